	.target	sm_103a

	.elftype	@"ET_EXEC"


//--------------------- .note.nv.tkinfo           --------------------------
	.section	.note.nv.tkinfo,"",@"SHT_NOTE"
	.sectionflags	@"SHF_NOTE_NV_TKINFO"
	.tkinfo
        /*0018*/ 	.word	0x00000002
        /*0030*/ 	.string	""
        /*0030*/ 	.string	"ptxas"
        /*0030*/ 	.string	"Cuda compilation tools, release 13.0, V13.0.88"
        /*0030*/ 	.string	"Build cuda_13.0.r13.0/compiler.36424714_0"
        /*0030*/ 	.string	"-arch sm_103a -m 64 "



//--------------------- .note.nv.cuinfo           --------------------------
	.section	.note.nv.cuinfo,"",@"SHT_NOTE"
	.sectionflags	@"SHF_NOTE_NV_CUINFO"
        /*0018*/ 	.short	0x0002
        /*001a*/ 	.short	0x0067
        /*001c*/ 	.short	0x0082
	.zero		2


//--------------------- .nv.info                  --------------------------
	.section	.nv.info,"",@"SHT_CUDA_INFO"
	.align	4


	//----- nvinfo : EIATTR_REGCOUNT
	.align		4
        /*0000*/ 	.byte	0x04, 0x2f
        /*0002*/ 	.short	(.L_1 - .L_0)
	.align		4
.L_0:
        /*0004*/ 	.word	index@(_ZN10layer_norm13ln_bwd_kernelINS_13Kernel_traitsIfffffjLj5120ELj1ELj1ELj4ELj16ENS_18Kernel_traits_baseILj5120EfffffjLj128EEEEELb1ELb1ELb1ELb1EEEvNS_9BwdParamsE)
        /*0008*/ 	.word	0x000000ff


	//----- nvinfo : EIATTR_FRAME_SIZE
	.align		4
.L_1:
        /*000c*/ 	.byte	0x04, 0x11
        /*000e*/ 	.short	(.L_3 - .L_2)
	.align		4
.L_2:
        /*0010*/ 	.word	index@(_ZN10layer_norm13ln_bwd_kernelINS_13Kernel_traitsIfffffjLj5120ELj1ELj1ELj4ELj16ENS_18Kernel_traits_baseILj5120EfffffjLj128EEEEELb1ELb1ELb1ELb1EEEvNS_9BwdParamsE)
        /*0014*/ 	.word	0x000001b0


	//----- nvinfo : EIATTR_REGCOUNT
	.align		4
.L_3:
        /*0018*/ 	.byte	0x04, 0x2f
        /*001a*/ 	.short	(.L_5 - .L_4)
	.align		4
.L_4:
        /*001c*/ 	.word	index@(_ZN10layer_norm22ln_bwd_finalize_kernelINS_22Kernel_traits_finalizeILj5120EfffffjLb1ELj1024ELj4ENS_18Kernel_traits_baseILj5120EfffffjLj1024EEEEELb1ELb1EEEvNS_9BwdParamsE)
        /*0020*/ 	.word	0x00000020


	//----- nvinfo : EIATTR_FRAME_SIZE
	.align		4
.L_5:
        /*0024*/ 	.byte	0x04, 0x11
        /*0026*/ 	.short	(.L_7 - .L_6)
	.align		4
.L_6:
        /*0028*/ 	.word	index@(_ZN10layer_norm22ln_bwd_finalize_kernelINS_22Kernel_traits_finalizeILj5120EfffffjLb1ELj1024ELj4ENS_18Kernel_traits_baseILj5120EfffffjLj1024EEEEELb1ELb1EEEvNS_9BwdParamsE)
        /*002c*/ 	.word	0x00000000


	//----- nvinfo : EIATTR_REGCOUNT
	.align		4
.L_7:
        /*0030*/ 	.byte	0x04, 0x2f
        /*0032*/ 	.short	(.L_9 - .L_8)
	.align		4
.L_8:
        /*0034*/ 	.word	index@(_ZN10layer_norm13ln_bwd_kernelINS_13Kernel_traitsIfffffjLj5120ELj1ELj1ELj4ELj16ENS_18Kernel_traits_baseILj5120EfffffjLj128EEEEELb1ELb1ELb1ELb0EEEvNS_9BwdParamsE)
        /*0038*/ 	.word	0x000000ff


	//----- nvinfo : EIATTR_FRAME_SIZE
	.align		4
.L_9:
        /*003c*/ 	.byte	0x04, 0x11
        /*003e*/ 	.short	(.L_11 - .L_10)
	.align		4
.L_10:
        /*0040*/ 	.word	index@(_ZN10layer_norm13ln_bwd_kernelINS_13Kernel_traitsIfffffjLj5120ELj1ELj1ELj4ELj16ENS_18Kernel_traits_baseILj5120EfffffjLj128EEEEELb1ELb1ELb1ELb0EEEvNS_9BwdParamsE)
        /*0044*/ 	.word	0x000001b8


	//----- nvinfo : EIATTR_REGCOUNT
	.align		4
.L_11:
        /*0048*/ 	.byte	0x04, 0x2f
        /*004a*/ 	.short	(.L_13 - .L_12)
	.align		4
.L_12:
        /*004c*/ 	.word	index@(_ZN10layer_norm22ln_bwd_finalize_kernelINS_22Kernel_traits_finalizeILj5120EfffffjLb1ELj1024ELj4ENS_18Kernel_traits_baseILj5120EfffffjLj1024EEEEELb1ELb0EEEvNS_9BwdParamsE)
        /*0050*/ 	.word	0x00000020


	//----- nvinfo : EIATTR_FRAME_SIZE
	.align		4
.L_13:
        /*0054*/ 	.byte	0x04, 0x11
        /*0056*/ 	.short	(.L_15 - .L_14)
	.align		4
.L_14:
        /*0058*/ 	.word	index@(_ZN10layer_norm22ln_bwd_finalize_kernelINS_22Kernel_traits_finalizeILj5120EfffffjLb1ELj1024ELj4ENS_18Kernel_traits_baseILj5120EfffffjLj1024EEEEELb1ELb0EEEvNS_9BwdParamsE)
        /*005c*/ 	.word	0x00000000


	//----- nvinfo : EIATTR_REGCOUNT
	.align		4
.L_15:
        /*0060*/ 	.byte	0x04, 0x2f
        /*0062*/ 	.short	(.L_17 - .L_16)
	.align		4
.L_16:
        /*0064*/ 	.word	index@(_ZN10layer_norm13ln_bwd_kernelINS_13Kernel_traitsIfffffjLj5120ELj1ELj1ELj4ELj16ENS_18Kernel_traits_baseILj5120EfffffjLj128EEEEELb1ELb1ELb0ELb1EEEvNS_9BwdParamsE)
        /*0068*/ 	.word	0x000000ff


	//----- nvinfo : EIATTR_FRAME_SIZE
	.align		4
.L_17:
        /*006c*/ 	.byte	0x04, 0x11
        /*006e*/ 	.short	(.L_19 - .L_18)
	.align		4
.L_18:
        /*0070*/ 	.word	index@(_ZN10layer_norm13ln_bwd_kernelINS_13Kernel_traitsIfffffjLj5120ELj1ELj1ELj4ELj16ENS_18Kernel_traits_baseILj5120EfffffjLj128EEEEELb1ELb1ELb0ELb1EEEvNS_9BwdParamsE)
        /*0074*/ 	.word	0x000001b8


	//----- nvinfo : EIATTR_REGCOUNT
	.align		4
.L_19:
        /*0078*/ 	.byte	0x04, 0x2f
        /*007a*/ 	.short	(.L_21 - .L_20)
	.align		4
.L_20:
        /*007c*/ 	.word	index@(_ZN10layer_norm13ln_bwd_kernelINS_13Kernel_traitsIfffffjLj5120ELj1ELj1ELj4ELj16ENS_18Kernel_traits_baseILj5120EfffffjLj128EEEEELb1ELb1ELb0ELb0EEEvNS_9BwdParamsE)
        /*0080*/ 	.word	0x000000ff


	//----- nvinfo : EIATTR_FRAME_SIZE
	.align		4
.L_21:
        /*0084*/ 	.byte	0x04, 0x11
        /*0086*/ 	.short	(.L_23 - .L_22)
	.align		4
.L_22:
        /*0088*/ 	.word	index@(_ZN10layer_norm13ln_bwd_kernelINS_13Kernel_traitsIfffffjLj5120ELj1ELj1ELj4ELj16ENS_18Kernel_traits_baseILj5120EfffffjLj128EEEEELb1ELb1ELb0ELb0EEEvNS_9BwdParamsE)
        /*008c*/ 	.word	0x00000190


	//----- nvinfo : EIATTR_REGCOUNT
	.align		4
.L_23:
        /*0090*/ 	.byte	0x04, 0x2f
        /*0092*/ 	.short	(.L_25 - .L_24)
	.align		4
.L_24:
        /*0094*/ 	.word	index@(_ZN10layer_norm13ln_bwd_kernelINS_13Kernel_traitsIfffffjLj5120ELj1ELj1ELj4ELj16ENS_18Kernel_traits_baseILj5120EfffffjLj128EEEEELb1ELb0ELb1ELb1EEEvNS_9BwdParamsE)
        /*0098*/ 	.word	0x000000ff


	//----- nvinfo : EIATTR_FRAME_SIZE
	.align		4
.L_25:
        /*009c*/ 	.byte	0x04, 0x11
        /*009e*/ 	.short	(.L_27 - .L_26)
	.align		4
.L_26:
        /*00a0*/ 	.word	index@(_ZN10layer_norm13ln_bwd_kernelINS_13Kernel_traitsIfffffjLj5120ELj1ELj1ELj4ELj16ENS_18Kernel_traits_baseILj5120EfffffjLj128EEEEELb1ELb0ELb1ELb1EEEvNS_9BwdParamsE)
        /*00a4*/ 	.word	0x00000058


	//----- nvinfo : EIATTR_REGCOUNT
	.align		4
.L_27:
        /*00a8*/ 	.byte	0x04, 0x2f
        /*00aa*/ 	.short	(.L_29 - .L_28)
	.align		4
.L_28:
        /*00ac*/ 	.word	index@(_ZN10layer_norm22ln_bwd_finalize_kernelINS_22Kernel_traits_finalizeILj5120EfffffjLb0ELj1024ELj4ENS_18Kernel_traits_baseILj5120EfffffjLj1024EEEEELb0ELb1EEEvNS_9BwdParamsE)
        /*00b0*/ 	.word	0x00000020


	//----- nvinfo : EIATTR_FRAME_SIZE
	.align		4
.L_29:
        /*00b4*/ 	.byte	0x04, 0x11
        /*00b6*/ 	.short	(.L_31 - .L_30)
	.align		4
.L_30:
        /*00b8*/ 	.word	index@(_ZN10layer_norm22ln_bwd_finalize_kernelINS_22Kernel_traits_finalizeILj5120EfffffjLb0ELj1024ELj4ENS_18Kernel_traits_baseILj5120EfffffjLj1024EEEEELb0ELb1EEEvNS_9BwdParamsE)
        /*00bc*/ 	.word	0x00000000


	//----- nvinfo : EIATTR_REGCOUNT
	.align		4
.L_31:
        /*00c0*/ 	.byte	0x04, 0x2f
        /*00c2*/ 	.short	(.L_33 - .L_32)
	.align		4
.L_32:
        /*00c4*/ 	.word	index@(_ZN10layer_norm13ln_bwd_kernelINS_13Kernel_traitsIfffffjLj5120ELj1ELj1ELj4ELj16ENS_18Kernel_traits_baseILj5120EfffffjLj128EEEEELb1ELb0ELb1ELb0EEEvNS_9BwdParamsE)
        /*00c8*/ 	.word	0x000000ff


	//----- nvinfo : EIATTR_FRAME_SIZE
	.align		4
.L_33:
        /*00cc*/ 	.byte	0x04, 0x11
        /*00ce*/ 	.short	(.L_35 - .L_34)
	.align		4
.L_34:
        /*00d0*/ 	.word	index@(_ZN10layer_norm13ln_bwd_kernelINS_13Kernel_traitsIfffffjLj5120ELj1ELj1ELj4ELj16ENS_18Kernel_traits_baseILj5120EfffffjLj128EEEEELb1ELb0ELb1ELb0EEEvNS_9BwdParamsE)
        /*00d4*/ 	.word	0x00000070


	//----- nvinfo : EIATTR_REGCOUNT
	.align		4
.L_35:
        /*00d8*/ 	.byte	0x04, 0x2f
        /*00da*/ 	.short	(.L_37 - .L_36)
	.align		4
.L_36:
        /*00dc*/ 	.word	index@(_ZN10layer_norm22ln_bwd_finalize_kernelINS_22Kernel_traits_finalizeILj5120EfffffjLb0ELj1024ELj4ENS_18Kernel_traits_baseILj5120EfffffjLj1024EEEEELb0ELb0EEEvNS_9BwdParamsE)
        /*00e0*/ 	.word	0x0000003f


	//----- nvinfo : EIATTR_FRAME_SIZE
	.align		4
.L_37:
        /*00e4*/ 	.byte	0x04, 0x11
        /*00e6*/ 	.short	(.L_39 - .L_38)
	.align		4
.L_38:
        /*00e8*/ 	.word	index@(_ZN10layer_norm22ln_bwd_finalize_kernelINS_22Kernel_traits_finalizeILj5120EfffffjLb0ELj1024ELj4ENS_18Kernel_traits_baseILj5120EfffffjLj1024EEEEELb0ELb0EEEvNS_9BwdParamsE)
        /*00ec*/ 	.word	0x00000000


	//----- nvinfo : EIATTR_REGCOUNT
	.align		4
.L_39:
        /*00f0*/ 	.byte	0x04, 0x2f
        /*00f2*/ 	.short	(.L_41 - .L_40)
	.align		4
.L_40:
        /*00f4*/ 	.word	index@(_ZN10layer_norm13ln_bwd_kernelINS_13Kernel_traitsIfffffjLj5120ELj1ELj1ELj4ELj16ENS_18Kernel_traits_baseILj5120EfffffjLj128EEEEELb1ELb0ELb0ELb1EEEvNS_9BwdParamsE)
        /*00f8*/ 	.word	0x000000ff


	//----- nvinfo : EIATTR_FRAME_SIZE
	.align		4
.L_41:
        /*00fc*/ 	.byte	0x04, 0x11
        /*00fe*/ 	.short	(.L_43 - .L_42)
	.align		4
.L_42:
        /*0100*/ 	.word	index@(_ZN10layer_norm13ln_bwd_kernelINS_13Kernel_traitsIfffffjLj5120ELj1ELj1ELj4ELj16ENS_18Kernel_traits_baseILj5120EfffffjLj128EEEEELb1ELb0ELb0ELb1EEEvNS_9BwdParamsE)
        /*0104*/ 	.word	0x00000060


	//----- nvinfo : EIATTR_REGCOUNT
	.align		4
.L_43:
        /*0108*/ 	.byte	0x04, 0x2f
        /*010a*/ 	.short	(.L_45 - .L_44)
	.align		4
.L_44:
        /*010c*/ 	.word	index@(_ZN10layer_norm13ln_bwd_kernelINS_13Kernel_traitsIfffffjLj5120ELj1ELj1ELj4ELj16ENS_18Kernel_traits_baseILj5120EfffffjLj128EEEEELb1ELb0ELb0ELb0EEEvNS_9BwdParamsE)
        /*0110*/ 	.word	0x000000ff


	//----- nvinfo : EIATTR_FRAME_SIZE
	.align		4
.L_45:
        /*0114*/ 	.byte	0x04, 0x11
        /*0116*/ 	.short	(.L_47 - .L_46)
	.align		4
.L_46:
        /*0118*/ 	.word	index@(_ZN10layer_norm13ln_bwd_kernelINS_13Kernel_traitsIfffffjLj5120ELj1ELj1ELj4ELj16ENS_18Kernel_traits_baseILj5120EfffffjLj128EEEEELb1ELb0ELb0ELb0EEEvNS_9BwdParamsE)
        /*011c*/ 	.word	0x00000050


	//----- nvinfo : EIATTR_REGCOUNT
	.align		4
.L_47:
        /*0120*/ 	.byte	0x04, 0x2f
        /*0122*/ 	.short	(.L_49 - .L_48)
	.align		4
.L_48:
        /*0124*/ 	.word	index@(_ZN10layer_norm13ln_bwd_kernelINS_13Kernel_traitsIfffffjLj5120ELj1ELj1ELj4ELj16ENS_18Kernel_traits_baseILj5120EfffffjLj128EEEEELb0ELb1ELb1ELb1EEEvNS_9BwdParamsE)
        /*0128*/ 	.word	0x000000ff


	//----- nvinfo : EIATTR_FRAME_SIZE
	.align		4
.L_49:
        /*012c*/ 	.byte	0x04, 0x11
        /*012e*/ 	.short	(.L_51 - .L_50)
	.align		4
.L_50:
        /*0130*/ 	.word	index@(_ZN10layer_norm13ln_bwd_kernelINS_13Kernel_traitsIfffffjLj5120ELj1ELj1ELj4ELj16ENS_18Kernel_traits_baseILj5120EfffffjLj128EEEEELb0ELb1ELb1ELb1EEEvNS_9BwdParamsE)
        /*0134*/ 	.word	0x00000180


	//----- nvinfo : EIATTR_REGCOUNT
	.align		4
.L_51:
        /*0138*/ 	.byte	0x04, 0x2f
        /*013a*/ 	.short	(.L_53 - .L_52)
	.align		4
.L_52:
        /*013c*/ 	.word	index@(_ZN10layer_norm13ln_bwd_kernelINS_13Kernel_traitsIfffffjLj5120ELj1ELj1ELj4ELj16ENS_18Kernel_traits_baseILj5120EfffffjLj128EEEEELb0ELb1ELb1ELb0EEEvNS_9BwdParamsE)
        /*0140*/ 	.word	0x000000ff


	//----- nvinfo : EIATTR_FRAME_SIZE
	.align		4
.L_53:
        /*0144*/ 	.byte	0x04, 0x11
        /*0146*/ 	.short	(.L_55 - .L_54)
	.align		4
.L_54:
        /*0148*/ 	.word	index@(_ZN10layer_norm13ln_bwd_kernelINS_13Kernel_traitsIfffffjLj5120ELj1ELj1ELj4ELj16ENS_18Kernel_traits_baseILj5120EfffffjLj128EEEEELb0ELb1ELb1ELb0EEEvNS_9BwdParamsE)
        /*014c*/ 	.word	0x000001a8


	//----- nvinfo : EIATTR_REGCOUNT
	.align		4
.L_55:
        /*0150*/ 	.byte	0x04, 0x2f
        /*0152*/ 	.short	(.L_57 - .L_56)
	.align		4
.L_56:
        /*0154*/ 	.word	index@(_ZN10layer_norm13ln_bwd_kernelINS_13Kernel_traitsIfffffjLj5120ELj1ELj1ELj4ELj16ENS_18Kernel_traits_baseILj5120EfffffjLj128EEEEELb0ELb1ELb0ELb1EEEvNS_9BwdParamsE)
        /*0158*/ 	.word	0x000000ff


	//----- nvinfo : EIATTR_FRAME_SIZE
	.align		4
.L_57:
        /*015c*/ 	.byte	0x04, 0x11
        /*015e*/ 	.short	(.L_59 - .L_58)
	.align		4
.L_58:
        /*0160*/ 	.word	index@(_ZN10layer_norm13ln_bwd_kernelINS_13Kernel_traitsIfffffjLj5120ELj1ELj1ELj4ELj16ENS_18Kernel_traits_baseILj5120EfffffjLj128EEEEELb0ELb1ELb0ELb1EEEvNS_9BwdParamsE)
        /*0164*/ 	.word	0x00000198


	//----- nvinfo : EIATTR_REGCOUNT
	.align		4
.L_59:
        /*0168*/ 	.byte	0x04, 0x2f
        /*016a*/ 	.short	(.L_61 - .L_60)
	.align		4
.L_60:
        /*016c*/ 	.word	index@(_ZN10layer_norm13ln_bwd_kernelINS_13Kernel_traitsIfffffjLj5120ELj1ELj1ELj4ELj16ENS_18Kernel_traits_baseILj5120EfffffjLj128EEEEELb0ELb1ELb0ELb0EEEvNS_9BwdParamsE)
        /*0170*/ 	.word	0x000000ff


	//----- nvinfo : EIATTR_FRAME_SIZE
	.align		4
.L_61:
        /*0174*/ 	.byte	0x04, 0x11
        /*0176*/ 	.short	(.L_63 - .L_62)
	.align		4
.L_62:
        /*0178*/ 	.word	index@(_ZN10layer_norm13ln_bwd_kernelINS_13Kernel_traitsIfffffjLj5120ELj1ELj1ELj4ELj16ENS_18Kernel_traits_baseILj5120EfffffjLj128EEEEELb0ELb1ELb0ELb0EEEvNS_9BwdParamsE)
        /*017c*/ 	.word	0x00000160


	//----- nvinfo : EIATTR_REGCOUNT
	.align		4
.L_63:
        /*0180*/ 	.byte	0x04, 0x2f
        /*0182*/ 	.short	(.L_65 - .L_64)
	.align		4
.L_64:
        /*0184*/ 	.word	index@(_ZN10layer_norm13ln_bwd_kernelINS_13Kernel_traitsIfffffjLj5120ELj1ELj1ELj4ELj16ENS_18Kernel_traits_baseILj5120EfffffjLj128EEEEELb0ELb0ELb1ELb1EEEvNS_9BwdParamsE)
        /*0188*/ 	.word	0x000000ff


	//----- nvinfo : EIATTR_FRAME_SIZE
	.align		4
.L_65:
        /*018c*/ 	.byte	0x04, 0x11
        /*018e*/ 	.short	(.L_67 - .L_66)
	.align		4
.L_66:
        /*0190*/ 	.word	index@(_ZN10layer_norm13ln_bwd_kernelINS_13Kernel_traitsIfffffjLj5120ELj1ELj1ELj4ELj16ENS_18Kernel_traits_baseILj5120EfffffjLj128EEEEELb0ELb0ELb1ELb1EEEvNS_9BwdParamsE)
        /*0194*/ 	.word	0x00000040


	//----- nvinfo : EIATTR_REGCOUNT
	.align		4
.L_67:
        /*0198*/ 	.byte	0x04, 0x2f
        /*019a*/ 	.short	(.L_69 - .L_68)
	.align		4
.L_68:
        /*019c*/ 	.word	index@(_ZN10layer_norm13ln_bwd_kernelINS_13Kernel_traitsIfffffjLj5120ELj1ELj1ELj4ELj16ENS_18Kernel_traits_baseILj5120EfffffjLj128EEEEELb0ELb0ELb1ELb0EEEvNS_9BwdParamsE)
        /*01a0*/ 	.word	0x000000ff


	//----- nvinfo : EIATTR_FRAME_SIZE
	.align		4
.L_69:
        /*01a4*/ 	.byte	0x04, 0x11
        /*01a6*/ 	.short	(.L_71 - .L_70)
	.align		4
.L_70:
        /*01a8*/ 	.word	index@(_ZN10layer_norm13ln_bwd_kernelINS_13Kernel_traitsIfffffjLj5120ELj1ELj1ELj4ELj16ENS_18Kernel_traits_baseILj5120EfffffjLj128EEEEELb0ELb0ELb1ELb0EEEvNS_9BwdParamsE)
        /*01ac*/ 	.word	0x00000040


	//----- nvinfo : EIATTR_REGCOUNT
	.align		4
.L_71:
        /*01b0*/ 	.byte	0x04, 0x2f
        /*01b2*/ 	.short	(.L_73 - .L_72)
	.align		4
.L_72:
        /*01b4*/ 	.word	index@(_ZN10layer_norm13ln_bwd_kernelINS_13Kernel_traitsIfffffjLj5120ELj1ELj1ELj4ELj16ENS_18Kernel_traits_baseILj5120EfffffjLj128EEEEELb0ELb0ELb0ELb1EEEvNS_9BwdParamsE)
        /*01b8*/ 	.word	0x000000ff


	//----- nvinfo : EIATTR_FRAME_SIZE
	.align		4
.L_73:
        /*01bc*/ 	.byte	0x04, 0x11
        /*01be*/ 	.short	(.L_75 - .L_74)
	.align		4
.L_74:
        /*01c0*/ 	.word	index@(_ZN10layer_norm13ln_bwd_kernelINS_13Kernel_traitsIfffffjLj5120ELj1ELj1ELj4ELj16ENS_18Kernel_traits_baseILj5120EfffffjLj128EEEEELb0ELb0ELb0ELb1EEEvNS_9BwdParamsE)
        /*01c4*/ 	.word	0x00000000


	//----- nvinfo : EIATTR_REGCOUNT
	.align		4
.L_75:
        /*01c8*/ 	.byte	0x04, 0x2f
        /*01ca*/ 	.short	(.L_77 - .L_76)
	.align		4
.L_76:
        /*01cc*/ 	.word	index@(_ZN10layer_norm13ln_bwd_kernelINS_13Kernel_traitsIfffffjLj5120ELj1ELj1ELj4ELj16ENS_18Kernel_traits_baseILj5120EfffffjLj128EEEEELb0ELb0ELb0ELb0EEEvNS_9BwdParamsE)
        /*01d0*/ 	.word	0x000000ff


	//----- nvinfo : EIATTR_FRAME_SIZE
	.align		4
.L_77:
        /*01d4*/ 	.byte	0x04, 0x11
        /*01d6*/ 	.short	(.L_79 - .L_78)
	.align		4
.L_78:
        /*01d8*/ 	.word	index@(_ZN10layer_norm13ln_bwd_kernelINS_13Kernel_traitsIfffffjLj5120ELj1ELj1ELj4ELj16ENS_18Kernel_traits_baseILj5120EfffffjLj128EEEEELb0ELb0ELb0ELb0EEEvNS_9BwdParamsE)
        /*01dc*/ 	.word	0x00000020


	//----- nvinfo : EIATTR_REGCOUNT
	.align		4
.L_79:
        /*01e0*/ 	.byte	0x04, 0x2f
        /*01e2*/ 	.short	(.L_81 - .L_80)
	.align		4
.L_80:
        /*01e4*/ 	.word	index@(_ZN10layer_norm13ln_bwd_kernelINS_13Kernel_traitsI6__halfffffjLj5120ELj1ELj1ELj4ELj16ENS_18Kernel_traits_baseILj5120ES2_ffffjLj128EEEEELb1ELb1ELb1ELb1EEEvNS_9BwdParamsE)
        /*01e8*/ 	.word	0x000000ff


	//----- nvinfo : EIATTR_FRAME_SIZE
	.align		4
.L_81:
        /*01ec*/ 	.byte	0x04, 0x11
        /*01ee*/ 	.short	(.L_83 - .L_82)
	.align		4
.L_82:
        /*01f0*/ 	.word	index@(_ZN10layer_norm13ln_bwd_kernelINS_13Kernel_traitsI6__halfffffjLj5120ELj1ELj1ELj4ELj16ENS_18Kernel_traits_baseILj5120ES2_ffffjLj128EEEEELb1ELb1ELb1ELb1EEEvNS_9BwdParamsE)
        /*01f4*/ 	.word	0x00000140


	//----- nvinfo : EIATTR_REGCOUNT
	.align		4
.L_83:
        /*01f8*/ 	.byte	0x04, 0x2f
        /*01fa*/ 	.short	(.L_85 - .L_84)
	.align		4
.L_84:
        /*01fc*/ 	.word	index@(_ZN10layer_norm22ln_bwd_finalize_kernelINS_22Kernel_traits_finalizeILj5120E6__halfffffjLb1ELj1024ELj4ENS_18Kernel_traits_baseILj5120ES2_ffffjLj1024EEEEELb1ELb1EEEvNS_9BwdParamsE)
        /*0200*/ 	.word	0x00000020


	//----- nvinfo : EIATTR_FRAME_SIZE
	.align		4
.L_85:
        /*0204*/ 	.byte	0x04, 0x11
        /*0206*/ 	.short	(.L_87 - .L_86)
	.align		4
.L_86:
        /*0208*/ 	.word	index@(_ZN10layer_norm22ln_bwd_finalize_kernelINS_22Kernel_traits_finalizeILj5120E6__halfffffjLb1ELj1024ELj4ENS_18Kernel_traits_baseILj5120ES2_ffffjLj1024EEEEELb1ELb1EEEvNS_9BwdParamsE)
        /*020c*/ 	.word	0x00000000


	//----- nvinfo : EIATTR_REGCOUNT
	.align		4
.L_87:
        /*0210*/ 	.byte	0x04, 0x2f
        /*0212*/ 	.short	(.L_89 - .L_88)
	.align		4
.L_88:
        /*0214*/ 	.word	index@(_ZN10layer_norm13ln_bwd_kernelINS_13Kernel_traitsI6__halfffffjLj5120ELj1ELj1ELj4ELj16ENS_18Kernel_traits_baseILj5120ES2_ffffjLj128EEEEELb1ELb1ELb1ELb0EEEvNS_9BwdParamsE)
        /*0218*/ 	.word	0x000000ff


	//----- nvinfo : EIATTR_FRAME_SIZE
	.align		4
.L_89:
        /*021c*/ 	.byte	0x04, 0x11
        /*021e*/ 	.short	(.L_91 - .L_90)
	.align		4
.L_90:
        /*0220*/ 	.word	index@(_ZN10layer_norm13ln_bwd_kernelINS_13Kernel_traitsI6__halfffffjLj5120ELj1ELj1ELj4ELj16ENS_18Kernel_traits_baseILj5120ES2_ffffjLj128EEEEELb1ELb1ELb1ELb0EEEvNS_9BwdParamsE)
        /*0224*/ 	.word	0x00000110


	//----- nvinfo : EIATTR_REGCOUNT
	.align		4
.L_91:
        /*0228*/ 	.byte	0x04, 0x2f
        /*022a*/ 	.short	(.L_93 - .L_92)
	.align		4
.L_92:
        /*022c*/ 	.word	index@(_ZN10layer_norm22ln_bwd_finalize_kernelINS_22Kernel_traits_finalizeILj5120E6__halfffffjLb1ELj1024ELj4ENS_18Kernel_traits_baseILj5120ES2_ffffjLj1024EEEEELb1ELb0EEEvNS_9BwdParamsE)
        /*0230*/ 	.word	0x00000020


	//----- nvinfo : EIATTR_FRAME_SIZE
	.align		4
.L_93:
        /*0234*/ 	.byte	0x04, 0x11
        /*0236*/ 	.short	(.L_95 - .L_94)
	.align		4
.L_94:
        /*0238*/ 	.word	index@(_ZN10layer_norm22ln_bwd_finalize_kernelINS_22Kernel_traits_finalizeILj5120E6__halfffffjLb1ELj1024ELj4ENS_18Kernel_traits_baseILj5120ES2_ffffjLj1024EEEEELb1ELb0EEEvNS_9BwdParamsE)
        /*023c*/ 	.word	0x00000000


	//----- nvinfo : EIATTR_REGCOUNT
	.align		4
.L_95:
        /*0240*/ 	.byte	0x04, 0x2f
        /*0242*/ 	.short	(.L_97 - .L_96)
	.align		4
.L_96:
        /*0244*/ 	.word	index@(_ZN10layer_norm13ln_bwd_kernelINS_13Kernel_traitsI6__halfffffjLj5120ELj1ELj1ELj4ELj16ENS_18Kernel_traits_baseILj5120ES2_ffffjLj128EEEEELb1ELb1ELb0ELb1EEEvNS_9BwdParamsE)
        /*0248*/ 	.word	0x000000ff


	//----- nvinfo : EIATTR_FRAME_SIZE
	.align		4
.L_97:
        /*024c*/ 	.byte	0x04, 0x11
        /*024e*/ 	.short	(.L_99 - .L_98)
	.align		4
.L_98:
        /*0250*/ 	.word	index@(_ZN10layer_norm13ln_bwd_kernelINS_13Kernel_traitsI6__halfffffjLj5120ELj1ELj1ELj4ELj16ENS_18Kernel_traits_baseILj5120ES2_ffffjLj128EEEEELb1ELb1ELb0ELb1EEEvNS_9BwdParamsE)
        /*0254*/ 	.word	0x000001a0


	//----- nvinfo : EIATTR_REGCOUNT
	.align		4
.L_99:
        /*0258*/ 	.byte	0x04, 0x2f
        /*025a*/ 	.short	(.L_101 - .L_100)
	.align		4
.L_100:
        /*025c*/ 	.word	index@(_ZN10layer_norm13ln_bwd_kernelINS_13Kernel_traitsI6__halfffffjLj5120ELj1ELj1ELj4ELj16ENS_18Kernel_traits_baseILj5120ES2_ffffjLj128EEEEELb1ELb1ELb0ELb0EEEvNS_9BwdParamsE)
        /*0260*/ 	.word	0x000000ff


	//----- nvinfo : EIATTR_FRAME_SIZE
	.align		4
.L_101:
        /*0264*/ 	.byte	0x04, 0x11
        /*0266*/ 	.short	(.L_103 - .L_102)
	.align		4
.L_102:
        /*0268*/ 	.word	index@(_ZN10layer_norm13ln_bwd_kernelINS_13Kernel_traitsI6__halfffffjLj5120ELj1ELj1ELj4ELj16ENS_18Kernel_traits_baseILj5120ES2_ffffjLj128EEEEELb1ELb1ELb0ELb0EEEvNS_9BwdParamsE)
        /*026c*/ 	.word	0x00000108


	//----- nvinfo : EIATTR_REGCOUNT
	.align		4
.L_103:
        /*0270*/ 	.byte	0x04, 0x2f
        /*0272*/ 	.short	(.L_105 - .L_104)
	.align		4
.L_104:
        /*0274*/ 	.word	index@(_ZN10layer_norm13ln_bwd_kernelINS_13Kernel_traitsI6__halfffffjLj5120ELj1ELj1ELj4ELj16ENS_18Kernel_traits_baseILj5120ES2_ffffjLj128EEEEELb1ELb0ELb1ELb1EEEvNS_9BwdParamsE)
        /*0278*/ 	.word	0x000000ff


	//----- nvinfo : EIATTR_FRAME_SIZE
	.align		4
.L_105:
        /*027c*/ 	.byte	0x04, 0x11
        /*027e*/ 	.short	(.L_107 - .L_106)
	.align		4
.L_106:
        /*0280*/ 	.word	index@(_ZN10layer_norm13ln_bwd_kernelINS_13Kernel_traitsI6__halfffffjLj5120ELj1ELj1ELj4ELj16ENS_18Kernel_traits_baseILj5120ES2_ffffjLj128EEEEELb1ELb0ELb1ELb1EEEvNS_9BwdParamsE)
        /*0284*/ 	.word	0x00000008


	//----- nvinfo : EIATTR_REGCOUNT
	.align		4
.L_107:
        /*0288*/ 	.byte	0x04, 0x2f
        /*028a*/ 	.short	(.L_109 - .L_108)
	.align		4
.L_108:
        /*028c*/ 	.word	index@(_ZN10layer_norm22ln_bwd_finalize_kernelINS_22Kernel_traits_finalizeILj5120E6__halfffffjLb0ELj1024ELj4ENS_18Kernel_traits_baseILj5120ES2_ffffjLj1024EEEEELb0ELb1EEEvNS_9BwdParamsE)
        /*0290*/ 	.word	0x00000020


	//----- nvinfo : EIATTR_FRAME_SIZE
	.align		4
.L_109:
        /*0294*/ 	.byte	0x04, 0x11
        /*0296*/ 	.short	(.L_111 - .L_110)
	.align		4
.L_110:
        /*0298*/ 	.word	index@(_ZN10layer_norm22ln_bwd_finalize_kernelINS_22Kernel_traits_finalizeILj5120E6__halfffffjLb0ELj1024ELj4ENS_18Kernel_traits_baseILj5120ES2_ffffjLj1024EEEEELb0ELb1EEEvNS_9BwdParamsE)
        /*029c*/ 	.word	0x00000000


	//----- nvinfo : EIATTR_REGCOUNT
	.align		4
.L_111:
        /*02a0*/ 	.byte	0x04, 0x2f
        /*02a2*/ 	.short	(.L_113 - .L_112)
	.align		4
.L_112:
        /*02a4*/ 	.word	index@(_ZN10layer_norm13ln_bwd_kernelINS_13Kernel_traitsI6__halfffffjLj5120ELj1ELj1ELj4ELj16ENS_18Kernel_traits_baseILj5120ES2_ffffjLj128EEEEELb1ELb0ELb1ELb0EEEvNS_9BwdParamsE)
        /*02a8*/ 	.word	0x000000ff


	//----- nvinfo : EIATTR_FRAME_SIZE
	.align		4
.L_113:
        /*02ac*/ 	.byte	0x04, 0x11
        /*02ae*/ 	.short	(.L_115 - .L_114)
	.align		4
.L_114:
        /*02b0*/ 	.word	index@(_ZN10layer_norm13ln_bwd_kernelINS_13Kernel_traitsI6__halfffffjLj5120ELj1ELj1ELj4ELj16ENS_18Kernel_traits_baseILj5120ES2_ffffjLj128EEEEELb1ELb0ELb1ELb0EEEvNS_9BwdParamsE)
        /*02b4*/ 	.word	0x00000018


	//----- nvinfo : EIATTR_REGCOUNT
	.align		4
.L_115:
        /*02b8*/ 	.byte	0x04, 0x2f
        /*02ba*/ 	.short	(.L_117 - .L_116)
	.align		4
.L_116:
        /*02bc*/ 	.word	index@(_ZN10layer_norm22ln_bwd_finalize_kernelINS_22Kernel_traits_finalizeILj5120E6__halfffffjLb0ELj1024ELj4ENS_18Kernel_traits_baseILj5120ES2_ffffjLj1024EEEEELb0ELb0EEEvNS_9BwdParamsE)
        /*02c0*/ 	.word	0x0000003f


	//----- nvinfo : EIATTR_FRAME_SIZE
	.align		4
.L_117:
        /*02c4*/ 	.byte	0x04, 0x11
        /*02c6*/ 	.short	(.L_119 - .L_118)
	.align		4
.L_118:
        /*02c8*/ 	.word	index@(_ZN10layer_norm22ln_bwd_finalize_kernelINS_22Kernel_traits_finalizeILj5120E6__halfffffjLb0ELj1024ELj4ENS_18Kernel_traits_baseILj5120ES2_ffffjLj1024EEEEELb0ELb0EEEvNS_9BwdParamsE)
        /*02cc*/ 	.word	0x00000000


	//----- nvinfo : EIATTR_REGCOUNT
	.align		4
.L_119:
        /*02d0*/ 	.byte	0x04, 0x2f
        /*02d2*/ 	.short	(.L_121 - .L_120)
	.align		4
.L_120:
        /*02d4*/ 	.word	index@(_ZN10layer_norm13ln_bwd_kernelINS_13Kernel_traitsI6__halfffffjLj5120ELj1ELj1ELj4ELj16ENS_18Kernel_traits_baseILj5120ES2_ffffjLj128EEEEELb1ELb0ELb0ELb1EEEvNS_9BwdParamsE)
        /*02d8*/ 	.word	0x000000ff


	//----- nvinfo : EIATTR_FRAME_SIZE
	.align		4
.L_121:
        /*02dc*/ 	.byte	0x04, 0x11
        /*02de*/ 	.short	(.L_123 - .L_122)
	.align		4
.L_122:
        /*02e0*/ 	.word	index@(_ZN10layer_norm13ln_bwd_kernelINS_13Kernel_traitsI6__halfffffjLj5120ELj1ELj1ELj4ELj16ENS_18Kernel_traits_baseILj5120ES2_ffffjLj128EEEEELb1ELb0ELb0ELb1EEEvNS_9BwdParamsE)
        /*02e4*/ 	.word	0x00000060


	//----- nvinfo : EIATTR_REGCOUNT
	.align		4
.L_123:
        /*02e8*/ 	.byte	0x04, 0x2f
        /*02ea*/ 	.short	(.L_125 - .L_124)
	.align		4
.L_124:
        /*02ec*/ 	.word	index@(_ZN10layer_norm13ln_bwd_kernelINS_13Kernel_traitsI6__halfffffjLj5120ELj1ELj1ELj4ELj16ENS_18Kernel_traits_baseILj5120ES2_ffffjLj128EEEEELb1ELb0ELb0ELb0EEEvNS_9BwdParamsE)
        /*02f0*/ 	.word	0x000000fe


	//----- nvinfo : EIATTR_FRAME_SIZE
	.align		4
.L_125:
        /*02f4*/ 	.byte	0x04, 0x11
        /*02f6*/ 	.short	(.L_127 - .L_126)
	.align		4
.L_126:
        /*02f8*/ 	.word	index@(_ZN10layer_norm13ln_bwd_kernelINS_13Kernel_traitsI6__halfffffjLj5120ELj1ELj1ELj4ELj16ENS_18Kernel_traits_baseILj5120ES2_ffffjLj128EEEEELb1ELb0ELb0ELb0EEEvNS_9BwdParamsE)
        /*02fc*/ 	.word	0x00000000


	//----- nvinfo : EIATTR_REGCOUNT
	.align		4
.L_127:
        /*0300*/ 	.byte	0x04, 0x2f
        /*0302*/ 	.short	(.L_129 - .L_128)
	.align		4
.L_128:
        /*0304*/ 	.word	index@(_ZN10layer_norm13ln_bwd_kernelINS_13Kernel_traitsI6__halfffffjLj5120ELj1ELj1ELj4ELj16ENS_18Kernel_traits_baseILj5120ES2_ffffjLj128EEEEELb0ELb1ELb1ELb1EEEvNS_9BwdParamsE)
        /*0308*/ 	.word	0x000000ff


	//----- nvinfo : EIATTR_FRAME_SIZE
	.align		4
.L_129:
        /*030c*/ 	.byte	0x04, 0x11
        /*030e*/ 	.short	(.L_131 - .L_130)
	.align		4
.L_130:
        /*0310*/ 	.word	index@(_ZN10layer_norm13ln_bwd_kernelINS_13Kernel_traitsI6__halfffffjLj5120ELj1ELj1ELj4ELj16ENS_18Kernel_traits_baseILj5120ES2_ffffjLj128EEEEELb0ELb1ELb1ELb1EEEvNS_9BwdParamsE)
        /*0314*/ 	.word	0x000000f0


	//----- nvinfo : EIATTR_REGCOUNT
	.align		4
.L_131:
        /*0318*/ 	.byte	0x04, 0x2f
        /*031a*/ 	.short	(.L_133 - .L_132)
	.align		4
.L_132:
        /*031c*/ 	.word	index@(_ZN10layer_norm13ln_bwd_kernelINS_13Kernel_traitsI6__halfffffjLj5120ELj1ELj1ELj4ELj16ENS_18Kernel_traits_baseILj5120ES2_ffffjLj128EEEEELb0ELb1ELb1ELb0EEEvNS_9BwdParamsE)
        /*0320*/ 	.word	0x000000ff


	//----- nvinfo : EIATTR_FRAME_SIZE
	.align		4
.L_133:
        /*0324*/ 	.byte	0x04, 0x11
        /*0326*/ 	.short	(.L_135 - .L_134)
	.align		4
.L_134:
        /*0328*/ 	.word	index@(_ZN10layer_norm13ln_bwd_kernelINS_13Kernel_traitsI6__halfffffjLj5120ELj1ELj1ELj4ELj16ENS_18Kernel_traits_baseILj5120ES2_ffffjLj128EEEEELb0ELb1ELb1ELb0EEEvNS_9BwdParamsE)
        /*032c*/ 	.word	0x00000100


	//----- nvinfo : EIATTR_REGCOUNT
	.align		4
.L_135:
        /*0330*/ 	.byte	0x04, 0x2f
        /*0332*/ 	.short	(.L_137 - .L_136)
	.align		4
.L_136:
        /*0334*/ 	.word	index@(_ZN10layer_norm13ln_bwd_kernelINS_13Kernel_traitsI6__halfffffjLj5120ELj1ELj1ELj4ELj16ENS_18Kernel_traits_baseILj5120ES2_ffffjLj128EEEEELb0ELb1ELb0ELb1EEEvNS_9BwdParamsE)
        /*0338*/ 	.word	0x000000ff


	//----- nvinfo : EIATTR_FRAME_SIZE
	.align		4
.L_137:
        /*033c*/ 	.byte	0x04, 0x11
        /*033e*/ 	.short	(.L_139 - .L_138)
	.align		4
.L_138:
        /*0340*/ 	.word	index@(_ZN10layer_norm13ln_bwd_kernelINS_13Kernel_traitsI6__halfffffjLj5120ELj1ELj1ELj4ELj16ENS_18Kernel_traits_baseILj5120ES2_ffffjLj128EEEEELb0ELb1ELb0ELb1EEEvNS_9BwdParamsE)
        /*0344*/ 	.word	0x00000170


	//----- nvinfo : EIATTR_REGCOUNT
	.align		4
.L_139:
        /*0348*/ 	.byte	0x04, 0x2f
        /*034a*/ 	.short	(.L_141 - .L_140)
	.align		4
.L_140:
        /*034c*/ 	.word	index@(_ZN10layer_norm13ln_bwd_kernelINS_13Kernel_traitsI6__halfffffjLj5120ELj1ELj1ELj4ELj16ENS_18Kernel_traits_baseILj5120ES2_ffffjLj128EEEEELb0ELb1ELb0ELb0EEEvNS_9BwdParamsE)
        /*0350*/ 	.word	0x000000ff


	//----- nvinfo : EIATTR_FRAME_SIZE
	.align		4
.L_141:
        /*0354*/ 	.byte	0x04, 0x11
        /*0356*/ 	.short	(.L_143 - .L_142)
	.align		4
.L_142:
        /*0358*/ 	.word	index@(_ZN10layer_norm13ln_bwd_kernelINS_13Kernel_traitsI6__halfffffjLj5120ELj1ELj1ELj4ELj16ENS_18Kernel_traits_baseILj5120ES2_ffffjLj128EEEEELb0ELb1ELb0ELb0EEEvNS_9BwdParamsE)
        /*035c*/ 	.word	0x000000c0


	//----- nvinfo : EIATTR_REGCOUNT
	.align		4
.L_143:
        /*0360*/ 	.byte	0x04, 0x2f
        /*0362*/ 	.short	(.L_145 - .L_144)
	.align		4
.L_144:
        /*0364*/ 	.word	index@(_ZN10layer_norm13ln_bwd_kernelINS_13Kernel_traitsI6__halfffffjLj5120ELj1ELj1ELj4ELj16ENS_18Kernel_traits_baseILj5120ES2_ffffjLj128EEEEELb0ELb0ELb1ELb1EEEvNS_9BwdParamsE)
        /*0368*/ 	.word	0x000000fd


	//----- nvinfo : EIATTR_FRAME_SIZE
	.align		4
.L_145:
        /*036c*/ 	.byte	0x04, 0x11
        /*036e*/ 	.short	(.L_147 - .L_146)
	.align		4
.L_146:
        /*0370*/ 	.word	index@(_ZN10layer_norm13ln_bwd_kernelINS_13Kernel_traitsI6__halfffffjLj5120ELj1ELj1ELj4ELj16ENS_18Kernel_traits_baseILj5120ES2_ffffjLj128EEEEELb0ELb0ELb1ELb1EEEvNS_9BwdParamsE)
        /*0374*/ 	.word	0x00000000


	//----- nvinfo : EIATTR_REGCOUNT
	.align		4
.L_147:
        /*0378*/ 	.byte	0x04, 0x2f
        /*037a*/ 	.short	(.L_149 - .L_148)
	.align		4
.L_148:
        /*037c*/ 	.word	index@(_ZN10layer_norm13ln_bwd_kernelINS_13Kernel_traitsI6__halfffffjLj5120ELj1ELj1ELj4ELj16ENS_18Kernel_traits_baseILj5120ES2_ffffjLj128EEEEELb0ELb0ELb1ELb0EEEvNS_9BwdParamsE)
        /*0380*/ 	.word	0x000000fc


	//----- nvinfo : EIATTR_FRAME_SIZE
	.align		4
.L_149:
        /*0384*/ 	.byte	0x04, 0x11
        /*0386*/ 	.short	(.L_151 - .L_150)
	.align		4
.L_150:
        /*0388*/ 	.word	index@(_ZN10layer_norm13ln_bwd_kernelINS_13Kernel_traitsI6__halfffffjLj5120ELj1ELj1ELj4ELj16ENS_18Kernel_traits_baseILj5120ES2_ffffjLj128EEEEELb0ELb0ELb1ELb0EEEvNS_9BwdParamsE)
        /*038c*/ 	.word	0x00000000


	//----- nvinfo : EIATTR_REGCOUNT
	.align		4
.L_151:
        /*0390*/ 	.byte	0x04, 0x2f
        /*0392*/ 	.short	(.L_153 - .L_152)
	.align		4
.L_152:
        /*0394*/ 	.word	index@(_ZN10layer_norm13ln_bwd_kernelINS_13Kernel_traitsI6__halfffffjLj5120ELj1ELj1ELj4ELj16ENS_18Kernel_traits_baseILj5120ES2_ffffjLj128EEEEELb0ELb0ELb0ELb1EEEvNS_9BwdParamsE)
        /*0398*/ 	.word	0x000000ff


	//----- nvinfo : EIATTR_FRAME_SIZE
	.align		4
.L_153:
        /*039c*/ 	.byte	0x04, 0x11
        /*039e*/ 	.short	(.L_155 - .L_154)
	.align		4
.L_154:
        /*03a0*/ 	.word	index@(_ZN10layer_norm13ln_bwd_kernelINS_13Kernel_traitsI6__halfffffjLj5120ELj1ELj1ELj4ELj16ENS_18Kernel_traits_baseILj5120ES2_ffffjLj128EEEEELb0ELb0ELb0ELb1EEEvNS_9BwdParamsE)
        /*03a4*/ 	.word	0x00000000


	//----- nvinfo : EIATTR_REGCOUNT
	.align		4
.L_155:
        /*03a8*/ 	.byte	0x04, 0x2f
        /*03aa*/ 	.short	(.L_157 - .L_156)
	.align		4
.L_156:
        /*03ac*/ 	.word	index@(_ZN10layer_norm13ln_bwd_kernelINS_13Kernel_traitsI6__halfffffjLj5120ELj1ELj1ELj4ELj16ENS_18Kernel_traits_baseILj5120ES2_ffffjLj128EEEEELb0ELb0ELb0ELb0EEEvNS_9BwdParamsE)
        /*03b0*/ 	.word	0x000000f6


	//----- nvinfo : EIATTR_FRAME_SIZE
	.align		4
.L_157:
        /*03b4*/ 	.byte	0x04, 0x11
        /*03b6*/ 	.short	(.L_159 - .L_158)
	.align		4
.L_158:
        /*03b8*/ 	.word	index@(_ZN10layer_norm13ln_bwd_kernelINS_13Kernel_traitsI6__halfffffjLj5120ELj1ELj1ELj4ELj16ENS_18Kernel_traits_baseILj5120ES2_ffffjLj128EEEEELb0ELb0ELb0ELb0EEEvNS_9BwdParamsE)
        /*03bc*/ 	.word	0x00000000


	//----- nvinfo : EIATTR_REGCOUNT
	.align		4
.L_159:
        /*03c0*/ 	.byte	0x04, 0x2f
        /*03c2*/ 	.short	(.L_161 - .L_160)
	.align		4
.L_160:
        /*03c4*/ 	.word	index@(_ZN10layer_norm13ln_bwd_kernelINS_13Kernel_traitsIf6__halffS2_fjLj5120ELj1ELj1ELj4ELj16ENS_18Kernel_traits_baseILj5120EfS2_fS2_fjLj128EEEEELb1ELb1ELb1ELb1EEEvNS_9BwdParamsE)
        /*03c8*/ 	.word	0x000000ff


	//----- nvinfo : EIATTR_FRAME_SIZE
	.align		4
.L_161:
        /*03cc*/ 	.byte	0x04, 0x11
        /*03ce*/ 	.short	(.L_163 - .L_162)
	.align		4
.L_162:
        /*03d0*/ 	.word	index@(_ZN10layer_norm13ln_bwd_kernelINS_13Kernel_traitsIf6__halffS2_fjLj5120ELj1ELj1ELj4ELj16ENS_18Kernel_traits_baseILj5120EfS2_fS2_fjLj128EEEEELb1ELb1ELb1ELb1EEEvNS_9BwdParamsE)
        /*03d4*/ 	.word	0x000001f0


	//----- nvinfo : EIATTR_REGCOUNT
	.align		4
.L_163:
        /*03d8*/ 	.byte	0x04, 0x2f
        /*03da*/ 	.short	(.L_165 - .L_164)
	.align		4
.L_164:
        /*03dc*/ 	.word	index@(_ZN10layer_norm22ln_bwd_finalize_kernelINS_22Kernel_traits_finalizeILj5120Ef6__halffS2_fjLb1ELj1024ELj4ENS_18Kernel_traits_baseILj5120EfS2_fS2_fjLj1024EEEEELb1ELb1EEEvNS_9BwdParamsE)
        /*03e0*/ 	.word	0x00000020


	//----- nvinfo : EIATTR_FRAME_SIZE
	.align		4
.L_165:
        /*03e4*/ 	.byte	0x04, 0x11
        /*03e6*/ 	.short	(.L_167 - .L_166)
	.align		4
.L_166:
        /*03e8*/ 	.word	index@(_ZN10layer_norm22ln_bwd_finalize_kernelINS_22Kernel_traits_finalizeILj5120Ef6__halffS2_fjLb1ELj1024ELj4ENS_18Kernel_traits_baseILj5120EfS2_fS2_fjLj1024EEEEELb1ELb1EEEvNS_9BwdParamsE)
        /*03ec*/ 	.word	0x00000000


	//----- nvinfo : EIATTR_REGCOUNT
	.align		4
.L_167:
        /*03f0*/ 	.byte	0x04, 0x2f
        /*03f2*/ 	.short	(.L_169 - .L_168)
	.align		4
.L_168:
        /*03f4*/ 	.word	index@(_ZN10layer_norm13ln_bwd_kernelINS_13Kernel_traitsIf6__halffS2_fjLj5120ELj1ELj1ELj4ELj16ENS_18Kernel_traits_baseILj5120EfS2_fS2_fjLj128EEEEELb1ELb1ELb1ELb0EEEvNS_9BwdParamsE)
        /*03f8*/ 	.word	0x000000ff


	//----- nvinfo : EIATTR_FRAME_SIZE
	.align		4
.L_169:
        /*03fc*/ 	.byte	0x04, 0x11
        /*03fe*/ 	.short	(.L_171 - .L_170)
	.align		4
.L_170:
        /*0400*/ 	.word	index@(_ZN10layer_norm13ln_bwd_kernelINS_13Kernel_traitsIf6__halffS2_fjLj5120ELj1ELj1ELj4ELj16ENS_18Kernel_traits_baseILj5120EfS2_fS2_fjLj128EEEEELb1ELb1ELb1ELb0EEEvNS_9BwdParamsE)
        /*0404*/ 	.word	0x000001d0


	//----- nvinfo : EIATTR_REGCOUNT
	.align		4
.L_171:
        /*0408*/ 	.byte	0x04, 0x2f
        /*040a*/ 	.short	(.L_173 - .L_172)
	.align		4
.L_172:
        /*040c*/ 	.word	index@(_ZN10layer_norm22ln_bwd_finalize_kernelINS_22Kernel_traits_finalizeILj5120Ef6__halffS2_fjLb1ELj1024ELj4ENS_18Kernel_traits_baseILj5120EfS2_fS2_fjLj1024EEEEELb1ELb0EEEvNS_9BwdParamsE)
        /*0410*/ 	.word	0x00000020


	//----- nvinfo : EIATTR_FRAME_SIZE
	.align		4
.L_173:
        /*0414*/ 	.byte	0x04, 0x11
        /*0416*/ 	.short	(.L_175 - .L_174)
	.align		4
.L_174:
        /*0418*/ 	.word	index@(_ZN10layer_norm22ln_bwd_finalize_kernelINS_22Kernel_traits_finalizeILj5120Ef6__halffS2_fjLb1ELj1024ELj4ENS_18Kernel_traits_baseILj5120EfS2_fS2_fjLj1024EEEEELb1ELb0EEEvNS_9BwdParamsE)
        /*041c*/ 	.word	0x00000000


	//----- nvinfo : EIATTR_REGCOUNT
	.align		4
.L_175:
        /*0420*/ 	.byte	0x04, 0x2f
        /*0422*/ 	.short	(.L_177 - .L_176)
	.align		4
.L_176:
        /*0424*/ 	.word	index@(_ZN10layer_norm13ln_bwd_kernelINS_13Kernel_traitsIf6__halffS2_fjLj5120ELj1ELj1ELj4ELj16ENS_18Kernel_traits_baseILj5120EfS2_fS2_fjLj128EEEEELb1ELb1ELb0ELb1EEEvNS_9BwdParamsE)
        /*0428*/ 	.word	0x000000ff


	//----- nvinfo : EIATTR_FRAME_SIZE
	.align		4
.L_177:
        /*042c*/ 	.byte	0x04, 0x11
        /*042e*/ 	.short	(.L_179 - .L_178)
	.align		4
.L_178:
        /*0430*/ 	.word	index@(_ZN10layer_norm13ln_bwd_kernelINS_13Kernel_traitsIf6__halffS2_fjLj5120ELj1ELj1ELj4ELj16ENS_18Kernel_traits_baseILj5120EfS2_fS2_fjLj128EEEEELb1ELb1ELb0ELb1EEEvNS_9BwdParamsE)
        /*0434*/ 	.word	0x000001a8


	//----- nvinfo : EIATTR_REGCOUNT
	.align		4
.L_179:
        /*0438*/ 	.byte	0x04, 0x2f
        /*043a*/ 	.short	(.L_181 - .L_180)
	.align		4
.L_180:
        /*043c*/ 	.word	index@(_ZN10layer_norm13ln_bwd_kernelINS_13Kernel_traitsIf6__halffS2_fjLj5120ELj1ELj1ELj4ELj16ENS_18Kernel_traits_baseILj5120EfS2_fS2_fjLj128EEEEELb1ELb1ELb0ELb0EEEvNS_9BwdParamsE)
        /*0440*/ 	.word	0x000000ff


	//----- nvinfo : EIATTR_FRAME_SIZE
	.align		4
.L_181:
        /*0444*/ 	.byte	0x04, 0x11
        /*0446*/ 	.short	(.L_183 - .L_182)
	.align		4
.L_182:
        /*0448*/ 	.word	index@(_ZN10layer_norm13ln_bwd_kernelINS_13Kernel_traitsIf6__halffS2_fjLj5120ELj1ELj1ELj4ELj16ENS_18Kernel_traits_baseILj5120EfS2_fS2_fjLj128EEEEELb1ELb1ELb0ELb0EEEvNS_9BwdParamsE)
        /*044c*/ 	.word	0x000001b8


	//----- nvinfo : EIATTR_REGCOUNT
	.align		4
.L_183:
        /*0450*/ 	.byte	0x04, 0x2f
        /*0452*/ 	.short	(.L_185 - .L_184)
	.align		4
.L_184:
        /*0454*/ 	.word	index@(_ZN10layer_norm13ln_bwd_kernelINS_13Kernel_traitsIf6__halffS2_fjLj5120ELj1ELj1ELj4ELj16ENS_18Kernel_traits_baseILj5120EfS2_fS2_fjLj128EEEEELb1ELb0ELb1ELb1EEEvNS_9BwdParamsE)
        /*0458*/ 	.word	0x000000ff


	//----- nvinfo : EIATTR_FRAME_SIZE
	.align		4
.L_185:
        /*045c*/ 	.byte	0x04, 0x11
        /*045e*/ 	.short	(.L_187 - .L_186)
	.align		4
.L_186:
        /*0460*/ 	.word	index@(_ZN10layer_norm13ln_bwd_kernelINS_13Kernel_traitsIf6__halffS2_fjLj5120ELj1ELj1ELj4ELj16ENS_18Kernel_traits_baseILj5120EfS2_fS2_fjLj128EEEEELb1ELb0ELb1ELb1EEEvNS_9BwdParamsE)
        /*0464*/ 	.word	0x00000068


	//----- nvinfo : EIATTR_REGCOUNT
	.align		4
.L_187:
        /*0468*/ 	.byte	0x04, 0x2f
        /*046a*/ 	.short	(.L_189 - .L_188)
	.align		4
.L_188:
        /*046c*/ 	.word	index@(_ZN10layer_norm22ln_bwd_finalize_kernelINS_22Kernel_traits_finalizeILj5120Ef6__halffS2_fjLb0ELj1024ELj4ENS_18Kernel_traits_baseILj5120EfS2_fS2_fjLj1024EEEEELb0ELb1EEEvNS_9BwdParamsE)
        /*0470*/ 	.word	0x00000020


	//----- nvinfo : EIATTR_FRAME_SIZE
	.align		4
.L_189:
        /*0474*/ 	.byte	0x04, 0x11
        /*0476*/ 	.short	(.L_191 - .L_190)
	.align		4
.L_190:
        /*0478*/ 	.word	index@(_ZN10layer_norm22ln_bwd_finalize_kernelINS_22Kernel_traits_finalizeILj5120Ef6__halffS2_fjLb0ELj1024ELj4ENS_18Kernel_traits_baseILj5120EfS2_fS2_fjLj1024EEEEELb0ELb1EEEvNS_9BwdParamsE)
        /*047c*/ 	.word	0x00000000


	//----- nvinfo : EIATTR_REGCOUNT
	.align		4
.L_191:
        /*0480*/ 	.byte	0x04, 0x2f
        /*0482*/ 	.short	(.L_193 - .L_192)
	.align		4
.L_192:
        /*0484*/ 	.word	index@(_ZN10layer_norm13ln_bwd_kernelINS_13Kernel_traitsIf6__halffS2_fjLj5120ELj1ELj1ELj4ELj16ENS_18Kernel_traits_baseILj5120EfS2_fS2_fjLj128EEEEELb1ELb0ELb1ELb0EEEvNS_9BwdParamsE)
        /*0488*/ 	.word	0x000000ff


	//----- nvinfo : EIATTR_FRAME_SIZE
	.align		4
.L_193:
        /*048c*/ 	.byte	0x04, 0x11
        /*048e*/ 	.short	(.L_195 - .L_194)
	.align		4
.L_194:
        /*0490*/ 	.word	index@(_ZN10layer_norm13ln_bwd_kernelINS_13Kernel_traitsIf6__halffS2_fjLj5120ELj1ELj1ELj4ELj16ENS_18Kernel_traits_baseILj5120EfS2_fS2_fjLj128EEEEELb1ELb0ELb1ELb0EEEvNS_9BwdParamsE)
        /*0494*/ 	.word	0x00000080


	//----- nvinfo : EIATTR_REGCOUNT
	.align		4
.L_195:
        /*0498*/ 	.byte	0x04, 0x2f
        /*049a*/ 	.short	(.L_197 - .L_196)
	.align		4
.L_196:
        /*049c*/ 	.word	index@(_ZN10layer_norm22ln_bwd_finalize_kernelINS_22Kernel_traits_finalizeILj5120Ef6__halffS2_fjLb0ELj1024ELj4ENS_18Kernel_traits_baseILj5120EfS2_fS2_fjLj1024EEEEELb0ELb0EEEvNS_9BwdParamsE)
        /*04a0*/ 	.word	0x0000003f


	//----- nvinfo : EIATTR_FRAME_SIZE
	.align		4
.L_197:
        /*04a4*/ 	.byte	0x04, 0x11
        /*04a6*/ 	.short	(.L_199 - .L_198)
	.align		4
.L_198:
        /*04a8*/ 	.word	index@(_ZN10layer_norm22ln_bwd_finalize_kernelINS_22Kernel_traits_finalizeILj5120Ef6__halffS2_fjLb0ELj1024ELj4ENS_18Kernel_traits_baseILj5120EfS2_fS2_fjLj1024EEEEELb0ELb0EEEvNS_9BwdParamsE)
        /*04ac*/ 	.word	0x00000000


	//----- nvinfo : EIATTR_REGCOUNT
	.align		4
.L_199:
        /*04b0*/ 	.byte	0x04, 0x2f
        /*04b2*/ 	.short	(.L_201 - .L_200)
	.align		4
.L_200:
        /*04b4*/ 	.word	index@(_ZN10layer_norm13ln_bwd_kernelINS_13Kernel_traitsIf6__halffS2_fjLj5120ELj1ELj1ELj4ELj16ENS_18Kernel_traits_baseILj5120EfS2_fS2_fjLj128EEEEELb1ELb0ELb0ELb1EEEvNS_9BwdParamsE)
        /*04b8*/ 	.word	0x000000ff


	//----- nvinfo : EIATTR_FRAME_SIZE
	.align		4
.L_201:
        /*04bc*/ 	.byte	0x04, 0x11
        /*04be*/ 	.short	(.L_203 - .L_202)
	.align		4
.L_202:
        /*04c0*/ 	.word	index@(_ZN10layer_norm13ln_bwd_kernelINS_13Kernel_traitsIf6__halffS2_fjLj5120ELj1ELj1ELj4ELj16ENS_18Kernel_traits_baseILj5120EfS2_fS2_fjLj128EEEEELb1ELb0ELb0ELb1EEEvNS_9BwdParamsE)
        /*04c4*/ 	.word	0x00000058


	//----- nvinfo : EIATTR_REGCOUNT
	.align		4
.L_203:
        /*04c8*/ 	.byte	0x04, 0x2f
        /*04ca*/ 	.short	(.L_205 - .L_204)
	.align		4
.L_204:
        /*04cc*/ 	.word	index@(_ZN10layer_norm13ln_bwd_kernelINS_13Kernel_traitsIf6__halffS2_fjLj5120ELj1ELj1ELj4ELj16ENS_18Kernel_traits_baseILj5120EfS2_fS2_fjLj128EEEEELb1ELb0ELb0ELb0EEEvNS_9BwdParamsE)
        /*04d0*/ 	.word	0x000000ff


	//----- nvinfo : EIATTR_FRAME_SIZE
	.align		4
.L_205:
        /*04d4*/ 	.byte	0x04, 0x11
        /*04d6*/ 	.short	(.L_207 - .L_206)
	.align		4
.L_206:
        /*04d8*/ 	.word	index@(_ZN10layer_norm13ln_bwd_kernelINS_13Kernel_traitsIf6__halffS2_fjLj5120ELj1ELj1ELj4ELj16ENS_18Kernel_traits_baseILj5120EfS2_fS2_fjLj128EEEEELb1ELb0ELb0ELb0EEEvNS_9BwdParamsE)
        /*04dc*/ 	.word	0x00000060


	//----- nvinfo : EIATTR_REGCOUNT
	.align		4
.L_207:
        /*04e0*/ 	.byte	0x04, 0x2f
        /*04e2*/ 	.short	(.L_209 - .L_208)
	.align		4
.L_208:
        /*04e4*/ 	.word	index@(_ZN10layer_norm13ln_bwd_kernelINS_13Kernel_traitsIf6__halffS2_fjLj5120ELj1ELj1ELj4ELj16ENS_18Kernel_traits_baseILj5120EfS2_fS2_fjLj128EEEEELb0ELb1ELb1ELb1EEEvNS_9BwdParamsE)
        /*04e8*/ 	.word	0x000000ff


	//----- nvinfo : EIATTR_FRAME_SIZE
	.align		4
.L_209:
        /*04ec*/ 	.byte	0x04, 0x11
        /*04ee*/ 	.short	(.L_211 - .L_210)
	.align		4
.L_210:
        /*04f0*/ 	.word	index@(_ZN10layer_norm13ln_bwd_kernelINS_13Kernel_traitsIf6__halffS2_fjLj5120ELj1ELj1ELj4ELj16ENS_18Kernel_traits_baseILj5120EfS2_fS2_fjLj128EEEEELb0ELb1ELb1ELb1EEEvNS_9BwdParamsE)
        /*04f4*/ 	.word	0x00000190


	//----- nvinfo : EIATTR_REGCOUNT
	.align		4
.L_211:
        /*04f8*/ 	.byte	0x04, 0x2f
        /*04fa*/ 	.short	(.L_213 - .L_212)
	.align		4
.L_212:
        /*04fc*/ 	.word	index@(_ZN10layer_norm13ln_bwd_kernelINS_13Kernel_traitsIf6__halffS2_fjLj5120ELj1ELj1ELj4ELj16ENS_18Kernel_traits_baseILj5120EfS2_fS2_fjLj128EEEEELb0ELb1ELb1ELb0EEEvNS_9BwdParamsE)
        /*0500*/ 	.word	0x000000ff


	//----- nvinfo : EIATTR_FRAME_SIZE
	.align		4
.L_213:
        /*0504*/ 	.byte	0x04, 0x11
        /*0506*/ 	.short	(.L_215 - .L_214)
	.align		4
.L_214:
        /*0508*/ 	.word	index@(_ZN10layer_norm13ln_bwd_kernelINS_13Kernel_traitsIf6__halffS2_fjLj5120ELj1ELj1ELj4ELj16ENS_18Kernel_traits_baseILj5120EfS2_fS2_fjLj128EEEEELb0ELb1ELb1ELb0EEEvNS_9BwdParamsE)
        /*050c*/ 	.word	0x000001a0


	//----- nvinfo : EIATTR_REGCOUNT
	.align		4
.L_215:
        /*0510*/ 	.byte	0x04, 0x2f
        /*0512*/ 	.short	(.L_217 - .L_216)
	.align		4
.L_216:
        /*0514*/ 	.word	index@(_ZN10layer_norm13ln_bwd_kernelINS_13Kernel_traitsIf6__halffS2_fjLj5120ELj1ELj1ELj4ELj16ENS_18Kernel_traits_baseILj5120EfS2_fS2_fjLj128EEEEELb0ELb1ELb0ELb1EEEvNS_9BwdParamsE)
        /*0518*/ 	.word	0x000000ff


	//----- nvinfo : EIATTR_FRAME_SIZE
	.align		4
.L_217:
        /*051c*/ 	.byte	0x04, 0x11
        /*051e*/ 	.short	(.L_219 - .L_218)
	.align		4
.L_218:
        /*0520*/ 	.word	index@(_ZN10layer_norm13ln_bwd_kernelINS_13Kernel_traitsIf6__halffS2_fjLj5120ELj1ELj1ELj4ELj16ENS_18Kernel_traits_baseILj5120EfS2_fS2_fjLj128EEEEELb0ELb1ELb0ELb1EEEvNS_9BwdParamsE)
        /*0524*/ 	.word	0x00000188


	//----- nvinfo : EIATTR_REGCOUNT
	.align		4
.L_219:
        /*0528*/ 	.byte	0x04, 0x2f
        /*052a*/ 	.short	(.L_221 - .L_220)
	.align		4
.L_220:
        /*052c*/ 	.word	index@(_ZN10layer_norm13ln_bwd_kernelINS_13Kernel_traitsIf6__halffS2_fjLj5120ELj1ELj1ELj4ELj16ENS_18Kernel_traits_baseILj5120EfS2_fS2_fjLj128EEEEELb0ELb1ELb0ELb0EEEvNS_9BwdParamsE)
        /*0530*/ 	.word	0x000000ff


	//----- nvinfo : EIATTR_FRAME_SIZE
	.align		4
.L_221:
        /*0534*/ 	.byte	0x04, 0x11
        /*0536*/ 	.short	(.L_223 - .L_222)
	.align		4
.L_222:
        /*0538*/ 	.word	index@(_ZN10layer_norm13ln_bwd_kernelINS_13Kernel_traitsIf6__halffS2_fjLj5120ELj1ELj1ELj4ELj16ENS_18Kernel_traits_baseILj5120EfS2_fS2_fjLj128EEEEELb0ELb1ELb0ELb0EEEvNS_9BwdParamsE)
        /*053c*/ 	.word	0x00000190


	//----- nvinfo : EIATTR_REGCOUNT
	.align		4
.L_223:
        /*0540*/ 	.byte	0x04, 0x2f
        /*0542*/ 	.short	(.L_225 - .L_224)
	.align		4
.L_224:
        /*0544*/ 	.word	index@(_ZN10layer_norm13ln_bwd_kernelINS_13Kernel_traitsIf6__halffS2_fjLj5120ELj1ELj1ELj4ELj16ENS_18Kernel_traits_baseILj5120EfS2_fS2_fjLj128EEEEELb0ELb0ELb1ELb1EEEvNS_9BwdParamsE)
        /*0548*/ 	.word	0x000000ff


	//----- nvinfo : EIATTR_FRAME_SIZE
	.align		4
.L_225:
        /*054c*/ 	.byte	0x04, 0x11
        /*054e*/ 	.short	(.L_227 - .L_226)
	.align		4
.L_226:
        /*0550*/ 	.word	index@(_ZN10layer_norm13ln_bwd_kernelINS_13Kernel_traitsIf6__halffS2_fjLj5120ELj1ELj1ELj4ELj16ENS_18Kernel_traits_baseILj5120EfS2_fS2_fjLj128EEEEELb0ELb0ELb1ELb1EEEvNS_9BwdParamsE)
        /*0554*/ 	.word	0x00000028


	//----- nvinfo : EIATTR_REGCOUNT
	.align		4
.L_227:
        /*0558*/ 	.byte	0x04, 0x2f
        /*055a*/ 	.short	(.L_229 - .L_228)
	.align		4
.L_228:
        /*055c*/ 	.word	index@(_ZN10layer_norm13ln_bwd_kernelINS_13Kernel_traitsIf6__halffS2_fjLj5120ELj1ELj1ELj4ELj16ENS_18Kernel_traits_baseILj5120EfS2_fS2_fjLj128EEEEELb0ELb0ELb1ELb0EEEvNS_9BwdParamsE)
        /*0560*/ 	.word	0x000000ff


	//----- nvinfo : EIATTR_FRAME_SIZE
	.align		4
.L_229:
        /*0564*/ 	.byte	0x04, 0x11
        /*0566*/ 	.short	(.L_231 - .L_230)
	.align		4
.L_230:
        /*0568*/ 	.word	index@(_ZN10layer_norm13ln_bwd_kernelINS_13Kernel_traitsIf6__halffS2_fjLj5120ELj1ELj1ELj4ELj16ENS_18Kernel_traits_baseILj5120EfS2_fS2_fjLj128EEEEELb0ELb0ELb1ELb0EEEvNS_9BwdParamsE)
        /*056c*/ 	.word	0x00000060


	//----- nvinfo : EIATTR_REGCOUNT
	.align		4
.L_231:
        /*0570*/ 	.byte	0x04, 0x2f
        /*0572*/ 	.short	(.L_233 - .L_232)
	.align		4
.L_232:
        /*0574*/ 	.word	index@(_ZN10layer_norm13ln_bwd_kernelINS_13Kernel_traitsIf6__halffS2_fjLj5120ELj1ELj1ELj4ELj16ENS_18Kernel_traits_baseILj5120EfS2_fS2_fjLj128EEEEELb0ELb0ELb0ELb1EEEvNS_9BwdParamsE)
        /*0578*/ 	.word	0x000000ff


	//----- nvinfo : EIATTR_FRAME_SIZE
	.align		4
.L_233:
        /*057c*/ 	.byte	0x04, 0x11
        /*057e*/ 	.short	(.L_235 - .L_234)
	.align		4
.L_234:
        /*0580*/ 	.word	index@(_ZN10layer_norm13ln_bwd_kernelINS_13Kernel_traitsIf6__halffS2_fjLj5120ELj1ELj1ELj4ELj16ENS_18Kernel_traits_baseILj5120EfS2_fS2_fjLj128EEEEELb0ELb0ELb0ELb1EEEvNS_9BwdParamsE)
        /*0584*/ 	.word	0x00000070


	//----- nvinfo : EIATTR_REGCOUNT
	.align		4
.L_235:
        /*0588*/ 	.byte	0x04, 0x2f
        /*058a*/ 	.short	(.L_237 - .L_236)
	.align		4
.L_236:
        /*058c*/ 	.word	index@(_ZN10layer_norm13ln_bwd_kernelINS_13Kernel_traitsIf6__halffS2_fjLj5120ELj1ELj1ELj4ELj16ENS_18Kernel_traits_baseILj5120EfS2_fS2_fjLj128EEEEELb0ELb0ELb0ELb0EEEvNS_9BwdParamsE)
        /*0590*/ 	.word	0x000000ff


	//----- nvinfo : EIATTR_FRAME_SIZE
	.align		4
.L_237:
        /*0594*/ 	.byte	0x04, 0x11
        /*0596*/ 	.short	(.L_239 - .L_238)
	.align		4
.L_238:
        /*0598*/ 	.word	index@(_ZN10layer_norm13ln_bwd_kernelINS_13Kernel_traitsIf6__halffS2_fjLj5120ELj1ELj1ELj4ELj16ENS_18Kernel_traits_baseILj5120EfS2_fS2_fjLj128EEEEELb0ELb0ELb0ELb0EEEvNS_9BwdParamsE)
        /*059c*/ 	.word	0x00000030


	//----- nvinfo : EIATTR_REGCOUNT
	.align		4
.L_239:
        /*05a0*/ 	.byte	0x04, 0x2f
        /*05a2*/ 	.short	(.L_241 - .L_240)
	.align		4
.L_240:
        /*05a4*/ 	.word	index@(_ZN10layer_norm13ln_bwd_kernelINS_13Kernel_traitsI6__halfS2_fS2_fjLj5120ELj1ELj1ELj4ELj16ENS_18Kernel_traits_baseILj5120ES2_S2_fS2_fjLj128EEEEELb1ELb1ELb1ELb1EEEvNS_9BwdParamsE)
        /*05a8*/ 	.word	0x000000ff


	//----- nvinfo : EIATTR_FRAME_SIZE
	.align		4
.L_241:
        /*05ac*/ 	.byte	0x04, 0x11
        /*05ae*/ 	.short	(.L_243 - .L_242)
	.align		4
.L_242:
        /*05b0*/ 	.word	index@(_ZN10layer_norm13ln_bwd_kernelINS_13Kernel_traitsI6__halfS2_fS2_fjLj5120ELj1ELj1ELj4ELj16ENS_18Kernel_traits_baseILj5120ES2_S2_fS2_fjLj128EEEEELb1ELb1ELb1ELb1EEEvNS_9BwdParamsE)
        /*05b4*/ 	.word	0x000000f8


	//----- nvinfo : EIATTR_REGCOUNT
	.align		4
.L_243:
        /*05b8*/ 	.byte	0x04, 0x2f
        /*05ba*/ 	.short	(.L_245 - .L_244)
	.align		4
.L_244:
        /*05bc*/ 	.word	index@(_ZN10layer_norm22ln_bwd_finalize_kernelINS_22Kernel_traits_finalizeILj5120E6__halfS2_fS2_fjLb1ELj1024ELj4ENS_18Kernel_traits_baseILj5120ES2_S2_fS2_fjLj1024EEEEELb1ELb1EEEvNS_9BwdParamsE)
        /*05c0*/ 	.word	0x00000020


	//----- nvinfo : EIATTR_FRAME_SIZE
	.align		4
.L_245:
        /*05c4*/ 	.byte	0x04, 0x11
        /*05c6*/ 	.short	(.L_247 - .L_246)
	.align		4
.L_246:
        /*05c8*/ 	.word	index@(_ZN10layer_norm22ln_bwd_finalize_kernelINS_22Kernel_traits_finalizeILj5120E6__halfS2_fS2_fjLb1ELj1024ELj4ENS_18Kernel_traits_baseILj5120ES2_S2_fS2_fjLj1024EEEEELb1ELb1EEEvNS_9BwdParamsE)
        /*05cc*/ 	.word	0x00000000


	//----- nvinfo : EIATTR_REGCOUNT
	.align		4
.L_247:
        /*05d0*/ 	.byte	0x04, 0x2f
        /*05d2*/ 	.short	(.L_249 - .L_248)
	.align		4
.L_248:
        /*05d4*/ 	.word	index@(_ZN10layer_norm13ln_bwd_kernelINS_13Kernel_traitsI6__halfS2_fS2_fjLj5120ELj1ELj1ELj4ELj16ENS_18Kernel_traits_baseILj5120ES2_S2_fS2_fjLj128EEEEELb1ELb1ELb1ELb0EEEvNS_9BwdParamsE)
        /*05d8*/ 	.word	0x000000ff


	//----- nvinfo : EIATTR_FRAME_SIZE
	.align		4
.L_249:
        /*05dc*/ 	.byte	0x04, 0x11
        /*05de*/ 	.short	(.L_251 - .L_250)
	.align		4
.L_250:
        /*05e0*/ 	.word	index@(_ZN10layer_norm13ln_bwd_kernelINS_13Kernel_traitsI6__halfS2_fS2_fjLj5120ELj1ELj1ELj4ELj16ENS_18Kernel_traits_baseILj5120ES2_S2_fS2_fjLj128EEEEELb1ELb1ELb1ELb0EEEvNS_9BwdParamsE)
        /*05e4*/ 	.word	0x00000128


	//----- nvinfo : EIATTR_REGCOUNT
	.align		4
.L_251:
        /*05e8*/ 	.byte	0x04, 0x2f
        /*05ea*/ 	.short	(.L_253 - .L_252)
	.align		4
.L_252:
        /*05ec*/ 	.word	index@(_ZN10layer_norm22ln_bwd_finalize_kernelINS_22Kernel_traits_finalizeILj5120E6__halfS2_fS2_fjLb1ELj1024ELj4ENS_18Kernel_traits_baseILj5120ES2_S2_fS2_fjLj1024EEEEELb1ELb0EEEvNS_9BwdParamsE)
        /*05f0*/ 	.word	0x00000020


	//----- nvinfo : EIATTR_FRAME_SIZE
	.align		4
.L_253:
        /*05f4*/ 	.byte	0x04, 0x11
        /*05f6*/ 	.short	(.L_255 - .L_254)
	.align		4
.L_254:
        /*05f8*/ 	.word	index@(_ZN10layer_norm22ln_bwd_finalize_kernelINS_22Kernel_traits_finalizeILj5120E6__halfS2_fS2_fjLb1ELj1024ELj4ENS_18Kernel_traits_baseILj5120ES2_S2_fS2_fjLj1024EEEEELb1ELb0EEEvNS_9BwdParamsE)
        /*05fc*/ 	.word	0x00000000


	//----- nvinfo : EIATTR_REGCOUNT
	.align		4
.L_255:
        /*0600*/ 	.byte	0x04, 0x2f
        /*0602*/ 	.short	(.L_257 - .L_256)
	.align		4
.L_256:
        /*0604*/ 	.word	index@(_ZN10layer_norm13ln_bwd_kernelINS_13Kernel_traitsI6__halfS2_fS2_fjLj5120ELj1ELj1ELj4ELj16ENS_18Kernel_traits_baseILj5120ES2_S2_fS2_fjLj128EEEEELb1ELb1ELb0ELb1EEEvNS_9BwdParamsE)
        /*0608*/ 	.word	0x000000ff


	//----- nvinfo : EIATTR_FRAME_SIZE
	.align		4
.L_257:
        /*060c*/ 	.byte	0x04, 0x11
        /*060e*/ 	.short	(.L_259 - .L_258)
	.align		4
.L_258:
        /*0610*/ 	.word	index@(_ZN10layer_norm13ln_bwd_kernelINS_13Kernel_traitsI6__halfS2_fS2_fjLj5120ELj1ELj1ELj4ELj16ENS_18Kernel_traits_baseILj5120ES2_S2_fS2_fjLj128EEEEELb1ELb1ELb0ELb1EEEvNS_9BwdParamsE)
        /*0614*/ 	.word	0x00000168


	//----- nvinfo : EIATTR_REGCOUNT
	.align		4
.L_259:
        /*0618*/ 	.byte	0x04, 0x2f
        /*061a*/ 	.short	(.L_261 - .L_260)
	.align		4
.L_260:
        /*061c*/ 	.word	index@(_ZN10layer_norm13ln_bwd_kernelINS_13Kernel_traitsI6__halfS2_fS2_fjLj5120ELj1ELj1ELj4ELj16ENS_18Kernel_traits_baseILj5120ES2_S2_fS2_fjLj128EEEEELb1ELb1ELb0ELb0EEEvNS_9BwdParamsE)
        /*0620*/ 	.word	0x000000ff


	//----- nvinfo : EIATTR_FRAME_SIZE
	.align		4
.L_261:
        /*0624*/ 	.byte	0x04, 0x11
        /*0626*/ 	.short	(.L_263 - .L_262)
	.align		4
.L_262:
        /*0628*/ 	.word	index@(_ZN10layer_norm13ln_bwd_kernelINS_13Kernel_traitsI6__halfS2_fS2_fjLj5120ELj1ELj1ELj4ELj16ENS_18Kernel_traits_baseILj5120ES2_S2_fS2_fjLj128EEEEELb1ELb1ELb0ELb0EEEvNS_9BwdParamsE)
        /*062c*/ 	.word	0x00000100


	//----- nvinfo : EIATTR_REGCOUNT
	.align		4
.L_263:
        /*0630*/ 	.byte	0x04, 0x2f
        /*0632*/ 	.short	(.L_265 - .L_264)
	.align		4
.L_264:
        /*0634*/ 	.word	index@(_ZN10layer_norm13ln_bwd_kernelINS_13Kernel_traitsI6__halfS2_fS2_fjLj5120ELj1ELj1ELj4ELj16ENS_18Kernel_traits_baseILj5120ES2_S2_fS2_fjLj128EEEEELb1ELb0ELb1ELb1EEEvNS_9BwdParamsE)
        /*0638*/ 	.word	0x000000ff


	//----- nvinfo : EIATTR_FRAME_SIZE
	.align		4
.L_265:
        /*063c*/ 	.byte	0x04, 0x11
        /*063e*/ 	.short	(.L_267 - .L_266)
	.align		4
.L_266:
        /*0640*/ 	.word	index@(_ZN10layer_norm13ln_bwd_kernelINS_13Kernel_traitsI6__halfS2_fS2_fjLj5120ELj1ELj1ELj4ELj16ENS_18Kernel_traits_baseILj5120ES2_S2_fS2_fjLj128EEEEELb1ELb0ELb1ELb1EEEvNS_9BwdParamsE)
        /*0644*/ 	.word	0x00000000


	//----- nvinfo : EIATTR_REGCOUNT
	.align		4
.L_267:
        /*0648*/ 	.byte	0x04, 0x2f
        /*064a*/ 	.short	(.L_269 - .L_268)
	.align		4
.L_268:
        /*064c*/ 	.word	index@(_ZN10layer_norm22ln_bwd_finalize_kernelINS_22Kernel_traits_finalizeILj5120E6__halfS2_fS2_fjLb0ELj1024ELj4ENS_18Kernel_traits_baseILj5120ES2_S2_fS2_fjLj1024EEEEELb0ELb1EEEvNS_9BwdParamsE)
        /*0650*/ 	.word	0x00000020


	//----- nvinfo : EIATTR_FRAME_SIZE
	.align		4
.L_269:
        /*0654*/ 	.byte	0x04, 0x11
        /*0656*/ 	.short	(.L_271 - .L_270)
	.align		4
.L_270:
        /*0658*/ 	.word	index@(_ZN10layer_norm22ln_bwd_finalize_kernelINS_22Kernel_traits_finalizeILj5120E6__halfS2_fS2_fjLb0ELj1024ELj4ENS_18Kernel_traits_baseILj5120ES2_S2_fS2_fjLj1024EEEEELb0ELb1EEEvNS_9BwdParamsE)
        /*065c*/ 	.word	0x00000000


	//----- nvinfo : EIATTR_REGCOUNT
	.align		4
.L_271:
        /*0660*/ 	.byte	0x04, 0x2f
        /*0662*/ 	.short	(.L_273 - .L_272)
	.align		4
.L_272:
        /*0664*/ 	.word	index@(_ZN10layer_norm13ln_bwd_kernelINS_13Kernel_traitsI6__halfS2_fS2_fjLj5120ELj1ELj1ELj4ELj16ENS_18Kernel_traits_baseILj5120ES2_S2_fS2_fjLj128EEEEELb1ELb0ELb1ELb0EEEvNS_9BwdParamsE)
        /*0668*/ 	.word	0x000000ff


	//----- nvinfo : EIATTR_FRAME_SIZE
	.align		4
.L_273:
        /*066c*/ 	.byte	0x04, 0x11
        /*066e*/ 	.short	(.L_275 - .L_274)
	.align		4
.L_274:
        /*0670*/ 	.word	index@(_ZN10layer_norm13ln_bwd_kernelINS_13Kernel_traitsI6__halfS2_fS2_fjLj5120ELj1ELj1ELj4ELj16ENS_18Kernel_traits_baseILj5120ES2_S2_fS2_fjLj128EEEEELb1ELb0ELb1ELb0EEEvNS_9BwdParamsE)
        /*0674*/ 	.word	0x00000028


	//----- nvinfo : EIATTR_REGCOUNT
	.align		4
.L_275:
        /*0678*/ 	.byte	0x04, 0x2f
        /*067a*/ 	.short	(.L_277 - .L_276)
	.align		4
.L_276:
        /*067c*/ 	.word	index@(_ZN10layer_norm22ln_bwd_finalize_kernelINS_22Kernel_traits_finalizeILj5120E6__halfS2_fS2_fjLb0ELj1024ELj4ENS_18Kernel_traits_baseILj5120ES2_S2_fS2_fjLj1024EEEEELb0ELb0EEEvNS_9BwdParamsE)
        /*0680*/ 	.word	0x0000003f


	//----- nvinfo : EIATTR_FRAME_SIZE
	.align		4
.L_277:
        /*0684*/ 	.byte	0x04, 0x11
        /*0686*/ 	.short	(.L_279 - .L_278)
	.align		4
.L_278:
        /*0688*/ 	.word	index@(_ZN10layer_norm22ln_bwd_finalize_kernelINS_22Kernel_traits_finalizeILj5120E6__halfS2_fS2_fjLb0ELj1024ELj4ENS_18Kernel_traits_baseILj5120ES2_S2_fS2_fjLj1024EEEEELb0ELb0EEEvNS_9BwdParamsE)
        /*068c*/ 	.word	0x00000000


	//----- nvinfo : EIATTR_REGCOUNT
	.align		4
.L_279:
        /*0690*/ 	.byte	0x04, 0x2f
        /*0692*/ 	.short	(.L_281 - .L_280)
	.align		4
.L_280:
        /*0694*/ 	.word	index@(_ZN10layer_norm13ln_bwd_kernelINS_13Kernel_traitsI6__halfS2_fS2_fjLj5120ELj1ELj1ELj4ELj16ENS_18Kernel_traits_baseILj5120ES2_S2_fS2_fjLj128EEEEELb1ELb0ELb0ELb1EEEvNS_9BwdParamsE)
        /*0698*/ 	.word	0x000000ff


	//----- nvinfo : EIATTR_FRAME_SIZE
	.align		4
.L_281:
        /*069c*/ 	.byte	0x04, 0x11
        /*069e*/ 	.short	(.L_283 - .L_282)
	.align		4
.L_282:
        /*06a0*/ 	.word	index@(_ZN10layer_norm13ln_bwd_kernelINS_13Kernel_traitsI6__halfS2_fS2_fjLj5120ELj1ELj1ELj4ELj16ENS_18Kernel_traits_baseILj5120ES2_S2_fS2_fjLj128EEEEELb1ELb0ELb0ELb1EEEvNS_9BwdParamsE)
        /*06a4*/ 	.word	0x00000070


	//----- nvinfo : EIATTR_REGCOUNT
	.align		4
.L_283:
        /*06a8*/ 	.byte	0x04, 0x2f
        /*06aa*/ 	.short	(.L_285 - .L_284)
	.align		4
.L_284:
        /*06ac*/ 	.word	index@(_ZN10layer_norm13ln_bwd_kernelINS_13Kernel_traitsI6__halfS2_fS2_fjLj5120ELj1ELj1ELj4ELj16ENS_18Kernel_traits_baseILj5120ES2_S2_fS2_fjLj128EEEEELb1ELb0ELb0ELb0EEEvNS_9BwdParamsE)
        /*06b0*/ 	.word	0x000000ff


	//----- nvinfo : EIATTR_FRAME_SIZE
	.align		4
.L_285:
        /*06b4*/ 	.byte	0x04, 0x11
        /*06b6*/ 	.short	(.L_287 - .L_286)
	.align		4
.L_286:
        /*06b8*/ 	.word	index@(_ZN10layer_norm13ln_bwd_kernelINS_13Kernel_traitsI6__halfS2_fS2_fjLj5120ELj1ELj1ELj4ELj16ENS_18Kernel_traits_baseILj5120ES2_S2_fS2_fjLj128EEEEELb1ELb0ELb0ELb0EEEvNS_9BwdParamsE)
        /*06bc*/ 	.word	0x00000018


	//----- nvinfo : EIATTR_REGCOUNT
	.align		4
.L_287:
        /*06c0*/ 	.byte	0x04, 0x2f
        /*06c2*/ 	.short	(.L_289 - .L_288)
	.align		4
.L_288:
        /*06c4*/ 	.word	index@(_ZN10layer_norm13ln_bwd_kernelINS_13Kernel_traitsI6__halfS2_fS2_fjLj5120ELj1ELj1ELj4ELj16ENS_18Kernel_traits_baseILj5120ES2_S2_fS2_fjLj128EEEEELb0ELb1ELb1ELb1EEEvNS_9BwdParamsE)
        /*06c8*/ 	.word	0x000000ff


	//----- nvinfo : EIATTR_FRAME_SIZE
	.align		4
.L_289:
        /*06cc*/ 	.byte	0x04, 0x11
        /*06ce*/ 	.short	(.L_291 - .L_290)
	.align		4
.L_290:
        /*06d0*/ 	.word	index@(_ZN10layer_norm13ln_bwd_kernelINS_13Kernel_traitsI6__halfS2_fS2_fjLj5120ELj1ELj1ELj4ELj16ENS_18Kernel_traits_baseILj5120ES2_S2_fS2_fjLj128EEEEELb0ELb1ELb1ELb1EEEvNS_9BwdParamsE)
        /*06d4*/ 	.word	0x000000c8


	//----- nvinfo : EIATTR_REGCOUNT
	.align		4
.L_291:
        /*06d8*/ 	.byte	0x04, 0x2f
        /*06da*/ 	.short	(.L_293 - .L_292)
	.align		4
.L_292:
        /*06dc*/ 	.word	index@(_ZN10layer_norm13ln_bwd_kernelINS_13Kernel_traitsI6__halfS2_fS2_fjLj5120ELj1ELj1ELj4ELj16ENS_18Kernel_traits_baseILj5120ES2_S2_fS2_fjLj128EEEEELb0ELb1ELb1ELb0EEEvNS_9BwdParamsE)
        /*06e0*/ 	.word	0x000000ff


	//----- nvinfo : EIATTR_FRAME_SIZE
	.align		4
.L_293:
        /*06e4*/ 	.byte	0x04, 0x11
        /*06e6*/ 	.short	(.L_295 - .L_294)
	.align		4
.L_294:
        /*06e8*/ 	.word	index@(_ZN10layer_norm13ln_bwd_kernelINS_13Kernel_traitsI6__halfS2_fS2_fjLj5120ELj1ELj1ELj4ELj16ENS_18Kernel_traits_baseILj5120ES2_S2_fS2_fjLj128EEEEELb0ELb1ELb1ELb0EEEvNS_9BwdParamsE)
        /*06ec*/ 	.word	0x000000f8


	//----- nvinfo : EIATTR_REGCOUNT
	.align		4
.L_295:
        /*06f0*/ 	.byte	0x04, 0x2f
        /*06f2*/ 	.short	(.L_297 - .L_296)
	.align		4
.L_296:
        /*06f4*/ 	.word	index@(_ZN10layer_norm13ln_bwd_kernelINS_13Kernel_traitsI6__halfS2_fS2_fjLj5120ELj1ELj1ELj4ELj16ENS_18Kernel_traits_baseILj5120ES2_S2_fS2_fjLj128EEEEELb0ELb1ELb0ELb1EEEvNS_9BwdParamsE)
        /*06f8*/ 	.word	0x000000ff


	//----- nvinfo : EIATTR_FRAME_SIZE
	.align		4
.L_297:
        /*06fc*/ 	.byte	0x04, 0x11
        /*06fe*/ 	.short	(.L_299 - .L_298)
	.align		4
.L_298:
        /*0700*/ 	.word	index@(_ZN10layer_norm13ln_bwd_kernelINS_13Kernel_traitsI6__halfS2_fS2_fjLj5120ELj1ELj1ELj4ELj16ENS_18Kernel_traits_baseILj5120ES2_S2_fS2_fjLj128EEEEELb0ELb1ELb0ELb1EEEvNS_9BwdParamsE)
        /*0704*/ 	.word	0x00000140


	//----- nvinfo : EIATTR_REGCOUNT
	.align		4
.L_299:
        /*0708*/ 	.byte	0x04, 0x2f
        /*070a*/ 	.short	(.L_301 - .L_300)
	.align		4
.L_300:
        /*070c*/ 	.word	index@(_ZN10layer_norm13ln_bwd_kernelINS_13Kernel_traitsI6__halfS2_fS2_fjLj5120ELj1ELj1ELj4ELj16ENS_18Kernel_traits_baseILj5120ES2_S2_fS2_fjLj128EEEEELb0ELb1ELb0ELb0EEEvNS_9BwdParamsE)
        /*0710*/ 	.word	0x000000ff


	//----- nvinfo : EIATTR_FRAME_SIZE
	.align		4
.L_301:
        /*0714*/ 	.byte	0x04, 0x11
        /*0716*/ 	.short	(.L_303 - .L_302)
	.align		4
.L_302:
        /*0718*/ 	.word	index@(_ZN10layer_norm13ln_bwd_kernelINS_13Kernel_traitsI6__halfS2_fS2_fjLj5120ELj1ELj1ELj4ELj16ENS_18Kernel_traits_baseILj5120ES2_S2_fS2_fjLj128EEEEELb0ELb1ELb0ELb0EEEvNS_9BwdParamsE)
        /*071c*/ 	.word	0x000000e0


	//----- nvinfo : EIATTR_REGCOUNT
	.align		4
.L_303:
        /*0720*/ 	.byte	0x04, 0x2f
        /*0722*/ 	.short	(.L_305 - .L_304)
	.align		4
.L_304:
        /*0724*/ 	.word	index@(_ZN10layer_norm13ln_bwd_kernelINS_13Kernel_traitsI6__halfS2_fS2_fjLj5120ELj1ELj1ELj4ELj16ENS_18Kernel_traits_baseILj5120ES2_S2_fS2_fjLj128EEEEELb0ELb0ELb1ELb1EEEvNS_9BwdParamsE)
        /*0728*/ 	.word	0x000000fe


	//----- nvinfo : EIATTR_FRAME_SIZE
	.align		4
.L_305:
        /*072c*/ 	.byte	0x04, 0x11
        /*072e*/ 	.short	(.L_307 - .L_306)
	.align		4
.L_306:
        /*0730*/ 	.word	index@(_ZN10layer_norm13ln_bwd_kernelINS_13Kernel_traitsI6__halfS2_fS2_fjLj5120ELj1ELj1ELj4ELj16ENS_18Kernel_traits_baseILj5120ES2_S2_fS2_fjLj128EEEEELb0ELb0ELb1ELb1EEEvNS_9BwdParamsE)
        /*0734*/ 	.word	0x00000000


	//----- nvinfo : EIATTR_REGCOUNT
	.align		4
.L_307:
        /*0738*/ 	.byte	0x04, 0x2f
        /*073a*/ 	.short	(.L_309 - .L_308)
	.align		4
.L_308:
        /*073c*/ 	.word	index@(_ZN10layer_norm13ln_bwd_kernelINS_13Kernel_traitsI6__halfS2_fS2_fjLj5120ELj1ELj1ELj4ELj16ENS_18Kernel_traits_baseILj5120ES2_S2_fS2_fjLj128EEEEELb0ELb0ELb1ELb0EEEvNS_9BwdParamsE)
        /*0740*/ 	.word	0x000000ff


	//----- nvinfo : EIATTR_FRAME_SIZE
	.align		4
.L_309:
        /*0744*/ 	.byte	0x04, 0x11
        /*0746*/ 	.short	(.L_311 - .L_310)
	.align		4
.L_310:
        /*0748*/ 	.word	index@(_ZN10layer_norm13ln_bwd_kernelINS_13Kernel_traitsI6__halfS2_fS2_fjLj5120ELj1ELj1ELj4ELj16ENS_18Kernel_traits_baseILj5120ES2_S2_fS2_fjLj128EEEEELb0ELb0ELb1ELb0EEEvNS_9BwdParamsE)
        /*074c*/ 	.word	0x00000018


	//----- nvinfo : EIATTR_REGCOUNT
	.align		4
.L_311:
        /*0750*/ 	.byte	0x04, 0x2f
        /*0752*/ 	.short	(.L_313 - .L_312)
	.align		4
.L_312:
        /*0754*/ 	.word	index@(_ZN10layer_norm13ln_bwd_kernelINS_13Kernel_traitsI6__halfS2_fS2_fjLj5120ELj1ELj1ELj4ELj16ENS_18Kernel_traits_baseILj5120ES2_S2_fS2_fjLj128EEEEELb0ELb0ELb0ELb1EEEvNS_9BwdParamsE)
        /*0758*/ 	.word	0x000000ff


	//----- nvinfo : EIATTR_FRAME_SIZE
	.align		4
.L_313:
        /*075c*/ 	.byte	0x04, 0x11
        /*075e*/ 	.short	(.L_315 - .L_314)
	.align		4
.L_314:
        /*0760*/ 	.word	index@(_ZN10layer_norm13ln_bwd_kernelINS_13Kernel_traitsI6__halfS2_fS2_fjLj5120ELj1ELj1ELj4ELj16ENS_18Kernel_traits_baseILj5120ES2_S2_fS2_fjLj128EEEEELb0ELb0ELb0ELb1EEEvNS_9BwdParamsE)
        /*0764*/ 	.word	0x00000058


	//----- nvinfo : EIATTR_REGCOUNT
	.align		4
.L_315:
        /*0768*/ 	.byte	0x04, 0x2f
        /*076a*/ 	.short	(.L_317 - .L_316)
	.align		4
.L_316:
        /*076c*/ 	.word	index@(_ZN10layer_norm13ln_bwd_kernelINS_13Kernel_traitsI6__halfS2_fS2_fjLj5120ELj1ELj1ELj4ELj16ENS_18Kernel_traits_baseILj5120ES2_S2_fS2_fjLj128EEEEELb0ELb0ELb0ELb0EEEvNS_9BwdParamsE)
        /*0770*/ 	.word	0x000000fc


	//----- nvinfo : EIATTR_FRAME_SIZE
	.align		4
.L_317:
        /*0774*/ 	.byte	0x04, 0x11
        /*0776*/ 	.short	(.L_319 - .L_318)
	.align		4
.L_318:
        /*0778*/ 	.word	index@(_ZN10layer_norm13ln_bwd_kernelINS_13Kernel_traitsI6__halfS2_fS2_fjLj5120ELj1ELj1ELj4ELj16ENS_18Kernel_traits_baseILj5120ES2_S2_fS2_fjLj128EEEEELb0ELb0ELb0ELb0EEEvNS_9BwdParamsE)
        /*077c*/ 	.word	0x00000000


	//----- nvinfo : EIATTR_REGCOUNT
	.align		4
.L_319:
        /*0780*/ 	.byte	0x04, 0x2f
        /*0782*/ 	.short	(.L_321 - .L_320)
	.align		4
.L_320:
        /*0784*/ 	.word	index@(_ZN10layer_norm13ln_bwd_kernelINS_13Kernel_traitsIf6__halfS2_S2_fjLj5120ELj1ELj1ELj4ELj16ENS_18Kernel_traits_baseILj5120EfS2_S2_S2_fjLj128EEEEELb1ELb1ELb1ELb1EEEvNS_9BwdParamsE)
        /*0788*/ 	.word	0x000000ff


	//----- nvinfo : EIATTR_FRAME_SIZE
	.align		4
.L_321:
        /*078c*/ 	.byte	0x04, 0x11
        /*078e*/ 	.short	(.L_323 - .L_322)
	.align		4
.L_322:
        /*0790*/ 	.word	index@(_ZN10layer_norm13ln_bwd_kernelINS_13Kernel_traitsIf6__halfS2_S2_fjLj5120ELj1ELj1ELj4ELj16ENS_18Kernel_traits_baseILj5120EfS2_S2_S2_fjLj128EEEEELb1ELb1ELb1ELb1EEEvNS_9BwdParamsE)
        /*0794*/ 	.word	0x00000158


	//----- nvinfo : EIATTR_REGCOUNT
	.align		4
.L_323:
        /*0798*/ 	.byte	0x04, 0x2f
        /*079a*/ 	.short	(.L_325 - .L_324)
	.align		4
.L_324:
        /*079c*/ 	.word	index@(_ZN10layer_norm22ln_bwd_finalize_kernelINS_22Kernel_traits_finalizeILj5120Ef6__halfS2_S2_fjLb1ELj1024ELj4ENS_18Kernel_traits_baseILj5120EfS2_S2_S2_fjLj1024EEEEELb1ELb1EEEvNS_9BwdParamsE)
        /*07a0*/ 	.word	0x00000020


	//----- nvinfo : EIATTR_FRAME_SIZE
	.align		4
.L_325:
        /*07a4*/ 	.byte	0x04, 0x11
        /*07a6*/ 	.short	(.L_327 - .L_326)
	.align		4
.L_326:
        /*07a8*/ 	.word	index@(_ZN10layer_norm22ln_bwd_finalize_kernelINS_22Kernel_traits_finalizeILj5120Ef6__halfS2_S2_fjLb1ELj1024ELj4ENS_18Kernel_traits_baseILj5120EfS2_S2_S2_fjLj1024EEEEELb1ELb1EEEvNS_9BwdParamsE)
        /*07ac*/ 	.word	0x00000000


	//----- nvinfo : EIATTR_REGCOUNT
	.align		4
.L_327:
        /*07b0*/ 	.byte	0x04, 0x2f
        /*07b2*/ 	.short	(.L_329 - .L_328)
	.align		4
.L_328:
        /*07b4*/ 	.word	index@(_ZN10layer_norm13ln_bwd_kernelINS_13Kernel_traitsIf6__halfS2_S2_fjLj5120ELj1ELj1ELj4ELj16ENS_18Kernel_traits_baseILj5120EfS2_S2_S2_fjLj128EEEEELb1ELb1ELb1ELb0EEEvNS_9BwdParamsE)
        /*07b8*/ 	.word	0x000000ff


	//----- nvinfo : EIATTR_FRAME_SIZE
	.align		4
.L_329:
        /*07bc*/ 	.byte	0x04, 0x11
        /*07be*/ 	.short	(.L_331 - .L_330)
	.align		4
.L_330:
        /*07c0*/ 	.word	index@(_ZN10layer_norm13ln_bwd_kernelINS_13Kernel_traitsIf6__halfS2_S2_fjLj5120ELj1ELj1ELj4ELj16ENS_18Kernel_traits_baseILj5120EfS2_S2_S2_fjLj128EEEEELb1ELb1ELb1ELb0EEEvNS_9BwdParamsE)
        /*07c4*/ 	.word	0x00000168


	//----- nvinfo : EIATTR_REGCOUNT
	.align		4
.L_331:
        /*07c8*/ 	.byte	0x04, 0x2f
        /*07ca*/ 	.short	(.L_333 - .L_332)
	.align		4
.L_332:
        /*07cc*/ 	.word	index@(_ZN10layer_norm22ln_bwd_finalize_kernelINS_22Kernel_traits_finalizeILj5120Ef6__halfS2_S2_fjLb1ELj1024ELj4ENS_18Kernel_traits_baseILj5120EfS2_S2_S2_fjLj1024EEEEELb1ELb0EEEvNS_9BwdParamsE)
        /*07d0*/ 	.word	0x00000020


	//----- nvinfo : EIATTR_FRAME_SIZE
	.align		4
.L_333:
        /*07d4*/ 	.byte	0x04, 0x11
        /*07d6*/ 	.short	(.L_335 - .L_334)
	.align		4
.L_334:
        /*07d8*/ 	.word	index@(_ZN10layer_norm22ln_bwd_finalize_kernelINS_22Kernel_traits_finalizeILj5120Ef6__halfS2_S2_fjLb1ELj1024ELj4ENS_18Kernel_traits_baseILj5120EfS2_S2_S2_fjLj1024EEEEELb1ELb0EEEvNS_9BwdParamsE)
        /*07dc*/ 	.word	0x00000000


	//----- nvinfo : EIATTR_REGCOUNT
	.align		4
.L_335:
        /*07e0*/ 	.byte	0x04, 0x2f
        /*07e2*/ 	.short	(.L_337 - .L_336)
	.align		4
.L_336:
        /*07e4*/ 	.word	index@(_ZN10layer_norm13ln_bwd_kernelINS_13Kernel_traitsIf6__halfS2_S2_fjLj5120ELj1ELj1ELj4ELj16ENS_18Kernel_traits_baseILj5120EfS2_S2_S2_fjLj128EEEEELb1ELb1ELb0ELb1EEEvNS_9BwdParamsE)
        /*07e8*/ 	.word	0x000000ff


	//----- nvinfo : EIATTR_FRAME_SIZE
	.align		4
.L_337:
        /*07ec*/ 	.byte	0x04, 0x11
        /*07ee*/ 	.short	(.L_339 - .L_338)
	.align		4
.L_338:
        /*07f0*/ 	.word	index@(_ZN10layer_norm13ln_bwd_kernelINS_13Kernel_traitsIf6__halfS2_S2_fjLj5120ELj1ELj1ELj4ELj16ENS_18Kernel_traits_baseILj5120EfS2_S2_S2_fjLj128EEEEELb1ELb1ELb0ELb1EEEvNS_9BwdParamsE)
        /*07f4*/ 	.word	0x00000148


	//----- nvinfo : EIATTR_REGCOUNT
	.align		4
.L_339:
        /*07f8*/ 	.byte	0x04, 0x2f
        /*07fa*/ 	.short	(.L_341 - .L_340)
	.align		4
.L_340:
        /*07fc*/ 	.word	index@(_ZN10layer_norm13ln_bwd_kernelINS_13Kernel_traitsIf6__halfS2_S2_fjLj5120ELj1ELj1ELj4ELj16ENS_18Kernel_traits_baseILj5120EfS2_S2_S2_fjLj128EEEEELb1ELb1ELb0ELb0EEEvNS_9BwdParamsE)
        /*0800*/ 	.word	0x000000ff


	//----- nvinfo : EIATTR_FRAME_SIZE
	.align		4
.L_341:
        /*0804*/ 	.byte	0x04, 0x11
        /*0806*/ 	.short	(.L_343 - .L_342)
	.align		4
.L_342:
        /*0808*/ 	.word	index@(_ZN10layer_norm13ln_bwd_kernelINS_13Kernel_traitsIf6__halfS2_S2_fjLj5120ELj1ELj1ELj4ELj16ENS_18Kernel_traits_baseILj5120EfS2_S2_S2_fjLj128EEEEELb1ELb1ELb0ELb0EEEvNS_9BwdParamsE)
        /*080c*/ 	.word	0x00000140


	//----- nvinfo : EIATTR_REGCOUNT
	.align		4
.L_343:
        /*0810*/ 	.byte	0x04, 0x2f
        /*0812*/ 	.short	(.L_345 - .L_344)
	.align		4
.L_344:
        /*0814*/ 	.word	index@(_ZN10layer_norm13ln_bwd_kernelINS_13Kernel_traitsIf6__halfS2_S2_fjLj5120ELj1ELj1ELj4ELj16ENS_18Kernel_traits_baseILj5120EfS2_S2_S2_fjLj128EEEEELb1ELb0ELb1ELb1EEEvNS_9BwdParamsE)
        /*0818*/ 	.word	0x000000fd


	//----- nvinfo : EIATTR_FRAME_SIZE
	.align		4
.L_345:
        /*081c*/ 	.byte	0x04, 0x11
        /*081e*/ 	.short	(.L_347 - .L_346)
	.align		4
.L_346:
        /*0820*/ 	.word	index@(_ZN10layer_norm13ln_bwd_kernelINS_13Kernel_traitsIf6__halfS2_S2_fjLj5120ELj1ELj1ELj4ELj16ENS_18Kernel_traits_baseILj5120EfS2_S2_S2_fjLj128EEEEELb1ELb0ELb1ELb1EEEvNS_9BwdParamsE)
        /*0824*/ 	.word	0x00000000


	//----- nvinfo : EIATTR_REGCOUNT
	.align		4
.L_347:
        /*0828*/ 	.byte	0x04, 0x2f
        /*082a*/ 	.short	(.L_349 - .L_348)
	.align		4
.L_348:
        /*082c*/ 	.word	index@(_ZN10layer_norm22ln_bwd_finalize_kernelINS_22Kernel_traits_finalizeILj5120Ef6__halfS2_S2_fjLb0ELj1024ELj4ENS_18Kernel_traits_baseILj5120EfS2_S2_S2_fjLj1024EEEEELb0ELb1EEEvNS_9BwdParamsE)
        /*0830*/ 	.word	0x00000020


	//----- nvinfo : EIATTR_FRAME_SIZE
	.align		4
.L_349:
        /*0834*/ 	.byte	0x04, 0x11
        /*0836*/ 	.short	(.L_351 - .L_350)
	.align		4
.L_350:
        /*0838*/ 	.word	index@(_ZN10layer_norm22ln_bwd_finalize_kernelINS_22Kernel_traits_finalizeILj5120Ef6__halfS2_S2_fjLb0ELj1024ELj4ENS_18Kernel_traits_baseILj5120EfS2_S2_S2_fjLj1024EEEEELb0ELb1EEEvNS_9BwdParamsE)
        /*083c*/ 	.word	0x00000000


	//----- nvinfo : EIATTR_REGCOUNT
	.align		4
.L_351:
        /*0840*/ 	.byte	0x04, 0x2f
        /*0842*/ 	.short	(.L_353 - .L_352)
	.align		4
.L_352:
        /*0844*/ 	.word	index@(_ZN10layer_norm13ln_bwd_kernelINS_13Kernel_traitsIf6__halfS2_S2_fjLj5120ELj1ELj1ELj4ELj16ENS_18Kernel_traits_baseILj5120EfS2_S2_S2_fjLj128EEEEELb1ELb0ELb1ELb0EEEvNS_9BwdParamsE)
        /*0848*/ 	.word	0x000000ff


	//----- nvinfo : EIATTR_FRAME_SIZE
	.align		4
.L_353:
        /*084c*/ 	.byte	0x04, 0x11
        /*084e*/ 	.short	(.L_355 - .L_354)
	.align		4
.L_354:
        /*0850*/ 	.word	index@(_ZN10layer_norm13ln_bwd_kernelINS_13Kernel_traitsIf6__halfS2_S2_fjLj5120ELj1ELj1ELj4ELj16ENS_18Kernel_traits_baseILj5120EfS2_S2_S2_fjLj128EEEEELb1ELb0ELb1ELb0EEEvNS_9BwdParamsE)
        /*0854*/ 	.word	0x00000010


	//----- nvinfo : EIATTR_REGCOUNT
	.align		4
.L_355:
        /*0858*/ 	.byte	0x04, 0x2f
        /*085a*/ 	.short	(.L_357 - .L_356)
	.align		4
.L_356:
        /*085c*/ 	.word	index@(_ZN10layer_norm22ln_bwd_finalize_kernelINS_22Kernel_traits_finalizeILj5120Ef6__halfS2_S2_fjLb0ELj1024ELj4ENS_18Kernel_traits_baseILj5120EfS2_S2_S2_fjLj1024EEEEELb0ELb0EEEvNS_9BwdParamsE)
        /*0860*/ 	.word	0x0000003f


	//----- nvinfo : EIATTR_FRAME_SIZE
	.align		4
.L_357:
        /*0864*/ 	.byte	0x04, 0x11
        /*0866*/ 	.short	(.L_359 - .L_358)
	.align		4
.L_358:
        /*0868*/ 	.word	index@(_ZN10layer_norm22ln_bwd_finalize_kernelINS_22Kernel_traits_finalizeILj5120Ef6__halfS2_S2_fjLb0ELj1024ELj4ENS_18Kernel_traits_baseILj5120EfS2_S2_S2_fjLj1024EEEEELb0ELb0EEEvNS_9BwdParamsE)
        /*086c*/ 	.word	0x00000000


	//----- nvinfo : EIATTR_REGCOUNT
	.align		4
.L_359:
        /*0870*/ 	.byte	0x04, 0x2f
        /*0872*/ 	.short	(.L_361 - .L_360)
	.align		4
.L_360:
        /*0874*/ 	.word	index@(_ZN10layer_norm13ln_bwd_kernelINS_13Kernel_traitsIf6__halfS2_S2_fjLj5120ELj1ELj1ELj4ELj16ENS_18Kernel_traits_baseILj5120EfS2_S2_S2_fjLj128EEEEELb1ELb0ELb0ELb1EEEvNS_9BwdParamsE)
        /*0878*/ 	.word	0x000000ff


	//----- nvinfo : EIATTR_FRAME_SIZE
	.align		4
.L_361:
        /*087c*/ 	.byte	0x04, 0x11
        /*087e*/ 	.short	(.L_363 - .L_362)
	.align		4
.L_362:
        /*0880*/ 	.word	index@(_ZN10layer_norm13ln_bwd_kernelINS_13Kernel_traitsIf6__halfS2_S2_fjLj5120ELj1ELj1ELj4ELj16ENS_18Kernel_traits_baseILj5120EfS2_S2_S2_fjLj128EEEEELb1ELb0ELb0ELb1EEEvNS_9BwdParamsE)
        /*0884*/ 	.word	0x00000000


	//----- nvinfo : EIATTR_REGCOUNT
	.align		4
.L_363:
        /*0888*/ 	.byte	0x04, 0x2f
        /*088a*/ 	.short	(.L_365 - .L_364)
	.align		4
.L_364:
        /*088c*/ 	.word	index@(_ZN10layer_norm13ln_bwd_kernelINS_13Kernel_traitsIf6__halfS2_S2_fjLj5120ELj1ELj1ELj4ELj16ENS_18Kernel_traits_baseILj5120EfS2_S2_S2_fjLj128EEEEELb1ELb0ELb0ELb0EEEvNS_9BwdParamsE)
        /*0890*/ 	.word	0x000000fc


	//----- nvinfo : EIATTR_FRAME_SIZE
	.align		4
.L_365:
        /*0894*/ 	.byte	0x04, 0x11
        /*0896*/ 	.short	(.L_367 - .L_366)
	.align		4
.L_366:
        /*0898*/ 	.word	index@(_ZN10layer_norm13ln_bwd_kernelINS_13Kernel_traitsIf6__halfS2_S2_fjLj5120ELj1ELj1ELj4ELj16ENS_18Kernel_traits_baseILj5120EfS2_S2_S2_fjLj128EEEEELb1ELb0ELb0ELb0EEEvNS_9BwdParamsE)
        /*089c*/ 	.word	0x00000000


	//----- nvinfo : EIATTR_REGCOUNT
	.align		4
.L_367:
        /*08a0*/ 	.byte	0x04, 0x2f
        /*08a2*/ 	.short	(.L_369 - .L_368)
	.align		4
.L_368:
        /*08a4*/ 	.word	index@(_ZN10layer_norm13ln_bwd_kernelINS_13Kernel_traitsIf6__halfS2_S2_fjLj5120ELj1ELj1ELj4ELj16ENS_18Kernel_traits_baseILj5120EfS2_S2_S2_fjLj128EEEEELb0ELb1ELb1ELb1EEEvNS_9BwdParamsE)
        /*08a8*/ 	.word	0x000000ff


	//----- nvinfo : EIATTR_FRAME_SIZE
	.align		4
.L_369:
        /*08ac*/ 	.byte	0x04, 0x11
        /*08ae*/ 	.short	(.L_371 - .L_370)
	.align		4
.L_370:
        /*08b0*/ 	.word	index@(_ZN10layer_norm13ln_bwd_kernelINS_13Kernel_traitsIf6__halfS2_S2_fjLj5120ELj1ELj1ELj4ELj16ENS_18Kernel_traits_baseILj5120EfS2_S2_S2_fjLj128EEEEELb0ELb1ELb1ELb1EEEvNS_9BwdParamsE)
        /*08b4*/ 	.word	0x00000138


	//----- nvinfo : EIATTR_REGCOUNT
	.align		4
.L_371:
        /*08b8*/ 	.byte	0x04, 0x2f
        /*08ba*/ 	.short	(.L_373 - .L_372)
	.align		4
.L_372:
        /*08bc*/ 	.word	index@(_ZN10layer_norm13ln_bwd_kernelINS_13Kernel_traitsIf6__halfS2_S2_fjLj5120ELj1ELj1ELj4ELj16ENS_18Kernel_traits_baseILj5120EfS2_S2_S2_fjLj128EEEEELb0ELb1ELb1ELb0EEEvNS_9BwdParamsE)
        /*08c0*/ 	.word	0x000000ff


	//----- nvinfo : EIATTR_FRAME_SIZE
	.align		4
.L_373:
        /*08c4*/ 	.byte	0x04, 0x11
        /*08c6*/ 	.short	(.L_375 - .L_374)
	.align		4
.L_374:
        /*08c8*/ 	.word	index@(_ZN10layer_norm13ln_bwd_kernelINS_13Kernel_traitsIf6__halfS2_S2_fjLj5120ELj1ELj1ELj4ELj16ENS_18Kernel_traits_baseILj5120EfS2_S2_S2_fjLj128EEEEELb0ELb1ELb1ELb0EEEvNS_9BwdParamsE)
        /*08cc*/ 	.word	0x00000140


	//----- nvinfo : EIATTR_REGCOUNT
	.align		4
.L_375:
        /*08d0*/ 	.byte	0x04, 0x2f
        /*08d2*/ 	.short	(.L_377 - .L_376)
	.align		4
.L_376:
        /*08d4*/ 	.word	index@(_ZN10layer_norm13ln_bwd_kernelINS_13Kernel_traitsIf6__halfS2_S2_fjLj5120ELj1ELj1ELj4ELj16ENS_18Kernel_traits_baseILj5120EfS2_S2_S2_fjLj128EEEEELb0ELb1ELb0ELb1EEEvNS_9BwdParamsE)
        /*08d8*/ 	.word	0x000000ff


	//----- nvinfo : EIATTR_FRAME_SIZE
	.align		4
.L_377:
        /*08dc*/ 	.byte	0x04, 0x11
        /*08de*/ 	.short	(.L_379 - .L_378)
	.align		4
.L_378:
        /*08e0*/ 	.word	index@(_ZN10layer_norm13ln_bwd_kernelINS_13Kernel_traitsIf6__halfS2_S2_fjLj5120ELj1ELj1ELj4ELj16ENS_18Kernel_traits_baseILj5120EfS2_S2_S2_fjLj128EEEEELb0ELb1ELb0ELb1EEEvNS_9BwdParamsE)
        /*08e4*/ 	.word	0x00000120


	//----- nvinfo : EIATTR_REGCOUNT
	.align		4
.L_379:
        /*08e8*/ 	.byte	0x04, 0x2f
        /*08ea*/ 	.short	(.L_381 - .L_380)
	.align		4
.L_380:
        /*08ec*/ 	.word	index@(_ZN10layer_norm13ln_bwd_kernelINS_13Kernel_traitsIf6__halfS2_S2_fjLj5120ELj1ELj1ELj4ELj16ENS_18Kernel_traits_baseILj5120EfS2_S2_S2_fjLj128EEEEELb0ELb1ELb0ELb0EEEvNS_9BwdParamsE)
        /*08f0*/ 	.word	0x000000ff


	//----- nvinfo : EIATTR_FRAME_SIZE
	.align		4
.L_381:
        /*08f4*/ 	.byte	0x04, 0x11
        /*08f6*/ 	.short	(.L_383 - .L_382)
	.align		4
.L_382:
        /*08f8*/ 	.word	index@(_ZN10layer_norm13ln_bwd_kernelINS_13Kernel_traitsIf6__halfS2_S2_fjLj5120ELj1ELj1ELj4ELj16ENS_18Kernel_traits_baseILj5120EfS2_S2_S2_fjLj128EEEEELb0ELb1ELb0ELb0EEEvNS_9BwdParamsE)
        /*08fc*/ 	.word	0x00000110


	//----- nvinfo : EIATTR_REGCOUNT
	.align		4
.L_383:
        /*0900*/ 	.byte	0x04, 0x2f
        /*0902*/ 	.short	(.L_385 - .L_384)
	.align		4
.L_384:
        /*0904*/ 	.word	index@(_ZN10layer_norm13ln_bwd_kernelINS_13Kernel_traitsIf6__halfS2_S2_fjLj5120ELj1ELj1ELj4ELj16ENS_18Kernel_traits_baseILj5120EfS2_S2_S2_fjLj128EEEEELb0ELb0ELb1ELb1EEEvNS_9BwdParamsE)
        /*0908*/ 	.word	0x000000ff


	//----- nvinfo : EIATTR_FRAME_SIZE
	.align		4
.L_385:
        /*090c*/ 	.byte	0x04, 0x11
        /*090e*/ 	.short	(.L_387 - .L_386)
	.align		4
.L_386:
        /*0910*/ 	.word	index@(_ZN10layer_norm13ln_bwd_kernelINS_13Kernel_traitsIf6__halfS2_S2_fjLj5120ELj1ELj1ELj4ELj16ENS_18Kernel_traits_baseILj5120EfS2_S2_S2_fjLj128EEEEELb0ELb0ELb1ELb1EEEvNS_9BwdParamsE)
        /*0914*/ 	.word	0x00000000


	//----- nvinfo : EIATTR_REGCOUNT
	.align		4
.L_387:
        /*0918*/ 	.byte	0x04, 0x2f
        /*091a*/ 	.short	(.L_389 - .L_388)
	.align		4
.L_388:
        /*091c*/ 	.word	index@(_ZN10layer_norm13ln_bwd_kernelINS_13Kernel_traitsIf6__halfS2_S2_fjLj5120ELj1ELj1ELj4ELj16ENS_18Kernel_traits_baseILj5120EfS2_S2_S2_fjLj128EEEEELb0ELb0ELb1ELb0EEEvNS_9BwdParamsE)
        /*0920*/ 	.word	0x000000ff


	//----- nvinfo : EIATTR_FRAME_SIZE
	.align		4
.L_389:
        /*0924*/ 	.byte	0x04, 0x11
        /*0926*/ 	.short	(.L_391 - .L_390)
	.align		4
.L_390:
        /*0928*/ 	.word	index@(_ZN10layer_norm13ln_bwd_kernelINS_13Kernel_traitsIf6__halfS2_S2_fjLj5120ELj1ELj1ELj4ELj16ENS_18Kernel_traits_baseILj5120EfS2_S2_S2_fjLj128EEEEELb0ELb0ELb1ELb0EEEvNS_9BwdParamsE)
        /*092c*/ 	.word	0x00000000


	//----- nvinfo : EIATTR_REGCOUNT
	.align		4
.L_391:
        /*0930*/ 	.byte	0x04, 0x2f
        /*0932*/ 	.short	(.L_393 - .L_392)
	.align		4
.L_392:
        /*0934*/ 	.word	index@(_ZN10layer_norm13ln_bwd_kernelINS_13Kernel_traitsIf6__halfS2_S2_fjLj5120ELj1ELj1ELj4ELj16ENS_18Kernel_traits_baseILj5120EfS2_S2_S2_fjLj128EEEEELb0ELb0ELb0ELb1EEEvNS_9BwdParamsE)
        /*0938*/ 	.word	0x000000ff


	//----- nvinfo : EIATTR_FRAME_SIZE
	.align		4
.L_393:
        /*093c*/ 	.byte	0x04, 0x11
        /*093e*/ 	.short	(.L_395 - .L_394)
	.align		4
.L_394:
        /*0940*/ 	.word	index@(_ZN10layer_norm13ln_bwd_kernelINS_13Kernel_traitsIf6__halfS2_S2_fjLj5120ELj1ELj1ELj4ELj16ENS_18Kernel_traits_baseILj5120EfS2_S2_S2_fjLj128EEEEELb0ELb0ELb0ELb1EEEvNS_9BwdParamsE)
        /*0944*/ 	.word	0x00000000


	//----- nvinfo : EIATTR_REGCOUNT
	.align		4
.L_395:
        /*0948*/ 	.byte	0x04, 0x2f
        /*094a*/ 	.short	(.L_397 - .L_396)
	.align		4
.L_396:
        /*094c*/ 	.word	index@(_ZN10layer_norm13ln_bwd_kernelINS_13Kernel_traitsIf6__halfS2_S2_fjLj5120ELj1ELj1ELj4ELj16ENS_18Kernel_traits_baseILj5120EfS2_S2_S2_fjLj128EEEEELb0ELb0ELb0ELb0EEEvNS_9BwdParamsE)
        /*0950*/ 	.word	0x000000f3


	//----- nvinfo : EIATTR_FRAME_SIZE
	.align		4
.L_397:
        /*0954*/ 	.byte	0x04, 0x11
        /*0956*/ 	.short	(.L_399 - .L_398)
	.align		4
.L_398:
        /*0958*/ 	.word	index@(_ZN10layer_norm13ln_bwd_kernelINS_13Kernel_traitsIf6__halfS2_S2_fjLj5120ELj1ELj1ELj4ELj16ENS_18Kernel_traits_baseILj5120EfS2_S2_S2_fjLj128EEEEELb0ELb0ELb0ELb0EEEvNS_9BwdParamsE)
        /*095c*/ 	.word	0x00000000


	//----- nvinfo : EIATTR_REGCOUNT
	.align		4
.L_399:
        /*0960*/ 	.byte	0x04, 0x2f
        /*0962*/ 	.short	(.L_401 - .L_400)
	.align		4
.L_400:
        /*0964*/ 	.word	index@(_ZN10layer_norm13ln_bwd_kernelINS_13Kernel_traitsIf13__nv_bfloat16fS2_fjLj5120ELj1ELj1ELj4ELj16ENS_18Kernel_traits_baseILj5120EfS2_fS2_fjLj128EEEEELb1ELb1ELb1ELb1EEEvNS_9BwdParamsE)
        /*0968*/ 	.word	0x000000ff


	//----- nvinfo : EIATTR_FRAME_SIZE
	.align		4
.L_401:
        /*096c*/ 	.byte	0x04, 0x11
        /*096e*/ 	.short	(.L_403 - .L_402)
	.align		4
.L_402:
        /*0970*/ 	.word	index@(_ZN10layer_norm13ln_bwd_kernelINS_13Kernel_traitsIf13__nv_bfloat16fS2_fjLj5120ELj1ELj1ELj4ELj16ENS_18Kernel_traits_baseILj5120EfS2_fS2_fjLj128EEEEELb1ELb1ELb1ELb1EEEvNS_9BwdParamsE)
        /*0974*/ 	.word	0x000001c0


	//----- nvinfo : EIATTR_REGCOUNT
	.align		4
.L_403:
        /*0978*/ 	.byte	0x04, 0x2f
        /*097a*/ 	.short	(.L_405 - .L_404)
	.align		4
.L_404:
        /*097c*/ 	.word	index@(_ZN10layer_norm22ln_bwd_finalize_kernelINS_22Kernel_traits_finalizeILj5120Ef13__nv_bfloat16fS2_fjLb1ELj1024ELj4ENS_18Kernel_traits_baseILj5120EfS2_fS2_fjLj1024EEEEELb1ELb1EEEvNS_9BwdParamsE)
        /*0980*/ 	.word	0x00000020


	//----- nvinfo : EIATTR_FRAME_SIZE
	.align		4
.L_405:
        /*0984*/ 	.byte	0x04, 0x11
        /*0986*/ 	.short	(.L_407 - .L_406)
	.align		4
.L_406:
        /*0988*/ 	.word	index@(_ZN10layer_norm22ln_bwd_finalize_kernelINS_22Kernel_traits_finalizeILj5120Ef13__nv_bfloat16fS2_fjLb1ELj1024ELj4ENS_18Kernel_traits_baseILj5120EfS2_fS2_fjLj1024EEEEELb1ELb1EEEvNS_9BwdParamsE)
        /*098c*/ 	.word	0x00000000


	//----- nvinfo : EIATTR_REGCOUNT
	.align		4
.L_407:
        /*0990*/ 	.byte	0x04, 0x2f
        /*0992*/ 	.short	(.L_409 - .L_408)
	.align		4
.L_408:
        /*0994*/ 	.word	index@(_ZN10layer_norm13ln_bwd_kernelINS_13Kernel_traitsIf13__nv_bfloat16fS2_fjLj5120ELj1ELj1ELj4ELj16ENS_18Kernel_traits_baseILj5120EfS2_fS2_fjLj128EEEEELb1ELb1ELb1ELb0EEEvNS_9BwdParamsE)
        /*0998*/ 	.word	0x000000ff


	//----- nvinfo : EIATTR_FRAME_SIZE
	.align		4
.L_409:
        /*099c*/ 	.byte	0x04, 0x11
        /*099e*/ 	.short	(.L_411 - .L_410)
	.align		4
.L_410:
        /*09a0*/ 	.word	index@(_ZN10layer_norm13ln_bwd_kernelINS_13Kernel_traitsIf13__nv_bfloat16fS2_fjLj5120ELj1ELj1ELj4ELj16ENS_18Kernel_traits_baseILj5120EfS2_fS2_fjLj128EEEEELb1ELb1ELb1ELb0EEEvNS_9BwdParamsE)
        /*09a4*/ 	.word	0x000001d8


	//----- nvinfo : EIATTR_REGCOUNT
	.align		4
.L_411:
        /*09a8*/ 	.byte	0x04, 0x2f
        /*09aa*/ 	.short	(.L_413 - .L_412)
	.align		4
.L_412:
        /*09ac*/ 	.word	index@(_ZN10layer_norm22ln_bwd_finalize_kernelINS_22Kernel_traits_finalizeILj5120Ef13__nv_bfloat16fS2_fjLb1ELj1024ELj4ENS_18Kernel_traits_baseILj5120EfS2_fS2_fjLj1024EEEEELb1ELb0EEEvNS_9BwdParamsE)
        /*09b0*/ 	.word	0x00000020


	//----- nvinfo : EIATTR_FRAME_SIZE
	.align		4
.L_413:
        /*09b4*/ 	.byte	0x04, 0x11
        /*09b6*/ 	.short	(.L_415 - .L_414)
	.align		4
.L_414:
        /*09b8*/ 	.word	index@(_ZN10layer_norm22ln_bwd_finalize_kernelINS_22Kernel_traits_finalizeILj5120Ef13__nv_bfloat16fS2_fjLb1ELj1024ELj4ENS_18Kernel_traits_baseILj5120EfS2_fS2_fjLj1024EEEEELb1ELb0EEEvNS_9BwdParamsE)
        /*09bc*/ 	.word	0x00000000


	//----- nvinfo : EIATTR_REGCOUNT
	.align		4
.L_415:
        /*09c0*/ 	.byte	0x04, 0x2f
        /*09c2*/ 	.short	(.L_417 - .L_416)
	.align		4
.L_416:
        /*09c4*/ 	.word	index@(_ZN10layer_norm13ln_bwd_kernelINS_13Kernel_traitsIf13__nv_bfloat16fS2_fjLj5120ELj1ELj1ELj4ELj16ENS_18Kernel_traits_baseILj5120EfS2_fS2_fjLj128EEEEELb1ELb1ELb0ELb1EEEvNS_9BwdParamsE)
        /*09c8*/ 	.word	0x000000ff


	//----- nvinfo : EIATTR_FRAME_SIZE
	.align		4
.L_417:
        /*09cc*/ 	.byte	0x04, 0x11
        /*09ce*/ 	.short	(.L_419 - .L_418)
	.align		4
.L_418:
        /*09d0*/ 	.word	index@(_ZN10layer_norm13ln_bwd_kernelINS_13Kernel_traitsIf13__nv_bfloat16fS2_fjLj5120ELj1ELj1ELj4ELj16ENS_18Kernel_traits_baseILj5120EfS2_fS2_fjLj128EEEEELb1ELb1ELb0ELb1EEEvNS_9BwdParamsE)
        /*09d4*/ 	.word	0x000001c0


	//----- nvinfo : EIATTR_REGCOUNT
	.align		4
.L_419:
        /*09d8*/ 	.byte	0x04, 0x2f
        /*09da*/ 	.short	(.L_421 - .L_420)
	.align		4
.L_420:
        /*09dc*/ 	.word	index@(_ZN10layer_norm13ln_bwd_kernelINS_13Kernel_traitsIf13__nv_bfloat16fS2_fjLj5120ELj1ELj1ELj4ELj16ENS_18Kernel_traits_baseILj5120EfS2_fS2_fjLj128EEEEELb1ELb1ELb0ELb0EEEvNS_9BwdParamsE)
        /*09e0*/ 	.word	0x000000ff


	//----- nvinfo : EIATTR_FRAME_SIZE
	.align		4
.L_421:
        /*09e4*/ 	.byte	0x04, 0x11
        /*09e6*/ 	.short	(.L_423 - .L_422)
	.align		4
.L_422:
        /*09e8*/ 	.word	index@(_ZN10layer_norm13ln_bwd_kernelINS_13Kernel_traitsIf13__nv_bfloat16fS2_fjLj5120ELj1ELj1ELj4ELj16ENS_18Kernel_traits_baseILj5120EfS2_fS2_fjLj128EEEEELb1ELb1ELb0ELb0EEEvNS_9BwdParamsE)
        /*09ec*/ 	.word	0x000001b0


	//----- nvinfo : EIATTR_REGCOUNT
	.align		4
.L_423:
        /*09f0*/ 	.byte	0x04, 0x2f
        /*09f2*/ 	.short	(.L_425 - .L_424)
	.align		4
.L_424:
        /*09f4*/ 	.word	index@(_ZN10layer_norm13ln_bwd_kernelINS_13Kernel_traitsIf13__nv_bfloat16fS2_fjLj5120ELj1ELj1ELj4ELj16ENS_18Kernel_traits_baseILj5120EfS2_fS2_fjLj128EEEEELb1ELb0ELb1ELb1EEEvNS_9BwdParamsE)
        /*09f8*/ 	.word	0x000000ff


	//----- nvinfo : EIATTR_FRAME_SIZE
	.align		4
.L_425:
        /*09fc*/ 	.byte	0x04, 0x11
        /*09fe*/ 	.short	(.L_427 - .L_426)
	.align		4
.L_426:
        /*0a00*/ 	.word	index@(_ZN10layer_norm13ln_bwd_kernelINS_13Kernel_traitsIf13__nv_bfloat16fS2_fjLj5120ELj1ELj1ELj4ELj16ENS_18Kernel_traits_baseILj5120EfS2_fS2_fjLj128EEEEELb1ELb0ELb1ELb1EEEvNS_9BwdParamsE)
        /*0a04*/ 	.word	0x00000058


	//----- nvinfo : EIATTR_REGCOUNT
	.align		4
.L_427:
        /*0a08*/ 	.byte	0x04, 0x2f
        /*0a0a*/ 	.short	(.L_429 - .L_428)
	.align		4
.L_428:
        /*0a0c*/ 	.word	index@(_ZN10layer_norm22ln_bwd_finalize_kernelINS_22Kernel_traits_finalizeILj5120Ef13__nv_bfloat16fS2_fjLb0ELj1024ELj4ENS_18Kernel_traits_baseILj5120EfS2_fS2_fjLj1024EEEEELb0ELb1EEEvNS_9BwdParamsE)
        /*0a10*/ 	.word	0x00000020


	//----- nvinfo : EIATTR_FRAME_SIZE
	.align		4
.L_429:
        /*0a14*/ 	.byte	0x04, 0x11
        /*0a16*/ 	.short	(.L_431 - .L_430)
	.align		4
.L_430:
        /*0a18*/ 	.word	index@(_ZN10layer_norm22ln_bwd_finalize_kernelINS_22Kernel_traits_finalizeILj5120Ef13__nv_bfloat16fS2_fjLb0ELj1024ELj4ENS_18Kernel_traits_baseILj5120EfS2_fS2_fjLj1024EEEEELb0ELb1EEEvNS_9BwdParamsE)
        /*0a1c*/ 	.word	0x00000000


	//----- nvinfo : EIATTR_REGCOUNT
	.align		4
.L_431:
        /*0a20*/ 	.byte	0x04, 0x2f
        /*0a22*/ 	.short	(.L_433 - .L_432)
	.align		4
.L_432:
        /*0a24*/ 	.word	index@(_ZN10layer_norm13ln_bwd_kernelINS_13Kernel_traitsIf13__nv_bfloat16fS2_fjLj5120ELj1ELj1ELj4ELj16ENS_18Kernel_traits_baseILj5120EfS2_fS2_fjLj128EEEEELb1ELb0ELb1ELb0EEEvNS_9BwdParamsE)
        /*0a28*/ 	.word	0x000000ff


	//----- nvinfo : EIATTR_FRAME_SIZE
	.align		4
.L_433:
        /*0a2c*/ 	.byte	0x04, 0x11
        /*0a2e*/ 	.short	(.L_435 - .L_434)
	.align		4
.L_434:
        /*0a30*/ 	.word	index@(_ZN10layer_norm13ln_bwd_kernelINS_13Kernel_traitsIf13__nv_bfloat16fS2_fjLj5120ELj1ELj1ELj4ELj16ENS_18Kernel_traits_baseILj5120EfS2_fS2_fjLj128EEEEELb1ELb0ELb1ELb0EEEvNS_9BwdParamsE)
        /*0a34*/ 	.word	0x00000080


	//----- nvinfo : EIATTR_REGCOUNT
	.align		4
.L_435:
        /*0a38*/ 	.byte	0x04, 0x2f
        /*0a3a*/ 	.short	(.L_437 - .L_436)
	.align		4
.L_436:
        /*0a3c*/ 	.word	index@(_ZN10layer_norm22ln_bwd_finalize_kernelINS_22Kernel_traits_finalizeILj5120Ef13__nv_bfloat16fS2_fjLb0ELj1024ELj4ENS_18Kernel_traits_baseILj5120EfS2_fS2_fjLj1024EEEEELb0ELb0EEEvNS_9BwdParamsE)
        /*0a40*/ 	.word	0x0000003f


	//----- nvinfo : EIATTR_FRAME_SIZE
	.align		4
.L_437:
        /*0a44*/ 	.byte	0x04, 0x11
        /*0a46*/ 	.short	(.L_439 - .L_438)
	.align		4
.L_438:
        /*0a48*/ 	.word	index@(_ZN10layer_norm22ln_bwd_finalize_kernelINS_22Kernel_traits_finalizeILj5120Ef13__nv_bfloat16fS2_fjLb0ELj1024ELj4ENS_18Kernel_traits_baseILj5120EfS2_fS2_fjLj1024EEEEELb0ELb0EEEvNS_9BwdParamsE)
        /*0a4c*/ 	.word	0x00000000


	//----- nvinfo : EIATTR_REGCOUNT
	.align		4
.L_439:
        /*0a50*/ 	.byte	0x04, 0x2f
        /*0a52*/ 	.short	(.L_441 - .L_440)
	.align		4
.L_440:
        /*0a54*/ 	.word	index@(_ZN10layer_norm13ln_bwd_kernelINS_13Kernel_traitsIf13__nv_bfloat16fS2_fjLj5120ELj1ELj1ELj4ELj16ENS_18Kernel_traits_baseILj5120EfS2_fS2_fjLj128EEEEELb1ELb0ELb0ELb1EEEvNS_9BwdParamsE)
        /*0a58*/ 	.word	0x000000ff


	//----- nvinfo : EIATTR_FRAME_SIZE
	.align		4
.L_441:
        /*0a5c*/ 	.byte	0x04, 0x11
        /*0a5e*/ 	.short	(.L_443 - .L_442)
	.align		4
.L_442:
        /*0a60*/ 	.word	index@(_ZN10layer_norm13ln_bwd_kernelINS_13Kernel_traitsIf13__nv_bfloat16fS2_fjLj5120ELj1ELj1ELj4ELj16ENS_18Kernel_traits_baseILj5120EfS2_fS2_fjLj128EEEEELb1ELb0ELb0ELb1EEEvNS_9BwdParamsE)
        /*0a64*/ 	.word	0x00000058


	//----- nvinfo : EIATTR_REGCOUNT
	.align		4
.L_443:
        /*0a68*/ 	.byte	0x04, 0x2f
        /*0a6a*/ 	.short	(.L_445 - .L_444)
	.align		4
.L_444:
        /*0a6c*/ 	.word	index@(_ZN10layer_norm13ln_bwd_kernelINS_13Kernel_traitsIf13__nv_bfloat16fS2_fjLj5120ELj1ELj1ELj4ELj16ENS_18Kernel_traits_baseILj5120EfS2_fS2_fjLj128EEEEELb1ELb0ELb0ELb0EEEvNS_9BwdParamsE)
        /*0a70*/ 	.word	0x000000ff


	//----- nvinfo : EIATTR_FRAME_SIZE
	.align		4
.L_445:
        /*0a74*/ 	.byte	0x04, 0x11
        /*0a76*/ 	.short	(.L_447 - .L_446)
	.align		4
.L_446:
        /*0a78*/ 	.word	index@(_ZN10layer_norm13ln_bwd_kernelINS_13Kernel_traitsIf13__nv_bfloat16fS2_fjLj5120ELj1ELj1ELj4ELj16ENS_18Kernel_traits_baseILj5120EfS2_fS2_fjLj128EEEEELb1ELb0ELb0ELb0EEEvNS_9BwdParamsE)
        /*0a7c*/ 	.word	0x00000060


	//----- nvinfo : EIATTR_REGCOUNT
	.align		4
.L_447:
        /*0a80*/ 	.byte	0x04, 0x2f
        /*0a82*/ 	.short	(.L_449 - .L_448)
	.align		4
.L_448:
        /*0a84*/ 	.word	index@(_ZN10layer_norm13ln_bwd_kernelINS_13Kernel_traitsIf13__nv_bfloat16fS2_fjLj5120ELj1ELj1ELj4ELj16ENS_18Kernel_traits_baseILj5120EfS2_fS2_fjLj128EEEEELb0ELb1ELb1ELb1EEEvNS_9BwdParamsE)
        /*0a88*/ 	.word	0x000000ff


	//----- nvinfo : EIATTR_FRAME_SIZE
	.align		4
.L_449:
        /*0a8c*/ 	.byte	0x04, 0x11
        /*0a8e*/ 	.short	(.L_451 - .L_450)
	.align		4
.L_450:
        /*0a90*/ 	.word	index@(_ZN10layer_norm13ln_bwd_kernelINS_13Kernel_traitsIf13__nv_bfloat16fS2_fjLj5120ELj1ELj1ELj4ELj16ENS_18Kernel_traits_baseILj5120EfS2_fS2_fjLj128EEEEELb0ELb1ELb1ELb1EEEvNS_9BwdParamsE)
        /*0a94*/ 	.word	0x00000190


	//----- nvinfo : EIATTR_REGCOUNT
	.align		4
.L_451:
        /*0a98*/ 	.byte	0x04, 0x2f
        /*0a9a*/ 	.short	(.L_453 - .L_452)
	.align		4
.L_452:
        /*0a9c*/ 	.word	index@(_ZN10layer_norm13ln_bwd_kernelINS_13Kernel_traitsIf13__nv_bfloat16fS2_fjLj5120ELj1ELj1ELj4ELj16ENS_18Kernel_traits_baseILj5120EfS2_fS2_fjLj128EEEEELb0ELb1ELb1ELb0EEEvNS_9BwdParamsE)
        /*0aa0*/ 	.word	0x000000ff


	//----- nvinfo : EIATTR_FRAME_SIZE
	.align		4
.L_453:
        /*0aa4*/ 	.byte	0x04, 0x11
        /*0aa6*/ 	.short	(.L_455 - .L_454)
	.align		4
.L_454:
        /*0aa8*/ 	.word	index@(_ZN10layer_norm13ln_bwd_kernelINS_13Kernel_traitsIf13__nv_bfloat16fS2_fjLj5120ELj1ELj1ELj4ELj16ENS_18Kernel_traits_baseILj5120EfS2_fS2_fjLj128EEEEELb0ELb1ELb1ELb0EEEvNS_9BwdParamsE)
        /*0aac*/ 	.word	0x000001a0


	//----- nvinfo : EIATTR_REGCOUNT
	.align		4
.L_455:
        /*0ab0*/ 	.byte	0x04, 0x2f
        /*0ab2*/ 	.short	(.L_457 - .L_456)
	.align		4
.L_456:
        /*0ab4*/ 	.word	index@(_ZN10layer_norm13ln_bwd_kernelINS_13Kernel_traitsIf13__nv_bfloat16fS2_fjLj5120ELj1ELj1ELj4ELj16ENS_18Kernel_traits_baseILj5120EfS2_fS2_fjLj128EEEEELb0ELb1ELb0ELb1EEEvNS_9BwdParamsE)
        /*0ab8*/ 	.word	0x000000ff


	//----- nvinfo : EIATTR_FRAME_SIZE
	.align		4
.L_457:
        /*0abc*/ 	.byte	0x04, 0x11
        /*0abe*/ 	.short	(.L_459 - .L_458)
	.align		4
.L_458:
        /*0ac0*/ 	.word	index@(_ZN10layer_norm13ln_bwd_kernelINS_13Kernel_traitsIf13__nv_bfloat16fS2_fjLj5120ELj1ELj1ELj4ELj16ENS_18Kernel_traits_baseILj5120EfS2_fS2_fjLj128EEEEELb0ELb1ELb0ELb1EEEvNS_9BwdParamsE)
        /*0ac4*/ 	.word	0x00000188


	//----- nvinfo : EIATTR_REGCOUNT
	.align		4
.L_459:
        /*0ac8*/ 	.byte	0x04, 0x2f
        /*0aca*/ 	.short	(.L_461 - .L_460)
	.align		4
.L_460:
        /*0acc*/ 	.word	index@(_ZN10layer_norm13ln_bwd_kernelINS_13Kernel_traitsIf13__nv_bfloat16fS2_fjLj5120ELj1ELj1ELj4ELj16ENS_18Kernel_traits_baseILj5120EfS2_fS2_fjLj128EEEEELb0ELb1ELb0ELb0EEEvNS_9BwdParamsE)
        /*0ad0*/ 	.word	0x000000ff


	//----- nvinfo : EIATTR_FRAME_SIZE
	.align		4
.L_461:
        /*0ad4*/ 	.byte	0x04, 0x11
        /*0ad6*/ 	.short	(.L_463 - .L_462)
	.align		4
.L_462:
        /*0ad8*/ 	.word	index@(_ZN10layer_norm13ln_bwd_kernelINS_13Kernel_traitsIf13__nv_bfloat16fS2_fjLj5120ELj1ELj1ELj4ELj16ENS_18Kernel_traits_baseILj5120EfS2_fS2_fjLj128EEEEELb0ELb1ELb0ELb0EEEvNS_9BwdParamsE)
        /*0adc*/ 	.word	0x00000178


	//----- nvinfo : EIATTR_REGCOUNT
	.align		4
.L_463:
        /*0ae0*/ 	.byte	0x04, 0x2f
        /*0ae2*/ 	.short	(.L_465 - .L_464)
	.align		4
.L_464:
        /*0ae4*/ 	.word	index@(_ZN10layer_norm13ln_bwd_kernelINS_13Kernel_traitsIf13__nv_bfloat16fS2_fjLj5120ELj1ELj1ELj4ELj16ENS_18Kernel_traits_baseILj5120EfS2_fS2_fjLj128EEEEELb0ELb0ELb1ELb1EEEvNS_9BwdParamsE)
        /*0ae8*/ 	.word	0x000000ff


	//----- nvinfo : EIATTR_FRAME_SIZE
	.align		4
.L_465:
        /*0aec*/ 	.byte	0x04, 0x11
        /*0aee*/ 	.short	(.L_467 - .L_466)
	.align		4
.L_466:
        /*0af0*/ 	.word	index@(_ZN10layer_norm13ln_bwd_kernelINS_13Kernel_traitsIf13__nv_bfloat16fS2_fjLj5120ELj1ELj1ELj4ELj16ENS_18Kernel_traits_baseILj5120EfS2_fS2_fjLj128EEEEELb0ELb0ELb1ELb1EEEvNS_9BwdParamsE)
        /*0af4*/ 	.word	0x00000028


	//----- nvinfo : EIATTR_REGCOUNT
	.align		4
.L_467:
        /*0af8*/ 	.byte	0x04, 0x2f
        /*0afa*/ 	.short	(.L_469 - .L_468)
	.align		4
.L_468:
        /*0afc*/ 	.word	index@(_ZN10layer_norm13ln_bwd_kernelINS_13Kernel_traitsIf13__nv_bfloat16fS2_fjLj5120ELj1ELj1ELj4ELj16ENS_18Kernel_traits_baseILj5120EfS2_fS2_fjLj128EEEEELb0ELb0ELb1ELb0EEEvNS_9BwdParamsE)
        /*0b00*/ 	.word	0x000000ff


	//----- nvinfo : EIATTR_FRAME_SIZE
	.align		4
.L_469:
        /*0b04*/ 	.byte	0x04, 0x11
        /*0b06*/ 	.short	(.L_471 - .L_470)
	.align		4
.L_470:
        /*0b08*/ 	.word	index@(_ZN10layer_norm13ln_bwd_kernelINS_13Kernel_traitsIf13__nv_bfloat16fS2_fjLj5120ELj1ELj1ELj4ELj16ENS_18Kernel_traits_baseILj5120EfS2_fS2_fjLj128EEEEELb0ELb0ELb1ELb0EEEvNS_9BwdParamsE)
        /*0b0c*/ 	.word	0x00000060


	//----- nvinfo : EIATTR_REGCOUNT
	.align		4
.L_471:
        /*0b10*/ 	.byte	0x04, 0x2f
        /*0b12*/ 	.short	(.L_473 - .L_472)
	.align		4
.L_472:
        /*0b14*/ 	.word	index@(_ZN10layer_norm13ln_bwd_kernelINS_13Kernel_traitsIf13__nv_bfloat16fS2_fjLj5120ELj1ELj1ELj4ELj16ENS_18Kernel_traits_baseILj5120EfS2_fS2_fjLj128EEEEELb0ELb0ELb0ELb1EEEvNS_9BwdParamsE)
        /*0b18*/ 	.word	0x000000ff


	//----- nvinfo : EIATTR_FRAME_SIZE
	.align		4
.L_473:
        /*0b1c*/ 	.byte	0x04, 0x11
        /*0b1e*/ 	.short	(.L_475 - .L_474)
	.align		4
.L_474:
        /*0b20*/ 	.word	index@(_ZN10layer_norm13ln_bwd_kernelINS_13Kernel_traitsIf13__nv_bfloat16fS2_fjLj5120ELj1ELj1ELj4ELj16ENS_18Kernel_traits_baseILj5120EfS2_fS2_fjLj128EEEEELb0ELb0ELb0ELb1EEEvNS_9BwdParamsE)
        /*0b24*/ 	.word	0x00000040


	//----- nvinfo : EIATTR_REGCOUNT
	.align		4
.L_475:
        /*0b28*/ 	.byte	0x04, 0x2f
        /*0b2a*/ 	.short	(.L_477 - .L_476)
	.align		4
.L_476:
        /*0b2c*/ 	.word	index@(_ZN10layer_norm13ln_bwd_kernelINS_13Kernel_traitsIf13__nv_bfloat16fS2_fjLj5120ELj1ELj1ELj4ELj16ENS_18Kernel_traits_baseILj5120EfS2_fS2_fjLj128EEEEELb0ELb0ELb0ELb0EEEvNS_9BwdParamsE)
        /*0b30*/ 	.word	0x000000ff


	//----- nvinfo : EIATTR_FRAME_SIZE
	.align		4
.L_477:
        /*0b34*/ 	.byte	0x04, 0x11
        /*0b36*/ 	.short	(.L_479 - .L_478)
	.align		4
.L_478:
        /*0b38*/ 	.word	index@(_ZN10layer_norm13ln_bwd_kernelINS_13Kernel_traitsIf13__nv_bfloat16fS2_fjLj5120ELj1ELj1ELj4ELj16ENS_18Kernel_traits_baseILj5120EfS2_fS2_fjLj128EEEEELb0ELb0ELb0ELb0EEEvNS_9BwdParamsE)
        /*0b3c*/ 	.word	0x00000030


	//----- nvinfo : EIATTR_REGCOUNT
	.align		4
.L_479:
        /*0b40*/ 	.byte	0x04, 0x2f
        /*0b42*/ 	.short	(.L_481 - .L_480)
	.align		4
.L_480:
        /*0b44*/ 	.word	index@(_ZN10layer_norm13ln_bwd_kernelINS_13Kernel_traitsI13__nv_bfloat16S2_fS2_fjLj5120ELj1ELj1ELj4ELj16ENS_18Kernel_traits_baseILj5120ES2_S2_fS2_fjLj128EEEEELb1ELb1ELb1ELb1EEEvNS_9BwdParamsE)
        /*0b48*/ 	.word	0x000000ff


	//----- nvinfo : EIATTR_FRAME_SIZE
	.align		4
.L_481:
        /*0b4c*/ 	.byte	0x04, 0x11
        /*0b4e*/ 	.short	(.L_483 - .L_482)
	.align		4
.L_482:
        /*0b50*/ 	.word	index@(_ZN10layer_norm13ln_bwd_kernelINS_13Kernel_traitsI13__nv_bfloat16S2_fS2_fjLj5120ELj1ELj1ELj4ELj16ENS_18Kernel_traits_baseILj5120ES2_S2_fS2_fjLj128EEEEELb1ELb1ELb1ELb1EEEvNS_9BwdParamsE)
        /*0b54*/ 	.word	0x00000100


	//----- nvinfo : EIATTR_REGCOUNT
	.align		4
.L_483:
        /*0b58*/ 	.byte	0x04, 0x2f
        /*0b5a*/ 	.short	(.L_485 - .L_484)
	.align		4
.L_484:
        /*0b5c*/ 	.word	index@(_ZN10layer_norm22ln_bwd_finalize_kernelINS_22Kernel_traits_finalizeILj5120E13__nv_bfloat16S2_fS2_fjLb1ELj1024ELj4ENS_18Kernel_traits_baseILj5120ES2_S2_fS2_fjLj1024EEEEELb1ELb1EEEvNS_9BwdParamsE)
        /*0b60*/ 	.word	0x00000020


	//----- nvinfo : EIATTR_FRAME_SIZE
	.align		4
.L_485:
        /*0b64*/ 	.byte	0x04, 0x11
        /*0b66*/ 	.short	(.L_487 - .L_486)
	.align		4
.L_486:
        /*0b68*/ 	.word	index@(_ZN10layer_norm22ln_bwd_finalize_kernelINS_22Kernel_traits_finalizeILj5120E13__nv_bfloat16S2_fS2_fjLb1ELj1024ELj4ENS_18Kernel_traits_baseILj5120ES2_S2_fS2_fjLj1024EEEEELb1ELb1EEEvNS_9BwdParamsE)
        /*0b6c*/ 	.word	0x00000000


	//----- nvinfo : EIATTR_REGCOUNT
	.align		4
.L_487:
        /*0b70*/ 	.byte	0x04, 0x2f
        /*0b72*/ 	.short	(.L_489 - .L_488)
	.align		4
.L_488:
        /*0b74*/ 	.word	index@(_ZN10layer_norm13ln_bwd_kernelINS_13Kernel_traitsI13__nv_bfloat16S2_fS2_fjLj5120ELj1ELj1ELj4ELj16ENS_18Kernel_traits_baseILj5120ES2_S2_fS2_fjLj128EEEEELb1ELb1ELb1ELb0EEEvNS_9BwdParamsE)
        /*0b78*/ 	.word	0x000000ff


	//----- nvinfo : EIATTR_FRAME_SIZE
	.align		4
.L_489:
        /*0b7c*/ 	.byte	0x04, 0x11
        /*0b7e*/ 	.short	(.L_491 - .L_490)
	.align		4
.L_490:
        /*0b80*/ 	.word	index@(_ZN10layer_norm13ln_bwd_kernelINS_13Kernel_traitsI13__nv_bfloat16S2_fS2_fjLj5120ELj1ELj1ELj4ELj16ENS_18Kernel_traits_baseILj5120ES2_S2_fS2_fjLj128EEEEELb1ELb1ELb1ELb0EEEvNS_9BwdParamsE)
        /*0b84*/ 	.word	0x00000168


	//----- nvinfo : EIATTR_REGCOUNT
	.align		4
.L_491:
        /*0b88*/ 	.byte	0x04, 0x2f
        /*0b8a*/ 	.short	(.L_493 - .L_492)
	.align		4
.L_492:
        /*0b8c*/ 	.word	index@(_ZN10layer_norm22ln_bwd_finalize_kernelINS_22Kernel_traits_finalizeILj5120E13__nv_bfloat16S2_fS2_fjLb1ELj1024ELj4ENS_18Kernel_traits_baseILj5120ES2_S2_fS2_fjLj1024EEEEELb1ELb0EEEvNS_9BwdParamsE)
        /*0b90*/ 	.word	0x00000020


	//----- nvinfo : EIATTR_FRAME_SIZE
	.align		4
.L_493:
        /*0b94*/ 	.byte	0x04, 0x11
        /*0b96*/ 	.short	(.L_495 - .L_494)
	.align		4
.L_494:
        /*0b98*/ 	.word	index@(_ZN10layer_norm22ln_bwd_finalize_kernelINS_22Kernel_traits_finalizeILj5120E13__nv_bfloat16S2_fS2_fjLb1ELj1024ELj4ENS_18Kernel_traits_baseILj5120ES2_S2_fS2_fjLj1024EEEEELb1ELb0EEEvNS_9BwdParamsE)
        /*0b9c*/ 	.word	0x00000000


	//----- nvinfo : EIATTR_REGCOUNT
	.align		4
.L_495:
        /*0ba0*/ 	.byte	0x04, 0x2f
        /*0ba2*/ 	.short	(.L_497 - .L_496)
	.align		4
.L_496:
        /*0ba4*/ 	.word	index@(_ZN10layer_norm13ln_bwd_kernelINS_13Kernel_traitsI13__nv_bfloat16S2_fS2_fjLj5120ELj1ELj1ELj4ELj16ENS_18Kernel_traits_baseILj5120ES2_S2_fS2_fjLj128EEEEELb1ELb1ELb0ELb1EEEvNS_9BwdParamsE)
        /*0ba8*/ 	.word	0x000000ff


	//----- nvinfo : EIATTR_FRAME_SIZE
	.align		4
.L_497:
        /*0bac*/ 	.byte	0x04, 0x11
        /*0bae*/ 	.short	(.L_499 - .L_498)
	.align		4
.L_498:
        /*0bb0*/ 	.word	index@(_ZN10layer_norm13ln_bwd_kernelINS_13Kernel_traitsI13__nv_bfloat16S2_fS2_fjLj5120ELj1ELj1ELj4ELj16ENS_18Kernel_traits_baseILj5120ES2_S2_fS2_fjLj128EEEEELb1ELb1ELb0ELb1EEEvNS_9BwdParamsE)
        /*0bb4*/ 	.word	0x00000160


	//----- nvinfo : EIATTR_REGCOUNT
	.align		4
.L_499:
        /*0bb8*/ 	.byte	0x04, 0x2f
        /*0bba*/ 	.short	(.L_501 - .L_500)
	.align		4
.L_500:
        /*0bbc*/ 	.word	index@(_ZN10layer_norm13ln_bwd_kernelINS_13Kernel_traitsI13__nv_bfloat16S2_fS2_fjLj5120ELj1ELj1ELj4ELj16ENS_18Kernel_traits_baseILj5120ES2_S2_fS2_fjLj128EEEEELb1ELb1ELb0ELb0EEEvNS_9BwdParamsE)
        /*0bc0*/ 	.word	0x000000ff


	//----- nvinfo : EIATTR_FRAME_SIZE
	.align		4
.L_501:
        /*0bc4*/ 	.byte	0x04, 0x11
        /*0bc6*/ 	.short	(.L_503 - .L_502)
	.align		4
.L_502:
        /*0bc8*/ 	.word	index@(_ZN10layer_norm13ln_bwd_kernelINS_13Kernel_traitsI13__nv_bfloat16S2_fS2_fjLj5120ELj1ELj1ELj4ELj16ENS_18Kernel_traits_baseILj5120ES2_S2_fS2_fjLj128EEEEELb1ELb1ELb0ELb0EEEvNS_9BwdParamsE)
        /*0bcc*/ 	.word	0x000001a0


	//----- nvinfo : EIATTR_REGCOUNT
	.align		4
.L_503:
        /*0bd0*/ 	.byte	0x04, 0x2f
        /*0bd2*/ 	.short	(.L_505 - .L_504)
	.align		4
.L_504:
        /*0bd4*/ 	.word	index@(_ZN10layer_norm13ln_bwd_kernelINS_13Kernel_traitsI13__nv_bfloat16S2_fS2_fjLj5120ELj1ELj1ELj4ELj16ENS_18Kernel_traits_baseILj5120ES2_S2_fS2_fjLj128EEEEELb1ELb0ELb1ELb1EEEvNS_9BwdParamsE)
        /*0bd8*/ 	.word	0x000000ff


	//----- nvinfo : EIATTR_FRAME_SIZE
	.align		4
.L_505:
        /*0bdc*/ 	.byte	0x04, 0x11
        /*0bde*/ 	.short	(.L_507 - .L_506)
	.align		4
.L_506:
        /*0be0*/ 	.word	index@(_ZN10layer_norm13ln_bwd_kernelINS_13Kernel_traitsI13__nv_bfloat16S2_fS2_fjLj5120ELj1ELj1ELj4ELj16ENS_18Kernel_traits_baseILj5120ES2_S2_fS2_fjLj128EEEEELb1ELb0ELb1ELb1EEEvNS_9BwdParamsE)
        /*0be4*/ 	.word	0x00000000


	//----- nvinfo : EIATTR_REGCOUNT
	.align		4
.L_507:
        /*0be8*/ 	.byte	0x04, 0x2f
        /*0bea*/ 	.short	(.L_509 - .L_508)
	.align		4
.L_508:
        /*0bec*/ 	.word	index@(_ZN10layer_norm22ln_bwd_finalize_kernelINS_22Kernel_traits_finalizeILj5120E13__nv_bfloat16S2_fS2_fjLb0ELj1024ELj4ENS_18Kernel_traits_baseILj5120ES2_S2_fS2_fjLj1024EEEEELb0ELb1EEEvNS_9BwdParamsE)
        /*0bf0*/ 	.word	0x00000020


	//----- nvinfo : EIATTR_FRAME_SIZE
	.align		4
.L_509:
        /*0bf4*/ 	.byte	0x04, 0x11
        /*0bf6*/ 	.short	(.L_511 - .L_510)
	.align		4
.L_510:
        /*0bf8*/ 	.word	index@(_ZN10layer_norm22ln_bwd_finalize_kernelINS_22Kernel_traits_finalizeILj5120E13__nv_bfloat16S2_fS2_fjLb0ELj1024ELj4ENS_18Kernel_traits_baseILj5120ES2_S2_fS2_fjLj1024EEEEELb0ELb1EEEvNS_9BwdParamsE)
        /*0bfc*/ 	.word	0x00000000


	//----- nvinfo : EIATTR_REGCOUNT
	.align		4
.L_511:
        /*0c00*/ 	.byte	0x04, 0x2f
        /*0c02*/ 	.short	(.L_513 - .L_512)
	.align		4
.L_512:
        /*0c04*/ 	.word	index@(_ZN10layer_norm13ln_bwd_kernelINS_13Kernel_traitsI13__nv_bfloat16S2_fS2_fjLj5120ELj1ELj1ELj4ELj16ENS_18Kernel_traits_baseILj5120ES2_S2_fS2_fjLj128EEEEELb1ELb0ELb1ELb0EEEvNS_9BwdParamsE)
        /*0c08*/ 	.word	0x000000ff


	//----- nvinfo : EIATTR_FRAME_SIZE
	.align		4
.L_513:
        /*0c0c*/ 	.byte	0x04, 0x11
        /*0c0e*/ 	.short	(.L_515 - .L_514)
	.align		4
.L_514:
        /*0c10*/ 	.word	index@(_ZN10layer_norm13ln_bwd_kernelINS_13Kernel_traitsI13__nv_bfloat16S2_fS2_fjLj5120ELj1ELj1ELj4ELj16ENS_18Kernel_traits_baseILj5120ES2_S2_fS2_fjLj128EEEEELb1ELb0ELb1ELb0EEEvNS_9BwdParamsE)
        /*0c14*/ 	.word	0x00000028


	//----- nvinfo : EIATTR_REGCOUNT
	.align		4
.L_515:
        /*0c18*/ 	.byte	0x04, 0x2f
        /*0c1a*/ 	.short	(.L_517 - .L_516)
	.align		4
.L_516:
        /*0c1c*/ 	.word	index@(_ZN10layer_norm22ln_bwd_finalize_kernelINS_22Kernel_traits_finalizeILj5120E13__nv_bfloat16S2_fS2_fjLb0ELj1024ELj4ENS_18Kernel_traits_baseILj5120ES2_S2_fS2_fjLj1024EEEEELb0ELb0EEEvNS_9BwdParamsE)
        /*0c20*/ 	.word	0x0000003f


	//----- nvinfo : EIATTR_FRAME_SIZE
	.align		4
.L_517:
        /*0c24*/ 	.byte	0x04, 0x11
        /*0c26*/ 	.short	(.L_519 - .L_518)
	.align		4
.L_518:
        /*0c28*/ 	.word	index@(_ZN10layer_norm22ln_bwd_finalize_kernelINS_22Kernel_traits_finalizeILj5120E13__nv_bfloat16S2_fS2_fjLb0ELj1024ELj4ENS_18Kernel_traits_baseILj5120ES2_S2_fS2_fjLj1024EEEEELb0ELb0EEEvNS_9BwdParamsE)
        /*0c2c*/ 	.word	0x00000000


	//----- nvinfo : EIATTR_REGCOUNT
	.align		4
.L_519:
        /*0c30*/ 	.byte	0x04, 0x2f
        /*0c32*/ 	.short	(.L_521 - .L_520)
	.align		4
.L_520:
        /*0c34*/ 	.word	index@(_ZN10layer_norm13ln_bwd_kernelINS_13Kernel_traitsI13__nv_bfloat16S2_fS2_fjLj5120ELj1ELj1ELj4ELj16ENS_18Kernel_traits_baseILj5120ES2_S2_fS2_fjLj128EEEEELb1ELb0ELb0ELb1EEEvNS_9BwdParamsE)
        /*0c38*/ 	.word	0x000000ff


	//----- nvinfo : EIATTR_FRAME_SIZE
	.align		4
.L_521:
        /*0c3c*/ 	.byte	0x04, 0x11
        /*0c3e*/ 	.short	(.L_523 - .L_522)
	.align		4
.L_522:
        /*0c40*/ 	.word	index@(_ZN10layer_norm13ln_bwd_kernelINS_13Kernel_traitsI13__nv_bfloat16S2_fS2_fjLj5120ELj1ELj1ELj4ELj16ENS_18Kernel_traits_baseILj5120ES2_S2_fS2_fjLj128EEEEELb1ELb0ELb0ELb1EEEvNS_9BwdParamsE)
        /*0c44*/ 	.word	0x00000068


	//----- nvinfo : EIATTR_REGCOUNT
	.align		4
.L_523:
        /*0c48*/ 	.byte	0x04, 0x2f
        /*0c4a*/ 	.short	(.L_525 - .L_524)
	.align		4
.L_524:
        /*0c4c*/ 	.word	index@(_ZN10layer_norm13ln_bwd_kernelINS_13Kernel_traitsI13__nv_bfloat16S2_fS2_fjLj5120ELj1ELj1ELj4ELj16ENS_18Kernel_traits_baseILj5120ES2_S2_fS2_fjLj128EEEEELb1ELb0ELb0ELb0EEEvNS_9BwdParamsE)
        /*0c50*/ 	.word	0x000000ff


	//----- nvinfo : EIATTR_FRAME_SIZE
	.align		4
.L_525:
        /*0c54*/ 	.byte	0x04, 0x11
        /*0c56*/ 	.short	(.L_527 - .L_526)
	.align		4
.L_526:
        /*0c58*/ 	.word	index@(_ZN10layer_norm13ln_bwd_kernelINS_13Kernel_traitsI13__nv_bfloat16S2_fS2_fjLj5120ELj1ELj1ELj4ELj16ENS_18Kernel_traits_baseILj5120ES2_S2_fS2_fjLj128EEEEELb1ELb0ELb0ELb0EEEvNS_9BwdParamsE)
        /*0c5c*/ 	.word	0x00000030


	//----- nvinfo : EIATTR_REGCOUNT
	.align		4
.L_527:
        /*0c60*/ 	.byte	0x04, 0x2f
        /*0c62*/ 	.short	(.L_529 - .L_528)
	.align		4
.L_528:
        /*0c64*/ 	.word	index@(_ZN10layer_norm13ln_bwd_kernelINS_13Kernel_traitsI13__nv_bfloat16S2_fS2_fjLj5120ELj1ELj1ELj4ELj16ENS_18Kernel_traits_baseILj5120ES2_S2_fS2_fjLj128EEEEELb0ELb1ELb1ELb1EEEvNS_9BwdParamsE)
        /*0c68*/ 	.word	0x000000ff


	//----- nvinfo : EIATTR_FRAME_SIZE
	.align		4
.L_529:
        /*0c6c*/ 	.byte	0x04, 0x11
        /*0c6e*/ 	.short	(.L_531 - .L_530)
	.align		4
.L_530:
        /*0c70*/ 	.word	index@(_ZN10layer_norm13ln_bwd_kernelINS_13Kernel_traitsI13__nv_bfloat16S2_fS2_fjLj5120ELj1ELj1ELj4ELj16ENS_18Kernel_traits_baseILj5120ES2_S2_fS2_fjLj128EEEEELb0ELb1ELb1ELb1EEEvNS_9BwdParamsE)
        /*0c74*/ 	.word	0x00000118


	//----- nvinfo : EIATTR_REGCOUNT
	.align		4
.L_531:
        /*0c78*/ 	.byte	0x04, 0x2f
        /*0c7a*/ 	.short	(.L_533 - .L_532)
	.align		4
.L_532:
        /*0c7c*/ 	.word	index@(_ZN10layer_norm13ln_bwd_kernelINS_13Kernel_traitsI13__nv_bfloat16S2_fS2_fjLj5120ELj1ELj1ELj4ELj16ENS_18Kernel_traits_baseILj5120ES2_S2_fS2_fjLj128EEEEELb0ELb1ELb1ELb0EEEvNS_9BwdParamsE)
        /*0c80*/ 	.word	0x000000ff


	//----- nvinfo : EIATTR_FRAME_SIZE
	.align		4
.L_533:
        /*0c84*/ 	.byte	0x04, 0x11
        /*0c86*/ 	.short	(.L_535 - .L_534)
	.align		4
.L_534:
        /*0c88*/ 	.word	index@(_ZN10layer_norm13ln_bwd_kernelINS_13Kernel_traitsI13__nv_bfloat16S2_fS2_fjLj5120ELj1ELj1ELj4ELj16ENS_18Kernel_traits_baseILj5120ES2_S2_fS2_fjLj128EEEEELb0ELb1ELb1ELb0EEEvNS_9BwdParamsE)
        /*0c8c*/ 	.word	0x00000198


	//----- nvinfo : EIATTR_REGCOUNT
	.align		4
.L_535:
        /*0c90*/ 	.byte	0x04, 0x2f
        /*0c92*/ 	.short	(.L_537 - .L_536)
	.align		4
.L_536:
        /*0c94*/ 	.word	index@(_ZN10layer_norm13ln_bwd_kernelINS_13Kernel_traitsI13__nv_bfloat16S2_fS2_fjLj5120ELj1ELj1ELj4ELj16ENS_18Kernel_traits_baseILj5120ES2_S2_fS2_fjLj128EEEEELb0ELb1ELb0ELb1EEEvNS_9BwdParamsE)
        /*0c98*/ 	.word	0x000000ff


	//----- nvinfo : EIATTR_FRAME_SIZE
	.align		4
.L_537:
        /*0c9c*/ 	.byte	0x04, 0x11
        /*0c9e*/ 	.short	(.L_539 - .L_538)
	.align		4
.L_538:
        /*0ca0*/ 	.word	index@(_ZN10layer_norm13ln_bwd_kernelINS_13Kernel_traitsI13__nv_bfloat16S2_fS2_fjLj5120ELj1ELj1ELj4ELj16ENS_18Kernel_traits_baseILj5120ES2_S2_fS2_fjLj128EEEEELb0ELb1ELb0ELb1EEEvNS_9BwdParamsE)
        /*0ca4*/ 	.word	0x00000148


	//----- nvinfo : EIATTR_REGCOUNT
	.align		4
.L_539:
        /*0ca8*/ 	.byte	0x04, 0x2f
        /*0caa*/ 	.short	(.L_541 - .L_540)
	.align		4
.L_540:
        /*0cac*/ 	.word	index@(_ZN10layer_norm13ln_bwd_kernelINS_13Kernel_traitsI13__nv_bfloat16S2_fS2_fjLj5120ELj1ELj1ELj4ELj16ENS_18Kernel_traits_baseILj5120ES2_S2_fS2_fjLj128EEEEELb0ELb1ELb0ELb0EEEvNS_9BwdParamsE)
        /*0cb0*/ 	.word	0x000000ff


	//----- nvinfo : EIATTR_FRAME_SIZE
	.align		4
.L_541:
        /*0cb4*/ 	.byte	0x04, 0x11
        /*0cb6*/ 	.short	(.L_543 - .L_542)
	.align		4
.L_542:
        /*0cb8*/ 	.word	index@(_ZN10layer_norm13ln_bwd_kernelINS_13Kernel_traitsI13__nv_bfloat16S2_fS2_fjLj5120ELj1ELj1ELj4ELj16ENS_18Kernel_traits_baseILj5120ES2_S2_fS2_fjLj128EEEEELb0ELb1ELb0ELb0EEEvNS_9BwdParamsE)
        /*0cbc*/ 	.word	0x00000180


	//----- nvinfo : EIATTR_REGCOUNT
	.align		4
.L_543:
        /*0cc0*/ 	.byte	0x04, 0x2f
        /*0cc2*/ 	.short	(.L_545 - .L_544)
	.align		4
.L_544:
        /*0cc4*/ 	.word	index@(_ZN10layer_norm13ln_bwd_kernelINS_13Kernel_traitsI13__nv_bfloat16S2_fS2_fjLj5120ELj1ELj1ELj4ELj16ENS_18Kernel_traits_baseILj5120ES2_S2_fS2_fjLj128EEEEELb0ELb0ELb1ELb1EEEvNS_9BwdParamsE)
        /*0cc8*/ 	.word	0x000000ff


	//----- nvinfo : EIATTR_FRAME_SIZE
	.align		4
.L_545:
        /*0ccc*/ 	.byte	0x04, 0x11
        /*0cce*/ 	.short	(.L_547 - .L_546)
	.align		4
.L_546:
        /*0cd0*/ 	.word	index@(_ZN10layer_norm13ln_bwd_kernelINS_13Kernel_traitsI13__nv_bfloat16S2_fS2_fjLj5120ELj1ELj1ELj4ELj16ENS_18Kernel_traits_baseILj5120ES2_S2_fS2_fjLj128EEEEELb0ELb0ELb1ELb1EEEvNS_9BwdParamsE)
        /*0cd4*/ 	.word	0x00000000


	//----- nvinfo : EIATTR_REGCOUNT
	.align		4
.L_547:
        /*0cd8*/ 	.byte	0x04, 0x2f
        /*0cda*/ 	.short	(.L_549 - .L_548)
	.align		4
.L_548:
        /*0cdc*/ 	.word	index@(_ZN10layer_norm13ln_bwd_kernelINS_13Kernel_traitsI13__nv_bfloat16S2_fS2_fjLj5120ELj1ELj1ELj4ELj16ENS_18Kernel_traits_baseILj5120ES2_S2_fS2_fjLj128EEEEELb0ELb0ELb1ELb0EEEvNS_9BwdParamsE)
        /*0ce0*/ 	.word	0x000000ff


	//----- nvinfo : EIATTR_FRAME_SIZE
	.align		4
.L_549:
        /*0ce4*/ 	.byte	0x04, 0x11
        /*0ce6*/ 	.short	(.L_551 - .L_550)
	.align		4
.L_550:
        /*0ce8*/ 	.word	index@(_ZN10layer_norm13ln_bwd_kernelINS_13Kernel_traitsI13__nv_bfloat16S2_fS2_fjLj5120ELj1ELj1ELj4ELj16ENS_18Kernel_traits_baseILj5120ES2_S2_fS2_fjLj128EEEEELb0ELb0ELb1ELb0EEEvNS_9BwdParamsE)
        /*0cec*/ 	.word	0x00000018


	//----- nvinfo : EIATTR_REGCOUNT
	.align		4
.L_551:
        /*0cf0*/ 	.byte	0x04, 0x2f
        /*0cf2*/ 	.short	(.L_553 - .L_552)
	.align		4
.L_552:
        /*0cf4*/ 	.word	index@(_ZN10layer_norm13ln_bwd_kernelINS_13Kernel_traitsI13__nv_bfloat16S2_fS2_fjLj5120ELj1ELj1ELj4ELj16ENS_18Kernel_traits_baseILj5120ES2_S2_fS2_fjLj128EEEEELb0ELb0ELb0ELb1EEEvNS_9BwdParamsE)
        /*0cf8*/ 	.word	0x000000ff


	//----- nvinfo : EIATTR_FRAME_SIZE
	.align		4
.L_553:
        /*0cfc*/ 	.byte	0x04, 0x11
        /*0cfe*/ 	.short	(.L_555 - .L_554)
	.align		4
.L_554:
        /*0d00*/ 	.word	index@(_ZN10layer_norm13ln_bwd_kernelINS_13Kernel_traitsI13__nv_bfloat16S2_fS2_fjLj5120ELj1ELj1ELj4ELj16ENS_18Kernel_traits_baseILj5120ES2_S2_fS2_fjLj128EEEEELb0ELb0ELb0ELb1EEEvNS_9BwdParamsE)
        /*0d04*/ 	.word	0x00000068


	//----- nvinfo : EIATTR_REGCOUNT
	.align		4
.L_555:
        /*0d08*/ 	.byte	0x04, 0x2f
        /*0d0a*/ 	.short	(.L_557 - .L_556)
	.align		4
.L_556:
        /*0d0c*/ 	.word	index@(_ZN10layer_norm13ln_bwd_kernelINS_13Kernel_traitsI13__nv_bfloat16S2_fS2_fjLj5120ELj1ELj1ELj4ELj16ENS_18Kernel_traits_baseILj5120ES2_S2_fS2_fjLj128EEEEELb0ELb0ELb0ELb0EEEvNS_9BwdParamsE)
        /*0d10*/ 	.word	0x000000fd


	//----- nvinfo : EIATTR_FRAME_SIZE
	.align		4
.L_557:
        /*0d14*/ 	.byte	0x04, 0x11
        /*0d16*/ 	.short	(.L_559 - .L_558)
	.align		4
.L_558:
        /*0d18*/ 	.word	index@(_ZN10layer_norm13ln_bwd_kernelINS_13Kernel_traitsI13__nv_bfloat16S2_fS2_fjLj5120ELj1ELj1ELj4ELj16ENS_18Kernel_traits_baseILj5120ES2_S2_fS2_fjLj128EEEEELb0ELb0ELb0ELb0EEEvNS_9BwdParamsE)
        /*0d1c*/ 	.word	0x00000000


	//----- nvinfo : EIATTR_REGCOUNT
	.align		4
.L_559:
        /*0d20*/ 	.byte	0x04, 0x2f
        /*0d22*/ 	.short	(.L_561 - .L_560)
	.align		4
.L_560:
        /*0d24*/ 	.word	index@(_ZN10layer_norm13ln_bwd_kernelINS_13Kernel_traitsIf13__nv_bfloat16S2_S2_fjLj5120ELj1ELj1ELj4ELj16ENS_18Kernel_traits_baseILj5120EfS2_S2_S2_fjLj128EEEEELb1ELb1ELb1ELb1EEEvNS_9BwdParamsE)
        /*0d28*/ 	.word	0x000000ff


	//----- nvinfo : EIATTR_FRAME_SIZE
	.align		4
.L_561:
        /*0d2c*/ 	.byte	0x04, 0x11
        /*0d2e*/ 	.short	(.L_563 - .L_562)
	.align		4
.L_562:
        /*0d30*/ 	.word	index@(_ZN10layer_norm13ln_bwd_kernelINS_13Kernel_traitsIf13__nv_bfloat16S2_S2_fjLj5120ELj1ELj1ELj4ELj16ENS_18Kernel_traits_baseILj5120EfS2_S2_S2_fjLj128EEEEELb1ELb1ELb1ELb1EEEvNS_9BwdParamsE)
        /*0d34*/ 	.word	0x00000170


	//----- nvinfo : EIATTR_REGCOUNT
	.align		4
.L_563:
        /*0d38*/ 	.byte	0x04, 0x2f
        /*0d3a*/ 	.short	(.L_565 - .L_564)
	.align		4
.L_564:
        /*0d3c*/ 	.word	index@(_ZN10layer_norm22ln_bwd_finalize_kernelINS_22Kernel_traits_finalizeILj5120Ef13__nv_bfloat16S2_S2_fjLb1ELj1024ELj4ENS_18Kernel_traits_baseILj5120EfS2_S2_S2_fjLj1024EEEEELb1ELb1EEEvNS_9BwdParamsE)
        /*0d40*/ 	.word	0x00000020


	//----- nvinfo : EIATTR_FRAME_SIZE
	.align		4
.L_565:
        /*0d44*/ 	.byte	0x04, 0x11
        /*0d46*/ 	.short	(.L_567 - .L_566)
	.align		4
.L_566:
        /*0d48*/ 	.word	index@(_ZN10layer_norm22ln_bwd_finalize_kernelINS_22Kernel_traits_finalizeILj5120Ef13__nv_bfloat16S2_S2_fjLb1ELj1024ELj4ENS_18Kernel_traits_baseILj5120EfS2_S2_S2_fjLj1024EEEEELb1ELb1EEEvNS_9BwdParamsE)
        /*0d4c*/ 	.word	0x00000000


	//----- nvinfo : EIATTR_REGCOUNT
	.align		4
.L_567:
        /*0d50*/ 	.byte	0x04, 0x2f
        /*0d52*/ 	.short	(.L_569 - .L_568)
	.align		4
.L_568:
        /*0d54*/ 	.word	index@(_ZN10layer_norm13ln_bwd_kernelINS_13Kernel_traitsIf13__nv_bfloat16S2_S2_fjLj5120ELj1ELj1ELj4ELj16ENS_18Kernel_traits_baseILj5120EfS2_S2_S2_fjLj128EEEEELb1ELb1ELb1ELb0EEEvNS_9BwdParamsE)
        /*0d58*/ 	.word	0x000000ff


	//----- nvinfo : EIATTR_FRAME_SIZE
	.align		4
.L_569:
        /*0d5c*/ 	.byte	0x04, 0x11
        /*0d5e*/ 	.short	(.L_571 - .L_570)
	.align		4
.L_570:
        /*0d60*/ 	.word	index@(_ZN10layer_norm13ln_bwd_kernelINS_13Kernel_traitsIf13__nv_bfloat16S2_S2_fjLj5120ELj1ELj1ELj4ELj16ENS_18Kernel_traits_baseILj5120EfS2_S2_S2_fjLj128EEEEELb1ELb1ELb1ELb0EEEvNS_9BwdParamsE)
        /*0d64*/ 	.word	0x00000158


	//----- nvinfo : EIATTR_REGCOUNT
	.align		4
.L_571:
        /*0d68*/ 	.byte	0x04, 0x2f
        /*0d6a*/ 	.short	(.L_573 - .L_572)
	.align		4
.L_572:
        /*0d6c*/ 	.word	index@(_ZN10layer_norm22ln_bwd_finalize_kernelINS_22Kernel_traits_finalizeILj5120Ef13__nv_bfloat16S2_S2_fjLb1ELj1024ELj4ENS_18Kernel_traits_baseILj5120EfS2_S2_S2_fjLj1024EEEEELb1ELb0EEEvNS_9BwdParamsE)
        /*0d70*/ 	.word	0x00000020


	//----- nvinfo : EIATTR_FRAME_SIZE
	.align		4
.L_573:
        /*0d74*/ 	.byte	0x04, 0x11
        /*0d76*/ 	.short	(.L_575 - .L_574)
	.align		4
.L_574:
        /*0d78*/ 	.word	index@(_ZN10layer_norm22ln_bwd_finalize_kernelINS_22Kernel_traits_finalizeILj5120Ef13__nv_bfloat16S2_S2_fjLb1ELj1024ELj4ENS_18Kernel_traits_baseILj5120EfS2_S2_S2_fjLj1024EEEEELb1ELb0EEEvNS_9BwdParamsE)
        /*0d7c*/ 	.word	0x00000000


	//----- nvinfo : EIATTR_REGCOUNT
	.align		4
.L_575:
        /*0d80*/ 	.byte	0x04, 0x2f
        /*0d82*/ 	.short	(.L_577 - .L_576)
	.align		4
.L_576:
        /*0d84*/ 	.word	index@(_ZN10layer_norm13ln_bwd_kernelINS_13Kernel_traitsIf13__nv_bfloat16S2_S2_fjLj5120ELj1ELj1ELj4ELj16ENS_18Kernel_traits_baseILj5120EfS2_S2_S2_fjLj128EEEEELb1ELb1ELb0ELb1EEEvNS_9BwdParamsE)
        /*0d88*/ 	.word	0x000000ff


	//----- nvinfo : EIATTR_FRAME_SIZE
	.align		4
.L_577:
        /*0d8c*/ 	.byte	0x04, 0x11
        /*0d8e*/ 	.short	(.L_579 - .L_578)
	.align		4
.L_578:
        /*0d90*/ 	.word	index@(_ZN10layer_norm13ln_bwd_kernelINS_13Kernel_traitsIf13__nv_bfloat16S2_S2_fjLj5120ELj1ELj1ELj4ELj16ENS_18Kernel_traits_baseILj5120EfS2_S2_S2_fjLj128EEEEELb1ELb1ELb0ELb1EEEvNS_9BwdParamsE)
        /*0d94*/ 	.word	0x00000148


	//----- nvinfo : EIATTR_REGCOUNT
	.align		4
.L_579:
        /*0d98*/ 	.byte	0x04, 0x2f
        /*0d9a*/ 	.short	(.L_581 - .L_580)
	.align		4
.L_580:
        /*0d9c*/ 	.word	index@(_ZN10layer_norm13ln_bwd_kernelINS_13Kernel_traitsIf13__nv_bfloat16S2_S2_fjLj5120ELj1ELj1ELj4ELj16ENS_18Kernel_traits_baseILj5120EfS2_S2_S2_fjLj128EEEEELb1ELb1ELb0ELb0EEEvNS_9BwdParamsE)
        /*0da0*/ 	.word	0x000000ff


	//----- nvinfo : EIATTR_FRAME_SIZE
	.align		4
.L_581:
        /*0da4*/ 	.byte	0x04, 0x11
        /*0da6*/ 	.short	(.L_583 - .L_582)
	.align		4
.L_582:
        /*0da8*/ 	.word	index@(_ZN10layer_norm13ln_bwd_kernelINS_13Kernel_traitsIf13__nv_bfloat16S2_S2_fjLj5120ELj1ELj1ELj4ELj16ENS_18Kernel_traits_baseILj5120EfS2_S2_S2_fjLj128EEEEELb1ELb1ELb0ELb0EEEvNS_9BwdParamsE)
        /*0dac*/ 	.word	0x00000138


	//----- nvinfo : EIATTR_REGCOUNT
	.align		4
.L_583:
        /*0db0*/ 	.byte	0x04, 0x2f
        /*0db2*/ 	.short	(.L_585 - .L_584)
	.align		4
.L_584:
        /*0db4*/ 	.word	index@(_ZN10layer_norm13ln_bwd_kernelINS_13Kernel_traitsIf13__nv_bfloat16S2_S2_fjLj5120ELj1ELj1ELj4ELj16ENS_18Kernel_traits_baseILj5120EfS2_S2_S2_fjLj128EEEEELb1ELb0ELb1ELb1EEEvNS_9BwdParamsE)
        /*0db8*/ 	.word	0x000000ff


	//----- nvinfo : EIATTR_FRAME_SIZE
	.align		4
.L_585:
        /*0dbc*/ 	.byte	0x04, 0x11
        /*0dbe*/ 	.short	(.L_587 - .L_586)
	.align		4
.L_586:
        /*0dc0*/ 	.word	index@(_ZN10layer_norm13ln_bwd_kernelINS_13Kernel_traitsIf13__nv_bfloat16S2_S2_fjLj5120ELj1ELj1ELj4ELj16ENS_18Kernel_traits_baseILj5120EfS2_S2_S2_fjLj128EEEEELb1ELb0ELb1ELb1EEEvNS_9BwdParamsE)
        /*0dc4*/ 	.word	0x00000000


	//----- nvinfo : EIATTR_REGCOUNT
	.align		4
.L_587:
        /*0dc8*/ 	.byte	0x04, 0x2f
        /*0dca*/ 	.short	(.L_589 - .L_588)
	.align		4
.L_588:
        /*0dcc*/ 	.word	index@(_ZN10layer_norm22ln_bwd_finalize_kernelINS_22Kernel_traits_finalizeILj5120Ef13__nv_bfloat16S2_S2_fjLb0ELj1024ELj4ENS_18Kernel_traits_baseILj5120EfS2_S2_S2_fjLj1024EEEEELb0ELb1EEEvNS_9BwdParamsE)
        /*0dd0*/ 	.word	0x00000020


	//----- nvinfo : EIATTR_FRAME_SIZE
	.align		4
.L_589:
        /*0dd4*/ 	.byte	0x04, 0x11
        /*0dd6*/ 	.short	(.L_591 - .L_590)
	.align		4
.L_590:
        /*0dd8*/ 	.word	index@(_ZN10layer_norm22ln_bwd_finalize_kernelINS_22Kernel_traits_finalizeILj5120Ef13__nv_bfloat16S2_S2_fjLb0ELj1024ELj4ENS_18Kernel_traits_baseILj5120EfS2_S2_S2_fjLj1024EEEEELb0ELb1EEEvNS_9BwdParamsE)
        /*0ddc*/ 	.word	0x00000000


	//----- nvinfo : EIATTR_REGCOUNT
	.align		4
.L_591:
        /*0de0*/ 	.byte	0x04, 0x2f
        /*0de2*/ 	.short	(.L_593 - .L_592)
	.align		4
.L_592:
        /*0de4*/ 	.word	index@(_ZN10layer_norm13ln_bwd_kernelINS_13Kernel_traitsIf13__nv_bfloat16S2_S2_fjLj5120ELj1ELj1ELj4ELj16ENS_18Kernel_traits_baseILj5120EfS2_S2_S2_fjLj128EEEEELb1ELb0ELb1ELb0EEEvNS_9BwdParamsE)
        /*0de8*/ 	.word	0x000000ff


	//----- nvinfo : EIATTR_FRAME_SIZE
	.align		4
.L_593:
        /*0dec*/ 	.byte	0x04, 0x11
        /*0dee*/ 	.short	(.L_595 - .L_594)
	.align		4
.L_594:
        /*0df0*/ 	.word	index@(_ZN10layer_norm13ln_bwd_kernelINS_13Kernel_traitsIf13__nv_bfloat16S2_S2_fjLj5120ELj1ELj1ELj4ELj16ENS_18Kernel_traits_baseILj5120EfS2_S2_S2_fjLj128EEEEELb1ELb0ELb1ELb0EEEvNS_9BwdParamsE)
        /*0df4*/ 	.word	0x00000010


	//----- nvinfo : EIATTR_REGCOUNT
	.align		4
.L_595:
        /*0df8*/ 	.byte	0x04, 0x2f
        /*0dfa*/ 	.short	(.L_597 - .L_596)
	.align		4
.L_596:
        /*0dfc*/ 	.word	index@(_ZN10layer_norm22ln_bwd_finalize_kernelINS_22Kernel_traits_finalizeILj5120Ef13__nv_bfloat16S2_S2_fjLb0ELj1024ELj4ENS_18Kernel_traits_baseILj5120EfS2_S2_S2_fjLj1024EEEEELb0ELb0EEEvNS_9BwdParamsE)
        /*0e00*/ 	.word	0x0000003f


	//----- nvinfo : EIATTR_FRAME_SIZE
	.align		4
.L_597:
        /*0e04*/ 	.byte	0x04, 0x11
        /*0e06*/ 	.short	(.L_599 - .L_598)
	.align		4
.L_598:
        /*0e08*/ 	.word	index@(_ZN10layer_norm22ln_bwd_finalize_kernelINS_22Kernel_traits_finalizeILj5120Ef13__nv_bfloat16S2_S2_fjLb0ELj1024ELj4ENS_18Kernel_traits_baseILj5120EfS2_S2_S2_fjLj1024EEEEELb0ELb0EEEvNS_9BwdParamsE)
        /*0e0c*/ 	.word	0x00000000


	//----- nvinfo : EIATTR_REGCOUNT
	.align		4
.L_599:
        /*0e10*/ 	.byte	0x04, 0x2f
        /*0e12*/ 	.short	(.L_601 - .L_600)
	.align		4
.L_600:
        /*0e14*/ 	.word	index@(_ZN10layer_norm13ln_bwd_kernelINS_13Kernel_traitsIf13__nv_bfloat16S2_S2_fjLj5120ELj1ELj1ELj4ELj16ENS_18Kernel_traits_baseILj5120EfS2_S2_S2_fjLj128EEEEELb1ELb0ELb0ELb1EEEvNS_9BwdParamsE)
        /*0e18*/ 	.word	0x000000ff


	//----- nvinfo : EIATTR_FRAME_SIZE
	.align		4
.L_601:
        /*0e1c*/ 	.byte	0x04, 0x11
        /*0e1e*/ 	.short	(.L_603 - .L_602)
	.align		4
.L_602:
        /*0e20*/ 	.word	index@(_ZN10layer_norm13ln_bwd_kernelINS_13Kernel_traitsIf13__nv_bfloat16S2_S2_fjLj5120ELj1ELj1ELj4ELj16ENS_18Kernel_traits_baseILj5120EfS2_S2_S2_fjLj128EEEEELb1ELb0ELb0ELb1EEEvNS_9BwdParamsE)
        /*0e24*/ 	.word	0x00000010


	//----- nvinfo : EIATTR_REGCOUNT
	.align		4
.L_603:
        /*0e28*/ 	.byte	0x04, 0x2f
        /*0e2a*/ 	.short	(.L_605 - .L_604)
	.align		4
.L_604:
        /*0e2c*/ 	.word	index@(_ZN10layer_norm13ln_bwd_kernelINS_13Kernel_traitsIf13__nv_bfloat16S2_S2_fjLj5120ELj1ELj1ELj4ELj16ENS_18Kernel_traits_baseILj5120EfS2_S2_S2_fjLj128EEEEELb1ELb0ELb0ELb0EEEvNS_9BwdParamsE)
        /*0e30*/ 	.word	0x000000fc


	//----- nvinfo : EIATTR_FRAME_SIZE
	.align		4
.L_605:
        /*0e34*/ 	.byte	0x04, 0x11
        /*0e36*/ 	.short	(.L_607 - .L_606)
	.align		4
.L_606:
        /*0e38*/ 	.word	index@(_ZN10layer_norm13ln_bwd_kernelINS_13Kernel_traitsIf13__nv_bfloat16S2_S2_fjLj5120ELj1ELj1ELj4ELj16ENS_18Kernel_traits_baseILj5120EfS2_S2_S2_fjLj128EEEEELb1ELb0ELb0ELb0EEEvNS_9BwdParamsE)
        /*0e3c*/ 	.word	0x00000000


	//----- nvinfo : EIATTR_REGCOUNT
	.align		4
.L_607:
        /*0e40*/ 	.byte	0x04, 0x2f
        /*0e42*/ 	.short	(.L_609 - .L_608)
	.align		4
.L_608:
        /*0e44*/ 	.word	index@(_ZN10layer_norm13ln_bwd_kernelINS_13Kernel_traitsIf13__nv_bfloat16S2_S2_fjLj5120ELj1ELj1ELj4ELj16ENS_18Kernel_traits_baseILj5120EfS2_S2_S2_fjLj128EEEEELb0ELb1ELb1ELb1EEEvNS_9BwdParamsE)
        /*0e48*/ 	.word	0x000000ff


	//----- nvinfo : EIATTR_FRAME_SIZE
	.align		4
.L_609:
        /*0e4c*/ 	.byte	0x04, 0x11
        /*0e4e*/ 	.short	(.L_611 - .L_610)
	.align		4
.L_610:
        /*0e50*/ 	.word	index@(_ZN10layer_norm13ln_bwd_kernelINS_13Kernel_traitsIf13__nv_bfloat16S2_S2_fjLj5120ELj1ELj1ELj4ELj16ENS_18Kernel_traits_baseILj5120EfS2_S2_S2_fjLj128EEEEELb0ELb1ELb1ELb1EEEvNS_9BwdParamsE)
        /*0e54*/ 	.word	0x00000130


	//----- nvinfo : EIATTR_REGCOUNT
	.align		4
.L_611:
        /*0e58*/ 	.byte	0x04, 0x2f
        /*0e5a*/ 	.short	(.L_613 - .L_612)
	.align		4
.L_612:
        /*0e5c*/ 	.word	index@(_ZN10layer_norm13ln_bwd_kernelINS_13Kernel_traitsIf13__nv_bfloat16S2_S2_fjLj5120ELj1ELj1ELj4ELj16ENS_18Kernel_traits_baseILj5120EfS2_S2_S2_fjLj128EEEEELb0ELb1ELb1ELb0EEEvNS_9BwdParamsE)
        /*0e60*/ 	.word	0x000000ff


	//----- nvinfo : EIATTR_FRAME_SIZE
	.align		4
.L_613:
        /*0e64*/ 	.byte	0x04, 0x11
        /*0e66*/ 	.short	(.L_615 - .L_614)
	.align		4
.L_614:
        /*0e68*/ 	.word	index@(_ZN10layer_norm13ln_bwd_kernelINS_13Kernel_traitsIf13__nv_bfloat16S2_S2_fjLj5120ELj1ELj1ELj4ELj16ENS_18Kernel_traits_baseILj5120EfS2_S2_S2_fjLj128EEEEELb0ELb1ELb1ELb0EEEvNS_9BwdParamsE)
        /*0e6c*/ 	.word	0x00000130


	//----- nvinfo : EIATTR_REGCOUNT
	.align		4
.L_615:
        /*0e70*/ 	.byte	0x04, 0x2f
        /*0e72*/ 	.short	(.L_617 - .L_616)
	.align		4
.L_616:
        /*0e74*/ 	.word	index@(_ZN10layer_norm13ln_bwd_kernelINS_13Kernel_traitsIf13__nv_bfloat16S2_S2_fjLj5120ELj1ELj1ELj4ELj16ENS_18Kernel_traits_baseILj5120EfS2_S2_S2_fjLj128EEEEELb0ELb1ELb0ELb1EEEvNS_9BwdParamsE)
        /*0e78*/ 	.word	0x000000ff


	//----- nvinfo : EIATTR_FRAME_SIZE
	.align		4
.L_617:
        /*0e7c*/ 	.byte	0x04, 0x11
        /*0e7e*/ 	.short	(.L_619 - .L_618)
	.align		4
.L_618:
        /*0e80*/ 	.word	index@(_ZN10layer_norm13ln_bwd_kernelINS_13Kernel_traitsIf13__nv_bfloat16S2_S2_fjLj5120ELj1ELj1ELj4ELj16ENS_18Kernel_traits_baseILj5120EfS2_S2_S2_fjLj128EEEEELb0ELb1ELb0ELb1EEEvNS_9BwdParamsE)
        /*0e84*/ 	.word	0x00000118


	//----- nvinfo : EIATTR_REGCOUNT
	.align		4
.L_619:
        /*0e88*/ 	.byte	0x04, 0x2f
        /*0e8a*/ 	.short	(.L_621 - .L_620)
	.align		4
.L_620:
        /*0e8c*/ 	.word	index@(_ZN10layer_norm13ln_bwd_kernelINS_13Kernel_traitsIf13__nv_bfloat16S2_S2_fjLj5120ELj1ELj1ELj4ELj16ENS_18Kernel_traits_baseILj5120EfS2_S2_S2_fjLj128EEEEELb0ELb1ELb0ELb0EEEvNS_9BwdParamsE)
        /*0e90*/ 	.word	0x000000ff


	//----- nvinfo : EIATTR_FRAME_SIZE
	.align		4
.L_621:
        /*0e94*/ 	.byte	0x04, 0x11
        /*0e96*/ 	.short	(.L_623 - .L_622)
	.align		4
.L_622:
        /*0e98*/ 	.word	index@(_ZN10layer_norm13ln_bwd_kernelINS_13Kernel_traitsIf13__nv_bfloat16S2_S2_fjLj5120ELj1ELj1ELj4ELj16ENS_18Kernel_traits_baseILj5120EfS2_S2_S2_fjLj128EEEEELb0ELb1ELb0ELb0EEEvNS_9BwdParamsE)
        /*0e9c*/ 	.word	0x00000108


	//----- nvinfo : EIATTR_REGCOUNT
	.align		4
.L_623:
        /*0ea0*/ 	.byte	0x04, 0x2f
        /*0ea2*/ 	.short	(.L_625 - .L_624)
	.align		4
.L_624:
        /*0ea4*/ 	.word	index@(_ZN10layer_norm13ln_bwd_kernelINS_13Kernel_traitsIf13__nv_bfloat16S2_S2_fjLj5120ELj1ELj1ELj4ELj16ENS_18Kernel_traits_baseILj5120EfS2_S2_S2_fjLj128EEEEELb0ELb0ELb1ELb1EEEvNS_9BwdParamsE)
        /*0ea8*/ 	.word	0x000000ff


	//----- nvinfo : EIATTR_FRAME_SIZE
	.align		4
.L_625:
        /*0eac*/ 	.byte	0x04, 0x11
        /*0eae*/ 	.short	(.L_627 - .L_626)
	.align		4
.L_626:
        /*0eb0*/ 	.word	index@(_ZN10layer_norm13ln_bwd_kernelINS_13Kernel_traitsIf13__nv_bfloat16S2_S2_fjLj5120ELj1ELj1ELj4ELj16ENS_18Kernel_traits_baseILj5120EfS2_S2_S2_fjLj128EEEEELb0ELb0ELb1ELb1EEEvNS_9BwdParamsE)
        /*0eb4*/ 	.word	0x00000000


	//----- nvinfo : EIATTR_REGCOUNT
	.align		4
.L_627:
        /*0eb8*/ 	.byte	0x04, 0x2f
        /*0eba*/ 	.short	(.L_629 - .L_628)
	.align		4
.L_628:
        /*0ebc*/ 	.word	index@(_ZN10layer_norm13ln_bwd_kernelINS_13Kernel_traitsIf13__nv_bfloat16S2_S2_fjLj5120ELj1ELj1ELj4ELj16ENS_18Kernel_traits_baseILj5120EfS2_S2_S2_fjLj128EEEEELb0ELb0ELb1ELb0EEEvNS_9BwdParamsE)
        /*0ec0*/ 	.word	0x000000ff


	//----- nvinfo : EIATTR_FRAME_SIZE
	.align		4
.L_629:
        /*0ec4*/ 	.byte	0x04, 0x11
        /*0ec6*/ 	.short	(.L_631 - .L_630)
	.align		4
.L_630:
        /*0ec8*/ 	.word	index@(_ZN10layer_norm13ln_bwd_kernelINS_13Kernel_traitsIf13__nv_bfloat16S2_S2_fjLj5120ELj1ELj1ELj4ELj16ENS_18Kernel_traits_baseILj5120EfS2_S2_S2_fjLj128EEEEELb0ELb0ELb1ELb0EEEvNS_9BwdParamsE)
        /*0ecc*/ 	.word	0x00000000


	//----- nvinfo : EIATTR_REGCOUNT
	.align		4
.L_631:
        /*0ed0*/ 	.byte	0x04, 0x2f
        /*0ed2*/ 	.short	(.L_633 - .L_632)
	.align		4
.L_632:
        /*0ed4*/ 	.word	index@(_ZN10layer_norm13ln_bwd_kernelINS_13Kernel_traitsIf13__nv_bfloat16S2_S2_fjLj5120ELj1ELj1ELj4ELj16ENS_18Kernel_traits_baseILj5120EfS2_S2_S2_fjLj128EEEEELb0ELb0ELb0ELb1EEEvNS_9BwdParamsE)
        /*0ed8*/ 	.word	0x000000ff


	//----- nvinfo : EIATTR_FRAME_SIZE
	.align		4
.L_633:
        /*0edc*/ 	.byte	0x04, 0x11
        /*0ede*/ 	.short	(.L_635 - .L_634)
	.align		4
.L_634:
        /*0ee0*/ 	.word	index@(_ZN10layer_norm13ln_bwd_kernelINS_13Kernel_traitsIf13__nv_bfloat16S2_S2_fjLj5120ELj1ELj1ELj4ELj16ENS_18Kernel_traits_baseILj5120EfS2_S2_S2_fjLj128EEEEELb0ELb0ELb0ELb1EEEvNS_9BwdParamsE)
        /*0ee4*/ 	.word	0x00000000


	//----- nvinfo : EIATTR_REGCOUNT
	.align		4
.L_635:
        /*0ee8*/ 	.byte	0x04, 0x2f
        /*0eea*/ 	.short	(.L_637 - .L_636)
	.align		4
.L_636:
        /*0eec*/ 	.word	index@(_ZN10layer_norm13ln_bwd_kernelINS_13Kernel_traitsIf13__nv_bfloat16S2_S2_fjLj5120ELj1ELj1ELj4ELj16ENS_18Kernel_traits_baseILj5120EfS2_S2_S2_fjLj128EEEEELb0ELb0ELb0ELb0EEEvNS_9BwdParamsE)
        /*0ef0*/ 	.word	0x000000f3


	//----- nvinfo : EIATTR_FRAME_SIZE
	.align		4
.L_637:
        /*0ef4*/ 	.byte	0x04, 0x11
        /*0ef6*/ 	.short	(.L_639 - .L_638)
	.align		4
.L_638:
        /*0ef8*/ 	.word	index@(_ZN10layer_norm13ln_bwd_kernelINS_13Kernel_traitsIf13__nv_bfloat16S2_S2_fjLj5120ELj1ELj1ELj4ELj16ENS_18Kernel_traits_baseILj5120EfS2_S2_S2_fjLj128EEEEELb0ELb0ELb0ELb0EEEvNS_9BwdParamsE)
        /*0efc*/ 	.word	0x00000000


	//----- nvinfo : EIATTR_REGCOUNT
	.align		4
.L_639:
        /*0f00*/ 	.byte	0x04, 0x2f
        /*0f02*/ 	.short	(.L_641 - .L_640)
	.align		4
.L_640:
        /*0f04*/ 	.word	index@(_ZN10layer_norm13ln_bwd_kernelINS_13Kernel_traitsI6__halfS2_S2_S2_fjLj5120ELj1ELj1ELj4ELj16ENS_18Kernel_traits_baseILj5120ES2_S2_S2_S2_fjLj128EEEEELb1ELb1ELb1ELb1EEEvNS_9BwdParamsE)
        /*0f08*/ 	.word	0x000000ff


	//----- nvinfo : EIATTR_FRAME_SIZE
	.align		4
.L_641:
        /*0f0c*/ 	.byte	0x04, 0x11
        /*0f0e*/ 	.short	(.L_643 - .L_642)
	.align		4
.L_642:
        /*0f10*/ 	.word	index@(_ZN10layer_norm13ln_bwd_kernelINS_13Kernel_traitsI6__halfS2_S2_S2_fjLj5120ELj1ELj1ELj4ELj16ENS_18Kernel_traits_baseILj5120ES2_S2_S2_S2_fjLj128EEEEELb1ELb1ELb1ELb1EEEvNS_9BwdParamsE)
        /*0f14*/ 	.word	0x00000098


	//----- nvinfo : EIATTR_REGCOUNT
	.align		4
.L_643:
        /*0f18*/ 	.byte	0x04, 0x2f
        /*0f1a*/ 	.short	(.L_645 - .L_644)
	.align		4
.L_644:
        /*0f1c*/ 	.word	index@(_ZN10layer_norm22ln_bwd_finalize_kernelINS_22Kernel_traits_finalizeILj5120E6__halfS2_S2_S2_fjLb1ELj1024ELj4ENS_18Kernel_traits_baseILj5120ES2_S2_S2_S2_fjLj1024EEEEELb1ELb1EEEvNS_9BwdParamsE)
        /*0f20*/ 	.word	0x00000020


	//----- nvinfo : EIATTR_FRAME_SIZE
	.align		4
.L_645:
        /*0f24*/ 	.byte	0x04, 0x11
        /*0f26*/ 	.short	(.L_647 - .L_646)
	.align		4
.L_646:
        /*0f28*/ 	.word	index@(_ZN10layer_norm22ln_bwd_finalize_kernelINS_22Kernel_traits_finalizeILj5120E6__halfS2_S2_S2_fjLb1ELj1024ELj4ENS_18Kernel_traits_baseILj5120ES2_S2_S2_S2_fjLj1024EEEEELb1ELb1EEEvNS_9BwdParamsE)
        /*0f2c*/ 	.word	0x00000000


	//----- nvinfo : EIATTR_REGCOUNT
	.align		4
.L_647:
        /*0f30*/ 	.byte	0x04, 0x2f
        /*0f32*/ 	.short	(.L_649 - .L_648)
	.align		4
.L_648:
        /*0f34*/ 	.word	index@(_ZN10layer_norm13ln_bwd_kernelINS_13Kernel_traitsI6__halfS2_S2_S2_fjLj5120ELj1ELj1ELj4ELj16ENS_18Kernel_traits_baseILj5120ES2_S2_S2_S2_fjLj128EEEEELb1ELb1ELb1ELb0EEEvNS_9BwdParamsE)
        /*0f38*/ 	.word	0x000000ff


	//----- nvinfo : EIATTR_FRAME_SIZE
	.align		4
.L_649:
        /*0f3c*/ 	.byte	0x04, 0x11
        /*0f3e*/ 	.short	(.L_651 - .L_650)
	.align		4
.L_650:
        /*0f40*/ 	.word	index@(_ZN10layer_norm13ln_bwd_kernelINS_13Kernel_traitsI6__halfS2_S2_S2_fjLj5120ELj1ELj1ELj4ELj16ENS_18Kernel_traits_baseILj5120ES2_S2_S2_S2_fjLj128EEEEELb1ELb1ELb1ELb0EEEvNS_9BwdParamsE)
        /*0f44*/ 	.word	0x000000b8


	//----- nvinfo : EIATTR_REGCOUNT
	.align		4
.L_651:
        /*0f48*/ 	.byte	0x04, 0x2f
        /*0f4a*/ 	.short	(.L_653 - .L_652)
	.align		4
.L_652:
        /*0f4c*/ 	.word	index@(_ZN10layer_norm22ln_bwd_finalize_kernelINS_22Kernel_traits_finalizeILj5120E6__halfS2_S2_S2_fjLb1ELj1024ELj4ENS_18Kernel_traits_baseILj5120ES2_S2_S2_S2_fjLj1024EEEEELb1ELb0EEEvNS_9BwdParamsE)
        /*0f50*/ 	.word	0x00000020


	//----- nvinfo : EIATTR_FRAME_SIZE
	.align		4
.L_653:
        /*0f54*/ 	.byte	0x04, 0x11
        /*0f56*/ 	.short	(.L_655 - .L_654)
	.align		4
.L_654:
        /*0f58*/ 	.word	index@(_ZN10layer_norm22ln_bwd_finalize_kernelINS_22Kernel_traits_finalizeILj5120E6__halfS2_S2_S2_fjLb1ELj1024ELj4ENS_18Kernel_traits_baseILj5120ES2_S2_S2_S2_fjLj1024EEEEELb1ELb0EEEvNS_9BwdParamsE)
        /*0f5c*/ 	.word	0x00000000


	//----- nvinfo : EIATTR_REGCOUNT
	.align		4
.L_655:
        /*0f60*/ 	.byte	0x04, 0x2f
        /*0f62*/ 	.short	(.L_657 - .L_656)
	.align		4
.L_656:
        /*0f64*/ 	.word	index@(_ZN10layer_norm13ln_bwd_kernelINS_13Kernel_traitsI6__halfS2_S2_S2_fjLj5120ELj1ELj1ELj4ELj16ENS_18Kernel_traits_baseILj5120ES2_S2_S2_S2_fjLj128EEEEELb1ELb1ELb0ELb1EEEvNS_9BwdParamsE)
        /*0f68*/ 	.word	0x000000ff


	//----- nvinfo : EIATTR_FRAME_SIZE
	.align		4
.L_657:
        /*0f6c*/ 	.byte	0x04, 0x11
        /*0f6e*/ 	.short	(.L_659 - .L_658)
	.align		4
.L_658:
        /*0f70*/ 	.word	index@(_ZN10layer_norm13ln_bwd_kernelINS_13Kernel_traitsI6__halfS2_S2_S2_fjLj5120ELj1ELj1ELj4ELj16ENS_18Kernel_traits_baseILj5120ES2_S2_S2_S2_fjLj128EEEEELb1ELb1ELb0ELb1EEEvNS_9BwdParamsE)
        /*0f74*/ 	.word	0x000000f8


	//----- nvinfo : EIATTR_REGCOUNT
	.align		4
.L_659:
        /*0f78*/ 	.byte	0x04, 0x2f
        /*0f7a*/ 	.short	(.L_661 - .L_660)
	.align		4
.L_660:
        /*0f7c*/ 	.word	index@(_ZN10layer_norm13ln_bwd_kernelINS_13Kernel_traitsI6__halfS2_S2_S2_fjLj5120ELj1ELj1ELj4ELj16ENS_18Kernel_traits_baseILj5120ES2_S2_S2_S2_fjLj128EEEEELb1ELb1ELb0ELb0EEEvNS_9BwdParamsE)
        /*0f80*/ 	.word	0x000000ff


	//----- nvinfo : EIATTR_FRAME_SIZE
	.align		4
.L_661:
        /*0f84*/ 	.byte	0x04, 0x11
        /*0f86*/ 	.short	(.L_663 - .L_662)
	.align		4
.L_662:
        /*0f88*/ 	.word	index@(_ZN10layer_norm13ln_bwd_kernelINS_13Kernel_traitsI6__halfS2_S2_S2_fjLj5120ELj1ELj1ELj4ELj16ENS_18Kernel_traits_baseILj5120ES2_S2_S2_S2_fjLj128EEEEELb1ELb1ELb0ELb0EEEvNS_9BwdParamsE)
        /*0f8c*/ 	.word	0x000000a0


	//----- nvinfo : EIATTR_REGCOUNT
	.align		4
.L_663:
        /*0f90*/ 	.byte	0x04, 0x2f
        /*0f92*/ 	.short	(.L_665 - .L_664)
	.align		4
.L_664:
        /*0f94*/ 	.word	index@(_ZN10layer_norm13ln_bwd_kernelINS_13Kernel_traitsI6__halfS2_S2_S2_fjLj5120ELj1ELj1ELj4ELj16ENS_18Kernel_traits_baseILj5120ES2_S2_S2_S2_fjLj128EEEEELb1ELb0ELb1ELb1EEEvNS_9BwdParamsE)
        /*0f98*/ 	.word	0x000000fe


	//----- nvinfo : EIATTR_FRAME_SIZE
	.align		4
.L_665:
        /*0f9c*/ 	.byte	0x04, 0x11
        /*0f9e*/ 	.short	(.L_667 - .L_666)
	.align		4
.L_666:
        /*0fa0*/ 	.word	index@(_ZN10layer_norm13ln_bwd_kernelINS_13Kernel_traitsI6__halfS2_S2_S2_fjLj5120ELj1ELj1ELj4ELj16ENS_18Kernel_traits_baseILj5120ES2_S2_S2_S2_fjLj128EEEEELb1ELb0ELb1ELb1EEEvNS_9BwdParamsE)
        /*0fa4*/ 	.word	0x00000000


	//----- nvinfo : EIATTR_REGCOUNT
	.align		4
.L_667:
        /*0fa8*/ 	.byte	0x04, 0x2f
        /*0faa*/ 	.short	(.L_669 - .L_668)
	.align		4
.L_668:
        /*0fac*/ 	.word	index@(_ZN10layer_norm22ln_bwd_finalize_kernelINS_22Kernel_traits_finalizeILj5120E6__halfS2_S2_S2_fjLb0ELj1024ELj4ENS_18Kernel_traits_baseILj5120ES2_S2_S2_S2_fjLj1024EEEEELb0ELb1EEEvNS_9BwdParamsE)
        /*0fb0*/ 	.word	0x00000020


	//----- nvinfo : EIATTR_FRAME_SIZE
	.align		4
.L_669:
        /*0fb4*/ 	.byte	0x04, 0x11
        /*0fb6*/ 	.short	(.L_671 - .L_670)
	.align		4
.L_670:
        /*0fb8*/ 	.word	index@(_ZN10layer_norm22ln_bwd_finalize_kernelINS_22Kernel_traits_finalizeILj5120E6__halfS2_S2_S2_fjLb0ELj1024ELj4ENS_18Kernel_traits_baseILj5120ES2_S2_S2_S2_fjLj1024EEEEELb0ELb1EEEvNS_9BwdParamsE)
        /*0fbc*/ 	.word	0x00000000


	//----- nvinfo : EIATTR_REGCOUNT
	.align		4
.L_671:
        /*0fc0*/ 	.byte	0x04, 0x2f
        /*0fc2*/ 	.short	(.L_673 - .L_672)
	.align		4
.L_672:
        /*0fc4*/ 	.word	index@(_ZN10layer_norm13ln_bwd_kernelINS_13Kernel_traitsI6__halfS2_S2_S2_fjLj5120ELj1ELj1ELj4ELj16ENS_18Kernel_traits_baseILj5120ES2_S2_S2_S2_fjLj128EEEEELb1ELb0ELb1ELb0EEEvNS_9BwdParamsE)
        /*0fc8*/ 	.word	0x000000f6


	//----- nvinfo : EIATTR_FRAME_SIZE
	.align		4
.L_673:
        /*0fcc*/ 	.byte	0x04, 0x11
        /*0fce*/ 	.short	(.L_675 - .L_674)
	.align		4
.L_674:
        /*0fd0*/ 	.word	index@(_ZN10layer_norm13ln_bwd_kernelINS_13Kernel_traitsI6__halfS2_S2_S2_fjLj5120ELj1ELj1ELj4ELj16ENS_18Kernel_traits_baseILj5120ES2_S2_S2_S2_fjLj128EEEEELb1ELb0ELb1ELb0EEEvNS_9BwdParamsE)
        /*0fd4*/ 	.word	0x00000000


	//----- nvinfo : EIATTR_REGCOUNT
	.align		4
.L_675:
        /*0fd8*/ 	.byte	0x04, 0x2f
        /*0fda*/ 	.short	(.L_677 - .L_676)
	.align		4
.L_676:
        /*0fdc*/ 	.word	index@(_ZN10layer_norm22ln_bwd_finalize_kernelINS_22Kernel_traits_finalizeILj5120E6__halfS2_S2_S2_fjLb0ELj1024ELj4ENS_18Kernel_traits_baseILj5120ES2_S2_S2_S2_fjLj1024EEEEELb0ELb0EEEvNS_9BwdParamsE)
        /*0fe0*/ 	.word	0x0000003f


	//----- nvinfo : EIATTR_FRAME_SIZE
	.align		4
.L_677:
        /*0fe4*/ 	.byte	0x04, 0x11
        /*0fe6*/ 	.short	(.L_679 - .L_678)
	.align		4
.L_678:
        /*0fe8*/ 	.word	index@(_ZN10layer_norm22ln_bwd_finalize_kernelINS_22Kernel_traits_finalizeILj5120E6__halfS2_S2_S2_fjLb0ELj1024ELj4ENS_18Kernel_traits_baseILj5120ES2_S2_S2_S2_fjLj1024EEEEELb0ELb0EEEvNS_9BwdParamsE)
        /*0fec*/ 	.word	0x00000000


	//----- nvinfo : EIATTR_REGCOUNT
	.align		4
.L_679:
        /*0ff0*/ 	.byte	0x04, 0x2f
        /*0ff2*/ 	.short	(.L_681 - .L_680)
	.align		4
.L_680:
        /*0ff4*/ 	.word	index@(_ZN10layer_norm13ln_bwd_kernelINS_13Kernel_traitsI6__halfS2_S2_S2_fjLj5120ELj1ELj1ELj4ELj16ENS_18Kernel_traits_baseILj5120ES2_S2_S2_S2_fjLj128EEEEELb1ELb0ELb0ELb1EEEvNS_9BwdParamsE)
        /*0ff8*/ 	.word	0x000000ff


	//----- nvinfo : EIATTR_FRAME_SIZE
	.align		4
.L_681:
        /*0ffc*/ 	.byte	0x04, 0x11
        /*0ffe*/ 	.short	(.L_683 - .L_682)
	.align		4
.L_682:
        /*1000*/ 	.word	index@(_ZN10layer_norm13ln_bwd_kernelINS_13Kernel_traitsI6__halfS2_S2_S2_fjLj5120ELj1ELj1ELj4ELj16ENS_18Kernel_traits_baseILj5120ES2_S2_S2_S2_fjLj128EEEEELb1ELb0ELb0ELb1EEEvNS_9BwdParamsE)
        /*1004*/ 	.word	0x00000000


	//----- nvinfo : EIATTR_REGCOUNT
	.align		4
.L_683:
        /*1008*/ 	.byte	0x04, 0x2f
        /*100a*/ 	.short	(.L_685 - .L_684)
	.align		4
.L_684:
        /*100c*/ 	.word	index@(_ZN10layer_norm13ln_bwd_kernelINS_13Kernel_traitsI6__halfS2_S2_S2_fjLj5120ELj1ELj1ELj4ELj16ENS_18Kernel_traits_baseILj5120ES2_S2_S2_S2_fjLj128EEEEELb1ELb0ELb0ELb0EEEvNS_9BwdParamsE)
        /*1010*/ 	.word	0x000000ec


	//----- nvinfo : EIATTR_FRAME_SIZE
	.align		4
.L_685:
        /*1014*/ 	.byte	0x04, 0x11
        /*1016*/ 	.short	(.L_687 - .L_686)
	.align		4
.L_686:
        /*1018*/ 	.word	index@(_ZN10layer_norm13ln_bwd_kernelINS_13Kernel_traitsI6__halfS2_S2_S2_fjLj5120ELj1ELj1ELj4ELj16ENS_18Kernel_traits_baseILj5120ES2_S2_S2_S2_fjLj128EEEEELb1ELb0ELb0ELb0EEEvNS_9BwdParamsE)
        /*101c*/ 	.word	0x00000000


	//----- nvinfo : EIATTR_REGCOUNT
	.align		4
.L_687:
        /*1020*/ 	.byte	0x04, 0x2f
        /*1022*/ 	.short	(.L_689 - .L_688)
	.align		4
.L_688:
        /*1024*/ 	.word	index@(_ZN10layer_norm13ln_bwd_kernelINS_13Kernel_traitsI6__halfS2_S2_S2_fjLj5120ELj1ELj1ELj4ELj16ENS_18Kernel_traits_baseILj5120ES2_S2_S2_S2_fjLj128EEEEELb0ELb1ELb1ELb1EEEvNS_9BwdParamsE)
        /*1028*/ 	.word	0x000000ff


	//----- nvinfo : EIATTR_FRAME_SIZE
	.align		4
.L_689:
        /*102c*/ 	.byte	0x04, 0x11
        /*102e*/ 	.short	(.L_691 - .L_690)
	.align		4
.L_690:
        /*1030*/ 	.word	index@(_ZN10layer_norm13ln_bwd_kernelINS_13Kernel_traitsI6__halfS2_S2_S2_fjLj5120ELj1ELj1ELj4ELj16ENS_18Kernel_traits_baseILj5120ES2_S2_S2_S2_fjLj128EEEEELb0ELb1ELb1ELb1EEEvNS_9BwdParamsE)
        /*1034*/ 	.word	0x00000078


	//----- nvinfo : EIATTR_REGCOUNT
	.align		4
.L_691:
        /*1038*/ 	.byte	0x04, 0x2f
        /*103a*/ 	.short	(.L_693 - .L_692)
	.align		4
.L_692:
        /*103c*/ 	.word	index@(_ZN10layer_norm13ln_bwd_kernelINS_13Kernel_traitsI6__halfS2_S2_S2_fjLj5120ELj1ELj1ELj4ELj16ENS_18Kernel_traits_baseILj5120ES2_S2_S2_S2_fjLj128EEEEELb0ELb1ELb1ELb0EEEvNS_9BwdParamsE)
        /*1040*/ 	.word	0x000000ff


	//----- nvinfo : EIATTR_FRAME_SIZE
	.align		4
.L_693:
        /*1044*/ 	.byte	0x04, 0x11
        /*1046*/ 	.short	(.L_695 - .L_694)
	.align		4
.L_694:
        /*1048*/ 	.word	index@(_ZN10layer_norm13ln_bwd_kernelINS_13Kernel_traitsI6__halfS2_S2_S2_fjLj5120ELj1ELj1ELj4ELj16ENS_18Kernel_traits_baseILj5120ES2_S2_S2_S2_fjLj128EEEEELb0ELb1ELb1ELb0EEEvNS_9BwdParamsE)
        /*104c*/ 	.word	0x00000088


	//----- nvinfo : EIATTR_REGCOUNT
	.align		4
.L_695:
        /*1050*/ 	.byte	0x04, 0x2f
        /*1052*/ 	.short	(.L_697 - .L_696)
	.align		4
.L_696:
        /*1054*/ 	.word	index@(_ZN10layer_norm13ln_bwd_kernelINS_13Kernel_traitsI6__halfS2_S2_S2_fjLj5120ELj1ELj1ELj4ELj16ENS_18Kernel_traits_baseILj5120ES2_S2_S2_S2_fjLj128EEEEELb0ELb1ELb0ELb1EEEvNS_9BwdParamsE)
        /*1058*/ 	.word	0x000000ff


	//----- nvinfo : EIATTR_FRAME_SIZE
	.align		4
.L_697:
        /*105c*/ 	.byte	0x04, 0x11
        /*105e*/ 	.short	(.L_699 - .L_698)
	.align		4
.L_698:
        /*1060*/ 	.word	index@(_ZN10layer_norm13ln_bwd_kernelINS_13Kernel_traitsI6__halfS2_S2_S2_fjLj5120ELj1ELj1ELj4ELj16ENS_18Kernel_traits_baseILj5120ES2_S2_S2_S2_fjLj128EEEEELb0ELb1ELb0ELb1EEEvNS_9BwdParamsE)
        /*1064*/ 	.word	0x000000e8


	//----- nvinfo : EIATTR_REGCOUNT
	.align		4
.L_699:
        /*1068*/ 	.byte	0x04, 0x2f
        /*106a*/ 	.short	(.L_701 - .L_700)
	.align		4
.L_700:
        /*106c*/ 	.word	index@(_ZN10layer_norm13ln_bwd_kernelINS_13Kernel_traitsI6__halfS2_S2_S2_fjLj5120ELj1ELj1ELj4ELj16ENS_18Kernel_traits_baseILj5120ES2_S2_S2_S2_fjLj128EEEEELb0ELb1ELb0ELb0EEEvNS_9BwdParamsE)
        /*1070*/ 	.word	0x000000ff


	//----- nvinfo : EIATTR_FRAME_SIZE
	.align		4
.L_701:
        /*1074*/ 	.byte	0x04, 0x11
        /*1076*/ 	.short	(.L_703 - .L_702)
	.align		4
.L_702:
        /*1078*/ 	.word	index@(_ZN10layer_norm13ln_bwd_kernelINS_13Kernel_traitsI6__halfS2_S2_S2_fjLj5120ELj1ELj1ELj4ELj16ENS_18Kernel_traits_baseILj5120ES2_S2_S2_S2_fjLj128EEEEELb0ELb1ELb0ELb0EEEvNS_9BwdParamsE)
        /*107c*/ 	.word	0x00000068


	//----- nvinfo : EIATTR_REGCOUNT
	.align		4
.L_703:
        /*1080*/ 	.byte	0x04, 0x2f
        /*1082*/ 	.short	(.L_705 - .L_704)
	.align		4
.L_704:
        /*1084*/ 	.word	index@(_ZN10layer_norm13ln_bwd_kernelINS_13Kernel_traitsI6__halfS2_S2_S2_fjLj5120ELj1ELj1ELj4ELj16ENS_18Kernel_traits_baseILj5120ES2_S2_S2_S2_fjLj128EEEEELb0ELb0ELb1ELb1EEEvNS_9BwdParamsE)
        /*1088*/ 	.word	0x000000fe


	//----- nvinfo : EIATTR_FRAME_SIZE
	.align		4
.L_705:
        /*108c*/ 	.byte	0x04, 0x11
        /*108e*/ 	.short	(.L_707 - .L_706)
	.align		4
.L_706:
        /*1090*/ 	.word	index@(_ZN10layer_norm13ln_bwd_kernelINS_13Kernel_traitsI6__halfS2_S2_S2_fjLj5120ELj1ELj1ELj4ELj16ENS_18Kernel_traits_baseILj5120ES2_S2_S2_S2_fjLj128EEEEELb0ELb0ELb1ELb1EEEvNS_9BwdParamsE)
        /*1094*/ 	.word	0x00000000


	//----- nvinfo : EIATTR_REGCOUNT
	.align		4
.L_707:
        /*1098*/ 	.byte	0x04, 0x2f
        /*109a*/ 	.short	(.L_709 - .L_708)
	.align		4
.L_708:
        /*109c*/ 	.word	index@(_ZN10layer_norm13ln_bwd_kernelINS_13Kernel_traitsI6__halfS2_S2_S2_fjLj5120ELj1ELj1ELj4ELj16ENS_18Kernel_traits_baseILj5120ES2_S2_S2_S2_fjLj128EEEEELb0ELb0ELb1ELb0EEEvNS_9BwdParamsE)
        /*10a0*/ 	.word	0x000000ef


	//----- nvinfo : EIATTR_FRAME_SIZE
	.align		4
.L_709:
        /*10a4*/ 	.byte	0x04, 0x11
        /*10a6*/ 	.short	(.L_711 - .L_710)
	.align		4
.L_710:
        /*10a8*/ 	.word	index@(_ZN10layer_norm13ln_bwd_kernelINS_13Kernel_traitsI6__halfS2_S2_S2_fjLj5120ELj1ELj1ELj4ELj16ENS_18Kernel_traits_baseILj5120ES2_S2_S2_S2_fjLj128EEEEELb0ELb0ELb1ELb0EEEvNS_9BwdParamsE)
        /*10ac*/ 	.word	0x00000000


	//----- nvinfo : EIATTR_REGCOUNT
	.align		4
.L_711:
        /*10b0*/ 	.byte	0x04, 0x2f
        /*10b2*/ 	.short	(.L_713 - .L_712)
	.align		4
.L_712:
        /*10b4*/ 	.word	index@(_ZN10layer_norm13ln_bwd_kernelINS_13Kernel_traitsI6__halfS2_S2_S2_fjLj5120ELj1ELj1ELj4ELj16ENS_18Kernel_traits_baseILj5120ES2_S2_S2_S2_fjLj128EEEEELb0ELb0ELb0ELb1EEEvNS_9BwdParamsE)
        /*10b8*/ 	.word	0x000000ff


	//----- nvinfo : EIATTR_FRAME_SIZE
	.align		4
.L_713:
        /*10bc*/ 	.byte	0x04, 0x11
        /*10be*/ 	.short	(.L_715 - .L_714)
	.align		4
.L_714:
        /*10c0*/ 	.word	index@(_ZN10layer_norm13ln_bwd_kernelINS_13Kernel_traitsI6__halfS2_S2_S2_fjLj5120ELj1ELj1ELj4ELj16ENS_18Kernel_traits_baseILj5120ES2_S2_S2_S2_fjLj128EEEEELb0ELb0ELb0ELb1EEEvNS_9BwdParamsE)
        /*10c4*/ 	.word	0x00000000


	//----- nvinfo : EIATTR_REGCOUNT
	.align		4
.L_715:
        /*10c8*/ 	.byte	0x04, 0x2f
        /*10ca*/ 	.short	(.L_717 - .L_716)
	.align		4
.L_716:
        /*10cc*/ 	.word	index@(_ZN10layer_norm13ln_bwd_kernelINS_13Kernel_traitsI6__halfS2_S2_S2_fjLj5120ELj1ELj1ELj4ELj16ENS_18Kernel_traits_baseILj5120ES2_S2_S2_S2_fjLj128EEEEELb0ELb0ELb0ELb0EEEvNS_9BwdParamsE)
        /*10d0*/ 	.word	0x000000ec


	//----- nvinfo : EIATTR_FRAME_SIZE
	.align		4
.L_717:
        /*10d4*/ 	.byte	0x04, 0x11
        /*10d6*/ 	.short	(.L_719 - .L_718)
	.align		4
.L_718:
        /*10d8*/ 	.word	index@(_ZN10layer_norm13ln_bwd_kernelINS_13Kernel_traitsI6__halfS2_S2_S2_fjLj5120ELj1ELj1ELj4ELj16ENS_18Kernel_traits_baseILj5120ES2_S2_S2_S2_fjLj128EEEEELb0ELb0ELb0ELb0EEEvNS_9BwdParamsE)
        /*10dc*/ 	.word	0x00000000


	//----- nvinfo : EIATTR_REGCOUNT
	.align		4
.L_719:
        /*10e0*/ 	.byte	0x04, 0x2f
        /*10e2*/ 	.short	(.L_721 - .L_720)
	.align		4
.L_720:
        /*10e4*/ 	.word	index@(_ZN10layer_norm13ln_bwd_kernelINS_13Kernel_traitsI13__nv_bfloat16S2_S2_S2_fjLj5120ELj1ELj1ELj4ELj16ENS_18Kernel_traits_baseILj5120ES2_S2_S2_S2_fjLj128EEEEELb1ELb1ELb1ELb1EEEvNS_9BwdParamsE)
        /*10e8*/ 	.word	0x000000ff


	//----- nvinfo : EIATTR_FRAME_SIZE
	.align		4
.L_721:
        /*10ec*/ 	.byte	0x04, 0x11
        /*10ee*/ 	.short	(.L_723 - .L_722)
	.align		4
.L_722:
        /*10f0*/ 	.word	index@(_ZN10layer_norm13ln_bwd_kernelINS_13Kernel_traitsI13__nv_bfloat16S2_S2_S2_fjLj5120ELj1ELj1ELj4ELj16ENS_18Kernel_traits_baseILj5120ES2_S2_S2_S2_fjLj128EEEEELb1ELb1ELb1ELb1EEEvNS_9BwdParamsE)
        /*10f4*/ 	.word	0x00000098


	//----- nvinfo : EIATTR_REGCOUNT
	.align		4
.L_723:
        /*10f8*/ 	.byte	0x04, 0x2f
        /*10fa*/ 	.short	(.L_725 - .L_724)
	.align		4
.L_724:
        /*10fc*/ 	.word	index@(_ZN10layer_norm22ln_bwd_finalize_kernelINS_22Kernel_traits_finalizeILj5120E13__nv_bfloat16S2_S2_S2_fjLb1ELj1024ELj4ENS_18Kernel_traits_baseILj5120ES2_S2_S2_S2_fjLj1024EEEEELb1ELb1EEEvNS_9BwdParamsE)
        /*1100*/ 	.word	0x00000020


	//----- nvinfo : EIATTR_FRAME_SIZE
	.align		4
.L_725:
        /*1104*/ 	.byte	0x04, 0x11
        /*1106*/ 	.short	(.L_727 - .L_726)
	.align		4
.L_726:
        /*1108*/ 	.word	index@(_ZN10layer_norm22ln_bwd_finalize_kernelINS_22Kernel_traits_finalizeILj5120E13__nv_bfloat16S2_S2_S2_fjLb1ELj1024ELj4ENS_18Kernel_traits_baseILj5120ES2_S2_S2_S2_fjLj1024EEEEELb1ELb1EEEvNS_9BwdParamsE)
        /*110c*/ 	.word	0x00000000


	//----- nvinfo : EIATTR_REGCOUNT
	.align		4
.L_727:
        /*1110*/ 	.byte	0x04, 0x2f
        /*1112*/ 	.short	(.L_729 - .L_728)
	.align		4
.L_728:
        /*1114*/ 	.word	index@(_ZN10layer_norm13ln_bwd_kernelINS_13Kernel_traitsI13__nv_bfloat16S2_S2_S2_fjLj5120ELj1ELj1ELj4ELj16ENS_18Kernel_traits_baseILj5120ES2_S2_S2_S2_fjLj128EEEEELb1ELb1ELb1ELb0EEEvNS_9BwdParamsE)
        /*1118*/ 	.word	0x000000ff


	//----- nvinfo : EIATTR_FRAME_SIZE
	.align		4
.L_729:
        /*111c*/ 	.byte	0x04, 0x11
        /*111e*/ 	.short	(.L_731 - .L_730)
	.align		4
.L_730:
        /*1120*/ 	.word	index@(_ZN10layer_norm13ln_bwd_kernelINS_13Kernel_traitsI13__nv_bfloat16S2_S2_S2_fjLj5120ELj1ELj1ELj4ELj16ENS_18Kernel_traits_baseILj5120ES2_S2_S2_S2_fjLj128EEEEELb1ELb1ELb1ELb0EEEvNS_9BwdParamsE)
        /*1124*/ 	.word	0x000000f8


	//----- nvinfo : EIATTR_REGCOUNT
	.align		4
.L_731:
        /*1128*/ 	.byte	0x04, 0x2f
        /*112a*/ 	.short	(.L_733 - .L_732)
	.align		4
.L_732:
        /*112c*/ 	.word	index@(_ZN10layer_norm22ln_bwd_finalize_kernelINS_22Kernel_traits_finalizeILj5120E13__nv_bfloat16S2_S2_S2_fjLb1ELj1024ELj4ENS_18Kernel_traits_baseILj5120ES2_S2_S2_S2_fjLj1024EEEEELb1ELb0EEEvNS_9BwdParamsE)
        /*1130*/ 	.word	0x00000020


	//----- nvinfo : EIATTR_FRAME_SIZE
	.align		4
.L_733:
        /*1134*/ 	.byte	0x04, 0x11
        /*1136*/ 	.short	(.L_735 - .L_734)
	.align		4
.L_734:
        /*1138*/ 	.word	index@(_ZN10layer_norm22ln_bwd_finalize_kernelINS_22Kernel_traits_finalizeILj5120E13__nv_bfloat16S2_S2_S2_fjLb1ELj1024ELj4ENS_18Kernel_traits_baseILj5120ES2_S2_S2_S2_fjLj1024EEEEELb1ELb0EEEvNS_9BwdParamsE)
        /*113c*/ 	.word	0x00000000


	//----- nvinfo : EIATTR_REGCOUNT
	.align		4
.L_735:
        /*1140*/ 	.byte	0x04, 0x2f
        /*1142*/ 	.short	(.L_737 - .L_736)
	.align		4
.L_736:
        /*1144*/ 	.word	index@(_ZN10layer_norm13ln_bwd_kernelINS_13Kernel_traitsI13__nv_bfloat16S2_S2_S2_fjLj5120ELj1ELj1ELj4ELj16ENS_18Kernel_traits_baseILj5120ES2_S2_S2_S2_fjLj128EEEEELb1ELb1ELb0ELb1EEEvNS_9BwdParamsE)
        /*1148*/ 	.word	0x000000ff


	//----- nvinfo : EIATTR_FRAME_SIZE
	.align		4
.L_737:
        /*114c*/ 	.byte	0x04, 0x11
        /*114e*/ 	.short	(.L_739 - .L_738)
	.align		4
.L_738:
        /*1150*/ 	.word	index@(_ZN10layer_norm13ln_bwd_kernelINS_13Kernel_traitsI13__nv_bfloat16S2_S2_S2_fjLj5120ELj1ELj1ELj4ELj16ENS_18Kernel_traits_baseILj5120ES2_S2_S2_S2_fjLj128EEEEELb1ELb1ELb0ELb1EEEvNS_9BwdParamsE)
        /*1154*/ 	.word	0x000000f8


	//----- nvinfo : EIATTR_REGCOUNT
	.align		4
.L_739:
        /*1158*/ 	.byte	0x04, 0x2f
        /*115a*/ 	.short	(.L_741 - .L_740)
	.align		4
.L_740:
        /*115c*/ 	.word	index@(_ZN10layer_norm13ln_bwd_kernelINS_13Kernel_traitsI13__nv_bfloat16S2_S2_S2_fjLj5120ELj1ELj1ELj4ELj16ENS_18Kernel_traits_baseILj5120ES2_S2_S2_S2_fjLj128EEEEELb1ELb1ELb0ELb0EEEvNS_9BwdParamsE)
        /*1160*/ 	.word	0x000000ff


	//----- nvinfo : EIATTR_FRAME_SIZE
	.align		4
.L_741:
        /*1164*/ 	.byte	0x04, 0x11
        /*1166*/ 	.short	(.L_743 - .L_742)
	.align		4
.L_742:
        /*1168*/ 	.word	index@(_ZN10layer_norm13ln_bwd_kernelINS_13Kernel_traitsI13__nv_bfloat16S2_S2_S2_fjLj5120ELj1ELj1ELj4ELj16ENS_18Kernel_traits_baseILj5120ES2_S2_S2_S2_fjLj128EEEEELb1ELb1ELb0ELb0EEEvNS_9BwdParamsE)
        /*116c*/ 	.word	0x00000140


	//----- nvinfo : EIATTR_REGCOUNT
	.align		4
.L_743:
        /*1170*/ 	.byte	0x04, 0x2f
        /*1172*/ 	.short	(.L_745 - .L_744)
	.align		4
.L_744:
        /*1174*/ 	.word	index@(_ZN10layer_norm13ln_bwd_kernelINS_13Kernel_traitsI13__nv_bfloat16S2_S2_S2_fjLj5120ELj1ELj1ELj4ELj16ENS_18Kernel_traits_baseILj5120ES2_S2_S2_S2_fjLj128EEEEELb1ELb0ELb1ELb1EEEvNS_9BwdParamsE)
        /*1178*/ 	.word	0x000000fe


	//----- nvinfo : EIATTR_FRAME_SIZE
	.align		4
.L_745:
        /*117c*/ 	.byte	0x04, 0x11
        /*117e*/ 	.short	(.L_747 - .L_746)
	.align		4
.L_746:
        /*1180*/ 	.word	index@(_ZN10layer_norm13ln_bwd_kernelINS_13Kernel_traitsI13__nv_bfloat16S2_S2_S2_fjLj5120ELj1ELj1ELj4ELj16ENS_18Kernel_traits_baseILj5120ES2_S2_S2_S2_fjLj128EEEEELb1ELb0ELb1ELb1EEEvNS_9BwdParamsE)
        /*1184*/ 	.word	0x00000000


	//----- nvinfo : EIATTR_REGCOUNT
	.align		4
.L_747:
        /*1188*/ 	.byte	0x04, 0x2f
        /*118a*/ 	.short	(.L_749 - .L_748)
	.align		4
.L_748:
        /*118c*/ 	.word	index@(_ZN10layer_norm22ln_bwd_finalize_kernelINS_22Kernel_traits_finalizeILj5120E13__nv_bfloat16S2_S2_S2_fjLb0ELj1024ELj4ENS_18Kernel_traits_baseILj5120ES2_S2_S2_S2_fjLj1024EEEEELb0ELb1EEEvNS_9BwdParamsE)
        /*1190*/ 	.word	0x00000020


	//----- nvinfo : EIATTR_FRAME_SIZE
	.align		4
.L_749:
        /*1194*/ 	.byte	0x04, 0x11
        /*1196*/ 	.short	(.L_751 - .L_750)
	.align		4
.L_750:
        /*1198*/ 	.word	index@(_ZN10layer_norm22ln_bwd_finalize_kernelINS_22Kernel_traits_finalizeILj5120E13__nv_bfloat16S2_S2_S2_fjLb0ELj1024ELj4ENS_18Kernel_traits_baseILj5120ES2_S2_S2_S2_fjLj1024EEEEELb0ELb1EEEvNS_9BwdParamsE)
        /*119c*/ 	.word	0x00000000


	//----- nvinfo : EIATTR_REGCOUNT
	.align		4
.L_751:
        /*11a0*/ 	.byte	0x04, 0x2f
        /*11a2*/ 	.short	(.L_753 - .L_752)
	.align		4
.L_752:
        /*11a4*/ 	.word	index@(_ZN10layer_norm13ln_bwd_kernelINS_13Kernel_traitsI13__nv_bfloat16S2_S2_S2_fjLj5120ELj1ELj1ELj4ELj16ENS_18Kernel_traits_baseILj5120ES2_S2_S2_S2_fjLj128EEEEELb1ELb0ELb1ELb0EEEvNS_9BwdParamsE)
        /*11a8*/ 	.word	0x000000f6


	//----- nvinfo : EIATTR_FRAME_SIZE
	.align		4
.L_753:
        /*11ac*/ 	.byte	0x04, 0x11
        /*11ae*/ 	.short	(.L_755 - .L_754)
	.align		4
.L_754:
        /*11b0*/ 	.word	index@(_ZN10layer_norm13ln_bwd_kernelINS_13Kernel_traitsI13__nv_bfloat16S2_S2_S2_fjLj5120ELj1ELj1ELj4ELj16ENS_18Kernel_traits_baseILj5120ES2_S2_S2_S2_fjLj128EEEEELb1ELb0ELb1ELb0EEEvNS_9BwdParamsE)
        /*11b4*/ 	.word	0x00000000


	//----- nvinfo : EIATTR_REGCOUNT
	.align		4
.L_755:
        /*11b8*/ 	.byte	0x04, 0x2f
        /*11ba*/ 	.short	(.L_757 - .L_756)
	.align		4
.L_756:
        /*11bc*/ 	.word	index@(_ZN10layer_norm22ln_bwd_finalize_kernelINS_22Kernel_traits_finalizeILj5120E13__nv_bfloat16S2_S2_S2_fjLb0ELj1024ELj4ENS_18Kernel_traits_baseILj5120ES2_S2_S2_S2_fjLj1024EEEEELb0ELb0EEEvNS_9BwdParamsE)
        /*11c0*/ 	.word	0x0000003f


	//----- nvinfo : EIATTR_FRAME_SIZE
	.align		4
.L_757:
        /*11c4*/ 	.byte	0x04, 0x11
        /*11c6*/ 	.short	(.L_759 - .L_758)
	.align		4
.L_758:
        /*11c8*/ 	.word	index@(_ZN10layer_norm22ln_bwd_finalize_kernelINS_22Kernel_traits_finalizeILj5120E13__nv_bfloat16S2_S2_S2_fjLb0ELj1024ELj4ENS_18Kernel_traits_baseILj5120ES2_S2_S2_S2_fjLj1024EEEEELb0ELb0EEEvNS_9BwdParamsE)
        /*11cc*/ 	.word	0x00000000


	//----- nvinfo : EIATTR_REGCOUNT
	.align		4
.L_759:
        /*11d0*/ 	.byte	0x04, 0x2f
        /*11d2*/ 	.short	(.L_761 - .L_760)
	.align		4
.L_760:
        /*11d4*/ 	.word	index@(_ZN10layer_norm13ln_bwd_kernelINS_13Kernel_traitsI13__nv_bfloat16S2_S2_S2_fjLj5120ELj1ELj1ELj4ELj16ENS_18Kernel_traits_baseILj5120ES2_S2_S2_S2_fjLj128EEEEELb1ELb0ELb0ELb1EEEvNS_9BwdParamsE)
        /*11d8*/ 	.word	0x000000ff


	//----- nvinfo : EIATTR_FRAME_SIZE
	.align		4
.L_761:
        /*11dc*/ 	.byte	0x04, 0x11
        /*11de*/ 	.short	(.L_763 - .L_762)
	.align		4
.L_762:
        /*11e0*/ 	.word	index@(_ZN10layer_norm13ln_bwd_kernelINS_13Kernel_traitsI13__nv_bfloat16S2_S2_S2_fjLj5120ELj1ELj1ELj4ELj16ENS_18Kernel_traits_baseILj5120ES2_S2_S2_S2_fjLj128EEEEELb1ELb0ELb0ELb1EEEvNS_9BwdParamsE)
        /*11e4*/ 	.word	0x00000000


	//----- nvinfo : EIATTR_REGCOUNT
	.align		4
.L_763:
        /*11e8*/ 	.byte	0x04, 0x2f
        /*11ea*/ 	.short	(.L_765 - .L_764)
	.align		4
.L_764:
        /*11ec*/ 	.word	index@(_ZN10layer_norm13ln_bwd_kernelINS_13Kernel_traitsI13__nv_bfloat16S2_S2_S2_fjLj5120ELj1ELj1ELj4ELj16ENS_18Kernel_traits_baseILj5120ES2_S2_S2_S2_fjLj128EEEEELb1ELb0ELb0ELb0EEEvNS_9BwdParamsE)
        /*11f0*/ 	.word	0x000000f6


	//----- nvinfo : EIATTR_FRAME_SIZE
	.align		4
.L_765:
        /*11f4*/ 	.byte	0x04, 0x11
        /*11f6*/ 	.short	(.L_767 - .L_766)
	.align		4
.L_766:
        /*11f8*/ 	.word	index@(_ZN10layer_norm13ln_bwd_kernelINS_13Kernel_traitsI13__nv_bfloat16S2_S2_S2_fjLj5120ELj1ELj1ELj4ELj16ENS_18Kernel_traits_baseILj5120ES2_S2_S2_S2_fjLj128EEEEELb1ELb0ELb0ELb0EEEvNS_9BwdParamsE)
        /*11fc*/ 	.word	0x00000000


	//----- nvinfo : EIATTR_REGCOUNT
	.align		4
.L_767:
        /*1200*/ 	.byte	0x04, 0x2f
        /*1202*/ 	.short	(.L_769 - .L_768)
	.align		4
.L_768:
        /*1204*/ 	.word	index@(_ZN10layer_norm13ln_bwd_kernelINS_13Kernel_traitsI13__nv_bfloat16S2_S2_S2_fjLj5120ELj1ELj1ELj4ELj16ENS_18Kernel_traits_baseILj5120ES2_S2_S2_S2_fjLj128EEEEELb0ELb1ELb1ELb1EEEvNS_9BwdParamsE)
        /*1208*/ 	.word	0x000000ff


	//----- nvinfo : EIATTR_FRAME_SIZE
	.align		4
.L_769:
        /*120c*/ 	.byte	0x04, 0x11
        /*120e*/ 	.short	(.L_771 - .L_770)
	.align		4
.L_770:
        /*1210*/ 	.word	index@(_ZN10layer_norm13ln_bwd_kernelINS_13Kernel_traitsI13__nv_bfloat16S2_S2_S2_fjLj5120ELj1ELj1ELj4ELj16ENS_18Kernel_traits_baseILj5120ES2_S2_S2_S2_fjLj128EEEEELb0ELb1ELb1ELb1EEEvNS_9BwdParamsE)
        /*1214*/ 	.word	0x00000078


	//----- nvinfo : EIATTR_REGCOUNT
	.align		4
.L_771:
        /*1218*/ 	.byte	0x04, 0x2f
        /*121a*/ 	.short	(.L_773 - .L_772)
	.align		4
.L_772:
        /*121c*/ 	.word	index@(_ZN10layer_norm13ln_bwd_kernelINS_13Kernel_traitsI13__nv_bfloat16S2_S2_S2_fjLj5120ELj1ELj1ELj4ELj16ENS_18Kernel_traits_baseILj5120ES2_S2_S2_S2_fjLj128EEEEELb0ELb1ELb1ELb0EEEvNS_9BwdParamsE)
        /*1220*/ 	.word	0x000000ff


	//----- nvinfo : EIATTR_FRAME_SIZE
	.align		4
.L_773:
        /*1224*/ 	.byte	0x04, 0x11
        /*1226*/ 	.short	(.L_775 - .L_774)
	.align		4
.L_774:
        /*1228*/ 	.word	index@(_ZN10layer_norm13ln_bwd_kernelINS_13Kernel_traitsI13__nv_bfloat16S2_S2_S2_fjLj5120ELj1ELj1ELj4ELj16ENS_18Kernel_traits_baseILj5120ES2_S2_S2_S2_fjLj128EEEEELb0ELb1ELb1ELb0EEEvNS_9BwdParamsE)
        /*122c*/ 	.word	0x00000130


	//----- nvinfo : EIATTR_REGCOUNT
	.align		4
.L_775:
        /*1230*/ 	.byte	0x04, 0x2f
        /*1232*/ 	.short	(.L_777 - .L_776)
	.align		4
.L_776:
        /*1234*/ 	.word	index@(_ZN10layer_norm13ln_bwd_kernelINS_13Kernel_traitsI13__nv_bfloat16S2_S2_S2_fjLj5120ELj1ELj1ELj4ELj16ENS_18Kernel_traits_baseILj5120ES2_S2_S2_S2_fjLj128EEEEELb0ELb1ELb0ELb1EEEvNS_9BwdParamsE)
        /*1238*/ 	.word	0x000000ff


	//----- nvinfo : EIATTR_FRAME_SIZE
	.align		4
.L_777:
        /*123c*/ 	.byte	0x04, 0x11
        /*123e*/ 	.short	(.L_779 - .L_778)
	.align		4
.L_778:
        /*1240*/ 	.word	index@(_ZN10layer_norm13ln_bwd_kernelINS_13Kernel_traitsI13__nv_bfloat16S2_S2_S2_fjLj5120ELj1ELj1ELj4ELj16ENS_18Kernel_traits_baseILj5120ES2_S2_S2_S2_fjLj128EEEEELb0ELb1ELb0ELb1EEEvNS_9BwdParamsE)
        /*1244*/ 	.word	0x000000f0


	//----- nvinfo : EIATTR_REGCOUNT
	.align		4
.L_779:
        /*1248*/ 	.byte	0x04, 0x2f
        /*124a*/ 	.short	(.L_781 - .L_780)
	.align		4
.L_780:
        /*124c*/ 	.word	index@(_ZN10layer_norm13ln_bwd_kernelINS_13Kernel_traitsI13__nv_bfloat16S2_S2_S2_fjLj5120ELj1ELj1ELj4ELj16ENS_18Kernel_traits_baseILj5120ES2_S2_S2_S2_fjLj128EEEEELb0ELb1ELb0ELb0EEEvNS_9BwdParamsE)
        /*1250*/ 	.word	0x000000ff


	//----- nvinfo : EIATTR_FRAME_SIZE
	.align		4
.L_781:
        /*1254*/ 	.byte	0x04, 0x11
        /*1256*/ 	.short	(.L_783 - .L_782)
	.align		4
.L_782:
        /*1258*/ 	.word	index@(_ZN10layer_norm13ln_bwd_kernelINS_13Kernel_traitsI13__nv_bfloat16S2_S2_S2_fjLj5120ELj1ELj1ELj4ELj16ENS_18Kernel_traits_baseILj5120ES2_S2_S2_S2_fjLj128EEEEELb0ELb1ELb0ELb0EEEvNS_9BwdParamsE)
        /*125c*/ 	.word	0x00000108


	//----- nvinfo : EIATTR_REGCOUNT
	.align		4
.L_783:
        /*1260*/ 	.byte	0x04, 0x2f
        /*1262*/ 	.short	(.L_785 - .L_784)
	.align		4
.L_784:
        /*1264*/ 	.word	index@(_ZN10layer_norm13ln_bwd_kernelINS_13Kernel_traitsI13__nv_bfloat16S2_S2_S2_fjLj5120ELj1ELj1ELj4ELj16ENS_18Kernel_traits_baseILj5120ES2_S2_S2_S2_fjLj128EEEEELb0ELb0ELb1ELb1EEEvNS_9BwdParamsE)
        /*1268*/ 	.word	0x000000fe


	//----- nvinfo : EIATTR_FRAME_SIZE
	.align		4
.L_785:
        /*126c*/ 	.byte	0x04, 0x11
        /*126e*/ 	.short	(.L_787 - .L_786)
	.align		4
.L_786:
        /*1270*/ 	.word	index@(_ZN10layer_norm13ln_bwd_kernelINS_13Kernel_traitsI13__nv_bfloat16S2_S2_S2_fjLj5120ELj1ELj1ELj4ELj16ENS_18Kernel_traits_baseILj5120ES2_S2_S2_S2_fjLj128EEEEELb0ELb0ELb1ELb1EEEvNS_9BwdParamsE)
        /*1274*/ 	.word	0x00000000


	//----- nvinfo : EIATTR_REGCOUNT
	.align		4
.L_787:
        /*1278*/ 	.byte	0x04, 0x2f
        /*127a*/ 	.short	(.L_789 - .L_788)
	.align		4
.L_788:
        /*127c*/ 	.word	index@(_ZN10layer_norm13ln_bwd_kernelINS_13Kernel_traitsI13__nv_bfloat16S2_S2_S2_fjLj5120ELj1ELj1ELj4ELj16ENS_18Kernel_traits_baseILj5120ES2_S2_S2_S2_fjLj128EEEEELb0ELb0ELb1ELb0EEEvNS_9BwdParamsE)
        /*1280*/ 	.word	0x000000ff


	//----- nvinfo : EIATTR_FRAME_SIZE
	.align		4
.L_789:
        /*1284*/ 	.byte	0x04, 0x11
        /*1286*/ 	.short	(.L_791 - .L_790)
	.align		4
.L_790:
        /*1288*/ 	.word	index@(_ZN10layer_norm13ln_bwd_kernelINS_13Kernel_traitsI13__nv_bfloat16S2_S2_S2_fjLj5120ELj1ELj1ELj4ELj16ENS_18Kernel_traits_baseILj5120ES2_S2_S2_S2_fjLj128EEEEELb0ELb0ELb1ELb0EEEvNS_9BwdParamsE)
        /*128c*/ 	.word	0x00000000


	//----- nvinfo : EIATTR_REGCOUNT
	.align		4
.L_791:
        /*1290*/ 	.byte	0x04, 0x2f
        /*1292*/ 	.short	(.L_793 - .L_792)
	.align		4
.L_792:
        /*1294*/ 	.word	index@(_ZN10layer_norm13ln_bwd_kernelINS_13Kernel_traitsI13__nv_bfloat16S2_S2_S2_fjLj5120ELj1ELj1ELj4ELj16ENS_18Kernel_traits_baseILj5120ES2_S2_S2_S2_fjLj128EEEEELb0ELb0ELb0ELb1EEEvNS_9BwdParamsE)
        /*1298*/ 	.word	0x000000ff


	//----- nvinfo : EIATTR_FRAME_SIZE
	.align		4
.L_793:
        /*129c*/ 	.byte	0x04, 0x11
        /*129e*/ 	.short	(.L_795 - .L_794)
	.align		4
.L_794:
        /*12a0*/ 	.word	index@(_ZN10layer_norm13ln_bwd_kernelINS_13Kernel_traitsI13__nv_bfloat16S2_S2_S2_fjLj5120ELj1ELj1ELj4ELj16ENS_18Kernel_traits_baseILj5120ES2_S2_S2_S2_fjLj128EEEEELb0ELb0ELb0ELb1EEEvNS_9BwdParamsE)
        /*12a4*/ 	.word	0x00000000


	//----- nvinfo : EIATTR_REGCOUNT
	.align		4
.L_795:
        /*12a8*/ 	.byte	0x04, 0x2f
        /*12aa*/ 	.short	(.L_797 - .L_796)
	.align		4
.L_796:
        /*12ac*/ 	.word	index@(_ZN10layer_norm13ln_bwd_kernelINS_13Kernel_traitsI13__nv_bfloat16S2_S2_S2_fjLj5120ELj1ELj1ELj4ELj16ENS_18Kernel_traits_baseILj5120ES2_S2_S2_S2_fjLj128EEEEELb0ELb0ELb0ELb0EEEvNS_9BwdParamsE)
        /*12b0*/ 	.word	0x000000f2


	//----- nvinfo : EIATTR_FRAME_SIZE
	.align		4
.L_797:
        /*12b4*/ 	.byte	0x04, 0x11
        /*12b6*/ 	.short	(.L_799 - .L_798)
	.align		4
.L_798:
        /*12b8*/ 	.word	index@(_ZN10layer_norm13ln_bwd_kernelINS_13Kernel_traitsI13__nv_bfloat16S2_S2_S2_fjLj5120ELj1ELj1ELj4ELj16ENS_18Kernel_traits_baseILj5120ES2_S2_S2_S2_fjLj128EEEEELb0ELb0ELb0ELb0EEEvNS_9BwdParamsE)
        /*12bc*/ 	.word	0x00000000


	//----- nvinfo : EIATTR_MIN_STACK_SIZE
	.align		4
.L_799:
        /*12c0*/ 	.byte	0x04, 0x12
        /*12c2*/ 	.short	(.L_801 - .L_800)
	.align		4
.L_800:
        /*12c4*/ 	.word	index@(_ZN10layer_norm13ln_bwd_kernelINS_13Kernel_traitsI13__nv_bfloat16S2_S2_S2_fjLj5120ELj1ELj1ELj4ELj16ENS_18Kernel_traits_baseILj5120ES2_S2_S2_S2_fjLj128EEEEELb0ELb0ELb0ELb0EEEvNS_9BwdParamsE)
        /*12c8*/ 	.word	0x00000000


	//----- nvinfo : EIATTR_MIN_STACK_SIZE
	.align		4
.L_801:
        /*12cc*/ 	.byte	0x04, 0x12
        /*12ce*/ 	.short	(.L_803 - .L_802)
	.align		4
.L_802:
        /*12d0*/ 	.word	index@(_ZN10layer_norm13ln_bwd_kernelINS_13Kernel_traitsI13__nv_bfloat16S2_S2_S2_fjLj5120ELj1ELj1ELj4ELj16ENS_18Kernel_traits_baseILj5120ES2_S2_S2_S2_fjLj128EEEEELb0ELb0ELb0ELb1EEEvNS_9BwdParamsE)
        /*12d4*/ 	.word	0x00000000


	//----- nvinfo : EIATTR_MIN_STACK_SIZE
	.align		4
.L_803:
        /*12d8*/ 	.byte	0x04, 0x12
        /*12da*/ 	.short	(.L_805 - .L_804)
	.align		4
.L_804:
        /*12dc*/ 	.word	index@(_ZN10layer_norm13ln_bwd_kernelINS_13Kernel_traitsI13__nv_bfloat16S2_S2_S2_fjLj5120ELj1ELj1ELj4ELj16ENS_18Kernel_traits_baseILj5120ES2_S2_S2_S2_fjLj128EEEEELb0ELb0ELb1ELb0EEEvNS_9BwdParamsE)
        /*12e0*/ 	.word	0x00000000


	//----- nvinfo : EIATTR_MIN_STACK_SIZE
	.align		4
.L_805:
        /*12e4*/ 	.byte	0x04, 0x12
        /*12e6*/ 	.short	(.L_807 - .L_806)
	.align		4
.L_806:
        /*12e8*/ 	.word	index@(_ZN10layer_norm13ln_bwd_kernelINS_13Kernel_traitsI13__nv_bfloat16S2_S2_S2_fjLj5120ELj1ELj1ELj4ELj16ENS_18Kernel_traits_baseILj5120ES2_S2_S2_S2_fjLj128EEEEELb0ELb0ELb1ELb1EEEvNS_9BwdParamsE)
        /*12ec*/ 	.word	0x00000000


	//----- nvinfo : EIATTR_MIN_STACK_SIZE
	.align		4
.L_807:
        /*12f0*/ 	.byte	0x04, 0x12
        /*12f2*/ 	.short	(.L_809 - .L_808)
	.align		4
.L_808:
        /*12f4*/ 	.word	index@(_ZN10layer_norm13ln_bwd_kernelINS_13Kernel_traitsI13__nv_bfloat16S2_S2_S2_fjLj5120ELj1ELj1ELj4ELj16ENS_18Kernel_traits_baseILj5120ES2_S2_S2_S2_fjLj128EEEEELb0ELb1ELb0ELb0EEEvNS_9BwdParamsE)
        /*12f8*/ 	.word	0x00000108


	//----- nvinfo : EIATTR_MIN_STACK_SIZE
	.align		4
.L_809:
        /*12fc*/ 	.byte	0x04, 0x12
        /*12fe*/ 	.short	(.L_811 - .L_810)
	.align		4
.L_810:
        /*1300*/ 	.word	index@(_ZN10layer_norm13ln_bwd_kernelINS_13Kernel_traitsI13__nv_bfloat16S2_S2_S2_fjLj5120ELj1ELj1ELj4ELj16ENS_18Kernel_traits_baseILj5120ES2_S2_S2_S2_fjLj128EEEEELb0ELb1ELb0ELb1EEEvNS_9BwdParamsE)
        /*1304*/ 	.word	0x000000f0


	//----- nvinfo : EIATTR_MIN_STACK_SIZE
	.align		4
.L_811:
        /*1308*/ 	.byte	0x04, 0x12
        /*130a*/ 	.short	(.L_813 - .L_812)
	.align		4
.L_812:
        /*130c*/ 	.word	index@(_ZN10layer_norm13ln_bwd_kernelINS_13Kernel_traitsI13__nv_bfloat16S2_S2_S2_fjLj5120ELj1ELj1ELj4ELj16ENS_18Kernel_traits_baseILj5120ES2_S2_S2_S2_fjLj128EEEEELb0ELb1ELb1ELb0EEEvNS_9BwdParamsE)
        /*1310*/ 	.word	0x00000130


	//----- nvinfo : EIATTR_MIN_STACK_SIZE
	.align		4
.L_813:
        /*1314*/ 	.byte	0x04, 0x12
        /*1316*/ 	.short	(.L_815 - .L_814)
	.align		4
.L_814:
        /*1318*/ 	.word	index@(_ZN10layer_norm13ln_bwd_kernelINS_13Kernel_traitsI13__nv_bfloat16S2_S2_S2_fjLj5120ELj1ELj1ELj4ELj16ENS_18Kernel_traits_baseILj5120ES2_S2_S2_S2_fjLj128EEEEELb0ELb1ELb1ELb1EEEvNS_9BwdParamsE)
        /*131c*/ 	.word	0x00000078


	//----- nvinfo : EIATTR_MIN_STACK_SIZE
	.align		4
.L_815:
        /*1320*/ 	.byte	0x04, 0x12
        /*1322*/ 	.short	(.L_817 - .L_816)
	.align		4
.L_816:
        /*1324*/ 	.word	index@(_ZN10layer_norm13ln_bwd_kernelINS_13Kernel_traitsI13__nv_bfloat16S2_S2_S2_fjLj5120ELj1ELj1ELj4ELj16ENS_18Kernel_traits_baseILj5120ES2_S2_S2_S2_fjLj128EEEEELb1ELb0ELb0ELb0EEEvNS_9BwdParamsE)
        /*1328*/ 	.word	0x00000000


	//----- nvinfo : EIATTR_MIN_STACK_SIZE
	.align		4
.L_817:
        /*132c*/ 	.byte	0x04, 0x12
        /*132e*/ 	.short	(.L_819 - .L_818)
	.align		4
.L_818:
        /*1330*/ 	.word	index@(_ZN10layer_norm13ln_bwd_kernelINS_13Kernel_traitsI13__nv_bfloat16S2_S2_S2_fjLj5120ELj1ELj1ELj4ELj16ENS_18Kernel_traits_baseILj5120ES2_S2_S2_S2_fjLj128EEEEELb1ELb0ELb0ELb1EEEvNS_9BwdParamsE)
        /*1334*/ 	.word	0x00000000


	//----- nvinfo : EIATTR_MIN_STACK_SIZE
	.align		4
.L_819:
        /*1338*/ 	.byte	0x04, 0x12
        /*133a*/ 	.short	(.L_821 - .L_820)
	.align		4
.L_820:
        /*133c*/ 	.word	index@(_ZN10layer_norm22ln_bwd_finalize_kernelINS_22Kernel_traits_finalizeILj5120E13__nv_bfloat16S2_S2_S2_fjLb0ELj1024ELj4ENS_18Kernel_traits_baseILj5120ES2_S2_S2_S2_fjLj1024EEEEELb0ELb0EEEvNS_9BwdParamsE)
        /*1340*/ 	.word	0x00000000


	//----- nvinfo : EIATTR_MIN_STACK_SIZE
	.align		4
.L_821:
        /*1344*/ 	.byte	0x04, 0x12
        /*1346*/ 	.short	(.L_823 - .L_822)
	.align		4
.L_822:
        /*1348*/ 	.word	index@(_ZN10layer_norm13ln_bwd_kernelINS_13Kernel_traitsI13__nv_bfloat16S2_S2_S2_fjLj5120ELj1ELj1ELj4ELj16ENS_18Kernel_traits_baseILj5120ES2_S2_S2_S2_fjLj128EEEEELb1ELb0ELb1ELb0EEEvNS_9BwdParamsE)
        /*134c*/ 	.word	0x00000000


	//----- nvinfo : EIATTR_MIN_STACK_SIZE
	.align		4
.L_823:
        /*1350*/ 	.byte	0x04, 0x12
        /*1352*/ 	.short	(.L_825 - .L_824)
	.align		4
.L_824:
        /*1354*/ 	.word	index@(_ZN10layer_norm22ln_bwd_finalize_kernelINS_22Kernel_traits_finalizeILj5120E13__nv_bfloat16S2_S2_S2_fjLb0ELj1024ELj4ENS_18Kernel_traits_baseILj5120ES2_S2_S2_S2_fjLj1024EEEEELb0ELb1EEEvNS_9BwdParamsE)
        /*1358*/ 	.word	0x00000000


	//----- nvinfo : EIATTR_MIN_STACK_SIZE
	.align		4
.L_825:
        /*135c*/ 	.byte	0x04, 0x12
        /*135e*/ 	.short	(.L_827 - .L_826)
	.align		4
.L_826:
        /*1360*/ 	.word	index@(_ZN10layer_norm13ln_bwd_kernelINS_13Kernel_traitsI13__nv_bfloat16S2_S2_S2_fjLj5120ELj1ELj1ELj4ELj16ENS_18Kernel_traits_baseILj5120ES2_S2_S2_S2_fjLj128EEEEELb1ELb0ELb1ELb1EEEvNS_9BwdParamsE)
        /*1364*/ 	.word	0x00000000


	//----- nvinfo : EIATTR_MIN_STACK_SIZE
	.align		4
.L_827:
        /*1368*/ 	.byte	0x04, 0x12
        /*136a*/ 	.short	(.L_829 - .L_828)
	.align		4
.L_828:
        /*136c*/ 	.word	index@(_ZN10layer_norm13ln_bwd_kernelINS_13Kernel_traitsI13__nv_bfloat16S2_S2_S2_fjLj5120ELj1ELj1ELj4ELj16ENS_18Kernel_traits_baseILj5120ES2_S2_S2_S2_fjLj128EEEEELb1ELb1ELb0ELb0EEEvNS_9BwdParamsE)
        /*1370*/ 	.word	0x00000140


	//----- nvinfo : EIATTR_MIN_STACK_SIZE
	.align		4
.L_829:
        /*1374*/ 	.byte	0x04, 0x12
        /*1376*/ 	.short	(.L_831 - .L_830)
	.align		4
.L_830:
        /*1378*/ 	.word	index@(_ZN10layer_norm13ln_bwd_kernelINS_13Kernel_traitsI13__nv_bfloat16S2_S2_S2_fjLj5120ELj1ELj1ELj4ELj16ENS_18Kernel_traits_baseILj5120ES2_S2_S2_S2_fjLj128EEEEELb1ELb1ELb0ELb1EEEvNS_9BwdParamsE)
        /*137c*/ 	.word	0x000000f8


	//----- nvinfo : EIATTR_MIN_STACK_SIZE
	.align		4
.L_831:
        /*1380*/ 	.byte	0x04, 0x12
        /*1382*/ 	.short	(.L_833 - .L_832)
	.align		4
.L_832:
        /*1384*/ 	.word	index@(_ZN10layer_norm22ln_bwd_finalize_kernelINS_22Kernel_traits_finalizeILj5120E13__nv_bfloat16S2_S2_S2_fjLb1ELj1024ELj4ENS_18Kernel_traits_baseILj5120ES2_S2_S2_S2_fjLj1024EEEEELb1ELb0EEEvNS_9BwdParamsE)
        /*1388*/ 	.word	0x00000000


	//----- nvinfo : EIATTR_MIN_STACK_SIZE
	.align		4
.L_833:
        /*138c*/ 	.byte	0x04, 0x12
        /*138e*/ 	.short	(.L_835 - .L_834)
	.align		4
.L_834:
        /*1390*/ 	.word	index@(_ZN10layer_norm13ln_bwd_kernelINS_13Kernel_traitsI13__nv_bfloat16S2_S2_S2_fjLj5120ELj1ELj1ELj4ELj16ENS_18Kernel_traits_baseILj5120ES2_S2_S2_S2_fjLj128EEEEELb1ELb1ELb1ELb0EEEvNS_9BwdParamsE)
        /*1394*/ 	.word	0x000000f8


	//----- nvinfo : EIATTR_MIN_STACK_SIZE
	.align		4
.L_835:
        /*1398*/ 	.byte	0x04, 0x12
        /*139a*/ 	.short	(.L_837 - .L_836)
	.align		4
.L_836:
        /*139c*/ 	.word	index@(_ZN10layer_norm22ln_bwd_finalize_kernelINS_22Kernel_traits_finalizeILj5120E13__nv_bfloat16S2_S2_S2_fjLb1ELj1024ELj4ENS_18Kernel_traits_baseILj5120ES2_S2_S2_S2_fjLj1024EEEEELb1ELb1EEEvNS_9BwdParamsE)
        /*13a0*/ 	.word	0x00000000


	//----- nvinfo : EIATTR_MIN_STACK_SIZE
	.align		4
.L_837:
        /*13a4*/ 	.byte	0x04, 0x12
        /*13a6*/ 	.short	(.L_839 - .L_838)
	.align		4
.L_838:
        /*13a8*/ 	.word	index@(_ZN10layer_norm13ln_bwd_kernelINS_13Kernel_traitsI13__nv_bfloat16S2_S2_S2_fjLj5120ELj1ELj1ELj4ELj16ENS_18Kernel_traits_baseILj5120ES2_S2_S2_S2_fjLj128EEEEELb1ELb1ELb1ELb1EEEvNS_9BwdParamsE)
        /*13ac*/ 	.word	0x00000098


	//----- nvinfo : EIATTR_MIN_STACK_SIZE
	.align		4
.L_839:
        /*13b0*/ 	.byte	0x04, 0x12
        /*13b2*/ 	.short	(.L_841 - .L_840)
	.align		4
.L_840:
        /*13b4*/ 	.word	index@(_ZN10layer_norm13ln_bwd_kernelINS_13Kernel_traitsI6__halfS2_S2_S2_fjLj5120ELj1ELj1ELj4ELj16ENS_18Kernel_traits_baseILj5120ES2_S2_S2_S2_fjLj128EEEEELb0ELb0ELb0ELb0EEEvNS_9BwdParamsE)
        /*13b8*/ 	.word	0x00000000


	//----- nvinfo : EIATTR_MIN_STACK_SIZE
	.align		4
.L_841:
        /*13bc*/ 	.byte	0x04, 0x12
        /*13be*/ 	.short	(.L_843 - .L_842)
	.align		4
.L_842:
        /*13c0*/ 	.word	index@(_ZN10layer_norm13ln_bwd_kernelINS_13Kernel_traitsI6__halfS2_S2_S2_fjLj5120ELj1ELj1ELj4ELj16ENS_18Kernel_traits_baseILj5120ES2_S2_S2_S2_fjLj128EEEEELb0ELb0ELb0ELb1EEEvNS_9BwdParamsE)
        /*13c4*/ 	.word	0x00000000


	//----- nvinfo : EIATTR_MIN_STACK_SIZE
	.align		4
.L_843:
        /*13c8*/ 	.byte	0x04, 0x12
        /*13ca*/ 	.short	(.L_845 - .L_844)
	.align		4
.L_844:
        /*13cc*/ 	.word	index@(_ZN10layer_norm13ln_bwd_kernelINS_13Kernel_traitsI6__halfS2_S2_S2_fjLj5120ELj1ELj1ELj4ELj16ENS_18Kernel_traits_baseILj5120ES2_S2_S2_S2_fjLj128EEEEELb0ELb0ELb1ELb0EEEvNS_9BwdParamsE)
        /*13d0*/ 	.word	0x00000000


	//----- nvinfo : EIATTR_MIN_STACK_SIZE
	.align		4
.L_845:
        /*13d4*/ 	.byte	0x04, 0x12
        /*13d6*/ 	.short	(.L_847 - .L_846)
	.align		4
.L_846:
        /*13d8*/ 	.word	index@(_ZN10layer_norm13ln_bwd_kernelINS_13Kernel_traitsI6__halfS2_S2_S2_fjLj5120ELj1ELj1ELj4ELj16ENS_18Kernel_traits_baseILj5120ES2_S2_S2_S2_fjLj128EEEEELb0ELb0ELb1ELb1EEEvNS_9BwdParamsE)
        /*13dc*/ 	.word	0x00000000


	//----- nvinfo : EIATTR_MIN_STACK_SIZE
	.align		4
.L_847:
        /*13e0*/ 	.byte	0x04, 0x12
        /*13e2*/ 	.short	(.L_849 - .L_848)
	.align		4
.L_848:
        /*13e4*/ 	.word	index@(_ZN10layer_norm13ln_bwd_kernelINS_13Kernel_traitsI6__halfS2_S2_S2_fjLj5120ELj1ELj1ELj4ELj16ENS_18Kernel_traits_baseILj5120ES2_S2_S2_S2_fjLj128EEEEELb0ELb1ELb0ELb0EEEvNS_9BwdParamsE)
        /*13e8*/ 	.word	0x00000068


	//----- nvinfo : EIATTR_MIN_STACK_SIZE
	.align		4
.L_849:
        /*13ec*/ 	.byte	0x04, 0x12
        /*13ee*/ 	.short	(.L_851 - .L_850)
	.align		4
.L_850:
        /*13f0*/ 	.word	index@(_ZN10layer_norm13ln_bwd_kernelINS_13Kernel_traitsI6__halfS2_S2_S2_fjLj5120ELj1ELj1ELj4ELj16ENS_18Kernel_traits_baseILj5120ES2_S2_S2_S2_fjLj128EEEEELb0ELb1ELb0ELb1EEEvNS_9BwdParamsE)
        /*13f4*/ 	.word	0x000000e8


	//----- nvinfo : EIATTR_MIN_STACK_SIZE
	.align		4
.L_851:
        /*13f8*/ 	.byte	0x04, 0x12
        /*13fa*/ 	.short	(.L_853 - .L_852)
	.align		4
.L_852:
        /*13fc*/ 	.word	index@(_ZN10layer_norm13ln_bwd_kernelINS_13Kernel_traitsI6__halfS2_S2_S2_fjLj5120ELj1ELj1ELj4ELj16ENS_18Kernel_traits_baseILj5120ES2_S2_S2_S2_fjLj128EEEEELb0ELb1ELb1ELb0EEEvNS_9BwdParamsE)
        /*1400*/ 	.word	0x00000088


	//----- nvinfo : EIATTR_MIN_STACK_SIZE
	.align		4
.L_853:
        /*1404*/ 	.byte	0x04, 0x12
        /*1406*/ 	.short	(.L_855 - .L_854)
	.align		4
.L_854:
        /*1408*/ 	.word	index@(_ZN10layer_norm13ln_bwd_kernelINS_13Kernel_traitsI6__halfS2_S2_S2_fjLj5120ELj1ELj1ELj4ELj16ENS_18Kernel_traits_baseILj5120ES2_S2_S2_S2_fjLj128EEEEELb0ELb1ELb1ELb1EEEvNS_9BwdParamsE)
        /*140c*/ 	.word	0x00000078


	//----- nvinfo : EIATTR_MIN_STACK_SIZE
	.align		4
.L_855:
        /*1410*/ 	.byte	0x04, 0x12
        /*1412*/ 	.short	(.L_857 - .L_856)
	.align		4
.L_856:
        /*1414*/ 	.word	index@(_ZN10layer_norm13ln_bwd_kernelINS_13Kernel_traitsI6__halfS2_S2_S2_fjLj5120ELj1ELj1ELj4ELj16ENS_18Kernel_traits_baseILj5120ES2_S2_S2_S2_fjLj128EEEEELb1ELb0ELb0ELb0EEEvNS_9BwdParamsE)
        /*1418*/ 	.word	0x00000000


	//----- nvinfo : EIATTR_MIN_STACK_SIZE
	.align		4
.L_857:
        /*141c*/ 	.byte	0x04, 0x12
        /*141e*/ 	.short	(.L_859 - .L_858)
	.align		4
.L_858:
        /*1420*/ 	.word	index@(_ZN10layer_norm13ln_bwd_kernelINS_13Kernel_traitsI6__halfS2_S2_S2_fjLj5120ELj1ELj1ELj4ELj16ENS_18Kernel_traits_baseILj5120ES2_S2_S2_S2_fjLj128EEEEELb1ELb0ELb0ELb1EEEvNS_9BwdParamsE)
        /*1424*/ 	.word	0x00000000


	//----- nvinfo : EIATTR_MIN_STACK_SIZE
	.align		4
.L_859:
        /*1428*/ 	.byte	0x04, 0x12
        /*142a*/ 	.short	(.L_861 - .L_860)
	.align		4
.L_860:
        /*142c*/ 	.word	index@(_ZN10layer_norm22ln_bwd_finalize_kernelINS_22Kernel_traits_finalizeILj5120E6__halfS2_S2_S2_fjLb0ELj1024ELj4ENS_18Kernel_traits_baseILj5120ES2_S2_S2_S2_fjLj1024EEEEELb0ELb0EEEvNS_9BwdParamsE)
        /*1430*/ 	.word	0x00000000


	//----- nvinfo : EIATTR_MIN_STACK_SIZE
	.align		4
.L_861:
        /*1434*/ 	.byte	0x04, 0x12
        /*1436*/ 	.short	(.L_863 - .L_862)
	.align		4
.L_862:
        /*1438*/ 	.word	index@(_ZN10layer_norm13ln_bwd_kernelINS_13Kernel_traitsI6__halfS2_S2_S2_fjLj5120ELj1ELj1ELj4ELj16ENS_18Kernel_traits_baseILj5120ES2_S2_S2_S2_fjLj128EEEEELb1ELb0ELb1ELb0EEEvNS_9BwdParamsE)
        /*143c*/ 	.word	0x00000000


	//----- nvinfo : EIATTR_MIN_STACK_SIZE
	.align		4
.L_863:
        /*1440*/ 	.byte	0x04, 0x12
        /*1442*/ 	.short	(.L_865 - .L_864)
	.align		4
.L_864:
        /*1444*/ 	.word	index@(_ZN10layer_norm22ln_bwd_finalize_kernelINS_22Kernel_traits_finalizeILj5120E6__halfS2_S2_S2_fjLb0ELj1024ELj4ENS_18Kernel_traits_baseILj5120ES2_S2_S2_S2_fjLj1024EEEEELb0ELb1EEEvNS_9BwdParamsE)
        /*1448*/ 	.word	0x00000000


	//----- nvinfo : EIATTR_MIN_STACK_SIZE
	.align		4
.L_865:
        /*144c*/ 	.byte	0x04, 0x12
        /*144e*/ 	.short	(.L_867 - .L_866)
	.align		4
.L_866:
        /*1450*/ 	.word	index@(_ZN10layer_norm13ln_bwd_kernelINS_13Kernel_traitsI6__halfS2_S2_S2_fjLj5120ELj1ELj1ELj4ELj16ENS_18Kernel_traits_baseILj5120ES2_S2_S2_S2_fjLj128EEEEELb1ELb0ELb1ELb1EEEvNS_9BwdParamsE)
        /*1454*/ 	.word	0x00000000


	//----- nvinfo : EIATTR_MIN_STACK_SIZE
	.align		4
.L_867:
        /*1458*/ 	.byte	0x04, 0x12
        /*145a*/ 	.short	(.L_869 - .L_868)
	.align		4
.L_868:
        /*145c*/ 	.word	index@(_ZN10layer_norm13ln_bwd_kernelINS_13Kernel_traitsI6__halfS2_S2_S2_fjLj5120ELj1ELj1ELj4ELj16ENS_18Kernel_traits_baseILj5120ES2_S2_S2_S2_fjLj128EEEEELb1ELb1ELb0ELb0EEEvNS_9BwdParamsE)
        /*1460*/ 	.word	0x000000a0


	//----- nvinfo : EIATTR_MIN_STACK_SIZE
	.align		4
.L_869:
        /*1464*/ 	.byte	0x04, 0x12
        /*1466*/ 	.short	(.L_871 - .L_870)
	.align		4
.L_870:
        /*1468*/ 	.word	index@(_ZN10layer_norm13ln_bwd_kernelINS_13Kernel_traitsI6__halfS2_S2_S2_fjLj5120ELj1ELj1ELj4ELj16ENS_18Kernel_traits_baseILj5120ES2_S2_S2_S2_fjLj128EEEEELb1ELb1ELb0ELb1EEEvNS_9BwdParamsE)
        /*146c*/ 	.word	0x000000f8


	//----- nvinfo : EIATTR_MIN_STACK_SIZE
	.align		4
.L_871:
        /*1470*/ 	.byte	0x04, 0x12
        /*1472*/ 	.short	(.L_873 - .L_872)
	.align		4
.L_872:
        /*1474*/ 	.word	index@(_ZN10layer_norm22ln_bwd_finalize_kernelINS_22Kernel_traits_finalizeILj5120E6__halfS2_S2_S2_fjLb1ELj1024ELj4ENS_18Kernel_traits_baseILj5120ES2_S2_S2_S2_fjLj1024EEEEELb1ELb0EEEvNS_9BwdParamsE)
        /*1478*/ 	.word	0x00000000


	//----- nvinfo : EIATTR_MIN_STACK_SIZE
	.align		4
.L_873:
        /*147c*/ 	.byte	0x04, 0x12
        /*147e*/ 	.short	(.L_875 - .L_874)
	.align		4
.L_874:
        /*1480*/ 	.word	index@(_ZN10layer_norm13ln_bwd_kernelINS_13Kernel_traitsI6__halfS2_S2_S2_fjLj5120ELj1ELj1ELj4ELj16ENS_18Kernel_traits_baseILj5120ES2_S2_S2_S2_fjLj128EEEEELb1ELb1ELb1ELb0EEEvNS_9BwdParamsE)
        /*1484*/ 	.word	0x000000b8


	//----- nvinfo : EIATTR_MIN_STACK_SIZE
	.align		4
.L_875:
        /*1488*/ 	.byte	0x04, 0x12
        /*148a*/ 	.short	(.L_877 - .L_876)
	.align		4
.L_876:
        /*148c*/ 	.word	index@(_ZN10layer_norm22ln_bwd_finalize_kernelINS_22Kernel_traits_finalizeILj5120E6__halfS2_S2_S2_fjLb1ELj1024ELj4ENS_18Kernel_traits_baseILj5120ES2_S2_S2_S2_fjLj1024EEEEELb1ELb1EEEvNS_9BwdParamsE)
        /*1490*/ 	.word	0x00000000


	//----- nvinfo : EIATTR_MIN_STACK_SIZE
	.align		4
.L_877:
        /*1494*/ 	.byte	0x04, 0x12
        /*1496*/ 	.short	(.L_879 - .L_878)
	.align		4
.L_878:
        /*1498*/ 	.word	index@(_ZN10layer_norm13ln_bwd_kernelINS_13Kernel_traitsI6__halfS2_S2_S2_fjLj5120ELj1ELj1ELj4ELj16ENS_18Kernel_traits_baseILj5120ES2_S2_S2_S2_fjLj128EEEEELb1ELb1ELb1ELb1EEEvNS_9BwdParamsE)
        /*149c*/ 	.word	0x00000098


	//----- nvinfo : EIATTR_MIN_STACK_SIZE
	.align		4
.L_879:
        /*14a0*/ 	.byte	0x04, 0x12
        /*14a2*/ 	.short	(.L_881 - .L_880)
	.align		4
.L_880:
        /*14a4*/ 	.word	index@(_ZN10layer_norm13ln_bwd_kernelINS_13Kernel_traitsIf13__nv_bfloat16S2_S2_fjLj5120ELj1ELj1ELj4ELj16ENS_18Kernel_traits_baseILj5120EfS2_S2_S2_fjLj128EEEEELb0ELb0ELb0ELb0EEEvNS_9BwdParamsE)
        /*14a8*/ 	.word	0x00000000


	//----- nvinfo : EIATTR_MIN_STACK_SIZE
	.align		4
.L_881:
        /*14ac*/ 	.byte	0x04, 0x12
        /*14ae*/ 	.short	(.L_883 - .L_882)
	.align		4
.L_882:
        /*14b0*/ 	.word	index@(_ZN10layer_norm13ln_bwd_kernelINS_13Kernel_traitsIf13__nv_bfloat16S2_S2_fjLj5120ELj1ELj1ELj4ELj16ENS_18Kernel_traits_baseILj5120EfS2_S2_S2_fjLj128EEEEELb0ELb0ELb0ELb1EEEvNS_9BwdParamsE)
        /*14b4*/ 	.word	0x00000000


	//----- nvinfo : EIATTR_MIN_STACK_SIZE
	.align		4
.L_883:
        /*14b8*/ 	.byte	0x04, 0x12
        /*14ba*/ 	.short	(.L_885 - .L_884)
	.align		4
.L_884:
        /*14bc*/ 	.word	index@(_ZN10layer_norm13ln_bwd_kernelINS_13Kernel_traitsIf13__nv_bfloat16S2_S2_fjLj5120ELj1ELj1ELj4ELj16ENS_18Kernel_traits_baseILj5120EfS2_S2_S2_fjLj128EEEEELb0ELb0ELb1ELb0EEEvNS_9BwdParamsE)
        /*14c0*/ 	.word	0x00000000


	//----- nvinfo : EIATTR_MIN_STACK_SIZE
	.align		4
.L_885:
        /*14c4*/ 	.byte	0x04, 0x12
        /*14c6*/ 	.short	(.L_887 - .L_886)
	.align		4
.L_886:
        /*14c8*/ 	.word	index@(_ZN10layer_norm13ln_bwd_kernelINS_13Kernel_traitsIf13__nv_bfloat16S2_S2_fjLj5120ELj1ELj1ELj4ELj16ENS_18Kernel_traits_baseILj5120EfS2_S2_S2_fjLj128EEEEELb0ELb0ELb1ELb1EEEvNS_9BwdParamsE)
        /*14cc*/ 	.word	0x00000000


	//----- nvinfo : EIATTR_MIN_STACK_SIZE
	.align		4
.L_887:
        /*14d0*/ 	.byte	0x04, 0x12
        /*14d2*/ 	.short	(.L_889 - .L_888)
	.align		4
.L_888:
        /*14d4*/ 	.word	index@(_ZN10layer_norm13ln_bwd_kernelINS_13Kernel_traitsIf13__nv_bfloat16S2_S2_fjLj5120ELj1ELj1ELj4ELj16ENS_18Kernel_traits_baseILj5120EfS2_S2_S2_fjLj128EEEEELb0ELb1ELb0ELb0EEEvNS_9BwdParamsE)
        /*14d8*/ 	.word	0x00000108


	//----- nvinfo : EIATTR_MIN_STACK_SIZE
	.align		4
.L_889:
        /*14dc*/ 	.byte	0x04, 0x12
        /*14de*/ 	.short	(.L_891 - .L_890)
	.align		4
.L_890:
        /*14e0*/ 	.word	index@(_ZN10layer_norm13ln_bwd_kernelINS_13Kernel_traitsIf13__nv_bfloat16S2_S2_fjLj5120ELj1ELj1ELj4ELj16ENS_18Kernel_traits_baseILj5120EfS2_S2_S2_fjLj128EEEEELb0ELb1ELb0ELb1EEEvNS_9BwdParamsE)
        /*14e4*/ 	.word	0x00000118


	//----- nvinfo : EIATTR_MIN_STACK_SIZE
	.align		4
.L_891:
        /*14e8*/ 	.byte	0x04, 0x12
        /*14ea*/ 	.short	(.L_893 - .L_892)
	.align		4
.L_892:
        /*14ec*/ 	.word	index@(_ZN10layer_norm13ln_bwd_kernelINS_13Kernel_traitsIf13__nv_bfloat16S2_S2_fjLj5120ELj1ELj1ELj4ELj16ENS_18Kernel_traits_baseILj5120EfS2_S2_S2_fjLj128EEEEELb0ELb1ELb1ELb0EEEvNS_9BwdParamsE)
        /*14f0*/ 	.word	0x00000130


	//----- nvinfo : EIATTR_MIN_STACK_SIZE
	.align		4
.L_893:
        /*14f4*/ 	.byte	0x04, 0x12
        /*14f6*/ 	.short	(.L_895 - .L_894)
	.align		4
.L_894:
        /*14f8*/ 	.word	index@(_ZN10layer_norm13ln_bwd_kernelINS_13Kernel_traitsIf13__nv_bfloat16S2_S2_fjLj5120ELj1ELj1ELj4ELj16ENS_18Kernel_traits_baseILj5120EfS2_S2_S2_fjLj128EEEEELb0ELb1ELb1ELb1EEEvNS_9BwdParamsE)
        /*14fc*/ 	.word	0x00000130


	//----- nvinfo : EIATTR_MIN_STACK_SIZE
	.align		4
.L_895:
        /*1500*/ 	.byte	0x04, 0x12
        /*1502*/ 	.short	(.L_897 - .L_896)
	.align		4
.L_896:
        /*1504*/ 	.word	index@(_ZN10layer_norm13ln_bwd_kernelINS_13Kernel_traitsIf13__nv_bfloat16S2_S2_fjLj5120ELj1ELj1ELj4ELj16ENS_18Kernel_traits_baseILj5120EfS2_S2_S2_fjLj128EEEEELb1ELb0ELb0ELb0EEEvNS_9BwdParamsE)
        /*1508*/ 	.word	0x00000000


	//----- nvinfo : EIATTR_MIN_STACK_SIZE
	.align		4
.L_897:
        /*150c*/ 	.byte	0x04, 0x12
        /*150e*/ 	.short	(.L_899 - .L_898)
	.align		4
.L_898:
        /*1510*/ 	.word	index@(_ZN10layer_norm13ln_bwd_kernelINS_13Kernel_traitsIf13__nv_bfloat16S2_S2_fjLj5120ELj1ELj1ELj4ELj16ENS_18Kernel_traits_baseILj5120EfS2_S2_S2_fjLj128EEEEELb1ELb0ELb0ELb1EEEvNS_9BwdParamsE)
        /*1514*/ 	.word	0x00000010


	//----- nvinfo : EIATTR_MIN_STACK_SIZE
	.align		4
.L_899:
        /*1518*/ 	.byte	0x04, 0x12
        /*151a*/ 	.short	(.L_901 - .L_900)
	.align		4
.L_900:
        /*151c*/ 	.word	index@(_ZN10layer_norm22ln_bwd_finalize_kernelINS_22Kernel_traits_finalizeILj5120Ef13__nv_bfloat16S2_S2_fjLb0ELj1024ELj4ENS_18Kernel_traits_baseILj5120EfS2_S2_S2_fjLj1024EEEEELb0ELb0EEEvNS_9BwdParamsE)
        /*1520*/ 	.word	0x00000000


	//----- nvinfo : EIATTR_MIN_STACK_SIZE
	.align		4
.L_901:
        /*1524*/ 	.byte	0x04, 0x12
        /*1526*/ 	.short	(.L_903 - .L_902)
	.align		4
.L_902:
        /*1528*/ 	.word	index@(_ZN10layer_norm13ln_bwd_kernelINS_13Kernel_traitsIf13__nv_bfloat16S2_S2_fjLj5120ELj1ELj1ELj4ELj16ENS_18Kernel_traits_baseILj5120EfS2_S2_S2_fjLj128EEEEELb1ELb0ELb1ELb0EEEvNS_9BwdParamsE)
        /*152c*/ 	.word	0x00000010


	//----- nvinfo : EIATTR_MIN_STACK_SIZE
	.align		4
.L_903:
        /*1530*/ 	.byte	0x04, 0x12
        /*1532*/ 	.short	(.L_905 - .L_904)
	.align		4
.L_904:
        /*1534*/ 	.word	index@(_ZN10layer_norm22ln_bwd_finalize_kernelINS_22Kernel_traits_finalizeILj5120Ef13__nv_bfloat16S2_S2_fjLb0ELj1024ELj4ENS_18Kernel_traits_baseILj5120EfS2_S2_S2_fjLj1024EEEEELb0ELb1EEEvNS_9BwdParamsE)
        /*1538*/ 	.word	0x00000000


	//----- nvinfo : EIATTR_MIN_STACK_SIZE
	.align		4
.L_905:
        /*153c*/ 	.byte	0x04, 0x12
        /*153e*/ 	.short	(.L_907 - .L_906)
	.align		4
.L_906:
        /*1540*/ 	.word	index@(_ZN10layer_norm13ln_bwd_kernelINS_13Kernel_traitsIf13__nv_bfloat16S2_S2_fjLj5120ELj1ELj1ELj4ELj16ENS_18Kernel_traits_baseILj5120EfS2_S2_S2_fjLj128EEEEELb1ELb0ELb1ELb1EEEvNS_9BwdParamsE)
        /*1544*/ 	.word	0x00000000


	//----- nvinfo : EIATTR_MIN_STACK_SIZE
	.align		4
.L_907:
        /*1548*/ 	.byte	0x04, 0x12
        /*154a*/ 	.short	(.L_909 - .L_908)
	.align		4
.L_908:
        /*154c*/ 	.word	index@(_ZN10layer_norm13ln_bwd_kernelINS_13Kernel_traitsIf13__nv_bfloat16S2_S2_fjLj5120ELj1ELj1ELj4ELj16ENS_18Kernel_traits_baseILj5120EfS2_S2_S2_fjLj128EEEEELb1ELb1ELb0ELb0EEEvNS_9BwdParamsE)
        /*1550*/ 	.word	0x00000138


	//----- nvinfo : EIATTR_MIN_STACK_SIZE
	.align		4
.L_909:
        /*1554*/ 	.byte	0x04, 0x12
        /*1556*/ 	.short	(.L_911 - .L_910)
	.align		4
.L_910:
        /*1558*/ 	.word	index@(_ZN10layer_norm13ln_bwd_kernelINS_13Kernel_traitsIf13__nv_bfloat16S2_S2_fjLj5120ELj1ELj1ELj4ELj16ENS_18Kernel_traits_baseILj5120EfS2_S2_S2_fjLj128EEEEELb1ELb1ELb0ELb1EEEvNS_9BwdParamsE)
        /*155c*/ 	.word	0x00000148


	//----- nvinfo : EIATTR_MIN_STACK_SIZE
	.align		4
.L_911:
        /*1560*/ 	.byte	0x04, 0x12
        /*1562*/ 	.short	(.L_913 - .L_912)
	.align		4
.L_912:
        /*1564*/ 	.word	index@(_ZN10layer_norm22ln_bwd_finalize_kernelINS_22Kernel_traits_finalizeILj5120Ef13__nv_bfloat16S2_S2_fjLb1ELj1024ELj4ENS_18Kernel_traits_baseILj5120EfS2_S2_S2_fjLj1024EEEEELb1ELb0EEEvNS_9BwdParamsE)
        /*1568*/ 	.word	0x00000000


	//----- nvinfo : EIATTR_MIN_STACK_SIZE
	.align		4
.L_913:
        /*156c*/ 	.byte	0x04, 0x12
        /*156e*/ 	.short	(.L_915 - .L_914)
	.align		4
.L_914:
        /*1570*/ 	.word	index@(_ZN10layer_norm13ln_bwd_kernelINS_13Kernel_traitsIf13__nv_bfloat16S2_S2_fjLj5120ELj1ELj1ELj4ELj16ENS_18Kernel_traits_baseILj5120EfS2_S2_S2_fjLj128EEEEELb1ELb1ELb1ELb0EEEvNS_9BwdParamsE)
        /*1574*/ 	.word	0x00000158


	//----- nvinfo : EIATTR_MIN_STACK_SIZE
	.align		4
.L_915:
        /*1578*/ 	.byte	0x04, 0x12
        /*157a*/ 	.short	(.L_917 - .L_916)
	.align		4
.L_916:
        /*157c*/ 	.word	index@(_ZN10layer_norm22ln_bwd_finalize_kernelINS_22Kernel_traits_finalizeILj5120Ef13__nv_bfloat16S2_S2_fjLb1ELj1024ELj4ENS_18Kernel_traits_baseILj5120EfS2_S2_S2_fjLj1024EEEEELb1ELb1EEEvNS_9BwdParamsE)
        /*1580*/ 	.word	0x00000000


	//----- nvinfo : EIATTR_MIN_STACK_SIZE
	.align		4
.L_917:
        /*1584*/ 	.byte	0x04, 0x12
        /*1586*/ 	.short	(.L_919 - .L_918)
	.align		4
.L_918:
        /*1588*/ 	.word	index@(_ZN10layer_norm13ln_bwd_kernelINS_13Kernel_traitsIf13__nv_bfloat16S2_S2_fjLj5120ELj1ELj1ELj4ELj16ENS_18Kernel_traits_baseILj5120EfS2_S2_S2_fjLj128EEEEELb1ELb1ELb1ELb1EEEvNS_9BwdParamsE)
        /*158c*/ 	.word	0x00000170


	//----- nvinfo : EIATTR_MIN_STACK_SIZE
	.align		4
.L_919:
        /*1590*/ 	.byte	0x04, 0x12
        /*1592*/ 	.short	(.L_921 - .L_920)
	.align		4
.L_920:
        /*1594*/ 	.word	index@(_ZN10layer_norm13ln_bwd_kernelINS_13Kernel_traitsI13__nv_bfloat16S2_fS2_fjLj5120ELj1ELj1ELj4ELj16ENS_18Kernel_traits_baseILj5120ES2_S2_fS2_fjLj128EEEEELb0ELb0ELb0ELb0EEEvNS_9BwdParamsE)
        /*1598*/ 	.word	0x00000000


	//----- nvinfo : EIATTR_MIN_STACK_SIZE
	.align		4
.L_921:
        /*159c*/ 	.byte	0x04, 0x12
        /*159e*/ 	.short	(.L_923 - .L_922)
	.align		4
.L_922:
        /*15a0*/ 	.word	index@(_ZN10layer_norm13ln_bwd_kernelINS_13Kernel_traitsI13__nv_bfloat16S2_fS2_fjLj5120ELj1ELj1ELj4ELj16ENS_18Kernel_traits_baseILj5120ES2_S2_fS2_fjLj128EEEEELb0ELb0ELb0ELb1EEEvNS_9BwdParamsE)
        /*15a4*/ 	.word	0x00000068


	//----- nvinfo : EIATTR_MIN_STACK_SIZE
	.align		4
.L_923:
        /*15a8*/ 	.byte	0x04, 0x12
        /*15aa*/ 	.short	(.L_925 - .L_924)
	.align		4
.L_924:
        /*15ac*/ 	.word	index@(_ZN10layer_norm13ln_bwd_kernelINS_13Kernel_traitsI13__nv_bfloat16S2_fS2_fjLj5120ELj1ELj1ELj4ELj16ENS_18Kernel_traits_baseILj5120ES2_S2_fS2_fjLj128EEEEELb0ELb0ELb1ELb0EEEvNS_9BwdParamsE)
        /*15b0*/ 	.word	0x00000018


	//----- nvinfo : EIATTR_MIN_STACK_SIZE
	.align		4
.L_925:
        /*15b4*/ 	.byte	0x04, 0x12
        /*15b6*/ 	.short	(.L_927 - .L_926)
	.align		4
.L_926:
        /*15b8*/ 	.word	index@(_ZN10layer_norm13ln_bwd_kernelINS_13Kernel_traitsI13__nv_bfloat16S2_fS2_fjLj5120ELj1ELj1ELj4ELj16ENS_18Kernel_traits_baseILj5120ES2_S2_fS2_fjLj128EEEEELb0ELb0ELb1ELb1EEEvNS_9BwdParamsE)
        /*15bc*/ 	.word	0x00000000


	//----- nvinfo : EIATTR_MIN_STACK_SIZE
	.align		4
.L_927:
        /*15c0*/ 	.byte	0x04, 0x12
        /*15c2*/ 	.short	(.L_929 - .L_928)
	.align		4
.L_928:
        /*15c4*/ 	.word	index@(_ZN10layer_norm13ln_bwd_kernelINS_13Kernel_traitsI13__nv_bfloat16S2_fS2_fjLj5120ELj1ELj1ELj4ELj16ENS_18Kernel_traits_baseILj5120ES2_S2_fS2_fjLj128EEEEELb0ELb1ELb0ELb0EEEvNS_9BwdParamsE)
        /*15c8*/ 	.word	0x00000180


	//----- nvinfo : EIATTR_MIN_STACK_SIZE
	.align		4
.L_929:
        /*15cc*/ 	.byte	0x04, 0x12
        /*15ce*/ 	.short	(.L_931 - .L_930)
	.align		4
.L_930:
        /*15d0*/ 	.word	index@(_ZN10layer_norm13ln_bwd_kernelINS_13Kernel_traitsI13__nv_bfloat16S2_fS2_fjLj5120ELj1ELj1ELj4ELj16ENS_18Kernel_traits_baseILj5120ES2_S2_fS2_fjLj128EEEEELb0ELb1ELb0ELb1EEEvNS_9BwdParamsE)
        /*15d4*/ 	.word	0x00000148


	//----- nvinfo : EIATTR_MIN_STACK_SIZE
	.align		4
.L_931:
        /*15d8*/ 	.byte	0x04, 0x12
        /*15da*/ 	.short	(.L_933 - .L_932)
	.align		4
.L_932:
        /*15dc*/ 	.word	index@(_ZN10layer_norm13ln_bwd_kernelINS_13Kernel_traitsI13__nv_bfloat16S2_fS2_fjLj5120ELj1ELj1ELj4ELj16ENS_18Kernel_traits_baseILj5120ES2_S2_fS2_fjLj128EEEEELb0ELb1ELb1ELb0EEEvNS_9BwdParamsE)
        /*15e0*/ 	.word	0x00000198


	//----- nvinfo : EIATTR_MIN_STACK_SIZE
	.align		4
.L_933:
        /*15e4*/ 	.byte	0x04, 0x12
        /*15e6*/ 	.short	(.L_935 - .L_934)
	.align		4
.L_934:
        /*15e8*/ 	.word	index@(_ZN10layer_norm13ln_bwd_kernelINS_13Kernel_traitsI13__nv_bfloat16S2_fS2_fjLj5120ELj1ELj1ELj4ELj16ENS_18Kernel_traits_baseILj5120ES2_S2_fS2_fjLj128EEEEELb0ELb1ELb1ELb1EEEvNS_9BwdParamsE)
        /*15ec*/ 	.word	0x00000118


	//----- nvinfo : EIATTR_MIN_STACK_SIZE
	.align		4
.L_935:
        /*15f0*/ 	.byte	0x04, 0x12
        /*15f2*/ 	.short	(.L_937 - .L_936)
	.align		4
.L_936:
        /*15f4*/ 	.word	index@(_ZN10layer_norm13ln_bwd_kernelINS_13Kernel_traitsI13__nv_bfloat16S2_fS2_fjLj5120ELj1ELj1ELj4ELj16ENS_18Kernel_traits_baseILj5120ES2_S2_fS2_fjLj128EEEEELb1ELb0ELb0ELb0EEEvNS_9BwdParamsE)
        /*15f8*/ 	.word	0x00000030


	//----- nvinfo : EIATTR_MIN_STACK_SIZE
	.align		4
.L_937:
        /*15fc*/ 	.byte	0x04, 0x12
        /*15fe*/ 	.short	(.L_939 - .L_938)
	.align		4
.L_938:
        /*1600*/ 	.word	index@(_ZN10layer_norm13ln_bwd_kernelINS_13Kernel_traitsI13__nv_bfloat16S2_fS2_fjLj5120ELj1ELj1ELj4ELj16ENS_18Kernel_traits_baseILj5120ES2_S2_fS2_fjLj128EEEEELb1ELb0ELb0ELb1EEEvNS_9BwdParamsE)
        /*1604*/ 	.word	0x00000068


	//----- nvinfo : EIATTR_MIN_STACK_SIZE
	.align		4
.L_939:
        /*1608*/ 	.byte	0x04, 0x12
        /*160a*/ 	.short	(.L_941 - .L_940)
	.align		4
.L_940:
        /*160c*/ 	.word	index@(_ZN10layer_norm22ln_bwd_finalize_kernelINS_22Kernel_traits_finalizeILj5120E13__nv_bfloat16S2_fS2_fjLb0ELj1024ELj4ENS_18Kernel_traits_baseILj5120ES2_S2_fS2_fjLj1024EEEEELb0ELb0EEEvNS_9BwdParamsE)
        /*1610*/ 	.word	0x00000000


	//----- nvinfo : EIATTR_MIN_STACK_SIZE
	.align		4
.L_941:
        /*1614*/ 	.byte	0x04, 0x12
        /*1616*/ 	.short	(.L_943 - .L_942)
	.align		4
.L_942:
        /*1618*/ 	.word	index@(_ZN10layer_norm13ln_bwd_kernelINS_13Kernel_traitsI13__nv_bfloat16S2_fS2_fjLj5120ELj1ELj1ELj4ELj16ENS_18Kernel_traits_baseILj5120ES2_S2_fS2_fjLj128EEEEELb1ELb0ELb1ELb0EEEvNS_9BwdParamsE)
        /*161c*/ 	.word	0x00000028


	//----- nvinfo : EIATTR_MIN_STACK_SIZE
	.align		4
.L_943:
        /*1620*/ 	.byte	0x04, 0x12
        /*1622*/ 	.short	(.L_945 - .L_944)
	.align		4
.L_944:
        /*1624*/ 	.word	index@(_ZN10layer_norm22ln_bwd_finalize_kernelINS_22Kernel_traits_finalizeILj5120E13__nv_bfloat16S2_fS2_fjLb0ELj1024ELj4ENS_18Kernel_traits_baseILj5120ES2_S2_fS2_fjLj1024EEEEELb0ELb1EEEvNS_9BwdParamsE)
        /*1628*/ 	.word	0x00000000


	//----- nvinfo : EIATTR_MIN_STACK_SIZE
	.align		4
.L_945:
        /*162c*/ 	.byte	0x04, 0x12
        /*162e*/ 	.short	(.L_947 - .L_946)
	.align		4
.L_946:
        /*1630*/ 	.word	index@(_ZN10layer_norm13ln_bwd_kernelINS_13Kernel_traitsI13__nv_bfloat16S2_fS2_fjLj5120ELj1ELj1ELj4ELj16ENS_18Kernel_traits_baseILj5120ES2_S2_fS2_fjLj128EEEEELb1ELb0ELb1ELb1EEEvNS_9BwdParamsE)
        /*1634*/ 	.word	0x00000000


	//----- nvinfo : EIATTR_MIN_STACK_SIZE
	.align		4
.L_947:
        /*1638*/ 	.byte	0x04, 0x12
        /*163a*/ 	.short	(.L_949 - .L_948)
	.align		4
.L_948:
        /*163c*/ 	.word	index@(_ZN10layer_norm13ln_bwd_kernelINS_13Kernel_traitsI13__nv_bfloat16S2_fS2_fjLj5120ELj1ELj1ELj4ELj16ENS_18Kernel_traits_baseILj5120ES2_S2_fS2_fjLj128EEEEELb1ELb1ELb0ELb0EEEvNS_9BwdParamsE)
        /*1640*/ 	.word	0x000001a0


	//----- nvinfo : EIATTR_MIN_STACK_SIZE
	.align		4
.L_949:
        /*1644*/ 	.byte	0x04, 0x12
        /*1646*/ 	.short	(.L_951 - .L_950)
	.align		4
.L_950:
        /*1648*/ 	.word	index@(_ZN10layer_norm13ln_bwd_kernelINS_13Kernel_traitsI13__nv_bfloat16S2_fS2_fjLj5120ELj1ELj1ELj4ELj16ENS_18Kernel_traits_baseILj5120ES2_S2_fS2_fjLj128EEEEELb1ELb1ELb0ELb1EEEvNS_9BwdParamsE)
        /*164c*/ 	.word	0x00000160


	//----- nvinfo : EIATTR_MIN_STACK_SIZE
	.align		4
.L_951:
        /*1650*/ 	.byte	0x04, 0x12
        /*1652*/ 	.short	(.L_953 - .L_952)
	.align		4
.L_952:
        /*1654*/ 	.word	index@(_ZN10layer_norm22ln_bwd_finalize_kernelINS_22Kernel_traits_finalizeILj5120E13__nv_bfloat16S2_fS2_fjLb1ELj1024ELj4ENS_18Kernel_traits_baseILj5120ES2_S2_fS2_fjLj1024EEEEELb1ELb0EEEvNS_9BwdParamsE)
        /*1658*/ 	.word	0x00000000


	//----- nvinfo : EIATTR_MIN_STACK_SIZE
	.align		4
.L_953:
        /*165c*/ 	.byte	0x04, 0x12
        /*165e*/ 	.short	(.L_955 - .L_954)
	.align		4
.L_954:
        /*1660*/ 	.word	index@(_ZN10layer_norm13ln_bwd_kernelINS_13Kernel_traitsI13__nv_bfloat16S2_fS2_fjLj5120ELj1ELj1ELj4ELj16ENS_18Kernel_traits_baseILj5120ES2_S2_fS2_fjLj128EEEEELb1ELb1ELb1ELb0EEEvNS_9BwdParamsE)
        /*1664*/ 	.word	0x00000168


	//----- nvinfo : EIATTR_MIN_STACK_SIZE
	.align		4
.L_955:
        /*1668*/ 	.byte	0x04, 0x12
        /*166a*/ 	.short	(.L_957 - .L_956)
	.align		4
.L_956:
        /*166c*/ 	.word	index@(_ZN10layer_norm22ln_bwd_finalize_kernelINS_22Kernel_traits_finalizeILj5120E13__nv_bfloat16S2_fS2_fjLb1ELj1024ELj4ENS_18Kernel_traits_baseILj5120ES2_S2_fS2_fjLj1024EEEEELb1ELb1EEEvNS_9BwdParamsE)
        /*1670*/ 	.word	0x00000000


	//----- nvinfo : EIATTR_MIN_STACK_SIZE
	.align		4
.L_957:
        /*1674*/ 	.byte	0x04, 0x12
        /*1676*/ 	.short	(.L_959 - .L_958)
	.align		4
.L_958:
        /*1678*/ 	.word	index@(_ZN10layer_norm13ln_bwd_kernelINS_13Kernel_traitsI13__nv_bfloat16S2_fS2_fjLj5120ELj1ELj1ELj4ELj16ENS_18Kernel_traits_baseILj5120ES2_S2_fS2_fjLj128EEEEELb1ELb1ELb1ELb1EEEvNS_9BwdParamsE)
        /*167c*/ 	.word	0x00000100


	//----- nvinfo : EIATTR_MIN_STACK_SIZE
	.align		4
.L_959:
        /*1680*/ 	.byte	0x04, 0x12
        /*1682*/ 	.short	(.L_961 - .L_960)
	.align		4
.L_960:
        /*1684*/ 	.word	index@(_ZN10layer_norm13ln_bwd_kernelINS_13Kernel_traitsIf13__nv_bfloat16fS2_fjLj5120ELj1ELj1ELj4ELj16ENS_18Kernel_traits_baseILj5120EfS2_fS2_fjLj128EEEEELb0ELb0ELb0ELb0EEEvNS_9BwdParamsE)
        /*1688*/ 	.word	0x00000030


	//----- nvinfo : EIATTR_MIN_STACK_SIZE
	.align		4
.L_961:
        /*168c*/ 	.byte	0x04, 0x12
        /*168e*/ 	.short	(.L_963 - .L_962)
	.align		4
.L_962:
        /*1690*/ 	.word	index@(_ZN10layer_norm13ln_bwd_kernelINS_13Kernel_traitsIf13__nv_bfloat16fS2_fjLj5120ELj1ELj1ELj4ELj16ENS_18Kernel_traits_baseILj5120EfS2_fS2_fjLj128EEEEELb0ELb0ELb0ELb1EEEvNS_9BwdParamsE)
        /*1694*/ 	.word	0x00000040


	//----- nvinfo : EIATTR_MIN_STACK_SIZE
	.align		4
.L_963:
        /*1698*/ 	.byte	0x04, 0x12
        /*169a*/ 	.short	(.L_965 - .L_964)
	.align		4
.L_964:
        /*169c*/ 	.word	index@(_ZN10layer_norm13ln_bwd_kernelINS_13Kernel_traitsIf13__nv_bfloat16fS2_fjLj5120ELj1ELj1ELj4ELj16ENS_18Kernel_traits_baseILj5120EfS2_fS2_fjLj128EEEEELb0ELb0ELb1ELb0EEEvNS_9BwdParamsE)
        /*16a0*/ 	.word	0x00000060


	//----- nvinfo : EIATTR_MIN_STACK_SIZE
	.align		4
.L_965:
        /*16a4*/ 	.byte	0x04, 0x12
        /*16a6*/ 	.short	(.L_967 - .L_966)
	.align		4
.L_966:
        /*16a8*/ 	.word	index@(_ZN10layer_norm13ln_bwd_kernelINS_13Kernel_traitsIf13__nv_bfloat16fS2_fjLj5120ELj1ELj1ELj4ELj16ENS_18Kernel_traits_baseILj5120EfS2_fS2_fjLj128EEEEELb0ELb0ELb1ELb1EEEvNS_9BwdParamsE)
        /*16ac*/ 	.word	0x00000028


	//----- nvinfo : EIATTR_MIN_STACK_SIZE
	.align		4
.L_967:
        /*16b0*/ 	.byte	0x04, 0x12
        /*16b2*/ 	.short	(.L_969 - .L_968)
	.align		4
.L_968:
        /*16b4*/ 	.word	index@(_ZN10layer_norm13ln_bwd_kernelINS_13Kernel_traitsIf13__nv_bfloat16fS2_fjLj5120ELj1ELj1ELj4ELj16ENS_18Kernel_traits_baseILj5120EfS2_fS2_fjLj128EEEEELb0ELb1ELb0ELb0EEEvNS_9BwdParamsE)
        /*16b8*/ 	.word	0x00000178


	//----- nvinfo : EIATTR_MIN_STACK_SIZE
	.align		4
.L_969:
        /*16bc*/ 	.byte	0x04, 0x12
        /*16be*/ 	.short	(.L_971 - .L_970)
	.align		4
.L_970:
        /*16c0*/ 	.word	index@(_ZN10layer_norm13ln_bwd_kernelINS_13Kernel_traitsIf13__nv_bfloat16fS2_fjLj5120ELj1ELj1ELj4ELj16ENS_18Kernel_traits_baseILj5120EfS2_fS2_fjLj128EEEEELb0ELb1ELb0ELb1EEEvNS_9BwdParamsE)
        /*16c4*/ 	.word	0x00000188


	//----- nvinfo : EIATTR_MIN_STACK_SIZE
	.align		4
.L_971:
        /*16c8*/ 	.byte	0x04, 0x12
        /*16ca*/ 	.short	(.L_973 - .L_972)
	.align		4
.L_972:
        /*16cc*/ 	.word	index@(_ZN10layer_norm13ln_bwd_kernelINS_13Kernel_traitsIf13__nv_bfloat16fS2_fjLj5120ELj1ELj1ELj4ELj16ENS_18Kernel_traits_baseILj5120EfS2_fS2_fjLj128EEEEELb0ELb1ELb1ELb0EEEvNS_9BwdParamsE)
        /*16d0*/ 	.word	0x000001a0


	//----- nvinfo : EIATTR_MIN_STACK_SIZE
	.align		4
.L_973:
        /*16d4*/ 	.byte	0x04, 0x12
        /*16d6*/ 	.short	(.L_975 - .L_974)
	.align		4
.L_974:
        /*16d8*/ 	.word	index@(_ZN10layer_norm13ln_bwd_kernelINS_13Kernel_traitsIf13__nv_bfloat16fS2_fjLj5120ELj1ELj1ELj4ELj16ENS_18Kernel_traits_baseILj5120EfS2_fS2_fjLj128EEEEELb0ELb1ELb1ELb1EEEvNS_9BwdParamsE)
        /*16dc*/ 	.word	0x00000190


	//----- nvinfo : EIATTR_MIN_STACK_SIZE
	.align		4
.L_975:
        /*16e0*/ 	.byte	0x04, 0x12
        /*16e2*/ 	.short	(.L_977 - .L_976)
	.align		4
.L_976:
        /*16e4*/ 	.word	index@(_ZN10layer_norm13ln_bwd_kernelINS_13Kernel_traitsIf13__nv_bfloat16fS2_fjLj5120ELj1ELj1ELj4ELj16ENS_18Kernel_traits_baseILj5120EfS2_fS2_fjLj128EEEEELb1ELb0ELb0ELb0EEEvNS_9BwdParamsE)
        /*16e8*/ 	.word	0x00000060


	//----- nvinfo : EIATTR_MIN_STACK_SIZE
	.align		4
.L_977:
        /*16ec*/ 	.byte	0x04, 0x12
        /*16ee*/ 	.short	(.L_979 - .L_978)
	.align		4
.L_978:
        /*16f0*/ 	.word	index@(_ZN10layer_norm13ln_bwd_kernelINS_13Kernel_traitsIf13__nv_bfloat16fS2_fjLj5120ELj1ELj1ELj4ELj16ENS_18Kernel_traits_baseILj5120EfS2_fS2_fjLj128EEEEELb1ELb0ELb0ELb1EEEvNS_9BwdParamsE)
        /*16f4*/ 	.word	0x00000058


	//----- nvinfo : EIATTR_MIN_STACK_SIZE
	.align		4
.L_979:
        /*16f8*/ 	.byte	0x04, 0x12
        /*16fa*/ 	.short	(.L_981 - .L_980)
	.align		4
.L_980:
        /*16fc*/ 	.word	index@(_ZN10layer_norm22ln_bwd_finalize_kernelINS_22Kernel_traits_finalizeILj5120Ef13__nv_bfloat16fS2_fjLb0ELj1024ELj4ENS_18Kernel_traits_baseILj5120EfS2_fS2_fjLj1024EEEEELb0ELb0EEEvNS_9BwdParamsE)
        /*1700*/ 	.word	0x00000000


	//----- nvinfo : EIATTR_MIN_STACK_SIZE
	.align		4
.L_981:
        /*1704*/ 	.byte	0x04, 0x12
        /*1706*/ 	.short	(.L_983 - .L_982)
	.align		4
.L_982:
        /*1708*/ 	.word	index@(_ZN10layer_norm13ln_bwd_kernelINS_13Kernel_traitsIf13__nv_bfloat16fS2_fjLj5120ELj1ELj1ELj4ELj16ENS_18Kernel_traits_baseILj5120EfS2_fS2_fjLj128EEEEELb1ELb0ELb1ELb0EEEvNS_9BwdParamsE)
        /*170c*/ 	.word	0x00000080


	//----- nvinfo : EIATTR_MIN_STACK_SIZE
	.align		4
.L_983:
        /*1710*/ 	.byte	0x04, 0x12
        /*1712*/ 	.short	(.L_985 - .L_984)
	.align		4
.L_984:
        /*1714*/ 	.word	index@(_ZN10layer_norm22ln_bwd_finalize_kernelINS_22Kernel_traits_finalizeILj5120Ef13__nv_bfloat16fS2_fjLb0ELj1024ELj4ENS_18Kernel_traits_baseILj5120EfS2_fS2_fjLj1024EEEEELb0ELb1EEEvNS_9BwdParamsE)
        /*1718*/ 	.word	0x00000000


	//----- nvinfo : EIATTR_MIN_STACK_SIZE
	.align		4
.L_985:
        /*171c*/ 	.byte	0x04, 0x12
        /*171e*/ 	.short	(.L_987 - .L_986)
	.align		4
.L_986:
        /*1720*/ 	.word	index@(_ZN10layer_norm13ln_bwd_kernelINS_13Kernel_traitsIf13__nv_bfloat16fS2_fjLj5120ELj1ELj1ELj4ELj16ENS_18Kernel_traits_baseILj5120EfS2_fS2_fjLj128EEEEELb1ELb0ELb1ELb1EEEvNS_9BwdParamsE)
        /*1724*/ 	.word	0x00000058


	//----- nvinfo : EIATTR_MIN_STACK_SIZE
	.align		4
.L_987:
        /*1728*/ 	.byte	0x04, 0x12
        /*172a*/ 	.short	(.L_989 - .L_988)
	.align		4
.L_988:
        /*172c*/ 	.word	index@(_ZN10layer_norm13ln_bwd_kernelINS_13Kernel_traitsIf13__nv_bfloat16fS2_fjLj5120ELj1ELj1ELj4ELj16ENS_18Kernel_traits_baseILj5120EfS2_fS2_fjLj128EEEEELb1ELb1ELb0ELb0EEEvNS_9BwdParamsE)
        /*1730*/ 	.word	0x000001b0


	//----- nvinfo : EIATTR_MIN_STACK_SIZE
	.align		4
.L_989:
        /*1734*/ 	.byte	0x04, 0x12
        /*1736*/ 	.short	(.L_991 - .L_990)
	.align		4
.L_990:
        /*1738*/ 	.word	index@(_ZN10layer_norm13ln_bwd_kernelINS_13Kernel_traitsIf13__nv_bfloat16fS2_fjLj5120ELj1ELj1ELj4ELj16ENS_18Kernel_traits_baseILj5120EfS2_fS2_fjLj128EEEEELb1ELb1ELb0ELb1EEEvNS_9BwdParamsE)
        /*173c*/ 	.word	0x000001c0


	//----- nvinfo : EIATTR_MIN_STACK_SIZE
	.align		4
.L_991:
        /*1740*/ 	.byte	0x04, 0x12
        /*1742*/ 	.short	(.L_993 - .L_992)
	.align		4
.L_992:
        /*1744*/ 	.word	index@(_ZN10layer_norm22ln_bwd_finalize_kernelINS_22Kernel_traits_finalizeILj5120Ef13__nv_bfloat16fS2_fjLb1ELj1024ELj4ENS_18Kernel_traits_baseILj5120EfS2_fS2_fjLj1024EEEEELb1ELb0EEEvNS_9BwdParamsE)
        /*1748*/ 	.word	0x00000000


	//----- nvinfo : EIATTR_MIN_STACK_SIZE
	.align		4
.L_993:
        /*174c*/ 	.byte	0x04, 0x12
        /*174e*/ 	.short	(.L_995 - .L_994)
	.align		4
.L_994:
        /*1750*/ 	.word	index@(_ZN10layer_norm13ln_bwd_kernelINS_13Kernel_traitsIf13__nv_bfloat16fS2_fjLj5120ELj1ELj1ELj4ELj16ENS_18Kernel_traits_baseILj5120EfS2_fS2_fjLj128EEEEELb1ELb1ELb1ELb0EEEvNS_9BwdParamsE)
        /*1754*/ 	.word	0x000001d8


	//----- nvinfo : EIATTR_MIN_STACK_SIZE
	.align		4
.L_995:
        /*1758*/ 	.byte	0x04, 0x12
        /*175a*/ 	.short	(.L_997 - .L_996)
	.align		4
.L_996:
        /*175c*/ 	.word	index@(_ZN10layer_norm22ln_bwd_finalize_kernelINS_22Kernel_traits_finalizeILj5120Ef13__nv_bfloat16fS2_fjLb1ELj1024ELj4ENS_18Kernel_traits_baseILj5120EfS2_fS2_fjLj1024EEEEELb1ELb1EEEvNS_9BwdParamsE)
        /*1760*/ 	.word	0x00000000


	//----- nvinfo : EIATTR_MIN_STACK_SIZE
	.align		4
.L_997:
        /*1764*/ 	.byte	0x04, 0x12
        /*1766*/ 	.short	(.L_999 - .L_998)
	.align		4
.L_998:
        /*1768*/ 	.word	index@(_ZN10layer_norm13ln_bwd_kernelINS_13Kernel_traitsIf13__nv_bfloat16fS2_fjLj5120ELj1ELj1ELj4ELj16ENS_18Kernel_traits_baseILj5120EfS2_fS2_fjLj128EEEEELb1ELb1ELb1ELb1EEEvNS_9BwdParamsE)
        /*176c*/ 	.word	0x000001c0


	//----- nvinfo : EIATTR_MIN_STACK_SIZE
	.align		4
.L_999:
        /*1770*/ 	.byte	0x04, 0x12
        /*1772*/ 	.short	(.L_1001 - .L_1000)
	.align		4
.L_1000:
        /*1774*/ 	.word	index@(_ZN10layer_norm13ln_bwd_kernelINS_13Kernel_traitsIf6__halfS2_S2_fjLj5120ELj1ELj1ELj4ELj16ENS_18Kernel_traits_baseILj5120EfS2_S2_S2_fjLj128EEEEELb0ELb0ELb0ELb0EEEvNS_9BwdParamsE)
        /*1778*/ 	.word	0x00000000


	//----- nvinfo : EIATTR_MIN_STACK_SIZE
	.align		4
.L_1001:
        /*177c*/ 	.byte	0x04, 0x12
        /*177e*/ 	.short	(.L_1003 - .L_1002)
	.align		4
.L_1002:
        /*1780*/ 	.word	index@(_ZN10layer_norm13ln_bwd_kernelINS_13Kernel_traitsIf6__halfS2_S2_fjLj5120ELj1ELj1ELj4ELj16ENS_18Kernel_traits_baseILj5120EfS2_S2_S2_fjLj128EEEEELb0ELb0ELb0ELb1EEEvNS_9BwdParamsE)
        /*1784*/ 	.word	0x00000000


	//----- nvinfo : EIATTR_MIN_STACK_SIZE
	.align		4
.L_1003:
        /*1788*/ 	.byte	0x04, 0x12
        /*178a*/ 	.short	(.L_1005 - .L_1004)
	.align		4
.L_1004:
        /*178c*/ 	.word	index@(_ZN10layer_norm13ln_bwd_kernelINS_13Kernel_traitsIf6__halfS2_S2_fjLj5120ELj1ELj1ELj4ELj16ENS_18Kernel_traits_baseILj5120EfS2_S2_S2_fjLj128EEEEELb0ELb0ELb1ELb0EEEvNS_9BwdParamsE)
        /*1790*/ 	.word	0x00000000


	//----- nvinfo : EIATTR_MIN_STACK_SIZE
	.align		4
.L_1005:
        /*1794*/ 	.byte	0x04, 0x12
        /*1796*/ 	.short	(.L_1007 - .L_1006)
	.align		4
.L_1006:
        /*1798*/ 	.word	index@(_ZN10layer_norm13ln_bwd_kernelINS_13Kernel_traitsIf6__halfS2_S2_fjLj5120ELj1ELj1ELj4ELj16ENS_18Kernel_traits_baseILj5120EfS2_S2_S2_fjLj128EEEEELb0ELb0ELb1ELb1EEEvNS_9BwdParamsE)
        /*179c*/ 	.word	0x00000000


	//----- nvinfo : EIATTR_MIN_STACK_SIZE
	.align		4
.L_1007:
        /*17a0*/ 	.byte	0x04, 0x12
        /*17a2*/ 	.short	(.L_1009 - .L_1008)
	.align		4
.L_1008:
        /*17a4*/ 	.word	index@(_ZN10layer_norm13ln_bwd_kernelINS_13Kernel_traitsIf6__halfS2_S2_fjLj5120ELj1ELj1ELj4ELj16ENS_18Kernel_traits_baseILj5120EfS2_S2_S2_fjLj128EEEEELb0ELb1ELb0ELb0EEEvNS_9BwdParamsE)
        /*17a8*/ 	.word	0x00000110


	//----- nvinfo : EIATTR_MIN_STACK_SIZE
	.align		4
.L_1009:
        /*17ac*/ 	.byte	0x04, 0x12
        /*17ae*/ 	.short	(.L_1011 - .L_1010)
	.align		4
.L_1010:
        /*17b0*/ 	.word	index@(_ZN10layer_norm13ln_bwd_kernelINS_13Kernel_traitsIf6__halfS2_S2_fjLj5120ELj1ELj1ELj4ELj16ENS_18Kernel_traits_baseILj5120EfS2_S2_S2_fjLj128EEEEELb0ELb1ELb0ELb1EEEvNS_9BwdParamsE)
        /*17b4*/ 	.word	0x00000120


	//----- nvinfo : EIATTR_MIN_STACK_SIZE
	.align		4
.L_1011:
        /*17b8*/ 	.byte	0x04, 0x12
        /*17ba*/ 	.short	(.L_1013 - .L_1012)
	.align		4
.L_1012:
        /*17bc*/ 	.word	index@(_ZN10layer_norm13ln_bwd_kernelINS_13Kernel_traitsIf6__halfS2_S2_fjLj5120ELj1ELj1ELj4ELj16ENS_18Kernel_traits_baseILj5120EfS2_S2_S2_fjLj128EEEEELb0ELb1ELb1ELb0EEEvNS_9BwdParamsE)
        /*17c0*/ 	.word	0x00000140


	//----- nvinfo : EIATTR_MIN_STACK_SIZE
	.align		4
.L_1013:
        /*17c4*/ 	.byte	0x04, 0x12
        /*17c6*/ 	.short	(.L_1015 - .L_1014)
	.align		4
.L_1014:
        /*17c8*/ 	.word	index@(_ZN10layer_norm13ln_bwd_kernelINS_13Kernel_traitsIf6__halfS2_S2_fjLj5120ELj1ELj1ELj4ELj16ENS_18Kernel_traits_baseILj5120EfS2_S2_S2_fjLj128EEEEELb0ELb1ELb1ELb1EEEvNS_9BwdParamsE)
        /*17cc*/ 	.word	0x00000138


	//----- nvinfo : EIATTR_MIN_STACK_SIZE
	.align		4
.L_1015:
        /*17d0*/ 	.byte	0x04, 0x12
        /*17d2*/ 	.short	(.L_1017 - .L_1016)
	.align		4
.L_1016:
        /*17d4*/ 	.word	index@(_ZN10layer_norm13ln_bwd_kernelINS_13Kernel_traitsIf6__halfS2_S2_fjLj5120ELj1ELj1ELj4ELj16ENS_18Kernel_traits_baseILj5120EfS2_S2_S2_fjLj128EEEEELb1ELb0ELb0ELb0EEEvNS_9BwdParamsE)
        /*17d8*/ 	.word	0x00000000


	//----- nvinfo : EIATTR_MIN_STACK_SIZE
	.align		4
.L_1017:
        /*17dc*/ 	.byte	0x04, 0x12
        /*17de*/ 	.short	(.L_1019 - .L_1018)
	.align		4
.L_1018:
        /*17e0*/ 	.word	index@(_ZN10layer_norm13ln_bwd_kernelINS_13Kernel_traitsIf6__halfS2_S2_fjLj5120ELj1ELj1ELj4ELj16ENS_18Kernel_traits_baseILj5120EfS2_S2_S2_fjLj128EEEEELb1ELb0ELb0ELb1EEEvNS_9BwdParamsE)
        /*17e4*/ 	.word	0x00000000


	//----- nvinfo : EIATTR_MIN_STACK_SIZE
	.align		4
.L_1019:
        /*17e8*/ 	.byte	0x04, 0x12
        /*17ea*/ 	.short	(.L_1021 - .L_1020)
	.align		4
.L_1020:
        /*17ec*/ 	.word	index@(_ZN10layer_norm22ln_bwd_finalize_kernelINS_22Kernel_traits_finalizeILj5120Ef6__halfS2_S2_fjLb0ELj1024ELj4ENS_18Kernel_traits_baseILj5120EfS2_S2_S2_fjLj1024EEEEELb0ELb0EEEvNS_9BwdParamsE)
        /*17f0*/ 	.word	0x00000000


	//----- nvinfo : EIATTR_MIN_STACK_SIZE
	.align		4
.L_1021:
        /*17f4*/ 	.byte	0x04, 0x12
        /*17f6*/ 	.short	(.L_1023 - .L_1022)
	.align		4
.L_1022:
        /*17f8*/ 	.word	index@(_ZN10layer_norm13ln_bwd_kernelINS_13Kernel_traitsIf6__halfS2_S2_fjLj5120ELj1ELj1ELj4ELj16ENS_18Kernel_traits_baseILj5120EfS2_S2_S2_fjLj128EEEEELb1ELb0ELb1ELb0EEEvNS_9BwdParamsE)
        /*17fc*/ 	.word	0x00000010


	//----- nvinfo : EIATTR_MIN_STACK_SIZE
	.align		4
.L_1023:
        /*1800*/ 	.byte	0x04, 0x12
        /*1802*/ 	.short	(.L_1025 - .L_1024)
	.align		4
.L_1024:
        /*1804*/ 	.word	index@(_ZN10layer_norm22ln_bwd_finalize_kernelINS_22Kernel_traits_finalizeILj5120Ef6__halfS2_S2_fjLb0ELj1024ELj4ENS_18Kernel_traits_baseILj5120EfS2_S2_S2_fjLj1024EEEEELb0ELb1EEEvNS_9BwdParamsE)
        /*1808*/ 	.word	0x00000000


	//----- nvinfo : EIATTR_MIN_STACK_SIZE
	.align		4
.L_1025:
        /*180c*/ 	.byte	0x04, 0x12
        /*180e*/ 	.short	(.L_1027 - .L_1026)
	.align		4
.L_1026:
        /*1810*/ 	.word	index@(_ZN10layer_norm13ln_bwd_kernelINS_13Kernel_traitsIf6__halfS2_S2_fjLj5120ELj1ELj1ELj4ELj16ENS_18Kernel_traits_baseILj5120EfS2_S2_S2_fjLj128EEEEELb1ELb0ELb1ELb1EEEvNS_9BwdParamsE)
        /*1814*/ 	.word	0x00000000


	//----- nvinfo : EIATTR_MIN_STACK_SIZE
	.align		4
.L_1027:
        /*1818*/ 	.byte	0x04, 0x12
        /*181a*/ 	.short	(.L_1029 - .L_1028)
	.align		4
.L_1028:
        /*181c*/ 	.word	index@(_ZN10layer_norm13ln_bwd_kernelINS_13Kernel_traitsIf6__halfS2_S2_fjLj5120ELj1ELj1ELj4ELj16ENS_18Kernel_traits_baseILj5120EfS2_S2_S2_fjLj128EEEEELb1ELb1ELb0ELb0EEEvNS_9BwdParamsE)
        /*1820*/ 	.word	0x00000140


	//----- nvinfo : EIATTR_MIN_STACK_SIZE
	.align		4
.L_1029:
        /*1824*/ 	.byte	0x04, 0x12
        /*1826*/ 	.short	(.L_1031 - .L_1030)
	.align		4
.L_1030:
        /*1828*/ 	.word	index@(_ZN10layer_norm13ln_bwd_kernelINS_13Kernel_traitsIf6__halfS2_S2_fjLj5120ELj1ELj1ELj4ELj16ENS_18Kernel_traits_baseILj5120EfS2_S2_S2_fjLj128EEEEELb1ELb1ELb0ELb1EEEvNS_9BwdParamsE)
        /*182c*/ 	.word	0x00000148


	//----- nvinfo : EIATTR_MIN_STACK_SIZE
	.align		4
.L_1031:
        /*1830*/ 	.byte	0x04, 0x12
        /*1832*/ 	.short	(.L_1033 - .L_1032)
	.align		4
.L_1032:
        /*1834*/ 	.word	index@(_ZN10layer_norm22ln_bwd_finalize_kernelINS_22Kernel_traits_finalizeILj5120Ef6__halfS2_S2_fjLb1ELj1024ELj4ENS_18Kernel_traits_baseILj5120EfS2_S2_S2_fjLj1024EEEEELb1ELb0EEEvNS_9BwdParamsE)
        /*1838*/ 	.word	0x00000000


	//----- nvinfo : EIATTR_MIN_STACK_SIZE
	.align		4
.L_1033:
        /*183c*/ 	.byte	0x04, 0x12
        /*183e*/ 	.short	(.L_1035 - .L_1034)
	.align		4
.L_1034:
        /*1840*/ 	.word	index@(_ZN10layer_norm13ln_bwd_kernelINS_13Kernel_traitsIf6__halfS2_S2_fjLj5120ELj1ELj1ELj4ELj16ENS_18Kernel_traits_baseILj5120EfS2_S2_S2_fjLj128EEEEELb1ELb1ELb1ELb0EEEvNS_9BwdParamsE)
        /*1844*/ 	.word	0x00000168


	//----- nvinfo : EIATTR_MIN_STACK_SIZE
	.align		4
.L_1035:
        /*1848*/ 	.byte	0x04, 0x12
        /*184a*/ 	.short	(.L_1037 - .L_1036)
	.align		4
.L_1036:
        /*184c*/ 	.word	index@(_ZN10layer_norm22ln_bwd_finalize_kernelINS_22Kernel_traits_finalizeILj5120Ef6__halfS2_S2_fjLb1ELj1024ELj4ENS_18Kernel_traits_baseILj5120EfS2_S2_S2_fjLj1024EEEEELb1ELb1EEEvNS_9BwdParamsE)
        /*1850*/ 	.word	0x00000000


	//----- nvinfo : EIATTR_MIN_STACK_SIZE
	.align		4
.L_1037:
        /*1854*/ 	.byte	0x04, 0x12
        /*1856*/ 	.short	(.L_1039 - .L_1038)
	.align		4
.L_1038:
        /*1858*/ 	.word	index@(_ZN10layer_norm13ln_bwd_kernelINS_13Kernel_traitsIf6__halfS2_S2_fjLj5120ELj1ELj1ELj4ELj16ENS_18Kernel_traits_baseILj5120EfS2_S2_S2_fjLj128EEEEELb1ELb1ELb1ELb1EEEvNS_9BwdParamsE)
        /*185c*/ 	.word	0x00000158


	//----- nvinfo : EIATTR_MIN_STACK_SIZE
	.align		4
.L_1039:
        /*1860*/ 	.byte	0x04, 0x12
        /*1862*/ 	.short	(.L_1041 - .L_1040)
	.align		4
.L_1040:
        /*1864*/ 	.word	index@(_ZN10layer_norm13ln_bwd_kernelINS_13Kernel_traitsI6__halfS2_fS2_fjLj5120ELj1ELj1ELj4ELj16ENS_18Kernel_traits_baseILj5120ES2_S2_fS2_fjLj128EEEEELb0ELb0ELb0ELb0EEEvNS_9BwdParamsE)
        /*1868*/ 	.word	0x00000000


	//----- nvinfo : EIATTR_MIN_STACK_SIZE
	.align		4
.L_1041:
        /*186c*/ 	.byte	0x04, 0x12
        /*186e*/ 	.short	(.L_1043 - .L_1042)
	.align		4
.L_1042:
        /*1870*/ 	.word	index@(_ZN10layer_norm13ln_bwd_kernelINS_13Kernel_traitsI6__halfS2_fS2_fjLj5120ELj1ELj1ELj4ELj16ENS_18Kernel_traits_baseILj5120ES2_S2_fS2_fjLj128EEEEELb0ELb0ELb0ELb1EEEvNS_9BwdParamsE)
        /*1874*/ 	.word	0x00000058


	//----- nvinfo : EIATTR_MIN_STACK_SIZE
	.align		4
.L_1043:
        /*1878*/ 	.byte	0x04, 0x12
        /*187a*/ 	.short	(.L_1045 - .L_1044)
	.align		4
.L_1044:
        /*187c*/ 	.word	index@(_ZN10layer_norm13ln_bwd_kernelINS_13Kernel_traitsI6__halfS2_fS2_fjLj5120ELj1ELj1ELj4ELj16ENS_18Kernel_traits_baseILj5120ES2_S2_fS2_fjLj128EEEEELb0ELb0ELb1ELb0EEEvNS_9BwdParamsE)
        /*1880*/ 	.word	0x00000018


	//----- nvinfo : EIATTR_MIN_STACK_SIZE
	.align		4
.L_1045:
        /*1884*/ 	.byte	0x04, 0x12
        /*1886*/ 	.short	(.L_1047 - .L_1046)
	.align		4
.L_1046:
        /*1888*/ 	.word	index@(_ZN10layer_norm13ln_bwd_kernelINS_13Kernel_traitsI6__halfS2_fS2_fjLj5120ELj1ELj1ELj4ELj16ENS_18Kernel_traits_baseILj5120ES2_S2_fS2_fjLj128EEEEELb0ELb0ELb1ELb1EEEvNS_9BwdParamsE)
        /*188c*/ 	.word	0x00000000


	//----- nvinfo : EIATTR_MIN_STACK_SIZE
	.align		4
.L_1047:
        /*1890*/ 	.byte	0x04, 0x12
        /*1892*/ 	.short	(.L_1049 - .L_1048)
	.align		4
.L_1048:
        /*1894*/ 	.word	index@(_ZN10layer_norm13ln_bwd_kernelINS_13Kernel_traitsI6__halfS2_fS2_fjLj5120ELj1ELj1ELj4ELj16ENS_18Kernel_traits_baseILj5120ES2_S2_fS2_fjLj128EEEEELb0ELb1ELb0ELb0EEEvNS_9BwdParamsE)
        /*1898*/ 	.word	0x000000e0


	//----- nvinfo : EIATTR_MIN_STACK_SIZE
	.align		4
.L_1049:
        /*189c*/ 	.byte	0x04, 0x12
        /*189e*/ 	.short	(.L_1051 - .L_1050)
	.align		4
.L_1050:
        /*18a0*/ 	.word	index@(_ZN10layer_norm13ln_bwd_kernelINS_13Kernel_traitsI6__halfS2_fS2_fjLj5120ELj1ELj1ELj4ELj16ENS_18Kernel_traits_baseILj5120ES2_S2_fS2_fjLj128EEEEELb0ELb1ELb0ELb1EEEvNS_9BwdParamsE)
        /*18a4*/ 	.word	0x00000140


	//----- nvinfo : EIATTR_MIN_STACK_SIZE
	.align		4
.L_1051:
        /*18a8*/ 	.byte	0x04, 0x12
        /*18aa*/ 	.short	(.L_1053 - .L_1052)
	.align		4
.L_1052:
        /*18ac*/ 	.word	index@(_ZN10layer_norm13ln_bwd_kernelINS_13Kernel_traitsI6__halfS2_fS2_fjLj5120ELj1ELj1ELj4ELj16ENS_18Kernel_traits_baseILj5120ES2_S2_fS2_fjLj128EEEEELb0ELb1ELb1ELb0EEEvNS_9BwdParamsE)
        /*18b0*/ 	.word	0x000000f8


	//----- nvinfo : EIATTR_MIN_STACK_SIZE
	.align		4
.L_1053:
        /*18b4*/ 	.byte	0x04, 0x12
        /*18b6*/ 	.short	(.L_1055 - .L_1054)
	.align		4
.L_1054:
        /*18b8*/ 	.word	index@(_ZN10layer_norm13ln_bwd_kernelINS_13Kernel_traitsI6__halfS2_fS2_fjLj5120ELj1ELj1ELj4ELj16ENS_18Kernel_traits_baseILj5120ES2_S2_fS2_fjLj128EEEEELb0ELb1ELb1ELb1EEEvNS_9BwdParamsE)
        /*18bc*/ 	.word	0x000000c8


	//----- nvinfo : EIATTR_MIN_STACK_SIZE
	.align		4
.L_1055:
        /*18c0*/ 	.byte	0x04, 0x12
        /*18c2*/ 	.short	(.L_1057 - .L_1056)
	.align		4
.L_1056:
        /*18c4*/ 	.word	index@(_ZN10layer_norm13ln_bwd_kernelINS_13Kernel_traitsI6__halfS2_fS2_fjLj5120ELj1ELj1ELj4ELj16ENS_18Kernel_traits_baseILj5120ES2_S2_fS2_fjLj128EEEEELb1ELb0ELb0ELb0EEEvNS_9BwdParamsE)
        /*18c8*/ 	.word	0x00000018


	//----- nvinfo : EIATTR_MIN_STACK_SIZE
	.align		4
.L_1057:
        /*18cc*/ 	.byte	0x04, 0x12
        /*18ce*/ 	.short	(.L_1059 - .L_1058)
	.align		4
.L_1058:
        /*18d0*/ 	.word	index@(_ZN10layer_norm13ln_bwd_kernelINS_13Kernel_traitsI6__halfS2_fS2_fjLj5120ELj1ELj1ELj4ELj16ENS_18Kernel_traits_baseILj5120ES2_S2_fS2_fjLj128EEEEELb1ELb0ELb0ELb1EEEvNS_9BwdParamsE)
        /*18d4*/ 	.word	0x00000070


	//----- nvinfo : EIATTR_MIN_STACK_SIZE
	.align		4
.L_1059:
        /*18d8*/ 	.byte	0x04, 0x12
        /*18da*/ 	.short	(.L_1061 - .L_1060)
	.align		4
.L_1060:
        /*18dc*/ 	.word	index@(_ZN10layer_norm22ln_bwd_finalize_kernelINS_22Kernel_traits_finalizeILj5120E6__halfS2_fS2_fjLb0ELj1024ELj4ENS_18Kernel_traits_baseILj5120ES2_S2_fS2_fjLj1024EEEEELb0ELb0EEEvNS_9BwdParamsE)
        /*18e0*/ 	.word	0x00000000


	//----- nvinfo : EIATTR_MIN_STACK_SIZE
	.align		4
.L_1061:
        /*18e4*/ 	.byte	0x04, 0x12
        /*18e6*/ 	.short	(.L_1063 - .L_1062)
	.align		4
.L_1062:
        /*18e8*/ 	.word	index@(_ZN10layer_norm13ln_bwd_kernelINS_13Kernel_traitsI6__halfS2_fS2_fjLj5120ELj1ELj1ELj4ELj16ENS_18Kernel_traits_baseILj5120ES2_S2_fS2_fjLj128EEEEELb1ELb0ELb1ELb0EEEvNS_9BwdParamsE)
        /*18ec*/ 	.word	0x00000028


	//----- nvinfo : EIATTR_MIN_STACK_SIZE
	.align		4
.L_1063:
        /*18f0*/ 	.byte	0x04, 0x12
        /*18f2*/ 	.short	(.L_1065 - .L_1064)
	.align		4
.L_1064:
        /*18f4*/ 	.word	index@(_ZN10layer_norm22ln_bwd_finalize_kernelINS_22Kernel_traits_finalizeILj5120E6__halfS2_fS2_fjLb0ELj1024ELj4ENS_18Kernel_traits_baseILj5120ES2_S2_fS2_fjLj1024EEEEELb0ELb1EEEvNS_9BwdParamsE)
        /*18f8*/ 	.word	0x00000000


	//----- nvinfo : EIATTR_MIN_STACK_SIZE
	.align		4
.L_1065:
        /*18fc*/ 	.byte	0x04, 0x12
        /*18fe*/ 	.short	(.L_1067 - .L_1066)
	.align		4
.L_1066:
        /*1900*/ 	.word	index@(_ZN10layer_norm13ln_bwd_kernelINS_13Kernel_traitsI6__halfS2_fS2_fjLj5120ELj1ELj1ELj4ELj16ENS_18Kernel_traits_baseILj5120ES2_S2_fS2_fjLj128EEEEELb1ELb0ELb1ELb1EEEvNS_9BwdParamsE)
        /*1904*/ 	.word	0x00000000


	//----- nvinfo : EIATTR_MIN_STACK_SIZE
	.align		4
.L_1067:
        /*1908*/ 	.byte	0x04, 0x12
        /*190a*/ 	.short	(.L_1069 - .L_1068)
	.align		4
.L_1068:
        /*190c*/ 	.word	index@(_ZN10layer_norm13ln_bwd_kernelINS_13Kernel_traitsI6__halfS2_fS2_fjLj5120ELj1ELj1ELj4ELj16ENS_18Kernel_traits_baseILj5120ES2_S2_fS2_fjLj128EEEEELb1ELb1ELb0ELb0EEEvNS_9BwdParamsE)
        /*1910*/ 	.word	0x00000100


	//----- nvinfo : EIATTR_MIN_STACK_SIZE
	.align		4
.L_1069:
        /*1914*/ 	.byte	0x04, 0x12
        /*1916*/ 	.short	(.L_1071 - .L_1070)
	.align		4
.L_1070:
        /*1918*/ 	.word	index@(_ZN10layer_norm13ln_bwd_kernelINS_13Kernel_traitsI6__halfS2_fS2_fjLj5120ELj1ELj1ELj4ELj16ENS_18Kernel_traits_baseILj5120ES2_S2_fS2_fjLj128EEEEELb1ELb1ELb0ELb1EEEvNS_9BwdParamsE)
        /*191c*/ 	.word	0x00000168


	//----- nvinfo : EIATTR_MIN_STACK_SIZE
	.align		4
.L_1071:
        /*1920*/ 	.byte	0x04, 0x12
        /*1922*/ 	.short	(.L_1073 - .L_1072)
	.align		4
.L_1072:
        /*1924*/ 	.word	index@(_ZN10layer_norm22ln_bwd_finalize_kernelINS_22Kernel_traits_finalizeILj5120E6__halfS2_fS2_fjLb1ELj1024ELj4ENS_18Kernel_traits_baseILj5120ES2_S2_fS2_fjLj1024EEEEELb1ELb0EEEvNS_9BwdParamsE)
        /*1928*/ 	.word	0x00000000


	//----- nvinfo : EIATTR_MIN_STACK_SIZE
	.align		4
.L_1073:
        /*192c*/ 	.byte	0x04, 0x12
        /*192e*/ 	.short	(.L_1075 - .L_1074)
	.align		4
.L_1074:
        /*1930*/ 	.word	index@(_ZN10layer_norm13ln_bwd_kernelINS_13Kernel_traitsI6__halfS2_fS2_fjLj5120ELj1ELj1ELj4ELj16ENS_18Kernel_traits_baseILj5120ES2_S2_fS2_fjLj128EEEEELb1ELb1ELb1ELb0EEEvNS_9BwdParamsE)
        /*1934*/ 	.word	0x00000128


	//----- nvinfo : EIATTR_MIN_STACK_SIZE
	.align		4
.L_1075:
        /*1938*/ 	.byte	0x04, 0x12
        /*193a*/ 	.short	(.L_1077 - .L_1076)
	.align		4
.L_1076:
        /*193c*/ 	.word	index@(_ZN10layer_norm22ln_bwd_finalize_kernelINS_22Kernel_traits_finalizeILj5120E6__halfS2_fS2_fjLb1ELj1024ELj4ENS_18Kernel_traits_baseILj5120ES2_S2_fS2_fjLj1024EEEEELb1ELb1EEEvNS_9BwdParamsE)
        /*1940*/ 	.word	0x00000000


	//----- nvinfo : EIATTR_MIN_STACK_SIZE
	.align		4
.L_1077:
        /*1944*/ 	.byte	0x04, 0x12
        /*1946*/ 	.short	(.L_1079 - .L_1078)
	.align		4
.L_1078:
        /*1948*/ 	.word	index@(_ZN10layer_norm13ln_bwd_kernelINS_13Kernel_traitsI6__halfS2_fS2_fjLj5120ELj1ELj1ELj4ELj16ENS_18Kernel_traits_baseILj5120ES2_S2_fS2_fjLj128EEEEELb1ELb1ELb1ELb1EEEvNS_9BwdParamsE)
        /*194c*/ 	.word	0x000000f8


	//----- nvinfo : EIATTR_MIN_STACK_SIZE
	.align		4
.L_1079:
        /*1950*/ 	.byte	0x04, 0x12
        /*1952*/ 	.short	(.L_1081 - .L_1080)
	.align		4
.L_1080:
        /*1954*/ 	.word	index@(_ZN10layer_norm13ln_bwd_kernelINS_13Kernel_traitsIf6__halffS2_fjLj5120ELj1ELj1ELj4ELj16ENS_18Kernel_traits_baseILj5120EfS2_fS2_fjLj128EEEEELb0ELb0ELb0ELb0EEEvNS_9BwdParamsE)
        /*1958*/ 	.word	0x00000030


	//----- nvinfo : EIATTR_MIN_STACK_SIZE
	.align		4
.L_1081:
        /*195c*/ 	.byte	0x04, 0x12
        /*195e*/ 	.short	(.L_1083 - .L_1082)
	.align		4
.L_1082:
        /*1960*/ 	.word	index@(_ZN10layer_norm13ln_bwd_kernelINS_13Kernel_traitsIf6__halffS2_fjLj5120ELj1ELj1ELj4ELj16ENS_18Kernel_traits_baseILj5120EfS2_fS2_fjLj128EEEEELb0ELb0ELb0ELb1EEEvNS_9BwdParamsE)
        /*1964*/ 	.word	0x00000070


	//----- nvinfo : EIATTR_MIN_STACK_SIZE
	.align		4
.L_1083:
        /*1968*/ 	.byte	0x04, 0x12
        /*196a*/ 	.short	(.L_1085 - .L_1084)
	.align		4
.L_1084:
        /*196c*/ 	.word	index@(_ZN10layer_norm13ln_bwd_kernelINS_13Kernel_traitsIf6__halffS2_fjLj5120ELj1ELj1ELj4ELj16ENS_18Kernel_traits_baseILj5120EfS2_fS2_fjLj128EEEEELb0ELb0ELb1ELb0EEEvNS_9BwdParamsE)
        /*1970*/ 	.word	0x00000060


	//----- nvinfo : EIATTR_MIN_STACK_SIZE
	.align		4
.L_1085:
        /*1974*/ 	.byte	0x04, 0x12
        /*1976*/ 	.short	(.L_1087 - .L_1086)
	.align		4
.L_1086:
        /*1978*/ 	.word	index@(_ZN10layer_norm13ln_bwd_kernelINS_13Kernel_traitsIf6__halffS2_fjLj5120ELj1ELj1ELj4ELj16ENS_18Kernel_traits_baseILj5120EfS2_fS2_fjLj128EEEEELb0ELb0ELb1ELb1EEEvNS_9BwdParamsE)
        /*197c*/ 	.word	0x00000028


	//----- nvinfo : EIATTR_MIN_STACK_SIZE
	.align		4
.L_1087:
        /*1980*/ 	.byte	0x04, 0x12
        /*1982*/ 	.short	(.L_1089 - .L_1088)
	.align		4
.L_1088:
        /*1984*/ 	.word	index@(_ZN10layer_norm13ln_bwd_kernelINS_13Kernel_traitsIf6__halffS2_fjLj5120ELj1ELj1ELj4ELj16ENS_18Kernel_traits_baseILj5120EfS2_fS2_fjLj128EEEEELb0ELb1ELb0ELb0EEEvNS_9BwdParamsE)
        /*1988*/ 	.word	0x00000190


	//----- nvinfo : EIATTR_MIN_STACK_SIZE
	.align		4
.L_1089:
        /*198c*/ 	.byte	0x04, 0x12
        /*198e*/ 	.short	(.L_1091 - .L_1090)
	.align		4
.L_1090:
        /*1990*/ 	.word	index@(_ZN10layer_norm13ln_bwd_kernelINS_13Kernel_traitsIf6__halffS2_fjLj5120ELj1ELj1ELj4ELj16ENS_18Kernel_traits_baseILj5120EfS2_fS2_fjLj128EEEEELb0ELb1ELb0ELb1EEEvNS_9BwdParamsE)
        /*1994*/ 	.word	0x00000188


	//----- nvinfo : EIATTR_MIN_STACK_SIZE
	.align		4
.L_1091:
        /*1998*/ 	.byte	0x04, 0x12
        /*199a*/ 	.short	(.L_1093 - .L_1092)
	.align		4
.L_1092:
        /*199c*/ 	.word	index@(_ZN10layer_norm13ln_bwd_kernelINS_13Kernel_traitsIf6__halffS2_fjLj5120ELj1ELj1ELj4ELj16ENS_18Kernel_traits_baseILj5120EfS2_fS2_fjLj128EEEEELb0ELb1ELb1ELb0EEEvNS_9BwdParamsE)
        /*19a0*/ 	.word	0x000001a0


	//----- nvinfo : EIATTR_MIN_STACK_SIZE
	.align		4
.L_1093:
        /*19a4*/ 	.byte	0x04, 0x12
        /*19a6*/ 	.short	(.L_1095 - .L_1094)
	.align		4
.L_1094:
        /*19a8*/ 	.word	index@(_ZN10layer_norm13ln_bwd_kernelINS_13Kernel_traitsIf6__halffS2_fjLj5120ELj1ELj1ELj4ELj16ENS_18Kernel_traits_baseILj5120EfS2_fS2_fjLj128EEEEELb0ELb1ELb1ELb1EEEvNS_9BwdParamsE)
        /*19ac*/ 	.word	0x00000190


	//----- nvinfo : EIATTR_MIN_STACK_SIZE
	.align		4
.L_1095:
        /*19b0*/ 	.byte	0x04, 0x12
        /*19b2*/ 	.short	(.L_1097 - .L_1096)
	.align		4
.L_1096:
        /*19b4*/ 	.word	index@(_ZN10layer_norm13ln_bwd_kernelINS_13Kernel_traitsIf6__halffS2_fjLj5120ELj1ELj1ELj4ELj16ENS_18Kernel_traits_baseILj5120EfS2_fS2_fjLj128EEEEELb1ELb0ELb0ELb0EEEvNS_9BwdParamsE)
        /*19b8*/ 	.word	0x00000060


	//----- nvinfo : EIATTR_MIN_STACK_SIZE
	.align		4
.L_1097:
        /*19bc*/ 	.byte	0x04, 0x12
        /*19be*/ 	.short	(.L_1099 - .L_1098)
	.align		4
.L_1098:
        /*19c0*/ 	.word	index@(_ZN10layer_norm13ln_bwd_kernelINS_13Kernel_traitsIf6__halffS2_fjLj5120ELj1ELj1ELj4ELj16ENS_18Kernel_traits_baseILj5120EfS2_fS2_fjLj128EEEEELb1ELb0ELb0ELb1EEEvNS_9BwdParamsE)
        /*19c4*/ 	.word	0x00000058


	//----- nvinfo : EIATTR_MIN_STACK_SIZE
	.align		4
.L_1099:
        /*19c8*/ 	.byte	0x04, 0x12
        /*19ca*/ 	.short	(.L_1101 - .L_1100)
	.align		4
.L_1100:
        /*19cc*/ 	.word	index@(_ZN10layer_norm22ln_bwd_finalize_kernelINS_22Kernel_traits_finalizeILj5120Ef6__halffS2_fjLb0ELj1024ELj4ENS_18Kernel_traits_baseILj5120EfS2_fS2_fjLj1024EEEEELb0ELb0EEEvNS_9BwdParamsE)
        /*19d0*/ 	.word	0x00000000


	//----- nvinfo : EIATTR_MIN_STACK_SIZE
	.align		4
.L_1101:
        /*19d4*/ 	.byte	0x04, 0x12
        /*19d6*/ 	.short	(.L_1103 - .L_1102)
	.align		4
.L_1102:
        /*19d8*/ 	.word	index@(_ZN10layer_norm13ln_bwd_kernelINS_13Kernel_traitsIf6__halffS2_fjLj5120ELj1ELj1ELj4ELj16ENS_18Kernel_traits_baseILj5120EfS2_fS2_fjLj128EEEEELb1ELb0ELb1ELb0EEEvNS_9BwdParamsE)
        /*19dc*/ 	.word	0x00000080


	//----- nvinfo : EIATTR_MIN_STACK_SIZE
	.align		4
.L_1103:
        /*19e0*/ 	.byte	0x04, 0x12
        /*19e2*/ 	.short	(.L_1105 - .L_1104)
	.align		4
.L_1104:
        /*19e4*/ 	.word	index@(_ZN10layer_norm22ln_bwd_finalize_kernelINS_22Kernel_traits_finalizeILj5120Ef6__halffS2_fjLb0ELj1024ELj4ENS_18Kernel_traits_baseILj5120EfS2_fS2_fjLj1024EEEEELb0ELb1EEEvNS_9BwdParamsE)
        /*19e8*/ 	.word	0x00000000


	//----- nvinfo : EIATTR_MIN_STACK_SIZE
	.align		4
.L_1105:
        /*19ec*/ 	.byte	0x04, 0x12
        /*19ee*/ 	.short	(.L_1107 - .L_1106)
	.align		4
.L_1106:
        /*19f0*/ 	.word	index@(_ZN10layer_norm13ln_bwd_kernelINS_13Kernel_traitsIf6__halffS2_fjLj5120ELj1ELj1ELj4ELj16ENS_18Kernel_traits_baseILj5120EfS2_fS2_fjLj128EEEEELb1ELb0ELb1ELb1EEEvNS_9BwdParamsE)
        /*19f4*/ 	.word	0x00000068


	//----- nvinfo : EIATTR_MIN_STACK_SIZE
	.align		4
.L_1107:
        /*19f8*/ 	.byte	0x04, 0x12
        /*19fa*/ 	.short	(.L_1109 - .L_1108)
	.align		4
.L_1108:
        /*19fc*/ 	.word	index@(_ZN10layer_norm13ln_bwd_kernelINS_13Kernel_traitsIf6__halffS2_fjLj5120ELj1ELj1ELj4ELj16ENS_18Kernel_traits_baseILj5120EfS2_fS2_fjLj128EEEEELb1ELb1ELb0ELb0EEEvNS_9BwdParamsE)
        /*1a00*/ 	.word	0x000001b8


	//----- nvinfo : EIATTR_MIN_STACK_SIZE
	.align		4
.L_1109:
        /*1a04*/ 	.byte	0x04, 0x12
        /*1a06*/ 	.short	(.L_1111 - .L_1110)
	.align		4
.L_1110:
        /*1a08*/ 	.word	index@(_ZN10layer_norm13ln_bwd_kernelINS_13Kernel_traitsIf6__halffS2_fjLj5120ELj1ELj1ELj4ELj16ENS_18Kernel_traits_baseILj5120EfS2_fS2_fjLj128EEEEELb1ELb1ELb0ELb1EEEvNS_9BwdParamsE)
        /*1a0c*/ 	.word	0x000001a8


	//----- nvinfo : EIATTR_MIN_STACK_SIZE
	.align		4
.L_1111:
        /*1a10*/ 	.byte	0x04, 0x12
        /*1a12*/ 	.short	(.L_1113 - .L_1112)
	.align		4
.L_1112:
        /*1a14*/ 	.word	index@(_ZN10layer_norm22ln_bwd_finalize_kernelINS_22Kernel_traits_finalizeILj5120Ef6__halffS2_fjLb1ELj1024ELj4ENS_18Kernel_traits_baseILj5120EfS2_fS2_fjLj1024EEEEELb1ELb0EEEvNS_9BwdParamsE)
        /*1a18*/ 	.word	0x00000000


	//----- nvinfo : EIATTR_MIN_STACK_SIZE
	.align		4
.L_1113:
        /*1a1c*/ 	.byte	0x04, 0x12
        /*1a1e*/ 	.short	(.L_1115 - .L_1114)
	.align		4
.L_1114:
        /*1a20*/ 	.word	index@(_ZN10layer_norm13ln_bwd_kernelINS_13Kernel_traitsIf6__halffS2_fjLj5120ELj1ELj1ELj4ELj16ENS_18Kernel_traits_baseILj5120EfS2_fS2_fjLj128EEEEELb1ELb1ELb1ELb0EEEvNS_9BwdParamsE)
        /*1a24*/ 	.word	0x000001d0


	//----- nvinfo : EIATTR_MIN_STACK_SIZE
	.align		4
.L_1115:
        /*1a28*/ 	.byte	0x04, 0x12
        /*1a2a*/ 	.short	(.L_1117 - .L_1116)
	.align		4
.L_1116:
        /*1a2c*/ 	.word	index@(_ZN10layer_norm22ln_bwd_finalize_kernelINS_22Kernel_traits_finalizeILj5120Ef6__halffS2_fjLb1ELj1024ELj4ENS_18Kernel_traits_baseILj5120EfS2_fS2_fjLj1024EEEEELb1ELb1EEEvNS_9BwdParamsE)
        /*1a30*/ 	.word	0x00000000


	//----- nvinfo : EIATTR_MIN_STACK_SIZE
	.align		4
.L_1117:
        /*1a34*/ 	.byte	0x04, 0x12
        /*1a36*/ 	.short	(.L_1119 - .L_1118)
	.align		4
.L_1118:
        /*1a38*/ 	.word	index@(_ZN10layer_norm13ln_bwd_kernelINS_13Kernel_traitsIf6__halffS2_fjLj5120ELj1ELj1ELj4ELj16ENS_18Kernel_traits_baseILj5120EfS2_fS2_fjLj128EEEEELb1ELb1ELb1ELb1EEEvNS_9BwdParamsE)
        /*1a3c*/ 	.word	0x000001f0


	//----- nvinfo : EIATTR_MIN_STACK_SIZE
	.align		4
.L_1119:
        /*1a40*/ 	.byte	0x04, 0x12
        /*1a42*/ 	.short	(.L_1121 - .L_1120)
	.align		4
.L_1120:
        /*1a44*/ 	.word	index@(_ZN10layer_norm13ln_bwd_kernelINS_13Kernel_traitsI6__halfffffjLj5120ELj1ELj1ELj4ELj16ENS_18Kernel_traits_baseILj5120ES2_ffffjLj128EEEEELb0ELb0ELb0ELb0EEEvNS_9BwdParamsE)
        /*1a48*/ 	.word	0x00000000


	//----- nvinfo : EIATTR_MIN_STACK_SIZE
	.align		4
.L_1121:
        /*1a4c*/ 	.byte	0x04, 0x12
        /*1a4e*/ 	.short	(.L_1123 - .L_1122)
	.align		4
.L_1122:
        /*1a50*/ 	.word	index@(_ZN10layer_norm13ln_bwd_kernelINS_13Kernel_traitsI6__halfffffjLj5120ELj1ELj1ELj4ELj16ENS_18Kernel_traits_baseILj5120ES2_ffffjLj128EEEEELb0ELb0ELb0ELb1EEEvNS_9BwdParamsE)
        /*1a54*/ 	.word	0x00000000


	//----- nvinfo : EIATTR_MIN_STACK_SIZE
	.align		4
.L_1123:
        /*1a58*/ 	.byte	0x04, 0x12
        /*1a5a*/ 	.short	(.L_1125 - .L_1124)
	.align		4
.L_1124:
        /*1a5c*/ 	.word	index@(_ZN10layer_norm13ln_bwd_kernelINS_13Kernel_traitsI6__halfffffjLj5120ELj1ELj1ELj4ELj16ENS_18Kernel_traits_baseILj5120ES2_ffffjLj128EEEEELb0ELb0ELb1ELb0EEEvNS_9BwdParamsE)
        /*1a60*/ 	.word	0x00000000


	//----- nvinfo : EIATTR_MIN_STACK_SIZE
	.align		4
.L_1125:
        /*1a64*/ 	.byte	0x04, 0x12
        /*1a66*/ 	.short	(.L_1127 - .L_1126)
	.align		4
.L_1126:
        /*1a68*/ 	.word	index@(_ZN10layer_norm13ln_bwd_kernelINS_13Kernel_traitsI6__halfffffjLj5120ELj1ELj1ELj4ELj16ENS_18Kernel_traits_baseILj5120ES2_ffffjLj128EEEEELb0ELb0ELb1ELb1EEEvNS_9BwdParamsE)
        /*1a6c*/ 	.word	0x00000000


	//----- nvinfo : EIATTR_MIN_STACK_SIZE
	.align		4
.L_1127:
        /*1a70*/ 	.byte	0x04, 0x12
        /*1a72*/ 	.short	(.L_1129 - .L_1128)
	.align		4
.L_1128:
        /*1a74*/ 	.word	index@(_ZN10layer_norm13ln_bwd_kernelINS_13Kernel_traitsI6__halfffffjLj5120ELj1ELj1ELj4ELj16ENS_18Kernel_traits_baseILj5120ES2_ffffjLj128EEEEELb0ELb1ELb0ELb0EEEvNS_9BwdParamsE)
        /*1a78*/ 	.word	0x000000c0


	//----- nvinfo : EIATTR_MIN_STACK_SIZE
	.align		4
.L_1129:
        /*1a7c*/ 	.byte	0x04, 0x12
        /*1a7e*/ 	.short	(.L_1131 - .L_1130)
	.align		4
.L_1130:
        /*1a80*/ 	.word	index@(_ZN10layer_norm13ln_bwd_kernelINS_13Kernel_traitsI6__halfffffjLj5120ELj1ELj1ELj4ELj16ENS_18Kernel_traits_baseILj5120ES2_ffffjLj128EEEEELb0ELb1ELb0ELb1EEEvNS_9BwdParamsE)
        /*1a84*/ 	.word	0x00000170


	//----- nvinfo : EIATTR_MIN_STACK_SIZE
	.align		4
.L_1131:
        /*1a88*/ 	.byte	0x04, 0x12
        /*1a8a*/ 	.short	(.L_1133 - .L_1132)
	.align		4
.L_1132:
        /*1a8c*/ 	.word	index@(_ZN10layer_norm13ln_bwd_kernelINS_13Kernel_traitsI6__halfffffjLj5120ELj1ELj1ELj4ELj16ENS_18Kernel_traits_baseILj5120ES2_ffffjLj128EEEEELb0ELb1ELb1ELb0EEEvNS_9BwdParamsE)
        /*1a90*/ 	.word	0x00000100


	//----- nvinfo : EIATTR_MIN_STACK_SIZE
	.align		4
.L_1133:
        /*1a94*/ 	.byte	0x04, 0x12
        /*1a96*/ 	.short	(.L_1135 - .L_1134)
	.align		4
.L_1134:
        /*1a98*/ 	.word	index@(_ZN10layer_norm13ln_bwd_kernelINS_13Kernel_traitsI6__halfffffjLj5120ELj1ELj1ELj4ELj16ENS_18Kernel_traits_baseILj5120ES2_ffffjLj128EEEEELb0ELb1ELb1ELb1EEEvNS_9BwdParamsE)
        /*1a9c*/ 	.word	0x000000f0


	//----- nvinfo : EIATTR_MIN_STACK_SIZE
	.align		4
.L_1135:
        /*1aa0*/ 	.byte	0x04, 0x12
        /*1aa2*/ 	.short	(.L_1137 - .L_1136)
	.align		4
.L_1136:
        /*1aa4*/ 	.word	index@(_ZN10layer_norm13ln_bwd_kernelINS_13Kernel_traitsI6__halfffffjLj5120ELj1ELj1ELj4ELj16ENS_18Kernel_traits_baseILj5120ES2_ffffjLj128EEEEELb1ELb0ELb0ELb0EEEvNS_9BwdParamsE)
        /*1aa8*/ 	.word	0x00000000


	//----- nvinfo : EIATTR_MIN_STACK_SIZE
	.align		4
.L_1137:
        /*1aac*/ 	.byte	0x04, 0x12
        /*1aae*/ 	.short	(.L_1139 - .L_1138)
	.align		4
.L_1138:
        /*1ab0*/ 	.word	index@(_ZN10layer_norm13ln_bwd_kernelINS_13Kernel_traitsI6__halfffffjLj5120ELj1ELj1ELj4ELj16ENS_18Kernel_traits_baseILj5120ES2_ffffjLj128EEEEELb1ELb0ELb0ELb1EEEvNS_9BwdParamsE)
        /*1ab4*/ 	.word	0x00000060


	//----- nvinfo : EIATTR_MIN_STACK_SIZE
	.align		4
.L_1139:
        /*1ab8*/ 	.byte	0x04, 0x12
        /*1aba*/ 	.short	(.L_1141 - .L_1140)
	.align		4
.L_1140:
        /*1abc*/ 	.word	index@(_ZN10layer_norm22ln_bwd_finalize_kernelINS_22Kernel_traits_finalizeILj5120E6__halfffffjLb0ELj1024ELj4ENS_18Kernel_traits_baseILj5120ES2_ffffjLj1024EEEEELb0ELb0EEEvNS_9BwdParamsE)
        /*1ac0*/ 	.word	0x00000000


	//----- nvinfo : EIATTR_MIN_STACK_SIZE
	.align		4
.L_1141:
        /*1ac4*/ 	.byte	0x04, 0x12
        /*1ac6*/ 	.short	(.L_1143 - .L_1142)
	.align		4
.L_1142:
        /*1ac8*/ 	.word	index@(_ZN10layer_norm13ln_bwd_kernelINS_13Kernel_traitsI6__halfffffjLj5120ELj1ELj1ELj4ELj16ENS_18Kernel_traits_baseILj5120ES2_ffffjLj128EEEEELb1ELb0ELb1ELb0EEEvNS_9BwdParamsE)
        /*1acc*/ 	.word	0x00000018


	//----- nvinfo : EIATTR_MIN_STACK_SIZE
	.align		4
.L_1143:
        /*1ad0*/ 	.byte	0x04, 0x12
        /*1ad2*/ 	.short	(.L_1145 - .L_1144)
	.align		4
.L_1144:
        /*1ad4*/ 	.word	index@(_ZN10layer_norm22ln_bwd_finalize_kernelINS_22Kernel_traits_finalizeILj5120E6__halfffffjLb0ELj1024ELj4ENS_18Kernel_traits_baseILj5120ES2_ffffjLj1024EEEEELb0ELb1EEEvNS_9BwdParamsE)
        /*1ad8*/ 	.word	0x00000000


	//----- nvinfo : EIATTR_MIN_STACK_SIZE
	.align		4
.L_1145:
        /*1adc*/ 	.byte	0x04, 0x12
        /*1ade*/ 	.short	(.L_1147 - .L_1146)
	.align		4
.L_1146:
        /*1ae0*/ 	.word	index@(_ZN10layer_norm13ln_bwd_kernelINS_13Kernel_traitsI6__halfffffjLj5120ELj1ELj1ELj4ELj16ENS_18Kernel_traits_baseILj5120ES2_ffffjLj128EEEEELb1ELb0ELb1ELb1EEEvNS_9BwdParamsE)
        /*1ae4*/ 	.word	0x00000008


	//----- nvinfo : EIATTR_MIN_STACK_SIZE
	.align		4
.L_1147:
        /*1ae8*/ 	.byte	0x04, 0x12
        /*1aea*/ 	.short	(.L_1149 - .L_1148)
	.align		4
.L_1148:
        /*1aec*/ 	.word	index@(_ZN10layer_norm13ln_bwd_kernelINS_13Kernel_traitsI6__halfffffjLj5120ELj1ELj1ELj4ELj16ENS_18Kernel_traits_baseILj5120ES2_ffffjLj128EEEEELb1ELb1ELb0ELb0EEEvNS_9BwdParamsE)
        /*1af0*/ 	.word	0x00000108


	//----- nvinfo : EIATTR_MIN_STACK_SIZE
	.align		4
.L_1149:
        /*1af4*/ 	.byte	0x04, 0x12
        /*1af6*/ 	.short	(.L_1151 - .L_1150)
	.align		4
.L_1150:
        /*1af8*/ 	.word	index@(_ZN10layer_norm13ln_bwd_kernelINS_13Kernel_traitsI6__halfffffjLj5120ELj1ELj1ELj4ELj16ENS_18Kernel_traits_baseILj5120ES2_ffffjLj128EEEEELb1ELb1ELb0ELb1EEEvNS_9BwdParamsE)
        /*1afc*/ 	.word	0x000001a0


	//----- nvinfo : EIATTR_MIN_STACK_SIZE
	.align		4
.L_1151:
        /*1b00*/ 	.byte	0x04, 0x12
        /*1b02*/ 	.short	(.L_1153 - .L_1152)
	.align		4
.L_1152:
        /*1b04*/ 	.word	index@(_ZN10layer_norm22ln_bwd_finalize_kernelINS_22Kernel_traits_finalizeILj5120E6__halfffffjLb1ELj1024ELj4ENS_18Kernel_traits_baseILj5120ES2_ffffjLj1024EEEEELb1ELb0EEEvNS_9BwdParamsE)
        /*1b08*/ 	.word	0x00000000


	//----- nvinfo : EIATTR_MIN_STACK_SIZE
	.align		4
.L_1153:
        /*1b0c*/ 	.byte	0x04, 0x12
        /*1b0e*/ 	.short	(.L_1155 - .L_1154)
	.align		4
.L_1154:
        /*1b10*/ 	.word	index@(_ZN10layer_norm13ln_bwd_kernelINS_13Kernel_traitsI6__halfffffjLj5120ELj1ELj1ELj4ELj16ENS_18Kernel_traits_baseILj5120ES2_ffffjLj128EEEEELb1ELb1ELb1ELb0EEEvNS_9BwdParamsE)
        /*1b14*/ 	.word	0x00000110


	//----- nvinfo : EIATTR_MIN_STACK_SIZE
	.align		4
.L_1155:
        /*1b18*/ 	.byte	0x04, 0x12
        /*1b1a*/ 	.short	(.L_1157 - .L_1156)
	.align		4
.L_1156:
        /*1b1c*/ 	.word	index@(_ZN10layer_norm22ln_bwd_finalize_kernelINS_22Kernel_traits_finalizeILj5120E6__halfffffjLb1ELj1024ELj4ENS_18Kernel_traits_baseILj5120ES2_ffffjLj1024EEEEELb1ELb1EEEvNS_9BwdParamsE)
        /*1b20*/ 	.word	0x00000000


	//----- nvinfo : EIATTR_MIN_STACK_SIZE
	.align		4
.L_1157:
        /*1b24*/ 	.byte	0x04, 0x12
        /*1b26*/ 	.short	(.L_1159 - .L_1158)
	.align		4
.L_1158:
        /*1b28*/ 	.word	index@(_ZN10layer_norm13ln_bwd_kernelINS_13Kernel_traitsI6__halfffffjLj5120ELj1ELj1ELj4ELj16ENS_18Kernel_traits_baseILj5120ES2_ffffjLj128EEEEELb1ELb1ELb1ELb1EEEvNS_9BwdParamsE)
        /*1b2c*/ 	.word	0x00000140


	//----- nvinfo : EIATTR_MIN_STACK_SIZE
	.align		4
.L_1159:
        /*1b30*/ 	.byte	0x04, 0x12
        /*1b32*/ 	.short	(.L_1161 - .L_1160)
	.align		4
.L_1160:
        /*1b34*/ 	.word	index@(_ZN10layer_norm13ln_bwd_kernelINS_13Kernel_traitsIfffffjLj5120ELj1ELj1ELj4ELj16ENS_18Kernel_traits_baseILj5120EfffffjLj128EEEEELb0ELb0ELb0ELb0EEEvNS_9BwdParamsE)
        /*1b38*/ 	.word	0x00000020


	//----- nvinfo : EIATTR_MIN_STACK_SIZE
	.align		4
.L_1161:
        /*1b3c*/ 	.byte	0x04, 0x12
        /*1b3e*/ 	.short	(.L_1163 - .L_1162)
	.align		4
.L_1162:
        /*1b40*/ 	.word	index@(_ZN10layer_norm13ln_bwd_kernelINS_13Kernel_traitsIfffffjLj5120ELj1ELj1ELj4ELj16ENS_18Kernel_traits_baseILj5120EfffffjLj128EEEEELb0ELb0ELb0ELb1EEEvNS_9BwdParamsE)
        /*1b44*/ 	.word	0x00000000


	//----- nvinfo : EIATTR_MIN_STACK_SIZE
	.align		4
.L_1163:
        /*1b48*/ 	.byte	0x04, 0x12
        /*1b4a*/ 	.short	(.L_1165 - .L_1164)
	.align		4
.L_1164:
        /*1b4c*/ 	.word	index@(_ZN10layer_norm13ln_bwd_kernelINS_13Kernel_traitsIfffffjLj5120ELj1ELj1ELj4ELj16ENS_18Kernel_traits_baseILj5120EfffffjLj128EEEEELb0ELb0ELb1ELb0EEEvNS_9BwdParamsE)
        /*1b50*/ 	.word	0x00000040


	//----- nvinfo : EIATTR_MIN_STACK_SIZE
	.align		4
.L_1165:
        /*1b54*/ 	.byte	0x04, 0x12
        /*1b56*/ 	.short	(.L_1167 - .L_1166)
	.align		4
.L_1166:
        /*1b58*/ 	.word	index@(_ZN10layer_norm13ln_bwd_kernelINS_13Kernel_traitsIfffffjLj5120ELj1ELj1ELj4ELj16ENS_18Kernel_traits_baseILj5120EfffffjLj128EEEEELb0ELb0ELb1ELb1EEEvNS_9BwdParamsE)
        /*1b5c*/ 	.word	0x00000040


	//----- nvinfo : EIATTR_MIN_STACK_SIZE
	.align		4
.L_1167:
        /*1b60*/ 	.byte	0x04, 0x12
        /*1b62*/ 	.short	(.L_1169 - .L_1168)
	.align		4
.L_1168:
        /*1b64*/ 	.word	index@(_ZN10layer_norm13ln_bwd_kernelINS_13Kernel_traitsIfffffjLj5120ELj1ELj1ELj4ELj16ENS_18Kernel_traits_baseILj5120EfffffjLj128EEEEELb0ELb1ELb0ELb0EEEvNS_9BwdParamsE)
        /*1b68*/ 	.word	0x00000160


	//----- nvinfo : EIATTR_MIN_STACK_SIZE
	.align		4
.L_1169:
        /*1b6c*/ 	.byte	0x04, 0x12
        /*1b6e*/ 	.short	(.L_1171 - .L_1170)
	.align		4
.L_1170:
        /*1b70*/ 	.word	index@(_ZN10layer_norm13ln_bwd_kernelINS_13Kernel_traitsIfffffjLj5120ELj1ELj1ELj4ELj16ENS_18Kernel_traits_baseILj5120EfffffjLj128EEEEELb0ELb1ELb0ELb1EEEvNS_9BwdParamsE)
        /*1b74*/ 	.word	0x00000198


	//----- nvinfo : EIATTR_MIN_STACK_SIZE
	.align		4
.L_1171:
        /*1b78*/ 	.byte	0x04, 0x12
        /*1b7a*/ 	.short	(.L_1173 - .L_1172)
	.align		4
.L_1172:
        /*1b7c*/ 	.word	index@(_ZN10layer_norm13ln_bwd_kernelINS_13Kernel_traitsIfffffjLj5120ELj1ELj1ELj4ELj16ENS_18Kernel_traits_baseILj5120EfffffjLj128EEEEELb0ELb1ELb1ELb0EEEvNS_9BwdParamsE)
        /*1b80*/ 	.word	0x000001a8


	//----- nvinfo : EIATTR_MIN_STACK_SIZE
	.align		4
.L_1173:
        /*1b84*/ 	.byte	0x04, 0x12
        /*1b86*/ 	.short	(.L_1175 - .L_1174)
	.align		4
.L_1174:
        /*1b88*/ 	.word	index@(_ZN10layer_norm13ln_bwd_kernelINS_13Kernel_traitsIfffffjLj5120ELj1ELj1ELj4ELj16ENS_18Kernel_traits_baseILj5120EfffffjLj128EEEEELb0ELb1ELb1ELb1EEEvNS_9BwdParamsE)
        /*1b8c*/ 	.word	0x00000180


	//----- nvinfo : EIATTR_MIN_STACK_SIZE
	.align		4
.L_1175:
        /*1b90*/ 	.byte	0x04, 0x12
        /*1b92*/ 	.short	(.L_1177 - .L_1176)
	.align		4
.L_1176:
        /*1b94*/ 	.word	index@(_ZN10layer_norm13ln_bwd_kernelINS_13Kernel_traitsIfffffjLj5120ELj1ELj1ELj4ELj16ENS_18Kernel_traits_baseILj5120EfffffjLj128EEEEELb1ELb0ELb0ELb0EEEvNS_9BwdParamsE)
        /*1b98*/ 	.word	0x00000050


	//----- nvinfo : EIATTR_MIN_STACK_SIZE
	.align		4
.L_1177:
        /*1b9c*/ 	.byte	0x04, 0x12
        /*1b9e*/ 	.short	(.L_1179 - .L_1178)
	.align		4
.L_1178:
        /*1ba0*/ 	.word	index@(_ZN10layer_norm13ln_bwd_kernelINS_13Kernel_traitsIfffffjLj5120ELj1ELj1ELj4ELj16ENS_18Kernel_traits_baseILj5120EfffffjLj128EEEEELb1ELb0ELb0ELb1EEEvNS_9BwdParamsE)
        /*1ba4*/ 	.word	0x00000060


	//----- nvinfo : EIATTR_MIN_STACK_SIZE
	.align		4
.L_1179:
        /*1ba8*/ 	.byte	0x04, 0x12
        /*1baa*/ 	.short	(.L_1181 - .L_1180)
	.align		4
.L_1180:
        /*1bac*/ 	.word	index@(_ZN10layer_norm22ln_bwd_finalize_kernelINS_22Kernel_traits_finalizeILj5120EfffffjLb0ELj1024ELj4ENS_18Kernel_traits_baseILj5120EfffffjLj1024EEEEELb0ELb0EEEvNS_9BwdParamsE)
        /*1bb0*/ 	.word	0x00000000


	//----- nvinfo : EIATTR_MIN_STACK_SIZE
	.align		4
.L_1181:
        /*1bb4*/ 	.byte	0x04, 0x12
        /*1bb6*/ 	.short	(.L_1183 - .L_1182)
	.align		4
.L_1182:
        /*1bb8*/ 	.word	index@(_ZN10layer_norm13ln_bwd_kernelINS_13Kernel_traitsIfffffjLj5120ELj1ELj1ELj4ELj16ENS_18Kernel_traits_baseILj5120EfffffjLj128EEEEELb1ELb0ELb1ELb0EEEvNS_9BwdParamsE)
        /*1bbc*/ 	.word	0x00000070


	//----- nvinfo : EIATTR_MIN_STACK_SIZE
	.align		4
.L_1183:
        /*1bc0*/ 	.byte	0x04, 0x12
        /*1bc2*/ 	.short	(.L_1185 - .L_1184)
	.align		4
.L_1184:
        /*1bc4*/ 	.word	index@(_ZN10layer_norm22ln_bwd_finalize_kernelINS_22Kernel_traits_finalizeILj5120EfffffjLb0ELj1024ELj4ENS_18Kernel_traits_baseILj5120EfffffjLj1024EEEEELb0ELb1EEEvNS_9BwdParamsE)
        /*1bc8*/ 	.word	0x00000000


	//----- nvinfo : EIATTR_MIN_STACK_SIZE
	.align		4
.L_1185:
        /*1bcc*/ 	.byte	0x04, 0x12
        /*1bce*/ 	.short	(.L_1187 - .L_1186)
	.align		4
.L_1186:
        /*1bd0*/ 	.word	index@(_ZN10layer_norm13ln_bwd_kernelINS_13Kernel_traitsIfffffjLj5120ELj1ELj1ELj4ELj16ENS_18Kernel_traits_baseILj5120EfffffjLj128EEEEELb1ELb0ELb1ELb1EEEvNS_9BwdParamsE)
        /*1bd4*/ 	.word	0x00000058


	//----- nvinfo : EIATTR_MIN_STACK_SIZE
	.align		4
.L_1187:
        /*1bd8*/ 	.byte	0x04, 0x12
        /*1bda*/ 	.short	(.L_1189 - .L_1188)
	.align		4
.L_1188:
        /*1bdc*/ 	.word	index@(_ZN10layer_norm13ln_bwd_kernelINS_13Kernel_traitsIfffffjLj5120ELj1ELj1ELj4ELj16ENS_18Kernel_traits_baseILj5120EfffffjLj128EEEEELb1ELb1ELb0ELb0EEEvNS_9BwdParamsE)
        /*1be0*/ 	.word	0x00000190


	//----- nvinfo : EIATTR_MIN_STACK_SIZE
	.align		4
.L_1189:
        /*1be4*/ 	.byte	0x04, 0x12
        /*1be6*/ 	.short	(.L_1191 - .L_1190)
	.align		4
.L_1190:
        /*1be8*/ 	.word	index@(_ZN10layer_norm13ln_bwd_kernelINS_13Kernel_traitsIfffffjLj5120ELj1ELj1ELj4ELj16ENS_18Kernel_traits_baseILj5120EfffffjLj128EEEEELb1ELb1ELb0ELb1EEEvNS_9BwdParamsE)
        /*1bec*/ 	.word	0x000001b8


	//----- nvinfo : EIATTR_MIN_STACK_SIZE
	.align		4
.L_1191:
        /*1bf0*/ 	.byte	0x04, 0x12
        /*1bf2*/ 	.short	(.L_1193 - .L_1192)
	.align		4
.L_1192:
        /*1bf4*/ 	.word	index@(_ZN10layer_norm22ln_bwd_finalize_kernelINS_22Kernel_traits_finalizeILj5120EfffffjLb1ELj1024ELj4ENS_18Kernel_traits_baseILj5120EfffffjLj1024EEEEELb1ELb0EEEvNS_9BwdParamsE)
        /*1bf8*/ 	.word	0x00000000


	//----- nvinfo : EIATTR_MIN_STACK_SIZE
	.align		4
.L_1193:
        /*1bfc*/ 	.byte	0x04, 0x12
        /*1bfe*/ 	.short	(.L_1195 - .L_1194)
	.align		4
.L_1194:
        /*1c00*/ 	.word	index@(_ZN10layer_norm13ln_bwd_kernelINS_13Kernel_traitsIfffffjLj5120ELj1ELj1ELj4ELj16ENS_18Kernel_traits_baseILj5120EfffffjLj128EEEEELb1ELb1ELb1ELb0EEEvNS_9BwdParamsE)
        /*1c04*/ 	.word	0x000001b8


	//----- nvinfo : EIATTR_MIN_STACK_SIZE
	.align		4
.L_1195:
        /*1c08*/ 	.byte	0x04, 0x12
        /*1c0a*/ 	.short	(.L_1197 - .L_1196)
	.align		4
.L_1196:
        /*1c0c*/ 	.word	index@(_ZN10layer_norm22ln_bwd_finalize_kernelINS_22Kernel_traits_finalizeILj5120EfffffjLb1ELj1024ELj4ENS_18Kernel_traits_baseILj5120EfffffjLj1024EEEEELb1ELb1EEEvNS_9BwdParamsE)
        /*1c10*/ 	.word	0x00000000


	//----- nvinfo : EIATTR_MIN_STACK_SIZE
	.align		4
.L_1197:
        /*1c14*/ 	.byte	0x04, 0x12
        /*1c16*/ 	.short	(.L_1199 - .L_1198)
	.align		4
.L_1198:
        /*1c18*/ 	.word	index@(_ZN10layer_norm13ln_bwd_kernelINS_13Kernel_traitsIfffffjLj5120ELj1ELj1ELj4ELj16ENS_18Kernel_traits_baseILj5120EfffffjLj128EEEEELb1ELb1ELb1ELb1EEEvNS_9BwdParamsE)
        /*1c1c*/ 	.word	0x000001b0
.L_1199:


//--------------------- .nv.compat                --------------------------
	.section	.nv.compat,"",@"SHT_CUDA_COMPAT_INFO"
	.align	4
        /*0000*/ 	.byte	0x02, 0x09, 0x01, 0x00, 0x02, 0x02, 0x01, 0x00, 0x02, 0x05, 0x05, 0x00, 0x03, 0x07, 0x01, 0x01
        /*0010*/ 	.byte	0x02, 0x03, 0x00, 0x00, 0x02, 0x06, 0x01, 0x00, 0x04, 0x0b, 0x08, 0x00, 0x00, 0x00, 0x00, 0x00
        /*0020*/ 	.byte	0x00, 0x00, 0x00, 0x00


//--------------------- .nv.info._ZN10layer_norm13ln_bwd_kernelINS_13Kernel_traitsI13__nv_bfloat16S2_S2_S2_fjLj5120ELj1ELj1ELj4ELj16ENS_18Kernel_traits_baseILj5120ES2_S2_S2_S2_fjLj128EEEEELb0ELb0ELb0ELb0EEEvNS_9BwdParamsE --------------------------
	.section	.nv.info._ZN10layer_norm13ln_bwd_kernelINS_13Kernel_traitsI13__nv_bfloat16S2_S2_S2_fjLj5120ELj1ELj1ELj4ELj16ENS_18Kernel_traits_baseILj5120ES2_S2_S2_S2_fjLj128EEEEELb0ELb0ELb0ELb0EEEvNS_9BwdParamsE,"",@"SHT_CUDA_INFO"
	.sectionflags	@""
	.align	4


	//----- nvinfo : EIATTR_CUDA_API_VERSION
	.align		4
        /*0000*/ 	.byte	0x04, 0x37
        /*0002*/ 	.short	(.L_1201 - .L_1200)
.L_1200:
        /*0004*/ 	.word	0x00000082


	//----- nvinfo : EIATTR_KPARAM_INFO
	.align		4
.L_1201:
        /*0008*/ 	.byte	0x04, 0x17
        /*000a*/ 	.short	(.L_1203 - .L_1202)
.L_1202:
        /*000c*/ 	.word	0x00000000
        /*0010*/ 	.short	0x0000
        /*0012*/ 	.short	0x0000
        /*0014*/ 	.byte	0x00, 0xf0, 0xa1, 0x04


	//----- nvinfo : EIATTR_SPARSE_MMA_MASK
	.align		4
.L_1203:
        /*0018*/ 	.byte	0x03, 0x50
        /*001a*/ 	.short	0x0000


	//----- nvinfo : EIATTR_MAXREG_COUNT
	.align		4
        /*001c*/ 	.byte	0x03, 0x1b
        /*001e*/ 	.short	0x00ff


	//----- nvinfo : EIATTR_NUM_BARRIERS
	.align		4
        /*0020*/ 	.byte	0x02, 0x4c
        /*0022*/ 	.byte	0x01
	.zero		1


	//----- nvinfo : EIATTR_MERCURY_ISA_VERSION
	.align		4
        /*0024*/ 	.byte	0x03, 0x5f
        /*0026*/ 	.short	0x0101


	//----- nvinfo : EIATTR_COOP_GROUP_MASK_REGIDS
	.align		4
        /*0028*/ 	.byte	0x04, 0x29
        /*002a*/ 	.short	(.L_1205 - .L_1204)


	//   ....[0]....
.L_1204:
        /*002c*/ 	.word	0xffffffff


	//   ....[1]....
        /*0030*/ 	.word	0xffffffff


	//   ....[2]....
        /*0034*/ 	.word	0xffffffff


	//   ....[3]....
        /*0038*/ 	.word	0xffffffff


	//   ....[4]....
        /*003c*/ 	.word	0xffffffff


	//   ....[5]....
        /*0040*/ 	.word	0xffffffff


	//   ....[6]....
        /*0044*/ 	.word	0xffffffff


	//   ....[7]....
        /*0048*/ 	.word	0xffffffff


	//   ....[8]....
        /*004c*/ 	.word	0xffffffff


	//   ....[9]....
        /*0050*/ 	.word	0xffffffff


	//----- nvinfo : EIATTR_COOP_GROUP_INSTR_OFFSETS
	.align		4
.L_1205:
        /*0054*/ 	.byte	0x04, 0x28
        /*0056*/ 	.short	(.L_1207 - .L_1206)


	//   ....[0]....
.L_1206:
        /*0058*/ 	.word	0x00002ba0


	//   ....[1]....
        /*005c*/ 	.word	0x00002bd0


	//   ....[2]....
        /*0060*/ 	.word	0x00002c00


	//   ....[3]....
        /*0064*/ 	.word	0x00002c10


	//   ....[4]....
        /*0068*/ 	.word	0x00002c40


	//   ....[5]....
        /*006c*/ 	.word	0x00002c50


	//   ....[6]....
        /*0070*/ 	.word	0x00002c80


	//   ....[7]....
        /*0074*/ 	.word	0x00002c90


	//   ....[8]....
        /*0078*/ 	.word	0x00002cc0


	//   ....[9]....
        /*007c*/ 	.word	0x00002cd0


	//----- nvinfo : EIATTR_VRC_CTA_INIT_COUNT
	.align		4
.L_1207:
        /*0080*/ 	.byte	0x02, 0x4a
	.zero		1
	.zero		1


	//----- nvinfo : EIATTR_EXIT_INSTR_OFFSETS
	.align		4
        /*0084*/ 	.byte	0x04, 0x1c
        /*0086*/ 	.short	(.L_1209 - .L_1208)


	//   ....[0]....
.L_1208:
        /*0088*/ 	.word	0x00007280


	//   ....[1]....
        /*008c*/ 	.word	0x00007320


	//----- nvinfo : EIATTR_MAX_THREADS
	.align		4
.L_1209:
        /*0090*/ 	.byte	0x04, 0x05
        /*0092*/ 	.short	(.L_1211 - .L_1210)
.L_1210:
        /*0094*/ 	.word	0x00000080
        /*0098*/ 	.word	0x00000001
        /*009c*/ 	.word	0x00000001


	//----- nvinfo : EIATTR_CRS_STACK_SIZE
	.align		4
.L_1211:
        /*00a0*/ 	.byte	0x04, 0x1e
        /*00a2*/ 	.short	(.L_1213 - .L_1212)
.L_1212:
        /*00a4*/ 	.word	0x00000000


	//----- nvinfo : EIATTR_CBANK_PARAM_SIZE
	.align		4
.L_1213:
        /*00a8*/ 	.byte	0x03, 0x19
        /*00aa*/ 	.short	0x0128


	//----- nvinfo : EIATTR_PARAM_CBANK
	.align		4
        /*00ac*/ 	.byte	0x04, 0x0a
        /*00ae*/ 	.short	(.L_1215 - .L_1214)
	.align		4
.L_1214:
        /*00b0*/ 	.word	index@(.nv.constant0._ZN10layer_norm13ln_bwd_kernelINS_13Kernel_traitsI13__nv_bfloat16S2_S2_S2_fjLj5120ELj1ELj1ELj4ELj16ENS_18Kernel_traits_baseILj5120ES2_S2_S2_S2_fjLj128EEEEELb0ELb0ELb0ELb0EEEvNS_9BwdParamsE)
        /*00b4*/ 	.short	0x0380
        /*00b6*/ 	.short	0x0128


	//----- nvinfo : EIATTR_SW_WAR
	.align		4
.L_1215:
        /*00b8*/ 	.byte	0x04, 0x36
        /*00ba*/ 	.short	(.L_1217 - .L_1216)
.L_1216:
        /*00bc*/ 	.word	0x00000008
.L_1217:


//--------------------- .nv.info._ZN10layer_norm13ln_bwd_kernelINS_13Kernel_traitsI13__nv_bfloat16S2_S2_S2_fjLj5120ELj1ELj1ELj4ELj16ENS_18Kernel_traits_baseILj5120ES2_S2_S2_S2_fjLj128EEEEELb0ELb0ELb0ELb1EEEvNS_9BwdParamsE --------------------------
	.section	.nv.info._ZN10layer_norm13ln_bwd_kernelINS_13Kernel_traitsI13__nv_bfloat16S2_S2_S2_fjLj5120ELj1ELj1ELj4ELj16ENS_18Kernel_traits_baseILj5120ES2_S2_S2_S2_fjLj128EEEEELb0ELb0ELb0ELb1EEEvNS_9BwdParamsE,"",@"SHT_CUDA_INFO"
	.sectionflags	@""
	.align	4


	//----- nvinfo : EIATTR_CUDA_API_VERSION
	.align		4
        /*0000*/ 	.byte	0x04, 0x37
        /*0002*/ 	.short	(.L_1219 - .L_1218)
.L_1218:
        /*0004*/ 	.word	0x00000082


	//----- nvinfo : EIATTR_KPARAM_INFO
	.align		4
.L_1219:
        /*0008*/ 	.byte	0x04, 0x17
        /*000a*/ 	.short	(.L_1221 - .L_1220)
.L_1220:
        /*000c*/ 	.word	0x00000000
        /*0010*/ 	.short	0x0000
        /*0012*/ 	.short	0x0000
        /*0014*/ 	.byte	0x00, 0xf0, 0xa1, 0x04


	//----- nvinfo : EIATTR_SPARSE_MMA_MASK
	.align		4
.L_1221:
        /*0018*/ 	.byte	0x03, 0x50
        /*001a*/ 	.short	0x0000


	//----- nvinfo : EIATTR_MAXREG_COUNT
	.align		4
        /*001c*/ 	.byte	0x03, 0x1b
        /*001e*/ 	.short	0x00ff


	//----- nvinfo : EIATTR_NUM_BARRIERS
	.align		4
        /*0020*/ 	.byte	0x02, 0x4c
        /*0022*/ 	.byte	0x01
	.zero		1


	//----- nvinfo : EIATTR_MERCURY_ISA_VERSION
	.align		4
        /*0024*/ 	.byte	0x03, 0x5f
        /*0026*/ 	.short	0x0101


	//----- nvinfo : EIATTR_COOP_GROUP_MASK_REGIDS
	.align		4
        /*0028*/ 	.byte	0x04, 0x29
        /*002a*/ 	.short	(.L_1223 - .L_1222)


	//   ....[0]....
.L_1222:
        /*002c*/ 	.word	0xffffffff


	//   ....[1]....
        /*0030*/ 	.word	0xffffffff


	//   ....[2]....
        /*0034*/ 	.word	0xffffffff


	//   ....[3]....
        /*0038*/ 	.word	0xffffffff


	//   ....[4]....
        /*003c*/ 	.word	0xffffffff


	//   ....[5]....
        /*0040*/ 	.word	0xffffffff


	//   ....[6]....
        /*0044*/ 	.word	0xffffffff


	//   ....[7]....
        /*0048*/ 	.word	0xffffffff


	//   ....[8]....
        /*004c*/ 	.word	0xffffffff


	//   ....[9]....
        /*0050*/ 	.word	0xffffffff


	//----- nvinfo : EIATTR_COOP_GROUP_INSTR_OFFSETS
	.align		4
.L_1223:
        /*0054*/ 	.byte	0x04, 0x28
        /*0056*/ 	.short	(.L_1225 - .L_1224)


	//   ....[0]....
.L_1224:
        /*0058*/ 	.word	0x00002490


	//   ....[1]....
        /*005c*/ 	.word	0x000025a0


	//   ....[2]....
        /*0060*/ 	.word	0x000025b0


	//   ....[3]....
        /*0064*/ 	.word	0x000025e0


	//   ....[4]....
        /*0068*/ 	.word	0x000025f0


	//   ....[5]....
        /*006c*/ 	.word	0x00002630


	//   ....[6]....
        /*0070*/ 	.word	0x00002640


	//   ....[7]....
        /*0074*/ 	.word	0x00002680


	//   ....[8]....
        /*0078*/ 	.word	0x00002690


	//   ....[9]....
        /*007c*/ 	.word	0x000026d0


	//----- nvinfo : EIATTR_VRC_CTA_INIT_COUNT
	.align		4
.L_1225:
        /*0080*/ 	.byte	0x02, 0x4a
	.zero		1
	.zero		1


	//----- nvinfo : EIATTR_EXIT_INSTR_OFFSETS
	.align		4
        /*0084*/ 	.byte	0x04, 0x1c
        /*0086*/ 	.short	(.L_1227 - .L_1226)


	//   ....[0]....
.L_1226:
        /*0088*/ 	.word	0x00006de0


	//----- nvinfo : EIATTR_MAX_THREADS
	.align		4
.L_1227:
        /*008c*/ 	.byte	0x04, 0x05
        /*008e*/ 	.short	(.L_1229 - .L_1228)
.L_1228:
        /*0090*/ 	.word	0x00000080
        /*0094*/ 	.word	0x00000001
        /*0098*/ 	.word	0x00000001


	//----- nvinfo : EIATTR_CRS_STACK_SIZE
	.align		4
.L_1229:
        /*009c*/ 	.byte	0x04, 0x1e
        /*009e*/ 	.short	(.L_1231 - .L_1230)
.L_1230:
        /*00a0*/ 	.word	0x00000000


	//----- nvinfo : EIATTR_CBANK_PARAM_SIZE
	.align		4
.L_1231:
        /*00a4*/ 	.byte	0x03, 0x19
        /*00a6*/ 	.short	0x0128


	//----- nvinfo : EIATTR_PARAM_CBANK
	.align		4
        /*00a8*/ 	.byte	0x04, 0x0a
        /*00aa*/ 	.short	(.L_1233 - .L_1232)
	.align		4
.L_1232:
        /*00ac*/ 	.word	index@(.nv.constant0._ZN10layer_norm13ln_bwd_kernelINS_13Kernel_traitsI13__nv_bfloat16S2_S2_S2_fjLj5120ELj1ELj1ELj4ELj16ENS_18Kernel_traits_baseILj5120ES2_S2_S2_S2_fjLj128EEEEELb0ELb0ELb0ELb1EEEvNS_9BwdParamsE)
        /*00b0*/ 	.short	0x0380
        /*00b2*/ 	.short	0x0128


	//----- nvinfo : EIATTR_SW_WAR
	.align		4
.L_1233:
        /*00b4*/ 	.byte	0x04, 0x36
        /*00b6*/ 	.short	(.L_1235 - .L_1234)
.L_1234:
        /*00b8*/ 	.word	0x00000008
.L_1235:


//--------------------- .nv.info._ZN10layer_norm13ln_bwd_kernelINS_13Kernel_traitsI13__nv_bfloat16S2_S2_S2_fjLj5120ELj1ELj1ELj4ELj16ENS_18Kernel_traits_baseILj5120ES2_S2_S2_S2_fjLj128EEEEELb0ELb0ELb1ELb0EEEvNS_9BwdParamsE --------------------------
	.section	.nv.info._ZN10layer_norm13ln_bwd_kernelINS_13Kernel_traitsI13__nv_bfloat16S2_S2_S2_fjLj5120ELj1ELj1ELj4ELj16ENS_18Kernel_traits_baseILj5120ES2_S2_S2_S2_fjLj128EEEEELb0ELb0ELb1ELb0EEEvNS_9BwdParamsE,"",@"SHT_CUDA_INFO"
	.sectionflags	@""
	.align	4


	//----- nvinfo : EIATTR_CUDA_API_VERSION
	.align		4
        /*0000*/ 	.byte	0x04, 0x37
        /*0002*/ 	.short	(.L_1237 - .L_1236)
.L_1236:
        /*0004*/ 	.word	0x00000082


	//----- nvinfo : EIATTR_KPARAM_INFO
	.align		4
.L_1237:
        /*0008*/ 	.byte	0x04, 0x17
        /*000a*/ 	.short	(.L_1239 - .L_1238)
.L_1238:
        /*000c*/ 	.word	0x00000000
        /*0010*/ 	.short	0x0000
        /*0012*/ 	.short	0x0000
        /*0014*/ 	.byte	0x00, 0xf0, 0xa1, 0x04


	//----- nvinfo : EIATTR_SPARSE_MMA_MASK
	.align		4
.L_1239:
        /*0018*/ 	.byte	0x03, 0x50
        /*001a*/ 	.short	0x0000


	//----- nvinfo : EIATTR_MAXREG_COUNT
	.align		4
        /*001c*/ 	.byte	0x03, 0x1b
        /*001e*/ 	.short	0x00ff


	//----- nvinfo : EIATTR_NUM_BARRIERS
	.align		4
        /*0020*/ 	.byte	0x02, 0x4c
        /*0022*/ 	.byte	0x01
	.zero		1


	//----- nvinfo : EIATTR_MERCURY_ISA_VERSION
	.align		4
        /*0024*/ 	.byte	0x03, 0x5f
        /*0026*/ 	.short	0x0101


	//----- nvinfo : EIATTR_COOP_GROUP_MASK_REGIDS
	.align		4
        /*0028*/ 	.byte	0x04, 0x29
        /*002a*/ 	.short	(.L_1241 - .L_1240)


	//   ....[0]....
.L_1240:
        /*002c*/ 	.word	0xffffffff


	//   ....[1]....
        /*0030*/ 	.word	0xffffffff


	//   ....[2]....
        /*0034*/ 	.word	0xffffffff


	//   ....[3]....
        /*0038*/ 	.word	0xffffffff


	//   ....[4]....
        /*003c*/ 	.word	0xffffffff


	//   ....[5]....
        /*0040*/ 	.word	0xffffffff


	//   ....[6]....
        /*0044*/ 	.word	0xffffffff


	//   ....[7]....
        /*0048*/ 	.word	0xffffffff


	//   ....[8]....
        /*004c*/ 	.word	0xffffffff


	//   ....[9]....
        /*0050*/ 	.word	0xffffffff


	//----- nvinfo : EIATTR_COOP_GROUP_INSTR_OFFSETS
	.align		4
.L_1241:
        /*0054*/ 	.byte	0x04, 0x28
        /*0056*/ 	.short	(.L_1243 - .L_1242)


	//   ....[0]....
.L_1242:
        /*0058*/ 	.word	0x00002df0


	//   ....[1]....
        /*005c*/ 	.word	0x00002e20


	//   ....[2]....
        /*0060*/ 	.word	0x00002e50


	//   ....[3]....
        /*0064*/ 	.word	0x00002e60


	//   ....[4]....
        /*0068*/ 	.word	0x00002e90


	//   ....[5]....
        /*006c*/ 	.word	0x00002ea0


	//   ....[6]....
        /*0070*/ 	.word	0x00002ed0


	//   ....[7]....
        /*0074*/ 	.word	0x00002ee0


	//   ....[8]....
        /*0078*/ 	.word	0x00002f10


	//   ....[9]....
        /*007c*/ 	.word	0x00002f20


	//----- nvinfo : EIATTR_VRC_CTA_INIT_COUNT
	.align		4
.L_1243:
        /*0080*/ 	.byte	0x02, 0x4a
	.zero		1
	.zero		1


	//----- nvinfo : EIATTR_EXIT_INSTR_OFFSETS
	.align		4
        /*0084*/ 	.byte	0x04, 0x1c
        /*0086*/ 	.short	(.L_1245 - .L_1244)


	//   ....[0]....
.L_1244:
        /*0088*/ 	.word	0x00009560


	//   ....[1]....
        /*008c*/ 	.word	0x00009600


	//----- nvinfo : EIATTR_MAX_THREADS
	.align		4
.L_1245:
        /*0090*/ 	.byte	0x04, 0x05
        /*0092*/ 	.short	(.L_1247 - .L_1246)
.L_1246:
        /*0094*/ 	.word	0x00000080
        /*0098*/ 	.word	0x00000001
        /*009c*/ 	.word	0x00000001


	//----- nvinfo : EIATTR_CRS_STACK_SIZE
	.align		4
.L_1247:
        /*00a0*/ 	.byte	0x04, 0x1e
        /*00a2*/ 	.short	(.L_1249 - .L_1248)
.L_1248:
        /*00a4*/ 	.word	0x00000000


	//----- nvinfo : EIATTR_CBANK_PARAM_SIZE
	.align		4
.L_1249:
        /*00a8*/ 	.byte	0x03, 0x19
        /*00aa*/ 	.short	0x0128


	//----- nvinfo : EIATTR_PARAM_CBANK
	.align		4
        /*00ac*/ 	.byte	0x04, 0x0a
        /*00ae*/ 	.short	(.L_1251 - .L_1250)
	.align		4
.L_1250:
        /*00b0*/ 	.word	index@(.nv.constant0._ZN10layer_norm13ln_bwd_kernelINS_13Kernel_traitsI13__nv_bfloat16S2_S2_S2_fjLj5120ELj1ELj1ELj4ELj16ENS_18Kernel_traits_baseILj5120ES2_S2_S2_S2_fjLj128EEEEELb0ELb0ELb1ELb0EEEvNS_9BwdParamsE)
        /*00b4*/ 	.short	0x0380
        /*00b6*/ 	.short	0x0128


	//----- nvinfo : EIATTR_SW_WAR
	.align		4
.L_1251:
        /*00b8*/ 	.byte	0x04, 0x36
        /*00ba*/ 	.short	(.L_1253 - .L_1252)
.L_1252:
        /*00bc*/ 	.word	0x00000008
.L_1253:


//--------------------- .nv.info._ZN10layer_norm13ln_bwd_kernelINS_13Kernel_traitsI13__nv_bfloat16S2_S2_S2_fjLj5120ELj1ELj1ELj4ELj16ENS_18Kernel_traits_baseILj5120ES2_S2_S2_S2_fjLj128EEEEELb0ELb0ELb1ELb1EEEvNS_9BwdParamsE --------------------------
	.section	.nv.info._ZN10layer_norm13ln_bwd_kernelINS_13Kernel_traitsI13__nv_bfloat16S2_S2_S2_fjLj5120ELj1ELj1ELj4ELj16ENS_18Kernel_traits_baseILj5120ES2_S2_S2_S2_fjLj128EEEEELb0ELb0ELb1ELb1EEEvNS_9BwdParamsE,"",@"SHT_CUDA_INFO"
	.sectionflags	@""
	.align	4


	//----- nvinfo : EIATTR_CUDA_API_VERSION
	.align		4
        /*0000*/ 	.byte	0x04, 0x37
        /*0002*/ 	.short	(.L_1255 - .L_1254)
.L_1254:
        /*0004*/ 	.word	0x00000082


	//----- nvinfo : EIATTR_KPARAM_INFO
	.align		4
.L_1255:
        /*0008*/ 	.byte	0x04, 0x17
        /*000a*/ 	.short	(.L_1257 - .L_1256)
.L_1256:
        /*000c*/ 	.word	0x00000000
        /*0010*/ 	.short	0x0000
        /*0012*/ 	.short	0x0000
        /*0014*/ 	.byte	0x00, 0xf0, 0xa1, 0x04


	//----- nvinfo : EIATTR_SPARSE_MMA_MASK
	.align		4
.L_1257:
        /*0018*/ 	.byte	0x03, 0x50
        /*001a*/ 	.short	0x0000


	//----- nvinfo : EIATTR_MAXREG_COUNT
	.align		4
        /*001c*/ 	.byte	0x03, 0x1b
        /*001e*/ 	.short	0x00ff


	//----- nvinfo : EIATTR_NUM_BARRIERS
	.align		4
        /*0020*/ 	.byte	0x02, 0x4c
        /*0022*/ 	.byte	0x01
	.zero		1


	//----- nvinfo : EIATTR_MERCURY_ISA_VERSION
	.align		4
        /*0024*/ 	.byte	0x03, 0x5f
        /*0026*/ 	.short	0x0101


	//----- nvinfo : EIATTR_COOP_GROUP_MASK_REGIDS
	.align		4
        /*0028*/ 	.byte	0x04, 0x29
        /*002a*/ 	.short	(.L_1259 - .L_1258)


	//   ....[0]....
.L_1258:
        /*002c*/ 	.word	0xffffffff


	//   ....[1]....
        /*0030*/ 	.word	0xffffffff


	//   ....[2]....
        /*0034*/ 	.word	0xffffffff


	//   ....[3]....
        /*0038*/ 	.word	0xffffffff


	//   ....[4]....
        /*003c*/ 	.word	0xffffffff


	//   ....[5]....
        /*0040*/ 	.word	0xffffffff


	//   ....[6]....
        /*0044*/ 	.word	0xffffffff


	//   ....[7]....
        /*0048*/ 	.word	0xffffffff


	//   ....[8]....
        /*004c*/ 	.word	0xffffffff


	//   ....[9]....
        /*0050*/ 	.word	0xffffffff


	//----- nvinfo : EIATTR_COOP_GROUP_INSTR_OFFSETS
	.align		4
.L_1259:
        /*0054*/ 	.byte	0x04, 0x28
        /*0056*/ 	.short	(.L_1261 - .L_1260)


	//   ....[0]....
.L_1260:
        /*0058*/ 	.word	0x00002700


	//   ....[1]....
        /*005c*/ 	.word	0x00002720


	//   ....[2]....
        /*0060*/ 	.word	0x00002760


	//   ....[3]....
        /*0064*/ 	.word	0x00002770


	//   ....[4]....
        /*0068*/ 	.word	0x000027b0


	//   ....[5]....
        /*006c*/ 	.word	0x000027c0


	//   ....[6]....
        /*0070*/ 	.word	0x000027f0


	//   ....[7]....
        /*0074*/ 	.word	0x00002800


	//   ....[8]....
        /*0078*/ 	.word	0x00002830


	//   ....[9]....
        /*007c*/ 	.word	0x00002840


	//----- nvinfo : EIATTR_VRC_CTA_INIT_COUNT
	.align		4
.L_1261:
        /*0080*/ 	.byte	0x02, 0x4a
	.zero		1
	.zero		1


	//----- nvinfo : EIATTR_EXIT_INSTR_OFFSETS
	.align		4
        /*0084*/ 	.byte	0x04, 0x1c
        /*0086*/ 	.short	(.L_1263 - .L_1262)


	//   ....[0]....
.L_1262:
        /*0088*/ 	.word	0x00008ab0


	//----- nvinfo : EIATTR_MAX_THREADS
	.align		4
.L_1263:
        /*008c*/ 	.byte	0x04, 0x05
        /*008e*/ 	.short	(.L_1265 - .L_1264)
.L_1264:
        /*0090*/ 	.word	0x00000080
        /*0094*/ 	.word	0x00000001
        /*0098*/ 	.word	0x00000001


	//----- nvinfo : EIATTR_CRS_STACK_SIZE
	.align		4
.L_1265:
        /*009c*/ 	.byte	0x04, 0x1e
        /*009e*/ 	.short	(.L_1267 - .L_1266)
.L_1266:
        /*00a0*/ 	.word	0x00000000


	//----- nvinfo : EIATTR_CBANK_PARAM_SIZE
	.align		4
.L_1267:
        /*00a4*/ 	.byte	0x03, 0x19
        /*00a6*/ 	.short	0x0128


	//----- nvinfo : EIATTR_PARAM_CBANK
	.align		4
        /*00a8*/ 	.byte	0x04, 0x0a
        /*00aa*/ 	.short	(.L_1269 - .L_1268)
	.align		4
.L_1268:
        /*00ac*/ 	.word	index@(.nv.constant0._ZN10layer_norm13ln_bwd_kernelINS_13Kernel_traitsI13__nv_bfloat16S2_S2_S2_fjLj5120ELj1ELj1ELj4ELj16ENS_18Kernel_traits_baseILj5120ES2_S2_S2_S2_fjLj128EEEEELb0ELb0ELb1ELb1EEEvNS_9BwdParamsE)
        /*00b0*/ 	.short	0x0380
        /*00b2*/ 	.short	0x0128


	//----- nvinfo : EIATTR_SW_WAR
	.align		4
.L_1269:
        /*00b4*/ 	.byte	0x04, 0x36
        /*00b6*/ 	.short	(.L_1271 - .L_1270)
.L_1270:
        /*00b8*/ 	.word	0x00000008
.L_1271:


//--------------------- .nv.info._ZN10layer_norm13ln_bwd_kernelINS_13Kernel_traitsI13__nv_bfloat16S2_S2_S2_fjLj5120ELj1ELj1ELj4ELj16ENS_18Kernel_traits_baseILj5120ES2_S2_S2_S2_fjLj128EEEEELb0ELb1ELb0ELb0EEEvNS_9BwdParamsE --------------------------
	.section	.nv.info._ZN10layer_norm13ln_bwd_kernelINS_13Kernel_traitsI13__nv_bfloat16S2_S2_S2_fjLj5120ELj1ELj1ELj4ELj16ENS_18Kernel_traits_baseILj5120ES2_S2_S2_S2_fjLj128EEEEELb0ELb1ELb0ELb0EEEvNS_9BwdParamsE,"",@"SHT_CUDA_INFO"
	.sectionflags	@""
	.align	4


	//----- nvinfo : EIATTR_CUDA_API_VERSION
	.align		4
        /*0000*/ 	.byte	0x04, 0x37
        /*0002*/ 	.short	(.L_1273 - .L_1272)
.L_1272:
        /*0004*/ 	.word	0x00000082


	//----- nvinfo : EIATTR_KPARAM_INFO
	.align		4
.L_1273:
        /*0008*/ 	.byte	0x04, 0x17
        /*000a*/ 	.short	(.L_1275 - .L_1274)
.L_1274:
        /*000c*/ 	.word	0x00000000
        /*0010*/ 	.short	0x0000
        /*0012*/ 	.short	0x0000
        /*0014*/ 	.byte	0x00, 0xf0, 0xa1, 0x04


	//----- nvinfo : EIATTR_SPARSE_MMA_MASK
	.align		4
.L_1275:
        /*0018*/ 	.byte	0x03, 0x50
        /*001a*/ 	.short	0x0000


	//----- nvinfo : EIATTR_MAXREG_COUNT
	.align		4
        /*001c*/ 	.byte	0x03, 0x1b
        /*001e*/ 	.short	0x00ff


	//----- nvinfo : EIATTR_NUM_BARRIERS
	.align		4
        /*0020*/ 	.byte	0x02, 0x4c
        /*0022*/ 	.byte	0x01
	.zero		1


	//----- nvinfo : EIATTR_ANNOTATIONS
	.align		4
        /*0024*/ 	.byte	0x04, 0x55
        /*0026*/ 	.short	(.L_1277 - .L_1276)


	//   ....[0]....
.L_1276:
        /*0028*/ 	.word	0x00000001
        /*002c*/ 	.byte	0x40, 0x00, 0x00, 0x00, 0x01, 0x00, 0x00, 0x00, 0x50, 0x00, 0x00, 0x00, 0x01, 0x00, 0x00, 0x00
        /* <DEDUP_REMOVED lines=91> */
        /*05ec*/ 	.byte	0xb0, 0xb3, 0x00, 0x00


	//----- nvinfo : EIATTR_MERCURY_ISA_VERSION
	.align		4
.L_1277:
        /*05f0*/ 	.byte	0x03, 0x5f
        /*05f2*/ 	.short	0x0101


	//----- nvinfo : EIATTR_COOP_GROUP_MASK_REGIDS
	.align		4
        /*05f4*/ 	.byte	0x04, 0x29
        /*05f6*/ 	.short	(.L_1279 - .L_1278)


	//   ....[0]....
.L_1278:
        /*05f8*/ 	.word	0xffffffff


	//   ....[1]....
        /*05fc*/ 	.word	0xffffffff


	//   ....[2]....
        /*0600*/ 	.word	0xffffffff


	//   ....[3]....
        /*0604*/ 	.word	0xffffffff


	//   ....[4]....
        /*0608*/ 	.word	0xffffffff


	//   ....[5]....
        /*060c*/ 	.word	0xffffffff


	//   ....[6]....
        /*0610*/ 	.word	0xffffffff


	//   ....[7]....
        /*0614*/ 	.word	0xffffffff


	//   ....[8]....
        /*0618*/ 	.word	0xffffffff


	//   ....[9]....
        /*061c*/ 	.word	0xffffffff


	//----- nvinfo : EIATTR_COOP_GROUP_INSTR_OFFSETS
	.align		4
.L_1279:
        /*0620*/ 	.byte	0x04, 0x28
        /*0622*/ 	.short	(.L_1281 - .L_1280)


	//   ....[0]....
.L_1280:
        /*0624*/ 	.word	0x000038d0


	//   ....[1]....
        /*0628*/ 	.word	0x000038f0


	//   ....[2]....
        /*062c*/ 	.word	0x00003930


	//   ....[3]....
        /*0630*/ 	.word	0x00003960


	//   ....[4]....
        /*0634*/ 	.word	0x00003980


	//   ....[5]....
        /*0638*/ 	.word	0x000039a0


	//   ....[6]....
        /*063c*/ 	.word	0x000039c0


	//   ....[7]....
        /*0640*/ 	.word	0x000039e0


	//   ....[8]....
        /*0644*/ 	.word	0x00003a00


	//   ....[9]....
        /*0648*/ 	.word	0x00003a20


	//----- nvinfo : EIATTR_VRC_CTA_INIT_COUNT
	.align		4
.L_1281:
        /*064c*/ 	.byte	0x02, 0x4a
	.zero		1
	.zero		1


	//----- nvinfo : EIATTR_EXIT_INSTR_OFFSETS
	.align		4
        /*0650*/ 	.byte	0x04, 0x1c
        /*0652*/ 	.short	(.L_1283 - .L_1282)


	//   ....[0]....
.L_1282:
        /*0654*/ 	.word	0x0000b780


	//   ....[1]....
        /*0658*/ 	.word	0x0000b850


	//----- nvinfo : EIATTR_MAX_THREADS
	.align		4
.L_1283:
        /*065c*/ 	.byte	0x04, 0x05
        /*065e*/ 	.short	(.L_1285 - .L_1284)
.L_1284:
        /*0660*/ 	.word	0x00000080
        /*0664*/ 	.word	0x00000001
        /*0668*/ 	.word	0x00000001


	//----- nvinfo : EIATTR_CRS_STACK_SIZE
	.align		4
.L_1285:
        /*066c*/ 	.byte	0x04, 0x1e
        /*066e*/ 	.short	(.L_1287 - .L_1286)
.L_1286:
        /*0670*/ 	.word	0x00000000


	//----- nvinfo : EIATTR_CBANK_PARAM_SIZE
	.align		4
.L_1287:
        /*0674*/ 	.byte	0x03, 0x19
        /*0676*/ 	.short	0x0128


	//----- nvinfo : EIATTR_PARAM_CBANK
	.align		4
        /*0678*/ 	.byte	0x04, 0x0a
        /*067a*/ 	.short	(.L_1289 - .L_1288)
	.align		4
.L_1288:
        /*067c*/ 	.word	index@(.nv.constant0._ZN10layer_norm13ln_bwd_kernelINS_13Kernel_traitsI13__nv_bfloat16S2_S2_S2_fjLj5120ELj1ELj1ELj4ELj16ENS_18Kernel_traits_baseILj5120ES2_S2_S2_S2_fjLj128EEEEELb0ELb1ELb0ELb0EEEvNS_9BwdParamsE)
        /*0680*/ 	.short	0x0380
        /*0682*/ 	.short	0x0128


	//----- nvinfo : EIATTR_SW_WAR
	.align		4
.L_1289:
        /*0684*/ 	.byte	0x04, 0x36
        /*0686*/ 	.short	(.L_1291 - .L_1290)
.L_1290:
        /*0688*/ 	.word	0x00000008
.L_1291:


//--------------------- .nv.info._ZN10layer_norm13ln_bwd_kernelINS_13Kernel_traitsI13__nv_bfloat16S2_S2_S2_fjLj5120ELj1ELj1ELj4ELj16ENS_18Kernel_traits_baseILj5120ES2_S2_S2_S2_fjLj128EEEEELb0ELb1ELb0ELb1EEEvNS_9BwdParamsE --------------------------
	.section	.nv.info._ZN10layer_norm13ln_bwd_kernelINS_13Kernel_traitsI13__nv_bfloat16S2_S2_S2_fjLj5120ELj1ELj1ELj4ELj16ENS_18Kernel_traits_baseILj5120ES2_S2_S2_S2_fjLj128EEEEELb0ELb1ELb0ELb1EEEvNS_9BwdParamsE,"",@"SHT_CUDA_INFO"
	.sectionflags	@""
	.align	4


	//----- nvinfo : EIATTR_CUDA_API_VERSION
	.align		4
        /*0000*/ 	.byte	0x04, 0x37
        /*0002*/ 	.short	(.L_1293 - .L_1292)
.L_1292:
        /*0004*/ 	.word	0x00000082


	//----- nvinfo : EIATTR_KPARAM_INFO
	.align		4
.L_1293:
        /*0008*/ 	.byte	0x04, 0x17
        /*000a*/ 	.short	(.L_1295 - .L_1294)
.L_1294:
        /*000c*/ 	.word	0x00000000
        /*0010*/ 	.short	0x0000
        /*0012*/ 	.short	0x0000
        /*0014*/ 	.byte	0x00, 0xf0, 0xa1, 0x04


	//----- nvinfo : EIATTR_SPARSE_MMA_MASK
	.align		4
.L_1295:
        /*0018*/ 	.byte	0x03, 0x50
        /*001a*/ 	.short	0x0000


	//----- nvinfo : EIATTR_MAXREG_COUNT
	.align		4
        /*001c*/ 	.byte	0x03, 0x1b
        /*001e*/ 	.short	0x00ff


	//----- nvinfo : EIATTR_NUM_BARRIERS
	.align		4
        /*0020*/ 	.byte	0x02, 0x4c
        /*0022*/ 	.byte	0x01
	.zero		1


	//----- nvinfo : EIATTR_ANNOTATIONS
	.align		4
        /*0024*/ 	.byte	0x04, 0x55
        /*0026*/ 	.short	(.L_1297 - .L_1296)


	//   ....[0]....
.L_1296:
        /* <DEDUP_REMOVED lines=73> */
        /*04ac*/ 	.byte	0xd0, 0xa9, 0x00, 0x00, 0x01, 0x00, 0x00, 0x00, 0x00, 0xaa, 0x00, 0x00


	//----- nvinfo : EIATTR_MERCURY_ISA_VERSION
	.align		4
.L_1297:
        /*04b8*/ 	.byte	0x03, 0x5f
        /*04ba*/ 	.short	0x0101


	//----- nvinfo : EIATTR_COOP_GROUP_MASK_REGIDS
	.align		4
        /*04bc*/ 	.byte	0x04, 0x29
        /*04be*/ 	.short	(.L_1299 - .L_1298)


	//   ....[0]....
.L_1298:
        /*04c0*/ 	.word	0xffffffff


	//   ....[1]....
        /*04c4*/ 	.word	0xffffffff


	//   ....[2]....
        /*04c8*/ 	.word	0xffffffff


	//   ....[3]....
        /*04cc*/ 	.word	0xffffffff


	//   ....[4]....
        /*04d0*/ 	.word	0xffffffff


	//   ....[5]....
        /*04d4*/ 	.word	0xffffffff


	//   ....[6]....
        /*04d8*/ 	.word	0xffffffff


	//   ....[7]....
        /*04dc*/ 	.word	0xffffffff


	//   ....[8]....
        /*04e0*/ 	.word	0xffffffff


	//   ....[9]....
        /*04e4*/ 	.word	0xffffffff


	//----- nvinfo : EIATTR_COOP_GROUP_INSTR_OFFSETS
	.align		4
.L_1299:
        /*04e8*/ 	.byte	0x04, 0x28
        /*04ea*/ 	.short	(.L_1301 - .L_1300)


	//   ....[0]....
.L_1300:
        /*04ec*/ 	.word	0x00003210


	//   ....[1]....
        /*04f0*/ 	.word	0x00003230


	//   ....[2]....
        /*04f4*/ 	.word	0x00003260


	//   ....[3]....
        /*04f8*/ 	.word	0x00003280


	//   ....[4]....
        /*04fc*/ 	.word	0x000032a0


	//   ....[5]....
        /*0500*/ 	.word	0x000032c0


	//   ....[6]....
        /*0504*/ 	.word	0x000032e0


	//   ....[7]....
        /*0508*/ 	.word	0x00003300


	//   ....[8]....
        /*050c*/ 	.word	0x00003330


	//   ....[9]....
        /*0510*/ 	.word	0x00003360


	//----- nvinfo : EIATTR_VRC_CTA_INIT_COUNT
	.align		4
.L_1301:
        /*0514*/ 	.byte	0x02, 0x4a
	.zero		1
	.zero		1


	//----- nvinfo : EIATTR_EXIT_INSTR_OFFSETS
	.align		4
        /*0518*/ 	.byte	0x04, 0x1c
        /*051a*/ 	.short	(.L_1303 - .L_1302)


	//   ....[0]....
.L_1302:
        /*051c*/ 	.word	0x0000b180


	//----- nvinfo : EIATTR_MAX_THREADS
	.align		4
.L_1303:
        /*0520*/ 	.byte	0x04, 0x05
        /*0522*/ 	.short	(.L_1305 - .L_1304)
.L_1304:
        /*0524*/ 	.word	0x00000080
        /*0528*/ 	.word	0x00000001
        /*052c*/ 	.word	0x00000001


	//----- nvinfo : EIATTR_CRS_STACK_SIZE
	.align		4
.L_1305:
        /*0530*/ 	.byte	0x04, 0x1e
        /*0532*/ 	.short	(.L_1307 - .L_1306)
.L_1306:
        /*0534*/ 	.word	0x00000000


	//----- nvinfo : EIATTR_CBANK_PARAM_SIZE
	.align		4
.L_1307:
        /*0538*/ 	.byte	0x03, 0x19
        /*053a*/ 	.short	0x0128


	//----- nvinfo : EIATTR_PARAM_CBANK
	.align		4
        /*053c*/ 	.byte	0x04, 0x0a
        /*053e*/ 	.short	(.L_1309 - .L_1308)
	.align		4
.L_1308:
        /*0540*/ 	.word	index@(.nv.constant0._ZN10layer_norm13ln_bwd_kernelINS_13Kernel_traitsI13__nv_bfloat16S2_S2_S2_fjLj5120ELj1ELj1ELj4ELj16ENS_18Kernel_traits_baseILj5120ES2_S2_S2_S2_fjLj128EEEEELb0ELb1ELb0ELb1EEEvNS_9BwdParamsE)
        /*0544*/ 	.short	0x0380
        /*0546*/ 	.short	0x0128


	//----- nvinfo : EIATTR_SW_WAR
	.align		4
.L_1309:
        /*0548*/ 	.byte	0x04, 0x36
        /*054a*/ 	.short	(.L_1311 - .L_1310)
.L_1310:
        /*054c*/ 	.word	0x00000008
.L_1311:


//--------------------- .nv.info._ZN10layer_norm13ln_bwd_kernelINS_13Kernel_traitsI13__nv_bfloat16S2_S2_S2_fjLj5120ELj1ELj1ELj4ELj16ENS_18Kernel_traits_baseILj5120ES2_S2_S2_S2_fjLj128EEEEELb0ELb1ELb1ELb0EEEvNS_9BwdParamsE --------------------------
	.section	.nv.info._ZN10layer_norm13ln_bwd_kernelINS_13Kernel_traitsI13__nv_bfloat16S2_S2_S2_fjLj5120ELj1ELj1ELj4ELj16ENS_18Kernel_traits_baseILj5120ES2_S2_S2_S2_fjLj128EEEEELb0ELb1ELb1ELb0EEEvNS_9BwdParamsE,"",@"SHT_CUDA_INFO"
	.sectionflags	@""
	.align	4


	//----- nvinfo : EIATTR_CUDA_API_VERSION
	.align		4
        /*0000*/ 	.byte	0x04, 0x37
        /*0002*/ 	.short	(.L_1313 - .L_1312)
.L_1312:
        /*0004*/ 	.word	0x00000082


	//----- nvinfo : EIATTR_KPARAM_INFO
	.align		4
.L_1313:
        /*0008*/ 	.byte	0x04, 0x17
        /*000a*/ 	.short	(.L_1315 - .L_1314)
.L_1314:
        /*000c*/ 	.word	0x00000000
        /*0010*/ 	.short	0x0000
        /*0012*/ 	.short	0x0000
        /*0014*/ 	.byte	0x00, 0xf0, 0xa1, 0x04


	//----- nvinfo : EIATTR_SPARSE_MMA_MASK
	.align		4
.L_1315:
        /*0018*/ 	.byte	0x03, 0x50
        /*001a*/ 	.short	0x0000


	//----- nvinfo : EIATTR_MAXREG_COUNT
	.align		4
        /*001c*/ 	.byte	0x03, 0x1b
        /*001e*/ 	.short	0x00ff


	//----- nvinfo : EIATTR_NUM_BARRIERS
	.align		4
        /*0020*/ 	.byte	0x02, 0x4c
        /*0022*/ 	.byte	0x01
	.zero		1


	//----- nvinfo : EIATTR_ANNOTATIONS
	.align		4
        /*0024*/ 	.byte	0x04, 0x55
        /*0026*/ 	.short	(.L_1317 - .L_1316)


	//   ....[0]....
.L_1316:
        /* <DEDUP_REMOVED lines=127> */


	//----- nvinfo : EIATTR_MERCURY_ISA_VERSION
	.align		4
.L_1317:
        /*0808*/ 	.byte	0x03, 0x5f
        /*080a*/ 	.short	0x0101


	//----- nvinfo : EIATTR_COOP_GROUP_MASK_REGIDS
	.align		4
        /*080c*/ 	.byte	0x04, 0x29
        /*080e*/ 	.short	(.L_1319 - .L_1318)


	//   ....[0]....
.L_1318:
        /*0810*/ 	.word	0xffffffff


	//   ....[1]....
        /*0814*/ 	.word	0xffffffff


	//   ....[2]....
        /*0818*/ 	.word	0xffffffff


	//   ....[3]....
        /*081c*/ 	.word	0xffffffff


	//   ....[4]....
        /*0820*/ 	.word	0xffffffff


	//   ....[5]....
        /*0824*/ 	.word	0xffffffff


	//   ....[6]....
        /*0828*/ 	.word	0xffffffff


	//   ....[7]....
        /*082c*/ 	.word	0xffffffff


	//   ....[8]....
        /*0830*/ 	.word	0xffffffff


	//   ....[9]....
        /*0834*/ 	.word	0xffffffff


	//----- nvinfo : EIATTR_COOP_GROUP_INSTR_OFFSETS
	.align		4
.L_1319:
        /*0838*/ 	.byte	0x04, 0x28
        /*083a*/ 	.short	(.L_1321 - .L_1320)


	//   ....[0]....
.L_1320:
        /*083c*/ 	.word	0x00003d20


	//   ....[1]....
        /*0840*/ 	.word	0x00003d40


	//   ....[2]....
        /*0844*/ 	.word	0x00003d80


	//   ....[3]....
        /*0848*/ 	.word	0x00003d90


	//   ....[4]....
        /*084c*/ 	.word	0x00003dd0


	//   ....[5]....
        /*0850*/ 	.word	0x00003de0


	//   ....[6]....
        /*0854*/ 	.word	0x00003e10


	//   ....[7]....
        /*0858*/ 	.word	0x00003e20


	//   ....[8]....
        /*085c*/ 	.word	0x00003e50


	//   ....[9]....
        /*0860*/ 	.word	0x00003e60


	//----- nvinfo : EIATTR_VRC_CTA_INIT_COUNT
	.align		4
.L_1321:
        /*0864*/ 	.byte	0x02, 0x4a
	.zero		1
	.zero		1


	//----- nvinfo : EIATTR_EXIT_INSTR_OFFSETS
	.align		4
        /*0868*/ 	.byte	0x04, 0x1c
        /*086a*/ 	.short	(.L_1323 - .L_1322)


	//   ....[0]....
.L_1322:
        /*086c*/ 	.word	0x0000e670


	//   ....[1]....
        /*0870*/ 	.word	0x0000e740


	//----- nvinfo : EIATTR_MAX_THREADS
	.align		4
.L_1323:
        /*0874*/ 	.byte	0x04, 0x05
        /*0876*/ 	.short	(.L_1325 - .L_1324)
.L_1324:
        /*0878*/ 	.word	0x00000080
        /*087c*/ 	.word	0x00000001
        /*0880*/ 	.word	0x00000001


	//----- nvinfo : EIATTR_CRS_STACK_SIZE
	.align		4
.L_1325:
        /*0884*/ 	.byte	0x04, 0x1e
        /*0886*/ 	.short	(.L_1327 - .L_1326)
.L_1326:
        /*0888*/ 	.word	0x00000000


	//----- nvinfo : EIATTR_CBANK_PARAM_SIZE
	.align		4
.L_1327:
        /*088c*/ 	.byte	0x03, 0x19
        /*088e*/ 	.short	0x0128


	//----- nvinfo : EIATTR_PARAM_CBANK
	.align		4
        /*0890*/ 	.byte	0x04, 0x0a
        /*0892*/ 	.short	(.L_1329 - .L_1328)
	.align		4
.L_1328:
        /*0894*/ 	.word	index@(.nv.constant0._ZN10layer_norm13ln_bwd_kernelINS_13Kernel_traitsI13__nv_bfloat16S2_S2_S2_fjLj5120ELj1ELj1ELj4ELj16ENS_18Kernel_traits_baseILj5120ES2_S2_S2_S2_fjLj128EEEEELb0ELb1ELb1ELb0EEEvNS_9BwdParamsE)
        /*0898*/ 	.short	0x0380
        /*089a*/ 	.short	0x0128


	//----- nvinfo : EIATTR_SW_WAR
	.align		4
.L_1329:
        /*089c*/ 	.byte	0x04, 0x36
        /*089e*/ 	.short	(.L_1331 - .L_1330)
.L_1330:
        /*08a0*/ 	.word	0x00000008
.L_1331:


//--------------------- .nv.info._ZN10layer_norm13ln_bwd_kernelINS_13Kernel_traitsI13__nv_bfloat16S2_S2_S2_fjLj5120ELj1ELj1ELj4ELj16ENS_18Kernel_traits_baseILj5120ES2_S2_S2_S2_fjLj128EEEEELb0ELb1ELb1ELb1EEEvNS_9BwdParamsE --------------------------
	.section	.nv.info._ZN10layer_norm13ln_bwd_kernelINS_13Kernel_traitsI13__nv_bfloat16S2_S2_S2_fjLj5120ELj1ELj1ELj4ELj16ENS_18Kernel_traits_baseILj5120ES2_S2_S2_S2_fjLj128EEEEELb0ELb1ELb1ELb1EEEvNS_9BwdParamsE,"",@"SHT_CUDA_INFO"
	.sectionflags	@""
	.align	4


	//----- nvinfo : EIATTR_CUDA_API_VERSION
	.align		4
        /*0000*/ 	.byte	0x04, 0x37
        /*0002*/ 	.short	(.L_1333 - .L_1332)
.L_1332:
        /*0004*/ 	.word	0x00000082


	//----- nvinfo : EIATTR_KPARAM_INFO
	.align		4
.L_1333:
        /*0008*/ 	.byte	0x04, 0x17
        /*000a*/ 	.short	(.L_1335 - .L_1334)
.L_1334:
        /*000c*/ 	.word	0x00000000
        /*0010*/ 	.short	0x0000
        /*0012*/ 	.short	0x0000
        /*0014*/ 	.byte	0x00, 0xf0, 0xa1, 0x04


	//----- nvinfo : EIATTR_SPARSE_MMA_MASK
	.align		4
.L_1335:
        /*0018*/ 	.byte	0x03, 0x50
        /*001a*/ 	.short	0x0000


	//----- nvinfo : EIATTR_MAXREG_COUNT
	.align		4
        /*001c*/ 	.byte	0x03, 0x1b
        /*001e*/ 	.short	0x00ff


	//----- nvinfo : EIATTR_NUM_BARRIERS
	.align		4
        /*0020*/ 	.byte	0x02, 0x4c
        /*0022*/ 	.byte	0x01
	.zero		1


	//----- nvinfo : EIATTR_ANNOTATIONS
	.align		4
        /*0024*/ 	.byte	0x04, 0x55
        /*0026*/ 	.short	(.L_1337 - .L_1336)


	//   ....[0]....
.L_1336:
        /* <DEDUP_REMOVED lines=131> */


	//----- nvinfo : EIATTR_MERCURY_ISA_VERSION
	.align		4
.L_1337:
        /*0848*/ 	.byte	0x03, 0x5f
        /*084a*/ 	.short	0x0101


	//----- nvinfo : EIATTR_COOP_GROUP_MASK_REGIDS
	.align		4
        /*084c*/ 	.byte	0x04, 0x29
        /*084e*/ 	.short	(.L_1339 - .L_1338)


	//   ....[0]....
.L_1338:
        /*0850*/ 	.word	0xffffffff


	//   ....[1]....
        /*0854*/ 	.word	0xffffffff


	//   ....[2]....
        /*0858*/ 	.word	0xffffffff


	//   ....[3]....
        /*085c*/ 	.word	0xffffffff


	//   ....[4]....
        /*0860*/ 	.word	0xffffffff


	//   ....[5]....
        /*0864*/ 	.word	0xffffffff


	//   ....[6]....
        /*0868*/ 	.word	0xffffffff


	//   ....[7]....
        /*086c*/ 	.word	0xffffffff


	//   ....[8]....
        /*0870*/ 	.word	0xffffffff


	//   ....[9]....
        /*0874*/ 	.word	0xffffffff


	//----- nvinfo : EIATTR_COOP_GROUP_INSTR_OFFSETS
	.align		4
.L_1339:
        /*0878*/ 	.byte	0x04, 0x28
        /*087a*/ 	.short	(.L_1341 - .L_1340)


	//   ....[0]....
.L_1340:
        /*087c*/ 	.word	0x00002e90


	//   ....[1]....
        /*0880*/ 	.word	0x00002ea0


	//   ....[2]....
        /*0884*/ 	.word	0x00002ee0


	//   ....[3]....
        /*0888*/ 	.word	0x00002ef0


	//   ....[4]....
        /*088c*/ 	.word	0x00002f40


	//   ....[5]....
        /*0890*/ 	.word	0x00002f50


	//   ....[6]....
        /*0894*/ 	.word	0x00002f80


	//   ....[7]....
        /*0898*/ 	.word	0x00002f90


	//   ....[8]....
        /*089c*/ 	.word	0x00002fc0


	//   ....[9]....
        /*08a0*/ 	.word	0x00002fd0


	//----- nvinfo : EIATTR_VRC_CTA_INIT_COUNT
	.align		4
.L_1341:
        /*08a4*/ 	.byte	0x02, 0x4a
	.zero		1
	.zero		1


	//----- nvinfo : EIATTR_EXIT_INSTR_OFFSETS
	.align		4
        /*08a8*/ 	.byte	0x04, 0x1c
        /*08aa*/ 	.short	(.L_1343 - .L_1342)


	//   ....[0]....
.L_1342:
        /*08ac*/ 	.word	0x0000dd30


	//----- nvinfo : EIATTR_MAX_THREADS
	.align		4
.L_1343:
        /*08b0*/ 	.byte	0x04, 0x05
        /*08b2*/ 	.short	(.L_1345 - .L_1344)
.L_1344:
        /*08b4*/ 	.word	0x00000080
        /*08b8*/ 	.word	0x00000001
        /*08bc*/ 	.word	0x00000001


	//----- nvinfo : EIATTR_CRS_STACK_SIZE
	.align		4
.L_1345:
        /*08c0*/ 	.byte	0x04, 0x1e
        /*08c2*/ 	.short	(.L_1347 - .L_1346)
.L_1346:
        /*08c4*/ 	.word	0x00000000


	//----- nvinfo : EIATTR_CBANK_PARAM_SIZE
	.align		4
.L_1347:
        /*08c8*/ 	.byte	0x03, 0x19
        /*08ca*/ 	.short	0x0128


	//----- nvinfo : EIATTR_PARAM_CBANK
	.align		4
        /*08cc*/ 	.byte	0x04, 0x0a
        /*08ce*/ 	.short	(.L_1349 - .L_1348)
	.align		4
.L_1348:
        /*08d0*/ 	.word	index@(.nv.constant0._ZN10layer_norm13ln_bwd_kernelINS_13Kernel_traitsI13__nv_bfloat16S2_S2_S2_fjLj5120ELj1ELj1ELj4ELj16ENS_18Kernel_traits_baseILj5120ES2_S2_S2_S2_fjLj128EEEEELb0ELb1ELb1ELb1EEEvNS_9BwdParamsE)
        /*08d4*/ 	.short	0x0380
        /*08d6*/ 	.short	0x0128


	//----- nvinfo : EIATTR_SW_WAR
	.align		4
.L_1349:
        /*08d8*/ 	.byte	0x04, 0x36
        /*08da*/ 	.short	(.L_1351 - .L_1350)
.L_1350:
        /*08dc*/ 	.word	0x00000008
.L_1351:


//--------------------- .nv.info._ZN10layer_norm13ln_bwd_kernelINS_13Kernel_traitsI13__nv_bfloat16S2_S2_S2_fjLj5120ELj1ELj1ELj4ELj16ENS_18Kernel_traits_baseILj5120ES2_S2_S2_S2_fjLj128EEEEELb1ELb0ELb0ELb0EEEvNS_9BwdParamsE --------------------------
	.section	.nv.info._ZN10layer_norm13ln_bwd_kernelINS_13Kernel_traitsI13__nv_bfloat16S2_S2_S2_fjLj5120ELj1ELj1ELj4ELj16ENS_18Kernel_traits_baseILj5120ES2_S2_S2_S2_fjLj128EEEEELb1ELb0ELb0ELb0EEEvNS_9BwdParamsE,"",@"SHT_CUDA_INFO"
	.sectionflags	@""
	.align	4


	//----- nvinfo : EIATTR_CUDA_API_VERSION
	.align		4
        /*0000*/ 	.byte	0x04, 0x37
        /*0002*/ 	.short	(.L_1353 - .L_1352)
.L_1352:
        /*0004*/ 	.word	0x00000082


	//----- nvinfo : EIATTR_KPARAM_INFO
	.align		4
.L_1353:
        /*0008*/ 	.byte	0x04, 0x17
        /*000a*/ 	.short	(.L_1355 - .L_1354)
.L_1354:
        /*000c*/ 	.word	0x00000000
        /*0010*/ 	.short	0x0000
        /*0012*/ 	.short	0x0000
        /*0014*/ 	.byte	0x00, 0xf0, 0xa1, 0x04


	//----- nvinfo : EIATTR_SPARSE_MMA_MASK
	.align		4
.L_1355:
        /*0018*/ 	.byte	0x03, 0x50
        /*001a*/ 	.short	0x0000


	//----- nvinfo : EIATTR_MAXREG_COUNT
	.align		4
        /*001c*/ 	.byte	0x03, 0x1b
        /*001e*/ 	.short	0x00ff


	//----- nvinfo : EIATTR_NUM_BARRIERS
	.align		4
        /*0020*/ 	.byte	0x02, 0x4c
        /*0022*/ 	.byte	0x01
	.zero		1


	//----- nvinfo : EIATTR_MERCURY_ISA_VERSION
	.align		4
        /*0024*/ 	.byte	0x03, 0x5f
        /*0026*/ 	.short	0x0101


	//----- nvinfo : EIATTR_COOP_GROUP_MASK_REGIDS
	.align		4
        /*0028*/ 	.byte	0x04, 0x29
        /*002a*/ 	.short	(.L_1357 - .L_1356)


	//   ....[0]....
.L_1356:
        /*002c*/ 	.word	0xffffffff


	//   ....[1]....
        /*0030*/ 	.word	0xffffffff


	//   ....[2]....
        /*0034*/ 	.word	0xffffffff


	//   ....[3]....
        /*0038*/ 	.word	0xffffffff


	//   ....[4]....
        /*003c*/ 	.word	0xffffffff


	//   ....[5]....
        /*0040*/ 	.word	0xffffffff


	//   ....[6]....
        /*0044*/ 	.word	0xffffffff


	//   ....[7]....
        /*0048*/ 	.word	0xffffffff


	//   ....[8]....
        /*004c*/ 	.word	0xffffffff


	//   ....[9]....
        /*0050*/ 	.word	0xffffffff


	//----- nvinfo : EIATTR_COOP_GROUP_INSTR_OFFSETS
	.align		4
.L_1357:
        /*0054*/ 	.byte	0x04, 0x28
        /*0056*/ 	.short	(.L_1359 - .L_1358)


	//   ....[0]....
.L_1358:
        /*0058*/ 	.word	0x00002ca0


	//   ....[1]....
        /*005c*/ 	.word	0x00002cd0


	//   ....[2]....
        /*0060*/ 	.word	0x00002d00


	//   ....[3]....
        /*0064*/ 	.word	0x00002d10


	//   ....[4]....
        /*0068*/ 	.word	0x00002d40


	//   ....[5]....
        /*006c*/ 	.word	0x00002d50


	//   ....[6]....
        /*0070*/ 	.word	0x00002d80


	//   ....[7]....
        /*0074*/ 	.word	0x00002d90


	//   ....[8]....
        /*0078*/ 	.word	0x00002dc0


	//   ....[9]....
        /*007c*/ 	.word	0x00002dd0


	//----- nvinfo : EIATTR_VRC_CTA_INIT_COUNT
	.align		4
.L_1359:
        /*0080*/ 	.byte	0x02, 0x4a
	.zero		1
	.zero		1


	//----- nvinfo : EIATTR_EXIT_INSTR_OFFSETS
	.align		4
        /*0084*/ 	.byte	0x04, 0x1c
        /*0086*/ 	.short	(.L_1361 - .L_1360)


	//   ....[0]....
.L_1360:
        /*0088*/ 	.word	0x000092c0


	//   ....[1]....
        /*008c*/ 	.word	0x00009360


	//----- nvinfo : EIATTR_MAX_THREADS
	.align		4
.L_1361:
        /*0090*/ 	.byte	0x04, 0x05
        /*0092*/ 	.short	(.L_1363 - .L_1362)
.L_1362:
        /*0094*/ 	.word	0x00000080
        /*0098*/ 	.word	0x00000001
        /*009c*/ 	.word	0x00000001


	//----- nvinfo : EIATTR_CRS_STACK_SIZE
	.align		4
.L_1363:
        /*00a0*/ 	.byte	0x04, 0x1e
        /*00a2*/ 	.short	(.L_1365 - .L_1364)
.L_1364:
        /*00a4*/ 	.word	0x00000000


	//----- nvinfo : EIATTR_CBANK_PARAM_SIZE
	.align		4
.L_1365:
        /*00a8*/ 	.byte	0x03, 0x19
        /*00aa*/ 	.short	0x0128


	//----- nvinfo : EIATTR_PARAM_CBANK
	.align		4
        /*00ac*/ 	.byte	0x04, 0x0a
        /*00ae*/ 	.short	(.L_1367 - .L_1366)
	.align		4
.L_1366:
        /*00b0*/ 	.word	index@(.nv.constant0._ZN10layer_norm13ln_bwd_kernelINS_13Kernel_traitsI13__nv_bfloat16S2_S2_S2_fjLj5120ELj1ELj1ELj4ELj16ENS_18Kernel_traits_baseILj5120ES2_S2_S2_S2_fjLj128EEEEELb1ELb0ELb0ELb0EEEvNS_9BwdParamsE)
        /*00b4*/ 	.short	0x0380
        /*00b6*/ 	.short	0x0128


	//----- nvinfo : EIATTR_SW_WAR
	.align		4
.L_1367:
        /*00b8*/ 	.byte	0x04, 0x36
        /*00ba*/ 	.short	(.L_1369 - .L_1368)
.L_1368:
        /*00bc*/ 	.word	0x00000008
.L_1369:


//--------------------- .nv.info._ZN10layer_norm13ln_bwd_kernelINS_13Kernel_traitsI13__nv_bfloat16S2_S2_S2_fjLj5120ELj1ELj1ELj4ELj16ENS_18Kernel_traits_baseILj5120ES2_S2_S2_S2_fjLj128EEEEELb1ELb0ELb0ELb1EEEvNS_9BwdParamsE --------------------------
	.section	.nv.info._ZN10layer_norm13ln_bwd_kernelINS_13Kernel_traitsI13__nv_bfloat16S2_S2_S2_fjLj5120ELj1ELj1ELj4ELj16ENS_18Kernel_traits_baseILj5120ES2_S2_S2_S2_fjLj128EEEEELb1ELb0ELb0ELb1EEEvNS_9BwdParamsE,"",@"SHT_CUDA_INFO"
	.sectionflags	@""
	.align	4


	//----- nvinfo : EIATTR_CUDA_API_VERSION
	.align		4
        /*0000*/ 	.byte	0x04, 0x37
        /*0002*/ 	.short	(.L_1371 - .L_1370)
.L_1370:
        /*0004*/ 	.word	0x00000082


	//----- nvinfo : EIATTR_KPARAM_INFO
	.align		4
.L_1371:
        /*0008*/ 	.byte	0x04, 0x17
        /*000a*/ 	.short	(.L_1373 - .L_1372)
.L_1372:
        /*000c*/ 	.word	0x00000000
        /*0010*/ 	.short	0x0000
        /*0012*/ 	.short	0x0000
        /*0014*/ 	.byte	0x00, 0xf0, 0xa1, 0x04


	//----- nvinfo : EIATTR_SPARSE_MMA_MASK
	.align		4
.L_1373:
        /*0018*/ 	.byte	0x03, 0x50
        /*001a*/ 	.short	0x0000


	//----- nvinfo : EIATTR_MAXREG_COUNT
	.align		4
        /*001c*/ 	.byte	0x03, 0x1b
        /*001e*/ 	.short	0x00ff


	//----- nvinfo : EIATTR_NUM_BARRIERS
	.align		4
        /*0020*/ 	.byte	0x02, 0x4c
        /*0022*/ 	.byte	0x01
	.zero		1


	//----- nvinfo : EIATTR_MERCURY_ISA_VERSION
	.align		4
        /*0024*/ 	.byte	0x03, 0x5f
        /*0026*/ 	.short	0x0101


	//----- nvinfo : EIATTR_COOP_GROUP_MASK_REGIDS
	.align		4
        /*0028*/ 	.byte	0x04, 0x29
        /*002a*/ 	.short	(.L_1375 - .L_1374)


	//   ....[0]....
.L_1374:
        /*002c*/ 	.word	0xffffffff


	//   ....[1]....
        /*0030*/ 	.word	0xffffffff


	//   ....[2]....
        /*0034*/ 	.word	0xffffffff


	//   ....[3]....
        /*0038*/ 	.word	0xffffffff


	//   ....[4]....
        /*003c*/ 	.word	0xffffffff


	//   ....[5]....
        /*0040*/ 	.word	0xffffffff


	//   ....[6]....
        /*0044*/ 	.word	0xffffffff


	//   ....[7]....
        /*0048*/ 	.word	0xffffffff


	//   ....[8]....
        /*004c*/ 	.word	0xffffffff


	//   ....[9]....
        /*0050*/ 	.word	0xffffffff


	//----- nvinfo : EIATTR_COOP_GROUP_INSTR_OFFSETS
	.align		4
.L_1375:
        /*0054*/ 	.byte	0x04, 0x28
        /*0056*/ 	.short	(.L_1377 - .L_1376)


	//   ....[0]....
.L_1376:
        /*0058*/ 	.word	0x00002460


	//   ....[1]....
        /*005c*/ 	.word	0x00002590


	//   ....[2]....
        /*0060*/ 	.word	0x000025a0


	//   ....[3]....
        /*0064*/ 	.word	0x000025d0


	//   ....[4]....
        /*0068*/ 	.word	0x000025e0


	//   ....[5]....
        /*006c*/ 	.word	0x00002610


	//   ....[6]....
        /*0070*/ 	.word	0x00002620


	//   ....[7]....
        /*0074*/ 	.word	0x00002650


	//   ....[8]....
        /*0078*/ 	.word	0x00002690


	//   ....[9]....
        /*007c*/ 	.word	0x000026a0


	//----- nvinfo : EIATTR_VRC_CTA_INIT_COUNT
	.align		4
.L_1377:
        /*0080*/ 	.byte	0x02, 0x4a
	.zero		1
	.zero		1


	//----- nvinfo : EIATTR_EXIT_INSTR_OFFSETS
	.align		4
        /*0084*/ 	.byte	0x04, 0x1c
        /*0086*/ 	.short	(.L_1379 - .L_1378)


	//   ....[0]....
.L_1378:
        /*0088*/ 	.word	0x00008dd0


	//----- nvinfo : EIATTR_MAX_THREADS
	.align		4
.L_1379:
        /*008c*/ 	.byte	0x04, 0x05
        /*008e*/ 	.short	(.L_1381 - .L_1380)
.L_1380:
        /*0090*/ 	.word	0x00000080
        /*0094*/ 	.word	0x00000001
        /*0098*/ 	.word	0x00000001


	//----- nvinfo : EIATTR_CBANK_PARAM_SIZE
	.align		4
.L_1381:
        /*009c*/ 	.byte	0x03, 0x19
        /*009e*/ 	.short	0x0128


	//----- nvinfo : EIATTR_PARAM_CBANK
	.align		4
        /*00a0*/ 	.byte	0x04, 0x0a
        /*00a2*/ 	.short	(.L_1383 - .L_1382)
	.align		4
.L_1382:
        /*00a4*/ 	.word	index@(.nv.constant0._ZN10layer_norm13ln_bwd_kernelINS_13Kernel_traitsI13__nv_bfloat16S2_S2_S2_fjLj5120ELj1ELj1ELj4ELj16ENS_18Kernel_traits_baseILj5120ES2_S2_S2_S2_fjLj128EEEEELb1ELb0ELb0ELb1EEEvNS_9BwdParamsE)
        /*00a8*/ 	.short	0x0380
        /*00aa*/ 	.short	0x0128


	//----- nvinfo : EIATTR_SW_WAR
	.align		4
.L_1383:
        /*00ac*/ 	.byte	0x04, 0x36
        /*00ae*/ 	.short	(.L_1385 - .L_1384)
.L_1384:
        /*00b0*/ 	.word	0x00000008
.L_1385:


//--------------------- .nv.info._ZN10layer_norm22ln_bwd_finalize_kernelINS_22Kernel_traits_finalizeILj5120E13__nv_bfloat16S2_S2_S2_fjLb0ELj1024ELj4ENS_18Kernel_traits_baseILj5120ES2_S2_S2_S2_fjLj1024EEEEELb0ELb0EEEvNS_9BwdParamsE --------------------------
	.section	.nv.info._ZN10layer_norm22ln_bwd_finalize_kernelINS_22Kernel_traits_finalizeILj5120E13__nv_bfloat16S2_S2_S2_fjLb0ELj1024ELj4ENS_18Kernel_traits_baseILj5120ES2_S2_S2_S2_fjLj1024EEEEELb0ELb0EEEvNS_9BwdParamsE,"",@"SHT_CUDA_INFO"
	.sectionflags	@""
	.align	4


	//----- nvinfo : EIATTR_CUDA_API_VERSION
	.align		4
        /*0000*/ 	.byte	0x04, 0x37
        /*0002*/ 	.short	(.L_1387 - .L_1386)
.L_1386:
        /*0004*/ 	.word	0x00000082


	//----- nvinfo : EIATTR_KPARAM_INFO
	.align		4
.L_1387:
        /*0008*/ 	.byte	0x04, 0x17
        /*000a*/ 	.short	(.L_1389 - .L_1388)
.L_1388:
        /*000c*/ 	.word	0x00000000
        /*0010*/ 	.short	0x0000
        /*0012*/ 	.short	0x0000
        /*0014*/ 	.byte	0x00, 0xf0, 0xa1, 0x04


	//----- nvinfo : EIATTR_SPARSE_MMA_MASK
	.align		4
.L_1389:
        /*0018*/ 	.byte	0x03, 0x50
        /*001a*/ 	.short	0x0000


	//----- nvinfo : EIATTR_MAXREG_COUNT
	.align		4
        /*001c*/ 	.byte	0x03, 0x1b
        /*001e*/ 	.short	0x0040


	//----- nvinfo : EIATTR_NUM_BARRIERS
	.align		4
        /*0020*/ 	.byte	0x02, 0x4c
        /*0022*/ 	.byte	0x01
	.zero		1


	//----- nvinfo : EIATTR_MERCURY_ISA_VERSION
	.align		4
        /*0024*/ 	.byte	0x03, 0x5f
        /*0026*/ 	.short	0x0101


	//----- nvinfo : EIATTR_COOP_GROUP_MASK_REGIDS
	.align		4
        /*0028*/ 	.byte	0x04, 0x29
        /*002a*/ 	.short	(.L_1391 - .L_1390)


	//   ....[0]....
.L_1390:
        /*002c*/ 	.word	0xffffffff


	//   ....[1]....
        /*0030*/ 	.word	0xffffffff


	//   ....[2]....
        /*0034*/ 	.word	0xffffffff


	//   ....[3]....
        /*0038*/ 	.word	0xffffffff


	//   ....[4]....
        /*003c*/ 	.word	0xffffffff


	//   ....[5]....
        /*0040*/ 	.word	0xffffffff


	//   ....[6]....
        /*0044*/ 	.word	0xffffffff


	//   ....[7]....
        /*0048*/ 	.word	0xffffffff


	//   ....[8]....
        /*004c*/ 	.word	0xffffffff


	//   ....[9]....
        /*0050*/ 	.word	0xffffffff


	//----- nvinfo : EIATTR_COOP_GROUP_INSTR_OFFSETS
	.align		4
.L_1391:
        /*0054*/ 	.byte	0x04, 0x28
        /*0056*/ 	.short	(.L_1393 - .L_1392)


	//   ....[0]....
.L_1392:
        /*0058*/ 	.word	0x000015e0


	//   ....[1]....
        /*005c*/ 	.word	0x000015f0


	//   ....[2]....
        /*0060*/ 	.word	0x00001620


	//   ....[3]....
        /*0064*/ 	.word	0x00001630


	//   ....[4]....
        /*0068*/ 	.word	0x00001660


	//   ....[5]....
        /*006c*/ 	.word	0x00001670


	//   ....[6]....
        /*0070*/ 	.word	0x000016b0


	//   ....[7]....
        /*0074*/ 	.word	0x000016e0


	//   ....[8]....
        /*0078*/ 	.word	0x00001710


	//   ....[9]....
        /*007c*/ 	.word	0x00001720


	//----- nvinfo : EIATTR_VRC_CTA_INIT_COUNT
	.align		4
.L_1393:
        /*0080*/ 	.byte	0x02, 0x4a
	.zero		1
	.zero		1


	//----- nvinfo : EIATTR_EXIT_INSTR_OFFSETS
	.align		4
        /*0084*/ 	.byte	0x04, 0x1c
        /*0086*/ 	.short	(.L_1395 - .L_1394)


	//   ....[0]....
.L_1394:
        /*0088*/ 	.word	0x00000060


	//   ....[1]....
        /*008c*/ 	.word	0x00001780


	//   ....[2]....
        /*0090*/ 	.word	0x000017b0


	//   ....[3]....
        /*0094*/ 	.word	0x00001870


	//----- nvinfo : EIATTR_MAX_THREADS
	.align		4
.L_1395:
        /*0098*/ 	.byte	0x04, 0x05
        /*009a*/ 	.short	(.L_1397 - .L_1396)
.L_1396:
        /*009c*/ 	.word	0x00000400
        /*00a0*/ 	.word	0x00000001
        /*00a4*/ 	.word	0x00000001


	//----- nvinfo : EIATTR_CRS_STACK_SIZE
	.align		4
.L_1397:
        /*00a8*/ 	.byte	0x04, 0x1e
        /*00aa*/ 	.short	(.L_1399 - .L_1398)
.L_1398:
        /*00ac*/ 	.word	0x00000000


	//----- nvinfo : EIATTR_CBANK_PARAM_SIZE
	.align		4
.L_1399:
        /*00b0*/ 	.byte	0x03, 0x19
        /*00b2*/ 	.short	0x0128


	//----- nvinfo : EIATTR_PARAM_CBANK
	.align		4
        /*00b4*/ 	.byte	0x04, 0x0a
        /*00b6*/ 	.short	(.L_1401 - .L_1400)
	.align		4
.L_1400:
        /*00b8*/ 	.word	index@(.nv.constant0._ZN10layer_norm22ln_bwd_finalize_kernelINS_22Kernel_traits_finalizeILj5120E13__nv_bfloat16S2_S2_S2_fjLb0ELj1024ELj4ENS_18Kernel_traits_baseILj5120ES2_S2_S2_S2_fjLj1024EEEEELb0ELb0EEEvNS_9BwdParamsE)
        /*00bc*/ 	.short	0x0380
        /*00be*/ 	.short	0x0128


	//----- nvinfo : EIATTR_SW_WAR
	.align		4
.L_1401:
        /*00c0*/ 	.byte	0x04, 0x36
        /*00c2*/ 	.short	(.L_1403 - .L_1402)
.L_1402:
        /*00c4*/ 	.word	0x00000008
.L_1403:


//--------------------- .nv.info._ZN10layer_norm13ln_bwd_kernelINS_13Kernel_traitsI13__nv_bfloat16S2_S2_S2_fjLj5120ELj1ELj1ELj4ELj16ENS_18Kernel_traits_baseILj5120ES2_S2_S2_S2_fjLj128EEEEELb1ELb0ELb1ELb0EEEvNS_9BwdParamsE --------------------------
	.section	.nv.info._ZN10layer_norm13ln_bwd_kernelINS_13Kernel_traitsI13__nv_bfloat16S2_S2_S2_fjLj5120ELj1ELj1ELj4ELj16ENS_18Kernel_traits_baseILj5120ES2_S2_S2_S2_fjLj128EEEEELb1ELb0ELb1ELb0EEEvNS_9BwdParamsE,"",@"SHT_CUDA_INFO"
	.sectionflags	@""
	.align	4


	//----- nvinfo : EIATTR_CUDA_API_VERSION
	.align		4
        /*0000*/ 	.byte	0x04, 0x37
        /*0002*/ 	.short	(.L_1405 - .L_1404)
.L_1404:
        /*0004*/ 	.word	0x00000082


	//----- nvinfo : EIATTR_KPARAM_INFO
	.align		4
.L_1405:
        /*0008*/ 	.byte	0x04, 0x17
        /*000a*/ 	.short	(.L_1407 - .L_1406)
.L_1406:
        /*000c*/ 	.word	0x00000000
        /*0010*/ 	.short	0x0000
        /*0012*/ 	.short	0x0000
        /*0014*/ 	.byte	0x00, 0xf0, 0xa1, 0x04


	//----- nvinfo : EIATTR_SPARSE_MMA_MASK
	.align		4
.L_1407:
        /*0018*/ 	.byte	0x03, 0x50
        /*001a*/ 	.short	0x0000


	//----- nvinfo : EIATTR_MAXREG_COUNT
	.align		4
        /*001c*/ 	.byte	0x03, 0x1b
        /*001e*/ 	.short	0x00ff


	//----- nvinfo : EIATTR_NUM_BARRIERS
	.align		4
        /*0020*/ 	.byte	0x02, 0x4c
        /*0022*/ 	.byte	0x01
	.zero		1


	//----- nvinfo : EIATTR_MERCURY_ISA_VERSION
	.align		4
        /*0024*/ 	.byte	0x03, 0x5f
        /*0026*/ 	.short	0x0101


	//----- nvinfo : EIATTR_COOP_GROUP_MASK_REGIDS
	.align		4
        /*0028*/ 	.byte	0x04, 0x29
        /*002a*/ 	.short	(.L_1409 - .L_1408)


	//   ....[0]....
.L_1408:
        /*002c*/ 	.word	0xffffffff


	//   ....[1]....
        /*0030*/ 	.word	0xffffffff


	//   ....[2]....
        /*0034*/ 	.word	0xffffffff


	//   ....[3]....
        /*0038*/ 	.word	0xffffffff


	//   ....[4]....
        /*003c*/ 	.word	0xffffffff


	//   ....[5]....
        /*0040*/ 	.word	0xffffffff


	//   ....[6]....
        /*0044*/ 	.word	0xffffffff


	//   ....[7]....
        /*0048*/ 	.word	0xffffffff


	//   ....[8]....
        /*004c*/ 	.word	0xffffffff


	//   ....[9]....
        /*0050*/ 	.word	0xffffffff


	//----- nvinfo : EIATTR_COOP_GROUP_INSTR_OFFSETS
	.align		4
.L_1409:
        /*0054*/ 	.byte	0x04, 0x28
        /*0056*/ 	.short	(.L_1411 - .L_1410)


	//   ....[0]....
.L_1410:
        /*0058*/ 	.word	0x000033f0


	//   ....[1]....
        /*005c*/ 	.word	0x00003420


	//   ....[2]....
        /*0060*/ 	.word	0x00003450


	//   ....[3]....
        /*0064*/ 	.word	0x00003460


	//   ....[4]....
        /*0068*/ 	.word	0x00003490


	//   ....[5]....
        /*006c*/ 	.word	0x000034a0


	//   ....[6]....
        /*0070*/ 	.word	0x000034d0


	//   ....[7]....
        /*0074*/ 	.word	0x000034e0


	//   ....[8]....
        /*0078*/ 	.word	0x00003510


	//   ....[9]....
        /*007c*/ 	.word	0x00003520


	//----- nvinfo : EIATTR_VRC_CTA_INIT_COUNT
	.align		4
.L_1411:
        /*0080*/ 	.byte	0x02, 0x4a
	.zero		1
	.zero		1


	//----- nvinfo : EIATTR_EXIT_INSTR_OFFSETS
	.align		4
        /*0084*/ 	.byte	0x04, 0x1c
        /*0086*/ 	.short	(.L_1413 - .L_1412)


	//   ....[0]....
.L_1412:
        /*0088*/ 	.word	0x0000bea0


	//   ....[1]....
        /*008c*/ 	.word	0x0000bf40


	//----- nvinfo : EIATTR_MAX_THREADS
	.align		4
.L_1413:
        /*0090*/ 	.byte	0x04, 0x05
        /*0092*/ 	.short	(.L_1415 - .L_1414)
.L_1414:
        /*0094*/ 	.word	0x00000080
        /*0098*/ 	.word	0x00000001
        /*009c*/ 	.word	0x00000001


	//----- nvinfo : EIATTR_CRS_STACK_SIZE
	.align		4
.L_1415:
        /*00a0*/ 	.byte	0x04, 0x1e
        /*00a2*/ 	.short	(.L_1417 - .L_1416)
.L_1416:
        /*00a4*/ 	.word	0x00000000


	//----- nvinfo : EIATTR_CBANK_PARAM_SIZE
	.align		4
.L_1417:
        /*00a8*/ 	.byte	0x03, 0x19
        /*00aa*/ 	.short	0x0128


	//----- nvinfo : EIATTR_PARAM_CBANK
	.align		4
        /*00ac*/ 	.byte	0x04, 0x0a
        /*00ae*/ 	.short	(.L_1419 - .L_1418)
	.align		4
.L_1418:
        /*00b0*/ 	.word	index@(.nv.constant0._ZN10layer_norm13ln_bwd_kernelINS_13Kernel_traitsI13__nv_bfloat16S2_S2_S2_fjLj5120ELj1ELj1ELj4ELj16ENS_18Kernel_traits_baseILj5120ES2_S2_S2_S2_fjLj128EEEEELb1ELb0ELb1ELb0EEEvNS_9BwdParamsE)
        /*00b4*/ 	.short	0x0380
        /*00b6*/ 	.short	0x0128


	//----- nvinfo : EIATTR_SW_WAR
	.align		4
.L_1419:
        /*00b8*/ 	.byte	0x04, 0x36
        /*00ba*/ 	.short	(.L_1421 - .L_1420)
.L_1420:
        /*00bc*/ 	.word	0x00000008
.L_1421:


//--------------------- .nv.info._ZN10layer_norm22ln_bwd_finalize_kernelINS_22Kernel_traits_finalizeILj5120E13__nv_bfloat16S2_S2_S2_fjLb0ELj1024ELj4ENS_18Kernel_traits_baseILj5120ES2_S2_S2_S2_fjLj1024EEEEELb0ELb1EEEvNS_9BwdParamsE --------------------------
	.section	.nv.info._ZN10layer_norm22ln_bwd_finalize_kernelINS_22Kernel_traits_finalizeILj5120E13__nv_bfloat16S2_S2_S2_fjLb0ELj1024ELj4ENS_18Kernel_traits_baseILj5120ES2_S2_S2_S2_fjLj1024EEEEELb0ELb1EEEvNS_9BwdParamsE,"",@"SHT_CUDA_INFO"
	.sectionflags	@""
	.align	4


	//----- nvinfo : EIATTR_CUDA_API_VERSION
	.align		4
        /*0000*/ 	.byte	0x04, 0x37
        /*0002*/ 	.short	(.L_1423 - .L_1422)
.L_1422:
        /*0004*/ 	.word	0x00000082


	//----- nvinfo : EIATTR_KPARAM_INFO
	.align		4
.L_1423:
        /*0008*/ 	.byte	0x04, 0x17
        /*000a*/ 	.short	(.L_1425 - .L_1424)
.L_1424:
        /*000c*/ 	.word	0x00000000
        /*0010*/ 	.short	0x0000
        /*0012*/ 	.short	0x0000
        /*0014*/ 	.byte	0x00, 0xf0, 0xa1, 0x04


	//----- nvinfo : EIATTR_SPARSE_MMA_MASK
	.align		4
.L_1425:
        /*0018*/ 	.byte	0x03, 0x50
        /*001a*/ 	.short	0x0000


	//----- nvinfo : EIATTR_MAXREG_COUNT
	.align		4
        /*001c*/ 	.byte	0x03, 0x1b
        /*001e*/ 	.short	0x0040


	//----- nvinfo : EIATTR_NUM_BARRIERS
	.align		4
        /*0020*/ 	.byte	0x02, 0x4c
        /*0022*/ 	.byte	0x01
	.zero		1


	//----- nvinfo : EIATTR_MERCURY_ISA_VERSION
	.align		4
        /*0024*/ 	.byte	0x03, 0x5f
        /*0026*/ 	.short	0x0101


	//----- nvinfo : EIATTR_COOP_GROUP_MASK_REGIDS
	.align		4
        /*0028*/ 	.byte	0x04, 0x29
        /*002a*/ 	.short	(.L_1427 - .L_1426)


	//   ....[0]....
.L_1426:
        /*002c*/ 	.word	0xffffffff


	//   ....[1]....
        /*0030*/ 	.word	0xffffffff


	//   ....[2]....
        /*0034*/ 	.word	0xffffffff


	//   ....[3]....
        /*0038*/ 	.word	0xffffffff


	//   ....[4]....
        /*003c*/ 	.word	0xffffffff


	//   ....[5]....
        /*0040*/ 	.word	0xffffffff


	//   ....[6]....
        /*0044*/ 	.word	0xffffffff


	//   ....[7]....
        /*0048*/ 	.word	0xffffffff


	//   ....[8]....
        /*004c*/ 	.word	0xffffffff


	//   ....[9]....
        /*0050*/ 	.word	0xffffffff


	//----- nvinfo : EIATTR_COOP_GROUP_INSTR_OFFSETS
	.align		4
.L_1427:
        /*0054*/ 	.byte	0x04, 0x28
        /*0056*/ 	.short	(.L_1429 - .L_1428)


	//   ....[0]....
.L_1428:
        /*0058*/ 	.word	0x00001630


	//   ....[1]....
        /*005c*/ 	.word	0x00001640


	//   ....[2]....
        /*0060*/ 	.word	0x00001670


	//   ....[3]....
        /*0064*/ 	.word	0x00001680


	//   ....[4]....
        /*0068*/ 	.word	0x000016b0


	//   ....[5]....
        /*006c*/ 	.word	0x000016d0


	//   ....[6]....
        /*0070*/ 	.word	0x00001700


	//   ....[7]....
        /*0074*/ 	.word	0x00001710


	//   ....[8]....
        /*0078*/ 	.word	0x00001740


	//   ....[9]....
        /*007c*/ 	.word	0x00001750


	//----- nvinfo : EIATTR_VRC_CTA_INIT_COUNT
	.align		4
.L_1429:
        /*0080*/ 	.byte	0x02, 0x4a
	.zero		1
	.zero		1


	//----- nvinfo : EIATTR_EXIT_INSTR_OFFSETS
	.align		4
        /*0084*/ 	.byte	0x04, 0x1c
        /*0086*/ 	.short	(.L_1431 - .L_1430)


	//   ....[0]....
.L_1430:
        /*0088*/ 	.word	0x00000070


	//   ....[1]....
        /*008c*/ 	.word	0x000017b0


	//   ....[2]....
        /*0090*/ 	.word	0x00001880


	//----- nvinfo : EIATTR_MAX_THREADS
	.align		4
.L_1431:
        /*0094*/ 	.byte	0x04, 0x05
        /*0096*/ 	.short	(.L_1433 - .L_1432)
.L_1432:
        /*0098*/ 	.word	0x00000400
        /*009c*/ 	.word	0x00000001
        /*00a0*/ 	.word	0x00000001


	//----- nvinfo : EIATTR_CRS_STACK_SIZE
	.align		4
.L_1433:
        /*00a4*/ 	.byte	0x04, 0x1e
        /*00a6*/ 	.short	(.L_1435 - .L_1434)
.L_1434:
        /*00a8*/ 	.word	0x00000000


	//----- nvinfo : EIATTR_CBANK_PARAM_SIZE
	.align		4
.L_1435:
        /*00ac*/ 	.byte	0x03, 0x19
        /*00ae*/ 	.short	0x0128


	//----- nvinfo : EIATTR_PARAM_CBANK
	.align		4
        /*00b0*/ 	.byte	0x04, 0x0a
        /*00b2*/ 	.short	(.L_1437 - .L_1436)
	.align		4
.L_1436:
        /*00b4*/ 	.word	index@(.nv.constant0._ZN10layer_norm22ln_bwd_finalize_kernelINS_22Kernel_traits_finalizeILj5120E13__nv_bfloat16S2_S2_S2_fjLb0ELj1024ELj4ENS_18Kernel_traits_baseILj5120ES2_S2_S2_S2_fjLj1024EEEEELb0ELb1EEEvNS_9BwdParamsE)
        /*00b8*/ 	.short	0x0380
        /*00ba*/ 	.short	0x0128


	//----- nvinfo : EIATTR_SW_WAR
	.align		4
.L_1437:
        /*00bc*/ 	.byte	0x04, 0x36
        /*00be*/ 	.short	(.L_1439 - .L_1438)
.L_1438:
        /*00c0*/ 	.word	0x00000008
.L_1439:


//--------------------- .nv.info._ZN10layer_norm13ln_bwd_kernelINS_13Kernel_traitsI13__nv_bfloat16S2_S2_S2_fjLj5120ELj1ELj1ELj4ELj16ENS_18Kernel_traits_baseILj5120ES2_S2_S2_S2_fjLj128EEEEELb1ELb0ELb1ELb1EEEvNS_9BwdParamsE --------------------------
	.section	.nv.info._ZN10layer_norm13ln_bwd_kernelINS_13Kernel_traitsI13__nv_bfloat16S2_S2_S2_fjLj5120ELj1ELj1ELj4ELj16ENS_18Kernel_traits_baseILj5120ES2_S2_S2_S2_fjLj128EEEEELb1ELb0ELb1ELb1EEEvNS_9BwdParamsE,"",@"SHT_CUDA_INFO"
	.sectionflags	@""
	.align	4


	//----- nvinfo : EIATTR_CUDA_API_VERSION
	.align		4
        /*0000*/ 	.byte	0x04, 0x37
        /*0002*/ 	.short	(.L_1441 - .L_1440)
.L_1440:
        /*0004*/ 	.word	0x00000082


	//----- nvinfo : EIATTR_KPARAM_INFO
	.align		4
.L_1441:
        /*0008*/ 	.byte	0x04, 0x17
        /*000a*/ 	.short	(.L_1443 - .L_1442)
.L_1442:
        /*000c*/ 	.word	0x00000000
        /*0010*/ 	.short	0x0000
        /*0012*/ 	.short	0x0000
        /*0014*/ 	.byte	0x00, 0xf0, 0xa1, 0x04


	//----- nvinfo : EIATTR_SPARSE_MMA_MASK
	.align		4
.L_1443:
        /*0018*/ 	.byte	0x03, 0x50
        /*001a*/ 	.short	0x0000


	//----- nvinfo : EIATTR_MAXREG_COUNT
	.align		4
        /*001c*/ 	.byte	0x03, 0x1b
        /*001e*/ 	.short	0x00ff


	//----- nvinfo : EIATTR_NUM_BARRIERS
	.align		4
        /*0020*/ 	.byte	0x02, 0x4c
        /*0022*/ 	.byte	0x01
	.zero		1


	//----- nvinfo : EIATTR_MERCURY_ISA_VERSION
	.align		4
        /*0024*/ 	.byte	0x03, 0x5f
        /*0026*/ 	.short	0x0101


	//----- nvinfo : EIATTR_COOP_GROUP_MASK_REGIDS
	.align		4
        /*0028*/ 	.byte	0x04, 0x29
        /*002a*/ 	.short	(.L_1445 - .L_1444)


	//   ....[0]....
.L_1444:
        /*002c*/ 	.word	0xffffffff


	//   ....[1]....
        /*0030*/ 	.word	0xffffffff


	//   ....[2]....
        /*0034*/ 	.word	0xffffffff


	//   ....[3]....
        /*0038*/ 	.word	0xffffffff


	//   ....[4]....
        /*003c*/ 	.word	0xffffffff


	//   ....[5]....
        /*0040*/ 	.word	0xffffffff


	//   ....[6]....
        /*0044*/ 	.word	0xffffffff


	//   ....[7]....
        /*0048*/ 	.word	0xffffffff


	//   ....[8]....
        /*004c*/ 	.word	0xffffffff


	//   ....[9]....
        /*0050*/ 	.word	0xffffffff


	//----- nvinfo : EIATTR_COOP_GROUP_INSTR_OFFSETS
	.align		4
.L_1445:
        /*0054*/ 	.byte	0x04, 0x28
        /*0056*/ 	.short	(.L_1447 - .L_1446)


	//   ....[0]....
.L_1446:
        /*0058*/ 	.word	0x00002ae0


	//   ....[1]....
        /*005c*/ 	.word	0x00002b00


	//   ....[2]....
        /*0060*/ 	.word	0x00002b40


	//   ....[3]....
        /*0064*/ 	.word	0x00002b50


	//   ....[4]....
        /*0068*/ 	.word	0x00002b90


	//   ....[5]....
        /*006c*/ 	.word	0x00002ba0


	//   ....[6]....
        /*0070*/ 	.word	0x00002bd0


	//   ....[7]....
        /*0074*/ 	.word	0x00002be0


	//   ....[8]....
        /*0078*/ 	.word	0x00002c10


	//   ....[9]....
        /*007c*/ 	.word	0x00002c20


	//----- nvinfo : EIATTR_VRC_CTA_INIT_COUNT
	.align		4
.L_1447:
        /*0080*/ 	.byte	0x02, 0x4a
	.zero		1
	.zero		1


	//----- nvinfo : EIATTR_EXIT_INSTR_OFFSETS
	.align		4
        /*0084*/ 	.byte	0x04, 0x1c
        /*0086*/ 	.short	(.L_1449 - .L_1448)


	//   ....[0]....
.L_1448:
        /*0088*/ 	.word	0x0000ade0


	//----- nvinfo : EIATTR_MAX_THREADS
	.align		4
.L_1449:
        /*008c*/ 	.byte	0x04, 0x05
        /*008e*/ 	.short	(.L_1451 - .L_1450)
.L_1450:
        /*0090*/ 	.word	0x00000080
        /*0094*/ 	.word	0x00000001
        /*0098*/ 	.word	0x00000001


	//----- nvinfo : EIATTR_CRS_STACK_SIZE
	.align		4
.L_1451:
        /*009c*/ 	.byte	0x04, 0x1e
        /*009e*/ 	.short	(.L_1453 - .L_1452)
.L_1452:
        /*00a0*/ 	.word	0x00000000


	//----- nvinfo : EIATTR_CBANK_PARAM_SIZE
	.align		4
.L_1453:
        /*00a4*/ 	.byte	0x03, 0x19
        /*00a6*/ 	.short	0x0128


	//----- nvinfo : EIATTR_PARAM_CBANK
	.align		4
        /*00a8*/ 	.byte	0x04, 0x0a
        /*00aa*/ 	.short	(.L_1455 - .L_1454)
	.align		4
.L_1454:
        /*00ac*/ 	.word	index@(.nv.constant0._ZN10layer_norm13ln_bwd_kernelINS_13Kernel_traitsI13__nv_bfloat16S2_S2_S2_fjLj5120ELj1ELj1ELj4ELj16ENS_18Kernel_traits_baseILj5120ES2_S2_S2_S2_fjLj128EEEEELb1ELb0ELb1ELb1EEEvNS_9BwdParamsE)
        /*00b0*/ 	.short	0x0380
        /*00b2*/ 	.short	0x0128


	//----- nvinfo : EIATTR_SW_WAR
	.align		4
.L_1455:
        /*00b4*/ 	.byte	0x04, 0x36
        /*00b6*/ 	.short	(.L_1457 - .L_1456)
.L_1456:
        /*00b8*/ 	.word	0x00000008
.L_1457:


//--------------------- .nv.info._ZN10layer_norm13ln_bwd_kernelINS_13Kernel_traitsI13__nv_bfloat16S2_S2_S2_fjLj5120ELj1ELj1ELj4ELj16ENS_18Kernel_traits_baseILj5120ES2_S2_S2_S2_fjLj128EEEEELb1ELb1ELb0ELb0EEEvNS_9BwdParamsE --------------------------
	.section	.nv.info._ZN10layer_norm13ln_bwd_kernelINS_13Kernel_traitsI13__nv_bfloat16S2_S2_S2_fjLj5120ELj1ELj1ELj4ELj16ENS_18Kernel_traits_baseILj5120ES2_S2_S2_S2_fjLj128EEEEELb1ELb1ELb0ELb0EEEvNS_9BwdParamsE,"",@"SHT_CUDA_INFO"
	.sectionflags	@""
	.align	4


	//----- nvinfo : EIATTR_CUDA_API_VERSION
	.align		4
        /*0000*/ 	.byte	0x04, 0x37
        /*0002*/ 	.short	(.L_1459 - .L_1458)
.L_1458:
        /*0004*/ 	.word	0x00000082


	//----- nvinfo : EIATTR_KPARAM_INFO
	.align		4
.L_1459:
        /*0008*/ 	.byte	0x04, 0x17
        /*000a*/ 	.short	(.L_1461 - .L_1460)
.L_1460:
        /*000c*/ 	.word	0x00000000
        /*0010*/ 	.short	0x0000
        /*0012*/ 	.short	0x0000
        /*0014*/ 	.byte	0x00, 0xf0, 0xa1, 0x04


	//----- nvinfo : EIATTR_SPARSE_MMA_MASK
	.align		4
.L_1461:
        /*0018*/ 	.byte	0x03, 0x50
        /*001a*/ 	.short	0x0000


	//----- nvinfo : EIATTR_MAXREG_COUNT
	.align		4
        /*001c*/ 	.byte	0x03, 0x1b
        /*001e*/ 	.short	0x00ff


	//----- nvinfo : EIATTR_NUM_BARRIERS
	.align		4
        /*0020*/ 	.byte	0x02, 0x4c
        /*0022*/ 	.byte	0x01
	.zero		1


	//----- nvinfo : EIATTR_ANNOTATIONS
	.align		4
        /*0024*/ 	.byte	0x04, 0x55
        /*0026*/ 	.short	(.L_1463 - .L_1462)


	//   ....[0]....
.L_1462:
        /* <DEDUP_REMOVED lines=134> */


	//----- nvinfo : EIATTR_MERCURY_ISA_VERSION
	.align		4
.L_1463:
        /*0878*/ 	.byte	0x03, 0x5f
        /*087a*/ 	.short	0x0101


	//----- nvinfo : EIATTR_COOP_GROUP_MASK_REGIDS
	.align		4
        /*087c*/ 	.byte	0x04, 0x29
        /*087e*/ 	.short	(.L_1465 - .L_1464)


	//   ....[0]....
.L_1464:
        /*0880*/ 	.word	0xffffffff


	//   ....[1]....
        /*0884*/ 	.word	0xffffffff


	//   ....[2]....
        /*0888*/ 	.word	0xffffffff


	//   ....[3]....
        /*088c*/ 	.word	0xffffffff


	//   ....[4]....
        /*0890*/ 	.word	0xffffffff


	//   ....[5]....
        /*0894*/ 	.word	0xffffffff


	//   ....[6]....
        /*0898*/ 	.word	0xffffffff


	//   ....[7]....
        /*089c*/ 	.word	0xffffffff


	//   ....[8]....
        /*08a0*/ 	.word	0xffffffff


	//   ....[9]....
        /*08a4*/ 	.word	0xffffffff


	//----- nvinfo : EIATTR_COOP_GROUP_INSTR_OFFSETS
	.align		4
.L_1465:
        /*08a8*/ 	.byte	0x04, 0x28
        /*08aa*/ 	.short	(.L_1467 - .L_1466)


	//   ....[0]....
.L_1466:
        /*08ac*/ 	.word	0x00003ca0


	//   ....[1]....
        /*08b0*/ 	.word	0x00003cd0


	//   ....[2]....
        /*08b4*/ 	.word	0x00003d00


	//   ....[3]....
        /*08b8*/ 	.word	0x00003d10


	//   ....[4]....
        /*08bc*/ 	.word	0x00003d40


	//   ....[5]....
        /*08c0*/ 	.word	0x00003d50


	//   ....[6]....
        /*08c4*/ 	.word	0x00003d80


	//   ....[7]....
        /*08c8*/ 	.word	0x00003d90


	//   ....[8]....
        /*08cc*/ 	.word	0x00003dc0


	//   ....[9]....
        /*08d0*/ 	.word	0x00003dd0


	//----- nvinfo : EIATTR_VRC_CTA_INIT_COUNT
	.align		4
.L_1467:
        /*08d4*/ 	.byte	0x02, 0x4a
	.zero		1
	.zero		1


	//----- nvinfo : EIATTR_EXIT_INSTR_OFFSETS
	.align		4
        /*08d8*/ 	.byte	0x04, 0x1c
        /*08da*/ 	.short	(.L_1469 - .L_1468)


	//   ....[0]....
.L_1468:
        /*08dc*/ 	.word	0x000109d0


	//   ....[1]....
        /*08e0*/ 	.word	0x00010aa0


	//----- nvinfo : EIATTR_MAX_THREADS
	.align		4
.L_1469:
        /*08e4*/ 	.byte	0x04, 0x05
        /*08e6*/ 	.short	(.L_1471 - .L_1470)
.L_1470:
        /*08e8*/ 	.word	0x00000080
        /*08ec*/ 	.word	0x00000001
        /*08f0*/ 	.word	0x00000001


	//----- nvinfo : EIATTR_CRS_STACK_SIZE
	.align		4
.L_1471:
        /*08f4*/ 	.byte	0x04, 0x1e
        /*08f6*/ 	.short	(.L_1473 - .L_1472)
.L_1472:
        /*08f8*/ 	.word	0x00000000


	//----- nvinfo : EIATTR_CBANK_PARAM_SIZE
	.align		4
.L_1473:
        /*08fc*/ 	.byte	0x03, 0x19
        /*08fe*/ 	.short	0x0128


	//----- nvinfo : EIATTR_PARAM_CBANK
	.align		4
        /*0900*/ 	.byte	0x04, 0x0a
        /*0902*/ 	.short	(.L_1475 - .L_1474)
	.align		4
.L_1474:
        /*0904*/ 	.word	index@(.nv.constant0._ZN10layer_norm13ln_bwd_kernelINS_13Kernel_traitsI13__nv_bfloat16S2_S2_S2_fjLj5120ELj1ELj1ELj4ELj16ENS_18Kernel_traits_baseILj5120ES2_S2_S2_S2_fjLj128EEEEELb1ELb1ELb0ELb0EEEvNS_9BwdParamsE)
        /*0908*/ 	.short	0x0380
        /*090a*/ 	.short	0x0128


	//----- nvinfo : EIATTR_SW_WAR
	.align		4
.L_1475:
        /*090c*/ 	.byte	0x04, 0x36
        /*090e*/ 	.short	(.L_1477 - .L_1476)
.L_1476:
        /*0910*/ 	.word	0x00000008
.L_1477:


//--------------------- .nv.info._ZN10layer_norm13ln_bwd_kernelINS_13Kernel_traitsI13__nv_bfloat16S2_S2_S2_fjLj5120ELj1ELj1ELj4ELj16ENS_18Kernel_traits_baseILj5120ES2_S2_S2_S2_fjLj128EEEEELb1ELb1ELb0ELb1EEEvNS_9BwdParamsE --------------------------
	.section	.nv.info._ZN10layer_norm13ln_bwd_kernelINS_13Kernel_traitsI13__nv_bfloat16S2_S2_S2_fjLj5120ELj1ELj1ELj4ELj16ENS_18Kernel_traits_baseILj5120ES2_S2_S2_S2_fjLj128EEEEELb1ELb1ELb0ELb1EEEvNS_9BwdParamsE,"",@"SHT_CUDA_INFO"
	.sectionflags	@""
	.align	4


	//----- nvinfo : EIATTR_CUDA_API_VERSION
	.align		4
        /*0000*/ 	.byte	0x04, 0x37
        /*0002*/ 	.short	(.L_1479 - .L_1478)
.L_1478:
        /*0004*/ 	.word	0x00000082


	//----- nvinfo : EIATTR_KPARAM_INFO
	.align		4
.L_1479:
        /*0008*/ 	.byte	0x04, 0x17
        /*000a*/ 	.short	(.L_1481 - .L_1480)
.L_1480:
        /*000c*/ 	.word	0x00000000
        /*0010*/ 	.short	0x0000
        /*0012*/ 	.short	0x0000
        /*0014*/ 	.byte	0x00, 0xf0, 0xa1, 0x04


	//----- nvinfo : EIATTR_SPARSE_MMA_MASK
	.align		4
.L_1481:
        /*0018*/ 	.byte	0x03, 0x50
        /*001a*/ 	.short	0x0000


	//----- nvinfo : EIATTR_MAXREG_COUNT
	.align		4
        /*001c*/ 	.byte	0x03, 0x1b
        /*001e*/ 	.short	0x00ff


	//----- nvinfo : EIATTR_NUM_BARRIERS
	.align		4
        /*0020*/ 	.byte	0x02, 0x4c
        /*0022*/ 	.byte	0x01
	.zero		1


	//----- nvinfo : EIATTR_ANNOTATIONS
	.align		4
        /*0024*/ 	.byte	0x04, 0x55
        /*0026*/ 	.short	(.L_1483 - .L_1482)


	//   ....[0]....
.L_1482:
        /* <DEDUP_REMOVED lines=81> */


	//----- nvinfo : EIATTR_MERCURY_ISA_VERSION
	.align		4
.L_1483:
        /*0520*/ 	.byte	0x03, 0x5f
        /*0522*/ 	.short	0x0101


	//----- nvinfo : EIATTR_COOP_GROUP_MASK_REGIDS
	.align		4
        /*0524*/ 	.byte	0x04, 0x29
        /*0526*/ 	.short	(.L_1485 - .L_1484)


	//   ....[0]....
.L_1484:
        /*0528*/ 	.word	0xffffffff


	//   ....[1]....
        /*052c*/ 	.word	0xffffffff


	//   ....[2]....
        /*0530*/ 	.word	0xffffffff


	//   ....[3]....
        /*0534*/ 	.word	0xffffffff


	//   ....[4]....
        /*0538*/ 	.word	0xffffffff


	//   ....[5]....
        /*053c*/ 	.word	0xffffffff


	//   ....[6]....
        /*0540*/ 	.word	0xffffffff


	//   ....[7]....
        /*0544*/ 	.word	0xffffffff


	//   ....[8]....
        /*0548*/ 	.word	0xffffffff


	//   ....[9]....
        /*054c*/ 	.word	0xffffffff


	//----- nvinfo : EIATTR_COOP_GROUP_INSTR_OFFSETS
	.align		4
.L_1485:
        /*0550*/ 	.byte	0x04, 0x28
        /*0552*/ 	.short	(.L_1487 - .L_1486)


	//   ....[0]....
.L_1486:
        /*0554*/ 	.word	0x00003050


	//   ....[1]....
        /*0558*/ 	.word	0x00003100


	//   ....[2]....
        /*055c*/ 	.word	0x00003120


	//   ....[3]....
        /*0560*/ 	.word	0x00003140


	//   ....[4]....
        /*0564*/ 	.word	0x00003160


	//   ....[5]....
        /*0568*/ 	.word	0x00003180


	//   ....[6]....
        /*056c*/ 	.word	0x000031a0


	//   ....[7]....
        /*0570*/ 	.word	0x000031c0


	//   ....[8]....
        /*0574*/ 	.word	0x000031e0


	//   ....[9]....
        /*0578*/ 	.word	0x00003200


	//----- nvinfo : EIATTR_VRC_CTA_INIT_COUNT
	.align		4
.L_1487:
        /*057c*/ 	.byte	0x02, 0x4a
	.zero		1
	.zero		1


	//----- nvinfo : EIATTR_EXIT_INSTR_OFFSETS
	.align		4
        /*0580*/ 	.byte	0x04, 0x1c
        /*0582*/ 	.short	(.L_1489 - .L_1488)


	//   ....[0]....
.L_1488:
        /*0584*/ 	.word	0x0000dbc0


	//----- nvinfo : EIATTR_MAX_THREADS
	.align		4
.L_1489:
        /*0588*/ 	.byte	0x04, 0x05
        /*058a*/ 	.short	(.L_1491 - .L_1490)
.L_1490:
        /*058c*/ 	.word	0x00000080
        /*0590*/ 	.word	0x00000001
        /*0594*/ 	.word	0x00000001


	//----- nvinfo : EIATTR_CBANK_PARAM_SIZE
	.align		4
.L_1491:
        /*0598*/ 	.byte	0x03, 0x19
        /*059a*/ 	.short	0x0128


	//----- nvinfo : EIATTR_PARAM_CBANK
	.align		4
        /*059c*/ 	.byte	0x04, 0x0a
        /*059e*/ 	.short	(.L_1493 - .L_1492)
	.align		4
.L_1492:
        /*05a0*/ 	.word	index@(.nv.constant0._ZN10layer_norm13ln_bwd_kernelINS_13Kernel_traitsI13__nv_bfloat16S2_S2_S2_fjLj5120ELj1ELj1ELj4ELj16ENS_18Kernel_traits_baseILj5120ES2_S2_S2_S2_fjLj128EEEEELb1ELb1ELb0ELb1EEEvNS_9BwdParamsE)
        /*05a4*/ 	.short	0x0380
        /*05a6*/ 	.short	0x0128


	//----- nvinfo : EIATTR_SW_WAR
	.align		4
.L_1493:
        /*05a8*/ 	.byte	0x04, 0x36
        /*05aa*/ 	.short	(.L_1495 - .L_1494)
.L_1494:
        /*05ac*/ 	.word	0x00000008
.L_1495:


//--------------------- .nv.info._ZN10layer_norm22ln_bwd_finalize_kernelINS_22Kernel_traits_finalizeILj5120E13__nv_bfloat16S2_S2_S2_fjLb1ELj1024ELj4ENS_18Kernel_traits_baseILj5120ES2_S2_S2_S2_fjLj1024EEEEELb1ELb0EEEvNS_9BwdParamsE --------------------------
	.section	.nv.info._ZN10layer_norm22ln_bwd_finalize_kernelINS_22Kernel_traits_finalizeILj5120E13__nv_bfloat16S2_S2_S2_fjLb1ELj1024ELj4ENS_18Kernel_traits_baseILj5120ES2_S2_S2_S2_fjLj1024EEEEELb1ELb0EEEvNS_9BwdParamsE,"",@"SHT_CUDA_INFO"
	.sectionflags	@""
	.align	4


	//----- nvinfo : EIATTR_CUDA_API_VERSION
	.align		4
        /*0000*/ 	.byte	0x04, 0x37
        /*0002*/ 	.short	(.L_1497 - .L_1496)
.L_1496:
        /*0004*/ 	.word	0x00000082


	//----- nvinfo : EIATTR_KPARAM_INFO
	.align		4
.L_1497:
        /*0008*/ 	.byte	0x04, 0x17
        /*000a*/ 	.short	(.L_1499 - .L_1498)
.L_1498:
        /*000c*/ 	.word	0x00000000
        /*0010*/ 	.short	0x0000
        /*0012*/ 	.short	0x0000
        /*0014*/ 	.byte	0x00, 0xf0, 0xa1, 0x04


	//----- nvinfo : EIATTR_SPARSE_MMA_MASK
	.align		4
.L_1499:
        /*0018*/ 	.byte	0x03, 0x50
        /*001a*/ 	.short	0x0000


	//----- nvinfo : EIATTR_MAXREG_COUNT
	.align		4
        /*001c*/ 	.byte	0x03, 0x1b
        /*001e*/ 	.short	0x0040


	//----- nvinfo : EIATTR_NUM_BARRIERS
	.align		4
        /*0020*/ 	.byte	0x02, 0x4c
        /*0022*/ 	.byte	0x01
	.zero		1


	//----- nvinfo : EIATTR_MERCURY_ISA_VERSION
	.align		4
        /*0024*/ 	.byte	0x03, 0x5f
        /*0026*/ 	.short	0x0101


	//----- nvinfo : EIATTR_COOP_GROUP_MASK_REGIDS
	.align		4
        /*0028*/ 	.byte	0x04, 0x29
        /*002a*/ 	.short	(.L_1501 - .L_1500)


	//   ....[0]....
.L_1500:
        /*002c*/ 	.word	0xffffffff


	//   ....[1]....
        /*0030*/ 	.word	0xffffffff


	//   ....[2]....
        /*0034*/ 	.word	0xffffffff


	//   ....[3]....
        /*0038*/ 	.word	0xffffffff


	//   ....[4]....
        /*003c*/ 	.word	0xffffffff


	//   ....[5]....
        /*0040*/ 	.word	0xffffffff


	//   ....[6]....
        /*0044*/ 	.word	0xffffffff


	//   ....[7]....
        /*0048*/ 	.word	0xffffffff


	//   ....[8]....
        /*004c*/ 	.word	0xffffffff


	//   ....[9]....
        /*0050*/ 	.word	0xffffffff


	//   ....[10]....
        /*0054*/ 	.word	0xffffffff


	//   ....[11]....
        /*0058*/ 	.word	0xffffffff


	//   ....[12]....
        /*005c*/ 	.word	0xffffffff


	//   ....[13]....
        /*0060*/ 	.word	0xffffffff


	//   ....[14]....
        /*0064*/ 	.word	0xffffffff


	//----- nvinfo : EIATTR_COOP_GROUP_INSTR_OFFSETS
	.align		4
.L_1501:
        /*0068*/ 	.byte	0x04, 0x28
        /*006a*/ 	.short	(.L_1503 - .L_1502)


	//   ....[0]....
.L_1502:
        /*006c*/ 	.word	0x00001060


	//   ....[1]....
        /*0070*/ 	.word	0x00001070


	//   ....[2]....
        /*0074*/ 	.word	0x00001080


	//   ....[3]....
        /*0078*/ 	.word	0x000010b0


	//   ....[4]....
        /*007c*/ 	.word	0x000010d0


	//   ....[5]....
        /*0080*/ 	.word	0x000010e0


	//   ....[6]....
        /*0084*/ 	.word	0x00001110


	//   ....[7]....
        /*0088*/ 	.word	0x00001130


	//   ....[8]....
        /*008c*/ 	.word	0x00001140


	//   ....[9]....
        /*0090*/ 	.word	0x00001180


	//   ....[10]....
        /*0094*/ 	.word	0x000011b0


	//   ....[11]....
        /*0098*/ 	.word	0x000011c0


	//   ....[12]....
        /*009c*/ 	.word	0x00001200


	//   ....[13]....
        /*00a0*/ 	.word	0x00001220


	//   ....[14]....
        /*00a4*/ 	.word	0x00001230


	//----- nvinfo : EIATTR_VRC_CTA_INIT_COUNT
	.align		4
.L_1503:
        /*00a8*/ 	.byte	0x02, 0x4a
	.zero		1
	.zero		1


	//----- nvinfo : EIATTR_EXIT_INSTR_OFFSETS
	.align		4
        /*00ac*/ 	.byte	0x04, 0x1c
        /*00ae*/ 	.short	(.L_1505 - .L_1504)


	//   ....[0]....
.L_1504:
        /*00b0*/ 	.word	0x00000060


	//   ....[1]....
        /*00b4*/ 	.word	0x000012b0


	//   ....[2]....
        /*00b8*/ 	.word	0x000012e0


	//   ....[3]....
        /*00bc*/ 	.word	0x000013f0


	//----- nvinfo : EIATTR_MAX_THREADS
	.align		4
.L_1505:
        /*00c0*/ 	.byte	0x04, 0x05
        /*00c2*/ 	.short	(.L_1507 - .L_1506)
.L_1506:
        /*00c4*/ 	.word	0x00000400
        /*00c8*/ 	.word	0x00000001
        /*00cc*/ 	.word	0x00000001


	//----- nvinfo : EIATTR_CRS_STACK_SIZE
	.align		4
.L_1507:
        /*00d0*/ 	.byte	0x04, 0x1e
        /*00d2*/ 	.short	(.L_1509 - .L_1508)
.L_1508:
        /*00d4*/ 	.word	0x00000000


	//----- nvinfo : EIATTR_CBANK_PARAM_SIZE
	.align		4
.L_1509:
        /*00d8*/ 	.byte	0x03, 0x19
        /*00da*/ 	.short	0x0128


	//----- nvinfo : EIATTR_PARAM_CBANK
	.align		4
        /*00dc*/ 	.byte	0x04, 0x0a
        /*00de*/ 	.short	(.L_1511 - .L_1510)
	.align		4
.L_1510:
        /*00e0*/ 	.word	index@(.nv.constant0._ZN10layer_norm22ln_bwd_finalize_kernelINS_22Kernel_traits_finalizeILj5120E13__nv_bfloat16S2_S2_S2_fjLb1ELj1024ELj4ENS_18Kernel_traits_baseILj5120ES2_S2_S2_S2_fjLj1024EEEEELb1ELb0EEEvNS_9BwdParamsE)
        /*00e4*/ 	.short	0x0380
        /*00e6*/ 	.short	0x0128


	//----- nvinfo : EIATTR_SW_WAR
	.align		4
.L_1511:
        /*00e8*/ 	.byte	0x04, 0x36
        /*00ea*/ 	.short	(.L_1513 - .L_1512)
.L_1512:
        /*00ec*/ 	.word	0x00000008
.L_1513:


//--------------------- .nv.info._ZN10layer_norm13ln_bwd_kernelINS_13Kernel_traitsI13__nv_bfloat16S2_S2_S2_fjLj5120ELj1ELj1ELj4ELj16ENS_18Kernel_traits_baseILj5120ES2_S2_S2_S2_fjLj128EEEEELb1ELb1ELb1ELb0EEEvNS_9BwdParamsE --------------------------
	.section	.nv.info._ZN10layer_norm13ln_bwd_kernelINS_13Kernel_traitsI13__nv_bfloat16S2_S2_S2_fjLj5120ELj1ELj1ELj4ELj16ENS_18Kernel_traits_baseILj5120ES2_S2_S2_S2_fjLj128EEEEELb1ELb1ELb1ELb0EEEvNS_9BwdParamsE,"",@"SHT_CUDA_INFO"
	.sectionflags	@""
	.align	4


	//----- nvinfo : EIATTR_CUDA_API_VERSION
	.align		4
        /*0000*/ 	.byte	0x04, 0x37
        /*0002*/ 	.short	(.L_1515 - .L_1514)
.L_1514:
        /*0004*/ 	.word	0x00000082


	//----- nvinfo : EIATTR_KPARAM_INFO
	.align		4
.L_1515:
        /*0008*/ 	.byte	0x04, 0x17
        /*000a*/ 	.short	(.L_1517 - .L_1516)
.L_1516:
        /*000c*/ 	.word	0x00000000
        /*0010*/ 	.short	0x0000
        /*0012*/ 	.short	0x0000
        /*0014*/ 	.byte	0x00, 0xf0, 0xa1, 0x04


	//----- nvinfo : EIATTR_SPARSE_MMA_MASK
	.align		4
.L_1517:
        /*0018*/ 	.byte	0x03, 0x50
        /*001a*/ 	.short	0x0000


	//----- nvinfo : EIATTR_MAXREG_COUNT
	.align		4
        /*001c*/ 	.byte	0x03, 0x1b
        /*001e*/ 	.short	0x00ff


	//----- nvinfo : EIATTR_NUM_BARRIERS
	.align		4
        /*0020*/ 	.byte	0x02, 0x4c
        /*0022*/ 	.byte	0x01
	.zero		1


	//----- nvinfo : EIATTR_ANNOTATIONS
	.align		4
        /*0024*/ 	.byte	0x04, 0x55
        /*0026*/ 	.short	(.L_1519 - .L_1518)


	//   ....[0]....
.L_1518:
        /* <DEDUP_REMOVED lines=156> */


	//----- nvinfo : EIATTR_MERCURY_ISA_VERSION
	.align		4
.L_1519:
        /*09d0*/ 	.byte	0x03, 0x5f
        /*09d2*/ 	.short	0x0101


	//----- nvinfo : EIATTR_COOP_GROUP_MASK_REGIDS
	.align		4
        /*09d4*/ 	.byte	0x04, 0x29
        /*09d6*/ 	.short	(.L_1521 - .L_1520)


	//   ....[0]....
.L_1520:
        /*09d8*/ 	.word	0xffffffff


	//   ....[1]....
        /*09dc*/ 	.word	0xffffffff


	//   ....[2]....
        /*09e0*/ 	.word	0xffffffff


	//   ....[3]....
        /*09e4*/ 	.word	0xffffffff


	//   ....[4]....
        /*09e8*/ 	.word	0xffffffff


	//   ....[5]....
        /*09ec*/ 	.word	0xffffffff


	//   ....[6]....
        /*09f0*/ 	.word	0xffffffff


	//   ....[7]....
        /*09f4*/ 	.word	0xffffffff


	//   ....[8]....
        /*09f8*/ 	.word	0xffffffff


	//   ....[9]....
        /*09fc*/ 	.word	0xffffffff


	//----- nvinfo : EIATTR_COOP_GROUP_INSTR_OFFSETS
	.align		4
.L_1521:
        /*0a00*/ 	.byte	0x04, 0x28
        /*0a02*/ 	.short	(.L_1523 - .L_1522)


	//   ....[0]....
.L_1522:
        /*0a04*/ 	.word	0x000041c0


	//   ....[1]....
        /*0a08*/ 	.word	0x000041e0


	//   ....[2]....
        /*0a0c*/ 	.word	0x00004220


	//   ....[3]....
        /*0a10*/ 	.word	0x00004250


	//   ....[4]....
        /*0a14*/ 	.word	0x00004270


	//   ....[5]....
        /*0a18*/ 	.word	0x00004290


	//   ....[6]....
        /*0a1c*/ 	.word	0x000042b0


	//   ....[7]....
        /*0a20*/ 	.word	0x000042d0


	//   ....[8]....
        /*0a24*/ 	.word	0x000042f0


	//   ....[9]....
        /*0a28*/ 	.word	0x00004310


	//----- nvinfo : EIATTR_VRC_CTA_INIT_COUNT
	.align		4
.L_1523:
        /*0a2c*/ 	.byte	0x02, 0x4a
	.zero		1
	.zero		1


	//----- nvinfo : EIATTR_EXIT_INSTR_OFFSETS
	.align		4
        /*0a30*/ 	.byte	0x04, 0x1c
        /*0a32*/ 	.short	(.L_1525 - .L_1524)


	//   ....[0]....
.L_1524:
        /*0a34*/ 	.word	0x00014b50


	//   ....[1]....
        /*0a38*/ 	.word	0x00014ca0


	//----- nvinfo : EIATTR_MAX_THREADS
	.align		4
.L_1525:
        /*0a3c*/ 	.byte	0x04, 0x05
        /*0a3e*/ 	.short	(.L_1527 - .L_1526)
.L_1526:
        /*0a40*/ 	.word	0x00000080
        /*0a44*/ 	.word	0x00000001
        /*0a48*/ 	.word	0x00000001


	//----- nvinfo : EIATTR_CRS_STACK_SIZE
	.align		4
.L_1527:
        /*0a4c*/ 	.byte	0x04, 0x1e
        /*0a4e*/ 	.short	(.L_1529 - .L_1528)
.L_1528:
        /*0a50*/ 	.word	0x00000000


	//----- nvinfo : EIATTR_CBANK_PARAM_SIZE
	.align		4
.L_1529:
        /*0a54*/ 	.byte	0x03, 0x19
        /*0a56*/ 	.short	0x0128


	//----- nvinfo : EIATTR_PARAM_CBANK
	.align		4
        /*0a58*/ 	.byte	0x04, 0x0a
        /*0a5a*/ 	.short	(.L_1531 - .L_1530)
	.align		4
.L_1530:
        /*0a5c*/ 	.word	index@(.nv.constant0._ZN10layer_norm13ln_bwd_kernelINS_13Kernel_traitsI13__nv_bfloat16S2_S2_S2_fjLj5120ELj1ELj1ELj4ELj16ENS_18Kernel_traits_baseILj5120ES2_S2_S2_S2_fjLj128EEEEELb1ELb1ELb1ELb0EEEvNS_9BwdParamsE)
        /*0a60*/ 	.short	0x0380
        /*0a62*/ 	.short	0x0128


	//----- nvinfo : EIATTR_SW_WAR
	.align		4
.L_1531:
        /*0a64*/ 	.byte	0x04, 0x36
        /*0a66*/ 	.short	(.L_1533 - .L_1532)
.L_1532:
        /*0a68*/ 	.word	0x00000008
.L_1533:


//--------------------- .nv.info._ZN10layer_norm22ln_bwd_finalize_kernelINS_22Kernel_traits_finalizeILj5120E13__nv_bfloat16S2_S2_S2_fjLb1ELj1024ELj4ENS_18Kernel_traits_baseILj5120ES2_S2_S2_S2_fjLj1024EEEEELb1ELb1EEEvNS_9BwdParamsE --------------------------
	.section	.nv.info._ZN10layer_norm22ln_bwd_finalize_kernelINS_22Kernel_traits_finalizeILj5120E13__nv_bfloat16S2_S2_S2_fjLb1ELj1024ELj4ENS_18Kernel_traits_baseILj5120ES2_S2_S2_S2_fjLj1024EEEEELb1ELb1EEEvNS_9BwdParamsE,"",@"SHT_CUDA_INFO"
	.sectionflags	@""
	.align	4


	//----- nvinfo : EIATTR_CUDA_API_VERSION
	.align		4
        /*0000*/ 	.byte	0x04, 0x37
        /*0002*/ 	.short	(.L_1535 - .L_1534)
.L_1534:
        /*0004*/ 	.word	0x00000082


	//----- nvinfo : EIATTR_KPARAM_INFO
	.align		4
.L_1535:
        /*0008*/ 	.byte	0x04, 0x17
        /*000a*/ 	.short	(.L_1537 - .L_1536)
.L_1536:
        /*000c*/ 	.word	0x00000000
        /*0010*/ 	.short	0x0000
        /*0012*/ 	.short	0x0000
        /*0014*/ 	.byte	0x00, 0xf0, 0xa1, 0x04


	//----- nvinfo : EIATTR_SPARSE_MMA_MASK
	.align		4
.L_1537:
        /*0018*/ 	.byte	0x03, 0x50
        /*001a*/ 	.short	0x0000


	//----- nvinfo : EIATTR_MAXREG_COUNT
	.align		4
        /*001c*/ 	.byte	0x03, 0x1b
        /*001e*/ 	.short	0x0040


	//----- nvinfo : EIATTR_NUM_BARRIERS
	.align		4
        /*0020*/ 	.byte	0x02, 0x4c
        /*0022*/ 	.byte	0x01
	.zero		1


	//----- nvinfo : EIATTR_MERCURY_ISA_VERSION
	.align		4
        /*0024*/ 	.byte	0x03, 0x5f
        /*0026*/ 	.short	0x0101


	//----- nvinfo : EIATTR_COOP_GROUP_MASK_REGIDS
	.align		4
        /*0028*/ 	.byte	0x04, 0x29
        /*002a*/ 	.short	(.L_1539 - .L_1538)


	//   ....[0]....
.L_1538:
        /*002c*/ 	.word	0xffffffff


	//   ....[1]....
        /*0030*/ 	.word	0xffffffff


	//   ....[2]....
        /*0034*/ 	.word	0xffffffff


	//   ....[3]....
        /*0038*/ 	.word	0xffffffff


	//   ....[4]....
        /*003c*/ 	.word	0xffffffff


	//   ....[5]....
        /*0040*/ 	.word	0xffffffff


	//   ....[6]....
        /*0044*/ 	.word	0xffffffff


	//   ....[7]....
        /*0048*/ 	.word	0xffffffff


	//   ....[8]....
        /*004c*/ 	.word	0xffffffff


	//   ....[9]....
        /*0050*/ 	.word	0xffffffff


	//   ....[10]....
        /*0054*/ 	.word	0xffffffff


	//   ....[11]....
        /*0058*/ 	.word	0xffffffff


	//   ....[12]....
        /*005c*/ 	.word	0xffffffff


	//   ....[13]....
        /*0060*/ 	.word	0xffffffff


	//   ....[14]....
        /*0064*/ 	.word	0xffffffff


	//----- nvinfo : EIATTR_COOP_GROUP_INSTR_OFFSETS
	.align		4
.L_1539:
        /*0068*/ 	.byte	0x04, 0x28
        /*006a*/ 	.short	(.L_1541 - .L_1540)


	//   ....[0]....
.L_1540:
        /*006c*/ 	.word	0x00001070


	//   ....[1]....
        /*0070*/ 	.word	0x00001080


	//   ....[2]....
        /*0074*/ 	.word	0x00001090


	//   ....[3]....
        /*0078*/ 	.word	0x000010c0


	//   ....[4]....
        /*007c*/ 	.word	0x000010e0


	//   ....[5]....
        /*0080*/ 	.word	0x000010f0


	//   ....[6]....
        /*0084*/ 	.word	0x00001120


	//   ....[7]....
        /*0088*/ 	.word	0x00001140


	//   ....[8]....
        /*008c*/ 	.word	0x00001150


	//   ....[9]....
        /*0090*/ 	.word	0x00001180


	//   ....[10]....
        /*0094*/ 	.word	0x000011a0


	//   ....[11]....
        /*0098*/ 	.word	0x000011b0


	//   ....[12]....
        /*009c*/ 	.word	0x000011f0


	//   ....[13]....
        /*00a0*/ 	.word	0x00001210


	//   ....[14]....
        /*00a4*/ 	.word	0x00001220


	//----- nvinfo : EIATTR_VRC_CTA_INIT_COUNT
	.align		4
.L_1541:
        /*00a8*/ 	.byte	0x02, 0x4a
	.zero		1
	.zero		1


	//----- nvinfo : EIATTR_EXIT_INSTR_OFFSETS
	.align		4
        /*00ac*/ 	.byte	0x04, 0x1c
        /*00ae*/ 	.short	(.L_1543 - .L_1542)


	//   ....[0]....
.L_1542:
        /*00b0*/ 	.word	0x00000060


	//   ....[1]....
        /*00b4*/ 	.word	0x000012a0


	//   ....[2]....
        /*00b8*/ 	.word	0x000013c0


	//----- nvinfo : EIATTR_MAX_THREADS
	.align		4
.L_1543:
        /*00bc*/ 	.byte	0x04, 0x05
        /*00be*/ 	.short	(.L_1545 - .L_1544)
.L_1544:
        /*00c0*/ 	.word	0x00000400
        /*00c4*/ 	.word	0x00000001
        /*00c8*/ 	.word	0x00000001


	//----- nvinfo : EIATTR_CRS_STACK_SIZE
	.align		4
.L_1545:
        /*00cc*/ 	.byte	0x04, 0x1e
        /*00ce*/ 	.short	(.L_1547 - .L_1546)
.L_1546:
        /*00d0*/ 	.word	0x00000000


	//----- nvinfo : EIATTR_CBANK_PARAM_SIZE
	.align		4
.L_1547:
        /*00d4*/ 	.byte	0x03, 0x19
        /*00d6*/ 	.short	0x0128


	//----- nvinfo : EIATTR_PARAM_CBANK
	.align		4
        /*00d8*/ 	.byte	0x04, 0x0a
        /*00da*/ 	.short	(.L_1549 - .L_1548)
	.align		4
.L_1548:
        /*00dc*/ 	.word	index@(.nv.constant0._ZN10layer_norm22ln_bwd_finalize_kernelINS_22Kernel_traits_finalizeILj5120E13__nv_bfloat16S2_S2_S2_fjLb1ELj1024ELj4ENS_18Kernel_traits_baseILj5120ES2_S2_S2_S2_fjLj1024EEEEELb1ELb1EEEvNS_9BwdParamsE)
        /*00e0*/ 	.short	0x0380
        /*00e2*/ 	.short	0x0128


	//----- nvinfo : EIATTR_SW_WAR
	.align		4
.L_1549:
        /*00e4*/ 	.byte	0x04, 0x36
        /*00e6*/ 	.short	(.L_1551 - .L_1550)
.L_1550:
        /*00e8*/ 	.word	0x00000008
.L_1551:


//--------------------- .nv.info._ZN10layer_norm13ln_bwd_kernelINS_13Kernel_traitsI13__nv_bfloat16S2_S2_S2_fjLj5120ELj1ELj1ELj4ELj16ENS_18Kernel_traits_baseILj5120ES2_S2_S2_S2_fjLj128EEEEELb1ELb1ELb1ELb1EEEvNS_9BwdParamsE --------------------------
	.section	.nv.info._ZN10layer_norm13ln_bwd_kernelINS_13Kernel_traitsI13__nv_bfloat16S2_S2_S2_fjLj5120ELj1ELj1ELj4ELj16ENS_18Kernel_traits_baseILj5120ES2_S2_S2_S2_fjLj128EEEEELb1ELb1ELb1ELb1EEEvNS_9BwdParamsE,"",@"SHT_CUDA_INFO"
	.sectionflags	@""
	.align	4


	//----- nvinfo : EIATTR_CUDA_API_VERSION
	.align		4
        /*0000*/ 	.byte	0x04, 0x37
        /*0002*/ 	.short	(.L_1553 - .L_1552)
.L_1552:
        /*0004*/ 	.word	0x00000082


	//----- nvinfo : EIATTR_KPARAM_INFO
	.align		4
.L_1553:
        /*0008*/ 	.byte	0x04, 0x17
        /*000a*/ 	.short	(.L_1555 - .L_1554)
.L_1554:
        /*000c*/ 	.word	0x00000000
        /*0010*/ 	.short	0x0000
        /*0012*/ 	.short	0x0000
        /*0014*/ 	.byte	0x00, 0xf0, 0xa1, 0x04


	//----- nvinfo : EIATTR_SPARSE_MMA_MASK
	.align		4
.L_1555:
        /*0018*/ 	.byte	0x03, 0x50
        /*001a*/ 	.short	0x0000


	//----- nvinfo : EIATTR_MAXREG_COUNT
	.align		4
        /*001c*/ 	.byte	0x03, 0x1b
        /*001e*/ 	.short	0x00ff


	//----- nvinfo : EIATTR_NUM_BARRIERS
	.align		4
        /*0020*/ 	.byte	0x02, 0x4c
        /*0022*/ 	.byte	0x01
	.zero		1


	//----- nvinfo : EIATTR_ANNOTATIONS
	.align		4
        /*0024*/ 	.byte	0x04, 0x55
        /*0026*/ 	.short	(.L_1557 - .L_1556)


	//   ....[0]....
.L_1556:
        /* <DEDUP_REMOVED lines=77> */


	//----- nvinfo : EIATTR_MERCURY_ISA_VERSION
	.align		4
.L_1557:
        /*04e8*/ 	.byte	0x03, 0x5f
        /*04ea*/ 	.short	0x0101


	//----- nvinfo : EIATTR_COOP_GROUP_MASK_REGIDS
	.align		4
        /*04ec*/ 	.byte	0x04, 0x29
        /*04ee*/ 	.short	(.L_1559 - .L_1558)


	//   ....[0]....
.L_1558:
        /*04f0*/ 	.word	0xffffffff


	//   ....[1]....
        /*04f4*/ 	.word	0xffffffff


	//   ....[2]....
        /*04f8*/ 	.word	0xffffffff


	//   ....[3]....
        /*04fc*/ 	.word	0xffffffff


	//   ....[4]....
        /*0500*/ 	.word	0xffffffff


	//   ....[5]....
        /*0504*/ 	.word	0xffffffff


	//   ....[6]....
        /*0508*/ 	.word	0xffffffff


	//   ....[7]....
        /*050c*/ 	.word	0xffffffff


	//   ....[8]....
        /*0510*/ 	.word	0xffffffff


	//   ....[9]....
        /*0514*/ 	.word	0xffffffff


	//----- nvinfo : EIATTR_COOP_GROUP_INSTR_OFFSETS
	.align		4
.L_1559:
        /*0518*/ 	.byte	0x04, 0x28
        /*051a*/ 	.short	(.L_1561 - .L_1560)


	//   ....[0]....
.L_1560:
        /*051c*/ 	.word	0x00003420


	//   ....[1]....
        /*0520*/ 	.word	0x00003440


	//   ....[2]....
        /*0524*/ 	.word	0x00003480


	//   ....[3]....
        /*0528*/ 	.word	0x00003490


	//   ....[4]....
        /*052c*/ 	.word	0x000034d0


	//   ....[5]....
        /*0530*/ 	.word	0x000034e0


	//   ....[6]....
        /*0534*/ 	.word	0x00003510


	//   ....[7]....
        /*0538*/ 	.word	0x00003520


	//   ....[8]....
        /*053c*/ 	.word	0x00003550


	//   ....[9]....
        /*0540*/ 	.word	0x00003560


	//----- nvinfo : EIATTR_VRC_CTA_INIT_COUNT
	.align		4
.L_1561:
        /*0544*/ 	.byte	0x02, 0x4a
	.zero		1
	.zero		1


	//----- nvinfo : EIATTR_EXIT_INSTR_OFFSETS
	.align		4
        /*0548*/ 	.byte	0x04, 0x1c
        /*054a*/ 	.short	(.L_1563 - .L_1562)


	//   ....[0]....
.L_1562:
        /*054c*/ 	.word	0x00013830


	//----- nvinfo : EIATTR_MAX_THREADS
	.align		4
.L_1563:
        /*0550*/ 	.byte	0x04, 0x05
        /*0552*/ 	.short	(.L_1565 - .L_1564)
.L_1564:
        /*0554*/ 	.word	0x00000080
        /*0558*/ 	.word	0x00000001
        /*055c*/ 	.word	0x00000001


	//----- nvinfo : EIATTR_CRS_STACK_SIZE
	.align		4
.L_1565:
        /*0560*/ 	.byte	0x04, 0x1e
        /*0562*/ 	.short	(.L_1567 - .L_1566)
.L_1566:
        /*0564*/ 	.word	0x00000000


	//----- nvinfo : EIATTR_CBANK_PARAM_SIZE
	.align		4
.L_1567:
        /*0568*/ 	.byte	0x03, 0x19
        /*056a*/ 	.short	0x0128


	//----- nvinfo : EIATTR_PARAM_CBANK
	.align		4
        /*056c*/ 	.byte	0x04, 0x0a
        /*056e*/ 	.short	(.L_1569 - .L_1568)
	.align		4
.L_1568:
        /*0570*/ 	.word	index@(.nv.constant0._ZN10layer_norm13ln_bwd_kernelINS_13Kernel_traitsI13__nv_bfloat16S2_S2_S2_fjLj5120ELj1ELj1ELj4ELj16ENS_18Kernel_traits_baseILj5120ES2_S2_S2_S2_fjLj128EEEEELb1ELb1ELb1ELb1EEEvNS_9BwdParamsE)
        /*0574*/ 	.short	0x0380
        /*0576*/ 	.short	0x0128


	//----- nvinfo : EIATTR_SW_WAR
	.align		4
.L_1569:
        /*0578*/ 	.byte	0x04, 0x36
        /*057a*/ 	.short	(.L_1571 - .L_1570)
.L_1570:
        /*057c*/ 	.word	0x00000008
.L_1571:


//--------------------- .nv.info._ZN10layer_norm13ln_bwd_kernelINS_13Kernel_traitsI6__halfS2_S2_S2_fjLj5120ELj1ELj1ELj4ELj16ENS_18Kernel_traits_baseILj5120ES2_S2_S2_S2_fjLj128EEEEELb0ELb0ELb0ELb0EEEvNS_9BwdParamsE --------------------------
	.section	.nv.info._ZN10layer_norm13ln_bwd_kernelINS_13Kernel_traitsI6__halfS2_S2_S2_fjLj5120ELj1ELj1ELj4ELj16ENS_18Kernel_traits_baseILj5120ES2_S2_S2_S2_fjLj128EEEEELb0ELb0ELb0ELb0EEEvNS_9BwdParamsE,"",@"SHT_CUDA_INFO"
	.sectionflags	@""
	.align	4


	//----- nvinfo : EIATTR_CUDA_API_VERSION
	.align		4
        /*0000*/ 	.byte	0x04, 0x37
        /*0002*/ 	.short	(.L_1573 - .L_1572)
.L_1572:
        /*0004*/ 	.word	0x00000082


	//----- nvinfo : EIATTR_KPARAM_INFO
	.align		4
.L_1573:
        /*0008*/ 	.byte	0x04, 0x17
        /*000a*/ 	.short	(.L_1575 - .L_1574)
.L_1574:
        /*000c*/ 	.word	0x00000000
        /*0010*/ 	.short	0x0000
        /*0012*/ 	.short	0x0000
        /*0014*/ 	.byte	0x00, 0xf0, 0xa1, 0x04


	//----- nvinfo : EIATTR_SPARSE_MMA_MASK
	.align		4
.L_1575:
        /*0018*/ 	.byte	0x03, 0x50
        /*001a*/ 	.short	0x0000


	//----- nvinfo : EIATTR_MAXREG_COUNT
	.align		4
        /*001c*/ 	.byte	0x03, 0x1b
        /*001e*/ 	.short	0x00ff


	//----- nvinfo : EIATTR_NUM_BARRIERS
	.align		4
        /*0020*/ 	.byte	0x02, 0x4c
        /*0022*/ 	.byte	0x01
	.zero		1


	//----- nvinfo : EIATTR_MERCURY_ISA_VERSION
	.align		4
        /*0024*/ 	.byte	0x03, 0x5f
        /*0026*/ 	.short	0x0101


	//----- nvinfo : EIATTR_COOP_GROUP_MASK_REGIDS
	.align		4
        /*0028*/ 	.byte	0x04, 0x29
        /*002a*/ 	.short	(.L_1577 - .L_1576)


	//   ....[0]....
.L_1576:
        /*002c*/ 	.word	0xffffffff


	//   ....[1]....
        /*0030*/ 	.word	0xffffffff


	//   ....[2]....
        /*0034*/ 	.word	0xffffffff


	//   ....[3]....
        /*0038*/ 	.word	0xffffffff


	//   ....[4]....
        /*003c*/ 	.word	0xffffffff


	//   ....[5]....
        /*0040*/ 	.word	0xffffffff


	//   ....[6]....
        /*0044*/ 	.word	0xffffffff


	//   ....[7]....
        /*0048*/ 	.word	0xffffffff


	//   ....[8]....
        /*004c*/ 	.word	0xffffffff


	//   ....[9]....
        /*0050*/ 	.word	0xffffffff


	//----- nvinfo : EIATTR_COOP_GROUP_INSTR_OFFSETS
	.align		4
.L_1577:
        /*0054*/ 	.byte	0x04, 0x28
        /*0056*/ 	.short	(.L_1579 - .L_1578)


	//   ....[0]....
.L_1578:
        /*0058*/ 	.word	0x00002730


	//   ....[1]....
        /*005c*/ 	.word	0x00002760


	//   ....[2]....
        /*0060*/ 	.word	0x00002790


	//   ....[3]....
        /*0064*/ 	.word	0x000027a0


	//   ....[4]....
        /*0068*/ 	.word	0x000027d0


	//   ....[5]....
        /*006c*/ 	.word	0x000027e0


	//   ....[6]....
        /*0070*/ 	.word	0x00002810


	//   ....[7]....
        /*0074*/ 	.word	0x00002820


	//   ....[8]....
        /*0078*/ 	.word	0x00002850


	//   ....[9]....
        /*007c*/ 	.word	0x00002860


	//----- nvinfo : EIATTR_VRC_CTA_INIT_COUNT
	.align		4
.L_1579:
        /*0080*/ 	.byte	0x02, 0x4a
	.zero		1
	.zero		1


	//----- nvinfo : EIATTR_EXIT_INSTR_OFFSETS
	.align		4
        /*0084*/ 	.byte	0x04, 0x1c
        /*0086*/ 	.short	(.L_1581 - .L_1580)


	//   ....[0]....
.L_1580:
        /*0088*/ 	.word	0x00006bb0


	//   ....[1]....
        /*008c*/ 	.word	0x00006c50


	//----- nvinfo : EIATTR_MAX_THREADS
	.align		4
.L_1581:
        /*0090*/ 	.byte	0x04, 0x05
        /*0092*/ 	.short	(.L_1583 - .L_1582)
.L_1582:
        /*0094*/ 	.word	0x00000080
        /*0098*/ 	.word	0x00000001
        /*009c*/ 	.word	0x00000001


	//----- nvinfo : EIATTR_CRS_STACK_SIZE
	.align		4
.L_1583:
        /*00a0*/ 	.byte	0x04, 0x1e
        /*00a2*/ 	.short	(.L_1585 - .L_1584)
.L_1584:
        /*00a4*/ 	.word	0x00000000


	//----- nvinfo : EIATTR_CBANK_PARAM_SIZE
	.align		4
.L_1585:
        /*00a8*/ 	.byte	0x03, 0x19
        /*00aa*/ 	.short	0x0128


	//----- nvinfo : EIATTR_PARAM_CBANK
	.align		4
        /*00ac*/ 	.byte	0x04, 0x0a
        /*00ae*/ 	.short	(.L_1587 - .L_1586)
	.align		4
.L_1586:
        /*00b0*/ 	.word	index@(.nv.constant0._ZN10layer_norm13ln_bwd_kernelINS_13Kernel_traitsI6__halfS2_S2_S2_fjLj5120ELj1ELj1ELj4ELj16ENS_18Kernel_traits_baseILj5120ES2_S2_S2_S2_fjLj128EEEEELb0ELb0ELb0ELb0EEEvNS_9BwdParamsE)
        /*00b4*/ 	.short	0x0380
        /*00b6*/ 	.short	0x0128


	//----- nvinfo : EIATTR_SW_WAR
	.align		4
.L_1587:
        /*00b8*/ 	.byte	0x04, 0x36
        /*00ba*/ 	.short	(.L_1589 - .L_1588)
.L_1588:
        /*00bc*/ 	.word	0x00000008
.L_1589:


//--------------------- .nv.info._ZN10layer_norm13ln_bwd_kernelINS_13Kernel_traitsI6__halfS2_S2_S2_fjLj5120ELj1ELj1ELj4ELj16ENS_18Kernel_traits_baseILj5120ES2_S2_S2_S2_fjLj128EEEEELb0ELb0ELb0ELb1EEEvNS_9BwdParamsE --------------------------
	.section	.nv.info._ZN10layer_norm13ln_bwd_kernelINS_13Kernel_traitsI6__halfS2_S2_S2_fjLj5120ELj1ELj1ELj4ELj16ENS_18Kernel_traits_baseILj5120ES2_S2_S2_S2_fjLj128EEEEELb0ELb0ELb0ELb1EEEvNS_9BwdParamsE,"",@"SHT_CUDA_INFO"
	.sectionflags	@""
	.align	4


	//----- nvinfo : EIATTR_CUDA_API_VERSION
	.align		4
        /*0000*/ 	.byte	0x04, 0x37
        /*0002*/ 	.short	(.L_1591 - .L_1590)
.L_1590:
        /*0004*/ 	.word	0x00000082


	//----- nvinfo : EIATTR_KPARAM_INFO
	.align		4
.L_1591:
        /*0008*/ 	.byte	0x04, 0x17
        /*000a*/ 	.short	(.L_1593 - .L_1592)
.L_1592:
        /*000c*/ 	.word	0x00000000
        /*0010*/ 	.short	0x0000
        /*0012*/ 	.short	0x0000
        /*0014*/ 	.byte	0x00, 0xf0, 0xa1, 0x04


	//----- nvinfo : EIATTR_SPARSE_MMA_MASK
	.align		4
.L_1593:
        /*0018*/ 	.byte	0x03, 0x50
        /*001a*/ 	.short	0x0000


	//----- nvinfo : EIATTR_MAXREG_COUNT
	.align		4
        /*001c*/ 	.byte	0x03, 0x1b
        /*001e*/ 	.short	0x00ff


	//----- nvinfo : EIATTR_NUM_BARRIERS
	.align		4
        /*0020*/ 	.byte	0x02, 0x4c
        /*0022*/ 	.byte	0x01
	.zero		1


	//----- nvinfo : EIATTR_MERCURY_ISA_VERSION
	.align		4
        /*0024*/ 	.byte	0x03, 0x5f
        /*0026*/ 	.short	0x0101


	//----- nvinfo : EIATTR_COOP_GROUP_MASK_REGIDS
	.align		4
        /*0028*/ 	.byte	0x04, 0x29
        /*002a*/ 	.short	(.L_1595 - .L_1594)


	//   ....[0]....
.L_1594:
        /*002c*/ 	.word	0xffffffff


	//   ....[1]....
        /*0030*/ 	.word	0xffffffff


	//   ....[2]....
        /*0034*/ 	.word	0xffffffff


	//   ....[3]....
        /*0038*/ 	.word	0xffffffff


	//   ....[4]....
        /*003c*/ 	.word	0xffffffff


	//   ....[5]....
        /*0040*/ 	.word	0xffffffff


	//   ....[6]....
        /*0044*/ 	.word	0xffffffff


	//   ....[7]....
        /*0048*/ 	.word	0xffffffff


	//   ....[8]....
        /*004c*/ 	.word	0xffffffff


	//   ....[9]....
        /*0050*/ 	.word	0xffffffff


	//----- nvinfo : EIATTR_COOP_GROUP_INSTR_OFFSETS
	.align		4
.L_1595:
        /*0054*/ 	.byte	0x04, 0x28
        /*0056*/ 	.short	(.L_1597 - .L_1596)


	//   ....[0]....
.L_1596:
        /*0058*/ 	.word	0x000020e0


	//   ....[1]....
        /*005c*/ 	.word	0x000021f0


	//   ....[2]....
        /*0060*/ 	.word	0x00002200


	//   ....[3]....
        /*0064*/ 	.word	0x00002230


	//   ....[4]....
        /*0068*/ 	.word	0x00002240


	//   ....[5]....
        /*006c*/ 	.word	0x00002280


	//   ....[6]....
        /*0070*/ 	.word	0x00002290


	//   ....[7]....
        /*0074*/ 	.word	0x000022d0


	//   ....[8]....
        /*0078*/ 	.word	0x000022e0


	//   ....[9]....
        /*007c*/ 	.word	0x00002320


	//----- nvinfo : EIATTR_VRC_CTA_INIT_COUNT
	.align		4
.L_1597:
        /*0080*/ 	.byte	0x02, 0x4a
	.zero		1
	.zero		1


	//----- nvinfo : EIATTR_EXIT_INSTR_OFFSETS
	.align		4
        /*0084*/ 	.byte	0x04, 0x1c
        /*0086*/ 	.short	(.L_1599 - .L_1598)


	//   ....[0]....
.L_1598:
        /*0088*/ 	.word	0x000067b0


	//----- nvinfo : EIATTR_MAX_THREADS
	.align		4
.L_1599:
        /*008c*/ 	.byte	0x04, 0x05
        /*008e*/ 	.short	(.L_1601 - .L_1600)
.L_1600:
        /*0090*/ 	.word	0x00000080
        /*0094*/ 	.word	0x00000001
        /*0098*/ 	.word	0x00000001


	//----- nvinfo : EIATTR_CRS_STACK_SIZE
	.align		4
.L_1601:
        /*009c*/ 	.byte	0x04, 0x1e
        /*009e*/ 	.short	(.L_1603 - .L_1602)
.L_1602:
        /*00a0*/ 	.word	0x00000000


	//----- nvinfo : EIATTR_CBANK_PARAM_SIZE
	.align		4
.L_1603:
        /*00a4*/ 	.byte	0x03, 0x19
        /*00a6*/ 	.short	0x0128


	//----- nvinfo : EIATTR_PARAM_CBANK
	.align		4
        /*00a8*/ 	.byte	0x04, 0x0a
        /*00aa*/ 	.short	(.L_1605 - .L_1604)
	.align		4
.L_1604:
        /*00ac*/ 	.word	index@(.nv.constant0._ZN10layer_norm13ln_bwd_kernelINS_13Kernel_traitsI6__halfS2_S2_S2_fjLj5120ELj1ELj1ELj4ELj16ENS_18Kernel_traits_baseILj5120ES2_S2_S2_S2_fjLj128EEEEELb0ELb0ELb0ELb1EEEvNS_9BwdParamsE)
        /*00b0*/ 	.short	0x0380
        /*00b2*/ 	.short	0x0128


	//----- nvinfo : EIATTR_SW_WAR
	.align		4
.L_1605:
        /*00b4*/ 	.byte	0x04, 0x36
        /*00b6*/ 	.short	(.L_1607 - .L_1606)
.L_1606:
        /*00b8*/ 	.word	0x00000008
.L_1607:


//--------------------- .nv.info._ZN10layer_norm13ln_bwd_kernelINS_13Kernel_traitsI6__halfS2_S2_S2_fjLj5120ELj1ELj1ELj4ELj16ENS_18Kernel_traits_baseILj5120ES2_S2_S2_S2_fjLj128EEEEELb0ELb0ELb1ELb0EEEvNS_9BwdParamsE --------------------------
	.section	.nv.info._ZN10layer_norm13ln_bwd_kernelINS_13Kernel_traitsI6__halfS2_S2_S2_fjLj5120ELj1ELj1ELj4ELj16ENS_18Kernel_traits_baseILj5120ES2_S2_S2_S2_fjLj128EEEEELb0ELb0ELb1ELb0EEEvNS_9BwdParamsE,"",@"SHT_CUDA_INFO"
	.sectionflags	@""
	.align	4


	//----- nvinfo : EIATTR_CUDA_API_VERSION
	.align		4
        /*0000*/ 	.byte	0x04, 0x37
        /*0002*/ 	.short	(.L_1609 - .L_1608)
.L_1608:
        /*0004*/ 	.word	0x00000082


	//----- nvinfo : EIATTR_KPARAM_INFO
	.align		4
.L_1609:
        /*0008*/ 	.byte	0x04, 0x17
        /*000a*/ 	.short	(.L_1611 - .L_1610)
.L_1610:
        /*000c*/ 	.word	0x00000000
        /*0010*/ 	.short	0x0000
        /*0012*/ 	.short	0x0000
        /*0014*/ 	.byte	0x00, 0xf0, 0xa1, 0x04


	//----- nvinfo : EIATTR_SPARSE_MMA_MASK
	.align		4
.L_1611:
        /*0018*/ 	.byte	0x03, 0x50
        /*001a*/ 	.short	0x0000


	//----- nvinfo : EIATTR_MAXREG_COUNT
	.align		4
        /*001c*/ 	.byte	0x03, 0x1b
        /*001e*/ 	.short	0x00ff


	//----- nvinfo : EIATTR_NUM_BARRIERS
	.align		4
        /*0020*/ 	.byte	0x02, 0x4c
        /*0022*/ 	.byte	0x01
	.zero		1


	//----- nvinfo : EIATTR_MERCURY_ISA_VERSION
	.align		4
        /*0024*/ 	.byte	0x03, 0x5f
        /*0026*/ 	.short	0x0101


	//----- nvinfo : EIATTR_COOP_GROUP_MASK_REGIDS
	.align		4
        /*0028*/ 	.byte	0x04, 0x29
        /*002a*/ 	.short	(.L_1613 - .L_1612)


	//   ....[0]....
.L_1612:
        /*002c*/ 	.word	0xffffffff


	//   ....[1]....
        /*0030*/ 	.word	0xffffffff


	//   ....[2]....
        /*0034*/ 	.word	0xffffffff


	//   ....[3]....
        /*0038*/ 	.word	0xffffffff


	//   ....[4]....
        /*003c*/ 	.word	0xffffffff


	//   ....[5]....
        /*0040*/ 	.word	0xffffffff


	//   ....[6]....
        /*0044*/ 	.word	0xffffffff


	//   ....[7]....
        /*0048*/ 	.word	0xffffffff


	//   ....[8]....
        /*004c*/ 	.word	0xffffffff


	//   ....[9]....
        /*0050*/ 	.word	0xffffffff


	//----- nvinfo : EIATTR_COOP_GROUP_INSTR_OFFSETS
	.align		4
.L_1613:
        /*0054*/ 	.byte	0x04, 0x28
        /*0056*/ 	.short	(.L_1615 - .L_1614)


	//   ....[0]....
.L_1614:
        /*0058*/ 	.word	0x00002a30


	//   ....[1]....
        /*005c*/ 	.word	0x00002a60


	//   ....[2]....
        /*0060*/ 	.word	0x00002a90


	//   ....[3]....
        /*0064*/ 	.word	0x00002aa0


	//   ....[4]....
        /*0068*/ 	.word	0x00002ad0


	//   ....[5]....
        /*006c*/ 	.word	0x00002ae0


	//   ....[6]....
        /*0070*/ 	.word	0x00002b10


	//   ....[7]....
        /*0074*/ 	.word	0x00002b20


	//   ....[8]....
        /*0078*/ 	.word	0x00002b50


	//   ....[9]....
        /*007c*/ 	.word	0x00002b60


	//----- nvinfo : EIATTR_VRC_CTA_INIT_COUNT
	.align		4
.L_1615:
        /*0080*/ 	.byte	0x02, 0x4a
	.zero		1
	.zero		1


	//----- nvinfo : EIATTR_EXIT_INSTR_OFFSETS
	.align		4
        /*0084*/ 	.byte	0x04, 0x1c
        /*0086*/ 	.short	(.L_1617 - .L_1616)


	//   ....[0]....
.L_1616:
        /*0088*/ 	.word	0x00008f20


	//   ....[1]....
        /*008c*/ 	.word	0x00008fc0


	//----- nvinfo : EIATTR_MAX_THREADS
	.align		4
.L_1617:
        /*0090*/ 	.byte	0x04, 0x05
        /*0092*/ 	.short	(.L_1619 - .L_1618)
.L_1618:
        /*0094*/ 	.word	0x00000080
        /*0098*/ 	.word	0x00000001
        /*009c*/ 	.word	0x00000001


	//----- nvinfo : EIATTR_CRS_STACK_SIZE
	.align		4
.L_1619:
        /*00a0*/ 	.byte	0x04, 0x1e
        /*00a2*/ 	.short	(.L_1621 - .L_1620)
.L_1620:
        /*00a4*/ 	.word	0x00000000


	//----- nvinfo : EIATTR_CBANK_PARAM_SIZE
	.align		4
.L_1621:
        /*00a8*/ 	.byte	0x03, 0x19
        /*00aa*/ 	.short	0x0128


	//----- nvinfo : EIATTR_PARAM_CBANK
	.align		4
        /*00ac*/ 	.byte	0x04, 0x0a
        /*00ae*/ 	.short	(.L_1623 - .L_1622)
	.align		4
.L_1622:
        /*00b0*/ 	.word	index@(.nv.constant0._ZN10layer_norm13ln_bwd_kernelINS_13Kernel_traitsI6__halfS2_S2_S2_fjLj5120ELj1ELj1ELj4ELj16ENS_18Kernel_traits_baseILj5120ES2_S2_S2_S2_fjLj128EEEEELb0ELb0ELb1ELb0EEEvNS_9BwdParamsE)
        /*00b4*/ 	.short	0x0380
        /*00b6*/ 	.short	0x0128


	//----- nvinfo : EIATTR_SW_WAR
	.align		4
.L_1623:
        /*00b8*/ 	.byte	0x04, 0x36
        /*00ba*/ 	.short	(.L_1625 - .L_1624)
.L_1624:
        /*00bc*/ 	.word	0x00000008
.L_1625:


//--------------------- .nv.info._ZN10layer_norm13ln_bwd_kernelINS_13Kernel_traitsI6__halfS2_S2_S2_fjLj5120ELj1ELj1ELj4ELj16ENS_18Kernel_traits_baseILj5120ES2_S2_S2_S2_fjLj128EEEEELb0ELb0ELb1ELb1EEEvNS_9BwdParamsE --------------------------
	.section	.nv.info._ZN10layer_norm13ln_bwd_kernelINS_13Kernel_traitsI6__halfS2_S2_S2_fjLj5120ELj1ELj1ELj4ELj16ENS_18Kernel_traits_baseILj5120ES2_S2_S2_S2_fjLj128EEEEELb0ELb0ELb1ELb1EEEvNS_9BwdParamsE,"",@"SHT_CUDA_INFO"
	.sectionflags	@""
	.align	4


	//----- nvinfo : EIATTR_CUDA_API_VERSION
	.align		4
        /*0000*/ 	.byte	0x04, 0x37
        /*0002*/ 	.short	(.L_1627 - .L_1626)
.L_1626:
        /*0004*/ 	.word	0x00000082


	//----- nvinfo : EIATTR_KPARAM_INFO
	.align		4
.L_1627:
        /*0008*/ 	.byte	0x04, 0x17
        /*000a*/ 	.short	(.L_1629 - .L_1628)
.L_1628:
        /*000c*/ 	.word	0x00000000
        /*0010*/ 	.short	0x0000
        /*0012*/ 	.short	0x0000
        /*0014*/ 	.byte	0x00, 0xf0, 0xa1, 0x04


	//----- nvinfo : EIATTR_SPARSE_MMA_MASK
	.align		4
.L_1629:
        /*0018*/ 	.byte	0x03, 0x50
        /*001a*/ 	.short	0x0000


	//----- nvinfo : EIATTR_MAXREG_COUNT
	.align		4
        /*001c*/ 	.byte	0x03, 0x1b
        /*001e*/ 	.short	0x00ff


	//----- nvinfo : EIATTR_NUM_BARRIERS
	.align		4
        /*0020*/ 	.byte	0x02, 0x4c
        /*0022*/ 	.byte	0x01
	.zero		1


	//----- nvinfo : EIATTR_MERCURY_ISA_VERSION
	.align		4
        /*0024*/ 	.byte	0x03, 0x5f
        /*0026*/ 	.short	0x0101


	//----- nvinfo : EIATTR_COOP_GROUP_MASK_REGIDS
	.align		4
        /*0028*/ 	.byte	0x04, 0x29
        /*002a*/ 	.short	(.L_1631 - .L_1630)


	//   ....[0]....
.L_1630:
        /*002c*/ 	.word	0xffffffff


	//   ....[1]....
        /*0030*/ 	.word	0xffffffff


	//   ....[2]....
        /*0034*/ 	.word	0xffffffff


	//   ....[3]....
        /*0038*/ 	.word	0xffffffff


	//   ....[4]....
        /*003c*/ 	.word	0xffffffff


	//   ....[5]....
        /*0040*/ 	.word	0xffffffff


	//   ....[6]....
        /*0044*/ 	.word	0xffffffff


	//   ....[7]....
        /*0048*/ 	.word	0xffffffff


	//   ....[8]....
        /*004c*/ 	.word	0xffffffff


	//   ....[9]....
        /*0050*/ 	.word	0xffffffff


	//----- nvinfo : EIATTR_COOP_GROUP_INSTR_OFFSETS
	.align		4
.L_1631:
        /*0054*/ 	.byte	0x04, 0x28
        /*0056*/ 	.short	(.L_1633 - .L_1632)


	//   ....[0]....
.L_1632:
        /*0058*/ 	.word	0x00002350


	//   ....[1]....
        /*005c*/ 	.word	0x00002370


	//   ....[2]....
        /*0060*/ 	.word	0x000023b0


	//   ....[3]....
        /*0064*/ 	.word	0x000023c0


	//   ....[4]....
        /*0068*/ 	.word	0x000023f0


	//   ....[5]....
        /*006c*/ 	.word	0x00002410


	//   ....[6]....
        /*0070*/ 	.word	0x00002440


	//   ....[7]....
        /*0074*/ 	.word	0x00002450


	//   ....[8]....
        /*0078*/ 	.word	0x00002480


	//   ....[9]....
        /*007c*/ 	.word	0x00002490


	//----- nvinfo : EIATTR_VRC_CTA_INIT_COUNT
	.align		4
.L_1633:
        /*0080*/ 	.byte	0x02, 0x4a
	.zero		1
	.zero		1


	//----- nvinfo : EIATTR_EXIT_INSTR_OFFSETS
	.align		4
        /*0084*/ 	.byte	0x04, 0x1c
        /*0086*/ 	.short	(.L_1635 - .L_1634)


	//   ....[0]....
.L_1634:
        /*0088*/ 	.word	0x00008480


	//----- nvinfo : EIATTR_MAX_THREADS
	.align		4
.L_1635:
        /*008c*/ 	.byte	0x04, 0x05
        /*008e*/ 	.short	(.L_1637 - .L_1636)
.L_1636:
        /*0090*/ 	.word	0x00000080
        /*0094*/ 	.word	0x00000001
        /*0098*/ 	.word	0x00000001


	//----- nvinfo : EIATTR_CRS_STACK_SIZE
	.align		4
.L_1637:
        /*009c*/ 	.byte	0x04, 0x1e
        /*009e*/ 	.short	(.L_1639 - .L_1638)
.L_1638:
        /*00a0*/ 	.word	0x00000000


	//----- nvinfo : EIATTR_CBANK_PARAM_SIZE
	.align		4
.L_1639:
        /*00a4*/ 	.byte	0x03, 0x19
        /*00a6*/ 	.short	0x0128


	//----- nvinfo : EIATTR_PARAM_CBANK
	.align		4
        /*00a8*/ 	.byte	0x04, 0x0a
        /*00aa*/ 	.short	(.L_1641 - .L_1640)
	.align		4
.L_1640:
        /*00ac*/ 	.word	index@(.nv.constant0._ZN10layer_norm13ln_bwd_kernelINS_13Kernel_traitsI6__halfS2_S2_S2_fjLj5120ELj1ELj1ELj4ELj16ENS_18Kernel_traits_baseILj5120ES2_S2_S2_S2_fjLj128EEEEELb0ELb0ELb1ELb1EEEvNS_9BwdParamsE)
        /*00b0*/ 	.short	0x0380
        /*00b2*/ 	.short	0x0128


	//----- nvinfo : EIATTR_SW_WAR
	.align		4
.L_1641:
        /*00b4*/ 	.byte	0x04, 0x36
        /*00b6*/ 	.short	(.L_1643 - .L_1642)
.L_1642:
        /*00b8*/ 	.word	0x00000008
.L_1643:


//--------------------- .nv.info._ZN10layer_norm13ln_bwd_kernelINS_13Kernel_traitsI6__halfS2_S2_S2_fjLj5120ELj1ELj1ELj4ELj16ENS_18Kernel_traits_baseILj5120ES2_S2_S2_S2_fjLj128EEEEELb0ELb1ELb0ELb0EEEvNS_9BwdParamsE --------------------------
	.section	.nv.info._ZN10layer_norm13ln_bwd_kernelINS_13Kernel_traitsI6__halfS2_S2_S2_fjLj5120ELj1ELj1ELj4ELj16ENS_18Kernel_traits_baseILj5120ES2_S2_S2_S2_fjLj128EEEEELb0ELb1ELb0ELb0EEEvNS_9BwdParamsE,"",@"SHT_CUDA_INFO"
	.sectionflags	@""
	.align	4


	//----- nvinfo : EIATTR_CUDA_API_VERSION
	.align		4
        /*0000*/ 	.byte	0x04, 0x37
        /*0002*/ 	.short	(.L_1645 - .L_1644)
.L_1644:
        /*0004*/ 	.word	0x00000082


	//----- nvinfo : EIATTR_KPARAM_INFO
	.align		4
.L_1645:
        /*0008*/ 	.byte	0x04, 0x17
        /*000a*/ 	.short	(.L_1647 - .L_1646)
.L_1646:
        /*000c*/ 	.word	0x00000000
        /*0010*/ 	.short	0x0000
        /*0012*/ 	.short	0x0000
        /*0014*/ 	.byte	0x00, 0xf0, 0xa1, 0x04


	//----- nvinfo : EIATTR_SPARSE_MMA_MASK
	.align		4
.L_1647:
        /*0018*/ 	.byte	0x03, 0x50
        /*001a*/ 	.short	0x0000


	//----- nvinfo : EIATTR_MAXREG_COUNT
	.align		4
        /*001c*/ 	.byte	0x03, 0x1b
        /*001e*/ 	.short	0x00ff


	//----- nvinfo : EIATTR_NUM_BARRIERS
	.align		4
        /*0020*/ 	.byte	0x02, 0x4c
        /*0022*/ 	.byte	0x01
	.zero		1


	//----- nvinfo : EIATTR_ANNOTATIONS
	.align		4
        /*0024*/ 	.byte	0x04, 0x55
        /*0026*/ 	.short	(.L_1649 - .L_1648)


	//   ....[0]....
.L_1648:
        /* <DEDUP_REMOVED lines=62> */


	//----- nvinfo : EIATTR_MERCURY_ISA_VERSION
	.align		4
.L_1649:
        /*03f8*/ 	.byte	0x03, 0x5f
        /*03fa*/ 	.short	0x0101


	//----- nvinfo : EIATTR_COOP_GROUP_MASK_REGIDS
	.align		4
        /*03fc*/ 	.byte	0x04, 0x29
        /*03fe*/ 	.short	(.L_1651 - .L_1650)


	//   ....[0]....
.L_1650:
        /*0400*/ 	.word	0xffffffff


	//   ....[1]....
        /*0404*/ 	.word	0xffffffff


	//   ....[2]....
        /*0408*/ 	.word	0xffffffff


	//   ....[3]....
        /*040c*/ 	.word	0xffffffff


	//   ....[4]....
        /*0410*/ 	.word	0xffffffff


	//   ....[5]....
        /*0414*/ 	.word	0xffffffff


	//   ....[6]....
        /*0418*/ 	.word	0xffffffff


	//   ....[7]....
        /*041c*/ 	.word	0xffffffff


	//   ....[8]....
        /*0420*/ 	.word	0xffffffff


	//   ....[9]....
        /*0424*/ 	.word	0xffffffff


	//----- nvinfo : EIATTR_COOP_GROUP_INSTR_OFFSETS
	.align		4
.L_1651:
        /*0428*/ 	.byte	0x04, 0x28
        /*042a*/ 	.short	(.L_1653 - .L_1652)


	//   ....[0]....
.L_1652:
        /*042c*/ 	.word	0x00003020


	//   ....[1]....
        /*0430*/ 	.word	0x00003040


	//   ....[2]....
        /*0434*/ 	.word	0x00003080


	//   ....[3]....
        /*0438*/ 	.word	0x000030b0


	//   ....[4]....
        /*043c*/ 	.word	0x000030d0


	//   ....[5]....
        /*0440*/ 	.word	0x000030f0


	//   ....[6]....
        /*0444*/ 	.word	0x00003110


	//   ....[7]....
        /*0448*/ 	.word	0x00003130


	//   ....[8]....
        /*044c*/ 	.word	0x00003150


	//   ....[9]....
        /*0450*/ 	.word	0x00003170


	//----- nvinfo : EIATTR_VRC_CTA_INIT_COUNT
	.align		4
.L_1653:
        /*0454*/ 	.byte	0x02, 0x4a
	.zero		1
	.zero		1


	//----- nvinfo : EIATTR_EXIT_INSTR_OFFSETS
	.align		4
        /*0458*/ 	.byte	0x04, 0x1c
        /*045a*/ 	.short	(.L_1655 - .L_1654)


	//   ....[0]....
.L_1654:
        /*045c*/ 	.word	0x0000a4f0


	//   ....[1]....
        /*0460*/ 	.word	0x0000a5c0


	//----- nvinfo : EIATTR_MAX_THREADS
	.align		4
.L_1655:
        /*0464*/ 	.byte	0x04, 0x05
        /*0466*/ 	.short	(.L_1657 - .L_1656)
.L_1656:
        /*0468*/ 	.word	0x00000080
        /*046c*/ 	.word	0x00000001
        /*0470*/ 	.word	0x00000001


	//----- nvinfo : EIATTR_CRS_STACK_SIZE
	.align		4
.L_1657:
        /*0474*/ 	.byte	0x04, 0x1e
        /*0476*/ 	.short	(.L_1659 - .L_1658)
.L_1658:
        /*0478*/ 	.word	0x00000000


	//----- nvinfo : EIATTR_CBANK_PARAM_SIZE
	.align		4
.L_1659:
        /*047c*/ 	.byte	0x03, 0x19
        /*047e*/ 	.short	0x0128


	//----- nvinfo : EIATTR_PARAM_CBANK
	.align		4
        /*0480*/ 	.byte	0x04, 0x0a
        /*0482*/ 	.short	(.L_1661 - .L_1660)
	.align		4
.L_1660:
        /*0484*/ 	.word	index@(.nv.constant0._ZN10layer_norm13ln_bwd_kernelINS_13Kernel_traitsI6__halfS2_S2_S2_fjLj5120ELj1ELj1ELj4ELj16ENS_18Kernel_traits_baseILj5120ES2_S2_S2_S2_fjLj128EEEEELb0ELb1ELb0ELb0EEEvNS_9BwdParamsE)
        /*0488*/ 	.short	0x0380
        /*048a*/ 	.short	0x0128


	//----- nvinfo : EIATTR_SW_WAR
	.align		4
.L_1661:
        /*048c*/ 	.byte	0x04, 0x36
        /*048e*/ 	.short	(.L_1663 - .L_1662)
.L_1662:
        /*0490*/ 	.word	0x00000008
.L_1663:


//--------------------- .nv.info._ZN10layer_norm13ln_bwd_kernelINS_13Kernel_traitsI6__halfS2_S2_S2_fjLj5120ELj1ELj1ELj4ELj16ENS_18Kernel_traits_baseILj5120ES2_S2_S2_S2_fjLj128EEEEELb0ELb1ELb0ELb1EEEvNS_9BwdParamsE --------------------------
	.section	.nv.info._ZN10layer_norm13ln_bwd_kernelINS_13Kernel_traitsI6__halfS2_S2_S2_fjLj5120ELj1ELj1ELj4ELj16ENS_18Kernel_traits_baseILj5120ES2_S2_S2_S2_fjLj128EEEEELb0ELb1ELb0ELb1EEEvNS_9BwdParamsE,"",@"SHT_CUDA_INFO"
	.sectionflags	@""
	.align	4


	//----- nvinfo : EIATTR_CUDA_API_VERSION
	.align		4
        /*0000*/ 	.byte	0x04, 0x37
        /*0002*/ 	.short	(.L_1665 - .L_1664)
.L_1664:
        /*0004*/ 	.word	0x00000082


	//----- nvinfo : EIATTR_KPARAM_INFO
	.align		4
.L_1665:
        /*0008*/ 	.byte	0x04, 0x17
        /*000a*/ 	.short	(.L_1667 - .L_1666)
.L_1666:
        /*000c*/ 	.word	0x00000000
        /*0010*/ 	.short	0x0000
        /*0012*/ 	.short	0x0000
        /*0014*/ 	.byte	0x00, 0xf0, 0xa1, 0x04


	//----- nvinfo : EIATTR_SPARSE_MMA_MASK
	.align		4
.L_1667:
        /*0018*/ 	.byte	0x03, 0x50
        /*001a*/ 	.short	0x0000


	//----- nvinfo : EIATTR_MAXREG_COUNT
	.align		4
        /*001c*/ 	.byte	0x03, 0x1b
        /*001e*/ 	.short	0x00ff


	//----- nvinfo : EIATTR_NUM_BARRIERS
	.align		4
        /*0020*/ 	.byte	0x02, 0x4c
        /*0022*/ 	.byte	0x01
	.zero		1


	//----- nvinfo : EIATTR_ANNOTATIONS
	.align		4
        /*0024*/ 	.byte	0x04, 0x55
        /*0026*/ 	.short	(.L_1669 - .L_1668)


	//   ....[0]....
.L_1668:
        /* <DEDUP_REMOVED lines=76> */


	//----- nvinfo : EIATTR_MERCURY_ISA_VERSION
	.align		4
.L_1669:
        /*04d0*/ 	.byte	0x03, 0x5f
        /*04d2*/ 	.short	0x0101


	//----- nvinfo : EIATTR_COOP_GROUP_MASK_REGIDS
	.align		4
        /*04d4*/ 	.byte	0x04, 0x29
        /*04d6*/ 	.short	(.L_1671 - .L_1670)


	//   ....[0]....
.L_1670:
        /*04d8*/ 	.word	0xffffffff


	//   ....[1]....
        /*04dc*/ 	.word	0xffffffff


	//   ....[2]....
        /*04e0*/ 	.word	0xffffffff


	//   ....[3]....
        /*04e4*/ 	.word	0xffffffff


	//   ....[4]....
        /*04e8*/ 	.word	0xffffffff


	//   ....[5]....
        /*04ec*/ 	.word	0xffffffff


	//   ....[6]....
        /*04f0*/ 	.word	0xffffffff


	//   ....[7]....
        /*04f4*/ 	.word	0xffffffff


	//   ....[8]....
        /*04f8*/ 	.word	0xffffffff


	//   ....[9]....
        /*04fc*/ 	.word	0xffffffff


	//----- nvinfo : EIATTR_COOP_GROUP_INSTR_OFFSETS
	.align		4
.L_1671:
        /*0500*/ 	.byte	0x04, 0x28
        /*0502*/ 	.short	(.L_1673 - .L_1672)


	//   ....[0]....
.L_1672:
        /*0504*/ 	.word	0x00002cd0


	//   ....[1]....
        /*0508*/ 	.word	0x00002d30


	//   ....[2]....
        /*050c*/ 	.word	0x00002d50


	//   ....[3]....
        /*0510*/ 	.word	0x00002d70


	//   ....[4]....
        /*0514*/ 	.word	0x00002d90


	//   ....[5]....
        /*0518*/ 	.word	0x00002db0


	//   ....[6]....
        /*051c*/ 	.word	0x00002dd0


	//   ....[7]....
        /*0520*/ 	.word	0x00002df0


	//   ....[8]....
        /*0524*/ 	.word	0x00002e20


	//   ....[9]....
        /*0528*/ 	.word	0x00002e50


	//----- nvinfo : EIATTR_VRC_CTA_INIT_COUNT
	.align		4
.L_1673:
        /*052c*/ 	.byte	0x02, 0x4a
	.zero		1
	.zero		1


	//----- nvinfo : EIATTR_EXIT_INSTR_OFFSETS
	.align		4
        /*0530*/ 	.byte	0x04, 0x1c
        /*0532*/ 	.short	(.L_1675 - .L_1674)


	//   ....[0]....
.L_1674:
        /*0534*/ 	.word	0x0000a2f0


	//----- nvinfo : EIATTR_MAX_THREADS
	.align		4
.L_1675:
        /*0538*/ 	.byte	0x04, 0x05
        /*053a*/ 	.short	(.L_1677 - .L_1676)
.L_1676:
        /*053c*/ 	.word	0x00000080
        /*0540*/ 	.word	0x00000001
        /*0544*/ 	.word	0x00000001


	//----- nvinfo : EIATTR_CRS_STACK_SIZE
	.align		4
.L_1677:
        /*0548*/ 	.byte	0x04, 0x1e
        /*054a*/ 	.short	(.L_1679 - .L_1678)
.L_1678:
        /*054c*/ 	.word	0x00000000


	//----- nvinfo : EIATTR_CBANK_PARAM_SIZE
	.align		4
.L_1679:
        /*0550*/ 	.byte	0x03, 0x19
        /*0552*/ 	.short	0x0128


	//----- nvinfo : EIATTR_PARAM_CBANK
	.align		4
        /*0554*/ 	.byte	0x04, 0x0a
        /*0556*/ 	.short	(.L_1681 - .L_1680)
	.align		4
.L_1680:
        /*0558*/ 	.word	index@(.nv.constant0._ZN10layer_norm13ln_bwd_kernelINS_13Kernel_traitsI6__halfS2_S2_S2_fjLj5120ELj1ELj1ELj4ELj16ENS_18Kernel_traits_baseILj5120ES2_S2_S2_S2_fjLj128EEEEELb0ELb1ELb0ELb1EEEvNS_9BwdParamsE)
        /*055c*/ 	.short	0x0380
        /*055e*/ 	.short	0x0128


	//----- nvinfo : EIATTR_SW_WAR
	.align		4
.L_1681:
        /*0560*/ 	.byte	0x04, 0x36
        /*0562*/ 	.short	(.L_1683 - .L_1682)
.L_1682:
        /*0564*/ 	.word	0x00000008
.L_1683:


//--------------------- .nv.info._ZN10layer_norm13ln_bwd_kernelINS_13Kernel_traitsI6__halfS2_S2_S2_fjLj5120ELj1ELj1ELj4ELj16ENS_18Kernel_traits_baseILj5120ES2_S2_S2_S2_fjLj128EEEEELb0ELb1ELb1ELb0EEEvNS_9BwdParamsE --------------------------
	.section	.nv.info._ZN10layer_norm13ln_bwd_kernelINS_13Kernel_traitsI6__halfS2_S2_S2_fjLj5120ELj1ELj1ELj4ELj16ENS_18Kernel_traits_baseILj5120ES2_S2_S2_S2_fjLj128EEEEELb0ELb1ELb1ELb0EEEvNS_9BwdParamsE,"",@"SHT_CUDA_INFO"
	.sectionflags	@""
	.align	4


	//----- nvinfo : EIATTR_CUDA_API_VERSION
	.align		4
        /*0000*/ 	.byte	0x04, 0x37
        /*0002*/ 	.short	(.L_1685 - .L_1684)
.L_1684:
        /*0004*/ 	.word	0x00000082


	//----- nvinfo : EIATTR_KPARAM_INFO
	.align		4
.L_1685:
        /*0008*/ 	.byte	0x04, 0x17
        /*000a*/ 	.short	(.L_1687 - .L_1686)
.L_1686:
        /*000c*/ 	.word	0x00000000
        /*0010*/ 	.short	0x0000
        /*0012*/ 	.short	0x0000
        /*0014*/ 	.byte	0x00, 0xf0, 0xa1, 0x04


	//----- nvinfo : EIATTR_SPARSE_MMA_MASK
	.align		4
.L_1687:
        /*0018*/ 	.byte	0x03, 0x50
        /*001a*/ 	.short	0x0000


	//----- nvinfo : EIATTR_MAXREG_COUNT
	.align		4
        /*001c*/ 	.byte	0x03, 0x1b
        /*001e*/ 	.short	0x00ff


	//----- nvinfo : EIATTR_NUM_BARRIERS
	.align		4
        /*0020*/ 	.byte	0x02, 0x4c
        /*0022*/ 	.byte	0x01
	.zero		1


	//----- nvinfo : EIATTR_ANNOTATIONS
	.align		4
        /*0024*/ 	.byte	0x04, 0x55
        /*0026*/ 	.short	(.L_1689 - .L_1688)


	//   ....[0]....
.L_1688:
        /* <DEDUP_REMOVED lines=85> */


	//----- nvinfo : EIATTR_MERCURY_ISA_VERSION
	.align		4
.L_1689:
        /*0568*/ 	.byte	0x03, 0x5f
        /*056a*/ 	.short	0x0101


	//----- nvinfo : EIATTR_COOP_GROUP_MASK_REGIDS
	.align		4
        /*056c*/ 	.byte	0x04, 0x29
        /*056e*/ 	.short	(.L_1691 - .L_1690)


	//   ....[0]....
.L_1690:
        /*0570*/ 	.word	0xffffffff


	//   ....[1]....
        /*0574*/ 	.word	0xffffffff


	//   ....[2]....
        /*0578*/ 	.word	0xffffffff


	//   ....[3]....
        /*057c*/ 	.word	0xffffffff


	//   ....[4]....
        /*0580*/ 	.word	0xffffffff


	//   ....[5]....
        /*0584*/ 	.word	0xffffffff


	//   ....[6]....
        /*0588*/ 	.word	0xffffffff


	//   ....[7]....
        /*058c*/ 	.word	0xffffffff


	//   ....[8]....
        /*0590*/ 	.word	0xffffffff


	//   ....[9]....
        /*0594*/ 	.word	0xffffffff


	//----- nvinfo : EIATTR_COOP_GROUP_INSTR_OFFSETS
	.align		4
.L_1691:
        /*0598*/ 	.byte	0x04, 0x28
        /*059a*/ 	.short	(.L_1693 - .L_1692)


	//   ....[0]....
.L_1692:
        /*059c*/ 	.word	0x00003420


	//   ....[1]....
        /*05a0*/ 	.word	0x00003440


	//   ....[2]....
        /*05a4*/ 	.word	0x00003480


	//   ....[3]....
        /*05a8*/ 	.word	0x000034b0


	//   ....[4]....
        /*05ac*/ 	.word	0x000034d0


	//   ....[5]....
        /*05b0*/ 	.word	0x000034f0


	//   ....[6]....
        /*05b4*/ 	.word	0x00003510


	//   ....[7]....
        /*05b8*/ 	.word	0x00003530


	//   ....[8]....
        /*05bc*/ 	.word	0x00003550


	//   ....[9]....
        /*05c0*/ 	.word	0x00003570


	//----- nvinfo : EIATTR_VRC_CTA_INIT_COUNT
	.align		4
.L_1693:
        /*05c4*/ 	.byte	0x02, 0x4a
	.zero		1
	.zero		1


	//----- nvinfo : EIATTR_EXIT_INSTR_OFFSETS
	.align		4
        /*05c8*/ 	.byte	0x04, 0x1c
        /*05ca*/ 	.short	(.L_1695 - .L_1694)


	//   ....[0]....
.L_1694:
        /*05cc*/ 	.word	0x0000d230


	//   ....[1]....
        /*05d0*/ 	.word	0x0000d300


	//----- nvinfo : EIATTR_MAX_THREADS
	.align		4
.L_1695:
        /*05d4*/ 	.byte	0x04, 0x05
        /*05d6*/ 	.short	(.L_1697 - .L_1696)
.L_1696:
        /*05d8*/ 	.word	0x00000080
        /*05dc*/ 	.word	0x00000001
        /*05e0*/ 	.word	0x00000001


	//----- nvinfo : EIATTR_CRS_STACK_SIZE
	.align		4
.L_1697:
        /*05e4*/ 	.byte	0x04, 0x1e
        /*05e6*/ 	.short	(.L_1699 - .L_1698)
.L_1698:
        /*05e8*/ 	.word	0x00000000


	//----- nvinfo : EIATTR_CBANK_PARAM_SIZE
	.align		4
.L_1699:
        /*05ec*/ 	.byte	0x03, 0x19
        /*05ee*/ 	.short	0x0128


	//----- nvinfo : EIATTR_PARAM_CBANK
	.align		4
        /*05f0*/ 	.byte	0x04, 0x0a
        /*05f2*/ 	.short	(.L_1701 - .L_1700)
	.align		4
.L_1700:
        /*05f4*/ 	.word	index@(.nv.constant0._ZN10layer_norm13ln_bwd_kernelINS_13Kernel_traitsI6__halfS2_S2_S2_fjLj5120ELj1ELj1ELj4ELj16ENS_18Kernel_traits_baseILj5120ES2_S2_S2_S2_fjLj128EEEEELb0ELb1ELb1ELb0EEEvNS_9BwdParamsE)
        /*05f8*/ 	.short	0x0380
        /*05fa*/ 	.short	0x0128


	//----- nvinfo : EIATTR_SW_WAR
	.align		4
.L_1701:
        /*05fc*/ 	.byte	0x04, 0x36
        /*05fe*/ 	.short	(.L_1703 - .L_1702)
.L_1702:
        /*0600*/ 	.word	0x00000008
.L_1703:


//--------------------- .nv.info._ZN10layer_norm13ln_bwd_kernelINS_13Kernel_traitsI6__halfS2_S2_S2_fjLj5120ELj1ELj1ELj4ELj16ENS_18Kernel_traits_baseILj5120ES2_S2_S2_S2_fjLj128EEEEELb0ELb1ELb1ELb1EEEvNS_9BwdParamsE --------------------------
	.section	.nv.info._ZN10layer_norm13ln_bwd_kernelINS_13Kernel_traitsI6__halfS2_S2_S2_fjLj5120ELj1ELj1ELj4ELj16ENS_18Kernel_traits_baseILj5120ES2_S2_S2_S2_fjLj128EEEEELb0ELb1ELb1ELb1EEEvNS_9BwdParamsE,"",@"SHT_CUDA_INFO"
	.sectionflags	@""
	.align	4


	//----- nvinfo : EIATTR_CUDA_API_VERSION
	.align		4
        /*0000*/ 	.byte	0x04, 0x37
        /*0002*/ 	.short	(.L_1705 - .L_1704)
.L_1704:
        /*0004*/ 	.word	0x00000082


	//----- nvinfo : EIATTR_KPARAM_INFO
	.align		4
.L_1705:
        /*0008*/ 	.byte	0x04, 0x17
        /*000a*/ 	.short	(.L_1707 - .L_1706)
.L_1706:
        /*000c*/ 	.word	0x00000000
        /*0010*/ 	.short	0x0000
        /*0012*/ 	.short	0x0000
        /*0014*/ 	.byte	0x00, 0xf0, 0xa1, 0x04


	//----- nvinfo : EIATTR_SPARSE_MMA_MASK
	.align		4
.L_1707:
        /*0018*/ 	.byte	0x03, 0x50
        /*001a*/ 	.short	0x0000


	//----- nvinfo : EIATTR_MAXREG_COUNT
	.align		4
        /*001c*/ 	.byte	0x03, 0x1b
        /*001e*/ 	.short	0x00ff


	//----- nvinfo : EIATTR_NUM_BARRIERS
	.align		4
        /*0020*/ 	.byte	0x02, 0x4c
        /*0022*/ 	.byte	0x01
	.zero		1


	//----- nvinfo : EIATTR_ANNOTATIONS
	.align		4
        /*0024*/ 	.byte	0x04, 0x55
        /*0026*/ 	.short	(.L_1709 - .L_1708)


	//   ....[0]....
.L_1708:
        /* <DEDUP_REMOVED lines=121> */


	//----- nvinfo : EIATTR_MERCURY_ISA_VERSION
	.align		4
.L_1709:
        /*07a8*/ 	.byte	0x03, 0x5f
        /*07aa*/ 	.short	0x0101


	//----- nvinfo : EIATTR_COOP_GROUP_MASK_REGIDS
	.align		4
        /*07ac*/ 	.byte	0x04, 0x29
        /*07ae*/ 	.short	(.L_1711 - .L_1710)


	//   ....[0]....
.L_1710:
        /*07b0*/ 	.word	0xffffffff


	//   ....[1]....
        /*07b4*/ 	.word	0xffffffff


	//   ....[2]....
        /*07b8*/ 	.word	0xffffffff


	//   ....[3]....
        /*07bc*/ 	.word	0xffffffff


	//   ....[4]....
        /*07c0*/ 	.word	0xffffffff


	//   ....[5]....
        /*07c4*/ 	.word	0xffffffff


	//   ....[6]....
        /*07c8*/ 	.word	0xffffffff


	//   ....[7]....
        /*07cc*/ 	.word	0xffffffff


	//   ....[8]....
        /*07d0*/ 	.word	0xffffffff


	//   ....[9]....
        /*07d4*/ 	.word	0xffffffff


	//----- nvinfo : EIATTR_COOP_GROUP_INSTR_OFFSETS
	.align		4
.L_1711:
        /*07d8*/ 	.byte	0x04, 0x28
        /*07da*/ 	.short	(.L_1713 - .L_1712)


	//   ....[0]....
.L_1712:
        /*07dc*/ 	.word	0x00002990


	//   ....[1]....
        /*07e0*/ 	.word	0x000029a0


	//   ....[2]....
        /*07e4*/ 	.word	0x000029e0


	//   ....[3]....
        /*07e8*/ 	.word	0x000029f0


	//   ....[4]....
        /*07ec*/ 	.word	0x00002a40


	//   ....[5]....
        /*07f0*/ 	.word	0x00002a50


	//   ....[6]....
        /*07f4*/ 	.word	0x00002a80


	//   ....[7]....
        /*07f8*/ 	.word	0x00002a90


	//   ....[8]....
        /*07fc*/ 	.word	0x00002ac0


	//   ....[9]....
        /*0800*/ 	.word	0x00002ad0


	//----- nvinfo : EIATTR_VRC_CTA_INIT_COUNT
	.align		4
.L_1713:
        /*0804*/ 	.byte	0x02, 0x4a
	.zero		1
	.zero		1


	//----- nvinfo : EIATTR_EXIT_INSTR_OFFSETS
	.align		4
        /*0808*/ 	.byte	0x04, 0x1c
        /*080a*/ 	.short	(.L_1715 - .L_1714)


	//   ....[0]....
.L_1714:
        /*080c*/ 	.word	0x0000ca70


	//----- nvinfo : EIATTR_MAX_THREADS
	.align		4
.L_1715:
        /*0810*/ 	.byte	0x04, 0x05
        /*0812*/ 	.short	(.L_1717 - .L_1716)
.L_1716:
        /*0814*/ 	.word	0x00000080
        /*0818*/ 	.word	0x00000001
        /*081c*/ 	.word	0x00000001


	//----- nvinfo : EIATTR_CRS_STACK_SIZE
	.align		4
.L_1717:
        /*0820*/ 	.byte	0x04, 0x1e
        /*0822*/ 	.short	(.L_1719 - .L_1718)
.L_1718:
        /*0824*/ 	.word	0x00000000


	//----- nvinfo : EIATTR_CBANK_PARAM_SIZE
	.align		4
.L_1719:
        /*0828*/ 	.byte	0x03, 0x19
        /*082a*/ 	.short	0x0128


	//----- nvinfo : EIATTR_PARAM_CBANK
	.align		4
        /*082c*/ 	.byte	0x04, 0x0a
        /*082e*/ 	.short	(.L_1721 - .L_1720)
	.align		4
.L_1720:
        /*0830*/ 	.word	index@(.nv.constant0._ZN10layer_norm13ln_bwd_kernelINS_13Kernel_traitsI6__halfS2_S2_S2_fjLj5120ELj1ELj1ELj4ELj16ENS_18Kernel_traits_baseILj5120ES2_S2_S2_S2_fjLj128EEEEELb0ELb1ELb1ELb1EEEvNS_9BwdParamsE)
        /*0834*/ 	.short	0x0380
        /*0836*/ 	.short	0x0128


	//----- nvinfo : EIATTR_SW_WAR
	.align		4
.L_1721:
        /*0838*/ 	.byte	0x04, 0x36
        /*083a*/ 	.short	(.L_1723 - .L_1722)
.L_1722:
        /*083c*/ 	.word	0x00000008
.L_1723:


//--------------------- .nv.info._ZN10layer_norm13ln_bwd_kernelINS_13Kernel_traitsI6__halfS2_S2_S2_fjLj5120ELj1ELj1ELj4ELj16ENS_18Kernel_traits_baseILj5120ES2_S2_S2_S2_fjLj128EEEEELb1ELb0ELb0ELb0EEEvNS_9BwdParamsE --------------------------
	.section	.nv.info._ZN10layer_norm13ln_bwd_kernelINS_13Kernel_traitsI6__halfS2_S2_S2_fjLj5120ELj1ELj1ELj4ELj16ENS_18Kernel_traits_baseILj5120ES2_S2_S2_S2_fjLj128EEEEELb1ELb0ELb0ELb0EEEvNS_9BwdParamsE,"",@"SHT_CUDA_INFO"
	.sectionflags	@""
	.align	4


	//----- nvinfo : EIATTR_CUDA_API_VERSION
	.align		4
        /*0000*/ 	.byte	0x04, 0x37
        /*0002*/ 	.short	(.L_1725 - .L_1724)
.L_1724:
        /*0004*/ 	.word	0x00000082


	//----- nvinfo : EIATTR_KPARAM_INFO
	.align		4
.L_1725:
        /*0008*/ 	.byte	0x04, 0x17
        /*000a*/ 	.short	(.L_1727 - .L_1726)
.L_1726:
        /*000c*/ 	.word	0x00000000
        /*0010*/ 	.short	0x0000
        /*0012*/ 	.short	0x0000
        /*0014*/ 	.byte	0x00, 0xf0, 0xa1, 0x04


	//----- nvinfo : EIATTR_SPARSE_MMA_MASK
	.align		4
.L_1727:
        /*0018*/ 	.byte	0x03, 0x50
        /*001a*/ 	.short	0x0000


	//----- nvinfo : EIATTR_MAXREG_COUNT
	.align		4
        /*001c*/ 	.byte	0x03, 0x1b
        /*001e*/ 	.short	0x00ff


	//----- nvinfo : EIATTR_NUM_BARRIERS
	.align		4
        /*0020*/ 	.byte	0x02, 0x4c
        /*0022*/ 	.byte	0x01
	.zero		1


	//----- nvinfo : EIATTR_MERCURY_ISA_VERSION
	.align		4
        /*0024*/ 	.byte	0x03, 0x5f
        /*0026*/ 	.short	0x0101


	//----- nvinfo : EIATTR_COOP_GROUP_MASK_REGIDS
	.align		4
        /*0028*/ 	.byte	0x04, 0x29
        /*002a*/ 	.short	(.L_1729 - .L_1728)


	//   ....[0]....
.L_1728:
        /*002c*/ 	.word	0xffffffff


	//   ....[1]....
        /*0030*/ 	.word	0xffffffff


	//   ....[2]....
        /*0034*/ 	.word	0xffffffff


	//   ....[3]....
        /*0038*/ 	.word	0xffffffff


	//   ....[4]....
        /*003c*/ 	.word	0xffffffff


	//   ....[5]....
        /*0040*/ 	.word	0xffffffff


	//   ....[6]....
        /*0044*/ 	.word	0xffffffff


	//   ....[7]....
        /*0048*/ 	.word	0xffffffff


	//   ....[8]....
        /*004c*/ 	.word	0xffffffff


	//   ....[9]....
        /*0050*/ 	.word	0xffffffff


	//----- nvinfo : EIATTR_COOP_GROUP_INSTR_OFFSETS
	.align		4
.L_1729:
        /*0054*/ 	.byte	0x04, 0x28
        /*0056*/ 	.short	(.L_1731 - .L_1730)


	//   ....[0]....
.L_1730:
        /*0058*/ 	.word	0x000028a0


	//   ....[1]....
        /*005c*/ 	.word	0x000028d0


	//   ....[2]....
        /*0060*/ 	.word	0x00002900


	//   ....[3]....
        /*0064*/ 	.word	0x00002910


	//   ....[4]....
        /*0068*/ 	.word	0x00002940


	//   ....[5]....
        /*006c*/ 	.word	0x00002950


	//   ....[6]....
        /*0070*/ 	.word	0x00002980


	//   ....[7]....
        /*0074*/ 	.word	0x00002990


	//   ....[8]....
        /*0078*/ 	.word	0x000029c0


	//   ....[9]....
        /*007c*/ 	.word	0x000029d0


	//----- nvinfo : EIATTR_VRC_CTA_INIT_COUNT
	.align		4
.L_1731:
        /*0080*/ 	.byte	0x02, 0x4a
	.zero		1
	.zero		1


	//----- nvinfo : EIATTR_EXIT_INSTR_OFFSETS
	.align		4
        /*0084*/ 	.byte	0x04, 0x1c
        /*0086*/ 	.short	(.L_1733 - .L_1732)


	//   ....[0]....
.L_1732:
        /*0088*/ 	.word	0x00008c90


	//   ....[1]....
        /*008c*/ 	.word	0x00008d30


	//----- nvinfo : EIATTR_MAX_THREADS
	.align		4
.L_1733:
        /*0090*/ 	.byte	0x04, 0x05
        /*0092*/ 	.short	(.L_1735 - .L_1734)
.L_1734:
        /*0094*/ 	.word	0x00000080
        /*0098*/ 	.word	0x00000001
        /*009c*/ 	.word	0x00000001


	//----- nvinfo : EIATTR_CRS_STACK_SIZE
	.align		4
.L_1735:
        /*00a0*/ 	.byte	0x04, 0x1e
        /*00a2*/ 	.short	(.L_1737 - .L_1736)
.L_1736:
        /*00a4*/ 	.word	0x00000000


	//----- nvinfo : EIATTR_CBANK_PARAM_SIZE
	.align		4
.L_1737:
        /*00a8*/ 	.byte	0x03, 0x19
        /*00aa*/ 	.short	0x0128


	//----- nvinfo : EIATTR_PARAM_CBANK
	.align		4
        /*00ac*/ 	.byte	0x04, 0x0a
        /*00ae*/ 	.short	(.L_1739 - .L_1738)
	.align		4
.L_1738:
        /*00b0*/ 	.word	index@(.nv.constant0._ZN10layer_norm13ln_bwd_kernelINS_13Kernel_traitsI6__halfS2_S2_S2_fjLj5120ELj1ELj1ELj4ELj16ENS_18Kernel_traits_baseILj5120ES2_S2_S2_S2_fjLj128EEEEELb1ELb0ELb0ELb0EEEvNS_9BwdParamsE)
        /*00b4*/ 	.short	0x0380
        /*00b6*/ 	.short	0x0128


	//----- nvinfo : EIATTR_SW_WAR
	.align		4
.L_1739:
        /*00b8*/ 	.byte	0x04, 0x36
        /*00ba*/ 	.short	(.L_1741 - .L_1740)
.L_1740:
        /*00bc*/ 	.word	0x00000008
.L_1741:


//--------------------- .nv.info._ZN10layer_norm13ln_bwd_kernelINS_13Kernel_traitsI6__halfS2_S2_S2_fjLj5120ELj1ELj1ELj4ELj16ENS_18Kernel_traits_baseILj5120ES2_S2_S2_S2_fjLj128EEEEELb1ELb0ELb0ELb1EEEvNS_9BwdParamsE --------------------------
	.section	.nv.info._ZN10layer_norm13ln_bwd_kernelINS_13Kernel_traitsI6__halfS2_S2_S2_fjLj5120ELj1ELj1ELj4ELj16ENS_18Kernel_traits_baseILj5120ES2_S2_S2_S2_fjLj128EEEEELb1ELb0ELb0ELb1EEEvNS_9BwdParamsE,"",@"SHT_CUDA_INFO"
	.sectionflags	@""
	.align	4


	//----- nvinfo : EIATTR_CUDA_API_VERSION
	.align		4
        /*0000*/ 	.byte	0x04, 0x37
        /*0002*/ 	.short	(.L_1743 - .L_1742)
.L_1742:
        /*0004*/ 	.word	0x00000082


	//----- nvinfo : EIATTR_KPARAM_INFO
	.align		4
.L_1743:
        /*0008*/ 	.byte	0x04, 0x17
        /*000a*/ 	.short	(.L_1745 - .L_1744)
.L_1744:
        /*000c*/ 	.word	0x00000000
        /*0010*/ 	.short	0x0000
        /*0012*/ 	.short	0x0000
        /*0014*/ 	.byte	0x00, 0xf0, 0xa1, 0x04


	//----- nvinfo : EIATTR_SPARSE_MMA_MASK
	.align		4
.L_1745:
        /*0018*/ 	.byte	0x03, 0x50
        /*001a*/ 	.short	0x0000


	//----- nvinfo : EIATTR_MAXREG_COUNT
	.align		4
        /*001c*/ 	.byte	0x03, 0x1b
        /*001e*/ 	.short	0x00ff


	//----- nvinfo : EIATTR_NUM_BARRIERS
	.align		4
        /*0020*/ 	.byte	0x02, 0x4c
        /*0022*/ 	.byte	0x01
	.zero		1


	//----- nvinfo : EIATTR_MERCURY_ISA_VERSION
	.align		4
        /*0024*/ 	.byte	0x03, 0x5f
        /*0026*/ 	.short	0x0101


	//----- nvinfo : EIATTR_COOP_GROUP_MASK_REGIDS
	.align		4
        /*0028*/ 	.byte	0x04, 0x29
        /*002a*/ 	.short	(.L_1747 - .L_1746)


	//   ....[0]....
.L_1746:
        /*002c*/ 	.word	0xffffffff


	//   ....[1]....
        /*0030*/ 	.word	0xffffffff


	//   ....[2]....
        /*0034*/ 	.word	0xffffffff


	//   ....[3]....
        /*0038*/ 	.word	0xffffffff


	//   ....[4]....
        /*003c*/ 	.word	0xffffffff


	//   ....[5]....
        /*0040*/ 	.word	0xffffffff


	//   ....[6]....
        /*0044*/ 	.word	0xffffffff


	//   ....[7]....
        /*0048*/ 	.word	0xffffffff


	//   ....[8]....
        /*004c*/ 	.word	0xffffffff


	//   ....[9]....
        /*0050*/ 	.word	0xffffffff


	//----- nvinfo : EIATTR_COOP_GROUP_INSTR_OFFSETS
	.align		4
.L_1747:
        /*0054*/ 	.byte	0x04, 0x28
        /*0056*/ 	.short	(.L_1749 - .L_1748)


	//   ....[0]....
.L_1748:
        /*0058*/ 	.word	0x00002150


	//   ....[1]....
        /*005c*/ 	.word	0x00002170


	//   ....[2]....
        /*0060*/ 	.word	0x00002190


	//   ....[3]....
        /*0064*/ 	.word	0x000021b0


	//   ....[4]....
        /*0068*/ 	.word	0x000021d0


	//   ....[5]....
        /*006c*/ 	.word	0x000021f0


	//   ....[6]....
        /*0070*/ 	.word	0x00002210


	//   ....[7]....
        /*0074*/ 	.word	0x00002230


	//   ....[8]....
        /*0078*/ 	.word	0x00002260


	//   ....[9]....
        /*007c*/ 	.word	0x000022b0


	//----- nvinfo : EIATTR_VRC_CTA_INIT_COUNT
	.align		4
.L_1749:
        /*0080*/ 	.byte	0x02, 0x4a
	.zero		1
	.zero		1


	//----- nvinfo : EIATTR_EXIT_INSTR_OFFSETS
	.align		4
        /*0084*/ 	.byte	0x04, 0x1c
        /*0086*/ 	.short	(.L_1751 - .L_1750)


	//   ....[0]....
.L_1750:
        /*0088*/ 	.word	0x000086e0


	//----- nvinfo : EIATTR_MAX_THREADS
	.align		4
.L_1751:
        /*008c*/ 	.byte	0x04, 0x05
        /*008e*/ 	.short	(.L_1753 - .L_1752)
.L_1752:
        /*0090*/ 	.word	0x00000080
        /*0094*/ 	.word	0x00000001
        /*0098*/ 	.word	0x00000001


	//----- nvinfo : EIATTR_CBANK_PARAM_SIZE
	.align		4
.L_1753:
        /*009c*/ 	.byte	0x03, 0x19
        /*009e*/ 	.short	0x0128


	//----- nvinfo : EIATTR_PARAM_CBANK
	.align		4
        /*00a0*/ 	.byte	0x04, 0x0a
        /*00a2*/ 	.short	(.L_1755 - .L_1754)
	.align		4
.L_1754:
        /*00a4*/ 	.word	index@(.nv.constant0._ZN10layer_norm13ln_bwd_kernelINS_13Kernel_traitsI6__halfS2_S2_S2_fjLj5120ELj1ELj1ELj4ELj16ENS_18Kernel_traits_baseILj5120ES2_S2_S2_S2_fjLj128EEEEELb1ELb0ELb0ELb1EEEvNS_9BwdParamsE)
        /*00a8*/ 	.short	0x0380
        /*00aa*/ 	.short	0x0128


	//----- nvinfo : EIATTR_SW_WAR
	.align		4
.L_1755:
        /*00ac*/ 	.byte	0x04, 0x36
        /*00ae*/ 	.short	(.L_1757 - .L_1756)
.L_1756:
        /*00b0*/ 	.word	0x00000008
.L_1757:


//--------------------- .nv.info._ZN10layer_norm22ln_bwd_finalize_kernelINS_22Kernel_traits_finalizeILj5120E6__halfS2_S2_S2_fjLb0ELj1024ELj4ENS_18Kernel_traits_baseILj5120ES2_S2_S2_S2_fjLj1024EEEEELb0ELb0EEEvNS_9BwdParamsE --------------------------
	.section	.nv.info._ZN10layer_norm22ln_bwd_finalize_kernelINS_22Kernel_traits_finalizeILj5120E6__halfS2_S2_S2_fjLb0ELj1024ELj4ENS_18Kernel_traits_baseILj5120ES2_S2_S2_S2_fjLj1024EEEEELb0ELb0EEEvNS_9BwdParamsE,"",@"SHT_CUDA_INFO"
	.sectionflags	@""
	.align	4


	//----- nvinfo : EIATTR_CUDA_API_VERSION
	.align		4
        /*0000*/ 	.byte	0x04, 0x37
        /*0002*/ 	.short	(.L_1759 - .L_1758)
.L_1758:
        /*0004*/ 	.word	0x00000082


	//----- nvinfo : EIATTR_KPARAM_INFO
	.align		4
.L_1759:
        /*0008*/ 	.byte	0x04, 0x17
        /*000a*/ 	.short	(.L_1761 - .L_1760)
.L_1760:
        /*000c*/ 	.word	0x00000000
        /*0010*/ 	.short	0x0000
        /*0012*/ 	.short	0x0000
        /*0014*/ 	.byte	0x00, 0xf0, 0xa1, 0x04


	//----- nvinfo : EIATTR_SPARSE_MMA_MASK
	.align		4
.L_1761:
        /*0018*/ 	.byte	0x03, 0x50
        /*001a*/ 	.short	0x0000


	//----- nvinfo : EIATTR_MAXREG_COUNT
	.align		4
        /*001c*/ 	.byte	0x03, 0x1b
        /*001e*/ 	.short	0x0040


	//----- nvinfo : EIATTR_NUM_BARRIERS
	.align		4
        /*0020*/ 	.byte	0x02, 0x4c
        /*0022*/ 	.byte	0x01
	.zero		1


	//----- nvinfo : EIATTR_MERCURY_ISA_VERSION
	.align		4
        /*0024*/ 	.byte	0x03, 0x5f
        /*0026*/ 	.short	0x0101


	//----- nvinfo : EIATTR_COOP_GROUP_MASK_REGIDS
	.align		4
        /*0028*/ 	.byte	0x04, 0x29
        /*002a*/ 	.short	(.L_1763 - .L_1762)


	//   ....[0]....
.L_1762:
        /*002c*/ 	.word	0xffffffff


	//   ....[1]....
        /*0030*/ 	.word	0xffffffff


	//   ....[2]....
        /*0034*/ 	.word	0xffffffff


	//   ....[3]....
        /*0038*/ 	.word	0xffffffff


	//   ....[4]....
        /*003c*/ 	.word	0xffffffff


	//   ....[5]....
        /*0040*/ 	.word	0xffffffff


	//   ....[6]....
        /*0044*/ 	.word	0xffffffff


	//   ....[7]....
        /*0048*/ 	.word	0xffffffff


	//   ....[8]....
        /*004c*/ 	.word	0xffffffff


	//   ....[9]....
        /*0050*/ 	.word	0xffffffff


	//----- nvinfo : EIATTR_COOP_GROUP_INSTR_OFFSETS
	.align		4
.L_1763:
        /*0054*/ 	.byte	0x04, 0x28
        /*0056*/ 	.short	(.L_1765 - .L_1764)


	//   ....[0]....
.L_1764:
        /*0058*/ 	.word	0x000015e0


	//   ....[1]....
        /*005c*/ 	.word	0x000015f0


	//   ....[2]....
        /*0060*/ 	.word	0x00001620


	//   ....[3]....
        /*0064*/ 	.word	0x00001630


	//   ....[4]....
        /*0068*/ 	.word	0x00001660


	//   ....[5]....
        /*006c*/ 	.word	0x00001670


	//   ....[6]....
        /*0070*/ 	.word	0x000016b0


	//   ....[7]....
        /*0074*/ 	.word	0x000016e0


	//   ....[8]....
        /*0078*/ 	.word	0x00001710


	//   ....[9]....
        /*007c*/ 	.word	0x00001720


	//----- nvinfo : EIATTR_VRC_CTA_INIT_COUNT
	.align		4
.L_1765:
        /*0080*/ 	.byte	0x02, 0x4a
	.zero		1
	.zero		1


	//----- nvinfo : EIATTR_EXIT_INSTR_OFFSETS
	.align		4
        /*0084*/ 	.byte	0x04, 0x1c
        /*0086*/ 	.short	(.L_1767 - .L_1766)


	//   ....[0]....
.L_1766:
        /*0088*/ 	.word	0x00000060


	//   ....[1]....
        /*008c*/ 	.word	0x00001780


	//   ....[2]....
        /*0090*/ 	.word	0x000017b0


	//   ....[3]....
        /*0094*/ 	.word	0x00001870


	//----- nvinfo : EIATTR_MAX_THREADS
	.align		4
.L_1767:
        /*0098*/ 	.byte	0x04, 0x05
        /*009a*/ 	.short	(.L_1769 - .L_1768)
.L_1768:
        /*009c*/ 	.word	0x00000400
        /*00a0*/ 	.word	0x00000001
        /*00a4*/ 	.word	0x00000001


	//----- nvinfo : EIATTR_CRS_STACK_SIZE
	.align		4
.L_1769:
        /*00a8*/ 	.byte	0x04, 0x1e
        /*00aa*/ 	.short	(.L_1771 - .L_1770)
.L_1770:
        /*00ac*/ 	.word	0x00000000


	//----- nvinfo : EIATTR_CBANK_PARAM_SIZE
	.align		4
.L_1771:
        /*00b0*/ 	.byte	0x03, 0x19
        /*00b2*/ 	.short	0x0128


	//----- nvinfo : EIATTR_PARAM_CBANK
	.align		4
        /*00b4*/ 	.byte	0x04, 0x0a
        /*00b6*/ 	.short	(.L_1773 - .L_1772)
	.align		4
.L_1772:
        /*00b8*/ 	.word	index@(.nv.constant0._ZN10layer_norm22ln_bwd_finalize_kernelINS_22Kernel_traits_finalizeILj5120E6__halfS2_S2_S2_fjLb0ELj1024ELj4ENS_18Kernel_traits_baseILj5120ES2_S2_S2_S2_fjLj1024EEEEELb0ELb0EEEvNS_9BwdParamsE)
        /*00bc*/ 	.short	0x0380
        /*00be*/ 	.short	0x0128


	//----- nvinfo : EIATTR_SW_WAR
	.align		4
.L_1773:
        /*00c0*/ 	.byte	0x04, 0x36
        /*00c2*/ 	.short	(.L_1775 - .L_1774)
.L_1774:
        /*00c4*/ 	.word	0x00000008
.L_1775:


//--------------------- .nv.info._ZN10layer_norm13ln_bwd_kernelINS_13Kernel_traitsI6__halfS2_S2_S2_fjLj5120ELj1ELj1ELj4ELj16ENS_18Kernel_traits_baseILj5120ES2_S2_S2_S2_fjLj128EEEEELb1ELb0ELb1ELb0EEEvNS_9BwdParamsE --------------------------
	.section	.nv.info._ZN10layer_norm13ln_bwd_kernelINS_13Kernel_traitsI6__halfS2_S2_S2_fjLj5120ELj1ELj1ELj4ELj16ENS_18Kernel_traits_baseILj5120ES2_S2_S2_S2_fjLj128EEEEELb1ELb0ELb1ELb0EEEvNS_9BwdParamsE,"",@"SHT_CUDA_INFO"
	.sectionflags	@""
	.align	4


	//----- nvinfo : EIATTR_CUDA_API_VERSION
	.align		4
        /*0000*/ 	.byte	0x04, 0x37
        /*0002*/ 	.short	(.L_1777 - .L_1776)
.L_1776:
        /*0004*/ 	.word	0x00000082


	//----- nvinfo : EIATTR_KPARAM_INFO
	.align		4
.L_1777:
        /*0008*/ 	.byte	0x04, 0x17
        /*000a*/ 	.short	(.L_1779 - .L_1778)
.L_1778:
        /*000c*/ 	.word	0x00000000
        /*0010*/ 	.short	0x0000
        /*0012*/ 	.short	0x0000
        /*0014*/ 	.byte	0x00, 0xf0, 0xa1, 0x04


	//----- nvinfo : EIATTR_SPARSE_MMA_MASK
	.align		4
.L_1779:
        /*0018*/ 	.byte	0x03, 0x50
        /*001a*/ 	.short	0x0000


	//----- nvinfo : EIATTR_MAXREG_COUNT
	.align		4
        /*001c*/ 	.byte	0x03, 0x1b
        /*001e*/ 	.short	0x00ff


	//----- nvinfo : EIATTR_NUM_BARRIERS
	.align		4
        /*0020*/ 	.byte	0x02, 0x4c
        /*0022*/ 	.byte	0x01
	.zero		1


	//----- nvinfo : EIATTR_MERCURY_ISA_VERSION
	.align		4
        /*0024*/ 	.byte	0x03, 0x5f
        /*0026*/ 	.short	0x0101


	//----- nvinfo : EIATTR_COOP_GROUP_MASK_REGIDS
	.align		4
        /*0028*/ 	.byte	0x04, 0x29
        /*002a*/ 	.short	(.L_1781 - .L_1780)


	//   ....[0]....
.L_1780:
        /*002c*/ 	.word	0xffffffff


	//   ....[1]....
        /*0030*/ 	.word	0xffffffff


	//   ....[2]....
        /*0034*/ 	.word	0xffffffff


	//   ....[3]....
        /*0038*/ 	.word	0xffffffff


	//   ....[4]....
        /*003c*/ 	.word	0xffffffff


	//   ....[5]....
        /*0040*/ 	.word	0xffffffff


	//   ....[6]....
        /*0044*/ 	.word	0xffffffff


	//   ....[7]....
        /*0048*/ 	.word	0xffffffff


	//   ....[8]....
        /*004c*/ 	.word	0xffffffff


	//   ....[9]....
        /*0050*/ 	.word	0xffffffff


	//----- nvinfo : EIATTR_COOP_GROUP_INSTR_OFFSETS
	.align		4
.L_1781:
        /*0054*/ 	.byte	0x04, 0x28
        /*0056*/ 	.short	(.L_1783 - .L_1782)


	//   ....[0]....
.L_1782:
        /*0058*/ 	.word	0x00003030


	//   ....[1]....
        /*005c*/ 	.word	0x00003060


	//   ....[2]....
        /*0060*/ 	.word	0x00003090


	//   ....[3]....
        /*0064*/ 	.word	0x000030a0


	//   ....[4]....
        /*0068*/ 	.word	0x000030d0


	//   ....[5]....
        /*006c*/ 	.word	0x000030e0


	//   ....[6]....
        /*0070*/ 	.word	0x00003110


	//   ....[7]....
        /*0074*/ 	.word	0x00003120


	//   ....[8]....
        /*0078*/ 	.word	0x00003150


	//   ....[9]....
        /*007c*/ 	.word	0x00003160


	//----- nvinfo : EIATTR_VRC_CTA_INIT_COUNT
	.align		4
.L_1783:
        /*0080*/ 	.byte	0x02, 0x4a
	.zero		1
	.zero		1


	//----- nvinfo : EIATTR_EXIT_INSTR_OFFSETS
	.align		4
        /*0084*/ 	.byte	0x04, 0x1c
        /*0086*/ 	.short	(.L_1785 - .L_1784)


	//   ....[0]....
.L_1784:
        /*0088*/ 	.word	0x0000b860


	//   ....[1]....
        /*008c*/ 	.word	0x0000b900


	//----- nvinfo : EIATTR_MAX_THREADS
	.align		4
.L_1785:
        /*0090*/ 	.byte	0x04, 0x05
        /*0092*/ 	.short	(.L_1787 - .L_1786)
.L_1786:
        /*0094*/ 	.word	0x00000080
        /*0098*/ 	.word	0x00000001
        /*009c*/ 	.word	0x00000001


	//----- nvinfo : EIATTR_CRS_STACK_SIZE
	.align		4
.L_1787:
        /*00a0*/ 	.byte	0x04, 0x1e
        /*00a2*/ 	.short	(.L_1789 - .L_1788)
.L_1788:
        /*00a4*/ 	.word	0x00000000


	//----- nvinfo : EIATTR_CBANK_PARAM_SIZE
	.align		4
.L_1789:
        /*00a8*/ 	.byte	0x03, 0x19
        /*00aa*/ 	.short	0x0128


	//----- nvinfo : EIATTR_PARAM_CBANK
	.align		4
        /*00ac*/ 	.byte	0x04, 0x0a
        /*00ae*/ 	.short	(.L_1791 - .L_1790)
	.align		4
.L_1790:
        /*00b0*/ 	.word	index@(.nv.constant0._ZN10layer_norm13ln_bwd_kernelINS_13Kernel_traitsI6__halfS2_S2_S2_fjLj5120ELj1ELj1ELj4ELj16ENS_18Kernel_traits_baseILj5120ES2_S2_S2_S2_fjLj128EEEEELb1ELb0ELb1ELb0EEEvNS_9BwdParamsE)
        /*00b4*/ 	.short	0x0380
        /*00b6*/ 	.short	0x0128


	//----- nvinfo : EIATTR_SW_WAR
	.align		4
.L_1791:
        /*00b8*/ 	.byte	0x04, 0x36
        /*00ba*/ 	.short	(.L_1793 - .L_1792)
.L_1792:
        /*00bc*/ 	.word	0x00000008
.L_1793:


//--------------------- .nv.info._ZN10layer_norm22ln_bwd_finalize_kernelINS_22Kernel_traits_finalizeILj5120E6__halfS2_S2_S2_fjLb0ELj1024ELj4ENS_18Kernel_traits_baseILj5120ES2_S2_S2_S2_fjLj1024EEEEELb0ELb1EEEvNS_9BwdParamsE --------------------------
	.section	.nv.info._ZN10layer_norm22ln_bwd_finalize_kernelINS_22Kernel_traits_finalizeILj5120E6__halfS2_S2_S2_fjLb0ELj1024ELj4ENS_18Kernel_traits_baseILj5120ES2_S2_S2_S2_fjLj1024EEEEELb0ELb1EEEvNS_9BwdParamsE,"",@"SHT_CUDA_INFO"
	.sectionflags	@""
	.align	4


	//----- nvinfo : EIATTR_CUDA_API_VERSION
	.align		4
        /*0000*/ 	.byte	0x04, 0x37
        /*0002*/ 	.short	(.L_1795 - .L_1794)
.L_1794:
        /*0004*/ 	.word	0x00000082


	//----- nvinfo : EIATTR_KPARAM_INFO
	.align		4
.L_1795:
        /*0008*/ 	.byte	0x04, 0x17
        /*000a*/ 	.short	(.L_1797 - .L_1796)
.L_1796:
        /*000c*/ 	.word	0x00000000
        /*0010*/ 	.short	0x0000
        /*0012*/ 	.short	0x0000
        /*0014*/ 	.byte	0x00, 0xf0, 0xa1, 0x04


	//----- nvinfo : EIATTR_SPARSE_MMA_MASK
	.align		4
.L_1797:
        /*0018*/ 	.byte	0x03, 0x50
        /*001a*/ 	.short	0x0000


	//----- nvinfo : EIATTR_MAXREG_COUNT
	.align		4
        /*001c*/ 	.byte	0x03, 0x1b
        /*001e*/ 	.short	0x0040


	//----- nvinfo : EIATTR_NUM_BARRIERS
	.align		4
        /*0020*/ 	.byte	0x02, 0x4c
        /*0022*/ 	.byte	0x01
	.zero		1


	//----- nvinfo : EIATTR_MERCURY_ISA_VERSION
	.align		4
        /*0024*/ 	.byte	0x03, 0x5f
        /*0026*/ 	.short	0x0101


	//----- nvinfo : EIATTR_COOP_GROUP_MASK_REGIDS
	.align		4
        /*0028*/ 	.byte	0x04, 0x29
        /*002a*/ 	.short	(.L_1799 - .L_1798)


	//   ....[0]....
.L_1798:
        /*002c*/ 	.word	0xffffffff


	//   ....[1]....
        /*0030*/ 	.word	0xffffffff


	//   ....[2]....
        /*0034*/ 	.word	0xffffffff


	//   ....[3]....
        /*0038*/ 	.word	0xffffffff


	//   ....[4]....
        /*003c*/ 	.word	0xffffffff


	//   ....[5]....
        /*0040*/ 	.word	0xffffffff


	//   ....[6]....
        /*0044*/ 	.word	0xffffffff


	//   ....[7]....
        /*0048*/ 	.word	0xffffffff


	//   ....[8]....
        /*004c*/ 	.word	0xffffffff


	//   ....[9]....
        /*0050*/ 	.word	0xffffffff


	//----- nvinfo : EIATTR_COOP_GROUP_INSTR_OFFSETS
	.align		4
.L_1799:
        /*0054*/ 	.byte	0x04, 0x28
        /*0056*/ 	.short	(.L_1801 - .L_1800)


	//   ....[0]....
.L_1800:
        /*0058*/ 	.word	0x00001630


	//   ....[1]....
        /*005c*/ 	.word	0x00001640


	//   ....[2]....
        /*0060*/ 	.word	0x00001670


	//   ....[3]....
        /*0064*/ 	.word	0x00001680


	//   ....[4]....
        /*0068*/ 	.word	0x000016b0


	//   ....[5]....
        /*006c*/ 	.word	0x000016d0


	//   ....[6]....
        /*0070*/ 	.word	0x00001700


	//   ....[7]....
        /*0074*/ 	.word	0x00001710


	//   ....[8]....
        /*0078*/ 	.word	0x00001740


	//   ....[9]....
        /*007c*/ 	.word	0x00001750


	//----- nvinfo : EIATTR_VRC_CTA_INIT_COUNT
	.align		4
.L_1801:
        /*0080*/ 	.byte	0x02, 0x4a
	.zero		1
	.zero		1


	//----- nvinfo : EIATTR_EXIT_INSTR_OFFSETS
	.align		4
        /*0084*/ 	.byte	0x04, 0x1c
        /*0086*/ 	.short	(.L_1803 - .L_1802)


	//   ....[0]....
.L_1802:
        /*0088*/ 	.word	0x00000070


	//   ....[1]....
        /*008c*/ 	.word	0x000017b0


	//   ....[2]....
        /*0090*/ 	.word	0x00001880


	//----- nvinfo : EIATTR_MAX_THREADS
	.align		4
.L_1803:
        /*0094*/ 	.byte	0x04, 0x05
        /*0096*/ 	.short	(.L_1805 - .L_1804)
.L_1804:
        /*0098*/ 	.word	0x00000400
        /*009c*/ 	.word	0x00000001
        /*00a0*/ 	.word	0x00000001


	//----- nvinfo : EIATTR_CRS_STACK_SIZE
	.align		4
.L_1805:
        /*00a4*/ 	.byte	0x04, 0x1e
        /*00a6*/ 	.short	(.L_1807 - .L_1806)
.L_1806:
        /*00a8*/ 	.word	0x00000000


	//----- nvinfo : EIATTR_CBANK_PARAM_SIZE
	.align		4
.L_1807:
        /*00ac*/ 	.byte	0x03, 0x19
        /*00ae*/ 	.short	0x0128


	//----- nvinfo : EIATTR_PARAM_CBANK
	.align		4
        /*00b0*/ 	.byte	0x04, 0x0a
        /*00b2*/ 	.short	(.L_1809 - .L_1808)
	.align		4
.L_1808:
        /*00b4*/ 	.word	index@(.nv.constant0._ZN10layer_norm22ln_bwd_finalize_kernelINS_22Kernel_traits_finalizeILj5120E6__halfS2_S2_S2_fjLb0ELj1024ELj4ENS_18Kernel_traits_baseILj5120ES2_S2_S2_S2_fjLj1024EEEEELb0ELb1EEEvNS_9BwdParamsE)
        /*00b8*/ 	.short	0x0380
        /*00ba*/ 	.short	0x0128


	//----- nvinfo : EIATTR_SW_WAR
	.align		4
.L_1809:
        /*00bc*/ 	.byte	0x04, 0x36
        /*00be*/ 	.short	(.L_1811 - .L_1810)
.L_1810:
        /*00c0*/ 	.word	0x00000008
.L_1811:


//--------------------- .nv.info._ZN10layer_norm13ln_bwd_kernelINS_13Kernel_traitsI6__halfS2_S2_S2_fjLj5120ELj1ELj1ELj4ELj16ENS_18Kernel_traits_baseILj5120ES2_S2_S2_S2_fjLj128EEEEELb1ELb0ELb1ELb1EEEvNS_9BwdParamsE --------------------------
	.section	.nv.info._ZN10layer_norm13ln_bwd_kernelINS_13Kernel_traitsI6__halfS2_S2_S2_fjLj5120ELj1ELj1ELj4ELj16ENS_18Kernel_traits_baseILj5120ES2_S2_S2_S2_fjLj128EEEEELb1ELb0ELb1ELb1EEEvNS_9BwdParamsE,"",@"SHT_CUDA_INFO"
	.sectionflags	@""
	.align	4


	//----- nvinfo : EIATTR_CUDA_API_VERSION
	.align		4
        /*0000*/ 	.byte	0x04, 0x37
        /*0002*/ 	.short	(.L_1813 - .L_1812)
.L_1812:
        /*0004*/ 	.word	0x00000082


	//----- nvinfo : EIATTR_KPARAM_INFO
	.align		4
.L_1813:
        /*0008*/ 	.byte	0x04, 0x17
        /*000a*/ 	.short	(.L_1815 - .L_1814)
.L_1814:
        /*000c*/ 	.word	0x00000000
        /*0010*/ 	.short	0x0000
        /*0012*/ 	.short	0x0000
        /*0014*/ 	.byte	0x00, 0xf0, 0xa1, 0x04


	//----- nvinfo : EIATTR_SPARSE_MMA_MASK
	.align		4
.L_1815:
        /*0018*/ 	.byte	0x03, 0x50
        /*001a*/ 	.short	0x0000


	//----- nvinfo : EIATTR_MAXREG_COUNT
	.align		4
        /*001c*/ 	.byte	0x03, 0x1b
        /*001e*/ 	.short	0x00ff


	//----- nvinfo : EIATTR_NUM_BARRIERS
	.align		4
        /*0020*/ 	.byte	0x02, 0x4c
        /*0022*/ 	.byte	0x01
	.zero		1


	//----- nvinfo : EIATTR_MERCURY_ISA_VERSION
	.align		4
        /*0024*/ 	.byte	0x03, 0x5f
        /*0026*/ 	.short	0x0101


	//----- nvinfo : EIATTR_COOP_GROUP_MASK_REGIDS
	.align		4
        /*0028*/ 	.byte	0x04, 0x29
        /*002a*/ 	.short	(.L_1817 - .L_1816)


	//   ....[0]....
.L_1816:
        /*002c*/ 	.word	0xffffffff


	//   ....[1]....
        /*0030*/ 	.word	0xffffffff


	//   ....[2]....
        /*0034*/ 	.word	0xffffffff


	//   ....[3]....
        /*0038*/ 	.word	0xffffffff


	//   ....[4]....
        /*003c*/ 	.word	0xffffffff


	//   ....[5]....
        /*0040*/ 	.word	0xffffffff


	//   ....[6]....
        /*0044*/ 	.word	0xffffffff


	//   ....[7]....
        /*0048*/ 	.word	0xffffffff


	//   ....[8]....
        /*004c*/ 	.word	0xffffffff


	//   ....[9]....
        /*0050*/ 	.word	0xffffffff


	//----- nvinfo : EIATTR_COOP_GROUP_INSTR_OFFSETS
	.align		4
.L_1817:
        /*0054*/ 	.byte	0x04, 0x28
        /*0056*/ 	.short	(.L_1819 - .L_1818)


	//   ....[0]....
.L_1818:
        /*0058*/ 	.word	0x00002720


	//   ....[1]....
        /*005c*/ 	.word	0x00002740


	//   ....[2]....
        /*0060*/ 	.word	0x00002780


	//   ....[3]....
        /*0064*/ 	.word	0x00002790


	//   ....[4]....
        /*0068*/ 	.word	0x000027d0


	//   ....[5]....
        /*006c*/ 	.word	0x000027e0


	//   ....[6]....
        /*0070*/ 	.word	0x00002810


	//   ....[7]....
        /*0074*/ 	.word	0x00002820


	//   ....[8]....
        /*0078*/ 	.word	0x00002850


	//   ....[9]....
        /*007c*/ 	.word	0x00002860


	//----- nvinfo : EIATTR_VRC_CTA_INIT_COUNT
	.align		4
.L_1819:
        /*0080*/ 	.byte	0x02, 0x4a
	.zero		1
	.zero		1


	//----- nvinfo : EIATTR_EXIT_INSTR_OFFSETS
	.align		4
        /*0084*/ 	.byte	0x04, 0x1c
        /*0086*/ 	.short	(.L_1821 - .L_1820)


	//   ....[0]....
.L_1820:
        /*0088*/ 	.word	0x0000a7a0


	//----- nvinfo : EIATTR_MAX_THREADS
	.align		4
.L_1821:
        /*008c*/ 	.byte	0x04, 0x05
        /*008e*/ 	.short	(.L_1823 - .L_1822)
.L_1822:
        /*0090*/ 	.word	0x00000080
        /*0094*/ 	.word	0x00000001
        /*0098*/ 	.word	0x00000001


	//----- nvinfo : EIATTR_CRS_STACK_SIZE
	.align		4
.L_1823:
        /*009c*/ 	.byte	0x04, 0x1e
        /*009e*/ 	.short	(.L_1825 - .L_1824)
.L_1824:
        /*00a0*/ 	.word	0x00000000


	//----- nvinfo : EIATTR_CBANK_PARAM_SIZE
	.align		4
.L_1825:
        /*00a4*/ 	.byte	0x03, 0x19
        /*00a6*/ 	.short	0x0128


	//----- nvinfo : EIATTR_PARAM_CBANK
	.align		4
        /*00a8*/ 	.byte	0x04, 0x0a
        /*00aa*/ 	.short	(.L_1827 - .L_1826)
	.align		4
.L_1826:
        /*00ac*/ 	.word	index@(.nv.constant0._ZN10layer_norm13ln_bwd_kernelINS_13Kernel_traitsI6__halfS2_S2_S2_fjLj5120ELj1ELj1ELj4ELj16ENS_18Kernel_traits_baseILj5120ES2_S2_S2_S2_fjLj128EEEEELb1ELb0ELb1ELb1EEEvNS_9BwdParamsE)
        /*00b0*/ 	.short	0x0380
        /*00b2*/ 	.short	0x0128


	//----- nvinfo : EIATTR_SW_WAR
	.align		4
.L_1827:
        /*00b4*/ 	.byte	0x04, 0x36
        /*00b6*/ 	.short	(.L_1829 - .L_1828)
.L_1828:
        /*00b8*/ 	.word	0x00000008
.L_1829:


//--------------------- .nv.info._ZN10layer_norm13ln_bwd_kernelINS_13Kernel_traitsI6__halfS2_S2_S2_fjLj5120ELj1ELj1ELj4ELj16ENS_18Kernel_traits_baseILj5120ES2_S2_S2_S2_fjLj128EEEEELb1ELb1ELb0ELb0EEEvNS_9BwdParamsE --------------------------
	.section	.nv.info._ZN10layer_norm13ln_bwd_kernelINS_13Kernel_traitsI6__halfS2_S2_S2_fjLj5120ELj1ELj1ELj4ELj16ENS_18Kernel_traits_baseILj5120ES2_S2_S2_S2_fjLj128EEEEELb1ELb1ELb0ELb0EEEvNS_9BwdParamsE,"",@"SHT_CUDA_INFO"
	.sectionflags	@""
	.align	4


	//----- nvinfo : EIATTR_CUDA_API_VERSION
	.align		4
        /*0000*/ 	.byte	0x04, 0x37
        /*0002*/ 	.short	(.L_1831 - .L_1830)
.L_1830:
        /*0004*/ 	.word	0x00000082


	//----- nvinfo : EIATTR_KPARAM_INFO
	.align		4
.L_1831:
        /*0008*/ 	.byte	0x04, 0x17
        /*000a*/ 	.short	(.L_1833 - .L_1832)
.L_1832:
        /*000c*/ 	.word	0x00000000
        /*0010*/ 	.short	0x0000
        /*0012*/ 	.short	0x0000
        /*0014*/ 	.byte	0x00, 0xf0, 0xa1, 0x04


	//----- nvinfo : EIATTR_SPARSE_MMA_MASK
	.align		4
.L_1833:
        /*0018*/ 	.byte	0x03, 0x50
        /*001a*/ 	.short	0x0000


	//----- nvinfo : EIATTR_MAXREG_COUNT
	.align		4
        /*001c*/ 	.byte	0x03, 0x1b
        /*001e*/ 	.short	0x00ff


	//----- nvinfo : EIATTR_NUM_BARRIERS
	.align		4
        /*0020*/ 	.byte	0x02, 0x4c
        /*0022*/ 	.byte	0x01
	.zero		1


	//----- nvinfo : EIATTR_ANNOTATIONS
	.align		4
        /*0024*/ 	.byte	0x04, 0x55
        /*0026*/ 	.short	(.L_1835 - .L_1834)


	//   ....[0]....
.L_1834:
        /* <DEDUP_REMOVED lines=101> */


	//----- nvinfo : EIATTR_MERCURY_ISA_VERSION
	.align		4
.L_1835:
        /*0668*/ 	.byte	0x03, 0x5f
        /*066a*/ 	.short	0x0101


	//----- nvinfo : EIATTR_COOP_GROUP_MASK_REGIDS
	.align		4
        /*066c*/ 	.byte	0x04, 0x29
        /*066e*/ 	.short	(.L_1837 - .L_1836)


	//   ....[0]....
.L_1836:
        /*0670*/ 	.word	0xffffffff


	//   ....[1]....
        /*0674*/ 	.word	0xffffffff


	//   ....[2]....
        /*0678*/ 	.word	0xffffffff


	//   ....[3]....
        /*067c*/ 	.word	0xffffffff


	//   ....[4]....
        /*0680*/ 	.word	0xffffffff


	//   ....[5]....
        /*0684*/ 	.word	0xffffffff


	//   ....[6]....
        /*0688*/ 	.word	0xffffffff


	//   ....[7]....
        /*068c*/ 	.word	0xffffffff


	//   ....[8]....
        /*0690*/ 	.word	0xffffffff


	//   ....[9]....
        /*0694*/ 	.word	0xffffffff


	//----- nvinfo : EIATTR_COOP_GROUP_INSTR_OFFSETS
	.align		4
.L_1837:
        /*0698*/ 	.byte	0x04, 0x28
        /*069a*/ 	.short	(.L_1839 - .L_1838)


	//   ....[0]....
.L_1838:
        /*069c*/ 	.word	0x00003400


	//   ....[1]....
        /*06a0*/ 	.word	0x00003430


	//   ....[2]....
        /*06a4*/ 	.word	0x00003460


	//   ....[3]....
        /*06a8*/ 	.word	0x00003480


	//   ....[4]....
        /*06ac*/ 	.word	0x000034a0


	//   ....[5]....
        /*06b0*/ 	.word	0x000034c0


	//   ....[6]....
        /*06b4*/ 	.word	0x000034e0


	//   ....[7]....
        /*06b8*/ 	.word	0x00003500


	//   ....[8]....
        /*06bc*/ 	.word	0x00003520


	//   ....[9]....
        /*06c0*/ 	.word	0x00003540


	//----- nvinfo : EIATTR_VRC_CTA_INIT_COUNT
	.align		4
.L_1839:
        /*06c4*/ 	.byte	0x02, 0x4a
	.zero		1
	.zero		1


	//----- nvinfo : EIATTR_EXIT_INSTR_OFFSETS
	.align		4
        /*06c8*/ 	.byte	0x04, 0x1c
        /*06ca*/ 	.short	(.L_1841 - .L_1840)


	//   ....[0]....
.L_1840:
        /*06cc*/ 	.word	0x0000f680


	//   ....[1]....
        /*06d0*/ 	.word	0x0000f7d0


	//----- nvinfo : EIATTR_MAX_THREADS
	.align		4
.L_1841:
        /*06d4*/ 	.byte	0x04, 0x05
        /*06d6*/ 	.short	(.L_1843 - .L_1842)
.L_1842:
        /*06d8*/ 	.word	0x00000080
        /*06dc*/ 	.word	0x00000001
        /*06e0*/ 	.word	0x00000001


	//----- nvinfo : EIATTR_CRS_STACK_SIZE
	.align		4
.L_1843:
        /*06e4*/ 	.byte	0x04, 0x1e
        /*06e6*/ 	.short	(.L_1845 - .L_1844)
.L_1844:
        /*06e8*/ 	.word	0x00000000


	//----- nvinfo : EIATTR_CBANK_PARAM_SIZE
	.align		4
.L_1845:
        /*06ec*/ 	.byte	0x03, 0x19
        /*06ee*/ 	.short	0x0128


	//----- nvinfo : EIATTR_PARAM_CBANK
	.align		4
        /*06f0*/ 	.byte	0x04, 0x0a
        /*06f2*/ 	.short	(.L_1847 - .L_1846)
	.align		4
.L_1846:
        /*06f4*/ 	.word	index@(.nv.constant0._ZN10layer_norm13ln_bwd_kernelINS_13Kernel_traitsI6__halfS2_S2_S2_fjLj5120ELj1ELj1ELj4ELj16ENS_18Kernel_traits_baseILj5120ES2_S2_S2_S2_fjLj128EEEEELb1ELb1ELb0ELb0EEEvNS_9BwdParamsE)
        /*06f8*/ 	.short	0x0380
        /*06fa*/ 	.short	0x0128


	//----- nvinfo : EIATTR_SW_WAR
	.align		4
.L_1847:
        /*06fc*/ 	.byte	0x04, 0x36
        /*06fe*/ 	.short	(.L_1849 - .L_1848)
.L_1848:
        /*0700*/ 	.word	0x00000008
.L_1849:


//--------------------- .nv.info._ZN10layer_norm13ln_bwd_kernelINS_13Kernel_traitsI6__halfS2_S2_S2_fjLj5120ELj1ELj1ELj4ELj16ENS_18Kernel_traits_baseILj5120ES2_S2_S2_S2_fjLj128EEEEELb1ELb1ELb0ELb1EEEvNS_9BwdParamsE --------------------------
	.section	.nv.info._ZN10layer_norm13ln_bwd_kernelINS_13Kernel_traitsI6__halfS2_S2_S2_fjLj5120ELj1ELj1ELj4ELj16ENS_18Kernel_traits_baseILj5120ES2_S2_S2_S2_fjLj128EEEEELb1ELb1ELb0ELb1EEEvNS_9BwdParamsE,"",@"SHT_CUDA_INFO"
	.sectionflags	@""
	.align	4


	//----- nvinfo : EIATTR_CUDA_API_VERSION
	.align		4
        /*0000*/ 	.byte	0x04, 0x37
        /*0002*/ 	.short	(.L_1851 - .L_1850)
.L_1850:
        /*0004*/ 	.word	0x00000082


	//----- nvinfo : EIATTR_KPARAM_INFO
	.align		4
.L_1851:
        /*0008*/ 	.byte	0x04, 0x17
        /*000a*/ 	.short	(.L_1853 - .L_1852)
.L_1852:
        /*000c*/ 	.word	0x00000000
        /*0010*/ 	.short	0x0000
        /*0012*/ 	.short	0x0000
        /*0014*/ 	.byte	0x00, 0xf0, 0xa1, 0x04


	//----- nvinfo : EIATTR_SPARSE_MMA_MASK
	.align		4
.L_1853:
        /*0018*/ 	.byte	0x03, 0x50
        /*001a*/ 	.short	0x0000


	//----- nvinfo : EIATTR_MAXREG_COUNT
	.align		4
        /*001c*/ 	.byte	0x03, 0x1b
        /*001e*/ 	.short	0x00ff


	//----- nvinfo : EIATTR_NUM_BARRIERS
	.align		4
        /*0020*/ 	.byte	0x02, 0x4c
        /*0022*/ 	.byte	0x01
	.zero		1


	//----- nvinfo : EIATTR_ANNOTATIONS
	.align		4
        /*0024*/ 	.byte	0x04, 0x55
        /*0026*/ 	.short	(.L_1855 - .L_1854)


	//   ....[0]....
.L_1854:
        /* <DEDUP_REMOVED lines=82> */


	//----- nvinfo : EIATTR_MERCURY_ISA_VERSION
	.align		4
.L_1855:
        /*0538*/ 	.byte	0x03, 0x5f
        /*053a*/ 	.short	0x0101


	//----- nvinfo : EIATTR_COOP_GROUP_MASK_REGIDS
	.align		4
        /*053c*/ 	.byte	0x04, 0x29
        /*053e*/ 	.short	(.L_1857 - .L_1856)


	//   ....[0]....
.L_1856:
        /*0540*/ 	.word	0xffffffff


	//   ....[1]....
        /*0544*/ 	.word	0xffffffff


	//   ....[2]....
        /*0548*/ 	.word	0xffffffff


	//   ....[3]....
        /*054c*/ 	.word	0xffffffff


	//   ....[4]....
        /*0550*/ 	.word	0xffffffff


	//   ....[5]....
        /*0554*/ 	.word	0xffffffff


	//   ....[6]....
        /*0558*/ 	.word	0xffffffff


	//   ....[7]....
        /*055c*/ 	.word	0xffffffff


	//   ....[8]....
        /*0560*/ 	.word	0xffffffff


	//   ....[9]....
        /*0564*/ 	.word	0xffffffff


	//----- nvinfo : EIATTR_COOP_GROUP_INSTR_OFFSETS
	.align		4
.L_1857:
        /*0568*/ 	.byte	0x04, 0x28
        /*056a*/ 	.short	(.L_1859 - .L_1858)


	//   ....[0]....
.L_1858:
        /*056c*/ 	.word	0x00002bb0


	//   ....[1]....
        /*0570*/ 	.word	0x00002c00


	//   ....[2]....
        /*0574*/ 	.word	0x00002c20


	//   ....[3]....
        /*0578*/ 	.word	0x00002c40


	//   ....[4]....
        /*057c*/ 	.word	0x00002c60


	//   ....[5]....
        /*0580*/ 	.word	0x00002c80


	//   ....[6]....
        /*0584*/ 	.word	0x00002ca0


	//   ....[7]....
        /*0588*/ 	.word	0x00002cc0


	//   ....[8]....
        /*058c*/ 	.word	0x00002ce0


	//   ....[9]....
        /*0590*/ 	.word	0x00002d00


	//----- nvinfo : EIATTR_VRC_CTA_INIT_COUNT
	.align		4
.L_1859:
        /*0594*/ 	.byte	0x02, 0x4a
	.zero		1
	.zero		1


	//----- nvinfo : EIATTR_EXIT_INSTR_OFFSETS
	.align		4
        /*0598*/ 	.byte	0x04, 0x1c
        /*059a*/ 	.short	(.L_1861 - .L_1860)


	//   ....[0]....
.L_1860:
        /*059c*/ 	.word	0x0000cc20


	//----- nvinfo : EIATTR_MAX_THREADS
	.align		4
.L_1861:
        /*05a0*/ 	.byte	0x04, 0x05
        /*05a2*/ 	.short	(.L_1863 - .L_1862)
.L_1862:
        /*05a4*/ 	.word	0x00000080
        /*05a8*/ 	.word	0x00000001
        /*05ac*/ 	.word	0x00000001


	//----- nvinfo : EIATTR_CBANK_PARAM_SIZE
	.align		4
.L_1863:
        /*05b0*/ 	.byte	0x03, 0x19
        /*05b2*/ 	.short	0x0128


	//----- nvinfo : EIATTR_PARAM_CBANK
	.align		4
        /*05b4*/ 	.byte	0x04, 0x0a
        /*05b6*/ 	.short	(.L_1865 - .L_1864)
	.align		4
.L_1864:
        /*05b8*/ 	.word	index@(.nv.constant0._ZN10layer_norm13ln_bwd_kernelINS_13Kernel_traitsI6__halfS2_S2_S2_fjLj5120ELj1ELj1ELj4ELj16ENS_18Kernel_traits_baseILj5120ES2_S2_S2_S2_fjLj128EEEEELb1ELb1ELb0ELb1EEEvNS_9BwdParamsE)
        /*05bc*/ 	.short	0x0380
        /*05be*/ 	.short	0x0128


	//----- nvinfo : EIATTR_SW_WAR
	.align		4
.L_1865:
        /*05c0*/ 	.byte	0x04, 0x36
        /*05c2*/ 	.short	(.L_1867 - .L_1866)
.L_1866:
        /*05c4*/ 	.word	0x00000008
.L_1867:


//--------------------- .nv.info._ZN10layer_norm22ln_bwd_finalize_kernelINS_22Kernel_traits_finalizeILj5120E6__halfS2_S2_S2_fjLb1ELj1024ELj4ENS_18Kernel_traits_baseILj5120ES2_S2_S2_S2_fjLj1024EEEEELb1ELb0EEEvNS_9BwdParamsE --------------------------
	.section	.nv.info._ZN10layer_norm22ln_bwd_finalize_kernelINS_22Kernel_traits_finalizeILj5120E6__halfS2_S2_S2_fjLb1ELj1024ELj4ENS_18Kernel_traits_baseILj5120ES2_S2_S2_S2_fjLj1024EEEEELb1ELb0EEEvNS_9BwdParamsE,"",@"SHT_CUDA_INFO"
	.sectionflags	@""
	.align	4


	//----- nvinfo : EIATTR_CUDA_API_VERSION
	.align		4
        /*0000*/ 	.byte	0x04, 0x37
        /*0002*/ 	.short	(.L_1869 - .L_1868)
.L_1868:
        /*0004*/ 	.word	0x00000082


	//----- nvinfo : EIATTR_KPARAM_INFO
	.align		4
.L_1869:
        /*0008*/ 	.byte	0x04, 0x17
        /*000a*/ 	.short	(.L_1871 - .L_1870)
.L_1870:
        /*000c*/ 	.word	0x00000000
        /*0010*/ 	.short	0x0000
        /*0012*/ 	.short	0x0000
        /*0014*/ 	.byte	0x00, 0xf0, 0xa1, 0x04


	//----- nvinfo : EIATTR_SPARSE_MMA_MASK
	.align		4
.L_1871:
        /*0018*/ 	.byte	0x03, 0x50
        /*001a*/ 	.short	0x0000


	//----- nvinfo : EIATTR_MAXREG_COUNT
	.align		4
        /*001c*/ 	.byte	0x03, 0x1b
        /*001e*/ 	.short	0x0040


	//----- nvinfo : EIATTR_NUM_BARRIERS
	.align		4
        /*0020*/ 	.byte	0x02, 0x4c
        /*0022*/ 	.byte	0x01
	.zero		1


	//----- nvinfo : EIATTR_MERCURY_ISA_VERSION
	.align		4
        /*0024*/ 	.byte	0x03, 0x5f
        /*0026*/ 	.short	0x0101


	//----- nvinfo : EIATTR_COOP_GROUP_MASK_REGIDS
	.align		4
        /*0028*/ 	.byte	0x04, 0x29
        /*002a*/ 	.short	(.L_1873 - .L_1872)


	//   ....[0]....
.L_1872:
        /*002c*/ 	.word	0xffffffff


	//   ....[1]....
        /*0030*/ 	.word	0xffffffff


	//   ....[2]....
        /*0034*/ 	.word	0xffffffff


	//   ....[3]....
        /*0038*/ 	.word	0xffffffff


	//   ....[4]....
        /*003c*/ 	.word	0xffffffff


	//   ....[5]....
        /*0040*/ 	.word	0xffffffff


	//   ....[6]....
        /*0044*/ 	.word	0xffffffff


	//   ....[7]....
        /*0048*/ 	.word	0xffffffff


	//   ....[8]....
        /*004c*/ 	.word	0xffffffff


	//   ....[9]....
        /*0050*/ 	.word	0xffffffff


	//   ....[10]....
        /*0054*/ 	.word	0xffffffff


	//   ....[11]....
        /*0058*/ 	.word	0xffffffff


	//   ....[12]....
        /*005c*/ 	.word	0xffffffff


	//   ....[13]....
        /*0060*/ 	.word	0xffffffff


	//   ....[14]....
        /*0064*/ 	.word	0xffffffff


	//----- nvinfo : EIATTR_COOP_GROUP_INSTR_OFFSETS
	.align		4
.L_1873:
        /*0068*/ 	.byte	0x04, 0x28
        /*006a*/ 	.short	(.L_1875 - .L_1874)


	//   ....[0]....
.L_1874:
        /*006c*/ 	.word	0x00001060


	//   ....[1]....
        /*0070*/ 	.word	0x00001070


	//   ....[2]....
        /*0074*/ 	.word	0x00001080


	//   ....[3]....
        /*0078*/ 	.word	0x000010b0


	//   ....[4]....
        /*007c*/ 	.word	0x000010d0


	//   ....[5]....
        /*0080*/ 	.word	0x000010e0


	//   ....[6]....
        /*0084*/ 	.word	0x00001110


	//   ....[7]....
        /*0088*/ 	.word	0x00001130


	//   ....[8]....
        /*008c*/ 	.word	0x00001140


	//   ....[9]....
        /*0090*/ 	.word	0x00001180


	//   ....[10]....
        /*0094*/ 	.word	0x000011b0


	//   ....[11]....
        /*0098*/ 	.word	0x000011c0


	//   ....[12]....
        /*009c*/ 	.word	0x00001200


	//   ....[13]....
        /*00a0*/ 	.word	0x00001220


	//   ....[14]....
        /*00a4*/ 	.word	0x00001230


	//----- nvinfo : EIATTR_VRC_CTA_INIT_COUNT
	.align		4
.L_1875:
        /*00a8*/ 	.byte	0x02, 0x4a
	.zero		1
	.zero		1


	//----- nvinfo : EIATTR_EXIT_INSTR_OFFSETS
	.align		4
        /*00ac*/ 	.byte	0x04, 0x1c
        /*00ae*/ 	.short	(.L_1877 - .L_1876)


	//   ....[0]....
.L_1876:
        /*00b0*/ 	.word	0x00000060


	//   ....[1]....
        /*00b4*/ 	.word	0x000012b0


	//   ....[2]....
        /*00b8*/ 	.word	0x000012e0


	//   ....[3]....
        /*00bc*/ 	.word	0x000013f0


	//----- nvinfo : EIATTR_MAX_THREADS
	.align		4
.L_1877:
        /*00c0*/ 	.byte	0x04, 0x05
        /*00c2*/ 	.short	(.L_1879 - .L_1878)
.L_1878:
        /*00c4*/ 	.word	0x00000400
        /*00c8*/ 	.word	0x00000001
        /*00cc*/ 	.word	0x00000001


	//----- nvinfo : EIATTR_CRS_STACK_SIZE
	.align		4
.L_1879:
        /*00d0*/ 	.byte	0x04, 0x1e
        /*00d2*/ 	.short	(.L_1881 - .L_1880)
.L_1880:
        /*00d4*/ 	.word	0x00000000


	//----- nvinfo : EIATTR_CBANK_PARAM_SIZE
	.align		4
.L_1881:
        /*00d8*/ 	.byte	0x03, 0x19
        /*00da*/ 	.short	0x0128


	//----- nvinfo : EIATTR_PARAM_CBANK
	.align		4
        /*00dc*/ 	.byte	0x04, 0x0a
        /*00de*/ 	.short	(.L_1883 - .L_1882)
	.align		4
.L_1882:
        /*00e0*/ 	.word	index@(.nv.constant0._ZN10layer_norm22ln_bwd_finalize_kernelINS_22Kernel_traits_finalizeILj5120E6__halfS2_S2_S2_fjLb1ELj1024ELj4ENS_18Kernel_traits_baseILj5120ES2_S2_S2_S2_fjLj1024EEEEELb1ELb0EEEvNS_9BwdParamsE)
        /*00e4*/ 	.short	0x0380
        /*00e6*/ 	.short	0x0128


	//----- nvinfo : EIATTR_SW_WAR
	.align		4
.L_1883:
        /*00e8*/ 	.byte	0x04, 0x36
        /*00ea*/ 	.short	(.L_1885 - .L_1884)
.L_1884:
        /*00ec*/ 	.word	0x00000008
.L_1885:


//--------------------- .nv.info._ZN10layer_norm13ln_bwd_kernelINS_13Kernel_traitsI6__halfS2_S2_S2_fjLj5120ELj1ELj1ELj4ELj16ENS_18Kernel_traits_baseILj5120ES2_S2_S2_S2_fjLj128EEEEELb1ELb1ELb1ELb0EEEvNS_9BwdParamsE --------------------------
	.section	.nv.info._ZN10layer_norm13ln_bwd_kernelINS_13Kernel_traitsI6__halfS2_S2_S2_fjLj5120ELj1ELj1ELj4ELj16ENS_18Kernel_traits_baseILj5120ES2_S2_S2_S2_fjLj128EEEEELb1ELb1ELb1ELb0EEEvNS_9BwdParamsE,"",@"SHT_CUDA_INFO"
	.sectionflags	@""
	.align	4


	//----- nvinfo : EIATTR_CUDA_API_VERSION
	.align		4
        /*0000*/ 	.byte	0x04, 0x37
        /*0002*/ 	.short	(.L_1887 - .L_1886)
.L_1886:
        /*0004*/ 	.word	0x00000082


	//----- nvinfo : EIATTR_KPARAM_INFO
	.align		4
.L_1887:
        /*0008*/ 	.byte	0x04, 0x17
        /*000a*/ 	.short	(.L_1889 - .L_1888)
.L_1888:
        /*000c*/ 	.word	0x00000000
        /*0010*/ 	.short	0x0000
        /*0012*/ 	.short	0x0000
        /*0014*/ 	.byte	0x00, 0xf0, 0xa1, 0x04


	//----- nvinfo : EIATTR_SPARSE_MMA_MASK
	.align		4
.L_1889:
        /*0018*/ 	.byte	0x03, 0x50
        /*001a*/ 	.short	0x0000


	//----- nvinfo : EIATTR_MAXREG_COUNT
	.align		4
        /*001c*/ 	.byte	0x03, 0x1b
        /*001e*/ 	.short	0x00ff


	//----- nvinfo : EIATTR_NUM_BARRIERS
	.align		4
        /*0020*/ 	.byte	0x02, 0x4c
        /*0022*/ 	.byte	0x01
	.zero		1


	//----- nvinfo : EIATTR_ANNOTATIONS
	.align		4
        /*0024*/ 	.byte	0x04, 0x55
        /*0026*/ 	.short	(.L_1891 - .L_1890)


	//   ....[0]....
.L_1890:
        /* <DEDUP_REMOVED lines=116> */


	//----- nvinfo : EIATTR_MERCURY_ISA_VERSION
	.align		4
.L_1891:
        /*0750*/ 	.byte	0x03, 0x5f
        /*0752*/ 	.short	0x0101


	//----- nvinfo : EIATTR_COOP_GROUP_MASK_REGIDS
	.align		4
        /*0754*/ 	.byte	0x04, 0x29
        /*0756*/ 	.short	(.L_1893 - .L_1892)


	//   ....[0]....
.L_1892:
        /*0758*/ 	.word	0xffffffff


	//   ....[1]....
        /*075c*/ 	.word	0xffffffff


	//   ....[2]....
        /*0760*/ 	.word	0xffffffff


	//   ....[3]....
        /*0764*/ 	.word	0xffffffff


	//   ....[4]....
        /*0768*/ 	.word	0xffffffff


	//   ....[5]....
        /*076c*/ 	.word	0xffffffff


	//   ....[6]....
        /*0770*/ 	.word	0xffffffff


	//   ....[7]....
        /*0774*/ 	.word	0xffffffff


	//   ....[8]....
        /*0778*/ 	.word	0xffffffff


	//   ....[9]....
        /*077c*/ 	.word	0xffffffff


	//----- nvinfo : EIATTR_COOP_GROUP_INSTR_OFFSETS
	.align		4
.L_1893:
        /*0780*/ 	.byte	0x04, 0x28
        /*0782*/ 	.short	(.L_1895 - .L_1894)


	//   ....[0]....
.L_1894:
        /*0784*/ 	.word	0x00003c00


	//   ....[1]....
        /*0788*/ 	.word	0x00003c20


	//   ....[2]....
        /*078c*/ 	.word	0x00003c60


	//   ....[3]....
        /*0790*/ 	.word	0x00003c90


	//   ....[4]....
        /*0794*/ 	.word	0x00003cb0


	//   ....[5]....
        /*0798*/ 	.word	0x00003cd0


	//   ....[6]....
        /*079c*/ 	.word	0x00003cf0


	//   ....[7]....
        /*07a0*/ 	.word	0x00003d10


	//   ....[8]....
        /*07a4*/ 	.word	0x00003d30


	//   ....[9]....
        /*07a8*/ 	.word	0x00003d50


	//----- nvinfo : EIATTR_VRC_CTA_INIT_COUNT
	.align		4
.L_1895:
        /*07ac*/ 	.byte	0x02, 0x4a
	.zero		1
	.zero		1


	//----- nvinfo : EIATTR_EXIT_INSTR_OFFSETS
	.align		4
        /*07b0*/ 	.byte	0x04, 0x1c
        /*07b2*/ 	.short	(.L_1897 - .L_1896)


	//   ....[0]....
.L_1896:
        /*07b4*/ 	.word	0x00013970


	//   ....[1]....
        /*07b8*/ 	.word	0x00013ac0


	//----- nvinfo : EIATTR_MAX_THREADS
	.align		4
.L_1897:
        /*07bc*/ 	.byte	0x04, 0x05
        /*07be*/ 	.short	(.L_1899 - .L_1898)
.L_1898:
        /*07c0*/ 	.word	0x00000080
        /*07c4*/ 	.word	0x00000001
        /*07c8*/ 	.word	0x00000001


	//----- nvinfo : EIATTR_CRS_STACK_SIZE
	.align		4
.L_1899:
        /*07cc*/ 	.byte	0x04, 0x1e
        /*07ce*/ 	.short	(.L_1901 - .L_1900)
.L_1900:
        /*07d0*/ 	.word	0x00000000


	//----- nvinfo : EIATTR_CBANK_PARAM_SIZE
	.align		4
.L_1901:
        /*07d4*/ 	.byte	0x03, 0x19
        /*07d6*/ 	.short	0x0128


	//----- nvinfo : EIATTR_PARAM_CBANK
	.align		4
        /*07d8*/ 	.byte	0x04, 0x0a
        /*07da*/ 	.short	(.L_1903 - .L_1902)
	.align		4
.L_1902:
        /*07dc*/ 	.word	index@(.nv.constant0._ZN10layer_norm13ln_bwd_kernelINS_13Kernel_traitsI6__halfS2_S2_S2_fjLj5120ELj1ELj1ELj4ELj16ENS_18Kernel_traits_baseILj5120ES2_S2_S2_S2_fjLj128EEEEELb1ELb1ELb1ELb0EEEvNS_9BwdParamsE)
        /*07e0*/ 	.short	0x0380
        /*07e2*/ 	.short	0x0128


	//----- nvinfo : EIATTR_SW_WAR
	.align		4
.L_1903:
        /*07e4*/ 	.byte	0x04, 0x36
        /*07e6*/ 	.short	(.L_1905 - .L_1904)
.L_1904:
        /*07e8*/ 	.word	0x00000008
.L_1905:


//--------------------- .nv.info._ZN10layer_norm22ln_bwd_finalize_kernelINS_22Kernel_traits_finalizeILj5120E6__halfS2_S2_S2_fjLb1ELj1024ELj4ENS_18Kernel_traits_baseILj5120ES2_S2_S2_S2_fjLj1024EEEEELb1ELb1EEEvNS_9BwdParamsE --------------------------
	.section	.nv.info._ZN10layer_norm22ln_bwd_finalize_kernelINS_22Kernel_traits_finalizeILj5120E6__halfS2_S2_S2_fjLb1ELj1024ELj4ENS_18Kernel_traits_baseILj5120ES2_S2_S2_S2_fjLj1024EEEEELb1ELb1EEEvNS_9BwdParamsE,"",@"SHT_CUDA_INFO"
	.sectionflags	@""
	.align	4


	//----- nvinfo : EIATTR_CUDA_API_VERSION
	.align		4
        /*0000*/ 	.byte	0x04, 0x37
        /*0002*/ 	.short	(.L_1907 - .L_1906)
.L_1906:
        /*0004*/ 	.word	0x00000082


	//----- nvinfo : EIATTR_KPARAM_INFO
	.align		4
.L_1907:
        /*0008*/ 	.byte	0x04, 0x17
        /*000a*/ 	.short	(.L_1909 - .L_1908)
.L_1908:
        /*000c*/ 	.word	0x00000000
        /*0010*/ 	.short	0x0000
        /*0012*/ 	.short	0x0000
        /*0014*/ 	.byte	0x00, 0xf0, 0xa1, 0x04


	//----- nvinfo : EIATTR_SPARSE_MMA_MASK
	.align		4
.L_1909:
        /*0018*/ 	.byte	0x03, 0x50
        /*001a*/ 	.short	0x0000


	//----- nvinfo : EIATTR_MAXREG_COUNT
	.align		4
        /*001c*/ 	.byte	0x03, 0x1b
        /*001e*/ 	.short	0x0040


	//----- nvinfo : EIATTR_NUM_BARRIERS
	.align		4
        /*0020*/ 	.byte	0x02, 0x4c
        /*0022*/ 	.byte	0x01
	.zero		1


	//----- nvinfo : EIATTR_MERCURY_ISA_VERSION
	.align		4
        /*0024*/ 	.byte	0x03, 0x5f
        /*0026*/ 	.short	0x0101


	//----- nvinfo : EIATTR_COOP_GROUP_MASK_REGIDS
	.align		4
        /*0028*/ 	.byte	0x04, 0x29
        /*002a*/ 	.short	(.L_1911 - .L_1910)


	//   ....[0]....
.L_1910:
        /*002c*/ 	.word	0xffffffff


	//   ....[1]....
        /*0030*/ 	.word	0xffffffff


	//   ....[2]....
        /*0034*/ 	.word	0xffffffff


	//   ....[3]....
        /*0038*/ 	.word	0xffffffff


	//   ....[4]....
        /*003c*/ 	.word	0xffffffff


	//   ....[5]....
        /*0040*/ 	.word	0xffffffff


	//   ....[6]....
        /*0044*/ 	.word	0xffffffff


	//   ....[7]....
        /*0048*/ 	.word	0xffffffff


	//   ....[8]....
        /*004c*/ 	.word	0xffffffff


	//   ....[9]....
        /*0050*/ 	.word	0xffffffff


	//   ....[10]....
        /*0054*/ 	.word	0xffffffff


	//   ....[11]....
        /*0058*/ 	.word	0xffffffff


	//   ....[12]....
        /*005c*/ 	.word	0xffffffff


	//   ....[13]....
        /*0060*/ 	.word	0xffffffff


	//   ....[14]....
        /*0064*/ 	.word	0xffffffff


	//----- nvinfo : EIATTR_COOP_GROUP_INSTR_OFFSETS
	.align		4
.L_1911:
        /*0068*/ 	.byte	0x04, 0x28
        /*006a*/ 	.short	(.L_1913 - .L_1912)


	//   ....[0]....
.L_1912:
        /*006c*/ 	.word	0x00001070


	//   ....[1]....
        /*0070*/ 	.word	0x00001080


	//   ....[2]....
        /*0074*/ 	.word	0x00001090


	//   ....[3]....
        /*0078*/ 	.word	0x000010c0


	//   ....[4]....
        /*007c*/ 	.word	0x000010e0


	//   ....[5]....
        /*0080*/ 	.word	0x000010f0


	//   ....[6]....
        /*0084*/ 	.word	0x00001120


	//   ....[7]....
        /*0088*/ 	.word	0x00001140


	//   ....[8]....
        /*008c*/ 	.word	0x00001150


	//   ....[9]....
        /*0090*/ 	.word	0x00001180


	//   ....[10]....
        /*0094*/ 	.word	0x000011a0


	//   ....[11]....
        /*0098*/ 	.word	0x000011b0


	//   ....[12]....
        /*009c*/ 	.word	0x000011f0


	//   ....[13]....
        /*00a0*/ 	.word	0x00001210


	//   ....[14]....
        /*00a4*/ 	.word	0x00001220


	//----- nvinfo : EIATTR_VRC_CTA_INIT_COUNT
	.align		4
.L_1913:
        /*00a8*/ 	.byte	0x02, 0x4a
	.zero		1
	.zero		1


	//----- nvinfo : EIATTR_EXIT_INSTR_OFFSETS
	.align		4
        /*00ac*/ 	.byte	0x04, 0x1c
        /*00ae*/ 	.short	(.L_1915 - .L_1914)


	//   ....[0]....
.L_1914:
        /*00b0*/ 	.word	0x00000060


	//   ....[1]....
        /*00b4*/ 	.word	0x000012a0


	//   ....[2]....
        /*00b8*/ 	.word	0x000013c0


	//----- nvinfo : EIATTR_MAX_THREADS
	.align		4
.L_1915:
        /*00bc*/ 	.byte	0x04, 0x05
        /*00be*/ 	.short	(.L_1917 - .L_1916)
.L_1916:
        /*00c0*/ 	.word	0x00000400
        /*00c4*/ 	.word	0x00000001
        /*00c8*/ 	.word	0x00000001


	//----- nvinfo : EIATTR_CRS_STACK_SIZE
	.align		4
.L_1917:
        /*00cc*/ 	.byte	0x04, 0x1e
        /*00ce*/ 	.short	(.L_1919 - .L_1918)
.L_1918:
        /*00d0*/ 	.word	0x00000000


	//----- nvinfo : EIATTR_CBANK_PARAM_SIZE
	.align		4
.L_1919:
        /*00d4*/ 	.byte	0x03, 0x19
        /*00d6*/ 	.short	0x0128


	//----- nvinfo : EIATTR_PARAM_CBANK
	.align		4
        /*00d8*/ 	.byte	0x04, 0x0a
        /*00da*/ 	.short	(.L_1921 - .L_1920)
	.align		4
.L_1920:
        /*00dc*/ 	.word	index@(.nv.constant0._ZN10layer_norm22ln_bwd_finalize_kernelINS_22Kernel_traits_finalizeILj5120E6__halfS2_S2_S2_fjLb1ELj1024ELj4ENS_18Kernel_traits_baseILj5120ES2_S2_S2_S2_fjLj1024EEEEELb1ELb1EEEvNS_9BwdParamsE)
        /*00e0*/ 	.short	0x0380
        /*00e2*/ 	.short	0x0128


	//----- nvinfo : EIATTR_SW_WAR
	.align		4
.L_1921:
        /*00e4*/ 	.byte	0x04, 0x36
        /*00e6*/ 	.short	(.L_1923 - .L_1922)
.L_1922:
        /*00e8*/ 	.word	0x00000008
.L_1923:


//--------------------- .nv.info._ZN10layer_norm13ln_bwd_kernelINS_13Kernel_traitsI6__halfS2_S2_S2_fjLj5120ELj1ELj1ELj4ELj16ENS_18Kernel_traits_baseILj5120ES2_S2_S2_S2_fjLj128EEEEELb1ELb1ELb1ELb1EEEvNS_9BwdParamsE --------------------------
	.section	.nv.info._ZN10layer_norm13ln_bwd_kernelINS_13Kernel_traitsI6__halfS2_S2_S2_fjLj5120ELj1ELj1ELj4ELj16ENS_18Kernel_traits_baseILj5120ES2_S2_S2_S2_fjLj128EEEEELb1ELb1ELb1ELb1EEEvNS_9BwdParamsE,"",@"SHT_CUDA_INFO"
	.sectionflags	@""
	.align	4


	//----- nvinfo : EIATTR_CUDA_API_VERSION
	.align		4
        /*0000*/ 	.byte	0x04, 0x37
        /*0002*/ 	.short	(.L_1925 - .L_1924)
.L_1924:
        /*0004*/ 	.word	0x00000082


	//----- nvinfo : EIATTR_KPARAM_INFO
	.align		4
.L_1925:
        /*0008*/ 	.byte	0x04, 0x17
        /*000a*/ 	.short	(.L_1927 - .L_1926)
.L_1926:
        /*000c*/ 	.word	0x00000000
        /*0010*/ 	.short	0x0000
        /*0012*/ 	.short	0x0000
        /*0014*/ 	.byte	0x00, 0xf0, 0xa1, 0x04


	//----- nvinfo : EIATTR_SPARSE_MMA_MASK
	.align		4
.L_1927:
        /*0018*/ 	.byte	0x03, 0x50
        /*001a*/ 	.short	0x0000


	//----- nvinfo : EIATTR_MAXREG_COUNT
	.align		4
        /*001c*/ 	.byte	0x03, 0x1b
        /*001e*/ 	.short	0x00ff


	//----- nvinfo : EIATTR_NUM_BARRIERS
	.align		4
        /*0020*/ 	.byte	0x02, 0x4c
        /*0022*/ 	.byte	0x01
	.zero		1


	//----- nvinfo : EIATTR_ANNOTATIONS
	.align		4
        /*0024*/ 	.byte	0x04, 0x55
        /*0026*/ 	.short	(.L_1929 - .L_1928)


	//   ....[0]....
.L_1928:
        /* <DEDUP_REMOVED lines=75> */


	//----- nvinfo : EIATTR_MERCURY_ISA_VERSION
	.align		4
.L_1929:
        /*04c8*/ 	.byte	0x03, 0x5f
        /*04ca*/ 	.short	0x0101


	//----- nvinfo : EIATTR_COOP_GROUP_MASK_REGIDS
	.align		4
        /*04cc*/ 	.byte	0x04, 0x29
        /*04ce*/ 	.short	(.L_1931 - .L_1930)


	//   ....[0]....
.L_1930:
        /*04d0*/ 	.word	0xffffffff


	//   ....[1]....
        /*04d4*/ 	.word	0xffffffff


	//   ....[2]....
        /*04d8*/ 	.word	0xffffffff


	//   ....[3]....
        /*04dc*/ 	.word	0xffffffff


	//   ....[4]....
        /*04e0*/ 	.word	0xffffffff


	//   ....[5]....
        /*04e4*/ 	.word	0xffffffff


	//   ....[6]....
        /*04e8*/ 	.word	0xffffffff


	//   ....[7]....
        /*04ec*/ 	.word	0xffffffff


	//   ....[8]....
        /*04f0*/ 	.word	0xffffffff


	//   ....[9]....
        /*04f4*/ 	.word	0xffffffff


	//----- nvinfo : EIATTR_COOP_GROUP_INSTR_OFFSETS
	.align		4
.L_1931:
        /*04f8*/ 	.byte	0x04, 0x28
        /*04fa*/ 	.short	(.L_1933 - .L_1932)


	//   ....[0]....
.L_1932:
        /*04fc*/ 	.word	0x00002f80


	//   ....[1]....
        /*0500*/ 	.word	0x00002fa0


	//   ....[2]....
        /*0504*/ 	.word	0x00002fe0


	//   ....[3]....
        /*0508*/ 	.word	0x00002ff0


	//   ....[4]....
        /*050c*/ 	.word	0x00003030


	//   ....[5]....
        /*0510*/ 	.word	0x00003040


	//   ....[6]....
        /*0514*/ 	.word	0x00003070


	//   ....[7]....
        /*0518*/ 	.word	0x00003080


	//   ....[8]....
        /*051c*/ 	.word	0x000030b0


	//   ....[9]....
        /*0520*/ 	.word	0x000030c0


	//----- nvinfo : EIATTR_VRC_CTA_INIT_COUNT
	.align		4
.L_1933:
        /*0524*/ 	.byte	0x02, 0x4a
	.zero		1
	.zero		1


	//----- nvinfo : EIATTR_EXIT_INSTR_OFFSETS
	.align		4
        /*0528*/ 	.byte	0x04, 0x1c
        /*052a*/ 	.short	(.L_1935 - .L_1934)


	//   ....[0]....
.L_1934:
        /*052c*/ 	.word	0x00012750


	//----- nvinfo : EIATTR_MAX_THREADS
	.align		4
.L_1935:
        /*0530*/ 	.byte	0x04, 0x05
        /*0532*/ 	.short	(.L_1937 - .L_1936)
.L_1936:
        /*0534*/ 	.word	0x00000080
        /*0538*/ 	.word	0x00000001
        /*053c*/ 	.word	0x00000001


	//----- nvinfo : EIATTR_CRS_STACK_SIZE
	.align		4
.L_1937:
        /*0540*/ 	.byte	0x04, 0x1e
        /*0542*/ 	.short	(.L_1939 - .L_1938)
.L_1938:
        /*0544*/ 	.word	0x00000000


	//----- nvinfo : EIATTR_CBANK_PARAM_SIZE
	.align		4
.L_1939:
        /*0548*/ 	.byte	0x03, 0x19
        /*054a*/ 	.short	0x0128


	//----- nvinfo : EIATTR_PARAM_CBANK
	.align		4
        /*054c*/ 	.byte	0x04, 0x0a
        /*054e*/ 	.short	(.L_1941 - .L_1940)
	.align		4
.L_1940:
        /*0550*/ 	.word	index@(.nv.constant0._ZN10layer_norm13ln_bwd_kernelINS_13Kernel_traitsI6__halfS2_S2_S2_fjLj5120ELj1ELj1ELj4ELj16ENS_18Kernel_traits_baseILj5120ES2_S2_S2_S2_fjLj128EEEEELb1ELb1ELb1ELb1EEEvNS_9BwdParamsE)
        /*0554*/ 	.short	0x0380
        /*0556*/ 	.short	0x0128


	//----- nvinfo : EIATTR_SW_WAR
	.align		4
.L_1941:
        /*0558*/ 	.byte	0x04, 0x36
        /*055a*/ 	.short	(.L_1943 - .L_1942)
.L_1942:
        /*055c*/ 	.word	0x00000008
.L_1943:


//--------------------- .nv.info._ZN10layer_norm13ln_bwd_kernelINS_13Kernel_traitsIf13__nv_bfloat16S2_S2_fjLj5120ELj1ELj1ELj4ELj16ENS_18Kernel_traits_baseILj5120EfS2_S2_S2_fjLj128EEEEELb0ELb0ELb0ELb0EEEvNS_9BwdParamsE --------------------------
	.section	.nv.info._ZN10layer_norm13ln_bwd_kernelINS_13Kernel_traitsIf13__nv_bfloat16S2_S2_fjLj5120ELj1ELj1ELj4ELj16ENS_18Kernel_traits_baseILj5120EfS2_S2_S2_fjLj128EEEEELb0ELb0ELb0ELb0EEEvNS_9BwdParamsE,"",@"SHT_CUDA_INFO"
	.sectionflags	@""
	.align	4


	//----- nvinfo : EIATTR_CUDA_API_VERSION
	.align		4
        /*0000*/ 	.byte	0x04, 0x37
        /*0002*/ 	.short	(.L_1945 - .L_1944)
.L_1944:
        /*0004*/ 	.word	0x00000082


	//----- nvinfo : EIATTR_KPARAM_INFO
	.align		4
.L_1945:
        /*0008*/ 	.byte	0x04, 0x17
        /*000a*/ 	.short	(.L_1947 - .L_1946)
.L_1946:
        /*000c*/ 	.word	0x00000000
        /*0010*/ 	.short	0x0000
        /*0012*/ 	.short	0x0000
        /*0014*/ 	.byte	0x00, 0xf0, 0xa1, 0x04


	//----- nvinfo : EIATTR_SPARSE_MMA_MASK
	.align		4
.L_1947:
        /*0018*/ 	.byte	0x03, 0x50
        /*001a*/ 	.short	0x0000


	//----- nvinfo : EIATTR_MAXREG_COUNT
	.align		4
        /*001c*/ 	.byte	0x03, 0x1b
        /*001e*/ 	.short	0x00ff


	//----- nvinfo : EIATTR_NUM_BARRIERS
	.align		4
        /*0020*/ 	.byte	0x02, 0x4c
        /*0022*/ 	.byte	0x01
	.zero		1


	//----- nvinfo : EIATTR_MERCURY_ISA_VERSION
	.align		4
        /*0024*/ 	.byte	0x03, 0x5f
        /*0026*/ 	.short	0x0101


	//----- nvinfo : EIATTR_COOP_GROUP_MASK_REGIDS
	.align		4
        /*0028*/ 	.byte	0x04, 0x29
        /*002a*/ 	.short	(.L_1949 - .L_1948)


	//   ....[0]....
.L_1948:
        /*002c*/ 	.word	0xffffffff


	//   ....[1]....
        /*0030*/ 	.word	0xffffffff


	//   ....[2]....
        /*0034*/ 	.word	0xffffffff


	//   ....[3]....
        /*0038*/ 	.word	0xffffffff


	//   ....[4]....
        /*003c*/ 	.word	0xffffffff


	//   ....[5]....
        /*0040*/ 	.word	0xffffffff


	//   ....[6]....
        /*0044*/ 	.word	0xffffffff


	//   ....[7]....
        /*0048*/ 	.word	0xffffffff


	//   ....[8]....
        /*004c*/ 	.word	0xffffffff


	//   ....[9]....
        /*0050*/ 	.word	0xffffffff


	//----- nvinfo : EIATTR_COOP_GROUP_INSTR_OFFSETS
	.align		4
.L_1949:
        /*0054*/ 	.byte	0x04, 0x28
        /*0056*/ 	.short	(.L_1951 - .L_1950)


	//   ....[0]....
.L_1950:
        /*0058*/ 	.word	0x00002840


	//   ....[1]....
        /*005c*/ 	.word	0x00002870


	//   ....[2]....
        /*0060*/ 	.word	0x000028a0


	//   ....[3]....
        /*0064*/ 	.word	0x000028b0


	//   ....[4]....
        /*0068*/ 	.word	0x000028e0


	//   ....[5]....
        /*006c*/ 	.word	0x000028f0


	//   ....[6]....
        /*0070*/ 	.word	0x00002920


	//   ....[7]....
        /*0074*/ 	.word	0x00002930


	//   ....[8]....
        /*0078*/ 	.word	0x00002960


	//   ....[9]....
        /*007c*/ 	.word	0x00002970


	//----- nvinfo : EIATTR_VRC_CTA_INIT_COUNT
	.align		4
.L_1951:
        /*0080*/ 	.byte	0x02, 0x4a
	.zero		1
	.zero		1


	//----- nvinfo : EIATTR_EXIT_INSTR_OFFSETS
	.align		4
        /*0084*/ 	.byte	0x04, 0x1c
        /*0086*/ 	.short	(.L_1953 - .L_1952)


	//   ....[0]....
.L_1952:
        /*0088*/ 	.word	0x00006f20


	//   ....[1]....
        /*008c*/ 	.word	0x00006fc0


	//----- nvinfo : EIATTR_MAX_THREADS
	.align		4
.L_1953:
        /*0090*/ 	.byte	0x04, 0x05
        /*0092*/ 	.short	(.L_1955 - .L_1954)
.L_1954:
        /*0094*/ 	.word	0x00000080
        /*0098*/ 	.word	0x00000001
        /*009c*/ 	.word	0x00000001


	//----- nvinfo : EIATTR_CRS_STACK_SIZE
	.align		4
.L_1955:
        /*00a0*/ 	.byte	0x04, 0x1e
        /*00a2*/ 	.short	(.L_1957 - .L_1956)
.L_1956:
        /*00a4*/ 	.word	0x00000000


	//----- nvinfo : EIATTR_CBANK_PARAM_SIZE
	.align		4
.L_1957:
        /*00a8*/ 	.byte	0x03, 0x19
        /*00aa*/ 	.short	0x0128


	//----- nvinfo : EIATTR_PARAM_CBANK
	.align		4
        /*00ac*/ 	.byte	0x04, 0x0a
        /*00ae*/ 	.short	(.L_1959 - .L_1958)
	.align		4
.L_1958:
        /*00b0*/ 	.word	index@(.nv.constant0._ZN10layer_norm13ln_bwd_kernelINS_13Kernel_traitsIf13__nv_bfloat16S2_S2_fjLj5120ELj1ELj1ELj4ELj16ENS_18Kernel_traits_baseILj5120EfS2_S2_S2_fjLj128EEEEELb0ELb0ELb0ELb0EEEvNS_9BwdParamsE)
        /*00b4*/ 	.short	0x0380
        /*00b6*/ 	.short	0x0128


	//----- nvinfo : EIATTR_SW_WAR
	.align		4
.L_1959:
        /*00b8*/ 	.byte	0x04, 0x36
        /*00ba*/ 	.short	(.L_1961 - .L_1960)
.L_1960:
        /*00bc*/ 	.word	0x00000008
.L_1961:


//--------------------- .nv.info._ZN10layer_norm13ln_bwd_kernelINS_13Kernel_traitsIf13__nv_bfloat16S2_S2_fjLj5120ELj1ELj1ELj4ELj16ENS_18Kernel_traits_baseILj5120EfS2_S2_S2_fjLj128EEEEELb0ELb0ELb0ELb1EEEvNS_9BwdParamsE --------------------------
	.section	.nv.info._ZN10layer_norm13ln_bwd_kernelINS_13Kernel_traitsIf13__nv_bfloat16S2_S2_fjLj5120ELj1ELj1ELj4ELj16ENS_18Kernel_traits_baseILj5120EfS2_S2_S2_fjLj128EEEEELb0ELb0ELb0ELb1EEEvNS_9BwdParamsE,"",@"SHT_CUDA_INFO"
	.sectionflags	@""
	.align	4


	//----- nvinfo : EIATTR_CUDA_API_VERSION
	.align		4
        /*0000*/ 	.byte	0x04, 0x37
        /*0002*/ 	.short	(.L_1963 - .L_1962)
.L_1962:
        /*0004*/ 	.word	0x00000082


	//----- nvinfo : EIATTR_KPARAM_INFO
	.align		4
.L_1963:
        /*0008*/ 	.byte	0x04, 0x17
        /*000a*/ 	.short	(.L_1965 - .L_1964)
.L_1964:
        /*000c*/ 	.word	0x00000000
        /*0010*/ 	.short	0x0000
        /*0012*/ 	.short	0x0000
        /*0014*/ 	.byte	0x00, 0xf0, 0xa1, 0x04


	//----- nvinfo : EIATTR_SPARSE_MMA_MASK
	.align		4
.L_1965:
        /*0018*/ 	.byte	0x03, 0x50
        /*001a*/ 	.short	0x0000


	//----- nvinfo : EIATTR_MAXREG_COUNT
	.align		4
        /*001c*/ 	.byte	0x03, 0x1b
        /*001e*/ 	.short	0x00ff


	//----- nvinfo : EIATTR_NUM_BARRIERS
	.align		4
        /*0020*/ 	.byte	0x02, 0x4c
        /*0022*/ 	.byte	0x01
	.zero		1


	//----- nvinfo : EIATTR_MERCURY_ISA_VERSION
	.align		4
        /*0024*/ 	.byte	0x03, 0x5f
        /*0026*/ 	.short	0x0101


	//----- nvinfo : EIATTR_COOP_GROUP_MASK_REGIDS
	.align		4
        /*0028*/ 	.byte	0x04, 0x29
        /*002a*/ 	.short	(.L_1967 - .L_1966)


	//   ....[0]....
.L_1966:
        /*002c*/ 	.word	0xffffffff


	//   ....[1]....
        /*0030*/ 	.word	0xffffffff


	//   ....[2]....
        /*0034*/ 	.word	0xffffffff


	//   ....[3]....
        /*0038*/ 	.word	0xffffffff


	//   ....[4]....
        /*003c*/ 	.word	0xffffffff


	//   ....[5]....
        /*0040*/ 	.word	0xffffffff


	//   ....[6]....
        /*0044*/ 	.word	0xffffffff


	//   ....[7]....
        /*0048*/ 	.word	0xffffffff


	//   ....[8]....
        /*004c*/ 	.word	0xffffffff


	//   ....[9]....
        /*0050*/ 	.word	0xffffffff


	//----- nvinfo : EIATTR_COOP_GROUP_INSTR_OFFSETS
	.align		4
.L_1967:
        /*0054*/ 	.byte	0x04, 0x28
        /*0056*/ 	.short	(.L_1969 - .L_1968)


	//   ....[0]....
.L_1968:
        /*0058*/ 	.word	0x00002140


	//   ....[1]....
        /*005c*/ 	.word	0x00002230


	//   ....[2]....
        /*0060*/ 	.word	0x00002240


	//   ....[3]....
        /*0064*/ 	.word	0x00002270


	//   ....[4]....
        /*0068*/ 	.word	0x00002280


	//   ....[5]....
        /*006c*/ 	.word	0x000022b0


	//   ....[6]....
        /*0070*/ 	.word	0x000022c0


	//   ....[7]....
        /*0074*/ 	.word	0x000022e0


	//   ....[8]....
        /*0078*/ 	.word	0x00002300


	//   ....[9]....
        /*007c*/ 	.word	0x00002330


	//----- nvinfo : EIATTR_VRC_CTA_INIT_COUNT
	.align		4
.L_1969:
        /*0080*/ 	.byte	0x02, 0x4a
	.zero		1
	.zero		1


	//----- nvinfo : EIATTR_EXIT_INSTR_OFFSETS
	.align		4
        /*0084*/ 	.byte	0x04, 0x1c
        /*0086*/ 	.short	(.L_1971 - .L_1970)


	//   ....[0]....
.L_1970:
        /*0088*/ 	.word	0x00006ac0


	//----- nvinfo : EIATTR_MAX_THREADS
	.align		4
.L_1971:
        /*008c*/ 	.byte	0x04, 0x05
        /*008e*/ 	.short	(.L_1973 - .L_1972)
.L_1972:
        /*0090*/ 	.word	0x00000080
        /*0094*/ 	.word	0x00000001
        /*0098*/ 	.word	0x00000001


	//----- nvinfo : EIATTR_CRS_STACK_SIZE
	.align		4
.L_1973:
        /*009c*/ 	.byte	0x04, 0x1e
        /*009e*/ 	.short	(.L_1975 - .L_1974)
.L_1974:
        /*00a0*/ 	.word	0x00000000


	//----- nvinfo : EIATTR_CBANK_PARAM_SIZE
	.align		4
.L_1975:
        /*00a4*/ 	.byte	0x03, 0x19
        /*00a6*/ 	.short	0x0128


	//----- nvinfo : EIATTR_PARAM_CBANK
	.align		4
        /*00a8*/ 	.byte	0x04, 0x0a
        /*00aa*/ 	.short	(.L_1977 - .L_1976)
	.align		4
.L_1976:
        /*00ac*/ 	.word	index@(.nv.constant0._ZN10layer_norm13ln_bwd_kernelINS_13Kernel_traitsIf13__nv_bfloat16S2_S2_fjLj5120ELj1ELj1ELj4ELj16ENS_18Kernel_traits_baseILj5120EfS2_S2_S2_fjLj128EEEEELb0ELb0ELb0ELb1EEEvNS_9BwdParamsE)
        /*00b0*/ 	.short	0x0380
        /*00b2*/ 	.short	0x0128


	//----- nvinfo : EIATTR_SW_WAR
	.align		4
.L_1977:
        /*00b4*/ 	.byte	0x04, 0x36
        /*00b6*/ 	.short	(.L_1979 - .L_1978)
.L_1978:
        /*00b8*/ 	.word	0x00000008
.L_1979:


//--------------------- .nv.info._ZN10layer_norm13ln_bwd_kernelINS_13Kernel_traitsIf13__nv_bfloat16S2_S2_fjLj5120ELj1ELj1ELj4ELj16ENS_18Kernel_traits_baseILj5120EfS2_S2_S2_fjLj128EEEEELb0ELb0ELb1ELb0EEEvNS_9BwdParamsE --------------------------
	.section	.nv.info._ZN10layer_norm13ln_bwd_kernelINS_13Kernel_traitsIf13__nv_bfloat16S2_S2_fjLj5120ELj1ELj1ELj4ELj16ENS_18Kernel_traits_baseILj5120EfS2_S2_S2_fjLj128EEEEELb0ELb0ELb1ELb0EEEvNS_9BwdParamsE,"",@"SHT_CUDA_INFO"
	.sectionflags	@""
	.align	4


	//----- nvinfo : EIATTR_CUDA_API_VERSION
	.align		4
        /*0000*/ 	.byte	0x04, 0x37
        /*0002*/ 	.short	(.L_1981 - .L_1980)
.L_1980:
        /*0004*/ 	.word	0x00000082


	//----- nvinfo : EIATTR_KPARAM_INFO
	.align		4
.L_1981:
        /*0008*/ 	.byte	0x04, 0x17
        /*000a*/ 	.short	(.L_1983 - .L_1982)
.L_1982:
        /*000c*/ 	.word	0x00000000
        /*0010*/ 	.short	0x0000
        /*0012*/ 	.short	0x0000
        /*0014*/ 	.byte	0x00, 0xf0, 0xa1, 0x04


	//----- nvinfo : EIATTR_SPARSE_MMA_MASK
	.align		4
.L_1983:
        /*0018*/ 	.byte	0x03, 0x50
        /*001a*/ 	.short	0x0000


	//----- nvinfo : EIATTR_MAXREG_COUNT
	.align		4
        /*001c*/ 	.byte	0x03, 0x1b
        /*001e*/ 	.short	0x00ff


	//----- nvinfo : EIATTR_NUM_BARRIERS
	.align		4
        /*0020*/ 	.byte	0x02, 0x4c
        /*0022*/ 	.byte	0x01
	.zero		1


	//----- nvinfo : EIATTR_MERCURY_ISA_VERSION
	.align		4
        /*0024*/ 	.byte	0x03, 0x5f
        /*0026*/ 	.short	0x0101


	//----- nvinfo : EIATTR_COOP_GROUP_MASK_REGIDS
	.align		4
        /*0028*/ 	.byte	0x04, 0x29
        /*002a*/ 	.short	(.L_1985 - .L_1984)


	//   ....[0]....
.L_1984:
        /*002c*/ 	.word	0xffffffff


	//   ....[1]....
        /*0030*/ 	.word	0xffffffff


	//   ....[2]....
        /*0034*/ 	.word	0xffffffff


	//   ....[3]....
        /*0038*/ 	.word	0xffffffff


	//   ....[4]....
        /*003c*/ 	.word	0xffffffff


	//   ....[5]....
        /*0040*/ 	.word	0xffffffff


	//   ....[6]....
        /*0044*/ 	.word	0xffffffff


	//   ....[7]....
        /*0048*/ 	.word	0xffffffff


	//   ....[8]....
        /*004c*/ 	.word	0xffffffff


	//   ....[9]....
        /*0050*/ 	.word	0xffffffff


	//----- nvinfo : EIATTR_COOP_GROUP_INSTR_OFFSETS
	.align		4
.L_1985:
        /*0054*/ 	.byte	0x04, 0x28
        /*0056*/ 	.short	(.L_1987 - .L_1986)


	//   ....[0]....
.L_1986:
        /*0058*/ 	.word	0x00002a80


	//   ....[1]....
        /*005c*/ 	.word	0x00002ab0


	//   ....[2]....
        /*0060*/ 	.word	0x00002ae0


	//   ....[3]....
        /*0064*/ 	.word	0x00002af0


	//   ....[4]....
        /*0068*/ 	.word	0x00002b20


	//   ....[5]....
        /*006c*/ 	.word	0x00002b30


	//   ....[6]....
        /*0070*/ 	.word	0x00002b60


	//   ....[7]....
        /*0074*/ 	.word	0x00002b70


	//   ....[8]....
        /*0078*/ 	.word	0x00002ba0


	//   ....[9]....
        /*007c*/ 	.word	0x00002bb0


	//----- nvinfo : EIATTR_VRC_CTA_INIT_COUNT
	.align		4
.L_1987:
        /*0080*/ 	.byte	0x02, 0x4a
	.zero		1
	.zero		1


	//----- nvinfo : EIATTR_EXIT_INSTR_OFFSETS
	.align		4
        /*0084*/ 	.byte	0x04, 0x1c
        /*0086*/ 	.short	(.L_1989 - .L_1988)


	//   ....[0]....
.L_1988:
        /*0088*/ 	.word	0x000091f0


	//   ....[1]....
        /*008c*/ 	.word	0x00009290


	//----- nvinfo : EIATTR_MAX_THREADS
	.align		4
.L_1989:
        /*0090*/ 	.byte	0x04, 0x05
        /*0092*/ 	.short	(.L_1991 - .L_1990)
.L_1990:
        /*0094*/ 	.word	0x00000080
        /*0098*/ 	.word	0x00000001
        /*009c*/ 	.word	0x00000001


	//----- nvinfo : EIATTR_CRS_STACK_SIZE
	.align		4
.L_1991:
        /*00a0*/ 	.byte	0x04, 0x1e
        /*00a2*/ 	.short	(.L_1993 - .L_1992)
.L_1992:
        /*00a4*/ 	.word	0x00000000


	//----- nvinfo : EIATTR_CBANK_PARAM_SIZE
	.align		4
.L_1993:
        /*00a8*/ 	.byte	0x03, 0x19
        /*00aa*/ 	.short	0x0128


	//----- nvinfo : EIATTR_PARAM_CBANK
	.align		4
        /*00ac*/ 	.byte	0x04, 0x0a
        /*00ae*/ 	.short	(.L_1995 - .L_1994)
	.align		4
.L_1994:
        /*00b0*/ 	.word	index@(.nv.constant0._ZN10layer_norm13ln_bwd_kernelINS_13Kernel_traitsIf13__nv_bfloat16S2_S2_fjLj5120ELj1ELj1ELj4ELj16ENS_18Kernel_traits_baseILj5120EfS2_S2_S2_fjLj128EEEEELb0ELb0ELb1ELb0EEEvNS_9BwdParamsE)
        /*00b4*/ 	.short	0x0380
        /*00b6*/ 	.short	0x0128


	//----- nvinfo : EIATTR_SW_WAR
	.align		4
.L_1995:
        /*00b8*/ 	.byte	0x04, 0x36
        /*00ba*/ 	.short	(.L_1997 - .L_1996)
.L_1996:
        /*00bc*/ 	.word	0x00000008
.L_1997:


//--------------------- .nv.info._ZN10layer_norm13ln_bwd_kernelINS_13Kernel_traitsIf13__nv_bfloat16S2_S2_fjLj5120ELj1ELj1ELj4ELj16ENS_18Kernel_traits_baseILj5120EfS2_S2_S2_fjLj128EEEEELb0ELb0ELb1ELb1EEEvNS_9BwdParamsE --------------------------
	.section	.nv.info._ZN10layer_norm13ln_bwd_kernelINS_13Kernel_traitsIf13__nv_bfloat16S2_S2_fjLj5120ELj1ELj1ELj4ELj16ENS_18Kernel_traits_baseILj5120EfS2_S2_S2_fjLj128EEEEELb0ELb0ELb1ELb1EEEvNS_9BwdParamsE,"",@"SHT_CUDA_INFO"
	.sectionflags	@""
	.align	4


	//----- nvinfo : EIATTR_CUDA_API_VERSION
	.align		4
        /*0000*/ 	.byte	0x04, 0x37
        /*0002*/ 	.short	(.L_1999 - .L_1998)
.L_1998:
        /*0004*/ 	.word	0x00000082


	//----- nvinfo : EIATTR_KPARAM_INFO
	.align		4
.L_1999:
        /*0008*/ 	.byte	0x04, 0x17
        /*000a*/ 	.short	(.L_2001 - .L_2000)
.L_2000:
        /*000c*/ 	.word	0x00000000
        /*0010*/ 	.short	0x0000
        /*0012*/ 	.short	0x0000
        /*0014*/ 	.byte	0x00, 0xf0, 0xa1, 0x04


	//----- nvinfo : EIATTR_SPARSE_MMA_MASK
	.align		4
.L_2001:
        /*0018*/ 	.byte	0x03, 0x50
        /*001a*/ 	.short	0x0000


	//----- nvinfo : EIATTR_MAXREG_COUNT
	.align		4
        /*001c*/ 	.byte	0x03, 0x1b
        /*001e*/ 	.short	0x00ff


	//----- nvinfo : EIATTR_NUM_BARRIERS
	.align		4
        /*0020*/ 	.byte	0x02, 0x4c
        /*0022*/ 	.byte	0x01
	.zero		1


	//----- nvinfo : EIATTR_MERCURY_ISA_VERSION
	.align		4
        /*0024*/ 	.byte	0x03, 0x5f
        /*0026*/ 	.short	0x0101


	//----- nvinfo : EIATTR_COOP_GROUP_MASK_REGIDS
	.align		4
        /*0028*/ 	.byte	0x04, 0x29
        /*002a*/ 	.short	(.L_2003 - .L_2002)


	//   ....[0]....
.L_2002:
        /*002c*/ 	.word	0xffffffff


	//   ....[1]....
        /*0030*/ 	.word	0xffffffff


	//   ....[2]....
        /*0034*/ 	.word	0xffffffff


	//   ....[3]....
        /*0038*/ 	.word	0xffffffff


	//   ....[4]....
        /*003c*/ 	.word	0xffffffff


	//   ....[5]....
        /*0040*/ 	.word	0xffffffff


	//   ....[6]....
        /*0044*/ 	.word	0xffffffff


	//   ....[7]....
        /*0048*/ 	.word	0xffffffff


	//   ....[8]....
        /*004c*/ 	.word	0xffffffff


	//   ....[9]....
        /*0050*/ 	.word	0xffffffff


	//----- nvinfo : EIATTR_COOP_GROUP_INSTR_OFFSETS
	.align		4
.L_2003:
        /*0054*/ 	.byte	0x04, 0x28
        /*0056*/ 	.short	(.L_2005 - .L_2004)


	//   ....[0]....
.L_2004:
        /*0058*/ 	.word	0x00002390


	//   ....[1]....
        /*005c*/ 	.word	0x000023b0


	//   ....[2]....
        /*0060*/ 	.word	0x000023f0


	//   ....[3]....
        /*0064*/ 	.word	0x00002400


	//   ....[4]....
        /*0068*/ 	.word	0x00002440


	//   ....[5]....
        /*006c*/ 	.word	0x00002450


	//   ....[6]....
        /*0070*/ 	.word	0x00002480


	//   ....[7]....
        /*0074*/ 	.word	0x00002490


	//   ....[8]....
        /*0078*/ 	.word	0x000024c0


	//   ....[9]....
        /*007c*/ 	.word	0x000024d0


	//----- nvinfo : EIATTR_VRC_CTA_INIT_COUNT
	.align		4
.L_2005:
        /*0080*/ 	.byte	0x02, 0x4a
	.zero		1
	.zero		1


	//----- nvinfo : EIATTR_EXIT_INSTR_OFFSETS
	.align		4
        /*0084*/ 	.byte	0x04, 0x1c
        /*0086*/ 	.short	(.L_2007 - .L_2006)


	//   ....[0]....
.L_2006:
        /*0088*/ 	.word	0x00008740


	//----- nvinfo : EIATTR_MAX_THREADS
	.align		4
.L_2007:
        /*008c*/ 	.byte	0x04, 0x05
        /*008e*/ 	.short	(.L_2009 - .L_2008)
.L_2008:
        /*0090*/ 	.word	0x00000080
        /*0094*/ 	.word	0x00000001
        /*0098*/ 	.word	0x00000001


	//----- nvinfo : EIATTR_CRS_STACK_SIZE
	.align		4
.L_2009:
        /*009c*/ 	.byte	0x04, 0x1e
        /*009e*/ 	.short	(.L_2011 - .L_2010)
.L_2010:
        /*00a0*/ 	.word	0x00000000


	//----- nvinfo : EIATTR_CBANK_PARAM_SIZE
	.align		4
.L_2011:
        /*00a4*/ 	.byte	0x03, 0x19
        /*00a6*/ 	.short	0x0128


	//----- nvinfo : EIATTR_PARAM_CBANK
	.align		4
        /*00a8*/ 	.byte	0x04, 0x0a
        /*00aa*/ 	.short	(.L_2013 - .L_2012)
	.align		4
.L_2012:
        /*00ac*/ 	.word	index@(.nv.constant0._ZN10layer_norm13ln_bwd_kernelINS_13Kernel_traitsIf13__nv_bfloat16S2_S2_fjLj5120ELj1ELj1ELj4ELj16ENS_18Kernel_traits_baseILj5120EfS2_S2_S2_fjLj128EEEEELb0ELb0ELb1ELb1EEEvNS_9BwdParamsE)
        /*00b0*/ 	.short	0x0380
        /*00b2*/ 	.short	0x0128


	//----- nvinfo : EIATTR_SW_WAR
	.align		4
.L_2013:
        /*00b4*/ 	.byte	0x04, 0x36
        /*00b6*/ 	.short	(.L_2015 - .L_2014)
.L_2014:
        /*00b8*/ 	.word	0x00000008
.L_2015:


//--------------------- .nv.info._ZN10layer_norm13ln_bwd_kernelINS_13Kernel_traitsIf13__nv_bfloat16S2_S2_fjLj5120ELj1ELj1ELj4ELj16ENS_18Kernel_traits_baseILj5120EfS2_S2_S2_fjLj128EEEEELb0ELb1ELb0ELb0EEEvNS_9BwdParamsE --------------------------
	.section	.nv.info._ZN10layer_norm13ln_bwd_kernelINS_13Kernel_traitsIf13__nv_bfloat16S2_S2_fjLj5120ELj1ELj1ELj4ELj16ENS_18Kernel_traits_baseILj5120EfS2_S2_S2_fjLj128EEEEELb0ELb1ELb0ELb0EEEvNS_9BwdParamsE,"",@"SHT_CUDA_INFO"
	.sectionflags	@""
	.align	4


	//----- nvinfo : EIATTR_CUDA_API_VERSION
	.align		4
        /*0000*/ 	.byte	0x04, 0x37
        /*0002*/ 	.short	(.L_2017 - .L_2016)
.L_2016:
        /*0004*/ 	.word	0x00000082


	//----- nvinfo : EIATTR_KPARAM_INFO
	.align		4
.L_2017:
        /*0008*/ 	.byte	0x04, 0x17
        /*000a*/ 	.short	(.L_2019 - .L_2018)
.L_2018:
        /*000c*/ 	.word	0x00000000
        /*0010*/ 	.short	0x0000
        /*0012*/ 	.short	0x0000
        /*0014*/ 	.byte	0x00, 0xf0, 0xa1, 0x04


	//----- nvinfo : EIATTR_SPARSE_MMA_MASK
	.align		4
.L_2019:
        /*0018*/ 	.byte	0x03, 0x50
        /*001a*/ 	.short	0x0000


	//----- nvinfo : EIATTR_MAXREG_COUNT
	.align		4
        /*001c*/ 	.byte	0x03, 0x1b
        /*001e*/ 	.short	0x00ff


	//----- nvinfo : EIATTR_NUM_BARRIERS
	.align		4
        /*0020*/ 	.byte	0x02, 0x4c
        /*0022*/ 	.byte	0x01
	.zero		1


	//----- nvinfo : EIATTR_ANNOTATIONS
	.align		4
        /*0024*/ 	.byte	0x04, 0x55
        /*0026*/ 	.short	(.L_2021 - .L_2020)


	//   ....[0]....
.L_2020:
        /* <DEDUP_REMOVED lines=102> */


	//----- nvinfo : EIATTR_MERCURY_ISA_VERSION
	.align		4
.L_2021:
        /*0678*/ 	.byte	0x03, 0x5f
        /*067a*/ 	.short	0x0101


	//----- nvinfo : EIATTR_COOP_GROUP_MASK_REGIDS
	.align		4
        /*067c*/ 	.byte	0x04, 0x29
        /*067e*/ 	.short	(.L_2023 - .L_2022)


	//   ....[0]....
.L_2022:
        /*0680*/ 	.word	0xffffffff


	//   ....[1]....
        /*0684*/ 	.word	0xffffffff


	//   ....[2]....
        /*0688*/ 	.word	0xffffffff


	//   ....[3]....
        /*068c*/ 	.word	0xffffffff


	//   ....[4]....
        /*0690*/ 	.word	0xffffffff


	//   ....[5]....
        /*0694*/ 	.word	0xffffffff


	//   ....[6]....
        /*0698*/ 	.word	0xffffffff


	//   ....[7]....
        /*069c*/ 	.word	0xffffffff


	//   ....[8]....
        /*06a0*/ 	.word	0xffffffff


	//   ....[9]....
        /*06a4*/ 	.word	0xffffffff


	//----- nvinfo : EIATTR_COOP_GROUP_INSTR_OFFSETS
	.align		4
.L_2023:
        /*06a8*/ 	.byte	0x04, 0x28
        /*06aa*/ 	.short	(.L_2025 - .L_2024)


	//   ....[0]....
.L_2024:
        /*06ac*/ 	.word	0x000035b0


	//   ....[1]....
        /*06b0*/ 	.word	0x000035d0


	//   ....[2]....
        /*06b4*/ 	.word	0x00003610


	//   ....[3]....
        /*06b8*/ 	.word	0x00003640


	//   ....[4]....
        /*06bc*/ 	.word	0x00003660


	//   ....[5]....
        /*06c0*/ 	.word	0x00003680


	//   ....[6]....
        /*06c4*/ 	.word	0x000036a0


	//   ....[7]....
        /*06c8*/ 	.word	0x000036c0


	//   ....[8]....
        /*06cc*/ 	.word	0x000036e0


	//   ....[9]....
        /*06d0*/ 	.word	0x00003700


	//----- nvinfo : EIATTR_VRC_CTA_INIT_COUNT
	.align		4
.L_2025:
        /*06d4*/ 	.byte	0x02, 0x4a
	.zero		1
	.zero		1


	//----- nvinfo : EIATTR_EXIT_INSTR_OFFSETS
	.align		4
        /*06d8*/ 	.byte	0x04, 0x1c
        /*06da*/ 	.short	(.L_2027 - .L_2026)


	//   ....[0]....
.L_2026:
        /*06dc*/ 	.word	0x0000a800


	//   ....[1]....
        /*06e0*/ 	.word	0x0000a8d0


	//----- nvinfo : EIATTR_MAX_THREADS
	.align		4
.L_2027:
        /*06e4*/ 	.byte	0x04, 0x05
        /*06e6*/ 	.short	(.L_2029 - .L_2028)
.L_2028:
        /*06e8*/ 	.word	0x00000080
        /*06ec*/ 	.word	0x00000001
        /*06f0*/ 	.word	0x00000001


	//----- nvinfo : EIATTR_CRS_STACK_SIZE
	.align		4
.L_2029:
        /*06f4*/ 	.byte	0x04, 0x1e
        /*06f6*/ 	.short	(.L_2031 - .L_2030)
.L_2030:
        /*06f8*/ 	.word	0x00000000


	//----- nvinfo : EIATTR_CBANK_PARAM_SIZE
	.align		4
.L_2031:
        /*06fc*/ 	.byte	0x03, 0x19
        /*06fe*/ 	.short	0x0128


	//----- nvinfo : EIATTR_PARAM_CBANK
	.align		4
        /*0700*/ 	.byte	0x04, 0x0a
        /*0702*/ 	.short	(.L_2033 - .L_2032)
	.align		4
.L_2032:
        /*0704*/ 	.word	index@(.nv.constant0._ZN10layer_norm13ln_bwd_kernelINS_13Kernel_traitsIf13__nv_bfloat16S2_S2_fjLj5120ELj1ELj1ELj4ELj16ENS_18Kernel_traits_baseILj5120EfS2_S2_S2_fjLj128EEEEELb0ELb1ELb0ELb0EEEvNS_9BwdParamsE)
        /*0708*/ 	.short	0x0380
        /*070a*/ 	.short	0x0128


	//----- nvinfo : EIATTR_SW_WAR
	.align		4
.L_2033:
        /*070c*/ 	.byte	0x04, 0x36
        /*070e*/ 	.short	(.L_2035 - .L_2034)
.L_2034:
        /*0710*/ 	.word	0x00000008
.L_2035:


//--------------------- .nv.info._ZN10layer_norm13ln_bwd_kernelINS_13Kernel_traitsIf13__nv_bfloat16S2_S2_fjLj5120ELj1ELj1ELj4ELj16ENS_18Kernel_traits_baseILj5120EfS2_S2_S2_fjLj128EEEEELb0ELb1ELb0ELb1EEEvNS_9BwdParamsE --------------------------
	.section	.nv.info._ZN10layer_norm13ln_bwd_kernelINS_13Kernel_traitsIf13__nv_bfloat16S2_S2_fjLj5120ELj1ELj1ELj4ELj16ENS_18Kernel_traits_baseILj5120EfS2_S2_S2_fjLj128EEEEELb0ELb1ELb0ELb1EEEvNS_9BwdParamsE,"",@"SHT_CUDA_INFO"
	.sectionflags	@""
	.align	4


	//----- nvinfo : EIATTR_CUDA_API_VERSION
	.align		4
        /*0000*/ 	.byte	0x04, 0x37
        /*0002*/ 	.short	(.L_2037 - .L_2036)
.L_2036:
        /*0004*/ 	.word	0x00000082


	//----- nvinfo : EIATTR_KPARAM_INFO
	.align		4
.L_2037:
        /*0008*/ 	.byte	0x04, 0x17
        /*000a*/ 	.short	(.L_2039 - .L_2038)
.L_2038:
        /*000c*/ 	.word	0x00000000
        /*0010*/ 	.short	0x0000
        /*0012*/ 	.short	0x0000
        /*0014*/ 	.byte	0x00, 0xf0, 0xa1, 0x04


	//----- nvinfo : EIATTR_SPARSE_MMA_MASK
	.align		4
.L_2039:
        /*0018*/ 	.byte	0x03, 0x50
        /*001a*/ 	.short	0x0000


	//----- nvinfo : EIATTR_MAXREG_COUNT
	.align		4
        /*001c*/ 	.byte	0x03, 0x1b
        /*001e*/ 	.short	0x00ff


	//----- nvinfo : EIATTR_NUM_BARRIERS
	.align		4
        /*0020*/ 	.byte	0x02, 0x4c
        /*0022*/ 	.byte	0x01
	.zero		1


	//----- nvinfo : EIATTR_ANNOTATIONS
	.align		4
        /*0024*/ 	.byte	0x04, 0x55
        /*0026*/ 	.short	(.L_2041 - .L_2040)


	//   ....[0]....
.L_2040:
        /* <DEDUP_REMOVED lines=121> */


	//----- nvinfo : EIATTR_MERCURY_ISA_VERSION
	.align		4
.L_2041:
        /*07a8*/ 	.byte	0x03, 0x5f
        /*07aa*/ 	.short	0x0101


	//----- nvinfo : EIATTR_COOP_GROUP_MASK_REGIDS
	.align		4
        /*07ac*/ 	.byte	0x04, 0x29
        /*07ae*/ 	.short	(.L_2043 - .L_2042)


	//   ....[0]....
.L_2042:
        /*07b0*/ 	.word	0xffffffff


	//   ....[1]....
        /*07b4*/ 	.word	0xffffffff


	//   ....[2]....
        /*07b8*/ 	.word	0xffffffff


	//   ....[3]....
        /*07bc*/ 	.word	0xffffffff


	//   ....[4]....
        /*07c0*/ 	.word	0xffffffff


	//   ....[5]....
        /*07c4*/ 	.word	0xffffffff


	//   ....[6]....
        /*07c8*/ 	.word	0xffffffff


	//   ....[7]....
        /*07cc*/ 	.word	0xffffffff


	//   ....[8]....
        /*07d0*/ 	.word	0xffffffff


	//   ....[9]....
        /*07d4*/ 	.word	0xffffffff


	//----- nvinfo : EIATTR_COOP_GROUP_INSTR_OFFSETS
	.align		4
.L_2043:
        /*07d8*/ 	.byte	0x04, 0x28
        /*07da*/ 	.short	(.L_2045 - .L_2044)


	//   ....[0]....
.L_2044:
        /*07dc*/ 	.word	0x00002df0


	//   ....[1]....
        /*07e0*/ 	.word	0x00002e60


	//   ....[2]....
        /*07e4*/ 	.word	0x00002e80


	//   ....[3]....
        /*07e8*/ 	.word	0x00002ea0


	//   ....[4]....
        /*07ec*/ 	.word	0x00002ec0


	//   ....[5]....
        /*07f0*/ 	.word	0x00002ee0


	//   ....[6]....
        /*07f4*/ 	.word	0x00002f00


	//   ....[7]....
        /*07f8*/ 	.word	0x00002f20


	//   ....[8]....
        /*07fc*/ 	.word	0x00002f50


	//   ....[9]....
        /*0800*/ 	.word	0x00002f80


	//----- nvinfo : EIATTR_VRC_CTA_INIT_COUNT
	.align		4
.L_2045:
        /*0804*/ 	.byte	0x02, 0x4a
	.zero		1
	.zero		1


	//----- nvinfo : EIATTR_EXIT_INSTR_OFFSETS
	.align		4
        /*0808*/ 	.byte	0x04, 0x1c
        /*080a*/ 	.short	(.L_2047 - .L_2046)


	//   ....[0]....
.L_2046:
        /*080c*/ 	.word	0x0000a600


	//----- nvinfo : EIATTR_MAX_THREADS
	.align		4
.L_2047:
        /*0810*/ 	.byte	0x04, 0x05
        /*0812*/ 	.short	(.L_2049 - .L_2048)
.L_2048:
        /*0814*/ 	.word	0x00000080
        /*0818*/ 	.word	0x00000001
        /*081c*/ 	.word	0x00000001


	//----- nvinfo : EIATTR_CRS_STACK_SIZE
	.align		4
.L_2049:
        /*0820*/ 	.byte	0x04, 0x1e
        /*0822*/ 	.short	(.L_2051 - .L_2050)
.L_2050:
        /*0824*/ 	.word	0x00000000


	//----- nvinfo : EIATTR_CBANK_PARAM_SIZE
	.align		4
.L_2051:
        /*0828*/ 	.byte	0x03, 0x19
        /*082a*/ 	.short	0x0128


	//----- nvinfo : EIATTR_PARAM_CBANK
	.align		4
        /*082c*/ 	.byte	0x04, 0x0a
        /*082e*/ 	.short	(.L_2053 - .L_2052)
	.align		4
.L_2052:
        /*0830*/ 	.word	index@(.nv.constant0._ZN10layer_norm13ln_bwd_kernelINS_13Kernel_traitsIf13__nv_bfloat16S2_S2_fjLj5120ELj1ELj1ELj4ELj16ENS_18Kernel_traits_baseILj5120EfS2_S2_S2_fjLj128EEEEELb0ELb1ELb0ELb1EEEvNS_9BwdParamsE)
        /*0834*/ 	.short	0x0380
        /*0836*/ 	.short	0x0128


	//----- nvinfo : EIATTR_SW_WAR
	.align		4
.L_2053:
        /*0838*/ 	.byte	0x04, 0x36
        /*083a*/ 	.short	(.L_2055 - .L_2054)
.L_2054:
        /*083c*/ 	.word	0x00000008
.L_2055:


//--------------------- .nv.info._ZN10layer_norm13ln_bwd_kernelINS_13Kernel_traitsIf13__nv_bfloat16S2_S2_fjLj5120ELj1ELj1ELj4ELj16ENS_18Kernel_traits_baseILj5120EfS2_S2_S2_fjLj128EEEEELb0ELb1ELb1ELb0EEEvNS_9BwdParamsE --------------------------
	.section	.nv.info._ZN10layer_norm13ln_bwd_kernelINS_13Kernel_traitsIf13__nv_bfloat16S2_S2_fjLj5120ELj1ELj1ELj4ELj16ENS_18Kernel_traits_baseILj5120EfS2_S2_S2_fjLj128EEEEELb0ELb1ELb1ELb0EEEvNS_9BwdParamsE,"",@"SHT_CUDA_INFO"
	.sectionflags	@""
	.align	4


	//----- nvinfo : EIATTR_CUDA_API_VERSION
	.align		4
        /*0000*/ 	.byte	0x04, 0x37
        /*0002*/ 	.short	(.L_2057 - .L_2056)
.L_2056:
        /*0004*/ 	.word	0x00000082


	//----- nvinfo : EIATTR_KPARAM_INFO
	.align		4
.L_2057:
        /*0008*/ 	.byte	0x04, 0x17
        /*000a*/ 	.short	(.L_2059 - .L_2058)
.L_2058:
        /*000c*/ 	.word	0x00000000
        /*0010*/ 	.short	0x0000
        /*0012*/ 	.short	0x0000
        /*0014*/ 	.byte	0x00, 0xf0, 0xa1, 0x04


	//----- nvinfo : EIATTR_SPARSE_MMA_MASK
	.align		4
.L_2059:
        /*0018*/ 	.byte	0x03, 0x50
        /*001a*/ 	.short	0x0000


	//----- nvinfo : EIATTR_MAXREG_COUNT
	.align		4
        /*001c*/ 	.byte	0x03, 0x1b
        /*001e*/ 	.short	0x00ff


	//----- nvinfo : EIATTR_NUM_BARRIERS
	.align		4
        /*0020*/ 	.byte	0x02, 0x4c
        /*0022*/ 	.byte	0x01
	.zero		1


	//----- nvinfo : EIATTR_ANNOTATIONS
	.align		4
        /*0024*/ 	.byte	0x04, 0x55
        /*0026*/ 	.short	(.L_2061 - .L_2060)


	//   ....[0]....
.L_2060:
        /* <DEDUP_REMOVED lines=127> */


	//----- nvinfo : EIATTR_MERCURY_ISA_VERSION
	.align		4
.L_2061:
        /*0808*/ 	.byte	0x03, 0x5f
        /*080a*/ 	.short	0x0101


	//----- nvinfo : EIATTR_COOP_GROUP_MASK_REGIDS
	.align		4
        /*080c*/ 	.byte	0x04, 0x29
        /*080e*/ 	.short	(.L_2063 - .L_2062)


	//   ....[0]....
.L_2062:
        /*0810*/ 	.word	0xffffffff


	//   ....[1]....
        /*0814*/ 	.word	0xffffffff


	//   ....[2]....
        /*0818*/ 	.word	0xffffffff


	//   ....[3]....
        /*081c*/ 	.word	0xffffffff


	//   ....[4]....
        /*0820*/ 	.word	0xffffffff


	//   ....[5]....
        /*0824*/ 	.word	0xffffffff


	//   ....[6]....
        /*0828*/ 	.word	0xffffffff


	//   ....[7]....
        /*082c*/ 	.word	0xffffffff


	//   ....[8]....
        /*0830*/ 	.word	0xffffffff


	//   ....[9]....
        /*0834*/ 	.word	0xffffffff


	//----- nvinfo : EIATTR_COOP_GROUP_INSTR_OFFSETS
	.align		4
.L_2063:
        /*0838*/ 	.byte	0x04, 0x28
        /*083a*/ 	.short	(.L_2065 - .L_2064)


	//   ....[0]....
.L_2064:
        /*083c*/ 	.word	0x00003a00


	//   ....[1]....
        /*0840*/ 	.word	0x00003a20


	//   ....[2]....
        /*0844*/ 	.word	0x00003a60


	//   ....[3]....
        /*0848*/ 	.word	0x00003a70


	//   ....[4]....
        /*084c*/ 	.word	0x00003ab0


	//   ....[5]....
        /*0850*/ 	.word	0x00003ac0


	//   ....[6]....
        /*0854*/ 	.word	0x00003af0


	//   ....[7]....
        /*0858*/ 	.word	0x00003b00


	//   ....[8]....
        /*085c*/ 	.word	0x00003b30


	//   ....[9]....
        /*0860*/ 	.word	0x00003b40


	//----- nvinfo : EIATTR_VRC_CTA_INIT_COUNT
	.align		4
.L_2065:
        /*0864*/ 	.byte	0x02, 0x4a
	.zero		1
	.zero		1


	//----- nvinfo : EIATTR_EXIT_INSTR_OFFSETS
	.align		4
        /*0868*/ 	.byte	0x04, 0x1c
        /*086a*/ 	.short	(.L_2067 - .L_2066)


	//   ....[0]....
.L_2066:
        /*086c*/ 	.word	0x0000d590


	//   ....[1]....
        /*0870*/ 	.word	0x0000d660


	//----- nvinfo : EIATTR_MAX_THREADS
	.align		4
.L_2067:
        /*0874*/ 	.byte	0x04, 0x05
        /*0876*/ 	.short	(.L_2069 - .L_2068)
.L_2068:
        /*0878*/ 	.word	0x00000080
        /*087c*/ 	.word	0x00000001
        /*0880*/ 	.word	0x00000001


	//----- nvinfo : EIATTR_CRS_STACK_SIZE
	.align		4
.L_2069:
        /*0884*/ 	.byte	0x04, 0x1e
        /*0886*/ 	.short	(.L_2071 - .L_2070)
.L_2070:
        /*0888*/ 	.word	0x00000000


	//----- nvinfo : EIATTR_CBANK_PARAM_SIZE
	.align		4
.L_2071:
        /*088c*/ 	.byte	0x03, 0x19
        /*088e*/ 	.short	0x0128


	//----- nvinfo : EIATTR_PARAM_CBANK
	.align		4
        /*0890*/ 	.byte	0x04, 0x0a
        /*0892*/ 	.short	(.L_2073 - .L_2072)
	.align		4
.L_2072:
        /*0894*/ 	.word	index@(.nv.constant0._ZN10layer_norm13ln_bwd_kernelINS_13Kernel_traitsIf13__nv_bfloat16S2_S2_fjLj5120ELj1ELj1ELj4ELj16ENS_18Kernel_traits_baseILj5120EfS2_S2_S2_fjLj128EEEEELb0ELb1ELb1ELb0EEEvNS_9BwdParamsE)
        /*0898*/ 	.short	0x0380
        /*089a*/ 	.short	0x0128


	//----- nvinfo : EIATTR_SW_WAR
	.align		4
.L_2073:
        /*089c*/ 	.byte	0x04, 0x36
        /*089e*/ 	.short	(.L_2075 - .L_2074)
.L_2074:
        /*08a0*/ 	.word	0x00000008
.L_2075:


//--------------------- .nv.info._ZN10layer_norm13ln_bwd_kernelINS_13Kernel_traitsIf13__nv_bfloat16S2_S2_fjLj5120ELj1ELj1ELj4ELj16ENS_18Kernel_traits_baseILj5120EfS2_S2_S2_fjLj128EEEEELb0ELb1ELb1ELb1EEEvNS_9BwdParamsE --------------------------
	.section	.nv.info._ZN10layer_norm13ln_bwd_kernelINS_13Kernel_traitsIf13__nv_bfloat16S2_S2_fjLj5120ELj1ELj1ELj4ELj16ENS_18Kernel_traits_baseILj5120EfS2_S2_S2_fjLj128EEEEELb0ELb1ELb1ELb1EEEvNS_9BwdParamsE,"",@"SHT_CUDA_INFO"
	.sectionflags	@""
	.align	4


	//----- nvinfo : EIATTR_CUDA_API_VERSION
	.align		4
        /*0000*/ 	.byte	0x04, 0x37
        /*0002*/ 	.short	(.L_2077 - .L_2076)
.L_2076:
        /*0004*/ 	.word	0x00000082


	//----- nvinfo : EIATTR_KPARAM_INFO
	.align		4
.L_2077:
        /*0008*/ 	.byte	0x04, 0x17
        /*000a*/ 	.short	(.L_2079 - .L_2078)
.L_2078:
        /*000c*/ 	.word	0x00000000
        /*0010*/ 	.short	0x0000
        /*0012*/ 	.short	0x0000
        /*0014*/ 	.byte	0x00, 0xf0, 0xa1, 0x04


	//----- nvinfo : EIATTR_SPARSE_MMA_MASK
	.align		4
.L_2079:
        /*0018*/ 	.byte	0x03, 0x50
        /*001a*/ 	.short	0x0000


	//----- nvinfo : EIATTR_MAXREG_COUNT
	.align		4
        /*001c*/ 	.byte	0x03, 0x1b
        /*001e*/ 	.short	0x00ff


	//----- nvinfo : EIATTR_NUM_BARRIERS
	.align		4
        /*0020*/ 	.byte	0x02, 0x4c
        /*0022*/ 	.byte	0x01
	.zero		1


	//----- nvinfo : EIATTR_ANNOTATIONS
	.align		4
        /*0024*/ 	.byte	0x04, 0x55
        /*0026*/ 	.short	(.L_2081 - .L_2080)


	//   ....[0]....
.L_2080:
        /* <DEDUP_REMOVED lines=161> */


	//----- nvinfo : EIATTR_MERCURY_ISA_VERSION
	.align		4
.L_2081:
        /*0a28*/ 	.byte	0x03, 0x5f
        /*0a2a*/ 	.short	0x0101


	//----- nvinfo : EIATTR_COOP_GROUP_MASK_REGIDS
	.align		4
        /*0a2c*/ 	.byte	0x04, 0x29
        /*0a2e*/ 	.short	(.L_2083 - .L_2082)


	//   ....[0]....
.L_2082:
        /*0a30*/ 	.word	0xffffffff


	//   ....[1]....
        /*0a34*/ 	.word	0xffffffff


	//   ....[2]....
        /*0a38*/ 	.word	0xffffffff


	//   ....[3]....
        /*0a3c*/ 	.word	0xffffffff


	//   ....[4]....
        /*0a40*/ 	.word	0xffffffff


	//   ....[5]....
        /*0a44*/ 	.word	0xffffffff


	//   ....[6]....
        /*0a48*/ 	.word	0xffffffff


	//   ....[7]....
        /*0a4c*/ 	.word	0xffffffff


	//   ....[8]....
        /*0a50*/ 	.word	0xffffffff


	//   ....[9]....
        /*0a54*/ 	.word	0xffffffff


	//----- nvinfo : EIATTR_COOP_GROUP_INSTR_OFFSETS
	.align		4
.L_2083:
        /*0a58*/ 	.byte	0x04, 0x28
        /*0a5a*/ 	.short	(.L_2085 - .L_2084)


	//   ....[0]....
.L_2084:
        /*0a5c*/ 	.word	0x00002f90


	//   ....[1]....
        /*0a60*/ 	.word	0x00002fa0


	//   ....[2]....
        /*0a64*/ 	.word	0x00002fe0


	//   ....[3]....
        /*0a68*/ 	.word	0x00002ff0


	//   ....[4]....
        /*0a6c*/ 	.word	0x00003040


	//   ....[5]....
        /*0a70*/ 	.word	0x00003050


	//   ....[6]....
        /*0a74*/ 	.word	0x00003080


	//   ....[7]....
        /*0a78*/ 	.word	0x00003090


	//   ....[8]....
        /*0a7c*/ 	.word	0x000030c0


	//   ....[9]....
        /*0a80*/ 	.word	0x000030d0


	//----- nvinfo : EIATTR_VRC_CTA_INIT_COUNT
	.align		4
.L_2085:
        /*0a84*/ 	.byte	0x02, 0x4a
	.zero		1
	.zero		1


	//----- nvinfo : EIATTR_EXIT_INSTR_OFFSETS
	.align		4
        /*0a88*/ 	.byte	0x04, 0x1c
        /*0a8a*/ 	.short	(.L_2087 - .L_2086)


	//   ....[0]....
.L_2086:
        /*0a8c*/ 	.word	0x0000cdf0


	//----- nvinfo : EIATTR_MAX_THREADS
	.align		4
.L_2087:
        /*0a90*/ 	.byte	0x04, 0x05
        /*0a92*/ 	.short	(.L_2089 - .L_2088)
.L_2088:
        /*0a94*/ 	.word	0x00000080
        /*0a98*/ 	.word	0x00000001
        /*0a9c*/ 	.word	0x00000001


	//----- nvinfo : EIATTR_CRS_STACK_SIZE
	.align		4
.L_2089:
        /*0aa0*/ 	.byte	0x04, 0x1e
        /*0aa2*/ 	.short	(.L_2091 - .L_2090)
.L_2090:
        /*0aa4*/ 	.word	0x00000000


	//----- nvinfo : EIATTR_CBANK_PARAM_SIZE
	.align		4
.L_2091:
        /*0aa8*/ 	.byte	0x03, 0x19
        /*0aaa*/ 	.short	0x0128


	//----- nvinfo : EIATTR_PARAM_CBANK
	.align		4
        /*0aac*/ 	.byte	0x04, 0x0a
        /*0aae*/ 	.short	(.L_2093 - .L_2092)
	.align		4
.L_2092:
        /*0ab0*/ 	.word	index@(.nv.constant0._ZN10layer_norm13ln_bwd_kernelINS_13Kernel_traitsIf13__nv_bfloat16S2_S2_fjLj5120ELj1ELj1ELj4ELj16ENS_18Kernel_traits_baseILj5120EfS2_S2_S2_fjLj128EEEEELb0ELb1ELb1ELb1EEEvNS_9BwdParamsE)
        /*0ab4*/ 	.short	0x0380
        /*0ab6*/ 	.short	0x0128


	//----- nvinfo : EIATTR_SW_WAR
	.align		4
.L_2093:
        /*0ab8*/ 	.byte	0x04, 0x36
        /*0aba*/ 	.short	(.L_2095 - .L_2094)
.L_2094:
        /*0abc*/ 	.word	0x00000008
.L_2095:


//--------------------- .nv.info._ZN10layer_norm13ln_bwd_kernelINS_13Kernel_traitsIf13__nv_bfloat16S2_S2_fjLj5120ELj1ELj1ELj4ELj16ENS_18Kernel_traits_baseILj5120EfS2_S2_S2_fjLj128EEEEELb1ELb0ELb0ELb0EEEvNS_9BwdParamsE --------------------------
	.section	.nv.info._ZN10layer_norm13ln_bwd_kernelINS_13Kernel_traitsIf13__nv_bfloat16S2_S2_fjLj5120ELj1ELj1ELj4ELj16ENS_18Kernel_traits_baseILj5120EfS2_S2_S2_fjLj128EEEEELb1ELb0ELb0ELb0EEEvNS_9BwdParamsE,"",@"SHT_CUDA_INFO"
	.sectionflags	@""
	.align	4


	//----- nvinfo : EIATTR_CUDA_API_VERSION
	.align		4
        /*0000*/ 	.byte	0x04, 0x37
        /*0002*/ 	.short	(.L_2097 - .L_2096)
.L_2096:
        /*0004*/ 	.word	0x00000082


	//----- nvinfo : EIATTR_KPARAM_INFO
	.align		4
.L_2097:
        /*0008*/ 	.byte	0x04, 0x17
        /*000a*/ 	.short	(.L_2099 - .L_2098)
.L_2098:
        /*000c*/ 	.word	0x00000000
        /*0010*/ 	.short	0x0000
        /*0012*/ 	.short	0x0000
        /*0014*/ 	.byte	0x00, 0xf0, 0xa1, 0x04


	//----- nvinfo : EIATTR_SPARSE_MMA_MASK
	.align		4
.L_2099:
        /*0018*/ 	.byte	0x03, 0x50
        /*001a*/ 	.short	0x0000


	//----- nvinfo : EIATTR_MAXREG_COUNT
	.align		4
        /*001c*/ 	.byte	0x03, 0x1b
        /*001e*/ 	.short	0x00ff


	//----- nvinfo : EIATTR_NUM_BARRIERS
	.align		4
        /*0020*/ 	.byte	0x02, 0x4c
        /*0022*/ 	.byte	0x01
	.zero		1


	//----- nvinfo : EIATTR_MERCURY_ISA_VERSION
	.align		4
        /*0024*/ 	.byte	0x03, 0x5f
        /*0026*/ 	.short	0x0101


	//----- nvinfo : EIATTR_COOP_GROUP_MASK_REGIDS
	.align		4
        /*0028*/ 	.byte	0x04, 0x29
        /*002a*/ 	.short	(.L_2101 - .L_2100)


	//   ....[0]....
.L_2100:
        /*002c*/ 	.word	0xffffffff


	//   ....[1]....
        /*0030*/ 	.word	0xffffffff


	//   ....[2]....
        /*0034*/ 	.word	0xffffffff


	//   ....[3]....
        /*0038*/ 	.word	0xffffffff


	//   ....[4]....
        /*003c*/ 	.word	0xffffffff


	//   ....[5]....
        /*0040*/ 	.word	0xffffffff


	//   ....[6]....
        /*0044*/ 	.word	0xffffffff


	//   ....[7]....
        /*0048*/ 	.word	0xffffffff


	//   ....[8]....
        /*004c*/ 	.word	0xffffffff


	//   ....[9]....
        /*0050*/ 	.word	0xffffffff


	//----- nvinfo : EIATTR_COOP_GROUP_INSTR_OFFSETS
	.align		4
.L_2101:
        /*0054*/ 	.byte	0x04, 0x28
        /*0056*/ 	.short	(.L_2103 - .L_2102)


	//   ....[0]....
.L_2102:
        /*0058*/ 	.word	0x00002940


	//   ....[1]....
        /*005c*/ 	.word	0x00002970


	//   ....[2]....
        /*0060*/ 	.word	0x000029a0


	//   ....[3]....
        /*0064*/ 	.word	0x000029b0


	//   ....[4]....
        /*0068*/ 	.word	0x000029e0


	//   ....[5]....
        /*006c*/ 	.word	0x000029f0


	//   ....[6]....
        /*0070*/ 	.word	0x00002a20


	//   ....[7]....
        /*0074*/ 	.word	0x00002a30


	//   ....[8]....
        /*0078*/ 	.word	0x00002a60


	//   ....[9]....
        /*007c*/ 	.word	0x00002a70


	//----- nvinfo : EIATTR_VRC_CTA_INIT_COUNT
	.align		4
.L_2103:
        /*0080*/ 	.byte	0x02, 0x4a
	.zero		1
	.zero		1


	//----- nvinfo : EIATTR_EXIT_INSTR_OFFSETS
	.align		4
        /*0084*/ 	.byte	0x04, 0x1c
        /*0086*/ 	.short	(.L_2105 - .L_2104)


	//   ....[0]....
.L_2104:
        /*0088*/ 	.word	0x00009020


	//   ....[1]....
        /*008c*/ 	.word	0x000090c0


	//----- nvinfo : EIATTR_MAX_THREADS
	.align		4
.L_2105:
        /*0090*/ 	.byte	0x04, 0x05
        /*0092*/ 	.short	(.L_2107 - .L_2106)
.L_2106:
        /*0094*/ 	.word	0x00000080
        /*0098*/ 	.word	0x00000001
        /*009c*/ 	.word	0x00000001


	//----- nvinfo : EIATTR_CRS_STACK_SIZE
	.align		4
.L_2107:
        /*00a0*/ 	.byte	0x04, 0x1e
        /*00a2*/ 	.short	(.L_2109 - .L_2108)
.L_2108:
        /*00a4*/ 	.word	0x00000000


	//----- nvinfo : EIATTR_CBANK_PARAM_SIZE
	.align		4
.L_2109:
        /*00a8*/ 	.byte	0x03, 0x19
        /*00aa*/ 	.short	0x0128


	//----- nvinfo : EIATTR_PARAM_CBANK
	.align		4
        /*00ac*/ 	.byte	0x04, 0x0a
        /*00ae*/ 	.short	(.L_2111 - .L_2110)
	.align		4
.L_2110:
        /*00b0*/ 	.word	index@(.nv.constant0._ZN10layer_norm13ln_bwd_kernelINS_13Kernel_traitsIf13__nv_bfloat16S2_S2_fjLj5120ELj1ELj1ELj4ELj16ENS_18Kernel_traits_baseILj5120EfS2_S2_S2_fjLj128EEEEELb1ELb0ELb0ELb0EEEvNS_9BwdParamsE)
        /*00b4*/ 	.short	0x0380
        /*00b6*/ 	.short	0x0128


	//----- nvinfo : EIATTR_SW_WAR
	.align		4
.L_2111:
        /*00b8*/ 	.byte	0x04, 0x36
        /*00ba*/ 	.short	(.L_2113 - .L_2112)
.L_2112:
        /*00bc*/ 	.word	0x00000008
.L_2113:


//--------------------- .nv.info._ZN10layer_norm13ln_bwd_kernelINS_13Kernel_traitsIf13__nv_bfloat16S2_S2_fjLj5120ELj1ELj1ELj4ELj16ENS_18Kernel_traits_baseILj5120EfS2_S2_S2_fjLj128EEEEELb1ELb0ELb0ELb1EEEvNS_9BwdParamsE --------------------------
	.section	.nv.info._ZN10layer_norm13ln_bwd_kernelINS_13Kernel_traitsIf13__nv_bfloat16S2_S2_fjLj5120ELj1ELj1ELj4ELj16ENS_18Kernel_traits_baseILj5120EfS2_S2_S2_fjLj128EEEEELb1ELb0ELb0ELb1EEEvNS_9BwdParamsE,"",@"SHT_CUDA_INFO"
	.sectionflags	@""
	.align	4


	//----- nvinfo : EIATTR_CUDA_API_VERSION
	.align		4
        /*0000*/ 	.byte	0x04, 0x37
        /*0002*/ 	.short	(.L_2115 - .L_2114)
.L_2114:
        /*0004*/ 	.word	0x00000082


	//----- nvinfo : EIATTR_KPARAM_INFO
	.align		4
.L_2115:
        /*0008*/ 	.byte	0x04, 0x17
        /*000a*/ 	.short	(.L_2117 - .L_2116)
.L_2116:
        /*000c*/ 	.word	0x00000000
        /*0010*/ 	.short	0x0000
        /*0012*/ 	.short	0x0000
        /*0014*/ 	.byte	0x00, 0xf0, 0xa1, 0x04


	//----- nvinfo : EIATTR_SPARSE_MMA_MASK
	.align		4
.L_2117:
        /*0018*/ 	.byte	0x03, 0x50
        /*001a*/ 	.short	0x0000


	//----- nvinfo : EIATTR_MAXREG_COUNT
	.align		4
        /*001c*/ 	.byte	0x03, 0x1b
        /*001e*/ 	.short	0x00ff


	//----- nvinfo : EIATTR_NUM_BARRIERS
	.align		4
        /*0020*/ 	.byte	0x02, 0x4c
        /*0022*/ 	.byte	0x01
	.zero		1


	//----- nvinfo : EIATTR_ANNOTATIONS
	.align		4
        /*0024*/ 	.byte	0x04, 0x55
        /*0026*/ 	.short	(.L_2119 - .L_2118)


	//   ....[0]....
.L_2118:
        /*0028*/ 	.word	0x00000001
        /*002c*/ 	.byte	0x10, 0x03, 0x00, 0x00, 0x01, 0x00, 0x00, 0x00, 0x30, 0x03, 0x00, 0x00, 0x01, 0x00, 0x00, 0x00
        /*003c*/ 	.byte	0x70, 0x03, 0x00, 0x00, 0x01, 0x00, 0x00, 0x00, 0x80, 0x23, 0x00, 0x00, 0x01, 0x00, 0x00, 0x00
        /*004c*/ 	.byte	0xc0, 0x23, 0x00, 0x00, 0x01, 0x00, 0x00, 0x00, 0x00, 0x25, 0x00, 0x00, 0x01, 0x00, 0x00, 0x00
        /*005c*/ 	.byte	0x20, 0x25, 0x00, 0x00, 0x01, 0x00, 0x00, 0x00, 0xd0, 0x28, 0x00, 0x00, 0x01, 0x00, 0x00, 0x00
        /*006c*/ 	.byte	0xe0, 0x28, 0x00, 0x00


	//----- nvinfo : EIATTR_MERCURY_ISA_VERSION
	.align		4
.L_2119:
        /*0070*/ 	.byte	0x03, 0x5f
        /*0072*/ 	.short	0x0101


	//----- nvinfo : EIATTR_COOP_GROUP_MASK_REGIDS
	.align		4
        /*0074*/ 	.byte	0x04, 0x29
        /*0076*/ 	.short	(.L_2121 - .L_2120)


	//   ....[0]....
.L_2120:
        /*0078*/ 	.word	0xffffffff


	//   ....[1]....
        /*007c*/ 	.word	0xffffffff


	//   ....[2]....
        /*0080*/ 	.word	0xffffffff


	//   ....[3]....
        /*0084*/ 	.word	0xffffffff


	//   ....[4]....
        /*0088*/ 	.word	0xffffffff


	//   ....[5]....
        /*008c*/ 	.word	0xffffffff


	//   ....[6]....
        /*0090*/ 	.word	0xffffffff


	//   ....[7]....
        /*0094*/ 	.word	0xffffffff


	//   ....[8]....
        /*0098*/ 	.word	0xffffffff


	//   ....[9]....
        /*009c*/ 	.word	0xffffffff


	//----- nvinfo : EIATTR_COOP_GROUP_INSTR_OFFSETS
	.align		4
.L_2121:
        /*00a0*/ 	.byte	0x04, 0x28
        /*00a2*/ 	.short	(.L_2123 - .L_2122)


	//   ....[0]....
.L_2122:
        /*00a4*/ 	.word	0x00002140


	//   ....[1]....
        /*00a8*/ 	.word	0x00002270


	//   ....[2]....
        /*00ac*/ 	.word	0x00002290


	//   ....[3]....
        /*00b0*/ 	.word	0x000022a0


	//   ....[4]....
        /*00b4*/ 	.word	0x000022c0


	//   ....[5]....
        /*00b8*/ 	.word	0x000022e0


	//   ....[6]....
        /*00bc*/ 	.word	0x00002300


	//   ....[7]....
        /*00c0*/ 	.word	0x00002320


	//   ....[8]....
        /*00c4*/ 	.word	0x00002350


	//   ....[9]....
        /*00c8*/ 	.word	0x00002390


	//----- nvinfo : EIATTR_VRC_CTA_INIT_COUNT
	.align		4
.L_2123:
        /*00cc*/ 	.byte	0x02, 0x4a
	.zero		1
	.zero		1


	//----- nvinfo : EIATTR_EXIT_INSTR_OFFSETS
	.align		4
        /*00d0*/ 	.byte	0x04, 0x1c
        /*00d2*/ 	.short	(.L_2125 - .L_2124)


	//   ....[0]....
.L_2124:
        /*00d4*/ 	.word	0x00008a10


	//----- nvinfo : EIATTR_MAX_THREADS
	.align		4
.L_2125:
        /*00d8*/ 	.byte	0x04, 0x05
        /*00da*/ 	.short	(.L_2127 - .L_2126)
.L_2126:
        /*00dc*/ 	.word	0x00000080
        /*00e0*/ 	.word	0x00000001
        /*00e4*/ 	.word	0x00000001


	//----- nvinfo : EIATTR_CBANK_PARAM_SIZE
	.align		4
.L_2127:
        /*00e8*/ 	.byte	0x03, 0x19
        /*00ea*/ 	.short	0x0128


	//----- nvinfo : EIATTR_PARAM_CBANK
	.align		4
        /*00ec*/ 	.byte	0x04, 0x0a
        /*00ee*/ 	.short	(.L_2129 - .L_2128)
	.align		4
.L_2128:
        /*00f0*/ 	.word	index@(.nv.constant0._ZN10layer_norm13ln_bwd_kernelINS_13Kernel_traitsIf13__nv_bfloat16S2_S2_fjLj5120ELj1ELj1ELj4ELj16ENS_18Kernel_traits_baseILj5120EfS2_S2_S2_fjLj128EEEEELb1ELb0ELb0ELb1EEEvNS_9BwdParamsE)
        /*00f4*/ 	.short	0x0380
        /*00f6*/ 	.short	0x0128


	//----- nvinfo : EIATTR_SW_WAR
	.align		4
.L_2129:
        /*00f8*/ 	.byte	0x04, 0x36
        /*00fa*/ 	.short	(.L_2131 - .L_2130)
.L_2130:
        /*00fc*/ 	.word	0x00000008
.L_2131:


//--------------------- .nv.info._ZN10layer_norm22ln_bwd_finalize_kernelINS_22Kernel_traits_finalizeILj5120Ef13__nv_bfloat16S2_S2_fjLb0ELj1024ELj4ENS_18Kernel_traits_baseILj5120EfS2_S2_S2_fjLj1024EEEEELb0ELb0EEEvNS_9BwdParamsE --------------------------
	.section	.nv.info._ZN10layer_norm22ln_bwd_finalize_kernelINS_22Kernel_traits_finalizeILj5120Ef13__nv_bfloat16S2_S2_fjLb0ELj1024ELj4ENS_18Kernel_traits_baseILj5120EfS2_S2_S2_fjLj1024EEEEELb0ELb0EEEvNS_9BwdParamsE,"",@"SHT_CUDA_INFO"
	.sectionflags	@""
	.align	4


	//----- nvinfo : EIATTR_CUDA_API_VERSION
	.align		4
        /*0000*/ 	.byte	0x04, 0x37
        /*0002*/ 	.short	(.L_2133 - .L_2132)
.L_2132:
        /*0004*/ 	.word	0x00000082


	//----- nvinfo : EIATTR_KPARAM_INFO
	.align		4
.L_2133:
        /*0008*/ 	.byte	0x04, 0x17
        /*000a*/ 	.short	(.L_2135 - .L_2134)
.L_2134:
        /*000c*/ 	.word	0x00000000
        /*0010*/ 	.short	0x0000
        /*0012*/ 	.short	0x0000
        /*0014*/ 	.byte	0x00, 0xf0, 0xa1, 0x04


	//----- nvinfo : EIATTR_SPARSE_MMA_MASK
	.align		4
.L_2135:
        /*0018*/ 	.byte	0x03, 0x50
        /*001a*/ 	.short	0x0000


	//----- nvinfo : EIATTR_MAXREG_COUNT
	.align		4
        /*001c*/ 	.byte	0x03, 0x1b
        /*001e*/ 	.short	0x0040


	//----- nvinfo : EIATTR_NUM_BARRIERS
	.align		4
        /*0020*/ 	.byte	0x02, 0x4c
        /*0022*/ 	.byte	0x01
	.zero		1


	//----- nvinfo : EIATTR_MERCURY_ISA_VERSION
	.align		4
        /*0024*/ 	.byte	0x03, 0x5f
        /*0026*/ 	.short	0x0101


	//----- nvinfo : EIATTR_COOP_GROUP_MASK_REGIDS
	.align		4
        /*0028*/ 	.byte	0x04, 0x29
        /*002a*/ 	.short	(.L_2137 - .L_2136)


	//   ....[0]....
.L_2136:
        /*002c*/ 	.word	0xffffffff


	//   ....[1]....
        /*0030*/ 	.word	0xffffffff


	//   ....[2]....
        /*0034*/ 	.word	0xffffffff


	//   ....[3]....
        /*0038*/ 	.word	0xffffffff


	//   ....[4]....
        /*003c*/ 	.word	0xffffffff


	//   ....[5]....
        /*0040*/ 	.word	0xffffffff


	//   ....[6]....
        /*0044*/ 	.word	0xffffffff


	//   ....[7]....
        /*0048*/ 	.word	0xffffffff


	//   ....[8]....
        /*004c*/ 	.word	0xffffffff


	//   ....[9]....
        /*0050*/ 	.word	0xffffffff


	//----- nvinfo : EIATTR_COOP_GROUP_INSTR_OFFSETS
	.align		4
.L_2137:
        /*0054*/ 	.byte	0x04, 0x28
        /*0056*/ 	.short	(.L_2139 - .L_2138)


	//   ....[0]....
.L_2138:
        /*0058*/ 	.word	0x000015e0


	//   ....[1]....
        /*005c*/ 	.word	0x000015f0


	//   ....[2]....
        /*0060*/ 	.word	0x00001620


	//   ....[3]....
        /*0064*/ 	.word	0x00001630


	//   ....[4]....
        /*0068*/ 	.word	0x00001660


	//   ....[5]....
        /*006c*/ 	.word	0x00001670


	//   ....[6]....
        /*0070*/ 	.word	0x000016b0


	//   ....[7]....
        /*0074*/ 	.word	0x000016e0


	//   ....[8]....
        /*0078*/ 	.word	0x00001710


	//   ....[9]....
        /*007c*/ 	.word	0x00001720


	//----- nvinfo : EIATTR_VRC_CTA_INIT_COUNT
	.align		4
.L_2139:
        /*0080*/ 	.byte	0x02, 0x4a
	.zero		1
	.zero		1


	//----- nvinfo : EIATTR_EXIT_INSTR_OFFSETS
	.align		4
        /*0084*/ 	.byte	0x04, 0x1c
        /*0086*/ 	.short	(.L_2141 - .L_2140)


	//   ....[0]....
.L_2140:
        /*0088*/ 	.word	0x00000060


	//   ....[1]....
        /*008c*/ 	.word	0x00001780


	//   ....[2]....
        /*0090*/ 	.word	0x000017b0


	//   ....[3]....
        /*0094*/ 	.word	0x00001850


	//----- nvinfo : EIATTR_MAX_THREADS
	.align		4
.L_2141:
        /*0098*/ 	.byte	0x04, 0x05
        /*009a*/ 	.short	(.L_2143 - .L_2142)
.L_2142:
        /*009c*/ 	.word	0x00000400
        /*00a0*/ 	.word	0x00000001
        /*00a4*/ 	.word	0x00000001


	//----- nvinfo : EIATTR_CRS_STACK_SIZE
	.align		4
.L_2143:
        /*00a8*/ 	.byte	0x04, 0x1e
        /*00aa*/ 	.short	(.L_2145 - .L_2144)
.L_2144:
        /*00ac*/ 	.word	0x00000000


	//----- nvinfo : EIATTR_CBANK_PARAM_SIZE
	.align		4
.L_2145:
        /*00b0*/ 	.byte	0x03, 0x19
        /*00b2*/ 	.short	0x0128


	//----- nvinfo : EIATTR_PARAM_CBANK
	.align		4
        /*00b4*/ 	.byte	0x04, 0x0a
        /*00b6*/ 	.short	(.L_2147 - .L_2146)
	.align		4
.L_2146:
        /*00b8*/ 	.word	index@(.nv.constant0._ZN10layer_norm22ln_bwd_finalize_kernelINS_22Kernel_traits_finalizeILj5120Ef13__nv_bfloat16S2_S2_fjLb0ELj1024ELj4ENS_18Kernel_traits_baseILj5120EfS2_S2_S2_fjLj1024EEEEELb0ELb0EEEvNS_9BwdParamsE)
        /*00bc*/ 	.short	0x0380
        /*00be*/ 	.short	0x0128


	//----- nvinfo : EIATTR_SW_WAR
	.align		4
.L_2147:
        /*00c0*/ 	.byte	0x04, 0x36
        /*00c2*/ 	.short	(.L_2149 - .L_2148)
.L_2148:
        /*00c4*/ 	.word	0x00000008
.L_2149:


//--------------------- .nv.info._ZN10layer_norm13ln_bwd_kernelINS_13Kernel_traitsIf13__nv_bfloat16S2_S2_fjLj5120ELj1ELj1ELj4ELj16ENS_18Kernel_traits_baseILj5120EfS2_S2_S2_fjLj128EEEEELb1ELb0ELb1ELb0EEEvNS_9BwdParamsE --------------------------
	.section	.nv.info._ZN10layer_norm13ln_bwd_kernelINS_13Kernel_traitsIf13__nv_bfloat16S2_S2_fjLj5120ELj1ELj1ELj4ELj16ENS_18Kernel_traits_baseILj5120EfS2_S2_S2_fjLj128EEEEELb1ELb0ELb1ELb0EEEvNS_9BwdParamsE,"",@"SHT_CUDA_INFO"
	.sectionflags	@""
	.align	4


	//----- nvinfo : EIATTR_CUDA_API_VERSION
	.align		4
        /*0000*/ 	.byte	0x04, 0x37
        /*0002*/ 	.short	(.L_2151 - .L_2150)
.L_2150:
        /*0004*/ 	.word	0x00000082


	//----- nvinfo : EIATTR_KPARAM_INFO
	.align		4
.L_2151:
        /*0008*/ 	.byte	0x04, 0x17
        /*000a*/ 	.short	(.L_2153 - .L_2152)
.L_2152:
        /*000c*/ 	.word	0x00000000
        /*0010*/ 	.short	0x0000
        /*0012*/ 	.short	0x0000
        /*0014*/ 	.byte	0x00, 0xf0, 0xa1, 0x04


	//----- nvinfo : EIATTR_SPARSE_MMA_MASK
	.align		4
.L_2153:
        /*0018*/ 	.byte	0x03, 0x50
        /*001a*/ 	.short	0x0000


	//----- nvinfo : EIATTR_MAXREG_COUNT
	.align		4
        /*001c*/ 	.byte	0x03, 0x1b
        /*001e*/ 	.short	0x00ff


	//----- nvinfo : EIATTR_NUM_BARRIERS
	.align		4
        /*0020*/ 	.byte	0x02, 0x4c
        /*0022*/ 	.byte	0x01
	.zero		1


	//----- nvinfo : EIATTR_ANNOTATIONS
	.align		4
        /*0024*/ 	.byte	0x04, 0x55
        /*0026*/ 	.short	(.L_2155 - .L_2154)


	//   ....[0]....
.L_2154:
        /*0028*/ 	.word	0x00000001
        /*002c*/ 	.byte	0x40, 0x00, 0x00, 0x00, 0x01, 0x00, 0x00, 0x00, 0x50, 0x00, 0x00, 0x00, 0x01, 0x00, 0x00, 0x00
        /*003c*/ 	.byte	0x60, 0x05, 0x00, 0x00, 0x01, 0x00, 0x00, 0x00, 0x70, 0x05, 0x00, 0x00, 0x01, 0x00, 0x00, 0x00
        /*004c*/ 	.byte	0x40, 0x0c, 0x00, 0x00, 0x01, 0x00, 0x00, 0x00, 0x50, 0x0c, 0x00, 0x00, 0x01, 0x00, 0x00, 0x00
        /*005c*/ 	.byte	0x80, 0x0c, 0x00, 0x00, 0x01, 0x00, 0x00, 0x00, 0xa0, 0x0c, 0x00, 0x00


	//----- nvinfo : EIATTR_MERCURY_ISA_VERSION
	.align		4
.L_2155:
        /*0068*/ 	.byte	0x03, 0x5f
        /*006a*/ 	.short	0x0101


	//----- nvinfo : EIATTR_COOP_GROUP_MASK_REGIDS
	.align		4
        /*006c*/ 	.byte	0x04, 0x29
        /*006e*/ 	.short	(.L_2157 - .L_2156)


	//   ....[0]....
.L_2156:
        /*0070*/ 	.word	0xffffffff


	//   ....[1]....
        /*0074*/ 	.word	0xffffffff


	//   ....[2]....
        /*0078*/ 	.word	0xffffffff


	//   ....[3]....
        /*007c*/ 	.word	0xffffffff


	//   ....[4]....
        /*0080*/ 	.word	0xffffffff


	//   ....[5]....
        /*0084*/ 	.word	0xffffffff


	//   ....[6]....
        /*0088*/ 	.word	0xffffffff


	//   ....[7]....
        /*008c*/ 	.word	0xffffffff


	//   ....[8]....
        /*0090*/ 	.word	0xffffffff


	//   ....[9]....
        /*0094*/ 	.word	0xffffffff


	//----- nvinfo : EIATTR_COOP_GROUP_INSTR_OFFSETS
	.align		4
.L_2157:
        /*0098*/ 	.byte	0x04, 0x28
        /*009a*/ 	.short	(.L_2159 - .L_2158)


	//   ....[0]....
.L_2158:
        /*009c*/ 	.word	0x00003120


	//   ....[1]....
        /*00a0*/ 	.word	0x00003150


	//   ....[2]....
        /*00a4*/ 	.word	0x00003180


	//   ....[3]....
        /*00a8*/ 	.word	0x00003190


	//   ....[4]....
        /*00ac*/ 	.word	0x000031c0


	//   ....[5]....
        /*00b0*/ 	.word	0x000031d0


	//   ....[6]....
        /*00b4*/ 	.word	0x00003200


	//   ....[7]....
        /*00b8*/ 	.word	0x00003210


	//   ....[8]....
        /*00bc*/ 	.word	0x00003240


	//   ....[9]....
        /*00c0*/ 	.word	0x00003250


	//----- nvinfo : EIATTR_VRC_CTA_INIT_COUNT
	.align		4
.L_2159:
        /*00c4*/ 	.byte	0x02, 0x4a
	.zero		1
	.zero		1


	//----- nvinfo : EIATTR_EXIT_INSTR_OFFSETS
	.align		4
        /*00c8*/ 	.byte	0x04, 0x1c
        /*00ca*/ 	.short	(.L_2161 - .L_2160)


	//   ....[0]....
.L_2160:
        /*00cc*/ 	.word	0x0000b870


	//   ....[1]....
        /*00d0*/ 	.word	0x0000b910


	//----- nvinfo : EIATTR_MAX_THREADS
	.align		4
.L_2161:
        /*00d4*/ 	.byte	0x04, 0x05
        /*00d6*/ 	.short	(.L_2163 - .L_2162)
.L_2162:
        /*00d8*/ 	.word	0x00000080
        /*00dc*/ 	.word	0x00000001
        /*00e0*/ 	.word	0x00000001


	//----- nvinfo : EIATTR_CRS_STACK_SIZE
	.align		4
.L_2163:
        /*00e4*/ 	.byte	0x04, 0x1e
        /*00e6*/ 	.short	(.L_2165 - .L_2164)
.L_2164:
        /*00e8*/ 	.word	0x00000000


	//----- nvinfo : EIATTR_CBANK_PARAM_SIZE
	.align		4
.L_2165:
        /*00ec*/ 	.byte	0x03, 0x19
        /*00ee*/ 	.short	0x0128


	//----- nvinfo : EIATTR_PARAM_CBANK
	.align		4
        /*00f0*/ 	.byte	0x04, 0x0a
        /*00f2*/ 	.short	(.L_2167 - .L_2166)
	.align		4
.L_2166:
        /*00f4*/ 	.word	index@(.nv.constant0._ZN10layer_norm13ln_bwd_kernelINS_13Kernel_traitsIf13__nv_bfloat16S2_S2_fjLj5120ELj1ELj1ELj4ELj16ENS_18Kernel_traits_baseILj5120EfS2_S2_S2_fjLj128EEEEELb1ELb0ELb1ELb0EEEvNS_9BwdParamsE)
        /*00f8*/ 	.short	0x0380
        /*00fa*/ 	.short	0x0128


	//----- nvinfo : EIATTR_SW_WAR
	.align		4
.L_2167:
        /*00fc*/ 	.byte	0x04, 0x36
        /*00fe*/ 	.short	(.L_2169 - .L_2168)
.L_2168:
        /*0100*/ 	.word	0x00000008
.L_2169:


//--------------------- .nv.info._ZN10layer_norm22ln_bwd_finalize_kernelINS_22Kernel_traits_finalizeILj5120Ef13__nv_bfloat16S2_S2_fjLb0ELj1024ELj4ENS_18Kernel_traits_baseILj5120EfS2_S2_S2_fjLj1024EEEEELb0ELb1EEEvNS_9BwdParamsE --------------------------
	.section	.nv.info._ZN10layer_norm22ln_bwd_finalize_kernelINS_22Kernel_traits_finalizeILj5120Ef13__nv_bfloat16S2_S2_fjLb0ELj1024ELj4ENS_18Kernel_traits_baseILj5120EfS2_S2_S2_fjLj1024EEEEELb0ELb1EEEvNS_9BwdParamsE,"",@"SHT_CUDA_INFO"
	.sectionflags	@""
	.align	4


	//----- nvinfo : EIATTR_CUDA_API_VERSION
	.align		4
        /*0000*/ 	.byte	0x04, 0x37
        /*0002*/ 	.short	(.L_2171 - .L_2170)
.L_2170:
        /*0004*/ 	.word	0x00000082


	//----- nvinfo : EIATTR_KPARAM_INFO
	.align		4
.L_2171:
        /*0008*/ 	.byte	0x04, 0x17
        /*000a*/ 	.short	(.L_2173 - .L_2172)
.L_2172:
        /*000c*/ 	.word	0x00000000
        /*0010*/ 	.short	0x0000
        /*0012*/ 	.short	0x0000
        /*0014*/ 	.byte	0x00, 0xf0, 0xa1, 0x04


	//----- nvinfo : EIATTR_SPARSE_MMA_MASK
	.align		4
.L_2173:
        /*0018*/ 	.byte	0x03, 0x50
        /*001a*/ 	.short	0x0000


	//----- nvinfo : EIATTR_MAXREG_COUNT
	.align		4
        /*001c*/ 	.byte	0x03, 0x1b
        /*001e*/ 	.short	0x0040


	//----- nvinfo : EIATTR_NUM_BARRIERS
	.align		4
        /*0020*/ 	.byte	0x02, 0x4c
        /*0022*/ 	.byte	0x01
	.zero		1


	//----- nvinfo : EIATTR_MERCURY_ISA_VERSION
	.align		4
        /*0024*/ 	.byte	0x03, 0x5f
        /*0026*/ 	.short	0x0101


	//----- nvinfo : EIATTR_COOP_GROUP_MASK_REGIDS
	.align		4
        /*0028*/ 	.byte	0x04, 0x29
        /*002a*/ 	.short	(.L_2175 - .L_2174)


	//   ....[0]....
.L_2174:
        /*002c*/ 	.word	0xffffffff


	//   ....[1]....
        /*0030*/ 	.word	0xffffffff


	//   ....[2]....
        /*0034*/ 	.word	0xffffffff


	//   ....[3]....
        /*0038*/ 	.word	0xffffffff


	//   ....[4]....
        /*003c*/ 	.word	0xffffffff


	//   ....[5]....
        /*0040*/ 	.word	0xffffffff


	//   ....[6]....
        /*0044*/ 	.word	0xffffffff


	//   ....[7]....
        /*0048*/ 	.word	0xffffffff


	//   ....[8]....
        /*004c*/ 	.word	0xffffffff


	//   ....[9]....
        /*0050*/ 	.word	0xffffffff


	//----- nvinfo : EIATTR_COOP_GROUP_INSTR_OFFSETS
	.align		4
.L_2175:
        /*0054*/ 	.byte	0x04, 0x28
        /*0056*/ 	.short	(.L_2177 - .L_2176)


	//   ....[0]....
.L_2176:
        /*0058*/ 	.word	0x00001630


	//   ....[1]....
        /*005c*/ 	.word	0x00001640


	//   ....[2]....
        /*0060*/ 	.word	0x00001670


	//   ....[3]....
        /*0064*/ 	.word	0x00001680


	//   ....[4]....
        /*0068*/ 	.word	0x000016b0


	//   ....[5]....
        /*006c*/ 	.word	0x000016c0


	//   ....[6]....
        /*0070*/ 	.word	0x000016f0


	//   ....[7]....
        /*0074*/ 	.word	0x00001710


	//   ....[8]....
        /*0078*/ 	.word	0x00001740


	//   ....[9]....
        /*007c*/ 	.word	0x00001750


	//----- nvinfo : EIATTR_VRC_CTA_INIT_COUNT
	.align		4
.L_2177:
        /*0080*/ 	.byte	0x02, 0x4a
	.zero		1
	.zero		1


	//----- nvinfo : EIATTR_EXIT_INSTR_OFFSETS
	.align		4
        /*0084*/ 	.byte	0x04, 0x1c
        /*0086*/ 	.short	(.L_2179 - .L_2178)


	//   ....[0]....
.L_2178:
        /*0088*/ 	.word	0x00000070


	//   ....[1]....
        /*008c*/ 	.word	0x000017b0


	//   ....[2]....
        /*0090*/ 	.word	0x00001860


	//----- nvinfo : EIATTR_MAX_THREADS
	.align		4
.L_2179:
        /*0094*/ 	.byte	0x04, 0x05
        /*0096*/ 	.short	(.L_2181 - .L_2180)
.L_2180:
        /*0098*/ 	.word	0x00000400
        /*009c*/ 	.word	0x00000001
        /*00a0*/ 	.word	0x00000001


	//----- nvinfo : EIATTR_CRS_STACK_SIZE
	.align		4
.L_2181:
        /*00a4*/ 	.byte	0x04, 0x1e
        /*00a6*/ 	.short	(.L_2183 - .L_2182)
.L_2182:
        /*00a8*/ 	.word	0x00000000


	//----- nvinfo : EIATTR_CBANK_PARAM_SIZE
	.align		4
.L_2183:
        /*00ac*/ 	.byte	0x03, 0x19
        /*00ae*/ 	.short	0x0128


	//----- nvinfo : EIATTR_PARAM_CBANK
	.align		4
        /*00b0*/ 	.byte	0x04, 0x0a
        /*00b2*/ 	.short	(.L_2185 - .L_2184)
	.align		4
.L_2184:
        /*00b4*/ 	.word	index@(.nv.constant0._ZN10layer_norm22ln_bwd_finalize_kernelINS_22Kernel_traits_finalizeILj5120Ef13__nv_bfloat16S2_S2_fjLb0ELj1024ELj4ENS_18Kernel_traits_baseILj5120EfS2_S2_S2_fjLj1024EEEEELb0ELb1EEEvNS_9BwdParamsE)
        /*00b8*/ 	.short	0x0380
        /*00ba*/ 	.short	0x0128


	//----- nvinfo : EIATTR_SW_WAR
	.align		4
.L_2185:
        /*00bc*/ 	.byte	0x04, 0x36
        /*00be*/ 	.short	(.L_2187 - .L_2186)
.L_2186:
        /*00c0*/ 	.word	0x00000008
.L_2187:


//--------------------- .nv.info._ZN10layer_norm13ln_bwd_kernelINS_13Kernel_traitsIf13__nv_bfloat16S2_S2_fjLj5120ELj1ELj1ELj4ELj16ENS_18Kernel_traits_baseILj5120EfS2_S2_S2_fjLj128EEEEELb1ELb0ELb1ELb1EEEvNS_9BwdParamsE --------------------------
	.section	.nv.info._ZN10layer_norm13ln_bwd_kernelINS_13Kernel_traitsIf13__nv_bfloat16S2_S2_fjLj5120ELj1ELj1ELj4ELj16ENS_18Kernel_traits_baseILj5120EfS2_S2_S2_fjLj128EEEEELb1ELb0ELb1ELb1EEEvNS_9BwdParamsE,"",@"SHT_CUDA_INFO"
	.sectionflags	@""
	.align	4


	//----- nvinfo : EIATTR_CUDA_API_VERSION
	.align		4
        /*0000*/ 	.byte	0x04, 0x37
        /*0002*/ 	.short	(.L_2189 - .L_2188)
.L_2188:
        /*0004*/ 	.word	0x00000082


	//----- nvinfo : EIATTR_KPARAM_INFO
	.align		4
.L_2189:
        /*0008*/ 	.byte	0x04, 0x17
        /*000a*/ 	.short	(.L_2191 - .L_2190)
.L_2190:
        /*000c*/ 	.word	0x00000000
        /*0010*/ 	.short	0x0000
        /*0012*/ 	.short	0x0000
        /*0014*/ 	.byte	0x00, 0xf0, 0xa1, 0x04


	//----- nvinfo : EIATTR_SPARSE_MMA_MASK
	.align		4
.L_2191:
        /*0018*/ 	.byte	0x03, 0x50
        /*001a*/ 	.short	0x0000


	//----- nvinfo : EIATTR_MAXREG_COUNT
	.align		4
        /*001c*/ 	.byte	0x03, 0x1b
        /*001e*/ 	.short	0x00ff


	//----- nvinfo : EIATTR_NUM_BARRIERS
	.align		4
        /*0020*/ 	.byte	0x02, 0x4c
        /*0022*/ 	.byte	0x01
	.zero		1


	//----- nvinfo : EIATTR_MERCURY_ISA_VERSION
	.align		4
        /*0024*/ 	.byte	0x03, 0x5f
        /*0026*/ 	.short	0x0101


	//----- nvinfo : EIATTR_COOP_GROUP_MASK_REGIDS
	.align		4
        /*0028*/ 	.byte	0x04, 0x29
        /*002a*/ 	.short	(.L_2193 - .L_2192)


	//   ....[0]....
.L_2192:
        /*002c*/ 	.word	0xffffffff


	//   ....[1]....
        /*0030*/ 	.word	0xffffffff


	//   ....[2]....
        /*0034*/ 	.word	0xffffffff


	//   ....[3]....
        /*0038*/ 	.word	0xffffffff


	//   ....[4]....
        /*003c*/ 	.word	0xffffffff


	//   ....[5]....
        /*0040*/ 	.word	0xffffffff


	//   ....[6]....
        /*0044*/ 	.word	0xffffffff


	//   ....[7]....
        /*0048*/ 	.word	0xffffffff


	//   ....[8]....
        /*004c*/ 	.word	0xffffffff


	//   ....[9]....
        /*0050*/ 	.word	0xffffffff


	//----- nvinfo : EIATTR_COOP_GROUP_INSTR_OFFSETS
	.align		4
.L_2193:
        /*0054*/ 	.byte	0x04, 0x28
        /*0056*/ 	.short	(.L_2195 - .L_2194)


	//   ....[0]....
.L_2194:
        /*0058*/ 	.word	0x000027f0


	//   ....[1]....
        /*005c*/ 	.word	0x00002810


	//   ....[2]....
        /*0060*/ 	.word	0x00002850


	//   ....[3]....
        /*0064*/ 	.word	0x00002860


	//   ....[4]....
        /*0068*/ 	.word	0x000028a0


	//   ....[5]....
        /*006c*/ 	.word	0x000028b0


	//   ....[6]....
        /*0070*/ 	.word	0x000028e0


	//   ....[7]....
        /*0074*/ 	.word	0x000028f0


	//   ....[8]....
        /*0078*/ 	.word	0x00002920


	//   ....[9]....
        /*007c*/ 	.word	0x00002930


	//----- nvinfo : EIATTR_VRC_CTA_INIT_COUNT
	.align		4
.L_2195:
        /*0080*/ 	.byte	0x02, 0x4a
	.zero		1
	.zero		1


	//----- nvinfo : EIATTR_EXIT_INSTR_OFFSETS
	.align		4
        /*0084*/ 	.byte	0x04, 0x1c
        /*0086*/ 	.short	(.L_2197 - .L_2196)


	//   ....[0]....
.L_2196:
        /*0088*/ 	.word	0x0000aac0


	//----- nvinfo : EIATTR_MAX_THREADS
	.align		4
.L_2197:
        /*008c*/ 	.byte	0x04, 0x05
        /*008e*/ 	.short	(.L_2199 - .L_2198)
.L_2198:
        /*0090*/ 	.word	0x00000080
        /*0094*/ 	.word	0x00000001
        /*0098*/ 	.word	0x00000001


	//----- nvinfo : EIATTR_CRS_STACK_SIZE
	.align		4
.L_2199:
        /*009c*/ 	.byte	0x04, 0x1e
        /*009e*/ 	.short	(.L_2201 - .L_2200)
.L_2200:
        /*00a0*/ 	.word	0x00000000


	//----- nvinfo : EIATTR_CBANK_PARAM_SIZE
	.align		4
.L_2201:
        /*00a4*/ 	.byte	0x03, 0x19
        /*00a6*/ 	.short	0x0128


	//----- nvinfo : EIATTR_PARAM_CBANK
	.align		4
        /*00a8*/ 	.byte	0x04, 0x0a
        /*00aa*/ 	.short	(.L_2203 - .L_2202)
	.align		4
.L_2202:
        /*00ac*/ 	.word	index@(.nv.constant0._ZN10layer_norm13ln_bwd_kernelINS_13Kernel_traitsIf13__nv_bfloat16S2_S2_fjLj5120ELj1ELj1ELj4ELj16ENS_18Kernel_traits_baseILj5120EfS2_S2_S2_fjLj128EEEEELb1ELb0ELb1ELb1EEEvNS_9BwdParamsE)
        /*00b0*/ 	.short	0x0380
        /*00b2*/ 	.short	0x0128


	//----- nvinfo : EIATTR_SW_WAR
	.align		4
.L_2203:
        /*00b4*/ 	.byte	0x04, 0x36
        /*00b6*/ 	.short	(.L_2205 - .L_2204)
.L_2204:
        /*00b8*/ 	.word	0x00000008
.L_2205:


//--------------------- .nv.info._ZN10layer_norm13ln_bwd_kernelINS_13Kernel_traitsIf13__nv_bfloat16S2_S2_fjLj5120ELj1ELj1ELj4ELj16ENS_18Kernel_traits_baseILj5120EfS2_S2_S2_fjLj128EEEEELb1ELb1ELb0ELb0EEEvNS_9BwdParamsE --------------------------
	.section	.nv.info._ZN10layer_norm13ln_bwd_kernelINS_13Kernel_traitsIf13__nv_bfloat16S2_S2_fjLj5120ELj1ELj1ELj4ELj16ENS_18Kernel_traits_baseILj5120EfS2_S2_S2_fjLj128EEEEELb1ELb1ELb0ELb0EEEvNS_9BwdParamsE,"",@"SHT_CUDA_INFO"
	.sectionflags	@""
	.align	4


	//----- nvinfo : EIATTR_CUDA_API_VERSION
	.align		4
        /*0000*/ 	.byte	0x04, 0x37
        /*0002*/ 	.short	(.L_2207 - .L_2206)
.L_2206:
        /*0004*/ 	.word	0x00000082


	//----- nvinfo : EIATTR_KPARAM_INFO
	.align		4
.L_2207:
        /*0008*/ 	.byte	0x04, 0x17
        /*000a*/ 	.short	(.L_2209 - .L_2208)
.L_2208:
        /*000c*/ 	.word	0x00000000
        /*0010*/ 	.short	0x0000
        /*0012*/ 	.short	0x0000
        /*0014*/ 	.byte	0x00, 0xf0, 0xa1, 0x04


	//----- nvinfo : EIATTR_SPARSE_MMA_MASK
	.align		4
.L_2209:
        /*0018*/ 	.byte	0x03, 0x50
        /*001a*/ 	.short	0x0000


	//----- nvinfo : EIATTR_MAXREG_COUNT
	.align		4
        /*001c*/ 	.byte	0x03, 0x1b
        /*001e*/ 	.short	0x00ff


	//----- nvinfo : EIATTR_NUM_BARRIERS
	.align		4
        /*0020*/ 	.byte	0x02, 0x4c
        /*0022*/ 	.byte	0x01
	.zero		1


	//----- nvinfo : EIATTR_ANNOTATIONS
	.align		4
        /*0024*/ 	.byte	0x04, 0x55
        /*0026*/ 	.short	(.L_2211 - .L_2210)


	//   ....[0]....
.L_2210:
        /* <DEDUP_REMOVED lines=136> */


	//----- nvinfo : EIATTR_MERCURY_ISA_VERSION
	.align		4
.L_2211:
        /*0890*/ 	.byte	0x03, 0x5f
        /*0892*/ 	.short	0x0101


	//----- nvinfo : EIATTR_COOP_GROUP_MASK_REGIDS
	.align		4
        /*0894*/ 	.byte	0x04, 0x29
        /*0896*/ 	.short	(.L_2213 - .L_2212)


	//   ....[0]....
.L_2212:
        /*0898*/ 	.word	0xffffffff


	//   ....[1]....
        /*089c*/ 	.word	0xffffffff


	//   ....[2]....
        /*08a0*/ 	.word	0xffffffff


	//   ....[3]....
        /*08a4*/ 	.word	0xffffffff


	//   ....[4]....
        /*08a8*/ 	.word	0xffffffff


	//   ....[5]....
        /*08ac*/ 	.word	0xffffffff


	//   ....[6]....
        /*08b0*/ 	.word	0xffffffff


	//   ....[7]....
        /*08b4*/ 	.word	0xffffffff


	//   ....[8]....
        /*08b8*/ 	.word	0xffffffff


	//   ....[9]....
        /*08bc*/ 	.word	0xffffffff


	//----- nvinfo : EIATTR_COOP_GROUP_INSTR_OFFSETS
	.align		4
.L_2213:
        /*08c0*/ 	.byte	0x04, 0x28
        /*08c2*/ 	.short	(.L_2215 - .L_2214)


	//   ....[0]....
.L_2214:
        /*08c4*/ 	.word	0x00003950


	//   ....[1]....
        /*08c8*/ 	.word	0x00003980


	//   ....[2]....
        /*08cc*/ 	.word	0x000039b0


	//   ....[3]....
        /*08d0*/ 	.word	0x000039c0


	//   ....[4]....
        /*08d4*/ 	.word	0x000039f0


	//   ....[5]....
        /*08d8*/ 	.word	0x00003a00


	//   ....[6]....
        /*08dc*/ 	.word	0x00003a30


	//   ....[7]....
        /*08e0*/ 	.word	0x00003a40


	//   ....[8]....
        /*08e4*/ 	.word	0x00003a70


	//   ....[9]....
        /*08e8*/ 	.word	0x00003a80


	//----- nvinfo : EIATTR_VRC_CTA_INIT_COUNT
	.align		4
.L_2215:
        /*08ec*/ 	.byte	0x02, 0x4a
	.zero		1
	.zero		1


	//----- nvinfo : EIATTR_EXIT_INSTR_OFFSETS
	.align		4
        /*08f0*/ 	.byte	0x04, 0x1c
        /*08f2*/ 	.short	(.L_2217 - .L_2216)


	//   ....[0]....
.L_2216:
        /*08f4*/ 	.word	0x0000dfa0


	//   ....[1]....
        /*08f8*/ 	.word	0x0000e0b0


	//----- nvinfo : EIATTR_MAX_THREADS
	.align		4
.L_2217:
        /*08fc*/ 	.byte	0x04, 0x05
        /*08fe*/ 	.short	(.L_2219 - .L_2218)
.L_2218:
        /*0900*/ 	.word	0x00000080
        /*0904*/ 	.word	0x00000001
        /*0908*/ 	.word	0x00000001


	//----- nvinfo : EIATTR_CRS_STACK_SIZE
	.align		4
.L_2219:
        /*090c*/ 	.byte	0x04, 0x1e
        /*090e*/ 	.short	(.L_2221 - .L_2220)
.L_2220:
        /*0910*/ 	.word	0x00000000


	//----- nvinfo : EIATTR_CBANK_PARAM_SIZE
	.align		4
.L_2221:
        /*0914*/ 	.byte	0x03, 0x19
        /*0916*/ 	.short	0x0128


	//----- nvinfo : EIATTR_PARAM_CBANK
	.align		4
        /*0918*/ 	.byte	0x04, 0x0a
        /*091a*/ 	.short	(.L_2223 - .L_2222)
	.align		4
.L_2222:
        /*091c*/ 	.word	index@(.nv.constant0._ZN10layer_norm13ln_bwd_kernelINS_13Kernel_traitsIf13__nv_bfloat16S2_S2_fjLj5120ELj1ELj1ELj4ELj16ENS_18Kernel_traits_baseILj5120EfS2_S2_S2_fjLj128EEEEELb1ELb1ELb0ELb0EEEvNS_9BwdParamsE)
        /*0920*/ 	.short	0x0380
        /*0922*/ 	.short	0x0128


	//----- nvinfo : EIATTR_SW_WAR
	.align		4
.L_2223:
        /*0924*/ 	.byte	0x04, 0x36
        /*0926*/ 	.short	(.L_2225 - .L_2224)
.L_2224:
        /*0928*/ 	.word	0x00000008
.L_2225:


//--------------------- .nv.info._ZN10layer_norm13ln_bwd_kernelINS_13Kernel_traitsIf13__nv_bfloat16S2_S2_fjLj5120ELj1ELj1ELj4ELj16ENS_18Kernel_traits_baseILj5120EfS2_S2_S2_fjLj128EEEEELb1ELb1ELb0ELb1EEEvNS_9BwdParamsE --------------------------
	.section	.nv.info._ZN10layer_norm13ln_bwd_kernelINS_13Kernel_traitsIf13__nv_bfloat16S2_S2_fjLj5120ELj1ELj1ELj4ELj16ENS_18Kernel_traits_baseILj5120EfS2_S2_S2_fjLj128EEEEELb1ELb1ELb0ELb1EEEvNS_9BwdParamsE,"",@"SHT_CUDA_INFO"
	.sectionflags	@""
	.align	4


	//----- nvinfo : EIATTR_CUDA_API_VERSION
	.align		4
        /*0000*/ 	.byte	0x04, 0x37
        /*0002*/ 	.short	(.L_2227 - .L_2226)
.L_2226:
        /*0004*/ 	.word	0x00000082


	//----- nvinfo : EIATTR_KPARAM_INFO
	.align		4
.L_2227:
        /*0008*/ 	.byte	0x04, 0x17
        /*000a*/ 	.short	(.L_2229 - .L_2228)
.L_2228:
        /*000c*/ 	.word	0x00000000
        /*0010*/ 	.short	0x0000
        /*0012*/ 	.short	0x0000
        /*0014*/ 	.byte	0x00, 0xf0, 0xa1, 0x04


	//----- nvinfo : EIATTR_SPARSE_MMA_MASK
	.align		4
.L_2229:
        /*0018*/ 	.byte	0x03, 0x50
        /*001a*/ 	.short	0x0000


	//----- nvinfo : EIATTR_MAXREG_COUNT
	.align		4
        /*001c*/ 	.byte	0x03, 0x1b
        /*001e*/ 	.short	0x00ff


	//----- nvinfo : EIATTR_NUM_BARRIERS
	.align		4
        /*0020*/ 	.byte	0x02, 0x4c
        /*0022*/ 	.byte	0x01
	.zero		1


	//----- nvinfo : EIATTR_ANNOTATIONS
	.align		4
        /*0024*/ 	.byte	0x04, 0x55
        /*0026*/ 	.short	(.L_2231 - .L_2230)


	//   ....[0]....
.L_2230:
        /* <DEDUP_REMOVED lines=142> */


	//----- nvinfo : EIATTR_MERCURY_ISA_VERSION
	.align		4
.L_2231:
        /*08f8*/ 	.byte	0x03, 0x5f
        /*08fa*/ 	.short	0x0101


	//----- nvinfo : EIATTR_COOP_GROUP_MASK_REGIDS
	.align		4
        /*08fc*/ 	.byte	0x04, 0x29
        /*08fe*/ 	.short	(.L_2233 - .L_2232)


	//   ....[0]....
.L_2232:
        /*0900*/ 	.word	0xffffffff


	//   ....[1]....
        /*0904*/ 	.word	0xffffffff


	//   ....[2]....
        /*0908*/ 	.word	0xffffffff


	//   ....[3]....
        /*090c*/ 	.word	0xffffffff


	//   ....[4]....
        /*0910*/ 	.word	0xffffffff


	//   ....[5]....
        /*0914*/ 	.word	0xffffffff


	//   ....[6]....
        /*0918*/ 	.word	0xffffffff


	//   ....[7]....
        /*091c*/ 	.word	0xffffffff


	//   ....[8]....
        /*0920*/ 	.word	0xffffffff


	//   ....[9]....
        /*0924*/ 	.word	0xffffffff


	//----- nvinfo : EIATTR_COOP_GROUP_INSTR_OFFSETS
	.align		4
.L_2233:
        /*0928*/ 	.byte	0x04, 0x28
        /*092a*/ 	.short	(.L_2235 - .L_2234)


	//   ....[0]....
.L_2234:
        /*092c*/ 	.word	0x00002be0


	//   ....[1]....
        /*0930*/ 	.word	0x00002c50


	//   ....[2]....
        /*0934*/ 	.word	0x00002c70


	//   ....[3]....
        /*0938*/ 	.word	0x00002c90


	//   ....[4]....
        /*093c*/ 	.word	0x00002cb0


	//   ....[5]....
        /*0940*/ 	.word	0x00002cd0


	//   ....[6]....
        /*0944*/ 	.word	0x00002cf0


	//   ....[7]....
        /*0948*/ 	.word	0x00002d10


	//   ....[8]....
        /*094c*/ 	.word	0x00002d30


	//   ....[9]....
        /*0950*/ 	.word	0x00002d50


	//----- nvinfo : EIATTR_VRC_CTA_INIT_COUNT
	.align		4
.L_2235:
        /*0954*/ 	.byte	0x02, 0x4a
	.zero		1
	.zero		1


	//----- nvinfo : EIATTR_EXIT_INSTR_OFFSETS
	.align		4
        /*0958*/ 	.byte	0x04, 0x1c
        /*095a*/ 	.short	(.L_2237 - .L_2236)


	//   ....[0]....
.L_2236:
        /*095c*/ 	.word	0x0000ce90


	//----- nvinfo : EIATTR_MAX_THREADS
	.align		4
.L_2237:
        /*0960*/ 	.byte	0x04, 0x05
        /*0962*/ 	.short	(.L_2239 - .L_2238)
.L_2238:
        /*0964*/ 	.word	0x00000080
        /*0968*/ 	.word	0x00000001
        /*096c*/ 	.word	0x00000001


	//----- nvinfo : EIATTR_CBANK_PARAM_SIZE
	.align		4
.L_2239:
        /*0970*/ 	.byte	0x03, 0x19
        /*0972*/ 	.short	0x0128


	//----- nvinfo : EIATTR_PARAM_CBANK
	.align		4
        /*0974*/ 	.byte	0x04, 0x0a
        /*0976*/ 	.short	(.L_2241 - .L_2240)
	.align		4
.L_2240:
        /*0978*/ 	.word	index@(.nv.constant0._ZN10layer_norm13ln_bwd_kernelINS_13Kernel_traitsIf13__nv_bfloat16S2_S2_fjLj5120ELj1ELj1ELj4ELj16ENS_18Kernel_traits_baseILj5120EfS2_S2_S2_fjLj128EEEEELb1ELb1ELb0ELb1EEEvNS_9BwdParamsE)
        /*097c*/ 	.short	0x0380
        /*097e*/ 	.short	0x0128


	//----- nvinfo : EIATTR_SW_WAR
	.align		4
.L_2241:
        /*0980*/ 	.byte	0x04, 0x36
        /*0982*/ 	.short	(.L_2243 - .L_2242)
.L_2242:
        /*0984*/ 	.word	0x00000008
.L_2243:


//--------------------- .nv.info._ZN10layer_norm22ln_bwd_finalize_kernelINS_22Kernel_traits_finalizeILj5120Ef13__nv_bfloat16S2_S2_fjLb1ELj1024ELj4ENS_18Kernel_traits_baseILj5120EfS2_S2_S2_fjLj1024EEEEELb1ELb0EEEvNS_9BwdParamsE --------------------------
	.section	.nv.info._ZN10layer_norm22ln_bwd_finalize_kernelINS_22Kernel_traits_finalizeILj5120Ef13__nv_bfloat16S2_S2_fjLb1ELj1024ELj4ENS_18Kernel_traits_baseILj5120EfS2_S2_S2_fjLj1024EEEEELb1ELb0EEEvNS_9BwdParamsE,"",@"SHT_CUDA_INFO"
	.sectionflags	@""
	.align	4


	//----- nvinfo : EIATTR_CUDA_API_VERSION
	.align		4
        /*0000*/ 	.byte	0x04, 0x37
        /*0002*/ 	.short	(.L_2245 - .L_2244)
.L_2244:
        /*0004*/ 	.word	0x00000082


	//----- nvinfo : EIATTR_KPARAM_INFO
	.align		4
.L_2245:
        /*0008*/ 	.byte	0x04, 0x17
        /*000a*/ 	.short	(.L_2247 - .L_2246)
.L_2246:
        /*000c*/ 	.word	0x00000000
        /*0010*/ 	.short	0x0000
        /*0012*/ 	.short	0x0000
        /*0014*/ 	.byte	0x00, 0xf0, 0xa1, 0x04


	//----- nvinfo : EIATTR_SPARSE_MMA_MASK
	.align		4
.L_2247:
        /*0018*/ 	.byte	0x03, 0x50
        /*001a*/ 	.short	0x0000


	//----- nvinfo : EIATTR_MAXREG_COUNT
	.align		4
        /*001c*/ 	.byte	0x03, 0x1b
        /*001e*/ 	.short	0x0040


	//----- nvinfo : EIATTR_NUM_BARRIERS
	.align		4
        /*0020*/ 	.byte	0x02, 0x4c
        /*0022*/ 	.byte	0x01
	.zero		1


	//----- nvinfo : EIATTR_MERCURY_ISA_VERSION
	.align		4
        /*0024*/ 	.byte	0x03, 0x5f
        /*0026*/ 	.short	0x0101


	//----- nvinfo : EIATTR_COOP_GROUP_MASK_REGIDS
	.align		4
        /*0028*/ 	.byte	0x04, 0x29
        /*002a*/ 	.short	(.L_2249 - .L_2248)


	//   ....[0]....
.L_2248:
        /*002c*/ 	.word	0xffffffff


	//   ....[1]....
        /*0030*/ 	.word	0xffffffff


	//   ....[2]....
        /*0034*/ 	.word	0xffffffff


	//   ....[3]....
        /*0038*/ 	.word	0xffffffff


	//   ....[4]....
        /*003c*/ 	.word	0xffffffff


	//   ....[5]....
        /*0040*/ 	.word	0xffffffff


	//   ....[6]....
        /*0044*/ 	.word	0xffffffff


	//   ....[7]....
        /*0048*/ 	.word	0xffffffff


	//   ....[8]....
        /*004c*/ 	.word	0xffffffff


	//   ....[9]....
        /*0050*/ 	.word	0xffffffff


	//   ....[10]....
        /*0054*/ 	.word	0xffffffff


	//   ....[11]....
        /*0058*/ 	.word	0xffffffff


	//   ....[12]....
        /*005c*/ 	.word	0xffffffff


	//   ....[13]....
        /*0060*/ 	.word	0xffffffff


	//   ....[14]....
        /*0064*/ 	.word	0xffffffff


	//----- nvinfo : EIATTR_COOP_GROUP_INSTR_OFFSETS
	.align		4
.L_2249:
        /*0068*/ 	.byte	0x04, 0x28
        /*006a*/ 	.short	(.L_2251 - .L_2250)


	//   ....[0]....
.L_2250:
        /*006c*/ 	.word	0x00001040


	//   ....[1]....
        /*0070*/ 	.word	0x00001050


	//   ....[2]....
        /*0074*/ 	.word	0x00001060


	//   ....[3]....
        /*0078*/ 	.word	0x00001090


	//   ....[4]....
        /*007c*/ 	.word	0x000010b0


	//   ....[5]....
        /*0080*/ 	.word	0x000010c0


	//   ....[6]....
        /*0084*/ 	.word	0x000010f0


	//   ....[7]....
        /*0088*/ 	.word	0x00001110


	//   ....[8]....
        /*008c*/ 	.word	0x00001120


	//   ....[9]....
        /*0090*/ 	.word	0x00001160


	//   ....[10]....
        /*0094*/ 	.word	0x00001190


	//   ....[11]....
        /*0098*/ 	.word	0x000011a0


	//   ....[12]....
        /*009c*/ 	.word	0x000011e0


	//   ....[13]....
        /*00a0*/ 	.word	0x00001200


	//   ....[14]....
        /*00a4*/ 	.word	0x00001210


	//----- nvinfo : EIATTR_VRC_CTA_INIT_COUNT
	.align		4
.L_2251:
        /*00a8*/ 	.byte	0x02, 0x4a
	.zero		1
	.zero		1


	//----- nvinfo : EIATTR_EXIT_INSTR_OFFSETS
	.align		4
        /*00ac*/ 	.byte	0x04, 0x1c
        /*00ae*/ 	.short	(.L_2253 - .L_2252)


	//   ....[0]....
.L_2252:
        /*00b0*/ 	.word	0x00000060


	//   ....[1]....
        /*00b4*/ 	.word	0x00001290


	//   ....[2]....
        /*00b8*/ 	.word	0x000012c0


	//   ....[3]....
        /*00bc*/ 	.word	0x000013a0


	//----- nvinfo : EIATTR_MAX_THREADS
	.align		4
.L_2253:
        /*00c0*/ 	.byte	0x04, 0x05
        /*00c2*/ 	.short	(.L_2255 - .L_2254)
.L_2254:
        /*00c4*/ 	.word	0x00000400
        /*00c8*/ 	.word	0x00000001
        /*00cc*/ 	.word	0x00000001


	//----- nvinfo : EIATTR_CRS_STACK_SIZE
	.align		4
.L_2255:
        /*00d0*/ 	.byte	0x04, 0x1e
        /*00d2*/ 	.short	(.L_2257 - .L_2256)
.L_2256:
        /*00d4*/ 	.word	0x00000000


	//----- nvinfo : EIATTR_CBANK_PARAM_SIZE
	.align		4
.L_2257:
        /*00d8*/ 	.byte	0x03, 0x19
        /*00da*/ 	.short	0x0128


	//----- nvinfo : EIATTR_PARAM_CBANK
	.align		4
        /*00dc*/ 	.byte	0x04, 0x0a
        /*00de*/ 	.short	(.L_2259 - .L_2258)
	.align		4
.L_2258:
        /*00e0*/ 	.word	index@(.nv.constant0._ZN10layer_norm22ln_bwd_finalize_kernelINS_22Kernel_traits_finalizeILj5120Ef13__nv_bfloat16S2_S2_fjLb1ELj1024ELj4ENS_18Kernel_traits_baseILj5120EfS2_S2_S2_fjLj1024EEEEELb1ELb0EEEvNS_9BwdParamsE)
        /*00e4*/ 	.short	0x0380
        /*00e6*/ 	.short	0x0128


	//----- nvinfo : EIATTR_SW_WAR
	.align		4
.L_2259:
        /*00e8*/ 	.byte	0x04, 0x36
        /*00ea*/ 	.short	(.L_2261 - .L_2260)
.L_2260:
        /*00ec*/ 	.word	0x00000008
.L_2261:


//--------------------- .nv.info._ZN10layer_norm13ln_bwd_kernelINS_13Kernel_traitsIf13__nv_bfloat16S2_S2_fjLj5120ELj1ELj1ELj4ELj16ENS_18Kernel_traits_baseILj5120EfS2_S2_S2_fjLj128EEEEELb1ELb1ELb1ELb0EEEvNS_9BwdParamsE --------------------------
	.section	.nv.info._ZN10layer_norm13ln_bwd_kernelINS_13Kernel_traitsIf13__nv_bfloat16S2_S2_fjLj5120ELj1ELj1ELj4ELj16ENS_18Kernel_traits_baseILj5120EfS2_S2_S2_fjLj128EEEEELb1ELb1ELb1ELb0EEEvNS_9BwdParamsE,"",@"SHT_CUDA_INFO"
	.sectionflags	@""
	.align	4


	//----- nvinfo : EIATTR_CUDA_API_VERSION
	.align		4
        /*0000*/ 	.byte	0x04, 0x37
        /*0002*/ 	.short	(.L_2263 - .L_2262)
.L_2262:
        /*0004*/ 	.word	0x00000082


	//----- nvinfo : EIATTR_KPARAM_INFO
	.align		4
.L_2263:
        /*0008*/ 	.byte	0x04, 0x17
        /*000a*/ 	.short	(.L_2265 - .L_2264)
.L_2264:
        /*000c*/ 	.word	0x00000000
        /*0010*/ 	.short	0x0000
        /*0012*/ 	.short	0x0000
        /*0014*/ 	.byte	0x00, 0xf0, 0xa1, 0x04


	//----- nvinfo : EIATTR_SPARSE_MMA_MASK
	.align		4
.L_2265:
        /*0018*/ 	.byte	0x03, 0x50
        /*001a*/ 	.short	0x0000


	//----- nvinfo : EIATTR_MAXREG_COUNT
	.align		4
        /*001c*/ 	.byte	0x03, 0x1b
        /*001e*/ 	.short	0x00ff


	//----- nvinfo : EIATTR_NUM_BARRIERS
	.align		4
        /*0020*/ 	.byte	0x02, 0x4c
        /*0022*/ 	.byte	0x01
	.zero		1


	//----- nvinfo : EIATTR_ANNOTATIONS
	.align		4
        /*0024*/ 	.byte	0x04, 0x55
        /*0026*/ 	.short	(.L_2267 - .L_2266)


	//   ....[0]....
.L_2266:
        /* <DEDUP_REMOVED lines=156> */


	//----- nvinfo : EIATTR_MERCURY_ISA_VERSION
	.align		4
.L_2267:
        /*09d0*/ 	.byte	0x03, 0x5f
        /*09d2*/ 	.short	0x0101


	//----- nvinfo : EIATTR_COOP_GROUP_MASK_REGIDS
	.align		4
        /*09d4*/ 	.byte	0x04, 0x29
        /*09d6*/ 	.short	(.L_2269 - .L_2268)


	//   ....[0]....
.L_2268:
        /*09d8*/ 	.word	0xffffffff


	//   ....[1]....
        /*09dc*/ 	.word	0xffffffff


	//   ....[2]....
        /*09e0*/ 	.word	0xffffffff


	//   ....[3]....
        /*09e4*/ 	.word	0xffffffff


	//   ....[4]....
        /*09e8*/ 	.word	0xffffffff


	//   ....[5]....
        /*09ec*/ 	.word	0xffffffff


	//   ....[6]....
        /*09f0*/ 	.word	0xffffffff


	//   ....[7]....
        /*09f4*/ 	.word	0xffffffff


	//   ....[8]....
        /*09f8*/ 	.word	0xffffffff


	//   ....[9]....
        /*09fc*/ 	.word	0xffffffff


	//----- nvinfo : EIATTR_COOP_GROUP_INSTR_OFFSETS
	.align		4
.L_2269:
        /*0a00*/ 	.byte	0x04, 0x28
        /*0a02*/ 	.short	(.L_2271 - .L_2270)


	//   ....[0]....
.L_2270:
        /*0a04*/ 	.word	0x000041a0


	//   ....[1]....
        /*0a08*/ 	.word	0x000041c0


	//   ....[2]....
        /*0a0c*/ 	.word	0x00004200


	//   ....[3]....
        /*0a10*/ 	.word	0x00004210


	//   ....[4]....
        /*0a14*/ 	.word	0x00004250


	//   ....[5]....
        /*0a18*/ 	.word	0x00004260


	//   ....[6]....
        /*0a1c*/ 	.word	0x00004290


	//   ....[7]....
        /*0a20*/ 	.word	0x000042a0


	//   ....[8]....
        /*0a24*/ 	.word	0x000042d0


	//   ....[9]....
        /*0a28*/ 	.word	0x000042e0


	//----- nvinfo : EIATTR_VRC_CTA_INIT_COUNT
	.align		4
.L_2271:
        /*0a2c*/ 	.byte	0x02, 0x4a
	.zero		1
	.zero		1


	//----- nvinfo : EIATTR_EXIT_INSTR_OFFSETS
	.align		4
        /*0a30*/ 	.byte	0x04, 0x1c
        /*0a32*/ 	.short	(.L_2273 - .L_2272)


	//   ....[0]....
.L_2272:
        /*0a34*/ 	.word	0x00012b90


	//   ....[1]....
        /*0a38*/ 	.word	0x00012ce0


	//----- nvinfo : EIATTR_MAX_THREADS
	.align		4
.L_2273:
        /*0a3c*/ 	.byte	0x04, 0x05
        /*0a3e*/ 	.short	(.L_2275 - .L_2274)
.L_2274:
        /*0a40*/ 	.word	0x00000080
        /*0a44*/ 	.word	0x00000001
        /*0a48*/ 	.word	0x00000001


	//----- nvinfo : EIATTR_CRS_STACK_SIZE
	.align		4
.L_2275:
        /*0a4c*/ 	.byte	0x04, 0x1e
        /*0a4e*/ 	.short	(.L_2277 - .L_2276)
.L_2276:
        /*0a50*/ 	.word	0x00000000


	//----- nvinfo : EIATTR_CBANK_PARAM_SIZE
	.align		4
.L_2277:
        /*0a54*/ 	.byte	0x03, 0x19
        /*0a56*/ 	.short	0x0128


	//----- nvinfo : EIATTR_PARAM_CBANK
	.align		4
        /*0a58*/ 	.byte	0x04, 0x0a
        /*0a5a*/ 	.short	(.L_2279 - .L_2278)
	.align		4
.L_2278:
        /*0a5c*/ 	.word	index@(.nv.constant0._ZN10layer_norm13ln_bwd_kernelINS_13Kernel_traitsIf13__nv_bfloat16S2_S2_fjLj5120ELj1ELj1ELj4ELj16ENS_18Kernel_traits_baseILj5120EfS2_S2_S2_fjLj128EEEEELb1ELb1ELb1ELb0EEEvNS_9BwdParamsE)
        /*0a60*/ 	.short	0x0380
        /*0a62*/ 	.short	0x0128


	//----- nvinfo : EIATTR_SW_WAR
	.align		4
.L_2279:
        /*0a64*/ 	.byte	0x04, 0x36
        /*0a66*/ 	.short	(.L_2281 - .L_2280)
.L_2280:
        /*0a68*/ 	.word	0x00000008
.L_2281:


//--------------------- .nv.info._ZN10layer_norm22ln_bwd_finalize_kernelINS_22Kernel_traits_finalizeILj5120Ef13__nv_bfloat16S2_S2_fjLb1ELj1024ELj4ENS_18Kernel_traits_baseILj5120EfS2_S2_S2_fjLj1024EEEEELb1ELb1EEEvNS_9BwdParamsE --------------------------
	.section	.nv.info._ZN10layer_norm22ln_bwd_finalize_kernelINS_22Kernel_traits_finalizeILj5120Ef13__nv_bfloat16S2_S2_fjLb1ELj1024ELj4ENS_18Kernel_traits_baseILj5120EfS2_S2_S2_fjLj1024EEEEELb1ELb1EEEvNS_9BwdParamsE,"",@"SHT_CUDA_INFO"
	.sectionflags	@""
	.align	4


	//----- nvinfo : EIATTR_CUDA_API_VERSION
	.align		4
        /*0000*/ 	.byte	0x04, 0x37
        /*0002*/ 	.short	(.L_2283 - .L_2282)
.L_2282:
        /*0004*/ 	.word	0x00000082


	//----- nvinfo : EIATTR_KPARAM_INFO
	.align		4
.L_2283:
        /*0008*/ 	.byte	0x04, 0x17
        /*000a*/ 	.short	(.L_2285 - .L_2284)
.L_2284:
        /*000c*/ 	.word	0x00000000
        /*0010*/ 	.short	0x0000
        /*0012*/ 	.short	0x0000
        /*0014*/ 	.byte	0x00, 0xf0, 0xa1, 0x04


	//----- nvinfo : EIATTR_SPARSE_MMA_MASK
	.align		4
.L_2285:
        /*0018*/ 	.byte	0x03, 0x50
        /*001a*/ 	.short	0x0000


	//----- nvinfo : EIATTR_MAXREG_COUNT
	.align		4
        /*001c*/ 	.byte	0x03, 0x1b
        /*001e*/ 	.short	0x0040


	//----- nvinfo : EIATTR_NUM_BARRIERS
	.align		4
        /*0020*/ 	.byte	0x02, 0x4c
        /*0022*/ 	.byte	0x01
	.zero		1


	//----- nvinfo : EIATTR_MERCURY_ISA_VERSION
	.align		4
        /*0024*/ 	.byte	0x03, 0x5f
        /*0026*/ 	.short	0x0101


	//----- nvinfo : EIATTR_COOP_GROUP_MASK_REGIDS
	.align		4
        /*0028*/ 	.byte	0x04, 0x29
        /*002a*/ 	.short	(.L_2287 - .L_2286)


	//   ....[0]....
.L_2286:
        /*002c*/ 	.word	0xffffffff


	//   ....[1]....
        /*0030*/ 	.word	0xffffffff


	//   ....[2]....
        /*0034*/ 	.word	0xffffffff


	//   ....[3]....
        /*0038*/ 	.word	0xffffffff


	//   ....[4]....
        /*003c*/ 	.word	0xffffffff


	//   ....[5]....
        /*0040*/ 	.word	0xffffffff


	//   ....[6]....
        /*0044*/ 	.word	0xffffffff


	//   ....[7]....
        /*0048*/ 	.word	0xffffffff


	//   ....[8]....
        /*004c*/ 	.word	0xffffffff


	//   ....[9]....
        /*0050*/ 	.word	0xffffffff


	//   ....[10]....
        /*0054*/ 	.word	0xffffffff


	//   ....[11]....
        /*0058*/ 	.word	0xffffffff


	//   ....[12]....
        /*005c*/ 	.word	0xffffffff


	//   ....[13]....
        /*0060*/ 	.word	0xffffffff


	//   ....[14]....
        /*0064*/ 	.word	0xffffffff


	//----- nvinfo : EIATTR_COOP_GROUP_INSTR_OFFSETS
	.align		4
.L_2287:
        /*0068*/ 	.byte	0x04, 0x28
        /*006a*/ 	.short	(.L_2289 - .L_2288)


	//   ....[0]....
.L_2288:
        /*006c*/ 	.word	0x00001090


	//   ....[1]....
        /*0070*/ 	.word	0x000010a0


	//   ....[2]....
        /*0074*/ 	.word	0x000010b0


	//   ....[3]....
        /*0078*/ 	.word	0x000010e0


	//   ....[4]....
        /*007c*/ 	.word	0x00001100


	//   ....[5]....
        /*0080*/ 	.word	0x00001110


	//   ....[6]....
        /*0084*/ 	.word	0x00001140


	//   ....[7]....
        /*0088*/ 	.word	0x00001160


	//   ....[8]....
        /*008c*/ 	.word	0x00001170


	//   ....[9]....
        /*0090*/ 	.word	0x000011a0


	//   ....[10]....
        /*0094*/ 	.word	0x000011c0


	//   ....[11]....
        /*0098*/ 	.word	0x000011d0


	//   ....[12]....
        /*009c*/ 	.word	0x00001210


	//   ....[13]....
        /*00a0*/ 	.word	0x00001230


	//   ....[14]....
        /*00a4*/ 	.word	0x00001240


	//----- nvinfo : EIATTR_VRC_CTA_INIT_COUNT
	.align		4
.L_2289:
        /*00a8*/ 	.byte	0x02, 0x4a
	.zero		1
	.zero		1


	//----- nvinfo : EIATTR_EXIT_INSTR_OFFSETS
	.align		4
        /*00ac*/ 	.byte	0x04, 0x1c
        /*00ae*/ 	.short	(.L_2291 - .L_2290)


	//   ....[0]....
.L_2290:
        /*00b0*/ 	.word	0x00000060


	//   ....[1]....
        /*00b4*/ 	.word	0x000012c0


	//   ....[2]....
        /*00b8*/ 	.word	0x000013b0


	//----- nvinfo : EIATTR_MAX_THREADS
	.align		4
.L_2291:
        /*00bc*/ 	.byte	0x04, 0x05
        /*00be*/ 	.short	(.L_2293 - .L_2292)
.L_2292:
        /*00c0*/ 	.word	0x00000400
        /*00c4*/ 	.word	0x00000001
        /*00c8*/ 	.word	0x00000001


	//----- nvinfo : EIATTR_CRS_STACK_SIZE
	.align		4
.L_2293:
        /*00cc*/ 	.byte	0x04, 0x1e
        /*00ce*/ 	.short	(.L_2295 - .L_2294)
.L_2294:
        /*00d0*/ 	.word	0x00000000


	//----- nvinfo : EIATTR_CBANK_PARAM_SIZE
	.align		4
.L_2295:
        /*00d4*/ 	.byte	0x03, 0x19
        /*00d6*/ 	.short	0x0128


	//----- nvinfo : EIATTR_PARAM_CBANK
	.align		4
        /*00d8*/ 	.byte	0x04, 0x0a
        /*00da*/ 	.short	(.L_2297 - .L_2296)
	.align		4
.L_2296:
        /*00dc*/ 	.word	index@(.nv.constant0._ZN10layer_norm22ln_bwd_finalize_kernelINS_22Kernel_traits_finalizeILj5120Ef13__nv_bfloat16S2_S2_fjLb1ELj1024ELj4ENS_18Kernel_traits_baseILj5120EfS2_S2_S2_fjLj1024EEEEELb1ELb1EEEvNS_9BwdParamsE)
        /*00e0*/ 	.short	0x0380
        /*00e2*/ 	.short	0x0128


	//----- nvinfo : EIATTR_SW_WAR
	.align		4
.L_2297:
        /*00e4*/ 	.byte	0x04, 0x36
        /*00e6*/ 	.short	(.L_2299 - .L_2298)
.L_2298:
        /*00e8*/ 	.word	0x00000008
.L_2299:


//--------------------- .nv.info._ZN10layer_norm13ln_bwd_kernelINS_13Kernel_traitsIf13__nv_bfloat16S2_S2_fjLj5120ELj1ELj1ELj4ELj16ENS_18Kernel_traits_baseILj5120EfS2_S2_S2_fjLj128EEEEELb1ELb1ELb1ELb1EEEvNS_9BwdParamsE --------------------------
	.section	.nv.info._ZN10layer_norm13ln_bwd_kernelINS_13Kernel_traitsIf13__nv_bfloat16S2_S2_fjLj5120ELj1ELj1ELj4ELj16ENS_18Kernel_traits_baseILj5120EfS2_S2_S2_fjLj128EEEEELb1ELb1ELb1ELb1EEEvNS_9BwdParamsE,"",@"SHT_CUDA_INFO"
	.sectionflags	@""
	.align	4


	//----- nvinfo : EIATTR_CUDA_API_VERSION
	.align		4
        /*0000*/ 	.byte	0x04, 0x37
        /*0002*/ 	.short	(.L_2301 - .L_2300)
.L_2300:
        /*0004*/ 	.word	0x00000082


	//----- nvinfo : EIATTR_KPARAM_INFO
	.align		4
.L_2301:
        /*0008*/ 	.byte	0x04, 0x17
        /*000a*/ 	.short	(.L_2303 - .L_2302)
.L_2302:
        /*000c*/ 	.word	0x00000000
        /*0010*/ 	.short	0x0000
        /*0012*/ 	.short	0x0000
        /*0014*/ 	.byte	0x00, 0xf0, 0xa1, 0x04


	//----- nvinfo : EIATTR_SPARSE_MMA_MASK
	.align		4
.L_2303:
        /*0018*/ 	.byte	0x03, 0x50
        /*001a*/ 	.short	0x0000


	//----- nvinfo : EIATTR_MAXREG_COUNT
	.align		4
        /*001c*/ 	.byte	0x03, 0x1b
        /*001e*/ 	.short	0x00ff


	//----- nvinfo : EIATTR_NUM_BARRIERS
	.align		4
        /*0020*/ 	.byte	0x02, 0x4c
        /*0022*/ 	.byte	0x01
	.zero		1


	//----- nvinfo : EIATTR_ANNOTATIONS
	.align		4
        /*0024*/ 	.byte	0x04, 0x55
        /*0026*/ 	.short	(.L_2305 - .L_2304)


	//   ....[0]....
.L_2304:
        /* <DEDUP_REMOVED lines=119> */


	//----- nvinfo : EIATTR_MERCURY_ISA_VERSION
	.align		4
.L_2305:
        /*0788*/ 	.byte	0x03, 0x5f
        /*078a*/ 	.short	0x0101


	//----- nvinfo : EIATTR_COOP_GROUP_MASK_REGIDS
	.align		4
        /*078c*/ 	.byte	0x04, 0x29
        /*078e*/ 	.short	(.L_2307 - .L_2306)


	//   ....[0]....
.L_2306:
        /*0790*/ 	.word	0xffffffff


	//   ....[1]....
        /*0794*/ 	.word	0xffffffff


	//   ....[2]....
        /*0798*/ 	.word	0xffffffff


	//   ....[3]....
        /*079c*/ 	.word	0xffffffff


	//   ....[4]....
        /*07a0*/ 	.word	0xffffffff


	//   ....[5]....
        /*07a4*/ 	.word	0xffffffff


	//   ....[6]....
        /*07a8*/ 	.word	0xffffffff


	//   ....[7]....
        /*07ac*/ 	.word	0xffffffff


	//   ....[8]....
        /*07b0*/ 	.word	0xffffffff


	//   ....[9]....
        /*07b4*/ 	.word	0xffffffff


	//----- nvinfo : EIATTR_COOP_GROUP_INSTR_OFFSETS
	.align		4
.L_2307:
        /*07b8*/ 	.byte	0x04, 0x28
        /*07ba*/ 	.short	(.L_2309 - .L_2308)


	//   ....[0]....
.L_2308:
        /*07bc*/ 	.word	0x00003620


	//   ....[1]....
        /*07c0*/ 	.word	0x00003640


	//   ....[2]....
        /*07c4*/ 	.word	0x00003680


	//   ....[3]....
        /*07c8*/ 	.word	0x00003690


	//   ....[4]....
        /*07cc*/ 	.word	0x000036d0


	//   ....[5]....
        /*07d0*/ 	.word	0x000036e0


	//   ....[6]....
        /*07d4*/ 	.word	0x00003710


	//   ....[7]....
        /*07d8*/ 	.word	0x00003720


	//   ....[8]....
        /*07dc*/ 	.word	0x00003750


	//   ....[9]....
        /*07e0*/ 	.word	0x00003760


	//----- nvinfo : EIATTR_VRC_CTA_INIT_COUNT
	.align		4
.L_2309:
        /*07e4*/ 	.byte	0x02, 0x4a
	.zero		1
	.zero		1


	//----- nvinfo : EIATTR_EXIT_INSTR_OFFSETS
	.align		4
        /*07e8*/ 	.byte	0x04, 0x1c
        /*07ea*/ 	.short	(.L_2311 - .L_2310)


	//   ....[0]....
.L_2310:
        /*07ec*/ 	.word	0x00011a60


	//----- nvinfo : EIATTR_MAX_THREADS
	.align		4
.L_2311:
        /*07f0*/ 	.byte	0x04, 0x05
        /*07f2*/ 	.short	(.L_2313 - .L_2312)
.L_2312:
        /*07f4*/ 	.word	0x00000080
        /*07f8*/ 	.word	0x00000001
        /*07fc*/ 	.word	0x00000001


	//----- nvinfo : EIATTR_CRS_STACK_SIZE
	.align		4
.L_2313:
        /*0800*/ 	.byte	0x04, 0x1e
        /*0802*/ 	.short	(.L_2315 - .L_2314)
.L_2314:
        /*0804*/ 	.word	0x00000000


	//----- nvinfo : EIATTR_CBANK_PARAM_SIZE
	.align		4
.L_2315:
        /*0808*/ 	.byte	0x03, 0x19
        /*080a*/ 	.short	0x0128


	//----- nvinfo : EIATTR_PARAM_CBANK
	.align		4
        /*080c*/ 	.byte	0x04, 0x0a
        /*080e*/ 	.short	(.L_2317 - .L_2316)
	.align		4
.L_2316:
        /*0810*/ 	.word	index@(.nv.constant0._ZN10layer_norm13ln_bwd_kernelINS_13Kernel_traitsIf13__nv_bfloat16S2_S2_fjLj5120ELj1ELj1ELj4ELj16ENS_18Kernel_traits_baseILj5120EfS2_S2_S2_fjLj128EEEEELb1ELb1ELb1ELb1EEEvNS_9BwdParamsE)
        /*0814*/ 	.short	0x0380
        /*0816*/ 	.short	0x0128


	//----- nvinfo : EIATTR_SW_WAR
	.align		4
.L_2317:
        /*0818*/ 	.byte	0x04, 0x36
        /*081a*/ 	.short	(.L_2319 - .L_2318)
.L_2318:
        /*081c*/ 	.word	0x00000008
.L_2319:


//--------------------- .nv.info._ZN10layer_norm13ln_bwd_kernelINS_13Kernel_traitsI13__nv_bfloat16S2_fS2_fjLj5120ELj1ELj1ELj4ELj16ENS_18Kernel_traits_baseILj5120ES2_S2_fS2_fjLj128EEEEELb0ELb0ELb0ELb0EEEvNS_9BwdParamsE --------------------------
	.section	.nv.info._ZN10layer_norm13ln_bwd_kernelINS_13Kernel_traitsI13__nv_bfloat16S2_fS2_fjLj5120ELj1ELj1ELj4ELj16ENS_18Kernel_traits_baseILj5120ES2_S2_fS2_fjLj128EEEEELb0ELb0ELb0ELb0EEEvNS_9BwdParamsE,"",@"SHT_CUDA_INFO"
	.sectionflags	@""
	.align	4


	//----- nvinfo : EIATTR_CUDA_API_VERSION
	.align		4
        /*0000*/ 	.byte	0x04, 0x37
        /*0002*/ 	.short	(.L_2321 - .L_2320)
.L_2320:
        /*0004*/ 	.word	0x00000082


	//----- nvinfo : EIATTR_KPARAM_INFO
	.align		4
.L_2321:
        /*0008*/ 	.byte	0x04, 0x17
        /*000a*/ 	.short	(.L_2323 - .L_2322)
.L_2322:
        /*000c*/ 	.word	0x00000000
        /*0010*/ 	.short	0x0000
        /*0012*/ 	.short	0x0000
        /*0014*/ 	.byte	0x00, 0xf0, 0xa1, 0x04


	//----- nvinfo : EIATTR_SPARSE_MMA_MASK
	.align		4
.L_2323:
        /*0018*/ 	.byte	0x03, 0x50
        /*001a*/ 	.short	0x0000


	//----- nvinfo : EIATTR_MAXREG_COUNT
	.align		4
        /*001c*/ 	.byte	0x03, 0x1b
        /*001e*/ 	.short	0x00ff


	//----- nvinfo : EIATTR_NUM_BARRIERS
	.align		4
        /*0020*/ 	.byte	0x02, 0x4c
        /*0022*/ 	.byte	0x01
	.zero		1


	//----- nvinfo : EIATTR_MERCURY_ISA_VERSION
	.align		4
        /*0024*/ 	.byte	0x03, 0x5f
        /*0026*/ 	.short	0x0101


	//----- nvinfo : EIATTR_COOP_GROUP_MASK_REGIDS
	.align		4
        /*0028*/ 	.byte	0x04, 0x29
        /*002a*/ 	.short	(.L_2325 - .L_2324)


	//   ....[0]....
.L_2324:
        /*002c*/ 	.word	0xffffffff


	//   ....[1]....
        /*0030*/ 	.word	0xffffffff


	//   ....[2]....
        /*0034*/ 	.word	0xffffffff


	//   ....[3]....
        /*0038*/ 	.word	0xffffffff


	//   ....[4]....
        /*003c*/ 	.word	0xffffffff


	//   ....[5]....
        /*0040*/ 	.word	0xffffffff


	//   ....[6]....
        /*0044*/ 	.word	0xffffffff


	//   ....[7]....
        /*0048*/ 	.word	0xffffffff


	//   ....[8]....
        /*004c*/ 	.word	0xffffffff


	//   ....[9]....
        /*0050*/ 	.word	0xffffffff


	//----- nvinfo : EIATTR_COOP_GROUP_INSTR_OFFSETS
	.align		4
.L_2325:
        /*0054*/ 	.byte	0x04, 0x28
        /*0056*/ 	.short	(.L_2327 - .L_2326)


	//   ....[0]....
.L_2326:
        /*0058*/ 	.word	0x00002890


	//   ....[1]....
        /*005c*/ 	.word	0x000028c0


	//   ....[2]....
        /*0060*/ 	.word	0x000028f0


	//   ....[3]....
        /*0064*/ 	.word	0x00002900


	//   ....[4]....
        /*0068*/ 	.word	0x00002930


	//   ....[5]....
        /*006c*/ 	.word	0x00002940


	//   ....[6]....
        /*0070*/ 	.word	0x00002970


	//   ....[7]....
        /*0074*/ 	.word	0x00002980


	//   ....[8]....
        /*0078*/ 	.word	0x000029b0


	//   ....[9]....
        /*007c*/ 	.word	0x000029c0


	//----- nvinfo : EIATTR_VRC_CTA_INIT_COUNT
	.align		4
.L_2327:
        /*0080*/ 	.byte	0x02, 0x4a
	.zero		1
	.zero		1


	//----- nvinfo : EIATTR_EXIT_INSTR_OFFSETS
	.align		4
        /*0084*/ 	.byte	0x04, 0x1c
        /*0086*/ 	.short	(.L_2329 - .L_2328)


	//   ....[0]....
.L_2328:
        /*0088*/ 	.word	0x00006520


	//   ....[1]....
        /*008c*/ 	.word	0x000065c0


	//----- nvinfo : EIATTR_MAX_THREADS
	.align		4
.L_2329:
        /*0090*/ 	.byte	0x04, 0x05
        /*0092*/ 	.short	(.L_2331 - .L_2330)
.L_2330:
        /*0094*/ 	.word	0x00000080
        /*0098*/ 	.word	0x00000001
        /*009c*/ 	.word	0x00000001


	//----- nvinfo : EIATTR_CRS_STACK_SIZE
	.align		4
.L_2331:
        /*00a0*/ 	.byte	0x04, 0x1e
        /*00a2*/ 	.short	(.L_2333 - .L_2332)
.L_2332:
        /*00a4*/ 	.word	0x00000000


	//----- nvinfo : EIATTR_CBANK_PARAM_SIZE
	.align		4
.L_2333:
        /*00a8*/ 	.byte	0x03, 0x19
        /*00aa*/ 	.short	0x0128


	//----- nvinfo : EIATTR_PARAM_CBANK
	.align		4
        /*00ac*/ 	.byte	0x04, 0x0a
        /*00ae*/ 	.short	(.L_2335 - .L_2334)
	.align		4
.L_2334:
        /*00b0*/ 	.word	index@(.nv.constant0._ZN10layer_norm13ln_bwd_kernelINS_13Kernel_traitsI13__nv_bfloat16S2_fS2_fjLj5120ELj1ELj1ELj4ELj16ENS_18Kernel_traits_baseILj5120ES2_S2_fS2_fjLj128EEEEELb0ELb0ELb0ELb0EEEvNS_9BwdParamsE)
        /*00b4*/ 	.short	0x0380
        /*00b6*/ 	.short	0x0128


	//----- nvinfo : EIATTR_SW_WAR
	.align		4
.L_2335:
        /*00b8*/ 	.byte	0x04, 0x36
        /*00ba*/ 	.short	(.L_2337 - .L_2336)
.L_2336:
        /*00bc*/ 	.word	0x00000008
.L_2337:


//--------------------- .nv.info._ZN10layer_norm13ln_bwd_kernelINS_13Kernel_traitsI13__nv_bfloat16S2_fS2_fjLj5120ELj1ELj1ELj4ELj16ENS_18Kernel_traits_baseILj5120ES2_S2_fS2_fjLj128EEEEELb0ELb0ELb0ELb1EEEvNS_9BwdParamsE --------------------------
	.section	.nv.info._ZN10layer_norm13ln_bwd_kernelINS_13Kernel_traitsI13__nv_bfloat16S2_fS2_fjLj5120ELj1ELj1ELj4ELj16ENS_18Kernel_traits_baseILj5120ES2_S2_fS2_fjLj128EEEEELb0ELb0ELb0ELb1EEEvNS_9BwdParamsE,"",@"SHT_CUDA_INFO"
	.sectionflags	@""
	.align	4


	//----- nvinfo : EIATTR_CUDA_API_VERSION
	.align		4
        /*0000*/ 	.byte	0x04, 0x37
        /*0002*/ 	.short	(.L_2339 - .L_2338)
.L_2338:
        /*0004*/ 	.word	0x00000082


	//----- nvinfo : EIATTR_KPARAM_INFO
	.align		4
.L_2339:
        /*0008*/ 	.byte	0x04, 0x17
        /*000a*/ 	.short	(.L_2341 - .L_2340)
.L_2340:
        /*000c*/ 	.word	0x00000000
        /*0010*/ 	.short	0x0000
        /*0012*/ 	.short	0x0000
        /*0014*/ 	.byte	0x00, 0xf0, 0xa1, 0x04


	//----- nvinfo : EIATTR_SPARSE_MMA_MASK
	.align		4
.L_2341:
        /*0018*/ 	.byte	0x03, 0x50
        /*001a*/ 	.short	0x0000


	//----- nvinfo : EIATTR_MAXREG_COUNT
	.align		4
        /*001c*/ 	.byte	0x03, 0x1b
        /*001e*/ 	.short	0x00ff


	//----- nvinfo : EIATTR_NUM_BARRIERS
	.align		4
        /*0020*/ 	.byte	0x02, 0x4c
        /*0022*/ 	.byte	0x01
	.zero		1


	//----- nvinfo : EIATTR_ANNOTATIONS
	.align		4
        /*0024*/ 	.byte	0x04, 0x55
        /*0026*/ 	.short	(.L_2343 - .L_2342)


	//   ....[0]....
.L_2342:
        /* <DEDUP_REMOVED lines=27> */


	//----- nvinfo : EIATTR_MERCURY_ISA_VERSION
	.align		4
.L_2343:
        /*01c8*/ 	.byte	0x03, 0x5f
        /*01ca*/ 	.short	0x0101


	//----- nvinfo : EIATTR_COOP_GROUP_MASK_REGIDS
	.align		4
        /*01cc*/ 	.byte	0x04, 0x29
        /*01ce*/ 	.short	(.L_2345 - .L_2344)


	//   ....[0]....
.L_2344:
        /*01d0*/ 	.word	0xffffffff


	//   ....[1]....
        /*01d4*/ 	.word	0xffffffff


	//   ....[2]....
        /*01d8*/ 	.word	0xffffffff


	//   ....[3]....
        /*01dc*/ 	.word	0xffffffff


	//   ....[4]....
        /*01e0*/ 	.word	0xffffffff


	//   ....[5]....
        /*01e4*/ 	.word	0xffffffff


	//   ....[6]....
        /*01e8*/ 	.word	0xffffffff


	//   ....[7]....
        /*01ec*/ 	.word	0xffffffff


	//   ....[8]....
        /*01f0*/ 	.word	0xffffffff


	//   ....[9]....
        /*01f4*/ 	.word	0xffffffff


	//----- nvinfo : EIATTR_COOP_GROUP_INSTR_OFFSETS
	.align		4
.L_2345:
        /*01f8*/ 	.byte	0x04, 0x28
        /*01fa*/ 	.short	(.L_2347 - .L_2346)


	//   ....[0]....
.L_2346:
        /*01fc*/ 	.word	0x000024c0


	//   ....[1]....
        /*0200*/ 	.word	0x00002530


	//   ....[2]....
        /*0204*/ 	.word	0x00002550


	//   ....[3]....
        /*0208*/ 	.word	0x00002570


	//   ....[4]....
        /*020c*/ 	.word	0x00002590


	//   ....[5]....
        /*0210*/ 	.word	0x000025b0


	//   ....[6]....
        /*0214*/ 	.word	0x000025d0


	//   ....[7]....
        /*0218*/ 	.word	0x000025f0


	//   ....[8]....
        /*021c*/ 	.word	0x00002620


	//   ....[9]....
        /*0220*/ 	.word	0x00002650


	//----- nvinfo : EIATTR_VRC_CTA_INIT_COUNT
	.align		4
.L_2347:
        /*0224*/ 	.byte	0x02, 0x4a
	.zero		1
	.zero		1


	//----- nvinfo : EIATTR_EXIT_INSTR_OFFSETS
	.align		4
        /*0228*/ 	.byte	0x04, 0x1c
        /*022a*/ 	.short	(.L_2349 - .L_2348)


	//   ....[0]....
.L_2348:
        /*022c*/ 	.word	0x000064e0


	//----- nvinfo : EIATTR_MAX_THREADS
	.align		4
.L_2349:
        /*0230*/ 	.byte	0x04, 0x05
        /*0232*/ 	.short	(.L_2351 - .L_2350)
.L_2350:
        /*0234*/ 	.word	0x00000080
        /*0238*/ 	.word	0x00000001
        /*023c*/ 	.word	0x00000001


	//----- nvinfo : EIATTR_CRS_STACK_SIZE
	.align		4
.L_2351:
        /*0240*/ 	.byte	0x04, 0x1e
        /*0242*/ 	.short	(.L_2353 - .L_2352)
.L_2352:
        /*0244*/ 	.word	0x00000000


	//----- nvinfo : EIATTR_CBANK_PARAM_SIZE
	.align		4
.L_2353:
        /*0248*/ 	.byte	0x03, 0x19
        /*024a*/ 	.short	0x0128


	//----- nvinfo : EIATTR_PARAM_CBANK
	.align		4
        /*024c*/ 	.byte	0x04, 0x0a
        /*024e*/ 	.short	(.L_2355 - .L_2354)
	.align		4
.L_2354:
        /*0250*/ 	.word	index@(.nv.constant0._ZN10layer_norm13ln_bwd_kernelINS_13Kernel_traitsI13__nv_bfloat16S2_fS2_fjLj5120ELj1ELj1ELj4ELj16ENS_18Kernel_traits_baseILj5120ES2_S2_fS2_fjLj128EEEEELb0ELb0ELb0ELb1EEEvNS_9BwdParamsE)
        /*0254*/ 	.short	0x0380
        /*0256*/ 	.short	0x0128


	//----- nvinfo : EIATTR_SW_WAR
	.align		4
.L_2355:
        /*0258*/ 	.byte	0x04, 0x36
        /*025a*/ 	.short	(.L_2357 - .L_2356)
.L_2356:
        /*025c*/ 	.word	0x00000008
.L_2357:


//--------------------- .nv.info._ZN10layer_norm13ln_bwd_kernelINS_13Kernel_traitsI13__nv_bfloat16S2_fS2_fjLj5120ELj1ELj1ELj4ELj16ENS_18Kernel_traits_baseILj5120ES2_S2_fS2_fjLj128EEEEELb0ELb0ELb1ELb0EEEvNS_9BwdParamsE --------------------------
	.section	.nv.info._ZN10layer_norm13ln_bwd_kernelINS_13Kernel_traitsI13__nv_bfloat16S2_fS2_fjLj5120ELj1ELj1ELj4ELj16ENS_18Kernel_traits_baseILj5120ES2_S2_fS2_fjLj128EEEEELb0ELb0ELb1ELb0EEEvNS_9BwdParamsE,"",@"SHT_CUDA_INFO"
	.sectionflags	@""
	.align	4


	//----- nvinfo : EIATTR_CUDA_API_VERSION
	.align		4
        /*0000*/ 	.byte	0x04, 0x37
        /*0002*/ 	.short	(.L_2359 - .L_2358)
.L_2358:
        /*0004*/ 	.word	0x00000082


	//----- nvinfo : EIATTR_KPARAM_INFO
	.align		4
.L_2359:
        /*0008*/ 	.byte	0x04, 0x17
        /*000a*/ 	.short	(.L_2361 - .L_2360)
.L_2360:
        /*000c*/ 	.word	0x00000000
        /*0010*/ 	.short	0x0000
        /*0012*/ 	.short	0x0000
        /*0014*/ 	.byte	0x00, 0xf0, 0xa1, 0x04


	//----- nvinfo : EIATTR_SPARSE_MMA_MASK
	.align		4
.L_2361:
        /*0018*/ 	.byte	0x03, 0x50
        /*001a*/ 	.short	0x0000


	//----- nvinfo : EIATTR_MAXREG_COUNT
	.align		4
        /*001c*/ 	.byte	0x03, 0x1b
        /*001e*/ 	.short	0x00ff


	//----- nvinfo : EIATTR_NUM_BARRIERS
	.align		4
        /*0020*/ 	.byte	0x02, 0x4c
        /*0022*/ 	.byte	0x01
	.zero		1


	//----- nvinfo : EIATTR_ANNOTATIONS
	.align		4
        /*0024*/ 	.byte	0x04, 0x55
        /*0026*/ 	.short	(.L_2363 - .L_2362)


	//   ....[0]....
.L_2362:
        /* <DEDUP_REMOVED lines=11> */


	//----- nvinfo : EIATTR_MERCURY_ISA_VERSION
	.align		4
.L_2363:
        /*00c0*/ 	.byte	0x03, 0x5f
        /*00c2*/ 	.short	0x0101


	//----- nvinfo : EIATTR_COOP_GROUP_MASK_REGIDS
	.align		4
        /*00c4*/ 	.byte	0x04, 0x29
        /*00c6*/ 	.short	(.L_2365 - .L_2364)


	//   ....[0]....
.L_2364:
        /*00c8*/ 	.word	0xffffffff


	//   ....[1]....
        /*00cc*/ 	.word	0xffffffff


	//   ....[2]....
        /*00d0*/ 	.word	0xffffffff


	//   ....[3]....
        /*00d4*/ 	.word	0xffffffff


	//   ....[4]....
        /*00d8*/ 	.word	0xffffffff


	//   ....[5]....
        /*00dc*/ 	.word	0xffffffff


	//   ....[6]....
        /*00e0*/ 	.word	0xffffffff


	//   ....[7]....
        /*00e4*/ 	.word	0xffffffff


	//   ....[8]....
        /*00e8*/ 	.word	0xffffffff


	//   ....[9]....
        /*00ec*/ 	.word	0xffffffff


	//----- nvinfo : EIATTR_COOP_GROUP_INSTR_OFFSETS
	.align		4
.L_2365:
        /*00f0*/ 	.byte	0x04, 0x28
        /*00f2*/ 	.short	(.L_2367 - .L_2366)


	//   ....[0]....
.L_2366:
        /*00f4*/ 	.word	0x00002be0


	//   ....[1]....
        /*00f8*/ 	.word	0x00002c00


	//   ....[2]....
        /*00fc*/ 	.word	0x00002c40


	//   ....[3]....
        /*0100*/ 	.word	0x00002c50


	//   ....[4]....
        /*0104*/ 	.word	0x00002c90


	//   ....[5]....
        /*0108*/ 	.word	0x00002ca0


	//   ....[6]....
        /*010c*/ 	.word	0x00002cd0


	//   ....[7]....
        /*0110*/ 	.word	0x00002ce0


	//   ....[8]....
        /*0114*/ 	.word	0x00002d10


	//   ....[9]....
        /*0118*/ 	.word	0x00002d20


	//----- nvinfo : EIATTR_VRC_CTA_INIT_COUNT
	.align		4
.L_2367:
        /*011c*/ 	.byte	0x02, 0x4a
	.zero		1
	.zero		1


	//----- nvinfo : EIATTR_EXIT_INSTR_OFFSETS
	.align		4
        /*0120*/ 	.byte	0x04, 0x1c
        /*0122*/ 	.short	(.L_2369 - .L_2368)


	//   ....[0]....
.L_2368:
        /*0124*/ 	.word	0x000099a0


	//   ....[1]....
        /*0128*/ 	.word	0x00009a40


	//----- nvinfo : EIATTR_MAX_THREADS
	.align		4
.L_2369:
        /*012c*/ 	.byte	0x04, 0x05
        /*012e*/ 	.short	(.L_2371 - .L_2370)
.L_2370:
        /*0130*/ 	.word	0x00000080
        /*0134*/ 	.word	0x00000001
        /*0138*/ 	.word	0x00000001


	//----- nvinfo : EIATTR_CRS_STACK_SIZE
	.align		4
.L_2371:
        /*013c*/ 	.byte	0x04, 0x1e
        /*013e*/ 	.short	(.L_2373 - .L_2372)
.L_2372:
        /*0140*/ 	.word	0x00000000


	//----- nvinfo : EIATTR_CBANK_PARAM_SIZE
	.align		4
.L_2373:
        /*0144*/ 	.byte	0x03, 0x19
        /*0146*/ 	.short	0x0128


	//----- nvinfo : EIATTR_PARAM_CBANK
	.align		4
        /*0148*/ 	.byte	0x04, 0x0a
        /*014a*/ 	.short	(.L_2375 - .L_2374)
	.align		4
.L_2374:
        /*014c*/ 	.word	index@(.nv.constant0._ZN10layer_norm13ln_bwd_kernelINS_13Kernel_traitsI13__nv_bfloat16S2_fS2_fjLj5120ELj1ELj1ELj4ELj16ENS_18Kernel_traits_baseILj5120ES2_S2_fS2_fjLj128EEEEELb0ELb0ELb1ELb0EEEvNS_9BwdParamsE)
        /*0150*/ 	.short	0x0380
        /*0152*/ 	.short	0x0128


	//----- nvinfo : EIATTR_SW_WAR
	.align		4
.L_2375:
        /*0154*/ 	.byte	0x04, 0x36
        /*0156*/ 	.short	(.L_2377 - .L_2376)
.L_2376:
        /*0158*/ 	.word	0x00000008
.L_2377:


//--------------------- .nv.info._ZN10layer_norm13ln_bwd_kernelINS_13Kernel_traitsI13__nv_bfloat16S2_fS2_fjLj5120ELj1ELj1ELj4ELj16ENS_18Kernel_traits_baseILj5120ES2_S2_fS2_fjLj128EEEEELb0ELb0ELb1ELb1EEEvNS_9BwdParamsE --------------------------
	.section	.nv.info._ZN10layer_norm13ln_bwd_kernelINS_13Kernel_traitsI13__nv_bfloat16S2_fS2_fjLj5120ELj1ELj1ELj4ELj16ENS_18Kernel_traits_baseILj5120ES2_S2_fS2_fjLj128EEEEELb0ELb0ELb1ELb1EEEvNS_9BwdParamsE,"",@"SHT_CUDA_INFO"
	.sectionflags	@""
	.align	4


	//----- nvinfo : EIATTR_CUDA_API_VERSION
	.align		4
        /*0000*/ 	.byte	0x04, 0x37
        /*0002*/ 	.short	(.L_2379 - .L_2378)
.L_2378:
        /*0004*/ 	.word	0x00000082


	//----- nvinfo : EIATTR_KPARAM_INFO
	.align		4
.L_2379:
        /*0008*/ 	.byte	0x04, 0x17
        /*000a*/ 	.short	(.L_2381 - .L_2380)
.L_2380:
        /*000c*/ 	.word	0x00000000
        /*0010*/ 	.short	0x0000
        /*0012*/ 	.short	0x0000
        /*0014*/ 	.byte	0x00, 0xf0, 0xa1, 0x04


	//----- nvinfo : EIATTR_SPARSE_MMA_MASK
	.align		4
.L_2381:
        /*0018*/ 	.byte	0x03, 0x50
        /*001a*/ 	.short	0x0000


	//----- nvinfo : EIATTR_MAXREG_COUNT
	.align		4
        /*001c*/ 	.byte	0x03, 0x1b
        /*001e*/ 	.short	0x00ff


	//----- nvinfo : EIATTR_NUM_BARRIERS
	.align		4
        /*0020*/ 	.byte	0x02, 0x4c
        /*0022*/ 	.byte	0x01
	.zero		1


	//----- nvinfo : EIATTR_MERCURY_ISA_VERSION
	.align		4
        /*0024*/ 	.byte	0x03, 0x5f
        /*0026*/ 	.short	0x0101


	//----- nvinfo : EIATTR_COOP_GROUP_MASK_REGIDS
	.align		4
        /*0028*/ 	.byte	0x04, 0x29
        /*002a*/ 	.short	(.L_2383 - .L_2382)


	//   ....[0]....
.L_2382:
        /*002c*/ 	.word	0xffffffff


	//   ....[1]....
        /*0030*/ 	.word	0xffffffff


	//   ....[2]....
        /*0034*/ 	.word	0xffffffff


	//   ....[3]....
        /*0038*/ 	.word	0xffffffff


	//   ....[4]....
        /*003c*/ 	.word	0xffffffff


	//   ....[5]....
        /*0040*/ 	.word	0xffffffff


	//   ....[6]....
        /*0044*/ 	.word	0xffffffff


	//   ....[7]....
        /*0048*/ 	.word	0xffffffff


	//   ....[8]....
        /*004c*/ 	.word	0xffffffff


	//   ....[9]....
        /*0050*/ 	.word	0xffffffff


	//----- nvinfo : EIATTR_COOP_GROUP_INSTR_OFFSETS
	.align		4
.L_2383:
        /*0054*/ 	.byte	0x04, 0x28
        /*0056*/ 	.short	(.L_2385 - .L_2384)


	//   ....[0]....
.L_2384:
        /*0058*/ 	.word	0x00002510


	//   ....[1]....
        /*005c*/ 	.word	0x00002530


	//   ....[2]....
        /*0060*/ 	.word	0x00002570


	//   ....[3]....
        /*0064*/ 	.word	0x00002580


	//   ....[4]....
        /*0068*/ 	.word	0x000025b0


	//   ....[5]....
        /*006c*/ 	.word	0x000025d0


	//   ....[6]....
        /*0070*/ 	.word	0x00002600


	//   ....[7]....
        /*0074*/ 	.word	0x00002610


	//   ....[8]....
        /*0078*/ 	.word	0x00002640


	//   ....[9]....
        /*007c*/ 	.word	0x00002650


	//----- nvinfo : EIATTR_VRC_CTA_INIT_COUNT
	.align		4
.L_2385:
        /*0080*/ 	.byte	0x02, 0x4a
	.zero		1
	.zero		1


	//----- nvinfo : EIATTR_EXIT_INSTR_OFFSETS
	.align		4
        /*0084*/ 	.byte	0x04, 0x1c
        /*0086*/ 	.short	(.L_2387 - .L_2386)


	//   ....[0]....
.L_2386:
        /*0088*/ 	.word	0x00008ec0


	//----- nvinfo : EIATTR_MAX_THREADS
	.align		4
.L_2387:
        /*008c*/ 	.byte	0x04, 0x05
        /*008e*/ 	.short	(.L_2389 - .L_2388)
.L_2388:
        /*0090*/ 	.word	0x00000080
        /*0094*/ 	.word	0x00000001
        /*0098*/ 	.word	0x00000001


	//----- nvinfo : EIATTR_CRS_STACK_SIZE
	.align		4
.L_2389:
        /*009c*/ 	.byte	0x04, 0x1e
        /*009e*/ 	.short	(.L_2391 - .L_2390)
.L_2390:
        /*00a0*/ 	.word	0x00000000


	//----- nvinfo : EIATTR_CBANK_PARAM_SIZE
	.align		4
.L_2391:
        /*00a4*/ 	.byte	0x03, 0x19
        /*00a6*/ 	.short	0x0128


	//----- nvinfo : EIATTR_PARAM_CBANK
	.align		4
        /*00a8*/ 	.byte	0x04, 0x0a
        /*00aa*/ 	.short	(.L_2393 - .L_2392)
	.align		4
.L_2392:
        /*00ac*/ 	.word	index@(.nv.constant0._ZN10layer_norm13ln_bwd_kernelINS_13Kernel_traitsI13__nv_bfloat16S2_fS2_fjLj5120ELj1ELj1ELj4ELj16ENS_18Kernel_traits_baseILj5120ES2_S2_fS2_fjLj128EEEEELb0ELb0ELb1ELb1EEEvNS_9BwdParamsE)
        /*00b0*/ 	.short	0x0380
        /*00b2*/ 	.short	0x0128


	//----- nvinfo : EIATTR_SW_WAR
	.align		4
.L_2393:
        /*00b4*/ 	.byte	0x04, 0x36
        /*00b6*/ 	.short	(.L_2395 - .L_2394)
.L_2394:
        /*00b8*/ 	.word	0x00000008
.L_2395:


//--------------------- .nv.info._ZN10layer_norm13ln_bwd_kernelINS_13Kernel_traitsI13__nv_bfloat16S2_fS2_fjLj5120ELj1ELj1ELj4ELj16ENS_18Kernel_traits_baseILj5120ES2_S2_fS2_fjLj128EEEEELb0ELb1ELb0ELb0EEEvNS_9BwdParamsE --------------------------
	.section	.nv.info._ZN10layer_norm13ln_bwd_kernelINS_13Kernel_traitsI13__nv_bfloat16S2_fS2_fjLj5120ELj1ELj1ELj4ELj16ENS_18Kernel_traits_baseILj5120ES2_S2_fS2_fjLj128EEEEELb0ELb1ELb0ELb0EEEvNS_9BwdParamsE,"",@"SHT_CUDA_INFO"
	.sectionflags	@""
	.align	4


	//----- nvinfo : EIATTR_CUDA_API_VERSION
	.align		4
        /*0000*/ 	.byte	0x04, 0x37
        /*0002*/ 	.short	(.L_2397 - .L_2396)
.L_2396:
        /*0004*/ 	.word	0x00000082


	//----- nvinfo : EIATTR_KPARAM_INFO
	.align		4
.L_2397:
        /*0008*/ 	.byte	0x04, 0x17
        /*000a*/ 	.short	(.L_2399 - .L_2398)
.L_2398:
        /*000c*/ 	.word	0x00000000
        /*0010*/ 	.short	0x0000
        /*0012*/ 	.short	0x0000
        /*0014*/ 	.byte	0x00, 0xf0, 0xa1, 0x04


	//----- nvinfo : EIATTR_SPARSE_MMA_MASK
	.align		4
.L_2399:
        /*0018*/ 	.byte	0x03, 0x50
        /*001a*/ 	.short	0x0000


	//----- nvinfo : EIATTR_MAXREG_COUNT
	.align		4
        /*001c*/ 	.byte	0x03, 0x1b
        /*001e*/ 	.short	0x00ff


	//----- nvinfo : EIATTR_NUM_BARRIERS
	.align		4
        /*0020*/ 	.byte	0x02, 0x4c
        /*0022*/ 	.byte	0x01
	.zero		1


	//----- nvinfo : EIATTR_ANNOTATIONS
	.align		4
        /*0024*/ 	.byte	0x04, 0x55
        /*0026*/ 	.short	(.L_2401 - .L_2400)


	//   ....[0]....
.L_2400:
        /* <DEDUP_REMOVED lines=147> */


	//----- nvinfo : EIATTR_MERCURY_ISA_VERSION
	.align		4
.L_2401:
        /*0948*/ 	.byte	0x03, 0x5f
        /*094a*/ 	.short	0x0101


	//----- nvinfo : EIATTR_COOP_GROUP_MASK_REGIDS
	.align		4
        /*094c*/ 	.byte	0x04, 0x29
        /*094e*/ 	.short	(.L_2403 - .L_2402)


	//   ....[0]....
.L_2402:
        /*0950*/ 	.word	0xffffffff


	//   ....[1]....
        /*0954*/ 	.word	0xffffffff


	//   ....[2]....
        /*0958*/ 	.word	0xffffffff


	//   ....[3]....
        /*095c*/ 	.word	0xffffffff


	//   ....[4]....
        /*0960*/ 	.word	0xffffffff


	//   ....[5]....
        /*0964*/ 	.word	0xffffffff


	//   ....[6]....
        /*0968*/ 	.word	0xffffffff


	//   ....[7]....
        /*096c*/ 	.word	0xffffffff


	//   ....[8]....
        /*0970*/ 	.word	0xffffffff


	//   ....[9]....
        /*0974*/ 	.word	0xffffffff


	//----- nvinfo : EIATTR_COOP_GROUP_INSTR_OFFSETS
	.align		4
.L_2403:
        /*0978*/ 	.byte	0x04, 0x28
        /*097a*/ 	.short	(.L_2405 - .L_2404)


	//   ....[0]....
.L_2404:
        /*097c*/ 	.word	0x00003a10


	//   ....[1]....
        /*0980*/ 	.word	0x00003a30


	//   ....[2]....
        /*0984*/ 	.word	0x00003a70


	//   ....[3]....
        /*0988*/ 	.word	0x00003a80


	//   ....[4]....
        /*098c*/ 	.word	0x00003ac0


	//   ....[5]....
        /*0990*/ 	.word	0x00003ad0


	//   ....[6]....
        /*0994*/ 	.word	0x00003b00


	//   ....[7]....
        /*0998*/ 	.word	0x00003b10


	//   ....[8]....
        /*099c*/ 	.word	0x00003b40


	//   ....[9]....
        /*09a0*/ 	.word	0x00003b50


	//----- nvinfo : EIATTR_VRC_CTA_INIT_COUNT
	.align		4
.L_2405:
        /*09a4*/ 	.byte	0x02, 0x4a
	.zero		1
	.zero		1


	//----- nvinfo : EIATTR_EXIT_INSTR_OFFSETS
	.align		4
        /*09a8*/ 	.byte	0x04, 0x1c
        /*09aa*/ 	.short	(.L_2407 - .L_2406)


	//   ....[0]....
.L_2406:
        /*09ac*/ 	.word	0x0000ac40


	//   ....[1]....
        /*09b0*/ 	.word	0x0000ad10


	//----- nvinfo : EIATTR_MAX_THREADS
	.align		4
.L_2407:
        /*09b4*/ 	.byte	0x04, 0x05
        /*09b6*/ 	.short	(.L_2409 - .L_2408)
.L_2408:
        /*09b8*/ 	.word	0x00000080
        /*09bc*/ 	.word	0x00000001
        /*09c0*/ 	.word	0x00000001


	//----- nvinfo : EIATTR_CRS_STACK_SIZE
	.align		4
.L_2409:
        /*09c4*/ 	.byte	0x04, 0x1e
        /*09c6*/ 	.short	(.L_2411 - .L_2410)
.L_2410:
        /*09c8*/ 	.word	0x00000000


	//----- nvinfo : EIATTR_CBANK_PARAM_SIZE
	.align		4
.L_2411:
        /*09cc*/ 	.byte	0x03, 0x19
        /*09ce*/ 	.short	0x0128


	//----- nvinfo : EIATTR_PARAM_CBANK
	.align		4
        /*09d0*/ 	.byte	0x04, 0x0a
        /*09d2*/ 	.short	(.L_2413 - .L_2412)
	.align		4
.L_2412:
        /*09d4*/ 	.word	index@(.nv.constant0._ZN10layer_norm13ln_bwd_kernelINS_13Kernel_traitsI13__nv_bfloat16S2_fS2_fjLj5120ELj1ELj1ELj4ELj16ENS_18Kernel_traits_baseILj5120ES2_S2_fS2_fjLj128EEEEELb0ELb1ELb0ELb0EEEvNS_9BwdParamsE)
        /*09d8*/ 	.short	0x0380
        /*09da*/ 	.short	0x0128


	//----- nvinfo : EIATTR_SW_WAR
	.align		4
.L_2413:
        /*09dc*/ 	.byte	0x04, 0x36
        /*09de*/ 	.short	(.L_2415 - .L_2414)
.L_2414:
        /*09e0*/ 	.word	0x00000008
.L_2415:


//--------------------- .nv.info._ZN10layer_norm13ln_bwd_kernelINS_13Kernel_traitsI13__nv_bfloat16S2_fS2_fjLj5120ELj1ELj1ELj4ELj16ENS_18Kernel_traits_baseILj5120ES2_S2_fS2_fjLj128EEEEELb0ELb1ELb0ELb1EEEvNS_9BwdParamsE --------------------------
	.section	.nv.info._ZN10layer_norm13ln_bwd_kernelINS_13Kernel_traitsI13__nv_bfloat16S2_fS2_fjLj5120ELj1ELj1ELj4ELj16ENS_18Kernel_traits_baseILj5120ES2_S2_fS2_fjLj128EEEEELb0ELb1ELb0ELb1EEEvNS_9BwdParamsE,"",@"SHT_CUDA_INFO"
	.sectionflags	@""
	.align	4


	//----- nvinfo : EIATTR_CUDA_API_VERSION
	.align		4
        /*0000*/ 	.byte	0x04, 0x37
        /*0002*/ 	.short	(.L_2417 - .L_2416)
.L_2416:
        /*0004*/ 	.word	0x00000082


	//----- nvinfo : EIATTR_KPARAM_INFO
	.align		4
.L_2417:
        /*0008*/ 	.byte	0x04, 0x17
        /*000a*/ 	.short	(.L_2419 - .L_2418)
.L_2418:
        /*000c*/ 	.word	0x00000000
        /*0010*/ 	.short	0x0000
        /*0012*/ 	.short	0x0000
        /*0014*/ 	.byte	0x00, 0xf0, 0xa1, 0x04


	//----- nvinfo : EIATTR_SPARSE_MMA_MASK
	.align		4
.L_2419:
        /*0018*/ 	.byte	0x03, 0x50
        /*001a*/ 	.short	0x0000


	//----- nvinfo : EIATTR_MAXREG_COUNT
	.align		4
        /*001c*/ 	.byte	0x03, 0x1b
        /*001e*/ 	.short	0x00ff


	//----- nvinfo : EIATTR_NUM_BARRIERS
	.align		4
        /*0020*/ 	.byte	0x02, 0x4c
        /*0022*/ 	.byte	0x01
	.zero		1


	//----- nvinfo : EIATTR_ANNOTATIONS
	.align		4
        /*0024*/ 	.byte	0x04, 0x55
        /*0026*/ 	.short	(.L_2421 - .L_2420)


	//   ....[0]....
.L_2420:
        /* <DEDUP_REMOVED lines=114> */


	//----- nvinfo : EIATTR_MERCURY_ISA_VERSION
	.align		4
.L_2421:
        /*0730*/ 	.byte	0x03, 0x5f
        /*0732*/ 	.short	0x0101


	//----- nvinfo : EIATTR_COOP_GROUP_MASK_REGIDS
	.align		4
        /*0734*/ 	.byte	0x04, 0x29
        /*0736*/ 	.short	(.L_2423 - .L_2422)


	//   ....[0]....
.L_2422:
        /*0738*/ 	.word	0xffffffff


	//   ....[1]....
        /*073c*/ 	.word	0xffffffff


	//   ....[2]....
        /*0740*/ 	.word	0xffffffff


	//   ....[3]....
        /*0744*/ 	.word	0xffffffff


	//   ....[4]....
        /*0748*/ 	.word	0xffffffff


	//   ....[5]....
        /*074c*/ 	.word	0xffffffff


	//   ....[6]....
        /*0750*/ 	.word	0xffffffff


	//   ....[7]....
        /*0754*/ 	.word	0xffffffff


	//   ....[8]....
        /*0758*/ 	.word	0xffffffff


	//   ....[9]....
        /*075c*/ 	.word	0xffffffff


	//----- nvinfo : EIATTR_COOP_GROUP_INSTR_OFFSETS
	.align		4
.L_2423:
        /*0760*/ 	.byte	0x04, 0x28
        /*0762*/ 	.short	(.L_2425 - .L_2424)


	//   ....[0]....
.L_2424:
        /*0764*/ 	.word	0x00003160


	//   ....[1]....
        /*0768*/ 	.word	0x00003170


	//   ....[2]....
        /*076c*/ 	.word	0x000031a0


	//   ....[3]....
        /*0770*/ 	.word	0x000031c0


	//   ....[4]....
        /*0774*/ 	.word	0x000031e0


	//   ....[5]....
        /*0778*/ 	.word	0x00003200


	//   ....[6]....
        /*077c*/ 	.word	0x00003220


	//   ....[7]....
        /*0780*/ 	.word	0x00003240


	//   ....[8]....
        /*0784*/ 	.word	0x00003270


	//   ....[9]....
        /*0788*/ 	.word	0x000032a0


	//----- nvinfo : EIATTR_VRC_CTA_INIT_COUNT
	.align		4
.L_2425:
        /*078c*/ 	.byte	0x02, 0x4a
	.zero		1
	.zero		1


	//----- nvinfo : EIATTR_EXIT_INSTR_OFFSETS
	.align		4
        /*0790*/ 	.byte	0x04, 0x1c
        /*0792*/ 	.short	(.L_2427 - .L_2426)


	//   ....[0]....
.L_2426:
        /*0794*/ 	.word	0x0000a8d0


	//----- nvinfo : EIATTR_MAX_THREADS
	.align		4
.L_2427:
        /*0798*/ 	.byte	0x04, 0x05
        /*079a*/ 	.short	(.L_2429 - .L_2428)
.L_2428:
        /*079c*/ 	.word	0x00000080
        /*07a0*/ 	.word	0x00000001
        /*07a4*/ 	.word	0x00000001


	//----- nvinfo : EIATTR_CRS_STACK_SIZE
	.align		4
.L_2429:
        /*07a8*/ 	.byte	0x04, 0x1e
        /*07aa*/ 	.short	(.L_2431 - .L_2430)
.L_2430:
        /*07ac*/ 	.word	0x00000000


	//----- nvinfo : EIATTR_CBANK_PARAM_SIZE
	.align		4
.L_2431:
        /*07b0*/ 	.byte	0x03, 0x19
        /*07b2*/ 	.short	0x0128


	//----- nvinfo : EIATTR_PARAM_CBANK
	.align		4
        /*07b4*/ 	.byte	0x04, 0x0a
        /*07b6*/ 	.short	(.L_2433 - .L_2432)
	.align		4
.L_2432:
        /*07b8*/ 	.word	index@(.nv.constant0._ZN10layer_norm13ln_bwd_kernelINS_13Kernel_traitsI13__nv_bfloat16S2_fS2_fjLj5120ELj1ELj1ELj4ELj16ENS_18Kernel_traits_baseILj5120ES2_S2_fS2_fjLj128EEEEELb0ELb1ELb0ELb1EEEvNS_9BwdParamsE)
        /*07bc*/ 	.short	0x0380
        /*07be*/ 	.short	0x0128


	//----- nvinfo : EIATTR_SW_WAR
	.align		4
.L_2433:
        /*07c0*/ 	.byte	0x04, 0x36
        /*07c2*/ 	.short	(.L_2435 - .L_2434)
.L_2434:
        /*07c4*/ 	.word	0x00000008
.L_2435:


//--------------------- .nv.info._ZN10layer_norm13ln_bwd_kernelINS_13Kernel_traitsI13__nv_bfloat16S2_fS2_fjLj5120ELj1ELj1ELj4ELj16ENS_18Kernel_traits_baseILj5120ES2_S2_fS2_fjLj128EEEEELb0ELb1ELb1ELb0EEEvNS_9BwdParamsE --------------------------
	.section	.nv.info._ZN10layer_norm13ln_bwd_kernelINS_13Kernel_traitsI13__nv_bfloat16S2_fS2_fjLj5120ELj1ELj1ELj4ELj16ENS_18Kernel_traits_baseILj5120ES2_S2_fS2_fjLj128EEEEELb0ELb1ELb1ELb0EEEvNS_9BwdParamsE,"",@"SHT_CUDA_INFO"
	.sectionflags	@""
	.align	4


	//----- nvinfo : EIATTR_CUDA_API_VERSION
	.align		4
        /*0000*/ 	.byte	0x04, 0x37
        /*0002*/ 	.short	(.L_2437 - .L_2436)
.L_2436:
        /*0004*/ 	.word	0x00000082


	//----- nvinfo : EIATTR_KPARAM_INFO
	.align		4
.L_2437:
        /*0008*/ 	.byte	0x04, 0x17
        /*000a*/ 	.short	(.L_2439 - .L_2438)
.L_2438:
        /*000c*/ 	.word	0x00000000
        /*0010*/ 	.short	0x0000
        /*0012*/ 	.short	0x0000
        /*0014*/ 	.byte	0x00, 0xf0, 0xa1, 0x04


	//----- nvinfo : EIATTR_SPARSE_MMA_MASK
	.align		4
.L_2439:
        /*0018*/ 	.byte	0x03, 0x50
        /*001a*/ 	.short	0x0000


	//----- nvinfo : EIATTR_MAXREG_COUNT
	.align		4
        /*001c*/ 	.byte	0x03, 0x1b
        /*001e*/ 	.short	0x00ff


	//----- nvinfo : EIATTR_NUM_BARRIERS
	.align		4
        /*0020*/ 	.byte	0x02, 0x4c
        /*0022*/ 	.byte	0x01
	.zero		1


	//----- nvinfo : EIATTR_ANNOTATIONS
	.align		4
        /*0024*/ 	.byte	0x04, 0x55
        /*0026*/ 	.short	(.L_2441 - .L_2440)


	//   ....[0]....
.L_2440:
        /* <DEDUP_REMOVED lines=195> */


	//----- nvinfo : EIATTR_MERCURY_ISA_VERSION
	.align		4
.L_2441:
        /*0c48*/ 	.byte	0x03, 0x5f
        /*0c4a*/ 	.short	0x0101


	//----- nvinfo : EIATTR_COOP_GROUP_MASK_REGIDS
	.align		4
        /*0c4c*/ 	.byte	0x04, 0x29
        /*0c4e*/ 	.short	(.L_2443 - .L_2442)


	//   ....[0]....
.L_2442:
        /*0c50*/ 	.word	0xffffffff


	//   ....[1]....
        /*0c54*/ 	.word	0xffffffff


	//   ....[2]....
        /*0c58*/ 	.word	0xffffffff


	//   ....[3]....
        /*0c5c*/ 	.word	0xffffffff


	//   ....[4]....
        /*0c60*/ 	.word	0xffffffff


	//   ....[5]....
        /*0c64*/ 	.word	0xffffffff


	//   ....[6]....
        /*0c68*/ 	.word	0xffffffff


	//   ....[7]....
        /*0c6c*/ 	.word	0xffffffff


	//   ....[8]....
        /*0c70*/ 	.word	0xffffffff


	//   ....[9]....
        /*0c74*/ 	.word	0xffffffff


	//----- nvinfo : EIATTR_COOP_GROUP_INSTR_OFFSETS
	.align		4
.L_2443:
        /*0c78*/ 	.byte	0x04, 0x28
        /*0c7a*/ 	.short	(.L_2445 - .L_2444)


	//   ....[0]....
.L_2444:
        /*0c7c*/ 	.word	0x00003ee0


	//   ....[1]....
        /*0c80*/ 	.word	0x00003f00


	//   ....[2]....
        /*0c84*/ 	.word	0x00003f40


	//   ....[3]....
        /*0c88*/ 	.word	0x00003f50


	//   ....[4]....
        /*0c8c*/ 	.word	0x00003f90


	//   ....[5]....
        /*0c90*/ 	.word	0x00003fa0


	//   ....[6]....
        /*0c94*/ 	.word	0x00003fd0


	//   ....[7]....
        /*0c98*/ 	.word	0x00003fe0


	//   ....[8]....
        /*0c9c*/ 	.word	0x00004010


	//   ....[9]....
        /*0ca0*/ 	.word	0x00004020


	//----- nvinfo : EIATTR_VRC_CTA_INIT_COUNT
	.align		4
.L_2445:
        /*0ca4*/ 	.byte	0x02, 0x4a
	.zero		1
	.zero		1


	//----- nvinfo : EIATTR_EXIT_INSTR_OFFSETS
	.align		4
        /*0ca8*/ 	.byte	0x04, 0x1c
        /*0caa*/ 	.short	(.L_2447 - .L_2446)


	//   ....[0]....
.L_2446:
        /*0cac*/ 	.word	0x00010080


	//   ....[1]....
        /*0cb0*/ 	.word	0x00010150


	//----- nvinfo : EIATTR_MAX_THREADS
	.align		4
.L_2447:
        /*0cb4*/ 	.byte	0x04, 0x05
        /*0cb6*/ 	.short	(.L_2449 - .L_2448)
.L_2448:
        /*0cb8*/ 	.word	0x00000080
        /*0cbc*/ 	.word	0x00000001
        /*0cc0*/ 	.word	0x00000001


	//----- nvinfo : EIATTR_CRS_STACK_SIZE
	.align		4
.L_2449:
        /*0cc4*/ 	.byte	0x04, 0x1e
        /*0cc6*/ 	.short	(.L_2451 - .L_2450)
.L_2450:
        /*0cc8*/ 	.word	0x00000000


	//----- nvinfo : EIATTR_CBANK_PARAM_SIZE
	.align		4
.L_2451:
        /*0ccc*/ 	.byte	0x03, 0x19
        /*0cce*/ 	.short	0x0128


	//----- nvinfo : EIATTR_PARAM_CBANK
	.align		4
        /*0cd0*/ 	.byte	0x04, 0x0a
        /*0cd2*/ 	.short	(.L_2453 - .L_2452)
	.align		4
.L_2452:
        /*0cd4*/ 	.word	index@(.nv.constant0._ZN10layer_norm13ln_bwd_kernelINS_13Kernel_traitsI13__nv_bfloat16S2_fS2_fjLj5120ELj1ELj1ELj4ELj16ENS_18Kernel_traits_baseILj5120ES2_S2_fS2_fjLj128EEEEELb0ELb1ELb1ELb0EEEvNS_9BwdParamsE)
        /*0cd8*/ 	.short	0x0380
        /*0cda*/ 	.short	0x0128


	//----- nvinfo : EIATTR_SW_WAR
	.align		4
.L_2453:
        /*0cdc*/ 	.byte	0x04, 0x36
        /*0cde*/ 	.short	(.L_2455 - .L_2454)
.L_2454:
        /*0ce0*/ 	.word	0x00000008
.L_2455:


//--------------------- .nv.info._ZN10layer_norm13ln_bwd_kernelINS_13Kernel_traitsI13__nv_bfloat16S2_fS2_fjLj5120ELj1ELj1ELj4ELj16ENS_18Kernel_traits_baseILj5120ES2_S2_fS2_fjLj128EEEEELb0ELb1ELb1ELb1EEEvNS_9BwdParamsE --------------------------
	.section	.nv.info._ZN10layer_norm13ln_bwd_kernelINS_13Kernel_traitsI13__nv_bfloat16S2_fS2_fjLj5120ELj1ELj1ELj4ELj16ENS_18Kernel_traits_baseILj5120ES2_S2_fS2_fjLj128EEEEELb0ELb1ELb1ELb1EEEvNS_9BwdParamsE,"",@"SHT_CUDA_INFO"
	.sectionflags	@""
	.align	4


	//----- nvinfo : EIATTR_CUDA_API_VERSION
	.align		4
        /*0000*/ 	.byte	0x04, 0x37
        /*0002*/ 	.short	(.L_2457 - .L_2456)
.L_2456:
        /*0004*/ 	.word	0x00000082


	//----- nvinfo : EIATTR_KPARAM_INFO
	.align		4
.L_2457:
        /*0008*/ 	.byte	0x04, 0x17
        /*000a*/ 	.short	(.L_2459 - .L_2458)
.L_2458:
        /*000c*/ 	.word	0x00000000
        /*0010*/ 	.short	0x0000
        /*0012*/ 	.short	0x0000
        /*0014*/ 	.byte	0x00, 0xf0, 0xa1, 0x04


	//----- nvinfo : EIATTR_SPARSE_MMA_MASK
	.align		4
.L_2459:
        /*0018*/ 	.byte	0x03, 0x50
        /*001a*/ 	.short	0x0000


	//----- nvinfo : EIATTR_MAXREG_COUNT
	.align		4
        /*001c*/ 	.byte	0x03, 0x1b
        /*001e*/ 	.short	0x00ff


	//----- nvinfo : EIATTR_NUM_BARRIERS
	.align		4
        /*0020*/ 	.byte	0x02, 0x4c
        /*0022*/ 	.byte	0x01
	.zero		1


	//----- nvinfo : EIATTR_ANNOTATIONS
	.align		4
        /*0024*/ 	.byte	0x04, 0x55
        /*0026*/ 	.short	(.L_2461 - .L_2460)


	//   ....[0]....
.L_2460:
        /* <DEDUP_REMOVED lines=98> */


	//----- nvinfo : EIATTR_MERCURY_ISA_VERSION
	.align		4
.L_2461:
        /*0638*/ 	.byte	0x03, 0x5f
        /*063a*/ 	.short	0x0101


	//----- nvinfo : EIATTR_COOP_GROUP_MASK_REGIDS
	.align		4
        /*063c*/ 	.byte	0x04, 0x29
        /*063e*/ 	.short	(.L_2463 - .L_2462)


	//   ....[0]....
.L_2462:
        /*0640*/ 	.word	0xffffffff


	//   ....[1]....
        /*0644*/ 	.word	0xffffffff


	//   ....[2]....
        /*0648*/ 	.word	0xffffffff


	//   ....[3]....
        /*064c*/ 	.word	0xffffffff


	//   ....[4]....
        /*0650*/ 	.word	0xffffffff


	//   ....[5]....
        /*0654*/ 	.word	0xffffffff


	//   ....[6]....
        /*0658*/ 	.word	0xffffffff


	//   ....[7]....
        /*065c*/ 	.word	0xffffffff


	//   ....[8]....
        /*0660*/ 	.word	0xffffffff


	//   ....[9]....
        /*0664*/ 	.word	0xffffffff


	//----- nvinfo : EIATTR_COOP_GROUP_INSTR_OFFSETS
	.align		4
.L_2463:
        /*0668*/ 	.byte	0x04, 0x28
        /*066a*/ 	.short	(.L_2465 - .L_2464)


	//   ....[0]....
.L_2464:
        /*066c*/ 	.word	0x00003200


	//   ....[1]....
        /*0670*/ 	.word	0x00003210


	//   ....[2]....
        /*0674*/ 	.word	0x00003250


	//   ....[3]....
        /*0678*/ 	.word	0x00003260


	//   ....[4]....
        /*067c*/ 	.word	0x000032b0


	//   ....[5]....
        /*0680*/ 	.word	0x000032c0


	//   ....[6]....
        /*0684*/ 	.word	0x000032f0


	//   ....[7]....
        /*0688*/ 	.word	0x00003300


	//   ....[8]....
        /*068c*/ 	.word	0x00003330


	//   ....[9]....
        /*0690*/ 	.word	0x00003340


	//----- nvinfo : EIATTR_VRC_CTA_INIT_COUNT
	.align		4
.L_2465:
        /*0694*/ 	.byte	0x02, 0x4a
	.zero		1
	.zero		1


	//----- nvinfo : EIATTR_EXIT_INSTR_OFFSETS
	.align		4
        /*0698*/ 	.byte	0x04, 0x1c
        /*069a*/ 	.short	(.L_2467 - .L_2466)


	//   ....[0]....
.L_2466:
        /*069c*/ 	.word	0x0000e0b0


	//----- nvinfo : EIATTR_MAX_THREADS
	.align		4
.L_2467:
        /*06a0*/ 	.byte	0x04, 0x05
        /*06a2*/ 	.short	(.L_2469 - .L_2468)
.L_2468:
        /*06a4*/ 	.word	0x00000080
        /*06a8*/ 	.word	0x00000001
        /*06ac*/ 	.word	0x00000001


	//----- nvinfo : EIATTR_CRS_STACK_SIZE
	.align		4
.L_2469:
        /*06b0*/ 	.byte	0x04, 0x1e
        /*06b2*/ 	.short	(.L_2471 - .L_2470)
.L_2470:
        /*06b4*/ 	.word	0x00000000


	//----- nvinfo : EIATTR_CBANK_PARAM_SIZE
	.align		4
.L_2471:
        /*06b8*/ 	.byte	0x03, 0x19
        /*06ba*/ 	.short	0x0128


	//----- nvinfo : EIATTR_PARAM_CBANK
	.align		4
        /*06bc*/ 	.byte	0x04, 0x0a
        /*06be*/ 	.short	(.L_2473 - .L_2472)
	.align		4
.L_2472:
        /*06c0*/ 	.word	index@(.nv.constant0._ZN10layer_norm13ln_bwd_kernelINS_13Kernel_traitsI13__nv_bfloat16S2_fS2_fjLj5120ELj1ELj1ELj4ELj16ENS_18Kernel_traits_baseILj5120ES2_S2_fS2_fjLj128EEEEELb0ELb1ELb1ELb1EEEvNS_9BwdParamsE)
        /*06c4*/ 	.short	0x0380
        /*06c6*/ 	.short	0x0128


	//----- nvinfo : EIATTR_SW_WAR
	.align		4
.L_2473:
        /*06c8*/ 	.byte	0x04, 0x36
        /*06ca*/ 	.short	(.L_2475 - .L_2474)
.L_2474:
        /*06cc*/ 	.word	0x00000008
.L_2475:


//--------------------- .nv.info._ZN10layer_norm13ln_bwd_kernelINS_13Kernel_traitsI13__nv_bfloat16S2_fS2_fjLj5120ELj1ELj1ELj4ELj16ENS_18Kernel_traits_baseILj5120ES2_S2_fS2_fjLj128EEEEELb1ELb0ELb0ELb0EEEvNS_9BwdParamsE --------------------------
	.section	.nv.info._ZN10layer_norm13ln_bwd_kernelINS_13Kernel_traitsI13__nv_bfloat16S2_fS2_fjLj5120ELj1ELj1ELj4ELj16ENS_18Kernel_traits_baseILj5120ES2_S2_fS2_fjLj128EEEEELb1ELb0ELb0ELb0EEEvNS_9BwdParamsE,"",@"SHT_CUDA_INFO"
	.sectionflags	@""
	.align	4


	//----- nvinfo : EIATTR_CUDA_API_VERSION
	.align		4
        /*0000*/ 	.byte	0x04, 0x37
        /*0002*/ 	.short	(.L_2477 - .L_2476)
.L_2476:
        /*0004*/ 	.word	0x00000082


	//----- nvinfo : EIATTR_KPARAM_INFO
	.align		4
.L_2477:
        /*0008*/ 	.byte	0x04, 0x17
        /*000a*/ 	.short	(.L_2479 - .L_2478)
.L_2478:
        /*000c*/ 	.word	0x00000000
        /*0010*/ 	.short	0x0000
        /*0012*/ 	.short	0x0000
        /*0014*/ 	.byte	0x00, 0xf0, 0xa1, 0x04


	//----- nvinfo : EIATTR_SPARSE_MMA_MASK
	.align		4
.L_2479:
        /*0018*/ 	.byte	0x03, 0x50
        /*001a*/ 	.short	0x0000


	//----- nvinfo : EIATTR_MAXREG_COUNT
	.align		4
        /*001c*/ 	.byte	0x03, 0x1b
        /*001e*/ 	.short	0x00ff


	//----- nvinfo : EIATTR_NUM_BARRIERS
	.align		4
        /*0020*/ 	.byte	0x02, 0x4c
        /*0022*/ 	.byte	0x01
	.zero		1


	//----- nvinfo : EIATTR_ANNOTATIONS
	.align		4
        /*0024*/ 	.byte	0x04, 0x55
        /*0026*/ 	.short	(.L_2481 - .L_2480)


	//   ....[0]....
.L_2480:
        /* <DEDUP_REMOVED lines=12> */


	//----- nvinfo : EIATTR_MERCURY_ISA_VERSION
	.align		4
.L_2481:
        /*00d8*/ 	.byte	0x03, 0x5f
        /*00da*/ 	.short	0x0101


	//----- nvinfo : EIATTR_COOP_GROUP_MASK_REGIDS
	.align		4
        /*00dc*/ 	.byte	0x04, 0x29
        /*00de*/ 	.short	(.L_2483 - .L_2482)


	//   ....[0]....
.L_2482:
        /*00e0*/ 	.word	0xffffffff


	//   ....[1]....
        /*00e4*/ 	.word	0xffffffff


	//   ....[2]....
        /*00e8*/ 	.word	0xffffffff


	//   ....[3]....
        /*00ec*/ 	.word	0xffffffff


	//   ....[4]....
        /*00f0*/ 	.word	0xffffffff


	//   ....[5]....
        /*00f4*/ 	.word	0xffffffff


	//   ....[6]....
        /*00f8*/ 	.word	0xffffffff


	//   ....[7]....
        /*00fc*/ 	.word	0xffffffff


	//   ....[8]....
        /*0100*/ 	.word	0xffffffff


	//   ....[9]....
        /*0104*/ 	.word	0xffffffff


	//----- nvinfo : EIATTR_COOP_GROUP_INSTR_OFFSETS
	.align		4
.L_2483:
        /*0108*/ 	.byte	0x04, 0x28
        /*010a*/ 	.short	(.L_2485 - .L_2484)


	//   ....[0]....
.L_2484:
        /*010c*/ 	.word	0x00002b40


	//   ....[1]....
        /*0110*/ 	.word	0x00002b80


	//   ....[2]....
        /*0114*/ 	.word	0x00002b90


	//   ....[3]....
        /*0118*/ 	.word	0x00002bd0


	//   ....[4]....
        /*011c*/ 	.word	0x00002be0


	//   ....[5]....
        /*0120*/ 	.word	0x00002c10


	//   ....[6]....
        /*0124*/ 	.word	0x00002c20


	//   ....[7]....
        /*0128*/ 	.word	0x00002c50


	//   ....[8]....
        /*012c*/ 	.word	0x00002c60


	//   ....[9]....
        /*0130*/ 	.word	0x00002c90


	//----- nvinfo : EIATTR_VRC_CTA_INIT_COUNT
	.align		4
.L_2485:
        /*0134*/ 	.byte	0x02, 0x4a
	.zero		1
	.zero		1


	//----- nvinfo : EIATTR_EXIT_INSTR_OFFSETS
	.align		4
        /*0138*/ 	.byte	0x04, 0x1c
        /*013a*/ 	.short	(.L_2487 - .L_2486)


	//   ....[0]....
.L_2486:
        /*013c*/ 	.word	0x00008730


	//   ....[1]....
        /*0140*/ 	.word	0x000087d0


	//----- nvinfo : EIATTR_MAX_THREADS
	.align		4
.L_2487:
        /*0144*/ 	.byte	0x04, 0x05
        /*0146*/ 	.short	(.L_2489 - .L_2488)
.L_2488:
        /*0148*/ 	.word	0x00000080
        /*014c*/ 	.word	0x00000001
        /*0150*/ 	.word	0x00000001


	//----- nvinfo : EIATTR_CRS_STACK_SIZE
	.align		4
.L_2489:
        /*0154*/ 	.byte	0x04, 0x1e
        /*0156*/ 	.short	(.L_2491 - .L_2490)
.L_2490:
        /*0158*/ 	.word	0x00000000


	//----- nvinfo : EIATTR_CBANK_PARAM_SIZE
	.align		4
.L_2491:
        /*015c*/ 	.byte	0x03, 0x19
        /*015e*/ 	.short	0x0128


	//----- nvinfo : EIATTR_PARAM_CBANK
	.align		4
        /*0160*/ 	.byte	0x04, 0x0a
        /*0162*/ 	.short	(.L_2493 - .L_2492)
	.align		4
.L_2492:
        /*0164*/ 	.word	index@(.nv.constant0._ZN10layer_norm13ln_bwd_kernelINS_13Kernel_traitsI13__nv_bfloat16S2_fS2_fjLj5120ELj1ELj1ELj4ELj16ENS_18Kernel_traits_baseILj5120ES2_S2_fS2_fjLj128EEEEELb1ELb0ELb0ELb0EEEvNS_9BwdParamsE)
        /*0168*/ 	.short	0x0380
        /*016a*/ 	.short	0x0128


	//----- nvinfo : EIATTR_SW_WAR
	.align		4
.L_2493:
        /*016c*/ 	.byte	0x04, 0x36
        /*016e*/ 	.short	(.L_2495 - .L_2494)
.L_2494:
        /*0170*/ 	.word	0x00000008
.L_2495:


//--------------------- .nv.info._ZN10layer_norm13ln_bwd_kernelINS_13Kernel_traitsI13__nv_bfloat16S2_fS2_fjLj5120ELj1ELj1ELj4ELj16ENS_18Kernel_traits_baseILj5120ES2_S2_fS2_fjLj128EEEEELb1ELb0ELb0ELb1EEEvNS_9BwdParamsE --------------------------
	.section	.nv.info._ZN10layer_norm13ln_bwd_kernelINS_13Kernel_traitsI13__nv_bfloat16S2_fS2_fjLj5120ELj1ELj1ELj4ELj16ENS_18Kernel_traits_baseILj5120ES2_S2_fS2_fjLj128EEEEELb1ELb0ELb0ELb1EEEvNS_9BwdParamsE,"",@"SHT_CUDA_INFO"
	.sectionflags	@""
	.align	4


	//----- nvinfo : EIATTR_CUDA_API_VERSION
	.align		4
        /*0000*/ 	.byte	0x04, 0x37
        /*0002*/ 	.short	(.L_2497 - .L_2496)
.L_2496:
        /*0004*/ 	.word	0x00000082


	//----- nvinfo : EIATTR_KPARAM_INFO
	.align		4
.L_2497:
        /*0008*/ 	.byte	0x04, 0x17
        /*000a*/ 	.short	(.L_2499 - .L_2498)
.L_2498:
        /*000c*/ 	.word	0x00000000
        /*0010*/ 	.short	0x0000
        /*0012*/ 	.short	0x0000
        /*0014*/ 	.byte	0x00, 0xf0, 0xa1, 0x04


	//----- nvinfo : EIATTR_SPARSE_MMA_MASK
	.align		4
.L_2499:
        /*0018*/ 	.byte	0x03, 0x50
        /*001a*/ 	.short	0x0000


	//----- nvinfo : EIATTR_MAXREG_COUNT
	.align		4
        /*001c*/ 	.byte	0x03, 0x1b
        /*001e*/ 	.short	0x00ff


	//----- nvinfo : EIATTR_NUM_BARRIERS
	.align		4
        /*0020*/ 	.byte	0x02, 0x4c
        /*0022*/ 	.byte	0x01
	.zero		1


	//----- nvinfo : EIATTR_ANNOTATIONS
	.align		4
        /*0024*/ 	.byte	0x04, 0x55
        /*0026*/ 	.short	(.L_2501 - .L_2500)


	//   ....[0]....
.L_2500:
        /* <DEDUP_REMOVED lines=26> */


	//----- nvinfo : EIATTR_MERCURY_ISA_VERSION
	.align		4
.L_2501:
        /*01b8*/ 	.byte	0x03, 0x5f
        /*01ba*/ 	.short	0x0101


	//----- nvinfo : EIATTR_COOP_GROUP_MASK_REGIDS
	.align		4
        /*01bc*/ 	.byte	0x04, 0x29
        /*01be*/ 	.short	(.L_2503 - .L_2502)


	//   ....[0]....
.L_2502:
        /*01c0*/ 	.word	0xffffffff


	//   ....[1]....
        /*01c4*/ 	.word	0xffffffff


	//   ....[2]....
        /*01c8*/ 	.word	0xffffffff


	//   ....[3]....
        /*01cc*/ 	.word	0xffffffff


	//   ....[4]....
        /*01d0*/ 	.word	0xffffffff


	//   ....[5]....
        /*01d4*/ 	.word	0xffffffff


	//   ....[6]....
        /*01d8*/ 	.word	0xffffffff


	//   ....[7]....
        /*01dc*/ 	.word	0xffffffff


	//   ....[8]....
        /*01e0*/ 	.word	0xffffffff


	//   ....[9]....
        /*01e4*/ 	.word	0xffffffff


	//----- nvinfo : EIATTR_COOP_GROUP_INSTR_OFFSETS
	.align		4
.L_2503:
        /*01e8*/ 	.byte	0x04, 0x28
        /*01ea*/ 	.short	(.L_2505 - .L_2504)


	//   ....[0]....
.L_2504:
        /*01ec*/ 	.word	0x000025b0


	//   ....[1]....
        /*01f0*/ 	.word	0x000025d0


	//   ....[2]....
        /*01f4*/ 	.word	0x00002600


	//   ....[3]....
        /*01f8*/ 	.word	0x00002620


	//   ....[4]....
        /*01fc*/ 	.word	0x00002640


	//   ....[5]....
        /*0200*/ 	.word	0x00002660


	//   ....[6]....
        /*0204*/ 	.word	0x00002680


	//   ....[7]....
        /*0208*/ 	.word	0x000026a0


	//   ....[8]....
        /*020c*/ 	.word	0x000026c0


	//   ....[9]....
        /*0210*/ 	.word	0x000026f0


	//----- nvinfo : EIATTR_VRC_CTA_INIT_COUNT
	.align		4
.L_2505:
        /*0214*/ 	.byte	0x02, 0x4a
	.zero		1
	.zero		1


	//----- nvinfo : EIATTR_EXIT_INSTR_OFFSETS
	.align		4
        /*0218*/ 	.byte	0x04, 0x1c
        /*021a*/ 	.short	(.L_2507 - .L_2506)


	//   ....[0]....
.L_2506:
        /*021c*/ 	.word	0x00008540


	//----- nvinfo : EIATTR_MAX_THREADS
	.align		4
.L_2507:
        /*0220*/ 	.byte	0x04, 0x05
        /*0222*/ 	.short	(.L_2509 - .L_2508)
.L_2508:
        /*0224*/ 	.word	0x00000080
        /*0228*/ 	.word	0x00000001
        /*022c*/ 	.word	0x00000001


	//----- nvinfo : EIATTR_CBANK_PARAM_SIZE
	.align		4
.L_2509:
        /*0230*/ 	.byte	0x03, 0x19
        /*0232*/ 	.short	0x0128


	//----- nvinfo : EIATTR_PARAM_CBANK
	.align		4
        /*0234*/ 	.byte	0x04, 0x0a
        /*0236*/ 	.short	(.L_2511 - .L_2510)
	.align		4
.L_2510:
        /*0238*/ 	.word	index@(.nv.constant0._ZN10layer_norm13ln_bwd_kernelINS_13Kernel_traitsI13__nv_bfloat16S2_fS2_fjLj5120ELj1ELj1ELj4ELj16ENS_18Kernel_traits_baseILj5120ES2_S2_fS2_fjLj128EEEEELb1ELb0ELb0ELb1EEEvNS_9BwdParamsE)
        /*023c*/ 	.short	0x0380
        /*023e*/ 	.short	0x0128


	//----- nvinfo : EIATTR_SW_WAR
	.align		4
.L_2511:
        /*0240*/ 	.byte	0x04, 0x36
        /*0242*/ 	.short	(.L_2513 - .L_2512)
.L_2512:
        /*0244*/ 	.word	0x00000008
.L_2513:


//--------------------- .nv.info._ZN10layer_norm22ln_bwd_finalize_kernelINS_22Kernel_traits_finalizeILj5120E13__nv_bfloat16S2_fS2_fjLb0ELj1024ELj4ENS_18Kernel_traits_baseILj5120ES2_S2_fS2_fjLj1024EEEEELb0ELb0EEEvNS_9BwdParamsE --------------------------
	.section	.nv.info._ZN10layer_norm22ln_bwd_finalize_kernelINS_22Kernel_traits_finalizeILj5120E13__nv_bfloat16S2_fS2_fjLb0ELj1024ELj4ENS_18Kernel_traits_baseILj5120ES2_S2_fS2_fjLj1024EEEEELb0ELb0EEEvNS_9BwdParamsE,"",@"SHT_CUDA_INFO"
	.sectionflags	@""
	.align	4


	//----- nvinfo : EIATTR_CUDA_API_VERSION
	.align		4
        /*0000*/ 	.byte	0x04, 0x37
        /*0002*/ 	.short	(.L_2515 - .L_2514)
.L_2514:
        /*0004*/ 	.word	0x00000082


	//----- nvinfo : EIATTR_KPARAM_INFO
	.align		4
.L_2515:
        /*0008*/ 	.byte	0x04, 0x17
        /*000a*/ 	.short	(.L_2517 - .L_2516)
.L_2516:
        /*000c*/ 	.word	0x00000000
        /*0010*/ 	.short	0x0000
        /*0012*/ 	.short	0x0000
        /*0014*/ 	.byte	0x00, 0xf0, 0xa1, 0x04


	//----- nvinfo : EIATTR_SPARSE_MMA_MASK
	.align		4
.L_2517:
        /*0018*/ 	.byte	0x03, 0x50
        /*001a*/ 	.short	0x0000


	//----- nvinfo : EIATTR_MAXREG_COUNT
	.align		4
        /*001c*/ 	.byte	0x03, 0x1b
        /*001e*/ 	.short	0x0040


	//----- nvinfo : EIATTR_NUM_BARRIERS
	.align		4
        /*0020*/ 	.byte	0x02, 0x4c
        /*0022*/ 	.byte	0x01
	.zero		1


	//----- nvinfo : EIATTR_MERCURY_ISA_VERSION
	.align		4
        /*0024*/ 	.byte	0x03, 0x5f
        /*0026*/ 	.short	0x0101


	//----- nvinfo : EIATTR_COOP_GROUP_MASK_REGIDS
	.align		4
        /*0028*/ 	.byte	0x04, 0x29
        /*002a*/ 	.short	(.L_2519 - .L_2518)


	//   ....[0]....
.L_2518:
        /*002c*/ 	.word	0xffffffff


	//   ....[1]....
        /*0030*/ 	.word	0xffffffff


	//   ....[2]....
        /*0034*/ 	.word	0xffffffff


	//   ....[3]....
        /*0038*/ 	.word	0xffffffff


	//   ....[4]....
        /*003c*/ 	.word	0xffffffff


	//   ....[5]....
        /*0040*/ 	.word	0xffffffff


	//   ....[6]....
        /*0044*/ 	.word	0xffffffff


	//   ....[7]....
        /*0048*/ 	.word	0xffffffff


	//   ....[8]....
        /*004c*/ 	.word	0xffffffff


	//   ....[9]....
        /*0050*/ 	.word	0xffffffff


	//----- nvinfo : EIATTR_COOP_GROUP_INSTR_OFFSETS
	.align		4
.L_2519:
        /*0054*/ 	.byte	0x04, 0x28
        /*0056*/ 	.short	(.L_2521 - .L_2520)


	//   ....[0]....
.L_2520:
        /*0058*/ 	.word	0x000015e0


	//   ....[1]....
        /*005c*/ 	.word	0x000015f0


	//   ....[2]....
        /*0060*/ 	.word	0x00001620


	//   ....[3]....
        /*0064*/ 	.word	0x00001630


	//   ....[4]....
        /*0068*/ 	.word	0x00001660


	//   ....[5]....
        /*006c*/ 	.word	0x00001670


	//   ....[6]....
        /*0070*/ 	.word	0x000016b0


	//   ....[7]....
        /*0074*/ 	.word	0x000016e0


	//   ....[8]....
        /*0078*/ 	.word	0x00001710


	//   ....[9]....
        /*007c*/ 	.word	0x00001720


	//----- nvinfo : EIATTR_VRC_CTA_INIT_COUNT
	.align		4
.L_2521:
        /*0080*/ 	.byte	0x02, 0x4a
	.zero		1
	.zero		1


	//----- nvinfo : EIATTR_EXIT_INSTR_OFFSETS
	.align		4
        /*0084*/ 	.byte	0x04, 0x1c
        /*0086*/ 	.short	(.L_2523 - .L_2522)


	//   ....[0]....
.L_2522:
        /*0088*/ 	.word	0x00000060


	//   ....[1]....
        /*008c*/ 	.word	0x00001780


	//   ....[2]....
        /*0090*/ 	.word	0x000017b0


	//   ....[3]....
        /*0094*/ 	.word	0x00001870


	//----- nvinfo : EIATTR_MAX_THREADS
	.align		4
.L_2523:
        /*0098*/ 	.byte	0x04, 0x05
        /*009a*/ 	.short	(.L_2525 - .L_2524)
.L_2524:
        /*009c*/ 	.word	0x00000400
        /*00a0*/ 	.word	0x00000001
        /*00a4*/ 	.word	0x00000001


	//----- nvinfo : EIATTR_CRS_STACK_SIZE
	.align		4
.L_2525:
        /*00a8*/ 	.byte	0x04, 0x1e
        /*00aa*/ 	.short	(.L_2527 - .L_2526)
.L_2526:
        /*00ac*/ 	.word	0x00000000


	//----- nvinfo : EIATTR_CBANK_PARAM_SIZE
	.align		4
.L_2527:
        /*00b0*/ 	.byte	0x03, 0x19
        /*00b2*/ 	.short	0x0128


	//----- nvinfo : EIATTR_PARAM_CBANK
	.align		4
        /*00b4*/ 	.byte	0x04, 0x0a
        /*00b6*/ 	.short	(.L_2529 - .L_2528)
	.align		4
.L_2528:
        /*00b8*/ 	.word	index@(.nv.constant0._ZN10layer_norm22ln_bwd_finalize_kernelINS_22Kernel_traits_finalizeILj5120E13__nv_bfloat16S2_fS2_fjLb0ELj1024ELj4ENS_18Kernel_traits_baseILj5120ES2_S2_fS2_fjLj1024EEEEELb0ELb0EEEvNS_9BwdParamsE)
        /*00bc*/ 	.short	0x0380
        /*00be*/ 	.short	0x0128


	//----- nvinfo : EIATTR_SW_WAR
	.align		4
.L_2529:
        /*00c0*/ 	.byte	0x04, 0x36
        /*00c2*/ 	.short	(.L_2531 - .L_2530)
.L_2530:
        /*00c4*/ 	.word	0x00000008
.L_2531:


//--------------------- .nv.info._ZN10layer_norm13ln_bwd_kernelINS_13Kernel_traitsI13__nv_bfloat16S2_fS2_fjLj5120ELj1ELj1ELj4ELj16ENS_18Kernel_traits_baseILj5120ES2_S2_fS2_fjLj128EEEEELb1ELb0ELb1ELb0EEEvNS_9BwdParamsE --------------------------
	.section	.nv.info._ZN10layer_norm13ln_bwd_kernelINS_13Kernel_traitsI13__nv_bfloat16S2_fS2_fjLj5120ELj1ELj1ELj4ELj16ENS_18Kernel_traits_baseILj5120ES2_S2_fS2_fjLj128EEEEELb1ELb0ELb1ELb0EEEvNS_9BwdParamsE,"",@"SHT_CUDA_INFO"
	.sectionflags	@""
	.align	4


	//----- nvinfo : EIATTR_CUDA_API_VERSION
	.align		4
        /*0000*/ 	.byte	0x04, 0x37
        /*0002*/ 	.short	(.L_2533 - .L_2532)
.L_2532:
        /*0004*/ 	.word	0x00000082


	//----- nvinfo : EIATTR_KPARAM_INFO
	.align		4
.L_2533:
        /*0008*/ 	.byte	0x04, 0x17
        /*000a*/ 	.short	(.L_2535 - .L_2534)
.L_2534:
        /*000c*/ 	.word	0x00000000
        /*0010*/ 	.short	0x0000
        /*0012*/ 	.short	0x0000
        /*0014*/ 	.byte	0x00, 0xf0, 0xa1, 0x04


	//----- nvinfo : EIATTR_SPARSE_MMA_MASK
	.align		4
.L_2535:
        /*0018*/ 	.byte	0x03, 0x50
        /*001a*/ 	.short	0x0000


	//----- nvinfo : EIATTR_MAXREG_COUNT
	.align		4
        /*001c*/ 	.byte	0x03, 0x1b
        /*001e*/ 	.short	0x00ff


	//----- nvinfo : EIATTR_NUM_BARRIERS
	.align		4
        /*0020*/ 	.byte	0x02, 0x4c
        /*0022*/ 	.byte	0x01
	.zero		1


	//----- nvinfo : EIATTR_ANNOTATIONS
	.align		4
        /*0024*/ 	.byte	0x04, 0x55
        /*0026*/ 	.short	(.L_2537 - .L_2536)


	//   ....[0]....
.L_2536:
        /* <DEDUP_REMOVED lines=23> */


	//----- nvinfo : EIATTR_MERCURY_ISA_VERSION
	.align		4
.L_2537:
        /*0180*/ 	.byte	0x03, 0x5f
        /*0182*/ 	.short	0x0101


	//----- nvinfo : EIATTR_COOP_GROUP_MASK_REGIDS
	.align		4
        /*0184*/ 	.byte	0x04, 0x29
        /*0186*/ 	.short	(.L_2539 - .L_2538)


	//   ....[0]....
.L_2538:
        /*0188*/ 	.word	0xffffffff


	//   ....[1]....
        /*018c*/ 	.word	0xffffffff


	//   ....[2]....
        /*0190*/ 	.word	0xffffffff


	//   ....[3]....
        /*0194*/ 	.word	0xffffffff


	//   ....[4]....
        /*0198*/ 	.word	0xffffffff


	//   ....[5]....
        /*019c*/ 	.word	0xffffffff


	//   ....[6]....
        /*01a0*/ 	.word	0xffffffff


	//   ....[7]....
        /*01a4*/ 	.word	0xffffffff


	//   ....[8]....
        /*01a8*/ 	.word	0xffffffff


	//   ....[9]....
        /*01ac*/ 	.word	0xffffffff


	//----- nvinfo : EIATTR_COOP_GROUP_INSTR_OFFSETS
	.align		4
.L_2539:
        /*01b0*/ 	.byte	0x04, 0x28
        /*01b2*/ 	.short	(.L_2541 - .L_2540)


	//   ....[0]....
.L_2540:
        /*01b4*/ 	.word	0x000031a0


	//   ....[1]....
        /*01b8*/ 	.word	0x000031c0


	//   ....[2]....
        /*01bc*/ 	.word	0x00003200


	//   ....[3]....
        /*01c0*/ 	.word	0x00003210


	//   ....[4]....
        /*01c4*/ 	.word	0x00003250


	//   ....[5]....
        /*01c8*/ 	.word	0x00003260


	//   ....[6]....
        /*01cc*/ 	.word	0x00003290


	//   ....[7]....
        /*01d0*/ 	.word	0x000032a0


	//   ....[8]....
        /*01d4*/ 	.word	0x000032d0


	//   ....[9]....
        /*01d8*/ 	.word	0x000032e0


	//----- nvinfo : EIATTR_VRC_CTA_INIT_COUNT
	.align		4
.L_2541:
        /*01dc*/ 	.byte	0x02, 0x4a
	.zero		1
	.zero		1


	//----- nvinfo : EIATTR_EXIT_INSTR_OFFSETS
	.align		4
        /*01e0*/ 	.byte	0x04, 0x1c
        /*01e2*/ 	.short	(.L_2543 - .L_2542)


	//   ....[0]....
.L_2542:
        /*01e4*/ 	.word	0x0000cf80


	//   ....[1]....
        /*01e8*/ 	.word	0x0000d020


	//----- nvinfo : EIATTR_MAX_THREADS
	.align		4
.L_2543:
        /*01ec*/ 	.byte	0x04, 0x05
        /*01ee*/ 	.short	(.L_2545 - .L_2544)
.L_2544:
        /*01f0*/ 	.word	0x00000080
        /*01f4*/ 	.word	0x00000001
        /*01f8*/ 	.word	0x00000001


	//----- nvinfo : EIATTR_CRS_STACK_SIZE
	.align		4
.L_2545:
        /*01fc*/ 	.byte	0x04, 0x1e
        /*01fe*/ 	.short	(.L_2547 - .L_2546)
.L_2546:
        /*0200*/ 	.word	0x00000000


	//----- nvinfo : EIATTR_CBANK_PARAM_SIZE
	.align		4
.L_2547:
        /*0204*/ 	.byte	0x03, 0x19
        /*0206*/ 	.short	0x0128


	//----- nvinfo : EIATTR_PARAM_CBANK
	.align		4
        /*0208*/ 	.byte	0x04, 0x0a
        /*020a*/ 	.short	(.L_2549 - .L_2548)
	.align		4
.L_2548:
        /*020c*/ 	.word	index@(.nv.constant0._ZN10layer_norm13ln_bwd_kernelINS_13Kernel_traitsI13__nv_bfloat16S2_fS2_fjLj5120ELj1ELj1ELj4ELj16ENS_18Kernel_traits_baseILj5120ES2_S2_fS2_fjLj128EEEEELb1ELb0ELb1ELb0EEEvNS_9BwdParamsE)
        /*0210*/ 	.short	0x0380
        /*0212*/ 	.short	0x0128


	//----- nvinfo : EIATTR_SW_WAR
	.align		4
.L_2549:
        /*0214*/ 	.byte	0x04, 0x36
        /*0216*/ 	.short	(.L_2551 - .L_2550)
.L_2550:
        /*0218*/ 	.word	0x00000008
.L_2551:


//--------------------- .nv.info._ZN10layer_norm22ln_bwd_finalize_kernelINS_22Kernel_traits_finalizeILj5120E13__nv_bfloat16S2_fS2_fjLb0ELj1024ELj4ENS_18Kernel_traits_baseILj5120ES2_S2_fS2_fjLj1024EEEEELb0ELb1EEEvNS_9BwdParamsE --------------------------
	.section	.nv.info._ZN10layer_norm22ln_bwd_finalize_kernelINS_22Kernel_traits_finalizeILj5120E13__nv_bfloat16S2_fS2_fjLb0ELj1024ELj4ENS_18Kernel_traits_baseILj5120ES2_S2_fS2_fjLj1024EEEEELb0ELb1EEEvNS_9BwdParamsE,"",@"SHT_CUDA_INFO"
	.sectionflags	@""
	.align	4


	//----- nvinfo : EIATTR_CUDA_API_VERSION
	.align		4
        /*0000*/ 	.byte	0x04, 0x37
        /*0002*/ 	.short	(.L_2553 - .L_2552)
.L_2552:
        /*0004*/ 	.word	0x00000082


	//----- nvinfo : EIATTR_KPARAM_INFO
	.align		4
.L_2553:
        /*0008*/ 	.byte	0x04, 0x17
        /*000a*/ 	.short	(.L_2555 - .L_2554)
.L_2554:
        /*000c*/ 	.word	0x00000000
        /*0010*/ 	.short	0x0000
        /*0012*/ 	.short	0x0000
        /*0014*/ 	.byte	0x00, 0xf0, 0xa1, 0x04


	//----- nvinfo : EIATTR_SPARSE_MMA_MASK
	.align		4
.L_2555:
        /*0018*/ 	.byte	0x03, 0x50
        /*001a*/ 	.short	0x0000


	//----- nvinfo : EIATTR_MAXREG_COUNT
	.align		4
        /*001c*/ 	.byte	0x03, 0x1b
        /*001e*/ 	.short	0x0040


	//----- nvinfo : EIATTR_NUM_BARRIERS
	.align		4
        /*0020*/ 	.byte	0x02, 0x4c
        /*0022*/ 	.byte	0x01
	.zero		1


	//----- nvinfo : EIATTR_MERCURY_ISA_VERSION
	.align		4
        /*0024*/ 	.byte	0x03, 0x5f
        /*0026*/ 	.short	0x0101


	//----- nvinfo : EIATTR_COOP_GROUP_MASK_REGIDS
	.align		4
        /*0028*/ 	.byte	0x04, 0x29
        /*002a*/ 	.short	(.L_2557 - .L_2556)


	//   ....[0]....
.L_2556:
        /*002c*/ 	.word	0xffffffff


	//   ....[1]....
        /*0030*/ 	.word	0xffffffff


	//   ....[2]....
        /*0034*/ 	.word	0xffffffff


	//   ....[3]....
        /*0038*/ 	.word	0xffffffff


	//   ....[4]....
        /*003c*/ 	.word	0xffffffff


	//   ....[5]....
        /*0040*/ 	.word	0xffffffff


	//   ....[6]....
        /*0044*/ 	.word	0xffffffff


	//   ....[7]....
        /*0048*/ 	.word	0xffffffff


	//   ....[8]....
        /*004c*/ 	.word	0xffffffff


	//   ....[9]....
        /*0050*/ 	.word	0xffffffff


	//----- nvinfo : EIATTR_COOP_GROUP_INSTR_OFFSETS
	.align		4
.L_2557:
        /*0054*/ 	.byte	0x04, 0x28
        /*0056*/ 	.short	(.L_2559 - .L_2558)


	//   ....[0]....
.L_2558:
        /*0058*/ 	.word	0x00001630


	//   ....[1]....
        /*005c*/ 	.word	0x00001640


	//   ....[2]....
        /*0060*/ 	.word	0x00001670


	//   ....[3]....
        /*0064*/ 	.word	0x00001680


	//   ....[4]....
        /*0068*/ 	.word	0x000016b0


	//   ....[5]....
        /*006c*/ 	.word	0x000016d0


	//   ....[6]....
        /*0070*/ 	.word	0x00001700


	//   ....[7]....
        /*0074*/ 	.word	0x00001710


	//   ....[8]....
        /*0078*/ 	.word	0x00001740


	//   ....[9]....
        /*007c*/ 	.word	0x00001750


	//----- nvinfo : EIATTR_VRC_CTA_INIT_COUNT
	.align		4
.L_2559:
        /*0080*/ 	.byte	0x02, 0x4a
	.zero		1
	.zero		1


	//----- nvinfo : EIATTR_EXIT_INSTR_OFFSETS
	.align		4
        /*0084*/ 	.byte	0x04, 0x1c
        /*0086*/ 	.short	(.L_2561 - .L_2560)


	//   ....[0]....
.L_2560:
        /*0088*/ 	.word	0x00000070


	//   ....[1]....
        /*008c*/ 	.word	0x000017b0


	//   ....[2]....
        /*0090*/ 	.word	0x00001880


	//----- nvinfo : EIATTR_MAX_THREADS
	.align		4
.L_2561:
        /*0094*/ 	.byte	0x04, 0x05
        /*0096*/ 	.short	(.L_2563 - .L_2562)
.L_2562:
        /*0098*/ 	.word	0x00000400
        /*009c*/ 	.word	0x00000001
        /*00a0*/ 	.word	0x00000001


	//----- nvinfo : EIATTR_CRS_STACK_SIZE
	.align		4
.L_2563:
        /*00a4*/ 	.byte	0x04, 0x1e
        /*00a6*/ 	.short	(.L_2565 - .L_2564)
.L_2564:
        /*00a8*/ 	.word	0x00000000


	//----- nvinfo : EIATTR_CBANK_PARAM_SIZE
	.align		4
.L_2565:
        /*00ac*/ 	.byte	0x03, 0x19
        /*00ae*/ 	.short	0x0128


	//----- nvinfo : EIATTR_PARAM_CBANK
	.align		4
        /*00b0*/ 	.byte	0x04, 0x0a
        /*00b2*/ 	.short	(.L_2567 - .L_2566)
	.align		4
.L_2566:
        /*00b4*/ 	.word	index@(.nv.constant0._ZN10layer_norm22ln_bwd_finalize_kernelINS_22Kernel_traits_finalizeILj5120E13__nv_bfloat16S2_fS2_fjLb0ELj1024ELj4ENS_18Kernel_traits_baseILj5120ES2_S2_fS2_fjLj1024EEEEELb0ELb1EEEvNS_9BwdParamsE)
        /*00b8*/ 	.short	0x0380
        /*00ba*/ 	.short	0x0128


	//----- nvinfo : EIATTR_SW_WAR
	.align		4
.L_2567:
        /*00bc*/ 	.byte	0x04, 0x36
        /*00be*/ 	.short	(.L_2569 - .L_2568)
.L_2568:
        /*00c0*/ 	.word	0x00000008
.L_2569:


//--------------------- .nv.info._ZN10layer_norm13ln_bwd_kernelINS_13Kernel_traitsI13__nv_bfloat16S2_fS2_fjLj5120ELj1ELj1ELj4ELj16ENS_18Kernel_traits_baseILj5120ES2_S2_fS2_fjLj128EEEEELb1ELb0ELb1ELb1EEEvNS_9BwdParamsE --------------------------
	.section	.nv.info._ZN10layer_norm13ln_bwd_kernelINS_13Kernel_traitsI13__nv_bfloat16S2_fS2_fjLj5120ELj1ELj1ELj4ELj16ENS_18Kernel_traits_baseILj5120ES2_S2_fS2_fjLj128EEEEELb1ELb0ELb1ELb1EEEvNS_9BwdParamsE,"",@"SHT_CUDA_INFO"
	.sectionflags	@""
	.align	4


	//----- nvinfo : EIATTR_CUDA_API_VERSION
	.align		4
        /*0000*/ 	.byte	0x04, 0x37
        /*0002*/ 	.short	(.L_2571 - .L_2570)
.L_2570:
        /*0004*/ 	.word	0x00000082


	//----- nvinfo : EIATTR_KPARAM_INFO
	.align		4
.L_2571:
        /*0008*/ 	.byte	0x04, 0x17
        /*000a*/ 	.short	(.L_2573 - .L_2572)
.L_2572:
        /*000c*/ 	.word	0x00000000
        /*0010*/ 	.short	0x0000
        /*0012*/ 	.short	0x0000
        /*0014*/ 	.byte	0x00, 0xf0, 0xa1, 0x04


	//----- nvinfo : EIATTR_SPARSE_MMA_MASK
	.align		4
.L_2573:
        /*0018*/ 	.byte	0x03, 0x50
        /*001a*/ 	.short	0x0000


	//----- nvinfo : EIATTR_MAXREG_COUNT
	.align		4
        /*001c*/ 	.byte	0x03, 0x1b
        /*001e*/ 	.short	0x00ff


	//----- nvinfo : EIATTR_NUM_BARRIERS
	.align		4
        /*0020*/ 	.byte	0x02, 0x4c
        /*0022*/ 	.byte	0x01
	.zero		1


	//----- nvinfo : EIATTR_MERCURY_ISA_VERSION
	.align		4
        /*0024*/ 	.byte	0x03, 0x5f
        /*0026*/ 	.short	0x0101


	//----- nvinfo : EIATTR_COOP_GROUP_MASK_REGIDS
	.align		4
        /*0028*/ 	.byte	0x04, 0x29
        /*002a*/ 	.short	(.L_2575 - .L_2574)


	//   ....[0]....
.L_2574:
        /*002c*/ 	.word	0xffffffff


	//   ....[1]....
        /*0030*/ 	.word	0xffffffff


	//   ....[2]....
        /*0034*/ 	.word	0xffffffff


	//   ....[3]....
        /*0038*/ 	.word	0xffffffff


	//   ....[4]....
        /*003c*/ 	.word	0xffffffff


	//   ....[5]....
        /*0040*/ 	.word	0xffffffff


	//   ....[6]....
        /*0044*/ 	.word	0xffffffff


	//   ....[7]....
        /*0048*/ 	.word	0xffffffff


	//   ....[8]....
        /*004c*/ 	.word	0xffffffff


	//   ....[9]....
        /*0050*/ 	.word	0xffffffff


	//----- nvinfo : EIATTR_COOP_GROUP_INSTR_OFFSETS
	.align		4
.L_2575:
        /*0054*/ 	.byte	0x04, 0x28
        /*0056*/ 	.short	(.L_2577 - .L_2576)


	//   ....[0]....
.L_2576:
        /*0058*/ 	.word	0x00002890


	//   ....[1]....
        /*005c*/ 	.word	0x000028b0


	//   ....[2]....
        /*0060*/ 	.word	0x000028e0


	//   ....[3]....
        /*0064*/ 	.word	0x000028f0


	//   ....[4]....
        /*0068*/ 	.word	0x00002920


	//   ....[5]....
        /*006c*/ 	.word	0x00002930


	//   ....[6]....
        /*0070*/ 	.word	0x00002970


	//   ....[7]....
        /*0074*/ 	.word	0x00002980


	//   ....[8]....
        /*0078*/ 	.word	0x000029b0


	//   ....[9]....
        /*007c*/ 	.word	0x000029d0


	//----- nvinfo : EIATTR_VRC_CTA_INIT_COUNT
	.align		4
.L_2577:
        /*0080*/ 	.byte	0x02, 0x4a
	.zero		1
	.zero		1


	//----- nvinfo : EIATTR_EXIT_INSTR_OFFSETS
	.align		4
        /*0084*/ 	.byte	0x04, 0x1c
        /*0086*/ 	.short	(.L_2579 - .L_2578)


	//   ....[0]....
.L_2578:
        /*0088*/ 	.word	0x0000b3c0


	//----- nvinfo : EIATTR_MAX_THREADS
	.align		4
.L_2579:
        /*008c*/ 	.byte	0x04, 0x05
        /*008e*/ 	.short	(.L_2581 - .L_2580)
.L_2580:
        /*0090*/ 	.word	0x00000080
        /*0094*/ 	.word	0x00000001
        /*0098*/ 	.word	0x00000001


	//----- nvinfo : EIATTR_CRS_STACK_SIZE
	.align		4
.L_2581:
        /*009c*/ 	.byte	0x04, 0x1e
        /*009e*/ 	.short	(.L_2583 - .L_2582)
.L_2582:
        /*00a0*/ 	.word	0x00000000


	//----- nvinfo : EIATTR_CBANK_PARAM_SIZE
	.align		4
.L_2583:
        /*00a4*/ 	.byte	0x03, 0x19
        /*00a6*/ 	.short	0x0128


	//----- nvinfo : EIATTR_PARAM_CBANK
	.align		4
        /*00a8*/ 	.byte	0x04, 0x0a
        /*00aa*/ 	.short	(.L_2585 - .L_2584)
	.align		4
.L_2584:
        /*00ac*/ 	.word	index@(.nv.constant0._ZN10layer_norm13ln_bwd_kernelINS_13Kernel_traitsI13__nv_bfloat16S2_fS2_fjLj5120ELj1ELj1ELj4ELj16ENS_18Kernel_traits_baseILj5120ES2_S2_fS2_fjLj128EEEEELb1ELb0ELb1ELb1EEEvNS_9BwdParamsE)
        /*00b0*/ 	.short	0x0380
        /*00b2*/ 	.short	0x0128


	//----- nvinfo : EIATTR_SW_WAR
	.align		4
.L_2585:
        /*00b4*/ 	.byte	0x04, 0x36
        /*00b6*/ 	.short	(.L_2587 - .L_2586)
.L_2586:
        /*00b8*/ 	.word	0x00000008
.L_2587:


//--------------------- .nv.info._ZN10layer_norm13ln_bwd_kernelINS_13Kernel_traitsI13__nv_bfloat16S2_fS2_fjLj5120ELj1ELj1ELj4ELj16ENS_18Kernel_traits_baseILj5120ES2_S2_fS2_fjLj128EEEEELb1ELb1ELb0ELb0EEEvNS_9BwdParamsE --------------------------
	.section	.nv.info._ZN10layer_norm13ln_bwd_kernelINS_13Kernel_traitsI13__nv_bfloat16S2_fS2_fjLj5120ELj1ELj1ELj4ELj16ENS_18Kernel_traits_baseILj5120ES2_S2_fS2_fjLj128EEEEELb1ELb1ELb0ELb0EEEvNS_9BwdParamsE,"",@"SHT_CUDA_INFO"
	.sectionflags	@""
	.align	4


	//----- nvinfo : EIATTR_CUDA_API_VERSION
	.align		4
        /*0000*/ 	.byte	0x04, 0x37
        /*0002*/ 	.short	(.L_2589 - .L_2588)
.L_2588:
        /*0004*/ 	.word	0x00000082


	//----- nvinfo : EIATTR_KPARAM_INFO
	.align		4
.L_2589:
        /*0008*/ 	.byte	0x04, 0x17
        /*000a*/ 	.short	(.L_2591 - .L_2590)
.L_2590:
        /*000c*/ 	.word	0x00000000
        /*0010*/ 	.short	0x0000
        /*0012*/ 	.short	0x0000
        /*0014*/ 	.byte	0x00, 0xf0, 0xa1, 0x04


	//----- nvinfo : EIATTR_SPARSE_MMA_MASK
	.align		4
.L_2591:
        /*0018*/ 	.byte	0x03, 0x50
        /*001a*/ 	.short	0x0000


	//----- nvinfo : EIATTR_MAXREG_COUNT
	.align		4
        /*001c*/ 	.byte	0x03, 0x1b
        /*001e*/ 	.short	0x00ff


	//----- nvinfo : EIATTR_NUM_BARRIERS
	.align		4
        /*0020*/ 	.byte	0x02, 0x4c
        /*0022*/ 	.byte	0x01
	.zero		1


	//----- nvinfo : EIATTR_ANNOTATIONS
	.align		4
        /*0024*/ 	.byte	0x04, 0x55
        /*0026*/ 	.short	(.L_2593 - .L_2592)


	//   ....[0]....
.L_2592:
        /* <DEDUP_REMOVED lines=179> */


	//----- nvinfo : EIATTR_MERCURY_ISA_VERSION
	.align		4
.L_2593:
        /*0b48*/ 	.byte	0x03, 0x5f
        /*0b4a*/ 	.short	0x0101


	//----- nvinfo : EIATTR_COOP_GROUP_MASK_REGIDS
	.align		4
        /*0b4c*/ 	.byte	0x04, 0x29
        /*0b4e*/ 	.short	(.L_2595 - .L_2594)


	//   ....[0]....
.L_2594:
        /*0b50*/ 	.word	0xffffffff


	//   ....[1]....
        /*0b54*/ 	.word	0xffffffff


	//   ....[2]....
        /*0b58*/ 	.word	0xffffffff


	//   ....[3]....
        /*0b5c*/ 	.word	0xffffffff


	//   ....[4]....
        /*0b60*/ 	.word	0xffffffff


	//   ....[5]....
        /*0b64*/ 	.word	0xffffffff


	//   ....[6]....
        /*0b68*/ 	.word	0xffffffff


	//   ....[7]....
        /*0b6c*/ 	.word	0xffffffff


	//   ....[8]....
        /*0b70*/ 	.word	0xffffffff


	//   ....[9]....
        /*0b74*/ 	.word	0xffffffff


	//----- nvinfo : EIATTR_COOP_GROUP_INSTR_OFFSETS
	.align		4
.L_2595:
        /*0b78*/ 	.byte	0x04, 0x28
        /*0b7a*/ 	.short	(.L_2597 - .L_2596)


	//   ....[0]....
.L_2596:
        /*0b7c*/ 	.word	0x00003dc0


	//   ....[1]....
        /*0b80*/ 	.word	0x00003de0


	//   ....[2]....
        /*0b84*/ 	.word	0x00003e20


	//   ....[3]....
        /*0b88*/ 	.word	0x00003e30


	//   ....[4]....
        /*0b8c*/ 	.word	0x00003e70


	//   ....[5]....
        /*0b90*/ 	.word	0x00003e80


	//   ....[6]....
        /*0b94*/ 	.word	0x00003eb0


	//   ....[7]....
        /*0b98*/ 	.word	0x00003ec0


	//   ....[8]....
        /*0b9c*/ 	.word	0x00003ef0


	//   ....[9]....
        /*0ba0*/ 	.word	0x00003f00


	//----- nvinfo : EIATTR_VRC_CTA_INIT_COUNT
	.align		4
.L_2597:
        /*0ba4*/ 	.byte	0x02, 0x4a
	.zero		1
	.zero		1


	//----- nvinfo : EIATTR_EXIT_INSTR_OFFSETS
	.align		4
        /*0ba8*/ 	.byte	0x04, 0x1c
        /*0baa*/ 	.short	(.L_2599 - .L_2598)


	//   ....[0]....
.L_2598:
        /*0bac*/ 	.word	0x00011860


	//   ....[1]....
        /*0bb0*/ 	.word	0x000119b0


	//----- nvinfo : EIATTR_MAX_THREADS
	.align		4
.L_2599:
        /*0bb4*/ 	.byte	0x04, 0x05
        /*0bb6*/ 	.short	(.L_2601 - .L_2600)
.L_2600:
        /*0bb8*/ 	.word	0x00000080
        /*0bbc*/ 	.word	0x00000001
        /*0bc0*/ 	.word	0x00000001


	//----- nvinfo : EIATTR_CRS_STACK_SIZE
	.align		4
.L_2601:
        /*0bc4*/ 	.byte	0x04, 0x1e
        /*0bc6*/ 	.short	(.L_2603 - .L_2602)
.L_2602:
        /*0bc8*/ 	.word	0x00000000


	//----- nvinfo : EIATTR_CBANK_PARAM_SIZE
	.align		4
.L_2603:
        /*0bcc*/ 	.byte	0x03, 0x19
        /*0bce*/ 	.short	0x0128


	//----- nvinfo : EIATTR_PARAM_CBANK
	.align		4
        /*0bd0*/ 	.byte	0x04, 0x0a
        /*0bd2*/ 	.short	(.L_2605 - .L_2604)
	.align		4
.L_2604:
        /*0bd4*/ 	.word	index@(.nv.constant0._ZN10layer_norm13ln_bwd_kernelINS_13Kernel_traitsI13__nv_bfloat16S2_fS2_fjLj5120ELj1ELj1ELj4ELj16ENS_18Kernel_traits_baseILj5120ES2_S2_fS2_fjLj128EEEEELb1ELb1ELb0ELb0EEEvNS_9BwdParamsE)
        /*0bd8*/ 	.short	0x0380
        /*0bda*/ 	.short	0x0128


	//----- nvinfo : EIATTR_SW_WAR
	.align		4
.L_2605:
        /*0bdc*/ 	.byte	0x04, 0x36
        /*0bde*/ 	.short	(.L_2607 - .L_2606)
.L_2606:
        /*0be0*/ 	.word	0x00000008
.L_2607:


//--------------------- .nv.info._ZN10layer_norm13ln_bwd_kernelINS_13Kernel_traitsI13__nv_bfloat16S2_fS2_fjLj5120ELj1ELj1ELj4ELj16ENS_18Kernel_traits_baseILj5120ES2_S2_fS2_fjLj128EEEEELb1ELb1ELb0ELb1EEEvNS_9BwdParamsE --------------------------
	.section	.nv.info._ZN10layer_norm13ln_bwd_kernelINS_13Kernel_traitsI13__nv_bfloat16S2_fS2_fjLj5120ELj1ELj1ELj4ELj16ENS_18Kernel_traits_baseILj5120ES2_S2_fS2_fjLj128EEEEELb1ELb1ELb0ELb1EEEvNS_9BwdParamsE,"",@"SHT_CUDA_INFO"
	.sectionflags	@""
	.align	4


	//----- nvinfo : EIATTR_CUDA_API_VERSION
	.align		4
        /*0000*/ 	.byte	0x04, 0x37
        /*0002*/ 	.short	(.L_2609 - .L_2608)
.L_2608:
        /*0004*/ 	.word	0x00000082


	//----- nvinfo : EIATTR_KPARAM_INFO
	.align		4
.L_2609:
        /*0008*/ 	.byte	0x04, 0x17
        /*000a*/ 	.short	(.L_2611 - .L_2610)
.L_2610:
        /*000c*/ 	.word	0x00000000
        /*0010*/ 	.short	0x0000
        /*0012*/ 	.short	0x0000
        /*0014*/ 	.byte	0x00, 0xf0, 0xa1, 0x04


	//----- nvinfo : EIATTR_SPARSE_MMA_MASK
	.align		4
.L_2611:
        /*0018*/ 	.byte	0x03, 0x50
        /*001a*/ 	.short	0x0000


	//----- nvinfo : EIATTR_MAXREG_COUNT
	.align		4
        /*001c*/ 	.byte	0x03, 0x1b
        /*001e*/ 	.short	0x00ff


	//----- nvinfo : EIATTR_NUM_BARRIERS
	.align		4
        /*0020*/ 	.byte	0x02, 0x4c
        /*0022*/ 	.byte	0x01
	.zero		1


	//----- nvinfo : EIATTR_ANNOTATIONS
	.align		4
        /*0024*/ 	.byte	0x04, 0x55
        /*0026*/ 	.short	(.L_2613 - .L_2612)


	//   ....[0]....
.L_2612:
        /* <DEDUP_REMOVED lines=113> */


	//----- nvinfo : EIATTR_MERCURY_ISA_VERSION
	.align		4
.L_2613:
        /*0720*/ 	.byte	0x03, 0x5f
        /*0722*/ 	.short	0x0101


	//----- nvinfo : EIATTR_COOP_GROUP_MASK_REGIDS
	.align		4
        /*0724*/ 	.byte	0x04, 0x29
        /*0726*/ 	.short	(.L_2615 - .L_2614)


	//   ....[0]....
.L_2614:
        /*0728*/ 	.word	0xffffffff


	//   ....[1]....
        /*072c*/ 	.word	0xffffffff


	//   ....[2]....
        /*0730*/ 	.word	0xffffffff


	//   ....[3]....
        /*0734*/ 	.word	0xffffffff


	//   ....[4]....
        /*0738*/ 	.word	0xffffffff


	//   ....[5]....
        /*073c*/ 	.word	0xffffffff


	//   ....[6]....
        /*0740*/ 	.word	0xffffffff


	//   ....[7]....
        /*0744*/ 	.word	0xffffffff


	//   ....[8]....
        /*0748*/ 	.word	0xffffffff


	//   ....[9]....
        /*074c*/ 	.word	0xffffffff


	//----- nvinfo : EIATTR_COOP_GROUP_INSTR_OFFSETS
	.align		4
.L_2615:
        /*0750*/ 	.byte	0x04, 0x28
        /*0752*/ 	.short	(.L_2617 - .L_2616)


	//   ....[0]....
.L_2616:
        /*0754*/ 	.word	0x00002ca0


	//   ....[1]....
        /*0758*/ 	.word	0x00002d10


	//   ....[2]....
        /*075c*/ 	.word	0x00002d30


	//   ....[3]....
        /*0760*/ 	.word	0x00002d50


	//   ....[4]....
        /*0764*/ 	.word	0x00002d70


	//   ....[5]....
        /*0768*/ 	.word	0x00002d90


	//   ....[6]....
        /*076c*/ 	.word	0x00002db0


	//   ....[7]....
        /*0770*/ 	.word	0x00002dd0


	//   ....[8]....
        /*0774*/ 	.word	0x00002df0


	//   ....[9]....
        /*0778*/ 	.word	0x00002e10


	//----- nvinfo : EIATTR_VRC_CTA_INIT_COUNT
	.align		4
.L_2617:
        /*077c*/ 	.byte	0x02, 0x4a
	.zero		1
	.zero		1


	//----- nvinfo : EIATTR_EXIT_INSTR_OFFSETS
	.align		4
        /*0780*/ 	.byte	0x04, 0x1c
        /*0782*/ 	.short	(.L_2619 - .L_2618)


	//   ....[0]....
.L_2618:
        /*0784*/ 	.word	0x0000e300


	//----- nvinfo : EIATTR_MAX_THREADS
	.align		4
.L_2619:
        /*0788*/ 	.byte	0x04, 0x05
        /*078a*/ 	.short	(.L_2621 - .L_2620)
.L_2620:
        /*078c*/ 	.word	0x00000080
        /*0790*/ 	.word	0x00000001
        /*0794*/ 	.word	0x00000001


	//----- nvinfo : EIATTR_CBANK_PARAM_SIZE
	.align		4
.L_2621:
        /*0798*/ 	.byte	0x03, 0x19
        /*079a*/ 	.short	0x0128


	//----- nvinfo : EIATTR_PARAM_CBANK
	.align		4
        /*079c*/ 	.byte	0x04, 0x0a
        /*079e*/ 	.short	(.L_2623 - .L_2622)
	.align		4
.L_2622:
        /*07a0*/ 	.word	index@(.nv.constant0._ZN10layer_norm13ln_bwd_kernelINS_13Kernel_traitsI13__nv_bfloat16S2_fS2_fjLj5120ELj1ELj1ELj4ELj16ENS_18Kernel_traits_baseILj5120ES2_S2_fS2_fjLj128EEEEELb1ELb1ELb0ELb1EEEvNS_9BwdParamsE)
        /*07a4*/ 	.short	0x0380
        /*07a6*/ 	.short	0x0128


	//----- nvinfo : EIATTR_SW_WAR
	.align		4
.L_2623:
        /*07a8*/ 	.byte	0x04, 0x36
        /*07aa*/ 	.short	(.L_2625 - .L_2624)
.L_2624:
        /*07ac*/ 	.word	0x00000008
.L_2625:


//--------------------- .nv.info._ZN10layer_norm22ln_bwd_finalize_kernelINS_22Kernel_traits_finalizeILj5120E13__nv_bfloat16S2_fS2_fjLb1ELj1024ELj4ENS_18Kernel_traits_baseILj5120ES2_S2_fS2_fjLj1024EEEEELb1ELb0EEEvNS_9BwdParamsE --------------------------
	.section	.nv.info._ZN10layer_norm22ln_bwd_finalize_kernelINS_22Kernel_traits_finalizeILj5120E13__nv_bfloat16S2_fS2_fjLb1ELj1024ELj4ENS_18Kernel_traits_baseILj5120ES2_S2_fS2_fjLj1024EEEEELb1ELb0EEEvNS_9BwdParamsE,"",@"SHT_CUDA_INFO"
	.sectionflags	@""
	.align	4


	//----- nvinfo : EIATTR_CUDA_API_VERSION
	.align		4
        /*0000*/ 	.byte	0x04, 0x37
        /*0002*/ 	.short	(.L_2627 - .L_2626)
.L_2626:
        /*0004*/ 	.word	0x00000082


	//----- nvinfo : EIATTR_KPARAM_INFO
	.align		4
.L_2627:
        /*0008*/ 	.byte	0x04, 0x17
        /*000a*/ 	.short	(.L_2629 - .L_2628)
.L_2628:
        /*000c*/ 	.word	0x00000000
        /*0010*/ 	.short	0x0000
        /*0012*/ 	.short	0x0000
        /*0014*/ 	.byte	0x00, 0xf0, 0xa1, 0x04


	//----- nvinfo : EIATTR_SPARSE_MMA_MASK
	.align		4
.L_2629:
        /*0018*/ 	.byte	0x03, 0x50
        /*001a*/ 	.short	0x0000


	//----- nvinfo : EIATTR_MAXREG_COUNT
	.align		4
        /*001c*/ 	.byte	0x03, 0x1b
        /*001e*/ 	.short	0x0040


	//----- nvinfo : EIATTR_NUM_BARRIERS
	.align		4
        /*0020*/ 	.byte	0x02, 0x4c
        /*0022*/ 	.byte	0x01
	.zero		1


	//----- nvinfo : EIATTR_MERCURY_ISA_VERSION
	.align		4
        /*0024*/ 	.byte	0x03, 0x5f
        /*0026*/ 	.short	0x0101


	//----- nvinfo : EIATTR_COOP_GROUP_MASK_REGIDS
	.align		4
        /*0028*/ 	.byte	0x04, 0x29
        /*002a*/ 	.short	(.L_2631 - .L_2630)


	//   ....[0]....
.L_2630:
        /*002c*/ 	.word	0xffffffff


	//   ....[1]....
        /*0030*/ 	.word	0xffffffff


	//   ....[2]....
        /*0034*/ 	.word	0xffffffff


	//   ....[3]....
        /*0038*/ 	.word	0xffffffff


	//   ....[4]....
        /*003c*/ 	.word	0xffffffff


	//   ....[5]....
        /*0040*/ 	.word	0xffffffff


	//   ....[6]....
        /*0044*/ 	.word	0xffffffff


	//   ....[7]....
        /*0048*/ 	.word	0xffffffff


	//   ....[8]....
        /*004c*/ 	.word	0xffffffff


	//   ....[9]....
        /*0050*/ 	.word	0xffffffff


	//   ....[10]....
        /*0054*/ 	.word	0xffffffff


	//   ....[11]....
        /*0058*/ 	.word	0xffffffff


	//   ....[12]....
        /*005c*/ 	.word	0xffffffff


	//   ....[13]....
        /*0060*/ 	.word	0xffffffff


	//   ....[14]....
        /*0064*/ 	.word	0xffffffff


	//----- nvinfo : EIATTR_COOP_GROUP_INSTR_OFFSETS
	.align		4
.L_2631:
        /*0068*/ 	.byte	0x04, 0x28
        /*006a*/ 	.short	(.L_2633 - .L_2632)


	//   ....[0]....
.L_2632:
        /*006c*/ 	.word	0x00001060


	//   ....[1]....
        /*0070*/ 	.word	0x00001070


	//   ....[2]....
        /*0074*/ 	.word	0x00001080


	//   ....[3]....
        /*0078*/ 	.word	0x000010b0


	//   ....[4]....
        /*007c*/ 	.word	0x000010d0


	//   ....[5]....
        /*0080*/ 	.word	0x000010e0


	//   ....[6]....
        /*0084*/ 	.word	0x00001110


	//   ....[7]....
        /*0088*/ 	.word	0x00001130


	//   ....[8]....
        /*008c*/ 	.word	0x00001140


	//   ....[9]....
        /*0090*/ 	.word	0x00001180


	//   ....[10]....
        /*0094*/ 	.word	0x000011b0


	//   ....[11]....
        /*0098*/ 	.word	0x000011c0


	//   ....[12]....
        /*009c*/ 	.word	0x00001200


	//   ....[13]....
        /*00a0*/ 	.word	0x00001220


	//   ....[14]....
        /*00a4*/ 	.word	0x00001230


	//----- nvinfo : EIATTR_VRC_CTA_INIT_COUNT
	.align		4
.L_2633:
        /*00a8*/ 	.byte	0x02, 0x4a
	.zero		1
	.zero		1


	//----- nvinfo : EIATTR_EXIT_INSTR_OFFSETS
	.align		4
        /*00ac*/ 	.byte	0x04, 0x1c
        /*00ae*/ 	.short	(.L_2635 - .L_2634)


	//   ....[0]....
.L_2634:
        /*00b0*/ 	.word	0x00000060


	//   ....[1]....
        /*00b4*/ 	.word	0x000012b0


	//   ....[2]....
        /*00b8*/ 	.word	0x000012e0


	//   ....[3]....
        /*00bc*/ 	.word	0x000013f0


	//----- nvinfo : EIATTR_MAX_THREADS
	.align		4
.L_2635:
        /*00c0*/ 	.byte	0x04, 0x05
        /*00c2*/ 	.short	(.L_2637 - .L_2636)
.L_2636:
        /*00c4*/ 	.word	0x00000400
        /*00c8*/ 	.word	0x00000001
        /*00cc*/ 	.word	0x00000001


	//----- nvinfo : EIATTR_CRS_STACK_SIZE
	.align		4
.L_2637:
        /*00d0*/ 	.byte	0x04, 0x1e
        /*00d2*/ 	.short	(.L_2639 - .L_2638)
.L_2638:
        /*00d4*/ 	.word	0x00000000


	//----- nvinfo : EIATTR_CBANK_PARAM_SIZE
	.align		4
.L_2639:
        /*00d8*/ 	.byte	0x03, 0x19
        /*00da*/ 	.short	0x0128


	//----- nvinfo : EIATTR_PARAM_CBANK
	.align		4
        /*00dc*/ 	.byte	0x04, 0x0a
        /*00de*/ 	.short	(.L_2641 - .L_2640)
	.align		4
.L_2640:
        /*00e0*/ 	.word	index@(.nv.constant0._ZN10layer_norm22ln_bwd_finalize_kernelINS_22Kernel_traits_finalizeILj5120E13__nv_bfloat16S2_fS2_fjLb1ELj1024ELj4ENS_18Kernel_traits_baseILj5120ES2_S2_fS2_fjLj1024EEEEELb1ELb0EEEvNS_9BwdParamsE)
        /*00e4*/ 	.short	0x0380
        /*00e6*/ 	.short	0x0128


	//----- nvinfo : EIATTR_SW_WAR
	.align		4
.L_2641:
        /*00e8*/ 	.byte	0x04, 0x36
        /*00ea*/ 	.short	(.L_2643 - .L_2642)
.L_2642:
        /*00ec*/ 	.word	0x00000008
.L_2643:


//--------------------- .nv.info._ZN10layer_norm13ln_bwd_kernelINS_13Kernel_traitsI13__nv_bfloat16S2_fS2_fjLj5120ELj1ELj1ELj4ELj16ENS_18Kernel_traits_baseILj5120ES2_S2_fS2_fjLj128EEEEELb1ELb1ELb1ELb0EEEvNS_9BwdParamsE --------------------------
	.section	.nv.info._ZN10layer_norm13ln_bwd_kernelINS_13Kernel_traitsI13__nv_bfloat16S2_fS2_fjLj5120ELj1ELj1ELj4ELj16ENS_18Kernel_traits_baseILj5120ES2_S2_fS2_fjLj128EEEEELb1ELb1ELb1ELb0EEEvNS_9BwdParamsE,"",@"SHT_CUDA_INFO"
	.sectionflags	@""
	.align	4


	//----- nvinfo : EIATTR_CUDA_API_VERSION
	.align		4
        /*0000*/ 	.byte	0x04, 0x37
        /*0002*/ 	.short	(.L_2645 - .L_2644)
.L_2644:
        /*0004*/ 	.word	0x00000082


	//----- nvinfo : EIATTR_KPARAM_INFO
	.align		4
.L_2645:
        /*0008*/ 	.byte	0x04, 0x17
        /*000a*/ 	.short	(.L_2647 - .L_2646)
.L_2646:
        /*000c*/ 	.word	0x00000000
        /*0010*/ 	.short	0x0000
        /*0012*/ 	.short	0x0000
        /*0014*/ 	.byte	0x00, 0xf0, 0xa1, 0x04


	//----- nvinfo : EIATTR_SPARSE_MMA_MASK
	.align		4
.L_2647:
        /*0018*/ 	.byte	0x03, 0x50
        /*001a*/ 	.short	0x0000


	//----- nvinfo : EIATTR_MAXREG_COUNT
	.align		4
        /*001c*/ 	.byte	0x03, 0x1b
        /*001e*/ 	.short	0x00ff


	//----- nvinfo : EIATTR_NUM_BARRIERS
	.align		4
        /*0020*/ 	.byte	0x02, 0x4c
        /*0022*/ 	.byte	0x01
	.zero		1


	//----- nvinfo : EIATTR_ANNOTATIONS
	.align		4
        /*0024*/ 	.byte	0x04, 0x55
        /*0026*/ 	.short	(.L_2649 - .L_2648)


	//   ....[0]....
.L_2648:
        /* <DEDUP_REMOVED lines=226> */


	//----- nvinfo : EIATTR_MERCURY_ISA_VERSION
	.align		4
.L_2649:
        /*0e30*/ 	.byte	0x03, 0x5f
        /*0e32*/ 	.short	0x0101


	//----- nvinfo : EIATTR_COOP_GROUP_MASK_REGIDS
	.align		4
        /*0e34*/ 	.byte	0x04, 0x29
        /*0e36*/ 	.short	(.L_2651 - .L_2650)


	//   ....[0]....
.L_2650:
        /*0e38*/ 	.word	0xffffffff


	//   ....[1]....
        /*0e3c*/ 	.word	0xffffffff


	//   ....[2]....
        /*0e40*/ 	.word	0xffffffff


	//   ....[3]....
        /*0e44*/ 	.word	0xffffffff


	//   ....[4]....
        /*0e48*/ 	.word	0xffffffff


	//   ....[5]....
        /*0e4c*/ 	.word	0xffffffff


	//   ....[6]....
        /*0e50*/ 	.word	0xffffffff


	//   ....[7]....
        /*0e54*/ 	.word	0xffffffff


	//   ....[8]....
        /*0e58*/ 	.word	0xffffffff


	//   ....[9]....
        /*0e5c*/ 	.word	0xffffffff


	//----- nvinfo : EIATTR_COOP_GROUP_INSTR_OFFSETS
	.align		4
.L_2651:
        /*0e60*/ 	.byte	0x04, 0x28
        /*0e62*/ 	.short	(.L_2653 - .L_2652)


	//   ....[0]....
.L_2652:
        /*0e64*/ 	.word	0x000043b0


	//   ....[1]....
        /*0e68*/ 	.word	0x000043d0


	//   ....[2]....
        /*0e6c*/ 	.word	0x00004410


	//   ....[3]....
        /*0e70*/ 	.word	0x00004420


	//   ....[4]....
        /*0e74*/ 	.word	0x00004460


	//   ....[5]....
        /*0e78*/ 	.word	0x00004470


	//   ....[6]....
        /*0e7c*/ 	.word	0x000044a0


	//   ....[7]....
        /*0e80*/ 	.word	0x000044b0


	//   ....[8]....
        /*0e84*/ 	.word	0x000044e0


	//   ....[9]....
        /*0e88*/ 	.word	0x000044f0


	//----- nvinfo : EIATTR_VRC_CTA_INIT_COUNT
	.align		4
.L_2653:
        /*0e8c*/ 	.byte	0x02, 0x4a
	.zero		1
	.zero		1


	//----- nvinfo : EIATTR_EXIT_INSTR_OFFSETS
	.align		4
        /*0e90*/ 	.byte	0x04, 0x1c
        /*0e92*/ 	.short	(.L_2655 - .L_2654)


	//   ....[0]....
.L_2654:
        /*0e94*/ 	.word	0x000188b0


	//   ....[1]....
        /*0e98*/ 	.word	0x00018a00


	//----- nvinfo : EIATTR_MAX_THREADS
	.align		4
.L_2655:
        /*0e9c*/ 	.byte	0x04, 0x05
        /*0e9e*/ 	.short	(.L_2657 - .L_2656)
.L_2656:
        /*0ea0*/ 	.word	0x00000080
        /*0ea4*/ 	.word	0x00000001
        /*0ea8*/ 	.word	0x00000001


	//----- nvinfo : EIATTR_CRS_STACK_SIZE
	.align		4
.L_2657:
        /*0eac*/ 	.byte	0x04, 0x1e
        /*0eae*/ 	.short	(.L_2659 - .L_2658)
.L_2658:
        /*0eb0*/ 	.word	0x00000000


	//----- nvinfo : EIATTR_CBANK_PARAM_SIZE
	.align		4
.L_2659:
        /*0eb4*/ 	.byte	0x03, 0x19
        /*0eb6*/ 	.short	0x0128


	//----- nvinfo : EIATTR_PARAM_CBANK
	.align		4
        /*0eb8*/ 	.byte	0x04, 0x0a
        /*0eba*/ 	.short	(.L_2661 - .L_2660)
	.align		4
.L_2660:
        /*0ebc*/ 	.word	index@(.nv.constant0._ZN10layer_norm13ln_bwd_kernelINS_13Kernel_traitsI13__nv_bfloat16S2_fS2_fjLj5120ELj1ELj1ELj4ELj16ENS_18Kernel_traits_baseILj5120ES2_S2_fS2_fjLj128EEEEELb1ELb1ELb1ELb0EEEvNS_9BwdParamsE)
        /*0ec0*/ 	.short	0x0380
        /*0ec2*/ 	.short	0x0128


	//----- nvinfo : EIATTR_SW_WAR
	.align		4
.L_2661:
        /*0ec4*/ 	.byte	0x04, 0x36
        /*0ec6*/ 	.short	(.L_2663 - .L_2662)
.L_2662:
        /*0ec8*/ 	.word	0x00000008
.L_2663:


//--------------------- .nv.info._ZN10layer_norm22ln_bwd_finalize_kernelINS_22Kernel_traits_finalizeILj5120E13__nv_bfloat16S2_fS2_fjLb1ELj1024ELj4ENS_18Kernel_traits_baseILj5120ES2_S2_fS2_fjLj1024EEEEELb1ELb1EEEvNS_9BwdParamsE --------------------------
	.section	.nv.info._ZN10layer_norm22ln_bwd_finalize_kernelINS_22Kernel_traits_finalizeILj5120E13__nv_bfloat16S2_fS2_fjLb1ELj1024ELj4ENS_18Kernel_traits_baseILj5120ES2_S2_fS2_fjLj1024EEEEELb1ELb1EEEvNS_9BwdParamsE,"",@"SHT_CUDA_INFO"
	.sectionflags	@""
	.align	4


	//----- nvinfo : EIATTR_CUDA_API_VERSION
	.align		4
        /*0000*/ 	.byte	0x04, 0x37
        /*0002*/ 	.short	(.L_2665 - .L_2664)
.L_2664:
        /*0004*/ 	.word	0x00000082


	//----- nvinfo : EIATTR_KPARAM_INFO
	.align		4
.L_2665:
        /*0008*/ 	.byte	0x04, 0x17
        /*000a*/ 	.short	(.L_2667 - .L_2666)
.L_2666:
        /*000c*/ 	.word	0x00000000
        /*0010*/ 	.short	0x0000
        /*0012*/ 	.short	0x0000
        /*0014*/ 	.byte	0x00, 0xf0, 0xa1, 0x04


	//----- nvinfo : EIATTR_SPARSE_MMA_MASK
	.align		4
.L_2667:
        /*0018*/ 	.byte	0x03, 0x50
        /*001a*/ 	.short	0x0000


	//----- nvinfo : EIATTR_MAXREG_COUNT
	.align		4
        /*001c*/ 	.byte	0x03, 0x1b
        /*001e*/ 	.short	0x0040


	//----- nvinfo : EIATTR_NUM_BARRIERS
	.align		4
        /*0020*/ 	.byte	0x02, 0x4c
        /*0022*/ 	.byte	0x01
	.zero		1


	//----- nvinfo : EIATTR_MERCURY_ISA_VERSION
	.align		4
        /*0024*/ 	.byte	0x03, 0x5f
        /*0026*/ 	.short	0x0101


	//----- nvinfo : EIATTR_COOP_GROUP_MASK_REGIDS
	.align		4
        /*0028*/ 	.byte	0x04, 0x29
        /*002a*/ 	.short	(.L_2669 - .L_2668)


	//   ....[0]....
.L_2668:
        /*002c*/ 	.word	0xffffffff


	//   ....[1]....
        /*0030*/ 	.word	0xffffffff


	//   ....[2]....
        /*0034*/ 	.word	0xffffffff


	//   ....[3]....
        /*0038*/ 	.word	0xffffffff


	//   ....[4]....
        /*003c*/ 	.word	0xffffffff


	//   ....[5]....
        /*0040*/ 	.word	0xffffffff


	//   ....[6]....
        /*0044*/ 	.word	0xffffffff


	//   ....[7]....
        /*0048*/ 	.word	0xffffffff


	//   ....[8]....
        /*004c*/ 	.word	0xffffffff


	//   ....[9]....
        /*0050*/ 	.word	0xffffffff


	//   ....[10]....
        /*0054*/ 	.word	0xffffffff


	//   ....[11]....
        /*0058*/ 	.word	0xffffffff


	//   ....[12]....
        /*005c*/ 	.word	0xffffffff


	//   ....[13]....
        /*0060*/ 	.word	0xffffffff


	//   ....[14]....
        /*0064*/ 	.word	0xffffffff


	//----- nvinfo : EIATTR_COOP_GROUP_INSTR_OFFSETS
	.align		4
.L_2669:
        /*0068*/ 	.byte	0x04, 0x28
        /*006a*/ 	.short	(.L_2671 - .L_2670)


	//   ....[0]....
.L_2670:
        /*006c*/ 	.word	0x00001070


	//   ....[1]....
        /*0070*/ 	.word	0x00001080


	//   ....[2]....
        /*0074*/ 	.word	0x00001090


	//   ....[3]....
        /*0078*/ 	.word	0x000010c0


	//   ....[4]....
        /*007c*/ 	.word	0x000010e0


	//   ....[5]....
        /*0080*/ 	.word	0x000010f0


	//   ....[6]....
        /*0084*/ 	.word	0x00001120


	//   ....[7]....
        /*0088*/ 	.word	0x00001140


	//   ....[8]....
        /*008c*/ 	.word	0x00001150


	//   ....[9]....
        /*0090*/ 	.word	0x00001180


	//   ....[10]....
        /*0094*/ 	.word	0x000011a0


	//   ....[11]....
        /*0098*/ 	.word	0x000011b0


	//   ....[12]....
        /*009c*/ 	.word	0x000011f0


	//   ....[13]....
        /*00a0*/ 	.word	0x00001210


	//   ....[14]....
        /*00a4*/ 	.word	0x00001220


	//----- nvinfo : EIATTR_VRC_CTA_INIT_COUNT
	.align		4
.L_2671:
        /*00a8*/ 	.byte	0x02, 0x4a
	.zero		1
	.zero		1


	//----- nvinfo : EIATTR_EXIT_INSTR_OFFSETS
	.align		4
        /*00ac*/ 	.byte	0x04, 0x1c
        /*00ae*/ 	.short	(.L_2673 - .L_2672)


	//   ....[0]....
.L_2672:
        /*00b0*/ 	.word	0x00000060


	//   ....[1]....
        /*00b4*/ 	.word	0x000012a0


	//   ....[2]....
        /*00b8*/ 	.word	0x000013c0


	//----- nvinfo : EIATTR_MAX_THREADS
	.align		4
.L_2673:
        /*00bc*/ 	.byte	0x04, 0x05
        /*00be*/ 	.short	(.L_2675 - .L_2674)
.L_2674:
        /*00c0*/ 	.word	0x00000400
        /*00c4*/ 	.word	0x00000001
        /*00c8*/ 	.word	0x00000001


	//----- nvinfo : EIATTR_CRS_STACK_SIZE
	.align		4
.L_2675:
        /*00cc*/ 	.byte	0x04, 0x1e
        /*00ce*/ 	.short	(.L_2677 - .L_2676)
.L_2676:
        /*00d0*/ 	.word	0x00000000


	//----- nvinfo : EIATTR_CBANK_PARAM_SIZE
	.align		4
.L_2677:
        /*00d4*/ 	.byte	0x03, 0x19
        /*00d6*/ 	.short	0x0128


	//----- nvinfo : EIATTR_PARAM_CBANK
	.align		4
        /*00d8*/ 	.byte	0x04, 0x0a
        /*00da*/ 	.short	(.L_2679 - .L_2678)
	.align		4
.L_2678:
        /*00dc*/ 	.word	index@(.nv.constant0._ZN10layer_norm22ln_bwd_finalize_kernelINS_22Kernel_traits_finalizeILj5120E13__nv_bfloat16S2_fS2_fjLb1ELj1024ELj4ENS_18Kernel_traits_baseILj5120ES2_S2_fS2_fjLj1024EEEEELb1ELb1EEEvNS_9BwdParamsE)
        /*00e0*/ 	.short	0x0380
        /*00e2*/ 	.short	0x0128


	//----- nvinfo : EIATTR_SW_WAR
	.align		4
.L_2679:
        /*00e4*/ 	.byte	0x04, 0x36
        /*00e6*/ 	.short	(.L_2681 - .L_2680)
.L_2680:
        /*00e8*/ 	.word	0x00000008
.L_2681:


//--------------------- .nv.info._ZN10layer_norm13ln_bwd_kernelINS_13Kernel_traitsI13__nv_bfloat16S2_fS2_fjLj5120ELj1ELj1ELj4ELj16ENS_18Kernel_traits_baseILj5120ES2_S2_fS2_fjLj128EEEEELb1ELb1ELb1ELb1EEEvNS_9BwdParamsE --------------------------
	.section	.nv.info._ZN10layer_norm13ln_bwd_kernelINS_13Kernel_traitsI13__nv_bfloat16S2_fS2_fjLj5120ELj1ELj1ELj4ELj16ENS_18Kernel_traits_baseILj5120ES2_S2_fS2_fjLj128EEEEELb1ELb1ELb1ELb1EEEvNS_9BwdParamsE,"",@"SHT_CUDA_INFO"
	.sectionflags	@""
	.align	4


	//----- nvinfo : EIATTR_CUDA_API_VERSION
	.align		4
        /*0000*/ 	.byte	0x04, 0x37
        /*0002*/ 	.short	(.L_2683 - .L_2682)
.L_2682:
        /*0004*/ 	.word	0x00000082


	//----- nvinfo : EIATTR_KPARAM_INFO
	.align		4
.L_2683:
        /*0008*/ 	.byte	0x04, 0x17
        /*000a*/ 	.short	(.L_2685 - .L_2684)
.L_2684:
        /*000c*/ 	.word	0x00000000
        /*0010*/ 	.short	0x0000
        /*0012*/ 	.short	0x0000
        /*0014*/ 	.byte	0x00, 0xf0, 0xa1, 0x04


	//----- nvinfo : EIATTR_SPARSE_MMA_MASK
	.align		4
.L_2685:
        /*0018*/ 	.byte	0x03, 0x50
        /*001a*/ 	.short	0x0000


	//----- nvinfo : EIATTR_MAXREG_COUNT
	.align		4
        /*001c*/ 	.byte	0x03, 0x1b
        /*001e*/ 	.short	0x00ff


	//----- nvinfo : EIATTR_NUM_BARRIERS
	.align		4
        /*0020*/ 	.byte	0x02, 0x4c
        /*0022*/ 	.byte	0x01
	.zero		1


	//----- nvinfo : EIATTR_ANNOTATIONS
	.align		4
        /*0024*/ 	.byte	0x04, 0x55
        /*0026*/ 	.short	(.L_2687 - .L_2686)


	//   ....[0]....
.L_2686:
        /* <DEDUP_REMOVED lines=126> */


	//----- nvinfo : EIATTR_MERCURY_ISA_VERSION
	.align		4
.L_2687:
        /*07f8*/ 	.byte	0x03, 0x5f
        /*07fa*/ 	.short	0x0101


	//----- nvinfo : EIATTR_COOP_GROUP_MASK_REGIDS
	.align		4
        /*07fc*/ 	.byte	0x04, 0x29
        /*07fe*/ 	.short	(.L_2689 - .L_2688)


	//   ....[0]....
.L_2688:
        /*0800*/ 	.word	0xffffffff


	//   ....[1]....
        /*0804*/ 	.word	0xffffffff


	//   ....[2]....
        /*0808*/ 	.word	0xffffffff


	//   ....[3]....
        /*080c*/ 	.word	0xffffffff


	//   ....[4]....
        /*0810*/ 	.word	0xffffffff


	//   ....[5]....
        /*0814*/ 	.word	0xffffffff


	//   ....[6]....
        /*0818*/ 	.word	0xffffffff


	//   ....[7]....
        /*081c*/ 	.word	0xffffffff


	//   ....[8]....
        /*0820*/ 	.word	0xffffffff


	//   ....[9]....
        /*0824*/ 	.word	0xffffffff


	//----- nvinfo : EIATTR_COOP_GROUP_INSTR_OFFSETS
	.align		4
.L_2689:
        /*0828*/ 	.byte	0x04, 0x28
        /*082a*/ 	.short	(.L_2691 - .L_2690)


	//   ....[0]....
.L_2690:
        /*082c*/ 	.word	0x00003840


	//   ....[1]....
        /*0830*/ 	.word	0x00003850


	//   ....[2]....
        /*0834*/ 	.word	0x00003890


	//   ....[3]....
        /*0838*/ 	.word	0x000038a0


	//   ....[4]....
        /*083c*/ 	.word	0x000038f0


	//   ....[5]....
        /*0840*/ 	.word	0x00003900


	//   ....[6]....
        /*0844*/ 	.word	0x00003930


	//   ....[7]....
        /*0848*/ 	.word	0x00003940


	//   ....[8]....
        /*084c*/ 	.word	0x00003970


	//   ....[9]....
        /*0850*/ 	.word	0x00003980


	//----- nvinfo : EIATTR_VRC_CTA_INIT_COUNT
	.align		4
.L_2691:
        /*0854*/ 	.byte	0x02, 0x4a
	.zero		1
	.zero		1


	//----- nvinfo : EIATTR_EXIT_INSTR_OFFSETS
	.align		4
        /*0858*/ 	.byte	0x04, 0x1c
        /*085a*/ 	.short	(.L_2693 - .L_2692)


	//   ....[0]....
.L_2692:
        /*085c*/ 	.word	0x000169f0


	//----- nvinfo : EIATTR_MAX_THREADS
	.align		4
.L_2693:
        /*0860*/ 	.byte	0x04, 0x05
        /*0862*/ 	.short	(.L_2695 - .L_2694)
.L_2694:
        /*0864*/ 	.word	0x00000080
        /*0868*/ 	.word	0x00000001
        /*086c*/ 	.word	0x00000001


	//----- nvinfo : EIATTR_CRS_STACK_SIZE
	.align		4
.L_2695:
        /*0870*/ 	.byte	0x04, 0x1e
        /*0872*/ 	.short	(.L_2697 - .L_2696)
.L_2696:
        /*0874*/ 	.word	0x00000000


	//----- nvinfo : EIATTR_CBANK_PARAM_SIZE
	.align		4
.L_2697:
        /*0878*/ 	.byte	0x03, 0x19
        /*087a*/ 	.short	0x0128


	//----- nvinfo : EIATTR_PARAM_CBANK
	.align		4
        /*087c*/ 	.byte	0x04, 0x0a
        /*087e*/ 	.short	(.L_2699 - .L_2698)
	.align		4
.L_2698:
        /*0880*/ 	.word	index@(.nv.constant0._ZN10layer_norm13ln_bwd_kernelINS_13Kernel_traitsI13__nv_bfloat16S2_fS2_fjLj5120ELj1ELj1ELj4ELj16ENS_18Kernel_traits_baseILj5120ES2_S2_fS2_fjLj128EEEEELb1ELb1ELb1ELb1EEEvNS_9BwdParamsE)
        /*0884*/ 	.short	0x0380
        /*0886*/ 	.short	0x0128


	//----- nvinfo : EIATTR_SW_WAR
	.align		4
.L_2699:
        /*0888*/ 	.byte	0x04, 0x36
        /*088a*/ 	.short	(.L_2701 - .L_2700)
.L_2700:
        /*088c*/ 	.word	0x00000008
.L_2701:


//--------------------- .nv.info._ZN10layer_norm13ln_bwd_kernelINS_13Kernel_traitsIf13__nv_bfloat16fS2_fjLj5120ELj1ELj1ELj4ELj16ENS_18Kernel_traits_baseILj5120EfS2_fS2_fjLj128EEEEELb0ELb0ELb0ELb0EEEvNS_9BwdParamsE --------------------------
	.section	.nv.info._ZN10layer_norm13ln_bwd_kernelINS_13Kernel_traitsIf13__nv_bfloat16fS2_fjLj5120ELj1ELj1ELj4ELj16ENS_18Kernel_traits_baseILj5120EfS2_fS2_fjLj128EEEEELb0ELb0ELb0ELb0EEEvNS_9BwdParamsE,"",@"SHT_CUDA_INFO"
	.sectionflags	@""
	.align	4


	//----- nvinfo : EIATTR_CUDA_API_VERSION
	.align		4
        /*0000*/ 	.byte	0x04, 0x37
        /*0002*/ 	.short	(.L_2703 - .L_2702)
.L_2702:
        /*0004*/ 	.word	0x00000082


	//----- nvinfo : EIATTR_KPARAM_INFO
	.align		4
.L_2703:
        /*0008*/ 	.byte	0x04, 0x17
        /*000a*/ 	.short	(.L_2705 - .L_2704)
.L_2704:
        /*000c*/ 	.word	0x00000000
        /*0010*/ 	.short	0x0000
        /*0012*/ 	.short	0x0000
        /*0014*/ 	.byte	0x00, 0xf0, 0xa1, 0x04


	//----- nvinfo : EIATTR_SPARSE_MMA_MASK
	.align		4
.L_2705:
        /*0018*/ 	.byte	0x03, 0x50
        /*001a*/ 	.short	0x0000


	//----- nvinfo : EIATTR_MAXREG_COUNT
	.align		4
        /*001c*/ 	.byte	0x03, 0x1b
        /*001e*/ 	.short	0x00ff


	//----- nvinfo : EIATTR_NUM_BARRIERS
	.align		4
        /*0020*/ 	.byte	0x02, 0x4c
        /*0022*/ 	.byte	0x01
	.zero		1


	//----- nvinfo : EIATTR_ANNOTATIONS
	.align		4
        /*0024*/ 	.byte	0x04, 0x55
        /*0026*/ 	.short	(.L_2707 - .L_2706)


	//   ....[0]....
.L_2706:
        /* <DEDUP_REMOVED lines=13> */


	//----- nvinfo : EIATTR_MERCURY_ISA_VERSION
	.align		4
.L_2707:
        /*00e8*/ 	.byte	0x03, 0x5f
        /*00ea*/ 	.short	0x0101


	//----- nvinfo : EIATTR_COOP_GROUP_MASK_REGIDS
	.align		4
        /*00ec*/ 	.byte	0x04, 0x29
        /*00ee*/ 	.short	(.L_2709 - .L_2708)


	//   ....[0]....
.L_2708:
        /*00f0*/ 	.word	0xffffffff


	//   ....[1]....
        /*00f4*/ 	.word	0xffffffff


	//   ....[2]....
        /*00f8*/ 	.word	0xffffffff


	//   ....[3]....
        /*00fc*/ 	.word	0xffffffff


	//   ....[4]....
        /*0100*/ 	.word	0xffffffff


	//   ....[5]....
        /*0104*/ 	.word	0xffffffff


	//   ....[6]....
        /*0108*/ 	.word	0xffffffff


	//   ....[7]....
        /*010c*/ 	.word	0xffffffff


	//   ....[8]....
        /*0110*/ 	.word	0xffffffff


	//   ....[9]....
        /*0114*/ 	.word	0xffffffff


	//----- nvinfo : EIATTR_COOP_GROUP_INSTR_OFFSETS
	.align		4
.L_2709:
        /*0118*/ 	.byte	0x04, 0x28
        /*011a*/ 	.short	(.L_2711 - .L_2710)


	//   ....[0]....
.L_2710:
        /*011c*/ 	.word	0x000026b0


	//   ....[1]....
        /*0120*/ 	.word	0x000026e0


	//   ....[2]....
        /*0124*/ 	.word	0x00002710


	//   ....[3]....
        /*0128*/ 	.word	0x00002730


	//   ....[4]....
        /*012c*/ 	.word	0x00002750


	//   ....[5]....
        /*0130*/ 	.word	0x00002770


	//   ....[6]....
        /*0134*/ 	.word	0x00002790


	//   ....[7]....
        /*0138*/ 	.word	0x000027b0


	//   ....[8]....
        /*013c*/ 	.word	0x000027d0


	//   ....[9]....
        /*0140*/ 	.word	0x000027f0


	//----- nvinfo : EIATTR_VRC_CTA_INIT_COUNT
	.align		4
.L_2711:
        /*0144*/ 	.byte	0x02, 0x4a
	.zero		1
	.zero		1


	//----- nvinfo : EIATTR_EXIT_INSTR_OFFSETS
	.align		4
        /*0148*/ 	.byte	0x04, 0x1c
        /*014a*/ 	.short	(.L_2713 - .L_2712)


	//   ....[0]....
.L_2712:
        /*014c*/ 	.word	0x00006340


	//   ....[1]....
        /*0150*/ 	.word	0x000063e0


	//----- nvinfo : EIATTR_MAX_THREADS
	.align		4
.L_2713:
        /*0154*/ 	.byte	0x04, 0x05
        /*0156*/ 	.short	(.L_2715 - .L_2714)
.L_2714:
        /*0158*/ 	.word	0x00000080
        /*015c*/ 	.word	0x00000001
        /*0160*/ 	.word	0x00000001


	//----- nvinfo : EIATTR_CRS_STACK_SIZE
	.align		4
.L_2715:
        /*0164*/ 	.byte	0x04, 0x1e
        /*0166*/ 	.short	(.L_2717 - .L_2716)
.L_2716:
        /*0168*/ 	.word	0x00000000


	//----- nvinfo : EIATTR_CBANK_PARAM_SIZE
	.align		4
.L_2717:
        /*016c*/ 	.byte	0x03, 0x19
        /*016e*/ 	.short	0x0128


	//----- nvinfo : EIATTR_PARAM_CBANK
	.align		4
        /*0170*/ 	.byte	0x04, 0x0a
        /*0172*/ 	.short	(.L_2719 - .L_2718)
	.align		4
.L_2718:
        /*0174*/ 	.word	index@(.nv.constant0._ZN10layer_norm13ln_bwd_kernelINS_13Kernel_traitsIf13__nv_bfloat16fS2_fjLj5120ELj1ELj1ELj4ELj16ENS_18Kernel_traits_baseILj5120EfS2_fS2_fjLj128EEEEELb0ELb0ELb0ELb0EEEvNS_9BwdParamsE)
        /*0178*/ 	.short	0x0380
        /*017a*/ 	.short	0x0128


	//----- nvinfo : EIATTR_SW_WAR
	.align		4
.L_2719:
        /*017c*/ 	.byte	0x04, 0x36
        /*017e*/ 	.short	(.L_2721 - .L_2720)
.L_2720:
        /*0180*/ 	.word	0x00000008
.L_2721:


//--------------------- .nv.info._ZN10layer_norm13ln_bwd_kernelINS_13Kernel_traitsIf13__nv_bfloat16fS2_fjLj5120ELj1ELj1ELj4ELj16ENS_18Kernel_traits_baseILj5120EfS2_fS2_fjLj128EEEEELb0ELb0ELb0ELb1EEEvNS_9BwdParamsE --------------------------
	.section	.nv.info._ZN10layer_norm13ln_bwd_kernelINS_13Kernel_traitsIf13__nv_bfloat16fS2_fjLj5120ELj1ELj1ELj4ELj16ENS_18Kernel_traits_baseILj5120EfS2_fS2_fjLj128EEEEELb0ELb0ELb0ELb1EEEvNS_9BwdParamsE,"",@"SHT_CUDA_INFO"
	.sectionflags	@""
	.align	4


	//----- nvinfo : EIATTR_CUDA_API_VERSION
	.align		4
        /*0000*/ 	.byte	0x04, 0x37
        /*0002*/ 	.short	(.L_2723 - .L_2722)
.L_2722:
        /*0004*/ 	.word	0x00000082


	//----- nvinfo : EIATTR_KPARAM_INFO
	.align		4
.L_2723:
        /*0008*/ 	.byte	0x04, 0x17
        /*000a*/ 	.short	(.L_2725 - .L_2724)
.L_2724:
        /*000c*/ 	.word	0x00000000
        /*0010*/ 	.short	0x0000
        /*0012*/ 	.short	0x0000
        /*0014*/ 	.byte	0x00, 0xf0, 0xa1, 0x04


	//----- nvinfo : EIATTR_SPARSE_MMA_MASK
	.align		4
.L_2725:
        /*0018*/ 	.byte	0x03, 0x50
        /*001a*/ 	.short	0x0000


	//----- nvinfo : EIATTR_MAXREG_COUNT
	.align		4
        /*001c*/ 	.byte	0x03, 0x1b
        /*001e*/ 	.short	0x00ff


	//----- nvinfo : EIATTR_NUM_BARRIERS
	.align		4
        /*0020*/ 	.byte	0x02, 0x4c
        /*0022*/ 	.byte	0x01
	.zero		1


	//----- nvinfo : EIATTR_ANNOTATIONS
	.align		4
        /*0024*/ 	.byte	0x04, 0x55
        /*0026*/ 	.short	(.L_2727 - .L_2726)


	//   ....[0]....
.L_2726:
        /* <DEDUP_REMOVED lines=32> */


	//----- nvinfo : EIATTR_MERCURY_ISA_VERSION
	.align		4
.L_2727:
        /*0210*/ 	.byte	0x03, 0x5f
        /*0212*/ 	.short	0x0101


	//----- nvinfo : EIATTR_COOP_GROUP_MASK_REGIDS
	.align		4
        /*0214*/ 	.byte	0x04, 0x29
        /*0216*/ 	.short	(.L_2729 - .L_2728)


	//   ....[0]....
.L_2728:
        /*0218*/ 	.word	0xffffffff


	//   ....[1]....
        /*021c*/ 	.word	0xffffffff


	//   ....[2]....
        /*0220*/ 	.word	0xffffffff


	//   ....[3]....
        /*0224*/ 	.word	0xffffffff


	//   ....[4]....
        /*0228*/ 	.word	0xffffffff


	//   ....[5]....
        /*022c*/ 	.word	0xffffffff


	//   ....[6]....
        /*0230*/ 	.word	0xffffffff


	//   ....[7]....
        /*0234*/ 	.word	0xffffffff


	//   ....[8]....
        /*0238*/ 	.word	0xffffffff


	//   ....[9]....
        /*023c*/ 	.word	0xffffffff


	//----- nvinfo : EIATTR_COOP_GROUP_INSTR_OFFSETS
	.align		4
.L_2729:
        /*0240*/ 	.byte	0x04, 0x28
        /*0242*/ 	.short	(.L_2731 - .L_2730)


	//   ....[0]....
.L_2730:
        /*0244*/ 	.word	0x000021c0


	//   ....[1]....
        /*0248*/ 	.word	0x00002230


	//   ....[2]....
        /*024c*/ 	.word	0x00002250


	//   ....[3]....
        /*0250*/ 	.word	0x00002270


	//   ....[4]....
        /*0254*/ 	.word	0x00002290


	//   ....[5]....
        /*0258*/ 	.word	0x000022b0


	//   ....[6]....
        /*025c*/ 	.word	0x000022d0


	//   ....[7]....
        /*0260*/ 	.word	0x000022f0


	//   ....[8]....
        /*0264*/ 	.word	0x00002330


	//   ....[9]....
        /*0268*/ 	.word	0x00002360


	//----- nvinfo : EIATTR_VRC_CTA_INIT_COUNT
	.align		4
.L_2731:
        /*026c*/ 	.byte	0x02, 0x4a
	.zero		1
	.zero		1


	//----- nvinfo : EIATTR_EXIT_INSTR_OFFSETS
	.align		4
        /*0270*/ 	.byte	0x04, 0x1c
        /*0272*/ 	.short	(.L_2733 - .L_2732)


	//   ....[0]....
.L_2732:
        /*0274*/ 	.word	0x000061b0


	//----- nvinfo : EIATTR_MAX_THREADS
	.align		4
.L_2733:
        /*0278*/ 	.byte	0x04, 0x05
        /*027a*/ 	.short	(.L_2735 - .L_2734)
.L_2734:
        /*027c*/ 	.word	0x00000080
        /*0280*/ 	.word	0x00000001
        /*0284*/ 	.word	0x00000001


	//----- nvinfo : EIATTR_CRS_STACK_SIZE
	.align		4
.L_2735:
        /*0288*/ 	.byte	0x04, 0x1e
        /*028a*/ 	.short	(.L_2737 - .L_2736)
.L_2736:
        /*028c*/ 	.word	0x00000000


	//----- nvinfo : EIATTR_CBANK_PARAM_SIZE
	.align		4
.L_2737:
        /*0290*/ 	.byte	0x03, 0x19
        /*0292*/ 	.short	0x0128


	//----- nvinfo : EIATTR_PARAM_CBANK
	.align		4
        /*0294*/ 	.byte	0x04, 0x0a
        /*0296*/ 	.short	(.L_2739 - .L_2738)
	.align		4
.L_2738:
        /*0298*/ 	.word	index@(.nv.constant0._ZN10layer_norm13ln_bwd_kernelINS_13Kernel_traitsIf13__nv_bfloat16fS2_fjLj5120ELj1ELj1ELj4ELj16ENS_18Kernel_traits_baseILj5120EfS2_fS2_fjLj128EEEEELb0ELb0ELb0ELb1EEEvNS_9BwdParamsE)
        /*029c*/ 	.short	0x0380
        /*029e*/ 	.short	0x0128


	//----- nvinfo : EIATTR_SW_WAR
	.align		4
.L_2739:
        /*02a0*/ 	.byte	0x04, 0x36
        /*02a2*/ 	.short	(.L_2741 - .L_2740)
.L_2740:
        /*02a4*/ 	.word	0x00000008
.L_2741:


//--------------------- .nv.info._ZN10layer_norm13ln_bwd_kernelINS_13Kernel_traitsIf13__nv_bfloat16fS2_fjLj5120ELj1ELj1ELj4ELj16ENS_18Kernel_traits_baseILj5120EfS2_fS2_fjLj128EEEEELb0ELb0ELb1ELb0EEEvNS_9BwdParamsE --------------------------
	.section	.nv.info._ZN10layer_norm13ln_bwd_kernelINS_13Kernel_traitsIf13__nv_bfloat16fS2_fjLj5120ELj1ELj1ELj4ELj16ENS_18Kernel_traits_baseILj5120EfS2_fS2_fjLj128EEEEELb0ELb0ELb1ELb0EEEvNS_9BwdParamsE,"",@"SHT_CUDA_INFO"
	.sectionflags	@""
	.align	4


	//----- nvinfo : EIATTR_CUDA_API_VERSION
	.align		4
        /*0000*/ 	.byte	0x04, 0x37
        /*0002*/ 	.short	(.L_2743 - .L_2742)
.L_2742:
        /*0004*/ 	.word	0x00000082


	//----- nvinfo : EIATTR_KPARAM_INFO
	.align		4
.L_2743:
        /*0008*/ 	.byte	0x04, 0x17
        /*000a*/ 	.short	(.L_2745 - .L_2744)
.L_2744:
        /*000c*/ 	.word	0x00000000
        /*0010*/ 	.short	0x0000
        /*0012*/ 	.short	0x0000
        /*0014*/ 	.byte	0x00, 0xf0, 0xa1, 0x04


	//----- nvinfo : EIATTR_SPARSE_MMA_MASK
	.align		4
.L_2745:
        /*0018*/ 	.byte	0x03, 0x50
        /*001a*/ 	.short	0x0000


	//----- nvinfo : EIATTR_MAXREG_COUNT
	.align		4
        /*001c*/ 	.byte	0x03, 0x1b
        /*001e*/ 	.short	0x00ff


	//----- nvinfo : EIATTR_NUM_BARRIERS
	.align		4
        /*0020*/ 	.byte	0x02, 0x4c
        /*0022*/ 	.byte	0x01
	.zero		1


	//----- nvinfo : EIATTR_ANNOTATIONS
	.align		4
        /*0024*/ 	.byte	0x04, 0x55
        /*0026*/ 	.short	(.L_2747 - .L_2746)


	//   ....[0]....
.L_2746:
        /* <DEDUP_REMOVED lines=25> */


	//----- nvinfo : EIATTR_MERCURY_ISA_VERSION
	.align		4
.L_2747:
        /*01a8*/ 	.byte	0x03, 0x5f
        /*01aa*/ 	.short	0x0101


	//----- nvinfo : EIATTR_COOP_GROUP_MASK_REGIDS
	.align		4
        /*01ac*/ 	.byte	0x04, 0x29
        /*01ae*/ 	.short	(.L_2749 - .L_2748)


	//   ....[0]....
.L_2748:
        /*01b0*/ 	.word	0xffffffff


	//   ....[1]....
        /*01b4*/ 	.word	0xffffffff


	//   ....[2]....
        /*01b8*/ 	.word	0xffffffff


	//   ....[3]....
        /*01bc*/ 	.word	0xffffffff


	//   ....[4]....
        /*01c0*/ 	.word	0xffffffff


	//   ....[5]....
        /*01c4*/ 	.word	0xffffffff


	//   ....[6]....
        /*01c8*/ 	.word	0xffffffff


	//   ....[7]....
        /*01cc*/ 	.word	0xffffffff


	//   ....[8]....
        /*01d0*/ 	.word	0xffffffff


	//   ....[9]....
        /*01d4*/ 	.word	0xffffffff


	//----- nvinfo : EIATTR_COOP_GROUP_INSTR_OFFSETS
	.align		4
.L_2749:
        /*01d8*/ 	.byte	0x04, 0x28
        /*01da*/ 	.short	(.L_2751 - .L_2750)


	//   ....[0]....
.L_2750:
        /*01dc*/ 	.word	0x00002ae0


	//   ....[1]....
        /*01e0*/ 	.word	0x00002b00


	//   ....[2]....
        /*01e4*/ 	.word	0x00002b40


	//   ....[3]....
        /*01e8*/ 	.word	0x00002b70


	//   ....[4]....
        /*01ec*/ 	.word	0x00002b90


	//   ....[5]....
        /*01f0*/ 	.word	0x00002bb0


	//   ....[6]....
        /*01f4*/ 	.word	0x00002bd0


	//   ....[7]....
        /*01f8*/ 	.word	0x00002bf0


	//   ....[8]....
        /*01fc*/ 	.word	0x00002c10


	//   ....[9]....
        /*0200*/ 	.word	0x00002c30


	//----- nvinfo : EIATTR_VRC_CTA_INIT_COUNT
	.align		4
.L_2751:
        /*0204*/ 	.byte	0x02, 0x4a
	.zero		1
	.zero		1


	//----- nvinfo : EIATTR_EXIT_INSTR_OFFSETS
	.align		4
        /*0208*/ 	.byte	0x04, 0x1c
        /*020a*/ 	.short	(.L_2753 - .L_2752)


	//   ....[0]....
.L_2752:
        /*020c*/ 	.word	0x00009980


	//   ....[1]....
        /*0210*/ 	.word	0x00009a20


	//----- nvinfo : EIATTR_MAX_THREADS
	.align		4
.L_2753:
        /*0214*/ 	.byte	0x04, 0x05
        /*0216*/ 	.short	(.L_2755 - .L_2754)
.L_2754:
        /*0218*/ 	.word	0x00000080
        /*021c*/ 	.word	0x00000001
        /*0220*/ 	.word	0x00000001


	//----- nvinfo : EIATTR_CRS_STACK_SIZE
	.align		4
.L_2755:
        /*0224*/ 	.byte	0x04, 0x1e
        /*0226*/ 	.short	(.L_2757 - .L_2756)
.L_2756:
        /*0228*/ 	.word	0x00000000


	//----- nvinfo : EIATTR_CBANK_PARAM_SIZE
	.align		4
.L_2757:
        /*022c*/ 	.byte	0x03, 0x19
        /*022e*/ 	.short	0x0128


	//----- nvinfo : EIATTR_PARAM_CBANK
	.align		4
        /*0230*/ 	.byte	0x04, 0x0a
        /*0232*/ 	.short	(.L_2759 - .L_2758)
	.align		4
.L_2758:
        /*0234*/ 	.word	index@(.nv.constant0._ZN10layer_norm13ln_bwd_kernelINS_13Kernel_traitsIf13__nv_bfloat16fS2_fjLj5120ELj1ELj1ELj4ELj16ENS_18Kernel_traits_baseILj5120EfS2_fS2_fjLj128EEEEELb0ELb0ELb1ELb0EEEvNS_9BwdParamsE)
        /*0238*/ 	.short	0x0380
        /*023a*/ 	.short	0x0128


	//----- nvinfo : EIATTR_SW_WAR
	.align		4
.L_2759:
        /*023c*/ 	.byte	0x04, 0x36
        /*023e*/ 	.short	(.L_2761 - .L_2760)
.L_2760:
        /*0240*/ 	.word	0x00000008
.L_2761:


//--------------------- .nv.info._ZN10layer_norm13ln_bwd_kernelINS_13Kernel_traitsIf13__nv_bfloat16fS2_fjLj5120ELj1ELj1ELj4ELj16ENS_18Kernel_traits_baseILj5120EfS2_fS2_fjLj128EEEEELb0ELb0ELb1ELb1EEEvNS_9BwdParamsE --------------------------
	.section	.nv.info._ZN10layer_norm13ln_bwd_kernelINS_13Kernel_traitsIf13__nv_bfloat16fS2_fjLj5120ELj1ELj1ELj4ELj16ENS_18Kernel_traits_baseILj5120EfS2_fS2_fjLj128EEEEELb0ELb0ELb1ELb1EEEvNS_9BwdParamsE,"",@"SHT_CUDA_INFO"
	.sectionflags	@""
	.align	4


	//----- nvinfo : EIATTR_CUDA_API_VERSION
	.align		4
        /*0000*/ 	.byte	0x04, 0x37
        /*0002*/ 	.short	(.L_2763 - .L_2762)
.L_2762:
        /*0004*/ 	.word	0x00000082


	//----- nvinfo : EIATTR_KPARAM_INFO
	.align		4
.L_2763:
        /*0008*/ 	.byte	0x04, 0x17
        /*000a*/ 	.short	(.L_2765 - .L_2764)
.L_2764:
        /*000c*/ 	.word	0x00000000
        /*0010*/ 	.short	0x0000
        /*0012*/ 	.short	0x0000
        /*0014*/ 	.byte	0x00, 0xf0, 0xa1, 0x04


	//----- nvinfo : EIATTR_SPARSE_MMA_MASK
	.align		4
.L_2765:
        /*0018*/ 	.byte	0x03, 0x50
        /*001a*/ 	.short	0x0000


	//----- nvinfo : EIATTR_MAXREG_COUNT
	.align		4
        /*001c*/ 	.byte	0x03, 0x1b
        /*001e*/ 	.short	0x00ff


	//----- nvinfo : EIATTR_NUM_BARRIERS
	.align		4
        /*0020*/ 	.byte	0x02, 0x4c
        /*0022*/ 	.byte	0x01
	.zero		1


	//----- nvinfo : EIATTR_ANNOTATIONS
	.align		4
        /*0024*/ 	.byte	0x04, 0x55
        /*0026*/ 	.short	(.L_2767 - .L_2766)


	//   ....[0]....
.L_2766:
        /*0028*/ 	.word	0x00000001
        /*002c*/ 	.byte	0x80, 0x04, 0x00, 0x00, 0x01, 0x00, 0x00, 0x00, 0x90, 0x04, 0x00, 0x00, 0x01, 0x00, 0x00, 0x00
        /*003c*/ 	.byte	0xa0, 0x04, 0x00, 0x00, 0x01, 0x00, 0x00, 0x00, 0xb0, 0x04, 0x00, 0x00, 0x01, 0x00, 0x00, 0x00
        /*004c*/ 	.byte	0x20, 0x06, 0x00, 0x00, 0x01, 0x00, 0x00, 0x00, 0x80, 0x0b, 0x00, 0x00, 0x01, 0x00, 0x00, 0x00
        /*005c*/ 	.byte	0x60, 0x0c, 0x00, 0x00, 0x01, 0x00, 0x00, 0x00, 0xd0, 0x0c, 0x00, 0x00, 0x01, 0x00, 0x00, 0x00
        /*006c*/ 	.byte	0x80, 0x0d, 0x00, 0x00, 0x01, 0x00, 0x00, 0x00, 0x90, 0x0f, 0x00, 0x00, 0x01, 0x00, 0x00, 0x00
        /*007c*/ 	.byte	0xb0, 0x0f, 0x00, 0x00, 0x01, 0x00, 0x00, 0x00, 0xd0, 0x0f, 0x00, 0x00, 0x01, 0x00, 0x00, 0x00
        /*008c*/ 	.byte	0xf0, 0x0f, 0x00, 0x00, 0x01, 0x00, 0x00, 0x00, 0xe0, 0x1e, 0x00, 0x00


	//----- nvinfo : EIATTR_MERCURY_ISA_VERSION
	.align		4
.L_2767:
        /*0098*/ 	.byte	0x03, 0x5f
        /*009a*/ 	.short	0x0101


	//----- nvinfo : EIATTR_COOP_GROUP_MASK_REGIDS
	.align		4
        /*009c*/ 	.byte	0x04, 0x29
        /*009e*/ 	.short	(.L_2769 - .L_2768)


	//   ....[0]....
.L_2768:
        /*00a0*/ 	.word	0xffffffff


	//   ....[1]....
        /*00a4*/ 	.word	0xffffffff


	//   ....[2]....
        /*00a8*/ 	.word	0xffffffff


	//   ....[3]....
        /*00ac*/ 	.word	0xffffffff


	//   ....[4]....
        /*00b0*/ 	.word	0xffffffff


	//   ....[5]....
        /*00b4*/ 	.word	0xffffffff


	//   ....[6]....
        /*00b8*/ 	.word	0xffffffff


	//   ....[7]....
        /*00bc*/ 	.word	0xffffffff


	//   ....[8]....
        /*00c0*/ 	.word	0xffffffff


	//   ....[9]....
        /*00c4*/ 	.word	0xffffffff


	//----- nvinfo : EIATTR_COOP_GROUP_INSTR_OFFSETS
	.align		4
.L_2769:
        /*00c8*/ 	.byte	0x04, 0x28
        /*00ca*/ 	.short	(.L_2771 - .L_2770)


	//   ....[0]....
.L_2770:
        /*00cc*/ 	.word	0x00002440


	//   ....[1]....
        /*00d0*/ 	.word	0x00002460


	//   ....[2]....
        /*00d4*/ 	.word	0x000024a0


	//   ....[3]....
        /*00d8*/ 	.word	0x000024b0


	//   ....[4]....
        /*00dc*/ 	.word	0x000024f0


	//   ....[5]....
        /*00e0*/ 	.word	0x00002500


	//   ....[6]....
        /*00e4*/ 	.word	0x00002530


	//   ....[7]....
        /*00e8*/ 	.word	0x00002540


	//   ....[8]....
        /*00ec*/ 	.word	0x00002570


	//   ....[9]....
        /*00f0*/ 	.word	0x00002580


	//----- nvinfo : EIATTR_VRC_CTA_INIT_COUNT
	.align		4
.L_2771:
        /*00f4*/ 	.byte	0x02, 0x4a
	.zero		1
	.zero		1


	//----- nvinfo : EIATTR_EXIT_INSTR_OFFSETS
	.align		4
        /*00f8*/ 	.byte	0x04, 0x1c
        /*00fa*/ 	.short	(.L_2773 - .L_2772)


	//   ....[0]....
.L_2772:
        /*00fc*/ 	.word	0x00009aa0


	//----- nvinfo : EIATTR_MAX_THREADS
	.align		4
.L_2773:
        /*0100*/ 	.byte	0x04, 0x05
        /*0102*/ 	.short	(.L_2775 - .L_2774)
.L_2774:
        /*0104*/ 	.word	0x00000080
        /*0108*/ 	.word	0x00000001
        /*010c*/ 	.word	0x00000001


	//----- nvinfo : EIATTR_CRS_STACK_SIZE
	.align		4
.L_2775:
        /*0110*/ 	.byte	0x04, 0x1e
        /*0112*/ 	.short	(.L_2777 - .L_2776)
.L_2776:
        /*0114*/ 	.word	0x00000000


	//----- nvinfo : EIATTR_CBANK_PARAM_SIZE
	.align		4
.L_2777:
        /*0118*/ 	.byte	0x03, 0x19
        /*011a*/ 	.short	0x0128


	//----- nvinfo : EIATTR_PARAM_CBANK
	.align		4
        /*011c*/ 	.byte	0x04, 0x0a
        /*011e*/ 	.short	(.L_2779 - .L_2778)
	.align		4
.L_2778:
        /*0120*/ 	.word	index@(.nv.constant0._ZN10layer_norm13ln_bwd_kernelINS_13Kernel_traitsIf13__nv_bfloat16fS2_fjLj5120ELj1ELj1ELj4ELj16ENS_18Kernel_traits_baseILj5120EfS2_fS2_fjLj128EEEEELb0ELb0ELb1ELb1EEEvNS_9BwdParamsE)
        /*0124*/ 	.short	0x0380
        /*0126*/ 	.short	0x0128


	//----- nvinfo : EIATTR_SW_WAR
	.align		4
.L_2779:
        /*0128*/ 	.byte	0x04, 0x36
        /*012a*/ 	.short	(.L_2781 - .L_2780)
.L_2780:
        /*012c*/ 	.word	0x00000008
.L_2781:


//--------------------- .nv.info._ZN10layer_norm13ln_bwd_kernelINS_13Kernel_traitsIf13__nv_bfloat16fS2_fjLj5120ELj1ELj1ELj4ELj16ENS_18Kernel_traits_baseILj5120EfS2_fS2_fjLj128EEEEELb0ELb1ELb0ELb0EEEvNS_9BwdParamsE --------------------------
	.section	.nv.info._ZN10layer_norm13ln_bwd_kernelINS_13Kernel_traitsIf13__nv_bfloat16fS2_fjLj5120ELj1ELj1ELj4ELj16ENS_18Kernel_traits_baseILj5120EfS2_fS2_fjLj128EEEEELb0ELb1ELb0ELb0EEEvNS_9BwdParamsE,"",@"SHT_CUDA_INFO"
	.sectionflags	@""
	.align	4


	//----- nvinfo : EIATTR_CUDA_API_VERSION
	.align		4
        /*0000*/ 	.byte	0x04, 0x37
        /*0002*/ 	.short	(.L_2783 - .L_2782)
.L_2782:
        /*0004*/ 	.word	0x00000082


	//----- nvinfo : EIATTR_KPARAM_INFO
	.align		4
.L_2783:
        /*0008*/ 	.byte	0x04, 0x17
        /*000a*/ 	.short	(.L_2785 - .L_2784)
.L_2784:
        /*000c*/ 	.word	0x00000000
        /*0010*/ 	.short	0x0000
        /*0012*/ 	.short	0x0000
        /*0014*/ 	.byte	0x00, 0xf0, 0xa1, 0x04


	//----- nvinfo : EIATTR_SPARSE_MMA_MASK
	.align		4
.L_2785:
        /*0018*/ 	.byte	0x03, 0x50
        /*001a*/ 	.short	0x0000


	//----- nvinfo : EIATTR_MAXREG_COUNT
	.align		4
        /*001c*/ 	.byte	0x03, 0x1b
        /*001e*/ 	.short	0x00ff


	//----- nvinfo : EIATTR_NUM_BARRIERS
	.align		4
        /*0020*/ 	.byte	0x02, 0x4c
        /*0022*/ 	.byte	0x01
	.zero		1


	//----- nvinfo : EIATTR_ANNOTATIONS
	.align		4
        /*0024*/ 	.byte	0x04, 0x55
        /*0026*/ 	.short	(.L_2787 - .L_2786)


	//   ....[0]....
.L_2786:
        /* <DEDUP_REMOVED lines=164> */


	//----- nvinfo : EIATTR_MERCURY_ISA_VERSION
	.align		4
.L_2787:
        /*0a58*/ 	.byte	0x03, 0x5f
        /*0a5a*/ 	.short	0x0101


	//----- nvinfo : EIATTR_COOP_GROUP_MASK_REGIDS
	.align		4
        /*0a5c*/ 	.byte	0x04, 0x29
        /*0a5e*/ 	.short	(.L_2789 - .L_2788)


	//   ....[0]....
.L_2788:
        /*0a60*/ 	.word	0xffffffff


	//   ....[1]....
        /*0a64*/ 	.word	0xffffffff


	//   ....[2]....
        /*0a68*/ 	.word	0xffffffff


	//   ....[3]....
        /*0a6c*/ 	.word	0xffffffff


	//   ....[4]....
        /*0a70*/ 	.word	0xffffffff


	//   ....[5]....
        /*0a74*/ 	.word	0xffffffff


	//   ....[6]....
        /*0a78*/ 	.word	0xffffffff


	//   ....[7]....
        /*0a7c*/ 	.word	0xffffffff


	//   ....[8]....
        /*0a80*/ 	.word	0xffffffff


	//   ....[9]....
        /*0a84*/ 	.word	0xffffffff


	//----- nvinfo : EIATTR_COOP_GROUP_INSTR_OFFSETS
	.align		4
.L_2789:
        /*0a88*/ 	.byte	0x04, 0x28
        /*0a8a*/ 	.short	(.L_2791 - .L_2790)


	//   ....[0]....
.L_2790:
        /*0a8c*/ 	.word	0x000036d0


	//   ....[1]....
        /*0a90*/ 	.word	0x000036f0


	//   ....[2]....
        /*0a94*/ 	.word	0x00003730


	//   ....[3]....
        /*0a98*/ 	.word	0x00003740


	//   ....[4]....
        /*0a9c*/ 	.word	0x00003780


	//   ....[5]....
        /*0aa0*/ 	.word	0x00003790


	//   ....[6]....
        /*0aa4*/ 	.word	0x000037c0


	//   ....[7]....
        /*0aa8*/ 	.word	0x000037d0


	//   ....[8]....
        /*0aac*/ 	.word	0x00003800


	//   ....[9]....
        /*0ab0*/ 	.word	0x00003810


	//----- nvinfo : EIATTR_VRC_CTA_INIT_COUNT
	.align		4
.L_2791:
        /*0ab4*/ 	.byte	0x02, 0x4a
	.zero		1
	.zero		1


	//----- nvinfo : EIATTR_EXIT_INSTR_OFFSETS
	.align		4
        /*0ab8*/ 	.byte	0x04, 0x1c
        /*0aba*/ 	.short	(.L_2793 - .L_2792)


	//   ....[0]....
.L_2792:
        /*0abc*/ 	.word	0x00009bc0


	//   ....[1]....
        /*0ac0*/ 	.word	0x00009d10


	//----- nvinfo : EIATTR_MAX_THREADS
	.align		4
.L_2793:
        /*0ac4*/ 	.byte	0x04, 0x05
        /*0ac6*/ 	.short	(.L_2795 - .L_2794)
.L_2794:
        /*0ac8*/ 	.word	0x00000080
        /*0acc*/ 	.word	0x00000001
        /*0ad0*/ 	.word	0x00000001


	//----- nvinfo : EIATTR_CRS_STACK_SIZE
	.align		4
.L_2795:
        /*0ad4*/ 	.byte	0x04, 0x1e
        /*0ad6*/ 	.short	(.L_2797 - .L_2796)
.L_2796:
        /*0ad8*/ 	.word	0x00000000


	//----- nvinfo : EIATTR_CBANK_PARAM_SIZE
	.align		4
.L_2797:
        /*0adc*/ 	.byte	0x03, 0x19
        /*0ade*/ 	.short	0x0128


	//----- nvinfo : EIATTR_PARAM_CBANK
	.align		4
        /*0ae0*/ 	.byte	0x04, 0x0a
        /*0ae2*/ 	.short	(.L_2799 - .L_2798)
	.align		4
.L_2798:
        /*0ae4*/ 	.word	index@(.nv.constant0._ZN10layer_norm13ln_bwd_kernelINS_13Kernel_traitsIf13__nv_bfloat16fS2_fjLj5120ELj1ELj1ELj4ELj16ENS_18Kernel_traits_baseILj5120EfS2_fS2_fjLj128EEEEELb0ELb1ELb0ELb0EEEvNS_9BwdParamsE)
        /*0ae8*/ 	.short	0x0380
        /*0aea*/ 	.short	0x0128


	//----- nvinfo : EIATTR_SW_WAR
	.align		4
.L_2799:
        /*0aec*/ 	.byte	0x04, 0x36
        /*0aee*/ 	.short	(.L_2801 - .L_2800)
.L_2800:
        /*0af0*/ 	.word	0x00000008
.L_2801:


//--------------------- .nv.info._ZN10layer_norm13ln_bwd_kernelINS_13Kernel_traitsIf13__nv_bfloat16fS2_fjLj5120ELj1ELj1ELj4ELj16ENS_18Kernel_traits_baseILj5120EfS2_fS2_fjLj128EEEEELb0ELb1ELb0ELb1EEEvNS_9BwdParamsE --------------------------
	.section	.nv.info._ZN10layer_norm13ln_bwd_kernelINS_13Kernel_traitsIf13__nv_bfloat16fS2_fjLj5120ELj1ELj1ELj4ELj16ENS_18Kernel_traits_baseILj5120EfS2_fS2_fjLj128EEEEELb0ELb1ELb0ELb1EEEvNS_9BwdParamsE,"",@"SHT_CUDA_INFO"
	.sectionflags	@""
	.align	4


	//----- nvinfo : EIATTR_CUDA_API_VERSION
	.align		4
        /*0000*/ 	.byte	0x04, 0x37
        /*0002*/ 	.short	(.L_2803 - .L_2802)
.L_2802:
        /*0004*/ 	.word	0x00000082


	//----- nvinfo : EIATTR_KPARAM_INFO
	.align		4
.L_2803:
        /*0008*/ 	.byte	0x04, 0x17
        /*000a*/ 	.short	(.L_2805 - .L_2804)
.L_2804:
        /*000c*/ 	.word	0x00000000
        /*0010*/ 	.short	0x0000
        /*0012*/ 	.short	0x0000
        /*0014*/ 	.byte	0x00, 0xf0, 0xa1, 0x04


	//----- nvinfo : EIATTR_SPARSE_MMA_MASK
	.align		4
.L_2805:
        /*0018*/ 	.byte	0x03, 0x50
        /*001a*/ 	.short	0x0000


	//----- nvinfo : EIATTR_MAXREG_COUNT
	.align		4
        /*001c*/ 	.byte	0x03, 0x1b
        /*001e*/ 	.short	0x00ff


	//----- nvinfo : EIATTR_NUM_BARRIERS
	.align		4
        /*0020*/ 	.byte	0x02, 0x4c
        /*0022*/ 	.byte	0x01
	.zero		1


	//----- nvinfo : EIATTR_ANNOTATIONS
	.align		4
        /*0024*/ 	.byte	0x04, 0x55
        /*0026*/ 	.short	(.L_2807 - .L_2806)


	//   ....[0]....
.L_2806:
        /* <DEDUP_REMOVED lines=170> */


	//----- nvinfo : EIATTR_MERCURY_ISA_VERSION
	.align		4
.L_2807:
        /*0ab8*/ 	.byte	0x03, 0x5f
        /*0aba*/ 	.short	0x0101


	//----- nvinfo : EIATTR_COOP_GROUP_MASK_REGIDS
	.align		4
        /*0abc*/ 	.byte	0x04, 0x29
        /*0abe*/ 	.short	(.L_2809 - .L_2808)


	//   ....[0]....
.L_2808:
        /*0ac0*/ 	.word	0xffffffff


	//   ....[1]....
        /*0ac4*/ 	.word	0xffffffff


	//   ....[2]....
        /*0ac8*/ 	.word	0xffffffff


	//   ....[3]....
        /*0acc*/ 	.word	0xffffffff


	//   ....[4]....
        /*0ad0*/ 	.word	0xffffffff


	//   ....[5]....
        /*0ad4*/ 	.word	0xffffffff


	//   ....[6]....
        /*0ad8*/ 	.word	0xffffffff


	//   ....[7]....
        /*0adc*/ 	.word	0xffffffff


	//   ....[8]....
        /*0ae0*/ 	.word	0xffffffff


	//   ....[9]....
        /*0ae4*/ 	.word	0xffffffff


	//----- nvinfo : EIATTR_COOP_GROUP_INSTR_OFFSETS
	.align		4
.L_2809:
        /*0ae8*/ 	.byte	0x04, 0x28
        /*0aea*/ 	.short	(.L_2811 - .L_2810)


	//   ....[0]....
.L_2810:
        /*0aec*/ 	.word	0x00002b70


	//   ....[1]....
        /*0af0*/ 	.word	0x00002b90


	//   ....[2]....
        /*0af4*/ 	.word	0x00002bc0


	//   ....[3]....
        /*0af8*/ 	.word	0x00002be0


	//   ....[4]....
        /*0afc*/ 	.word	0x00002c00


	//   ....[5]....
        /*0b00*/ 	.word	0x00002c20


	//   ....[6]....
        /*0b04*/ 	.word	0x00002c40


	//   ....[7]....
        /*0b08*/ 	.word	0x00002c60


	//   ....[8]....
        /*0b0c*/ 	.word	0x00002c90


	//   ....[9]....
        /*0b10*/ 	.word	0x00002cc0


	//----- nvinfo : EIATTR_VRC_CTA_INIT_COUNT
	.align		4
.L_2811:
        /*0b14*/ 	.byte	0x02, 0x4a
	.zero		1
	.zero		1


	//----- nvinfo : EIATTR_EXIT_INSTR_OFFSETS
	.align		4
        /*0b18*/ 	.byte	0x04, 0x1c
        /*0b1a*/ 	.short	(.L_2813 - .L_2812)


	//   ....[0]....
.L_2812:
        /*0b1c*/ 	.word	0x00009b60


	//----- nvinfo : EIATTR_MAX_THREADS
	.align		4
.L_2813:
        /*0b20*/ 	.byte	0x04, 0x05
        /*0b22*/ 	.short	(.L_2815 - .L_2814)
.L_2814:
        /*0b24*/ 	.word	0x00000080
        /*0b28*/ 	.word	0x00000001
        /*0b2c*/ 	.word	0x00000001


	//----- nvinfo : EIATTR_CRS_STACK_SIZE
	.align		4
.L_2815:
        /*0b30*/ 	.byte	0x04, 0x1e
        /*0b32*/ 	.short	(.L_2817 - .L_2816)
.L_2816:
        /*0b34*/ 	.word	0x00000000


	//----- nvinfo : EIATTR_CBANK_PARAM_SIZE
	.align		4
.L_2817:
        /*0b38*/ 	.byte	0x03, 0x19
        /*0b3a*/ 	.short	0x0128


	//----- nvinfo : EIATTR_PARAM_CBANK
	.align		4
        /*0b3c*/ 	.byte	0x04, 0x0a
        /*0b3e*/ 	.short	(.L_2819 - .L_2818)
	.align		4
.L_2818:
        /*0b40*/ 	.word	index@(.nv.constant0._ZN10layer_norm13ln_bwd_kernelINS_13Kernel_traitsIf13__nv_bfloat16fS2_fjLj5120ELj1ELj1ELj4ELj16ENS_18Kernel_traits_baseILj5120EfS2_fS2_fjLj128EEEEELb0ELb1ELb0ELb1EEEvNS_9BwdParamsE)
        /*0b44*/ 	.short	0x0380
        /*0b46*/ 	.short	0x0128


	//----- nvinfo : EIATTR_SW_WAR
	.align		4
.L_2819:
        /*0b48*/ 	.byte	0x04, 0x36
        /*0b4a*/ 	.short	(.L_2821 - .L_2820)
.L_2820:
        /*0b4c*/ 	.word	0x00000008
.L_2821:


//--------------------- .nv.info._ZN10layer_norm13ln_bwd_kernelINS_13Kernel_traitsIf13__nv_bfloat16fS2_fjLj5120ELj1ELj1ELj4ELj16ENS_18Kernel_traits_baseILj5120EfS2_fS2_fjLj128EEEEELb0ELb1ELb1ELb0EEEvNS_9BwdParamsE --------------------------
	.section	.nv.info._ZN10layer_norm13ln_bwd_kernelINS_13Kernel_traitsIf13__nv_bfloat16fS2_fjLj5120ELj1ELj1ELj4ELj16ENS_18Kernel_traits_baseILj5120EfS2_fS2_fjLj128EEEEELb0ELb1ELb1ELb0EEEvNS_9BwdParamsE,"",@"SHT_CUDA_INFO"
	.sectionflags	@""
	.align	4


	//----- nvinfo : EIATTR_CUDA_API_VERSION
	.align		4
        /*0000*/ 	.byte	0x04, 0x37
        /*0002*/ 	.short	(.L_2823 - .L_2822)
.L_2822:
        /*0004*/ 	.word	0x00000082


	//----- nvinfo : EIATTR_KPARAM_INFO
	.align		4
.L_2823:
        /*0008*/ 	.byte	0x04, 0x17
        /*000a*/ 	.short	(.L_2825 - .L_2824)
.L_2824:
        /*000c*/ 	.word	0x00000000
        /*0010*/ 	.short	0x0000
        /*0012*/ 	.short	0x0000
        /*0014*/ 	.byte	0x00, 0xf0, 0xa1, 0x04


	//----- nvinfo : EIATTR_SPARSE_MMA_MASK
	.align		4
.L_2825:
        /*0018*/ 	.byte	0x03, 0x50
        /*001a*/ 	.short	0x0000


	//----- nvinfo : EIATTR_MAXREG_COUNT
	.align		4
        /*001c*/ 	.byte	0x03, 0x1b
        /*001e*/ 	.short	0x00ff


	//----- nvinfo : EIATTR_NUM_BARRIERS
	.align		4
        /*0020*/ 	.byte	0x02, 0x4c
        /*0022*/ 	.byte	0x01
	.zero		1


	//----- nvinfo : EIATTR_ANNOTATIONS
	.align		4
        /*0024*/ 	.byte	0x04, 0x55
        /*0026*/ 	.short	(.L_2827 - .L_2826)


	//   ....[0]....
.L_2826:
        /* <DEDUP_REMOVED lines=197> */


	//----- nvinfo : EIATTR_MERCURY_ISA_VERSION
	.align		4
.L_2827:
        /*0c68*/ 	.byte	0x03, 0x5f
        /*0c6a*/ 	.short	0x0101


	//----- nvinfo : EIATTR_COOP_GROUP_MASK_REGIDS
	.align		4
        /*0c6c*/ 	.byte	0x04, 0x29
        /*0c6e*/ 	.short	(.L_2829 - .L_2828)


	//   ....[0]....
.L_2828:
        /*0c70*/ 	.word	0xffffffff


	//   ....[1]....
        /*0c74*/ 	.word	0xffffffff


	//   ....[2]....
        /*0c78*/ 	.word	0xffffffff


	//   ....[3]....
        /*0c7c*/ 	.word	0xffffffff


	//   ....[4]....
        /*0c80*/ 	.word	0xffffffff


	//   ....[5]....
        /*0c84*/ 	.word	0xffffffff


	//   ....[6]....
        /*0c88*/ 	.word	0xffffffff


	//   ....[7]....
        /*0c8c*/ 	.word	0xffffffff


	//   ....[8]....
        /*0c90*/ 	.word	0xffffffff


	//   ....[9]....
        /*0c94*/ 	.word	0xffffffff


	//----- nvinfo : EIATTR_COOP_GROUP_INSTR_OFFSETS
	.align		4
.L_2829:
        /*0c98*/ 	.byte	0x04, 0x28
        /*0c9a*/ 	.short	(.L_2831 - .L_2830)


	//   ....[0]....
.L_2830:
        /*0c9c*/ 	.word	0x00003bf0


	//   ....[1]....
        /*0ca0*/ 	.word	0x00003c10


	//   ....[2]....
        /*0ca4*/ 	.word	0x00003c50


	//   ....[3]....
        /*0ca8*/ 	.word	0x00003c60


	//   ....[4]....
        /*0cac*/ 	.word	0x00003ca0


	//   ....[5]....
        /*0cb0*/ 	.word	0x00003cb0


	//   ....[6]....
        /*0cb4*/ 	.word	0x00003ce0


	//   ....[7]....
        /*0cb8*/ 	.word	0x00003cf0


	//   ....[8]....
        /*0cbc*/ 	.word	0x00003d20


	//   ....[9]....
        /*0cc0*/ 	.word	0x00003d30


	//----- nvinfo : EIATTR_VRC_CTA_INIT_COUNT
	.align		4
.L_2831:
        /*0cc4*/ 	.byte	0x02, 0x4a
	.zero		1
	.zero		1


	//----- nvinfo : EIATTR_EXIT_INSTR_OFFSETS
	.align		4
        /*0cc8*/ 	.byte	0x04, 0x1c
        /*0cca*/ 	.short	(.L_2833 - .L_2832)


	//   ....[0]....
.L_2832:
        /*0ccc*/ 	.word	0x0000ef50


	//   ....[1]....
        /*0cd0*/ 	.word	0x0000f0a0


	//----- nvinfo : EIATTR_MAX_THREADS
	.align		4
.L_2833:
        /*0cd4*/ 	.byte	0x04, 0x05
        /*0cd6*/ 	.short	(.L_2835 - .L_2834)
.L_2834:
        /*0cd8*/ 	.word	0x00000080
        /*0cdc*/ 	.word	0x00000001
        /*0ce0*/ 	.word	0x00000001


	//----- nvinfo : EIATTR_CRS_STACK_SIZE
	.align		4
.L_2835:
        /*0ce4*/ 	.byte	0x04, 0x1e
        /*0ce6*/ 	.short	(.L_2837 - .L_2836)
.L_2836:
        /*0ce8*/ 	.word	0x00000000


	//----- nvinfo : EIATTR_CBANK_PARAM_SIZE
	.align		4
.L_2837:
        /*0cec*/ 	.byte	0x03, 0x19
        /*0cee*/ 	.short	0x0128


	//----- nvinfo : EIATTR_PARAM_CBANK
	.align		4
        /*0cf0*/ 	.byte	0x04, 0x0a
        /*0cf2*/ 	.short	(.L_2839 - .L_2838)
	.align		4
.L_2838:
        /*0cf4*/ 	.word	index@(.nv.constant0._ZN10layer_norm13ln_bwd_kernelINS_13Kernel_traitsIf13__nv_bfloat16fS2_fjLj5120ELj1ELj1ELj4ELj16ENS_18Kernel_traits_baseILj5120EfS2_fS2_fjLj128EEEEELb0ELb1ELb1ELb0EEEvNS_9BwdParamsE)
        /*0cf8*/ 	.short	0x0380
        /*0cfa*/ 	.short	0x0128


	//----- nvinfo : EIATTR_SW_WAR
	.align		4
.L_2839:
        /*0cfc*/ 	.byte	0x04, 0x36
        /*0cfe*/ 	.short	(.L_2841 - .L_2840)
.L_2840:
        /*0d00*/ 	.word	0x00000008
.L_2841:


//--------------------- .nv.info._ZN10layer_norm13ln_bwd_kernelINS_13Kernel_traitsIf13__nv_bfloat16fS2_fjLj5120ELj1ELj1ELj4ELj16ENS_18Kernel_traits_baseILj5120EfS2_fS2_fjLj128EEEEELb0ELb1ELb1ELb1EEEvNS_9BwdParamsE --------------------------
	.section	.nv.info._ZN10layer_norm13ln_bwd_kernelINS_13Kernel_traitsIf13__nv_bfloat16fS2_fjLj5120ELj1ELj1ELj4ELj16ENS_18Kernel_traits_baseILj5120EfS2_fS2_fjLj128EEEEELb0ELb1ELb1ELb1EEEvNS_9BwdParamsE,"",@"SHT_CUDA_INFO"
	.sectionflags	@""
	.align	4


	//----- nvinfo : EIATTR_CUDA_API_VERSION
	.align		4
        /*0000*/ 	.byte	0x04, 0x37
        /*0002*/ 	.short	(.L_2843 - .L_2842)
.L_2842:
        /*0004*/ 	.word	0x00000082


	//----- nvinfo : EIATTR_KPARAM_INFO
	.align		4
.L_2843:
        /*0008*/ 	.byte	0x04, 0x17
        /*000a*/ 	.short	(.L_2845 - .L_2844)
.L_2844:
        /*000c*/ 	.word	0x00000000
        /*0010*/ 	.short	0x0000
        /*0012*/ 	.short	0x0000
        /*0014*/ 	.byte	0x00, 0xf0, 0xa1, 0x04


	//----- nvinfo : EIATTR_SPARSE_MMA_MASK
	.align		4
.L_2845:
        /*0018*/ 	.byte	0x03, 0x50
        /*001a*/ 	.short	0x0000


	//----- nvinfo : EIATTR_MAXREG_COUNT
	.align		4
        /*001c*/ 	.byte	0x03, 0x1b
        /*001e*/ 	.short	0x00ff


	//----- nvinfo : EIATTR_NUM_BARRIERS
	.align		4
        /*0020*/ 	.byte	0x02, 0x4c
        /*0022*/ 	.byte	0x01
	.zero		1


	//----- nvinfo : EIATTR_ANNOTATIONS
	.align		4
        /*0024*/ 	.byte	0x04, 0x55
        /*0026*/ 	.short	(.L_2847 - .L_2846)


	//   ....[0]....
.L_2846:
        /* <DEDUP_REMOVED lines=144> */


	//----- nvinfo : EIATTR_MERCURY_ISA_VERSION
	.align		4
.L_2847:
        /*0918*/ 	.byte	0x03, 0x5f
        /*091a*/ 	.short	0x0101


	//----- nvinfo : EIATTR_COOP_GROUP_MASK_REGIDS
	.align		4
        /*091c*/ 	.byte	0x04, 0x29
        /*091e*/ 	.short	(.L_2849 - .L_2848)


	//   ....[0]....
.L_2848:
        /*0920*/ 	.word	0xffffffff


	//   ....[1]....
        /*0924*/ 	.word	0xffffffff


	//   ....[2]....
        /*0928*/ 	.word	0xffffffff


	//   ....[3]....
        /*092c*/ 	.word	0xffffffff


	//   ....[4]....
        /*0930*/ 	.word	0xffffffff


	//   ....[5]....
        /*0934*/ 	.word	0xffffffff


	//   ....[6]....
        /*0938*/ 	.word	0xffffffff


	//   ....[7]....
        /*093c*/ 	.word	0xffffffff


	//   ....[8]....
        /*0940*/ 	.word	0xffffffff


	//   ....[9]....
        /*0944*/ 	.word	0xffffffff


	//----- nvinfo : EIATTR_COOP_GROUP_INSTR_OFFSETS
	.align		4
.L_2849:
        /*0948*/ 	.byte	0x04, 0x28
        /*094a*/ 	.short	(.L_2851 - .L_2850)


	//   ....[0]....
.L_2850:
        /*094c*/ 	.word	0x00003280


	//   ....[1]....
        /*0950*/ 	.word	0x00003290


	//   ....[2]....
        /*0954*/ 	.word	0x000032d0


	//   ....[3]....
        /*0958*/ 	.word	0x000032e0


	//   ....[4]....
        /*095c*/ 	.word	0x00003330


	//   ....[5]....
        /*0960*/ 	.word	0x00003340


	//   ....[6]....
        /*0964*/ 	.word	0x00003370


	//   ....[7]....
        /*0968*/ 	.word	0x00003380


	//   ....[8]....
        /*096c*/ 	.word	0x000033b0


	//   ....[9]....
        /*0970*/ 	.word	0x000033c0


	//----- nvinfo : EIATTR_VRC_CTA_INIT_COUNT
	.align		4
.L_2851:
        /*0974*/ 	.byte	0x02, 0x4a
	.zero		1
	.zero		1


	//----- nvinfo : EIATTR_EXIT_INSTR_OFFSETS
	.align		4
        /*0978*/ 	.byte	0x04, 0x1c
        /*097a*/ 	.short	(.L_2853 - .L_2852)


	//   ....[0]....
.L_2852:
        /*097c*/ 	.word	0x0000d3f0


	//----- nvinfo : EIATTR_MAX_THREADS
	.align		4
.L_2853:
        /*0980*/ 	.byte	0x04, 0x05
        /*0982*/ 	.short	(.L_2855 - .L_2854)
.L_2854:
        /*0984*/ 	.word	0x00000080
        /*0988*/ 	.word	0x00000001
        /*098c*/ 	.word	0x00000001


	//----- nvinfo : EIATTR_CRS_STACK_SIZE
	.align		4
.L_2855:
        /*0990*/ 	.byte	0x04, 0x1e
        /*0992*/ 	.short	(.L_2857 - .L_2856)
.L_2856:
        /*0994*/ 	.word	0x00000000


	//----- nvinfo : EIATTR_CBANK_PARAM_SIZE
	.align		4
.L_2857:
        /*0998*/ 	.byte	0x03, 0x19
        /*099a*/ 	.short	0x0128


	//----- nvinfo : EIATTR_PARAM_CBANK
	.align		4
        /*099c*/ 	.byte	0x04, 0x0a
        /*099e*/ 	.short	(.L_2859 - .L_2858)
	.align		4
.L_2858:
        /*09a0*/ 	.word	index@(.nv.constant0._ZN10layer_norm13ln_bwd_kernelINS_13Kernel_traitsIf13__nv_bfloat16fS2_fjLj5120ELj1ELj1ELj4ELj16ENS_18Kernel_traits_baseILj5120EfS2_fS2_fjLj128EEEEELb0ELb1ELb1ELb1EEEvNS_9BwdParamsE)
        /*09a4*/ 	.short	0x0380
        /*09a6*/ 	.short	0x0128


	//----- nvinfo : EIATTR_SW_WAR
	.align		4
.L_2859:
        /*09a8*/ 	.byte	0x04, 0x36
        /*09aa*/ 	.short	(.L_2861 - .L_2860)
.L_2860:
        /*09ac*/ 	.word	0x00000008
.L_2861:


//--------------------- .nv.info._ZN10layer_norm13ln_bwd_kernelINS_13Kernel_traitsIf13__nv_bfloat16fS2_fjLj5120ELj1ELj1ELj4ELj16ENS_18Kernel_traits_baseILj5120EfS2_fS2_fjLj128EEEEELb1ELb0ELb0ELb0EEEvNS_9BwdParamsE --------------------------
	.section	.nv.info._ZN10layer_norm13ln_bwd_kernelINS_13Kernel_traitsIf13__nv_bfloat16fS2_fjLj5120ELj1ELj1ELj4ELj16ENS_18Kernel_traits_baseILj5120EfS2_fS2_fjLj128EEEEELb1ELb0ELb0ELb0EEEvNS_9BwdParamsE,"",@"SHT_CUDA_INFO"
	.sectionflags	@""
	.align	4


	//----- nvinfo : EIATTR_CUDA_API_VERSION
	.align		4
        /*0000*/ 	.byte	0x04, 0x37
        /*0002*/ 	.short	(.L_2863 - .L_2862)
.L_2862:
        /*0004*/ 	.word	0x00000082


	//----- nvinfo : EIATTR_KPARAM_INFO
	.align		4
.L_2863:
        /*0008*/ 	.byte	0x04, 0x17
        /*000a*/ 	.short	(.L_2865 - .L_2864)
.L_2864:
        /*000c*/ 	.word	0x00000000
        /*0010*/ 	.short	0x0000
        /*0012*/ 	.short	0x0000
        /*0014*/ 	.byte	0x00, 0xf0, 0xa1, 0x04


	//----- nvinfo : EIATTR_SPARSE_MMA_MASK
	.align		4
.L_2865:
        /*0018*/ 	.byte	0x03, 0x50
        /*001a*/ 	.short	0x0000


	//----- nvinfo : EIATTR_MAXREG_COUNT
	.align		4
        /*001c*/ 	.byte	0x03, 0x1b
        /*001e*/ 	.short	0x00ff


	//----- nvinfo : EIATTR_NUM_BARRIERS
	.align		4
        /*0020*/ 	.byte	0x02, 0x4c
        /*0022*/ 	.byte	0x01
	.zero		1


	//----- nvinfo : EIATTR_ANNOTATIONS
	.align		4
        /*0024*/ 	.byte	0x04, 0x55
        /*0026*/ 	.short	(.L_2867 - .L_2866)


	//   ....[0]....
.L_2866:
        /* <DEDUP_REMOVED lines=25> */


	//----- nvinfo : EIATTR_MERCURY_ISA_VERSION
	.align		4
.L_2867:
        /*01a8*/ 	.byte	0x03, 0x5f
        /*01aa*/ 	.short	0x0101


	//----- nvinfo : EIATTR_COOP_GROUP_MASK_REGIDS
	.align		4
        /*01ac*/ 	.byte	0x04, 0x29
        /*01ae*/ 	.short	(.L_2869 - .L_2868)


	//   ....[0]....
.L_2868:
        /*01b0*/ 	.word	0xffffffff


	//   ....[1]....
        /*01b4*/ 	.word	0xffffffff


	//   ....[2]....
        /*01b8*/ 	.word	0xffffffff


	//   ....[3]....
        /*01bc*/ 	.word	0xffffffff


	//   ....[4]....
        /*01c0*/ 	.word	0xffffffff


	//   ....[5]....
        /*01c4*/ 	.word	0xffffffff


	//   ....[6]....
        /*01c8*/ 	.word	0xffffffff


	//   ....[7]....
        /*01cc*/ 	.word	0xffffffff


	//   ....[8]....
        /*01d0*/ 	.word	0xffffffff


	//   ....[9]....
        /*01d4*/ 	.word	0xffffffff


	//----- nvinfo : EIATTR_COOP_GROUP_INSTR_OFFSETS
	.align		4
.L_2869:
        /*01d8*/ 	.byte	0x04, 0x28
        /*01da*/ 	.short	(.L_2871 - .L_2870)


	//   ....[0]....
.L_2870:
        /*01dc*/ 	.word	0x00002920


	//   ....[1]....
        /*01e0*/ 	.word	0x00002950


	//   ....[2]....
        /*01e4*/ 	.word	0x00002980


	//   ....[3]....
        /*01e8*/ 	.word	0x000029a0


	//   ....[4]....
        /*01ec*/ 	.word	0x000029c0


	//   ....[5]....
        /*01f0*/ 	.word	0x000029e0


	//   ....[6]....
        /*01f4*/ 	.word	0x00002a00


	//   ....[7]....
        /*01f8*/ 	.word	0x00002a20


	//   ....[8]....
        /*01fc*/ 	.word	0x00002a40


	//   ....[9]....
        /*0200*/ 	.word	0x00002a60


	//----- nvinfo : EIATTR_VRC_CTA_INIT_COUNT
	.align		4
.L_2871:
        /*0204*/ 	.byte	0x02, 0x4a
	.zero		1
	.zero		1


	//----- nvinfo : EIATTR_EXIT_INSTR_OFFSETS
	.align		4
        /*0208*/ 	.byte	0x04, 0x1c
        /*020a*/ 	.short	(.L_2873 - .L_2872)


	//   ....[0]....
.L_2872:
        /*020c*/ 	.word	0x000084f0


	//   ....[1]....
        /*0210*/ 	.word	0x00008590


	//----- nvinfo : EIATTR_MAX_THREADS
	.align		4
.L_2873:
        /*0214*/ 	.byte	0x04, 0x05
        /*0216*/ 	.short	(.L_2875 - .L_2874)
.L_2874:
        /*0218*/ 	.word	0x00000080
        /*021c*/ 	.word	0x00000001
        /*0220*/ 	.word	0x00000001


	//----- nvinfo : EIATTR_CRS_STACK_SIZE
	.align		4
.L_2875:
        /*0224*/ 	.byte	0x04, 0x1e
        /*0226*/ 	.short	(.L_2877 - .L_2876)
.L_2876:
        /*0228*/ 	.word	0x00000000


	//----- nvinfo : EIATTR_CBANK_PARAM_SIZE
	.align		4
.L_2877:
        /*022c*/ 	.byte	0x03, 0x19
        /*022e*/ 	.short	0x0128


	//----- nvinfo : EIATTR_PARAM_CBANK
	.align		4
        /*0230*/ 	.byte	0x04, 0x0a
        /*0232*/ 	.short	(.L_2879 - .L_2878)
	.align		4
.L_2878:
        /*0234*/ 	.word	index@(.nv.constant0._ZN10layer_norm13ln_bwd_kernelINS_13Kernel_traitsIf13__nv_bfloat16fS2_fjLj5120ELj1ELj1ELj4ELj16ENS_18Kernel_traits_baseILj5120EfS2_fS2_fjLj128EEEEELb1ELb0ELb0ELb0EEEvNS_9BwdParamsE)
        /*0238*/ 	.short	0x0380
        /*023a*/ 	.short	0x0128


	//----- nvinfo : EIATTR_SW_WAR
	.align		4
.L_2879:
        /*023c*/ 	.byte	0x04, 0x36
        /*023e*/ 	.short	(.L_2881 - .L_2880)
.L_2880:
        /*0240*/ 	.word	0x00000008
.L_2881:


//--------------------- .nv.info._ZN10layer_norm13ln_bwd_kernelINS_13Kernel_traitsIf13__nv_bfloat16fS2_fjLj5120ELj1ELj1ELj4ELj16ENS_18Kernel_traits_baseILj5120EfS2_fS2_fjLj128EEEEELb1ELb0ELb0ELb1EEEvNS_9BwdParamsE --------------------------
	.section	.nv.info._ZN10layer_norm13ln_bwd_kernelINS_13Kernel_traitsIf13__nv_bfloat16fS2_fjLj5120ELj1ELj1ELj4ELj16ENS_18Kernel_traits_baseILj5120EfS2_fS2_fjLj128EEEEELb1ELb0ELb0ELb1EEEvNS_9BwdParamsE,"",@"SHT_CUDA_INFO"
	.sectionflags	@""
	.align	4


	//----- nvinfo : EIATTR_CUDA_API_VERSION
	.align		4
        /*0000*/ 	.byte	0x04, 0x37
        /*0002*/ 	.short	(.L_2883 - .L_2882)
.L_2882:
        /*0004*/ 	.word	0x00000082


	//----- nvinfo : EIATTR_KPARAM_INFO
	.align		4
.L_2883:
        /*0008*/ 	.byte	0x04, 0x17
        /*000a*/ 	.short	(.L_2885 - .L_2884)
.L_2884:
        /*000c*/ 	.word	0x00000000
        /*0010*/ 	.short	0x0000
        /*0012*/ 	.short	0x0000
        /*0014*/ 	.byte	0x00, 0xf0, 0xa1, 0x04


	//----- nvinfo : EIATTR_SPARSE_MMA_MASK
	.align		4
.L_2885:
        /*0018*/ 	.byte	0x03, 0x50
        /*001a*/ 	.short	0x0000


	//----- nvinfo : EIATTR_MAXREG_COUNT
	.align		4
        /*001c*/ 	.byte	0x03, 0x1b
        /*001e*/ 	.short	0x00ff


	//----- nvinfo : EIATTR_NUM_BARRIERS
	.align		4
        /*0020*/ 	.byte	0x02, 0x4c
        /*0022*/ 	.byte	0x01
	.zero		1


	//----- nvinfo : EIATTR_ANNOTATIONS
	.align		4
        /*0024*/ 	.byte	0x04, 0x55
        /*0026*/ 	.short	(.L_2887 - .L_2886)


	//   ....[0]....
.L_2886:
        /* <DEDUP_REMOVED lines=40> */


	//----- nvinfo : EIATTR_MERCURY_ISA_VERSION
	.align		4
.L_2887:
        /*0298*/ 	.byte	0x03, 0x5f
        /*029a*/ 	.short	0x0101


	//----- nvinfo : EIATTR_COOP_GROUP_MASK_REGIDS
	.align		4
        /*029c*/ 	.byte	0x04, 0x29
        /*029e*/ 	.short	(.L_2889 - .L_2888)


	//   ....[0]....
.L_2888:
        /*02a0*/ 	.word	0xffffffff


	//   ....[1]....
        /*02a4*/ 	.word	0xffffffff


	//   ....[2]....
        /*02a8*/ 	.word	0xffffffff


	//   ....[3]....
        /*02ac*/ 	.word	0xffffffff


	//   ....[4]....
        /*02b0*/ 	.word	0xffffffff


	//   ....[5]....
        /*02b4*/ 	.word	0xffffffff


	//   ....[6]....
        /*02b8*/ 	.word	0xffffffff


	//   ....[7]....
        /*02bc*/ 	.word	0xffffffff


	//   ....[8]....
        /*02c0*/ 	.word	0xffffffff


	//   ....[9]....
        /*02c4*/ 	.word	0xffffffff


	//----- nvinfo : EIATTR_COOP_GROUP_INSTR_OFFSETS
	.align		4
.L_2889:
        /*02c8*/ 	.byte	0x04, 0x28
        /*02ca*/ 	.short	(.L_2891 - .L_2890)


	//   ....[0]....
.L_2890:
        /*02cc*/ 	.word	0x000021a0


	//   ....[1]....
        /*02d0*/ 	.word	0x000021b0


	//   ....[2]....
        /*02d4*/ 	.word	0x000021e0


	//   ....[3]....
        /*02d8*/ 	.word	0x00002200


	//   ....[4]....
        /*02dc*/ 	.word	0x00002220


	//   ....[5]....
        /*02e0*/ 	.word	0x00002240


	//   ....[6]....
        /*02e4*/ 	.word	0x00002260


	//   ....[7]....
        /*02e8*/ 	.word	0x00002280


	//   ....[8]....
        /*02ec*/ 	.word	0x000022a0


	//   ....[9]....
        /*02f0*/ 	.word	0x000022d0


	//----- nvinfo : EIATTR_VRC_CTA_INIT_COUNT
	.align		4
.L_2891:
        /*02f4*/ 	.byte	0x02, 0x4a
	.zero		1
	.zero		1


	//----- nvinfo : EIATTR_EXIT_INSTR_OFFSETS
	.align		4
        /*02f8*/ 	.byte	0x04, 0x1c
        /*02fa*/ 	.short	(.L_2893 - .L_2892)


	//   ....[0]....
.L_2892:
        /*02fc*/ 	.word	0x00008190


	//----- nvinfo : EIATTR_MAX_THREADS
	.align		4
.L_2893:
        /*0300*/ 	.byte	0x04, 0x05
        /*0302*/ 	.short	(.L_2895 - .L_2894)
.L_2894:
        /*0304*/ 	.word	0x00000080
        /*0308*/ 	.word	0x00000001
        /*030c*/ 	.word	0x00000001


	//----- nvinfo : EIATTR_CBANK_PARAM_SIZE
	.align		4
.L_2895:
        /*0310*/ 	.byte	0x03, 0x19
        /*0312*/ 	.short	0x0128


	//----- nvinfo : EIATTR_PARAM_CBANK
	.align		4
        /*0314*/ 	.byte	0x04, 0x0a
        /*0316*/ 	.short	(.L_2897 - .L_2896)
	.align		4
.L_2896:
        /*0318*/ 	.word	index@(.nv.constant0._ZN10layer_norm13ln_bwd_kernelINS_13Kernel_traitsIf13__nv_bfloat16fS2_fjLj5120ELj1ELj1ELj4ELj16ENS_18Kernel_traits_baseILj5120EfS2_fS2_fjLj128EEEEELb1ELb0ELb0ELb1EEEvNS_9BwdParamsE)
        /*031c*/ 	.short	0x0380
        /*031e*/ 	.short	0x0128


	//----- nvinfo : EIATTR_SW_WAR
	.align		4
.L_2897:
        /*0320*/ 	.byte	0x04, 0x36
        /*0322*/ 	.short	(.L_2899 - .L_2898)
.L_2898:
        /*0324*/ 	.word	0x00000008
.L_2899:


//--------------------- .nv.info._ZN10layer_norm22ln_bwd_finalize_kernelINS_22Kernel_traits_finalizeILj5120Ef13__nv_bfloat16fS2_fjLb0ELj1024ELj4ENS_18Kernel_traits_baseILj5120EfS2_fS2_fjLj1024EEEEELb0ELb0EEEvNS_9BwdParamsE --------------------------
	.section	.nv.info._ZN10layer_norm22ln_bwd_finalize_kernelINS_22Kernel_traits_finalizeILj5120Ef13__nv_bfloat16fS2_fjLb0ELj1024ELj4ENS_18Kernel_traits_baseILj5120EfS2_fS2_fjLj1024EEEEELb0ELb0EEEvNS_9BwdParamsE,"",@"SHT_CUDA_INFO"
	.sectionflags	@""
	.align	4


	//----- nvinfo : EIATTR_CUDA_API_VERSION
	.align		4
        /*0000*/ 	.byte	0x04, 0x37
        /*0002*/ 	.short	(.L_2901 - .L_2900)
.L_2900:
        /*0004*/ 	.word	0x00000082


	//----- nvinfo : EIATTR_KPARAM_INFO
	.align		4
.L_2901:
        /*0008*/ 	.byte	0x04, 0x17
        /*000a*/ 	.short	(.L_2903 - .L_2902)
.L_2902:
        /*000c*/ 	.word	0x00000000
        /*0010*/ 	.short	0x0000
        /*0012*/ 	.short	0x0000
        /*0014*/ 	.byte	0x00, 0xf0, 0xa1, 0x04


	//----- nvinfo : EIATTR_SPARSE_MMA_MASK
	.align		4
.L_2903:
        /*0018*/ 	.byte	0x03, 0x50
        /*001a*/ 	.short	0x0000


	//----- nvinfo : EIATTR_MAXREG_COUNT
	.align		4
        /*001c*/ 	.byte	0x03, 0x1b
        /*001e*/ 	.short	0x0040


	//----- nvinfo : EIATTR_NUM_BARRIERS
	.align		4
        /*0020*/ 	.byte	0x02, 0x4c
        /*0022*/ 	.byte	0x01
	.zero		1


	//----- nvinfo : EIATTR_MERCURY_ISA_VERSION
	.align		4
        /*0024*/ 	.byte	0x03, 0x5f
        /*0026*/ 	.short	0x0101


	//----- nvinfo : EIATTR_COOP_GROUP_MASK_REGIDS
	.align		4
        /*0028*/ 	.byte	0x04, 0x29
        /*002a*/ 	.short	(.L_2905 - .L_2904)


	//   ....[0]....
.L_2904:
        /*002c*/ 	.word	0xffffffff


	//   ....[1]....
        /*0030*/ 	.word	0xffffffff


	//   ....[2]....
        /*0034*/ 	.word	0xffffffff


	//   ....[3]....
        /*0038*/ 	.word	0xffffffff


	//   ....[4]....
        /*003c*/ 	.word	0xffffffff


	//   ....[5]....
        /*0040*/ 	.word	0xffffffff


	//   ....[6]....
        /*0044*/ 	.word	0xffffffff


	//   ....[7]....
        /*0048*/ 	.word	0xffffffff


	//   ....[8]....
        /*004c*/ 	.word	0xffffffff


	//   ....[9]....
        /*0050*/ 	.word	0xffffffff


	//----- nvinfo : EIATTR_COOP_GROUP_INSTR_OFFSETS
	.align		4
.L_2905:
        /*0054*/ 	.byte	0x04, 0x28
        /*0056*/ 	.short	(.L_2907 - .L_2906)


	//   ....[0]....
.L_2906:
        /*0058*/ 	.word	0x000015e0


	//   ....[1]....
        /*005c*/ 	.word	0x000015f0


	//   ....[2]....
        /*0060*/ 	.word	0x00001620


	//   ....[3]....
        /*0064*/ 	.word	0x00001630


	//   ....[4]....
        /*0068*/ 	.word	0x00001660


	//   ....[5]....
        /*006c*/ 	.word	0x00001670


	//   ....[6]....
        /*0070*/ 	.word	0x000016b0


	//   ....[7]....
        /*0074*/ 	.word	0x000016e0


	//   ....[8]....
        /*0078*/ 	.word	0x00001710


	//   ....[9]....
        /*007c*/ 	.word	0x00001720


	//----- nvinfo : EIATTR_VRC_CTA_INIT_COUNT
	.align		4
.L_2907:
        /*0080*/ 	.byte	0x02, 0x4a
	.zero		1
	.zero		1


	//----- nvinfo : EIATTR_EXIT_INSTR_OFFSETS
	.align		4
        /*0084*/ 	.byte	0x04, 0x1c
        /*0086*/ 	.short	(.L_2909 - .L_2908)


	//   ....[0]....
.L_2908:
        /*0088*/ 	.word	0x00000060


	//   ....[1]....
        /*008c*/ 	.word	0x00001780


	//   ....[2]....
        /*0090*/ 	.word	0x000017b0


	//   ....[3]....
        /*0094*/ 	.word	0x00001850


	//----- nvinfo : EIATTR_MAX_THREADS
	.align		4
.L_2909:
        /*0098*/ 	.byte	0x04, 0x05
        /*009a*/ 	.short	(.L_2911 - .L_2910)
.L_2910:
        /*009c*/ 	.word	0x00000400
        /*00a0*/ 	.word	0x00000001
        /*00a4*/ 	.word	0x00000001


	//----- nvinfo : EIATTR_CRS_STACK_SIZE
	.align		4
.L_2911:
        /*00a8*/ 	.byte	0x04, 0x1e
        /*00aa*/ 	.short	(.L_2913 - .L_2912)
.L_2912:
        /*00ac*/ 	.word	0x00000000


	//----- nvinfo : EIATTR_CBANK_PARAM_SIZE
	.align		4
.L_2913:
        /*00b0*/ 	.byte	0x03, 0x19
        /*00b2*/ 	.short	0x0128


	//----- nvinfo : EIATTR_PARAM_CBANK
	.align		4
        /*00b4*/ 	.byte	0x04, 0x0a
        /*00b6*/ 	.short	(.L_2915 - .L_2914)
	.align		4
.L_2914:
        /*00b8*/ 	.word	index@(.nv.constant0._ZN10layer_norm22ln_bwd_finalize_kernelINS_22Kernel_traits_finalizeILj5120Ef13__nv_bfloat16fS2_fjLb0ELj1024ELj4ENS_18Kernel_traits_baseILj5120EfS2_fS2_fjLj1024EEEEELb0ELb0EEEvNS_9BwdParamsE)
        /*00bc*/ 	.short	0x0380
        /*00be*/ 	.short	0x0128


	//----- nvinfo : EIATTR_SW_WAR
	.align		4
.L_2915:
        /*00c0*/ 	.byte	0x04, 0x36
        /*00c2*/ 	.short	(.L_2917 - .L_2916)
.L_2916:
        /*00c4*/ 	.word	0x00000008
.L_2917:


//--------------------- .nv.info._ZN10layer_norm13ln_bwd_kernelINS_13Kernel_traitsIf13__nv_bfloat16fS2_fjLj5120ELj1ELj1ELj4ELj16ENS_18Kernel_traits_baseILj5120EfS2_fS2_fjLj128EEEEELb1ELb0ELb1ELb0EEEvNS_9BwdParamsE --------------------------
	.section	.nv.info._ZN10layer_norm13ln_bwd_kernelINS_13Kernel_traitsIf13__nv_bfloat16fS2_fjLj5120ELj1ELj1ELj4ELj16ENS_18Kernel_traits_baseILj5120EfS2_fS2_fjLj128EEEEELb1ELb0ELb1ELb0EEEvNS_9BwdParamsE,"",@"SHT_CUDA_INFO"
	.sectionflags	@""
	.align	4


	//----- nvinfo : EIATTR_CUDA_API_VERSION
	.align		4
        /*0000*/ 	.byte	0x04, 0x37
        /*0002*/ 	.short	(.L_2919 - .L_2918)
.L_2918:
        /*0004*/ 	.word	0x00000082


	//----- nvinfo : EIATTR_KPARAM_INFO
	.align		4
.L_2919:
        /*0008*/ 	.byte	0x04, 0x17
        /*000a*/ 	.short	(.L_2921 - .L_2920)
.L_2920:
        /*000c*/ 	.word	0x00000000
        /*0010*/ 	.short	0x0000
        /*0012*/ 	.short	0x0000
        /*0014*/ 	.byte	0x00, 0xf0, 0xa1, 0x04


	//----- nvinfo : EIATTR_SPARSE_MMA_MASK
	.align		4
.L_2921:
        /*0018*/ 	.byte	0x03, 0x50
        /*001a*/ 	.short	0x0000


	//----- nvinfo : EIATTR_MAXREG_COUNT
	.align		4
        /*001c*/ 	.byte	0x03, 0x1b
        /*001e*/ 	.short	0x00ff


	//----- nvinfo : EIATTR_NUM_BARRIERS
	.align		4
        /*0020*/ 	.byte	0x02, 0x4c
        /*0022*/ 	.byte	0x01
	.zero		1


	//----- nvinfo : EIATTR_ANNOTATIONS
	.align		4
        /*0024*/ 	.byte	0x04, 0x55
        /*0026*/ 	.short	(.L_2923 - .L_2922)


	//   ....[0]....
.L_2922:
        /* <DEDUP_REMOVED lines=33> */


	//----- nvinfo : EIATTR_MERCURY_ISA_VERSION
	.align		4
.L_2923:
        /*0228*/ 	.byte	0x03, 0x5f
        /*022a*/ 	.short	0x0101


	//----- nvinfo : EIATTR_COOP_GROUP_MASK_REGIDS
	.align		4
        /*022c*/ 	.byte	0x04, 0x29
        /*022e*/ 	.short	(.L_2925 - .L_2924)


	//   ....[0]....
.L_2924:
        /*0230*/ 	.word	0xffffffff


	//   ....[1]....
        /*0234*/ 	.word	0xffffffff


	//   ....[2]....
        /*0238*/ 	.word	0xffffffff


	//   ....[3]....
        /*023c*/ 	.word	0xffffffff


	//   ....[4]....
        /*0240*/ 	.word	0xffffffff


	//   ....[5]....
        /*0244*/ 	.word	0xffffffff


	//   ....[6]....
        /*0248*/ 	.word	0xffffffff


	//   ....[7]....
        /*024c*/ 	.word	0xffffffff


	//   ....[8]....
        /*0250*/ 	.word	0xffffffff


	//   ....[9]....
        /*0254*/ 	.word	0xffffffff


	//----- nvinfo : EIATTR_COOP_GROUP_INSTR_OFFSETS
	.align		4
.L_2925:
        /*0258*/ 	.byte	0x04, 0x28
        /*025a*/ 	.short	(.L_2927 - .L_2926)


	//   ....[0]....
.L_2926:
        /*025c*/ 	.word	0x00003190


	//   ....[1]....
        /*0260*/ 	.word	0x000031c0


	//   ....[2]....
        /*0264*/ 	.word	0x000031f0


	//   ....[3]....
        /*0268*/ 	.word	0x00003210


	//   ....[4]....
        /*026c*/ 	.word	0x00003230


	//   ....[5]....
        /*0270*/ 	.word	0x00003250


	//   ....[6]....
        /*0274*/ 	.word	0x00003270


	//   ....[7]....
        /*0278*/ 	.word	0x00003290


	//   ....[8]....
        /*027c*/ 	.word	0x000032b0


	//   ....[9]....
        /*0280*/ 	.word	0x000032d0


	//----- nvinfo : EIATTR_VRC_CTA_INIT_COUNT
	.align		4
.L_2927:
        /*0284*/ 	.byte	0x02, 0x4a
	.zero		1
	.zero		1


	//----- nvinfo : EIATTR_EXIT_INSTR_OFFSETS
	.align		4
        /*0288*/ 	.byte	0x04, 0x1c
        /*028a*/ 	.short	(.L_2929 - .L_2928)


	//   ....[0]....
.L_2928:
        /*028c*/ 	.word	0x0000d890


	//   ....[1]....
        /*0290*/ 	.word	0x0000d930


	//----- nvinfo : EIATTR_MAX_THREADS
	.align		4
.L_2929:
        /*0294*/ 	.byte	0x04, 0x05
        /*0296*/ 	.short	(.L_2931 - .L_2930)
.L_2930:
        /*0298*/ 	.word	0x00000080
        /*029c*/ 	.word	0x00000001
        /*02a0*/ 	.word	0x00000001


	//----- nvinfo : EIATTR_CRS_STACK_SIZE
	.align		4
.L_2931:
        /*02a4*/ 	.byte	0x04, 0x1e
        /*02a6*/ 	.short	(.L_2933 - .L_2932)
.L_2932:
        /*02a8*/ 	.word	0x00000000


	//----- nvinfo : EIATTR_CBANK_PARAM_SIZE
	.align		4
.L_2933:
        /*02ac*/ 	.byte	0x03, 0x19
        /*02ae*/ 	.short	0x0128


	//----- nvinfo : EIATTR_PARAM_CBANK
	.align		4
        /*02b0*/ 	.byte	0x04, 0x0a
        /*02b2*/ 	.short	(.L_2935 - .L_2934)
	.align		4
.L_2934:
        /*02b4*/ 	.word	index@(.nv.constant0._ZN10layer_norm13ln_bwd_kernelINS_13Kernel_traitsIf13__nv_bfloat16fS2_fjLj5120ELj1ELj1ELj4ELj16ENS_18Kernel_traits_baseILj5120EfS2_fS2_fjLj128EEEEELb1ELb0ELb1ELb0EEEvNS_9BwdParamsE)
        /*02b8*/ 	.short	0x0380
        /*02ba*/ 	.short	0x0128


	//----- nvinfo : EIATTR_SW_WAR
	.align		4
.L_2935:
        /*02bc*/ 	.byte	0x04, 0x36
        /*02be*/ 	.short	(.L_2937 - .L_2936)
.L_2936:
        /*02c0*/ 	.word	0x00000008
.L_2937:


//--------------------- .nv.info._ZN10layer_norm22ln_bwd_finalize_kernelINS_22Kernel_traits_finalizeILj5120Ef13__nv_bfloat16fS2_fjLb0ELj1024ELj4ENS_18Kernel_traits_baseILj5120EfS2_fS2_fjLj1024EEEEELb0ELb1EEEvNS_9BwdParamsE --------------------------
	.section	.nv.info._ZN10layer_norm22ln_bwd_finalize_kernelINS_22Kernel_traits_finalizeILj5120Ef13__nv_bfloat16fS2_fjLb0ELj1024ELj4ENS_18Kernel_traits_baseILj5120EfS2_fS2_fjLj1024EEEEELb0ELb1EEEvNS_9BwdParamsE,"",@"SHT_CUDA_INFO"
	.sectionflags	@""
	.align	4


	//----- nvinfo : EIATTR_CUDA_API_VERSION
	.align		4
        /*0000*/ 	.byte	0x04, 0x37
        /*0002*/ 	.short	(.L_2939 - .L_2938)
.L_2938:
        /*0004*/ 	.word	0x00000082


	//----- nvinfo : EIATTR_KPARAM_INFO
	.align		4
.L_2939:
        /*0008*/ 	.byte	0x04, 0x17
        /*000a*/ 	.short	(.L_2941 - .L_2940)
.L_2940:
        /*000c*/ 	.word	0x00000000
        /*0010*/ 	.short	0x0000
        /*0012*/ 	.short	0x0000
        /*0014*/ 	.byte	0x00, 0xf0, 0xa1, 0x04


	//----- nvinfo : EIATTR_SPARSE_MMA_MASK
	.align		4
.L_2941:
        /*0018*/ 	.byte	0x03, 0x50
        /*001a*/ 	.short	0x0000


	//----- nvinfo : EIATTR_MAXREG_COUNT
	.align		4
        /*001c*/ 	.byte	0x03, 0x1b
        /*001e*/ 	.short	0x0040


	//----- nvinfo : EIATTR_NUM_BARRIERS
	.align		4
        /*0020*/ 	.byte	0x02, 0x4c
        /*0022*/ 	.byte	0x01
	.zero		1


	//----- nvinfo : EIATTR_MERCURY_ISA_VERSION
	.align		4
        /*0024*/ 	.byte	0x03, 0x5f
        /*0026*/ 	.short	0x0101


	//----- nvinfo : EIATTR_COOP_GROUP_MASK_REGIDS
	.align		4
        /*0028*/ 	.byte	0x04, 0x29
        /*002a*/ 	.short	(.L_2943 - .L_2942)


	//   ....[0]....
.L_2942:
        /*002c*/ 	.word	0xffffffff


	//   ....[1]....
        /*0030*/ 	.word	0xffffffff


	//   ....[2]....
        /*0034*/ 	.word	0xffffffff


	//   ....[3]....
        /*0038*/ 	.word	0xffffffff


	//   ....[4]....
        /*003c*/ 	.word	0xffffffff


	//   ....[5]....
        /*0040*/ 	.word	0xffffffff


	//   ....[6]....
        /*0044*/ 	.word	0xffffffff


	//   ....[7]....
        /*0048*/ 	.word	0xffffffff


	//   ....[8]....
        /*004c*/ 	.word	0xffffffff


	//   ....[9]....
        /*0050*/ 	.word	0xffffffff


	//----- nvinfo : EIATTR_COOP_GROUP_INSTR_OFFSETS
	.align		4
.L_2943:
        /*0054*/ 	.byte	0x04, 0x28
        /*0056*/ 	.short	(.L_2945 - .L_2944)


	//   ....[0]....
.L_2944:
        /*0058*/ 	.word	0x00001630


	//   ....[1]....
        /*005c*/ 	.word	0x00001640


	//   ....[2]....
        /*0060*/ 	.word	0x00001670


	//   ....[3]....
        /*0064*/ 	.word	0x00001680


	//   ....[4]....
        /*0068*/ 	.word	0x000016b0


	//   ....[5]....
        /*006c*/ 	.word	0x000016c0


	//   ....[6]....
        /*0070*/ 	.word	0x000016f0


	//   ....[7]....
        /*0074*/ 	.word	0x00001710


	//   ....[8]....
        /*0078*/ 	.word	0x00001740


	//   ....[9]....
        /*007c*/ 	.word	0x00001750


	//----- nvinfo : EIATTR_VRC_CTA_INIT_COUNT
	.align		4
.L_2945:
        /*0080*/ 	.byte	0x02, 0x4a
	.zero		1
	.zero		1


	//----- nvinfo : EIATTR_EXIT_INSTR_OFFSETS
	.align		4
        /*0084*/ 	.byte	0x04, 0x1c
        /*0086*/ 	.short	(.L_2947 - .L_2946)


	//   ....[0]....
.L_2946:
        /*0088*/ 	.word	0x00000070


	//   ....[1]....
        /*008c*/ 	.word	0x000017b0


	//   ....[2]....
        /*0090*/ 	.word	0x00001860


	//----- nvinfo : EIATTR_MAX_THREADS
	.align		4
.L_2947:
        /*0094*/ 	.byte	0x04, 0x05
        /*0096*/ 	.short	(.L_2949 - .L_2948)
.L_2948:
        /*0098*/ 	.word	0x00000400
        /*009c*/ 	.word	0x00000001
        /*00a0*/ 	.word	0x00000001


	//----- nvinfo : EIATTR_CRS_STACK_SIZE
	.align		4
.L_2949:
        /*00a4*/ 	.byte	0x04, 0x1e
        /*00a6*/ 	.short	(.L_2951 - .L_2950)
.L_2950:
        /*00a8*/ 	.word	0x00000000


	//----- nvinfo : EIATTR_CBANK_PARAM_SIZE
	.align		4
.L_2951:
        /*00ac*/ 	.byte	0x03, 0x19
        /*00ae*/ 	.short	0x0128


	//----- nvinfo : EIATTR_PARAM_CBANK
	.align		4
        /*00b0*/ 	.byte	0x04, 0x0a
        /*00b2*/ 	.short	(.L_2953 - .L_2952)
	.align		4
.L_2952:
        /*00b4*/ 	.word	index@(.nv.constant0._ZN10layer_norm22ln_bwd_finalize_kernelINS_22Kernel_traits_finalizeILj5120Ef13__nv_bfloat16fS2_fjLb0ELj1024ELj4ENS_18Kernel_traits_baseILj5120EfS2_fS2_fjLj1024EEEEELb0ELb1EEEvNS_9BwdParamsE)
        /*00b8*/ 	.short	0x0380
        /*00ba*/ 	.short	0x0128


	//----- nvinfo : EIATTR_SW_WAR
	.align		4
.L_2953:
        /*00bc*/ 	.byte	0x04, 0x36
        /*00be*/ 	.short	(.L_2955 - .L_2954)
.L_2954:
        /*00c0*/ 	.word	0x00000008
.L_2955:


//--------------------- .nv.info._ZN10layer_norm13ln_bwd_kernelINS_13Kernel_traitsIf13__nv_bfloat16fS2_fjLj5120ELj1ELj1ELj4ELj16ENS_18Kernel_traits_baseILj5120EfS2_fS2_fjLj128EEEEELb1ELb0ELb1ELb1EEEvNS_9BwdParamsE --------------------------
	.section	.nv.info._ZN10layer_norm13ln_bwd_kernelINS_13Kernel_traitsIf13__nv_bfloat16fS2_fjLj5120ELj1ELj1ELj4ELj16ENS_18Kernel_traits_baseILj5120EfS2_fS2_fjLj128EEEEELb1ELb0ELb1ELb1EEEvNS_9BwdParamsE,"",@"SHT_CUDA_INFO"
	.sectionflags	@""
	.align	4


	//----- nvinfo : EIATTR_CUDA_API_VERSION
	.align		4
        /*0000*/ 	.byte	0x04, 0x37
        /*0002*/ 	.short	(.L_2957 - .L_2956)
.L_2956:
        /*0004*/ 	.word	0x00000082


	//----- nvinfo : EIATTR_KPARAM_INFO
	.align		4
.L_2957:
        /*0008*/ 	.byte	0x04, 0x17
        /*000a*/ 	.short	(.L_2959 - .L_2958)
.L_2958:
        /*000c*/ 	.word	0x00000000
        /*0010*/ 	.short	0x0000
        /*0012*/ 	.short	0x0000
        /*0014*/ 	.byte	0x00, 0xf0, 0xa1, 0x04


	//----- nvinfo : EIATTR_SPARSE_MMA_MASK
	.align		4
.L_2959:
        /*0018*/ 	.byte	0x03, 0x50
        /*001a*/ 	.short	0x0000


	//----- nvinfo : EIATTR_MAXREG_COUNT
	.align		4
        /*001c*/ 	.byte	0x03, 0x1b
        /*001e*/ 	.short	0x00ff


	//----- nvinfo : EIATTR_NUM_BARRIERS
	.align		4
        /*0020*/ 	.byte	0x02, 0x4c
        /*0022*/ 	.byte	0x01
	.zero		1


	//----- nvinfo : EIATTR_ANNOTATIONS
	.align		4
        /*0024*/ 	.byte	0x04, 0x55
        /*0026*/ 	.short	(.L_2961 - .L_2960)


	//   ....[0]....
.L_2960:
        /* <DEDUP_REMOVED lines=19> */


	//----- nvinfo : EIATTR_MERCURY_ISA_VERSION
	.align		4
.L_2961:
        /*0148*/ 	.byte	0x03, 0x5f
        /*014a*/ 	.short	0x0101


	//----- nvinfo : EIATTR_COOP_GROUP_MASK_REGIDS
	.align		4
        /*014c*/ 	.byte	0x04, 0x29
        /*014e*/ 	.short	(.L_2963 - .L_2962)


	//   ....[0]....
.L_2962:
        /*0150*/ 	.word	0xffffffff


	//   ....[1]....
        /*0154*/ 	.word	0xffffffff


	//   ....[2]....
        /*0158*/ 	.word	0xffffffff


	//   ....[3]....
        /*015c*/ 	.word	0xffffffff


	//   ....[4]....
        /*0160*/ 	.word	0xffffffff


	//   ....[5]....
        /*0164*/ 	.word	0xffffffff


	//   ....[6]....
        /*0168*/ 	.word	0xffffffff


	//   ....[7]....
        /*016c*/ 	.word	0xffffffff


	//   ....[8]....
        /*0170*/ 	.word	0xffffffff


	//   ....[9]....
        /*0174*/ 	.word	0xffffffff


	//----- nvinfo : EIATTR_COOP_GROUP_INSTR_OFFSETS
	.align		4
.L_2963:
        /*0178*/ 	.byte	0x04, 0x28
        /*017a*/ 	.short	(.L_2965 - .L_2964)


	//   ....[0]....
.L_2964:
        /*017c*/ 	.word	0x00002920


	//   ....[1]....
        /*0180*/ 	.word	0x00002940


	//   ....[2]....
        /*0184*/ 	.word	0x00002980


	//   ....[3]....
        /*0188*/ 	.word	0x00002990


	//   ....[4]....
        /*018c*/ 	.word	0x000029d0


	//   ....[5]....
        /*0190*/ 	.word	0x000029e0


	//   ....[6]....
        /*0194*/ 	.word	0x00002a10


	//   ....[7]....
        /*0198*/ 	.word	0x00002a20


	//   ....[8]....
        /*019c*/ 	.word	0x00002a50


	//   ....[9]....
        /*01a0*/ 	.word	0x00002a60


	//----- nvinfo : EIATTR_VRC_CTA_INIT_COUNT
	.align		4
.L_2965:
        /*01a4*/ 	.byte	0x02, 0x4a
	.zero		1
	.zero		1


	//----- nvinfo : EIATTR_EXIT_INSTR_OFFSETS
	.align		4
        /*01a8*/ 	.byte	0x04, 0x1c
        /*01aa*/ 	.short	(.L_2967 - .L_2966)


	//   ....[0]....
.L_2966:
        /*01ac*/ 	.word	0x0000c0b0


	//----- nvinfo : EIATTR_MAX_THREADS
	.align		4
.L_2967:
        /*01b0*/ 	.byte	0x04, 0x05
        /*01b2*/ 	.short	(.L_2969 - .L_2968)
.L_2968:
        /*01b4*/ 	.word	0x00000080
        /*01b8*/ 	.word	0x00000001
        /*01bc*/ 	.word	0x00000001


	//----- nvinfo : EIATTR_CRS_STACK_SIZE
	.align		4
.L_2969:
        /*01c0*/ 	.byte	0x04, 0x1e
        /*01c2*/ 	.short	(.L_2971 - .L_2970)
.L_2970:
        /*01c4*/ 	.word	0x00000000


	//----- nvinfo : EIATTR_CBANK_PARAM_SIZE
	.align		4
.L_2971:
        /*01c8*/ 	.byte	0x03, 0x19
        /*01ca*/ 	.short	0x0128


	//----- nvinfo : EIATTR_PARAM_CBANK
	.align		4
        /*01cc*/ 	.byte	0x04, 0x0a
        /*01ce*/ 	.short	(.L_2973 - .L_2972)
	.align		4
.L_2972:
        /*01d0*/ 	.word	index@(.nv.constant0._ZN10layer_norm13ln_bwd_kernelINS_13Kernel_traitsIf13__nv_bfloat16fS2_fjLj5120ELj1ELj1ELj4ELj16ENS_18Kernel_traits_baseILj5120EfS2_fS2_fjLj128EEEEELb1ELb0ELb1ELb1EEEvNS_9BwdParamsE)
        /*01d4*/ 	.short	0x0380
        /*01d6*/ 	.short	0x0128


	//----- nvinfo : EIATTR_SW_WAR
	.align		4
.L_2973:
        /*01d8*/ 	.byte	0x04, 0x36
        /*01da*/ 	.short	(.L_2975 - .L_2974)
.L_2974:
        /*01dc*/ 	.word	0x00000008
.L_2975:


//--------------------- .nv.info._ZN10layer_norm13ln_bwd_kernelINS_13Kernel_traitsIf13__nv_bfloat16fS2_fjLj5120ELj1ELj1ELj4ELj16ENS_18Kernel_traits_baseILj5120EfS2_fS2_fjLj128EEEEELb1ELb1ELb0ELb0EEEvNS_9BwdParamsE --------------------------
	.section	.nv.info._ZN10layer_norm13ln_bwd_kernelINS_13Kernel_traitsIf13__nv_bfloat16fS2_fjLj5120ELj1ELj1ELj4ELj16ENS_18Kernel_traits_baseILj5120EfS2_fS2_fjLj128EEEEELb1ELb1ELb0ELb0EEEvNS_9BwdParamsE,"",@"SHT_CUDA_INFO"
	.sectionflags	@""
	.align	4


	//----- nvinfo : EIATTR_CUDA_API_VERSION
	.align		4
        /*0000*/ 	.byte	0x04, 0x37
        /*0002*/ 	.short	(.L_2977 - .L_2976)
.L_2976:
        /*0004*/ 	.word	0x00000082


	//----- nvinfo : EIATTR_KPARAM_INFO
	.align		4
.L_2977:
        /*0008*/ 	.byte	0x04, 0x17
        /*000a*/ 	.short	(.L_2979 - .L_2978)
.L_2978:
        /*000c*/ 	.word	0x00000000
        /*0010*/ 	.short	0x0000
        /*0012*/ 	.short	0x0000
        /*0014*/ 	.byte	0x00, 0xf0, 0xa1, 0x04


	//----- nvinfo : EIATTR_SPARSE_MMA_MASK
	.align		4
.L_2979:
        /*0018*/ 	.byte	0x03, 0x50
        /*001a*/ 	.short	0x0000


	//----- nvinfo : EIATTR_MAXREG_COUNT
	.align		4
        /*001c*/ 	.byte	0x03, 0x1b
        /*001e*/ 	.short	0x00ff


	//----- nvinfo : EIATTR_NUM_BARRIERS
	.align		4
        /*0020*/ 	.byte	0x02, 0x4c
        /*0022*/ 	.byte	0x01
	.zero		1


	//----- nvinfo : EIATTR_ANNOTATIONS
	.align		4
        /*0024*/ 	.byte	0x04, 0x55
        /*0026*/ 	.short	(.L_2981 - .L_2980)


	//   ....[0]....
.L_2980:
        /* <DEDUP_REMOVED lines=200> */


	//----- nvinfo : EIATTR_MERCURY_ISA_VERSION
	.align		4
.L_2981:
        /*0c90*/ 	.byte	0x03, 0x5f
        /*0c92*/ 	.short	0x0101


	//----- nvinfo : EIATTR_COOP_GROUP_MASK_REGIDS
	.align		4
        /*0c94*/ 	.byte	0x04, 0x29
        /*0c96*/ 	.short	(.L_2983 - .L_2982)


	//   ....[0]....
.L_2982:
        /*0c98*/ 	.word	0xffffffff


	//   ....[1]....
        /*0c9c*/ 	.word	0xffffffff


	//   ....[2]....
        /*0ca0*/ 	.word	0xffffffff


	//   ....[3]....
        /*0ca4*/ 	.word	0xffffffff


	//   ....[4]....
        /*0ca8*/ 	.word	0xffffffff


	//   ....[5]....
        /*0cac*/ 	.word	0xffffffff


	//   ....[6]....
        /*0cb0*/ 	.word	0xffffffff


	//   ....[7]....
        /*0cb4*/ 	.word	0xffffffff


	//   ....[8]....
        /*0cb8*/ 	.word	0xffffffff


	//   ....[9]....
        /*0cbc*/ 	.word	0xffffffff


	//----- nvinfo : EIATTR_COOP_GROUP_INSTR_OFFSETS
	.align		4
.L_2983:
        /*0cc0*/ 	.byte	0x04, 0x28
        /*0cc2*/ 	.short	(.L_2985 - .L_2984)


	//   ....[0]....
.L_2984:
        /*0cc4*/ 	.word	0x00003af0


	//   ....[1]....
        /*0cc8*/ 	.word	0x00003b10


	//   ....[2]....
        /*0ccc*/ 	.word	0x00003b50


	//   ....[3]....
        /*0cd0*/ 	.word	0x00003b60


	//   ....[4]....
        /*0cd4*/ 	.word	0x00003ba0


	//   ....[5]....
        /*0cd8*/ 	.word	0x00003bb0


	//   ....[6]....
        /*0cdc*/ 	.word	0x00003be0


	//   ....[7]....
        /*0ce0*/ 	.word	0x00003bf0


	//   ....[8]....
        /*0ce4*/ 	.word	0x00003c20


	//   ....[9]....
        /*0ce8*/ 	.word	0x00003c30


	//----- nvinfo : EIATTR_VRC_CTA_INIT_COUNT
	.align		4
.L_2985:
        /*0cec*/ 	.byte	0x02, 0x4a
	.zero		1
	.zero		1


	//----- nvinfo : EIATTR_EXIT_INSTR_OFFSETS
	.align		4
        /*0cf0*/ 	.byte	0x04, 0x1c
        /*0cf2*/ 	.short	(.L_2987 - .L_2986)


	//   ....[0]....
.L_2986:
        /*0cf4*/ 	.word	0x0000d590


	//   ....[1]....
        /*0cf8*/ 	.word	0x0000d6e0


	//----- nvinfo : EIATTR_MAX_THREADS
	.align		4
.L_2987:
        /*0cfc*/ 	.byte	0x04, 0x05
        /*0cfe*/ 	.short	(.L_2989 - .L_2988)
.L_2988:
        /*0d00*/ 	.word	0x00000080
        /*0d04*/ 	.word	0x00000001
        /*0d08*/ 	.word	0x00000001


	//----- nvinfo : EIATTR_CRS_STACK_SIZE
	.align		4
.L_2989:
        /*0d0c*/ 	.byte	0x04, 0x1e
        /*0d0e*/ 	.short	(.L_2991 - .L_2990)
.L_2990:
        /*0d10*/ 	.word	0x00000000


	//----- nvinfo : EIATTR_CBANK_PARAM_SIZE
	.align		4
.L_2991:
        /*0d14*/ 	.byte	0x03, 0x19
        /*0d16*/ 	.short	0x0128


	//----- nvinfo : EIATTR_PARAM_CBANK
	.align		4
        /*0d18*/ 	.byte	0x04, 0x0a
        /*0d1a*/ 	.short	(.L_2993 - .L_2992)
	.align		4
.L_2992:
        /*0d1c*/ 	.word	index@(.nv.constant0._ZN10layer_norm13ln_bwd_kernelINS_13Kernel_traitsIf13__nv_bfloat16fS2_fjLj5120ELj1ELj1ELj4ELj16ENS_18Kernel_traits_baseILj5120EfS2_fS2_fjLj128EEEEELb1ELb1ELb0ELb0EEEvNS_9BwdParamsE)
        /*0d20*/ 	.short	0x0380
        /*0d22*/ 	.short	0x0128


	//----- nvinfo : EIATTR_SW_WAR
	.align		4
.L_2993:
        /*0d24*/ 	.byte	0x04, 0x36
        /*0d26*/ 	.short	(.L_2995 - .L_2994)
.L_2994:
        /*0d28*/ 	.word	0x00000008
.L_2995:


//--------------------- .nv.info._ZN10layer_norm13ln_bwd_kernelINS_13Kernel_traitsIf13__nv_bfloat16fS2_fjLj5120ELj1ELj1ELj4ELj16ENS_18Kernel_traits_baseILj5120EfS2_fS2_fjLj128EEEEELb1ELb1ELb0ELb1EEEvNS_9BwdParamsE --------------------------
	.section	.nv.info._ZN10layer_norm13ln_bwd_kernelINS_13Kernel_traitsIf13__nv_bfloat16fS2_fjLj5120ELj1ELj1ELj4ELj16ENS_18Kernel_traits_baseILj5120EfS2_fS2_fjLj128EEEEELb1ELb1ELb0ELb1EEEvNS_9BwdParamsE,"",@"SHT_CUDA_INFO"
	.sectionflags	@""
	.align	4


	//----- nvinfo : EIATTR_CUDA_API_VERSION
	.align		4
        /*0000*/ 	.byte	0x04, 0x37
        /*0002*/ 	.short	(.L_2997 - .L_2996)
.L_2996:
        /*0004*/ 	.word	0x00000082


	//----- nvinfo : EIATTR_KPARAM_INFO
	.align		4
.L_2997:
        /*0008*/ 	.byte	0x04, 0x17
        /*000a*/ 	.short	(.L_2999 - .L_2998)
.L_2998:
        /*000c*/ 	.word	0x00000000
        /*0010*/ 	.short	0x0000
        /*0012*/ 	.short	0x0000
        /*0014*/ 	.byte	0x00, 0xf0, 0xa1, 0x04


	//----- nvinfo : EIATTR_SPARSE_MMA_MASK
	.align		4
.L_2999:
        /*0018*/ 	.byte	0x03, 0x50
        /*001a*/ 	.short	0x0000


	//----- nvinfo : EIATTR_MAXREG_COUNT
	.align		4
        /*001c*/ 	.byte	0x03, 0x1b
        /*001e*/ 	.short	0x00ff


	//----- nvinfo : EIATTR_NUM_BARRIERS
	.align		4
        /*0020*/ 	.byte	0x02, 0x4c
        /*0022*/ 	.byte	0x01
	.zero		1


	//----- nvinfo : EIATTR_ANNOTATIONS
	.align		4
        /*0024*/ 	.byte	0x04, 0x55
        /*0026*/ 	.short	(.L_3001 - .L_3000)


	//   ....[0]....
.L_3000:
        /* <DEDUP_REMOVED lines=196> */


	//----- nvinfo : EIATTR_MERCURY_ISA_VERSION
	.align		4
.L_3001:
        /*0c50*/ 	.byte	0x03, 0x5f
        /*0c52*/ 	.short	0x0101


	//----- nvinfo : EIATTR_COOP_GROUP_MASK_REGIDS
	.align		4
        /*0c54*/ 	.byte	0x04, 0x29
        /*0c56*/ 	.short	(.L_3003 - .L_3002)


	//   ....[0]....
.L_3002:
        /*0c58*/ 	.word	0xffffffff


	//   ....[1]....
        /*0c5c*/ 	.word	0xffffffff


	//   ....[2]....
        /*0c60*/ 	.word	0xffffffff


	//   ....[3]....
        /*0c64*/ 	.word	0xffffffff


	//   ....[4]....
        /*0c68*/ 	.word	0xffffffff


	//   ....[5]....
        /*0c6c*/ 	.word	0xffffffff


	//   ....[6]....
        /*0c70*/ 	.word	0xffffffff


	//   ....[7]....
        /*0c74*/ 	.word	0xffffffff


	//   ....[8]....
        /*0c78*/ 	.word	0xffffffff


	//   ....[9]....
        /*0c7c*/ 	.word	0xffffffff


	//----- nvinfo : EIATTR_COOP_GROUP_INSTR_OFFSETS
	.align		4
.L_3003:
        /*0c80*/ 	.byte	0x04, 0x28
        /*0c82*/ 	.short	(.L_3005 - .L_3004)


	//   ....[0]....
.L_3004:
        /*0c84*/ 	.word	0x00002ac0


	//   ....[1]....
        /*0c88*/ 	.word	0x00002ad0


	//   ....[2]....
        /*0c8c*/ 	.word	0x00002b00


	//   ....[3]....
        /*0c90*/ 	.word	0x00002b20


	//   ....[4]....
        /*0c94*/ 	.word	0x00002b40


	//   ....[5]....
        /*0c98*/ 	.word	0x00002b60


	//   ....[6]....
        /*0c9c*/ 	.word	0x00002b80


	//   ....[7]....
        /*0ca0*/ 	.word	0x00002ba0


	//   ....[8]....
        /*0ca4*/ 	.word	0x00002bc0


	//   ....[9]....
        /*0ca8*/ 	.word	0x00002be0


	//----- nvinfo : EIATTR_VRC_CTA_INIT_COUNT
	.align		4
.L_3005:
        /*0cac*/ 	.byte	0x02, 0x4a
	.zero		1
	.zero		1


	//----- nvinfo : EIATTR_EXIT_INSTR_OFFSETS
	.align		4
        /*0cb0*/ 	.byte	0x04, 0x1c
        /*0cb2*/ 	.short	(.L_3007 - .L_3006)


	//   ....[0]....
.L_3006:
        /*0cb4*/ 	.word	0x0000c5d0


	//----- nvinfo : EIATTR_MAX_THREADS
	.align		4
.L_3007:
        /*0cb8*/ 	.byte	0x04, 0x05
        /*0cba*/ 	.short	(.L_3009 - .L_3008)
.L_3008:
        /*0cbc*/ 	.word	0x00000080
        /*0cc0*/ 	.word	0x00000001
        /*0cc4*/ 	.word	0x00000001


	//----- nvinfo : EIATTR_CBANK_PARAM_SIZE
	.align		4
.L_3009:
        /*0cc8*/ 	.byte	0x03, 0x19
        /*0cca*/ 	.short	0x0128


	//----- nvinfo : EIATTR_PARAM_CBANK
	.align		4
        /*0ccc*/ 	.byte	0x04, 0x0a
        /*0cce*/ 	.short	(.L_3011 - .L_3010)
	.align		4
.L_3010:
        /*0cd0*/ 	.word	index@(.nv.constant0._ZN10layer_norm13ln_bwd_kernelINS_13Kernel_traitsIf13__nv_bfloat16fS2_fjLj5120ELj1ELj1ELj4ELj16ENS_18Kernel_traits_baseILj5120EfS2_fS2_fjLj128EEEEELb1ELb1ELb0ELb1EEEvNS_9BwdParamsE)
        /*0cd4*/ 	.short	0x0380
        /*0cd6*/ 	.short	0x0128


	//----- nvinfo : EIATTR_SW_WAR
	.align		4
.L_3011:
        /*0cd8*/ 	.byte	0x04, 0x36
        /*0cda*/ 	.short	(.L_3013 - .L_3012)
.L_3012:
        /*0cdc*/ 	.word	0x00000008
.L_3013:


//--------------------- .nv.info._ZN10layer_norm22ln_bwd_finalize_kernelINS_22Kernel_traits_finalizeILj5120Ef13__nv_bfloat16fS2_fjLb1ELj1024ELj4ENS_18Kernel_traits_baseILj5120EfS2_fS2_fjLj1024EEEEELb1ELb0EEEvNS_9BwdParamsE --------------------------
	.section	.nv.info._ZN10layer_norm22ln_bwd_finalize_kernelINS_22Kernel_traits_finalizeILj5120Ef13__nv_bfloat16fS2_fjLb1ELj1024ELj4ENS_18Kernel_traits_baseILj5120EfS2_fS2_fjLj1024EEEEELb1ELb0EEEvNS_9BwdParamsE,"",@"SHT_CUDA_INFO"
	.sectionflags	@""
	.align	4


	//----- nvinfo : EIATTR_CUDA_API_VERSION
	.align		4
        /*0000*/ 	.byte	0x04, 0x37
        /*0002*/ 	.short	(.L_3015 - .L_3014)
.L_3014:
        /*0004*/ 	.word	0x00000082


	//----- nvinfo : EIATTR_KPARAM_INFO
	.align		4
.L_3015:
        /*0008*/ 	.byte	0x04, 0x17
        /*000a*/ 	.short	(.L_3017 - .L_3016)
.L_3016:
        /*000c*/ 	.word	0x00000000
        /*0010*/ 	.short	0x0000
        /*0012*/ 	.short	0x0000
        /*0014*/ 	.byte	0x00, 0xf0, 0xa1, 0x04


	//----- nvinfo : EIATTR_SPARSE_MMA_MASK
	.align		4
.L_3017:
        /*0018*/ 	.byte	0x03, 0x50
        /*001a*/ 	.short	0x0000


	//----- nvinfo : EIATTR_MAXREG_COUNT
	.align		4
        /*001c*/ 	.byte	0x03, 0x1b
        /*001e*/ 	.short	0x0040


	//----- nvinfo : EIATTR_NUM_BARRIERS
	.align		4
        /*0020*/ 	.byte	0x02, 0x4c
        /*0022*/ 	.byte	0x01
	.zero		1


	//----- nvinfo : EIATTR_MERCURY_ISA_VERSION
	.align		4
        /*0024*/ 	.byte	0x03, 0x5f
        /*0026*/ 	.short	0x0101


	//----- nvinfo : EIATTR_COOP_GROUP_MASK_REGIDS
	.align		4
        /*0028*/ 	.byte	0x04, 0x29
        /*002a*/ 	.short	(.L_3019 - .L_3018)


	//   ....[0]....
.L_3018:
        /*002c*/ 	.word	0xffffffff


	//   ....[1]....
        /*0030*/ 	.word	0xffffffff


	//   ....[2]....
        /*0034*/ 	.word	0xffffffff


	//   ....[3]....
        /*0038*/ 	.word	0xffffffff


	//   ....[4]....
        /*003c*/ 	.word	0xffffffff


	//   ....[5]....
        /*0040*/ 	.word	0xffffffff


	//   ....[6]....
        /*0044*/ 	.word	0xffffffff


	//   ....[7]....
        /*0048*/ 	.word	0xffffffff


	//   ....[8]....
        /*004c*/ 	.word	0xffffffff


	//   ....[9]....
        /*0050*/ 	.word	0xffffffff


	//   ....[10]....
        /*0054*/ 	.word	0xffffffff


	//   ....[11]....
        /*0058*/ 	.word	0xffffffff


	//   ....[12]....
        /*005c*/ 	.word	0xffffffff


	//   ....[13]....
        /*0060*/ 	.word	0xffffffff


	//   ....[14]....
        /*0064*/ 	.word	0xffffffff


	//----- nvinfo : EIATTR_COOP_GROUP_INSTR_OFFSETS
	.align		4
.L_3019:
        /*0068*/ 	.byte	0x04, 0x28
        /*006a*/ 	.short	(.L_3021 - .L_3020)


	//   ....[0]....
.L_3020:
        /*006c*/ 	.word	0x00001040


	//   ....[1]....
        /*0070*/ 	.word	0x00001050


	//   ....[2]....
        /*0074*/ 	.word	0x00001060


	//   ....[3]....
        /*0078*/ 	.word	0x00001090


	//   ....[4]....
        /*007c*/ 	.word	0x000010b0


	//   ....[5]....
        /*0080*/ 	.word	0x000010c0


	//   ....[6]....
        /*0084*/ 	.word	0x000010f0


	//   ....[7]....
        /*0088*/ 	.word	0x00001110


	//   ....[8]....
        /*008c*/ 	.word	0x00001120


	//   ....[9]....
        /*0090*/ 	.word	0x00001160


	//   ....[10]....
        /*0094*/ 	.word	0x00001190


	//   ....[11]....
        /*0098*/ 	.word	0x000011a0


	//   ....[12]....
        /*009c*/ 	.word	0x000011e0


	//   ....[13]....
        /*00a0*/ 	.word	0x00001200


	//   ....[14]....
        /*00a4*/ 	.word	0x00001210


	//----- nvinfo : EIATTR_VRC_CTA_INIT_COUNT
	.align		4
.L_3021:
        /*00a8*/ 	.byte	0x02, 0x4a
	.zero		1
	.zero		1


	//----- nvinfo : EIATTR_EXIT_INSTR_OFFSETS
	.align		4
        /*00ac*/ 	.byte	0x04, 0x1c
        /*00ae*/ 	.short	(.L_3023 - .L_3022)


	//   ....[0]....
.L_3022:
        /*00b0*/ 	.word	0x00000060


	//   ....[1]....
        /*00b4*/ 	.word	0x00001290


	//   ....[2]....
        /*00b8*/ 	.word	0x000012c0


	//   ....[3]....
        /*00bc*/ 	.word	0x000013a0


	//----- nvinfo : EIATTR_MAX_THREADS
	.align		4
.L_3023:
        /*00c0*/ 	.byte	0x04, 0x05
        /*00c2*/ 	.short	(.L_3025 - .L_3024)
.L_3024:
        /*00c4*/ 	.word	0x00000400
        /*00c8*/ 	.word	0x00000001
        /*00cc*/ 	.word	0x00000001


	//----- nvinfo : EIATTR_CRS_STACK_SIZE
	.align		4
.L_3025:
        /*00d0*/ 	.byte	0x04, 0x1e
        /*00d2*/ 	.short	(.L_3027 - .L_3026)
.L_3026:
        /*00d4*/ 	.word	0x00000000


	//----- nvinfo : EIATTR_CBANK_PARAM_SIZE
	.align		4
.L_3027:
        /*00d8*/ 	.byte	0x03, 0x19
        /*00da*/ 	.short	0x0128


	//----- nvinfo : EIATTR_PARAM_CBANK
	.align		4
        /*00dc*/ 	.byte	0x04, 0x0a
        /*00de*/ 	.short	(.L_3029 - .L_3028)
	.align		4
.L_3028:
        /*00e0*/ 	.word	index@(.nv.constant0._ZN10layer_norm22ln_bwd_finalize_kernelINS_22Kernel_traits_finalizeILj5120Ef13__nv_bfloat16fS2_fjLb1ELj1024ELj4ENS_18Kernel_traits_baseILj5120EfS2_fS2_fjLj1024EEEEELb1ELb0EEEvNS_9BwdParamsE)
        /*00e4*/ 	.short	0x0380
        /*00e6*/ 	.short	0x0128


	//----- nvinfo : EIATTR_SW_WAR
	.align		4
.L_3029:
        /*00e8*/ 	.byte	0x04, 0x36
        /*00ea*/ 	.short	(.L_3031 - .L_3030)
.L_3030:
        /*00ec*/ 	.word	0x00000008
.L_3031:


//--------------------- .nv.info._ZN10layer_norm13ln_bwd_kernelINS_13Kernel_traitsIf13__nv_bfloat16fS2_fjLj5120ELj1ELj1ELj4ELj16ENS_18Kernel_traits_baseILj5120EfS2_fS2_fjLj128EEEEELb1ELb1ELb1ELb0EEEvNS_9BwdParamsE --------------------------
	.section	.nv.info._ZN10layer_norm13ln_bwd_kernelINS_13Kernel_traitsIf13__nv_bfloat16fS2_fjLj5120ELj1ELj1ELj4ELj16ENS_18Kernel_traits_baseILj5120EfS2_fS2_fjLj128EEEEELb1ELb1ELb1ELb0EEEvNS_9BwdParamsE,"",@"SHT_CUDA_INFO"
	.sectionflags	@""
	.align	4


	//----- nvinfo : EIATTR_CUDA_API_VERSION
	.align		4
        /*0000*/ 	.byte	0x04, 0x37
        /*0002*/ 	.short	(.L_3033 - .L_3032)
.L_3032:
        /*0004*/ 	.word	0x00000082


	//----- nvinfo : EIATTR_KPARAM_INFO
	.align		4
.L_3033:
        /*0008*/ 	.byte	0x04, 0x17
        /*000a*/ 	.short	(.L_3035 - .L_3034)
.L_3034:
        /*000c*/ 	.word	0x00000000
        /*0010*/ 	.short	0x0000
        /*0012*/ 	.short	0x0000
        /*0014*/ 	.byte	0x00, 0xf0, 0xa1, 0x04


	//----- nvinfo : EIATTR_SPARSE_MMA_MASK
	.align		4
.L_3035:
        /*0018*/ 	.byte	0x03, 0x50
        /*001a*/ 	.short	0x0000


	//----- nvinfo : EIATTR_MAXREG_COUNT
	.align		4
        /*001c*/ 	.byte	0x03, 0x1b
        /*001e*/ 	.short	0x00ff


	//----- nvinfo : EIATTR_NUM_BARRIERS
	.align		4
        /*0020*/ 	.byte	0x02, 0x4c
        /*0022*/ 	.byte	0x01
	.zero		1


	//----- nvinfo : EIATTR_ANNOTATIONS
	.align		4
        /*0024*/ 	.byte	0x04, 0x55
        /*0026*/ 	.short	(.L_3037 - .L_3036)


	//   ....[0]....
.L_3036:
        /* <DEDUP_REMOVED lines=232> */


	//----- nvinfo : EIATTR_MERCURY_ISA_VERSION
	.align		4
.L_3037:
        /*0e90*/ 	.byte	0x03, 0x5f
        /*0e92*/ 	.short	0x0101


	//----- nvinfo : EIATTR_COOP_GROUP_MASK_REGIDS
	.align		4
        /*0e94*/ 	.byte	0x04, 0x29
        /*0e96*/ 	.short	(.L_3039 - .L_3038)


	//   ....[0]....
.L_3038:
        /*0e98*/ 	.word	0xffffffff


	//   ....[1]....
        /*0e9c*/ 	.word	0xffffffff


	//   ....[2]....
        /*0ea0*/ 	.word	0xffffffff


	//   ....[3]....
        /*0ea4*/ 	.word	0xffffffff


	//   ....[4]....
        /*0ea8*/ 	.word	0xffffffff


	//   ....[5]....
        /*0eac*/ 	.word	0xffffffff


	//   ....[6]....
        /*0eb0*/ 	.word	0xffffffff


	//   ....[7]....
        /*0eb4*/ 	.word	0xffffffff


	//   ....[8]....
        /*0eb8*/ 	.word	0xffffffff


	//   ....[9]....
        /*0ebc*/ 	.word	0xffffffff


	//----- nvinfo : EIATTR_COOP_GROUP_INSTR_OFFSETS
	.align		4
.L_3039:
        /*0ec0*/ 	.byte	0x04, 0x28
        /*0ec2*/ 	.short	(.L_3041 - .L_3040)


	//   ....[0]....
.L_3040:
        /*0ec4*/ 	.word	0x00004460


	//   ....[1]....
        /*0ec8*/ 	.word	0x00004480


	//   ....[2]....
        /*0ecc*/ 	.word	0x000044c0


	//   ....[3]....
        /*0ed0*/ 	.word	0x000044d0


	//   ....[4]....
        /*0ed4*/ 	.word	0x00004510


	//   ....[5]....
        /*0ed8*/ 	.word	0x00004520


	//   ....[6]....
        /*0edc*/ 	.word	0x00004550


	//   ....[7]....
        /*0ee0*/ 	.word	0x00004560


	//   ....[8]....
        /*0ee4*/ 	.word	0x00004590


	//   ....[9]....
        /*0ee8*/ 	.word	0x000045a0


	//----- nvinfo : EIATTR_VRC_CTA_INIT_COUNT
	.align		4
.L_3041:
        /*0eec*/ 	.byte	0x02, 0x4a
	.zero		1
	.zero		1


	//----- nvinfo : EIATTR_EXIT_INSTR_OFFSETS
	.align		4
        /*0ef0*/ 	.byte	0x04, 0x1c
        /*0ef2*/ 	.short	(.L_3043 - .L_3042)


	//   ....[0]....
.L_3042:
        /*0ef4*/ 	.word	0x00015ec0


	//   ....[1]....
        /*0ef8*/ 	.word	0x00016010


	//----- nvinfo : EIATTR_MAX_THREADS
	.align		4
.L_3043:
        /*0efc*/ 	.byte	0x04, 0x05
        /*0efe*/ 	.short	(.L_3045 - .L_3044)
.L_3044:
        /*0f00*/ 	.word	0x00000080
        /*0f04*/ 	.word	0x00000001
        /*0f08*/ 	.word	0x00000001


	//----- nvinfo : EIATTR_CRS_STACK_SIZE
	.align		4
.L_3045:
        /*0f0c*/ 	.byte	0x04, 0x1e
        /*0f0e*/ 	.short	(.L_3047 - .L_3046)
.L_3046:
        /*0f10*/ 	.word	0x00000000


	//----- nvinfo : EIATTR_CBANK_PARAM_SIZE
	.align		4
.L_3047:
        /*0f14*/ 	.byte	0x03, 0x19
        /*0f16*/ 	.short	0x0128


	//----- nvinfo : EIATTR_PARAM_CBANK
	.align		4
        /*0f18*/ 	.byte	0x04, 0x0a
        /*0f1a*/ 	.short	(.L_3049 - .L_3048)
	.align		4
.L_3048:
        /*0f1c*/ 	.word	index@(.nv.constant0._ZN10layer_norm13ln_bwd_kernelINS_13Kernel_traitsIf13__nv_bfloat16fS2_fjLj5120ELj1ELj1ELj4ELj16ENS_18Kernel_traits_baseILj5120EfS2_fS2_fjLj128EEEEELb1ELb1ELb1ELb0EEEvNS_9BwdParamsE)
        /*0f20*/ 	.short	0x0380
        /*0f22*/ 	.short	0x0128


	//----- nvinfo : EIATTR_SW_WAR
	.align		4
.L_3049:
        /*0f24*/ 	.byte	0x04, 0x36
        /*0f26*/ 	.short	(.L_3051 - .L_3050)
.L_3050:
        /*0f28*/ 	.word	0x00000008
.L_3051:


//--------------------- .nv.info._ZN10layer_norm22ln_bwd_finalize_kernelINS_22Kernel_traits_finalizeILj5120Ef13__nv_bfloat16fS2_fjLb1ELj1024ELj4ENS_18Kernel_traits_baseILj5120EfS2_fS2_fjLj1024EEEEELb1ELb1EEEvNS_9BwdParamsE --------------------------
	.section	.nv.info._ZN10layer_norm22ln_bwd_finalize_kernelINS_22Kernel_traits_finalizeILj5120Ef13__nv_bfloat16fS2_fjLb1ELj1024ELj4ENS_18Kernel_traits_baseILj5120EfS2_fS2_fjLj1024EEEEELb1ELb1EEEvNS_9BwdParamsE,"",@"SHT_CUDA_INFO"
	.sectionflags	@""
	.align	4


	//----- nvinfo : EIATTR_CUDA_API_VERSION
	.align		4
        /*0000*/ 	.byte	0x04, 0x37
        /*0002*/ 	.short	(.L_3053 - .L_3052)
.L_3052:
        /*0004*/ 	.word	0x00000082


	//----- nvinfo : EIATTR_KPARAM_INFO
	.align		4
.L_3053:
        /*0008*/ 	.byte	0x04, 0x17
        /*000a*/ 	.short	(.L_3055 - .L_3054)
.L_3054:
        /*000c*/ 	.word	0x00000000
        /*0010*/ 	.short	0x0000
        /*0012*/ 	.short	0x0000
        /*0014*/ 	.byte	0x00, 0xf0, 0xa1, 0x04


	//----- nvinfo : EIATTR_SPARSE_MMA_MASK
	.align		4
.L_3055:
        /*0018*/ 	.byte	0x03, 0x50
        /*001a*/ 	.short	0x0000


	//----- nvinfo : EIATTR_MAXREG_COUNT
	.align		4
        /*001c*/ 	.byte	0x03, 0x1b
        /*001e*/ 	.short	0x0040


	//----- nvinfo : EIATTR_NUM_BARRIERS
	.align		4
        /*0020*/ 	.byte	0x02, 0x4c
        /*0022*/ 	.byte	0x01
	.zero		1


	//----- nvinfo : EIATTR_MERCURY_ISA_VERSION
	.align		4
        /*0024*/ 	.byte	0x03, 0x5f
        /*0026*/ 	.short	0x0101


	//----- nvinfo : EIATTR_COOP_GROUP_MASK_REGIDS
	.align		4
        /*0028*/ 	.byte	0x04, 0x29
        /*002a*/ 	.short	(.L_3057 - .L_3056)


	//   ....[0]....
.L_3056:
        /*002c*/ 	.word	0xffffffff


	//   ....[1]....
        /*0030*/ 	.word	0xffffffff


	//   ....[2]....
        /*0034*/ 	.word	0xffffffff


	//   ....[3]....
        /*0038*/ 	.word	0xffffffff


	//   ....[4]....
        /*003c*/ 	.word	0xffffffff


	//   ....[5]....
        /*0040*/ 	.word	0xffffffff


	//   ....[6]....
        /*0044*/ 	.word	0xffffffff


	//   ....[7]....
        /*0048*/ 	.word	0xffffffff


	//   ....[8]....
        /*004c*/ 	.word	0xffffffff


	//   ....[9]....
        /*0050*/ 	.word	0xffffffff


	//   ....[10]....
        /*0054*/ 	.word	0xffffffff


	//   ....[11]....
        /*0058*/ 	.word	0xffffffff


	//   ....[12]....
        /*005c*/ 	.word	0xffffffff


	//   ....[13]....
        /*0060*/ 	.word	0xffffffff


	//   ....[14]....
        /*0064*/ 	.word	0xffffffff


	//----- nvinfo : EIATTR_COOP_GROUP_INSTR_OFFSETS
	.align		4
.L_3057:
        /*0068*/ 	.byte	0x04, 0x28
        /*006a*/ 	.short	(.L_3059 - .L_3058)


	//   ....[0]....
.L_3058:
        /*006c*/ 	.word	0x00001090


	//   ....[1]....
        /*0070*/ 	.word	0x000010a0


	//   ....[2]....
        /*0074*/ 	.word	0x000010b0


	//   ....[3]....
        /*0078*/ 	.word	0x000010e0


	//   ....[4]....
        /*007c*/ 	.word	0x00001100


	//   ....[5]....
        /*0080*/ 	.word	0x00001110


	//   ....[6]....
        /*0084*/ 	.word	0x00001140


	//   ....[7]....
        /*0088*/ 	.word	0x00001160


	//   ....[8]....
        /*008c*/ 	.word	0x00001170


	//   ....[9]....
        /*0090*/ 	.word	0x000011a0


	//   ....[10]....
        /*0094*/ 	.word	0x000011c0


	//   ....[11]....
        /*0098*/ 	.word	0x000011d0


	//   ....[12]....
        /*009c*/ 	.word	0x00001210


	//   ....[13]....
        /*00a0*/ 	.word	0x00001230


	//   ....[14]....
        /*00a4*/ 	.word	0x00001240


	//----- nvinfo : EIATTR_VRC_CTA_INIT_COUNT
	.align		4
.L_3059:
        /*00a8*/ 	.byte	0x02, 0x4a
	.zero		1
	.zero		1


	//----- nvinfo : EIATTR_EXIT_INSTR_OFFSETS
	.align		4
        /*00ac*/ 	.byte	0x04, 0x1c
        /*00ae*/ 	.short	(.L_3061 - .L_3060)


	//   ....[0]....
.L_3060:
        /*00b0*/ 	.word	0x00000060


	//   ....[1]....
        /*00b4*/ 	.word	0x000012c0


	//   ....[2]....
        /*00b8*/ 	.word	0x000013b0


	//----- nvinfo : EIATTR_MAX_THREADS
	.align		4
.L_3061:
        /*00bc*/ 	.byte	0x04, 0x05
        /*00be*/ 	.short	(.L_3063 - .L_3062)
.L_3062:
        /*00c0*/ 	.word	0x00000400
        /*00c4*/ 	.word	0x00000001
        /*00c8*/ 	.word	0x00000001


	//----- nvinfo : EIATTR_CRS_STACK_SIZE
	.align		4
.L_3063:
        /*00cc*/ 	.byte	0x04, 0x1e
        /*00ce*/ 	.short	(.L_3065 - .L_3064)
.L_3064:
        /*00d0*/ 	.word	0x00000000


	//----- nvinfo : EIATTR_CBANK_PARAM_SIZE
	.align		4
.L_3065:
        /*00d4*/ 	.byte	0x03, 0x19
        /*00d6*/ 	.short	0x0128


	//----- nvinfo : EIATTR_PARAM_CBANK
	.align		4
        /*00d8*/ 	.byte	0x04, 0x0a
        /*00da*/ 	.short	(.L_3067 - .L_3066)
	.align		4
.L_3066:
        /*00dc*/ 	.word	index@(.nv.constant0._ZN10layer_norm22ln_bwd_finalize_kernelINS_22Kernel_traits_finalizeILj5120Ef13__nv_bfloat16fS2_fjLb1ELj1024ELj4ENS_18Kernel_traits_baseILj5120EfS2_fS2_fjLj1024EEEEELb1ELb1EEEvNS_9BwdParamsE)
        /*00e0*/ 	.short	0x0380
        /*00e2*/ 	.short	0x0128


	//----- nvinfo : EIATTR_SW_WAR
	.align		4
.L_3067:
        /*00e4*/ 	.byte	0x04, 0x36
        /*00e6*/ 	.short	(.L_3069 - .L_3068)
.L_3068:
        /*00e8*/ 	.word	0x00000008
.L_3069:


//--------------------- .nv.info._ZN10layer_norm13ln_bwd_kernelINS_13Kernel_traitsIf13__nv_bfloat16fS2_fjLj5120ELj1ELj1ELj4ELj16ENS_18Kernel_traits_baseILj5120EfS2_fS2_fjLj128EEEEELb1ELb1ELb1ELb1EEEvNS_9BwdParamsE --------------------------
	.section	.nv.info._ZN10layer_norm13ln_bwd_kernelINS_13Kernel_traitsIf13__nv_bfloat16fS2_fjLj5120ELj1ELj1ELj4ELj16ENS_18Kernel_traits_baseILj5120EfS2_fS2_fjLj128EEEEELb1ELb1ELb1ELb1EEEvNS_9BwdParamsE,"",@"SHT_CUDA_INFO"
	.sectionflags	@""
	.align	4


	//----- nvinfo : EIATTR_CUDA_API_VERSION
	.align		4
        /*0000*/ 	.byte	0x04, 0x37
        /*0002*/ 	.short	(.L_3071 - .L_3070)
.L_3070:
        /*0004*/ 	.word	0x00000082


	//----- nvinfo : EIATTR_KPARAM_INFO
	.align		4
.L_3071:
        /*0008*/ 	.byte	0x04, 0x17
        /*000a*/ 	.short	(.L_3073 - .L_3072)
.L_3072:
        /*000c*/ 	.word	0x00000000
        /*0010*/ 	.short	0x0000
        /*0012*/ 	.short	0x0000
        /*0014*/ 	.byte	0x00, 0xf0, 0xa1, 0x04


	//----- nvinfo : EIATTR_SPARSE_MMA_MASK
	.align		4
.L_3073:
        /*0018*/ 	.byte	0x03, 0x50
        /*001a*/ 	.short	0x0000


	//----- nvinfo : EIATTR_MAXREG_COUNT
	.align		4
        /*001c*/ 	.byte	0x03, 0x1b
        /*001e*/ 	.short	0x00ff


	//----- nvinfo : EIATTR_NUM_BARRIERS
	.align		4
        /*0020*/ 	.byte	0x02, 0x4c
        /*0022*/ 	.byte	0x01
	.zero		1


	//----- nvinfo : EIATTR_ANNOTATIONS
	.align		4
        /*0024*/ 	.byte	0x04, 0x55
        /*0026*/ 	.short	(.L_3075 - .L_3074)


	//   ....[0]....
.L_3074:
        /* <DEDUP_REMOVED lines=171> */


	//----- nvinfo : EIATTR_MERCURY_ISA_VERSION
	.align		4
.L_3075:
        /*0ac8*/ 	.byte	0x03, 0x5f
        /*0aca*/ 	.short	0x0101


	//----- nvinfo : EIATTR_COOP_GROUP_MASK_REGIDS
	.align		4
        /*0acc*/ 	.byte	0x04, 0x29
        /*0ace*/ 	.short	(.L_3077 - .L_3076)


	//   ....[0]....
.L_3076:
        /*0ad0*/ 	.word	0xffffffff


	//   ....[1]....
        /*0ad4*/ 	.word	0xffffffff


	//   ....[2]....
        /*0ad8*/ 	.word	0xffffffff


	//   ....[3]....
        /*0adc*/ 	.word	0xffffffff


	//   ....[4]....
        /*0ae0*/ 	.word	0xffffffff


	//   ....[5]....
        /*0ae4*/ 	.word	0xffffffff


	//   ....[6]....
        /*0ae8*/ 	.word	0xffffffff


	//   ....[7]....
        /*0aec*/ 	.word	0xffffffff


	//   ....[8]....
        /*0af0*/ 	.word	0xffffffff


	//   ....[9]....
        /*0af4*/ 	.word	0xffffffff


	//----- nvinfo : EIATTR_COOP_GROUP_INSTR_OFFSETS
	.align		4
.L_3077:
        /*0af8*/ 	.byte	0x04, 0x28
        /*0afa*/ 	.short	(.L_3079 - .L_3078)


	//   ....[0]....
.L_3078:
        /*0afc*/ 	.word	0x000037d0


	//   ....[1]....
        /*0b00*/ 	.word	0x000037e0


	//   ....[2]....
        /*0b04*/ 	.word	0x00003820


	//   ....[3]....
        /*0b08*/ 	.word	0x00003830


	//   ....[4]....
        /*0b0c*/ 	.word	0x00003880


	//   ....[5]....
        /*0b10*/ 	.word	0x00003890


	//   ....[6]....
        /*0b14*/ 	.word	0x000038c0


	//   ....[7]....
        /*0b18*/ 	.word	0x000038d0


	//   ....[8]....
        /*0b1c*/ 	.word	0x00003900


	//   ....[9]....
        /*0b20*/ 	.word	0x00003910


	//----- nvinfo : EIATTR_VRC_CTA_INIT_COUNT
	.align		4
.L_3079:
        /*0b24*/ 	.byte	0x02, 0x4a
	.zero		1
	.zero		1


	//----- nvinfo : EIATTR_EXIT_INSTR_OFFSETS
	.align		4
        /*0b28*/ 	.byte	0x04, 0x1c
        /*0b2a*/ 	.short	(.L_3081 - .L_3080)


	//   ....[0]....
.L_3080:
        /*0b2c*/ 	.word	0x000141c0


	//----- nvinfo : EIATTR_MAX_THREADS
	.align		4
.L_3081:
        /*0b30*/ 	.byte	0x04, 0x05
        /*0b32*/ 	.short	(.L_3083 - .L_3082)
.L_3082:
        /*0b34*/ 	.word	0x00000080
        /*0b38*/ 	.word	0x00000001
        /*0b3c*/ 	.word	0x00000001


	//----- nvinfo : EIATTR_CRS_STACK_SIZE
	.align		4
.L_3083:
        /*0b40*/ 	.byte	0x04, 0x1e
        /*0b42*/ 	.short	(.L_3085 - .L_3084)
.L_3084:
        /*0b44*/ 	.word	0x00000000


	//----- nvinfo : EIATTR_CBANK_PARAM_SIZE
	.align		4
.L_3085:
        /*0b48*/ 	.byte	0x03, 0x19
        /*0b4a*/ 	.short	0x0128


	//----- nvinfo : EIATTR_PARAM_CBANK
	.align		4
        /*0b4c*/ 	.byte	0x04, 0x0a
        /*0b4e*/ 	.short	(.L_3087 - .L_3086)
	.align		4
.L_3086:
        /*0b50*/ 	.word	index@(.nv.constant0._ZN10layer_norm13ln_bwd_kernelINS_13Kernel_traitsIf13__nv_bfloat16fS2_fjLj5120ELj1ELj1ELj4ELj16ENS_18Kernel_traits_baseILj5120EfS2_fS2_fjLj128EEEEELb1ELb1ELb1ELb1EEEvNS_9BwdParamsE)
        /*0b54*/ 	.short	0x0380
        /*0b56*/ 	.short	0x0128


	//----- nvinfo : EIATTR_SW_WAR
	.align		4
.L_3087:
        /*0b58*/ 	.byte	0x04, 0x36
        /*0b5a*/ 	.short	(.L_3089 - .L_3088)
.L_3088:
        /*0b5c*/ 	.word	0x00000008
.L_3089:


//--------------------- .nv.info._ZN10layer_norm13ln_bwd_kernelINS_13Kernel_traitsIf6__halfS2_S2_fjLj5120ELj1ELj1ELj4ELj16ENS_18Kernel_traits_baseILj5120EfS2_S2_S2_fjLj128EEEEELb0ELb0ELb0ELb0EEEvNS_9BwdParamsE --------------------------
	.section	.nv.info._ZN10layer_norm13ln_bwd_kernelINS_13Kernel_traitsIf6__halfS2_S2_fjLj5120ELj1ELj1ELj4ELj16ENS_18Kernel_traits_baseILj5120EfS2_S2_S2_fjLj128EEEEELb0ELb0ELb0ELb0EEEvNS_9BwdParamsE,"",@"SHT_CUDA_INFO"
	.sectionflags	@""
	.align	4


	//----- nvinfo : EIATTR_CUDA_API_VERSION
	.align		4
        /*0000*/ 	.byte	0x04, 0x37
        /*0002*/ 	.short	(.L_3091 - .L_3090)
.L_3090:
        /*0004*/ 	.word	0x00000082


	//----- nvinfo : EIATTR_KPARAM_INFO
	.align		4
.L_3091:
        /*0008*/ 	.byte	0x04, 0x17
        /*000a*/ 	.short	(.L_3093 - .L_3092)
.L_3092:
        /*000c*/ 	.word	0x00000000
        /*0010*/ 	.short	0x0000
        /*0012*/ 	.short	0x0000
        /*0014*/ 	.byte	0x00, 0xf0, 0xa1, 0x04


	//----- nvinfo : EIATTR_SPARSE_MMA_MASK
	.align		4
.L_3093:
        /*0018*/ 	.byte	0x03, 0x50
        /*001a*/ 	.short	0x0000


	//----- nvinfo : EIATTR_MAXREG_COUNT
	.align		4
        /*001c*/ 	.byte	0x03, 0x1b
        /*001e*/ 	.short	0x00ff


	//----- nvinfo : EIATTR_NUM_BARRIERS
	.align		4
        /*0020*/ 	.byte	0x02, 0x4c
        /*0022*/ 	.byte	0x01
	.zero		1


	//----- nvinfo : EIATTR_MERCURY_ISA_VERSION
	.align		4
        /*0024*/ 	.byte	0x03, 0x5f
        /*0026*/ 	.short	0x0101


	//----- nvinfo : EIATTR_COOP_GROUP_MASK_REGIDS
	.align		4
        /*0028*/ 	.byte	0x04, 0x29
        /*002a*/ 	.short	(.L_3095 - .L_3094)


	//   ....[0]....
.L_3094:
        /*002c*/ 	.word	0xffffffff


	//   ....[1]....
        /*0030*/ 	.word	0xffffffff


	//   ....[2]....
        /*0034*/ 	.word	0xffffffff


	//   ....[3]....
        /*0038*/ 	.word	0xffffffff


	//   ....[4]....
        /*003c*/ 	.word	0xffffffff


	//   ....[5]....
        /*0040*/ 	.word	0xffffffff


	//   ....[6]....
        /*0044*/ 	.word	0xffffffff


	//   ....[7]....
        /*0048*/ 	.word	0xffffffff


	//   ....[8]....
        /*004c*/ 	.word	0xffffffff


	//   ....[9]....
        /*0050*/ 	.word	0xffffffff


	//----- nvinfo : EIATTR_COOP_GROUP_INSTR_OFFSETS
	.align		4
.L_3095:
        /*0054*/ 	.byte	0x04, 0x28
        /*0056*/ 	.short	(.L_3097 - .L_3096)


	//   ....[0]....
.L_3096:
        /*0058*/ 	.word	0x00002570


	//   ....[1]....
        /*005c*/ 	.word	0x000025a0


	//   ....[2]....
        /*0060*/ 	.word	0x000025d0


	//   ....[3]....
        /*0064*/ 	.word	0x000025e0


	//   ....[4]....
        /*0068*/ 	.word	0x00002610


	//   ....[5]....
        /*006c*/ 	.word	0x00002620


	//   ....[6]....
        /*0070*/ 	.word	0x00002650


	//   ....[7]....
        /*0074*/ 	.word	0x00002660


	//   ....[8]....
        /*0078*/ 	.word	0x00002690


	//   ....[9]....
        /*007c*/ 	.word	0x000026a0


	//----- nvinfo : EIATTR_VRC_CTA_INIT_COUNT
	.align		4
.L_3097:
        /*0080*/ 	.byte	0x02, 0x4a
	.zero		1
	.zero		1


	//----- nvinfo : EIATTR_EXIT_INSTR_OFFSETS
	.align		4
        /*0084*/ 	.byte	0x04, 0x1c
        /*0086*/ 	.short	(.L_3099 - .L_3098)


	//   ....[0]....
.L_3098:
        /*0088*/ 	.word	0x00006a20


	//   ....[1]....
        /*008c*/ 	.word	0x00006ac0


	//----- nvinfo : EIATTR_MAX_THREADS
	.align		4
.L_3099:
        /*0090*/ 	.byte	0x04, 0x05
        /*0092*/ 	.short	(.L_3101 - .L_3100)
.L_3100:
        /*0094*/ 	.word	0x00000080
        /*0098*/ 	.word	0x00000001
        /*009c*/ 	.word	0x00000001


	//----- nvinfo : EIATTR_CRS_STACK_SIZE
	.align		4
.L_3101:
        /*00a0*/ 	.byte	0x04, 0x1e
        /*00a2*/ 	.short	(.L_3103 - .L_3102)
.L_3102:
        /*00a4*/ 	.word	0x00000000


	//----- nvinfo : EIATTR_CBANK_PARAM_SIZE
	.align		4
.L_3103:
        /*00a8*/ 	.byte	0x03, 0x19
        /*00aa*/ 	.short	0x0128


	//----- nvinfo : EIATTR_PARAM_CBANK
	.align		4
        /*00ac*/ 	.byte	0x04, 0x0a
        /*00ae*/ 	.short	(.L_3105 - .L_3104)
	.align		4
.L_3104:
        /*00b0*/ 	.word	index@(.nv.constant0._ZN10layer_norm13ln_bwd_kernelINS_13Kernel_traitsIf6__halfS2_S2_fjLj5120ELj1ELj1ELj4ELj16ENS_18Kernel_traits_baseILj5120EfS2_S2_S2_fjLj128EEEEELb0ELb0ELb0ELb0EEEvNS_9BwdParamsE)
        /*00b4*/ 	.short	0x0380
        /*00b6*/ 	.short	0x0128


	//----- nvinfo : EIATTR_SW_WAR
	.align		4
.L_3105:
        /*00b8*/ 	.byte	0x04, 0x36
        /*00ba*/ 	.short	(.L_3107 - .L_3106)
.L_3106:
        /*00bc*/ 	.word	0x00000008
.L_3107:


//--------------------- .nv.info._ZN10layer_norm13ln_bwd_kernelINS_13Kernel_traitsIf6__halfS2_S2_fjLj5120ELj1ELj1ELj4ELj16ENS_18Kernel_traits_baseILj5120EfS2_S2_S2_fjLj128EEEEELb0ELb0ELb0ELb1EEEvNS_9BwdParamsE --------------------------
	.section	.nv.info._ZN10layer_norm13ln_bwd_kernelINS_13Kernel_traitsIf6__halfS2_S2_fjLj5120ELj1ELj1ELj4ELj16ENS_18Kernel_traits_baseILj5120EfS2_S2_S2_fjLj128EEEEELb0ELb0ELb0ELb1EEEvNS_9BwdParamsE,"",@"SHT_CUDA_INFO"
	.sectionflags	@""
	.align	4


	//----- nvinfo : EIATTR_CUDA_API_VERSION
	.align		4
        /*0000*/ 	.byte	0x04, 0x37
        /*0002*/ 	.short	(.L_3109 - .L_3108)
.L_3108:
        /*0004*/ 	.word	0x00000082


	//----- nvinfo : EIATTR_KPARAM_INFO
	.align		4
.L_3109:
        /*0008*/ 	.byte	0x04, 0x17
        /*000a*/ 	.short	(.L_3111 - .L_3110)
.L_3110:
        /*000c*/ 	.word	0x00000000
        /*0010*/ 	.short	0x0000
        /*0012*/ 	.short	0x0000
        /*0014*/ 	.byte	0x00, 0xf0, 0xa1, 0x04


	//----- nvinfo : EIATTR_SPARSE_MMA_MASK
	.align		4
.L_3111:
        /*0018*/ 	.byte	0x03, 0x50
        /*001a*/ 	.short	0x0000


	//----- nvinfo : EIATTR_MAXREG_COUNT
	.align		4
        /*001c*/ 	.byte	0x03, 0x1b
        /*001e*/ 	.short	0x00ff


	//----- nvinfo : EIATTR_NUM_BARRIERS
	.align		4
        /*0020*/ 	.byte	0x02, 0x4c
        /*0022*/ 	.byte	0x01
	.zero		1


	//----- nvinfo : EIATTR_MERCURY_ISA_VERSION
	.align		4
        /*0024*/ 	.byte	0x03, 0x5f
        /*0026*/ 	.short	0x0101


	//----- nvinfo : EIATTR_COOP_GROUP_MASK_REGIDS
	.align		4
        /*0028*/ 	.byte	0x04, 0x29
        /*002a*/ 	.short	(.L_3113 - .L_3112)


	//   ....[0]....
.L_3112:
        /*002c*/ 	.word	0xffffffff


	//   ....[1]....
        /*0030*/ 	.word	0xffffffff


	//   ....[2]....
        /*0034*/ 	.word	0xffffffff


	//   ....[3]....
        /*0038*/ 	.word	0xffffffff


	//   ....[4]....
        /*003c*/ 	.word	0xffffffff


	//   ....[5]....
        /*0040*/ 	.word	0xffffffff


	//   ....[6]....
        /*0044*/ 	.word	0xffffffff


	//   ....[7]....
        /*0048*/ 	.word	0xffffffff


	//   ....[8]....
        /*004c*/ 	.word	0xffffffff


	//   ....[9]....
        /*0050*/ 	.word	0xffffffff


	//----- nvinfo : EIATTR_COOP_GROUP_INSTR_OFFSETS
	.align		4
.L_3113:
        /*0054*/ 	.byte	0x04, 0x28
        /*0056*/ 	.short	(.L_3115 - .L_3114)


	//   ....[0]....
.L_3114:
        /*0058*/ 	.word	0x00001ed0


	//   ....[1]....
        /*005c*/ 	.word	0x00001fd0


	//   ....[2]....
        /*0060*/ 	.word	0x00001fe0


	//   ....[3]....
        /*0064*/ 	.word	0x00002010


	//   ....[4]....
        /*0068*/ 	.word	0x00002020


	//   ....[5]....
        /*006c*/ 	.word	0x00002060


	//   ....[6]....
        /*0070*/ 	.word	0x00002070


	//   ....[7]....
        /*0074*/ 	.word	0x000020b0


	//   ....[8]....
        /*0078*/ 	.word	0x000020c0


	//   ....[9]....
        /*007c*/ 	.word	0x00002100


	//----- nvinfo : EIATTR_VRC_CTA_INIT_COUNT
	.align		4
.L_3115:
        /*0080*/ 	.byte	0x02, 0x4a
	.zero		1
	.zero		1


	//----- nvinfo : EIATTR_EXIT_INSTR_OFFSETS
	.align		4
        /*0084*/ 	.byte	0x04, 0x1c
        /*0086*/ 	.short	(.L_3117 - .L_3116)


	//   ....[0]....
.L_3116:
        /*0088*/ 	.word	0x00006620


	//----- nvinfo : EIATTR_MAX_THREADS
	.align		4
.L_3117:
        /*008c*/ 	.byte	0x04, 0x05
        /*008e*/ 	.short	(.L_3119 - .L_3118)
.L_3118:
        /*0090*/ 	.word	0x00000080
        /*0094*/ 	.word	0x00000001
        /*0098*/ 	.word	0x00000001


	//----- nvinfo : EIATTR_CRS_STACK_SIZE
	.align		4
.L_3119:
        /*009c*/ 	.byte	0x04, 0x1e
        /*009e*/ 	.short	(.L_3121 - .L_3120)
.L_3120:
        /*00a0*/ 	.word	0x00000000


	//----- nvinfo : EIATTR_CBANK_PARAM_SIZE
	.align		4
.L_3121:
        /*00a4*/ 	.byte	0x03, 0x19
        /*00a6*/ 	.short	0x0128


	//----- nvinfo : EIATTR_PARAM_CBANK
	.align		4
        /*00a8*/ 	.byte	0x04, 0x0a
        /*00aa*/ 	.short	(.L_3123 - .L_3122)
	.align		4
.L_3122:
        /*00ac*/ 	.word	index@(.nv.constant0._ZN10layer_norm13ln_bwd_kernelINS_13Kernel_traitsIf6__halfS2_S2_fjLj5120ELj1ELj1ELj4ELj16ENS_18Kernel_traits_baseILj5120EfS2_S2_S2_fjLj128EEEEELb0ELb0ELb0ELb1EEEvNS_9BwdParamsE)
        /*00b0*/ 	.short	0x0380
        /*00b2*/ 	.short	0x0128


	//----- nvinfo : EIATTR_SW_WAR
	.align		4
.L_3123:
        /*00b4*/ 	.byte	0x04, 0x36
        /*00b6*/ 	.short	(.L_3125 - .L_3124)
.L_3124:
        /*00b8*/ 	.word	0x00000008
.L_3125:


//--------------------- .nv.info._ZN10layer_norm13ln_bwd_kernelINS_13Kernel_traitsIf6__halfS2_S2_fjLj5120ELj1ELj1ELj4ELj16ENS_18Kernel_traits_baseILj5120EfS2_S2_S2_fjLj128EEEEELb0ELb0ELb1ELb0EEEvNS_9BwdParamsE --------------------------
	.section	.nv.info._ZN10layer_norm13ln_bwd_kernelINS_13Kernel_traitsIf6__halfS2_S2_fjLj5120ELj1ELj1ELj4ELj16ENS_18Kernel_traits_baseILj5120EfS2_S2_S2_fjLj128EEEEELb0ELb0ELb1ELb0EEEvNS_9BwdParamsE,"",@"SHT_CUDA_INFO"
	.sectionflags	@""
	.align	4


	//----- nvinfo : EIATTR_CUDA_API_VERSION
	.align		4
        /*0000*/ 	.byte	0x04, 0x37
        /*0002*/ 	.short	(.L_3127 - .L_3126)
.L_3126:
        /*0004*/ 	.word	0x00000082


	//----- nvinfo : EIATTR_KPARAM_INFO
	.align		4
.L_3127:
        /*0008*/ 	.byte	0x04, 0x17
        /*000a*/ 	.short	(.L_3129 - .L_3128)
.L_3128:
        /*000c*/ 	.word	0x00000000
        /*0010*/ 	.short	0x0000
        /*0012*/ 	.short	0x0000
        /*0014*/ 	.byte	0x00, 0xf0, 0xa1, 0x04


	//----- nvinfo : EIATTR_SPARSE_MMA_MASK
	.align		4
.L_3129:
        /*0018*/ 	.byte	0x03, 0x50
        /*001a*/ 	.short	0x0000


	//----- nvinfo : EIATTR_MAXREG_COUNT
	.align		4
        /*001c*/ 	.byte	0x03, 0x1b
        /*001e*/ 	.short	0x00ff


	//----- nvinfo : EIATTR_NUM_BARRIERS
	.align		4
        /*0020*/ 	.byte	0x02, 0x4c
        /*0022*/ 	.byte	0x01
	.zero		1


	//----- nvinfo : EIATTR_MERCURY_ISA_VERSION
	.align		4
        /*0024*/ 	.byte	0x03, 0x5f
        /*0026*/ 	.short	0x0101


	//----- nvinfo : EIATTR_COOP_GROUP_MASK_REGIDS
	.align		4
        /*0028*/ 	.byte	0x04, 0x29
        /*002a*/ 	.short	(.L_3131 - .L_3130)


	//   ....[0]....
.L_3130:
        /*002c*/ 	.word	0xffffffff


	//   ....[1]....
        /*0030*/ 	.word	0xffffffff


	//   ....[2]....
        /*0034*/ 	.word	0xffffffff


	//   ....[3]....
        /*0038*/ 	.word	0xffffffff


	//   ....[4]....
        /*003c*/ 	.word	0xffffffff


	//   ....[5]....
        /*0040*/ 	.word	0xffffffff


	//   ....[6]....
        /*0044*/ 	.word	0xffffffff


	//   ....[7]....
        /*0048*/ 	.word	0xffffffff


	//   ....[8]....
        /*004c*/ 	.word	0xffffffff


	//   ....[9]....
        /*0050*/ 	.word	0xffffffff


	//----- nvinfo : EIATTR_COOP_GROUP_INSTR_OFFSETS
	.align		4
.L_3131:
        /*0054*/ 	.byte	0x04, 0x28
        /*0056*/ 	.short	(.L_3133 - .L_3132)


	//   ....[0]....
.L_3132:
        /*0058*/ 	.word	0x00002800


	//   ....[1]....
        /*005c*/ 	.word	0x00002830


	//   ....[2]....
        /*0060*/ 	.word	0x00002860


	//   ....[3]....
        /*0064*/ 	.word	0x00002870


	//   ....[4]....
        /*0068*/ 	.word	0x000028a0


	//   ....[5]....
        /*006c*/ 	.word	0x000028b0


	//   ....[6]....
        /*0070*/ 	.word	0x000028e0


	//   ....[7]....
        /*0074*/ 	.word	0x000028f0


	//   ....[8]....
        /*0078*/ 	.word	0x00002920


	//   ....[9]....
        /*007c*/ 	.word	0x00002930


	//----- nvinfo : EIATTR_VRC_CTA_INIT_COUNT
	.align		4
.L_3133:
        /*0080*/ 	.byte	0x02, 0x4a
	.zero		1
	.zero		1


	//----- nvinfo : EIATTR_EXIT_INSTR_OFFSETS
	.align		4
        /*0084*/ 	.byte	0x04, 0x1c
        /*0086*/ 	.short	(.L_3135 - .L_3134)


	//   ....[0]....
.L_3134:
        /*0088*/ 	.word	0x00008cf0


	//   ....[1]....
        /*008c*/ 	.word	0x00008d90


	//----- nvinfo : EIATTR_MAX_THREADS
	.align		4
.L_3135:
        /*0090*/ 	.byte	0x04, 0x05
        /*0092*/ 	.short	(.L_3137 - .L_3136)
.L_3136:
        /*0094*/ 	.word	0x00000080
        /*0098*/ 	.word	0x00000001
        /*009c*/ 	.word	0x00000001


	//----- nvinfo : EIATTR_CRS_STACK_SIZE
	.align		4
.L_3137:
        /*00a0*/ 	.byte	0x04, 0x1e
        /*00a2*/ 	.short	(.L_3139 - .L_3138)
.L_3138:
        /*00a4*/ 	.word	0x00000000


	//----- nvinfo : EIATTR_CBANK_PARAM_SIZE
	.align		4
.L_3139:
        /*00a8*/ 	.byte	0x03, 0x19
        /*00aa*/ 	.short	0x0128


	//----- nvinfo : EIATTR_PARAM_CBANK
	.align		4
        /*00ac*/ 	.byte	0x04, 0x0a
        /*00ae*/ 	.short	(.L_3141 - .L_3140)
	.align		4
.L_3140:
        /*00b0*/ 	.word	index@(.nv.constant0._ZN10layer_norm13ln_bwd_kernelINS_13Kernel_traitsIf6__halfS2_S2_fjLj5120ELj1ELj1ELj4ELj16ENS_18Kernel_traits_baseILj5120EfS2_S2_S2_fjLj128EEEEELb0ELb0ELb1ELb0EEEvNS_9BwdParamsE)
        /*00b4*/ 	.short	0x0380
        /*00b6*/ 	.short	0x0128


	//----- nvinfo : EIATTR_SW_WAR
	.align		4
.L_3141:
        /*00b8*/ 	.byte	0x04, 0x36
        /*00ba*/ 	.short	(.L_3143 - .L_3142)
.L_3142:
        /*00bc*/ 	.word	0x00000008
.L_3143:


//--------------------- .nv.info._ZN10layer_norm13ln_bwd_kernelINS_13Kernel_traitsIf6__halfS2_S2_fjLj5120ELj1ELj1ELj4ELj16ENS_18Kernel_traits_baseILj5120EfS2_S2_S2_fjLj128EEEEELb0ELb0ELb1ELb1EEEvNS_9BwdParamsE --------------------------
	.section	.nv.info._ZN10layer_norm13ln_bwd_kernelINS_13Kernel_traitsIf6__halfS2_S2_fjLj5120ELj1ELj1ELj4ELj16ENS_18Kernel_traits_baseILj5120EfS2_S2_S2_fjLj128EEEEELb0ELb0ELb1ELb1EEEvNS_9BwdParamsE,"",@"SHT_CUDA_INFO"
	.sectionflags	@""
	.align	4


	//----- nvinfo : EIATTR_CUDA_API_VERSION
	.align		4
        /*0000*/ 	.byte	0x04, 0x37
        /*0002*/ 	.short	(.L_3145 - .L_3144)
.L_3144:
        /*0004*/ 	.word	0x00000082


	//----- nvinfo : EIATTR_KPARAM_INFO
	.align		4
.L_3145:
        /*0008*/ 	.byte	0x04, 0x17
        /*000a*/ 	.short	(.L_3147 - .L_3146)
.L_3146:
        /*000c*/ 	.word	0x00000000
        /*0010*/ 	.short	0x0000
        /*0012*/ 	.short	0x0000
        /*0014*/ 	.byte	0x00, 0xf0, 0xa1, 0x04


	//----- nvinfo : EIATTR_SPARSE_MMA_MASK
	.align		4
.L_3147:
        /*0018*/ 	.byte	0x03, 0x50
        /*001a*/ 	.short	0x0000


	//----- nvinfo : EIATTR_MAXREG_COUNT
	.align		4
        /*001c*/ 	.byte	0x03, 0x1b
        /*001e*/ 	.short	0x00ff


	//----- nvinfo : EIATTR_NUM_BARRIERS
	.align		4
        /*0020*/ 	.byte	0x02, 0x4c
        /*0022*/ 	.byte	0x01
	.zero		1


	//----- nvinfo : EIATTR_MERCURY_ISA_VERSION
	.align		4
        /*0024*/ 	.byte	0x03, 0x5f
        /*0026*/ 	.short	0x0101


	//----- nvinfo : EIATTR_COOP_GROUP_MASK_REGIDS
	.align		4
        /*0028*/ 	.byte	0x04, 0x29
        /*002a*/ 	.short	(.L_3149 - .L_3148)


	//   ....[0]....
.L_3148:
        /*002c*/ 	.word	0xffffffff


	//   ....[1]....
        /*0030*/ 	.word	0xffffffff


	//   ....[2]....
        /*0034*/ 	.word	0xffffffff


	//   ....[3]....
        /*0038*/ 	.word	0xffffffff


	//   ....[4]....
        /*003c*/ 	.word	0xffffffff


	//   ....[5]....
        /*0040*/ 	.word	0xffffffff


	//   ....[6]....
        /*0044*/ 	.word	0xffffffff


	//   ....[7]....
        /*0048*/ 	.word	0xffffffff


	//   ....[8]....
        /*004c*/ 	.word	0xffffffff


	//   ....[9]....
        /*0050*/ 	.word	0xffffffff


	//----- nvinfo : EIATTR_COOP_GROUP_INSTR_OFFSETS
	.align		4
.L_3149:
        /*0054*/ 	.byte	0x04, 0x28
        /*0056*/ 	.short	(.L_3151 - .L_3150)


	//   ....[0]....
.L_3150:
        /*0058*/ 	.word	0x00002120


	//   ....[1]....
        /*005c*/ 	.word	0x00002140


	//   ....[2]....
        /*0060*/ 	.word	0x00002180


	//   ....[3]....
        /*0064*/ 	.word	0x00002190


	//   ....[4]....
        /*0068*/ 	.word	0x000021c0


	//   ....[5]....
        /*006c*/ 	.word	0x000021e0


	//   ....[6]....
        /*0070*/ 	.word	0x00002210


	//   ....[7]....
        /*0074*/ 	.word	0x00002220


	//   ....[8]....
        /*0078*/ 	.word	0x00002250


	//   ....[9]....
        /*007c*/ 	.word	0x00002260


	//----- nvinfo : EIATTR_VRC_CTA_INIT_COUNT
	.align		4
.L_3151:
        /*0080*/ 	.byte	0x02, 0x4a
	.zero		1
	.zero		1


	//----- nvinfo : EIATTR_EXIT_INSTR_OFFSETS
	.align		4
        /*0084*/ 	.byte	0x04, 0x1c
        /*0086*/ 	.short	(.L_3153 - .L_3152)


	//   ....[0]....
.L_3152:
        /*0088*/ 	.word	0x00008250


	//----- nvinfo : EIATTR_MAX_THREADS
	.align		4
.L_3153:
        /*008c*/ 	.byte	0x04, 0x05
        /*008e*/ 	.short	(.L_3155 - .L_3154)
.L_3154:
        /*0090*/ 	.word	0x00000080
        /*0094*/ 	.word	0x00000001
        /*0098*/ 	.word	0x00000001


	//----- nvinfo : EIATTR_CRS_STACK_SIZE
	.align		4
.L_3155:
        /*009c*/ 	.byte	0x04, 0x1e
        /*009e*/ 	.short	(.L_3157 - .L_3156)
.L_3156:
        /*00a0*/ 	.word	0x00000000


	//----- nvinfo : EIATTR_CBANK_PARAM_SIZE
	.align		4
.L_3157:
        /*00a4*/ 	.byte	0x03, 0x19
        /*00a6*/ 	.short	0x0128


	//----- nvinfo : EIATTR_PARAM_CBANK
	.align		4
        /*00a8*/ 	.byte	0x04, 0x0a
        /*00aa*/ 	.short	(.L_3159 - .L_3158)
	.align		4
.L_3158:
        /*00ac*/ 	.word	index@(.nv.constant0._ZN10layer_norm13ln_bwd_kernelINS_13Kernel_traitsIf6__halfS2_S2_fjLj5120ELj1ELj1ELj4ELj16ENS_18Kernel_traits_baseILj5120EfS2_S2_S2_fjLj128EEEEELb0ELb0ELb1ELb1EEEvNS_9BwdParamsE)
        /*00b0*/ 	.short	0x0380
        /*00b2*/ 	.short	0x0128


	//----- nvinfo : EIATTR_SW_WAR
	.align		4
.L_3159:
        /*00b4*/ 	.byte	0x04, 0x36
        /*00b6*/ 	.short	(.L_3161 - .L_3160)
.L_3160:
        /*00b8*/ 	.word	0x00000008
.L_3161:


//--------------------- .nv.info._ZN10layer_norm13ln_bwd_kernelINS_13Kernel_traitsIf6__halfS2_S2_fjLj5120ELj1ELj1ELj4ELj16ENS_18Kernel_traits_baseILj5120EfS2_S2_S2_fjLj128EEEEELb0ELb1ELb0ELb0EEEvNS_9BwdParamsE --------------------------
	.section	.nv.info._ZN10layer_norm13ln_bwd_kernelINS_13Kernel_traitsIf6__halfS2_S2_fjLj5120ELj1ELj1ELj4ELj16ENS_18Kernel_traits_baseILj5120EfS2_S2_S2_fjLj128EEEEELb0ELb1ELb0ELb0EEEvNS_9BwdParamsE,"",@"SHT_CUDA_INFO"
	.sectionflags	@""
	.align	4


	//----- nvinfo : EIATTR_CUDA_API_VERSION
	.align		4
        /*0000*/ 	.byte	0x04, 0x37
        /*0002*/ 	.short	(.L_3163 - .L_3162)
.L_3162:
        /*0004*/ 	.word	0x00000082


	//----- nvinfo : EIATTR_KPARAM_INFO
	.align		4
.L_3163:
        /*0008*/ 	.byte	0x04, 0x17
        /*000a*/ 	.short	(.L_3165 - .L_3164)
.L_3164:
        /*000c*/ 	.word	0x00000000
        /*0010*/ 	.short	0x0000
        /*0012*/ 	.short	0x0000
        /*0014*/ 	.byte	0x00, 0xf0, 0xa1, 0x04


	//----- nvinfo : EIATTR_SPARSE_MMA_MASK
	.align		4
.L_3165:
        /*0018*/ 	.byte	0x03, 0x50
        /*001a*/ 	.short	0x0000


	//----- nvinfo : EIATTR_MAXREG_COUNT
	.align		4
        /*001c*/ 	.byte	0x03, 0x1b
        /*001e*/ 	.short	0x00ff


	//----- nvinfo : EIATTR_NUM_BARRIERS
	.align		4
        /*0020*/ 	.byte	0x02, 0x4c
        /*0022*/ 	.byte	0x01
	.zero		1


	//----- nvinfo : EIATTR_ANNOTATIONS
	.align		4
        /*0024*/ 	.byte	0x04, 0x55
        /*0026*/ 	.short	(.L_3167 - .L_3166)


	//   ....[0]....
.L_3166:
        /* <DEDUP_REMOVED lines=104> */


	//----- nvinfo : EIATTR_MERCURY_ISA_VERSION
	.align		4
.L_3167:
        /*0698*/ 	.byte	0x03, 0x5f
        /*069a*/ 	.short	0x0101


	//----- nvinfo : EIATTR_COOP_GROUP_MASK_REGIDS
	.align		4
        /*069c*/ 	.byte	0x04, 0x29
        /*069e*/ 	.short	(.L_3169 - .L_3168)


	//   ....[0]....
.L_3168:
        /*06a0*/ 	.word	0xffffffff


	//   ....[1]....
        /*06a4*/ 	.word	0xffffffff


	//   ....[2]....
        /*06a8*/ 	.word	0xffffffff


	//   ....[3]....
        /*06ac*/ 	.word	0xffffffff


	//   ....[4]....
        /*06b0*/ 	.word	0xffffffff


	//   ....[5]....
        /*06b4*/ 	.word	0xffffffff


	//   ....[6]....
        /*06b8*/ 	.word	0xffffffff


	//   ....[7]....
        /*06bc*/ 	.word	0xffffffff


	//   ....[8]....
        /*06c0*/ 	.word	0xffffffff


	//   ....[9]....
        /*06c4*/ 	.word	0xffffffff


	//----- nvinfo : EIATTR_COOP_GROUP_INSTR_OFFSETS
	.align		4
.L_3169:
        /*06c8*/ 	.byte	0x04, 0x28
        /*06ca*/ 	.short	(.L_3171 - .L_3170)


	//   ....[0]....
.L_3170:
        /*06cc*/ 	.word	0x00003380


	//   ....[1]....
        /*06d0*/ 	.word	0x000033a0


	//   ....[2]....
        /*06d4*/ 	.word	0x000033e0


	//   ....[3]....
        /*06d8*/ 	.word	0x00003410


	//   ....[4]....
        /*06dc*/ 	.word	0x00003430


	//   ....[5]....
        /*06e0*/ 	.word	0x00003450


	//   ....[6]....
        /*06e4*/ 	.word	0x00003470


	//   ....[7]....
        /*06e8*/ 	.word	0x00003490


	//   ....[8]....
        /*06ec*/ 	.word	0x000034b0


	//   ....[9]....
        /*06f0*/ 	.word	0x000034d0


	//----- nvinfo : EIATTR_VRC_CTA_INIT_COUNT
	.align		4
.L_3171:
        /*06f4*/ 	.byte	0x02, 0x4a
	.zero		1
	.zero		1


	//----- nvinfo : EIATTR_EXIT_INSTR_OFFSETS
	.align		4
        /*06f8*/ 	.byte	0x04, 0x1c
        /*06fa*/ 	.short	(.L_3173 - .L_3172)


	//   ....[0]....
.L_3172:
        /*06fc*/ 	.word	0x00009e50


	//   ....[1]....
        /*0700*/ 	.word	0x00009f20


	//----- nvinfo : EIATTR_MAX_THREADS
	.align		4
.L_3173:
        /*0704*/ 	.byte	0x04, 0x05
        /*0706*/ 	.short	(.L_3175 - .L_3174)
.L_3174:
        /*0708*/ 	.word	0x00000080
        /*070c*/ 	.word	0x00000001
        /*0710*/ 	.word	0x00000001


	//----- nvinfo : EIATTR_CRS_STACK_SIZE
	.align		4
.L_3175:
        /*0714*/ 	.byte	0x04, 0x1e
        /*0716*/ 	.short	(.L_3177 - .L_3176)
.L_3176:
        /*0718*/ 	.word	0x00000000


	//----- nvinfo : EIATTR_CBANK_PARAM_SIZE
	.align		4
.L_3177:
        /*071c*/ 	.byte	0x03, 0x19
        /*071e*/ 	.short	0x0128


	//----- nvinfo : EIATTR_PARAM_CBANK
	.align		4
        /*0720*/ 	.byte	0x04, 0x0a
        /*0722*/ 	.short	(.L_3179 - .L_3178)
	.align		4
.L_3178:
        /*0724*/ 	.word	index@(.nv.constant0._ZN10layer_norm13ln_bwd_kernelINS_13Kernel_traitsIf6__halfS2_S2_fjLj5120ELj1ELj1ELj4ELj16ENS_18Kernel_traits_baseILj5120EfS2_S2_S2_fjLj128EEEEELb0ELb1ELb0ELb0EEEvNS_9BwdParamsE)
        /*0728*/ 	.short	0x0380
        /*072a*/ 	.short	0x0128


	//----- nvinfo : EIATTR_SW_WAR
	.align		4
.L_3179:
        /*072c*/ 	.byte	0x04, 0x36
        /*072e*/ 	.short	(.L_3181 - .L_3180)
.L_3180:
        /*0730*/ 	.word	0x00000008
.L_3181:


//--------------------- .nv.info._ZN10layer_norm13ln_bwd_kernelINS_13Kernel_traitsIf6__halfS2_S2_fjLj5120ELj1ELj1ELj4ELj16ENS_18Kernel_traits_baseILj5120EfS2_S2_S2_fjLj128EEEEELb0ELb1ELb0ELb1EEEvNS_9BwdParamsE --------------------------
	.section	.nv.info._ZN10layer_norm13ln_bwd_kernelINS_13Kernel_traitsIf6__halfS2_S2_fjLj5120ELj1ELj1ELj4ELj16ENS_18Kernel_traits_baseILj5120EfS2_S2_S2_fjLj128EEEEELb0ELb1ELb0ELb1EEEvNS_9BwdParamsE,"",@"SHT_CUDA_INFO"
	.sectionflags	@""
	.align	4


	//----- nvinfo : EIATTR_CUDA_API_VERSION
	.align		4
        /*0000*/ 	.byte	0x04, 0x37
        /*0002*/ 	.short	(.L_3183 - .L_3182)
.L_3182:
        /*0004*/ 	.word	0x00000082


	//----- nvinfo : EIATTR_KPARAM_INFO
	.align		4
.L_3183:
        /*0008*/ 	.byte	0x04, 0x17
        /*000a*/ 	.short	(.L_3185 - .L_3184)
.L_3184:
        /*000c*/ 	.word	0x00000000
        /*0010*/ 	.short	0x0000
        /*0012*/ 	.short	0x0000
        /*0014*/ 	.byte	0x00, 0xf0, 0xa1, 0x04


	//----- nvinfo : EIATTR_SPARSE_MMA_MASK
	.align		4
.L_3185:
        /*0018*/ 	.byte	0x03, 0x50
        /*001a*/ 	.short	0x0000


	//----- nvinfo : EIATTR_MAXREG_COUNT
	.align		4
        /*001c*/ 	.byte	0x03, 0x1b
        /*001e*/ 	.short	0x00ff


	//----- nvinfo : EIATTR_NUM_BARRIERS
	.align		4
        /*0020*/ 	.byte	0x02, 0x4c
        /*0022*/ 	.byte	0x01
	.zero		1


	//----- nvinfo : EIATTR_ANNOTATIONS
	.align		4
        /*0024*/ 	.byte	0x04, 0x55
        /*0026*/ 	.short	(.L_3187 - .L_3186)


	//   ....[0]....
.L_3186:
        /* <DEDUP_REMOVED lines=122> */


	//----- nvinfo : EIATTR_MERCURY_ISA_VERSION
	.align		4
.L_3187:
        /*07b0*/ 	.byte	0x03, 0x5f
        /*07b2*/ 	.short	0x0101


	//----- nvinfo : EIATTR_COOP_GROUP_MASK_REGIDS
	.align		4
        /*07b4*/ 	.byte	0x04, 0x29
        /*07b6*/ 	.short	(.L_3189 - .L_3188)


	//   ....[0]....
.L_3188:
        /*07b8*/ 	.word	0xffffffff


	//   ....[1]....
        /*07bc*/ 	.word	0xffffffff


	//   ....[2]....
        /*07c0*/ 	.word	0xffffffff


	//   ....[3]....
        /*07c4*/ 	.word	0xffffffff


	//   ....[4]....
        /*07c8*/ 	.word	0xffffffff


	//   ....[5]....
        /*07cc*/ 	.word	0xffffffff


	//   ....[6]....
        /*07d0*/ 	.word	0xffffffff


	//   ....[7]....
        /*07d4*/ 	.word	0xffffffff


	//   ....[8]....
        /*07d8*/ 	.word	0xffffffff


	//   ....[9]....
        /*07dc*/ 	.word	0xffffffff


	//----- nvinfo : EIATTR_COOP_GROUP_INSTR_OFFSETS
	.align		4
.L_3189:
        /*07e0*/ 	.byte	0x04, 0x28
        /*07e2*/ 	.short	(.L_3191 - .L_3190)


	//   ....[0]....
.L_3190:
        /*07e4*/ 	.word	0x000028a0


	//   ....[1]....
        /*07e8*/ 	.word	0x000029a0


	//   ....[2]....
        /*07ec*/ 	.word	0x000029c0


	//   ....[3]....
        /*07f0*/ 	.word	0x000029e0


	//   ....[4]....
        /*07f4*/ 	.word	0x00002a00


	//   ....[5]....
        /*07f8*/ 	.word	0x00002a20


	//   ....[6]....
        /*07fc*/ 	.word	0x00002a40


	//   ....[7]....
        /*0800*/ 	.word	0x00002a60


	//   ....[8]....
        /*0804*/ 	.word	0x00002aa0


	//   ....[9]....
        /*0808*/ 	.word	0x00002ae0


	//----- nvinfo : EIATTR_VRC_CTA_INIT_COUNT
	.align		4
.L_3191:
        /*080c*/ 	.byte	0x02, 0x4a
	.zero		1
	.zero		1


	//----- nvinfo : EIATTR_EXIT_INSTR_OFFSETS
	.align		4
        /*0810*/ 	.byte	0x04, 0x1c
        /*0812*/ 	.short	(.L_3193 - .L_3192)


	//   ....[0]....
.L_3192:
        /*0814*/ 	.word	0x000099d0


	//----- nvinfo : EIATTR_MAX_THREADS
	.align		4
.L_3193:
        /*0818*/ 	.byte	0x04, 0x05
        /*081a*/ 	.short	(.L_3195 - .L_3194)
.L_3194:
        /*081c*/ 	.word	0x00000080
        /*0820*/ 	.word	0x00000001
        /*0824*/ 	.word	0x00000001


	//----- nvinfo : EIATTR_CRS_STACK_SIZE
	.align		4
.L_3195:
        /*0828*/ 	.byte	0x04, 0x1e
        /*082a*/ 	.short	(.L_3197 - .L_3196)
.L_3196:
        /*082c*/ 	.word	0x00000000


	//----- nvinfo : EIATTR_CBANK_PARAM_SIZE
	.align		4
.L_3197:
        /*0830*/ 	.byte	0x03, 0x19
        /*0832*/ 	.short	0x0128


	//----- nvinfo : EIATTR_PARAM_CBANK
	.align		4
        /*0834*/ 	.byte	0x04, 0x0a
        /*0836*/ 	.short	(.L_3199 - .L_3198)
	.align		4
.L_3198:
        /*0838*/ 	.word	index@(.nv.constant0._ZN10layer_norm13ln_bwd_kernelINS_13Kernel_traitsIf6__halfS2_S2_fjLj5120ELj1ELj1ELj4ELj16ENS_18Kernel_traits_baseILj5120EfS2_S2_S2_fjLj128EEEEELb0ELb1ELb0ELb1EEEvNS_9BwdParamsE)
        /*083c*/ 	.short	0x0380
        /*083e*/ 	.short	0x0128


	//----- nvinfo : EIATTR_SW_WAR
	.align		4
.L_3199:
        /*0840*/ 	.byte	0x04, 0x36
        /*0842*/ 	.short	(.L_3201 - .L_3200)
.L_3200:
        /*0844*/ 	.word	0x00000008
.L_3201:


//--------------------- .nv.info._ZN10layer_norm13ln_bwd_kernelINS_13Kernel_traitsIf6__halfS2_S2_fjLj5120ELj1ELj1ELj4ELj16ENS_18Kernel_traits_baseILj5120EfS2_S2_S2_fjLj128EEEEELb0ELb1ELb1ELb0EEEvNS_9BwdParamsE --------------------------
	.section	.nv.info._ZN10layer_norm13ln_bwd_kernelINS_13Kernel_traitsIf6__halfS2_S2_fjLj5120ELj1ELj1ELj4ELj16ENS_18Kernel_traits_baseILj5120EfS2_S2_S2_fjLj128EEEEELb0ELb1ELb1ELb0EEEvNS_9BwdParamsE,"",@"SHT_CUDA_INFO"
	.sectionflags	@""
	.align	4


	//----- nvinfo : EIATTR_CUDA_API_VERSION
	.align		4
        /*0000*/ 	.byte	0x04, 0x37
        /*0002*/ 	.short	(.L_3203 - .L_3202)
.L_3202:
        /*0004*/ 	.word	0x00000082


	//----- nvinfo : EIATTR_KPARAM_INFO
	.align		4
.L_3203:
        /*0008*/ 	.byte	0x04, 0x17
        /*000a*/ 	.short	(.L_3205 - .L_3204)
.L_3204:
        /*000c*/ 	.word	0x00000000
        /*0010*/ 	.short	0x0000
        /*0012*/ 	.short	0x0000
        /*0014*/ 	.byte	0x00, 0xf0, 0xa1, 0x04


	//----- nvinfo : EIATTR_SPARSE_MMA_MASK
	.align		4
.L_3205:
        /*0018*/ 	.byte	0x03, 0x50
        /*001a*/ 	.short	0x0000


	//----- nvinfo : EIATTR_MAXREG_COUNT
	.align		4
        /*001c*/ 	.byte	0x03, 0x1b
        /*001e*/ 	.short	0x00ff


	//----- nvinfo : EIATTR_NUM_BARRIERS
	.align		4
        /*0020*/ 	.byte	0x02, 0x4c
        /*0022*/ 	.byte	0x01
	.zero		1


	//----- nvinfo : EIATTR_ANNOTATIONS
	.align		4
        /*0024*/ 	.byte	0x04, 0x55
        /*0026*/ 	.short	(.L_3207 - .L_3206)


	//   ....[0]....
.L_3206:
        /* <DEDUP_REMOVED lines=134> */


	//----- nvinfo : EIATTR_MERCURY_ISA_VERSION
	.align		4
.L_3207:
        /*0878*/ 	.byte	0x03, 0x5f
        /*087a*/ 	.short	0x0101


	//----- nvinfo : EIATTR_COOP_GROUP_MASK_REGIDS
	.align		4
        /*087c*/ 	.byte	0x04, 0x29
        /*087e*/ 	.short	(.L_3209 - .L_3208)


	//   ....[0]....
.L_3208:
        /*0880*/ 	.word	0xffffffff


	//   ....[1]....
        /*0884*/ 	.word	0xffffffff


	//   ....[2]....
        /*0888*/ 	.word	0xffffffff


	//   ....[3]....
        /*088c*/ 	.word	0xffffffff


	//   ....[4]....
        /*0890*/ 	.word	0xffffffff


	//   ....[5]....
        /*0894*/ 	.word	0xffffffff


	//   ....[6]....
        /*0898*/ 	.word	0xffffffff


	//   ....[7]....
        /*089c*/ 	.word	0xffffffff


	//   ....[8]....
        /*08a0*/ 	.word	0xffffffff


	//   ....[9]....
        /*08a4*/ 	.word	0xffffffff


	//----- nvinfo : EIATTR_COOP_GROUP_INSTR_OFFSETS
	.align		4
.L_3209:
        /*08a8*/ 	.byte	0x04, 0x28
        /*08aa*/ 	.short	(.L_3211 - .L_3210)


	//   ....[0]....
.L_3210:
        /*08ac*/ 	.word	0x00003860


	//   ....[1]....
        /*08b0*/ 	.word	0x00003880


	//   ....[2]....
        /*08b4*/ 	.word	0x000038c0


	//   ....[3]....
        /*08b8*/ 	.word	0x000038d0


	//   ....[4]....
        /*08bc*/ 	.word	0x00003910


	//   ....[5]....
        /*08c0*/ 	.word	0x00003920


	//   ....[6]....
        /*08c4*/ 	.word	0x00003950


	//   ....[7]....
        /*08c8*/ 	.word	0x00003960


	//   ....[8]....
        /*08cc*/ 	.word	0x00003990


	//   ....[9]....
        /*08d0*/ 	.word	0x000039a0


	//----- nvinfo : EIATTR_VRC_CTA_INIT_COUNT
	.align		4
.L_3211:
        /*08d4*/ 	.byte	0x02, 0x4a
	.zero		1
	.zero		1


	//----- nvinfo : EIATTR_EXIT_INSTR_OFFSETS
	.align		4
        /*08d8*/ 	.byte	0x04, 0x1c
        /*08da*/ 	.short	(.L_3213 - .L_3212)


	//   ....[0]....
.L_3212:
        /*08dc*/ 	.word	0x0000cc70


	//   ....[1]....
        /*08e0*/ 	.word	0x0000cd40


	//----- nvinfo : EIATTR_MAX_THREADS
	.align		4
.L_3213:
        /*08e4*/ 	.byte	0x04, 0x05
        /*08e6*/ 	.short	(.L_3215 - .L_3214)
.L_3214:
        /*08e8*/ 	.word	0x00000080
        /*08ec*/ 	.word	0x00000001
        /*08f0*/ 	.word	0x00000001


	//----- nvinfo : EIATTR_CRS_STACK_SIZE
	.align		4
.L_3215:
        /*08f4*/ 	.byte	0x04, 0x1e
        /*08f6*/ 	.short	(.L_3217 - .L_3216)
.L_3216:
        /*08f8*/ 	.word	0x00000000


	//----- nvinfo : EIATTR_CBANK_PARAM_SIZE
	.align		4
.L_3217:
        /*08fc*/ 	.byte	0x03, 0x19
        /*08fe*/ 	.short	0x0128


	//----- nvinfo : EIATTR_PARAM_CBANK
	.align		4
        /*0900*/ 	.byte	0x04, 0x0a
        /*0902*/ 	.short	(.L_3219 - .L_3218)
	.align		4
.L_3218:
        /*0904*/ 	.word	index@(.nv.constant0._ZN10layer_norm13ln_bwd_kernelINS_13Kernel_traitsIf6__halfS2_S2_fjLj5120ELj1ELj1ELj4ELj16ENS_18Kernel_traits_baseILj5120EfS2_S2_S2_fjLj128EEEEELb0ELb1ELb1ELb0EEEvNS_9BwdParamsE)
        /*0908*/ 	.short	0x0380
        /*090a*/ 	.short	0x0128


	//----- nvinfo : EIATTR_SW_WAR
	.align		4
.L_3219:
        /*090c*/ 	.byte	0x04, 0x36
        /*090e*/ 	.short	(.L_3221 - .L_3220)
.L_3220:
        /*0910*/ 	.word	0x00000008
.L_3221:


//--------------------- .nv.info._ZN10layer_norm13ln_bwd_kernelINS_13Kernel_traitsIf6__halfS2_S2_fjLj5120ELj1ELj1ELj4ELj16ENS_18Kernel_traits_baseILj5120EfS2_S2_S2_fjLj128EEEEELb0ELb1ELb1ELb1EEEvNS_9BwdParamsE --------------------------
	.section	.nv.info._ZN10layer_norm13ln_bwd_kernelINS_13Kernel_traitsIf6__halfS2_S2_fjLj5120ELj1ELj1ELj4ELj16ENS_18Kernel_traits_baseILj5120EfS2_S2_S2_fjLj128EEEEELb0ELb1ELb1ELb1EEEvNS_9BwdParamsE,"",@"SHT_CUDA_INFO"
	.sectionflags	@""
	.align	4


	//----- nvinfo : EIATTR_CUDA_API_VERSION
	.align		4
        /*0000*/ 	.byte	0x04, 0x37
        /*0002*/ 	.short	(.L_3223 - .L_3222)
.L_3222:
        /*0004*/ 	.word	0x00000082


	//----- nvinfo : EIATTR_KPARAM_INFO
	.align		4
.L_3223:
        /*0008*/ 	.byte	0x04, 0x17
        /*000a*/ 	.short	(.L_3225 - .L_3224)
.L_3224:
        /*000c*/ 	.word	0x00000000
        /*0010*/ 	.short	0x0000
        /*0012*/ 	.short	0x0000
        /*0014*/ 	.byte	0x00, 0xf0, 0xa1, 0x04


	//----- nvinfo : EIATTR_SPARSE_MMA_MASK
	.align		4
.L_3225:
        /*0018*/ 	.byte	0x03, 0x50
        /*001a*/ 	.short	0x0000


	//----- nvinfo : EIATTR_MAXREG_COUNT
	.align		4
        /*001c*/ 	.byte	0x03, 0x1b
        /*001e*/ 	.short	0x00ff


	//----- nvinfo : EIATTR_NUM_BARRIERS
	.align		4
        /*0020*/ 	.byte	0x02, 0x4c
        /*0022*/ 	.byte	0x01
	.zero		1


	//----- nvinfo : EIATTR_ANNOTATIONS
	.align		4
        /*0024*/ 	.byte	0x04, 0x55
        /*0026*/ 	.short	(.L_3227 - .L_3226)


	//   ....[0]....
.L_3226:
        /* <DEDUP_REMOVED lines=163> */


	//----- nvinfo : EIATTR_MERCURY_ISA_VERSION
	.align		4
.L_3227:
        /*0a48*/ 	.byte	0x03, 0x5f
        /*0a4a*/ 	.short	0x0101


	//----- nvinfo : EIATTR_COOP_GROUP_MASK_REGIDS
	.align		4
        /*0a4c*/ 	.byte	0x04, 0x29
        /*0a4e*/ 	.short	(.L_3229 - .L_3228)


	//   ....[0]....
.L_3228:
        /*0a50*/ 	.word	0xffffffff


	//   ....[1]....
        /*0a54*/ 	.word	0xffffffff


	//   ....[2]....
        /*0a58*/ 	.word	0xffffffff


	//   ....[3]....
        /*0a5c*/ 	.word	0xffffffff


	//   ....[4]....
        /*0a60*/ 	.word	0xffffffff


	//   ....[5]....
        /*0a64*/ 	.word	0xffffffff


	//   ....[6]....
        /*0a68*/ 	.word	0xffffffff


	//   ....[7]....
        /*0a6c*/ 	.word	0xffffffff


	//   ....[8]....
        /*0a70*/ 	.word	0xffffffff


	//   ....[9]....
        /*0a74*/ 	.word	0xffffffff


	//----- nvinfo : EIATTR_COOP_GROUP_INSTR_OFFSETS
	.align		4
.L_3229:
        /*0a78*/ 	.byte	0x04, 0x28
        /*0a7a*/ 	.short	(.L_3231 - .L_3230)


	//   ....[0]....
.L_3230:
        /*0a7c*/ 	.word	0x00002d20


	//   ....[1]....
        /*0a80*/ 	.word	0x00002d30


	//   ....[2]....
        /*0a84*/ 	.word	0x00002d70


	//   ....[3]....
        /*0a88*/ 	.word	0x00002d80


	//   ....[4]....
        /*0a8c*/ 	.word	0x00002dd0


	//   ....[5]....
        /*0a90*/ 	.word	0x00002de0


	//   ....[6]....
        /*0a94*/ 	.word	0x00002e10


	//   ....[7]....
        /*0a98*/ 	.word	0x00002e20


	//   ....[8]....
        /*0a9c*/ 	.word	0x00002e50


	//   ....[9]....
        /*0aa0*/ 	.word	0x00002e60


	//----- nvinfo : EIATTR_VRC_CTA_INIT_COUNT
	.align		4
.L_3231:
        /*0aa4*/ 	.byte	0x02, 0x4a
	.zero		1
	.zero		1


	//----- nvinfo : EIATTR_EXIT_INSTR_OFFSETS
	.align		4
        /*0aa8*/ 	.byte	0x04, 0x1c
        /*0aaa*/ 	.short	(.L_3233 - .L_3232)


	//   ....[0]....
.L_3232:
        /*0aac*/ 	.word	0x0000c400


	//----- nvinfo : EIATTR_MAX_THREADS
	.align		4
.L_3233:
        /*0ab0*/ 	.byte	0x04, 0x05
        /*0ab2*/ 	.short	(.L_3235 - .L_3234)
.L_3234:
        /*0ab4*/ 	.word	0x00000080
        /*0ab8*/ 	.word	0x00000001
        /*0abc*/ 	.word	0x00000001


	//----- nvinfo : EIATTR_CRS_STACK_SIZE
	.align		4
.L_3235:
        /*0ac0*/ 	.byte	0x04, 0x1e
        /*0ac2*/ 	.short	(.L_3237 - .L_3236)
.L_3236:
        /*0ac4*/ 	.word	0x00000000


	//----- nvinfo : EIATTR_CBANK_PARAM_SIZE
	.align		4
.L_3237:
        /*0ac8*/ 	.byte	0x03, 0x19
        /*0aca*/ 	.short	0x0128


	//----- nvinfo : EIATTR_PARAM_CBANK
	.align		4
        /*0acc*/ 	.byte	0x04, 0x0a
        /*0ace*/ 	.short	(.L_3239 - .L_3238)
	.align		4
.L_3238:
        /*0ad0*/ 	.word	index@(.nv.constant0._ZN10layer_norm13ln_bwd_kernelINS_13Kernel_traitsIf6__halfS2_S2_fjLj5120ELj1ELj1ELj4ELj16ENS_18Kernel_traits_baseILj5120EfS2_S2_S2_fjLj128EEEEELb0ELb1ELb1ELb1EEEvNS_9BwdParamsE)
        /*0ad4*/ 	.short	0x0380
        /*0ad6*/ 	.short	0x0128


	//----- nvinfo : EIATTR_SW_WAR
	.align		4
.L_3239:
        /*0ad8*/ 	.byte	0x04, 0x36
        /*0ada*/ 	.short	(.L_3241 - .L_3240)
.L_3240:
        /*0adc*/ 	.word	0x00000008
.L_3241:


//--------------------- .nv.info._ZN10layer_norm13ln_bwd_kernelINS_13Kernel_traitsIf6__halfS2_S2_fjLj5120ELj1ELj1ELj4ELj16ENS_18Kernel_traits_baseILj5120EfS2_S2_S2_fjLj128EEEEELb1ELb0ELb0ELb0EEEvNS_9BwdParamsE --------------------------
	.section	.nv.info._ZN10layer_norm13ln_bwd_kernelINS_13Kernel_traitsIf6__halfS2_S2_fjLj5120ELj1ELj1ELj4ELj16ENS_18Kernel_traits_baseILj5120EfS2_S2_S2_fjLj128EEEEELb1ELb0ELb0ELb0EEEvNS_9BwdParamsE,"",@"SHT_CUDA_INFO"
	.sectionflags	@""
	.align	4


	//----- nvinfo : EIATTR_CUDA_API_VERSION
	.align		4
        /*0000*/ 	.byte	0x04, 0x37
        /*0002*/ 	.short	(.L_3243 - .L_3242)
.L_3242:
        /*0004*/ 	.word	0x00000082


	//----- nvinfo : EIATTR_KPARAM_INFO
	.align		4
.L_3243:
        /*0008*/ 	.byte	0x04, 0x17
        /*000a*/ 	.short	(.L_3245 - .L_3244)
.L_3244:
        /*000c*/ 	.word	0x00000000
        /*0010*/ 	.short	0x0000
        /*0012*/ 	.short	0x0000
        /*0014*/ 	.byte	0x00, 0xf0, 0xa1, 0x04


	//----- nvinfo : EIATTR_SPARSE_MMA_MASK
	.align		4
.L_3245:
        /*0018*/ 	.byte	0x03, 0x50
        /*001a*/ 	.short	0x0000


	//----- nvinfo : EIATTR_MAXREG_COUNT
	.align		4
        /*001c*/ 	.byte	0x03, 0x1b
        /*001e*/ 	.short	0x00ff


	//----- nvinfo : EIATTR_NUM_BARRIERS
	.align		4
        /*0020*/ 	.byte	0x02, 0x4c
        /*0022*/ 	.byte	0x01
	.zero		1


	//----- nvinfo : EIATTR_MERCURY_ISA_VERSION
	.align		4
        /*0024*/ 	.byte	0x03, 0x5f
        /*0026*/ 	.short	0x0101


	//----- nvinfo : EIATTR_COOP_GROUP_MASK_REGIDS
	.align		4
        /*0028*/ 	.byte	0x04, 0x29
        /*002a*/ 	.short	(.L_3247 - .L_3246)


	//   ....[0]....
.L_3246:
        /*002c*/ 	.word	0xffffffff


	//   ....[1]....
        /*0030*/ 	.word	0xffffffff


	//   ....[2]....
        /*0034*/ 	.word	0xffffffff


	//   ....[3]....
        /*0038*/ 	.word	0xffffffff


	//   ....[4]....
        /*003c*/ 	.word	0xffffffff


	//   ....[5]....
        /*0040*/ 	.word	0xffffffff


	//   ....[6]....
        /*0044*/ 	.word	0xffffffff


	//   ....[7]....
        /*0048*/ 	.word	0xffffffff


	//   ....[8]....
        /*004c*/ 	.word	0xffffffff


	//   ....[9]....
        /*0050*/ 	.word	0xffffffff


	//----- nvinfo : EIATTR_COOP_GROUP_INSTR_OFFSETS
	.align		4
.L_3247:
        /*0054*/ 	.byte	0x04, 0x28
        /*0056*/ 	.short	(.L_3249 - .L_3248)


	//   ....[0]....
.L_3248:
        /*0058*/ 	.word	0x00002670


	//   ....[1]....
        /*005c*/ 	.word	0x000026a0


	//   ....[2]....
        /*0060*/ 	.word	0x000026d0


	//   ....[3]....
        /*0064*/ 	.word	0x000026e0


	//   ....[4]....
        /*0068*/ 	.word	0x00002710


	//   ....[5]....
        /*006c*/ 	.word	0x00002720


	//   ....[6]....
        /*0070*/ 	.word	0x00002750


	//   ....[7]....
        /*0074*/ 	.word	0x00002760


	//   ....[8]....
        /*0078*/ 	.word	0x00002790


	//   ....[9]....
        /*007c*/ 	.word	0x000027a0


	//----- nvinfo : EIATTR_VRC_CTA_INIT_COUNT
	.align		4
.L_3249:
        /*0080*/ 	.byte	0x02, 0x4a
	.zero		1
	.zero		1


	//----- nvinfo : EIATTR_EXIT_INSTR_OFFSETS
	.align		4
        /*0084*/ 	.byte	0x04, 0x1c
        /*0086*/ 	.short	(.L_3251 - .L_3250)


	//   ....[0]....
.L_3250:
        /*0088*/ 	.word	0x00008b20


	//   ....[1]....
        /*008c*/ 	.word	0x00008bc0


	//----- nvinfo : EIATTR_MAX_THREADS
	.align		4
.L_3251:
        /*0090*/ 	.byte	0x04, 0x05
        /*0092*/ 	.short	(.L_3253 - .L_3252)
.L_3252:
        /*0094*/ 	.word	0x00000080
        /*0098*/ 	.word	0x00000001
        /*009c*/ 	.word	0x00000001


	//----- nvinfo : EIATTR_CRS_STACK_SIZE
	.align		4
.L_3253:
        /*00a0*/ 	.byte	0x04, 0x1e
        /*00a2*/ 	.short	(.L_3255 - .L_3254)
.L_3254:
        /*00a4*/ 	.word	0x00000000


	//----- nvinfo : EIATTR_CBANK_PARAM_SIZE
	.align		4
.L_3255:
        /*00a8*/ 	.byte	0x03, 0x19
        /*00aa*/ 	.short	0x0128


	//----- nvinfo : EIATTR_PARAM_CBANK
	.align		4
        /*00ac*/ 	.byte	0x04, 0x0a
        /*00ae*/ 	.short	(.L_3257 - .L_3256)
	.align		4
.L_3256:
        /*00b0*/ 	.word	index@(.nv.constant0._ZN10layer_norm13ln_bwd_kernelINS_13Kernel_traitsIf6__halfS2_S2_fjLj5120ELj1ELj1ELj4ELj16ENS_18Kernel_traits_baseILj5120EfS2_S2_S2_fjLj128EEEEELb1ELb0ELb0ELb0EEEvNS_9BwdParamsE)
        /*00b4*/ 	.short	0x0380
        /*00b6*/ 	.short	0x0128


	//----- nvinfo : EIATTR_SW_WAR
	.align		4
.L_3257:
        /*00b8*/ 	.byte	0x04, 0x36
        /*00ba*/ 	.short	(.L_3259 - .L_3258)
.L_3258:
        /*00bc*/ 	.word	0x00000008
.L_3259:


//--------------------- .nv.info._ZN10layer_norm13ln_bwd_kernelINS_13Kernel_traitsIf6__halfS2_S2_fjLj5120ELj1ELj1ELj4ELj16ENS_18Kernel_traits_baseILj5120EfS2_S2_S2_fjLj128EEEEELb1ELb0ELb0ELb1EEEvNS_9BwdParamsE --------------------------
	.section	.nv.info._ZN10layer_norm13ln_bwd_kernelINS_13Kernel_traitsIf6__halfS2_S2_fjLj5120ELj1ELj1ELj4ELj16ENS_18Kernel_traits_baseILj5120EfS2_S2_S2_fjLj128EEEEELb1ELb0ELb0ELb1EEEvNS_9BwdParamsE,"",@"SHT_CUDA_INFO"
	.sectionflags	@""
	.align	4


	//----- nvinfo : EIATTR_CUDA_API_VERSION
	.align		4
        /*0000*/ 	.byte	0x04, 0x37
        /*0002*/ 	.short	(.L_3261 - .L_3260)
.L_3260:
        /*0004*/ 	.word	0x00000082


	//----- nvinfo : EIATTR_KPARAM_INFO
	.align		4
.L_3261:
        /*0008*/ 	.byte	0x04, 0x17
        /*000a*/ 	.short	(.L_3263 - .L_3262)
.L_3262:
        /*000c*/ 	.word	0x00000000
        /*0010*/ 	.short	0x0000
        /*0012*/ 	.short	0x0000
        /*0014*/ 	.byte	0x00, 0xf0, 0xa1, 0x04


	//----- nvinfo : EIATTR_SPARSE_MMA_MASK
	.align		4
.L_3263:
        /*0018*/ 	.byte	0x03, 0x50
        /*001a*/ 	.short	0x0000


	//----- nvinfo : EIATTR_MAXREG_COUNT
	.align		4
        /*001c*/ 	.byte	0x03, 0x1b
        /*001e*/ 	.short	0x00ff


	//----- nvinfo : EIATTR_NUM_BARRIERS
	.align		4
        /*0020*/ 	.byte	0x02, 0x4c
        /*0022*/ 	.byte	0x01
	.zero		1


	//----- nvinfo : EIATTR_MERCURY_ISA_VERSION
	.align		4
        /*0024*/ 	.byte	0x03, 0x5f
        /*0026*/ 	.short	0x0101


	//----- nvinfo : EIATTR_COOP_GROUP_MASK_REGIDS
	.align		4
        /*0028*/ 	.byte	0x04, 0x29
        /*002a*/ 	.short	(.L_3265 - .L_3264)


	//   ....[0]....
.L_3264:
        /*002c*/ 	.word	0xffffffff


	//   ....[1]....
        /*0030*/ 	.word	0xffffffff


	//   ....[2]....
        /*0034*/ 	.word	0xffffffff


	//   ....[3]....
        /*0038*/ 	.word	0xffffffff


	//   ....[4]....
        /*003c*/ 	.word	0xffffffff


	//   ....[5]....
        /*0040*/ 	.word	0xffffffff


	//   ....[6]....
        /*0044*/ 	.word	0xffffffff


	//   ....[7]....
        /*0048*/ 	.word	0xffffffff


	//   ....[8]....
        /*004c*/ 	.word	0xffffffff


	//   ....[9]....
        /*0050*/ 	.word	0xffffffff


	//----- nvinfo : EIATTR_COOP_GROUP_INSTR_OFFSETS
	.align		4
.L_3265:
        /*0054*/ 	.byte	0x04, 0x28
        /*0056*/ 	.short	(.L_3267 - .L_3266)


	//   ....[0]....
.L_3266:
        /*0058*/ 	.word	0x00001ed0


	//   ....[1]....
        /*005c*/ 	.word	0x00001f80


	//   ....[2]....
        /*0060*/ 	.word	0x00001f90


	//   ....[3]....
        /*0064*/ 	.word	0x00001fc0


	//   ....[4]....
        /*0068*/ 	.word	0x00001fd0


	//   ....[5]....
        /*006c*/ 	.word	0x00001ff0


	//   ....[6]....
        /*0070*/ 	.word	0x00002020


	//   ....[7]....
        /*0074*/ 	.word	0x00002040


	//   ....[8]....
        /*0078*/ 	.word	0x00002070


	//   ....[9]....
        /*007c*/ 	.word	0x00002080


	//----- nvinfo : EIATTR_VRC_CTA_INIT_COUNT
	.align		4
.L_3267:
        /*0080*/ 	.byte	0x02, 0x4a
	.zero		1
	.zero		1


	//----- nvinfo : EIATTR_EXIT_INSTR_OFFSETS
	.align		4
        /*0084*/ 	.byte	0x04, 0x1c
        /*0086*/ 	.short	(.L_3269 - .L_3268)


	//   ....[0]....
.L_3268:
        /*0088*/ 	.word	0x000084d0


	//----- nvinfo : EIATTR_MAX_THREADS
	.align		4
.L_3269:
        /*008c*/ 	.byte	0x04, 0x05
        /*008e*/ 	.short	(.L_3271 - .L_3270)
.L_3270:
        /*0090*/ 	.word	0x00000080
        /*0094*/ 	.word	0x00000001
        /*0098*/ 	.word	0x00000001


	//----- nvinfo : EIATTR_CBANK_PARAM_SIZE
	.align		4
.L_3271:
        /*009c*/ 	.byte	0x03, 0x19
        /*009e*/ 	.short	0x0128


	//----- nvinfo : EIATTR_PARAM_CBANK
	.align		4
        /*00a0*/ 	.byte	0x04, 0x0a
        /*00a2*/ 	.short	(.L_3273 - .L_3272)
	.align		4
.L_3272:
        /*00a4*/ 	.word	index@(.nv.constant0._ZN10layer_norm13ln_bwd_kernelINS_13Kernel_traitsIf6__halfS2_S2_fjLj5120ELj1ELj1ELj4ELj16ENS_18Kernel_traits_baseILj5120EfS2_S2_S2_fjLj128EEEEELb1ELb0ELb0ELb1EEEvNS_9BwdParamsE)
        /*00a8*/ 	.short	0x0380
        /*00aa*/ 	.short	0x0128


	//----- nvinfo : EIATTR_SW_WAR
	.align		4
.L_3273:
        /*00ac*/ 	.byte	0x04, 0x36
        /*00ae*/ 	.short	(.L_3275 - .L_3274)
.L_3274:
        /*00b0*/ 	.word	0x00000008
.L_3275:


//--------------------- .nv.info._ZN10layer_norm22ln_bwd_finalize_kernelINS_22Kernel_traits_finalizeILj5120Ef6__halfS2_S2_fjLb0ELj1024ELj4ENS_18Kernel_traits_baseILj5120EfS2_S2_S2_fjLj1024EEEEELb0ELb0EEEvNS_9BwdParamsE --------------------------
	.section	.nv.info._ZN10layer_norm22ln_bwd_finalize_kernelINS_22Kernel_traits_finalizeILj5120Ef6__halfS2_S2_fjLb0ELj1024ELj4ENS_18Kernel_traits_baseILj5120EfS2_S2_S2_fjLj1024EEEEELb0ELb0EEEvNS_9BwdParamsE,"",@"SHT_CUDA_INFO"
	.sectionflags	@""
	.align	4


	//----- nvinfo : EIATTR_CUDA_API_VERSION
	.align		4
        /*0000*/ 	.byte	0x04, 0x37
        /*0002*/ 	.short	(.L_3277 - .L_3276)
.L_3276:
        /*0004*/ 	.word	0x00000082


	//----- nvinfo : EIATTR_KPARAM_INFO
	.align		4
.L_3277:
        /*0008*/ 	.byte	0x04, 0x17
        /*000a*/ 	.short	(.L_3279 - .L_3278)
.L_3278:
        /*000c*/ 	.word	0x00000000
        /*0010*/ 	.short	0x0000
        /*0012*/ 	.short	0x0000
        /*0014*/ 	.byte	0x00, 0xf0, 0xa1, 0x04


	//----- nvinfo : EIATTR_SPARSE_MMA_MASK
	.align		4
.L_3279:
        /*0018*/ 	.byte	0x03, 0x50
        /*001a*/ 	.short	0x0000


	//----- nvinfo : EIATTR_MAXREG_COUNT
	.align		4
        /*001c*/ 	.byte	0x03, 0x1b
        /*001e*/ 	.short	0x0040


	//----- nvinfo : EIATTR_NUM_BARRIERS
	.align		4
        /*0020*/ 	.byte	0x02, 0x4c
        /*0022*/ 	.byte	0x01
	.zero		1


	//----- nvinfo : EIATTR_MERCURY_ISA_VERSION
	.align		4
        /*0024*/ 	.byte	0x03, 0x5f
        /*0026*/ 	.short	0x0101


	//----- nvinfo : EIATTR_COOP_GROUP_MASK_REGIDS
	.align		4
        /*0028*/ 	.byte	0x04, 0x29
        /*002a*/ 	.short	(.L_3281 - .L_3280)


	//   ....[0]....
.L_3280:
        /*002c*/ 	.word	0xffffffff


	//   ....[1]....
        /*0030*/ 	.word	0xffffffff


	//   ....[2]....
        /*0034*/ 	.word	0xffffffff


	//   ....[3]....
        /*0038*/ 	.word	0xffffffff


	//   ....[4]....
        /*003c*/ 	.word	0xffffffff


	//   ....[5]....
        /*0040*/ 	.word	0xffffffff


	//   ....[6]....
        /*0044*/ 	.word	0xffffffff


	//   ....[7]....
        /*0048*/ 	.word	0xffffffff


	//   ....[8]....
        /*004c*/ 	.word	0xffffffff


	//   ....[9]....
        /*0050*/ 	.word	0xffffffff


	//----- nvinfo : EIATTR_COOP_GROUP_INSTR_OFFSETS
	.align		4
.L_3281:
        /*0054*/ 	.byte	0x04, 0x28
        /*0056*/ 	.short	(.L_3283 - .L_3282)


	//   ....[0]....
.L_3282:
        /*0058*/ 	.word	0x000015e0


	//   ....[1]....
        /*005c*/ 	.word	0x000015f0


	//   ....[2]....
        /*0060*/ 	.word	0x00001620


	//   ....[3]....
        /*0064*/ 	.word	0x00001630


	//   ....[4]....
        /*0068*/ 	.word	0x00001660


	//   ....[5]....
        /*006c*/ 	.word	0x00001670


	//   ....[6]....
        /*0070*/ 	.word	0x000016b0


	//   ....[7]....
        /*0074*/ 	.word	0x000016e0


	//   ....[8]....
        /*0078*/ 	.word	0x00001710


	//   ....[9]....
        /*007c*/ 	.word	0x00001720


	//----- nvinfo : EIATTR_VRC_CTA_INIT_COUNT
	.align		4
.L_3283:
        /*0080*/ 	.byte	0x02, 0x4a
	.zero		1
	.zero		1


	//----- nvinfo : EIATTR_EXIT_INSTR_OFFSETS
	.align		4
        /*0084*/ 	.byte	0x04, 0x1c
        /*0086*/ 	.short	(.L_3285 - .L_3284)


	//   ....[0]....
.L_3284:
        /*0088*/ 	.word	0x00000060


	//   ....[1]....
        /*008c*/ 	.word	0x00001780


	//   ....[2]....
        /*0090*/ 	.word	0x000017b0


	//   ....[3]....
        /*0094*/ 	.word	0x00001850


	//----- nvinfo : EIATTR_MAX_THREADS
	.align		4
.L_3285:
        /*0098*/ 	.byte	0x04, 0x05
        /*009a*/ 	.short	(.L_3287 - .L_3286)
.L_3286:
        /*009c*/ 	.word	0x00000400
        /*00a0*/ 	.word	0x00000001
        /*00a4*/ 	.word	0x00000001


	//----- nvinfo : EIATTR_CRS_STACK_SIZE
	.align		4
.L_3287:
        /*00a8*/ 	.byte	0x04, 0x1e
        /*00aa*/ 	.short	(.L_3289 - .L_3288)
.L_3288:
        /*00ac*/ 	.word	0x00000000


	//----- nvinfo : EIATTR_CBANK_PARAM_SIZE
	.align		4
.L_3289:
        /*00b0*/ 	.byte	0x03, 0x19
        /*00b2*/ 	.short	0x0128


	//----- nvinfo : EIATTR_PARAM_CBANK
	.align		4
        /*00b4*/ 	.byte	0x04, 0x0a
        /*00b6*/ 	.short	(.L_3291 - .L_3290)
	.align		4
.L_3290:
        /*00b8*/ 	.word	index@(.nv.constant0._ZN10layer_norm22ln_bwd_finalize_kernelINS_22Kernel_traits_finalizeILj5120Ef6__halfS2_S2_fjLb0ELj1024ELj4ENS_18Kernel_traits_baseILj5120EfS2_S2_S2_fjLj1024EEEEELb0ELb0EEEvNS_9BwdParamsE)
        /*00bc*/ 	.short	0x0380
        /*00be*/ 	.short	0x0128


	//----- nvinfo : EIATTR_SW_WAR
	.align		4
.L_3291:
        /*00c0*/ 	.byte	0x04, 0x36
        /*00c2*/ 	.short	(.L_3293 - .L_3292)
.L_3292:
        /*00c4*/ 	.word	0x00000008
.L_3293:


//--------------------- .nv.info._ZN10layer_norm13ln_bwd_kernelINS_13Kernel_traitsIf6__halfS2_S2_fjLj5120ELj1ELj1ELj4ELj16ENS_18Kernel_traits_baseILj5120EfS2_S2_S2_fjLj128EEEEELb1ELb0ELb1ELb0EEEvNS_9BwdParamsE --------------------------
	.section	.nv.info._ZN10layer_norm13ln_bwd_kernelINS_13Kernel_traitsIf6__halfS2_S2_fjLj5120ELj1ELj1ELj4ELj16ENS_18Kernel_traits_baseILj5120EfS2_S2_S2_fjLj128EEEEELb1ELb0ELb1ELb0EEEvNS_9BwdParamsE,"",@"SHT_CUDA_INFO"
	.sectionflags	@""
	.align	4


	//----- nvinfo : EIATTR_CUDA_API_VERSION
	.align		4
        /*0000*/ 	.byte	0x04, 0x37
        /*0002*/ 	.short	(.L_3295 - .L_3294)
.L_3294:
        /*0004*/ 	.word	0x00000082


	//----- nvinfo : EIATTR_KPARAM_INFO
	.align		4
.L_3295:
        /*0008*/ 	.byte	0x04, 0x17
        /*000a*/ 	.short	(.L_3297 - .L_3296)
.L_3296:
        /*000c*/ 	.word	0x00000000
        /*0010*/ 	.short	0x0000
        /*0012*/ 	.short	0x0000
        /*0014*/ 	.byte	0x00, 0xf0, 0xa1, 0x04


	//----- nvinfo : EIATTR_SPARSE_MMA_MASK
	.align		4
.L_3297:
        /*0018*/ 	.byte	0x03, 0x50
        /*001a*/ 	.short	0x0000


	//----- nvinfo : EIATTR_MAXREG_COUNT
	.align		4
        /*001c*/ 	.byte	0x03, 0x1b
        /*001e*/ 	.short	0x00ff


	//----- nvinfo : EIATTR_NUM_BARRIERS
	.align		4
        /*0020*/ 	.byte	0x02, 0x4c
        /*0022*/ 	.byte	0x01
	.zero		1


	//----- nvinfo : EIATTR_ANNOTATIONS
	.align		4
        /*0024*/ 	.byte	0x04, 0x55
        /*0026*/ 	.short	(.L_3299 - .L_3298)


	//   ....[0]....
.L_3298:
        /*0028*/ 	.word	0x00000001
        /*002c*/ 	.byte	0x40, 0x00, 0x00, 0x00, 0x01, 0x00, 0x00, 0x00, 0x50, 0x00, 0x00, 0x00, 0x01, 0x00, 0x00, 0x00
        /*003c*/ 	.byte	0x60, 0x05, 0x00, 0x00, 0x01, 0x00, 0x00, 0x00, 0x70, 0x05, 0x00, 0x00, 0x01, 0x00, 0x00, 0x00
        /*004c*/ 	.byte	0x40, 0x0c, 0x00, 0x00, 0x01, 0x00, 0x00, 0x00, 0x50, 0x0c, 0x00, 0x00, 0x01, 0x00, 0x00, 0x00
        /*005c*/ 	.byte	0x80, 0x0c, 0x00, 0x00, 0x01, 0x00, 0x00, 0x00, 0xa0, 0x0c, 0x00, 0x00


	//----- nvinfo : EIATTR_MERCURY_ISA_VERSION
	.align		4
.L_3299:
        /*0068*/ 	.byte	0x03, 0x5f
        /*006a*/ 	.short	0x0101


	//----- nvinfo : EIATTR_COOP_GROUP_MASK_REGIDS
	.align		4
        /*006c*/ 	.byte	0x04, 0x29
        /*006e*/ 	.short	(.L_3301 - .L_3300)


	//   ....[0]....
.L_3300:
        /*0070*/ 	.word	0xffffffff


	//   ....[1]....
        /*0074*/ 	.word	0xffffffff


	//   ....[2]....
        /*0078*/ 	.word	0xffffffff


	//   ....[3]....
        /*007c*/ 	.word	0xffffffff


	//   ....[4]....
        /*0080*/ 	.word	0xffffffff


	//   ....[5]....
        /*0084*/ 	.word	0xffffffff


	//   ....[6]....
        /*0088*/ 	.word	0xffffffff


	//   ....[7]....
        /*008c*/ 	.word	0xffffffff


	//   ....[8]....
        /*0090*/ 	.word	0xffffffff


	//   ....[9]....
        /*0094*/ 	.word	0xffffffff


	//----- nvinfo : EIATTR_COOP_GROUP_INSTR_OFFSETS
	.align		4
.L_3301:
        /*0098*/ 	.byte	0x04, 0x28
        /*009a*/ 	.short	(.L_3303 - .L_3302)


	//   ....[0]....
.L_3302:
        /*009c*/ 	.word	0x00002ea0


	//   ....[1]....
        /*00a0*/ 	.word	0x00002ed0


	//   ....[2]....
        /*00a4*/ 	.word	0x00002f00


	//   ....[3]....
        /*00a8*/ 	.word	0x00002f10


	//   ....[4]....
        /*00ac*/ 	.word	0x00002f40


	//   ....[5]....
        /*00b0*/ 	.word	0x00002f50


	//   ....[6]....
        /*00b4*/ 	.word	0x00002f80


	//   ....[7]....
        /*00b8*/ 	.word	0x00002f90


	//   ....[8]....
        /*00bc*/ 	.word	0x00002fc0


	//   ....[9]....
        /*00c0*/ 	.word	0x00002fd0


	//----- nvinfo : EIATTR_VRC_CTA_INIT_COUNT
	.align		4
.L_3303:
        /*00c4*/ 	.byte	0x02, 0x4a
	.zero		1
	.zero		1


	//----- nvinfo : EIATTR_EXIT_INSTR_OFFSETS
	.align		4
        /*00c8*/ 	.byte	0x04, 0x1c
        /*00ca*/ 	.short	(.L_3305 - .L_3304)


	//   ....[0]....
.L_3304:
        /*00cc*/ 	.word	0x0000b370


	//   ....[1]....
        /*00d0*/ 	.word	0x0000b410


	//----- nvinfo : EIATTR_MAX_THREADS
	.align		4
.L_3305:
        /*00d4*/ 	.byte	0x04, 0x05
        /*00d6*/ 	.short	(.L_3307 - .L_3306)
.L_3306:
        /*00d8*/ 	.word	0x00000080
        /*00dc*/ 	.word	0x00000001
        /*00e0*/ 	.word	0x00000001


	//----- nvinfo : EIATTR_CRS_STACK_SIZE
	.align		4
.L_3307:
        /*00e4*/ 	.byte	0x04, 0x1e
        /*00e6*/ 	.short	(.L_3309 - .L_3308)
.L_3308:
        /*00e8*/ 	.word	0x00000000


	//----- nvinfo : EIATTR_CBANK_PARAM_SIZE
	.align		4
.L_3309:
        /*00ec*/ 	.byte	0x03, 0x19
        /*00ee*/ 	.short	0x0128


	//----- nvinfo : EIATTR_PARAM_CBANK
	.align		4
        /*00f0*/ 	.byte	0x04, 0x0a
        /*00f2*/ 	.short	(.L_3311 - .L_3310)
	.align		4
.L_3310:
        /*00f4*/ 	.word	index@(.nv.constant0._ZN10layer_norm13ln_bwd_kernelINS_13Kernel_traitsIf6__halfS2_S2_fjLj5120ELj1ELj1ELj4ELj16ENS_18Kernel_traits_baseILj5120EfS2_S2_S2_fjLj128EEEEELb1ELb0ELb1ELb0EEEvNS_9BwdParamsE)
        /*00f8*/ 	.short	0x0380
        /*00fa*/ 	.short	0x0128


	//----- nvinfo : EIATTR_SW_WAR
	.align		4
.L_3311:
        /*00fc*/ 	.byte	0x04, 0x36
        /*00fe*/ 	.short	(.L_3313 - .L_3312)
.L_3312:
        /*0100*/ 	.word	0x00000008
.L_3313:


//--------------------- .nv.info._ZN10layer_norm22ln_bwd_finalize_kernelINS_22Kernel_traits_finalizeILj5120Ef6__halfS2_S2_fjLb0ELj1024ELj4ENS_18Kernel_traits_baseILj5120EfS2_S2_S2_fjLj1024EEEEELb0ELb1EEEvNS_9BwdParamsE --------------------------
	.section	.nv.info._ZN10layer_norm22ln_bwd_finalize_kernelINS_22Kernel_traits_finalizeILj5120Ef6__halfS2_S2_fjLb0ELj1024ELj4ENS_18Kernel_traits_baseILj5120EfS2_S2_S2_fjLj1024EEEEELb0ELb1EEEvNS_9BwdParamsE,"",@"SHT_CUDA_INFO"
	.sectionflags	@""
	.align	4


	//----- nvinfo : EIATTR_CUDA_API_VERSION
	.align		4
        /*0000*/ 	.byte	0x04, 0x37
        /*0002*/ 	.short	(.L_3315 - .L_3314)
.L_3314:
        /*0004*/ 	.word	0x00000082


	//----- nvinfo : EIATTR_KPARAM_INFO
	.align		4
.L_3315:
        /*0008*/ 	.byte	0x04, 0x17
        /*000a*/ 	.short	(.L_3317 - .L_3316)
.L_3316:
        /*000c*/ 	.word	0x00000000
        /*0010*/ 	.short	0x0000
        /*0012*/ 	.short	0x0000
        /*0014*/ 	.byte	0x00, 0xf0, 0xa1, 0x04


	//----- nvinfo : EIATTR_SPARSE_MMA_MASK
	.align		4
.L_3317:
        /*0018*/ 	.byte	0x03, 0x50
        /*001a*/ 	.short	0x0000


	//----- nvinfo : EIATTR_MAXREG_COUNT
	.align		4
        /*001c*/ 	.byte	0x03, 0x1b
        /*001e*/ 	.short	0x0040


	//----- nvinfo : EIATTR_NUM_BARRIERS
	.align		4
        /*0020*/ 	.byte	0x02, 0x4c
        /*0022*/ 	.byte	0x01
	.zero		1


	//----- nvinfo : EIATTR_MERCURY_ISA_VERSION
	.align		4
        /*0024*/ 	.byte	0x03, 0x5f
        /*0026*/ 	.short	0x0101


	//----- nvinfo : EIATTR_COOP_GROUP_MASK_REGIDS
	.align		4
        /*0028*/ 	.byte	0x04, 0x29
        /*002a*/ 	.short	(.L_3319 - .L_3318)


	//   ....[0]....
.L_3318:
        /*002c*/ 	.word	0xffffffff


	//   ....[1]....
        /*0030*/ 	.word	0xffffffff


	//   ....[2]....
        /*0034*/ 	.word	0xffffffff


	//   ....[3]....
        /*0038*/ 	.word	0xffffffff


	//   ....[4]....
        /*003c*/ 	.word	0xffffffff


	//   ....[5]....
        /*0040*/ 	.word	0xffffffff


	//   ....[6]....
        /*0044*/ 	.word	0xffffffff


	//   ....[7]....
        /*0048*/ 	.word	0xffffffff


	//   ....[8]....
        /*004c*/ 	.word	0xffffffff


	//   ....[9]....
        /*0050*/ 	.word	0xffffffff


	//----- nvinfo : EIATTR_COOP_GROUP_INSTR_OFFSETS
	.align		4
.L_3319:
        /*0054*/ 	.byte	0x04, 0x28
        /*0056*/ 	.short	(.L_3321 - .L_3320)


	//   ....[0]....
.L_3320:
        /*0058*/ 	.word	0x00001630


	//   ....[1]....
        /*005c*/ 	.word	0x00001640


	//   ....[2]....
        /*0060*/ 	.word	0x00001670


	//   ....[3]....
        /*0064*/ 	.word	0x00001680


	//   ....[4]....
        /*0068*/ 	.word	0x000016b0


	//   ....[5]....
        /*006c*/ 	.word	0x000016c0


	//   ....[6]....
        /*0070*/ 	.word	0x000016f0


	//   ....[7]....
        /*0074*/ 	.word	0x00001710


	//   ....[8]....
        /*0078*/ 	.word	0x00001740


	//   ....[9]....
        /*007c*/ 	.word	0x00001750


	//----- nvinfo : EIATTR_VRC_CTA_INIT_COUNT
	.align		4
.L_3321:
        /*0080*/ 	.byte	0x02, 0x4a
	.zero		1
	.zero		1


	//----- nvinfo : EIATTR_EXIT_INSTR_OFFSETS
	.align		4
        /*0084*/ 	.byte	0x04, 0x1c
        /*0086*/ 	.short	(.L_3323 - .L_3322)


	//   ....[0]....
.L_3322:
        /*0088*/ 	.word	0x00000070


	//   ....[1]....
        /*008c*/ 	.word	0x000017b0


	//   ....[2]....
        /*0090*/ 	.word	0x00001860


	//----- nvinfo : EIATTR_MAX_THREADS
	.align		4
.L_3323:
        /*0094*/ 	.byte	0x04, 0x05
        /*0096*/ 	.short	(.L_3325 - .L_3324)
.L_3324:
        /*0098*/ 	.word	0x00000400
        /*009c*/ 	.word	0x00000001
        /*00a0*/ 	.word	0x00000001


	//----- nvinfo : EIATTR_CRS_STACK_SIZE
	.align		4
.L_3325:
        /*00a4*/ 	.byte	0x04, 0x1e
        /*00a6*/ 	.short	(.L_3327 - .L_3326)
.L_3326:
        /*00a8*/ 	.word	0x00000000


	//----- nvinfo : EIATTR_CBANK_PARAM_SIZE
	.align		4
.L_3327:
        /*00ac*/ 	.byte	0x03, 0x19
        /*00ae*/ 	.short	0x0128


	//----- nvinfo : EIATTR_PARAM_CBANK
	.align		4
        /*00b0*/ 	.byte	0x04, 0x0a
        /*00b2*/ 	.short	(.L_3329 - .L_3328)
	.align		4
.L_3328:
        /*00b4*/ 	.word	index@(.nv.constant0._ZN10layer_norm22ln_bwd_finalize_kernelINS_22Kernel_traits_finalizeILj5120Ef6__halfS2_S2_fjLb0ELj1024ELj4ENS_18Kernel_traits_baseILj5120EfS2_S2_S2_fjLj1024EEEEELb0ELb1EEEvNS_9BwdParamsE)
        /*00b8*/ 	.short	0x0380
        /*00ba*/ 	.short	0x0128


	//----- nvinfo : EIATTR_SW_WAR
	.align		4
.L_3329:
        /*00bc*/ 	.byte	0x04, 0x36
        /*00be*/ 	.short	(.L_3331 - .L_3330)
.L_3330:
        /*00c0*/ 	.word	0x00000008
.L_3331:


//--------------------- .nv.info._ZN10layer_norm13ln_bwd_kernelINS_13Kernel_traitsIf6__halfS2_S2_fjLj5120ELj1ELj1ELj4ELj16ENS_18Kernel_traits_baseILj5120EfS2_S2_S2_fjLj128EEEEELb1ELb0ELb1ELb1EEEvNS_9BwdParamsE --------------------------
	.section	.nv.info._ZN10layer_norm13ln_bwd_kernelINS_13Kernel_traitsIf6__halfS2_S2_fjLj5120ELj1ELj1ELj4ELj16ENS_18Kernel_traits_baseILj5120EfS2_S2_S2_fjLj128EEEEELb1ELb0ELb1ELb1EEEvNS_9BwdParamsE,"",@"SHT_CUDA_INFO"
	.sectionflags	@""
	.align	4


	//----- nvinfo : EIATTR_CUDA_API_VERSION
	.align		4
        /*0000*/ 	.byte	0x04, 0x37
        /*0002*/ 	.short	(.L_3333 - .L_3332)
.L_3332:
        /*0004*/ 	.word	0x00000082


	//----- nvinfo : EIATTR_KPARAM_INFO
	.align		4
.L_3333:
        /*0008*/ 	.byte	0x04, 0x17
        /*000a*/ 	.short	(.L_3335 - .L_3334)
.L_3334:
        /*000c*/ 	.word	0x00000000
        /*0010*/ 	.short	0x0000
        /*0012*/ 	.short	0x0000
        /*0014*/ 	.byte	0x00, 0xf0, 0xa1, 0x04


	//----- nvinfo : EIATTR_SPARSE_MMA_MASK
	.align		4
.L_3335:
        /*0018*/ 	.byte	0x03, 0x50
        /*001a*/ 	.short	0x0000


	//----- nvinfo : EIATTR_MAXREG_COUNT
	.align		4
        /*001c*/ 	.byte	0x03, 0x1b
        /*001e*/ 	.short	0x00ff


	//----- nvinfo : EIATTR_NUM_BARRIERS
	.align		4
        /*0020*/ 	.byte	0x02, 0x4c
        /*0022*/ 	.byte	0x01
	.zero		1


	//----- nvinfo : EIATTR_MERCURY_ISA_VERSION
	.align		4
        /*0024*/ 	.byte	0x03, 0x5f
        /*0026*/ 	.short	0x0101


	//----- nvinfo : EIATTR_COOP_GROUP_MASK_REGIDS
	.align		4
        /*0028*/ 	.byte	0x04, 0x29
        /*002a*/ 	.short	(.L_3337 - .L_3336)


	//   ....[0]....
.L_3336:
        /*002c*/ 	.word	0xffffffff


	//   ....[1]....
        /*0030*/ 	.word	0xffffffff


	//   ....[2]....
        /*0034*/ 	.word	0xffffffff


	//   ....[3]....
        /*0038*/ 	.word	0xffffffff


	//   ....[4]....
        /*003c*/ 	.word	0xffffffff


	//   ....[5]....
        /*0040*/ 	.word	0xffffffff


	//   ....[6]....
        /*0044*/ 	.word	0xffffffff


	//   ....[7]....
        /*0048*/ 	.word	0xffffffff


	//   ....[8]....
        /*004c*/ 	.word	0xffffffff


	//   ....[9]....
        /*0050*/ 	.word	0xffffffff


	//----- nvinfo : EIATTR_COOP_GROUP_INSTR_OFFSETS
	.align		4
.L_3337:
        /*0054*/ 	.byte	0x04, 0x28
        /*0056*/ 	.short	(.L_3339 - .L_3338)


	//   ....[0]....
.L_3338:
        /*0058*/ 	.word	0x00002570


	//   ....[1]....
        /*005c*/ 	.word	0x00002590


	//   ....[2]....
        /*0060*/ 	.word	0x000025d0


	//   ....[3]....
        /*0064*/ 	.word	0x000025e0


	//   ....[4]....
        /*0068*/ 	.word	0x00002620


	//   ....[5]....
        /*006c*/ 	.word	0x00002630


	//   ....[6]....
        /*0070*/ 	.word	0x00002660


	//   ....[7]....
        /*0074*/ 	.word	0x00002670


	//   ....[8]....
        /*0078*/ 	.word	0x000026a0


	//   ....[9]....
        /*007c*/ 	.word	0x000026b0


	//----- nvinfo : EIATTR_VRC_CTA_INIT_COUNT
	.align		4
.L_3339:
        /*0080*/ 	.byte	0x02, 0x4a
	.zero		1
	.zero		1


	//----- nvinfo : EIATTR_EXIT_INSTR_OFFSETS
	.align		4
        /*0084*/ 	.byte	0x04, 0x1c
        /*0086*/ 	.short	(.L_3341 - .L_3340)


	//   ....[0]....
.L_3340:
        /*0088*/ 	.word	0x0000a5c0


	//----- nvinfo : EIATTR_MAX_THREADS
	.align		4
.L_3341:
        /*008c*/ 	.byte	0x04, 0x05
        /*008e*/ 	.short	(.L_3343 - .L_3342)
.L_3342:
        /*0090*/ 	.word	0x00000080
        /*0094*/ 	.word	0x00000001
        /*0098*/ 	.word	0x00000001


	//----- nvinfo : EIATTR_CRS_STACK_SIZE
	.align		4
.L_3343:
        /*009c*/ 	.byte	0x04, 0x1e
        /*009e*/ 	.short	(.L_3345 - .L_3344)
.L_3344:
        /*00a0*/ 	.word	0x00000000


	//----- nvinfo : EIATTR_CBANK_PARAM_SIZE
	.align		4
.L_3345:
        /*00a4*/ 	.byte	0x03, 0x19
        /*00a6*/ 	.short	0x0128


	//----- nvinfo : EIATTR_PARAM_CBANK
	.align		4
        /*00a8*/ 	.byte	0x04, 0x0a
        /*00aa*/ 	.short	(.L_3347 - .L_3346)
	.align		4
.L_3346:
        /*00ac*/ 	.word	index@(.nv.constant0._ZN10layer_norm13ln_bwd_kernelINS_13Kernel_traitsIf6__halfS2_S2_fjLj5120ELj1ELj1ELj4ELj16ENS_18Kernel_traits_baseILj5120EfS2_S2_S2_fjLj128EEEEELb1ELb0ELb1ELb1EEEvNS_9BwdParamsE)
        /*00b0*/ 	.short	0x0380
        /*00b2*/ 	.short	0x0128


	//----- nvinfo : EIATTR_SW_WAR
	.align		4
.L_3347:
        /*00b4*/ 	.byte	0x04, 0x36
        /*00b6*/ 	.short	(.L_3349 - .L_3348)
.L_3348:
        /*00b8*/ 	.word	0x00000008
.L_3349:


//--------------------- .nv.info._ZN10layer_norm13ln_bwd_kernelINS_13Kernel_traitsIf6__halfS2_S2_fjLj5120ELj1ELj1ELj4ELj16ENS_18Kernel_traits_baseILj5120EfS2_S2_S2_fjLj128EEEEELb1ELb1ELb0ELb0EEEvNS_9BwdParamsE --------------------------
	.section	.nv.info._ZN10layer_norm13ln_bwd_kernelINS_13Kernel_traitsIf6__halfS2_S2_fjLj5120ELj1ELj1ELj4ELj16ENS_18Kernel_traits_baseILj5120EfS2_S2_S2_fjLj128EEEEELb1ELb1ELb0ELb0EEEvNS_9BwdParamsE,"",@"SHT_CUDA_INFO"
	.sectionflags	@""
	.align	4


	//----- nvinfo : EIATTR_CUDA_API_VERSION
	.align		4
        /*0000*/ 	.byte	0x04, 0x37
        /*0002*/ 	.short	(.L_3351 - .L_3350)
.L_3350:
        /*0004*/ 	.word	0x00000082


	//----- nvinfo : EIATTR_KPARAM_INFO
	.align		4
.L_3351:
        /*0008*/ 	.byte	0x04, 0x17
        /*000a*/ 	.short	(.L_3353 - .L_3352)
.L_3352:
        /*000c*/ 	.word	0x00000000
        /*0010*/ 	.short	0x0000
        /*0012*/ 	.short	0x0000
        /*0014*/ 	.byte	0x00, 0xf0, 0xa1, 0x04


	//----- nvinfo : EIATTR_SPARSE_MMA_MASK
	.align		4
.L_3353:
        /*0018*/ 	.byte	0x03, 0x50
        /*001a*/ 	.short	0x0000


	//----- nvinfo : EIATTR_MAXREG_COUNT
	.align		4
        /*001c*/ 	.byte	0x03, 0x1b
        /*001e*/ 	.short	0x00ff


	//----- nvinfo : EIATTR_NUM_BARRIERS
	.align		4
        /*0020*/ 	.byte	0x02, 0x4c
        /*0022*/ 	.byte	0x01
	.zero		1


	//----- nvinfo : EIATTR_ANNOTATIONS
	.align		4
        /*0024*/ 	.byte	0x04, 0x55
        /*0026*/ 	.short	(.L_3355 - .L_3354)


	//   ....[0]....
.L_3354:
        /* <DEDUP_REMOVED lines=141> */


	//----- nvinfo : EIATTR_MERCURY_ISA_VERSION
	.align		4
.L_3355:
        /*08e0*/ 	.byte	0x03, 0x5f
        /*08e2*/ 	.short	0x0101


	//----- nvinfo : EIATTR_COOP_GROUP_MASK_REGIDS
	.align		4
        /*08e4*/ 	.byte	0x04, 0x29
        /*08e6*/ 	.short	(.L_3357 - .L_3356)


	//   ....[0]....
.L_3356:
        /*08e8*/ 	.word	0xffffffff


	//   ....[1]....
        /*08ec*/ 	.word	0xffffffff


	//   ....[2]....
        /*08f0*/ 	.word	0xffffffff


	//   ....[3]....
        /*08f4*/ 	.word	0xffffffff


	//   ....[4]....
        /*08f8*/ 	.word	0xffffffff


	//   ....[5]....
        /*08fc*/ 	.word	0xffffffff


	//   ....[6]....
        /*0900*/ 	.word	0xffffffff


	//   ....[7]....
        /*0904*/ 	.word	0xffffffff


	//   ....[8]....
        /*0908*/ 	.word	0xffffffff


	//   ....[9]....
        /*090c*/ 	.word	0xffffffff


	//----- nvinfo : EIATTR_COOP_GROUP_INSTR_OFFSETS
	.align		4
.L_3357:
        /*0910*/ 	.byte	0x04, 0x28
        /*0912*/ 	.short	(.L_3359 - .L_3358)


	//   ....[0]....
.L_3358:
        /*0914*/ 	.word	0x00003730


	//   ....[1]....
        /*0918*/ 	.word	0x00003750


	//   ....[2]....
        /*091c*/ 	.word	0x00003790


	//   ....[3]....
        /*0920*/ 	.word	0x000037c0


	//   ....[4]....
        /*0924*/ 	.word	0x000037e0


	//   ....[5]....
        /*0928*/ 	.word	0x00003800


	//   ....[6]....
        /*092c*/ 	.word	0x00003820


	//   ....[7]....
        /*0930*/ 	.word	0x00003840


	//   ....[8]....
        /*0934*/ 	.word	0x00003860


	//   ....[9]....
        /*0938*/ 	.word	0x00003880


	//----- nvinfo : EIATTR_VRC_CTA_INIT_COUNT
	.align		4
.L_3359:
        /*093c*/ 	.byte	0x02, 0x4a
	.zero		1
	.zero		1


	//----- nvinfo : EIATTR_EXIT_INSTR_OFFSETS
	.align		4
        /*0940*/ 	.byte	0x04, 0x1c
        /*0942*/ 	.short	(.L_3361 - .L_3360)


	//   ....[0]....
.L_3360:
        /*0944*/ 	.word	0x0000d660


	//   ....[1]....
        /*0948*/ 	.word	0x0000d770


	//----- nvinfo : EIATTR_MAX_THREADS
	.align		4
.L_3361:
        /*094c*/ 	.byte	0x04, 0x05
        /*094e*/ 	.short	(.L_3363 - .L_3362)
.L_3362:
        /*0950*/ 	.word	0x00000080
        /*0954*/ 	.word	0x00000001
        /*0958*/ 	.word	0x00000001


	//----- nvinfo : EIATTR_CRS_STACK_SIZE
	.align		4
.L_3363:
        /*095c*/ 	.byte	0x04, 0x1e
        /*095e*/ 	.short	(.L_3365 - .L_3364)
.L_3364:
        /*0960*/ 	.word	0x00000000


	//----- nvinfo : EIATTR_CBANK_PARAM_SIZE
	.align		4
.L_3365:
        /*0964*/ 	.byte	0x03, 0x19
        /*0966*/ 	.short	0x0128


	//----- nvinfo : EIATTR_PARAM_CBANK
	.align		4
        /*0968*/ 	.byte	0x04, 0x0a
        /*096a*/ 	.short	(.L_3367 - .L_3366)
	.align		4
.L_3366:
        /*096c*/ 	.word	index@(.nv.constant0._ZN10layer_norm13ln_bwd_kernelINS_13Kernel_traitsIf6__halfS2_S2_fjLj5120ELj1ELj1ELj4ELj16ENS_18Kernel_traits_baseILj5120EfS2_S2_S2_fjLj128EEEEELb1ELb1ELb0ELb0EEEvNS_9BwdParamsE)
        /*0970*/ 	.short	0x0380
        /*0972*/ 	.short	0x0128


	//----- nvinfo : EIATTR_SW_WAR
	.align		4
.L_3367:
        /*0974*/ 	.byte	0x04, 0x36
        /*0976*/ 	.short	(.L_3369 - .L_3368)
.L_3368:
        /*0978*/ 	.word	0x00000008
.L_3369:


//--------------------- .nv.info._ZN10layer_norm13ln_bwd_kernelINS_13Kernel_traitsIf6__halfS2_S2_fjLj5120ELj1ELj1ELj4ELj16ENS_18Kernel_traits_baseILj5120EfS2_S2_S2_fjLj128EEEEELb1ELb1ELb0ELb1EEEvNS_9BwdParamsE --------------------------
	.section	.nv.info._ZN10layer_norm13ln_bwd_kernelINS_13Kernel_traitsIf6__halfS2_S2_fjLj5120ELj1ELj1ELj4ELj16ENS_18Kernel_traits_baseILj5120EfS2_S2_S2_fjLj128EEEEELb1ELb1ELb0ELb1EEEvNS_9BwdParamsE,"",@"SHT_CUDA_INFO"
	.sectionflags	@""
	.align	4


	//----- nvinfo : EIATTR_CUDA_API_VERSION
	.align		4
        /*0000*/ 	.byte	0x04, 0x37
        /*0002*/ 	.short	(.L_3371 - .L_3370)
.L_3370:
        /*0004*/ 	.word	0x00000082


	//----- nvinfo : EIATTR_KPARAM_INFO
	.align		4
.L_3371:
        /*0008*/ 	.byte	0x04, 0x17
        /*000a*/ 	.short	(.L_3373 - .L_3372)
.L_3372:
        /*000c*/ 	.word	0x00000000
        /*0010*/ 	.short	0x0000
        /*0012*/ 	.short	0x0000
        /*0014*/ 	.byte	0x00, 0xf0, 0xa1, 0x04


	//----- nvinfo : EIATTR_SPARSE_MMA_MASK
	.align		4
.L_3373:
        /*0018*/ 	.byte	0x03, 0x50
        /*001a*/ 	.short	0x0000


	//----- nvinfo : EIATTR_MAXREG_COUNT
	.align		4
        /*001c*/ 	.byte	0x03, 0x1b
        /*001e*/ 	.short	0x00ff


	//----- nvinfo : EIATTR_NUM_BARRIERS
	.align		4
        /*0020*/ 	.byte	0x02, 0x4c
        /*0022*/ 	.byte	0x01
	.zero		1


	//----- nvinfo : EIATTR_ANNOTATIONS
	.align		4
        /*0024*/ 	.byte	0x04, 0x55
        /*0026*/ 	.short	(.L_3375 - .L_3374)


	//   ....[0]....
.L_3374:
        /* <DEDUP_REMOVED lines=144> */


	//----- nvinfo : EIATTR_MERCURY_ISA_VERSION
	.align		4
.L_3375:
        /*0918*/ 	.byte	0x03, 0x5f
        /*091a*/ 	.short	0x0101


	//----- nvinfo : EIATTR_COOP_GROUP_MASK_REGIDS
	.align		4
        /*091c*/ 	.byte	0x04, 0x29
        /*091e*/ 	.short	(.L_3377 - .L_3376)


	//   ....[0]....
.L_3376:
        /*0920*/ 	.word	0xffffffff


	//   ....[1]....
        /*0924*/ 	.word	0xffffffff


	//   ....[2]....
        /*0928*/ 	.word	0xffffffff


	//   ....[3]....
        /*092c*/ 	.word	0xffffffff


	//   ....[4]....
        /*0930*/ 	.word	0xffffffff


	//   ....[5]....
        /*0934*/ 	.word	0xffffffff


	//   ....[6]....
        /*0938*/ 	.word	0xffffffff


	//   ....[7]....
        /*093c*/ 	.word	0xffffffff


	//   ....[8]....
        /*0940*/ 	.word	0xffffffff


	//   ....[9]....
        /*0944*/ 	.word	0xffffffff


	//----- nvinfo : EIATTR_COOP_GROUP_INSTR_OFFSETS
	.align		4
.L_3377:
        /*0948*/ 	.byte	0x04, 0x28
        /*094a*/ 	.short	(.L_3379 - .L_3378)


	//   ....[0]....
.L_3378:
        /*094c*/ 	.word	0x00002860


	//   ....[1]....
        /*0950*/ 	.word	0x00002990


	//   ....[2]....
        /*0954*/ 	.word	0x000029b0


	//   ....[3]....
        /*0958*/ 	.word	0x000029d0


	//   ....[4]....
        /*095c*/ 	.word	0x000029f0


	//   ....[5]....
        /*0960*/ 	.word	0x00002a10


	//   ....[6]....
        /*0964*/ 	.word	0x00002a30


	//   ....[7]....
        /*0968*/ 	.word	0x00002a50


	//   ....[8]....
        /*096c*/ 	.word	0x00002a70


	//   ....[9]....
        /*0970*/ 	.word	0x00002a90


	//----- nvinfo : EIATTR_VRC_CTA_INIT_COUNT
	.align		4
.L_3379:
        /*0974*/ 	.byte	0x02, 0x4a
	.zero		1
	.zero		1


	//----- nvinfo : EIATTR_EXIT_INSTR_OFFSETS
	.align		4
        /*0978*/ 	.byte	0x04, 0x1c
        /*097a*/ 	.short	(.L_3381 - .L_3380)


	//   ....[0]....
.L_3380:
        /*097c*/ 	.word	0x0000c520


	//----- nvinfo : EIATTR_MAX_THREADS
	.align		4
.L_3381:
        /*0980*/ 	.byte	0x04, 0x05
        /*0982*/ 	.short	(.L_3383 - .L_3382)
.L_3382:
        /*0984*/ 	.word	0x00000080
        /*0988*/ 	.word	0x00000001
        /*098c*/ 	.word	0x00000001


	//----- nvinfo : EIATTR_CBANK_PARAM_SIZE
	.align		4
.L_3383:
        /*0990*/ 	.byte	0x03, 0x19
        /*0992*/ 	.short	0x0128


	//----- nvinfo : EIATTR_PARAM_CBANK
	.align		4
        /*0994*/ 	.byte	0x04, 0x0a
        /*0996*/ 	.short	(.L_3385 - .L_3384)
	.align		4
.L_3384:
        /*0998*/ 	.word	index@(.nv.constant0._ZN10layer_norm13ln_bwd_kernelINS_13Kernel_traitsIf6__halfS2_S2_fjLj5120ELj1ELj1ELj4ELj16ENS_18Kernel_traits_baseILj5120EfS2_S2_S2_fjLj128EEEEELb1ELb1ELb0ELb1EEEvNS_9BwdParamsE)
        /*099c*/ 	.short	0x0380
        /*099e*/ 	.short	0x0128


	//----- nvinfo : EIATTR_SW_WAR
	.align		4
.L_3385:
        /*09a0*/ 	.byte	0x04, 0x36
        /*09a2*/ 	.short	(.L_3387 - .L_3386)
.L_3386:
        /*09a4*/ 	.word	0x00000008
.L_3387:


//--------------------- .nv.info._ZN10layer_norm22ln_bwd_finalize_kernelINS_22Kernel_traits_finalizeILj5120Ef6__halfS2_S2_fjLb1ELj1024ELj4ENS_18Kernel_traits_baseILj5120EfS2_S2_S2_fjLj1024EEEEELb1ELb0EEEvNS_9BwdParamsE --------------------------
	.section	.nv.info._ZN10layer_norm22ln_bwd_finalize_kernelINS_22Kernel_traits_finalizeILj5120Ef6__halfS2_S2_fjLb1ELj1024ELj4ENS_18Kernel_traits_baseILj5120EfS2_S2_S2_fjLj1024EEEEELb1ELb0EEEvNS_9BwdParamsE,"",@"SHT_CUDA_INFO"
	.sectionflags	@""
	.align	4


	//----- nvinfo : EIATTR_CUDA_API_VERSION
	.align		4
        /*0000*/ 	.byte	0x04, 0x37
        /*0002*/ 	.short	(.L_3389 - .L_3388)
.L_3388:
        /*0004*/ 	.word	0x00000082


	//----- nvinfo : EIATTR_KPARAM_INFO
	.align		4
.L_3389:
        /*0008*/ 	.byte	0x04, 0x17
        /*000a*/ 	.short	(.L_3391 - .L_3390)
.L_3390:
        /*000c*/ 	.word	0x00000000
        /*0010*/ 	.short	0x0000
        /*0012*/ 	.short	0x0000
        /*0014*/ 	.byte	0x00, 0xf0, 0xa1, 0x04


	//----- nvinfo : EIATTR_SPARSE_MMA_MASK
	.align		4
.L_3391:
        /*0018*/ 	.byte	0x03, 0x50
        /*001a*/ 	.short	0x0000


	//----- nvinfo : EIATTR_MAXREG_COUNT
	.align		4
        /*001c*/ 	.byte	0x03, 0x1b
        /*001e*/ 	.short	0x0040


	//----- nvinfo : EIATTR_NUM_BARRIERS
	.align		4
        /*0020*/ 	.byte	0x02, 0x4c
        /*0022*/ 	.byte	0x01
	.zero		1


	//----- nvinfo : EIATTR_MERCURY_ISA_VERSION
	.align		4
        /*0024*/ 	.byte	0x03, 0x5f
        /*0026*/ 	.short	0x0101


	//----- nvinfo : EIATTR_COOP_GROUP_MASK_REGIDS
	.align		4
        /*0028*/ 	.byte	0x04, 0x29
        /*002a*/ 	.short	(.L_3393 - .L_3392)


	//   ....[0]....
.L_3392:
        /*002c*/ 	.word	0xffffffff


	//   ....[1]....
        /*0030*/ 	.word	0xffffffff


	//   ....[2]....
        /*0034*/ 	.word	0xffffffff


	//   ....[3]....
        /*0038*/ 	.word	0xffffffff


	//   ....[4]....
        /*003c*/ 	.word	0xffffffff


	//   ....[5]....
        /*0040*/ 	.word	0xffffffff


	//   ....[6]....
        /*0044*/ 	.word	0xffffffff


	//   ....[7]....
        /*0048*/ 	.word	0xffffffff


	//   ....[8]....
        /*004c*/ 	.word	0xffffffff


	//   ....[9]....
        /*0050*/ 	.word	0xffffffff


	//   ....[10]....
        /*0054*/ 	.word	0xffffffff


	//   ....[11]....
        /*0058*/ 	.word	0xffffffff


	//   ....[12]....
        /*005c*/ 	.word	0xffffffff


	//   ....[13]....
        /*0060*/ 	.word	0xffffffff


	//   ....[14]....
        /*0064*/ 	.word	0xffffffff


	//----- nvinfo : EIATTR_COOP_GROUP_INSTR_OFFSETS
	.align		4
.L_3393:
        /*0068*/ 	.byte	0x04, 0x28
        /*006a*/ 	.short	(.L_3395 - .L_3394)


	//   ....[0]....
.L_3394:
        /*006c*/ 	.word	0x00001040


	//   ....[1]....
        /*0070*/ 	.word	0x00001050


	//   ....[2]....
        /*0074*/ 	.word	0x00001060


	//   ....[3]....
        /*0078*/ 	.word	0x00001090


	//   ....[4]....
        /*007c*/ 	.word	0x000010b0


	//   ....[5]....
        /*0080*/ 	.word	0x000010c0


	//   ....[6]....
        /*0084*/ 	.word	0x000010f0


	//   ....[7]....
        /*0088*/ 	.word	0x00001110


	//   ....[8]....
        /*008c*/ 	.word	0x00001120


	//   ....[9]....
        /*0090*/ 	.word	0x00001160


	//   ....[10]....
        /*0094*/ 	.word	0x00001190


	//   ....[11]....
        /*0098*/ 	.word	0x000011a0


	//   ....[12]....
        /*009c*/ 	.word	0x000011e0


	//   ....[13]....
        /*00a0*/ 	.word	0x00001200


	//   ....[14]....
        /*00a4*/ 	.word	0x00001210


	//----- nvinfo : EIATTR_VRC_CTA_INIT_COUNT
	.align		4
.L_3395:
        /*00a8*/ 	.byte	0x02, 0x4a
	.zero		1
	.zero		1


	//----- nvinfo : EIATTR_EXIT_INSTR_OFFSETS
	.align		4
        /*00ac*/ 	.byte	0x04, 0x1c
        /*00ae*/ 	.short	(.L_3397 - .L_3396)


	//   ....[0]....
.L_3396:
        /*00b0*/ 	.word	0x00000060


	//   ....[1]....
        /*00b4*/ 	.word	0x00001290


	//   ....[2]....
        /*00b8*/ 	.word	0x000012c0


	//   ....[3]....
        /*00bc*/ 	.word	0x000013a0


	//----- nvinfo : EIATTR_MAX_THREADS
	.align		4
.L_3397:
        /*00c0*/ 	.byte	0x04, 0x05
        /*00c2*/ 	.short	(.L_3399 - .L_3398)
.L_3398:
        /*00c4*/ 	.word	0x00000400
        /*00c8*/ 	.word	0x00000001
        /*00cc*/ 	.word	0x00000001


	//----- nvinfo : EIATTR_CRS_STACK_SIZE
	.align		4
.L_3399:
        /*00d0*/ 	.byte	0x04, 0x1e
        /*00d2*/ 	.short	(.L_3401 - .L_3400)
.L_3400:
        /*00d4*/ 	.word	0x00000000


	//----- nvinfo : EIATTR_CBANK_PARAM_SIZE
	.align		4
.L_3401:
        /*00d8*/ 	.byte	0x03, 0x19
        /*00da*/ 	.short	0x0128


	//----- nvinfo : EIATTR_PARAM_CBANK
	.align		4
        /*00dc*/ 	.byte	0x04, 0x0a
        /*00de*/ 	.short	(.L_3403 - .L_3402)
	.align		4
.L_3402:
        /*00e0*/ 	.word	index@(.nv.constant0._ZN10layer_norm22ln_bwd_finalize_kernelINS_22Kernel_traits_finalizeILj5120Ef6__halfS2_S2_fjLb1ELj1024ELj4ENS_18Kernel_traits_baseILj5120EfS2_S2_S2_fjLj1024EEEEELb1ELb0EEEvNS_9BwdParamsE)
        /*00e4*/ 	.short	0x0380
        /*00e6*/ 	.short	0x0128


	//----- nvinfo : EIATTR_SW_WAR
	.align		4
.L_3403:
        /*00e8*/ 	.byte	0x04, 0x36
        /*00ea*/ 	.short	(.L_3405 - .L_3404)
.L_3404:
        /*00ec*/ 	.word	0x00000008
.L_3405:


//--------------------- .nv.info._ZN10layer_norm13ln_bwd_kernelINS_13Kernel_traitsIf6__halfS2_S2_fjLj5120ELj1ELj1ELj4ELj16ENS_18Kernel_traits_baseILj5120EfS2_S2_S2_fjLj128EEEEELb1ELb1ELb1ELb0EEEvNS_9BwdParamsE --------------------------
	.section	.nv.info._ZN10layer_norm13ln_bwd_kernelINS_13Kernel_traitsIf6__halfS2_S2_fjLj5120ELj1ELj1ELj4ELj16ENS_18Kernel_traits_baseILj5120EfS2_S2_S2_fjLj128EEEEELb1ELb1ELb1ELb0EEEvNS_9BwdParamsE,"",@"SHT_CUDA_INFO"
	.sectionflags	@""
	.align	4


	//----- nvinfo : EIATTR_CUDA_API_VERSION
	.align		4
        /*0000*/ 	.byte	0x04, 0x37
        /*0002*/ 	.short	(.L_3407 - .L_3406)
.L_3406:
        /*0004*/ 	.word	0x00000082


	//----- nvinfo : EIATTR_KPARAM_INFO
	.align		4
.L_3407:
        /*0008*/ 	.byte	0x04, 0x17
        /*000a*/ 	.short	(.L_3409 - .L_3408)
.L_3408:
        /*000c*/ 	.word	0x00000000
        /*0010*/ 	.short	0x0000
        /*0012*/ 	.short	0x0000
        /*0014*/ 	.byte	0x00, 0xf0, 0xa1, 0x04


	//----- nvinfo : EIATTR_SPARSE_MMA_MASK
	.align		4
.L_3409:
        /*0018*/ 	.byte	0x03, 0x50
        /*001a*/ 	.short	0x0000


	//----- nvinfo : EIATTR_MAXREG_COUNT
	.align		4
        /*001c*/ 	.byte	0x03, 0x1b
        /*001e*/ 	.short	0x00ff


	//----- nvinfo : EIATTR_NUM_BARRIERS
	.align		4
        /*0020*/ 	.byte	0x02, 0x4c
        /*0022*/ 	.byte	0x01
	.zero		1


	//----- nvinfo : EIATTR_ANNOTATIONS
	.align		4
        /*0024*/ 	.byte	0x04, 0x55
        /*0026*/ 	.short	(.L_3411 - .L_3410)


	//   ....[0]....
.L_3410:
        /* <DEDUP_REMOVED lines=165> */


	//----- nvinfo : EIATTR_MERCURY_ISA_VERSION
	.align		4
.L_3411:
        /*0a68*/ 	.byte	0x03, 0x5f
        /*0a6a*/ 	.short	0x0101


	//----- nvinfo : EIATTR_COOP_GROUP_MASK_REGIDS
	.align		4
        /*0a6c*/ 	.byte	0x04, 0x29
        /*0a6e*/ 	.short	(.L_3413 - .L_3412)


	//   ....[0]....
.L_3412:
        /*0a70*/ 	.word	0xffffffff


	//   ....[1]....
        /*0a74*/ 	.word	0xffffffff


	//   ....[2]....
        /*0a78*/ 	.word	0xffffffff


	//   ....[3]....
        /*0a7c*/ 	.word	0xffffffff


	//   ....[4]....
        /*0a80*/ 	.word	0xffffffff


	//   ....[5]....
        /*0a84*/ 	.word	0xffffffff


	//   ....[6]....
        /*0a88*/ 	.word	0xffffffff


	//   ....[7]....
        /*0a8c*/ 	.word	0xffffffff


	//   ....[8]....
        /*0a90*/ 	.word	0xffffffff


	//   ....[9]....
        /*0a94*/ 	.word	0xffffffff


	//----- nvinfo : EIATTR_COOP_GROUP_INSTR_OFFSETS
	.align		4
.L_3413:
        /*0a98*/ 	.byte	0x04, 0x28
        /*0a9a*/ 	.short	(.L_3415 - .L_3414)


	//   ....[0]....
.L_3414:
        /*0a9c*/ 	.word	0x00004050


	//   ....[1]....
        /*0aa0*/ 	.word	0x00004070


	//   ....[2]....
        /*0aa4*/ 	.word	0x000040b0


	//   ....[3]....
        /*0aa8*/ 	.word	0x000040c0


	//   ....[4]....
        /*0aac*/ 	.word	0x00004100


	//   ....[5]....
        /*0ab0*/ 	.word	0x00004110


	//   ....[6]....
        /*0ab4*/ 	.word	0x00004140


	//   ....[7]....
        /*0ab8*/ 	.word	0x00004150


	//   ....[8]....
        /*0abc*/ 	.word	0x00004180


	//   ....[9]....
        /*0ac0*/ 	.word	0x00004190


	//----- nvinfo : EIATTR_VRC_CTA_INIT_COUNT
	.align		4
.L_3415:
        /*0ac4*/ 	.byte	0x02, 0x4a
	.zero		1
	.zero		1


	//----- nvinfo : EIATTR_EXIT_INSTR_OFFSETS
	.align		4
        /*0ac8*/ 	.byte	0x04, 0x1c
        /*0aca*/ 	.short	(.L_3417 - .L_3416)


	//   ....[0]....
.L_3416:
        /*0acc*/ 	.word	0x000122c0


	//   ....[1]....
        /*0ad0*/ 	.word	0x00012410


	//----- nvinfo : EIATTR_MAX_THREADS
	.align		4
.L_3417:
        /*0ad4*/ 	.byte	0x04, 0x05
        /*0ad6*/ 	.short	(.L_3419 - .L_3418)
.L_3418:
        /*0ad8*/ 	.word	0x00000080
        /*0adc*/ 	.word	0x00000001
        /*0ae0*/ 	.word	0x00000001


	//----- nvinfo : EIATTR_CRS_STACK_SIZE
	.align		4
.L_3419:
        /*0ae4*/ 	.byte	0x04, 0x1e
        /*0ae6*/ 	.short	(.L_3421 - .L_3420)
.L_3420:
        /*0ae8*/ 	.word	0x00000000


	//----- nvinfo : EIATTR_CBANK_PARAM_SIZE
	.align		4
.L_3421:
        /*0aec*/ 	.byte	0x03, 0x19
        /*0aee*/ 	.short	0x0128


	//----- nvinfo : EIATTR_PARAM_CBANK
	.align		4
        /*0af0*/ 	.byte	0x04, 0x0a
        /*0af2*/ 	.short	(.L_3423 - .L_3422)
	.align		4
.L_3422:
        /*0af4*/ 	.word	index@(.nv.constant0._ZN10layer_norm13ln_bwd_kernelINS_13Kernel_traitsIf6__halfS2_S2_fjLj5120ELj1ELj1ELj4ELj16ENS_18Kernel_traits_baseILj5120EfS2_S2_S2_fjLj128EEEEELb1ELb1ELb1ELb0EEEvNS_9BwdParamsE)
        /*0af8*/ 	.short	0x0380
        /*0afa*/ 	.short	0x0128


	//----- nvinfo : EIATTR_SW_WAR
	.align		4
.L_3423:
        /*0afc*/ 	.byte	0x04, 0x36
        /*0afe*/ 	.short	(.L_3425 - .L_3424)
.L_3424:
        /*0b00*/ 	.word	0x00000008
.L_3425:


//--------------------- .nv.info._ZN10layer_norm22ln_bwd_finalize_kernelINS_22Kernel_traits_finalizeILj5120Ef6__halfS2_S2_fjLb1ELj1024ELj4ENS_18Kernel_traits_baseILj5120EfS2_S2_S2_fjLj1024EEEEELb1ELb1EEEvNS_9BwdParamsE --------------------------
	.section	.nv.info._ZN10layer_norm22ln_bwd_finalize_kernelINS_22Kernel_traits_finalizeILj5120Ef6__halfS2_S2_fjLb1ELj1024ELj4ENS_18Kernel_traits_baseILj5120EfS2_S2_S2_fjLj1024EEEEELb1ELb1EEEvNS_9BwdParamsE,"",@"SHT_CUDA_INFO"
	.sectionflags	@""
	.align	4


	//----- nvinfo : EIATTR_CUDA_API_VERSION
	.align		4
        /*0000*/ 	.byte	0x04, 0x37
        /*0002*/ 	.short	(.L_3427 - .L_3426)
.L_3426:
        /*0004*/ 	.word	0x00000082


	//----- nvinfo : EIATTR_KPARAM_INFO
	.align		4
.L_3427:
        /*0008*/ 	.byte	0x04, 0x17
        /*000a*/ 	.short	(.L_3429 - .L_3428)
.L_3428:
        /*000c*/ 	.word	0x00000000
        /*0010*/ 	.short	0x0000
        /*0012*/ 	.short	0x0000
        /*0014*/ 	.byte	0x00, 0xf0, 0xa1, 0x04


	//----- nvinfo : EIATTR_SPARSE_MMA_MASK
	.align		4
.L_3429:
        /*0018*/ 	.byte	0x03, 0x50
        /*001a*/ 	.short	0x0000


	//----- nvinfo : EIATTR_MAXREG_COUNT
	.align		4
        /*001c*/ 	.byte	0x03, 0x1b
        /*001e*/ 	.short	0x0040


	//----- nvinfo : EIATTR_NUM_BARRIERS
	.align		4
        /*0020*/ 	.byte	0x02, 0x4c
        /*0022*/ 	.byte	0x01
	.zero		1


	//----- nvinfo : EIATTR_MERCURY_ISA_VERSION
	.align		4
        /*0024*/ 	.byte	0x03, 0x5f
        /*0026*/ 	.short	0x0101


	//----- nvinfo : EIATTR_COOP_GROUP_MASK_REGIDS
	.align		4
        /*0028*/ 	.byte	0x04, 0x29
        /*002a*/ 	.short	(.L_3431 - .L_3430)


	//   ....[0]....
.L_3430:
        /*002c*/ 	.word	0xffffffff


	//   ....[1]....
        /*0030*/ 	.word	0xffffffff


	//   ....[2]....
        /*0034*/ 	.word	0xffffffff


	//   ....[3]....
        /*0038*/ 	.word	0xffffffff


	//   ....[4]....
        /*003c*/ 	.word	0xffffffff


	//   ....[5]....
        /*0040*/ 	.word	0xffffffff


	//   ....[6]....
        /*0044*/ 	.word	0xffffffff


	//   ....[7]....
        /*0048*/ 	.word	0xffffffff


	//   ....[8]....
        /*004c*/ 	.word	0xffffffff


	//   ....[9]....
        /*0050*/ 	.word	0xffffffff


	//   ....[10]....
        /*0054*/ 	.word	0xffffffff


	//   ....[11]....
        /*0058*/ 	.word	0xffffffff


	//   ....[12]....
        /*005c*/ 	.word	0xffffffff


	//   ....[13]....
        /*0060*/ 	.word	0xffffffff


	//   ....[14]....
        /*0064*/ 	.word	0xffffffff


	//----- nvinfo : EIATTR_COOP_GROUP_INSTR_OFFSETS
	.align		4
.L_3431:
        /*0068*/ 	.byte	0x04, 0x28
        /*006a*/ 	.short	(.L_3433 - .L_3432)


	//   ....[0]....
.L_3432:
        /*006c*/ 	.word	0x00001090


	//   ....[1]....
        /*0070*/ 	.word	0x000010a0


	//   ....[2]....
        /*0074*/ 	.word	0x000010b0


	//   ....[3]....
        /*0078*/ 	.word	0x000010e0


	//   ....[4]....
        /*007c*/ 	.word	0x00001100


	//   ....[5]....
        /*0080*/ 	.word	0x00001110


	//   ....[6]....
        /*0084*/ 	.word	0x00001140


	//   ....[7]....
        /*0088*/ 	.word	0x00001160


	//   ....[8]....
        /*008c*/ 	.word	0x00001170


	//   ....[9]....
        /*0090*/ 	.word	0x000011a0


	//   ....[10]....
        /*0094*/ 	.word	0x000011c0


	//   ....[11]....
        /*0098*/ 	.word	0x000011d0


	//   ....[12]....
        /*009c*/ 	.word	0x00001210


	//   ....[13]....
        /*00a0*/ 	.word	0x00001230


	//   ....[14]....
        /*00a4*/ 	.word	0x00001240


	//----- nvinfo : EIATTR_VRC_CTA_INIT_COUNT
	.align		4
.L_3433:
        /*00a8*/ 	.byte	0x02, 0x4a
	.zero		1
	.zero		1


	//----- nvinfo : EIATTR_EXIT_INSTR_OFFSETS
	.align		4
        /*00ac*/ 	.byte	0x04, 0x1c
        /*00ae*/ 	.short	(.L_3435 - .L_3434)


	//   ....[0]....
.L_3434:
        /*00b0*/ 	.word	0x00000060


	//   ....[1]....
        /*00b4*/ 	.word	0x000012c0


	//   ....[2]....
        /*00b8*/ 	.word	0x000013b0


	//----- nvinfo : EIATTR_MAX_THREADS
	.align		4
.L_3435:
        /*00bc*/ 	.byte	0x04, 0x05
        /*00be*/ 	.short	(.L_3437 - .L_3436)
.L_3436:
        /*00c0*/ 	.word	0x00000400
        /*00c4*/ 	.word	0x00000001
        /*00c8*/ 	.word	0x00000001


	//----- nvinfo : EIATTR_CRS_STACK_SIZE
	.align		4
.L_3437:
        /*00cc*/ 	.byte	0x04, 0x1e
        /*00ce*/ 	.short	(.L_3439 - .L_3438)
.L_3438:
        /*00d0*/ 	.word	0x00000000


	//----- nvinfo : EIATTR_CBANK_PARAM_SIZE
	.align		4
.L_3439:
        /*00d4*/ 	.byte	0x03, 0x19
        /*00d6*/ 	.short	0x0128


	//----- nvinfo : EIATTR_PARAM_CBANK
	.align		4
        /*00d8*/ 	.byte	0x04, 0x0a
        /*00da*/ 	.short	(.L_3441 - .L_3440)
	.align		4
.L_3440:
        /*00dc*/ 	.word	index@(.nv.constant0._ZN10layer_norm22ln_bwd_finalize_kernelINS_22Kernel_traits_finalizeILj5120Ef6__halfS2_S2_fjLb1ELj1024ELj4ENS_18Kernel_traits_baseILj5120EfS2_S2_S2_fjLj1024EEEEELb1ELb1EEEvNS_9BwdParamsE)
        /*00e0*/ 	.short	0x0380
        /*00e2*/ 	.short	0x0128


	//----- nvinfo : EIATTR_SW_WAR
	.align		4
.L_3441:
        /*00e4*/ 	.byte	0x04, 0x36
        /*00e6*/ 	.short	(.L_3443 - .L_3442)
.L_3442:
        /*00e8*/ 	.word	0x00000008
.L_3443:


//--------------------- .nv.info._ZN10layer_norm13ln_bwd_kernelINS_13Kernel_traitsIf6__halfS2_S2_fjLj5120ELj1ELj1ELj4ELj16ENS_18Kernel_traits_baseILj5120EfS2_S2_S2_fjLj128EEEEELb1ELb1ELb1ELb1EEEvNS_9BwdParamsE --------------------------
	.section	.nv.info._ZN10layer_norm13ln_bwd_kernelINS_13Kernel_traitsIf6__halfS2_S2_fjLj5120ELj1ELj1ELj4ELj16ENS_18Kernel_traits_baseILj5120EfS2_S2_S2_fjLj128EEEEELb1ELb1ELb1ELb1EEEvNS_9BwdParamsE,"",@"SHT_CUDA_INFO"
	.sectionflags	@""
	.align	4


	//----- nvinfo : EIATTR_CUDA_API_VERSION
	.align		4
        /*0000*/ 	.byte	0x04, 0x37
        /*0002*/ 	.short	(.L_3445 - .L_3444)
.L_3444:
        /*0004*/ 	.word	0x00000082


	//----- nvinfo : EIATTR_KPARAM_INFO
	.align		4
.L_3445:
        /*0008*/ 	.byte	0x04, 0x17
        /*000a*/ 	.short	(.L_3447 - .L_3446)
.L_3446:
        /*000c*/ 	.word	0x00000000
        /*0010*/ 	.short	0x0000
        /*0012*/ 	.short	0x0000
        /*0014*/ 	.byte	0x00, 0xf0, 0xa1, 0x04


	//----- nvinfo : EIATTR_SPARSE_MMA_MASK
	.align		4
.L_3447:
        /*0018*/ 	.byte	0x03, 0x50
        /*001a*/ 	.short	0x0000


	//----- nvinfo : EIATTR_MAXREG_COUNT
	.align		4
        /*001c*/ 	.byte	0x03, 0x1b
        /*001e*/ 	.short	0x00ff


	//----- nvinfo : EIATTR_NUM_BARRIERS
	.align		4
        /*0020*/ 	.byte	0x02, 0x4c
        /*0022*/ 	.byte	0x01
	.zero		1


	//----- nvinfo : EIATTR_ANNOTATIONS
	.align		4
        /*0024*/ 	.byte	0x04, 0x55
        /*0026*/ 	.short	(.L_3449 - .L_3448)


	//   ....[0]....
.L_3448:
        /* <DEDUP_REMOVED lines=114> */


	//----- nvinfo : EIATTR_MERCURY_ISA_VERSION
	.align		4
.L_3449:
        /*0738*/ 	.byte	0x03, 0x5f
        /*073a*/ 	.short	0x0101


	//----- nvinfo : EIATTR_COOP_GROUP_MASK_REGIDS
	.align		4
        /*073c*/ 	.byte	0x04, 0x29
        /*073e*/ 	.short	(.L_3451 - .L_3450)


	//   ....[0]....
.L_3450:
        /*0740*/ 	.word	0xffffffff


	//   ....[1]....
        /*0744*/ 	.word	0xffffffff


	//   ....[2]....
        /*0748*/ 	.word	0xffffffff


	//   ....[3]....
        /*074c*/ 	.word	0xffffffff


	//   ....[4]....
        /*0750*/ 	.word	0xffffffff


	//   ....[5]....
        /*0754*/ 	.word	0xffffffff


	//   ....[6]....
        /*0758*/ 	.word	0xffffffff


	//   ....[7]....
        /*075c*/ 	.word	0xffffffff


	//   ....[8]....
        /*0760*/ 	.word	0xffffffff


	//   ....[9]....
        /*0764*/ 	.word	0xffffffff


	//----- nvinfo : EIATTR_COOP_GROUP_INSTR_OFFSETS
	.align		4
.L_3451:
        /*0768*/ 	.byte	0x04, 0x28
        /*076a*/ 	.short	(.L_3453 - .L_3452)


	//   ....[0]....
.L_3452:
        /*076c*/ 	.word	0x000032b0


	//   ....[1]....
        /*0770*/ 	.word	0x000032d0


	//   ....[2]....
        /*0774*/ 	.word	0x00003310


	//   ....[3]....
        /*0778*/ 	.word	0x00003320


	//   ....[4]....
        /*077c*/ 	.word	0x00003360


	//   ....[5]....
        /*0780*/ 	.word	0x00003370


	//   ....[6]....
        /*0784*/ 	.word	0x000033a0


	//   ....[7]....
        /*0788*/ 	.word	0x000033b0


	//   ....[8]....
        /*078c*/ 	.word	0x000033e0


	//   ....[9]....
        /*0790*/ 	.word	0x000033f0


	//----- nvinfo : EIATTR_VRC_CTA_INIT_COUNT
	.align		4
.L_3453:
        /*0794*/ 	.byte	0x02, 0x4a
	.zero		1
	.zero		1


	//----- nvinfo : EIATTR_EXIT_INSTR_OFFSETS
	.align		4
        /*0798*/ 	.byte	0x04, 0x1c
        /*079a*/ 	.short	(.L_3455 - .L_3454)


	//   ....[0]....
.L_3454:
        /*079c*/ 	.word	0x00010f70


	//----- nvinfo : EIATTR_MAX_THREADS
	.align		4
.L_3455:
        /*07a0*/ 	.byte	0x04, 0x05
        /*07a2*/ 	.short	(.L_3457 - .L_3456)
.L_3456:
        /*07a4*/ 	.word	0x00000080
        /*07a8*/ 	.word	0x00000001
        /*07ac*/ 	.word	0x00000001


	//----- nvinfo : EIATTR_CRS_STACK_SIZE
	.align		4
.L_3457:
        /*07b0*/ 	.byte	0x04, 0x1e
        /*07b2*/ 	.short	(.L_3459 - .L_3458)
.L_3458:
        /*07b4*/ 	.word	0x00000000


	//----- nvinfo : EIATTR_CBANK_PARAM_SIZE
	.align		4
.L_3459:
        /*07b8*/ 	.byte	0x03, 0x19
        /*07ba*/ 	.short	0x0128


	//----- nvinfo : EIATTR_PARAM_CBANK
	.align		4
        /*07bc*/ 	.byte	0x04, 0x0a
        /*07be*/ 	.short	(.L_3461 - .L_3460)
	.align		4
.L_3460:
        /*07c0*/ 	.word	index@(.nv.constant0._ZN10layer_norm13ln_bwd_kernelINS_13Kernel_traitsIf6__halfS2_S2_fjLj5120ELj1ELj1ELj4ELj16ENS_18Kernel_traits_baseILj5120EfS2_S2_S2_fjLj128EEEEELb1ELb1ELb1ELb1EEEvNS_9BwdParamsE)
        /*07c4*/ 	.short	0x0380
        /*07c6*/ 	.short	0x0128


	//----- nvinfo : EIATTR_SW_WAR
	.align		4
.L_3461:
        /*07c8*/ 	.byte	0x04, 0x36
        /*07ca*/ 	.short	(.L_3463 - .L_3462)
.L_3462:
        /*07cc*/ 	.word	0x00000008
.L_3463:


//--------------------- .nv.info._ZN10layer_norm13ln_bwd_kernelINS_13Kernel_traitsI6__halfS2_fS2_fjLj5120ELj1ELj1ELj4ELj16ENS_18Kernel_traits_baseILj5120ES2_S2_fS2_fjLj128EEEEELb0ELb0ELb0ELb0EEEvNS_9BwdParamsE --------------------------
	.section	.nv.info._ZN10layer_norm13ln_bwd_kernelINS_13Kernel_traitsI6__halfS2_fS2_fjLj5120ELj1ELj1ELj4ELj16ENS_18Kernel_traits_baseILj5120ES2_S2_fS2_fjLj128EEEEELb0ELb0ELb0ELb0EEEvNS_9BwdParamsE,"",@"SHT_CUDA_INFO"
	.sectionflags	@""
	.align	4


	//----- nvinfo : EIATTR_CUDA_API_VERSION
	.align		4
        /*0000*/ 	.byte	0x04, 0x37
        /*0002*/ 	.short	(.L_3465 - .L_3464)
.L_3464:
        /*0004*/ 	.word	0x00000082


	//----- nvinfo : EIATTR_KPARAM_INFO
	.align		4
.L_3465:
        /*0008*/ 	.byte	0x04, 0x17
        /*000a*/ 	.short	(.L_3467 - .L_3466)
.L_3466:
        /*000c*/ 	.word	0x00000000
        /*0010*/ 	.short	0x0000
        /*0012*/ 	.short	0x0000
        /*0014*/ 	.byte	0x00, 0xf0, 0xa1, 0x04


	//----- nvinfo : EIATTR_SPARSE_MMA_MASK
	.align		4
.L_3467:
        /*0018*/ 	.byte	0x03, 0x50
        /*001a*/ 	.short	0x0000


	//----- nvinfo : EIATTR_MAXREG_COUNT
	.align		4
        /*001c*/ 	.byte	0x03, 0x1b
        /*001e*/ 	.short	0x00ff


	//----- nvinfo : EIATTR_NUM_BARRIERS
	.align		4
        /*0020*/ 	.byte	0x02, 0x4c
        /*0022*/ 	.byte	0x01
	.zero		1


	//----- nvinfo : EIATTR_MERCURY_ISA_VERSION
	.align		4
        /*0024*/ 	.byte	0x03, 0x5f
        /*0026*/ 	.short	0x0101


	//----- nvinfo : EIATTR_COOP_GROUP_MASK_REGIDS
	.align		4
        /*0028*/ 	.byte	0x04, 0x29
        /*002a*/ 	.short	(.L_3469 - .L_3468)


	//   ....[0]....
.L_3468:
        /*002c*/ 	.word	0xffffffff


	//   ....[1]....
        /*0030*/ 	.word	0xffffffff


	//   ....[2]....
        /*0034*/ 	.word	0xffffffff


	//   ....[3]....
        /*0038*/ 	.word	0xffffffff


	//   ....[4]....
        /*003c*/ 	.word	0xffffffff


	//   ....[5]....
        /*0040*/ 	.word	0xffffffff


	//   ....[6]....
        /*0044*/ 	.word	0xffffffff


	//   ....[7]....
        /*0048*/ 	.word	0xffffffff


	//   ....[8]....
        /*004c*/ 	.word	0xffffffff


	//   ....[9]....
        /*0050*/ 	.word	0xffffffff


	//----- nvinfo : EIATTR_COOP_GROUP_INSTR_OFFSETS
	.align		4
.L_3469:
        /*0054*/ 	.byte	0x04, 0x28
        /*0056*/ 	.short	(.L_3471 - .L_3470)


	//   ....[0]....
.L_3470:
        /*0058*/ 	.word	0x000025c0


	//   ....[1]....
        /*005c*/ 	.word	0x000025f0


	//   ....[2]....
        /*0060*/ 	.word	0x00002620


	//   ....[3]....
        /*0064*/ 	.word	0x00002630


	//   ....[4]....
        /*0068*/ 	.word	0x00002660


	//   ....[5]....
        /*006c*/ 	.word	0x00002670


	//   ....[6]....
        /*0070*/ 	.word	0x000026a0


	//   ....[7]....
        /*0074*/ 	.word	0x000026b0


	//   ....[8]....
        /*0078*/ 	.word	0x000026e0


	//   ....[9]....
        /*007c*/ 	.word	0x000026f0


	//----- nvinfo : EIATTR_VRC_CTA_INIT_COUNT
	.align		4
.L_3471:
        /*0080*/ 	.byte	0x02, 0x4a
	.zero		1
	.zero		1


	//----- nvinfo : EIATTR_EXIT_INSTR_OFFSETS
	.align		4
        /*0084*/ 	.byte	0x04, 0x1c
        /*0086*/ 	.short	(.L_3473 - .L_3472)


	//   ....[0]....
.L_3472:
        /*0088*/ 	.word	0x000062a0


	//   ....[1]....
        /*008c*/ 	.word	0x00006340


	//----- nvinfo : EIATTR_MAX_THREADS
	.align		4
.L_3473:
        /*0090*/ 	.byte	0x04, 0x05
        /*0092*/ 	.short	(.L_3475 - .L_3474)
.L_3474:
        /*0094*/ 	.word	0x00000080
        /*0098*/ 	.word	0x00000001
        /*009c*/ 	.word	0x00000001


	//----- nvinfo : EIATTR_CRS_STACK_SIZE
	.align		4
.L_3475:
        /*00a0*/ 	.byte	0x04, 0x1e
        /*00a2*/ 	.short	(.L_3477 - .L_3476)
.L_3476:
        /*00a4*/ 	.word	0x00000000


	//----- nvinfo : EIATTR_CBANK_PARAM_SIZE
	.align		4
.L_3477:
        /*00a8*/ 	.byte	0x03, 0x19
        /*00aa*/ 	.short	0x0128


	//----- nvinfo : EIATTR_PARAM_CBANK
	.align		4
        /*00ac*/ 	.byte	0x04, 0x0a
        /*00ae*/ 	.short	(.L_3479 - .L_3478)
	.align		4
.L_3478:
        /*00b0*/ 	.word	index@(.nv.constant0._ZN10layer_norm13ln_bwd_kernelINS_13Kernel_traitsI6__halfS2_fS2_fjLj5120ELj1ELj1ELj4ELj16ENS_18Kernel_traits_baseILj5120ES2_S2_fS2_fjLj128EEEEELb0ELb0ELb0ELb0EEEvNS_9BwdParamsE)
        /*00b4*/ 	.short	0x0380
        /*00b6*/ 	.short	0x0128


	//----- nvinfo : EIATTR_SW_WAR
	.align		4
.L_3479:
        /*00b8*/ 	.byte	0x04, 0x36
        /*00ba*/ 	.short	(.L_3481 - .L_3480)
.L_3480:
        /*00bc*/ 	.word	0x00000008
.L_3481:


//--------------------- .nv.info._ZN10layer_norm13ln_bwd_kernelINS_13Kernel_traitsI6__halfS2_fS2_fjLj5120ELj1ELj1ELj4ELj16ENS_18Kernel_traits_baseILj5120ES2_S2_fS2_fjLj128EEEEELb0ELb0ELb0ELb1EEEvNS_9BwdParamsE --------------------------
	.section	.nv.info._ZN10layer_norm13ln_bwd_kernelINS_13Kernel_traitsI6__halfS2_fS2_fjLj5120ELj1ELj1ELj4ELj16ENS_18Kernel_traits_baseILj5120ES2_S2_fS2_fjLj128EEEEELb0ELb0ELb0ELb1EEEvNS_9BwdParamsE,"",@"SHT_CUDA_INFO"
	.sectionflags	@""
	.align	4


	//----- nvinfo : EIATTR_CUDA_API_VERSION
	.align		4
        /*0000*/ 	.byte	0x04, 0x37
        /*0002*/ 	.short	(.L_3483 - .L_3482)
.L_3482:
        /*0004*/ 	.word	0x00000082


	//----- nvinfo : EIATTR_KPARAM_INFO
	.align		4
.L_3483:
        /*0008*/ 	.byte	0x04, 0x17
        /*000a*/ 	.short	(.L_3485 - .L_3484)
.L_3484:
        /*000c*/ 	.word	0x00000000
        /*0010*/ 	.short	0x0000
        /*0012*/ 	.short	0x0000
        /*0014*/ 	.byte	0x00, 0xf0, 0xa1, 0x04


	//----- nvinfo : EIATTR_SPARSE_MMA_MASK
	.align		4
.L_3485:
        /*0018*/ 	.byte	0x03, 0x50
        /*001a*/ 	.short	0x0000


	//----- nvinfo : EIATTR_MAXREG_COUNT
	.align		4
        /*001c*/ 	.byte	0x03, 0x1b
        /*001e*/ 	.short	0x00ff


	//----- nvinfo : EIATTR_NUM_BARRIERS
	.align		4
        /*0020*/ 	.byte	0x02, 0x4c
        /*0022*/ 	.byte	0x01
	.zero		1


	//----- nvinfo : EIATTR_ANNOTATIONS
	.align		4
        /*0024*/ 	.byte	0x04, 0x55
        /*0026*/ 	.short	(.L_3487 - .L_3486)


	//   ....[0]....
.L_3486:
        /* <DEDUP_REMOVED lines=23> */


	//----- nvinfo : EIATTR_MERCURY_ISA_VERSION
	.align		4
.L_3487:
        /*0188*/ 	.byte	0x03, 0x5f
        /*018a*/ 	.short	0x0101


	//----- nvinfo : EIATTR_COOP_GROUP_MASK_REGIDS
	.align		4
        /*018c*/ 	.byte	0x04, 0x29
        /*018e*/ 	.short	(.L_3489 - .L_3488)


	//   ....[0]....
.L_3488:
        /*0190*/ 	.word	0xffffffff


	//   ....[1]....
        /*0194*/ 	.word	0xffffffff


	//   ....[2]....
        /*0198*/ 	.word	0xffffffff


	//   ....[3]....
        /*019c*/ 	.word	0xffffffff


	//   ....[4]....
        /*01a0*/ 	.word	0xffffffff


	//   ....[5]....
        /*01a4*/ 	.word	0xffffffff


	//   ....[6]....
        /*01a8*/ 	.word	0xffffffff


	//   ....[7]....
        /*01ac*/ 	.word	0xffffffff


	//   ....[8]....
        /*01b0*/ 	.word	0xffffffff


	//   ....[9]....
        /*01b4*/ 	.word	0xffffffff


	//----- nvinfo : EIATTR_COOP_GROUP_INSTR_OFFSETS
	.align		4
.L_3489:
        /*01b8*/ 	.byte	0x04, 0x28
        /*01ba*/ 	.short	(.L_3491 - .L_3490)


	//   ....[0]....
.L_3490:
        /*01bc*/ 	.word	0x000021f0


	//   ....[1]....
        /*01c0*/ 	.word	0x000022a0


	//   ....[2]....
        /*01c4*/ 	.word	0x000022c0


	//   ....[3]....
        /*01c8*/ 	.word	0x000022e0


	//   ....[4]....
        /*01cc*/ 	.word	0x00002300


	//   ....[5]....
        /*01d0*/ 	.word	0x00002320


	//   ....[6]....
        /*01d4*/ 	.word	0x00002340


	//   ....[7]....
        /*01d8*/ 	.word	0x00002360


	//   ....[8]....
        /*01dc*/ 	.word	0x00002390


	//   ....[9]....
        /*01e0*/ 	.word	0x000023c0


	//----- nvinfo : EIATTR_VRC_CTA_INIT_COUNT
	.align		4
.L_3491:
        /*01e4*/ 	.byte	0x02, 0x4a
	.zero		1
	.zero		1


	//----- nvinfo : EIATTR_EXIT_INSTR_OFFSETS
	.align		4
        /*01e8*/ 	.byte	0x04, 0x1c
        /*01ea*/ 	.short	(.L_3493 - .L_3492)


	//   ....[0]....
.L_3492:
        /*01ec*/ 	.word	0x00006200


	//----- nvinfo : EIATTR_MAX_THREADS
	.align		4
.L_3493:
        /*01f0*/ 	.byte	0x04, 0x05
        /*01f2*/ 	.short	(.L_3495 - .L_3494)
.L_3494:
        /*01f4*/ 	.word	0x00000080
        /*01f8*/ 	.word	0x00000001
        /*01fc*/ 	.word	0x00000001


	//----- nvinfo : EIATTR_CRS_STACK_SIZE
	.align		4
.L_3495:
        /*0200*/ 	.byte	0x04, 0x1e
        /*0202*/ 	.short	(.L_3497 - .L_3496)
.L_3496:
        /*0204*/ 	.word	0x00000000


	//----- nvinfo : EIATTR_CBANK_PARAM_SIZE
	.align		4
.L_3497:
        /*0208*/ 	.byte	0x03, 0x19
        /*020a*/ 	.short	0x0128


	//----- nvinfo : EIATTR_PARAM_CBANK
	.align		4
        /*020c*/ 	.byte	0x04, 0x0a
        /*020e*/ 	.short	(.L_3499 - .L_3498)
	.align		4
.L_3498:
        /*0210*/ 	.word	index@(.nv.constant0._ZN10layer_norm13ln_bwd_kernelINS_13Kernel_traitsI6__halfS2_fS2_fjLj5120ELj1ELj1ELj4ELj16ENS_18Kernel_traits_baseILj5120ES2_S2_fS2_fjLj128EEEEELb0ELb0ELb0ELb1EEEvNS_9BwdParamsE)
        /*0214*/ 	.short	0x0380
        /*0216*/ 	.short	0x0128


	//----- nvinfo : EIATTR_SW_WAR
	.align		4
.L_3499:
        /*0218*/ 	.byte	0x04, 0x36
        /*021a*/ 	.short	(.L_3501 - .L_3500)
.L_3500:
        /*021c*/ 	.word	0x00000008
.L_3501:


//--------------------- .nv.info._ZN10layer_norm13ln_bwd_kernelINS_13Kernel_traitsI6__halfS2_fS2_fjLj5120ELj1ELj1ELj4ELj16ENS_18Kernel_traits_baseILj5120ES2_S2_fS2_fjLj128EEEEELb0ELb0ELb1ELb0EEEvNS_9BwdParamsE --------------------------
	.section	.nv.info._ZN10layer_norm13ln_bwd_kernelINS_13Kernel_traitsI6__halfS2_fS2_fjLj5120ELj1ELj1ELj4ELj16ENS_18Kernel_traits_baseILj5120ES2_S2_fS2_fjLj128EEEEELb0ELb0ELb1ELb0EEEvNS_9BwdParamsE,"",@"SHT_CUDA_INFO"
	.sectionflags	@""
	.align	4


	//----- nvinfo : EIATTR_CUDA_API_VERSION
	.align		4
        /*0000*/ 	.byte	0x04, 0x37
        /*0002*/ 	.short	(.L_3503 - .L_3502)
.L_3502:
        /*0004*/ 	.word	0x00000082


	//----- nvinfo : EIATTR_KPARAM_INFO
	.align		4
.L_3503:
        /*0008*/ 	.byte	0x04, 0x17
        /*000a*/ 	.short	(.L_3505 - .L_3504)
.L_3504:
        /*000c*/ 	.word	0x00000000
        /*0010*/ 	.short	0x0000
        /*0012*/ 	.short	0x0000
        /*0014*/ 	.byte	0x00, 0xf0, 0xa1, 0x04


	//----- nvinfo : EIATTR_SPARSE_MMA_MASK
	.align		4
.L_3505:
        /*0018*/ 	.byte	0x03, 0x50
        /*001a*/ 	.short	0x0000


	//----- nvinfo : EIATTR_MAXREG_COUNT
	.align		4
        /*001c*/ 	.byte	0x03, 0x1b
        /*001e*/ 	.short	0x00ff


	//----- nvinfo : EIATTR_NUM_BARRIERS
	.align		4
        /*0020*/ 	.byte	0x02, 0x4c
        /*0022*/ 	.byte	0x01
	.zero		1


	//----- nvinfo : EIATTR_ANNOTATIONS
	.align		4
        /*0024*/ 	.byte	0x04, 0x55
        /*0026*/ 	.short	(.L_3507 - .L_3506)


	//   ....[0]....
.L_3506:
        /* <DEDUP_REMOVED lines=11> */


	//----- nvinfo : EIATTR_MERCURY_ISA_VERSION
	.align		4
.L_3507:
        /*00c0*/ 	.byte	0x03, 0x5f
        /*00c2*/ 	.short	0x0101


	//----- nvinfo : EIATTR_COOP_GROUP_MASK_REGIDS
	.align		4
        /*00c4*/ 	.byte	0x04, 0x29
        /*00c6*/ 	.short	(.L_3509 - .L_3508)


	//   ....[0]....
.L_3508:
        /*00c8*/ 	.word	0xffffffff


	//   ....[1]....
        /*00cc*/ 	.word	0xffffffff


	//   ....[2]....
        /*00d0*/ 	.word	0xffffffff


	//   ....[3]....
        /*00d4*/ 	.word	0xffffffff


	//   ....[4]....
        /*00d8*/ 	.word	0xffffffff


	//   ....[5]....
        /*00dc*/ 	.word	0xffffffff


	//   ....[6]....
        /*00e0*/ 	.word	0xffffffff


	//   ....[7]....
        /*00e4*/ 	.word	0xffffffff


	//   ....[8]....
        /*00e8*/ 	.word	0xffffffff


	//   ....[9]....
        /*00ec*/ 	.word	0xffffffff


	//----- nvinfo : EIATTR_COOP_GROUP_INSTR_OFFSETS
	.align		4
.L_3509:
        /*00f0*/ 	.byte	0x04, 0x28
        /*00f2*/ 	.short	(.L_3511 - .L_3510)


	//   ....[0]....
.L_3510:
        /*00f4*/ 	.word	0x00002970


	//   ....[1]....
        /*00f8*/ 	.word	0x00002990


	//   ....[2]....
        /*00fc*/ 	.word	0x000029d0


	//   ....[3]....
        /*0100*/ 	.word	0x000029e0


	//   ....[4]....
        /*0104*/ 	.word	0x00002a20


	//   ....[5]....
        /*0108*/ 	.word	0x00002a30


	//   ....[6]....
        /*010c*/ 	.word	0x00002a60


	//   ....[7]....
        /*0110*/ 	.word	0x00002a70


	//   ....[8]....
        /*0114*/ 	.word	0x00002aa0


	//   ....[9]....
        /*0118*/ 	.word	0x00002ab0


	//----- nvinfo : EIATTR_VRC_CTA_INIT_COUNT
	.align		4
.L_3511:
        /*011c*/ 	.byte	0x02, 0x4a
	.zero		1
	.zero		1


	//----- nvinfo : EIATTR_EXIT_INSTR_OFFSETS
	.align		4
        /*0120*/ 	.byte	0x04, 0x1c
        /*0122*/ 	.short	(.L_3513 - .L_3512)


	//   ....[0]....
.L_3512:
        /*0124*/ 	.word	0x00009730


	//   ....[1]....
        /*0128*/ 	.word	0x000097d0


	//----- nvinfo : EIATTR_MAX_THREADS
	.align		4
.L_3513:
        /*012c*/ 	.byte	0x04, 0x05
        /*012e*/ 	.short	(.L_3515 - .L_3514)
.L_3514:
        /*0130*/ 	.word	0x00000080
        /*0134*/ 	.word	0x00000001
        /*0138*/ 	.word	0x00000001


	//----- nvinfo : EIATTR_CRS_STACK_SIZE
	.align		4
.L_3515:
        /*013c*/ 	.byte	0x04, 0x1e
        /*013e*/ 	.short	(.L_3517 - .L_3516)
.L_3516:
        /*0140*/ 	.word	0x00000000


	//----- nvinfo : EIATTR_CBANK_PARAM_SIZE
	.align		4
.L_3517:
        /*0144*/ 	.byte	0x03, 0x19
        /*0146*/ 	.short	0x0128


	//----- nvinfo : EIATTR_PARAM_CBANK
	.align		4
        /*0148*/ 	.byte	0x04, 0x0a
        /*014a*/ 	.short	(.L_3519 - .L_3518)
	.align		4
.L_3518:
        /*014c*/ 	.word	index@(.nv.constant0._ZN10layer_norm13ln_bwd_kernelINS_13Kernel_traitsI6__halfS2_fS2_fjLj5120ELj1ELj1ELj4ELj16ENS_18Kernel_traits_baseILj5120ES2_S2_fS2_fjLj128EEEEELb0ELb0ELb1ELb0EEEvNS_9BwdParamsE)
        /*0150*/ 	.short	0x0380
        /*0152*/ 	.short	0x0128


	//----- nvinfo : EIATTR_SW_WAR
	.align		4
.L_3519:
        /*0154*/ 	.byte	0x04, 0x36
        /*0156*/ 	.short	(.L_3521 - .L_3520)
.L_3520:
        /*0158*/ 	.word	0x00000008
.L_3521:


//--------------------- .nv.info._ZN10layer_norm13ln_bwd_kernelINS_13Kernel_traitsI6__halfS2_fS2_fjLj5120ELj1ELj1ELj4ELj16ENS_18Kernel_traits_baseILj5120ES2_S2_fS2_fjLj128EEEEELb0ELb0ELb1ELb1EEEvNS_9BwdParamsE --------------------------
	.section	.nv.info._ZN10layer_norm13ln_bwd_kernelINS_13Kernel_traitsI6__halfS2_fS2_fjLj5120ELj1ELj1ELj4ELj16ENS_18Kernel_traits_baseILj5120ES2_S2_fS2_fjLj128EEEEELb0ELb0ELb1ELb1EEEvNS_9BwdParamsE,"",@"SHT_CUDA_INFO"
	.sectionflags	@""
	.align	4


	//----- nvinfo : EIATTR_CUDA_API_VERSION
	.align		4
        /*0000*/ 	.byte	0x04, 0x37
        /*0002*/ 	.short	(.L_3523 - .L_3522)
.L_3522:
        /*0004*/ 	.word	0x00000082


	//----- nvinfo : EIATTR_KPARAM_INFO
	.align		4
.L_3523:
        /*0008*/ 	.byte	0x04, 0x17
        /*000a*/ 	.short	(.L_3525 - .L_3524)
.L_3524:
        /*000c*/ 	.word	0x00000000
        /*0010*/ 	.short	0x0000
        /*0012*/ 	.short	0x0000
        /*0014*/ 	.byte	0x00, 0xf0, 0xa1, 0x04


	//----- nvinfo : EIATTR_SPARSE_MMA_MASK
	.align		4
.L_3525:
        /*0018*/ 	.byte	0x03, 0x50
        /*001a*/ 	.short	0x0000


	//----- nvinfo : EIATTR_MAXREG_COUNT
	.align		4
        /*001c*/ 	.byte	0x03, 0x1b
        /*001e*/ 	.short	0x00ff


	//----- nvinfo : EIATTR_NUM_BARRIERS
	.align		4
        /*0020*/ 	.byte	0x02, 0x4c
        /*0022*/ 	.byte	0x01
	.zero		1


	//----- nvinfo : EIATTR_MERCURY_ISA_VERSION
	.align		4
        /*0024*/ 	.byte	0x03, 0x5f
        /*0026*/ 	.short	0x0101


	//----- nvinfo : EIATTR_COOP_GROUP_MASK_REGIDS
	.align		4
        /*0028*/ 	.byte	0x04, 0x29
        /*002a*/ 	.short	(.L_3527 - .L_3526)


	//   ....[0]....
.L_3526:
        /*002c*/ 	.word	0xffffffff


	//   ....[1]....
        /*0030*/ 	.word	0xffffffff


	//   ....[2]....
        /*0034*/ 	.word	0xffffffff


	//   ....[3]....
        /*0038*/ 	.word	0xffffffff


	//   ....[4]....
        /*003c*/ 	.word	0xffffffff


	//   ....[5]....
        /*0040*/ 	.word	0xffffffff


	//   ....[6]....
        /*0044*/ 	.word	0xffffffff


	//   ....[7]....
        /*0048*/ 	.word	0xffffffff


	//   ....[8]....
        /*004c*/ 	.word	0xffffffff


	//   ....[9]....
        /*0050*/ 	.word	0xffffffff


	//----- nvinfo : EIATTR_COOP_GROUP_INSTR_OFFSETS
	.align		4
.L_3527:
        /*0054*/ 	.byte	0x04, 0x28
        /*0056*/ 	.short	(.L_3529 - .L_3528)


	//   ....[0]....
.L_3528:
        /*0058*/ 	.word	0x00002290


	//   ....[1]....
        /*005c*/ 	.word	0x000022b0


	//   ....[2]....
        /*0060*/ 	.word	0x000022f0


	//   ....[3]....
        /*0064*/ 	.word	0x00002300


	//   ....[4]....
        /*0068*/ 	.word	0x00002330


	//   ....[5]....
        /*006c*/ 	.word	0x00002350


	//   ....[6]....
        /*0070*/ 	.word	0x00002380


	//   ....[7]....
        /*0074*/ 	.word	0x00002390


	//   ....[8]....
        /*0078*/ 	.word	0x000023c0


	//   ....[9]....
        /*007c*/ 	.word	0x000023d0


	//----- nvinfo : EIATTR_VRC_CTA_INIT_COUNT
	.align		4
.L_3529:
        /*0080*/ 	.byte	0x02, 0x4a
	.zero		1
	.zero		1


	//----- nvinfo : EIATTR_EXIT_INSTR_OFFSETS
	.align		4
        /*0084*/ 	.byte	0x04, 0x1c
        /*0086*/ 	.short	(.L_3531 - .L_3530)


	//   ....[0]....
.L_3530:
        /*0088*/ 	.word	0x00008c40


	//----- nvinfo : EIATTR_MAX_THREADS
	.align		4
.L_3531:
        /*008c*/ 	.byte	0x04, 0x05
        /*008e*/ 	.short	(.L_3533 - .L_3532)
.L_3532:
        /*0090*/ 	.word	0x00000080
        /*0094*/ 	.word	0x00000001
        /*0098*/ 	.word	0x00000001


	//----- nvinfo : EIATTR_CRS_STACK_SIZE
	.align		4
.L_3533:
        /*009c*/ 	.byte	0x04, 0x1e
        /*009e*/ 	.short	(.L_3535 - .L_3534)
.L_3534:
        /*00a0*/ 	.word	0x00000000


	//----- nvinfo : EIATTR_CBANK_PARAM_SIZE
	.align		4
.L_3535:
        /*00a4*/ 	.byte	0x03, 0x19
        /*00a6*/ 	.short	0x0128


	//----- nvinfo : EIATTR_PARAM_CBANK
	.align		4
        /*00a8*/ 	.byte	0x04, 0x0a
        /*00aa*/ 	.short	(.L_3537 - .L_3536)
	.align		4
.L_3536:
        /*00ac*/ 	.word	index@(.nv.constant0._ZN10layer_norm13ln_bwd_kernelINS_13Kernel_traitsI6__halfS2_fS2_fjLj5120ELj1ELj1ELj4ELj16ENS_18Kernel_traits_baseILj5120ES2_S2_fS2_fjLj128EEEEELb0ELb0ELb1ELb1EEEvNS_9BwdParamsE)
        /*00b0*/ 	.short	0x0380
        /*00b2*/ 	.short	0x0128


	//----- nvinfo : EIATTR_SW_WAR
	.align		4
.L_3537:
        /*00b4*/ 	.byte	0x04, 0x36
        /*00b6*/ 	.short	(.L_3539 - .L_3538)
.L_3538:
        /*00b8*/ 	.word	0x00000008
.L_3539:


//--------------------- .nv.info._ZN10layer_norm13ln_bwd_kernelINS_13Kernel_traitsI6__halfS2_fS2_fjLj5120ELj1ELj1ELj4ELj16ENS_18Kernel_traits_baseILj5120ES2_S2_fS2_fjLj128EEEEELb0ELb1ELb0ELb0EEEvNS_9BwdParamsE --------------------------
	.section	.nv.info._ZN10layer_norm13ln_bwd_kernelINS_13Kernel_traitsI6__halfS2_fS2_fjLj5120ELj1ELj1ELj4ELj16ENS_18Kernel_traits_baseILj5120ES2_S2_fS2_fjLj128EEEEELb0ELb1ELb0ELb0EEEvNS_9BwdParamsE,"",@"SHT_CUDA_INFO"
	.sectionflags	@""
	.align	4


	//----- nvinfo : EIATTR_CUDA_API_VERSION
	.align		4
        /*0000*/ 	.byte	0x04, 0x37
        /*0002*/ 	.short	(.L_3541 - .L_3540)
.L_3540:
        /*0004*/ 	.word	0x00000082


	//----- nvinfo : EIATTR_KPARAM_INFO
	.align		4
.L_3541:
        /*0008*/ 	.byte	0x04, 0x17
        /*000a*/ 	.short	(.L_3543 - .L_3542)
.L_3542:
        /*000c*/ 	.word	0x00000000
        /*0010*/ 	.short	0x0000
        /*0012*/ 	.short	0x0000
        /*0014*/ 	.byte	0x00, 0xf0, 0xa1, 0x04


	//----- nvinfo : EIATTR_SPARSE_MMA_MASK
	.align		4
.L_3543:
        /*0018*/ 	.byte	0x03, 0x50
        /*001a*/ 	.short	0x0000


	//----- nvinfo : EIATTR_MAXREG_COUNT
	.align		4
        /*001c*/ 	.byte	0x03, 0x1b
        /*001e*/ 	.short	0x00ff


	//----- nvinfo : EIATTR_NUM_BARRIERS
	.align		4
        /*0020*/ 	.byte	0x02, 0x4c
        /*0022*/ 	.byte	0x01
	.zero		1


	//----- nvinfo : EIATTR_ANNOTATIONS
	.align		4
        /*0024*/ 	.byte	0x04, 0x55
        /*0026*/ 	.short	(.L_3545 - .L_3544)


	//   ....[0]....
.L_3544:
        /* <DEDUP_REMOVED lines=127> */


	//----- nvinfo : EIATTR_MERCURY_ISA_VERSION
	.align		4
.L_3545:
        /*0808*/ 	.byte	0x03, 0x5f
        /*080a*/ 	.short	0x0101


	//----- nvinfo : EIATTR_COOP_GROUP_MASK_REGIDS
	.align		4
        /*080c*/ 	.byte	0x04, 0x29
        /*080e*/ 	.short	(.L_3547 - .L_3546)


	//   ....[0]....
.L_3546:
        /*0810*/ 	.word	0xffffffff


	//   ....[1]....
        /*0814*/ 	.word	0xffffffff


	//   ....[2]....
        /*0818*/ 	.word	0xffffffff


	//   ....[3]....
        /*081c*/ 	.word	0xffffffff


	//   ....[4]....
        /*0820*/ 	.word	0xffffffff


	//   ....[5]....
        /*0824*/ 	.word	0xffffffff


	//   ....[6]....
        /*0828*/ 	.word	0xffffffff


	//   ....[7]....
        /*082c*/ 	.word	0xffffffff


	//   ....[8]....
        /*0830*/ 	.word	0xffffffff


	//   ....[9]....
        /*0834*/ 	.word	0xffffffff


	//----- nvinfo : EIATTR_COOP_GROUP_INSTR_OFFSETS
	.align		4
.L_3547:
        /*0838*/ 	.byte	0x04, 0x28
        /*083a*/ 	.short	(.L_3549 - .L_3548)


	//   ....[0]....
.L_3548:
        /*083c*/ 	.word	0x000032a0


	//   ....[1]....
        /*0840*/ 	.word	0x000032c0


	//   ....[2]....
        /*0844*/ 	.word	0x00003300


	//   ....[3]....
        /*0848*/ 	.word	0x00003330


	//   ....[4]....
        /*084c*/ 	.word	0x00003350


	//   ....[5]....
        /*0850*/ 	.word	0x00003370


	//   ....[6]....
        /*0854*/ 	.word	0x00003390


	//   ....[7]....
        /*0858*/ 	.word	0x000033b0


	//   ....[8]....
        /*085c*/ 	.word	0x000033d0


	//   ....[9]....
        /*0860*/ 	.word	0x000033f0


	//----- nvinfo : EIATTR_VRC_CTA_INIT_COUNT
	.align		4
.L_3549:
        /*0864*/ 	.byte	0x02, 0x4a
	.zero		1
	.zero		1


	//----- nvinfo : EIATTR_EXIT_INSTR_OFFSETS
	.align		4
        /*0868*/ 	.byte	0x04, 0x1c
        /*086a*/ 	.short	(.L_3551 - .L_3550)


	//   ....[0]....
.L_3550:
        /*086c*/ 	.word	0x00009df0


	//   ....[1]....
        /*0870*/ 	.word	0x00009f40


	//----- nvinfo : EIATTR_MAX_THREADS
	.align		4
.L_3551:
        /*0874*/ 	.byte	0x04, 0x05
        /*0876*/ 	.short	(.L_3553 - .L_3552)
.L_3552:
        /*0878*/ 	.word	0x00000080
        /*087c*/ 	.word	0x00000001
        /*0880*/ 	.word	0x00000001


	//----- nvinfo : EIATTR_CRS_STACK_SIZE
	.align		4
.L_3553:
        /*0884*/ 	.byte	0x04, 0x1e
        /*0886*/ 	.short	(.L_3555 - .L_3554)
.L_3554:
        /*0888*/ 	.word	0x00000000


	//----- nvinfo : EIATTR_CBANK_PARAM_SIZE
	.align		4
.L_3555:
        /*088c*/ 	.byte	0x03, 0x19
        /*088e*/ 	.short	0x0128


	//----- nvinfo : EIATTR_PARAM_CBANK
	.align		4
        /*0890*/ 	.byte	0x04, 0x0a
        /*0892*/ 	.short	(.L_3557 - .L_3556)
	.align		4
.L_3556:
        /*0894*/ 	.word	index@(.nv.constant0._ZN10layer_norm13ln_bwd_kernelINS_13Kernel_traitsI6__halfS2_fS2_fjLj5120ELj1ELj1ELj4ELj16ENS_18Kernel_traits_baseILj5120ES2_S2_fS2_fjLj128EEEEELb0ELb1ELb0ELb0EEEvNS_9BwdParamsE)
        /*0898*/ 	.short	0x0380
        /*089a*/ 	.short	0x0128


	//----- nvinfo : EIATTR_SW_WAR
	.align		4
.L_3557:
        /*089c*/ 	.byte	0x04, 0x36
        /*089e*/ 	.short	(.L_3559 - .L_3558)
.L_3558:
        /*08a0*/ 	.word	0x00000008
.L_3559:


//--------------------- .nv.info._ZN10layer_norm13ln_bwd_kernelINS_13Kernel_traitsI6__halfS2_fS2_fjLj5120ELj1ELj1ELj4ELj16ENS_18Kernel_traits_baseILj5120ES2_S2_fS2_fjLj128EEEEELb0ELb1ELb0ELb1EEEvNS_9BwdParamsE --------------------------
	.section	.nv.info._ZN10layer_norm13ln_bwd_kernelINS_13Kernel_traitsI6__halfS2_fS2_fjLj5120ELj1ELj1ELj4ELj16ENS_18Kernel_traits_baseILj5120ES2_S2_fS2_fjLj128EEEEELb0ELb1ELb0ELb1EEEvNS_9BwdParamsE,"",@"SHT_CUDA_INFO"
	.sectionflags	@""
	.align	4


	//----- nvinfo : EIATTR_CUDA_API_VERSION
	.align		4
        /*0000*/ 	.byte	0x04, 0x37
        /*0002*/ 	.short	(.L_3561 - .L_3560)
.L_3560:
        /*0004*/ 	.word	0x00000082


	//----- nvinfo : EIATTR_KPARAM_INFO
	.align		4
.L_3561:
        /*0008*/ 	.byte	0x04, 0x17
        /*000a*/ 	.short	(.L_3563 - .L_3562)
.L_3562:
        /*000c*/ 	.word	0x00000000
        /*0010*/ 	.short	0x0000
        /*0012*/ 	.short	0x0000
        /*0014*/ 	.byte	0x00, 0xf0, 0xa1, 0x04


	//----- nvinfo : EIATTR_SPARSE_MMA_MASK
	.align		4
.L_3563:
        /*0018*/ 	.byte	0x03, 0x50
        /*001a*/ 	.short	0x0000


	//----- nvinfo : EIATTR_MAXREG_COUNT
	.align		4
        /*001c*/ 	.byte	0x03, 0x1b
        /*001e*/ 	.short	0x00ff


	//----- nvinfo : EIATTR_NUM_BARRIERS
	.align		4
        /*0020*/ 	.byte	0x02, 0x4c
        /*0022*/ 	.byte	0x01
	.zero		1


	//----- nvinfo : EIATTR_ANNOTATIONS
	.align		4
        /*0024*/ 	.byte	0x04, 0x55
        /*0026*/ 	.short	(.L_3565 - .L_3564)


	//   ....[0]....
.L_3564:
        /* <DEDUP_REMOVED lines=117> */


	//----- nvinfo : EIATTR_MERCURY_ISA_VERSION
	.align		4
.L_3565:
        /*0760*/ 	.byte	0x03, 0x5f
        /*0762*/ 	.short	0x0101


	//----- nvinfo : EIATTR_COOP_GROUP_MASK_REGIDS
	.align		4
        /*0764*/ 	.byte	0x04, 0x29
        /*0766*/ 	.short	(.L_3567 - .L_3566)


	//   ....[0]....
.L_3566:
        /*0768*/ 	.word	0xffffffff


	//   ....[1]....
        /*076c*/ 	.word	0xffffffff


	//   ....[2]....
        /*0770*/ 	.word	0xffffffff


	//   ....[3]....
        /*0774*/ 	.word	0xffffffff


	//   ....[4]....
        /*0778*/ 	.word	0xffffffff


	//   ....[5]....
        /*077c*/ 	.word	0xffffffff


	//   ....[6]....
        /*0780*/ 	.word	0xffffffff


	//   ....[7]....
        /*0784*/ 	.word	0xffffffff


	//   ....[8]....
        /*0788*/ 	.word	0xffffffff


	//   ....[9]....
        /*078c*/ 	.word	0xffffffff


	//----- nvinfo : EIATTR_COOP_GROUP_INSTR_OFFSETS
	.align		4
.L_3567:
        /*0790*/ 	.byte	0x04, 0x28
        /*0792*/ 	.short	(.L_3569 - .L_3568)


	//   ....[0]....
.L_3568:
        /*0794*/ 	.word	0x00002d80


	//   ....[1]....
        /*0798*/ 	.word	0x00002dd0


	//   ....[2]....
        /*079c*/ 	.word	0x00002df0


	//   ....[3]....
        /*07a0*/ 	.word	0x00002e10


	//   ....[4]....
        /*07a4*/ 	.word	0x00002e30


	//   ....[5]....
        /*07a8*/ 	.word	0x00002e50


	//   ....[6]....
        /*07ac*/ 	.word	0x00002e70


	//   ....[7]....
        /*07b0*/ 	.word	0x00002e90


	//   ....[8]....
        /*07b4*/ 	.word	0x00002ec0


	//   ....[9]....
        /*07b8*/ 	.word	0x00002ef0


	//----- nvinfo : EIATTR_VRC_CTA_INIT_COUNT
	.align		4
.L_3569:
        /*07bc*/ 	.byte	0x02, 0x4a
	.zero		1
	.zero		1


	//----- nvinfo : EIATTR_EXIT_INSTR_OFFSETS
	.align		4
        /*07c0*/ 	.byte	0x04, 0x1c
        /*07c2*/ 	.short	(.L_3571 - .L_3570)


	//   ....[0]....
.L_3570:
        /*07c4*/ 	.word	0x00009dd0


	//----- nvinfo : EIATTR_MAX_THREADS
	.align		4
.L_3571:
        /*07c8*/ 	.byte	0x04, 0x05
        /*07ca*/ 	.short	(.L_3573 - .L_3572)
.L_3572:
        /*07cc*/ 	.word	0x00000080
        /*07d0*/ 	.word	0x00000001
        /*07d4*/ 	.word	0x00000001


	//----- nvinfo : EIATTR_CRS_STACK_SIZE
	.align		4
.L_3573:
        /*07d8*/ 	.byte	0x04, 0x1e
        /*07da*/ 	.short	(.L_3575 - .L_3574)
.L_3574:
        /*07dc*/ 	.word	0x00000000


	//----- nvinfo : EIATTR_CBANK_PARAM_SIZE
	.align		4
.L_3575:
        /*07e0*/ 	.byte	0x03, 0x19
        /*07e2*/ 	.short	0x0128


	//----- nvinfo : EIATTR_PARAM_CBANK
	.align		4
        /*07e4*/ 	.byte	0x04, 0x0a
        /*07e6*/ 	.short	(.L_3577 - .L_3576)
	.align		4
.L_3576:
        /*07e8*/ 	.word	index@(.nv.constant0._ZN10layer_norm13ln_bwd_kernelINS_13Kernel_traitsI6__halfS2_fS2_fjLj5120ELj1ELj1ELj4ELj16ENS_18Kernel_traits_baseILj5120ES2_S2_fS2_fjLj128EEEEELb0ELb1ELb0ELb1EEEvNS_9BwdParamsE)
        /*07ec*/ 	.short	0x0380
        /*07ee*/ 	.short	0x0128


	//----- nvinfo : EIATTR_SW_WAR
	.align		4
.L_3577:
        /*07f0*/ 	.byte	0x04, 0x36
        /*07f2*/ 	.short	(.L_3579 - .L_3578)
.L_3578:
        /*07f4*/ 	.word	0x00000008
.L_3579:


//--------------------- .nv.info._ZN10layer_norm13ln_bwd_kernelINS_13Kernel_traitsI6__halfS2_fS2_fjLj5120ELj1ELj1ELj4ELj16ENS_18Kernel_traits_baseILj5120ES2_S2_fS2_fjLj128EEEEELb0ELb1ELb1ELb0EEEvNS_9BwdParamsE --------------------------
	.section	.nv.info._ZN10layer_norm13ln_bwd_kernelINS_13Kernel_traitsI6__halfS2_fS2_fjLj5120ELj1ELj1ELj4ELj16ENS_18Kernel_traits_baseILj5120ES2_S2_fS2_fjLj128EEEEELb0ELb1ELb1ELb0EEEvNS_9BwdParamsE,"",@"SHT_CUDA_INFO"
	.sectionflags	@""
	.align	4


	//----- nvinfo : EIATTR_CUDA_API_VERSION
	.align		4
        /*0000*/ 	.byte	0x04, 0x37
        /*0002*/ 	.short	(.L_3581 - .L_3580)
.L_3580:
        /*0004*/ 	.word	0x00000082


	//----- nvinfo : EIATTR_KPARAM_INFO
	.align		4
.L_3581:
        /*0008*/ 	.byte	0x04, 0x17
        /*000a*/ 	.short	(.L_3583 - .L_3582)
.L_3582:
        /*000c*/ 	.word	0x00000000
        /*0010*/ 	.short	0x0000
        /*0012*/ 	.short	0x0000
        /*0014*/ 	.byte	0x00, 0xf0, 0xa1, 0x04


	//----- nvinfo : EIATTR_SPARSE_MMA_MASK
	.align		4
.L_3583:
        /*0018*/ 	.byte	0x03, 0x50
        /*001a*/ 	.short	0x0000


	//----- nvinfo : EIATTR_MAXREG_COUNT
	.align		4
        /*001c*/ 	.byte	0x03, 0x1b
        /*001e*/ 	.short	0x00ff


	//----- nvinfo : EIATTR_NUM_BARRIERS
	.align		4
        /*0020*/ 	.byte	0x02, 0x4c
        /*0022*/ 	.byte	0x01
	.zero		1


	//----- nvinfo : EIATTR_ANNOTATIONS
	.align		4
        /*0024*/ 	.byte	0x04, 0x55
        /*0026*/ 	.short	(.L_3585 - .L_3584)


	//   ....[0]....
.L_3584:
        /* <DEDUP_REMOVED lines=155> */


	//----- nvinfo : EIATTR_MERCURY_ISA_VERSION
	.align		4
.L_3585:
        /*09c8*/ 	.byte	0x03, 0x5f
        /*09ca*/ 	.short	0x0101


	//----- nvinfo : EIATTR_COOP_GROUP_MASK_REGIDS
	.align		4
        /*09cc*/ 	.byte	0x04, 0x29
        /*09ce*/ 	.short	(.L_3587 - .L_3586)


	//   ....[0]....
.L_3586:
        /*09d0*/ 	.word	0xffffffff


	//   ....[1]....
        /*09d4*/ 	.word	0xffffffff


	//   ....[2]....
        /*09d8*/ 	.word	0xffffffff


	//   ....[3]....
        /*09dc*/ 	.word	0xffffffff


	//   ....[4]....
        /*09e0*/ 	.word	0xffffffff


	//   ....[5]....
        /*09e4*/ 	.word	0xffffffff


	//   ....[6]....
        /*09e8*/ 	.word	0xffffffff


	//   ....[7]....
        /*09ec*/ 	.word	0xffffffff


	//   ....[8]....
        /*09f0*/ 	.word	0xffffffff


	//   ....[9]....
        /*09f4*/ 	.word	0xffffffff


	//----- nvinfo : EIATTR_COOP_GROUP_INSTR_OFFSETS
	.align		4
.L_3587:
        /*09f8*/ 	.byte	0x04, 0x28
        /*09fa*/ 	.short	(.L_3589 - .L_3588)


	//   ....[0]....
.L_3588:
        /*09fc*/ 	.word	0x00003760


	//   ....[1]....
        /*0a00*/ 	.word	0x00003780


	//   ....[2]....
        /*0a04*/ 	.word	0x000037c0


	//   ....[3]....
        /*0a08*/ 	.word	0x000037f0


	//   ....[4]....
        /*0a0c*/ 	.word	0x00003810


	//   ....[5]....
        /*0a10*/ 	.word	0x00003830


	//   ....[6]....
        /*0a14*/ 	.word	0x00003850


	//   ....[7]....
        /*0a18*/ 	.word	0x00003870


	//   ....[8]....
        /*0a1c*/ 	.word	0x00003890


	//   ....[9]....
        /*0a20*/ 	.word	0x000038b0


	//----- nvinfo : EIATTR_VRC_CTA_INIT_COUNT
	.align		4
.L_3589:
        /*0a24*/ 	.byte	0x02, 0x4a
	.zero		1
	.zero		1


	//----- nvinfo : EIATTR_EXIT_INSTR_OFFSETS
	.align		4
        /*0a28*/ 	.byte	0x04, 0x1c
        /*0a2a*/ 	.short	(.L_3591 - .L_3590)


	//   ....[0]....
.L_3590:
        /*0a2c*/ 	.word	0x0000efc0


	//   ....[1]....
        /*0a30*/ 	.word	0x0000f110


	//----- nvinfo : EIATTR_MAX_THREADS
	.align		4
.L_3591:
        /*0a34*/ 	.byte	0x04, 0x05
        /*0a36*/ 	.short	(.L_3593 - .L_3592)
.L_3592:
        /*0a38*/ 	.word	0x00000080
        /*0a3c*/ 	.word	0x00000001
        /*0a40*/ 	.word	0x00000001


	//----- nvinfo : EIATTR_CRS_STACK_SIZE
	.align		4
.L_3593:
        /*0a44*/ 	.byte	0x04, 0x1e
        /*0a46*/ 	.short	(.L_3595 - .L_3594)
.L_3594:
        /*0a48*/ 	.word	0x00000000


	//----- nvinfo : EIATTR_CBANK_PARAM_SIZE
	.align		4
.L_3595:
        /*0a4c*/ 	.byte	0x03, 0x19
        /*0a4e*/ 	.short	0x0128


	//----- nvinfo : EIATTR_PARAM_CBANK
	.align		4
        /*0a50*/ 	.byte	0x04, 0x0a
        /*0a52*/ 	.short	(.L_3597 - .L_3596)
	.align		4
.L_3596:
        /*0a54*/ 	.word	index@(.nv.constant0._ZN10layer_norm13ln_bwd_kernelINS_13Kernel_traitsI6__halfS2_fS2_fjLj5120ELj1ELj1ELj4ELj16ENS_18Kernel_traits_baseILj5120ES2_S2_fS2_fjLj128EEEEELb0ELb1ELb1ELb0EEEvNS_9BwdParamsE)
        /*0a58*/ 	.short	0x0380
        /*0a5a*/ 	.short	0x0128


	//----- nvinfo : EIATTR_SW_WAR
	.align		4
.L_3597:
        /*0a5c*/ 	.byte	0x04, 0x36
        /*0a5e*/ 	.short	(.L_3599 - .L_3598)
.L_3598:
        /*0a60*/ 	.word	0x00000008
.L_3599:


//--------------------- .nv.info._ZN10layer_norm13ln_bwd_kernelINS_13Kernel_traitsI6__halfS2_fS2_fjLj5120ELj1ELj1ELj4ELj16ENS_18Kernel_traits_baseILj5120ES2_S2_fS2_fjLj128EEEEELb0ELb1ELb1ELb1EEEvNS_9BwdParamsE --------------------------
	.section	.nv.info._ZN10layer_norm13ln_bwd_kernelINS_13Kernel_traitsI6__halfS2_fS2_fjLj5120ELj1ELj1ELj4ELj16ENS_18Kernel_traits_baseILj5120ES2_S2_fS2_fjLj128EEEEELb0ELb1ELb1ELb1EEEvNS_9BwdParamsE,"",@"SHT_CUDA_INFO"
	.sectionflags	@""
	.align	4


	//----- nvinfo : EIATTR_CUDA_API_VERSION
	.align		4
        /*0000*/ 	.byte	0x04, 0x37
        /*0002*/ 	.short	(.L_3601 - .L_3600)
.L_3600:
        /*0004*/ 	.word	0x00000082


	//----- nvinfo : EIATTR_KPARAM_INFO
	.align		4
.L_3601:
        /*0008*/ 	.byte	0x04, 0x17
        /*000a*/ 	.short	(.L_3603 - .L_3602)
.L_3602:
        /*000c*/ 	.word	0x00000000
        /*0010*/ 	.short	0x0000
        /*0012*/ 	.short	0x0000
        /*0014*/ 	.byte	0x00, 0xf0, 0xa1, 0x04


	//----- nvinfo : EIATTR_SPARSE_MMA_MASK
	.align		4
.L_3603:
        /*0018*/ 	.byte	0x03, 0x50
        /*001a*/ 	.short	0x0000


	//----- nvinfo : EIATTR_MAXREG_COUNT
	.align		4
        /*001c*/ 	.byte	0x03, 0x1b
        /*001e*/ 	.short	0x00ff


	//----- nvinfo : EIATTR_NUM_BARRIERS
	.align		4
        /*0020*/ 	.byte	0x02, 0x4c
        /*0022*/ 	.byte	0x01
	.zero		1


	//----- nvinfo : EIATTR_ANNOTATIONS
	.align		4
        /*0024*/ 	.byte	0x04, 0x55
        /*0026*/ 	.short	(.L_3605 - .L_3604)


	//   ....[0]....
.L_3604:
        /* <DEDUP_REMOVED lines=104> */


	//----- nvinfo : EIATTR_MERCURY_ISA_VERSION
	.align		4
.L_3605:
        /*0698*/ 	.byte	0x03, 0x5f
        /*069a*/ 	.short	0x0101


	//----- nvinfo : EIATTR_COOP_GROUP_MASK_REGIDS
	.align		4
        /*069c*/ 	.byte	0x04, 0x29
        /*069e*/ 	.short	(.L_3607 - .L_3606)


	//   ....[0]....
.L_3606:
        /*06a0*/ 	.word	0xffffffff


	//   ....[1]....
        /*06a4*/ 	.word	0xffffffff


	//   ....[2]....
        /*06a8*/ 	.word	0xffffffff


	//   ....[3]....
        /*06ac*/ 	.word	0xffffffff


	//   ....[4]....
        /*06b0*/ 	.word	0xffffffff


	//   ....[5]....
        /*06b4*/ 	.word	0xffffffff


	//   ....[6]....
        /*06b8*/ 	.word	0xffffffff


	//   ....[7]....
        /*06bc*/ 	.word	0xffffffff


	//   ....[8]....
        /*06c0*/ 	.word	0xffffffff


	//   ....[9]....
        /*06c4*/ 	.word	0xffffffff


	//----- nvinfo : EIATTR_COOP_GROUP_INSTR_OFFSETS
	.align		4
.L_3607:
        /*06c8*/ 	.byte	0x04, 0x28
        /*06ca*/ 	.short	(.L_3609 - .L_3608)


	//   ....[0]....
.L_3608:
        /*06cc*/ 	.word	0x00002be0


	//   ....[1]....
        /*06d0*/ 	.word	0x00002bf0


	//   ....[2]....
        /*06d4*/ 	.word	0x00002c30


	//   ....[3]....
        /*06d8*/ 	.word	0x00002c40


	//   ....[4]....
        /*06dc*/ 	.word	0x00002c90


	//   ....[5]....
        /*06e0*/ 	.word	0x00002ca0


	//   ....[6]....
        /*06e4*/ 	.word	0x00002cd0


	//   ....[7]....
        /*06e8*/ 	.word	0x00002ce0


	//   ....[8]....
        /*06ec*/ 	.word	0x00002d10


	//   ....[9]....
        /*06f0*/ 	.word	0x00002d20


	//----- nvinfo : EIATTR_VRC_CTA_INIT_COUNT
	.align		4
.L_3609:
        /*06f4*/ 	.byte	0x02, 0x4a
	.zero		1
	.zero		1


	//----- nvinfo : EIATTR_EXIT_INSTR_OFFSETS
	.align		4
        /*06f8*/ 	.byte	0x04, 0x1c
        /*06fa*/ 	.short	(.L_3611 - .L_3610)


	//   ....[0]....
.L_3610:
        /*06fc*/ 	.word	0x0000d270


	//----- nvinfo : EIATTR_MAX_THREADS
	.align		4
.L_3611:
        /*0700*/ 	.byte	0x04, 0x05
        /*0702*/ 	.short	(.L_3613 - .L_3612)
.L_3612:
        /*0704*/ 	.word	0x00000080
        /*0708*/ 	.word	0x00000001
        /*070c*/ 	.word	0x00000001


	//----- nvinfo : EIATTR_CRS_STACK_SIZE
	.align		4
.L_3613:
        /*0710*/ 	.byte	0x04, 0x1e
        /*0712*/ 	.short	(.L_3615 - .L_3614)
.L_3614:
        /*0714*/ 	.word	0x00000000


	//----- nvinfo : EIATTR_CBANK_PARAM_SIZE
	.align		4
.L_3615:
        /*0718*/ 	.byte	0x03, 0x19
        /*071a*/ 	.short	0x0128


	//----- nvinfo : EIATTR_PARAM_CBANK
	.align		4
        /*071c*/ 	.byte	0x04, 0x0a
        /*071e*/ 	.short	(.L_3617 - .L_3616)
	.align		4
.L_3616:
        /*0720*/ 	.word	index@(.nv.constant0._ZN10layer_norm13ln_bwd_kernelINS_13Kernel_traitsI6__halfS2_fS2_fjLj5120ELj1ELj1ELj4ELj16ENS_18Kernel_traits_baseILj5120ES2_S2_fS2_fjLj128EEEEELb0ELb1ELb1ELb1EEEvNS_9BwdParamsE)
        /*0724*/ 	.short	0x0380
        /*0726*/ 	.short	0x0128


	//----- nvinfo : EIATTR_SW_WAR
	.align		4
.L_3617:
        /*0728*/ 	.byte	0x04, 0x36
        /*072a*/ 	.short	(.L_3619 - .L_3618)
.L_3618:
        /*072c*/ 	.word	0x00000008
.L_3619:


//--------------------- .nv.info._ZN10layer_norm13ln_bwd_kernelINS_13Kernel_traitsI6__halfS2_fS2_fjLj5120ELj1ELj1ELj4ELj16ENS_18Kernel_traits_baseILj5120ES2_S2_fS2_fjLj128EEEEELb1ELb0ELb0ELb0EEEvNS_9BwdParamsE --------------------------
	.section	.nv.info._ZN10layer_norm13ln_bwd_kernelINS_13Kernel_traitsI6__halfS2_fS2_fjLj5120ELj1ELj1ELj4ELj16ENS_18Kernel_traits_baseILj5120ES2_S2_fS2_fjLj128EEEEELb1ELb0ELb0ELb0EEEvNS_9BwdParamsE,"",@"SHT_CUDA_INFO"
	.sectionflags	@""
	.align	4


	//----- nvinfo : EIATTR_CUDA_API_VERSION
	.align		4
        /*0000*/ 	.byte	0x04, 0x37
        /*0002*/ 	.short	(.L_3621 - .L_3620)
.L_3620:
        /*0004*/ 	.word	0x00000082


	//----- nvinfo : EIATTR_KPARAM_INFO
	.align		4
.L_3621:
        /*0008*/ 	.byte	0x04, 0x17
        /*000a*/ 	.short	(.L_3623 - .L_3622)
.L_3622:
        /*000c*/ 	.word	0x00000000
        /*0010*/ 	.short	0x0000
        /*0012*/ 	.short	0x0000
        /*0014*/ 	.byte	0x00, 0xf0, 0xa1, 0x04


	//----- nvinfo : EIATTR_SPARSE_MMA_MASK
	.align		4
.L_3623:
        /*0018*/ 	.byte	0x03, 0x50
        /*001a*/ 	.short	0x0000


	//----- nvinfo : EIATTR_MAXREG_COUNT
	.align		4
        /*001c*/ 	.byte	0x03, 0x1b
        /*001e*/ 	.short	0x00ff


	//----- nvinfo : EIATTR_NUM_BARRIERS
	.align		4
        /*0020*/ 	.byte	0x02, 0x4c
        /*0022*/ 	.byte	0x01
	.zero		1


	//----- nvinfo : EIATTR_ANNOTATIONS
	.align		4
        /*0024*/ 	.byte	0x04, 0x55
        /*0026*/ 	.short	(.L_3625 - .L_3624)


	//   ....[0]....
.L_3624:
        /*0028*/ 	.word	0x00000001
        /*002c*/ 	.byte	0xe0, 0x00, 0x00, 0x00, 0x01, 0x00, 0x00, 0x00, 0x50, 0x08, 0x00, 0x00, 0x01, 0x00, 0x00, 0x00
        /*003c*/ 	.byte	0x60, 0x0a, 0x00, 0x00, 0x01, 0x00, 0x00, 0x00, 0x30, 0x13, 0x00, 0x00, 0x01, 0x00, 0x00, 0x00
        /*004c*/ 	.byte	0x90, 0x1a, 0x00, 0x00, 0x01, 0x00, 0x00, 0x00, 0xb0, 0x21, 0x00, 0x00, 0x01, 0x00, 0x00, 0x00
        /*005c*/ 	.byte	0xb0, 0x22, 0x00, 0x00, 0x01, 0x00, 0x00, 0x00, 0x60, 0x29, 0x00, 0x00, 0x01, 0x00, 0x00, 0x00
        /*006c*/ 	.byte	0x10, 0x34, 0x00, 0x00, 0x01, 0x00, 0x00, 0x00, 0xb0, 0x3c, 0x00, 0x00, 0x01, 0x00, 0x00, 0x00
        /*007c*/ 	.byte	0x00, 0x5f, 0x00, 0x00, 0x01, 0x00, 0x00, 0x00, 0xa0, 0x67, 0x00, 0x00


	//----- nvinfo : EIATTR_MERCURY_ISA_VERSION
	.align		4
.L_3625:
        /*0088*/ 	.byte	0x03, 0x5f
        /*008a*/ 	.short	0x0101


	//----- nvinfo : EIATTR_COOP_GROUP_MASK_REGIDS
	.align		4
        /*008c*/ 	.byte	0x04, 0x29
        /*008e*/ 	.short	(.L_3627 - .L_3626)


	//   ....[0]....
.L_3626:
        /*0090*/ 	.word	0xffffffff


	//   ....[1]....
        /*0094*/ 	.word	0xffffffff


	//   ....[2]....
        /*0098*/ 	.word	0xffffffff


	//   ....[3]....
        /*009c*/ 	.word	0xffffffff


	//   ....[4]....
        /*00a0*/ 	.word	0xffffffff


	//   ....[5]....
        /*00a4*/ 	.word	0xffffffff


	//   ....[6]....
        /*00a8*/ 	.word	0xffffffff


	//   ....[7]....
        /*00ac*/ 	.word	0xffffffff


	//   ....[8]....
        /*00b0*/ 	.word	0xffffffff


	//   ....[9]....
        /*00b4*/ 	.word	0xffffffff


	//----- nvinfo : EIATTR_COOP_GROUP_INSTR_OFFSETS
	.align		4
.L_3627:
        /*00b8*/ 	.byte	0x04, 0x28
        /*00ba*/ 	.short	(.L_3629 - .L_3628)


	//   ....[0]....
.L_3628:
        /*00bc*/ 	.word	0x00002750


	//   ....[1]....
        /*00c0*/ 	.word	0x00002770


	//   ....[2]....
        /*00c4*/ 	.word	0x000027b0


	//   ....[3]....
        /*00c8*/ 	.word	0x000027c0


	//   ....[4]....
        /*00cc*/ 	.word	0x00002800


	//   ....[5]....
        /*00d0*/ 	.word	0x00002810


	//   ....[6]....
        /*00d4*/ 	.word	0x00002840


	//   ....[7]....
        /*00d8*/ 	.word	0x00002850


	//   ....[8]....
        /*00dc*/ 	.word	0x00002880


	//   ....[9]....
        /*00e0*/ 	.word	0x00002890


	//----- nvinfo : EIATTR_VRC_CTA_INIT_COUNT
	.align		4
.L_3629:
        /*00e4*/ 	.byte	0x02, 0x4a
	.zero		1
	.zero		1


	//----- nvinfo : EIATTR_EXIT_INSTR_OFFSETS
	.align		4
        /*00e8*/ 	.byte	0x04, 0x1c
        /*00ea*/ 	.short	(.L_3631 - .L_3630)


	//   ....[0]....
.L_3630:
        /*00ec*/ 	.word	0x000083e0


	//   ....[1]....
        /*00f0*/ 	.word	0x00008480


	//----- nvinfo : EIATTR_MAX_THREADS
	.align		4
.L_3631:
        /*00f4*/ 	.byte	0x04, 0x05
        /*00f6*/ 	.short	(.L_3633 - .L_3632)
.L_3632:
        /*00f8*/ 	.word	0x00000080
        /*00fc*/ 	.word	0x00000001
        /*0100*/ 	.word	0x00000001


	//----- nvinfo : EIATTR_CRS_STACK_SIZE
	.align		4
.L_3633:
        /*0104*/ 	.byte	0x04, 0x1e
        /*0106*/ 	.short	(.L_3635 - .L_3634)
.L_3634:
        /*0108*/ 	.word	0x00000000


	//----- nvinfo : EIATTR_CBANK_PARAM_SIZE
	.align		4
.L_3635:
        /*010c*/ 	.byte	0x03, 0x19
        /*010e*/ 	.short	0x0128


	//----- nvinfo : EIATTR_PARAM_CBANK
	.align		4
        /*0110*/ 	.byte	0x04, 0x0a
        /*0112*/ 	.short	(.L_3637 - .L_3636)
	.align		4
.L_3636:
        /*0114*/ 	.word	index@(.nv.constant0._ZN10layer_norm13ln_bwd_kernelINS_13Kernel_traitsI6__halfS2_fS2_fjLj5120ELj1ELj1ELj4ELj16ENS_18Kernel_traits_baseILj5120ES2_S2_fS2_fjLj128EEEEELb1ELb0ELb0ELb0EEEvNS_9BwdParamsE)
        /*0118*/ 	.short	0x0380
        /*011a*/ 	.short	0x0128


	//----- nvinfo : EIATTR_SW_WAR
	.align		4
.L_3637:
        /*011c*/ 	.byte	0x04, 0x36
        /*011e*/ 	.short	(.L_3639 - .L_3638)
.L_3638:
        /*0120*/ 	.word	0x00000008
.L_3639:


//--------------------- .nv.info._ZN10layer_norm13ln_bwd_kernelINS_13Kernel_traitsI6__halfS2_fS2_fjLj5120ELj1ELj1ELj4ELj16ENS_18Kernel_traits_baseILj5120ES2_S2_fS2_fjLj128EEEEELb1ELb0ELb0ELb1EEEvNS_9BwdParamsE --------------------------
	.section	.nv.info._ZN10layer_norm13ln_bwd_kernelINS_13Kernel_traitsI6__halfS2_fS2_fjLj5120ELj1ELj1ELj4ELj16ENS_18Kernel_traits_baseILj5120ES2_S2_fS2_fjLj128EEEEELb1ELb0ELb0ELb1EEEvNS_9BwdParamsE,"",@"SHT_CUDA_INFO"
	.sectionflags	@""
	.align	4


	//----- nvinfo : EIATTR_CUDA_API_VERSION
	.align		4
        /*0000*/ 	.byte	0x04, 0x37
        /*0002*/ 	.short	(.L_3641 - .L_3640)
.L_3640:
        /*0004*/ 	.word	0x00000082


	//----- nvinfo : EIATTR_KPARAM_INFO
	.align		4
.L_3641:
        /*0008*/ 	.byte	0x04, 0x17
        /*000a*/ 	.short	(.L_3643 - .L_3642)
.L_3642:
        /*000c*/ 	.word	0x00000000
        /*0010*/ 	.short	0x0000
        /*0012*/ 	.short	0x0000
        /*0014*/ 	.byte	0x00, 0xf0, 0xa1, 0x04


	//----- nvinfo : EIATTR_SPARSE_MMA_MASK
	.align		4
.L_3643:
        /*0018*/ 	.byte	0x03, 0x50
        /*001a*/ 	.short	0x0000


	//----- nvinfo : EIATTR_MAXREG_COUNT
	.align		4
        /*001c*/ 	.byte	0x03, 0x1b
        /*001e*/ 	.short	0x00ff


	//----- nvinfo : EIATTR_NUM_BARRIERS
	.align		4
        /*0020*/ 	.byte	0x02, 0x4c
        /*0022*/ 	.byte	0x01
	.zero		1


	//----- nvinfo : EIATTR_ANNOTATIONS
	.align		4
        /*0024*/ 	.byte	0x04, 0x55
        /*0026*/ 	.short	(.L_3645 - .L_3644)


	//   ....[0]....
.L_3644:
        /* <DEDUP_REMOVED lines=29> */


	//----- nvinfo : EIATTR_MERCURY_ISA_VERSION
	.align		4
.L_3645:
        /*01e8*/ 	.byte	0x03, 0x5f
        /*01ea*/ 	.short	0x0101


	//----- nvinfo : EIATTR_COOP_GROUP_MASK_REGIDS
	.align		4
        /*01ec*/ 	.byte	0x04, 0x29
        /*01ee*/ 	.short	(.L_3647 - .L_3646)


	//   ....[0]....
.L_3646:
        /*01f0*/ 	.word	0xffffffff


	//   ....[1]....
        /*01f4*/ 	.word	0xffffffff


	//   ....[2]....
        /*01f8*/ 	.word	0xffffffff


	//   ....[3]....
        /*01fc*/ 	.word	0xffffffff


	//   ....[4]....
        /*0200*/ 	.word	0xffffffff


	//   ....[5]....
        /*0204*/ 	.word	0xffffffff


	//   ....[6]....
        /*0208*/ 	.word	0xffffffff


	//   ....[7]....
        /*020c*/ 	.word	0xffffffff


	//   ....[8]....
        /*0210*/ 	.word	0xffffffff


	//   ....[9]....
        /*0214*/ 	.word	0xffffffff


	//----- nvinfo : EIATTR_COOP_GROUP_INSTR_OFFSETS
	.align		4
.L_3647:
        /*0218*/ 	.byte	0x04, 0x28
        /*021a*/ 	.short	(.L_3649 - .L_3648)


	//   ....[0]....
.L_3648:
        /*021c*/ 	.word	0x00002340


	//   ....[1]....
        /*0220*/ 	.word	0x000023b0


	//   ....[2]....
        /*0224*/ 	.word	0x000023d0


	//   ....[3]....
        /*0228*/ 	.word	0x000023f0


	//   ....[4]....
        /*022c*/ 	.word	0x00002410


	//   ....[5]....
        /*0230*/ 	.word	0x00002430


	//   ....[6]....
        /*0234*/ 	.word	0x00002450


	//   ....[7]....
        /*0238*/ 	.word	0x00002470


	//   ....[8]....
        /*023c*/ 	.word	0x00002490


	//   ....[9]....
        /*0240*/ 	.word	0x000024c0


	//----- nvinfo : EIATTR_VRC_CTA_INIT_COUNT
	.align		4
.L_3649:
        /*0244*/ 	.byte	0x02, 0x4a
	.zero		1
	.zero		1


	//----- nvinfo : EIATTR_EXIT_INSTR_OFFSETS
	.align		4
        /*0248*/ 	.byte	0x04, 0x1c
        /*024a*/ 	.short	(.L_3651 - .L_3650)


	//   ....[0]....
.L_3650:
        /*024c*/ 	.word	0x000082e0


	//----- nvinfo : EIATTR_MAX_THREADS
	.align		4
.L_3651:
        /*0250*/ 	.byte	0x04, 0x05
        /*0252*/ 	.short	(.L_3653 - .L_3652)
.L_3652:
        /*0254*/ 	.word	0x00000080
        /*0258*/ 	.word	0x00000001
        /*025c*/ 	.word	0x00000001


	//----- nvinfo : EIATTR_CBANK_PARAM_SIZE
	.align		4
.L_3653:
        /*0260*/ 	.byte	0x03, 0x19
        /*0262*/ 	.short	0x0128


	//----- nvinfo : EIATTR_PARAM_CBANK
	.align		4
        /*0264*/ 	.byte	0x04, 0x0a
        /*0266*/ 	.short	(.L_3655 - .L_3654)
	.align		4
.L_3654:
        /*0268*/ 	.word	index@(.nv.constant0._ZN10layer_norm13ln_bwd_kernelINS_13Kernel_traitsI6__halfS2_fS2_fjLj5120ELj1ELj1ELj4ELj16ENS_18Kernel_traits_baseILj5120ES2_S2_fS2_fjLj128EEEEELb1ELb0ELb0ELb1EEEvNS_9BwdParamsE)
        /*026c*/ 	.short	0x0380
        /*026e*/ 	.short	0x0128


	//----- nvinfo : EIATTR_SW_WAR
	.align		4
.L_3655:
        /*0270*/ 	.byte	0x04, 0x36
        /*0272*/ 	.short	(.L_3657 - .L_3656)
.L_3656:
        /*0274*/ 	.word	0x00000008
.L_3657:


//--------------------- .nv.info._ZN10layer_norm22ln_bwd_finalize_kernelINS_22Kernel_traits_finalizeILj5120E6__halfS2_fS2_fjLb0ELj1024ELj4ENS_18Kernel_traits_baseILj5120ES2_S2_fS2_fjLj1024EEEEELb0ELb0EEEvNS_9BwdParamsE --------------------------
	.section	.nv.info._ZN10layer_norm22ln_bwd_finalize_kernelINS_22Kernel_traits_finalizeILj5120E6__halfS2_fS2_fjLb0ELj1024ELj4ENS_18Kernel_traits_baseILj5120ES2_S2_fS2_fjLj1024EEEEELb0ELb0EEEvNS_9BwdParamsE,"",@"SHT_CUDA_INFO"
	.sectionflags	@""
	.align	4


	//----- nvinfo : EIATTR_CUDA_API_VERSION
	.align		4
        /*0000*/ 	.byte	0x04, 0x37
        /*0002*/ 	.short	(.L_3659 - .L_3658)
.L_3658:
        /*0004*/ 	.word	0x00000082


	//----- nvinfo : EIATTR_KPARAM_INFO
	.align		4
.L_3659:
        /*0008*/ 	.byte	0x04, 0x17
        /*000a*/ 	.short	(.L_3661 - .L_3660)
.L_3660:
        /*000c*/ 	.word	0x00000000
        /*0010*/ 	.short	0x0000
        /*0012*/ 	.short	0x0000
        /*0014*/ 	.byte	0x00, 0xf0, 0xa1, 0x04


	//----- nvinfo : EIATTR_SPARSE_MMA_MASK
	.align		4
.L_3661:
        /*0018*/ 	.byte	0x03, 0x50
        /*001a*/ 	.short	0x0000


	//----- nvinfo : EIATTR_MAXREG_COUNT
	.align		4
        /*001c*/ 	.byte	0x03, 0x1b
        /*001e*/ 	.short	0x0040


	//----- nvinfo : EIATTR_NUM_BARRIERS
	.align		4
        /*0020*/ 	.byte	0x02, 0x4c
        /*0022*/ 	.byte	0x01
	.zero		1


	//----- nvinfo : EIATTR_MERCURY_ISA_VERSION
	.align		4
        /*0024*/ 	.byte	0x03, 0x5f
        /*0026*/ 	.short	0x0101


	//----- nvinfo : EIATTR_COOP_GROUP_MASK_REGIDS
	.align		4
        /*0028*/ 	.byte	0x04, 0x29
        /*002a*/ 	.short	(.L_3663 - .L_3662)


	//   ....[0]....
.L_3662:
        /*002c*/ 	.word	0xffffffff


	//   ....[1]....
        /*0030*/ 	.word	0xffffffff


	//   ....[2]....
        /*0034*/ 	.word	0xffffffff


	//   ....[3]....
        /*0038*/ 	.word	0xffffffff


	//   ....[4]....
        /*003c*/ 	.word	0xffffffff


	//   ....[5]....
        /*0040*/ 	.word	0xffffffff


	//   ....[6]....
        /*0044*/ 	.word	0xffffffff


	//   ....[7]....
        /*0048*/ 	.word	0xffffffff


	//   ....[8]....
        /*004c*/ 	.word	0xffffffff


	//   ....[9]....
        /*0050*/ 	.word	0xffffffff


	//----- nvinfo : EIATTR_COOP_GROUP_INSTR_OFFSETS
	.align		4
.L_3663:
        /*0054*/ 	.byte	0x04, 0x28
        /*0056*/ 	.short	(.L_3665 - .L_3664)


	//   ....[0]....
.L_3664:
        /*0058*/ 	.word	0x000015e0


	//   ....[1]....
        /*005c*/ 	.word	0x000015f0


	//   ....[2]....
        /*0060*/ 	.word	0x00001620


	//   ....[3]....
        /*0064*/ 	.word	0x00001630


	//   ....[4]....
        /*0068*/ 	.word	0x00001660


	//   ....[5]....
        /*006c*/ 	.word	0x00001670


	//   ....[6]....
        /*0070*/ 	.word	0x000016b0


	//   ....[7]....
        /*0074*/ 	.word	0x000016e0


	//   ....[8]....
        /*0078*/ 	.word	0x00001710


	//   ....[9]....
        /*007c*/ 	.word	0x00001720


	//----- nvinfo : EIATTR_VRC_CTA_INIT_COUNT
	.align		4
.L_3665:
        /*0080*/ 	.byte	0x02, 0x4a
	.zero		1
	.zero		1


	//----- nvinfo : EIATTR_EXIT_INSTR_OFFSETS
	.align		4
        /*0084*/ 	.byte	0x04, 0x1c
        /*0086*/ 	.short	(.L_3667 - .L_3666)


	//   ....[0]....
.L_3666:
        /*0088*/ 	.word	0x00000060


	//   ....[1]....
        /*008c*/ 	.word	0x00001780


	//   ....[2]....
        /*0090*/ 	.word	0x000017b0


	//   ....[3]....
        /*0094*/ 	.word	0x00001870


	//----- nvinfo : EIATTR_MAX_THREADS
	.align		4
.L_3667:
        /*0098*/ 	.byte	0x04, 0x05
        /*009a*/ 	.short	(.L_3669 - .L_3668)
.L_3668:
        /*009c*/ 	.word	0x00000400
        /*00a0*/ 	.word	0x00000001
        /*00a4*/ 	.word	0x00000001


	//----- nvinfo : EIATTR_CRS_STACK_SIZE
	.align		4
.L_3669:
        /*00a8*/ 	.byte	0x04, 0x1e
        /*00aa*/ 	.short	(.L_3671 - .L_3670)
.L_3670:
        /*00ac*/ 	.word	0x00000000


	//----- nvinfo : EIATTR_CBANK_PARAM_SIZE
	.align		4
.L_3671:
        /*00b0*/ 	.byte	0x03, 0x19
        /*00b2*/ 	.short	0x0128


	//----- nvinfo : EIATTR_PARAM_CBANK
	.align		4
        /*00b4*/ 	.byte	0x04, 0x0a
        /*00b6*/ 	.short	(.L_3673 - .L_3672)
	.align		4
.L_3672:
        /*00b8*/ 	.word	index@(.nv.constant0._ZN10layer_norm22ln_bwd_finalize_kernelINS_22Kernel_traits_finalizeILj5120E6__halfS2_fS2_fjLb0ELj1024ELj4ENS_18Kernel_traits_baseILj5120ES2_S2_fS2_fjLj1024EEEEELb0ELb0EEEvNS_9BwdParamsE)
        /*00bc*/ 	.short	0x0380
        /*00be*/ 	.short	0x0128


	//----- nvinfo : EIATTR_SW_WAR
	.align		4
.L_3673:
        /*00c0*/ 	.byte	0x04, 0x36
        /*00c2*/ 	.short	(.L_3675 - .L_3674)
.L_3674:
        /*00c4*/ 	.word	0x00000008
.L_3675:


//--------------------- .nv.info._ZN10layer_norm13ln_bwd_kernelINS_13Kernel_traitsI6__halfS2_fS2_fjLj5120ELj1ELj1ELj4ELj16ENS_18Kernel_traits_baseILj5120ES2_S2_fS2_fjLj128EEEEELb1ELb0ELb1ELb0EEEvNS_9BwdParamsE --------------------------
	.section	.nv.info._ZN10layer_norm13ln_bwd_kernelINS_13Kernel_traitsI6__halfS2_fS2_fjLj5120ELj1ELj1ELj4ELj16ENS_18Kernel_traits_baseILj5120ES2_S2_fS2_fjLj128EEEEELb1ELb0ELb1ELb0EEEvNS_9BwdParamsE,"",@"SHT_CUDA_INFO"
	.sectionflags	@""
	.align	4


	//----- nvinfo : EIATTR_CUDA_API_VERSION
	.align		4
        /*0000*/ 	.byte	0x04, 0x37
        /*0002*/ 	.short	(.L_3677 - .L_3676)
.L_3676:
        /*0004*/ 	.word	0x00000082


	//----- nvinfo : EIATTR_KPARAM_INFO
	.align		4
.L_3677:
        /*0008*/ 	.byte	0x04, 0x17
        /*000a*/ 	.short	(.L_3679 - .L_3678)
.L_3678:
        /*000c*/ 	.word	0x00000000
        /*0010*/ 	.short	0x0000
        /*0012*/ 	.short	0x0000
        /*0014*/ 	.byte	0x00, 0xf0, 0xa1, 0x04


	//----- nvinfo : EIATTR_SPARSE_MMA_MASK
	.align		4
.L_3679:
        /*0018*/ 	.byte	0x03, 0x50
        /*001a*/ 	.short	0x0000


	//----- nvinfo : EIATTR_MAXREG_COUNT
	.align		4
        /*001c*/ 	.byte	0x03, 0x1b
        /*001e*/ 	.short	0x00ff


	//----- nvinfo : EIATTR_NUM_BARRIERS
	.align		4
        /*0020*/ 	.byte	0x02, 0x4c
        /*0022*/ 	.byte	0x01
	.zero		1


	//----- nvinfo : EIATTR_ANNOTATIONS
	.align		4
        /*0024*/ 	.byte	0x04, 0x55
        /*0026*/ 	.short	(.L_3681 - .L_3680)


	//   ....[0]....
.L_3680:
        /* <DEDUP_REMOVED lines=23> */


	//----- nvinfo : EIATTR_MERCURY_ISA_VERSION
	.align		4
.L_3681:
        /*0180*/ 	.byte	0x03, 0x5f
        /*0182*/ 	.short	0x0101


	//----- nvinfo : EIATTR_COOP_GROUP_MASK_REGIDS
	.align		4
        /*0184*/ 	.byte	0x04, 0x29
        /*0186*/ 	.short	(.L_3683 - .L_3682)


	//   ....[0]....
.L_3682:
        /*0188*/ 	.word	0xffffffff


	//   ....[1]....
        /*018c*/ 	.word	0xffffffff


	//   ....[2]....
        /*0190*/ 	.word	0xffffffff


	//   ....[3]....
        /*0194*/ 	.word	0xffffffff


	//   ....[4]....
        /*0198*/ 	.word	0xffffffff


	//   ....[5]....
        /*019c*/ 	.word	0xffffffff


	//   ....[6]....
        /*01a0*/ 	.word	0xffffffff


	//   ....[7]....
        /*01a4*/ 	.word	0xffffffff


	//   ....[8]....
        /*01a8*/ 	.word	0xffffffff


	//   ....[9]....
        /*01ac*/ 	.word	0xffffffff


	//----- nvinfo : EIATTR_COOP_GROUP_INSTR_OFFSETS
	.align		4
.L_3683:
        /*01b0*/ 	.byte	0x04, 0x28
        /*01b2*/ 	.short	(.L_3685 - .L_3684)


	//   ....[0]....
.L_3684:
        /*01b4*/ 	.word	0x00002f20


	//   ....[1]....
        /*01b8*/ 	.word	0x00002f40


	//   ....[2]....
        /*01bc*/ 	.word	0x00002f80


	//   ....[3]....
        /*01c0*/ 	.word	0x00002f90


	//   ....[4]....
        /*01c4*/ 	.word	0x00002fd0


	//   ....[5]....
        /*01c8*/ 	.word	0x00002fe0


	//   ....[6]....
        /*01cc*/ 	.word	0x00003010


	//   ....[7]....
        /*01d0*/ 	.word	0x00003020


	//   ....[8]....
        /*01d4*/ 	.word	0x00003050


	//   ....[9]....
        /*01d8*/ 	.word	0x00003060


	//----- nvinfo : EIATTR_VRC_CTA_INIT_COUNT
	.align		4
.L_3685:
        /*01dc*/ 	.byte	0x02, 0x4a
	.zero		1
	.zero		1


	//----- nvinfo : EIATTR_EXIT_INSTR_OFFSETS
	.align		4
        /*01e0*/ 	.byte	0x04, 0x1c
        /*01e2*/ 	.short	(.L_3687 - .L_3686)


	//   ....[0]....
.L_3686:
        /*01e4*/ 	.word	0x0000cd00


	//   ....[1]....
        /*01e8*/ 	.word	0x0000cda0


	//----- nvinfo : EIATTR_MAX_THREADS
	.align		4
.L_3687:
        /*01ec*/ 	.byte	0x04, 0x05
        /*01ee*/ 	.short	(.L_3689 - .L_3688)
.L_3688:
        /*01f0*/ 	.word	0x00000080
        /*01f4*/ 	.word	0x00000001
        /*01f8*/ 	.word	0x00000001


	//----- nvinfo : EIATTR_CRS_STACK_SIZE
	.align		4
.L_3689:
        /*01fc*/ 	.byte	0x04, 0x1e
        /*01fe*/ 	.short	(.L_3691 - .L_3690)
.L_3690:
        /*0200*/ 	.word	0x00000000


	//----- nvinfo : EIATTR_CBANK_PARAM_SIZE
	.align		4
.L_3691:
        /*0204*/ 	.byte	0x03, 0x19
        /*0206*/ 	.short	0x0128


	//----- nvinfo : EIATTR_PARAM_CBANK
	.align		4
        /*0208*/ 	.byte	0x04, 0x0a
        /*020a*/ 	.short	(.L_3693 - .L_3692)
	.align		4
.L_3692:
        /*020c*/ 	.word	index@(.nv.constant0._ZN10layer_norm13ln_bwd_kernelINS_13Kernel_traitsI6__halfS2_fS2_fjLj5120ELj1ELj1ELj4ELj16ENS_18Kernel_traits_baseILj5120ES2_S2_fS2_fjLj128EEEEELb1ELb0ELb1ELb0EEEvNS_9BwdParamsE)
        /*0210*/ 	.short	0x0380
        /*0212*/ 	.short	0x0128


	//----- nvinfo : EIATTR_SW_WAR
	.align		4
.L_3693:
        /*0214*/ 	.byte	0x04, 0x36
        /*0216*/ 	.short	(.L_3695 - .L_3694)
.L_3694:
        /*0218*/ 	.word	0x00000008
.L_3695:


//--------------------- .nv.info._ZN10layer_norm22ln_bwd_finalize_kernelINS_22Kernel_traits_finalizeILj5120E6__halfS2_fS2_fjLb0ELj1024ELj4ENS_18Kernel_traits_baseILj5120ES2_S2_fS2_fjLj1024EEEEELb0ELb1EEEvNS_9BwdParamsE --------------------------
	.section	.nv.info._ZN10layer_norm22ln_bwd_finalize_kernelINS_22Kernel_traits_finalizeILj5120E6__halfS2_fS2_fjLb0ELj1024ELj4ENS_18Kernel_traits_baseILj5120ES2_S2_fS2_fjLj1024EEEEELb0ELb1EEEvNS_9BwdParamsE,"",@"SHT_CUDA_INFO"
	.sectionflags	@""
	.align	4


	//----- nvinfo : EIATTR_CUDA_API_VERSION
	.align		4
        /*0000*/ 	.byte	0x04, 0x37
        /*0002*/ 	.short	(.L_3697 - .L_3696)
.L_3696:
        /*0004*/ 	.word	0x00000082


	//----- nvinfo : EIATTR_KPARAM_INFO
	.align		4
.L_3697:
        /*0008*/ 	.byte	0x04, 0x17
        /*000a*/ 	.short	(.L_3699 - .L_3698)
.L_3698:
        /*000c*/ 	.word	0x00000000
        /*0010*/ 	.short	0x0000
        /*0012*/ 	.short	0x0000
        /*0014*/ 	.byte	0x00, 0xf0, 0xa1, 0x04


	//----- nvinfo : EIATTR_SPARSE_MMA_MASK
	.align		4
.L_3699:
        /*0018*/ 	.byte	0x03, 0x50
        /*001a*/ 	.short	0x0000


	//----- nvinfo : EIATTR_MAXREG_COUNT
	.align		4
        /*001c*/ 	.byte	0x03, 0x1b
        /*001e*/ 	.short	0x0040


	//----- nvinfo : EIATTR_NUM_BARRIERS
	.align		4
        /*0020*/ 	.byte	0x02, 0x4c
        /*0022*/ 	.byte	0x01
	.zero		1


	//----- nvinfo : EIATTR_MERCURY_ISA_VERSION
	.align		4
        /*0024*/ 	.byte	0x03, 0x5f
        /*0026*/ 	.short	0x0101


	//----- nvinfo : EIATTR_COOP_GROUP_MASK_REGIDS
	.align		4
        /*0028*/ 	.byte	0x04, 0x29
        /*002a*/ 	.short	(.L_3701 - .L_3700)


	//   ....[0]....
.L_3700:
        /*002c*/ 	.word	0xffffffff


	//   ....[1]....
        /*0030*/ 	.word	0xffffffff


	//   ....[2]....
        /*0034*/ 	.word	0xffffffff


	//   ....[3]....
        /*0038*/ 	.word	0xffffffff


	//   ....[4]....
        /*003c*/ 	.word	0xffffffff


	//   ....[5]....
        /*0040*/ 	.word	0xffffffff


	//   ....[6]....
        /*0044*/ 	.word	0xffffffff


	//   ....[7]....
        /*0048*/ 	.word	0xffffffff


	//   ....[8]....
        /*004c*/ 	.word	0xffffffff


	//   ....[9]....
        /*0050*/ 	.word	0xffffffff


	//----- nvinfo : EIATTR_COOP_GROUP_INSTR_OFFSETS
	.align		4
.L_3701:
        /*0054*/ 	.byte	0x04, 0x28
        /*0056*/ 	.short	(.L_3703 - .L_3702)


	//   ....[0]....
.L_3702:
        /*0058*/ 	.word	0x00001630


	//   ....[1]....
        /*005c*/ 	.word	0x00001640


	//   ....[2]....
        /*0060*/ 	.word	0x00001670


	//   ....[3]....
        /*0064*/ 	.word	0x00001680


	//   ....[4]....
        /*0068*/ 	.word	0x000016b0


	//   ....[5]....
        /*006c*/ 	.word	0x000016d0


	//   ....[6]....
        /*0070*/ 	.word	0x00001700


	//   ....[7]....
        /*0074*/ 	.word	0x00001710


	//   ....[8]....
        /*0078*/ 	.word	0x00001740


	//   ....[9]....
        /*007c*/ 	.word	0x00001750


	//----- nvinfo : EIATTR_VRC_CTA_INIT_COUNT
	.align		4
.L_3703:
        /*0080*/ 	.byte	0x02, 0x4a
	.zero		1
	.zero		1


	//----- nvinfo : EIATTR_EXIT_INSTR_OFFSETS
	.align		4
        /*0084*/ 	.byte	0x04, 0x1c
        /*0086*/ 	.short	(.L_3705 - .L_3704)


	//   ....[0]....
.L_3704:
        /*0088*/ 	.word	0x00000070


	//   ....[1]....
        /*008c*/ 	.word	0x000017b0


	//   ....[2]....
        /*0090*/ 	.word	0x00001880


	//----- nvinfo : EIATTR_MAX_THREADS
	.align		4
.L_3705:
        /*0094*/ 	.byte	0x04, 0x05
        /*0096*/ 	.short	(.L_3707 - .L_3706)
.L_3706:
        /*0098*/ 	.word	0x00000400
        /*009c*/ 	.word	0x00000001
        /*00a0*/ 	.word	0x00000001


	//----- nvinfo : EIATTR_CRS_STACK_SIZE
	.align		4
.L_3707:
        /*00a4*/ 	.byte	0x04, 0x1e
        /*00a6*/ 	.short	(.L_3709 - .L_3708)
.L_3708:
        /*00a8*/ 	.word	0x00000000


	//----- nvinfo : EIATTR_CBANK_PARAM_SIZE
	.align		4
.L_3709:
        /*00ac*/ 	.byte	0x03, 0x19
        /*00ae*/ 	.short	0x0128


	//----- nvinfo : EIATTR_PARAM_CBANK
	.align		4
        /*00b0*/ 	.byte	0x04, 0x0a
        /*00b2*/ 	.short	(.L_3711 - .L_3710)
	.align		4
.L_3710:
        /*00b4*/ 	.word	index@(.nv.constant0._ZN10layer_norm22ln_bwd_finalize_kernelINS_22Kernel_traits_finalizeILj5120E6__halfS2_fS2_fjLb0ELj1024ELj4ENS_18Kernel_traits_baseILj5120ES2_S2_fS2_fjLj1024EEEEELb0ELb1EEEvNS_9BwdParamsE)
        /*00b8*/ 	.short	0x0380
        /*00ba*/ 	.short	0x0128


	//----- nvinfo : EIATTR_SW_WAR
	.align		4
.L_3711:
        /*00bc*/ 	.byte	0x04, 0x36
        /*00be*/ 	.short	(.L_3713 - .L_3712)
.L_3712:
        /*00c0*/ 	.word	0x00000008
.L_3713:


//--------------------- .nv.info._ZN10layer_norm13ln_bwd_kernelINS_13Kernel_traitsI6__halfS2_fS2_fjLj5120ELj1ELj1ELj4ELj16ENS_18Kernel_traits_baseILj5120ES2_S2_fS2_fjLj128EEEEELb1ELb0ELb1ELb1EEEvNS_9BwdParamsE --------------------------
	.section	.nv.info._ZN10layer_norm13ln_bwd_kernelINS_13Kernel_traitsI6__halfS2_fS2_fjLj5120ELj1ELj1ELj4ELj16ENS_18Kernel_traits_baseILj5120ES2_S2_fS2_fjLj128EEEEELb1ELb0ELb1ELb1EEEvNS_9BwdParamsE,"",@"SHT_CUDA_INFO"
	.sectionflags	@""
	.align	4


	//----- nvinfo : EIATTR_CUDA_API_VERSION
	.align		4
        /*0000*/ 	.byte	0x04, 0x37
        /*0002*/ 	.short	(.L_3715 - .L_3714)
.L_3714:
        /*0004*/ 	.word	0x00000082


	//----- nvinfo : EIATTR_KPARAM_INFO
	.align		4
.L_3715:
        /*0008*/ 	.byte	0x04, 0x17
        /*000a*/ 	.short	(.L_3717 - .L_3716)
.L_3716:
        /*000c*/ 	.word	0x00000000
        /*0010*/ 	.short	0x0000
        /*0012*/ 	.short	0x0000
        /*0014*/ 	.byte	0x00, 0xf0, 0xa1, 0x04


	//----- nvinfo : EIATTR_SPARSE_MMA_MASK
	.align		4
.L_3717:
        /*0018*/ 	.byte	0x03, 0x50
        /*001a*/ 	.short	0x0000


	//----- nvinfo : EIATTR_MAXREG_COUNT
	.align		4
        /*001c*/ 	.byte	0x03, 0x1b
        /*001e*/ 	.short	0x00ff


	//----- nvinfo : EIATTR_NUM_BARRIERS
	.align		4
        /*0020*/ 	.byte	0x02, 0x4c
        /*0022*/ 	.byte	0x01
	.zero		1


	//----- nvinfo : EIATTR_MERCURY_ISA_VERSION
	.align		4
        /*0024*/ 	.byte	0x03, 0x5f
        /*0026*/ 	.short	0x0101


	//----- nvinfo : EIATTR_COOP_GROUP_MASK_REGIDS
	.align		4
        /*0028*/ 	.byte	0x04, 0x29
        /*002a*/ 	.short	(.L_3719 - .L_3718)


	//   ....[0]....
.L_3718:
        /*002c*/ 	.word	0xffffffff


	//   ....[1]....
        /*0030*/ 	.word	0xffffffff


	//   ....[2]....
        /*0034*/ 	.word	0xffffffff


	//   ....[3]....
        /*0038*/ 	.word	0xffffffff


	//   ....[4]....
        /*003c*/ 	.word	0xffffffff


	//   ....[5]....
        /*0040*/ 	.word	0xffffffff


	//   ....[6]....
        /*0044*/ 	.word	0xffffffff


	//   ....[7]....
        /*0048*/ 	.word	0xffffffff


	//   ....[8]....
        /*004c*/ 	.word	0xffffffff


	//   ....[9]....
        /*0050*/ 	.word	0xffffffff


	//----- nvinfo : EIATTR_COOP_GROUP_INSTR_OFFSETS
	.align		4
.L_3719:
        /*0054*/ 	.byte	0x04, 0x28
        /*0056*/ 	.short	(.L_3721 - .L_3720)


	//   ....[0]....
.L_3720:
        /*0058*/ 	.word	0x00002610


	//   ....[1]....
        /*005c*/ 	.word	0x00002630


	//   ....[2]....
        /*0060*/ 	.word	0x00002660


	//   ....[3]....
        /*0064*/ 	.word	0x00002670


	//   ....[4]....
        /*0068*/ 	.word	0x000026a0


	//   ....[5]....
        /*006c*/ 	.word	0x000026b0


	//   ....[6]....
        /*0070*/ 	.word	0x000026f0


	//   ....[7]....
        /*0074*/ 	.word	0x00002700


	//   ....[8]....
        /*0078*/ 	.word	0x00002730


	//   ....[9]....
        /*007c*/ 	.word	0x00002750


	//----- nvinfo : EIATTR_VRC_CTA_INIT_COUNT
	.align		4
.L_3721:
        /*0080*/ 	.byte	0x02, 0x4a
	.zero		1
	.zero		1


	//----- nvinfo : EIATTR_EXIT_INSTR_OFFSETS
	.align		4
        /*0084*/ 	.byte	0x04, 0x1c
        /*0086*/ 	.short	(.L_3723 - .L_3722)


	//   ....[0]....
.L_3722:
        /*0088*/ 	.word	0x0000b140


	//----- nvinfo : EIATTR_MAX_THREADS
	.align		4
.L_3723:
        /*008c*/ 	.byte	0x04, 0x05
        /*008e*/ 	.short	(.L_3725 - .L_3724)
.L_3724:
        /*0090*/ 	.word	0x00000080
        /*0094*/ 	.word	0x00000001
        /*0098*/ 	.word	0x00000001


	//----- nvinfo : EIATTR_CRS_STACK_SIZE
	.align		4
.L_3725:
        /*009c*/ 	.byte	0x04, 0x1e
        /*009e*/ 	.short	(.L_3727 - .L_3726)
.L_3726:
        /*00a0*/ 	.word	0x00000000


	//----- nvinfo : EIATTR_CBANK_PARAM_SIZE
	.align		4
.L_3727:
        /*00a4*/ 	.byte	0x03, 0x19
        /*00a6*/ 	.short	0x0128


	//----- nvinfo : EIATTR_PARAM_CBANK
	.align		4
        /*00a8*/ 	.byte	0x04, 0x0a
        /*00aa*/ 	.short	(.L_3729 - .L_3728)
	.align		4
.L_3728:
        /*00ac*/ 	.word	index@(.nv.constant0._ZN10layer_norm13ln_bwd_kernelINS_13Kernel_traitsI6__halfS2_fS2_fjLj5120ELj1ELj1ELj4ELj16ENS_18Kernel_traits_baseILj5120ES2_S2_fS2_fjLj128EEEEELb1ELb0ELb1ELb1EEEvNS_9BwdParamsE)
        /*00b0*/ 	.short	0x0380
        /*00b2*/ 	.short	0x0128


	//----- nvinfo : EIATTR_SW_WAR
	.align		4
.L_3729:
        /*00b4*/ 	.byte	0x04, 0x36
        /*00b6*/ 	.short	(.L_3731 - .L_3730)
.L_3730:
        /*00b8*/ 	.word	0x00000008
.L_3731:


//--------------------- .nv.info._ZN10layer_norm13ln_bwd_kernelINS_13Kernel_traitsI6__halfS2_fS2_fjLj5120ELj1ELj1ELj4ELj16ENS_18Kernel_traits_baseILj5120ES2_S2_fS2_fjLj128EEEEELb1ELb1ELb0ELb0EEEvNS_9BwdParamsE --------------------------
	.section	.nv.info._ZN10layer_norm13ln_bwd_kernelINS_13Kernel_traitsI6__halfS2_fS2_fjLj5120ELj1ELj1ELj4ELj16ENS_18Kernel_traits_baseILj5120ES2_S2_fS2_fjLj128EEEEELb1ELb1ELb0ELb0EEEvNS_9BwdParamsE,"",@"SHT_CUDA_INFO"
	.sectionflags	@""
	.align	4


	//----- nvinfo : EIATTR_CUDA_API_VERSION
	.align		4
        /*0000*/ 	.byte	0x04, 0x37
        /*0002*/ 	.short	(.L_3733 - .L_3732)
.L_3732:
        /*0004*/ 	.word	0x00000082


	//----- nvinfo : EIATTR_KPARAM_INFO
	.align		4
.L_3733:
        /*0008*/ 	.byte	0x04, 0x17
        /*000a*/ 	.short	(.L_3735 - .L_3734)
.L_3734:
        /*000c*/ 	.word	0x00000000
        /*0010*/ 	.short	0x0000
        /*0012*/ 	.short	0x0000
        /*0014*/ 	.byte	0x00, 0xf0, 0xa1, 0x04


	//----- nvinfo : EIATTR_SPARSE_MMA_MASK
	.align		4
.L_3735:
        /*0018*/ 	.byte	0x03, 0x50
        /*001a*/ 	.short	0x0000


	//----- nvinfo : EIATTR_MAXREG_COUNT
	.align		4
        /*001c*/ 	.byte	0x03, 0x1b
        /*001e*/ 	.short	0x00ff


	//----- nvinfo : EIATTR_NUM_BARRIERS
	.align		4
        /*0020*/ 	.byte	0x02, 0x4c
        /*0022*/ 	.byte	0x01
	.zero		1


	//----- nvinfo : EIATTR_ANNOTATIONS
	.align		4
        /*0024*/ 	.byte	0x04, 0x55
        /*0026*/ 	.short	(.L_3737 - .L_3736)


	//   ....[0]....
.L_3736:
        /* <DEDUP_REMOVED lines=157> */


	//----- nvinfo : EIATTR_MERCURY_ISA_VERSION
	.align		4
.L_3737:
        /*09e8*/ 	.byte	0x03, 0x5f
        /*09ea*/ 	.short	0x0101


	//----- nvinfo : EIATTR_COOP_GROUP_MASK_REGIDS
	.align		4
        /*09ec*/ 	.byte	0x04, 0x29
        /*09ee*/ 	.short	(.L_3739 - .L_3738)


	//   ....[0]....
.L_3738:
        /*09f0*/ 	.word	0xffffffff


	//   ....[1]....
        /*09f4*/ 	.word	0xffffffff


	//   ....[2]....
        /*09f8*/ 	.word	0xffffffff


	//   ....[3]....
        /*09fc*/ 	.word	0xffffffff


	//   ....[4]....
        /*0a00*/ 	.word	0xffffffff


	//   ....[5]....
        /*0a04*/ 	.word	0xffffffff


	//   ....[6]....
        /*0a08*/ 	.word	0xffffffff


	//   ....[7]....
        /*0a0c*/ 	.word	0xffffffff


	//   ....[8]....
        /*0a10*/ 	.word	0xffffffff


	//   ....[9]....
        /*0a14*/ 	.word	0xffffffff


	//----- nvinfo : EIATTR_COOP_GROUP_INSTR_OFFSETS
	.align		4
.L_3739:
        /*0a18*/ 	.byte	0x04, 0x28
        /*0a1a*/ 	.short	(.L_3741 - .L_3740)


	//   ....[0]....
.L_3740:
        /*0a1c*/ 	.word	0x00003660


	//   ....[1]....
        /*0a20*/ 	.word	0x00003680


	//   ....[2]....
        /*0a24*/ 	.word	0x000036c0


	//   ....[3]....
        /*0a28*/ 	.word	0x000036f0


	//   ....[4]....
        /*0a2c*/ 	.word	0x00003710


	//   ....[5]....
        /*0a30*/ 	.word	0x00003730


	//   ....[6]....
        /*0a34*/ 	.word	0x00003750


	//   ....[7]....
        /*0a38*/ 	.word	0x00003770


	//   ....[8]....
        /*0a3c*/ 	.word	0x00003790


	//   ....[9]....
        /*0a40*/ 	.word	0x000037b0


	//----- nvinfo : EIATTR_VRC_CTA_INIT_COUNT
	.align		4
.L_3741:
        /*0a44*/ 	.byte	0x02, 0x4a
	.zero		1
	.zero		1


	//----- nvinfo : EIATTR_EXIT_INSTR_OFFSETS
	.align		4
        /*0a48*/ 	.byte	0x04, 0x1c
        /*0a4a*/ 	.short	(.L_3743 - .L_3742)


	//   ....[0]....
.L_3742:
        /*0a4c*/ 	.word	0x00010930


	//   ....[1]....
        /*0a50*/ 	.word	0x00010a80


	//----- nvinfo : EIATTR_MAX_THREADS
	.align		4
.L_3743:
        /*0a54*/ 	.byte	0x04, 0x05
        /*0a56*/ 	.short	(.L_3745 - .L_3744)
.L_3744:
        /*0a58*/ 	.word	0x00000080
        /*0a5c*/ 	.word	0x00000001
        /*0a60*/ 	.word	0x00000001


	//----- nvinfo : EIATTR_CRS_STACK_SIZE
	.align		4
.L_3745:
        /*0a64*/ 	.byte	0x04, 0x1e
        /*0a66*/ 	.short	(.L_3747 - .L_3746)
.L_3746:
        /*0a68*/ 	.word	0x00000000


	//----- nvinfo : EIATTR_CBANK_PARAM_SIZE
	.align		4
.L_3747:
        /*0a6c*/ 	.byte	0x03, 0x19
        /*0a6e*/ 	.short	0x0128


	//----- nvinfo : EIATTR_PARAM_CBANK
	.align		4
        /*0a70*/ 	.byte	0x04, 0x0a
        /*0a72*/ 	.short	(.L_3749 - .L_3748)
	.align		4
.L_3748:
        /*0a74*/ 	.word	index@(.nv.constant0._ZN10layer_norm13ln_bwd_kernelINS_13Kernel_traitsI6__halfS2_fS2_fjLj5120ELj1ELj1ELj4ELj16ENS_18Kernel_traits_baseILj5120ES2_S2_fS2_fjLj128EEEEELb1ELb1ELb0ELb0EEEvNS_9BwdParamsE)
        /*0a78*/ 	.short	0x0380
        /*0a7a*/ 	.short	0x0128


	//----- nvinfo : EIATTR_SW_WAR
	.align		4
.L_3749:
        /*0a7c*/ 	.byte	0x04, 0x36
        /*0a7e*/ 	.short	(.L_3751 - .L_3750)
.L_3750:
        /*0a80*/ 	.word	0x00000008
.L_3751:


//--------------------- .nv.info._ZN10layer_norm13ln_bwd_kernelINS_13Kernel_traitsI6__halfS2_fS2_fjLj5120ELj1ELj1ELj4ELj16ENS_18Kernel_traits_baseILj5120ES2_S2_fS2_fjLj128EEEEELb1ELb1ELb0ELb1EEEvNS_9BwdParamsE --------------------------
	.section	.nv.info._ZN10layer_norm13ln_bwd_kernelINS_13Kernel_traitsI6__halfS2_fS2_fjLj5120ELj1ELj1ELj4ELj16ENS_18Kernel_traits_baseILj5120ES2_S2_fS2_fjLj128EEEEELb1ELb1ELb0ELb1EEEvNS_9BwdParamsE,"",@"SHT_CUDA_INFO"
	.sectionflags	@""
	.align	4


	//----- nvinfo : EIATTR_CUDA_API_VERSION
	.align		4
        /*0000*/ 	.byte	0x04, 0x37
        /*0002*/ 	.short	(.L_3753 - .L_3752)
.L_3752:
        /*0004*/ 	.word	0x00000082


	//----- nvinfo : EIATTR_KPARAM_INFO
	.align		4
.L_3753:
        /*0008*/ 	.byte	0x04, 0x17
        /*000a*/ 	.short	(.L_3755 - .L_3754)
.L_3754:
        /*000c*/ 	.word	0x00000000
        /*0010*/ 	.short	0x0000
        /*0012*/ 	.short	0x0000
        /*0014*/ 	.byte	0x00, 0xf0, 0xa1, 0x04


	//----- nvinfo : EIATTR_SPARSE_MMA_MASK
	.align		4
.L_3755:
        /*0018*/ 	.byte	0x03, 0x50
        /*001a*/ 	.short	0x0000


	//----- nvinfo : EIATTR_MAXREG_COUNT
	.align		4
        /*001c*/ 	.byte	0x03, 0x1b
        /*001e*/ 	.short	0x00ff


	//----- nvinfo : EIATTR_NUM_BARRIERS
	.align		4
        /*0020*/ 	.byte	0x02, 0x4c
        /*0022*/ 	.byte	0x01
	.zero		1


	//----- nvinfo : EIATTR_ANNOTATIONS
	.align		4
        /*0024*/ 	.byte	0x04, 0x55
        /*0026*/ 	.short	(.L_3757 - .L_3756)


	//   ....[0]....
.L_3756:
        /* <DEDUP_REMOVED lines=118> */


	//----- nvinfo : EIATTR_MERCURY_ISA_VERSION
	.align		4
.L_3757:
        /*0770*/ 	.byte	0x03, 0x5f
        /*0772*/ 	.short	0x0101


	//----- nvinfo : EIATTR_COOP_GROUP_MASK_REGIDS
	.align		4
        /*0774*/ 	.byte	0x04, 0x29
        /*0776*/ 	.short	(.L_3759 - .L_3758)


	//   ....[0]....
.L_3758:
        /*0778*/ 	.word	0xffffffff


	//   ....[1]....
        /*077c*/ 	.word	0xffffffff


	//   ....[2]....
        /*0780*/ 	.word	0xffffffff


	//   ....[3]....
        /*0784*/ 	.word	0xffffffff


	//   ....[4]....
        /*0788*/ 	.word	0xffffffff


	//   ....[5]....
        /*078c*/ 	.word	0xffffffff


	//   ....[6]....
        /*0790*/ 	.word	0xffffffff


	//   ....[7]....
        /*0794*/ 	.word	0xffffffff


	//   ....[8]....
        /*0798*/ 	.word	0xffffffff


	//   ....[9]....
        /*079c*/ 	.word	0xffffffff


	//----- nvinfo : EIATTR_COOP_GROUP_INSTR_OFFSETS
	.align		4
.L_3759:
        /*07a0*/ 	.byte	0x04, 0x28
        /*07a2*/ 	.short	(.L_3761 - .L_3760)


	//   ....[0]....
.L_3760:
        /*07a4*/ 	.word	0x00002930


	//   ....[1]....
        /*07a8*/ 	.word	0x000029c0


	//   ....[2]....
        /*07ac*/ 	.word	0x000029e0


	//   ....[3]....
        /*07b0*/ 	.word	0x00002a00


	//   ....[4]....
        /*07b4*/ 	.word	0x00002a20


	//   ....[5]....
        /*07b8*/ 	.word	0x00002a40


	//   ....[6]....
        /*07bc*/ 	.word	0x00002a60


	//   ....[7]....
        /*07c0*/ 	.word	0x00002a80


	//   ....[8]....
        /*07c4*/ 	.word	0x00002aa0


	//   ....[9]....
        /*07c8*/ 	.word	0x00002ae0


	//----- nvinfo : EIATTR_VRC_CTA_INIT_COUNT
	.align		4
.L_3761:
        /*07cc*/ 	.byte	0x02, 0x4a
	.zero		1
	.zero		1


	//----- nvinfo : EIATTR_EXIT_INSTR_OFFSETS
	.align		4
        /*07d0*/ 	.byte	0x04, 0x1c
        /*07d2*/ 	.short	(.L_3763 - .L_3762)


	//   ....[0]....
.L_3762:
        /*07d4*/ 	.word	0x0000d450


	//----- nvinfo : EIATTR_MAX_THREADS
	.align		4
.L_3763:
        /*07d8*/ 	.byte	0x04, 0x05
        /*07da*/ 	.short	(.L_3765 - .L_3764)
.L_3764:
        /*07dc*/ 	.word	0x00000080
        /*07e0*/ 	.word	0x00000001
        /*07e4*/ 	.word	0x00000001


	//----- nvinfo : EIATTR_CBANK_PARAM_SIZE
	.align		4
.L_3765:
        /*07e8*/ 	.byte	0x03, 0x19
        /*07ea*/ 	.short	0x0128


	//----- nvinfo : EIATTR_PARAM_CBANK
	.align		4
        /*07ec*/ 	.byte	0x04, 0x0a
        /*07ee*/ 	.short	(.L_3767 - .L_3766)
	.align		4
.L_3766:
        /*07f0*/ 	.word	index@(.nv.constant0._ZN10layer_norm13ln_bwd_kernelINS_13Kernel_traitsI6__halfS2_fS2_fjLj5120ELj1ELj1ELj4ELj16ENS_18Kernel_traits_baseILj5120ES2_S2_fS2_fjLj128EEEEELb1ELb1ELb0ELb1EEEvNS_9BwdParamsE)
        /*07f4*/ 	.short	0x0380
        /*07f6*/ 	.short	0x0128


	//----- nvinfo : EIATTR_SW_WAR
	.align		4
.L_3767:
        /*07f8*/ 	.byte	0x04, 0x36
        /*07fa*/ 	.short	(.L_3769 - .L_3768)
.L_3768:
        /*07fc*/ 	.word	0x00000008
.L_3769:


//--------------------- .nv.info._ZN10layer_norm22ln_bwd_finalize_kernelINS_22Kernel_traits_finalizeILj5120E6__halfS2_fS2_fjLb1ELj1024ELj4ENS_18Kernel_traits_baseILj5120ES2_S2_fS2_fjLj1024EEEEELb1ELb0EEEvNS_9BwdParamsE --------------------------
	.section	.nv.info._ZN10layer_norm22ln_bwd_finalize_kernelINS_22Kernel_traits_finalizeILj5120E6__halfS2_fS2_fjLb1ELj1024ELj4ENS_18Kernel_traits_baseILj5120ES2_S2_fS2_fjLj1024EEEEELb1ELb0EEEvNS_9BwdParamsE,"",@"SHT_CUDA_INFO"
	.sectionflags	@""
	.align	4


	//----- nvinfo : EIATTR_CUDA_API_VERSION
	.align		4
        /*0000*/ 	.byte	0x04, 0x37
        /*0002*/ 	.short	(.L_3771 - .L_3770)
.L_3770:
        /*0004*/ 	.word	0x00000082


	//----- nvinfo : EIATTR_KPARAM_INFO
	.align		4
.L_3771:
        /*0008*/ 	.byte	0x04, 0x17
        /*000a*/ 	.short	(.L_3773 - .L_3772)
.L_3772:
        /*000c*/ 	.word	0x00000000
        /*0010*/ 	.short	0x0000
        /*0012*/ 	.short	0x0000
        /*0014*/ 	.byte	0x00, 0xf0, 0xa1, 0x04


	//----- nvinfo : EIATTR_SPARSE_MMA_MASK
	.align		4
.L_3773:
        /*0018*/ 	.byte	0x03, 0x50
        /*001a*/ 	.short	0x0000


	//----- nvinfo : EIATTR_MAXREG_COUNT
	.align		4
        /*001c*/ 	.byte	0x03, 0x1b
        /*001e*/ 	.short	0x0040


	//----- nvinfo : EIATTR_NUM_BARRIERS
	.align		4
        /*0020*/ 	.byte	0x02, 0x4c
        /*0022*/ 	.byte	0x01
	.zero		1


	//----- nvinfo : EIATTR_MERCURY_ISA_VERSION
	.align		4
        /*0024*/ 	.byte	0x03, 0x5f
        /*0026*/ 	.short	0x0101


	//----- nvinfo : EIATTR_COOP_GROUP_MASK_REGIDS
	.align		4
        /*0028*/ 	.byte	0x04, 0x29
        /*002a*/ 	.short	(.L_3775 - .L_3774)


	//   ....[0]....
.L_3774:
        /*002c*/ 	.word	0xffffffff


	//   ....[1]....
        /*0030*/ 	.word	0xffffffff


	//   ....[2]....
        /*0034*/ 	.word	0xffffffff


	//   ....[3]....
        /*0038*/ 	.word	0xffffffff


	//   ....[4]....
        /*003c*/ 	.word	0xffffffff


	//   ....[5]....
        /*0040*/ 	.word	0xffffffff


	//   ....[6]....
        /*0044*/ 	.word	0xffffffff


	//   ....[7]....
        /*0048*/ 	.word	0xffffffff


	//   ....[8]....
        /*004c*/ 	.word	0xffffffff


	//   ....[9]....
        /*0050*/ 	.word	0xffffffff


	//   ....[10]....
        /*0054*/ 	.word	0xffffffff


	//   ....[11]....
        /*0058*/ 	.word	0xffffffff


	//   ....[12]....
        /*005c*/ 	.word	0xffffffff


	//   ....[13]....
        /*0060*/ 	.word	0xffffffff


	//   ....[14]....
        /*0064*/ 	.word	0xffffffff


	//----- nvinfo : EIATTR_COOP_GROUP_INSTR_OFFSETS
	.align		4
.L_3775:
        /*0068*/ 	.byte	0x04, 0x28
        /*006a*/ 	.short	(.L_3777 - .L_3776)


	//   ....[0]....
.L_3776:
        /*006c*/ 	.word	0x00001060


	//   ....[1]....
        /*0070*/ 	.word	0x00001070


	//   ....[2]....
        /*0074*/ 	.word	0x00001080


	//   ....[3]....
        /*0078*/ 	.word	0x000010b0


	//   ....[4]....
        /*007c*/ 	.word	0x000010d0


	//   ....[5]....
        /*0080*/ 	.word	0x000010e0


	//   ....[6]....
        /*0084*/ 	.word	0x00001110


	//   ....[7]....
        /*0088*/ 	.word	0x00001130


	//   ....[8]....
        /*008c*/ 	.word	0x00001140


	//   ....[9]....
        /*0090*/ 	.word	0x00001180


	//   ....[10]....
        /*0094*/ 	.word	0x000011b0


	//   ....[11]....
        /*0098*/ 	.word	0x000011c0


	//   ....[12]....
        /*009c*/ 	.word	0x00001200


	//   ....[13]....
        /*00a0*/ 	.word	0x00001220


	//   ....[14]....
        /*00a4*/ 	.word	0x00001230


	//----- nvinfo : EIATTR_VRC_CTA_INIT_COUNT
	.align		4
.L_3777:
        /*00a8*/ 	.byte	0x02, 0x4a
	.zero		1
	.zero		1


	//----- nvinfo : EIATTR_EXIT_INSTR_OFFSETS
	.align		4
        /*00ac*/ 	.byte	0x04, 0x1c
        /*00ae*/ 	.short	(.L_3779 - .L_3778)


	//   ....[0]....
.L_3778:
        /*00b0*/ 	.word	0x00000060


	//   ....[1]....
        /*00b4*/ 	.word	0x000012b0


	//   ....[2]....
        /*00b8*/ 	.word	0x000012e0


	//   ....[3]....
        /*00bc*/ 	.word	0x000013f0


	//----- nvinfo : EIATTR_MAX_THREADS
	.align		4
.L_3779:
        /*00c0*/ 	.byte	0x04, 0x05
        /*00c2*/ 	.short	(.L_3781 - .L_3780)
.L_3780:
        /*00c4*/ 	.word	0x00000400
        /*00c8*/ 	.word	0x00000001
        /*00cc*/ 	.word	0x00000001


	//----- nvinfo : EIATTR_CRS_STACK_SIZE
	.align		4
.L_3781:
        /*00d0*/ 	.byte	0x04, 0x1e
        /*00d2*/ 	.short	(.L_3783 - .L_3782)
.L_3782:
        /*00d4*/ 	.word	0x00000000


	//----- nvinfo : EIATTR_CBANK_PARAM_SIZE
	.align		4
.L_3783:
        /*00d8*/ 	.byte	0x03, 0x19
        /*00da*/ 	.short	0x0128


	//----- nvinfo : EIATTR_PARAM_CBANK
	.align		4
        /*00dc*/ 	.byte	0x04, 0x0a
        /*00de*/ 	.short	(.L_3785 - .L_3784)
	.align		4
.L_3784:
        /*00e0*/ 	.word	index@(.nv.constant0._ZN10layer_norm22ln_bwd_finalize_kernelINS_22Kernel_traits_finalizeILj5120E6__halfS2_fS2_fjLb1ELj1024ELj4ENS_18Kernel_traits_baseILj5120ES2_S2_fS2_fjLj1024EEEEELb1ELb0EEEvNS_9BwdParamsE)
        /*00e4*/ 	.short	0x0380
        /*00e6*/ 	.short	0x0128


	//----- nvinfo : EIATTR_SW_WAR
	.align		4
.L_3785:
        /*00e8*/ 	.byte	0x04, 0x36
        /*00ea*/ 	.short	(.L_3787 - .L_3786)
.L_3786:
        /*00ec*/ 	.word	0x00000008
.L_3787:


//--------------------- .nv.info._ZN10layer_norm13ln_bwd_kernelINS_13Kernel_traitsI6__halfS2_fS2_fjLj5120ELj1ELj1ELj4ELj16ENS_18Kernel_traits_baseILj5120ES2_S2_fS2_fjLj128EEEEELb1ELb1ELb1ELb0EEEvNS_9BwdParamsE --------------------------
	.section	.nv.info._ZN10layer_norm13ln_bwd_kernelINS_13Kernel_traitsI6__halfS2_fS2_fjLj5120ELj1ELj1ELj4ELj16ENS_18Kernel_traits_baseILj5120ES2_S2_fS2_fjLj128EEEEELb1ELb1ELb1ELb0EEEvNS_9BwdParamsE,"",@"SHT_CUDA_INFO"
	.sectionflags	@""
	.align	4


	//----- nvinfo : EIATTR_CUDA_API_VERSION
	.align		4
        /*0000*/ 	.byte	0x04, 0x37
        /*0002*/ 	.short	(.L_3789 - .L_3788)
.L_3788:
        /*0004*/ 	.word	0x00000082


	//----- nvinfo : EIATTR_KPARAM_INFO
	.align		4
.L_3789:
        /*0008*/ 	.byte	0x04, 0x17
        /*000a*/ 	.short	(.L_3791 - .L_3790)
.L_3790:
        /*000c*/ 	.word	0x00000000
        /*0010*/ 	.short	0x0000
        /*0012*/ 	.short	0x0000
        /*0014*/ 	.byte	0x00, 0xf0, 0xa1, 0x04


	//----- nvinfo : EIATTR_SPARSE_MMA_MASK
	.align		4
.L_3791:
        /*0018*/ 	.byte	0x03, 0x50
        /*001a*/ 	.short	0x0000


	//----- nvinfo : EIATTR_MAXREG_COUNT
	.align		4
        /*001c*/ 	.byte	0x03, 0x1b
        /*001e*/ 	.short	0x00ff


	//----- nvinfo : EIATTR_NUM_BARRIERS
	.align		4
        /*0020*/ 	.byte	0x02, 0x4c
        /*0022*/ 	.byte	0x01
	.zero		1


	//----- nvinfo : EIATTR_ANNOTATIONS
	.align		4
        /*0024*/ 	.byte	0x04, 0x55
        /*0026*/ 	.short	(.L_3793 - .L_3792)


	//   ....[0]....
.L_3792:
        /* <DEDUP_REMOVED lines=186> */


	//----- nvinfo : EIATTR_MERCURY_ISA_VERSION
	.align		4
.L_3793:
        /*0bb0*/ 	.byte	0x03, 0x5f
        /*0bb2*/ 	.short	0x0101


	//----- nvinfo : EIATTR_COOP_GROUP_MASK_REGIDS
	.align		4
        /*0bb4*/ 	.byte	0x04, 0x29
        /*0bb6*/ 	.short	(.L_3795 - .L_3794)


	//   ....[0]....
.L_3794:
        /*0bb8*/ 	.word	0xffffffff


	//   ....[1]....
        /*0bbc*/ 	.word	0xffffffff


	//   ....[2]....
        /*0bc0*/ 	.word	0xffffffff


	//   ....[3]....
        /*0bc4*/ 	.word	0xffffffff


	//   ....[4]....
        /*0bc8*/ 	.word	0xffffffff


	//   ....[5]....
        /*0bcc*/ 	.word	0xffffffff


	//   ....[6]....
        /*0bd0*/ 	.word	0xffffffff


	//   ....[7]....
        /*0bd4*/ 	.word	0xffffffff


	//   ....[8]....
        /*0bd8*/ 	.word	0xffffffff


	//   ....[9]....
        /*0bdc*/ 	.word	0xffffffff


	//----- nvinfo : EIATTR_COOP_GROUP_INSTR_OFFSETS
	.align		4
.L_3795:
        /*0be0*/ 	.byte	0x04, 0x28
        /*0be2*/ 	.short	(.L_3797 - .L_3796)


	//   ....[0]....
.L_3796:
        /*0be4*/ 	.word	0x00003f30


	//   ....[1]....
        /*0be8*/ 	.word	0x00003f50


	//   ....[2]....
        /*0bec*/ 	.word	0x00003f90


	//   ....[3]....
        /*0bf0*/ 	.word	0x00003fc0


	//   ....[4]....
        /*0bf4*/ 	.word	0x00003fe0


	//   ....[5]....
        /*0bf8*/ 	.word	0x00004000


	//   ....[6]....
        /*0bfc*/ 	.word	0x00004020


	//   ....[7]....
        /*0c00*/ 	.word	0x00004040


	//   ....[8]....
        /*0c04*/ 	.word	0x00004060


	//   ....[9]....
        /*0c08*/ 	.word	0x00004080


	//----- nvinfo : EIATTR_VRC_CTA_INIT_COUNT
	.align		4
.L_3797:
        /*0c0c*/ 	.byte	0x02, 0x4a
	.zero		1
	.zero		1


	//----- nvinfo : EIATTR_EXIT_INSTR_OFFSETS
	.align		4
        /*0c10*/ 	.byte	0x04, 0x1c
        /*0c12*/ 	.short	(.L_3799 - .L_3798)


	//   ....[0]....
.L_3798:
        /*0c14*/ 	.word	0x000179d0


	//   ....[1]....
        /*0c18*/ 	.word	0x00017b20


	//----- nvinfo : EIATTR_MAX_THREADS
	.align		4
.L_3799:
        /*0c1c*/ 	.byte	0x04, 0x05
        /*0c1e*/ 	.short	(.L_3801 - .L_3800)
.L_3800:
        /*0c20*/ 	.word	0x00000080
        /*0c24*/ 	.word	0x00000001
        /*0c28*/ 	.word	0x00000001


	//----- nvinfo : EIATTR_CRS_STACK_SIZE
	.align		4
.L_3801:
        /*0c2c*/ 	.byte	0x04, 0x1e
        /*0c2e*/ 	.short	(.L_3803 - .L_3802)
.L_3802:
        /*0c30*/ 	.word	0x00000000


	//----- nvinfo : EIATTR_CBANK_PARAM_SIZE
	.align		4
.L_3803:
        /*0c34*/ 	.byte	0x03, 0x19
        /*0c36*/ 	.short	0x0128


	//----- nvinfo : EIATTR_PARAM_CBANK
	.align		4
        /*0c38*/ 	.byte	0x04, 0x0a
        /*0c3a*/ 	.short	(.L_3805 - .L_3804)
	.align		4
.L_3804:
        /*0c3c*/ 	.word	index@(.nv.constant0._ZN10layer_norm13ln_bwd_kernelINS_13Kernel_traitsI6__halfS2_fS2_fjLj5120ELj1ELj1ELj4ELj16ENS_18Kernel_traits_baseILj5120ES2_S2_fS2_fjLj128EEEEELb1ELb1ELb1ELb0EEEvNS_9BwdParamsE)
        /*0c40*/ 	.short	0x0380
        /*0c42*/ 	.short	0x0128


	//----- nvinfo : EIATTR_SW_WAR
	.align		4
.L_3805:
        /*0c44*/ 	.byte	0x04, 0x36
        /*0c46*/ 	.short	(.L_3807 - .L_3806)
.L_3806:
        /*0c48*/ 	.word	0x00000008
.L_3807:


//--------------------- .nv.info._ZN10layer_norm22ln_bwd_finalize_kernelINS_22Kernel_traits_finalizeILj5120E6__halfS2_fS2_fjLb1ELj1024ELj4ENS_18Kernel_traits_baseILj5120ES2_S2_fS2_fjLj1024EEEEELb1ELb1EEEvNS_9BwdParamsE --------------------------
	.section	.nv.info._ZN10layer_norm22ln_bwd_finalize_kernelINS_22Kernel_traits_finalizeILj5120E6__halfS2_fS2_fjLb1ELj1024ELj4ENS_18Kernel_traits_baseILj5120ES2_S2_fS2_fjLj1024EEEEELb1ELb1EEEvNS_9BwdParamsE,"",@"SHT_CUDA_INFO"
	.sectionflags	@""
	.align	4


	//----- nvinfo : EIATTR_CUDA_API_VERSION
	.align		4
        /*0000*/ 	.byte	0x04, 0x37
        /*0002*/ 	.short	(.L_3809 - .L_3808)
.L_3808:
        /*0004*/ 	.word	0x00000082


	//----- nvinfo : EIATTR_KPARAM_INFO
	.align		4
.L_3809:
        /*0008*/ 	.byte	0x04, 0x17
        /*000a*/ 	.short	(.L_3811 - .L_3810)
.L_3810:
        /*000c*/ 	.word	0x00000000
        /*0010*/ 	.short	0x0000
        /*0012*/ 	.short	0x0000
        /*0014*/ 	.byte	0x00, 0xf0, 0xa1, 0x04


	//----- nvinfo : EIATTR_SPARSE_MMA_MASK
	.align		4
.L_3811:
        /*0018*/ 	.byte	0x03, 0x50
        /*001a*/ 	.short	0x0000


	//----- nvinfo : EIATTR_MAXREG_COUNT
	.align		4
        /*001c*/ 	.byte	0x03, 0x1b
        /*001e*/ 	.short	0x0040


	//----- nvinfo : EIATTR_NUM_BARRIERS
	.align		4
        /*0020*/ 	.byte	0x02, 0x4c
        /*0022*/ 	.byte	0x01
	.zero		1


	//----- nvinfo : EIATTR_MERCURY_ISA_VERSION
	.align		4
        /*0024*/ 	.byte	0x03, 0x5f
        /*0026*/ 	.short	0x0101


	//----- nvinfo : EIATTR_COOP_GROUP_MASK_REGIDS
	.align		4
        /*0028*/ 	.byte	0x04, 0x29
        /*002a*/ 	.short	(.L_3813 - .L_3812)


	//   ....[0]....
.L_3812:
        /*002c*/ 	.word	0xffffffff


	//   ....[1]....
        /*0030*/ 	.word	0xffffffff


	//   ....[2]....
        /*0034*/ 	.word	0xffffffff


	//   ....[3]....
        /*0038*/ 	.word	0xffffffff


	//   ....[4]....
        /*003c*/ 	.word	0xffffffff


	//   ....[5]....
        /*0040*/ 	.word	0xffffffff


	//   ....[6]....
        /*0044*/ 	.word	0xffffffff


	//   ....[7]....
        /*0048*/ 	.word	0xffffffff


	//   ....[8]....
        /*004c*/ 	.word	0xffffffff


	//   ....[9]....
        /*0050*/ 	.word	0xffffffff


	//   ....[10]....
        /*0054*/ 	.word	0xffffffff


	//   ....[11]....
        /*0058*/ 	.word	0xffffffff


	//   ....[12]....
        /*005c*/ 	.word	0xffffffff


	//   ....[13]....
        /*0060*/ 	.word	0xffffffff


	//   ....[14]....
        /*0064*/ 	.word	0xffffffff


	//----- nvinfo : EIATTR_COOP_GROUP_INSTR_OFFSETS
	.align		4
.L_3813:
        /*0068*/ 	.byte	0x04, 0x28
        /*006a*/ 	.short	(.L_3815 - .L_3814)


	//   ....[0]....
.L_3814:
        /*006c*/ 	.word	0x00001070


	//   ....[1]....
        /*0070*/ 	.word	0x00001080


	//   ....[2]....
        /*0074*/ 	.word	0x00001090


	//   ....[3]....
        /*0078*/ 	.word	0x000010c0


	//   ....[4]....
        /*007c*/ 	.word	0x000010e0


	//   ....[5]....
        /*0080*/ 	.word	0x000010f0


	//   ....[6]....
        /*0084*/ 	.word	0x00001120


	//   ....[7]....
        /*0088*/ 	.word	0x00001140


	//   ....[8]....
        /*008c*/ 	.word	0x00001150


	//   ....[9]....
        /*0090*/ 	.word	0x00001180


	//   ....[10]....
        /*0094*/ 	.word	0x000011a0


	//   ....[11]....
        /*0098*/ 	.word	0x000011b0


	//   ....[12]....
        /*009c*/ 	.word	0x000011f0


	//   ....[13]....
        /*00a0*/ 	.word	0x00001210


	//   ....[14]....
        /*00a4*/ 	.word	0x00001220


	//----- nvinfo : EIATTR_VRC_CTA_INIT_COUNT
	.align		4
.L_3815:
        /*00a8*/ 	.byte	0x02, 0x4a
	.zero		1
	.zero		1


	//----- nvinfo : EIATTR_EXIT_INSTR_OFFSETS
	.align		4
        /*00ac*/ 	.byte	0x04, 0x1c
        /*00ae*/ 	.short	(.L_3817 - .L_3816)


	//   ....[0]....
.L_3816:
        /*00b0*/ 	.word	0x00000060


	//   ....[1]....
        /*00b4*/ 	.word	0x000012a0


	//   ....[2]....
        /*00b8*/ 	.word	0x000013c0


	//----- nvinfo : EIATTR_MAX_THREADS
	.align		4
.L_3817:
        /*00bc*/ 	.byte	0x04, 0x05
        /*00be*/ 	.short	(.L_3819 - .L_3818)
.L_3818:
        /*00c0*/ 	.word	0x00000400
        /*00c4*/ 	.word	0x00000001
        /*00c8*/ 	.word	0x00000001


	//----- nvinfo : EIATTR_CRS_STACK_SIZE
	.align		4
.L_3819:
        /*00cc*/ 	.byte	0x04, 0x1e
        /*00ce*/ 	.short	(.L_3821 - .L_3820)
.L_3820:
        /*00d0*/ 	.word	0x00000000


	//----- nvinfo : EIATTR_CBANK_PARAM_SIZE
	.align		4
.L_3821:
        /*00d4*/ 	.byte	0x03, 0x19
        /*00d6*/ 	.short	0x0128


	//----- nvinfo : EIATTR_PARAM_CBANK
	.align		4
        /*00d8*/ 	.byte	0x04, 0x0a
        /*00da*/ 	.short	(.L_3823 - .L_3822)
	.align		4
.L_3822:
        /*00dc*/ 	.word	index@(.nv.constant0._ZN10layer_norm22ln_bwd_finalize_kernelINS_22Kernel_traits_finalizeILj5120E6__halfS2_fS2_fjLb1ELj1024ELj4ENS_18Kernel_traits_baseILj5120ES2_S2_fS2_fjLj1024EEEEELb1ELb1EEEvNS_9BwdParamsE)
        /*00e0*/ 	.short	0x0380
        /*00e2*/ 	.short	0x0128


	//----- nvinfo : EIATTR_SW_WAR
	.align		4
.L_3823:
        /*00e4*/ 	.byte	0x04, 0x36
        /*00e6*/ 	.short	(.L_3825 - .L_3824)
.L_3824:
        /*00e8*/ 	.word	0x00000008
.L_3825:


//--------------------- .nv.info._ZN10layer_norm13ln_bwd_kernelINS_13Kernel_traitsI6__halfS2_fS2_fjLj5120ELj1ELj1ELj4ELj16ENS_18Kernel_traits_baseILj5120ES2_S2_fS2_fjLj128EEEEELb1ELb1ELb1ELb1EEEvNS_9BwdParamsE --------------------------
	.section	.nv.info._ZN10layer_norm13ln_bwd_kernelINS_13Kernel_traitsI6__halfS2_fS2_fjLj5120ELj1ELj1ELj4ELj16ENS_18Kernel_traits_baseILj5120ES2_S2_fS2_fjLj128EEEEELb1ELb1ELb1ELb1EEEvNS_9BwdParamsE,"",@"SHT_CUDA_INFO"
	.sectionflags	@""
	.align	4


	//----- nvinfo : EIATTR_CUDA_API_VERSION
	.align		4
        /*0000*/ 	.byte	0x04, 0x37
        /*0002*/ 	.short	(.L_3827 - .L_3826)
.L_3826:
        /*0004*/ 	.word	0x00000082


	//----- nvinfo : EIATTR_KPARAM_INFO
	.align		4
.L_3827:
        /*0008*/ 	.byte	0x04, 0x17
        /*000a*/ 	.short	(.L_3829 - .L_3828)
.L_3828:
        /*000c*/ 	.word	0x00000000
        /*0010*/ 	.short	0x0000
        /*0012*/ 	.short	0x0000
        /*0014*/ 	.byte	0x00, 0xf0, 0xa1, 0x04


	//----- nvinfo : EIATTR_SPARSE_MMA_MASK
	.align		4
.L_3829:
        /*0018*/ 	.byte	0x03, 0x50
        /*001a*/ 	.short	0x0000


	//----- nvinfo : EIATTR_MAXREG_COUNT
	.align		4
        /*001c*/ 	.byte	0x03, 0x1b
        /*001e*/ 	.short	0x00ff


	//----- nvinfo : EIATTR_NUM_BARRIERS
	.align		4
        /*0020*/ 	.byte	0x02, 0x4c
        /*0022*/ 	.byte	0x01
	.zero		1


	//----- nvinfo : EIATTR_ANNOTATIONS
	.align		4
        /*0024*/ 	.byte	0x04, 0x55
        /*0026*/ 	.short	(.L_3831 - .L_3830)


	//   ....[0]....
.L_3830:
        /* <DEDUP_REMOVED lines=123> */


	//----- nvinfo : EIATTR_MERCURY_ISA_VERSION
	.align		4
.L_3831:
        /*07c8*/ 	.byte	0x03, 0x5f
        /*07ca*/ 	.short	0x0101


	//----- nvinfo : EIATTR_COOP_GROUP_MASK_REGIDS
	.align		4
        /*07cc*/ 	.byte	0x04, 0x29
        /*07ce*/ 	.short	(.L_3833 - .L_3832)


	//   ....[0]....
.L_3832:
        /*07d0*/ 	.word	0xffffffff


	//   ....[1]....
        /*07d4*/ 	.word	0xffffffff


	//   ....[2]....
        /*07d8*/ 	.word	0xffffffff


	//   ....[3]....
        /*07dc*/ 	.word	0xffffffff


	//   ....[4]....
        /*07e0*/ 	.word	0xffffffff


	//   ....[5]....
        /*07e4*/ 	.word	0xffffffff


	//   ....[6]....
        /*07e8*/ 	.word	0xffffffff


	//   ....[7]....
        /*07ec*/ 	.word	0xffffffff


	//   ....[8]....
        /*07f0*/ 	.word	0xffffffff


	//   ....[9]....
        /*07f4*/ 	.word	0xffffffff


	//----- nvinfo : EIATTR_COOP_GROUP_INSTR_OFFSETS
	.align		4
.L_3833:
        /*07f8*/ 	.byte	0x04, 0x28
        /*07fa*/ 	.short	(.L_3835 - .L_3834)


	//   ....[0]....
.L_3834:
        /*07fc*/ 	.word	0x00003410


	//   ....[1]....
        /*0800*/ 	.word	0x00003420


	//   ....[2]....
        /*0804*/ 	.word	0x00003460


	//   ....[3]....
        /*0808*/ 	.word	0x00003470


	//   ....[4]....
        /*080c*/ 	.word	0x000034c0


	//   ....[5]....
        /*0810*/ 	.word	0x000034d0


	//   ....[6]....
        /*0814*/ 	.word	0x00003500


	//   ....[7]....
        /*0818*/ 	.word	0x00003510


	//   ....[8]....
        /*081c*/ 	.word	0x00003540


	//   ....[9]....
        /*0820*/ 	.word	0x00003550


	//----- nvinfo : EIATTR_VRC_CTA_INIT_COUNT
	.align		4
.L_3835:
        /*0824*/ 	.byte	0x02, 0x4a
	.zero		1
	.zero		1


	//----- nvinfo : EIATTR_EXIT_INSTR_OFFSETS
	.align		4
        /*0828*/ 	.byte	0x04, 0x1c
        /*082a*/ 	.short	(.L_3837 - .L_3836)


	//   ....[0]....
.L_3836:
        /*082c*/ 	.word	0x00015c20


	//----- nvinfo : EIATTR_MAX_THREADS
	.align		4
.L_3837:
        /*0830*/ 	.byte	0x04, 0x05
        /*0832*/ 	.short	(.L_3839 - .L_3838)
.L_3838:
        /*0834*/ 	.word	0x00000080
        /*0838*/ 	.word	0x00000001
        /*083c*/ 	.word	0x00000001


	//----- nvinfo : EIATTR_CRS_STACK_SIZE
	.align		4
.L_3839:
        /*0840*/ 	.byte	0x04, 0x1e
        /*0842*/ 	.short	(.L_3841 - .L_3840)
.L_3840:
        /*0844*/ 	.word	0x00000000


	//----- nvinfo : EIATTR_CBANK_PARAM_SIZE
	.align		4
.L_3841:
        /*0848*/ 	.byte	0x03, 0x19
        /*084a*/ 	.short	0x0128


	//----- nvinfo : EIATTR_PARAM_CBANK
	.align		4
        /*084c*/ 	.byte	0x04, 0x0a
        /*084e*/ 	.short	(.L_3843 - .L_3842)
	.align		4
.L_3842:
        /*0850*/ 	.word	index@(.nv.constant0._ZN10layer_norm13ln_bwd_kernelINS_13Kernel_traitsI6__halfS2_fS2_fjLj5120ELj1ELj1ELj4ELj16ENS_18Kernel_traits_baseILj5120ES2_S2_fS2_fjLj128EEEEELb1ELb1ELb1ELb1EEEvNS_9BwdParamsE)
        /*0854*/ 	.short	0x0380
        /*0856*/ 	.short	0x0128


	//----- nvinfo : EIATTR_SW_WAR
	.align		4
.L_3843:
        /*0858*/ 	.byte	0x04, 0x36
        /*085a*/ 	.short	(.L_3845 - .L_3844)
.L_3844:
        /*085c*/ 	.word	0x00000008
.L_3845:


//--------------------- .nv.info._ZN10layer_norm13ln_bwd_kernelINS_13Kernel_traitsIf6__halffS2_fjLj5120ELj1ELj1ELj4ELj16ENS_18Kernel_traits_baseILj5120EfS2_fS2_fjLj128EEEEELb0ELb0ELb0ELb0EEEvNS_9BwdParamsE --------------------------
	.section	.nv.info._ZN10layer_norm13ln_bwd_kernelINS_13Kernel_traitsIf6__halffS2_fjLj5120ELj1ELj1ELj4ELj16ENS_18Kernel_traits_baseILj5120EfS2_fS2_fjLj128EEEEELb0ELb0ELb0ELb0EEEvNS_9BwdParamsE,"",@"SHT_CUDA_INFO"
	.sectionflags	@""
	.align	4


	//----- nvinfo : EIATTR_CUDA_API_VERSION
	.align		4
        /*0000*/ 	.byte	0x04, 0x37
        /*0002*/ 	.short	(.L_3847 - .L_3846)
.L_3846:
        /*0004*/ 	.word	0x00000082


	//----- nvinfo : EIATTR_KPARAM_INFO
	.align		4
.L_3847:
        /*0008*/ 	.byte	0x04, 0x17
        /*000a*/ 	.short	(.L_3849 - .L_3848)
.L_3848:
        /*000c*/ 	.word	0x00000000
        /*0010*/ 	.short	0x0000
        /*0012*/ 	.short	0x0000
        /*0014*/ 	.byte	0x00, 0xf0, 0xa1, 0x04


	//----- nvinfo : EIATTR_SPARSE_MMA_MASK
	.align		4
.L_3849:
        /*0018*/ 	.byte	0x03, 0x50
        /*001a*/ 	.short	0x0000


	//----- nvinfo : EIATTR_MAXREG_COUNT
	.align		4
        /*001c*/ 	.byte	0x03, 0x1b
        /*001e*/ 	.short	0x00ff


	//----- nvinfo : EIATTR_NUM_BARRIERS
	.align		4
        /*0020*/ 	.byte	0x02, 0x4c
        /*0022*/ 	.byte	0x01
	.zero		1


	//----- nvinfo : EIATTR_ANNOTATIONS
	.align		4
        /*0024*/ 	.byte	0x04, 0x55
        /*0026*/ 	.short	(.L_3851 - .L_3850)


	//   ....[0]....
.L_3850:
        /* <DEDUP_REMOVED lines=13> */


	//----- nvinfo : EIATTR_MERCURY_ISA_VERSION
	.align		4
.L_3851:
        /*00e8*/ 	.byte	0x03, 0x5f
        /*00ea*/ 	.short	0x0101


	//----- nvinfo : EIATTR_COOP_GROUP_MASK_REGIDS
	.align		4
        /*00ec*/ 	.byte	0x04, 0x29
        /*00ee*/ 	.short	(.L_3853 - .L_3852)


	//   ....[0]....
.L_3852:
        /*00f0*/ 	.word	0xffffffff


	//   ....[1]....
        /*00f4*/ 	.word	0xffffffff


	//   ....[2]....
        /*00f8*/ 	.word	0xffffffff


	//   ....[3]....
        /*00fc*/ 	.word	0xffffffff


	//   ....[4]....
        /*0100*/ 	.word	0xffffffff


	//   ....[5]....
        /*0104*/ 	.word	0xffffffff


	//   ....[6]....
        /*0108*/ 	.word	0xffffffff


	//   ....[7]....
        /*010c*/ 	.word	0xffffffff


	//   ....[8]....
        /*0110*/ 	.word	0xffffffff


	//   ....[9]....
        /*0114*/ 	.word	0xffffffff


	//----- nvinfo : EIATTR_COOP_GROUP_INSTR_OFFSETS
	.align		4
.L_3853:
        /*0118*/ 	.byte	0x04, 0x28
        /*011a*/ 	.short	(.L_3855 - .L_3854)


	//   ....[0]....
.L_3854:
        /*011c*/ 	.word	0x00002580


	//   ....[1]....
        /*0120*/ 	.word	0x000025b0


	//   ....[2]....
        /*0124*/ 	.word	0x000025e0


	//   ....[3]....
        /*0128*/ 	.word	0x00002600


	//   ....[4]....
        /*012c*/ 	.word	0x00002620


	//   ....[5]....
        /*0130*/ 	.word	0x00002640


	//   ....[6]....
        /*0134*/ 	.word	0x00002660


	//   ....[7]....
        /*0138*/ 	.word	0x00002680


	//   ....[8]....
        /*013c*/ 	.word	0x000026a0


	//   ....[9]....
        /*0140*/ 	.word	0x000026c0


	//----- nvinfo : EIATTR_VRC_CTA_INIT_COUNT
	.align		4
.L_3855:
        /*0144*/ 	.byte	0x02, 0x4a
	.zero		1
	.zero		1


	//----- nvinfo : EIATTR_EXIT_INSTR_OFFSETS
	.align		4
        /*0148*/ 	.byte	0x04, 0x1c
        /*014a*/ 	.short	(.L_3857 - .L_3856)


	//   ....[0]....
.L_3856:
        /*014c*/ 	.word	0x00006210


	//   ....[1]....
        /*0150*/ 	.word	0x000062b0


	//----- nvinfo : EIATTR_MAX_THREADS
	.align		4
.L_3857:
        /*0154*/ 	.byte	0x04, 0x05
        /*0156*/ 	.short	(.L_3859 - .L_3858)
.L_3858:
        /*0158*/ 	.word	0x00000080
        /*015c*/ 	.word	0x00000001
        /*0160*/ 	.word	0x00000001


	//----- nvinfo : EIATTR_CRS_STACK_SIZE
	.align		4
.L_3859:
        /*0164*/ 	.byte	0x04, 0x1e
        /*0166*/ 	.short	(.L_3861 - .L_3860)
.L_3860:
        /*0168*/ 	.word	0x00000000


	//----- nvinfo : EIATTR_CBANK_PARAM_SIZE
	.align		4
.L_3861:
        /*016c*/ 	.byte	0x03, 0x19
        /*016e*/ 	.short	0x0128


	//----- nvinfo : EIATTR_PARAM_CBANK
	.align		4
        /*0170*/ 	.byte	0x04, 0x0a
        /*0172*/ 	.short	(.L_3863 - .L_3862)
	.align		4
.L_3862:
        /*0174*/ 	.word	index@(.nv.constant0._ZN10layer_norm13ln_bwd_kernelINS_13Kernel_traitsIf6__halffS2_fjLj5120ELj1ELj1ELj4ELj16ENS_18Kernel_traits_baseILj5120EfS2_fS2_fjLj128EEEEELb0ELb0ELb0ELb0EEEvNS_9BwdParamsE)
        /*0178*/ 	.short	0x0380
        /*017a*/ 	.short	0x0128


	//----- nvinfo : EIATTR_SW_WAR
	.align		4
.L_3863:
        /*017c*/ 	.byte	0x04, 0x36
        /*017e*/ 	.short	(.L_3865 - .L_3864)
.L_3864:
        /*0180*/ 	.word	0x00000008
.L_3865:


//--------------------- .nv.info._ZN10layer_norm13ln_bwd_kernelINS_13Kernel_traitsIf6__halffS2_fjLj5120ELj1ELj1ELj4ELj16ENS_18Kernel_traits_baseILj5120EfS2_fS2_fjLj128EEEEELb0ELb0ELb0ELb1EEEvNS_9BwdParamsE --------------------------
	.section	.nv.info._ZN10layer_norm13ln_bwd_kernelINS_13Kernel_traitsIf6__halffS2_fjLj5120ELj1ELj1ELj4ELj16ENS_18Kernel_traits_baseILj5120EfS2_fS2_fjLj128EEEEELb0ELb0ELb0ELb1EEEvNS_9BwdParamsE,"",@"SHT_CUDA_INFO"
	.sectionflags	@""
	.align	4


	//----- nvinfo : EIATTR_CUDA_API_VERSION
	.align		4
        /*0000*/ 	.byte	0x04, 0x37
        /*0002*/ 	.short	(.L_3867 - .L_3866)
.L_3866:
        /*0004*/ 	.word	0x00000082


	//----- nvinfo : EIATTR_KPARAM_INFO
	.align		4
.L_3867:
        /*0008*/ 	.byte	0x04, 0x17
        /*000a*/ 	.short	(.L_3869 - .L_3868)
.L_3868:
        /*000c*/ 	.word	0x00000000
        /*0010*/ 	.short	0x0000
        /*0012*/ 	.short	0x0000
        /*0014*/ 	.byte	0x00, 0xf0, 0xa1, 0x04


	//----- nvinfo : EIATTR_SPARSE_MMA_MASK
	.align		4
.L_3869:
        /*0018*/ 	.byte	0x03, 0x50
        /*001a*/ 	.short	0x0000


	//----- nvinfo : EIATTR_MAXREG_COUNT
	.align		4
        /*001c*/ 	.byte	0x03, 0x1b
        /*001e*/ 	.short	0x00ff


	//----- nvinfo : EIATTR_NUM_BARRIERS
	.align		4
        /*0020*/ 	.byte	0x02, 0x4c
        /*0022*/ 	.byte	0x01
	.zero		1


	//----- nvinfo : EIATTR_ANNOTATIONS
	.align		4
        /*0024*/ 	.byte	0x04, 0x55
        /*0026*/ 	.short	(.L_3871 - .L_3870)


	//   ....[0]....
.L_3870:
        /* <DEDUP_REMOVED lines=53> */


	//----- nvinfo : EIATTR_MERCURY_ISA_VERSION
	.align		4
.L_3871:
        /*0360*/ 	.byte	0x03, 0x5f
        /*0362*/ 	.short	0x0101


	//----- nvinfo : EIATTR_COOP_GROUP_MASK_REGIDS
	.align		4
        /*0364*/ 	.byte	0x04, 0x29
        /*0366*/ 	.short	(.L_3873 - .L_3872)


	//   ....[0]....
.L_3872:
        /*0368*/ 	.word	0xffffffff


	//   ....[1]....
        /*036c*/ 	.word	0xffffffff


	//   ....[2]....
        /*0370*/ 	.word	0xffffffff


	//   ....[3]....
        /*0374*/ 	.word	0xffffffff


	//   ....[4]....
        /*0378*/ 	.word	0xffffffff


	//   ....[5]....
        /*037c*/ 	.word	0xffffffff


	//   ....[6]....
        /*0380*/ 	.word	0xffffffff


	//   ....[7]....
        /*0384*/ 	.word	0xffffffff


	//   ....[8]....
        /*0388*/ 	.word	0xffffffff


	//   ....[9]....
        /*038c*/ 	.word	0xffffffff


	//----- nvinfo : EIATTR_COOP_GROUP_INSTR_OFFSETS
	.align		4
.L_3873:
        /*0390*/ 	.byte	0x04, 0x28
        /*0392*/ 	.short	(.L_3875 - .L_3874)


	//   ....[0]....
.L_3874:
        /*0394*/ 	.word	0x00002130


	//   ....[1]....
        /*0398*/ 	.word	0x000021a0


	//   ....[2]....
        /*039c*/ 	.word	0x000021c0


	//   ....[3]....
        /*03a0*/ 	.word	0x000021e0


	//   ....[4]....
        /*03a4*/ 	.word	0x00002200


	//   ....[5]....
        /*03a8*/ 	.word	0x00002220


	//   ....[6]....
        /*03ac*/ 	.word	0x00002240


	//   ....[7]....
        /*03b0*/ 	.word	0x00002260


	//   ....[8]....
        /*03b4*/ 	.word	0x000022a0


	//   ....[9]....
        /*03b8*/ 	.word	0x000022d0


	//----- nvinfo : EIATTR_VRC_CTA_INIT_COUNT
	.align		4
.L_3875:
        /*03bc*/ 	.byte	0x02, 0x4a
	.zero		1
	.zero		1


	//----- nvinfo : EIATTR_EXIT_INSTR_OFFSETS
	.align		4
        /*03c0*/ 	.byte	0x04, 0x1c
        /*03c2*/ 	.short	(.L_3877 - .L_3876)


	//   ....[0]....
.L_3876:
        /*03c4*/ 	.word	0x00006180


	//----- nvinfo : EIATTR_MAX_THREADS
	.align		4
.L_3877:
        /*03c8*/ 	.byte	0x04, 0x05
        /*03ca*/ 	.short	(.L_3879 - .L_3878)
.L_3878:
        /*03cc*/ 	.word	0x00000080
        /*03d0*/ 	.word	0x00000001
        /*03d4*/ 	.word	0x00000001


	//----- nvinfo : EIATTR_CRS_STACK_SIZE
	.align		4
.L_3879:
        /*03d8*/ 	.byte	0x04, 0x1e
        /*03da*/ 	.short	(.L_3881 - .L_3880)
.L_3880:
        /*03dc*/ 	.word	0x00000000


	//----- nvinfo : EIATTR_CBANK_PARAM_SIZE
	.align		4
.L_3881:
        /*03e0*/ 	.byte	0x03, 0x19
        /*03e2*/ 	.short	0x0128


	//----- nvinfo : EIATTR_PARAM_CBANK
	.align		4
        /*03e4*/ 	.byte	0x04, 0x0a
        /*03e6*/ 	.short	(.L_3883 - .L_3882)
	.align		4
.L_3882:
        /*03e8*/ 	.word	index@(.nv.constant0._ZN10layer_norm13ln_bwd_kernelINS_13Kernel_traitsIf6__halffS2_fjLj5120ELj1ELj1ELj4ELj16ENS_18Kernel_traits_baseILj5120EfS2_fS2_fjLj128EEEEELb0ELb0ELb0ELb1EEEvNS_9BwdParamsE)
        /*03ec*/ 	.short	0x0380
        /*03ee*/ 	.short	0x0128


	//----- nvinfo : EIATTR_SW_WAR
	.align		4
.L_3883:
        /*03f0*/ 	.byte	0x04, 0x36
        /*03f2*/ 	.short	(.L_3885 - .L_3884)
.L_3884:
        /*03f4*/ 	.word	0x00000008
.L_3885:


//--------------------- .nv.info._ZN10layer_norm13ln_bwd_kernelINS_13Kernel_traitsIf6__halffS2_fjLj5120ELj1ELj1ELj4ELj16ENS_18Kernel_traits_baseILj5120EfS2_fS2_fjLj128EEEEELb0ELb0ELb1ELb0EEEvNS_9BwdParamsE --------------------------
	.section	.nv.info._ZN10layer_norm13ln_bwd_kernelINS_13Kernel_traitsIf6__halffS2_fjLj5120ELj1ELj1ELj4ELj16ENS_18Kernel_traits_baseILj5120EfS2_fS2_fjLj128EEEEELb0ELb0ELb1ELb0EEEvNS_9BwdParamsE,"",@"SHT_CUDA_INFO"
	.sectionflags	@""
	.align	4


	//----- nvinfo : EIATTR_CUDA_API_VERSION
	.align		4
        /*0000*/ 	.byte	0x04, 0x37
        /*0002*/ 	.short	(.L_3887 - .L_3886)
.L_3886:
        /*0004*/ 	.word	0x00000082


	//----- nvinfo : EIATTR_KPARAM_INFO
	.align		4
.L_3887:
        /*0008*/ 	.byte	0x04, 0x17
        /*000a*/ 	.short	(.L_3889 - .L_3888)
.L_3888:
        /*000c*/ 	.word	0x00000000
        /*0010*/ 	.short	0x0000
        /*0012*/ 	.short	0x0000
        /*0014*/ 	.byte	0x00, 0xf0, 0xa1, 0x04


	//----- nvinfo : EIATTR_SPARSE_MMA_MASK
	.align		4
.L_3889:
        /*0018*/ 	.byte	0x03, 0x50
        /*001a*/ 	.short	0x0000


	//----- nvinfo : EIATTR_MAXREG_COUNT
	.align		4
        /*001c*/ 	.byte	0x03, 0x1b
        /*001e*/ 	.short	0x00ff


	//----- nvinfo : EIATTR_NUM_BARRIERS
	.align		4
        /*0020*/ 	.byte	0x02, 0x4c
        /*0022*/ 	.byte	0x01
	.zero		1


	//----- nvinfo : EIATTR_ANNOTATIONS
	.align		4
        /*0024*/ 	.byte	0x04, 0x55
        /*0026*/ 	.short	(.L_3891 - .L_3890)


	//   ....[0]....
.L_3890:
        /* <DEDUP_REMOVED lines=25> */


	//----- nvinfo : EIATTR_MERCURY_ISA_VERSION
	.align		4
.L_3891:
        /*01a8*/ 	.byte	0x03, 0x5f
        /*01aa*/ 	.short	0x0101


	//----- nvinfo : EIATTR_COOP_GROUP_MASK_REGIDS
	.align		4
        /*01ac*/ 	.byte	0x04, 0x29
        /*01ae*/ 	.short	(.L_3893 - .L_3892)


	//   ....[0]....
.L_3892:
        /*01b0*/ 	.word	0xffffffff


	//   ....[1]....
        /*01b4*/ 	.word	0xffffffff


	//   ....[2]....
        /*01b8*/ 	.word	0xffffffff


	//   ....[3]....
        /*01bc*/ 	.word	0xffffffff


	//   ....[4]....
        /*01c0*/ 	.word	0xffffffff


	//   ....[5]....
        /*01c4*/ 	.word	0xffffffff


	//   ....[6]....
        /*01c8*/ 	.word	0xffffffff


	//   ....[7]....
        /*01cc*/ 	.word	0xffffffff


	//   ....[8]....
        /*01d0*/ 	.word	0xffffffff


	//   ....[9]....
        /*01d4*/ 	.word	0xffffffff


	//----- nvinfo : EIATTR_COOP_GROUP_INSTR_OFFSETS
	.align		4
.L_3893:
        /*01d8*/ 	.byte	0x04, 0x28
        /*01da*/ 	.short	(.L_3895 - .L_3894)


	//   ....[0]....
.L_3894:
        /*01dc*/ 	.word	0x000029a0


	//   ....[1]....
        /*01e0*/ 	.word	0x000029c0


	//   ....[2]....
        /*01e4*/ 	.word	0x00002a00


	//   ....[3]....
        /*01e8*/ 	.word	0x00002a30


	//   ....[4]....
        /*01ec*/ 	.word	0x00002a50


	//   ....[5]....
        /*01f0*/ 	.word	0x00002a70


	//   ....[6]....
        /*01f4*/ 	.word	0x00002a90


	//   ....[7]....
        /*01f8*/ 	.word	0x00002ab0


	//   ....[8]....
        /*01fc*/ 	.word	0x00002ad0


	//   ....[9]....
        /*0200*/ 	.word	0x00002af0


	//----- nvinfo : EIATTR_VRC_CTA_INIT_COUNT
	.align		4
.L_3895:
        /*0204*/ 	.byte	0x02, 0x4a
	.zero		1
	.zero		1


	//----- nvinfo : EIATTR_EXIT_INSTR_OFFSETS
	.align		4
        /*0208*/ 	.byte	0x04, 0x1c
        /*020a*/ 	.short	(.L_3897 - .L_3896)


	//   ....[0]....
.L_3896:
        /*020c*/ 	.word	0x00009840


	//   ....[1]....
        /*0210*/ 	.word	0x000098e0


	//----- nvinfo : EIATTR_MAX_THREADS
	.align		4
.L_3897:
        /*0214*/ 	.byte	0x04, 0x05
        /*0216*/ 	.short	(.L_3899 - .L_3898)
.L_3898:
        /*0218*/ 	.word	0x00000080
        /*021c*/ 	.word	0x00000001
        /*0220*/ 	.word	0x00000001


	//----- nvinfo : EIATTR_CRS_STACK_SIZE
	.align		4
.L_3899:
        /*0224*/ 	.byte	0x04, 0x1e
        /*0226*/ 	.short	(.L_3901 - .L_3900)
.L_3900:
        /*0228*/ 	.word	0x00000000


	//----- nvinfo : EIATTR_CBANK_PARAM_SIZE
	.align		4
.L_3901:
        /*022c*/ 	.byte	0x03, 0x19
        /*022e*/ 	.short	0x0128


	//----- nvinfo : EIATTR_PARAM_CBANK
	.align		4
        /*0230*/ 	.byte	0x04, 0x0a
        /*0232*/ 	.short	(.L_3903 - .L_3902)
	.align		4
.L_3902:
        /*0234*/ 	.word	index@(.nv.constant0._ZN10layer_norm13ln_bwd_kernelINS_13Kernel_traitsIf6__halffS2_fjLj5120ELj1ELj1ELj4ELj16ENS_18Kernel_traits_baseILj5120EfS2_fS2_fjLj128EEEEELb0ELb0ELb1ELb0EEEvNS_9BwdParamsE)
        /*0238*/ 	.short	0x0380
        /*023a*/ 	.short	0x0128


	//----- nvinfo : EIATTR_SW_WAR
	.align		4
.L_3903:
        /*023c*/ 	.byte	0x04, 0x36
        /*023e*/ 	.short	(.L_3905 - .L_3904)
.L_3904:
        /*0240*/ 	.word	0x00000008
.L_3905:


//--------------------- .nv.info._ZN10layer_norm13ln_bwd_kernelINS_13Kernel_traitsIf6__halffS2_fjLj5120ELj1ELj1ELj4ELj16ENS_18Kernel_traits_baseILj5120EfS2_fS2_fjLj128EEEEELb0ELb0ELb1ELb1EEEvNS_9BwdParamsE --------------------------
	.section	.nv.info._ZN10layer_norm13ln_bwd_kernelINS_13Kernel_traitsIf6__halffS2_fjLj5120ELj1ELj1ELj4ELj16ENS_18Kernel_traits_baseILj5120EfS2_fS2_fjLj128EEEEELb0ELb0ELb1ELb1EEEvNS_9BwdParamsE,"",@"SHT_CUDA_INFO"
	.sectionflags	@""
	.align	4


	//----- nvinfo : EIATTR_CUDA_API_VERSION
	.align		4
        /*0000*/ 	.byte	0x04, 0x37
        /*0002*/ 	.short	(.L_3907 - .L_3906)
.L_3906:
        /*0004*/ 	.word	0x00000082


	//----- nvinfo : EIATTR_KPARAM_INFO
	.align		4
.L_3907:
        /*0008*/ 	.byte	0x04, 0x17
        /*000a*/ 	.short	(.L_3909 - .L_3908)
.L_3908:
        /*000c*/ 	.word	0x00000000
        /*0010*/ 	.short	0x0000
        /*0012*/ 	.short	0x0000
        /*0014*/ 	.byte	0x00, 0xf0, 0xa1, 0x04


	//----- nvinfo : EIATTR_SPARSE_MMA_MASK
	.align		4
.L_3909:
        /*0018*/ 	.byte	0x03, 0x50
        /*001a*/ 	.short	0x0000


	//----- nvinfo : EIATTR_MAXREG_COUNT
	.align		4
        /*001c*/ 	.byte	0x03, 0x1b
        /*001e*/ 	.short	0x00ff


	//----- nvinfo : EIATTR_NUM_BARRIERS
	.align		4
        /*0020*/ 	.byte	0x02, 0x4c
        /*0022*/ 	.byte	0x01
	.zero		1


	//----- nvinfo : EIATTR_ANNOTATIONS
	.align		4
        /*0024*/ 	.byte	0x04, 0x55
        /*0026*/ 	.short	(.L_3911 - .L_3910)


	//   ....[0]....
.L_3910:
        /* <DEDUP_REMOVED lines=9> */


	//----- nvinfo : EIATTR_MERCURY_ISA_VERSION
	.align		4
.L_3911:
        /*00a8*/ 	.byte	0x03, 0x5f
        /*00aa*/ 	.short	0x0101


	//----- nvinfo : EIATTR_COOP_GROUP_MASK_REGIDS
	.align		4
        /*00ac*/ 	.byte	0x04, 0x29
        /*00ae*/ 	.short	(.L_3913 - .L_3912)


	//   ....[0]....
.L_3912:
        /*00b0*/ 	.word	0xffffffff


	//   ....[1]....
        /*00b4*/ 	.word	0xffffffff


	//   ....[2]....
        /*00b8*/ 	.word	0xffffffff


	//   ....[3]....
        /*00bc*/ 	.word	0xffffffff


	//   ....[4]....
        /*00c0*/ 	.word	0xffffffff


	//   ....[5]....
        /*00c4*/ 	.word	0xffffffff


	//   ....[6]....
        /*00c8*/ 	.word	0xffffffff


	//   ....[7]....
        /*00cc*/ 	.word	0xffffffff


	//   ....[8]....
        /*00d0*/ 	.word	0xffffffff


	//   ....[9]....
        /*00d4*/ 	.word	0xffffffff


	//----- nvinfo : EIATTR_COOP_GROUP_INSTR_OFFSETS
	.align		4
.L_3913:
        /*00d8*/ 	.byte	0x04, 0x28
        /*00da*/ 	.short	(.L_3915 - .L_3914)


	//   ....[0]....
.L_3914:
        /*00dc*/ 	.word	0x00002420


	//   ....[1]....
        /*00e0*/ 	.word	0x00002440


	//   ....[2]....
        /*00e4*/ 	.word	0x00002480


	//   ....[3]....
        /*00e8*/ 	.word	0x00002490


	//   ....[4]....
        /*00ec*/ 	.word	0x000024d0


	//   ....[5]....
        /*00f0*/ 	.word	0x000024e0


	//   ....[6]....
        /*00f4*/ 	.word	0x00002510


	//   ....[7]....
        /*00f8*/ 	.word	0x00002520


	//   ....[8]....
        /*00fc*/ 	.word	0x00002550


	//   ....[9]....
        /*0100*/ 	.word	0x00002560


	//----- nvinfo : EIATTR_VRC_CTA_INIT_COUNT
	.align		4
.L_3915:
        /*0104*/ 	.byte	0x02, 0x4a
	.zero		1
	.zero		1


	//----- nvinfo : EIATTR_EXIT_INSTR_OFFSETS
	.align		4
        /*0108*/ 	.byte	0x04, 0x1c
        /*010a*/ 	.short	(.L_3917 - .L_3916)


	//   ....[0]....
.L_3916:
        /*010c*/ 	.word	0x00009a80


	//----- nvinfo : EIATTR_MAX_THREADS
	.align		4
.L_3917:
        /*0110*/ 	.byte	0x04, 0x05
        /*0112*/ 	.short	(.L_3919 - .L_3918)
.L_3918:
        /*0114*/ 	.word	0x00000080
        /*0118*/ 	.word	0x00000001
        /*011c*/ 	.word	0x00000001


	//----- nvinfo : EIATTR_CRS_STACK_SIZE
	.align		4
.L_3919:
        /*0120*/ 	.byte	0x04, 0x1e
        /*0122*/ 	.short	(.L_3921 - .L_3920)
.L_3920:
        /*0124*/ 	.word	0x00000000


	//----- nvinfo : EIATTR_CBANK_PARAM_SIZE
	.align		4
.L_3921:
        /*0128*/ 	.byte	0x03, 0x19
        /*012a*/ 	.short	0x0128


	//----- nvinfo : EIATTR_PARAM_CBANK
	.align		4
        /*012c*/ 	.byte	0x04, 0x0a
        /*012e*/ 	.short	(.L_3923 - .L_3922)
	.align		4
.L_3922:
        /*0130*/ 	.word	index@(.nv.constant0._ZN10layer_norm13ln_bwd_kernelINS_13Kernel_traitsIf6__halffS2_fjLj5120ELj1ELj1ELj4ELj16ENS_18Kernel_traits_baseILj5120EfS2_fS2_fjLj128EEEEELb0ELb0ELb1ELb1EEEvNS_9BwdParamsE)
        /*0134*/ 	.short	0x0380
        /*0136*/ 	.short	0x0128


	//----- nvinfo : EIATTR_SW_WAR
	.align		4
.L_3923:
        /*0138*/ 	.byte	0x04, 0x36
        /*013a*/ 	.short	(.L_3925 - .L_3924)
.L_3924:
        /*013c*/ 	.word	0x00000008
.L_3925:


//--------------------- .nv.info._ZN10layer_norm13ln_bwd_kernelINS_13Kernel_traitsIf6__halffS2_fjLj5120ELj1ELj1ELj4ELj16ENS_18Kernel_traits_baseILj5120EfS2_fS2_fjLj128EEEEELb0ELb1ELb0ELb0EEEvNS_9BwdParamsE --------------------------
	.section	.nv.info._ZN10layer_norm13ln_bwd_kernelINS_13Kernel_traitsIf6__halffS2_fjLj5120ELj1ELj1ELj4ELj16ENS_18Kernel_traits_baseILj5120EfS2_fS2_fjLj128EEEEELb0ELb1ELb0ELb0EEEvNS_9BwdParamsE,"",@"SHT_CUDA_INFO"
	.sectionflags	@""
	.align	4


	//----- nvinfo : EIATTR_CUDA_API_VERSION
	.align		4
        /*0000*/ 	.byte	0x04, 0x37
        /*0002*/ 	.short	(.L_3927 - .L_3926)
.L_3926:
        /*0004*/ 	.word	0x00000082


	//----- nvinfo : EIATTR_KPARAM_INFO
	.align		4
.L_3927:
        /*0008*/ 	.byte	0x04, 0x17
        /*000a*/ 	.short	(.L_3929 - .L_3928)
.L_3928:
        /*000c*/ 	.word	0x00000000
        /*0010*/ 	.short	0x0000
        /*0012*/ 	.short	0x0000
        /*0014*/ 	.byte	0x00, 0xf0, 0xa1, 0x04


	//----- nvinfo : EIATTR_SPARSE_MMA_MASK
	.align		4
.L_3929:
        /*0018*/ 	.byte	0x03, 0x50
        /*001a*/ 	.short	0x0000


	//----- nvinfo : EIATTR_MAXREG_COUNT
	.align		4
        /*001c*/ 	.byte	0x03, 0x1b
        /*001e*/ 	.short	0x00ff


	//----- nvinfo : EIATTR_NUM_BARRIERS
	.align		4
        /*0020*/ 	.byte	0x02, 0x4c
        /*0022*/ 	.byte	0x01
	.zero		1


	//----- nvinfo : EIATTR_ANNOTATIONS
	.align		4
        /*0024*/ 	.byte	0x04, 0x55
        /*0026*/ 	.short	(.L_3931 - .L_3930)


	//   ....[0]....
.L_3930:
        /* <DEDUP_REMOVED lines=173> */


	//----- nvinfo : EIATTR_MERCURY_ISA_VERSION
	.align		4
.L_3931:
        /*0ae8*/ 	.byte	0x03, 0x5f
        /*0aea*/ 	.short	0x0101


	//----- nvinfo : EIATTR_COOP_GROUP_MASK_REGIDS
	.align		4
        /*0aec*/ 	.byte	0x04, 0x29
        /*0aee*/ 	.short	(.L_3933 - .L_3932)


	//   ....[0]....
.L_3932:
        /*0af0*/ 	.word	0xffffffff


	//   ....[1]....
        /*0af4*/ 	.word	0xffffffff


	//   ....[2]....
        /*0af8*/ 	.word	0xffffffff


	//   ....[3]....
        /*0afc*/ 	.word	0xffffffff


	//   ....[4]....
        /*0b00*/ 	.word	0xffffffff


	//   ....[5]....
        /*0b04*/ 	.word	0xffffffff


	//   ....[6]....
        /*0b08*/ 	.word	0xffffffff


	//   ....[7]....
        /*0b0c*/ 	.word	0xffffffff


	//   ....[8]....
        /*0b10*/ 	.word	0xffffffff


	//   ....[9]....
        /*0b14*/ 	.word	0xffffffff


	//----- nvinfo : EIATTR_COOP_GROUP_INSTR_OFFSETS
	.align		4
.L_3933:
        /*0b18*/ 	.byte	0x04, 0x28
        /*0b1a*/ 	.short	(.L_3935 - .L_3934)


	//   ....[0]....
.L_3934:
        /*0b1c*/ 	.word	0x000036e0


	//   ....[1]....
        /*0b20*/ 	.word	0x00003700


	//   ....[2]....
        /*0b24*/ 	.word	0x00003740


	//   ....[3]....
        /*0b28*/ 	.word	0x00003750


	//   ....[4]....
        /*0b2c*/ 	.word	0x00003790


	//   ....[5]....
        /*0b30*/ 	.word	0x000037a0


	//   ....[6]....
        /*0b34*/ 	.word	0x000037d0


	//   ....[7]....
        /*0b38*/ 	.word	0x000037e0


	//   ....[8]....
        /*0b3c*/ 	.word	0x00003810


	//   ....[9]....
        /*0b40*/ 	.word	0x00003820


	//----- nvinfo : EIATTR_VRC_CTA_INIT_COUNT
	.align		4
.L_3935:
        /*0b44*/ 	.byte	0x02, 0x4a
	.zero		1
	.zero		1


	//----- nvinfo : EIATTR_EXIT_INSTR_OFFSETS
	.align		4
        /*0b48*/ 	.byte	0x04, 0x1c
        /*0b4a*/ 	.short	(.L_3937 - .L_3936)


	//   ....[0]....
.L_3936:
        /*0b4c*/ 	.word	0x000096e0


	//   ....[1]....
        /*0b50*/ 	.word	0x00009830


	//----- nvinfo : EIATTR_MAX_THREADS
	.align		4
.L_3937:
        /*0b54*/ 	.byte	0x04, 0x05
        /*0b56*/ 	.short	(.L_3939 - .L_3938)
.L_3938:
        /*0b58*/ 	.word	0x00000080
        /*0b5c*/ 	.word	0x00000001
        /*0b60*/ 	.word	0x00000001


	//----- nvinfo : EIATTR_CRS_STACK_SIZE
	.align		4
.L_3939:
        /*0b64*/ 	.byte	0x04, 0x1e
        /*0b66*/ 	.short	(.L_3941 - .L_3940)
.L_3940:
        /*0b68*/ 	.word	0x00000000


	//----- nvinfo : EIATTR_CBANK_PARAM_SIZE
	.align		4
.L_3941:
        /*0b6c*/ 	.byte	0x03, 0x19
        /*0b6e*/ 	.short	0x0128


	//----- nvinfo : EIATTR_PARAM_CBANK
	.align		4
        /*0b70*/ 	.byte	0x04, 0x0a
        /*0b72*/ 	.short	(.L_3943 - .L_3942)
	.align		4
.L_3942:
        /*0b74*/ 	.word	index@(.nv.constant0._ZN10layer_norm13ln_bwd_kernelINS_13Kernel_traitsIf6__halffS2_fjLj5120ELj1ELj1ELj4ELj16ENS_18Kernel_traits_baseILj5120EfS2_fS2_fjLj128EEEEELb0ELb1ELb0ELb0EEEvNS_9BwdParamsE)
        /*0b78*/ 	.short	0x0380
        /*0b7a*/ 	.short	0x0128


	//----- nvinfo : EIATTR_SW_WAR
	.align		4
.L_3943:
        /*0b7c*/ 	.byte	0x04, 0x36
        /*0b7e*/ 	.short	(.L_3945 - .L_3944)
.L_3944:
        /*0b80*/ 	.word	0x00000008
.L_3945:


//--------------------- .nv.info._ZN10layer_norm13ln_bwd_kernelINS_13Kernel_traitsIf6__halffS2_fjLj5120ELj1ELj1ELj4ELj16ENS_18Kernel_traits_baseILj5120EfS2_fS2_fjLj128EEEEELb0ELb1ELb0ELb1EEEvNS_9BwdParamsE --------------------------
	.section	.nv.info._ZN10layer_norm13ln_bwd_kernelINS_13Kernel_traitsIf6__halffS2_fjLj5120ELj1ELj1ELj4ELj16ENS_18Kernel_traits_baseILj5120EfS2_fS2_fjLj128EEEEELb0ELb1ELb0ELb1EEEvNS_9BwdParamsE,"",@"SHT_CUDA_INFO"
	.sectionflags	@""
	.align	4


	//----- nvinfo : EIATTR_CUDA_API_VERSION
	.align		4
        /*0000*/ 	.byte	0x04, 0x37
        /*0002*/ 	.short	(.L_3947 - .L_3946)
.L_3946:
        /*0004*/ 	.word	0x00000082


	//----- nvinfo : EIATTR_KPARAM_INFO
	.align		4
.L_3947:
        /*0008*/ 	.byte	0x04, 0x17
        /*000a*/ 	.short	(.L_3949 - .L_3948)
.L_3948:
        /*000c*/ 	.word	0x00000000
        /*0010*/ 	.short	0x0000
        /*0012*/ 	.short	0x0000
        /*0014*/ 	.byte	0x00, 0xf0, 0xa1, 0x04


	//----- nvinfo : EIATTR_SPARSE_MMA_MASK
	.align		4
.L_3949:
        /*0018*/ 	.byte	0x03, 0x50
        /*001a*/ 	.short	0x0000


	//----- nvinfo : EIATTR_MAXREG_COUNT
	.align		4
        /*001c*/ 	.byte	0x03, 0x1b
        /*001e*/ 	.short	0x00ff


	//----- nvinfo : EIATTR_NUM_BARRIERS
	.align		4
        /*0020*/ 	.byte	0x02, 0x4c
        /*0022*/ 	.byte	0x01
	.zero		1


	//----- nvinfo : EIATTR_ANNOTATIONS
	.align		4
        /*0024*/ 	.byte	0x04, 0x55
        /*0026*/ 	.short	(.L_3951 - .L_3950)


	//   ....[0]....
.L_3950:
        /* <DEDUP_REMOVED lines=170> */


	//----- nvinfo : EIATTR_MERCURY_ISA_VERSION
	.align		4
.L_3951:
        /*0ab8*/ 	.byte	0x03, 0x5f
        /*0aba*/ 	.short	0x0101


	//----- nvinfo : EIATTR_COOP_GROUP_MASK_REGIDS
	.align		4
        /*0abc*/ 	.byte	0x04, 0x29
        /*0abe*/ 	.short	(.L_3953 - .L_3952)


	//   ....[0]....
.L_3952:
        /*0ac0*/ 	.word	0xffffffff


	//   ....[1]....
        /*0ac4*/ 	.word	0xffffffff


	//   ....[2]....
        /*0ac8*/ 	.word	0xffffffff


	//   ....[3]....
        /*0acc*/ 	.word	0xffffffff


	//   ....[4]....
        /*0ad0*/ 	.word	0xffffffff


	//   ....[5]....
        /*0ad4*/ 	.word	0xffffffff


	//   ....[6]....
        /*0ad8*/ 	.word	0xffffffff


	//   ....[7]....
        /*0adc*/ 	.word	0xffffffff


	//   ....[8]....
        /*0ae0*/ 	.word	0xffffffff


	//   ....[9]....
        /*0ae4*/ 	.word	0xffffffff


	//----- nvinfo : EIATTR_COOP_GROUP_INSTR_OFFSETS
	.align		4
.L_3953:
        /*0ae8*/ 	.byte	0x04, 0x28
        /*0aea*/ 	.short	(.L_3955 - .L_3954)


	//   ....[0]....
.L_3954:
        /*0aec*/ 	.word	0x00002a30


	//   ....[1]....
        /*0af0*/ 	.word	0x00002a40


	//   ....[2]....
        /*0af4*/ 	.word	0x00002a70


	//   ....[3]....
        /*0af8*/ 	.word	0x00002a90


	//   ....[4]....
        /*0afc*/ 	.word	0x00002ab0


	//   ....[5]....
        /*0b00*/ 	.word	0x00002ad0


	//   ....[6]....
        /*0b04*/ 	.word	0x00002af0


	//   ....[7]....
        /*0b08*/ 	.word	0x00002b10


	//   ....[8]....
        /*0b0c*/ 	.word	0x00002b40


	//   ....[9]....
        /*0b10*/ 	.word	0x00002b70


	//----- nvinfo : EIATTR_VRC_CTA_INIT_COUNT
	.align		4
.L_3955:
        /*0b14*/ 	.byte	0x02, 0x4a
	.zero		1
	.zero		1


	//----- nvinfo : EIATTR_EXIT_INSTR_OFFSETS
	.align		4
        /*0b18*/ 	.byte	0x04, 0x1c
        /*0b1a*/ 	.short	(.L_3957 - .L_3956)


	//   ....[0]....
.L_3956:
        /*0b1c*/ 	.word	0x00009510


	//----- nvinfo : EIATTR_MAX_THREADS
	.align		4
.L_3957:
        /*0b20*/ 	.byte	0x04, 0x05
        /*0b22*/ 	.short	(.L_3959 - .L_3958)
.L_3958:
        /*0b24*/ 	.word	0x00000080
        /*0b28*/ 	.word	0x00000001
        /*0b2c*/ 	.word	0x00000001


	//----- nvinfo : EIATTR_CRS_STACK_SIZE
	.align		4
.L_3959:
        /*0b30*/ 	.byte	0x04, 0x1e
        /*0b32*/ 	.short	(.L_3961 - .L_3960)
.L_3960:
        /*0b34*/ 	.word	0x00000000


	//----- nvinfo : EIATTR_CBANK_PARAM_SIZE
	.align		4
.L_3961:
        /*0b38*/ 	.byte	0x03, 0x19
        /*0b3a*/ 	.short	0x0128


	//----- nvinfo : EIATTR_PARAM_CBANK
	.align		4
        /*0b3c*/ 	.byte	0x04, 0x0a
        /*0b3e*/ 	.short	(.L_3963 - .L_3962)
	.align		4
.L_3962:
        /*0b40*/ 	.word	index@(.nv.constant0._ZN10layer_norm13ln_bwd_kernelINS_13Kernel_traitsIf6__halffS2_fjLj5120ELj1ELj1ELj4ELj16ENS_18Kernel_traits_baseILj5120EfS2_fS2_fjLj128EEEEELb0ELb1ELb0ELb1EEEvNS_9BwdParamsE)
        /*0b44*/ 	.short	0x0380
        /*0b46*/ 	.short	0x0128


	//----- nvinfo : EIATTR_SW_WAR
	.align		4
.L_3963:
        /*0b48*/ 	.byte	0x04, 0x36
        /*0b4a*/ 	.short	(.L_3965 - .L_3964)
.L_3964:
        /*0b4c*/ 	.word	0x00000008
.L_3965:


//--------------------- .nv.info._ZN10layer_norm13ln_bwd_kernelINS_13Kernel_traitsIf6__halffS2_fjLj5120ELj1ELj1ELj4ELj16ENS_18Kernel_traits_baseILj5120EfS2_fS2_fjLj128EEEEELb0ELb1ELb1ELb0EEEvNS_9BwdParamsE --------------------------
	.section	.nv.info._ZN10layer_norm13ln_bwd_kernelINS_13Kernel_traitsIf6__halffS2_fjLj5120ELj1ELj1ELj4ELj16ENS_18Kernel_traits_baseILj5120EfS2_fS2_fjLj128EEEEELb0ELb1ELb1ELb0EEEvNS_9BwdParamsE,"",@"SHT_CUDA_INFO"
	.sectionflags	@""
	.align	4


	//----- nvinfo : EIATTR_CUDA_API_VERSION
	.align		4
        /*0000*/ 	.byte	0x04, 0x37
        /*0002*/ 	.short	(.L_3967 - .L_3966)
.L_3966:
        /*0004*/ 	.word	0x00000082


	//----- nvinfo : EIATTR_KPARAM_INFO
	.align		4
.L_3967:
        /*0008*/ 	.byte	0x04, 0x17
        /*000a*/ 	.short	(.L_3969 - .L_3968)
.L_3968:
        /*000c*/ 	.word	0x00000000
        /*0010*/ 	.short	0x0000
        /*0012*/ 	.short	0x0000
        /*0014*/ 	.byte	0x00, 0xf0, 0xa1, 0x04


	//----- nvinfo : EIATTR_SPARSE_MMA_MASK
	.align		4
.L_3969:
        /*0018*/ 	.byte	0x03, 0x50
        /*001a*/ 	.short	0x0000


	//----- nvinfo : EIATTR_MAXREG_COUNT
	.align		4
        /*001c*/ 	.byte	0x03, 0x1b
        /*001e*/ 	.short	0x00ff


	//----- nvinfo : EIATTR_NUM_BARRIERS
	.align		4
        /*0020*/ 	.byte	0x02, 0x4c
        /*0022*/ 	.byte	0x01
	.zero		1


	//----- nvinfo : EIATTR_ANNOTATIONS
	.align		4
        /*0024*/ 	.byte	0x04, 0x55
        /*0026*/ 	.short	(.L_3971 - .L_3970)


	//   ....[0]....
.L_3970:
        /* <DEDUP_REMOVED lines=202> */


	//----- nvinfo : EIATTR_MERCURY_ISA_VERSION
	.align		4
.L_3971:
        /*0cb8*/ 	.byte	0x03, 0x5f
        /*0cba*/ 	.short	0x0101


	//----- nvinfo : EIATTR_COOP_GROUP_MASK_REGIDS
	.align		4
        /*0cbc*/ 	.byte	0x04, 0x29
        /*0cbe*/ 	.short	(.L_3973 - .L_3972)


	//   ....[0]....
.L_3972:
        /*0cc0*/ 	.word	0xffffffff


	//   ....[1]....
        /*0cc4*/ 	.word	0xffffffff


	//   ....[2]....
        /*0cc8*/ 	.word	0xffffffff


	//   ....[3]....
        /*0ccc*/ 	.word	0xffffffff


	//   ....[4]....
        /*0cd0*/ 	.word	0xffffffff


	//   ....[5]....
        /*0cd4*/ 	.word	0xffffffff


	//   ....[6]....
        /*0cd8*/ 	.word	0xffffffff


	//   ....[7]....
        /*0cdc*/ 	.word	0xffffffff


	//   ....[8]....
        /*0ce0*/ 	.word	0xffffffff


	//   ....[9]....
        /*0ce4*/ 	.word	0xffffffff


	//----- nvinfo : EIATTR_COOP_GROUP_INSTR_OFFSETS
	.align		4
.L_3973:
        /*0ce8*/ 	.byte	0x04, 0x28
        /*0cea*/ 	.short	(.L_3975 - .L_3974)


	//   ....[0]....
.L_3974:
        /*0cec*/ 	.word	0x00003b80


	//   ....[1]....
        /*0cf0*/ 	.word	0x00003ba0


	//   ....[2]....
        /*0cf4*/ 	.word	0x00003be0


	//   ....[3]....
        /*0cf8*/ 	.word	0x00003bf0


	//   ....[4]....
        /*0cfc*/ 	.word	0x00003c30


	//   ....[5]....
        /*0d00*/ 	.word	0x00003c40


	//   ....[6]....
        /*0d04*/ 	.word	0x00003c70


	//   ....[7]....
        /*0d08*/ 	.word	0x00003c80


	//   ....[8]....
        /*0d0c*/ 	.word	0x00003cb0


	//   ....[9]....
        /*0d10*/ 	.word	0x00003cc0


	//----- nvinfo : EIATTR_VRC_CTA_INIT_COUNT
	.align		4
.L_3975:
        /*0d14*/ 	.byte	0x02, 0x4a
	.zero		1
	.zero		1


	//----- nvinfo : EIATTR_EXIT_INSTR_OFFSETS
	.align		4
        /*0d18*/ 	.byte	0x04, 0x1c
        /*0d1a*/ 	.short	(.L_3977 - .L_3976)


	//   ....[0]....
.L_3976:
        /*0d1c*/ 	.word	0x0000e9e0


	//   ....[1]....
        /*0d20*/ 	.word	0x0000eb30


	//----- nvinfo : EIATTR_MAX_THREADS
	.align		4
.L_3977:
        /*0d24*/ 	.byte	0x04, 0x05
        /*0d26*/ 	.short	(.L_3979 - .L_3978)
.L_3978:
        /*0d28*/ 	.word	0x00000080
        /*0d2c*/ 	.word	0x00000001
        /*0d30*/ 	.word	0x00000001


	//----- nvinfo : EIATTR_CRS_STACK_SIZE
	.align		4
.L_3979:
        /*0d34*/ 	.byte	0x04, 0x1e
        /*0d36*/ 	.short	(.L_3981 - .L_3980)
.L_3980:
        /*0d38*/ 	.word	0x00000000


	//----- nvinfo : EIATTR_CBANK_PARAM_SIZE
	.align		4
.L_3981:
        /*0d3c*/ 	.byte	0x03, 0x19
        /*0d3e*/ 	.short	0x0128


	//----- nvinfo : EIATTR_PARAM_CBANK
	.align		4
        /*0d40*/ 	.byte	0x04, 0x0a
        /*0d42*/ 	.short	(.L_3983 - .L_3982)
	.align		4
.L_3982:
        /*0d44*/ 	.word	index@(.nv.constant0._ZN10layer_norm13ln_bwd_kernelINS_13Kernel_traitsIf6__halffS2_fjLj5120ELj1ELj1ELj4ELj16ENS_18Kernel_traits_baseILj5120EfS2_fS2_fjLj128EEEEELb0ELb1ELb1ELb0EEEvNS_9BwdParamsE)
        /*0d48*/ 	.short	0x0380
        /*0d4a*/ 	.short	0x0128


	//----- nvinfo : EIATTR_SW_WAR
	.align		4
.L_3983:
        /*0d4c*/ 	.byte	0x04, 0x36
        /*0d4e*/ 	.short	(.L_3985 - .L_3984)
.L_3984:
        /*0d50*/ 	.word	0x00000008
.L_3985:


//--------------------- .nv.info._ZN10layer_norm13ln_bwd_kernelINS_13Kernel_traitsIf6__halffS2_fjLj5120ELj1ELj1ELj4ELj16ENS_18Kernel_traits_baseILj5120EfS2_fS2_fjLj128EEEEELb0ELb1ELb1ELb1EEEvNS_9BwdParamsE --------------------------
	.section	.nv.info._ZN10layer_norm13ln_bwd_kernelINS_13Kernel_traitsIf6__halffS2_fjLj5120ELj1ELj1ELj4ELj16ENS_18Kernel_traits_baseILj5120EfS2_fS2_fjLj128EEEEELb0ELb1ELb1ELb1EEEvNS_9BwdParamsE,"",@"SHT_CUDA_INFO"
	.sectionflags	@""
	.align	4


	//----- nvinfo : EIATTR_CUDA_API_VERSION
	.align		4
        /*0000*/ 	.byte	0x04, 0x37
        /*0002*/ 	.short	(.L_3987 - .L_3986)
.L_3986:
        /*0004*/ 	.word	0x00000082


	//----- nvinfo : EIATTR_KPARAM_INFO
	.align		4
.L_3987:
        /*0008*/ 	.byte	0x04, 0x17
        /*000a*/ 	.short	(.L_3989 - .L_3988)
.L_3988:
        /*000c*/ 	.word	0x00000000
        /*0010*/ 	.short	0x0000
        /*0012*/ 	.short	0x0000
        /*0014*/ 	.byte	0x00, 0xf0, 0xa1, 0x04


	//----- nvinfo : EIATTR_SPARSE_MMA_MASK
	.align		4
.L_3989:
        /*0018*/ 	.byte	0x03, 0x50
        /*001a*/ 	.short	0x0000


	//----- nvinfo : EIATTR_MAXREG_COUNT
	.align		4
        /*001c*/ 	.byte	0x03, 0x1b
        /*001e*/ 	.short	0x00ff


	//----- nvinfo : EIATTR_NUM_BARRIERS
	.align		4
        /*0020*/ 	.byte	0x02, 0x4c
        /*0022*/ 	.byte	0x01
	.zero		1


	//----- nvinfo : EIATTR_ANNOTATIONS
	.align		4
        /*0024*/ 	.byte	0x04, 0x55
        /*0026*/ 	.short	(.L_3991 - .L_3990)


	//   ....[0]....
.L_3990:
        /* <DEDUP_REMOVED lines=145> */


	//----- nvinfo : EIATTR_MERCURY_ISA_VERSION
	.align		4
.L_3991:
        /*0928*/ 	.byte	0x03, 0x5f
        /*092a*/ 	.short	0x0101


	//----- nvinfo : EIATTR_COOP_GROUP_MASK_REGIDS
	.align		4
        /*092c*/ 	.byte	0x04, 0x29
        /*092e*/ 	.short	(.L_3993 - .L_3992)


	//   ....[0]....
.L_3992:
        /*0930*/ 	.word	0xffffffff


	//   ....[1]....
        /*0934*/ 	.word	0xffffffff


	//   ....[2]....
        /*0938*/ 	.word	0xffffffff


	//   ....[3]....
        /*093c*/ 	.word	0xffffffff


	//   ....[4]....
        /*0940*/ 	.word	0xffffffff


	//   ....[5]....
        /*0944*/ 	.word	0xffffffff


	//   ....[6]....
        /*0948*/ 	.word	0xffffffff


	//   ....[7]....
        /*094c*/ 	.word	0xffffffff


	//   ....[8]....
        /*0950*/ 	.word	0xffffffff


	//   ....[9]....
        /*0954*/ 	.word	0xffffffff


	//----- nvinfo : EIATTR_COOP_GROUP_INSTR_OFFSETS
	.align		4
.L_3993:
        /*0958*/ 	.byte	0x04, 0x28
        /*095a*/ 	.short	(.L_3995 - .L_3994)


	//   ....[0]....
.L_3994:
        /*095c*/ 	.word	0x00003070


	//   ....[1]....
        /*0960*/ 	.word	0x00003080


	//   ....[2]....
        /*0964*/ 	.word	0x000030c0


	//   ....[3]....
        /*0968*/ 	.word	0x000030d0


	//   ....[4]....
        /*096c*/ 	.word	0x00003120


	//   ....[5]....
        /*0970*/ 	.word	0x00003130


	//   ....[6]....
        /*0974*/ 	.word	0x00003160


	//   ....[7]....
        /*0978*/ 	.word	0x00003170


	//   ....[8]....
        /*097c*/ 	.word	0x000031a0


	//   ....[9]....
        /*0980*/ 	.word	0x000031b0


	//----- nvinfo : EIATTR_VRC_CTA_INIT_COUNT
	.align		4
.L_3995:
        /*0984*/ 	.byte	0x02, 0x4a
	.zero		1
	.zero		1


	//----- nvinfo : EIATTR_EXIT_INSTR_OFFSETS
	.align		4
        /*0988*/ 	.byte	0x04, 0x1c
        /*098a*/ 	.short	(.L_3997 - .L_3996)


	//   ....[0]....
.L_3996:
        /*098c*/ 	.word	0x0000cce0


	//----- nvinfo : EIATTR_MAX_THREADS
	.align		4
.L_3997:
        /*0990*/ 	.byte	0x04, 0x05
        /*0992*/ 	.short	(.L_3999 - .L_3998)
.L_3998:
        /*0994*/ 	.word	0x00000080
        /*0998*/ 	.word	0x00000001
        /*099c*/ 	.word	0x00000001


	//----- nvinfo : EIATTR_CRS_STACK_SIZE
	.align		4
.L_3999:
        /*09a0*/ 	.byte	0x04, 0x1e
        /*09a2*/ 	.short	(.L_4001 - .L_4000)
.L_4000:
        /*09a4*/ 	.word	0x00000000


	//----- nvinfo : EIATTR_CBANK_PARAM_SIZE
	.align		4
.L_4001:
        /*09a8*/ 	.byte	0x03, 0x19
        /*09aa*/ 	.short	0x0128


	//----- nvinfo : EIATTR_PARAM_CBANK
	.align		4
        /*09ac*/ 	.byte	0x04, 0x0a
        /*09ae*/ 	.short	(.L_4003 - .L_4002)
	.align		4
.L_4002:
        /*09b0*/ 	.word	index@(.nv.constant0._ZN10layer_norm13ln_bwd_kernelINS_13Kernel_traitsIf6__halffS2_fjLj5120ELj1ELj1ELj4ELj16ENS_18Kernel_traits_baseILj5120EfS2_fS2_fjLj128EEEEELb0ELb1ELb1ELb1EEEvNS_9BwdParamsE)
        /*09b4*/ 	.short	0x0380
        /*09b6*/ 	.short	0x0128


	//----- nvinfo : EIATTR_SW_WAR
	.align		4
.L_4003:
        /*09b8*/ 	.byte	0x04, 0x36
        /*09ba*/ 	.short	(.L_4005 - .L_4004)
.L_4004:
        /*09bc*/ 	.word	0x00000008
.L_4005:


//--------------------- .nv.info._ZN10layer_norm13ln_bwd_kernelINS_13Kernel_traitsIf6__halffS2_fjLj5120ELj1ELj1ELj4ELj16ENS_18Kernel_traits_baseILj5120EfS2_fS2_fjLj128EEEEELb1ELb0ELb0ELb0EEEvNS_9BwdParamsE --------------------------
	.section	.nv.info._ZN10layer_norm13ln_bwd_kernelINS_13Kernel_traitsIf6__halffS2_fjLj5120ELj1ELj1ELj4ELj16ENS_18Kernel_traits_baseILj5120EfS2_fS2_fjLj128EEEEELb1ELb0ELb0ELb0EEEvNS_9BwdParamsE,"",@"SHT_CUDA_INFO"
	.sectionflags	@""
	.align	4


	//----- nvinfo : EIATTR_CUDA_API_VERSION
	.align		4
        /*0000*/ 	.byte	0x04, 0x37
        /*0002*/ 	.short	(.L_4007 - .L_4006)
.L_4006:
        /*0004*/ 	.word	0x00000082


	//----- nvinfo : EIATTR_KPARAM_INFO
	.align		4
.L_4007:
        /*0008*/ 	.byte	0x04, 0x17
        /*000a*/ 	.short	(.L_4009 - .L_4008)
.L_4008:
        /*000c*/ 	.word	0x00000000
        /*0010*/ 	.short	0x0000
        /*0012*/ 	.short	0x0000
        /*0014*/ 	.byte	0x00, 0xf0, 0xa1, 0x04


	//----- nvinfo : EIATTR_SPARSE_MMA_MASK
	.align		4
.L_4009:
        /*0018*/ 	.byte	0x03, 0x50
        /*001a*/ 	.short	0x0000


	//----- nvinfo : EIATTR_MAXREG_COUNT
	.align		4
        /*001c*/ 	.byte	0x03, 0x1b
        /*001e*/ 	.short	0x00ff


	//----- nvinfo : EIATTR_NUM_BARRIERS
	.align		4
        /*0020*/ 	.byte	0x02, 0x4c
        /*0022*/ 	.byte	0x01
	.zero		1


	//----- nvinfo : EIATTR_ANNOTATIONS
	.align		4
        /*0024*/ 	.byte	0x04, 0x55
        /*0026*/ 	.short	(.L_4011 - .L_4010)


	//   ....[0]....
.L_4010:
        /* <DEDUP_REMOVED lines=25> */


	//----- nvinfo : EIATTR_MERCURY_ISA_VERSION
	.align		4
.L_4011:
        /*01a8*/ 	.byte	0x03, 0x5f
        /*01aa*/ 	.short	0x0101


	//----- nvinfo : EIATTR_COOP_GROUP_MASK_REGIDS
	.align		4
        /*01ac*/ 	.byte	0x04, 0x29
        /*01ae*/ 	.short	(.L_4013 - .L_4012)


	//   ....[0]....
.L_4012:
        /*01b0*/ 	.word	0xffffffff


	//   ....[1]....
        /*01b4*/ 	.word	0xffffffff


	//   ....[2]....
        /*01b8*/ 	.word	0xffffffff


	//   ....[3]....
        /*01bc*/ 	.word	0xffffffff


	//   ....[4]....
        /*01c0*/ 	.word	0xffffffff


	//   ....[5]....
        /*01c4*/ 	.word	0xffffffff


	//   ....[6]....
        /*01c8*/ 	.word	0xffffffff


	//   ....[7]....
        /*01cc*/ 	.word	0xffffffff


	//   ....[8]....
        /*01d0*/ 	.word	0xffffffff


	//   ....[9]....
        /*01d4*/ 	.word	0xffffffff


	//----- nvinfo : EIATTR_COOP_GROUP_INSTR_OFFSETS
	.align		4
.L_4013:
        /*01d8*/ 	.byte	0x04, 0x28
        /*01da*/ 	.short	(.L_4015 - .L_4014)


	//   ....[0]....
.L_4014:
        /*01dc*/ 	.word	0x00002800


	//   ....[1]....
        /*01e0*/ 	.word	0x00002830


	//   ....[2]....
        /*01e4*/ 	.word	0x00002860


	//   ....[3]....
        /*01e8*/ 	.word	0x00002880


	//   ....[4]....
        /*01ec*/ 	.word	0x000028a0


	//   ....[5]....
        /*01f0*/ 	.word	0x000028c0


	//   ....[6]....
        /*01f4*/ 	.word	0x000028e0


	//   ....[7]....
        /*01f8*/ 	.word	0x00002900


	//   ....[8]....
        /*01fc*/ 	.word	0x00002920


	//   ....[9]....
        /*0200*/ 	.word	0x00002940


	//----- nvinfo : EIATTR_VRC_CTA_INIT_COUNT
	.align		4
.L_4015:
        /*0204*/ 	.byte	0x02, 0x4a
	.zero		1
	.zero		1


	//----- nvinfo : EIATTR_EXIT_INSTR_OFFSETS
	.align		4
        /*0208*/ 	.byte	0x04, 0x1c
        /*020a*/ 	.short	(.L_4017 - .L_4016)


	//   ....[0]....
.L_4016:
        /*020c*/ 	.word	0x000083d0


	//   ....[1]....
        /*0210*/ 	.word	0x00008470


	//----- nvinfo : EIATTR_MAX_THREADS
	.align		4
.L_4017:
        /*0214*/ 	.byte	0x04, 0x05
        /*0216*/ 	.short	(.L_4019 - .L_4018)
.L_4018:
        /*0218*/ 	.word	0x00000080
        /*021c*/ 	.word	0x00000001
        /*0220*/ 	.word	0x00000001


	//----- nvinfo : EIATTR_CRS_STACK_SIZE
	.align		4
.L_4019:
        /*0224*/ 	.byte	0x04, 0x1e
        /*0226*/ 	.short	(.L_4021 - .L_4020)
.L_4020:
        /*0228*/ 	.word	0x00000000


	//----- nvinfo : EIATTR_CBANK_PARAM_SIZE
	.align		4
.L_4021:
        /*022c*/ 	.byte	0x03, 0x19
        /*022e*/ 	.short	0x0128


	//----- nvinfo : EIATTR_PARAM_CBANK
	.align		4
        /*0230*/ 	.byte	0x04, 0x0a
        /*0232*/ 	.short	(.L_4023 - .L_4022)
	.align		4
.L_4022:
        /*0234*/ 	.word	index@(.nv.constant0._ZN10layer_norm13ln_bwd_kernelINS_13Kernel_traitsIf6__halffS2_fjLj5120ELj1ELj1ELj4ELj16ENS_18Kernel_traits_baseILj5120EfS2_fS2_fjLj128EEEEELb1ELb0ELb0ELb0EEEvNS_9BwdParamsE)
        /*0238*/ 	.short	0x0380
        /*023a*/ 	.short	0x0128


	//----- nvinfo : EIATTR_SW_WAR
	.align		4
.L_4023:
        /*023c*/ 	.byte	0x04, 0x36
        /*023e*/ 	.short	(.L_4025 - .L_4024)
.L_4024:
        /*0240*/ 	.word	0x00000008
.L_4025:


//--------------------- .nv.info._ZN10layer_norm13ln_bwd_kernelINS_13Kernel_traitsIf6__halffS2_fjLj5120ELj1ELj1ELj4ELj16ENS_18Kernel_traits_baseILj5120EfS2_fS2_fjLj128EEEEELb1ELb0ELb0ELb1EEEvNS_9BwdParamsE --------------------------
	.section	.nv.info._ZN10layer_norm13ln_bwd_kernelINS_13Kernel_traitsIf6__halffS2_fjLj5120ELj1ELj1ELj4ELj16ENS_18Kernel_traits_baseILj5120EfS2_fS2_fjLj128EEEEELb1ELb0ELb0ELb1EEEvNS_9BwdParamsE,"",@"SHT_CUDA_INFO"
	.sectionflags	@""
	.align	4


	//----- nvinfo : EIATTR_CUDA_API_VERSION
	.align		4
        /*0000*/ 	.byte	0x04, 0x37
        /*0002*/ 	.short	(.L_4027 - .L_4026)
.L_4026:
        /*0004*/ 	.word	0x00000082


	//----- nvinfo : EIATTR_KPARAM_INFO
	.align		4
.L_4027:
        /*0008*/ 	.byte	0x04, 0x17
        /*000a*/ 	.short	(.L_4029 - .L_4028)
.L_4028:
        /*000c*/ 	.word	0x00000000
        /*0010*/ 	.short	0x0000
        /*0012*/ 	.short	0x0000
        /*0014*/ 	.byte	0x00, 0xf0, 0xa1, 0x04


	//----- nvinfo : EIATTR_SPARSE_MMA_MASK
	.align		4
.L_4029:
        /*0018*/ 	.byte	0x03, 0x50
        /*001a*/ 	.short	0x0000


	//----- nvinfo : EIATTR_MAXREG_COUNT
	.align		4
        /*001c*/ 	.byte	0x03, 0x1b
        /*001e*/ 	.short	0x00ff


	//----- nvinfo : EIATTR_NUM_BARRIERS
	.align		4
        /*0020*/ 	.byte	0x02, 0x4c
        /*0022*/ 	.byte	0x01
	.zero		1


	//----- nvinfo : EIATTR_ANNOTATIONS
	.align		4
        /*0024*/ 	.byte	0x04, 0x55
        /*0026*/ 	.short	(.L_4031 - .L_4030)


	//   ....[0]....
.L_4030:
        /* <DEDUP_REMOVED lines=41> */


	//----- nvinfo : EIATTR_MERCURY_ISA_VERSION
	.align		4
.L_4031:
        /*02a0*/ 	.byte	0x03, 0x5f
        /*02a2*/ 	.short	0x0101


	//----- nvinfo : EIATTR_COOP_GROUP_MASK_REGIDS
	.align		4
        /*02a4*/ 	.byte	0x04, 0x29
        /*02a6*/ 	.short	(.L_4033 - .L_4032)


	//   ....[0]....
.L_4032:
        /*02a8*/ 	.word	0xffffffff


	//   ....[1]....
        /*02ac*/ 	.word	0xffffffff


	//   ....[2]....
        /*02b0*/ 	.word	0xffffffff


	//   ....[3]....
        /*02b4*/ 	.word	0xffffffff


	//   ....[4]....
        /*02b8*/ 	.word	0xffffffff


	//   ....[5]....
        /*02bc*/ 	.word	0xffffffff


	//   ....[6]....
        /*02c0*/ 	.word	0xffffffff


	//   ....[7]....
        /*02c4*/ 	.word	0xffffffff


	//   ....[8]....
        /*02c8*/ 	.word	0xffffffff


	//   ....[9]....
        /*02cc*/ 	.word	0xffffffff


	//----- nvinfo : EIATTR_COOP_GROUP_INSTR_OFFSETS
	.align		4
.L_4033:
        /*02d0*/ 	.byte	0x04, 0x28
        /*02d2*/ 	.short	(.L_4035 - .L_4034)


	//   ....[0]....
.L_4034:
        /*02d4*/ 	.word	0x00001fd0


	//   ....[1]....
        /*02d8*/ 	.word	0x00001fe0


	//   ....[2]....
        /*02dc*/ 	.word	0x00002040


	//   ....[3]....
        /*02e0*/ 	.word	0x00002060


	//   ....[4]....
        /*02e4*/ 	.word	0x00002080


	//   ....[5]....
        /*02e8*/ 	.word	0x000020a0


	//   ....[6]....
        /*02ec*/ 	.word	0x000020c0


	//   ....[7]....
        /*02f0*/ 	.word	0x000020e0


	//   ....[8]....
        /*02f4*/ 	.word	0x00002100


	//   ....[9]....
        /*02f8*/ 	.word	0x00002120


	//----- nvinfo : EIATTR_VRC_CTA_INIT_COUNT
	.align		4
.L_4035:
        /*02fc*/ 	.byte	0x02, 0x4a
	.zero		1
	.zero		1


	//----- nvinfo : EIATTR_EXIT_INSTR_OFFSETS
	.align		4
        /*0300*/ 	.byte	0x04, 0x1c
        /*0302*/ 	.short	(.L_4037 - .L_4036)


	//   ....[0]....
.L_4036:
        /*0304*/ 	.word	0x000080f0


	//----- nvinfo : EIATTR_MAX_THREADS
	.align		4
.L_4037:
        /*0308*/ 	.byte	0x04, 0x05
        /*030a*/ 	.short	(.L_4039 - .L_4038)
.L_4038:
        /*030c*/ 	.word	0x00000080
        /*0310*/ 	.word	0x00000001
        /*0314*/ 	.word	0x00000001


	//----- nvinfo : EIATTR_CBANK_PARAM_SIZE
	.align		4
.L_4039:
        /*0318*/ 	.byte	0x03, 0x19
        /*031a*/ 	.short	0x0128


	//----- nvinfo : EIATTR_PARAM_CBANK
	.align		4
        /*031c*/ 	.byte	0x04, 0x0a
        /*031e*/ 	.short	(.L_4041 - .L_4040)
	.align		4
.L_4040:
        /*0320*/ 	.word	index@(.nv.constant0._ZN10layer_norm13ln_bwd_kernelINS_13Kernel_traitsIf6__halffS2_fjLj5120ELj1ELj1ELj4ELj16ENS_18Kernel_traits_baseILj5120EfS2_fS2_fjLj128EEEEELb1ELb0ELb0ELb1EEEvNS_9BwdParamsE)
        /*0324*/ 	.short	0x0380
        /*0326*/ 	.short	0x0128


	//----- nvinfo : EIATTR_SW_WAR
	.align		4
.L_4041:
        /*0328*/ 	.byte	0x04, 0x36
        /*032a*/ 	.short	(.L_4043 - .L_4042)
.L_4042:
        /*032c*/ 	.word	0x00000008
.L_4043:


//--------------------- .nv.info._ZN10layer_norm22ln_bwd_finalize_kernelINS_22Kernel_traits_finalizeILj5120Ef6__halffS2_fjLb0ELj1024ELj4ENS_18Kernel_traits_baseILj5120EfS2_fS2_fjLj1024EEEEELb0ELb0EEEvNS_9BwdParamsE --------------------------
	.section	.nv.info._ZN10layer_norm22ln_bwd_finalize_kernelINS_22Kernel_traits_finalizeILj5120Ef6__halffS2_fjLb0ELj1024ELj4ENS_18Kernel_traits_baseILj5120EfS2_fS2_fjLj1024EEEEELb0ELb0EEEvNS_9BwdParamsE,"",@"SHT_CUDA_INFO"
	.sectionflags	@""
	.align	4


	//----- nvinfo : EIATTR_CUDA_API_VERSION
	.align		4
        /*0000*/ 	.byte	0x04, 0x37
        /*0002*/ 	.short	(.L_4045 - .L_4044)
.L_4044:
        /*0004*/ 	.word	0x00000082


	//----- nvinfo : EIATTR_KPARAM_INFO
	.align		4
.L_4045:
        /*0008*/ 	.byte	0x04, 0x17
        /*000a*/ 	.short	(.L_4047 - .L_4046)
.L_4046:
        /*000c*/ 	.word	0x00000000
        /*0010*/ 	.short	0x0000
        /*0012*/ 	.short	0x0000
        /*0014*/ 	.byte	0x00, 0xf0, 0xa1, 0x04


	//----- nvinfo : EIATTR_SPARSE_MMA_MASK
	.align		4
.L_4047:
        /*0018*/ 	.byte	0x03, 0x50
        /*001a*/ 	.short	0x0000


	//----- nvinfo : EIATTR_MAXREG_COUNT
	.align		4
        /*001c*/ 	.byte	0x03, 0x1b
        /*001e*/ 	.short	0x0040


	//----- nvinfo : EIATTR_NUM_BARRIERS
	.align		4
        /*0020*/ 	.byte	0x02, 0x4c
        /*0022*/ 	.byte	0x01
	.zero		1


	//----- nvinfo : EIATTR_MERCURY_ISA_VERSION
	.align		4
        /*0024*/ 	.byte	0x03, 0x5f
        /*0026*/ 	.short	0x0101


	//----- nvinfo : EIATTR_COOP_GROUP_MASK_REGIDS
	.align		4
        /*0028*/ 	.byte	0x04, 0x29
        /*002a*/ 	.short	(.L_4049 - .L_4048)


	//   ....[0]....
.L_4048:
        /*002c*/ 	.word	0xffffffff


	//   ....[1]....
        /*0030*/ 	.word	0xffffffff


	//   ....[2]....
        /*0034*/ 	.word	0xffffffff


	//   ....[3]....
        /*0038*/ 	.word	0xffffffff


	//   ....[4]....
        /*003c*/ 	.word	0xffffffff


	//   ....[5]....
        /*0040*/ 	.word	0xffffffff


	//   ....[6]....
        /*0044*/ 	.word	0xffffffff


	//   ....[7]....
        /*0048*/ 	.word	0xffffffff


	//   ....[8]....
        /*004c*/ 	.word	0xffffffff


	//   ....[9]....
        /*0050*/ 	.word	0xffffffff


	//----- nvinfo : EIATTR_COOP_GROUP_INSTR_OFFSETS
	.align		4
.L_4049:
        /*0054*/ 	.byte	0x04, 0x28
        /*0056*/ 	.short	(.L_4051 - .L_4050)


	//   ....[0]....
.L_4050:
        /*0058*/ 	.word	0x000015e0


	//   ....[1]....
        /*005c*/ 	.word	0x000015f0


	//   ....[2]....
        /*0060*/ 	.word	0x00001620


	//   ....[3]....
        /*0064*/ 	.word	0x00001630


	//   ....[4]....
        /*0068*/ 	.word	0x00001660


	//   ....[5]....
        /*006c*/ 	.word	0x00001670


	//   ....[6]....
        /*0070*/ 	.word	0x000016b0


	//   ....[7]....
        /*0074*/ 	.word	0x000016e0


	//   ....[8]....
        /*0078*/ 	.word	0x00001710


	//   ....[9]....
        /*007c*/ 	.word	0x00001720


	//----- nvinfo : EIATTR_VRC_CTA_INIT_COUNT
	.align		4
.L_4051:
        /*0080*/ 	.byte	0x02, 0x4a
	.zero		1
	.zero		1


	//----- nvinfo : EIATTR_EXIT_INSTR_OFFSETS
	.align		4
        /*0084*/ 	.byte	0x04, 0x1c
        /*0086*/ 	.short	(.L_4053 - .L_4052)


	//   ....[0]....
.L_4052:
        /*0088*/ 	.word	0x00000060


	//   ....[1]....
        /*008c*/ 	.word	0x00001780


	//   ....[2]....
        /*0090*/ 	.word	0x000017b0


	//   ....[3]....
        /*0094*/ 	.word	0x00001850


	//----- nvinfo : EIATTR_MAX_THREADS
	.align		4
.L_4053:
        /*0098*/ 	.byte	0x04, 0x05
        /*009a*/ 	.short	(.L_4055 - .L_4054)
.L_4054:
        /*009c*/ 	.word	0x00000400
        /*00a0*/ 	.word	0x00000001
        /*00a4*/ 	.word	0x00000001


	//----- nvinfo : EIATTR_CRS_STACK_SIZE
	.align		4
.L_4055:
        /*00a8*/ 	.byte	0x04, 0x1e
        /*00aa*/ 	.short	(.L_4057 - .L_4056)
.L_4056:
        /*00ac*/ 	.word	0x00000000


	//----- nvinfo : EIATTR_CBANK_PARAM_SIZE
	.align		4
.L_4057:
        /*00b0*/ 	.byte	0x03, 0x19
        /*00b2*/ 	.short	0x0128


	//----- nvinfo : EIATTR_PARAM_CBANK
	.align		4
        /*00b4*/ 	.byte	0x04, 0x0a
        /*00b6*/ 	.short	(.L_4059 - .L_4058)
	.align		4
.L_4058:
        /*00b8*/ 	.word	index@(.nv.constant0._ZN10layer_norm22ln_bwd_finalize_kernelINS_22Kernel_traits_finalizeILj5120Ef6__halffS2_fjLb0ELj1024ELj4ENS_18Kernel_traits_baseILj5120EfS2_fS2_fjLj1024EEEEELb0ELb0EEEvNS_9BwdParamsE)
        /*00bc*/ 	.short	0x0380
        /*00be*/ 	.short	0x0128


	//----- nvinfo : EIATTR_SW_WAR
	.align		4
.L_4059:
        /*00c0*/ 	.byte	0x04, 0x36
        /*00c2*/ 	.short	(.L_4061 - .L_4060)
.L_4060:
        /*00c4*/ 	.word	0x00000008
.L_4061:


//--------------------- .nv.info._ZN10layer_norm13ln_bwd_kernelINS_13Kernel_traitsIf6__halffS2_fjLj5120ELj1ELj1ELj4ELj16ENS_18Kernel_traits_baseILj5120EfS2_fS2_fjLj128EEEEELb1ELb0ELb1ELb0EEEvNS_9BwdParamsE --------------------------
	.section	.nv.info._ZN10layer_norm13ln_bwd_kernelINS_13Kernel_traitsIf6__halffS2_fjLj5120ELj1ELj1ELj4ELj16ENS_18Kernel_traits_baseILj5120EfS2_fS2_fjLj128EEEEELb1ELb0ELb1ELb0EEEvNS_9BwdParamsE,"",@"SHT_CUDA_INFO"
	.sectionflags	@""
	.align	4


	//----- nvinfo : EIATTR_CUDA_API_VERSION
	.align		4
        /*0000*/ 	.byte	0x04, 0x37
        /*0002*/ 	.short	(.L_4063 - .L_4062)
.L_4062:
        /*0004*/ 	.word	0x00000082


	//----- nvinfo : EIATTR_KPARAM_INFO
	.align		4
.L_4063:
        /*0008*/ 	.byte	0x04, 0x17
        /*000a*/ 	.short	(.L_4065 - .L_4064)
.L_4064:
        /*000c*/ 	.word	0x00000000
        /*0010*/ 	.short	0x0000
        /*0012*/ 	.short	0x0000
        /*0014*/ 	.byte	0x00, 0xf0, 0xa1, 0x04


	//----- nvinfo : EIATTR_SPARSE_MMA_MASK
	.align		4
.L_4065:
        /*0018*/ 	.byte	0x03, 0x50
        /*001a*/ 	.short	0x0000


	//----- nvinfo : EIATTR_MAXREG_COUNT
	.align		4
        /*001c*/ 	.byte	0x03, 0x1b
        /*001e*/ 	.short	0x00ff


	//----- nvinfo : EIATTR_NUM_BARRIERS
	.align		4
        /*0020*/ 	.byte	0x02, 0x4c
        /*0022*/ 	.byte	0x01
	.zero		1


	//----- nvinfo : EIATTR_ANNOTATIONS
	.align		4
        /*0024*/ 	.byte	0x04, 0x55
        /*0026*/ 	.short	(.L_4067 - .L_4066)


	//   ....[0]....
.L_4066:
        /* <DEDUP_REMOVED lines=33> */


	//----- nvinfo : EIATTR_MERCURY_ISA_VERSION
	.align		4
.L_4067:
        /*0228*/ 	.byte	0x03, 0x5f
        /*022a*/ 	.short	0x0101


	//----- nvinfo : EIATTR_COOP_GROUP_MASK_REGIDS
	.align		4
        /*022c*/ 	.byte	0x04, 0x29
        /*022e*/ 	.short	(.L_4069 - .L_4068)


	//   ....[0]....
.L_4068:
        /*0230*/ 	.word	0xffffffff


	//   ....[1]....
        /*0234*/ 	.word	0xffffffff


	//   ....[2]....
        /*0238*/ 	.word	0xffffffff


	//   ....[3]....
        /*023c*/ 	.word	0xffffffff


	//   ....[4]....
        /*0240*/ 	.word	0xffffffff


	//   ....[5]....
        /*0244*/ 	.word	0xffffffff


	//   ....[6]....
        /*0248*/ 	.word	0xffffffff


	//   ....[7]....
        /*024c*/ 	.word	0xffffffff


	//   ....[8]....
        /*0250*/ 	.word	0xffffffff


	//   ....[9]....
        /*0254*/ 	.word	0xffffffff


	//----- nvinfo : EIATTR_COOP_GROUP_INSTR_OFFSETS
	.align		4
.L_4069:
        /*0258*/ 	.byte	0x04, 0x28
        /*025a*/ 	.short	(.L_4071 - .L_4070)


	//   ....[0]....
.L_4070:
        /*025c*/ 	.word	0x00003050


	//   ....[1]....
        /*0260*/ 	.word	0x00003080


	//   ....[2]....
        /*0264*/ 	.word	0x000030b0


	//   ....[3]....
        /*0268*/ 	.word	0x000030d0


	//   ....[4]....
        /*026c*/ 	.word	0x000030f0


	//   ....[5]....
        /*0270*/ 	.word	0x00003110


	//   ....[6]....
        /*0274*/ 	.word	0x00003130


	//   ....[7]....
        /*0278*/ 	.word	0x00003150


	//   ....[8]....
        /*027c*/ 	.word	0x00003170


	//   ....[9]....
        /*0280*/ 	.word	0x00003190


	//----- nvinfo : EIATTR_VRC_CTA_INIT_COUNT
	.align		4
.L_4071:
        /*0284*/ 	.byte	0x02, 0x4a
	.zero		1
	.zero		1


	//----- nvinfo : EIATTR_EXIT_INSTR_OFFSETS
	.align		4
        /*0288*/ 	.byte	0x04, 0x1c
        /*028a*/ 	.short	(.L_4073 - .L_4072)


	//   ....[0]....
.L_4072:
        /*028c*/ 	.word	0x0000d750


	//   ....[1]....
        /*0290*/ 	.word	0x0000d7f0


	//----- nvinfo : EIATTR_MAX_THREADS
	.align		4
.L_4073:
        /*0294*/ 	.byte	0x04, 0x05
        /*0296*/ 	.short	(.L_4075 - .L_4074)
.L_4074:
        /*0298*/ 	.word	0x00000080
        /*029c*/ 	.word	0x00000001
        /*02a0*/ 	.word	0x00000001


	//----- nvinfo : EIATTR_CRS_STACK_SIZE
	.align		4
.L_4075:
        /*02a4*/ 	.byte	0x04, 0x1e
        /*02a6*/ 	.short	(.L_4077 - .L_4076)
.L_4076:
        /*02a8*/ 	.word	0x00000000


	//----- nvinfo : EIATTR_CBANK_PARAM_SIZE
	.align		4
.L_4077:
        /*02ac*/ 	.byte	0x03, 0x19
        /*02ae*/ 	.short	0x0128


	//----- nvinfo : EIATTR_PARAM_CBANK
	.align		4
        /*02b0*/ 	.byte	0x04, 0x0a
        /*02b2*/ 	.short	(.L_4079 - .L_4078)
	.align		4
.L_4078:
        /*02b4*/ 	.word	index@(.nv.constant0._ZN10layer_norm13ln_bwd_kernelINS_13Kernel_traitsIf6__halffS2_fjLj5120ELj1ELj1ELj4ELj16ENS_18Kernel_traits_baseILj5120EfS2_fS2_fjLj128EEEEELb1ELb0ELb1ELb0EEEvNS_9BwdParamsE)
        /*02b8*/ 	.short	0x0380
        /*02ba*/ 	.short	0x0128


	//----- nvinfo : EIATTR_SW_WAR
	.align		4
.L_4079:
        /*02bc*/ 	.byte	0x04, 0x36
        /*02be*/ 	.short	(.L_4081 - .L_4080)
.L_4080:
        /*02c0*/ 	.word	0x00000008
.L_4081:


//--------------------- .nv.info._ZN10layer_norm22ln_bwd_finalize_kernelINS_22Kernel_traits_finalizeILj5120Ef6__halffS2_fjLb0ELj1024ELj4ENS_18Kernel_traits_baseILj5120EfS2_fS2_fjLj1024EEEEELb0ELb1EEEvNS_9BwdParamsE --------------------------
	.section	.nv.info._ZN10layer_norm22ln_bwd_finalize_kernelINS_22Kernel_traits_finalizeILj5120Ef6__halffS2_fjLb0ELj1024ELj4ENS_18Kernel_traits_baseILj5120EfS2_fS2_fjLj1024EEEEELb0ELb1EEEvNS_9BwdParamsE,"",@"SHT_CUDA_INFO"
	.sectionflags	@""
	.align	4


	//----- nvinfo : EIATTR_CUDA_API_VERSION
	.align		4
        /*0000*/ 	.byte	0x04, 0x37
        /*0002*/ 	.short	(.L_4083 - .L_4082)
.L_4082:
        /*0004*/ 	.word	0x00000082


	//----- nvinfo : EIATTR_KPARAM_INFO
	.align		4
.L_4083:
        /*0008*/ 	.byte	0x04, 0x17
        /*000a*/ 	.short	(.L_4085 - .L_4084)
.L_4084:
        /*000c*/ 	.word	0x00000000
        /*0010*/ 	.short	0x0000
        /*0012*/ 	.short	0x0000
        /*0014*/ 	.byte	0x00, 0xf0, 0xa1, 0x04


	//----- nvinfo : EIATTR_SPARSE_MMA_MASK
	.align		4
.L_4085:
        /*0018*/ 	.byte	0x03, 0x50
        /*001a*/ 	.short	0x0000


	//----- nvinfo : EIATTR_MAXREG_COUNT
	.align		4
        /*001c*/ 	.byte	0x03, 0x1b
        /*001e*/ 	.short	0x0040


	//----- nvinfo : EIATTR_NUM_BARRIERS
	.align		4
        /*0020*/ 	.byte	0x02, 0x4c
        /*0022*/ 	.byte	0x01
	.zero		1


	//----- nvinfo : EIATTR_MERCURY_ISA_VERSION
	.align		4
        /*0024*/ 	.byte	0x03, 0x5f
        /*0026*/ 	.short	0x0101


	//----- nvinfo : EIATTR_COOP_GROUP_MASK_REGIDS
	.align		4
        /*0028*/ 	.byte	0x04, 0x29
        /*002a*/ 	.short	(.L_4087 - .L_4086)


	//   ....[0]....
.L_4086:
        /*002c*/ 	.word	0xffffffff


	//   ....[1]....
        /*0030*/ 	.word	0xffffffff


	//   ....[2]....
        /*0034*/ 	.word	0xffffffff


	//   ....[3]....
        /*0038*/ 	.word	0xffffffff


	//   ....[4]....
        /*003c*/ 	.word	0xffffffff


	//   ....[5]....
        /*0040*/ 	.word	0xffffffff


	//   ....[6]....
        /*0044*/ 	.word	0xffffffff


	//   ....[7]....
        /*0048*/ 	.word	0xffffffff


	//   ....[8]....
        /*004c*/ 	.word	0xffffffff


	//   ....[9]....
        /*0050*/ 	.word	0xffffffff


	//----- nvinfo : EIATTR_COOP_GROUP_INSTR_OFFSETS
	.align		4
.L_4087:
        /*0054*/ 	.byte	0x04, 0x28
        /*0056*/ 	.short	(.L_4089 - .L_4088)


	//   ....[0]....
.L_4088:
        /*0058*/ 	.word	0x00001630


	//   ....[1]....
        /*005c*/ 	.word	0x00001640


	//   ....[2]....
        /*0060*/ 	.word	0x00001670


	//   ....[3]....
        /*0064*/ 	.word	0x00001680


	//   ....[4]....
        /*0068*/ 	.word	0x000016b0


	//   ....[5]....
        /*006c*/ 	.word	0x000016c0


	//   ....[6]....
        /*0070*/ 	.word	0x000016f0


	//   ....[7]....
        /*0074*/ 	.word	0x00001710


	//   ....[8]....
        /*0078*/ 	.word	0x00001740


	//   ....[9]....
        /*007c*/ 	.word	0x00001750


	//----- nvinfo : EIATTR_VRC_CTA_INIT_COUNT
	.align		4
.L_4089:
        /*0080*/ 	.byte	0x02, 0x4a
	.zero		1
	.zero		1


	//----- nvinfo : EIATTR_EXIT_INSTR_OFFSETS
	.align		4
        /*0084*/ 	.byte	0x04, 0x1c
        /*0086*/ 	.short	(.L_4091 - .L_4090)


	//   ....[0]....
.L_4090:
        /*0088*/ 	.word	0x00000070


	//   ....[1]....
        /*008c*/ 	.word	0x000017b0


	//   ....[2]....
        /*0090*/ 	.word	0x00001860


	//----- nvinfo : EIATTR_MAX_THREADS
	.align		4
.L_4091:
        /*0094*/ 	.byte	0x04, 0x05
        /*0096*/ 	.short	(.L_4093 - .L_4092)
.L_4092:
        /*0098*/ 	.word	0x00000400
        /*009c*/ 	.word	0x00000001
        /*00a0*/ 	.word	0x00000001


	//----- nvinfo : EIATTR_CRS_STACK_SIZE
	.align		4
.L_4093:
        /*00a4*/ 	.byte	0x04, 0x1e
        /*00a6*/ 	.short	(.L_4095 - .L_4094)
.L_4094:
        /*00a8*/ 	.word	0x00000000


	//----- nvinfo : EIATTR_CBANK_PARAM_SIZE
	.align		4
.L_4095:
        /*00ac*/ 	.byte	0x03, 0x19
        /*00ae*/ 	.short	0x0128


	//----- nvinfo : EIATTR_PARAM_CBANK
	.align		4
        /*00b0*/ 	.byte	0x04, 0x0a
        /*00b2*/ 	.short	(.L_4097 - .L_4096)
	.align		4
.L_4096:
        /*00b4*/ 	.word	index@(.nv.constant0._ZN10layer_norm22ln_bwd_finalize_kernelINS_22Kernel_traits_finalizeILj5120Ef6__halffS2_fjLb0ELj1024ELj4ENS_18Kernel_traits_baseILj5120EfS2_fS2_fjLj1024EEEEELb0ELb1EEEvNS_9BwdParamsE)
        /*00b8*/ 	.short	0x0380
        /*00ba*/ 	.short	0x0128


	//----- nvinfo : EIATTR_SW_WAR
	.align		4
.L_4097:
        /*00bc*/ 	.byte	0x04, 0x36
        /*00be*/ 	.short	(.L_4099 - .L_4098)
.L_4098:
        /*00c0*/ 	.word	0x00000008
.L_4099:


//--------------------- .nv.info._ZN10layer_norm13ln_bwd_kernelINS_13Kernel_traitsIf6__halffS2_fjLj5120ELj1ELj1ELj4ELj16ENS_18Kernel_traits_baseILj5120EfS2_fS2_fjLj128EEEEELb1ELb0ELb1ELb1EEEvNS_9BwdParamsE --------------------------
	.section	.nv.info._ZN10layer_norm13ln_bwd_kernelINS_13Kernel_traitsIf6__halffS2_fjLj5120ELj1ELj1ELj4ELj16ENS_18Kernel_traits_baseILj5120EfS2_fS2_fjLj128EEEEELb1ELb0ELb1ELb1EEEvNS_9BwdParamsE,"",@"SHT_CUDA_INFO"
	.sectionflags	@""
	.align	4


	//----- nvinfo : EIATTR_CUDA_API_VERSION
	.align		4
        /*0000*/ 	.byte	0x04, 0x37
        /*0002*/ 	.short	(.L_4101 - .L_4100)
.L_4100:
        /*0004*/ 	.word	0x00000082


	//----- nvinfo : EIATTR_KPARAM_INFO
	.align		4
.L_4101:
        /*0008*/ 	.byte	0x04, 0x17
        /*000a*/ 	.short	(.L_4103 - .L_4102)
.L_4102:
        /*000c*/ 	.word	0x00000000
        /*0010*/ 	.short	0x0000
        /*0012*/ 	.short	0x0000
        /*0014*/ 	.byte	0x00, 0xf0, 0xa1, 0x04


	//----- nvinfo : EIATTR_SPARSE_MMA_MASK
	.align		4
.L_4103:
        /*0018*/ 	.byte	0x03, 0x50
        /*001a*/ 	.short	0x0000


	//----- nvinfo : EIATTR_MAXREG_COUNT
	.align		4
        /*001c*/ 	.byte	0x03, 0x1b
        /*001e*/ 	.short	0x00ff


	//----- nvinfo : EIATTR_NUM_BARRIERS
	.align		4
        /*0020*/ 	.byte	0x02, 0x4c
        /*0022*/ 	.byte	0x01
	.zero		1


	//----- nvinfo : EIATTR_ANNOTATIONS
	.align		4
        /*0024*/ 	.byte	0x04, 0x55
        /*0026*/ 	.short	(.L_4105 - .L_4104)


	//   ....[0]....
.L_4104:
        /* <DEDUP_REMOVED lines=22> */


	//----- nvinfo : EIATTR_MERCURY_ISA_VERSION
	.align		4
.L_4105:
        /*0178*/ 	.byte	0x03, 0x5f
        /*017a*/ 	.short	0x0101


	//----- nvinfo : EIATTR_COOP_GROUP_MASK_REGIDS
	.align		4
        /*017c*/ 	.byte	0x04, 0x29
        /*017e*/ 	.short	(.L_4107 - .L_4106)


	//   ....[0]....
.L_4106:
        /*0180*/ 	.word	0xffffffff


	//   ....[1]....
        /*0184*/ 	.word	0xffffffff


	//   ....[2]....
        /*0188*/ 	.word	0xffffffff


	//   ....[3]....
        /*018c*/ 	.word	0xffffffff


	//   ....[4]....
        /*0190*/ 	.word	0xffffffff


	//   ....[5]....
        /*0194*/ 	.word	0xffffffff


	//   ....[6]....
        /*0198*/ 	.word	0xffffffff


	//   ....[7]....
        /*019c*/ 	.word	0xffffffff


	//   ....[8]....
        /*01a0*/ 	.word	0xffffffff


	//   ....[9]....
        /*01a4*/ 	.word	0xffffffff


	//----- nvinfo : EIATTR_COOP_GROUP_INSTR_OFFSETS
	.align		4
.L_4107:
        /*01a8*/ 	.byte	0x04, 0x28
        /*01aa*/ 	.short	(.L_4109 - .L_4108)


	//   ....[0]....
.L_4108:
        /*01ac*/ 	.word	0x000027e0


	//   ....[1]....
        /*01b0*/ 	.word	0x00002800


	//   ....[2]....
        /*01b4*/ 	.word	0x00002840


	//   ....[3]....
        /*01b8*/ 	.word	0x00002850


	//   ....[4]....
        /*01bc*/ 	.word	0x00002890


	//   ....[5]....
        /*01c0*/ 	.word	0x000028a0


	//   ....[6]....
        /*01c4*/ 	.word	0x000028d0


	//   ....[7]....
        /*01c8*/ 	.word	0x000028e0


	//   ....[8]....
        /*01cc*/ 	.word	0x00002910


	//   ....[9]....
        /*01d0*/ 	.word	0x00002920


	//----- nvinfo : EIATTR_VRC_CTA_INIT_COUNT
	.align		4
.L_4109:
        /*01d4*/ 	.byte	0x02, 0x4a
	.zero		1
	.zero		1


	//----- nvinfo : EIATTR_EXIT_INSTR_OFFSETS
	.align		4
        /*01d8*/ 	.byte	0x04, 0x1c
        /*01da*/ 	.short	(.L_4111 - .L_4110)


	//   ....[0]....
.L_4110:
        /*01dc*/ 	.word	0x0000bf70


	//----- nvinfo : EIATTR_MAX_THREADS
	.align		4
.L_4111:
        /*01e0*/ 	.byte	0x04, 0x05
        /*01e2*/ 	.short	(.L_4113 - .L_4112)
.L_4112:
        /*01e4*/ 	.word	0x00000080
        /*01e8*/ 	.word	0x00000001
        /*01ec*/ 	.word	0x00000001


	//----- nvinfo : EIATTR_CRS_STACK_SIZE
	.align		4
.L_4113:
        /*01f0*/ 	.byte	0x04, 0x1e
        /*01f2*/ 	.short	(.L_4115 - .L_4114)
.L_4114:
        /*01f4*/ 	.word	0x00000000


	//----- nvinfo : EIATTR_CBANK_PARAM_SIZE
	.align		4
.L_4115:
        /*01f8*/ 	.byte	0x03, 0x19
        /*01fa*/ 	.short	0x0128


	//----- nvinfo : EIATTR_PARAM_CBANK
	.align		4
        /*01fc*/ 	.byte	0x04, 0x0a
        /*01fe*/ 	.short	(.L_4117 - .L_4116)
	.align		4
.L_4116:
        /*0200*/ 	.word	index@(.nv.constant0._ZN10layer_norm13ln_bwd_kernelINS_13Kernel_traitsIf6__halffS2_fjLj5120ELj1ELj1ELj4ELj16ENS_18Kernel_traits_baseILj5120EfS2_fS2_fjLj128EEEEELb1ELb0ELb1ELb1EEEvNS_9BwdParamsE)
        /*0204*/ 	.short	0x0380
        /*0206*/ 	.short	0x0128


	//----- nvinfo : EIATTR_SW_WAR
	.align		4
.L_4117:
        /*0208*/ 	.byte	0x04, 0x36
        /*020a*/ 	.short	(.L_4119 - .L_4118)
.L_4118:
        /*020c*/ 	.word	0x00000008
.L_4119:


//--------------------- .nv.info._ZN10layer_norm13ln_bwd_kernelINS_13Kernel_traitsIf6__halffS2_fjLj5120ELj1ELj1ELj4ELj16ENS_18Kernel_traits_baseILj5120EfS2_fS2_fjLj128EEEEELb1ELb1ELb0ELb0EEEvNS_9BwdParamsE --------------------------
	.section	.nv.info._ZN10layer_norm13ln_bwd_kernelINS_13Kernel_traitsIf6__halffS2_fjLj5120ELj1ELj1ELj4ELj16ENS_18Kernel_traits_baseILj5120EfS2_fS2_fjLj128EEEEELb1ELb1ELb0ELb0EEEvNS_9BwdParamsE,"",@"SHT_CUDA_INFO"
	.sectionflags	@""
	.align	4


	//----- nvinfo : EIATTR_CUDA_API_VERSION
	.align		4
        /*0000*/ 	.byte	0x04, 0x37
        /*0002*/ 	.short	(.L_4121 - .L_4120)
.L_4120:
        /*0004*/ 	.word	0x00000082


	//----- nvinfo : EIATTR_KPARAM_INFO
	.align		4
.L_4121:
        /*0008*/ 	.byte	0x04, 0x17
        /*000a*/ 	.short	(.L_4123 - .L_4122)
.L_4122:
        /*000c*/ 	.word	0x00000000
        /*0010*/ 	.short	0x0000
        /*0012*/ 	.short	0x0000
        /*0014*/ 	.byte	0x00, 0xf0, 0xa1, 0x04


	//----- nvinfo : EIATTR_SPARSE_MMA_MASK
	.align		4
.L_4123:
        /*0018*/ 	.byte	0x03, 0x50
        /*001a*/ 	.short	0x0000


	//----- nvinfo : EIATTR_MAXREG_COUNT
	.align		4
        /*001c*/ 	.byte	0x03, 0x1b
        /*001e*/ 	.short	0x00ff


	//----- nvinfo : EIATTR_NUM_BARRIERS
	.align		4
        /*0020*/ 	.byte	0x02, 0x4c
        /*0022*/ 	.byte	0x01
	.zero		1


	//----- nvinfo : EIATTR_ANNOTATIONS
	.align		4
        /*0024*/ 	.byte	0x04, 0x55
        /*0026*/ 	.short	(.L_4125 - .L_4124)


	//   ....[0]....
.L_4124:
        /* <DEDUP_REMOVED lines=207> */


	//----- nvinfo : EIATTR_MERCURY_ISA_VERSION
	.align		4
.L_4125:
        /*0d00*/ 	.byte	0x03, 0x5f
        /*0d02*/ 	.short	0x0101


	//----- nvinfo : EIATTR_COOP_GROUP_MASK_REGIDS
	.align		4
        /*0d04*/ 	.byte	0x04, 0x29
        /*0d06*/ 	.short	(.L_4127 - .L_4126)


	//   ....[0]....
.L_4126:
        /*0d08*/ 	.word	0xffffffff


	//   ....[1]....
        /*0d0c*/ 	.word	0xffffffff


	//   ....[2]....
        /*0d10*/ 	.word	0xffffffff


	//   ....[3]....
        /*0d14*/ 	.word	0xffffffff


	//   ....[4]....
        /*0d18*/ 	.word	0xffffffff


	//   ....[5]....
        /*0d1c*/ 	.word	0xffffffff


	//   ....[6]....
        /*0d20*/ 	.word	0xffffffff


	//   ....[7]....
        /*0d24*/ 	.word	0xffffffff


	//   ....[8]....
        /*0d28*/ 	.word	0xffffffff


	//   ....[9]....
        /*0d2c*/ 	.word	0xffffffff


	//----- nvinfo : EIATTR_COOP_GROUP_INSTR_OFFSETS
	.align		4
.L_4127:
        /*0d30*/ 	.byte	0x04, 0x28
        /*0d32*/ 	.short	(.L_4129 - .L_4128)


	//   ....[0]....
.L_4128:
        /*0d34*/ 	.word	0x00003a20


	//   ....[1]....
        /*0d38*/ 	.word	0x00003a40


	//   ....[2]....
        /*0d3c*/ 	.word	0x00003a80


	//   ....[3]....
        /*0d40*/ 	.word	0x00003ab0


	//   ....[4]....
        /*0d44*/ 	.word	0x00003ad0


	//   ....[5]....
        /*0d48*/ 	.word	0x00003af0


	//   ....[6]....
        /*0d4c*/ 	.word	0x00003b10


	//   ....[7]....
        /*0d50*/ 	.word	0x00003b30


	//   ....[8]....
        /*0d54*/ 	.word	0x00003b50


	//   ....[9]....
        /*0d58*/ 	.word	0x00003b70


	//----- nvinfo : EIATTR_VRC_CTA_INIT_COUNT
	.align		4
.L_4129:
        /*0d5c*/ 	.byte	0x02, 0x4a
	.zero		1
	.zero		1


	//----- nvinfo : EIATTR_EXIT_INSTR_OFFSETS
	.align		4
        /*0d60*/ 	.byte	0x04, 0x1c
        /*0d62*/ 	.short	(.L_4131 - .L_4130)


	//   ....[0]....
.L_4130:
        /*0d64*/ 	.word	0x0000cfa0


	//   ....[1]....
        /*0d68*/ 	.word	0x0000d0f0


	//----- nvinfo : EIATTR_MAX_THREADS
	.align		4
.L_4131:
        /*0d6c*/ 	.byte	0x04, 0x05
        /*0d6e*/ 	.short	(.L_4133 - .L_4132)
.L_4132:
        /*0d70*/ 	.word	0x00000080
        /*0d74*/ 	.word	0x00000001
        /*0d78*/ 	.word	0x00000001


	//----- nvinfo : EIATTR_CRS_STACK_SIZE
	.align		4
.L_4133:
        /*0d7c*/ 	.byte	0x04, 0x1e
        /*0d7e*/ 	.short	(.L_4135 - .L_4134)
.L_4134:
        /*0d80*/ 	.word	0x00000000


	//----- nvinfo : EIATTR_CBANK_PARAM_SIZE
	.align		4
.L_4135:
        /*0d84*/ 	.byte	0x03, 0x19
        /*0d86*/ 	.short	0x0128


	//----- nvinfo : EIATTR_PARAM_CBANK
	.align		4
        /*0d88*/ 	.byte	0x04, 0x0a
        /*0d8a*/ 	.short	(.L_4137 - .L_4136)
	.align		4
.L_4136:
        /*0d8c*/ 	.word	index@(.nv.constant0._ZN10layer_norm13ln_bwd_kernelINS_13Kernel_traitsIf6__halffS2_fjLj5120ELj1ELj1ELj4ELj16ENS_18Kernel_traits_baseILj5120EfS2_fS2_fjLj128EEEEELb1ELb1ELb0ELb0EEEvNS_9BwdParamsE)
        /*0d90*/ 	.short	0x0380
        /*0d92*/ 	.short	0x0128


	//----- nvinfo : EIATTR_SW_WAR
	.align		4
.L_4137:
        /*0d94*/ 	.byte	0x04, 0x36
        /*0d96*/ 	.short	(.L_4139 - .L_4138)
.L_4138:
        /*0d98*/ 	.word	0x00000008
.L_4139:


//--------------------- .nv.info._ZN10layer_norm13ln_bwd_kernelINS_13Kernel_traitsIf6__halffS2_fjLj5120ELj1ELj1ELj4ELj16ENS_18Kernel_traits_baseILj5120EfS2_fS2_fjLj128EEEEELb1ELb1ELb0ELb1EEEvNS_9BwdParamsE --------------------------
	.section	.nv.info._ZN10layer_norm13ln_bwd_kernelINS_13Kernel_traitsIf6__halffS2_fjLj5120ELj1ELj1ELj4ELj16ENS_18Kernel_traits_baseILj5120EfS2_fS2_fjLj128EEEEELb1ELb1ELb0ELb1EEEvNS_9BwdParamsE,"",@"SHT_CUDA_INFO"
	.sectionflags	@""
	.align	4


	//----- nvinfo : EIATTR_CUDA_API_VERSION
	.align		4
        /*0000*/ 	.byte	0x04, 0x37
        /*0002*/ 	.short	(.L_4141 - .L_4140)
.L_4140:
        /*0004*/ 	.word	0x00000082


	//----- nvinfo : EIATTR_KPARAM_INFO
	.align		4
.L_4141:
        /*0008*/ 	.byte	0x04, 0x17
        /*000a*/ 	.short	(.L_4143 - .L_4142)
.L_4142:
        /*000c*/ 	.word	0x00000000
        /*0010*/ 	.short	0x0000
        /*0012*/ 	.short	0x0000
        /*0014*/ 	.byte	0x00, 0xf0, 0xa1, 0x04


	//----- nvinfo : EIATTR_SPARSE_MMA_MASK
	.align		4
.L_4143:
        /*0018*/ 	.byte	0x03, 0x50
        /*001a*/ 	.short	0x0000


	//----- nvinfo : EIATTR_MAXREG_COUNT
	.align		4
        /*001c*/ 	.byte	0x03, 0x1b
        /*001e*/ 	.short	0x00ff


	//----- nvinfo : EIATTR_NUM_BARRIERS
	.align		4
        /*0020*/ 	.byte	0x02, 0x4c
        /*0022*/ 	.byte	0x01
	.zero		1


	//----- nvinfo : EIATTR_ANNOTATIONS
	.align		4
        /*0024*/ 	.byte	0x04, 0x55
        /*0026*/ 	.short	(.L_4145 - .L_4144)


	//   ....[0]....
.L_4144:
        /* <DEDUP_REMOVED lines=191> */


	//----- nvinfo : EIATTR_MERCURY_ISA_VERSION
	.align		4
.L_4145:
        /*0c08*/ 	.byte	0x03, 0x5f
        /*0c0a*/ 	.short	0x0101


	//----- nvinfo : EIATTR_COOP_GROUP_MASK_REGIDS
	.align		4
        /*0c0c*/ 	.byte	0x04, 0x29
        /*0c0e*/ 	.short	(.L_4147 - .L_4146)


	//   ....[0]....
.L_4146:
        /*0c10*/ 	.word	0xffffffff


	//   ....[1]....
        /*0c14*/ 	.word	0xffffffff


	//   ....[2]....
        /*0c18*/ 	.word	0xffffffff


	//   ....[3]....
        /*0c1c*/ 	.word	0xffffffff


	//   ....[4]....
        /*0c20*/ 	.word	0xffffffff


	//   ....[5]....
        /*0c24*/ 	.word	0xffffffff


	//   ....[6]....
        /*0c28*/ 	.word	0xffffffff


	//   ....[7]....
        /*0c2c*/ 	.word	0xffffffff


	//   ....[8]....
        /*0c30*/ 	.word	0xffffffff


	//   ....[9]....
        /*0c34*/ 	.word	0xffffffff


	//----- nvinfo : EIATTR_COOP_GROUP_INSTR_OFFSETS
	.align		4
.L_4147:
        /*0c38*/ 	.byte	0x04, 0x28
        /*0c3a*/ 	.short	(.L_4149 - .L_4148)


	//   ....[0]....
.L_4148:
        /*0c3c*/ 	.word	0x00002950


	//   ....[1]....
        /*0c40*/ 	.word	0x00002960


	//   ....[2]....
        /*0c44*/ 	.word	0x000029a0


	//   ....[3]....
        /*0c48*/ 	.word	0x000029c0


	//   ....[4]....
        /*0c4c*/ 	.word	0x000029e0


	//   ....[5]....
        /*0c50*/ 	.word	0x00002a00


	//   ....[6]....
        /*0c54*/ 	.word	0x00002a20


	//   ....[7]....
        /*0c58*/ 	.word	0x00002a40


	//   ....[8]....
        /*0c5c*/ 	.word	0x00002a60


	//   ....[9]....
        /*0c60*/ 	.word	0x00002a80


	//----- nvinfo : EIATTR_VRC_CTA_INIT_COUNT
	.align		4
.L_4149:
        /*0c64*/ 	.byte	0x02, 0x4a
	.zero		1
	.zero		1


	//----- nvinfo : EIATTR_EXIT_INSTR_OFFSETS
	.align		4
        /*0c68*/ 	.byte	0x04, 0x1c
        /*0c6a*/ 	.short	(.L_4151 - .L_4150)


	//   ....[0]....
.L_4150:
        /*0c6c*/ 	.word	0x0000bf80


	//----- nvinfo : EIATTR_MAX_THREADS
	.align		4
.L_4151:
        /*0c70*/ 	.byte	0x04, 0x05
        /*0c72*/ 	.short	(.L_4153 - .L_4152)
.L_4152:
        /*0c74*/ 	.word	0x00000080
        /*0c78*/ 	.word	0x00000001
        /*0c7c*/ 	.word	0x00000001


	//----- nvinfo : EIATTR_CBANK_PARAM_SIZE
	.align		4
.L_4153:
        /*0c80*/ 	.byte	0x03, 0x19
        /*0c82*/ 	.short	0x0128


	//----- nvinfo : EIATTR_PARAM_CBANK
	.align		4
        /*0c84*/ 	.byte	0x04, 0x0a
        /*0c86*/ 	.short	(.L_4155 - .L_4154)
	.align		4
.L_4154:
        /*0c88*/ 	.word	index@(.nv.constant0._ZN10layer_norm13ln_bwd_kernelINS_13Kernel_traitsIf6__halffS2_fjLj5120ELj1ELj1ELj4ELj16ENS_18Kernel_traits_baseILj5120EfS2_fS2_fjLj128EEEEELb1ELb1ELb0ELb1EEEvNS_9BwdParamsE)
        /*0c8c*/ 	.short	0x0380
        /*0c8e*/ 	.short	0x0128


	//----- nvinfo : EIATTR_SW_WAR
	.align		4
.L_4155:
        /*0c90*/ 	.byte	0x04, 0x36
        /*0c92*/ 	.short	(.L_4157 - .L_4156)
.L_4156:
        /*0c94*/ 	.word	0x00000008
.L_4157:


//--------------------- .nv.info._ZN10layer_norm22ln_bwd_finalize_kernelINS_22Kernel_traits_finalizeILj5120Ef6__halffS2_fjLb1ELj1024ELj4ENS_18Kernel_traits_baseILj5120EfS2_fS2_fjLj1024EEEEELb1ELb0EEEvNS_9BwdParamsE --------------------------
	.section	.nv.info._ZN10layer_norm22ln_bwd_finalize_kernelINS_22Kernel_traits_finalizeILj5120Ef6__halffS2_fjLb1ELj1024ELj4ENS_18Kernel_traits_baseILj5120EfS2_fS2_fjLj1024EEEEELb1ELb0EEEvNS_9BwdParamsE,"",@"SHT_CUDA_INFO"
	.sectionflags	@""
	.align	4


	//----- nvinfo : EIATTR_CUDA_API_VERSION
	.align		4
        /*0000*/ 	.byte	0x04, 0x37
        /*0002*/ 	.short	(.L_4159 - .L_4158)
.L_4158:
        /*0004*/ 	.word	0x00000082


	//----- nvinfo : EIATTR_KPARAM_INFO
	.align		4
.L_4159:
        /*0008*/ 	.byte	0x04, 0x17
        /*000a*/ 	.short	(.L_4161 - .L_4160)
.L_4160:
        /*000c*/ 	.word	0x00000000
        /*0010*/ 	.short	0x0000
        /*0012*/ 	.short	0x0000
        /*0014*/ 	.byte	0x00, 0xf0, 0xa1, 0x04


	//----- nvinfo : EIATTR_SPARSE_MMA_MASK
	.align		4
.L_4161:
        /*0018*/ 	.byte	0x03, 0x50
        /*001a*/ 	.short	0x0000


	//----- nvinfo : EIATTR_MAXREG_COUNT
	.align		4
        /*001c*/ 	.byte	0x03, 0x1b
        /*001e*/ 	.short	0x0040


	//----- nvinfo : EIATTR_NUM_BARRIERS
	.align		4
        /*0020*/ 	.byte	0x02, 0x4c
        /*0022*/ 	.byte	0x01
	.zero		1


	//----- nvinfo : EIATTR_MERCURY_ISA_VERSION
	.align		4
        /*0024*/ 	.byte	0x03, 0x5f
        /*0026*/ 	.short	0x0101


	//----- nvinfo : EIATTR_COOP_GROUP_MASK_REGIDS
	.align		4
        /*0028*/ 	.byte	0x04, 0x29
        /*002a*/ 	.short	(.L_4163 - .L_4162)


	//   ....[0]....
.L_4162:
        /*002c*/ 	.word	0xffffffff


	//   ....[1]....
        /*0030*/ 	.word	0xffffffff


	//   ....[2]....
        /*0034*/ 	.word	0xffffffff


	//   ....[3]....
        /*0038*/ 	.word	0xffffffff


	//   ....[4]....
        /*003c*/ 	.word	0xffffffff


	//   ....[5]....
        /*0040*/ 	.word	0xffffffff


	//   ....[6]....
        /*0044*/ 	.word	0xffffffff


	//   ....[7]....
        /*0048*/ 	.word	0xffffffff


	//   ....[8]....
        /*004c*/ 	.word	0xffffffff


	//   ....[9]....
        /*0050*/ 	.word	0xffffffff


	//   ....[10]....
        /*0054*/ 	.word	0xffffffff


	//   ....[11]....
        /*0058*/ 	.word	0xffffffff


	//   ....[12]....
        /*005c*/ 	.word	0xffffffff


	//   ....[13]....
        /*0060*/ 	.word	0xffffffff


	//   ....[14]....
        /*0064*/ 	.word	0xffffffff


	//----- nvinfo : EIATTR_COOP_GROUP_INSTR_OFFSETS
	.align		4
.L_4163:
        /*0068*/ 	.byte	0x04, 0x28
        /*006a*/ 	.short	(.L_4165 - .L_4164)


	//   ....[0]....
.L_4164:
        /*006c*/ 	.word	0x00001040


	//   ....[1]....
        /*0070*/ 	.word	0x00001050


	//   ....[2]....
        /*0074*/ 	.word	0x00001060


	//   ....[3]....
        /*0078*/ 	.word	0x00001090


	//   ....[4]....
        /*007c*/ 	.word	0x000010b0


	//   ....[5]....
        /*0080*/ 	.word	0x000010c0


	//   ....[6]....
        /*0084*/ 	.word	0x000010f0


	//   ....[7]....
        /*0088*/ 	.word	0x00001110


	//   ....[8]....
        /*008c*/ 	.word	0x00001120


	//   ....[9]....
        /*0090*/ 	.word	0x00001160


	//   ....[10]....
        /*0094*/ 	.word	0x00001190


	//   ....[11]....
        /*0098*/ 	.word	0x000011a0


	//   ....[12]....
        /*009c*/ 	.word	0x000011e0


	//   ....[13]....
        /*00a0*/ 	.word	0x00001200


	//   ....[14]....
        /*00a4*/ 	.word	0x00001210


	//----- nvinfo : EIATTR_VRC_CTA_INIT_COUNT
	.align		4
.L_4165:
        /*00a8*/ 	.byte	0x02, 0x4a
	.zero		1
	.zero		1


	//----- nvinfo : EIATTR_EXIT_INSTR_OFFSETS
	.align		4
        /*00ac*/ 	.byte	0x04, 0x1c
        /*00ae*/ 	.short	(.L_4167 - .L_4166)


	//   ....[0]....
.L_4166:
        /*00b0*/ 	.word	0x00000060


	//   ....[1]....
        /*00b4*/ 	.word	0x00001290


	//   ....[2]....
        /*00b8*/ 	.word	0x000012c0


	//   ....[3]....
        /*00bc*/ 	.word	0x000013a0


	//----- nvinfo : EIATTR_MAX_THREADS
	.align		4
.L_4167:
        /*00c0*/ 	.byte	0x04, 0x05
        /*00c2*/ 	.short	(.L_4169 - .L_4168)
.L_4168:
        /*00c4*/ 	.word	0x00000400
        /*00c8*/ 	.word	0x00000001
        /*00cc*/ 	.word	0x00000001


	//----- nvinfo : EIATTR_CRS_STACK_SIZE
	.align		4
.L_4169:
        /*00d0*/ 	.byte	0x04, 0x1e
        /*00d2*/ 	.short	(.L_4171 - .L_4170)
.L_4170:
        /*00d4*/ 	.word	0x00000000


	//----- nvinfo : EIATTR_CBANK_PARAM_SIZE
	.align		4
.L_4171:
        /*00d8*/ 	.byte	0x03, 0x19
        /*00da*/ 	.short	0x0128


	//----- nvinfo : EIATTR_PARAM_CBANK
	.align		4
        /*00dc*/ 	.byte	0x04, 0x0a
        /*00de*/ 	.short	(.L_4173 - .L_4172)
	.align		4
.L_4172:
        /*00e0*/ 	.word	index@(.nv.constant0._ZN10layer_norm22ln_bwd_finalize_kernelINS_22Kernel_traits_finalizeILj5120Ef6__halffS2_fjLb1ELj1024ELj4ENS_18Kernel_traits_baseILj5120EfS2_fS2_fjLj1024EEEEELb1ELb0EEEvNS_9BwdParamsE)
        /*00e4*/ 	.short	0x0380
        /*00e6*/ 	.short	0x0128


	//----- nvinfo : EIATTR_SW_WAR
	.align		4
.L_4173:
        /*00e8*/ 	.byte	0x04, 0x36
        /*00ea*/ 	.short	(.L_4175 - .L_4174)
.L_4174:
        /*00ec*/ 	.word	0x00000008
.L_4175:


//--------------------- .nv.info._ZN10layer_norm13ln_bwd_kernelINS_13Kernel_traitsIf6__halffS2_fjLj5120ELj1ELj1ELj4ELj16ENS_18Kernel_traits_baseILj5120EfS2_fS2_fjLj128EEEEELb1ELb1ELb1ELb0EEEvNS_9BwdParamsE --------------------------
	.section	.nv.info._ZN10layer_norm13ln_bwd_kernelINS_13Kernel_traitsIf6__halffS2_fjLj5120ELj1ELj1ELj4ELj16ENS_18Kernel_traits_baseILj5120EfS2_fS2_fjLj128EEEEELb1ELb1ELb1ELb0EEEvNS_9BwdParamsE,"",@"SHT_CUDA_INFO"
	.sectionflags	@""
	.align	4


	//----- nvinfo : EIATTR_CUDA_API_VERSION
	.align		4
        /*0000*/ 	.byte	0x04, 0x37
        /*0002*/ 	.short	(.L_4177 - .L_4176)
.L_4176:
        /*0004*/ 	.word	0x00000082


	//----- nvinfo : EIATTR_KPARAM_INFO
	.align		4
.L_4177:
        /*0008*/ 	.byte	0x04, 0x17
        /*000a*/ 	.short	(.L_4179 - .L_4178)
.L_4178:
        /*000c*/ 	.word	0x00000000
        /*0010*/ 	.short	0x0000
        /*0012*/ 	.short	0x0000
        /*0014*/ 	.byte	0x00, 0xf0, 0xa1, 0x04


	//----- nvinfo : EIATTR_SPARSE_MMA_MASK
	.align		4
.L_4179:
        /*0018*/ 	.byte	0x03, 0x50
        /*001a*/ 	.short	0x0000


	//----- nvinfo : EIATTR_MAXREG_COUNT
	.align		4
        /*001c*/ 	.byte	0x03, 0x1b
        /*001e*/ 	.short	0x00ff


	//----- nvinfo : EIATTR_NUM_BARRIERS
	.align		4
        /*0020*/ 	.byte	0x02, 0x4c
        /*0022*/ 	.byte	0x01
	.zero		1


	//----- nvinfo : EIATTR_ANNOTATIONS
	.align		4
        /*0024*/ 	.byte	0x04, 0x55
        /*0026*/ 	.short	(.L_4181 - .L_4180)


	//   ....[0]....
.L_4180:
        /* <DEDUP_REMOVED lines=234> */


	//----- nvinfo : EIATTR_MERCURY_ISA_VERSION
	.align		4
.L_4181:
        /*0eb0*/ 	.byte	0x03, 0x5f
        /*0eb2*/ 	.short	0x0101


	//----- nvinfo : EIATTR_COOP_GROUP_MASK_REGIDS
	.align		4
        /*0eb4*/ 	.byte	0x04, 0x29
        /*0eb6*/ 	.short	(.L_4183 - .L_4182)


	//   ....[0]....
.L_4182:
        /*0eb8*/ 	.word	0xffffffff


	//   ....[1]....
        /*0ebc*/ 	.word	0xffffffff


	//   ....[2]....
        /*0ec0*/ 	.word	0xffffffff


	//   ....[3]....
        /*0ec4*/ 	.word	0xffffffff


	//   ....[4]....
        /*0ec8*/ 	.word	0xffffffff


	//   ....[5]....
        /*0ecc*/ 	.word	0xffffffff


	//   ....[6]....
        /*0ed0*/ 	.word	0xffffffff


	//   ....[7]....
        /*0ed4*/ 	.word	0xffffffff


	//   ....[8]....
        /*0ed8*/ 	.word	0xffffffff


	//   ....[9]....
        /*0edc*/ 	.word	0xffffffff


	//----- nvinfo : EIATTR_COOP_GROUP_INSTR_OFFSETS
	.align		4
.L_4183:
        /*0ee0*/ 	.byte	0x04, 0x28
        /*0ee2*/ 	.short	(.L_4185 - .L_4184)


	//   ....[0]....
.L_4184:
        /*0ee4*/ 	.word	0x00004350


	//   ....[1]....
        /*0ee8*/ 	.word	0x00004370


	//   ....[2]....
        /*0eec*/ 	.word	0x000043b0


	//   ....[3]....
        /*0ef0*/ 	.word	0x000043c0


	//   ....[4]....
        /*0ef4*/ 	.word	0x00004400


	//   ....[5]....
        /*0ef8*/ 	.word	0x00004410


	//   ....[6]....
        /*0efc*/ 	.word	0x00004440


	//   ....[7]....
        /*0f00*/ 	.word	0x00004450


	//   ....[8]....
        /*0f04*/ 	.word	0x00004480


	//   ....[9]....
        /*0f08*/ 	.word	0x00004490


	//----- nvinfo : EIATTR_VRC_CTA_INIT_COUNT
	.align		4
.L_4185:
        /*0f0c*/ 	.byte	0x02, 0x4a
	.zero		1
	.zero		1


	//----- nvinfo : EIATTR_EXIT_INSTR_OFFSETS
	.align		4
        /*0f10*/ 	.byte	0x04, 0x1c
        /*0f12*/ 	.short	(.L_4187 - .L_4186)


	//   ....[0]....
.L_4186:
        /*0f14*/ 	.word	0x000158b0


	//   ....[1]....
        /*0f18*/ 	.word	0x00015a00


	//----- nvinfo : EIATTR_MAX_THREADS
	.align		4
.L_4187:
        /*0f1c*/ 	.byte	0x04, 0x05
        /*0f1e*/ 	.short	(.L_4189 - .L_4188)
.L_4188:
        /*0f20*/ 	.word	0x00000080
        /*0f24*/ 	.word	0x00000001
        /*0f28*/ 	.word	0x00000001


	//----- nvinfo : EIATTR_CRS_STACK_SIZE
	.align		4
.L_4189:
        /*0f2c*/ 	.byte	0x04, 0x1e
        /*0f2e*/ 	.short	(.L_4191 - .L_4190)
.L_4190:
        /*0f30*/ 	.word	0x00000000


	//----- nvinfo : EIATTR_CBANK_PARAM_SIZE
	.align		4
.L_4191:
        /*0f34*/ 	.byte	0x03, 0x19
        /*0f36*/ 	.short	0x0128


	//----- nvinfo : EIATTR_PARAM_CBANK
	.align		4
        /*0f38*/ 	.byte	0x04, 0x0a
        /*0f3a*/ 	.short	(.L_4193 - .L_4192)
	.align		4
.L_4192:
        /*0f3c*/ 	.word	index@(.nv.constant0._ZN10layer_norm13ln_bwd_kernelINS_13Kernel_traitsIf6__halffS2_fjLj5120ELj1ELj1ELj4ELj16ENS_18Kernel_traits_baseILj5120EfS2_fS2_fjLj128EEEEELb1ELb1ELb1ELb0EEEvNS_9BwdParamsE)
        /*0f40*/ 	.short	0x0380
        /*0f42*/ 	.short	0x0128


	//----- nvinfo : EIATTR_SW_WAR
	.align		4
.L_4193:
        /*0f44*/ 	.byte	0x04, 0x36
        /*0f46*/ 	.short	(.L_4195 - .L_4194)
.L_4194:
        /*0f48*/ 	.word	0x00000008
.L_4195:


//--------------------- .nv.info._ZN10layer_norm22ln_bwd_finalize_kernelINS_22Kernel_traits_finalizeILj5120Ef6__halffS2_fjLb1ELj1024ELj4ENS_18Kernel_traits_baseILj5120EfS2_fS2_fjLj1024EEEEELb1ELb1EEEvNS_9BwdParamsE --------------------------
	.section	.nv.info._ZN10layer_norm22ln_bwd_finalize_kernelINS_22Kernel_traits_finalizeILj5120Ef6__halffS2_fjLb1ELj1024ELj4ENS_18Kernel_traits_baseILj5120EfS2_fS2_fjLj1024EEEEELb1ELb1EEEvNS_9BwdParamsE,"",@"SHT_CUDA_INFO"
	.sectionflags	@""
	.align	4


	//----- nvinfo : EIATTR_CUDA_API_VERSION
	.align		4
        /*0000*/ 	.byte	0x04, 0x37
        /*0002*/ 	.short	(.L_4197 - .L_4196)
.L_4196:
        /*0004*/ 	.word	0x00000082


	//----- nvinfo : EIATTR_KPARAM_INFO
	.align		4
.L_4197:
        /*0008*/ 	.byte	0x04, 0x17
        /*000a*/ 	.short	(.L_4199 - .L_4198)
.L_4198:
        /*000c*/ 	.word	0x00000000
        /*0010*/ 	.short	0x0000
        /*0012*/ 	.short	0x0000
        /*0014*/ 	.byte	0x00, 0xf0, 0xa1, 0x04


	//----- nvinfo : EIATTR_SPARSE_MMA_MASK
	.align		4
.L_4199:
        /*0018*/ 	.byte	0x03, 0x50
        /*001a*/ 	.short	0x0000


	//----- nvinfo : EIATTR_MAXREG_COUNT
	.align		4
        /*001c*/ 	.byte	0x03, 0x1b
        /*001e*/ 	.short	0x0040


	//----- nvinfo : EIATTR_NUM_BARRIERS
	.align		4
        /*0020*/ 	.byte	0x02, 0x4c
        /*0022*/ 	.byte	0x01
	.zero		1


	//----- nvinfo : EIATTR_MERCURY_ISA_VERSION
	.align		4
        /*0024*/ 	.byte	0x03, 0x5f
        /*0026*/ 	.short	0x0101


	//----- nvinfo : EIATTR_COOP_GROUP_MASK_REGIDS
	.align		4
        /*0028*/ 	.byte	0x04, 0x29
        /*002a*/ 	.short	(.L_4201 - .L_4200)


	//   ....[0]....
.L_4200:
        /*002c*/ 	.word	0xffffffff


	//   ....[1]....
        /*0030*/ 	.word	0xffffffff


	//   ....[2]....
        /*0034*/ 	.word	0xffffffff


	//   ....[3]....
        /*0038*/ 	.word	0xffffffff


	//   ....[4]....
        /*003c*/ 	.word	0xffffffff


	//   ....[5]....
        /*0040*/ 	.word	0xffffffff


	//   ....[6]....
        /*0044*/ 	.word	0xffffffff


	//   ....[7]....
        /*0048*/ 	.word	0xffffffff


	//   ....[8]....
        /*004c*/ 	.word	0xffffffff


	//   ....[9]....
        /*0050*/ 	.word	0xffffffff


	//   ....[10]....
        /*0054*/ 	.word	0xffffffff


	//   ....[11]....
        /*0058*/ 	.word	0xffffffff


	//   ....[12]....
        /*005c*/ 	.word	0xffffffff


	//   ....[13]....
        /*0060*/ 	.word	0xffffffff


	//   ....[14]....
        /*0064*/ 	.word	0xffffffff


	//----- nvinfo : EIATTR_COOP_GROUP_INSTR_OFFSETS
	.align		4
.L_4201:
        /*0068*/ 	.byte	0x04, 0x28
        /*006a*/ 	.short	(.L_4203 - .L_4202)


	//   ....[0]....
.L_4202:
        /*006c*/ 	.word	0x00001090


	//   ....[1]....
        /*0070*/ 	.word	0x000010a0


	//   ....[2]....
        /*0074*/ 	.word	0x000010b0


	//   ....[3]....
        /*0078*/ 	.word	0x000010e0


	//   ....[4]....
        /*007c*/ 	.word	0x00001100


	//   ....[5]....
        /*0080*/ 	.word	0x00001110


	//   ....[6]....
        /*0084*/ 	.word	0x00001140


	//   ....[7]....
        /*0088*/ 	.word	0x00001160


	//   ....[8]....
        /*008c*/ 	.word	0x00001170


	//   ....[9]....
        /*0090*/ 	.word	0x000011a0


	//   ....[10]....
        /*0094*/ 	.word	0x000011c0


	//   ....[11]....
        /*0098*/ 	.word	0x000011d0


	//   ....[12]....
        /*009c*/ 	.word	0x00001210


	//   ....[13]....
        /*00a0*/ 	.word	0x00001230


	//   ....[14]....
        /*00a4*/ 	.word	0x00001240


	//----- nvinfo : EIATTR_VRC_CTA_INIT_COUNT
	.align		4
.L_4203:
        /*00a8*/ 	.byte	0x02, 0x4a
	.zero		1
	.zero		1


	//----- nvinfo : EIATTR_EXIT_INSTR_OFFSETS
	.align		4
        /*00ac*/ 	.byte	0x04, 0x1c
        /*00ae*/ 	.short	(.L_4205 - .L_4204)


	//   ....[0]....
.L_4204:
        /*00b0*/ 	.word	0x00000060


	//   ....[1]....
        /*00b4*/ 	.word	0x000012c0


	//   ....[2]....
        /*00b8*/ 	.word	0x000013b0


	//----- nvinfo : EIATTR_MAX_THREADS
	.align		4
.L_4205:
        /*00bc*/ 	.byte	0x04, 0x05
        /*00be*/ 	.short	(.L_4207 - .L_4206)
.L_4206:
        /*00c0*/ 	.word	0x00000400
        /*00c4*/ 	.word	0x00000001
        /*00c8*/ 	.word	0x00000001


	//----- nvinfo : EIATTR_CRS_STACK_SIZE
	.align		4
.L_4207:
        /*00cc*/ 	.byte	0x04, 0x1e
        /*00ce*/ 	.short	(.L_4209 - .L_4208)
.L_4208:
        /*00d0*/ 	.word	0x00000000


	//----- nvinfo : EIATTR_CBANK_PARAM_SIZE
	.align		4
.L_4209:
        /*00d4*/ 	.byte	0x03, 0x19
        /*00d6*/ 	.short	0x0128


	//----- nvinfo : EIATTR_PARAM_CBANK
	.align		4
        /*00d8*/ 	.byte	0x04, 0x0a
        /*00da*/ 	.short	(.L_4211 - .L_4210)
	.align		4
.L_4210:
        /*00dc*/ 	.word	index@(.nv.constant0._ZN10layer_norm22ln_bwd_finalize_kernelINS_22Kernel_traits_finalizeILj5120Ef6__halffS2_fjLb1ELj1024ELj4ENS_18Kernel_traits_baseILj5120EfS2_fS2_fjLj1024EEEEELb1ELb1EEEvNS_9BwdParamsE)
        /*00e0*/ 	.short	0x0380
        /*00e2*/ 	.short	0x0128


	//----- nvinfo : EIATTR_SW_WAR
	.align		4
.L_4211:
        /*00e4*/ 	.byte	0x04, 0x36
        /*00e6*/ 	.short	(.L_4213 - .L_4212)
.L_4212:
        /*00e8*/ 	.word	0x00000008
.L_4213:


//--------------------- .nv.info._ZN10layer_norm13ln_bwd_kernelINS_13Kernel_traitsIf6__halffS2_fjLj5120ELj1ELj1ELj4ELj16ENS_18Kernel_traits_baseILj5120EfS2_fS2_fjLj128EEEEELb1ELb1ELb1ELb1EEEvNS_9BwdParamsE --------------------------
	.section	.nv.info._ZN10layer_norm13ln_bwd_kernelINS_13Kernel_traitsIf6__halffS2_fjLj5120ELj1ELj1ELj4ELj16ENS_18Kernel_traits_baseILj5120EfS2_fS2_fjLj128EEEEELb1ELb1ELb1ELb1EEEvNS_9BwdParamsE,"",@"SHT_CUDA_INFO"
	.sectionflags	@""
	.align	4


	//----- nvinfo : EIATTR_CUDA_API_VERSION
	.align		4
        /*0000*/ 	.byte	0x04, 0x37
        /*0002*/ 	.short	(.L_4215 - .L_4214)
.L_4214:
        /*0004*/ 	.word	0x00000082


	//----- nvinfo : EIATTR_KPARAM_INFO
	.align		4
.L_4215:
        /*0008*/ 	.byte	0x04, 0x17
        /*000a*/ 	.short	(.L_4217 - .L_4216)
.L_4216:
        /*000c*/ 	.word	0x00000000
        /*0010*/ 	.short	0x0000
        /*0012*/ 	.short	0x0000
        /*0014*/ 	.byte	0x00, 0xf0, 0xa1, 0x04


	//----- nvinfo : EIATTR_SPARSE_MMA_MASK
	.align		4
.L_4217:
        /*0018*/ 	.byte	0x03, 0x50
        /*001a*/ 	.short	0x0000


	//----- nvinfo : EIATTR_MAXREG_COUNT
	.align		4
        /*001c*/ 	.byte	0x03, 0x1b
        /*001e*/ 	.short	0x00ff


	//----- nvinfo : EIATTR_NUM_BARRIERS
	.align		4
        /*0020*/ 	.byte	0x02, 0x4c
        /*0022*/ 	.byte	0x01
	.zero		1


	//----- nvinfo : EIATTR_ANNOTATIONS
	.align		4
        /*0024*/ 	.byte	0x04, 0x55
        /*0026*/ 	.short	(.L_4219 - .L_4218)


	//   ....[0]....
.L_4218:
        /* <DEDUP_REMOVED lines=183> */


	//----- nvinfo : EIATTR_MERCURY_ISA_VERSION
	.align		4
.L_4219:
        /*0b88*/ 	.byte	0x03, 0x5f
        /*0b8a*/ 	.short	0x0101


	//----- nvinfo : EIATTR_COOP_GROUP_MASK_REGIDS
	.align		4
        /*0b8c*/ 	.byte	0x04, 0x29
        /*0b8e*/ 	.short	(.L_4221 - .L_4220)


	//   ....[0]....
.L_4220:
        /*0b90*/ 	.word	0xffffffff


	//   ....[1]....
        /*0b94*/ 	.word	0xffffffff


	//   ....[2]....
        /*0b98*/ 	.word	0xffffffff


	//   ....[3]....
        /*0b9c*/ 	.word	0xffffffff


	//   ....[4]....
        /*0ba0*/ 	.word	0xffffffff


	//   ....[5]....
        /*0ba4*/ 	.word	0xffffffff


	//   ....[6]....
        /*0ba8*/ 	.word	0xffffffff


	//   ....[7]....
        /*0bac*/ 	.word	0xffffffff


	//   ....[8]....
        /*0bb0*/ 	.word	0xffffffff


	//   ....[9]....
        /*0bb4*/ 	.word	0xffffffff


	//----- nvinfo : EIATTR_COOP_GROUP_INSTR_OFFSETS
	.align		4
.L_4221:
        /*0bb8*/ 	.byte	0x04, 0x28
        /*0bba*/ 	.short	(.L_4223 - .L_4222)


	//   ....[0]....
.L_4222:
        /*0bbc*/ 	.word	0x00003710


	//   ....[1]....
        /*0bc0*/ 	.word	0x00003720


	//   ....[2]....
        /*0bc4*/ 	.word	0x00003760


	//   ....[3]....
        /*0bc8*/ 	.word	0x00003770


	//   ....[4]....
        /*0bcc*/ 	.word	0x000037c0


	//   ....[5]....
        /*0bd0*/ 	.word	0x000037d0


	//   ....[6]....
        /*0bd4*/ 	.word	0x00003800


	//   ....[7]....
        /*0bd8*/ 	.word	0x00003810


	//   ....[8]....
        /*0bdc*/ 	.word	0x00003840


	//   ....[9]....
        /*0be0*/ 	.word	0x00003850


	//----- nvinfo : EIATTR_VRC_CTA_INIT_COUNT
	.align		4
.L_4223:
        /*0be4*/ 	.byte	0x02, 0x4a
	.zero		1
	.zero		1


	//----- nvinfo : EIATTR_EXIT_INSTR_OFFSETS
	.align		4
        /*0be8*/ 	.byte	0x04, 0x1c
        /*0bea*/ 	.short	(.L_4225 - .L_4224)


	//   ....[0]....
.L_4224:
        /*0bec*/ 	.word	0x00013c00


	//----- nvinfo : EIATTR_MAX_THREADS
	.align		4
.L_4225:
        /*0bf0*/ 	.byte	0x04, 0x05
        /*0bf2*/ 	.short	(.L_4227 - .L_4226)
.L_4226:
        /*0bf4*/ 	.word	0x00000080
        /*0bf8*/ 	.word	0x00000001
        /*0bfc*/ 	.word	0x00000001


	//----- nvinfo : EIATTR_CRS_STACK_SIZE
	.align		4
.L_4227:
        /*0c00*/ 	.byte	0x04, 0x1e
        /*0c02*/ 	.short	(.L_4229 - .L_4228)
.L_4228:
        /*0c04*/ 	.word	0x00000000


	//----- nvinfo : EIATTR_CBANK_PARAM_SIZE
	.align		4
.L_4229:
        /*0c08*/ 	.byte	0x03, 0x19
        /*0c0a*/ 	.short	0x0128


	//----- nvinfo : EIATTR_PARAM_CBANK
	.align		4
        /*0c0c*/ 	.byte	0x04, 0x0a
        /*0c0e*/ 	.short	(.L_4231 - .L_4230)
	.align		4
.L_4230:
        /*0c10*/ 	.word	index@(.nv.constant0._ZN10layer_norm13ln_bwd_kernelINS_13Kernel_traitsIf6__halffS2_fjLj5120ELj1ELj1ELj4ELj16ENS_18Kernel_traits_baseILj5120EfS2_fS2_fjLj128EEEEELb1ELb1ELb1ELb1EEEvNS_9BwdParamsE)
        /*0c14*/ 	.short	0x0380
        /*0c16*/ 	.short	0x0128


	//----- nvinfo : EIATTR_SW_WAR
	.align		4
.L_4231:
        /*0c18*/ 	.byte	0x04, 0x36
        /*0c1a*/ 	.short	(.L_4233 - .L_4232)
.L_4232:
        /*0c1c*/ 	.word	0x00000008
.L_4233:


//--------------------- .nv.info._ZN10layer_norm13ln_bwd_kernelINS_13Kernel_traitsI6__halfffffjLj5120ELj1ELj1ELj4ELj16ENS_18Kernel_traits_baseILj5120ES2_ffffjLj128EEEEELb0ELb0ELb0ELb0EEEvNS_9BwdParamsE --------------------------
	.section	.nv.info._ZN10layer_norm13ln_bwd_kernelINS_13Kernel_traitsI6__halfffffjLj5120ELj1ELj1ELj4ELj16ENS_18Kernel_traits_baseILj5120ES2_ffffjLj128EEEEELb0ELb0ELb0ELb0EEEvNS_9BwdParamsE,"",@"SHT_CUDA_INFO"
	.sectionflags	@""
	.align	4


	//----- nvinfo : EIATTR_CUDA_API_VERSION
	.align		4
        /*0000*/ 	.byte	0x04, 0x37
        /*0002*/ 	.short	(.L_4235 - .L_4234)
.L_4234:
        /*0004*/ 	.word	0x00000082


	//----- nvinfo : EIATTR_KPARAM_INFO
	.align		4
.L_4235:
        /*0008*/ 	.byte	0x04, 0x17
        /*000a*/ 	.short	(.L_4237 - .L_4236)
.L_4236:
        /*000c*/ 	.word	0x00000000
        /*0010*/ 	.short	0x0000
        /*0012*/ 	.short	0x0000
        /*0014*/ 	.byte	0x00, 0xf0, 0xa1, 0x04


	//----- nvinfo : EIATTR_SPARSE_MMA_MASK
	.align		4
.L_4237:
        /*0018*/ 	.byte	0x03, 0x50
        /*001a*/ 	.short	0x0000


	//----- nvinfo : EIATTR_MAXREG_COUNT
	.align		4
        /*001c*/ 	.byte	0x03, 0x1b
        /*001e*/ 	.short	0x00ff


	//----- nvinfo : EIATTR_NUM_BARRIERS
	.align		4
        /*0020*/ 	.byte	0x02, 0x4c
        /*0022*/ 	.byte	0x01
	.zero		1


	//----- nvinfo : EIATTR_MERCURY_ISA_VERSION
	.align		4
        /*0024*/ 	.byte	0x03, 0x5f
        /*0026*/ 	.short	0x0101


	//----- nvinfo : EIATTR_COOP_GROUP_MASK_REGIDS
	.align		4
        /*0028*/ 	.byte	0x04, 0x29
        /*002a*/ 	.short	(.L_4239 - .L_4238)


	//   ....[0]....
.L_4238:
        /*002c*/ 	.word	0xffffffff


	//   ....[1]....
        /*0030*/ 	.word	0xffffffff


	//   ....[2]....
        /*0034*/ 	.word	0xffffffff


	//   ....[3]....
        /*0038*/ 	.word	0xffffffff


	//   ....[4]....
        /*003c*/ 	.word	0xffffffff


	//   ....[5]....
        /*0040*/ 	.word	0xffffffff


	//   ....[6]....
        /*0044*/ 	.word	0xffffffff


	//   ....[7]....
        /*0048*/ 	.word	0xffffffff


	//   ....[8]....
        /*004c*/ 	.word	0xffffffff


	//   ....[9]....
        /*0050*/ 	.word	0xffffffff


	//----- nvinfo : EIATTR_COOP_GROUP_INSTR_OFFSETS
	.align		4
.L_4239:
        /*0054*/ 	.byte	0x04, 0x28
        /*0056*/ 	.short	(.L_4241 - .L_4240)


	//   ....[0]....
.L_4240:
        /*0058*/ 	.word	0x00002f00


	//   ....[1]....
        /*005c*/ 	.word	0x00002f30


	//   ....[2]....
        /*0060*/ 	.word	0x00002f60


	//   ....[3]....
        /*0064*/ 	.word	0x00002f70


	//   ....[4]....
        /*0068*/ 	.word	0x00002fa0


	//   ....[5]....
        /*006c*/ 	.word	0x00002fb0


	//   ....[6]....
        /*0070*/ 	.word	0x00002fe0


	//   ....[7]....
        /*0074*/ 	.word	0x00002ff0


	//   ....[8]....
        /*0078*/ 	.word	0x00003020


	//   ....[9]....
        /*007c*/ 	.word	0x00003030


	//----- nvinfo : EIATTR_VRC_CTA_INIT_COUNT
	.align		4
.L_4241:
        /*0080*/ 	.byte	0x02, 0x4a
	.zero		1
	.zero		1


	//----- nvinfo : EIATTR_EXIT_INSTR_OFFSETS
	.align		4
        /*0084*/ 	.byte	0x04, 0x1c
        /*0086*/ 	.short	(.L_4243 - .L_4242)


	//   ....[0]....
.L_4242:
        /*0088*/ 	.word	0x000073b0


	//   ....[1]....
        /*008c*/ 	.word	0x00007430


	//----- nvinfo : EIATTR_MAX_THREADS
	.align		4
.L_4243:
        /*0090*/ 	.byte	0x04, 0x05
        /*0092*/ 	.short	(.L_4245 - .L_4244)
.L_4244:
        /*0094*/ 	.word	0x00000080
        /*0098*/ 	.word	0x00000001
        /*009c*/ 	.word	0x00000001


	//----- nvinfo : EIATTR_CRS_STACK_SIZE
	.align		4
.L_4245:
        /*00a0*/ 	.byte	0x04, 0x1e
        /*00a2*/ 	.short	(.L_4247 - .L_4246)
.L_4246:
        /*00a4*/ 	.word	0x00000000


	//----- nvinfo : EIATTR_CBANK_PARAM_SIZE
	.align		4
.L_4247:
        /*00a8*/ 	.byte	0x03, 0x19
        /*00aa*/ 	.short	0x0128


	//----- nvinfo : EIATTR_PARAM_CBANK
	.align		4
        /*00ac*/ 	.byte	0x04, 0x0a
        /*00ae*/ 	.short	(.L_4249 - .L_4248)
	.align		4
.L_4248:
        /*00b0*/ 	.word	index@(.nv.constant0._ZN10layer_norm13ln_bwd_kernelINS_13Kernel_traitsI6__halfffffjLj5120ELj1ELj1ELj4ELj16ENS_18Kernel_traits_baseILj5120ES2_ffffjLj128EEEEELb0ELb0ELb0ELb0EEEvNS_9BwdParamsE)
        /*00b4*/ 	.short	0x0380
        /*00b6*/ 	.short	0x0128


	//----- nvinfo : EIATTR_SW_WAR
	.align		4
.L_4249:
        /*00b8*/ 	.byte	0x04, 0x36
        /*00ba*/ 	.short	(.L_4251 - .L_4250)
.L_4250:
        /*00bc*/ 	.word	0x00000008
.L_4251:


//--------------------- .nv.info._ZN10layer_norm13ln_bwd_kernelINS_13Kernel_traitsI6__halfffffjLj5120ELj1ELj1ELj4ELj16ENS_18Kernel_traits_baseILj5120ES2_ffffjLj128EEEEELb0ELb0ELb0ELb1EEEvNS_9BwdParamsE --------------------------
	.section	.nv.info._ZN10layer_norm13ln_bwd_kernelINS_13Kernel_traitsI6__halfffffjLj5120ELj1ELj1ELj4ELj16ENS_18Kernel_traits_baseILj5120ES2_ffffjLj128EEEEELb0ELb0ELb0ELb1EEEvNS_9BwdParamsE,"",@"SHT_CUDA_INFO"
	.sectionflags	@""
	.align	4


	//----- nvinfo : EIATTR_CUDA_API_VERSION
	.align		4
        /*0000*/ 	.byte	0x04, 0x37
        /*0002*/ 	.short	(.L_4253 - .L_4252)
.L_4252:
        /*0004*/ 	.word	0x00000082


	//----- nvinfo : EIATTR_KPARAM_INFO
	.align		4
.L_4253:
        /*0008*/ 	.byte	0x04, 0x17
        /*000a*/ 	.short	(.L_4255 - .L_4254)
.L_4254:
        /*000c*/ 	.word	0x00000000
        /*0010*/ 	.short	0x0000
        /*0012*/ 	.short	0x0000
        /*0014*/ 	.byte	0x00, 0xf0, 0xa1, 0x04


	//----- nvinfo : EIATTR_SPARSE_MMA_MASK
	.align		4
.L_4255:
        /*0018*/ 	.byte	0x03, 0x50
        /*001a*/ 	.short	0x0000


	//----- nvinfo : EIATTR_MAXREG_COUNT
	.align		4
        /*001c*/ 	.byte	0x03, 0x1b
        /*001e*/ 	.short	0x00ff


	//----- nvinfo : EIATTR_NUM_BARRIERS
	.align		4
        /*0020*/ 	.byte	0x02, 0x4c
        /*0022*/ 	.byte	0x01
	.zero		1


	//----- nvinfo : EIATTR_MERCURY_ISA_VERSION
	.align		4
        /*0024*/ 	.byte	0x03, 0x5f
        /*0026*/ 	.short	0x0101


	//----- nvinfo : EIATTR_COOP_GROUP_MASK_REGIDS
	.align		4
        /*0028*/ 	.byte	0x04, 0x29
        /*002a*/ 	.short	(.L_4257 - .L_4256)


	//   ....[0]....
.L_4256:
        /*002c*/ 	.word	0xffffffff


	//   ....[1]....
        /*0030*/ 	.word	0xffffffff


	//   ....[2]....
        /*0034*/ 	.word	0xffffffff


	//   ....[3]....
        /*0038*/ 	.word	0xffffffff


	//   ....[4]....
        /*003c*/ 	.word	0xffffffff


	//   ....[5]....
        /*0040*/ 	.word	0xffffffff


	//   ....[6]....
        /*0044*/ 	.word	0xffffffff


	//   ....[7]....
        /*0048*/ 	.word	0xffffffff


	//   ....[8]....
        /*004c*/ 	.word	0xffffffff


	//   ....[9]....
        /*0050*/ 	.word	0xffffffff


	//----- nvinfo : EIATTR_COOP_GROUP_INSTR_OFFSETS
	.align		4
.L_4257:
        /*0054*/ 	.byte	0x04, 0x28
        /*0056*/ 	.short	(.L_4259 - .L_4258)


	//   ....[0]....
.L_4258:
        /*0058*/ 	.word	0x00002190


	//   ....[1]....
        /*005c*/ 	.word	0x00002270


	//   ....[2]....
        /*0060*/ 	.word	0x00002280


	//   ....[3]....
        /*0064*/ 	.word	0x000022b0


	//   ....[4]....
        /*0068*/ 	.word	0x000022c0


	//   ....[5]....
        /*006c*/ 	.word	0x000022f0


	//   ....[6]....
        /*0070*/ 	.word	0x00002300


	//   ....[7]....
        /*0074*/ 	.word	0x00002360


	//   ....[8]....
        /*0078*/ 	.word	0x00002370


	//   ....[9]....
        /*007c*/ 	.word	0x000023a0


	//----- nvinfo : EIATTR_VRC_CTA_INIT_COUNT
	.align		4
.L_4259:
        /*0080*/ 	.byte	0x02, 0x4a
	.zero		1
	.zero		1


	//----- nvinfo : EIATTR_EXIT_INSTR_OFFSETS
	.align		4
        /*0084*/ 	.byte	0x04, 0x1c
        /*0086*/ 	.short	(.L_4261 - .L_4260)


	//   ....[0]....
.L_4260:
        /*0088*/ 	.word	0x00006040


	//----- nvinfo : EIATTR_MAX_THREADS
	.align		4
.L_4261:
        /*008c*/ 	.byte	0x04, 0x05
        /*008e*/ 	.short	(.L_4263 - .L_4262)
.L_4262:
        /*0090*/ 	.word	0x00000080
        /*0094*/ 	.word	0x00000001
        /*0098*/ 	.word	0x00000001


	//----- nvinfo : EIATTR_CRS_STACK_SIZE
	.align		4
.L_4263:
        /*009c*/ 	.byte	0x04, 0x1e
        /*009e*/ 	.short	(.L_4265 - .L_4264)
.L_4264:
        /*00a0*/ 	.word	0x00000000


	//----- nvinfo : EIATTR_CBANK_PARAM_SIZE
	.align		4
.L_4265:
        /*00a4*/ 	.byte	0x03, 0x19
        /*00a6*/ 	.short	0x0128


	//----- nvinfo : EIATTR_PARAM_CBANK
	.align		4
        /*00a8*/ 	.byte	0x04, 0x0a
        /*00aa*/ 	.short	(.L_4267 - .L_4266)
	.align		4
.L_4266:
        /*00ac*/ 	.word	index@(.nv.constant0._ZN10layer_norm13ln_bwd_kernelINS_13Kernel_traitsI6__halfffffjLj5120ELj1ELj1ELj4ELj16ENS_18Kernel_traits_baseILj5120ES2_ffffjLj128EEEEELb0ELb0ELb0ELb1EEEvNS_9BwdParamsE)
        /*00b0*/ 	.short	0x0380
        /*00b2*/ 	.short	0x0128


	//----- nvinfo : EIATTR_SW_WAR
	.align		4
.L_4267:
        /*00b4*/ 	.byte	0x04, 0x36
        /*00b6*/ 	.short	(.L_4269 - .L_4268)
.L_4268:
        /*00b8*/ 	.word	0x00000008
.L_4269:


//--------------------- .nv.info._ZN10layer_norm13ln_bwd_kernelINS_13Kernel_traitsI6__halfffffjLj5120ELj1ELj1ELj4ELj16ENS_18Kernel_traits_baseILj5120ES2_ffffjLj128EEEEELb0ELb0ELb1ELb0EEEvNS_9BwdParamsE --------------------------
	.section	.nv.info._ZN10layer_norm13ln_bwd_kernelINS_13Kernel_traitsI6__halfffffjLj5120ELj1ELj1ELj4ELj16ENS_18Kernel_traits_baseILj5120ES2_ffffjLj128EEEEELb0ELb0ELb1ELb0EEEvNS_9BwdParamsE,"",@"SHT_CUDA_INFO"
	.sectionflags	@""
	.align	4


	//----- nvinfo : EIATTR_CUDA_API_VERSION
	.align		4
        /*0000*/ 	.byte	0x04, 0x37
        /*0002*/ 	.short	(.L_4271 - .L_4270)
.L_4270:
        /*0004*/ 	.word	0x00000082


	//----- nvinfo : EIATTR_KPARAM_INFO
	.align		4
.L_4271:
        /*0008*/ 	.byte	0x04, 0x17
        /*000a*/ 	.short	(.L_4273 - .L_4272)
.L_4272:
        /*000c*/ 	.word	0x00000000
        /*0010*/ 	.short	0x0000
        /*0012*/ 	.short	0x0000
        /*0014*/ 	.byte	0x00, 0xf0, 0xa1, 0x04


	//----- nvinfo : EIATTR_SPARSE_MMA_MASK
	.align		4
.L_4273:
        /*0018*/ 	.byte	0x03, 0x50
        /*001a*/ 	.short	0x0000


	//----- nvinfo : EIATTR_MAXREG_COUNT
	.align		4
        /*001c*/ 	.byte	0x03, 0x1b
        /*001e*/ 	.short	0x00ff


	//----- nvinfo : EIATTR_NUM_BARRIERS
	.align		4
        /*0020*/ 	.byte	0x02, 0x4c
        /*0022*/ 	.byte	0x01
	.zero		1


	//----- nvinfo : EIATTR_MERCURY_ISA_VERSION
	.align		4
        /*0024*/ 	.byte	0x03, 0x5f
        /*0026*/ 	.short	0x0101


	//----- nvinfo : EIATTR_COOP_GROUP_MASK_REGIDS
	.align		4
        /*0028*/ 	.byte	0x04, 0x29
        /*002a*/ 	.short	(.L_4275 - .L_4274)


	//   ....[0]....
.L_4274:
        /*002c*/ 	.word	0xffffffff


	//   ....[1]....
        /*0030*/ 	.word	0xffffffff


	//   ....[2]....
        /*0034*/ 	.word	0xffffffff


	//   ....[3]....
        /*0038*/ 	.word	0xffffffff


	//   ....[4]....
        /*003c*/ 	.word	0xffffffff


	//   ....[5]....
        /*0040*/ 	.word	0xffffffff


	//   ....[6]....
        /*0044*/ 	.word	0xffffffff


	//   ....[7]....
        /*0048*/ 	.word	0xffffffff


	//   ....[8]....
        /*004c*/ 	.word	0xffffffff


	//   ....[9]....
        /*0050*/ 	.word	0xffffffff


	//----- nvinfo : EIATTR_COOP_GROUP_INSTR_OFFSETS
	.align		4
.L_4275:
        /*0054*/ 	.byte	0x04, 0x28
        /*0056*/ 	.short	(.L_4277 - .L_4276)


	//   ....[0]....
.L_4276:
        /*0058*/ 	.word	0x00003360


	//   ....[1]....
        /*005c*/ 	.word	0x00003390


	//   ....[2]....
        /*0060*/ 	.word	0x000033c0


	//   ....[3]....
        /*0064*/ 	.word	0x000033d0


	//   ....[4]....
        /*0068*/ 	.word	0x00003400


	//   ....[5]....
        /*006c*/ 	.word	0x00003410


	//   ....[6]....
        /*0070*/ 	.word	0x00003440


	//   ....[7]....
        /*0074*/ 	.word	0x00003450


	//   ....[8]....
        /*0078*/ 	.word	0x00003480


	//   ....[9]....
        /*007c*/ 	.word	0x00003490


	//----- nvinfo : EIATTR_VRC_CTA_INIT_COUNT
	.align		4
.L_4277:
        /*0080*/ 	.byte	0x02, 0x4a
	.zero		1
	.zero		1


	//----- nvinfo : EIATTR_EXIT_INSTR_OFFSETS
	.align		4
        /*0084*/ 	.byte	0x04, 0x1c
        /*0086*/ 	.short	(.L_4279 - .L_4278)


	//   ....[0]....
.L_4278:
        /*0088*/ 	.word	0x0000a0b0


	//   ....[1]....
        /*008c*/ 	.word	0x0000a130


	//----- nvinfo : EIATTR_MAX_THREADS
	.align		4
.L_4279:
        /*0090*/ 	.byte	0x04, 0x05
        /*0092*/ 	.short	(.L_4281 - .L_4280)
.L_4280:
        /*0094*/ 	.word	0x00000080
        /*0098*/ 	.word	0x00000001
        /*009c*/ 	.word	0x00000001


	//----- nvinfo : EIATTR_CRS_STACK_SIZE
	.align		4
.L_4281:
        /*00a0*/ 	.byte	0x04, 0x1e
        /*00a2*/ 	.short	(.L_4283 - .L_4282)
.L_4282:
        /*00a4*/ 	.word	0x00000000


	//----- nvinfo : EIATTR_CBANK_PARAM_SIZE
	.align		4
.L_4283:
        /*00a8*/ 	.byte	0x03, 0x19
        /*00aa*/ 	.short	0x0128


	//----- nvinfo : EIATTR_PARAM_CBANK
	.align		4
        /*00ac*/ 	.byte	0x04, 0x0a
        /*00ae*/ 	.short	(.L_4285 - .L_4284)
	.align		4
.L_4284:
        /*00b0*/ 	.word	index@(.nv.constant0._ZN10layer_norm13ln_bwd_kernelINS_13Kernel_traitsI6__halfffffjLj5120ELj1ELj1ELj4ELj16ENS_18Kernel_traits_baseILj5120ES2_ffffjLj128EEEEELb0ELb0ELb1ELb0EEEvNS_9BwdParamsE)
        /*00b4*/ 	.short	0x0380
        /*00b6*/ 	.short	0x0128


	//----- nvinfo : EIATTR_SW_WAR
	.align		4
.L_4285:
        /*00b8*/ 	.byte	0x04, 0x36
        /*00ba*/ 	.short	(.L_4287 - .L_4286)
.L_4286:
        /*00bc*/ 	.word	0x00000008
.L_4287:


//--------------------- .nv.info._ZN10layer_norm13ln_bwd_kernelINS_13Kernel_traitsI6__halfffffjLj5120ELj1ELj1ELj4ELj16ENS_18Kernel_traits_baseILj5120ES2_ffffjLj128EEEEELb0ELb0ELb1ELb1EEEvNS_9BwdParamsE --------------------------
	.section	.nv.info._ZN10layer_norm13ln_bwd_kernelINS_13Kernel_traitsI6__halfffffjLj5120ELj1ELj1ELj4ELj16ENS_18Kernel_traits_baseILj5120ES2_ffffjLj128EEEEELb0ELb0ELb1ELb1EEEvNS_9BwdParamsE,"",@"SHT_CUDA_INFO"
	.sectionflags	@""
	.align	4


	//----- nvinfo : EIATTR_CUDA_API_VERSION
	.align		4
        /*0000*/ 	.byte	0x04, 0x37
        /*0002*/ 	.short	(.L_4289 - .L_4288)
.L_4288:
        /*0004*/ 	.word	0x00000082


	//----- nvinfo : EIATTR_KPARAM_INFO
	.align		4
.L_4289:
        /*0008*/ 	.byte	0x04, 0x17
        /*000a*/ 	.short	(.L_4291 - .L_4290)
.L_4290:
        /*000c*/ 	.word	0x00000000
        /*0010*/ 	.short	0x0000
        /*0012*/ 	.short	0x0000
        /*0014*/ 	.byte	0x00, 0xf0, 0xa1, 0x04


	//----- nvinfo : EIATTR_SPARSE_MMA_MASK
	.align		4
.L_4291:
        /*0018*/ 	.byte	0x03, 0x50
        /*001a*/ 	.short	0x0000


	//----- nvinfo : EIATTR_MAXREG_COUNT
	.align		4
        /*001c*/ 	.byte	0x03, 0x1b
        /*001e*/ 	.short	0x00ff


	//----- nvinfo : EIATTR_NUM_BARRIERS
	.align		4
        /*0020*/ 	.byte	0x02, 0x4c
        /*0022*/ 	.byte	0x01
	.zero		1


	//----- nvinfo : EIATTR_MERCURY_ISA_VERSION
	.align		4
        /*0024*/ 	.byte	0x03, 0x5f
        /*0026*/ 	.short	0x0101


	//----- nvinfo : EIATTR_COOP_GROUP_MASK_REGIDS
	.align		4
        /*0028*/ 	.byte	0x04, 0x29
        /*002a*/ 	.short	(.L_4293 - .L_4292)


	//   ....[0]....
.L_4292:
        /*002c*/ 	.word	0xffffffff


	//   ....[1]....
        /*0030*/ 	.word	0xffffffff


	//   ....[2]....
        /*0034*/ 	.word	0xffffffff


	//   ....[3]....
        /*0038*/ 	.word	0xffffffff


	//   ....[4]....
        /*003c*/ 	.word	0xffffffff


	//   ....[5]....
        /*0040*/ 	.word	0xffffffff


	//   ....[6]....
        /*0044*/ 	.word	0xffffffff


	//   ....[7]....
        /*0048*/ 	.word	0xffffffff


	//   ....[8]....
        /*004c*/ 	.word	0xffffffff


	//   ....[9]....
        /*0050*/ 	.word	0xffffffff


	//----- nvinfo : EIATTR_COOP_GROUP_INSTR_OFFSETS
	.align		4
.L_4293:
        /*0054*/ 	.byte	0x04, 0x28
        /*0056*/ 	.short	(.L_4295 - .L_4294)


	//   ....[0]....
.L_4294:
        /*0058*/ 	.word	0x00002440


	//   ....[1]....
        /*005c*/ 	.word	0x00002460


	//   ....[2]....
        /*0060*/ 	.word	0x000024a0


	//   ....[3]....
        /*0064*/ 	.word	0x000024b0


	//   ....[4]....
        /*0068*/ 	.word	0x000024f0


	//   ....[5]....
        /*006c*/ 	.word	0x00002500


	//   ....[6]....
        /*0070*/ 	.word	0x00002530


	//   ....[7]....
        /*0074*/ 	.word	0x00002540


	//   ....[8]....
        /*0078*/ 	.word	0x00002570


	//   ....[9]....
        /*007c*/ 	.word	0x00002580


	//----- nvinfo : EIATTR_VRC_CTA_INIT_COUNT
	.align		4
.L_4295:
        /*0080*/ 	.byte	0x02, 0x4a
	.zero		1
	.zero		1


	//----- nvinfo : EIATTR_EXIT_INSTR_OFFSETS
	.align		4
        /*0084*/ 	.byte	0x04, 0x1c
        /*0086*/ 	.short	(.L_4297 - .L_4296)


	//   ....[0]....
.L_4296:
        /*0088*/ 	.word	0x00007160


	//----- nvinfo : EIATTR_MAX_THREADS
	.align		4
.L_4297:
        /*008c*/ 	.byte	0x04, 0x05
        /*008e*/ 	.short	(.L_4299 - .L_4298)
.L_4298:
        /*0090*/ 	.word	0x00000080
        /*0094*/ 	.word	0x00000001
        /*0098*/ 	.word	0x00000001


	//----- nvinfo : EIATTR_CRS_STACK_SIZE
	.align		4
.L_4299:
        /*009c*/ 	.byte	0x04, 0x1e
        /*009e*/ 	.short	(.L_4301 - .L_4300)
.L_4300:
        /*00a0*/ 	.word	0x00000000


	//----- nvinfo : EIATTR_CBANK_PARAM_SIZE
	.align		4
.L_4301:
        /*00a4*/ 	.byte	0x03, 0x19
        /*00a6*/ 	.short	0x0128


	//----- nvinfo : EIATTR_PARAM_CBANK
	.align		4
        /*00a8*/ 	.byte	0x04, 0x0a
        /*00aa*/ 	.short	(.L_4303 - .L_4302)
	.align		4
.L_4302:
        /*00ac*/ 	.word	index@(.nv.constant0._ZN10layer_norm13ln_bwd_kernelINS_13Kernel_traitsI6__halfffffjLj5120ELj1ELj1ELj4ELj16ENS_18Kernel_traits_baseILj5120ES2_ffffjLj128EEEEELb0ELb0ELb1ELb1EEEvNS_9BwdParamsE)
        /*00b0*/ 	.short	0x0380
        /*00b2*/ 	.short	0x0128


	//----- nvinfo : EIATTR_SW_WAR
	.align		4
.L_4303:
        /*00b4*/ 	.byte	0x04, 0x36
        /*00b6*/ 	.short	(.L_4305 - .L_4304)
.L_4304:
        /*00b8*/ 	.word	0x00000008
.L_4305:


//--------------------- .nv.info._ZN10layer_norm13ln_bwd_kernelINS_13Kernel_traitsI6__halfffffjLj5120ELj1ELj1ELj4ELj16ENS_18Kernel_traits_baseILj5120ES2_ffffjLj128EEEEELb0ELb1ELb0ELb0EEEvNS_9BwdParamsE --------------------------
	.section	.nv.info._ZN10layer_norm13ln_bwd_kernelINS_13Kernel_traitsI6__halfffffjLj5120ELj1ELj1ELj4ELj16ENS_18Kernel_traits_baseILj5120ES2_ffffjLj128EEEEELb0ELb1ELb0ELb0EEEvNS_9BwdParamsE,"",@"SHT_CUDA_INFO"
	.sectionflags	@""
	.align	4


	//----- nvinfo : EIATTR_CUDA_API_VERSION
	.align		4
        /*0000*/ 	.byte	0x04, 0x37
        /*0002*/ 	.short	(.L_4307 - .L_4306)
.L_4306:
        /*0004*/ 	.word	0x00000082


	//----- nvinfo : EIATTR_KPARAM_INFO
	.align		4
.L_4307:
        /*0008*/ 	.byte	0x04, 0x17
        /*000a*/ 	.short	(.L_4309 - .L_4308)
.L_4308:
        /*000c*/ 	.word	0x00000000
        /*0010*/ 	.short	0x0000
        /*0012*/ 	.short	0x0000
        /*0014*/ 	.byte	0x00, 0xf0, 0xa1, 0x04


	//----- nvinfo : EIATTR_SPARSE_MMA_MASK
	.align		4
.L_4309:
        /*0018*/ 	.byte	0x03, 0x50
        /*001a*/ 	.short	0x0000


	//----- nvinfo : EIATTR_MAXREG_COUNT
	.align		4
        /*001c*/ 	.byte	0x03, 0x1b
        /*001e*/ 	.short	0x00ff


	//----- nvinfo : EIATTR_NUM_BARRIERS
	.align		4
        /*0020*/ 	.byte	0x02, 0x4c
        /*0022*/ 	.byte	0x01
	.zero		1


	//----- nvinfo : EIATTR_ANNOTATIONS
	.align		4
        /*0024*/ 	.byte	0x04, 0x55
        /*0026*/ 	.short	(.L_4311 - .L_4310)


	//   ....[0]....
.L_4310:
        /* <DEDUP_REMOVED lines=113> */


	//----- nvinfo : EIATTR_MERCURY_ISA_VERSION
	.align		4
.L_4311:
        /*0728*/ 	.byte	0x03, 0x5f
        /*072a*/ 	.short	0x0101


	//----- nvinfo : EIATTR_COOP_GROUP_MASK_REGIDS
	.align		4
        /*072c*/ 	.byte	0x04, 0x29
        /*072e*/ 	.short	(.L_4313 - .L_4312)


	//   ....[0]....
.L_4312:
        /*0730*/ 	.word	0xffffffff


	//   ....[1]....
        /*0734*/ 	.word	0xffffffff


	//   ....[2]....
        /*0738*/ 	.word	0xffffffff


	//   ....[3]....
        /*073c*/ 	.word	0xffffffff


	//   ....[4]....
        /*0740*/ 	.word	0xffffffff


	//   ....[5]....
        /*0744*/ 	.word	0xffffffff


	//   ....[6]....
        /*0748*/ 	.word	0xffffffff


	//   ....[7]....
        /*074c*/ 	.word	0xffffffff


	//   ....[8]....
        /*0750*/ 	.word	0xffffffff


	//   ....[9]....
        /*0754*/ 	.word	0xffffffff


	//----- nvinfo : EIATTR_COOP_GROUP_INSTR_OFFSETS
	.align		4
.L_4313:
        /*0758*/ 	.byte	0x04, 0x28
        /*075a*/ 	.short	(.L_4315 - .L_4314)


	//   ....[0]....
.L_4314:
        /*075c*/ 	.word	0x00003c80


	//   ....[1]....
        /*0760*/ 	.word	0x00003cc0


	//   ....[2]....
        /*0764*/ 	.word	0x00003cf0


	//   ....[3]....
        /*0768*/ 	.word	0x00003d10


	//   ....[4]....
        /*076c*/ 	.word	0x00003d30


	//   ....[5]....
        /*0770*/ 	.word	0x00003d50


	//   ....[6]....
        /*0774*/ 	.word	0x00003d70


	//   ....[7]....
        /*0778*/ 	.word	0x00003d90


	//   ....[8]....
        /*077c*/ 	.word	0x00003db0


	//   ....[9]....
        /*0780*/ 	.word	0x00003dc0


	//----- nvinfo : EIATTR_VRC_CTA_INIT_COUNT
	.align		4
.L_4315:
        /*0784*/ 	.byte	0x02, 0x4a
	.zero		1
	.zero		1


	//----- nvinfo : EIATTR_EXIT_INSTR_OFFSETS
	.align		4
        /*0788*/ 	.byte	0x04, 0x1c
        /*078a*/ 	.short	(.L_4317 - .L_4316)


	//   ....[0]....
.L_4316:
        /*078c*/ 	.word	0x0000b930


	//   ....[1]....
        /*0790*/ 	.word	0x0000b9d0


	//----- nvinfo : EIATTR_MAX_THREADS
	.align		4
.L_4317:
        /*0794*/ 	.byte	0x04, 0x05
        /*0796*/ 	.short	(.L_4319 - .L_4318)
.L_4318:
        /*0798*/ 	.word	0x00000080
        /*079c*/ 	.word	0x00000001
        /*07a0*/ 	.word	0x00000001


	//----- nvinfo : EIATTR_CRS_STACK_SIZE
	.align		4
.L_4319:
        /*07a4*/ 	.byte	0x04, 0x1e
        /*07a6*/ 	.short	(.L_4321 - .L_4320)
.L_4320:
        /*07a8*/ 	.word	0x00000000


	//----- nvinfo : EIATTR_CBANK_PARAM_SIZE
	.align		4
.L_4321:
        /*07ac*/ 	.byte	0x03, 0x19
        /*07ae*/ 	.short	0x0128


	//----- nvinfo : EIATTR_PARAM_CBANK
	.align		4
        /*07b0*/ 	.byte	0x04, 0x0a
        /*07b2*/ 	.short	(.L_4323 - .L_4322)
	.align		4
.L_4322:
        /*07b4*/ 	.word	index@(.nv.constant0._ZN10layer_norm13ln_bwd_kernelINS_13Kernel_traitsI6__halfffffjLj5120ELj1ELj1ELj4ELj16ENS_18Kernel_traits_baseILj5120ES2_ffffjLj128EEEEELb0ELb1ELb0ELb0EEEvNS_9BwdParamsE)
        /*07b8*/ 	.short	0x0380
        /*07ba*/ 	.short	0x0128


	//----- nvinfo : EIATTR_SW_WAR
	.align		4
.L_4323:
        /*07bc*/ 	.byte	0x04, 0x36
        /*07be*/ 	.short	(.L_4325 - .L_4324)
.L_4324:
        /*07c0*/ 	.word	0x00000008
.L_4325:


//--------------------- .nv.info._ZN10layer_norm13ln_bwd_kernelINS_13Kernel_traitsI6__halfffffjLj5120ELj1ELj1ELj4ELj16ENS_18Kernel_traits_baseILj5120ES2_ffffjLj128EEEEELb0ELb1ELb0ELb1EEEvNS_9BwdParamsE --------------------------
	.section	.nv.info._ZN10layer_norm13ln_bwd_kernelINS_13Kernel_traitsI6__halfffffjLj5120ELj1ELj1ELj4ELj16ENS_18Kernel_traits_baseILj5120ES2_ffffjLj128EEEEELb0ELb1ELb0ELb1EEEvNS_9BwdParamsE,"",@"SHT_CUDA_INFO"
	.sectionflags	@""
	.align	4


	//----- nvinfo : EIATTR_CUDA_API_VERSION
	.align		4
        /*0000*/ 	.byte	0x04, 0x37
        /*0002*/ 	.short	(.L_4327 - .L_4326)
.L_4326:
        /*0004*/ 	.word	0x00000082


	//----- nvinfo : EIATTR_KPARAM_INFO
	.align		4
.L_4327:
        /*0008*/ 	.byte	0x04, 0x17
        /*000a*/ 	.short	(.L_4329 - .L_4328)
.L_4328:
        /*000c*/ 	.word	0x00000000
        /*0010*/ 	.short	0x0000
        /*0012*/ 	.short	0x0000
        /*0014*/ 	.byte	0x00, 0xf0, 0xa1, 0x04


	//----- nvinfo : EIATTR_SPARSE_MMA_MASK
	.align		4
.L_4329:
        /*0018*/ 	.byte	0x03, 0x50
        /*001a*/ 	.short	0x0000


	//----- nvinfo : EIATTR_MAXREG_COUNT
	.align		4
        /*001c*/ 	.byte	0x03, 0x1b
        /*001e*/ 	.short	0x00ff


	//----- nvinfo : EIATTR_NUM_BARRIERS
	.align		4
        /*0020*/ 	.byte	0x02, 0x4c
        /*0022*/ 	.byte	0x01
	.zero		1


	//----- nvinfo : EIATTR_ANNOTATIONS
	.align		4
        /*0024*/ 	.byte	0x04, 0x55
        /*0026*/ 	.short	(.L_4331 - .L_4330)


	//   ....[0]....
.L_4330:
        /* <DEDUP_REMOVED lines=131> */


	//----- nvinfo : EIATTR_MERCURY_ISA_VERSION
	.align		4
.L_4331:
        /*0848*/ 	.byte	0x03, 0x5f
        /*084a*/ 	.short	0x0101


	//----- nvinfo : EIATTR_COOP_GROUP_MASK_REGIDS
	.align		4
        /*084c*/ 	.byte	0x04, 0x29
        /*084e*/ 	.short	(.L_4333 - .L_4332)


	//   ....[0]....
.L_4332:
        /*0850*/ 	.word	0xffffffff


	//   ....[1]....
        /*0854*/ 	.word	0xffffffff


	//   ....[2]....
        /*0858*/ 	.word	0xffffffff


	//   ....[3]....
        /*085c*/ 	.word	0xffffffff


	//   ....[4]....
        /*0860*/ 	.word	0xffffffff


	//   ....[5]....
        /*0864*/ 	.word	0xffffffff


	//   ....[6]....
        /*0868*/ 	.word	0xffffffff


	//   ....[7]....
        /*086c*/ 	.word	0xffffffff


	//   ....[8]....
        /*0870*/ 	.word	0xffffffff


	//   ....[9]....
        /*0874*/ 	.word	0xffffffff


	//----- nvinfo : EIATTR_COOP_GROUP_INSTR_OFFSETS
	.align		4
.L_4333:
        /*0878*/ 	.byte	0x04, 0x28
        /*087a*/ 	.short	(.L_4335 - .L_4334)


	//   ....[0]....
.L_4334:
        /*087c*/ 	.word	0x00003040


	//   ....[1]....
        /*0880*/ 	.word	0x000030f0


	//   ....[2]....
        /*0884*/ 	.word	0x00003110


	//   ....[3]....
        /*0888*/ 	.word	0x00003130


	//   ....[4]....
        /*088c*/ 	.word	0x00003150


	//   ....[5]....
        /*0890*/ 	.word	0x00003170


	//   ....[6]....
        /*0894*/ 	.word	0x00003190


	//   ....[7]....
        /*0898*/ 	.word	0x000031b0


	//   ....[8]....
        /*089c*/ 	.word	0x00003200


	//   ....[9]....
        /*08a0*/ 	.word	0x00003230


	//----- nvinfo : EIATTR_VRC_CTA_INIT_COUNT
	.align		4
.L_4335:
        /*08a4*/ 	.byte	0x02, 0x4a
	.zero		1
	.zero		1


	//----- nvinfo : EIATTR_EXIT_INSTR_OFFSETS
	.align		4
        /*08a8*/ 	.byte	0x04, 0x1c
        /*08aa*/ 	.short	(.L_4337 - .L_4336)


	//   ....[0]....
.L_4336:
        /*08ac*/ 	.word	0x0000a150


	//----- nvinfo : EIATTR_MAX_THREADS
	.align		4
.L_4337:
        /*08b0*/ 	.byte	0x04, 0x05
        /*08b2*/ 	.short	(.L_4339 - .L_4338)
.L_4338:
        /*08b4*/ 	.word	0x00000080
        /*08b8*/ 	.word	0x00000001
        /*08bc*/ 	.word	0x00000001


	//----- nvinfo : EIATTR_CRS_STACK_SIZE
	.align		4
.L_4339:
        /*08c0*/ 	.byte	0x04, 0x1e
        /*08c2*/ 	.short	(.L_4341 - .L_4340)
.L_4340:
        /*08c4*/ 	.word	0x00000000


	//----- nvinfo : EIATTR_CBANK_PARAM_SIZE
	.align		4
.L_4341:
        /*08c8*/ 	.byte	0x03, 0x19
        /*08ca*/ 	.short	0x0128


	//----- nvinfo : EIATTR_PARAM_CBANK
	.align		4
        /*08cc*/ 	.byte	0x04, 0x0a
        /*08ce*/ 	.short	(.L_4343 - .L_4342)
	.align		4
.L_4342:
        /*08d0*/ 	.word	index@(.nv.constant0._ZN10layer_norm13ln_bwd_kernelINS_13Kernel_traitsI6__halfffffjLj5120ELj1ELj1ELj4ELj16ENS_18Kernel_traits_baseILj5120ES2_ffffjLj128EEEEELb0ELb1ELb0ELb1EEEvNS_9BwdParamsE)
        /*08d4*/ 	.short	0x0380
        /*08d6*/ 	.short	0x0128


	//----- nvinfo : EIATTR_SW_WAR
	.align		4
.L_4343:
        /*08d8*/ 	.byte	0x04, 0x36
        /*08da*/ 	.short	(.L_4345 - .L_4344)
.L_4344:
        /*08dc*/ 	.word	0x00000008
.L_4345:


//--------------------- .nv.info._ZN10layer_norm13ln_bwd_kernelINS_13Kernel_traitsI6__halfffffjLj5120ELj1ELj1ELj4ELj16ENS_18Kernel_traits_baseILj5120ES2_ffffjLj128EEEEELb0ELb1ELb1ELb0EEEvNS_9BwdParamsE --------------------------
	.section	.nv.info._ZN10layer_norm13ln_bwd_kernelINS_13Kernel_traitsI6__halfffffjLj5120ELj1ELj1ELj4ELj16ENS_18Kernel_traits_baseILj5120ES2_ffffjLj128EEEEELb0ELb1ELb1ELb0EEEvNS_9BwdParamsE,"",@"SHT_CUDA_INFO"
	.sectionflags	@""
	.align	4


	//----- nvinfo : EIATTR_CUDA_API_VERSION
	.align		4
        /*0000*/ 	.byte	0x04, 0x37
        /*0002*/ 	.short	(.L_4347 - .L_4346)
.L_4346:
        /*0004*/ 	.word	0x00000082


	//----- nvinfo : EIATTR_KPARAM_INFO
	.align		4
.L_4347:
        /*0008*/ 	.byte	0x04, 0x17
        /*000a*/ 	.short	(.L_4349 - .L_4348)
.L_4348:
        /*000c*/ 	.word	0x00000000
        /*0010*/ 	.short	0x0000
        /*0012*/ 	.short	0x0000
        /*0014*/ 	.byte	0x00, 0xf0, 0xa1, 0x04


	//----- nvinfo : EIATTR_SPARSE_MMA_MASK
	.align		4
.L_4349:
        /*0018*/ 	.byte	0x03, 0x50
        /*001a*/ 	.short	0x0000


	//----- nvinfo : EIATTR_MAXREG_COUNT
	.align		4
        /*001c*/ 	.byte	0x03, 0x1b
        /*001e*/ 	.short	0x00ff


	//----- nvinfo : EIATTR_NUM_BARRIERS
	.align		4
        /*0020*/ 	.byte	0x02, 0x4c
        /*0022*/ 	.byte	0x01
	.zero		1


	//----- nvinfo : EIATTR_ANNOTATIONS
	.align		4
        /*0024*/ 	.byte	0x04, 0x55
        /*0026*/ 	.short	(.L_4351 - .L_4350)


	//   ....[0]....
.L_4350:
        /* <DEDUP_REMOVED lines=200> */


	//----- nvinfo : EIATTR_MERCURY_ISA_VERSION
	.align		4
.L_4351:
        /*0c98*/ 	.byte	0x03, 0x5f
        /*0c9a*/ 	.short	0x0101


	//----- nvinfo : EIATTR_COOP_GROUP_MASK_REGIDS
	.align		4
        /*0c9c*/ 	.byte	0x04, 0x29
        /*0c9e*/ 	.short	(.L_4353 - .L_4352)


	//   ....[0]....
.L_4352:
        /*0ca0*/ 	.word	0xffffffff


	//   ....[1]....
        /*0ca4*/ 	.word	0xffffffff


	//   ....[2]....
        /*0ca8*/ 	.word	0xffffffff


	//   ....[3]....
        /*0cac*/ 	.word	0xffffffff


	//   ....[4]....
        /*0cb0*/ 	.word	0xffffffff


	//   ....[5]....
        /*0cb4*/ 	.word	0xffffffff


	//   ....[6]....
        /*0cb8*/ 	.word	0xffffffff


	//   ....[7]....
        /*0cbc*/ 	.word	0xffffffff


	//   ....[8]....
        /*0cc0*/ 	.word	0xffffffff


	//   ....[9]....
        /*0cc4*/ 	.word	0xffffffff


	//----- nvinfo : EIATTR_COOP_GROUP_INSTR_OFFSETS
	.align		4
.L_4353:
        /*0cc8*/ 	.byte	0x04, 0x28
        /*0cca*/ 	.short	(.L_4355 - .L_4354)


	//   ....[0]....
.L_4354:
        /*0ccc*/ 	.word	0x000043e0


	//   ....[1]....
        /*0cd0*/ 	.word	0x00004400


	//   ....[2]....
        /*0cd4*/ 	.word	0x00004440


	//   ....[3]....
        /*0cd8*/ 	.word	0x00004470


	//   ....[4]....
        /*0cdc*/ 	.word	0x00004490


	//   ....[5]....
        /*0ce0*/ 	.word	0x000044b0


	//   ....[6]....
        /*0ce4*/ 	.word	0x000044d0


	//   ....[7]....
        /*0ce8*/ 	.word	0x000044f0


	//   ....[8]....
        /*0cec*/ 	.word	0x00004510


	//   ....[9]....
        /*0cf0*/ 	.word	0x00004530


	//----- nvinfo : EIATTR_VRC_CTA_INIT_COUNT
	.align		4
.L_4355:
        /*0cf4*/ 	.byte	0x02, 0x4a
	.zero		1
	.zero		1


	//----- nvinfo : EIATTR_EXIT_INSTR_OFFSETS
	.align		4
        /*0cf8*/ 	.byte	0x04, 0x1c
        /*0cfa*/ 	.short	(.L_4357 - .L_4356)


	//   ....[0]....
.L_4356:
        /*0cfc*/ 	.word	0x0000e3a0


	//   ....[1]....
        /*0d00*/ 	.word	0x0000e440


	//----- nvinfo : EIATTR_MAX_THREADS
	.align		4
.L_4357:
        /*0d04*/ 	.byte	0x04, 0x05
        /*0d06*/ 	.short	(.L_4359 - .L_4358)
.L_4358:
        /*0d08*/ 	.word	0x00000080
        /*0d0c*/ 	.word	0x00000001
        /*0d10*/ 	.word	0x00000001


	//----- nvinfo : EIATTR_CRS_STACK_SIZE
	.align		4
.L_4359:
        /*0d14*/ 	.byte	0x04, 0x1e
        /*0d16*/ 	.short	(.L_4361 - .L_4360)
.L_4360:
        /*0d18*/ 	.word	0x00000000


	//----- nvinfo : EIATTR_CBANK_PARAM_SIZE
	.align		4
.L_4361:
        /*0d1c*/ 	.byte	0x03, 0x19
        /*0d1e*/ 	.short	0x0128


	//----- nvinfo : EIATTR_PARAM_CBANK
	.align		4
        /*0d20*/ 	.byte	0x04, 0x0a
        /*0d22*/ 	.short	(.L_4363 - .L_4362)
	.align		4
.L_4362:
        /*0d24*/ 	.word	index@(.nv.constant0._ZN10layer_norm13ln_bwd_kernelINS_13Kernel_traitsI6__halfffffjLj5120ELj1ELj1ELj4ELj16ENS_18Kernel_traits_baseILj5120ES2_ffffjLj128EEEEELb0ELb1ELb1ELb0EEEvNS_9BwdParamsE)
        /*0d28*/ 	.short	0x0380
        /*0d2a*/ 	.short	0x0128


	//----- nvinfo : EIATTR_SW_WAR
	.align		4
.L_4363:
        /*0d2c*/ 	.byte	0x04, 0x36
        /*0d2e*/ 	.short	(.L_4365 - .L_4364)
.L_4364:
        /*0d30*/ 	.word	0x00000008
.L_4365:


//--------------------- .nv.info._ZN10layer_norm13ln_bwd_kernelINS_13Kernel_traitsI6__halfffffjLj5120ELj1ELj1ELj4ELj16ENS_18Kernel_traits_baseILj5120ES2_ffffjLj128EEEEELb0ELb1ELb1ELb1EEEvNS_9BwdParamsE --------------------------
	.section	.nv.info._ZN10layer_norm13ln_bwd_kernelINS_13Kernel_traitsI6__halfffffjLj5120ELj1ELj1ELj4ELj16ENS_18Kernel_traits_baseILj5120ES2_ffffjLj128EEEEELb0ELb1ELb1ELb1EEEvNS_9BwdParamsE,"",@"SHT_CUDA_INFO"
	.sectionflags	@""
	.align	4


	//----- nvinfo : EIATTR_CUDA_API_VERSION
	.align		4
        /*0000*/ 	.byte	0x04, 0x37
        /*0002*/ 	.short	(.L_4367 - .L_4366)
.L_4366:
        /*0004*/ 	.word	0x00000082


	//----- nvinfo : EIATTR_KPARAM_INFO
	.align		4
.L_4367:
        /*0008*/ 	.byte	0x04, 0x17
        /*000a*/ 	.short	(.L_4369 - .L_4368)
.L_4368:
        /*000c*/ 	.word	0x00000000
        /*0010*/ 	.short	0x0000
        /*0012*/ 	.short	0x0000
        /*0014*/ 	.byte	0x00, 0xf0, 0xa1, 0x04


	//----- nvinfo : EIATTR_SPARSE_MMA_MASK
	.align		4
.L_4369:
        /*0018*/ 	.byte	0x03, 0x50
        /*001a*/ 	.short	0x0000


	//----- nvinfo : EIATTR_MAXREG_COUNT
	.align		4
        /*001c*/ 	.byte	0x03, 0x1b
        /*001e*/ 	.short	0x00ff


	//----- nvinfo : EIATTR_NUM_BARRIERS
	.align		4
        /*0020*/ 	.byte	0x02, 0x4c
        /*0022*/ 	.byte	0x01
	.zero		1


	//----- nvinfo : EIATTR_ANNOTATIONS
	.align		4
        /*0024*/ 	.byte	0x04, 0x55
        /*0026*/ 	.short	(.L_4371 - .L_4370)


	//   ....[0]....
.L_4370:
        /* <DEDUP_REMOVED lines=91> */


	//----- nvinfo : EIATTR_MERCURY_ISA_VERSION
	.align		4
.L_4371:
        /*05c0*/ 	.byte	0x03, 0x5f
        /*05c2*/ 	.short	0x0101


	//----- nvinfo : EIATTR_COOP_GROUP_MASK_REGIDS
	.align		4
        /*05c4*/ 	.byte	0x04, 0x29
        /*05c6*/ 	.short	(.L_4373 - .L_4372)


	//   ....[0]....
.L_4372:
        /*05c8*/ 	.word	0xffffffff


	//   ....[1]....
        /*05cc*/ 	.word	0xffffffff


	//   ....[2]....
        /*05d0*/ 	.word	0xffffffff


	//   ....[3]....
        /*05d4*/ 	.word	0xffffffff


	//   ....[4]....
        /*05d8*/ 	.word	0xffffffff


	//   ....[5]....
        /*05dc*/ 	.word	0xffffffff


	//   ....[6]....
        /*05e0*/ 	.word	0xffffffff


	//   ....[7]....
        /*05e4*/ 	.word	0xffffffff


	//   ....[8]....
        /*05e8*/ 	.word	0xffffffff


	//   ....[9]....
        /*05ec*/ 	.word	0xffffffff


	//----- nvinfo : EIATTR_COOP_GROUP_INSTR_OFFSETS
	.align		4
.L_4373:
        /*05f0*/ 	.byte	0x04, 0x28
        /*05f2*/ 	.short	(.L_4375 - .L_4374)


	//   ....[0]....
.L_4374:
        /*05f4*/ 	.word	0x00003190


	//   ....[1]....
        /*05f8*/ 	.word	0x000031b0


	//   ....[2]....
        /*05fc*/ 	.word	0x000031f0


	//   ....[3]....
        /*0600*/ 	.word	0x00003200


	//   ....[4]....
        /*0604*/ 	.word	0x00003240


	//   ....[5]....
        /*0608*/ 	.word	0x00003250


	//   ....[6]....
        /*060c*/ 	.word	0x00003280


	//   ....[7]....
        /*0610*/ 	.word	0x00003290


	//   ....[8]....
        /*0614*/ 	.word	0x000032c0


	//   ....[9]....
        /*0618*/ 	.word	0x000032d0


	//----- nvinfo : EIATTR_VRC_CTA_INIT_COUNT
	.align		4
.L_4375:
        /*061c*/ 	.byte	0x02, 0x4a
	.zero		1
	.zero		1


	//----- nvinfo : EIATTR_EXIT_INSTR_OFFSETS
	.align		4
        /*0620*/ 	.byte	0x04, 0x1c
        /*0622*/ 	.short	(.L_4377 - .L_4376)


	//   ....[0]....
.L_4376:
        /*0624*/ 	.word	0x0000c020


	//----- nvinfo : EIATTR_MAX_THREADS
	.align		4
.L_4377:
        /*0628*/ 	.byte	0x04, 0x05
        /*062a*/ 	.short	(.L_4379 - .L_4378)
.L_4378:
        /*062c*/ 	.word	0x00000080
        /*0630*/ 	.word	0x00000001
        /*0634*/ 	.word	0x00000001


	//----- nvinfo : EIATTR_CRS_STACK_SIZE
	.align		4
.L_4379:
        /*0638*/ 	.byte	0x04, 0x1e
        /*063a*/ 	.short	(.L_4381 - .L_4380)
.L_4380:
        /*063c*/ 	.word	0x00000000


	//----- nvinfo : EIATTR_CBANK_PARAM_SIZE
	.align		4
.L_4381:
        /*0640*/ 	.byte	0x03, 0x19
        /*0642*/ 	.short	0x0128


	//----- nvinfo : EIATTR_PARAM_CBANK
	.align		4
        /*0644*/ 	.byte	0x04, 0x0a
        /*0646*/ 	.short	(.L_4383 - .L_4382)
	.align		4
.L_4382:
        /*0648*/ 	.word	index@(.nv.constant0._ZN10layer_norm13ln_bwd_kernelINS_13Kernel_traitsI6__halfffffjLj5120ELj1ELj1ELj4ELj16ENS_18Kernel_traits_baseILj5120ES2_ffffjLj128EEEEELb0ELb1ELb1ELb1EEEvNS_9BwdParamsE)
        /*064c*/ 	.short	0x0380
        /*064e*/ 	.short	0x0128


	//----- nvinfo : EIATTR_SW_WAR
	.align		4
.L_4383:
        /*0650*/ 	.byte	0x04, 0x36
        /*0652*/ 	.short	(.L_4385 - .L_4384)
.L_4384:
        /*0654*/ 	.word	0x00000008
.L_4385:


//--------------------- .nv.info._ZN10layer_norm13ln_bwd_kernelINS_13Kernel_traitsI6__halfffffjLj5120ELj1ELj1ELj4ELj16ENS_18Kernel_traits_baseILj5120ES2_ffffjLj128EEEEELb1ELb0ELb0ELb0EEEvNS_9BwdParamsE --------------------------
	.section	.nv.info._ZN10layer_norm13ln_bwd_kernelINS_13Kernel_traitsI6__halfffffjLj5120ELj1ELj1ELj4ELj16ENS_18Kernel_traits_baseILj5120ES2_ffffjLj128EEEEELb1ELb0ELb0ELb0EEEvNS_9BwdParamsE,"",@"SHT_CUDA_INFO"
	.sectionflags	@""
	.align	4


	//----- nvinfo : EIATTR_CUDA_API_VERSION
	.align		4
        /*0000*/ 	.byte	0x04, 0x37
        /*0002*/ 	.short	(.L_4387 - .L_4386)
.L_4386:
        /*0004*/ 	.word	0x00000082


	//----- nvinfo : EIATTR_KPARAM_INFO
	.align		4
.L_4387:
        /*0008*/ 	.byte	0x04, 0x17
        /*000a*/ 	.short	(.L_4389 - .L_4388)
.L_4388:
        /*000c*/ 	.word	0x00000000
        /*0010*/ 	.short	0x0000
        /*0012*/ 	.short	0x0000
        /*0014*/ 	.byte	0x00, 0xf0, 0xa1, 0x04


	//----- nvinfo : EIATTR_SPARSE_MMA_MASK
	.align		4
.L_4389:
        /*0018*/ 	.byte	0x03, 0x50
        /*001a*/ 	.short	0x0000


	//----- nvinfo : EIATTR_MAXREG_COUNT
	.align		4
        /*001c*/ 	.byte	0x03, 0x1b
        /*001e*/ 	.short	0x00ff


	//----- nvinfo : EIATTR_NUM_BARRIERS
	.align		4
        /*0020*/ 	.byte	0x02, 0x4c
        /*0022*/ 	.byte	0x01
	.zero		1


	//----- nvinfo : EIATTR_MERCURY_ISA_VERSION
	.align		4
        /*0024*/ 	.byte	0x03, 0x5f
        /*0026*/ 	.short	0x0101


	//----- nvinfo : EIATTR_COOP_GROUP_MASK_REGIDS
	.align		4
        /*0028*/ 	.byte	0x04, 0x29
        /*002a*/ 	.short	(.L_4391 - .L_4390)


	//   ....[0]....
.L_4390:
        /*002c*/ 	.word	0xffffffff


	//   ....[1]....
        /*0030*/ 	.word	0xffffffff


	//   ....[2]....
        /*0034*/ 	.word	0xffffffff


	//   ....[3]....
        /*0038*/ 	.word	0xffffffff


	//   ....[4]....
        /*003c*/ 	.word	0xffffffff


	//   ....[5]....
        /*0040*/ 	.word	0xffffffff


	//   ....[6]....
        /*0044*/ 	.word	0xffffffff


	//   ....[7]....
        /*0048*/ 	.word	0xffffffff


	//   ....[8]....
        /*004c*/ 	.word	0xffffffff


	//   ....[9]....
        /*0050*/ 	.word	0xffffffff


	//----- nvinfo : EIATTR_COOP_GROUP_INSTR_OFFSETS
	.align		4
.L_4391:
        /*0054*/ 	.byte	0x04, 0x28
        /*0056*/ 	.short	(.L_4393 - .L_4392)


	//   ....[0]....
.L_4392:
        /*0058*/ 	.word	0x000030e0


	//   ....[1]....
        /*005c*/ 	.word	0x00003110


	//   ....[2]....
        /*0060*/ 	.word	0x00003140


	//   ....[3]....
        /*0064*/ 	.word	0x00003150


	//   ....[4]....
        /*0068*/ 	.word	0x00003180


	//   ....[5]....
        /*006c*/ 	.word	0x00003190


	//   ....[6]....
        /*0070*/ 	.word	0x000031c0


	//   ....[7]....
        /*0074*/ 	.word	0x000031d0


	//   ....[8]....
        /*0078*/ 	.word	0x00003200


	//   ....[9]....
        /*007c*/ 	.word	0x00003210


	//----- nvinfo : EIATTR_VRC_CTA_INIT_COUNT
	.align		4
.L_4393:
        /*0080*/ 	.byte	0x02, 0x4a
	.zero		1
	.zero		1


	//----- nvinfo : EIATTR_EXIT_INSTR_OFFSETS
	.align		4
        /*0084*/ 	.byte	0x04, 0x1c
        /*0086*/ 	.short	(.L_4395 - .L_4394)


	//   ....[0]....
.L_4394:
        /*0088*/ 	.word	0x00009da0


	//   ....[1]....
        /*008c*/ 	.word	0x00009e20


	//----- nvinfo : EIATTR_MAX_THREADS
	.align		4
.L_4395:
        /*0090*/ 	.byte	0x04, 0x05
        /*0092*/ 	.short	(.L_4397 - .L_4396)
.L_4396:
        /*0094*/ 	.word	0x00000080
        /*0098*/ 	.word	0x00000001
        /*009c*/ 	.word	0x00000001


	//----- nvinfo : EIATTR_CRS_STACK_SIZE
	.align		4
.L_4397:
        /*00a0*/ 	.byte	0x04, 0x1e
        /*00a2*/ 	.short	(.L_4399 - .L_4398)
.L_4398:
        /*00a4*/ 	.word	0x00000000


	//----- nvinfo : EIATTR_CBANK_PARAM_SIZE
	.align		4
.L_4399:
        /*00a8*/ 	.byte	0x03, 0x19
        /*00aa*/ 	.short	0x0128


	//----- nvinfo : EIATTR_PARAM_CBANK
	.align		4
        /*00ac*/ 	.byte	0x04, 0x0a
        /*00ae*/ 	.short	(.L_4401 - .L_4400)
	.align		4
.L_4400:
        /*00b0*/ 	.word	index@(.nv.constant0._ZN10layer_norm13ln_bwd_kernelINS_13Kernel_traitsI6__halfffffjLj5120ELj1ELj1ELj4ELj16ENS_18Kernel_traits_baseILj5120ES2_ffffjLj128EEEEELb1ELb0ELb0ELb0EEEvNS_9BwdParamsE)
        /*00b4*/ 	.short	0x0380
        /*00b6*/ 	.short	0x0128


	//----- nvinfo : EIATTR_SW_WAR
	.align		4
.L_4401:
        /*00b8*/ 	.byte	0x04, 0x36
        /*00ba*/ 	.short	(.L_4403 - .L_4402)
.L_4402:
        /*00bc*/ 	.word	0x00000008
.L_4403:


//--------------------- .nv.info._ZN10layer_norm13ln_bwd_kernelINS_13Kernel_traitsI6__halfffffjLj5120ELj1ELj1ELj4ELj16ENS_18Kernel_traits_baseILj5120ES2_ffffjLj128EEEEELb1ELb0ELb0ELb1EEEvNS_9BwdParamsE --------------------------
	.section	.nv.info._ZN10layer_norm13ln_bwd_kernelINS_13Kernel_traitsI6__halfffffjLj5120ELj1ELj1ELj4ELj16ENS_18Kernel_traits_baseILj5120ES2_ffffjLj128EEEEELb1ELb0ELb0ELb1EEEvNS_9BwdParamsE,"",@"SHT_CUDA_INFO"
	.sectionflags	@""
	.align	4


	//----- nvinfo : EIATTR_CUDA_API_VERSION
	.align		4
        /*0000*/ 	.byte	0x04, 0x37
        /*0002*/ 	.short	(.L_4405 - .L_4404)
.L_4404:
        /*0004*/ 	.word	0x00000082


	//----- nvinfo : EIATTR_KPARAM_INFO
	.align		4
.L_4405:
        /*0008*/ 	.byte	0x04, 0x17
        /*000a*/ 	.short	(.L_4407 - .L_4406)
.L_4406:
        /*000c*/ 	.word	0x00000000
        /*0010*/ 	.short	0x0000
        /*0012*/ 	.short	0x0000
        /*0014*/ 	.byte	0x00, 0xf0, 0xa1, 0x04


	//----- nvinfo : EIATTR_SPARSE_MMA_MASK
	.align		4
.L_4407:
        /*0018*/ 	.byte	0x03, 0x50
        /*001a*/ 	.short	0x0000


	//----- nvinfo : EIATTR_MAXREG_COUNT
	.align		4
        /*001c*/ 	.byte	0x03, 0x1b
        /*001e*/ 	.short	0x00ff


	//----- nvinfo : EIATTR_NUM_BARRIERS
	.align		4
        /*0020*/ 	.byte	0x02, 0x4c
        /*0022*/ 	.byte	0x01
	.zero		1


	//----- nvinfo : EIATTR_ANNOTATIONS
	.align		4
        /*0024*/ 	.byte	0x04, 0x55
        /*0026*/ 	.short	(.L_4409 - .L_4408)


	//   ....[0]....
.L_4408:
        /* <DEDUP_REMOVED lines=25> */


	//----- nvinfo : EIATTR_MERCURY_ISA_VERSION
	.align		4
.L_4409:
        /*01a8*/ 	.byte	0x03, 0x5f
        /*01aa*/ 	.short	0x0101


	//----- nvinfo : EIATTR_COOP_GROUP_MASK_REGIDS
	.align		4
        /*01ac*/ 	.byte	0x04, 0x29
        /*01ae*/ 	.short	(.L_4411 - .L_4410)


	//   ....[0]....
.L_4410:
        /*01b0*/ 	.word	0xffffffff


	//   ....[1]....
        /*01b4*/ 	.word	0xffffffff


	//   ....[2]....
        /*01b8*/ 	.word	0xffffffff


	//   ....[3]....
        /*01bc*/ 	.word	0xffffffff


	//   ....[4]....
        /*01c0*/ 	.word	0xffffffff


	//   ....[5]....
        /*01c4*/ 	.word	0xffffffff


	//   ....[6]....
        /*01c8*/ 	.word	0xffffffff


	//   ....[7]....
        /*01cc*/ 	.word	0xffffffff


	//   ....[8]....
        /*01d0*/ 	.word	0xffffffff


	//   ....[9]....
        /*01d4*/ 	.word	0xffffffff


	//----- nvinfo : EIATTR_COOP_GROUP_INSTR_OFFSETS
	.align		4
.L_4411:
        /*01d8*/ 	.byte	0x04, 0x28
        /*01da*/ 	.short	(.L_4413 - .L_4412)


	//   ....[0]....
.L_4412:
        /*01dc*/ 	.word	0x000022f0


	//   ....[1]....
        /*01e0*/ 	.word	0x000023d0


	//   ....[2]....
        /*01e4*/ 	.word	0x000023f0


	//   ....[3]....
        /*01e8*/ 	.word	0x00002410


	//   ....[4]....
        /*01ec*/ 	.word	0x00002430


	//   ....[5]....
        /*01f0*/ 	.word	0x00002450


	//   ....[6]....
        /*01f4*/ 	.word	0x00002470


	//   ....[7]....
        /*01f8*/ 	.word	0x00002480


	//   ....[8]....
        /*01fc*/ 	.word	0x000024b0


	//   ....[9]....
        /*0200*/ 	.word	0x000024c0


	//----- nvinfo : EIATTR_VRC_CTA_INIT_COUNT
	.align		4
.L_4413:
        /*0204*/ 	.byte	0x02, 0x4a
	.zero		1
	.zero		1


	//----- nvinfo : EIATTR_EXIT_INSTR_OFFSETS
	.align		4
        /*0208*/ 	.byte	0x04, 0x1c
        /*020a*/ 	.short	(.L_4415 - .L_4414)


	//   ....[0]....
.L_4414:
        /*020c*/ 	.word	0x00008250


	//----- nvinfo : EIATTR_MAX_THREADS
	.align		4
.L_4415:
        /*0210*/ 	.byte	0x04, 0x05
        /*0212*/ 	.short	(.L_4417 - .L_4416)
.L_4416:
        /*0214*/ 	.word	0x00000080
        /*0218*/ 	.word	0x00000001
        /*021c*/ 	.word	0x00000001


	//----- nvinfo : EIATTR_CBANK_PARAM_SIZE
	.align		4
.L_4417:
        /*0220*/ 	.byte	0x03, 0x19
        /*0222*/ 	.short	0x0128


	//----- nvinfo : EIATTR_PARAM_CBANK
	.align		4
        /*0224*/ 	.byte	0x04, 0x0a
        /*0226*/ 	.short	(.L_4419 - .L_4418)
	.align		4
.L_4418:
        /*0228*/ 	.word	index@(.nv.constant0._ZN10layer_norm13ln_bwd_kernelINS_13Kernel_traitsI6__halfffffjLj5120ELj1ELj1ELj4ELj16ENS_18Kernel_traits_baseILj5120ES2_ffffjLj128EEEEELb1ELb0ELb0ELb1EEEvNS_9BwdParamsE)
        /*022c*/ 	.short	0x0380
        /*022e*/ 	.short	0x0128


	//----- nvinfo : EIATTR_SW_WAR
	.align		4
.L_4419:
        /*0230*/ 	.byte	0x04, 0x36
        /*0232*/ 	.short	(.L_4421 - .L_4420)
.L_4420:
        /*0234*/ 	.word	0x00000008
.L_4421:


//--------------------- .nv.info._ZN10layer_norm22ln_bwd_finalize_kernelINS_22Kernel_traits_finalizeILj5120E6__halfffffjLb0ELj1024ELj4ENS_18Kernel_traits_baseILj5120ES2_ffffjLj1024EEEEELb0ELb0EEEvNS_9BwdParamsE --------------------------
	.section	.nv.info._ZN10layer_norm22ln_bwd_finalize_kernelINS_22Kernel_traits_finalizeILj5120E6__halfffffjLb0ELj1024ELj4ENS_18Kernel_traits_baseILj5120ES2_ffffjLj1024EEEEELb0ELb0EEEvNS_9BwdParamsE,"",@"SHT_CUDA_INFO"
	.sectionflags	@""
	.align	4


	//----- nvinfo : EIATTR_CUDA_API_VERSION
	.align		4
        /*0000*/ 	.byte	0x04, 0x37
        /*0002*/ 	.short	(.L_4423 - .L_4422)
.L_4422:
        /*0004*/ 	.word	0x00000082


	//----- nvinfo : EIATTR_KPARAM_INFO
	.align		4
.L_4423:
        /*0008*/ 	.byte	0x04, 0x17
        /*000a*/ 	.short	(.L_4425 - .L_4424)
.L_4424:
        /*000c*/ 	.word	0x00000000
        /*0010*/ 	.short	0x0000
        /*0012*/ 	.short	0x0000
        /*0014*/ 	.byte	0x00, 0xf0, 0xa1, 0x04


	//----- nvinfo : EIATTR_SPARSE_MMA_MASK
	.align		4
.L_4425:
        /*0018*/ 	.byte	0x03, 0x50
        /*001a*/ 	.short	0x0000


	//----- nvinfo : EIATTR_MAXREG_COUNT
	.align		4
        /*001c*/ 	.byte	0x03, 0x1b
        /*001e*/ 	.short	0x0040


	//----- nvinfo : EIATTR_NUM_BARRIERS
	.align		4
        /*0020*/ 	.byte	0x02, 0x4c
        /*0022*/ 	.byte	0x01
	.zero		1


	//----- nvinfo : EIATTR_MERCURY_ISA_VERSION
	.align		4
        /*0024*/ 	.byte	0x03, 0x5f
        /*0026*/ 	.short	0x0101


	//----- nvinfo : EIATTR_COOP_GROUP_MASK_REGIDS
	.align		4
        /*0028*/ 	.byte	0x04, 0x29
        /*002a*/ 	.short	(.L_4427 - .L_4426)


	//   ....[0]....
.L_4426:
        /*002c*/ 	.word	0xffffffff


	//   ....[1]....
        /*0030*/ 	.word	0xffffffff


	//   ....[2]....
        /*0034*/ 	.word	0xffffffff


	//   ....[3]....
        /*0038*/ 	.word	0xffffffff


	//   ....[4]....
        /*003c*/ 	.word	0xffffffff


	//   ....[5]....
        /*0040*/ 	.word	0xffffffff


	//   ....[6]....
        /*0044*/ 	.word	0xffffffff


	//   ....[7]....
        /*0048*/ 	.word	0xffffffff


	//   ....[8]....
        /*004c*/ 	.word	0xffffffff


	//   ....[9]....
        /*0050*/ 	.word	0xffffffff


	//----- nvinfo : EIATTR_COOP_GROUP_INSTR_OFFSETS
	.align		4
.L_4427:
        /*0054*/ 	.byte	0x04, 0x28
        /*0056*/ 	.short	(.L_4429 - .L_4428)


	//   ....[0]....
.L_4428:
        /*0058*/ 	.word	0x000015e0


	//   ....[1]....
        /*005c*/ 	.word	0x000015f0


	//   ....[2]....
        /*0060*/ 	.word	0x00001620


	//   ....[3]....
        /*0064*/ 	.word	0x00001630


	//   ....[4]....
        /*0068*/ 	.word	0x00001660


	//   ....[5]....
        /*006c*/ 	.word	0x00001670


	//   ....[6]....
        /*0070*/ 	.word	0x000016b0


	//   ....[7]....
        /*0074*/ 	.word	0x000016e0


	//   ....[8]....
        /*0078*/ 	.word	0x00001710


	//   ....[9]....
        /*007c*/ 	.word	0x00001720


	//----- nvinfo : EIATTR_VRC_CTA_INIT_COUNT
	.align		4
.L_4429:
        /*0080*/ 	.byte	0x02, 0x4a
	.zero		1
	.zero		1


	//----- nvinfo : EIATTR_EXIT_INSTR_OFFSETS
	.align		4
        /*0084*/ 	.byte	0x04, 0x1c
        /*0086*/ 	.short	(.L_4431 - .L_4430)


	//   ....[0]....
.L_4430:
        /*0088*/ 	.word	0x00000060


	//   ....[1]....
        /*008c*/ 	.word	0x00001780


	//   ....[2]....
        /*0090*/ 	.word	0x000017b0


	//   ....[3]....
        /*0094*/ 	.word	0x00001870


	//----- nvinfo : EIATTR_MAX_THREADS
	.align		4
.L_4431:
        /*0098*/ 	.byte	0x04, 0x05
        /*009a*/ 	.short	(.L_4433 - .L_4432)
.L_4432:
        /*009c*/ 	.word	0x00000400
        /*00a0*/ 	.word	0x00000001
        /*00a4*/ 	.word	0x00000001


	//----- nvinfo : EIATTR_CRS_STACK_SIZE
	.align		4
.L_4433:
        /*00a8*/ 	.byte	0x04, 0x1e
        /*00aa*/ 	.short	(.L_4435 - .L_4434)
.L_4434:
        /*00ac*/ 	.word	0x00000000


	//----- nvinfo : EIATTR_CBANK_PARAM_SIZE
	.align		4
.L_4435:
        /*00b0*/ 	.byte	0x03, 0x19
        /*00b2*/ 	.short	0x0128


	//----- nvinfo : EIATTR_PARAM_CBANK
	.align		4
        /*00b4*/ 	.byte	0x04, 0x0a
        /*00b6*/ 	.short	(.L_4437 - .L_4436)
	.align		4
.L_4436:
        /*00b8*/ 	.word	index@(.nv.constant0._ZN10layer_norm22ln_bwd_finalize_kernelINS_22Kernel_traits_finalizeILj5120E6__halfffffjLb0ELj1024ELj4ENS_18Kernel_traits_baseILj5120ES2_ffffjLj1024EEEEELb0ELb0EEEvNS_9BwdParamsE)
        /*00bc*/ 	.short	0x0380
        /*00be*/ 	.short	0x0128


	//----- nvinfo : EIATTR_SW_WAR
	.align		4
.L_4437:
        /*00c0*/ 	.byte	0x04, 0x36
        /*00c2*/ 	.short	(.L_4439 - .L_4438)
.L_4438:
        /*00c4*/ 	.word	0x00000008
.L_4439:


//--------------------- .nv.info._ZN10layer_norm13ln_bwd_kernelINS_13Kernel_traitsI6__halfffffjLj5120ELj1ELj1ELj4ELj16ENS_18Kernel_traits_baseILj5120ES2_ffffjLj128EEEEELb1ELb0ELb1ELb0EEEvNS_9BwdParamsE --------------------------
	.section	.nv.info._ZN10layer_norm13ln_bwd_kernelINS_13Kernel_traitsI6__halfffffjLj5120ELj1ELj1ELj4ELj16ENS_18Kernel_traits_baseILj5120ES2_ffffjLj128EEEEELb1ELb0ELb1ELb0EEEvNS_9BwdParamsE,"",@"SHT_CUDA_INFO"
	.sectionflags	@""
	.align	4


	//----- nvinfo : EIATTR_CUDA_API_VERSION
	.align		4
        /*0000*/ 	.byte	0x04, 0x37
        /*0002*/ 	.short	(.L_4441 - .L_4440)
.L_4440:
        /*0004*/ 	.word	0x00000082


	//----- nvinfo : EIATTR_KPARAM_INFO
	.align		4
.L_4441:
        /*0008*/ 	.byte	0x04, 0x17
        /*000a*/ 	.short	(.L_4443 - .L_4442)
.L_4442:
        /*000c*/ 	.word	0x00000000
        /*0010*/ 	.short	0x0000
        /*0012*/ 	.short	0x0000
        /*0014*/ 	.byte	0x00, 0xf0, 0xa1, 0x04


	//----- nvinfo : EIATTR_SPARSE_MMA_MASK
	.align		4
.L_4443:
        /*0018*/ 	.byte	0x03, 0x50
        /*001a*/ 	.short	0x0000


	//----- nvinfo : EIATTR_MAXREG_COUNT
	.align		4
        /*001c*/ 	.byte	0x03, 0x1b
        /*001e*/ 	.short	0x00ff


	//----- nvinfo : EIATTR_NUM_BARRIERS
	.align		4
        /*0020*/ 	.byte	0x02, 0x4c
        /*0022*/ 	.byte	0x01
	.zero		1


	//----- nvinfo : EIATTR_ANNOTATIONS
	.align		4
        /*0024*/ 	.byte	0x04, 0x55
        /*0026*/ 	.short	(.L_4445 - .L_4444)


	//   ....[0]....
.L_4444:
        /* <DEDUP_REMOVED lines=11> */


	//----- nvinfo : EIATTR_MERCURY_ISA_VERSION
	.align		4
.L_4445:
        /*00c8*/ 	.byte	0x03, 0x5f
        /*00ca*/ 	.short	0x0101


	//----- nvinfo : EIATTR_COOP_GROUP_MASK_REGIDS
	.align		4
        /*00cc*/ 	.byte	0x04, 0x29
        /*00ce*/ 	.short	(.L_4447 - .L_4446)


	//   ....[0]....
.L_4446:
        /*00d0*/ 	.word	0xffffffff


	//   ....[1]....
        /*00d4*/ 	.word	0xffffffff


	//   ....[2]....
        /*00d8*/ 	.word	0xffffffff


	//   ....[3]....
        /*00dc*/ 	.word	0xffffffff


	//   ....[4]....
        /*00e0*/ 	.word	0xffffffff


	//   ....[5]....
        /*00e4*/ 	.word	0xffffffff


	//   ....[6]....
        /*00e8*/ 	.word	0xffffffff


	//   ....[7]....
        /*00ec*/ 	.word	0xffffffff


	//   ....[8]....
        /*00f0*/ 	.word	0xffffffff


	//   ....[9]....
        /*00f4*/ 	.word	0xffffffff


	//----- nvinfo : EIATTR_COOP_GROUP_INSTR_OFFSETS
	.align		4
.L_4447:
        /*00f8*/ 	.byte	0x04, 0x28
        /*00fa*/ 	.short	(.L_4449 - .L_4448)


	//   ....[0]....
.L_4448:
        /*00fc*/ 	.word	0x00004070


	//   ....[1]....
        /*0100*/ 	.word	0x00004090


	//   ....[2]....
        /*0104*/ 	.word	0x000040d0


	//   ....[3]....
        /*0108*/ 	.word	0x000040e0


	//   ....[4]....
        /*010c*/ 	.word	0x00004120


	//   ....[5]....
        /*0110*/ 	.word	0x00004130


	//   ....[6]....
        /*0114*/ 	.word	0x00004160


	//   ....[7]....
        /*0118*/ 	.word	0x00004170


	//   ....[8]....
        /*011c*/ 	.word	0x000041a0


	//   ....[9]....
        /*0120*/ 	.word	0x000041b0


	//----- nvinfo : EIATTR_VRC_CTA_INIT_COUNT
	.align		4
.L_4449:
        /*0124*/ 	.byte	0x02, 0x4a
	.zero		1
	.zero		1


	//----- nvinfo : EIATTR_EXIT_INSTR_OFFSETS
	.align		4
        /*0128*/ 	.byte	0x04, 0x1c
        /*012a*/ 	.short	(.L_4451 - .L_4450)


	//   ....[0]....
.L_4450:
        /*012c*/ 	.word	0x0000dad0


	//   ....[1]....
        /*0130*/ 	.word	0x0000db50


	//----- nvinfo : EIATTR_MAX_THREADS
	.align		4
.L_4451:
        /*0134*/ 	.byte	0x04, 0x05
        /*0136*/ 	.short	(.L_4453 - .L_4452)
.L_4452:
        /*0138*/ 	.word	0x00000080
        /*013c*/ 	.word	0x00000001
        /*0140*/ 	.word	0x00000001


	//----- nvinfo : EIATTR_CRS_STACK_SIZE
	.align		4
.L_4453:
        /*0144*/ 	.byte	0x04, 0x1e
        /*0146*/ 	.short	(.L_4455 - .L_4454)
.L_4454:
        /*0148*/ 	.word	0x00000000


	//----- nvinfo : EIATTR_CBANK_PARAM_SIZE
	.align		4
.L_4455:
        /*014c*/ 	.byte	0x03, 0x19
        /*014e*/ 	.short	0x0128


	//----- nvinfo : EIATTR_PARAM_CBANK
	.align		4
        /*0150*/ 	.byte	0x04, 0x0a
        /*0152*/ 	.short	(.L_4457 - .L_4456)
	.align		4
.L_4456:
        /*0154*/ 	.word	index@(.nv.constant0._ZN10layer_norm13ln_bwd_kernelINS_13Kernel_traitsI6__halfffffjLj5120ELj1ELj1ELj4ELj16ENS_18Kernel_traits_baseILj5120ES2_ffffjLj128EEEEELb1ELb0ELb1ELb0EEEvNS_9BwdParamsE)
        /*0158*/ 	.short	0x0380
        /*015a*/ 	.short	0x0128


	//----- nvinfo : EIATTR_SW_WAR
	.align		4
.L_4457:
        /*015c*/ 	.byte	0x04, 0x36
        /*015e*/ 	.short	(.L_4459 - .L_4458)
.L_4458:
        /*0160*/ 	.word	0x00000008
.L_4459:


//--------------------- .nv.info._ZN10layer_norm22ln_bwd_finalize_kernelINS_22Kernel_traits_finalizeILj5120E6__halfffffjLb0ELj1024ELj4ENS_18Kernel_traits_baseILj5120ES2_ffffjLj1024EEEEELb0ELb1EEEvNS_9BwdParamsE --------------------------
	.section	.nv.info._ZN10layer_norm22ln_bwd_finalize_kernelINS_22Kernel_traits_finalizeILj5120E6__halfffffjLb0ELj1024ELj4ENS_18Kernel_traits_baseILj5120ES2_ffffjLj1024EEEEELb0ELb1EEEvNS_9BwdParamsE,"",@"SHT_CUDA_INFO"
	.sectionflags	@""
	.align	4


	//----- nvinfo : EIATTR_CUDA_API_VERSION
	.align		4
        /*0000*/ 	.byte	0x04, 0x37
        /*0002*/ 	.short	(.L_4461 - .L_4460)
.L_4460:
        /*0004*/ 	.word	0x00000082


	//----- nvinfo : EIATTR_KPARAM_INFO
	.align		4
.L_4461:
        /*0008*/ 	.byte	0x04, 0x17
        /*000a*/ 	.short	(.L_4463 - .L_4462)
.L_4462:
        /*000c*/ 	.word	0x00000000
        /*0010*/ 	.short	0x0000
        /*0012*/ 	.short	0x0000
        /*0014*/ 	.byte	0x00, 0xf0, 0xa1, 0x04


	//----- nvinfo : EIATTR_SPARSE_MMA_MASK
	.align		4
.L_4463:
        /*0018*/ 	.byte	0x03, 0x50
        /*001a*/ 	.short	0x0000


	//----- nvinfo : EIATTR_MAXREG_COUNT
	.align		4
        /*001c*/ 	.byte	0x03, 0x1b
        /*001e*/ 	.short	0x0040


	//----- nvinfo : EIATTR_NUM_BARRIERS
	.align		4
        /*0020*/ 	.byte	0x02, 0x4c
        /*0022*/ 	.byte	0x01
	.zero		1


	//----- nvinfo : EIATTR_MERCURY_ISA_VERSION
	.align		4
        /*0024*/ 	.byte	0x03, 0x5f
        /*0026*/ 	.short	0x0101


	//----- nvinfo : EIATTR_COOP_GROUP_MASK_REGIDS
	.align		4
        /*0028*/ 	.byte	0x04, 0x29
        /*002a*/ 	.short	(.L_4465 - .L_4464)


	//   ....[0]....
.L_4464:
        /*002c*/ 	.word	0xffffffff


	//   ....[1]....
        /*0030*/ 	.word	0xffffffff


	//   ....[2]....
        /*0034*/ 	.word	0xffffffff


	//   ....[3]....
        /*0038*/ 	.word	0xffffffff


	//   ....[4]....
        /*003c*/ 	.word	0xffffffff


	//   ....[5]....
        /*0040*/ 	.word	0xffffffff


	//   ....[6]....
        /*0044*/ 	.word	0xffffffff


	//   ....[7]....
        /*0048*/ 	.word	0xffffffff


	//   ....[8]....
        /*004c*/ 	.word	0xffffffff


	//   ....[9]....
        /*0050*/ 	.word	0xffffffff


	//----- nvinfo : EIATTR_COOP_GROUP_INSTR_OFFSETS
	.align		4
.L_4465:
        /*0054*/ 	.byte	0x04, 0x28
        /*0056*/ 	.short	(.L_4467 - .L_4466)


	//   ....[0]....
.L_4466:
        /*0058*/ 	.word	0x00001630


	//   ....[1]....
        /*005c*/ 	.word	0x00001640


	//   ....[2]....
        /*0060*/ 	.word	0x00001670


	//   ....[3]....
        /*0064*/ 	.word	0x00001680


	//   ....[4]....
        /*0068*/ 	.word	0x000016b0


	//   ....[5]....
        /*006c*/ 	.word	0x000016d0


	//   ....[6]....
        /*0070*/ 	.word	0x00001700


	//   ....[7]....
        /*0074*/ 	.word	0x00001710


	//   ....[8]....
        /*0078*/ 	.word	0x00001740


	//   ....[9]....
        /*007c*/ 	.word	0x00001750


	//----- nvinfo : EIATTR_VRC_CTA_INIT_COUNT
	.align		4
.L_4467:
        /*0080*/ 	.byte	0x02, 0x4a
	.zero		1
	.zero		1


	//----- nvinfo : EIATTR_EXIT_INSTR_OFFSETS
	.align		4
        /*0084*/ 	.byte	0x04, 0x1c
        /*0086*/ 	.short	(.L_4469 - .L_4468)


	//   ....[0]....
.L_4468:
        /*0088*/ 	.word	0x00000070


	//   ....[1]....
        /*008c*/ 	.word	0x000017b0


	//   ....[2]....
        /*0090*/ 	.word	0x00001880


	//----- nvinfo : EIATTR_MAX_THREADS
	.align		4
.L_4469:
        /*0094*/ 	.byte	0x04, 0x05
        /*0096*/ 	.short	(.L_4471 - .L_4470)
.L_4470:
        /*0098*/ 	.word	0x00000400
        /*009c*/ 	.word	0x00000001
        /*00a0*/ 	.word	0x00000001


	//----- nvinfo : EIATTR_CRS_STACK_SIZE
	.align		4
.L_4471:
        /*00a4*/ 	.byte	0x04, 0x1e
        /*00a6*/ 	.short	(.L_4473 - .L_4472)
.L_4472:
        /*00a8*/ 	.word	0x00000000


	//----- nvinfo : EIATTR_CBANK_PARAM_SIZE
	.align		4
.L_4473:
        /*00ac*/ 	.byte	0x03, 0x19
        /*00ae*/ 	.short	0x0128


	//----- nvinfo : EIATTR_PARAM_CBANK
	.align		4
        /*00b0*/ 	.byte	0x04, 0x0a
        /*00b2*/ 	.short	(.L_4475 - .L_4474)
	.align		4
.L_4474:
        /*00b4*/ 	.word	index@(.nv.constant0._ZN10layer_norm22ln_bwd_finalize_kernelINS_22Kernel_traits_finalizeILj5120E6__halfffffjLb0ELj1024ELj4ENS_18Kernel_traits_baseILj5120ES2_ffffjLj1024EEEEELb0ELb1EEEvNS_9BwdParamsE)
        /*00b8*/ 	.short	0x0380
        /*00ba*/ 	.short	0x0128


	//----- nvinfo : EIATTR_SW_WAR
	.align		4
.L_4475:
        /*00bc*/ 	.byte	0x04, 0x36
        /*00be*/ 	.short	(.L_4477 - .L_4476)
.L_4476:
        /*00c0*/ 	.word	0x00000008
.L_4477:


//--------------------- .nv.info._ZN10layer_norm13ln_bwd_kernelINS_13Kernel_traitsI6__halfffffjLj5120ELj1ELj1ELj4ELj16ENS_18Kernel_traits_baseILj5120ES2_ffffjLj128EEEEELb1ELb0ELb1ELb1EEEvNS_9BwdParamsE --------------------------
	.section	.nv.info._ZN10layer_norm13ln_bwd_kernelINS_13Kernel_traitsI6__halfffffjLj5120ELj1ELj1ELj4ELj16ENS_18Kernel_traits_baseILj5120ES2_ffffjLj128EEEEELb1ELb0ELb1ELb1EEEvNS_9BwdParamsE,"",@"SHT_CUDA_INFO"
	.sectionflags	@""
	.align	4


	//----- nvinfo : EIATTR_CUDA_API_VERSION
	.align		4
        /*0000*/ 	.byte	0x04, 0x37
        /*0002*/ 	.short	(.L_4479 - .L_4478)
.L_4478:
        /*0004*/ 	.word	0x00000082


	//----- nvinfo : EIATTR_KPARAM_INFO
	.align		4
.L_4479:
        /*0008*/ 	.byte	0x04, 0x17
        /*000a*/ 	.short	(.L_4481 - .L_4480)
.L_4480:
        /*000c*/ 	.word	0x00000000
        /*0010*/ 	.short	0x0000
        /*0012*/ 	.short	0x0000
        /*0014*/ 	.byte	0x00, 0xf0, 0xa1, 0x04


	//----- nvinfo : EIATTR_SPARSE_MMA_MASK
	.align		4
.L_4481:
        /*0018*/ 	.byte	0x03, 0x50
        /*001a*/ 	.short	0x0000


	//----- nvinfo : EIATTR_MAXREG_COUNT
	.align		4
        /*001c*/ 	.byte	0x03, 0x1b
        /*001e*/ 	.short	0x00ff


	//----- nvinfo : EIATTR_NUM_BARRIERS
	.align		4
        /*0020*/ 	.byte	0x02, 0x4c
        /*0022*/ 	.byte	0x01
	.zero		1


	//----- nvinfo : EIATTR_ANNOTATIONS
	.align		4
        /*0024*/ 	.byte	0x04, 0x55
        /*0026*/ 	.short	(.L_4483 - .L_4482)


	//   ....[0]....
.L_4482:
        /*0028*/ 	.word	0x00000001
        /*002c*/ 	.byte	0xe0, 0x24, 0x00, 0x00, 0x01, 0x00, 0x00, 0x00, 0x50, 0x26, 0x00, 0x00


	//----- nvinfo : EIATTR_MERCURY_ISA_VERSION
	.align		4
.L_4483:
        /*0038*/ 	.byte	0x03, 0x5f
        /*003a*/ 	.short	0x0101


	//----- nvinfo : EIATTR_COOP_GROUP_MASK_REGIDS
	.align		4
        /*003c*/ 	.byte	0x04, 0x29
        /*003e*/ 	.short	(.L_4485 - .L_4484)


	//   ....[0]....
.L_4484:
        /*0040*/ 	.word	0xffffffff


	//   ....[1]....
        /*0044*/ 	.word	0xffffffff


	//   ....[2]....
        /*0048*/ 	.word	0xffffffff


	//   ....[3]....
        /*004c*/ 	.word	0xffffffff


	//   ....[4]....
        /*0050*/ 	.word	0xffffffff


	//   ....[5]....
        /*0054*/ 	.word	0xffffffff


	//   ....[6]....
        /*0058*/ 	.word	0xffffffff


	//   ....[7]....
        /*005c*/ 	.word	0xffffffff


	//   ....[8]....
        /*0060*/ 	.word	0xffffffff


	//   ....[9]....
        /*0064*/ 	.word	0xffffffff


	//----- nvinfo : EIATTR_COOP_GROUP_INSTR_OFFSETS
	.align		4
.L_4485:
        /*0068*/ 	.byte	0x04, 0x28
        /*006a*/ 	.short	(.L_4487 - .L_4486)


	//   ....[0]....
.L_4486:
        /*006c*/ 	.word	0x00002af0


	//   ....[1]....
        /*0070*/ 	.word	0x00002b10


	//   ....[2]....
        /*0074*/ 	.word	0x00002b50


	//   ....[3]....
        /*0078*/ 	.word	0x00002b60


	//   ....[4]....
        /*007c*/ 	.word	0x00002ba0


	//   ....[5]....
        /*0080*/ 	.word	0x00002bb0


	//   ....[6]....
        /*0084*/ 	.word	0x00002be0


	//   ....[7]....
        /*0088*/ 	.word	0x00002bf0


	//   ....[8]....
        /*008c*/ 	.word	0x00002c20


	//   ....[9]....
        /*0090*/ 	.word	0x00002c30


	//----- nvinfo : EIATTR_VRC_CTA_INIT_COUNT
	.align		4
.L_4487:
        /*0094*/ 	.byte	0x02, 0x4a
	.zero		1
	.zero		1


	//----- nvinfo : EIATTR_EXIT_INSTR_OFFSETS
	.align		4
        /*0098*/ 	.byte	0x04, 0x1c
        /*009a*/ 	.short	(.L_4489 - .L_4488)


	//   ....[0]....
.L_4488:
        /*009c*/ 	.word	0x0000a220


	//----- nvinfo : EIATTR_MAX_THREADS
	.align		4
.L_4489:
        /*00a0*/ 	.byte	0x04, 0x05
        /*00a2*/ 	.short	(.L_4491 - .L_4490)
.L_4490:
        /*00a4*/ 	.word	0x00000080
        /*00a8*/ 	.word	0x00000001
        /*00ac*/ 	.word	0x00000001


	//----- nvinfo : EIATTR_CRS_STACK_SIZE
	.align		4
.L_4491:
        /*00b0*/ 	.byte	0x04, 0x1e
        /*00b2*/ 	.short	(.L_4493 - .L_4492)
.L_4492:
        /*00b4*/ 	.word	0x00000000


	//----- nvinfo : EIATTR_CBANK_PARAM_SIZE
	.align		4
.L_4493:
        /*00b8*/ 	.byte	0x03, 0x19
        /*00ba*/ 	.short	0x0128


	//----- nvinfo : EIATTR_PARAM_CBANK
	.align		4
        /*00bc*/ 	.byte	0x04, 0x0a
        /*00be*/ 	.short	(.L_4495 - .L_4494)
	.align		4
.L_4494:
        /*00c0*/ 	.word	index@(.nv.constant0._ZN10layer_norm13ln_bwd_kernelINS_13Kernel_traitsI6__halfffffjLj5120ELj1ELj1ELj4ELj16ENS_18Kernel_traits_baseILj5120ES2_ffffjLj128EEEEELb1ELb0ELb1ELb1EEEvNS_9BwdParamsE)
        /*00c4*/ 	.short	0x0380
        /*00c6*/ 	.short	0x0128


	//----- nvinfo : EIATTR_SW_WAR
	.align		4
.L_4495:
        /*00c8*/ 	.byte	0x04, 0x36
        /*00ca*/ 	.short	(.L_4497 - .L_4496)
.L_4496:
        /*00cc*/ 	.word	0x00000008
.L_4497:


//--------------------- .nv.info._ZN10layer_norm13ln_bwd_kernelINS_13Kernel_traitsI6__halfffffjLj5120ELj1ELj1ELj4ELj16ENS_18Kernel_traits_baseILj5120ES2_ffffjLj128EEEEELb1ELb1ELb0ELb0EEEvNS_9BwdParamsE --------------------------
	.section	.nv.info._ZN10layer_norm13ln_bwd_kernelINS_13Kernel_traitsI6__halfffffjLj5120ELj1ELj1ELj4ELj16ENS_18Kernel_traits_baseILj5120ES2_ffffjLj128EEEEELb1ELb1ELb0ELb0EEEvNS_9BwdParamsE,"",@"SHT_CUDA_INFO"
	.sectionflags	@""
	.align	4


	//----- nvinfo : EIATTR_CUDA_API_VERSION
	.align		4
        /*0000*/ 	.byte	0x04, 0x37
        /*0002*/ 	.short	(.L_4499 - .L_4498)
.L_4498:
        /*0004*/ 	.word	0x00000082


	//----- nvinfo : EIATTR_KPARAM_INFO
	.align		4
.L_4499:
        /*0008*/ 	.byte	0x04, 0x17
        /*000a*/ 	.short	(.L_4501 - .L_4500)
.L_4500:
        /*000c*/ 	.word	0x00000000
        /*0010*/ 	.short	0x0000
        /*0012*/ 	.short	0x0000
        /*0014*/ 	.byte	0x00, 0xf0, 0xa1, 0x04


	//----- nvinfo : EIATTR_SPARSE_MMA_MASK
	.align		4
.L_4501:
        /*0018*/ 	.byte	0x03, 0x50
        /*001a*/ 	.short	0x0000


	//----- nvinfo : EIATTR_MAXREG_COUNT
	.align		4
        /*001c*/ 	.byte	0x03, 0x1b
        /*001e*/ 	.short	0x00ff


	//----- nvinfo : EIATTR_NUM_BARRIERS
	.align		4
        /*0020*/ 	.byte	0x02, 0x4c
        /*0022*/ 	.byte	0x01
	.zero		1


	//----- nvinfo : EIATTR_ANNOTATIONS
	.align		4
        /*0024*/ 	.byte	0x04, 0x55
        /*0026*/ 	.short	(.L_4503 - .L_4502)


	//   ....[0]....
.L_4502:
        /* <DEDUP_REMOVED lines=215> */


	//----- nvinfo : EIATTR_MERCURY_ISA_VERSION
	.align		4
.L_4503:
        /*0d88*/ 	.byte	0x03, 0x5f
        /*0d8a*/ 	.short	0x0101


	//----- nvinfo : EIATTR_COOP_GROUP_MASK_REGIDS
	.align		4
        /*0d8c*/ 	.byte	0x04, 0x29
        /*0d8e*/ 	.short	(.L_4505 - .L_4504)


	//   ....[0]....
.L_4504:
        /*0d90*/ 	.word	0xffffffff


	//   ....[1]....
        /*0d94*/ 	.word	0xffffffff


	//   ....[2]....
        /*0d98*/ 	.word	0xffffffff


	//   ....[3]....
        /*0d9c*/ 	.word	0xffffffff


	//   ....[4]....
        /*0da0*/ 	.word	0xffffffff


	//   ....[5]....
        /*0da4*/ 	.word	0xffffffff


	//   ....[6]....
        /*0da8*/ 	.word	0xffffffff


	//   ....[7]....
        /*0dac*/ 	.word	0xffffffff


	//   ....[8]....
        /*0db0*/ 	.word	0xffffffff


	//   ....[9]....
        /*0db4*/ 	.word	0xffffffff


	//----- nvinfo : EIATTR_COOP_GROUP_INSTR_OFFSETS
	.align		4
.L_4505:
        /*0db8*/ 	.byte	0x04, 0x28
        /*0dba*/ 	.short	(.L_4507 - .L_4506)


	//   ....[0]....
.L_4506:
        /*0dbc*/ 	.word	0x00004090


	//   ....[1]....
        /*0dc0*/ 	.word	0x000040b0


	//   ....[2]....
        /*0dc4*/ 	.word	0x000040f0


	//   ....[3]....
        /*0dc8*/ 	.word	0x00004120


	//   ....[4]....
        /*0dcc*/ 	.word	0x00004140


	//   ....[5]....
        /*0dd0*/ 	.word	0x00004160


	//   ....[6]....
        /*0dd4*/ 	.word	0x00004180


	//   ....[7]....
        /*0dd8*/ 	.word	0x000041a0


	//   ....[8]....
        /*0ddc*/ 	.word	0x000041c0


	//   ....[9]....
        /*0de0*/ 	.word	0x000041e0


	//----- nvinfo : EIATTR_VRC_CTA_INIT_COUNT
	.align		4
.L_4507:
        /*0de4*/ 	.byte	0x02, 0x4a
	.zero		1
	.zero		1


	//----- nvinfo : EIATTR_EXIT_INSTR_OFFSETS
	.align		4
        /*0de8*/ 	.byte	0x04, 0x1c
        /*0dea*/ 	.short	(.L_4509 - .L_4508)


	//   ....[0]....
.L_4508:
        /*0dec*/ 	.word	0x000107f0


	//   ....[1]....
        /*0df0*/ 	.word	0x00010890


	//----- nvinfo : EIATTR_MAX_THREADS
	.align		4
.L_4509:
        /*0df4*/ 	.byte	0x04, 0x05
        /*0df6*/ 	.short	(.L_4511 - .L_4510)
.L_4510:
        /*0df8*/ 	.word	0x00000080
        /*0dfc*/ 	.word	0x00000001
        /*0e00*/ 	.word	0x00000001


	//----- nvinfo : EIATTR_CRS_STACK_SIZE
	.align		4
.L_4511:
        /*0e04*/ 	.byte	0x04, 0x1e
        /*0e06*/ 	.short	(.L_4513 - .L_4512)
.L_4512:
        /*0e08*/ 	.word	0x00000000


	//----- nvinfo : EIATTR_CBANK_PARAM_SIZE
	.align		4
.L_4513:
        /*0e0c*/ 	.byte	0x03, 0x19
        /*0e0e*/ 	.short	0x0128


	//----- nvinfo : EIATTR_PARAM_CBANK
	.align		4
        /*0e10*/ 	.byte	0x04, 0x0a
        /*0e12*/ 	.short	(.L_4515 - .L_4514)
	.align		4
.L_4514:
        /*0e14*/ 	.word	index@(.nv.constant0._ZN10layer_norm13ln_bwd_kernelINS_13Kernel_traitsI6__halfffffjLj5120ELj1ELj1ELj4ELj16ENS_18Kernel_traits_baseILj5120ES2_ffffjLj128EEEEELb1ELb1ELb0ELb0EEEvNS_9BwdParamsE)
        /*0e18*/ 	.short	0x0380
        /*0e1a*/ 	.short	0x0128


	//----- nvinfo : EIATTR_SW_WAR
	.align		4
.L_4515:
        /*0e1c*/ 	.byte	0x04, 0x36
        /*0e1e*/ 	.short	(.L_4517 - .L_4516)
.L_4516:
        /*0e20*/ 	.word	0x00000008
.L_4517:


//--------------------- .nv.info._ZN10layer_norm13ln_bwd_kernelINS_13Kernel_traitsI6__halfffffjLj5120ELj1ELj1ELj4ELj16ENS_18Kernel_traits_baseILj5120ES2_ffffjLj128EEEEELb1ELb1ELb0ELb1EEEvNS_9BwdParamsE --------------------------
	.section	.nv.info._ZN10layer_norm13ln_bwd_kernelINS_13Kernel_traitsI6__halfffffjLj5120ELj1ELj1ELj4ELj16ENS_18Kernel_traits_baseILj5120ES2_ffffjLj128EEEEELb1ELb1ELb0ELb1EEEvNS_9BwdParamsE,"",@"SHT_CUDA_INFO"
	.sectionflags	@""
	.align	4


	//----- nvinfo : EIATTR_CUDA_API_VERSION
	.align		4
        /*0000*/ 	.byte	0x04, 0x37
        /*0002*/ 	.short	(.L_4519 - .L_4518)
.L_4518:
        /*0004*/ 	.word	0x00000082


	//----- nvinfo : EIATTR_KPARAM_INFO
	.align		4
.L_4519:
        /*0008*/ 	.byte	0x04, 0x17
        /*000a*/ 	.short	(.L_4521 - .L_4520)
.L_4520:
        /*000c*/ 	.word	0x00000000
        /*0010*/ 	.short	0x0000
        /*0012*/ 	.short	0x0000
        /*0014*/ 	.byte	0x00, 0xf0, 0xa1, 0x04


	//----- nvinfo : EIATTR_SPARSE_MMA_MASK
	.align		4
.L_4521:
        /*0018*/ 	.byte	0x03, 0x50
        /*001a*/ 	.short	0x0000


	//----- nvinfo : EIATTR_MAXREG_COUNT
	.align		4
        /*001c*/ 	.byte	0x03, 0x1b
        /*001e*/ 	.short	0x00ff


	//----- nvinfo : EIATTR_NUM_BARRIERS
	.align		4
        /*0020*/ 	.byte	0x02, 0x4c
        /*0022*/ 	.byte	0x01
	.zero		1


	//----- nvinfo : EIATTR_ANNOTATIONS
	.align		4
        /*0024*/ 	.byte	0x04, 0x55
        /*0026*/ 	.short	(.L_4523 - .L_4522)


	//   ....[0]....
.L_4522:
        /* <DEDUP_REMOVED lines=149> */


	//----- nvinfo : EIATTR_MERCURY_ISA_VERSION
	.align		4
.L_4523:
        /*0960*/ 	.byte	0x03, 0x5f
        /*0962*/ 	.short	0x0101


	//----- nvinfo : EIATTR_COOP_GROUP_MASK_REGIDS
	.align		4
        /*0964*/ 	.byte	0x04, 0x29
        /*0966*/ 	.short	(.L_4525 - .L_4524)


	//   ....[0]....
.L_4524:
        /*0968*/ 	.word	0xffffffff


	//   ....[1]....
        /*096c*/ 	.word	0xffffffff


	//   ....[2]....
        /*0970*/ 	.word	0xffffffff


	//   ....[3]....
        /*0974*/ 	.word	0xffffffff


	//   ....[4]....
        /*0978*/ 	.word	0xffffffff


	//   ....[5]....
        /*097c*/ 	.word	0xffffffff


	//   ....[6]....
        /*0980*/ 	.word	0xffffffff


	//   ....[7]....
        /*0984*/ 	.word	0xffffffff


	//   ....[8]....
        /*0988*/ 	.word	0xffffffff


	//   ....[9]....
        /*098c*/ 	.word	0xffffffff


	//----- nvinfo : EIATTR_COOP_GROUP_INSTR_OFFSETS
	.align		4
.L_4525:
        /*0990*/ 	.byte	0x04, 0x28
        /*0992*/ 	.short	(.L_4527 - .L_4526)


	//   ....[0]....
.L_4526:
        /*0994*/ 	.word	0x00002e20


	//   ....[1]....
        /*0998*/ 	.word	0x00002eb0


	//   ....[2]....
        /*099c*/ 	.word	0x00002ed0


	//   ....[3]....
        /*09a0*/ 	.word	0x00002ef0


	//   ....[4]....
        /*09a4*/ 	.word	0x00002f10


	//   ....[5]....
        /*09a8*/ 	.word	0x00002f30


	//   ....[6]....
        /*09ac*/ 	.word	0x00002f40


	//   ....[7]....
        /*09b0*/ 	.word	0x00002f60


	//   ....[8]....
        /*09b4*/ 	.word	0x00002fa0


	//   ....[9]....
        /*09b8*/ 	.word	0x00002fb0


	//----- nvinfo : EIATTR_VRC_CTA_INIT_COUNT
	.align		4
.L_4527:
        /*09bc*/ 	.byte	0x02, 0x4a
	.zero		1
	.zero		1


	//----- nvinfo : EIATTR_EXIT_INSTR_OFFSETS
	.align		4
        /*09c0*/ 	.byte	0x04, 0x1c
        /*09c2*/ 	.short	(.L_4529 - .L_4528)


	//   ....[0]....
.L_4528:
        /*09c4*/ 	.word	0x0000cc40


	//----- nvinfo : EIATTR_MAX_THREADS
	.align		4
.L_4529:
        /*09c8*/ 	.byte	0x04, 0x05
        /*09ca*/ 	.short	(.L_4531 - .L_4530)
.L_4530:
        /*09cc*/ 	.word	0x00000080
        /*09d0*/ 	.word	0x00000001
        /*09d4*/ 	.word	0x00000001


	//----- nvinfo : EIATTR_CRS_STACK_SIZE
	.align		4
.L_4531:
        /*09d8*/ 	.byte	0x04, 0x1e
        /*09da*/ 	.short	(.L_4533 - .L_4532)
.L_4532:
        /*09dc*/ 	.word	0x00000000


	//----- nvinfo : EIATTR_CBANK_PARAM_SIZE
	.align		4
.L_4533:
        /*09e0*/ 	.byte	0x03, 0x19
        /*09e2*/ 	.short	0x0128


	//----- nvinfo : EIATTR_PARAM_CBANK
	.align		4
        /*09e4*/ 	.byte	0x04, 0x0a
        /*09e6*/ 	.short	(.L_4535 - .L_4534)
	.align		4
.L_4534:
        /*09e8*/ 	.word	index@(.nv.constant0._ZN10layer_norm13ln_bwd_kernelINS_13Kernel_traitsI6__halfffffjLj5120ELj1ELj1ELj4ELj16ENS_18Kernel_traits_baseILj5120ES2_ffffjLj128EEEEELb1ELb1ELb0ELb1EEEvNS_9BwdParamsE)
        /*09ec*/ 	.short	0x0380
        /*09ee*/ 	.short	0x0128


	//----- nvinfo : EIATTR_SW_WAR
	.align		4
.L_4535:
        /*09f0*/ 	.byte	0x04, 0x36
        /*09f2*/ 	.short	(.L_4537 - .L_4536)
.L_4536:
        /*09f4*/ 	.word	0x00000008
.L_4537:


//--------------------- .nv.info._ZN10layer_norm22ln_bwd_finalize_kernelINS_22Kernel_traits_finalizeILj5120E6__halfffffjLb1ELj1024ELj4ENS_18Kernel_traits_baseILj5120ES2_ffffjLj1024EEEEELb1ELb0EEEvNS_9BwdParamsE --------------------------
	.section	.nv.info._ZN10layer_norm22ln_bwd_finalize_kernelINS_22Kernel_traits_finalizeILj5120E6__halfffffjLb1ELj1024ELj4ENS_18Kernel_traits_baseILj5120ES2_ffffjLj1024EEEEELb1ELb0EEEvNS_9BwdParamsE,"",@"SHT_CUDA_INFO"
	.sectionflags	@""
	.align	4


	//----- nvinfo : EIATTR_CUDA_API_VERSION
	.align		4
        /*0000*/ 	.byte	0x04, 0x37
        /*0002*/ 	.short	(.L_4539 - .L_4538)
.L_4538:
        /*0004*/ 	.word	0x00000082


	//----- nvinfo : EIATTR_KPARAM_INFO
	.align		4
.L_4539:
        /*0008*/ 	.byte	0x04, 0x17
        /*000a*/ 	.short	(.L_4541 - .L_4540)
.L_4540:
        /*000c*/ 	.word	0x00000000
        /*0010*/ 	.short	0x0000
        /*0012*/ 	.short	0x0000
        /*0014*/ 	.byte	0x00, 0xf0, 0xa1, 0x04


	//----- nvinfo : EIATTR_SPARSE_MMA_MASK
	.align		4
.L_4541:
        /*0018*/ 	.byte	0x03, 0x50
        /*001a*/ 	.short	0x0000


	//----- nvinfo : EIATTR_MAXREG_COUNT
	.align		4
        /*001c*/ 	.byte	0x03, 0x1b
        /*001e*/ 	.short	0x0040


	//----- nvinfo : EIATTR_NUM_BARRIERS
	.align		4
        /*0020*/ 	.byte	0x02, 0x4c
        /*0022*/ 	.byte	0x01
	.zero		1


	//----- nvinfo : EIATTR_MERCURY_ISA_VERSION
	.align		4
        /*0024*/ 	.byte	0x03, 0x5f
        /*0026*/ 	.short	0x0101


	//----- nvinfo : EIATTR_COOP_GROUP_MASK_REGIDS
	.align		4
        /*0028*/ 	.byte	0x04, 0x29
        /*002a*/ 	.short	(.L_4543 - .L_4542)


	//   ....[0]....
.L_4542:
        /*002c*/ 	.word	0xffffffff


	//   ....[1]....
        /*0030*/ 	.word	0xffffffff


	//   ....[2]....
        /*0034*/ 	.word	0xffffffff


	//   ....[3]....
        /*0038*/ 	.word	0xffffffff


	//   ....[4]....
        /*003c*/ 	.word	0xffffffff


	//   ....[5]....
        /*0040*/ 	.word	0xffffffff


	//   ....[6]....
        /*0044*/ 	.word	0xffffffff


	//   ....[7]....
        /*0048*/ 	.word	0xffffffff


	//   ....[8]....
        /*004c*/ 	.word	0xffffffff


	//   ....[9]....
        /*0050*/ 	.word	0xffffffff


	//   ....[10]....
        /*0054*/ 	.word	0xffffffff


	//   ....[11]....
        /*0058*/ 	.word	0xffffffff


	//   ....[12]....
        /*005c*/ 	.word	0xffffffff


	//   ....[13]....
        /*0060*/ 	.word	0xffffffff


	//   ....[14]....
        /*0064*/ 	.word	0xffffffff


	//----- nvinfo : EIATTR_COOP_GROUP_INSTR_OFFSETS
	.align		4
.L_4543:
        /*0068*/ 	.byte	0x04, 0x28
        /*006a*/ 	.short	(.L_4545 - .L_4544)


	//   ....[0]....
.L_4544:
        /*006c*/ 	.word	0x00001060


	//   ....[1]....
        /*0070*/ 	.word	0x00001070


	//   ....[2]....
        /*0074*/ 	.word	0x00001080


	//   ....[3]....
        /*0078*/ 	.word	0x000010b0


	//   ....[4]....
        /*007c*/ 	.word	0x000010d0


	//   ....[5]....
        /*0080*/ 	.word	0x000010e0


	//   ....[6]....
        /*0084*/ 	.word	0x00001110


	//   ....[7]....
        /*0088*/ 	.word	0x00001130


	//   ....[8]....
        /*008c*/ 	.word	0x00001140


	//   ....[9]....
        /*0090*/ 	.word	0x00001180


	//   ....[10]....
        /*0094*/ 	.word	0x000011b0


	//   ....[11]....
        /*0098*/ 	.word	0x000011c0


	//   ....[12]....
        /*009c*/ 	.word	0x00001200


	//   ....[13]....
        /*00a0*/ 	.word	0x00001220


	//   ....[14]....
        /*00a4*/ 	.word	0x00001230


	//----- nvinfo : EIATTR_VRC_CTA_INIT_COUNT
	.align		4
.L_4545:
        /*00a8*/ 	.byte	0x02, 0x4a
	.zero		1
	.zero		1


	//----- nvinfo : EIATTR_EXIT_INSTR_OFFSETS
	.align		4
        /*00ac*/ 	.byte	0x04, 0x1c
        /*00ae*/ 	.short	(.L_4547 - .L_4546)


	//   ....[0]....
.L_4546:
        /*00b0*/ 	.word	0x00000060


	//   ....[1]....
        /*00b4*/ 	.word	0x000012b0


	//   ....[2]....
        /*00b8*/ 	.word	0x000012e0


	//   ....[3]....
        /*00bc*/ 	.word	0x000013f0


	//----- nvinfo : EIATTR_MAX_THREADS
	.align		4
.L_4547:
        /*00c0*/ 	.byte	0x04, 0x05
        /*00c2*/ 	.short	(.L_4549 - .L_4548)
.L_4548:
        /*00c4*/ 	.word	0x00000400
        /*00c8*/ 	.word	0x00000001
        /*00cc*/ 	.word	0x00000001


	//----- nvinfo : EIATTR_CRS_STACK_SIZE
	.align		4
.L_4549:
        /*00d0*/ 	.byte	0x04, 0x1e
        /*00d2*/ 	.short	(.L_4551 - .L_4550)
.L_4550:
        /*00d4*/ 	.word	0x00000000


	//----- nvinfo : EIATTR_CBANK_PARAM_SIZE
	.align		4
.L_4551:
        /*00d8*/ 	.byte	0x03, 0x19
        /*00da*/ 	.short	0x0128


	//----- nvinfo : EIATTR_PARAM_CBANK
	.align		4
        /*00dc*/ 	.byte	0x04, 0x0a
        /*00de*/ 	.short	(.L_4553 - .L_4552)
	.align		4
.L_4552:
        /*00e0*/ 	.word	index@(.nv.constant0._ZN10layer_norm22ln_bwd_finalize_kernelINS_22Kernel_traits_finalizeILj5120E6__halfffffjLb1ELj1024ELj4ENS_18Kernel_traits_baseILj5120ES2_ffffjLj1024EEEEELb1ELb0EEEvNS_9BwdParamsE)
        /*00e4*/ 	.short	0x0380
        /*00e6*/ 	.short	0x0128


	//----- nvinfo : EIATTR_SW_WAR
	.align		4
.L_4553:
        /*00e8*/ 	.byte	0x04, 0x36
        /*00ea*/ 	.short	(.L_4555 - .L_4554)
.L_4554:
        /*00ec*/ 	.word	0x00000008
.L_4555:


//--------------------- .nv.info._ZN10layer_norm13ln_bwd_kernelINS_13Kernel_traitsI6__halfffffjLj5120ELj1ELj1ELj4ELj16ENS_18Kernel_traits_baseILj5120ES2_ffffjLj128EEEEELb1ELb1ELb1ELb0EEEvNS_9BwdParamsE --------------------------
	.section	.nv.info._ZN10layer_norm13ln_bwd_kernelINS_13Kernel_traitsI6__halfffffjLj5120ELj1ELj1ELj4ELj16ENS_18Kernel_traits_baseILj5120ES2_ffffjLj128EEEEELb1ELb1ELb1ELb0EEEvNS_9BwdParamsE,"",@"SHT_CUDA_INFO"
	.sectionflags	@""
	.align	4


	//----- nvinfo : EIATTR_CUDA_API_VERSION
	.align		4
        /*0000*/ 	.byte	0x04, 0x37
        /*0002*/ 	.short	(.L_4557 - .L_4556)
.L_4556:
        /*0004*/ 	.word	0x00000082


	//----- nvinfo : EIATTR_KPARAM_INFO
	.align		4
.L_4557:
        /*0008*/ 	.byte	0x04, 0x17
        /*000a*/ 	.short	(.L_4559 - .L_4558)
.L_4558:
        /*000c*/ 	.word	0x00000000
        /*0010*/ 	.short	0x0000
        /*0012*/ 	.short	0x0000
        /*0014*/ 	.byte	0x00, 0xf0, 0xa1, 0x04


	//----- nvinfo : EIATTR_SPARSE_MMA_MASK
	.align		4
.L_4559:
        /*0018*/ 	.byte	0x03, 0x50
        /*001a*/ 	.short	0x0000


	//----- nvinfo : EIATTR_MAXREG_COUNT
	.align		4
        /*001c*/ 	.byte	0x03, 0x1b
        /*001e*/ 	.short	0x00ff


	//----- nvinfo : EIATTR_NUM_BARRIERS
	.align		4
        /*0020*/ 	.byte	0x02, 0x4c
        /*0022*/ 	.byte	0x01
	.zero		1


	//----- nvinfo : EIATTR_ANNOTATIONS
	.align		4
        /*0024*/ 	.byte	0x04, 0x55
        /*0026*/ 	.short	(.L_4561 - .L_4560)


	//   ....[0]....
.L_4560:
        /* <DEDUP_REMOVED lines=210> */


	//----- nvinfo : EIATTR_MERCURY_ISA_VERSION
	.align		4
.L_4561:
        /*0d38*/ 	.byte	0x03, 0x5f
        /*0d3a*/ 	.short	0x0101


	//----- nvinfo : EIATTR_COOP_GROUP_MASK_REGIDS
	.align		4
        /*0d3c*/ 	.byte	0x04, 0x29
        /*0d3e*/ 	.short	(.L_4563 - .L_4562)


	//   ....[0]....
.L_4562:
        /*0d40*/ 	.word	0xffffffff


	//   ....[1]....
        /*0d44*/ 	.word	0xffffffff


	//   ....[2]....
        /*0d48*/ 	.word	0xffffffff


	//   ....[3]....
        /*0d4c*/ 	.word	0xffffffff


	//   ....[4]....
        /*0d50*/ 	.word	0xffffffff


	//   ....[5]....
        /*0d54*/ 	.word	0xffffffff


	//   ....[6]....
        /*0d58*/ 	.word	0xffffffff


	//   ....[7]....
        /*0d5c*/ 	.word	0xffffffff


	//   ....[8]....
        /*0d60*/ 	.word	0xffffffff


	//   ....[9]....
        /*0d64*/ 	.word	0xffffffff


	//----- nvinfo : EIATTR_COOP_GROUP_INSTR_OFFSETS
	.align		4
.L_4563:
        /*0d68*/ 	.byte	0x04, 0x28
        /*0d6a*/ 	.short	(.L_4565 - .L_4564)


	//   ....[0]....
.L_4564:
        /*0d6c*/ 	.word	0x00005010


	//   ....[1]....
        /*0d70*/ 	.word	0x00005030


	//   ....[2]....
        /*0d74*/ 	.word	0x00005070


	//   ....[3]....
        /*0d78*/ 	.word	0x000050a0


	//   ....[4]....
        /*0d7c*/ 	.word	0x000050c0


	//   ....[5]....
        /*0d80*/ 	.word	0x000050e0


	//   ....[6]....
        /*0d84*/ 	.word	0x00005100


	//   ....[7]....
        /*0d88*/ 	.word	0x00005110


	//   ....[8]....
        /*0d8c*/ 	.word	0x00005140


	//   ....[9]....
        /*0d90*/ 	.word	0x00005160


	//----- nvinfo : EIATTR_VRC_CTA_INIT_COUNT
	.align		4
.L_4565:
        /*0d94*/ 	.byte	0x02, 0x4a
	.zero		1
	.zero		1


	//----- nvinfo : EIATTR_EXIT_INSTR_OFFSETS
	.align		4
        /*0d98*/ 	.byte	0x04, 0x1c
        /*0d9a*/ 	.short	(.L_4567 - .L_4566)


	//   ....[0]....
.L_4566:
        /*0d9c*/ 	.word	0x00014840


	//   ....[1]....
        /*0da0*/ 	.word	0x000148e0


	//----- nvinfo : EIATTR_MAX_THREADS
	.align		4
.L_4567:
        /*0da4*/ 	.byte	0x04, 0x05
        /*0da6*/ 	.short	(.L_4569 - .L_4568)
.L_4568:
        /*0da8*/ 	.word	0x00000080
        /*0dac*/ 	.word	0x00000001
        /*0db0*/ 	.word	0x00000001


	//----- nvinfo : EIATTR_CRS_STACK_SIZE
	.align		4
.L_4569:
        /*0db4*/ 	.byte	0x04, 0x1e
        /*0db6*/ 	.short	(.L_4571 - .L_4570)
.L_4570:
        /*0db8*/ 	.word	0x00000000


	//----- nvinfo : EIATTR_CBANK_PARAM_SIZE
	.align		4
.L_4571:
        /*0dbc*/ 	.byte	0x03, 0x19
        /*0dbe*/ 	.short	0x0128


	//----- nvinfo : EIATTR_PARAM_CBANK
	.align		4
        /*0dc0*/ 	.byte	0x04, 0x0a
        /*0dc2*/ 	.short	(.L_4573 - .L_4572)
	.align		4
.L_4572:
        /*0dc4*/ 	.word	index@(.nv.constant0._ZN10layer_norm13ln_bwd_kernelINS_13Kernel_traitsI6__halfffffjLj5120ELj1ELj1ELj4ELj16ENS_18Kernel_traits_baseILj5120ES2_ffffjLj128EEEEELb1ELb1ELb1ELb0EEEvNS_9BwdParamsE)
        /*0dc8*/ 	.short	0x0380
        /*0dca*/ 	.short	0x0128


	//----- nvinfo : EIATTR_SW_WAR
	.align		4
.L_4573:
        /*0dcc*/ 	.byte	0x04, 0x36
        /*0dce*/ 	.short	(.L_4575 - .L_4574)
.L_4574:
        /*0dd0*/ 	.word	0x00000008
.L_4575:


//--------------------- .nv.info._ZN10layer_norm22ln_bwd_finalize_kernelINS_22Kernel_traits_finalizeILj5120E6__halfffffjLb1ELj1024ELj4ENS_18Kernel_traits_baseILj5120ES2_ffffjLj1024EEEEELb1ELb1EEEvNS_9BwdParamsE --------------------------
	.section	.nv.info._ZN10layer_norm22ln_bwd_finalize_kernelINS_22Kernel_traits_finalizeILj5120E6__halfffffjLb1ELj1024ELj4ENS_18Kernel_traits_baseILj5120ES2_ffffjLj1024EEEEELb1ELb1EEEvNS_9BwdParamsE,"",@"SHT_CUDA_INFO"
	.sectionflags	@""
	.align	4


	//----- nvinfo : EIATTR_CUDA_API_VERSION
	.align		4
        /*0000*/ 	.byte	0x04, 0x37
        /*0002*/ 	.short	(.L_4577 - .L_4576)
.L_4576:
        /*0004*/ 	.word	0x00000082


	//----- nvinfo : EIATTR_KPARAM_INFO
	.align		4
.L_4577:
        /*0008*/ 	.byte	0x04, 0x17
        /*000a*/ 	.short	(.L_4579 - .L_4578)
.L_4578:
        /*000c*/ 	.word	0x00000000
        /*0010*/ 	.short	0x0000
        /*0012*/ 	.short	0x0000
        /*0014*/ 	.byte	0x00, 0xf0, 0xa1, 0x04


	//----- nvinfo : EIATTR_SPARSE_MMA_MASK
	.align		4
.L_4579:
        /*0018*/ 	.byte	0x03, 0x50
        /*001a*/ 	.short	0x0000


	//----- nvinfo : EIATTR_MAXREG_COUNT
	.align		4
        /*001c*/ 	.byte	0x03, 0x1b
        /*001e*/ 	.short	0x0040


	//----- nvinfo : EIATTR_NUM_BARRIERS
	.align		4
        /*0020*/ 	.byte	0x02, 0x4c
        /*0022*/ 	.byte	0x01
	.zero		1


	//----- nvinfo : EIATTR_MERCURY_ISA_VERSION
	.align		4
        /*0024*/ 	.byte	0x03, 0x5f
        /*0026*/ 	.short	0x0101


	//----- nvinfo : EIATTR_COOP_GROUP_MASK_REGIDS
	.align		4
        /*0028*/ 	.byte	0x04, 0x29
        /*002a*/ 	.short	(.L_4581 - .L_4580)


	//   ....[0]....
.L_4580:
        /*002c*/ 	.word	0xffffffff


	//   ....[1]....
        /*0030*/ 	.word	0xffffffff


	//   ....[2]....
        /*0034*/ 	.word	0xffffffff


	//   ....[3]....
        /*0038*/ 	.word	0xffffffff


	//   ....[4]....
        /*003c*/ 	.word	0xffffffff


	//   ....[5]....
        /*0040*/ 	.word	0xffffffff


	//   ....[6]....
        /*0044*/ 	.word	0xffffffff


	//   ....[7]....
        /*0048*/ 	.word	0xffffffff


	//   ....[8]....
        /*004c*/ 	.word	0xffffffff


	//   ....[9]....
        /*0050*/ 	.word	0xffffffff


	//   ....[10]....
        /*0054*/ 	.word	0xffffffff


	//   ....[11]....
        /*0058*/ 	.word	0xffffffff


	//   ....[12]....
        /*005c*/ 	.word	0xffffffff


	//   ....[13]....
        /*0060*/ 	.word	0xffffffff


	//   ....[14]....
        /*0064*/ 	.word	0xffffffff


	//----- nvinfo : EIATTR_COOP_GROUP_INSTR_OFFSETS
	.align		4
.L_4581:
        /*0068*/ 	.byte	0x04, 0x28
        /*006a*/ 	.short	(.L_4583 - .L_4582)


	//   ....[0]....
.L_4582:
        /*006c*/ 	.word	0x00001070


	//   ....[1]....
        /*0070*/ 	.word	0x00001080


	//   ....[2]....
        /*0074*/ 	.word	0x00001090


	//   ....[3]....
        /*0078*/ 	.word	0x000010c0


	//   ....[4]....
        /*007c*/ 	.word	0x000010e0


	//   ....[5]....
        /*0080*/ 	.word	0x000010f0


	//   ....[6]....
        /*0084*/ 	.word	0x00001120


	//   ....[7]....
        /*0088*/ 	.word	0x00001140


	//   ....[8]....
        /*008c*/ 	.word	0x00001150


	//   ....[9]....
        /*0090*/ 	.word	0x00001180


	//   ....[10]....
        /*0094*/ 	.word	0x000011a0


	//   ....[11]....
        /*0098*/ 	.word	0x000011b0


	//   ....[12]....
        /*009c*/ 	.word	0x000011f0


	//   ....[13]....
        /*00a0*/ 	.word	0x00001210


	//   ....[14]....
        /*00a4*/ 	.word	0x00001220


	//----- nvinfo : EIATTR_VRC_CTA_INIT_COUNT
	.align		4
.L_4583:
        /*00a8*/ 	.byte	0x02, 0x4a
	.zero		1
	.zero		1


	//----- nvinfo : EIATTR_EXIT_INSTR_OFFSETS
	.align		4
        /*00ac*/ 	.byte	0x04, 0x1c
        /*00ae*/ 	.short	(.L_4585 - .L_4584)


	//   ....[0]....
.L_4584:
        /*00b0*/ 	.word	0x00000060


	//   ....[1]....
        /*00b4*/ 	.word	0x000012a0


	//   ....[2]....
        /*00b8*/ 	.word	0x000013c0


	//----- nvinfo : EIATTR_MAX_THREADS
	.align		4
.L_4585:
        /*00bc*/ 	.byte	0x04, 0x05
        /*00be*/ 	.short	(.L_4587 - .L_4586)
.L_4586:
        /*00c0*/ 	.word	0x00000400
        /*00c4*/ 	.word	0x00000001
        /*00c8*/ 	.word	0x00000001


	//----- nvinfo : EIATTR_CRS_STACK_SIZE
	.align		4
.L_4587:
        /*00cc*/ 	.byte	0x04, 0x1e
        /*00ce*/ 	.short	(.L_4589 - .L_4588)
.L_4588:
        /*00d0*/ 	.word	0x00000000


	//----- nvinfo : EIATTR_CBANK_PARAM_SIZE
	.align		4
.L_4589:
        /*00d4*/ 	.byte	0x03, 0x19
        /*00d6*/ 	.short	0x0128


	//----- nvinfo : EIATTR_PARAM_CBANK
	.align		4
        /*00d8*/ 	.byte	0x04, 0x0a
        /*00da*/ 	.short	(.L_4591 - .L_4590)
	.align		4
.L_4590:
        /*00dc*/ 	.word	index@(.nv.constant0._ZN10layer_norm22ln_bwd_finalize_kernelINS_22Kernel_traits_finalizeILj5120E6__halfffffjLb1ELj1024ELj4ENS_18Kernel_traits_baseILj5120ES2_ffffjLj1024EEEEELb1ELb1EEEvNS_9BwdParamsE)
        /*00e0*/ 	.short	0x0380
        /*00e2*/ 	.short	0x0128


	//----- nvinfo : EIATTR_SW_WAR
	.align		4
.L_4591:
        /*00e4*/ 	.byte	0x04, 0x36
        /*00e6*/ 	.short	(.L_4593 - .L_4592)
.L_4592:
        /*00e8*/ 	.word	0x00000008
.L_4593:


//--------------------- .nv.info._ZN10layer_norm13ln_bwd_kernelINS_13Kernel_traitsI6__halfffffjLj5120ELj1ELj1ELj4ELj16ENS_18Kernel_traits_baseILj5120ES2_ffffjLj128EEEEELb1ELb1ELb1ELb1EEEvNS_9BwdParamsE --------------------------
	.section	.nv.info._ZN10layer_norm13ln_bwd_kernelINS_13Kernel_traitsI6__halfffffjLj5120ELj1ELj1ELj4ELj16ENS_18Kernel_traits_baseILj5120ES2_ffffjLj128EEEEELb1ELb1ELb1ELb1EEEvNS_9BwdParamsE,"",@"SHT_CUDA_INFO"
	.sectionflags	@""
	.align	4


	//----- nvinfo : EIATTR_CUDA_API_VERSION
	.align		4
        /*0000*/ 	.byte	0x04, 0x37
        /*0002*/ 	.short	(.L_4595 - .L_4594)
.L_4594:
        /*0004*/ 	.word	0x00000082


	//----- nvinfo : EIATTR_KPARAM_INFO
	.align		4
.L_4595:
        /*0008*/ 	.byte	0x04, 0x17
        /*000a*/ 	.short	(.L_4597 - .L_4596)
.L_4596:
        /*000c*/ 	.word	0x00000000
        /*0010*/ 	.short	0x0000
        /*0012*/ 	.short	0x0000
        /*0014*/ 	.byte	0x00, 0xf0, 0xa1, 0x04


	//----- nvinfo : EIATTR_SPARSE_MMA_MASK
	.align		4
.L_4597:
        /*0018*/ 	.byte	0x03, 0x50
        /*001a*/ 	.short	0x0000


	//----- nvinfo : EIATTR_MAXREG_COUNT
	.align		4
        /*001c*/ 	.byte	0x03, 0x1b
        /*001e*/ 	.short	0x00ff


	//----- nvinfo : EIATTR_NUM_BARRIERS
	.align		4
        /*0020*/ 	.byte	0x02, 0x4c
        /*0022*/ 	.byte	0x01
	.zero		1


	//----- nvinfo : EIATTR_ANNOTATIONS
	.align		4
        /*0024*/ 	.byte	0x04, 0x55
        /*0026*/ 	.short	(.L_4599 - .L_4598)


	//   ....[0]....
.L_4598:
        /* <DEDUP_REMOVED lines=118> */


	//----- nvinfo : EIATTR_MERCURY_ISA_VERSION
	.align		4
.L_4599:
        /*0778*/ 	.byte	0x03, 0x5f
        /*077a*/ 	.short	0x0101


	//----- nvinfo : EIATTR_COOP_GROUP_MASK_REGIDS
	.align		4
        /*077c*/ 	.byte	0x04, 0x29
        /*077e*/ 	.short	(.L_4601 - .L_4600)


	//   ....[0]....
.L_4600:
        /*0780*/ 	.word	0xffffffff


	//   ....[1]....
        /*0784*/ 	.word	0xffffffff


	//   ....[2]....
        /*0788*/ 	.word	0xffffffff


	//   ....[3]....
        /*078c*/ 	.word	0xffffffff


	//   ....[4]....
        /*0790*/ 	.word	0xffffffff


	//   ....[5]....
        /*0794*/ 	.word	0xffffffff


	//   ....[6]....
        /*0798*/ 	.word	0xffffffff


	//   ....[7]....
        /*079c*/ 	.word	0xffffffff


	//   ....[8]....
        /*07a0*/ 	.word	0xffffffff


	//   ....[9]....
        /*07a4*/ 	.word	0xffffffff


	//----- nvinfo : EIATTR_COOP_GROUP_INSTR_OFFSETS
	.align		4
.L_4601:
        /*07a8*/ 	.byte	0x04, 0x28
        /*07aa*/ 	.short	(.L_4603 - .L_4602)


	//   ....[0]....
.L_4602:
        /*07ac*/ 	.word	0x00003960


	//   ....[1]....
        /*07b0*/ 	.word	0x00003970


	//   ....[2]....
        /*07b4*/ 	.word	0x000039b0


	//   ....[3]....
        /*07b8*/ 	.word	0x000039c0


	//   ....[4]....
        /*07bc*/ 	.word	0x00003a10


	//   ....[5]....
        /*07c0*/ 	.word	0x00003a20


	//   ....[6]....
        /*07c4*/ 	.word	0x00003a50


	//   ....[7]....
        /*07c8*/ 	.word	0x00003a60


	//   ....[8]....
        /*07cc*/ 	.word	0x00003a90


	//   ....[9]....
        /*07d0*/ 	.word	0x00003aa0


	//----- nvinfo : EIATTR_VRC_CTA_INIT_COUNT
	.align		4
.L_4603:
        /*07d4*/ 	.byte	0x02, 0x4a
	.zero		1
	.zero		1


	//----- nvinfo : EIATTR_EXIT_INSTR_OFFSETS
	.align		4
        /*07d8*/ 	.byte	0x04, 0x1c
        /*07da*/ 	.short	(.L_4605 - .L_4604)


	//   ....[0]....
.L_4604:
        /*07dc*/ 	.word	0x00010cc0


	//----- nvinfo : EIATTR_MAX_THREADS
	.align		4
.L_4605:
        /*07e0*/ 	.byte	0x04, 0x05
        /*07e2*/ 	.short	(.L_4607 - .L_4606)
.L_4606:
        /*07e4*/ 	.word	0x00000080
        /*07e8*/ 	.word	0x00000001
        /*07ec*/ 	.word	0x00000001


	//----- nvinfo : EIATTR_CRS_STACK_SIZE
	.align		4
.L_4607:
        /*07f0*/ 	.byte	0x04, 0x1e
        /*07f2*/ 	.short	(.L_4609 - .L_4608)
.L_4608:
        /*07f4*/ 	.word	0x00000000


	//----- nvinfo : EIATTR_CBANK_PARAM_SIZE
	.align		4
.L_4609:
        /*07f8*/ 	.byte	0x03, 0x19
        /*07fa*/ 	.short	0x0128


	//----- nvinfo : EIATTR_PARAM_CBANK
	.align		4
        /*07fc*/ 	.byte	0x04, 0x0a
        /*07fe*/ 	.short	(.L_4611 - .L_4610)
	.align		4
.L_4610:
        /*0800*/ 	.word	index@(.nv.constant0._ZN10layer_norm13ln_bwd_kernelINS_13Kernel_traitsI6__halfffffjLj5120ELj1ELj1ELj4ELj16ENS_18Kernel_traits_baseILj5120ES2_ffffjLj128EEEEELb1ELb1ELb1ELb1EEEvNS_9BwdParamsE)
        /*0804*/ 	.short	0x0380
        /*0806*/ 	.short	0x0128


	//----- nvinfo : EIATTR_SW_WAR
	.align		4
.L_4611:
        /*0808*/ 	.byte	0x04, 0x36
        /*080a*/ 	.short	(.L_4613 - .L_4612)
.L_4612:
        /*080c*/ 	.word	0x00000008
.L_4613:


//--------------------- .nv.info._ZN10layer_norm13ln_bwd_kernelINS_13Kernel_traitsIfffffjLj5120ELj1ELj1ELj4ELj16ENS_18Kernel_traits_baseILj5120EfffffjLj128EEEEELb0ELb0ELb0ELb0EEEvNS_9BwdParamsE --------------------------
	.section	.nv.info._ZN10layer_norm13ln_bwd_kernelINS_13Kernel_traitsIfffffjLj5120ELj1ELj1ELj4ELj16ENS_18Kernel_traits_baseILj5120EfffffjLj128EEEEELb0ELb0ELb0ELb0EEEvNS_9BwdParamsE,"",@"SHT_CUDA_INFO"
	.sectionflags	@""
	.align	4


	//----- nvinfo : EIATTR_CUDA_API_VERSION
	.align		4
        /*0000*/ 	.byte	0x04, 0x37
        /*0002*/ 	.short	(.L_4615 - .L_4614)
.L_4614:
        /*0004*/ 	.word	0x00000082


	//----- nvinfo : EIATTR_KPARAM_INFO
	.align		4
.L_4615:
        /*0008*/ 	.byte	0x04, 0x17
        /*000a*/ 	.short	(.L_4617 - .L_4616)
.L_4616:
        /*000c*/ 	.word	0x00000000
        /*0010*/ 	.short	0x0000
        /*0012*/ 	.short	0x0000
        /*0014*/ 	.byte	0x00, 0xf0, 0xa1, 0x04


	//----- nvinfo : EIATTR_SPARSE_MMA_MASK
	.align		4
.L_4617:
        /*0018*/ 	.byte	0x03, 0x50
        /*001a*/ 	.short	0x0000


	//----- nvinfo : EIATTR_MAXREG_COUNT
	.align		4
        /*001c*/ 	.byte	0x03, 0x1b
        /*001e*/ 	.short	0x00ff


	//----- nvinfo : EIATTR_NUM_BARRIERS
	.align		4
        /*0020*/ 	.byte	0x02, 0x4c
        /*0022*/ 	.byte	0x01
	.zero		1


	//----- nvinfo : EIATTR_ANNOTATIONS
	.align		4
        /*0024*/ 	.byte	0x04, 0x55
        /*0026*/ 	.short	(.L_4619 - .L_4618)


	//   ....[0]....
.L_4618:
        /* <DEDUP_REMOVED lines=9> */


	//----- nvinfo : EIATTR_MERCURY_ISA_VERSION
	.align		4
.L_4619:
        /*00a8*/ 	.byte	0x03, 0x5f
        /*00aa*/ 	.short	0x0101


	//----- nvinfo : EIATTR_COOP_GROUP_MASK_REGIDS
	.align		4
        /*00ac*/ 	.byte	0x04, 0x29
        /*00ae*/ 	.short	(.L_4621 - .L_4620)


	//   ....[0]....
.L_4620:
        /*00b0*/ 	.word	0xffffffff


	//   ....[1]....
        /*00b4*/ 	.word	0xffffffff


	//   ....[2]....
        /*00b8*/ 	.word	0xffffffff


	//   ....[3]....
        /*00bc*/ 	.word	0xffffffff


	//   ....[4]....
        /*00c0*/ 	.word	0xffffffff


	//   ....[5]....
        /*00c4*/ 	.word	0xffffffff


	//   ....[6]....
        /*00c8*/ 	.word	0xffffffff


	//   ....[7]....
        /*00cc*/ 	.word	0xffffffff


	//   ....[8]....
        /*00d0*/ 	.word	0xffffffff


	//   ....[9]....
        /*00d4*/ 	.word	0xffffffff


	//----- nvinfo : EIATTR_COOP_GROUP_INSTR_OFFSETS
	.align		4
.L_4621:
        /*00d8*/ 	.byte	0x04, 0x28
        /*00da*/ 	.short	(.L_4623 - .L_4622)


	//   ....[0]....
.L_4622:
        /*00dc*/ 	.word	0x000029d0


	//   ....[1]....
        /*00e0*/ 	.word	0x00002a00


	//   ....[2]....
        /*00e4*/ 	.word	0x00002a30


	//   ....[3]....
        /*00e8*/ 	.word	0x00002a40


	//   ....[4]....
        /*00ec*/ 	.word	0x00002a70


	//   ....[5]....
        /*00f0*/ 	.word	0x00002a80


	//   ....[6]....
        /*00f4*/ 	.word	0x00002ab0


	//   ....[7]....
        /*00f8*/ 	.word	0x00002ac0


	//   ....[8]....
        /*00fc*/ 	.word	0x00002af0


	//   ....[9]....
        /*0100*/ 	.word	0x00002b00


	//----- nvinfo : EIATTR_VRC_CTA_INIT_COUNT
	.align		4
.L_4623:
        /*0104*/ 	.byte	0x02, 0x4a
	.zero		1
	.zero		1


	//----- nvinfo : EIATTR_EXIT_INSTR_OFFSETS
	.align		4
        /*0108*/ 	.byte	0x04, 0x1c
        /*010a*/ 	.short	(.L_4625 - .L_4624)


	//   ....[0]....
.L_4624:
        /*010c*/ 	.word	0x00006e80


	//   ....[1]....
        /*0110*/ 	.word	0x00006f00


	//----- nvinfo : EIATTR_MAX_THREADS
	.align		4
.L_4625:
        /*0114*/ 	.byte	0x04, 0x05
        /*0116*/ 	.short	(.L_4627 - .L_4626)
.L_4626:
        /*0118*/ 	.word	0x00000080
        /*011c*/ 	.word	0x00000001
        /*0120*/ 	.word	0x00000001


	//----- nvinfo : EIATTR_CRS_STACK_SIZE
	.align		4
.L_4627:
        /*0124*/ 	.byte	0x04, 0x1e
        /*0126*/ 	.short	(.L_4629 - .L_4628)
.L_4628:
        /*0128*/ 	.word	0x00000000


	//----- nvinfo : EIATTR_CBANK_PARAM_SIZE
	.align		4
.L_4629:
        /*012c*/ 	.byte	0x03, 0x19
        /*012e*/ 	.short	0x0128


	//----- nvinfo : EIATTR_PARAM_CBANK
	.align		4
        /*0130*/ 	.byte	0x04, 0x0a
        /*0132*/ 	.short	(.L_4631 - .L_4630)
	.align		4
.L_4630:
        /*0134*/ 	.word	index@(.nv.constant0._ZN10layer_norm13ln_bwd_kernelINS_13Kernel_traitsIfffffjLj5120ELj1ELj1ELj4ELj16ENS_18Kernel_traits_baseILj5120EfffffjLj128EEEEELb0ELb0ELb0ELb0EEEvNS_9BwdParamsE)
        /*0138*/ 	.short	0x0380
        /*013a*/ 	.short	0x0128


	//----- nvinfo : EIATTR_SW_WAR
	.align		4
.L_4631:
        /*013c*/ 	.byte	0x04, 0x36
        /*013e*/ 	.short	(.L_4633 - .L_4632)
.L_4632:
        /*0140*/ 	.word	0x00000008
.L_4633:


//--------------------- .nv.info._ZN10layer_norm13ln_bwd_kernelINS_13Kernel_traitsIfffffjLj5120ELj1ELj1ELj4ELj16ENS_18Kernel_traits_baseILj5120EfffffjLj128EEEEELb0ELb0ELb0ELb1EEEvNS_9BwdParamsE --------------------------
	.section	.nv.info._ZN10layer_norm13ln_bwd_kernelINS_13Kernel_traitsIfffffjLj5120ELj1ELj1ELj4ELj16ENS_18Kernel_traits_baseILj5120EfffffjLj128EEEEELb0ELb0ELb0ELb1EEEvNS_9BwdParamsE,"",@"SHT_CUDA_INFO"
	.sectionflags	@""
	.align	4


	//----- nvinfo : EIATTR_CUDA_API_VERSION
	.align		4
        /*0000*/ 	.byte	0x04, 0x37
        /*0002*/ 	.short	(.L_4635 - .L_4634)
.L_4634:
        /*0004*/ 	.word	0x00000082


	//----- nvinfo : EIATTR_KPARAM_INFO
	.align		4
.L_4635:
        /*0008*/ 	.byte	0x04, 0x17
        /*000a*/ 	.short	(.L_4637 - .L_4636)
.L_4636:
        /*000c*/ 	.word	0x00000000
        /*0010*/ 	.short	0x0000
        /*0012*/ 	.short	0x0000
        /*0014*/ 	.byte	0x00, 0xf0, 0xa1, 0x04


	//----- nvinfo : EIATTR_SPARSE_MMA_MASK
	.align		4
.L_4637:
        /*0018*/ 	.byte	0x03, 0x50
        /*001a*/ 	.short	0x0000


	//----- nvinfo : EIATTR_MAXREG_COUNT
	.align		4
        /*001c*/ 	.byte	0x03, 0x1b
        /*001e*/ 	.short	0x00ff


	//----- nvinfo : EIATTR_NUM_BARRIERS
	.align		4
        /*0020*/ 	.byte	0x02, 0x4c
        /*0022*/ 	.byte	0x01
	.zero		1


	//----- nvinfo : EIATTR_MERCURY_ISA_VERSION
	.align		4
        /*0024*/ 	.byte	0x03, 0x5f
        /*0026*/ 	.short	0x0101


	//----- nvinfo : EIATTR_COOP_GROUP_MASK_REGIDS
	.align		4
        /*0028*/ 	.byte	0x04, 0x29
        /*002a*/ 	.short	(.L_4639 - .L_4638)


	//   ....[0]....
.L_4638:
        /*002c*/ 	.word	0xffffffff


	//   ....[1]....
        /*0030*/ 	.word	0xffffffff


	//   ....[2]....
        /*0034*/ 	.word	0xffffffff


	//   ....[3]....
        /*0038*/ 	.word	0xffffffff


	//   ....[4]....
        /*003c*/ 	.word	0xffffffff


	//   ....[5]....
        /*0040*/ 	.word	0xffffffff


	//   ....[6]....
        /*0044*/ 	.word	0xffffffff


	//   ....[7]....
        /*0048*/ 	.word	0xffffffff


	//   ....[8]....
        /*004c*/ 	.word	0xffffffff


	//   ....[9]....
        /*0050*/ 	.word	0xffffffff


	//----- nvinfo : EIATTR_COOP_GROUP_INSTR_OFFSETS
	.align		4
.L_4639:
        /*0054*/ 	.byte	0x04, 0x28
        /*0056*/ 	.short	(.L_4641 - .L_4640)


	//   ....[0]....
.L_4640:
        /*0058*/ 	.word	0x00001dd0


	//   ....[1]....
        /*005c*/ 	.word	0x00001eb0


	//   ....[2]....
        /*0060*/ 	.word	0x00001ec0


	//   ....[3]....
        /*0064*/ 	.word	0x00001ef0


	//   ....[4]....
        /*0068*/ 	.word	0x00001f00


	//   ....[5]....
        /*006c*/ 	.word	0x00001f30


	//   ....[6]....
        /*0070*/ 	.word	0x00001f40


	//   ....[7]....
        /*0074*/ 	.word	0x00001fa0


	//   ....[8]....
        /*0078*/ 	.word	0x00001fb0


	//   ....[9]....
        /*007c*/ 	.word	0x00001fe0


	//----- nvinfo : EIATTR_VRC_CTA_INIT_COUNT
	.align		4
.L_4641:
        /*0080*/ 	.byte	0x02, 0x4a
	.zero		1
	.zero		1


	//----- nvinfo : EIATTR_EXIT_INSTR_OFFSETS
	.align		4
        /*0084*/ 	.byte	0x04, 0x1c
        /*0086*/ 	.short	(.L_4643 - .L_4642)


	//   ....[0]....
.L_4642:
        /*0088*/ 	.word	0x00005c80


	//----- nvinfo : EIATTR_MAX_THREADS
	.align		4
.L_4643:
        /*008c*/ 	.byte	0x04, 0x05
        /*008e*/ 	.short	(.L_4645 - .L_4644)
.L_4644:
        /*0090*/ 	.word	0x00000080
        /*0094*/ 	.word	0x00000001
        /*0098*/ 	.word	0x00000001


	//----- nvinfo : EIATTR_CRS_STACK_SIZE
	.align		4
.L_4645:
        /*009c*/ 	.byte	0x04, 0x1e
        /*009e*/ 	.short	(.L_4647 - .L_4646)
.L_4646:
        /*00a0*/ 	.word	0x00000000


	//----- nvinfo : EIATTR_CBANK_PARAM_SIZE
	.align		4
.L_4647:
        /*00a4*/ 	.byte	0x03, 0x19
        /*00a6*/ 	.short	0x0128


	//----- nvinfo : EIATTR_PARAM_CBANK
	.align		4
        /*00a8*/ 	.byte	0x04, 0x0a
        /*00aa*/ 	.short	(.L_4649 - .L_4648)
	.align		4
.L_4648:
        /*00ac*/ 	.word	index@(.nv.constant0._ZN10layer_norm13ln_bwd_kernelINS_13Kernel_traitsIfffffjLj5120ELj1ELj1ELj4ELj16ENS_18Kernel_traits_baseILj5120EfffffjLj128EEEEELb0ELb0ELb0ELb1EEEvNS_9BwdParamsE)
        /*00b0*/ 	.short	0x0380
        /*00b2*/ 	.short	0x0128


	//----- nvinfo : EIATTR_SW_WAR
	.align		4
.L_4649:
        /*00b4*/ 	.byte	0x04, 0x36
        /*00b6*/ 	.short	(.L_4651 - .L_4650)
.L_4650:
        /*00b8*/ 	.word	0x00000008
.L_4651:


//--------------------- .nv.info._ZN10layer_norm13ln_bwd_kernelINS_13Kernel_traitsIfffffjLj5120ELj1ELj1ELj4ELj16ENS_18Kernel_traits_baseILj5120EfffffjLj128EEEEELb0ELb0ELb1ELb0EEEvNS_9BwdParamsE --------------------------
	.section	.nv.info._ZN10layer_norm13ln_bwd_kernelINS_13Kernel_traitsIfffffjLj5120ELj1ELj1ELj4ELj16ENS_18Kernel_traits_baseILj5120EfffffjLj128EEEEELb0ELb0ELb1ELb0EEEvNS_9BwdParamsE,"",@"SHT_CUDA_INFO"
	.sectionflags	@""
	.align	4


	//----- nvinfo : EIATTR_CUDA_API_VERSION
	.align		4
        /*0000*/ 	.byte	0x04, 0x37
        /*0002*/ 	.short	(.L_4653 - .L_4652)
.L_4652:
        /*0004*/ 	.word	0x00000082


	//----- nvinfo : EIATTR_KPARAM_INFO
	.align		4
.L_4653:
        /*0008*/ 	.byte	0x04, 0x17
        /*000a*/ 	.short	(.L_4655 - .L_4654)
.L_4654:
        /*000c*/ 	.word	0x00000000
        /*0010*/ 	.short	0x0000
        /*0012*/ 	.short	0x0000
        /*0014*/ 	.byte	0x00, 0xf0, 0xa1, 0x04


	//----- nvinfo : EIATTR_SPARSE_MMA_MASK
	.align		4
.L_4655:
        /*0018*/ 	.byte	0x03, 0x50
        /*001a*/ 	.short	0x0000


	//----- nvinfo : EIATTR_MAXREG_COUNT
	.align		4
        /*001c*/ 	.byte	0x03, 0x1b
        /*001e*/ 	.short	0x00ff


	//----- nvinfo : EIATTR_NUM_BARRIERS
	.align		4
        /*0020*/ 	.byte	0x02, 0x4c
        /*0022*/ 	.byte	0x01
	.zero		1


	//----- nvinfo : EIATTR_ANNOTATIONS
	.align		4
        /*0024*/ 	.byte	0x04, 0x55
        /*0026*/ 	.short	(.L_4657 - .L_4656)


	//   ....[0]....
.L_4656:
        /* <DEDUP_REMOVED lines=17> */


	//----- nvinfo : EIATTR_MERCURY_ISA_VERSION
	.align		4
.L_4657:
        /*0128*/ 	.byte	0x03, 0x5f
        /*012a*/ 	.short	0x0101


	//----- nvinfo : EIATTR_COOP_GROUP_MASK_REGIDS
	.align		4
        /*012c*/ 	.byte	0x04, 0x29
        /*012e*/ 	.short	(.L_4659 - .L_4658)


	//   ....[0]....
.L_4658:
        /*0130*/ 	.word	0xffffffff


	//   ....[1]....
        /*0134*/ 	.word	0xffffffff


	//   ....[2]....
        /*0138*/ 	.word	0xffffffff


	//   ....[3]....
        /*013c*/ 	.word	0xffffffff


	//   ....[4]....
        /*0140*/ 	.word	0xffffffff


	//   ....[5]....
        /*0144*/ 	.word	0xffffffff


	//   ....[6]....
        /*0148*/ 	.word	0xffffffff


	//   ....[7]....
        /*014c*/ 	.word	0xffffffff


	//   ....[8]....
        /*0150*/ 	.word	0xffffffff


	//   ....[9]....
        /*0154*/ 	.word	0xffffffff


	//----- nvinfo : EIATTR_COOP_GROUP_INSTR_OFFSETS
	.align		4
.L_4659:
        /*0158*/ 	.byte	0x04, 0x28
        /*015a*/ 	.short	(.L_4661 - .L_4660)


	//   ....[0]....
.L_4660:
        /*015c*/ 	.word	0x00002f50


	//   ....[1]....
        /*0160*/ 	.word	0x00002f80


	//   ....[2]....
        /*0164*/ 	.word	0x00002fb0


	//   ....[3]....
        /*0168*/ 	.word	0x00002fd0


	//   ....[4]....
        /*016c*/ 	.word	0x00002ff0


	//   ....[5]....
        /*0170*/ 	.word	0x00003010


	//   ....[6]....
        /*0174*/ 	.word	0x00003030


	//   ....[7]....
        /*0178*/ 	.word	0x00003050


	//   ....[8]....
        /*017c*/ 	.word	0x00003070


	//   ....[9]....
        /*0180*/ 	.word	0x00003090


	//----- nvinfo : EIATTR_VRC_CTA_INIT_COUNT
	.align		4
.L_4661:
        /*0184*/ 	.byte	0x02, 0x4a
	.zero		1
	.zero		1


	//----- nvinfo : EIATTR_EXIT_INSTR_OFFSETS
	.align		4
        /*0188*/ 	.byte	0x04, 0x1c
        /*018a*/ 	.short	(.L_4663 - .L_4662)


	//   ....[0]....
.L_4662:
        /*018c*/ 	.word	0x00009c20


	//   ....[1]....
        /*0190*/ 	.word	0x00009ca0


	//----- nvinfo : EIATTR_MAX_THREADS
	.align		4
.L_4663:
        /*0194*/ 	.byte	0x04, 0x05
        /*0196*/ 	.short	(.L_4665 - .L_4664)
.L_4664:
        /*0198*/ 	.word	0x00000080
        /*019c*/ 	.word	0x00000001
        /*01a0*/ 	.word	0x00000001


	//----- nvinfo : EIATTR_CRS_STACK_SIZE
	.align		4
.L_4665:
        /*01a4*/ 	.byte	0x04, 0x1e
        /*01a6*/ 	.short	(.L_4667 - .L_4666)
.L_4666:
        /*01a8*/ 	.word	0x00000000


	//----- nvinfo : EIATTR_CBANK_PARAM_SIZE
	.align		4
.L_4667:
        /*01ac*/ 	.byte	0x03, 0x19
        /*01ae*/ 	.short	0x0128


	//----- nvinfo : EIATTR_PARAM_CBANK
	.align		4
        /*01b0*/ 	.byte	0x04, 0x0a
        /*01b2*/ 	.short	(.L_4669 - .L_4668)
	.align		4
.L_4668:
        /*01b4*/ 	.word	index@(.nv.constant0._ZN10layer_norm13ln_bwd_kernelINS_13Kernel_traitsIfffffjLj5120ELj1ELj1ELj4ELj16ENS_18Kernel_traits_baseILj5120EfffffjLj128EEEEELb0ELb0ELb1ELb0EEEvNS_9BwdParamsE)
        /*01b8*/ 	.short	0x0380
        /*01ba*/ 	.short	0x0128


	//----- nvinfo : EIATTR_SW_WAR
	.align		4
.L_4669:
        /*01bc*/ 	.byte	0x04, 0x36
        /*01be*/ 	.short	(.L_4671 - .L_4670)
.L_4670:
        /*01c0*/ 	.word	0x00000008
.L_4671:


//--------------------- .nv.info._ZN10layer_norm13ln_bwd_kernelINS_13Kernel_traitsIfffffjLj5120ELj1ELj1ELj4ELj16ENS_18Kernel_traits_baseILj5120EfffffjLj128EEEEELb0ELb0ELb1ELb1EEEvNS_9BwdParamsE --------------------------
	.section	.nv.info._ZN10layer_norm13ln_bwd_kernelINS_13Kernel_traitsIfffffjLj5120ELj1ELj1ELj4ELj16ENS_18Kernel_traits_baseILj5120EfffffjLj128EEEEELb0ELb0ELb1ELb1EEEvNS_9BwdParamsE,"",@"SHT_CUDA_INFO"
	.sectionflags	@""
	.align	4


	//----- nvinfo : EIATTR_CUDA_API_VERSION
	.align		4
        /*0000*/ 	.byte	0x04, 0x37
        /*0002*/ 	.short	(.L_4673 - .L_4672)
.L_4672:
        /*0004*/ 	.word	0x00000082


	//----- nvinfo : EIATTR_KPARAM_INFO
	.align		4
.L_4673:
        /*0008*/ 	.byte	0x04, 0x17
        /*000a*/ 	.short	(.L_4675 - .L_4674)
.L_4674:
        /*000c*/ 	.word	0x00000000
        /*0010*/ 	.short	0x0000
        /*0012*/ 	.short	0x0000
        /*0014*/ 	.byte	0x00, 0xf0, 0xa1, 0x04


	//----- nvinfo : EIATTR_SPARSE_MMA_MASK
	.align		4
.L_4675:
        /*0018*/ 	.byte	0x03, 0x50
        /*001a*/ 	.short	0x0000


	//----- nvinfo : EIATTR_MAXREG_COUNT
	.align		4
        /*001c*/ 	.byte	0x03, 0x1b
        /*001e*/ 	.short	0x00ff


	//----- nvinfo : EIATTR_NUM_BARRIERS
	.align		4
        /*0020*/ 	.byte	0x02, 0x4c
        /*0022*/ 	.byte	0x01
	.zero		1


	//----- nvinfo : EIATTR_ANNOTATIONS
	.align		4
        /*0024*/ 	.byte	0x04, 0x55
        /*0026*/ 	.short	(.L_4677 - .L_4676)


	//   ....[0]....
.L_4676:
        /* <DEDUP_REMOVED lines=13> */


	//----- nvinfo : EIATTR_MERCURY_ISA_VERSION
	.align		4
.L_4677:
        /*00e8*/ 	.byte	0x03, 0x5f
        /*00ea*/ 	.short	0x0101


	//----- nvinfo : EIATTR_COOP_GROUP_MASK_REGIDS
	.align		4
        /*00ec*/ 	.byte	0x04, 0x29
        /*00ee*/ 	.short	(.L_4679 - .L_4678)


	//   ....[0]....
.L_4678:
        /*00f0*/ 	.word	0xffffffff


	//   ....[1]....
        /*00f4*/ 	.word	0xffffffff


	//   ....[2]....
        /*00f8*/ 	.word	0xffffffff


	//   ....[3]....
        /*00fc*/ 	.word	0xffffffff


	//   ....[4]....
        /*0100*/ 	.word	0xffffffff


	//   ....[5]....
        /*0104*/ 	.word	0xffffffff


	//   ....[6]....
        /*0108*/ 	.word	0xffffffff


	//   ....[7]....
        /*010c*/ 	.word	0xffffffff


	//   ....[8]....
        /*0110*/ 	.word	0xffffffff


	//   ....[9]....
        /*0114*/ 	.word	0xffffffff


	//----- nvinfo : EIATTR_COOP_GROUP_INSTR_OFFSETS
	.align		4
.L_4679:
        /*0118*/ 	.byte	0x04, 0x28
        /*011a*/ 	.short	(.L_4681 - .L_4680)


	//   ....[0]....
.L_4680:
        /*011c*/ 	.word	0x000021b0


	//   ....[1]....
        /*0120*/ 	.word	0x000021d0


	//   ....[2]....
        /*0124*/ 	.word	0x00002200


	//   ....[3]....
        /*0128*/ 	.word	0x00002210


	//   ....[4]....
        /*012c*/ 	.word	0x00002250


	//   ....[5]....
        /*0130*/ 	.word	0x00002260


	//   ....[6]....
        /*0134*/ 	.word	0x000022a0


	//   ....[7]....
        /*0138*/ 	.word	0x000022b0


	//   ....[8]....
        /*013c*/ 	.word	0x000022e0


	//   ....[9]....
        /*0140*/ 	.word	0x00002300


	//----- nvinfo : EIATTR_VRC_CTA_INIT_COUNT
	.align		4
.L_4681:
        /*0144*/ 	.byte	0x02, 0x4a
	.zero		1
	.zero		1


	//----- nvinfo : EIATTR_EXIT_INSTR_OFFSETS
	.align		4
        /*0148*/ 	.byte	0x04, 0x1c
        /*014a*/ 	.short	(.L_4683 - .L_4682)


	//   ....[0]....
.L_4682:
        /*014c*/ 	.word	0x00006f00


	//----- nvinfo : EIATTR_MAX_THREADS
	.align		4
.L_4683:
        /*0150*/ 	.byte	0x04, 0x05
        /*0152*/ 	.short	(.L_4685 - .L_4684)
.L_4684:
        /*0154*/ 	.word	0x00000080
        /*0158*/ 	.word	0x00000001
        /*015c*/ 	.word	0x00000001


	//----- nvinfo : EIATTR_CRS_STACK_SIZE
	.align		4
.L_4685:
        /*0160*/ 	.byte	0x04, 0x1e
        /*0162*/ 	.short	(.L_4687 - .L_4686)
.L_4686:
        /*0164*/ 	.word	0x00000000


	//----- nvinfo : EIATTR_CBANK_PARAM_SIZE
	.align		4
.L_4687:
        /*0168*/ 	.byte	0x03, 0x19
        /*016a*/ 	.short	0x0128


	//----- nvinfo : EIATTR_PARAM_CBANK
	.align		4
        /*016c*/ 	.byte	0x04, 0x0a
        /*016e*/ 	.short	(.L_4689 - .L_4688)
	.align		4
.L_4688:
        /*0170*/ 	.word	index@(.nv.constant0._ZN10layer_norm13ln_bwd_kernelINS_13Kernel_traitsIfffffjLj5120ELj1ELj1ELj4ELj16ENS_18Kernel_traits_baseILj5120EfffffjLj128EEEEELb0ELb0ELb1ELb1EEEvNS_9BwdParamsE)
        /*0174*/ 	.short	0x0380
        /*0176*/ 	.short	0x0128


	//----- nvinfo : EIATTR_SW_WAR
	.align		4
.L_4689:
        /*0178*/ 	.byte	0x04, 0x36
        /*017a*/ 	.short	(.L_4691 - .L_4690)
.L_4690:
        /*017c*/ 	.word	0x00000008
.L_4691:


//--------------------- .nv.info._ZN10layer_norm13ln_bwd_kernelINS_13Kernel_traitsIfffffjLj5120ELj1ELj1ELj4ELj16ENS_18Kernel_traits_baseILj5120EfffffjLj128EEEEELb0ELb1ELb0ELb0EEEvNS_9BwdParamsE --------------------------
	.section	.nv.info._ZN10layer_norm13ln_bwd_kernelINS_13Kernel_traitsIfffffjLj5120ELj1ELj1ELj4ELj16ENS_18Kernel_traits_baseILj5120EfffffjLj128EEEEELb0ELb1ELb0ELb0EEEvNS_9BwdParamsE,"",@"SHT_CUDA_INFO"
	.sectionflags	@""
	.align	4


	//----- nvinfo : EIATTR_CUDA_API_VERSION
	.align		4
        /*0000*/ 	.byte	0x04, 0x37
        /*0002*/ 	.short	(.L_4693 - .L_4692)
.L_4692:
        /*0004*/ 	.word	0x00000082


	//----- nvinfo : EIATTR_KPARAM_INFO
	.align		4
.L_4693:
        /*0008*/ 	.byte	0x04, 0x17
        /*000a*/ 	.short	(.L_4695 - .L_4694)
.L_4694:
        /*000c*/ 	.word	0x00000000
        /*0010*/ 	.short	0x0000
        /*0012*/ 	.short	0x0000
        /*0014*/ 	.byte	0x00, 0xf0, 0xa1, 0x04


	//----- nvinfo : EIATTR_SPARSE_MMA_MASK
	.align		4
.L_4695:
        /*0018*/ 	.byte	0x03, 0x50
        /*001a*/ 	.short	0x0000


	//----- nvinfo : EIATTR_MAXREG_COUNT
	.align		4
        /*001c*/ 	.byte	0x03, 0x1b
        /*001e*/ 	.short	0x00ff


	//----- nvinfo : EIATTR_NUM_BARRIERS
	.align		4
        /*0020*/ 	.byte	0x02, 0x4c
        /*0022*/ 	.byte	0x01
	.zero		1


	//----- nvinfo : EIATTR_ANNOTATIONS
	.align		4
        /*0024*/ 	.byte	0x04, 0x55
        /*0026*/ 	.short	(.L_4697 - .L_4696)


	//   ....[0]....
.L_4696:
        /* <DEDUP_REMOVED lines=113> */


	//----- nvinfo : EIATTR_MERCURY_ISA_VERSION
	.align		4
.L_4697:
        /*0728*/ 	.byte	0x03, 0x5f
        /*072a*/ 	.short	0x0101


	//----- nvinfo : EIATTR_COOP_GROUP_MASK_REGIDS
	.align		4
        /*072c*/ 	.byte	0x04, 0x29
        /*072e*/ 	.short	(.L_4699 - .L_4698)


	//   ....[0]....
.L_4698:
        /*0730*/ 	.word	0xffffffff


	//   ....[1]....
        /*0734*/ 	.word	0xffffffff


	//   ....[2]....
        /*0738*/ 	.word	0xffffffff


	//   ....[3]....
        /*073c*/ 	.word	0xffffffff


	//   ....[4]....
        /*0740*/ 	.word	0xffffffff


	//   ....[5]....
        /*0744*/ 	.word	0xffffffff


	//   ....[6]....
        /*0748*/ 	.word	0xffffffff


	//   ....[7]....
        /*074c*/ 	.word	0xffffffff


	//   ....[8]....
        /*0750*/ 	.word	0xffffffff


	//   ....[9]....
        /*0754*/ 	.word	0xffffffff


	//----- nvinfo : EIATTR_COOP_GROUP_INSTR_OFFSETS
	.align		4
.L_4699:
        /*0758*/ 	.byte	0x04, 0x28
        /*075a*/ 	.short	(.L_4701 - .L_4700)


	//   ....[0]....
.L_4700:
        /*075c*/ 	.word	0x00003530


	//   ....[1]....
        /*0760*/ 	.word	0x00003550


	//   ....[2]....
        /*0764*/ 	.word	0x00003590


	//   ....[3]....
        /*0768*/ 	.word	0x000035a0


	//   ....[4]....
        /*076c*/ 	.word	0x000035e0


	//   ....[5]....
        /*0770*/ 	.word	0x000035f0


	//   ....[6]....
        /*0774*/ 	.word	0x00003620


	//   ....[7]....
        /*0778*/ 	.word	0x00003630


	//   ....[8]....
        /*077c*/ 	.word	0x00003660


	//   ....[9]....
        /*0780*/ 	.word	0x00003670


	//----- nvinfo : EIATTR_VRC_CTA_INIT_COUNT
	.align		4
.L_4701:
        /*0784*/ 	.byte	0x02, 0x4a
	.zero		1
	.zero		1


	//----- nvinfo : EIATTR_EXIT_INSTR_OFFSETS
	.align		4
        /*0788*/ 	.byte	0x04, 0x1c
        /*078a*/ 	.short	(.L_4703 - .L_4702)


	//   ....[0]....
.L_4702:
        /*078c*/ 	.word	0x0000a2e0


	//   ....[1]....
        /*0790*/ 	.word	0x0000a380


	//----- nvinfo : EIATTR_MAX_THREADS
	.align		4
.L_4703:
        /*0794*/ 	.byte	0x04, 0x05
        /*0796*/ 	.short	(.L_4705 - .L_4704)
.L_4704:
        /*0798*/ 	.word	0x00000080
        /*079c*/ 	.word	0x00000001
        /*07a0*/ 	.word	0x00000001


	//----- nvinfo : EIATTR_CRS_STACK_SIZE
	.align		4
.L_4705:
        /*07a4*/ 	.byte	0x04, 0x1e
        /*07a6*/ 	.short	(.L_4707 - .L_4706)
.L_4706:
        /*07a8*/ 	.word	0x00000000


	//----- nvinfo : EIATTR_CBANK_PARAM_SIZE
	.align		4
.L_4707:
        /*07ac*/ 	.byte	0x03, 0x19
        /*07ae*/ 	.short	0x0128


	//----- nvinfo : EIATTR_PARAM_CBANK
	.align		4
        /*07b0*/ 	.byte	0x04, 0x0a
        /*07b2*/ 	.short	(.L_4709 - .L_4708)
	.align		4
.L_4708:
        /*07b4*/ 	.word	index@(.nv.constant0._ZN10layer_norm13ln_bwd_kernelINS_13Kernel_traitsIfffffjLj5120ELj1ELj1ELj4ELj16ENS_18Kernel_traits_baseILj5120EfffffjLj128EEEEELb0ELb1ELb0ELb0EEEvNS_9BwdParamsE)
        /*07b8*/ 	.short	0x0380
        /*07ba*/ 	.short	0x0128


	//----- nvinfo : EIATTR_SW_WAR
	.align		4
.L_4709:
        /*07bc*/ 	.byte	0x04, 0x36
        /*07be*/ 	.short	(.L_4711 - .L_4710)
.L_4710:
        /*07c0*/ 	.word	0x00000008
.L_4711:


//--------------------- .nv.info._ZN10layer_norm13ln_bwd_kernelINS_13Kernel_traitsIfffffjLj5120ELj1ELj1ELj4ELj16ENS_18Kernel_traits_baseILj5120EfffffjLj128EEEEELb0ELb1ELb0ELb1EEEvNS_9BwdParamsE --------------------------
	.section	.nv.info._ZN10layer_norm13ln_bwd_kernelINS_13Kernel_traitsIfffffjLj5120ELj1ELj1ELj4ELj16ENS_18Kernel_traits_baseILj5120EfffffjLj128EEEEELb0ELb1ELb0ELb1EEEvNS_9BwdParamsE,"",@"SHT_CUDA_INFO"
	.sectionflags	@""
	.align	4


	//----- nvinfo : EIATTR_CUDA_API_VERSION
	.align		4
        /*0000*/ 	.byte	0x04, 0x37
        /*0002*/ 	.short	(.L_4713 - .L_4712)
.L_4712:
        /*0004*/ 	.word	0x00000082


	//----- nvinfo : EIATTR_KPARAM_INFO
	.align		4
.L_4713:
        /*0008*/ 	.byte	0x04, 0x17
        /*000a*/ 	.short	(.L_4715 - .L_4714)
.L_4714:
        /*000c*/ 	.word	0x00000000
        /*0010*/ 	.short	0x0000
        /*0012*/ 	.short	0x0000
        /*0014*/ 	.byte	0x00, 0xf0, 0xa1, 0x04


	//----- nvinfo : EIATTR_SPARSE_MMA_MASK
	.align		4
.L_4715:
        /*0018*/ 	.byte	0x03, 0x50
        /*001a*/ 	.short	0x0000


	//----- nvinfo : EIATTR_MAXREG_COUNT
	.align		4
        /*001c*/ 	.byte	0x03, 0x1b
        /*001e*/ 	.short	0x00ff


	//----- nvinfo : EIATTR_NUM_BARRIERS
	.align		4
        /*0020*/ 	.byte	0x02, 0x4c
        /*0022*/ 	.byte	0x01
	.zero		1


	//----- nvinfo : EIATTR_ANNOTATIONS
	.align		4
        /*0024*/ 	.byte	0x04, 0x55
        /*0026*/ 	.short	(.L_4717 - .L_4716)


	//   ....[0]....
.L_4716:
        /* <DEDUP_REMOVED lines=180> */


	//----- nvinfo : EIATTR_MERCURY_ISA_VERSION
	.align		4
.L_4717:
        /*0b58*/ 	.byte	0x03, 0x5f
        /*0b5a*/ 	.short	0x0101


	//----- nvinfo : EIATTR_COOP_GROUP_MASK_REGIDS
	.align		4
        /*0b5c*/ 	.byte	0x04, 0x29
        /*0b5e*/ 	.short	(.L_4719 - .L_4718)


	//   ....[0]....
.L_4718:
        /*0b60*/ 	.word	0xffffffff


	//   ....[1]....
        /*0b64*/ 	.word	0xffffffff


	//   ....[2]....
        /*0b68*/ 	.word	0xffffffff


	//   ....[3]....
        /*0b6c*/ 	.word	0xffffffff


	//   ....[4]....
        /*0b70*/ 	.word	0xffffffff


	//   ....[5]....
        /*0b74*/ 	.word	0xffffffff


	//   ....[6]....
        /*0b78*/ 	.word	0xffffffff


	//   ....[7]....
        /*0b7c*/ 	.word	0xffffffff


	//   ....[8]....
        /*0b80*/ 	.word	0xffffffff


	//   ....[9]....
        /*0b84*/ 	.word	0xffffffff


	//----- nvinfo : EIATTR_COOP_GROUP_INSTR_OFFSETS
	.align		4
.L_4719:
        /*0b88*/ 	.byte	0x04, 0x28
        /*0b8a*/ 	.short	(.L_4721 - .L_4720)


	//   ....[0]....
.L_4720:
        /*0b8c*/ 	.word	0x000029d0


	//   ....[1]....
        /*0b90*/ 	.word	0x00002a90


	//   ....[2]....
        /*0b94*/ 	.word	0x00002ab0


	//   ....[3]....
        /*0b98*/ 	.word	0x00002ad0


	//   ....[4]....
        /*0b9c*/ 	.word	0x00002af0


	//   ....[5]....
        /*0ba0*/ 	.word	0x00002b10


	//   ....[6]....
        /*0ba4*/ 	.word	0x00002b30


	//   ....[7]....
        /*0ba8*/ 	.word	0x00002b50


	//   ....[8]....
        /*0bac*/ 	.word	0x00002b90


	//   ....[9]....
        /*0bb0*/ 	.word	0x00002bc0


	//----- nvinfo : EIATTR_VRC_CTA_INIT_COUNT
	.align		4
.L_4721:
        /*0bb4*/ 	.byte	0x02, 0x4a
	.zero		1
	.zero		1


	//----- nvinfo : EIATTR_EXIT_INSTR_OFFSETS
	.align		4
        /*0bb8*/ 	.byte	0x04, 0x1c
        /*0bba*/ 	.short	(.L_4723 - .L_4722)


	//   ....[0]....
.L_4722:
        /*0bbc*/ 	.word	0x00009670


	//----- nvinfo : EIATTR_MAX_THREADS
	.align		4
.L_4723:
        /*0bc0*/ 	.byte	0x04, 0x05
        /*0bc2*/ 	.short	(.L_4725 - .L_4724)
.L_4724:
        /*0bc4*/ 	.word	0x00000080
        /*0bc8*/ 	.word	0x00000001
        /*0bcc*/ 	.word	0x00000001


	//----- nvinfo : EIATTR_CRS_STACK_SIZE
	.align		4
.L_4725:
        /*0bd0*/ 	.byte	0x04, 0x1e
        /*0bd2*/ 	.short	(.L_4727 - .L_4726)
.L_4726:
        /*0bd4*/ 	.word	0x00000000


	//----- nvinfo : EIATTR_CBANK_PARAM_SIZE
	.align		4
.L_4727:
        /*0bd8*/ 	.byte	0x03, 0x19
        /*0bda*/ 	.short	0x0128


	//----- nvinfo : EIATTR_PARAM_CBANK
	.align		4
        /*0bdc*/ 	.byte	0x04, 0x0a
        /*0bde*/ 	.short	(.L_4729 - .L_4728)
	.align		4
.L_4728:
        /*0be0*/ 	.word	index@(.nv.constant0._ZN10layer_norm13ln_bwd_kernelINS_13Kernel_traitsIfffffjLj5120ELj1ELj1ELj4ELj16ENS_18Kernel_traits_baseILj5120EfffffjLj128EEEEELb0ELb1ELb0ELb1EEEvNS_9BwdParamsE)
        /*0be4*/ 	.short	0x0380
        /*0be6*/ 	.short	0x0128


	//----- nvinfo : EIATTR_SW_WAR
	.align		4
.L_4729:
        /*0be8*/ 	.byte	0x04, 0x36
        /*0bea*/ 	.short	(.L_4731 - .L_4730)
.L_4730:
        /*0bec*/ 	.word	0x00000008
.L_4731:


//--------------------- .nv.info._ZN10layer_norm13ln_bwd_kernelINS_13Kernel_traitsIfffffjLj5120ELj1ELj1ELj4ELj16ENS_18Kernel_traits_baseILj5120EfffffjLj128EEEEELb0ELb1ELb1ELb0EEEvNS_9BwdParamsE --------------------------
	.section	.nv.info._ZN10layer_norm13ln_bwd_kernelINS_13Kernel_traitsIfffffjLj5120ELj1ELj1ELj4ELj16ENS_18Kernel_traits_baseILj5120EfffffjLj128EEEEELb0ELb1ELb1ELb0EEEvNS_9BwdParamsE,"",@"SHT_CUDA_INFO"
	.sectionflags	@""
	.align	4


	//----- nvinfo : EIATTR_CUDA_API_VERSION
	.align		4
        /*0000*/ 	.byte	0x04, 0x37
        /*0002*/ 	.short	(.L_4733 - .L_4732)
.L_4732:
        /*0004*/ 	.word	0x00000082


	//----- nvinfo : EIATTR_KPARAM_INFO
	.align		4
.L_4733:
        /*0008*/ 	.byte	0x04, 0x17
        /*000a*/ 	.short	(.L_4735 - .L_4734)
.L_4734:
        /*000c*/ 	.word	0x00000000
        /*0010*/ 	.short	0x0000
        /*0012*/ 	.short	0x0000
        /*0014*/ 	.byte	0x00, 0xf0, 0xa1, 0x04


	//----- nvinfo : EIATTR_SPARSE_MMA_MASK
	.align		4
.L_4735:
        /*0018*/ 	.byte	0x03, 0x50
        /*001a*/ 	.short	0x0000


	//----- nvinfo : EIATTR_MAXREG_COUNT
	.align		4
        /*001c*/ 	.byte	0x03, 0x1b
        /*001e*/ 	.short	0x00ff


	//----- nvinfo : EIATTR_NUM_BARRIERS
	.align		4
        /*0020*/ 	.byte	0x02, 0x4c
        /*0022*/ 	.byte	0x01
	.zero		1


	//----- nvinfo : EIATTR_ANNOTATIONS
	.align		4
        /*0024*/ 	.byte	0x04, 0x55
        /*0026*/ 	.short	(.L_4737 - .L_4736)


	//   ....[0]....
.L_4736:
        /* <DEDUP_REMOVED lines=204> */


	//----- nvinfo : EIATTR_MERCURY_ISA_VERSION
	.align		4
.L_4737:
        /*0cd8*/ 	.byte	0x03, 0x5f
        /*0cda*/ 	.short	0x0101


	//----- nvinfo : EIATTR_COOP_GROUP_MASK_REGIDS
	.align		4
        /*0cdc*/ 	.byte	0x04, 0x29
        /*0cde*/ 	.short	(.L_4739 - .L_4738)


	//   ....[0]....
.L_4738:
        /*0ce0*/ 	.word	0xffffffff


	//   ....[1]....
        /*0ce4*/ 	.word	0xffffffff


	//   ....[2]....
        /*0ce8*/ 	.word	0xffffffff


	//   ....[3]....
        /*0cec*/ 	.word	0xffffffff


	//   ....[4]....
        /*0cf0*/ 	.word	0xffffffff


	//   ....[5]....
        /*0cf4*/ 	.word	0xffffffff


	//   ....[6]....
        /*0cf8*/ 	.word	0xffffffff


	//   ....[7]....
        /*0cfc*/ 	.word	0xffffffff


	//   ....[8]....
        /*0d00*/ 	.word	0xffffffff


	//   ....[9]....
        /*0d04*/ 	.word	0xffffffff


	//----- nvinfo : EIATTR_COOP_GROUP_INSTR_OFFSETS
	.align		4
.L_4739:
        /*0d08*/ 	.byte	0x04, 0x28
        /*0d0a*/ 	.short	(.L_4741 - .L_4740)


	//   ....[0]....
.L_4740:
        /*0d0c*/ 	.word	0x00004200


	//   ....[1]....
        /*0d10*/ 	.word	0x00004220


	//   ....[2]....
        /*0d14*/ 	.word	0x00004260


	//   ....[3]....
        /*0d18*/ 	.word	0x00004270


	//   ....[4]....
        /*0d1c*/ 	.word	0x000042b0


	//   ....[5]....
        /*0d20*/ 	.word	0x000042c0


	//   ....[6]....
        /*0d24*/ 	.word	0x000042f0


	//   ....[7]....
        /*0d28*/ 	.word	0x00004300


	//   ....[8]....
        /*0d2c*/ 	.word	0x00004330


	//   ....[9]....
        /*0d30*/ 	.word	0x00004340


	//----- nvinfo : EIATTR_VRC_CTA_INIT_COUNT
	.align		4
.L_4741:
        /*0d34*/ 	.byte	0x02, 0x4a
	.zero		1
	.zero		1


	//----- nvinfo : EIATTR_EXIT_INSTR_OFFSETS
	.align		4
        /*0d38*/ 	.byte	0x04, 0x1c
        /*0d3a*/ 	.short	(.L_4743 - .L_4742)


	//   ....[0]....
.L_4742:
        /*0d3c*/ 	.word	0x0000c630


	//   ....[1]....
        /*0d40*/ 	.word	0x0000c710


	//----- nvinfo : EIATTR_MAX_THREADS
	.align		4
.L_4743:
        /*0d44*/ 	.byte	0x04, 0x05
        /*0d46*/ 	.short	(.L_4745 - .L_4744)
.L_4744:
        /*0d48*/ 	.word	0x00000080
        /*0d4c*/ 	.word	0x00000001
        /*0d50*/ 	.word	0x00000001


	//----- nvinfo : EIATTR_CRS_STACK_SIZE
	.align		4
.L_4745:
        /*0d54*/ 	.byte	0x04, 0x1e
        /*0d56*/ 	.short	(.L_4747 - .L_4746)
.L_4746:
        /*0d58*/ 	.word	0x00000000


	//----- nvinfo : EIATTR_CBANK_PARAM_SIZE
	.align		4
.L_4747:
        /*0d5c*/ 	.byte	0x03, 0x19
        /*0d5e*/ 	.short	0x0128


	//----- nvinfo : EIATTR_PARAM_CBANK
	.align		4
        /*0d60*/ 	.byte	0x04, 0x0a
        /*0d62*/ 	.short	(.L_4749 - .L_4748)
	.align		4
.L_4748:
        /*0d64*/ 	.word	index@(.nv.constant0._ZN10layer_norm13ln_bwd_kernelINS_13Kernel_traitsIfffffjLj5120ELj1ELj1ELj4ELj16ENS_18Kernel_traits_baseILj5120EfffffjLj128EEEEELb0ELb1ELb1ELb0EEEvNS_9BwdParamsE)
        /*0d68*/ 	.short	0x0380
        /*0d6a*/ 	.short	0x0128


	//----- nvinfo : EIATTR_SW_WAR
	.align		4
.L_4749:
        /*0d6c*/ 	.byte	0x04, 0x36
        /*0d6e*/ 	.short	(.L_4751 - .L_4750)
.L_4750:
        /*0d70*/ 	.word	0x00000008
.L_4751:


//--------------------- .nv.info._ZN10layer_norm13ln_bwd_kernelINS_13Kernel_traitsIfffffjLj5120ELj1ELj1ELj4ELj16ENS_18Kernel_traits_baseILj5120EfffffjLj128EEEEELb0ELb1ELb1ELb1EEEvNS_9BwdParamsE --------------------------
	.section	.nv.info._ZN10layer_norm13ln_bwd_kernelINS_13Kernel_traitsIfffffjLj5120ELj1ELj1ELj4ELj16ENS_18Kernel_traits_baseILj5120EfffffjLj128EEEEELb0ELb1ELb1ELb1EEEvNS_9BwdParamsE,"",@"SHT_CUDA_INFO"
	.sectionflags	@""
	.align	4


	//----- nvinfo : EIATTR_CUDA_API_VERSION
	.align		4
        /*0000*/ 	.byte	0x04, 0x37
        /*0002*/ 	.short	(.L_4753 - .L_4752)
.L_4752:
        /*0004*/ 	.word	0x00000082


	//----- nvinfo : EIATTR_KPARAM_INFO
	.align		4
.L_4753:
        /*0008*/ 	.byte	0x04, 0x17
        /*000a*/ 	.short	(.L_4755 - .L_4754)
.L_4754:
        /*000c*/ 	.word	0x00000000
        /*0010*/ 	.short	0x0000
        /*0012*/ 	.short	0x0000
        /*0014*/ 	.byte	0x00, 0xf0, 0xa1, 0x04


	//----- nvinfo : EIATTR_SPARSE_MMA_MASK
	.align		4
.L_4755:
        /*0018*/ 	.byte	0x03, 0x50
        /*001a*/ 	.short	0x0000


	//----- nvinfo : EIATTR_MAXREG_COUNT
	.align		4
        /*001c*/ 	.byte	0x03, 0x1b
        /*001e*/ 	.short	0x00ff


	//----- nvinfo : EIATTR_NUM_BARRIERS
	.align		4
        /*0020*/ 	.byte	0x02, 0x4c
        /*0022*/ 	.byte	0x01
	.zero		1


	//----- nvinfo : EIATTR_ANNOTATIONS
	.align		4
        /*0024*/ 	.byte	0x04, 0x55
        /*0026*/ 	.short	(.L_4757 - .L_4756)


	//   ....[0]....
.L_4756:
        /* <DEDUP_REMOVED lines=133> */


	//----- nvinfo : EIATTR_MERCURY_ISA_VERSION
	.align		4
.L_4757:
        /*0860*/ 	.byte	0x03, 0x5f
        /*0862*/ 	.short	0x0101


	//----- nvinfo : EIATTR_COOP_GROUP_MASK_REGIDS
	.align		4
        /*0864*/ 	.byte	0x04, 0x29
        /*0866*/ 	.short	(.L_4759 - .L_4758)


	//   ....[0]....
.L_4758:
        /*0868*/ 	.word	0xffffffff


	//   ....[1]....
        /*086c*/ 	.word	0xffffffff


	//   ....[2]....
        /*0870*/ 	.word	0xffffffff


	//   ....[3]....
        /*0874*/ 	.word	0xffffffff


	//   ....[4]....
        /*0878*/ 	.word	0xffffffff


	//   ....[5]....
        /*087c*/ 	.word	0xffffffff


	//   ....[6]....
        /*0880*/ 	.word	0xffffffff


	//   ....[7]....
        /*0884*/ 	.word	0xffffffff


	//   ....[8]....
        /*0888*/ 	.word	0xffffffff


	//   ....[9]....
        /*088c*/ 	.word	0xffffffff


	//----- nvinfo : EIATTR_COOP_GROUP_INSTR_OFFSETS
	.align		4
.L_4759:
        /*0890*/ 	.byte	0x04, 0x28
        /*0892*/ 	.short	(.L_4761 - .L_4760)


	//   ....[0]....
.L_4760:
        /*0894*/ 	.word	0x00002e50


	//   ....[1]....
        /*0898*/ 	.word	0x00002e70


	//   ....[2]....
        /*089c*/ 	.word	0x00002eb0


	//   ....[3]....
        /*08a0*/ 	.word	0x00002ec0


	//   ....[4]....
        /*08a4*/ 	.word	0x00002f00


	//   ....[5]....
        /*08a8*/ 	.word	0x00002f10


	//   ....[6]....
        /*08ac*/ 	.word	0x00002f40


	//   ....[7]....
        /*08b0*/ 	.word	0x00002f50


	//   ....[8]....
        /*08b4*/ 	.word	0x00002f80


	//   ....[9]....
        /*08b8*/ 	.word	0x00002f90


	//----- nvinfo : EIATTR_VRC_CTA_INIT_COUNT
	.align		4
.L_4761:
        /*08bc*/ 	.byte	0x02, 0x4a
	.zero		1
	.zero		1


	//----- nvinfo : EIATTR_EXIT_INSTR_OFFSETS
	.align		4
        /*08c0*/ 	.byte	0x04, 0x1c
        /*08c2*/ 	.short	(.L_4763 - .L_4762)


	//   ....[0]....
.L_4762:
        /*08c4*/ 	.word	0x0000af60


	//----- nvinfo : EIATTR_MAX_THREADS
	.align		4
.L_4763:
        /*08c8*/ 	.byte	0x04, 0x05
        /*08ca*/ 	.short	(.L_4765 - .L_4764)
.L_4764:
        /*08cc*/ 	.word	0x00000080
        /*08d0*/ 	.word	0x00000001
        /*08d4*/ 	.word	0x00000001


	//----- nvinfo : EIATTR_CRS_STACK_SIZE
	.align		4
.L_4765:
        /*08d8*/ 	.byte	0x04, 0x1e
        /*08da*/ 	.short	(.L_4767 - .L_4766)
.L_4766:
        /*08dc*/ 	.word	0x00000000


	//----- nvinfo : EIATTR_CBANK_PARAM_SIZE
	.align		4
.L_4767:
        /*08e0*/ 	.byte	0x03, 0x19
        /*08e2*/ 	.short	0x0128


	//----- nvinfo : EIATTR_PARAM_CBANK
	.align		4
        /*08e4*/ 	.byte	0x04, 0x0a
        /*08e6*/ 	.short	(.L_4769 - .L_4768)
	.align		4
.L_4768:
        /*08e8*/ 	.word	index@(.nv.constant0._ZN10layer_norm13ln_bwd_kernelINS_13Kernel_traitsIfffffjLj5120ELj1ELj1ELj4ELj16ENS_18Kernel_traits_baseILj5120EfffffjLj128EEEEELb0ELb1ELb1ELb1EEEvNS_9BwdParamsE)
        /*08ec*/ 	.short	0x0380
        /*08ee*/ 	.short	0x0128


	//----- nvinfo : EIATTR_SW_WAR
	.align		4
.L_4769:
        /*08f0*/ 	.byte	0x04, 0x36
        /*08f2*/ 	.short	(.L_4771 - .L_4770)
.L_4770:
        /*08f4*/ 	.word	0x00000008
.L_4771:


//--------------------- .nv.info._ZN10layer_norm13ln_bwd_kernelINS_13Kernel_traitsIfffffjLj5120ELj1ELj1ELj4ELj16ENS_18Kernel_traits_baseILj5120EfffffjLj128EEEEELb1ELb0ELb0ELb0EEEvNS_9BwdParamsE --------------------------
	.section	.nv.info._ZN10layer_norm13ln_bwd_kernelINS_13Kernel_traitsIfffffjLj5120ELj1ELj1ELj4ELj16ENS_18Kernel_traits_baseILj5120EfffffjLj128EEEEELb1ELb0ELb0ELb0EEEvNS_9BwdParamsE,"",@"SHT_CUDA_INFO"
	.sectionflags	@""
	.align	4


	//----- nvinfo : EIATTR_CUDA_API_VERSION
	.align		4
        /*0000*/ 	.byte	0x04, 0x37
        /*0002*/ 	.short	(.L_4773 - .L_4772)
.L_4772:
        /*0004*/ 	.word	0x00000082


	//----- nvinfo : EIATTR_KPARAM_INFO
	.align		4
.L_4773:
        /*0008*/ 	.byte	0x04, 0x17
        /*000a*/ 	.short	(.L_4775 - .L_4774)
.L_4774:
        /*000c*/ 	.word	0x00000000
        /*0010*/ 	.short	0x0000
        /*0012*/ 	.short	0x0000
        /*0014*/ 	.byte	0x00, 0xf0, 0xa1, 0x04


	//----- nvinfo : EIATTR_SPARSE_MMA_MASK
	.align		4
.L_4775:
        /*0018*/ 	.byte	0x03, 0x50
        /*001a*/ 	.short	0x0000


	//----- nvinfo : EIATTR_MAXREG_COUNT
	.align		4
        /*001c*/ 	.byte	0x03, 0x1b
        /*001e*/ 	.short	0x00ff


	//----- nvinfo : EIATTR_NUM_BARRIERS
	.align		4
        /*0020*/ 	.byte	0x02, 0x4c
        /*0022*/ 	.byte	0x01
	.zero		1


	//----- nvinfo : EIATTR_ANNOTATIONS
	.align		4
        /*0024*/ 	.byte	0x04, 0x55
        /*0026*/ 	.short	(.L_4777 - .L_4776)


	//   ....[0]....
.L_4776:
        /* <DEDUP_REMOVED lines=21> */


	//----- nvinfo : EIATTR_MERCURY_ISA_VERSION
	.align		4
.L_4777:
        /*0168*/ 	.byte	0x03, 0x5f
        /*016a*/ 	.short	0x0101


	//----- nvinfo : EIATTR_COOP_GROUP_MASK_REGIDS
	.align		4
        /*016c*/ 	.byte	0x04, 0x29
        /*016e*/ 	.short	(.L_4779 - .L_4778)


	//   ....[0]....
.L_4778:
        /*0170*/ 	.word	0xffffffff


	//   ....[1]....
        /*0174*/ 	.word	0xffffffff


	//   ....[2]....
        /*0178*/ 	.word	0xffffffff


	//   ....[3]....
        /*017c*/ 	.word	0xffffffff


	//   ....[4]....
        /*0180*/ 	.word	0xffffffff


	//   ....[5]....
        /*0184*/ 	.word	0xffffffff


	//   ....[6]....
        /*0188*/ 	.word	0xffffffff


	//   ....[7]....
        /*018c*/ 	.word	0xffffffff


	//   ....[8]....
        /*0190*/ 	.word	0xffffffff


	//   ....[9]....
        /*0194*/ 	.word	0xffffffff


	//----- nvinfo : EIATTR_COOP_GROUP_INSTR_OFFSETS
	.align		4
.L_4779:
        /*0198*/ 	.byte	0x04, 0x28
        /*019a*/ 	.short	(.L_4781 - .L_4780)


	//   ....[0]....
.L_4780:
        /*019c*/ 	.word	0x00002d40


	//   ....[1]....
        /*01a0*/ 	.word	0x00002d70


	//   ....[2]....
        /*01a4*/ 	.word	0x00002da0


	//   ....[3]....
        /*01a8*/ 	.word	0x00002dc0


	//   ....[4]....
        /*01ac*/ 	.word	0x00002de0


	//   ....[5]....
        /*01b0*/ 	.word	0x00002e00


	//   ....[6]....
        /*01b4*/ 	.word	0x00002e20


	//   ....[7]....
        /*01b8*/ 	.word	0x00002e40


	//   ....[8]....
        /*01bc*/ 	.word	0x00002e60


	//   ....[9]....
        /*01c0*/ 	.word	0x00002e80


	//----- nvinfo : EIATTR_VRC_CTA_INIT_COUNT
	.align		4
.L_4781:
        /*01c4*/ 	.byte	0x02, 0x4a
	.zero		1
	.zero		1


	//----- nvinfo : EIATTR_EXIT_INSTR_OFFSETS
	.align		4
        /*01c8*/ 	.byte	0x04, 0x1c
        /*01ca*/ 	.short	(.L_4783 - .L_4782)


	//   ....[0]....
.L_4782:
        /*01cc*/ 	.word	0x00009a00


	//   ....[1]....
        /*01d0*/ 	.word	0x00009a80


	//----- nvinfo : EIATTR_MAX_THREADS
	.align		4
.L_4783:
        /*01d4*/ 	.byte	0x04, 0x05
        /*01d6*/ 	.short	(.L_4785 - .L_4784)
.L_4784:
        /*01d8*/ 	.word	0x00000080
        /*01dc*/ 	.word	0x00000001
        /*01e0*/ 	.word	0x00000001


	//----- nvinfo : EIATTR_CRS_STACK_SIZE
	.align		4
.L_4785:
        /*01e4*/ 	.byte	0x04, 0x1e
        /*01e6*/ 	.short	(.L_4787 - .L_4786)
.L_4786:
        /*01e8*/ 	.word	0x00000000


	//----- nvinfo : EIATTR_CBANK_PARAM_SIZE
	.align		4
.L_4787:
        /*01ec*/ 	.byte	0x03, 0x19
        /*01ee*/ 	.short	0x0128


	//----- nvinfo : EIATTR_PARAM_CBANK
	.align		4
        /*01f0*/ 	.byte	0x04, 0x0a
        /*01f2*/ 	.short	(.L_4789 - .L_4788)
	.align		4
.L_4788:
        /*01f4*/ 	.word	index@(.nv.constant0._ZN10layer_norm13ln_bwd_kernelINS_13Kernel_traitsIfffffjLj5120ELj1ELj1ELj4ELj16ENS_18Kernel_traits_baseILj5120EfffffjLj128EEEEELb1ELb0ELb0ELb0EEEvNS_9BwdParamsE)
        /*01f8*/ 	.short	0x0380
        /*01fa*/ 	.short	0x0128


	//----- nvinfo : EIATTR_SW_WAR
	.align		4
.L_4789:
        /*01fc*/ 	.byte	0x04, 0x36
        /*01fe*/ 	.short	(.L_4791 - .L_4790)
.L_4790:
        /*0200*/ 	.word	0x00000008
.L_4791:


//--------------------- .nv.info._ZN10layer_norm13ln_bwd_kernelINS_13Kernel_traitsIfffffjLj5120ELj1ELj1ELj4ELj16ENS_18Kernel_traits_baseILj5120EfffffjLj128EEEEELb1ELb0ELb0ELb1EEEvNS_9BwdParamsE --------------------------
	.section	.nv.info._ZN10layer_norm13ln_bwd_kernelINS_13Kernel_traitsIfffffjLj5120ELj1ELj1ELj4ELj16ENS_18Kernel_traits_baseILj5120EfffffjLj128EEEEELb1ELb0ELb0ELb1EEEvNS_9BwdParamsE,"",@"SHT_CUDA_INFO"
	.sectionflags	@""
	.align	4


	//----- nvinfo : EIATTR_CUDA_API_VERSION
	.align		4
        /*0000*/ 	.byte	0x04, 0x37
        /*0002*/ 	.short	(.L_4793 - .L_4792)
.L_4792:
        /*0004*/ 	.word	0x00000082


	//----- nvinfo : EIATTR_KPARAM_INFO
	.align		4
.L_4793:
        /*0008*/ 	.byte	0x04, 0x17
        /*000a*/ 	.short	(.L_4795 - .L_4794)
.L_4794:
        /*000c*/ 	.word	0x00000000
        /*0010*/ 	.short	0x0000
        /*0012*/ 	.short	0x0000
        /*0014*/ 	.byte	0x00, 0xf0, 0xa1, 0x04


	//----- nvinfo : EIATTR_SPARSE_MMA_MASK
	.align		4
.L_4795:
        /*0018*/ 	.byte	0x03, 0x50
        /*001a*/ 	.short	0x0000


	//----- nvinfo : EIATTR_MAXREG_COUNT
	.align		4
        /*001c*/ 	.byte	0x03, 0x1b
        /*001e*/ 	.short	0x00ff


	//----- nvinfo : EIATTR_NUM_BARRIERS
	.align		4
        /*0020*/ 	.byte	0x02, 0x4c
        /*0022*/ 	.byte	0x01
	.zero		1


	//----- nvinfo : EIATTR_ANNOTATIONS
	.align		4
        /*0024*/ 	.byte	0x04, 0x55
        /*0026*/ 	.short	(.L_4797 - .L_4796)


	//   ....[0]....
.L_4796:
        /* <DEDUP_REMOVED lines=48> */


	//----- nvinfo : EIATTR_MERCURY_ISA_VERSION
	.align		4
.L_4797:
        /*0318*/ 	.byte	0x03, 0x5f
        /*031a*/ 	.short	0x0101


	//----- nvinfo : EIATTR_COOP_GROUP_MASK_REGIDS
	.align		4
        /*031c*/ 	.byte	0x04, 0x29
        /*031e*/ 	.short	(.L_4799 - .L_4798)


	//   ....[0]....
.L_4798:
        /*0320*/ 	.word	0xffffffff


	//   ....[1]....
        /*0324*/ 	.word	0xffffffff


	//   ....[2]....
        /*0328*/ 	.word	0xffffffff


	//   ....[3]....
        /*032c*/ 	.word	0xffffffff


	//   ....[4]....
        /*0330*/ 	.word	0xffffffff


	//   ....[5]....
        /*0334*/ 	.word	0xffffffff


	//   ....[6]....
        /*0338*/ 	.word	0xffffffff


	//   ....[7]....
        /*033c*/ 	.word	0xffffffff


	//   ....[8]....
        /*0340*/ 	.word	0xffffffff


	//   ....[9]....
        /*0344*/ 	.word	0xffffffff


	//----- nvinfo : EIATTR_COOP_GROUP_INSTR_OFFSETS
	.align		4
.L_4799:
        /*0348*/ 	.byte	0x04, 0x28
        /*034a*/ 	.short	(.L_4801 - .L_4800)


	//   ....[0]....
.L_4800:
        /*034c*/ 	.word	0x00001f40


	//   ....[1]....
        /*0350*/ 	.word	0x00002010


	//   ....[2]....
        /*0354*/ 	.word	0x00002030


	//   ....[3]....
        /*0358*/ 	.word	0x00002050


	//   ....[4]....
        /*035c*/ 	.word	0x00002070


	//   ....[5]....
        /*0360*/ 	.word	0x00002090


	//   ....[6]....
        /*0364*/ 	.word	0x000020b0


	//   ....[7]....
        /*0368*/ 	.word	0x000020d0


	//   ....[8]....
        /*036c*/ 	.word	0x000020f0


	//   ....[9]....
        /*0370*/ 	.word	0x00002110


	//----- nvinfo : EIATTR_VRC_CTA_INIT_COUNT
	.align		4
.L_4801:
        /*0374*/ 	.byte	0x02, 0x4a
	.zero		1
	.zero		1


	//----- nvinfo : EIATTR_EXIT_INSTR_OFFSETS
	.align		4
        /*0378*/ 	.byte	0x04, 0x1c
        /*037a*/ 	.short	(.L_4803 - .L_4802)


	//   ....[0]....
.L_4802:
        /*037c*/ 	.word	0x00007f50


	//----- nvinfo : EIATTR_MAX_THREADS
	.align		4
.L_4803:
        /*0380*/ 	.byte	0x04, 0x05
        /*0382*/ 	.short	(.L_4805 - .L_4804)
.L_4804:
        /*0384*/ 	.word	0x00000080
        /*0388*/ 	.word	0x00000001
        /*038c*/ 	.word	0x00000001


	//----- nvinfo : EIATTR_CBANK_PARAM_SIZE
	.align		4
.L_4805:
        /*0390*/ 	.byte	0x03, 0x19
        /*0392*/ 	.short	0x0128


	//----- nvinfo : EIATTR_PARAM_CBANK
	.align		4
        /*0394*/ 	.byte	0x04, 0x0a
        /*0396*/ 	.short	(.L_4807 - .L_4806)
	.align		4
.L_4806:
        /*0398*/ 	.word	index@(.nv.constant0._ZN10layer_norm13ln_bwd_kernelINS_13Kernel_traitsIfffffjLj5120ELj1ELj1ELj4ELj16ENS_18Kernel_traits_baseILj5120EfffffjLj128EEEEELb1ELb0ELb0ELb1EEEvNS_9BwdParamsE)
        /*039c*/ 	.short	0x0380
        /*039e*/ 	.short	0x0128


	//----- nvinfo : EIATTR_SW_WAR
	.align		4
.L_4807:
        /*03a0*/ 	.byte	0x04, 0x36
        /*03a2*/ 	.short	(.L_4809 - .L_4808)
.L_4808:
        /*03a4*/ 	.word	0x00000008
.L_4809:


//--------------------- .nv.info._ZN10layer_norm22ln_bwd_finalize_kernelINS_22Kernel_traits_finalizeILj5120EfffffjLb0ELj1024ELj4ENS_18Kernel_traits_baseILj5120EfffffjLj1024EEEEELb0ELb0EEEvNS_9BwdParamsE --------------------------
	.section	.nv.info._ZN10layer_norm22ln_bwd_finalize_kernelINS_22Kernel_traits_finalizeILj5120EfffffjLb0ELj1024ELj4ENS_18Kernel_traits_baseILj5120EfffffjLj1024EEEEELb0ELb0EEEvNS_9BwdParamsE,"",@"SHT_CUDA_INFO"
	.sectionflags	@""
	.align	4


	//----- nvinfo : EIATTR_CUDA_API_VERSION
	.align		4
        /*0000*/ 	.byte	0x04, 0x37
        /*0002*/ 	.short	(.L_4811 - .L_4810)
.L_4810:
        /*0004*/ 	.word	0x00000082


	//----- nvinfo : EIATTR_KPARAM_INFO
	.align		4
.L_4811:
        /*0008*/ 	.byte	0x04, 0x17
        /*000a*/ 	.short	(.L_4813 - .L_4812)
.L_4812:
        /*000c*/ 	.word	0x00000000
        /*0010*/ 	.short	0x0000
        /*0012*/ 	.short	0x0000
        /*0014*/ 	.byte	0x00, 0xf0, 0xa1, 0x04


	//----- nvinfo : EIATTR_SPARSE_MMA_MASK
	.align		4
.L_4813:
        /*0018*/ 	.byte	0x03, 0x50
        /*001a*/ 	.short	0x0000


	//----- nvinfo : EIATTR_MAXREG_COUNT
	.align		4
        /*001c*/ 	.byte	0x03, 0x1b
        /*001e*/ 	.short	0x0040


	//----- nvinfo : EIATTR_NUM_BARRIERS
	.align		4
        /*0020*/ 	.byte	0x02, 0x4c
        /*0022*/ 	.byte	0x01
	.zero		1


	//----- nvinfo : EIATTR_MERCURY_ISA_VERSION
	.align		4
        /*0024*/ 	.byte	0x03, 0x5f
        /*0026*/ 	.short	0x0101


	//----- nvinfo : EIATTR_COOP_GROUP_MASK_REGIDS
	.align		4
        /*0028*/ 	.byte	0x04, 0x29
        /*002a*/ 	.short	(.L_4815 - .L_4814)


	//   ....[0]....
.L_4814:
        /*002c*/ 	.word	0xffffffff


	//   ....[1]....
        /*0030*/ 	.word	0xffffffff


	//   ....[2]....
        /*0034*/ 	.word	0xffffffff


	//   ....[3]....
        /*0038*/ 	.word	0xffffffff


	//   ....[4]....
        /*003c*/ 	.word	0xffffffff


	//   ....[5]....
        /*0040*/ 	.word	0xffffffff


	//   ....[6]....
        /*0044*/ 	.word	0xffffffff


	//   ....[7]....
        /*0048*/ 	.word	0xffffffff


	//   ....[8]....
        /*004c*/ 	.word	0xffffffff


	//   ....[9]....
        /*0050*/ 	.word	0xffffffff


	//----- nvinfo : EIATTR_COOP_GROUP_INSTR_OFFSETS
	.align		4
.L_4815:
        /*0054*/ 	.byte	0x04, 0x28
        /*0056*/ 	.short	(.L_4817 - .L_4816)


	//   ....[0]....
.L_4816:
        /*0058*/ 	.word	0x000015e0


	//   ....[1]....
        /*005c*/ 	.word	0x000015f0


	//   ....[2]....
        /*0060*/ 	.word	0x00001620


	//   ....[3]....
        /*0064*/ 	.word	0x00001630


	//   ....[4]....
        /*0068*/ 	.word	0x00001660


	//   ....[5]....
        /*006c*/ 	.word	0x00001670


	//   ....[6]....
        /*0070*/ 	.word	0x000016b0


	//   ....[7]....
        /*0074*/ 	.word	0x000016e0


	//   ....[8]....
        /*0078*/ 	.word	0x00001710


	//   ....[9]....
        /*007c*/ 	.word	0x00001720


	//----- nvinfo : EIATTR_VRC_CTA_INIT_COUNT
	.align		4
.L_4817:
        /*0080*/ 	.byte	0x02, 0x4a
	.zero		1
	.zero		1


	//----- nvinfo : EIATTR_EXIT_INSTR_OFFSETS
	.align		4
        /*0084*/ 	.byte	0x04, 0x1c
        /*0086*/ 	.short	(.L_4819 - .L_4818)


	//   ....[0]....
.L_4818:
        /*0088*/ 	.word	0x00000060


	//   ....[1]....
        /*008c*/ 	.word	0x00001780


	//   ....[2]....
        /*0090*/ 	.word	0x000017b0


	//   ....[3]....
        /*0094*/ 	.word	0x00001850


	//----- nvinfo : EIATTR_MAX_THREADS
	.align		4
.L_4819:
        /*0098*/ 	.byte	0x04, 0x05
        /*009a*/ 	.short	(.L_4821 - .L_4820)
.L_4820:
        /*009c*/ 	.word	0x00000400
        /*00a0*/ 	.word	0x00000001
        /*00a4*/ 	.word	0x00000001


	//----- nvinfo : EIATTR_CRS_STACK_SIZE
	.align		4
.L_4821:
        /*00a8*/ 	.byte	0x04, 0x1e
        /*00aa*/ 	.short	(.L_4823 - .L_4822)
.L_4822:
        /*00ac*/ 	.word	0x00000000


	//----- nvinfo : EIATTR_CBANK_PARAM_SIZE
	.align		4
.L_4823:
        /*00b0*/ 	.byte	0x03, 0x19
        /*00b2*/ 	.short	0x0128


	//----- nvinfo : EIATTR_PARAM_CBANK
	.align		4
        /*00b4*/ 	.byte	0x04, 0x0a
        /*00b6*/ 	.short	(.L_4825 - .L_4824)
	.align		4
.L_4824:
        /*00b8*/ 	.word	index@(.nv.constant0._ZN10layer_norm22ln_bwd_finalize_kernelINS_22Kernel_traits_finalizeILj5120EfffffjLb0ELj1024ELj4ENS_18Kernel_traits_baseILj5120EfffffjLj1024EEEEELb0ELb0EEEvNS_9BwdParamsE)
        /*00bc*/ 	.short	0x0380
        /*00be*/ 	.short	0x0128


	//----- nvinfo : EIATTR_SW_WAR
	.align		4
.L_4825:
        /*00c0*/ 	.byte	0x04, 0x36
        /*00c2*/ 	.short	(.L_4827 - .L_4826)
.L_4826:
        /*00c4*/ 	.word	0x00000008
.L_4827:


//--------------------- .nv.info._ZN10layer_norm13ln_bwd_kernelINS_13Kernel_traitsIfffffjLj5120ELj1ELj1ELj4ELj16ENS_18Kernel_traits_baseILj5120EfffffjLj128EEEEELb1ELb0ELb1ELb0EEEvNS_9BwdParamsE --------------------------
	.section	.nv.info._ZN10layer_norm13ln_bwd_kernelINS_13Kernel_traitsIfffffjLj5120ELj1ELj1ELj4ELj16ENS_18Kernel_traits_baseILj5120EfffffjLj128EEEEELb1ELb0ELb1ELb0EEEvNS_9BwdParamsE,"",@"SHT_CUDA_INFO"
	.sectionflags	@""
	.align	4


	//----- nvinfo : EIATTR_CUDA_API_VERSION
	.align		4
        /*0000*/ 	.byte	0x04, 0x37
        /*0002*/ 	.short	(.L_4829 - .L_4828)
.L_4828:
        /*0004*/ 	.word	0x00000082


	//----- nvinfo : EIATTR_KPARAM_INFO
	.align		4
.L_4829:
        /*0008*/ 	.byte	0x04, 0x17
        /*000a*/ 	.short	(.L_4831 - .L_4830)
.L_4830:
        /*000c*/ 	.word	0x00000000
        /*0010*/ 	.short	0x0000
        /*0012*/ 	.short	0x0000
        /*0014*/ 	.byte	0x00, 0xf0, 0xa1, 0x04


	//----- nvinfo : EIATTR_SPARSE_MMA_MASK
	.align		4
.L_4831:
        /*0018*/ 	.byte	0x03, 0x50
        /*001a*/ 	.short	0x0000


	//----- nvinfo : EIATTR_MAXREG_COUNT
	.align		4
        /*001c*/ 	.byte	0x03, 0x1b
        /*001e*/ 	.short	0x00ff


	//----- nvinfo : EIATTR_NUM_BARRIERS
	.align		4
        /*0020*/ 	.byte	0x02, 0x4c
        /*0022*/ 	.byte	0x01
	.zero		1


	//----- nvinfo : EIATTR_ANNOTATIONS
	.align		4
        /*0024*/ 	.byte	0x04, 0x55
        /*0026*/ 	.short	(.L_4833 - .L_4832)


	//   ....[0]....
.L_4832:
        /* <DEDUP_REMOVED lines=29> */


	//----- nvinfo : EIATTR_MERCURY_ISA_VERSION
	.align		4
.L_4833:
        /*01e8*/ 	.byte	0x03, 0x5f
        /*01ea*/ 	.short	0x0101


	//----- nvinfo : EIATTR_COOP_GROUP_MASK_REGIDS
	.align		4
        /*01ec*/ 	.byte	0x04, 0x29
        /*01ee*/ 	.short	(.L_4835 - .L_4834)


	//   ....[0]....
.L_4834:
        /*01f0*/ 	.word	0xffffffff


	//   ....[1]....
        /*01f4*/ 	.word	0xffffffff


	//   ....[2]....
        /*01f8*/ 	.word	0xffffffff


	//   ....[3]....
        /*01fc*/ 	.word	0xffffffff


	//   ....[4]....
        /*0200*/ 	.word	0xffffffff


	//   ....[5]....
        /*0204*/ 	.word	0xffffffff


	//   ....[6]....
        /*0208*/ 	.word	0xffffffff


	//   ....[7]....
        /*020c*/ 	.word	0xffffffff


	//   ....[8]....
        /*0210*/ 	.word	0xffffffff


	//   ....[9]....
        /*0214*/ 	.word	0xffffffff


	//----- nvinfo : EIATTR_COOP_GROUP_INSTR_OFFSETS
	.align		4
.L_4835:
        /*0218*/ 	.byte	0x04, 0x28
        /*021a*/ 	.short	(.L_4837 - .L_4836)


	//   ....[0]....
.L_4836:
        /*021c*/ 	.word	0x00003cc0


	//   ....[1]....
        /*0220*/ 	.word	0x00003cf0


	//   ....[2]....
        /*0224*/ 	.word	0x00003d20


	//   ....[3]....
        /*0228*/ 	.word	0x00003d40


	//   ....[4]....
        /*022c*/ 	.word	0x00003d60


	//   ....[5]....
        /*0230*/ 	.word	0x00003d80


	//   ....[6]....
        /*0234*/ 	.word	0x00003da0


	//   ....[7]....
        /*0238*/ 	.word	0x00003dc0


	//   ....[8]....
        /*023c*/ 	.word	0x00003de0


	//   ....[9]....
        /*0240*/ 	.word	0x00003e00


	//----- nvinfo : EIATTR_VRC_CTA_INIT_COUNT
	.align		4
.L_4837:
        /*0244*/ 	.byte	0x02, 0x4a
	.zero		1
	.zero		1


	//----- nvinfo : EIATTR_EXIT_INSTR_OFFSETS
	.align		4
        /*0248*/ 	.byte	0x04, 0x1c
        /*024a*/ 	.short	(.L_4839 - .L_4838)


	//   ....[0]....
.L_4838:
        /*024c*/ 	.word	0x0000d700


	//   ....[1]....
        /*0250*/ 	.word	0x0000d780


	//----- nvinfo : EIATTR_MAX_THREADS
	.align		4
.L_4839:
        /*0254*/ 	.byte	0x04, 0x05
        /*0256*/ 	.short	(.L_4841 - .L_4840)
.L_4840:
        /*0258*/ 	.word	0x00000080
        /*025c*/ 	.word	0x00000001
        /*0260*/ 	.word	0x00000001


	//----- nvinfo : EIATTR_CRS_STACK_SIZE
	.align		4
.L_4841:
        /*0264*/ 	.byte	0x04, 0x1e
        /*0266*/ 	.short	(.L_4843 - .L_4842)
.L_4842:
        /*0268*/ 	.word	0x00000000


	//----- nvinfo : EIATTR_CBANK_PARAM_SIZE
	.align		4
.L_4843:
        /*026c*/ 	.byte	0x03, 0x19
        /*026e*/ 	.short	0x0128


	//----- nvinfo : EIATTR_PARAM_CBANK
	.align		4
        /*0270*/ 	.byte	0x04, 0x0a
        /*0272*/ 	.short	(.L_4845 - .L_4844)
	.align		4
.L_4844:
        /*0274*/ 	.word	index@(.nv.constant0._ZN10layer_norm13ln_bwd_kernelINS_13Kernel_traitsIfffffjLj5120ELj1ELj1ELj4ELj16ENS_18Kernel_traits_baseILj5120EfffffjLj128EEEEELb1ELb0ELb1ELb0EEEvNS_9BwdParamsE)
        /*0278*/ 	.short	0x0380
        /*027a*/ 	.short	0x0128


	//----- nvinfo : EIATTR_SW_WAR
	.align		4
.L_4845:
        /*027c*/ 	.byte	0x04, 0x36
        /*027e*/ 	.short	(.L_4847 - .L_4846)
.L_4846:
        /*0280*/ 	.word	0x00000008
.L_4847:


//--------------------- .nv.info._ZN10layer_norm22ln_bwd_finalize_kernelINS_22Kernel_traits_finalizeILj5120EfffffjLb0ELj1024ELj4ENS_18Kernel_traits_baseILj5120EfffffjLj1024EEEEELb0ELb1EEEvNS_9BwdParamsE --------------------------
	.section	.nv.info._ZN10layer_norm22ln_bwd_finalize_kernelINS_22Kernel_traits_finalizeILj5120EfffffjLb0ELj1024ELj4ENS_18Kernel_traits_baseILj5120EfffffjLj1024EEEEELb0ELb1EEEvNS_9BwdParamsE,"",@"SHT_CUDA_INFO"
	.sectionflags	@""
	.align	4


	//----- nvinfo : EIATTR_CUDA_API_VERSION
	.align		4
        /*0000*/ 	.byte	0x04, 0x37
        /*0002*/ 	.short	(.L_4849 - .L_4848)
.L_4848:
        /*0004*/ 	.word	0x00000082


	//----- nvinfo : EIATTR_KPARAM_INFO
	.align		4
.L_4849:
        /*0008*/ 	.byte	0x04, 0x17
        /*000a*/ 	.short	(.L_4851 - .L_4850)
.L_4850:
        /*000c*/ 	.word	0x00000000
        /*0010*/ 	.short	0x0000
        /*0012*/ 	.short	0x0000
        /*0014*/ 	.byte	0x00, 0xf0, 0xa1, 0x04


	//----- nvinfo : EIATTR_SPARSE_MMA_MASK
	.align		4
.L_4851:
        /*0018*/ 	.byte	0x03, 0x50
        /*001a*/ 	.short	0x0000


	//----- nvinfo : EIATTR_MAXREG_COUNT
	.align		4
        /*001c*/ 	.byte	0x03, 0x1b
        /*001e*/ 	.short	0x0040


	//----- nvinfo : EIATTR_NUM_BARRIERS
	.align		4
        /*0020*/ 	.byte	0x02, 0x4c
        /*0022*/ 	.byte	0x01
	.zero		1


	//----- nvinfo : EIATTR_MERCURY_ISA_VERSION
	.align		4
        /*0024*/ 	.byte	0x03, 0x5f
        /*0026*/ 	.short	0x0101


	//----- nvinfo : EIATTR_COOP_GROUP_MASK_REGIDS
	.align		4
        /*0028*/ 	.byte	0x04, 0x29
        /*002a*/ 	.short	(.L_4853 - .L_4852)


	//   ....[0]....
.L_4852:
        /*002c*/ 	.word	0xffffffff


	//   ....[1]....
        /*0030*/ 	.word	0xffffffff


	//   ....[2]....
        /*0034*/ 	.word	0xffffffff


	//   ....[3]....
        /*0038*/ 	.word	0xffffffff


	//   ....[4]....
        /*003c*/ 	.word	0xffffffff


	//   ....[5]....
        /*0040*/ 	.word	0xffffffff


	//   ....[6]....
        /*0044*/ 	.word	0xffffffff


	//   ....[7]....
        /*0048*/ 	.word	0xffffffff


	//   ....[8]....
        /*004c*/ 	.word	0xffffffff


	//   ....[9]....
        /*0050*/ 	.word	0xffffffff


	//----- nvinfo : EIATTR_COOP_GROUP_INSTR_OFFSETS
	.align		4
.L_4853:
        /*0054*/ 	.byte	0x04, 0x28
        /*0056*/ 	.short	(.L_4855 - .L_4854)


	//   ....[0]....
.L_4854:
        /*0058*/ 	.word	0x00001630


	//   ....[1]....
        /*005c*/ 	.word	0x00001640


	//   ....[2]....
        /*0060*/ 	.word	0x00001670


	//   ....[3]....
        /*0064*/ 	.word	0x00001680


	//   ....[4]....
        /*0068*/ 	.word	0x000016b0


	//   ....[5]....
        /*006c*/ 	.word	0x000016c0


	//   ....[6]....
        /*0070*/ 	.word	0x000016f0


	//   ....[7]....
        /*0074*/ 	.word	0x00001710


	//   ....[8]....
        /*0078*/ 	.word	0x00001740


	//   ....[9]....
        /*007c*/ 	.word	0x00001750


	//----- nvinfo : EIATTR_VRC_CTA_INIT_COUNT
	.align		4
.L_4855:
        /*0080*/ 	.byte	0x02, 0x4a
	.zero		1
	.zero		1


	//----- nvinfo : EIATTR_EXIT_INSTR_OFFSETS
	.align		4
        /*0084*/ 	.byte	0x04, 0x1c
        /*0086*/ 	.short	(.L_4857 - .L_4856)


	//   ....[0]....
.L_4856:
        /*0088*/ 	.word	0x00000070


	//   ....[1]....
        /*008c*/ 	.word	0x000017b0


	//   ....[2]....
        /*0090*/ 	.word	0x00001860


	//----- nvinfo : EIATTR_MAX_THREADS
	.align		4
.L_4857:
        /*0094*/ 	.byte	0x04, 0x05
        /*0096*/ 	.short	(.L_4859 - .L_4858)
.L_4858:
        /*0098*/ 	.word	0x00000400
        /*009c*/ 	.word	0x00000001
        /*00a0*/ 	.word	0x00000001


	//----- nvinfo : EIATTR_CRS_STACK_SIZE
	.align		4
.L_4859:
        /*00a4*/ 	.byte	0x04, 0x1e
        /*00a6*/ 	.short	(.L_4861 - .L_4860)
.L_4860:
        /*00a8*/ 	.word	0x00000000


	//----- nvinfo : EIATTR_CBANK_PARAM_SIZE
	.align		4
.L_4861:
        /*00ac*/ 	.byte	0x03, 0x19
        /*00ae*/ 	.short	0x0128


	//----- nvinfo : EIATTR_PARAM_CBANK
	.align		4
        /*00b0*/ 	.byte	0x04, 0x0a
        /*00b2*/ 	.short	(.L_4863 - .L_4862)
	.align		4
.L_4862:
        /*00b4*/ 	.word	index@(.nv.constant0._ZN10layer_norm22ln_bwd_finalize_kernelINS_22Kernel_traits_finalizeILj5120EfffffjLb0ELj1024ELj4ENS_18Kernel_traits_baseILj5120EfffffjLj1024EEEEELb0ELb1EEEvNS_9BwdParamsE)
        /*00b8*/ 	.short	0x0380
        /*00ba*/ 	.short	0x0128


	//----- nvinfo : EIATTR_SW_WAR
	.align		4
.L_4863:
        /*00bc*/ 	.byte	0x04, 0x36
        /*00be*/ 	.short	(.L_4865 - .L_4864)
.L_4864:
        /*00c0*/ 	.word	0x00000008
.L_4865:


//--------------------- .nv.info._ZN10layer_norm13ln_bwd_kernelINS_13Kernel_traitsIfffffjLj5120ELj1ELj1ELj4ELj16ENS_18Kernel_traits_baseILj5120EfffffjLj128EEEEELb1ELb0ELb1ELb1EEEvNS_9BwdParamsE --------------------------
	.section	.nv.info._ZN10layer_norm13ln_bwd_kernelINS_13Kernel_traitsIfffffjLj5120ELj1ELj1ELj4ELj16ENS_18Kernel_traits_baseILj5120EfffffjLj128EEEEELb1ELb0ELb1ELb1EEEvNS_9BwdParamsE,"",@"SHT_CUDA_INFO"
	.sectionflags	@""
	.align	4


	//----- nvinfo : EIATTR_CUDA_API_VERSION
	.align		4
        /*0000*/ 	.byte	0x04, 0x37
        /*0002*/ 	.short	(.L_4867 - .L_4866)
.L_4866:
        /*0004*/ 	.word	0x00000082


	//----- nvinfo : EIATTR_KPARAM_INFO
	.align		4
.L_4867:
        /*0008*/ 	.byte	0x04, 0x17
        /*000a*/ 	.short	(.L_4869 - .L_4868)
.L_4868:
        /*000c*/ 	.word	0x00000000
        /*0010*/ 	.short	0x0000
        /*0012*/ 	.short	0x0000
        /*0014*/ 	.byte	0x00, 0xf0, 0xa1, 0x04


	//----- nvinfo : EIATTR_SPARSE_MMA_MASK
	.align		4
.L_4869:
        /*0018*/ 	.byte	0x03, 0x50
        /*001a*/ 	.short	0x0000


	//----- nvinfo : EIATTR_MAXREG_COUNT
	.align		4
        /*001c*/ 	.byte	0x03, 0x1b
        /*001e*/ 	.short	0x00ff


	//----- nvinfo : EIATTR_NUM_BARRIERS
	.align		4
        /*0020*/ 	.byte	0x02, 0x4c
        /*0022*/ 	.byte	0x01
	.zero		1


	//----- nvinfo : EIATTR_ANNOTATIONS
	.align		4
        /*0024*/ 	.byte	0x04, 0x55
        /*0026*/ 	.short	(.L_4871 - .L_4870)


	//   ....[0]....
.L_4870:
        /* <DEDUP_REMOVED lines=17> */


	//----- nvinfo : EIATTR_MERCURY_ISA_VERSION
	.align		4
.L_4871:
        /*0128*/ 	.byte	0x03, 0x5f
        /*012a*/ 	.short	0x0101


	//----- nvinfo : EIATTR_COOP_GROUP_MASK_REGIDS
	.align		4
        /*012c*/ 	.byte	0x04, 0x29
        /*012e*/ 	.short	(.L_4873 - .L_4872)


	//   ....[0]....
.L_4872:
        /*0130*/ 	.word	0xffffffff


	//   ....[1]....
        /*0134*/ 	.word	0xffffffff


	//   ....[2]....
        /*0138*/ 	.word	0xffffffff


	//   ....[3]....
        /*013c*/ 	.word	0xffffffff


	//   ....[4]....
        /*0140*/ 	.word	0xffffffff


	//   ....[5]....
        /*0144*/ 	.word	0xffffffff


	//   ....[6]....
        /*0148*/ 	.word	0xffffffff


	//   ....[7]....
        /*014c*/ 	.word	0xffffffff


	//   ....[8]....
        /*0150*/ 	.word	0xffffffff


	//   ....[9]....
        /*0154*/ 	.word	0xffffffff


	//----- nvinfo : EIATTR_COOP_GROUP_INSTR_OFFSETS
	.align		4
.L_4873:
        /*0158*/ 	.byte	0x04, 0x28
        /*015a*/ 	.short	(.L_4875 - .L_4874)


	//   ....[0]....
.L_4874:
        /*015c*/ 	.word	0x000029a0


	//   ....[1]....
        /*0160*/ 	.word	0x000029c0


	//   ....[2]....
        /*0164*/ 	.word	0x00002a00


	//   ....[3]....
        /*0168*/ 	.word	0x00002a10


	//   ....[4]....
        /*016c*/ 	.word	0x00002a50


	//   ....[5]....
        /*0170*/ 	.word	0x00002a60


	//   ....[6]....
        /*0174*/ 	.word	0x00002a90


	//   ....[7]....
        /*0178*/ 	.word	0x00002aa0


	//   ....[8]....
        /*017c*/ 	.word	0x00002ad0


	//   ....[9]....
        /*0180*/ 	.word	0x00002af0


	//----- nvinfo : EIATTR_VRC_CTA_INIT_COUNT
	.align		4
.L_4875:
        /*0184*/ 	.byte	0x02, 0x4a
	.zero		1
	.zero		1


	//----- nvinfo : EIATTR_EXIT_INSTR_OFFSETS
	.align		4
        /*0188*/ 	.byte	0x04, 0x1c
        /*018a*/ 	.short	(.L_4877 - .L_4876)


	//   ....[0]....
.L_4876:
        /*018c*/ 	.word	0x0000b350


	//----- nvinfo : EIATTR_MAX_THREADS
	.align		4
.L_4877:
        /*0190*/ 	.byte	0x04, 0x05
        /*0192*/ 	.short	(.L_4879 - .L_4878)
.L_4878:
        /*0194*/ 	.word	0x00000080
        /*0198*/ 	.word	0x00000001
        /*019c*/ 	.word	0x00000001


	//----- nvinfo : EIATTR_CRS_STACK_SIZE
	.align		4
.L_4879:
        /*01a0*/ 	.byte	0x04, 0x1e
        /*01a2*/ 	.short	(.L_4881 - .L_4880)
.L_4880:
        /*01a4*/ 	.word	0x00000000


	//----- nvinfo : EIATTR_CBANK_PARAM_SIZE
	.align		4
.L_4881:
        /*01a8*/ 	.byte	0x03, 0x19
        /*01aa*/ 	.short	0x0128


	//----- nvinfo : EIATTR_PARAM_CBANK
	.align		4
        /*01ac*/ 	.byte	0x04, 0x0a
        /*01ae*/ 	.short	(.L_4883 - .L_4882)
	.align		4
.L_4882:
        /*01b0*/ 	.word	index@(.nv.constant0._ZN10layer_norm13ln_bwd_kernelINS_13Kernel_traitsIfffffjLj5120ELj1ELj1ELj4ELj16ENS_18Kernel_traits_baseILj5120EfffffjLj128EEEEELb1ELb0ELb1ELb1EEEvNS_9BwdParamsE)
        /*01b4*/ 	.short	0x0380
        /*01b6*/ 	.short	0x0128


	//----- nvinfo : EIATTR_SW_WAR
	.align		4
.L_4883:
        /*01b8*/ 	.byte	0x04, 0x36
        /*01ba*/ 	.short	(.L_4885 - .L_4884)
.L_4884:
        /*01bc*/ 	.word	0x00000008
.L_4885:


//--------------------- .nv.info._ZN10layer_norm13ln_bwd_kernelINS_13Kernel_traitsIfffffjLj5120ELj1ELj1ELj4ELj16ENS_18Kernel_traits_baseILj5120EfffffjLj128EEEEELb1ELb1ELb0ELb0EEEvNS_9BwdParamsE --------------------------
	.section	.nv.info._ZN10layer_norm13ln_bwd_kernelINS_13Kernel_traitsIfffffjLj5120ELj1ELj1ELj4ELj16ENS_18Kernel_traits_baseILj5120EfffffjLj128EEEEELb1ELb1ELb0ELb0EEEvNS_9BwdParamsE,"",@"SHT_CUDA_INFO"
	.sectionflags	@""
	.align	4


	//----- nvinfo : EIATTR_CUDA_API_VERSION
	.align		4
        /*0000*/ 	.byte	0x04, 0x37
        /*0002*/ 	.short	(.L_4887 - .L_4886)
.L_4886:
        /*0004*/ 	.word	0x00000082


	//----- nvinfo : EIATTR_KPARAM_INFO
	.align		4
.L_4887:
        /*0008*/ 	.byte	0x04, 0x17
        /*000a*/ 	.short	(.L_4889 - .L_4888)
.L_4888:
        /*000c*/ 	.word	0x00000000
        /*0010*/ 	.short	0x0000
        /*0012*/ 	.short	0x0000
        /*0014*/ 	.byte	0x00, 0xf0, 0xa1, 0x04


	//----- nvinfo : EIATTR_SPARSE_MMA_MASK
	.align		4
.L_4889:
        /*0018*/ 	.byte	0x03, 0x50
        /*001a*/ 	.short	0x0000


	//----- nvinfo : EIATTR_MAXREG_COUNT
	.align		4
        /*001c*/ 	.byte	0x03, 0x1b
        /*001e*/ 	.short	0x00ff


	//----- nvinfo : EIATTR_NUM_BARRIERS
	.align		4
        /*0020*/ 	.byte	0x02, 0x4c
        /*0022*/ 	.byte	0x01
	.zero		1


	//----- nvinfo : EIATTR_ANNOTATIONS
	.align		4
        /*0024*/ 	.byte	0x04, 0x55
        /*0026*/ 	.short	(.L_4891 - .L_4890)


	//   ....[0]....
.L_4890:
        /* <DEDUP_REMOVED lines=182> */


	//----- nvinfo : EIATTR_MERCURY_ISA_VERSION
	.align		4
.L_4891:
        /*0b78*/ 	.byte	0x03, 0x5f
        /*0b7a*/ 	.short	0x0101


	//----- nvinfo : EIATTR_COOP_GROUP_MASK_REGIDS
	.align		4
        /*0b7c*/ 	.byte	0x04, 0x29
        /*0b7e*/ 	.short	(.L_4893 - .L_4892)


	//   ....[0]....
.L_4892:
        /*0b80*/ 	.word	0xffffffff


	//   ....[1]....
        /*0b84*/ 	.word	0xffffffff


	//   ....[2]....
        /*0b88*/ 	.word	0xffffffff


	//   ....[3]....
        /*0b8c*/ 	.word	0xffffffff


	//   ....[4]....
        /*0b90*/ 	.word	0xffffffff


	//   ....[5]....
        /*0b94*/ 	.word	0xffffffff


	//   ....[6]....
        /*0b98*/ 	.word	0xffffffff


	//   ....[7]....
        /*0b9c*/ 	.word	0xffffffff


	//   ....[8]....
        /*0ba0*/ 	.word	0xffffffff


	//   ....[9]....
        /*0ba4*/ 	.word	0xffffffff


	//----- nvinfo : EIATTR_COOP_GROUP_INSTR_OFFSETS
	.align		4
.L_4893:
        /*0ba8*/ 	.byte	0x04, 0x28
        /*0baa*/ 	.short	(.L_4895 - .L_4894)


	//   ....[0]....
.L_4894:
        /*0bac*/ 	.word	0x00003e80


	//   ....[1]....
        /*0bb0*/ 	.word	0x00003ea0


	//   ....[2]....
        /*0bb4*/ 	.word	0x00003ee0


	//   ....[3]....
        /*0bb8*/ 	.word	0x00003ef0


	//   ....[4]....
        /*0bbc*/ 	.word	0x00003f30


	//   ....[5]....
        /*0bc0*/ 	.word	0x00003f40


	//   ....[6]....
        /*0bc4*/ 	.word	0x00003f70


	//   ....[7]....
        /*0bc8*/ 	.word	0x00003f80


	//   ....[8]....
        /*0bcc*/ 	.word	0x00003fb0


	//   ....[9]....
        /*0bd0*/ 	.word	0x00003fc0


	//----- nvinfo : EIATTR_VRC_CTA_INIT_COUNT
	.align		4
.L_4895:
        /*0bd4*/ 	.byte	0x02, 0x4a
	.zero		1
	.zero		1


	//----- nvinfo : EIATTR_EXIT_INSTR_OFFSETS
	.align		4
        /*0bd8*/ 	.byte	0x04, 0x1c
        /*0bda*/ 	.short	(.L_4897 - .L_4896)


	//   ....[0]....
.L_4896:
        /*0bdc*/ 	.word	0x0000de70


	//   ....[1]....
        /*0be0*/ 	.word	0x0000df50


	//----- nvinfo : EIATTR_MAX_THREADS
	.align		4
.L_4897:
        /*0be4*/ 	.byte	0x04, 0x05
        /*0be6*/ 	.short	(.L_4899 - .L_4898)
.L_4898:
        /*0be8*/ 	.word	0x00000080
        /*0bec*/ 	.word	0x00000001
        /*0bf0*/ 	.word	0x00000001


	//----- nvinfo : EIATTR_CRS_STACK_SIZE
	.align		4
.L_4899:
        /*0bf4*/ 	.byte	0x04, 0x1e
        /*0bf6*/ 	.short	(.L_4901 - .L_4900)
.L_4900:
        /*0bf8*/ 	.word	0x00000000


	//----- nvinfo : EIATTR_CBANK_PARAM_SIZE
	.align		4
.L_4901:
        /*0bfc*/ 	.byte	0x03, 0x19
        /*0bfe*/ 	.short	0x0128


	//----- nvinfo : EIATTR_PARAM_CBANK
	.align		4
        /*0c00*/ 	.byte	0x04, 0x0a
        /*0c02*/ 	.short	(.L_4903 - .L_4902)
	.align		4
.L_4902:
        /*0c04*/ 	.word	index@(.nv.constant0._ZN10layer_norm13ln_bwd_kernelINS_13Kernel_traitsIfffffjLj5120ELj1ELj1ELj4ELj16ENS_18Kernel_traits_baseILj5120EfffffjLj128EEEEELb1ELb1ELb0ELb0EEEvNS_9BwdParamsE)
        /*0c08*/ 	.short	0x0380
        /*0c0a*/ 	.short	0x0128


	//----- nvinfo : EIATTR_SW_WAR
	.align		4
.L_4903:
        /*0c0c*/ 	.byte	0x04, 0x36
        /*0c0e*/ 	.short	(.L_4905 - .L_4904)
.L_4904:
        /*0c10*/ 	.word	0x00000008
.L_4905:


//--------------------- .nv.info._ZN10layer_norm13ln_bwd_kernelINS_13Kernel_traitsIfffffjLj5120ELj1ELj1ELj4ELj16ENS_18Kernel_traits_baseILj5120EfffffjLj128EEEEELb1ELb1ELb0ELb1EEEvNS_9BwdParamsE --------------------------
	.section	.nv.info._ZN10layer_norm13ln_bwd_kernelINS_13Kernel_traitsIfffffjLj5120ELj1ELj1ELj4ELj16ENS_18Kernel_traits_baseILj5120EfffffjLj128EEEEELb1ELb1ELb0ELb1EEEvNS_9BwdParamsE,"",@"SHT_CUDA_INFO"
	.sectionflags	@""
	.align	4


	//----- nvinfo : EIATTR_CUDA_API_VERSION
	.align		4
        /*0000*/ 	.byte	0x04, 0x37
        /*0002*/ 	.short	(.L_4907 - .L_4906)
.L_4906:
        /*0004*/ 	.word	0x00000082


	//----- nvinfo : EIATTR_KPARAM_INFO
	.align		4
.L_4907:
        /*0008*/ 	.byte	0x04, 0x17
        /*000a*/ 	.short	(.L_4909 - .L_4908)
.L_4908:
        /*000c*/ 	.word	0x00000000
        /*0010*/ 	.short	0x0000
        /*0012*/ 	.short	0x0000
        /*0014*/ 	.byte	0x00, 0xf0, 0xa1, 0x04


	//----- nvinfo : EIATTR_SPARSE_MMA_MASK
	.align		4
.L_4909:
        /*0018*/ 	.byte	0x03, 0x50
        /*001a*/ 	.short	0x0000


	//----- nvinfo : EIATTR_MAXREG_COUNT
	.align		4
        /*001c*/ 	.byte	0x03, 0x1b
        /*001e*/ 	.short	0x00ff


	//----- nvinfo : EIATTR_NUM_BARRIERS
	.align		4
        /*0020*/ 	.byte	0x02, 0x4c
        /*0022*/ 	.byte	0x01
	.zero		1


	//----- nvinfo : EIATTR_ANNOTATIONS
	.align		4
        /*0024*/ 	.byte	0x04, 0x55
        /*0026*/ 	.short	(.L_4911 - .L_4910)


	//   ....[0]....
.L_4910:
        /* <DEDUP_REMOVED lines=199> */


	//----- nvinfo : EIATTR_MERCURY_ISA_VERSION
	.align		4
.L_4911:
        /*0c88*/ 	.byte	0x03, 0x5f
        /*0c8a*/ 	.short	0x0101


	//----- nvinfo : EIATTR_COOP_GROUP_MASK_REGIDS
	.align		4
        /*0c8c*/ 	.byte	0x04, 0x29
        /*0c8e*/ 	.short	(.L_4913 - .L_4912)


	//   ....[0]....
.L_4912:
        /*0c90*/ 	.word	0xffffffff


	//   ....[1]....
        /*0c94*/ 	.word	0xffffffff


	//   ....[2]....
        /*0c98*/ 	.word	0xffffffff


	//   ....[3]....
        /*0c9c*/ 	.word	0xffffffff


	//   ....[4]....
        /*0ca0*/ 	.word	0xffffffff


	//   ....[5]....
        /*0ca4*/ 	.word	0xffffffff


	//   ....[6]....
        /*0ca8*/ 	.word	0xffffffff


	//   ....[7]....
        /*0cac*/ 	.word	0xffffffff


	//   ....[8]....
        /*0cb0*/ 	.word	0xffffffff


	//   ....[9]....
        /*0cb4*/ 	.word	0xffffffff


	//----- nvinfo : EIATTR_COOP_GROUP_INSTR_OFFSETS
	.align		4
.L_4913:
        /*0cb8*/ 	.byte	0x04, 0x28
        /*0cba*/ 	.short	(.L_4915 - .L_4914)


	//   ....[0]....
.L_4914:
        /*0cbc*/ 	.word	0x00002770


	//   ....[1]....
        /*0cc0*/ 	.word	0x00002800


	//   ....[2]....
        /*0cc4*/ 	.word	0x00002820


	//   ....[3]....
        /*0cc8*/ 	.word	0x00002840


	//   ....[4]....
        /*0ccc*/ 	.word	0x00002860


	//   ....[5]....
        /*0cd0*/ 	.word	0x00002880


	//   ....[6]....
        /*0cd4*/ 	.word	0x000028a0


	//   ....[7]....
        /*0cd8*/ 	.word	0x000028c0


	//   ....[8]....
        /*0cdc*/ 	.word	0x000028e0


	//   ....[9]....
        /*0ce0*/ 	.word	0x00002900


	//----- nvinfo : EIATTR_VRC_CTA_INIT_COUNT
	.align		4
.L_4915:
        /*0ce4*/ 	.byte	0x02, 0x4a
	.zero		1
	.zero		1


	//----- nvinfo : EIATTR_EXIT_INSTR_OFFSETS
	.align		4
        /*0ce8*/ 	.byte	0x04, 0x1c
        /*0cea*/ 	.short	(.L_4917 - .L_4916)


	//   ....[0]....
.L_4916:
        /*0cec*/ 	.word	0x0000c0c0


	//----- nvinfo : EIATTR_MAX_THREADS
	.align		4
.L_4917:
        /*0cf0*/ 	.byte	0x04, 0x05
        /*0cf2*/ 	.short	(.L_4919 - .L_4918)
.L_4918:
        /*0cf4*/ 	.word	0x00000080
        /*0cf8*/ 	.word	0x00000001
        /*0cfc*/ 	.word	0x00000001


	//----- nvinfo : EIATTR_CBANK_PARAM_SIZE
	.align		4
.L_4919:
        /*0d00*/ 	.byte	0x03, 0x19
        /*0d02*/ 	.short	0x0128


	//----- nvinfo : EIATTR_PARAM_CBANK
	.align		4
        /*0d04*/ 	.byte	0x04, 0x0a
        /*0d06*/ 	.short	(.L_4921 - .L_4920)
	.align		4
.L_4920:
        /*0d08*/ 	.word	index@(.nv.constant0._ZN10layer_norm13ln_bwd_kernelINS_13Kernel_traitsIfffffjLj5120ELj1ELj1ELj4ELj16ENS_18Kernel_traits_baseILj5120EfffffjLj128EEEEELb1ELb1ELb0ELb1EEEvNS_9BwdParamsE)
        /*0d0c*/ 	.short	0x0380
        /*0d0e*/ 	.short	0x0128


	//----- nvinfo : EIATTR_SW_WAR
	.align		4
.L_4921:
        /*0d10*/ 	.byte	0x04, 0x36
        /*0d12*/ 	.short	(.L_4923 - .L_4922)
.L_4922:
        /*0d14*/ 	.word	0x00000008
.L_4923:


//--------------------- .nv.info._ZN10layer_norm22ln_bwd_finalize_kernelINS_22Kernel_traits_finalizeILj5120EfffffjLb1ELj1024ELj4ENS_18Kernel_traits_baseILj5120EfffffjLj1024EEEEELb1ELb0EEEvNS_9BwdParamsE --------------------------
	.section	.nv.info._ZN10layer_norm22ln_bwd_finalize_kernelINS_22Kernel_traits_finalizeILj5120EfffffjLb1ELj1024ELj4ENS_18Kernel_traits_baseILj5120EfffffjLj1024EEEEELb1ELb0EEEvNS_9BwdParamsE,"",@"SHT_CUDA_INFO"
	.sectionflags	@""
	.align	4


	//----- nvinfo : EIATTR_CUDA_API_VERSION
	.align		4
        /*0000*/ 	.byte	0x04, 0x37
        /*0002*/ 	.short	(.L_4925 - .L_4924)
.L_4924:
        /*0004*/ 	.word	0x00000082


	//----- nvinfo : EIATTR_KPARAM_INFO
	.align		4
.L_4925:
        /*0008*/ 	.byte	0x04, 0x17
        /*000a*/ 	.short	(.L_4927 - .L_4926)
.L_4926:
        /*000c*/ 	.word	0x00000000
        /*0010*/ 	.short	0x0000
        /*0012*/ 	.short	0x0000
        /*0014*/ 	.byte	0x00, 0xf0, 0xa1, 0x04


	//----- nvinfo : EIATTR_SPARSE_MMA_MASK
	.align		4
.L_4927:
        /*0018*/ 	.byte	0x03, 0x50
        /*001a*/ 	.short	0x0000


	//----- nvinfo : EIATTR_MAXREG_COUNT
	.align		4
        /*001c*/ 	.byte	0x03, 0x1b
        /*001e*/ 	.short	0x0040


	//----- nvinfo : EIATTR_NUM_BARRIERS
	.align		4
        /*0020*/ 	.byte	0x02, 0x4c
        /*0022*/ 	.byte	0x01
	.zero		1


	//----- nvinfo : EIATTR_MERCURY_ISA_VERSION
	.align		4
        /*0024*/ 	.byte	0x03, 0x5f
        /*0026*/ 	.short	0x0101


	//----- nvinfo : EIATTR_COOP_GROUP_MASK_REGIDS
	.align		4
        /*0028*/ 	.byte	0x04, 0x29
        /*002a*/ 	.short	(.L_4929 - .L_4928)


	//   ....[0]....
.L_4928:
        /*002c*/ 	.word	0xffffffff


	//   ....[1]....
        /*0030*/ 	.word	0xffffffff


	//   ....[2]....
        /*0034*/ 	.word	0xffffffff


	//   ....[3]....
        /*0038*/ 	.word	0xffffffff


	//   ....[4]....
        /*003c*/ 	.word	0xffffffff


	//   ....[5]....
        /*0040*/ 	.word	0xffffffff


	//   ....[6]....
        /*0044*/ 	.word	0xffffffff


	//   ....[7]....
        /*0048*/ 	.word	0xffffffff


	//   ....[8]....
        /*004c*/ 	.word	0xffffffff


	//   ....[9]....
        /*0050*/ 	.word	0xffffffff


	//   ....[10]....
        /*0054*/ 	.word	0xffffffff


	//   ....[11]....
        /*0058*/ 	.word	0xffffffff


	//   ....[12]....
        /*005c*/ 	.word	0xffffffff


	//   ....[13]....
        /*0060*/ 	.word	0xffffffff


	//   ....[14]....
        /*0064*/ 	.word	0xffffffff


	//----- nvinfo : EIATTR_COOP_GROUP_INSTR_OFFSETS
	.align		4
.L_4929:
        /*0068*/ 	.byte	0x04, 0x28
        /*006a*/ 	.short	(.L_4931 - .L_4930)


	//   ....[0]....
.L_4930:
        /*006c*/ 	.word	0x00001040


	//   ....[1]....
        /*0070*/ 	.word	0x00001050


	//   ....[2]....
        /*0074*/ 	.word	0x00001060


	//   ....[3]....
        /*0078*/ 	.word	0x00001090


	//   ....[4]....
        /*007c*/ 	.word	0x000010b0


	//   ....[5]....
        /*0080*/ 	.word	0x000010c0


	//   ....[6]....
        /*0084*/ 	.word	0x000010f0


	//   ....[7]....
        /*0088*/ 	.word	0x00001110


	//   ....[8]....
        /*008c*/ 	.word	0x00001120


	//   ....[9]....
        /*0090*/ 	.word	0x00001160


	//   ....[10]....
        /*0094*/ 	.word	0x00001190


	//   ....[11]....
        /*0098*/ 	.word	0x000011a0


	//   ....[12]....
        /*009c*/ 	.word	0x000011e0


	//   ....[13]....
        /*00a0*/ 	.word	0x00001200


	//   ....[14]....
        /*00a4*/ 	.word	0x00001210


	//----- nvinfo : EIATTR_VRC_CTA_INIT_COUNT
	.align		4
.L_4931:
        /*00a8*/ 	.byte	0x02, 0x4a
	.zero		1
	.zero		1


	//----- nvinfo : EIATTR_EXIT_INSTR_OFFSETS
	.align		4
        /*00ac*/ 	.byte	0x04, 0x1c
        /*00ae*/ 	.short	(.L_4933 - .L_4932)


	//   ....[0]....
.L_4932:
        /*00b0*/ 	.word	0x00000060


	//   ....[1]....
        /*00b4*/ 	.word	0x00001290


	//   ....[2]....
        /*00b8*/ 	.word	0x000012c0


	//   ....[3]....
        /*00bc*/ 	.word	0x000013a0


	//----- nvinfo : EIATTR_MAX_THREADS
	.align		4
.L_4933:
        /*00c0*/ 	.byte	0x04, 0x05
        /*00c2*/ 	.short	(.L_4935 - .L_4934)
.L_4934:
        /*00c4*/ 	.word	0x00000400
        /*00c8*/ 	.word	0x00000001
        /*00cc*/ 	.word	0x00000001


	//----- nvinfo : EIATTR_CRS_STACK_SIZE
	.align		4
.L_4935:
        /*00d0*/ 	.byte	0x04, 0x1e
        /*00d2*/ 	.short	(.L_4937 - .L_4936)
.L_4936:
        /*00d4*/ 	.word	0x00000000


	//----- nvinfo : EIATTR_CBANK_PARAM_SIZE
	.align		4
.L_4937:
        /*00d8*/ 	.byte	0x03, 0x19
        /*00da*/ 	.short	0x0128


	//----- nvinfo : EIATTR_PARAM_CBANK
	.align		4
        /*00dc*/ 	.byte	0x04, 0x0a
        /*00de*/ 	.short	(.L_4939 - .L_4938)
	.align		4
.L_4938:
        /*00e0*/ 	.word	index@(.nv.constant0._ZN10layer_norm22ln_bwd_finalize_kernelINS_22Kernel_traits_finalizeILj5120EfffffjLb1ELj1024ELj4ENS_18Kernel_traits_baseILj5120EfffffjLj1024EEEEELb1ELb0EEEvNS_9BwdParamsE)
        /*00e4*/ 	.short	0x0380
        /*00e6*/ 	.short	0x0128


	//----- nvinfo : EIATTR_SW_WAR
	.align		4
.L_4939:
        /*00e8*/ 	.byte	0x04, 0x36
        /*00ea*/ 	.short	(.L_4941 - .L_4940)
.L_4940:
        /*00ec*/ 	.word	0x00000008
.L_4941:


//--------------------- .nv.info._ZN10layer_norm13ln_bwd_kernelINS_13Kernel_traitsIfffffjLj5120ELj1ELj1ELj4ELj16ENS_18Kernel_traits_baseILj5120EfffffjLj128EEEEELb1ELb1ELb1ELb0EEEvNS_9BwdParamsE --------------------------
	.section	.nv.info._ZN10layer_norm13ln_bwd_kernelINS_13Kernel_traitsIfffffjLj5120ELj1ELj1ELj4ELj16ENS_18Kernel_traits_baseILj5120EfffffjLj128EEEEELb1ELb1ELb1ELb0EEEvNS_9BwdParamsE,"",@"SHT_CUDA_INFO"
	.sectionflags	@""
	.align	4


	//----- nvinfo : EIATTR_CUDA_API_VERSION
	.align		4
        /*0000*/ 	.byte	0x04, 0x37
        /*0002*/ 	.short	(.L_4943 - .L_4942)
.L_4942:
        /*0004*/ 	.word	0x00000082


	//----- nvinfo : EIATTR_KPARAM_INFO
	.align		4
.L_4943:
        /*0008*/ 	.byte	0x04, 0x17
        /*000a*/ 	.short	(.L_4945 - .L_4944)
.L_4944:
        /*000c*/ 	.word	0x00000000
        /*0010*/ 	.short	0x0000
        /*0012*/ 	.short	0x0000
        /*0014*/ 	.byte	0x00, 0xf0, 0xa1, 0x04


	//----- nvinfo : EIATTR_SPARSE_MMA_MASK
	.align		4
.L_4945:
        /*0018*/ 	.byte	0x03, 0x50
        /*001a*/ 	.short	0x0000


	//----- nvinfo : EIATTR_MAXREG_COUNT
	.align		4
        /*001c*/ 	.byte	0x03, 0x1b
        /*001e*/ 	.short	0x00ff


	//----- nvinfo : EIATTR_NUM_BARRIERS
	.align		4
        /*0020*/ 	.byte	0x02, 0x4c
        /*0022*/ 	.byte	0x01
	.zero		1


	//----- nvinfo : EIATTR_ANNOTATIONS
	.align		4
        /*0024*/ 	.byte	0x04, 0x55
        /*0026*/ 	.short	(.L_4947 - .L_4946)


	//   ....[0]....
.L_4946:
        /* <DEDUP_REMOVED lines=214> */


	//----- nvinfo : EIATTR_MERCURY_ISA_VERSION
	.align		4
.L_4947:
        /*0d78*/ 	.byte	0x03, 0x5f
        /*0d7a*/ 	.short	0x0101


	//----- nvinfo : EIATTR_COOP_GROUP_MASK_REGIDS
	.align		4
        /*0d7c*/ 	.byte	0x04, 0x29
        /*0d7e*/ 	.short	(.L_4949 - .L_4948)


	//   ....[0]....
.L_4948:
        /*0d80*/ 	.word	0xffffffff


	//   ....[1]....
        /*0d84*/ 	.word	0xffffffff


	//   ....[2]....
        /*0d88*/ 	.word	0xffffffff


	//   ....[3]....
        /*0d8c*/ 	.word	0xffffffff


	//   ....[4]....
        /*0d90*/ 	.word	0xffffffff


	//   ....[5]....
        /*0d94*/ 	.word	0xffffffff


	//   ....[6]....
        /*0d98*/ 	.word	0xffffffff


	//   ....[7]....
        /*0d9c*/ 	.word	0xffffffff


	//   ....[8]....
        /*0da0*/ 	.word	0xffffffff


	//   ....[9]....
        /*0da4*/ 	.word	0xffffffff


	//----- nvinfo : EIATTR_COOP_GROUP_INSTR_OFFSETS
	.align		4
.L_4949:
        /*0da8*/ 	.byte	0x04, 0x28
        /*0daa*/ 	.short	(.L_4951 - .L_4950)


	//   ....[0]....
.L_4950:
        /*0dac*/ 	.word	0x00004e10


	//   ....[1]....
        /*0db0*/ 	.word	0x00004e30


	//   ....[2]....
        /*0db4*/ 	.word	0x00004e70


	//   ....[3]....
        /*0db8*/ 	.word	0x00004e80


	//   ....[4]....
        /*0dbc*/ 	.word	0x00004ec0


	//   ....[5]....
        /*0dc0*/ 	.word	0x00004ed0


	//   ....[6]....
        /*0dc4*/ 	.word	0x00004f00


	//   ....[7]....
        /*0dc8*/ 	.word	0x00004f10


	//   ....[8]....
        /*0dcc*/ 	.word	0x00004f40


	//   ....[9]....
        /*0dd0*/ 	.word	0x00004f50


	//----- nvinfo : EIATTR_VRC_CTA_INIT_COUNT
	.align		4
.L_4951:
        /*0dd4*/ 	.byte	0x02, 0x4a
	.zero		1
	.zero		1


	//----- nvinfo : EIATTR_EXIT_INSTR_OFFSETS
	.align		4
        /*0dd8*/ 	.byte	0x04, 0x1c
        /*0dda*/ 	.short	(.L_4953 - .L_4952)


	//   ....[0]....
.L_4952:
        /*0ddc*/ 	.word	0x00012400


	//   ....[1]....
        /*0de0*/ 	.word	0x000124e0


	//----- nvinfo : EIATTR_MAX_THREADS
	.align		4
.L_4953:
        /*0de4*/ 	.byte	0x04, 0x05
        /*0de6*/ 	.short	(.L_4955 - .L_4954)
.L_4954:
        /*0de8*/ 	.word	0x00000080
        /*0dec*/ 	.word	0x00000001
        /*0df0*/ 	.word	0x00000001


	//----- nvinfo : EIATTR_CRS_STACK_SIZE
	.align		4
.L_4955:
        /*0df4*/ 	.byte	0x04, 0x1e
        /*0df6*/ 	.short	(.L_4957 - .L_4956)
.L_4956:
        /*0df8*/ 	.word	0x00000000


	//----- nvinfo : EIATTR_CBANK_PARAM_SIZE
	.align		4
.L_4957:
        /*0dfc*/ 	.byte	0x03, 0x19
        /*0dfe*/ 	.short	0x0128


	//----- nvinfo : EIATTR_PARAM_CBANK
	.align		4
        /*0e00*/ 	.byte	0x04, 0x0a
        /*0e02*/ 	.short	(.L_4959 - .L_4958)
	.align		4
.L_4958:
        /*0e04*/ 	.word	index@(.nv.constant0._ZN10layer_norm13ln_bwd_kernelINS_13Kernel_traitsIfffffjLj5120ELj1ELj1ELj4ELj16ENS_18Kernel_traits_baseILj5120EfffffjLj128EEEEELb1ELb1ELb1ELb0EEEvNS_9BwdParamsE)
        /*0e08*/ 	.short	0x0380
        /*0e0a*/ 	.short	0x0128


	//----- nvinfo : EIATTR_SW_WAR
	.align		4
.L_4959:
        /*0e0c*/ 	.byte	0x04, 0x36
        /*0e0e*/ 	.short	(.L_4961 - .L_4960)
.L_4960:
        /*0e10*/ 	.word	0x00000008
.L_4961:


//--------------------- .nv.info._ZN10layer_norm22ln_bwd_finalize_kernelINS_22Kernel_traits_finalizeILj5120EfffffjLb1ELj1024ELj4ENS_18Kernel_traits_baseILj5120EfffffjLj1024EEEEELb1ELb1EEEvNS_9BwdParamsE --------------------------
	.section	.nv.info._ZN10layer_norm22ln_bwd_finalize_kernelINS_22Kernel_traits_finalizeILj5120EfffffjLb1ELj1024ELj4ENS_18Kernel_traits_baseILj5120EfffffjLj1024EEEEELb1ELb1EEEvNS_9BwdParamsE,"",@"SHT_CUDA_INFO"
	.sectionflags	@""
	.align	4


	//----- nvinfo : EIATTR_CUDA_API_VERSION
	.align		4
        /*0000*/ 	.byte	0x04, 0x37
        /*0002*/ 	.short	(.L_4963 - .L_4962)
.L_4962:
        /*0004*/ 	.word	0x00000082


	//----- nvinfo : EIATTR_KPARAM_INFO
	.align		4
.L_4963:
        /*0008*/ 	.byte	0x04, 0x17
        /*000a*/ 	.short	(.L_4965 - .L_4964)
.L_4964:
        /*000c*/ 	.word	0x00000000
        /*0010*/ 	.short	0x0000
        /*0012*/ 	.short	0x0000
        /*0014*/ 	.byte	0x00, 0xf0, 0xa1, 0x04


	//----- nvinfo : EIATTR_SPARSE_MMA_MASK
	.align		4
.L_4965:
        /*0018*/ 	.byte	0x03, 0x50
        /*001a*/ 	.short	0x0000


	//----- nvinfo : EIATTR_MAXREG_COUNT
	.align		4
        /*001c*/ 	.byte	0x03, 0x1b
        /*001e*/ 	.short	0x0040


	//----- nvinfo : EIATTR_NUM_BARRIERS
	.align		4
        /*0020*/ 	.byte	0x02, 0x4c
        /*0022*/ 	.byte	0x01
	.zero		1


	//----- nvinfo : EIATTR_MERCURY_ISA_VERSION
	.align		4
        /*0024*/ 	.byte	0x03, 0x5f
        /*0026*/ 	.short	0x0101


	//----- nvinfo : EIATTR_COOP_GROUP_MASK_REGIDS
	.align		4
        /*0028*/ 	.byte	0x04, 0x29
        /*002a*/ 	.short	(.L_4967 - .L_4966)


	//   ....[0]....
.L_4966:
        /*002c*/ 	.word	0xffffffff


	//   ....[1]....
        /*0030*/ 	.word	0xffffffff


	//   ....[2]....
        /*0034*/ 	.word	0xffffffff


	//   ....[3]....
        /*0038*/ 	.word	0xffffffff


	//   ....[4]....
        /*003c*/ 	.word	0xffffffff


	//   ....[5]....
        /*0040*/ 	.word	0xffffffff


	//   ....[6]....
        /*0044*/ 	.word	0xffffffff


	//   ....[7]....
        /*0048*/ 	.word	0xffffffff


	//   ....[8]....
        /*004c*/ 	.word	0xffffffff


	//   ....[9]....
        /*0050*/ 	.word	0xffffffff


	//   ....[10]....
        /*0054*/ 	.word	0xffffffff


	//   ....[11]....
        /*0058*/ 	.word	0xffffffff


	//   ....[12]....
        /*005c*/ 	.word	0xffffffff


	//   ....[13]....
        /*0060*/ 	.word	0xffffffff


	//   ....[14]....
        /*0064*/ 	.word	0xffffffff


	//----- nvinfo : EIATTR_COOP_GROUP_INSTR_OFFSETS
	.align		4
.L_4967:
        /*0068*/ 	.byte	0x04, 0x28
        /*006a*/ 	.short	(.L_4969 - .L_4968)


	//   ....[0]....
.L_4968:
        /*006c*/ 	.word	0x00001090


	//   ....[1]....
        /*0070*/ 	.word	0x000010a0


	//   ....[2]....
        /*0074*/ 	.word	0x000010b0


	//   ....[3]....
        /*0078*/ 	.word	0x000010e0


	//   ....[4]....
        /*007c*/ 	.word	0x00001100


	//   ....[5]....
        /*0080*/ 	.word	0x00001110


	//   ....[6]....
        /*0084*/ 	.word	0x00001140


	//   ....[7]....
        /*0088*/ 	.word	0x00001160


	//   ....[8]....
        /*008c*/ 	.word	0x00001170


	//   ....[9]....
        /*0090*/ 	.word	0x000011a0


	//   ....[10]....
        /*0094*/ 	.word	0x000011c0


	//   ....[11]....
        /*0098*/ 	.word	0x000011d0


	//   ....[12]....
        /*009c*/ 	.word	0x00001210


	//   ....[13]....
        /*00a0*/ 	.word	0x00001230


	//   ....[14]....
        /*00a4*/ 	.word	0x00001240


	//----- nvinfo : EIATTR_VRC_CTA_INIT_COUNT
	.align		4
.L_4969:
        /*00a8*/ 	.byte	0x02, 0x4a
	.zero		1
	.zero		1


	//----- nvinfo : EIATTR_EXIT_INSTR_OFFSETS
	.align		4
        /*00ac*/ 	.byte	0x04, 0x1c
        /*00ae*/ 	.short	(.L_4971 - .L_4970)


	//   ....[0]....
.L_4970:
        /*00b0*/ 	.word	0x00000060


	//   ....[1]....
        /*00b4*/ 	.word	0x000012c0


	//   ....[2]....
        /*00b8*/ 	.word	0x000013b0


	//----- nvinfo : EIATTR_MAX_THREADS
	.align		4
.L_4971:
        /*00bc*/ 	.byte	0x04, 0x05
        /*00be*/ 	.short	(.L_4973 - .L_4972)
.L_4972:
        /*00c0*/ 	.word	0x00000400
        /*00c4*/ 	.word	0x00000001
        /*00c8*/ 	.word	0x00000001


	//----- nvinfo : EIATTR_CRS_STACK_SIZE
	.align		4
.L_4973:
        /*00cc*/ 	.byte	0x04, 0x1e
        /*00ce*/ 	.short	(.L_4975 - .L_4974)
.L_4974:
        /*00d0*/ 	.word	0x00000000


	//----- nvinfo : EIATTR_CBANK_PARAM_SIZE
	.align		4
.L_4975:
        /*00d4*/ 	.byte	0x03, 0x19
        /*00d6*/ 	.short	0x0128


	//----- nvinfo : EIATTR_PARAM_CBANK
	.align		4
        /*00d8*/ 	.byte	0x04, 0x0a
        /*00da*/ 	.short	(.L_4977 - .L_4976)
	.align		4
.L_4976:
        /*00dc*/ 	.word	index@(.nv.constant0._ZN10layer_norm22ln_bwd_finalize_kernelINS_22Kernel_traits_finalizeILj5120EfffffjLb1ELj1024ELj4ENS_18Kernel_traits_baseILj5120EfffffjLj1024EEEEELb1ELb1EEEvNS_9BwdParamsE)
        /*00e0*/ 	.short	0x0380
        /*00e2*/ 	.short	0x0128


	//----- nvinfo : EIATTR_SW_WAR
	.align		4
.L_4977:
        /*00e4*/ 	.byte	0x04, 0x36
        /*00e6*/ 	.short	(.L_4979 - .L_4978)
.L_4978:
        /*00e8*/ 	.word	0x00000008
.L_4979:


//--------------------- .nv.info._ZN10layer_norm13ln_bwd_kernelINS_13Kernel_traitsIfffffjLj5120ELj1ELj1ELj4ELj16ENS_18Kernel_traits_baseILj5120EfffffjLj128EEEEELb1ELb1ELb1ELb1EEEvNS_9BwdParamsE --------------------------
	.section	.nv.info._ZN10layer_norm13ln_bwd_kernelINS_13Kernel_traitsIfffffjLj5120ELj1ELj1ELj4ELj16ENS_18Kernel_traits_baseILj5120EfffffjLj128EEEEELb1ELb1ELb1ELb1EEEvNS_9BwdParamsE,"",@"SHT_CUDA_INFO"
	.sectionflags	@""
	.align	4


	//----- nvinfo : EIATTR_CUDA_API_VERSION
	.align		4
        /*0000*/ 	.byte	0x04, 0x37
        /*0002*/ 	.short	(.L_4981 - .L_4980)
.L_4980:
        /*0004*/ 	.word	0x00000082


	//----- nvinfo : EIATTR_KPARAM_INFO
	.align		4
.L_4981:
        /*0008*/ 	.byte	0x04, 0x17
        /*000a*/ 	.short	(.L_4983 - .L_4982)
.L_4982:
        /*000c*/ 	.word	0x00000000
        /*0010*/ 	.short	0x0000
        /*0012*/ 	.short	0x0000
        /*0014*/ 	.byte	0x00, 0xf0, 0xa1, 0x04


	//----- nvinfo : EIATTR_SPARSE_MMA_MASK
	.align		4
.L_4983:
        /*0018*/ 	.byte	0x03, 0x50
        /*001a*/ 	.short	0x0000


	//----- nvinfo : EIATTR_MAXREG_COUNT
	.align		4
        /*001c*/ 	.byte	0x03, 0x1b
        /*001e*/ 	.short	0x00ff


	//----- nvinfo : EIATTR_NUM_BARRIERS
	.align		4
        /*0020*/ 	.byte	0x02, 0x4c
        /*0022*/ 	.byte	0x01
	.zero		1


	//----- nvinfo : EIATTR_ANNOTATIONS
	.align		4
        /*0024*/ 	.byte	0x04, 0x55
        /*0026*/ 	.short	(.L_4985 - .L_4984)


	//   ....[0]....
.L_4984:
        /* <DEDUP_REMOVED lines=161> */


	//----- nvinfo : EIATTR_MERCURY_ISA_VERSION
	.align		4
.L_4985:
        /*0a28*/ 	.byte	0x03, 0x5f
        /*0a2a*/ 	.short	0x0101


	//----- nvinfo : EIATTR_COOP_GROUP_MASK_REGIDS
	.align		4
        /*0a2c*/ 	.byte	0x04, 0x29
        /*0a2e*/ 	.short	(.L_4987 - .L_4986)


	//   ....[0]....
.L_4986:
        /*0a30*/ 	.word	0xffffffff


	//   ....[1]....
        /*0a34*/ 	.word	0xffffffff


	//   ....[2]....
        /*0a38*/ 	.word	0xffffffff


	//   ....[3]....
        /*0a3c*/ 	.word	0xffffffff


	//   ....[4]....
        /*0a40*/ 	.word	0xffffffff


	//   ....[5]....
        /*0a44*/ 	.word	0xffffffff


	//   ....[6]....
        /*0a48*/ 	.word	0xffffffff


	//   ....[7]....
        /*0a4c*/ 	.word	0xffffffff


	//   ....[8]....
        /*0a50*/ 	.word	0xffffffff


	//   ....[9]....
        /*0a54*/ 	.word	0xffffffff


	//----- nvinfo : EIATTR_COOP_GROUP_INSTR_OFFSETS
	.align		4
.L_4987:
        /*0a58*/ 	.byte	0x04, 0x28
        /*0a5a*/ 	.short	(.L_4989 - .L_4988)


	//   ....[0]....
.L_4988:
        /*0a5c*/ 	.word	0x00003810


	//   ....[1]....
        /*0a60*/ 	.word	0x00003820


	//   ....[2]....
        /*0a64*/ 	.word	0x00003860


	//   ....[3]....
        /*0a68*/ 	.word	0x00003870


	//   ....[4]....
        /*0a6c*/ 	.word	0x000038c0


	//   ....[5]....
        /*0a70*/ 	.word	0x000038d0


	//   ....[6]....
        /*0a74*/ 	.word	0x00003900


	//   ....[7]....
        /*0a78*/ 	.word	0x00003910


	//   ....[8]....
        /*0a7c*/ 	.word	0x00003940


	//   ....[9]....
        /*0a80*/ 	.word	0x00003950


	//----- nvinfo : EIATTR_VRC_CTA_INIT_COUNT
	.align		4
.L_4989:
        /*0a84*/ 	.byte	0x02, 0x4a
	.zero		1
	.zero		1


	//----- nvinfo : EIATTR_EXIT_INSTR_OFFSETS
	.align		4
        /*0a88*/ 	.byte	0x04, 0x1c
        /*0a8a*/ 	.short	(.L_4991 - .L_4990)


	//   ....[0]....
.L_4990:
        /*0a8c*/ 	.word	0x0000ee90


	//----- nvinfo : EIATTR_MAX_THREADS
	.align		4
.L_4991:
        /*0a90*/ 	.byte	0x04, 0x05
        /*0a92*/ 	.short	(.L_4993 - .L_4992)
.L_4992:
        /*0a94*/ 	.word	0x00000080
        /*0a98*/ 	.word	0x00000001
        /*0a9c*/ 	.word	0x00000001


	//----- nvinfo : EIATTR_CRS_STACK_SIZE
	.align		4
.L_4993:
        /*0aa0*/ 	.byte	0x04, 0x1e
        /*0aa2*/ 	.short	(.L_4995 - .L_4994)
.L_4994:
        /*0aa4*/ 	.word	0x00000000


	//----- nvinfo : EIATTR_CBANK_PARAM_SIZE
	.align		4
.L_4995:
        /*0aa8*/ 	.byte	0x03, 0x19
        /*0aaa*/ 	.short	0x0128


	//----- nvinfo : EIATTR_PARAM_CBANK
	.align		4
        /*0aac*/ 	.byte	0x04, 0x0a
        /*0aae*/ 	.short	(.L_4997 - .L_4996)
	.align		4
.L_4996:
        /*0ab0*/ 	.word	index@(.nv.constant0._ZN10layer_norm13ln_bwd_kernelINS_13Kernel_traitsIfffffjLj5120ELj1ELj1ELj4ELj16ENS_18Kernel_traits_baseILj5120EfffffjLj128EEEEELb1ELb1ELb1ELb1EEEvNS_9BwdParamsE)
        /*0ab4*/ 	.short	0x0380
        /*0ab6*/ 	.short	0x0128


	//----- nvinfo : EIATTR_SW_WAR
	.align		4
.L_4997:
        /*0ab8*/ 	.byte	0x04, 0x36
        /*0aba*/ 	.short	(.L_4999 - .L_4998)
.L_4998:
        /*0abc*/ 	.word	0x00000008
.L_4999:


//--------------------- .nv.callgraph             --------------------------
	.section	.nv.callgraph,"",@"SHT_CUDA_CALLGRAPH"
	.align	4
	.sectionentsize	8
	.align		4
        /*0000*/ 	.word	0x00000000
	.align		4
        /*0004*/ 	.word	0xffffffff
	.align		4
        /*0008*/ 	.word	0x00000000
	.align		4
        /*000c*/ 	.word	0xfffffffe
	.align		4
        /*0010*/ 	.word	0x00000000
	.align		4
        /*0014*/ 	.word	0xfffffffd
	.align		4
        /*0018*/ 	.word	0x00000000
	.align		4
        /*001c*/ 	.word	0xfffffffc


//--------------------- .text._ZN10layer_norm13ln_bwd_kernelINS_13Kernel_traitsI13__nv_bfloat16S2_S2_S2_fjLj5120ELj1ELj1ELj4ELj16ENS_18Kernel_traits_baseILj5120ES2_S2_S2_S2_fjLj128EEEEELb0ELb0ELb0ELb0EEEvNS_9BwdParamsE --------------------------
	.section	.text._ZN10layer_norm13ln_bwd_kernelINS_13Kernel_traitsI13__nv_bfloat16S2_S2_S2_fjLj5120ELj1ELj1ELj4ELj16ENS_18Kernel_traits_baseILj5120ES2_S2_S2_S2_fjLj128EEEEELb0ELb0ELb0ELb0EEEvNS_9BwdParamsE,"ax",@progbits
	.align	128
        .global         _ZN10layer_norm13ln_bwd_kernelINS_13Kernel_traitsI13__nv_bfloat16S2_S2_S2_fjLj5120ELj1ELj1ELj4ELj16ENS_18Kernel_traits_baseILj5120ES2_S2_S2_S2_fjLj128EEEEELb0ELb0ELb0ELb0EEEvNS_9BwdParamsE
        .type           _ZN10layer_norm13ln_bwd_kernelINS_13Kernel_traitsI13__nv_bfloat16S2_S2_S2_fjLj5120ELj1ELj1ELj4ELj16ENS_18Kernel_traits_baseILj5120ES2_S2_S2_S2_fjLj128EEEEELb0ELb0ELb0ELb0EEEvNS_9BwdParamsE,@function
        .size           _ZN10layer_norm13ln_bwd_kernelINS_13Kernel_traitsI13__nv_bfloat16S2_S2_S2_fjLj5120ELj1ELj1ELj4ELj16ENS_18Kernel_traits_baseILj5120ES2_S2_S2_S2_fjLj128EEEEELb0ELb0ELb0ELb0EEEvNS_9BwdParamsE,(.L_x_19274 - _ZN10layer_norm13ln_bwd_kernelINS_13Kernel_traitsI13__nv_bfloat16S2_S2_S2_fjLj5120ELj1ELj1ELj4ELj16ENS_18Kernel_traits_baseILj5120ES2_S2_S2_S2_fjLj128EEEEELb0ELb0ELb0ELb0EEEvNS_9BwdParamsE)
        .other          _ZN10layer_norm13ln_bwd_kernelINS_13Kernel_traitsI13__nv_bfloat16S2_S2_S2_fjLj5120ELj1ELj1ELj4ELj16ENS_18Kernel_traits_baseILj5120ES2_S2_S2_S2_fjLj128EEEEELb0ELb0ELb0ELb0EEEvNS_9BwdParamsE,@"STO_CUDA_ENTRY STV_DEFAULT"
_ZN10layer_norm13ln_bwd_kernelINS_13Kernel_traitsI13__nv_bfloat16S2_S2_S2_fjLj5120ELj1ELj1ELj4ELj16ENS_18Kernel_traits_baseILj5120ES2_S2_S2_S2_fjLj128EEEEELb0ELb0ELb0ELb0EEEvNS_9BwdParamsE:
.text._ZN10layer_norm13ln_bwd_kernelINS_13Kernel_traitsI13__nv_bfloat16S2_S2_S2_fjLj5120ELj1ELj1ELj4ELj16ENS_18Kernel_traits_baseILj5120ES2_S2_S2_S2_fjLj128EEEEELb0ELb0ELb0ELb0EEEvNS_9BwdParamsE:
[----:B------:R-:W-:Y:S01]  /*0000*/  LDC R1, c[0x0][0x37c] ;  /* 0x0000df00ff017b82 */ /* 0x000fe20000000800 */
[----:B------:R-:W0:Y:S01]  /*0010*/  S2R R0, SR_TID.X ;  /* 0x0000000000007919 */ /* 0x000e220000002100 */
[----:B------:R-:W1:Y:S01]  /*0020*/  LDCU UR6, c[0x0][0x388] ;  /* 0x00007100ff0677ac */ /* 0x000e620008000800 */
[----:B------:R-:W2:Y:S01]  /*0030*/  LDCU.64 UR14, c[0x0][0x358] ;  /* 0x00006b00ff0e77ac */ /* 0x000ea20008000a00 */
[----:B-1----:R-:W-:-:S04]  /*0040*/  USHF.R.S32.HI UR4, URZ, 0x1f, UR6 ;  /* 0x0000001fff047899 */ /* 0x002fc80008011406 */
[----:B------:R-:W-:-:S06]  /*0050*/  ULEA.HI UR4, UR4, UR6, URZ, 0x3 ;  /* 0x0000000604047291 */ /* 0x000fcc000f8f18ff */
[----:B------:R-:W-:Y:S02]  /*0060*/  MOV R3, UR4 ;  /* 0x0000000400037c02 */ /* 0x000fe40008000f00 */
[----:B0-----:R-:W-:Y:S01]  /*0070*/  LOP3.LUT R2, R0, 0x7f, RZ, 0x3c, !PT ;  /* 0x0000007f00027812 */ /* 0x001fe200078e3cff */
[----:B------:R-:W0:Y:S02]  /*0080*/  S2UR UR7, SR_CTAID.X ;  /* 0x00000000000779c3 */ /* 0x000e240000002500 */
[----:B------:R-:W0:Y:S01]  /*0090*/  LDCU UR4, c[0x0][0x384] ;  /* 0x00007080ff0477ac */ /* 0x000e220008000800 */
[----:B------:R-:W-:Y:S02]  /*00a0*/  LEA.HI.SX32 R2, R3, R2, 0x1d ;  /* 0x0000000203027211 */ /* 0x000fe400078feaff */
[----:B------:R-:W-:Y:S02]  /*00b0*/  MOV R3, R0 ;  /* 0x0000000000037202 */ /* 0x000fe40000000f00 */
[----:B------:R-:W-:-:S02]  /*00c0*/  ISETP.GE.U32.AND P5, PT, R2, 0x80, PT ;  /* 0x000000800200780c */ /* 0x000fc40003fa6070 */
[C---:B------:R-:W-:Y:S02]  /*00d0*/  ISETP.GE.U32.AND P4, PT, R2.reuse, 0x100, PT ;  /* 0x000001000200780c */ /* 0x040fe40003f86070 */
[C---:B------:R-:W-:Y:S02]  /*00e0*/  ISETP.GE.U32.AND P3, PT, R2.reuse, 0x180, PT ;  /* 0x000001800200780c */ /* 0x040fe40003f66070 */
[C---:B------:R-:W-:Y:S02]  /*00f0*/  ISETP.GE.U32.AND P2, PT, R2.reuse, 0x200, PT ;  /* 0x000002000200780c */ /* 0x040fe40003f46070 */
[----:B------:R-:W-:-:S05]  /*0100*/  ISETP.GE.U32.AND P1, PT, R2, 0x280, PT ;  /* 0x000002800200780c */ /* 0x000fca0003f26070 */
[----:B------:R-:W1:Y:S08]  /*0110*/  @P5 LDC.64 R4, c[0x0][0x3d0] ;  /* 0x0000f400ff045b82 */ /* 0x000e700000000a00 */
[----:B------:R-:W3:Y:S08]  /*0120*/  @P4 LDC.64 R6, c[0x0][0x3d0] ;  /* 0x0000f400ff064b82 */ /* 0x000ef00000000a00 */
[----:B------:R-:W4:Y:S08]  /*0130*/  @P3 LDC.64 R10, c[0x0][0x3d0] ;  /* 0x0000f400ff0a3b82 */ /* 0x000f300000000a00 */
[----:B------:R-:W0:Y:S01]  /*0140*/  @P2 LDC.64 R12, c[0x0][0x3d0] ;  /* 0x0000f400ff0c2b82 */ /* 0x000e220000000a00 */
[C---:B-1----:R-:W-:Y:S01]  /*0150*/  @P5 IMAD.WIDE.U32 R4, R3.reuse, 0x10, R4 ;  /* 0x0000001003045825 */ /* 0x042fe200078e0004 */
[----:B------:R-:W-:-:S04]  /*0160*/  @P5 LOP3.LUT R3, R3, 0x80, RZ, 0xfc, !PT ;  /* 0x0000008003035812 */ /* 0x000fc800078efcff */
[----:B--2---:R1:W5:Y:S02]  /*0170*/  @P5 LDG.E.128 R36, desc[UR14][R4.64] ;  /* 0x0000000e04245981 */ /* 0x004364000c1e1d00 */
[----:B------:R-:W2:Y:S01]  /*0180*/  @P1 LDC.64 R14, c[0x0][0x3d0] ;  /* 0x0000f400ff0e1b82 */ /* 0x000ea20000000a00 */
[C---:B---3--:R-:W-:Y:S01]  /*0190*/  @P4 IMAD.WIDE.U32 R8, R3.reuse, 0x10, R6 ;  /* 0x0000001003084825 */ /* 0x048fe200078e0006 */
[----:B------:R-:W-:-:S04]  /*01a0*/  @P4 IADD3 R3, PT, PT, R3, 0x80, RZ ;  /* 0x0000008003034810 */ /* 0x000fc80007ffe0ff */
[----:B------:R1:W5:Y:S01]  /*01b0*/  @P4 LDG.E.128 R40, desc[UR14][R8.64] ;  /* 0x0000000e08284981 */ /* 0x000362000c1e1d00 */
[C---:B----4-:R-:W-:Y:S01]  /*01c0*/  @P3 IMAD.WIDE.U32 R10, R3.reuse, 0x10, R10 ;  /* 0x00000010030a3825 */ /* 0x050fe200078e000a */
[----:B------:R-:W-:-:S04]  /*01d0*/  @P3 IADD3 R3, PT, PT, R3, 0x80, RZ ;  /* 0x0000008003033810 */ /* 0x000fc80007ffe0ff */
[----:B------:R1:W5:Y:S01]  /*01e0*/  @P3 LDG.E.128 R44, desc[UR14][R10.64] ;  /* 0x0000000e0a2c3981 */ /* 0x000362000c1e1d00 */
[C---:B0-----:R-:W-:Y:S01]  /*01f0*/  @P2 IMAD.WIDE.U32 R12, R3.reuse, 0x10, R12 ;  /* 0x00000010030c2825 */ /* 0x041fe200078e000c */
[----:B------:R-:W-:-:S04]  /*0200*/  @P2 IADD3 R3, PT, PT, R3, 0x80, RZ ;  /* 0x0000008003032810 */ /* 0x000fc80007ffe0ff */
[----:B------:R1:W5:Y:S01]  /*0210*/  @P2 LDG.E.128 R48, desc[UR14][R12.64] ;  /* 0x0000000e0c302981 */ /* 0x000362000c1e1d00 */
[----:B--2---:R-:W-:-:S05]  /*0220*/  @P1 IMAD.WIDE.U32 R6, R3, 0x10, R14 ;  /* 0x0000001003061825 */ /* 0x004fca00078e000e */
[----:B------:R1:W5:Y:S01]  /*0230*/  @P1 LDG.E.128 R52, desc[UR14][R6.64] ;  /* 0x0000000e06341981 */ /* 0x000362000c1e1d00 */
[----:B------:R-:W-:Y:S01]  /*0240*/  UISETP.GE.AND UP0, UPT, UR7, UR4, UPT ;  /* 0x000000040700728c */ /* 0x000fe2000bf06270 */
[----:B------:R-:W-:Y:S02]  /*0250*/  CS2R R56, SRZ ;  /* 0x0000000000387805 */ /* 0x000fe4000001ff00 */
[----:B------:R-:W-:Y:S02]  /*0260*/  CS2R R58, SRZ ;  /* 0x00000000003a7805 */ /* 0x000fe4000001ff00 */
[----:B------:R-:W-:Y:S02]  /*0270*/  CS2R R60, SRZ ;  /* 0x00000000003c7805 */ /* 0x000fe4000001ff00 */
[----:B------:R-:W-:Y:S02]  /*0280*/  CS2R R62, SRZ ;  /* 0x00000000003e7805 */ /* 0x000fe4000001ff00 */
[----:B------:R-:W-:-:S02]  /*0290*/  CS2R R96, SRZ ;  /* 0x0000000000607805 */ /* 0x000fc4000001ff00 */
[----:B------:R-:W-:Y:S02]  /*02a0*/  CS2R R98, SRZ ;  /* 0x0000000000627805 */ /* 0x000fe4000001ff00 */
        /* <DEDUP_REMOVED lines=33> */
[----:B------:R-:W-:Y:S01]  /*04c0*/  CS2R R126, SRZ ;  /* 0x00000000007e7805 */ /* 0x000fe2000001ff00 */
[----:B-1----:R-:W-:Y:S06]  /*04d0*/  BRA.U UP0, `(.L_x_0) ;  /* 0x0000006900cc7547 */ /* 0x002fec000b800000 */
[----:B------:R-:W0:Y:S01]  /*04e0*/  LDCU.64 UR4, c[0x0][0x3e0] ;  /* 0x00007c00ff0477ac */ /* 0x000e220008000a00 */
[----:B-----5:R-:W-:Y:S02]  /*04f0*/  PRMT R3, R38, 0x7632, R3 ;  /* 0x0000763226037816 */ /* 0x020fe40000000003 */
[----:B------:R-:W-:Y:S02]  /*0500*/  CS2R R56, SRZ ;  /* 0x0000000000387805 */ /* 0x000fe4000001ff00 */
[----:B------:R-:W-:Y:S02]  /*0510*/  PRMT R4, R37, 0x7632, R4 ;  /* 0x0000763225047816 */ /* 0x000fe40000000004 */
[----:B------:R-:W-:Y:S02]  /*0520*/  CS2R R58, SRZ ;  /* 0x00000000003a7805 */ /* 0x000fe4000001ff00 */
[----:B------:R-:W-:Y:S02]  /*0530*/  PRMT R5, R36, 0x7632, R5 ;  /* 0x0000763224057816 */ /* 0x000fe40000000005 */
[----:B------:R-:W-:-:S02]  /*0540*/  CS2R R60, SRZ ;  /* 0x00000000003c7805 */ /* 0x000fc4000001ff00 */
[----:B------:R-:W-:Y:S02]  /*0550*/  PRMT R6, R43, 0x7632, R6 ;  /* 0x000076322b067816 */ /* 0x000fe40000000006 */
        /* <DEDUP_REMOVED lines=9> */
[----:B------:R-:W-:Y:S01]  /*05f0*/  PRMT R11, R46, 0x7632, R11 ;  /* 0x000076322e0b7816 */ /* 0x000fe2000000000b */
[----:B0-----:R-:W-:Y:S01]  /*0600*/  UISETP.NE.U32.AND UP0, UPT, UR4, URZ, UPT ;  /* 0x000000ff0400728c */ /* 0x001fe2000bf05070 */
[----:B------:R-:W-:-:S02]  /*0610*/  PRMT R12, R45, 0x7632, R12 ;  /* 0x000076322d0c7816 */ /* 0x000fc4000000000c */
[----:B------:R-:W-:Y:S02]  /*0620*/  CS2R R64, SRZ ;  /* 0x0000000000407805 */ /* 0x000fe4000001ff00 */
[----:B------:R-:W-:Y:S02]  /*0630*/  PRMT R13, R44, 0x7632, R13 ;  /* 0x000076322c0d7816 */ /* 0x000fe4000000000d */
[----:B------:R-:W-:Y:S02]  /*0640*/  CS2R R66, SRZ ;  /* 0x0000000000427805 */ /* 0x000fe4000001ff00 */
[----:B------:R-:W-:Y:S02]  /*0650*/  PRMT R14, R51, 0x7632, R14 ;  /* 0x00007632330e7816 */ /* 0x000fe4000000000e */
[----:B------:R-:W-:Y:S02]  /*0660*/  CS2R R68, SRZ ;  /* 0x0000000000447805 */ /* 0x000fe4000001ff00 */
        /* <DEDUP_REMOVED lines=36> */
[----:B------:R-:W-:Y:S01]  /*08b0*/  UPLOP3.LUT UP2, UPT, UPT, UPT, UPT, 0x40, 0x4 ;  /* 0x000000000004789c */ /* 0x000fe20003f4e870 */
[----:B------:R-:W0:Y:S01]  /*08c0*/  LDCU UR6, c[0x0][0x388] ;  /* 0x00007100ff0677ac */ /* 0x000e220008000800 */
[----:B------:R-:W-:Y:S01]  /*08d0*/  UISETP.NE.AND.EX UP0, UPT, UR5, URZ, UPT, UP0 ;  /* 0x000000ff0500728c */ /* 0x000fe2000bf05300 */
[----:B------:R-:W1:Y:S01]  /*08e0*/  LDCU.U8 UR16, c[0x0][0x410] ;  /* 0x00008200ff1077ac */ /* 0x000e620008000000 */
[----:B------:R-:W2:Y:S01]  /*08f0*/  LDCU UR17, c[0x0][0x400] ;  /* 0x00008000ff1177ac */ /* 0x000ea20008000800 */
[----:B------:R-:W3:Y:S01]  /*0900*/  LDCU.64 UR18, c[0x0][0x438] ;  /* 0x00008700ff1277ac */ /* 0x000ee20008000a00 */
[----:B------:R-:W4:Y:S01]  /*0910*/  LDCU.64 UR20, c[0x0][0x478] ;  /* 0x00008f00ff1477ac */ /* 0x000f220008000a00 */
[----:B------:R-:W0:Y:S01]  /*0920*/  LDCU.128 UR8, c[0x0][0x3c0] ;  /* 0x00007800ff0877ac */ /* 0x000e220008000c00 */
[----:B------:R-:W0:Y:S05]  /*0930*/  LDCU.64 UR22, c[0x0][0x380] ;  /* 0x00007000ff1677ac */ /* 0x000e2a0008000a00 */
.L_x_51:
[----:B-----5:R-:W5:Y:S01]  /*0940*/  @UP0 LDCU.64 UR4, c[0x0][0x3e0] ;  /* 0x00007c00ff0407ac */ /* 0x020f620008000a00 */
[----:B------:R-:W-:Y:S01]  /*0950*/  PLOP3.LUT P0, PT, PT, PT, UP0, 0x80, 0x8 ;  /* 0x000000000008781c */ /* 0x000fe20003f0f008 */
[----:B0-----:R-:W-:-:S06]  /*0960*/  UIMAD.WIDE UR12, UR7, 0x4, UR8 ;  /* 0x00000004070c78a5 */ /* 0x001fcc000f8e0208 */
[----:B-1234-:R-:W-:Y:S02]  /*0970*/  MOV R158, UR12 ;  /* 0x0000000c009e7c02 */ /* 0x01efe40008000f00 */
[----:B------:R-:W-:-:S05]  /*0980*/  MOV R159, UR13 ;  /* 0x0000000d009f7c02 */ /* 0x000fca0008000f00 */
[----:B------:R-:W2:Y:S01]  /*0990*/  LDG.E R158, desc[UR14][R158.64] ;  /* 0x0000000e9e9e7981 */ /* 0x000ea2000c1e1900 */
[----:B-----5:R-:W-:-:S06]  /*09a0*/  @UP0 UIMAD.WIDE UR4, UR7, 0x2, UR4 ;  /* 0x00000002070408a5 */ /* 0x020fcc000f8e0204 */
[----:B------:R-:W-:Y:S02]  /*09b0*/  MOV R156, UR4 ;  /* 0x00000004009c7c02 */ /* 0x000fe40008000f00 */
[----:B------:R-:W-:Y:S01]  /*09c0*/  MOV R157, UR5 ;  /* 0x00000005009d7c02 */ /* 0x000fe20008000f00 */
[----:B------:R-:W-:-:S04]  /*09d0*/  UIMAD.WIDE UR4, UR7, 0x4, UR10 ;  /* 0x00000004070478a5 */ /* 0x000fc8000f8e020a */
[----:B------:R0:W5:Y:S02]  /*09e0*/  @P0 LDG.E.U16 R156, desc[UR14][R156.64] ;  /* 0x0000000e9c9c0981 */ /* 0x000164000c1e1500 */
[----:B------:R-:W-:Y:S02]  /*09f0*/  MOV R160, UR4 ;  /* 0x0000000400a07c02 */ /* 0x000fe40008000f00 */
[----:B------:R-:W-:-:S05]  /*0a00*/  MOV R161, UR5 ;  /* 0x0000000500a17c02 */ /* 0x000fca0008000f00 */
[----:B------:R-:W3:Y:S01]  /*0a10*/  LDG.E R160, desc[UR14][R160.64] ;  /* 0x0000000ea0a07981 */ /* 0x000ee2000c1e1900 */
[----:B------:R-:W4:Y:S01]  /*0a20*/  S2R R0, SR_TID.X ;  /* 0x0000000000007919 */ /* 0x000f220000002100 */
[----:B------:R-:W-:Y:S01]  /*0a30*/  PLOP3.LUT P0, PT, PT, PT, UP0, 0x80, 0x8 ;  /* 0x000000000008781c */ /* 0x000fe20003f0f008 */
[----:B------:R-:W-:Y:S01]  /*0a40*/  UIMAD UR4, UR7, UR6, URZ ;  /* 0x00000006070472a4 */ /* 0x000fe2000f8e02ff */
[----:B------:R-:W-:-:S03]  /*0a50*/  ISETP.GE.U32.AND P5, PT, R2, 0x80, PT ;  /* 0x000000800200780c */ /* 0x000fc60003fa6070 */
[----:B------:R-:W-:Y:S01]  /*0a60*/  USHF.R.S32.HI UR5, URZ, 0x1f, UR4 ;  /* 0x0000001fff057899 */ /* 0x000fe20008011404 */
[----:B-1----:R-:W-:-:S03]  /*0a70*/  ISETP.NE.AND P6, PT, RZ, UR16, PT ;  /* 0x00000010ff007c0c */ /* 0x002fc6000bfc5270 */
[----:B------:R-:W-:Y:S01]  /*0a80*/  ULEA.HI UR5, UR5, UR4, URZ, 0x3 ;  /* 0x0000000405057291 */ /* 0x000fe2000f8f18ff */
[----:B------:R-:W-:Y:S01]  /*0a90*/  BSSY.RECONVERGENT B0, `(.L_x_1) ;  /* 0x0000075000007945 */ /* 0x000fe20003800200 */
[----:B------:R-:W-:-:S04]  /*0aa0*/  UMOV UR12, 0x3f800000 ;  /* 0x3f800000000c7882 */ /* 0x000fc80000000000 */
[----:B0-----:R-:W-:Y:S02]  /*0ab0*/  MOV R157, UR5 ;  /* 0x00000005009d7c02 */ /* 0x001fe40008000f00 */
[----:B------:R-:W-:Y:S02]  /*0ac0*/  CS2R R236, SRZ ;  /* 0x0000000000ec7805 */ /* 0x000fe4000001ff00 */
[C---:B------:R-:W-:Y:S02]  /*0ad0*/  ISETP.GE.U32.AND P4, PT, R2.reuse, 0x100, PT ;  /* 0x000001000200780c */ /* 0x040fe40003f86070 */
[C---:B------:R-:W-:Y:S02]  /*0ae0*/  ISETP.GE.U32.AND P3, PT, R2.reuse, 0x180, PT ;  /* 0x000001800200780c */ /* 0x040fe40003f66070 */
[C---:B------:R-:W-:Y:S02]  /*0af0*/  ISETP.GE.U32.AND P2, PT, R2.reuse, 0x200, PT ;  /* 0x000002000200780c */ /* 0x040fe40003f46070 */
[----:B------:R-:W-:-:S02]  /*0b00*/  ISETP.GE.U32.AND P1, PT, R2, 0x280, PT ;  /* 0x000002800200780c */ /* 0x000fc40003f26070 */
[----:B----4-:R-:W-:-:S04]  /*0b10*/  LEA.HI.SX32 R30, R157, R0, 0x1d ;  /* 0x000000009d1e7211 */ /* 0x010fc800078feaff */
[----:B------:R-:W-:Y:S02]  /*0b20*/  MOV R234, R30 ;  /* 0x0000001e00ea7202 */ /* 0x000fe40000000f00 */
[----:B--2---:R-:W-:Y:S02]  /*0b30*/  FSEL R158, R158, RZ, !P6 ;  /* 0x000000ff9e9e7208 */ /* 0x004fe40007000000 */
[----:B-----5:R-:W-:Y:S02]  /*0b40*/  @P0 R2UR UR13, R156 ;  /* 0x000000009c0d02ca */ /* 0x020fe400000e0000 */
[----:B------:R-:W-:Y:S02]  /*0b50*/  R2UR UR4, R158 ;  /* 0x000000009e0472ca */ /* 0x000fe400000e0000 */
[----:B---3--:R-:W-:-:S09]  /*0b60*/  R2UR UR24, R160 ;  /* 0x00000000a01872ca */ /* 0x008fd200000e0000 */
[----:B------:R-:W-:Y:S01]  /*0b70*/  @UP0 USHF.L.U32 UR12, UR13, 0x10, URZ ;  /* 0x000000100d0c0899 */ /* 0x000fe200080006ff */
[----:B------:R-:W-:Y:S11]  /*0b80*/  @!P5 BRA `(.L_x_2) ;  /* 0x000000040094d947 */ /* 0x000ff60003800000 */
[----:B------:R-:W0:Y:S08]  /*0b90*/  LDC.64 R156, c[0x0][0x3a8] ;  /* 0x0000ea00ff9c7b82 */ /* 0x000e300000000a00 */
[----:B------:R-:W1:Y:S01]  /*0ba0*/  LDC.64 R160, c[0x0][0x428] ;  /* 0x00010a00ffa07b82 */ /* 0x000e620000000a00 */
[----:B0-----:R-:W-:-:S06]  /*0bb0*/  IMAD.WIDE.U32 R156, R30, 0x10, R156 ;  /* 0x000000101e9c7825 */ /* 0x001fcc00078e009c */
[----:B------:R-:W2:Y:S01]  /*0bc0*/  LDG.E.128 R156, desc[UR14][R156.64] ;  /* 0x0000000e9c9c7981 */ /* 0x000ea2000c1e1d00 */
[----:B-1----:R-:W-:-:S06]  /*0bd0*/  IMAD.WIDE.U32 R160, R30, 0x10, R160 ;  /* 0x000000101ea07825 */ /* 0x002fcc00078e00a0 */
[----:B------:R-:W3:Y:S01]  /*0be0*/  LDG.E.128 R160, desc[UR14][R160.64] ;  /* 0x0000000ea0a07981 */ /* 0x000ee2000c1e1d00 */
[----:B------:R-:W-:-:S04]  /*0bf0*/  ISETP.NE.U32.AND P0, PT, RZ, UR18, PT ;  /* 0x00000012ff007c0c */ /* 0x000fc8000bf05070 */
[----:B------:R-:W-:-:S13]  /*0c00*/  ISETP.NE.AND.EX P0, PT, RZ, UR19, PT, P0 ;  /* 0x00000013ff007c0c */ /* 0x000fda000bf05300 */
[----:B------:R-:W0:Y:S01]  /*0c10*/  @P0 LDC.64 R220, c[0x0][0x438] ;  /* 0x00010e00ffdc0b82 */ /* 0x000e220000000a00 */
[----:B------:R-:W-:Y:S02]  /*0c20*/  SHF.L.U32 R233, R36, 0x10, RZ ;  /* 0x0000001024e97819 */ /* 0x000fe400000006ff */
[----:B------:R-:W-:Y:S02]  /*0c30*/  SHF.L.U32 R229, R37, 0x10, RZ ;  /* 0x0000001025e57819 */ /* 0x000fe400000006ff */
[----:B------:R-:W-:Y:S01]  /*0c40*/  SHF.L.U32 R230, R5, 0x10, RZ ;  /* 0x0000001005e67819 */ /* 0x000fe200000006ff */
[----:B0-----:R-:W-:-:S05]  /*0c50*/  @P0 IMAD.WIDE.U32 R220, R30, 0x10, R220 ;  /* 0x000000101edc0825 */ /* 0x001fca00078e00dc */
[----:B------:R0:W5:Y:S01]  /*0c60*/  @P0 LDG.E.128 R132, desc[UR14][R220.64] ;  /* 0x0000000edc840981 */ /* 0x000162000c1e1d00 */
[----:B------:R-:W-:Y:S02]  /*0c70*/  IADD3 R234, PT, PT, R30, 0x80, RZ ;  /* 0x000000801eea7810 */ /* 0x000fe40007ffe0ff */
[----:B--2---:R-:W-:Y:S02]  /*0c80*/  SHF.L.U32 R222, R156, 0x10, RZ ;  /* 0x000000109cde7819 */ /* 0x004fe400000006ff */
[C---:B------:R-:W-:Y:S02]  /*0c90*/  SHF.L.U32 R223, R157.reuse, 0x10, RZ ;  /* 0x000000109ddf7819 */ /* 0x040fe400000006ff */
[----:B------:R-:W-:Y:S01]  /*0ca0*/  SHF.L.U32 R225, R158, 0x10, RZ ;  /* 0x000000109ee17819 */ /* 0x000fe200000006ff */
[----:B------:R-:W-:Y:S01]  /*0cb0*/  FADD.FTZ R222, R222, -UR4 ;  /* 0x80000004dede7e21 */ /* 0x000fe20008010000 */
[----:B------:R-:W-:Y:S01]  /*0cc0*/  PRMT R226, R157, 0x7632, R226 ;  /* 0x000076329de27816 */ /* 0x000fe200000000e2 */
[----:B------:R-:W-:Y:S01]  /*0cd0*/  FADD.FTZ R223, R223, -UR4 ;  /* 0x80000004dfdf7e21 */ /* 0x000fe20008010000 */
[----:B---3--:R-:W-:Y:S01]  /*0ce0*/  PRMT R224, R160, 0x7632, R224 ;  /* 0x00007632a0e07816 */ /* 0x008fe200000000e0 */
[----:B------:R-:W-:Y:S01]  /*0cf0*/  FMUL.FTZ R235, R222, UR24 ;  /* 0x00000018deeb7c20 */ /* 0x000fe20008410000 */
[----:B------:R-:W-:Y:S01]  /*0d00*/  SHF.L.U32 R160, R160, 0x10, RZ ;  /* 0x00000010a0a07819 */ /* 0x000fe200000006ff */
[----:B------:R-:W-:Y:S01]  /*0d10*/  FADD.FTZ R225, R225, -UR4 ;  /* 0x80000004e1e17e21 */ /* 0x000fe20008010000 */
[----:B------:R-:W-:Y:S01]  /*0d20*/  PRMT R218, R156, 0x7632, R218 ;  /* 0x000076329cda7816 */ /* 0x000fe200000000da */
[----:B------:R-:W-:Y:S01]  /*0d30*/  FMUL.FTZ R231, R223, UR24 ;  /* 0x00000018dfe77c20 */ /* 0x000fe20008410000 */
[----:B0-----:R-:W-:Y:S01]  /*0d40*/  PRMT R220, R161, 0x7632, R220 ;  /* 0x00007632a1dc7816 */ /* 0x001fe200000000dc */
[-C--:B------:R-:W-:Y:S01]  /*0d50*/  FMUL.FTZ R233, R233, R160.reuse ;  /* 0x000000a0e9e97220 */ /* 0x080fe20000410000 */
[----:B------:R-:W-:Y:S01]  /*0d60*/  FADD.FTZ R88, R88, R160 ;  /* 0x000000a058587221 */ /* 0x000fe20000010000 */
[----:B------:R-:W-:Y:S01]  /*0d70*/  FFMA.FTZ R56, R235, R160, R56 ;  /* 0x000000a0eb387223 */ /* 0x000fe20000010038 */
[----:B------:R-:W-:Y:S01]  /*0d80*/  SHF.L.U32 R221, R162, 0x10, RZ ;  /* 0x00000010a2dd7819 */ /* 0x000fe200000006ff */
[----:B------:R-:W-:Y:S01]  /*0d90*/  FMUL.FTZ R227, R225, UR24 ;  /* 0x00000018e1e37c20 */ /* 0x000fe20008410000 */
[----:B------:R-:W-:-:S02]  /*0da0*/  SHF.L.U32 R160, R38, 0x10, RZ ;  /* 0x0000001026a07819 */ /* 0x000fc400000006ff */
[----:B------:R-:W-:Y:S01]  /*0db0*/  SHF.L.U32 R161, R161, 0x10, RZ ;  /* 0x00000010a1a17819 */ /* 0x000fe200000006ff */
[----:B------:R-:W-:Y:S01]  /*0dc0*/  FADD.FTZ R92, R92, R221 ;  /* 0x000000dd5c5c7221 */ /* 0x000fe20000010000 */
[----:B------:R-:W-:Y:S01]  /*0dd0*/  SHF.L.U32 R226, R226, 0x10, RZ ;  /* 0x00000010e2e27819 */ /* 0x000fe200000006ff */
[----:B------:R-:W-:Y:S01]  /*0de0*/  FMUL.FTZ R225, R160, R221 ;  /* 0x000000dda0e17220 */ /* 0x000fe20000410000 */
[----:B------:R-:W-:Y:S01]  /*0df0*/  SHF.L.U32 R228, R159, 0x10, RZ ;  /* 0x000000109fe47819 */ /* 0x000fe200000006ff */
[-C--:B------:R-:W-:Y:S01]  /*0e00*/  FMUL.FTZ R229, R229, R161.reuse ;  /* 0x000000a1e5e57220 */ /* 0x080fe20000410000 */
[----:B------:R-:W-:Y:S01]  /*0e10*/  SHF.L.U32 R218, R218, 0x10, RZ ;  /* 0x00000010dada7819 */ /* 0x000fe200000006ff */
[----:B------:R-:W-:Y:S01]  /*0e20*/  FADD.FTZ R90, R90, R161 ;  /* 0x000000a15a5a7221 */ /* 0x000fe20000010000 */
[----:B------:R-:W-:Y:S01]  /*0e30*/  PRMT R156, R159, 0x7632, R156 ;  /* 0x000076329f9c7816 */ /* 0x000fe2000000009c */
[----:B------:R-:W-:Y:S01]  /*0e40*/  FFMA.FTZ R58, R231, R161, R58 ;  /* 0x000000a1e73a7223 */ /* 0x000fe2000001003a */
[C---:B------:R-:W-:Y:S01]  /*0e50*/  PRMT R159, R163.reuse, 0x7632, R159 ;  /* 0x00007632a39f7816 */ /* 0x040fe2000000009f */
[----:B------:R-:W-:Y:S01]  /*0e60*/  FADD.FTZ R226, R226, -UR4 ;  /* 0x80000004e2e27e21 */ /* 0x000fe20008010000 */
[----:B------:R-:W-:Y:S01]  /*0e70*/  SHF.L.U32 R160, R4, 0x10, RZ ;  /* 0x0000001004a07819 */ /* 0x000fe200000006ff */
[----:B------:R-:W-:Y:S01]  /*0e80*/  FADD.FTZ R223, R228, -UR4 ;  /* 0x80000004e4df7e21 */ /* 0x000fe20008010000 */
[----:B------:R-:W-:Y:S01]  /*0e90*/  SHF.L.U32 R220, R220, 0x10, RZ ;  /* 0x00000010dcdc7819 */ /* 0x000fe200000006ff */
[----:B------:R-:W-:Y:S01]  /*0ea0*/  FADD.FTZ R218, R218, -UR4 ;  /* 0x80000004dada7e21 */ /* 0x000fe20008010000 */
[----:B------:R-:W-:Y:S01]  /*0eb0*/  SHF.L.U32 R163, R163, 0x10, RZ ;  /* 0x00000010a3a37819 */ /* 0x000fe200000006ff */
[----:B------:R-:W-:Y:S01]  /*0ec0*/  FMUL.FTZ R228, R226, UR24 ;  /* 0x00000018e2e47c20 */ /* 0x000fe20008410000 */
[----:B------:R-:W-:Y:S01]  /*0ed0*/  SHF.L.U32 R161, R39, 0x10, RZ ;  /* 0x0000001027a17819 */ /* 0x000fe200000006ff */
[----:B------:R-:W-:Y:S01]  /*0ee0*/  FFMA.FTZ R60, R227, R221, R60 ;  /* 0x000000dde33c7223 */ /* 0x000fe2000001003c */
[----:B------:R-:W-:Y:S01]  /*0ef0*/  PRMT R157, R158, 0x7632, R157 ;  /* 0x000076329e9d7816 */ /* 0x000fe2000000009d */
[----:B------:R-:W-:Y:S01]  /*0f00*/  FMUL.FTZ R223, R223, UR24 ;  /* 0x00000018dfdf7c20 */ /* 0x000fe20008410000 */
[----:B------:R-:W-:Y:S01]  /*0f10*/  SHF.L.U32 R224, R224, 0x10, RZ ;  /* 0x00000010e0e07819 */ /* 0x000fe200000006ff */
[----:B------:R-:W-:Y:S01]  /*0f20*/  FMUL.FTZ R226, R160, R220 ;  /* 0x000000dca0e27220 */ /* 0x000fe20000410000 */
[----:B------:R-:W-:Y:S01]  /*0f30*/  PRMT R158, R162, 0x7632, R158 ;  /* 0x00007632a29e7816 */ /* 0x000fe2000000009e */
[----:B------:R-:W-:Y:S01]  /*0f40*/  FMUL.FTZ R221, R161, R163 ;  /* 0x000000a3a1dd7220 */ /* 0x000fe20000410000 */
[----:B------:R-:W-:Y:S01]  /*0f50*/  SHF.L.U32 R160, R157, 0x10, RZ ;  /* 0x000000109da07819 */ /* 0x000fe200000006ff */
[----:B------:R-:W-:Y:S01]  /*0f60*/  FMUL.FTZ R232, R218, UR24 ;  /* 0x00000018dae87c20 */ /* 0x000fe20008410000 */
[----:B------:R-:W-:Y:S01]  /*0f70*/  FMUL.FTZ R230, R230, R224 ;  /* 0x000000e0e6e67220 */ /* 0x000fe20000410000 */
[----:B------:R-:W-:Y:S01]  /*0f80*/  FADD.FTZ R157, RZ, R233 ;  /* 0x000000e9ff9d7221 */ /* 0x000fe20000010000 */
[----:B------:R-:W-:Y:S01]  /*0f90*/  FFMA.FTZ R161, R235, R233, RZ ;  /* 0x000000e9eba17223 */ /* 0x000fe200000100ff */
[----:B------:R-:W-:Y:S01]  /*0fa0*/  FADD.FTZ R94, R94, R163 ;  /* 0x000000a35e5e7221 */ /* 0x000fe20000010000 */
[----:B------:R-:W-:Y:S01]  /*0fb0*/  FFMA.FTZ R62, R223, R163, R62 ;  /* 0x000000a3df3e7223 */ /* 0x000fe2000001003e */
[----:B------:R-:W-:Y:S01]  /*0fc0*/  SHF.L.U32 R163, R156, 0x10, RZ ;  /* 0x000000109ca37819 */ /* 0x000fe200000006ff */
[----:B------:R-:W-:Y:S01]  /*0fd0*/  FADD.FTZ R156, R157, R230 ;  /* 0x000000e69d9c7221 */ /* 0x000fe20000010000 */
[----:B------:R-:W-:Y:S01]  /*0fe0*/  SHF.L.U32 R162, R158, 0x10, RZ ;  /* 0x000000109ea27819 */ /* 0x000fe200000006ff */
[----:B------:R-:W-:Y:S01]  /*0ff0*/  FFMA.FTZ R158, R232, R230, R161 ;  /* 0x000000e6e89e7223 */ /* 0x000fe200000100a1 */
[----:B------:R-:W-:Y:S01]  /*1000*/  SHF.L.U32 R161, R159, 0x10, RZ ;  /* 0x000000109fa17819 */ /* 0x000fe200000006ff */
[----:B------:R-:W-:Y:S01]  /*1010*/  FADD.FTZ R157, R156, R229 ;  /* 0x000000e59c9d7221 */ /* 0x000fe20000010000 */
[----:B------:R-:W-:Y:S01]  /*1020*/  SHF.L.U32 R222, R3, 0x10, RZ ;  /* 0x0000001003de7819 */ /* 0x000fe200000006ff */
[----:B------:R-:W-:Y:S01]  /*1030*/  FFMA.FTZ R159, R231, R229, R158 ;  /* 0x000000e5e79f7223 */ /* 0x000fe2000001009e */
[----:B------:R-:W-:Y:S01]  /*1040*/  FADD.FTZ R160, R160, -UR4 ;  /* 0x80000004a0a07e21 */ /* 0x000fe20008010000 */
[----:B------:R-:W-:Y:S01]  /*1050*/  FADD.FTZ R156, R157, R226 ;  /* 0x000000e29d9c7221 */ /* 0x000fe20000010000 */
[----:B------:R-:W-:Y:S01]  /*1060*/  FADD.FTZ R89, R89, R224 ;  /* 0x000000e059597221 */ /* 0x000fe20000010000 */
[----:B------:R-:W-:Y:S01]  /*1070*/  FFMA.FTZ R158, R228, R226, R159 ;  /* 0x000000e2e49e7223 */ /* 0x000fe2000001009f */
[----:B------:R-:W-:Y:S01]  /*1080*/  FFMA.FTZ R57, R232, R224, R57 ;  /* 0x000000e0e8397223 */ /* 0x000fe20000010039 */
[----:B------:R-:W-:Y:S01]  /*1090*/  PRMT R218, R39, 0x7632, R218 ;  /* 0x0000763227da7816 */ /* 0x000fe200000000da */
[----:B------:R-:W-:Y:S01]  /*10a0*/  FMUL.FTZ R222, R222, R162 ;  /* 0x000000a2dede7220 */ /* 0x000fe20000410000 */
[----:B------:R-:W-:Y:S01]  /*10b0*/  FMUL.FTZ R224, R160, UR24 ;  /* 0x00000018a0e07c20 */ /* 0x000fe20008410000 */
[----:B------:R-:W-:Y:S01]  /*10c0*/  FADD.FTZ R157, R156, R225 ;  /* 0x000000e19c9d7221 */ /* 0x000fe20000010000 */
[----:B------:R-:W-:Y:S01]  /*10d0*/  FFMA.FTZ R159, R227, R225, R158 ;  /* 0x000000e1e39f7223 */ /* 0x000fe2000001009e */
[----:B------:R-:W-:Y:S01]  /*10e0*/  SHF.L.U32 R218, R218, 0x10, RZ ;  /* 0x00000010dada7819 */ /* 0x000fe200000006ff */
[----:B------:R-:W-:Y:S01]  /*10f0*/  FADD.FTZ R163, R163, -UR4 ;  /* 0x80000004a3a37e21 */ /* 0x000fe20008010000 */
[----:B------:R-:W-:Y:S01]  /*1100*/  FADD.FTZ R156, R157, R222 ;  /* 0x000000de9d9c7221 */ /* 0x000fe20000010000 */
[----:B------:R-:W-:Y:S01]  /*1110*/  FFMA.FTZ R158, R224, R222, R159 ;  /* 0x000000dee09e7223 */ /* 0x000fe2000001009f */
[----:B------:R-:W-:Y:S01]  /*1120*/  FADD.FTZ R91, R91, R220 ;  /* 0x000000dc5b5b7221 */ /* 0x000fe20000010000 */
[----:B------:R-:W-:Y:S01]  /*1130*/  FFMA.FTZ R59, R228, R220, R59 ;  /* 0x000000dce43b7223 */ /* 0x000fe2000001003b */
[----:B------:R-:W-:Y:S01]  /*1140*/  FMUL.FTZ R218, R218, R161 ;  /* 0x000000a1dada7220 */ /* 0x000fe20000410000 */
[----:B------:R-:W-:Y:S01]  /*1150*/  FMUL.FTZ R220, R163, UR24 ;  /* 0x00000018a3dc7c20 */ /* 0x000fe20008410000 */
[----:B------:R-:W-:Y:S01]  /*1160*/  FADD.FTZ R237, R156, R221 ;  /* 0x000000dd9ced7221 */ /* 0x000fe20000010000 */
[----:B------:R-:W-:Y:S01]  /*1170*/  FFMA.FTZ R157, R223, R221, R158 ;  /* 0x000000dddf9d7223 */ /* 0x000fe2000001009e */
[----:B------:R-:W-:Y:S01]  /*1180*/  FADD.FTZ R93, R93, R162 ;  /* 0x000000a25d5d7221 */ /* 0x000fe20000010000 */
[----:B------:R-:W-:Y:S01]  /*1190*/  FFMA.FTZ R61, R224, R162, R61 ;  /* 0x000000a2e03d7223 */ /* 0x000fe2000001003d */
[----:B------:R-:W-:Y:S01]  /*11a0*/  FADD.FTZ R95, R95, R161 ;  /* 0x000000a15f5f7221 */ /* 0x000fe20000010000 */
[C---:B------:R-:W-:Y:S01]  /*11b0*/  FFMA.FTZ R63, R220.reuse, R161, R63 ;  /* 0x000000a1dc3f7223 */ /* 0x040fe2000001003f */
[----:B------:R-:W-:Y:S01]  /*11c0*/  FADD.FTZ R237, R237, R218 ;  /* 0x000000daeded7221 */ /* 0x000fe20000010000 */
[----:B------:R-:W-:-:S07]  /*11d0*/  FFMA.FTZ R236, R220, R218, R157 ;  /* 0x000000dadcec7223 */ /* 0x000fce000001009d */
.L_x_2:
[----:B------:R-:W-:Y:S05]  /*11e0*/  BSYNC.RECONVERGENT B0 ;  /* 0x0000000000007941 */ /* 0x000fea0003800200 */
.L_x_1:
[----:B------:R-:W-:Y:S04]  /*11f0*/  BSSY.RECONVERGENT B0, `(.L_x_3) ;  /* 0x0000066000007945 */ /* 0x000fe80003800200 */
[----:B------:R-:W-:Y:S05]  /*1200*/  @!P4 BRA `(.L_x_4) ;  /* 0x000000040090c947 */ /* 0x000fea0003800000 */
        /* <DEDUP_REMOVED lines=15> */
[C---:B--2---:R-:W-:Y:S02]  /*1300*/  PRMT R202, R157.reuse, 0x7632, R202 ;  /* 0x000076329dca7816 */ /* 0x044fe400000000ca */
[----:B------:R-:W-:Y:S02]  /*1310*/  SHF.L.U32 R207, R156, 0x10, RZ ;  /* 0x000000109ccf7819 */ /* 0x000fe400000006ff */
[----:B------:R-:W-:Y:S02]  /*1320*/  SHF.L.U32 R209, R157, 0x10, RZ ;  /* 0x000000109dd17819 */ /* 0x000fe400000006ff */
[----:B------:R-:W-:Y:S01]  /*1330*/  SHF.L.U32 R210, R158, 0x10, RZ ;  /* 0x000000109ed27819 */ /* 0x000fe200000006ff */
[----:B------:R-:W-:Y:S01]  /*1340*/  FADD.FTZ R207, R207, -UR4 ;  /* 0x80000004cfcf7e21 */ /* 0x000fe20008010000 */
[----:B------:R-:W-:Y:S01]  /*1350*/  SHF.L.U32 R202, R202, 0x10, RZ ;  /* 0x00000010caca7819 */ /* 0x000fe200000006ff */
[----:B------:R-:W-:Y:S01]  /*1360*/  FADD.FTZ R209, R209, -UR4 ;  /* 0x80000004d1d17e21 */ /* 0x000fe20008010000 */
[----:B------:R-:W-:Y:S01]  /*1370*/  PRMT R206, R156, 0x7632, R206 ;  /* 0x000076329cce7816 */ /* 0x000fe200000000ce */
[----:B------:R-:W-:Y:S01]  /*1380*/  FADD.FTZ R210, R210, -UR4 ;  /* 0x80000004d2d27e21 */ /* 0x000fe20008010000 */
[----:B------:R-:W-:Y:S01]  /*1390*/  SHF.L.U32 R212, R159, 0x10, RZ ;  /* 0x000000109fd47819 */ /* 0x000fe200000006ff */
[----:B------:R-:W-:Y:S01]  /*13a0*/  FADD.FTZ R202, R202, -UR4 ;  /* 0x80000004caca7e21 */ /* 0x000fe20008010000 */
[C---:B---3--:R-:W-:Y:S01]  /*13b0*/  PRMT R208, R160.reuse, 0x7632, R208 ;  /* 0x00007632a0d07816 */ /* 0x048fe200000000d0 */
[----:B------:R-:W-:Y:S01]  /*13c0*/  FMUL.FTZ R219, R207, UR24 ;  /* 0x00000018cfdb7c20 */ /* 0x000fe20008410000 */
[----:B0-----:R-:W-:Y:S01]  /*13d0*/  SHF.L.U32 R204, R160, 0x10, RZ ;  /* 0x00000010a0cc7819 */ /* 0x001fe200000006ff */
[----:B------:R-:W-:Y:S01]  /*13e0*/  FMUL.FTZ R215, R209, UR24 ;  /* 0x00000018d1d77c20 */ /* 0x000fe20008410000 */
[C---:B------:R-:W-:Y:S01]  /*13f0*/  PRMT R160, R161.reuse, 0x7632, R160 ;  /* 0x00007632a1a07816 */ /* 0x040fe200000000a0 */
[----:B------:R-:W-:Y:S01]  /*1400*/  FMUL.FTZ R211, R210, UR24 ;  /* 0x00000018d2d37c20 */ /* 0x000fe20008410000 */
[----:B------:R-:W-:Y:S01]  /*1410*/  SHF.L.U32 R161, R161, 0x10, RZ ;  /* 0x00000010a1a17819 */ /* 0x000fe200000006ff */
[----:B------:R-:W-:Y:S01]  /*1420*/  FADD.FTZ R207, R212, -UR4 ;  /* 0x80000004d4cf7e21 */ /* 0x000fe20008010000 */
[----:B------:R-:W-:Y:S01]  /*1430*/  SHF.L.U32 R206, R206, 0x10, RZ ;  /* 0x00000010cece7819 */ /* 0x000fe200000006ff */
[----:B------:R-:W-:Y:S01]  /*1440*/  FMUL.FTZ R212, R202, UR24 ;  /* 0x00000018cad47c20 */ /* 0x000fe20008410000 */
[----:B------:R-:W-:Y:S01]  /*1450*/  SHF.L.U32 R210, R8, 0x10, RZ ;  /* 0x0000001008d27819 */ /* 0x000fe200000006ff */
[----:B------:R-:W-:Y:S01]  /*1460*/  FMUL.FTZ R217, R217, R204 ;  /* 0x000000ccd9d97220 */ /* 0x000fe20000410000 */
[----:B------:R-:W-:Y:S01]  /*1470*/  SHF.L.U32 R160, R160, 0x10, RZ ;  /* 0x00000010a0a07819 */ /* 0x000fe200000006ff */
[-C--:B------:R-:W-:Y:S01]  /*1480*/  FMUL.FTZ R213, R213, R161.reuse ;  /* 0x000000a1d5d57220 */ /* 0x080fe20000410000 */
[----:B------:R-:W-:Y:S01]  /*1490*/  PRMT R157, R158, 0x7632, R157 ;  /* 0x000076329e9d7816 */ /* 0x000fe2000000009d */
[----:B------:R-:W-:Y:S01]  /*14a0*/  FADD.FTZ R138, R138, R161 ;  /* 0x000000a18a8a7221 */ /* 0x000fe20000010000 */
[----:B------:R-:W-:Y:S01]  /*14b0*/  PRMT R156, R159, 0x7632, R156 ;  /* 0x000076329f9c7816 */ /* 0x000fe2000000009c */
[----:B------:R-:W-:Y:S01]  /*14c0*/  FFMA.FTZ R98, R215, R161, R98 ;  /* 0x000000a1d7627223 */ /* 0x000fe20000010062 */
[----:B------:R-:W-:Y:S01]  /*14d0*/  PRMT R158, R162, 0x7632, R158 ;  /* 0x00007632a29e7816 */ /* 0x000fe2000000009e */
[----:B------:R-:W-:Y:S01]  /*14e0*/  FADD.FTZ R206, R206, -UR4 ;  /* 0x80000004cece7e21 */ /* 0x000fe20008010000 */
[----:B------:R-:W-:Y:S01]  /*14f0*/  SHF.L.U32 R205, R162, 0x10, RZ ;  /* 0x00000010a2cd7819 */ /* 0x000fe200000006ff */
[-C--:B------:R-:W-:Y:S01]  /*1500*/  FMUL.FTZ R210, R210, R160.reuse ;  /* 0x000000a0d2d27220 */ /* 0x080fe20000410000 */
[----:B------:R-:W-:Y:S01]  /*1510*/  SHF.L.U32 R208, R208, 0x10, RZ ;  /* 0x00000010d0d07819 */ /* 0x000fe200000006ff */
[----:B------:R-:W-:Y:S01]  /*1520*/  FADD.FTZ R139, R139, R160 ;  /* 0x000000a08b8b7221 */ /* 0x000fe20000010000 */
[C---:B------:R-:W-:Y:S01]  /*1530*/  PRMT R159, R163.reuse, 0x7632, R159 ;  /* 0x00007632a39f7816 */ /* 0x040fe2000000009f */
[----:B------:R-:W-:Y:S01]  /*1540*/  FFMA.FTZ R99, R212, R160, R99 ;  /* 0x000000a0d4637223 */ /* 0x000fe20000010063 */
[----:B------:R-:W-:Y:S01]  /*1550*/  SHF.L.U32 R162, R42, 0x10, RZ ;  /* 0x000000102aa27819 */ /* 0x000fe200000006ff */
[----:B------:R-:W-:Y:S01]  /*1560*/  FMUL.FTZ R216, R206, UR24 ;  /* 0x00000018ced87c20 */ /* 0x000fe20008410000 */
[----:B------:R-:W-:Y:S01]  /*1570*/  SHF.L.U32 R163, R163, 0x10, RZ ;  /* 0x00000010a3a37819 */ /* 0x000fe200000006ff */
[----:B------:R-:W-:Y:S01]  /*1580*/  FMUL.FTZ R214, R214, R208 ;  /* 0x000000d0d6d67220 */ /* 0x000fe20000410000 */
[----:B------:R-:W-:Y:S01]  /*1590*/  SHF.L.U32 R161, R43, 0x10, RZ ;  /* 0x000000102ba17819 */ /* 0x000fe200000006ff */
[----:B------:R-:W-:Y:S01]  /*15a0*/  FADD.FTZ R237, R237, R217 ;  /* 0x000000d9eded7221 */ /* 0x000fe20000010000 */
[----:B------:R-:W-:Y:S01]  /*15b0*/  SHF.L.U32 R160, R157, 0x10, RZ ;  /* 0x000000109da07819 */ /* 0x000fe200000006ff */
[----:B------:R-:W-:Y:S01]  /*15c0*/  FFMA.FTZ R157, R219, R217, R236 ;  /* 0x000000d9db9d7223 */ /* 0x000fe200000100ec */
[-C--:B------:R-:W-:Y:S01]  /*15d0*/  FMUL.FTZ R209, R162, R205.reuse ;  /* 0x000000cda2d17220 */ /* 0x080fe20000410000 */
[----:B------:R-:W-:Y:S01]  /*15e0*/  FADD.FTZ R140, R140, R205 ;  /* 0x000000cd8c8c7221 */ /* 0x000fe20000010000 */
[----:B------:R-:W-:Y:S01]  /*15f0*/  FFMA.FTZ R100, R211, R205, R100 ;  /* 0x000000cdd3647223 */ /* 0x000fe20000010064 */
[----:B------:R-:W-:Y:S01]  /*1600*/  FMUL.FTZ R207, R207, UR24 ;  /* 0x00000018cfcf7c20 */ /* 0x000fe20008410000 */
[-C--:B------:R-:W-:Y:S01]  /*1610*/  FMUL.FTZ R205, R161, R163.reuse ;  /* 0x000000a3a1cd7220 */ /* 0x080fe20000410000 */
[----:B------:R-:W-:Y:S01]  /*1620*/  SHF.L.U32 R162, R156, 0x10, RZ ;  /* 0x000000109ca27819 */ /* 0x000fe200000006ff */
[----:B------:R-:W-:Y:S01]  /*1630*/  FADD.FTZ R156, R237, R214 ;  /* 0x000000d6ed9c7221 */ /* 0x000fe20000010000 */
[----:B------:R-:W-:Y:S01]  /*1640*/  SHF.L.U32 R161, R158, 0x10, RZ ;  /* 0x000000109ea17819 */ /* 0x000fe200000006ff */
[----:B------:R-:W-:Y:S01]  /*1650*/  FFMA.FTZ R158, R216, R214, R157 ;  /* 0x000000d6d89e7223 */ /* 0x000fe2000001009d */
[----:B------:R-:W-:Y:S01]  /*1660*/  FADD.FTZ R142, R142, R163 ;  /* 0x000000a38e8e7221 */ /* 0x000fe20000010000 */
[----:B------:R-:W-:Y:S01]  /*1670*/  FFMA.FTZ R102, R207, R163, R102 ;  /* 0x000000a3cf667223 */ /* 0x000fe20000010066 */
[----:B------:R-:W-:Y:S01]  /*1680*/  SHF.L.U32 R163, R159, 0x10, RZ ;  /* 0x000000109fa37819 */ /* 0x000fe200000006ff */
        /* <DEDUP_REMOVED lines=28> */
.L_x_4:
[----:B------:R-:W-:Y:S05]  /*1850*/  BSYNC.RECONVERGENT B0 ;  /* 0x0000000000007941 */ /* 0x000fea0003800200 */
.L_x_3:
        /* <DEDUP_REMOVED lines=16> */
[----:B------:R-:W-:Y:S02]  /*1960*/  SHF.L.U32 R196, R46, 0x10, RZ ;  /* 0x000000102ec47819 */ /* 0x000fe400000006ff */
[----:B------:R-:W-:Y:S02]  /*1970*/  IADD3 R234, PT, PT, R234, 0x80, RZ ;  /* 0x00000080eaea7810 */ /* 0x000fe40007ffe0ff */
[----:B--2---:R-:W-:Y:S02]  /*1980*/  SHF.L.U32 R167, R156, 0x10, RZ ;  /* 0x000000109ca77819 */ /* 0x004fe400000006ff */
[C---:B------:R-:W-:Y:S02]  /*1990*/  PRMT R166, R157.reuse, 0x7632, R166 ;  /* 0x000076329da67816 */ /* 0x040fe400000000a6 */
[----:B------:R-:W-:Y:S01]  /*19a0*/  SHF.L.U32 R194, R157, 0x10, RZ ;  /* 0x000000109dc27819 */ /* 0x000fe200000006ff */
[----:B------:R-:W-:Y:S01]  /*19b0*/  FADD.FTZ R167, R167, -UR4 ;  /* 0x80000004a7a77e21 */ /* 0x000fe20008010000 */
[----:B------:R-:W-:-:S02]  /*19c0*/  SHF.L.U32 R166, R166, 0x10, RZ ;  /* 0x00000010a6a67819 */ /* 0x000fc400000006ff */
[----:B------:R-:W-:Y:S01]  /*19d0*/  PRMT R170, R156, 0x7632, R170 ;  /* 0x000076329caa7816 */ /* 0x000fe200000000aa */
[----:B------:R-:W-:Y:S01]  /*19e0*/  FMUL.FTZ R169, R167, UR24 ;  /* 0x00000018a7a97c20 */ /* 0x000fe20008410000 */
[----:B---3--:R-:W-:Y:S01]  /*19f0*/  SHF.L.U32 R31, R160, 0x10, RZ ;  /* 0x00000010a01f7819 */ /* 0x008fe200000006ff */
[----:B------:R-:W-:Y:S01]  /*1a00*/  FADD.FTZ R167, R194, -UR4 ;  /* 0x80000004c2a77e21 */ /* 0x000fe20008010000 */
[----:B------:R-:W-:Y:S01]  /*1a10*/  SHF.L.U32 R201, R159, 0x10, RZ ;  /* 0x000000109fc97819 */ /* 0x000fe200000006ff */
[----:B0-----:R-:W-:Y:S01]  /*1a20*/  FADD.FTZ R164, R166, -UR4 ;  /* 0x80000004a6a47e21 */ /* 0x001fe20008010000 */
[----:B------:R-:W-:Y:S01]  /*1a30*/  PRMT R168, R160, 0x7632, R168 ;  /* 0x00007632a0a87816 */ /* 0x000fe200000000a8 */
[-C--:B------:R-:W-:Y:S01]  /*1a40*/  FMUL.FTZ R200, R200, R31.reuse ;  /* 0x0000001fc8c87220 */ /* 0x080fe20000410000 */
[----:B------:R-:W-:Y:S01]  /*1a50*/  PRMT R160, R161, 0x7632, R160 ;  /* 0x00007632a1a07816 */ /* 0x000fe200000000a0 */
[----:B------:R-:W-:Y:S01]  /*1a60*/  FADD.FTZ R104, R104, R31 ;  /* 0x0000001f68687221 */ /* 0x000fe20000010000 */
[----:B------:R-:W-:Y:S01]  /*1a70*/  SHF.L.U32 R170, R170, 0x10, RZ ;  /* 0x00000010aaaa7819 */ /* 0x000fe200000006ff */
[----:B------:R-:W-:Y:S01]  /*1a80*/  FFMA.FTZ R64, R169, R31, R64 ;  /* 0x0000001fa9407223 */ /* 0x000fe20000010040 */
[----:B------:R-:W-:Y:S01]  /*1a90*/  SHF.L.U32 R161, R161, 0x10, RZ ;  /* 0x00000010a1a17819 */ /* 0x000fe200000006ff */
[----:B------:R-:W-:Y:S01]  /*1aa0*/  FADD.FTZ R31, R201, -UR4 ;  /* 0x80000004c91f7e21 */ /* 0x000fe20008010000 */
[----:B------:R-:W-:Y:S01]  /*1ab0*/  FMUL.FTZ R167, R167, UR24 ;  /* 0x00000018a7a77c20 */ /* 0x000fe20008410000 */
[----:B------:R-:W-:Y:S01]  /*1ac0*/  SHF.L.U32 R201, R12, 0x10, RZ ;  /* 0x000000100cc97819 */ /* 0x000fe200000006ff */
[----:B------:R-:W-:Y:S01]  /*1ad0*/  FMUL.FTZ R164, R164, UR24 ;  /* 0x00000018a4a47c20 */ /* 0x000fe20008410000 */
[----:B------:R-:W-:Y:S01]  /*1ae0*/  SHF.L.U32 R160, R160, 0x10, RZ ;  /* 0x00000010a0a07819 */ /* 0x000fe200000006ff */
[----:B------:R-:W-:Y:S01]  /*1af0*/  FADD.FTZ R170, R170, -UR4 ;  /* 0x80000004aaaa7e21 */ /* 0x000fe20008010000 */
[----:B------:R-:W-:Y:S01]  /*1b00*/  PRMT R157, R158, 0x7632, R157 ;  /* 0x000076329e9d7816 */ /* 0x000fe2000000009d */
[-C--:B------:R-:W-:Y:S01]  /*1b10*/  FMUL.FTZ R198, R198, R161.reuse ;  /* 0x000000a1c6c67220 */ /* 0x080fe20000410000 */
[----:B------:R-:W-:Y:S01]  /*1b20*/  SHF.L.U32 R199, R158, 0x10, RZ ;  /* 0x000000109ec77819 */ /* 0x000fe200000006ff */
[----:B------:R-:W-:Y:S01]  /*1b30*/  FADD.FTZ R106, R106, R161 ;  /* 0x000000a16a6a7221 */ /* 0x000fe20000010000 */
[----:B------:R-:W-:Y:S01]  /*1b40*/  SHF.L.U32 R168, R168, 0x10, RZ ;  /* 0x00000010a8a87819 */ /* 0x000fe200000006ff */
[----:B------:R-:W-:Y:S01]  /*1b50*/  FFMA.FTZ R66, R167, R161, R66 ;  /* 0x000000a1a7427223 */ /* 0x000fe20000010042 */
[----:B------:R-:W-:Y:S01]  /*1b60*/  PRMT R158, R163, 0x7632, R158 ;  /* 0x00007632a39e7816 */ /* 0x000fe2000000009e */
[----:B------:R-:W-:Y:S01]  /*1b70*/  FMUL.FTZ R31, R31, UR24 ;  /* 0x000000181f1f7c20 */ /* 0x000fe20008410000 */
[----:B------:R-:W-:Y:S01]  /*1b80*/  SHF.L.U32 R163, R163, 0x10, RZ ;  /* 0x00000010a3a37819 */ /* 0x000fe200000006ff */
[-C--:B------:R-:W-:Y:S01]  /*1b90*/  FMUL.FTZ R201, R201, R160.reuse ;  /* 0x000000a0c9c97220 */ /* 0x080fe20000410000 */
[----:B------:R-:W-:Y:S01]  /*1ba0*/  SHF.L.U32 R194, R47, 0x10, RZ ;  /* 0x000000102fc27819 */ /* 0x000fe200000006ff */
[----:B------:R-:W-:Y:S01]  /*1bb0*/  FADD.FTZ R107, R107, R160 ;  /* 0x000000a06b6b7221 */ /* 0x000fe20000010000 */
[----:B------:R-:W-:Y:S01]  /*1bc0*/  PRMT R156, R159, 0x7632, R156 ;  /* 0x000076329f9c7816 */ /* 0x000fe2000000009c */
[----:B------:R-:W-:Y:S01]  /*1bd0*/  FFMA.FTZ R67, R164, R160, R67 ;  /* 0x000000a0a4437223 */ /* 0x000fe20000010043 */
[----:B------:R-:W-:Y:S01]  /*1be0*/  PRMT R159, R162, 0x7632, R159 ;  /* 0x00007632a29f7816 */ /* 0x000fe2000000009f */
[----:B------:R-:W-:Y:S01]  /*1bf0*/  FMUL.FTZ R170, R170, UR24 ;  /* 0x00000018aaaa7c20 */ /* 0x000fe20008410000 */
[----:B------:R-:W-:Y:S01]  /*1c00*/  SHF.L.U32 R161, R157, 0x10, RZ ;  /* 0x000000109da17819 */ /* 0x000fe200000006ff */
[----:B------:R-:W-:Y:S01]  /*1c10*/  FMUL.FTZ R203, R203, R168 ;  /* 0x000000a8cbcb7220 */ /* 0x000fe20000410000 */
[----:B------:R-:W-:Y:S01]  /*1c20*/  FADD.FTZ R160, R237, R200 ;  /* 0x000000c8eda07221 */ /* 0x000fe20000010000 */
[----:B------:R-:W-:Y:S01]  /*1c30*/  FFMA.FTZ R157, R169, R200, R236 ;  /* 0x000000c8a99d7223 */ /* 0x000fe200000100ec */
[----:B------:R-:W-:Y:S01]  /*1c40*/  SHF.L.U32 R197, R162, 0x10, RZ ;  /* 0x00000010a2c57819 */ /* 0x000fe200000006ff */
[-C--:B------:R-:W-:Y:S01]  /*1c50*/  FMUL.FTZ R194, R194, R163.reuse ;  /* 0x000000a3c2c27220 */ /* 0x080fe20000410000 */
[----:B------:R-:W-:Y:S01]  /*1c60*/  FADD.FTZ R110, R110, R163 ;  /* 0x000000a36e6e7221 */ /* 0x000fe20000010000 */
[----:B------:R-:W-:Y:S01]  /*1c70*/  FFMA.FTZ R70, R31, R163, R70 ;  /* 0x000000a31f467223 */ /* 0x000fe20000010046 */
[----:B------:R-:W-:Y:S01]  /*1c80*/  SHF.L.U32 R163, R156, 0x10, RZ ;  /* 0x000000109ca37819 */ /* 0x000fe200000006ff */
[----:B------:R-:W-:Y:S01]  /*1c90*/  FFMA.FTZ R156, R170, R203, R157 ;  /* 0x000000cbaa9c7223 */ /* 0x000fe2000001009d */
[----:B------:R-:W-:Y:S01]  /*1ca0*/  SHF.L.U32 R162, R159, 0x10, RZ ;  /* 0x000000109fa27819 */ /* 0x000fe200000006ff */
[----:B------:R-:W-:Y:S01]  /*1cb0*/  FADD.FTZ R159, R160, R203 ;  /* 0x000000cba09f7221 */ /* 0x000fe20000010000 */
[----:B------:R-:W-:Y:S01]  /*1cc0*/  SHF.L.U32 R160, R158, 0x10, RZ ;  /* 0x000000109ea07819 */ /* 0x000fe200000006ff */
[----:B------:R-:W-:Y:S01]  /*1cd0*/  FADD.FTZ R165, R199, -UR4 ;  /* 0x80000004c7a57e21 */ /* 0x000fe20008010000 */
[----:B------:R-:W-:Y:S01]  /*1ce0*/  FFMA.FTZ R157, R167, R198, R156 ;  /* 0x000000c6a79d7223 */ /* 0x000fe2000001009c */
[----:B------:R-:W-:Y:S01]  /*1cf0*/  FADD.FTZ R158, R159, R198 ;  /* 0x000000c69f9e7221 */ /* 0x000fe20000010000 */
[----:B------:R-:W-:Y:S01]  /*1d00*/  SHF.L.U32 R199, R11, 0x10, RZ ;  /* 0x000000100bc77819 */ /* 0x000fe200000006ff */
[----:B------:R-:W-:Y:S01]  /*1d10*/  FMUL.FTZ R165, R165, UR24 ;  /* 0x00000018a5a57c20 */ /* 0x000fe20008410000 */
[----:B------:R-:W-:Y:S01]  /*1d20*/  FMUL.FTZ R196, R196, R197 ;  /* 0x000000c5c4c47220 */ /* 0x000fe20000410000 */
[----:B------:R-:W-:Y:S01]  /*1d30*/  FADD.FTZ R161, R161, -UR4 ;  /* 0x80000004a1a17e21 */ /* 0x000fe20008010000 */
[----:B------:R-:W-:Y:S01]  /*1d40*/  FADD.FTZ R159, R158, R201 ;  /* 0x000000c99e9f7221 */ /* 0x000fe20000010000 */
[----:B------:R-:W-:Y:S01]  /*1d50*/  FFMA.FTZ R156, R164, R201, R157 ;  /* 0x000000c9a49c7223 */ /* 0x000fe2000001009d */
[----:B------:R-:W-:Y:S01]  /*1d60*/  FMUL.FTZ R199, R199, R162 ;  /* 0x000000a2c7c77220 */ /* 0x000fe20000410000 */
[----:B------:R-:W-:Y:S01]  /*1d70*/  FMUL.FTZ R166, R161, UR24 ;  /* 0x00000018a1a67c20 */ /* 0x000fe20008410000 */
[----:B------:R-:W-:Y:S01]  /*1d80*/  FADD.FTZ R158, R159, R196 ;  /* 0x000000c49f9e7221 */ /* 0x000fe20000010000 */
[C---:B------:R-:W-:Y:S01]  /*1d90*/  FFMA.FTZ R157, R165.reuse, R196, R156 ;  /* 0x000000c4a59d7223 */ /* 0x040fe2000001009c */
        /* <DEDUP_REMOVED lines=15> */
[----:B------:R-:W-:Y:S01]  /*1e90*/  FFMA.FTZ R71, R168, R160, R71 ;  /* 0x000000a0a8477223 */ /* 0x000fe20000010047 */
[----:B------:R-:W-:Y:S01]  /*1ea0*/  FADD.FTZ R237, R158, R197 ;  /* 0x000000c59eed7221 */ /* 0x000fe20000010000 */
[----:B------:R-:W-:-:S07]  /*1eb0*/  FFMA.FTZ R236, R168, R197, R156 ;  /* 0x000000c5a8ec7223 */ /* 0x000fce000001009c */
.L_x_6:
[----:B------:R-:W-:Y:S05]  /*1ec0*/  BSYNC.RECONVERGENT B0 ;  /* 0x0000000000007941 */ /* 0x000fea0003800200 */
.L_x_5:
        /* <DEDUP_REMOVED lines=17> */
[----:B------:R-:W-:Y:S02]  /*1fe0*/  SHF.L.U32 R193, R16, 0x10, RZ ;  /* 0x0000001010c17819 */ /* 0x000fe400000006ff */
[----:B------:R-:W-:Y:S02]  /*1ff0*/  SHF.L.U32 R191, R15, 0x10, RZ ;  /* 0x000000100fbf7819 */ /* 0x000fe400000006ff */
[----:B------:R-:W-:Y:S02]  /*2000*/  IADD3 R234, PT, PT, R234, 0x80, RZ ;  /* 0x00000080eaea7810 */ /* 0x000fe40007ffe0ff */
[----:B--2---:R-:W-:Y:S02]  /*2010*/  SHF.L.U32 R162, R24, 0x10, RZ ;  /* 0x0000001018a27819 */ /* 0x004fe400000006ff */
[----:B------:R-:W-:-:S02]  /*2020*/  SHF.L.U32 R163, R25, 0x10, RZ ;  /* 0x0000001019a37819 */ /* 0x000fc400000006ff */
[----:B------:R-:W-:Y:S01]  /*2030*/  PRMT R160, R25, 0x7632, R160 ;  /* 0x0000763219a07816 */ /* 0x000fe200000000a0 */
[----:B0-----:R-:W-:Y:S01]  /*2040*/  FADD.FTZ R23, R162, -UR4 ;  /* 0x80000004a2177e21 */ /* 0x001fe20008010000 */
[----:B------:R-:W-:Y:S01]  /*2050*/  SHF.L.U32 R186, R26, 0x10, RZ ;  /* 0x000000101aba7819 */ /* 0x000fe200000006ff */
[----:B------:R-:W-:Y:S01]  /*2060*/  FADD.FTZ R163, R163, -UR4 ;  /* 0x80000004a3a37e21 */ /* 0x000fe20008010000 */
[----:B---3--:R-:W-:Y:S01]  /*2070*/  SHF.L.U32 R25, R156, 0x10, RZ ;  /* 0x000000109c197819 */ /* 0x008fe200000006ff */
[----:B------:R-:W-:Y:S01]  /*2080*/  FMUL.FTZ R23, R23, UR24 ;  /* 0x0000001817177c20 */ /* 0x000fe20008410000 */
[----:B------:R-:W-:Y:S02]  /*2090*/  PRMT R28, R26, 0x7632, R28 ;  /* 0x000076321a1c7816 */ /* 0x000fe4000000001c */
[C---:B------:R-:W-:Y:S01]  /*20a0*/  PRMT R26, R27.reuse, 0x7632, R26 ;  /* 0x000076321b1a7816 */ /* 0x040fe2000000001a */
[-C--:B------:R-:W-:Y:S01]  /*20b0*/  FMUL.FTZ R192, R192, R25.reuse ;  /* 0x00000019c0c07220 */ /* 0x080fe20000410000 */
[----:B------:R-:W-:Y:S01]  /*20c0*/  SHF.L.U32 R189, R27, 0x10, RZ ;  /* 0x000000101bbd7819 */ /* 0x000fe200000006ff */
[----:B------:R-:W-:Y:S01]  /*20d0*/  FADD.FTZ R112, R112, R25 ;  /* 0x0000001970707221 */ /* 0x000fe20000010000 */
[----:B------:R-:W-:Y:S01]  /*20e0*/  PRMT R22, R157, 0x7632, R22 ;  /* 0x000076329d167816 */ /* 0x000fe20000000016 */
[----:B------:R-:W-:Y:S01]  /*20f0*/  FFMA.FTZ R72, R23, R25, R72 ;  /* 0x0000001917487223 */ /* 0x000fe20000010048 */
[----:B------:R-:W-:Y:S01]  /*2100*/  SHF.L.U32 R27, R157, 0x10, RZ ;  /* 0x000000109d1b7819 */ /* 0x000fe200000006ff */
[----:B------:R-:W-:Y:S01]  /*2110*/  FMUL.FTZ R25, R163, UR24 ;  /* 0x00000018a3197c20 */ /* 0x000fe20008410000 */
[C---:B------:R-:W-:Y:S01]  /*2120*/  PRMT R157, R158.reuse, 0x7632, R157 ;  /* 0x000076329e9d7816 */ /* 0x040fe2000000009d */
[----:B------:R-:W-:Y:S01]  /*2130*/  FADD.FTZ R189, R189, -UR4 ;  /* 0x80000004bdbd7e21 */ /* 0x000fe20008010000 */
[----:B------:R-:W-:Y:S01]  /*2140*/  SHF.L.U32 R29, R158, 0x10, RZ ;  /* 0x000000109e1d7819 */ /* 0x000fe200000006ff */
[----:B------:R-:W-:Y:S01]  /*2150*/  FADD.FTZ R158, R186, -UR4 ;  /* 0x80000004ba9e7e21 */ /* 0x000fe20008010000 */
[-C--:B------:R-:W-:Y:S01]  /*2160*/  FMUL.FTZ R190, R190, R27.reuse ;  /* 0x0000001bbebe7220 */ /* 0x080fe20000410000 */
[----:B------:R-:W-:Y:S01]  /*2170*/  FADD.FTZ R114, R114, R27 ;  /* 0x0000001b72727221 */ /* 0x000fe20000010000 */
[----:B------:R-:W-:Y:S01]  /*2180*/  FFMA.FTZ R74, R25, R27, R74 ;  /* 0x0000001b194a7223 */ /* 0x000fe2000001004a */
[----:B------:R-:W-:Y:S01]  /*2190*/  PRMT R161, R24, 0x7632, R161 ;  /* 0x0000763218a17816 */ /* 0x000fe200000000a1 */
[----:B------:R-:W-:Y:S01]  /*21a0*/  FMUL.FTZ R27, R158, UR24 ;  /* 0x000000189e1b7c20 */ /* 0x000fe20008410000 */
[----:B------:R-:W-:Y:S01]  /*21b0*/  PRMT R24, R156, 0x7632, R24 ;  /* 0x000076329c187816 */ /* 0x000fe20000000018 */
[-C--:B------:R-:W-:Y:S01]  /*21c0*/  FMUL.FTZ R188, R188, R29.reuse ;  /* 0x0000001dbcbc7220 */ /* 0x080fe20000410000 */
[C---:B------:R-:W-:Y:S01]  /*21d0*/  PRMT R156, R159.reuse, 0x7632, R156 ;  /* 0x000076329f9c7816 */ /* 0x040fe2000000009c */
[----:B------:R-:W-:Y:S01]  /*21e0*/  FADD.FTZ R116, R116, R29 ;  /* 0x0000001d74747221 */ /* 0x000fe20000010000 */
[----:B------:R-:W-:Y:S01]  /*21f0*/  SHF.L.U32 R159, R159, 0x10, RZ ;  /* 0x000000109f9f7819 */ /* 0x000fe200000006ff */
[----:B------:R-:W-:Y:S01]  /*2200*/  FFMA.FTZ R76, R27, R29, R76 ;  /* 0x0000001d1b4c7223 */ /* 0x000fe2000001004c */
[----:B------:R-:W-:Y:S01]  /*2210*/  SHF.L.U32 R186, R51, 0x10, RZ ;  /* 0x0000001033ba7819 */ /* 0x000fe200000006ff */
[----:B------:R-:W-:Y:S01]  /*2220*/  FMUL.FTZ R29, R189, UR24 ;  /* 0x00000018bd1d7c20 */ /* 0x000fe20008410000 */
[----:B------:R-:W-:Y:S01]  /*2230*/  SHF.L.U32 R161, R161, 0x10, RZ ;  /* 0x00000010a1a17819 */ /* 0x000fe200000006ff */
[----:B------:R-:W-:Y:S01]  /*2240*/  FADD.FTZ R118, R118, R159 ;  /* 0x0000009f76767221 */ /* 0x000fe20000010000 */
[----:B------:R-:W-:Y:S01]  /*2250*/  SHF.L.U32 R158, R24, 0x10, RZ ;  /* 0x00000010189e7819 */ /* 0x000fe200000006ff */
[-C--:B------:R-:W-:Y:S01]  /*2260*/  FMUL.FTZ R186, R186, R159.reuse ;  /* 0x0000009fbaba7220 */ /* 0x080fe20000410000 */
[----:B------:R-:W-:Y:S01]  /*2270*/  FFMA.FTZ R78, R29, R159, R78 ;  /* 0x0000009f1d4e7223 */ /* 0x000fe2000001004e */
[----:B------:R-:W-:Y:S01]  /*2280*/  FADD.FTZ R161, R161, -UR4 ;  /* 0x80000004a1a17e21 */ /* 0x000fe20008010000 */
[----:B------:R-:W-:Y:S01]  /*2290*/  SHF.L.U32 R159, R160, 0x10, RZ ;  /* 0x00000010a09f7819 */ /* 0x000fe200000006ff */
[----:B------:R-:W-:Y:S01]  /*22a0*/  FMUL.FTZ R195, R195, R158 ;  /* 0x0000009ec3c37220 */ /* 0x000fe20000410000 */
[----:B------:R-:W-:Y:S01]  /*22b0*/  SHF.L.U32 R160, R22, 0x10, RZ ;  /* 0x0000001016a07819 */ /* 0x000fe200000006ff */
[----:B------:R-:W-:Y:S01]  /*22c0*/  FMUL.FTZ R22, R161, UR24 ;  /* 0x00000018a1167c20 */ /* 0x000fe20008410000 */
[----:B------:R-:W-:Y:S01]  /*22d0*/  SHF.L.U32 R161, R28, 0x10, RZ ;  /* 0x000000101ca17819 */ /* 0x000fe200000006ff */
[----:B------:R-:W-:Y:S01]  /*22e0*/  FADD.FTZ R24, R159, -UR4 ;  /* 0x800000049f187e21 */ /* 0x000fe20008010000 */
[----:B------:R-:W-:Y:S01]  /*22f0*/  FADD.FTZ R28, R237, R192 ;  /* 0x000000c0ed1c7221 */ /* 0x000fe20000010000 */
[----:B------:R-:W-:Y:S01]  /*2300*/  FFMA.FTZ R159, R23, R192, R236 ;  /* 0x000000c0179f7223 */ /* 0x000fe200000100ec */
[----:B------:R-:W-:Y:S01]  /*2310*/  FADD.FTZ R113, R113, R158 ;  /* 0x0000009e71717221 */ /* 0x000fe20000010000 */
[----:B------:R-:W-:Y:S01]  /*2320*/  FFMA.FTZ R73, R22, R158, R73 ;  /* 0x0000009e16497223 */ /* 0x000fe20000010049 */
[----:B------:R-:W-:Y:S01]  /*2330*/  SHF.L.U32 R158, R157, 0x10, RZ ;  /* 0x000000109d9e7819 */ /* 0x000fe200000006ff */
[----:B------:R-:W-:Y:S01]  /*2340*/  FADD.FTZ R157, R28, R195 ;  /* 0x000000c31c9d7221 */ /* 0x000fe20000010000 */
[----:B------:R-:W-:Y:S01]  /*2350*/  SHF.L.U32 R162, R26, 0x10, RZ ;  /* 0x000000101aa27819 */ /* 0x000fe200000006ff */
[----:B------:R-:W-:Y:S01]  /*2360*/  FFMA.FTZ R26, R22, R195, R159 ;  /* 0x000000c3161a7223 */ /* 0x000fe2000001009f */
[----:B------:R-:W-:Y:S01]  /*2370*/  FMUL.FTZ R193, R193, R160 ;  /* 0x000000a0c1c17220 */ /* 0x000fe20000410000 */
[----:B------:R-:W-:Y:S01]  /*2380*/  FADD.FTZ R28, R157, R190 ;  /* 0x000000be9d1c7221 */ /* 0x000fe20000010000 */
[----:B------:R-:W-:Y:S01]  /*2390*/  FMUL.FTZ R24, R24, UR24 ;  /* 0x0000001818187c20 */ /* 0x000fe20008410000 */
[----:B------:R-:W-:Y:S01]  /*23a0*/  FFMA.FTZ R157, R25, R190, R26 ;  /* 0x000000be199d7223 */ /* 0x000fe2000001001a */
[----:B------:R-:W-:Y:S01]  /*23b0*/  FADD.FTZ R161, R161, -UR4 ;  /* 0x80000004a1a17e21 */ /* 0x000fe20008010000 */
[----:B------:R-:W-:Y:S01]  /*23c0*/  FADD.FTZ R159, R28, R193 ;  /* 0x000000c11c9f7221 */ /* 0x000fe20000010000 */
[----:B------:R-:W-:Y:S01]  /*23d0*/  FADD.FTZ R115, R115, R160 ;  /* 0x000000a073737221 */ /* 0x000fe20000010000 */
[C---:B------:R-:W-:Y:S01]  /*23e0*/  FFMA.FTZ R28, R24.reuse, R193, R157 ;  /* 0x000000c1181c7223 */ /* 0x040fe2000001009d */
[----:B------:R-:W-:Y:S01]  /*23f0*/  FFMA.FTZ R75, R24, R160, R75 ;  /* 0x000000a0184b7223 */ /* 0x000fe2000001004b */
[----:B------:R-:W-:Y:S01]  /*2400*/  SHF.L.U32 R160, R156, 0x10, RZ ;  /* 0x000000109ca07819 */ /* 0x000fe200000006ff */
[----:B------:R-:W-:Y:S01]  /*2410*/  FMUL.FTZ R191, R191, R158 ;  /* 0x0000009ebfbf7220 */ /* 0x000fe20000410000 */
[----:B------:R-:W-:Y:S01]  /*2420*/  FADD.FTZ R156, R159, R188 ;  /* 0x000000bc9f9c7221 */ /* 0x000fe20000010000 */
[----:B------:R-:W-:Y:S01]  /*2430*/  FMUL.FTZ R26, R161, UR24 ;  /* 0x00000018a11a7c20 */ /* 0x000fe20008410000 */
[----:B------:R-:W-:Y:S01]  /*2440*/  FFMA.FTZ R157, R27, R188, R28 ;  /* 0x000000bc1b9d7223 */ /* 0x000fe2000001001c */
[----:B------:R-:W-:Y:S01]  /*2450*/  SHF.L.U32 R189, R14, 0x10, RZ ;  /* 0x000000100ebd7819 */ /* 0x000fe200000006ff */
[----:B------:R-:W-:Y:S01]  /*2460*/  FADD.FTZ R159, R156, R191 ;  /* 0x000000bf9c9f7221 */ /* 0x000fe20000010000 */
[----:B------:R-:W-:Y:S01]  /*2470*/  FADD.FTZ R28, R162, -UR4 ;  /* 0x80000004a21c7e21 */ /* 0x000fe20008010000 */
[C---:B------:R-:W-:Y:S01]  /*2480*/  FFMA.FTZ R156, R26.reuse, R191, R157 ;  /* 0x000000bf1a9c7223 */ /* 0x040fe2000001009d */
        /* <DEDUP_REMOVED lines=9> */
[----:B------:R-:W-:-:S07]  /*2520*/  FFMA.FTZ R236, R28, R189, R156 ;  /* 0x000000bd1cec7223 */ /* 0x000fce000001009c */
.L_x_8:
[----:B------:R-:W-:Y:S05]  /*2530*/  BSYNC.RECONVERGENT B0 ;  /* 0x0000000000007941 */ /* 0x000fea0003800200 */
.L_x_7:
        /* <DEDUP_REMOVED lines=16> */
[C---:B--2---:R-:W-:Y:S02]  /*2640*/  SHF.L.U32 R177, R157.reuse, 0x10, RZ ;  /* 0x000000109db17819 */ /* 0x044fe400000006ff */
[----:B------:R-:W-:Y:S02]  /*2650*/  SHF.L.U32 R178, R158, 0x10, RZ ;  /* 0x000000109eb27819 */ /* 0x000fe400000006ff */
[----:B------:R-:W-:Y:S01]  /*2660*/  PRMT R171, R157, 0x7632, R171 ;  /* 0x000076329dab7816 */ /* 0x000fe200000000ab */
[----:B------:R-:W-:Y:S01]  /*2670*/  FADD.FTZ R177, R177, -UR4 ;  /* 0x80000004b1b17e21 */ /* 0x000fe20008010000 */
[----:B------:R-:W-:Y:S01]  /*2680*/  PRMT R174, R156, 0x7632, R174 ;  /* 0x000076329cae7816 */ /* 0x000fe200000000ae */
[----:B------:R-:W-:Y:S01]  /*2690*/  FADD.FTZ R178, R178, -UR4 ;  /* 0x80000004b2b27e21 */ /* 0x000fe20008010000 */
[C---:B---3--:R-:W-:Y:S01]  /*26a0*/  PRMT R176, R160.reuse, 0x7632, R176 ;  /* 0x00007632a0b07816 */ /* 0x048fe200000000b0 */
[----:B------:R-:W-:Y:S01]  /*26b0*/  FMUL.FTZ R183, R177, UR24 ;  /* 0x00000018b1b77c20 */ /* 0x000fe20008410000 */
[----:B0-----:R-:W-:Y:S01]  /*26c0*/  SHF.L.U32 R172, R160, 0x10, RZ ;  /* 0x00000010a0ac7819 */ /* 0x001fe200000006ff */
[----:B------:R-:W-:Y:S01]  /*26d0*/  FMUL.FTZ R179, R178, UR24 ;  /* 0x00000018b2b37c20 */ /* 0x000fe20008410000 */
[----:B------:R-:W-:-:S02]  /*26e0*/  SHF.L.U32 R175, R156, 0x10, RZ ;  /* 0x000000109caf7819 */ /* 0x000fc400000006ff */
[----:B------:R-:W-:Y:S01]  /*26f0*/  PRMT R160, R161, 0x7632, R160 ;  /* 0x00007632a1a07816 */ /* 0x000fe200000000a0 */
[----:B------:R-:W-:Y:S01]  /*2700*/  FMUL.FTZ R185, R185, R172 ;  /* 0x000000acb9b97220 */ /* 0x000fe20000410000 */
[----:B------:R-:W-:Y:S01]  /*2710*/  SHF.L.U32 R161, R161, 0x10, RZ ;  /* 0x00000010a1a17819 */ /* 0x000fe200000006ff */
[----:B------:R-:W-:Y:S01]  /*2720*/  FADD.FTZ R175, R175, -UR4 ;  /* 0x80000004afaf7e21 */ /* 0x000fe20008010000 */
[----:B------:R-:W-:Y:S01]  /*2730*/  SHF.L.U32 R171, R171, 0x10, RZ ;  /* 0x00000010abab7819 */ /* 0x000fe200000006ff */
[----:B------:R-:W-:Y:S01]  /*2740*/  FADD.FTZ R237, R237, R185 ;  /* 0x000000b9eded7221 */ /* 0x000fe20000010000 */
[----:B------:R-:W-:Y:S01]  /*2750*/  PRMT R156, R158, 0x7632, R156 ;  /* 0x000076329e9c7816 */ /* 0x000fe2000000009c */
[-C--:B------:R-:W-:Y:S01]  /*2760*/  FMUL.FTZ R181, R181, R161.reuse ;  /* 0x000000a1b5b57220 */ /* 0x080fe20000410000 */
[----:B------:R-:W-:Y:S01]  /*2770*/  SHF.L.U32 R174, R174, 0x10, RZ ;  /* 0x00000010aeae7819 */ /* 0x000fe200000006ff */
[----:B------:R-:W-:Y:S01]  /*2780*/  FADD.FTZ R122, R122, R161 ;  /* 0x000000a17a7a7221 */ /* 0x000fe20000010000 */
[----:B------:R-:W-:Y:S01]  /*2790*/  PRMT R157, R159, 0x7632, R157 ;  /* 0x000076329f9d7816 */ /* 0x000fe2000000009d */
[----:B------:R-:W-:Y:S01]  /*27a0*/  FFMA.FTZ R82, R183, R161, R82 ;  /* 0x000000a1b7527223 */ /* 0x000fe20000010052 */
[----:B------:R-:W-:Y:S01]  /*27b0*/  SHF.L.U32 R180, R159, 0x10, RZ ;  /* 0x000000109fb47819 */ /* 0x000fe200000006ff */
[----:B------:R-:W-:Y:S01]  /*27c0*/  FADD.FTZ R171, R171, -UR4 ;  /* 0x80000004abab7e21 */ /* 0x000fe20008010000 */
[C---:B------:R-:W-:Y:S01]  /*27d0*/  PRMT R158, R162.reuse, 0x7632, R158 ;  /* 0x00007632a29e7816 */ /* 0x040fe2000000009e */
[----:B------:R-:W-:Y:S01]  /*27e0*/  FMUL.FTZ R187, R175, UR24 ;  /* 0x00000018afbb7c20 */ /* 0x000fe20008410000 */
[----:B------:R-:W-:Y:S01]  /*27f0*/  SHF.L.U32 R173, R162, 0x10, RZ ;  /* 0x00000010a2ad7819 */ /* 0x000fe200000006ff */
[----:B------:R-:W-:Y:S01]  /*2800*/  FADD.FTZ R174, R174, -UR4 ;  /* 0x80000004aeae7e21 */ /* 0x000fe20008010000 */
[C---:B------:R-:W-:Y:S01]  /*2810*/  PRMT R159, R163.reuse, 0x7632, R159 ;  /* 0x00007632a39f7816 */ /* 0x040fe2000000009f */
[----:B------:R-:W-:Y:S01]  /*2820*/  FADD.FTZ R175, R180, -UR4 ;  /* 0x80000004b4af7e21 */ /* 0x000fe20008010000 */
[----:B------:R-:W-:Y:S01]  /*2830*/  SHF.L.U32 R162, R54, 0x10, RZ ;  /* 0x0000001036a27819 */ /* 0x000fe200000006ff */
[----:B------:R-:W-:Y:S01]  /*2840*/  FADD.FTZ R124, R124, R173 ;  /* 0x000000ad7c7c7221 */ /* 0x000fe20000010000 */
[----:B------:R-:W-:Y:S01]  /*2850*/  SHF.L.U32 R163, R163, 0x10, RZ ;  /* 0x00000010a3a37819 */ /* 0x000fe200000006ff */
[-C--:B------:R-:W-:Y:S01]  /*2860*/  FFMA.FTZ R84, R179, R173.reuse, R84 ;  /* 0x000000adb3547223 */ /* 0x080fe20000010054 */
[----:B------:R-:W-:Y:S01]  /*2870*/  SHF.L.U32 R161, R55, 0x10, RZ ;  /* 0x0000001037a17819 */ /* 0x000fe200000006ff */
[----:B------:R-:W-:Y:S01]  /*2880*/  FMUL.FTZ R177, R162, R173 ;  /* 0x000000ada2b17220 */ /* 0x000fe20000410000 */
[----:B------:R-:W-:Y:S01]  /*2890*/  SHF.L.U32 R176, R176, 0x10, RZ ;  /* 0x00000010b0b07819 */ /* 0x000fe200000006ff */
[----:B------:R-:W-:Y:S01]  /*28a0*/  FMUL.FTZ R180, R171, UR24 ;  /* 0x00000018abb47c20 */ /* 0x000fe20008410000 */
[----:B------:R-:W-:Y:S01]  /*28b0*/  SHF.L.U32 R178, R20, 0x10, RZ ;  /* 0x0000001014b27819 */ /* 0x000fe200000006ff */
[----:B------:R-:W-:Y:S01]  /*28c0*/  FMUL.FTZ R173, R161, R163 ;  /* 0x000000a3a1ad7220 */ /* 0x000fe20000410000 */
[----:B------:R-:W-:Y:S01]  /*28d0*/  SHF.L.U32 R160, R160, 0x10, RZ ;  /* 0x00000010a0a07819 */ /* 0x000fe200000006ff */
[----:B------:R-:W-:Y:S01]  /*28e0*/  FMUL.FTZ R184, R174, UR24 ;  /* 0x00000018aeb87c20 */ /* 0x000fe20008410000 */
[----:B------:R-:W-:Y:S01]  /*28f0*/  FMUL.FTZ R182, R182, R176 ;  /* 0x000000b0b6b67220 */ /* 0x000fe20000410000 */
[----:B------:R-:W-:Y:S01]  /*2900*/  FFMA.FTZ R161, R187, R185, R236 ;  /* 0x000000b9bba17223 */ /* 0x000fe200000100ec */
[----:B------:R-:W-:Y:S01]  /*2910*/  FMUL.FTZ R175, R175, UR24 ;  /* 0x00000018afaf7c20 */ /* 0x000fe20008410000 */
[-C--:B------:R-:W-:Y:S01]  /*2920*/  FMUL.FTZ R178, R178, R160.reuse ;  /* 0x000000a0b2b27220 */ /* 0x080fe20000410000 */
[----:B------:R-:W-:Y:S01]  /*2930*/  FADD.FTZ R123, R123, R160 ;  /* 0x000000a07b7b7221 */ /* 0x000fe20000010000 */
[----:B------:R-:W-:Y:S01]  /*2940*/  FFMA.FTZ R83, R180, R160, R83 ;  /* 0x000000a0b4537223 */ /* 0x000fe20000010053 */
[----:B------:R-:W-:Y:S01]  /*2950*/  SHF.L.U32 R162, R156, 0x10, RZ ;  /* 0x000000109ca27819 */ /* 0x000fe200000006ff */
        /* <DEDUP_REMOVED lines=8> */
[----:B------:R-:W-:Y:S01]  /*29e0*/  SHF.L.U32 R174, R19, 0x10, RZ ;  /* 0x0000001013ae7819 */ /* 0x000fe200000006ff */
[----:B------:R-:W-:Y:S01]  /*29f0*/  FADD.FTZ R162, R162, -UR4 ;  /* 0x80000004a2a27e21 */ /* 0x000fe20008010000 */
[----:B------:R-:W-:Y:S01]  /*2a00*/  SHF.L.U32 R161, R158, 0x10, RZ ;  /* 0x000000109ea17819 */ /* 0x000fe200000006ff */
        /* <DEDUP_REMOVED lines=14> */
[-C--:B------:R-:W-:Y:S01]  /*2af0*/  FMUL.FTZ R171, R171, R234.reuse ;  /* 0x000000eaabab7220 */ /* 0x080fe20000410000 */
        /* <DEDUP_REMOVED lines=9> */
.L_x_10:
[----:B------:R-:W-:Y:S05]  /*2b90*/  BSYNC.RECONVERGENT B0 ;  /* 0x0000000000007941 */ /* 0x000fea0003800200 */
.L_x_9:
[----:B------:R-:W0:Y:S01]  /*2ba0*/  SHFL.DOWN PT, R156, R237, 0x10, 0x1f ;  /* 0x0a001f00ed9c7f89 */ /* 0x000e2200000e0000 */
[----:B------:R-:W-:Y:S01]  /*2bb0*/  LOP3.LUT P0, RZ, R0, 0x1f, RZ, 0xc0, !PT ;  /* 0x0000001f00ff7812 */ /* 0x000fe2000780c0ff */
[----:B------:R-:W-:Y:S02]  /*2bc0*/  BSSY.RECONVERGENT B0, `(.L_x_11) ;  /* 0x000001d000007945 */ /* 0x000fe40003800200 */
[----:B------:R-:W1:Y:S01]  /*2bd0*/  SHFL.DOWN PT, R157, R236, 0x10, 0x1f ;  /* 0x0a001f00ec9d7f89 */ /* 0x000e6200000e0000 */
[----:B0-----:R-:W-:Y:S01]  /*2be0*/  FADD.FTZ R156, R156, R237 ;  /* 0x000000ed9c9c7221 */ /* 0x001fe20000010000 */
[----:B-1----:R-:W-:-:S04]  /*2bf0*/  FADD.FTZ R157, R157, R236 ;  /* 0x000000ec9d9d7221 */ /* 0x002fc80000010000 */
[----:B------:R-:W0:Y:S04]  /*2c00*/  SHFL.DOWN PT, R159, R156, 0x8, 0x1f ;  /* 0x09001f009c9f7f89 */ /* 0x000e2800000e0000 */
        /* <DEDUP_REMOVED lines=14> */
[----:B-1----:R-:W-:Y:S01]  /*2cf0*/  FADD.FTZ R157, R162, R157 ;  /* 0x0000009da29d7221 */ /* 0x002fe20000010000 */
[----:B------:R-:W-:Y:S06]  /*2d00*/  @P0 BRA `(.L_x_12) ;  /* 0x0000000000200947 */ /* 0x000fec0003800000 */
[----:B------:R-:W0:Y:S01]  /*2d10*/  S2UR UR5, SR_CgaCtaId ;  /* 0x00000000000579c3 */ /* 0x000e220000008800 */
[----:B------:R-:W-:Y:S01]  /*2d20*/  UMOV UR4, 0x400 ;  /* 0x0000040000047882 */ /* 0x000fe20000000000 */
[----:B------:R-:W-:-:S04]  /*2d30*/  SHF.R.U32.HI R158, RZ, 0x2, R0 ;  /* 0x00000002ff9e7819 */ /* 0x000fc80000011600 */
[----:B------:R-:W-:Y:S01]  /*2d40*/  LOP3.LUT R158, R158, 0x18, RZ, 0xc0, !PT ;  /* 0x000000189e9e7812 */ /* 0x000fe200078ec0ff */
[----:B0-----:R-:W-:-:S04]  /*2d50*/  ULEA UR4, UR5, UR4, 0x18 ;  /* 0x0000000405047291 */ /* 0x001fc8000f8ec0ff */
[----:B------:R-:W-:Y:S02]  /*2d60*/  UIADD3 UR5, UPT, UPT, UR4, 0x5020, URZ ;  /* 0x0000502004057890 */ /* 0x000fe4000fffe0ff */
[----:B------:R-:W-:-:S09]  /*2d70*/  @!UP2 UIADD3 UR5, UPT, UPT, UR4, 0x5000, URZ ;  /* 0x000050000405a890 */ /* 0x000fd2000fffe0ff */
[----:B------:R0:W-:Y:S03]  /*2d80*/  STS.64 [R158+UR5], R156 ;  /* 0x0000009c9e007988 */ /* 0x0001e60008000a05 */
.L_x_12:
[----:B------:R-:W-:Y:S05]  /*2d90*/  BSYNC.RECONVERGENT B0 ;  /* 0x0000000000007941 */ /* 0x000fea0003800200 */
.L_x_11:
[----:B------:R-:W1:Y:S08]  /*2da0*/  S2UR UR5, SR_CgaCtaId ;  /* 0x00000000000579c3 */ /* 0x000e700000008800 */
[----:B------:R-:W-:Y:S01]  /*2db0*/  BAR.SYNC.DEFER_BLOCKING 0x0 ;  /* 0x0000000000007b1d */ /* 0x000fe20000010000 */
[----:B------:R-:W-:-:S04]  /*2dc0*/  UISETP.NE.U32.AND UP1, UPT, UR18, URZ, UPT ;  /* 0x000000ff1200728c */ /* 0x000fc8000bf25070 */
[----:B------:R-:W-:Y:S01]  /*2dd0*/  UISETP.NE.AND.EX UP1, UPT, UR19, URZ, UPT, UP1 ;  /* 0x000000ff1300728c */ /* 0x000fe2000bf25310 */
[----:B------:R-:W-:Y:S01]  /*2de0*/  BSSY.RECONVERGENT B0, `(.L_x_13) ;  /* 0x000041e000007945 */ /* 0x000fe20003800200 */
[----:B------:R-:W-:Y:S02]  /*2df0*/  UMOV UR4, 0x400 ;  /* 0x0000040000047882 */ /* 0x000fe40000000000 */
[----:B-1----:R-:W-:-:S04]  /*2e00*/  ULEA UR4, UR5, UR4, 0x18 ;  /* 0x0000000405047291 */ /* 0x002fc8000f8ec0ff */
[----:B------:R-:W-:Y:S02]  /*2e10*/  UIADD3 UR5, UPT, UPT, UR4, 0x5020, URZ ;  /* 0x0000502004057890 */ /* 0x000fe4000fffe0ff */
[----:B------:R-:W-:Y:S02]  /*2e20*/  @!UP2 UIADD3 UR5, UPT, UPT, UR4, 0x5000, URZ ;  /* 0x000050000405a890 */ /* 0x000fe4000fffe0ff */
[----:B------:R-:W-:Y:S02]  /*2e30*/  UIADD3 UR13, UPT, UPT, UR4, 0x5030, URZ ;  /* 0x00005030040d7890 */ /* 0x000fe4000fffe0ff */
[----:B------:R-:W-:-:S05]  /*2e40*/  @!UP2 UIADD3 UR13, UPT, UPT, UR4, 0x5010, URZ ;  /* 0x00005010040da890 */ /* 0x000fca000fffe0ff */
[----:B0-----:R-:W0:Y:S04]  /*2e50*/  LDS.128 R156, [UR5] ;  /* 0x00000005ff9c7984 */ /* 0x001e280008000c00 */
[----:B------:R-:W1:Y:S01]  /*2e60*/  LDS.128 R160, [UR13] ;  /* 0x0000000dffa07984 */ /* 0x000e620008000c00 */
[----:B0-----:R-:W-:Y:S01]  /*2e70*/  FADD.FTZ R234, RZ, R157 ;  /* 0x0000009dffea7221 */ /* 0x001fe20000010000 */
[----:B------:R-:W-:-:S03]  /*2e80*/  FADD.FTZ R157, RZ, R156 ;  /* 0x0000009cff9d7221 */ /* 0x000fc60000010000 */
[----:B------:R-:W-:Y:S01]  /*2e90*/  FADD.FTZ R234, R159, R234 ;  /* 0x000000ea9fea7221 */ /* 0x000fe20000010000 */
[----:B------:R-:W-:-:S03]  /*2ea0*/  FADD.FTZ R157, R158, R157 ;  /* 0x0000009d9e9d7221 */ /* 0x000fc60000010000 */
[----:B-1----:R-:W-:Y:S01]  /*2eb0*/  FADD.FTZ R234, R234, R161 ;  /* 0x000000a1eaea7221 */ /* 0x002fe20000010000 */
[----:B------:R-:W-:-:S03]  /*2ec0*/  FADD.FTZ R157, R157, R160 ;  /* 0x000000a09d9d7221 */ /* 0x000fc60000010000 */
[----:B------:R-:W-:Y:S01]  /*2ed0*/  FADD.FTZ R163, R163, R234 ;  /* 0x000000eaa3a37221 */ /* 0x000fe20000010000 */
[----:B------:R-:W-:-:S03]  /*2ee0*/  FADD.FTZ R157, R162, R157 ;  /* 0x0000009da29d7221 */ /* 0x000fc60000010000 */
[----:B------:R-:W-:Y:S01]  /*2ef0*/  FMUL.FTZ R163, R163, UR17 ;  /* 0x00000011a3a37c20 */ /* 0x000fe20008410000 */
[----:B------:R-:W-:-:S04]  /*2f00*/  FMUL.FTZ R157, R157, UR17 ;  /* 0x000000119d9d7c20 */ /* 0x000fc80008410000 */
[----:B------:R-:W-:Y:S02]  /*2f10*/  R2UR UR4, R163 ;  /* 0x00000000a30472ca */ /* 0x000fe400000e0000 */
[----:B------:R-:W-:Y:S01]  /*2f20*/  FSEL R160, R157, RZ, !P6 ;  /* 0x000000ff9da07208 */ /* 0x000fe20007000000 */
[----:B------:R-:W-:-:S12]  /*2f30*/  BRA.U UP1, `(.L_x_14) ;  /* 0x0000001d01007547 */ /* 0x000fd8000b800000 */
[----:B------:R-:W-:Y:S04]  /*2f40*/  BSSY.RECONVERGENT B1, `(.L_x_15) ;  /* 0x0000059000017945 */ /* 0x000fe80003800200 */
[----:B------:R-:W-:Y:S05]  /*2f50*/  @!P5 BRA `(.L_x_16) ;  /* 0x00000004005cd947 */ /* 0x000fea0003800000 */
[----:B------:R-:W-:-:S04]  /*2f60*/  ISETP.NE.U32.AND P0, PT, RZ, UR20, PT ;  /* 0x00000014ff007c0c */ /* 0x000fc8000bf05070 */
[----:B------:R-:W-:-:S13]  /*2f70*/  ISETP.NE.AND.EX P0, PT, RZ, UR21, PT, P0 ;  /* 0x00000015ff007c0c */ /* 0x000fda000bf05300 */
[----:B------:R-:W-:Y:S05]  /*2f80*/  @P0 BRA `(.L_x_17) ;  /* 0x0000000000940947 */ /* 0x000fea0003800000 */
[--C-:B------:R-:W-:Y:S01]  /*2f90*/  FFMA.FTZ R156, R235, UR4, R160.reuse ;  /* 0x00000004eb9c7c23 */ /* 0x100fe200080100a0 */
[--C-:B------:R-:W-:Y:S01]  /*2fa0*/  FFMA.FTZ R157, R232, UR4, R160.reuse ;  /* 0x00000004e89d7c23 */ /* 0x100fe200080100a0 */
[--C-:B------:R-:W-:Y:S01]  /*2fb0*/  FFMA.FTZ R158, R231, UR4, R160.reuse ;  /* 0x00000004e79e7c23 */ /* 0x100fe200080100a0 */
[----:B------:R-:W-:Y:S01]  /*2fc0*/  FFMA.FTZ R159, R228, UR4, R160 ;  /* 0x00000004e49f7c23 */ /* 0x000fe200080100a0 */
[----:B------:R-:W-:Y:S01]  /*2fd0*/  FADD.FTZ R156, R233, -R156 ;  /* 0x8000009ce99c7221 */ /* 0x000fe20000010000 */
[----:B------:R-:W-:Y:S01]  /*2fe0*/  FADD.FTZ R157, R230, -R157 ;  /* 0x8000009de69d7221 */ /* 0x000fe20000010000 */
[--C-:B------:R-:W-:Y:S01]  /*2ff0*/  FFMA.FTZ R234, R223, UR4, R160.reuse ;  /* 0x00000004dfea7c23 */ /* 0x100fe200080100a0 */
[--C-:B------:R-:W-:Y:S01]  /*3000*/  FFMA.FTZ R162, R227, UR4, R160.reuse ;  /* 0x00000004e3a27c23 */ /* 0x100fe200080100a0 */
[----:B------:R-:W-:Y:S01]  /*3010*/  FMUL.FTZ R156, R156, UR24 ;  /* 0x000000189c9c7c20 */ /* 0x000fe20008410000 */
[----:B------:R-:W-:Y:S01]  /*3020*/  FMUL.FTZ R157, R157, UR24 ;  /* 0x000000189d9d7c20 */ /* 0x000fe20008410000 */
[----:B------:R-:W-:Y:S01]  /*3030*/  FFMA.FTZ R161, R220, UR4, R160 ;  /* 0x00000004dca17c23 */ /* 0x000fe200080100a0 */
[----:B------:R-:W-:Y:S01]  /*3040*/  FADD.FTZ R158, R229, -R158 ;  /* 0x8000009ee59e7221 */ /* 0x000fe20000010000 */
[----:B------:R-:W-:Y:S01]  /*3050*/  FMUL.FTZ R156, R156, UR12 ;  /* 0x0000000c9c9c7c20 */ /* 0x000fe20008410000 */
[----:B------:R-:W-:Y:S01]  /*3060*/  FMUL.FTZ R157, R157, UR12 ;  /* 0x0000000c9d9d7c20 */ /* 0x000fe20008410000 */
[----:B------:R-:W-:Y:S01]  /*3070*/  FADD.FTZ R159, R226, -R159 ;  /* 0x8000009fe29f7221 */ /* 0x000fe20000010000 */
[----:B------:R-:W-:Y:S01]  /*3080*/  FADD.FTZ R234, R221, -R234 ;  /* 0x800000eaddea7221 */ /* 0x000fe20000010000 */
[----:B------:R-:W-:Y:S01]  /*3090*/  FADD.FTZ R162, R225, -R162 ;  /* 0x800000a2e1a27221 */ /* 0x000fe20000010000 */
[----:B------:R-:W-:Y:S01]  /*30a0*/  FADD.FTZ R163, R218, -R161 ;  /* 0x800000a1daa37221 */ /* 0x000fe20000010000 */
[----:B------:R-:W-:Y:S01]  /*30b0*/  F2FP.BF16.F32.PACK_AB R156, R157, R156 ;  /* 0x0000009c9d9c723e */ /* 0x000fe200000010ff */
[----:B------:R-:W-:Y:S01]  /*30c0*/  FFMA.FTZ R157, R224, UR4, R160 ;  /* 0x00000004e09d7c23 */ /* 0x000fe200080100a0 */
[----:B------:R-:W-:Y:S01]  /*30d0*/  FMUL.FTZ R158, R158, UR24 ;  /* 0x000000189e9e7c20 */ /* 0x000fe20008410000 */
[----:B------:R-:W-:Y:S01]  /*30e0*/  FMUL.FTZ R159, R159, UR24 ;  /* 0x000000189f9f7c20 */ /* 0x000fe20008410000 */
[----:B------:R-:W-:Y:S01]  /*30f0*/  FMUL.FTZ R234, R234, UR24 ;  /* 0x00000018eaea7c20 */ /* 0x000fe20008410000 */
[----:B------:R-:W-:Y:S01]  /*3100*/  FADD.FTZ R157, R222, -R157 ;  /* 0x8000009dde9d7221 */ /* 0x000fe20000010000 */
[----:B------:R-:W-:Y:S01]  /*3110*/  FMUL.FTZ R162, R162, UR24 ;  /* 0x00000018a2a27c20 */ /* 0x000fe20008410000 */
[----:B------:R-:W-:-:S02]  /*3120*/  FMUL.FTZ R163, R163, UR24 ;  /* 0x00000018a3a37c20 */ /* 0x000fc40008410000 */
[----:B------:R-:W-:Y:S01]  /*3130*/  FMUL.FTZ R161, R157, UR24 ;  /* 0x000000189da17c20 */ /* 0x000fe20008410000 */
[----:B------:R-:W-:Y:S01]  /*3140*/  FMUL.FTZ R157, R158, UR12 ;  /* 0x0000000c9e9d7c20 */ /* 0x000fe20008410000 */
[----:B------:R-:W-:Y:S01]  /*3150*/  FMUL.FTZ R158, R159, UR12 ;  /* 0x0000000c9f9e7c20 */ /* 0x000fe20008410000 */
[----:B------:R-:W-:Y:S01]  /*3160*/  FMUL.FTZ R159, R234, UR12 ;  /* 0x0000000cea9f7c20 */ /* 0x000fe20008410000 */
[----:B------:R-:W-:Y:S01]  /*3170*/  FMUL.FTZ R162, R162, UR12 ;  /* 0x0000000ca2a27c20 */ /* 0x000fe20008410000 */
[----:B------:R-:W-:Y:S01]  /*3180*/  FMUL.FTZ R161, R161, UR12 ;  /* 0x0000000ca1a17c20 */ /* 0x000fe20008410000 */
[----:B------:R-:W-:Y:S01]  /*3190*/  FMUL.FTZ R234, R163, UR12 ;  /* 0x0000000ca3ea7c20 */ /* 0x000fe20008410000 */
[----:B------:R-:W-:-:S03]  /*31a0*/  F2FP.BF16.F32.PACK_AB R157, R158, R157 ;  /* 0x0000009d9e9d723e */ /* 0x000fc600000010ff */
[----:B------:R-:W-:Y:S02]  /*31b0*/  F2FP.BF16.F32.PACK_AB R158, R161, R162 ;  /* 0x000000a2a19e723e */ /* 0x000fe400000010ff */
[----:B------:R-:W-:Y:S01]  /*31c0*/  F2FP.BF16.F32.PACK_AB R159, R234, R159 ;  /* 0x0000009fea9f723e */ /* 0x000fe200000010ff */
[----:B------:R-:W-:Y:S06]  /*31d0*/  BRA `(.L_x_18) ;  /* 0x0000000000a07947 */ /* 0x000fec0003800000 */
.L_x_17:
[--C-:B------:R-:W-:Y:S01]  /*31e0*/  FFMA.FTZ R128, R223, UR4, R160.reuse ;  /* 0x00000004df807c23 */ /* 0x100fe200080100a0 */
[--C-:B------:R-:W-:Y:S01]  /*31f0*/  FFMA.FTZ R129, R220, UR4, R160.reuse ;  /* 0x00000004dc817c23 */ /* 0x100fe200080100a0 */
[--C-:B------:R-:W-:Y:S01]  /*3200*/  FFMA.FTZ R156, R227, UR4, R160.reuse ;  /* 0x00000004e39c7c23 */ /* 0x100fe200080100a0 */
[----:B------:R-:W-:Y:S01]  /*3210*/  FFMA.FTZ R161, R224, UR4, R160 ;  /* 0x00000004e0a17c23 */ /* 0x000fe200080100a0 */
[----:B------:R-:W-:Y:S01]  /*3220*/  FADD.FTZ R128, R221, -R128 ;  /* 0x80000080dd807221 */ /* 0x000fe20000010000 */
[----:B------:R-:W-:Y:S01]  /*3230*/  FADD.FTZ R129, R218, -R129 ;  /* 0x80000081da817221 */ /* 0x000fe20000010000 */
[----:B------:R-:W-:Y:S01]  /*3240*/  FFMA.FTZ R157, R228, UR4, R160 ;  /* 0x00000004e49d7c23 */ /* 0x000fe200080100a0 */
[----:B------:R-:W-:Y:S01]  /*3250*/  FADD.FTZ R156, R225, -R156 ;  /* 0x8000009ce19c7221 */ /* 0x000fe20000010000 */
[----:B------:R-:W-:Y:S01]  /*3260*/  FMUL.FTZ R128, R128, UR24 ;  /* 0x0000001880807c20 */ /* 0x000fe20008410000 */
[----:B------:R-:W-:Y:S01]  /*3270*/  FMUL.FTZ R129, R129, UR24 ;  /* 0x0000001881817c20 */ /* 0x000fe20008410000 */
[----:B------:R-:W-:Y:S01]  /*3280*/  FADD.FTZ R161, R222, -R161 ;  /* 0x800000a1dea17221 */ /* 0x000fe20000010000 */
[----:B------:R-:W-:Y:S01]  /*3290*/  FADD.FTZ R157, R226, -R157 ;  /* 0x8000009de29d7221 */ /* 0x000fe20000010000 */
[----:B------:R-:W-:Y:S01]  /*32a0*/  FMUL.FTZ R159, R128, UR12 ;  /* 0x0000000c809f7c20 */ /* 0x000fe20008410000 */
[C---:B------:R-:W-:Y:S01]  /*32b0*/  FMUL.FTZ R130, R129.reuse, UR12 ;  /* 0x0000000c81827c20 */ /* 0x040fe20008410000 */
[----:B------:R-:W-:Y:S01]  /*32c0*/  F2FP.BF16.F32.PACK_AB R131, R129, R128 ;  /* 0x000000808183723e */ /* 0x000fe200000010ff */
[--C-:B------:R-:W-:Y:S01]  /*32d0*/  FFMA.FTZ R128, R235, UR4, R160.reuse ;  /* 0x00000004eb807c23 */ /* 0x100fe200080100a0 */
[--C-:B------:R-:W-:Y:S01]  /*32e0*/  FFMA.FTZ R129, R232, UR4, R160.reuse ;  /* 0x00000004e8817c23 */ /* 0x100fe200080100a0 */
[----:B------:R-:W-:Y:S01]  /*32f0*/  FMUL.FTZ R158, R156, UR24 ;  /* 0x000000189c9e7c20 */ /* 0x000fe20008410000 */
[----:B------:R-:W-:Y:S01]  /*3300*/  F2FP.BF16.F32.PACK_AB R159, R130, R159 ;  /* 0x0000009f829f723e */ /* 0x000fe200000010ff */
[----:B------:R-:W-:Y:S01]  /*3310*/  FFMA.FTZ R130, R231, UR4, R160 ;  /* 0x00000004e7827c23 */ /* 0x000fe200080100a0 */
[----:B------:R-:W-:Y:S01]  /*3320*/  FADD.FTZ R128, R233, -R128 ;  /* 0x80000080e9807221 */ /* 0x000fe20000010000 */
[----:B------:R-:W-:Y:S01]  /*3330*/  FADD.FTZ R129, R230, -R129 ;  /* 0x80000081e6817221 */ /* 0x000fe20000010000 */
[----:B------:R-:W-:Y:S01]  /*3340*/  FMUL.FTZ R163, R161, UR24 ;  /* 0x00000018a1a37c20 */ /* 0x000fe20008410000 */
[----:B------:R-:W-:Y:S01]  /*3350*/  FADD.FTZ R130, R229, -R130 ;  /* 0x80000082e5827221 */ /* 0x000fe20000010000 */
[----:B------:R-:W-:Y:S01]  /*3360*/  FMUL.FTZ R161, R157, UR24 ;  /* 0x000000189da17c20 */ /* 0x000fe20008410000 */
[----:B------:R-:W-:Y:S01]  /*3370*/  FMUL.FTZ R128, R128, UR24 ;  /* 0x0000001880807c20 */ /* 0x000fe20008410000 */
[----:B------:R-:W-:Y:S01]  /*3380*/  FMUL.FTZ R157, R129, UR24 ;  /* 0x00000018819d7c20 */ /* 0x000fe20008410000 */
[----:B------:R-:W-:Y:S01]  /*3390*/  FMUL.FTZ R156, R130, UR24 ;  /* 0x00000018829c7c20 */ /* 0x000fe20008410000 */
[C---:B------:R-:W-:Y:S01]  /*33a0*/  F2FP.BF16.F32.PACK_AB R130, R163.reuse, R158 ;  /* 0x0000009ea382723e */ /* 0x040fe200000010ff */
[----:B------:R-:W-:Y:S01]  /*33b0*/  FMUL.FTZ R237, R163, UR12 ;  /* 0x0000000ca3ed7c20 */ /* 0x000fe20008410000 */
[C---:B------:R-:W-:Y:S01]  /*33c0*/  FMUL.FTZ R163, R161.reuse, UR12 ;  /* 0x0000000ca1a37c20 */ /* 0x040fe20008410000 */
[----:B------:R-:W-:Y:S01]  /*33d0*/  FMUL.FTZ R162, R156, UR12 ;  /* 0x0000000c9ca27c20 */ /* 0x000fe20008410000 */
[----:B------:R-:W-:Y:S01]  /*33e0*/  F2FP.BF16.F32.PACK_AB R129, R161, R156 ;  /* 0x0000009ca181723e */ /* 0x000fe200000010ff */
[----:B------:R-:W-:Y:S01]  /*33f0*/  FMUL.FTZ R234, R158, UR12 ;  /* 0x0000000c9eea7c20 */ /* 0x000fe20008410000 */
[----:B------:R-:W-:Y:S01]  /*3400*/  FMUL.FTZ R156, R128, UR12 ;  /* 0x0000000c809c7c20 */ /* 0x000fe20008410000 */
[C---:B------:R-:W-:Y:S01]  /*3410*/  FMUL.FTZ R161, R157.reuse, UR12 ;  /* 0x0000000c9da17c20 */ /* 0x040fe20008410000 */
[----:B------:R-:W-:-:S02]  /*3420*/  F2FP.BF16.F32.PACK_AB R128, R157, R128 ;  /* 0x000000809d80723e */ /* 0x000fc400000010ff */
[----:B------:R-:W-:Y:S02]  /*3430*/  F2FP.BF16.F32.PACK_AB R158, R237, R234 ;  /* 0x000000eaed9e723e */ /* 0x000fe400000010ff */
[----:B------:R-:W-:Y:S02]  /*3440*/  F2FP.BF16.F32.PACK_AB R157, R163, R162 ;  /* 0x000000a2a39d723e */ /* 0x000fe400000010ff */
[----:B------:R-:W-:-:S07]  /*3450*/  F2FP.BF16.F32.PACK_AB R156, R161, R156 ;  /* 0x0000009ca19c723e */ /* 0x000fce00000010ff */
.L_x_18:
[----:B------:R-:W0:Y:S08]  /*3460*/  @P0 LDC.64 R236, c[0x0][0x478] ;  /* 0x00011e00ffec0b82 */ /* 0x000e300000000a00 */
[----:B------:R-:W1:Y:S01]  /*3470*/  LDC.64 R162, c[0x0][0x468] ;  /* 0x00011a00ffa27b82 */ /* 0x000e620000000a00 */
[----:B0-----:R-:W-:-:S05]  /*3480*/  @P0 IMAD.WIDE.U32 R236, R30, 0x10, R236 ;  /* 0x000000101eec0825 */ /* 0x001fca00078e00ec */
[----:B------:R0:W-:Y:S01]  /*3490*/  @P0 STG.E.128 desc[UR14][R236.64], R128 ;  /* 0x00000080ec000986 */ /* 0x0001e2000c101d0e */
[C---:B-1----:R-:W-:Y:S01]  /*34a0*/  IMAD.WIDE.U32 R162, R30.reuse, 0x10, R162 ;  /* 0x000000101ea27825 */ /* 0x042fe200078e00a2 */
[----:B------:R-:W-:-:S04]  /*34b0*/  IADD3 R30, PT, PT, R30, 0x80, RZ ;  /* 0x000000801e1e7810 */ /* 0x000fc80007ffe0ff */
[----:B------:R0:W-:Y:S03]  /*34c0*/  STG.E.128 desc[UR14][R162.64], R156 ;  /* 0x0000009ca2007986 */ /* 0x0001e6000c101d0e */
.L_x_16:
[----:B------:R-:W-:Y:S05]  /*34d0*/  BSYNC.RECONVERGENT B1 ;  /* 0x0000000000017941 */ /* 0x000fea0003800200 */
.L_x_15:
[----:B------:R-:W-:Y:S04]  /*34e0*/  BSSY.RECONVERGENT B1, `(.L_x_19) ;  /* 0x0000059000017945 */ /* 0x000fe80003800200 */
[----:B------:R-:W-:Y:S05]  /*34f0*/  @!P4 BRA `(.L_x_20) ;  /* 0x00000004005cc947 */ /* 0x000fea0003800000 */
[----:B------:R-:W-:-:S04]  /*3500*/  ISETP.NE.U32.AND P0, PT, RZ, UR20, PT ;  /* 0x00000014ff007c0c */ /* 0x000fc8000bf05070 */
[----:B------:R-:W-:-:S13]  /*3510*/  ISETP.NE.AND.EX P0, PT, RZ, UR21, PT, P0 ;  /* 0x00000015ff007c0c */ /* 0x000fda000bf05300 */
[----:B------:R-:W-:Y:S05]  /*3520*/  @!P0 BRA `(.L_x_21) ;  /* 0x0000000000a48947 */ /* 0x000fea0003800000 */
[--C-:B0-----:R-:W-:Y:S01]  /*3530*/  FFMA.FTZ R128, R207, UR4, R160.reuse ;  /* 0x00000004cf807c23 */ /* 0x101fe200080100a0 */
        /* <DEDUP_REMOVED lines=38> */
[----:B------:R-:W-:Y:S01]  /*37a0*/  F2FP.BF16.F32.PACK_AB R156, R161, R156 ;  /* 0x0000009ca19c723e */ /* 0x000fe200000010ff */
[----:B------:R-:W-:Y:S06]  /*37b0*/  BRA `(.L_x_22) ;  /* 0x0000000000907947 */ /* 0x000fec0003800000 */
.L_x_21:
[--C-:B0-----:R-:W-:Y:S01]  /*37c0*/  FFMA.FTZ R156, R219, UR4, R160.reuse ;  /* 0x00000004db9c7c23 */ /* 0x101fe200080100a0 */
        /* <DEDUP_REMOVED lines=34> */
[----:B------:R-:W-:-:S07]  /*39f0*/  F2FP.BF16.F32.PACK_AB R159, R234, R159 ;  /* 0x0000009fea9f723e */ /* 0x000fce00000010ff */
.L_x_22:
[----:B------:R-:W0:Y:S08]  /*3a00*/  @P0 LDC.64 R236, c[0x0][0x478] ;  /* 0x00011e00ffec0b82 */ /* 0x000e300000000a00 */
[----:B------:R-:W1:Y:S01]  /*3a10*/  LDC.64 R162, c[0x0][0x468] ;  /* 0x00011a00ffa27b82 */ /* 0x000e620000000a00 */
[----:B0-----:R-:W-:-:S05]  /*3a20*/  @P0 IMAD.WIDE.U32 R236, R30, 0x10, R236 ;  /* 0x000000101eec0825 */ /* 0x001fca00078e00ec */
[----:B------:R2:W-:Y:S01]  /*3a30*/  @P0 STG.E.128 desc[UR14][R236.64], R128 ;  /* 0x00000080ec000986 */ /* 0x0005e2000c101d0e */
[C---:B-1----:R-:W-:Y:S01]  /*3a40*/  IMAD.WIDE.U32 R162, R30.reuse, 0x10, R162 ;  /* 0x000000101ea27825 */ /* 0x042fe200078e00a2 */
[----:B------:R-:W-:-:S04]  /*3a50*/  IADD3 R30, PT, PT, R30, 0x80, RZ ;  /* 0x000000801e1e7810 */ /* 0x000fc80007ffe0ff */
[----:B------:R2:W-:Y:S03]  /*3a60*/  STG.E.128 desc[UR14][R162.64], R156 ;  /* 0x0000009ca2007986 */ /* 0x0005e6000c101d0e */
.L_x_20:
[----:B------:R-:W-:Y:S05]  /*3a70*/  BSYNC.RECONVERGENT B1 ;  /* 0x0000000000017941 */ /* 0x000fea0003800200 */
.L_x_19:
[----:B------:R-:W-:Y:S04]  /*3a80*/  BSSY.RECONVERGENT B1, `(.L_x_23) ;  /* 0x0000059000017945 */ /* 0x000fe80003800200 */
[----:B------:R-:W-:Y:S05]  /*3a90*/  @!P3 BRA `(.L_x_24) ;  /* 0x00000004005cb947 */ /* 0x000fea0003800000 */
[----:B------:R-:W-:-:S04]  /*3aa0*/  ISETP.NE.U32.AND P0, PT, RZ, UR20, PT ;  /* 0x00000014ff007c0c */ /* 0x000fc8000bf05070 */
[----:B------:R-:W-:-:S13]  /*3ab0*/  ISETP.NE.AND.EX P0, PT, RZ, UR21, PT, P0 ;  /* 0x00000015ff007c0c */ /* 0x000fda000bf05300 */
[----:B------:R-:W-:Y:S05]  /*3ac0*/  @!P0 BRA `(.L_x_25) ;  /* 0x0000000000a48947 */ /* 0x000fea0003800000 */
[--C-:B0-2---:R-:W-:Y:S01]  /*3ad0*/  FFMA.FTZ R129, R31, UR4, R160.reuse ;  /* 0x000000041f817c23 */ /* 0x105fe200080100a0 */
        /* <DEDUP_REMOVED lines=26> */
[----:B------:R-:W-:Y:S01]  /*3c80*/  FMUL.FTZ R161, R158, UR24 ;  /* 0x000000189ea17c20 */ /* 0x000fe20008410000 */
[----:B------:R-:W-:Y:S01]  /*3c90*/  FMUL.FTZ R157, R130, UR24 ;  /* 0x00000018829d7c20 */ /* 0x000fe20008410000 */
[----:B------:R-:W-:Y:S01]  /*3ca0*/  FMUL.FTZ R158, R162, UR12 ;  /* 0x0000000ca29e7c20 */ /* 0x000fe20008410000 */
[----:B------:R-:W-:Y:S01]  /*3cb0*/  F2FP.BF16.F32.PACK_AB R130, R163, R162 ;  /* 0x000000a2a382723e */ /* 0x000fe200000010ff */
[----:B------:R-:W-:Y:S01]  /*3cc0*/  FMUL.FTZ R162, R156, UR12 ;  /* 0x0000000c9ca27c20 */ /* 0x000fe20008410000 */
[C---:B------:R-:W-:Y:S01]  /*3cd0*/  F2FP.BF16.F32.PACK_AB R129, R161.reuse, R156 ;  /* 0x0000009ca181723e */ /* 0x040fe200000010ff */
        /* <DEDUP_REMOVED lines=8> */
.L_x_25:
[--C-:B0-2---:R-:W-:Y:S01]  /*3d60*/  FFMA.FTZ R157, R169, UR4, R160.reuse ;  /* 0x00000004a99d7c23 */ /* 0x105fe200080100a0 */
[--C-:B------:R-:W-:Y:S01]  /*3d70*/  FFMA.FTZ R156, R170, UR4, R160.reuse ;  /* 0x00000004aa9c7c23 */ /* 0x100fe200080100a0 */
[--C-:B------:R-:W-:Y:S01]  /*3d80*/  FFMA.FTZ R159, R167, UR4, R160.reuse ;  /* 0x00000004a79f7c23 */ /* 0x100fe200080100a0 */
[----:B------:R-:W-:Y:S01]  /*3d90*/  FFMA.FTZ R162, R166, UR4, R160 ;  /* 0x00000004a6a27c23 */ /* 0x000fe200080100a0 */
[----:B------:R-:W-:Y:S01]  /*3da0*/  FADD.FTZ R157, R200, -R157 ;  /* 0x8000009dc89d7221 */ /* 0x000fe20000010000 */
[----:B------:R-:W-:Y:S01]  /*3db0*/  FADD.FTZ R156, R203, -R156 ;  /* 0x8000009ccb9c7221 */ /* 0x000fe20000010000 */
[--C-:B------:R-:W-:Y:S01]  /*3dc0*/  FFMA.FTZ R161, R31, UR4, R160.reuse ;  /* 0x000000041fa17c23 */ /* 0x100fe200080100a0 */
[----:B------:R-:W-:Y:S01]  /*3dd0*/  FFMA.FTZ R234, R168, UR4, R160 ;  /* 0x00000004a8ea7c23 */ /* 0x000fe200080100a0 */
[----:B------:R-:W-:Y:S01]  /*3de0*/  FMUL.FTZ R157, R157, UR24 ;  /* 0x000000189d9d7c20 */ /* 0x000fe20008410000 */
[----:B------:R-:W-:Y:S01]  /*3df0*/  FMUL.FTZ R158, R156, UR24 ;  /* 0x000000189c9e7c20 */ /* 0x000fe20008410000 */
[----:B------:R-:W-:Y:S01]  /*3e00*/  FADD.FTZ R159, R198, -R159 ;  /* 0x8000009fc69f7221 */ /* 0x000fe20000010000 */
[----:B------:R-:W-:Y:S01]  /*3e10*/  FADD.FTZ R162, R199, -R162 ;  /* 0x800000a2c7a27221 */ /* 0x000fe20000010000 */
[----:B------:R-:W-:Y:S01]  /*3e20*/  FMUL.FTZ R156, R157, UR12 ;  /* 0x0000000c9d9c7c20 */ /* 0x000fe20008410000 */
[----:B------:R-:W-:Y:S01]  /*3e30*/  FMUL.FTZ R157, R158, UR12 ;  /* 0x0000000c9e9d7c20 */ /* 0x000fe20008410000 */
[----:B------:R-:W-:Y:S01]  /*3e40*/  FFMA.FTZ R158, R164, UR4, R160 ;  /* 0x00000004a49e7c23 */ /* 0x000fe200080100a0 */
[----:B------:R-:W-:Y:S01]  /*3e50*/  FADD.FTZ R163, R194, -R161 ;  /* 0x800000a1c2a37221 */ /* 0x000fe20000010000 */
[----:B------:R-:W-:Y:S01]  /*3e60*/  FADD.FTZ R234, R197, -R234 ;  /* 0x800000eac5ea7221 */ /* 0x000fe20000010000 */
[----:B------:R-:W-:Y:S01]  /*3e70*/  FMUL.FTZ R159, R159, UR24 ;  /* 0x000000189f9f7c20 */ /* 0x000fe20008410000 */
[----:B------:R-:W-:Y:S01]  /*3e80*/  F2FP.BF16.F32.PACK_AB R156, R157, R156 ;  /* 0x0000009c9d9c723e */ /* 0x000fe200000010ff */
[----:B------:R-:W-:Y:S01]  /*3e90*/  FFMA.FTZ R157, R165, UR4, R160 ;  /* 0x00000004a59d7c23 */ /* 0x000fe200080100a0 */
[----:B------:R-:W-:Y:S01]  /*3ea0*/  FADD.FTZ R158, R201, -R158 ;  /* 0x8000009ec99e7221 */ /* 0x000fe20000010000 */
[----:B------:R-:W-:Y:S01]  /*3eb0*/  FMUL.FTZ R162, R162, UR24 ;  /* 0x00000018a2a27c20 */ /* 0x000fe20008410000 */
[----:B------:R-:W-:Y:S01]  /*3ec0*/  FMUL.FTZ R163, R163, UR24 ;  /* 0x00000018a3a37c20 */ /* 0x000fe20008410000 */
[----:B------:R-:W-:Y:S01]  /*3ed0*/  FADD.FTZ R157, R196, -R157 ;  /* 0x8000009dc49d7221 */ /* 0x000fe20000010000 */
[----:B------:R-:W-:Y:S01]  /*3ee0*/  FMUL.FTZ R158, R158, UR24 ;  /* 0x000000189e9e7c20 */ /* 0x000fe20008410000 */
[----:B------:R-:W-:Y:S01]  /*3ef0*/  FMUL.FTZ R234, R234, UR24 ;  /* 0x00000018eaea7c20 */ /* 0x000fe20008410000 */
[----:B------:R-:W-:Y:S01]  /*3f00*/  FMUL.FTZ R162, R162, UR12 ;  /* 0x0000000ca2a27c20 */ /* 0x000fe20008410000 */
[----:B------:R-:W-:Y:S01]  /*3f10*/  FMUL.FTZ R161, R157, UR24 ;  /* 0x000000189da17c20 */ /* 0x000fe20008410000 */
[----:B------:R-:W-:Y:S01]  /*3f20*/  FMUL.FTZ R157, R159, UR12 ;  /* 0x0000000c9f9d7c20 */ /* 0x000fe20008410000 */
[----:B------:R-:W-:Y:S01]  /*3f30*/  FMUL.FTZ R158, R158, UR12 ;  /* 0x0000000c9e9e7c20 */ /* 0x000fe20008410000 */
[----:B------:R-:W-:Y:S01]  /*3f40*/  FMUL.FTZ R159, R163, UR12 ;  /* 0x0000000ca39f7c20 */ /* 0x000fe20008410000 */
[----:B------:R-:W-:Y:S01]  /*3f50*/  FMUL.FTZ R161, R161, UR12 ;  /* 0x0000000ca1a17c20 */ /* 0x000fe20008410000 */
[----:B------:R-:W-:-:S02]  /*3f60*/  FMUL.FTZ R234, R234, UR12 ;  /* 0x0000000ceaea7c20 */ /* 0x000fc40008410000 */
[----:B------:R-:W-:Y:S02]  /*3f70*/  F2FP.BF16.F32.PACK_AB R157, R158, R157 ;  /* 0x0000009d9e9d723e */ /* 0x000fe400000010ff */
[----:B------:R-:W-:Y:S02]  /*3f80*/  F2FP.BF16.F32.PACK_AB R158, R162, R161 ;  /* 0x000000a1a29e723e */ /* 0x000fe400000010ff */
[----:B------:R-:W-:-:S07]  /*3f90*/  F2FP.BF16.F32.PACK_AB R159, R234, R159 ;  /* 0x0000009fea9f723e */ /* 0x000fce00000010ff */
.L_x_26:
[----:B------:R-:W0:Y:S08]  /*3fa0*/  @P0 LDC.64 R236, c[0x0][0x478] ;  /* 0x00011e00ffec0b82 */ /* 0x000e300000000a00 */
[----:B------:R-:W1:Y:S01]  /*3fb0*/  LDC.64 R162, c[0x0][0x468] ;  /* 0x00011a00ffa27b82 */ /* 0x000e620000000a00 */
[----:B0-----:R-:W-:-:S05]  /*3fc0*/  @P0 IMAD.WIDE.U32 R236, R30, 0x10, R236 ;  /* 0x000000101eec0825 */ /* 0x001fca00078e00ec */
[----:B------:R3:W-:Y:S01]  /*3fd0*/  @P0 STG.E.128 desc[UR14][R236.64], R128 ;  /* 0x00000080ec000986 */ /* 0x0007e2000c101d0e */
[C---:B-1----:R-:W-:Y:S01]  /*3fe0*/  IMAD.WIDE.U32 R162, R30.reuse, 0x10, R162 ;  /* 0x000000101ea27825 */ /* 0x042fe200078e00a2 */
[----:B------:R-:W-:-:S04]  /*3ff0*/  IADD3 R30, PT, PT, R30, 0x80, RZ ;  /* 0x000000801e1e7810 */ /* 0x000fc80007ffe0ff */
[----:B------:R3:W-:Y:S03]  /*4000*/  STG.E.128 desc[UR14][R162.64], R156 ;  /* 0x0000009ca2007986 */ /* 0x0007e6000c101d0e */
.L_x_24:
[----:B------:R-:W-:Y:S05]  /*4010*/  BSYNC.RECONVERGENT B1 ;  /* 0x0000000000017941 */ /* 0x000fea0003800200 */
.L_x_23:
[----:B------:R-:W-:Y:S04]  /*4020*/  BSSY.RECONVERGENT B1, `(.L_x_27) ;  /* 0x0000059000017945 */ /* 0x000fe80003800200 */
[----:B------:R-:W-:Y:S05]  /*4030*/  @!P2 BRA `(.L_x_28) ;  /* 0x00000004005ca947 */ /* 0x000fea0003800000 */
[----:B------:R-:W-:-:S04]  /*4040*/  ISETP.NE.U32.AND P0, PT, RZ, UR20, PT ;  /* 0x00000014ff007c0c */ /* 0x000fc8000bf05070 */
[----:B------:R-:W-:-:S13]  /*4050*/  ISETP.NE.AND.EX P0, PT, RZ, UR21, PT, P0 ;  /* 0x00000015ff007c0c */ /* 0x000fda000bf05300 */
[----:B------:R-:W-:Y:S05]  /*4060*/  @!P0 BRA `(.L_x_29) ;  /* 0x0000000000a48947 */ /* 0x000fea0003800000 */
[--C-:B0-23--:R-:W-:Y:S01]  /*4070*/  FFMA.FTZ R129, R29, UR4, R160.reuse ;  /* 0x000000041d817c23 */ /* 0x10dfe200080100a0 */
        /* <DEDUP_REMOVED lines=40> */
.L_x_29:
[--C-:B0-23--:R-:W-:Y:S01]  /*4300*/  FFMA.FTZ R157, R23, UR4, R160.reuse ;  /* 0x00000004179d7c23 */ /* 0x10dfe200080100a0 */
        /* <DEDUP_REMOVED lines=35> */
.L_x_30:
[----:B------:R-:W0:Y:S08]  /*4540*/  @P0 LDC.64 R236, c[0x0][0x478] ;  /* 0x00011e00ffec0b82 */ /* 0x000e300000000a00 */
[----:B------:R-:W1:Y:S01]  /*4550*/  LDC.64 R162, c[0x0][0x468] ;  /* 0x00011a00ffa27b82 */ /* 0x000e620000000a00 */
[----:B0-----:R-:W-:-:S05]  /*4560*/  @P0 IMAD.WIDE.U32 R236, R30, 0x10, R236 ;  /* 0x000000101eec0825 */ /* 0x001fca00078e00ec */
[----:B------:R4:W-:Y:S01]  /*4570*/  @P0 STG.E.128 desc[UR14][R236.64], R128 ;  /* 0x00000080ec000986 */ /* 0x0009e2000c101d0e */
[C---:B-1----:R-:W-:Y:S01]  /*4580*/  IMAD.WIDE.U32 R162, R30.reuse, 0x10, R162 ;  /* 0x000000101ea27825 */ /* 0x042fe200078e00a2 */
[----:B------:R-:W-:-:S04]  /*4590*/  IADD3 R30, PT, PT, R30, 0x80, RZ ;  /* 0x000000801e1e7810 */ /* 0x000fc80007ffe0ff */
[----:B------:R4:W-:Y:S03]  /*45a0*/  STG.E.128 desc[UR14][R162.64], R156 ;  /* 0x0000009ca2007986 */ /* 0x0009e6000c101d0e */
.L_x_28:
[----:B------:R-:W-:Y:S05]  /*45b0*/  BSYNC.RECONVERGENT B1 ;  /* 0x0000000000017941 */ /* 0x000fea0003800200 */
.L_x_27:
[----:B------:R-:W-:Y:S05]  /*45c0*/  @!P1 BRA `(.L_x_31) ;  /* 0x00000028007c9947 */ /* 0x000fea0003800000 */
[----:B------:R-:W-:-:S04]  /*45d0*/  ISETP.NE.U32.AND P0, PT, RZ, UR20, PT ;  /* 0x00000014ff007c0c */ /* 0x000fc8000bf05070 */
[----:B------:R-:W-:-:S13]  /*45e0*/  ISETP.NE.AND.EX P0, PT, RZ, UR21, PT, P0 ;  /* 0x00000015ff007c0c */ /* 0x000fda000bf05300 */
[----:B------:R-:W-:Y:S05]  /*45f0*/  @!P0 BRA `(.L_x_32) ;  /* 0x0000000000a48947 */ /* 0x000fea0003800000 */
[--C-:B0-234-:R-:W-:Y:S01]  /*4600*/  FFMA.FTZ R158, R175, UR4, R160.reuse ;  /* 0x00000004af9e7c23 */ /* 0x11dfe200080100a0 */
[--C-:B------:R-:W-:Y:S01]  /*4610*/  FFMA.FTZ R162, R172, UR4, R160.reuse ;  /* 0x00000004aca27c23 */ /* 0x100fe200080100a0 */
[--C-:B------:R-:W-:Y:S01]  /*4620*/  FFMA.FTZ R156, R179, UR4, R160.reuse ;  /* 0x00000004b39c7c23 */ /* 0x100fe200080100a0 */
[--C-:B------:R-:W-:Y:S01]  /*4630*/  FFMA.FTZ R157, R176, UR4, R160.reuse ;  /* 0x00000004b09d7c23 */ /* 0x100fe200080100a0 */
[--C-:B------:R-:W-:Y:S01]  /*4640*/  FFMA.FTZ R130, R183, UR4, R160.reuse ;  /* 0x00000004b7827c23 */ /* 0x100fe200080100a0 */
[--C-:B------:R-:W-:Y:S01]  /*4650*/  FFMA.FTZ R131, R180, UR4, R160.reuse ;  /* 0x00000004b4837c23 */ /* 0x100fe200080100a0 */
[--C-:B------:R-:W-:Y:S01]  /*4660*/  FFMA.FTZ R128, R187, UR4, R160.reuse ;  /* 0x00000004bb807c23 */ /* 0x100fe200080100a0 */
[----:B------:R-:W-:Y:S01]  /*4670*/  FFMA.FTZ R129, R184, UR4, R160 ;  /* 0x00000004b8817c23 */ /* 0x000fe200080100a0 */
[----:B------:R-:W-:Y:S01]  /*4680*/  FADD.FTZ R158, R173, -R158 ;  /* 0x8000009ead9e7221 */ /* 0x000fe20000010000 */
[----:B------:R-:W-:Y:S01]  /*4690*/  FADD.FTZ R162, R171, -R162 ;  /* 0x800000a2aba27221 */ /* 0x000fe20000010000 */
[----:B------:R-:W-:Y:S01]  /*46a0*/  FADD.FTZ R156, R177, -R156 ;  /* 0x8000009cb19c7221 */ /* 0x000fe20000010000 */
[----:B------:R-:W-:Y:S01]  /*46b0*/  FADD.FTZ R157, R174, -R157 ;  /* 0x8000009dae9d7221 */ /* 0x000fe20000010000 */
[----:B------:R-:W-:Y:S01]  /*46c0*/  FADD.FTZ R130, R181, -R130 ;  /* 0x80000082b5827221 */ /* 0x000fe20000010000 */
[----:B------:R-:W-:Y:S01]  /*46d0*/  FADD.FTZ R131, R178, -R131 ;  /* 0x80000083b2837221 */ /* 0x000fe20000010000 */
[----:B------:R-:W-:Y:S01]  /*46e0*/  FADD.FTZ R128, R185, -R128 ;  /* 0x80000080b9807221 */ /* 0x000fe20000010000 */
        /* <DEDUP_REMOVED lines=10> */
[C---:B------:R-:W-:Y:S01]  /*4790*/  F2FP.BF16.F32.PACK_AB R131, R163.reuse, R160 ;  /* 0x000000a0a383723e */ /* 0x040fe200000010ff */
[----:B------:R-:W-:Y:S01]  /*47a0*/  FMUL.FTZ R239, R163, UR12 ;  /* 0x0000000ca3ef7c20 */ /* 0x000fe20008410000 */
[C---:B------:R-:W-:Y:S01]  /*47b0*/  F2FP.BF16.F32.PACK_AB R130, R161.reuse, R158 ;  /* 0x0000009ea182723e */ /* 0x040fe200000010ff */
[----:B------:R-:W-:Y:S01]  /*47c0*/  FMUL.FTZ R237, R161, UR12 ;  /* 0x0000000ca1ed7c20 */ /* 0x000fe20008410000 */
[----:B------:R-:W-:Y:S01]  /*47d0*/  FMUL.FTZ R160, R156, UR12 ;  /* 0x0000000c9ca07c20 */ /* 0x000fe20008410000 */
[C---:B------:R-:W-:Y:S01]  /*47e0*/  F2FP.BF16.F32.PACK_AB R129, R159.reuse, R156 ;  /* 0x0000009c9f81723e */ /* 0x040fe200000010ff */
[----:B------:R-:W-:Y:S01]  /*47f0*/  FMUL.FTZ R162, R158, UR12 ;  /* 0x0000000c9ea27c20 */ /* 0x000fe20008410000 */
[----:B------:R-:W-:Y:S01]  /*4800*/  FMUL.FTZ R163, R159, UR12 ;  /* 0x0000000c9fa37c20 */ /* 0x000fe20008410000 */
[----:B------:R-:W-:Y:S01]  /*4810*/  FMUL.FTZ R156, R128, UR12 ;  /* 0x0000000c809c7c20 */ /* 0x000fe20008410000 */
[C---:B------:R-:W-:Y:S01]  /*4820*/  FMUL.FTZ R161, R157.reuse, UR12 ;  /* 0x0000000c9da17c20 */ /* 0x040fe20008410000 */
[----:B------:R-:W-:-:S02]  /*4830*/  F2FP.BF16.F32.PACK_AB R128, R157, R128 ;  /* 0x000000809d80723e */ /* 0x000fc400000010ff */
[----:B------:R-:W-:Y:S02]  /*4840*/  F2FP.BF16.F32.PACK_AB R159, R239, R234 ;  /* 0x000000eaef9f723e */ /* 0x000fe400000010ff */
[----:B------:R-:W-:Y:S02]  /*4850*/  F2FP.BF16.F32.PACK_AB R158, R237, R162 ;  /* 0x000000a2ed9e723e */ /* 0x000fe400000010ff */
[----:B------:R-:W-:Y:S02]  /*4860*/  F2FP.BF16.F32.PACK_AB R157, R163, R160 ;  /* 0x000000a0a39d723e */ /* 0x000fe400000010ff */
[----:B------:R-:W-:Y:S01]  /*4870*/  F2FP.BF16.F32.PACK_AB R156, R161, R156 ;  /* 0x0000009ca19c723e */ /* 0x000fe200000010ff */
[----:B------:R-:W-:Y:S06]  /*4880*/  BRA `(.L_x_33) ;  /* 0x0000000000907947 */ /* 0x000fec0003800000 */
.L_x_32:
        /* <DEDUP_REMOVED lines=32> */
[----:B------:R-:W-:-:S02]  /*4a90*/  F2FP.BF16.F32.PACK_AB R156, R157, R156 ;  /* 0x0000009c9d9c723e */ /* 0x000fc400000010ff */
[----:B------:R-:W-:Y:S02]  /*4aa0*/  F2FP.BF16.F32.PACK_AB R157, R159, R158 ;  /* 0x0000009e9f9d723e */ /* 0x000fe400000010ff */
[----:B------:R-:W-:Y:S02]  /*4ab0*/  F2FP.BF16.F32.PACK_AB R158, R161, R162 ;  /* 0x000000a2a19e723e */ /* 0x000fe400000010ff */
[----:B------:R-:W-:-:S07]  /*4ac0*/  F2FP.BF16.F32.PACK_AB R159, R163, R160 ;  /* 0x000000a0a39f723e */ /* 0x000fce00000010ff */
.L_x_33:
[----:B------:R-:W0:Y:S08]  /*4ad0*/  @P0 LDC.64 R162, c[0x0][0x478] ;  /* 0x00011e00ffa20b82 */ /* 0x000e300000000a00 */
[----:B------:R-:W1:Y:S01]  /*4ae0*/  LDC.64 R160, c[0x0][0x468] ;  /* 0x00011a00ffa07b82 */ /* 0x000e620000000a00 */
[----:B0-----:R-:W-:-:S05]  /*4af0*/  @P0 IMAD.WIDE.U32 R162, R30, 0x10, R162 ;  /* 0x000000101ea20825 */ /* 0x001fca00078e00a2 */
[----:B------:R0:W-:Y:S01]  /*4b00*/  @P0 STG.E.128 desc[UR14][R162.64], R128 ;  /* 0x00000080a2000986 */ /* 0x0001e2000c101d0e */
[----:B-1----:R-:W-:-:S05]  /*4b10*/  IMAD.WIDE.U32 R160, R30, 0x10, R160 ;  /* 0x000000101ea07825 */ /* 0x002fca00078e00a0 */
[----:B------:R0:W-:Y:S01]  /*4b20*/  STG.E.128 desc[UR14][R160.64], R156 ;  /* 0x0000009ca0007986 */ /* 0x0001e2000c101d0e */
[----:B------:R-:W-:Y:S05]  /*4b30*/  BRA `(.L_x_31) ;  /* 0x0000002400207947 */ /* 0x000fea0003800000 */
.L_x_14:
[----:B------:R-:W-:-:S04]  /*4b40*/  UISETP.NE.U32.AND UP1, UPT, UR20, URZ, UPT ;  /* 0x000000ff1400728c */ /* 0x000fc8000bf25070 */
[----:B------:R-:W-:-:S09]  /*4b50*/  UISETP.NE.AND.EX UP1, UPT, UR21, URZ, UPT, UP1 ;  /* 0x000000ff1500728c */ /* 0x000fd2000bf25310 */
[----:B------:R-:W-:Y:S05]  /*4b60*/  BRA.U UP1, `(.L_x_34) ;  /* 0x0000001101487547 */ /* 0x000fea000b800000 */
[----:B------:R-:W-:Y:S01]  /*4b70*/  ISETP.GT.U32.AND P0, PT, R2, 0x7f, PT ;  /* 0x0000007f0200780c */ /* 0x000fe20003f04070 */
[----:B------:R-:W-:-:S12]  /*4b80*/  BSSY.RECONVERGENT B1, `(.L_x_35) ;  /* 0x0000036000017945 */ /* 0x000fd80003800200 */
[----:B------:R-:W-:Y:S05]  /*4b90*/  @!P0 BRA `(.L_x_36) ;  /* 0x0000000000d08947 */ /* 0x000fea0003800000 */
[----:B-----5:R-:W-:Y:S01]  /*4ba0*/  PRMT R156, R135, 0x7632, R156 ;  /* 0x00007632879c7816 */ /* 0x020fe2000000009c */
[--C-:B------:R-:W-:Y:S01]  /*4bb0*/  FFMA.FTZ R157, R220, UR4, R160.reuse ;  /* 0x00000004dc9d7c23 */ /* 0x100fe200080100a0 */
[--C-:B------:R-:W-:Y:S01]  /*4bc0*/  FFMA.FTZ R158, R223, UR4, R160.reuse ;  /* 0x00000004df9e7c23 */ /* 0x100fe200080100a0 */
[--C-:B------:R-:W-:Y:S01]  /*4bd0*/  FFMA.FTZ R163, R224, UR4, R160.reuse ;  /* 0x00000004e0a37c23 */ /* 0x100fe200080100a0 */
[----:B------:R-:W-:Y:S01]  /*4be0*/  SHF.L.U32 R156, R156, 0x10, RZ ;  /* 0x000000109c9c7819 */ /* 0x000fe200000006ff */
[----:B------:R-:W-:Y:S01]  /*4bf0*/  FADD.FTZ R157, R218, -R157 ;  /* 0x8000009dda9d7221 */ /* 0x000fe20000010000 */
[----:B------:R-:W-:Y:S01]  /*4c00*/  FFMA.FTZ R159, R228, UR4, R160 ;  /* 0x00000004e49f7c23 */ /* 0x000fe200080100a0 */
[----:B------:R-:W-:Y:S01]  /*4c10*/  FADD.FTZ R237, R221, -R158 ;  /* 0x8000009edded7221 */ /* 0x000fe20000010000 */
[----:B------:R-:W-:Y:S01]  /*4c20*/  FADD.FTZ R162, R222, -R163 ;  /* 0x800000a3dea27221 */ /* 0x000fe20000010000 */
[--C-:B------:R-:W-:Y:S01]  /*4c30*/  FFMA.FTZ R161, R157, UR24, R156.reuse ;  /* 0x000000189da17c23 */ /* 0x100fe2000801009c */
[----:B------:R-:W-:Y:S01]  /*4c40*/  PRMT R157, R134, 0x7632, R157 ;  /* 0x00007632869d7816 */ /* 0x000fe2000000009d */
[----:B------:R-:W-:Y:S01]  /*4c50*/  FADD.FTZ R163, R226, -R159 ;  /* 0x8000009fe2a37221 */ /* 0x000fe20000010000 */
[----:B------:R-:W-:Y:S01]  /*4c60*/  PRMT R156, R133, 0x7632, R156 ;  /* 0x00007632859c7816 */ /* 0x000fe2000000009c */
[----:B------:R-:W-:Y:S01]  /*4c70*/  FFMA.FTZ R234, R231, UR4, R160 ;  /* 0x00000004e7ea7c23 */ /* 0x000fe200080100a0 */
[----:B------:R-:W-:-:S02]  /*4c80*/  SHF.L.U32 R157, R157, 0x10, RZ ;  /* 0x000000109d9d7819 */ /* 0x000fc400000006ff */
[----:B------:R-:W-:Y:S01]  /*4c90*/  SHF.L.U32 R158, R135, 0x10, RZ ;  /* 0x00000010879e7819 */ /* 0x000fe200000006ff */
[----:B------:R-:W-:Y:S01]  /*4ca0*/  FADD.FTZ R239, R229, -R234 ;  /* 0x800000eae5ef7221 */ /* 0x000fe20000010000 */
[----:B------:R-:W-:Y:S01]  /*4cb0*/  SHF.L.U32 R156, R156, 0x10, RZ ;  /* 0x000000109c9c7819 */ /* 0x000fe200000006ff */
[----:B------:R-:W-:Y:S01]  /*4cc0*/  FFMA.FTZ R157, R162, UR24, R157 ;  /* 0x00000018a29d7c23 */ /* 0x000fe2000801009d */
[----:B------:R-:W-:Y:S01]  /*4cd0*/  FFMA.FTZ R162, R227, UR4, R160 ;  /* 0x00000004e3a27c23 */ /* 0x000fe200080100a0 */
[--C-:B------:R-:W-:Y:S01]  /*4ce0*/  FFMA.FTZ R159, R237, UR24, R158.reuse ;  /* 0x00000018ed9f7c23 */ /* 0x100fe2000801009e */
[----:B------:R-:W-:Y:S01]  /*4cf0*/  PRMT R158, R132, 0x7632, R158 ;  /* 0x00007632849e7816 */ /* 0x000fe2000000009e */
[----:B------:R-:W-:Y:S01]  /*4d00*/  FFMA.FTZ R156, R163, UR24, R156 ;  /* 0x00000018a39c7c23 */ /* 0x000fe2000801009c */
[----:B------:R-:W-:Y:S01]  /*4d10*/  FFMA.FTZ R163, R232, UR4, R160 ;  /* 0x00000004e8a37c23 */ /* 0x000fe200080100a0 */
[----:B------:R-:W-:Y:S01]  /*4d20*/  FADD.FTZ R236, R225, -R162 ;  /* 0x800000a2e1ec7221 */ /* 0x000fe20000010000 */
[----:B------:R-:W-:Y:S01]  /*4d30*/  FMUL.FTZ R162, R159, UR12 ;  /* 0x0000000c9fa27c20 */ /* 0x000fe20008410000 */
[----:B------:R-:W-:Y:S01]  /*4d40*/  SHF.L.U32 R159, R134, 0x10, RZ ;  /* 0x00000010869f7819 */ /* 0x000fe200000006ff */
[----:B------:R-:W-:Y:S01]  /*4d50*/  FADD.FTZ R237, R230, -R163 ;  /* 0x800000a3e6ed7221 */ /* 0x000fe20000010000 */
[----:B------:R-:W-:Y:S01]  /*4d60*/  FMUL.FTZ R163, R161, UR12 ;  /* 0x0000000ca1a37c20 */ /* 0x000fe20008410000 */
[----:B------:R-:W-:-:S02]  /*4d70*/  SHF.L.U32 R158, R158, 0x10, RZ ;  /* 0x000000109e9e7819 */ /* 0x000fc400000006ff */
[----:B------:R-:W-:Y:S01]  /*4d80*/  FFMA.FTZ R236, R236, UR24, R159 ;  /* 0x00000018ecec7c23 */ /* 0x000fe2000801009f */
[----:B------:R-:W-:Y:S02]  /*4d90*/  SHF.L.U32 R234, R133, 0x10, RZ ;  /* 0x0000001085ea7819 */ /* 0x000fe400000006ff */
[----:B------:R-:W-:Y:S01]  /*4da0*/  F2FP.BF16.F32.PACK_AB R159, R163, R162 ;  /* 0x000000a2a39f723e */ /* 0x000fe200000010ff */
[----:B------:R-:W-:Y:S01]  /*4db0*/  FFMA.FTZ R161, R237, UR24, R158 ;  /* 0x00000018eda17c23 */ /* 0x000fe2000801009e */
[----:B------:R-:W0:Y:S01]  /*4dc0*/  LDC.64 R162, c[0x0][0x468] ;  /* 0x00011a00ffa27b82 */ /* 0x000e220000000a00 */
[----:B------:R-:W-:Y:S01]  /*4dd0*/  FFMA.FTZ R158, R235, UR4, R160 ;  /* 0x00000004eb9e7c23 */ /* 0x000fe200080100a0 */
[----:B------:R-:W-:Y:S01]  /*4de0*/  FFMA.FTZ R234, R239, UR24, R234 ;  /* 0x00000018efea7c23 */ /* 0x000fe200080100ea */
[----:B------:R-:W-:Y:S01]  /*4df0*/  FMUL.FTZ R236, R236, UR12 ;  /* 0x0000000cecec7c20 */ /* 0x000fe20008410000 */
[----:B------:R-:W-:Y:S01]  /*4e00*/  FMUL.FTZ R161, R161, UR12 ;  /* 0x0000000ca1a17c20 */ /* 0x000fe20008410000 */
[----:B------:R-:W-:Y:S01]  /*4e10*/  FADD.FTZ R237, R233, -R158 ;  /* 0x8000009ee9ed7221 */ /* 0x000fe20000010000 */
[----:B------:R-:W-:-:S05]  /*4e20*/  SHF.L.U32 R158, R132, 0x10, RZ ;  /* 0x00000010849e7819 */ /* 0x000fca00000006ff */
[----:B------:R-:W-:Y:S01]  /*4e30*/  FFMA.FTZ R158, R237, UR24, R158 ;  /* 0x00000018ed9e7c23 */ /* 0x000fe2000801009e */
[----:B------:R-:W-:Y:S01]  /*4e40*/  FMUL.FTZ R237, R157, UR12 ;  /* 0x0000000c9ded7c20 */ /* 0x000fe20008410000 */
[----:B------:R-:W-:Y:S01]  /*4e50*/  FMUL.FTZ R157, R234, UR12 ;  /* 0x0000000cea9d7c20 */ /* 0x000fe20008410000 */
[----:B------:R-:W-:Y:S01]  /*4e60*/  FMUL.FTZ R234, R156, UR12 ;  /* 0x0000000c9cea7c20 */ /* 0x000fe20008410000 */
[----:B------:R-:W-:Y:S02]  /*4e70*/  FMUL.FTZ R156, R158, UR12 ;  /* 0x0000000c9e9c7c20 */ /* 0x000fe40008410000 */
[----:B------:R-:W-:Y:S02]  /*4e80*/  F2FP.BF16.F32.PACK_AB R158, R237, R236 ;  /* 0x000000eced9e723e */ /* 0x000fe400000010ff */
[----:B------:R-:W-:Y:S02]  /*4e90*/  F2FP.BF16.F32.PACK_AB R157, R234, R157 ;  /* 0x0000009dea9d723e */ /* 0x000fe400000010ff */
[----:B------:R-:W-:Y:S01]  /*4ea0*/  F2FP.BF16.F32.PACK_AB R156, R161, R156 ;  /* 0x0000009ca19c723e */ /* 0x000fe200000010ff */
[C---:B0-----:R-:W-:Y:S01]  /*4eb0*/  IMAD.WIDE.U32 R162, R30.reuse, 0x10, R162 ;  /* 0x000000101ea27825 */ /* 0x041fe200078e00a2 */
[----:B------:R-:W-:-:S04]  /*4ec0*/  IADD3 R30, PT, PT, R30, 0x80, RZ ;  /* 0x000000801e1e7810 */ /* 0x000fc80007ffe0ff */
[----:B------:R0:W-:Y:S03]  /*4ed0*/  STG.E.128 desc[UR14][R162.64], R156 ;  /* 0x0000009ca2007986 */ /* 0x0001e6000c101d0e */
.L_x_36:
[----:B------:R-:W-:Y:S05]  /*4ee0*/  BSYNC.RECONVERGENT B1 ;  /* 0x0000000000017941 */ /* 0x000fea0003800200 */
.L_x_35:
[----:B------:R-:W-:Y:S04]  /*4ef0*/  BSSY.RECONVERGENT B1, `(.L_x_37) ;  /* 0x0000036000017945 */ /* 0x000fe80003800200 */
[----:B------:R-:W-:Y:S05]  /*4f00*/  @!P4 BRA `(.L_x_38) ;  /* 0x0000000000d0c947 */ /* 0x000fea0003800000 */
[----:B0----5:R-:W-:Y:S01]  /*4f10*/  PRMT R156, R35, 0x7632, R156 ;  /* 0x00007632239c7816 */ /* 0x021fe2000000009c */
        /* <DEDUP_REMOVED lines=51> */
.L_x_38:
[----:B------:R-:W-:Y:S05]  /*5250*/  BSYNC.RECONVERGENT B1 ;  /* 0x0000000000017941 */ /* 0x000fea0003800200 */
.L_x_37:
[----:B------:R-:W-:Y:S04]  /*5260*/  BSSY.RECONVERGENT B1, `(.L_x_39) ;  /* 0x0000036000017945 */ /* 0x000fe80003800200 */
[----:B------:R-:W-:Y:S05]  /*5270*/  @!P3 BRA `(.L_x_40) ;  /* 0x0000000000d0b947 */ /* 0x000fea0003800000 */
[----:B01---5:R-:W-:Y:S01]  /*5280*/  PRMT R156, R147, 0x7632, R156 ;  /* 0x00007632939c7816 */ /* 0x023fe2000000009c */
[--C-:B------:R-:W-:Y:S01]  /*5290*/  FFMA.FTZ R158, R168, UR4, R160.reuse ;  /* 0x00000004a89e7c23 */ /* 0x100fe200080100a0 */
[--C-:B------:R-:W-:Y:S01]  /*52a0*/  FFMA.FTZ R159, R31, UR4, R160.reuse ;  /* 0x000000041f9f7c23 */ /* 0x100fe200080100a0 */
[----:B------:R-:W-:Y:S01]  /*52b0*/  FFMA.FTZ R162, R164, UR4, R160 ;  /* 0x00000004a4a27c23 */ /* 0x000fe200080100a0 */
        /* <DEDUP_REMOVED lines=8> */
[----:B------:R-:W-:Y:S01]  /*5340*/  SHF.L.U32 R158, R147, 0x10, RZ ;  /* 0x00000010939e7819 */ /* 0x000fe200000006ff */
[--C-:B------:R-:W-:Y:S01]  /*5350*/  FFMA.FTZ R162, R170, UR4, R160.reuse ;  /* 0x00000004aaa27c23 */ /* 0x100fe200080100a0 */
[----:B------:R-:W-:Y:S01]  /*5360*/  SHF.L.U32 R156, R156, 0x10, RZ ;  /* 0x000000109c9c7819 */ /* 0x000fe200000006ff */
[----:B------:R-:W-:Y:S01]  /*5370*/  FFMA.FTZ R239, R167, UR4, R160 ;  /* 0x00000004a7ef7c23 */ /* 0x000fe200080100a0 */
[C---:B------:R-:W-:Y:S01]  /*5380*/  PRMT R157, R146.reuse, 0x7632, R157 ;  /* 0x00007632929d7816 */ /* 0x040fe2000000009d */
[----:B------:R-:W-:Y:S01]  /*5390*/  FFMA.FTZ R159, R159, UR24, R158 ;  /* 0x000000189f9f7c23 */ /* 0x000fe2000801009e */
[----:B------:R-:W-:Y:S01]  /*53a0*/  FADD.FTZ R237, R203, -R162 ;  /* 0x800000a2cbed7221 */ /* 0x000fe20000010000 */
[----:B------:R-:W-:Y:S01]  /*53b0*/  FFMA.FTZ R156, R163, UR24, R156 ;  /* 0x00000018a39c7c23 */ /* 0x000fe2000801009c */
[----:B------:R-:W-:Y:S01]  /*53c0*/  FFMA.FTZ R163, R165, UR4, R160 ;  /* 0x00000004a5a37c23 */ /* 0x000fe200080100a0 */
[----:B------:R-:W-:Y:S01]  /*53d0*/  FMUL.FTZ R162, R159, UR12 ;  /* 0x0000000c9fa27c20 */ /* 0x000fe20008410000 */
[----:B------:R-:W-:Y:S01]  /*53e0*/  SHF.L.U32 R159, R146, 0x10, RZ ;  /* 0x00000010929f7819 */ /* 0x000fe200000006ff */
[----:B------:R-:W-:Y:S01]  /*53f0*/  FADD.FTZ R239, R198, -R239 ;  /* 0x800000efc6ef7221 */ /* 0x000fe20000010000 */
[----:B------:R-:W-:Y:S01]  /*5400*/  FADD.FTZ R236, R196, -R163 ;  /* 0x800000a3c4ec7221 */ /* 0x000fe20000010000 */
[----:B------:R-:W-:Y:S01]  /*5410*/  FMUL.FTZ R163, R161, UR12 ;  /* 0x0000000ca1a37c20 */ /* 0x000fe20008410000 */
[----:B------:R-:W-:-:S02]  /*5420*/  PRMT R158, R144, 0x7632, R158 ;  /* 0x00007632909e7816 */ /* 0x000fc4000000009e */
[----:B------:R-:W-:Y:S01]  /*5430*/  FFMA.FTZ R236, R236, UR24, R159 ;  /* 0x00000018ecec7c23 */ /* 0x000fe2000801009f */
[----:B------:R-:W-:Y:S02]  /*5440*/  SHF.L.U32 R157, R157, 0x10, RZ ;  /* 0x000000109d9d7819 */ /* 0x000fe400000006ff */
[----:B------:R-:W-:Y:S01]  /*5450*/  F2FP.BF16.F32.PACK_AB R159, R163, R162 ;  /* 0x000000a2a39f723e */ /* 0x000fe200000010ff */
[----:B------:R-:W-:Y:S01]  /*5460*/  FMUL.FTZ R236, R236, UR12 ;  /* 0x0000000cecec7c20 */ /* 0x000fe20008410000 */
[----:B------:R-:W0:Y:S01]  /*5470*/  LDC.64 R162, c[0x0][0x468] ;  /* 0x00011a00ffa27b82 */ /* 0x000e220000000a00 */
[----:B------:R-:W-:Y:S01]  /*5480*/  SHF.L.U32 R158, R158, 0x10, RZ ;  /* 0x000000109e9e7819 */ /* 0x000fe200000006ff */
[----:B------:R-:W-:Y:S01]  /*5490*/  FFMA.FTZ R157, R234, UR24, R157 ;  /* 0x00000018ea9d7c23 */ /* 0x000fe2000801009d */
[----:B------:R-:W-:-:S03]  /*54a0*/  SHF.L.U32 R234, R145, 0x10, RZ ;  /* 0x0000001091ea7819 */ /* 0x000fc600000006ff */
[----:B------:R-:W-:Y:S01]  /*54b0*/  FFMA.FTZ R161, R237, UR24, R158 ;  /* 0x00000018eda17c23 */ /* 0x000fe2000801009e */
[----:B------:R-:W-:Y:S01]  /*54c0*/  FFMA.FTZ R237, R169, UR4, R160 ;  /* 0x00000004a9ed7c23 */ /* 0x000fe200080100a0 */
[----:B------:R-:W-:Y:S01]  /*54d0*/  SHF.L.U32 R158, R144, 0x10, RZ ;  /* 0x00000010909e7819 */ /* 0x000fe200000006ff */
[----:B------:R-:W-:Y:S01]  /*54e0*/  FFMA.FTZ R234, R239, UR24, R234 ;  /* 0x00000018efea7c23 */ /* 0x000fe200080100ea */
[----:B------:R-:W-:Y:S01]  /*54f0*/  FMUL.FTZ R161, R161, UR12 ;  /* 0x0000000ca1a17c20 */ /* 0x000fe20008410000 */
[----:B------:R-:W-:-:S04]  /*5500*/  FADD.FTZ R237, R200, -R237 ;  /* 0x800000edc8ed7221 */ /* 0x000fc80000010000 */
[----:B------:R-:W-:Y:S01]  /*5510*/  FFMA.FTZ R158, R237, UR24, R158 ;  /* 0x00000018ed9e7c23 */ /* 0x000fe2000801009e */
[----:B------:R-:W-:Y:S01]  /*5520*/  FMUL.FTZ R237, R157, UR12 ;  /* 0x0000000c9ded7c20 */ /* 0x000fe20008410000 */
[----:B------:R-:W-:Y:S01]  /*5530*/  FMUL.FTZ R157, R234, UR12 ;  /* 0x0000000cea9d7c20 */ /* 0x000fe20008410000 */
[----:B------:R-:W-:Y:S01]  /*5540*/  FMUL.FTZ R234, R156, UR12 ;  /* 0x0000000c9cea7c20 */ /* 0x000fe20008410000 */
[----:B------:R-:W-:Y:S02]  /*5550*/  FMUL.FTZ R156, R158, UR12 ;  /* 0x0000000c9e9c7c20 */ /* 0x000fe40008410000 */
[----:B------:R-:W-:Y:S02]  /*5560*/  F2FP.BF16.F32.PACK_AB R158, R237, R236 ;  /* 0x000000eced9e723e */ /* 0x000fe400000010ff */
[----:B------:R-:W-:Y:S01]  /*5570*/  F2FP.BF16.F32.PACK_AB R157, R234, R157 ;  /* 0x0000009dea9d723e */ /* 0x000fe200000010ff */
[----:B0-----:R-:W-:Y:S01]  /*5580*/  IMAD.WIDE.U32 R162, R30, 0x10, R162 ;  /* 0x000000101ea27825 */ /* 0x001fe200078e00a2 */
[----:B------:R-:W-:-:S02]  /*5590*/  F2FP.BF16.F32.PACK_AB R156, R161, R156 ;  /* 0x0000009ca19c723e */ /* 0x000fc400000010ff */
[----:B------:R-:W-:-:S03]  /*55a0*/  IADD3 R30, PT, PT, R30, 0x80, RZ ;  /* 0x000000801e1e7810 */ /* 0x000fc60007ffe0ff */
[----:B------:R2:W-:Y:S04]  /*55b0*/  STG.E.128 desc[UR14][R162.64], R156 ;  /* 0x0000009ca2007986 */ /* 0x0005e8000c101d0e */
.L_x_40:
[----:B------:R-:W-:Y:S05]  /*55c0*/  BSYNC.RECONVERGENT B1 ;  /* 0x0000000000017941 */ /* 0x000fea0003800200 */
.L_x_39:
[----:B------:R-:W-:Y:S04]  /*55d0*/  BSSY.RECONVERGENT B1, `(.L_x_41) ;  /* 0x0000036000017945 */ /* 0x000fe80003800200 */
[----:B------:R-:W-:Y:S05]  /*55e0*/  @!P2 BRA `(.L_x_42) ;  /* 0x0000000000d0a947 */ /* 0x000fea0003800000 */
[----:B012--5:R-:W-:Y:S01]  /*55f0*/  PRMT R156, R151, 0x7632, R156 ;  /* 0x00007632979c7816 */ /* 0x027fe2000000009c */
        /* <DEDUP_REMOVED lines=51> */
.L_x_42:
[----:B------:R-:W-:Y:S05]  /*5930*/  BSYNC.RECONVERGENT B1 ;  /* 0x0000000000017941 */ /* 0x000fea0003800200 */
.L_x_41:
[----:B------:R-:W-:Y:S05]  /*5940*/  @!P1 BRA `(.L_x_31) ;  /* 0x00000014009c9947 */ /* 0x000fea0003800000 */
[----:B0123-5:R-:W-:Y:S01]  /*5950*/  PRMT R156, R155, 0x7632, R156 ;  /* 0x000076329b9c7816 */ /* 0x02ffe2000000009c */
[--C-:B------:R-:W-:Y:S01]  /*5960*/  FFMA.FTZ R158, R172, UR4, R160.reuse ;  /* 0x00000004ac9e7c23 */ /* 0x100fe200080100a0 */
[--C-:B------:R-:W-:Y:S01]  /*5970*/  FFMA.FTZ R161, R176, UR4, R160.reuse ;  /* 0x00000004b0a17c23 */ /* 0x100fe200080100a0 */
[----:B------:R-:W-:Y:S01]  /*5980*/  FFMA.FTZ R163, R180, UR4, R160 ;  /* 0x00000004b4a37c23 */ /* 0x000fe200080100a0 */
[----:B------:R-:W-:Y:S01]  /*5990*/  SHF.L.U32 R157, R156, 0x10, RZ ;  /* 0x000000109c9d7819 */ /* 0x000fe200000006ff */
[----:B------:R-:W-:Y:S01]  /*59a0*/  FADD.FTZ R162, R171, -R158 ;  /* 0x8000009eaba27221 */ /* 0x000fe20000010000 */
[----:B------:R-:W-:Y:S01]  /*59b0*/  FFMA.FTZ R158, R175, UR4, R160 ;  /* 0x00000004af9e7c23 */ /* 0x000fe200080100a0 */
[----:B------:R-:W-:Y:S01]  /*59c0*/  PRMT R156, R154, 0x7632, R156 ;  /* 0x000076329a9c7816 */ /* 0x000fe2000000009c */
[----:B------:R-:W-:Y:S01]  /*59d0*/  FADD.FTZ R161, R174, -R161 ;  /* 0x800000a1aea17221 */ /* 0x000fe20000010000 */
[----:B------:R-:W-:Y:S01]  /*59e0*/  FFMA.FTZ R159, R162, UR24, R157 ;  /* 0x00000018a29f7c23 */ /* 0x000fe2000801009d */
[----:B------:R-:W-:Y:S01]  /*59f0*/  FADD.FTZ R162, R173, -R158 ;  /* 0x8000009eada27221 */ /* 0x000fe20000010000 */
[----:B------:R-:W-:Y:S01]  /*5a00*/  SHF.L.U32 R158, R156, 0x10, RZ ;  /* 0x000000109c9e7819 */ /* 0x000fe200000006ff */
[----:B------:R-:W-:Y:S01]  /*5a10*/  FFMA.FTZ R236, R179, UR4, R160 ;  /* 0x00000004b3ec7c23 */ /* 0x000fe200080100a0 */
[----:B------:R-:W-:Y:S01]  /*5a20*/  SHF.L.U32 R157, R155, 0x10, RZ ;  /* 0x000000109b9d7819 */ /* 0x000fe200000006ff */
[----:B------:R-:W-:Y:S01]  /*5a30*/  FMUL.FTZ R234, R159, UR12 ;  /* 0x0000000c9fea7c20 */ /* 0x000fe20008410000 */
[----:B------:R-:W-:Y:S01]  /*5a40*/  PRMT R156, R153, 0x7632, R156 ;  /* 0x00007632999c7816 */ /* 0x000fe2000000009c */
[----:B------:R-:W-:-:S02]  /*5a50*/  FFMA.FTZ R158, R161, UR24, R158 ;  /* 0x00000018a19e7c23 */ /* 0x000fc4000801009e */
[----:B------:R-:W-:Y:S01]  /*5a60*/  FFMA.FTZ R157, R162, UR24, R157 ;  /* 0x00000018a29d7c23 */ /* 0x000fe2000801009d */
[----:B------:R-:W-:Y:S01]  /*5a70*/  SHF.L.U32 R161, R156, 0x10, RZ ;  /* 0x000000109ca17819 */ /* 0x000fe200000006ff */
[----:B------:R-:W-:Y:S01]  /*5a80*/  FADD.FTZ R162, R178, -R163 ;  /* 0x800000a3b2a27221 */ /* 0x000fe20000010000 */
[----:B------:R-:W-:Y:S01]  /*5a90*/  PRMT R156, R152, 0x7632, R156 ;  /* 0x00007632989c7816 */ /* 0x000fe2000000009c */
[----:B------:R-:W-:Y:S01]  /*5aa0*/  FFMA.FTZ R163, R184, UR4, R160 ;  /* 0x00000004b8a37c23 */ /* 0x000fe200080100a0 */
[----:B------:R-:W-:Y:S01]  /*5ab0*/  FMUL.FTZ R157, R157, UR12 ;  /* 0x0000000c9d9d7c20 */ /* 0x000fe20008410000 */
[----:B------:R-:W-:Y:S01]  /*5ac0*/  FFMA.FTZ R161, R162, UR24, R161 ;  /* 0x00000018a2a17c23 */ /* 0x000fe200080100a1 */
[----:B------:R-:W-:Y:S01]  /*5ad0*/  SHF.L.U32 R156, R156, 0x10, RZ ;  /* 0x000000109c9c7819 */ /* 0x000fe200000006ff */
[----:B------:R-:W-:Y:S01]  /*5ae0*/  FADD.FTZ R163, R182, -R163 ;  /* 0x800000a3b6a37221 */ /* 0x000fe20000010000 */
[----:B------:R-:W-:Y:S01]  /*5af0*/  FMUL.FTZ R237, R158, UR12 ;  /* 0x0000000c9eed7c20 */ /* 0x000fe20008410000 */
[----:B------:R-:W-:Y:S01]  /*5b00*/  F2FP.BF16.F32.PACK_AB R159, R234, R157 ;  /* 0x0000009dea9f723e */ /* 0x000fe200000010ff */
[----:B------:R-:W-:Y:S01]  /*5b10*/  FADD.FTZ R157, R177, -R236 ;  /* 0x800000ecb19d7221 */ /* 0x000fe20000010000 */
[----:B------:R-:W-:Y:S01]  /*5b20*/  FFMA.FTZ R162, R163, UR24, R156 ;  /* 0x00000018a3a27c23 */ /* 0x000fe2000801009c */
[----:B------:R-:W-:Y:S01]  /*5b30*/  SHF.L.U32 R156, R154, 0x10, RZ ;  /* 0x000000109a9c7819 */ /* 0x000fe200000006ff */
[--C-:B------:R-:W-:Y:S01]  /*5b40*/  FFMA.FTZ R236, R183, UR4, R160.reuse ;  /* 0x00000004b7ec7c23 */ /* 0x100fe200080100a0 */
[----:B------:R-:W-:Y:S01]  /*5b50*/  FFMA.FTZ R160, R187, UR4, R160 ;  /* 0x00000004bba07c23 */ /* 0x000fe200080100a0 */
[----:B------:R-:W-:Y:S01]  /*5b60*/  SHF.L.U32 R163, R153, 0x10, RZ ;  /* 0x0000001099a37819 */ /* 0x000fe200000006ff */
[----:B------:R-:W-:Y:S01]  /*5b70*/  FMUL.FTZ R162, R162, UR12 ;  /* 0x0000000ca2a27c20 */ /* 0x000fe20008410000 */
[----:B------:R-:W-:Y:S01]  /*5b80*/  FFMA.FTZ R234, R157, UR24, R156 ;  /* 0x000000189dea7c23 */ /* 0x000fe2000801009c */
[----:B------:R-:W-:Y:S01]  /*5b90*/  FADD.FTZ R236, R181, -R236 ;  /* 0x800000ecb5ec7221 */ /* 0x000fe20000010000 */
[----:B------:R-:W0:Y:S01]  /*5ba0*/  LDC.64 R156, c[0x0][0x468] ;  /* 0x00011a00ff9c7b82 */ /* 0x000e220000000a00 */
[----:B------:R-:W-:Y:S01]  /*5bb0*/  SHF.L.U32 R158, R152, 0x10, RZ ;  /* 0x00000010989e7819 */ /* 0x000fe200000006ff */
[----:B------:R-:W-:Y:S01]  /*5bc0*/  FADD.FTZ R239, R185, -R160 ;  /* 0x800000a0b9ef7221 */ /* 0x000fe20000010000 */
[----:B------:R-:W-:Y:S01]  /*5bd0*/  FMUL.FTZ R234, R234, UR12 ;  /* 0x0000000ceaea7c20 */ /* 0x000fe20008410000 */
[----:B------:R-:W-:-:S02]  /*5be0*/  FFMA.FTZ R163, R236, UR24, R163 ;  /* 0x00000018eca37c23 */ /* 0x000fc400080100a3 */
[----:B------:R-:W-:Y:S02]  /*5bf0*/  FFMA.FTZ R160, R239, UR24, R158 ;  /* 0x00000018efa07c23 */ /* 0x000fe4000801009e */
[----:B------:R-:W-:Y:S01]  /*5c00*/  F2FP.BF16.F32.PACK_AB R158, R237, R234 ;  /* 0x000000eaed9e723e */ /* 0x000fe200000010ff */
[----:B------:R-:W-:Y:S01]  /*5c10*/  FMUL.FTZ R234, R163, UR12 ;  /* 0x0000000ca3ea7c20 */ /* 0x000fe20008410000 */
[----:B------:R-:W-:Y:S01]  /*5c20*/  FMUL.FTZ R237, R161, UR12 ;  /* 0x0000000ca1ed7c20 */ /* 0x000fe20008410000 */
[----:B------:R-:W-:Y:S01]  /*5c30*/  FMUL.FTZ R163, R160, UR12 ;  /* 0x0000000ca0a37c20 */ /* 0x000fe20008410000 */
[----:B0-----:R-:W-:-:S03]  /*5c40*/  IMAD.WIDE.U32 R160, R30, 0x10, R156 ;  /* 0x000000101ea07825 */ /* 0x001fc600078e009c */
[----:B------:R-:W-:Y:S02]  /*5c50*/  F2FP.BF16.F32.PACK_AB R157, R237, R234 ;  /* 0x000000eaed9d723e */ /* 0x000fe400000010ff */
[----:B------:R-:W-:-:S05]  /*5c60*/  F2FP.BF16.F32.PACK_AB R156, R162, R163 ;  /* 0x000000a3a29c723e */ /* 0x000fca00000010ff */
[----:B------:R4:W-:Y:S01]  /*5c70*/  STG.E.128 desc[UR14][R160.64], R156 ;  /* 0x0000009ca0007986 */ /* 0x0009e2000c101d0e */
[----:B------:R-:W-:Y:S05]  /*5c80*/  BRA `(.L_x_31) ;  /* 0x0000001000cc7947 */ /* 0x000fea0003800000 */
.L_x_34:
[----:B------:R-:W-:Y:S04]  /*5c90*/  BSSY.RECONVERGENT B1, `(.L_x_43) ;  /* 0x000003d000017945 */ /* 0x000fe80003800200 */
[----:B------:R-:W-:Y:S05]  /*5ca0*/  @!P5 BRA `(.L_x_44) ;  /* 0x0000000000ecd947 */ /* 0x000fea0003800000 */
[--C-:B------:R-:W-:Y:S01]  /*5cb0*/  FFMA.FTZ R128, R235, UR4, R160.reuse ;  /* 0x00000004eb807c23 */ /* 0x100fe200080100a0 */
[----:B-----5:R-:W-:Y:S01]  /*5cc0*/  PRMT R129, R132, 0x7632, R129 ;  /* 0x0000763284817816 */ /* 0x020fe20000000081 */
[----:B------:R-:W-:Y:S01]  /*5cd0*/  FFMA.FTZ R157, R232, UR4, R160 ;  /* 0x00000004e89d7c23 */ /* 0x000fe200080100a0 */
[----:B------:R-:W-:Y:S01]  /*5ce0*/  SHF.L.U32 R131, R132, 0x10, RZ ;  /* 0x0000001084837819 */ /* 0x000fe200000006ff */
[----:B------:R-:W-:Y:S01]  /*5cf0*/  FADD.FTZ R128, R233, -R128 ;  /* 0x80000080e9807221 */ /* 0x000fe20000010000 */
[----:B------:R-:W-:Y:S01]  /*5d00*/  SHF.L.U32 R130, R129, 0x10, RZ ;  /* 0x0000001081827819 */ /* 0x000fe200000006ff */
[--C-:B------:R-:W-:Y:S01]  /*5d10*/  FFMA.FTZ R156, R231, UR4, R160.reuse ;  /* 0x00000004e79c7c23 */ /* 0x100fe200080100a0 */
[----:B------:R-:W-:Y:S01]  /*5d20*/  FADD.FTZ R157, R230, -R157 ;  /* 0x8000009de69d7221 */ /* 0x000fe20000010000 */
[----:B------:R-:W-:Y:S01]  /*5d30*/  FFMA.FTZ R128, R128, UR24, R131 ;  /* 0x0000001880807c23 */ /* 0x000fe20008010083 */
[----:B------:R-:W-:Y:S01]  /*5d40*/  FFMA.FTZ R161, R224, UR4, R160 ;  /* 0x00000004e0a17c23 */ /* 0x000fe200080100a0 */
[----:B------:R-:W-:Y:S01]  /*5d50*/  FADD.FTZ R129, R229, -R156 ;  /* 0x8000009ce5817221 */ /* 0x000fe20000010000 */
[--C-:B------:R-:W-:Y:S01]  /*5d60*/  FFMA.FTZ R131, R157, UR24, R130.reuse ;  /* 0x000000189d837c23 */ /* 0x100fe20008010082 */
[C---:B------:R-:W-:Y:S01]  /*5d70*/  PRMT R130, R133.reuse, 0x7632, R130 ;  /* 0x0000763285827816 */ /* 0x040fe20000000082 */
[----:B------:R-:W-:Y:S01]  /*5d80*/  FFMA.FTZ R157, R228, UR4, R160 ;  /* 0x00000004e49d7c23 */ /* 0x000fe200080100a0 */
[----:B------:R-:W-:Y:S01]  /*5d90*/  PRMT R156, R134, 0x7632, R156 ;  /* 0x00007632869c7816 */ /* 0x000fe2000000009c */
[----:B------:R-:W-:Y:S01]  /*5da0*/  FADD.FTZ R161, R222, -R161 ;  /* 0x800000a1dea17221 */ /* 0x000fe20000010000 */
[----:B------:R-:W-:Y:S01]  /*5db0*/  SHF.L.U32 R159, R130, 0x10, RZ ;  /* 0x00000010829f7819 */ /* 0x000fe200000006ff */
[----:B------:R-:W-:Y:S01]  /*5dc0*/  FADD.FTZ R130, R226, -R157 ;  /* 0x8000009de2827221 */ /* 0x000fe20000010000 */
[----:B------:R-:W-:Y:S01]  /*5dd0*/  SHF.L.U32 R156, R156, 0x10, RZ ;  /* 0x000000109c9c7819 */ /* 0x000fe200000006ff */
[----:B------:R-:W-:Y:S01]  /*5de0*/  FFMA.FTZ R163, R220, UR4, R160 ;  /* 0x00000004dca37c23 */ /* 0x000fe200080100a0 */
[----:B------:R-:W-:Y:S01]  /*5df0*/  SHF.L.U32 R158, R133, 0x10, RZ ;  /* 0x00000010859e7819 */ /* 0x000fe200000006ff */
[----:B------:R-:W-:Y:S01]  /*5e00*/  FFMA.FTZ R130, R130, UR24, R159 ;  /* 0x0000001882827c23 */ /* 0x000fe2000801009f */
[----:B------:R-:W-:Y:S01]  /*5e10*/  FMUL.FTZ R159, R131, UR12 ;  /* 0x0000000c839f7c20 */ /* 0x000fe20008410000 */
[----:B------:R-:W-:Y:S01]  /*5e20*/  FFMA.FTZ R234, R161, UR24, R156 ;  /* 0x00000018a1ea7c23 */ /* 0x000fe2000801009c */
[----:B------:R-:W-:Y:S01]  /*5e30*/  FMUL.FTZ R156, R128, UR12 ;  /* 0x0000000c809c7c20 */ /* 0x000fe20008410000 */
[----:B------:R-:W-:Y:S01]  /*5e40*/  PRMT R157, R135, 0x7632, R157 ;  /* 0x00007632879d7816 */ /* 0x000fe2000000009d */
[----:B------:R-:W-:Y:S01]  /*5e50*/  FFMA.FTZ R162, R223, UR4, R160 ;  /* 0x00000004dfa27c23 */ /* 0x000fe200080100a0 */
[----:B------:R-:W-:Y:S01]  /*5e60*/  FFMA.FTZ R129, R129, UR24, R158 ;  /* 0x0000001881817c23 */ /* 0x000fe2000801009e */
[----:B------:R-:W0:Y:S01]  /*5e70*/  LDC.64 R236, c[0x0][0x478] ;  /* 0x00011e00ffec7b82 */ /* 0x000e220000000a00 */
[----:B------:R-:W-:Y:S01]  /*5e80*/  SHF.L.U32 R158, R157, 0x10, RZ ;  /* 0x000000109d9e7819 */ /* 0x000fe200000006ff */
[----:B------:R-:W-:Y:S01]  /*5e90*/  FADD.FTZ R157, R218, -R163 ;  /* 0x800000a3da9d7221 */ /* 0x000fe20000010000 */
[----:B------:R-:W-:Y:S01]  /*5ea0*/  F2FP.BF16.F32.PACK_AB R156, R159, R156 ;  /* 0x0000009c9f9c723e */ /* 0x000fe200000010ff */
[----:B------:R-:W-:Y:S01]  /*5eb0*/  FADD.FTZ R159, R221, -R162 ;  /* 0x800000a2dd9f7221 */ /* 0x000fe20000010000 */
[----:B------:R-:W-:Y:S01]  /*5ec0*/  F2FP.BF16.F32.PACK_AB R128, R131, R128 ;  /* 0x000000808380723e */ /* 0x000fe200000010ff */
[----:B------:R-:W-:Y:S01]  /*5ed0*/  FFMA.FTZ R157, R157, UR24, R158 ;  /* 0x000000189d9d7c23 */ /* 0x000fe2000801009e */
[----:B------:R-:W-:Y:S01]  /*5ee0*/  FFMA.FTZ R158, R227, UR4, R160 ;  /* 0x00000004e39e7c23 */ /* 0x000fe200080100a0 */
[----:B------:R-:W1:Y:S01]  /*5ef0*/  LDC.64 R162, c[0x0][0x468] ;  /* 0x00011a00ffa27b82 */ /* 0x000e620000000a00 */
[----:B------:R-:W-:-:S02]  /*5f00*/  SHF.L.U32 R131, R134, 0x10, RZ ;  /* 0x0000001086837819 */ /* 0x000fc400000006ff */
[----:B------:R-:W-:Y:S01]  /*5f10*/  FADD.FTZ R158, R225, -R158 ;  /* 0x8000009ee19e7221 */ /* 0x000fe20000010000 */
[----:B------:R-:W-:-:S03]  /*5f20*/  SHF.L.U32 R238, R135, 0x10, RZ ;  /* 0x0000001087ee7819 */ /* 0x000fc600000006ff */
[----:B------:R-:W-:Y:S01]  /*5f30*/  FFMA.FTZ R131, R158, UR24, R131 ;  /* 0x000000189e837c23 */ /* 0x000fe20008010083 */
[----:B------:R-:W-:Y:S01]  /*5f40*/  FMUL.FTZ R158, R129, UR12 ;  /* 0x0000000c819e7c20 */ /* 0x000fe20008410000 */
[----:B------:R-:W-:Y:S01]  /*5f50*/  FFMA.FTZ R238, R159, UR24, R238 ;  /* 0x000000189fee7c23 */ /* 0x000fe200080100ee */
[C---:B------:R-:W-:Y:S01]  /*5f60*/  F2FP.BF16.F32.PACK_AB R129, R130.reuse, R129 ;  /* 0x000000818281723e */ /* 0x040fe200000010ff */
[----:B------:R-:W-:Y:S01]  /*5f70*/  FMUL.FTZ R159, R130, UR12 ;  /* 0x0000000c829f7c20 */ /* 0x000fe20008410000 */
[----:B------:R-:W-:Y:S01]  /*5f80*/  FMUL.FTZ R161, R131, UR12 ;  /* 0x0000000c83a17c20 */ /* 0x000fe20008410000 */
[----:B------:R-:W-:Y:S01]  /*5f90*/  F2FP.BF16.F32.PACK_AB R130, R234, R131 ;  /* 0x00000083ea82723e */ /* 0x000fe200000010ff */
[----:B------:R-:W-:Y:S01]  /*5fa0*/  FMUL.FTZ R239, R238, UR12 ;  /* 0x0000000ceeef7c20 */ /* 0x000fe20008410000 */
[C---:B------:R-:W-:Y:S01]  /*5fb0*/  F2FP.BF16.F32.PACK_AB R131, R157.reuse, R238 ;  /* 0x000000ee9d83723e */ /* 0x040fe200000010ff */
[----:B------:R-:W-:Y:S01]  /*5fc0*/  FMUL.FTZ R234, R234, UR12 ;  /* 0x0000000ceaea7c20 */ /* 0x000fe20008410000 */
[----:B------:R-:W-:Y:S01]  /*5fd0*/  FMUL.FTZ R238, R157, UR12 ;  /* 0x0000000c9dee7c20 */ /* 0x000fe20008410000 */
[----:B------:R-:W-:Y:S01]  /*5fe0*/  F2FP.BF16.F32.PACK_AB R157, R159, R158 ;  /* 0x0000009e9f9d723e */ /* 0x000fe200000010ff */
[----:B0-----:R-:W-:-:S02]  /*5ff0*/  IMAD.WIDE.U32 R236, R30, 0x10, R236 ;  /* 0x000000101eec7825 */ /* 0x001fc400078e00ec */
[----:B------:R-:W-:Y:S02]  /*6000*/  F2FP.BF16.F32.PACK_AB R158, R234, R161 ;  /* 0x000000a1ea9e723e */ /* 0x000fe400000010ff */
[----:B------:R-:W-:Y:S01]  /*6010*/  F2FP.BF16.F32.PACK_AB R159, R238, R239 ;  /* 0x000000efee9f723e */ /* 0x000fe200000010ff */
[C---:B-1----:R-:W-:Y:S01]  /*6020*/  IMAD.WIDE.U32 R162, R30.reuse, 0x10, R162 ;  /* 0x000000101ea27825 */ /* 0x042fe200078e00a2 */
[----:B------:R0:W-:Y:S01]  /*6030*/  STG.E.128 desc[UR14][R236.64], R128 ;  /* 0x00000080ec007986 */ /* 0x0001e2000c101d0e */
[----:B------:R-:W-:-:S03]  /*6040*/  IADD3 R30, PT, PT, R30, 0x80, RZ ;  /* 0x000000801e1e7810 */ /* 0x000fc60007ffe0ff */
[----:B------:R0:W-:Y:S04]  /*6050*/  STG.E.128 desc[UR14][R162.64], R156 ;  /* 0x0000009ca2007986 */ /* 0x0001e8000c101d0e */
.L_x_44:
[----:B------:R-:W-:Y:S05]  /*6060*/  BSYNC.RECONVERGENT B1 ;  /* 0x0000000000017941 */ /* 0x000fea0003800200 */
.L_x_43:
[----:B------:R-:W-:Y:S04]  /*6070*/  BSSY.RECONVERGENT B1, `(.L_x_45) ;  /* 0x000003d000017945 */ /* 0x000fe80003800200 */
[----:B------:R-:W-:Y:S05]  /*6080*/  @!P4 BRA `(.L_x_46) ;  /* 0x0000000000ecc947 */ /* 0x000fea0003800000 */
[--C-:B0-----:R-:W-:Y:S01]  /*6090*/  FFMA.FTZ R128, R219, UR4, R160.reuse ;  /* 0x00000004db807c23 */ /* 0x101fe200080100a0 */
        /* <DEDUP_REMOVED lines=58> */
.L_x_46:
[----:B------:R-:W-:Y:S05]  /*6440*/  BSYNC.RECONVERGENT B1 ;  /* 0x0000000000017941 */ /* 0x000fea0003800200 */
.L_x_45:
[----:B------:R-:W-:Y:S04]  /*6450*/  BSSY.RECONVERGENT B1, `(.L_x_47) ;  /* 0x000003d000017945 */ /* 0x000fe80003800200 */
[----:B------:R-:W-:Y:S05]  /*6460*/  @!P3 BRA `(.L_x_48) ;  /* 0x0000000000ecb947 */ /* 0x000fea0003800000 */
[----:B01----:R-:W-:Y:S01]  /*6470*/  FFMA.FTZ R129, R169, UR4, R160 ;  /* 0x00000004a9817c23 */ /* 0x003fe200080100a0 */
[----:B-----5:R-:W-:Y:S01]  /*6480*/  PRMT R128, R144, 0x7632, R128 ;  /* 0x0000763290807816 */ /* 0x020fe20000000080 */
[--C-:B------:R-:W-:Y:S01]  /*6490*/  FFMA.FTZ R156, R170, UR4, R160.reuse ;  /* 0x00000004aa9c7c23 */ /* 0x100fe200080100a0 */
[----:B------:R-:W-:Y:S01]  /*64a0*/  FFMA.FTZ R157, R167, UR4, R160 ;  /* 0x00000004a79d7c23 */ /* 0x000fe200080100a0 */
[----:B------:R-:W-:Y:S01]  /*64b0*/  SHF.L.U32 R130, R144, 0x10, RZ ;  /* 0x0000001090827819 */ /* 0x000fe200000006ff */
[----:B------:R-:W-:Y:S01]  /*64c0*/  FADD.FTZ R129, R200, -R129 ;  /* 0x80000081c8817221 */ /* 0x000fe20000010000 */
[----:B------:R-:W-:Y:S01]  /*64d0*/  SHF.L.U32 R131, R128, 0x10, RZ ;  /* 0x0000001080837819 */ /* 0x000fe200000006ff */
[----:B------:R-:W-:Y:S01]  /*64e0*/  FADD.FTZ R156, R203, -R156 ;  /* 0x8000009ccb9c7221 */ /* 0x000fe20000010000 */
[----:B------:R-:W-:Y:S01]  /*64f0*/  SHF.L.U32 R158, R145, 0x10, RZ ;  /* 0x00000010919e7819 */ /* 0x000fe200000006ff */
[----:B------:R-:W-:Y:S01]  /*6500*/  FADD.FTZ R157, R198, -R157 ;  /* 0x8000009dc69d7221 */ /* 0x000fe20000010000 */
[--C-:B------:R-:W-:Y:S01]  /*6510*/  FFMA.FTZ R128, R129, UR24, R130.reuse ;  /* 0x0000001881807c23 */ /* 0x100fe20008010082 */
[----:B------:R-:W-:Y:S01]  /*6520*/  FFMA.FTZ R131, R156, UR24, R131 ;  /* 0x000000189c837c23 */ /* 0x000fe20008010083 */
[----:B------:R-:W-:Y:S01]  /*6530*/  PRMT R130, R145, 0x7632, R130 ;  /* 0x0000763291827816 */ /* 0x000fe20000000082 */
[----:B------:R-:W-:Y:S01]  /*6540*/  FFMA.FTZ R129, R157, UR24, R158 ;  /* 0x000000189d817c23 */ /* 0x000fe2000801009e */
[--C-:B------:R-:W-:Y:S01]  /*6550*/  FFMA.FTZ R156, R164, UR4, R160.reuse ;  /* 0x00000004a49c7c23 */ /* 0x100fe200080100a0 */
[----:B------:R-:W-:Y:S01]  /*6560*/  FFMA.FTZ R162, R166, UR4, R160 ;  /* 0x00000004a6a27c23 */ /* 0x000fe200080100a0 */
[----:B------:R-:W-:Y:S01]  /*6570*/  PRMT R158, R146, 0x7632, R158 ;  /* 0x00007632929e7816 */ /* 0x000fe2000000009e */
[----:B------:R-:W-:Y:S01]  /*6580*/  FFMA.FTZ R234, R168, UR4, R160 ;  /* 0x00000004a8ea7c23 */ /* 0x000fe200080100a0 */
[----:B------:R-:W-:Y:S01]  /*6590*/  SHF.L.U32 R157, R130, 0x10, RZ ;  /* 0x00000010829d7819 */ /* 0x000fe200000006ff */
[----:B------:R-:W-:Y:S01]  /*65a0*/  FADD.FTZ R130, R201, -R156 ;  /* 0x8000009cc9827221 */ /* 0x000fe20000010000 */
[----:B------:R-:W-:Y:S01]  /*65b0*/  SHF.L.U32 R159, R158, 0x10, RZ ;  /* 0x000000109e9f7819 */ /* 0x000fe200000006ff */
[----:B------:R-:W-:Y:S01]  /*65c0*/  FADD.FTZ R162, R199, -R162 ;  /* 0x800000a2c7a27221 */ /* 0x000fe20000010000 */
[----:B------:R-:W-:Y:S01]  /*65d0*/  PRMT R156, R147, 0x7632, R156 ;  /* 0x00007632939c7816 */ /* 0x000fe2000000009c */
[----:B------:R-:W-:Y:S01]  /*65e0*/  FFMA.FTZ R130, R130, UR24, R157 ;  /* 0x0000001882827c23 */ /* 0x000fe2000801009d */
[----:B------:R-:W-:Y:S01]  /*65f0*/  FADD.FTZ R157, R197, -R234 ;  /* 0x800000eac59d7221 */ /* 0x000fe20000010000 */
[----:B------:R-:W-:Y:S01]  /*6600*/  FFMA.FTZ R234, R162, UR24, R159 ;  /* 0x00000018a2ea7c23 */ /* 0x000fe2000801009f */
[----:B------:R-:W0:Y:S01]  /*6610*/  LDC.64 R236, c[0x0][0x478] ;  /* 0x00011e00ffec7b82 */ /* 0x000e220000000a00 */
[----:B------:R-:W-:Y:S01]  /*6620*/  SHF.L.U32 R158, R156, 0x10, RZ ;  /* 0x000000109c9e7819 */ /* 0x000fe200000006ff */
[----:B------:R-:W-:Y:S01]  /*6630*/  FMUL.FTZ R156, R128, UR12 ;  /* 0x0000000c809c7c20 */ /* 0x000fe20008410000 */
[C---:B------:R-:W-:Y:S01]  /*6640*/  FMUL.FTZ R159, R131.reuse, UR12 ;  /* 0x0000000c839f7c20 */ /* 0x040fe20008410000 */
[----:B------:R-:W-:Y:S01]  /*6650*/  F2FP.BF16.F32.PACK_AB R128, R131, R128 ;  /* 0x000000808380723e */ /* 0x000fe200000010ff */
[--C-:B------:R-:W-:Y:S01]  /*6660*/  FFMA.FTZ R131, R165, UR4, R160.reuse ;  /* 0x00000004a5837c23 */ /* 0x100fe200080100a0 */
[----:B------:R-:W-:Y:S01]  /*6670*/  FFMA.FTZ R161, R31, UR4, R160 ;  /* 0x000000041fa17c23 */ /* 0x000fe200080100a0 */
[----:B------:R-:W-:Y:S01]  /*6680*/  FFMA.FTZ R157, R157, UR24, R158 ;  /* 0x000000189d9d7c23 */ /* 0x000fe2000801009e */
[----:B------:R-:W1:Y:S01]  /*6690*/  LDC.64 R162, c[0x0][0x468] ;  /* 0x00011a00ffa27b82 */ /* 0x000e620000000a00 */
[----:B------:R-:W-:Y:S01]  /*66a0*/  SHF.L.U32 R158, R146, 0x10, RZ ;  /* 0x00000010929e7819 */ /* 0x000fe200000006ff */
[----:B------:R-:W-:Y:S01]  /*66b0*/  FADD.FTZ R131, R196, -R131 ;  /* 0x80000083c4837221 */ /* 0x000fe20000010000 */
[----:B------:R-:W-:Y:S01]  /*66c0*/  SHF.L.U32 R238, R147, 0x10, RZ ;  /* 0x0000001093ee7819 */ /* 0x000fe200000006ff */
[----:B------:R-:W-:Y:S01]  /*66d0*/  FADD.FTZ R161, R194, -R161 ;  /* 0x800000a1c2a17221 */ /* 0x000fe20000010000 */
[----:B------:R-:W-:Y:S01]  /*66e0*/  F2FP.BF16.F32.PACK_AB R156, R159, R156 ;  /* 0x0000009c9f9c723e */ /* 0x000fe200000010ff */
        /* <DEDUP_REMOVED lines=15> */
[----:B------:R2:W-:Y:S01]  /*67e0*/  STG.E.128 desc[UR14][R236.64], R128 ;  /* 0x00000080ec007986 */ /* 0x0005e2000c101d0e */
[C---:B-1----:R-:W-:Y:S01]  /*67f0*/  IMAD.WIDE.U32 R162, R30.reuse, 0x10, R162 ;  /* 0x000000101ea27825 */ /* 0x042fe200078e00a2 */
[----:B------:R-:W-:-:S04]  /*6800*/  IADD3 R30, PT, PT, R30, 0x80, RZ ;  /* 0x000000801e1e7810 */ /* 0x000fc80007ffe0ff */
[----:B------:R2:W-:Y:S03]  /*6810*/  STG.E.128 desc[UR14][R162.64], R156 ;  /* 0x0000009ca2007986 */ /* 0x0005e6000c101d0e */
.L_x_48:
[----:B------:R-:W-:Y:S05]  /*6820*/  BSYNC.RECONVERGENT B1 ;  /* 0x0000000000017941 */ /* 0x000fea0003800200 */
.L_x_47:
[----:B------:R-:W-:Y:S04]  /*6830*/  BSSY.RECONVERGENT B1, `(.L_x_49) ;  /* 0x000003d000017945 */ /* 0x000fe80003800200 */
[----:B------:R-:W-:Y:S05]  /*6840*/  @!P2 BRA `(.L_x_50) ;  /* 0x0000000000eca947 */ /* 0x000fea0003800000 */
[----:B012---:R-:W-:Y:S01]  /*6850*/  FFMA.FTZ R129, R23, UR4, R160 ;  /* 0x0000000417817c23 */ /* 0x007fe200080100a0 */
        /* <DEDUP_REMOVED lines=58> */
.L_x_50:
[----:B------:R-:W-:Y:S05]  /*6c00*/  BSYNC.RECONVERGENT B1 ;  /* 0x0000000000017941 */ /* 0x000fea0003800200 */
.L_x_49:
[----:B------:R-:W-:Y:S05]  /*6c10*/  @!P1 BRA `(.L_x_31) ;  /* 0x0000000000e89947 */ /* 0x000fea0003800000 */
[--C-:B0123--:R-:W-:Y:S01]  /*6c20*/  FFMA.FTZ R128, R187, UR4, R160.reuse ;  /* 0x00000004bb807c23 */ /* 0x10ffe200080100a0 */
[----:B-----5:R-:W-:Y:S01]  /*6c30*/  PRMT R129, R152, 0x7632, R129 ;  /* 0x0000763298817816 */ /* 0x020fe20000000081 */
[----:B------:R-:W-:Y:S01]  /*6c40*/  FFMA.FTZ R157, R184, UR4, R160 ;  /* 0x00000004b89d7c23 */ /* 0x000fe200080100a0 */
[----:B------:R-:W-:Y:S01]  /*6c50*/  PRMT R158, R153, 0x7632, R158 ;  /* 0x00007632999e7816 */ /* 0x000fe2000000009e */
        /* <DEDUP_REMOVED lines=8> */
[----:B------:R-:W-:Y:S01]  /*6ce0*/  SHF.L.U32 R158, R158, 0x10, RZ ;  /* 0x000000109e9e7819 */ /* 0x000fe200000006ff */
[----:B------:R-:W-:Y:S01]  /*6cf0*/  FADD.FTZ R159, R178, -R159 ;  /* 0x8000009fb29f7221 */ /* 0x000fe20000010000 */
[----:B------:R-:W-:Y:S01]  /*6d00*/  FFMA.FTZ R128, R128, UR24, R131 ;  /* 0x0000001880807c23 */ /* 0x000fe20008010083 */
[----:B------:R-:W-:Y:S01]  /*6d10*/  FFMA.FTZ R131, R157, UR24, R130 ;  /* 0x000000189d837c23 */ /* 0x000fe20008010082 */
[----:B------:R-:W-:Y:S01]  /*6d20*/  FFMA.FTZ R129, R129, UR24, R162 ;  /* 0x0000001881817c23 */ /* 0x000fe200080100a2 */
[----:B------:R-:W-:Y:S01]  /*6d30*/  FFMA.FTZ R130, R159, UR24, R158 ;  /* 0x000000189f827c23 */ /* 0x000fe2000801009e */
[----:B------:R-:W-:Y:S01]  /*6d40*/  PRMT R156, R154, 0x7632, R156 ;  /* 0x000076329a9c7816 */ /* 0x000fe2000000009c */
[--C-:B------:R-:W-:Y:S01]  /*6d50*/  FFMA.FTZ R157, R176, UR4, R160.reuse ;  /* 0x00000004b09d7c23 */ /* 0x100fe200080100a0 */
[----:B------:R-:W-:Y:S01]  /*6d60*/  PRMT R159, R155, 0x7632, R159 ;  /* 0x000076329b9f7816 */ /* 0x000fe2000000009f */
[----:B------:R-:W-:Y:S01]  /*6d70*/  FFMA.FTZ R162, R172, UR4, R160 ;  /* 0x00000004aca27c23 */ /* 0x000fe200080100a0 */
        /* <DEDUP_REMOVED lines=8> */
[----:B------:R-:W-:Y:S01]  /*6e00*/  FMUL.FTZ R156, R128, UR12 ;  /* 0x0000000c809c7c20 */ /* 0x000fe20008410000 */
[----:B------:R-:W0:Y:S01]  /*6e10*/  LDC.64 R162, c[0x0][0x478] ;  /* 0x00011e00ffa27b82 */ /* 0x000e220000000a00 */
[C---:B------:R-:W-:Y:S01]  /*6e20*/  FMUL.FTZ R159, R131.reuse, UR12 ;  /* 0x0000000c839f7c20 */ /* 0x040fe20008410000 */
[----:B------:R-:W-:Y:S01]  /*6e30*/  F2FP.BF16.F32.PACK_AB R128, R131, R128 ;  /* 0x000000808380723e */ /* 0x000fe200000010ff */
[----:B------:R-:W-:Y:S01]  /*6e40*/  FADD.FTZ R158, R177, -R158 ;  /* 0x8000009eb19e7221 */ /* 0x000fe20000010000 */
[----:B------:R-:W-:Y:S01]  /*6e50*/  SHF.L.U32 R131, R154, 0x10, RZ ;  /* 0x000000109a837819 */ /* 0x000fe200000006ff */
[----:B------:R-:W-:Y:S01]  /*6e60*/  FADD.FTZ R234, R173, -R234 ;  /* 0x800000eaadea7221 */ /* 0x000fe20000010000 */
[----:B------:R-:W-:Y:S01]  /*6e70*/  F2FP.BF16.F32.PACK_AB R156, R159, R156 ;  /* 0x0000009c9f9c723e */ /* 0x000fe200000010ff */
[----:B------:R-:W-:Y:S01]  /*6e80*/  FMUL.FTZ R237, R236, UR12 ;  /* 0x0000000ceced7c20 */ /* 0x000fe20008410000 */
[----:B------:R-:W1:Y:S01]  /*6e90*/  LDC.64 R160, c[0x0][0x468] ;  /* 0x00011a00ffa07b82 */ /* 0x000e620000000a00 */
[----:B------:R-:W-:Y:S01]  /*6ea0*/  SHF.L.U32 R159, R155, 0x10, RZ ;  /* 0x000000109b9f7819 */ /* 0x000fe200000006ff */
[----:B------:R-:W-:Y:S01]  /*6eb0*/  FFMA.FTZ R131, R158, UR24, R131 ;  /* 0x000000189e837c23 */ /* 0x000fe20008010083 */
[----:B------:R-:W-:Y:S01]  /*6ec0*/  FMUL.FTZ R158, R129, UR12 ;  /* 0x0000000c819e7c20 */ /* 0x000fe20008410000 */
[----:B------:R-:W-:Y:S01]  /*6ed0*/  F2FP.BF16.F32.PACK_AB R129, R130, R129 ;  /* 0x000000818281723e */ /* 0x000fe200000010ff */
[----:B------:R-:W-:Y:S01]  /*6ee0*/  FMUL.FTZ R239, R157, UR12 ;  /* 0x0000000c9def7c20 */ /* 0x000fe20008410000 */
[----:B------:R-:W-:Y:S01]  /*6ef0*/  FFMA.FTZ R238, R234, UR24, R159 ;  /* 0x00000018eaee7c23 */ /* 0x000fe2000801009f */
[----:B------:R-:W-:Y:S01]  /*6f00*/  FMUL.FTZ R159, R130, UR12 ;  /* 0x0000000c829f7c20 */ /* 0x000fe20008410000 */
[----:B------:R-:W-:Y:S01]  /*6f10*/  F2FP.BF16.F32.PACK_AB R130, R236, R131 ;  /* 0x00000083ec82723e */ /* 0x000fe200000010ff */
[----:B------:R-:W-:Y:S01]  /*6f20*/  FMUL.FTZ R234, R131, UR12 ;  /* 0x0000000c83ea7c20 */ /* 0x000fe20008410000 */
[----:B------:R-:W-:Y:S01]  /*6f30*/  FMUL.FTZ R236, R238, UR12 ;  /* 0x0000000ceeec7c20 */ /* 0x000fe20008410000 */
[----:B------:R-:W-:-:S02]  /*6f40*/  F2FP.BF16.F32.PACK_AB R131, R157, R238 ;  /* 0x000000ee9d83723e */ /* 0x000fc400000010ff */
[----:B------:R-:W-:Y:S02]  /*6f50*/  F2FP.BF16.F32.PACK_AB R157, R159, R158 ;  /* 0x0000009e9f9d723e */ /* 0x000fe400000010ff */
[----:B------:R-:W-:Y:S01]  /*6f60*/  F2FP.BF16.F32.PACK_AB R158, R237, R234 ;  /* 0x000000eaed9e723e */ /* 0x000fe200000010ff */
[----:B0-----:R-:W-:Y:S01]  /*6f70*/  IMAD.WIDE.U32 R162, R30, 0x10, R162 ;  /* 0x000000101ea27825 */ /* 0x001fe200078e00a2 */
[----:B------:R-:W-:-:S04]  /*6f80*/  F2FP.BF16.F32.PACK_AB R159, R239, R236 ;  /* 0x000000ecef9f723e */ /* 0x000fc800000010ff */
[----:B------:R0:W-:Y:S01]  /*6f90*/  STG.E.128 desc[UR14][R162.64], R128 ;  /* 0x00000080a2007986 */ /* 0x0001e2000c101d0e */
[----:B-1----:R-:W-:-:S05]  /*6fa0*/  IMAD.WIDE.U32 R160, R30, 0x10, R160 ;  /* 0x000000101ea07825 */ /* 0x002fca00078e00a0 */
[----:B------:R0:W-:Y:S02]  /*6fb0*/  STG.E.128 desc[UR14][R160.64], R156 ;  /* 0x0000009ca0007986 */ /* 0x0001e4000c101d0e */
.L_x_31:
[----:B------:R-:W-:Y:S05]  /*6fc0*/  BSYNC.RECONVERGENT B0 ;  /* 0x0000000000007941 */ /* 0x000fea0003800200 */
.L_x_13:
[----:B------:R-:W-:Y:S02]  /*6fd0*/  UIADD3 UR7, UPT, UPT, UR7, UR22, URZ ;  /* 0x0000001607077290 */ /* 0x000fe4000fffe0ff */
[----:B------:R-:W-:Y:S02]  /*6fe0*/  UPLOP3.LUT UP2, UPT, UPT, UPT, UP2, 0x40, 0x4 ;  /* 0x000000000004789c */ /* 0x000fe40003f4e820 */
[----:B------:R-:W-:-:S09]  /*6ff0*/  UISETP.GE.AND UP1, UPT, UR7, UR23, UPT ;  /* 0x000000170700728c */ /* 0x000fd2000bf26270 */
[----:B------:R-:W-:Y:S05]  /*7000*/  BRA.U !UP1, `(.L_x_51) ;  /* 0xffffff99094c7547 */ /* 0x000fea000b83ffff */
.L_x_0:
[----:B------:R-:W0:Y:S08]  /*7010*/  S2UR UR4, SR_CTAID.X ;  /* 0x00000000000479c3 */ /* 0x000e300000002500 */
[----:B------:R-:W1:Y:S08]  /*7020*/  LDC.64 R2, c[0x0][0x440] ;  /* 0x00011000ff027b82 */ /* 0x000e700000000a00 */
[----:B------:R-:W2:Y:S08]  /*7030*/  LDC.64 R4, c[0x0][0x448] ;  /* 0x00011200ff047b82 */ /* 0x000eb00000000a00 */
[----:B------:R-:W3:Y:S01]  /*7040*/  LDC.64 R6, c[0x0][0x440] ;  /* 0x00011000ff067b82 */ /* 0x000ee20000000a00 */
[----:B0-----:R-:W-:-:S06]  /*7050*/  UIMAD UR4, UR4, UR6, URZ ;  /* 0x00000006040472a4 */ /* 0x001fcc000f8e02ff */
[----:B------:R-:W-:Y:S01]  /*7060*/  MOV R19, UR4 ;  /* 0x0000000400137c02 */ /* 0x000fe20008000f00 */
[----:B------:R-:W0:Y:S03]  /*7070*/  LDC.64 R8, c[0x0][0x448] ;  /* 0x00011200ff087b82 */ /* 0x000e260000000a00 */
[----:B------:R-:W-:-:S05]  /*7080*/  LEA.HI R19, R19, R0, RZ, 0x1d ;  /* 0x0000000013137211 */ /* 0x000fca00078fe8ff */
[----:B------:R-:W4:Y:S01]  /*7090*/  LDC.64 R10, c[0x0][0x440] ;  /* 0x00011000ff0a7b82 */ /* 0x000f220000000a00 */
[----:B-1----:R-:W-:-:S04]  /*70a0*/  @P5 IMAD.WIDE.U32 R2, R19, 0x20, R2 ;  /* 0x0000002013025825 */ /* 0x002fc800078e0002 */
[C---:B--2---:R-:W-:Y:S01]  /*70b0*/  @P5 IMAD.WIDE.U32 R4, R19.reuse, 0x20, R4 ;  /* 0x0000002013045825 */ /* 0x044fe200078e0004 */
[----:B------:R-:W-:Y:S01]  /*70c0*/  @P5 IADD3 R19, PT, PT, R19, 0x80, RZ ;  /* 0x0000008013135810 */ /* 0x000fe20007ffe0ff */
[----:B------:R1:W-:Y:S01]  /*70d0*/  @P5 STG.E.128 desc[UR14][R2.64], R88 ;  /* 0x0000005802005986 */ /* 0x0003e2000c101d0e */
[----:B------:R-:W2:Y:S03]  /*70e0*/  LDC.64 R12, c[0x0][0x448] ;  /* 0x00011200ff0c7b82 */ /* 0x000ea60000000a00 */
[C---:B---3--:R-:W-:Y:S01]  /*70f0*/  @P4 IMAD.WIDE.U32 R6, R19.reuse, 0x20, R6 ;  /* 0x0000002013064825 */ /* 0x048fe200078e0006 */
[----:B------:R1:W-:Y:S04]  /*7100*/  @P5 STG.E.128 desc[UR14][R2.64+0x10], R92 ;  /* 0x0000105c02005986 */ /* 0x0003e8000c101d0e */
[----:B------:R-:W3:Y:S01]  /*7110*/  LDC.64 R14, c[0x0][0x440] ;  /* 0x00011000ff0e7b82 */ /* 0x000ee20000000a00 */
[C---:B0-----:R-:W-:Y:S01]  /*7120*/  @P4 IMAD.WIDE.U32 R8, R19.reuse, 0x20, R8 ;  /* 0x0000002013084825 */ /* 0x041fe200078e0008 */
[----:B------:R-:W-:Y:S01]  /*7130*/  @P4 IADD3 R19, PT, PT, R19, 0x80, RZ ;  /* 0x0000008013134810 */ /* 0x000fe20007ffe0ff */
[----:B------:R1:W-:Y:S04]  /*7140*/  @P5 STG.E.128 desc[UR14][R4.64], R56 ;  /* 0x0000003804005986 */ /* 0x0003e8000c101d0e */
[----:B------:R1:W-:Y:S01]  /*7150*/  @P5 STG.E.128 desc[UR14][R4.64+0x10], R60 ;  /* 0x0000103c04005986 */ /* 0x0003e2000c101d0e */
[----:B------:R-:W0:Y:S01]  /*7160*/  LDC.64 R16, c[0x0][0x448] ;  /* 0x00011200ff107b82 */ /* 0x000e220000000a00 */
[----:B----4-:R-:W-:-:S02]  /*7170*/  @P3 IMAD.WIDE.U32 R10, R19, 0x20, R10 ;  /* 0x00000020130a3825 */ /* 0x010fc400078e000a */
[----:B------:R1:W-:Y:S04]  /*7180*/  @P4 STG.E.128 desc[UR14][R6.64], R136 ;  /* 0x0000008806004986 */ /* 0x0003e8000c101d0e */
[----:B------:R1:W-:Y:S01]  /*7190*/  @P4 STG.E.128 desc[UR14][R6.64+0x10], R140 ;  /* 0x0000108c06004986 */ /* 0x0003e2000c101d0e */
[C---:B--2---:R-:W-:Y:S01]  /*71a0*/  @P3 IMAD.WIDE.U32 R12, R19.reuse, 0x20, R12 ;  /* 0x00000020130c3825 */ /* 0x044fe200078e000c */
[----:B------:R-:W-:Y:S02]  /*71b0*/  @P3 IADD3 R19, PT, PT, R19, 0x80, RZ ;  /* 0x0000008013133810 */ /* 0x000fe40007ffe0ff */
[----:B------:R1:W-:Y:S04]  /*71c0*/  @P4 STG.E.128 desc[UR14][R8.64], R96 ;  /* 0x0000006008004986 */ /* 0x0003e8000c101d0e */
[----:B------:R1:W-:Y:S01]  /*71d0*/  @P4 STG.E.128 desc[UR14][R8.64+0x10], R100 ;  /* 0x0000106408004986 */ /* 0x0003e2000c101d0e */
[----:B---3--:R-:W-:-:S03]  /*71e0*/  @P2 IMAD.WIDE.U32 R14, R19, 0x20, R14 ;  /* 0x00000020130e2825 */ /* 0x008fc600078e000e */
[----:B------:R1:W-:Y:S04]  /*71f0*/  @P3 STG.E.128 desc[UR14][R10.64], R104 ;  /* 0x000000680a003986 */ /* 0x0003e8000c101d0e */
[----:B------:R1:W-:Y:S01]  /*7200*/  @P3 STG.E.128 desc[UR14][R10.64+0x10], R108 ;  /* 0x0000106c0a003986 */ /* 0x0003e2000c101d0e */
[----:B0-----:R-:W-:-:S03]  /*7210*/  @P2 IMAD.WIDE.U32 R16, R19, 0x20, R16 ;  /* 0x0000002013102825 */ /* 0x001fc600078e0010 */
[----:B------:R1:W-:Y:S04]  /*7220*/  @P3 STG.E.128 desc[UR14][R12.64], R64 ;  /* 0x000000400c003986 */ /* 0x0003e8000c101d0e */
[----:B------:R1:W-:Y:S04]  /*7230*/  @P3 STG.E.128 desc[UR14][R12.64+0x10], R68 ;  /* 0x000010440c003986 */ /* 0x0003e8000c101d0e */
[----:B------:R1:W-:Y:S04]  /*7240*/  @P2 STG.E.128 desc[UR14][R14.64], R112 ;  /* 0x000000700e002986 */ /* 0x0003e8000c101d0e */
[----:B------:R1:W-:Y:S04]  /*7250*/  @P2 STG.E.128 desc[UR14][R14.64+0x10], R116 ;  /* 0x000010740e002986 */ /* 0x0003e8000c101d0e */
[----:B------:R1:W-:Y:S04]  /*7260*/  @P2 STG.E.128 desc[UR14][R16.64], R72 ;  /* 0x0000004810002986 */ /* 0x0003e8000c101d0e */
[----:B------:R1:W-:Y:S01]  /*7270*/  @P2 STG.E.128 desc[UR14][R16.64+0x10], R76 ;  /* 0x0000104c10002986 */ /* 0x0003e2000c101d0e */
[----:B------:R-:W-:Y:S05]  /*7280*/  @!P1 EXIT ;  /* 0x000000000000994d */ /* 0x000fea0003800000 */
[----:B-1----:R-:W0:Y:S01]  /*7290*/  LDC.64 R2, c[0x0][0x440] ;  /* 0x00011000ff027b82 */ /* 0x002e220000000a00 */
[----:B------:R-:W-:-:S07]  /*72a0*/  @P2 IADD3 R19, PT, PT, R19, 0x80, RZ ;  /* 0x0000008013132810 */ /* 0x000fce0007ffe0ff */
[----:B------:R-:W1:Y:S01]  /*72b0*/  LDC.64 R4, c[0x0][0x448] ;  /* 0x00011200ff047b82 */ /* 0x000e620000000a00 */
[----:B0-----:R-:W-:-:S05]  /*72c0*/  IMAD.WIDE.U32 R2, R19, 0x20, R2 ;  /* 0x0000002013027825 */ /* 0x001fca00078e0002 */
[----:B------:R-:W-:Y:S01]  /*72d0*/  STG.E.128 desc[UR14][R2.64], R120 ;  /* 0x0000007802007986 */ /* 0x000fe2000c101d0e */
[----:B-1----:R-:W-:-:S03]  /*72e0*/  IMAD.WIDE.U32 R4, R19, 0x20, R4 ;  /* 0x0000002013047825 */ /* 0x002fc600078e0004 */
[----:B------:R-:W-:Y:S04]  /*72f0*/  STG.E.128 desc[UR14][R2.64+0x10], R124 ;  /* 0x0000107c02007986 */ /* 0x000fe8000c101d0e */
[----:B------:R-:W-:Y:S04]  /*7300*/  STG.E.128 desc[UR14][R4.64], R80 ;  /* 0x0000005004007986 */ /* 0x000fe8000c101d0e */
[----:B------:R-:W-:Y:S01]  /*7310*/  STG.E.128 desc[UR14][R4.64+0x10], R84 ;  /* 0x0000105404007986 */ /* 0x000fe2000c101d0e */
[----:B------:R-:W-:Y:S05]  /*7320*/  EXIT ;  /* 0x000000000000794d */ /* 0x000fea0003800000 */
.L_x_52:
[----:B------:R-:W-:-:S00]  /*7330*/  BRA `(.L_x_52) ;  /* 0xfffffffc00fc7947 */ /* 0x000fc0000383ffff */
[----:B------:R-:W-:-:S00]  /*7340*/  NOP ;  /* 0x0000000000007918 */ /* 0x000fc00000000000 */
        /* <DEDUP_REMOVED lines=11> */
.L_x_19274:


//--------------------- .text._ZN10layer_norm13ln_bwd_kernelINS_13Kernel_traitsI13__nv_bfloat16S2_S2_S2_fjLj5120ELj1ELj1ELj4ELj16ENS_18Kernel_traits_baseILj5120ES2_S2_S2_S2_fjLj128EEEEELb0ELb0ELb0ELb1EEEvNS_9BwdParamsE --------------------------
	.section	.text._ZN10layer_norm13ln_bwd_kernelINS_13Kernel_traitsI13__nv_bfloat16S2_S2_S2_fjLj5120ELj1ELj1ELj4ELj16ENS_18Kernel_traits_baseILj5120ES2_S2_S2_S2_fjLj128EEEEELb0ELb0ELb0ELb1EEEvNS_9BwdParamsE,"ax",@progbits
	.align	128
        .global         _ZN10layer_norm13ln_bwd_kernelINS_13Kernel_traitsI13__nv_bfloat16S2_S2_S2_fjLj5120ELj1ELj1ELj4ELj16ENS_18Kernel_traits_baseILj5120ES2_S2_S2_S2_fjLj128EEEEELb0ELb0ELb0ELb1EEEvNS_9BwdParamsE
        .type           _ZN10layer_norm13ln_bwd_kernelINS_13Kernel_traitsI13__nv_bfloat16S2_S2_S2_fjLj5120ELj1ELj1ELj4ELj16ENS_18Kernel_traits_baseILj5120ES2_S2_S2_S2_fjLj128EEEEELb0ELb0ELb0ELb1EEEvNS_9BwdParamsE,@function
        .size           _ZN10layer_norm13ln_bwd_kernelINS_13Kernel_traitsI13__nv_bfloat16S2_S2_S2_fjLj5120ELj1ELj1ELj4ELj16ENS_18Kernel_traits_baseILj5120ES2_S2_S2_S2_fjLj128EEEEELb0ELb0ELb0ELb1EEEvNS_9BwdParamsE,(.L_x_19275 - _ZN10layer_norm13ln_bwd_kernelINS_13Kernel_traitsI13__nv_bfloat16S2_S2_S2_fjLj5120ELj1ELj1ELj4ELj16ENS_18Kernel_traits_baseILj5120ES2_S2_S2_S2_fjLj128EEEEELb0ELb0ELb0ELb1EEEvNS_9BwdParamsE)
        .other          _ZN10layer_norm13ln_bwd_kernelINS_13Kernel_traitsI13__nv_bfloat16S2_S2_S2_fjLj5120ELj1ELj1ELj4ELj16ENS_18Kernel_traits_baseILj5120ES2_S2_S2_S2_fjLj128EEEEELb0ELb0ELb0ELb1EEEvNS_9BwdParamsE,@"STO_CUDA_ENTRY STV_DEFAULT"
_ZN10layer_norm13ln_bwd_kernelINS_13Kernel_traitsI13__nv_bfloat16S2_S2_S2_fjLj5120ELj1ELj1ELj4ELj16ENS_18Kernel_traits_baseILj5120ES2_S2_S2_S2_fjLj128EEEEELb0ELb0ELb0ELb1EEEvNS_9BwdParamsE:
.text._ZN10layer_norm13ln_bwd_kernelINS_13Kernel_traitsI13__nv_bfloat16S2_S2_S2_fjLj5120ELj1ELj1ELj4ELj16ENS_18Kernel_traits_baseILj5120ES2_S2_S2_S2_fjLj128EEEEELb0ELb0ELb0ELb1EEEvNS_9BwdParamsE:
[----:B------:R-:W-:Y:S08]  /*0000*/  LDC R1, c[0x0][0x37c] ;  /* 0x0000df00ff017b82 */ /* 0x000ff00000000800 */
[----:B------:R-:W0:Y:S01]  /*0010*/  S2UR UR9, SR_CTAID.X ;  /* 0x00000000000979c3 */ /* 0x000e220000002500 */
[----:B------:R-:W0:Y:S01]  /*0020*/  LDCU UR4, c[0x0][0x384] ;  /* 0x00007080ff0477ac */ /* 0x000e220008000800 */
[----:B------:R-:W1:Y:S01]  /*0030*/  S2R R0, SR_TID.X ;  /* 0x0000000000007919 */ /* 0x000e620000002100 */
        /* <DEDUP_REMOVED lines=20> */
[----:B------:R-:W-:Y:S01]  /*0180*/  CS2R R62, SRZ ;  /* 0x00000000003e7805 */ /* 0x000fe2000001ff00 */
[----:B0-----:R-:W-:Y:S01]  /*0190*/  UISETP.GE.AND UP0, UPT, UR9, UR4, UPT ;  /* 0x000000040900728c */ /* 0x001fe2000bf06270 */
        /* <DEDUP_REMOVED lines=18> */
[----:B------:R-:W-:Y:S01]  /*02c0*/  CS2R R48, SRZ ;  /* 0x0000000000307805 */ /* 0x000fe2000001ff00 */
[----:B------:R-:W0:Y:S01]  /*02d0*/  LDCU.64 UR18, c[0x0][0x358] ;  /* 0x00006b00ff1277ac */ /* 0x000e220008000a00 */
[----:B-1----:R-:W-:Y:S05]  /*02e0*/  BRA.U UP0, `(.L_x_53) ;  /* 0x00000069004c7547 */ /* 0x002fea000b800000 */
[----:B------:R-:W1:Y:S01]  /*02f0*/  LDC.64 R2, c[0x0][0x3d0] ;  /* 0x0000f400ff027b82 */ /* 0x000e620000000a00 */
[----:B------:R-:W2:Y:S01]  /*0300*/  LDCU.64 UR4, c[0x0][0x3e0] ;  /* 0x00007c00ff0477ac */ /* 0x000ea20008000a00 */
[----:B------:R-:W-:Y:S01]  /*0310*/  HFMA2 R140, -RZ, RZ, 0, 0 ;  /* 0x00000000ff8c7431 */ /* 0x000fe200000001ff */
        /* <DEDUP_REMOVED lines=20> */
[----:B------:R-:W-:Y:S01]  /*0460*/  CS2R R36, SRZ ;  /* 0x0000000000247805 */ /* 0x000fe2000001ff00 */
[----:B-1----:R-:W-:Y:S01]  /*0470*/  IMAD.WIDE.U32 R2, R0, 0x10, R2 ;  /* 0x0000001000027825 */ /* 0x002fe200078e0002 */
[----:B------:R-:W-:Y:S02]  /*0480*/  CS2R R38, SRZ ;  /* 0x0000000000267805 */ /* 0x000fe4000001ff00 */
[----:B------:R-:W-:-:S02]  /*0490*/  CS2R R40, SRZ ;  /* 0x0000000000287805 */ /* 0x000fc4000001ff00 */
[----:B------:R-:W-:Y:S02]  /*04a0*/  CS2R R42, SRZ ;  /* 0x00000000002a7805 */ /* 0x000fe4000001ff00 */
[----:B------:R-:W-:Y:S01]  /*04b0*/  CS2R R44, SRZ ;  /* 0x00000000002c7805 */ /* 0x000fe2000001ff00 */
[----:B0-----:R-:W3:Y:S01]  /*04c0*/  LDG.E.128 R176, desc[UR18][R2.64] ;  /* 0x0000001202b07981 */ /* 0x001ee2000c1e1d00 */
[----:B------:R-:W-:Y:S02]  /*04d0*/  CS2R R46, SRZ ;  /* 0x00000000002e7805 */ /* 0x000fe4000001ff00 */
[----:B------:R-:W-:Y:S02]  /*04e0*/  CS2R R108, SRZ ;  /* 0x00000000006c7805 */ /* 0x000fe4000001ff00 */
[----:B------:R-:W-:Y:S01]  /*04f0*/  CS2R R110, SRZ ;  /* 0x00000000006e7805 */ /* 0x000fe2000001ff00 */
[----:B------:R-:W4:Y:S01]  /*0500*/  LDG.E.128 R16, desc[UR18][R2.64+0x800] ;  /* 0x0008001202107981 */ /* 0x000f22000c1e1d00 */
[----:B------:R-:W-:-:S02]  /*0510*/  CS2R R112, SRZ ;  /* 0x0000000000707805 */ /* 0x000fc4000001ff00 */
[----:B------:R-:W-:Y:S01]  /*0520*/  CS2R R114, SRZ ;  /* 0x0000000000727805 */ /* 0x000fe2000001ff00 */
[----:B------:R-:W-:Y:S01]  /*0530*/  UPLOP3.LUT UP2, UPT, UPT, UPT, UPT, 0x40, 0x4 ;  /* 0x000000000004789c */ /* 0x000fe20003f4e870 */
[----:B------:R-:W5:Y:S01]  /*0540*/  LDG.E.128 R12, desc[UR18][R2.64+0x1000] ;  /* 0x00100012020c7981 */ /* 0x000f62000c1e1d00 */
[----:B------:R-:W0:Y:S03]  /*0550*/  LDCU UR21, c[0x0][0x388] ;  /* 0x00007100ff1577ac */ /* 0x000e260008000800 */
[----:B------:R-:W5:Y:S01]  /*0560*/  LDG.E.128 R8, desc[UR18][R2.64+0x1800] ;  /* 0x0018001202087981 */ /* 0x000f62000c1e1d00 */
[----:B------:R-:W1:Y:S03]  /*0570*/  LDCU.U8 UR20, c[0x0][0x410] ;  /* 0x00008200ff1477ac */ /* 0x000e660008000000 */
[----:B------:R0:W5:Y:S01]  /*0580*/  LDG.E.128 R4, desc[UR18][R2.64+0x2000] ;  /* 0x0020001202047981 */ /* 0x000162000c1e1d00 */
[----:B--2---:R-:W-:Y:S01]  /*0590*/  UISETP.NE.U32.AND UP0, UPT, UR4, URZ, UPT ;  /* 0x000000ff0400728c */ /* 0x004fe2000bf05070 */
[----:B------:R-:W-:Y:S01]  /*05a0*/  MOV R0, RZ ;  /* 0x000000ff00007202 */ /* 0x000fe20000000f00 */
[----:B------:R-:W2:Y:S02]  /*05b0*/  LDCU UR24, c[0x0][0x400] ;  /* 0x00008000ff1877ac */ /* 0x000ea40008000800 */
[----:B------:R-:W-:Y:S01]  /*05c0*/  UISETP.NE.AND.EX UP0, UPT, UR5, URZ, UPT, UP0 ;  /* 0x000000ff0500728c */ /* 0x000fe2000bf05300 */
[----:B------:R-:W1:Y:S01]  /*05d0*/  LDCU.64 UR26, c[0x0][0x478] ;  /* 0x00008f00ff1a77ac */ /* 0x000e620008000a00 */
[----:B0-----:R-:W-:Y:S01]  /*05e0*/  CS2R R2, SRZ ;  /* 0x0000000000027805 */ /* 0x001fe2000001ff00 */
[----:B------:R-:W0:Y:S01]  /*05f0*/  LDCU.128 UR12, c[0x0][0x3c0] ;  /* 0x00007800ff0c77ac */ /* 0x000e220008000c00 */
[----:B------:R-:W0:Y:S01]  /*0600*/  LDCU.64 UR22, c[0x0][0x438] ;  /* 0x00008700ff1677ac */ /* 0x000e220008000a00 */
[----:B------:R-:W0:Y:S01]  /*0610*/  LDCU.64 UR28, c[0x0][0x380] ;  /* 0x00007000ff1c77ac */ /* 0x000e220008000a00 */
[----:B------:R-:W-:Y:S01]  /*0620*/  UMOV UR6, UR9 ;  /* 0x0000000900067c82 */ /* 0x000fe20008000000 */
[----:B---3--:R-:W-:-:S02]  /*0630*/  PRMT R251, R176, 0x7632, R251 ;  /* 0x00007632b0fb7816 */ /* 0x008fc400000000fb */
[----:B------:R-:W-:Y:S02]  /*0640*/  SHF.L.U32 R252, R176, 0x10, RZ ;  /* 0x00000010b0fc7819 */ /* 0x000fe400000006ff */
[C---:B------:R-:W-:Y:S02]  /*0650*/  PRMT R180, R178.reuse, 0x7632, R180 ;  /* 0x00007632b2b47816 */ /* 0x040fe400000000b4 */
[----:B------:R-:W-:Y:S02]  /*0660*/  SHF.L.U32 R181, R178, 0x10, RZ ;  /* 0x00000010b2b57819 */ /* 0x000fe400000006ff */
[----:B------:R-:W-:Y:S02]  /*0670*/  PRMT R182, R177, 0x7632, R182 ;  /* 0x00007632b1b67816 */ /* 0x000fe400000000b6 */
[----:B------:R-:W-:Y:S02]  /*0680*/  PRMT R178, R179, 0x7632, R178 ;  /* 0x00007632b3b27816 */ /* 0x000fe400000000b2 */
[----:B----4-:R-:W-:-:S02]  /*0690*/  PRMT R176, R16, 0x7632, R176 ;  /* 0x0000763210b07816 */ /* 0x010fc400000000b0 */
[----:B------:R-:W-:Y:S02]  /*06a0*/  PRMT R174, R17, 0x7632, R174 ;  /* 0x0000763211ae7816 */ /* 0x000fe400000000ae */
[----:B------:R-:W-:Y:S02]  /*06b0*/  PRMT R171, R18, 0x7632, R171 ;  /* 0x0000763212ab7816 */ /* 0x000fe400000000ab */
[----:B------:R-:W-:Y:S02]  /*06c0*/  PRMT R167, R19, 0x7632, R167 ;  /* 0x0000763213a77816 */ /* 0x000fe400000000a7 */
[----:B-----5:R-:W-:Y:S02]  /*06d0*/  PRMT R163, R12, 0x7632, R163 ;  /* 0x000076320ca37816 */ /* 0x020fe400000000a3 */
[----:B------:R-:W-:Y:S02]  /*06e0*/  PRMT R161, R13, 0x7632, R161 ;  /* 0x000076320da17816 */ /* 0x000fe400000000a1 */
[----:B------:R-:W-:-:S02]  /*06f0*/  PRMT R159, R14, 0x7632, R159 ;  /* 0x000076320e9f7816 */ /* 0x000fc4000000009f */
[----:B------:R-:W-:Y:S02]  /*0700*/  PRMT R157, R15, 0x7632, R157 ;  /* 0x000076320f9d7816 */ /* 0x000fe4000000009d */
[----:B------:R-:W-:Y:S02]  /*0710*/  PRMT R155, R8, 0x7632, R155 ;  /* 0x00007632089b7816 */ /* 0x000fe4000000009b */
[----:B------:R-:W-:Y:S02]  /*0720*/  PRMT R153, R9, 0x7632, R153 ;  /* 0x0000763209997816 */ /* 0x000fe40000000099 */
[----:B------:R-:W-:Y:S02]  /*0730*/  PRMT R151, R10, 0x7632, R151 ;  /* 0x000076320a977816 */ /* 0x000fe40000000097 */
[----:B------:R-:W-:Y:S02]  /*0740*/  PRMT R149, R11, 0x7632, R149 ;  /* 0x000076320b957816 */ /* 0x000fe40000000095 */
[----:B------:R-:W-:-:S02]  /*0750*/  PRMT R147, R4, 0x7632, R147 ;  /* 0x0000763204937816 */ /* 0x000fc40000000093 */
[----:B------:R-:W-:Y:S02]  /*0760*/  PRMT R145, R5, 0x7632, R145 ;  /* 0x0000763205917816 */ /* 0x000fe40000000091 */
[----:B------:R-:W-:Y:S02]  /*0770*/  PRMT R143, R6, 0x7632, R143 ;  /* 0x00007632068f7816 */ /* 0x000fe4000000008f */
[----:B------:R-:W-:Y:S02]  /*0780*/  PRMT R141, R7, 0x7632, R141 ;  /* 0x00007632078d7816 */ /* 0x000fe4000000008d */
[----:B------:R-:W-:Y:S02]  /*0790*/  SHF.L.U32 R183, R177, 0x10, RZ ;  /* 0x00000010b1b77819 */ /* 0x000fe400000006ff */
[----:B------:R-:W-:Y:S02]  /*07a0*/  SHF.L.U32 R177, R16, 0x10, RZ ;  /* 0x0000001010b17819 */ /* 0x000fe400000006ff */
[----:B------:R-:W-:-:S02]  /*07b0*/  SHF.L.U32 R175, R17, 0x10, RZ ;  /* 0x0000001011af7819 */ /* 0x000fc400000006ff */
[----:B------:R-:W-:Y:S02]  /*07c0*/  CS2R R16, SRZ ;  /* 0x0000000000107805 */ /* 0x000fe4000001ff00 */
[----:B------:R-:W-:Y:S02]  /*07d0*/  SHF.L.U32 R172, R18, 0x10, RZ ;  /* 0x0000001012ac7819 */ /* 0x000fe400000006ff */
[----:B------:R-:W-:Y:S02]  /*07e0*/  SHF.L.U32 R168, R19, 0x10, RZ ;  /* 0x0000001013a87819 */ /* 0x000fe400000006ff */
[----:B------:R-:W-:Y:S02]  /*07f0*/  CS2R R18, SRZ ;  /* 0x0000000000127805 */ /* 0x000fe4000001ff00 */
        /* <DEDUP_REMOVED lines=20> */
[----:B------:R-:W-:Y:S02]  /*0940*/  SHF.L.U32 R182, R182, 0x10, RZ ;  /* 0x00000010b6b67819 */ /* 0x000fe400000006ff */
[----:B------:R-:W-:Y:S02]  /*0950*/  SHF.L.U32 R180, R180, 0x10, RZ ;  /* 0x00000010b4b47819 */ /* 0x000fe400000006ff */
[----:B------:R-:W-:Y:S02]  /*0960*/  SHF.L.U32 R178, R178, 0x10, RZ ;  /* 0x00000010b2b27819 */ /* 0x000fe400000006ff */
[----:B------:R-:W-:Y:S02]  /*0970*/  SHF.L.U32 R176, R176, 0x10, RZ ;  /* 0x00000010b0b07819 */ /* 0x000fe400000006ff */
        /* <DEDUP_REMOVED lines=14> */
[----:B012---:R-:W-:-:S07]  /*0a60*/  SHF.L.U32 R141, R141, 0x10, RZ ;  /* 0x000000108d8d7819 */ /* 0x007fce00000006ff */
.L_x_60:
[----:B0123--:R-:W0:Y:S01]  /*0a70*/  S2R R68, SR_TID.X ;  /* 0x0000000000447919 */ /* 0x00fe220000002100 */
[----:B------:R-:W1:Y:S01]  /*0a80*/  @UP0 LDCU.64 UR4, c[0x0][0x3e0] ;  /* 0x00007c00ff0407ac */ /* 0x000e620008000a00 */
[----:B------:R-:W2:Y:S01]  /*0a90*/  LDC.64 R100, c[0x0][0x3a8] ;  /* 0x0000ea00ff647b82 */ /* 0x000ea20000000a00 */
[----:B------:R-:W-:Y:S01]  /*0aa0*/  PLOP3.LUT P0, PT, PT, PT, UP0, 0x80, 0x8 ;  /* 0x000000000008781c */ /* 0x000fe20003f0f008 */
[----:B------:R-:W-:Y:S02]  /*0ab0*/  UIMAD UR7, UR6, UR21, URZ ;  /* 0x00000015060772a4 */ /* 0x000fe4000f8e02ff */
[----:B------:R-:W-:Y:S02]  /*0ac0*/  UIMAD.WIDE UR10, UR6, 0x4, UR12 ;  /* 0x00000004060a78a5 */ /* 0x000fe4000f8e020c */
[----:B------:R-:W-:Y:S02]  /*0ad0*/  USHF.R.S32.HI UR8, URZ, 0x1f, UR7 ;  /* 0x0000001fff087899 */ /* 0x000fe40008011407 */
[----:B------:R-:W3:Y:S01]  /*0ae0*/  LDC.64 R104, c[0x0][0x428] ;  /* 0x00010a00ff687b82 */ /* 0x000ee20000000a00 */
[----:B------:R-:W-:-:S02]  /*0af0*/  UIMAD.WIDE UR16, UR6, 0x4, UR14 ;  /* 0x00000004061078a5 */ /* 0x000fc4000f8e020e */
[----:B------:R-:W-:Y:S02]  /*0b00*/  ULEA.HI UR8, UR8, UR7, URZ, 0x3 ;  /* 0x0000000708087291 */ /* 0x000fe4000f8f18ff */
[----:B-1----:R-:W-:-:S04]  /*0b10*/  @UP0 UIMAD.WIDE UR4, UR6, 0x2, UR4 ;  /* 0x00000002060408a5 */ /* 0x002fc8000f8e0204 */
[----:B------:R-:W-:Y:S02]  /*0b20*/  MOV R70, UR8 ;  /* 0x0000000800467c02 */ /* 0x000fe40008000f00 */
[C---:B0-----:R-:W-:Y:S02]  /*0b30*/  LOP3.LUT R69, R68.reuse, 0x1f, RZ, 0xc0, !PT ;  /* 0x0000001f44457812 */ /* 0x041fe400078ec0ff */
[----:B------:R-:W-:-:S04]  /*0b40*/  LOP3.LUT R68, R68, 0x60, RZ, 0xc0, !PT ;  /* 0x0000006044447812 */ /* 0x000fc800078ec0ff */
[----:B------:R-:W-:Y:S02]  /*0b50*/  LOP3.LUT R173, R68, R69, RZ, 0xfc, !PT ;  /* 0x0000004544ad7212 */ /* 0x000fe400078efcff */
[----:B------:R-:W-:Y:S02]  /*0b60*/  MOV R71, UR5 ;  /* 0x0000000500477c02 */ /* 0x000fe40008000f00 */
[----:B------:R-:W-:Y:S02]  /*0b70*/  LEA.HI.SX32 R173, R70, R173, 0x1d ;  /* 0x000000ad46ad7211 */ /* 0x000fe400078feaff */
[----:B------:R-:W-:Y:S02]  /*0b80*/  MOV R70, UR4 ;  /* 0x0000000400467c02 */ /* 0x000fe40008000f00 */
[----:B------:R-:W-:Y:S02]  /*0b90*/  MOV R68, UR10 ;  /* 0x0000000a00447c02 */ /* 0x000fe40008000f00 */
[----:B------:R-:W-:Y:S01]  /*0ba0*/  MOV R69, UR11 ;  /* 0x0000000b00457c02 */ /* 0x000fe20008000f00 */
[----:B------:R-:W4:Y:S01]  /*0bb0*/  @P0 LDG.E.U16 R186, desc[UR18][R70.64] ;  /* 0x0000001246ba0981 */ /* 0x000f22000c1e1500 */
[----:B--2---:R-:W-:-:S03]  /*0bc0*/  IMAD.WIDE.U32 R72, R173, 0x10, R100 ;  /* 0x00000010ad487825 */ /* 0x004fc600078e0064 */
[----:B------:R0:W2:Y:S01]  /*0bd0*/  LDG.E R184, desc[UR18][R68.64] ;  /* 0x0000001244b87981 */ /* 0x0000a2000c1e1900 */
[----:B------:R-:W-:Y:S02]  /*0be0*/  IADD3 R170, PT, PT, R173, 0x80, RZ ;  /* 0x00000080adaa7810 */ /* 0x000fe40007ffe0ff */
[----:B0-----:R-:W-:Y:S02]  /*0bf0*/  MOV R68, UR16 ;  /* 0x0000001000447c02 */ /* 0x001fe40008000f00 */
[----:B------:R-:W-:Y:S01]  /*0c00*/  MOV R69, UR17 ;  /* 0x0000001100457c02 */ /* 0x000fe20008000f00 */
[----:B------:R-:W-:-:S04]  /*0c10*/  IMAD.WIDE.U32 R76, R170, 0x10, R100 ;  /* 0x00000010aa4c7825 */ /* 0x000fc800078e0064 */
[----:B------:R-:W2:Y:S04]  /*0c20*/  LDG.E R185, desc[UR18][R68.64] ;  /* 0x0000001244b97981 */ /* 0x000ea8000c1e1900 */
[----:B------:R-:W2:Y:S04]  /*0c30*/  LDG.E.128 R76, desc[UR18][R76.64] ;  /* 0x000000124c4c7981 */ /* 0x000ea8000c1e1d00 */
[----:B------:R3:W2:Y:S02]  /*0c40*/  LDG.E.128 R68, desc[UR18][R72.64] ;  /* 0x0000001248447981 */ /* 0x0006a4000c1e1d00 */
[----:B---3--:R-:W-:-:S06]  /*0c50*/  IMAD.WIDE.U32 R72, R173, 0x10, R104 ;  /* 0x00000010ad487825 */ /* 0x008fcc00078e0068 */
[----:B------:R-:W3:Y:S01]  /*0c60*/  LDG.E.128 R72, desc[UR18][R72.64] ;  /* 0x0000001248487981 */ /* 0x000ee2000c1e1d00 */
[----:B------:R-:W-:-:S05]  /*0c70*/  IADD3 R169, PT, PT, R173, 0x100, RZ ;  /* 0x00000100ada97810 */ /* 0x000fca0007ffe0ff */
[----:B------:R-:W-:Y:S01]  /*0c80*/  IMAD.WIDE.U32 R84, R169, 0x10, R100 ;  /* 0x00000010a9547825 */ /* 0x000fe200078e0064 */
[----:B------:R-:W-:-:S03]  /*0c90*/  IADD3 R166, PT, PT, R173, 0x180, RZ ;  /* 0x00000180ada67810 */ /* 0x000fc60007ffe0ff */
[--C-:B------:R-:W-:Y:S02]  /*0ca0*/  IMAD.WIDE.U32 R80, R170, 0x10, R104.reuse ;  /* 0x00000010aa507825 */ /* 0x100fe400078e0068 */
[----:B------:R-:W3:Y:S01]  /*0cb0*/  LDG.E.128 R84, desc[UR18][R84.64] ;  /* 0x0000001254547981 */ /* 0x000ee2000c1e1d00 */
[----:B------:R-:W-:Y:S01]  /*0cc0*/  IADD3 R164, PT, PT, R173, 0x200, RZ ;  /* 0x00000200ada47810 */ /* 0x000fe20007ffe0ff */
[----:B------:R-:W-:Y:S02]  /*0cd0*/  IMAD.WIDE.U32 R88, R169, 0x10, R104 ;  /* 0x00000010a9587825 */ /* 0x000fe400078e0068 */
[----:B------:R-:W3:Y:S02]  /*0ce0*/  LDG.E.128 R80, desc[UR18][R80.64] ;  /* 0x0000001250507981 */ /* 0x000ee4000c1e1d00 */
[--C-:B------:R-:W-:Y:S02]  /*0cf0*/  IMAD.WIDE.U32 R92, R166, 0x10, R100.reuse ;  /* 0x00000010a65c7825 */ /* 0x100fe400078e0064 */
[----:B------:R-:W3:Y:S02]  /*0d00*/  LDG.E.128 R88, desc[UR18][R88.64] ;  /* 0x0000001258587981 */ /* 0x000ee4000c1e1d00 */
[----:B------:R-:W-:-:S02]  /*0d10*/  IMAD.WIDE.U32 R100, R164, 0x10, R100 ;  /* 0x00000010a4647825 */ /* 0x000fc400078e0064 */
[----:B------:R-:W3:Y:S04]  /*0d20*/  LDG.E.128 R92, desc[UR18][R92.64] ;  /* 0x000000125c5c7981 */ /* 0x000ee8000c1e1d00 */
[----:B------:R-:W3:Y:S01]  /*0d30*/  LDG.E.128 R100, desc[UR18][R100.64] ;  /* 0x0000001264647981 */ /* 0x000ee2000c1e1d00 */
[----:B------:R-:W-:-:S04]  /*0d40*/  IMAD.WIDE.U32 R96, R166, 0x10, R104 ;  /* 0x00000010a6607825 */ /* 0x000fc800078e0068 */
[----:B------:R-:W-:Y:S02]  /*0d50*/  IMAD.WIDE.U32 R104, R164, 0x10, R104 ;  /* 0x00000010a4687825 */ /* 0x000fe400078e0068 */
[----:B------:R-:W3:Y:S04]  /*0d60*/  LDG.E.128 R96, desc[UR18][R96.64] ;  /* 0x0000001260607981 */ /* 0x000ee8000c1e1d00 */
[----:B------:R-:W3:Y:S01]  /*0d70*/  LDG.E.128 R104, desc[UR18][R104.64] ;  /* 0x0000001268687981 */ /* 0x000ee2000c1e1d00 */
[----:B------:R-:W-:Y:S02]  /*0d80*/  ISETP.NE.AND P1, PT, RZ, UR20, PT ;  /* 0x00000014ff007c0c */ /* 0x000fe4000bf25270 */
[----:B----4-:R-:W-:Y:S02]  /*0d90*/  @P0 R2UR UR4, R186 ;  /* 0x00000000ba0402ca */ /* 0x010fe400000e0000 */
[----:B------:R-:W-:-:S04]  /*0da0*/  ISETP.NE.U32.AND P0, PT, RZ, UR22, PT ;  /* 0x00000016ff007c0c */ /* 0x000fc8000bf05070 */
[----:B------:R-:W-:Y:S02]  /*0db0*/  ISETP.NE.AND.EX P0, PT, RZ, UR23, PT, P0 ;  /* 0x00000017ff007c0c */ /* 0x000fe4000bf05300 */
[----:B--2---:R-:W-:Y:S02]  /*0dc0*/  FSEL R184, R184, RZ, !P1 ;  /* 0x000000ffb8b87208 */ /* 0x004fe40004800000 */
[C---:B------:R-:W-:Y:S02]  /*0dd0*/  PRMT R200, R76.reuse, 0x7632, R200 ;  /* 0x000076324cc87816 */ /* 0x040fe400000000c8 */
[----:B------:R-:W-:Y:S02]  /*0de0*/  SHF.L.U32 R202, R76, 0x10, RZ ;  /* 0x000000104cca7819 */ /* 0x000fe400000006ff */
[C---:B------:R-:W-:Y:S02]  /*0df0*/  PRMT R201, R77.reuse, 0x7632, R201 ;  /* 0x000076324dc97816 */ /* 0x040fe400000000c9 */
[----:B------:R-:W-:-:S03]  /*0e00*/  SHF.L.U32 R203, R77, 0x10, RZ ;  /* 0x000000104dcb7819 */ /* 0x000fc600000006ff */
[----:B------:R-:W0:Y:S01]  /*0e10*/  @P0 LDC.64 R76, c[0x0][0x438] ;  /* 0x00010e00ff4c0b82 */ /* 0x000e220000000a00 */
[C---:B---3--:R-:W-:Y:S02]  /*0e20*/  PRMT R191, R72.reuse, 0x7632, R191 ;  /* 0x0000763248bf7816 */ /* 0x048fe400000000bf */
[----:B------:R-:W-:Y:S02]  /*0e30*/  SHF.L.U32 R193, R72, 0x10, RZ ;  /* 0x0000001048c17819 */ /* 0x000fe400000006ff */
[C---:B------:R-:W-:Y:S02]  /*0e40*/  PRMT R194, R73.reuse, 0x7632, R194 ;  /* 0x0000763249c27816 */ /* 0x040fe400000000c2 */
[----:B------:R-:W-:Y:S02]  /*0e50*/  SHF.L.U32 R195, R73, 0x10, RZ ;  /* 0x0000001049c37819 */ /* 0x000fe400000006ff */
[----:B------:R-:W1:Y:S01]  /*0e60*/  @P0 LDC.64 R72, c[0x0][0x438] ;  /* 0x00010e00ff480b82 */ /* 0x000e620000000a00 */
[----:B------:R-:W-:-:S02]  /*0e70*/  R2UR UR5, R184 ;  /* 0x00000000b80572ca */ /* 0x000fc400000e0000 */
[----:B------:R-:W-:Y:S02]  /*0e80*/  R2UR UR10, R185 ;  /* 0x00000000b90a72ca */ /* 0x000fe400000e0000 */
[C---:B------:R-:W-:Y:S02]  /*0e90*/  PRMT R196, R74.reuse, 0x7632, R196 ;  /* 0x000076324ac47816 */ /* 0x040fe400000000c4 */
[----:B------:R-:W-:Y:S02]  /*0ea0*/  SHF.L.U32 R197, R74, 0x10, RZ ;  /* 0x000000104ac57819 */ /* 0x000fe400000006ff */
[C---:B------:R-:W-:Y:S02]  /*0eb0*/  PRMT R198, R75.reuse, 0x7632, R198 ;  /* 0x000076324bc67816 */ /* 0x040fe400000000c6 */
[----:B------:R-:W-:Y:S02]  /*0ec0*/  SHF.L.U32 R199, R75, 0x10, RZ ;  /* 0x000000104bc77819 */ /* 0x000fe400000006ff */
[----:B------:R-:W2:Y:S01]  /*0ed0*/  @P0 LDC.64 R74, c[0x0][0x438] ;  /* 0x00010e00ff4a0b82 */ /* 0x000ea20000000a00 */
[----:B------:R-:W-:-:S02]  /*0ee0*/  PRMT R184, R68, 0x7632, R184 ;  /* 0x0000763244b87816 */ /* 0x000fc400000000b8 */
[----:B------:R-:W-:Y:S01]  /*0ef0*/  SHF.L.U32 R185, R68, 0x10, RZ ;  /* 0x0000001044b97819 */ /* 0x000fe200000006ff */
[----:B0-----:R-:W-:Y:S01]  /*0f00*/  @P0 IMAD.WIDE.U32 R76, R164, 0x10, R76 ;  /* 0x00000010a44c0825 */ /* 0x001fe200078e004c */
[----:B------:R-:W-:Y:S02]  /*0f10*/  PRMT R188, R70, 0x7632, R188 ;  /* 0x0000763246bc7816 */ /* 0x000fe400000000bc */
[----:B------:R-:W-:Y:S01]  /*0f20*/  PRMT R189, R71, 0x7632, R189 ;  /* 0x0000763247bd7816 */ /* 0x000fe200000000bd */
[----:B-1----:R-:W-:Y:S01]  /*0f30*/  @P0 IMAD.WIDE.U32 R72, R169, 0x10, R72 ;  /* 0x00000010a9480825 */ /* 0x002fe200078e0048 */
[----:B------:R-:W-:-:S03]  /*0f40*/  SHF.L.U32 R230, R184, 0x10, RZ ;  /* 0x00000010b8e67819 */ /* 0x000fc600000006ff */
[----:B------:R-:W-:Y:S01]  /*0f50*/  FADD.FTZ R185, R185, -UR5 ;  /* 0x80000005b9b97e21 */ /* 0x000fe20008010000 */
[----:B------:R-:W-:Y:S01]  /*0f60*/  SHF.L.U32 R188, R188, 0x10, RZ ;  /* 0x00000010bcbc7819 */ /* 0x000fe200000006ff */
[----:B-----5:R0:W5:Y:S01]  /*0f70*/  @P0 LDG.E.128 R64, desc[UR18][R76.64] ;  /* 0x000000124c400981 */ /* 0x020162000c1e1d00 */
[----:B------:R-:W-:-:S03]  /*0f80*/  PRMT R186, R69, 0x7632, R186 ;  /* 0x0000763245ba7816 */ /* 0x000fc600000000ba */
[----:B------:R1:W5:Y:S01]  /*0f90*/  @P0 LDG.E.128 R56, desc[UR18][R72.64] ;  /* 0x0000001248380981 */ /* 0x000362000c1e1d00 */
[----:B------:R-:W-:Y:S02]  /*0fa0*/  SHF.L.U32 R187, R69, 0x10, RZ ;  /* 0x0000001045bb7819 */ /* 0x000fe400000006ff */
[----:B------:R-:W-:Y:S01]  /*0fb0*/  SHF.L.U32 R190, R70, 0x10, RZ ;  /* 0x0000001046be7819 */ /* 0x000fe200000006ff */
[----:B------:R-:W-:Y:S01]  /*0fc0*/  FADD.FTZ R188, R188, -UR5 ;  /* 0x80000005bcbc7e21 */ /* 0x000fe20008010000 */
[----:B0-----:R-:W-:Y:S01]  /*0fd0*/  FMUL.FTZ R76, R185, UR10 ;  /* 0x0000000ab94c7c20 */ /* 0x001fe20008410000 */
[----:B-1----:R-:W-:Y:S02]  /*0fe0*/  SHF.L.U32 R72, R189, 0x10, RZ ;  /* 0x00000010bd487819 */ /* 0x002fe400000006ff */
[----:B------:R-:W-:Y:S01]  /*0ff0*/  SHF.L.U32 R192, R71, 0x10, RZ ;  /* 0x0000001047c07819 */ /* 0x000fe200000006ff */
[----:B------:R-:W-:Y:S01]  /*1000*/  FADD.FTZ R123, R193, R123 ;  /* 0x0000007bc17b7221 */ /* 0x000fe20000010000 */
[----:B------:R-:W-:Y:S01]  /*1010*/  SHF.L.U32 R189, R194, 0x10, RZ ;  /* 0x00000010c2bd7819 */ /* 0x000fe200000006ff */
[----:B------:R-:W-:Y:S01]  /*1020*/  FADD.FTZ R194, R230, -UR5 ;  /* 0x80000005e6c27e21 */ /* 0x000fe20008010000 */
[----:B------:R-:W-:Y:S01]  /*1030*/  SHF.L.U32 R186, R186, 0x10, RZ ;  /* 0x00000010baba7819 */ /* 0x000fe200000006ff */
[----:B------:R-:W-:Y:S01]  /*1040*/  FADD.FTZ R187, R187, -UR5 ;  /* 0x80000005bbbb7e21 */ /* 0x000fe20008010000 */
[----:B------:R-:W-:Y:S01]  /*1050*/  SHF.L.U32 R191, R191, 0x10, RZ ;  /* 0x00000010bfbf7819 */ /* 0x000fe200000006ff */
[-C--:B------:R-:W-:Y:S01]  /*1060*/  FFMA.FTZ R124, R76, R193.reuse, R124 ;  /* 0x000000c14c7c7223 */ /* 0x080fe2000001007c */
[----:B------:R-:W-:Y:S01]  /*1070*/  FMUL.FTZ R194, R194, UR10 ;  /* 0x0000000ac2c27c20 */ /* 0x000fe20008410000 */
[----:B------:R-:W-:Y:S01]  /*1080*/  FADD.FTZ R72, R72, -UR5 ;  /* 0x8000000548487e21 */ /* 0x000fe20008010000 */
[----:B------:R-:W-:Y:S01]  /*1090*/  FMUL.FTZ R193, R252, R193 ;  /* 0x000000c1fcc17220 */ /* 0x000fe20000410000 */
[----:B------:R-:W-:Y:S01]  /*10a0*/  FADD.FTZ R184, R190, -UR5 ;  /* 0x80000005beb87e21 */ /* 0x000fe20008010000 */
[----:B------:R-:W-:Y:S01]  /*10b0*/  FADD.FTZ R192, R192, -UR5 ;  /* 0x80000005c0c07e21 */ /* 0x000fe20008010000 */
[----:B------:R-:W-:Y:S01]  /*10c0*/  FMUL.FTZ R190, R188, UR10 ;  /* 0x0000000abcbe7c20 */ /* 0x000fe20008410000 */
[----:B------:R-:W-:Y:S01]  /*10d0*/  FMUL.FTZ R77, R187, UR10 ;  /* 0x0000000abb4d7c20 */ /* 0x000fe20008410000 */
[----:B------:R-:W-:Y:S01]  /*10e0*/  FADD.FTZ R186, R186, -UR5 ;  /* 0x80000005baba7e21 */ /* 0x000fe20008010000 */
[----:B------:R-:W-:Y:S01]  /*10f0*/  FADD.FTZ R121, R191, R121 ;  /* 0x00000079bf797221 */ /* 0x000fe20000010000 */
[-C--:B------:R-:W-:Y:S01]  /*1100*/  FFMA.FTZ R122, R194, R191.reuse, R122 ;  /* 0x000000bfc27a7223 */ /* 0x080fe2000001007a */
[----:B------:R-:W-:Y:S01]  /*1110*/  FMUL.FTZ R188, R72, UR10 ;  /* 0x0000000a48bc7c20 */ /* 0x000fe20008410000 */
[----:B------:R-:W-:Y:S01]  /*1120*/  FMUL.FTZ R191, R251, R191 ;  /* 0x000000bffbbf7220 */ /* 0x000fe20000410000 */
[----:B------:R-:W-:Y:S01]  /*1130*/  FADD.FTZ R72, RZ, R193 ;  /* 0x000000c1ff487221 */ /* 0x000fe20000010000 */
[----:B------:R-:W-:Y:S01]  /*1140*/  SHF.L.U32 R212, R85, 0x10, RZ ;  /* 0x0000001055d47819 */ /* 0x000fe200000006ff */
[----:B------:R-:W-:Y:S01]  /*1150*/  FMUL.FTZ R185, R192, UR10 ;  /* 0x0000000ac0b97c20 */ /* 0x000fe20008410000 */
[C---:B------:R-:W-:Y:S01]  /*1160*/  PRMT R204, R78.reuse, 0x7632, R204 ;  /* 0x000076324ecc7816 */ /* 0x040fe200000000cc */
[----:B------:R-:W-:Y:S01]  /*1170*/  FADD.FTZ R119, R195, R119 ;  /* 0x00000077c3777221 */ /* 0x000fe20000010000 */
[----:B------:R-:W-:Y:S01]  /*1180*/  SHF.L.U32 R205, R78, 0x10, RZ ;  /* 0x000000104ecd7819 */ /* 0x000fe200000006ff */
[-C--:B------:R-:W-:Y:S01]  /*1190*/  FFMA.FTZ R120, R77, R195.reuse, R120 ;  /* 0x000000c34d787223 */ /* 0x080fe20000010078 */
[----:B------:R-:W-:Y:S01]  /*11a0*/  FMUL.FTZ R192, R186, UR10 ;  /* 0x0000000abac07c20 */ /* 0x000fe20008410000 */
[----:B------:R-:W-:Y:S01]  /*11b0*/  PRMT R78, R79, 0x7632, R78 ;  /* 0x000076324f4e7816 */ /* 0x000fe2000000004e */
[----:B------:R-:W-:Y:S01]  /*11c0*/  FMUL.FTZ R195, R183, R195 ;  /* 0x000000c3b7c37220 */ /* 0x000fe20000410000 */
[C---:B------:R-:W-:Y:S01]  /*11d0*/  PRMT R210, R84.reuse, 0x7632, R210 ;  /* 0x0000763254d27816 */ /* 0x040fe200000000d2 */
[----:B------:R-:W-:Y:S01]  /*11e0*/  FADD.FTZ R72, R191, R72 ;  /* 0x00000048bf487221 */ /* 0x000fe20000010000 */
[----:B------:R-:W-:Y:S01]  /*11f0*/  SHF.L.U32 R211, R84, 0x10, RZ ;  /* 0x0000001054d37819 */ /* 0x000fe200000006ff */
[----:B--2---:R-:W-:Y:S01]  /*1200*/  @P0 IMAD.WIDE.U32 R74, R166, 0x10, R74 ;  /* 0x00000010a64a0825 */ /* 0x004fe200078e004a */
[----:B------:R-:W-:-:S03]  /*1210*/  PRMT R84, R85, 0x7632, R84 ;  /* 0x0000763255547816 */ /* 0x000fc60000000054 */
[----:B------:R-:W-:Y:S01]  /*1220*/  FADD.FTZ R202, R202, -UR5 ;  /* 0x80000005caca7e21 */ /* 0x000fe20008010000 */
[----:B------:R-:W-:Y:S01]  /*1230*/  SHF.L.U32 R206, R79, 0x10, RZ ;  /* 0x000000104fce7819 */ /* 0x000fe200000006ff */
[----:B------:R-:W-:Y:S01]  /*1240*/  FMUL.FTZ R184, R184, UR10 ;  /* 0x0000000ab8b87c20 */ /* 0x000fe20008410000 */
[----:B------:R-:W-:Y:S01]  /*1250*/  PRMT R85, R86, 0x7632, R85 ;  /* 0x0000763256557816 */ /* 0x000fe20000000055 */
[----:B------:R-:W-:Y:S01]  /*1260*/  FADD.FTZ R117, R189, R117 ;  /* 0x00000075bd757221 */ /* 0x000fe20000010000 */
[----:B------:R-:W-:Y:S01]  /*1270*/  PRMT R79, R80, 0x7632, R79 ;  /* 0x00007632504f7816 */ /* 0x000fe2000000004f */
[-C--:B------:R-:W-:Y:S01]  /*1280*/  FFMA.FTZ R118, R192, R189.reuse, R118 ;  /* 0x000000bdc0767223 */ /* 0x080fe20000010076 */
[----:B------:R-:W-:Y:S01]  /*1290*/  FADD.FTZ R212, R212, -UR5 ;  /* 0x80000005d4d47e21 */ /* 0x000fe20008010000 */
[----:B------:R-:W-:Y:S01]  /*12a0*/  FMUL.FTZ R189, R182, R189 ;  /* 0x000000bdb6bd7220 */ /* 0x000fe20000410000 */
[----:B------:R-:W-:Y:S01]  /*12b0*/  FADD.FTZ R203, R203, -UR5 ;  /* 0x80000005cbcb7e21 */ /* 0x000fe20008010000 */
[----:B------:R-:W-:Y:S01]  /*12c0*/  SHF.L.U32 R73, R78, 0x10, RZ ;  /* 0x000000104e497819 */ /* 0x000fe200000006ff */
[----:B------:R-:W-:Y:S01]  /*12d0*/  FADD.FTZ R72, R195, R72 ;  /* 0x00000048c3487221 */ /* 0x000fe20000010000 */
[----:B------:R-:W-:Y:S01]  /*12e0*/  FMUL.FTZ R78, R202, UR10 ;  /* 0x0000000aca4e7c20 */ /* 0x000fe20008410000 */
[----:B------:R-:W-:Y:S01]  /*12f0*/  PRMT R207, R81, 0x7632, R207 ;  /* 0x0000763251cf7816 */ /* 0x000fe200000000cf */
[----:B------:R0:W5:Y:S01]  /*1300*/  @P0 LDG.E.128 R60, desc[UR18][R74.64] ;  /* 0x000000124a3c0981 */ /* 0x000162000c1e1d00 */
[----:B------:R-:W-:Y:S01]  /*1310*/  SHF.L.U32 R214, R87, 0x10, RZ ;  /* 0x0000001057d67819 */ /* 0x000fe200000006ff */
[----:B------:R-:W-:Y:S01]  /*1320*/  FADD.FTZ R20, R197, R20 ;  /* 0x00000014c5147221 */ /* 0x000fe20000010000 */
[----:B------:R-:W-:Y:S01]  /*1330*/  SHF.L.U32 R196, R196, 0x10, RZ ;  /* 0x00000010c4c47819 */ /* 0x000fe200000006ff */
[-C--:B------:R-:W-:Y:S01]  /*1340*/  FFMA.FTZ R116, R184, R197.reuse, R116 ;  /* 0x000000c5b8747223 */ /* 0x080fe20000010074 */
[----:B------:R-:W-:Y:S01]  /*1350*/  SHF.L.U32 R202, R85, 0x10, RZ ;  /* 0x0000001055ca7819 */ /* 0x000fe200000006ff */
[----:B------:R-:W-:Y:S01]  /*1360*/  FMUL.FTZ R85, R212, UR10 ;  /* 0x0000000ad4557c20 */ /* 0x000fe20008410000 */
[----:B------:R-:W-:Y:S01]  /*1370*/  SHF.L.U32 R81, R81, 0x10, RZ ;  /* 0x0000001051517819 */ /* 0x000fe200000006ff */
[----:B------:R-:W-:Y:S01]  /*1380*/  FMUL.FTZ R197, R181, R197 ;  /* 0x000000c5b5c57220 */ /* 0x000fe20000410000 */
[----:B------:R-:W-:Y:S01]  /*1390*/  SHF.L.U32 R213, R86, 0x10, RZ ;  /* 0x0000001056d57819 */ /* 0x000fe200000006ff */
[----:B------:R-:W-:Y:S01]  /*13a0*/  FADD.FTZ R212, R189, R72 ;  /* 0x00000048bdd47221 */ /* 0x000fe20000010000 */
[----:B0-----:R-:W-:Y:S01]  /*13b0*/  SHF.L.U32 R74, R79, 0x10, RZ ;  /* 0x000000104f4a7819 */ /* 0x001fe200000006ff */
[----:B------:R-:W-:Y:S01]  /*13c0*/  FMUL.FTZ R79, R203, UR10 ;  /* 0x0000000acb4f7c20 */ /* 0x000fe20008410000 */
[----:B------:R-:W-:Y:S01]  /*13d0*/  PRMT R86, R87, 0x7632, R86 ;  /* 0x0000763257567816 */ /* 0x000fe20000000056 */
[----:B------:R-:W-:Y:S01]  /*13e0*/  FADD.FTZ R205, R205, -UR5 ;  /* 0x80000005cdcd7e21 */ /* 0x000fe20008010000 */
[----:B------:R-:W-:Y:S01]  /*13f0*/  PRMT R87, R88, 0x7632, R87 ;  /* 0x0000763258577816 */ /* 0x000fe20000000057 */
[----:B------:R-:W-:Y:S01]  /*1400*/  FADD.FTZ R19, R196, R19 ;  /* 0x00000013c4137221 */ /* 0x000fe20000010000 */
[-C--:B------:R-:W-:Y:S01]  /*1410*/  FFMA.FTZ R115, R190, R196.reuse, R115 ;  /* 0x000000c4be737223 */ /* 0x080fe20000010073 */
[----:B------:R-:W-:Y:S01]  /*1420*/  FMUL.FTZ R187, R180, R196 ;  /* 0x000000c4b4bb7220 */ /* 0x000fe20000410000 */
[----:B------:R-:W-:Y:S01]  /*1430*/  FADD.FTZ R214, R214, -UR5 ;  /* 0x80000005d6d67e21 */ /* 0x000fe20008010000 */
[C---:B------:R-:W-:Y:S01]  /*1440*/  PRMT R226, R100.reuse, 0x7632, R226 ;  /* 0x0000763264e27816 */ /* 0x040fe200000000e2 */
[----:B------:R-:W-:Y:S01]  /*1450*/  FADD.FTZ R14, R81, R14 ;  /* 0x0000000e510e7221 */ /* 0x000fe20000010000 */
[-C--:B------:R-:W-:Y:S01]  /*1460*/  FFMA.FTZ R110, R79, R81.reuse, R110 ;  /* 0x000000514f6e7223 */ /* 0x080fe2000001006e */
[----:B------:R-:W-:Y:S01]  /*1470*/  FMUL.FTZ R196, R175, R81 ;  /* 0x00000051afc47220 */ /* 0x000fe20000410000 */
[----:B------:R-:W-:Y:S01]  /*1480*/  FADD.FTZ R212, R197, R212 ;  /* 0x000000d4c5d47221 */ /* 0x000fe20000010000 */
[----:B------:R-:W-:Y:S01]  /*1490*/  SHF.L.U32 R100, R100, 0x10, RZ ;  /* 0x0000001064647819 */ /* 0x000fe200000006ff */
[----:B------:R-:W-:Y:S01]  /*14a0*/  FMUL.FTZ R81, R205, UR10 ;  /* 0x0000000acd517c20 */ /* 0x000fe20008410000 */
[----:B------:R-:W-:Y:S01]  /*14b0*/  SHF.L.U32 R200, R200, 0x10, RZ ;  /* 0x00000010c8c87819 */ /* 0x000fe200000006ff */
[----:B------:R-:W-:Y:S01]  /*14c0*/  FADD.FTZ R211, R211, -UR5 ;  /* 0x80000005d3d37e21 */ /* 0x000fe20008010000 */
[----:B------:R-:W-:Y:S01]  /*14d0*/  FADD.FTZ R213, R213, -UR5 ;  /* 0x80000005d5d57e21 */ /* 0x000fe20008010000 */
[----:B------:R-:W-:Y:S01]  /*14e0*/  SHF.L.U32 R205, R87, 0x10, RZ ;  /* 0x0000001057cd7819 */ /* 0x000fe200000006ff */
[----:B------:R-:W-:Y:S01]  /*14f0*/  FADD.FTZ R18, R199, R18 ;  /* 0x00000012c7127221 */ /* 0x000fe20000010000 */
[----:B------:R-:W-:Y:S01]  /*1500*/  SHF.L.U32 R198, R198, 0x10, RZ ;  /* 0x00000010c6c67819 */ /* 0x000fe200000006ff */
[-C--:B------:R-:W-:Y:S01]  /*1510*/  FFMA.FTZ R114, R185, R199.reuse, R114 ;  /* 0x000000c7b9727223 */ /* 0x080fe20000010072 */
[----:B------:R-:W-:Y:S01]  /*1520*/  FMUL.FTZ R87, R214, UR10 ;  /* 0x0000000ad6577c20 */ /* 0x000fe20008410000 */
[----:B------:R-:W-:Y:S01]  /*1530*/  FMUL.FTZ R199, R179, R199 ;  /* 0x000000c7b3c77220 */ /* 0x000fe20000410000 */
[----:B------:R-:W-:Y:S01]  /*1540*/  FADD.FTZ R214, R187, R212 ;  /* 0x000000d4bbd67221 */ /* 0x000fe20000010000 */
[----:B------:R-:W-:Y:S01]  /*1550*/  SHF.L.U32 R204, R204, 0x10, RZ ;  /* 0x00000010cccc7819 */ /* 0x000fe200000006ff */
[----:B------:R-:W-:Y:S01]  /*1560*/  FADD.FTZ R72, R100, -UR5 ;  /* 0x8000000564487e21 */ /* 0x000fe20008010000 */
[----:B------:R-:W-:Y:S01]  /*1570*/  SHF.L.U32 R75, R84, 0x10, RZ ;  /* 0x00000010544b7819 */ /* 0x000fe200000006ff */
[----:B------:R-:W-:Y:S01]  /*1580*/  FMUL.FTZ R84, R211, UR10 ;  /* 0x0000000ad3547c20 */ /* 0x000fe20008410000 */
[----:B------:R-:W-:Y:S01]  /*1590*/  SHF.L.U32 R203, R86, 0x10, RZ ;  /* 0x0000001056cb7819 */ /* 0x000fe200000006ff */
[----:B------:R-:W-:Y:S01]  /*15a0*/  FMUL.FTZ R86, R213, UR10 ;  /* 0x0000000ad5567c20 */ /* 0x000fe20008410000 */
[----:B------:R-:W-:Y:S01]  /*15b0*/  SHF.L.U32 R80, R80, 0x10, RZ ;  /* 0x0000001050507819 */ /* 0x000fe200000006ff */
[----:B------:R-:W-:Y:S01]  /*15c0*/  FFMA.FTZ R211, R76, R193, RZ ;  /* 0x000000c14cd37223 */ /* 0x000fe200000100ff */
[----:B------:R-:W-:Y:S01]  /*15d0*/  FADD.FTZ R100, R200, -UR5 ;  /* 0x80000005c8647e21 */ /* 0x000fe20008010000 */
[----:B------:R-:W-:Y:S01]  /*15e0*/  FADD.FTZ R213, R73, -UR5 ;  /* 0x8000000549d57e21 */ /* 0x000fe20008010000 */
[----:B------:R-:W-:Y:S01]  /*15f0*/  FMUL.FTZ R186, R178, R198 ;  /* 0x000000c6b2ba7220 */ /* 0x000fe20000410000 */
[----:B------:R-:W-:Y:S01]  /*1600*/  FADD.FTZ R73, R199, R214 ;  /* 0x000000d6c7497221 */ /* 0x000fe20000010000 */
[----:B------:R-:W-:Y:S01]  /*1610*/  SHF.L.U32 R201, R201, 0x10, RZ ;  /* 0x00000010c9c97819 */ /* 0x000fe200000006ff */
[----:B------:R-:W-:Y:S01]  /*1620*/  FADD.FTZ R212, R204, -UR5 ;  /* 0x80000005ccd47e21 */ /* 0x000fe20008010000 */
[----:B------:R-:W-:Y:S01]  /*1630*/  FADD.FTZ R16, R80, R16 ;  /* 0x0000001050107221 */ /* 0x000fe20000010000 */
[-C--:B------:R-:W-:Y:S01]  /*1640*/  FFMA.FTZ R112, R78, R80.reuse, R112 ;  /* 0x000000504e707223 */ /* 0x080fe20000010070 */
[----:B------:R-:W-:Y:S01]  /*1650*/  FMUL.FTZ R100, R100, UR10 ;  /* 0x0000000a64647c20 */ /* 0x000fe20008410000 */
[----:B------:R-:W-:Y:S01]  /*1660*/  FFMA.FTZ R204, R194, R191, R211 ;  /* 0x000000bfc2cc7223 */ /* 0x000fe200000100d3 */
[----:B------:R-:W-:Y:S01]  /*1670*/  FMUL.FTZ R80, R177, R80 ;  /* 0x00000050b1507220 */ /* 0x000fe20000410000 */
[----:B------:R-:W-:Y:S01]  /*1680*/  FADD.FTZ R211, R186, R73 ;  /* 0x00000049bad37221 */ /* 0x000fe20000010000 */
[----:B------:R-:W-:Y:S01]  /*1690*/  FADD.FTZ R200, R201, -UR5 ;  /* 0x80000005c9c87e21 */ /* 0x000fe20008010000 */
[----:B------:R-:W-:Y:S01]  /*16a0*/  FADD.FTZ R15, R74, R15 ;  /* 0x0000000f4a0f7221 */ /* 0x000fe20000010000 */
[-C--:B------:R-:W-:Y:S01]  /*16b0*/  FFMA.FTZ R111, R100, R74.reuse, R111 ;  /* 0x0000004a646f7223 */ /* 0x080fe2000001006f */
[----:B------:R-:W-:Y:S01]  /*16c0*/  FMUL.FTZ R201, R176, R74 ;  /* 0x0000004ab0c97220 */ /* 0x000fe20000410000 */
[----:B------:R-:W-:Y:S01]  /*16d0*/  FFMA.FTZ R73, R77, R195, R204 ;  /* 0x000000c34d497223 */ /* 0x000fe200000100cc */
[----:B------:R-:W-:Y:S01]  /*16e0*/  FADD.FTZ R74, R80, R211 ;  /* 0x000000d3504a7221 */ /* 0x000fe20000010000 */
[----:B------:R-:W-:Y:S01]  /*16f0*/  SHF.L.U32 R207, R207, 0x10, RZ ;  /* 0x00000010cfcf7819 */ /* 0x000fe200000006ff */
[----:B------:R-:W-:Y:S01]  /*1700*/  FMUL.FTZ R200, R200, UR10 ;  /* 0x0000000ac8c87c20 */ /* 0x000fe20008410000 */
[----:B------:R-:W-:Y:S01]  /*1710*/  FFMA.FTZ R73, R192, R189, R73 ;  /* 0x000000bdc0497223 */ /* 0x000fe20000010049 */
[----:B------:R-:W-:Y:S01]  /*1720*/  FADD.FTZ R211, R201, R74 ;  /* 0x0000004ac9d37221 */ /* 0x000fe20000010000 */
[C---:B------:R-:W-:Y:S01]  /*1730*/  PRMT R208, R82.reuse, 0x7632, R208 ;  /* 0x0000763252d07816 */ /* 0x040fe200000000d0 */
[----:B------:R-:W-:Y:S01]  /*1740*/  FADD.FTZ R13, R207, R13 ;  /* 0x0000000dcf0d7221 */ /* 0x000fe20000010000 */
[----:B------:R-:W-:Y:S01]  /*1750*/  SHF.L.U32 R82, R82, 0x10, RZ ;  /* 0x0000001052527819 */ /* 0x000fe200000006ff */
[----:B------:R-:W-:Y:S01]  /*1760*/  FFMA.FTZ R109, R200, R207, R109 ;  /* 0x000000cfc86d7223 */ /* 0x000fe2000001006d */
[----:B------:R-:W-:Y:S01]  /*1770*/  FMUL.FTZ R204, R212, UR10 ;  /* 0x0000000ad4cc7c20 */ /* 0x000fe20008410000 */
[----:B------:R-:W-:Y:S01]  /*1780*/  FFMA.FTZ R73, R184, R197, R73 ;  /* 0x000000c5b8497223 */ /* 0x000fe20000010049 */
[----:B------:R-:W0:Y:S01]  /*1790*/  @P0 LDC.64 R68, c[0x0][0x438] ;  /* 0x00010e00ff440b82 */ /* 0x000e220000000a00 */
[----:B------:R-:W-:Y:S01]  /*17a0*/  FMUL.FTZ R207, R174, R207 ;  /* 0x000000cfaecf7220 */ /* 0x000fe20000410000 */
[----:B------:R-:W-:Y:S01]  /*17b0*/  FADD.FTZ R212, R196, R211 ;  /* 0x000000d3c4d47221 */ /* 0x000fe20000010000 */
[----:B------:R-:W-:Y:S01]  /*17c0*/  FADD.FTZ R17, R198, R17 ;  /* 0x00000011c6117221 */ /* 0x000fe20000010000 */
[----:B------:R-:W-:Y:S01]  /*17d0*/  FFMA.FTZ R113, R188, R198, R113 ;  /* 0x000000c6bc717223 */ /* 0x000fe20000010071 */
[----:B------:R-:W-:Y:S01]  /*17e0*/  FADD.FTZ R198, R206, -UR5 ;  /* 0x80000005cec67e21 */ /* 0x000fe20008010000 */
[----:B------:R-:W-:Y:S01]  /*17f0*/  SHF.L.U32 R208, R208, 0x10, RZ ;  /* 0x00000010d0d07819 */ /* 0x000fe200000006ff */
[----:B------:R-:W-:Y:S01]  /*1800*/  FADD.FTZ R12, R82, R12 ;  /* 0x0000000c520c7221 */ /* 0x000fe20000010000 */
[-C--:B------:R-:W-:Y:S01]  /*1810*/  FFMA.FTZ R108, R81, R82.reuse, R108 ;  /* 0x00000052516c7223 */ /* 0x080fe2000001006c */
[----:B------:R-:W-:Y:S01]  /*1820*/  FFMA.FTZ R74, R190, R187, R73 ;  /* 0x000000bbbe4a7223 */ /* 0x000fe20000010049 */
[----:B------:R-:W-:Y:S01]  /*1830*/  FMUL.FTZ R82, R172, R82 ;  /* 0x00000052ac527220 */ /* 0x000fe20000410000 */
[----:B------:R-:W-:Y:S01]  /*1840*/  FADD.FTZ R231, R207, R212 ;  /* 0x000000d4cfe77221 */ /* 0x000fe20000010000 */
[C---:B------:R-:W-:Y:S01]  /*1850*/  PRMT R209, R83.reuse, 0x7632, R209 ;  /* 0x0000763253d17816 */ /* 0x040fe200000000d1 */
[----:B------:R-:W-:Y:S01]  /*1860*/  FMUL.FTZ R198, R198, UR10 ;  /* 0x0000000ac6c67c20 */ /* 0x000fe20008410000 */
[----:B------:R-:W-:Y:S01]  /*1870*/  SHF.L.U32 R83, R83, 0x10, RZ ;  /* 0x0000001053537819 */ /* 0x000fe200000006ff */
[----:B------:R-:W-:Y:S01]  /*1880*/  FFMA.FTZ R73, R185, R199, R74 ;  /* 0x000000c7b9497223 */ /* 0x000fe2000001004a */
[----:B------:R-:W-:Y:S01]  /*1890*/  FMUL.FTZ R211, R171, R208 ;  /* 0x000000d0abd37220 */ /* 0x000fe20000410000 */
[----:B------:R-:W-:Y:S01]  /*18a0*/  FADD.FTZ R212, R82, R231 ;  /* 0x000000e752d47221 */ /* 0x000fe20000010000 */
[----:B------:R-:W-:Y:S01]  /*18b0*/  SHF.L.U32 R210, R210, 0x10, RZ ;  /* 0x00000010d2d27819 */ /* 0x000fe200000006ff */
[----:B------:R-:W-:Y:S01]  /*18c0*/  FADD.FTZ R10, R83, R10 ;  /* 0x0000000a530a7221 */ /* 0x000fe20000010000 */
[----:B------:R-:W-:Y:S01]  /*18d0*/  SHF.L.U32 R209, R209, 0x10, RZ ;  /* 0x00000010d1d17819 */ /* 0x000fe200000006ff */
[-C--:B------:R-:W-:Y:S01]  /*18e0*/  FFMA.FTZ R46, R198, R83.reuse, R46 ;  /* 0x00000053c62e7223 */ /* 0x080fe2000001002e */
[----:B------:R-:W-:Y:S01]  /*18f0*/  FFMA.FTZ R73, R188, R186, R73 ;  /* 0x000000babc497223 */ /* 0x000fe20000010049 */
[----:B------:R-:W1:Y:S01]  /*1900*/  @P0 LDC.64 R70, c[0x0][0x438] ;  /* 0x00010e00ff460b82 */ /* 0x000e620000000a00 */
[----:B------:R-:W-:Y:S01]  /*1910*/  FMUL.FTZ R83, R168, R83 ;  /* 0x00000053a8537220 */ /* 0x000fe20000410000 */
[----:B------:R-:W-:Y:S01]  /*1920*/  FADD.FTZ R11, R208, R11 ;  /* 0x0000000bd00b7221 */ /* 0x000fe20000010000 */
[----:B------:R-:W-:Y:S01]  /*1930*/  FFMA.FTZ R47, R204, R208, R47 ;  /* 0x000000d0cc2f7223 */ /* 0x000fe2000001002f */
[----:B------:R-:W-:Y:S01]  /*1940*/  FADD.FTZ R212, R211, R212 ;  /* 0x000000d4d3d47221 */ /* 0x000fe20000010000 */
[----:B------:R-:W-:Y:S01]  /*1950*/  FMUL.FTZ R208, R213, UR10 ;  /* 0x0000000ad5d07c20 */ /* 0x000fe20008410000 */
[----:B------:R-:W-:Y:S01]  /*1960*/  SHF.L.U32 R88, R88, 0x10, RZ ;  /* 0x0000001058587819 */ /* 0x000fe200000006ff */
[----:B------:R-:W-:Y:S01]  /*1970*/  FADD.FTZ R74, R210, -UR5 ;  /* 0x80000005d24a7e21 */ /* 0x000fe20008010000 */
[----:B------:R-:W-:Y:S01]  /*1980*/  FFMA.FTZ R73, R78, R80, R73 ;  /* 0x000000504e497223 */ /* 0x000fe20000010049 */
[-C--:B------:R-:W-:Y:S01]  /*1990*/  FMUL.FTZ R210, R167, R209.reuse ;  /* 0x000000d1a7d27220 */ /* 0x080fe20000410000 */
[----:B------:R-:W-:Y:S01]  /*19a0*/  FADD.FTZ R213, R83, R212 ;  /* 0x000000d453d57221 */ /* 0x000fe20000010000 */
[----:B------:R-:W-:Y:S01]  /*19b0*/  FADD.FTZ R9, R209, R9 ;  /* 0x00000009d1097221 */ /* 0x000fe20000010000 */
[----:B------:R-:W-:Y:S01]  /*19c0*/  FFMA.FTZ R45, R208, R209, R45 ;  /* 0x000000d1d02d7223 */ /* 0x000fe2000001002d */
[----:B------:R-:W-:Y:S01]  /*19d0*/  FMUL.FTZ R209, R74, UR10 ;  /* 0x0000000a4ad17c20 */ /* 0x000fe20008410000 */
[----:B------:R-:W-:Y:S01]  /*19e0*/  FADD.FTZ R8, R88, R8 ;  /* 0x0000000858087221 */ /* 0x000fe20000010000 */
[-C--:B------:R-:W-:Y:S01]  /*19f0*/  FFMA.FTZ R44, R84, R88.reuse, R44 ;  /* 0x00000058542c7223 */ /* 0x080fe2000001002c */
[----:B------:R-:W-:Y:S01]  /*1a00*/  FFMA.FTZ R74, R100, R201, R73 ;  /* 0x000000c9644a7223 */ /* 0x000fe20000010049 */
[----:B------:R-:W-:Y:S01]  /*1a10*/  FMUL.FTZ R88, R165, R88 ;  /* 0x00000058a5587220 */ /* 0x000fe20000410000 */
[----:B------:R-:W-:Y:S01]  /*1a20*/  FADD.FTZ R73, R210, R213 ;  /* 0x000000d5d2497221 */ /* 0x000fe20000010000 */
[----:B------:R-:W-:Y:S01]  /*1a30*/  PRMT R215, R89, 0x7632, R215 ;  /* 0x0000763259d77816 */ /* 0x000fe200000000d7 */
[----:B------:R-:W-:Y:S01]  /*1a40*/  FADD.FTZ R7, R205, R7 ;  /* 0x00000007cd077221 */ /* 0x000fe20000010000 */
[----:B------:R-:W-:Y:S01]  /*1a50*/  SHF.L.U32 R89, R89, 0x10, RZ ;  /* 0x0000001059597819 */ /* 0x000fe200000006ff */
[----:B------:R-:W-:Y:S01]  /*1a60*/  FFMA.FTZ R43, R209, R205, R43 ;  /* 0x000000cdd12b7223 */ /* 0x000fe2000001002b */
[----:B------:R-:W-:Y:S01]  /*1a70*/  FFMA.FTZ R213, R79, R196, R74 ;  /* 0x000000c44fd57223 */ /* 0x000fe2000001004a */
[----:B0-----:R-:W-:-:S04]  /*1a80*/  @P0 IMAD.WIDE.U32 R68, R170, 0x10, R68 ;  /* 0x00000010aa440825 */ /* 0x001fc800078e0044 */
[----:B------:R-:W-:Y:S01]  /*1a90*/  FMUL.FTZ R205, R163, R205 ;  /* 0x000000cda3cd7220 */ /* 0x000fe20000410000 */
[----:B------:R-:W-:Y:S01]  /*1aa0*/  FADD.FTZ R212, R88, R73 ;  /* 0x0000004958d47221 */ /* 0x000fe20000010000 */
[----:B------:R-:W-:Y:S01]  /*1ab0*/  PRMT R227, R101, 0x7632, R227 ;  /* 0x0000763265e37816 */ /* 0x000fe200000000e3 */
[----:B------:R-:W-:Y:S01]  /*1ac0*/  FADD.FTZ R6, R89, R6 ;  /* 0x0000000659067221 */ /* 0x000fe20000010000 */
[----:B------:R-:W-:Y:S01]  /*1ad0*/  SHF.L.U32 R101, R101, 0x10, RZ ;  /* 0x0000001065657819 */ /* 0x000fe200000006ff */
[----:B------:R-:W-:Y:S01]  /*1ae0*/  FFMA.FTZ R42, R85, R89, R42 ;  /* 0x00000059552a7223 */ /* 0x000fe2000001002a */
[----:B------:R-:W-:Y:S01]  /*1af0*/  SHF.L.U32 R215, R215, 0x10, RZ ;  /* 0x00000010d7d77819 */ /* 0x000fe200000006ff */
[----:B------:R-:W-:Y:S01]  /*1b00*/  FFMA.FTZ R214, R200, R207, R213 ;  /* 0x000000cfc8d67223 */ /* 0x000fe200000100d5 */
[----:B------:R-:W-:Y:S01]  /*1b10*/  FMUL.FTZ R89, R162, R89 ;  /* 0x00000059a2597220 */ /* 0x000fe20000410000 */
[----:B------:R-:W-:Y:S01]  /*1b20*/  FADD.FTZ R230, R205, R212 ;  /* 0x000000d4cde67221 */ /* 0x000fe20000010000 */
[C---:B------:R-:W-:Y:S01]  /*1b30*/  PRMT R216, R90.reuse, 0x7632, R216 ;  /* 0x000076325ad87816 */ /* 0x040fe200000000d8 */
[----:B------:R0:W5:Y:S01]  /*1b40*/  @P0 LDG.E.128 R52, desc[UR18][R68.64] ;  /* 0x0000001244340981 */ /* 0x000162000c1e1d00 */
[----:B------:R-:W-:Y:S01]  /*1b50*/  SHF.L.U32 R90, R90, 0x10, RZ ;  /* 0x000000105a5a7819 */ /* 0x000fe200000006ff */
[----:B------:R-:W-:Y:S01]  /*1b60*/  FADD.FTZ R73, R101, -UR5 ;  /* 0x8000000565497e21 */ /* 0x000fe20008010000 */
[----:B------:R-:W-:Y:S01]  /*1b70*/  SHF.L.U32 R74, R227, 0x10, RZ ;  /* 0x00000010e34a7819 */ /* 0x000fe200000006ff */
[----:B------:R-:W-:Y:S01]  /*1b80*/  FFMA.FTZ R227, R81, R82, R214 ;  /* 0x0000005251e37223 */ /* 0x000fe200000100d6 */
[----:B------:R-:W-:Y:S01]  /*1b90*/  FMUL.FTZ R101, R161, R215 ;  /* 0x000000d7a1657220 */ /* 0x000fe20000410000 */
[----:B------:R-:W-:Y:S01]  /*1ba0*/  FADD.FTZ R230, R89, R230 ;  /* 0x000000e659e67221 */ /* 0x000fe20000010000 */
[----:B0-----:R-:W-:Y:S01]  /*1bb0*/  PRMT R69, R105, 0x7632, R69 ;  /* 0x0000763269457816 */ /* 0x001fe20000000045 */
[----:B------:R-:W-:Y:S01]  /*1bc0*/  FADD.FTZ R4, R90, R4 ;  /* 0x000000045a047221 */ /* 0x000fe20000010000 */
[----:B------:R-:W-:Y:S01]  /*1bd0*/  PRMT R68, R104, 0x7632, R68 ;  /* 0x0000763268447816 */ /* 0x000fe20000000044 */
[----:B------:R-:W-:Y:S01]  /*1be0*/  FFMA.FTZ R40, R86, R90, R40 ;  /* 0x0000005a56287223 */ /* 0x000fe20000010028 */
[----:B------:R-:W-:Y:S01]  /*1bf0*/  SHF.L.U32 R213, R69, 0x10, RZ ;  /* 0x0000001045d57819 */ /* 0x000fe200000006ff */
[----:B------:R-:W-:Y:S01]  /*1c00*/  FFMA.FTZ R69, R204, R211, R227 ;  /* 0x000000d3cc457223 */ /* 0x000fe200000100e3 */
[----:B------:R-:W-:Y:S01]  /*1c10*/  SHF.L.U32 R216, R216, 0x10, RZ ;  /* 0x00000010d8d87819 */ /* 0x000fe200000006ff */
[----:B-1----:R-:W-:-:S04]  /*1c20*/  @P0 IMAD.WIDE.U32 R70, R173, 0x10, R70 ;  /* 0x00000010ad460825 */ /* 0x002fc800078e0046 */
[----:B------:R-:W-:Y:S01]  /*1c30*/  FMUL.FTZ R90, R160, R90 ;  /* 0x0000005aa05a7220 */ /* 0x000fe20000410000 */
[----:B------:R-:W-:Y:S01]  /*1c40*/  FADD.FTZ R231, R101, R230 ;  /* 0x000000e665e77221 */ /* 0x000fe20000010000 */
[C---:B------:R-:W-:Y:S01]  /*1c50*/  PRMT R217, R91.reuse, 0x7632, R217 ;  /* 0x000076325bd97816 */ /* 0x040fe200000000d9 */
[----:B------:R-:W-:Y:S01]  /*1c60*/  FFMA.FTZ R69, R198, R83, R69 ;  /* 0x00000053c6457223 */ /* 0x000fe20000010045 */
[----:B------:R-:W-:Y:S01]  /*1c70*/  SHF.L.U32 R91, R91, 0x10, RZ ;  /* 0x000000105b5b7819 */ /* 0x000fe200000006ff */
[----:B------:R-:W-:Y:S01]  /*1c80*/  FMUL.FTZ R227, R159, R216 ;  /* 0x000000d89fe37220 */ /* 0x000fe20000410000 */
[----:B------:R-:W-:Y:S01]  /*1c90*/  SHF.L.U32 R212, R68, 0x10, RZ ;  /* 0x0000001044d47819 */ /* 0x000fe200000006ff */
[----:B------:R-:W-:Y:S01]  /*1ca0*/  FADD.FTZ R68, R90, R231 ;  /* 0x000000e75a447221 */ /* 0x000fe20000010000 */
[----:B------:R0:W5:Y:S01]  /*1cb0*/  @P0 LDG.E.128 R48, desc[UR18][R70.64] ;  /* 0x0000001246300981 */ /* 0x000162000c1e1d00 */
[----:B------:R-:W-:Y:S01]  /*1cc0*/  SHF.L.U32 R217, R217, 0x10, RZ ;  /* 0x00000010d9d97819 */ /* 0x000fe200000006ff */
[----:B------:R-:W-:Y:S01]  /*1cd0*/  FADD.FTZ R2, R91, R2 ;  /* 0x000000025b027221 */ /* 0x000fe20000010000 */
[-C--:B------:R-:W-:Y:S01]  /*1ce0*/  FFMA.FTZ R38, R87, R91.reuse, R38 ;  /* 0x0000005b57267223 */ /* 0x080fe20000010026 */
[----:B------:R-:W-:Y:S01]  /*1cf0*/  FFMA.FTZ R69, R208, R210, R69 ;  /* 0x000000d2d0457223 */ /* 0x000fe20000010045 */
[----:B------:R-:W-:Y:S01]  /*1d00*/  PRMT R218, R92, 0x7632, R218 ;  /* 0x000076325cda7816 */ /* 0x000fe200000000da */
[----:B------:R-:W-:Y:S01]  /*1d10*/  FMUL.FTZ R91, R158, R91 ;  /* 0x0000005b9e5b7220 */ /* 0x000fe20000410000 */
[----:B------:R-:W-:Y:S01]  /*1d20*/  PRMT R219, R93, 0x7632, R219 ;  /* 0x000076325ddb7816 */ /* 0x000fe200000000db */
[----:B------:R-:W-:Y:S01]  /*1d30*/  FADD.FTZ R232, R227, R68 ;  /* 0x00000044e3e87221 */ /* 0x000fe20000010000 */
[----:B0-----:R-:W-:-:S02]  /*1d40*/  PRMT R70, R106, 0x7632, R70 ;  /* 0x000076326a467816 */ /* 0x001fc40000000046 */
[----:B------:R-:W-:Y:S02]  /*1d50*/  SHF.L.U32 R93, R93, 0x10, RZ ;  /* 0x000000105d5d7819 */ /* 0x000fe400000006ff */
[C---:B------:R-:W-:Y:S02]  /*1d60*/  PRMT R221, R95.reuse, 0x7632, R221 ;  /* 0x000076325fdd7816 */ /* 0x040fe400000000dd */
[----:B------:R-:W-:Y:S01]  /*1d70*/  SHF.L.U32 R222, R95, 0x10, RZ ;  /* 0x000000105fde7819 */ /* 0x000fe200000006ff */
[----:B------:R-:W-:Y:S01]  /*1d80*/  FFMA.FTZ R68, R84, R88, R69 ;  /* 0x0000005854447223 */ /* 0x000fe20000010045 */
[----:B------:R-:W-:Y:S02]  /*1d90*/  PRMT R95, R96, 0x7632, R95 ;  /* 0x00007632605f7816 */ /* 0x000fe4000000005f */
[----:B------:R-:W-:Y:S01]  /*1da0*/  SHF.L.U32 R214, R70, 0x10, RZ ;  /* 0x0000001046d67819 */ /* 0x000fe200000006ff */
[----:B------:R-:W-:Y:S01]  /*1db0*/  FADD.FTZ R70, R202, -UR5 ;  /* 0x80000005ca467e21 */ /* 0x000fe20008010000 */
[----:B------:R-:W-:Y:S01]  /*1dc0*/  SHF.L.U32 R96, R96, 0x10, RZ ;  /* 0x0000001060607819 */ /* 0x000fe200000006ff */
[----:B------:R-:W-:Y:S01]  /*1dd0*/  FMUL.FTZ R202, R157, R217 ;  /* 0x000000d99dca7220 */ /* 0x000fe20000410000 */
[----:B------:R-:W-:Y:S01]  /*1de0*/  SHF.L.U32 R218, R218, 0x10, RZ ;  /* 0x00000010dada7819 */ /* 0x000fe200000006ff */
[----:B------:R-:W-:Y:S01]  /*1df0*/  FADD.FTZ R69, R91, R232 ;  /* 0x000000e85b457221 */ /* 0x000fe20000010000 */
[C---:B------:R-:W-:Y:S01]  /*1e00*/  PRMT R220, R94.reuse, 0x7632, R220 ;  /* 0x000076325edc7816 */ /* 0x040fe200000000dc */
[----:B------:R-:W-:Y:S01]  /*1e10*/  FADD.FTZ R206, R93, -UR5 ;  /* 0x800000055dce7e21 */ /* 0x000fe20008010000 */
[----:B------:R-:W-:Y:S01]  /*1e20*/  SHF.L.U32 R94, R94, 0x10, RZ ;  /* 0x000000105e5e7819 */ /* 0x000fe200000006ff */
[----:B------:R-:W-:Y:S01]  /*1e30*/  FADD.FTZ R75, R75, -UR5 ;  /* 0x800000054b4b7e21 */ /* 0x000fe20008010000 */
[----:B------:R-:W-:Y:S01]  /*1e40*/  SHF.L.U32 R95, R95, 0x10, RZ ;  /* 0x000000105f5f7819 */ /* 0x000fe200000006ff */
[----:B------:R-:W-:Y:S01]  /*1e50*/  FFMA.FTZ R68, R209, R205, R68 ;  /* 0x000000cdd1447223 */ /* 0x000fe20000010044 */
[----:B------:R-:W-:Y:S01]  /*1e60*/  FMUL.FTZ R93, R156, R96 ;  /* 0x000000609c5d7220 */ /* 0x000fe20000410000 */
[----:B------:R-:W-:Y:S01]  /*1e70*/  FADD.FTZ R232, R202, R69 ;  /* 0x00000045cae87221 */ /* 0x000fe20000010000 */
[----:B------:R-:W-:Y:S01]  /*1e80*/  FADD.FTZ R235, R218, -UR5 ;  /* 0x80000005daeb7e21 */ /* 0x000fe20008010000 */
[C---:B------:R-:W-:Y:S01]  /*1e90*/  PRMT R223, R97.reuse, 0x7632, R223 ;  /* 0x0000763261df7816 */ /* 0x040fe200000000df */
[----:B------:R-:W-:Y:S01]  /*1ea0*/  FMUL.FTZ R218, R206, UR10 ;  /* 0x0000000aceda7c20 */ /* 0x000fe20008410000 */
[----:B------:R-:W-:Y:S01]  /*1eb0*/  SHF.L.U32 R97, R97, 0x10, RZ ;  /* 0x0000001061617819 */ /* 0x000fe200000006ff */
[----:B------:R-:W-:Y:S01]  /*1ec0*/  FADD.FTZ R94, R94, -UR5 ;  /* 0x800000055e5e7e21 */ /* 0x000fe20008010000 */
[----:B------:R-:W-:Y:S01]  /*1ed0*/  FADD.FTZ R233, R203, -UR5 ;  /* 0x80000005cbe97e21 */ /* 0x000fe20008010000 */
[----:B------:R-:W-:Y:S01]  /*1ee0*/  FMUL.FTZ R206, R75, UR10 ;  /* 0x0000000a4bce7c20 */ /* 0x000fe20008410000 */
[----:B------:R-:W-:Y:S01]  /*1ef0*/  FFMA.FTZ R69, R85, R89, R68 ;  /* 0x0000005955457223 */ /* 0x000fe20000010044 */
[----:B------:R-:W-:Y:S01]  /*1f00*/  FADD.FTZ R68, R93, R232 ;  /* 0x000000e85d447221 */ /* 0x000fe20000010000 */
[----:B------:R-:W-:Y:S01]  /*1f10*/  FMUL.FTZ R203, R155, R95 ;  /* 0x0000005f9bcb7220 */ /* 0x000fe20000410000 */
[----:B------:R-:W-:Y:S01]  /*1f20*/  SHF.L.U32 R219, R219, 0x10, RZ ;  /* 0x00000010dbdb7819 */ /* 0x000fe200000006ff */
[----:B------:R-:W-:Y:S01]  /*1f30*/  FMUL.FTZ R232, R94, UR10 ;  /* 0x0000000a5ee87c20 */ /* 0x000fe20008410000 */
[----:B------:R-:W-:Y:S01]  /*1f40*/  FFMA.FTZ R69, R206, R101, R69 ;  /* 0x00000065ce457223 */ /* 0x000fe20000010045 */
[----:B------:R-:W-:Y:S01]  /*1f50*/  SHF.L.U32 R223, R223, 0x10, RZ ;  /* 0x00000010dfdf7819 */ /* 0x000fe200000006ff */
[----:B------:R-:W-:Y:S01]  /*1f60*/  FADD.FTZ R94, R68, R203 ;  /* 0x000000cb445e7221 */ /* 0x000fe20000010000 */
[----:B------:R-:W-:Y:S01]  /*1f70*/  FMUL.FTZ R231, R154, R97 ;  /* 0x000000619ae77220 */ /* 0x000fe20000410000 */
[----:B------:R-:W-:Y:S01]  /*1f80*/  PRMT R224, R98, 0x7632, R224 ;  /* 0x0000763262e07816 */ /* 0x000fe200000000e0 */
[----:B------:R-:W-:Y:S01]  /*1f90*/  FADD.FTZ R238, R219, -UR5 ;  /* 0x80000005dbee7e21 */ /* 0x000fe20008010000 */
[----:B------:R-:W-:Y:S01]  /*1fa0*/  FFMA.FTZ R68, R86, R90, R69 ;  /* 0x0000005a56447223 */ /* 0x000fe20000010045 */
[----:B------:R-:W-:Y:S01]  /*1fb0*/  SHF.L.U32 R98, R98, 0x10, RZ ;  /* 0x0000001062627819 */ /* 0x000fe200000006ff */
[----:B------:R-:W-:Y:S01]  /*1fc0*/  FMUL.FTZ R219, R70, UR10 ;  /* 0x0000000a46db7c20 */ /* 0x000fe20008410000 */
[----:B------:R-:W-:Y:S01]  /*1fd0*/  FADD.FTZ R69, R94, R231 ;  /* 0x000000e75e457221 */ /* 0x000fe20000010000 */
[----:B------:R-:W-:Y:S01]  /*1fe0*/  FMUL.FTZ R94, R153, R223 ;  /* 0x000000df995e7220 */ /* 0x000fe20000410000 */
[----:B------:R-:W-:Y:S01]  /*1ff0*/  SHF.L.U32 R92, R92, 0x10, RZ ;  /* 0x000000105c5c7819 */ /* 0x000fe200000006ff */
[----:B------:R-:W-:Y:S01]  /*2000*/  FFMA.FTZ R68, R219, R227, R68 ;  /* 0x000000e3db447223 */ /* 0x000fe20000010044 */
[----:B------:R-:W-:Y:S01]  /*2010*/  SHF.L.U32 R220, R220, 0x10, RZ ;  /* 0x00000010dcdc7819 */ /* 0x000fe200000006ff */
[----:B------:R-:W-:Y:S01]  /*2020*/  FADD.FTZ R69, R69, R94 ;  /* 0x0000005e45457221 */ /* 0x000fe20000010000 */
[----:B------:R-:W-:Y:S01]  /*2030*/  SHF.L.U32 R224, R224, 0x10, RZ ;  /* 0x00000010e0e07819 */ /* 0x000fe200000006ff */
[----:B------:R-:W-:Y:S01]  /*2040*/  FMUL.FTZ R234, R152, R98 ;  /* 0x0000006298ea7220 */ /* 0x000fe20000410000 */
[----:B------:R-:W-:Y:S01]  /*2050*/  PRMT R225, R99, 0x7632, R225 ;  /* 0x0000763263e17816 */ /* 0x000fe200000000e1 */
[----:B------:R-:W-:Y:S01]  /*2060*/  FADD.FTZ R92, R92, -UR5 ;  /* 0x800000055c5c7e21 */ /* 0x000fe20008010000 */
[----:B------:R-:W-:Y:S01]  /*2070*/  PRMT R71, R107, 0x7632, R71 ;  /* 0x000076326b477816 */ /* 0x000fe20000000047 */
[----:B------:R-:W-:Y:S01]  /*2080*/  FADD.FTZ R241, R220, -UR5 ;  /* 0x80000005dcf17e21 */ /* 0x000fe20008010000 */
[----:B------:R-:W-:Y:S01]  /*2090*/  SHF.L.U32 R99, R99, 0x10, RZ ;  /* 0x0000001063637819 */ /* 0x000fe200000006ff */
[----:B------:R-:W-:Y:S01]  /*20a0*/  FMUL.FTZ R233, R233, UR10 ;  /* 0x0000000ae9e97c20 */ /* 0x000fe20008410000 */
[----:B------:R-:W-:Y:S01]  /*20b0*/  FFMA.FTZ R68, R87, R91, R68 ;  /* 0x0000005b57447223 */ /* 0x000fe20000010044 */
[----:B------:R-:W-:Y:S01]  /*20c0*/  FADD.FTZ R69, R69, R234 ;  /* 0x000000ea45457221 */ /* 0x000fe20000010000 */
[----:B------:R-:W-:Y:S01]  /*20d0*/  FMUL.FTZ R220, R151, R224 ;  /* 0x000000e097dc7220 */ /* 0x000fe20000410000 */
[----:B------:R-:W-:Y:S01]  /*20e0*/  SHF.L.U32 R230, R71, 0x10, RZ ;  /* 0x0000001047e67819 */ /* 0x000fe200000006ff */
[----:B------:R-:W-:Y:S01]  /*20f0*/  FADD.FTZ R222, R222, -UR5 ;  /* 0x80000005dede7e21 */ /* 0x000fe20008010000 */
[----:B------:R-:W-:Y:S01]  /*2100*/  SHF.L.U32 R225, R225, 0x10, RZ ;  /* 0x00000010e1e17819 */ /* 0x000fe200000006ff */
[----:B------:R-:W-:Y:S01]  /*2110*/  FMUL.FTZ R92, R92, UR10 ;  /* 0x0000000a5c5c7c20 */ /* 0x000fe20008410000 */
[----:B------:R-:W-:Y:S01]  /*2120*/  FFMA.FTZ R71, R233, R202, R68 ;  /* 0x000000cae9477223 */ /* 0x000fe20000010044 */
[----:B------:R-:W-:Y:S01]  /*2130*/  FADD.FTZ R69, R69, R220 ;  /* 0x000000dc45457221 */ /* 0x000fe20000010000 */
[----:B------:R-:W-:Y:S01]  /*2140*/  FMUL.FTZ R236, R150, R99 ;  /* 0x0000006396ec7220 */ /* 0x000fe20000410000 */
[----:B------:R-:W-:Y:S01]  /*2150*/  SHF.L.U32 R104, R104, 0x10, RZ ;  /* 0x0000001068687819 */ /* 0x000fe200000006ff */
[----:B------:R-:W-:Y:S01]  /*2160*/  FMUL.FTZ R237, R222, UR10 ;  /* 0x0000000adeed7c20 */ /* 0x000fe20008410000 */
[----:B------:R-:W-:Y:S01]  /*2170*/  FMUL.FTZ R235, R235, UR10 ;  /* 0x0000000aebeb7c20 */ /* 0x000fe20008410000 */
[----:B------:R-:W-:Y:S01]  /*2180*/  FFMA.FTZ R68, R92, R93, R71 ;  /* 0x0000005d5c447223 */ /* 0x000fe20000010047 */
[----:B------:R-:W-:Y:S01]  /*2190*/  FADD.FTZ R71, R69, R236 ;  /* 0x000000ec45477221 */ /* 0x000fe20000010000 */
[----:B------:R-:W-:Y:S01]  /*21a0*/  FMUL.FTZ R222, R149, R225 ;  /* 0x000000e195de7220 */ /* 0x000fe20000410000 */
[----:B------:R-:W-:Y:S01]  /*21b0*/  SHF.L.U32 R221, R221, 0x10, RZ ;  /* 0x00000010dddd7819 */ /* 0x000fe200000006ff */
[----:B------:R-:W-:Y:S01]  /*21c0*/  FFMA.FTZ R69, R235, R203, R68 ;  /* 0x000000cbeb457223 */ /* 0x000fe20000010044 */
[----:B------:R-:W-:Y:S01]  /*21d0*/  FMUL.FTZ R239, R148, R104 ;  /* 0x0000006894ef7220 */ /* 0x000fe20000410000 */
[----:B------:R-:W-:Y:S01]  /*21e0*/  FADD.FTZ R68, R71, R222 ;  /* 0x000000de47447221 */ /* 0x000fe20000010000 */
[----:B------:R-:W-:Y:S01]  /*21f0*/  SHF.L.U32 R105, R105, 0x10, RZ ;  /* 0x0000001069697819 */ /* 0x000fe200000006ff */
[----:B------:R-:W-:Y:S01]  /*2200*/  FADD.FTZ R244, R221, -UR5 ;  /* 0x80000005ddf47e21 */ /* 0x000fe20008010000 */
[----:B------:R-:W-:Y:S01]  /*2210*/  FMUL.FTZ R238, R238, UR10 ;  /* 0x0000000aeeee7c20 */ /* 0x000fe20008410000 */
[----:B------:R-:W-:Y:S01]  /*2220*/  FFMA.FTZ R69, R218, R231, R69 ;  /* 0x000000e7da457223 */ /* 0x000fe20000010045 */
[----:B------:R-:W-:Y:S01]  /*2230*/  FADD.FTZ R68, R68, R239 ;  /* 0x000000ef44447221 */ /* 0x000fe20000010000 */
[----:B------:R-:W-:Y:S01]  /*2240*/  FMUL.FTZ R221, R147, R212 ;  /* 0x000000d493dd7220 */ /* 0x000fe20000410000 */
[----:B------:R-:W-:Y:S01]  /*2250*/  FMUL.FTZ R242, R146, R105 ;  /* 0x0000006992f27220 */ /* 0x000fe20000410000 */
[----:B------:R-:W-:-:S02]  /*2260*/  FFMA.FTZ R69, R238, R94, R69 ;  /* 0x0000005eee457223 */ /* 0x000fc40000010045 */
[----:B------:R-:W-:Y:S01]  /*2270*/  FADD.FTZ R71, R68, R221 ;  /* 0x000000dd44477221 */ /* 0x000fe20000010000 */
[----:B------:R-:W-:Y:S01]  /*2280*/  SHF.L.U32 R106, R106, 0x10, RZ ;  /* 0x000000106a6a7819 */ /* 0x000fe200000006ff */
        /* <DEDUP_REMOVED lines=14> */
[----:B------:R-:W-:Y:S01]  /*2370*/  FMUL.FTZ R243, R72, UR10 ;  /* 0x0000000a48f37c20 */ /* 0x000fe20008410000 */
[----:B------:R-:W-:Y:S01]  /*2380*/  FFMA.FTZ R68, R244, R222, R69 ;  /* 0x000000def4447223 */ /* 0x000fe20000010045 */
[----:B------:R-:W-:Y:S01]  /*2390*/  FMUL.FTZ R248, R142, R107 ;  /* 0x0000006b8ef87220 */ /* 0x000fe20000410000 */
[----:B------:R-:W-:Y:S01]  /*23a0*/  FADD.FTZ R71, R71, R226 ;  /* 0x000000e247477221 */ /* 0x000fe20000010000 */
[----:B------:R-:W-:Y:S01]  /*23b0*/  FMUL.FTZ R247, R247, UR10 ;  /* 0x0000000af7f77c20 */ /* 0x000fe20008410000 */
[----:B------:R-:W-:Y:S01]  /*23c0*/  FFMA.FTZ R68, R243, R239, R68 ;  /* 0x000000eff3447223 */ /* 0x000fe20000010044 */
[----:B------:R-:W-:Y:S01]  /*23d0*/  FMUL.FTZ R246, R141, R230 ;  /* 0x000000e68df67220 */ /* 0x000fe20000410000 */
[----:B------:R-:W-:Y:S01]  /*23e0*/  FADD.FTZ R71, R71, R248 ;  /* 0x000000f847477221 */ /* 0x000fe20000010000 */
[C---:B------:R-:W-:Y:S01]  /*23f0*/  PRMT R228, R102.reuse, 0x7632, R228 ;  /* 0x0000763266e47816 */ /* 0x040fe200000000e4 */
[----:B------:R-:W-:Y:S01]  /*2400*/  FFMA.FTZ R70, R247, R221, R68 ;  /* 0x000000ddf7467223 */ /* 0x000fe20000010044 */
[----:B------:R-:W-:Y:S01]  /*2410*/  SHF.L.U32 R102, R102, 0x10, RZ ;  /* 0x0000001066667819 */ /* 0x000fe200000006ff */
[----:B------:R-:W-:Y:S01]  /*2420*/  FADD.FTZ R68, R71, R246 ;  /* 0x000000f647447221 */ /* 0x000fe20000010000 */
[----:B------:R-:W-:Y:S01]  /*2430*/  FMUL.FTZ R249, R73, UR10 ;  /* 0x0000000a49f97c20 */ /* 0x000fe20008410000 */
[----:B------:R-:W-:Y:S01]  /*2440*/  FADD.FTZ R74, R74, -UR5 ;  /* 0x800000054a4a7e21 */ /* 0x000fe20008010000 */
[----:B------:R-:W-:Y:S01]  /*2450*/  SHF.L.U32 R72, R228, 0x10, RZ ;  /* 0x00000010e4487819 */ /* 0x000fe200000006ff */
[----:B------:R-:W-:Y:S01]  /*2460*/  FADD.FTZ R102, R102, -UR5 ;  /* 0x8000000566667e21 */ /* 0x000fe20008010000 */
[----:B------:R-:W-:Y:S01]  /*2470*/  FFMA.FTZ R71, R249, R242, R70 ;  /* 0x000000f2f9477223 */ /* 0x000fe20000010046 */
[----:B------:R-:W-:Y:S01]  /*2480*/  FMUL.FTZ R228, R74, UR10 ;  /* 0x0000000a4ae47c20 */ /* 0x000fe20008410000 */
[----:B------:R-:W0:Y:S01]  /*2490*/  SHFL.DOWN PT, R69, R68, 0x10, 0x1f ;  /* 0x0a001f0044457f89 */ /* 0x000e2200000e0000 */
[----:B------:R-:W-:-:S02]  /*24a0*/  PRMT R229, R103, 0x7632, R229 ;  /* 0x0000763267e57816 */ /* 0x000fc400000000e5 */
[----:B------:R-:W-:Y:S01]  /*24b0*/  SHF.L.U32 R103, R103, 0x10, RZ ;  /* 0x0000001067677819 */ /* 0x000fe200000006ff */
[----:B------:R-:W-:Y:S01]  /*24c0*/  FMUL.FTZ R102, R102, UR10 ;  /* 0x0000000a66667c20 */ /* 0x000fe20008410000 */
[----:B------:R-:W-:Y:S01]  /*24d0*/  FADD.FTZ R72, R72, -UR5 ;  /* 0x8000000548487e21 */ /* 0x000fe20008010000 */
[----:B------:R-:W-:Y:S01]  /*24e0*/  FFMA.FTZ R71, R228, R240, R71 ;  /* 0x000000f0e4477223 */ /* 0x000fe20000010047 */
[----:B------:R-:W-:Y:S01]  /*24f0*/  SHF.L.U32 R74, R229, 0x10, RZ ;  /* 0x00000010e54a7819 */ /* 0x000fe200000006ff */
[----:B------:R-:W-:Y:S01]  /*2500*/  FADD.FTZ R73, R103, -UR5 ;  /* 0x8000000567497e21 */ /* 0x000fe20008010000 */
[----:B------:R-:W-:Y:S01]  /*2510*/  FMUL.FTZ R103, R72, UR10 ;  /* 0x0000000a48677c20 */ /* 0x000fe20008410000 */
[----:B------:R-:W-:Y:S02]  /*2520*/  FFMA.FTZ R70, R102, R245, R71 ;  /* 0x000000f566467223 */ /* 0x000fe40000010047 */
[----:B------:R-:W-:Y:S01]  /*2530*/  FMUL.FTZ R229, R73, UR10 ;  /* 0x0000000a49e57c20 */ /* 0x000fe20008410000 */
[----:B------:R-:W-:Y:S01]  /*2540*/  FADD.FTZ R74, R74, -UR5 ;  /* 0x800000054a4a7e21 */ /* 0x000fe20008010000 */
[----:B------:R-:W-:-:S03]  /*2550*/  FFMA.FTZ R70, R103, R226, R70 ;  /* 0x000000e267467223 */ /* 0x000fc60000010046 */
[----:B------:R-:W-:Y:S01]  /*2560*/  FMUL.FTZ R250, R74, UR10 ;  /* 0x0000000a4afa7c20 */ /* 0x000fe20008410000 */
[----:B------:R-:W-:-:S04]  /*2570*/  FFMA.FTZ R71, R229, R248, R70 ;  /* 0x000000f8e5477223 */ /* 0x000fc80000010046 */
[----:B------:R-:W-:Y:S01]  /*2580*/  FFMA.FTZ R71, R250, R246, R71 ;  /* 0x000000f6fa477223 */ /* 0x000fe20000010047 */
[----:B0-----:R-:W-:-:S04]  /*2590*/  FADD.FTZ R69, R68, R69 ;  /* 0x0000004544457221 */ /* 0x001fc80000010000 */
[----:B------:R-:W0:Y:S04]  /*25a0*/  SHFL.DOWN PT, R68, R71, 0x10, 0x1f ;  /* 0x0a001f0047447f89 */ /* 0x000e2800000e0000 */
[----:B------:R-:W1:Y:S01]  /*25b0*/  SHFL.DOWN PT, R70, R69, 0x8, 0x1f ;  /* 0x09001f0045467f89 */ /* 0x000e6200000e0000 */
[----:B0-----:R-:W-:Y:S01]  /*25c0*/  FADD.FTZ R68, R71, R68 ;  /* 0x0000004447447221 */ /* 0x001fe20000010000 */
[----:B-1----:R-:W-:-:S04]  /*25d0*/  FADD.FTZ R70, R69, R70 ;  /* 0x0000004645467221 */ /* 0x002fc80000010000 */
[----:B------:R-:W0:Y:S04]  /*25e0*/  SHFL.DOWN PT, R73, R68, 0x8, 0x1f ;  /* 0x09001f0044497f89 */ /* 0x000e2800000e0000 */
[----:B------:R-:W1:Y:S01]  /*25f0*/  SHFL.DOWN PT, R75, R70, 0x4, 0x1f ;  /* 0x08801f00464b7f89 */ /* 0x000e6200000e0000 */
[----:B------:R-:W2:Y:S01]  /*2600*/  S2R R69, SR_TID.X ;  /* 0x0000000000457919 */ /* 0x000ea20000002100 */
[----:B0-----:R-:W-:Y:S01]  /*2610*/  FADD.FTZ R73, R68, R73 ;  /* 0x0000004944497221 */ /* 0x001fe20000010000 */
[----:B-1----:R-:W-:-:S04]  /*2620*/  FADD.FTZ R75, R70, R75 ;  /* 0x0000004b464b7221 */ /* 0x002fc80000010000 */
[----:B------:R-:W0:Y:S04]  /*2630*/  SHFL.DOWN PT, R72, R73, 0x4, 0x1f ;  /* 0x08801f0049487f89 */ /* 0x000e2800000e0000 */
[----:B------:R-:W1:Y:S01]  /*2640*/  SHFL.DOWN PT, R74, R75, 0x2, 0x1f ;  /* 0x08401f004b4a7f89 */ /* 0x000e6200000e0000 */
[----:B--2---:R-:W-:Y:S01]  /*2650*/  LOP3.LUT R70, R69, 0x1f, RZ, 0xc0, !PT ;  /* 0x0000001f45467812 */ /* 0x004fe200078ec0ff */
[----:B0-----:R-:W-:Y:S01]  /*2660*/  FADD.FTZ R72, R73, R72 ;  /* 0x0000004849487221 */ /* 0x001fe20000010000 */
[----:B-1----:R-:W-:-:S04]  /*2670*/  FADD.FTZ R74, R75, R74 ;  /* 0x0000004a4b4a7221 */ /* 0x002fc80000010000 */
[----:B------:R-:W0:Y:S04]  /*2680*/  SHFL.DOWN PT, R71, R72, 0x2, 0x1f ;  /* 0x08401f0048477f89 */ /* 0x000e2800000e0000 */
[----:B------:R-:W1:Y:S01]  /*2690*/  SHFL.DOWN PT, R69, R74, 0x1, 0x1f ;  /* 0x08201f004a457f89 */ /* 0x000e6200000e0000 */
[----:B------:R-:W-:Y:S01]  /*26a0*/  ISETP.NE.AND P0, PT, R70, RZ, PT ;  /* 0x000000ff4600720c */ /* 0x000fe20003f05270 */
[----:B0-----:R-:W-:Y:S01]  /*26b0*/  FADD.FTZ R71, R72, R71 ;  /* 0x0000004748477221 */ /* 0x001fe20000010000 */
[----:B-1----:R-:W-:-:S04]  /*26c0*/  FADD.FTZ R68, R74, R69 ;  /* 0x000000454a447221 */ /* 0x002fc80000010000 */
[----:B------:R-:W0:Y:S01]  /*26d0*/  SHFL.DOWN PT, R69, R71, 0x1, 0x1f ;  /* 0x08201f0047457f89 */ /* 0x000e2200000e0000 */
[----:B------:R-:W-:Y:S01]  /*26e0*/  UMOV UR7, 0x3f800000 ;  /* 0x3f80000000077882 */ /* 0x000fe20000000000 */
[----:B------:R-:W-:Y:S01]  /*26f0*/  @UP0 USHF.L.U32 UR7, UR4, 0x10, URZ ;  /* 0x0000001004070899 */ /* 0x000fe200080006ff */
[----:B------:R-:W-:Y:S01]  /*2700*/  BSSY.RECONVERGENT B0, `(.L_x_54) ;  /* 0x000000c000007945 */ /* 0x000fe20003800200 */
[----:B0-----:R-:W-:-:S03]  /*2710*/  FADD.FTZ R69, R71, R69 ;  /* 0x0000004547457221 */ /* 0x001fc60000010000 */
[----:B------:R-:W-:Y:S07]  /*2720*/  @P0 BRA `(.L_x_55) ;  /* 0x0000000000240947 */ /* 0x000fee0003800000 */
[----:B------:R-:W0:Y:S01]  /*2730*/  S2R R70, SR_TID.X ;  /* 0x0000000000467919 */ /* 0x000e220000002100 */
[----:B------:R-:W1:Y:S01]  /*2740*/  S2UR UR5, SR_CgaCtaId ;  /* 0x00000000000579c3 */ /* 0x000e620000008800 */
[----:B------:R-:W-:Y:S02]  /*2750*/  UMOV UR4, 0x400 ;  /* 0x0000040000047882 */ /* 0x000fe40000000000 */
[----:B-1----:R-:W-:-:S04]  /*2760*/  ULEA UR4, UR5, UR4, 0x18 ;  /* 0x0000000405047291 */ /* 0x002fc8000f8ec0ff */
[----:B------:R-:W-:Y:S02]  /*2770*/  UIADD3 UR5, UPT, UPT, UR4, 0x5020, URZ ;  /* 0x0000502004057890 */ /* 0x000fe4000fffe0ff */
[----:B------:R-:W-:Y:S01]  /*2780*/  @!UP2 UIADD3 UR5, UPT, UPT, UR4, 0x5000, URZ ;  /* 0x000050000405a890 */ /* 0x000fe2000fffe0ff */
[----:B0-----:R-:W-:-:S04]  /*2790*/  SHF.R.U32.HI R70, RZ, 0x2, R70 ;  /* 0x00000002ff467819 */ /* 0x001fc80000011646 */
[----:B------:R-:W-:-:S05]  /*27a0*/  LOP3.LUT R70, R70, 0x18, RZ, 0xc0, !PT ;  /* 0x0000001846467812 */ /* 0x000fca00078ec0ff */
[----:B------:R0:W-:Y:S02]  /*27b0*/  STS.64 [R70+UR5], R68 ;  /* 0x0000004446007988 */ /* 0x0001e40008000a05 */
.L_x_55:
[----:B------:R-:W-:Y:S05]  /*27c0*/  BSYNC.RECONVERGENT B0 ;  /* 0x0000000000007941 */ /* 0x000fea0003800200 */
.L_x_54:
[----:B------:R-:W1:Y:S08]  /*27d0*/  S2UR UR5, SR_CgaCtaId ;  /* 0x00000000000579c3 */ /* 0x000e700000008800 */
[----:B------:R-:W-:Y:S01]  /*27e0*/  BAR.SYNC.DEFER_BLOCKING 0x0 ;  /* 0x0000000000007b1d */ /* 0x000fe20000010000 */
[----:B------:R-:W-:Y:S01]  /*27f0*/  FADD.FTZ R125, R96, R125 ;  /* 0x0000007d607d7221 */ /* 0x000fe20000010000 */
[----:B------:R-:W-:Y:S01]  /*2800*/  FFMA.FTZ R36, R92, R96, R36 ;  /* 0x000000605c247223 */ /* 0x000fe20000010024 */
[----:B------:R-:W-:Y:S01]  /*2810*/  UISETP.NE.U32.AND UP1, UPT, UR22, URZ, UPT ;  /* 0x000000ff1600728c */ /* 0x000fe2000bf25070 */
[----:B------:R-:W-:Y:S01]  /*2820*/  FADD.FTZ R5, R215, R5 ;  /* 0x00000005d7057221 */ /* 0x000fe20000010000 */
[----:B------:R-:W-:Y:S01]  /*2830*/  FFMA.FTZ R41, R206, R215, R41 ;  /* 0x000000d7ce297223 */ /* 0x000fe20000010029 */
[----:B------:R-:W-:Y:S01]  /*2840*/  UMOV UR4, 0x400 ;  /* 0x0000040000047882 */ /* 0x000fe20000000000 */
[----:B------:R-:W-:Y:S01]  /*2850*/  UISETP.NE.AND.EX UP1, UPT, UR23, URZ, UPT, UP1 ;  /* 0x000000ff1700728c */ /* 0x000fe2000bf25310 */
[----:B------:R-:W-:Y:S01]  /*2860*/  FADD.FTZ R3, R216, R3 ;  /* 0x00000003d8037221 */ /* 0x000fe20000010000 */
[----:B------:R-:W-:Y:S01]  /*2870*/  FFMA.FTZ R39, R219, R216, R39 ;  /* 0x000000d8db277223 */ /* 0x000fe20000010027 */
        /* <DEDUP_REMOVED lines=13> */
[----:B-1----:R-:W-:Y:S01]  /*2950*/  ULEA UR4, UR5, UR4, 0x18 ;  /* 0x0000000405047291 */ /* 0x002fe2000f8ec0ff */
[----:B------:R-:W-:Y:S01]  /*2960*/  FFMA.FTZ R31, R241, R224, R31 ;  /* 0x000000e0f11f7223 */ /* 0x000fe2000001001f */
[----:B------:R-:W-:Y:S01]  /*2970*/  FADD.FTZ R132, R225, R132 ;  /* 0x00000084e1847221 */ /* 0x000fe20000010000 */
[----:B------:R-:W-:Y:S01]  /*2980*/  FFMA.FTZ R29, R244, R225, R29 ;  /* 0x000000e1f41d7223 */ /* 0x000fe2000001001d */
[----:B------:R-:W-:Y:S01]  /*2990*/  UIADD3 UR5, UPT, UPT, UR4, 0x5020, URZ ;  /* 0x0000502004057890 */ /* 0x000fe2000fffe0ff */
[----:B------:R-:W-:Y:S01]  /*29a0*/  FADD.FTZ R133, R104, R133 ;  /* 0x0000008568857221 */ /* 0x000fe20000010000 */
[----:B------:R-:W-:Y:S01]  /*29b0*/  @!UP2 UIADD3 UR5, UPT, UPT, UR4, 0x5000, URZ ;  /* 0x000050000405a890 */ /* 0x000fe2000fffe0ff */
[----:B------:R-:W-:Y:S01]  /*29c0*/  FFMA.FTZ R28, R243, R104, R28 ;  /* 0x00000068f31c7223 */ /* 0x000fe2000001001c */
[----:B------:R-:W-:Y:S01]  /*29d0*/  UIADD3 UR8, UPT, UPT, UR4, 0x5030, URZ ;  /* 0x0000503004087890 */ /* 0x000fe2000fffe0ff */
[----:B------:R-:W-:Y:S01]  /*29e0*/  FADD.FTZ R135, R105, R135 ;  /* 0x0000008769877221 */ /* 0x000fe20000010000 */
[----:B------:R-:W-:Y:S01]  /*29f0*/  @!UP2 UIADD3 UR8, UPT, UPT, UR4, 0x5010, URZ ;  /* 0x000050100408a890 */ /* 0x000fe2000fffe0ff */
[----:B------:R-:W-:Y:S01]  /*2a00*/  FFMA.FTZ R26, R249, R105, R26 ;  /* 0x00000069f91a7223 */ /* 0x000fe2000001001a */
[----:B------:R-:W-:Y:S01]  /*2a10*/  FADD.FTZ R137, R106, R137 ;  /* 0x000000896a897221 */ /* 0x000fe20000010000 */
[----:B------:R-:W-:Y:S01]  /*2a20*/  FFMA.FTZ R24, R102, R106, R24 ;  /* 0x0000006a66187223 */ /* 0x000fe20000010018 */
[----:B------:R-:W-:Y:S01]  /*2a30*/  FADD.FTZ R139, R107, R139 ;  /* 0x0000008b6b8b7221 */ /* 0x000fe20000010000 */
[----:B0-----:R-:W0:Y:S01]  /*2a40*/  LDS.128 R68, [UR5] ;  /* 0x00000005ff447984 */ /* 0x001e220008000c00 */
[----:B------:R-:W-:Y:S01]  /*2a50*/  FFMA.FTZ R22, R229, R107, R22 ;  /* 0x0000006be5167223 */ /* 0x000fe20000010016 */
[----:B------:R-:W-:Y:S01]  /*2a60*/  FADD.FTZ R134, R212, R134 ;  /* 0x00000086d4867221 */ /* 0x000fe20000010000 */
[----:B------:R-:W-:Y:S01]  /*2a70*/  FFMA.FTZ R27, R247, R212, R27 ;  /* 0x000000d4f71b7223 */ /* 0x000fe2000001001b */
[----:B------:R-:W1:Y:S01]  /*2a80*/  LDS.128 R72, [UR8] ;  /* 0x00000008ff487984 */ /* 0x000e620008000c00 */
[----:B------:R-:W-:Y:S01]  /*2a90*/  FADD.FTZ R136, R213, R136 ;  /* 0x00000088d5887221 */ /* 0x000fe20000010000 */
[----:B------:R-:W-:Y:S01]  /*2aa0*/  FFMA.FTZ R25, R228, R213, R25 ;  /* 0x000000d5e4197223 */ /* 0x000fe20000010019 */
[----:B------:R-:W-:Y:S01]  /*2ab0*/  FADD.FTZ R138, R214, R138 ;  /* 0x0000008ad68a7221 */ /* 0x000fe20000010000 */
[----:B------:R-:W-:Y:S01]  /*2ac0*/  FFMA.FTZ R23, R103, R214, R23 ;  /* 0x000000d667177223 */ /* 0x000fe20000010017 */
[----:B------:R-:W-:Y:S01]  /*2ad0*/  FADD.FTZ R140, R230, R140 ;  /* 0x0000008ce68c7221 */ /* 0x000fe20000010000 */
[----:B------:R-:W-:Y:S01]  /*2ae0*/  FFMA.FTZ R21, R250, R230, R21 ;  /* 0x000000e6fa157223 */ /* 0x000fe20000010015 */
        /* <DEDUP_REMOVED lines=13> */
[----:B------:R-:W-:-:S04]  /*2bc0*/  UISETP.NE.U32.AND UP1, UPT, UR26, URZ, UPT ;  /* 0x000000ff1a00728c */ /* 0x000fc8000bf25070 */
[----:B------:R-:W-:-:S09]  /*2bd0*/  UISETP.NE.AND.EX UP1, UPT, UR27, URZ, UPT, UP1 ;  /* 0x000000ff1b00728c */ /* 0x000fd2000bf25310 */
[----:B------:R-:W-:Y:S05]  /*2be0*/  BRA.U UP1, `(.L_x_57) ;  /* 0x0000000d01007547 */ /* 0x000fea000b800000 */
        /* <DEDUP_REMOVED lines=8> */
[--C-:B------:R-:W-:Y:S01]  /*2c70*/  FFMA.FTZ R184, R184, UR4, R69.reuse ;  /* 0x00000004b8b87c23 */ /* 0x100fe20008010045 */
[----:B------:R-:W-:Y:S01]  /*2c80*/  FFMA.FTZ R190, R190, UR4, R69 ;  /* 0x00000004bebe7c23 */ /* 0x000fe20008010045 */
[----:B------:R-:W-:Y:S01]  /*2c90*/  FADD.FTZ R81, R82, -R81 ;  /* 0x8000005152517221 */ /* 0x000fe20000010000 */
[----:B------:R-:W-:Y:S01]  /*2ca0*/  FADD.FTZ R80, R89, -R74 ;  /* 0x8000004a59507221 */ /* 0x000fe20000010000 */
[--C-:B------:R-:W-:Y:S01]  /*2cb0*/  FFMA.FTZ R76, R76, UR4, R69.reuse ;  /* 0x000000044c4c7c23 */ /* 0x100fe20008010045 */
[--C-:B------:R-:W-:Y:S01]  /*2cc0*/  FFMA.FTZ R68, R77, UR4, R69.reuse ;  /* 0x000000044d447c23 */ /* 0x100fe20008010045 */
[--C-:B------:R-:W-:Y:S01]  /*2cd0*/  FFMA.FTZ R79, R79, UR4, R69.reuse ;  /* 0x000000044f4f7c23 */ /* 0x100fe20008010045 */
[----:B------:R-:W-:Y:S01]  /*2ce0*/  FMUL.FTZ R74, R70, UR10 ;  /* 0x0000000a464a7c20 */ /* 0x000fe20008410000 */
[----:B------:R-:W-:Y:S01]  /*2cf0*/  FMUL.FTZ R82, R71, UR10 ;  /* 0x0000000a47527c20 */ /* 0x000fe20008410000 */
[--C-:B------:R-:W-:Y:S01]  /*2d00*/  FFMA.FTZ R77, R84, UR4, R69.reuse ;  /* 0x00000004544d7c23 */ /* 0x100fe20008010045 */
[--C-:B------:R-:W-:Y:S01]  /*2d10*/  FFMA.FTZ R72, R209, UR4, R69.reuse ;  /* 0x00000004d1487c23 */ /* 0x100fe20008010045 */
[--C-:B------:R-:W-:Y:S01]  /*2d20*/  FFMA.FTZ R204, R204, UR4, R69.reuse ;  /* 0x00000004cccc7c23 */ /* 0x100fe20008010045 */
[--C-:B------:R-:W-:Y:S01]  /*2d30*/  FFMA.FTZ R84, R87, UR4, R69.reuse ;  /* 0x0000000457547c23 */ /* 0x100fe20008010045 */
[----:B------:R-:W-:Y:S01]  /*2d40*/  FADD.FTZ R184, R197, -R184 ;  /* 0x800000b8c5b87221 */ /* 0x000fe20000010000 */
[----:B------:R-:W-:Y:S01]  /*2d50*/  FADD.FTZ R190, R187, -R190 ;  /* 0x800000bebbbe7221 */ /* 0x000fe20000010000 */
[----:B------:R-:W-:Y:S01]  /*2d60*/  FFMA.FTZ R85, R86, UR4, R69 ;  /* 0x0000000456557c23 */ /* 0x000fe20008010045 */
[----:B------:R-:W-:Y:S01]  /*2d70*/  FADD.FTZ R76, R193, -R76 ;  /* 0x8000004cc14c7221 */ /* 0x000fe20000010000 */
[----:B------:R-:W-:Y:S01]  /*2d80*/  FADD.FTZ R79, R196, -R79 ;  /* 0x8000004fc44f7221 */ /* 0x000fe20000010000 */
[----:B------:R-:W-:Y:S01]  /*2d90*/  FMUL.FTZ R71, R74, UR7 ;  /* 0x000000074a477c20 */ /* 0x000fe20008410000 */
[----:B------:R-:W-:Y:S01]  /*2da0*/  FMUL.FTZ R82, R82, UR7 ;  /* 0x0000000752527c20 */ /* 0x000fe20008410000 */
[--C-:B------:R-:W-:Y:S01]  /*2db0*/  FFMA.FTZ R194, R194, UR4, R69.reuse ;  /* 0x00000004c2c27c23 */ /* 0x100fe20008010045 */
        /* <DEDUP_REMOVED lines=23> */
[----:B------:R-:W0:Y:S01]  /*2f30*/  LDC.64 R96, c[0x0][0x468] ;  /* 0x00011a00ff607b82 */ /* 0x000e220000000a00 */
[----:B------:R-:W-:Y:S01]  /*2f40*/  FADD.FTZ R205, R205, -R72 ;  /* 0x80000048cdcd7221 */ /* 0x000fe20000010000 */
[----:B------:R-:W-:Y:S01]  /*2f50*/  FFMA.FTZ R69, R250, UR4, R69 ;  /* 0x00000004fa457c23 */ /* 0x000fe20008010045 */
        /* <DEDUP_REMOVED lines=8> */
[----:B------:R-:W-:Y:S01]  /*2fe0*/  FADD.FTZ R78, R227, -R78 ;  /* 0x8000004ee34e7221 */ /* 0x000fe20000010000 */
[----:B------:R-:W-:Y:S01]  /*2ff0*/  F2FP.BF16.F32.PACK_AB R71, R82, R71 ;  /* 0x000000475247723e */ /* 0x000fe200000010ff */
[----:B------:R-:W-:Y:S01]  /*3000*/  FMUL.FTZ R81, R81, UR10 ;  /* 0x0000000a51517c20 */ /* 0x000fe20008410000 */
        /* <DEDUP_REMOVED lines=9> */
[----:B------:R-:W-:Y:S01]  /*30a0*/  FADD.FTZ R100, R201, -R100 ;  /* 0x80000064c9647221 */ /* 0x000fe20000010000 */
[----:B------:R-:W-:Y:S01]  /*30b0*/  FADD.FTZ R218, R231, -R218 ;  /* 0x800000dae7da7221 */ /* 0x000fe20000010000 */
[----:B------:R-:W-:Y:S01]  /*30c0*/  FADD.FTZ R87, R94, -R87 ;  /* 0x800000575e577221 */ /* 0x000fe20000010000 */
[----:B------:R-:W-:Y:S01]  /*30d0*/  FMUL.FTZ R68, R76, UR7 ;  /* 0x000000074c447c20 */ /* 0x000fe20008410000 */
[----:B------:R-:W-:Y:S01]  /*30e0*/  FMUL.FTZ R73, R74, UR7 ;  /* 0x000000074a497c20 */ /* 0x000fe20008410000 */
        /* <DEDUP_REMOVED lines=8> */
[----:B------:R-:W-:Y:S01]  /*3170*/  FADD.FTZ R192, R189, -R192 ;  /* 0x800000c0bdc07221 */ /* 0x000fe20000010000 */
[----:B------:R-:W-:Y:S01]  /*3180*/  F2FP.BF16.F32.PACK_AB R70, R83, R70 ;  /* 0x000000465346723e */ /* 0x000fe200000010ff */
[----:B------:R-:W-:Y:S01]  /*3190*/  FMUL.FTZ R100, R100, UR10 ;  /* 0x0000000a64647c20 */ /* 0x000fe20008410000 */
[----:B------:R-:W-:Y:S01]  /*31a0*/  FMUL.FTZ R218, R218, UR10 ;  /* 0x0000000adada7c20 */ /* 0x000fe20008410000 */
[----:B------:R-:W-:Y:S01]  /*31b0*/  FMUL.FTZ R87, R87, UR10 ;  /* 0x0000000a57577c20 */ /* 0x000fe20008410000 */
[----:B------:R-:W-:Y:S01]  /*31c0*/  FADD.FTZ R200, R207, -R200 ;  /* 0x800000c8cfc87221 */ /* 0x000fe20000010000 */
[----:B------:R-:W-:Y:S01]  /*31d0*/  FADD.FTZ R75, R210, -R75 ;  /* 0x8000004bd24b7221 */ /* 0x000fe20000010000 */
[----:B------:R-:W-:Y:S01]  /*31e0*/  FMUL.FTZ R85, R85, UR10 ;  /* 0x0000000a55557c20 */ /* 0x000fe20008410000 */
[----:B------:R-:W-:Y:S01]  /*31f0*/  FMUL.FTZ R233, R233, UR10 ;  /* 0x0000000ae9e97c20 */ /* 0x000fe20008410000 */
[----:B------:R-:W-:Y:S01]  /*3200*/  FMUL.FTZ R83, R76, UR7 ;  /* 0x000000074c537c20 */ /* 0x000fe20008410000 */
[----:B------:R-:W-:Y:S01]  /*3210*/  FADD.FTZ R206, R101, -R206 ;  /* 0x800000ce65ce7221 */ /* 0x000fe20000010000 */
[----:B------:R-:W-:Y:S01]  /*3220*/  FADD.FTZ R84, R93, -R92 ;  /* 0x8000005c5d547221 */ /* 0x000fe20000010000 */
[----:B------:R-:W-:Y:S01]  /*3230*/  FMUL.FTZ R76, R77, UR7 ;  /* 0x000000074d4c7c20 */ /* 0x000fe20008410000 */
[----:B------:R-:W-:Y:S01]  /*3240*/  FADD.FTZ R86, R203, -R86 ;  /* 0x80000056cb567221 */ /* 0x000fe20000010000 */
[----:B------:R-:W-:Y:S01]  /*3250*/  FADD.FTZ R234, R234, -R95 ;  /* 0x8000005feaea7221 */ /* 0x000fe20000010000 */
[----:B------:R-:W-:Y:S01]  /*3260*/  FADD.FTZ R241, R220, -R241 ;  /* 0x800000f1dcf17221 */ /* 0x000fe20000010000 */
[----:B------:R-:W-:Y:S01]  /*3270*/  FADD.FTZ R237, R236, -R237 ;  /* 0x800000edeced7221 */ /* 0x000fe20000010000 */
[----:B------:R-:W-:Y:S01]  /*3280*/  FADD.FTZ R99, R222, -R99 ;  /* 0x80000063de637221 */ /* 0x000fe20000010000 */
[----:B------:R-:W-:Y:S01]  /*3290*/  FADD.FTZ R98, R239, -R98 ;  /* 0x80000062ef627221 */ /* 0x000fe20000010000 */
[----:B------:R-:W-:Y:S01]  /*32a0*/  F2FP.BF16.F32.PACK_AB R74, R81, R74 ;  /* 0x0000004a514a723e */ /* 0x000fe200000010ff */
[----:B------:R-:W-:Y:S01]  /*32b0*/  FMUL.FTZ R77, R80, UR7 ;  /* 0x00000007504d7c20 */ /* 0x000fe20008410000 */
        /* <DEDUP_REMOVED lines=39> */
[----:B------:R-:W-:Y:S01]  /*3530*/  F2FP.BF16.F32.PACK_AB R72, R79, R72 ;  /* 0x000000484f48723e */ /* 0x000fe200000010ff */
[----:B------:R-:W-:Y:S01]  /*3540*/  FMUL.FTZ R205, R205, UR7 ;  /* 0x00000007cdcd7c20 */ /* 0x000fe20008410000 */
[----:B------:R-:W-:Y:S01]  /*3550*/  F2FP.BF16.F32.PACK_AB R81, R80, R81 ;  /* 0x000000515051723e */ /* 0x000fe200000010ff */
[----:B------:R-:W-:Y:S01]  /*3560*/  FMUL.FTZ R206, R206, UR7 ;  /* 0x00000007cece7c20 */ /* 0x000fe20008410000 */
[----:B------:R-:W-:Y:S01]  /*3570*/  F2FP.BF16.F32.PACK_AB R79, R233, R82 ;  /* 0x00000052e94f723e */ /* 0x000fe200000010ff */
[----:B------:R-:W-:Y:S01]  /*3580*/  FMUL.FTZ R80, R84, UR7 ;  /* 0x0000000754507c20 */ /* 0x000fe20008410000 */
[----:B------:R-:W-:Y:S01]  /*3590*/  F2FP.BF16.F32.PACK_AB R78, R83, R78 ;  /* 0x0000004e534e723e */ /* 0x000fe200000010ff */
        /* <DEDUP_REMOVED lines=13> */
[----:B0-----:R-:W-:Y:S01]  /*3670*/  IMAD.WIDE.U32 R88, R173, 0x10, R96 ;  /* 0x00000010ad587825 */ /* 0x001fe200078e0060 */
[----:B------:R-:W-:-:S02]  /*3680*/  F2FP.BF16.F32.PACK_AB R69, R192, R69 ;  /* 0x00000045c045723e */ /* 0x000fc400000010ff */
[----:B------:R-:W-:Y:S01]  /*3690*/  F2FP.BF16.F32.PACK_AB R68, R75, R68 ;  /* 0x000000444b44723e */ /* 0x000fe200000010ff */
[--C-:B------:R-:W-:Y:S01]  /*36a0*/  IMAD.WIDE.U32 R90, R170, 0x10, R96.reuse ;  /* 0x00000010aa5a7825 */ /* 0x100fe200078e0060 */
[----:B------:R-:W-:Y:S02]  /*36b0*/  F2FP.BF16.F32.PACK_AB R75, R101, R198 ;  /* 0x000000c6654b723e */ /* 0x000fe400000010ff */
[----:B------:R-:W-:Y:S01]  /*36c0*/  F2FP.BF16.F32.PACK_AB R73, R200, R73 ;  /* 0x00000049c849723e */ /* 0x000fe200000010ff */
[--C-:B------:R-:W-:Y:S01]  /*36d0*/  IMAD.WIDE.U32 R92, R169, 0x10, R96.reuse ;  /* 0x00000010a95c7825 */ /* 0x100fe200078e0060 */
[----:B------:R-:W-:Y:S01]  /*36e0*/  F2FP.BF16.F32.PACK_AB R77, R206, R77 ;  /* 0x0000004dce4d723e */ /* 0x000fe200000010ff */
[----:B------:R3:W-:Y:S01]  /*36f0*/  STG.E.128 desc[UR18][R88.64], R68 ;  /* 0x0000004458007986 */ /* 0x0007e2000c101d12 */
[----:B------:R-:W-:Y:S01]  /*3700*/  F2FP.BF16.F32.PACK_AB R76, R205, R76 ;  /* 0x0000004ccd4c723e */ /* 0x000fe200000010ff */
[--C-:B------:R-:W-:Y:S01]  /*3710*/  IMAD.WIDE.U32 R94, R166, 0x10, R96.reuse ;  /* 0x00000010a65e7825 */ /* 0x100fe200078e0060 */
[----:B------:R-:W-:Y:S01]  /*3720*/  F2FP.BF16.F32.PACK_AB R83, R100, R83 ;  /* 0x000000536453723e */ /* 0x000fe200000010ff */
[----:B------:R3:W-:Y:S01]  /*3730*/  STG.E.128 desc[UR18][R90.64], R72 ;  /* 0x000000485a007986 */ /* 0x0007e2000c101d12 */
[----:B------:R-:W-:Y:S01]  /*3740*/  F2FP.BF16.F32.PACK_AB R82, R241, R82 ;  /* 0x00000052f152723e */ /* 0x000fe200000010ff */
[----:B------:R-:W-:Y:S01]  /*3750*/  IMAD.WIDE.U32 R96, R164, 0x10, R96 ;  /* 0x00000010a4607825 */ /* 0x000fe200078e0060 */
[----:B------:R-:W-:Y:S01]  /*3760*/  F2FP.BF16.F32.PACK_AB R80, R85, R80 ;  /* 0x000000505550723e */ /* 0x000fe200000010ff */
[----:B------:R3:W-:Y:S01]  /*3770*/  STG.E.128 desc[UR18][R92.64], R76 ;  /* 0x0000004c5c007986 */ /* 0x0007e2000c101d12 */
[----:B------:R-:W-:-:S02]  /*3780*/  F2FP.BF16.F32.PACK_AB R87, R246, R87 ;  /* 0x00000057f657723e */ /* 0x000fc400000010ff */
[----:B------:R-:W-:Y:S01]  /*3790*/  F2FP.BF16.F32.PACK_AB R86, R103, R86 ;  /* 0x000000566756723e */ /* 0x000fe200000010ff */
[----:B------:R3:W-:Y:S01]  /*37a0*/  STG.E.128 desc[UR18][R94.64], R80 ;  /* 0x000000505e007986 */ /* 0x0007e2000c101d12 */
[----:B------:R-:W-:Y:S02]  /*37b0*/  F2FP.BF16.F32.PACK_AB R85, R98, R249 ;  /* 0x000000f96255723e */ /* 0x000fe400000010ff */
[----:B------:R-:W-:-:S05]  /*37c0*/  F2FP.BF16.F32.PACK_AB R84, R99, R84 ;  /* 0x000000546354723e */ /* 0x000fca00000010ff */
[----:B------:R3:W-:Y:S01]  /*37d0*/  STG.E.128 desc[UR18][R96.64], R84 ;  /* 0x0000005460007986 */ /* 0x0007e2000c101d12 */
[----:B------:R-:W-:Y:S05]  /*37e0*/  BRA `(.L_x_58) ;  /* 0x0000002c00e07947 */ /* 0x000fea0003800000 */
.L_x_57:
        /* <DEDUP_REMOVED lines=8> */
[----:B------:R-:W0:Y:S01]  /*3870*/  LDC.64 R76, c[0x0][0x478] ;  /* 0x00011e00ff4c7b82 */ /* 0x000e220000000a00 */
[----:B------:R-:W-:Y:S01]  /*3880*/  FADD.FTZ R239, R239, -R96 ;  /* 0x80000060efef7221 */ /* 0x000fe20000010000 */
[--C-:B------:R-:W-:Y:S01]  /*3890*/  FFMA.FTZ R194, R194, UR4, R69.reuse ;  /* 0x00000004c2c27c23 */ /* 0x100fe20008010045 */
[--C-:B------:R-:W-:Y:S01]  /*38a0*/  FFMA.FTZ R192, R192, UR4, R69.reuse ;  /* 0x00000004c0c07c23 */ /* 0x100fe20008010045 */
[--C-:B------:R-:W-:Y:S01]  /*38b0*/  FFMA.FTZ R184, R184, UR4, R69.reuse ;  /* 0x00000004b8b87c23 */ /* 0x100fe20008010045 */
[--C-:B------:R-:W-:Y:S01]  /*38c0*/  FFMA.FTZ R190, R190, UR4, R69.reuse ;  /* 0x00000004bebe7c23 */ /* 0x100fe20008010045 */
[--C-:B------:R-:W-:Y:S01]  /*38d0*/  FFMA.FTZ R70, R185, UR4, R69.reuse ;  /* 0x00000004b9467c23 */ /* 0x100fe20008010045 */
[--C-:B------:R-:W-:Y:S01]  /*38e0*/  FFMA.FTZ R71, R188, UR4, R69.reuse ;  /* 0x00000004bc477c23 */ /* 0x100fe20008010045 */
[----:B------:R-:W1:Y:S01]  /*38f0*/  LDC.64 R96, c[0x0][0x468] ;  /* 0x00011a00ff607b82 */ /* 0x000e620000000a00 */
        /* <DEDUP_REMOVED lines=49> */
[----:B------:R-:W-:Y:S01]  /*3c10*/  FADD.FTZ R185, R91, -R84 ;  /* 0x800000545bb97221 */ /* 0x000fe20000010000 */
[----:B------:R-:W-:Y:S01]  /*3c20*/  FMUL.FTZ R82, R69, UR7 ;  /* 0x0000000745527c20 */ /* 0x000fe20008410000 */
[----:B------:R-:W-:Y:S01]  /*3c30*/  FADD.FTZ R198, R83, -R198 ;  /* 0x800000c653c67221 */ /* 0x000fe20000010000 */
[----:B------:R-:W-:Y:S01]  /*3c40*/  FADD.FTZ R205, R205, -R74 ;  /* 0x8000004acdcd7221 */ /* 0x000fe20000010000 */
[----:B------:R-:W-:Y:S01]  /*3c50*/  FADD.FTZ R184, R90, -R85 ;  /* 0x800000555ab87221 */ /* 0x000fe20000010000 */
[----:B0-----:R-:W-:-:S04]  /*3c60*/  IMAD.WIDE.U32 R72, R173, 0x10, R76 ;  /* 0x00000010ad487825 */ /* 0x001fc800078e004c */
[----:B------:R-:W-:Y:S01]  /*3c70*/  FMUL.FTZ R84, R75, UR7 ;  /* 0x000000074b547c20 */ /* 0x000fe20008410000 */
[----:B------:R-:W-:Y:S01]  /*3c80*/  F2FP.BF16.F32.PACK_AB R68, R194, R193 ;  /* 0x000000c1c244723e */ /* 0x000fe200000010ff */
[----:B------:R-:W-:Y:S01]  /*3c90*/  FMUL.FTZ R80, R193, UR7 ;  /* 0x00000007c1507c20 */ /* 0x000fe20008410000 */
[----:B------:R-:W-:Y:S01]  /*3ca0*/  F2FP.BF16.F32.PACK_AB R69, R192, R69 ;  /* 0x00000045c045723e */ /* 0x000fe200000010ff */
[----:B------:R-:W-:Y:S01]  /*3cb0*/  FMUL.FTZ R74, R197, UR7 ;  /* 0x00000007c54a7c20 */ /* 0x000fe20008410000 */
[C---:B------:R-:W-:Y:S01]  /*3cc0*/  F2FP.BF16.F32.PACK_AB R70, R190.reuse, R197 ;  /* 0x000000c5be46723e */ /* 0x040fe200000010ff */
[----:B------:R-:W-:Y:S01]  /*3cd0*/  FMUL.FTZ R85, R190, UR7 ;  /* 0x00000007be557c20 */ /* 0x000fe20008410000 */
[C---:B------:R-:W-:Y:S01]  /*3ce0*/  F2FP.BF16.F32.PACK_AB R71, R88.reuse, R75 ;  /* 0x0000004b5847723e */ /* 0x040fe200000010ff */
[----:B------:R-:W-:Y:S01]  /*3cf0*/  FMUL.FTZ R75, R88, UR7 ;  /* 0x00000007584b7c20 */ /* 0x000fe20008410000 */
[----:B------:R-:W-:Y:S01]  /*3d00*/  FMUL.FTZ R83, R192, UR7 ;  /* 0x00000007c0537c20 */ /* 0x000fe20008410000 */
[----:B------:R-:W-:Y:S01]  /*3d10*/  FMUL.FTZ R81, R194, UR7 ;  /* 0x00000007c2517c20 */ /* 0x000fe20008410000 */
[----:B------:R-:W-:Y:S01]  /*3d20*/  FADD.FTZ R79, R196, -R79 ;  /* 0x8000004fc44f7221 */ /* 0x000fe20000010000 */
[----:B------:R-:W-:Y:S01]  /*3d30*/  FADD.FTZ R200, R207, -R200 ;  /* 0x800000c8cfc87221 */ /* 0x000fe20000010000 */
[----:B------:R-:W-:Y:S01]  /*3d40*/  FADD.FTZ R204, R211, -R204 ;  /* 0x800000ccd3cc7221 */ /* 0x000fe20000010000 */
[----:B------:R0:W-:Y:S01]  /*3d50*/  STG.E.128 desc[UR18][R72.64], R68 ;  /* 0x0000004448007986 */ /* 0x0001e2000c101d12 */
[----:B------:R-:W-:Y:S01]  /*3d60*/  F2FP.BF16.F32.PACK_AB R75, R75, R84 ;  /* 0x000000544b4b723e */ /* 0x000fe200000010ff */
[----:B------:R-:W-:Y:S01]  /*3d70*/  FADD.FTZ R100, R201, -R100 ;  /* 0x80000064c9647221 */ /* 0x000fe20000010000 */
[----:B------:R-:W-:Y:S01]  /*3d80*/  F2FP.BF16.F32.PACK_AB R74, R85, R74 ;  /* 0x0000004a554a723e */ /* 0x000fe200000010ff */
[----:B------:R-:W-:Y:S01]  /*3d90*/  FMUL.FTZ R79, R79, UR10 ;  /* 0x0000000a4f4f7c20 */ /* 0x000fe20008410000 */
[----:B------:R-:W-:Y:S01]  /*3da0*/  FMUL.FTZ R200, R200, UR10 ;  /* 0x0000000ac8c87c20 */ /* 0x000fe20008410000 */
[----:B------:R-:W-:-:S04]  /*3db0*/  IMAD.WIDE.U32 R88, R166, 0x10, R76 ;  /* 0x00000010a6587825 */ /* 0x000fc800078e004c */
[----:B------:R-:W-:Y:S01]  /*3dc0*/  FMUL.FTZ R98, R98, UR10 ;  /* 0x0000000a62627c20 */ /* 0x000fe20008410000 */
[----:B------:R-:W-:Y:S01]  /*3dd0*/  FMUL.FTZ R198, R198, UR10 ;  /* 0x0000000ac6c67c20 */ /* 0x000fe20008410000 */
[----:B------:R-:W-:Y:S01]  /*3de0*/  FADD.FTZ R206, R101, -R206 ;  /* 0x800000ce65ce7221 */ /* 0x000fe20000010000 */
[----:B------:R-:W-:-:S04]  /*3df0*/  IMAD.WIDE.U32 R90, R164, 0x10, R76 ;  /* 0x00000010a45a7825 */ /* 0x000fc800078e004c */
[----:B------:R-:W-:Y:S01]  /*3e00*/  FADD.FTZ R78, R227, -R78 ;  /* 0x8000004ee34e7221 */ /* 0x000fe20000010000 */
[----:B------:R-:W-:Y:S01]  /*3e10*/  FADD.FTZ R233, R202, -R233 ;  /* 0x800000e9cae97221 */ /* 0x000fe20000010000 */
[----:B------:R-:W-:Y:S01]  /*3e20*/  FADD.FTZ R101, R93, -R92 ;  /* 0x8000005c5d657221 */ /* 0x000fe20000010000 */
[----:B------:R-:W-:Y:S01]  /*3e30*/  FADD.FTZ R87, R94, -R87 ;  /* 0x800000575e577221 */ /* 0x000fe20000010000 */
[----:B------:R-:W-:Y:S01]  /*3e40*/  FADD.FTZ R234, R234, -R95 ;  /* 0x8000005feaea7221 */ /* 0x000fe20000010000 */
[----:B-1----:R-:W-:-:S04]  /*3e50*/  IMAD.WIDE.U32 R92, R169, 0x10, R96 ;  /* 0x00000010a95c7825 */ /* 0x002fc800078e0060 */
[----:B------:R-:W-:Y:S01]  /*3e60*/  FMUL.FTZ R105, R105, UR10 ;  /* 0x0000000a69697c20 */ /* 0x000fe20008410000 */
[----:B0-----:R-:W-:Y:S01]  /*3e70*/  F2FP.BF16.F32.PACK_AB R73, R83, R82 ;  /* 0x000000525349723e */ /* 0x001fe200000010ff */
[----:B------:R-:W-:Y:S01]  /*3e80*/  FMUL.FTZ R70, R103, UR10 ;  /* 0x0000000a67467c20 */ /* 0x000fe20008410000 */
[----:B------:R-:W-:Y:S01]  /*3e90*/  F2FP.BF16.F32.PACK_AB R72, R81, R80 ;  /* 0x000000505148723e */ /* 0x000fe200000010ff */
[----:B------:R-:W-:-:S04]  /*3ea0*/  IMAD.WIDE.U32 R68, R173, 0x10, R96 ;  /* 0x00000010ad447825 */ /* 0x000fc800078e0060 */
[----:B------:R-:W-:Y:S01]  /*3eb0*/  FMUL.FTZ R71, R100, UR10 ;  /* 0x0000000a64477c20 */ /* 0x000fe20008410000 */
[----:B------:R-:W-:Y:S01]  /*3ec0*/  FMUL.FTZ R103, R210, UR10 ;  /* 0x0000000ad2677c20 */ /* 0x000fe20008410000 */
[----:B------:R-:W-:Y:S01]  /*3ed0*/  FMUL.FTZ R106, R106, UR10 ;  /* 0x0000000a6a6a7c20 */ /* 0x000fe20008410000 */
[--C-:B------:R-:W-:Y:S01]  /*3ee0*/  IMAD.WIDE.U32 R80, R170, 0x10, R76.reuse ;  /* 0x00000010aa507825 */ /* 0x100fe200078e004c */
[----:B------:R0:W-:Y:S03]  /*3ef0*/  STG.E.128 desc[UR18][R68.64], R72 ;  /* 0x0000004844007986 */ /* 0x0001e6000c101d12 */
[----:B------:R-:W-:Y:S01]  /*3f00*/  FMUL.FTZ R100, R103, UR7 ;  /* 0x0000000767647c20 */ /* 0x000fe20008410000 */
[----:B------:R-:W-:Y:S01]  /*3f10*/  FMUL.FTZ R184, R184, UR10 ;  /* 0x0000000ab8b87c20 */ /* 0x000fe20008410000 */
[----:B------:R-:W-:-:S04]  /*3f20*/  IMAD.WIDE.U32 R82, R169, 0x10, R76 ;  /* 0x00000010a9527825 */ /* 0x000fc800078e004c */
[----:B------:R-:W-:Y:S01]  /*3f30*/  FMUL.FTZ R77, R204, UR10 ;  /* 0x0000000acc4d7c20 */ /* 0x000fe20008410000 */
[----:B------:R-:W-:Y:S01]  /*3f40*/  FMUL.FTZ R76, R79, UR7 ;  /* 0x000000074f4c7c20 */ /* 0x000fe20008410000 */
[----:B------:R-:W-:Y:S01]  /*3f50*/  FMUL.FTZ R169, R78, UR10 ;  /* 0x0000000a4ea97c20 */ /* 0x000fe20008410000 */
[----:B------:R-:W-:-:S04]  /*3f60*/  IMAD.WIDE.U32 R94, R166, 0x10, R96 ;  /* 0x00000010a65e7825 */ /* 0x000fc800078e0060 */
[----:B------:R-:W-:Y:S01]  /*3f70*/  FMUL.FTZ R166, R233, UR10 ;  /* 0x0000000ae9a67c20 */ /* 0x000fe20008410000 */
[----:B------:R-:W-:Y:S01]  /*3f80*/  FADD.FTZ R218, R231, -R218 ;  /* 0x800000dae7da7221 */ /* 0x000fe20000010000 */
[----:B------:R-:W-:Y:S01]  /*3f90*/  FMUL.FTZ R87, R87, UR10 ;  /* 0x0000000a57577c20 */ /* 0x000fe20008410000 */
[----:B------:R-:W-:Y:S01]  /*3fa0*/  IMAD.WIDE.U32 R84, R170, 0x10, R96 ;  /* 0x00000010aa547825 */ /* 0x000fe200078e0060 */
[----:B------:R-:W-:-:S03]  /*3fb0*/  F2FP.BF16.F32.PACK_AB R78, R169, R184 ;  /* 0x000000b8a94e723e */ /* 0x000fc600000010ff */
[----:B------:R-:W-:Y:S01]  /*3fc0*/  FMUL.FTZ R218, R218, UR10 ;  /* 0x0000000adada7c20 */ /* 0x000fe20008410000 */
[----:B------:R-:W-:Y:S01]  /*3fd0*/  FADD.FTZ R86, R203, -R86 ;  /* 0x80000056cb567221 */ /* 0x000fe20000010000 */
[----:B------:R-:W-:-:S04]  /*3fe0*/  IMAD.WIDE.U32 R96, R164, 0x10, R96 ;  /* 0x00000010a4607825 */ /* 0x000fc800078e0060 */
[----:B------:R-:W-:Y:S01]  /*3ff0*/  FADD.FTZ R241, R220, -R241 ;  /* 0x800000f1dcf17221 */ /* 0x000fe20000010000 */
[----:B------:R-:W-:Y:S01]  /*4000*/  FADD.FTZ R237, R236, -R237 ;  /* 0x800000edeced7221 */ /* 0x000fe20000010000 */
[----:B0-----:R-:W-:Y:S01]  /*4010*/  F2FP.BF16.F32.PACK_AB R69, R200, R79 ;  /* 0x0000004fc845723e */ /* 0x001fe200000010ff */
[----:B------:R-:W-:Y:S01]  /*4020*/  FMUL.FTZ R74, R70, UR7 ;  /* 0x00000007464a7c20 */ /* 0x000fe20008410000 */
[C---:B------:R-:W-:Y:S01]  /*4030*/  FMUL.FTZ R79, R77.reuse, UR7 ;  /* 0x000000074d4f7c20 */ /* 0x040fe20008410000 */
[----:B------:R-:W-:Y:S01]  /*4040*/  F2FP.BF16.F32.PACK_AB R70, R77, R70 ;  /* 0x000000464d46723e */ /* 0x000fe200000010ff */
[----:B------:R-:W-:Y:S01]  /*4050*/  FMUL.FTZ R73, R200, UR7 ;  /* 0x00000007c8497c20 */ /* 0x000fe20008410000 */
[----:B------:R-:W-:Y:S01]  /*4060*/  FMUL.FTZ R75, R198, UR7 ;  /* 0x00000007c64b7c20 */ /* 0x000fe20008410000 */
[----:B------:R-:W-:Y:S01]  /*4070*/  FMUL.FTZ R72, R98, UR7 ;  /* 0x0000000762487c20 */ /* 0x000fe20008410000 */
[C---:B------:R-:W-:Y:S01]  /*4080*/  FMUL.FTZ R77, R71.reuse, UR7 ;  /* 0x00000007474d7c20 */ /* 0x040fe20008410000 */
[----:B------:R-:W-:Y:S01]  /*4090*/  F2FP.BF16.F32.PACK_AB R68, R71, R98 ;  /* 0x000000624744723e */ /* 0x000fe200000010ff */
[----:B------:R-:W-:Y:S01]  /*40a0*/  FMUL.FTZ R98, R205, UR10 ;  /* 0x0000000acd627c20 */ /* 0x000fe20008410000 */
[----:B------:R-:W-:Y:S01]  /*40b0*/  F2FP.BF16.F32.PACK_AB R71, R103, R198 ;  /* 0x000000c66747723e */ /* 0x000fe200000010ff */
[----:B------:R-:W-:Y:S01]  /*40c0*/  FMUL.FTZ R103, R206, UR10 ;  /* 0x0000000ace677c20 */ /* 0x000fe20008410000 */
[----:B------:R-:W-:Y:S01]  /*40d0*/  F2FP.BF16.F32.PACK_AB R74, R79, R74 ;  /* 0x0000004a4f4a723e */ /* 0x000fe200000010ff */
[----:B------:R-:W-:Y:S01]  /*40e0*/  FMUL.FTZ R79, R185, UR10 ;  /* 0x0000000ab94f7c20 */ /* 0x000fe20008410000 */
[----:B------:R-:W-:Y:S01]  /*40f0*/  F2FP.BF16.F32.PACK_AB R75, R100, R75 ;  /* 0x0000004b644b723e */ /* 0x000fe200000010ff */
[----:B------:R0:W-:Y:S01]  /*4100*/  STG.E.128 desc[UR18][R80.64], R68 ;  /* 0x0000004450007986 */ /* 0x0001e2000c101d12 */
[----:B------:R-:W-:Y:S01]  /*4110*/  F2FP.BF16.F32.PACK_AB R73, R73, R76 ;  /* 0x0000004c4949723e */ /* 0x000fe200000010ff */
[----:B------:R-:W-:Y:S01]  /*4120*/  FMUL.FTZ R164, R79, UR7 ;  /* 0x000000074fa47c20 */ /* 0x000fe20008410000 */
[----:B------:R-:W-:Y:S01]  /*4130*/  F2FP.BF16.F32.PACK_AB R72, R77, R72 ;  /* 0x000000484d48723e */ /* 0x000fe200000010ff */
[----:B------:R-:W-:Y:S01]  /*4140*/  FADD.FTZ R249, R242, -R249 ;  /* 0x800000f9f2f97221 */ /* 0x000fe20000010000 */
[----:B------:R-:W-:Y:S01]  /*4150*/  F2FP.BF16.F32.PACK_AB R79, R166, R79 ;  /* 0x0000004fa64f723e */ /* 0x000fe200000010ff */
[----:B------:R-:W-:Y:S01]  /*4160*/  FADD.FTZ R99, R240, -R99 ;  /* 0x80000063f0637221 */ /* 0x000fe20000010000 */
[----:B------:R-:W-:Y:S01]  /*4170*/  F2FP.BF16.F32.PACK_AB R76, R98, R105 ;  /* 0x00000069624c723e */ /* 0x000fe200000010ff */
[----:B------:R1:W-:Y:S01]  /*4180*/  STG.E.128 desc[UR18][R84.64], R72 ;  /* 0x0000004854007986 */ /* 0x0003e2000c101d12 */
[----:B------:R-:W-:Y:S01]  /*4190*/  F2FP.BF16.F32.PACK_AB R77, R103, R106 ;  /* 0x0000006a674d723e */ /* 0x000fe200000010ff */
[----:B------:R-:W-:Y:S01]  /*41a0*/  FADD.FTZ R102, R245, -R102 ;  /* 0x80000066f5667221 */ /* 0x000fe20000010000 */
[----:B------:R-:W-:Y:S01]  /*41b0*/  FADD.FTZ R107, R226, -R107 ;  /* 0x8000006be26b7221 */ /* 0x000fe20000010000 */
[----:B------:R-:W-:Y:S01]  /*41c0*/  FADD.FTZ R104, R221, -R104 ;  /* 0x80000068dd687221 */ /* 0x000fe20000010000 */
[----:B------:R-:W-:Y:S01]  /*41d0*/  FADD.FTZ R229, R248, -R229 ;  /* 0x800000e5f8e57221 */ /* 0x000fe20000010000 */
[----:B------:R2:W-:Y:S01]  /*41e0*/  STG.E.128 desc[UR18][R82.64], R76 ;  /* 0x0000004c52007986 */ /* 0x0005e2000c101d12 */
[----:B------:R-:W-:Y:S01]  /*41f0*/  FMUL.FTZ R234, R234, UR10 ;  /* 0x0000000aeaea7c20 */ /* 0x000fe20008410000 */
[----:B------:R-:W-:Y:S01]  /*4200*/  FMUL.FTZ R241, R241, UR10 ;  /* 0x0000000af1f17c20 */ /* 0x000fe20008410000 */
[----:B------:R-:W-:Y:S01]  /*4210*/  FMUL.FTZ R237, R237, UR10 ;  /* 0x0000000aeded7c20 */ /* 0x000fe20008410000 */
[----:B0-----:R-:W-:Y:S01]  /*4220*/  FMUL.FTZ R69, R106, UR7 ;  /* 0x000000076a457c20 */ /* 0x001fe20008410000 */
[----:B------:R-:W-:Y:S01]  /*4230*/  FMUL.FTZ R68, R105, UR7 ;  /* 0x0000000769447c20 */ /* 0x000fe20008410000 */
[----:B------:R-:W-:Y:S01]  /*4240*/  FMUL.FTZ R81, R98, UR7 ;  /* 0x0000000762517c20 */ /* 0x000fe20008410000 */
[----:B------:R-:W-:Y:S01]  /*4250*/  FMUL.FTZ R222, R222, UR10 ;  /* 0x0000000adede7c20 */ /* 0x000fe20008410000 */
[----:B------:R-:W-:Y:S01]  /*4260*/  FMUL.FTZ R249, R249, UR10 ;  /* 0x0000000af9f97c20 */ /* 0x000fe20008410000 */
[----:B------:R-:W-:Y:S01]  /*4270*/  FMUL.FTZ R100, R184, UR7 ;  /* 0x00000007b8647c20 */ /* 0x000fe20008410000 */
[----:B------:R-:W-:Y:S01]  /*4280*/  FMUL.FTZ R169, R169, UR7 ;  /* 0x00000007a9a97c20 */ /* 0x000fe20008410000 */
[----:B------:R-:W-:Y:S01]  /*4290*/  F2FP.BF16.F32.PACK_AB R68, R81, R68 ;  /* 0x000000445144723e */ /* 0x000fe200000010ff */
[----:B-1----:R-:W-:Y:S01]  /*42a0*/  FMUL.FTZ R72, R103, UR7 ;  /* 0x0000000767487c20 */ /* 0x002fe20008410000 */
[C---:B------:R-:W-:Y:S01]  /*42b0*/  F2FP.BF16.F32.PACK_AB R73, R87.reuse, R218 ;  /* 0x000000da5749723e */ /* 0x040fe200000010ff */
[----:B------:R-:W-:Y:S01]  /*42c0*/  FMUL.FTZ R87, R87, UR7 ;  /* 0x0000000757577c20 */ /* 0x000fe20008410000 */
[----:B------:R-:W-:Y:S01]  /*42d0*/  FMUL.FTZ R102, R102, UR10 ;  /* 0x0000000a66667c20 */ /* 0x000fe20008410000 */
[----:B------:R-:W-:Y:S01]  /*42e0*/  FMUL.FTZ R107, R107, UR10 ;  /* 0x0000000a6b6b7c20 */ /* 0x000fe20008410000 */
[----:B------:R-:W-:Y:S01]  /*42f0*/  F2FP.BF16.F32.PACK_AB R69, R72, R69 ;  /* 0x000000454845723e */ /* 0x000fe200000010ff */
[----:B--2---:R-:W-:Y:S01]  /*4300*/  FMUL.FTZ R76, R218, UR7 ;  /* 0x00000007da4c7c20 */ /* 0x004fe20008410000 */
[----:B------:R-:W-:Y:S01]  /*4310*/  FMUL.FTZ R72, R101, UR10 ;  /* 0x0000000a65487c20 */ /* 0x000fe20008410000 */
[----:B------:R-:W-:Y:S01]  /*4320*/  FMUL.FTZ R77, R86, UR10 ;  /* 0x0000000a564d7c20 */ /* 0x000fe20008410000 */
[----:B------:R-:W-:Y:S01]  /*4330*/  FMUL.FTZ R78, R99, UR10 ;  /* 0x0000000a634e7c20 */ /* 0x000fe20008410000 */
[----:B------:R-:W-:Y:S01]  /*4340*/  FMUL.FTZ R173, R166, UR7 ;  /* 0x00000007a6ad7c20 */ /* 0x000fe20008410000 */
[----:B------:R-:W-:Y:S01]  /*4350*/  F2FP.BF16.F32.PACK_AB R81, R87, R76 ;  /* 0x0000004c5751723e */ /* 0x000fe200000010ff */
[----:B------:R-:W-:Y:S01]  /*4360*/  FMUL.FTZ R76, R239, UR10 ;  /* 0x0000000aef4c7c20 */ /* 0x000fe20008410000 */
[----:B------:R-:W-:Y:S01]  /*4370*/  FMUL.FTZ R87, R104, UR10 ;  /* 0x0000000a68577c20 */ /* 0x000fe20008410000 */
[----:B------:R-:W-:Y:S01]  /*4380*/  FMUL.FTZ R79, R229, UR10 ;  /* 0x0000000ae54f7c20 */ /* 0x000fe20008410000 */
[----:B------:R-:W-:Y:S01]  /*4390*/  FMUL.FTZ R246, R246, UR10 ;  /* 0x0000000af6f67c20 */ /* 0x000fe20008410000 */
[----:B------:R-:W-:Y:S01]  /*43a0*/  FMUL.FTZ R80, R72, UR7 ;  /* 0x0000000748507c20 */ /* 0x000fe20008410000 */
[----:B------:R-:W-:Y:S01]  /*43b0*/  F2FP.BF16.F32.PACK_AB R74, R241, R234 ;  /* 0x000000eaf14a723e */ /* 0x000fe200000010ff */
[C---:B------:R-:W-:Y:S01]  /*43c0*/  FMUL.FTZ R85, R77.reuse, UR7 ;  /* 0x000000074d557c20 */ /* 0x040fe20008410000 */
[----:B------:R-:W-:Y:S01]  /*43d0*/  F2FP.BF16.F32.PACK_AB R75, R222, R237 ;  /* 0x000000edde4b723e */ /* 0x000fe200000010ff */
[----:B------:R-:W-:Y:S01]  /*43e0*/  FMUL.FTZ R82, R234, UR7 ;  /* 0x00000007ea527c20 */ /* 0x000fe20008410000 */
[----:B------:R-:W-:Y:S01]  /*43f0*/  F2FP.BF16.F32.PACK_AB R72, R77, R72 ;  /* 0x000000484d48723e */ /* 0x000fe200000010ff */
[----:B------:R-:W-:Y:S01]  /*4400*/  FMUL.FTZ R241, R241, UR7 ;  /* 0x00000007f1f17c20 */ /* 0x000fe20008410000 */
[----:B------:R-:W-:Y:S01]  /*4410*/  FMUL.FTZ R83, R237, UR7 ;  /* 0x00000007ed537c20 */ /* 0x000fe20008410000 */
[----:B------:R-:W-:Y:S01]  /*4420*/  FMUL.FTZ R222, R222, UR7 ;  /* 0x00000007dede7c20 */ /* 0x000fe20008410000 */
[C---:B------:R-:W-:Y:S01]  /*4430*/  F2FP.BF16.F32.PACK_AB R77, R78.reuse, R249 ;  /* 0x000000f94e4d723e */ /* 0x040fe200000010ff */
[----:B------:R-:W-:Y:S01]  /*4440*/  FMUL.FTZ R101, R78, UR7 ;  /* 0x000000074e657c20 */ /* 0x000fe20008410000 */
[----:B------:R-:W-:Y:S01]  /*4450*/  F2FP.BF16.F32.PACK_AB R70, R169, R100 ;  /* 0x00000064a946723e */ /* 0x000fe200000010ff */
[----:B------:R-:W-:Y:S01]  /*4460*/  FMUL.FTZ R98, R249, UR7 ;  /* 0x00000007f9627c20 */ /* 0x000fe20008410000 */
[C---:B------:R-:W-:Y:S01]  /*4470*/  F2FP.BF16.F32.PACK_AB R78, R107.reuse, R102 ;  /* 0x000000666b4e723e */ /* 0x040fe200000010ff */
        /* <DEDUP_REMOVED lines=8> */
[----:B------:R-:W-:Y:S01]  /*4500*/  F2FP.BF16.F32.PACK_AB R82, R241, R82 ;  /* 0x00000052f152723e */ /* 0x000fe200000010ff */
[----:B------:R2:W-:Y:S01]  /*4510*/  STG.E.128 desc[UR18][R92.64], R68 ;  /* 0x000000445c007986 */ /* 0x0005e2000c101d12 */
[----:B------:R-:W-:Y:S02]  /*4520*/  F2FP.BF16.F32.PACK_AB R80, R85, R80 ;  /* 0x000000505550723e */ /* 0x000fe400000010ff */
[----:B------:R-:W-:Y:S01]  /*4530*/  F2FP.BF16.F32.PACK_AB R79, R246, R79 ;  /* 0x0000004ff64f723e */ /* 0x000fe200000010ff */
[----:B------:R2:W-:Y:S01]  /*4540*/  STG.E.128 desc[UR18][R88.64], R72 ;  /* 0x0000004858007986 */ /* 0x0005e2000c101d12 */
[----:B------:R-:W-:Y:S02]  /*4550*/  F2FP.BF16.F32.PACK_AB R76, R87, R76 ;  /* 0x0000004c574c723e */ /* 0x000fe400000010ff */
[----:B------:R-:W-:Y:S01]  /*4560*/  F2FP.BF16.F32.PACK_AB R87, R103, R100 ;  /* 0x000000646757723e */ /* 0x000fe200000010ff */
[----:B------:R2:W-:Y:S01]  /*4570*/  STG.E.128 desc[UR18][R94.64], R80 ;  /* 0x000000505e007986 */ /* 0x0005e2000c101d12 */
[----:B------:R-:W-:-:S02]  /*4580*/  F2FP.BF16.F32.PACK_AB R86, R107, R86 ;  /* 0x000000566b56723e */ /* 0x000fc400000010ff */
[----:B------:R-:W-:Y:S01]  /*4590*/  F2FP.BF16.F32.PACK_AB R85, R101, R98 ;  /* 0x000000626555723e */ /* 0x000fe200000010ff */
[----:B------:R2:W-:Y:S01]  /*45a0*/  STG.E.128 desc[UR18][R90.64], R76 ;  /* 0x0000004c5a007986 */ /* 0x0005e2000c101d12 */
[----:B------:R-:W-:-:S05]  /*45b0*/  F2FP.BF16.F32.PACK_AB R84, R99, R84 ;  /* 0x000000546354723e */ /* 0x000fca00000010ff */
[----:B------:R2:W-:Y:S01]  /*45c0*/  STG.E.128 desc[UR18][R96.64], R84 ;  /* 0x0000005460007986 */ /* 0x0005e2000c101d12 */
[----:B------:R-:W-:Y:S05]  /*45d0*/  BRA `(.L_x_58) ;  /* 0x0000002000647947 */ /* 0x000fea0003800000 */
.L_x_56:
[----:B------:R-:W-:-:S04]  /*45e0*/  UISETP.NE.U32.AND UP1, UPT, UR26, URZ, UPT ;  /* 0x000000ff1a00728c */ /* 0x000fc8000bf25070 */
[----:B------:R-:W-:-:S09]  /*45f0*/  UISETP.NE.AND.EX UP1, UPT, UR27, URZ, UPT, UP1 ;  /* 0x000000ff1b00728c */ /* 0x000fd2000bf25310 */
[----:B------:R-:W-:Y:S05]  /*4600*/  BRA.U UP1, `(.L_x_59) ;  /* 0x0000000d01f07547 */ /* 0x000fea000b800000 */
[--C-:B------:R-:W-:Y:S01]  /*4610*/  FFMA.FTZ R73, R78, UR4, R69.reuse ;  /* 0x000000044e497c23 */ /* 0x100fe20008010045 */
[--C-:B------:R-:W-:Y:S01]  /*4620*/  FFMA.FTZ R81, R81, UR4, R69.reuse ;  /* 0x0000000451517c23 */ /* 0x100fe20008010045 */
[--C-:B------:R-:W-:Y:S01]  /*4630*/  FFMA.FTZ R198, R198, UR4, R69.reuse ;  /* 0x00000004c6c67c23 */ /* 0x100fe20008010045 */
[----:B------:R-:W-:Y:S01]  /*4640*/  FFMA.FTZ R74, R85, UR4, R69 ;  /* 0x00000004554a7c23 */ /* 0x000fe20008010045 */
[----:B------:R-:W-:Y:S01]  /*4650*/  FADD.FTZ R73, R80, -R73 ;  /* 0x8000004950497221 */ /* 0x000fe20000010000 */
[----:B-----5:R-:W-:Y:S01]  /*4660*/  PRMT R80, R51, 0x7632, R80 ;  /* 0x0000763233507816 */ /* 0x020fe20000000050 */
[--C-:B------:R-:W-:Y:S01]  /*4670*/  FFMA.FTZ R184, R184, UR4, R69.reuse ;  /* 0x00000004b8b87c23 */ /* 0x100fe20008010045 */
[--C-:B------:R-:W-:Y:S01]  /*4680*/  FFMA.FTZ R71, R188, UR4, R69.reuse ;  /* 0x00000004bc477c23 */ /* 0x100fe20008010045 */
[----:B------:R-:W-:Y:S01]  /*4690*/  FFMA.FTZ R70, R185, UR4, R69 ;  /* 0x00000004b9467c23 */ /* 0x000fe20008010045 */
[----:B------:R-:W-:Y:S01]  /*46a0*/  FADD.FTZ R81, R82, -R81 ;  /* 0x8000005152517221 */ /* 0x000fe20000010000 */
[----:B------:R-:W-:Y:S01]  /*46b0*/  FADD.FTZ R198, R83, -R198 ;  /* 0x800000c653c67221 */ /* 0x000fe20000010000 */
[----:B------:R-:W-:Y:S01]  /*46c0*/  FADD.FTZ R74, R89, -R74 ;  /* 0x8000004a594a7221 */ /* 0x000fe20000010000 */
[----:B------:R-:W-:Y:S01]  /*46d0*/  SHF.L.U32 R82, R80, 0x10, RZ ;  /* 0x0000001050527819 */ /* 0x000fe200000006ff */
[----:B------:R-:W-:Y:S01]  /*46e0*/  FADD.FTZ R184, R197, -R184 ;  /* 0x800000b8c5b87221 */ /* 0x000fe20000010000 */
[----:B------:R-:W-:Y:S01]  /*46f0*/  SHF.L.U32 R83, R50, 0x10, RZ ;  /* 0x0000001032537819 */ /* 0x000fe200000006ff */
[----:B------:R-:W-:Y:S01]  /*4700*/  FADD.FTZ R71, R186, -R71 ;  /* 0x80000047ba477221 */ /* 0x000fe20000010000 */
[----:B------:R-:W-:Y:S01]  /*4710*/  SHF.L.U32 R89, R51, 0x10, RZ ;  /* 0x0000001033597819 */ /* 0x000fe200000006ff */
[----:B------:R-:W-:Y:S01]  /*4720*/  FADD.FTZ R70, R199, -R70 ;  /* 0x80000046c7467221 */ /* 0x000fe20000010000 */
[--C-:B------:R-:W-:Y:S01]  /*4730*/  FFMA.FTZ R76, R76, UR4, R69.reuse ;  /* 0x000000044c4c7c23 */ /* 0x100fe20008010045 */
[--C-:B------:R-:W-:Y:S01]  /*4740*/  FFMA.FTZ R68, R77, UR4, R69.reuse ;  /* 0x000000044d447c23 */ /* 0x100fe20008010045 */
[--C-:B------:R-:W-:Y:S01]  /*4750*/  FFMA.FTZ R92, R92, UR4, R69.reuse ;  /* 0x000000045c5c7c23 */ /* 0x100fe20008010045 */
[--C-:B------:R-:W-:Y:S01]  /*4760*/  FFMA.FTZ R77, R84, UR4, R69.reuse ;  /* 0x00000004544d7c23 */ /* 0x100fe20008010045 */
[----:B------:R-:W-:Y:S01]  /*4770*/  PRMT R80, R50, 0x7632, R80 ;  /* 0x0000763232507816 */ /* 0x000fe20000000050 */
[----:B------:R-:W-:Y:S01]  /*4780*/  FFMA.FTZ R84, R87, UR4, R69 ;  /* 0x0000000457547c23 */ /* 0x000fe20008010045 */
[--C-:B------:R-:W-:Y:S01]  /*4790*/  FFMA.FTZ R71, R71, UR10, R82.reuse ;  /* 0x0000000a47477c23 */ /* 0x100fe20008010052 */
[----:B------:R-:W-:Y:S01]  /*47a0*/  FFMA.FTZ R184, R184, UR10, R83 ;  /* 0x0000000ab8b87c23 */ /* 0x000fe20008010053 */
[----:B------:R-:W-:Y:S01]  /*47b0*/  FFMA.FTZ R70, R70, UR10, R89 ;  /* 0x0000000a46467c23 */ /* 0x000fe20008010059 */
[----:B------:R-:W-:Y:S01]  /*47c0*/  PRMT R82, R49, 0x7632, R82 ;  /* 0x0000763231527816 */ /* 0x000fe20000000052 */
[----:B------:R-:W-:Y:S01]  /*47d0*/  FADD.FTZ R76, R193, -R76 ;  /* 0x8000004cc14c7221 */ /* 0x000fe20000010000 */
[----:B------:R-:W-:Y:S01]  /*47e0*/  SHF.L.U32 R83, R48, 0x10, RZ ;  /* 0x0000001030537819 */ /* 0x000fe200000006ff */
[----:B------:R-:W-:Y:S01]  /*47f0*/  FADD.FTZ R92, R93, -R92 ;  /* 0x8000005c5d5c7221 */ /* 0x000fe20000010000 */
[----:B------:R-:W-:Y:S01]  /*4800*/  SHF.L.U32 R89, R49, 0x10, RZ ;  /* 0x0000001031597819 */ /* 0x000fe200000006ff */
[----:B------:R-:W-:Y:S01]  /*4810*/  FADD.FTZ R68, R195, -R68 ;  /* 0x80000044c3447221 */ /* 0x000fe20000010000 */
[----:B------:R-:W-:Y:S01]  /*4820*/  SHF.L.U32 R93, R80, 0x10, RZ ;  /* 0x00000010505d7819 */ /* 0x000fe200000006ff */
[----:B------:R-:W-:Y:S01]  /*4830*/  FADD.FTZ R84, R91, -R84 ;  /* 0x800000545b547221 */ /* 0x000fe20000010000 */
[----:B------:R-:W-:Y:S01]  /*4840*/  PRMT R80, R48, 0x7632, R80 ;  /* 0x0000763230507816 */ /* 0x000fe20000000050 */
[----:B------:R-:W-:Y:S01]  /*4850*/  FFMA.FTZ R76, R76, UR10, R83 ;  /* 0x0000000a4c4c7c23 */ /* 0x000fe20008010053 */
[----:B------:R-:W-:Y:S01]  /*4860*/  SHF.L.U32 R91, R82, 0x10, RZ ;  /* 0x00000010525b7819 */ /* 0x000fe200000006ff */
[----:B------:R-:W-:Y:S01]  /*4870*/  FFMA.FTZ R68, R68, UR10, R89 ;  /* 0x0000000a44447c23 */ /* 0x000fe20008010059 */
[C---:B------:R-:W-:Y:S01]  /*4880*/  PRMT R82, R55.reuse, 0x7632, R82 ;  /* 0x0000763237527816 */ /* 0x040fe20000000052 */
[----:B------:R-:W-:Y:S01]  /*4890*/  FADD.FTZ R77, R88, -R77 ;  /* 0x8000004d584d7221 */ /* 0x000fe20000010000 */
[----:B------:R-:W-:Y:S01]  /*48a0*/  SHF.L.U32 R83, R55, 0x10, RZ ;  /* 0x0000001037537819 */ /* 0x000fe200000006ff */
[--C-:B------:R-:W-:Y:S01]  /*48b0*/  FFMA.FTZ R79, R79, UR4, R69.reuse ;  /* 0x000000044f4f7c23 */ /* 0x100fe20008010045 */
[----:B------:R-:W-:Y:S01]  /*48c0*/  SHF.L.U32 R89, R80, 0x10, RZ ;  /* 0x0000001050597819 */ /* 0x000fe200000006ff */
[--C-:B------:R-:W-:Y:S01]  /*48d0*/  FFMA.FTZ R194, R194, UR4, R69.reuse ;  /* 0x00000004c2c27c23 */ /* 0x100fe20008010045 */
[----:B------:R-:W-:Y:S01]  /*48e0*/  PRMT R80, R54, 0x7632, R80 ;  /* 0x0000763236507816 */ /* 0x000fe20000000050 */
[----:B------:R-:W-:Y:S01]  /*48f0*/  FFMA.FTZ R75, R208, UR4, R69 ;  /* 0x00000004d04b7c23 */ /* 0x000fe20008010045 */
[----:B------:R-:W-:Y:S01]  /*4900*/  SHF.L.U32 R88, R82, 0x10, RZ ;  /* 0x0000001052587819 */ /* 0x000fe200000006ff */
[----:B------:R-:W-:Y:S01]  /*4910*/  FFMA.FTZ R198, R198, UR10, R83 ;  /* 0x0000000ac6c67c23 */ /* 0x000fe20008010053 */
[----:B------:R-:W-:Y:S01]  /*4920*/  SHF.L.U32 R82, R54, 0x10, RZ ;  /* 0x0000001036527819 */ /* 0x000fe200000006ff */
[----:B------:R-:W-:Y:S01]  /*4930*/  FFMA.FTZ R204, R204, UR4, R69 ;  /* 0x00000004cccc7c23 */ /* 0x000fe20008010045 */
[----:B------:R-:W-:Y:S01]  /*4940*/  SHF.L.U32 R83, R80, 0x10, RZ ;  /* 0x0000001050537819 */ /* 0x000fe200000006ff */
[----:B------:R-:W-:Y:S01]  /*4950*/  FADD.FTZ R79, R196, -R79 ;  /* 0x8000004fc44f7221 */ /* 0x000fe20000010000 */
[----:B------:R-:W-:Y:S01]  /*4960*/  SHF.L.U32 R80, R53, 0x10, RZ ;  /* 0x0000001035507819 */ /* 0x000fe200000006ff */
[----:B------:R-:W-:Y:S01]  /*4970*/  FADD.FTZ R194, R191, -R194 ;  /* 0x800000c2bfc27221 */ /* 0x000fe20000010000 */
[----:B------:R-:W-:Y:S01]  /*4980*/  FADD.FTZ R75, R210, -R75 ;  /* 0x8000004bd24b7221 */ /* 0x000fe20000010000 */
[--C-:B------:R-:W-:Y:S01]  /*4990*/  FFMA.FTZ R81, R81, UR10, R82.reuse ;  /* 0x0000000a51517c23 */ /* 0x100fe20008010052 */
[----:B------:R-:W-:Y:S01]  /*49a0*/  FFMA.FTZ R192, R192, UR4, R69 ;  /* 0x00000004c0c07c23 */ /* 0x000fe20008010045 */
[----:B------:R-:W-:Y:S01]  /*49b0*/  PRMT R82, R53, 0x7632, R82 ;  /* 0x0000763235527816 */ /* 0x000fe20000000052 */
[----:B------:R-:W-:Y:S01]  /*49c0*/  FADD.FTZ R204, R211, -R204 ;  /* 0x800000ccd3cc7221 */ /* 0x000fe20000010000 */
[----:B------:R-:W-:Y:S01]  /*49d0*/  FFMA.FTZ R79, R79, UR10, R80 ;  /* 0x0000000a4f4f7c23 */ /* 0x000fe20008010050 */
[----:B------:R-:W-:Y:S01]  /*49e0*/  FFMA.FTZ R194, R194, UR10, R89 ;  /* 0x0000000ac2c27c23 */ /* 0x000fe20008010059 */
[----:B------:R-:W-:Y:S01]  /*49f0*/  FFMA.FTZ R75, R75, UR10, R88 ;  /* 0x0000000a4b4b7c23 */ /* 0x000fe20008010058 */
[----:B------:R-:W-:Y:S01]  /*4a00*/  PRMT R80, R52, 0x7632, R80 ;  /* 0x0000763234507816 */ /* 0x000fe20000000050 */
[----:B------:R-:W-:Y:S01]  /*4a10*/  FADD.FTZ R192, R189, -R192 ;  /* 0x800000c0bdc07221 */ /* 0x000fe20000010000 */
        /* <DEDUP_REMOVED lines=9> */
[----:B------:R-:W-:Y:S01]  /*4ab0*/  FFMA.FTZ R200, R200, UR4, R69 ;  /* 0x00000004c8c87c23 */ /* 0x000fe20008010045 */
[----:B------:R-:W-:Y:S01]  /*4ac0*/  FADD.FTZ R100, R201, -R100 ;  /* 0x80000064c9647221 */ /* 0x000fe20000010000 */
[----:B------:R-:W-:Y:S01]  /*4ad0*/  FADD.FTZ R233, R202, -R233 ;  /* 0x800000e9cae97221 */ /* 0x000fe20000010000 */
[----:B------:R-:W-:Y:S01]  /*4ae0*/  SHF.L.U32 R91, R59, 0x10, RZ ;  /* 0x000000103b5b7819 */ /* 0x000fe200000006ff */
[--C-:B------:R-:W-:Y:S01]  /*4af0*/  FFMA.FTZ R73, R73, UR10, R82.reuse ;  /* 0x0000000a49497c23 */ /* 0x100fe20008010052 */
[----:B------:R-:W-:Y:S01]  /*4b00*/  PRMT R82, R58, 0x7632, R82 ;  /* 0x000076323a527816 */ /* 0x000fe20000000052 */
[----:B------:R-:W-:Y:S01]  /*4b10*/  FADD.FTZ R200, R207, -R200 ;  /* 0x800000c8cfc87221 */ /* 0x000fe20000010000 */
[----:B------:R-:W-:Y:S01]  /*4b20*/  FFMA.FTZ R100, R100, UR10, R83 ;  /* 0x0000000a64647c23 */ /* 0x000fe20008010053 */
[--C-:B------:R-:W-:Y:S01]  /*4b30*/  FFMA.FTZ R233, R233, UR10, R80.reuse ;  /* 0x0000000ae9e97c23 */ /* 0x100fe20008010050 */
[----:B------:R-:W-:Y:S01]  /*4b40*/  FFMA.FTZ R84, R84, UR10, R91 ;  /* 0x0000000a54547c23 */ /* 0x000fe2000801005b */
[C---:B------:R-:W-:Y:S01]  /*4b50*/  PRMT R80, R57.reuse, 0x7632, R80 ;  /* 0x0000763239507816 */ /* 0x040fe20000000050 */
[--C-:B------:R-:W-:Y:S01]  /*4b60*/  FFMA.FTZ R85, R86, UR4, R69.reuse ;  /* 0x0000000456557c23 */ /* 0x100fe20008010045 */
[----:B------:R-:W-:Y:S01]  /*4b70*/  SHF.L.U32 R83, R57, 0x10, RZ ;  /* 0x0000001039537819 */ /* 0x000fe200000006ff */
[----:B------:R-:W-:Y:S01]  /*4b80*/  FFMA.FTZ R72, R209, UR4, R69 ;  /* 0x00000004d1487c23 */ /* 0x000fe20008010045 */
[----:B------:R-:W-:Y:S01]  /*4b90*/  SHF.L.U32 R91, R82, 0x10, RZ ;  /* 0x00000010525b7819 */ /* 0x000fe200000006ff */
[----:B------:R-:W-:Y:S01]  /*4ba0*/  FFMA.FTZ R200, R200, UR10, R89 ;  /* 0x0000000ac8c87c23 */ /* 0x000fe20008010059 */
[----:B------:R-:W-:Y:S01]  /*4bb0*/  PRMT R82, R56, 0x7632, R82 ;  /* 0x0000763238527816 */ /* 0x000fe20000000052 */
[----:B------:R-:W-:Y:S01]  /*4bc0*/  FADD.FTZ R85, R90, -R85 ;  /* 0x800000555a557221 */ /* 0x000fe20000010000 */
[----:B------:R-:W-:Y:S01]  /*4bd0*/  SHF.L.U32 R89, R80, 0x10, RZ ;  /* 0x0000001050597819 */ /* 0x000fe200000006ff */
[----:B------:R-:W-:Y:S01]  /*4be0*/  FFMA.FTZ R80, R74, UR10, R83 ;  /* 0x0000000a4a507c23 */ /* 0x000fe20008010053 */
[----:B------:R-:W-:Y:S01]  /*4bf0*/  SHF.L.U32 R88, R58, 0x10, RZ ;  /* 0x000000103a587819 */ /* 0x000fe200000006ff */
[----:B------:R-:W-:Y:S01]  /*4c00*/  FADD.FTZ R72, R205, -R72 ;  /* 0x80000048cd487221 */ /* 0x000fe20000010000 */
[----:B------:R-:W-:Y:S01]  /*4c10*/  SHF.L.U32 R83, R82, 0x10, RZ ;  /* 0x0000001052537819 */ /* 0x000fe200000006ff */
[----:B------:R-:W-:Y:S01]  /*4c20*/  FFMA.FTZ R87, R238, UR4, R69 ;  /* 0x00000004ee577c23 */ /* 0x000fe20008010045 */
[----:B------:R-:W-:Y:S01]  /*4c30*/  SHF.L.U32 R74, R56, 0x10, RZ ;  /* 0x00000010384a7819 */ /* 0x000fe200000006ff */
[--C-:B------:R-:W-:Y:S01]  /*4c40*/  FFMA.FTZ R85, R85, UR10, R88.reuse ;  /* 0x0000000a55557c23 */ /* 0x100fe20008010058 */
[----:B------:R-:W-:Y:S01]  /*4c50*/  PRMT R88, R63, 0x7632, R88 ;  /* 0x000076323f587816 */ /* 0x000fe20000000058 */
[----:B------:R-:W-:Y:S01]  /*4c60*/  FFMA.FTZ R82, R72, UR10, R83 ;  /* 0x0000000a48527c23 */ /* 0x000fe20008010053 */
[----:B------:R-:W-:Y:S01]  /*4c70*/  FFMA.FTZ R95, R232, UR4, R69 ;  /* 0x00000004e85f7c23 */ /* 0x000fe20008010045 */
[----:B------:R-:W-:Y:S01]  /*4c80*/  PRMT R72, R62, 0x7632, R72 ;  /* 0x000076323e487816 */ /* 0x000fe20000000048 */
[----:B------:R-:W-:Y:S01]  /*4c90*/  FADD.FTZ R87, R94, -R87 ;  /* 0x800000575e577221 */ /* 0x000fe20000010000 */
[----:B------:R-:W-:Y:S01]  /*4ca0*/  FFMA.FTZ R77, R77, UR10, R74 ;  /* 0x0000000a4d4d7c23 */ /* 0x000fe2000801004a */
[----:B------:R-:W-:Y:S01]  /*4cb0*/  FFMA.FTZ R206, R206, UR4, R69 ;  /* 0x00000004cece7c23 */ /* 0x000fe20008010045 */
[----:B------:R-:W-:Y:S01]  /*4cc0*/  SHF.L.U32 R94, R88, 0x10, RZ ;  /* 0x00000010585e7819 */ /* 0x000fe200000006ff */
[----:B------:R-:W-:Y:S01]  /*4cd0*/  FADD.FTZ R95, R234, -R95 ;  /* 0x8000005fea5f7221 */ /* 0x000fe20000010000 */
[----:B------:R-:W-:Y:S01]  /*4ce0*/  SHF.L.U32 R74, R62, 0x10, RZ ;  /* 0x000000103e4a7819 */ /* 0x000fe200000006ff */
[--C-:B------:R-:W-:Y:S01]  /*4cf0*/  FFMA.FTZ R78, R219, UR4, R69.reuse ;  /* 0x00000004db4e7c23 */ /* 0x100fe20008010045 */
[----:B------:R-:W-:Y:S01]  /*4d00*/  SHF.L.U32 R88, R72, 0x10, RZ ;  /* 0x0000001048587819 */ /* 0x000fe200000006ff */
[----:B------:R-:W-:Y:S01]  /*4d10*/  FFMA.FTZ R241, R241, UR4, R69 ;  /* 0x00000004f1f17c23 */ /* 0x000fe20008010045 */
[----:B------:R-:W-:Y:S01]  /*4d20*/  PRMT R72, R61, 0x7632, R72 ;  /* 0x000076323d487816 */ /* 0x000fe20000000048 */
[----:B------:R-:W-:Y:S01]  /*4d30*/  FADD.FTZ R206, R101, -R206 ;  /* 0x800000ce65ce7221 */ /* 0x000fe20000010000 */
[----:B------:R-:W-:Y:S01]  /*4d40*/  FFMA.FTZ R101, R95, UR10, R74 ;  /* 0x0000000a5f657c23 */ /* 0x000fe2000801004a */
[----:B------:R-:W-:Y:S01]  /*4d50*/  FADD.FTZ R78, R227, -R78 ;  /* 0x8000004ee34e7221 */ /* 0x000fe20000010000 */
[----:B------:R-:W-:Y:S01]  /*4d60*/  SHF.L.U32 R74, R72, 0x10, RZ ;  /* 0x00000010484a7819 */ /* 0x000fe200000006ff */
[----:B------:R-:W-:Y:S01]  /*4d70*/  FADD.FTZ R241, R220, -R241 ;  /* 0x800000f1dcf17221 */ /* 0x000fe20000010000 */
[----:B------:R-:W-:Y:S01]  /*4d80*/  PRMT R72, R60, 0x7632, R72 ;  /* 0x000076323c487816 */ /* 0x000fe20000000048 */
[--C-:B------:R-:W-:Y:S01]  /*4d90*/  FFMA.FTZ R97, R244, UR4, R69.reuse ;  /* 0x00000004f4617c23 */ /* 0x100fe20008010045 */
[----:B------:R-:W-:Y:S01]  /*4da0*/  FFMA.FTZ R229, R229, UR4, R69 ;  /* 0x00000004e5e57c23 */ /* 0x000fe20008010045 */
[----:B------:R-:W-:Y:S01]  /*4db0*/  FFMA.FTZ R78, R78, UR10, R91 ;  /* 0x0000000a4e4e7c23 */ /* 0x000fe2000801005b */
[--C-:B------:R-:W-:Y:S01]  /*4dc0*/  FFMA.FTZ R241, R241, UR10, R88.reuse ;  /* 0x0000000af1f17c23 */ /* 0x100fe20008010058 */
[----:B------:R-:W-:Y:S01]  /*4dd0*/  SHF.L.U32 R91, R72, 0x10, RZ ;  /* 0x00000010485b7819 */ /* 0x000fe200000006ff */
        /* <DEDUP_REMOVED lines=10> */
[C---:B------:R-:W-:Y:S01]  /*4e80*/  PRMT R88, R67.reuse, 0x7632, R88 ;  /* 0x0000763243587816 */ /* 0x040fe20000000058 */
[----:B------:R-:W-:Y:S01]  /*4e90*/  FFMA.FTZ R69, R250, UR4, R69 ;  /* 0x00000004fa457c23 */ /* 0x000fe20008010045 */
[----:B------:R-:W-:Y:S01]  /*4ea0*/  SHF.L.U32 R72, R67, 0x10, RZ ;  /* 0x0000001043487819 */ /* 0x000fe200000006ff */
[----:B------:R-:W-:Y:S01]  /*4eb0*/  FADD.FTZ R97, R222, -R97 ;  /* 0x80000061de617221 */ /* 0x000fe20000010000 */
[----:B------:R-:W-:Y:S01]  /*4ec0*/  FADD.FTZ R229, R248, -R229 ;  /* 0x800000e5f8e57221 */ /* 0x000fe20000010000 */
[----:B------:R-:W-:Y:S01]  /*4ed0*/  SHF.L.U32 R88, R88, 0x10, RZ ;  /* 0x0000001058587819 */ /* 0x000fe200000006ff */
[----:B------:R-:W-:Y:S01]  /*4ee0*/  FADD.FTZ R69, R246, -R69 ;  /* 0x80000045f6457221 */ /* 0x000fe20000010000 */
[----:B------:R-:W-:Y:S01]  /*4ef0*/  FADD.FTZ R239, R239, -R96 ;  /* 0x80000060efef7221 */ /* 0x000fe20000010000 */
[----:B------:R-:W-:Y:S01]  /*4f00*/  FFMA.FTZ R229, R229, UR10, R72 ;  /* 0x0000000ae5e57c23 */ /* 0x000fe20008010048 */
[----:B------:R-:W-:Y:S01]  /*4f10*/  FFMA.FTZ R83, R97, UR10, R94 ;  /* 0x0000000a61537c23 */ /* 0x000fe2000801005e */
[----:B------:R-:W-:Y:S01]  /*4f20*/  PRMT R72, R65, 0x7632, R72 ;  /* 0x0000763241487816 */ /* 0x000fe20000000048 */
[----:B------:R-:W0:Y:S01]  /*4f30*/  LDC.64 R96, c[0x0][0x468] ;  /* 0x00011a00ff607b82 */ /* 0x000e220000000a00 */
[----:B------:R-:W-:Y:S01]  /*4f40*/  FFMA.FTZ R104, R69, UR10, R88 ;  /* 0x0000000a45687c23 */ /* 0x000fe20008010058 */
[----:B------:R-:W-:Y:S01]  /*4f50*/  PRMT R69, R64, 0x7632, R69 ;  /* 0x0000763240457816 */ /* 0x000fe20000000045 */
[----:B------:R-:W-:Y:S01]  /*4f60*/  FADD.FTZ R237, R236, -R237 ;  /* 0x800000edeced7221 */ /* 0x000fe20000010000 */
        /* <DEDUP_REMOVED lines=8> */
[----:B------:R-:W-:Y:S01]  /*4ff0*/  SHF.L.U32 R89, R61, 0x10, RZ ;  /* 0x000000103d597819 */ /* 0x000fe200000006ff */
[----:B------:R-:W-:Y:S01]  /*5000*/  FFMA.FTZ R239, R239, UR10, R72 ;  /* 0x0000000aefef7c23 */ /* 0x000fe20008010048 */
[----:B------:R-:W-:Y:S01]  /*5010*/  PRMT R74, R66, 0x7632, R74 ;  /* 0x00007632424a7816 */ /* 0x000fe2000000004a */
[----:B------:R-:W-:Y:S01]  /*5020*/  FMUL.FTZ R72, R70, UR7 ;  /* 0x0000000746487c20 */ /* 0x000fe20008410000 */
[----:B------:R-:W-:Y:S01]  /*5030*/  FMUL.FTZ R71, R71, UR7 ;  /* 0x0000000747477c20 */ /* 0x000fe20008410000 */
[----:B------:R-:W-:Y:S01]  /*5040*/  FFMA.FTZ R237, R237, UR10, R90 ;  /* 0x0000000aeded7c23 */ /* 0x000fe2000801005a */
[----:B------:R-:W-:Y:S01]  /*5050*/  SHF.L.U32 R90, R74, 0x10, RZ ;  /* 0x000000104a5a7819 */ /* 0x000fe200000006ff */
[----:B------:R-:W-:Y:S01]  /*5060*/  FFMA.FTZ R98, R98, UR10, R69 ;  /* 0x0000000a62627c23 */ /* 0x000fe20008010045 */
[----:B------:R-:W-:Y:S01]  /*5070*/  FFMA.FTZ R218, R218, UR10, R89 ;  /* 0x0000000adada7c23 */ /* 0x000fe20008010059 */
[----:B------:R-:W-:Y:S01]  /*5080*/  SHF.L.U32 R74, R65, 0x10, RZ ;  /* 0x00000010414a7819 */ /* 0x000fe200000006ff */
[----:B------:R-:W-:Y:S01]  /*5090*/  FMUL.FTZ R69, R68, UR7 ;  /* 0x0000000744457c20 */ /* 0x000fe20008410000 */
[----:B------:R-:W-:Y:S01]  /*50a0*/  FADD.FTZ R249, R242, -R249 ;  /* 0x800000f9f2f97221 */ /* 0x000fe20000010000 */
[----:B------:R-:W-:Y:S01]  /*50b0*/  SHF.L.U32 R89, R60, 0x10, RZ ;  /* 0x000000103c597819 */ /* 0x000fe200000006ff */
[----:B------:R-:W-:Y:S01]  /*50c0*/  FMUL.FTZ R68, R76, UR7 ;  /* 0x000000074c447c20 */ /* 0x000fe20008410000 */
[----:B------:R-:W-:Y:S01]  /*50d0*/  F2FP.BF16.F32.PACK_AB R71, R71, R72 ;  /* 0x000000484747723e */ /* 0x000fe200000010ff */
[----:B------:R-:W-:Y:S01]  /*50e0*/  FMUL.FTZ R76, R79, UR7 ;  /* 0x000000074f4c7c20 */ /* 0x000fe20008410000 */
[----:B------:R-:W-:Y:S01]  /*50f0*/  FMUL.FTZ R72, R73, UR7 ;  /* 0x0000000749487c20 */ /* 0x000fe20008410000 */
[----:B------:R-:W-:Y:S01]  /*5100*/  FMUL.FTZ R79, R100, UR7 ;  /* 0x00000007644f7c20 */ /* 0x000fe20008410000 */
[----:B------:R-:W-:Y:S01]  /*5110*/  FMUL.FTZ R85, R85, UR7 ;  /* 0x0000000755557c20 */ /* 0x000fe20008410000 */
[----:B------:R-:W-:Y:S01]  /*5120*/  FMUL.FTZ R78, R78, UR7 ;  /* 0x000000074e4e7c20 */ /* 0x000fe20008410000 */
[----:B------:R-:W-:Y:S01]  /*5130*/  FADD.FTZ R190, R187, -R190 ;  /* 0x800000bebbbe7221 */ /* 0x000fe20000010000 */
[----:B------:R-:W-:Y:S01]  /*5140*/  FMUL.FTZ R84, R84, UR7 ;  /* 0x0000000754547c20 */ /* 0x000fe20008410000 */
[----:B------:R-:W-:Y:S01]  /*5150*/  FMUL.FTZ R233, R233, UR7 ;  /* 0x00000007e9e97c20 */ /* 0x000fe20008410000 */
[----:B------:R-:W-:Y:S01]  /*5160*/  FFMA.FTZ R249, R249, UR10, R74 ;  /* 0x0000000af9f97c23 */ /* 0x000fe2000801004a */
[----:B------:R-:W-:Y:S01]  /*5170*/  FFMA.FTZ R87, R92, UR10, R89 ;  /* 0x0000000a5c577c23 */ /* 0x000fe20008010059 */
[----:B------:R-:W-:Y:S01]  /*5180*/  FMUL.FTZ R74, R81, UR7 ;  /* 0x00000007514a7c20 */ /* 0x000fe20008410000 */
[----:B------:R-:W-:Y:S01]  /*5190*/  FADD.FTZ R86, R203, -R86 ;  /* 0x80000056cb567221 */ /* 0x000fe20000010000 */
[----:B------:R-:W-:Y:S01]  /*51a0*/  FADD.FTZ R99, R240, -R99 ;  /* 0x80000063f0637221 */ /* 0x000fe20000010000 */
[----:B------:R-:W-:Y:S01]  /*51b0*/  SHF.L.U32 R89, R66, 0x10, RZ ;  /* 0x0000001042597819 */ /* 0x000fe200000006ff */
[----:B------:R-:W-:Y:S01]  /*51c0*/  FMUL.FTZ R107, R194, UR7 ;  /* 0x00000007c26b7c20 */ /* 0x000fe20008410000 */
[----:B------:R-:W-:Y:S01]  /*51d0*/  FMUL.FTZ R81, R200, UR7 ;  /* 0x00000007c8517c20 */ /* 0x000fe20008410000 */
[----:B------:R-:W-:Y:S01]  /*51e0*/  FADD.FTZ R102, R245, -R102 ;  /* 0x80000066f5667221 */ /* 0x000fe20000010000 */
[----:B------:R-:W-:Y:S01]  /*51f0*/  FADD.FTZ R103, R226, -R103 ;  /* 0x80000067e2677221 */ /* 0x000fe20000010000 */
[----:B------:R-:W-:Y:S01]  /*5200*/  FFMA.FTZ R190, R190, UR10, R93 ;  /* 0x0000000abebe7c23 */ /* 0x000fe2000801005d */
[----:B------:R-:W-:Y:S01]  /*5210*/  F2FP.BF16.F32.PACK_AB R72, R79, R72 ;  /* 0x000000484f48723e */ /* 0x000fe200000010ff */
[----:B------:R-:W-:Y:S01]  /*5220*/  FMUL.FTZ R80, R80, UR7 ;  /* 0x0000000750507c20 */ /* 0x000fe20008410000 */
[----:B------:R-:W-:Y:S01]  /*5230*/  F2FP.BF16.F32.PACK_AB R78, R78, R85 ;  /* 0x000000554e4e723e */ /* 0x000fe200000010ff */
[----:B------:R-:W-:Y:S01]  /*5240*/  FMUL.FTZ R85, R206, UR7 ;  /* 0x00000007ce557c20 */ /* 0x000fe20008410000 */
[----:B------:R-:W-:Y:S01]  /*5250*/  F2FP.BF16.F32.PACK_AB R79, R233, R84 ;  /* 0x00000054e94f723e */ /* 0x000fe200000010ff */
[----:B------:R-:W-:Y:S01]  /*5260*/  FMUL.FTZ R237, R237, UR7 ;  /* 0x00000007eded7c20 */ /* 0x000fe20008410000 */
[----:B------:R-:W-:Y:S01]  /*5270*/  FMUL.FTZ R84, R83, UR7 ;  /* 0x0000000753547c20 */ /* 0x000fe20008410000 */
[----:B------:R-:W-:Y:S01]  /*5280*/  FFMA.FTZ R86, R86, UR10, R91 ;  /* 0x0000000a56567c23 */ /* 0x000fe2000801005b */
[----:B------:R-:W-:Y:S01]  /*5290*/  FFMA.FTZ R99, R99, UR10, R88 ;  /* 0x0000000a63637c23 */ /* 0x000fe20008010058 */
[----:B0-----:R-:W-:-:S04]  /*52a0*/  IMAD.WIDE.U32 R92, R169, 0x10, R96 ;  /* 0x00000010a95c7825 */ /* 0x001fc800078e0060 */
[----:B------:R-:W-:Y:S01]  /*52b0*/  FFMA.FTZ R102, R102, UR10, R89 ;  /* 0x0000000a66667c23 */ /* 0x000fe20008010059 */
[----:B------:R-:W-:Y:S01]  /*52c0*/  FFMA.FTZ R103, R103, UR10, R90 ;  /* 0x0000000a67677c23 */ /* 0x000fe2000801005a */
[----:B------:R-:W-:Y:S01]  /*52d0*/  FMUL.FTZ R70, R184, UR7 ;  /* 0x00000007b8467c20 */ /* 0x000fe20008410000 */
[----:B------:R-:W-:Y:S01]  /*52e0*/  FMUL.FTZ R169, R190, UR7 ;  /* 0x00000007bea97c20 */ /* 0x000fe20008410000 */
        /* <DEDUP_REMOVED lines=24> */
[----:B------:R-:W-:Y:S01]  /*5470*/  IMAD.WIDE.U32 R88, R173, 0x10, R96 ;  /* 0x00000010ad587825 */ /* 0x000fe200078e0060 */
        /* <DEDUP_REMOVED lines=16> */
[----:B------:R-:W-:Y:S01]  /*5580*/  F2FP.BF16.F32.PACK_AB R85, R100, R249 ;  /* 0x000000f96455723e */ /* 0x000fe200000010ff */
[----:B------:R0:W-:Y:S01]  /*5590*/  STG.E.128 desc[UR18][R94.64], R80 ;  /* 0x000000505e007986 */ /* 0x0001e2000c101d12 */
[----:B------:R-:W-:-:S05]  /*55a0*/  F2FP.BF16.F32.PACK_AB R84, R99, R84 ;  /* 0x000000546354723e */ /* 0x000fca00000010ff */
[----:B------:R0:W-:Y:S01]  /*55b0*/  STG.E.128 desc[UR18][R96.64], R84 ;  /* 0x0000005460007986 */ /* 0x0001e2000c101d12 */
[----:B------:R-:W-:Y:S05]  /*55c0*/  BRA `(.L_x_58) ;  /* 0x0000001000687947 */ /* 0x000fea0003800000 */
.L_x_59:
        /* <DEDUP_REMOVED lines=39> */
[----:B------:R-:W-:Y:S01]  /*5840*/  FADD.FTZ R198, R83, -R198 ;  /* 0x800000c653c67221 */ /* 0x000fe20000010000 */
[----:B------:R-:W-:Y:S01]  /*5850*/  FFMA.FTZ R69, R250, UR4, R69 ;  /* 0x00000004fa457c23 */ /* 0x000fe20008010045 */
[----:B-----5:R-:W-:Y:S01]  /*5860*/  SHF.L.U32 R83, R48, 0x10, RZ ;  /* 0x0000001030537819 */ /* 0x020fe200000006ff */
[----:B------:R-:W-:Y:S01]  /*5870*/  FADD.FTZ R76, R193, -R76 ;  /* 0x8000004cc14c7221 */ /* 0x000fe20000010000 */
[----:B------:R-:W-:Y:S01]  /*5880*/  FADD.FTZ R68, R195, -R68 ;  /* 0x80000044c3447221 */ /* 0x000fe20000010000 */
[----:B------:R-:W-:Y:S01]  /*5890*/  FADD.FTZ R195, R246, -R69 ;  /* 0x80000045f6c37221 */ /* 0x000fe20000010000 */
[----:B------:R-:W-:Y:S01]  /*58a0*/  FADD.FTZ R88, R88, -R77 ;  /* 0x8000004d58587221 */ /* 0x000fe20000010000 */
[----:B------:R-:W-:Y:S01]  /*58b0*/  FFMA.FTZ R69, R76, UR10, R83 ;  /* 0x0000000a4c457c23 */ /* 0x000fe20008010053 */
[----:B------:R-:W-:Y:S01]  /*58c0*/  SHF.L.U32 R83, R49, 0x10, RZ ;  /* 0x0000001031537819 */ /* 0x000fe200000006ff */
[----:B------:R-:W-:Y:S01]  /*58d0*/  FADD.FTZ R194, R191, -R194 ;  /* 0x800000c2bfc27221 */ /* 0x000fe20000010000 */
[----:B------:R-:W-:Y:S01]  /*58e0*/  PRMT R77, R48, 0x7632, R77 ;  /* 0x00007632304d7816 */ /* 0x000fe2000000004d */
[----:B------:R-:W-:Y:S01]  /*58f0*/  FADD.FTZ R71, R186, -R71 ;  /* 0x80000047ba477221 */ /* 0x000fe20000010000 */
[----:B------:R-:W-:Y:S01]  /*5900*/  PRMT R76, R49, 0x7632, R76 ;  /* 0x00007632314c7816 */ /* 0x000fe2000000004c */
[----:B------:R-:W-:Y:S01]  /*5910*/  FFMA.FTZ R83, R68, UR10, R83 ;  /* 0x0000000a44537c23 */ /* 0x000fe20008010053 */
[----:B------:R-:W-:Y:S01]  /*5920*/  PRMT R68, R51, 0x7632, R68 ;  /* 0x0000763233447816 */ /* 0x000fe20000000044 */
        /* <DEDUP_REMOVED lines=8> */
[----:B------:R-:W-:Y:S01]  /*59b0*/  FADD.FTZ R105, R94, -R87 ;  /* 0x800000575e697221 */ /* 0x000fe20000010000 */
[----:B------:R-:W-:Y:S01]  /*59c0*/  SHF.L.U32 R86, R52, 0x10, RZ ;  /* 0x0000001034567819 */ /* 0x000fe200000006ff */
[--C-:B------:R-:W-:Y:S01]  /*59d0*/  FFMA.FTZ R94, R71, UR10, R68.reuse ;  /* 0x0000000a475e7c23 */ /* 0x100fe20008010044 */
[----:B------:R-:W-:Y:S01]  /*59e0*/  PRMT R68, R53, 0x7632, R68 ;  /* 0x0000763235447816 */ /* 0x000fe20000000044 */
[----:B------:R-:W-:Y:S01]  /*59f0*/  FADD.FTZ R200, R207, -R200 ;  /* 0x800000c8cfc87221 */ /* 0x000fe20000010000 */
[----:B------:R-:W-:Y:S01]  /*5a00*/  SHF.L.U32 R87, R80, 0x10, RZ ;  /* 0x0000001050577819 */ /* 0x000fe200000006ff */
[----:B------:R-:W-:Y:S01]  /*5a10*/  FFMA.FTZ R80, R192, UR10, R77 ;  /* 0x0000000ac0507c23 */ /* 0x000fe2000801004d */
[----:B------:R-:W-:Y:S01]  /*5a20*/  PRMT R76, R52, 0x7632, R76 ;  /* 0x00007632344c7816 */ /* 0x000fe2000000004c */
[----:B------:R-:W-:Y:S01]  /*5a30*/  FFMA.FTZ R77, R73, UR10, R86 ;  /* 0x0000000a494d7c23 */ /* 0x000fe20008010056 */
        /* <DEDUP_REMOVED lines=9> */
[--C-:B------:R-:W-:Y:S01]  /*5ad0*/  FFMA.FTZ R187, R81, UR10, R68.reuse ;  /* 0x0000000a51bb7c23 */ /* 0x100fe20008010044 */
[----:B------:R-:W-:Y:S01]  /*5ae0*/  PRMT R68, R55, 0x7632, R68 ;  /* 0x0000763237447816 */ /* 0x000fe20000000044 */
[----:B------:R-:W-:Y:S01]  /*5af0*/  FADD.FTZ R92, R93, -R92 ;  /* 0x8000005c5d5c7221 */ /* 0x000fe20000010000 */
[----:B------:R-:W-:Y:S01]  /*5b00*/  FFMA.FTZ R76, R100, UR10, R71 ;  /* 0x0000000a644c7c23 */ /* 0x000fe20008010047 */
[----:B------:R-:W-:Y:S01]  /*5b10*/  SHF.L.U32 R93, R51, 0x10, RZ ;  /* 0x00000010335d7819 */ /* 0x000fe200000006ff */
[----:B------:R-:W-:Y:S01]  /*5b20*/  FADD.FTZ R70, R199, -R70 ;  /* 0x80000046c7467221 */ /* 0x000fe20000010000 */
[----:B------:R-:W-:Y:S01]  /*5b30*/  SHF.L.U32 R71, R86, 0x10, RZ ;  /* 0x0000001056477819 */ /* 0x000fe200000006ff */
[----:B------:R-:W-:Y:S01]  /*5b40*/  FADD.FTZ R204, R211, -R204 ;  /* 0x800000ccd3cc7221 */ /* 0x000fe20000010000 */
[----:B------:R-:W-:Y:S01]  /*5b50*/  FFMA.FTZ R198, R198, UR10, R73 ;  /* 0x0000000ac6c67c23 */ /* 0x000fe20008010049 */
[----:B------:R-:W-:Y:S01]  /*5b60*/  SHF.L.U32 R68, R68, 0x10, RZ ;  /* 0x0000001044447819 */ /* 0x000fe200000006ff */
[----:B------:R-:W-:Y:S01]  /*5b70*/  FADD.FTZ R75, R210, -R75 ;  /* 0x8000004bd24b7221 */ /* 0x000fe20000010000 */
[----:B------:R-:W-:Y:S01]  /*5b80*/  SHF.L.U32 R73, R57, 0x10, RZ ;  /* 0x0000001039497819 */ /* 0x000fe200000006ff */
[----:B------:R-:W-:Y:S01]  /*5b90*/  FADD.FTZ R74, R89, -R74 ;  /* 0x8000004a594a7221 */ /* 0x000fe20000010000 */
[----:B------:R-:W-:Y:S01]  /*5ba0*/  FFMA.FTZ R93, R70, UR10, R93 ;  /* 0x0000000a465d7c23 */ /* 0x000fe2000801005d */
[----:B------:R-:W-:Y:S01]  /*5bb0*/  FFMA.FTZ R204, R204, UR10, R71 ;  /* 0x0000000acccc7c23 */ /* 0x000fe20008010047 */
[----:B------:R-:W-:Y:S01]  /*5bc0*/  SHF.L.U32 R70, R53, 0x10, RZ ;  /* 0x0000001035467819 */ /* 0x000fe200000006ff */
[----:B------:R-:W-:Y:S01]  /*5bd0*/  FADD.FTZ R79, R196, -R79 ;  /* 0x8000004fc44f7221 */ /* 0x000fe20000010000 */
[----:B------:R-:W-:Y:S01]  /*5be0*/  SHF.L.U32 R71, R56, 0x10, RZ ;  /* 0x0000001038477819 */ /* 0x000fe200000006ff */
[--C-:B------:R-:W-:Y:S01]  /*5bf0*/  FFMA.FTZ R193, R75, UR10, R68.reuse ;  /* 0x0000000a4bc17c23 */ /* 0x100fe20008010044 */
[--C-:B------:R-:W-:Y:S01]  /*5c00*/  FFMA.FTZ R100, R74, UR10, R73.reuse ;  /* 0x0000000a4a647c23 */ /* 0x100fe20008010049 */
[----:B------:R-:W-:Y:S01]  /*5c10*/  PRMT R68, R58, 0x7632, R68 ;  /* 0x000076323a447816 */ /* 0x000fe20000000044 */
[--C-:B------:R-:W-:Y:S01]  /*5c20*/  FFMA.FTZ R79, R79, UR10, R70.reuse ;  /* 0x0000000a4f4f7c23 */ /* 0x100fe20008010046 */
        /* <DEDUP_REMOVED lines=11> */
[--C-:B------:R-:W-:Y:S01]  /*5ce0*/  FFMA.FTZ R185, R185, UR10, R68.reuse ;  /* 0x0000000ab9b97c23 */ /* 0x100fe20008010044 */
[----:B------:R-:W-:Y:S01]  /*5cf0*/  PRMT R68, R60, 0x7632, R68 ;  /* 0x000076323c447816 */ /* 0x000fe20000000044 */
[----:B------:R-:W-:Y:S01]  /*5d00*/  FADD.FTZ R78, R227, -R78 ;  /* 0x8000004ee34e7221 */ /* 0x000fe20000010000 */
[----:B------:R-:W-:Y:S01]  /*5d10*/  SHF.L.U32 R70, R70, 0x10, RZ ;  /* 0x0000001046467819 */ /* 0x000fe200000006ff */
[----:B------:R-:W-:Y:S01]  /*5d20*/  FADD.FTZ R72, R205, -R72 ;  /* 0x80000048cd487221 */ /* 0x000fe20000010000 */
[----:B------:R-:W-:Y:S01]  /*5d30*/  SHF.L.U32 R68, R68, 0x10, RZ ;  /* 0x0000001044447819 */ /* 0x000fe200000006ff */
[----:B------:R-:W-:Y:S01]  /*5d40*/  FADD.FTZ R85, R90, -R85 ;  /* 0x800000555a557221 */ /* 0x000fe20000010000 */
[----:B------:R-:W-:Y:S01]  /*5d50*/  FADD.FTZ R84, R91, -R84 ;  /* 0x800000545b547221 */ /* 0x000fe20000010000 */
[--C-:B------:R-:W-:Y:S01]  /*5d60*/  FFMA.FTZ R101, R101, UR10, R70.reuse ;  /* 0x0000000a65657c23 */ /* 0x100fe20008010046 */
[----:B------:R-:W-:Y:S01]  /*5d70*/  PRMT R70, R61, 0x7632, R70 ;  /* 0x000076323d467816 */ /* 0x000fe20000000046 */
[--C-:B------:R-:W-:Y:S01]  /*5d80*/  FFMA.FTZ R98, R203, UR10, R68.reuse ;  /* 0x0000000acb627c23 */ /* 0x100fe20008010044 */
[----:B------:R-:W-:Y:S01]  /*5d90*/  PRMT R68, R63, 0x7632, R68 ;  /* 0x000076323f447816 */ /* 0x000fe20000000044 */
[----:B------:R-:W-:Y:S01]  /*5da0*/  FADD.FTZ R189, R226, -R103 ;  /* 0x80000067e2bd7221 */ /* 0x000fe20000010000 */
[----:B------:R-:W-:Y:S01]  /*5db0*/  SHF.L.U32 R70, R70, 0x10, RZ ;  /* 0x0000001046467819 */ /* 0x000fe200000006ff */
[----:B------:R-:W-:Y:S01]  /*5dc0*/  FFMA.FTZ R104, R78, UR10, R71 ;  /* 0x0000000a4e687c23 */ /* 0x000fe20008010047 */
[----:B------:R-:W-:Y:S01]  /*5dd0*/  FADD.FTZ R97, R222, -R97 ;  /* 0x80000061de617221 */ /* 0x000fe20000010000 */
[----:B------:R-:W-:Y:S01]  /*5de0*/  FADD.FTZ R96, R239, -R96 ;  /* 0x80000060ef607221 */ /* 0x000fe20000010000 */
[----:B------:R-:W-:Y:S01]  /*5df0*/  SHF.L.U32 R71, R61, 0x10, RZ ;  /* 0x000000103d477819 */ /* 0x000fe200000006ff */
[----:B------:R-:W0:Y:S01]  /*5e00*/  LDC.64 R90, c[0x0][0x478] ;  /* 0x00011e00ff5a7b82 */ /* 0x000e220000000a00 */
        /* <DEDUP_REMOVED lines=9> */
[----:B------:R-:W-:Y:S01]  /*5ea0*/  FFMA.FTZ R103, R96, UR10, R103 ;  /* 0x0000000a60677c23 */ /* 0x000fe20008010067 */
[----:B------:R-:W-:Y:S01]  /*5eb0*/  SHF.L.U32 R71, R63, 0x10, RZ ;  /* 0x000000103f477819 */ /* 0x000fe200000006ff */
[----:B------:R-:W1:Y:S01]  /*5ec0*/  LDC.64 R96, c[0x0][0x468] ;  /* 0x00011a00ff607b82 */ /* 0x000e620000000a00 */
[----:B------:R-:W-:Y:S01]  /*5ed0*/  FADD.FTZ R196, R236, -R237 ;  /* 0x800000edecc47221 */ /* 0x000fe20000010000 */
[--C-:B------:R-:W-:Y:S01]  /*5ee0*/  FFMA.FTZ R191, R85, UR10, R72.reuse ;  /* 0x0000000a55bf7c23 */ /* 0x100fe20008010048 */
[----:B------:R-:W-:Y:S01]  /*5ef0*/  PRMT R72, R62, 0x7632, R72 ;  /* 0x000076323e487816 */ /* 0x000fe20000000048 */
[----:B------:R-:W-:Y:S01]  /*5f00*/  FADD.FTZ R186, R245, -R102 ;  /* 0x80000066f5ba7221 */ /* 0x000fe20000010000 */
        /* <DEDUP_REMOVED lines=10> */
[----:B------:R-:W-:Y:S01]  /*5fb0*/  PRMT R68, R67, 0x7632, R68 ;  /* 0x0000763243447816 */ /* 0x000fe20000000044 */
        /* <DEDUP_REMOVED lines=13> */
[----:B------:R-:W-:Y:S01]  /*6090*/  SHF.L.U32 R74, R62, 0x10, RZ ;  /* 0x000000103e4a7819 */ /* 0x000fe200000006ff */
[----:B------:R-:W-:Y:S01]  /*60a0*/  FFMA.FTZ R107, R107, UR10, R72 ;  /* 0x0000000a6b6b7c23 */ /* 0x000fe20008010048 */
[----:B------:R-:W-:Y:S01]  /*60b0*/  SHF.L.U32 R75, R67, 0x10, RZ ;  /* 0x00000010434b7819 */ /* 0x000fe200000006ff */
[----:B------:R-:W-:Y:S01]  /*60c0*/  FFMA.FTZ R184, R240, UR10, R71 ;  /* 0x0000000af0b87c23 */ /* 0x000fe20008010047 */
[----:B------:R-:W-:Y:S01]  /*60d0*/  FFMA.FTZ R186, R186, UR10, R73 ;  /* 0x0000000ababa7c23 */ /* 0x000fe20008010049 */
[----:B------:R-:W-:Y:S01]  /*60e0*/  FFMA.FTZ R189, R189, UR10, R70 ;  /* 0x0000000abdbd7c23 */ /* 0x000fe20008010046 */
[----:B------:R-:W-:Y:S01]  /*60f0*/  FMUL.FTZ R78, R69, UR7 ;  /* 0x00000007454e7c20 */ /* 0x000fe20008410000 */
[----:B------:R-:W-:Y:S01]  /*6100*/  F2FP.BF16.F32.PACK_AB R68, R194, R69 ;  /* 0x00000045c244723e */ /* 0x000fe200000010ff */
[----:B------:R-:W-:Y:S01]  /*6110*/  FFMA.FTZ R197, R95, UR10, R74 ;  /* 0x0000000a5fc57c23 */ /* 0x000fe2000801004a */
[----:B------:R-:W-:Y:S01]  /*6120*/  FFMA.FTZ R188, R188, UR10, R75 ;  /* 0x0000000abcbc7c23 */ /* 0x000fe2000801004b */
        /* <DEDUP_REMOVED lines=11> */
[----:B------:R-:W-:Y:S01]  /*61e0*/  SHF.L.U32 R87, R60, 0x10, RZ ;  /* 0x000000103c577819 */ /* 0x000fe200000006ff */
[----:B------:R0:W-:Y:S01]  /*61f0*/  STG.E.128 desc[UR18][R72.64], R68 ;  /* 0x0000004448007986 */ /* 0x0001e2000c101d12 */
[----:B------:R-:W-:Y:S01]  /*6200*/  F2FP.BF16.F32.PACK_AB R75, R94, R75 ;  /* 0x0000004b5e4b723e */ /* 0x000fe200000010ff */
[----:B------:R-:W-:Y:S01]  /*6210*/  IMAD.WIDE.U32 R88, R166, 0x10, R90 ;  /* 0x00000010a6587825 */ /* 0x000fe200078e005a */
[----:B------:R-:W-:-:S03]  /*6220*/  F2FP.BF16.F32.PACK_AB R74, R85, R74 ;  /* 0x0000004a554a723e */ /* 0x000fc600000010ff */
[----:B------:R-:W-:Y:S01]  /*6230*/  FFMA.FTZ R87, R92, UR10, R87 ;  /* 0x0000000a5c577c23 */ /* 0x000fe20008010057 */
[----:B-1----:R-:W-:-:S04]  /*6240*/  IMAD.WIDE.U32 R92, R169, 0x10, R96 ;  /* 0x00000010a95c7825 */ /* 0x002fc800078e0060 */
[----:B------:R-:W-:-:S04]  /*6250*/  IMAD.WIDE.U32 R94, R166, 0x10, R96 ;  /* 0x00000010a65e7825 */ /* 0x000fc800078e0060 */
[----:B------:R-:W-:Y:S01]  /*6260*/  FMUL.FTZ R166, R187, UR7 ;  /* 0x00000007bba67c20 */ /* 0x000fe20008410000 */
[----:B0-----:R-:W-:Y:S01]  /*6270*/  F2FP.BF16.F32.PACK_AB R73, R83, R84 ;  /* 0x000000545349723e */ /* 0x001fe200000010ff */
[----:B------:R-:W-:Y:S01]  /*6280*/  IMAD.WIDE.U32 R68, R173, 0x10, R96 ;  /* 0x00000010ad447825 */ /* 0x000fe200078e0060 */
[----:B------:R-:W-:-:S03]  /*6290*/  F2FP.BF16.F32.PACK_AB R72, R81, R78 ;  /* 0x0000004e5148723e */ /* 0x000fc600000010ff */
[----:B------:R-:W-:Y:S01]  /*62a0*/  FMUL.FTZ R78, R77, UR7 ;  /* 0x000000074d4e7c20 */ /* 0x000fe20008410000 */
[C---:B------:R-:W-:Y:S01]  /*62b0*/  FMUL.FTZ R173, R193.reuse, UR7 ;  /* 0x00000007c1ad7c20 */ /* 0x040fe20008410000 */
[--C-:B------:R-:W-:Y:S01]  /*62c0*/  IMAD.WIDE.U32 R80, R170, 0x10, R90.reuse ;  /* 0x00000010aa507825 */ /* 0x100fe200078e005a */
[----:B------:R-:W-:Y:S01]  /*62d0*/  F2FP.BF16.F32.PACK_AB R70, R204, R187 ;  /* 0x000000bbcc46723e */ /* 0x000fe200000010ff */
[----:B------:R0:W-:Y:S01]  /*62e0*/  STG.E.128 desc[UR18][R68.64], R72 ;  /* 0x0000004844007986 */ /* 0x0001e2000c101d12 */
[----:B------:R-:W-:Y:S01]  /*62f0*/  F2FP.BF16.F32.PACK_AB R71, R193, R198 ;  /* 0x000000c6c147723e */ /* 0x000fe200000010ff */
[----:B------:R-:W-:-:S04]  /*6300*/  IMAD.WIDE.U32 R82, R169, 0x10, R90 ;  /* 0x00000010a9527825 */ /* 0x000fc800078e005a */
[----:B------:R-:W-:Y:S01]  /*6310*/  FMUL.FTZ R169, R204, UR7 ;  /* 0x00000007cca97c20 */ /* 0x000fe20008410000 */
[----:B------:R-:W-:-:S04]  /*6320*/  IMAD.WIDE.U32 R84, R170, 0x10, R96 ;  /* 0x00000010aa547825 */ /* 0x000fc800078e0060 */
[----:B------:R-:W-:Y:S01]  /*6330*/  FMUL.FTZ R170, R198, UR7 ;  /* 0x00000007c6aa7c20 */ /* 0x000fe20008410000 */
[----:B------:R-:W-:-:S04]  /*6340*/  IMAD.WIDE.U32 R90, R164, 0x10, R90 ;  /* 0x00000010a45a7825 */ /* 0x000fc800078e005a */
[----:B------:R-:W-:-:S04]  /*6350*/  IMAD.WIDE.U32 R96, R164, 0x10, R96 ;  /* 0x00000010a4607825 */ /* 0x000fc800078e0060 */
[----:B------:R-:W-:Y:S01]  /*6360*/  FMUL.FTZ R164, R79, UR7 ;  /* 0x000000074fa47c20 */ /* 0x000fe20008410000 */
[C---:B0-----:R-:W-:Y:S01]  /*6370*/  F2FP.BF16.F32.PACK_AB R69, R200.reuse, R79 ;  /* 0x0000004fc845723e */ /* 0x041fe200000010ff */
[----:B------:R-:W-:Y:S01]  /*6380*/  FMUL.FTZ R79, R200, UR7 ;  /* 0x00000007c84f7c20 */ /* 0x000fe20008410000 */
[C---:B------:R-:W-:Y:S01]  /*6390*/  F2FP.BF16.F32.PACK_AB R68, R76.reuse, R77 ;  /* 0x0000004d4c44723e */ /* 0x040fe200000010ff */
[----:B------:R-:W-:Y:S01]  /*63a0*/  FMUL.FTZ R77, R76, UR7 ;  /* 0x000000074c4d7c20 */ /* 0x000fe20008410000 */
[----:B------:R-:W-:Y:S02]  /*63b0*/  F2FP.BF16.F32.PACK_AB R75, R173, R170 ;  /* 0x000000aaad4b723e */ /* 0x000fe400000010ff */
[----:B------:R-:W-:Y:S01]  /*63c0*/  F2FP.BF16.F32.PACK_AB R74, R169, R166 ;  /* 0x000000a6a94a723e */ /* 0x000fe200000010ff */
[----:B------:R0:W-:Y:S01]  /*63d0*/  STG.E.128 desc[UR18][R80.64], R68 ;  /* 0x0000004450007986 */ /* 0x0001e2000c101d12 */
[----:B------:R-:W-:Y:S01]  /*63e0*/  F2FP.BF16.F32.PACK_AB R73, R79, R164 ;  /* 0x000000a44f49723e */ /* 0x000fe200000010ff */
[----:B------:R-:W-:Y:S01]  /*63f0*/  FMUL.FTZ R164, R191, UR7 ;  /* 0x00000007bfa47c20 */ /* 0x000fe20008410000 */
[----:B------:R-:W-:Y:S01]  /*6400*/  F2FP.BF16.F32.PACK_AB R72, R77, R78 ;  /* 0x0000004e4d48723e */ /* 0x000fe200000010ff */
[C---:B------:R-:W-:Y:S01]  /*6410*/  FMUL.FTZ R169, R104.reuse, UR7 ;  /* 0x0000000768a97c20 */ /* 0x040fe20008410000 */
[----:B------:R-:W-:Y:S01]  /*6420*/  F2FP.BF16.F32.PACK_AB R78, R104, R191 ;  /* 0x000000bf684e723e */ /* 0x000fe200000010ff */
[----:B------:R-:W-:Y:S01]  /*6430*/  FMUL.FTZ R166, R190, UR7 ;  /* 0x00000007bea67c20 */ /* 0x000fe20008410000 */
[----:B------:R-:W-:Y:S01]  /*6440*/  F2FP.BF16.F32.PACK_AB R79, R185, R190 ;  /* 0x000000beb94f723e */ /* 0x000fe200000010ff */
[----:B------:R1:W-:Y:S01]  /*6450*/  STG.E.128 desc[UR18][R84.64], R72 ;  /* 0x0000004854007986 */ /* 0x0003e2000c101d12 */
[----:B------:R-:W-:Y:S01]  /*6460*/  F2FP.BF16.F32.PACK_AB R76, R99, R86 ;  /* 0x00000056634c723e */ /* 0x000fe200000010ff */
[----:B------:R-:W-:Y:S01]  /*6470*/  FMUL.FTZ R86, R86, UR7 ;  /* 0x0000000756567c20 */ /* 0x000fe20008410000 */
[----:B------:R-:W-:Y:S01]  /*6480*/  F2FP.BF16.F32.PACK_AB R77, R101, R100 ;  /* 0x00000064654d723e */ /* 0x000fe200000010ff */
[----:B------:R-:W-:Y:S01]  /*6490*/  FMUL.FTZ R99, R99, UR7 ;  /* 0x0000000763637c20 */ /* 0x000fe20008410000 */
[----:B------:R-:W-:Y:S01]  /*64a0*/  FMUL.FTZ R100, R100, UR7 ;  /* 0x0000000764647c20 */ /* 0x000fe20008410000 */
[----:B------:R-:W-:Y:S01]  /*64b0*/  FMUL.FTZ R101, R101, UR7 ;  /* 0x0000000765657c20 */ /* 0x000fe20008410000 */
[----:B------:R-:W-:Y:S01]  /*64c0*/  FMUL.FTZ R185, R185, UR7 ;  /* 0x00000007b9b97c20 */ /* 0x000fe20008410000 */
[----:B------:R2:W-:Y:S01]  /*64d0*/  STG.E.128 desc[UR18][R82.64], R76 ;  /* 0x0000004c52007986 */ /* 0x0005e2000c101d12 */
[----:B------:R-:W-:Y:S01]  /*64e0*/  FMUL.FTZ R104, R197, UR7 ;  /* 0x00000007c5687c20 */ /* 0x000fe20008410000 */
[----:B0-----:R-:W-:Y:S01]  /*64f0*/  FMUL.FTZ R80, R196, UR7 ;  /* 0x00000007c4507c20 */ /* 0x001fe20008410000 */
[----:B------:R-:W-:Y:S01]  /*6500*/  FMUL.FTZ R81, R106, UR7 ;  /* 0x000000076a517c20 */ /* 0x000fe20008410000 */
[----:B------:R-:W-:Y:S01]  /*6510*/  F2FP.BF16.F32.PACK_AB R70, R169, R164 ;  /* 0x000000a4a946723e */ /* 0x000fe200000010ff */
[----:B------:R-:W-:Y:S01]  /*6520*/  FMUL.FTZ R169, R192, UR7 ;  /* 0x00000007c0a97c20 */ /* 0x000fe20008410000 */
[----:B------:R-:W-:Y:S01]  /*6530*/  F2FP.BF16.F32.PACK_AB R69, R101, R100 ;  /* 0x000000646545723e */ /* 0x000fe200000010ff */
[----:B------:R-:W-:Y:S01]  /*6540*/  FMUL.FTZ R101, R184, UR7 ;  /* 0x00000007b8657c20 */ /* 0x000fe20008410000 */
[----:B------:R-:W-:Y:S01]  /*6550*/  F2FP.BF16.F32.PACK_AB R68, R99, R86 ;  /* 0x000000566344723e */ /* 0x000fe200000010ff */
[----:B------:R-:W-:Y:S01]  /*6560*/  FMUL.FTZ R86, R186, UR7 ;  /* 0x00000007ba567c20 */ /* 0x000fe20008410000 */
[----:B-1----:R-:W-:Y:S01]  /*6570*/  FMUL.FTZ R72, R105, UR7 ;  /* 0x0000000769487c20 */ /* 0x002fe20008410000 */
[----:B------:R-:W-:Y:S01]  /*6580*/  FMUL.FTZ R85, R98, UR7 ;  /* 0x0000000762557c20 */ /* 0x000fe20008410000 */
[----:B------:R-:W-:Y:S01]  /*6590*/  FMUL.FTZ R100, R195, UR7 ;  /* 0x00000007c3647c20 */ /* 0x000fe20008410000 */
[----:B------:R-:W-:Y:S01]  /*65a0*/  FMUL.FTZ R84, R103, UR7 ;  /* 0x0000000767547c20 */ /* 0x000fe20008410000 */
[----:B------:R-:W-:Y:S01]  /*65b0*/  FMUL.FTZ R99, R102, UR7 ;  /* 0x0000000766637c20 */ /* 0x000fe20008410000 */
[----:B------:R-:W-:-:S02]  /*65c0*/  F2FP.BF16.F32.PACK_AB R81, R72, R81 ;  /* 0x000000514851723e */ /* 0x000fc400000010ff */
[----:B------:R-:W-:Y:S01]  /*65d0*/  F2FP.BF16.F32.PACK_AB R72, R98, R87 ;  /* 0x000000576248723e */ /* 0x000fe200000010ff */
[----:B--2---:R-:W-:Y:S01]  /*65e0*/  FMUL.FTZ R83, R199, UR7 ;  /* 0x00000007c7537c20 */ /* 0x004fe20008410000 */
[----:B------:R-:W-:Y:S01]  /*65f0*/  F2FP.BF16.F32.PACK_AB R78, R189, R186 ;  /* 0x000000babd4e723e */ /* 0x000fe200000010ff */
[----:B------:R-:W-:Y:S01]  /*6600*/  FMUL.FTZ R98, R107, UR7 ;  /* 0x000000076b627c20 */ /* 0x000fe20008410000 */
[----:B------:R-:W-:Y:S01]  /*6610*/  FMUL.FTZ R189, R189, UR7 ;  /* 0x00000007bdbd7c20 */ /* 0x000fe20008410000 */
[----:B------:R-:W-:Y:S02]  /*6620*/  F2FP.BF16.F32.PACK_AB R71, R185, R166 ;  /* 0x000000a6b947723e */ /* 0x000fe400000010ff */
[----:B------:R-:W-:Y:S01]  /*6630*/  F2FP.BF16.F32.PACK_AB R83, R83, R80 ;  /* 0x000000505353723e */ /* 0x000fe200000010ff */
[----:B------:R-:W-:Y:S01]  /*6640*/  FMUL.FTZ R80, R87, UR7 ;  /* 0x0000000757507c20 */ /* 0x000fe20008410000 */
[----:B------:R-:W-:Y:S01]  /*6650*/  FMUL.FTZ R87, R188, UR7 ;  /* 0x00000007bc577c20 */ /* 0x000fe20008410000 */
[----:B------:R-:W-:Y:S01]  /*6660*/  F2FP.BF16.F32.PACK_AB R74, R192, R197 ;  /* 0x000000c5c04a723e */ /* 0x000fe200000010ff */
[----:B------:R1:W-:Y:S01]  /*6670*/  STG.E.128 desc[UR18][R92.64], R68 ;  /* 0x000000445c007986 */ /* 0x0003e2000c101d12 */
[----:B------:R-:W-:-:S02]  /*6680*/  F2FP.BF16.F32.PACK_AB R75, R199, R196 ;  /* 0x000000c4c74b723e */ /* 0x000fc400000010ff */
[----:B------:R-:W-:Y:S02]  /*6690*/  F2FP.BF16.F32.PACK_AB R73, R105, R106 ;  /* 0x0000006a6949723e */ /* 0x000fe400000010ff */
[----:B------:R-:W-:Y:S02]  /*66a0*/  F2FP.BF16.F32.PACK_AB R82, R169, R104 ;  /* 0x00000068a952723e */ /* 0x000fe400000010ff */
[----:B------:R-:W-:Y:S01]  /*66b0*/  F2FP.BF16.F32.PACK_AB R80, R85, R80 ;  /* 0x000000505550723e */ /* 0x000fe200000010ff */
[----:B------:R1:W-:Y:S01]  /*66c0*/  STG.E.128 desc[UR18][R88.64], R72 ;  /* 0x0000004858007986 */ /* 0x0003e2000c101d12 */
[----:B------:R-:W-:Y:S02]  /*66d0*/  F2FP.BF16.F32.PACK_AB R77, R184, R107 ;  /* 0x0000006bb84d723e */ /* 0x000fe400000010ff */
[----:B------:R-:W-:Y:S01]  /*66e0*/  F2FP.BF16.F32.PACK_AB R79, R195, R188 ;  /* 0x000000bcc34f723e */ /* 0x000fe200000010ff */
[----:B------:R1:W-:Y:S01]  /*66f0*/  STG.E.128 desc[UR18][R94.64], R80 ;  /* 0x000000505e007986 */ /* 0x0003e2000c101d12 */
[----:B------:R-:W-:-:S02]  /*6700*/  F2FP.BF16.F32.PACK_AB R76, R102, R103 ;  /* 0x00000067664c723e */ /* 0x000fc400000010ff */
[----:B------:R-:W-:Y:S02]  /*6710*/  F2FP.BF16.F32.PACK_AB R87, R100, R87 ;  /* 0x000000576457723e */ /* 0x000fe400000010ff */
[----:B------:R-:W-:Y:S01]  /*6720*/  F2FP.BF16.F32.PACK_AB R86, R189, R86 ;  /* 0x00000056bd56723e */ /* 0x000fe200000010ff */
[----:B------:R1:W-:Y:S01]  /*6730*/  STG.E.128 desc[UR18][R90.64], R76 ;  /* 0x0000004c5a007986 */ /* 0x0003e2000c101d12 */
[----:B------:R-:W-:Y:S02]  /*6740*/  F2FP.BF16.F32.PACK_AB R85, R101, R98 ;  /* 0x000000626555723e */ /* 0x000fe400000010ff */
[----:B------:R-:W-:-:S05]  /*6750*/  F2FP.BF16.F32.PACK_AB R84, R99, R84 ;  /* 0x000000546354723e */ /* 0x000fca00000010ff */
[----:B------:R1:W-:Y:S02]  /*6760*/  STG.E.128 desc[UR18][R96.64], R84 ;  /* 0x0000005460007986 */ /* 0x0003e4000c101d12 */
.L_x_58:
[----:B------:R-:W-:Y:S02]  /*6770*/  UIADD3 UR6, UPT, UPT, UR6, UR28, URZ ;  /* 0x0000001c06067290 */ /* 0x000fe4000fffe0ff */
[----:B------:R-:W-:Y:S02]  /*6780*/  UPLOP3.LUT UP2, UPT, UPT, UPT, UP2, 0x40, 0x4 ;  /* 0x000000000004789c */ /* 0x000fe40003f4e820 */
[----:B------:R-:W-:-:S09]  /*6790*/  UISETP.GE.AND UP1, UPT, UR6, UR29, UPT ;  /* 0x0000001d0600728c */ /* 0x000fd2000bf26270 */
[----:B------:R-:W-:Y:S05]  /*67a0*/  BRA.U !UP1, `(.L_x_60) ;  /* 0xffffffa109b07547 */ /* 0x000fea000b83ffff */
[----:B-----5:R-:W-:Y:S02]  /*67b0*/  MOV R54, R119 ;  /* 0x0000007700367202 */ /* 0x020fe40000000f00 */
[----:B------:R-:W-:Y:S02]  /*67c0*/  MOV R51, R118 ;  /* 0x0000007600337202 */ /* 0x000fe40000000f00 */
[----:B------:R-:W-:Y:S02]  /*67d0*/  MOV R55, R117 ;  /* 0x0000007500377202 */ /* 0x000fe40000000f00 */
[----:B------:R-:W-:Y:S02]  /*67e0*/  MOV R117, R115 ;  /* 0x0000007300757202 */ /* 0x000fe40000000f00 */
[----:B------:R-:W-:Y:S02]  /*67f0*/  MOV R118, R114 ;  /* 0x0000007200767202 */ /* 0x000fe40000000f00 */
[----:B------:R-:W-:-:S02]  /*6800*/  MOV R119, R113 ;  /* 0x0000007100777202 */ /* 0x000fc40000000f00 */
[----:B------:R-:W-:Y:S02]  /*6810*/  MOV R57, R19 ;  /* 0x0000001300397202 */ /* 0x000fe40000000f00 */
        /* <DEDUP_REMOVED lines=23> */
[----:B0123--:R-:W-:Y:S02]  /*6990*/  MOV R72, R36 ;  /* 0x0000002400487202 */ /* 0x00ffe40000000f00 */
        /* <DEDUP_REMOVED lines=39> */
[----:B------:R-:W-:-:S07]  /*6c10*/  MOV R27, R140 ;  /* 0x0000008c001b7202 */ /* 0x000fce0000000f00 */
.L_x_53:
[----:B------:R-:W1:Y:S01]  /*6c20*/  S2R R22, SR_TID.X ;  /* 0x0000000000167919 */ /* 0x000e620000002100 */
[----:B------:R-:W2:Y:S08]  /*6c30*/  LDC R0, c[0x0][0x388] ;  /* 0x0000e200ff007b82 */ /* 0x000eb00000000800 */
[----:B------:R-:W3:Y:S08]  /*6c40*/  LDC.64 R2, c[0x0][0x440] ;  /* 0x00011000ff027b82 */ /* 0x000ef00000000a00 */
[----:B------:R-:W4:Y:S01]  /*6c50*/  LDC.64 R20, c[0x0][0x448] ;  /* 0x00011200ff147b82 */ /* 0x000f220000000a00 */
[----:B--2---:R-:W-:-:S05]  /*6c60*/  IMAD R0, R0, UR9, RZ ;  /* 0x0000000900007c24 */ /* 0x004fca000f8e02ff */
[----:B-1----:R-:W-:-:S05]  /*6c70*/  LEA.HI R23, R0, R22, RZ, 0x1d ;  /* 0x0000001600177211 */ /* 0x002fca00078fe8ff */
[----:B---3--:R-:W-:-:S04]  /*6c80*/  IMAD.WIDE.U32 R2, R23, 0x20, R2 ;  /* 0x0000002017027825 */ /* 0x008fc800078e0002 */
[----:B----4-:R-:W-:Y:S01]  /*6c90*/  IMAD.WIDE.U32 R20, R23, 0x20, R20 ;  /* 0x0000002017147825 */ /* 0x010fe200078e0014 */
[----:B0-----:R-:W-:Y:S04]  /*6ca0*/  STG.E.128 desc[UR18][R2.64], R52 ;  /* 0x0000003402007986 */ /* 0x001fe8000c101d12 */
[----:B------:R-:W-:Y:S04]  /*6cb0*/  STG.E.128 desc[UR18][R2.64+0x10], R56 ;  /* 0x0000103802007986 */ /* 0x000fe8000c101d12 */
        /* <DEDUP_REMOVED lines=17> */
[----:B------:R-:W-:Y:S01]  /*6dd0*/  STG.E.128 desc[UR18][R20.64+0x4010], R60 ;  /* 0x0040103c14007986 */ /* 0x000fe2000c101d12 */
[----:B------:R-:W-:Y:S05]  /*6de0*/  EXIT ;  /* 0x000000000000794d */ /* 0x000fea0003800000 */
.L_x_61:
        /* <DEDUP_REMOVED lines=9> */
.L_x_19275:


//--------------------- .text._ZN10layer_norm13ln_bwd_kernelINS_13Kernel_traitsI13__nv_bfloat16S2_S2_S2_fjLj5120ELj1ELj1ELj4ELj16ENS_18Kernel_traits_baseILj5120ES2_S2_S2_S2_fjLj128EEEEELb0ELb0ELb1ELb0EEEvNS_9BwdParamsE --------------------------
	.section	.text._ZN10layer_norm13ln_bwd_kernelINS_13Kernel_traitsI13__nv_bfloat16S2_S2_S2_fjLj5120ELj1ELj1ELj4ELj16ENS_18Kernel_traits_baseILj5120ES2_S2_S2_S2_fjLj128EEEEELb0ELb0ELb1ELb0EEEvNS_9BwdParamsE,"ax",@progbits
	.align	128
        .global         _ZN10layer_norm13ln_bwd_kernelINS_13Kernel_traitsI13__nv_bfloat16S2_S2_S2_fjLj5120ELj1ELj1ELj4ELj16ENS_18Kernel_traits_baseILj5120ES2_S2_S2_S2_fjLj128EEEEELb0ELb0ELb1ELb0EEEvNS_9BwdParamsE
        .type           _ZN10layer_norm13ln_bwd_kernelINS_13Kernel_traitsI13__nv_bfloat16S2_S2_S2_fjLj5120ELj1ELj1ELj4ELj16ENS_18Kernel_traits_baseILj5120ES2_S2_S2_S2_fjLj128EEEEELb0ELb0ELb1ELb0EEEvNS_9BwdParamsE,@function
        .size           _ZN10layer_norm13ln_bwd_kernelINS_13Kernel_traitsI13__nv_bfloat16S2_S2_S2_fjLj5120ELj1ELj1ELj4ELj16ENS_18Kernel_traits_baseILj5120ES2_S2_S2_S2_fjLj128EEEEELb0ELb0ELb1ELb0EEEvNS_9BwdParamsE,(.L_x_19276 - _ZN10layer_norm13ln_bwd_kernelINS_13Kernel_traitsI13__nv_bfloat16S2_S2_S2_fjLj5120ELj1ELj1ELj4ELj16ENS_18Kernel_traits_baseILj5120ES2_S2_S2_S2_fjLj128EEEEELb0ELb0ELb1ELb0EEEvNS_9BwdParamsE)
        .other          _ZN10layer_norm13ln_bwd_kernelINS_13Kernel_traitsI13__nv_bfloat16S2_S2_S2_fjLj5120ELj1ELj1ELj4ELj16ENS_18Kernel_traits_baseILj5120ES2_S2_S2_S2_fjLj128EEEEELb0ELb0ELb1ELb0EEEvNS_9BwdParamsE,@"STO_CUDA_ENTRY STV_DEFAULT"
_ZN10layer_norm13ln_bwd_kernelINS_13Kernel_traitsI13__nv_bfloat16S2_S2_S2_fjLj5120ELj1ELj1ELj4ELj16ENS_18Kernel_traits_baseILj5120ES2_S2_S2_S2_fjLj128EEEEELb0ELb0ELb1ELb0EEEvNS_9BwdParamsE:
.text._ZN10layer_norm13ln_bwd_kernelINS_13Kernel_traitsI13__nv_bfloat16S2_S2_S2_fjLj5120ELj1ELj1ELj4ELj16ENS_18Kernel_traits_baseILj5120ES2_S2_S2_S2_fjLj128EEEEELb0ELb0ELb1ELb0EEEvNS_9BwdParamsE:
[----:B------:R-:W-:Y:S01]  /*0000*/  LDC R1, c[0x0][0x37c] ;  /* 0x0000df00ff017b82 */ /* 0x000fe20000000800 */
[----:B------:R-:W0:Y:S01]  /*0010*/  S2R R29, SR_TID.X ;  /* 0x00000000001d7919 */ /* 0x000e220000002100 */
[----:B------:R-:W1:Y:S01]  /*0020*/  LDCU UR4, c[0x0][0x388] ;  /* 0x00007100ff0477ac */ /* 0x000e620008000800 */
[----:B------:R-:W2:Y:S01]  /*0030*/  LDCU.64 UR10, c[0x0][0x358] ;  /* 0x00006b00ff0a77ac */ /* 0x000ea20008000a00 */
[----:B------:R-:W3:Y:S01]  /*0040*/  LDCU UR5, c[0x0][0x384] ;  /* 0x00007080ff0577ac */ /* 0x000ee20008000800 */
[----:B-1----:R-:W-:-:S04]  /*0050*/  MOV R30, UR4 ;  /* 0x00000004001e7c02 */ /* 0x002fc80008000f00 */
[----:B------:R-:W-:-:S04]  /*0060*/  SHF.R.S32.HI R3, RZ, 0x1f, R30 ;  /* 0x0000001fff037819 */ /* 0x000fc8000001141e */
[----:B------:R-:W-:Y:S02]  /*0070*/  LEA.HI R3, R3, R30, RZ, 0x3 ;  /* 0x0000001e03037211 */ /* 0x000fe400078f18ff */
[----:B0-----:R-:W-:Y:S02]  /*0080*/  LOP3.LUT R28, R29, 0x7f, RZ, 0x3c, !PT ;  /* 0x0000007f1d1c7812 */ /* 0x001fe400078e3cff */
[----:B------:R-:W-:Y:S02]  /*0090*/  MOV R15, R29 ;  /* 0x0000001d000f7202 */ /* 0x000fe40000000f00 */
[----:B------:R-:W-:-:S04]  /*00a0*/  LEA.HI.SX32 R28, R3, R28, 0x1d ;  /* 0x0000001c031c7211 */ /* 0x000fc800078feaff */
[C---:B------:R-:W-:Y:S02]  /*00b0*/  ISETP.GE.U32.AND P4, PT, R28.reuse, 0x80, PT ;  /* 0x000000801c00780c */ /* 0x040fe40003f86070 */
[C---:B------:R-:W-:Y:S02]  /*00c0*/  ISETP.GE.U32.AND P0, PT, R28.reuse, 0x100, PT ;  /* 0x000001001c00780c */ /* 0x040fe40003f06070 */
[C---:B------:R-:W-:Y:S02]  /*00d0*/  ISETP.GE.U32.AND P1, PT, R28.reuse, 0x180, PT ;  /* 0x000001801c00780c */ /* 0x040fe40003f26070 */
[C---:B------:R-:W-:Y:S02]  /*00e0*/  ISETP.GE.U32.AND P2, PT, R28.reuse, 0x200, PT ;  /* 0x000002001c00780c */ /* 0x040fe40003f46070 */
[----:B------:R-:W-:Y:S01]  /*00f0*/  ISETP.GE.U32.AND P3, PT, R28, 0x280, PT ;  /* 0x000002801c00780c */ /* 0x000fe20003f66070 */
[----:B------:R-:W0:Y:S01]  /*0100*/  S2UR UR4, SR_CTAID.X ;  /* 0x00000000000479c3 */ /* 0x000e220000002500 */
[----:B------:R-:W-:-:S02]  /*0110*/  P2R R164, PR, RZ, 0x10 ;  /* 0x00000010ffa47803 */ /* 0x000fc40000000000 */
[----:B------:R-:W-:-:S05]  /*0120*/  P2R R244, PR, RZ, 0x8 ;  /* 0x00000008fff47803 */ /* 0x000fca0000000000 */
[----:B------:R-:W1:Y:S08]  /*0130*/  @P4 LDC.64 R2, c[0x0][0x3d0] ;  /* 0x0000f400ff024b82 */ /* 0x000e700000000a00 */
[----:B------:R-:W4:Y:S08]  /*0140*/  @P0 LDC.64 R4, c[0x0][0x3d0] ;  /* 0x0000f400ff040b82 */ /* 0x000f300000000a00 */
[----:B------:R-:W3:Y:S08]  /*0150*/  @P1 LDC.64 R8, c[0x0][0x3d0] ;  /* 0x0000f400ff081b82 */ /* 0x000ef00000000a00 */
[----:B------:R-:W0:Y:S01]  /*0160*/  @P2 LDC.64 R10, c[0x0][0x3d0] ;  /* 0x0000f400ff0a2b82 */ /* 0x000e220000000a00 */
[C---:B-1----:R-:W-:Y:S01]  /*0170*/  @P4 IMAD.WIDE.U32 R2, R15.reuse, 0x10, R2 ;  /* 0x000000100f024825 */ /* 0x042fe200078e0002 */
[----:B------:R-:W-:-:S04]  /*0180*/  @P4 LOP3.LUT R15, R15, 0x80, RZ, 0xfc, !PT ;  /* 0x000000800f0f4812 */ /* 0x000fc800078efcff */
[----:B--2---:R1:W5:Y:S01]  /*0190*/  @P4 LDG.E.128 R52, desc[UR10][R2.64] ;  /* 0x0000000a02344981 */ /* 0x004362000c1e1d00 */
[C---:B----4-:R-:W-:Y:S01]  /*01a0*/  @P0 IMAD.WIDE.U32 R6, R15.reuse, 0x10, R4 ;  /* 0x000000100f060825 */ /* 0x050fe200078e0004 */
[----:B------:R-:W-:Y:S01]  /*01b0*/  @P0 IADD3 R15, PT, PT, R15, 0x80, RZ ;  /* 0x000000800f0f0810 */ /* 0x000fe20007ffe0ff */
[----:B------:R-:W2:Y:S03]  /*01c0*/  @P3 LDC.64 R12, c[0x0][0x3d0] ;  /* 0x0000f400ff0c3b82 */ /* 0x000ea60000000a00 */
[----:B------:R1:W5:Y:S01]  /*01d0*/  @P0 LDG.E.128 R56, desc[UR10][R6.64] ;  /* 0x0000000a06380981 */ /* 0x000362000c1e1d00 */
[C---:B---3--:R-:W-:Y:S01]  /*01e0*/  @P1 IMAD.WIDE.U32 R8, R15.reuse, 0x10, R8 ;  /* 0x000000100f081825 */ /* 0x048fe200078e0008 */
[----:B------:R-:W-:-:S04]  /*01f0*/  @P1 IADD3 R15, PT, PT, R15, 0x80, RZ ;  /* 0x000000800f0f1810 */ /* 0x000fc80007ffe0ff */
[----:B------:R1:W5:Y:S01]  /*0200*/  @P1 LDG.E.128 R60, desc[UR10][R8.64] ;  /* 0x0000000a083c1981 */ /* 0x000362000c1e1d00 */
[C---:B0-----:R-:W-:Y:S01]  /*0210*/  @P2 IMAD.WIDE.U32 R10, R15.reuse, 0x10, R10 ;  /* 0x000000100f0a2825 */ /* 0x041fe200078e000a */
[----:B------:R-:W-:-:S04]  /*0220*/  @P2 IADD3 R15, PT, PT, R15, 0x80, RZ ;  /* 0x000000800f0f2810 */ /* 0x000fc80007ffe0ff */
[----:B------:R1:W5:Y:S01]  /*0230*/  @P2 LDG.E.128 R64, desc[UR10][R10.64] ;  /* 0x0000000a0a402981 */ /* 0x000362000c1e1d00 */
[----:B------:R-:W-:Y:S01]  /*0240*/  MOV R27, UR4 ;  /* 0x00000004001b7c02 */ /* 0x000fe20008000f00 */
[----:B--2---:R-:W-:-:S05]  /*0250*/  @P3 IMAD.WIDE.U32 R4, R15, 0x10, R12 ;  /* 0x000000100f043825 */ /* 0x004fca00078e000c */
[----:B------:R1:W5:Y:S01]  /*0260*/  @P3 LDG.E.128 R68, desc[UR10][R4.64] ;  /* 0x0000000a04443981 */ /* 0x000362000c1e1d00 */
[----:B------:R-:W-:Y:S02]  /*0270*/  ISETP.GE.AND P3, PT, R27, UR5, PT ;  /* 0x000000051b007c0c */ /* 0x000fe4000bf66270 */
        /* <DEDUP_REMOVED lines=40> */
[----:B-1----:R-:W-:Y:S06]  /*0500*/  @P3 BRA `(.L_x_62) ;  /* 0x0000008c00743947 */ /* 0x002fec0003800000 */
        /* <DEDUP_REMOVED lines=59> */
[----:B------:R-:W-:Y:S01]  /*08c0*/  CS2R R134, SRZ ;  /* 0x0000000000867805 */ /* 0x000fe2000001ff00 */
[----:B------:R-:W-:Y:S01]  /*08d0*/  UPLOP3.LUT UP1, UPT, UPT, UPT, UPT, 0x40, 0x4 ;  /* 0x000000000004789c */ /* 0x000fe20003f2e870 */
[----:B------:R-:W0:Y:S01]  /*08e0*/  LDCU UR15, c[0x0][0x40c] ;  /* 0x00008180ff0f77ac */ /* 0x000e220008000800 */
[----:B------:R-:W1:Y:S01]  /*08f0*/  LDCU.U8 UR9, c[0x0][0x410] ;  /* 0x00008200ff0977ac */ /* 0x000e620008000000 */
[----:B------:R-:W2:Y:S01]  /*0900*/  LDCU UR14, c[0x0][0x400] ;  /* 0x00008000ff0e77ac */ /* 0x000ea20008000800 */
[----:B------:R-:W3:Y:S01]  /*0910*/  LDCU.64 UR12, c[0x0][0x438] ;  /* 0x00008700ff0c77ac */ /* 0x000ee20008000a00 */
[----:B------:R-:W4:Y:S06]  /*0920*/  LDCU.64 UR6, c[0x0][0x478] ;  /* 0x00008f00ff0677ac */ /* 0x000f2c0008000a00 */
.L_x_141:
[----:B------:R-:W0:Y:S08]  /*0930*/  LDC.64 R162, c[0x0][0x3f8] ;  /* 0x0000fe00ffa27b82 */ /* 0x000e300000000a00 */
[----:B------:R-:W1:Y:S08]  /*0940*/  LDC.64 R244, c[0x0][0x3f0] ;  /* 0x0000fc00fff47b82 */ /* 0x000e700000000a00 */
[----:B------:R-:W2:Y:S01]  /*0950*/  LDC.64 R160, c[0x0][0x3c8] ;  /* 0x0000f200ffa07b82 */ /* 0x000ea20000000a00 */
[----:B0-----:R-:W-:-:S05]  /*0960*/  IMAD.WIDE R162, R27, 0x4, R162 ;  /* 0x000000041ba27825 */ /* 0x001fca00078e02a2 */
[----:B------:R-:W3:Y:S01]  /*0970*/  LDG.E R186, desc[UR10][R162.64] ;  /* 0x0000000aa2ba7981 */ /* 0x000ee2000c1e1900 */
[----:B-1----:R-:W-:-:S06]  /*0980*/  IMAD.WIDE R244, R27, 0x4, R244 ;  /* 0x000000041bf47825 */ /* 0x002fcc00078e02f4 */
[----:B------:R0:W5:Y:S01]  /*0990*/  LDG.E R244, desc[UR10][R244.64] ;  /* 0x0000000af4f47981 */ /* 0x000162000c1e1900 */
[----:B--2---:R-:W-:-:S05]  /*09a0*/  IMAD.WIDE R160, R27, 0x4, R160 ;  /* 0x000000041ba07825 */ /* 0x004fca00078e02a0 */
[----:B------:R0:W5:Y:S01]  /*09b0*/  LDG.E R185, desc[UR10][R160.64] ;  /* 0x0000000aa0b97981 */ /* 0x000162000c1e1900 */
[----:B------:R-:W-:Y:S01]  /*09c0*/  BSSY.RECONVERGENT B0, `(.L_x_63) ;  /* 0x0000242000007945 */ /* 0x000fe20003800200 */
[----:B------:R-:W-:Y:S02]  /*09d0*/  CS2R R248, SRZ ;  /* 0x0000000000f87805 */ /* 0x000fe4000001ff00 */
[----:B---3--:R-:W-:-:S13]  /*09e0*/  ISETP.GE.AND P1, PT, R186, 0x1, PT ;  /* 0x00000001ba00780c */ /* 0x008fda0003f26270 */
[----:B0-----:R-:W-:Y:S05]  /*09f0*/  @!P1 BRA `(.L_x_64) ;  /* 0x0000002000709947 */ /* 0x001fea0003800000 */
[----:B------:R-:W0:Y:S08]  /*0a00*/  LDC.64 R160, c[0x0][0x3c0] ;  /* 0x0000f000ffa07b82 */ /* 0x000e300000000a00 */
[----:B------:R-:W1:Y:S01]  /*0a10*/  LDC R30, c[0x0][0x388] ;  /* 0x0000e200ff1e7b82 */ /* 0x000e620000000800 */
[----:B0-----:R-:W-:-:S06]  /*0a20*/  IMAD.WIDE R160, R27, 0x4, R160 ;  /* 0x000000041ba07825 */ /* 0x001fcc00078e02a0 */
[----:B------:R-:W2:Y:S01]  /*0a30*/  LDG.E R160, desc[UR10][R160.64] ;  /* 0x0000000aa0a07981 */ /* 0x000ea2000c1e1900 */
[----:B------:R-:W-:Y:S01]  /*0a40*/  IADD3 R163, PT, PT, R186, -0x1, RZ ;  /* 0xffffffffbaa37810 */ /* 0x000fe20007ffe0ff */
[-C--:B-1----:R-:W-:Y:S01]  /*0a50*/  IMAD R162, R27, R30.reuse, RZ ;  /* 0x0000001e1ba27224 */ /* 0x082fe200078e02ff */
[C---:B------:R-:W-:Y:S01]  /*0a60*/  ISETP.GE.U32.AND P6, PT, R28.reuse, 0x80, PT ;  /* 0x000000801c00780c */ /* 0x040fe20003fc6070 */
[----:B------:R-:W0:Y:S01]  /*0a70*/  S2R R29, SR_TID.X ;  /* 0x00000000001d7919 */ /* 0x000e220000002100 */
[----:B------:R-:W-:Y:S01]  /*0a80*/  ISETP.NE.AND P0, PT, RZ, UR9, PT ;  /* 0x00000009ff007c0c */ /* 0x000fe2000bf05270 */
[----:B------:R-:W-:Y:S01]  /*0a90*/  IMAD R164, R163, R30, RZ ;  /* 0x0000001ea3a47224 */ /* 0x000fe200078e02ff */
[----:B------:R-:W-:Y:S01]  /*0aa0*/  SHF.R.S32.HI R163, RZ, 0x1f, R162 ;  /* 0x0000001fffa37819 */ /* 0x000fe200000114a2 */
[----:B------:R-:W-:Y:S01]  /*0ab0*/  BSSY.RECONVERGENT B1, `(.L_x_65) ;  /* 0x0000073000017945 */ /* 0x000fe20003800200 */
[----:B------:R-:W-:Y:S02]  /*0ac0*/  ISETP.GE.U32.AND P5, PT, R28, 0x100, PT ;  /* 0x000001001c00780c */ /* 0x000fe40003fa6070 */
[----:B------:R-:W-:-:S02]  /*0ad0*/  CS2R R248, SRZ ;  /* 0x0000000000f87805 */ /* 0x000fc4000001ff00 */
[----:B------:R-:W-:Y:S02]  /*0ae0*/  LEA.HI R162, R163, R162, RZ, 0x3 ;  /* 0x000000a2a3a27211 */ /* 0x000fe400078f18ff */
[----:B------:R-:W-:Y:S02]  /*0af0*/  SHF.R.S32.HI R163, RZ, 0x1f, R164 ;  /* 0x0000001fffa37819 */ /* 0x000fe400000114a4 */
[C---:B------:R-:W-:Y:S02]  /*0b00*/  ISETP.GE.U32.AND P2, PT, R28.reuse, 0x180, PT ;  /* 0x000001801c00780c */ /* 0x040fe40003f46070 */
[----:B------:R-:W-:Y:S02]  /*0b10*/  LEA.HI R164, R163, R164, RZ, 0x3 ;  /* 0x000000a4a3a47211 */ /* 0x000fe400078f18ff */
[C---:B------:R-:W-:Y:S02]  /*0b20*/  ISETP.GE.U32.AND P3, PT, R28.reuse, 0x200, PT ;  /* 0x000002001c00780c */ /* 0x040fe40003f66070 */
[----:B------:R-:W-:-:S02]  /*0b30*/  ISETP.GE.U32.AND P4, PT, R28, 0x280, PT ;  /* 0x000002801c00780c */ /* 0x000fc40003f86070 */
[-C--:B0-----:R-:W-:Y:S02]  /*0b40*/  LEA.HI.SX32 R243, R162, R29.reuse, 0x1d ;  /* 0x0000001da2f37211 */ /* 0x081fe400078feaff */
[----:B------:R-:W-:Y:S02]  /*0b50*/  LEA.HI.SX32 R247, R164, R29, 0x1d ;  /* 0x0000001da4f77211 */ /* 0x000fe400078feaff */
[----:B------:R-:W-:Y:S02]  /*0b60*/  MOV R246, R243 ;  /* 0x000000f300f67202 */ /* 0x000fe40000000f00 */
[----:B--2---:R-:W-:Y:S01]  /*0b70*/  FSEL R245, R160, RZ, !P0 ;  /* 0x000000ffa0f57208 */ /* 0x004fe20004000000 */
[----:B------:R-:W-:Y:S06]  /*0b80*/  @!P6 BRA `(.L_x_66) ;  /* 0x000000040094e947 */ /* 0x000fec0003800000 */
[----:B------:R-:W0:Y:S08]  /*0b90*/  LDC.64 R4, c[0x0][0x3a8] ;  /* 0x0000ea00ff047b82 */ /* 0x000e300000000a00 */
[----:B------:R-:W1:Y:S01]  /*0ba0*/  LDC.64 R2, c[0x0][0x428] ;  /* 0x00010a00ff027b82 */ /* 0x000e620000000a00 */
[----:B0-----:R-:W-:-:S05]  /*0bb0*/  IMAD.WIDE.U32 R4, R246, 0x10, R4 ;  /* 0x00000010f6047825 */ /* 0x001fca00078e0004 */
[----:B------:R0:W2:Y:S01]  /*0bc0*/  LDG.E.128 R160, desc[UR10][R4.64] ;  /* 0x0000000a04a07981 */ /* 0x0000a2000c1e1d00 */
[----:B-1----:R-:W-:-:S06]  /*0bd0*/  IMAD.WIDE.U32 R164, R247, 0x10, R2 ;  /* 0x00000010f7a47825 */ /* 0x002fcc00078e0002 */
[----:B------:R-:W3:Y:S01]  /*0be0*/  LDG.E.128 R164, desc[UR10][R164.64] ;  /* 0x0000000aa4a47981 */ /* 0x000ee2000c1e1d00 */
[----:B------:R-:W-:-:S04]  /*0bf0*/  ISETP.NE.U32.AND P0, PT, RZ, UR12, PT ;  /* 0x0000000cff007c0c */ /* 0x000fc8000bf05070 */
[----:B------:R-:W-:-:S13]  /*0c00*/  ISETP.NE.AND.EX P0, PT, RZ, UR13, PT, P0 ;  /* 0x0000000dff007c0c */ /* 0x000fda000bf05300 */
[----:B------:R-:W1:Y:S01]  /*0c10*/  @P0 LDC.64 R2, c[0x0][0x438] ;  /* 0x00010e00ff020b82 */ /* 0x000e620000000a00 */
[----:B0-----:R-:W-:Y:S01]  /*0c20*/  SHF.L.U32 R4, R52, 0x10, RZ ;  /* 0x0000001034047819 */ /* 0x001fe200000006ff */
[----:B-1----:R-:W-:-:S05]  /*0c30*/  @P0 IMAD.WIDE.U32 R228, R246, 0x10, R2 ;  /* 0x00000010f6e40825 */ /* 0x002fca00078e0002 */
[----:B------:R0:W5:Y:S01]  /*0c40*/  @P0 LDG.E.128 R136, desc[UR10][R228.64] ;  /* 0x0000000ae4880981 */ /* 0x000162000c1e1d00 */
[----:B------:R-:W-:Y:S02]  /*0c50*/  SHF.L.U32 R226, R25, 0x10, RZ ;  /* 0x0000001019e27819 */ /* 0x000fe400000006ff */
[----:B------:R-:W-:Y:S02]  /*0c60*/  SHF.L.U32 R241, R26, 0x10, RZ ;  /* 0x000000101af17819 */ /* 0x000fe400000006ff */
[----:B------:R-:W-:Y:S02]  /*0c70*/  IADD3 R247, PT, PT, R247, 0x80, RZ ;  /* 0x00000080f7f77810 */ /* 0x000fe40007ffe0ff */
[----:B------:R-:W-:Y:S02]  /*0c80*/  IADD3 R246, PT, PT, R246, 0x80, RZ ;  /* 0x00000080f6f67810 */ /* 0x000fe40007ffe0ff */
[----:B0-----:R-:W-:Y:S02]  /*0c90*/  SHF.L.U32 R229, R24, 0x10, RZ ;  /* 0x0000001018e57819 */ /* 0x001fe400000006ff */
[----:B--2---:R-:W-:-:S02]  /*0ca0*/  SHF.L.U32 R0, R160, 0x10, RZ ;  /* 0x00000010a0007819 */ /* 0x004fc400000006ff */
[----:B------:R-:W-:Y:S02]  /*0cb0*/  SHF.L.U32 R2, R161, 0x10, RZ ;  /* 0x00000010a1027819 */ /* 0x000fe400000006ff */
[----:B------:R-:W-:Y:S01]  /*0cc0*/  PRMT R160, R160, 0x7632, R160 ;  /* 0x00007632a0a07816 */ /* 0x000fe200000000a0 */
[----:B------:R-:W-:Y:S01]  /*0cd0*/  FADD.FTZ R0, -R245, R0 ;  /* 0x00000000f5007221 */ /* 0x000fe20000010100 */
[----:B------:R-:W-:Y:S01]  /*0ce0*/  SHF.L.U32 R202, R163, 0x10, RZ ;  /* 0x00000010a3ca7819 */ /* 0x000fe200000006ff */
[----:B------:R-:W-:Y:S01]  /*0cf0*/  FADD.FTZ R2, -R245, R2 ;  /* 0x00000002f5027221 */ /* 0x000fe20000010100 */
[----:B------:R-:W-:Y:S01]  /*0d00*/  SHF.L.U32 R160, R160, 0x10, RZ ;  /* 0x00000010a0a07819 */ /* 0x000fe200000006ff */
[C---:B-----5:R-:W-:Y:S01]  /*0d10*/  FMUL.FTZ R3, R185.reuse, R0 ;  /* 0x00000000b9037220 */ /* 0x060fe20000410000 */
[----:B---3--:R-:W-:Y:S01]  /*0d20*/  SHF.L.U32 R5, R164, 0x10, RZ ;  /* 0x00000010a4057819 */ /* 0x008fe200000006ff */
[----:B------:R-:W-:Y:S01]  /*0d30*/  FMUL.FTZ R7, R185, R2 ;  /* 0x00000002b9077220 */ /* 0x000fe20000410000 */
[----:B------:R-:W-:Y:S01]  /*0d40*/  SHF.L.U32 R0, R162, 0x10, RZ ;  /* 0x00000010a2007819 */ /* 0x000fe200000006ff */
[----:B------:R-:W-:Y:S01]  /*0d50*/  FADD.FTZ R202, -R245, R202 ;  /* 0x000000caf5ca7221 */ /* 0x000fe20000010100 */
[----:B------:R-:W-:Y:S01]  /*0d60*/  SHF.L.U32 R2, R53, 0x10, RZ ;  /* 0x0000001035027819 */ /* 0x000fe200000006ff */
[----:B------:R-:W-:Y:S01]  /*0d70*/  FADD.FTZ R104, R104, R5 ;  /* 0x0000000568687221 */ /* 0x000fe20000010000 */
[-C--:B------:R-:W-:Y:S01]  /*0d80*/  FFMA.FTZ R72, R3, R5.reuse, R72 ;  /* 0x0000000503487223 */ /* 0x080fe20000010048 */
[----:B------:R-:W-:Y:S01]  /*0d90*/  FMUL.FTZ R4, R4, R5 ;  /* 0x0000000504047220 */ /* 0x000fe20000410000 */
[----:B------:R-:W-:Y:S01]  /*0da0*/  SHF.L.U32 R5, R165, 0x10, RZ ;  /* 0x00000010a5057819 */ /* 0x000fe200000006ff */
[C---:B------:R-:W-:Y:S01]  /*0db0*/  FADD.FTZ R0, -R245.reuse, R0 ;  /* 0x00000000f5007221 */ /* 0x040fe20000010100 */
[----:B------:R-:W-:Y:S01]  /*0dc0*/  SHF.L.U32 R187, R166, 0x10, RZ ;  /* 0x00000010a6bb7819 */ /* 0x000fe200000006ff */
[----:B------:R-:W-:Y:S01]  /*0dd0*/  FADD.FTZ R160, -R245, R160 ;  /* 0x000000a0f5a07221 */ /* 0x000fe20000010100 */
[----:B------:R-:W-:Y:S01]  /*0de0*/  SHF.L.U32 R201, R167, 0x10, RZ ;  /* 0x00000010a7c97819 */ /* 0x000fe200000006ff */
[----:B------:R-:W-:Y:S01]  /*0df0*/  FADD.FTZ R106, R106, R5 ;  /* 0x000000056a6a7221 */ /* 0x000fe20000010000 */
[-C--:B------:R-:W-:Y:S01]  /*0e00*/  FFMA.FTZ R74, R7, R5.reuse, R74 ;  /* 0x00000005074a7223 */ /* 0x080fe2000001004a */
[----:B------:R-:W-:Y:S01]  /*0e10*/  FMUL.FTZ R2, R2, R5 ;  /* 0x0000000502027220 */ /* 0x000fe20000410000 */
[C---:B------:R-:W-:Y:S01]  /*0e20*/  FMUL.FTZ R5, R185.reuse, R0 ;  /* 0x00000000b9057220 */ /* 0x040fe20000410000 */
[----:B------:R-:W-:Y:S01]  /*0e30*/  SHF.L.U32 R0, R54, 0x10, RZ ;  /* 0x0000001036007819 */ /* 0x000fe200000006ff */
[----:B------:R-:W-:Y:S01]  /*0e40*/  FADD.FTZ R108, R108, R187 ;  /* 0x000000bb6c6c7221 */ /* 0x000fe20000010000 */
[----:B------:R-:W-:Y:S01]  /*0e50*/  FMUL.FTZ R189, R185, R202 ;  /* 0x000000cab9bd7220 */ /* 0x000fe20000410000 */
[-C--:B------:R-:W-:Y:S01]  /*0e60*/  FFMA.FTZ R76, R5, R187.reuse, R76 ;  /* 0x000000bb054c7223 */ /* 0x080fe2000001004c */
[----:B------:R-:W-:Y:S01]  /*0e70*/  PRMT R161, R161, 0x7632, R161 ;  /* 0x00007632a1a17816 */ /* 0x000fe200000000a1 */
[----:B------:R-:W-:Y:S01]  /*0e80*/  FMUL.FTZ R0, R0, R187 ;  /* 0x000000bb00007220 */ /* 0x000fe20000410000 */
[----:B------:R-:W-:Y:S01]  /*0e90*/  SHF.L.U32 R187, R55, 0x10, RZ ;  /* 0x0000001037bb7819 */ /* 0x000fe200000006ff */
[----:B------:R-:W-:Y:S01]  /*0ea0*/  FMUL.FTZ R202, R185, R160 ;  /* 0x000000a0b9ca7220 */ /* 0x000fe20000410000 */
[----:B------:R-:W-:Y:S01]  /*0eb0*/  PRMT R164, R164, 0x7632, R164 ;  /* 0x00007632a4a47816 */ /* 0x000fe200000000a4 */
[----:B------:R-:W-:Y:S01]  /*0ec0*/  FADD.FTZ R110, R110, R201 ;  /* 0x000000c96e6e7221 */ /* 0x000fe20000010000 */
[-C--:B------:R-:W-:Y:S01]  /*0ed0*/  FFMA.FTZ R78, R189, R201.reuse, R78 ;  /* 0x000000c9bd4e7223 */ /* 0x080fe2000001004e */
[----:B------:R-:W-:Y:S01]  /*0ee0*/  FMUL.FTZ R187, R187, R201 ;  /* 0x000000c9bbbb7220 */ /* 0x000fe20000410000 */
[----:B------:R-:W-:Y:S01]  /*0ef0*/  SHF.L.U32 R160, R161, 0x10, RZ ;  /* 0x00000010a1a07819 */ /* 0x000fe200000006ff */
[----:B------:R-:W-:Y:S01]  /*0f00*/  FFMA.FTZ R161, R3, R4, RZ ;  /* 0x0000000403a17223 */ /* 0x000fe200000100ff */
[----:B------:R-:W-:-:S02]  /*0f10*/  SHF.L.U32 R164, R164, 0x10, RZ ;  /* 0x00000010a4a47819 */ /* 0x000fc400000006ff */
[----:B------:R-:W-:Y:S01]  /*0f20*/  SHF.L.U32 R201, R23, 0x10, RZ ;  /* 0x0000001017c97819 */ /* 0x000fe200000006ff */
[----:B------:R-:W-:Y:S01]  /*0f30*/  FADD.FTZ R160, -R245, R160 ;  /* 0x000000a0f5a07221 */ /* 0x000fe20000010100 */
[----:B------:R-:W-:Y:S01]  /*0f40*/  PRMT R162, R162, 0x7632, R162 ;  /* 0x00007632a2a27816 */ /* 0x000fe200000000a2 */
[----:B------:R-:W-:Y:S01]  /*0f50*/  FADD.FTZ R105, R105, R164 ;  /* 0x000000a469697221 */ /* 0x000fe20000010000 */
[----:B------:R-:W-:Y:S01]  /*0f60*/  PRMT R165, R165, 0x7632, R165 ;  /* 0x00007632a5a57816 */ /* 0x000fe200000000a5 */
[-C--:B------:R-:W-:Y:S01]  /*0f70*/  FFMA.FTZ R73, R202, R164.reuse, R73 ;  /* 0x000000a4ca497223 */ /* 0x080fe20000010049 */
[----:B------:R-:W-:Y:S01]  /*0f80*/  FMUL.FTZ R201, R201, R164 ;  /* 0x000000a4c9c97220 */ /* 0x000fe20000410000 */
[----:B------:R-:W-:Y:S01]  /*0f90*/  SHF.L.U32 R164, R162, 0x10, RZ ;  /* 0x00000010a2a47819 */ /* 0x000fe200000006ff */
[----:B------:R-:W-:Y:S01]  /*0fa0*/  FMUL.FTZ R230, R185, R160 ;  /* 0x000000a0b9e67220 */ /* 0x000fe20000410000 */
[----:B------:R-:W-:Y:S01]  /*0fb0*/  SHF.L.U32 R162, R165, 0x10, RZ ;  /* 0x00000010a5a27819 */ /* 0x000fe200000006ff */
[----:B------:R-:W-:Y:S01]  /*0fc0*/  FADD.FTZ R160, RZ, R4 ;  /* 0x00000004ffa07221 */ /* 0x000fe20000010000 */
[----:B------:R-:W-:Y:S01]  /*0fd0*/  PRMT R166, R166, 0x7632, R166 ;  /* 0x00007632a6a67816 */ /* 0x000fe200000000a6 */
[----:B------:R-:W-:Y:S01]  /*0fe0*/  FADD.FTZ R164, -R245, R164 ;  /* 0x000000a4f5a47221 */ /* 0x000fe20000010100 */
[----:B------:R-:W-:Y:S01]  /*0ff0*/  PRMT R167, R167, 0x7632, R167 ;  /* 0x00007632a7a77816 */ /* 0x000fe200000000a7 */
[--C-:B------:R-:W-:Y:S01]  /*1000*/  FADD.FTZ R107, R107, R162.reuse ;  /* 0x000000a26b6b7221 */ /* 0x100fe20000010000 */
[-C--:B------:R-:W-:Y:S01]  /*1010*/  FFMA.FTZ R75, R230, R162.reuse, R75 ;  /* 0x000000a2e64b7223 */ /* 0x080fe2000001004b */
[----:B------:R-:W-:Y:S01]  /*1020*/  FMUL.FTZ R229, R229, R162 ;  /* 0x000000a2e5e57220 */ /* 0x000fe20000410000 */
[----:B------:R-:W-:Y:S01]  /*1030*/  PRMT R162, R163, 0x7632, R162 ;  /* 0x00007632a3a27816 */ /* 0x000fe200000000a2 */
[----:B------:R-:W-:Y:S01]  /*1040*/  FADD.FTZ R163, R160, R201 ;  /* 0x000000c9a0a37221 */ /* 0x000fe20000010000 */
[----:B------:R-:W-:Y:S01]  /*1050*/  FFMA.FTZ R160, R202, R201, R161 ;  /* 0x000000c9caa07223 */ /* 0x000fe200000100a1 */
[----:B------:R-:W-:Y:S01]  /*1060*/  FMUL.FTZ R228, R185, R164 ;  /* 0x000000a4b9e47220 */ /* 0x000fe20000410000 */
[----:B------:R-:W-:Y:S01]  /*1070*/  SHF.L.U32 R164, R162, 0x10, RZ ;  /* 0x00000010a2a47819 */ /* 0x000fe200000006ff */
[----:B------:R-:W-:Y:S01]  /*1080*/  FADD.FTZ R162, R163, R2 ;  /* 0x00000002a3a27221 */ /* 0x000fe20000010000 */
[----:B------:R-:W-:Y:S01]  /*1090*/  FFMA.FTZ R161, R7, R2, R160 ;  /* 0x0000000207a17223 */ /* 0x000fe200000100a0 */
[----:B------:R-:W-:-:S02]  /*10a0*/  SHF.L.U32 R166, R166, 0x10, RZ ;  /* 0x00000010a6a67819 */ /* 0x000fc400000006ff */
[----:B------:R-:W-:Y:S01]  /*10b0*/  FADD.FTZ R163, R162, R229 ;  /* 0x000000e5a2a37221 */ /* 0x000fe20000010000 */
[----:B------:R-:W-:Y:S01]  /*10c0*/  FFMA.FTZ R160, R230, R229, R161 ;  /* 0x000000e5e6a07223 */ /* 0x000fe200000100a1 */
[----:B------:R-:W-:Y:S01]  /*10d0*/  FADD.FTZ R164, -R245, R164 ;  /* 0x000000a4f5a47221 */ /* 0x000fe20000010100 */
[----:B------:R-:W-:Y:S01]  /*10e0*/  FMUL.FTZ R226, R226, R166 ;  /* 0x000000a6e2e27220 */ /* 0x000fe20000410000 */
[----:B------:R-:W-:Y:S01]  /*10f0*/  FADD.FTZ R163, R163, R0 ;  /* 0x00000000a3a37221 */ /* 0x000fe20000010000 */
[----:B------:R-:W-:Y:S01]  /*1100*/  FFMA.FTZ R161, R5, R0, R160 ;  /* 0x0000000005a17223 */ /* 0x000fe200000100a0 */
[----:B------:R-:W-:Y:S01]  /*1110*/  FADD.FTZ R109, R109, R166 ;  /* 0x000000a66d6d7221 */ /* 0x000fe20000010000 */
[C---:B------:R-:W-:Y:S01]  /*1120*/  FFMA.FTZ R77, R228.reuse, R166, R77 ;  /* 0x000000a6e44d7223 */ /* 0x040fe2000001004d */
[----:B------:R-:W-:Y:S01]  /*1130*/  SHF.L.U32 R166, R167, 0x10, RZ ;  /* 0x00000010a7a67819 */ /* 0x000fe200000006ff */
[----:B------:R-:W-:Y:S01]  /*1140*/  FADD.FTZ R160, R163, R226 ;  /* 0x000000e2a3a07221 */ /* 0x000fe20000010000 */
[----:B------:R-:W-:Y:S01]  /*1150*/  FFMA.FTZ R162, R228, R226, R161 ;  /* 0x000000e2e4a27223 */ /* 0x000fe200000100a1 */
[----:B------:R-:W-:-:S02]  /*1160*/  FMUL.FTZ R242, R185, R164 ;  /* 0x000000a4b9f27220 */ /* 0x000fc40000410000 */
[-C--:B------:R-:W-:Y:S01]  /*1170*/  FMUL.FTZ R241, R241, R166.reuse ;  /* 0x000000a6f1f17220 */ /* 0x080fe20000410000 */
[----:B------:R-:W-:Y:S01]  /*1180*/  FADD.FTZ R160, R160, R187 ;  /* 0x000000bba0a07221 */ /* 0x000fe20000010000 */
[----:B------:R-:W-:Y:S01]  /*1190*/  FFMA.FTZ R161, R189, R187, R162 ;  /* 0x000000bbbda17223 */ /* 0x000fe200000100a2 */
[----:B------:R-:W-:Y:S01]  /*11a0*/  FADD.FTZ R111, R111, R166 ;  /* 0x000000a66f6f7221 */ /* 0x000fe20000010000 */
[----:B------:R-:W-:Y:S01]  /*11b0*/  FFMA.FTZ R79, R242, R166, R79 ;  /* 0x000000a6f24f7223 */ /* 0x000fe2000001004f */
[----:B------:R-:W-:Y:S01]  /*11c0*/  FADD.FTZ R249, R160, R241 ;  /* 0x000000f1a0f97221 */ /* 0x000fe20000010000 */
[----:B------:R-:W-:-:S07]  /*11d0*/  FFMA.FTZ R248, R242, R241, R161 ;  /* 0x000000f1f2f87223 */ /* 0x000fce00000100a1 */
.L_x_66:
[----:B----4-:R-:W-:Y:S05]  /*11e0*/  BSYNC.RECONVERGENT B1 ;  /* 0x0000000000017941 */ /* 0x010fea0003800200 */
.L_x_65:
        /* <DEDUP_REMOVED lines=10> */
[----:B------:R-:W0:Y:S02]  /*1290*/  @P0 LDC.64 R170, c[0x0][0x438] ;  /* 0x00010e00ffaa0b82 */ /* 0x000e240000000a00 */
[----:B0-----:R-:W-:-:S05]  /*12a0*/  @P0 IMAD.WIDE.U32 R170, R246, 0x10, R170 ;  /* 0x00000010f6aa0825 */ /* 0x001fca00078e00aa */
[----:B------:R0:W5:Y:S01]  /*12b0*/  @P0 LDG.E.128 R48, desc[UR10][R170.64] ;  /* 0x0000000aaa300981 */ /* 0x000162000c1e1d00 */
[----:B------:R-:W-:Y:S02]  /*12c0*/  SHF.L.U32 R227, R20, 0x10, RZ ;  /* 0x0000001014e37819 */ /* 0x000fe400000006ff */
[----:B------:R-:W-:Y:S02]  /*12d0*/  SHF.L.U32 R225, R21, 0x10, RZ ;  /* 0x0000001015e17819 */ /* 0x000fe400000006ff */
[----:B------:R-:W-:Y:S02]  /*12e0*/  SHF.L.U32 R239, R22, 0x10, RZ ;  /* 0x0000001016ef7819 */ /* 0x000fe400000006ff */
[----:B------:R-:W-:Y:S02]  /*12f0*/  IADD3 R247, PT, PT, R247, 0x80, RZ ;  /* 0x00000080f7f77810 */ /* 0x000fe40007ffe0ff */
[----:B------:R-:W-:Y:S02]  /*1300*/  IADD3 R246, PT, PT, R246, 0x80, RZ ;  /* 0x00000080f6f67810 */ /* 0x000fe40007ffe0ff */
[----:B0-----:R-:W-:-:S02]  /*1310*/  SHF.L.U32 R170, R57, 0x10, RZ ;  /* 0x0000001039aa7819 */ /* 0x001fc400000006ff */
[C---:B--2---:R-:W-:Y:S02]  /*1320*/  SHF.L.U32 R168, R160.reuse, 0x10, RZ ;  /* 0x00000010a0a87819 */ /* 0x044fe400000006ff */
[----:B------:R-:W-:Y:S02]  /*1330*/  SHF.L.U32 R172, R161, 0x10, RZ ;  /* 0x00000010a1ac7819 */ /* 0x000fe400000006ff */
[----:B------:R-:W-:Y:S01]  /*1340*/  PRMT R160, R160, 0x7632, R160 ;  /* 0x00007632a0a07816 */ /* 0x000fe200000000a0 */
[----:B------:R-:W-:Y:S01]  /*1350*/  FADD.FTZ R168, -R245, R168 ;  /* 0x000000a8f5a87221 */ /* 0x000fe20000010100 */
[----:B------:R-:W-:Y:S01]  /*1360*/  SHF.L.U32 R188, R163, 0x10, RZ ;  /* 0x00000010a3bc7819 */ /* 0x000fe200000006ff */
[----:B------:R-:W-:Y:S01]  /*1370*/  FADD.FTZ R172, -R245, R172 ;  /* 0x000000acf5ac7221 */ /* 0x000fe20000010100 */
[----:B---3--:R-:W-:Y:S01]  /*1380*/  SHF.L.U32 R169, R164, 0x10, RZ ;  /* 0x00000010a4a97819 */ /* 0x008fe200000006ff */
[----:B-----5:R-:W-:Y:S01]  /*1390*/  FMUL.FTZ R31, R185, R168 ;  /* 0x000000a8b91f7220 */ /* 0x020fe20000410000 */
[----:B------:R-:W-:Y:S01]  /*13a0*/  SHF.L.U32 R168, R56, 0x10, RZ ;  /* 0x0000001038a87819 */ /* 0x000fe200000006ff */
[----:B------:R-:W-:Y:S01]  /*13b0*/  FADD.FTZ R188, -R245, R188 ;  /* 0x000000bcf5bc7221 */ /* 0x000fe20000010100 */
[----:B------:R-:W-:Y:S01]  /*13c0*/  SHF.L.U32 R171, R165, 0x10, RZ ;  /* 0x00000010a5ab7819 */ /* 0x000fe200000006ff */
[----:B------:R-:W-:Y:S01]  /*13d0*/  FADD.FTZ R44, R44, R169 ;  /* 0x000000a92c2c7221 */ /* 0x000fe20000010000 */
[-C--:B------:R-:W-:Y:S01]  /*13e0*/  FFMA.FTZ R40, R31, R169.reuse, R40 ;  /* 0x000000a91f287223 */ /* 0x080fe20000010028 */
[----:B------:R-:W-:Y:S01]  /*13f0*/  FMUL.FTZ R168, R168, R169 ;  /* 0x000000a9a8a87220 */ /* 0x000fe20000410000 */
[----:B------:R-:W-:Y:S01]  /*1400*/  FMUL.FTZ R169, R185, R172 ;  /* 0x000000acb9a97220 */ /* 0x000fe20000410000 */
[----:B------:R-:W-:Y:S01]  /*1410*/  SHF.L.U32 R172, R162, 0x10, RZ ;  /* 0x00000010a2ac7819 */ /* 0x000fe200000006ff */
[----:B------:R-:W-:Y:S01]  /*1420*/  FADD.FTZ R46, R46, R171 ;  /* 0x000000ab2e2e7221 */ /* 0x000fe20000010000 */
[----:B------:R-:W-:Y:S01]  /*1430*/  SHF.L.U32 R160, R160, 0x10, RZ ;  /* 0x00000010a0a07819 */ /* 0x000fe200000006ff */
[-C--:B------:R-:W-:Y:S01]  /*1440*/  FFMA.FTZ R42, R169, R171.reuse, R42 ;  /* 0x000000aba92a7223 */ /* 0x080fe2000001002a */
[----:B------:R-:W-:Y:S01]  /*1450*/  FMUL.FTZ R170, R170, R171 ;  /* 0x000000abaaaa7220 */ /* 0x000fe20000410000 */
[C---:B------:R-:W-:Y:S01]  /*1460*/  FADD.FTZ R172, -R245.reuse, R172 ;  /* 0x000000acf5ac7221 */ /* 0x040fe20000010100 */
[----:B------:R-:W-:Y:S01]  /*1470*/  SHF.L.U32 R191, R166, 0x10, RZ ;  /* 0x00000010a6bf7819 */ /* 0x000fe200000006ff */
[----:B------:R-:W-:Y:S01]  /*1480*/  FADD.FTZ R160, -R245, R160 ;  /* 0x000000a0f5a07221 */ /* 0x000fe20000010100 */
[----:B------:R-:W-:Y:S01]  /*1490*/  PRMT R161, R161, 0x7632, R161 ;  /* 0x00007632a1a17816 */ /* 0x000fe200000000a1 */
[C---:B------:R-:W-:Y:S01]  /*14a0*/  FMUL.FTZ R171, R185.reuse, R172 ;  /* 0x000000acb9ab7220 */ /* 0x040fe20000410000 */
[----:B------:R-:W-:Y:S01]  /*14b0*/  SHF.L.U32 R172, R58, 0x10, RZ ;  /* 0x000000103aac7819 */ /* 0x000fe200000006ff */
[----:B------:R-:W-:Y:S01]  /*14c0*/  FMUL.FTZ R200, R185, R160 ;  /* 0x000000a0b9c87220 */ /* 0x000fe20000410000 */
[----:B------:R-:W-:Y:S01]  /*14d0*/  SHF.L.U32 R160, R161, 0x10, RZ ;  /* 0x00000010a1a07819 */ /* 0x000fe200000006ff */
[----:B------:R-:W-:Y:S01]  /*14e0*/  FADD.FTZ R36, R36, R191 ;  /* 0x000000bf24247221 */ /* 0x000fe20000010000 */
[-C--:B------:R-:W-:Y:S01]  /*14f0*/  FFMA.FTZ R32, R171, R191.reuse, R32 ;  /* 0x000000bfab207223 */ /* 0x080fe20000010020 */
[----:B------:R-:W-:Y:S01]  /*1500*/  FMUL.FTZ R172, R172, R191 ;  /* 0x000000bfacac7220 */ /* 0x000fe20000410000 */
[----:B------:R-:W-:Y:S01]  /*1510*/  FMUL.FTZ R191, R185, R188 ;  /* 0x000000bcb9bf7220 */ /* 0x000fe20000410000 */
[----:B------:R-:W-:Y:S01]  /*1520*/  SHF.L.U32 R199, R167, 0x10, RZ ;  /* 0x00000010a7c77819 */ /* 0x000fe200000006ff */
[----:B------:R-:W-:Y:S01]  /*1530*/  FADD.FTZ R222, -R245, R160 ;  /* 0x000000a0f5de7221 */ /* 0x000fe20000010100 */
[----:B------:R-:W-:Y:S01]  /*1540*/  SHF.L.U32 R188, R59, 0x10, RZ ;  /* 0x000000103bbc7819 */ /* 0x000fe200000006ff */
[----:B------:R-:W-:Y:S01]  /*1550*/  FFMA.FTZ R161, R31, R168, R248 ;  /* 0x000000a81fa17223 */ /* 0x000fe200000100f8 */
[----:B------:R-:W-:Y:S01]  /*1560*/  PRMT R162, R162, 0x7632, R162 ;  /* 0x00007632a2a27816 */ /* 0x000fe200000000a2 */
[----:B------:R-:W-:Y:S01]  /*1570*/  FADD.FTZ R38, R38, R199 ;  /* 0x000000c726267221 */ /* 0x000fe20000010000 */
[----:B------:R-:W-:Y:S01]  /*1580*/  PRMT R165, R165, 0x7632, R165 ;  /* 0x00007632a5a57816 */ /* 0x000fe200000000a5 */
[-C--:B------:R-:W-:Y:S01]  /*1590*/  FFMA.FTZ R34, R191, R199.reuse, R34 ;  /* 0x000000c7bf227223 */ /* 0x080fe20000010022 */
[----:B------:R-:W-:Y:S01]  /*15a0*/  PRMT R164, R164, 0x7632, R164 ;  /* 0x00007632a4a47816 */ /* 0x000fe200000000a4 */
[----:B------:R-:W-:Y:S01]  /*15b0*/  FMUL.FTZ R188, R188, R199 ;  /* 0x000000c7bcbc7220 */ /* 0x000fe20000410000 */
[----:B------:R-:W-:Y:S01]  /*15c0*/  SHF.L.U32 R162, R162, 0x10, RZ ;  /* 0x00000010a2a27819 */ /* 0x000fe200000006ff */
[----:B------:R-:W-:Y:S01]  /*15d0*/  FMUL.FTZ R222, R185, R222 ;  /* 0x000000deb9de7220 */ /* 0x000fe20000410000 */
[----:B------:R-:W-:-:S02]  /*15e0*/  SHF.L.U32 R160, R165, 0x10, RZ ;  /* 0x00000010a5a07819 */ /* 0x000fc400000006ff */
[----:B------:R-:W-:Y:S01]  /*15f0*/  SHF.L.U32 R164, R164, 0x10, RZ ;  /* 0x00000010a4a47819 */ /* 0x000fe200000006ff */
[----:B------:R-:W-:Y:S01]  /*1600*/  FADD.FTZ R162, -R245, R162 ;  /* 0x000000a2f5a27221 */ /* 0x000fe20000010100 */
[----:B------:R-:W-:Y:S01]  /*1610*/  SHF.L.U32 R199, R19, 0x10, RZ ;  /* 0x0000001013c77819 */ /* 0x000fe200000006ff */
[----:B------:R-:W-:Y:S01]  /*1620*/  FADD.FTZ R47, R47, R160 ;  /* 0x000000a02f2f7221 */ /* 0x000fe20000010000 */
[----:B------:R-:W-:Y:S01]  /*1630*/  PRMT R166, R166, 0x7632, R166 ;  /* 0x00007632a6a67816 */ /* 0x000fe200000000a6 */
[-C--:B------:R-:W-:Y:S01]  /*1640*/  FFMA.FTZ R43, R222, R160.reuse, R43 ;  /* 0x000000a0de2b7223 */ /* 0x080fe2000001002b */
[----:B------:R-:W-:Y:S01]  /*1650*/  FMUL.FTZ R227, R227, R160 ;  /* 0x000000a0e3e37220 */ /* 0x000fe20000410000 */
[----:B------:R-:W-:Y:S01]  /*1660*/  FMUL.FTZ R199, R199, R164 ;  /* 0x000000a4c7c77220 */ /* 0x000fe20000410000 */
[----:B------:R-:W-:Y:S01]  /*1670*/  FADD.FTZ R160, R249, R168 ;  /* 0x000000a8f9a07221 */ /* 0x000fe20000010000 */
[----:B------:R-:W-:Y:S01]  /*1680*/  SHF.L.U32 R166, R166, 0x10, RZ ;  /* 0x00000010a6a67819 */ /* 0x000fe200000006ff */
[----:B------:R-:W-:Y:S01]  /*1690*/  FMUL.FTZ R220, R185, R162 ;  /* 0x000000a2b9dc7220 */ /* 0x000fe20000410000 */
[----:B------:R-:W-:Y:S01]  /*16a0*/  PRMT R162, R163, 0x7632, R162 ;  /* 0x00007632a3a27816 */ /* 0x000fe200000000a2 */
[----:B------:R-:W-:Y:S01]  /*16b0*/  FADD.FTZ R163, R160, R199 ;  /* 0x000000c7a0a37221 */ /* 0x000fe20000010000 */
[----:B------:R-:W-:Y:S01]  /*16c0*/  FFMA.FTZ R160, R200, R199, R161 ;  /* 0x000000c7c8a07223 */ /* 0x000fe200000100a1 */
[----:B------:R-:W-:Y:S01]  /*16d0*/  FADD.FTZ R37, R37, R166 ;  /* 0x000000a625257221 */ /* 0x000fe20000010000 */
[-C--:B------:R-:W-:Y:S01]  /*16e0*/  FFMA.FTZ R33, R220, R166.reuse, R33 ;  /* 0x000000a6dc217223 */ /* 0x080fe20000010021 */
[----:B------:R-:W-:Y:S01]  /*16f0*/  FMUL.FTZ R225, R225, R166 ;  /* 0x000000a6e1e17220 */ /* 0x000fe20000410000 */
[----:B------:R-:W-:Y:S01]  /*1700*/  SHF.L.U32 R166, R162, 0x10, RZ ;  /* 0x00000010a2a67819 */ /* 0x000fe200000006ff */
[----:B------:R-:W-:Y:S01]  /*1710*/  FADD.FTZ R162, R163, R170 ;  /* 0x000000aaa3a27221 */ /* 0x000fe20000010000 */
[----:B------:R-:W-:Y:S01]  /*1720*/  FFMA.FTZ R161, R169, R170, R160 ;  /* 0x000000aaa9a17223 */ /* 0x000fe200000100a0 */
[----:B------:R-:W-:Y:S01]  /*1730*/  PRMT R167, R167, 0x7632, R167 ;  /* 0x00007632a7a77816 */ /* 0x000fe200000000a7 */
[----:B------:R-:W-:Y:S01]  /*1740*/  FADD.FTZ R45, R45, R164 ;  /* 0x000000a42d2d7221 */ /* 0x000fe20000010000 */
[----:B------:R-:W-:Y:S01]  /*1750*/  FADD.FTZ R163, R162, R227 ;  /* 0x000000e3a2a37221 */ /* 0x000fe20000010000 */
[----:B------:R-:W-:Y:S01]  /*1760*/  FFMA.FTZ R160, R222, R227, R161 ;  /* 0x000000e3dea07223 */ /* 0x000fe200000100a1 */
[----:B------:R-:W-:Y:S01]  /*1770*/  FFMA.FTZ R41, R200, R164, R41 ;  /* 0x000000a4c8297223 */ /* 0x000fe20000010029 */
[----:B------:R-:W-:Y:S01]  /*1780*/  SHF.L.U32 R164, R167, 0x10, RZ ;  /* 0x00000010a7a47819 */ /* 0x000fe200000006ff */
[----:B------:R-:W-:Y:S01]  /*1790*/  FADD.FTZ R162, R163, R172 ;  /* 0x000000aca3a27221 */ /* 0x000fe20000010000 */
[----:B------:R-:W-:Y:S01]  /*17a0*/  FFMA.FTZ R161, R171, R172, R160 ;  /* 0x000000acaba17223 */ /* 0x000fe200000100a0 */
[----:B------:R-:W-:-:S02]  /*17b0*/  FADD.FTZ R166, -R245, R166 ;  /* 0x000000a6f5a67221 */ /* 0x000fc40000010100 */
[----:B------:R-:W-:Y:S01]  /*17c0*/  FADD.FTZ R163, R162, R225 ;  /* 0x000000e1a2a37221 */ /* 0x000fe20000010000 */
[----:B------:R-:W-:Y:S01]  /*17d0*/  FFMA.FTZ R160, R220, R225, R161 ;  /* 0x000000e1dca07223 */ /* 0x000fe200000100a1 */
[----:B------:R-:W-:Y:S01]  /*17e0*/  FMUL.FTZ R236, R185, R166 ;  /* 0x000000a6b9ec7220 */ /* 0x000fe20000410000 */
[----:B------:R-:W-:Y:S01]  /*17f0*/  FMUL.FTZ R239, R239, R164 ;  /* 0x000000a4efef7220 */ /* 0x000fe20000410000 */
[----:B------:R-:W-:Y:S01]  /*1800*/  FADD.FTZ R162, R163, R188 ;  /* 0x000000bca3a27221 */ /* 0x000fe20000010000 */
[----:B------:R-:W-:Y:S01]  /*1810*/  FFMA.FTZ R161, R191, R188, R160 ;  /* 0x000000bcbfa17223 */ /* 0x000fe200000100a0 */
[----:B------:R-:W-:Y:S01]  /*1820*/  FADD.FTZ R39, R39, R164 ;  /* 0x000000a427277221 */ /* 0x000fe20000010000 */
[----:B------:R-:W-:Y:S01]  /*1830*/  FFMA.FTZ R35, R236, R164, R35 ;  /* 0x000000a4ec237223 */ /* 0x000fe20000010023 */
[----:B------:R-:W-:Y:S01]  /*1840*/  FADD.FTZ R249, R162, R239 ;  /* 0x000000efa2f97221 */ /* 0x000fe20000010000 */
[----:B------:R-:W-:-:S07]  /*1850*/  FFMA.FTZ R248, R236, R239, R161 ;  /* 0x000000efecf87223 */ /* 0x000fce00000100a1 */
.L_x_68:
[----:B------:R-:W-:Y:S05]  /*1860*/  BSYNC.RECONVERGENT B1 ;  /* 0x0000000000017941 */ /* 0x000fea0003800200 */
.L_x_67:
        /* <DEDUP_REMOVED lines=103> */
.L_x_70:
[----:B------:R-:W-:Y:S05]  /*1ee0*/  BSYNC.RECONVERGENT B1 ;  /* 0x0000000000017941 */ /* 0x000fea0003800200 */
.L_x_69:
        /* <DEDUP_REMOVED lines=12> */
[----:B------:R-:W-:Y:S01]  /*1fb0*/  SHF.L.U32 R219, R12, 0x10, RZ ;  /* 0x000000100cdb7819 */ /* 0x000fe200000006ff */
[----:B0-----:R-:W-:-:S05]  /*1fc0*/  @P0 IMAD.WIDE.U32 R182, R246, 0x10, R182 ;  /* 0x00000010f6b60825 */ /* 0x001fca00078e00b6 */
[----:B------:R0:W5:Y:S01]  /*1fd0*/  @P0 LDG.E.128 R152, desc[UR10][R182.64] ;  /* 0x0000000ab6980981 */ /* 0x000162000c1e1d00 */
[----:B------:R-:W-:Y:S02]  /*1fe0*/  SHF.L.U32 R235, R14, 0x10, RZ ;  /* 0x000000100eeb7819 */ /* 0x000fe400000006ff */
[----:B------:R-:W-:Y:S02]  /*1ff0*/  IADD3 R247, PT, PT, R247, 0x80, RZ ;  /* 0x00000080f7f77810 */ /* 0x000fe40007ffe0ff */
[----:B------:R-:W-:Y:S02]  /*2000*/  IADD3 R246, PT, PT, R246, 0x80, RZ ;  /* 0x00000080f6f67810 */ /* 0x000fe40007ffe0ff */
[----:B0-----:R-:W-:Y:S02]  /*2010*/  SHF.L.U32 R182, R65, 0x10, RZ ;  /* 0x0000001041b67819 */ /* 0x001fe400000006ff */
[----:B--2---:R-:W-:Y:S02]  /*2020*/  SHF.L.U32 R180, R160, 0x10, RZ ;  /* 0x00000010a0b47819 */ /* 0x004fe400000006ff */
[----:B------:R-:W-:-:S02]  /*2030*/  SHF.L.U32 R184, R161, 0x10, RZ ;  /* 0x00000010a1b87819 */ /* 0x000fc400000006ff */
[----:B------:R-:W-:Y:S01]  /*2040*/  PRMT R160, R160, 0x7632, R160 ;  /* 0x00007632a0a07816 */ /* 0x000fe200000000a0 */
[----:B------:R-:W-:Y:S01]  /*2050*/  FADD.FTZ R180, -R245, R180 ;  /* 0x000000b4f5b47221 */ /* 0x000fe20000010100 */
[----:B------:R-:W-:Y:S01]  /*2060*/  PRMT R161, R161, 0x7632, R161 ;  /* 0x00007632a1a17816 */ /* 0x000fe200000000a1 */
[----:B------:R-:W-:Y:S01]  /*2070*/  FADD.FTZ R184, -R245, R184 ;  /* 0x000000b8f5b87221 */ /* 0x000fe20000010100 */
[----:B---3--:R-:W-:Y:S01]  /*2080*/  SHF.L.U32 R181, R164, 0x10, RZ ;  /* 0x00000010a4b57819 */ /* 0x008fe200000006ff */
[----:B-----5:R-:W-:Y:S01]  /*2090*/  FMUL.FTZ R179, R185, R180 ;  /* 0x000000b4b9b37220 */ /* 0x020fe20000410000 */
[----:B------:R-:W-:Y:S02]  /*20a0*/  SHF.L.U32 R180, R64, 0x10, RZ ;  /* 0x0000001040b47819 */ /* 0x000fe400000006ff */
        /* <DEDUP_REMOVED lines=8> */
[----:B------:R-:W-:Y:S01]  /*2130*/  FADD.FTZ R249, R249, R180 ;  /* 0x000000b4f9f97221 */ /* 0x000fe20000010000 */
[----:B------:R-:W-:Y:S01]  /*2140*/  SHF.L.U32 R192, R163, 0x10, RZ ;  /* 0x00000010a3c07819 */ /* 0x000fe200000006ff */
[----:B------:R-:W-:Y:S01]  /*2150*/  FADD.FTZ R184, -R245, R184 ;  /* 0x000000b8f5b87221 */ /* 0x000fe20000010100 */
[----:B------:R-:W-:Y:S01]  /*2160*/  FMUL.FTZ R196, R185, R160 ;  /* 0x000000a0b9c47220 */ /* 0x000fe20000410000 */
[----:B------:R-:W-:Y:S01]  /*2170*/  FADD.FTZ R122, R122, R183 ;  /* 0x000000b77a7a7221 */ /* 0x000fe20000010000 */
[-C--:B------:R-:W-:Y:S01]  /*2180*/  FFMA.FTZ R90, R181, R183.reuse, R90 ;  /* 0x000000b7b55a7223 */ /* 0x080fe2000001005a */
[----:B------:R-:W-:Y:S01]  /*2190*/  FMUL.FTZ R182, R182, R183 ;  /* 0x000000b7b6b67220 */ /* 0x000fe20000410000 */
[----:B------:R-:W-:Y:S01]  /*21a0*/  SHF.L.U32 R160, R161, 0x10, RZ ;  /* 0x00000010a1a07819 */ /* 0x000fe200000006ff */
[----:B------:R-:W-:Y:S01]  /*21b0*/  FMUL.FTZ R183, R185, R184 ;  /* 0x000000b8b9b77220 */ /* 0x000fe20000410000 */
[----:B------:R-:W-:Y:S01]  /*21c0*/  PRMT R164, R164, 0x7632, R164 ;  /* 0x00007632a4a47816 */ /* 0x000fe200000000a4 */
[C---:B------:R-:W-:Y:S01]  /*21d0*/  FADD.FTZ R192, -R245.reuse, R192 ;  /* 0x000000c0f5c07221 */ /* 0x040fe20000010100 */
        /* <DEDUP_REMOVED lines=8> */
[----:B------:R-:W-:Y:S01]  /*2260*/  SHF.L.U32 R164, R164, 0x10, RZ ;  /* 0x00000010a4a47819 */ /* 0x000fe200000006ff */
[----:B------:R-:W-:Y:S01]  /*2270*/  FMUL.FTZ R184, R184, R195 ;  /* 0x000000c3b8b87220 */ /* 0x000fe20000410000 */
[----:B------:R-:W-:Y:S01]  /*2280*/  SHF.L.U32 R162, R162, 0x10, RZ ;  /* 0x00000010a2a27819 */ /* 0x000fe200000006ff */
[----:B------:R-:W-:Y:S01]  /*2290*/  FMUL.FTZ R195, R185, R192 ;  /* 0x000000c0b9c37220 */ /* 0x000fe20000410000 */
[----:B------:R-:W-:Y:S01]  /*22a0*/  SHF.L.U32 R160, R165, 0x10, RZ ;  /* 0x00000010a5a07819 */ /* 0x000fe200000006ff */
[----:B------:R-:W-:Y:S01]  /*22b0*/  FMUL.FTZ R214, R185, R214 ;  /* 0x000000d6b9d67220 */ /* 0x000fe20000410000 */
[----:B------:R-:W-:Y:S01]  /*22c0*/  SHF.L.U32 R217, R167, 0x10, RZ ;  /* 0x00000010a7d97819 */ /* 0x000fe200000006ff */
[----:B------:R-:W-:Y:S01]  /*22d0*/  FMUL.FTZ R194, R194, R164 ;  /* 0x000000a4c2c27220 */ /* 0x000fe20000410000 */
[----:B------:R-:W-:Y:S01]  /*22e0*/  SHF.L.U32 R192, R67, 0x10, RZ ;  /* 0x0000001043c07819 */ /* 0x000fe200000006ff */
[----:B------:R-:W-:Y:S01]  /*22f0*/  FADD.FTZ R162, -R245, R162 ;  /* 0x000000a2f5a27221 */ /* 0x000fe20000010100 */
[----:B------:R-:W-:Y:S01]  /*2300*/  PRMT R166, R166, 0x7632, R166 ;  /* 0x00007632a6a67816 */ /* 0x000fe200000000a6 */
[----:B------:R-:W-:Y:S01]  /*2310*/  FADD.FTZ R123, R123, R160 ;  /* 0x000000a07b7b7221 */ /* 0x000fe20000010000 */
[-C--:B------:R-:W-:Y:S01]  /*2320*/  FFMA.FTZ R91, R214, R160.reuse, R91 ;  /* 0x000000a0d65b7223 */ /* 0x080fe2000001005b */
[----:B------:R-:W-:Y:S01]  /*2330*/  FMUL.FTZ R219, R219, R160 ;  /* 0x000000a0dbdb7220 */ /* 0x000fe20000410000 */
[----:B------:R-:W-:Y:S01]  /*2340*/  FADD.FTZ R126, R126, R217 ;  /* 0x000000d97e7e7221 */ /* 0x000fe20000010000 */
[-C--:B------:R-:W-:Y:S01]  /*2350*/  FFMA.FTZ R94, R195, R217.reuse, R94 ;  /* 0x000000d9c35e7223 */ /* 0x080fe2000001005e */
[----:B------:R-:W-:Y:S01]  /*2360*/  FMUL.FTZ R192, R192, R217 ;  /* 0x000000d9c0c07220 */ /* 0x000fe20000410000 */
[----:B------:R-:W-:Y:S01]  /*2370*/  FADD.FTZ R249, R249, R194 ;  /* 0x000000c2f9f97221 */ /* 0x000fe20000010000 */
[----:B------:R-:W-:Y:S01]  /*2380*/  FFMA.FTZ R160, R196, R194, R161 ;  /* 0x000000c2c4a07223 */ /* 0x000fe200000100a1 */
[----:B------:R-:W-:Y:S01]  /*2390*/  SHF.L.U32 R166, R166, 0x10, RZ ;  /* 0x00000010a6a67819 */ /* 0x000fe200000006ff */
[----:B------:R-:W-:Y:S01]  /*23a0*/  FMUL.FTZ R212, R185, R162 ;  /* 0x000000a2b9d47220 */ /* 0x000fe20000410000 */
[----:B------:R-:W-:Y:S01]  /*23b0*/  SHF.L.U32 R217, R13, 0x10, RZ ;  /* 0x000000100dd97819 */ /* 0x000fe200000006ff */
[----:B------:R-:W-:Y:S01]  /*23c0*/  FADD.FTZ R162, R249, R182 ;  /* 0x000000b6f9a27221 */ /* 0x000fe20000010000 */
[----:B------:R-:W-:Y:S01]  /*23d0*/  PRMT R163, R163, 0x7632, R163 ;  /* 0x00007632a3a37816 */ /* 0x000fe200000000a3 */
        /* <DEDUP_REMOVED lines=13> */
[----:B------:R-:W-:Y:S01]  /*24b0*/  FADD.FTZ R166, -R245, R166 ;  /* 0x000000a6f5a67221 */ /* 0x000fe20000010100 */
[----:B------:R-:W-:Y:S01]  /*24c0*/  FADD.FTZ R163, R162, R217 ;  /* 0x000000d9a2a37221 */ /* 0x000fe20000010000 */
[----:B------:R-:W-:-:S02]  /*24d0*/  FFMA.FTZ R160, R212, R217, R161 ;  /* 0x000000d9d4a07223 */ /* 0x000fc400000100a1 */
        /* <DEDUP_REMOVED lines=8> */
.L_x_72:
[----:B------:R-:W-:Y:S05]  /*2560*/  BSYNC.RECONVERGENT B1 ;  /* 0x0000000000017941 */ /* 0x000fea0003800200 */
.L_x_71:
        /* <DEDUP_REMOVED lines=10> */
[----:B------:R-:W-:Y:S01]  /*2610*/  SHF.L.U32 R215, R6, 0x10, RZ ;  /* 0x0000001006d77819 */ /* 0x000fe200000006ff */
[----:B0-----:R-:W-:-:S05]  /*2620*/  @P0 IMAD.WIDE.U32 R204, R246, 0x10, R204 ;  /* 0x00000010f6cc0825 */ /* 0x001fca00078e00cc */
[----:B------:R0:W5:Y:S01]  /*2630*/  @P0 LDG.E.128 R156, desc[UR10][R204.64] ;  /* 0x0000000acc9c0981 */ /* 0x000162000c1e1d00 */
[----:B------:R-:W-:Y:S02]  /*2640*/  SHF.L.U32 R213, R8, 0x10, RZ ;  /* 0x0000001008d57819 */ /* 0x000fe400000006ff */
[----:B------:R-:W-:Y:S02]  /*2650*/  SHF.L.U32 R233, R9, 0x10, RZ ;  /* 0x0000001009e97819 */ /* 0x000fe400000006ff */
[----:B------:R-:W-:Y:S02]  /*2660*/  SHF.L.U32 R231, R10, 0x10, RZ ;  /* 0x000000100ae77819 */ /* 0x000fe400000006ff */
[C---:B--2---:R-:W-:Y:S02]  /*2670*/  SHF.L.U32 R206, R160.reuse, 0x10, RZ ;  /* 0x00000010a0ce7819 */ /* 0x044fe400000006ff */
[----:B------:R-:W-:Y:S02]  /*2680*/  PRMT R203, R160, 0x7632, R203 ;  /* 0x00007632a0cb7816 */ /* 0x000fe400000000cb */
[----:B------:R-:W-:Y:S01]  /*2690*/  PRMT R207, R161, 0x7632, R207 ;  /* 0x00007632a1cf7816 */ /* 0x000fe200000000cf */
[----:B------:R-:W-:Y:S01]  /*26a0*/  FADD.FTZ R206, -R245, R206 ;  /* 0x000000cef5ce7221 */ /* 0x000fe20000010100 */
[----:B------:R-:W-:-:S02]  /*26b0*/  SHF.L.U32 R160, R161, 0x10, RZ ;  /* 0x00000010a1a07819 */ /* 0x000fc400000006ff */
[----:B------:R-:W-:Y:S01]  /*26c0*/  PRMT R161, R162, 0x7632, R161 ;  /* 0x00007632a2a17816 */ /* 0x000fe200000000a1 */
[----:B-----5:R-:W-:Y:S01]  /*26d0*/  FMUL.FTZ R211, R185, R206 ;  /* 0x000000ceb9d37220 */ /* 0x020fe20000410000 */
[----:B------:R-:W-:Y:S01]  /*26e0*/  PRMT R208, R163, 0x7632, R208 ;  /* 0x00007632a3d07816 */ /* 0x000fe200000000d0 */
[----:B------:R-:W-:Y:S01]  /*26f0*/  FADD.FTZ R160, -R245, R160 ;  /* 0x000000a0f5a07221 */ /* 0x000fe20000010100 */
[----:B------:R-:W-:Y:S02]  /*2700*/  SHF.L.U32 R238, R163, 0x10, RZ ;  /* 0x00000010a3ee7819 */ /* 0x000fe400000006ff */
[----:B------:R-:W-:Y:S01]  /*2710*/  SHF.L.U32 R240, R161, 0x10, RZ ;  /* 0x00000010a1f07819 */ /* 0x000fe200000006ff */
[----:B------:R-:W-:Y:S01]  /*2720*/  FMUL.FTZ R209, R185, R160 ;  /* 0x000000a0b9d17220 */ /* 0x000fe20000410000 */
[----:B0-----:R-:W-:Y:S01]  /*2730*/  SHF.L.U32 R204, R208, 0x10, RZ ;  /* 0x00000010d0cc7819 */ /* 0x001fe200000006ff */
[C---:B------:R-:W-:Y:S01]  /*2740*/  FADD.FTZ R208, -R245.reuse, R238 ;  /* 0x000000eef5d07221 */ /* 0x040fe20000010100 */
[----:B---3--:R-:W-:Y:S01]  /*2750*/  SHF.L.U32 R161, R164, 0x10, RZ ;  /* 0x00000010a4a17819 */ /* 0x008fe200000006ff */
[C---:B------:R-:W-:Y:S01]  /*2760*/  FADD.FTZ R240, -R245.reuse, R240 ;  /* 0x000000f0f5f07221 */ /* 0x040fe20000010100 */
[----:B------:R-:W-:Y:S01]  /*2770*/  SHF.L.U32 R206, R68, 0x10, RZ ;  /* 0x0000001044ce7819 */ /* 0x000fe200000006ff */
[----:B------:R-:W-:Y:S01]  /*2780*/  FADD.FTZ R238, -R245, R204 ;  /* 0x000000ccf5ee7221 */ /* 0x000fe20000010100 */
[----:B------:R-:W-:Y:S01]  /*2790*/  SHF.L.U32 R204, R69, 0x10, RZ ;  /* 0x0000001045cc7819 */ /* 0x000fe200000006ff */
[----:B------:R-:W-:Y:S01]  /*27a0*/  FADD.FTZ R128, R128, R161 ;  /* 0x000000a180807221 */ /* 0x000fe20000010000 */
[-C--:B------:R-:W-:Y:S01]  /*27b0*/  FFMA.FTZ R96, R211, R161.reuse, R96 ;  /* 0x000000a1d3607223 */ /* 0x080fe20000010060 */
[----:B------:R-:W-:Y:S01]  /*27c0*/  FMUL.FTZ R206, R206, R161 ;  /* 0x000000a1cece7220 */ /* 0x000fe20000410000 */
[----:B------:R-:W-:Y:S01]  /*27d0*/  SHF.L.U32 R161, R165, 0x10, RZ ;  /* 0x00000010a5a17819 */ /* 0x000fe200000006ff */
[C---:B------:R-:W-:Y:S01]  /*27e0*/  FMUL.FTZ R205, R185.reuse, R208 ;  /* 0x000000d0b9cd7220 */ /* 0x040fe20000410000 */
[----:B------:R-:W-:Y:S01]  /*27f0*/  SHF.L.U32 R162, R162, 0x10, RZ ;  /* 0x00000010a2a27819 */ /* 0x000fe200000006ff */
[----:B------:R-:W-:Y:S01]  /*2800*/  FMUL.FTZ R240, R185, R240 ;  /* 0x000000f0b9f07220 */ /* 0x000fe20000410000 */
[----:B------:R-:W-:Y:S01]  /*2810*/  PRMT R164, R164, 0x7632, R164 ;  /* 0x00007632a4a47816 */ /* 0x000fe200000000a4 */
[----:B------:R-:W-:Y:S01]  /*2820*/  FADD.FTZ R130, R130, R161 ;  /* 0x000000a182827221 */ /* 0x000fe20000010000 */
[----:B------:R-:W-:Y:S01]  /*2830*/  SHF.L.U32 R210, R203, 0x10, RZ ;  /* 0x00000010cbd27819 */ /* 0x000fe200000006ff */
[-C--:B------:R-:W-:Y:S01]  /*2840*/  FFMA.FTZ R98, R209, R161.reuse, R98 ;  /* 0x000000a1d1627223 */ /* 0x080fe20000010062 */
[----:B------:R-:W-:Y:S01]  /*2850*/  FMUL.FTZ R204, R204, R161 ;  /* 0x000000a1cccc7220 */ /* 0x000fe20000410000 */
[----:B------:R-:W-:Y:S01]  /*2860*/  FADD.FTZ R162, -R245, R162 ;  /* 0x000000a2f5a27221 */ /* 0x000fe20000010100 */
[----:B------:R-:W-:Y:S01]  /*2870*/  SHF.L.U32 R161, R167, 0x10, RZ ;  /* 0x00000010a7a17819 */ /* 0x000fe200000006ff */
[----:B------:R-:W-:Y:S01]  /*2880*/  FADD.FTZ R210, -R245, R210 ;  /* 0x000000d2f5d27221 */ /* 0x000fe20000010100 */
[----:B------:R-:W-:Y:S01]  /*2890*/  SHF.L.U32 R208, R71, 0x10, RZ ;  /* 0x0000001047d07819 */ /* 0x000fe200000006ff */
[----:B------:R-:W-:Y:S01]  /*28a0*/  FMUL.FTZ R238, R185, R238 ;  /* 0x000000eeb9ee7220 */ /* 0x000fe20000410000 */
[----:B------:R-:W-:Y:S01]  /*28b0*/  SHF.L.U32 R164, R164, 0x10, RZ ;  /* 0x00000010a4a47819 */ /* 0x000fe200000006ff */
[----:B------:R-:W-:Y:S01]  /*28c0*/  FADD.FTZ R134, R134, R161 ;  /* 0x000000a186867221 */ /* 0x000fe20000010000 */
[----:B------:R-:W-:Y:S01]  /*28d0*/  SHF.L.U32 R224, R207, 0x10, RZ ;  /* 0x00000010cfe07819 */ /* 0x000fe200000006ff */
[----:B------:R-:W-:Y:S01]  /*28e0*/  FMUL.FTZ R207, R185, R162 ;  /* 0x000000a2b9cf7220 */ /* 0x000fe20000410000 */
[----:B------:R-:W-:Y:S01]  /*28f0*/  SHF.L.U32 R160, R166, 0x10, RZ ;  /* 0x00000010a6a07819 */ /* 0x000fe200000006ff */
[-C--:B------:R-:W-:Y:S01]  /*2900*/  FFMA.FTZ R102, R205, R161.reuse, R102 ;  /* 0x000000a1cd667223 */ /* 0x080fe20000010066 */
[----:B------:R-:W-:Y:S01]  /*2910*/  SHF.L.U32 R203, R70, 0x10, RZ ;  /* 0x0000001046cb7819 */ /* 0x000fe200000006ff */
[----:B------:R-:W-:Y:S01]  /*2920*/  FMUL.FTZ R208, R208, R161 ;  /* 0x000000a1d0d07220 */ /* 0x000fe20000410000 */
[----:B------:R-:W-:Y:S01]  /*2930*/  PRMT R165, R165, 0x7632, R165 ;  /* 0x00007632a5a57816 */ /* 0x000fe200000000a5 */
[----:B------:R-:W-:Y:S01]  /*2940*/  FMUL.FTZ R215, R215, R164 ;  /* 0x000000a4d7d77220 */ /* 0x000fe20000410000 */
[----:B------:R-:W-:Y:S01]  /*2950*/  FADD.FTZ R162, R249, R206 ;  /* 0x000000cef9a27221 */ /* 0x000fe20000010000 */
[----:B------:R-:W-:Y:S01]  /*2960*/  FMUL.FTZ R210, R185, R210 ;  /* 0x000000d2b9d27220 */ /* 0x000fe20000410000 */
[----:B------:R-:W-:Y:S01]  /*2970*/  FFMA.FTZ R161, R211, R206, R248 ;  /* 0x000000ced3a17223 */ /* 0x000fe200000100f8 */
[----:B------:R-:W-:Y:S01]  /*2980*/  FADD.FTZ R132, R132, R160 ;  /* 0x000000a084847221 */ /* 0x000fe20000010000 */
[-C--:B------:R-:W-:Y:S01]  /*2990*/  FFMA.FTZ R100, R207, R160.reuse, R100 ;  /* 0x000000a0cf647223 */ /* 0x080fe20000010064 */
[----:B------:R-:W-:Y:S01]  /*29a0*/  FMUL.FTZ R203, R203, R160 ;  /* 0x000000a0cbcb7220 */ /* 0x000fe20000410000 */
[----:B------:R-:W-:Y:S01]  /*29b0*/  SHF.L.U32 R160, R165, 0x10, RZ ;  /* 0x00000010a5a07819 */ /* 0x000fe200000006ff */
[----:B------:R-:W-:Y:S01]  /*29c0*/  FADD.FTZ R163, R162, R215 ;  /* 0x000000d7a2a37221 */ /* 0x000fe20000010000 */
[----:B------:R-:W-:Y:S01]  /*29d0*/  FADD.FTZ R224, -R245, R224 ;  /* 0x000000e0f5e07221 */ /* 0x000fe20000010100 */
[C---:B------:R-:W-:Y:S01]  /*29e0*/  FFMA.FTZ R162, R210.reuse, R215, R161 ;  /* 0x000000d7d2a27223 */ /* 0x040fe200000100a1 */
[----:B------:R-:W-:Y:S01]  /*29f0*/  FADD.FTZ R129, R129, R164 ;  /* 0x000000a481817221 */ /* 0x000fe20000010000 */
[----:B------:R-:W-:Y:S01]  /*2a00*/  FFMA.FTZ R97, R210, R164, R97 ;  /* 0x000000a4d2617223 */ /* 0x000fe20000010061 */
[----:B------:R-:W-:Y:S01]  /*2a10*/  PRMT R166, R166, 0x7632, R166 ;  /* 0x00007632a6a67816 */ /* 0x000fe200000000a6 */
[----:B------:R-:W-:Y:S01]  /*2a20*/  FMUL.FTZ R224, R185, R224 ;  /* 0x000000e0b9e07220 */ /* 0x000fe20000410000 */
[----:B------:R-:W-:Y:S01]  /*2a30*/  FMUL.FTZ R213, R213, R160 ;  /* 0x000000a0d5d57220 */ /* 0x000fe20000410000 */
[----:B------:R-:W-:Y:S01]  /*2a40*/  FADD.FTZ R164, R163, R204 ;  /* 0x000000cca3a47221 */ /* 0x000fe20000010000 */
[----:B------:R-:W-:Y:S01]  /*2a50*/  FFMA.FTZ R161, R209, R204, R162 ;  /* 0x000000ccd1a17223 */ /* 0x000fe200000100a2 */
[----:B------:R-:W-:Y:S01]  /*2a60*/  SHF.L.U32 R166, R166, 0x10, RZ ;  /* 0x00000010a6a67819 */ /* 0x000fe200000006ff */
[--C-:B------:R-:W-:Y:S01]  /*2a70*/  FADD.FTZ R131, R131, R160.reuse ;  /* 0x000000a083837221 */ /* 0x100fe20000010000 */
[----:B------:R-:W-:Y:S01]  /*2a80*/  FADD.FTZ R164, R164, R213 ;  /* 0x000000d5a4a47221 */ /* 0x000fe20000010000 */
[C---:B------:R-:W-:Y:S01]  /*2a90*/  FFMA.FTZ R162, R224.reuse, R213, R161 ;  /* 0x000000d5e0a27223 */ /* 0x040fe200000100a1 */
[----:B------:R-:W-:Y:S01]  /*2aa0*/  FFMA.FTZ R99, R224, R160, R99 ;  /* 0x000000a0e0637223 */ /* 0x000fe20000010063 */
[----:B------:R-:W-:Y:S01]  /*2ab0*/  PRMT R160, R167, 0x7632, R160 ;  /* 0x00007632a7a07816 */ /* 0x000fe200000000a0 */
[-C--:B------:R-:W-:Y:S01]  /*2ac0*/  FMUL.FTZ R233, R233, R166.reuse ;  /* 0x000000a6e9e97220 */ /* 0x080fe20000410000 */
[----:B------:R-:W-:Y:S01]  /*2ad0*/  FADD.FTZ R164, R164, R203 ;  /* 0x000000cba4a47221 */ /* 0x000fe20000010000 */
[----:B------:R-:W-:Y:S01]  /*2ae0*/  FFMA.FTZ R161, R207, R203, R162 ;  /* 0x000000cbcfa17223 */ /* 0x000fe200000100a2 */
[----:B------:R-:W-:Y:S01]  /*2af0*/  SHF.L.U32 R160, R160, 0x10, RZ ;  /* 0x00000010a0a07819 */ /* 0x000fe200000006ff */
[----:B------:R-:W-:Y:S01]  /*2b00*/  FADD.FTZ R133, R133, R166 ;  /* 0x000000a685857221 */ /* 0x000fe20000010000 */
[----:B------:R-:W-:Y:S01]  /*2b10*/  FADD.FTZ R163, R164, R233 ;  /* 0x000000e9a4a37221 */ /* 0x000fe20000010000 */
[C---:B------:R-:W-:Y:S01]  /*2b20*/  FFMA.FTZ R162, R240.reuse, R233, R161 ;  /* 0x000000e9f0a27223 */ /* 0x040fe200000100a1 */
[----:B------:R-:W-:Y:S01]  /*2b30*/  FFMA.FTZ R101, R240, R166, R101 ;  /* 0x000000a6f0657223 */ /* 0x000fe20000010065 */
[----:B------:R-:W-:Y:S01]  /*2b40*/  FADD.FTZ R135, R135, R160 ;  /* 0x000000a087877221 */ /* 0x000fe20000010000 */
[-C--:B------:R-:W-:Y:S01]  /*2b50*/  FFMA.FTZ R103, R238, R160.reuse, R103 ;  /* 0x000000a0ee677223 */ /* 0x080fe20000010067 */
[----:B------:R-:W-:Y:S01]  /*2b60*/  FMUL.FTZ R231, R231, R160 ;  /* 0x000000a0e7e77220 */ /* 0x000fe20000410000 */
[----:B------:R-:W-:Y:S01]  /*2b70*/  FADD.FTZ R160, R163, R208 ;  /* 0x000000d0a3a07221 */ /* 0x000fe20000010000 */
[----:B------:R-:W-:-:S03]  /*2b80*/  FFMA.FTZ R161, R205, R208, R162 ;  /* 0x000000d0cda17223 */ /* 0x000fc600000100a2 */
[----:B------:R-:W-:Y:S01]  /*2b90*/  FADD.FTZ R249, R160, R231 ;  /* 0x000000e7a0f97221 */ /* 0x000fe20000010000 */
[----:B------:R-:W-:Y:S01]  /*2ba0*/  FFMA.FTZ R248, R238, R231, R161 ;  /* 0x000000e7eef87223 */ /* 0x000fe200000100a1 */
[----:B------:R-:W-:Y:S06]  /*2bb0*/  BRA `(.L_x_73) ;  /* 0x0000000000887947 */ /* 0x000fec0003800000 */
.L_x_64:
[----:B------:R-:W0:Y:S01]  /*2bc0*/  LDC R30, c[0x0][0x388] ;  /* 0x0000e200ff1e7b82 */ /* 0x000e220000000800 */
[----:B------:R-:W1:Y:S01]  /*2bd0*/  S2R R29, SR_TID.X ;  /* 0x00000000001d7919 */ /* 0x000e620000002100 */
[----:B------:R-:W-:-:S04]  /*2be0*/  UISETP.NE.U32.AND UP0, UPT, UR12, URZ, UPT ;  /* 0x000000ff0c00728c */ /* 0x000fc8000bf05070 */
[----:B------:R-:W-:Y:S01]  /*2bf0*/  UISETP.NE.AND.EX UP0, UPT, UR13, URZ, UPT, UP0 ;  /* 0x000000ff0d00728c */ /* 0x000fe2000bf05300 */
[----:B0-----:R-:W-:-:S05]  /*2c00*/  IMAD R160, R27, R30, RZ ;  /* 0x0000001e1ba07224 */ /* 0x001fca00078e02ff */
[----:B------:R-:W-:-:S04]  /*2c10*/  SHF.R.S32.HI R161, RZ, 0x1f, R160 ;  /* 0x0000001fffa17819 */ /* 0x000fc800000114a0 */
[----:B------:R-:W-:-:S04]  /*2c20*/  LEA.HI R160, R161, R160, RZ, 0x3 ;  /* 0x000000a0a1a07211 */ /* 0x000fc800078f18ff */
[----:B-1----:R-:W-:Y:S01]  /*2c30*/  LEA.HI.SX32 R243, R160, R29, 0x1d ;  /* 0x0000001da0f37211 */ /* 0x002fe200078feaff */
[----:B------:R-:W-:Y:S06]  /*2c40*/  BRA.U !UP0, `(.L_x_73) ;  /* 0x0000000108647547 */ /* 0x000fec000b800000 */
[C---:B------:R-:W-:Y:S02]  /*2c50*/  ISETP.GE.U32.AND P0, PT, R28.reuse, 0x80, PT ;  /* 0x000000801c00780c */ /* 0x040fe40003f06070 */
[----:B------:R-:W-:Y:S02]  /*2c60*/  ISETP.GE.U32.AND P2, PT, R28, 0x100, PT ;  /* 0x000001001c00780c */ /* 0x000fe40003f46070 */
[----:B------:R-:W-:-:S09]  /*2c70*/  MOV R167, R243 ;  /* 0x000000f300a77202 */ /* 0x000fd20000000f00 */
[----:B------:R-:W0:Y:S01]  /*2c80*/  @P0 LDC.64 R162, c[0x0][0x438] ;  /* 0x00010e00ffa20b82 */ /* 0x000e220000000a00 */
[----:B------:R-:W-:-:S07]  /*2c90*/  ISETP.GE.U32.AND P3, PT, R28, 0x180, PT ;  /* 0x000001801c00780c */ /* 0x000fce0003f66070 */
[----:B------:R-:W1:Y:S01]  /*2ca0*/  @P2 LDC.64 R160, c[0x0][0x438] ;  /* 0x00010e00ffa02b82 */ /* 0x000e620000000a00 */
[----:B------:R-:W-:-:S07]  /*2cb0*/  ISETP.GE.U32.AND P4, PT, R28, 0x280, PT ;  /* 0x000002801c00780c */ /* 0x000fce0003f86070 */
[----:B------:R-:W2:Y:S01]  /*2cc0*/  @P3 LDC.64 R164, c[0x0][0x438] ;  /* 0x00010e00ffa43b82 */ /* 0x000ea20000000a00 */
[C---:B0-----:R-:W-:Y:S01]  /*2cd0*/  @P0 IMAD.WIDE.U32 R246, R167.reuse, 0x10, R162 ;  /* 0x00000010a7f60825 */ /* 0x041fe200078e00a2 */
[----:B------:R-:W-:-:S04]  /*2ce0*/  @P0 IADD3 R167, PT, PT, R167, 0x80, RZ ;  /* 0x00000080a7a70810 */ /* 0x000fc80007ffe0ff */
[----:B------:R0:W5:Y:S01]  /*2cf0*/  @P0 LDG.E.128 R136, desc[UR10][R246.64] ;  /* 0x0000000af6880981 */ /* 0x000162000c1e1d00 */
[----:B------:R-:W-:Y:S01]  /*2d00*/  ISETP.GE.U32.AND P0, PT, R28, 0x200, PT ;  /* 0x000002001c00780c */ /* 0x000fe20003f06070 */
[C---:B-1----:R-:W-:Y:S02]  /*2d10*/  @P2 IMAD.WIDE.U32 R250, R167.reuse, 0x10, R160 ;  /* 0x00000010a7fa2825 */ /* 0x042fe400078e00a0 */
[----:B------:R-:W1:Y:S10]  /*2d20*/  @P4 LDC.64 R160, c[0x0][0x438] ;  /* 0x00010e00ffa04b82 */ /* 0x000e740000000a00 */
[----:B------:R-:W3:Y:S01]  /*2d30*/  @P0 LDC.64 R162, c[0x0][0x438] ;  /* 0x00010e00ffa20b82 */ /* 0x000ee20000000a00 */
[----:B------:R-:W-:Y:S01]  /*2d40*/  @P2 IADD3 R167, PT, PT, R167, 0x80, RZ ;  /* 0x00000080a7a72810 */ /* 0x000fe20007ffe0ff */
[----:B------:R0:W5:Y:S04]  /*2d50*/  @P2 LDG.E.128 R48, desc[UR10][R250.64] ;  /* 0x0000000afa302981 */ /* 0x000168000c1e1d00 */
[C---:B--2---:R-:W-:Y:S01]  /*2d60*/  @P3 IMAD.WIDE.U32 R164, R167.reuse, 0x10, R164 ;  /* 0x00000010a7a43825 */ /* 0x044fe200078e00a4 */
[----:B------:R-:W-:-:S04]  /*2d70*/  @P3 IADD3 R167, PT, PT, R167, 0x80, RZ ;  /* 0x00000080a7a73810 */ /* 0x000fc80007ffe0ff */
[----:B------:R0:W5:Y:S01]  /*2d80*/  @P3 LDG.E.128 R148, desc[UR10][R164.64] ;  /* 0x0000000aa4943981 */ /* 0x000162000c1e1d00 */
[C---:B---3--:R-:W-:Y:S01]  /*2d90*/  @P0 IMAD.WIDE.U32 R162, R167.reuse, 0x10, R162 ;  /* 0x00000010a7a20825 */ /* 0x048fe200078e00a2 */
[----:B------:R-:W-:-:S04]  /*2da0*/  @P0 IADD3 R167, PT, PT, R167, 0x80, RZ ;  /* 0x00000080a7a70810 */ /* 0x000fc80007ffe0ff */
[----:B------:R0:W5:Y:S01]  /*2db0*/  @P0 LDG.E.128 R152, desc[UR10][R162.64] ;  /* 0x0000000aa2980981 */ /* 0x000162000c1e1d00 */
[----:B-1----:R-:W-:-:S05]  /*2dc0*/  @P4 IMAD.WIDE.U32 R160, R167, 0x10, R160 ;  /* 0x00000010a7a04825 */ /* 0x002fca00078e00a0 */
[----:B------:R0:W5:Y:S02]  /*2dd0*/  @P4 LDG.E.128 R156, desc[UR10][R160.64] ;  /* 0x0000000aa09c4981 */ /* 0x000164000c1e1d00 */
.L_x_73:
[----:B----4-:R-:W-:Y:S05]  /*2de0*/  BSYNC.RECONVERGENT B0 ;  /* 0x0000000000007941 */ /* 0x010fea0003800200 */
.L_x_63:
[----:B0-----:R-:W0:Y:S01]  /*2df0*/  SHFL.DOWN PT, R160, R249, 0x10, 0x1f ;  /* 0x0a001f00f9a07f89 */ /* 0x001e2200000e0000 */
        /* <DEDUP_REMOVED lines=30> */
.L_x_75:
[----:B------:R-:W-:Y:S05]  /*2fe0*/  BSYNC.RECONVERGENT B0 ;  /* 0x0000000000007941 */ /* 0x000fea0003800200 */
.L_x_74:
[----:B------:R-:W1:Y:S08]  /*2ff0*/  S2UR UR5, SR_CgaCtaId ;  /* 0x00000000000579c3 */ /* 0x000e700000008800 */
[----:B------:R-:W-:Y:S01]  /*3000*/  BAR.SYNC.DEFER_BLOCKING 0x0 ;  /* 0x0000000000007b1d */ /* 0x000fe20000010000 */
[----:B-----5:R-:W-:Y:S02]  /*3010*/  ISETP.GE.AND P3, PT, R244, 0x1, PT ;  /* 0x00000001f400780c */ /* 0x020fe40003f66270 */
[----:B------:R-:W-:-:S02]  /*3020*/  ISETP.GE.U32.AND P2, PT, R28, 0x80, PT ;  /* 0x000000801c00780c */ /* 0x000fc40003f46070 */
[----:B------:R-:W-:Y:S01]  /*3030*/  ISETP.NE.AND P0, PT, RZ, UR9, PT ;  /* 0x00000009ff007c0c */ /* 0x000fe2000bf05270 */
[----:B------:R-:W-:Y:S01]  /*3040*/  UMOV UR4, 0x400 ;  /* 0x0000040000047882 */ /* 0x000fe20000000000 */
[----:B------:R-:W-:Y:S07]  /*3050*/  BSSY.RECONVERGENT B0, `(.L_x_76) ;  /* 0x0000150000007945 */ /* 0x000fee0003800200 */
[----:B------:R-:W-:-:S05]  /*3060*/  @P3 IADD3 R247, PT, PT, R244, -0x1, RZ ;  /* 0xfffffffff4f73810 */ /* 0x000fca0007ffe0ff */
[----:B------:R-:W-:Y:S01]  /*3070*/  @P3 IMAD R247, R247, R30, RZ ;  /* 0x0000001ef7f73224 */ /* 0x000fe200078e02ff */
        /* <DEDUP_REMOVED lines=10> */
[----:B------:R-:W-:Y:S01]  /*3120*/  FADD.FTZ R160, R163, R160 ;  /* 0x000000a0a3a07221 */ /* 0x000fe20000010000 */
[----:B------:R-:W-:Y:S02]  /*3130*/  @P3 SHF.R.S32.HI R162, RZ, 0x1f, R247 ;  /* 0x0000001fffa23819 */ /* 0x000fe400000114f7 */
[----:B-1----:R-:W-:Y:S01]  /*3140*/  FADD.FTZ R245, R245, R164 ;  /* 0x000000a4f5f57221 */ /* 0x002fe20000010000 */
[----:B------:R-:W-:Y:S01]  /*3150*/  FADD.FTZ R160, R160, R165 ;  /* 0x000000a5a0a07221 */ /* 0x000fe20000010000 */
[----:B------:R-:W-:Y:S01]  /*3160*/  @P3 LEA.HI R162, R162, R247, RZ, 0x3 ;  /* 0x000000f7a2a23211 */ /* 0x000fe200078f18ff */
[----:B------:R-:W-:Y:S02]  /*3170*/  HFMA2 R165, -RZ, RZ, 0, 0 ;  /* 0x00000000ffa57431 */ /* 0x000fe400000001ff */
[----:B------:R-:W-:Y:S01]  /*3180*/  FADD.FTZ R166, R166, R245 ;  /* 0x000000f5a6a67221 */ /* 0x000fe20000010000 */
[----:B------:R-:W-:Y:S01]  /*3190*/  FADD.FTZ R160, R167, R160 ;  /* 0x000000a0a7a07221 */ /* 0x000fe20000010000 */
[----:B------:R-:W-:-:S02]  /*31a0*/  @P3 LEA.HI.SX32 R165, R162, R29, 0x1d ;  /* 0x0000001da2a53211 */ /* 0x000fc400078feaff */
[----:B------:R-:W-:Y:S01]  /*31b0*/  FMUL.FTZ R167, R166, UR14 ;  /* 0x0000000ea6a77c20 */ /* 0x000fe20008410000 */
[----:B------:R-:W-:Y:S01]  /*31c0*/  FMUL.FTZ R166, R160, UR14 ;  /* 0x0000000ea0a67c20 */ /* 0x000fe20008410000 */
[----:B------:R-:W-:-:S03]  /*31d0*/  P2R R164, PR, RZ, 0x4 ;  /* 0x00000004ffa47803 */ /* 0x000fc60000000000 */
[----:B------:R-:W-:Y:S01]  /*31e0*/  FSEL R167, R167, RZ, !P0 ;  /* 0x000000ffa7a77208 */ /* 0x000fe20004000000 */
[----:B------:R-:W-:Y:S06]  /*31f0*/  @!P2 BRA `(.L_x_77) ;  /* 0x0000001000d4a947 */ /* 0x000fec0003800000 */
[----:B------:R-:W-:-:S04]  /*3200*/  UISETP.NE.U32.AND UP0, UPT, UR12, URZ, UPT ;  /* 0x000000ff0c00728c */ /* 0x000fc8000bf05070 */
[----:B------:R-:W-:-:S09]  /*3210*/  UISETP.NE.AND.EX UP0, UPT, UR13, URZ, UPT, UP0 ;  /* 0x000000ff0d00728c */ /* 0x000fd2000bf05300 */
[----:B------:R-:W-:Y:S05]  /*3220*/  BRA.U UP0, `(.L_x_78) ;  /* 0x0000000900507547 */ /* 0x000fea000b800000 */
[----:B------:R-:W-:Y:S01]  /*3230*/  UMOV UR4, UR6 ;  /* 0x0000000600047c82 */ /* 0x000fe20008000000 */
[----:B------:R-:W-:Y:S01]  /*3240*/  UMOV UR5, UR7 ;  /* 0x0000000700057c82 */ /* 0x000fe20008000000 */
[----:B------:R-:W-:-:S04]  /*3250*/  UISETP.NE.U32.AND UP0, UPT, UR4, URZ, UPT ;  /* 0x000000ff0400728c */ /* 0x000fc8000bf05070 */
[----:B------:R-:W-:-:S09]  /*3260*/  UISETP.NE.AND.EX UP0, UPT, UR5, URZ, UPT, UP0 ;  /* 0x000000ff0500728c */ /* 0x000fd2000bf05300 */
[----:B------:R-:W-:Y:S05]  /*3270*/  BRA.U UP0, `(.L_x_79) ;  /* 0x0000000500247547 */ /* 0x000fea000b800000 */
[----:B------:R-:W-:Y:S05]  /*3280*/  @!P3 BRA `(.L_x_80) ;  /* 0x000000000020b947 */ /* 0x000fea0003800000 */
[----:B------:R-:W-:Y:S01]  /*3290*/  FFMA.FTZ R161, R3, R166, R167 ;  /* 0x000000a603a17223 */ /* 0x000fe200000100a7 */
[----:B------:R-:W-:-:S03]  /*32a0*/  ISETP.GT.AND P0, PT, R186, RZ, PT ;  /* 0x000000ffba00720c */ /* 0x000fc60003f04270 */
[----:B------:R-:W-:-:S04]  /*32b0*/  FADD.FTZ R160, R4, -R161 ;  /* 0x800000a104a07221 */ /* 0x000fc80000010000 */
[----:B------:R-:W-:-:S05]  /*32c0*/  FMUL.FTZ R160, R185, R160 ;  /* 0x000000a0b9a07220 */ /* 0x000fca0000410000 */
[----:B------:R-:W-:-:S05]  /*32d0*/  FSEL R160, R160, RZ, P0 ;  /* 0x000000ffa0a07208 */ /* 0x000fca0000000000 */
[----:B------:R-:W-:-:S05]  /*32e0*/  FMUL.FTZ R160, R160, UR15 ;  /* 0x0000000fa0a07c20 */ /* 0x000fca0008410000 */
[----:B------:R-:W-:-:S04]  /*32f0*/  F2FP.BF16.F32.PACK_AB R160, RZ, R160 ;  /* 0x000000a0ffa0723e */ /* 0x000fc800000010ff */
[----:B------:R-:W-:-:S07]  /*3300*/  PRMT R140, R160, 0x7610, R140 ;  /* 0x00007610a08c7816 */ /* 0x000fce000000008c */
.L_x_80:
        /* <DEDUP_REMOVED lines=9> */
.L_x_81:
        /* <DEDUP_REMOVED lines=9> */
.L_x_82:
        /* <DEDUP_REMOVED lines=9> */
.L_x_83:
        /* <DEDUP_REMOVED lines=9> */
.L_x_84:
        /* <DEDUP_REMOVED lines=9> */
.L_x_85:
        /* <DEDUP_REMOVED lines=9> */
.L_x_86:
        /* <DEDUP_REMOVED lines=8> */
[----:B------:R-:W-:Y:S01]  /*36f0*/  PRMT R143, R143, 0x5410, R160 ;  /* 0x000054108f8f7816 */ /* 0x000fe200000000a0 */
[----:B------:R-:W-:Y:S06]  /*3700*/  BRA `(.L_x_87) ;  /* 0x0000000c00687947 */ /* 0x000fec0003800000 */
.L_x_79:
[----:B------:R-:W0:Y:S01]  /*3710*/  @P3 LDC R147, c[0x0][0x40c] ;  /* 0x00010300ff933b82 */ /* 0x000e220000000800 */
[-CC-:B------:R-:W-:Y:S01]  /*3720*/  FFMA.FTZ R145, R3, R166.reuse, R167.reuse ;  /* 0x000000a603917223 */ /* 0x180fe200000100a7 */
[-CC-:B------:R-:W-:Y:S01]  /*3730*/  FFMA.FTZ R146, R202, R166.reuse, R167.reuse ;  /* 0x000000a6ca927223 */ /* 0x180fe200000100a7 */
[----:B------:R-:W-:Y:S01]  /*3740*/  ISETP.GT.AND P0, PT, R186, RZ, PT ;  /* 0x000000ffba00720c */ /* 0x000fe20003f04270 */
[-C--:B------:R-:W-:Y:S01]  /*3750*/  FFMA.FTZ R162, R230, R166.reuse, R167 ;  /* 0x000000a6e6a27223 */ /* 0x080fe200000100a7 */
[----:B------:R-:W-:Y:S01]  /*3760*/  FADD.FTZ R144, R4, -R145 ;  /* 0x8000009104907221 */ /* 0x000fe20000010000 */
[----:B------:R-:W-:Y:S01]  /*3770*/  FADD.FTZ R146, R201, -R146 ;  /* 0x80000092c9927221 */ /* 0x000fe20000010000 */
[----:B------:R-:W-:Y:S01]  /*3780*/  FFMA.FTZ R163, R228, R166, R167 ;  /* 0x000000a6e4a37223 */ /* 0x000fe200000100a7 */
[----:B------:R-:W1:Y:S01]  /*3790*/  @P3 LDC R160, c[0x0][0x40c] ;  /* 0x00010300ffa03b82 */ /* 0x000e620000000800 */
[C---:B------:R-:W-:Y:S01]  /*37a0*/  FMUL.FTZ R144, R185.reuse, R144 ;  /* 0x00000090b9907220 */ /* 0x040fe20000410000 */
[----:B------:R-:W-:Y:S01]  /*37b0*/  FMUL.FTZ R145, R185, R146 ;  /* 0x00000092b9917220 */ /* 0x000fe20000410000 */
[----:B------:R-:W-:-:S03]  /*37c0*/  FADD.FTZ R162, R229, -R162 ;  /* 0x800000a2e5a27221 */ /* 0x000fc60000010000 */
[----:B------:R-:W-:Y:S01]  /*37d0*/  FSEL R144, R144, RZ, P0 ;  /* 0x000000ff90907208 */ /* 0x000fe20000000000 */
[----:B------:R-:W-:Y:S01]  /*37e0*/  FMUL.FTZ R162, R185, R162 ;  /* 0x000000a2b9a27220 */ /* 0x000fe20000410000 */
[----:B------:R-:W-:Y:S01]  /*37f0*/  FSEL R145, R145, RZ, P0 ;  /* 0x000000ff91917208 */ /* 0x000fe20000000000 */
[----:B------:R-:W2:Y:S03]  /*3800*/  @P3 LDC R244, c[0x0][0x40c] ;  /* 0x00010300fff43b82 */ /* 0x000ea60000000800 */
[----:B------:R-:W-:Y:S01]  /*3810*/  FSEL R162, R162, RZ, P0 ;  /* 0x000000ffa2a27208 */ /* 0x000fe20000000000 */
[-C--:B0-----:R-:W-:Y:S01]  /*3820*/  @P3 FMUL.FTZ R146, R147, R144.reuse ;  /* 0x0000009093923220 */ /* 0x081fe20000410000 */
[----:B------:R-:W-:-:S03]  /*3830*/  F2FP.BF16.F32.PACK_AB R144, R145, R144 ;  /* 0x000000909190723e */ /* 0x000fc600000010ff */
[----:B------:R-:W0:Y:S01]  /*3840*/  @P3 LDC R161, c[0x0][0x40c] ;  /* 0x00010300ffa13b82 */ /* 0x000e220000000800 */
[----:B------:R-:W-:Y:S01]  /*3850*/  @P3 F2FP.BF16.F32.PACK_AB R146, RZ, R146 ;  /* 0x00000092ff92323e */ /* 0x000fe200000010ff */
[----:B-1----:R-:W-:Y:S01]  /*3860*/  @P3 FMUL.FTZ R147, R160, R145 ;  /* 0x00000091a0933220 */ /* 0x002fe20000410000 */
[----:B------:R-:W-:-:S05]  /*3870*/  FFMA.FTZ R145, R7, R166, R167 ;  /* 0x000000a607917223 */ /* 0x000fca00000100a7 */
[----:B------:R-:W1:Y:S01]  /*3880*/  @P3 LDC R245, c[0x0][0x40c] ;  /* 0x00010300fff53b82 */ /* 0x000e620000000800 */
[----:B------:R-:W-:Y:S01]  /*3890*/  @P3 PRMT R140, R146, 0x7610, R140 ;  /* 0x00007610928c3816 */ /* 0x000fe2000000008c */
[----:B------:R-:W-:Y:S01]  /*38a0*/  FADD.FTZ R160, R2, -R145 ;  /* 0x8000009102a07221 */ /* 0x000fe20000010000 */
[----:B------:R-:W-:-:S03]  /*38b0*/  @P3 F2FP.BF16.F32.PACK_AB R147, RZ, R147 ;  /* 0x00000093ff93323e */ /* 0x000fc600000010ff */
[----:B------:R-:W-:Y:S01]  /*38c0*/  FMUL.FTZ R145, R185, R160 ;  /* 0x000000a0b9917220 */ /* 0x000fe20000410000 */
[----:B------:R-:W-:Y:S01]  /*38d0*/  @P3 PRMT R140, R140, 0x5410, R147 ;  /* 0x000054108c8c3816 */ /* 0x000fe20000000093 */
[----:B------:R-:W-:-:S03]  /*38e0*/  FFMA.FTZ R147, R5, R166, R167 ;  /* 0x000000a605937223 */ /* 0x000fc600000100a7 */
[----:B------:R-:W-:Y:S01]  /*38f0*/  FSEL R145, R145, RZ, P0 ;  /* 0x000000ff91917208 */ /* 0x000fe20000000000 */
[----:B------:R-:W-:Y:S01]  /*3900*/  FADD.FTZ R146, R0, -R147 ;  /* 0x8000009300927221 */ /* 0x000fe20000010000 */
[----:B0-----:R-:W-:-:S03]  /*3910*/  @P3 FMUL.FTZ R161, R161, R162 ;  /* 0x000000a2a1a13220 */ /* 0x001fc60000410000 */
[-C--:B--2---:R-:W-:Y:S01]  /*3920*/  @P3 FMUL.FTZ R160, R244, R145.reuse ;  /* 0x00000091f4a03220 */ /* 0x084fe20000410000 */
[----:B------:R-:W-:Y:S01]  /*3930*/  F2FP.BF16.F32.PACK_AB R145, R162, R145 ;  /* 0x00000091a291723e */ /* 0x000fe200000010ff */
[----:B------:R-:W0:Y:S01]  /*3940*/  @P3 LDC R244, c[0x0][0x40c] ;  /* 0x00010300fff43b82 */ /* 0x000e220000000800 */
[----:B------:R-:W-:Y:S01]  /*3950*/  FADD.FTZ R162, R226, -R163 ;  /* 0x800000a3e2a27221 */ /* 0x000fe20000010000 */
[C---:B------:R-:W-:Y:S01]  /*3960*/  FMUL.FTZ R146, R185.reuse, R146 ;  /* 0x00000092b9927220 */ /* 0x040fe20000410000 */
[----:B------:R-:W-:Y:S02]  /*3970*/  @P3 F2FP.BF16.F32.PACK_AB R160, RZ, R160 ;  /* 0x000000a0ffa0323e */ /* 0x000fe400000010ff */
[----:B------:R-:W-:Y:S01]  /*3980*/  FMUL.FTZ R162, R185, R162 ;  /* 0x000000a2b9a27220 */ /* 0x000fe20000410000 */
[----:B------:R-:W-:Y:S02]  /*3990*/  @P3 F2FP.BF16.F32.PACK_AB R161, RZ, R161 ;  /* 0x000000a1ffa1323e */ /* 0x000fe400000010ff */
[----:B------:R-:W-:-:S02]  /*39a0*/  FSEL R146, R146, RZ, P0 ;  /* 0x000000ff92927208 */ /* 0x000fc40000000000 */
[----:B------:R-:W-:Y:S02]  /*39b0*/  FSEL R163, R162, RZ, P0 ;  /* 0x000000ffa2a37208 */ /* 0x000fe40000000000 */
[----:B------:R-:W-:Y:S01]  /*39c0*/  @P3 PRMT R141, R160, 0x7610, R141 ;  /* 0x00007610a08d3816 */ /* 0x000fe2000000008d */
[-C--:B-1----:R-:W-:Y:S01]  /*39d0*/  @P3 FMUL.FTZ R147, R245, R146.reuse ;  /* 0x00000092f5933220 */ /* 0x082fe20000410000 */
[----:B------:R-:W-:Y:S01]  /*39e0*/  F2FP.BF16.F32.PACK_AB R146, R163, R146 ;  /* 0x00000092a392723e */ /* 0x000fe200000010ff */
[----:B------:R-:W-:Y:S01]  /*39f0*/  FFMA.FTZ R160, R242, R166, R167 ;  /* 0x000000a6f2a07223 */ /* 0x000fe200000100a7 */
[----:B------:R-:W-:Y:S02]  /*3a00*/  @P3 PRMT R141, R141, 0x5410, R161 ;  /* 0x000054108d8d3816 */ /* 0x000fe400000000a1 */
[----:B------:R-:W-:Y:S01]  /*3a10*/  @P3 F2FP.BF16.F32.PACK_AB R147, RZ, R147 ;  /* 0x00000093ff93323e */ /* 0x000fe200000010ff */
[----:B------:R-:W-:-:S03]  /*3a20*/  FADD.FTZ R246, R241, -R160 ;  /* 0x800000a0f1f67221 */ /* 0x000fc60000010000 */
[----:B------:R-:W-:Y:S01]  /*3a30*/  @P3 PRMT R142, R147, 0x7610, R142 ;  /* 0x00007610938e3816 */ /* 0x000fe2000000008e */
[----:B------:R-:W-:Y:S01]  /*3a40*/  FMUL.FTZ R161, R185, R246 ;  /* 0x000000f6b9a17220 */ /* 0x000fe20000410000 */
[----:B0-----:R-:W-:Y:S01]  /*3a50*/  @P3 FMUL.FTZ R162, R244, R163 ;  /* 0x000000a3f4a23220 */ /* 0x001fe20000410000 */
[----:B------:R-:W-:Y:S01]  /*3a60*/  FFMA.FTZ R244, R189, R166, R167 ;  /* 0x000000a6bdf47223 */ /* 0x000fe200000100a7 */
[----:B------:R-:W0:Y:S02]  /*3a70*/  @P3 LDC R163, c[0x0][0x40c] ;  /* 0x00010300ffa33b82 */ /* 0x000e240000000800 */
[----:B------:R-:W-:Y:S01]  /*3a80*/  FSEL R161, R161, RZ, P0 ;  /* 0x000000ffa1a17208 */ /* 0x000fe20000000000 */
[----:B------:R-:W-:Y:S01]  /*3a90*/  FADD.FTZ R244, R187, -R244 ;  /* 0x800000f4bbf47221 */ /* 0x000fe20000010000 */
[----:B------:R-:W-:-:S03]  /*3aa0*/  @P3 F2FP.BF16.F32.PACK_AB R162, RZ, R162 ;  /* 0x000000a2ffa2323e */ /* 0x000fc600000010ff */
[----:B------:R-:W-:Y:S01]  /*3ab0*/  FMUL.FTZ R244, R185, R244 ;  /* 0x000000f4b9f47220 */ /* 0x000fe20000410000 */
[----:B------:R-:W-:-:S04]  /*3ac0*/  @P3 PRMT R142, R142, 0x5410, R162 ;  /* 0x000054108e8e3816 */ /* 0x000fc800000000a2 */
[----:B------:R-:W-:-:S04]  /*3ad0*/  FSEL R244, R244, RZ, P0 ;  /* 0x000000fff4f47208 */ /* 0x000fc80000000000 */
[-C--:B------:R-:W-:Y:S01]  /*3ae0*/  F2FP.BF16.F32.PACK_AB R147, R161, R244.reuse ;  /* 0x000000f4a193723e */ /* 0x080fe200000010ff */
[----:B0-----:R-:W-:-:S05]  /*3af0*/  @P3 FMUL.FTZ R160, R163, R244 ;  /* 0x000000f4a3a03220 */ /* 0x001fca0000410000 */
[----:B------:R-:W-:-:S04]  /*3b00*/  @P3 F2FP.BF16.F32.PACK_AB R160, RZ, R160 ;  /* 0x000000a0ffa0323e */ /* 0x000fc800000010ff */
[----:B------:R-:W-:Y:S01]  /*3b10*/  @P3 PRMT R143, R160, 0x7610, R143 ;  /* 0x00007610a08f3816 */ /* 0x000fe2000000008f */
[----:B------:R-:W-:Y:S06]  /*3b20*/  @!P3 BRA `(.L_x_87) ;  /* 0x000000080060b947 */ /* 0x000fec0003800000 */
[----:B------:R-:W-:-:S05]  /*3b30*/  FMUL.FTZ R161, R161, UR15 ;  /* 0x0000000fa1a17c20 */ /* 0x000fca0008410000 */
[----:B------:R-:W-:-:S04]  /*3b40*/  F2FP.BF16.F32.PACK_AB R161, RZ, R161 ;  /* 0x000000a1ffa1723e */ /* 0x000fc800000010ff */
[----:B------:R-:W-:Y:S01]  /*3b50*/  PRMT R143, R143, 0x5410, R161 ;  /* 0x000054108f8f7816 */ /* 0x000fe200000000a1 */
[----:B------:R-:W-:Y:S06]  /*3b60*/  BRA `(.L_x_87) ;  /* 0x0000000800507947 */ /* 0x000fec0003800000 */
.L_x_78:
[----:B------:R-:W-:Y:S01]  /*3b70*/  UMOV UR4, UR6 ;  /* 0x0000000600047c82 */ /* 0x000fe20008000000 */
[----:B------:R-:W-:Y:S01]  /*3b80*/  UMOV UR5, UR7 ;  /* 0x0000000700057c82 */ /* 0x000fe20008000000 */
[----:B------:R-:W-:-:S04]  /*3b90*/  UISETP.NE.U32.AND UP0, UPT, UR4, URZ, UPT ;  /* 0x000000ff0400728c */ /* 0x000fc8000bf05070 */
[----:B------:R-:W-:-:S09]  /*3ba0*/  UISETP.NE.AND.EX UP0, UPT, UR5, URZ, UPT, UP0 ;  /* 0x000000ff0500728c */ /* 0x000fd2000bf05300 */
[----:B------:R-:W-:Y:S05]  /*3bb0*/  BRA.U UP0, `(.L_x_88) ;  /* 0x0000000500187547 */ /* 0x000fea000b800000 */
[----:B------:R-:W-:Y:S01]  /*3bc0*/  ISETP.GT.AND P0, PT, R186, RZ, PT ;  /* 0x000000ffba00720c */ /* 0x000fe20003f04270 */
[----:B------:R-:W0:Y:S01]  /*3bd0*/  @P3 LDC R251, c[0x0][0x40c] ;  /* 0x00010300fffb3b82 */ /* 0x000e220000000800 */
[C---:B------:R-:W-:Y:S02]  /*3be0*/  SHF.L.U32 R250, R136.reuse, 0x10, RZ ;  /* 0x0000001088fa7819 */ /* 0x040fe400000006ff */
[----:B------:R-:W-:Y:S02]  /*3bf0*/  PRMT R248, R136, 0x7632, R248 ;  /* 0x0000763288f87816 */ /* 0x000fe400000000f8 */
[----:B------:R-:W-:Y:S02]  /*3c00*/  SHF.L.U32 R162, R137, 0x10, RZ ;  /* 0x0000001089a27819 */ /* 0x000fe400000006ff */
[----:B------:R-:W-:-:S05]  /*3c10*/  SHF.L.U32 R248, R248, 0x10, RZ ;  /* 0x00000010f8f87819 */ /* 0x000fca00000006ff */
[-CC-:B------:R-:W-:Y:S01]  /*3c20*/  @P0 FFMA.FTZ R161, R3, R166.reuse, R167.reuse ;  /* 0x000000a603a10223 */ /* 0x180fe200000100a7 */
[-CC-:B------:R-:W-:Y:S01]  /*3c30*/  @P0 FFMA.FTZ R160, R202, R166.reuse, R167.reuse ;  /* 0x000000a6caa00223 */ /* 0x180fe200000100a7 */
[-CC-:B------:R-:W-:Y:S01]  /*3c40*/  @P0 FFMA.FTZ R246, R230, R166.reuse, R167.reuse ;  /* 0x000000a6e6f60223 */ /* 0x180fe200000100a7 */
[-C--:B------:R-:W-:Y:S01]  /*3c50*/  @P0 FFMA.FTZ R247, R228, R166.reuse, R167 ;  /* 0x000000a6e4f70223 */ /* 0x080fe200000100a7 */
[----:B------:R-:W-:Y:S01]  /*3c60*/  @P0 FADD.FTZ R161, R4, -R161 ;  /* 0x800000a104a10221 */ /* 0x000fe20000010000 */
[--C-:B------:R-:W-:Y:S01]  /*3c70*/  @P0 FADD.FTZ R163, R201, -R160.reuse ;  /* 0x800000a0c9a30221 */ /* 0x100fe20000010000 */
[----:B------:R-:W-:Y:S01]  /*3c80*/  PRMT R160, R137, 0x7632, R160 ;  /* 0x0000763289a07816 */ /* 0x000fe200000000a0 */
[----:B------:R-:W-:Y:S01]  /*3c90*/  @P0 FADD.FTZ R245, R229, -R246 ;  /* 0x800000f6e5f50221 */ /* 0x000fe20000010000 */
[----:B------:R-:W-:Y:S01]  /*3ca0*/  @P0 FFMA.FTZ R250, R185, R161, R250 ;  /* 0x000000a1b9fa0223 */ /* 0x000fe200000100fa */
[-C--:B------:R-:W-:Y:S01]  /*3cb0*/  @P0 FFMA.FTZ R161, R7, R166.reuse, R167 ;  /* 0x000000a607a10223 */ /* 0x080fe200000100a7 */
[C---:B------:R-:W-:Y:S01]  /*3cc0*/  @P0 FFMA.FTZ R248, R185.reuse, R163, R248 ;  /* 0x000000a3b9f80223 */ /* 0x040fe200000100f8 */
[----:B------:R-:W-:Y:S01]  /*3cd0*/  SHF.L.U32 R160, R160, 0x10, RZ ;  /* 0x00000010a0a07819 */ /* 0x000fe200000006ff */
[----:B------:R-:W1:Y:S01]  /*3ce0*/  @P3 LDC R163, c[0x0][0x40c] ;  /* 0x00010300ffa33b82 */ /* 0x000e620000000800 */
[----:B------:R-:W-:Y:S01]  /*3cf0*/  @P0 FADD.FTZ R244, R2, -R161 ;  /* 0x800000a102f40221 */ /* 0x000fe20000010000 */
[----:B------:R-:W-:Y:S01]  /*3d00*/  SHF.L.U32 R246, R138, 0x10, RZ ;  /* 0x000000108af67819 */ /* 0x000fe200000006ff */
[----:B------:R-:W-:Y:S01]  /*3d10*/  @P0 FADD.FTZ R247, R226, -R247 ;  /* 0x800000f7e2f70221 */ /* 0x000fe20000010000 */
[----:B------:R-:W-:Y:S01]  /*3d20*/  @P0 FFMA.FTZ R160, R185, R245, R160 ;  /* 0x000000f5b9a00223 */ /* 0x000fe200000100a0 */
[----:B------:R-:W-:Y:S01]  /*3d30*/  @P0 FFMA.FTZ R245, R5, R166, R167 ;  /* 0x000000a605f50223 */ /* 0x000fe200000100a7 */
[----:B------:R-:W-:Y:S01]  /*3d40*/  @P0 FFMA.FTZ R162, R185, R244, R162 ;  /* 0x000000f4b9a20223 */ /* 0x000fe200000100a2 */
[----:B------:R-:W-:Y:S01]  /*3d50*/  PRMT R244, R138, 0x7632, R244 ;  /* 0x000076328af47816 */ /* 0x000fe200000000f4 */
[----:B------:R-:W2:Y:S01]  /*3d60*/  @P3 LDC R161, c[0x0][0x40c] ;  /* 0x00010300ffa13b82 */ /* 0x000ea20000000800 */
[----:B------:R-:W-:Y:S01]  /*3d70*/  @P0 FADD.FTZ R245, R0, -R245 ;  /* 0x800000f500f50221 */ /* 0x000fe20000010000 */
[----:B0-----:R-:W-:Y:S01]  /*3d80*/  @P3 FMUL.FTZ R162, R162, R251 ;  /* 0x000000fba2a23220 */ /* 0x001fe20000410000 */
[----:B------:R-:W-:-:S02]  /*3d90*/  SHF.L.U32 R244, R244, 0x10, RZ ;  /* 0x00000010f4f47819 */ /* 0x000fc400000006ff */
[C---:B------:R-:W-:Y:S02]  /*3da0*/  @P0 FFMA.FTZ R246, R185.reuse, R245, R246 ;  /* 0x000000f5b9f60223 */ /* 0x040fe400000100f6 */
[----:B------:R-:W-:Y:S01]  /*3db0*/  @P3 F2FP.BF16.F32.PACK_AB R162, RZ, R162 ;  /* 0x000000a2ffa2323e */ /* 0x000fe200000010ff */
[----:B------:R-:W-:Y:S02]  /*3dc0*/  @P0 FFMA.FTZ R244, R185, R247, R244 ;  /* 0x000000f7b9f40223 */ /* 0x000fe400000100f4 */
[----:B------:R-:W0:Y:S01]  /*3dd0*/  @P3 LDC R247, c[0x0][0x40c] ;  /* 0x00010300fff73b82 */ /* 0x000e220000000800 */
[----:B------:R-:W-:Y:S01]  /*3de0*/  @P3 PRMT R141, R162, 0x7610, R141 ;  /* 0x00007610a28d3816 */ /* 0x000fe2000000008d */
[----:B-1----:R-:W-:-:S06]  /*3df0*/  @P3 FMUL.FTZ R245, R250, R163 ;  /* 0x000000a3faf53220 */ /* 0x002fcc0000410000 */
[----:B------:R-:W1:Y:S01]  /*3e00*/  @P3 LDC R250, c[0x0][0x40c] ;  /* 0x00010300fffa3b82 */ /* 0x000e620000000800 */
[----:B------:R-:W-:Y:S01]  /*3e10*/  @P3 F2FP.BF16.F32.PACK_AB R245, RZ, R245 ;  /* 0x000000f5fff5323e */ /* 0x000fe200000010ff */
[----:B--2---:R-:W-:Y:S01]  /*3e20*/  @P3 FMUL.FTZ R161, R248, R161 ;  /* 0x000000a1f8a13220 */ /* 0x004fe20000410000 */
[----:B------:R-:W-:Y:S02]  /*3e30*/  @P0 FFMA.FTZ R248, R189, R166, R167 ;  /* 0x000000a6bdf80223 */ /* 0x000fe400000100a7 */
[----:B------:R-:W-:Y:S02]  /*3e40*/  @P3 PRMT R140, R245, 0x7610, R140 ;  /* 0x00007610f58c3816 */ /* 0x000fe4000000008c */
[----:B------:R-:W-:Y:S01]  /*3e50*/  @P0 FADD.FTZ R163, R187, -R248 ;  /* 0x800000f8bba30221 */ /* 0x000fe20000010000 */
[----:B------:R-:W-:Y:S02]  /*3e60*/  SHF.L.U32 R248, R139, 0x10, RZ ;  /* 0x000000108bf87819 */ /* 0x000fe400000006ff */
[----:B------:R-:W-:-:S02]  /*3e70*/  @P3 F2FP.BF16.F32.PACK_AB R249, RZ, R161 ;  /* 0x000000a1fff9323e */ /* 0x000fc400000010ff */
[----:B------:R-:W2:Y:S01]  /*3e80*/  @P3 LDC R161, c[0x0][0x40c] ;  /* 0x00010300ffa13b82 */ /* 0x000ea20000000800 */
[----:B------:R-:W-:Y:S01]  /*3e90*/  @P0 FFMA.FTZ R248, R185, R163, R248 ;  /* 0x000000a3b9f80223 */ /* 0x000fe200000100f8 */
[----:B0-----:R-:W-:Y:S01]  /*3ea0*/  @P3 FMUL.FTZ R247, R246, R247 ;  /* 0x000000f7f6f73220 */ /* 0x001fe20000410000 */
[----:B------:R-:W-:-:S04]  /*3eb0*/  @P3 PRMT R140, R140, 0x5410, R249 ;  /* 0x000054108c8c3816 */ /* 0x000fc800000000f9 */
[----:B------:R-:W-:Y:S01]  /*3ec0*/  @P3 F2FP.BF16.F32.PACK_AB R247, RZ, R247 ;  /* 0x000000f7fff7323e */ /* 0x000fe200000010ff */
[----:B------:R-:W0:Y:S01]  /*3ed0*/  @P3 LDC R163, c[0x0][0x40c] ;  /* 0x00010300ffa33b82 */ /* 0x000e220000000800 */
[----:B-1----:R-:W-:Y:S02]  /*3ee0*/  @P3 FMUL.FTZ R160, R160, R250 ;  /* 0x000000faa0a03220 */ /* 0x002fe40000410000 */
[----:B------:R-:W-:-:S03]  /*3ef0*/  @P3 PRMT R142, R247, 0x7610, R142 ;  /* 0x00007610f78e3816 */ /* 0x000fc6000000008e */
[----:B------:R-:W-:-:S04]  /*3f00*/  @P3 F2FP.BF16.F32.PACK_AB R160, RZ, R160 ;  /* 0x000000a0ffa0323e */ /* 0x000fc800000010ff */
[----:B------:R-:W-:Y:S01]  /*3f10*/  @P3 PRMT R141, R141, 0x5410, R160 ;  /* 0x000054108d8d3816 */ /* 0x000fe200000000a0 */
[----:B--2---:R-:W-:-:S05]  /*3f20*/  @P3 FMUL.FTZ R161, R248, R161 ;  /* 0x000000a1f8a13220 */ /* 0x004fca0000410000 */
[----:B------:R-:W-:Y:S01]  /*3f30*/  @P3 F2FP.BF16.F32.PACK_AB R161, RZ, R161 ;  /* 0x000000a1ffa1323e */ /* 0x000fe200000010ff */
[----:B0-----:R-:W-:-:S03]  /*3f40*/  @P3 FMUL.FTZ R163, R244, R163 ;  /* 0x000000a3f4a33220 */ /* 0x001fc60000410000 */
[----:B------:R-:W-:Y:S02]  /*3f50*/  @P3 PRMT R143, R161, 0x7610, R143 ;  /* 0x00007610a18f3816 */ /* 0x000fe4000000008f */
[----:B------:R-:W-:-:S04]  /*3f60*/  @P3 F2FP.BF16.F32.PACK_AB R163, RZ, R163 ;  /* 0x000000a3ffa3323e */ /* 0x000fc800000010ff */
[----:B------:R-:W-:Y:S01]  /*3f70*/  @P3 PRMT R142, R142, 0x5410, R163 ;  /* 0x000054108e8e3816 */ /* 0x000fe200000000a3 */
[----:B------:R-:W-:Y:S06]  /*3f80*/  @!P3 BRA `(.L_x_87) ;  /* 0x000000040048b947 */ /* 0x000fec0003800000 */
[----:B------:R-:W-:Y:S01]  /*3f90*/  PRMT R160, R139, 0x7632, R160 ;  /* 0x000076328ba07816 */ /* 0x000fe200000000a0 */
[----:B------:R-:W-:-:S03]  /*3fa0*/  @P0 FFMA.FTZ R162, R242, R166, R167 ;  /* 0x000000a6f2a20223 */ /* 0x000fc600000100a7 */
[----:B------:R-:W-:Y:S01]  /*3fb0*/  SHF.L.U32 R160, R160, 0x10, RZ ;  /* 0x00000010a0a07819 */ /* 0x000fe200000006ff */
[----:B------:R-:W-:-:S04]  /*3fc0*/  @P0 FADD.FTZ R162, R241, -R162 ;  /* 0x800000a2f1a20221 */ /* 0x000fc80000010000 */
[----:B------:R-:W-:-:S04]  /*3fd0*/  @P0 FFMA.FTZ R160, R185, R162, R160 ;  /* 0x000000a2b9a00223 */ /* 0x000fc800000100a0 */
[----:B------:R-:W-:-:S05]  /*3fe0*/  FMUL.FTZ R160, R160, UR15 ;  /* 0x0000000fa0a07c20 */ /* 0x000fca0008410000 */
[----:B------:R-:W-:-:S04]  /*3ff0*/  F2FP.BF16.F32.PACK_AB R160, RZ, R160 ;  /* 0x000000a0ffa0723e */ /* 0x000fc800000010ff */
[----:B------:R-:W-:Y:S01]  /*4000*/  PRMT R143, R143, 0x5410, R160 ;  /* 0x000054108f8f7816 */ /* 0x000fe200000000a0 */
[----:B------:R-:W-:Y:S06]  /*4010*/  BRA `(.L_x_87) ;  /* 0x0000000400247947 */ /* 0x000fec0003800000 */
.L_x_88:
[----:B------:R-:W-:Y:S01]  /*4020*/  ISETP.GT.AND P0, PT, R186, RZ, PT ;  /* 0x000000ffba00720c */ /* 0x000fe20003f04270 */
[-C--:B------:R-:W-:Y:S01]  /*4030*/  @P1 FFMA.FTZ R145, R3, R166.reuse, R167 ;  /* 0x000000a603911223 */ /* 0x080fe200000100a7 */
[----:B------:R-:W-:Y:S01]  /*4040*/  PRMT R146, R138, 0x7632, R146 ;  /* 0x000076328a927816 */ /* 0x000fe20000000092 */
[----:B------:R-:W0:Y:S01]  /*4050*/  @P3 LDC R251, c[0x0][0x40c] ;  /* 0x00010300fffb3b82 */ /* 0x000e220000000800 */
[C---:B------:R-:W-:Y:S01]  /*4060*/  SHF.L.U32 R252, R137.reuse, 0x10, RZ ;  /* 0x0000001089fc7819 */ /* 0x040fe200000006ff */
[----:B------:R-:W-:Y:S01]  /*4070*/  @P1 FADD.FTZ R145, R4, -R145 ;  /* 0x8000009104911221 */ /* 0x000fe20000010000 */
[----:B------:R-:W-:Y:S02]  /*4080*/  SHF.L.U32 R146, R146, 0x10, RZ ;  /* 0x0000001092927819 */ /* 0x000fe400000006ff */
[----:B------:R-:W-:Y:S02]  /*4090*/  SHF.L.U32 R144, R136, 0x10, RZ ;  /* 0x0000001088907819 */ /* 0x000fe400000006ff */
[----:B------:R-:W-:Y:S01]  /*40a0*/  PRMT R250, R137, 0x7632, R250 ;  /* 0x0000763289fa7816 */ /* 0x000fe200000000fa */
[----:B------:R-:W1:Y:S01]  /*40b0*/  @P3 LDC R245, c[0x0][0x40c] ;  /* 0x00010300fff53b82 */ /* 0x000e620000000800 */
[----:B------:R-:W-:Y:S01]  /*40c0*/  SHF.L.U32 R246, R139, 0x10, RZ ;  /* 0x000000108bf67819 */ /* 0x000fe200000006ff */
[-CC-:B------:R-:W-:Y:S01]  /*40d0*/  @P0 FFMA.FTZ R147, R228, R166.reuse, R167.reuse ;  /* 0x000000a6e4930223 */ /* 0x180fe200000100a7 */
[-CC-:B------:R-:W-:Y:S01]  /*40e0*/  @P0 FFMA.FTZ R162, R230, R166.reuse, R167.reuse ;  /* 0x000000a6e6a20223 */ /* 0x180fe200000100a7 */
[----:B------:R-:W-:Y:S01]  /*40f0*/  @P1 FFMA.FTZ R144, R185, R145, R144 ;  /* 0x00000091b9901223 */ /* 0x000fe20000010090 */
[-C--:B------:R-:W-:Y:S01]  /*4100*/  @P0 FFMA.FTZ R145, R5, R166.reuse, R167 ;  /* 0x000000a605910223 */ /* 0x080fe200000100a7 */
[----:B------:R-:W-:Y:S01]  /*4110*/  @P0 FADD.FTZ R147, R226, -R147 ;  /* 0x80000093e2930221 */ /* 0x000fe20000010000 */
[----:B------:R-:W-:Y:S01]  /*4120*/  SHF.L.U32 R250, R250, 0x10, RZ ;  /* 0x00000010fafa7819 */ /* 0x000fe200000006ff */
[----:B------:R-:W-:Y:S01]  /*4130*/  @P0 FADD.FTZ R162, R229, -R162 ;  /* 0x800000a2e5a20221 */ /* 0x000fe20000010000 */
[----:B------:R-:W-:Y:S01]  /*4140*/  @P0 FADD.FTZ R160, R0, -R145 ;  /* 0x8000009100a00221 */ /* 0x000fe20000010000 */
[----:B------:R-:W-:Y:S01]  /*4150*/  @P0 FFMA.FTZ R146, R185, R147, R146 ;  /* 0x00000093b9920223 */ /* 0x000fe20000010092 */
[--C-:B------:R-:W-:Y:S01]  /*4160*/  @P0 FFMA.FTZ R147, R7, R166, R167.reuse ;  /* 0x000000a607930223 */ /* 0x100fe200000100a7 */
[----:B------:R-:W-:Y:S01]  /*4170*/  SHF.L.U32 R145, R138, 0x10, RZ ;  /* 0x000000108a917819 */ /* 0x000fe200000006ff */
[----:B------:R-:W-:Y:S01]  /*4180*/  @P0 FFMA.FTZ R250, R185, R162, R250 ;  /* 0x000000a2b9fa0223 */ /* 0x000fe200000100fa */
[----:B------:R-:W-:Y:S01]  /*4190*/  @P0 FFMA.FTZ R162, R189, R166, R167 ;  /* 0x000000a6bda20223 */ /* 0x000fe200000100a7 */
[----:B------:R-:W-:Y:S01]  /*41a0*/  @P0 FADD.FTZ R147, R2, -R147 ;  /* 0x8000009302930221 */ /* 0x000fe20000010000 */
[----:B------:R-:W-:Y:S01]  /*41b0*/  PRMT R249, R136, 0x7632, R249 ;  /* 0x0000763288f97816 */ /* 0x000fe200000000f9 */
[----:B------:R-:W-:Y:S01]  /*41c0*/  @P0 FFMA.FTZ R145, R185, R160, R145 ;  /* 0x000000a0b9910223 */ /* 0x000fe20000010091 */
[----:B------:R-:W-:Y:S01]  /*41d0*/  @P0 FADD.FTZ R162, R187, -R162 ;  /* 0x800000a2bba20221 */ /* 0x000fe20000010000 */
[C---:B------:R-:W-:Y:S01]  /*41e0*/  @P0 FFMA.FTZ R252, R185.reuse, R147, R252 ;  /* 0x00000093b9fc0223 */ /* 0x040fe200000100fc */
[--C-:B------:R-:W-:Y:S01]  /*41f0*/  @P0 FFMA.FTZ R160, R202, R166, R167.reuse ;  /* 0x000000a6caa00223 */ /* 0x100fe200000100a7 */
[----:B------:R-:W2:Y:S01]  /*4200*/  @P3 LDC R147, c[0x0][0x40c] ;  /* 0x00010300ff933b82 */ /* 0x000ea20000000800 */
[----:B------:R-:W-:Y:S01]  /*4210*/  @P0 FFMA.FTZ R246, R185, R162, R246 ;  /* 0x000000a2b9f60223 */ /* 0x000fe200000100f6 */
[----:B------:R-:W-:Y:S01]  /*4220*/  SHF.L.U32 R249, R249, 0x10, RZ ;  /* 0x00000010f9f97819 */ /* 0x000fe200000006ff */
[----:B------:R-:W-:Y:S01]  /*4230*/  @P0 FADD.FTZ R160, R201, -R160 ;  /* 0x800000a0c9a00221 */ /* 0x000fe20000010000 */
[----:B------:R-:W-:Y:S01]  /*4240*/  @P0 FFMA.FTZ R162, R242, R166, R167 ;  /* 0x000000a6f2a20223 */ /* 0x000fe200000100a7 */
[----:B------:R-:W-:-:S02]  /*4250*/  PRMT R248, R139, 0x7632, R248 ;  /* 0x000076328bf87816 */ /* 0x000fc400000000f8 */
[----:B------:R-:W-:Y:S01]  /*4260*/  @P0 FFMA.FTZ R249, R185, R160, R249 ;  /* 0x000000a0b9f90223 */ /* 0x000fe200000100f9 */
[----:B------:R-:W-:Y:S01]  /*4270*/  @P0 FADD.FTZ R244, R241, -R162 ;  /* 0x800000a2f1f40221 */ /* 0x000fe20000010000 */
[----:B------:R-:W3:Y:S01]  /*4280*/  @P3 LDC R160, c[0x0][0x40c] ;  /* 0x00010300ffa03b82 */ /* 0x000ee20000000800 */
[----:B------:R-:W-:Y:S01]  /*4290*/  SHF.L.U32 R248, R248, 0x10, RZ ;  /* 0x00000010f8f87819 */ /* 0x000fe200000006ff */
[----:B-1----:R-:W-:-:S04]  /*42a0*/  @P3 FMUL.FTZ R245, R249, R245 ;  /* 0x000000f5f9f53220 */ /* 0x002fc80000410000 */
[----:B------:R-:W-:Y:S01]  /*42b0*/  @P0 FFMA.FTZ R248, R185, R244, R248 ;  /* 0x000000f4b9f80223 */ /* 0x000fe200000100f8 */
[----:B0-----:R-:W-:Y:S01]  /*42c0*/  @P3 FMUL.FTZ R244, R144, R251 ;  /* 0x000000fb90f43220 */ /* 0x001fe20000410000 */
[----:B------:R-:W0:Y:S01]  /*42d0*/  @P3 LDC R162, c[0x0][0x40c] ;  /* 0x00010300ffa23b82 */ /* 0x000e220000000800 */
[----:B------:R-:W-:Y:S02]  /*42e0*/  F2FP.BF16.F32.PACK_AB R144, R249, R144 ;  /* 0x00000090f990723e */ /* 0x000fe400000010ff */
[----:B------:R-:W-:Y:S02]  /*42f0*/  @P3 F2FP.BF16.F32.PACK_AB R245, RZ, R245 ;  /* 0x000000f5fff5323e */ /* 0x000fe400000010ff */
[----:B------:R-:W-:Y:S01]  /*4300*/  @P3 F2FP.BF16.F32.PACK_AB R244, RZ, R244 ;  /* 0x000000f4fff4323e */ /* 0x000fe200000010ff */
[----:B--2---:R-:W-:Y:S02]  /*4310*/  @P3 FMUL.FTZ R161, R146, R147 ;  /* 0x0000009392a13220 */ /* 0x004fe40000410000 */
[----:B------:R-:W1:Y:S01]  /*4320*/  @P3 LDC R163, c[0x0][0x40c] ;  /* 0x00010300ffa33b82 */ /* 0x000e620000000800 */
[----:B------:R-:W-:-:S02]  /*4330*/  @P3 PRMT R140, R244, 0x7610, R140 ;  /* 0x00007610f48c3816 */ /* 0x000fc4000000008c */
[----:B------:R-:W-:Y:S02]  /*4340*/  F2FP.BF16.F32.PACK_AB R146, R146, R145 ;  /* 0x000000919292723e */ /* 0x000fe400000010ff */
[----:B------:R-:W-:Y:S02]  /*4350*/  @P3 F2FP.BF16.F32.PACK_AB R161, RZ, R161 ;  /* 0x000000a1ffa1323e */ /* 0x000fe400000010ff */
[----:B------:R-:W-:Y:S01]  /*4360*/  @P3 PRMT R140, R140, 0x5410, R245 ;  /* 0x000054108c8c3816 */ /* 0x000fe200000000f5 */
[----:B------:R-:W2:Y:S01]  /*4370*/  @P3 LDC R147, c[0x0][0x40c] ;  /* 0x00010300ff933b82 */ /* 0x000ea20000000800 */
[----:B---3--:R-:W-:Y:S01]  /*4380*/  @P3 FMUL.FTZ R160, R145, R160 ;  /* 0x000000a091a03220 */ /* 0x008fe20000410000 */
[----:B------:R-:W-:-:S04]  /*4390*/  F2FP.BF16.F32.PACK_AB R145, R250, R252 ;  /* 0x000000fcfa91723e */ /* 0x000fc800000010ff */
[----:B------:R-:W-:Y:S02]  /*43a0*/  @P3 F2FP.BF16.F32.PACK_AB R160, RZ, R160 ;  /* 0x000000a0ffa0323e */ /* 0x000fe400000010ff */
[----:B------:R-:W3:Y:S01]  /*43b0*/  @P3 LDC R247, c[0x0][0x40c] ;  /* 0x00010300fff73b82 */ /* 0x000ee20000000800 */
[----:B0-----:R-:W-:Y:S01]  /*43c0*/  @P3 FMUL.FTZ R162, R252, R162 ;  /* 0x000000a2fca23220 */ /* 0x001fe20000410000 */
[----:B------:R-:W-:-:S04]  /*43d0*/  @P3 PRMT R142, R160, 0x7610, R142 ;  /* 0x00007610a08e3816 */ /* 0x000fc8000000008e */
[----:B------:R-:W-:Y:S01]  /*43e0*/  @P3 F2FP.BF16.F32.PACK_AB R162, RZ, R162 ;  /* 0x000000a2ffa2323e */ /* 0x000fe200000010ff */
[----:B-1----:R-:W-:Y:S01]  /*43f0*/  @P3 FMUL.FTZ R163, R250, R163 ;  /* 0x000000a3faa33220 */ /* 0x002fe20000410000 */
[----:B------:R-:W-:Y:S02]  /*4400*/  @P3 PRMT R142, R142, 0x5410, R161 ;  /* 0x000054108e8e3816 */ /* 0x000fe400000000a1 */
[----:B------:R-:W-:Y:S02]  /*4410*/  @P3 PRMT R141, R162, 0x7610, R141 ;  /* 0x00007610a28d3816 */ /* 0x000fe4000000008d */
[----:B------:R-:W-:Y:S01]  /*4420*/  @P3 F2FP.BF16.F32.PACK_AB R163, RZ, R163 ;  /* 0x000000a3ffa3323e */ /* 0x000fe200000010ff */
[----:B--2---:R-:W-:Y:S01]  /*4430*/  @P3 FMUL.FTZ R249, R246, R147 ;  /* 0x00000093f6f93220 */ /* 0x004fe20000410000 */
[----:B------:R-:W-:Y:S02]  /*4440*/  F2FP.BF16.F32.PACK_AB R147, R248, R246 ;  /* 0x000000f6f893723e */ /* 0x000fe400000010ff */
[----:B------:R-:W-:-:S02]  /*4450*/  @P3 PRMT R141, R141, 0x5410, R163 ;  /* 0x000054108d8d3816 */ /* 0x000fc400000000a3 */
[----:B------:R-:W-:Y:S01]  /*4460*/  @P3 F2FP.BF16.F32.PACK_AB R249, RZ, R249 ;  /* 0x000000f9fff9323e */ /* 0x000fe200000010ff */
[----:B---3--:R-:W-:-:S03]  /*4470*/  @P3 FMUL.FTZ R247, R248, R247 ;  /* 0x000000f7f8f73220 */ /* 0x008fc60000410000 */
[----:B------:R-:W-:Y:S02]  /*4480*/  @P3 PRMT R143, R249, 0x7610, R143 ;  /* 0x00007610f98f3816 */ /* 0x000fe4000000008f */
[----:B------:R-:W-:-:S04]  /*4490*/  @P3 F2FP.BF16.F32.PACK_AB R247, RZ, R247 ;  /* 0x000000f7fff7323e */ /* 0x000fc800000010ff */
[----:B------:R-:W-:-:S07]  /*44a0*/  @P3 PRMT R143, R143, 0x5410, R247 ;  /* 0x000054108f8f3816 */ /* 0x000fce00000000f7 */
.L_x_87:
[----:B------:R-:W-:Y:S01]  /*44b0*/  ISETP.NE.U32.AND P0, PT, RZ, UR4, PT ;  /* 0x00000004ff007c0c */ /* 0x000fe2000bf05070 */
[----:B------:R-:W0:Y:S03]  /*44c0*/  @P3 LDC.64 R160, c[0x0][0x468] ;  /* 0x00011a00ffa03b82 */ /* 0x000e260000000a00 */
[----:B------:R-:W-:-:S13]  /*44d0*/  ISETP.NE.AND.EX P0, PT, RZ, UR5, PT, P0 ;  /* 0x00000005ff007c0c */ /* 0x000fda000bf05300 */
[----:B------:R-:W1:Y:S01]  /*44e0*/  @P0 LDC.64 R162, c[0x0][0x478] ;  /* 0x00011e00ffa20b82 */ /* 0x000e620000000a00 */
[C---:B0-----:R-:W-:Y:S01]  /*44f0*/  @P3 IMAD.WIDE.U32 R160, R165.reuse, 0x10, R160 ;  /* 0x00000010a5a03825 */ /* 0x041fe200078e00a0 */
[----:B------:R-:W-:-:S03]  /*4500*/  IADD3 R165, PT, PT, R165, 0x80, RZ ;  /* 0x00000080a5a57810 */ /* 0x000fc60007ffe0ff */
[C---:B-1----:R-:W-:Y:S01]  /*4510*/  @P0 IMAD.WIDE.U32 R162, R243.reuse, 0x10, R162 ;  /* 0x00000010f3a20825 */ /* 0x042fe200078e00a2 */
[----:B------:R-:W-:-:S04]  /*4520*/  IADD3 R243, PT, PT, R243, 0x80, RZ ;  /* 0x00000080f3f37810 */ /* 0x000fc80007ffe0ff */
[----:B------:R0:W-:Y:S04]  /*4530*/  @P0 STG.E.128 desc[UR10][R162.64], R144 ;  /* 0x00000090a2000986 */ /* 0x0001e8000c101d0a */
[----:B------:R0:W-:Y:S02]  /*4540*/  @P3 STG.E.128 desc[UR10][R160.64], R140 ;  /* 0x0000008ca0003986 */ /* 0x0001e4000c101d0a */
.L_x_77:
[----:B------:R-:W-:Y:S05]  /*4550*/  BSYNC.RECONVERGENT B0 ;  /* 0x0000000000007941 */ /* 0x000fea0003800200 */
.L_x_76:
[----:B------:R-:W-:Y:S01]  /*4560*/  ISETP.GE.U32.AND P0, PT, R28, 0x100, PT ;  /* 0x000001001c00780c */ /* 0x000fe20003f06070 */
[----:B------:R-:W-:-:S12]  /*4570*/  BSSY.RECONVERGENT B0, `(.L_x_89) ;  /* 0x0000133000007945 */ /* 0x000fd80003800200 */
[----:B------:R-:W-:Y:S05]  /*4580*/  @!P0 BRA `(.L_x_90) ;  /* 0x0000001000c48947 */ /* 0x000fea0003800000 */
[----:B------:R-:W-:-:S04]  /*4590*/  UISETP.NE.U32.AND UP0, UPT, UR12, URZ, UPT ;  /* 0x000000ff0c00728c */ /* 0x000fc8000bf05070 */
[----:B------:R-:W-:-:S09]  /*45a0*/  UISETP.NE.AND.EX UP0, UPT, UR13, URZ, UPT, UP0 ;  /* 0x000000ff0d00728c */ /* 0x000fd2000bf05300 */
[----:B------:R-:W-:Y:S05]  /*45b0*/  BRA.U !UP0, `(.L_x_91) ;  /* 0x0000000908507547 */ /* 0x000fea000b800000 */
[----:B------:R-:W-:-:S04]  /*45c0*/  UISETP.NE.U32.AND UP0, UPT, UR6, URZ, UPT ;  /* 0x000000ff0600728c */ /* 0x000fc8000bf05070 */
[----:B------:R-:W-:-:S06]  /*45d0*/  UISETP.NE.AND.EX UP0, UPT, UR7, URZ, UPT, UP0 ;  /* 0x000000ff0700728c */ /* 0x000fcc000bf05300 */
[----:B------:R-:W-:-:S13]  /*45e0*/  PLOP3.LUT P1, PT, PT, PT, UP0, 0x80, 0x8 ;  /* 0x000000000008781c */ /* 0x000fda0003f2f008 */
[----:B------:R-:W-:Y:S05]  /*45f0*/  @!P1 BRA `(.L_x_92) ;  /* 0x0000000400289947 */ /* 0x000fea0003800000 */
[----:B------:R-:W-:Y:S01]  /*4600*/  ISETP.GT.AND P2, PT, R186, RZ, PT ;  /* 0x000000ffba00720c */ /* 0x000fe20003f44270 */
[----:B0-----:R-:W0:Y:S01]  /*4610*/  @P3 LDC R162, c[0x0][0x40c] ;  /* 0x00010300ffa23b82 */ /* 0x001e220000000800 */
[----:B------:R-:W-:Y:S02]  /*4620*/  PRMT R146, R50, 0x7632, R146 ;  /* 0x0000763232927816 */ /* 0x000fe40000000092 */
[C---:B------:R-:W-:Y:S02]  /*4630*/  PRMT R250, R49.reuse, 0x7632, R250 ;  /* 0x0000763231fa7816 */ /* 0x040fe400000000fa */
[----:B------:R-:W-:Y:S02]  /*4640*/  SHF.L.U32 R146, R146, 0x10, RZ ;  /* 0x0000001092927819 */ /* 0x000fe400000006ff */
[----:B------:R-:W-:Y:S01]  /*4650*/  SHF.L.U32 R252, R49, 0x10, RZ ;  /* 0x0000001031fc7819 */ /* 0x000fe200000006ff */
[----:B------:R-:W1:Y:S01]  /*4660*/  @P3 LDC R249, c[0x0][0x40c] ;  /* 0x00010300fff93b82 */ /* 0x000e620000000800 */
[----:B------:R-:W-:-:S02]  /*4670*/  SHF.L.U32 R250, R250, 0x10, RZ ;  /* 0x00000010fafa7819 */ /* 0x000fc400000006ff */
[----:B------:R-:W-:Y:S01]  /*4680*/  PRMT R244, R48, 0x7632, R244 ;  /* 0x0000763230f47816 */ /* 0x000fe200000000f4 */
[-CC-:B------:R-:W-:Y:S01]  /*4690*/  @P2 FFMA.FTZ R160, R220, R166.reuse, R167.reuse ;  /* 0x000000a6dca02223 */ /* 0x180fe200000100a7 */
[-C--:B------:R-:W-:Y:S01]  /*46a0*/  @P2 FFMA.FTZ R145, R171, R166.reuse, R167 ;  /* 0x000000a6ab912223 */ /* 0x080fe200000100a7 */
[----:B------:R-:W-:Y:S02]  /*46b0*/  SHF.L.U32 R248, R48, 0x10, RZ ;  /* 0x0000001030f87819 */ /* 0x000fe400000006ff */
[----:B------:R-:W-:Y:S01]  /*46c0*/  @P2 FADD.FTZ R147, R225, -R160 ;  /* 0x800000a0e1932221 */ /* 0x000fe20000010000 */
[----:B------:R-:W-:Y:S01]  /*46d0*/  @P2 FADD.FTZ R144, R172, -R145 ;  /* 0x80000091ac902221 */ /* 0x000fe20000010000 */
[----:B------:R-:W-:Y:S01]  /*46e0*/  SHF.L.U32 R145, R50, 0x10, RZ ;  /* 0x0000001032917819 */ /* 0x000fe200000006ff */
[----:B------:R-:W2:Y:S01]  /*46f0*/  @P3 LDC R163, c[0x0][0x40c] ;  /* 0x00010300ffa33b82 */ /* 0x000ea20000000800 */
[----:B------:R-:W-:Y:S01]  /*4700*/  @P2 FFMA.FTZ R146, R185, R147, R146 ;  /* 0x00000093b9922223 */ /* 0x000fe20000010092 */
[----:B------:R-:W-:Y:S01]  /*4710*/  @P2 FFMA.FTZ R147, R169, R166, R167 ;  /* 0x000000a6a9932223 */ /* 0x000fe200000100a7 */
[----:B------:R-:W-:Y:S01]  /*4720*/  SHF.L.U32 R244, R244, 0x10, RZ ;  /* 0x00000010f4f47819 */ /* 0x000fe200000006ff */
[----:B------:R-:W-:Y:S01]  /*4730*/  @P2 FFMA.FTZ R145, R185, R144, R145 ;  /* 0x00000090b9912223 */ /* 0x000fe20000010091 */
[-C--:B------:R-:W-:Y:S01]  /*4740*/  @P2 FFMA.FTZ R144, R222, R166.reuse, R167 ;  /* 0x000000a6de902223 */ /* 0x080fe200000100a7 */
[----:B------:R-:W-:Y:S01]  /*4750*/  @P2 FADD.FTZ R147, R170, -R147 ;  /* 0x80000093aa932221 */ /* 0x000fe20000010000 */
[----:B------:R-:W-:Y:S01]  /*4760*/  SHF.L.U32 R246, R51, 0x10, RZ ;  /* 0x0000001033f67819 */ /* 0x000fe200000006ff */
[----:B------:R-:W3:Y:S01]  /*4770*/  @P3 LDC R245, c[0x0][0x40c] ;  /* 0x00010300fff53b82 */ /* 0x000ee20000000800 */
[----:B------:R-:W-:Y:S01]  /*4780*/  @P2 FADD.FTZ R161, R227, -R144 ;  /* 0x80000090e3a12221 */ /* 0x000fe20000010000 */
[----:B------:R-:W-:Y:S01]  /*4790*/  @P2 FFMA.FTZ R252, R185, R147, R252 ;  /* 0x00000093b9fc2223 */ /* 0x000fe200000100fc */
[-CC-:B------:R-:W-:Y:S01]  /*47a0*/  @P2 FFMA.FTZ R144, R200, R166.reuse, R167.reuse ;  /* 0x000000a6c8902223 */ /* 0x180fe200000100a7 */
[-C--:B------:R-:W-:Y:S01]  /*47b0*/  @P2 FFMA.FTZ R147, R31, R166.reuse, R167 ;  /* 0x000000a61f932223 */ /* 0x080fe200000100a7 */
[----:B------:R-:W-:Y:S01]  /*47c0*/  @P2 FFMA.FTZ R250, R185, R161, R250 ;  /* 0x000000a1b9fa2223 */ /* 0x000fe200000100fa */
[----:B------:R-:W-:Y:S01]  /*47d0*/  PRMT R160, R51, 0x7632, R160 ;  /* 0x0000763233a07816 */ /* 0x000fe200000000a0 */
[----:B------:R-:W-:Y:S01]  /*47e0*/  @P2 FADD.FTZ R161, R199, -R144 ;  /* 0x80000090c7a12221 */ /* 0x000fe20000010000 */
[----:B------:R-:W-:Y:S01]  /*47f0*/  @P2 FADD.FTZ R147, R168, -R147 ;  /* 0x80000093a8932221 */ /* 0x000fe20000010000 */
[----:B------:R-:W4:Y:S01]  /*4800*/  @P3 LDC R144, c[0x0][0x40c] ;  /* 0x00010300ff903b82 */ /* 0x000f220000000800 */
[----:B------:R-:W-:Y:S01]  /*4810*/  SHF.L.U32 R160, R160, 0x10, RZ ;  /* 0x00000010a0a07819 */ /* 0x000fe200000006ff */
[C---:B------:R-:W-:Y:S01]  /*4820*/  @P2 FFMA.FTZ R244, R185.reuse, R161, R244 ;  /* 0x000000a1b9f42223 */ /* 0x040fe200000100f4 */
[----:B------:R-:W-:Y:S01]  /*4830*/  @P2 FFMA.FTZ R248, R185, R147, R248 ;  /* 0x00000093b9f82223 */ /* 0x000fe200000100f8 */
[----:B------:R-:W-:Y:S01]  /*4840*/  @P2 FFMA.FTZ R147, R191, R166, R167 ;  /* 0x000000a6bf932223 */ /* 0x000fe200000100a7 */
[----:B--2---:R-:W-:-:S03]  /*4850*/  @P3 FMUL.FTZ R163, R250, R163 ;  /* 0x000000a3faa33220 */ /* 0x004fc60000410000 */
[----:B------:R-:W2:Y:S01]  /*4860*/  @P3 LDC R161, c[0x0][0x40c] ;  /* 0x00010300ffa13b82 */ /* 0x000ea20000000800 */
[----:B------:R-:W-:Y:S01]  /*4870*/  @P2 FADD.FTZ R147, R188, -R147 ;  /* 0x80000093bc932221 */ /* 0x000fe20000010000 */
[----:B------:R-:W-:-:S03]  /*4880*/  @P3 F2FP.BF16.F32.PACK_AB R163, RZ, R163 ;  /* 0x000000a3ffa3323e */ /* 0x000fc600000010ff */
[----:B------:R-:W-:Y:S01]  /*4890*/  @P2 FFMA.FTZ R246, R185, R147, R246 ;  /* 0x00000093b9f62223 */ /* 0x000fe200000100f6 */
[----:B------:R-:W-:Y:S01]  /*48a0*/  @P2 FFMA.FTZ R147, R236, R166, R167 ;  /* 0x000000a6ec932223 */ /* 0x000fe200000100a7 */
[----:B---3--:R-:W-:Y:S01]  /*48b0*/  @P3 FMUL.FTZ R245, R244, R245 ;  /* 0x000000f5f4f53220 */ /* 0x008fe20000410000 */
[----:B------:R-:W3:Y:S02]  /*48c0*/  @P3 LDC R247, c[0x0][0x40c] ;  /* 0x00010300fff73b82 */ /* 0x000ee40000000800 */
[----:B------:R-:W-:Y:S02]  /*48d0*/  @P2 FADD.FTZ R147, R239, -R147 ;  /* 0x80000093ef932221 */ /* 0x000fe40000010000 */
[----:B------:R-:W-:Y:S02]  /*48e0*/  @P3 F2FP.BF16.F32.PACK_AB R245, RZ, R245 ;  /* 0x000000f5fff5323e */ /* 0x000fe400000010ff */
[----:B------:R-:W-:Y:S01]  /*48f0*/  @P2 FFMA.FTZ R160, R185, R147, R160 ;  /* 0x00000093b9a02223 */ /* 0x000fe200000100a0 */
[----:B0-----:R-:W-:Y:S01]  /*4900*/  @P3 FMUL.FTZ R147, R145, R162 ;  /* 0x000000a291933220 */ /* 0x001fe20000410000 */
[----:B-1----:R-:W-:Y:S01]  /*4910*/  @P3 FMUL.FTZ R162, R252, R249 ;  /* 0x000000f9fca23220 */ /* 0x002fe20000410000 */
[----:B----4-:R-:W-:Y:S01]  /*4920*/  @P3 FMUL.FTZ R249, R248, R144 ;  /* 0x00000090f8f93220 */ /* 0x010fe20000410000 */
[----:B------:R-:W-:-:S02]  /*4930*/  F2FP.BF16.F32.PACK_AB R144, R244, R248 ;  /* 0x000000f8f490723e */ /* 0x000fc400000010ff */
[----:B------:R-:W-:Y:S02]  /*4940*/  @P3 F2FP.BF16.F32.PACK_AB R147, RZ, R147 ;  /* 0x00000093ff93323e */ /* 0x000fe400000010ff */
[----:B------:R-:W-:Y:S01]  /*4950*/  @P3 F2FP.BF16.F32.PACK_AB R162, RZ, R162 ;  /* 0x000000a2ffa2323e */ /* 0x000fe200000010ff */
[----:B--2---:R-:W-:Y:S01]  /*4960*/  @P3 FMUL.FTZ R161, R146, R161 ;  /* 0x000000a192a13220 */ /* 0x004fe20000410000 */
[----:B------:R-:W-:Y:S02]  /*4970*/  @P3 F2FP.BF16.F32.PACK_AB R249, RZ, R249 ;  /* 0x000000f9fff9323e */ /* 0x000fe400000010ff */
[----:B------:R-:W-:Y:S02]  /*4980*/  @P3 PRMT R142, R147, 0x7610, R142 ;  /* 0x00007610938e3816 */ /* 0x000fe4000000008e */
[----:B------:R-:W-:Y:S02]  /*4990*/  @P3 F2FP.BF16.F32.PACK_AB R161, RZ, R161 ;  /* 0x000000a1ffa1323e */ /* 0x000fe400000010ff */
[----:B------:R-:W-:Y:S01]  /*49a0*/  @P3 PRMT R141, R162, 0x7610, R141 ;  /* 0x00007610a28d3816 */ /* 0x000fe2000000008d */
[----:B---3--:R-:W-:Y:S01]  /*49b0*/  @P3 FMUL.FTZ R247, R246, R247 ;  /* 0x000000f7f6f73220 */ /* 0x008fe20000410000 */
[----:B------:R-:W-:-:S02]  /*49c0*/  @P3 PRMT R140, R249, 0x7610, R140 ;  /* 0x00007610f98c3816 */ /* 0x000fc4000000008c */
[----:B------:R-:W-:Y:S02]  /*49d0*/  F2FP.BF16.F32.PACK_AB R146, R146, R145 ;  /* 0x000000919292723e */ /* 0x000fe400000010ff */
[----:B------:R-:W-:Y:S02]  /*49e0*/  @P3 F2FP.BF16.F32.PACK_AB R247, RZ, R247 ;  /* 0x000000f7fff7323e */ /* 0x000fe400000010ff */
[----:B------:R-:W-:Y:S02]  /*49f0*/  F2FP.BF16.F32.PACK_AB R145, R250, R252 ;  /* 0x000000fcfa91723e */ /* 0x000fe400000010ff */
[----:B------:R-:W-:Y:S02]  /*4a00*/  @P3 PRMT R142, R142, 0x5410, R161 ;  /* 0x000054108e8e3816 */ /* 0x000fe400000000a1 */
[----:B------:R-:W-:Y:S02]  /*4a10*/  @P3 PRMT R141, R141, 0x5410, R163 ;  /* 0x000054108d8d3816 */ /* 0x000fe400000000a3 */
[----:B------:R-:W-:-:S02]  /*4a20*/  @P3 PRMT R140, R140, 0x5410, R245 ;  /* 0x000054108c8c3816 */ /* 0x000fc400000000f5 */
[----:B------:R-:W-:Y:S02]  /*4a30*/  @P3 PRMT R143, R247, 0x7610, R143 ;  /* 0x00007610f78f3816 */ /* 0x000fe4000000008f */
[----:B------:R-:W-:Y:S01]  /*4a40*/  F2FP.BF16.F32.PACK_AB R147, R160, R246 ;  /* 0x000000f6a093723e */ /* 0x000fe200000010ff */
[----:B------:R-:W-:Y:S06]  /*4a50*/  @!P3 BRA `(.L_x_93) ;  /* 0x0000000c0070b947 */ /* 0x000fec0003800000 */
[----:B------:R-:W-:-:S05]  /*4a60*/  FMUL.FTZ R160, R160, UR15 ;  /* 0x0000000fa0a07c20 */ /* 0x000fca0008410000 */
[----:B------:R-:W-:-:S04]  /*4a70*/  F2FP.BF16.F32.PACK_AB R160, RZ, R160 ;  /* 0x000000a0ffa0723e */ /* 0x000fc800000010ff */
[----:B------:R-:W-:Y:S01]  /*4a80*/  PRMT R143, R143, 0x5410, R160 ;  /* 0x000054108f8f7816 */ /* 0x000fe200000000a0 */
[----:B------:R-:W-:Y:S06]  /*4a90*/  BRA `(.L_x_93) ;  /* 0x0000000c00607947 */ /* 0x000fec0003800000 */
.L_x_92:
[----:B------:R-:W-:Y:S01]  /*4aa0*/  ISETP.GT.AND P2, PT, R186, RZ, PT ;  /* 0x000000ffba00720c */ /* 0x000fe20003f44270 */
[----:B------:R-:W1:Y:S01]  /*4ab0*/  @P3 LDC R251, c[0x0][0x40c] ;  /* 0x00010300fffb3b82 */ /* 0x000e620000000800 */
[C---:B------:R-:W-:Y:S02]  /*4ac0*/  PRMT R248, R48.reuse, 0x7632, R248 ;  /* 0x0000763230f87816 */ /* 0x040fe400000000f8 */
[----:B------:R-:W-:Y:S02]  /*4ad0*/  SHF.L.U32 R250, R48, 0x10, RZ ;  /* 0x0000001030fa7819 */ /* 0x000fe400000006ff */
[----:B------:R-:W-:Y:S02]  /*4ae0*/  SHF.L.U32 R248, R248, 0x10, RZ ;  /* 0x00000010f8f87819 */ /* 0x000fe400000006ff */
[----:B0-----:R-:W-:-:S05]  /*4af0*/  SHF.L.U32 R162, R49, 0x10, RZ ;  /* 0x0000001031a27819 */ /* 0x001fca00000006ff */
        /* <DEDUP_REMOVED lines=10> */
[----:B------:R-:W-:Y:S01]  /*4ba0*/  @P2 FFMA.FTZ R248, R185, R163, R248 ;  /* 0x000000a3b9f82223 */ /* 0x000fe200000100f8 */
[----:B------:R-:W-:Y:S01]  /*4bb0*/  SHF.L.U32 R160, R160, 0x10, RZ ;  /* 0x00000010a0a07819 */ /* 0x000fe200000006ff */
[----:B------:R-:W0:Y:S01]  /*4bc0*/  @P3 LDC R163, c[0x0][0x40c] ;  /* 0x00010300ffa33b82 */ /* 0x000e220000000800 */
[----:B------:R-:W-:Y:S01]  /*4bd0*/  @P2 FADD.FTZ R244, R170, -R161 ;  /* 0x800000a1aaf42221 */ /* 0x000fe20000010000 */
[C---:B------:R-:W-:Y:S01]  /*4be0*/  SHF.L.U32 R246, R50.reuse, 0x10, RZ ;  /* 0x0000001032f67819 */ /* 0x040fe200000006ff */
[----:B------:R-:W-:Y:S01]  /*4bf0*/  @P2 FADD.FTZ R247, R225, -R252 ;  /* 0x800000fce1f72221 */ /* 0x000fe20000010000 */
[----:B------:R-:W-:Y:S01]  /*4c00*/  @P2 FFMA.FTZ R160, R185, R245, R160 ;  /* 0x000000f5b9a02223 */ /* 0x000fe200000100a0 */
[----:B------:R-:W-:Y:S01]  /*4c10*/  @P2 FFMA.FTZ R245, R171, R166, R167 ;  /* 0x000000a6abf52223 */ /* 0x000fe200000100a7 */
[----:B------:R-:W-:Y:S01]  /*4c20*/  @P2 FFMA.FTZ R162, R185, R244, R162 ;  /* 0x000000f4b9a22223 */ /* 0x000fe200000100a2 */
[----:B------:R-:W-:Y:S01]  /*4c30*/  PRMT R244, R50, 0x7632, R244 ;  /* 0x0000763232f47816 */ /* 0x000fe200000000f4 */
[----:B------:R-:W2:Y:S01]  /*4c40*/  @P3 LDC R161, c[0x0][0x40c] ;  /* 0x00010300ffa13b82 */ /* 0x000ea20000000800 */
[----:B------:R-:W-:Y:S01]  /*4c50*/  @P2 FADD.FTZ R245, R172, -R245 ;  /* 0x800000f5acf52221 */ /* 0x000fe20000010000 */
[----:B-1----:R-:W-:Y:S01]  /*4c60*/  @P3 FMUL.FTZ R162, R162, R251 ;  /* 0x000000fba2a23220 */ /* 0x002fe20000410000 */
[----:B------:R-:W-:-:S02]  /*4c70*/  SHF.L.U32 R244, R244, 0x10, RZ ;  /* 0x00000010f4f47819 */ /* 0x000fc400000006ff */
[C---:B------:R-:W-:Y:S02]  /*4c80*/  @P2 FFMA.FTZ R246, R185.reuse, R245, R246 ;  /* 0x000000f5b9f62223 */ /* 0x040fe400000100f6 */
[----:B------:R-:W-:Y:S01]  /*4c90*/  @P3 F2FP.BF16.F32.PACK_AB R162, RZ, R162 ;  /* 0x000000a2ffa2323e */ /* 0x000fe200000010ff */
[----:B------:R-:W-:Y:S02]  /*4ca0*/  @P2 FFMA.FTZ R244, R185, R247, R244 ;  /* 0x000000f7b9f42223 */ /* 0x000fe400000100f4 */
[----:B------:R-:W1:Y:S01]  /*4cb0*/  @P3 LDC R247, c[0x0][0x40c] ;  /* 0x00010300fff73b82 */ /* 0x000e620000000800 */
[----:B------:R-:W-:Y:S01]  /*4cc0*/  @P3 PRMT R141, R162, 0x7610, R141 ;  /* 0x00007610a28d3816 */ /* 0x000fe2000000008d */
[----:B0-----:R-:W-:Y:S01]  /*4cd0*/  @P3 FMUL.FTZ R245, R250, R163 ;  /* 0x000000a3faf53220 */ /* 0x001fe20000410000 */
[----:B------:R-:W-:-:S05]  /*4ce0*/  @P2 FFMA.FTZ R163, R191, R166, R167 ;  /* 0x000000a6bfa32223 */ /* 0x000fca00000100a7 */
[----:B------:R-:W0:Y:S01]  /*4cf0*/  @P3 LDC R250, c[0x0][0x40c] ;  /* 0x00010300fffa3b82 */ /* 0x000e220000000800 */
[----:B------:R-:W-:Y:S01]  /*4d00*/  @P2 FADD.FTZ R163, R188, -R163 ;  /* 0x800000a3bca32221 */ /* 0x000fe20000010000 */
[----:B------:R-:W-:Y:S01]  /*4d10*/  @P3 F2FP.BF16.F32.PACK_AB R245, RZ, R245 ;  /* 0x000000f5fff5323e */ /* 0x000fe200000010ff */
[----:B--2---:R-:W-:Y:S01]  /*4d20*/  @P3 FMUL.FTZ R161, R248, R161 ;  /* 0x000000a1f8a13220 */ /* 0x004fe20000410000 */
[----:B------:R-:W-:Y:S02]  /*4d30*/  SHF.L.U32 R248, R51, 0x10, RZ ;  /* 0x0000001033f87819 */ /* 0x000fe400000006ff */
[----:B------:R-:W-:Y:S02]  /*4d40*/  @P3 PRMT R140, R245, 0x7610, R140 ;  /* 0x00007610f58c3816 */ /* 0x000fe4000000008c */
[----:B------:R-:W-:Y:S01]  /*4d50*/  @P3 F2FP.BF16.F32.PACK_AB R249, RZ, R161 ;  /* 0x000000a1fff9323e */ /* 0x000fe200000010ff */
[----:B------:R-:W-:Y:S01]  /*4d60*/  @P2 FFMA.FTZ R248, R185, R163, R248 ;  /* 0x000000a3b9f82223 */ /* 0x000fe200000100f8 */
[----:B------:R-:W2:Y:S02]  /*4d70*/  @P3 LDC R161, c[0x0][0x40c] ;  /* 0x00010300ffa13b82 */ /* 0x000ea40000000800 */
[----:B------:R-:W-:Y:S01]  /*4d80*/  @P3 PRMT R140, R140, 0x5410, R249 ;  /* 0x000054108c8c3816 */ /* 0x000fe200000000f9 */
[----:B-1----:R-:W-:-:S05]  /*4d90*/  @P3 FMUL.FTZ R247, R246, R247 ;  /* 0x000000f7f6f73220 */ /* 0x002fca0000410000 */
[----:B------:R-:W1:Y:S01]  /*4da0*/  @P3 LDC R163, c[0x0][0x40c] ;  /* 0x00010300ffa33b82 */ /* 0x000e620000000800 */
[----:B------:R-:W-:Y:S01]  /*4db0*/  @P3 F2FP.BF16.F32.PACK_AB R247, RZ, R247 ;  /* 0x000000f7fff7323e */ /* 0x000fe200000010ff */
[----:B0-----:R-:W-:-:S03]  /*4dc0*/  @P3 FMUL.FTZ R160, R160, R250 ;  /* 0x000000faa0a03220 */ /* 0x001fc60000410000 */
[----:B------:R-:W-:Y:S02]  /*4dd0*/  @P3 PRMT R142, R247, 0x7610, R142 ;  /* 0x00007610f78e3816 */ /* 0x000fe4000000008e */
[----:B------:R-:W-:-:S04]  /*4de0*/  @P3 F2FP.BF16.F32.PACK_AB R160, RZ, R160 ;  /* 0x000000a0ffa0323e */ /* 0x000fc800000010ff */
[----:B------:R-:W-:Y:S01]  /*4df0*/  @P3 PRMT R141, R141, 0x5410, R160 ;  /* 0x000054108d8d3816 */ /* 0x000fe200000000a0 */
[----:B--2---:R-:W-:-:S05]  /*4e00*/  @P3 FMUL.FTZ R161, R248, R161 ;  /* 0x000000a1f8a13220 */ /* 0x004fca0000410000 */
[----:B------:R-:W-:Y:S01]  /*4e10*/  @P3 F2FP.BF16.F32.PACK_AB R161, RZ, R161 ;  /* 0x000000a1ffa1323e */ /* 0x000fe200000010ff */
[----:B-1----:R-:W-:-:S03]  /*4e20*/  @P3 FMUL.FTZ R163, R244, R163 ;  /* 0x000000a3f4a33220 */ /* 0x002fc60000410000 */
        /* <DEDUP_REMOVED lines=13> */
.L_x_91:
[----:B0-----:R-:W0:Y:S02]  /*4f00*/  LDC.64 R160, c[0x0][0x478] ;  /* 0x00011e00ffa07b82 */ /* 0x001e240000000a00 */
[----:B0-----:R-:W-:-:S04]  /*4f10*/  ISETP.NE.U32.AND P1, PT, R160, RZ, PT ;  /* 0x000000ffa000720c */ /* 0x001fc80003f25070 */
[----:B------:R-:W-:-:S13]  /*4f20*/  ISETP.NE.AND.EX P1, PT, R161, RZ, PT, P1 ;  /* 0x000000ffa100720c */ /* 0x000fda0003f25310 */
[----:B------:R-:W-:Y:S05]  /*4f30*/  @!P1 BRA `(.L_x_94) ;  /* 0x0000000400189947 */ /* 0x000fea0003800000 */
[----:B------:R-:W0:Y:S01]  /*4f40*/  @P3 LDC R147, c[0x0][0x40c] ;  /* 0x00010300ff933b82 */ /* 0x000e220000000800 */
[-CC-:B------:R-:W-:Y:S01]  /*4f50*/  FFMA.FTZ R145, R31, R166.reuse, R167.reuse ;  /* 0x000000a61f917223 */ /* 0x180fe200000100a7 */
[-CC-:B------:R-:W-:Y:S01]  /*4f60*/  FFMA.FTZ R146, R200, R166.reuse, R167.reuse ;  /* 0x000000a6c8927223 */ /* 0x180fe200000100a7 */
[----:B------:R-:W-:Y:S01]  /*4f70*/  ISETP.GT.AND P2, PT, R186, RZ, PT ;  /* 0x000000ffba00720c */ /* 0x000fe20003f44270 */
[----:B------:R-:W-:Y:S01]  /*4f80*/  FFMA.FTZ R162, R222, R166, R167 ;  /* 0x000000a6dea27223 */ /* 0x000fe200000100a7 */
[----:B------:R-:W-:Y:S01]  /*4f90*/  FADD.FTZ R144, R168, -R145 ;  /* 0x80000091a8907221 */ /* 0x000fe20000010000 */
[----:B------:R-:W-:Y:S02]  /*4fa0*/  FADD.FTZ R146, R199, -R146 ;  /* 0x80000092c7927221 */ /* 0x000fe40000010000 */
[----:B------:R-:W1:Y:S01]  /*4fb0*/  @P3 LDC R160, c[0x0][0x40c] ;  /* 0x00010300ffa03b82 */ /* 0x000e620000000800 */
[C---:B------:R-:W-:Y:S01]  /*4fc0*/  FMUL.FTZ R144, R185.reuse, R144 ;  /* 0x00000090b9907220 */ /* 0x040fe20000410000 */
[----:B------:R-:W-:Y:S01]  /*4fd0*/  FMUL.FTZ R145, R185, R146 ;  /* 0x00000092b9917220 */ /* 0x000fe20000410000 */
[----:B------:R-:W-:-:S03]  /*4fe0*/  FADD.FTZ R162, R227, -R162 ;  /* 0x800000a2e3a27221 */ /* 0x000fc60000010000 */
[----:B------:R-:W-:Y:S02]  /*4ff0*/  FSEL R144, R144, RZ, P2 ;  /* 0x000000ff90907208 */ /* 0x000fe40001000000 */
[----:B------:R-:W-:Y:S01]  /*5000*/  FSEL R145, R145, RZ, P2 ;  /* 0x000000ff91917208 */ /* 0x000fe20001000000 */
[----:B------:R-:W2:Y:S02]  /*5010*/  @P3 LDC R244, c[0x0][0x40c] ;  /* 0x00010300fff43b82 */ /* 0x000ea40000000800 */
[----:B0-----:R-:W-:-:S06]  /*5020*/  @P3 FMUL.FTZ R146, R147, R144 ;  /* 0x0000009093923220 */ /* 0x001fcc0000410000 */
[----:B------:R-:W0:Y:S01]  /*5030*/  @P3 LDC R163, c[0x0][0x40c] ;  /* 0x00010300ffa33b82 */ /* 0x000e220000000800 */
[----:B------:R-:W-:Y:S02]  /*5040*/  F2FP.BF16.F32.PACK_AB R144, R145, R144 ;  /* 0x000000909190723e */ /* 0x000fe400000010ff */
[----:B------:R-:W-:Y:S01]  /*5050*/  @P3 F2FP.BF16.F32.PACK_AB R146, RZ, R146 ;  /* 0x00000092ff92323e */ /* 0x000fe200000010ff */
[----:B-1----:R-:W-:Y:S01]  /*5060*/  @P3 FMUL.FTZ R147, R160, R145 ;  /* 0x00000091a0933220 */ /* 0x002fe20000410000 */
[----:B------:R-:W-:-:S03]  /*5070*/  FFMA.FTZ R145, R169, R166, R167 ;  /* 0x000000a6a9917223 */ /* 0x000fc600000100a7 */
[----:B------:R-:W1:Y:S01]  /*5080*/  @P3 LDC R245, c[0x0][0x40c] ;  /* 0x00010300fff53b82 */ /* 0x000e620000000800 */
[----:B------:R-:W-:Y:S01]  /*5090*/  @P3 PRMT R140, R146, 0x7610, R140 ;  /* 0x00007610928c3816 */ /* 0x000fe2000000008c */
[----:B------:R-:W-:Y:S01]  /*50a0*/  FADD.FTZ R160, R170, -R145 ;  /* 0x80000091aaa07221 */ /* 0x000fe20000010000 */
[----:B------:R-:W-:-:S03]  /*50b0*/  @P3 F2FP.BF16.F32.PACK_AB R147, RZ, R147 ;  /* 0x00000093ff93323e */ /* 0x000fc600000010ff */
[C---:B------:R-:W-:Y:S01]  /*50c0*/  FMUL.FTZ R145, R185.reuse, R160 ;  /* 0x000000a0b9917220 */ /* 0x040fe20000410000 */
[----:B------:R-:W-:Y:S01]  /*50d0*/  FMUL.FTZ R160, R185, R162 ;  /* 0x000000a2b9a07220 */ /* 0x000fe20000410000 */
[----:B------:R-:W-:Y:S01]  /*50e0*/  @P3 PRMT R140, R140, 0x5410, R147 ;  /* 0x000054108c8c3816 */ /* 0x000fe20000000093 */
[----:B------:R-:W-:Y:S02]  /*50f0*/  FFMA.FTZ R147, R171, R166, R167 ;  /* 0x000000a6ab937223 */ /* 0x000fe400000100a7 */
[----:B------:R-:W-:Y:S02]  /*5100*/  FSEL R145, R145, RZ, P2 ;  /* 0x000000ff91917208 */ /* 0x000fe40001000000 */
[----:B------:R-:W-:Y:S01]  /*5110*/  FSEL R162, R160, RZ, P2 ;  /* 0x000000ffa0a27208 */ /* 0x000fe20001000000 */
[----:B------:R-:W-:Y:S02]  /*5120*/  FADD.FTZ R146, R172, -R147 ;  /* 0x80000093ac927221 */ /* 0x000fe40000010000 */
[-C--:B--2---:R-:W-:Y:S01]  /*5130*/  @P3 FMUL.FTZ R161, R244, R145.reuse ;  /* 0x00000091f4a13220 */ /* 0x084fe20000410000 */
[----:B------:R-:W-:Y:S01]  /*5140*/  F2FP.BF16.F32.PACK_AB R145, R162, R145 ;  /* 0x00000091a291723e */ /* 0x000fe200000010ff */
[----:B------:R-:W2:Y:S01]  /*5150*/  @P3 LDC R244, c[0x0][0x40c] ;  /* 0x00010300fff43b82 */ /* 0x000ea20000000800 */
[----:B0-----:R-:W-:Y:S01]  /*5160*/  @P3 FMUL.FTZ R160, R163, R162 ;  /* 0x000000a2a3a03220 */ /* 0x001fe20000410000 */
[----:B------:R-:W-:Y:S01]  /*5170*/  FFMA.FTZ R162, R220, R166, R167 ;  /* 0x000000a6dca27223 */ /* 0x000fe200000100a7 */
[----:B------:R-:W-:Y:S01]  /*5180*/  FMUL.FTZ R146, R185, R146 ;  /* 0x00000092b9927220 */ /* 0x000fe20000410000 */
[----:B------:R-:W-:-:S02]  /*5190*/  @P3 F2FP.BF16.F32.PACK_AB R161, RZ, R161 ;  /* 0x000000a1ffa1323e */ /* 0x000fc400000010ff */
[----:B------:R-:W-:Y:S01]  /*51a0*/  FADD.FTZ R162, R225, -R162 ;  /* 0x800000a2e1a27221 */ /* 0x000fe20000010000 */
[----:B------:R-:W-:Y:S02]  /*51b0*/  @P3 F2FP.BF16.F32.PACK_AB R160, RZ, R160 ;  /* 0x000000a0ffa0323e */ /* 0x000fe400000010ff */
[----:B------:R-:W-:Y:S01]  /*51c0*/  FSEL R146, R146, RZ, P2 ;  /* 0x000000ff92927208 */ /* 0x000fe20001000000 */
[----:B------:R-:W-:Y:S01]  /*51d0*/  FMUL.FTZ R147, R185, R162 ;  /* 0x000000a2b9937220 */ /* 0x000fe20000410000 */
[----:B------:R-:W-:-:S04]  /*51e0*/  @P3 PRMT R141, R161, 0x7610, R141 ;  /* 0x00007610a18d3816 */ /* 0x000fc8000000008d */
[----:B------:R-:W-:Y:S01]  /*51f0*/  FSEL R163, R147, RZ, P2 ;  /* 0x000000ff93a37208 */ /* 0x000fe20001000000 */
[-C--:B-1----:R-:W-:Y:S01]  /*5200*/  @P3 FMUL.FTZ R147, R245, R146.reuse ;  /* 0x00000092f5933220 */ /* 0x082fe20000410000 */
[----:B------:R-:W-:Y:S01]  /*5210*/  @P3 PRMT R141, R141, 0x5410, R160 ;  /* 0x000054108d8d3816 */ /* 0x000fe200000000a0 */
[----:B------:R-:W0:Y:S01]  /*5220*/  @P3 LDC R245, c[0x0][0x40c] ;  /* 0x00010300fff53b82 */ /* 0x000e220000000800 */
[----:B------:R-:W-:Y:S01]  /*5230*/  F2FP.BF16.F32.PACK_AB R146, R163, R146 ;  /* 0x00000092a392723e */ /* 0x000fe200000010ff */
[-CC-:B------:R-:W-:Y:S01]  /*5240*/  FFMA.FTZ R160, R236, R166.reuse, R167.reuse ;  /* 0x000000a6eca07223 */ /* 0x180fe200000100a7 */
[----:B------:R-:W-:Y:S01]  /*5250*/  @P3 F2FP.BF16.F32.PACK_AB R147, RZ, R147 ;  /* 0x00000093ff93323e */ /* 0x000fe200000010ff */
[----:B--2---:R-:W-:Y:S01]  /*5260*/  @P3 FMUL.FTZ R162, R244, R163 ;  /* 0x000000a3f4a23220 */ /* 0x004fe20000410000 */
[----:B------:R-:W-:Y:S01]  /*5270*/  FFMA.FTZ R163, R191, R166, R167 ;  /* 0x000000a6bfa37223 */ /* 0x000fe200000100a7 */
[----:B------:R-:W-:Y:S01]  /*5280*/  FADD.FTZ R246, R239, -R160 ;  /* 0x800000a0eff67221 */ /* 0x000fe20000010000 */
[----:B------:R-:W-:-:S02]  /*5290*/  @P3 PRMT R142, R147, 0x7610, R142 ;  /* 0x00007610938e3816 */ /* 0x000fc4000000008e */
[----:B------:R-:W-:Y:S01]  /*52a0*/  FADD.FTZ R244, R188, -R163 ;  /* 0x800000a3bcf47221 */ /* 0x000fe20000010000 */
[----:B------:R-:W-:-:S03]  /*52b0*/  @P3 F2FP.BF16.F32.PACK_AB R162, RZ, R162 ;  /* 0x000000a2ffa2323e */ /* 0x000fc600000010ff */
[----:B------:R-:W-:Y:S01]  /*52c0*/  FMUL.FTZ R161, R185, R244 ;  /* 0x000000f4b9a17220 */ /* 0x000fe20000410000 */
[----:B------:R-:W-:-:S04]  /*52d0*/  @P3 PRMT R142, R142, 0x5410, R162 ;  /* 0x000054108e8e3816 */ /* 0x000fc800000000a2 */
[----:B------:R-:W-:Y:S01]  /*52e0*/  FSEL R244, R161, RZ, P2 ;  /* 0x000000ffa1f47208 */ /* 0x000fe20001000000 */
[----:B------:R-:W-:-:S04]  /*52f0*/  FMUL.FTZ R161, R185, R246 ;  /* 0x000000f6b9a17220 */ /* 0x000fc80000410000 */
[----:B0-----:R-:W-:Y:S01]  /*5300*/  @P3 FMUL.FTZ R160, R245, R244 ;  /* 0x000000f4f5a03220 */ /* 0x001fe20000410000 */
[----:B------:R-:W-:-:S04]  /*5310*/  FSEL R161, R161, RZ, P2 ;  /* 0x000000ffa1a17208 */ /* 0x000fc80001000000 */
[----:B------:R-:W-:Y:S02]  /*5320*/  @P3 F2FP.BF16.F32.PACK_AB R160, RZ, R160 ;  /* 0x000000a0ffa0323e */ /* 0x000fe400000010ff */
[----:B------:R-:W-:Y:S02]  /*5330*/  F2FP.BF16.F32.PACK_AB R147, R161, R244 ;  /* 0x000000f4a193723e */ /* 0x000fe400000010ff */
[----:B------:R-:W-:Y:S01]  /*5340*/  @P3 PRMT R143, R160, 0x7610, R143 ;  /* 0x00007610a08f3816 */ /* 0x000fe2000000008f */
[----:B------:R-:W-:Y:S06]  /*5350*/  @!P3 BRA `(.L_x_93) ;  /* 0x000000040030b947 */ /* 0x000fec0003800000 */
[----:B------:R-:W-:-:S05]  /*5360*/  FMUL.FTZ R161, R161, UR15 ;  /* 0x0000000fa1a17c20 */ /* 0x000fca0008410000 */
[----:B------:R-:W-:-:S04]  /*5370*/  F2FP.BF16.F32.PACK_AB R161, RZ, R161 ;  /* 0x000000a1ffa1723e */ /* 0x000fc800000010ff */
[----:B------:R-:W-:Y:S01]  /*5380*/  PRMT R143, R143, 0x5410, R161 ;  /* 0x000054108f8f7816 */ /* 0x000fe200000000a1 */
[----:B------:R-:W-:Y:S06]  /*5390*/  BRA `(.L_x_93) ;  /* 0x0000000400207947 */ /* 0x000fec0003800000 */
.L_x_94:
        /* <DEDUP_REMOVED lines=9> */
.L_x_95:
        /* <DEDUP_REMOVED lines=9> */
.L_x_96:
        /* <DEDUP_REMOVED lines=9> */
.L_x_97:
        /* <DEDUP_REMOVED lines=9> */
.L_x_98:
        /* <DEDUP_REMOVED lines=9> */
.L_x_99:
        /* <DEDUP_REMOVED lines=9> */
.L_x_100:
        /* <DEDUP_REMOVED lines=9> */
.L_x_101:
        /* <DEDUP_REMOVED lines=9> */
.L_x_93:
[----:B------:R-:W0:Y:S08]  /*5820*/  @P1 LDC.64 R162, c[0x0][0x478] ;  /* 0x00011e00ffa21b82 */ /* 0x000e300000000a00 */
[----:B------:R-:W1:Y:S01]  /*5830*/  @P3 LDC.64 R160, c[0x0][0x468] ;  /* 0x00011a00ffa03b82 */ /* 0x000e620000000a00 */
[C---:B0-----:R-:W-:Y:S01]  /*5840*/  @P1 IMAD.WIDE.U32 R162, R243.reuse, 0x10, R162 ;  /* 0x00000010f3a21825 */ /* 0x041fe200078e00a2 */
[----:B------:R-:W-:-:S04]  /*5850*/  IADD3 R243, PT, PT, R243, 0x80, RZ ;  /* 0x00000080f3f37810 */ /* 0x000fc80007ffe0ff */
[----:B------:R2:W-:Y:S01]  /*5860*/  @P1 STG.E.128 desc[UR10][R162.64], R144 ;  /* 0x00000090a2001986 */ /* 0x0005e2000c101d0a */
[C---:B-1----:R-:W-:Y:S01]  /*5870*/  @P3 IMAD.WIDE.U32 R160, R165.reuse, 0x10, R160 ;  /* 0x00000010a5a03825 */ /* 0x042fe200078e00a0 */
[----:B------:R-:W-:-:S04]  /*5880*/  IADD3 R165, PT, PT, R165, 0x80, RZ ;  /* 0x00000080a5a57810 */ /* 0x000fc80007ffe0ff */
[----:B------:R2:W-:Y:S03]  /*5890*/  @P3 STG.E.128 desc[UR10][R160.64], R140 ;  /* 0x0000008ca0003986 */ /* 0x0005e6000c101d0a */
.L_x_90:
[----:B------:R-:W-:Y:S05]  /*58a0*/  BSYNC.RECONVERGENT B0 ;  /* 0x0000000000007941 */ /* 0x000fea0003800200 */
.L_x_89:
        /* <DEDUP_REMOVED lines=11> */
[----:B0-2---:R-:W0:Y:S01]  /*5960*/  @P3 LDC R162, c[0x0][0x40c] ;  /* 0x00010300ffa23b82 */ /* 0x005e220000000800 */
        /* <DEDUP_REMOVED lines=72> */
.L_x_105:
[----:B------:R-:W-:Y:S01]  /*5df0*/  ISETP.GT.AND P4, PT, R186, RZ, PT ;  /* 0x000000ffba00720c */ /* 0x000fe20003f84270 */
[----:B------:R-:W1:Y:S01]  /*5e00*/  @P3 LDC R251, c[0x0][0x40c] ;  /* 0x00010300fffb3b82 */ /* 0x000e620000000800 */
[C---:B------:R-:W-:Y:S02]  /*5e10*/  PRMT R248, R148.reuse, 0x7632, R248 ;  /* 0x0000763294f87816 */ /* 0x040fe400000000f8 */
[----:B------:R-:W-:Y:S02]  /*5e20*/  SHF.L.U32 R250, R148, 0x10, RZ ;  /* 0x0000001094fa7819 */ /* 0x000fe400000006ff */
[----:B------:R-:W-:Y:S02]  /*5e30*/  SHF.L.U32 R248, R248, 0x10, RZ ;  /* 0x00000010f8f87819 */ /* 0x000fe400000006ff */
[----:B0-2---:R-:W-:-:S05]  /*5e40*/  SHF.L.U32 R162, R149, 0x10, RZ ;  /* 0x0000001095a27819 */ /* 0x005fca00000006ff */
        /* <DEDUP_REMOVED lines=64> */
.L_x_104:
[----:B0-2---:R-:W0:Y:S02]  /*6250*/  LDC.64 R160, c[0x0][0x478] ;  /* 0x00011e00ffa07b82 */ /* 0x005e240000000a00 */
        /* <DEDUP_REMOVED lines=73> */
.L_x_107:
        /* <DEDUP_REMOVED lines=9> */
.L_x_108:
        /* <DEDUP_REMOVED lines=9> */
.L_x_109:
        /* <DEDUP_REMOVED lines=9> */
.L_x_110:
        /* <DEDUP_REMOVED lines=9> */
.L_x_111:
        /* <DEDUP_REMOVED lines=9> */
.L_x_112:
        /* <DEDUP_REMOVED lines=9> */
.L_x_113:
        /* <DEDUP_REMOVED lines=9> */
.L_x_114:
        /* <DEDUP_REMOVED lines=9> */
.L_x_106:
        /* <DEDUP_REMOVED lines=8> */
.L_x_103:
[----:B------:R-:W-:Y:S05]  /*6bf0*/  BSYNC.RECONVERGENT B0 ;  /* 0x0000000000007941 */ /* 0x000fea0003800200 */
.L_x_102:
        /* <DEDUP_REMOVED lines=11> */
[----:B0-23--:R-:W0:Y:S01]  /*6cb0*/  @P3 LDC R162, c[0x0][0x40c] ;  /* 0x00010300ffa23b82 */ /* 0x00de220000000800 */
        /* <DEDUP_REMOVED lines=8> */
[----:B------:R-:W-:Y:S01]  /*6d40*/  @P5 FFMA.FTZ R160, R212, R166, R167 ;  /* 0x000000a6d4a05223 */ /* 0x000fe200000100a7 */
[----:B------:R-:W-:Y:S02]  /*6d50*/  SHF.L.U32 R248, R152, 0x10, RZ ;  /* 0x0000001098f87819 */ /* 0x000fe400000006ff */
[----:B------:R-:W-:Y:S01]  /*6d60*/  @P5 FADD.FTZ R144, R184, -R145 ;  /* 0x80000091b8905221 */ /* 0x000fe20000010000 */
[----:B------:R-:W-:Y:S01]  /*6d70*/  SHF.L.U32 R145, R154, 0x10, RZ ;  /* 0x000000109a917819 */ /* 0x000fe200000006ff */
[----:B------:R-:W-:Y:S01]  /*6d80*/  @P5 FADD.FTZ R147, R217, -R160 ;  /* 0x800000a0d9935221 */ /* 0x000fe20000010000 */
[----:B------:R-:W-:Y:S01]  /*6d90*/  SHF.L.U32 R244, R244, 0x10, RZ ;  /* 0x00000010f4f47819 */ /* 0x000fe200000006ff */
[----:B------:R-:W2:Y:S01]  /*6da0*/  @P3 LDC R163, c[0x0][0x40c] ;  /* 0x00010300ffa33b82 */ /* 0x000ea20000000800 */
[----:B------:R-:W-:Y:S01]  /*6db0*/  SHF.L.U32 R246, R155, 0x10, RZ ;  /* 0x000000109bf67819 */ /* 0x000fe200000006ff */
[C---:B------:R-:W-:Y:S01]  /*6dc0*/  @P5 FFMA.FTZ R145, R185.reuse, R144, R145 ;  /* 0x00000090b9915223 */ /* 0x040fe20000010091 */
[----:B------:R-:W-:Y:S01]  /*6dd0*/  @P5 FFMA.FTZ R146, R185, R147, R146 ;  /* 0x00000093b9925223 */ /* 0x000fe20000010092 */
[-CC-:B------:R-:W-:Y:S01]  /*6de0*/  @P5 FFMA.FTZ R144, R214, R166.reuse, R167.reuse ;  /* 0x000000a6d6905223 */ /* 0x180fe200000100a7 */
[----:B------:R-:W-:Y:S01]  /*6df0*/  @P5 FFMA.FTZ R147, R181, R166, R167 ;  /* 0x000000a6b5935223 */ /* 0x000fe200000100a7 */
[----:B------:R-:W-:-:S02]  /*6e00*/  PRMT R160, R155, 0x7632, R160 ;  /* 0x000076329ba07816 */ /* 0x000fc400000000a0 */
[----:B------:R-:W-:Y:S01]  /*6e10*/  @P5 FADD.FTZ R161, R219, -R144 ;  /* 0x80000090dba15221 */ /* 0x000fe20000010000 */
[----:B------:R-:W-:Y:S01]  /*6e20*/  @P5 FADD.FTZ R147, R182, -R147 ;  /* 0x80000093b6935221 */ /* 0x000fe20000010000 */
[----:B------:R-:W3:Y:S01]  /*6e30*/  @P3 LDC R144, c[0x0][0x40c] ;  /* 0x00010300ff903b82 */ /* 0x000ee20000000800 */
[----:B------:R-:W-:Y:S01]  /*6e40*/  SHF.L.U32 R160, R160, 0x10, RZ ;  /* 0x00000010a0a07819 */ /* 0x000fe200000006ff */
[C---:B------:R-:W-:Y:S01]  /*6e50*/  @P5 FFMA.FTZ R250, R185.reuse, R161, R250 ;  /* 0x000000a1b9fa5223 */ /* 0x040fe200000100fa */
[----:B------:R-:W-:Y:S01]  /*6e60*/  @P5 FFMA.FTZ R252, R185, R147, R252 ;  /* 0x00000093b9fc5223 */ /* 0x000fe200000100fc */
[-CC-:B------:R-:W-:Y:S01]  /*6e70*/  @P5 FFMA.FTZ R161, R196, R166.reuse, R167.reuse ;  /* 0x000000a6c4a15223 */ /* 0x180fe200000100a7 */
[----:B------:R-:W-:-:S03]  /*6e80*/  @P5 FFMA.FTZ R147, R179, R166, R167 ;  /* 0x000000a6b3935223 */ /* 0x000fc600000100a7 */
[----:B------:R-:W-:Y:S01]  /*6e90*/  @P5 FADD.FTZ R161, R194, -R161 ;  /* 0x800000a1c2a15221 */ /* 0x000fe20000010000 */
[----:B------:R-:W-:Y:S01]  /*6ea0*/  @P5 FADD.FTZ R147, R180, -R147 ;  /* 0x80000093b4935221 */ /* 0x000fe20000010000 */
[----:B------:R-:W4:Y:S02]  /*6eb0*/  @P3 LDC R245, c[0x0][0x40c] ;  /* 0x00010300fff53b82 */ /* 0x000f240000000800 */
        /* <DEDUP_REMOVED lines=8> */
[----:B------:R-:W-:Y:S02]  /*6f40*/  @P5 FFMA.FTZ R147, R232, R166, R167 ;  /* 0x000000a6e8935223 */ /* 0x000fe400000100a7 */
[----:B------:R-:W5:Y:S02]  /*6f50*/  @P3 LDC R247, c[0x0][0x40c] ;  /* 0x00010300fff73b82 */ /* 0x000f640000000800 */
[----:B------:R-:W-:-:S04]  /*6f60*/  @P5 FADD.FTZ R147, R235, -R147 ;  /* 0x80000093eb935221 */ /* 0x000fc80000010000 */
[----:B------:R-:W-:Y:S01]  /*6f70*/  @P5 FFMA.FTZ R160, R185, R147, R160 ;  /* 0x00000093b9a05223 */ /* 0x000fe200000100a0 */
[----:B0-----:R-:W-:Y:S01]  /*6f80*/  @P3 FMUL.FTZ R147, R145, R162 ;  /* 0x000000a291933220 */ /* 0x001fe20000410000 */
[----:B-1----:R-:W-:Y:S01]  /*6f90*/  @P3 FMUL.FTZ R162, R252, R249 ;  /* 0x000000f9fca23220 */ /* 0x002fe20000410000 */
[----:B---3--:R-:W-:Y:S01]  /*6fa0*/  @P3 FMUL.FTZ R249, R248, R144 ;  /* 0x00000090f8f93220 */ /* 0x008fe20000410000 */
[C---:B----4-:R-:W-:Y:S01]  /*6fb0*/  @P3 FMUL.FTZ R245, R244.reuse, R245 ;  /* 0x000000f5f4f53220 */ /* 0x050fe20000410000 */
[----:B------:R-:W-:Y:S02]  /*6fc0*/  F2FP.BF16.F32.PACK_AB R144, R244, R248 ;  /* 0x000000f8f490723e */ /* 0x000fe400000010ff */
[----:B------:R-:W-:Y:S02]  /*6fd0*/  @P3 F2FP.BF16.F32.PACK_AB R147, RZ, R147 ;  /* 0x00000093ff93323e */ /* 0x000fe400000010ff */
[----:B------:R-:W-:Y:S01]  /*6fe0*/  @P3 F2FP.BF16.F32.PACK_AB R162, RZ, R162 ;  /* 0x000000a2ffa2323e */ /* 0x000fe200000010ff */
[----:B--2---:R-:W-:Y:S01]  /*6ff0*/  @P3 FMUL.FTZ R161, R146, R161 ;  /* 0x000000a192a13220 */ /* 0x004fe20000410000 */
[----:B------:R-:W-:-:S02]  /*7000*/  @P3 F2FP.BF16.F32.PACK_AB R249, RZ, R249 ;  /* 0x000000f9fff9323e */ /* 0x000fc400000010ff */
[----:B------:R-:W-:Y:S02]  /*7010*/  @P3 PRMT R142, R147, 0x7610, R142 ;  /* 0x00007610938e3816 */ /* 0x000fe4000000008e */
[----:B------:R-:W-:Y:S02]  /*7020*/  @P3 F2FP.BF16.F32.PACK_AB R161, RZ, R161 ;  /* 0x000000a1ffa1323e */ /* 0x000fe400000010ff */
[----:B------:R-:W-:Y:S01]  /*7030*/  @P3 F2FP.BF16.F32.PACK_AB R245, RZ, R245 ;  /* 0x000000f5fff5323e */ /* 0x000fe200000010ff */
[----:B-----5:R-:W-:Y:S01]  /*7040*/  @P3 FMUL.FTZ R247, R246, R247 ;  /* 0x000000f7f6f73220 */ /* 0x020fe20000410000 */
[----:B------:R-:W-:Y:S02]  /*7050*/  @P3 PRMT R141, R162, 0x7610, R141 ;  /* 0x00007610a28d3816 */ /* 0x000fe4000000008d */
[----:B------:R-:W-:Y:S02]  /*7060*/  @P3 PRMT R140, R249, 0x7610, R140 ;  /* 0x00007610f98c3816 */ /* 0x000fe4000000008c */
[----:B------:R-:W-:-:S02]  /*7070*/  @P3 F2FP.BF16.F32.PACK_AB R247, RZ, R247 ;  /* 0x000000f7fff7323e */ /* 0x000fc400000010ff */
[----:B------:R-:W-:Y:S02]  /*7080*/  F2FP.BF16.F32.PACK_AB R146, R146, R145 ;  /* 0x000000919292723e */ /* 0x000fe400000010ff */
[----:B------:R-:W-:Y:S02]  /*7090*/  F2FP.BF16.F32.PACK_AB R145, R250, R252 ;  /* 0x000000fcfa91723e */ /* 0x000fe400000010ff */
[----:B------:R-:W-:Y:S02]  /*70a0*/  @P3 PRMT R142, R142, 0x5410, R161 ;  /* 0x000054108e8e3816 */ /* 0x000fe400000000a1 */
[----:B------:R-:W-:Y:S02]  /*70b0*/  @P3 PRMT R141, R141, 0x5410, R163 ;  /* 0x000054108d8d3816 */ /* 0x000fe400000000a3 */
[----:B------:R-:W-:Y:S02]  /*70c0*/  @P3 PRMT R140, R140, 0x5410, R245 ;  /* 0x000054108c8c3816 */ /* 0x000fe400000000f5 */
[----:B------:R-:W-:-:S02]  /*70d0*/  @P3 PRMT R143, R247, 0x7610, R143 ;  /* 0x00007610f78f3816 */ /* 0x000fc4000000008f */
[----:B------:R-:W-:Y:S01]  /*70e0*/  F2FP.BF16.F32.PACK_AB R147, R160, R246 ;  /* 0x000000f6a093723e */ /* 0x000fe200000010ff */
[----:B------:R-:W-:Y:S06]  /*70f0*/  @!P3 BRA `(.L_x_119) ;  /* 0x0000000c0070b947 */ /* 0x000fec0003800000 */
[----:B------:R-:W-:-:S05]  /*7100*/  FMUL.FTZ R160, R160, UR15 ;  /* 0x0000000fa0a07c20 */ /* 0x000fca0008410000 */
[----:B------:R-:W-:-:S04]  /*7110*/  F2FP.BF16.F32.PACK_AB R160, RZ, R160 ;  /* 0x000000a0ffa0723e */ /* 0x000fc800000010ff */
[----:B------:R-:W-:Y:S01]  /*7120*/  PRMT R143, R143, 0x5410, R160 ;  /* 0x000054108f8f7816 */ /* 0x000fe200000000a0 */
[----:B------:R-:W-:Y:S06]  /*7130*/  BRA `(.L_x_119) ;  /* 0x0000000c00607947 */ /* 0x000fec0003800000 */
.L_x_118:
[----:B------:R-:W-:Y:S01]  /*7140*/  ISETP.GT.AND P5, PT, R186, RZ, PT ;  /* 0x000000ffba00720c */ /* 0x000fe20003fa4270 */
[----:B------:R-:W1:Y:S01]  /*7150*/  @P3 LDC R251, c[0x0][0x40c] ;  /* 0x00010300fffb3b82 */ /* 0x000e620000000800 */
[C---:B------:R-:W-:Y:S02]  /*7160*/  PRMT R248, R152.reuse, 0x7632, R248 ;  /* 0x0000763298f87816 */ /* 0x040fe400000000f8 */
[----:B------:R-:W-:Y:S02]  /*7170*/  SHF.L.U32 R250, R152, 0x10, RZ ;  /* 0x0000001098fa7819 */ /* 0x000fe400000006ff */
[----:B------:R-:W-:Y:S02]  /*7180*/  SHF.L.U32 R248, R248, 0x10, RZ ;  /* 0x00000010f8f87819 */ /* 0x000fe400000006ff */
[C---:B0-23--:R-:W-:Y:S02]  /*7190*/  PRMT R160, R153.reuse, 0x7632, R160 ;  /* 0x0000763299a07816 */ /* 0x04dfe400000000a0 */
[----:B------:R-:W-:-:S02]  /*71a0*/  SHF.L.U32 R162, R153, 0x10, RZ ;  /* 0x0000001099a27819 */ /* 0x000fc400000006ff */
[----:B------:R-:W-:Y:S01]  /*71b0*/  SHF.L.U32 R160, R160, 0x10, RZ ;  /* 0x00000010a0a07819 */ /* 0x000fe200000006ff */
[-CC-:B------:R-:W-:Y:S01]  /*71c0*/  @P5 FFMA.FTZ R161, R179, R166.reuse, R167.reuse ;  /* 0x000000a6b3a15223 */ /* 0x180fe200000100a7 */
[-CC-:B------:R-:W-:Y:S01]  /*71d0*/  @P5 FFMA.FTZ R163, R196, R166.reuse, R167.reuse ;  /* 0x000000a6c4a35223 */ /* 0x180fe200000100a7 */
[-CC-:B------:R-:W-:Y:S01]  /*71e0*/  @P5 FFMA.FTZ R246, R214, R166.reuse, R167.reuse ;  /* 0x000000a6d6f65223 */ /* 0x180fe200000100a7 */
[-C--:B------:R-:W-:Y:S01]  /*71f0*/  @P5 FFMA.FTZ R252, R212, R166.reuse, R167 ;  /* 0x000000a6d4fc5223 */ /* 0x080fe200000100a7 */
[----:B------:R-:W-:Y:S01]  /*7200*/  @P5 FADD.FTZ R161, R180, -R161 ;  /* 0x800000a1b4a15221 */ /* 0x000fe20000010000 */
[----:B------:R-:W-:Y:S01]  /*7210*/  @P5 FADD.FTZ R163, R194, -R163 ;  /* 0x800000a3c2a35221 */ /* 0x000fe20000010000 */
[----:B------:R-:W-:Y:S01]  /*7220*/  @P5 FADD.FTZ R245, R219, -R246 ;  /* 0x800000f6dbf55221 */ /* 0x000fe20000010000 */
[----:B------:R-:W-:Y:S01]  /*7230*/  SHF.L.U32 R246, R154, 0x10, RZ ;  /* 0x000000109af67819 */ /* 0x000fe200000006ff */
[----:B------:R-:W-:Y:S01]  /*7240*/  @P5 FFMA.FTZ R250, R185, R161, R250 ;  /* 0x000000a1b9fa5223 */ /* 0x000fe200000100fa */
[-C--:B------:R-:W-:Y:S01]  /*7250*/  @P5 FFMA.FTZ R161, R181, R166.reuse, R167 ;  /* 0x000000a6b5a15223 */ /* 0x080fe200000100a7 */
[C---:B------:R-:W-:Y:S01]  /*7260*/  @P5 FFMA.FTZ R248, R185.reuse, R163, R248 ;  /* 0x000000a3b9f85223 */ /* 0x040fe200000100f8 */
[----:B------:R-:W-:Y:S01]  /*7270*/  @P5 FFMA.FTZ R160, R185, R245, R160 ;  /* 0x000000f5b9a05223 */ /* 0x000fe200000100a0 */
[----:B------:R-:W0:Y:S01]  /*7280*/  @P3 LDC R163, c[0x0][0x40c] ;  /* 0x00010300ffa33b82 */ /* 0x000e220000000800 */
[----:B------:R-:W-:Y:S01]  /*7290*/  @P5 FADD.FTZ R244, R182, -R161 ;  /* 0x800000a1b6f45221 */ /* 0x000fe20000010000 */
[----:B------:R-:W-:Y:S01]  /*72a0*/  @P5 FFMA.FTZ R245, R183, R166, R167 ;  /* 0x000000a6b7f55223 */ /* 0x000fe200000100a7 */
[----:B------:R-:W-:-:S02]  /*72b0*/  @P5 FADD.FTZ R247, R217, -R252 ;  /* 0x800000fcd9f75221 */ /* 0x000fc40000010000 */
[C---:B------:R-:W-:Y:S01]  /*72c0*/  @P5 FFMA.FTZ R162, R185.reuse, R244, R162 ;  /* 0x000000f4b9a25223 */ /* 0x040fe200000100a2 */
[----:B------:R-:W-:Y:S01]  /*72d0*/  @P5 FADD.FTZ R245, R184, -R245 ;  /* 0x800000f5b8f55221 */ /* 0x000fe20000010000 */
[----:B------:R-:W-:Y:S01]  /*72e0*/  PRMT R244, R154, 0x7632, R244 ;  /* 0x000076329af47816 */ /* 0x000fe200000000f4 */
[----:B------:R-:W2:Y:S01]  /*72f0*/  @P3 LDC R161, c[0x0][0x40c] ;  /* 0x00010300ffa13b82 */ /* 0x000ea20000000800 */
[----:B-1----:R-:W-:Y:S01]  /*7300*/  @P3 FMUL.FTZ R162, R162, R251 ;  /* 0x000000fba2a23220 */ /* 0x002fe20000410000 */
[----:B------:R-:W-:Y:S01]  /*7310*/  @P5 FFMA.FTZ R246, R185, R245, R246 ;  /* 0x000000f5b9f65223 */ /* 0x000fe200000100f6 */
[----:B------:R-:W-:-:S03]  /*7320*/  SHF.L.U32 R244, R244, 0x10, RZ ;  /* 0x00000010f4f47819 */ /* 0x000fc600000006ff */
[----:B------:R-:W-:Y:S02]  /*7330*/  @P3 F2FP.BF16.F32.PACK_AB R162, RZ, R162 ;  /* 0x000000a2ffa2323e */ /* 0x000fe400000010ff */
        /* <DEDUP_REMOVED lines=38> */
.L_x_117:
[----:B0-23--:R-:W0:Y:S02]  /*75a0*/  LDC.64 R160, c[0x0][0x478] ;  /* 0x00011e00ffa07b82 */ /* 0x00de240000000a00 */
        /* <DEDUP_REMOVED lines=73> */
.L_x_120:
        /* <DEDUP_REMOVED lines=9> */
.L_x_121:
        /* <DEDUP_REMOVED lines=9> */
.L_x_122:
        /* <DEDUP_REMOVED lines=9> */
.L_x_123:
        /* <DEDUP_REMOVED lines=9> */
.L_x_124:
        /* <DEDUP_REMOVED lines=9> */
.L_x_125:
        /* <DEDUP_REMOVED lines=9> */
.L_x_126:
        /* <DEDUP_REMOVED lines=9> */
.L_x_127:
        /* <DEDUP_REMOVED lines=9> */
.L_x_119:
        /* <DEDUP_REMOVED lines=8> */
.L_x_116:
[----:B------:R-:W-:Y:S05]  /*7f40*/  BSYNC.RECONVERGENT B0 ;  /* 0x0000000000007941 */ /* 0x000fea0003800200 */
.L_x_115:
[----:B------:R-:W-:Y:S01]  /*7f50*/  ISETP.GE.U32.AND P4, PT, R28, 0x280, PT ;  /* 0x000002801c00780c */ /* 0x000fe20003f86070 */
[----:B------:R-:W-:Y:S03]  /*7f60*/  BSSY.RECONVERGENT B0, `(.L_x_128) ;  /* 0x0000132000007945 */ /* 0x000fe60003800200 */
[----:B------:R-:W-:-:S09]  /*7f70*/  P2R R244, PR, RZ, 0x10 ;  /* 0x00000010fff47803 */ /* 0x000fd20000000000 */
        /* <DEDUP_REMOVED lines=9> */
[----:B------:R-:W1:Y:S01]  /*8010*/  @P3 LDC R247, c[0x0][0x40c] ;  /* 0x00010300fff73b82 */ /* 0x000e620000000800 */
[----:B0-234-:R-:W-:Y:S02]  /*8020*/  SHF.L.U32 R144, R156, 0x10, RZ ;  /* 0x000000109c907819 */ /* 0x01dfe400000006ff */
[----:B------:R-:W-:Y:S02]  /*8030*/  SHF.L.U32 R250, R158, 0x10, RZ ;  /* 0x000000109efa7819 */ /* 0x000fe400000006ff */
[----:B------:R-:W-:-:S03]  /*8040*/  PRMT R160, R156, 0x7632, R160 ;  /* 0x000076329ca07816 */ /* 0x000fc600000000a0 */
[----:B------:R-:W0:Y:S01]  /*8050*/  @P3 LDC R163, c[0x0][0x40c] ;  /* 0x00010300ffa33b82 */ /* 0x000e220000000800 */
[----:B------:R-:W-:-:S03]  /*8060*/  SHF.L.U32 R160, R160, 0x10, RZ ;  /* 0x00000010a0a07819 */ /* 0x000fc600000006ff */
[-CC-:B------:R-:W-:Y:S01]  /*8070*/  @P5 FFMA.FTZ R145, R211, R166.reuse, R167.reuse ;  /* 0x000000a6d3915223 */ /* 0x180fe200000100a7 */
[-CC-:B------:R-:W-:Y:S01]  /*8080*/  @P5 FFMA.FTZ R186, R210, R166.reuse, R167.reuse ;  /* 0x000000a6d2ba5223 */ /* 0x180fe200000100a7 */
[-CC-:B------:R-:W-:Y:S01]  /*8090*/  @P5 FFMA.FTZ R161, R209, R166.reuse, R167.reuse ;  /* 0x000000a6d1a15223 */ /* 0x180fe200000100a7 */
[-CC-:B------:R-:W-:Y:S01]  /*80a0*/  @P5 FFMA.FTZ R248, R224, R166.reuse, R167.reuse ;  /* 0x000000a6e0f85223 */ /* 0x180fe200000100a7 */
[-CC-:B------:R-:W-:Y:S01]  /*80b0*/  @P5 FFMA.FTZ R246, R207, R166.reuse, R167.reuse ;  /* 0x000000a6cff65223 */ /* 0x180fe200000100a7 */
[-CC-:B------:R-:W-:Y:S01]  /*80c0*/  @P5 FFMA.FTZ R162, R240, R166.reuse, R167.reuse ;  /* 0x000000a6f0a25223 */ /* 0x180fe200000100a7 */
[-CC-:B------:R-:W-:Y:S01]  /*80d0*/  @P5 FFMA.FTZ R146, R238, R166.reuse, R167.reuse ;  /* 0x000000a6ee925223 */ /* 0x180fe200000100a7 */
[----:B------:R-:W-:Y:S01]  /*80e0*/  @P5 FFMA.FTZ R167, R205, R166, R167 ;  /* 0x000000a6cda75223 */ /* 0x000fe200000100a7 */
[----:B------:R-:W-:Y:S01]  /*80f0*/  @P5 FADD.FTZ R145, R206, -R145 ;  /* 0x80000091ce915221 */ /* 0x000fe20000010000 */
[----:B------:R-:W-:Y:S01]  /*8100*/  PRMT R166, R157, 0x7632, R166 ;  /* 0x000076329da67816 */ /* 0x000fe200000000a6 */
[----:B------:R-:W-:Y:S01]  /*8110*/  @P5 FADD.FTZ R246, R203, -R246 ;  /* 0x800000f6cbf65221 */ /* 0x000fe20000010000 */
[----:B------:R-:W-:Y:S01]  /*8120*/  @P5 FADD.FTZ R147, R215, -R186 ;  /* 0x800000bad7935221 */ /* 0x000fe20000010000 */
[----:B------:R-:W-:Y:S01]  /*8130*/  @P5 FFMA.FTZ R144, R185, R145, R144 ;  /* 0x00000091b9905223 */ /* 0x000fe20000010090 */
[----:B------:R-:W-:Y:S01]  /*8140*/  SHF.L.U32 R166, R166, 0x10, RZ ;  /* 0x00000010a6a67819 */ /* 0x000fe200000006ff */
[--C-:B------:R-:W-:Y:S01]  /*8150*/  @P5 FADD.FTZ R145, R213, -R248.reuse ;  /* 0x800000f8d5915221 */ /* 0x100fe20000010000 */
[----:B------:R-:W-:Y:S01]  /*8160*/  PRMT R248, R158, 0x7632, R248 ;  /* 0x000076329ef87816 */ /* 0x000fe200000000f8 */
[C---:B------:R-:W-:Y:S01]  /*8170*/  @P5 FFMA.FTZ R250, R185.reuse, R246, R250 ;  /* 0x000000f6b9fa5223 */ /* 0x040fe200000100fa */
[----:B------:R-:W-:Y:S01]  /*8180*/  @P5 FADD.FTZ R167, R208, -R167 ;  /* 0x800000a7d0a75221 */ /* 0x000fe20000010000 */
[----:B------:R-:W-:Y:S01]  /*8190*/  @P5 FFMA.FTZ R166, R185, R145, R166 ;  /* 0x00000091b9a65223 */ /* 0x000fe200000100a6 */
[----:B------:R-:W-:Y:S01]  /*81a0*/  SHF.L.U32 R248, R248, 0x10, RZ ;  /* 0x00000010f8f87819 */ /* 0x000fe200000006ff */
[--C-:B------:R-:W-:Y:S01]  /*81b0*/  @P5 FADD.FTZ R145, R233, -R162.reuse ;  /* 0x800000a2e9915221 */ /* 0x100fe20000010000 */
[C---:B------:R-:W-:Y:S01]  /*81c0*/  PRMT R162, R159.reuse, 0x7632, R162 ;  /* 0x000076329fa27816 */ /* 0x040fe200000000a2 */
[----:B------:R-:W-:Y:S01]  /*81d0*/  @P5 FADD.FTZ R161, R204, -R161 ;  /* 0x800000a1cca15221 */ /* 0x000fe20000010000 */
[----:B------:R-:W-:Y:S01]  /*81e0*/  SHF.L.U32 R246, R159, 0x10, RZ ;  /* 0x000000109ff67819 */ /* 0x000fe200000006ff */
[----:B------:R-:W-:Y:S01]  /*81f0*/  @P5 FFMA.FTZ R248, R185, R145, R248 ;  /* 0x00000091b9f85223 */ /* 0x000fe200000100f8 */
[----:B------:R-:W-:Y:S01]  /*8200*/  SHF.L.U32 R186, R157, 0x10, RZ ;  /* 0x000000109dba7819 */ /* 0x000fe200000006ff */
[----:B------:R-:W-:Y:S01]  /*8210*/  @P5 FFMA.FTZ R160, R185, R147, R160 ;  /* 0x00000093b9a05223 */ /* 0x000fe200000100a0 */
[----:B------:R-:W-:Y:S01]  /*8220*/  SHF.L.U32 R162, R162, 0x10, RZ ;  /* 0x00000010a2a27819 */ /* 0x000fe200000006ff */
[----:B------:R-:W-:Y:S01]  /*8230*/  @P5 FADD.FTZ R145, R231, -R146 ;  /* 0x80000092e7915221 */ /* 0x000fe20000010000 */
[C---:B------:R-:W-:Y:S01]  /*8240*/  @P5 FFMA.FTZ R246, R185.reuse, R167, R246 ;  /* 0x000000a7b9f65223 */ /* 0x040fe200000100f6 */
[----:B------:R-:W2:Y:S01]  /*8250*/  @P3 LDC R147, c[0x0][0x40c] ;  /* 0x00010300ff933b82 */ /* 0x000ea20000000800 */
[C---:B------:R-:W-:Y:S01]  /*8260*/  @P5 FFMA.FTZ R186, R185.reuse, R161, R186 ;  /* 0x000000a1b9ba5223 */ /* 0x040fe200000100ba */
[----:B------:R-:W-:Y:S01]  /*8270*/  @P5 FFMA.FTZ R162, R185, R145, R162 ;  /* 0x00000091b9a25223 */ /* 0x000fe200000100a2 */
[----:B-1----:R-:W-:Y:S01]  /*8280*/  @P3 FMUL.FTZ R247, R144, R247 ;  /* 0x000000f790f73220 */ /* 0x002fe20000410000 */
[----:B0-----:R-:W-:Y:S01]  /*8290*/  @P3 FMUL.FTZ R163, R166, R163 ;  /* 0x000000a3a6a33220 */ /* 0x001fe20000410000 */
[----:B------:R-:W-:-:S02]  /*82a0*/  F2FP.BF16.F32.PACK_AB R146, R248, R250 ;  /* 0x000000faf892723e */ /* 0x000fc400000010ff */
[----:B------:R-:W-:Y:S01]  /*82b0*/  F2FP.BF16.F32.PACK_AB R145, R166, R186 ;  /* 0x000000baa691723e */ /* 0x000fe200000010ff */
[----:B------:R-:W0:Y:S01]  /*82c0*/  @P3 LDC R167, c[0x0][0x40c] ;  /* 0x00010300ffa73b82 */ /* 0x000e220000000800 */
[----:B------:R-:W-:Y:S02]  /*82d0*/  @P3 F2FP.BF16.F32.PACK_AB R247, RZ, R247 ;  /* 0x000000f7fff7323e */ /* 0x000fe400000010ff */
[----:B------:R-:W-:Y:S02]  /*82e0*/  @P3 F2FP.BF16.F32.PACK_AB R163, RZ, R163 ;  /* 0x000000a3ffa3323e */ /* 0x000fe400000010ff */
[----:B------:R-:W-:Y:S02]  /*82f0*/  @P3 PRMT R140, R247, 0x7610, R140 ;  /* 0x00007610f78c3816 */ /* 0x000fe4000000008c */
[----:B------:R-:W-:Y:S01]  /*8300*/  F2FP.BF16.F32.PACK_AB R144, R160, R144 ;  /* 0x00000090a090723e */ /* 0x000fe200000010ff */
[----:B------:R-:W1:Y:S08]  /*8310*/  @P3 LDC R161, c[0x0][0x40c] ;  /* 0x00010300ffa13b82 */ /* 0x000e700000000800 */
[----:B------:R-:W3:Y:S01]  /*8320*/  @P3 LDC R245, c[0x0][0x40c] ;  /* 0x00010300fff53b82 */ /* 0x000ee20000000800 */
[----:B--2---:R-:W-:-:S05]  /*8330*/  @P3 FMUL.FTZ R147, R186, R147 ;  /* 0x00000093ba933220 */ /* 0x004fca0000410000 */
[----:B------:R-:W-:Y:S02]  /*8340*/  @P3 F2FP.BF16.F32.PACK_AB R147, RZ, R147 ;  /* 0x00000093ff93323e */ /* 0x000fe400000010ff */
[----:B------:R-:W2:Y:S01]  /*8350*/  @P3 LDC R185, c[0x0][0x40c] ;  /* 0x00010300ffb93b82 */ /* 0x000ea20000000800 */
[----:B0-----:R-:W-:Y:S01]  /*8360*/  @P3 FMUL.FTZ R167, R250, R167 ;  /* 0x000000a7faa73220 */ /* 0x001fe20000410000 */
[----:B------:R-:W-:Y:S02]  /*8370*/  @P3 PRMT R141, R147, 0x7610, R141 ;  /* 0x00007610938d3816 */ /* 0x000fe4000000008d */
[----:B------:R-:W-:Y:S02]  /*8380*/  F2FP.BF16.F32.PACK_AB R147, R162, R246 ;  /* 0x000000f6a293723e */ /* 0x000fe400000010ff */
[----:B------:R-:W-:Y:S01]  /*8390*/  @P3 F2FP.BF16.F32.PACK_AB R167, RZ, R167 ;  /* 0x000000a7ffa7323e */ /* 0x000fe200000010ff */
[----:B-1----:R-:W-:Y:S01]  /*83a0*/  @P3 FMUL.FTZ R161, R248, R161 ;  /* 0x000000a1f8a13220 */ /* 0x002fe20000410000 */
[----:B------:R-:W-:-:S02]  /*83b0*/  @P3 PRMT R141, R141, 0x5410, R163 ;  /* 0x000054108d8d3816 */ /* 0x000fc400000000a3 */
[----:B------:R-:W-:Y:S02]  /*83c0*/  @P3 PRMT R142, R167, 0x7610, R142 ;  /* 0x00007610a78e3816 */ /* 0x000fe4000000008e */
[----:B------:R-:W-:Y:S01]  /*83d0*/  @P3 F2FP.BF16.F32.PACK_AB R161, RZ, R161 ;  /* 0x000000a1ffa1323e */ /* 0x000fe200000010ff */
[----:B---3--:R-:W-:-:S03]  /*83e0*/  @P3 FMUL.FTZ R245, R160, R245 ;  /* 0x000000f5a0f53220 */ /* 0x008fc60000410000 */
[----:B------:R-:W-:Y:S02]  /*83f0*/  @P3 PRMT R142, R142, 0x5410, R161 ;  /* 0x000054108e8e3816 */ /* 0x000fe400000000a1 */
[----:B------:R-:W-:Y:S01]  /*8400*/  @P3 F2FP.BF16.F32.PACK_AB R245, RZ, R245 ;  /* 0x000000f5fff5323e */ /* 0x000fe200000010ff */
[----:B--2---:R-:W-:-:S03]  /*8410*/  @P3 FMUL.FTZ R185, R246, R185 ;  /* 0x000000b9f6b93220 */ /* 0x004fc60000410000 */
[----:B------:R-:W-:Y:S02]  /*8420*/  @P3 PRMT R140, R140, 0x5410, R245 ;  /* 0x000054108c8c3816 */ /* 0x000fe400000000f5 */
[----:B------:R-:W-:-:S04]  /*8430*/  @P3 F2FP.BF16.F32.PACK_AB R185, RZ, R185 ;  /* 0x000000b9ffb9323e */ /* 0x000fc800000010ff */
[----:B------:R-:W-:Y:S01]  /*8440*/  @P3 PRMT R143, R185, 0x7610, R143 ;  /* 0x00007610b98f3816 */ /* 0x000fe2000000008f */
[----:B------:R-:W-:Y:S06]  /*8450*/  @!P3 BRA `(.L_x_132) ;  /* 0x0000000c0070b947 */ /* 0x000fec0003800000 */
[----:B------:R-:W-:-:S05]  /*8460*/  FMUL.FTZ R162, R162, UR15 ;  /* 0x0000000fa2a27c20 */ /* 0x000fca0008410000 */
[----:B------:R-:W-:-:S04]  /*8470*/  F2FP.BF16.F32.PACK_AB R162, RZ, R162 ;  /* 0x000000a2ffa2723e */ /* 0x000fc800000010ff */
[----:B------:R-:W-:Y:S01]  /*8480*/  PRMT R143, R143, 0x5410, R162 ;  /* 0x000054108f8f7816 */ /* 0x000fe200000000a2 */
[----:B------:R-:W-:Y:S06]  /*8490*/  BRA `(.L_x_132) ;  /* 0x0000000c00607947 */ /* 0x000fec0003800000 */
.L_x_131:
[----:B------:R-:W-:Y:S02]  /*84a0*/  ISETP.GT.AND P5, PT, R186, RZ, PT ;  /* 0x000000ffba00720c */ /* 0x000fe40003fa4270 */
[C---:B------:R-:W-:Y:S02]  /*84b0*/  SHF.L.U32 R250, R156.reuse, 0x10, RZ ;  /* 0x000000109cfa7819 */ /* 0x040fe400000006ff */
[----:B------:R-:W-:Y:S02]  /*84c0*/  PRMT R248, R156, 0x7632, R248 ;  /* 0x000076329cf87816 */ /* 0x000fe400000000f8 */
[----:B0-234-:R-:W-:Y:S02]  /*84d0*/  SHF.L.U32 R162, R157, 0x10, RZ ;  /* 0x000000109da27819 */ /* 0x01dfe400000006ff */
        /* <DEDUP_REMOVED lines=15> */
[----:B------:R-:W-:Y:S01]  /*85d0*/  @P5 FFMA.FTZ R246, R207, R166, R167 ;  /* 0x000000a6cff65223 */ /* 0x000fe200000100a7 */
[----:B------:R-:W-:Y:S01]  /*85e0*/  @P5 FADD.FTZ R247, R233, -R252 ;  /* 0x800000fce9f75221 */ /* 0x000fe20000010000 */
[C---:B------:R-:W-:Y:S01]  /*85f0*/  @P5 FFMA.FTZ R160, R185.reuse, R245, R160 ;  /* 0x000000f5b9a05223 */ /* 0x040fe200000100a0 */
[----:B------:R-:W-:Y:S01]  /*8600*/  @P5 FFMA.FTZ R162, R185, R186, R162 ;  /* 0x000000bab9a25223 */ /* 0x000fe200000100a2 */
[----:B------:R-:W-:Y:S01]  /*8610*/  @P5 FADD.FTZ R245, R203, -R246 ;  /* 0x800000f6cbf55221 */ /* 0x000fe20000010000 */
[C---:B------:R-:W-:Y:S01]  /*8620*/  PRMT R186, R158.reuse, 0x7632, R186 ;  /* 0x000076329eba7816 */ /* 0x040fe200000000ba */
[----:B------:R-:W1:Y:S01]  /*8630*/  @P3 LDC R161, c[0x0][0x40c] ;  /* 0x00010300ffa13b82 */ /* 0x000e620000000800 */
[----:B------:R-:W-:-:S02]  /*8640*/  SHF.L.U32 R246, R158, 0x10, RZ ;  /* 0x000000109ef67819 */ /* 0x000fc400000006ff */
[----:B------:R-:W-:-:S03]  /*8650*/  SHF.L.U32 R186, R186, 0x10, RZ ;  /* 0x00000010baba7819 */ /* 0x000fc600000006ff */
[C---:B------:R-:W-:Y:S02]  /*8660*/  @P5 FFMA.FTZ R246, R185.reuse, R245, R246 ;  /* 0x000000f5b9f65223 */ /* 0x040fe400000100f6 */
[----:B------:R-:W2:Y:S01]  /*8670*/  @P3 LDC R245, c[0x0][0x40c] ;  /* 0x00010300fff53b82 */ /* 0x000ea20000000800 */
[----:B------:R-:W-:Y:S01]  /*8680*/  @P5 FFMA.FTZ R186, R185, R247, R186 ;  /* 0x000000f7b9ba5223 */ /* 0x000fe200000100ba */
[----:B0-----:R-:W-:-:S06]  /*8690*/  @P3 FMUL.FTZ R249, R250, R163 ;  /* 0x000000a3faf93220 */ /* 0x001fcc0000410000 */
[----:B------:R-:W0:Y:S01]  /*86a0*/  @P3 LDC R247, c[0x0][0x40c] ;  /* 0x00010300fff73b82 */ /* 0x000e220000000800 */
[----:B------:R-:W-:Y:S01]  /*86b0*/  @P5 FFMA.FTZ R250, R205, R166, R167 ;  /* 0x000000a6cdfa5223 */ /* 0x000fe200000100a7 */
[----:B------:R-:W-:-:S03]  /*86c0*/  @P3 F2FP.BF16.F32.PACK_AB R249, RZ, R249 ;  /* 0x000000f9fff9323e */ /* 0x000fc600000010ff */
[----:B------:R-:W-:Y:S01]  /*86d0*/  @P5 FADD.FTZ R252, R208, -R250 ;  /* 0x800000fad0fc5221 */ /* 0x000fe20000010000 */
[----:B------:R-:W-:Y:S01]  /*86e0*/  SHF.L.U32 R250, R159, 0x10, RZ ;  /* 0x000000109ffa7819 */ /* 0x000fe200000006ff */
[----:B-1----:R-:W-:Y:S01]  /*86f0*/  @P3 FMUL.FTZ R251, R248, R161 ;  /* 0x000000a1f8fb3220 */ /* 0x002fe20000410000 */
[----:B------:R-:W1:Y:S01]  /*8700*/  @P3 LDC R163, c[0x0][0x40c] ;  /* 0x00010300ffa33b82 */ /* 0x000e620000000800 */
[----:B------:R-:W-:Y:S02]  /*8710*/  @P3 PRMT R140, R249, 0x7610, R140 ;  /* 0x00007610f98c3816 */ /* 0x000fe4000000008c */
[----:B------:R-:W-:Y:S01]  /*8720*/  @P5 FFMA.FTZ R250, R185, R252, R250 ;  /* 0x000000fcb9fa5223 */ /* 0x000fe200000100fa */
[----:B------:R-:W-:Y:S01]  /*8730*/  @P3 F2FP.BF16.F32.PACK_AB R251, RZ, R251 ;  /* 0x000000fbfffb323e */ /* 0x000fe200000010ff */
[----:B--2---:R-:W-:-:S03]  /*8740*/  @P3 FMUL.FTZ R245, R246, R245 ;  /* 0x000000f5f6f53220 */ /* 0x004fc60000410000 */
[----:B------:R-:W2:Y:S01]  /*8750*/  @P3 LDC R161, c[0x0][0x40c] ;  /* 0x00010300ffa13b82 */ /* 0x000ea20000000800 */
[----:B------:R-:W-:Y:S02]  /*8760*/  @P3 PRMT R140, R140, 0x5410, R251 ;  /* 0x000054108c8c3816 */ /* 0x000fe400000000fb */
[----:B------:R-:W-:-:S05]  /*8770*/  @P3 F2FP.BF16.F32.PACK_AB R245, RZ, R245 ;  /* 0x000000f5fff5323e */ /* 0x000fca00000010ff */
[----:B------:R-:W3:Y:S01]  /*8780*/  @P3 LDC R248, c[0x0][0x40c] ;  /* 0x00010300fff83b82 */ /* 0x000ee20000000800 */
[----:B0-----:R-:W-:Y:S01]  /*8790*/  @P3 FMUL.FTZ R247, R186, R247 ;  /* 0x000000f7baf73220 */ /* 0x001fe20000410000 */
[----:B------:R-:W-:-:S04]  /*87a0*/  @P3 PRMT R142, R245, 0x7610, R142 ;  /* 0x00007610f58e3816 */ /* 0x000fc8000000008e */
[----:B------:R-:W-:Y:S01]  /*87b0*/  @P3 F2FP.BF16.F32.PACK_AB R247, RZ, R247 ;  /* 0x000000f7fff7323e */ /* 0x000fe200000010ff */
[----:B-1----:R-:W-:-:S03]  /*87c0*/  @P3 FMUL.FTZ R163, R160, R163 ;  /* 0x000000a3a0a33220 */ /* 0x002fc60000410000 */
[----:B------:R-:W-:Y:S02]  /*87d0*/  @P3 PRMT R142, R142, 0x5410, R247 ;  /* 0x000054108e8e3816 */ /* 0x000fe400000000f7 */
[----:B------:R-:W-:Y:S01]  /*87e0*/  @P3 F2FP.BF16.F32.PACK_AB R163, RZ, R163 ;  /* 0x000000a3ffa3323e */ /* 0x000fe200000010ff */
[----:B--2---:R-:W-:-:S05]  /*87f0*/  @P3 FMUL.FTZ R161, R162, R161 ;  /* 0x000000a1a2a13220 */ /* 0x004fca0000410000 */
[----:B------:R-:W-:Y:S01]  /*8800*/  @P3 F2FP.BF16.F32.PACK_AB R161, RZ, R161 ;  /* 0x000000a1ffa1323e */ /* 0x000fe200000010ff */
[----:B---3--:R-:W-:-:S03]  /*8810*/  @P3 FMUL.FTZ R248, R250, R248 ;  /* 0x000000f8faf83220 */ /* 0x008fc60000410000 */
[----:B------:R-:W-:Y:S02]  /*8820*/  @P3 PRMT R141, R161, 0x7610, R141 ;  /* 0x00007610a18d3816 */ /* 0x000fe4000000008d */
[----:B------:R-:W-:Y:S02]  /*8830*/  @P3 F2FP.BF16.F32.PACK_AB R248, RZ, R248 ;  /* 0x000000f8fff8323e */ /* 0x000fe400000010ff */
[----:B------:R-:W-:Y:S02]  /*8840*/  @P3 PRMT R141, R141, 0x5410, R163 ;  /* 0x000054108d8d3816 */ /* 0x000fe400000000a3 */
        /* <DEDUP_REMOVED lines=11> */
.L_x_130:
[----:B0-234-:R-:W0:Y:S02]  /*8900*/  LDC.64 R160, c[0x0][0x478] ;  /* 0x00011e00ffa07b82 */ /* 0x01de240000000a00 */
[----:B0-----:R-:W-:-:S04]  /*8910*/  ISETP.NE.U32.AND P4, PT, R160, RZ, PT ;  /* 0x000000ffa000720c */ /* 0x001fc80003f85070 */
[----:B------:R-:W-:-:S13]  /*8920*/  ISETP.NE.AND.EX P4, PT, R161, RZ, PT, P4 ;  /* 0x000000ffa100720c */ /* 0x000fda0003f85340 */
[----:B------:R-:W-:Y:S05]  /*8930*/  @!P4 BRA `(.L_x_133) ;  /* 0x000000040018c947 */ /* 0x000fea0003800000 */
[-CC-:B------:R-:W-:Y:S01]  /*8940*/  FFMA.FTZ R162, R240, R166.reuse, R167.reuse ;  /* 0x000000a6f0a27223 */ /* 0x180fe200000100a7 */
[-CC-:B------:R-:W-:Y:S01]  /*8950*/  FFMA.FTZ R147, R209, R166.reuse, R167.reuse ;  /* 0x000000a6d1937223 */ /* 0x180fe200000100a7 */
[-CC-:B------:R-:W-:Y:S01]  /*8960*/  FFMA.FTZ R160, R207, R166.reuse, R167.reuse ;  /* 0x000000a6cfa07223 */ /* 0x180fe200000100a7 */
[-CC-:B------:R-:W-:Y:S01]  /*8970*/  FFMA.FTZ R144, R224, R166.reuse, R167.reuse ;  /* 0x000000a6e0907223 */ /* 0x180fe200000100a7 */
[----:B------:R-:W-:Y:S01]  /*8980*/  FADD.FTZ R248, R233, -R162 ;  /* 0x800000a2e9f87221 */ /* 0x000fe20000010000 */
[-CC-:B------:R-:W-:Y:S01]  /*8990*/  FFMA.FTZ R145, R211, R166.reuse, R167.reuse ;  /* 0x000000a6d3917223 */ /* 0x180fe200000100a7 */
[-C--:B------:R-:W-:Y:S01]  /*89a0*/  FFMA.FTZ R146, R210, R166.reuse, R167 ;  /* 0x000000a6d2927223 */ /* 0x080fe200000100a7 */
[----:B------:R-:W-:Y:S01]  /*89b0*/  FADD.FTZ R162, R204, -R147 ;  /* 0x80000093cca27221 */ /* 0x000fe20000010000 */
[-CC-:B------:R-:W-:Y:S01]  /*89c0*/  FFMA.FTZ R250, R238, R166.reuse, R167.reuse ;  /* 0x000000a6eefa7223 */ /* 0x180fe200000100a7 */
[----:B------:R-:W-:Y:S01]  /*89d0*/  FFMA.FTZ R167, R205, R166, R167 ;  /* 0x000000a6cda77223 */ /* 0x000fe200000100a7 */
[----:B------:R-:W-:Y:S01]  /*89e0*/  FADD.FTZ R166, R203, -R160 ;  /* 0x800000a0cba67221 */ /* 0x000fe20000010000 */
[----:B------:R-:W-:Y:S01]  /*89f0*/  FADD.FTZ R246, R213, -R144 ;  /* 0x80000090d5f67221 */ /* 0x000fe20000010000 */
[----:B------:R-:W-:Y:S01]  /*8a00*/  FADD.FTZ R144, R206, -R145 ;  /* 0x80000091ce907221 */ /* 0x000fe20000010000 */
[----:B------:R-:W-:Y:S01]  /*8a10*/  FADD.FTZ R160, R215, -R146 ;  /* 0x80000092d7a07221 */ /* 0x000fe20000010000 */
[C---:B------:R-:W-:Y:S01]  /*8a20*/  FMUL.FTZ R146, R185.reuse, R248 ;  /* 0x000000f8b9927220 */ /* 0x040fe20000410000 */
[C---:B------:R-:W-:Y:S01]  /*8a30*/  FMUL.FTZ R145, R185.reuse, R162 ;  /* 0x000000a2b9917220 */ /* 0x040fe20000410000 */
[----:B------:R-:W0:Y:S01]  /*8a40*/  @P3 LDC R248, c[0x0][0x40c] ;  /* 0x00010300fff83b82 */ /* 0x000e220000000800 */
[----:B------:R-:W-:Y:S01]  /*8a50*/  FMUL.FTZ R245, R185, R166 ;  /* 0x000000a6b9f57220 */ /* 0x000fe20000410000 */
[----:B------:R-:W-:Y:S01]  /*8a60*/  ISETP.GT.AND P5, PT, R186, RZ, PT ;  /* 0x000000ffba00720c */ /* 0x000fe20003fa4270 */
[----:B------:R-:W-:Y:S01]  /*8a70*/  FADD.FTZ R252, R231, -R250 ;  /* 0x800000fae7fc7221 */ /* 0x000fe20000010000 */
[----:B------:R-:W-:Y:S01]  /*8a80*/  FADD.FTZ R250, R208, -R167 ;  /* 0x800000a7d0fa7221 */ /* 0x000fe20000010000 */
[C---:B------:R-:W-:Y:S01]  /*8a90*/  FMUL.FTZ R144, R185.reuse, R144 ;  /* 0x00000090b9907220 */ /* 0x040fe20000410000 */
[C---:B------:R-:W-:Y:S01]  /*8aa0*/  FMUL.FTZ R246, R185.reuse, R246 ;  /* 0x000000f6b9f67220 */ /* 0x040fe20000410000 */
[C---:B------:R-:W-:Y:S01]  /*8ab0*/  FMUL.FTZ R147, R185.reuse, R160 ;  /* 0x000000a0b9937220 */ /* 0x040fe20000410000 */
[----:B------:R-:W1:Y:S01]  /*8ac0*/  @P3 LDC R162, c[0x0][0x40c] ;  /* 0x00010300ffa23b82 */ /* 0x000e620000000800 */
[----:B------:R-:W-:Y:S01]  /*8ad0*/  FMUL.FTZ R167, R185, R250 ;  /* 0x000000fab9a77220 */ /* 0x000fe20000410000 */
[----:B------:R-:W-:Y:S01]  /*8ae0*/  FSEL R245, R245, RZ, P5 ;  /* 0x000000fff5f57208 */ /* 0x000fe20002800000 */
[----:B------:R-:W-:Y:S01]  /*8af0*/  FMUL.FTZ R160, R185, R252 ;  /* 0x000000fcb9a07220 */ /* 0x000fe20000410000 */
[----:B------:R-:W-:-:S02]  /*8b00*/  FSEL R145, R145, RZ, P5 ;  /* 0x000000ff91917208 */ /* 0x000fc40002800000 */
[----:B------:R-:W-:Y:S02]  /*8b10*/  FSEL R144, R144, RZ, P5 ;  /* 0x000000ff90907208 */ /* 0x000fe40002800000 */
[----:B------:R-:W2:Y:S01]  /*8b20*/  @P3 LDC R247, c[0x0][0x40c] ;  /* 0x00010300fff73b82 */ /* 0x000ea20000000800 */
[----:B------:R-:W-:Y:S02]  /*8b30*/  FSEL R146, R146, RZ, P5 ;  /* 0x000000ff92927208 */ /* 0x000fe40002800000 */
[----:B------:R-:W-:Y:S02]  /*8b40*/  FSEL R246, R246, RZ, P5 ;  /* 0x000000fff6f67208 */ /* 0x000fe40002800000 */
[----:B------:R-:W-:Y:S02]  /*8b50*/  FSEL R185, R147, RZ, P5 ;  /* 0x000000ff93b97208 */ /* 0x000fe40002800000 */
[----:B------:R-:W-:Y:S01]  /*8b60*/  FSEL R167, R167, RZ, P5 ;  /* 0x000000ffa7a77208 */ /* 0x000fe20002800000 */
[----:B------:R-:W3:Y:S01]  /*8b70*/  @P3 LDC R161, c[0x0][0x40c] ;  /* 0x00010300ffa13b82 */ /* 0x000ee20000000800 */
[----:B0-----:R-:W-:Y:S01]  /*8b80*/  @P3 FMUL.FTZ R163, R248, R245 ;  /* 0x000000f5f8a33220 */ /* 0x001fe20000410000 */
[----:B------:R-:W-:-:S04]  /*8b90*/  FSEL R160, R160, RZ, P5 ;  /* 0x000000ffa0a07208 */ /* 0x000fc80002800000 */
[----:B------:R-:W-:Y:S02]  /*8ba0*/  @P3 F2FP.BF16.F32.PACK_AB R163, RZ, R163 ;  /* 0x000000a3ffa3323e */ /* 0x000fe400000010ff */
[----:B------:R-:W0:Y:S01]  /*8bb0*/  @P3 LDC R249, c[0x0][0x40c] ;  /* 0x00010300fff93b82 */ /* 0x000e220000000800 */
[-C--:B-1----:R-:W-:Y:S01]  /*8bc0*/  @P3 FMUL.FTZ R147, R162, R145.reuse ;  /* 0x00000091a2933220 */ /* 0x082fe20000410000 */
[----:B------:R-:W-:Y:S02]  /*8bd0*/  @P3 PRMT R142, R163, 0x7610, R142 ;  /* 0x00007610a38e3816 */ /* 0x000fe4000000008e */
[----:B------:R-:W-:Y:S02]  /*8be0*/  F2FP.BF16.F32.PACK_AB R145, R246, R145 ;  /* 0x00000091f691723e */ /* 0x000fe400000010ff */
[----:B------:R-:W-:Y:S02]  /*8bf0*/  @P3 F2FP.BF16.F32.PACK_AB R147, RZ, R147 ;  /* 0x00000093ff93323e */ /* 0x000fe400000010ff */
[----:B------:R-:W1:Y:S01]  /*8c00*/  @P3 LDC R186, c[0x0][0x40c] ;  /* 0x00010300ffba3b82 */ /* 0x000e620000000800 */
[----:B--2---:R-:W-:Y:S01]  /*8c10*/  @P3 FMUL.FTZ R247, R247, R144 ;  /* 0x00000090f7f73220 */ /* 0x004fe20000410000 */
[----:B------:R-:W-:-:S02]  /*8c20*/  @P3 PRMT R141, R147, 0x7610, R141 ;  /* 0x00007610938d3816 */ /* 0x000fc4000000008d */
[----:B------:R-:W-:Y:S02]  /*8c30*/  F2FP.BF16.F32.PACK_AB R144, R185, R144 ;  /* 0x00000090b990723e */ /* 0x000fe400000010ff */
[----:B------:R-:W-:Y:S02]  /*8c40*/  @P3 F2FP.BF16.F32.PACK_AB R247, RZ, R247 ;  /* 0x000000f7fff7323e */ /* 0x000fe400000010ff */
[----:B------:R-:W2:Y:S01]  /*8c50*/  @P3 LDC R166, c[0x0][0x40c] ;  /* 0x00010300ffa63b82 */ /* 0x000ea20000000800 */
[----:B---3--:R-:W-:Y:S01]  /*8c60*/  @P3 FMUL.FTZ R161, R161, R146 ;  /* 0x00000092a1a13220 */ /* 0x008fe20000410000 */
[----:B------:R-:W-:Y:S02]  /*8c70*/  @P3 PRMT R140, R247, 0x7610, R140 ;  /* 0x00007610f78c3816 */ /* 0x000fe4000000008c */
[----:B------:R-:W-:Y:S02]  /*8c80*/  F2FP.BF16.F32.PACK_AB R146, R146, R245 ;  /* 0x000000f59292723e */ /* 0x000fe400000010ff */
[----:B------:R-:W-:Y:S01]  /*8c90*/  @P3 F2FP.BF16.F32.PACK_AB R161, RZ, R161 ;  /* 0x000000a1ffa1323e */ /* 0x000fe200000010ff */
[----:B0-----:R-:W-:Y:S01]  /*8ca0*/  @P3 FMUL.FTZ R162, R249, R246 ;  /* 0x000000f6f9a23220 */ /* 0x001fe20000410000 */
[----:B------:R-:W-:-:S02]  /*8cb0*/  F2FP.BF16.F32.PACK_AB R147, R160, R167 ;  /* 0x000000a7a093723e */ /* 0x000fc400000010ff */
[----:B------:R-:W-:Y:S02]  /*8cc0*/  @P3 PRMT R142, R142, 0x5410, R161 ;  /* 0x000054108e8e3816 */ /* 0x000fe400000000a1 */
[----:B------:R-:W-:Y:S01]  /*8cd0*/  @P3 F2FP.BF16.F32.PACK_AB R162, RZ, R162 ;  /* 0x000000a2ffa2323e */ /* 0x000fe200000010ff */
[----:B-1----:R-:W-:-:S03]  /*8ce0*/  @P3 FMUL.FTZ R186, R186, R185 ;  /* 0x000000b9baba3220 */ /* 0x002fc60000410000 */
        /* <DEDUP_REMOVED lines=11> */
.L_x_133:
[----:B------:R-:W0:Y:S01]  /*8da0*/  @P3 LDC R161, c[0x0][0x40c] ;  /* 0x00010300ffa13b82 */ /* 0x000e220000000800 */
[----:B------:R-:W-:Y:S01]  /*8db0*/  FFMA.FTZ R160, R238, R166, R167 ;  /* 0x000000a6eea07223 */ /* 0x000fe200000100a7 */
[----:B------:R-:W-:-:S03]  /*8dc0*/  ISETP.GT.AND P5, PT, R186, RZ, PT ;  /* 0x000000ffba00720c */ /* 0x000fc60003fa4270 */
[----:B------:R-:W-:-:S04]  /*8dd0*/  FADD.FTZ R160, R231, -R160 ;  /* 0x800000a0e7a07221 */ /* 0x000fc80000010000 */
[----:B------:R-:W-:-:S05]  /*8de0*/  FMUL.FTZ R160, R185, R160 ;  /* 0x000000a0b9a07220 */ /* 0x000fca0000410000 */
[----:B------:R-:W-:Y:S01]  /*8df0*/  FSEL R160, R160, RZ, P5 ;  /* 0x000000ffa0a07208 */ /* 0x000fe20002800000 */
[----:B------:R-:W-:Y:S06]  /*8e00*/  @!P3 BRA `(.L_x_134) ;  /* 0x000000000020b947 */ /* 0x000fec0003800000 */
        /* <DEDUP_REMOVED lines=8> */
.L_x_134:
        /* <DEDUP_REMOVED lines=9> */
.L_x_135:
        /* <DEDUP_REMOVED lines=9> */
.L_x_136:
        /* <DEDUP_REMOVED lines=9> */
.L_x_137:
        /* <DEDUP_REMOVED lines=9> */
.L_x_138:
        /* <DEDUP_REMOVED lines=9> */
.L_x_139:
        /* <DEDUP_REMOVED lines=9> */
.L_x_140:
[----:B0-----:R-:W-:-:S05]  /*91f0*/  @P3 FMUL.FTZ R160, R160, R161 ;  /* 0x000000a1a0a03220 */ /* 0x001fca0000410000 */
[----:B------:R-:W-:-:S04]  /*9200*/  @P3 F2FP.BF16.F32.PACK_AB R160, RZ, R160 ;  /* 0x000000a0ffa0323e */ /* 0x000fc800000010ff */
[----:B------:R-:W-:-:S07]  /*9210*/  @P3 PRMT R143, R143, 0x5410, R160 ;  /* 0x000054108f8f3816 */ /* 0x000fce00000000a0 */
.L_x_132:
[----:B------:R-:W0:Y:S08]  /*9220*/  @P4 LDC.64 R162, c[0x0][0x478] ;  /* 0x00011e00ffa24b82 */ /* 0x000e300000000a00 */
[----:B------:R-:W1:Y:S01]  /*9230*/  @P3 LDC.64 R160, c[0x0][0x468] ;  /* 0x00011a00ffa03b82 */ /* 0x000e620000000a00 */
[----:B0-----:R-:W-:-:S05]  /*9240*/  @P4 IMAD.WIDE.U32 R162, R243, 0x10, R162 ;  /* 0x00000010f3a24825 */ /* 0x001fca00078e00a2 */
[----:B------:R0:W-:Y:S01]  /*9250*/  @P4 STG.E.128 desc[UR10][R162.64], R144 ;  /* 0x00000090a2004986 */ /* 0x0001e2000c101d0a */
[----:B-1----:R-:W-:-:S05]  /*9260*/  @P3 IMAD.WIDE.U32 R160, R165, 0x10, R160 ;  /* 0x00000010a5a03825 */ /* 0x002fca00078e00a0 */
[----:B------:R0:W-:Y:S02]  /*9270*/  @P3 STG.E.128 desc[UR10][R160.64], R140 ;  /* 0x0000008ca0003986 */ /* 0x0001e4000c101d0a */
.L_x_129:
[----:B------:R-:W-:Y:S05]  /*9280*/  BSYNC.RECONVERGENT B0 ;  /* 0x0000000000007941 */ /* 0x000fea0003800200 */
.L_x_128:
[----:B0-234-:R-:W0:Y:S01]  /*9290*/  LDC.64 R160, c[0x0][0x380] ;  /* 0x0000e000ffa07b82 */ /* 0x01de220000000a00 */
[----:B------:R-:W-:Y:S01]  /*92a0*/  UPLOP3.LUT UP1, UPT, UPT, UPT, UP1, 0x40, 0x4 ;  /* 0x000000000004789c */ /* 0x000fe20003f2e810 */
[----:B0-----:R-:W-:-:S04]  /*92b0*/  IADD3 R27, PT, PT, R27, R160, RZ ;  /* 0x000000a01b1b7210 */ /* 0x001fc80007ffe0ff */
[----:B------:R-:W-:-:S13]  /*92c0*/  ISETP.GE.AND P3, PT, R27, R161, PT ;  /* 0x000000a11b00720c */ /* 0x000fda0003f66270 */
[----:B------:R-:W-:Y:S05]  /*92d0*/  @!P3 BRA `(.L_x_141) ;  /* 0xffffff740094b947 */ /* 0x000fea000383ffff */
.L_x_62:
[----:B------:R-:W0:Y:S01]  /*92e0*/  S2UR UR4, SR_CTAID.X ;  /* 0x00000000000479c3 */ /* 0x000e220000002500 */
[----:B------:R-:W-:Y:S02]  /*92f0*/  ISETP.NE.AND P4, PT, R164, RZ, PT ;  /* 0x000000ffa400720c */ /* 0x000fe40003f85270 */
[----:B------:R-:W-:-:S05]  /*9300*/  ISETP.NE.AND P3, PT, R244, RZ, PT ;  /* 0x000000fff400720c */ /* 0x000fca0003f65270 */
[----:B------:R-:W1:Y:S08]  /*9310*/  LDC.64 R2, c[0x0][0x440] ;  /* 0x00011000ff027b82 */ /* 0x000e700000000a00 */
[----:B------:R-:W2:Y:S08]  /*9320*/  LDC.64 R4, c[0x0][0x448] ;  /* 0x00011200ff047b82 */ /* 0x000eb00000000a00 */
[----:B------:R-:W3:Y:S01]  /*9330*/  LDC.64 R6, c[0x0][0x440] ;  /* 0x00011000ff067b82 */ /* 0x000ee20000000a00 */
[----:B0-----:R-:W-:-:S05]  /*9340*/  IMAD R30, R30, UR4, RZ ;  /* 0x000000041e1e7c24 */ /* 0x001fca000f8e02ff */
[----:B------:R-:W-:Y:S02]  /*9350*/  LEA.HI R29, R30, R29, RZ, 0x1d ;  /* 0x0000001d1e1d7211 */ /* 0x000fe400078fe8ff */
[----:B------:R-:W0:Y:S03]  /*9360*/  LDC.64 R8, c[0x0][0x448] ;  /* 0x00011200ff087b82 */ /* 0x000e260000000a00 */
[----:B-1----:R-:W-:-:S05]  /*9370*/  @P4 IMAD.WIDE.U32 R2, R29, 0x20, R2 ;  /* 0x000000201d024825 */ /* 0x002fca00078e0002 */
[----:B------:R-:W1:Y:S01]  /*9380*/  LDC.64 R10, c[0x0][0x440] ;  /* 0x00011000ff0a7b82 */ /* 0x000e620000000a00 */
[C---:B--2---:R-:W-:Y:S01]  /*9390*/  @P4 IMAD.WIDE.U32 R4, R29.reuse, 0x20, R4 ;  /* 0x000000201d044825 */ /* 0x044fe200078e0004 */
[----:B------:R-:W-:Y:S01]  /*93a0*/  @P4 IADD3 R29, PT, PT, R29, 0x80, RZ ;  /* 0x000000801d1d4810 */ /* 0x000fe20007ffe0ff */
[----:B------:R2:W-:Y:S04]  /*93b0*/  @P4 STG.E.128 desc[UR10][R2.64], R104 ;  /* 0x0000006802004986 */ /* 0x0005e8000c101d0a */
[----:B------:R2:W-:Y:S01]  /*93c0*/  @P4 STG.E.128 desc[UR10][R2.64+0x10], R108 ;  /* 0x0000106c02004986 */ /* 0x0005e2000c101d0a */
[----:B------:R-:W4:Y:S01]  /*93d0*/  LDC.64 R12, c[0x0][0x448] ;  /* 0x00011200ff0c7b82 */ /* 0x000f220000000a00 */
[C---:B---3--:R-:W-:Y:S02]  /*93e0*/  @P0 IMAD.WIDE.U32 R6, R29.reuse, 0x20, R6 ;  /* 0x000000201d060825 */ /* 0x048fe400078e0006 */
[----:B------:R2:W-:Y:S04]  /*93f0*/  @P4 STG.E.128 desc[UR10][R4.64], R72 ;  /* 0x0000004804004986 */ /* 0x0005e8000c101d0a */
[----:B------:R2:W-:Y:S01]  /*9400*/  @P4 STG.E.128 desc[UR10][R4.64+0x10], R76 ;  /* 0x0000104c04004986 */ /* 0x0005e2000c101d0a */
[----:B------:R-:W3:Y:S01]  /*9410*/  LDC.64 R14, c[0x0][0x440] ;  /* 0x00011000ff0e7b82 */ /* 0x000ee20000000a00 */
[C---:B0-----:R-:W-:Y:S01]  /*9420*/  @P0 IMAD.WIDE.U32 R8, R29.reuse, 0x20, R8 ;  /* 0x000000201d080825 */ /* 0x041fe200078e0008 */
[----:B------:R-:W-:Y:S01]  /*9430*/  @P0 IADD3 R29, PT, PT, R29, 0x80, RZ ;  /* 0x000000801d1d0810 */ /* 0x000fe20007ffe0ff */
[----:B------:R2:W-:Y:S04]  /*9440*/  @P0 STG.E.128 desc[UR10][R6.64], R44 ;  /* 0x0000002c06000986 */ /* 0x0005e8000c101d0a */
[----:B------:R2:W-:Y:S01]  /*9450*/  @P0 STG.E.128 desc[UR10][R6.64+0x10], R36 ;  /* 0x0000102406000986 */ /* 0x0005e2000c101d0a */
[----:B------:R-:W0:Y:S01]  /*9460*/  LDC.64 R16, c[0x0][0x448] ;  /* 0x00011200ff107b82 */ /* 0x000e220000000a00 */
[----:B-1----:R-:W-:-:S02]  /*9470*/  @P1 IMAD.WIDE.U32 R10, R29, 0x20, R10 ;  /* 0x000000201d0a1825 */ /* 0x002fc400078e000a */
[----:B------:R2:W-:Y:S04]  /*9480*/  @P0 STG.E.128 desc[UR10][R8.64], R40 ;  /* 0x0000002808000986 */ /* 0x0005e8000c101d0a */
[----:B------:R2:W-:Y:S01]  /*9490*/  @P0 STG.E.128 desc[UR10][R8.64+0x10], R32 ;  /* 0x0000102008000986 */ /* 0x0005e2000c101d0a */
[C---:B----4-:R-:W-:Y:S01]  /*94a0*/  @P1 IMAD.WIDE.U32 R12, R29.reuse, 0x20, R12 ;  /* 0x000000201d0c1825 */ /* 0x050fe200078e000c */
        /* <DEDUP_REMOVED lines=10> */
[----:B------:R2:W-:Y:S01]  /*9550*/  @P2 STG.E.128 desc[UR10][R16.64+0x10], R92 ;  /* 0x0000105c10002986 */ /* 0x0005e2000c101d0a */
[----:B------:R-:W-:Y:S05]  /*9560*/  @!P3 EXIT ;  /* 0x000000000000b94d */ /* 0x000fea0003800000 */
[----:B--2---:R-:W0:Y:S01]  /*9570*/  LDC.64 R2, c[0x0][0x440] ;  /* 0x00011000ff027b82 */ /* 0x004e220000000a00 */
        /* <DEDUP_REMOVED lines=9> */
.L_x_142:
        /* <DEDUP_REMOVED lines=15> */
.L_x_19276:


//--------------------- .text._ZN10layer_norm13ln_bwd_kernelINS_13Kernel_traitsI13__nv_bfloat16S2_S2_S2_fjLj5120ELj1ELj1ELj4ELj16ENS_18Kernel_traits_baseILj5120ES2_S2_S2_S2_fjLj128EEEEELb0ELb0ELb1ELb1EEEvNS_9BwdParamsE --------------------------
	.section	.text._ZN10layer_norm13ln_bwd_kernelINS_13Kernel_traitsI13__nv_bfloat16S2_S2_S2_fjLj5120ELj1ELj1ELj4ELj16ENS_18Kernel_traits_baseILj5120ES2_S2_S2_S2_fjLj128EEEEELb0ELb0ELb1ELb1EEEvNS_9BwdParamsE,"ax",@progbits
	.align	128
        .global         _ZN10layer_norm13ln_bwd_kernelINS_13Kernel_traitsI13__nv_bfloat16S2_S2_S2_fjLj5120ELj1ELj1ELj4ELj16ENS_18Kernel_traits_baseILj5120ES2_S2_S2_S2_fjLj128EEEEELb0ELb0ELb1ELb1EEEvNS_9BwdParamsE
        .type           _ZN10layer_norm13ln_bwd_kernelINS_13Kernel_traitsI13__nv_bfloat16S2_S2_S2_fjLj5120ELj1ELj1ELj4ELj16ENS_18Kernel_traits_baseILj5120ES2_S2_S2_S2_fjLj128EEEEELb0ELb0ELb1ELb1EEEvNS_9BwdParamsE,@function
        .size           _ZN10layer_norm13ln_bwd_kernelINS_13Kernel_traitsI13__nv_bfloat16S2_S2_S2_fjLj5120ELj1ELj1ELj4ELj16ENS_18Kernel_traits_baseILj5120ES2_S2_S2_S2_fjLj128EEEEELb0ELb0ELb1ELb1EEEvNS_9BwdParamsE,(.L_x_19277 - _ZN10layer_norm13ln_bwd_kernelINS_13Kernel_traitsI13__nv_bfloat16S2_S2_S2_fjLj5120ELj1ELj1ELj4ELj16ENS_18Kernel_traits_baseILj5120ES2_S2_S2_S2_fjLj128EEEEELb0ELb0ELb1ELb1EEEvNS_9BwdParamsE)
        .other          _ZN10layer_norm13ln_bwd_kernelINS_13Kernel_traitsI13__nv_bfloat16S2_S2_S2_fjLj5120ELj1ELj1ELj4ELj16ENS_18Kernel_traits_baseILj5120ES2_S2_S2_S2_fjLj128EEEEELb0ELb0ELb1ELb1EEEvNS_9BwdParamsE,@"STO_CUDA_ENTRY STV_DEFAULT"
_ZN10layer_norm13ln_bwd_kernelINS_13Kernel_traitsI13__nv_bfloat16S2_S2_S2_fjLj5120ELj1ELj1ELj4ELj16ENS_18Kernel_traits_baseILj5120ES2_S2_S2_S2_fjLj128EEEEELb0ELb0ELb1ELb1EEEvNS_9BwdParamsE:
.text._ZN10layer_norm13ln_bwd_kernelINS_13Kernel_traitsI13__nv_bfloat16S2_S2_S2_fjLj5120ELj1ELj1ELj4ELj16ENS_18Kernel_traits_baseILj5120ES2_S2_S2_S2_fjLj128EEEEELb0ELb0ELb1ELb1EEEvNS_9BwdParamsE:
        /* <DEDUP_REMOVED lines=48> */
[----:B------:R-:W-:Y:S01]  /*0300*/  MOV R0, UR4 ;  /* 0x0000000400007c02 */ /* 0x000fe20008000f00 */
[----:B------:R-:W-:Y:S01]  /*0310*/  UPLOP3.LUT UP1, UPT, UPT, UPT, UPT, 0x40, 0x4 ;  /* 0x000000000004789c */ /* 0x000fe20003f2e870 */
[----:B------:R-:W2:Y:S01]  /*0320*/  LDCU UR16, c[0x0][0x40c] ;  /* 0x00008180ff1077ac */ /* 0x000ea20008000800 */
[----:B------:R-:W3:Y:S01]  /*0330*/  LDCU UR14, c[0x0][0x388] ;  /* 0x00007100ff0e77ac */ /* 0x000ee20008000800 */
[----:B------:R-:W4:Y:S01]  /*0340*/  LDCU.U8 UR11, c[0x0][0x410] ;  /* 0x00008200ff0b77ac */ /* 0x000f220008000000 */
[----:B------:R-:W0:Y:S01]  /*0350*/  LDCU UR15, c[0x0][0x400] ;  /* 0x00008000ff0f77ac */ /* 0x000e220008000800 */
[----:B------:R-:W0:Y:S01]  /*0360*/  LDCU.64 UR6, c[0x0][0x438] ;  /* 0x00008700ff0677ac */ /* 0x000e220008000a00 */
[----:B-1----:R-:W-:Y:S01]  /*0370*/  IMAD.WIDE.U32 R232, R232, 0x10, R2 ;  /* 0x00000010e8e87825 */ /* 0x002fe200078e0002 */
[----:B------:R-:W1:Y:S04]  /*0380*/  LDCU.64 UR8, c[0x0][0x478] ;  /* 0x00008f00ff0877ac */ /* 0x000e680008000a00 */
[----:B0-----:R-:W5:Y:S04]  /*0390*/  LDG.E.128 R88, desc[UR12][R232.64+0x2000] ;  /* 0x0020000ce8587981 */ /* 0x001f68000c1e1d00 */
[----:B------:R-:W2:Y:S04]  /*03a0*/  LDG.E.128 R92, desc[UR12][R232.64+0x1800] ;  /* 0x0018000ce85c7981 */ /* 0x000ea8000c1e1d00 */
[----:B------:R-:W3:Y:S04]  /*03b0*/  LDG.E.128 R96, desc[UR12][R232.64+0x1000] ;  /* 0x0010000ce8607981 */ /* 0x000ee8000c1e1d00 */
[----:B------:R-:W4:Y:S04]  /*03c0*/  LDG.E.128 R100, desc[UR12][R232.64+0x800] ;  /* 0x0008000ce8647981 */ /* 0x000f28000c1e1d00 */
[----:B------:R-:W4:Y:S01]  /*03d0*/  LDG.E.128 R104, desc[UR12][R232.64] ;  /* 0x0000000ce8687981 */ /* 0x000f22000c1e1d00 */
[----:B------:R-:W-:Y:S01]  /*03e0*/  HFMA2 R60, -RZ, RZ, 0, 0 ;  /* 0x00000000ff3c7431 */ /* 0x000fe200000001ff */
[----:B-----5:R-:W-:-:S02]  /*03f0*/  PRMT R2, R88, 0x7632, R2 ;  /* 0x0000763258027816 */ /* 0x020fc40000000002 */
[----:B------:R-:W-:Y:S02]  /*0400*/  PRMT R4, R89, 0x7632, R4 ;  /* 0x0000763259047816 */ /* 0x000fe40000000004 */
[----:B------:R-:W-:Y:S02]  /*0410*/  PRMT R5, R90, 0x7632, R5 ;  /* 0x000076325a057816 */ /* 0x000fe40000000005 */
[----:B------:R-:W-:Y:S02]  /*0420*/  PRMT R6, R91, 0x7632, R6 ;  /* 0x000076325b067816 */ /* 0x000fe40000000006 */
[----:B--2---:R-:W-:Y:S02]  /*0430*/  PRMT R7, R92, 0x7632, R7 ;  /* 0x000076325c077816 */ /* 0x004fe40000000007 */
[----:B------:R-:W-:Y:S02]  /*0440*/  PRMT R8, R93, 0x7632, R8 ;  /* 0x000076325d087816 */ /* 0x000fe40000000008 */
[----:B------:R-:W-:-:S02]  /*0450*/  PRMT R9, R94, 0x7632, R9 ;  /* 0x000076325e097816 */ /* 0x000fc40000000009 */
[----:B------:R-:W-:Y:S02]  /*0460*/  PRMT R10, R95, 0x7632, R10 ;  /* 0x000076325f0a7816 */ /* 0x000fe4000000000a */
[----:B---3--:R-:W-:Y:S02]  /*0470*/  PRMT R11, R96, 0x7632, R11 ;  /* 0x00007632600b7816 */ /* 0x008fe4000000000b */
[----:B------:R-:W-:Y:S02]  /*0480*/  PRMT R12, R97, 0x7632, R12 ;  /* 0x00007632610c7816 */ /* 0x000fe4000000000c */
[----:B------:R-:W-:Y:S02]  /*0490*/  PRMT R13, R98, 0x7632, R13 ;  /* 0x00007632620d7816 */ /* 0x000fe4000000000d */
[----:B------:R-:W-:Y:S02]  /*04a0*/  PRMT R14, R99, 0x7632, R14 ;  /* 0x00007632630e7816 */ /* 0x000fe4000000000e */
[----:B----4-:R-:W-:-:S02]  /*04b0*/  PRMT R15, R100, 0x7632, R15 ;  /* 0x00007632640f7816 */ /* 0x010fc4000000000f */
[----:B------:R-:W-:Y:S02]  /*04c0*/  PRMT R16, R101, 0x7632, R16 ;  /* 0x0000763265107816 */ /* 0x000fe40000000010 */
[----:B------:R-:W-:Y:S02]  /*04d0*/  PRMT R17, R102, 0x7632, R17 ;  /* 0x0000763266117816 */ /* 0x000fe40000000011 */
[----:B------:R-:W-:Y:S02]  /*04e0*/  PRMT R18, R103, 0x7632, R18 ;  /* 0x0000763267127816 */ /* 0x000fe40000000012 */
[----:B------:R-:W-:Y:S02]  /*04f0*/  PRMT R19, R104, 0x7632, R19 ;  /* 0x0000763268137816 */ /* 0x000fe40000000013 */
[----:B------:R-:W-:Y:S02]  /*0500*/  PRMT R20, R105, 0x7632, R20 ;  /* 0x0000763269147816 */ /* 0x000fe40000000014 */
[----:B------:R-:W-:-:S02]  /*0510*/  PRMT R21, R106, 0x7632, R21 ;  /* 0x000076326a157816 */ /* 0x000fc40000000015 */
[----:B-1----:R-:W-:-:S07]  /*0520*/  PRMT R22, R107, 0x7632, R22 ;  /* 0x000076326b167816 */ /* 0x002fce0000000016 */
.L_x_203:
[----:B------:R-:W0:Y:S08]  /*0530*/  LDC.64 R156, c[0x0][0x3f8] ;  /* 0x0000fe00ff9c7b82 */ /* 0x000e300000000a00 */
[----:B------:R-:W1:Y:S08]  /*0540*/  LDC.64 R154, c[0x0][0x3c8] ;  /* 0x0000f200ff9a7b82 */ /* 0x000e700000000a00 */
[----:B------:R-:W2:Y:S01]  /*0550*/  LDC.64 R152, c[0x0][0x3f0] ;  /* 0x0000fc00ff987b82 */ /* 0x000ea20000000a00 */
[----:B0-----:R-:W-:-:S05]  /*0560*/  IMAD.WIDE R156, R0, 0x4, R156 ;  /* 0x00000004009c7825 */ /* 0x001fca00078e029c */
[----:B------:R-:W3:Y:S01]  /*0570*/  LDG.E R23, desc[UR12][R156.64] ;  /* 0x0000000c9c177981 */ /* 0x000ee2000c1e1900 */
[----:B-1----:R-:W-:-:S05]  /*0580*/  IMAD.WIDE R154, R0, 0x4, R154 ;  /* 0x00000004009a7825 */ /* 0x002fca00078e029a */
[----:B------:R0:W5:Y:S01]  /*0590*/  LDG.E R188, desc[UR12][R154.64] ;  /* 0x0000000c9abc7981 */ /* 0x000162000c1e1900 */
[----:B--2---:R-:W-:-:S05]  /*05a0*/  IMAD.WIDE R152, R0, 0x4, R152 ;  /* 0x0000000400987825 */ /* 0x004fca00078e0298 */
[----:B------:R0:W5:Y:S01]  /*05b0*/  LDG.E R189, desc[UR12][R152.64] ;  /* 0x0000000c98bd7981 */ /* 0x000162000c1e1900 */
[----:B------:R-:W-:Y:S02]  /*05c0*/  CS2R R158, SRZ ;  /* 0x00000000009e7805 */ /* 0x000fe4000001ff00 */
[----:B---3--:R-:W-:-:S13]  /*05d0*/  ISETP.GE.AND P1, PT, R23, 0x1, PT ;  /* 0x000000011700780c */ /* 0x008fda0003f26270 */
[----:B0-----:R-:W-:Y:S05]  /*05e0*/  @!P1 BRA `(.L_x_144) ;  /* 0x0000001c00e89947 */ /* 0x001fea0003800000 */
[----:B------:R-:W0:Y:S01]  /*05f0*/  S2R R199, SR_TID.X ;  /* 0x0000000000c77919 */ /* 0x000e220000002100 */
[----:B------:R-:W1:Y:S01]  /*0600*/  LDC.64 R184, c[0x0][0x3a8] ;  /* 0x0000ea00ffb87b82 */ /* 0x000e620000000a00 */
[----:B------:R-:W-:Y:S01]  /*0610*/  IMAD R3, R0, UR14, RZ ;  /* 0x0000000e00037c24 */ /* 0x000fe2000f8e02ff */
[----:B------:R-:W-:-:S04]  /*0620*/  IADD3 R153, PT, PT, R23, -0x1, RZ ;  /* 0xffffffff17997810 */ /* 0x000fc80007ffe0ff */
[----:B------:R-:W-:Y:S01]  /*0630*/  SHF.R.S32.HI R152, RZ, 0x1f, R3 ;  /* 0x0000001fff987819 */ /* 0x000fe20000011403 */
[----:B------:R-:W-:Y:S01]  /*0640*/  IMAD R153, R153, UR14, RZ ;  /* 0x0000000e99997c24 */ /* 0x000fe2000f8e02ff */
[----:B------:R-:W2:Y:S02]  /*0650*/  LDC.64 R190, c[0x0][0x3c0] ;  /* 0x0000f000ffbe7b82 */ /* 0x000ea40000000a00 */
[----:B------:R-:W-:Y:S02]  /*0660*/  LEA.HI R152, R152, R3, RZ, 0x3 ;  /* 0x0000000398987211 */ /* 0x000fe400078f18ff */
[----:B------:R-:W-:-:S04]  /*0670*/  SHF.R.S32.HI R154, RZ, 0x1f, R153 ;  /* 0x0000001fff9a7819 */ /* 0x000fc80000011499 */
[----:B------:R-:W-:Y:S01]  /*0680*/  LEA.HI R154, R154, R153, RZ, 0x3 ;  /* 0x000000999a9a7211 */ /* 0x000fe200078f18ff */
[----:B------:R-:W3:Y:S01]  /*0690*/  LDC.64 R208, c[0x0][0x428] ;  /* 0x00010a00ffd07b82 */ /* 0x000ee20000000a00 */
[-C--:B0-----:R-:W-:Y:S02]  /*06a0*/  LEA.HI.SX32 R193, R152, R199.reuse, 0x1d ;  /* 0x000000c798c17211 */ /* 0x081fe400078feaff */
[----:B------:R-:W-:-:S03]  /*06b0*/  LEA.HI.SX32 R199, R154, R199, 0x1d ;  /* 0x000000c79ac77211 */ /* 0x000fc600078feaff */
[----:B-1----:R-:W-:-:S06]  /*06c0*/  IMAD.WIDE.U32 R152, R193, 0x10, R184 ;  /* 0x00000010c1987825 */ /* 0x002fcc00078e00b8 */
[----:B------:R-:W4:Y:S01]  /*06d0*/  LDG.E.128 R152, desc[UR12][R152.64] ;  /* 0x0000000c98987981 */ /* 0x000f22000c1e1d00 */
[----:B------:R-:W-:Y:S01]  /*06e0*/  SHF.R.S32.HI R3, RZ, 0x1f, R0 ;  /* 0x0000001fff037819 */ /* 0x000fe20000011400 */
[----:B---3--:R-:W-:Y:S01]  /*06f0*/  IMAD.WIDE.U32 R156, R199, 0x10, R208 ;  /* 0x00000010c79c7825 */ /* 0x008fe200078e00d0 */
[C---:B--2---:R-:W-:Y:S02]  /*0700*/  LEA R190, P0, R0.reuse, R190, 0x2 ;  /* 0x000000be00be7211 */ /* 0x044fe400078010ff */
[C---:B------:R-:W-:Y:S02]  /*0710*/  IADD3 R195, PT, PT, R193.reuse, 0x80, RZ ;  /* 0x00000080c1c37810 */ /* 0x040fe40007ffe0ff */
[----:B------:R-:W-:Y:S01]  /*0720*/  LEA.HI.X R191, R0, R191, R3, 0x2, P0 ;  /* 0x000000bf00bf7211 */ /* 0x000fe200000f1403 */
[----:B------:R-:W2:Y:S01]  /*0730*/  LDG.E.128 R156, desc[UR12][R156.64] ;  /* 0x0000000c9c9c7981 */ /* 0x000ea2000c1e1d00 */
[----:B------:R-:W-:Y:S01]  /*0740*/  IADD3 R197, PT, PT, R193, 0x100, RZ ;  /* 0x00000100c1c57810 */ /* 0x000fe20007ffe0ff */
[--C-:B------:R-:W-:Y:S01]  /*0750*/  IMAD.WIDE.U32 R160, R195, 0x10, R184.reuse ;  /* 0x00000010c3a07825 */ /* 0x100fe200078e00b8 */
[C---:B------:R-:W-:Y:S01]  /*0760*/  IADD3 R211, PT, PT, R193.reuse, 0x180, RZ ;  /* 0x00000180c1d37810 */ /* 0x040fe20007ffe0ff */
[----:B------:R0:W3:Y:S01]  /*0770*/  LDG.E R190, desc[UR12][R190.64] ;  /* 0x0000000cbebe7981 */ /* 0x0000e2000c1e1900 */
[----:B------:R-:W-:Y:S01]  /*0780*/  IADD3 R213, PT, PT, R193, 0x200, RZ ;  /* 0x00000200c1d57810 */ /* 0x000fe20007ffe0ff */
[--C-:B------:R-:W-:Y:S01]  /*0790*/  IMAD.WIDE.U32 R168, R197, 0x10, R184.reuse ;  /* 0x00000010c5a87825 */ /* 0x100fe200078e00b8 */
[----:B------:R-:W-:Y:S01]  /*07a0*/  IADD3 R165, PT, PT, R199, 0x80, RZ ;  /* 0x00000080c7a57810 */ /* 0x000fe20007ffe0ff */
[----:B------:R-:W2:Y:S02]  /*07b0*/  LDG.E.128 R160, desc[UR12][R160.64] ;  /* 0x0000000ca0a07981 */ /* 0x000ea4000c1e1d00 */
[----:B------:R-:W-:-:S02]  /*07c0*/  IMAD.WIDE.U32 R176, R211, 0x10, R184 ;  /* 0x00000010d3b07825 */ /* 0x000fc400078e00b8 */
[----:B------:R-:W2:Y:S02]  /*07d0*/  LDG.E.128 R168, desc[UR12][R168.64] ;  /* 0x0000000ca8a87981 */ /* 0x000ea4000c1e1d00 */
[----:B------:R-:W-:Y:S02]  /*07e0*/  IMAD.WIDE.U32 R184, R213, 0x10, R184 ;  /* 0x00000010d5b87825 */ /* 0x000fe400078e00b8 */
[----:B------:R-:W2:Y:S02]  /*07f0*/  LDG.E.128 R176, desc[UR12][R176.64] ;  /* 0x0000000cb0b07981 */ /* 0x000ea4000c1e1d00 */
[----:B------:R-:W-:Y:S02]  /*0800*/  IMAD.WIDE.U32 R164, R165, 0x10, R208 ;  /* 0x00000010a5a47825 */ /* 0x000fe400078e00d0 */
[----:B------:R-:W2:Y:S01]  /*0810*/  LDG.E.128 R184, desc[UR12][R184.64] ;  /* 0x0000000cb8b87981 */ /* 0x000ea2000c1e1d00 */
[----:B------:R-:W-:-:S03]  /*0820*/  IADD3 R173, PT, PT, R199, 0x100, RZ ;  /* 0x00000100c7ad7810 */ /* 0x000fc60007ffe0ff */
[----:B------:R-:W2:Y:S02]  /*0830*/  LDG.E.128 R164, desc[UR12][R164.64] ;  /* 0x0000000ca4a47981 */ /* 0x000ea4000c1e1d00 */
[----:B------:R-:W-:Y:S01]  /*0840*/  IMAD.WIDE.U32 R172, R173, 0x10, R208 ;  /* 0x00000010adac7825 */ /* 0x000fe200078e00d0 */
[----:B------:R-:W-:-:S05]  /*0850*/  IADD3 R181, PT, PT, R199, 0x180, RZ ;  /* 0x00000180c7b57810 */ /* 0x000fca0007ffe0ff */
[----:B------:R-:W2:Y:S01]  /*0860*/  LDG.E.128 R172, desc[UR12][R172.64] ;  /* 0x0000000cacac7981 */ /* 0x000ea2000c1e1d00 */
[----:B------:R-:W-:-:S06]  /*0870*/  IMAD.WIDE.U32 R180, R181, 0x10, R208 ;  /* 0x00000010b5b47825 */ /* 0x000fcc00078e00d0 */
[----:B------:R-:W2:Y:S01]  /*0880*/  LDG.E.128 R180, desc[UR12][R180.64] ;  /* 0x0000000cb4b47981 */ /* 0x000ea2000c1e1d00 */
[----:B------:R-:W-:-:S04]  /*0890*/  UISETP.NE.U32.AND UP0, UPT, UR6, URZ, UPT ;  /* 0x000000ff0600728c */ /* 0x000fc8000bf05070 */
[----:B------:R-:W-:-:S06]  /*08a0*/  UISETP.NE.AND.EX UP0, UPT, UR7, URZ, UPT, UP0 ;  /* 0x000000ff0700728c */ /* 0x000fcc000bf05300 */
[----:B------:R-:W-:-:S13]  /*08b0*/  PLOP3.LUT P0, PT, PT, PT, UP0, 0x80, 0x8 ;  /* 0x000000000008781c */ /* 0x000fda0003f0f008 */
[----:B------:R-:W1:Y:S08]  /*08c0*/  @P0 LDC.64 R234, c[0x0][0x438] ;  /* 0x00010e00ffea0b82 */ /* 0x000e700000000a00 */
[----:B------:R-:W0:Y:S08]  /*08d0*/  @P0 LDC.64 R202, c[0x0][0x438] ;  /* 0x00010e00ffca0b82 */ /* 0x000e300000000a00 */
[----:B------:R-:W0:Y:S01]  /*08e0*/  @P0 LDC.64 R200, c[0x0][0x438] ;  /* 0x00010e00ffc80b82 */ /* 0x000e220000000a00 */
[----:B------:R-:W-:Y:S01]  /*08f0*/  IADD3 R199, PT, PT, R199, 0x200, RZ ;  /* 0x00000200c7c77810 */ /* 0x000fe20007ffe0ff */
[----:B-1----:R-:W-:-:S06]  /*0900*/  @P0 IMAD.WIDE.U32 R234, R193, 0x10, R234 ;  /* 0x00000010c1ea0825 */ /* 0x002fcc00078e00ea */
[----:B------:R-:W1:Y:S01]  /*0910*/  @P0 LDC.64 R204, c[0x0][0x438] ;  /* 0x00010e00ffcc0b82 */ /* 0x000e620000000a00 */
[----:B------:R-:W-:Y:S01]  /*0920*/  ISETP.NE.AND P2, PT, RZ, UR11, PT ;  /* 0x0000000bff007c0c */ /* 0x000fe2000bf45270 */
[----:B------:R3:W5:Y:S01]  /*0930*/  @P0 LDG.E.128 R32, desc[UR12][R234.64] ;  /* 0x0000000cea200981 */ /* 0x000762000c1e1d00 */
[----:B0-----:R-:W-:-:S05]  /*0940*/  @P0 IMAD.WIDE.U32 R202, R195, 0x10, R202 ;  /* 0x00000010c3ca0825 */ /* 0x001fca00078e00ca */
[----:B------:R-:W0:Y:S01]  /*0950*/  @P0 LDC.64 R206, c[0x0][0x438] ;  /* 0x00010e00ffce0b82 */ /* 0x000e220000000a00 */
[----:B------:R-:W5:Y:S01]  /*0960*/  @P0 LDG.E.128 R28, desc[UR12][R202.64] ;  /* 0x0000000cca1c0981 */ /* 0x000f62000c1e1d00 */
[----:B------:R-:W-:-:S05]  /*0970*/  @P0 IMAD.WIDE.U32 R200, R197, 0x10, R200 ;  /* 0x00000010c5c80825 */ /* 0x000fca00078e00c8 */
[----:B------:R2:W5:Y:S01]  /*0980*/  @P0 LDG.E.128 R24, desc[UR12][R200.64] ;  /* 0x0000000cc8180981 */ /* 0x000562000c1e1d00 */
[C---:B----4-:R-:W-:Y:S02]  /*0990*/  PRMT R3, R152.reuse, 0x7632, R3 ;  /* 0x0000763298037816 */ /* 0x050fe40000000003 */
[----:B------:R-:W-:Y:S02]  /*09a0*/  SHF.L.U32 R192, R152, 0x10, RZ ;  /* 0x0000001098c07819 */ /* 0x000fe400000006ff */
[C---:B------:R-:W-:Y:S02]  /*09b0*/  PRMT R191, R153.reuse, 0x7632, R191 ;  /* 0x0000763299bf7816 */ /* 0x040fe400000000bf */
[----:B------:R-:W-:Y:S01]  /*09c0*/  SHF.L.U32 R194, R153, 0x10, RZ ;  /* 0x0000001099c27819 */ /* 0x000fe200000006ff */
[----:B------:R-:W-:Y:S01]  /*09d0*/  IMAD.WIDE.U32 R152, R199, 0x10, R208 ;  /* 0x00000010c7987825 */ /* 0x000fe200078e00d0 */
[C---:B------:R-:W-:Y:S02]  /*09e0*/  PRMT R193, R154.reuse, 0x7632, R193 ;  /* 0x000076329ac17816 */ /* 0x040fe400000000c1 */
[----:B------:R-:W-:-:S02]  /*09f0*/  SHF.L.U32 R195, R154, 0x10, RZ ;  /* 0x000000109ac37819 */ /* 0x000fc400000006ff */
[C---:B------:R-:W-:Y:S02]  /*0a00*/  PRMT R197, R155.reuse, 0x7632, R197 ;  /* 0x000076329bc57816 */ /* 0x040fe400000000c5 */
[----:B------:R-:W-:Y:S02]  /*0a10*/  SHF.L.U32 R198, R155, 0x10, RZ ;  /* 0x000000109bc67819 */ /* 0x000fe400000006ff */
[----:B------:R-:W4:Y:S01]  /*0a20*/  LDG.E.128 R152, desc[UR12][R152.64] ;  /* 0x0000000c98987981 */ /* 0x000f22000c1e1d00 */
[----:B---3--:R-:W-:Y:S02]  /*0a30*/  FSEL R235, R190, RZ, !P2 ;  /* 0x000000ffbeeb7208 */ /* 0x008fe40005000000 */
[----:B--2---:R-:W-:-:S03]  /*0a40*/  SHF.L.U32 R212, R161, 0x10, RZ ;  /* 0x00000010a1d47819 */ /* 0x004fc600000006ff */
[----:B------:R-:W-:Y:S01]  /*0a50*/  FADD.FTZ R201, -R235, R194 ;  /* 0x000000c2ebc97221 */ /* 0x000fe20000010100 */
[----:B------:R-:W-:Y:S02]  /*0a60*/  SHF.L.U32 R194, R191, 0x10, RZ ;  /* 0x00000010bfc27819 */ /* 0x000fe400000006ff */
[----:B------:R-:W-:Y:S02]  /*0a70*/  PRMT R219, R169, 0x7632, R219 ;  /* 0x00007632a9db7816 */ /* 0x000fe400000000db */
[----:B------:R-:W-:Y:S01]  /*0a80*/  PRMT R229, R179, 0x7632, R229 ;  /* 0x00007632b3e57816 */ /* 0x000fe200000000e5 */
[----:B------:R-:W-:Y:S01]  /*0a90*/  FADD.FTZ R237, -R235, R194 ;  /* 0x000000c2ebed7221 */ /* 0x000fe20000010100 */
[----:B------:R-:W-:Y:S01]  /*0aa0*/  SHF.L.U32 R202, R197, 0x10, RZ ;  /* 0x00000010c5ca7819 */ /* 0x000fe200000006ff */
[----:B------:R-:W-:Y:S01]  /*0ab0*/  FADD.FTZ R239, -R235, R212 ;  /* 0x000000d4ebef7221 */ /* 0x000fe20000010100 */
[C---:B------:R-:W-:Y:S02]  /*0ac0*/  PRMT R226, R176.reuse, 0x7632, R226 ;  /* 0x00007632b0e27816 */ /* 0x040fe400000000e2 */
[----:B------:R-:W-:-:S02]  /*0ad0*/  SHF.L.U32 R227, R176, 0x10, RZ ;  /* 0x00000010b0e37819 */ /* 0x000fc400000006ff */
[----:B------:R-:W-:Y:S02]  /*0ae0*/  PRMT R176, R177, 0x7632, R176 ;  /* 0x00007632b1b07816 */ /* 0x000fe400000000b0 */
[----:B------:R-:W-:Y:S01]  /*0af0*/  SHF.L.U32 R194, R219, 0x10, RZ ;  /* 0x00000010dbc27819 */ /* 0x000fe200000006ff */
[----:B-1----:R-:W-:Y:S01]  /*0b00*/  @P0 IMAD.WIDE.U32 R204, R211, 0x10, R204 ;  /* 0x00000010d3cc0825 */ /* 0x002fe200078e00cc */
[C---:B------:R-:W-:Y:S02]  /*0b10*/  PRMT R234, R185.reuse, 0x7632, R234 ;  /* 0x00007632b9ea7816 */ /* 0x040fe400000000ea */
[----:B------:R-:W-:Y:S02]  /*0b20*/  SHF.L.U32 R236, R185, 0x10, RZ ;  /* 0x00000010b9ec7819 */ /* 0x000fe400000006ff */
[----:B------:R-:W-:Y:S02]  /*0b30*/  SHF.L.U32 R212, R229, 0x10, RZ ;  /* 0x00000010e5d47819 */ /* 0x000fe400000006ff */
[----:B------:R-:W-:-:S02]  /*0b40*/  SHF.L.U32 R238, R186, 0x10, RZ ;  /* 0x00000010baee7819 */ /* 0x000fc400000006ff */
[----:B------:R-:W-:Y:S01]  /*0b50*/  SHF.L.U32 R240, R187, 0x10, RZ ;  /* 0x00000010bbf07819 */ /* 0x000fe200000006ff */
[----:B0-----:R-:W-:Y:S01]  /*0b60*/  @P0 IMAD.WIDE.U32 R206, R213, 0x10, R206 ;  /* 0x00000010d5ce0825 */ /* 0x001fe200078e00ce */
[----:B------:R-:W-:Y:S01]  /*0b70*/  PRMT R185, R186, 0x7632, R185 ;  /* 0x00007632bab97816 */ /* 0x000fe200000000b9 */
[----:B------:R0:W5:Y:S01]  /*0b80*/  @P0 LDG.E.128 R108, desc[UR12][R204.64] ;  /* 0x0000000ccc6c0981 */ /* 0x000162000c1e1d00 */
[----:B------:R-:W-:Y:S01]  /*0b90*/  SHF.L.U32 R200, R193, 0x10, RZ ;  /* 0x00000010c1c87819 */ /* 0x000fe200000006ff */
[----:B------:R-:W-:Y:S01]  /*0ba0*/  FADD.FTZ R193, -R235, R202 ;  /* 0x000000caebc17221 */ /* 0x000fe20000010100 */
[----:B------:R-:W-:Y:S01]  /*0bb0*/  PRMT R186, R187, 0x7632, R186 ;  /* 0x00007632bbba7816 */ /* 0x000fe200000000ba */
[C---:B------:R-:W-:Y:S01]  /*0bc0*/  FADD.FTZ R187, -R235.reuse, R192 ;  /* 0x000000c0ebbb7221 */ /* 0x040fe20000010100 */
[----:B------:R-:W-:Y:S01]  /*0bd0*/  SHF.L.U32 R202, R176, 0x10, RZ ;  /* 0x00000010b0ca7819 */ /* 0x000fe200000006ff */
[C---:B------:R-:W-:Y:S01]  /*0be0*/  FADD.FTZ R176, -R235.reuse, R194 ;  /* 0x000000c2ebb07221 */ /* 0x040fe20000010100 */
[C---:B------:R-:W-:Y:S01]  /*0bf0*/  PRMT R196, R156.reuse, 0x7632, R196 ;  /* 0x000076329cc47816 */ /* 0x040fe200000000c4 */
[----:B------:R-:W-:Y:S01]  /*0c00*/  FADD.FTZ R194, -R235, R212 ;  /* 0x000000d4ebc27221 */ /* 0x000fe20000010100 */
[----:B------:R-:W-:-:S02]  /*0c10*/  SHF.L.U32 R199, R156, 0x10, RZ ;  /* 0x000000109cc77819 */ /* 0x000fc400000006ff */
[C---:B------:R-:W-:Y:S02]  /*0c20*/  PRMT R208, R158.reuse, 0x7632, R208 ;  /* 0x000076329ed07816 */ /* 0x040fe400000000d0 */
[----:B------:R-:W-:Y:S01]  /*0c30*/  SHF.L.U32 R209, R158, 0x10, RZ ;  /* 0x000000109ed17819 */ /* 0x000fe200000006ff */
[----:B-----5:R-:W-:Y:S01]  /*0c40*/  FMUL.FTZ R201, R188, R201 ;  /* 0x000000c9bcc97220 */ /* 0x020fe20000410000 */
[----:B------:R-:W-:Y:S01]  /*0c50*/  SHF.L.U32 R192, R3, 0x10, RZ ;  /* 0x0000001003c07819 */ /* 0x000fe200000006ff */
[----:B------:R1:W5:Y:S01]  /*0c60*/  @P0 LDG.E.128 R112, desc[UR12][R206.64] ;  /* 0x0000000cce700981 */ /* 0x000362000c1e1d00 */
[C---:B------:R-:W-:Y:S02]  /*0c70*/  PRMT R156, R157.reuse, 0x7632, R156 ;  /* 0x000076329d9c7816 */ /* 0x040fe4000000009c */
[----:B------:R-:W-:Y:S02]  /*0c80*/  SHF.L.U32 R157, R157, 0x10, RZ ;  /* 0x000000109d9d7819 */ /* 0x000fe400000006ff */
[----:B------:R-:W-:-:S02]  /*0c90*/  PRMT R158, R159, 0x7632, R158 ;  /* 0x000076329f9e7816 */ /* 0x000fc4000000009e */
[----:B------:R-:W-:Y:S02]  /*0ca0*/  SHF.L.U32 R212, R105, 0x10, RZ ;  /* 0x0000001069d47819 */ /* 0x000fe400000006ff */
[----:B------:R-:W-:Y:S02]  /*0cb0*/  SHF.L.U32 R159, R159, 0x10, RZ ;  /* 0x000000109f9f7819 */ /* 0x000fe400000006ff */
[C---:B------:R-:W-:Y:S02]  /*0cc0*/  PRMT R210, R160.reuse, 0x7632, R210 ;  /* 0x00007632a0d27816 */ /* 0x040fe400000000d2 */
[----:B------:R-:W-:Y:S02]  /*0cd0*/  SHF.L.U32 R211, R160, 0x10, RZ ;  /* 0x00000010a0d37819 */ /* 0x000fe400000006ff */
[----:B0-----:R-:W-:Y:S01]  /*0ce0*/  SHF.L.U32 R204, R107, 0x10, RZ ;  /* 0x000000106bcc7819 */ /* 0x001fe200000006ff */
[----:B------:R-:W-:Y:S01]  /*0cf0*/  FADD.FTZ R197, -R235, R192 ;  /* 0x000000c0ebc57221 */ /* 0x000fe20000010100 */
[----:B------:R-:W-:Y:S01]  /*0d00*/  PRMT R160, R161, 0x7632, R160 ;  /* 0x00007632a1a07816 */ /* 0x000fe200000000a0 */
[----:B------:R-:W-:Y:S01]  /*0d10*/  FMUL.FTZ R3, R188, R187 ;  /* 0x000000bbbc037220 */ /* 0x000fe20000410000 */
[----:B------:R-:W-:Y:S01]  /*0d20*/  PRMT R161, R162, 0x7632, R161 ;  /* 0x00007632a2a17816 */ /* 0x000fe200000000a1 */
[-C--:B------:R-:W-:Y:S01]  /*0d30*/  FMUL.FTZ R187, R212, R157.reuse ;  /* 0x0000009dd4bb7220 */ /* 0x080fe20000410000 */
[----:B------:R-:W-:Y:S01]  /*0d40*/  SHF.L.U32 R162, R162, 0x10, RZ ;  /* 0x00000010a2a27819 */ /* 0x000fe200000006ff */
[----:B------:R-:W-:Y:S01]  /*0d50*/  FADD.FTZ R118, R118, R157 ;  /* 0x0000009d76767221 */ /* 0x000fe20000010000 */
[----:B------:R-:W-:Y:S01]  /*0d60*/  FFMA.FTZ R42, R201, R157, R42 ;  /* 0x0000009dc92a7223 */ /* 0x000fe2000001002a */
[----:B-1----:R-:W-:Y:S01]  /*0d70*/  SHF.L.U32 R206, R196, 0x10, RZ ;  /* 0x00000010c4ce7819 */ /* 0x002fe200000006ff */
[----:B------:R-:W-:Y:S01]  /*0d80*/  FMUL.FTZ R196, R204, R159 ;  /* 0x0000009fccc47220 */ /* 0x000fe20000410000 */
[----:B------:R-:W-:Y:S01]  /*0d90*/  SHF.L.U32 R214, R163, 0x10, RZ ;  /* 0x00000010a3d67819 */ /* 0x000fe200000006ff */
[----:B------:R-:W-:Y:S01]  /*0da0*/  FMUL.FTZ R204, R188, R197 ;  /* 0x000000c5bccc7220 */ /* 0x000fe20000410000 */
[----:B------:R-:W-:-:S02]  /*0db0*/  SHF.L.U32 R220, R169, 0x10, RZ ;  /* 0x00000010a9dc7819 */ /* 0x000fc400000006ff */
[----:B------:R-:W-:Y:S02]  /*0dc0*/  SHF.L.U32 R157, R19, 0x10, RZ ;  /* 0x00000010139d7819 */ /* 0x000fe400000006ff */
[----:B------:R-:W-:Y:S01]  /*0dd0*/  PRMT R169, R170, 0x7632, R169 ;  /* 0x00007632aaa97816 */ /* 0x000fe200000000a9 */
[C---:B------:R-:W-:Y:S01]  /*0de0*/  FADD.FTZ R241, -R235.reuse, R162 ;  /* 0x000000a2ebf17221 */ /* 0x040fe20000010100 */
[----:B------:R-:W-:Y:S01]  /*0df0*/  PRMT R190, R184, 0x7632, R190 ;  /* 0x00007632b8be7816 */ /* 0x000fe200000000be */
[C---:B------:R-:W-:Y:S01]  /*0e00*/  FADD.FTZ R203, -R235.reuse, R198 ;  /* 0x000000c6ebcb7221 */ /* 0x040fe20000010100 */
[C---:B------:R-:W-:Y:S01]  /*0e10*/  PRMT R228, R178.reuse, 0x7632, R228 ;  /* 0x00007632b2e47816 */ /* 0x040fe200000000e4 */
[----:B------:R-:W-:Y:S01]  /*0e20*/  FADD.FTZ R191, -R235, R200 ;  /* 0x000000c8ebbf7221 */ /* 0x000fe20000010100 */
[----:B------:R-:W-:Y:S01]  /*0e30*/  PRMT R221, R171, 0x7632, R221 ;  /* 0x00007632abdd7816 */ /* 0x000fe200000000dd */
[-C--:B------:R-:W-:Y:S01]  /*0e40*/  FMUL.FTZ R197, R157, R206.reuse ;  /* 0x000000ce9dc57220 */ /* 0x080fe20000410000 */
[----:B------:R-:W-:Y:S01]  /*0e50*/  SHF.L.U32 R178, R178, 0x10, RZ ;  /* 0x00000010b2b27819 */ /* 0x000fe200000006ff */
[----:B------:R-:W-:Y:S01]  /*0e60*/  FADD.FTZ R117, R117, R206 ;  /* 0x000000ce75757221 */ /* 0x000fe20000010000 */
[----:B------:R-:W-:Y:S01]  /*0e70*/  SHF.L.U32 R210, R210, 0x10, RZ ;  /* 0x00000010d2d27819 */ /* 0x000fe200000006ff */
[----:B------:R-:W-:Y:S01]  /*0e80*/  FFMA.FTZ R41, R204, R206, R41 ;  /* 0x000000cecc297223 */ /* 0x000fe20000010029 */
[----:B------:R-:W-:Y:S01]  /*0e90*/  SHF.L.U32 R162, R161, 0x10, RZ ;  /* 0x00000010a1a27819 */ /* 0x000fe200000006ff */
[----:B------:R-:W-:Y:S01]  /*0ea0*/  FADD.FTZ R161, -R235, R214 ;  /* 0x000000d6eba17221 */ /* 0x000fe20000010100 */
[----:B------:R-:W-:Y:S01]  /*0eb0*/  SHF.L.U32 R198, R169, 0x10, RZ ;  /* 0x00000010a9c67819 */ /* 0x000fe200000006ff */
[----:B------:R-:W-:Y:S01]  /*0ec0*/  FMUL.FTZ R206, R188, R237 ;  /* 0x000000edbcce7220 */ /* 0x000fe20000410000 */
[----:B------:R-:W-:-:S02]  /*0ed0*/  SHF.L.U32 R205, R20, 0x10, RZ ;  /* 0x0000001014cd7819 */ /* 0x000fc400000006ff */
[----:B------:R-:W-:Y:S02]  /*0ee0*/  SHF.L.U32 R156, R156, 0x10, RZ ;  /* 0x000000109c9c7819 */ /* 0x000fe400000006ff */
[----:B------:R-:W-:Y:S02]  /*0ef0*/  SHF.L.U32 R214, R190, 0x10, RZ ;  /* 0x00000010bed67819 */ /* 0x000fe400000006ff */
[----:B------:R-:W-:Y:S02]  /*0f00*/  SHF.L.U32 R157, R21, 0x10, RZ ;  /* 0x00000010159d7819 */ /* 0x000fe400000006ff */
[----:B------:R-:W-:Y:S01]  /*0f10*/  SHF.L.U32 R212, R208, 0x10, RZ ;  /* 0x00000010d0d47819 */ /* 0x000fe200000006ff */
[----:B------:R-:W-:Y:S01]  /*0f20*/  FMUL.FTZ R208, R188, R191 ;  /* 0x000000bfbcd07220 */ /* 0x000fe20000410000 */
[----:B------:R-:W-:Y:S01]  /*0f30*/  SHF.L.U32 R200, R221, 0x10, RZ ;  /* 0x00000010ddc87819 */ /* 0x000fe200000006ff */
[C---:B------:R-:W-:Y:S01]  /*0f40*/  FADD.FTZ R221, -R235.reuse, R178 ;  /* 0x000000b2ebdd7221 */ /* 0x040fe20000010100 */
[C---:B------:R-:W-:Y:S01]  /*0f50*/  FADD.FTZ R251, -R235.reuse, R210 ;  /* 0x000000d2ebfb7221 */ /* 0x040fe20000010100 */
[----:B------:R-:W-:Y:S01]  /*0f60*/  FADD.FTZ R178, -R235, R198 ;  /* 0x000000c6ebb27221 */ /* 0x000fe20000010100 */
[----:B------:R-:W-:Y:S01]  /*0f70*/  SHF.L.U32 R210, R104, 0x10, RZ ;  /* 0x0000001068d27819 */ /* 0x000fe200000006ff */
[-C--:B------:R-:W-:Y:S01]  /*0f80*/  FMUL.FTZ R205, R205, R156.reuse ;  /* 0x0000009ccdcd7220 */ /* 0x080fe20000410000 */
[----:B------:R-:W-:Y:S01]  /*0f90*/  FADD.FTZ R119, R119, R156 ;  /* 0x0000009c77777221 */ /* 0x000fe20000010000 */
[----:B------:R-:W-:Y:S01]  /*0fa0*/  FFMA.FTZ R43, R206, R156, R43 ;  /* 0x0000009cce2b7223 */ /* 0x000fe2000001002b */
[C---:B------:R-:W-:Y:S01]  /*0fb0*/  FADD.FTZ R198, -R235.reuse, R214 ;  /* 0x000000d6ebc67221 */ /* 0x040fe20000010100 */
[----:B------:R-:W-:Y:S01]  /*0fc0*/  SHF.L.U32 R156, R22, 0x10, RZ ;  /* 0x00000010169c7819 */ /* 0x000fe200000006ff */
[----:B------:R-:W-:Y:S01]  /*0fd0*/  FADD.FTZ R195, -R235, R195 ;  /* 0x000000c3ebc37221 */ /* 0x000fe20000010100 */
[----:B------:R-:W-:Y:S01]  /*0fe0*/  SHF.L.U32 R158, R158, 0x10, RZ ;  /* 0x000000109e9e7819 */ /* 0x000fe200000006ff */
[-C--:B------:R-:W-:Y:S01]  /*0ff0*/  FMUL.FTZ R191, R157, R212.reuse ;  /* 0x000000d49dbf7220 */ /* 0x080fe20000410000 */
[----:B------:R-:W-:Y:S01]  /*1000*/  PRMT R213, R163, 0x7632, R213 ;  /* 0x00007632a3d57816 */ /* 0x000fe200000000d5 */
[----:B------:R-:W-:Y:S01]  /*1010*/  FADD.FTZ R125, R125, R212 ;  /* 0x000000d47d7d7221 */ /* 0x000fe20000010000 */
[----:B------:R-:W-:Y:S01]  /*1020*/  SHF.L.U32 R214, R106, 0x10, RZ ;  /* 0x000000106ad67819 */ /* 0x000fe200000006ff */
[----:B------:R-:W-:Y:S01]  /*1030*/  FFMA.FTZ R45, R208, R212, R45 ;  /* 0x000000d4d02d7223 */ /* 0x000fe2000001002d */
[----:B------:R-:W-:Y:S01]  /*1040*/  FMUL.FTZ R212, R188, R193 ;  /* 0x000000c1bcd47220 */ /* 0x000fe20000410000 */
[----:B------:R-:W-:Y:S01]  /*1050*/  PRMT R218, R168, 0x7632, R218 ;  /* 0x00007632a8da7816 */ /* 0x000fe200000000da */
[----:B------:R-:W-:Y:S01]  /*1060*/  FADD.FTZ R211, -R235, R211 ;  /* 0x000000d3ebd37221 */ /* 0x000fe20000010100 */
[----:B------:R-:W-:Y:S01]  /*1070*/  PRMT R163, R164, 0x7632, R163 ;  /* 0x00007632a4a37816 */ /* 0x000fe200000000a3 */
[-C--:B------:R-:W-:Y:S01]  /*1080*/  FMUL.FTZ R210, R210, R199.reuse ;  /* 0x000000c7d2d27220 */ /* 0x080fe20000410000 */
[----:B------:R-:W-:Y:S01]  /*1090*/  SHF.L.U32 R215, R164, 0x10, RZ ;  /* 0x00000010a4d77819 */ /* 0x000fe200000006ff */
[----:B------:R-:W-:Y:S01]  /*10a0*/  FADD.FTZ R116, R116, R199 ;  /* 0x000000c774747221 */ /* 0x000fe20000010000 */
[----:B------:R-:W-:Y:S01]  /*10b0*/  SHF.L.U32 R168, R168, 0x10, RZ ;  /* 0x00000010a8a87819 */ /* 0x000fe200000006ff */
[----:B------:R-:W-:Y:S01]  /*10c0*/  FFMA.FTZ R40, R3, R199, R40 ;  /* 0x000000c703287223 */ /* 0x000fe20000010028 */
[----:B------:R-:W-:Y:S01]  /*10d0*/  PRMT R164, R165, 0x7632, R164 ;  /* 0x00007632a5a47816 */ /* 0x000fe200000000a4 */
[----:B------:R-:W-:Y:S01]  /*10e0*/  FMUL.FTZ R199, R188, R195 ;  /* 0x000000c3bcc77220 */ /* 0x000fe20000410000 */
[----:B------:R-:W-:Y:S01]  /*10f0*/  SHF.L.U32 R192, R213, 0x10, RZ ;  /* 0x00000010d5c07819 */ /* 0x000fe200000006ff */
[-C--:B------:R-:W-:Y:S01]  /*1100*/  FMUL.FTZ R193, R156, R158.reuse ;  /* 0x0000009e9cc17220 */ /* 0x080fe20000410000 */
[----:B------:R-:W-:Y:S01]  /*1110*/  SHF.L.U32 R165, R165, 0x10, RZ ;  /* 0x00000010a5a57819 */ /* 0x000fe200000006ff */
[----:B------:R-:W-:Y:S01]  /*1120*/  FMUL.FTZ R195, R214, R209 ;  /* 0x000000d1d6c37220 */ /* 0x000fe20000410000 */
[----:B------:R-:W-:Y:S01]  /*1130*/  FADD.FTZ R127, R127, R158 ;  /* 0x0000009e7f7f7221 */ /* 0x000fe20000010000 */
[----:B------:R-:W-:Y:S01]  /*1140*/  FFMA.FTZ R47, R212, R158, R47 ;  /* 0x0000009ed42f7223 */ /* 0x000fe2000001002f */
[----:B------:R-:W-:Y:S01]  /*1150*/  SHF.L.U32 R156, R101, 0x10, RZ ;  /* 0x00000010659c7819 */ /* 0x000fe200000006ff */
[----:B------:R-:W-:Y:S01]  /*1160*/  FMUL.FTZ R239, R188, R239 ;  /* 0x000000efbcef7220 */ /* 0x000fe20000410000 */
[----:B------:R-:W-:Y:S01]  /*1170*/  SHF.L.U32 R217, R166, 0x10, RZ ;  /* 0x00000010a6d97819 */ /* 0x000fe200000006ff */
[----:B------:R-:W-:Y:S01]  /*1180*/  FMUL.FTZ R211, R188, R211 ;  /* 0x000000d3bcd37220 */ /* 0x000fe20000410000 */
[----:B------:R-:W-:Y:S01]  /*1190*/  SHF.L.U32 R214, R100, 0x10, RZ ;  /* 0x0000001064d67819 */ /* 0x000fe200000006ff */
[----:B------:R-:W-:Y:S01]  /*11a0*/  FMUL.FTZ R241, R188, R241 ;  /* 0x000000f1bcf17220 */ /* 0x000fe20000410000 */
[----:B------:R-:W-:Y:S01]  /*11b0*/  SHF.L.U32 R158, R102, 0x10, RZ ;  /* 0x00000010669e7819 */ /* 0x000fe200000006ff */
[C---:B------:R-:W-:Y:S01]  /*11c0*/  FADD.FTZ R213, -R235.reuse, R168 ;  /* 0x000000a8ebd57221 */ /* 0x040fe20000010100 */
[----:B------:R-:W-:Y:S01]  /*11d0*/  PRMT R216, R166, 0x7632, R216 ;  /* 0x00007632a6d87816 */ /* 0x000fe200000000d8 */
[----:B------:R-:W-:Y:S01]  /*11e0*/  FADD.FTZ R162, -R235, R162 ;  /* 0x000000a2eba27221 */ /* 0x000fe20000010100 */
[----:B------:R-:W-:Y:S01]  /*11f0*/  PRMT R166, R167, 0x7632, R166 ;  /* 0x00007632a7a67816 */ /* 0x000fe200000000a6 */
[----:B------:R-:W-:Y:S01]  /*1200*/  FADD.FTZ R168, -R235, R192 ;  /* 0x000000c0eba87221 */ /* 0x000fe20000010100 */
[----:B------:R-:W-:Y:S01]  /*1210*/  FADD.FTZ R124, R124, R209 ;  /* 0x000000d17c7c7221 */ /* 0x000fe20000010000 */
[----:B------:R-:W-:Y:S01]  /*1220*/  FFMA.FTZ R44, R199, R209, R44 ;  /* 0x000000d1c72c7223 */ /* 0x000fe2000001002c */
[----:B------:R-:W-:Y:S01]  /*1230*/  SHF.L.U32 R222, R171, 0x10, RZ ;  /* 0x00000010abde7819 */ /* 0x000fe200000006ff */
[-C--:B------:R-:W-:Y:S01]  /*1240*/  FMUL.FTZ R209, R156, R165.reuse ;  /* 0x000000a59cd17220 */ /* 0x080fe20000410000 */
[----:B------:R-:W-:Y:S01]  /*1250*/  FADD.FTZ R130, R130, R165 ;  /* 0x000000a582827221 */ /* 0x000fe20000010000 */
[----:B------:R-:W-:Y:S01]  /*1260*/  FFMA.FTZ R50, R239, R165, R50 ;  /* 0x000000a5ef327223 */ /* 0x000fe20000010032 */
[-C--:B------:R-:W-:Y:S01]  /*1270*/  FMUL.FTZ R207, R214, R215.reuse ;  /* 0x000000d7d6cf7220 */ /* 0x080fe20000410000 */
[----:B------:R-:W-:Y:S01]  /*1280*/  FADD.FTZ R128, R128, R215 ;  /* 0x000000d780807221 */ /* 0x000fe20000010000 */
[----:B------:R-:W-:Y:S01]  /*1290*/  FFMA.FTZ R48, R211, R215, R48 ;  /* 0x000000d7d3307223 */ /* 0x000fe20000010030 */
[-C--:B------:R-:W-:Y:S01]  /*12a0*/  FMUL.FTZ R165, R158, R217.reuse ;  /* 0x000000d99ea57220 */ /* 0x080fe20000410000 */
[----:B------:R-:W-:Y:S01]  /*12b0*/  FADD.FTZ R136, R136, R217 ;  /* 0x000000d988887221 */ /* 0x000fe20000010000 */
[----:B------:R-:W-:Y:S01]  /*12c0*/  FFMA.FTZ R52, R241, R217, R52 ;  /* 0x000000d9f1347223 */ /* 0x000fe20000010034 */
[----:B------:R-:W-:Y:S01]  /*12d0*/  SHF.L.U32 R215, R17, 0x10, RZ ;  /* 0x0000001011d77819 */ /* 0x000fe200000006ff */
[----:B------:R-:W-:Y:S01]  /*12e0*/  FMUL.FTZ R162, R188, R162 ;  /* 0x000000a2bca27220 */ /* 0x000fe20000410000 */
[----:B------:R-:W-:Y:S01]  /*12f0*/  SHF.L.U32 R216, R216, 0x10, RZ ;  /* 0x00000010d8d87819 */ /* 0x000fe200000006ff */
[----:B------:R-:W-:Y:S01]  /*1300*/  FMUL.FTZ R168, R188, R168 ;  /* 0x000000a8bca87220 */ /* 0x000fe20000410000 */
[----:B------:R-:W-:-:S02]  /*1310*/  SHF.L.U32 R217, R18, 0x10, RZ ;  /* 0x0000001012d97819 */ /* 0x000fc400000006ff */
[----:B------:R-:W-:Y:S02]  /*1320*/  SHF.L.U32 R166, R166, 0x10, RZ ;  /* 0x00000010a6a67819 */ /* 0x000fe400000006ff */
[----:B------:R-:W-:Y:S02]  /*1330*/  SHF.L.U32 R170, R170, 0x10, RZ ;  /* 0x00000010aaaa7819 */ /* 0x000fe400000006ff */
[----:B------:R-:W-:Y:S02]  /*1340*/  SHF.L.U32 R156, R15, 0x10, RZ ;  /* 0x000000100f9c7819 */ /* 0x000fe400000006ff */
[----:B------:R-:W-:Y:S01]  /*1350*/  SHF.L.U32 R157, R163, 0x10, RZ ;  /* 0x00000010a39d7819 */ /* 0x000fe200000006ff */
[C---:B------:R-:W-:Y:S01]  /*1360*/  FADD.FTZ R243, -R235.reuse, R220 ;  /* 0x000000dcebf37221 */ /* 0x040fe20000010100 */
[----:B------:R-:W-:Y:S01]  /*1370*/  SHF.L.U32 R218, R218, 0x10, RZ ;  /* 0x00000010dada7819 */ /* 0x000fe200000006ff */
[----:B------:R-:W-:Y:S01]  /*1380*/  FADD.FTZ R169, -R235, R222 ;  /* 0x000000deeba97221 */ /* 0x000fe20000010100 */
[C---:B------:R-:W-:Y:S01]  /*1390*/  PRMT R171, R172.reuse, 0x7632, R171 ;  /* 0x00007632acab7816 */ /* 0x040fe200000000ab */
[-C--:B------:R-:W-:Y:S01]  /*13a0*/  FMUL.FTZ R215, R215, R216.reuse ;  /* 0x000000d8d7d77220 */ /* 0x080fe20000410000 */
[----:B------:R-:W-:Y:S01]  /*13b0*/  SHF.L.U32 R223, R172, 0x10, RZ ;  /* 0x00000010acdf7819 */ /* 0x000fe200000006ff */
[----:B------:R-:W-:Y:S01]  /*13c0*/  FADD.FTZ R137, R137, R216 ;  /* 0x000000d889897221 */ /* 0x000fe20000010000 */
[----:B------:R-:W-:Y:S01]  /*13d0*/  PRMT R224, R174, 0x7632, R224 ;  /* 0x00007632aee07816 */ /* 0x000fe200000000e0 */
[----:B------:R-:W-:Y:S01]  /*13e0*/  FFMA.FTZ R53, R162, R216, R53 ;  /* 0x000000d8a2357223 */ /* 0x000fe20000010035 */
[----:B------:R-:W-:Y:S01]  /*13f0*/  SHF.L.U32 R225, R174, 0x10, RZ ;  /* 0x00000010aee17819 */ /* 0x000fe200000006ff */
[-C--:B------:R-:W-:Y:S01]  /*1400*/  FMUL.FTZ R217, R217, R166.reuse ;  /* 0x000000a6d9d97220 */ /* 0x080fe20000410000 */
[----:B------:R-:W-:Y:S01]  /*1410*/  PRMT R172, R173, 0x7632, R172 ;  /* 0x00007632adac7816 */ /* 0x000fe200000000ac */
[----:B------:R-:W-:Y:S01]  /*1420*/  FADD.FTZ R139, R139, R166 ;  /* 0x000000a68b8b7221 */ /* 0x000fe20000010000 */
[----:B------:R-:W-:Y:S01]  /*1430*/  PRMT R174, R175, 0x7632, R174 ;  /* 0x00007632afae7816 */ /* 0x000fe200000000ae */
[----:B------:R-:W-:Y:S01]  /*1440*/  FFMA.FTZ R55, R168, R166, R55 ;  /* 0x000000a6a8377223 */ /* 0x000fe20000010037 */
[----:B------:R-:W-:Y:S01]  /*1450*/  SHF.L.U32 R173, R173, 0x10, RZ ;  /* 0x00000010adad7819 */ /* 0x000fe200000006ff */
[----:B------:R-:W-:Y:S01]  /*1460*/  FADD.FTZ R219, -R235, R170 ;  /* 0x000000aaebdb7221 */ /* 0x000fe20000010100 */
[----:B------:R-:W-:Y:S01]  /*1470*/  SHF.L.U32 R175, R175, 0x10, RZ ;  /* 0x00000010afaf7819 */ /* 0x000fe200000006ff */
[----:B------:R-:W-:Y:S01]  /*1480*/  FMUL.FTZ R163, R156, R157 ;  /* 0x0000009d9ca37220 */ /* 0x000fe20000410000 */
[----:B------:R-:W-:Y:S01]  /*1490*/  SHF.L.U32 R166, R97, 0x10, RZ ;  /* 0x0000001061a67819 */ /* 0x000fe200000006ff */
[----:B------:R-:W-:Y:S01]  /*14a0*/  FADD.FTZ R170, -R235, R218 ;  /* 0x000000daebaa7221 */ /* 0x000fe20000010100 */
[----:B------:R-:W-:Y:S01]  /*14b0*/  SHF.L.U32 R216, R99, 0x10, RZ ;  /* 0x0000001063d87819 */ /* 0x000fe200000006ff */
[----:B------:R-:W-:Y:S01]  /*14c0*/  FMUL.FTZ R243, R188, R243 ;  /* 0x000000f3bcf37220 */ /* 0x000fe20000410000 */
[----:B------:R-:W-:Y:S01]  /*14d0*/  SHF.L.U32 R156, R98, 0x10, RZ ;  /* 0x00000010629c7819 */ /* 0x000fe200000006ff */
[C---:B------:R-:W-:Y:S01]  /*14e0*/  FMUL.FTZ R169, R188.reuse, R169 ;  /* 0x000000a9bca97220 */ /* 0x040fe20000410000 */
[----:B------:R-:W-:Y:S01]  /*14f0*/  FMUL.FTZ R218, R188, R251 ;  /* 0x000000fbbcda7220 */ /* 0x000fe20000410000 */
[----:B------:R-:W-:Y:S01]  /*1500*/  SHF.L.U32 R184, R184, 0x10, RZ ;  /* 0x00000010b8b87819 */ /* 0x000fe200000006ff */
[-C--:B------:R-:W-:Y:S01]  /*1510*/  FMUL.FTZ R166, R166, R173.reuse ;  /* 0x000000ada6a67220 */ /* 0x080fe20000410000 */
[----:B------:R-:W-:Y:S01]  /*1520*/  SHF.L.U32 R177, R177, 0x10, RZ ;  /* 0x00000010b1b17819 */ /* 0x000fe200000006ff */
[----:B------:R-:W-:Y:S01]  /*1530*/  FADD.FTZ R142, R142, R173 ;  /* 0x000000ad8e8e7221 */ /* 0x000fe20000010000 */
[----:B------:R-:W-:Y:S01]  /*1540*/  FFMA.FTZ R58, R243, R173, R58 ;  /* 0x000000adf33a7223 */ /* 0x000fe2000001003a */
[-C--:B------:R-:W-:Y:S01]  /*1550*/  FMUL.FTZ R216, R216, R175.reuse ;  /* 0x000000afd8d87220 */ /* 0x080fe20000410000 */
[----:B------:R-:W-:Y:S01]  /*1560*/  FADD.FTZ R150, R150, R175 ;  /* 0x000000af96967221 */ /* 0x000fe20000010000 */
[----:B------:R-:W-:Y:S01]  /*1570*/  FFMA.FTZ R62, R169, R175, R62 ;  /* 0x000000afa93e7223 */ /* 0x000fe2000001003e */
[----:B------:R-:W-:Y:S01]  /*1580*/  FADD.FTZ R129, R129, R157 ;  /* 0x0000009d81817221 */ /* 0x000fe20000010000 */
[----:B------:R-:W-:Y:S01]  /*1590*/  FFMA.FTZ R49, R218, R157, R49 ;  /* 0x0000009dda317223 */ /* 0x000fe20000010031 */
[----:B------:R-:W-:Y:S01]  /*15a0*/  FMUL.FTZ R173, R156, R225 ;  /* 0x000000e19cad7220 */ /* 0x000fe20000410000 */
[----:B------:R-:W-:Y:S01]  /*15b0*/  SHF.L.U32 R175, R12, 0x10, RZ ;  /* 0x000000100caf7819 */ /* 0x000fe200000006ff */
[----:B------:R-:W-:Y:S01]  /*15c0*/  FMUL.FTZ R176, R188, R176 ;  /* 0x000000b0bcb07220 */ /* 0x000fe20000410000 */
[----:B------:R-:W-:Y:S01]  /*15d0*/  SHF.L.U32 R172, R172, 0x10, RZ ;  /* 0x00000010acac7819 */ /* 0x000fe200000006ff */
[----:B------:R-:W-:Y:S01]  /*15e0*/  FADD.FTZ R229, -R235, R184 ;  /* 0x000000b8ebe57221 */ /* 0x000fe20000010100 */
[----:B------:R-:W-:-:S02]  /*15f0*/  SHF.L.U32 R156, R11, 0x10, RZ ;  /* 0x000000100b9c7819 */ /* 0x000fc400000006ff */
[----:B------:R-:W-:Y:S01]  /*1600*/  SHF.L.U32 R157, R171, 0x10, RZ ;  /* 0x00000010ab9d7819 */ /* 0x000fe200000006ff */
[----:B------:R-:W-:Y:S01]  /*1610*/  FADD.FTZ R184, -R235, R200 ;  /* 0x000000c8ebb87221 */ /* 0x000fe20000010100 */
[----:B------:R-:W-:Y:S01]  /*1620*/  FMUL.FTZ R219, R188, R219 ;  /* 0x000000dbbcdb7220 */ /* 0x000fe20000410000 */
[----:B------:R-:W-:Y:S01]  /*1630*/  SHF.L.U32 R230, R179, 0x10, RZ ;  /* 0x00000010b3e67819 */ /* 0x000fe200000006ff */
[----:B------:R-:W-:Y:S01]  /*1640*/  FADD.FTZ R177, -R235, R177 ;  /* 0x000000b1ebb17221 */ /* 0x000fe20000010100 */
[C---:B------:R-:W-:Y:S01]  /*1650*/  PRMT R179, R180.reuse, 0x7632, R179 ;  /* 0x00007632b4b37816 */ /* 0x040fe200000000b3 */
        /* <DEDUP_REMOVED lines=8> */
[----:B------:R-:W-:Y:S01]  /*16e0*/  FADD.FTZ R148, R148, R225 ;  /* 0x000000e194947221 */ /* 0x000fe20000010000 */
[----:B------:R-:W-:Y:S01]  /*16f0*/  SHF.L.U32 R174, R174, 0x10, RZ ;  /* 0x00000010aeae7819 */ /* 0x000fe200000006ff */
[----:B------:R-:W-:Y:S01]  /*1700*/  FFMA.FTZ R60, R219, R225, R60 ;  /* 0x000000e1db3c7223 */ /* 0x000fe2000001003c */
[----:B------:R-:W-:Y:S01]  /*1710*/  SHF.L.U32 R181, R181, 0x10, RZ ;  /* 0x00000010b5b57819 */ /* 0x000fe200000006ff */
[----:B------:R-:W-:Y:S01]  /*1720*/  FMUL.FTZ R184, R188, R184 ;  /* 0x000000b8bcb87220 */ /* 0x000fe20000410000 */
[----:B------:R-:W-:Y:S01]  /*1730*/  SHF.L.U32 R160, R160, 0x10, RZ ;  /* 0x00000010a0a07819 */ /* 0x000fe200000006ff */
[----:B------:R-:W-:Y:S01]  /*1740*/  FMUL.FTZ R225, R188, R177 ;  /* 0x000000b1bce17220 */ /* 0x000fe20000410000 */
[----:B------:R-:W-:-:S02]  /*1750*/  SHF.L.U32 R156, R92, 0x10, RZ ;  /* 0x000000105c9c7819 */ /* 0x000fc400000006ff */
[----:B------:R-:W-:Y:S01]  /*1760*/  SHF.L.U32 R158, R93, 0x10, RZ ;  /* 0x000000105d9e7819 */ /* 0x000fe200000006ff */
[----:B------:R-:W-:Y:S01]  /*1770*/  FMUL.FTZ R161, R188, R161 ;  /* 0x000000a1bca17220 */ /* 0x000fe20000410000 */
[----:B------:R-:W-:Y:S02]  /*1780*/  SHF.L.U32 R167, R167, 0x10, RZ ;  /* 0x00000010a7a77819 */ /* 0x000fe400000006ff */
[----:B------:R-:W-:Y:S01]  /*1790*/  SHF.L.U32 R222, R186, 0x10, RZ ;  /* 0x00000010bade7819 */ /* 0x000fe200000006ff */
[----:B------:R-:W-:Y:S01]  /*17a0*/  FADD.FTZ R186, -R235, R226 ;  /* 0x000000e2ebba7221 */ /* 0x000fe20000010100 */
[----:B------:R-:W-:Y:S01]  /*17b0*/  SHF.L.U32 R214, R103, 0x10, RZ ;  /* 0x0000001067d67819 */ /* 0x000fe200000006ff */
[-C--:B------:R-:W-:Y:S01]  /*17c0*/  FMUL.FTZ R172, R172, R174.reuse ;  /* 0x000000aeacac7220 */ /* 0x080fe20000410000 */
[----:B------:R-:W-:Y:S01]  /*17d0*/  FADD.FTZ R151, R151, R174 ;  /* 0x000000ae97977221 */ /* 0x000fe20000010000 */
[----:B------:R-:W-:Y:S01]  /*17e0*/  FFMA.FTZ R63, R184, R174, R63 ;  /* 0x000000aeb83f7223 */ /* 0x000fe2000001003f */
[----:B------:R-:W-:Y:S01]  /*17f0*/  FADD.FTZ R160, -R235, R160 ;  /* 0x000000a0eba07221 */ /* 0x000fe20000010100 */
[----:B------:R-:W-:Y:S01]  /*1800*/  FMUL.FTZ R174, R156, R231 ;  /* 0x000000e79cae7220 */ /* 0x000fe20000410000 */
[-C--:B------:R-:W-:Y:S01]  /*1810*/  FMUL.FTZ R177, R158, R181.reuse ;  /* 0x000000b59eb17220 */ /* 0x080fe20000410000 */
[----:B------:R-:W-:Y:S01]  /*1820*/  FADD.FTZ R86, R86, R181 ;  /* 0x000000b556567221 */ /* 0x000fe20000010000 */
[----:B------:R-:W-:Y:S01]  /*1830*/  FFMA.FTZ R66, R225, R181, R66 ;  /* 0x000000b5e1427223 */ /* 0x000fe20000010042 */
[----:B------:R-:W-:Y:S01]  /*1840*/  SHF.L.U32 R181, R7, 0x10, RZ ;  /* 0x0000001007b57819 */ /* 0x000fe200000006ff */
[-C--:B------:R-:W-:Y:S01]  /*1850*/  FMUL.FTZ R214, R214, R167.reuse ;  /* 0x000000a7d6d67220 */ /* 0x080fe20000410000 */
[----:B------:R-:W-:Y:S01]  /*1860*/  SHF.L.U32 R156, R179, 0x10, RZ ;  /* 0x00000010b39c7819 */ /* 0x000fe200000006ff */
[----:B------:R-:W-:Y:S01]  /*1870*/  FADD.FTZ R138, R138, R167 ;  /* 0x000000a78a8a7221 */ /* 0x000fe20000010000 */
[----:B------:R-:W-:Y:S01]  /*1880*/  FFMA.FTZ R54, R161, R167, R54 ;  /* 0x000000a7a1367223 */ /* 0x000fe20000010036 */
[----:B------:R-:W-:Y:S01]  /*1890*/  FMUL.FTZ R186, R188, R186 ;  /* 0x000000babcba7220 */ /* 0x000fe20000410000 */
[----:B------:R-:W-:Y:S01]  /*18a0*/  SHF.L.U32 R167, R16, 0x10, RZ ;  /* 0x0000001010a77819 */ /* 0x000fe200000006ff */
[----:B------:R-:W-:Y:S01]  /*18b0*/  FMUL.FTZ R170, R188, R170 ;  /* 0x000000aabcaa7220 */ /* 0x000fe20000410000 */
[----:B------:R-:W-:Y:S01]  /*18c0*/  SHF.L.U32 R164, R164, 0x10, RZ ;  /* 0x00000010a4a47819 */ /* 0x000fe200000006ff */
[----:B------:R-:W-:Y:S01]  /*18d0*/  FMUL.FTZ R160, R188, R160 ;  /* 0x000000a0bca07220 */ /* 0x000fe20000410000 */
[-C--:B------:R-:W-:Y:S01]  /*18e0*/  FMUL.FTZ R181, R181, R156.reuse ;  /* 0x0000009cb5b57220 */ /* 0x080fe20000410000 */
[----:B------:R-:W-:Y:S01]  /*18f0*/  FADD.FTZ R85, R85, R156 ;  /* 0x0000009c55557221 */ /* 0x000fe20000010000 */
[----:B------:R-:W-:Y:S01]  /*1900*/  FFMA.FTZ R65, R186, R156, R65 ;  /* 0x0000009cba417223 */ /* 0x000fe20000010041 */
[----:B------:R-:W-:Y:S01]  /*1910*/  FADD.FTZ R141, R141, R157 ;  /* 0x0000009d8d8d7221 */ /* 0x000fe20000010000 */
[----:B------:R-:W-:Y:S01]  /*1920*/  FFMA.FTZ R57, R170, R157, R57 ;  /* 0x0000009daa397223 */ /* 0x000fe20000010039 */
[----:B------:R-:W-:Y:S01]  /*1930*/  FADD.FTZ R156, RZ, R210 ;  /* 0x000000d2ff9c7221 */ /* 0x000fe20000010000 */
[-C--:B------:R-:W-:Y:S01]  /*1940*/  FMUL.FTZ R167, R167, R164.reuse ;  /* 0x000000a4a7a77220 */ /* 0x080fe20000410000 */
[----:B------:R-:W-:Y:S01]  /*1950*/  FADD.FTZ R131, R131, R164 ;  /* 0x000000a483837221 */ /* 0x000fe20000010000 */
[----:B------:R-:W-:Y:S01]  /*1960*/  FFMA.FTZ R51, R160, R164, R51 ;  /* 0x000000a4a0337223 */ /* 0x000fe20000010033 */
[----:B------:R-:W-:Y:S01]  /*1970*/  FFMA.FTZ R157, R3, R210, RZ ;  /* 0x000000d2039d7223 */ /* 0x000fe200000100ff */
[----:B------:R-:W-:Y:S01]  /*1980*/  SHF.L.U32 R164, R96, 0x10, RZ ;  /* 0x0000001060a47819 */ /* 0x000fe200000006ff */
[----:B------:R-:W-:Y:S01]  /*1990*/  FMUL.FTZ R213, R188, R213 ;  /* 0x000000d5bcd57220 */ /* 0x000fe20000410000 */
[----:B------:R-:W-:Y:S01]  /*19a0*/  FADD.FTZ R156, R156, R197 ;  /* 0x000000c59c9c7221 */ /* 0x000fe20000010000 */
[----:B------:R-:W-:Y:S01]  /*19b0*/  FFMA.FTZ R158, R204, R197, R157 ;  /* 0x000000c5cc9e7223 */ /* 0x000fe2000001009d */
[----:B------:R-:W-:Y:S01]  /*19c0*/  FADD.FTZ R140, R140, R223 ;  /* 0x000000df8c8c7221 */ /* 0x000fe20000010000 */
[-C--:B------:R-:W-:Y:S01]  /*19d0*/  FMUL.FTZ R164, R164, R223.reuse ;  /* 0x000000dfa4a47220 */ /* 0x080fe20000410000 */
[----:B------:R-:W-:Y:S01]  /*19e0*/  FFMA.FTZ R56, R213, R223, R56 ;  /* 0x000000dfd5387223 */ /* 0x000fe20000010038 */
[----:B------:R-:W-:Y:S01]  /*19f0*/  SHF.L.U32 R223, R13, 0x10, RZ ;  /* 0x000000100ddf7819 */ /* 0x000fe200000006ff */
[----:B------:R-:W-:Y:S01]  /*1a00*/  FADD.FTZ R156, R156, R187 ;  /* 0x000000bb9c9c7221 */ /* 0x000fe20000010000 */
[----:B------:R-:W-:Y:S01]  /*1a10*/  SHF.L.U32 R224, R224, 0x10, RZ ;  /* 0x00000010e0e07819 */ /* 0x000fe200000006ff */
[----:B------:R-:W-:Y:S01]  /*1a20*/  FMUL.FTZ R203, R188, R203 ;  /* 0x000000cbbccb7220 */ /* 0x000fe20000410000 */
[----:B------:R-:W-:Y:S01]  /*1a30*/  PRMT R232, R182, 0x7632, R232 ;  /* 0x00007632b6e87816 */ /* 0x000fe200000000e8 */
[----:B------:R-:W-:Y:S01]  /*1a40*/  FMUL.FTZ R178, R188, R178 ;  /* 0x000000b2bcb27220 */ /* 0x000fe20000410000 */
[----:B------:R-:W-:Y:S01]  /*1a50*/  SHF.L.U32 R233, R182, 0x10, RZ ;  /* 0x00000010b6e97819 */ /* 0x000fe200000006ff */
[----:B------:R-:W-:Y:S01]  /*1a60*/  FFMA.FTZ R157, R201, R187, R158 ;  /* 0x000000bbc99d7223 */ /* 0x000fe2000001009e */
[----:B------:R-:W-:Y:S01]  /*1a70*/  PRMT R182, R183, 0x7632, R182 ;  /* 0x00007632b7b67816 */ /* 0x000fe200000000b6 */
[----:B------:R-:W-:Y:S01]  /*1a80*/  FADD.FTZ R156, R156, R205 ;  /* 0x000000cd9c9c7221 */ /* 0x000fe20000010000 */
[----:B------:R-:W-:Y:S01]  /*1a90*/  FADD.FTZ R126, R126, R159 ;  /* 0x0000009f7e7e7221 */ /* 0x000fe20000010000 */
[----:B------:R-:W-:Y:S01]  /*1aa0*/  FFMA.FTZ R46, R203, R159, R46 ;  /* 0x0000009fcb2e7223 */ /* 0x000fe2000001002e */
[-C--:B------:R-:W-:Y:S01]  /*1ab0*/  FMUL.FTZ R223, R223, R224.reuse ;  /* 0x000000e0dfdf7220 */ /* 0x080fe20000410000 */
[----:B------:R-:W-:Y:S01]  /*1ac0*/  FADD.FTZ R149, R149, R224 ;  /* 0x000000e095957221 */ /* 0x000fe20000010000 */
[----:B------:R-:W-:Y:S01]  /*1ad0*/  FFMA.FTZ R61, R178, R224, R61 ;  /* 0x000000e0b23d7223 */ /* 0x000fe2000001003d */
[----:B------:R-:W-:Y:S01]  /*1ae0*/  FFMA.FTZ R158, R206, R205, R157 ;  /* 0x000000cdce9e7223 */ /* 0x000fe2000001009d */
[----:B------:R-:W-:-:S02]  /*1af0*/  SHF.L.U32 R159, R10, 0x10, RZ ;  /* 0x000000100a9f7819 */ /* 0x000fc400000006ff */
[----:B------:R-:W-:Y:S01]  /*1b00*/  SHF.L.U32 R224, R182, 0x10, RZ ;  /* 0x00000010b6e07819 */ /* 0x000fe200000006ff */
[----:B------:R-:W-:Y:S01]  /*1b10*/  FADD.FTZ R156, R156, R195 ;  /* 0x000000c39c9c7221 */ /* 0x000fe20000010000 */
[----:B------:R-:W-:-:S03]  /*1b20*/  FFMA.FTZ R157, R199, R195, R158 ;  /* 0x000000c3c79d7223 */ /* 0x000fc6000001009e */
[----:B------:R-:W-:Y:S01]  /*1b30*/  FMUL.FTZ R182, R159, R224 ;  /* 0x000000e09fb67220 */ /* 0x000fe20000410000 */
[----:B------:R-:W-:Y:S01]  /*1b40*/  FADD.FTZ R159, R156, R191 ;  /* 0x000000bf9c9f7221 */ /* 0x000fe20000010000 */
[----:B------:R-:W-:-:S03]  /*1b50*/  FFMA.FTZ R156, R208, R191, R157 ;  /* 0x000000bfd09c7223 */ /* 0x000fc6000001009d */
[----:B------:R-:W-:Y:S01]  /*1b60*/  FADD.FTZ R158, R159, R196 ;  /* 0x000000c49f9e7221 */ /* 0x000fe20000010000 */
[----:B------:R-:W-:-:S03]  /*1b70*/  FFMA.FTZ R157, R203, R196, R156 ;  /* 0x000000c4cb9d7223 */ /* 0x000fc6000001009c */
[----:B------:R-:W-:Y:S01]  /*1b80*/  FADD.FTZ R156, R158, R193 ;  /* 0x000000c19e9c7221 */ /* 0x000fe20000010000 */
[----:B------:R-:W-:Y:S01]  /*1b90*/  FFMA.FTZ R158, R212, R193, R157 ;  /* 0x000000c1d49e7223 */ /* 0x000fe2000001009d */
[----:B------:R-:W-:Y:S02]  /*1ba0*/  SHF.L.U32 R228, R228, 0x10, RZ ;  /* 0x00000010e4e47819 */ /* 0x000fe400000006ff */
[----:B------:R-:W-:Y:S01]  /*1bb0*/  SHF.L.U32 R234, R234, 0x10, RZ ;  /* 0x00000010eaea7819 */ /* 0x000fe200000006ff */
[----:B------:R-:W-:Y:S01]  /*1bc0*/  FADD.FTZ R156, R156, R207 ;  /* 0x000000cf9c9c7221 */ /* 0x000fe20000010000 */
[----:B------:R-:W-:Y:S01]  /*1bd0*/  SHF.L.U32 R220, R185, 0x10, RZ ;  /* 0x00000010b9dc7819 */ /* 0x000fe200000006ff */
[----:B------:R-:W-:Y:S01]  /*1be0*/  FFMA.FTZ R157, R211, R207, R158 ;  /* 0x000000cfd39d7223 */ /* 0x000fe2000001009e */
[C---:B------:R-:W-:Y:S01]  /*1bf0*/  FADD.FTZ R245, -R235.reuse, R230 ;  /* 0x000000e6ebf57221 */ /* 0x040fe20000010100 */
[C---:B------:R-:W-:Y:S01]  /*1c00*/  FADD.FTZ R190, -R235.reuse, R202 ;  /* 0x000000caebbe7221 */ /* 0x040fe20000010100 */
[----:B------:R-:W-:Y:S01]  /*1c10*/  FADD.FTZ R156, R156, R163 ;  /* 0x000000a39c9c7221 */ /* 0x000fe20000010000 */
[C---:B------:R-:W-:Y:S01]  /*1c20*/  FADD.FTZ R227, -R235.reuse, R227 ;  /* 0x000000e3ebe37221 */ /* 0x040fe20000010100 */
[C---:B------:R-:W-:Y:S01]  /*1c30*/  FADD.FTZ R247, -R235.reuse, R236 ;  /* 0x000000ecebf77221 */ /* 0x040fe20000010100 */
[C---:B------:R-:W-:Y:S01]  /*1c40*/  FADD.FTZ R249, -R235.reuse, R238 ;  /* 0x000000eeebf97221 */ /* 0x040fe20000010100 */
[C---:B------:R-:W-:Y:S01]  /*1c50*/  FADD.FTZ R185, -R235.reuse, R240 ;  /* 0x000000f0ebb97221 */ /* 0x040fe20000010100 */
[C---:B------:R-:W-:Y:S01]  /*1c60*/  FADD.FTZ R192, -R235.reuse, R228 ;  /* 0x000000e4ebc07221 */ /* 0x040fe20000010100 */
[C---:B------:R-:W-:Y:S01]  /*1c70*/  FADD.FTZ R200, -R235.reuse, R234 ;  /* 0x000000eaebc87221 */ /* 0x040fe20000010100 */
[C---:B------:R-:W-:Y:S01]  /*1c80*/  FADD.FTZ R202, -R235.reuse, R220 ;  /* 0x000000dcebca7221 */ /* 0x040fe20000010100 */
[----:B------:R-:W-:Y:S01]  /*1c90*/  FFMA.FTZ R158, R218, R163, R157 ;  /* 0x000000a3da9e7223 */ /* 0x000fe2000001009d */
[----:B------:R-:W-:Y:S01]  /*1ca0*/  FADD.FTZ R235, -R235, R222 ;  /* 0x000000deebeb7221 */ /* 0x000fe20000010100 */
[----:B------:R-:W-:Y:S01]  /*1cb0*/  SHF.L.U32 R183, R183, 0x10, RZ ;  /* 0x00000010b7b77819 */ /* 0x000fe200000006ff */
[C---:B------:R-:W-:Y:S01]  /*1cc0*/  FMUL.FTZ R245, R188.reuse, R245 ;  /* 0x000000f5bcf57220 */ /* 0x040fe20000410000 */
[----:B------:R-:W-:Y:S01]  /*1cd0*/  SHF.L.U32 R222, R95, 0x10, RZ ;  /* 0x000000105fde7819 */ /* 0x000fe200000006ff */
[----:B------:R-:W-:Y:S01]  /*1ce0*/  FMUL.FTZ R194, R188, R194 ;  /* 0x000000c2bcc27220 */ /* 0x000fe20000410000 */
[----:B------:R-:W-:Y:S01]  /*1cf0*/  FADD.FTZ R156, R156, R209 ;  /* 0x000000d19c9c7221 */ /* 0x000fe20000010000 */
[----:B------:R-:W-:Y:S01]  /*1d00*/  FFMA.FTZ R157, R239, R209, R158 ;  /* 0x000000d1ef9d7223 */ /* 0x000fe2000001009e */
[----:B------:R-:W-:Y:S01]  /*1d10*/  FADD.FTZ R122, R122, R183 ;  /* 0x000000b77a7a7221 */ /* 0x000fe20000010000 */
[-C--:B------:R-:W-:Y:S01]  /*1d20*/  FMUL.FTZ R222, R222, R183.reuse ;  /* 0x000000b7dede7220 */ /* 0x080fe20000410000 */
[----:B------:R-:W-:Y:S01]  /*1d30*/  FFMA.FTZ R70, R245, R183, R70 ;  /* 0x000000b7f5467223 */ /* 0x000fe20000010046 */
[----:B------:R-:W-:Y:S01]  /*1d40*/  FADD.FTZ R123, R123, R224 ;  /* 0x000000e07b7b7221 */ /* 0x000fe20000010000 */
[----:B------:R-:W-:Y:S01]  /*1d50*/  FFMA.FTZ R71, R194, R224, R71 ;  /* 0x000000e0c2477223 */ /* 0x000fe20000010047 */
[----:B------:R-:W-:Y:S01]  /*1d60*/  FADD.FTZ R156, R156, R167 ;  /* 0x000000a79c9c7221 */ /* 0x000fe20000010000 */
[----:B------:R-:W-:Y:S01]  /*1d70*/  SHF.L.U32 R183, R88, 0x10, RZ ;  /* 0x0000001058b77819 */ /* 0x000fe200000006ff */
[----:B------:R-:W-:Y:S01]  /*1d80*/  FFMA.FTZ R158, R160, R167, R157 ;  /* 0x000000a7a09e7223 */ /* 0x000fe2000001009d */
[----:B----4-:R-:W-:Y:S01]  /*1d90*/  SHF.L.U32 R224, R152, 0x10, RZ ;  /* 0x0000001098e07819 */ /* 0x010fe200000006ff */
[----:B------:R-:W-:Y:S01]  /*1da0*/  FMUL.FTZ R229, R188, R229 ;  /* 0x000000e5bce57220 */ /* 0x000fe20000410000 */
[----:B------:R-:W-:-:S02]  /*1db0*/  SHF.L.U32 R159, R89, 0x10, RZ ;  /* 0x00000010599f7819 */ /* 0x000fc400000006ff */
[----:B------:R-:W-:Y:S01]  /*1dc0*/  SHF.L.U32 R226, R153, 0x10, RZ ;  /* 0x0000001099e27819 */ /* 0x000fe200000006ff */
[----:B------:R-:W-:Y:S01]  /*1dd0*/  FADD.FTZ R156, R156, R165 ;  /* 0x000000a59c9c7221 */ /* 0x000fe20000010000 */
[----:B------:R-:W-:Y:S01]  /*1de0*/  FFMA.FTZ R157, R241, R165, R158 ;  /* 0x000000a5f19d7223 */ /* 0x000fe2000001009e */
[----:B------:R-:W-:Y:S01]  /*1df0*/  FADD.FTZ R132, R132, R224 ;  /* 0x000000e084847221 */ /* 0x000fe20000010000 */
[-C--:B------:R-:W-:Y:S01]  /*1e00*/  FFMA.FTZ R72, R229, R224.reuse, R72 ;  /* 0x000000e0e5487223 */ /* 0x080fe20000010048 */
[----:B------:R-:W-:Y:S01]  /*1e10*/  FMUL.FTZ R183, R183, R224 ;  /* 0x000000e0b7b77220 */ /* 0x000fe20000410000 */
[----:B------:R-:W-:Y:S01]  /*1e20*/  FMUL.FTZ R224, R159, R226 ;  /* 0x000000e29fe07220 */ /* 0x000fe20000410000 */
[----:B------:R-:W-:Y:S01]  /*1e30*/  FADD.FTZ R159, R156, R215 ;  /* 0x000000d79c9f7221 */ /* 0x000fe20000010000 */
[----:B------:R-:W-:-:S03]  /*1e40*/  FFMA.FTZ R156, R162, R215, R157 ;  /* 0x000000d7a29c7223 */ /* 0x000fc6000001009d */
[----:B------:R-:W-:Y:S01]  /*1e50*/  FADD.FTZ R158, R159, R214 ;  /* 0x000000d69f9e7221 */ /* 0x000fe20000010000 */
[----:B------:R-:W-:-:S03]  /*1e60*/  FFMA.FTZ R157, R161, R214, R156 ;  /* 0x000000d6a19d7223 */ /* 0x000fc6000001009c */
[----:B------:R-:W-:Y:S01]  /*1e70*/  FADD.FTZ R159, R158, R217 ;  /* 0x000000d99e9f7221 */ /* 0x000fe20000010000 */
[----:B------:R-:W-:-:S03]  /*1e80*/  FFMA.FTZ R158, R168, R217, R157 ;  /* 0x000000d9a89e7223 */ /* 0x000fc6000001009d */
[----:B------:R-:W-:Y:S01]  /*1e90*/  FADD.FTZ R156, R159, R164 ;  /* 0x000000a49f9c7221 */ /* 0x000fe20000010000 */
[----:B------:R-:W-:Y:S01]  /*1ea0*/  FFMA.FTZ R157, R213, R164, R158 ;  /* 0x000000a4d59d7223 */ /* 0x000fe2000001009e */
[C---:B------:R-:W-:Y:S01]  /*1eb0*/  FMUL.FTZ R227, R188.reuse, R227 ;  /* 0x000000e3bce37220 */ /* 0x040fe20000410000 */
[----:B------:R-:W-:Y:S01]  /*1ec0*/  FMUL.FTZ R247, R188, R247 ;  /* 0x000000f7bcf77220 */ /* 0x000fe20000410000 */
[----:B------:R-:W-:Y:S01]  /*1ed0*/  FADD.FTZ R159, R156, R171 ;  /* 0x000000ab9c9f7221 */ /* 0x000fe20000010000 */
[----:B------:R-:W-:Y:S01]  /*1ee0*/  FFMA.FTZ R156, R170, R171, R157 ;  /* 0x000000abaa9c7223 */ /* 0x000fe2000001009d */
[----:B------:R-:W-:Y:S01]  /*1ef0*/  FADD.FTZ R84, R84, R231 ;  /* 0x000000e754547221 */ /* 0x000fe20000010000 */
[----:B------:R-:W-:Y:S01]  /*1f00*/  FFMA.FTZ R64, R227, R231, R64 ;  /* 0x000000e7e3407223 */ /* 0x000fe20000010040 */
[----:B------:R-:W-:Y:S01]  /*1f10*/  FADD.FTZ R134, R134, R226 ;  /* 0x000000e286867221 */ /* 0x000fe20000010000 */
[----:B------:R-:W-:Y:S01]  /*1f20*/  FFMA.FTZ R74, R247, R226, R74 ;  /* 0x000000e2f74a7223 */ /* 0x000fe2000001004a */
[----:B------:R-:W-:Y:S01]  /*1f30*/  FADD.FTZ R158, R159, R166 ;  /* 0x000000a69f9e7221 */ /* 0x000fe20000010000 */
[----:B------:R-:W-:Y:S01]  /*1f40*/  SHF.L.U32 R231, R154, 0x10, RZ ;  /* 0x000000109ae77819 */ /* 0x000fe200000006ff */
[----:B------:R-:W-:Y:S01]  /*1f50*/  FFMA.FTZ R157, R243, R166, R156 ;  /* 0x000000a6f39d7223 */ /* 0x000fe2000001009c */
        /* <DEDUP_REMOVED lines=8> */
[----:B------:R-:W-:Y:S01]  /*1fe0*/  FMUL.FTZ R231, R188, R185 ;  /* 0x000000b9bce77220 */ /* 0x000fe20000410000 */
[----:B------:R-:W-:Y:S01]  /*1ff0*/  SHF.L.U32 R228, R155, 0x10, RZ ;  /* 0x000000109be47819 */ /* 0x000fe200000006ff */
[----:B------:R-:W-:Y:S01]  /*2000*/  FADD.FTZ R158, R158, R173 ;  /* 0x000000ad9e9e7221 */ /* 0x000fe20000010000 */
[----:B------:R-:W-:Y:S01]  /*2010*/  SHF.L.U32 R185, R91, 0x10, RZ ;  /* 0x000000105bb97819 */ /* 0x000fe200000006ff */
[----:B------:R-:W-:-:S02]  /*2020*/  FFMA.FTZ R157, R219, R173, R152 ;  /* 0x000000addb9d7223 */ /* 0x000fc40000010098 */
[----:B------:R-:W-:Y:S01]  /*2030*/  FADD.FTZ R159, R158, R223 ;  /* 0x000000df9e9f7221 */ /* 0x000fe20000010000 */
[----:B------:R-:W-:Y:S01]  /*2040*/  FADD.FTZ R78, R78, R228 ;  /* 0x000000e44e4e7221 */ /* 0x000fe20000010000 */
[-C--:B------:R-:W-:Y:S01]  /*2050*/  FFMA.FTZ R38, R231, R228.reuse, R38 ;  /* 0x000000e4e7267223 */ /* 0x080fe20000010026 */
[----:B------:R-:W-:Y:S01]  /*2060*/  FMUL.FTZ R185, R185, R228 ;  /* 0x000000e4b9b97220 */ /* 0x000fe20000410000 */
[----:B------:R-:W-:Y:S01]  /*2070*/  FFMA.FTZ R152, R178, R223, R157 ;  /* 0x000000dfb2987223 */ /* 0x000fe2000001009d */
[----:B------:R-:W-:Y:S01]  /*2080*/  FMUL.FTZ R228, R188, R198 ;  /* 0x000000c6bce47220 */ /* 0x000fe20000410000 */
[----:B------:R-:W-:Y:S01]  /*2090*/  SHF.L.U32 R156, R153, 0x10, RZ ;  /* 0x00000010999c7819 */ /* 0x000fe200000006ff */
[----:B------:R-:W-:Y:S01]  /*20a0*/  FADD.FTZ R159, R159, R216 ;  /* 0x000000d89f9f7221 */ /* 0x000fe20000010000 */
[----:B------:R-:W-:Y:S01]  /*20b0*/  SHF.L.U32 R198, R2, 0x10, RZ ;  /* 0x0000001002c67819 */ /* 0x000fe200000006ff */
[----:B------:R-:W-:Y:S02]  /*20c0*/  FFMA.FTZ R157, R169, R216, R152 ;  /* 0x000000d8a99d7223 */ /* 0x000fe40000010098 */
[----:B------:R-:W-:Y:S01]  /*20d0*/  FADD.FTZ R133, R133, R156 ;  /* 0x0000009c85857221 */ /* 0x000fe20000010000 */
[-C--:B------:R-:W-:Y:S01]  /*20e0*/  FFMA.FTZ R73, R228, R156.reuse, R73 ;  /* 0x0000009ce4497223 */ /* 0x080fe20000010049 */
[----:B------:R-:W-:Y:S01]  /*20f0*/  FMUL.FTZ R198, R198, R156 ;  /* 0x0000009cc6c67220 */ /* 0x000fe20000410000 */
[----:B------:R-:W-:Y:S01]  /*2100*/  FADD.FTZ R159, R159, R172 ;  /* 0x000000ac9f9f7221 */ /* 0x000fe20000010000 */
[----:B------:R-:W-:Y:S01]  /*2110*/  FFMA.FTZ R156, R184, R172, R157 ;  /* 0x000000acb89c7223 */ /* 0x000fe2000001009d */
[----:B------:R-:W-:-:S02]  /*2120*/  PRMT R154, R153, 0x7632, R154 ;  /* 0x00007632999a7816 */ /* 0x000fc4000000009a */
[----:B------:R-:W-:Y:S01]  /*2130*/  FADD.FTZ R152, R159, R174 ;  /* 0x000000ae9f987221 */ /* 0x000fe20000010000 */
[----:B------:R-:W-:Y:S01]  /*2140*/  FFMA.FTZ R153, R227, R174, R156 ;  /* 0x000000aee3997223 */ /* 0x000fe2000001009c */
[----:B------:R-:W-:Y:S02]  /*2150*/  SHF.L.U32 R179, R8, 0x10, RZ ;  /* 0x0000001008b37819 */ /* 0x000fe400000006ff */
[----:B------:R-:W-:Y:S01]  /*2160*/  SHF.L.U32 R180, R180, 0x10, RZ ;  /* 0x00000010b4b47819 */ /* 0x000fe200000006ff */
[----:B------:R-:W-:Y:S01]  /*2170*/  FADD.FTZ R152, R152, R181 ;  /* 0x000000b598987221 */ /* 0x000fe20000010000 */
[----:B------:R-:W-:Y:S01]  /*2180*/  FFMA.FTZ R156, R186, R181, R153 ;  /* 0x000000b5ba9c7223 */ /* 0x000fe20000010099 */
[----:B------:R-:W-:Y:S01]  /*2190*/  FMUL.FTZ R190, R188, R190 ;  /* 0x000000bebcbe7220 */ /* 0x000fe20000410000 */
[----:B------:R-:W-:Y:S01]  /*21a0*/  SHF.L.U32 R220, R94, 0x10, RZ ;  /* 0x000000105edc7819 */ /* 0x000fe200000006ff */
[-C--:B------:R-:W-:Y:S01]  /*21b0*/  FMUL.FTZ R179, R179, R180.reuse ;  /* 0x000000b4b3b37220 */ /* 0x080fe20000410000 */
[----:B------:R-:W-:Y:S01]  /*21c0*/  FADD.FTZ R152, R152, R177 ;  /* 0x000000b198987221 */ /* 0x000fe20000010000 */
[----:B------:R-:W-:Y:S01]  /*21d0*/  FFMA.FTZ R153, R225, R177, R156 ;  /* 0x000000b1e1997223 */ /* 0x000fe2000001009c */
[----:B------:R-:W-:Y:S01]  /*21e0*/  FADD.FTZ R87, R87, R180 ;  /* 0x000000b457577221 */ /* 0x000fe20000010000 */
[----:B------:R-:W-:Y:S01]  /*21f0*/  FFMA.FTZ R67, R190, R180, R67 ;  /* 0x000000b4be437223 */ /* 0x000fe20000010043 */
[----:B------:R-:W-:Y:S01]  /*2200*/  SHF.L.U32 R180, R9, 0x10, RZ ;  /* 0x0000001009b47819 */ /* 0x000fe200000006ff */
[----:B------:R-:W-:Y:S01]  /*2210*/  FMUL.FTZ R220, R220, R233 ;  /* 0x000000e9dcdc7220 */ /* 0x000fe20000410000 */
[----:B------:R-:W-:Y:S01]  /*2220*/  SHF.L.U32 R232, R232, 0x10, RZ ;  /* 0x00000010e8e87819 */ /* 0x000fe200000006ff */
[----:B------:R-:W-:Y:S01]  /*2230*/  FADD.FTZ R157, R152, R179 ;  /* 0x000000b3989d7221 */ /* 0x000fe20000010000 */
[----:B------:R-:W-:Y:S01]  /*2240*/  FMUL.FTZ R221, R188, R221 ;  /* 0x000000ddbcdd7220 */ /* 0x000fe20000410000 */
[----:B------:R-:W-:Y:S01]  /*2250*/  FFMA.FTZ R152, R190, R179, R153 ;  /* 0x000000b3be987223 */ /* 0x000fe20000010099 */
[----:B------:R-:W-:Y:S01]  /*2260*/  FMUL.FTZ R192, R188, R192 ;  /* 0x000000c0bcc07220 */ /* 0x000fe20000410000 */
        /* <DEDUP_REMOVED lines=8> */
[----:B------:R-:W-:Y:S01]  /*22f0*/  FADD.FTZ R152, R157, R182 ;  /* 0x000000b69d987221 */ /* 0x000fe20000010000 */
[----:B------:R-:W-:Y:S01]  /*2300*/  FFMA.FTZ R156, R194, R182, R153 ;  /* 0x000000b6c29c7223 */ /* 0x000fe20000010099 */
[----:B------:R-:W-:Y:S01]  /*2310*/  PRMT R154, R154, 0x7632, R154 ;  /* 0x000076329a9a7816 */ /* 0x000fe2000000009a */
[----:B------:R-:W-:Y:S01]  /*2320*/  FMUL.FTZ R230, R188, R202 ;  /* 0x000000cabce67220 */ /* 0x000fe20000410000 */
        /* <DEDUP_REMOVED lines=8> */
[----:B------:R-:W-:Y:S01]  /*23b0*/  FFMA.FTZ R152, R228, R198, R157 ;  /* 0x000000c6e4987223 */ /* 0x000fe2000001009d */
[----:B------:R-:W-:Y:S01]  /*23c0*/  FADD.FTZ R77, R77, R154 ;  /* 0x0000009a4d4d7221 */ /* 0x000fe20000010000 */
[-C--:B------:R-:W-:Y:S01]  /*23d0*/  FFMA.FTZ R37, R230, R154.reuse, R37 ;  /* 0x0000009ae6257223 */ /* 0x080fe20000010025 */
[----:B------:R-:W-:Y:S01]  /*23e0*/  FMUL.FTZ R202, R202, R154 ;  /* 0x0000009acaca7220 */ /* 0x000fe20000410000 */
[----:B------:R-:W-:Y:S01]  /*23f0*/  PRMT R155, R155, 0x7632, R155 ;  /* 0x000076329b9b7816 */ /* 0x000fe2000000009b */
[----:B------:R-:W-:Y:S01]  /*2400*/  FADD.FTZ R154, R153, R224 ;  /* 0x000000e0999a7221 */ /* 0x000fe20000010000 */
[----:B------:R-:W-:Y:S01]  /*2410*/  FMUL.FTZ R200, R188, R200 ;  /* 0x000000c8bcc87220 */ /* 0x000fe20000410000 */
[----:B------:R-:W-:Y:S01]  /*2420*/  FMUL.FTZ R233, R233, R158 ;  /* 0x0000009ee9e97220 */ /* 0x000fe20000410000 */
[----:B------:R-:W-:Y:S01]  /*2430*/  FFMA.FTZ R153, R247, R224, R152 ;  /* 0x000000e0f7997223 */ /* 0x000fe20000010098 */
[----:B------:R-:W-:-:S02]  /*2440*/  SHF.L.U32 R156, R155, 0x10, RZ ;  /* 0x000000109b9c7819 */ /* 0x000fc400000006ff */
[----:B------:R-:W-:Y:S01]  /*2450*/  FADD.FTZ R155, R154, R233 ;  /* 0x000000e99a9b7221 */ /* 0x000fe20000010000 */
[----:B------:R-:W-:Y:S01]  /*2460*/  FFMA.FTZ R152, R200, R233, R153 ;  /* 0x000000e9c8987223 */ /* 0x000fe20000010099 */
[----:B------:R-:W-:Y:S02]  /*2470*/  FMUL.FTZ R234, R188, R235 ;  /* 0x000000ebbcea7220 */ /* 0x000fe40000410000 */
[----:B------:R-:W-:Y:S01]  /*2480*/  FADD.FTZ R155, R155, R226 ;  /* 0x000000e29b9b7221 */ /* 0x000fe20000010000 */
[----:B------:R-:W-:Y:S01]  /*2490*/  FFMA.FTZ R153, R249, R226, R152 ;  /* 0x000000e2f9997223 */ /* 0x000fe20000010098 */
[----:B------:R-:W-:Y:S02]  /*24a0*/  SHF.L.U32 R235, R6, 0x10, RZ ;  /* 0x0000001006eb7819 */ /* 0x000fe400000006ff */
[----:B------:R-:W-:Y:S01]  /*24b0*/  FADD.FTZ R152, R155, R202 ;  /* 0x000000ca9b987221 */ /* 0x000fe20000010000 */
[----:B------:R-:W-:Y:S02]  /*24c0*/  FFMA.FTZ R154, R230, R202, R153 ;  /* 0x000000cae69a7223 */ /* 0x000fe40000010099 */
        /* <DEDUP_REMOVED lines=11> */
[----:B------:R-:W-:Y:S06]  /*2580*/  BRA `(.L_x_145) ;  /* 0x00000000005c7947 */ /* 0x000fec0003800000 */
.L_x_144:
[----:B------:R-:W-:-:S04]  /*2590*/  ISETP.NE.U32.AND P0, PT, RZ, UR6, PT ;  /* 0x00000006ff007c0c */ /* 0x000fc8000bf05070 */
[----:B------:R-:W-:-:S13]  /*25a0*/  ISETP.NE.AND.EX P0, PT, RZ, UR7, PT, P0 ;  /* 0x00000007ff007c0c */ /* 0x000fda000bf05300 */
[----:B------:R-:W-:Y:S05]  /*25b0*/  @!P0 BRA `(.L_x_145) ;  /* 0x0000000000508947 */ /* 0x000fea0003800000 */
[----:B------:R-:W0:Y:S01]  /*25c0*/  S2R R26, SR_TID.X ;  /* 0x00000000001a7919 */ /* 0x000e220000002100 */
[----:B------:R-:W1:Y:S01]  /*25d0*/  LDC.64 R112, c[0x0][0x438] ;  /* 0x00010e00ff707b82 */ /* 0x000e620000000a00 */
[----:B------:R-:W-:-:S05]  /*25e0*/  IMAD R24, R0, UR14, RZ ;  /* 0x0000000e00187c24 */ /* 0x000fca000f8e02ff */
[----:B------:R-:W-:-:S04]  /*25f0*/  SHF.R.S32.HI R25, RZ, 0x1f, R24 ;  /* 0x0000001fff197819 */ /* 0x000fc80000011418 */
[----:B------:R-:W-:-:S04]  /*2600*/  LEA.HI R25, R25, R24, RZ, 0x3 ;  /* 0x0000001819197211 */ /* 0x000fc800078f18ff */
[----:B0-----:R-:W-:-:S04]  /*2610*/  LEA.HI.SX32 R33, R25, R26, 0x1d ;  /* 0x0000001a19217211 */ /* 0x001fc800078feaff */
[C---:B------:R-:W-:Y:S02]  /*2620*/  IADD3 R29, PT, PT, R33.reuse, 0x80, RZ ;  /* 0x00000080211d7810 */ /* 0x040fe40007ffe0ff */
[C---:B------:R-:W-:Y:S02]  /*2630*/  IADD3 R25, PT, PT, R33.reuse, 0x100, RZ ;  /* 0x0000010021197810 */ /* 0x040fe40007ffe0ff */
[----:B------:R-:W-:Y:S01]  /*2640*/  IADD3 R109, PT, PT, R33, 0x180, RZ ;  /* 0x00000180216d7810 */ /* 0x000fe20007ffe0ff */
[----:B-1----:R-:W-:Y:S01]  /*2650*/  IMAD.WIDE.U32 R28, R29, 0x10, R112 ;  /* 0x000000101d1c7825 */ /* 0x002fe200078e0070 */
[----:B------:R-:W-:-:S03]  /*2660*/  IADD3 R27, PT, PT, R33, 0x200, RZ ;  /* 0x00000200211b7810 */ /* 0x000fc60007ffe0ff */
[--C-:B------:R-:W-:Y:S02]  /*2670*/  IMAD.WIDE.U32 R32, R33, 0x10, R112.reuse ;  /* 0x0000001021207825 */ /* 0x100fe400078e0070 */
[----:B------:R-:W5:Y:S02]  /*2680*/  LDG.E.128 R28, desc[UR12][R28.64] ;  /* 0x0000000c1c1c7981 */ /* 0x000f64000c1e1d00 */
[--C-:B------:R-:W-:Y:S02]  /*2690*/  IMAD.WIDE.U32 R24, R25, 0x10, R112.reuse ;  /* 0x0000001019187825 */ /* 0x100fe400078e0070 */
[----:B------:R-:W5:Y:S02]  /*26a0*/  LDG.E.128 R32, desc[UR12][R32.64] ;  /* 0x0000000c20207981 */ /* 0x000f64000c1e1d00 */
[----:B------:R-:W-:-:S04]  /*26b0*/  IMAD.WIDE.U32 R108, R109, 0x10, R112 ;  /* 0x000000106d6c7825 */ /* 0x000fc800078e0070 */
[----:B------:R-:W-:Y:S02]  /*26c0*/  IMAD.WIDE.U32 R112, R27, 0x10, R112 ;  /* 0x000000101b707825 */ /* 0x000fe400078e0070 */
[----:B------:R-:W5:Y:S04]  /*26d0*/  LDG.E.128 R24, desc[UR12][R24.64] ;  /* 0x0000000c18187981 */ /* 0x000f68000c1e1d00 */
[----:B------:R-:W5:Y:S04]  /*26e0*/  LDG.E.128 R108, desc[UR12][R108.64] ;  /* 0x0000000c6c6c7981 */ /* 0x000f68000c1e1d00 */
[----:B------:R-:W5:Y:S02]  /*26f0*/  LDG.E.128 R112, desc[UR12][R112.64] ;  /* 0x0000000c70707981 */ /* 0x000f64000c1e1d00 */
.L_x_145:
[----:B------:R-:W0:Y:S01]  /*2700*/  SHFL.DOWN PT, R153, R158, 0x10, 0x1f ;  /* 0x0a001f009e997f89 */ /* 0x000e2200000e0000 */
[----:B------:R-:W-:Y:S03]  /*2710*/  BSSY.RECONVERGENT B0, `(.L_x_146) ;  /* 0x000001f000007945 */ /* 0x000fe60003800200 */
[----:B------:R-:W1:Y:S01]  /*2720*/  SHFL.DOWN PT, R152, R159, 0x10, 0x1f ;  /* 0x0a001f009f987f89 */ /* 0x000e6200000e0000 */
[----:B------:R-:W2:Y:S01]  /*2730*/  S2R R232, SR_TID.X ;  /* 0x0000000000e87919 */ /* 0x000ea20000002100 */
[----:B0-----:R-:W-:Y:S01]  /*2740*/  FADD.FTZ R153, R153, R158 ;  /* 0x0000009e99997221 */ /* 0x001fe20000010000 */
[----:B-1----:R-:W-:-:S04]  /*2750*/  FADD.FTZ R152, R152, R159 ;  /* 0x0000009f98987221 */ /* 0x002fc80000010000 */
[----:B------:R-:W0:Y:S04]  /*2760*/  SHFL.DOWN PT, R154, R153, 0x8, 0x1f ;  /* 0x09001f00999a7f89 */ /* 0x000e2800000e0000 */
[----:B------:R-:W1:Y:S01]  /*2770*/  SHFL.DOWN PT, R155, R152, 0x8, 0x1f ;  /* 0x09001f00989b7f89 */ /* 0x000e6200000e0000 */
[----:B--2---:R-:W-:Y:S01]  /*2780*/  LOP3.LUT P2, RZ, R232, 0x1f, RZ, 0xc0, !PT ;  /* 0x0000001fe8ff7812 */ /* 0x004fe2000784c0ff */
        /* <DEDUP_REMOVED lines=23> */
.L_x_147:
[----:B------:R-:W-:Y:S05]  /*2900*/  BSYNC.RECONVERGENT B0 ;  /* 0x0000000000007941 */ /* 0x000fea0003800200 */
.L_x_146:
[----:B------:R-:W1:Y:S08]  /*2910*/  S2UR UR5, SR_CgaCtaId ;  /* 0x00000000000579c3 */ /* 0x000e700000008800 */
[----:B------:R-:W-:Y:S01]  /*2920*/  BAR.SYNC.DEFER_BLOCKING 0x0 ;  /* 0x0000000000007b1d */ /* 0x000fe20000010000 */
[----:B-----5:R-:W-:Y:S01]  /*2930*/  ISETP.GE.AND P2, PT, R189, 0x1, PT ;  /* 0x00000001bd00780c */ /* 0x020fe20003f46270 */
[----:B------:R-:W-:Y:S01]  /*2940*/  UISETP.NE.U32.AND UP0, UPT, UR6, URZ, UPT ;  /* 0x000000ff0600728c */ /* 0x000fe2000bf05070 */
[----:B------:R-:W-:-:S03]  /*2950*/  ISETP.NE.AND P3, PT, RZ, UR11, PT ;  /* 0x0000000bff007c0c */ /* 0x000fc6000bf65270 */
[----:B------:R-:W-:Y:S02]  /*2960*/  UMOV UR4, 0x400 ;  /* 0x0000040000047882 */ /* 0x000fe40000000000 */
[----:B------:R-:W2:Y:S01]  /*2970*/  LDC R237, c[0x0][0x388] ;  /* 0x0000e200ffed7b82 */ /* 0x000ea20000000800 */
[----:B------:R-:W-:Y:S02]  /*2980*/  UISETP.NE.AND.EX UP0, UPT, UR7, URZ, UPT, UP0 ;  /* 0x000000ff0700728c */ /* 0x000fe4000bf05300 */
        /* <DEDUP_REMOVED lines=10> */
[----:B------:R-:W-:Y:S01]  /*2a30*/  @P2 IADD3 R154, PT, PT, R189, -0x1, RZ ;  /* 0xffffffffbd9a2810 */ /* 0x000fe20007ffe0ff */
[----:B------:R-:W-:Y:S02]  /*2a40*/  FADD.FTZ R152, R155, R152 ;  /* 0x000000989b987221 */ /* 0x000fe40000010000 */
[----:B-1----:R-:W-:Y:S02]  /*2a50*/  FADD.FTZ R251, R251, R156 ;  /* 0x0000009cfbfb7221 */ /* 0x002fe40000010000 */
[-C--:B--2---:R-:W-:Y:S02]  /*2a60*/  @P2 IMAD R154, R154, R237.reuse, RZ ;  /* 0x000000ed9a9a2224 */ /* 0x084fe400078e02ff */
[----:B------:R-:W-:Y:S01]  /*2a70*/  FADD.FTZ R152, R152, R157 ;  /* 0x0000009d98987221 */ /* 0x000fe20000010000 */
[----:B------:R-:W-:Y:S02]  /*2a80*/  IMAD R237, R0, R237, RZ ;  /* 0x000000ed00ed7224 */ /* 0x000fe400078e02ff */
[----:B------:R-:W-:Y:S01]  /*2a90*/  FADD.FTZ R158, R158, R251 ;  /* 0x000000fb9e9e7221 */ /* 0x000fe20000010000 */
[----:B------:R-:W-:Y:S01]  /*2aa0*/  @P2 SHF.R.S32.HI R153, RZ, 0x1f, R154 ;  /* 0x0000001fff992819 */ /* 0x000fe2000001149a */
[----:B------:R-:W-:-:S02]  /*2ab0*/  FADD.FTZ R152, R159, R152 ;  /* 0x000000989f987221 */ /* 0x000fc40000010000 */
[----:B------:R-:W-:Y:S01]  /*2ac0*/  FMUL.FTZ R189, R158, UR15 ;  /* 0x0000000f9ebd7c20 */ /* 0x000fe20008410000 */
[----:B------:R-:W-:Y:S02]  /*2ad0*/  MOV R159, RZ ;  /* 0x000000ff009f7202 */ /* 0x000fe40000000f00 */
[----:B------:R-:W-:Y:S01]  /*2ae0*/  @P2 LEA.HI R153, R153, R154, RZ, 0x3 ;  /* 0x0000009a99992211 */ /* 0x000fe200078f18ff */
[----:B------:R-:W-:Y:S01]  /*2af0*/  FMUL.FTZ R156, R152, UR15 ;  /* 0x0000000f989c7c20 */ /* 0x000fe20008410000 */
[----:B------:R-:W-:Y:S02]  /*2b00*/  SHF.R.S32.HI R154, RZ, 0x1f, R237 ;  /* 0x0000001fff9a7819 */ /* 0x000fe400000114ed */
[----:B------:R-:W-:Y:S02]  /*2b10*/  @P2 LEA.HI.SX32 R159, R153, R232, 0x1d ;  /* 0x000000e8999f2211 */ /* 0x000fe400078feaff */
[----:B------:R-:W-:Y:S02]  /*2b20*/  LEA.HI R157, R154, R237, RZ, 0x3 ;  /* 0x000000ed9a9d7211 */ /* 0x000fe400078f18ff */
[----:B------:R-:W-:-:S02]  /*2b30*/  FSEL R189, R189, RZ, !P3 ;  /* 0x000000ffbdbd7208 */ /* 0x000fc40005800000 */
[----:B------:R-:W-:Y:S01]  /*2b40*/  LEA.HI.SX32 R157, R157, R232, 0x1d ;  /* 0x000000e89d9d7211 */ /* 0x000fe200078feaff */
[----:B------:R-:W-:Y:S06]  /*2b50*/  BRA.U UP0, `(.L_x_148) ;  /* 0x0000000900507547 */ /* 0x000fec000b800000 */
        /* <DEDUP_REMOVED lines=14> */
.L_x_150:
        /* <DEDUP_REMOVED lines=9> */
.L_x_151:
        /* <DEDUP_REMOVED lines=9> */
.L_x_152:
        /* <DEDUP_REMOVED lines=9> */
.L_x_153:
        /* <DEDUP_REMOVED lines=9> */
.L_x_154:
        /* <DEDUP_REMOVED lines=9> */
.L_x_155:
        /* <DEDUP_REMOVED lines=9> */
.L_x_156:
        /* <DEDUP_REMOVED lines=10> */
.L_x_149:
        /* <DEDUP_REMOVED lines=10> */
[----:B------:R-:W-:-:S04]  /*30e0*/  FMUL.FTZ R153, R188, R153 ;  /* 0x00000099bc997220 */ /* 0x000fc80000410000 */
[----:B------:R-:W-:Y:S02]  /*30f0*/  FSEL R80, R80, RZ, P1 ;  /* 0x000000ff50507208 */ /* 0x000fe40000800000 */
[----:B------:R-:W2:Y:S01]  /*3100*/  @P2 LDC R158, c[0x0][0x40c] ;  /* 0x00010300ff9e2b82 */ /* 0x000ea20000000800 */
[----:B------:R-:W-:Y:S02]  /*3110*/  FSEL R153, R153, RZ, P1 ;  /* 0x000000ff99997208 */ /* 0x000fe40000800000 */
[----:B0-----:R-:W-:-:S05]  /*3120*/  @P2 FMUL.FTZ R81, R83, R80 ;  /* 0x0000005053512220 */ /* 0x001fca0000410000 */
[----:B------:R-:W0:Y:S01]  /*3130*/  @P2 LDC R155, c[0x0][0x40c] ;  /* 0x00010300ff9b2b82 */ /* 0x000e220000000800 */
[----:B------:R-:W-:Y:S01]  /*3140*/  F2FP.BF16.F32.PACK_AB R80, R153, R80 ;  /* 0x000000509950723e */ /* 0x000fe200000010ff */
[----:B-1----:R-:W-:Y:S01]  /*3150*/  @P2 FMUL.FTZ R83, R82, R153 ;  /* 0x0000009952532220 */ /* 0x002fe20000410000 */
[----:B------:R-:W-:Y:S01]  /*3160*/  @P2 F2FP.BF16.F32.PACK_AB R82, RZ, R81 ;  /* 0x00000051ff52223e */ /* 0x000fe200000010ff */
[----:B------:R-:W-:-:S04]  /*3170*/  FADD.FTZ R81, R187, -R152 ;  /* 0x80000098bb517221 */ /* 0x000fc80000010000 */
[----:B------:R-:W1:Y:S01]  /*3180*/  @P2 LDC R237, c[0x0][0x40c] ;  /* 0x00010300ffed2b82 */ /* 0x000e620000000800 */
[----:B------:R-:W-:Y:S01]  /*3190*/  @P2 F2FP.BF16.F32.PACK_AB R153, RZ, R83 ;  /* 0x00000053ff99223e */ /* 0x000fe200000010ff */
[----:B------:R-:W-:Y:S01]  /*31a0*/  FADD.FTZ R83, R205, -R154 ;  /* 0x8000009acd537221 */ /* 0x000fe20000010000 */
[----:B------:R-:W-:Y:S01]  /*31b0*/  FMUL.FTZ R81, R188, R81 ;  /* 0x00000051bc517220 */ /* 0x000fe20000410000 */
[----:B------:R-:W-:Y:S01]  /*31c0*/  @P2 PRMT R144, R82, 0x7610, R144 ;  /* 0x0000761052902816 */ /* 0x000fe20000000090 */
[----:B------:R-:W-:Y:S01]  /*31d0*/  FFMA.FTZ R82, R199, R156, R189 ;  /* 0x0000009cc7527223 */ /* 0x000fe200000100bd */
[----:B------:R-:W-:Y:S02]  /*31e0*/  FMUL.FTZ R83, R188, R83 ;  /* 0x00000053bc537220 */ /* 0x000fe40000410000 */
[----:B------:R-:W-:Y:S02]  /*31f0*/  FSEL R81, R81, RZ, P1 ;  /* 0x000000ff51517208 */ /* 0x000fe40000800000 */
[----:B------:R-:W-:Y:S01]  /*3200*/  @P2 PRMT R144, R144, 0x5410, R153 ;  /* 0x0000541090902816 */ /* 0x000fe20000000099 */
[----:B------:R-:W-:Y:S01]  /*3210*/  FADD.FTZ R153, R195, -R82 ;  /* 0x80000052c3997221 */ /* 0x000fe20000010000 */
[----:B------:R-:W-:Y:S01]  /*3220*/  FSEL R154, R83, RZ, P1 ;  /* 0x000000ff539a7208 */ /* 0x000fe20000800000 */
[----:B--2---:R-:W-:-:S02]  /*3230*/  @P2 FMUL.FTZ R83, R158, R81 ;  /* 0x000000519e532220 */ /* 0x004fc40000410000 */
[----:B------:R-:W2:Y:S01]  /*3240*/  @P2 LDC R158, c[0x0][0x40c] ;  /* 0x00010300ff9e2b82 */ /* 0x000ea20000000800 */
[----:B------:R-:W-:Y:S01]  /*3250*/  F2FP.BF16.F32.PACK_AB R81, R154, R81 ;  /* 0x000000519a51723e */ /* 0x000fe200000010ff */
[----:B0-----:R-:W-:Y:S01]  /*3260*/  @P2 FMUL.FTZ R152, R155, R154 ;  /* 0x0000009a9b982220 */ /* 0x001fe20000410000 */
[----:B------:R-:W-:Y:S01]  /*3270*/  FFMA.FTZ R154, R208, R156, R189 ;  /* 0x0000009cd09a7223 */ /* 0x000fe200000100bd */
[----:B------:R-:W-:Y:S01]  /*3280*/  FMUL.FTZ R82, R188, R153 ;  /* 0x00000099bc527220 */ /* 0x000fe20000410000 */
[----:B------:R-:W-:Y:S02]  /*3290*/  @P2 F2FP.BF16.F32.PACK_AB R83, RZ, R83 ;  /* 0x00000053ff53223e */ /* 0x000fe400000010ff */
[----:B------:R-:W-:Y:S01]  /*32a0*/  FADD.FTZ R155, R191, -R154 ;  /* 0x8000009abf9b7221 */ /* 0x000fe20000010000 */
[----:B------:R-:W-:Y:S02]  /*32b0*/  @P2 F2FP.BF16.F32.PACK_AB R152, RZ, R152 ;  /* 0x00000098ff98223e */ /* 0x000fe400000010ff */
[----:B------:R-:W-:Y:S01]  /*32c0*/  FSEL R82, R82, RZ, P1 ;  /* 0x000000ff52527208 */ /* 0x000fe20000800000 */
[----:B------:R-:W-:Y:S01]  /*32d0*/  FMUL.FTZ R155, R188, R155 ;  /* 0x0000009bbc9b7220 */ /* 0x000fe20000410000 */
[----:B------:R-:W-:-:S03]  /*32e0*/  @P2 PRMT R145, R83, 0x7610, R145 ;  /* 0x0000761053912816 */ /* 0x000fc60000000091 */
[----:B-1----:R-:W-:Y:S01]  /*32f0*/  @P2 FMUL.FTZ R153, R237, R82 ;  /* 0x00000052ed992220 */ /* 0x002fe20000410000 */
[----:B------:R-:W-:Y:S02]  /*3300*/  FSEL R155, R155, RZ, P1 ;  /* 0x000000ff9b9b7208 */ /* 0x000fe40000800000 */
[----:B------:R-:W-:Y:S01]  /*3310*/  @P2 PRMT R145, R145, 0x5410, R152 ;  /* 0x0000541091912816 */ /* 0x000fe20000000098 */
[--C-:B------:R-:W-:Y:S01]  /*3320*/  FFMA.FTZ R152, R212, R156, R189.reuse ;  /* 0x0000009cd4987223 */ /* 0x100fe200000100bd */
[----:B------:R-:W-:Y:S02]  /*3330*/  F2FP.BF16.F32.PACK_AB R82, R155, R82 ;  /* 0x000000529b52723e */ /* 0x000fe400000010ff */
[----:B------:R-:W-:Y:S01]  /*3340*/  @P2 F2FP.BF16.F32.PACK_AB R153, RZ, R153 ;  /* 0x00000099ff99223e */ /* 0x000fe200000010ff */
[----:B------:R-:W-:Y:S01]  /*3350*/  FADD.FTZ R237, R193, -R152 ;  /* 0x80000098c1ed7221 */ /* 0x000fe20000010000 */
[----:B--2---:R-:W-:Y:S01]  /*3360*/  @P2 FMUL.FTZ R154, R158, R155 ;  /* 0x0000009b9e9a2220 */ /* 0x004fe20000410000 */
[----:B------:R-:W-:Y:S01]  /*3370*/  FFMA.FTZ R155, R203, R156, R189 ;  /* 0x0000009ccb9b7223 */ /* 0x000fe200000100bd */
[----:B------:R-:W0:Y:S01]  /*3380*/  @P2 LDC R158, c[0x0][0x40c] ;  /* 0x00010300ff9e2b82 */ /* 0x000e220000000800 */
[----:B------:R-:W-:Y:S01]  /*3390*/  FMUL.FTZ R152, R188, R237 ;  /* 0x000000edbc987220 */ /* 0x000fe20000410000 */
[----:B------:R-:W-:Y:S01]  /*33a0*/  @P2 PRMT R146, R153, 0x7610, R146 ;  /* 0x0000761099922816 */ /* 0x000fe20000000092 */
[----:B------:R-:W-:Y:S01]  /*33b0*/  FADD.FTZ R155, R196, -R155 ;  /* 0x8000009bc49b7221 */ /* 0x000fe20000010000 */
[----:B------:R-:W-:-:S02]  /*33c0*/  @P2 F2FP.BF16.F32.PACK_AB R154, RZ, R154 ;  /* 0x0000009aff9a223e */ /* 0x000fc400000010ff */
[----:B------:R-:W-:Y:S01]  /*33d0*/  FSEL R152, R152, RZ, P1 ;  /* 0x000000ff98987208 */ /* 0x000fe20000800000 */
[----:B------:R-:W-:Y:S01]  /*33e0*/  FMUL.FTZ R155, R188, R155 ;  /* 0x0000009bbc9b7220 */ /* 0x000fe20000410000 */
[----:B------:R-:W-:-:S04]  /*33f0*/  @P2 PRMT R146, R146, 0x5410, R154 ;  /* 0x0000541092922816 */ /* 0x000fc8000000009a */
[----:B------:R-:W-:-:S05]  /*3400*/  FSEL R155, R155, RZ, P1 ;  /* 0x000000ff9b9b7208 */ /* 0x000fca0000800000 */
[----:B0-----:R-:W-:-:S05]  /*3410*/  @P2 FMUL.FTZ R83, R158, R155 ;  /* 0x0000009b9e532220 */ /* 0x001fca0000410000 */
[----:B------:R-:W-:-:S04]  /*3420*/  @P2 F2FP.BF16.F32.PACK_AB R83, RZ, R83 ;  /* 0x00000053ff53223e */ /* 0x000fc800000010ff */
[----:B------:R-:W-:Y:S02]  /*3430*/  @P2 PRMT R147, R83, 0x7610, R147 ;  /* 0x0000761053932816 */ /* 0x000fe40000000093 */
[----:B------:R-:W-:Y:S01]  /*3440*/  F2FP.BF16.F32.PACK_AB R83, R152, R155 ;  /* 0x0000009b9853723e */ /* 0x000fe200000010ff */
[----:B------:R-:W-:Y:S06]  /*3450*/  @!P2 BRA `(.L_x_157) ;  /* 0x000000080060a947 */ /* 0x000fec0003800000 */
[----:B------:R-:W-:-:S05]  /*3460*/  FMUL.FTZ R152, R152, UR16 ;  /* 0x0000001098987c20 */ /* 0x000fca0008410000 */
[----:B------:R-:W-:-:S04]  /*3470*/  F2FP.BF16.F32.PACK_AB R152, RZ, R152 ;  /* 0x00000098ff98723e */ /* 0x000fc800000010ff */
[----:B------:R-:W-:Y:S01]  /*3480*/  PRMT R147, R147, 0x5410, R152 ;  /* 0x0000541093937816 */ /* 0x000fe20000000098 */
[----:B------:R-:W-:Y:S06]  /*3490*/  BRA `(.L_x_157) ;  /* 0x0000000800507947 */ /* 0x000fec0003800000 */
.L_x_148:
        /* <DEDUP_REMOVED lines=9> */
[----:B------:R-:W-:Y:S02]  /*3530*/  PRMT R152, R32, 0x7632, R152 ;  /* 0x0000763220987816 */ /* 0x000fe40000000098 */
[----:B------:R-:W-:Y:S01]  /*3540*/  SHF.L.U32 R237, R237, 0x10, RZ ;  /* 0x00000010eded7819 */ /* 0x000fe200000006ff */
[----:B------:R-:W1:Y:S01]  /*3550*/  @P2 LDC R244, c[0x0][0x40c] ;  /* 0x00010300fff42b82 */ /* 0x000e620000000800 */
        /* <DEDUP_REMOVED lines=8> */
[----:B------:R-:W-:Y:S01]  /*35e0*/  @P1 FFMA.FTZ R158, R201, R156, R189 ;  /* 0x0000009cc99e1223 */ /* 0x000fe200000100bd */
[----:B------:R-:W-:Y:S01]  /*35f0*/  @P1 FADD.FTZ R236, R205, -R236 ;  /* 0x800000eccdec1221 */ /* 0x000fe20000010000 */
[C---:B------:R-:W-:Y:S01]  /*3600*/  @P1 FFMA.FTZ R152, R188.reuse, R155, R152 ;  /* 0x0000009bbc981223 */ /* 0x040fe20000010098 */
[C---:B------:R-:W-:Y:S01]  /*3610*/  @P1 FFMA.FTZ R154, R188.reuse, R153, R154 ;  /* 0x00000099bc9a1223 */ /* 0x040fe2000001009a */
[----:B------:R-:W-:Y:S01]  /*3620*/  @P1 FADD.FTZ R153, R187, -R158 ;  /* 0x8000009ebb991221 */ /* 0x000fe20000010000 */
[----:B------:R-:W-:Y:S01]  /*3630*/  @P1 FFMA.FTZ R237, R188, R236, R237 ;  /* 0x000000ecbced1223 */ /* 0x000fe200000100ed */
[----:B------:R-:W2:Y:S01]  /*3640*/  @P2 LDC R158, c[0x0][0x40c] ;  /* 0x00010300ff9e2b82 */ /* 0x000ea20000000800 */
[----:B------:R-:W-:Y:S01]  /*3650*/  @P1 FFMA.FTZ R236, R199, R156, R189 ;  /* 0x0000009cc7ec1223 */ /* 0x000fe200000100bd */
[----:B------:R-:W-:Y:S01]  /*3660*/  SHF.L.U32 R155, R34, 0x10, RZ ;  /* 0x00000010229b7819 */ /* 0x000fe200000006ff */
[----:B------:R-:W-:Y:S01]  /*3670*/  @P1 FFMA.FTZ R251, R188, R153, R251 ;  /* 0x00000099bcfb1223 */ /* 0x000fe200000100fb */
[----:B------:R-:W-:Y:S01]  /*3680*/  PRMT R153, R34, 0x7632, R153 ;  /* 0x0000763222997816 */ /* 0x000fe20000000099 */
[----:B------:R-:W-:Y:S01]  /*3690*/  @P1 FADD.FTZ R236, R195, -R236 ;  /* 0x800000ecc3ec1221 */ /* 0x000fe20000010000 */
[----:B0-----:R-:W-:Y:S01]  /*36a0*/  @P2 FMUL.FTZ R238, R154, R238 ;  /* 0x000000ee9aee2220 */ /* 0x001fe20000410000 */
[----:B------:R-:W-:Y:S01]  /*36b0*/  @P1 FADD.FTZ R240, R191, -R240 ;  /* 0x800000f0bff01221 */ /* 0x000fe20000010000 */
[----:B------:R-:W0:Y:S01]  /*36c0*/  @P2 LDC R154, c[0x0][0x40c] ;  /* 0x00010300ff9a2b82 */ /* 0x000e220000000800 */
[----:B------:R-:W-:Y:S01]  /*36d0*/  @P1 FFMA.FTZ R155, R188, R236, R155 ;  /* 0x000000ecbc9b1223 */ /* 0x000fe2000001009b */
[----:B------:R-:W-:Y:S01]  /*36e0*/  SHF.L.U32 R153, R153, 0x10, RZ ;  /* 0x0000001099997819 */ /* 0x000fe200000006ff */
[----:B-1----:R-:W-:-:S04]  /*36f0*/  @P2 FMUL.FTZ R251, R251, R244 ;  /* 0x000000f4fbfb2220 */ /* 0x002fc80000410000 */
[----:B------:R-:W-:Y:S01]  /*3700*/  @P1 FFMA.FTZ R153, R188, R240, R153 ;  /* 0x000000f0bc991223 */ /* 0x000fe20000010099 */
[----:B------:R-:W1:Y:S01]  /*3710*/  @P2 LDC R236, c[0x0][0x40c] ;  /* 0x00010300ffec2b82 */ /* 0x000e620000000800 */
[----:B------:R-:W-:Y:S01]  /*3720*/  @P2 F2FP.BF16.F32.PACK_AB R240, RZ, R238 ;  /* 0x000000eefff0223e */ /* 0x000fe200000010ff */
[----:B------:R-:W-:Y:S01]  /*3730*/  @P1 FFMA.FTZ R238, R203, R156, R189 ;  /* 0x0000009ccbee1223 */ /* 0x000fe200000100bd */
[----:B------:R-:W-:Y:S02]  /*3740*/  @P2 F2FP.BF16.F32.PACK_AB R251, RZ, R251 ;  /* 0x000000fbfffb223e */ /* 0x000fe400000010ff */
[----:B------:R-:W-:Y:S01]  /*3750*/  @P2 PRMT R144, R240, 0x7610, R144 ;  /* 0x00007610f0902816 */ /* 0x000fe20000000090 */
[----:B------:R-:W-:Y:S01]  /*3760*/  @P1 FADD.FTZ R246, R196, -R238 ;  /* 0x800000eec4f61221 */ /* 0x000fe20000010000 */
[----:B------:R-:W-:Y:S01]  /*3770*/  SHF.L.U32 R238, R35, 0x10, RZ ;  /* 0x0000001023ee7819 */ /* 0x000fe200000006ff */
[----:B--2---:R-:W-:Y:S01]  /*3780*/  @P2 FMUL.FTZ R242, R152, R158 ;  /* 0x0000009e98f22220 */ /* 0x004fe20000410000 */
[----:B------:R-:W-:Y:S01]  /*3790*/  @P2 PRMT R145, R251, 0x7610, R145 ;  /* 0x00007610fb912816 */ /* 0x000fe20000000091 */
[----:B------:R-:W2:Y:S02]  /*37a0*/  @P2 LDC R158, c[0x0][0x40c] ;  /* 0x00010300ff9e2b82 */ /* 0x000ea40000000800 */
[----:B------:R-:W-:Y:S01]  /*37b0*/  @P1 FFMA.FTZ R238, R188, R246, R238 ;  /* 0x000000f6bcee1223 */ /* 0x000fe200000100ee */
[----:B------:R-:W-:Y:S01]  /*37c0*/  @P2 F2FP.BF16.F32.PACK_AB R242, RZ, R242 ;  /* 0x000000f2fff2223e */ /* 0x000fe200000010ff */
[----:B0-----:R-:W-:-:S03]  /*37d0*/  @P2 FMUL.FTZ R154, R153, R154 ;  /* 0x0000009a999a2220 */ /* 0x001fc60000410000 */
[----:B------:R-:W-:Y:S01]  /*37e0*/  @P2 PRMT R144, R144, 0x5410, R242 ;  /* 0x0000541090902816 */ /* 0x000fe200000000f2 */
[----:B------:R-:W0:Y:S01]  /*37f0*/  @P2 LDC R152, c[0x0][0x40c] ;  /* 0x00010300ff982b82 */ /* 0x000e220000000800 */
[----:B------:R-:W-:Y:S01]  /*3800*/  @P2 F2FP.BF16.F32.PACK_AB R154, RZ, R154 ;  /* 0x0000009aff9a223e */ /* 0x000fe200000010ff */
[----:B-1----:R-:W-:-:S05]  /*3810*/  @P2 FMUL.FTZ R236, R237, R236 ;  /* 0x000000ecedec2220 */ /* 0x002fca0000410000 */
[----:B------:R-:W-:-:S04]  /*3820*/  @P2 F2FP.BF16.F32.PACK_AB R236, RZ, R236 ;  /* 0x000000ecffec223e */ /* 0x000fc800000010ff */
[----:B------:R-:W-:Y:S01]  /*3830*/  @P2 PRMT R145, R145, 0x5410, R236 ;  /* 0x0000541091912816 */ /* 0x000fe200000000ec */
[----:B--2---:R-:W-:-:S05]  /*3840*/  @P2 FMUL.FTZ R158, R155, R158 ;  /* 0x0000009e9b9e2220 */ /* 0x004fca0000410000 */
[----:B------:R-:W-:Y:S01]  /*3850*/  @P2 F2FP.BF16.F32.PACK_AB R158, RZ, R158 ;  /* 0x0000009eff9e223e */ /* 0x000fe200000010ff */
[----:B0-----:R-:W-:-:S03]  /*3860*/  @P2 FMUL.FTZ R152, R238, R152 ;  /* 0x00000098ee982220 */ /* 0x001fc60000410000 */
        /* <DEDUP_REMOVED lines=14> */
.L_x_158:
[----:B------:R-:W-:Y:S01]  /*3950*/  ISETP.GT.AND P3, PT, R23, RZ, PT ;  /* 0x000000ff1700720c */ /* 0x000fe20003f64270 */
[-C--:B------:R-:W-:Y:S01]  /*3960*/  @P1 FFMA.FTZ R81, R3, R156.reuse, R189 ;  /* 0x0000009c03511223 */ /* 0x080fe200000100bd */
[----:B------:R-:W-:Y:S01]  /*3970*/  SHF.L.U32 R80, R32, 0x10, RZ ;  /* 0x0000001020507819 */ /* 0x000fe200000006ff */
[----:B------:R-:W0:Y:S01]  /*3980*/  @P2 LDC R158, c[0x0][0x40c] ;  /* 0x00010300ff9e2b82 */ /* 0x000e220000000800 */
[----:B------:R-:W-:Y:S01]  /*3990*/  SHF.L.U32 R242, R33, 0x10, RZ ;  /* 0x0000001021f27819 */ /* 0x000fe200000006ff */
[----:B------:R-:W-:Y:S01]  /*39a0*/  @P1 FADD.FTZ R81, R210, -R81 ;  /* 0x80000051d2511221 */ /* 0x000fe20000010000 */
[----:B------:R-:W-:Y:S02]  /*39b0*/  PRMT R244, R34, 0x7632, R244 ;  /* 0x0000763222f47816 */ /* 0x000fe400000000f4 */
[----:B------:R-:W-:Y:S01]  /*39c0*/  PRMT R251, R32, 0x7632, R251 ;  /* 0x0000763220fb7816 */ /* 0x000fe200000000fb */
[----:B------:R-:W-:Y:S01]  /*39d0*/  @P1 FFMA.FTZ R80, R188, R81, R80 ;  /* 0x00000051bc501223 */ /* 0x000fe20000010050 */
[----:B------:R-:W-:Y:S01]  /*39e0*/  SHF.L.U32 R244, R244, 0x10, RZ ;  /* 0x00000010f4f47819 */ /* 0x000fe200000006ff */
[----:B------:R-:W1:Y:S01]  /*39f0*/  @P2 LDC R236, c[0x0][0x40c] ;  /* 0x00010300ffec2b82 */ /* 0x000e620000000800 */
[----:B------:R-:W-:Y:S01]  /*3a00*/  SHF.L.U32 R251, R251, 0x10, RZ ;  /* 0x00000010fbfb7819 */ /* 0x000fe200000006ff */
[-CC-:B------:R-:W-:Y:S01]  /*3a10*/  @P3 FFMA.FTZ R82, R199, R156.reuse, R189.reuse ;  /* 0x0000009cc7523223 */ /* 0x180fe200000100bd */
[-CC-:B------:R-:W-:Y:S01]  /*3a20*/  @P3 FFMA.FTZ R152, R208, R156.reuse, R189.reuse ;  /* 0x0000009cd0983223 */ /* 0x180fe200000100bd */
[-C--:B------:R-:W-:Y:S01]  /*3a30*/  @P3 FFMA.FTZ R154, R206, R156.reuse, R189 ;  /* 0x0000009cce9a3223 */ /* 0x080fe200000100bd */
[----:B------:R-:W-:Y:S01]  /*3a40*/  PRMT R237, R35, 0x7632, R237 ;  /* 0x0000763223ed7816 */ /* 0x000fe200000000ed */
[----:B------:R-:W-:Y:S01]  /*3a50*/  @P3 FADD.FTZ R81, R195, -R82 ;  /* 0x80000052c3513221 */ /* 0x000fe20000010000 */
[----:B------:R-:W-:Y:S01]  /*3a60*/  SHF.L.U32 R82, R34, 0x10, RZ ;  /* 0x0000001022527819 */ /* 0x000fe200000006ff */
[----:B------:R-:W-:Y:S01]  /*3a70*/  @P3 FADD.FTZ R83, R191, -R152 ;  /* 0x80000098bf533221 */ /* 0x000fe20000010000 */
[-CC-:B------:R-:W-:Y:S01]  /*3a80*/  @P3 FFMA.FTZ R152, R201, R156.reuse, R189.reuse ;  /* 0x0000009cc9983223 */ /* 0x180fe200000100bd */
[----:B------:R-:W-:Y:S01]  /*3a90*/  @P3 FADD.FTZ R154, R205, -R154 ;  /* 0x8000009acd9a3221 */ /* 0x000fe20000010000 */
[----:B------:R-:W2:Y:S01]  /*3aa0*/  @P2 LDC R155, c[0x0][0x40c] ;  /* 0x00010300ff9b2b82 */ /* 0x000ea20000000800 */
[----:B------:R-:W-:Y:S01]  /*3ab0*/  @P3 FFMA.FTZ R82, R188, R81, R82 ;  /* 0x00000051bc523223 */ /* 0x000fe20000010052 */
[----:B------:R-:W-:Y:S01]  /*3ac0*/  @P3 FADD.FTZ R81, R187, -R152 ;  /* 0x80000098bb513221 */ /* 0x000fe20000010000 */
[-CC-:B------:R-:W-:Y:S01]  /*3ad0*/  @P3 FFMA.FTZ R152, R204, R156.reuse, R189.reuse ;  /* 0x0000009ccc983223 */ /* 0x180fe200000100bd */
[C---:B------:R-:W-:Y:S01]  /*3ae0*/  @P3 FFMA.FTZ R244, R188.reuse, R83, R244 ;  /* 0x00000053bcf43223 */ /* 0x040fe200000100f4 */
[-C--:B------:R-:W-:Y:S01]  /*3af0*/  @P3 FFMA.FTZ R83, R203, R156.reuse, R189 ;  /* 0x0000009ccb533223 */ /* 0x080fe200000100bd */
[----:B------:R-:W-:Y:S01]  /*3b00*/  @P3 FFMA.FTZ R242, R188, R81, R242 ;  /* 0x00000051bcf23223 */ /* 0x000fe200000100f2 */
[----:B------:R-:W-:Y:S01]  /*3b10*/  PRMT R81, R33, 0x7632, R81 ;  /* 0x0000763221517816 */ /* 0x000fe20000000051 */
[----:B------:R-:W-:Y:S01]  /*3b20*/  @P3 FADD.FTZ R152, R197, -R152 ;  /* 0x80000098c5983221 */ /* 0x000fe20000010000 */
[----:B------:R-:W3:Y:S01]  /*3b30*/  @P2 LDC R238, c[0x0][0x40c] ;  /* 0x00010300ffee2b82 */ /* 0x000ee20000000800 */
[----:B------:R-:W-:Y:S01]  /*3b40*/  @P3 FFMA.FTZ R246, R212, R156, R189 ;  /* 0x0000009cd4f63223 */ /* 0x000fe200000100bd */
[----:B------:R-:W-:Y:S01]  /*3b50*/  SHF.L.U32 R81, R81, 0x10, RZ ;  /* 0x0000001051517819 */ /* 0x000fe200000006ff */
[----:B------:R-:W-:Y:S01]  /*3b60*/  @P3 FFMA.FTZ R251, R188, R152, R251 ;  /* 0x00000098bcfb3223 */ /* 0x000fe200000100fb */
[----:B------:R-:W-:Y:S01]  /*3b70*/  SHF.L.U32 R237, R237, 0x10, RZ ;  /* 0x00000010eded7819 */ /* 0x000fe200000006ff */
[----:B------:R-:W-:-:S02]  /*3b80*/  @P3 FADD.FTZ R246, R193, -R246 ;  /* 0x800000f6c1f63221 */ /* 0x000fc40000010000 */
[----:B------:R-:W-:Y:S01]  /*3b90*/  @P3 FFMA.FTZ R81, R188, R154, R81 ;  /* 0x0000009abc513223 */ /* 0x000fe20000010051 */
[----:B------:R-:W-:Y:S01]  /*3ba0*/  @P3 FADD.FTZ R154, R196, -R83 ;  /* 0x80000053c49a3221 */ /* 0x000fe20000010000 */
[----:B------:R-:W-:Y:S01]  /*3bb0*/  SHF.L.U32 R83, R35, 0x10, RZ ;  /* 0x0000001023537819 */ /* 0x000fe200000006ff */
[----:B------:R-:W4:Y:S01]  /*3bc0*/  @P2 LDC R152, c[0x0][0x40c] ;  /* 0x00010300ff982b82 */ /* 0x000f220000000800 */
[----:B------:R-:W-:Y:S01]  /*3bd0*/  @P3 FFMA.FTZ R237, R188, R246, R237 ;  /* 0x000000f6bced3223 */ /* 0x000fe200000100ed */
[C---:B0-----:R-:W-:Y:S01]  /*3be0*/  @P2 FMUL.FTZ R248, R81.reuse, R158 ;  /* 0x0000009e51f82220 */ /* 0x041fe20000410000 */
[----:B-1----:R-:W-:Y:S01]  /*3bf0*/  @P2 FMUL.FTZ R246, R242, R236 ;  /* 0x000000ecf2f62220 */ /* 0x002fe20000410000 */
[----:B------:R-:W-:Y:S01]  /*3c00*/  @P3 FFMA.FTZ R83, R188, R154, R83 ;  /* 0x0000009abc533223 */ /* 0x000fe20000010053 */
[----:B--2---:R-:W-:Y:S01]  /*3c10*/  @P2 FMUL.FTZ R158, R80, R155 ;  /* 0x0000009b509e2220 */ /* 0x004fe20000410000 */
[----:B------:R-:W-:Y:S02]  /*3c20*/  F2FP.BF16.F32.PACK_AB R81, R81, R242 ;  /* 0x000000f25151723e */ /* 0x000fe400000010ff */
[----:B------:R-:W0:Y:S01]  /*3c30*/  @P2 LDC R153, c[0x0][0x40c] ;  /* 0x00010300ff992b82 */ /* 0x000e220000000800 */
[----:B------:R-:W-:-:S02]  /*3c40*/  @P2 F2FP.BF16.F32.PACK_AB R155, RZ, R248 ;  /* 0x000000f8ff9b223e */ /* 0x000fc400000010ff */
[----:B------:R-:W-:Y:S02]  /*3c50*/  @P2 F2FP.BF16.F32.PACK_AB R158, RZ, R158 ;  /* 0x0000009eff9e223e */ /* 0x000fe400000010ff */
[----:B------:R-:W-:Y:S01]  /*3c60*/  F2FP.BF16.F32.PACK_AB R80, R251, R80 ;  /* 0x00000050fb50723e */ /* 0x000fe200000010ff */
[----:B---3--:R-:W-:Y:S01]  /*3c70*/  @P2 FMUL.FTZ R238, R83, R238 ;  /* 0x000000ee53ee2220 */ /* 0x008fe20000410000 */
[----:B------:R-:W-:Y:S01]  /*3c80*/  @P2 PRMT R144, R158, 0x7610, R144 ;  /* 0x000076109e902816 */ /* 0x000fe20000000090 */
[----:B------:R-:W1:Y:S01]  /*3c90*/  @P2 LDC R154, c[0x0][0x40c] ;  /* 0x00010300ff9a2b82 */ /* 0x000e620000000800 */
[----:B------:R-:W-:Y:S02]  /*3ca0*/  F2FP.BF16.F32.PACK_AB R83, R237, R83 ;  /* 0x00000053ed53723e */ /* 0x000fe400000010ff */
[----:B------:R-:W-:-:S04]  /*3cb0*/  @P2 F2FP.BF16.F32.PACK_AB R238, RZ, R238 ;  /* 0x000000eeffee223e */ /* 0x000fc800000010ff */
[----:B------:R-:W-:Y:S01]  /*3cc0*/  @P2 PRMT R147, R238, 0x7610, R147 ;  /* 0x00007610ee932816 */ /* 0x000fe20000000093 */
[----:B------:R-:W2:Y:S01]  /*3cd0*/  @P2 LDC R240, c[0x0][0x40c] ;  /* 0x00010300fff02b82 */ /* 0x000ea20000000800 */
[----:B----4-:R-:W-:Y:S01]  /*3ce0*/  @P2 FMUL.FTZ R152, R82, R152 ;  /* 0x0000009852982220 */ /* 0x010fe20000410000 */
[----:B------:R-:W-:-:S04]  /*3cf0*/  F2FP.BF16.F32.PACK_AB R82, R244, R82 ;  /* 0x00000052f452723e */ /* 0x000fc800000010ff */
[----:B------:R-:W-:Y:S01]  /*3d00*/  @P2 F2FP.BF16.F32.PACK_AB R152, RZ, R152 ;  /* 0x00000098ff98223e */ /* 0x000fe200000010ff */
[----:B0-----:R-:W-:-:S03]  /*3d10*/  @P2 FMUL.FTZ R153, R244, R153 ;  /* 0x00000099f4992220 */ /* 0x001fc60000410000 */
[----:B------:R-:W-:Y:S02]  /*3d20*/  @P2 PRMT R146, R152, 0x7610, R146 ;  /* 0x0000761098922816 */ /* 0x000fe40000000092 */
[----:B------:R-:W-:Y:S01]  /*3d30*/  @P2 F2FP.BF16.F32.PACK_AB R153, RZ, R153 ;  /* 0x00000099ff99223e */ /* 0x000fe200000010ff */
[----:B-1----:R-:W-:Y:S01]  /*3d40*/  @P2 FMUL.FTZ R236, R251, R154 ;  /* 0x0000009afbec2220 */ /* 0x002fe20000410000 */
[----:B------:R-:W-:Y:S02]  /*3d50*/  @P2 F2FP.BF16.F32.PACK_AB R154, RZ, R246 ;  /* 0x000000f6ff9a223e */ /* 0x000fe400000010ff */
[----:B------:R-:W-:Y:S02]  /*3d60*/  @P2 PRMT R146, R146, 0x5410, R153 ;  /* 0x0000541092922816 */ /* 0x000fe40000000099 */
[----:B------:R-:W-:Y:S02]  /*3d70*/  @P2 F2FP.BF16.F32.PACK_AB R236, RZ, R236 ;  /* 0x000000ecffec223e */ /* 0x000fe400000010ff */
[----:B------:R-:W-:Y:S01]  /*3d80*/  @P2 PRMT R145, R154, 0x7610, R145 ;  /* 0x000076109a912816 */ /* 0x000fe20000000091 */
[----:B--2---:R-:W-:Y:S01]  /*3d90*/  @P2 FMUL.FTZ R240, R237, R240 ;  /* 0x000000f0edf02220 */ /* 0x004fe20000410000 */
[----:B------:R-:W-:-:S02]  /*3da0*/  @P2 PRMT R144, R144, 0x5410, R236 ;  /* 0x0000541090902816 */ /* 0x000fc400000000ec */
[----:B------:R-:W-:Y:S02]  /*3db0*/  @P2 PRMT R145, R145, 0x5410, R155 ;  /* 0x0000541091912816 */ /* 0x000fe4000000009b */
[----:B------:R-:W-:-:S04]  /*3dc0*/  @P2 F2FP.BF16.F32.PACK_AB R240, RZ, R240 ;  /* 0x000000f0fff0223e */ /* 0x000fc800000010ff */
[----:B------:R-:W-:-:S07]  /*3dd0*/  @P2 PRMT R147, R147, 0x5410, R240 ;  /* 0x0000541093932816 */ /* 0x000fce00000000f0 */
.L_x_157:
[----:B------:R-:W-:Y:S01]  /*3de0*/  ISETP.NE.U32.AND P1, PT, RZ, UR4, PT ;  /* 0x00000004ff007c0c */ /* 0x000fe2000bf25070 */
[----:B------:R-:W0:Y:S03]  /*3df0*/  @P2 LDC.64 R152, c[0x0][0x468] ;  /* 0x00011a00ff982b82 */ /* 0x000e260000000a00 */
[----:B------:R-:W-:-:S13]  /*3e00*/  ISETP.NE.AND.EX P1, PT, RZ, UR5, PT, P1 ;  /* 0x00000005ff007c0c */ /* 0x000fda000bf25310 */
[----:B------:R-:W1:Y:S01]  /*3e10*/  @P1 LDC.64 R154, c[0x0][0x478] ;  /* 0x00011e00ff9a1b82 */ /* 0x000e620000000a00 */
[----:B0-----:R-:W-:-:S04]  /*3e20*/  @P2 IMAD.WIDE.U32 R152, R159, 0x10, R152 ;  /* 0x000000109f982825 */ /* 0x001fc800078e0098 */
[----:B-1----:R-:W-:-:S05]  /*3e30*/  @P1 IMAD.WIDE.U32 R154, R157, 0x10, R154 ;  /* 0x000000109d9a1825 */ /* 0x002fca00078e009a */
[----:B------:R0:W-:Y:S04]  /*3e40*/  @P1 STG.E.128 desc[UR12][R154.64], R80 ;  /* 0x000000509a001986 */ /* 0x0001e8000c101d0c */
[----:B------:R0:W-:Y:S01]  /*3e50*/  @P2 STG.E.128 desc[UR12][R152.64], R144 ;  /* 0x0000009098002986 */ /* 0x0001e2000c101d0c */
[----:B------:R-:W-:Y:S05]  /*3e60*/  @!P0 BRA `(.L_x_159) ;  /* 0x0000000800448947 */ /* 0x000fea0003800000 */
[----:B------:R-:W-:Y:S05]  /*3e70*/  @!P1 BRA `(.L_x_160) ;  /* 0x0000000400289947 */ /* 0x000fea0003800000 */
[----:B------:R-:W-:Y:S01]  /*3e80*/  ISETP.GT.AND P3, PT, R23, RZ, PT ;  /* 0x000000ff1700720c */ /* 0x000fe20003f64270 */
[----:B------:R-:W1:Y:S01]  /*3e90*/  @P2 LDC R158, c[0x0][0x40c] ;  /* 0x00010300ff9e2b82 */ /* 0x000e620000000800 */
[C---:B------:R-:W-:Y:S02]  /*3ea0*/  PRMT R238, R30.reuse, 0x7632, R238 ;  /* 0x000076321eee7816 */ /* 0x040fe400000000ee */
[----:B0-----:R-:W-:Y:S02]  /*3eb0*/  SHF.L.U32 R82, R30, 0x10, RZ ;  /* 0x000000101e527819 */ /* 0x001fe400000006ff */
[----:B------:R-:W-:Y:S02]  /*3ec0*/  SHF.L.U32 R238, R238, 0x10, RZ ;  /* 0x00000010eeee7819 */ /* 0x000fe400000006ff */
[----:B------:R-:W-:Y:S01]  /*3ed0*/  SHF.L.U32 R155, R31, 0x10, RZ ;  /* 0x000000101f9b7819 */ /* 0x000fe200000006ff */
[----:B------:R-:W0:Y:S01]  /*3ee0*/  @P2 LDC R242, c[0x0][0x40c] ;  /* 0x00010300fff22b82 */ /* 0x000e220000000800 */
[----:B------:R-:W-:-:S03]  /*3ef0*/  SHF.L.U32 R251, R28, 0x10, RZ ;  /* 0x000000101cfb7819 */ /* 0x000fc600000006ff */
[-CC-:B------:R-:W-:Y:S01]  /*3f00*/  @P3 FFMA.FTZ R80, R241, R156.reuse, R189.reuse ;  /* 0x0000009cf1503223 */ /* 0x180fe200000100bd */
[-CC-:B------:R-:W-:Y:S01]  /*3f10*/  @P3 FFMA.FTZ R154, R160, R156.reuse, R189.reuse ;  /* 0x0000009ca09a3223 */ /* 0x180fe200000100bd */
[-CC-:B------:R-:W-:Y:S01]  /*3f20*/  @P3 FFMA.FTZ R152, R239, R156.reuse, R189.reuse ;  /* 0x0000009cef983223 */ /* 0x180fe200000100bd */
[-CC-:B------:R-:W-:Y:S01]  /*3f30*/  @P3 FFMA.FTZ R153, R161, R156.reuse, R189.reuse ;  /* 0x0000009ca1993223 */ /* 0x180fe200000100bd */
[----:B------:R-:W-:Y:S01]  /*3f40*/  @P3 FADD.FTZ R81, R165, -R80 ;  /* 0x80000050a5513221 */ /* 0x000fe20000010000 */
[-C--:B------:R-:W-:Y:S01]  /*3f50*/  @P3 FFMA.FTZ R80, R162, R156.reuse, R189 ;  /* 0x0000009ca2503223 */ /* 0x080fe200000100bd */
[----:B------:R-:W-:Y:S01]  /*3f60*/  @P3 FADD.FTZ R152, R209, -R152 ;  /* 0x80000098d1983221 */ /* 0x000fe20000010000 */
[----:B------:R-:W2:Y:S01]  /*3f70*/  @P2 LDC R244, c[0x0][0x40c] ;  /* 0x00010300fff42b82 */ /* 0x000ea20000000800 */
[----:B------:R-:W-:Y:S01]  /*3f80*/  @P3 FFMA.FTZ R82, R188, R81, R82 ;  /* 0x00000051bc523223 */ /* 0x000fe20000010052 */
[--C-:B------:R-:W-:Y:S01]  /*3f90*/  @P3 FADD.FTZ R83, R215, -R80.reuse ;  /* 0x80000050d7533221 */ /* 0x100fe20000010000 */
[C---:B------:R-:W-:Y:S01]  /*3fa0*/  PRMT R80, R29.reuse, 0x7632, R80 ;  /* 0x000076321d507816 */ /* 0x040fe20000000050 */
[----:B------:R-:W-:Y:S01]  /*3fb0*/  @P3 FADD.FTZ R153, R214, -R153 ;  /* 0x80000099d6993221 */ /* 0x000fe20000010000 */
[----:B------:R-:W-:Y:S01]  /*3fc0*/  SHF.L.U32 R81, R29, 0x10, RZ ;  /* 0x000000101d517819 */ /* 0x000fe200000006ff */
[----:B------:R-:W-:Y:S01]  /*3fd0*/  @P3 FFMA.FTZ R238, R188, R83, R238 ;  /* 0x00000053bcee3223 */ /* 0x000fe200000100ee */
[----:B------:R-:W-:Y:S01]  /*3fe0*/  SHF.L.U32 R80, R80, 0x10, RZ ;  /* 0x0000001050507819 */ /* 0x000fe200000006ff */
[----:B------:R-:W-:Y:S01]  /*3ff0*/  @P3 FADD.FTZ R83, R167, -R154 ;  /* 0x8000009aa7533221 */ /* 0x000fe20000010000 */
[----:B------:R-:W-:Y:S01]  /*4000*/  @P3 FFMA.FTZ R154, R218, R156, R189 ;  /* 0x0000009cda9a3223 */ /* 0x000fe200000100bd */
[----:B------:R-:W3:Y:S01]  /*4010*/  @P2 LDC R237, c[0x0][0x40c] ;  /* 0x00010300ffed2b82 */ /* 0x000ee20000000800 */
[C---:B------:R-:W-:Y:S01]  /*4020*/  @P3 FFMA.FTZ R81, R188.reuse, R152, R81 ;  /* 0x00000098bc513223 */ /* 0x040fe20000010051 */
[----:B------:R-:W-:Y:S01]  /*4030*/  @P3 FFMA.FTZ R80, R188, R83, R80 ;  /* 0x00000053bc503223 */ /* 0x000fe20000010050 */
[----:B------:R-:W-:Y:S01]  /*4040*/  PRMT R83, R28, 0x7632, R83 ;  /* 0x000076321c537816 */ /* 0x000fe20000000053 */
[----:B------:R-:W-:Y:S01]  /*4050*/  @P3 FADD.FTZ R154, R163, -R154 ;  /* 0x8000009aa39a3221 */ /* 0x000fe20000010000 */
[----:B------:R-:W-:Y:S01]  /*4060*/  @P3 FFMA.FTZ R152, R211, R156, R189 ;  /* 0x0000009cd3983223 */ /* 0x000fe200000100bd */
[----:B------:R-:W-:Y:S01]  /*4070*/  @P3 FFMA.FTZ R155, R188, R153, R155 ;  /* 0x00000099bc9b3223 */ /* 0x000fe2000001009b */
[----:B------:R-:W-:Y:S01]  /*4080*/  SHF.L.U32 R83, R83, 0x10, RZ ;  /* 0x0000001053537819 */ /* 0x000fe200000006ff */
[----:B------:R-:W4:Y:S01]  /*4090*/  @P2 LDC R240, c[0x0][0x40c] ;  /* 0x00010300fff02b82 */ /* 0x000f220000000800 */
[----:B------:R-:W-:Y:S01]  /*40a0*/  @P3 FADD.FTZ R152, R207, -R152 ;  /* 0x80000098cf983221 */ /* 0x000fe20000010000 */
[----:B------:R-:W-:-:S02]  /*40b0*/  PRMT R153, R31, 0x7632, R153 ;  /* 0x000076321f997816 */ /* 0x000fc40000000099 */
[C---:B------:R-:W-:Y:S01]  /*40c0*/  @P3 FFMA.FTZ R83, R188.reuse, R154, R83 ;  /* 0x0000009abc533223 */ /* 0x040fe20000010053 */
[----:B------:R-:W-:Y:S01]  /*40d0*/  @P3 FFMA.FTZ R251, R188, R152, R251 ;  /* 0x00000098bcfb3223 */ /* 0x000fe200000100fb */
[----:B------:R-:W-:Y:S01]  /*40e0*/  @P3 FFMA.FTZ R152, R168, R156, R189 ;  /* 0x0000009ca8983223 */ /* 0x000fe200000100bd */
[----:B------:R-:W-:Y:S01]  /*40f0*/  SHF.L.U32 R153, R153, 0x10, RZ ;  /* 0x0000001099997819 */ /* 0x000fe200000006ff */
[----:B------:R-:W5:Y:S01]  /*4100*/  @P2 LDC R154, c[0x0][0x40c] ;  /* 0x00010300ff9a2b82 */ /* 0x000f620000000800 */
[----:B0-----:R-:W-:Y:S01]  /*4110*/  @P2 FMUL.FTZ R242, R251, R242 ;  /* 0x000000f2fbf22220 */ /* 0x001fe20000410000 */
[----:B------:R-:W-:Y:S01]  /*4120*/  @P3 FADD.FTZ R152, R217, -R152 ;  /* 0x80000098d9983221 */ /* 0x000fe20000010000 */
[----:B--2---:R-:W-:-:S03]  /*4130*/  @P2 FMUL.FTZ R244, R238, R244 ;  /* 0x000000f4eef42220 */ /* 0x004fc60000410000 */
[----:B------:R-:W-:Y:S01]  /*4140*/  @P3 FFMA.FTZ R153, R188, R152, R153 ;  /* 0x00000098bc993223 */ /* 0x000fe20000010099 */
[----:B-1----:R-:W-:Y:S01]  /*4150*/  @P2 FMUL.FTZ R152, R81, R158 ;  /* 0x0000009e51982220 */ /* 0x002fe20000410000 */
[----:B------:R-:W0:Y:S01]  /*4160*/  @P2 LDC R236, c[0x0][0x40c] ;  /* 0x00010300ffec2b82 */ /* 0x000e220000000800 */
[----:B---3--:R-:W-:Y:S01]  /*4170*/  @P2 FMUL.FTZ R158, R80, R237 ;  /* 0x000000ed509e2220 */ /* 0x008fe20000410000 */
[----:B------:R-:W-:Y:S02]  /*4180*/  @P2 F2FP.BF16.F32.PACK_AB R242, RZ, R242 ;  /* 0x000000f2fff2223e */ /* 0x000fe400000010ff */
[----:B------:R-:W-:Y:S02]  /*4190*/  @P2 F2FP.BF16.F32.PACK_AB R152, RZ, R152 ;  /* 0x00000098ff98223e */ /* 0x000fe400000010ff */
[----:B------:R-:W-:Y:S01]  /*41a0*/  @P2 F2FP.BF16.F32.PACK_AB R158, RZ, R158 ;  /* 0x0000009eff9e223e */ /* 0x000fe200000010ff */
[----:B----4-:R-:W-:Y:S01]  /*41b0*/  @P2 FMUL.FTZ R240, R83, R240 ;  /* 0x000000f053f02220 */ /* 0x010fe20000410000 */
[----:B------:R-:W-:-:S02]  /*41c0*/  @P2 PRMT R145, R152, 0x7610, R145 ;  /* 0x0000761098912816 */ /* 0x000fc40000000091 */
[----:B------:R-:W-:Y:S02]  /*41d0*/  @P2 PRMT R144, R242, 0x7610, R144 ;  /* 0x00007610f2902816 */ /* 0x000fe40000000090 */
[----:B------:R-:W-:Y:S02]  /*41e0*/  @P2 F2FP.BF16.F32.PACK_AB R240, RZ, R240 ;  /* 0x000000f0fff0223e */ /* 0x000fe400000010ff */
[----:B------:R-:W-:Y:S01]  /*41f0*/  F2FP.BF16.F32.PACK_AB R81, R80, R81 ;  /* 0x000000515051723e */ /* 0x000fe200000010ff */
[----:B-----5:R-:W-:Y:S01]  /*4200*/  @P2 FMUL.FTZ R154, R82, R154 ;  /* 0x0000009a529a2220 */ /* 0x020fe20000410000 */
[----:B------:R-:W-:Y:S02]  /*4210*/  F2FP.BF16.F32.PACK_AB R80, R83, R251 ;  /* 0x000000fb5350723e */ /* 0x000fe400000010ff */
[----:B------:R-:W-:Y:S02]  /*4220*/  F2FP.BF16.F32.PACK_AB R82, R238, R82 ;  /* 0x00000052ee52723e */ /* 0x000fe400000010ff */
[----:B------:R-:W-:-:S02]  /*4230*/  @P2 F2FP.BF16.F32.PACK_AB R237, RZ, R154 ;  /* 0x0000009affed223e */ /* 0x000fc400000010ff */
[----:B------:R-:W-:Y:S01]  /*4240*/  @P2 F2FP.BF16.F32.PACK_AB R154, RZ, R244 ;  /* 0x000000f4ff9a223e */ /* 0x000fe200000010ff */
[----:B0-----:R-:W-:Y:S01]  /*4250*/  @P2 FMUL.FTZ R236, R155, R236 ;  /* 0x000000ec9bec2220 */ /* 0x001fe20000410000 */
[----:B------:R-:W-:Y:S02]  /*4260*/  @P2 PRMT R146, R237, 0x7610, R146 ;  /* 0x00007610ed922816 */ /* 0x000fe40000000092 */
[----:B------:R-:W-:Y:S02]  /*4270*/  @P2 PRMT R145, R145, 0x5410, R158 ;  /* 0x0000541091912816 */ /* 0x000fe4000000009e */
[----:B------:R-:W-:Y:S02]  /*4280*/  @P2 F2FP.BF16.F32.PACK_AB R236, RZ, R236 ;  /* 0x000000ecffec223e */ /* 0x000fe400000010ff */
        /* <DEDUP_REMOVED lines=9> */
.L_x_160:
[----:B------:R-:W-:Y:S01]  /*4320*/  ISETP.GT.AND P3, PT, R23, RZ, PT ;  /* 0x000000ff1700720c */ /* 0x000fe20003f64270 */
[----:B------:R-:W1:Y:S01]  /*4330*/  @P2 LDC R238, c[0x0][0x40c] ;  /* 0x00010300ffee2b82 */ /* 0x000e620000000800 */
[----:B------:R-:W-:Y:S02]  /*4340*/  PRMT R237, R29, 0x7632, R237 ;  /* 0x000076321ded7816 */ /* 0x000fe400000000ed */
[----:B0-----:R-:W-:Y:S02]  /*4350*/  PRMT R152, R28, 0x7632, R152 ;  /* 0x000076321c987816 */ /* 0x001fe40000000098 */
        /* <DEDUP_REMOVED lines=9> */
[----:B------:R-:W-:Y:S01]  /*43f0*/  SHF.L.U32 R154, R28, 0x10, RZ ;  /* 0x000000101c9a7819 */ /* 0x000fe200000006ff */
[----:B------:R-:W-:Y:S01]  /*4400*/  @P3 FADD.FTZ R155, R163, -R158 ;  /* 0x8000009ea39b3221 */ /* 0x000fe20000010000 */
[----:B------:R-:W-:Y:S01]  /*4410*/  @P3 FFMA.FTZ R158, R239, R156, R189 ;  /* 0x0000009cef9e3223 */ /* 0x000fe200000100bd */
[----:B------:R-:W-:Y:S01]  /*4420*/  @P3 FADD.FTZ R236, R167, -R236 ;  /* 0x800000eca7ec3221 */ /* 0x000fe20000010000 */
[----:B------:R-:W-:Y:S01]  /*4430*/  @P3 FADD.FTZ R240, R215, -R240 ;  /* 0x800000f0d7f03221 */ /* 0x000fe20000010000 */
[C---:B------:R-:W-:Y:S01]  /*4440*/  @P3 FFMA.FTZ R154, R188.reuse, R153, R154 ;  /* 0x00000099bc9a3223 */ /* 0x040fe2000001009a */
[----:B------:R-:W-:Y:S01]  /*4450*/  @P3 FADD.FTZ R153, R209, -R158 ;  /* 0x8000009ed1993221 */ /* 0x000fe20000010000 */
[C---:B------:R-:W-:Y:S01]  /*4460*/  @P3 FFMA.FTZ R237, R188.reuse, R236, R237 ;  /* 0x000000ecbced3223 */ /* 0x040fe200000100ed */
[----:B------:R-:W2:Y:S01]  /*4470*/  @P2 LDC R158, c[0x0][0x40c] ;  /* 0x00010300ff9e2b82 */ /* 0x000ea20000000800 */
[----:B------:R-:W-:Y:S01]  /*4480*/  @P3 FFMA.FTZ R236, R241, R156, R189 ;  /* 0x0000009cf1ec3223 */ /* 0x000fe200000100bd */
[----:B------:R-:W-:Y:S01]  /*4490*/  @P3 FFMA.FTZ R152, R188, R155, R152 ;  /* 0x0000009bbc983223 */ /* 0x000fe20000010098 */
[----:B------:R-:W-:Y:S01]  /*44a0*/  SHF.L.U32 R155, R30, 0x10, RZ ;  /* 0x000000101e9b7819 */ /* 0x000fe200000006ff */
[----:B------:R-:W-:Y:S01]  /*44b0*/  @P3 FFMA.FTZ R251, R188, R153, R251 ;  /* 0x00000099bcfb3223 */ /* 0x000fe200000100fb */
[----:B------:R-:W-:Y:S01]  /*44c0*/  @P3 FADD.FTZ R236, R165, -R236 ;  /* 0x800000eca5ec3221 */ /* 0x000fe20000010000 */
[----:B------:R-:W-:Y:S01]  /*44d0*/  PRMT R153, R30, 0x7632, R153 ;  /* 0x000076321e997816 */ /* 0x000fe20000000099 */
[----:B-1----:R-:W-:Y:S01]  /*44e0*/  @P2 FMUL.FTZ R238, R154, R238 ;  /* 0x000000ee9aee2220 */ /* 0x002fe20000410000 */
[----:B0-----:R-:W-:Y:S01]  /*44f0*/  @P2 FMUL.FTZ R251, R251, R244 ;  /* 0x000000f4fbfb2220 */ /* 0x001fe20000410000 */
[----:B------:R-:W-:Y:S01]  /*4500*/  @P3 FFMA.FTZ R155, R188, R236, R155 ;  /* 0x000000ecbc9b3223 */ /* 0x000fe2000001009b */
[----:B------:R-:W0:Y:S01]  /*4510*/  @P2 LDC R154, c[0x0][0x40c] ;  /* 0x00010300ff9a2b82 */ /* 0x000e220000000800 */
[----:B------:R-:W-:-:S02]  /*4520*/  SHF.L.U32 R153, R153, 0x10, RZ ;  /* 0x0000001099997819 */ /* 0x000fc400000006ff */
[----:B------:R-:W-:-:S03]  /*4530*/  @P2 F2FP.BF16.F32.PACK_AB R251, RZ, R251 ;  /* 0x000000fbfffb223e */ /* 0x000fc600000010ff */
[----:B------:R-:W-:Y:S01]  /*4540*/  @P3 FFMA.FTZ R153, R188, R240, R153 ;  /* 0x000000f0bc993223 */ /* 0x000fe20000010099 */
[----:B------:R-:W-:Y:S01]  /*4550*/  @P2 F2FP.BF16.F32.PACK_AB R240, RZ, R238 ;  /* 0x000000eefff0223e */ /* 0x000fe200000010ff */
[----:B------:R-:W1:Y:S01]  /*4560*/  @P2 LDC R236, c[0x0][0x40c] ;  /* 0x00010300ffec2b82 */ /* 0x000e620000000800 */
[----:B------:R-:W-:Y:S01]  /*4570*/  @P3 FFMA.FTZ R238, R161, R156, R189 ;  /* 0x0000009ca1ee3223 */ /* 0x000fe200000100bd */
[----:B------:R-:W-:Y:S02]  /*4580*/  @P2 PRMT R145, R251, 0x7610, R145 ;  /* 0x00007610fb912816 */ /* 0x000fe40000000091 */
[----:B------:R-:W-:Y:S01]  /*4590*/  @P2 PRMT R144, R240, 0x7610, R144 ;  /* 0x00007610f0902816 */ /* 0x000fe20000000090 */
[----:B------:R-:W-:Y:S01]  /*45a0*/  @P3 FADD.FTZ R246, R214, -R238 ;  /* 0x800000eed6f63221 */ /* 0x000fe20000010000 */
[----:B--2---:R-:W-:Y:S01]  /*45b0*/  @P2 FMUL.FTZ R242, R152, R158 ;  /* 0x0000009e98f22220 */ /* 0x004fe20000410000 */
[----:B------:R-:W-:Y:S01]  /*45c0*/  SHF.L.U32 R238, R31, 0x10, RZ ;  /* 0x000000101fee7819 */ /* 0x000fe200000006ff */
[----:B------:R-:W2:Y:S03]  /*45d0*/  @P2 LDC R158, c[0x0][0x40c] ;  /* 0x00010300ff9e2b82 */ /* 0x000ea60000000800 */
[----:B------:R-:W-:Y:S01]  /*45e0*/  @P2 F2FP.BF16.F32.PACK_AB R242, RZ, R242 ;  /* 0x000000f2fff2223e */ /* 0x000fe200000010ff */
[----:B------:R-:W-:-:S03]  /*45f0*/  @P3 FFMA.FTZ R238, R188, R246, R238 ;  /* 0x000000f6bcee3223 */ /* 0x000fc600000100ee */
[----:B------:R-:W-:Y:S01]  /*4600*/  @P2 PRMT R144, R144, 0x5410, R242 ;  /* 0x0000541090902816 */ /* 0x000fe200000000f2 */
[----:B------:R-:W3:Y:S01]  /*4610*/  @P2 LDC R152, c[0x0][0x40c] ;  /* 0x00010300ff982b82 */ /* 0x000ee20000000800 */
[----:B0-----:R-:W-:-:S05]  /*4620*/  @P2 FMUL.FTZ R154, R153, R154 ;  /* 0x0000009a999a2220 */ /* 0x001fca0000410000 */
[----:B------:R-:W-:Y:S01]  /*4630*/  @P2 F2FP.BF16.F32.PACK_AB R154, RZ, R154 ;  /* 0x0000009aff9a223e */ /* 0x000fe200000010ff */
[----:B-1----:R-:W-:-:S05]  /*4640*/  @P2 FMUL.FTZ R236, R237, R236 ;  /* 0x000000ecedec2220 */ /* 0x002fca0000410000 */
[----:B------:R-:W-:Y:S01]  /*4650*/  @P2 F2FP.BF16.F32.PACK_AB R236, RZ, R236 ;  /* 0x000000ecffec223e */ /* 0x000fe200000010ff */
[----:B--2---:R-:W-:-:S03]  /*4660*/  @P2 FMUL.FTZ R158, R155, R158 ;  /* 0x0000009e9b9e2220 */ /* 0x004fc60000410000 */
[----:B------:R-:W-:Y:S02]  /*4670*/  @P2 PRMT R145, R145, 0x5410, R236 ;  /* 0x0000541091912816 */ /* 0x000fe400000000ec */
        /* <DEDUP_REMOVED lines=16> */
.L_x_159:
[----:B------:R-:W-:Y:S05]  /*4780*/  @!P1 BRA `(.L_x_162) ;  /* 0x0000000400189947 */ /* 0x000fea0003800000 */
[----:B0-----:R-:W0:Y:S01]  /*4790*/  @P2 LDC R83, c[0x0][0x40c] ;  /* 0x00010300ff532b82 */ /* 0x001e220000000800 */
        /* <DEDUP_REMOVED lines=8> */
[----:B------:R-:W-:-:S04]  /*4820*/  FMUL.FTZ R81, R188, R153 ;  /* 0x00000099bc517220 */ /* 0x000fc80000410000 */
        /* <DEDUP_REMOVED lines=11> */
[----:B------:R-:W-:Y:S01]  /*48e0*/  FFMA.FTZ R82, R241, R156, R189 ;  /* 0x0000009cf1527223 */ /* 0x000fe200000100bd */
[----:B------:R-:W-:Y:S01]  /*48f0*/  FADD.FTZ R81, R209, -R152 ;  /* 0x80000098d1517221 */ /* 0x000fe20000010000 */
[----:B------:R-:W-:Y:S01]  /*4900*/  @P2 F2FP.BF16.F32.PACK_AB R153, RZ, R83 ;  /* 0x00000053ff99223e */ /* 0x000fe200000010ff */
[----:B------:R-:W-:Y:S02]  /*4910*/  FADD.FTZ R83, R167, -R154 ;  /* 0x8000009aa7537221 */ /* 0x000fe40000010000 */
[----:B------:R-:W-:Y:S01]  /*4920*/  FMUL.FTZ R81, R188, R81 ;  /* 0x00000051bc517220 */ /* 0x000fe20000410000 */
[----:B------:R-:W-:Y:S01]  /*4930*/  @P2 PRMT R144, R144, 0x5410, R153 ;  /* 0x0000541090902816 */ /* 0x000fe20000000099 */
[----:B------:R-:W-:Y:S01]  /*4940*/  FMUL.FTZ R83, R188, R83 ;  /* 0x00000053bc537220 */ /* 0x000fe20000410000 */
[----:B------:R-:W-:-:S02]  /*4950*/  FADD.FTZ R153, R165, -R82 ;  /* 0x80000052a5997221 */ /* 0x000fc40000010000 */
[----:B------:R-:W-:Y:S02]  /*4960*/  FSEL R81, R81, RZ, P3 ;  /* 0x000000ff51517208 */ /* 0x000fe40001800000 */
[----:B------:R-:W-:Y:S01]  /*4970*/  FSEL R154, R83, RZ, P3 ;  /* 0x000000ff539a7208 */ /* 0x000fe20001800000 */
[----:B------:R-:W-:Y:S02]  /*4980*/  FMUL.FTZ R82, R188, R153 ;  /* 0x00000099bc527220 */ /* 0x000fe40000410000 */
[-C--:B--2---:R-:W-:Y:S01]  /*4990*/  @P2 FMUL.FTZ R152, R158, R81.reuse ;  /* 0x000000519e982220 */ /* 0x084fe20000410000 */
[----:B------:R-:W-:Y:S01]  /*49a0*/  F2FP.BF16.F32.PACK_AB R81, R154, R81 ;  /* 0x000000519a51723e */ /* 0x000fe200000010ff */
[----:B------:R-:W2:Y:S01]  /*49b0*/  @P2 LDC R158, c[0x0][0x40c] ;  /* 0x00010300ff9e2b82 */ /* 0x000ea20000000800 */
[----:B0-----:R-:W-:Y:S01]  /*49c0*/  @P2 FMUL.FTZ R83, R155, R154 ;  /* 0x0000009a9b532220 */ /* 0x001fe20000410000 */
[----:B------:R-:W-:Y:S01]  /*49d0*/  FFMA.FTZ R154, R162, R156, R189 ;  /* 0x0000009ca29a7223 */ /* 0x000fe200000100bd */
[----:B------:R-:W-:-:S02]  /*49e0*/  FSEL R82, R82, RZ, P3 ;  /* 0x000000ff52527208 */ /* 0x000fc40001800000 */
[----:B------:R-:W-:Y:S01]  /*49f0*/  @P2 F2FP.BF16.F32.PACK_AB R152, RZ, R152 ;  /* 0x00000098ff98223e */ /* 0x000fe200000010ff */
[----:B------:R-:W-:Y:S01]  /*4a00*/  FADD.FTZ R155, R215, -R154 ;  /* 0x8000009ad79b7221 */ /* 0x000fe20000010000 */
[----:B------:R-:W-:Y:S02]  /*4a10*/  @P2 F2FP.BF16.F32.PACK_AB R83, RZ, R83 ;  /* 0x00000053ff53223e */ /* 0x000fe400000010ff */
[----:B------:R-:W-:Y:S01]  /*4a20*/  @P2 PRMT R145, R152, 0x7610, R145 ;  /* 0x0000761098912816 */ /* 0x000fe20000000091 */
[----:B------:R-:W-:-:S03]  /*4a30*/  FMUL.FTZ R153, R188, R155 ;  /* 0x0000009bbc997220 */ /* 0x000fc60000410000 */
[----:B------:R-:W-:Y:S02]  /*4a40*/  @P2 PRMT R145, R145, 0x5410, R83 ;  /* 0x0000541091912816 */ /* 0x000fe40000000053 */
[----:B------:R-:W-:Y:S01]  /*4a50*/  FSEL R155, R153, RZ, P3 ;  /* 0x000000ff999b7208 */ /* 0x000fe20001800000 */
[----:B-1----:R-:W-:-:S03]  /*4a60*/  @P2 FMUL.FTZ R153, R237, R82 ;  /* 0x00000052ed992220 */ /* 0x002fc60000410000 */
[----:B------:R-:W-:Y:S02]  /*4a70*/  F2FP.BF16.F32.PACK_AB R82, R155, R82 ;  /* 0x000000529b52723e */ /* 0x000fe400000010ff */
[----:B------:R-:W-:Y:S01]  /*4a80*/  @P2 F2FP.BF16.F32.PACK_AB R153, RZ, R153 ;  /* 0x00000099ff99223e */ /* 0x000fe200000010ff */
[----:B--2---:R-:W-:Y:S01]  /*4a90*/  @P2 FMUL.FTZ R154, R158, R155 ;  /* 0x0000009b9e9a2220 */ /* 0x004fe20000410000 */
[----:B------:R-:W-:Y:S01]  /*4aa0*/  FFMA.FTZ R155, R161, R156, R189 ;  /* 0x0000009ca19b7223 */ /* 0x000fe200000100bd */
[----:B------:R-:W0:Y:S01]  /*4ab0*/  @P2 LDC R158, c[0x0][0x40c] ;  /* 0x00010300ff9e2b82 */ /* 0x000e220000000800 */
[----:B------:R-:W-:Y:S02]  /*4ac0*/  @P2 PRMT R146, R153, 0x7610, R146 ;  /* 0x0000761099922816 */ /* 0x000fe40000000092 */
[----:B------:R-:W-:Y:S01]  /*4ad0*/  FADD.FTZ R155, R214, -R155 ;  /* 0x8000009bd69b7221 */ /* 0x000fe20000010000 */
[----:B------:R-:W-:-:S03]  /*4ae0*/  @P2 F2FP.BF16.F32.PACK_AB R154, RZ, R154 ;  /* 0x0000009aff9a223e */ /* 0x000fc600000010ff */
[----:B------:R-:W-:Y:S01]  /*4af0*/  FMUL.FTZ R152, R188, R155 ;  /* 0x0000009bbc987220 */ /* 0x000fe20000410000 */
[----:B------:R-:W-:-:S04]  /*4b00*/  @P2 PRMT R146, R146, 0x5410, R154 ;  /* 0x0000541092922816 */ /* 0x000fc8000000009a */
[----:B------:R-:W-:Y:S01]  /*4b10*/  FSEL R155, R152, RZ, P3 ;  /* 0x000000ff989b7208 */ /* 0x000fe20001800000 */
[----:B------:R-:W-:-:S04]  /*4b20*/  FFMA.FTZ R152, R168, R156, R189 ;  /* 0x0000009ca8987223 */ /* 0x000fc800000100bd */
[----:B------:R-:W-:-:S04]  /*4b30*/  FADD.FTZ R237, R217, -R152 ;  /* 0x80000098d9ed7221 */ /* 0x000fc80000010000 */
[----:B------:R-:W-:Y:S01]  /*4b40*/  FMUL.FTZ R152, R188, R237 ;  /* 0x000000edbc987220 */ /* 0x000fe20000410000 */
[----:B0-----:R-:W-:-:S04]  /*4b50*/  @P2 FMUL.FTZ R83, R158, R155 ;  /* 0x0000009b9e532220 */ /* 0x001fc80000410000 */
[----:B------:R-:W-:Y:S02]  /*4b60*/  FSEL R152, R152, RZ, P3 ;  /* 0x000000ff98987208 */ /* 0x000fe40001800000 */
        /* <DEDUP_REMOVED lines=8> */
.L_x_162:
[----:B------:R-:W-:Y:S05]  /*4bf0*/  @!P2 BRA `(.L_x_163) ;  /* 0x000000000020a947 */ /* 0x000fea0003800000 */
[----:B0-----:R-:W-:Y:S01]  /*4c00*/  FFMA.FTZ R152, R211, R156, R189 ;  /* 0x0000009cd3987223 */ /* 0x001fe200000100bd */
[----:B------:R-:W-:-:S03]  /*4c10*/  ISETP.GT.AND P3, PT, R23, RZ, PT ;  /* 0x000000ff1700720c */ /* 0x000fc60003f64270 */
[----:B------:R-:W-:-:S04]  /*4c20*/  FADD.FTZ R153, R207, -R152 ;  /* 0x80000098cf997221 */ /* 0x000fc80000010000 */
[----:B------:R-:W-:-:S05]  /*4c30*/  FMUL.FTZ R152, R188, R153 ;  /* 0x00000099bc987220 */ /* 0x000fca0000410000 */
[----:B------:R-:W-:-:S05]  /*4c40*/  FSEL R152, R152, RZ, P3 ;  /* 0x000000ff98987208 */ /* 0x000fca0001800000 */
[----:B------:R-:W-:-:S05]  /*4c50*/  FMUL.FTZ R152, R152, UR16 ;  /* 0x0000001098987c20 */ /* 0x000fca0008410000 */
[----:B------:R-:W-:-:S04]  /*4c60*/  F2FP.BF16.F32.PACK_AB R152, RZ, R152 ;  /* 0x00000098ff98723e */ /* 0x000fc800000010ff */
[----:B------:R-:W-:-:S07]  /*4c70*/  PRMT R144, R152, 0x7610, R144 ;  /* 0x0000761098907816 */ /* 0x000fce0000000090 */
.L_x_163:
        /* <DEDUP_REMOVED lines=9> */
.L_x_164:
        /* <DEDUP_REMOVED lines=9> */
.L_x_165:
        /* <DEDUP_REMOVED lines=9> */
.L_x_166:
        /* <DEDUP_REMOVED lines=9> */
.L_x_167:
        /* <DEDUP_REMOVED lines=9> */
.L_x_168:
        /* <DEDUP_REMOVED lines=9> */
.L_x_169:
        /* <DEDUP_REMOVED lines=9> */
.L_x_161:
[----:B0-----:R-:W0:Y:S01]  /*5070*/  @P1 LDC.64 R154, c[0x0][0x478] ;  /* 0x00011e00ff9a1b82 */ /* 0x001e220000000a00 */
[----:B------:R-:W-:Y:S02]  /*5080*/  @P1 IADD3 R237, PT, PT, R157, 0x80, RZ ;  /* 0x000000809ded1810 */ /* 0x000fe40007ffe0ff */
[----:B------:R-:W-:-:S05]  /*5090*/  @P2 IADD3 R251, PT, PT, R159, 0x80, RZ ;  /* 0x000000809ffb2810 */ /* 0x000fca0007ffe0ff */
[----:B------:R-:W1:Y:S01]  /*50a0*/  @P2 LDC.64 R152, c[0x0][0x468] ;  /* 0x00011a00ff982b82 */ /* 0x000e620000000a00 */
[----:B0-----:R-:W-:-:S05]  /*50b0*/  @P1 IMAD.WIDE.U32 R154, R237, 0x10, R154 ;  /* 0x00000010ed9a1825 */ /* 0x001fca00078e009a */
[----:B------:R0:W-:Y:S01]  /*50c0*/  @P1 STG.E.128 desc[UR12][R154.64], R80 ;  /* 0x000000509a001986 */ /* 0x0001e2000c101d0c */
[----:B-1----:R-:W-:-:S05]  /*50d0*/  @P2 IMAD.WIDE.U32 R152, R251, 0x10, R152 ;  /* 0x00000010fb982825 */ /* 0x002fca00078e0098 */
[----:B------:R0:W-:Y:S01]  /*50e0*/  @P2 STG.E.128 desc[UR12][R152.64], R144 ;  /* 0x0000009098002986 */ /* 0x0001e2000c101d0c */
[----:B------:R-:W-:Y:S05]  /*50f0*/  @!P0 BRA `(.L_x_170) ;  /* 0x0000000800448947 */ /* 0x000fea0003800000 */
[----:B------:R-:W-:Y:S05]  /*5100*/  @!P1 BRA `(.L_x_171) ;  /* 0x0000000400289947 */ /* 0x000fea0003800000 */
[----:B------:R-:W-:Y:S01]  /*5110*/  ISETP.GT.AND P3, PT, R23, RZ, PT ;  /* 0x000000ff1700720c */ /* 0x000fe20003f64270 */
[----:B0-----:R-:W0:Y:S01]  /*5120*/  @P2 LDC R154, c[0x0][0x40c] ;  /* 0x00010300ff9a2b82 */ /* 0x001e220000000800 */
[C---:B------:R-:W-:Y:S02]  /*5130*/  PRMT R238, R26.reuse, 0x7632, R238 ;  /* 0x000076321aee7816 */ /* 0x040fe400000000ee */
[----:B------:R-:W-:Y:S02]  /*5140*/  SHF.L.U32 R82, R26, 0x10, RZ ;  /* 0x000000101a527819 */ /* 0x000fe400000006ff */
[----:B------:R-:W-:Y:S02]  /*5150*/  SHF.L.U32 R238, R238, 0x10, RZ ;  /* 0x00000010eeee7819 */ /* 0x000fe400000006ff */
[----:B------:R-:W-:Y:S01]  /*5160*/  SHF.L.U32 R251, R24, 0x10, RZ ;  /* 0x0000001018fb7819 */ /* 0x000fe200000006ff */
[----:B------:R-:W1:Y:S01]  /*5170*/  @P2 LDC R158, c[0x0][0x40c] ;  /* 0x00010300ff9e2b82 */ /* 0x000e620000000800 */
[----:B------:R-:W-:-:S03]  /*5180*/  SHF.L.U32 R155, R27, 0x10, RZ ;  /* 0x000000101b9b7819 */ /* 0x000fc600000006ff */
[-CC-:B------:R-:W-:Y:S01]  /*5190*/  @P3 FFMA.FTZ R80, R219, R156.reuse, R189.reuse ;  /* 0x0000009cdb503223 */ /* 0x180fe200000100bd */
[----:B------:R-:W-:-:S03]  /*51a0*/  @P3 FFMA.FTZ R152, R176, R156, R189 ;  /* 0x0000009cb0983223 */ /* 0x000fc600000100bd */
[----:B------:R-:W-:Y:S01]  /*51b0*/  @P3 FADD.FTZ R81, R173, -R80 ;  /* 0x80000050ad513221 */ /* 0x000fe20000010000 */
[-CC-:B------:R-:W-:Y:S01]  /*51c0*/  @P3 FFMA.FTZ R80, R178, R156.reuse, R189.reuse ;  /* 0x0000009cb2503223 */ /* 0x180fe200000100bd */
[----:B------:R-:W-:Y:S01]  /*51d0*/  @P3 FADD.FTZ R153, R175, -R152 ;  /* 0x80000098af993221 */ /* 0x000fe20000010000 */
[----:B------:R-:W2:Y:S01]  /*51e0*/  @P2 LDC R242, c[0x0][0x40c] ;  /* 0x00010300fff22b82 */ /* 0x000ea20000000800 */
[----:B------:R-:W-:Y:S01]  /*51f0*/  @P3 FFMA.FTZ R82, R188, R81, R82 ;  /* 0x00000051bc523223 */ /* 0x000fe20000010052 */
[--C-:B------:R-:W-:Y:S01]  /*5200*/  @P3 FADD.FTZ R83, R223, -R80.reuse ;  /* 0x80000050df533221 */ /* 0x100fe20000010000 */
[----:B------:R-:W-:Y:S01]  /*5210*/  PRMT R80, R25, 0x7632, R80 ;  /* 0x0000763219507816 */ /* 0x000fe20000000050 */
[-CC-:B------:R-:W-:Y:S01]  /*5220*/  @P3 FFMA.FTZ R81, R243, R156.reuse, R189.reuse ;  /* 0x0000009cf3513223 */ /* 0x180fe200000100bd */
[-C--:B------:R-:W-:Y:S01]  /*5230*/  @P3 FFMA.FTZ R152, R170, R156.reuse, R189 ;  /* 0x0000009caa983223 */ /* 0x080fe200000100bd */
[----:B------:R-:W-:Y:S01]  /*5240*/  @P3 FFMA.FTZ R238, R188, R83, R238 ;  /* 0x00000053bcee3223 */ /* 0x000fe200000100ee */
[----:B------:R-:W-:Y:S01]  /*5250*/  SHF.L.U32 R80, R80, 0x10, RZ ;  /* 0x0000001050507819 */ /* 0x000fe200000006ff */
[----:B------:R-:W-:Y:S01]  /*5260*/  @P3 FADD.FTZ R83, R166, -R81 ;  /* 0x80000051a6533221 */ /* 0x000fe20000010000 */
[----:B------:R-:W-:Y:S01]  /*5270*/  SHF.L.U32 R81, R25, 0x10, RZ ;  /* 0x0000001019517819 */ /* 0x000fe200000006ff */
[----:B------:R-:W3:Y:S01]  /*5280*/  @P2 LDC R244, c[0x0][0x40c] ;  /* 0x00010300fff42b82 */ /* 0x000ee20000000800 */
[----:B------:R-:W-:Y:S01]  /*5290*/  @P3 FADD.FTZ R152, R171, -R152 ;  /* 0x80000098ab983221 */ /* 0x000fe20000010000 */
[C---:B------:R-:W-:Y:S01]  /*52a0*/  @P3 FFMA.FTZ R80, R188.reuse, R153, R80 ;  /* 0x00000099bc503223 */ /* 0x040fe20000010050 */
[----:B------:R-:W-:Y:S01]  /*52b0*/  @P3 FFMA.FTZ R153, R213, R156, R189 ;  /* 0x0000009cd5993223 */ /* 0x000fe200000100bd */
[----:B------:R-:W-:Y:S01]  /*52c0*/  @P3 FFMA.FTZ R81, R188, R83, R81 ;  /* 0x00000053bc513223 */ /* 0x000fe20000010051 */
[----:B------:R-:W-:Y:S01]  /*52d0*/  PRMT R83, R24, 0x7632, R83 ;  /* 0x0000763218537816 */ /* 0x000fe20000000053 */
[----:B0-----:R-:W-:Y:S01]  /*52e0*/  @P2 FMUL.FTZ R154, R82, R154 ;  /* 0x0000009a529a2220 */ /* 0x001fe20000410000 */
[----:B------:R-:W-:Y:S01]  /*52f0*/  @P3 FADD.FTZ R153, R164, -R153 ;  /* 0x80000099a4993221 */ /* 0x000fe20000010000 */
[----:B------:R-:W0:Y:S01]  /*5300*/  @P2 LDC R237, c[0x0][0x40c] ;  /* 0x00010300ffed2b82 */ /* 0x000e220000000800 */
[----:B------:R-:W-:-:S02]  /*5310*/  SHF.L.U32 R83, R83, 0x10, RZ ;  /* 0x0000001053537819 */ /* 0x000fc400000006ff */
[----:B------:R-:W-:Y:S01]  /*5320*/  @P3 FFMA.FTZ R251, R188, R153, R251 ;  /* 0x00000099bcfb3223 */ /* 0x000fe200000100fb */
[----:B------:R-:W-:Y:S01]  /*5330*/  @P3 FFMA.FTZ R153, R169, R156, R189 ;  /* 0x0000009ca9993223 */ /* 0x000fe200000100bd */
[----:B------:R-:W-:Y:S01]  /*5340*/  F2FP.BF16.F32.PACK_AB R82, R238, R82 ;  /* 0x00000052ee52723e */ /* 0x000fe200000010ff */
[----:B------:R-:W-:Y:S01]  /*5350*/  @P3 FFMA.FTZ R83, R188, R152, R83 ;  /* 0x00000098bc533223 */ /* 0x000fe20000010053 */
[----:B------:R-:W-:Y:S01]  /*5360*/  @P3 FFMA.FTZ R152, R184, R156, R189 ;  /* 0x0000009cb8983223 */ /* 0x000fe200000100bd */
[----:B------:R-:W4:Y:S01]  /*5370*/  @P2 LDC R240, c[0x0][0x40c] ;  /* 0x00010300fff02b82 */ /* 0x000f220000000800 */
[----:B------:R-:W-:Y:S01]  /*5380*/  @P3 FADD.FTZ R153, R216, -R153 ;  /* 0x80000099d8993221 */ /* 0x000fe20000010000 */
[----:B--2---:R-:W-:Y:S01]  /*5390*/  @P2 FMUL.FTZ R242, R251, R242 ;  /* 0x000000f2fbf22220 */ /* 0x004fe20000410000 */
[----:B------:R-:W-:Y:S02]  /*53a0*/  @P3 FADD.FTZ R152, R172, -R152 ;  /* 0x80000098ac983221 */ /* 0x000fe40000010000 */
[----:B------:R-:W-:Y:S01]  /*53b0*/  @P3 FFMA.FTZ R155, R188, R153, R155 ;  /* 0x00000099bc9b3223 */ /* 0x000fe2000001009b */
[----:B------:R-:W-:-:S02]  /*53c0*/  PRMT R153, R27, 0x7632, R153 ;  /* 0x000076321b997816 */ /* 0x000fc40000000099 */
[----:B------:R-:W2:Y:S01]  /*53d0*/  @P2 LDC R236, c[0x0][0x40c] ;  /* 0x00010300ffec2b82 */ /* 0x000ea20000000800 */
[----:B---3--:R-:W-:Y:S01]  /*53e0*/  @P2 FMUL.FTZ R244, R238, R244 ;  /* 0x000000f4eef42220 */ /* 0x008fe20000410000 */
[----:B------:R-:W-:Y:S02]  /*53f0*/  SHF.L.U32 R153, R153, 0x10, RZ ;  /* 0x0000001099997819 */ /* 0x000fe400000006ff */
[----:B------:R-:W-:-:S03]  /*5400*/  @P2 F2FP.BF16.F32.PACK_AB R242, RZ, R242 ;  /* 0x000000f2fff2223e */ /* 0x000fc600000010ff */
[----:B------:R-:W-:Y:S01]  /*5410*/  @P3 FFMA.FTZ R153, R188, R152, R153 ;  /* 0x00000098bc993223 */ /* 0x000fe20000010099 */
[----:B-1----:R-:W-:Y:S01]  /*5420*/  @P2 FMUL.FTZ R152, R81, R158 ;  /* 0x0000009e51982220 */ /* 0x002fe20000410000 */
[----:B0-----:R-:W-:Y:S01]  /*5430*/  @P2 FMUL.FTZ R158, R80, R237 ;  /* 0x000000ed509e2220 */ /* 0x001fe20000410000 */
[----:B------:R-:W-:Y:S02]  /*5440*/  @P2 F2FP.BF16.F32.PACK_AB R237, RZ, R154 ;  /* 0x0000009affed223e */ /* 0x000fe400000010ff */
[----:B------:R-:W-:Y:S02]  /*5450*/  @P2 F2FP.BF16.F32.PACK_AB R154, RZ, R244 ;  /* 0x000000f4ff9a223e */ /* 0x000fe400000010ff */
[----:B------:R-:W-:Y:S01]  /*5460*/  @P2 F2FP.BF16.F32.PACK_AB R152, RZ, R152 ;  /* 0x00000098ff98223e */ /* 0x000fe200000010ff */
[----:B----4-:R-:W-:Y:S01]  /*5470*/  @P2 FMUL.FTZ R240, R83, R240 ;  /* 0x000000f053f02220 */ /* 0x010fe20000410000 */
[----:B------:R-:W-:Y:S02]  /*5480*/  @P2 F2FP.BF16.F32.PACK_AB R158, RZ, R158 ;  /* 0x0000009eff9e223e */ /* 0x000fe400000010ff */
[----:B------:R-:W-:-:S02]  /*5490*/  @P2 PRMT R146, R237, 0x7610, R146 ;  /* 0x00007610ed922816 */ /* 0x000fc40000000092 */
[----:B------:R-:W-:Y:S02]  /*54a0*/  @P2 F2FP.BF16.F32.PACK_AB R240, RZ, R240 ;  /* 0x000000f0fff0223e */ /* 0x000fe400000010ff */
[----:B------:R-:W-:Y:S01]  /*54b0*/  @P2 PRMT R145, R152, 0x7610, R145 ;  /* 0x0000761098912816 */ /* 0x000fe20000000091 */
[----:B--2---:R-:W-:Y:S01]  /*54c0*/  @P2 FMUL.FTZ R236, R155, R236 ;  /* 0x000000ec9bec2220 */ /* 0x004fe20000410000 */
[----:B------:R-:W-:Y:S02]  /*54d0*/  @P2 PRMT R144, R242, 0x7610, R144 ;  /* 0x00007610f2902816 */ /* 0x000fe40000000090 */
[----:B------:R-:W-:Y:S02]  /*54e0*/  F2FP.BF16.F32.PACK_AB R81, R80, R81 ;  /* 0x000000515051723e */ /* 0x000fe400000010ff */
[----:B------:R-:W-:Y:S02]  /*54f0*/  @P2 F2FP.BF16.F32.PACK_AB R236, RZ, R236 ;  /* 0x000000ecffec223e */ /* 0x000fe400000010ff */
[----:B------:R-:W-:-:S02]  /*5500*/  F2FP.BF16.F32.PACK_AB R80, R83, R251 ;  /* 0x000000fb5350723e */ /* 0x000fc400000010ff */
[----:B------:R-:W-:Y:S02]  /*5510*/  @P2 PRMT R146, R146, 0x5410, R154 ;  /* 0x0000541092922816 */ /* 0x000fe4000000009a */
[----:B------:R-:W-:Y:S02]  /*5520*/  @P2 PRMT R145, R145, 0x5410, R158 ;  /* 0x0000541091912816 */ /* 0x000fe4000000009e */
[----:B------:R-:W-:Y:S02]  /*5530*/  @P2 PRMT R144, R144, 0x5410, R240 ;  /* 0x0000541090902816 */ /* 0x000fe400000000f0 */
[----:B------:R-:W-:Y:S02]  /*5540*/  @P2 PRMT R147, R236, 0x7610, R147 ;  /* 0x00007610ec932816 */ /* 0x000fe40000000093 */
[----:B------:R-:W-:Y:S01]  /*5550*/  F2FP.BF16.F32.PACK_AB R83, R153, R155 ;  /* 0x0000009b9953723e */ /* 0x000fe200000010ff */
[----:B------:R-:W-:Y:S06]  /*5560*/  @!P2 BRA `(.L_x_172) ;  /* 0x0000000c0064a947 */ /* 0x000fec0003800000 */
[----:B------:R-:W-:-:S05]  /*5570*/  FMUL.FTZ R153, R153, UR16 ;  /* 0x0000001099997c20 */ /* 0x000fca0008410000 */
[----:B------:R-:W-:-:S04]  /*5580*/  F2FP.BF16.F32.PACK_AB R153, RZ, R153 ;  /* 0x00000099ff99723e */ /* 0x000fc800000010ff */
[----:B------:R-:W-:Y:S01]  /*5590*/  PRMT R147, R147, 0x5410, R153 ;  /* 0x0000541093937816 */ /* 0x000fe20000000099 */
[----:B------:R-:W-:Y:S06]  /*55a0*/  BRA `(.L_x_172) ;  /* 0x0000000c00547947 */ /* 0x000fec0003800000 */
.L_x_171:
[----:B------:R-:W-:Y:S01]  /*55b0*/  ISETP.GT.AND P3, PT, R23, RZ, PT ;  /* 0x000000ff1700720c */ /* 0x000fe20003f64270 */
[----:B------:R-:W1:Y:S01]  /*55c0*/  @P2 LDC R238, c[0x0][0x40c] ;  /* 0x00010300ffee2b82 */ /* 0x000e620000000800 */
[----:B------:R-:W-:Y:S02]  /*55d0*/  PRMT R237, R25, 0x7632, R237 ;  /* 0x0000763219ed7816 */ /* 0x000fe400000000ed */
[C---:B0-----:R-:W-:Y:S02]  /*55e0*/  PRMT R152, R24.reuse, 0x7632, R152 ;  /* 0x0000763218987816 */ /* 0x041fe40000000098 */
[----:B------:R-:W-:Y:S02]  /*55f0*/  SHF.L.U32 R154, R24, 0x10, RZ ;  /* 0x00000010189a7819 */ /* 0x000fe400000006ff */
[----:B------:R-:W-:Y:S01]  /*5600*/  SHF.L.U32 R237, R237, 0x10, RZ ;  /* 0x00000010eded7819 */ /* 0x000fe200000006ff */
[----:B------:R-:W0:Y:S01]  /*5610*/  @P2 LDC R244, c[0x0][0x40c] ;  /* 0x00010300fff42b82 */ /* 0x000e220000000800 */
        /* <DEDUP_REMOVED lines=8> */
[----:B------:R-:W2:Y:S01]  /*56a0*/  @P2 LDC R158, c[0x0][0x40c] ;  /* 0x00010300ff9e2b82 */ /* 0x000ea20000000800 */
[----:B------:R-:W-:Y:S01]  /*56b0*/  @P3 FADD.FTZ R236, R175, -R236 ;  /* 0x800000ecafec3221 */ /* 0x000fe20000010000 */
[C---:B------:R-:W-:Y:S01]  /*56c0*/  @P3 FFMA.FTZ R152, R188.reuse, R155, R152 ;  /* 0x0000009bbc983223 */ /* 0x040fe20000010098 */
[C---:B------:R-:W-:Y:S01]  /*56d0*/  @P3 FFMA.FTZ R154, R188.reuse, R153, R154 ;  /* 0x00000099bc9a3223 */ /* 0x040fe2000001009a */
[----:B------:R-:W-:Y:S01]  /*56e0*/  @P3 FFMA.FTZ R153, R243, R156, R189 ;  /* 0x0000009cf3993223 */ /* 0x000fe200000100bd */
[----:B------:R-:W-:Y:S01]  /*56f0*/  @P3 FFMA.FTZ R237, R188, R236, R237 ;  /* 0x000000ecbced3223 */ /* 0x000fe200000100ed */
[----:B------:R-:W-:Y:S01]  /*5700*/  @P3 FFMA.FTZ R236, R219, R156, R189 ;  /* 0x0000009cdbec3223 */ /* 0x000fe200000100bd */
[----:B------:R-:W-:Y:S01]  /*5710*/  SHF.L.U32 R155, R26, 0x10, RZ ;  /* 0x000000101a9b7819 */ /* 0x000fe200000006ff */
[----:B------:R-:W-:Y:S01]  /*5720*/  @P3 FADD.FTZ R153, R166, -R153 ;  /* 0x80000099a6993221 */ /* 0x000fe20000010000 */
[----:B-1----:R-:W-:Y:S01]  /*5730*/  @P2 FMUL.FTZ R238, R154, R238 ;  /* 0x000000ee9aee2220 */ /* 0x002fe20000410000 */
[----:B------:R-:W-:Y:S01]  /*5740*/  @P3 FADD.FTZ R236, R173, -R236 ;  /* 0x800000ecadec3221 */ /* 0x000fe20000010000 */
[----:B------:R-:W1:Y:S01]  /*5750*/  @P2 LDC R154, c[0x0][0x40c] ;  /* 0x00010300ff9a2b82 */ /* 0x000e620000000800 */
[----:B------:R-:W-:Y:S01]  /*5760*/  @P3 FFMA.FTZ R251, R188, R153, R251 ;  /* 0x00000099bcfb3223 */ /* 0x000fe200000100fb */
[----:B------:R-:W-:Y:S01]  /*5770*/  PRMT R153, R26, 0x7632, R153 ;  /* 0x000076321a997816 */ /* 0x000fe20000000099 */
[----:B------:R-:W-:Y:S01]  /*5780*/  @P3 FFMA.FTZ R155, R188, R236, R155 ;  /* 0x000000ecbc9b3223 */ /* 0x000fe2000001009b */
[----:B------:R-:W-:Y:S01]  /*5790*/  @P3 FADD.FTZ R240, R223, -R240 ;  /* 0x800000f0dff03221 */ /* 0x000fe20000010000 */
[----:B0-----:R-:W-:Y:S01]  /*57a0*/  @P2 FMUL.FTZ R251, R251, R244 ;  /* 0x000000f4fbfb2220 */ /* 0x001fe20000410000 */
[----:B------:R-:W-:-:S02]  /*57b0*/  SHF.L.U32 R153, R153, 0x10, RZ ;  /* 0x0000001099997819 */ /* 0x000fc400000006ff */
[----:B------:R-:W0:Y:S02]  /*57c0*/  @P2 LDC R236, c[0x0][0x40c] ;  /* 0x00010300ffec2b82 */ /* 0x000e240000000800 */
[----:B------:R-:W-:Y:S01]  /*57d0*/  @P2 F2FP.BF16.F32.PACK_AB R251, RZ, R251 ;  /* 0x000000fbfffb223e */ /* 0x000fe200000010ff */
[----:B------:R-:W-:Y:S01]  /*57e0*/  @P3 FFMA.FTZ R153, R188, R240, R153 ;  /* 0x000000f0bc993223 */ /* 0x000fe20000010099 */
[----:B------:R-:W-:Y:S01]  /*57f0*/  @P2 F2FP.BF16.F32.PACK_AB R240, RZ, R238 ;  /* 0x000000eefff0223e */ /* 0x000fe200000010ff */
[----:B--2---:R-:W-:Y:S01]  /*5800*/  @P2 FMUL.FTZ R242, R152, R158 ;  /* 0x0000009e98f22220 */ /* 0x004fe20000410000 */
[----:B------:R-:W-:Y:S01]  /*5810*/  @P3 FFMA.FTZ R238, R169, R156, R189 ;  /* 0x0000009ca9ee3223 */ /* 0x000fe200000100bd */
[----:B------:R-:W-:Y:S01]  /*5820*/  @P2 PRMT R145, R251, 0x7610, R145 ;  /* 0x00007610fb912816 */ /* 0x000fe20000000091 */
[----:B------:R-:W2:Y:S01]  /*5830*/  @P2 LDC R158, c[0x0][0x40c] ;  /* 0x00010300ff9e2b82 */ /* 0x000ea20000000800 */
[----:B------:R-:W-:Y:S01]  /*5840*/  @P2 PRMT R144, R240, 0x7610, R144 ;  /* 0x00007610f0902816 */ /* 0x000fe20000000090 */
[----:B------:R-:W-:Y:S01]  /*5850*/  @P3 FADD.FTZ R246, R216, -R238 ;  /* 0x800000eed8f63221 */ /* 0x000fe20000010000 */
[----:B------:R-:W-:-:S02]  /*5860*/  SHF.L.U32 R238, R27, 0x10, RZ ;  /* 0x000000101bee7819 */ /* 0x000fc400000006ff */
[----:B------:R-:W-:-:S03]  /*5870*/  @P2 F2FP.BF16.F32.PACK_AB R242, RZ, R242 ;  /* 0x000000f2fff2223e */ /* 0x000fc600000010ff */
[----:B------:R-:W3:Y:S01]  /*5880*/  @P2 LDC R152, c[0x0][0x40c] ;  /* 0x00010300ff982b82 */ /* 0x000ee20000000800 */
[----:B------:R-:W-:Y:S01]  /*5890*/  @P3 FFMA.FTZ R238, R188, R246, R238 ;  /* 0x000000f6bcee3223 */ /* 0x000fe200000100ee */
[----:B-1----:R-:W-:Y:S01]  /*58a0*/  @P2 FMUL.FTZ R154, R153, R154 ;  /* 0x0000009a999a2220 */ /* 0x002fe20000410000 */
[----:B------:R-:W-:-:S04]  /*58b0*/  @P2 PRMT R144, R144, 0x5410, R242 ;  /* 0x0000541090902816 */ /* 0x000fc800000000f2 */
[----:B------:R-:W-:Y:S01]  /*58c0*/  @P2 F2FP.BF16.F32.PACK_AB R154, RZ, R154 ;  /* 0x0000009aff9a223e */ /* 0x000fe200000010ff */
[----:B0-----:R-:W-:-:S05]  /*58d0*/  @P2 FMUL.FTZ R236, R237, R236 ;  /* 0x000000ecedec2220 */ /* 0x001fca0000410000 */
        /* <DEDUP_REMOVED lines=19> */
.L_x_170:
        /* <DEDUP_REMOVED lines=16> */
[----:B------:R-:W-:Y:S01]  /*5b10*/  F2FP.BF16.F32.PACK_AB R80, R153, R80 ;  /* 0x000000509950723e */ /* 0x000fe200000010ff */
[----:B-1----:R-:W-:Y:S01]  /*5b20*/  @P2 FMUL.FTZ R83, R82, R153 ;  /* 0x0000009952532220 */ /* 0x002fe20000410000 */
[----:B------:R-:W-:Y:S01]  /*5b30*/  @P2 F2FP.BF16.F32.PACK_AB R82, RZ, R81 ;  /* 0x00000051ff52223e */ /* 0x000fe200000010ff */
[----:B------:R-:W-:-:S04]  /*5b40*/  FFMA.FTZ R81, R243, R156, R189 ;  /* 0x0000009cf3517223 */ /* 0x000fc800000100bd */
[----:B------:R-:W1:Y:S01]  /*5b50*/  @P2 LDC R158, c[0x0][0x40c] ;  /* 0x00010300ff9e2b82 */ /* 0x000e620000000800 */
[----:B------:R-:W-:Y:S01]  /*5b60*/  @P2 F2FP.BF16.F32.PACK_AB R153, RZ, R83 ;  /* 0x00000053ff99223e */ /* 0x000fe200000010ff */
[----:B------:R-:W-:Y:S01]  /*5b70*/  FADD.FTZ R81, R166, -R81 ;  /* 0x80000051a6517221 */ /* 0x000fe20000010000 */
[----:B------:R-:W-:Y:S01]  /*5b80*/  FADD.FTZ R83, R175, -R154 ;  /* 0x8000009aaf537221 */ /* 0x000fe20000010000 */
[----:B------:R-:W-:Y:S01]  /*5b90*/  @P2 PRMT R144, R82, 0x7610, R144 ;  /* 0x0000761052902816 */ /* 0x000fe20000000090 */
[----:B------:R-:W-:Y:S01]  /*5ba0*/  FFMA.FTZ R82, R219, R156, R189 ;  /* 0x0000009cdb527223 */ /* 0x000fe200000100bd */
[C---:B------:R-:W-:Y:S01]  /*5bb0*/  FMUL.FTZ R81, R188.reuse, R81 ;  /* 0x00000051bc517220 */ /* 0x040fe20000410000 */
[----:B------:R-:W-:Y:S01]  /*5bc0*/  FMUL.FTZ R83, R188, R83 ;  /* 0x00000053bc537220 */ /* 0x000fe20000410000 */
[----:B------:R-:W3:Y:S01]  /*5bd0*/  @P2 LDC R237, c[0x0][0x40c] ;  /* 0x00010300ffed2b82 */ /* 0x000ee20000000800 */
[----:B------:R-:W-:Y:S01]  /*5be0*/  @P2 PRMT R144, R144, 0x5410, R153 ;  /* 0x0000541090902816 */ /* 0x000fe20000000099 */
[----:B------:R-:W-:Y:S01]  /*5bf0*/  FADD.FTZ R153, R173, -R82 ;  /* 0x80000052ad997221 */ /* 0x000fe20000010000 */
[----:B------:R-:W-:-:S02]  /*5c00*/  FSEL R81, R81, RZ, P3 ;  /* 0x000000ff51517208 */ /* 0x000fc40001800000 */
[----:B------:R-:W-:Y:S01]  /*5c10*/  FSEL R154, R83, RZ, P3 ;  /* 0x000000ff539a7208 */ /* 0x000fe20001800000 */
[----:B------:R-:W-:Y:S02]  /*5c20*/  FMUL.FTZ R82, R188, R153 ;  /* 0x00000099bc527220 */ /* 0x000fe40000410000 */
[-C--:B--2---:R-:W-:Y:S01]  /*5c30*/  @P2 FMUL.FTZ R152, R152, R81.reuse ;  /* 0x0000005198982220 */ /* 0x084fe20000410000 */
[----:B------:R-:W-:Y:S01]  /*5c40*/  F2FP.BF16.F32.PACK_AB R81, R154, R81 ;  /* 0x000000519a51723e */ /* 0x000fe200000010ff */
[----:B0-----:R-:W-:Y:S01]  /*5c50*/  @P2 FMUL.FTZ R83, R155, R154 ;  /* 0x0000009a9b532220 */ /* 0x001fe20000410000 */
[----:B------:R-:W-:Y:S01]  /*5c60*/  FFMA.FTZ R154, R178, R156, R189 ;  /* 0x0000009cb29a7223 */ /* 0x000fe200000100bd */
[----:B------:R-:W-:Y:S02]  /*5c70*/  FSEL R82, R82, RZ, P3 ;  /* 0x000000ff52527208 */ /* 0x000fe40001800000 */
[----:B------:R-:W-:Y:S01]  /*5c80*/  @P2 F2FP.BF16.F32.PACK_AB R152, RZ, R152 ;  /* 0x00000098ff98223e */ /* 0x000fe200000010ff */
[----:B------:R-:W-:Y:S01]  /*5c90*/  FADD.FTZ R155, R223, -R154 ;  /* 0x8000009adf9b7221 */ /* 0x000fe20000010000 */
[----:B------:R-:W-:-:S02]  /*5ca0*/  @P2 F2FP.BF16.F32.PACK_AB R83, RZ, R83 ;  /* 0x00000053ff53223e */ /* 0x000fc400000010ff */
[----:B------:R-:W-:Y:S01]  /*5cb0*/  @P2 PRMT R145, R152, 0x7610, R145 ;  /* 0x0000761098912816 */ /* 0x000fe20000000091 */
[----:B------:R-:W-:-:S03]  /*5cc0*/  FMUL.FTZ R153, R188, R155 ;  /* 0x0000009bbc997220 */ /* 0x000fc60000410000 */
[----:B------:R-:W-:Y:S01]  /*5cd0*/  @P2 PRMT R145, R145, 0x5410, R83 ;  /* 0x0000541091912816 */ /* 0x000fe20000000053 */
[----:B------:R-:W-:Y:S01]  /*5ce0*/  FFMA.FTZ R83, R184, R156, R189 ;  /* 0x0000009cb8537223 */ /* 0x000fe200000100bd */
[----:B------:R-:W-:Y:S01]  /*5cf0*/  FSEL R155, R153, RZ, P3 ;  /* 0x000000ff999b7208 */ /* 0x000fe20001800000 */
[-C--:B---3--:R-:W-:Y:S02]  /*5d00*/  @P2 FMUL.FTZ R153, R237, R82.reuse ;  /* 0x00000052ed992220 */ /* 0x088fe40000410000 */
[----:B------:R-:W-:Y:S01]  /*5d10*/  FADD.FTZ R237, R172, -R83 ;  /* 0x80000053aced7221 */ /* 0x000fe20000010000 */
[----:B------:R-:W-:Y:S01]  /*5d20*/  F2FP.BF16.F32.PACK_AB R82, R155, R82 ;  /* 0x000000529b52723e */ /* 0x000fe200000010ff */
[----:B-1----:R-:W-:Y:S01]  /*5d30*/  @P2 FMUL.FTZ R154, R158, R155 ;  /* 0x0000009b9e9a2220 */ /* 0x002fe20000410000 */
[----:B------:R-:W-:Y:S01]  /*5d40*/  FFMA.FTZ R155, R169, R156, R189 ;  /* 0x0000009ca99b7223 */ /* 0x000fe200000100bd */
[----:B------:R-:W0:Y:S01]  /*5d50*/  @P2 LDC R158, c[0x0][0x40c] ;  /* 0x00010300ff9e2b82 */ /* 0x000e220000000800 */
[----:B------:R-:W-:-:S02]  /*5d60*/  @P2 F2FP.BF16.F32.PACK_AB R153, RZ, R153 ;  /* 0x00000099ff99223e */ /* 0x000fc400000010ff */
[----:B------:R-:W-:Y:S01]  /*5d70*/  FADD.FTZ R155, R216, -R155 ;  /* 0x8000009bd89b7221 */ /* 0x000fe20000010000 */
[----:B------:R-:W-:Y:S02]  /*5d80*/  @P2 F2FP.BF16.F32.PACK_AB R154, RZ, R154 ;  /* 0x0000009aff9a223e */ /* 0x000fe400000010ff */
[----:B------:R-:W-:Y:S01]  /*5d90*/  @P2 PRMT R146, R153, 0x7610, R146 ;  /* 0x0000761099922816 */ /* 0x000fe20000000092 */
[----:B------:R-:W-:-:S03]  /*5da0*/  FMUL.FTZ R152, R188, R155 ;  /* 0x0000009bbc987220 */ /* 0x000fc60000410000 */
[----:B------:R-:W-:Y:S02]  /*5db0*/  @P2 PRMT R146, R146, 0x5410, R154 ;  /* 0x0000541092922816 */ /* 0x000fe4000000009a */
[----:B------:R-:W-:Y:S01]  /*5dc0*/  FSEL R155, R152, RZ, P3 ;  /* 0x000000ff989b7208 */ /* 0x000fe20001800000 */
[----:B------:R-:W-:-:S05]  /*5dd0*/  FMUL.FTZ R152, R188, R237 ;  /* 0x000000edbc987220 */ /* 0x000fca0000410000 */
[----:B------:R-:W-:Y:S01]  /*5de0*/  FSEL R152, R152, RZ, P3 ;  /* 0x000000ff98987208 */ /* 0x000fe20001800000 */
        /* <DEDUP_REMOVED lines=9> */
.L_x_173:
        /* <DEDUP_REMOVED lines=9> */
.L_x_174:
        /* <DEDUP_REMOVED lines=9> */
.L_x_175:
        /* <DEDUP_REMOVED lines=9> */
.L_x_176:
        /* <DEDUP_REMOVED lines=9> */
.L_x_177:
        /* <DEDUP_REMOVED lines=9> */
.L_x_178:
        /* <DEDUP_REMOVED lines=9> */
.L_x_179:
        /* <DEDUP_REMOVED lines=9> */
.L_x_180:
        /* <DEDUP_REMOVED lines=9> */
.L_x_172:
        /* <DEDUP_REMOVED lines=15> */
[----:B------:R-:W-:Y:S01]  /*63f0*/  PRMT R80, R109, 0x7632, R80 ;  /* 0x000076326d507816 */ /* 0x000fe20000000050 */
        /* <DEDUP_REMOVED lines=14> */
[----:B------:R-:W-:Y:S01]  /*64e0*/  SHF.L.U32 R81, R109, 0x10, RZ ;  /* 0x000000106d517819 */ /* 0x000fe200000006ff */
[----:B------:R-:W2:Y:S01]  /*64f0*/  @P2 LDC R154, c[0x0][0x40c] ;  /* 0x00010300ff9a2b82 */ /* 0x000ea20000000800 */
[----:B------:R-:W-:Y:S01]  /*6500*/  @P3 FADD.FTZ R152, R177, -R152 ;  /* 0x80000098b1983221 */ /* 0x000fe20000010000 */
[C---:B------:R-:W-:Y:S01]  /*6510*/  @P3 FFMA.FTZ R80, R188.reuse, R83, R80 ;  /* 0x00000053bc503223 */ /* 0x040fe20000010050 */
[----:B------:R-:W-:Y:S01]  /*6520*/  @P3 FFMA.FTZ R251, R188, R153, R251 ;  /* 0x00000099bcfb3223 */ /* 0x000fe200000100fb */
[----:B------:R-:W-:Y:S01]  /*6530*/  PRMT R83, R108, 0x7632, R83 ;  /* 0x000076326c537816 */ /* 0x000fe20000000053 */
[----:B------:R-:W-:Y:S01]  /*6540*/  @P3 FFMA.FTZ R81, R188, R152, R81 ;  /* 0x00000098bc513223 */ /* 0x000fe20000010051 */
[-CC-:B------:R-:W-:Y:S01]  /*6550*/  @P3 FFMA.FTZ R153, R245, R156.reuse, R189.reuse ;  /* 0x0000009cf5993223 */ /* 0x180fe200000100bd */
[----:B------:R-:W-:Y:S01]  /*6560*/  @P3 FFMA.FTZ R152, R186, R156, R189 ;  /* 0x0000009cba983223 */ /* 0x000fe200000100bd */
[----:B------:R-:W3:Y:S01]  /*6570*/  @P2 LDC R244, c[0x0][0x40c] ;  /* 0x00010300fff42b82 */ /* 0x000ee20000000800 */
[----:B------:R-:W-:Y:S01]  /*6580*/  SHF.L.U32 R155, R111, 0x10, RZ ;  /* 0x000000106f9b7819 */ /* 0x000fe200000006ff */
[----:B------:R-:W-:Y:S01]  /*6590*/  @P3 FADD.FTZ R153, R222, -R153 ;  /* 0x80000099de993221 */ /* 0x000fe20000010000 */
[----:B------:R-:W-:Y:S01]  /*65a0*/  SHF.L.U32 R83, R83, 0x10, RZ ;  /* 0x0000001053537819 */ /* 0x000fe200000006ff */
[----:B------:R-:W-:Y:S01]  /*65b0*/  @P3 FADD.FTZ R152, R181, -R152 ;  /* 0x80000098b5983221 */ /* 0x000fe20000010000 */
[----:B0-----:R-:W-:Y:S01]  /*65c0*/  @P2 FMUL.FTZ R242, R251, R242 ;  /* 0x000000f2fbf22220 */ /* 0x001fe20000410000 */
[C---:B------:R-:W-:Y:S01]  /*65d0*/  @P3 FFMA.FTZ R155, R188.reuse, R153, R155 ;  /* 0x00000099bc9b3223 */ /* 0x040fe2000001009b */
[----:B------:R-:W-:Y:S01]  /*65e0*/  PRMT R153, R111, 0x7632, R153 ;  /* 0x000076326f997816 */ /* 0x000fe20000000099 */
[----:B------:R-:W0:Y:S01]  /*65f0*/  @P2 LDC R237, c[0x0][0x40c] ;  /* 0x00010300ffed2b82 */ /* 0x000e220000000800 */
[----:B------:R-:W-:Y:S01]  /*6600*/  @P3 FFMA.FTZ R83, R188, R152, R83 ;  /* 0x00000098bc533223 */ /* 0x000fe20000010053 */
[----:B------:R-:W-:Y:S01]  /*6610*/  @P3 FFMA.FTZ R152, R194, R156, R189 ;  /* 0x0000009cc2983223 */ /* 0x000fe200000100bd */
[----:B------:R-:W-:-:S02]  /*6620*/  SHF.L.U32 R153, R153, 0x10, RZ ;  /* 0x0000001099997819 */ /* 0x000fc400000006ff */
[----:B------:R-:W-:Y:S01]  /*6630*/  @P2 F2FP.BF16.F32.PACK_AB R242, RZ, R242 ;  /* 0x000000f2fff2223e */ /* 0x000fe200000010ff */
[----:B------:R-:W-:Y:S02]  /*6640*/  @P3 FADD.FTZ R152, R182, -R152 ;  /* 0x80000098b6983221 */ /* 0x000fe40000010000 */
[----:B------:R-:W4:Y:S01]  /*6650*/  @P2 LDC R240, c[0x0][0x40c] ;  /* 0x00010300fff02b82 */ /* 0x000f220000000800 */
[----:B--2---:R-:W-:Y:S01]  /*6660*/  @P2 FMUL.FTZ R154, R82, R154 ;  /* 0x0000009a529a2220 */ /* 0x004fe20000410000 */
[----:B------:R-:W-:Y:S01]  /*6670*/  @P3 FFMA.FTZ R153, R188, R152, R153 ;  /* 0x00000098bc993223 */ /* 0x000fe20000010099 */
[----:B-1----:R-:W-:Y:S01]  /*6680*/  @P2 FMUL.FTZ R152, R81, R158 ;  /* 0x0000009e51982220 */ /* 0x002fe20000410000 */
[----:B------:R-:W-:Y:S02]  /*6690*/  @P2 PRMT R144, R242, 0x7610, R144 ;  /* 0x00007610f2902816 */ /* 0x000fe40000000090 */
[----:B------:R-:W-:Y:S02]  /*66a0*/  F2FP.BF16.F32.PACK_AB R81, R80, R81 ;  /* 0x000000515051723e */ /* 0x000fe400000010ff */
[----:B------:R-:W1:Y:S01]  /*66b0*/  @P2 LDC R236, c[0x0][0x40c] ;  /* 0x00010300ffec2b82 */ /* 0x000e620000000800 */
[----:B---3--:R-:W-:Y:S01]  /*66c0*/  @P2 FMUL.FTZ R244, R238, R244 ;  /* 0x000000f4eef42220 */ /* 0x008fe20000410000 */
[----:B------:R-:W-:-:S02]  /*66d0*/  @P2 F2FP.BF16.F32.PACK_AB R152, RZ, R152 ;  /* 0x00000098ff98223e */ /* 0x000fc400000010ff */
[----:B------:R-:W-:Y:S02]  /*66e0*/  F2FP.BF16.F32.PACK_AB R82, R238, R82 ;  /* 0x00000052ee52723e */ /* 0x000fe400000010ff */
[----:B------:R-:W-:Y:S01]  /*66f0*/  @P2 PRMT R145, R152, 0x7610, R145 ;  /* 0x0000761098912816 */ /* 0x000fe20000000091 */
[----:B0-----:R-:W-:Y:S01]  /*6700*/  @P2 FMUL.FTZ R158, R80, R237 ;  /* 0x000000ed509e2220 */ /* 0x001fe20000410000 */
[----:B------:R-:W-:Y:S02]  /*6710*/  @P2 F2FP.BF16.F32.PACK_AB R237, RZ, R154 ;  /* 0x0000009affed223e */ /* 0x000fe400000010ff */
[----:B------:R-:W-:Y:S02]  /*6720*/  @P2 F2FP.BF16.F32.PACK_AB R154, RZ, R244 ;  /* 0x000000f4ff9a223e */ /* 0x000fe400000010ff */
[----:B------:R-:W-:Y:S02]  /*6730*/  @P2 F2FP.BF16.F32.PACK_AB R158, RZ, R158 ;  /* 0x0000009eff9e223e */ /* 0x000fe400000010ff */
[----:B------:R-:W-:Y:S01]  /*6740*/  @P2 PRMT R146, R237, 0x7610, R146 ;  /* 0x00007610ed922816 */ /* 0x000fe20000000092 */
[C---:B----4-:R-:W-:Y:S01]  /*6750*/  @P2 FMUL.FTZ R240, R83.reuse, R240 ;  /* 0x000000f053f02220 */ /* 0x050fe20000410000 */
[----:B------:R-:W-:-:S02]  /*6760*/  F2FP.BF16.F32.PACK_AB R80, R83, R251 ;  /* 0x000000fb5350723e */ /* 0x000fc400000010ff */
[----:B------:R-:W-:Y:S02]  /*6770*/  @P2 PRMT R146, R146, 0x5410, R154 ;  /* 0x0000541092922816 */ /* 0x000fe4000000009a */
[----:B------:R-:W-:Y:S02]  /*6780*/  @P2 F2FP.BF16.F32.PACK_AB R240, RZ, R240 ;  /* 0x000000f0fff0223e */ /* 0x000fe400000010ff */
[----:B------:R-:W-:Y:S01]  /*6790*/  @P2 PRMT R145, R145, 0x5410, R158 ;  /* 0x0000541091912816 */ /* 0x000fe2000000009e */
[----:B-1----:R-:W-:Y:S01]  /*67a0*/  @P2 FMUL.FTZ R236, R155, R236 ;  /* 0x000000ec9bec2220 */ /* 0x002fe20000410000 */
[----:B------:R-:W-:Y:S02]  /*67b0*/  @P2 PRMT R144, R144, 0x5410, R240 ;  /* 0x0000541090902816 */ /* 0x000fe400000000f0 */
[----:B------:R-:W-:Y:S02]  /*67c0*/  F2FP.BF16.F32.PACK_AB R83, R153, R155 ;  /* 0x0000009b9953723e */ /* 0x000fe400000010ff */
[----:B------:R-:W-:-:S04]  /*67d0*/  @P2 F2FP.BF16.F32.PACK_AB R236, RZ, R236 ;  /* 0x000000ecffec223e */ /* 0x000fc800000010ff */
[----:B------:R-:W-:Y:S01]  /*67e0*/  @P2 PRMT R147, R236, 0x7610, R147 ;  /* 0x00007610ec932816 */ /* 0x000fe20000000093 */
[----:B------:R-:W-:Y:S06]  /*67f0*/  @!P2 BRA `(.L_x_183) ;  /* 0x0000000c0064a947 */ /* 0x000fec0003800000 */
[----:B------:R-:W-:-:S05]  /*6800*/  FMUL.FTZ R153, R153, UR16 ;  /* 0x0000001099997c20 */ /* 0x000fca0008410000 */
[----:B------:R-:W-:-:S04]  /*6810*/  F2FP.BF16.F32.PACK_AB R153, RZ, R153 ;  /* 0x00000099ff99723e */ /* 0x000fc800000010ff */
[----:B------:R-:W-:Y:S01]  /*6820*/  PRMT R147, R147, 0x5410, R153 ;  /* 0x0000541093937816 */ /* 0x000fe20000000099 */
[----:B------:R-:W-:Y:S06]  /*6830*/  BRA `(.L_x_183) ;  /* 0x0000000c00547947 */ /* 0x000fec0003800000 */
.L_x_182:
[----:B------:R-:W-:Y:S01]  /*6840*/  ISETP.GT.AND P3, PT, R23, RZ, PT ;  /* 0x000000ff1700720c */ /* 0x000fe20003f64270 */
[----:B------:R-:W1:Y:S01]  /*6850*/  @P2 LDC R238, c[0x0][0x40c] ;  /* 0x00010300ffee2b82 */ /* 0x000e620000000800 */
[C---:B0-----:R-:W-:Y:S02]  /*6860*/  SHF.L.U32 R154, R108.reuse, 0x10, RZ ;  /* 0x000000106c9a7819 */ /* 0x041fe400000006ff */
[----:B------:R-:W-:Y:S02]  /*6870*/  PRMT R152, R108, 0x7632, R152 ;  /* 0x000076326c987816 */ /* 0x000fe40000000098 */
[----:B------:R-:W-:Y:S02]  /*6880*/  PRMT R237, R109, 0x7632, R237 ;  /* 0x000076326ded7816 */ /* 0x000fe400000000ed */
        /* <DEDUP_REMOVED lines=10> */
[-CC-:B------:R-:W-:Y:S01]  /*6930*/  @P3 FFMA.FTZ R158, R225, R156.reuse, R189.reuse ;  /* 0x0000009ce19e3223 */ /* 0x180fe200000100bd */
[----:B------:R-:W-:Y:S01]  /*6940*/  @P3 FADD.FTZ R236, R179, -R236 ;  /* 0x800000ecb3ec3221 */ /* 0x000fe20000010000 */
[C---:B------:R-:W-:Y:S01]  /*6950*/  @P3 FFMA.FTZ R152, R188.reuse, R155, R152 ;  /* 0x0000009bbc983223 */ /* 0x040fe20000010098 */
[C---:B------:R-:W-:Y:S01]  /*6960*/  @P3 FFMA.FTZ R154, R188.reuse, R153, R154 ;  /* 0x00000099bc9a3223 */ /* 0x040fe2000001009a */
[----:B------:R-:W-:Y:S01]  /*6970*/  @P3 FADD.FTZ R153, R177, -R158 ;  /* 0x8000009eb1993221 */ /* 0x000fe20000010000 */
[----:B------:R-:W-:Y:S01]  /*6980*/  @P3 FFMA.FTZ R155, R221, R156, R189 ;  /* 0x0000009cdd9b3223 */ /* 0x000fe200000100bd */
[----:B------:R-:W2:Y:S01]  /*6990*/  @P2 LDC R158, c[0x0][0x40c] ;  /* 0x00010300ff9e2b82 */ /* 0x000ea20000000800 */
[C---:B------:R-:W-:Y:S01]  /*69a0*/  @P3 FFMA.FTZ R237, R188.reuse, R236, R237 ;  /* 0x000000ecbced3223 */ /* 0x040fe200000100ed */
[----:B------:R-:W-:Y:S01]  /*69b0*/  @P3 FFMA.FTZ R251, R188, R153, R251 ;  /* 0x00000099bcfb3223 */ /* 0x000fe200000100fb */
[----:B------:R-:W-:Y:S01]  /*69c0*/  @P3 FADD.FTZ R236, R220, -R155 ;  /* 0x8000009bdcec3221 */ /* 0x000fe20000010000 */
[----:B------:R-:W-:Y:S01]  /*69d0*/  SHF.L.U32 R155, R110, 0x10, RZ ;  /* 0x000000106e9b7819 */ /* 0x000fe200000006ff */
[----:B-1----:R-:W-:Y:S01]  /*69e0*/  @P2 FMUL.FTZ R238, R154, R238 ;  /* 0x000000ee9aee2220 */ /* 0x002fe20000410000 */
[----:B------:R-:W-:Y:S01]  /*69f0*/  PRMT R153, R110, 0x7632, R153 ;  /* 0x000076326e997816 */ /* 0x000fe20000000099 */
[----:B------:R-:W-:Y:S01]  /*6a00*/  @P3 FADD.FTZ R240, R180, -R240 ;  /* 0x800000f0b4f03221 */ /* 0x000fe20000010000 */
[----:B------:R-:W1:Y:S01]  /*6a10*/  @P2 LDC R154, c[0x0][0x40c] ;  /* 0x00010300ff9a2b82 */ /* 0x000e620000000800 */
[----:B------:R-:W-:Y:S01]  /*6a20*/  @P3 FFMA.FTZ R155, R188, R236, R155 ;  /* 0x000000ecbc9b3223 */ /* 0x000fe2000001009b */
[----:B------:R-:W-:Y:S01]  /*6a30*/  SHF.L.U32 R153, R153, 0x10, RZ ;  /* 0x0000001099997819 */ /* 0x000fe200000006ff */
[----:B0-----:R-:W-:-:S04]  /*6a40*/  @P2 FMUL.FTZ R251, R251, R244 ;  /* 0x000000f4fbfb2220 */ /* 0x001fc80000410000 */
[----:B------:R-:W-:Y:S01]  /*6a50*/  @P3 FFMA.FTZ R153, R188, R240, R153 ;  /* 0x000000f0bc993223 */ /* 0x000fe20000010099 */
[----:B------:R-:W0:Y:S01]  /*6a60*/  @P2 LDC R236, c[0x0][0x40c] ;  /* 0x00010300ffec2b82 */ /* 0x000e220000000800 */
        /* <DEDUP_REMOVED lines=11> */
[----:B-1----:R-:W-:-:S03]  /*6b20*/  @P2 FMUL.FTZ R154, R153, R154 ;  /* 0x0000009a999a2220 */ /* 0x002fc60000410000 */
[----:B------:R-:W-:Y:S01]  /*6b30*/  @P2 PRMT R144, R144, 0x5410, R242 ;  /* 0x0000541090902816 */ /* 0x000fe200000000f2 */
[----:B------:R-:W1:Y:S01]  /*6b40*/  @P2 LDC R152, c[0x0][0x40c] ;  /* 0x00010300ff982b82 */ /* 0x000e620000000800 */
[----:B------:R-:W-:Y:S01]  /*6b50*/  @P2 F2FP.BF16.F32.PACK_AB R154, RZ, R154 ;  /* 0x0000009aff9a223e */ /* 0x000fe200000010ff */
[----:B0-----:R-:W-:-:S05]  /*6b60*/  @P2 FMUL.FTZ R236, R237, R236 ;  /* 0x000000ecedec2220 */ /* 0x001fca0000410000 */
[----:B------:R-:W-:-:S04]  /*6b70*/  @P2 F2FP.BF16.F32.PACK_AB R236, RZ, R236 ;  /* 0x000000ecffec223e */ /* 0x000fc800000010ff */
[----:B------:R-:W-:Y:S01]  /*6b80*/  @P2 PRMT R145, R145, 0x5410, R236 ;  /* 0x0000541091912816 */ /* 0x000fe200000000ec */
[----:B--2---:R-:W-:-:S05]  /*6b90*/  @P2 FMUL.FTZ R158, R155, R158 ;  /* 0x0000009e9b9e2220 */ /* 0x004fca0000410000 */
[----:B------:R-:W-:Y:S01]  /*6ba0*/  @P2 F2FP.BF16.F32.PACK_AB R158, RZ, R158 ;  /* 0x0000009eff9e223e */ /* 0x000fe200000010ff */
[----:B-1----:R-:W-:-:S03]  /*6bb0*/  @P2 FMUL.FTZ R152, R238, R152 ;  /* 0x00000098ee982220 */ /* 0x002fc60000410000 */
        /* <DEDUP_REMOVED lines=14> */
.L_x_181:
[----:B------:R-:W-:Y:S05]  /*6ca0*/  @!P1 BRA `(.L_x_184) ;  /* 0x0000000400189947 */ /* 0x000fea0003800000 */
[----:B0-----:R-:W0:Y:S01]  /*6cb0*/  @P2 LDC R83, c[0x0][0x40c] ;  /* 0x00010300ff532b82 */ /* 0x001e220000000800 */
        /* <DEDUP_REMOVED lines=23> */
[----:B------:R-:W-:Y:S02]  /*6e30*/  @P2 PRMT R144, R82, 0x7610, R144 ;  /* 0x0000761052902816 */ /* 0x000fe40000000090 */
[----:B------:R-:W-:Y:S02]  /*6e40*/  FMUL.FTZ R83, R188, R83 ;  /* 0x00000053bc537220 */ /* 0x000fe40000410000 */
[----:B------:R-:W-:Y:S02]  /*6e50*/  FSEL R81, R81, RZ, P3 ;  /* 0x000000ff51517208 */ /* 0x000fe40001800000 */
[----:B------:R-:W-:Y:S01]  /*6e60*/  @P2 PRMT R144, R144, 0x5410, R153 ;  /* 0x0000541090902816 */ /* 0x000fe20000000099 */
[----:B------:R-:W-:Y:S01]  /*6e70*/  FFMA.FTZ R153, R221, R156, R189 ;  /* 0x0000009cdd997223 */ /* 0x000fe200000100bd */
[----:B------:R-:W-:Y:S01]  /*6e80*/  FSEL R154, R83, RZ, P3 ;  /* 0x000000ff539a7208 */ /* 0x000fe20001800000 */
[----:B--2---:R-:W-:-:S02]  /*6e90*/  @P2 FMUL.FTZ R152, R158, R81 ;  /* 0x000000519e982220 */ /* 0x004fc40000410000 */
[----:B------:R-:W-:Y:S01]  /*6ea0*/  FADD.FTZ R153, R220, -R153 ;  /* 0x80000099dc997221 */ /* 0x000fe20000010000 */
[----:B------:R-:W-:Y:S01]  /*6eb0*/  F2FP.BF16.F32.PACK_AB R81, R154, R81 ;  /* 0x000000519a51723e */ /* 0x000fe200000010ff */
[----:B0-----:R-:W-:Y:S01]  /*6ec0*/  @P2 FMUL.FTZ R83, R155, R154 ;  /* 0x0000009a9b532220 */ /* 0x001fe20000410000 */
[----:B------:R-:W-:Y:S01]  /*6ed0*/  FFMA.FTZ R155, R192, R156, R189 ;  /* 0x0000009cc09b7223 */ /* 0x000fe200000100bd */
[----:B------:R-:W0:Y:S01]  /*6ee0*/  @P2 LDC R154, c[0x0][0x40c] ;  /* 0x00010300ff9a2b82 */ /* 0x000e220000000800 */
[----:B------:R-:W-:Y:S01]  /*6ef0*/  FMUL.FTZ R82, R188, R153 ;  /* 0x00000099bc527220 */ /* 0x000fe20000410000 */
[----:B------:R-:W-:Y:S01]  /*6f00*/  @P2 F2FP.BF16.F32.PACK_AB R152, RZ, R152 ;  /* 0x00000098ff98223e */ /* 0x000fe200000010ff */
[----:B------:R-:W-:Y:S01]  /*6f10*/  FADD.FTZ R155, R180, -R155 ;  /* 0x8000009bb49b7221 */ /* 0x000fe20000010000 */
[----:B------:R-:W-:Y:S02]  /*6f20*/  @P2 F2FP.BF16.F32.PACK_AB R83, RZ, R83 ;  /* 0x00000053ff53223e */ /* 0x000fe400000010ff */
[----:B------:R-:W-:Y:S01]  /*6f30*/  FSEL R82, R82, RZ, P3 ;  /* 0x000000ff52527208 */ /* 0x000fe20001800000 */
[----:B------:R-:W-:Y:S01]  /*6f40*/  FMUL.FTZ R153, R188, R155 ;  /* 0x0000009bbc997220 */ /* 0x000fe20000410000 */
[----:B------:R-:W2:Y:S01]  /*6f50*/  @P2 LDC R158, c[0x0][0x40c] ;  /* 0x00010300ff9e2b82 */ /* 0x000ea20000000800 */
[----:B------:R-:W-:-:S03]  /*6f60*/  @P2 PRMT R145, R152, 0x7610, R145 ;  /* 0x0000761098912816 */ /* 0x000fc60000000091 */
[----:B------:R-:W-:Y:S01]  /*6f70*/  FSEL R155, R153, RZ, P3 ;  /* 0x000000ff999b7208 */ /* 0x000fe20001800000 */
[----:B-1----:R-:W-:Y:S01]  /*6f80*/  @P2 FMUL.FTZ R153, R237, R82 ;  /* 0x00000052ed992220 */ /* 0x002fe20000410000 */
[----:B------:R-:W-:Y:S01]  /*6f90*/  @P2 PRMT R145, R145, 0x5410, R83 ;  /* 0x0000541091912816 */ /* 0x000fe20000000053 */
[----:B------:R-:W-:Y:S01]  /*6fa0*/  FFMA.FTZ R83, R194, R156, R189 ;  /* 0x0000009cc2537223 */ /* 0x000fe200000100bd */
[----:B------:R-:W-:Y:S02]  /*6fb0*/  F2FP.BF16.F32.PACK_AB R82, R155, R82 ;  /* 0x000000529b52723e */ /* 0x000fe400000010ff */
[----:B------:R-:W-:Y:S01]  /*6fc0*/  @P2 F2FP.BF16.F32.PACK_AB R153, RZ, R153 ;  /* 0x00000099ff99223e */ /* 0x000fe200000010ff */
[----:B------:R-:W-:-:S03]  /*6fd0*/  FADD.FTZ R237, R182, -R83 ;  /* 0x80000053b6ed7221 */ /* 0x000fc60000010000 */
[----:B------:R-:W-:Y:S01]  /*6fe0*/  @P2 PRMT R146, R153, 0x7610, R146 ;  /* 0x0000761099922816 */ /* 0x000fe20000000092 */
[----:B0-----:R-:W-:Y:S01]  /*6ff0*/  @P2 FMUL.FTZ R154, R154, R155 ;  /* 0x0000009b9a9a2220 */ /* 0x001fe20000410000 */
[----:B------:R-:W-:-:S04]  /*7000*/  FFMA.FTZ R155, R245, R156, R189 ;  /* 0x0000009cf59b7223 */ /* 0x000fc800000100bd */
[----:B------:R-:W-:Y:S01]  /*7010*/  FADD.FTZ R155, R222, -R155 ;  /* 0x8000009bde9b7221 */ /* 0x000fe20000010000 */
[----:B------:R-:W-:-:S03]  /*7020*/  @P2 F2FP.BF16.F32.PACK_AB R154, RZ, R154 ;  /* 0x0000009aff9a223e */ /* 0x000fc600000010ff */
[----:B------:R-:W-:Y:S01]  /*7030*/  FMUL.FTZ R152, R188, R155 ;  /* 0x0000009bbc987220 */ /* 0x000fe20000410000 */
[----:B------:R-:W-:-:S04]  /*7040*/  @P2 PRMT R146, R146, 0x5410, R154 ;  /* 0x0000541092922816 */ /* 0x000fc8000000009a */
[----:B------:R-:W-:Y:S01]  /*7050*/  FSEL R155, R152, RZ, P3 ;  /* 0x000000ff989b7208 */ /* 0x000fe20001800000 */
[----:B------:R-:W-:-:S04]  /*7060*/  FMUL.FTZ R152, R188, R237 ;  /* 0x000000edbc987220 */ /* 0x000fc80000410000 */
[----:B--2---:R-:W-:Y:S01]  /*7070*/  @P2 FMUL.FTZ R83, R158, R155 ;  /* 0x0000009b9e532220 */ /* 0x004fe20000410000 */
[----:B------:R-:W-:-:S04]  /*7080*/  FSEL R152, R152, RZ, P3 ;  /* 0x000000ff98987208 */ /* 0x000fc80001800000 */
        /* <DEDUP_REMOVED lines=8> */
.L_x_184:
        /* <DEDUP_REMOVED lines=9> */
.L_x_185:
        /* <DEDUP_REMOVED lines=9> */
.L_x_186:
        /* <DEDUP_REMOVED lines=9> */
.L_x_187:
        /* <DEDUP_REMOVED lines=9> */
.L_x_188:
        /* <DEDUP_REMOVED lines=9> */
.L_x_189:
        /* <DEDUP_REMOVED lines=9> */
.L_x_190:
        /* <DEDUP_REMOVED lines=9> */
.L_x_191:
        /* <DEDUP_REMOVED lines=9> */
.L_x_183:
        /* <DEDUP_REMOVED lines=16> */
[----:B------:R-:W0:Y:S03]  /*7690*/  @P2 LDC R238, c[0x0][0x40c] ;  /* 0x00010300ffee2b82 */ /* 0x000e260000000800 */
        /* <DEDUP_REMOVED lines=8> */
[----:B------:R-:W-:Y:S01]  /*7720*/  @P0 FFMA.FTZ R154, R200, R156, R189 ;  /* 0x0000009cc89a0223 */ /* 0x000fe200000100bd */
[----:B------:R-:W-:Y:S01]  /*7730*/  @P0 FFMA.FTZ R23, R188, R152, R23 ;  /* 0x00000098bc170223 */ /* 0x000fe20000010017 */
[----:B------:R-:W-:Y:S01]  /*7740*/  @P0 FADD.FTZ R152, R202, -R153 ;  /* 0x80000099ca980221 */ /* 0x000fe20000010000 */
[----:B------:R-:W-:Y:S01]  /*7750*/  @P0 FFMA.FTZ R83, R188, R82, R83 ;  /* 0x00000052bc530223 */ /* 0x000fe20000010053 */
[----:B------:R-:W-:Y:S01]  /*7760*/  PRMT R153, R115, 0x7632, R153 ;  /* 0x0000763273997816 */ /* 0x000fe20000000099 */
[----:B------:R-:W-:Y:S01]  /*7770*/  @P0 FADD.FTZ R82, R226, -R251 ;  /* 0x800000fbe2520221 */ /* 0x000fe20000010000 */
[----:B------:R-:W-:Y:S01]  /*7780*/  SHF.L.U32 R251, R114, 0x10, RZ ;  /* 0x0000001072fb7819 */ /* 0x000fe200000006ff */
[----:B------:R-:W-:Y:S01]  /*7790*/  @P0 FADD.FTZ R80, R235, -R80 ;  /* 0x80000050eb500221 */ /* 0x000fe20000010000 */
[----:B------:R-:W-:Y:S01]  /*77a0*/  PRMT R81, R113, 0x7632, R81 ;  /* 0x0000763271517816 */ /* 0x000fe20000000051 */
[----:B------:R-:W-:Y:S01]  /*77b0*/  @P0 FADD.FTZ R154, R233, -R154 ;  /* 0x8000009ae99a0221 */ /* 0x000fe20000010000 */
[----:B------:R-:W-:Y:S01]  /*77c0*/  SHF.L.U32 R153, R153, 0x10, RZ ;  /* 0x0000001099997819 */ /* 0x000fe200000006ff */
[C---:B------:R-:W-:Y:S01]  /*77d0*/  @P0 FFMA.FTZ R251, R188.reuse, R82, R251 ;  /* 0x00000052bcfb0223 */ /* 0x040fe200000100fb */
[----:B------:R-:W-:Y:S01]  /*77e0*/  SHF.L.U32 R81, R81, 0x10, RZ ;  /* 0x0000001051517819 */ /* 0x000fe200000006ff */
[----:B------:R-:W2:Y:S01]  /*77f0*/  @P2 LDC R82, c[0x0][0x40c] ;  /* 0x00010300ff522b82 */ /* 0x000ea20000000800 */
[C---:B------:R-:W-:Y:S01]  /*7800*/  @P0 FFMA.FTZ R237, R188.reuse, R152, R237 ;  /* 0x00000098bced0223 */ /* 0x040fe200000100ed */
[C---:B------:R-:W-:Y:S01]  /*7810*/  @P0 FFMA.FTZ R153, R188.reuse, R80, R153 ;  /* 0x00000050bc990223 */ /* 0x040fe20000010099 */
[----:B------:R-:W-:Y:S01]  /*7820*/  @P0 FFMA.FTZ R155, R247, R156, R189 ;  /* 0x0000009cf79b0223 */ /* 0x000fe200000100bd */
[----:B------:R-:W-:Y:S01]  /*7830*/  @P0 FFMA.FTZ R81, R188, R154, R81 ;  /* 0x0000009abc510223 */ /* 0x000fe20000010051 */
[----:B------:R-:W-:Y:S01]  /*7840*/  @P0 FFMA.FTZ R156, R231, R156, R189 ;  /* 0x0000009ce79c0223 */ /* 0x000fe200000100bd */
[----:B------:R-:W-:Y:S01]  /*7850*/  SHF.L.U32 R189, R113, 0x10, RZ ;  /* 0x0000001071bd7819 */ /* 0x000fe200000006ff */
[----:B------:R-:W-:Y:S01]  /*7860*/  @P0 FADD.FTZ R155, R224, -R155 ;  /* 0x8000009be09b0221 */ /* 0x000fe20000010000 */
[----:B------:R-:W3:Y:S01]  /*7870*/  @P2 LDC R152, c[0x0][0x40c] ;  /* 0x00010300ff982b82 */ /* 0x000ee20000000800 */
[----:B------:R-:W-:-:S02]  /*7880*/  @P0 FADD.FTZ R156, R185, -R156 ;  /* 0x8000009cb99c0221 */ /* 0x000fc40000010000 */
[----:B------:R-:W-:Y:S01]  /*7890*/  @P0 FFMA.FTZ R189, R188, R155, R189 ;  /* 0x0000009bbcbd0223 */ /* 0x000fe200000100bd */
[----:B------:R-:W-:-:S03]  /*78a0*/  SHF.L.U32 R155, R115, 0x10, RZ ;  /* 0x00000010739b7819 */ /* 0x000fc600000006ff */
[----:B-1----:R-:W-:Y:S01]  /*78b0*/  @P2 FMUL.FTZ R158, R189, R158 ;  /* 0x0000009ebd9e2220 */ /* 0x002fe20000410000 */
[----:B------:R-:W1:Y:S01]  /*78c0*/  @P2 LDC R80, c[0x0][0x40c] ;  /* 0x00010300ff502b82 */ /* 0x000e620000000800 */
[----:B------:R-:W-:-:S03]  /*78d0*/  @P0 FFMA.FTZ R155, R188, R156, R155 ;  /* 0x0000009cbc9b0223 */ /* 0x000fc6000001009b */
[----:B------:R-:W-:-:S04]  /*78e0*/  @P2 F2FP.BF16.F32.PACK_AB R158, RZ, R158 ;  /* 0x0000009eff9e223e */ /* 0x000fc800000010ff */
[----:B------:R-:W4:Y:S01]  /*78f0*/  @P2 LDC R236, c[0x0][0x40c] ;  /* 0x00010300ffec2b82 */ /* 0x000f220000000800 */
[C---:B--2---:R-:W-:Y:S01]  /*7900*/  @P2 FMUL.FTZ R188, R81.reuse, R82 ;  /* 0x0000005251bc2220 */ /* 0x044fe20000410000 */
[----:B------:R-:W-:Y:S02]  /*7910*/  F2FP.BF16.F32.PACK_AB R81, R81, R189 ;  /* 0x000000bd5151723e */ /* 0x000fe400000010ff */
[----:B------:R-:W-:Y:S02]  /*7920*/  @P2 PRMT R145, R158, 0x7610, R145 ;  /* 0x000076109e912816 */ /* 0x000fe40000000091 */
[----:B------:R-:W-:Y:S02]  /*7930*/  @P2 F2FP.BF16.F32.PACK_AB R188, RZ, R188 ;  /* 0x000000bcffbc223e */ /* 0x000fe400000010ff */
[----:B------:R-:W2:Y:S01]  /*7940*/  @P2 LDC R154, c[0x0][0x40c] ;  /* 0x00010300ff9a2b82 */ /* 0x000ea20000000800 */
[----:B---3--:R-:W-:Y:S01]  /*7950*/  @P2 FMUL.FTZ R156, R251, R152 ;  /* 0x00000098fb9c2220 */ /* 0x008fe20000410000 */
[C---:B0-----:R-:W-:Y:S01]  /*7960*/  @P2 FMUL.FTZ R152, R237.reuse, R238 ;  /* 0x000000eeed982220 */ /* 0x041fe20000410000 */
[----:B------:R-:W-:-:S02]  /*7970*/  F2FP.BF16.F32.PACK_AB R82, R237, R251 ;  /* 0x000000fbed52723e */ /* 0x000fc400000010ff */
[----:B------:R-:W-:Y:S02]  /*7980*/  @P2 PRMT R145, R145, 0x5410, R188 ;  /* 0x0000541091912816 */ /* 0x000fe400000000bc */
[----:B------:R-:W-:Y:S01]  /*7990*/  @P2 F2FP.BF16.F32.PACK_AB R156, RZ, R156 ;  /* 0x0000009cff9c223e */ /* 0x000fe200000010ff */
[----:B-1----:R-:W-:Y:S01]  /*79a0*/  @P2 FMUL.FTZ R189, R83, R80 ;  /* 0x0000005053bd2220 */ /* 0x002fe20000410000 */
[----:B------:R-:W-:Y:S02]  /*79b0*/  @P2 F2FP.BF16.F32.PACK_AB R152, RZ, R152 ;  /* 0x00000098ff98223e */ /* 0x000fe400000010ff */
[----:B------:R-:W-:Y:S02]  /*79c0*/  @P2 PRMT R146, R156, 0x7610, R146 ;  /* 0x000076109c922816 */ /* 0x000fe40000000092 */
[----:B------:R-:W-:Y:S02]  /*79d0*/  @P2 F2FP.BF16.F32.PACK_AB R189, RZ, R189 ;  /* 0x000000bdffbd223e */ /* 0x000fe400000010ff */
[C---:B------:R-:W-:Y:S01]  /*79e0*/  F2FP.BF16.F32.PACK_AB R80, R23.reuse, R83 ;  /* 0x000000531750723e */ /* 0x040fe200000010ff */
[----:B----4-:R-:W-:Y:S01]  /*79f0*/  @P2 FMUL.FTZ R236, R23, R236 ;  /* 0x000000ec17ec2220 */ /* 0x010fe20000410000 */
[----:B------:R-:W-:-:S02]  /*7a00*/  @P2 PRMT R144, R189, 0x7610, R144 ;  /* 0x00007610bd902816 */ /* 0x000fc40000000090 */
[----:B------:R-:W-:Y:S02]  /*7a10*/  @P2 PRMT R146, R146, 0x5410, R152 ;  /* 0x0000541092922816 */ /* 0x000fe40000000098 */
[----:B------:R-:W-:Y:S02]  /*7a20*/  @P2 F2FP.BF16.F32.PACK_AB R236, RZ, R236 ;  /* 0x000000ecffec223e */ /* 0x000fe400000010ff */
[----:B------:R-:W-:Y:S01]  /*7a30*/  F2FP.BF16.F32.PACK_AB R83, R153, R155 ;  /* 0x0000009b9953723e */ /* 0x000fe200000010ff */
[----:B--2---:R-:W-:Y:S01]  /*7a40*/  @P2 FMUL.FTZ R154, R155, R154 ;  /* 0x0000009a9b9a2220 */ /* 0x004fe20000410000 */
[----:B------:R-:W-:-:S04]  /*7a50*/  @P2 PRMT R144, R144, 0x5410, R236 ;  /* 0x0000541090902816 */ /* 0x000fc800000000ec */
[----:B------:R-:W-:-:S04]  /*7a60*/  @P2 F2FP.BF16.F32.PACK_AB R154, RZ, R154 ;  /* 0x0000009aff9a223e */ /* 0x000fc800000010ff */
[----:B------:R-:W-:Y:S01]  /*7a70*/  @P2 PRMT R147, R154, 0x7610, R147 ;  /* 0x000076109a932816 */ /* 0x000fe20000000093 */
[----:B------:R-:W-:Y:S06]  /*7a80*/  @!P2 BRA `(.L_x_194) ;  /* 0x0000000c0064a947 */ /* 0x000fec0003800000 */
[----:B------:R-:W-:-:S05]  /*7a90*/  FMUL.FTZ R153, R153, UR16 ;  /* 0x0000001099997c20 */ /* 0x000fca0008410000 */
[----:B------:R-:W-:-:S04]  /*7aa0*/  F2FP.BF16.F32.PACK_AB R153, RZ, R153 ;  /* 0x00000099ff99723e */ /* 0x000fc800000010ff */
[----:B------:R-:W-:Y:S01]  /*7ab0*/  PRMT R147, R147, 0x5410, R153 ;  /* 0x0000541093937816 */ /* 0x000fe20000000099 */
[----:B------:R-:W-:Y:S06]  /*7ac0*/  BRA `(.L_x_194) ;  /* 0x0000000c00547947 */ /* 0x000fec0003800000 */
.L_x_193:
[----:B------:R-:W-:Y:S01]  /*7ad0*/  ISETP.GT.AND P0, PT, R23, RZ, PT ;  /* 0x000000ff1700720c */ /* 0x000fe20003f04270 */
[----:B------:R-:W1:Y:S01]  /*7ae0*/  @P2 LDC R236, c[0x0][0x40c] ;  /* 0x00010300ffec2b82 */ /* 0x000e620000000800 */
[----:B------:R-:W-:Y:S02]  /*7af0*/  PRMT R251, R112, 0x7632, R251 ;  /* 0x0000763270fb7816 */ /* 0x000fe400000000fb */
[----:B------:R-:W-:Y:S02]  /*7b00*/  SHF.L.U32 R237, R113, 0x10, RZ ;  /* 0x0000001071ed7819 */ /* 0x000fe400000006ff */
[----:B------:R-:W-:-:S03]  /*7b10*/  SHF.L.U32 R251, R251, 0x10, RZ ;  /* 0x00000010fbfb7819 */ /* 0x000fc600000006ff */
[----:B------:R-:W2:Y:S04]  /*7b20*/  @P2 LDC R240, c[0x0][0x40c] ;  /* 0x00010300fff02b82 */ /* 0x000ea80000000800 */
[-CC-:B0-----:R-:W-:Y:S01]  /*7b30*/  @P0 FFMA.FTZ R153, R228, R156.reuse, R189.reuse ;  /* 0x0000009ce4990223 */ /* 0x181fe200000100bd */
[-CC-:B------:R-:W-:Y:S01]  /*7b40*/  @P0 FFMA.FTZ R152, R229, R156.reuse, R189.reuse ;  /* 0x0000009ce5980223 */ /* 0x180fe200000100bd */
[-CC-:B------:R-:W-:Y:S01]  /*7b50*/  @P0 FFMA.FTZ R158, R200, R156.reuse, R189.reuse ;  /* 0x0000009cc89e0223 */ /* 0x180fe200000100bd */
[----:B------:R-:W-:Y:S01]  /*7b60*/  @P0 FFMA.FTZ R155, R249, R156, R189 ;  /* 0x0000009cf99b0223 */ /* 0x000fe200000100bd */
[--C-:B------:R-:W-:Y:S01]  /*7b70*/  @P0 FADD.FTZ R154, R198, -R153.reuse ;  /* 0x80000099c69a0221 */ /* 0x100fe20000010000 */
[----:B------:R-:W-:Y:S01]  /*7b80*/  PRMT R153, R113, 0x7632, R153 ;  /* 0x0000763271997816 */ /* 0x000fe20000000099 */
[----:B------:R-:W-:Y:S01]  /*7b90*/  @P0 FADD.FTZ R23, R183, -R152 ;  /* 0x80000098b7170221 */ /* 0x000fe20000010000 */
[----:B------:R-:W-:Y:S01]  /*7ba0*/  @P0 FADD.FTZ R158, R233, -R158 ;  /* 0x8000009ee99e0221 */ /* 0x000fe20000010000 */
[----:B------:R-:W-:Y:S01]  /*7bb0*/  @P0 FFMA.FTZ R251, R188, R154, R251 ;  /* 0x0000009abcfb0223 */ /* 0x000fe200000100fb */
[----:B------:R-:W-:Y:S01]  /*7bc0*/  SHF.L.U32 R153, R153, 0x10, RZ ;  /* 0x0000001099997819 */ /* 0x000fe200000006ff */
[----:B------:R-:W0:Y:S01]  /*7bd0*/  @P2 LDC R154, c[0x0][0x40c] ;  /* 0x00010300ff9a2b82 */ /* 0x000e220000000800 */
[----:B------:R-:W-:Y:S01]  /*7be0*/  SHF.L.U32 R152, R112, 0x10, RZ ;  /* 0x0000001070987819 */ /* 0x000fe200000006ff */
[----:B------:R-:W-:-:S02]  /*7bf0*/  @P0 FFMA.FTZ R238, R230, R156, R189 ;  /* 0x0000009ce6ee0223 */ /* 0x000fc400000100bd */
[----:B------:R-:W-:Y:S01]  /*7c00*/  @P0 FFMA.FTZ R153, R188, R158, R153 ;  /* 0x0000009ebc990223 */ /* 0x000fe20000010099 */
[----:B------:R-:W-:Y:S01]  /*7c10*/  @P0 FADD.FTZ R158, R226, -R155 ;  /* 0x8000009be29e0221 */ /* 0x000fe20000010000 */
[----:B------:R-:W-:Y:S01]  /*7c20*/  @P0 FFMA.FTZ R152, R188, R23, R152 ;  /* 0x00000017bc980223 */ /* 0x000fe20000010098 */
[----:B------:R-:W-:Y:S01]  /*7c30*/  SHF.L.U32 R155, R114, 0x10, RZ ;  /* 0x00000010729b7819 */ /* 0x000fe200000006ff */
[----:B------:R-:W-:Y:S01]  /*7c40*/  @P0 FFMA.FTZ R23, R247, R156, R189 ;  /* 0x0000009cf7170223 */ /* 0x000fe200000100bd */
[----:B------:R-:W3:Y:S01]  /*7c50*/  @P2 LDC R242, c[0x0][0x40c] ;  /* 0x00010300fff22b82 */ /* 0x000ee20000000800 */
[----:B-1----:R-:W-:Y:S01]  /*7c60*/  @P2 FMUL.FTZ R236, R152, R236 ;  /* 0x000000ec98ec2220 */ /* 0x002fe20000410000 */
[----:B------:R-:W-:Y:S01]  /*7c70*/  @P0 FADD.FTZ R238, R202, -R238 ;  /* 0x800000eecaee0221 */ /* 0x000fe20000010000 */
[----:B------:R-:W-:Y:S01]  /*7c80*/  @P0 FADD.FTZ R23, R224, -R23 ;  /* 0x80000017e0170221 */ /* 0x000fe20000010000 */
[C---:B------:R-:W-:Y:S02]  /*7c90*/  @P0 FFMA.FTZ R155, R188.reuse, R158, R155 ;  /* 0x0000009ebc9b0223 */ /* 0x040fe4000001009b */
[----:B------:R-:W-:Y:S01]  /*7ca0*/  @P2 F2FP.BF16.F32.PACK_AB R236, RZ, R236 ;  /* 0x000000ecffec223e */ /* 0x000fe200000010ff */
[----:B------:R-:W-:Y:S01]  /*7cb0*/  @P0 FFMA.FTZ R237, R188, R23, R237 ;  /* 0x00000017bced0223 */ /* 0x000fe200000100ed */
[----:B------:R-:W1:Y:S01]  /*7cc0*/  @P2 LDC R158, c[0x0][0x40c] ;  /* 0x00010300ff9e2b82 */ /* 0x000e620000000800 */
[----:B------:R-:W-:-:S02]  /*7cd0*/  PRMT R23, R114, 0x7632, R23 ;  /* 0x0000763272177816 */ /* 0x000fc40000000017 */
[----:B--2---:R-:W-:Y:S01]  /*7ce0*/  @P2 FMUL.FTZ R237, R237, R240 ;  /* 0x000000f0eded2220 */ /* 0x004fe20000410000 */
[----:B------:R-:W-:Y:S02]  /*7cf0*/  @P2 PRMT R144, R236, 0x7610, R144 ;  /* 0x00007610ec902816 */ /* 0x000fe40000000090 */
[----:B------:R-:W-:Y:S01]  /*7d00*/  SHF.L.U32 R23, R23, 0x10, RZ ;  /* 0x0000001017177819 */ /* 0x000fe200000006ff */
[----:B0-----:R-:W-:Y:S01]  /*7d10*/  @P2 FMUL.FTZ R251, R251, R154 ;  /* 0x0000009afbfb2220 */ /* 0x001fe20000410000 */
[----:B------:R-:W0:Y:S01]  /*7d20*/  @P2 LDC R152, c[0x0][0x40c] ;  /* 0x00010300ff982b82 */ /* 0x000e220000000800 */
[----:B------:R-:W-:Y:S02]  /*7d30*/  @P2 F2FP.BF16.F32.PACK_AB R237, RZ, R237 ;  /* 0x000000edffed223e */ /* 0x000fe400000010ff */
[----:B------:R-:W-:Y:S01]  /*7d40*/  @P0 FFMA.FTZ R23, R188, R238, R23 ;  /* 0x000000eebc170223 */ /* 0x000fe20000010017 */
[----:B------:R-:W-:Y:S01]  /*7d50*/  @P0 FFMA.FTZ R238, R231, R156, R189 ;  /* 0x0000009ce7ee0223 */ /* 0x000fe200000100bd */
[----:B------:R-:W-:-:S02]  /*7d60*/  @P2 F2FP.BF16.F32.PACK_AB R251, RZ, R251 ;  /* 0x000000fbfffb223e */ /* 0x000fc400000010ff */
[----:B------:R-:W-:Y:S01]  /*7d70*/  @P2 PRMT R145, R237, 0x7610, R145 ;  /* 0x00007610ed912816 */ /* 0x000fe20000000091 */
[----:B------:R-:W2:Y:S01]  /*7d80*/  @P2 LDC R154, c[0x0][0x40c] ;  /* 0x00010300ff9a2b82 */ /* 0x000ea20000000800 */
[----:B------:R-:W-:Y:S01]  /*7d90*/  @P0 FADD.FTZ R244, R185, -R238 ;  /* 0x800000eeb9f40221 */ /* 0x000fe20000010000 */
[----:B------:R-:W-:Y:S01]  /*7da0*/  SHF.L.U32 R238, R115, 0x10, RZ ;  /* 0x0000001073ee7819 */ /* 0x000fe200000006ff */
[----:B---3--:R-:W-:Y:S01]  /*7db0*/  @P2 FMUL.FTZ R153, R153, R242 ;  /* 0x000000f299992220 */ /* 0x008fe20000410000 */
[----:B------:R-:W-:-:S03]  /*7dc0*/  @P2 PRMT R144, R144, 0x5410, R251 ;  /* 0x0000541090902816 */ /* 0x000fc600000000fb */
[----:B------:R-:W-:Y:S01]  /*7dd0*/  @P0 FFMA.FTZ R238, R188, R244, R238 ;  /* 0x000000f4bcee0223 */ /* 0x000fe200000100ee */
[----:B-1----:R-:W-:Y:S01]  /*7de0*/  @P2 FMUL.FTZ R158, R155, R158 ;  /* 0x0000009e9b9e2220 */ /* 0x002fe20000410000 */
[----:B------:R-:W-:-:S04]  /*7df0*/  @P2 F2FP.BF16.F32.PACK_AB R153, RZ, R153 ;  /* 0x00000099ff99223e */ /* 0x000fc800000010ff */
[----:B------:R-:W-:Y:S02]  /*7e00*/  @P2 F2FP.BF16.F32.PACK_AB R158, RZ, R158 ;  /* 0x0000009eff9e223e */ /* 0x000fe400000010ff */
[----:B------:R-:W-:Y:S01]  /*7e10*/  @P2 PRMT R145, R145, 0x5410, R153 ;  /* 0x0000541091912816 */ /* 0x000fe20000000099 */
[----:B0-----:R-:W-:Y:S01]  /*7e20*/  @P2 FMUL.FTZ R152, R238, R152 ;  /* 0x00000098ee982220 */ /* 0x001fe20000410000 */
[----:B------:R-:W-:-:S04]  /*7e30*/  @P2 PRMT R146, R158, 0x7610, R146 ;  /* 0x000076109e922816 */ /* 0x000fc80000000092 */
[----:B------:R-:W-:Y:S01]  /*7e40*/  @P2 F2FP.BF16.F32.PACK_AB R152, RZ, R152 ;  /* 0x00000098ff98223e */ /* 0x000fe200000010ff */
[----:B--2---:R-:W-:-:S03]  /*7e50*/  @P2 FMUL.FTZ R154, R23, R154 ;  /* 0x0000009a179a2220 */ /* 0x004fc60000410000 */
        /* <DEDUP_REMOVED lines=13> */
.L_x_192:
[----:B------:R-:W-:Y:S05]  /*7f30*/  @!P1 BRA `(.L_x_195) ;  /* 0x0000000400189947 */ /* 0x000fea0003800000 */
[----:B------:R-:W1:Y:S01]  /*7f40*/  @P2 LDC R158, c[0x0][0x40c] ;  /* 0x00010300ff9e2b82 */ /* 0x000e620000000800 */
[-CC-:B0-----:R-:W-:Y:S01]  /*7f50*/  FFMA.FTZ R83, R249, R156.reuse, R189.reuse ;  /* 0x0000009cf9537223 */ /* 0x181fe200000100bd */
[----:B------:R-:W-:Y:S01]  /*7f60*/  ISETP.GT.AND P0, PT, R23, RZ, PT ;  /* 0x000000ff1700720c */ /* 0x000fe20003f04270 */
[-CC-:B------:R-:W-:Y:S01]  /*7f70*/  FFMA.FTZ R155, R230, R156.reuse, R189.reuse ;  /* 0x0000009ce69b7223 */ /* 0x180fe200000100bd */
[-CC-:B------:R-:W-:Y:S01]  /*7f80*/  FFMA.FTZ R81, R247, R156.reuse, R189.reuse ;  /* 0x0000009cf7517223 */ /* 0x180fe200000100bd */
[-CC-:B------:R-:W-:Y:S01]  /*7f90*/  FFMA.FTZ R82, R200, R156.reuse, R189.reuse ;  /* 0x0000009cc8527223 */ /* 0x180fe200000100bd */
[-CC-:B------:R-:W-:Y:S01]  /*7fa0*/  FFMA.FTZ R80, R229, R156.reuse, R189.reuse ;  /* 0x0000009ce5507223 */ /* 0x180fe200000100bd */
[-CC-:B------:R-:W-:Y:S01]  /*7fb0*/  FFMA.FTZ R23, R228, R156.reuse, R189.reuse ;  /* 0x0000009ce4177223 */ /* 0x180fe200000100bd */
[-CC-:B------:R-:W-:Y:S01]  /*7fc0*/  FFMA.FTZ R152, R234, R156.reuse, R189.reuse ;  /* 0x0000009cea987223 */ /* 0x180fe200000100bd */
[----:B------:R-:W0:Y:S01]  /*7fd0*/  @P2 LDC R154, c[0x0][0x40c] ;  /* 0x00010300ff9a2b82 */ /* 0x000e220000000800 */
[----:B------:R-:W-:Y:S01]  /*7fe0*/  FFMA.FTZ R156, R231, R156, R189 ;  /* 0x0000009ce79c7223 */ /* 0x000fe200000100bd */
[----:B------:R-:W-:Y:S01]  /*7ff0*/  FADD.FTZ R153, R226, -R83 ;  /* 0x80000053e2997221 */ /* 0x000fe20000010000 */
[----:B------:R-:W-:Y:S01]  /*8000*/  FADD.FTZ R83, R224, -R81 ;  /* 0x80000051e0537221 */ /* 0x000fe20000010000 */
[----:B------:R-:W-:Y:S01]  /*8010*/  FADD.FTZ R23, R198, -R23 ;  /* 0x80000017c6177221 */ /* 0x000fe20000010000 */
[----:B------:R-:W-:Y:S01]  /*8020*/  FADD.FTZ R236, R235, -R152 ;  /* 0x80000098ebec7221 */ /* 0x000fe20000010000 */
[----:B------:R-:W-:Y:S01]  /*8030*/  FADD.FTZ R155, R202, -R155 ;  /* 0x8000009bca9b7221 */ /* 0x000fe20000010000 */
[----:B------:R-:W-:Y:S01]  /*8040*/  FADD.FTZ R237, R233, -R82 ;  /* 0x80000052e9ed7221 */ /* 0x000fe20000010000 */
[----:B------:R-:W2:Y:S01]  /*8050*/  @P2 LDC R251, c[0x0][0x40c] ;  /* 0x00010300fffb2b82 */ /* 0x000ea20000000800 */
[----:B------:R-:W-:Y:S01]  /*8060*/  FADD.FTZ R81, R183, -R80 ;  /* 0x80000050b7517221 */ /* 0x000fe20000010000 */
[----:B------:R-:W-:Y:S01]  /*8070*/  FADD.FTZ R152, R185, -R156 ;  /* 0x8000009cb9987221 */ /* 0x000fe20000010000 */
[C---:B------:R-:W-:Y:S01]  /*8080*/  FMUL.FTZ R82, R188.reuse, R153 ;  /* 0x00000099bc527220 */ /* 0x040fe20000410000 */
[C---:B------:R-:W-:Y:S01]  /*8090*/  FMUL.FTZ R80, R188.reuse, R23 ;  /* 0x00000017bc507220 */ /* 0x040fe20000410000 */
[C---:B------:R-:W-:Y:S01]  /*80a0*/  FMUL.FTZ R155, R188.reuse, R155 ;  /* 0x0000009bbc9b7220 */ /* 0x040fe20000410000 */
[C---:B------:R-:W-:Y:S01]  /*80b0*/  FMUL.FTZ R156, R188.reuse, R83 ;  /* 0x00000053bc9c7220 */ /* 0x040fe20000410000 */
[C---:B------:R-:W-:Y:S01]  /*80c0*/  FMUL.FTZ R237, R188.reuse, R237 ;  /* 0x000000edbced7220 */ /* 0x040fe20000410000 */
[----:B------:R-:W3:Y:S01]  /*80d0*/  @P2 LDC R189, c[0x0][0x40c] ;  /* 0x00010300ffbd2b82 */ /* 0x000ee20000000800 */
[C---:B------:R-:W-:Y:S01]  /*80e0*/  FMUL.FTZ R81, R188.reuse, R81 ;  /* 0x00000051bc517220 */ /* 0x040fe20000410000 */
[C---:B------:R-:W-:Y:S01]  /*80f0*/  FMUL.FTZ R23, R188.reuse, R236 ;  /* 0x000000ecbc177220 */ /* 0x040fe20000410000 */
[----:B------:R-:W-:Y:S01]  /*8100*/  FMUL.FTZ R188, R188, R152 ;  /* 0x00000098bcbc7220 */ /* 0x000fe20000410000 */
[----:B------:R-:W-:-:S02]  /*8110*/  FSEL R155, R155, RZ, P0 ;  /* 0x000000ff9b9b7208 */ /* 0x000fc40000000000 */
[----:B------:R-:W-:Y:S02]  /*8120*/  FSEL R237, R237, RZ, P0 ;  /* 0x000000ffeded7208 */ /* 0x000fe40000000000 */
[----:B------:R-:W4:Y:S01]  /*8130*/  @P2 LDC R153, c[0x0][0x40c] ;  /* 0x00010300ff992b82 */ /* 0x000f220000000800 */
[----:B-1----:R-:W-:Y:S01]  /*8140*/  @P2 FMUL.FTZ R238, R158, R155 ;  /* 0x0000009b9eee2220 */ /* 0x002fe20000410000 */
[----:B------:R-:W-:Y:S01]  /*8150*/  FSEL R82, R82, RZ, P0 ;  /* 0x000000ff52527208 */ /* 0x000fe20000000000 */
[----:B0-----:R-:W-:Y:S01]  /*8160*/  @P2 FMUL.FTZ R236, R154, R237 ;  /* 0x000000ed9aec2220 */ /* 0x001fe20000410000 */
[----:B------:R-:W-:Y:S02]  /*8170*/  FSEL R156, R156, RZ, P0 ;  /* 0x000000ff9c9c7208 */ /* 0x000fe40000000000 */
[----:B------:R-:W-:Y:S02]  /*8180*/  @P2 F2FP.BF16.F32.PACK_AB R154, RZ, R238 ;  /* 0x000000eeff9a223e */ /* 0x000fe400000010ff */
[----:B------:R-:W0:Y:S01]  /*8190*/  @P2 LDC R152, c[0x0][0x40c] ;  /* 0x00010300ff982b82 */ /* 0x000e220000000800 */
[----:B--2---:R-:W-:Y:S01]  /*81a0*/  @P2 FMUL.FTZ R251, R251, R82 ;  /* 0x00000052fbfb2220 */ /* 0x004fe20000410000 */
[----:B------:R-:W-:-:S02]  /*81b0*/  FSEL R238, R81, RZ, P0 ;  /* 0x000000ff51ee7208 */ /* 0x000fc40000000000 */
[----:B------:R-:W-:Y:S02]  /*81c0*/  F2FP.BF16.F32.PACK_AB R82, R155, R82 ;  /* 0x000000529b52723e */ /* 0x000fe400000010ff */
[----:B------:R-:W-:Y:S02]  /*81d0*/  FSEL R155, R80, RZ, P0 ;  /* 0x000000ff509b7208 */ /* 0x000fe40000000000 */
[----:B------:R-:W1:Y:S01]  /*81e0*/  @P2 LDC R83, c[0x0][0x40c] ;  /* 0x00010300ff532b82 */ /* 0x000e620000000800 */
[----:B------:R-:W-:Y:S01]  /*81f0*/  FSEL R188, R188, RZ, P0 ;  /* 0x000000ffbcbc7208 */ /* 0x000fe20000000000 */
[----:B---3--:R-:W-:Y:S01]  /*8200*/  @P2 FMUL.FTZ R189, R189, R156 ;  /* 0x0000009cbdbd2220 */ /* 0x008fe20000410000 */
[----:B------:R-:W-:Y:S02]  /*8210*/  @P2 F2FP.BF16.F32.PACK_AB R158, RZ, R251 ;  /* 0x000000fbff9e223e */ /* 0x000fe400000010ff */
[----:B------:R-:W-:Y:S02]  /*8220*/  @P2 F2FP.BF16.F32.PACK_AB R236, RZ, R236 ;  /* 0x000000ecffec223e */ /* 0x000fe400000010ff */
[----:B------:R-:W-:Y:S01]  /*8230*/  @P2 PRMT R146, R158, 0x7610, R146 ;  /* 0x000076109e922816 */ /* 0x000fe20000000092 */
[----:B----4-:R-:W-:Y:S01]  /*8240*/  @P2 FMUL.FTZ R153, R153, R238 ;  /* 0x000000ee99992220 */ /* 0x010fe20000410000 */
[----:B------:R-:W-:-:S02]  /*8250*/  @P2 F2FP.BF16.F32.PACK_AB R189, RZ, R189 ;  /* 0x000000bdffbd223e */ /* 0x000fc400000010ff */
[----:B------:R-:W-:Y:S02]  /*8260*/  @P2 PRMT R146, R146, 0x5410, R154 ;  /* 0x0000541092922816 */ /* 0x000fe4000000009a */
[----:B------:R-:W-:Y:S02]  /*8270*/  @P2 F2FP.BF16.F32.PACK_AB R153, RZ, R153 ;  /* 0x00000099ff99223e */ /* 0x000fe400000010ff */
[----:B------:R-:W-:Y:S01]  /*8280*/  @P2 PRMT R145, R189, 0x7610, R145 ;  /* 0x00007610bd912816 */ /* 0x000fe20000000091 */
[----:B0-----:R-:W-:Y:S01]  /*8290*/  @P2 FMUL.FTZ R152, R152, R155 ;  /* 0x0000009b98982220 */ /* 0x001fe20000410000 */
[----:B------:R-:W-:Y:S02]  /*82a0*/  FSEL R23, R23, RZ, P0 ;  /* 0x000000ff17177208 */ /* 0x000fe40000000000 */
[----:B------:R-:W-:Y:S02]  /*82b0*/  @P2 PRMT R144, R153, 0x7610, R144 ;  /* 0x0000761099902816 */ /* 0x000fe40000000090 */
[----:B------:R-:W-:-:S02]  /*82c0*/  @P2 F2FP.BF16.F32.PACK_AB R152, RZ, R152 ;  /* 0x00000098ff98223e */ /* 0x000fc400000010ff */
[----:B------:R-:W-:Y:S01]  /*82d0*/  F2FP.BF16.F32.PACK_AB R81, R237, R156 ;  /* 0x0000009ced51723e */ /* 0x000fe200000010ff */
[----:B-1----:R-:W-:Y:S01]  /*82e0*/  @P2 FMUL.FTZ R83, R83, R188 ;  /* 0x000000bc53532220 */ /* 0x002fe20000410000 */
[----:B------:R-:W-:Y:S02]  /*82f0*/  F2FP.BF16.F32.PACK_AB R80, R155, R238 ;  /* 0x000000ee9b50723e */ /* 0x000fe400000010ff */
[----:B------:R-:W-:Y:S02]  /*8300*/  @P2 PRMT R145, R145, 0x5410, R236 ;  /* 0x0000541091912816 */ /* 0x000fe400000000ec */
[----:B------:R-:W-:Y:S02]  /*8310*/  @P2 F2FP.BF16.F32.PACK_AB R154, RZ, R83 ;  /* 0x00000053ff9a223e */ /* 0x000fe400000010ff */
[----:B------:R-:W-:Y:S02]  /*8320*/  F2FP.BF16.F32.PACK_AB R83, R23, R188 ;  /* 0x000000bc1753723e */ /* 0x000fe400000010ff */
[----:B------:R-:W-:-:S02]  /*8330*/  @P2 PRMT R144, R144, 0x5410, R152 ;  /* 0x0000541090902816 */ /* 0x000fc40000000098 */
[----:B------:R-:W-:Y:S01]  /*8340*/  @P2 PRMT R147, R154, 0x7610, R147 ;  /* 0x000076109a932816 */ /* 0x000fe20000000093 */
[----:B------:R-:W-:Y:S06]  /*8350*/  @!P2 BRA `(.L_x_194) ;  /* 0x000000040030a947 */ /* 0x000fec0003800000 */
[----:B------:R-:W-:-:S05]  /*8360*/  FMUL.FTZ R23, R23, UR16 ;  /* 0x0000001017177c20 */ /* 0x000fca0008410000 */
[----:B------:R-:W-:-:S04]  /*8370*/  F2FP.BF16.F32.PACK_AB R23, RZ, R23 ;  /* 0x00000017ff17723e */ /* 0x000fc800000010ff */
[----:B------:R-:W-:Y:S01]  /*8380*/  PRMT R147, R147, 0x5410, R23 ;  /* 0x0000541093937816 */ /* 0x000fe20000000017 */
[----:B------:R-:W-:Y:S06]  /*8390*/  BRA `(.L_x_194) ;  /* 0x0000000400207947 */ /* 0x000fec0003800000 */
.L_x_195:
[----:B0-----:R-:W0:Y:S01]  /*83a0*/  @P2 LDC R152, c[0x0][0x40c] ;  /* 0x00010300ff982b82 */ /* 0x001e220000000800 */
        /* <DEDUP_REMOVED lines=9> */
.L_x_196:
        /* <DEDUP_REMOVED lines=9> */
.L_x_197:
        /* <DEDUP_REMOVED lines=9> */
.L_x_198:
        /* <DEDUP_REMOVED lines=9> */
.L_x_199:
        /* <DEDUP_REMOVED lines=9> */
.L_x_200:
        /* <DEDUP_REMOVED lines=9> */
.L_x_201:
[----:B------:R-:W-:Y:S01]  /*8710*/  FFMA.FTZ R154, R234, R156, R189 ;  /* 0x0000009cea9a7223 */ /* 0x000fe200000100bd */
        /* <DEDUP_REMOVED lines=9> */
.L_x_202:
[----:B------:R-:W-:Y:S01]  /*87b0*/  FADD.FTZ R153, R235, -R154 ;  /* 0x8000009aeb997221 */ /* 0x000fe20000010000 */
[----:B------:R-:W-:-:S03]  /*87c0*/  ISETP.GT.AND P0, PT, R23, RZ, PT ;  /* 0x000000ff1700720c */ /* 0x000fc60003f04270 */
[----:B------:R-:W-:-:S05]  /*87d0*/  FMUL.FTZ R153, R188, R153 ;  /* 0x00000099bc997220 */ /* 0x000fca0000410000 */
[----:B------:R-:W-:-:S05]  /*87e0*/  FSEL R23, R153, RZ, P0 ;  /* 0x000000ff99177208 */ /* 0x000fca0000000000 */
[----:B0-----:R-:W-:-:S05]  /*87f0*/  @P2 FMUL.FTZ R152, R23, R152 ;  /* 0x0000009817982220 */ /* 0x001fca0000410000 */
[----:B------:R-:W-:-:S04]  /*8800*/  @P2 F2FP.BF16.F32.PACK_AB R152, RZ, R152 ;  /* 0x00000098ff98223e */ /* 0x000fc800000010ff */
[----:B------:R-:W-:-:S07]  /*8810*/  @P2 PRMT R147, R147, 0x5410, R152 ;  /* 0x0000541093932816 */ /* 0x000fce0000000098 */
.L_x_194:
[----:B------:R-:W0:Y:S01]  /*8820*/  @P1 LDC.64 R188, c[0x0][0x478] ;  /* 0x00011e00ffbc1b82 */ /* 0x000e220000000a00 */
[----:B------:R-:W-:Y:S01]  /*8830*/  @P1 IADD3 R157, PT, PT, R157, 0x200, RZ ;  /* 0x000002009d9d1810 */ /* 0x000fe20007ffe0ff */
[----:B------:R-:W-:Y:S01]  /*8840*/  UPLOP3.LUT UP1, UPT, UPT, UPT, UP1, 0x40, 0x4 ;  /* 0x000000000004789c */ /* 0x000fe20003f2e810 */
[----:B------:R-:W-:-:S05]  /*8850*/  @P2 IADD3 R159, PT, PT, R159, 0x200, RZ ;  /* 0x000002009f9f2810 */ /* 0x000fca0007ffe0ff */
[----:B------:R-:W1:Y:S08]  /*8860*/  @P2 LDC.64 R154, c[0x0][0x468] ;  /* 0x00011a00ff9a2b82 */ /* 0x000e700000000a00 */
[----:B------:R-:W2:Y:S01]  /*8870*/  LDC.64 R152, c[0x0][0x380] ;  /* 0x0000e000ff987b82 */ /* 0x000ea20000000a00 */
[----:B0-----:R-:W-:-:S05]  /*8880*/  @P1 IMAD.WIDE.U32 R188, R157, 0x10, R188 ;  /* 0x000000109dbc1825 */ /* 0x001fca00078e00bc */
[----:B------:R3:W-:Y:S01]  /*8890*/  @P1 STG.E.128 desc[UR12][R188.64], R80 ;  /* 0x00000050bc001986 */ /* 0x0007e2000c101d0c */
[----:B-1----:R-:W-:-:S05]  /*88a0*/  @P2 IMAD.WIDE.U32 R154, R159, 0x10, R154 ;  /* 0x000000109f9a2825 */ /* 0x002fca00078e009a */
[----:B------:R3:W-:Y:S01]  /*88b0*/  @P2 STG.E.128 desc[UR12][R154.64], R144 ;  /* 0x000000909a002986 */ /* 0x0007e2000c101d0c */
[----:B--2---:R-:W-:-:S04]  /*88c0*/  IADD3 R0, PT, PT, R0, R152, RZ ;  /* 0x0000009800007210 */ /* 0x004fc80007ffe0ff */
[----:B------:R-:W-:-:S13]  /*88d0*/  ISETP.GE.AND P0, PT, R0, R153, PT ;  /* 0x000000990000720c */ /* 0x000fda0003f06270 */
[----:B---3--:R-:W-:Y:S05]  /*88e0*/  @!P0 BRA `(.L_x_203) ;  /* 0xffffff7c00108947 */ /* 0x008fea000383ffff */
.L_x_143:
[----:B------:R-:W1:Y:S08]  /*88f0*/  S2UR UR4, SR_CTAID.X ;  /* 0x00000000000479c3 */ /* 0x000e700000002500 */
[----:B------:R-:W1:Y:S08]  /*8900*/  LDC R7, c[0x0][0x388] ;  /* 0x0000e200ff077b82 */ /* 0x000e700000000800 */
[----:B------:R-:W2:Y:S08]  /*8910*/  LDC.64 R2, c[0x0][0x440] ;  /* 0x00011000ff027b82 */ /* 0x000eb00000000a00 */
[----:B------:R-:W3:Y:S01]  /*8920*/  LDC.64 R4, c[0x0][0x448] ;  /* 0x00011200ff047b82 */ /* 0x000ee20000000a00 */
[----:B-1----:R-:W-:-:S05]  /*8930*/  IMAD R7, R7, UR4, RZ ;  /* 0x0000000407077c24 */ /* 0x002fca000f8e02ff */
[----:B------:R-:W-:-:S05]  /*8940*/  LEA.HI R7, R7, R232, RZ, 0x1d ;  /* 0x000000e807077211 */ /* 0x000fca00078fe8ff */
[----:B--2---:R-:W-:-:S05]  /*8950*/  IMAD.WIDE.U32 R2, R7, 0x20, R2 ;  /* 0x0000002007027825 */ /* 0x004fca00078e0002 */
[----:B0-----:R-:W-:Y:S01]  /*8960*/  STG.E.128 desc[UR12][R2.64], R116 ;  /* 0x0000007402007986 */ /* 0x001fe2000c101d0c */
[----:B---3--:R-:W-:-:S03]  /*8970*/  IMAD.WIDE.U32 R4, R7, 0x20, R4 ;  /* 0x0000002007047825 */ /* 0x008fc600078e0004 */
        /* <DEDUP_REMOVED lines=20> */
.L_x_204:
        /* <DEDUP_REMOVED lines=12> */
.L_x_19277:


//--------------------- .text._ZN10layer_norm13ln_bwd_kernelINS_13Kernel_traitsI13__nv_bfloat16S2_S2_S2_fjLj5120ELj1ELj1ELj4ELj16ENS_18Kernel_traits_baseILj5120ES2_S2_S2_S2_fjLj128EEEEELb0ELb1ELb0ELb0EEEvNS_9BwdParamsE --------------------------
	.section	.text._ZN10layer_norm13ln_bwd_kernelINS_13Kernel_traitsI13__nv_bfloat16S2_S2_S2_fjLj5120ELj1ELj1ELj4ELj16ENS_18Kernel_traits_baseILj5120ES2_S2_S2_S2_fjLj128EEEEELb0ELb1ELb0ELb0EEEvNS_9BwdParamsE,"ax",@progbits
	.align	128
        .global         _ZN10layer_norm13ln_bwd_kernelINS_13Kernel_traitsI13__nv_bfloat16S2_S2_S2_fjLj5120ELj1ELj1ELj4ELj16ENS_18Kernel_traits_baseILj5120ES2_S2_S2_S2_fjLj128EEEEELb0ELb1ELb0ELb0EEEvNS_9BwdParamsE
        .type           _ZN10layer_norm13ln_bwd_kernelINS_13Kernel_traitsI13__nv_bfloat16S2_S2_S2_fjLj5120ELj1ELj1ELj4ELj16ENS_18Kernel_traits_baseILj5120ES2_S2_S2_S2_fjLj128EEEEELb0ELb1ELb0ELb0EEEvNS_9BwdParamsE,@function
        .size           _ZN10layer_norm13ln_bwd_kernelINS_13Kernel_traitsI13__nv_bfloat16S2_S2_S2_fjLj5120ELj1ELj1ELj4ELj16ENS_18Kernel_traits_baseILj5120ES2_S2_S2_S2_fjLj128EEEEELb0ELb1ELb0ELb0EEEvNS_9BwdParamsE,(.L_x_19278 - _ZN10layer_norm13ln_bwd_kernelINS_13Kernel_traitsI13__nv_bfloat16S2_S2_S2_fjLj5120ELj1ELj1ELj4ELj16ENS_18Kernel_traits_baseILj5120ES2_S2_S2_S2_fjLj128EEEEELb0ELb1ELb0ELb0EEEvNS_9BwdParamsE)
        .other          _ZN10layer_norm13ln_bwd_kernelINS_13Kernel_traitsI13__nv_bfloat16S2_S2_S2_fjLj5120ELj1ELj1ELj4ELj16ENS_18Kernel_traits_baseILj5120ES2_S2_S2_S2_fjLj128EEEEELb0ELb1ELb0ELb0EEEvNS_9BwdParamsE,@"STO_CUDA_ENTRY STV_DEFAULT"
_ZN10layer_norm13ln_bwd_kernelINS_13Kernel_traitsI13__nv_bfloat16S2_S2_S2_fjLj5120ELj1ELj1ELj4ELj16ENS_18Kernel_traits_baseILj5120ES2_S2_S2_S2_fjLj128EEEEELb0ELb1ELb0ELb0EEEvNS_9BwdParamsE:
.text._ZN10layer_norm13ln_bwd_kernelINS_13Kernel_traitsI13__nv_bfloat16S2_S2_S2_fjLj5120ELj1ELj1ELj4ELj16ENS_18Kernel_traits_baseILj5120ES2_S2_S2_S2_fjLj128EEEEELb0ELb1ELb0ELb0EEEvNS_9BwdParamsE:
[----:B------:R-:W0:Y:S01]  /*0000*/  LDC R1, c[0x0][0x37c] ;  /* 0x0000df00ff017b82 */ /* 0x000e220000000800 */
[----:B------:R-:W1:Y:S01]  /*0010*/  S2R R10, SR_TID.X ;  /* 0x00000000000a7919 */ /* 0x000e620000002100 */
[----:B------:R-:W2:Y:S01]  /*0020*/  LDCU UR6, c[0x0][0x388] ;  /* 0x00007100ff0677ac */ /* 0x000ea20008000800 */
[----:B0-----:R-:W-:-:S05]  /*0030*/  IADD3 R1, PT, PT, R1, -0x108, RZ ;  /* 0xfffffef801017810 */ /* 0x001fca0007ffe0ff */
[----:B------:R-:W3:Y:S04]  /*0040*/  LDL.64 R64, [R1+0xb0] ;  /* 0x0000b00001407983 */ /* 0x000ee80000100a00 */
[----:B------:R-:W3:Y:S01]  /*0050*/  LDL.64 R66, [R1+0xb8] ;  /* 0x0000b80001427983 */ /* 0x000ee20000100a00 */
[----:B--2---:R-:W-:-:S04]  /*0060*/  USHF.R.S32.HI UR4, URZ, 0x1f, UR6 ;  /* 0x0000001fff047899 */ /* 0x004fc80008011406 */
[----:B------:R-:W-:-:S06]  /*0070*/  ULEA.HI UR4, UR4, UR6, URZ, 0x3 ;  /* 0x0000000604047291 */ /* 0x000fcc000f8f18ff */
[----:B------:R-:W-:Y:S02]  /*0080*/  MOV R3, UR4 ;  /* 0x0000000400037c02 */ /* 0x000fe40008000f00 */
[----:B-1----:R-:W-:Y:S02]  /*0090*/  LOP3.LUT R0, R10, 0x7f, RZ, 0x3c, !PT ;  /* 0x0000007f0a007812 */ /* 0x002fe400078e3cff */
[----:B------:R-:W-:Y:S01]  /*00a0*/  MOV R27, R10 ;  /* 0x0000000a001b7202 */ /* 0x000fe20000000f00 */
[----:B------:R-:W0:Y:S01]  /*00b0*/  LDCU.64 UR14, c[0x0][0x358] ;  /* 0x00006b00ff0e77ac */ /* 0x000e220008000a00 */
[----:B------:R-:W-:Y:S01]  /*00c0*/  LEA.HI.SX32 R11, R3, R0, 0x1d ;  /* 0x00000000030b7211 */ /* 0x000fe200078feaff */
[----:B------:R-:W1:Y:S01]  /*00d0*/  S2UR UR7, SR_CTAID.X ;  /* 0x00000000000779c3 */ /* 0x000e620000002500 */
[----:B------:R-:W1:Y:S02]  /*00e0*/  LDCU UR4, c[0x0][0x384] ;  /* 0x00007080ff0477ac */ /* 0x000e640008000800 */
[C---:B------:R-:W-:Y:S01]  /*00f0*/  ISETP.GE.U32.AND P5, PT, R11.reuse, 0x80, PT ;  /* 0x000000800b00780c */ /* 0x040fe20003fa6070 */
[----:B------:R2:W-:Y:S01]  /*0100*/  STL [R1+0x10], R11 ;  /* 0x0000100b01007387 */ /* 0x0005e20000100800 */
[----:B------:R-:W-:-:S02]  /*0110*/  ISETP.GE.U32.AND P4, PT, R11, 0x100, PT ;  /* 0x000001000b00780c */ /* 0x000fc40003f86070 */
[C---:B------:R-:W-:Y:S01]  /*0120*/  ISETP.GE.U32.AND P3, PT, R11.reuse, 0x180, PT ;  /* 0x000001800b00780c */ /* 0x040fe20003f66070 */
[----:B------:R-:W4:Y:S01]  /*0130*/  LDL.64 R60, [R1+0xa0] ;  /* 0x0000a000013c7983 */ /* 0x000f220000100a00 */
[C---:B------:R-:W-:Y:S02]  /*0140*/  ISETP.GE.U32.AND P2, PT, R11.reuse, 0x200, PT ;  /* 0x000002000b00780c */ /* 0x040fe40003f46070 */
[----:B------:R-:W-:Y:S01]  /*0150*/  ISETP.GE.U32.AND P1, PT, R11, 0x280, PT ;  /* 0x000002800b00780c */ /* 0x000fe20003f26070 */
[----:B------:R-:W4:Y:S04]  /*0160*/  LDL.64 R62, [R1+0xa8] ;  /* 0x0000a800013e7983 */ /* 0x000f280000100a00 */
[----:B------:R-:W4:Y:S01]  /*0170*/  LDL.64 R56, [R1+0x90] ;  /* 0x0000900001387983 */ /* 0x000f220000100a00 */
[----:B------:R-:W2:Y:S03]  /*0180*/  @P5 LDC.64 R2, c[0x0][0x3d0] ;  /* 0x0000f400ff025b82 */ /* 0x000ea60000000a00 */
[----:B------:R-:W4:Y:S04]  /*0190*/  LDL.64 R58, [R1+0x98] ;  /* 0x00009800013a7983 */ /* 0x000f280000100a00 */
[----:B------:R-:W4:Y:S01]  /*01a0*/  LDL.64 R52, [R1+0x80] ;  /* 0x0000800001347983 */ /* 0x000f220000100a00 */
[----:B------:R-:W0:Y:S03]  /*01b0*/  @P5 LDC.64 R4, c[0x0][0x3e8] ;  /* 0x0000fa00ff045b82 */ /* 0x000e260000000a00 */
[----:B------:R-:W4:Y:S04]  /*01c0*/  LDL.64 R54, [R1+0x88] ;  /* 0x0000880001367983 */ /* 0x000f280000100a00 */
[----:B------:R-:W4:Y:S01]  /*01d0*/  LDL.64 R48, [R1+0x70] ;  /* 0x0000700001307983 */ /* 0x000f220000100a00 */
[----:B------:R-:W1:Y:S03]  /*01e0*/  @P4 LDC.64 R6, c[0x0][0x3d0] ;  /* 0x0000f400ff064b82 */ /* 0x000e660000000a00 */
[----:B------:R-:W4:Y:S05]  /*01f0*/  LDL.64 R50, [R1+0x78] ;  /* 0x0000780001327983 */ /* 0x000f2a0000100a00 */
[----:B------:R-:W1:Y:S08]  /*0200*/  @P4 LDC.64 R8, c[0x0][0x3e8] ;  /* 0x0000fa00ff084b82 */ /* 0x000e700000000a00 */
[----:B------:R-:W1:Y:S08]  /*0210*/  @P3 LDC.64 R14, c[0x0][0x3d0] ;  /* 0x0000f400ff0e3b82 */ /* 0x000e700000000a00 */
[----:B------:R-:W1:Y:S01]  /*0220*/  @P3 LDC.64 R16, c[0x0][0x3e8] ;  /* 0x0000fa00ff103b82 */ /* 0x000e620000000a00 */
[----:B--2---:R-:W-:-:S07]  /*0230*/  @P5 IMAD.WIDE.U32 R2, R27, 0x10, R2 ;  /* 0x000000101b025825 */ /* 0x004fce00078e0002 */
[----:B------:R-:W2:Y:S01]  /*0240*/  @P2 LDC.64 R18, c[0x0][0x3d0] ;  /* 0x0000f400ff122b82 */ /* 0x000ea20000000a00 */
[----:B0-----:R-:W-:-:S07]  /*0250*/  @P5 IMAD.WIDE.U32 R4, R27, 0x10, R4 ;  /* 0x000000101b045825 */ /* 0x001fce00078e0004 */
[----:B------:R-:W0:Y:S01]  /*0260*/  @P2 LDC.64 R20, c[0x0][0x3e8] ;  /* 0x0000fa00ff142b82 */ /* 0x000e220000000a00 */
[----:B------:R-:W-:Y:S01]  /*0270*/  @P5 LOP3.LUT R27, R27, 0x80, RZ, 0xfc, !PT ;  /* 0x000000801b1b5812 */ /* 0x000fe200078efcff */
[----:B-1----:R-:W-:Y:S01]  /*0280*/  UISETP.GE.AND UP0, UPT, UR7, UR4, UPT ;  /* 0x000000040700728c */ /* 0x002fe2000bf06270 */
[----:B------:R-:W5:Y:S05]  /*0290*/  @P5 LDG.E.128 R180, desc[UR14][R4.64] ;  /* 0x0000000e04b45981 */ /* 0x000f6a000c1e1d00 */
[----:B------:R-:W1:Y:S01]  /*02a0*/  @P1 LDC.64 R22, c[0x0][0x3d0] ;  /* 0x0000f400ff161b82 */ /* 0x000e620000000a00 */
[----:B------:R-:W-:-:S04]  /*02b0*/  @P4 IMAD.WIDE.U32 R10, R27, 0x10, R6 ;  /* 0x000000101b0a4825 */ /* 0x000fc800078e0006 */
[C---:B------:R-:W-:Y:S01]  /*02c0*/  @P4 IMAD.WIDE.U32 R12, R27.reuse, 0x10, R8 ;  /* 0x000000101b0c4825 */ /* 0x040fe200078e0008 */
[----:B------:R-:W-:Y:S02]  /*02d0*/  @P4 IADD3 R27, PT, PT, R27, 0x80, RZ ;  /* 0x000000801b1b4810 */ /* 0x000fe40007ffe0ff */
[----:B------:R-:W1:Y:S02]  /*02e0*/  @P1 LDC.64 R24, c[0x0][0x3e8] ;  /* 0x0000fa00ff181b82 */ /* 0x000e640000000a00 */
[----:B------:R-:W5:Y:S01]  /*02f0*/  @P4 LDG.E.128 R176, desc[UR14][R12.64] ;  /* 0x0000000e0cb04981 */ /* 0x000f62000c1e1d00 */
[----:B------:R-:W-:-:S04]  /*0300*/  @P3 IMAD.WIDE.U32 R14, R27, 0x10, R14 ;  /* 0x000000101b0e3825 */ /* 0x000fc800078e000e */
[C---:B------:R-:W-:Y:S01]  /*0310*/  @P3 IMAD.WIDE.U32 R16, R27.reuse, 0x10, R16 ;  /* 0x000000101b103825 */ /* 0x040fe200078e0010 */
[----:B------:R-:W-:Y:S02]  /*0320*/  @P3 IADD3 R27, PT, PT, R27, 0x80, RZ ;  /* 0x000000801b1b3810 */ /* 0x000fe40007ffe0ff */
[----:B------:R-:W-:Y:S02]  /*0330*/  CS2R R160, SRZ ;  /* 0x0000000000a07805 */ /* 0x000fe4000001ff00 */
[----:B------:R-:W-:Y:S01]  /*0340*/  CS2R R162, SRZ ;  /* 0x0000000000a27805 */ /* 0x000fe2000001ff00 */
[----:B------:R4:W5:Y:S01]  /*0350*/  @P3 LDG.E.128 R172, desc[UR14][R16.64] ;  /* 0x0000000e10ac3981 */ /* 0x000962000c1e1d00 */
[----:B--2---:R-:W-:-:S04]  /*0360*/  @P2 IMAD.WIDE.U32 R18, R27, 0x10, R18 ;  /* 0x000000101b122825 */ /* 0x004fc800078e0012 */
[C---:B0-----:R-:W-:Y:S01]  /*0370*/  @P2 IMAD.WIDE.U32 R20, R27.reuse, 0x10, R20 ;  /* 0x000000101b142825 */ /* 0x041fe200078e0014 */
[----:B------:R-:W-:-:S04]  /*0380*/  @P2 IADD3 R27, PT, PT, R27, 0x80, RZ ;  /* 0x000000801b1b2810 */ /* 0x000fc80007ffe0ff */
[----:B------:R0:W5:Y:S01]  /*0390*/  @P2 LDG.E.128 R168, desc[UR14][R20.64] ;  /* 0x0000000e14a82981 */ /* 0x000162000c1e1d00 */
[----:B-1----:R-:W-:-:S04]  /*03a0*/  @P1 IMAD.WIDE.U32 R6, R27, 0x10, R22 ;  /* 0x000000101b061825 */ /* 0x002fc800078e0016 */
[----:B------:R-:W-:-:S05]  /*03b0*/  @P1 IMAD.WIDE.U32 R8, R27, 0x10, R24 ;  /* 0x000000101b081825 */ /* 0x000fca00078e0018 */
[----:B------:R0:W5:Y:S04]  /*03c0*/  @P1 LDG.E.128 R164, desc[UR14][R8.64] ;  /* 0x0000000e08a41981 */ /* 0x000168000c1e1d00 */
[----:B---3--:R-:W2:Y:S04]  /*03d0*/  @P5 LDG.E.128 R64, desc[UR14][R2.64] ;  /* 0x0000000e02405981 */ /* 0x008ea8000c1e1d00 */
[----:B----4-:R-:W3:Y:S04]  /*03e0*/  @P4 LDG.E.128 R60, desc[UR14][R10.64] ;  /* 0x0000000e0a3c4981 */ /* 0x010ee8000c1e1d00 */
[----:B------:R-:W4:Y:S04]  /*03f0*/  @P3 LDG.E.128 R56, desc[UR14][R14.64] ;  /* 0x0000000e0e383981 */ /* 0x000f28000c1e1d00 */
[----:B------:R-:W4:Y:S04]  /*0400*/  @P2 LDG.E.128 R52, desc[UR14][R18.64] ;  /* 0x0000000e12342981 */ /* 0x000f28000c1e1d00 */
[----:B------:R-:W4:Y:S01]  /*0410*/  @P1 LDG.E.128 R48, desc[UR14][R6.64] ;  /* 0x0000000e06301981 */ /* 0x000f22000c1e1d00 */
        /* <DEDUP_REMOVED lines=46> */
[----:B--2---:R-:W-:Y:S04]  /*0700*/  @P5 STL.64 [R1+0xb0], R64 ;  /* 0x0000b04001005387 */ /* 0x004fe80000100a00 */
[----:B------:R1:W-:Y:S01]  /*0710*/  @P5 STL.64 [R1+0xb8], R66 ;  /* 0x0000b84201005387 */ /* 0x0003e20000100a00 */
[----:B------:R-:W-:-:S02]  /*0720*/  MOV R187, R67 ;  /* 0x0000004300bb7202 */ /* 0x000fc40000000f00 */
[----:B------:R-:W-:Y:S01]  /*0730*/  MOV R186, R66 ;  /* 0x0000004200ba7202 */ /* 0x000fe20000000f00 */
[----:B---3--:R-:W-:Y:S04]  /*0740*/  @P4 STL.64 [R1+0xa0], R60 ;  /* 0x0000a03c01004387 */ /* 0x008fe80000100a00 */
[----:B------:R2:W-:Y:S04]  /*0750*/  @P4 STL.64 [R1+0xa8], R62 ;  /* 0x0000a83e01004387 */ /* 0x0005e80000100a00 */
[----:B----4-:R-:W-:Y:S04]  /*0760*/  @P3 STL.64 [R1+0x90], R56 ;  /* 0x0000903801003387 */ /* 0x010fe80000100a00 */
[----:B------:R3:W-:Y:S04]  /*0770*/  @P3 STL.64 [R1+0x98], R58 ;  /* 0x0000983a01003387 */ /* 0x0007e80000100a00 */
[----:B------:R-:W-:Y:S04]  /*0780*/  @P2 STL.64 [R1+0x80], R52 ;  /* 0x0000803401002387 */ /* 0x000fe80000100a00 */
[----:B------:R4:W-:Y:S04]  /*0790*/  @P2 STL.64 [R1+0x88], R54 ;  /* 0x0000883601002387 */ /* 0x0009e80000100a00 */
[----:B------:R-:W-:Y:S04]  /*07a0*/  @P1 STL.64 [R1+0x70], R48 ;  /* 0x0000703001001387 */ /* 0x000fe80000100a00 */
[----:B------:R0:W-:Y:S04]  /*07b0*/  @P1 STL.64 [R1+0x78], R50 ;  /* 0x0000783201001387 */ /* 0x0001e80000100a00 */
[----:B------:R0:W-:Y:S04]  /*07c0*/  STL [R1], RZ ;  /* 0x000000ff01007387 */ /* 0x0001e80000100800 */
[----:B------:R0:W-:Y:S04]  /*07d0*/  STL [R1+0x4], RZ ;  /* 0x000004ff01007387 */ /* 0x0001e80000100800 */
[----:B------:R0:W-:Y:S04]  /*07e0*/  STL [R1+0x8], RZ ;  /* 0x000008ff01007387 */ /* 0x0001e80000100800 */
[----:B------:R0:W-:Y:S01]  /*07f0*/  STL [R1+0xc], RZ ;  /* 0x00000cff01007387 */ /* 0x0001e20000100800 */
[----:B------:R-:W-:-:S02]  /*0800*/  MOV R185, R65 ;  /* 0x0000004100b97202 */ /* 0x000fc40000000f00 */
[----:B-1----:R-:W-:Y:S02]  /*0810*/  CS2R R66, SRZ ;  /* 0x0000000000427805 */ /* 0x002fe4000001ff00 */
[----:B------:R-:W-:Y:S02]  /*0820*/  MOV R184, R64 ;  /* 0x0000004000b87202 */ /* 0x000fe40000000f00 */
[----:B------:R-:W-:Y:S02]  /*0830*/  CS2R R64, SRZ ;  /* 0x0000000000407805 */ /* 0x000fe4000001ff00 */
[----:B------:R-:W-:Y:S02]  /*0840*/  MOV R44, R63 ;  /* 0x0000003f002c7202 */ /* 0x000fe40000000f00 */
[----:B------:R-:W-:Y:S02]  /*0850*/  MOV R42, R62 ;  /* 0x0000003e002a7202 */ /* 0x000fe40000000f00 */
[----:B--2---:R-:W-:-:S02]  /*0860*/  CS2R R62, SRZ ;  /* 0x00000000003e7805 */ /* 0x004fc4000001ff00 */
[----:B------:R-:W-:Y:S02]  /*0870*/  MOV R40, R61 ;  /* 0x0000003d00287202 */ /* 0x000fe40000000f00 */
[----:B------:R-:W-:Y:S02]  /*0880*/  MOV R38, R60 ;  /* 0x0000003c00267202 */ /* 0x000fe40000000f00 */
[----:B------:R-:W-:Y:S02]  /*0890*/  CS2R R60, SRZ ;  /* 0x00000000003c7805 */ /* 0x000fe4000001ff00 */
[----:B------:R-:W-:Y:S02]  /*08a0*/  MOV R32, R59 ;  /* 0x0000003b00207202 */ /* 0x000fe40000000f00 */
[----:B------:R-:W-:Y:S02]  /*08b0*/  MOV R30, R58 ;  /* 0x0000003a001e7202 */ /* 0x000fe40000000f00 */
[----:B---3--:R-:W-:-:S02]  /*08c0*/  CS2R R58, SRZ ;  /* 0x00000000003a7805 */ /* 0x008fc4000001ff00 */
[----:B------:R-:W-:Y:S02]  /*08d0*/  MOV R28, R57 ;  /* 0x00000039001c7202 */ /* 0x000fe40000000f00 */
[----:B------:R-:W-:Y:S02]  /*08e0*/  MOV R26, R56 ;  /* 0x00000038001a7202 */ /* 0x000fe40000000f00 */
[----:B------:R-:W-:Y:S02]  /*08f0*/  CS2R R56, SRZ ;  /* 0x0000000000387805 */ /* 0x000fe4000001ff00 */
[----:B------:R-:W-:Y:S02]  /*0900*/  MOV R22, R55 ;  /* 0x0000003700167202 */ /* 0x000fe40000000f00 */
[----:B------:R-:W-:Y:S02]  /*0910*/  MOV R18, R54 ;  /* 0x0000003600127202 */ /* 0x000fe40000000f00 */
[----:B----4-:R-:W-:-:S02]  /*0920*/  CS2R R54, SRZ ;  /* 0x0000000000367805 */ /* 0x010fc4000001ff00 */
[----:B------:R-:W-:Y:S02]  /*0930*/  MOV R16, R53 ;  /* 0x0000003500107202 */ /* 0x000fe40000000f00 */
[----:B------:R-:W-:Y:S02]  /*0940*/  MOV R14, R52 ;  /* 0x00000034000e7202 */ /* 0x000fe40000000f00 */
[----:B------:R-:W-:Y:S02]  /*0950*/  CS2R R52, SRZ ;  /* 0x0000000000347805 */ /* 0x000fe4000001ff00 */
[----:B------:R-:W-:Y:S02]  /*0960*/  MOV R10, R51 ;  /* 0x00000033000a7202 */ /* 0x000fe40000000f00 */
[----:B------:R-:W-:Y:S02]  /*0970*/  MOV R6, R50 ;  /* 0x0000003200067202 */ /* 0x000fe40000000f00 */
[----:B0-----:R-:W-:-:S02]  /*0980*/  CS2R R50, SRZ ;  /* 0x0000000000327805 */ /* 0x001fc4000001ff00 */
[----:B------:R-:W-:Y:S02]  /*0990*/  MOV R4, R49 ;  /* 0x0000003100047202 */ /* 0x000fe40000000f00 */
[----:B------:R-:W-:Y:S02]  /*09a0*/  MOV R2, R48 ;  /* 0x0000003000027202 */ /* 0x000fe40000000f00 */
[----:B------:R-:W-:Y:S01]  /*09b0*/  CS2R R48, SRZ ;  /* 0x0000000000307805 */ /* 0x000fe2000001ff00 */
[----:B------:R-:W-:Y:S06]  /*09c0*/  BRA.U UP0, `(.L_x_205) ;  /* 0x000000a900487547 */ /* 0x000fec000b800000 */
[----:B-----5:R-:W-:Y:S01]  /*09d0*/  PRMT R56, R183, 0x7632, R56 ;  /* 0x00007632b7387816 */ /* 0x020fe20000000038 */
[----:B------:R-:W0:Y:S01]  /*09e0*/  LDCU.64 UR4, c[0x0][0x3e0] ;  /* 0x00007c00ff0477ac */ /* 0x000e220008000a00 */
[----:B------:R-:W-:Y:S02]  /*09f0*/  PRMT R55, R182, 0x7632, R55 ;  /* 0x00007632b6377816 */ /* 0x000fe40000000037 */
[----:B------:R-:W-:Y:S02]  /*0a00*/  CS2R R160, SRZ ;  /* 0x0000000000a07805 */ /* 0x000fe4000001ff00 */
[----:B------:R-:W-:Y:S01]  /*0a10*/  PRMT R54, R181, 0x7632, R54 ;  /* 0x00007632b5367816 */ /* 0x000fe20000000036 */
[----:B------:R1:W-:Y:S01]  /*0a20*/  STL.S16 [R1+0x60], R56 ;  /* 0x0000603801007387 */ /* 0x0003e20000100600 */
[----:B------:R-:W-:Y:S02]  /*0a30*/  PRMT R53, R180, 0x7632, R53 ;  /* 0x00007632b4357816 */ /* 0x000fe40000000035 */
[----:B------:R-:W-:-:S02]  /*0a40*/  CS2R R162, SRZ ;  /* 0x0000000000a27805 */ /* 0x000fc4000001ff00 */
[----:B------:R-:W-:Y:S01]  /*0a50*/  PRMT R52, R187, 0x7632, R52 ;  /* 0x00007632bb347816 */ /* 0x000fe20000000034 */
[----:B------:R-:W-:Y:S01]  /*0a60*/  STL.S16 [R1+0x5c], R55 ;  /* 0x00005c3701007387 */ /* 0x000fe20000100600 */
[----:B------:R-:W-:Y:S02]  /*0a70*/  PRMT R51, R186, 0x7632, R51 ;  /* 0x00007632ba337816 */ /* 0x000fe40000000033 */
[----:B------:R-:W-:Y:S02]  /*0a80*/  CS2R R156, SRZ ;  /* 0x00000000009c7805 */ /* 0x000fe4000001ff00 */
[----:B------:R-:W-:Y:S01]  /*0a90*/  PRMT R50, R185, 0x7632, R50 ;  /* 0x00007632b9327816 */ /* 0x000fe20000000032 */
[----:B------:R-:W-:Y:S01]  /*0aa0*/  STL.S16 [R1+0x58], R54 ;  /* 0x0000583601007387 */ /* 0x000fe20000100600 */
[----:B------:R-:W-:Y:S02]  /*0ab0*/  PRMT R49, R184, 0x7632, R49 ;  /* 0x00007632b8317816 */ /* 0x000fe40000000031 */
[----:B------:R-:W-:-:S02]  /*0ac0*/  CS2R R158, SRZ ;  /* 0x00000000009e7805 */ /* 0x000fc4000001ff00 */
[----:B------:R-:W-:Y:S01]  /*0ad0*/  PRMT R48, R179, 0x7632, R48 ;  /* 0x00007632b3307816 */ /* 0x000fe20000000030 */
[----:B------:R-:W-:Y:S01]  /*0ae0*/  STL.S16 [R1+0x54], R53 ;  /* 0x0000543501007387 */ /* 0x000fe20000100600 */
[----:B------:R-:W-:Y:S01]  /*0af0*/  PRMT R47, R178, 0x7632, R47 ;  /* 0x00007632b22f7816 */ /* 0x000fe2000000002f */
[----:B0-----:R-:W-:Y:S01]  /*0b00*/  UISETP.NE.U32.AND UP0, UPT, UR4, URZ, UPT ;  /* 0x000000ff0400728c */ /* 0x001fe2000bf05070 */
[----:B------:R-:W-:Y:S01]  /*0b10*/  PRMT R46, R177, 0x7632, R46 ;  /* 0x00007632b12e7816 */ /* 0x000fe2000000002e */
[----:B------:R0:W-:Y:S01]  /*0b20*/  STL.S16 [R1+0x100], R52 ;  /* 0x0001003401007387 */ /* 0x0001e20000100600 */
[----:B------:R-:W-:Y:S02]  /*0b30*/  PRMT R45, R176, 0x7632, R45 ;  /* 0x00007632b02d7816 */ /* 0x000fe4000000002d */
[----:B------:R-:W-:Y:S02]  /*0b40*/  CS2R R152, SRZ ;  /* 0x0000000000987805 */ /* 0x000fe4000001ff00 */
[----:B------:R-:W-:Y:S01]  /*0b50*/  PRMT R43, R44, 0x7632, R43 ;  /* 0x000076322c2b7816 */ /* 0x000fe2000000002b */
[----:B------:R-:W-:Y:S01]  /*0b60*/  STL.S16 [R1+0xfc], R51 ;  /* 0x0000fc3301007387 */ /* 0x000fe20000100600 */
[----:B------:R-:W-:-:S02]  /*0b70*/  PRMT R41, R42, 0x7632, R41 ;  /* 0x000076322a297816 */ /* 0x000fc40000000029 */
[----:B------:R-:W-:Y:S02]  /*0b80*/  CS2R R154, SRZ ;  /* 0x00000000009a7805 */ /* 0x000fe4000001ff00 */
[----:B------:R-:W-:Y:S01]  /*0b90*/  PRMT R39, R40, 0x7632, R39 ;  /* 0x0000763228277816 */ /* 0x000fe20000000027 */
[----:B------:R-:W-:Y:S01]  /*0ba0*/  STL.S16 [R1+0xf8], R50 ;  /* 0x0000f83201007387 */ /* 0x000fe20000100600 */
[----:B------:R-:W-:Y:S02]  /*0bb0*/  PRMT R37, R38, 0x7632, R37 ;  /* 0x0000763226257816 */ /* 0x000fe40000000025 */
[----:B------:R-:W-:Y:S02]  /*0bc0*/  CS2R R148, SRZ ;  /* 0x0000000000947805 */ /* 0x000fe4000001ff00 */
[----:B------:R-:W-:Y:S01]  /*0bd0*/  PRMT R36, R175, 0x7632, R36 ;  /* 0x00007632af247816 */ /* 0x000fe20000000024 */
[----:B------:R-:W-:Y:S01]  /*0be0*/  STL.S16 [R1+0xf4], R49 ;  /* 0x0000f43101007387 */ /* 0x000fe20000100600 */
[----:B------:R-:W-:-:S02]  /*0bf0*/  PRMT R35, R174, 0x7632, R35 ;  /* 0x00007632ae237816 */ /* 0x000fc40000000023 */
[----:B------:R-:W-:Y:S02]  /*0c00*/  CS2R R150, SRZ ;  /* 0x0000000000967805 */ /* 0x000fe4000001ff00 */
[----:B------:R-:W-:Y:S01]  /*0c10*/  PRMT R34, R173, 0x7632, R34 ;  /* 0x00007632ad227816 */ /* 0x000fe20000000022 */
[----:B------:R2:W-:Y:S01]  /*0c20*/  STL.S16 [R1+0x50], R48 ;  /* 0x0000503001007387 */ /* 0x0005e20000100600 */
[----:B------:R-:W-:Y:S02]  /*0c30*/  PRMT R33, R172, 0x7632, R33 ;  /* 0x00007632ac217816 */ /* 0x000fe40000000021 */
[----:B------:R-:W-:Y:S02]  /*0c40*/  CS2R R144, SRZ ;  /* 0x0000000000907805 */ /* 0x000fe4000001ff00 */
[----:B------:R-:W-:Y:S01]  /*0c50*/  PRMT R31, R32, 0x7632, R31 ;  /* 0x00007632201f7816 */ /* 0x000fe2000000001f */
[----:B------:R3:W-:Y:S01]  /*0c60*/  STL.S16 [R1+0x4c], R47 ;  /* 0x00004c2f01007387 */ /* 0x0007e20000100600 */
        /* <DEDUP_REMOVED lines=38> */
[----:B------:R-:W-:Y:S01]  /*0ed0*/  CS2R R126, SRZ ;  /* 0x00000000007e7805 */ /* 0x000fe2000001ff00 */
[----:B------:R3:W-:Y:S01]  /*0ee0*/  STL.S16 [R1+0x34], R33 ;  /* 0x0000342101007387 */ /* 0x0007e20000100600 */
[----:B------:R-:W-:-:S02]  /*0ef0*/  CS2R R120, SRZ ;  /* 0x0000000000787805 */ /* 0x000fc4000001ff00 */
[----:B------:R-:W-:Y:S02]  /*0f00*/  CS2R R122, SRZ ;  /* 0x00000000007a7805 */ /* 0x000fe4000001ff00 */
[----:B------:R-:W-:Y:S01]  /*0f10*/  CS2R R116, SRZ ;  /* 0x0000000000747805 */ /* 0x000fe2000001ff00 */
[----:B------:R3:W-:Y:S01]  /*0f20*/  STL.S16 [R1+0xe0], R31 ;  /* 0x0000e01f01007387 */ /* 0x0007e20000100600 */
[----:B------:R-:W-:Y:S02]  /*0f30*/  CS2R R118, SRZ ;  /* 0x0000000000767805 */ /* 0x000fe4000001ff00 */
        /* <DEDUP_REMOVED lines=37> */
[----:B-1----:R-:W-:Y:S01]  /*1190*/  CS2R R56, SRZ ;  /* 0x0000000000387805 */ /* 0x002fe2000001ff00 */
[----:B------:R3:W-:Y:S01]  /*11a0*/  STL.S16 [R1+0xc8], R15 ;  /* 0x0000c80f01007387 */ /* 0x0007e20000100600 */
[----:B------:R-:W-:Y:S02]  /*11b0*/  CS2R R58, SRZ ;  /* 0x00000000003a7805 */ /* 0x000fe4000001ff00 */
[----:B0-----:R-:W-:Y:S02]  /*11c0*/  CS2R R52, SRZ ;  /* 0x0000000000347805 */ /* 0x001fe4000001ff00 */
[----:B------:R-:W-:Y:S01]  /*11d0*/  CS2R R54, SRZ ;  /* 0x0000000000367805 */ /* 0x000fe2000001ff00 */
[----:B------:R3:W-:Y:S01]  /*11e0*/  STL.S16 [R1+0xc4], R13 ;  /* 0x0000c40d01007387 */ /* 0x0007e20000100600 */
[----:B--2---:R-:W-:-:S02]  /*11f0*/  CS2R R48, SRZ ;  /* 0x0000000000307805 */ /* 0x004fc4000001ff00 */
[----:B------:R-:W-:Y:S01]  /*1200*/  CS2R R50, SRZ ;  /* 0x0000000000327805 */ /* 0x000fe2000001ff00 */
[----:B------:R-:W-:Y:S01]  /*1210*/  UPLOP3.LUT UP2, UPT, UPT, UPT, UPT, 0x40, 0x4 ;  /* 0x000000000004789c */ /* 0x000fe20003f4e870 */
[----:B------:R3:W-:Y:S01]  /*1220*/  STL.S16 [R1+0x20], R12 ;  /* 0x0000200c01007387 */ /* 0x0007e20000100600 */
[----:B------:R-:W0:Y:S03]  /*1230*/  LDCU UR6, c[0x0][0x388] ;  /* 0x00007100ff0677ac */ /* 0x000e260008000800 */
[----:B------:R3:W-:Y:S01]  /*1240*/  STL.S16 [R1+0x1c], R11 ;  /* 0x00001c0b01007387 */ /* 0x0007e20000100600 */
[----:B------:R-:W-:Y:S01]  /*1250*/  UISETP.NE.AND.EX UP0, UPT, UR5, URZ, UPT, UP0 ;  /* 0x000000ff0500728c */ /* 0x000fe2000bf05300 */
[----:B------:R-:W1:Y:S02]  /*1260*/  LDCU.U8 UR16, c[0x0][0x410] ;  /* 0x00008200ff1077ac */ /* 0x000e640008000000 */
[----:B------:R3:W-:Y:S01]  /*1270*/  STL.S16 [R1+0x18], R9 ;  /* 0x0000180901007387 */ /* 0x0007e20000100600 */
[----:B------:R-:W2:Y:S03]  /*1280*/  LDCU UR17, c[0x0][0x400] ;  /* 0x00008000ff1177ac */ /* 0x000ea60008000800 */
[----:B------:R3:W-:Y:S01]  /*1290*/  STL.S16 [R1+0x14], R8 ;  /* 0x0000140801007387 */ /* 0x0007e20000100600 */
[----:B------:R-:W4:Y:S03]  /*12a0*/  LDCU.64 UR20, c[0x0][0x478] ;  /* 0x00008f00ff1477ac */ /* 0x000f260008000a00 */
[----:B------:R3:W-:Y:S01]  /*12b0*/  STL.S16 [R1+0xc0], R7 ;  /* 0x0000c00701007387 */ /* 0x0007e20000100600 */
[----:B------:R-:W0:Y:S03]  /*12c0*/  LDCU.64 UR18, c[0x0][0x438] ;  /* 0x00008700ff1277ac */ /* 0x000e260008000a00 */
[----:B------:R3:W-:Y:S01]  /*12d0*/  STL.S16 [R1+0x6c], R5 ;  /* 0x00006c0501007387 */ /* 0x0007e20000100600 */
[----:B------:R-:W0:Y:S03]  /*12e0*/  LDCU.128 UR8, c[0x0][0x3c0] ;  /* 0x00007800ff0877ac */ /* 0x000e260008000c00 */
[----:B------:R3:W-:Y:S01]  /*12f0*/  STL.S16 [R1+0x68], R3 ;  /* 0x0000680301007387 */ /* 0x0007e20000100600 */
[----:B------:R-:W0:Y:S03]  /*1300*/  LDCU.64 UR22, c[0x0][0x380] ;  /* 0x00007000ff1677ac */ /* 0x000e260008000a00 */
[----:B------:R3:W-:Y:S04]  /*1310*/  STL.S16 [R1+0x64], R0 ;  /* 0x0000640001007387 */ /* 0x0007e80000100600 */
[----:B------:R3:W-:Y:S04]  /*1320*/  STL [R1], RZ ;  /* 0x000000ff01007387 */ /* 0x0007e80000100800 */
[----:B------:R3:W-:Y:S04]  /*1330*/  STL [R1+0x4], RZ ;  /* 0x000004ff01007387 */ /* 0x0007e80000100800 */
[----:B------:R3:W-:Y:S04]  /*1340*/  STL [R1+0x8], RZ ;  /* 0x000008ff01007387 */ /* 0x0007e80000100800 */
[----:B012-4-:R3:W-:Y:S02]  /*1350*/  STL [R1+0xc], RZ ;  /* 0x00000cff01007387 */ /* 0x0177e40000100800 */
.L_x_257:
[----:B------:R-:W0:Y:S01]  /*1360*/  @UP0 LDCU.64 UR4, c[0x0][0x3e0] ;  /* 0x00007c00ff0407ac */ /* 0x000e220008000a00 */
[----:B------:R-:W2:Y:S01]  /*1370*/  LDL R187, [R1+0x10] ;  /* 0x0000100001bb7983 */ /* 0x000ea20000100800 */
[----:B------:R-:W-:Y:S01]  /*1380*/  PLOP3.LUT P0, PT, PT, PT, UP0, 0x80, 0x8 ;  /* 0x000000000008781c */ /* 0x000fe20003f0f008 */
[----:B------:R-:W-:-:S06]  /*1390*/  UIMAD.WIDE UR12, UR7, 0x4, UR8 ;  /* 0x00000004070c78a5 */ /* 0x000fcc000f8e0208 */
[----:B------:R-:W-:Y:S02]  /*13a0*/  MOV R184, UR12 ;  /* 0x0000000c00b87c02 */ /* 0x000fe40008000f00 */
[----:B------:R-:W-:-:S05]  /*13b0*/  MOV R185, UR13 ;  /* 0x0000000d00b97c02 */ /* 0x000fca0008000f00 */
[----:B---3--:R1:W3:Y:S01]  /*13c0*/  LDG.E R21, desc[UR14][R184.64] ;  /* 0x0000000eb8157981 */ /* 0x0082e2000c1e1900 */
[----:B0-----:R-:W-:Y:S02]  /*13d0*/  @UP0 UIMAD.WIDE UR4, UR7, 0x2, UR4 ;  /* 0x00000002070408a5 */ /* 0x001fe4000f8e0204 */
[----:B------:R-:W-:-:S04]  /*13e0*/  UIMAD.WIDE UR12, UR7, 0x4, UR10 ;  /* 0x00000004070c78a5 */ /* 0x000fc8000f8e020a */
[----:B-1----:R-:W-:Y:S02]  /*13f0*/  MOV R184, UR4 ;  /* 0x0000000400b87c02 */ /* 0x002fe40008000f00 */
[----:B------:R-:W-:-:S05]  /*1400*/  MOV R185, UR5 ;  /* 0x0000000500b97c02 */ /* 0x000fca0008000f00 */
[----:B------:R0:W4:Y:S02]  /*1410*/  @P0 LDG.E.U16 R23, desc[UR14][R184.64] ;  /* 0x0000000eb8170981 */ /* 0x000124000c1e1500 */
[----:B0-----:R-:W-:Y:S02]  /*1420*/  MOV R184, UR12 ;  /* 0x0000000c00b87c02 */ /* 0x001fe40008000f00 */
[----:B------:R-:W-:-:S05]  /*1430*/  MOV R185, UR13 ;  /* 0x0000000d00b97c02 */ /* 0x000fca0008000f00 */
[----:B-----5:R-:W5:Y:S01]  /*1440*/  LDG.E R184, desc[UR14][R184.64] ;  /* 0x0000000eb8b87981 */ /* 0x020f62000c1e1900 */
[----:B------:R-:W0:Y:S01]  /*1450*/  S2R R186, SR_TID.X ;  /* 0x0000000000ba7919 */ /* 0x000e220000002100 */
[----:B------:R-:W-:Y:S01]  /*1460*/  PLOP3.LUT P0, PT, PT, PT, UP0, 0x80, 0x8 ;  /* 0x000000000008781c */ /* 0x000fe20003f0f008 */
[----:B------:R-:W-:Y:S01]  /*1470*/  UIMAD UR4, UR7, UR6, URZ ;  /* 0x00000006070472a4 */ /* 0x000fe2000f8e02ff */
[----:B------:R-:W-:-:S03]  /*1480*/  ISETP.NE.AND P6, PT, RZ, UR16, PT ;  /* 0x00000010ff007c0c */ /* 0x000fc6000bfc5270 */
[----:B------:R-:W-:-:S04]  /*1490*/  USHF.R.S32.HI UR5, URZ, 0x1f, UR4 ;  /* 0x0000001fff057899 */ /* 0x000fc80008011404 */
[----:B------:R-:W-:Y:S01]  /*14a0*/  ULEA.HI UR5, UR5, UR4, URZ, 0x3 ;  /* 0x0000000405057291 */ /* 0x000fe2000f8f18ff */
[----:B------:R-:W-:Y:S01]  /*14b0*/  BSSY.RECONVERGENT B0, `(.L_x_206) ;  /* 0x0000086000007945 */ /* 0x000fe20003800200 */
[----:B------:R-:W-:Y:S01]  /*14c0*/  UMOV UR12, 0x3f800000 ;  /* 0x3f800000000c7882 */ /* 0x000fe20000000000 */
[----:B------:R-:W-:Y:S01]  /*14d0*/  HFMA2 R228, -RZ, RZ, 0, 0 ;  /* 0x00000000ffe47431 */ /* 0x000fe200000001ff */
[----:B------:R-:W-:Y:S02]  /*14e0*/  MOV R227, RZ ;  /* 0x000000ff00e37202 */ /* 0x000fe40000000f00 */
[C---:B--2---:R-:W-:Y:S02]  /*14f0*/  ISETP.GE.U32.AND P5, PT, R187.reuse, 0x80, PT ;  /* 0x00000080bb00780c */ /* 0x044fe40003fa6070 */
[----:B------:R-:W-:Y:S02]  /*1500*/  ISETP.GE.U32.AND P4, PT, R187, 0x100, PT ;  /* 0x00000100bb00780c */ /* 0x000fe40003f86070 */
[----:B---3--:R-:W-:-:S04]  /*1510*/  FSEL R21, R21, RZ, !P6 ;  /* 0x000000ff15157208 */ /* 0x008fc80007000000 */
[----:B------:R-:W-:Y:S02]  /*1520*/  R2UR UR25, R21 ;  /* 0x00000000151972ca */ /* 0x000fe400000e0000 */
[----:B------:R-:W-:Y:S02]  /*1530*/  MOV R21, UR5 ;  /* 0x0000000500157c02 */ /* 0x000fe40008000f00 */
[----:B----4-:R-:W-:Y:S02]  /*1540*/  @P0 R2UR UR13, R23 ;  /* 0x00000000170d02ca */ /* 0x010fe400000e0000 */
[----:B0-----:R-:W-:Y:S02]  /*1550*/  LEA.HI.SX32 R21, R21, R186, 0x1d ;  /* 0x000000ba15157211 */ /* 0x001fe400078feaff */
[C---:B------:R-:W-:Y:S02]  /*1560*/  ISETP.GE.U32.AND P3, PT, R187.reuse, 0x180, PT ;  /* 0x00000180bb00780c */ /* 0x040fe40003f66070 */
[----:B------:R-:W-:-:S02]  /*1570*/  ISETP.GE.U32.AND P2, PT, R187, 0x200, PT ;  /* 0x00000200bb00780c */ /* 0x000fc40003f46070 */
[----:B------:R-:W-:Y:S02]  /*1580*/  ISETP.GE.U32.AND P1, PT, R187, 0x280, PT ;  /* 0x00000280bb00780c */ /* 0x000fe40003f26070 */
[----:B------:R-:W-:-:S03]  /*1590*/  MOV R23, R21 ;  /* 0x0000001500177202 */ /* 0x000fc60000000f00 */
[----:B------:R-:W-:Y:S01]  /*15a0*/  @UP0 USHF.L.U32 UR12, UR13, 0x10, URZ ;  /* 0x000000100d0c0899 */ /* 0x000fe200080006ff */
[----:B-----5:R-:W-:Y:S01]  /*15b0*/  R2UR UR24, R184 ;  /* 0x00000000b81872ca */ /* 0x020fe200000e0000 */
[----:B------:R-:W-:-:S14]  /*15c0*/  @!P5 BRA `(.L_x_207) ;  /* 0x0000000400d0d947 */ /* 0x000fdc0003800000 */
[----:B------:R-:W0:Y:S01]  /*15d0*/  LDC.64 R18, c[0x0][0x3a8] ;  /* 0x0000ea00ff127b82 */ /* 0x000e220000000a00 */
[----:B------:R-:W2:Y:S04]  /*15e0*/  LDL R20, [R1+0xb0] ;  /* 0x0000b00001147983 */ /* 0x000ea80000100800 */
[----:B------:R-:W3:Y:S03]  /*15f0*/  LDL.LU R193, [R1] ;  /* 0x0000000001c17983 */ /* 0x000ee60000300800 */
[----:B------:R-:W1:Y:S01]  /*1600*/  LDC.64 R188, c[0x0][0x428] ;  /* 0x00010a00ffbc7b82 */ /* 0x000e620000000a00 */
[----:B------:R-:W4:Y:S04]  /*1610*/  LDL R231, [R1+0xb4] ;  /* 0x0000b40001e77983 */ /* 0x000f280000100800 */
[----:B------:R-:W4:Y:S04]  /*1620*/  LDL.LU R230, [R1+0x8] ;  /* 0x0000080001e67983 */ /* 0x000f280000300800 */
[----:B------:R-:W4:Y:S04]  /*1630*/  LDL R237, [R1+0xb8] ;  /* 0x0000b80001ed7983 */ /* 0x000f280000100800 */
[----:B------:R-:W4:Y:S01]  /*1640*/  LDL R214, [R1+0xbc] ;  /* 0x0000bc0001d67983 */ /* 0x000f220000100800 */
[----:B0-----:R-:W-:-:S05]  /*1650*/  IMAD.WIDE.U32 R18, R21, 0x10, R18 ;  /* 0x0000001015127825 */ /* 0x001fca00078e0012 */
[----:B------:R1:W3:Y:S02]  /*1660*/  LDG.E.128 R184, desc[UR14][R18.64] ;  /* 0x0000000e12b87981 */ /* 0x0002e4000c1e1d00 */
[----:B-1----:R-:W-:-:S05]  /*1670*/  IMAD.WIDE.U32 R18, R21, 0x10, R188 ;  /* 0x0000001015127825 */ /* 0x002fca00078e00bc */
[----:B------:R0:W4:Y:S01]  /*1680*/  LDG.E.128 R188, desc[UR14][R18.64] ;  /* 0x0000000e12bc7981 */ /* 0x000122000c1e1d00 */
[----:B------:R-:W-:-:S04]  /*1690*/  ISETP.NE.U32.AND P0, PT, RZ, UR18, PT ;  /* 0x00000012ff007c0c */ /* 0x000fc8000bf05070 */
[----:B------:R-:W-:-:S13]  /*16a0*/  ISETP.NE.AND.EX P0, PT, RZ, UR19, PT, P0 ;  /* 0x00000013ff007c0c */ /* 0x000fda000bf05300 */
[----:B0-----:R-:W0:Y:S02]  /*16b0*/  @P0 LDC.64 R18, c[0x0][0x438] ;  /* 0x00010e00ff120b82 */ /* 0x001e240000000a00 */
[----:B0-----:R-:W-:-:S05]  /*16c0*/  @P0 IMAD.WIDE.U32 R18, R21, 0x10, R18 ;  /* 0x0000001015120825 */ /* 0x001fca00078e0012 */
[----:B------:R3:W5:Y:S01]  /*16d0*/  @P0 LDG.E.128 R44, desc[UR14][R18.64] ;  /* 0x0000000e122c0981 */ /* 0x000762000c1e1d00 */
[----:B--2---:R-:W-:Y:S02]  /*16e0*/  SHF.L.U32 R20, R20, 0x10, RZ ;  /* 0x0000001014147819 */ /* 0x004fe400000006ff */
[----:B---3--:R-:W-:-:S05]  /*16f0*/  SHF.L.U32 R18, R184, 0x10, RZ ;  /* 0x00000010b8127819 */ /* 0x008fca00000006ff */
[----:B------:R-:W-:-:S04]  /*1700*/  FADD.FTZ R18, R18, -UR25 ;  /* 0x8000001912127e21 */ /* 0x000fc80008010000 */
[----:B------:R-:W-:Y:S01]  /*1710*/  FMUL.FTZ R194, R18, UR24 ;  /* 0x0000001812c27c20 */ /* 0x000fe20008410000 */
[----:B------:R-:W-:Y:S02]  /*1720*/  SHF.L.U32 R18, R185, 0x10, RZ ;  /* 0x00000010b9127819 */ /* 0x000fe400000006ff */
[----:B----4-:R-:W-:-:S03]  /*1730*/  SHF.L.U32 R19, R188, 0x10, RZ ;  /* 0x00000010bc137819 */ /* 0x010fc600000006ff */
[----:B------:R-:W-:Y:S02]  /*1740*/  FADD.FTZ R18, R18, -UR25 ;  /* 0x8000001912127e21 */ /* 0x000fe40008010000 */
[-C--:B------:R-:W-:Y:S01]  /*1750*/  FFMA.FTZ R193, R194, R19.reuse, R193 ;  /* 0x00000013c2c17223 */ /* 0x080fe200000100c1 */
[----:B------:R-:W-:Y:S01]  /*1760*/  FADD.FTZ R124, R124, R19 ;  /* 0x000000137c7c7221 */ /* 0x000fe20000010000 */
[----:B------:R-:W-:Y:S01]  /*1770*/  FMUL.FTZ R215, R20, R19 ;  /* 0x0000001314d77220 */ /* 0x000fe20000410000 */
[----:B------:R-:W-:Y:S01]  /*1780*/  SHF.L.U32 R19, R189, 0x10, RZ ;  /* 0x00000010bd137819 */ /* 0x000fe200000006ff */
[----:B------:R-:W-:Y:S01]  /*1790*/  FMUL.FTZ R209, R18, UR24 ;  /* 0x0000001812d17c20 */ /* 0x000fe20008410000 */
[----:B------:R-:W-:Y:S01]  /*17a0*/  STL [R1], R193 ;  /* 0x000000c101007387 */ /* 0x000fe20000100800 */
[----:B------:R-:W-:Y:S02]  /*17b0*/  SHF.L.U32 R20, R231, 0x10, RZ ;  /* 0x00000010e7147819 */ /* 0x000fe400000006ff */
[-C--:B------:R-:W-:Y:S01]  /*17c0*/  FFMA.FTZ R230, R209, R19.reuse, R230 ;  /* 0x00000013d1e67223 */ /* 0x080fe200000100e6 */
[----:B------:R-:W2:Y:S01]  /*17d0*/  LDL R231, [R1+0xf4] ;  /* 0x0000f40001e77983 */ /* 0x000ea20000100800 */
[----:B------:R-:W-:Y:S01]  /*17e0*/  FADD.FTZ R126, R126, R19 ;  /* 0x000000137e7e7221 */ /* 0x000fe20000010000 */
[----:B------:R-:W-:Y:S01]  /*17f0*/  FMUL.FTZ R252, R20, R19 ;  /* 0x0000001314fc7220 */ /* 0x000fe20000410000 */
[----:B------:R-:W-:Y:S01]  /*1800*/  SHF.L.U32 R19, R190, 0x10, RZ ;  /* 0x00000010be137819 */ /* 0x000fe200000006ff */
[----:B------:R0:W-:Y:S01]  /*1810*/  STL [R1+0x8], R230 ;  /* 0x000008e601007387 */ /* 0x0001e20000100800 */
[----:B------:R-:W-:-:S02]  /*1820*/  SHF.L.U32 R20, R237, 0x10, RZ ;  /* 0x00000010ed147819 */ /* 0x000fc400000006ff */
[----:B------:R-:W-:Y:S01]  /*1830*/  SHF.L.U32 R18, R186, 0x10, RZ ;  /* 0x00000010ba127819 */ /* 0x000fe200000006ff */
[----:B0-----:R-:W3:Y:S02]  /*1840*/  LDL.LU R230, [R1+0x4] ;  /* 0x0000040001e67983 */ /* 0x001ee40000300800 */
[----:B------:R-:W-:Y:S02]  /*1850*/  FMUL.FTZ R251, R20, R19 ;  /* 0x0000001314fb7220 */ /* 0x000fe40000410000 */
[----:B------:R-:W-:Y:S01]  /*1860*/  FADD.FTZ R18, R18, -UR25 ;  /* 0x8000001912127e21 */ /* 0x000fe20008010000 */
[----:B------:R-:W4:Y:S01]  /*1870*/  LDL R228, [R1+0xf8] ;  /* 0x0000f80001e47983 */ /* 0x000f220000100800 */
[----:B------:R-:W-:-:S03]  /*1880*/  SHF.L.U32 R20, R214, 0x10, RZ ;  /* 0x00000010d6147819 */ /* 0x000fc600000006ff */
[----:B------:R-:W3:Y:S04]  /*1890*/  LDL.LU R227, [R1+0xc] ;  /* 0x00000c0001e37983 */ /* 0x000ee80000300800 */
[----:B------:R-:W3:Y:S01]  /*18a0*/  LDL R214, [R1+0xfc] ;  /* 0x0000fc0001d67983 */ /* 0x000ee20000100800 */
[----:B------:R-:W-:Y:S01]  /*18b0*/  FMUL.FTZ R208, R18, UR24 ;  /* 0x0000001812d07c20 */ /* 0x000fe20008410000 */
[----:B------:R-:W-:Y:S01]  /*18c0*/  SHF.L.U32 R18, R187, 0x10, RZ ;  /* 0x00000010bb127819 */ /* 0x000fe200000006ff */
[----:B------:R-:W-:Y:S02]  /*18d0*/  FADD.FTZ R120, R120, R19 ;  /* 0x0000001378787221 */ /* 0x000fe40000010000 */
[----:B------:R-:W-:Y:S02]  /*18e0*/  FFMA.FTZ R160, R208, R19, R160 ;  /* 0x00000013d0a07223 */ /* 0x000fe400000100a0 */
[----:B------:R-:W-:Y:S01]  /*18f0*/  FADD.FTZ R18, R18, -UR25 ;  /* 0x8000001912127e21 */ /* 0x000fe20008010000 */
[----:B------:R-:W-:-:S03]  /*1900*/  SHF.L.U32 R19, R191, 0x10, RZ ;  /* 0x00000010bf137819 */ /* 0x000fc600000006ff */
[----:B------:R-:W-:Y:S02]  /*1910*/  FMUL.FTZ R199, R18, UR24 ;  /* 0x0000001812c77c20 */ /* 0x000fe40008410000 */
[--C-:B------:R-:W-:Y:S01]  /*1920*/  FADD.FTZ R122, R122, R19.reuse ;  /* 0x000000137a7a7221 */ /* 0x100fe20000010000 */
[-C--:B------:R-:W-:Y:S01]  /*1930*/  FMUL.FTZ R242, R20, R19.reuse ;  /* 0x0000001314f27220 */ /* 0x080fe20000410000 */
[----:B------:R-:W-:Y:S01]  /*1940*/  FFMA.FTZ R162, R199, R19, R162 ;  /* 0x00000013c7a27223 */ /* 0x000fe200000100a2 */
[----:B------:R-:W-:Y:S02]  /*1950*/  PRMT R19, R188, 0x7632, R19 ;  /* 0x00007632bc137816 */ /* 0x000fe40000000013 */
[----:B------:R-:W3:Y:S01]  /*1960*/  LDL R188, [R1+0x100] ;  /* 0x0001000001bc7983 */ /* 0x000ee20000100800 */
[----:B------:R-:W-:-:S04]  /*1970*/  PRMT R23, R184, 0x7632, R23 ;  /* 0x00007632b8177816 */ /* 0x000fc80000000017 */
[----:B------:R-:W-:Y:S02]  /*1980*/  SHF.L.U32 R18, R23, 0x10, RZ ;  /* 0x0000001017127819 */ /* 0x000fe400000006ff */
[----:B------:R-:W-:-:S03]  /*1990*/  PRMT R23, R185, 0x7632, R23 ;  /* 0x00007632b9177816 */ /* 0x000fc60000000017 */
[----:B------:R-:W-:Y:S01]  /*19a0*/  FADD.FTZ R18, R18, -UR25 ;  /* 0x8000001912127e21 */ /* 0x000fe20008010000 */
[----:B------:R-:W-:-:S03]  /*19b0*/  SHF.L.U32 R19, R19, 0x10, RZ ;  /* 0x0000001013137819 */ /* 0x000fc600000006ff */
[----:B------:R-:W-:Y:S01]  /*19c0*/  FMUL.FTZ R193, R18, UR24 ;  /* 0x0000001812c17c20 */ /* 0x000fe20008410000 */
[----:B------:R-:W-:Y:S02]  /*19d0*/  SHF.L.U32 R18, R23, 0x10, RZ ;  /* 0x0000001017127819 */ /* 0x000fe400000006ff */
[----:B------:R-:W-:Y:S02]  /*19e0*/  PRMT R23, R189, 0x7632, R23 ;  /* 0x00007632bd177816 */ /* 0x000fe40000000017 */
[----:B------:R-:W-:Y:S01]  /*19f0*/  PRMT R184, R190, 0x7632, R184 ;  /* 0x00007632beb87816 */ /* 0x000fe200000000b8 */
[----:B------:R-:W-:Y:S01]  /*1a00*/  FADD.FTZ R125, R125, R19 ;  /* 0x000000137d7d7221 */ /* 0x000fe20000010000 */
[----:B------:R-:W-:-:S04]  /*1a10*/  PRMT R185, R191, 0x7632, R185 ;  /* 0x00007632bfb97816 */ /* 0x000fc800000000b9 */
[----:B------:R-:W-:-:S05]  /*1a20*/  SHF.L.U32 R185, R185, 0x10, RZ ;  /* 0x00000010b9b97819 */ /* 0x000fca00000006ff */
[----:B------:R-:W-:Y:S01]  /*1a30*/  FADD.FTZ R123, R123, R185 ;  /* 0x000000b97b7b7221 */ /* 0x000fe20000010000 */
[----:B--2---:R-:W-:-:S05]  /*1a40*/  SHF.L.U32 R20, R231, 0x10, RZ ;  /* 0x00000010e7147819 */ /* 0x004fca00000006ff */
[----:B------:R-:W-:Y:S01]  /*1a50*/  FMUL.FTZ R237, R20, R19 ;  /* 0x0000001314ed7220 */ /* 0x000fe20000410000 */
[----:B------:R-:W-:Y:S01]  /*1a60*/  FADD.FTZ R20, R18, -UR25 ;  /* 0x8000001912147e21 */ /* 0x000fe20008010000 */
[----:B------:R-:W-:-:S03]  /*1a70*/  SHF.L.U32 R18, R23, 0x10, RZ ;  /* 0x0000001017127819 */ /* 0x000fc600000006ff */
[----:B------:R-:W-:Y:S02]  /*1a80*/  FMUL.FTZ R20, R20, UR24 ;  /* 0x0000001814147c20 */ /* 0x000fe40008410000 */
[----:B------:R-:W-:Y:S01]  /*1a90*/  FADD.FTZ R127, R127, R18 ;  /* 0x000000127f7f7221 */ /* 0x000fe20000010000 */
[----:B----4-:R-:W-:Y:S01]  /*1aa0*/  SHF.L.U32 R23, R228, 0x10, RZ ;  /* 0x00000010e4177819 */ /* 0x010fe200000006ff */
[----:B---3--:R-:W-:Y:S01]  /*1ab0*/  FFMA.FTZ R230, R193, R19, R230 ;  /* 0x00000013c1e67223 */ /* 0x008fe200000100e6 */
[----:B------:R-:W-:Y:S01]  /*1ac0*/  PRMT R19, R186, 0x7632, R19 ;  /* 0x00007632ba137816 */ /* 0x000fe20000000013 */
[-C--:B------:R-:W-:Y:S02]  /*1ad0*/  FFMA.FTZ R227, R20, R18.reuse, R227 ;  /* 0x0000001214e37223 */ /* 0x080fe400000100e3 */
[----:B------:R-:W-:Y:S01]  /*1ae0*/  FMUL.FTZ R231, R23, R18 ;  /* 0x0000001217e77220 */ /* 0x000fe20000410000 */
[----:B------:R-:W-:Y:S02]  /*1af0*/  SHF.L.U32 R18, R184, 0x10, RZ ;  /* 0x00000010b8127819 */ /* 0x000fe400000006ff */
[----:B------:R-:W-:Y:S01]  /*1b00*/  SHF.L.U32 R23, R214, 0x10, RZ ;  /* 0x00000010d6177819 */ /* 0x000fe200000006ff */
[----:B------:R0:W-:Y:S01]  /*1b10*/  STL [R1+0x4], R230 ;  /* 0x000004e601007387 */ /* 0x0001e20000100800 */
[----:B------:R-:W-:Y:S01]  /*1b20*/  SHF.L.U32 R19, R19, 0x10, RZ ;  /* 0x0000001013137819 */ /* 0x000fe200000006ff */
[----:B------:R-:W-:-:S04]  /*1b30*/  FFMA.FTZ R184, R194, R215, RZ ;  /* 0x000000d7c2b87223 */ /* 0x000fc800000100ff */
[----:B------:R-:W-:Y:S01]  /*1b40*/  FADD.FTZ R19, R19, -UR25 ;  /* 0x8000001913137e21 */ /* 0x000fe20008010000 */
[----:B0-----:R-:W-:Y:S01]  /*1b50*/  FMUL.FTZ R230, R23, R18 ;  /* 0x0000001217e67220 */ /* 0x001fe20000410000 */
[----:B------:R-:W-:Y:S01]  /*1b60*/  FADD.FTZ R23, RZ, R215 ;  /* 0x000000d7ff177221 */ /* 0x000fe20000010000 */
[----:B------:R-:W-:-:S03]  /*1b70*/  FFMA.FTZ R184, R193, R237, R184 ;  /* 0x000000edc1b87223 */ /* 0x000fc600000100b8 */
[----:B------:R-:W-:Y:S01]  /*1b80*/  FADD.FTZ R23, R23, R237 ;  /* 0x000000ed17177221 */ /* 0x000fe20000010000 */
[----:B------:R-:W-:Y:S01]  /*1b90*/  FMUL.FTZ R19, R19, UR24 ;  /* 0x0000001813137c20 */ /* 0x000fe20008410000 */
[----:B------:R-:W-:Y:S02]  /*1ba0*/  FFMA.FTZ R184, R209, R252, R184 ;  /* 0x000000fcd1b87223 */ /* 0x000fe400000100b8 */
[----:B------:R-:W-:Y:S01]  /*1bb0*/  FADD.FTZ R23, R23, R252 ;  /* 0x000000fc17177221 */ /* 0x000fe20000010000 */
[--C-:B------:R-:W-:Y:S01]  /*1bc0*/  FADD.FTZ R121, R121, R18.reuse ;  /* 0x0000001279797221 */ /* 0x100fe20000010000 */
[----:B------:R-:W-:Y:S01]  /*1bd0*/  FFMA.FTZ R161, R19, R18, R161 ;  /* 0x0000001213a17223 */ /* 0x000fe200000100a1 */
[----:B------:R-:W-:Y:S01]  /*1be0*/  PRMT R18, R187, 0x7632, R18 ;  /* 0x00007632bb127816 */ /* 0x000fe20000000012 */
[----:B------:R-:W-:Y:S01]  /*1bf0*/  FADD.FTZ R23, R23, R231 ;  /* 0x000000e717177221 */ /* 0x000fe20000010000 */
[----:B------:R-:W-:Y:S02]  /*1c00*/  FFMA.FTZ R184, R20, R231, R184 ;  /* 0x000000e714b87223 */ /* 0x000fe400000100b8 */
[----:B------:R-:W-:Y:S01]  /*1c10*/  SHF.L.U32 R18, R18, 0x10, RZ ;  /* 0x0000001012127819 */ /* 0x000fe200000006ff */
[----:B------:R-:W-:Y:S01]  /*1c20*/  FADD.FTZ R23, R23, R251 ;  /* 0x000000fb17177221 */ /* 0x000fe20000010000 */
[----:B------:R-:W-:Y:S01]  /*1c30*/  FFMA.FTZ R184, R208, R251, R184 ;  /* 0x000000fbd0b87223 */ /* 0x000fe200000100b8 */
[----:B------:R-:W-:-:S02]  /*1c40*/  SHF.L.U32 R186, R188, 0x10, RZ ;  /* 0x00000010bcba7819 */ /* 0x000fc400000006ff */
[----:B------:R-:W-:Y:S01]  /*1c50*/  FADD.FTZ R23, R23, R230 ;  /* 0x000000e617177221 */ /* 0x000fe20000010000 */
[----:B------:R-:W-:Y:S01]  /*1c60*/  FADD.FTZ R18, R18, -UR25 ;  /* 0x8000001912127e21 */ /* 0x000fe20008010000 */
[----:B------:R-:W-:Y:S01]  /*1c70*/  FFMA.FTZ R184, R19, R230, R184 ;  /* 0x000000e613b87223 */ /* 0x000fe200000100b8 */
[-C--:B------:R-:W-:Y:S01]  /*1c80*/  FMUL.FTZ R214, R186, R185.reuse ;  /* 0x000000b9bad67220 */ /* 0x080fe20000410000 */
[----:B------:R-:W-:Y:S01]  /*1c90*/  FADD.FTZ R23, R23, R242 ;  /* 0x000000f217177221 */ /* 0x000fe20000010000 */
[----:B------:R-:W-:Y:S01]  /*1ca0*/  FMUL.FTZ R18, R18, UR24 ;  /* 0x0000001812127c20 */ /* 0x000fe20008410000 */
[----:B------:R-:W-:Y:S01]  /*1cb0*/  FFMA.FTZ R184, R199, R242, R184 ;  /* 0x000000f2c7b87223 */ /* 0x000fe200000100b8 */
[----:B------:R0:W-:Y:S01]  /*1cc0*/  STL [R1+0xc], R227 ;  /* 0x00000ce301007387 */ /* 0x0001e20000100800 */
[----:B------:R-:W-:Y:S01]  /*1cd0*/  FADD.FTZ R228, R23, R214 ;  /* 0x000000d617e47221 */ /* 0x000fe20000010000 */
[C---:B------:R-:W-:Y:S01]  /*1ce0*/  FFMA.FTZ R163, R18.reuse, R185, R163 ;  /* 0x000000b912a37223 */ /* 0x040fe200000100a3 */
[----:B------:R-:W-:Y:S01]  /*1cf0*/  IADD3 R23, PT, PT, R21, 0x80, RZ ;  /* 0x0000008015177810 */ /* 0x000fe20007ffe0ff */
[----:B0-----:R-:W-:-:S07]  /*1d00*/  FFMA.FTZ R227, R18, R214, R184 ;  /* 0x000000d612e37223 */ /* 0x001fce00000100b8 */
.L_x_207:
[----:B------:R-:W-:Y:S05]  /*1d10*/  BSYNC.RECONVERGENT B0 ;  /* 0x0000000000007941 */ /* 0x000fea0003800200 */
.L_x_206:
[----:B------:R-:W-:Y:S04]  /*1d20*/  BSSY.RECONVERGENT B0, `(.L_x_208) ;  /* 0x000006e000007945 */ /* 0x000fe80003800200 */
[----:B------:R-:W-:Y:S05]  /*1d30*/  @!P4 BRA `(.L_x_209) ;  /* 0x0000000400b0c947 */ /* 0x000fea0003800000 */
[----:B------:R-:W0:Y:S01]  /*1d40*/  LDC.64 R14, c[0x0][0x3a8] ;  /* 0x0000ea00ff0e7b82 */ /* 0x000e220000000a00 */
[----:B------:R-:W2:Y:S04]  /*1d50*/  LDL R236, [R1+0xa0] ;  /* 0x0000a00001ec7983 */ /* 0x000ea80000100800 */
[----:B------:R-:W3:Y:S03]  /*1d60*/  LDL R229, [R1+0xa4] ;  /* 0x0000a40001e57983 */ /* 0x000ee60000100800 */
[----:B------:R-:W1:Y:S01]  /*1d70*/  LDC.64 R16, c[0x0][0x428] ;  /* 0x00010a00ff107b82 */ /* 0x000e620000000a00 */
[----:B------:R-:W4:Y:S04]  /*1d80*/  LDL R213, [R1+0xa8] ;  /* 0x0000a80001d57983 */ /* 0x000f280000100800 */
        /* <DEDUP_REMOVED lines=12> */
[C---:B---3--:R-:W-:Y:S02]  /*1e50*/  SHF.L.U32 R14, R184.reuse, 0x10, RZ ;  /* 0x00000010b80e7819 */ /* 0x048fe400000006ff */
[----:B------:R-:W-:-:S03]  /*1e60*/  PRMT R17, R184, 0x7632, R17 ;  /* 0x00007632b8117816 */ /* 0x000fc60000000011 */
[----:B------:R-:W-:-:S04]  /*1e70*/  FADD.FTZ R14, R14, -UR25 ;  /* 0x800000190e0e7e21 */ /* 0x000fc80008010000 */
[----:B------:R-:W-:Y:S01]  /*1e80*/  FMUL.FTZ R207, R14, UR24 ;  /* 0x000000180ecf7c20 */ /* 0x000fe20008410000 */
[----:B------:R-:W-:-:S05]  /*1e90*/  SHF.L.U32 R14, R185, 0x10, RZ ;  /* 0x00000010b90e7819 */ /* 0x000fca00000006ff */
[----:B------:R-:W-:Y:S01]  /*1ea0*/  FADD.FTZ R14, R14, -UR25 ;  /* 0x800000190e0e7e21 */ /* 0x000fe20008010000 */
[----:B----4-:R-:W-:-:S03]  /*1eb0*/  SHF.L.U32 R15, R188, 0x10, RZ ;  /* 0x00000010bc0f7819 */ /* 0x010fc600000006ff */
[----:B------:R-:W-:Y:S01]  /*1ec0*/  FMUL.FTZ R206, R14, UR24 ;  /* 0x000000180ece7c20 */ /* 0x000fe20008410000 */
[----:B------:R-:W-:Y:S01]  /*1ed0*/  SHF.L.U32 R14, R186, 0x10, RZ ;  /* 0x00000010ba0e7819 */ /* 0x000fe200000006ff */
[----:B------:R-:W-:Y:S01]  /*1ee0*/  FADD.FTZ R116, R116, R15 ;  /* 0x0000000f74747221 */ /* 0x000fe20000010000 */
[-C--:B------:R-:W-:Y:S01]  /*1ef0*/  FFMA.FTZ R156, R207, R15.reuse, R156 ;  /* 0x0000000fcf9c7223 */ /* 0x080fe2000001009c */
[----:B------:R-:W-:Y:S01]  /*1f00*/  FMUL.FTZ R250, R16, R15 ;  /* 0x0000000f10fa7220 */ /* 0x000fe20000410000 */
[----:B------:R-:W-:Y:S01]  /*1f10*/  SHF.L.U32 R15, R189, 0x10, RZ ;  /* 0x00000010bd0f7819 */ /* 0x000fe200000006ff */
[----:B------:R-:W-:Y:S01]  /*1f20*/  FADD.FTZ R14, R14, -UR25 ;  /* 0x800000190e0e7e21 */ /* 0x000fe20008010000 */
[----:B------:R-:W-:-:S03]  /*1f30*/  SHF.L.U32 R16, R229, 0x10, RZ ;  /* 0x00000010e5107819 */ /* 0x000fc600000006ff */
[----:B------:R-:W-:Y:S01]  /*1f40*/  FADD.FTZ R118, R118, R15 ;  /* 0x0000000f76767221 */ /* 0x000fe20000010000 */
[-C--:B------:R-:W-:Y:S01]  /*1f50*/  FFMA.FTZ R158, R206, R15.reuse, R158 ;  /* 0x0000000fce9e7223 */ /* 0x080fe2000001009e */
[----:B------:R-:W-:Y:S01]  /*1f60*/  FMUL.FTZ R249, R16, R15 ;  /* 0x0000000f10f97220 */ /* 0x000fe20000410000 */
[----:B------:R-:W-:Y:S01]  /*1f70*/  SHF.L.U32 R15, R190, 0x10, RZ ;  /* 0x00000010be0f7819 */ /* 0x000fe200000006ff */
[----:B------:R-:W-:Y:S01]  /*1f80*/  FMUL.FTZ R198, R14, UR24 ;  /* 0x000000180ec67c20 */ /* 0x000fe20008410000 */
[----:B------:R-:W-:Y:S02]  /*1f90*/  SHF.L.U32 R16, R213, 0x10, RZ ;  /* 0x00000010d5107819 */ /* 0x000fe400000006ff */
[----:B------:R-:W2:Y:S01]  /*1fa0*/  LDL R213, [R1+0xec] ;  /* 0x0000ec0001d57983 */ /* 0x000ea20000100800 */
[--C-:B------:R-:W-:Y:S01]  /*1fb0*/  FADD.FTZ R112, R112, R15.reuse ;  /* 0x0000000f70707221 */ /* 0x100fe20000010000 */
[-C--:B------:R-:W-:Y:S01]  /*1fc0*/  FFMA.FTZ R152, R198, R15.reuse, R152 ;  /* 0x0000000fc6987223 */ /* 0x080fe20000010098 */
[----:B------:R-:W-:Y:S01]  /*1fd0*/  FMUL.FTZ R241, R16, R15 ;  /* 0x0000000f10f17220 */ /* 0x000fe20000410000 */
[----:B------:R-:W-:-:S02]  /*1fe0*/  PRMT R15, R188, 0x7632, R15 ;  /* 0x00007632bc0f7816 */ /* 0x000fc4000000000f */
[----:B------:R-:W3:Y:S01]  /*1ff0*/  LDL R188, [R1+0xac] ;  /* 0x0000ac0001bc7983 */ /* 0x000ee20000100800 */
[----:B------:R-:W-:Y:S02]  /*2000*/  SHF.L.U32 R16, R226, 0x10, RZ ;  /* 0x00000010e2107819 */ /* 0x000fe400000006ff */
[----:B------:R-:W-:Y:S02]  /*2010*/  SHF.L.U32 R15, R15, 0x10, RZ ;  /* 0x000000100f0f7819 */ /* 0x000fe400000006ff */
[----:B------:R-:W-:Y:S02]  /*2020*/  SHF.L.U32 R14, R17, 0x10, RZ ;  /* 0x00000010110e7819 */ /* 0x000fe400000006ff */
[----:B------:R-:W-:Y:S01]  /*2030*/  PRMT R17, R185, 0x7632, R17 ;  /* 0x00007632b9117816 */ /* 0x000fe20000000011 */
[-C--:B------:R-:W-:Y:S01]  /*2040*/  FMUL.FTZ R236, R16, R15.reuse ;  /* 0x0000000f10ec7220 */ /* 0x080fe20000410000 */
[----:B------:R-:W-:Y:S01]  /*2050*/  PRMT R16, R189, 0x7632, R16 ;  /* 0x00007632bd107816 */ /* 0x000fe20000000010 */
[----:B------:R-:W-:Y:S01]  /*2060*/  FADD.FTZ R14, R14, -UR25 ;  /* 0x800000190e0e7e21 */ /* 0x000fe20008010000 */
[----:B------:R-:W4:Y:S03]  /*2070*/  LDL R189, [R1+0xf0] ;  /* 0x0000f00001bd7983 */ /* 0x000f260000100800 */
[----:B------:R-:W-:Y:S01]  /*2080*/  FMUL.FTZ R192, R14, UR24 ;  /* 0x000000180ec07c20 */ /* 0x000fe20008410000 */
[----:B------:R-:W-:Y:S01]  /*2090*/  SHF.L.U32 R14, R17, 0x10, RZ ;  /* 0x00000010110e7819 */ /* 0x000fe200000006ff */
[----:B------:R-:W-:Y:S01]  /*20a0*/  FADD.FTZ R117, R117, R15 ;  /* 0x0000000f75757221 */ /* 0x000fe20000010000 */
[----:B------:R-:W-:Y:S01]  /*20b0*/  PRMT R17, R186, 0x7632, R17 ;  /* 0x00007632ba117816 */ /* 0x000fe20000000011 */
[----:B------:R-:W-:-:S02]  /*20c0*/  FFMA.FTZ R157, R192, R15, R157 ;  /* 0x0000000fc09d7223 */ /* 0x000fc4000001009d */
[----:B------:R-:W-:Y:S01]  /*20d0*/  FADD.FTZ R15, R14, -UR25 ;  /* 0x800000190e0f7e21 */ /* 0x000fe20008010000 */
[----:B------:R-:W-:Y:S02]  /*20e0*/  SHF.L.U32 R14, R17, 0x10, RZ ;  /* 0x00000010110e7819 */ /* 0x000fe400000006ff */
[----:B------:R-:W-:Y:S01]  /*20f0*/  SHF.L.U32 R16, R16, 0x10, RZ ;  /* 0x0000001010107819 */ /* 0x000fe200000006ff */
[----:B------:R-:W-:Y:S01]  /*2100*/  FMUL.FTZ R17, R15, UR24 ;  /* 0x000000180f117c20 */ /* 0x000fe20008410000 */
[----:B------:R-:W-:Y:S02]  /*2110*/  SHF.L.U32 R184, R225, 0x10, RZ ;  /* 0x00000010e1b87819 */ /* 0x000fe400000006ff */
[----:B------:R-:W-:Y:S01]  /*2120*/  PRMT R15, R190, 0x7632, R15 ;  /* 0x00007632be0f7816 */ /* 0x000fe2000000000f */
[----:B------:R-:W-:Y:S01]  /*2130*/  FADD.FTZ R119, R119, R16 ;  /* 0x0000001077777221 */ /* 0x000fe20000010000 */
[-C--:B------:R-:W-:Y:S01]  /*2140*/  FFMA.FTZ R159, R17, R16.reuse, R159 ;  /* 0x00000010119f7223 */ /* 0x080fe2000001009f */
[----:B------:R-:W-:Y:S01]  /*2150*/  FMUL.FTZ R229, R184, R16 ;  /* 0x00000010b8e57220 */ /* 0x000fe20000410000 */
[----:B------:R-:W-:Y:S01]  /*2160*/  FADD.FTZ R16, R14, -UR25 ;  /* 0x800000190e107e21 */ /* 0x000fe20008010000 */
[----:B------:R-:W-:-:S02]  /*2170*/  SHF.L.U32 R14, R15, 0x10, RZ ;  /* 0x000000100f0e7819 */ /* 0x000fc400000006ff */
[----:B------:R-:W-:Y:S01]  /*2180*/  SHF.L.U32 R15, R187, 0x10, RZ ;  /* 0x00000010bb0f7819 */ /* 0x000fe200000006ff */
[----:B------:R-:W-:Y:S02]  /*2190*/  FMUL.FTZ R16, R16, UR24 ;  /* 0x0000001810107c20 */ /* 0x000fe40008410000 */
[----:B------:R-:W-:Y:S02]  /*21a0*/  FADD.FTZ R113, R113, R14 ;  /* 0x0000000e71717221 */ /* 0x000fe40000010000 */
[----:B------:R-:W-:Y:S01]  /*21b0*/  FADD.FTZ R15, R15, -UR25 ;  /* 0x800000190f0f7e21 */ /* 0x000fe20008010000 */
[----:B------:R-:W-:-:S03]  /*21c0*/  FFMA.FTZ R153, R16, R14, R153 ;  /* 0x0000000e10997223 */ /* 0x000fc60000010099 */
[----:B------:R-:W-:Y:S01]  /*21d0*/  FMUL.FTZ R15, R15, UR24 ;  /* 0x000000180f0f7c20 */ /* 0x000fe20008410000 */
[----:B------:R-:W-:-:S04]  /*21e0*/  PRMT R187, R187, 0x7632, R187 ;  /* 0x00007632bbbb7816 */ /* 0x000fc800000000bb */
[----:B------:R-:W-:-:S05]  /*21f0*/  SHF.L.U32 R187, R187, 0x10, RZ ;  /* 0x00000010bbbb7819 */ /* 0x000fca00000006ff */
[----:B------:R-:W-:Y:S01]  /*2200*/  FADD.FTZ R187, R187, -UR25 ;  /* 0x80000019bbbb7e21 */ /* 0x000fe20008010000 */
[----:B------:R-:W-:-:S04]  /*2210*/  PRMT R185, R191, 0x7632, R185 ;  /* 0x00007632bfb97816 */ /* 0x000fc800000000b9 */
[----:B------:R-:W-:Y:S02]  /*2220*/  SHF.L.U32 R185, R185, 0x10, RZ ;  /* 0x00000010b9b97819 */ /* 0x000fe400000006ff */
[----:B------:R-:W-:-:S03]  /*2230*/  IADD3 R23, PT, PT, R23, 0x80, RZ ;  /* 0x0000008017177810 */ /* 0x000fc60007ffe0ff */
[----:B------:R-:W-:Y:S01]  /*2240*/  FADD.FTZ R115, R115, R185 ;  /* 0x000000b973737221 */ /* 0x000fe20000010000 */
[----:B--2---:R-:W-:-:S05]  /*2250*/  SHF.L.U32 R184, R213, 0x10, RZ ;  /* 0x00000010d5b87819 */ /* 0x004fca00000006ff */
[----:B------:R-:W-:Y:S01]  /*2260*/  FMUL.FTZ R226, R184, R14 ;  /* 0x0000000eb8e27220 */ /* 0x000fe20000410000 */
[----:B------:R-:W-:Y:S02]  /*2270*/  SHF.L.U32 R14, R191, 0x10, RZ ;  /* 0x00000010bf0e7819 */ /* 0x000fe400000006ff */
[----:B---3--:R-:W-:-:S03]  /*2280*/  SHF.L.U32 R184, R188, 0x10, RZ ;  /* 0x00000010bcb87819 */ /* 0x008fc600000006ff */
[----:B------:R-:W-:Y:S01]  /*2290*/  FADD.FTZ R114, R114, R14 ;  /* 0x0000000e72727221 */ /* 0x000fe20000010000 */
[-C--:B------:R-:W-:Y:S01]  /*22a0*/  FFMA.FTZ R154, R15, R14.reuse, R154 ;  /* 0x0000000e0f9a7223 */ /* 0x080fe2000001009a */
        /* <DEDUP_REMOVED lines=9> */
[----:B------:R-:W-:Y:S02]  /*2340*/  FMUL.FTZ R14, R187, UR24 ;  /* 0x00000018bb0e7c20 */ /* 0x000fe40008410000 */
[----:B------:R-:W-:Y:S01]  /*2350*/  FADD.FTZ R187, R186, R241 ;  /* 0x000000f1babb7221 */ /* 0x000fe20000010000 */
[----:B------:R-:W-:Y:S01]  /*2360*/  FFMA.FTZ R188, R198, R241, R184 ;  /* 0x000000f1c6bc7223 */ /* 0x000fe200000100b8 */
[----:B----4-:R-:W-:Y:S02]  /*2370*/  SHF.L.U32 R186, R189, 0x10, RZ ;  /* 0x00000010bdba7819 */ /* 0x010fe400000006ff */
[----:B------:R-:W-:Y:S01]  /*2380*/  FADD.FTZ R184, R187, R226 ;  /* 0x000000e2bbb87221 */ /* 0x000fe20000010000 */
[----:B------:R-:W-:Y:S02]  /*2390*/  FFMA.FTZ R187, R16, R226, R188 ;  /* 0x000000e210bb7223 */ /* 0x000fe400000100bc */
[----:B------:R-:W-:Y:S01]  /*23a0*/  FMUL.FTZ R213, R186, R185 ;  /* 0x000000b9bad57220 */ /* 0x000fe20000410000 */
[----:B------:R-:W-:Y:S01]  /*23b0*/  FADD.FTZ R184, R184, R225 ;  /* 0x000000e1b8b87221 */ /* 0x000fe20000010000 */
[----:B------:R-:W-:Y:S01]  /*23c0*/  FFMA.FTZ R187, R15, R225, R187 ;  /* 0x000000e10fbb7223 */ /* 0x000fe200000100bb */
[----:B------:R-:W-:-:S02]  /*23d0*/  FFMA.FTZ R155, R14, R185, R155 ;  /* 0x000000b90e9b7223 */ /* 0x000fc4000001009b */
[----:B------:R-:W-:Y:S01]  /*23e0*/  FADD.FTZ R228, R184, R213 ;  /* 0x000000d5b8e47221 */ /* 0x000fe20000010000 */
[----:B------:R-:W-:-:S07]  /*23f0*/  FFMA.FTZ R227, R14, R213, R187 ;  /* 0x000000d50ee37223 */ /* 0x000fce00000100bb */
.L_x_209:
[----:B------:R-:W-:Y:S05]  /*2400*/  BSYNC.RECONVERGENT B0 ;  /* 0x0000000000007941 */ /* 0x000fea0003800200 */
.L_x_208:
        /* <DEDUP_REMOVED lines=104> */
[-C--:B------:R-:W-:Y:S01]  /*2a90*/  FMUL.FTZ R212, R186, R185.reuse ;  /* 0x000000b9bad47220 */ /* 0x080fe20000410000 */
[----:B------:R-:W-:Y:S01]  /*2aa0*/  FADD.FTZ R184, R184, R222 ;  /* 0x000000deb8b87221 */ /* 0x000fe20000010000 */
[----:B------:R-:W-:Y:S01]  /*2ab0*/  FFMA.FTZ R187, R11, R222, R187 ;  /* 0x000000de0bbb7223 */ /* 0x000fe200000100bb */
[----:B------:R-:W-:-:S02]  /*2ac0*/  FFMA.FTZ R147, R10, R185, R147 ;  /* 0x000000b90a937223 */ /* 0x000fc40000010093 */
[----:B------:R-:W-:Y:S01]  /*2ad0*/  FADD.FTZ R228, R184, R212 ;  /* 0x000000d4b8e47221 */ /* 0x000fe20000010000 */
[----:B------:R-:W-:-:S07]  /*2ae0*/  FFMA.FTZ R227, R10, R212, R187 ;  /* 0x000000d40ae37223 */ /* 0x000fce00000100bb */
.L_x_211:
[----:B------:R-:W-:Y:S05]  /*2af0*/  BSYNC.RECONVERGENT B0 ;  /* 0x0000000000007941 */ /* 0x000fea0003800200 */
.L_x_210:
        /* <DEDUP_REMOVED lines=17> */
[----:B------:R2:W5:Y:S02]  /*2c10*/  @P0 LDG.E.128 R32, desc[UR14][R6.64] ;  /* 0x0000000e06200981 */ /* 0x000564000c1e1d00 */
        /* <DEDUP_REMOVED lines=23> */
[----:B------:R-:W-:Y:S01]  /*2d90*/  FADD.FTZ R96, R96, R6 ;  /* 0x0000000660607221 */ /* 0x000fe20000010000 */
        /* <DEDUP_REMOVED lines=68> */
.L_x_213:
[----:B------:R-:W-:Y:S05]  /*31e0*/  BSYNC.RECONVERGENT B0 ;  /* 0x0000000000007941 */ /* 0x000fea0003800200 */
.L_x_212:
        /* <DEDUP_REMOVED lines=23> */
[----:B------:R-:W-:Y:S02]  /*3360*/  SHF.L.U32 R0, R185, 0x10, RZ ;  /* 0x00000010b9007819 */ /* 0x000fe400000006ff */
[----:B----4-:R-:W-:-:S03]  /*3370*/  SHF.L.U32 R2, R188, 0x10, RZ ;  /* 0x00000010bc027819 */ /* 0x010fc600000006ff */
[----:B------:R-:W-:Y:S02]  /*3380*/  FADD.FTZ R0, R0, -UR25 ;  /* 0x8000001900007e21 */ /* 0x000fe40008010000 */
[----:B------:R-:W-:Y:S01]  /*3390*/  FADD.FTZ R92, R92, R2 ;  /* 0x000000025c5c7221 */ /* 0x000fe20000010000 */
[-C--:B------:R-:W-:Y:S01]  /*33a0*/  FFMA.FTZ R132, R205, R2.reuse, R132 ;  /* 0x00000002cd847223 */ /* 0x080fe20000010084 */
[----:B------:R-:W-:Y:S01]  /*33b0*/  FMUL.FTZ R244, R3, R2 ;  /* 0x0000000203f47220 */ /* 0x000fe20000410000 */
[----:B------:R-:W-:Y:S01]  /*33c0*/  FMUL.FTZ R204, R0, UR24 ;  /* 0x0000001800cc7c20 */ /* 0x000fe20008410000 */
[----:B------:R-:W-:Y:S02]  /*33d0*/  SHF.L.U32 R2, R189, 0x10, RZ ;  /* 0x00000010bd027819 */ /* 0x000fe400000006ff */
[----:B------:R-:W-:Y:S02]  /*33e0*/  SHF.L.U32 R3, R218, 0x10, RZ ;  /* 0x00000010da037819 */ /* 0x000fe400000006ff */
[----:B------:R-:W-:Y:S01]  /*33f0*/  SHF.L.U32 R0, R186, 0x10, RZ ;  /* 0x00000010ba007819 */ /* 0x000fe200000006ff */
[----:B------:R-:W-:Y:S01]  /*3400*/  FADD.FTZ R94, R94, R2 ;  /* 0x000000025e5e7221 */ /* 0x000fe20000010000 */
[-C--:B------:R-:W-:Y:S01]  /*3410*/  FFMA.FTZ R134, R204, R2.reuse, R134 ;  /* 0x00000002cc867223 */ /* 0x080fe20000010086 */
[----:B------:R-:W-:Y:S01]  /*3420*/  FMUL.FTZ R243, R3, R2 ;  /* 0x0000000203f37220 */ /* 0x000fe20000410000 */
[----:B------:R-:W-:Y:S01]  /*3430*/  SHF.L.U32 R3, R210, 0x10, RZ ;  /* 0x00000010d2037819 */ /* 0x000fe200000006ff */
[----:B------:R-:W-:Y:S01]  /*3440*/  FADD.FTZ R0, R0, -UR25 ;  /* 0x8000001900007e21 */ /* 0x000fe20008010000 */
[----:B------:R-:W2:Y:S01]  /*3450*/  LDL R210, [R1+0x6c] ;  /* 0x00006c0001d27983 */ /* 0x000ea20000100800 */
[----:B------:R-:W-:-:S02]  /*3460*/  SHF.L.U32 R2, R190, 0x10, RZ ;  /* 0x00000010be027819 */ /* 0x000fc400000006ff */
[----:B------:R-:W-:Y:S01]  /*3470*/  FMUL.FTZ R197, R0, UR24 ;  /* 0x0000001800c57c20 */ /* 0x000fe20008410000 */
[----:B------:R-:W-:Y:S02]  /*3480*/  SHF.L.U32 R0, R4, 0x10, RZ ;  /* 0x0000001004007819 */ /* 0x000fe400000006ff */
[----:B------:R-:W-:Y:S02]  /*3490*/  PRMT R4, R185, 0x7632, R4 ;  /* 0x00007632b9047816 */ /* 0x000fe40000000004 */
[----:B------:R-:W3:Y:S01]  /*34a0*/  LDL R185, [R1+0x7c] ;  /* 0x00007c0001b97983 */ /* 0x000ee20000100800 */
[----:B------:R-:W-:Y:S01]  /*34b0*/  FADD.FTZ R88, R88, R2 ;  /* 0x0000000258587221 */ /* 0x000fe20000010000 */
[-C--:B------:R-:W-:Y:S01]  /*34c0*/  FFMA.FTZ R128, R197, R2.reuse, R128 ;  /* 0x00000002c5807223 */ /* 0x080fe20000010080 */
[----:B------:R-:W-:Y:S01]  /*34d0*/  FMUL.FTZ R238, R3, R2 ;  /* 0x0000000203ee7220 */ /* 0x000fe20000410000 */
[----:B------:R-:W-:Y:S02]  /*34e0*/  PRMT R2, R188, 0x7632, R2 ;  /* 0x00007632bc027816 */ /* 0x000fe40000000002 */
[----:B------:R-:W4:Y:S01]  /*34f0*/  LDL R188, [R1+0xc0] ;  /* 0x0000c00001bc7983 */ /* 0x000f220000100800 */
[----:B------:R-:W-:Y:S01]  /*3500*/  FADD.FTZ R0, R0, -UR25 ;  /* 0x8000001900007e21 */ /* 0x000fe20008010000 */
[----:B------:R-:W-:-:S02]  /*3510*/  SHF.L.U32 R2, R2, 0x10, RZ ;  /* 0x0000001002027819 */ /* 0x000fc400000006ff */
[----:B------:R-:W-:Y:S01]  /*3520*/  SHF.L.U32 R3, R217, 0x10, RZ ;  /* 0x00000010d9037819 */ /* 0x000fe200000006ff */
[----:B------:R-:W-:Y:S01]  /*3530*/  FMUL.FTZ R232, R0, UR24 ;  /* 0x0000001800e87c20 */ /* 0x000fe20008410000 */
[----:B------:R-:W-:Y:S01]  /*3540*/  SHF.L.U32 R0, R4, 0x10, RZ ;  /* 0x0000001004007819 */ /* 0x000fe200000006ff */
[----:B------:R-:W-:Y:S01]  /*3550*/  FADD.FTZ R93, R93, R2 ;  /* 0x000000025d5d7221 */ /* 0x000fe20000010000 */
[----:B------:R-:W-:Y:S01]  /*3560*/  PRMT R4, R186, 0x7632, R4 ;  /* 0x00007632ba047816 */ /* 0x000fe20000000004 */
[-C--:B------:R-:W-:Y:S01]  /*3570*/  FMUL.FTZ R233, R3, R2.reuse ;  /* 0x0000000203e97220 */ /* 0x080fe20000410000 */
[----:B------:R-:W-:Y:S01]  /*3580*/  FFMA.FTZ R133, R232, R2, R133 ;  /* 0x00000002e8857223 */ /* 0x000fe20000010085 */
[----:B------:R-:W-:Y:S01]  /*3590*/  PRMT R3, R189, 0x7632, R3 ;  /* 0x00007632bd037816 */ /* 0x000fe20000000003 */
[----:B------:R-:W-:Y:S01]  /*35a0*/  FADD.FTZ R2, R0, -UR25 ;  /* 0x8000001900027e21 */ /* 0x000fe20008010000 */
[----:B------:R-:W-:Y:S02]  /*35b0*/  SHF.L.U32 R0, R4, 0x10, RZ ;  /* 0x0000001004007819 */ /* 0x000fe400000006ff */
[----:B------:R-:W-:Y:S01]  /*35c0*/  SHF.L.U32 R3, R3, 0x10, RZ ;  /* 0x0000001003037819 */ /* 0x000fe200000006ff */
[----:B------:R-:W-:Y:S01]  /*35d0*/  FMUL.FTZ R4, R2, UR24 ;  /* 0x0000001802047c20 */ /* 0x000fe20008410000 */
[----:B------:R-:W-:-:S02]  /*35e0*/  SHF.L.U32 R23, R216, 0x10, RZ ;  /* 0x00000010d8177819 */ /* 0x000fc400000006ff */
[----:B------:R-:W-:Y:S01]  /*35f0*/  PRMT R2, R190, 0x7632, R2 ;  /* 0x00007632be027816 */ /* 0x000fe20000000002 */
[----:B------:R-:W-:Y:S01]  /*3600*/  FADD.FTZ R95, R95, R3 ;  /* 0x000000035f5f7221 */ /* 0x000fe20000010000 */
[-C--:B------:R-:W-:Y:S01]  /*3610*/  FFMA.FTZ R135, R4, R3.reuse, R135 ;  /* 0x0000000304877223 */ /* 0x080fe20000010087 */
[----:B------:R-:W-:Y:S01]  /*3620*/  FMUL.FTZ R218, R23, R3 ;  /* 0x0000000317da7220 */ /* 0x000fe20000410000 */
[----:B------:R-:W-:Y:S01]  /*3630*/  FADD.FTZ R3, R0, -UR25 ;  /* 0x8000001900037e21 */ /* 0x000fe20008010000 */
[----:B------:R-:W-:Y:S02]  /*3640*/  SHF.L.U32 R0, R2, 0x10, RZ ;  /* 0x0000001002007819 */ /* 0x000fe400000006ff */
[----:B------:R-:W-:Y:S01]  /*3650*/  SHF.L.U32 R2, R187, 0x10, RZ ;  /* 0x00000010bb027819 */ /* 0x000fe200000006ff */
[----:B------:R-:W-:Y:S02]  /*3660*/  FMUL.FTZ R3, R3, UR24 ;  /* 0x0000001803037c20 */ /* 0x000fe40008410000 */
[----:B------:R-:W-:-:S02]  /*3670*/  FADD.FTZ R89, R89, R0 ;  /* 0x0000000059597221 */ /* 0x000fc40000010000 */
[----:B------:R-:W-:Y:S01]  /*3680*/  FADD.FTZ R2, R2, -UR25 ;  /* 0x8000001902027e21 */ /* 0x000fe20008010000 */
[----:B------:R-:W-:-:S03]  /*3690*/  FFMA.FTZ R129, R3, R0, R129 ;  /* 0x0000000003817223 */ /* 0x000fc60000010081 */
[----:B------:R-:W-:Y:S01]  /*36a0*/  FMUL.FTZ R2, R2, UR24 ;  /* 0x0000001802027c20 */ /* 0x000fe20008410000 */
[----:B------:R-:W-:-:S04]  /*36b0*/  PRMT R187, R187, 0x7632, R187 ;  /* 0x00007632bbbb7816 */ /* 0x000fc800000000bb */
[----:B------:R-:W-:-:S05]  /*36c0*/  SHF.L.U32 R187, R187, 0x10, RZ ;  /* 0x00000010bbbb7819 */ /* 0x000fca00000006ff */
[----:B------:R-:W-:Y:S01]  /*36d0*/  FADD.FTZ R187, R187, -UR25 ;  /* 0x80000019bbbb7e21 */ /* 0x000fe20008010000 */
[----:B------:R-:W-:-:S04]  /*36e0*/  PRMT R184, R191, 0x7632, R184 ;  /* 0x00007632bfb87816 */ /* 0x000fc800000000b8 */
[----:B------:R-:W-:-:S05]  /*36f0*/  SHF.L.U32 R184, R184, 0x10, RZ ;  /* 0x00000010b8b87819 */ /* 0x000fca00000006ff */
        /* <DEDUP_REMOVED lines=28> */
.L_x_215:
[----:B------:R-:W-:Y:S05]  /*38c0*/  BSYNC.RECONVERGENT B0 ;  /* 0x0000000000007941 */ /* 0x000fea0003800200 */
.L_x_214:
[----:B------:R-:W0:Y:S01]  /*38d0*/  SHFL.DOWN PT, R23, R228, 0x10, 0x1f ;  /* 0x0a001f00e4177f89 */ /* 0x000e2200000e0000 */
[----:B------:R-:W-:Y:S03]  /*38e0*/  BSSY.RECONVERGENT B0, `(.L_x_216) ;  /* 0x000001f000007945 */ /* 0x000fe60003800200 */
[----:B------:R-:W1:Y:S01]  /*38f0*/  SHFL.DOWN PT, R184, R227, 0x10, 0x1f ;  /* 0x0a001f00e3b87f89 */ /* 0x000e6200000e0000 */
[----:B------:R-:W2:Y:S01]  /*3900*/  S2R R186, SR_TID.X ;  /* 0x0000000000ba7919 */ /* 0x000ea20000002100 */
[----:B0-----:R-:W-:Y:S01]  /*3910*/  FADD.FTZ R23, R23, R228 ;  /* 0x000000e417177221 */ /* 0x001fe20000010000 */
[----:B-1----:R-:W-:-:S04]  /*3920*/  FADD.FTZ R184, R184, R227 ;  /* 0x000000e3b8b87221 */ /* 0x002fc80000010000 */
[----:B------:R-:W0:Y:S01]  /*3930*/  SHFL.DOWN PT, R185, R23, 0x8, 0x1f ;  /* 0x09001f0017b97f89 */ /* 0x000e2200000e0000 */
[----:B--2---:R-:W-:Y:S01]  /*3940*/  LOP3.LUT P0, RZ, R186, 0x1f, RZ, 0xc0, !PT ;  /* 0x0000001fbaff7812 */ /* 0x004fe2000780c0ff */
[----:B0-----:R-:W-:Y:S02]  /*3950*/  FADD.FTZ R23, R23, R185 ;  /* 0x000000b917177221 */ /* 0x001fe40000010000 */
[----:B------:R-:W0:Y:S02]  /*3960*/  SHFL.DOWN PT, R185, R184, 0x8, 0x1f ;  /* 0x09001f00b8b97f89 */ /* 0x000e2400000e0000 */
[----:B0-----:R-:W-:Y:S02]  /*3970*/  FADD.FTZ R184, R184, R185 ;  /* 0x000000b9b8b87221 */ /* 0x001fe40000010000 */
[----:B------:R-:W0:Y:S02]  /*3980*/  SHFL.DOWN PT, R185, R23, 0x4, 0x1f ;  /* 0x08801f0017b97f89 */ /* 0x000e2400000e0000 */
[----:B0-----:R-:W-:-:S02]  /*3990*/  FADD.FTZ R23, R23, R185 ;  /* 0x000000b917177221 */ /* 0x001fc40000010000 */
[----:B------:R-:W0:Y:S02]  /*39a0*/  SHFL.DOWN PT, R185, R184, 0x4, 0x1f ;  /* 0x08801f00b8b97f89 */ /* 0x000e2400000e0000 */
        /* <DEDUP_REMOVED lines=8> */
[----:B0-----:R-:W-:Y:S01]  /*3a30*/  FADD.FTZ R185, R185, R23 ;  /* 0x00000017b9b97221 */ /* 0x001fe20000010000 */
        /* <DEDUP_REMOVED lines=9> */
.L_x_217:
[----:B------:R-:W-:Y:S05]  /*3ad0*/  BSYNC.RECONVERGENT B0 ;  /* 0x0000000000007941 */ /* 0x000fea0003800200 */
.L_x_216:
        /* <DEDUP_REMOVED lines=8> */
[----:B------:R-:W-:-:S09]  /*3b60*/  @!UP2 UIADD3 UR5, UPT, UPT, UR4, 0x5000, URZ ;  /* 0x000050000405a890 */ /* 0x000fd2000fffe0ff */
[----:B0-----:R-:W0:Y:S01]  /*3b70*/  LDS.128 R184, [UR5] ;  /* 0x00000005ffb87984 */ /* 0x001e220008000c00 */
[----:B------:R-:W-:Y:S02]  /*3b80*/  UIADD3 UR5, UPT, UPT, UR4, 0x5030, URZ ;  /* 0x0000503004057890 */ /* 0x000fe4000fffe0ff */
[----:B------:R-:W-:Y:S01]  /*3b90*/  @!UP2 UIADD3 UR5, UPT, UPT, UR4, 0x5010, URZ ;  /* 0x000050100405a890 */ /* 0x000fe2000fffe0ff */
[----:B0-----:R-:W-:Y:S01]  /*3ba0*/  FADD.FTZ R185, RZ, R185 ;  /* 0x000000b9ffb97221 */ /* 0x001fe20000010000 */
[----:B------:R-:W-:-:S03]  /*3bb0*/  FADD.FTZ R23, RZ, R184 ;  /* 0x000000b8ff177221 */ /* 0x000fc60000010000 */
[----:B------:R-:W-:Y:S01]  /*3bc0*/  FADD.FTZ R188, R187, R185 ;  /* 0x000000b9bbbc7221 */ /* 0x000fe20000010000 */
[----:B------:R-:W-:-:S03]  /*3bd0*/  FADD.FTZ R23, R186, R23 ;  /* 0x00000017ba177221 */ /* 0x000fc60000010000 */
[----:B------:R-:W0:Y:S02]  /*3be0*/  LDS.128 R184, [UR5] ;  /* 0x00000005ffb87984 */ /* 0x000e240008000c00 */
[----:B0-----:R-:W-:Y:S01]  /*3bf0*/  FADD.FTZ R185, R188, R185 ;  /* 0x000000b9bcb97221 */ /* 0x001fe20000010000 */
        /* <DEDUP_REMOVED lines=10> */
[----:B------:R-:W0:Y:S01]  /*3ca0*/  LDC.64 R184, c[0x0][0x390] ;  /* 0x0000e400ffb87b82 */ /* 0x000e220000000a00 */
[----:B------:R1:W5:Y:S04]  /*3cb0*/  LDL R228, [R1+0x60] ;  /* 0x0000600001e47983 */ /* 0x0003680000100800 */
[----:B------:R1:W5:Y:S04]  /*3cc0*/  LDL R227, [R1+0x5c] ;  /* 0x00005c0001e37983 */ /* 0x0003680000100800 */
[----:B------:R1:W5:Y:S04]  /*3cd0*/  LDL R190, [R1+0x58] ;  /* 0x0000580001be7983 */ /* 0x0003680000100800 */
[----:B------:R1:W5:Y:S01]  /*3ce0*/  LDL R191, [R1+0x54] ;  /* 0x0000540001bf7983 */ /* 0x0003620000100800 */
[----:B0-----:R-:W-:-:S06]  /*3cf0*/  IMAD.WIDE.U32 R184, R21, 0x10, R184 ;  /* 0x0000001015b87825 */ /* 0x001fcc00078e00b8 */
[----:B------:R-:W5:Y:S01]  /*3d00*/  LDG.E.128 R184, desc[UR14][R184.64] ;  /* 0x0000000eb8b87981 */ /* 0x000f62000c1e1d00 */
[----:B------:R-:W-:-:S04]  /*3d10*/  ISETP.NE.U32.AND P0, PT, RZ, UR20, PT ;  /* 0x00000014ff007c0c */ /* 0x000fc8000bf05070 */
[----:B------:R-:W-:-:S13]  /*3d20*/  ISETP.NE.AND.EX P0, PT, RZ, UR21, PT, P0 ;  /* 0x00000015ff007c0c */ /* 0x000fda000bf05300 */
[----:B-1----:R-:W-:Y:S05]  /*3d30*/  @P0 BRA `(.L_x_222) ;  /* 0x0000000400240947 */ /* 0x002fea0003800000 */
[----:B------:R-:W-:Y:S01]  /*3d40*/  FFMA.FTZ R188, R199, UR4, R23 ;  /* 0x00000004c7bc7c23 */ /* 0x000fe20008010017 */
[C---:B-----5:R-:W-:Y:S02]  /*3d50*/  SHF.L.U32 R189, R187.reuse, 0x10, RZ ;  /* 0x00000010bbbd7819 */ /* 0x060fe400000006ff */
[----:B------:R-:W-:Y:S01]  /*3d60*/  PRMT R187, R187, 0x7632, R187 ;  /* 0x00007632bbbb7816 */ /* 0x000fe200000000bb */
[----:B------:R-:W-:-:S03]  /*3d70*/  FADD.FTZ R188, R242, -R188 ;  /* 0x800000bcf2bc7221 */ /* 0x000fc60000010000 */
[----:B------:R-:W-:Y:S01]  /*3d80*/  SHF.L.U32 R187, R187, 0x10, RZ ;  /* 0x00000010bbbb7819 */ /* 0x000fe200000006ff */
[----:B------:R-:W-:-:S04]  /*3d90*/  FMUL.FTZ R188, R188, UR24 ;  /* 0x00000018bcbc7c20 */ /* 0x000fc80008410000 */
[----:B------:R-:W-:-:S04]  /*3da0*/  FMUL.FTZ R188, R188, UR12 ;  /* 0x0000000cbcbc7c20 */ /* 0x000fc80008410000 */
[----:B------:R-:W-:Y:S01]  /*3db0*/  FFMA.FTZ R189, R188, R189, R82 ;  /* 0x000000bdbcbd7223 */ /* 0x000fe20000010052 */
[----:B------:R-:W-:-:S05]  /*3dc0*/  SHF.L.U32 R82, R183, 0x10, RZ ;  /* 0x00000010b7527819 */ /* 0x000fca00000006ff */
[----:B------:R-:W-:Y:S01]  /*3dd0*/  FMUL.FTZ R82, R188, R82 ;  /* 0x00000052bc527220 */ /* 0x000fe20000410000 */
[----:B------:R-:W-:-:S04]  /*3de0*/  FFMA.FTZ R188, R18, UR4, R23 ;  /* 0x0000000412bc7c23 */ /* 0x000fc80008010017 */
[----:B------:R-:W-:-:S04]  /*3df0*/  FADD.FTZ R188, R214, -R188 ;  /* 0x800000bcd6bc7221 */ /* 0x000fc80000010000 */
[----:B------:R-:W-:-:S04]  /*3e00*/  FMUL.FTZ R188, R188, UR24 ;  /* 0x00000018bcbc7c20 */ /* 0x000fc80008410000 */
[----:B------:R-:W-:-:S04]  /*3e10*/  FMUL.FTZ R188, R188, UR12 ;  /* 0x0000000cbcbc7c20 */ /* 0x000fc80008410000 */
[----:B------:R-:W-:Y:S01]  /*3e20*/  FFMA.FTZ R187, R188, R187, R83 ;  /* 0x000000bbbcbb7223 */ /* 0x000fe20000010053 */
[----:B------:R-:W-:-:S05]  /*3e30*/  SHF.L.U32 R83, R228, 0x10, RZ ;  /* 0x00000010e4537819 */ /* 0x000fca00000006ff */
[----:B------:R-:W-:Y:S01]  /*3e40*/  FMUL.FTZ R83, R188, R83 ;  /* 0x00000053bc537220 */ /* 0x000fe20000410000 */
[C---:B------:R-:W-:Y:S02]  /*3e50*/  SHF.L.U32 R188, R186.reuse, 0x10, RZ ;  /* 0x00000010babc7819 */ /* 0x040fe400000006ff */
[----:B------:R-:W-:Y:S02]  /*3e60*/  PRMT R186, R186, 0x7632, R186 ;  /* 0x00007632baba7816 */ /* 0x000fe400000000ba */
[----:B------:R-:W-:Y:S01]  /*3e70*/  F2FP.BF16.F32.PACK_AB R83, R83, R82 ;  /* 0x000000525353723e */ /* 0x000fe200000010ff */
[----:B------:R-:W-:Y:S01]  /*3e80*/  FFMA.FTZ R82, R208, UR4, R23 ;  /* 0x00000004d0527c23 */ /* 0x000fe20008010017 */
[----:B------:R-:W-:-:S03]  /*3e90*/  SHF.L.U32 R186, R186, 0x10, RZ ;  /* 0x00000010baba7819 */ /* 0x000fc600000006ff */
[----:B------:R-:W-:-:S04]  /*3ea0*/  FADD.FTZ R82, R251, -R82 ;  /* 0x80000052fb527221 */ /* 0x000fc80000010000 */
        /* <DEDUP_REMOVED lines=12> */
[----:B------:R-:W-:-:S04]  /*3f70*/  FFMA.FTZ R80, R209, UR4, R23 ;  /* 0x00000004d1507c23 */ /* 0x000fc80008010017 */
[----:B------:R-:W-:Y:S01]  /*3f80*/  FADD.FTZ R80, R252, -R80 ;  /* 0x80000050fc507221 */ /* 0x000fe20000010000 */
[----:B------:R-:W-:-:S03]  /*3f90*/  F2FP.BF16.F32.PACK_AB R82, R81, R82 ;  /* 0x000000525152723e */ /* 0x000fc600000010ff */
[----:B------:R-:W-:-:S04]  /*3fa0*/  FMUL.FTZ R80, R80, UR24 ;  /* 0x0000001850507c20 */ /* 0x000fc80008410000 */
[----:B------:R-:W-:Y:S01]  /*3fb0*/  FMUL.FTZ R81, R80, UR12 ;  /* 0x0000000c50517c20 */ /* 0x000fe20008410000 */
[C---:B------:R-:W-:Y:S02]  /*3fc0*/  SHF.L.U32 R80, R185.reuse, 0x10, RZ ;  /* 0x00000010b9507819 */ /* 0x040fe400000006ff */
[----:B------:R-:W-:-:S03]  /*3fd0*/  PRMT R185, R185, 0x7632, R185 ;  /* 0x00007632b9b97816 */ /* 0x000fc600000000b9 */
[----:B------:R-:W-:Y:S01]  /*3fe0*/  FFMA.FTZ R86, R81, R80, R86 ;  /* 0x0000005051567223 */ /* 0x000fe20000010056 */
[----:B------:R-:W-:Y:S02]  /*3ff0*/  SHF.L.U32 R80, R181, 0x10, RZ ;  /* 0x00000010b5507819 */ /* 0x000fe400000006ff */
[----:B------:R-:W-:-:S03]  /*4000*/  SHF.L.U32 R185, R185, 0x10, RZ ;  /* 0x00000010b9b97819 */ /* 0x000fc600000006ff */
        /* <DEDUP_REMOVED lines=25> */
[----:B------:R-:W-:-:S05]  /*41a0*/  FMUL.FTZ R85, R84, R85 ;  /* 0x0000005554557220 */ /* 0x000fca0000410000 */
[----:B------:R-:W-:Y:S01]  /*41b0*/  F2FP.BF16.F32.PACK_AB R80, R85, R80 ;  /* 0x000000505550723e */ /* 0x000fe200000010ff */
[----:B------:R-:W-:Y:S06]  /*41c0*/  BRA `(.L_x_223) ;  /* 0x0000000400307947 */ /* 0x000fec0003800000 */
.L_x_222:
[----:B------:R-:W-:Y:S01]  /*41d0*/  FFMA.FTZ R24, R199, UR4, R23 ;  /* 0x00000004c7187c23 */ /* 0x000fe20008010017 */
[----:B-----5:R-:W-:Y:S02]  /*41e0*/  SHF.L.U32 R25, R187, 0x10, RZ ;  /* 0x00000010bb197819 */ /* 0x020fe400000006ff */
[----:B------:R-:W-:Y:S01]  /*41f0*/  SHF.L.U32 R26, R183, 0x10, RZ ;  /* 0x00000010b71a7819 */ /* 0x000fe200000006ff */
[----:B------:R-:W-:-:S04]  /*4200*/  FADD.FTZ R24, R242, -R24 ;  /* 0x80000018f2187221 */ /* 0x000fc80000010000 */
[----:B------:R-:W-:-:S04]  /*4210*/  FMUL.FTZ R27, R24, UR24 ;  /* 0x00000018181b7c20 */ /* 0x000fc80008410000 */
[----:B------:R-:W-:-:S04]  /*4220*/  FMUL.FTZ R24, R27, UR12 ;  /* 0x0000000c1b187c20 */ /* 0x000fc80008410000 */
[--C-:B------:R-:W-:Y:S01]  /*4230*/  FFMA.FTZ R189, R24, R25, R82.reuse ;  /* 0x0000001918bd7223 */ /* 0x100fe20000010052 */
[----:B------:R-:W-:Y:S01]  /*4240*/  FFMA.FTZ R25, R18, UR4, R23 ;  /* 0x0000000412197c23 */ /* 0x000fe20008010017 */
[----:B------:R-:W-:Y:S01]  /*4250*/  PRMT R82, R187, 0x7632, R82 ;  /* 0x00007632bb527816 */ /* 0x000fe20000000052 */
[----:B------:R-:W-:Y:S02]  /*4260*/  FMUL.FTZ R26, R24, R26 ;  /* 0x0000001a181a7220 */ /* 0x000fe40000410000 */
[----:B------:R-:W-:Y:S01]  /*4270*/  FADD.FTZ R25, R214, -R25 ;  /* 0x80000019d6197221 */ /* 0x000fe20000010000 */
[----:B------:R-:W-:-:S03]  /*4280*/  SHF.L.U32 R82, R82, 0x10, RZ ;  /* 0x0000001052527819 */ /* 0x000fc600000006ff */
[----:B------:R-:W-:-:S04]  /*4290*/  FMUL.FTZ R25, R25, UR24 ;  /* 0x0000001819197c20 */ /* 0x000fc80008410000 */
[C---:B------:R-:W-:Y:S01]  /*42a0*/  FMUL.FTZ R24, R25.reuse, UR12 ;  /* 0x0000000c19187c20 */ /* 0x040fe20008410000 */
[----:B------:R-:W-:Y:S02]  /*42b0*/  F2FP.BF16.F32.PACK_AB R27, R25, R27 ;  /* 0x0000001b191b723e */ /* 0x000fe400000010ff */
[----:B------:R-:W-:Y:S01]  /*42c0*/  SHF.L.U32 R25, R228, 0x10, RZ ;  /* 0x00000010e4197819 */ /* 0x000fe200000006ff */
[----:B------:R-:W-:Y:S01]  /*42d0*/  FFMA.FTZ R187, R24, R82, R83 ;  /* 0x0000005218bb7223 */ /* 0x000fe20000010053 */
[----:B------:R-:W-:-:S03]  /*42e0*/  PRMT R82, R186, 0x7632, R82 ;  /* 0x00007632ba527816 */ /* 0x000fc60000000052 */
[----:B------:R-:W-:Y:S01]  /*42f0*/  FMUL.FTZ R25, R24, R25 ;  /* 0x0000001918197220 */ /* 0x000fe20000410000 */
[----:B------:R-:W-:Y:S01]  /*4300*/  FFMA.FTZ R24, R208, UR4, R23 ;  /* 0x00000004d0187c23 */ /* 0x000fe20008010017 */
[----:B------:R-:W-:-:S03]  /*4310*/  SHF.L.U32 R82, R82, 0x10, RZ ;  /* 0x0000001052527819 */ /* 0x000fc600000006ff */
[----:B------:R-:W-:Y:S01]  /*4320*/  FADD.FTZ R24, R251, -R24 ;  /* 0x80000018fb187221 */ /* 0x000fe20000010000 */
[----:B------:R-:W-:Y:S02]  /*4330*/  F2FP.BF16.F32.PACK_AB R83, R25, R26 ;  /* 0x0000001a1953723e */ /* 0x000fe400000010ff */
        /* <DEDUP_REMOVED lines=9> */
[C---:B------:R-:W-:Y:S01]  /*43d0*/  FMUL.FTZ R25, R80.reuse, UR12 ;  /* 0x0000000c50197c20 */ /* 0x040fe20008410000 */
[----:B------:R-:W-:Y:S02]  /*43e0*/  F2FP.BF16.F32.PACK_AB R26, R80, R26 ;  /* 0x0000001a501a723e */ /* 0x000fe400000010ff */
[----:B------:R-:W-:Y:S01]  /*43f0*/  SHF.L.U32 R80, R185, 0x10, RZ ;  /* 0x00000010b9507819 */ /* 0x000fe200000006ff */
[--C-:B------:R-:W-:Y:S01]  /*4400*/  FFMA.FTZ R186, R25, R82, R81.reuse ;  /* 0x0000005219ba7223 */ /* 0x100fe20000010051 */
[----:B------:R-:W-:Y:S02]  /*4410*/  SHF.L.U32 R82, R227, 0x10, RZ ;  /* 0x00000010e3527819 */ /* 0x000fe400000006ff */
[----:B------:R-:W-:-:S03]  /*4420*/  PRMT R81, R185, 0x7632, R81 ;  /* 0x00007632b9517816 */ /* 0x000fc60000000051 */
[----:B------:R-:W-:Y:S01]  /*4430*/  FMUL.FTZ R82, R25, R82 ;  /* 0x0000005219527220 */ /* 0x000fe20000410000 */
[----:B------:R-:W-:Y:S01]  /*4440*/  FFMA.FTZ R25, R209, UR4, R23 ;  /* 0x00000004d1197c23 */ /* 0x000fe20008010017 */
[----:B------:R-:W-:-:S03]  /*4450*/  SHF.L.U32 R185, R81, 0x10, RZ ;  /* 0x0000001051b97819 */ /* 0x000fc600000006ff */
[----:B------:R-:W-:Y:S01]  /*4460*/  FADD.FTZ R25, R252, -R25 ;  /* 0x80000019fc197221 */ /* 0x000fe20000010000 */
[----:B------:R-:W-:-:S03]  /*4470*/  F2FP.BF16.F32.PACK_AB R82, R82, R24 ;  /* 0x000000185252723e */ /* 0x000fc600000010ff */
        /* <DEDUP_REMOVED lines=9> */
[----:B------:R-:W-:-:S03]  /*4510*/  F2FP.BF16.F32.PACK_AB R25, R80, R25 ;  /* 0x000000195019723e */ /* 0x000fc600000010ff */
        /* <DEDUP_REMOVED lines=21> */
[----:B------:R-:W-:-:S05]  /*4670*/  FMUL.FTZ R85, R190, R85 ;  /* 0x00000055be557220 */ /* 0x000fca0000410000 */
[----:B------:R-:W-:-:S07]  /*4680*/  F2FP.BF16.F32.PACK_AB R80, R85, R80 ;  /* 0x000000505550723e */ /* 0x000fce00000010ff */
.L_x_223:
[----:B------:R-:W0:Y:S02]  /*4690*/  @P0 LDC.64 R84, c[0x0][0x478] ;  /* 0x00011e00ff540b82 */ /* 0x000e240000000a00 */
[----:B0-----:R-:W-:-:S05]  /*46a0*/  @P0 IMAD.WIDE.U32 R84, R21, 0x10, R84 ;  /* 0x0000001015540825 */ /* 0x001fca00078e0054 */
[----:B------:R0:W-:Y:S02]  /*46b0*/  @P0 STG.E.128 desc[UR14][R84.64], R24 ;  /* 0x0000001854000986 */ /* 0x0001e4000c101d0e */
[----:B0-----:R-:W0:Y:S02]  /*46c0*/  LDC.64 R84, c[0x0][0x468] ;  /* 0x00011a00ff547b82 */ /* 0x001e240000000a00 */
[C---:B0-----:R-:W-:Y:S01]  /*46d0*/  IMAD.WIDE.U32 R84, R21.reuse, 0x10, R84 ;  /* 0x0000001015547825 */ /* 0x041fe200078e0054 */
[----:B------:R-:W-:-:S04]  /*46e0*/  IADD3 R21, PT, PT, R21, 0x80, RZ ;  /* 0x0000008015157810 */ /* 0x000fc80007ffe0ff */
[----:B------:R0:W-:Y:S02]  /*46f0*/  STG.E.128 desc[UR14][R84.64], R80 ;  /* 0x0000005054007986 */ /* 0x0001e4000c101d0e */
[----:B0-----:R-:W-:Y:S02]  /*4700*/  MOV R84, R185 ;  /* 0x000000b900547202 */ /* 0x001fe40000000f00 */
[----:B------:R-:W-:Y:S02]  /*4710*/  MOV R85, R184 ;  /* 0x000000b800557202 */ /* 0x000fe40000000f00 */
[----:B------:R-:W-:Y:S02]  /*4720*/  MOV R80, R188 ;  /* 0x000000bc00507202 */ /* 0x000fe40000000f00 */
[----:B------:R-:W-:Y:S02]  /*4730*/  MOV R81, R186 ;  /* 0x000000ba00517202 */ /* 0x000fe40000000f00 */
[----:B------:R-:W-:-:S02]  /*4740*/  MOV R82, R189 ;  /* 0x000000bd00527202 */ /* 0x000fc40000000f00 */
[----:B------:R-:W-:-:S07]  /*4750*/  MOV R83, R187 ;  /* 0x000000bb00537202 */ /* 0x000fce0000000f00 */
.L_x_221:
[----:B------:R-:W-:Y:S05]  /*4760*/  BSYNC.RECONVERGENT B1 ;  /* 0x0000000000017941 */ /* 0x000fea0003800200 */
.L_x_220:
[----:B------:R-:W-:Y:S04]  /*4770*/  BSSY.RECONVERGENT B1, `(.L_x_224) ;  /* 0x00000af000017945 */ /* 0x000fe80003800200 */
[----:B------:R-:W-:Y:S05]  /*4780*/  @!P4 BRA `(.L_x_225) ;  /* 0x0000000800b4c947 */ /* 0x000fea0003800000 */
[----:B------:R-:W0:Y:S01]  /*4790*/  LDC.64 R184, c[0x0][0x390] ;  /* 0x0000e400ffb87b82 */ /* 0x000e220000000a00 */
[----:B------:R1:W5:Y:S04]  /*47a0*/  LDL R228, [R1+0x4c] ;  /* 0x00004c0001e47983 */ /* 0x0003680000100800 */
[----:B------:R1:W5:Y:S04]  /*47b0*/  LDL R227, [R1+0x48] ;  /* 0x0000480001e37983 */ /* 0x0003680000100800 */
[----:B------:R1:W5:Y:S01]  /*47c0*/  LDL R191, [R1+0x44] ;  /* 0x0000440001bf7983 */ /* 0x0003620000100800 */
[----:B0-----:R-:W-:-:S06]  /*47d0*/  IMAD.WIDE.U32 R184, R21, 0x10, R184 ;  /* 0x0000001015b87825 */ /* 0x001fcc00078e00b8 */
[----:B------:R-:W5:Y:S01]  /*47e0*/  LDG.E.128 R184, desc[UR14][R184.64] ;  /* 0x0000000eb8b87981 */ /* 0x000f62000c1e1d00 */
[----:B------:R-:W-:-:S04]  /*47f0*/  ISETP.NE.U32.AND P0, PT, RZ, UR20, PT ;  /* 0x00000014ff007c0c */ /* 0x000fc8000bf05070 */
[----:B------:R-:W-:-:S13]  /*4800*/  ISETP.NE.AND.EX P0, PT, RZ, UR21, PT, P0 ;  /* 0x00000015ff007c0c */ /* 0x000fda000bf05300 */
[----:B-1----:R-:W-:Y:S05]  /*4810*/  @!P0 BRA `(.L_x_226) ;  /* 0x0000000400388947 */ /* 0x002fea0003800000 */
[----:B------:R-:W2:Y:S01]  /*4820*/  LDL R188, [R1+0x50] ;  /* 0x0000500001bc7983 */ /* 0x000ea20000100800 */
        /* <DEDUP_REMOVED lines=14> */
[----:B------:R-:W-:-:S03]  /*4910*/  F2FP.BF16.F32.PACK_AB R27, R25, R27 ;  /* 0x0000001b191b723e */ /* 0x000fc600000010ff */
[----:B------:R-:W-:Y:S01]  /*4920*/  FFMA.FTZ R187, R24, R74, R75 ;  /* 0x0000004a18bb7223 */ /* 0x000fe2000001004b */
[----:B------:R-:W-:-:S04]  /*4930*/  PRMT R74, R186, 0x7632, R74 ;  /* 0x00007632ba4a7816 */ /* 0x000fc8000000004a */
[----:B------:R-:W-:Y:S02]  /*4940*/  SHF.L.U32 R74, R74, 0x10, RZ ;  /* 0x000000104a4a7819 */ /* 0x000fe400000006ff */
[----:B--2---:R-:W-:-:S05]  /*4950*/  SHF.L.U32 R25, R188, 0x10, RZ ;  /* 0x00000010bc197819 */ /* 0x004fca00000006ff */
[----:B------:R-:W-:Y:S01]  /*4960*/  FMUL.FTZ R25, R24, R25 ;  /* 0x0000001918197220 */ /* 0x000fe20000410000 */
[----:B------:R-:W-:-:S04]  /*4970*/  FFMA.FTZ R24, R198, UR4, R23 ;  /* 0x00000004c6187c23 */ /* 0x000fc80008010017 */
        /* <DEDUP_REMOVED lines=54> */
[----:B------:R-:W-:Y:S01]  /*4ce0*/  F2FP.BF16.F32.PACK_AB R72, R77, R72 ;  /* 0x000000484d48723e */ /* 0x000fe200000010ff */
[----:B------:R-:W-:Y:S06]  /*4cf0*/  BRA `(.L_x_227) ;  /* 0x0000000400247947 */ /* 0x000fec0003800000 */
.L_x_226:
[----:B------:R-:W2:Y:S01]  /*4d00*/  LDL R190, [R1+0x50] ;  /* 0x0000500001be7983 */ /* 0x000ea20000100800 */
        /* <DEDUP_REMOVED lines=15> */
[----:B--2---:R-:W-:-:S05]  /*4e00*/  SHF.L.U32 R75, R190, 0x10, RZ ;  /* 0x00000010be4b7819 */ /* 0x004fca00000006ff */
        /* <DEDUP_REMOVED lines=55> */
[----:B------:R-:W-:-:S07]  /*5180*/  F2FP.BF16.F32.PACK_AB R72, R77, R72 ;  /* 0x000000484d48723e */ /* 0x000fce00000010ff */
.L_x_227:
        /* <DEDUP_REMOVED lines=13> */
.L_x_225:
[----:B------:R-:W-:Y:S05]  /*5260*/  BSYNC.RECONVERGENT B1 ;  /* 0x0000000000017941 */ /* 0x000fea0003800200 */
.L_x_224:
        /* <DEDUP_REMOVED lines=89> */
.L_x_230:
        /* <DEDUP_REMOVED lines=73> */
.L_x_231:
        /* <DEDUP_REMOVED lines=13> */
.L_x_229:
[----:B------:R-:W-:Y:S05]  /*5d60*/  BSYNC.RECONVERGENT B1 ;  /* 0x0000000000017941 */ /* 0x000fea0003800200 */
.L_x_228:
        /* <DEDUP_REMOVED lines=18> */
[C-C-:B------:R-:W-:Y:S01]  /*5e90*/  FFMA.FTZ R189, R24.reuse, R25, R58.reuse ;  /* 0x0000001918bd7223 */ /* 0x140fe2000001003a */
        /* <DEDUP_REMOVED lines=70> */
.L_x_234:
        /* <DEDUP_REMOVED lines=73> */
.L_x_235:
        /* <DEDUP_REMOVED lines=13> */
.L_x_233:
[----:B------:R-:W-:Y:S05]  /*6860*/  BSYNC.RECONVERGENT B1 ;  /* 0x0000000000017941 */ /* 0x000fea0003800200 */
.L_x_232:
        /* <DEDUP_REMOVED lines=35> */
[--C-:B------:R-:W-:Y:S01]  /*6aa0*/  FFMA.FTZ R187, R24, R25, R48.reuse ;  /* 0x0000001918bb7223 */ /* 0x100fe20000010030 */
[----:B------:R-:W-:Y:S02]  /*6ab0*/  SHF.L.U32 R25, R166, 0x10, RZ ;  /* 0x00000010a6197819 */ /* 0x000fe400000006ff */
[----:B------:R-:W-:-:S03]  /*6ac0*/  PRMT R48, R186, 0x7632, R48 ;  /* 0x00007632ba307816 */ /* 0x000fc60000000030 */
[----:B------:R-:W-:Y:S01]  /*6ad0*/  FMUL.FTZ R24, R24, R25 ;  /* 0x0000001918187220 */ /* 0x000fe20000410000 */
[----:B------:R-:W-:Y:S01]  /*6ae0*/  FFMA.FTZ R25, R3, UR4, R23 ;  /* 0x0000000403197c23 */ /* 0x000fe20008010017 */
[----:B------:R-:W-:-:S03]  /*6af0*/  SHF.L.U32 R50, R48, 0x10, RZ ;  /* 0x0000001030327819 */ /* 0x000fc600000006ff */
[----:B------:R-:W-:-:S04]  /*6b00*/  FADD.FTZ R25, R217, -R25 ;  /* 0x80000019d9197221 */ /* 0x000fc80000010000 */
[----:B------:R-:W-:-:S04]  /*6b10*/  FMUL.FTZ R25, R25, UR24 ;  /* 0x0000001819197c20 */ /* 0x000fc80008410000 */
[C---:B------:R-:W-:Y:S01]  /*6b20*/  FMUL.FTZ R48, R25.reuse, UR12 ;  /* 0x0000000c19307c20 */ /* 0x040fe20008410000 */
[----:B------:R-:W-:-:S03]  /*6b30*/  F2FP.BF16.F32.PACK_AB R26, R25, R26 ;  /* 0x0000001a191a723e */ /* 0x000fc600000010ff */
[----:B------:R-:W-:Y:S01]  /*6b40*/  FFMA.FTZ R186, R48, R50, R49 ;  /* 0x0000003230ba7223 */ /* 0x000fe20000010031 */
[----:B------:R-:W-:-:S05]  /*6b50*/  SHF.L.U32 R49, R228, 0x10, RZ ;  /* 0x00000010e4317819 */ /* 0x000fca00000006ff */
[----:B------:R-:W-:Y:S01]  /*6b60*/  FMUL.FTZ R49, R48, R49 ;  /* 0x0000003130317220 */ /* 0x000fe20000410000 */
[----:B------:R-:W-:-:S04]  /*6b70*/  SHF.L.U32 R48, R185, 0x10, RZ ;  /* 0x00000010b9307819 */ /* 0x000fc800000006ff */
[----:B------:R-:W-:Y:S01]  /*6b80*/  F2FP.BF16.F32.PACK_AB R50, R49, R24 ;  /* 0x000000183132723e */ /* 0x000fe200000010ff */
[----:B------:R-:W-:Y:S01]  /*6b90*/  FFMA.FTZ R24, R204, UR4, R23 ;  /* 0x00000004cc187c23 */ /* 0x000fe20008010017 */
[----:B------:R-:W-:-:S03]  /*6ba0*/  SHF.L.U32 R49, R165, 0x10, RZ ;  /* 0x00000010a5317819 */ /* 0x000fc600000006ff */
[----:B------:R-:W-:-:S04]  /*6bb0*/  FADD.FTZ R24, R243, -R24 ;  /* 0x80000018f3187221 */ /* 0x000fc80000010000 */
[----:B------:R-:W-:-:S04]  /*6bc0*/  FMUL.FTZ R25, R24, UR24 ;  /* 0x0000001818197c20 */ /* 0x000fc80008410000 */
[----:B------:R-:W-:-:S04]  /*6bd0*/  FMUL.FTZ R24, R25, UR12 ;  /* 0x0000000c19187c20 */ /* 0x000fc80008410000 */
[C---:B------:R-:W-:Y:S01]  /*6be0*/  FFMA.FTZ R54, R24.reuse, R48, R54 ;  /* 0x0000003018367223 */ /* 0x040fe20000010036 */
[----:B------:R-:W-:Y:S01]  /*6bf0*/  FMUL.FTZ R49, R24, R49 ;  /* 0x0000003118317220 */ /* 0x000fe20000410000 */
[----:B------:R-:W-:Y:S01]  /*6c00*/  FFMA.FTZ R24, R4, UR4, R23 ;  /* 0x0000000404187c23 */ /* 0x000fe20008010017 */
[----:B------:R-:W-:-:S03]  /*6c10*/  PRMT R48, R185, 0x7632, R48 ;  /* 0x00007632b9307816 */ /* 0x000fc60000000030 */
[----:B------:R-:W-:Y:S01]  /*6c20*/  FADD.FTZ R24, R218, -R24 ;  /* 0x80000018da187221 */ /* 0x000fe20000010000 */
[----:B------:R-:W-:-:S03]  /*6c30*/  SHF.L.U32 R185, R48, 0x10, RZ ;  /* 0x0000001030b97819 */ /* 0x000fc600000006ff */
[----:B------:R-:W-:-:S04]  /*6c40*/  FMUL.FTZ R24, R24, UR24 ;  /* 0x0000001818187c20 */ /* 0x000fc80008410000 */
[C---:B------:R-:W-:Y:S01]  /*6c50*/  FMUL.FTZ R48, R24.reuse, UR12 ;  /* 0x0000000c18307c20 */ /* 0x040fe20008410000 */
[----:B------:R-:W-:Y:S01]  /*6c60*/  F2FP.BF16.F32.PACK_AB R25, R24, R25 ;  /* 0x000000191819723e */ /* 0x000fe200000010ff */
[--C-:B------:R-:W-:Y:S01]  /*6c70*/  FFMA.FTZ R24, R205, UR4, R23.reuse ;  /* 0x00000004cd187c23 */ /* 0x100fe20008010017 */
[----:B------:R-:W-:Y:S01]  /*6c80*/  FFMA.FTZ R23, R232, UR4, R23 ;  /* 0x00000004e8177c23 */ /* 0x000fe20008010017 */
[----:B------:R-:W-:Y:S01]  /*6c90*/  FFMA.FTZ R55, R48, R185, R55 ;  /* 0x000000b930377223 */ /* 0x000fe20000010037 */
[----:B------:R-:W-:Y:S01]  /*6ca0*/  SHF.L.U32 R185, R227, 0x10, RZ ;  /* 0x00000010e3b97819 */ /* 0x000fe200000006ff */
[----:B------:R-:W-:Y:S01]  /*6cb0*/  FADD.FTZ R24, R244, -R24 ;  /* 0x80000018f4187221 */ /* 0x000fe20000010000 */
[----:B------:R-:W-:-:S03]  /*6cc0*/  FADD.FTZ R23, R233, -R23 ;  /* 0x80000017e9177221 */ /* 0x000fc60000010000 */
[----:B------:R-:W-:Y:S01]  /*6cd0*/  FMUL.FTZ R48, R48, R185 ;  /* 0x000000b930307220 */ /* 0x000fe20000410000 */
[----:B------:R-:W-:Y:S01]  /*6ce0*/  FMUL.FTZ R24, R24, UR24 ;  /* 0x0000001818187c20 */ /* 0x000fe20008410000 */
[C---:B------:R-:W-:Y:S02]  /*6cf0*/  SHF.L.U32 R185, R184.reuse, 0x10, RZ ;  /* 0x00000010b8b97819 */ /* 0x040fe400000006ff */
[----:B------:R-:W-:Y:S02]  /*6d00*/  PRMT R184, R184, 0x7632, R184 ;  /* 0x00007632b8b87816 */ /* 0x000fe400000000b8 */
[----:B------:R-:W-:Y:S01]  /*6d10*/  F2FP.BF16.F32.PACK_AB R49, R48, R49 ;  /* 0x000000313031723e */ /* 0x000fe200000010ff */
[----:B------:R-:W-:-:S04]  /*6d20*/  FMUL.FTZ R48, R24, UR12 ;  /* 0x0000000c18307c20 */ /* 0x000fc80008410000 */
[----:B------:R-:W-:Y:S01]  /*6d30*/  FFMA.FTZ R185, R48, R185, R52 ;  /* 0x000000b930b97223 */ /* 0x000fe20000010034 */
[----:B------:R-:W-:-:S05]  /*6d40*/  SHF.L.U32 R52, R164, 0x10, RZ ;  /* 0x00000010a4347819 */ /* 0x000fca00000006ff */
[----:B------:R-:W-:Y:S01]  /*6d50*/  FMUL.FTZ R48, R48, R52 ;  /* 0x0000003430307220 */ /* 0x000fe20000410000 */
[----:B------:R-:W-:Y:S01]  /*6d60*/  FMUL.FTZ R52, R23, UR24 ;  /* 0x0000001817347c20 */ /* 0x000fe20008410000 */
[----:B------:R-:W-:-:S03]  /*6d70*/  SHF.L.U32 R23, R184, 0x10, RZ ;  /* 0x00000010b8177819 */ /* 0x000fc600000006ff */
[C---:B------:R-:W-:Y:S01]  /*6d80*/  FMUL.FTZ R184, R52.reuse, UR12 ;  /* 0x0000000c34b87c20 */ /* 0x040fe20008410000 */
[----:B------:R-:W-:-:S03]  /*6d90*/  F2FP.BF16.F32.PACK_AB R24, R52, R24 ;  /* 0x000000183418723e */ /* 0x000fc600000010ff */
[----:B------:R-:W-:Y:S01]  /*6da0*/  FFMA.FTZ R23, R184, R23, R53 ;  /* 0x00000017b8177223 */ /* 0x000fe20000010035 */
[----:B------:R-:W-:-:S05]  /*6db0*/  SHF.L.U32 R53, R191, 0x10, RZ ;  /* 0x00000010bf357819 */ /* 0x000fca00000006ff */
[----:B------:R-:W-:-:S05]  /*6dc0*/  FMUL.FTZ R53, R184, R53 ;  /* 0x00000035b8357220 */ /* 0x000fca0000410000 */
[----:B------:R-:W-:Y:S01]  /*6dd0*/  F2FP.BF16.F32.PACK_AB R48, R53, R48 ;  /* 0x000000303530723e */ /* 0x000fe200000010ff */
[----:B------:R-:W-:Y:S06]  /*6de0*/  BRA `(.L_x_238) ;  /* 0x0000000400247947 */ /* 0x000fec0003800000 */
.L_x_237:
[----:B------:R-:W-:-:S04]  /*6df0*/  FFMA.FTZ R188, R0, UR4, R23 ;  /* 0x0000000400bc7c23 */ /* 0x000fc80008010017 */
[----:B------:R-:W-:-:S04]  /*6e00*/  FADD.FTZ R188, R210, -R188 ;  /* 0x800000bcd2bc7221 */ /* 0x000fc80000010000 */
[----:B------:R-:W-:Y:S01]  /*6e10*/  FMUL.FTZ R190, R188, UR24 ;  /* 0x00000018bcbe7c20 */ /* 0x000fe20008410000 */
[C---:B-----5:R-:W-:Y:S02]  /*6e20*/  PRMT R188, R187.reuse, 0x7632, R188 ;  /* 0x00007632bbbc7816 */ /* 0x060fe400000000bc */
[----:B------:R-:W-:Y:S01]  /*6e30*/  SHF.L.U32 R187, R187, 0x10, RZ ;  /* 0x00000010bbbb7819 */ /* 0x000fe200000006ff */
[----:B------:R-:W-:Y:S01]  /*6e40*/  FMUL.FTZ R190, R190, UR12 ;  /* 0x0000000cbebe7c20 */ /* 0x000fe20008410000 */
[----:B------:R-:W-:-:S05]  /*6e50*/  SHF.L.U32 R188, R188, 0x10, RZ ;  /* 0x00000010bcbc7819 */ /* 0x000fca00000006ff */
[----:B------:R-:W-:Y:S01]  /*6e60*/  FFMA.FTZ R188, R190, R188, R51 ;  /* 0x000000bcbebc7223 */ /* 0x000fe20000010033 */
[----:B------:R-:W-:-:S04]  /*6e70*/  FFMA.FTZ R51, R2, UR4, R23 ;  /* 0x0000000402337c23 */ /* 0x000fc80008010017 */
[----:B------:R-:W-:-:S04]  /*6e80*/  FADD.FTZ R51, R216, -R51 ;  /* 0x80000033d8337221 */ /* 0x000fc80000010000 */
[----:B------:R-:W-:-:S04]  /*6e90*/  FMUL.FTZ R51, R51, UR24 ;  /* 0x0000001833337c20 */ /* 0x000fc80008410000 */
[----:B------:R-:W-:-:S04]  /*6ea0*/  FMUL.FTZ R51, R51, UR12 ;  /* 0x0000000c33337c20 */ /* 0x000fc80008410000 */
[----:B------:R-:W-:Y:S02]  /*6eb0*/  FFMA.FTZ R189, R51, R187, R50 ;  /* 0x000000bb33bd7223 */ /* 0x000fe40000010032 */
[----:B------:R-:W2:Y:S01]  /*6ec0*/  LDL R187, [R1+0x20] ;  /* 0x0000200001bb7983 */ /* 0x000ea20000100800 */
[----:B------:R-:W-:-:S05]  /*6ed0*/  SHF.L.U32 R50, R167, 0x10, RZ ;  /* 0x00000010a7327819 */ /* 0x000fca00000006ff */
[----:B------:R-:W-:Y:S01]  /*6ee0*/  FMUL.FTZ R51, R51, R50 ;  /* 0x0000003233337220 */ /* 0x000fe20000410000 */
[----:B--2---:R-:W-:Y:S02]  /*6ef0*/  SHF.L.U32 R50, R187, 0x10, RZ ;  /* 0x00000010bb327819 */ /* 0x004fe400000006ff */
[C---:B------:R-:W-:Y:S02]  /*6f00*/  SHF.L.U32 R187, R186.reuse, 0x10, RZ ;  /* 0x00000010babb7819 */ /* 0x040fe400000006ff */
[----:B------:R-:W-:Y:S01]  /*6f10*/  PRMT R186, R186, 0x7632, R186 ;  /* 0x00007632baba7816 */ /* 0x000fe200000000ba */
[----:B------:R-:W-:-:S03]  /*6f20*/  FMUL.FTZ R50, R190, R50 ;  /* 0x00000032be327220 */ /* 0x000fc60000410000 */
[----:B------:R-:W-:Y:S02]  /*6f30*/  SHF.L.U32 R186, R186, 0x10, RZ ;  /* 0x00000010baba7819 */ /* 0x000fe400000006ff */
[----:B------:R-:W-:Y:S01]  /*6f40*/  F2FP.BF16.F32.PACK_AB R51, R50, R51 ;  /* 0x000000333233723e */ /* 0x000fe200000010ff */
        /* <DEDUP_REMOVED lines=32> */
[----:B------:R-:W-:-:S04]  /*7150*/  SHF.L.U32 R185, R184, 0x10, RZ ;  /* 0x00000010b8b97819 */ /* 0x000fc800000006ff */
[----:B------:R-:W-:Y:S01]  /*7160*/  F2FP.BF16.F32.PACK_AB R49, R48, R49 ;  /* 0x000000313031723e */ /* 0x000fe200000010ff */
[--C-:B------:R-:W-:Y:S01]  /*7170*/  FFMA.FTZ R48, R205, UR4, R23.reuse ;  /* 0x00000004cd307c23 */ /* 0x100fe20008010017 */
[----:B------:R-:W-:-:S03]  /*7180*/  FFMA.FTZ R23, R232, UR4, R23 ;  /* 0x00000004e8177c23 */ /* 0x000fc60008010017 */
[----:B------:R-:W-:Y:S01]  /*7190*/  FADD.FTZ R48, R244, -R48 ;  /* 0x80000030f4307221 */ /* 0x000fe20000010000 */
[----:B------:R-:W-:-:S03]  /*71a0*/  FADD.FTZ R23, R233, -R23 ;  /* 0x80000017e9177221 */ /* 0x000fc60000010000 */
[----:B------:R-:W-:Y:S01]  /*71b0*/  FMUL.FTZ R48, R48, UR24 ;  /* 0x0000001830307c20 */ /* 0x000fe20008410000 */
[----:B------:R-:W-:-:S03]  /*71c0*/  FMUL.FTZ R23, R23, UR24 ;  /* 0x0000001817177c20 */ /* 0x000fc60008410000 */
[----:B------:R-:W-:-:S04]  /*71d0*/  FMUL.FTZ R48, R48, UR12 ;  /* 0x0000000c30307c20 */ /* 0x000fc80008410000 */
[----:B------:R-:W-:Y:S01]  /*71e0*/  FFMA.FTZ R185, R48, R185, R52 ;  /* 0x000000b930b97223 */ /* 0x000fe20000010034 */
[----:B------:R-:W-:-:S05]  /*71f0*/  SHF.L.U32 R52, R164, 0x10, RZ ;  /* 0x00000010a4347819 */ /* 0x000fca00000006ff */
[----:B------:R-:W-:Y:S01]  /*7200*/  FMUL.FTZ R48, R48, R52 ;  /* 0x0000003430307220 */ /* 0x000fe20000410000 */
[----:B------:R-:W-:Y:S01]  /*7210*/  PRMT R52, R184, 0x7632, R52 ;  /* 0x00007632b8347816 */ /* 0x000fe20000000034 */
[----:B------:R-:W-:-:S03]  /*7220*/  FMUL.FTZ R184, R23, UR12 ;  /* 0x0000000c17b87c20 */ /* 0x000fc60008410000 */
[----:B------:R-:W-:-:S05]  /*7230*/  SHF.L.U32 R52, R52, 0x10, RZ ;  /* 0x0000001034347819 */ /* 0x000fca00000006ff */
[----:B------:R-:W-:Y:S01]  /*7240*/  FFMA.FTZ R23, R184, R52, R53 ;  /* 0x00000034b8177223 */ /* 0x000fe20000010035 */
[----:B------:R-:W-:-:S05]  /*7250*/  SHF.L.U32 R52, R191, 0x10, RZ ;  /* 0x00000010bf347819 */ /* 0x000fca00000006ff */
[----:B------:R-:W-:-:S05]  /*7260*/  FMUL.FTZ R52, R184, R52 ;  /* 0x00000034b8347220 */ /* 0x000fca0000410000 */
[----:B------:R-:W-:-:S07]  /*7270*/  F2FP.BF16.F32.PACK_AB R48, R52, R48 ;  /* 0x000000303430723e */ /* 0x000fce00000010ff */
.L_x_238:
[----:B------:R-:W0:Y:S02]  /*7280*/  @P0 LDC.64 R52, c[0x0][0x478] ;  /* 0x00011e00ff340b82 */ /* 0x000e240000000a00 */
[----:B0-----:R-:W-:-:S05]  /*7290*/  @P0 IMAD.WIDE.U32 R52, R21, 0x10, R52 ;  /* 0x0000001015340825 */ /* 0x001fca00078e0034 */
[----:B------:R0:W-:Y:S02]  /*72a0*/  @P0 STG.E.128 desc[UR14][R52.64], R24 ;  /* 0x0000001834000986 */ /* 0x0001e4000c101d0e */
[----:B0-----:R-:W0:Y:S02]  /*72b0*/  LDC.64 R52, c[0x0][0x468] ;  /* 0x00011a00ff347b82 */ /* 0x001e240000000a00 */
[----:B0-----:R-:W-:-:S05]  /*72c0*/  IMAD.WIDE.U32 R52, R21, 0x10, R52 ;  /* 0x0000001015347825 */ /* 0x001fca00078e0034 */
[----:B------:R0:W-:Y:S02]  /*72d0*/  STG.E.128 desc[UR14][R52.64], R48 ;  /* 0x0000003034007986 */ /* 0x0001e4000c101d0e */
[----:B0-----:R-:W-:Y:S02]  /*72e0*/  MOV R52, R185 ;  /* 0x000000b900347202 */ /* 0x001fe40000000f00 */
[----:B------:R-:W-:Y:S02]  /*72f0*/  MOV R53, R23 ;  /* 0x0000001700357202 */ /* 0x000fe40000000f00 */
[----:B------:R-:W-:Y:S02]  /*7300*/  MOV R48, R187 ;  /* 0x000000bb00307202 */ /* 0x000fe40000000f00 */
[----:B------:R-:W-:Y:S02]  /*7310*/  MOV R49, R186 ;  /* 0x000000ba00317202 */ /* 0x000fe40000000f00 */
[----:B------:R-:W-:-:S02]  /*7320*/  MOV R50, R189 ;  /* 0x000000bd00327202 */ /* 0x000fc40000000f00 */
[----:B------:R-:W-:Y:S01]  /*7330*/  MOV R51, R188 ;  /* 0x000000bc00337202 */ /* 0x000fe20000000f00 */
[----:B------:R-:W-:Y:S06]  /*7340*/  BRA `(.L_x_236) ;  /* 0x0000003c00d47947 */ /* 0x000fec0003800000 */
.L_x_219:
[----:B------:R-:W-:Y:S04]  /*7350*/  BSSY.RECONVERGENT B1, `(.L_x_239) ;  /* 0x00000cc000017945 */ /* 0x000fe80003800200 */
[----:B------:R-:W-:Y:S05]  /*7360*/  @!P5 BRA `(.L_x_240) ;  /* 0x0000000c0028d947 */ /* 0x000fea0003800000 */
[----:B------:R-:W0:Y:S02]  /*7370*/  LDC.64 R184, c[0x0][0x390] ;  /* 0x0000e400ffb87b82 */ /* 0x000e240000000a00 */
[----:B0-----:R-:W-:-:S06]  /*7380*/  IMAD.WIDE.U32 R184, R21, 0x10, R184 ;  /* 0x0000001015b87825 */ /* 0x001fcc00078e00b8 */
[----:B------:R-:W5:Y:S01]  /*7390*/  LDG.E.128 R184, desc[UR14][R184.64] ;  /* 0x0000000eb8b87981 */ /* 0x000f62000c1e1d00 */
[----:B------:R-:W-:-:S04]  /*73a0*/  UISETP.NE.U32.AND UP1, UPT, UR20, URZ, UPT ;  /* 0x000000ff1400728c */ /* 0x000fc8000bf25070 */
[----:B------:R-:W-:-:S09]  /*73b0*/  UISETP.NE.AND.EX UP1, UPT, UR21, URZ, UPT, UP1 ;  /* 0x000000ff1500728c */ /* 0x000fd2000bf25310 */
[----:B------:R-:W-:Y:S05]  /*73c0*/  BRA.U UP1, `(.L_x_241) ;  /* 0x0000000501647547 */ /* 0x000fea000b800000 */
[--C-:B------:R-:W-:Y:S01]  /*73d0*/  FFMA.FTZ R189, R194, UR4, R23.reuse ;  /* 0x00000004c2bd7c23 */ /* 0x100fe20008010017 */
[----:B-----5:R-:W-:Y:S01]  /*73e0*/  SHF.L.U32 R188, R44, 0x10, RZ ;  /* 0x000000102cbc7819 */ /* 0x020fe200000006ff */
[----:B------:R-:W-:Y:S01]  /*73f0*/  FFMA.FTZ R228, R18, UR4, R23 ;  /* 0x0000000412e47c23 */ /* 0x000fe20008010017 */
[----:B------:R-:W-:Y:S01]  /*7400*/  PRMT R190, R44, 0x7632, R190 ;  /* 0x000076322cbe7816 */ /* 0x000fe200000000be */
[----:B------:R-:W-:Y:S02]  /*7410*/  FADD.FTZ R189, R215, -R189 ;  /* 0x800000bdd7bd7221 */ /* 0x000fe40000010000 */
[----:B------:R-:W-:Y:S01]  /*7420*/  FADD.FTZ R228, R214, -R228 ;  /* 0x800000e4d6e47221 */ /* 0x000fe20000010000 */
[----:B------:R-:W-:Y:S01]  /*7430*/  SHF.L.U32 R190, R190, 0x10, RZ ;  /* 0x00000010bebe7819 */ /* 0x000fe200000006ff */
[----:B------:R-:W-:Y:S01]  /*7440*/  FFMA.FTZ R189, R189, UR24, R188 ;  /* 0x00000018bdbd7c23 */ /* 0x000fe200080100bc */
[----:B------:R-:W-:-:S03]  /*7450*/  FFMA.FTZ R188, R193, UR4, R23 ;  /* 0x00000004c1bc7c23 */ /* 0x000fc60008010017 */
[----:B------:R-:W-:Y:S01]  /*7460*/  FMUL.FTZ R189, R189, UR12 ;  /* 0x0000000cbdbd7c20 */ /* 0x000fe20008410000 */
[----:B------:R-:W-:-:S04]  /*7470*/  FADD.FTZ R188, R237, -R188 ;  /* 0x800000bcedbc7221 */ /* 0x000fc80000010000 */
[----:B------:R-:W-:Y:S01]  /*7480*/  FFMA.FTZ R188, R188, UR24, R190 ;  /* 0x00000018bcbc7c23 */ /* 0x000fe200080100be */
[C---:B------:R-:W-:Y:S02]  /*7490*/  SHF.L.U32 R190, R184.reuse, 0x10, RZ ;  /* 0x00000010b8be7819 */ /* 0x040fe400000006ff */
[----:B------:R-:W-:-:S03]  /*74a0*/  PRMT R184, R184, 0x7632, R184 ;  /* 0x00007632b8b87816 */ /* 0x000fc600000000b8 */
[----:B------:R-:W-:Y:S01]  /*74b0*/  FFMA.FTZ R227, R189, R190, R84 ;  /* 0x000000bebde37223 */ /* 0x000fe20000010054 */
[----:B------:R-:W-:Y:S01]  /*74c0*/  FFMA.FTZ R84, R209, UR4, R23 ;  /* 0x00000004d1547c23 */ /* 0x000fe20008010017 */
[----:B------:R-:W-:Y:S02]  /*74d0*/  SHF.L.U32 R190, R45, 0x10, RZ ;  /* 0x000000102dbe7819 */ /* 0x000fe400000006ff */
[----:B------:R-:W-:Y:S01]  /*74e0*/  SHF.L.U32 R184, R184, 0x10, RZ ;  /* 0x00000010b8b87819 */ /* 0x000fe200000006ff */
[----:B------:R-:W-:-:S04]  /*74f0*/  FADD.FTZ R84, R252, -R84 ;  /* 0x80000054fc547221 */ /* 0x000fc80000010000 */
[----:B------:R-:W-:Y:S01]  /*7500*/  FFMA.FTZ R190, R84, UR24, R190 ;  /* 0x0000001854be7c23 */ /* 0x000fe200080100be */
[----:B------:R-:W-:Y:S01]  /*7510*/  FMUL.FTZ R84, R188, UR12 ;  /* 0x0000000cbc547c20 */ /* 0x000fe20008410000 */
[----:B------:R-:W-:Y:S02]  /*7520*/  SHF.L.U32 R188, R185, 0x10, RZ ;  /* 0x00000010b9bc7819 */ /* 0x000fe400000006ff */
[----:B------:R-:W-:Y:S01]  /*7530*/  PRMT R185, R45, 0x7632, R185 ;  /* 0x000076322db97816 */ /* 0x000fe200000000b9 */
[----:B------:R-:W-:Y:S01]  /*7540*/  FFMA.FTZ R184, R84, R184, R85 ;  /* 0x000000b854b87223 */ /* 0x000fe20000010055 */
[----:B------:R-:W-:Y:S02]  /*7550*/  FMUL.FTZ R85, R190, UR12 ;  /* 0x0000000cbe557c20 */ /* 0x000fe40008410000 */
[----:B------:R-:W-:Y:S02]  /*7560*/  SHF.L.U32 R190, R185, 0x10, RZ ;  /* 0x00000010b9be7819 */ /* 0x000fe400000006ff */
[----:B------:R-:W-:Y:S01]  /*7570*/  FFMA.FTZ R86, R85, R188, R86 ;  /* 0x000000bc55567223 */ /* 0x000fe20000010056 */
[----:B------:R-:W-:Y:S01]  /*7580*/  FFMA.FTZ R188, R20, UR4, R23 ;  /* 0x0000000414bc7c23 */ /* 0x000fe20008010017 */
[----:B------:R-:W-:-:S03]  /*7590*/  PRMT R185, R185, 0x7632, R185 ;  /* 0x00007632b9b97816 */ /* 0x000fc600000000b9 */
[----:B------:R-:W-:-:S04]  /*75a0*/  FADD.FTZ R188, R231, -R188 ;  /* 0x800000bce7bc7221 */ /* 0x000fc80000010000 */
[----:B------:R-:W-:Y:S01]  /*75b0*/  FFMA.FTZ R188, R188, UR24, R190 ;  /* 0x00000018bcbc7c23 */ /* 0x000fe200080100be */
[----:B------:R-:W-:-:S03]  /*75c0*/  SHF.L.U32 R190, R185, 0x10, RZ ;  /* 0x00000010b9be7819 */ /* 0x000fc600000006ff */
[----:B------:R-:W-:Y:S01]  /*75d0*/  FMUL.FTZ R185, R188, UR12 ;  /* 0x0000000cbcb97c20 */ /* 0x000fe20008410000 */
[----:B------:R-:W-:-:S03]  /*75e0*/  FFMA.FTZ R188, R208, UR4, R23 ;  /* 0x00000004d0bc7c23 */ /* 0x000fc60008010017 */
[----:B------:R-:W-:Y:S01]  /*75f0*/  FFMA.FTZ R87, R185, R190, R87 ;  /* 0x000000beb9577223 */ /* 0x000fe20000010057 */
[----:B------:R-:W-:Y:S01]  /*7600*/  SHF.L.U32 R190, R46, 0x10, RZ ;  /* 0x000000102ebe7819 */ /* 0x000fe200000006ff */
[----:B------:R-:W-:-:S04]  /*7610*/  FADD.FTZ R188, R251, -R188 ;  /* 0x800000bcfbbc7221 */ /* 0x000fc80000010000 */
[----:B------:R-:W-:Y:S01]  /*7620*/  FFMA.FTZ R188, R188, UR24, R190 ;  /* 0x00000018bcbc7c23 */ /* 0x000fe200080100be */
[----:B------:R-:W-:Y:S02]  /*7630*/  SHF.L.U32 R190, R186, 0x10, RZ ;  /* 0x00000010babe7819 */ /* 0x000fe400000006ff */
[----:B------:R-:W-:Y:S01]  /*7640*/  PRMT R186, R46, 0x7632, R186 ;  /* 0x000076322eba7816 */ /* 0x000fe200000000ba */
[----:B------:R-:W-:-:S03]  /*7650*/  FMUL.FTZ R191, R188, UR12 ;  /* 0x0000000cbcbf7c20 */ /* 0x000fc60008410000 */
[C---:B------:R-:W-:Y:S01]  /*7660*/  SHF.L.U32 R188, R186.reuse, 0x10, RZ ;  /* 0x00000010babc7819 */ /* 0x040fe200000006ff */
[----:B------:R-:W-:Y:S01]  /*7670*/  FFMA.FTZ R190, R191, R190, R80 ;  /* 0x000000bebfbe7223 */ /* 0x000fe20000010050 */
[----:B------:R-:W-:Y:S01]  /*7680*/  FFMA.FTZ R80, R19, UR4, R23 ;  /* 0x0000000413507c23 */ /* 0x000fe20008010017 */
[----:B------:R-:W-:-:S03]  /*7690*/  PRMT R186, R186, 0x7632, R186 ;  /* 0x00007632baba7816 */ /* 0x000fc600000000ba */
[----:B------:R-:W-:Y:S01]  /*76a0*/  FADD.FTZ R80, R230, -R80 ;  /* 0x80000050e6507221 */ /* 0x000fe20000010000 */
[----:B------:R-:W-:-:S03]  /*76b0*/  SHF.L.U32 R186, R186, 0x10, RZ ;  /* 0x00000010baba7819 */ /* 0x000fc600000006ff */
[----:B------:R-:W-:Y:S01]  /*76c0*/  FFMA.FTZ R80, R80, UR24, R188 ;  /* 0x0000001850507c23 */ /* 0x000fe200080100bc */
[----:B------:R-:W-:-:S03]  /*76d0*/  SHF.L.U32 R188, R47, 0x10, RZ ;  /* 0x000000102fbc7819 */ /* 0x000fc600000006ff */
[----:B------:R-:W-:-:S04]  /*76e0*/  FMUL.FTZ R80, R80, UR12 ;  /* 0x0000000c50507c20 */ /* 0x000fc80008410000 */
[----:B------:R-:W-:Y:S01]  /*76f0*/  FFMA.FTZ R186, R80, R186, R81 ;  /* 0x000000ba50ba7223 */ /* 0x000fe20000010051 */
[----:B------:R-:W-:-:S04]  /*7700*/  FFMA.FTZ R81, R199, UR4, R23 ;  /* 0x00000004c7517c23 */ /* 0x000fc80008010017 */
[----:B------:R-:W-:-:S04]  /*7710*/  FADD.FTZ R81, R242, -R81 ;  /* 0x80000051f2517221 */ /* 0x000fc80000010000 */
[----:B------:R-:W-:Y:S01]  /*7720*/  FFMA.FTZ R81, R81, UR24, R188 ;  /* 0x0000001851517c23 */ /* 0x000fe200080100bc */
[----:B------:R-:W-:-:S03]  /*7730*/  SHF.L.U32 R188, R187, 0x10, RZ ;  /* 0x00000010bbbc7819 */ /* 0x000fc600000006ff */
[----:B------:R-:W-:-:S04]  /*7740*/  FMUL.FTZ R81, R81, UR12 ;  /* 0x0000000c51517c20 */ /* 0x000fc80008410000 */
[--C-:B------:R-:W-:Y:S01]  /*7750*/  FFMA.FTZ R188, R81, R188, R82.reuse ;  /* 0x000000bc51bc7223 */ /* 0x100fe20000010052 */
[----:B------:R-:W-:-:S04]  /*7760*/  PRMT R82, R47, 0x7632, R82 ;  /* 0x000076322f527816 */ /* 0x000fc80000000052 */
[----:B------:R-:W-:Y:S02]  /*7770*/  SHF.L.U32 R82, R82, 0x10, RZ ;  /* 0x0000001052527819 */ /* 0x000fe400000006ff */
[----:B------:R-:W-:-:S03]  /*7780*/  PRMT R187, R187, 0x7632, R187 ;  /* 0x00007632bbbb7816 */ /* 0x000fc600000000bb */
[----:B------:R-:W-:Y:S01]  /*7790*/  FFMA.FTZ R82, R228, UR24, R82 ;  /* 0x00000018e4527c23 */ /* 0x000fe20008010052 */
[----:B------:R-:W-:Y:S01]  /*77a0*/  SHF.L.U32 R187, R187, 0x10, RZ ;  /* 0x00000010bbbb7819 */ /* 0x000fe200000006ff */
[----:B------:R-:W2:Y:S02]  /*77b0*/  LDL R228, [R1+0x54] ;  /* 0x0000540001e47983 */ /* 0x000ea40000100800 */
[----:B------:R-:W-:-:S04]  /*77c0*/  FMUL.FTZ R82, R82, UR12 ;  /* 0x0000000c52527c20 */ /* 0x000fc80008410000 */
[----:B------:R-:W-:Y:S01]  /*77d0*/  FFMA.FTZ R187, R82, R187, R83 ;  /* 0x000000bb52bb7223 */ /* 0x000fe20000010053 */
[----:B------:R-:W-:-:S05]  /*77e0*/  SHF.L.U32 R83, R183, 0x10, RZ ;  /* 0x00000010b7537819 */ /* 0x000fca00000006ff */
[----:B------:R-:W-:Y:S02]  /*77f0*/  FMUL.FTZ R81, R83, R81 ;  /* 0x0000005153517220 */ /* 0x000fe40000410000 */
[----:B------:R-:W3:Y:S02]  /*7800*/  LDL R83, [R1+0x60] ;  /* 0x0000600001537983 */ /* 0x000ee40000100800 */
[----:B---3--:R-:W-:-:S05]  /*7810*/  SHF.L.U32 R83, R83, 0x10, RZ ;  /* 0x0000001053537819 */ /* 0x008fca00000006ff */
[----:B------:R-:W-:Y:S01]  /*7820*/  FMUL.FTZ R83, R83, R82 ;  /* 0x0000005253537220 */ /* 0x000fe20000410000 */
[----:B------:R-:W-:-:S05]  /*7830*/  SHF.L.U32 R82, R182, 0x10, RZ ;  /* 0x00000010b6527819 */ /* 0x000fca00000006ff */
[----:B------:R-:W-:Y:S02]  /*7840*/  FMUL.FTZ R191, R82, R191 ;  /* 0x000000bf52bf7220 */ /* 0x000fe40000410000 */
[----:B------:R-:W3:Y:S02]  /*7850*/  LDL R82, [R1+0x5c] ;  /* 0x00005c0001527983 */ /* 0x000ee40000100800 */
[----:B---3--:R-:W-:-:S05]  /*7860*/  SHF.L.U32 R82, R82, 0x10, RZ ;  /* 0x0000001052527819 */ /* 0x008fca00000006ff */
[----:B------:R-:W-:Y:S01]  /*7870*/  FMUL.FTZ R82, R82, R80 ;  /* 0x0000005052527220 */ /* 0x000fe20000410000 */
[----:B------:R-:W-:-:S05]  /*7880*/  SHF.L.U32 R80, R181, 0x10, RZ ;  /* 0x00000010b5507819 */ /* 0x000fca00000006ff */
[----:B------:R-:W-:Y:S02]  /*7890*/  FMUL.FTZ R80, R80, R85 ;  /* 0x0000005550507220 */ /* 0x000fe40000410000 */
[----:B------:R-:W3:Y:S01]  /*78a0*/  LDL R85, [R1+0x58] ;  /* 0x0000580001557983 */ /* 0x000ee20000100800 */
[----:B------:R-:W-:Y:S02]  /*78b0*/  F2FP.BF16.F32.PACK_AB R83, R83, R81 ;  /* 0x000000515353723e */ /* 0x000fe400000010ff */
[----:B------:R-:W-:Y:S02]  /*78c0*/  F2FP.BF16.F32.PACK_AB R82, R82, R191 ;  /* 0x000000bf5252723e */ /* 0x000fe400000010ff */
[----:B---3--:R-:W-:-:S05]  /*78d0*/  SHF.L.U32 R85, R85, 0x10, RZ ;  /* 0x0000001055557819 */ /* 0x008fca00000006ff */
[----:B------:R-:W-:Y:S01]  /*78e0*/  FMUL.FTZ R85, R85, R185 ;  /* 0x000000b955557220 */ /* 0x000fe20000410000 */
[----:B------:R-:W-:-:S04]  /*78f0*/  SHF.L.U32 R185, R180, 0x10, RZ ;  /* 0x00000010b4b97819 */ /* 0x000fc800000006ff */
[----:B------:R-:W-:Y:S01]  /*7900*/  F2FP.BF16.F32.PACK_AB R81, R85, R80 ;  /* 0x000000505551723e */ /* 0x000fe200000010ff */
[----:B------:R-:W-:Y:S01]  /*7910*/  FMUL.FTZ R185, R185, R189 ;  /* 0x000000bdb9b97220 */ /* 0x000fe20000410000 */
[----:B--2---:R-:W-:-:S05]  /*7920*/  SHF.L.U32 R189, R228, 0x10, RZ ;  /* 0x00000010e4bd7819 */ /* 0x004fca00000006ff */
[----:B------:R-:W-:-:S05]  /*7930*/  FMUL.FTZ R84, R189, R84 ;  /* 0x00000054bd547220 */ /* 0x000fca0000410000 */
[----:B------:R-:W-:Y:S01]  /*7940*/  F2FP.BF16.F32.PACK_AB R80, R84, R185 ;  /* 0x000000b95450723e */ /* 0x000fe200000010ff */
[----:B------:R-:W-:Y:S06]  /*7950*/  BRA `(.L_x_242) ;  /* 0x0000000400707947 */ /* 0x000fec0003800000 */
.L_x_241:
[----:B------:R-:W2:Y:S04]  /*7960*/  LDL R191, [R1+0x60] ;  /* 0x0000600001bf7983 */ /* 0x000ea80000100800 */
[----:B------:R-:W3:Y:S01]  /*7970*/  LDL R189, [R1+0x5c] ;  /* 0x00005c0001bd7983 */ /* 0x000ee20000100800 */
[----:B------:R-:W-:Y:S01]  /*7980*/  FFMA.FTZ R27, R199, UR4, R23 ;  /* 0x00000004c71b7c23 */ /* 0x000fe20008010017 */
[----:B-----5:R-:W-:Y:S02]  /*7990*/  SHF.L.U32 R24, R47, 0x10, RZ ;  /* 0x000000102f187819 */ /* 0x020fe400000006ff */
[----:B------:R-:W-:Y:S01]  /*79a0*/  SHF.L.U32 R26, R187, 0x10, RZ ;  /* 0x00000010bb1a7819 */ /* 0x000fe200000006ff */
[----:B------:R-:W-:-:S04]  /*79b0*/  FADD.FTZ R27, R242, -R27 ;  /* 0x8000001bf21b7221 */ /* 0x000fc80000010000 */
[----:B------:R-:W-:Y:S01]  /*79c0*/  FFMA.FTZ R27, R27, UR24, R24 ;  /* 0x000000181b1b7c23 */ /* 0x000fe20008010018 */
[----:B------:R-:W-:-:S03]  /*79d0*/  SHF.L.U32 R24, R183, 0x10, RZ ;  /* 0x00000010b7187819 */ /* 0x000fc600000006ff */
[----:B------:R-:W-:-:S04]  /*79e0*/  FMUL.FTZ R25, R27, UR12 ;  /* 0x0000000c1b197c20 */ /* 0x000fc80008410000 */
[----:B------:R-:W-:Y:S01]  /*79f0*/  FFMA.FTZ R188, R25, R26, R82 ;  /* 0x0000001a19bc7223 */ /* 0x000fe20000010052 */
[----:B------:R-:W-:Y:S01]  /*7a00*/  FMUL.FTZ R24, R24, R25 ;  /* 0x0000001918187220 */ /* 0x000fe20000410000 */
[----:B------:R-:W-:Y:S01]  /*7a10*/  PRMT R25, R47, 0x7632, R25 ;  /* 0x000076322f197816 */ /* 0x000fe20000000019 */
[----:B------:R-:W-:-:S03]  /*7a20*/  FFMA.FTZ R26, R18, UR4, R23 ;  /* 0x00000004121a7c23 */ /* 0x000fc60008010017 */
[----:B------:R-:W-:Y:S01]  /*7a30*/  SHF.L.U32 R25, R25, 0x10, RZ ;  /* 0x0000001019197819 */ /* 0x000fe200000006ff */
[----:B------:R-:W-:-:S04]  /*7a40*/  FADD.FTZ R26, R214, -R26 ;  /* 0x8000001ad61a7221 */ /* 0x000fc80000010000 */
[----:B------:R-:W-:Y:S01]  /*7a50*/  FFMA.FTZ R25, R26, UR24, R25 ;  /* 0x000000181a197c23 */ /* 0x000fe20008010019 */
[----:B------:R-:W-:-:S04]  /*7a60*/  PRMT R26, R187, 0x7632, R26 ;  /* 0x00007632bb1a7816 */ /* 0x000fc8000000001a */
[----:B------:R-:W-:Y:S01]  /*7a70*/  SHF.L.U32 R82, R26, 0x10, RZ ;  /* 0x000000101a527819 */ /* 0x000fe200000006ff */
[----:B------:R-:W-:-:S04]  /*7a80*/  FMUL.FTZ R26, R25, UR12 ;  /* 0x0000000c191a7c20 */ /* 0x000fc80008410000 */
[----:B------:R-:W-:Y:S01]  /*7a90*/  FFMA.FTZ R187, R26, R82, R83 ;  /* 0x000000521abb7223 */ /* 0x000fe20000010053 */
[----:B------:R-:W-:Y:S02]  /*7aa0*/  SHF.L.U32 R82, R46, 0x10, RZ ;  /* 0x000000102e527819 */ /* 0x000fe400000006ff */
[----:B------:R-:W-:Y:S02]  /*7ab0*/  F2FP.BF16.F32.PACK_AB R27, R25, R27 ;  /* 0x0000001b191b723e */ /* 0x000fe400000010ff */
[----:B------:R-:W-:Y:S02]  /*7ac0*/  SHF.L.U32 R25, R186, 0x10, RZ ;  /* 0x00000010ba197819 */ /* 0x000fe400000006ff */
[----:B--2---:R-:W-:Y:S02]  /*7ad0*/  SHF.L.U32 R83, R191, 0x10, RZ ;  /* 0x00000010bf537819 */ /* 0x004fe400000006ff */
[----:B------:R-:W2:Y:S03]  /*7ae0*/  LDL R191, [R1+0x58] ;  /* 0x0000580001bf7983 */ /* 0x000ea60000100800 */
[----:B------:R-:W-:Y:S01]  /*7af0*/  FMUL.FTZ R83, R83, R26 ;  /* 0x0000001a53537220 */ /* 0x000fe20000410000 */
[----:B------:R-:W-:-:S04]  /*7b00*/  FFMA.FTZ R26, R208, UR4, R23 ;  /* 0x00000004d01a7c23 */ /* 0x000fc80008010017 */
[----:B------:R-:W-:Y:S01]  /*7b10*/  FADD.FTZ R26, R251, -R26 ;  /* 0x8000001afb1a7221 */ /* 0x000fe20000010000 */
[----:B------:R-:W-:-:S03]  /*7b20*/  F2FP.BF16.F32.PACK_AB R83, R83, R24 ;  /* 0x000000185353723e */ /* 0x000fc600000010ff */
[--C-:B------:R-:W-:Y:S01]  /*7b30*/  FFMA.FTZ R26, R26, UR24, R82.reuse ;  /* 0x000000181a1a7c23 */ /* 0x100fe20008010052 */
[----:B------:R-:W-:-:S03]  /*7b40*/  PRMT R82, R186, 0x7632, R82 ;  /* 0x00007632ba527816 */ /* 0x000fc60000000052 */
[----:B------:R-:W-:Y:S01]  /*7b50*/  FMUL.FTZ R24, R26, UR12 ;  /* 0x0000000c1a187c20 */ /* 0x000fe20008410000 */
[----:B------:R-:W-:-:S03]  /*7b60*/  SHF.L.U32 R82, R82, 0x10, RZ ;  /* 0x0000001052527819 */ /* 0x000fc600000006ff */
[----:B------:R-:W-:Y:S01]  /*7b70*/  FFMA.FTZ R190, R24, R25, R80 ;  /* 0x0000001918be7223 */ /* 0x000fe20000010050 */
[----:B------:R-:W-:Y:S01]  /*7b80*/  SHF.L.U32 R25, R182, 0x10, RZ ;  /* 0x00000010b6197819 */ /* 0x000fe200000006ff */
[----:B------:R-:W-:-:S04]  /*7b90*/  FFMA.FTZ R80, R19, UR4, R23 ;  /* 0x0000000413507c23 */ /* 0x000fc80008010017 */
[----:B------:R-:W-:Y:S01]  /*7ba0*/  FMUL.FTZ R24, R25, R24 ;  /* 0x0000001819187220 */ /* 0x000fe20000410000 */
[----:B------:R-:W-:Y:S01]  /*7bb0*/  PRMT R25, R46, 0x7632, R25 ;  /* 0x000076322e197816 */ /* 0x000fe20000000019 */
[----:B------:R-:W-:-:S03]  /*7bc0*/  FADD.FTZ R80, R230, -R80 ;  /* 0x80000050e6507221 */ /* 0x000fc60000010000 */
[----:B------:R-:W-:-:S05]  /*7bd0*/  SHF.L.U32 R25, R25, 0x10, RZ ;  /* 0x0000001019197819 */ /* 0x000fca00000006ff */
[----:B------:R-:W-:-:S04]  /*7be0*/  FFMA.FTZ R25, R80, UR24, R25 ;  /* 0x0000001850197c23 */ /* 0x000fc80008010019 */
[C---:B------:R-:W-:Y:S01]  /*7bf0*/  FMUL.FTZ R80, R25.reuse, UR12 ;  /* 0x0000000c19507c20 */ /* 0x040fe20008410000 */
[----:B------:R-:W-:Y:S02]  /*7c00*/  F2FP.BF16.F32.PACK_AB R26, R25, R26 ;  /* 0x0000001a191a723e */ /* 0x000fe400000010ff */
[----:B---3--:R-:W-:Y:S01]  /*7c10*/  SHF.L.U32 R25, R189, 0x10, RZ ;  /* 0x00000010bd197819 */ /* 0x008fe200000006ff */
[----:B------:R-:W-:Y:S01]  /*7c20*/  FFMA.FTZ R186, R80, R82, R81 ;  /* 0x0000005250ba7223 */ /* 0x000fe20000010051 */
[----:B------:R-:W3:Y:S01]  /*7c30*/  LDL R189, [R1+0x54] ;  /* 0x0000540001bd7983 */ /* 0x000ee20000100800 */
[--C-:B------:R-:W-:Y:S02]  /*7c40*/  FFMA.FTZ R81, R20, UR4, R23.reuse ;  /* 0x0000000414517c23 */ /* 0x100fe40008010017 */
[----:B------:R-:W-:Y:S01]  /*7c50*/  FMUL.FTZ R82, R25, R80 ;  /* 0x0000005019527220 */ /* 0x000fe20000410000 */
[----:B------:R-:W-:Y:S01]  /*7c60*/  FFMA.FTZ R25, R209, UR4, R23 ;  /* 0x00000004d1197c23 */ /* 0x000fe20008010017 */
[----:B------:R-:W-:Y:S01]  /*7c70*/  SHF.L.U32 R80, R45, 0x10, RZ ;  /* 0x000000102d507819 */ /* 0x000fe200000006ff */
[----:B------:R-:W-:-:S02]  /*7c80*/  FADD.FTZ R81, R231, -R81 ;  /* 0x80000051e7517221 */ /* 0x000fc40000010000 */
[----:B------:R-:W-:Y:S01]  /*7c90*/  FADD.FTZ R25, R252, -R25 ;  /* 0x80000019fc197221 */ /* 0x000fe20000010000 */
[----:B------:R-:W-:-:S03]  /*7ca0*/  F2FP.BF16.F32.PACK_AB R82, R82, R24 ;  /* 0x000000185252723e */ /* 0x000fc600000010ff */
[----:B------:R-:W-:Y:S01]  /*7cb0*/  FFMA.FTZ R25, R25, UR24, R80 ;  /* 0x0000001819197c23 */ /* 0x000fe20008010050 */
[----:B------:R-:W-:-:S03]  /*7cc0*/  SHF.L.U32 R80, R185, 0x10, RZ ;  /* 0x00000010b9507819 */ /* 0x000fc600000006ff */
[----:B------:R-:W-:-:S04]  /*7cd0*/  FMUL.FTZ R24, R25, UR12 ;  /* 0x0000000c19187c20 */ /* 0x000fc80008410000 */
[----:B------:R-:W-:Y:S01]  /*7ce0*/  FFMA.FTZ R86, R24, R80, R86 ;  /* 0x0000005018567223 */ /* 0x000fe20000010056 */
[----:B------:R-:W-:-:S05]  /*7cf0*/  SHF.L.U32 R80, R181, 0x10, RZ ;  /* 0x00000010b5507819 */ /* 0x000fca00000006ff */
[----:B------:R-:W-:Y:S01]  /*7d00*/  FMUL.FTZ R24, R80, R24 ;  /* 0x0000001850187220 */ /* 0x000fe20000410000 */
[----:B------:R-:W-:-:S04]  /*7d10*/  PRMT R80, R45, 0x7632, R80 ;  /* 0x000076322d507816 */ /* 0x000fc80000000050 */
[----:B------:R-:W-:-:S05]  /*7d20*/  SHF.L.U32 R80, R80, 0x10, RZ ;  /* 0x0000001050507819 */ /* 0x000fca00000006ff */
[----:B------:R-:W-:Y:S01]  /*7d30*/  FFMA.FTZ R80, R81, UR24, R80 ;  /* 0x0000001851507c23 */ /* 0x000fe20008010050 */
[----:B------:R-:W-:-:S04]  /*7d40*/  PRMT R81, R185, 0x7632, R81 ;  /* 0x00007632b9517816 */ /* 0x000fc80000000051 */
[----:B------:R-:W-:Y:S01]  /*7d50*/  SHF.L.U32 R185, R81, 0x10, RZ ;  /* 0x0000001051b97819 */ /* 0x000fe200000006ff */
[C---:B------:R-:W-:Y:S01]  /*7d60*/  FMUL.FTZ R81, R80.reuse, UR12 ;  /* 0x0000000c50517c20 */ /* 0x040fe20008410000 */
[----:B------:R-:W-:Y:S02]  /*7d70*/  F2FP.BF16.F32.PACK_AB R25, R80, R25 ;  /* 0x000000195019723e */ /* 0x000fe400000010ff */
[----:B------:R-:W-:Y:S01]  /*7d80*/  SHF.L.U32 R80, R44, 0x10, RZ ;  /* 0x000000102c507819 */ /* 0x000fe200000006ff */
        /* <DEDUP_REMOVED lines=9> */
[----:B------:R-:W-:-:S04]  /*7e20*/  FFMA.FTZ R24, R24, UR24, R80 ;  /* 0x0000001818187c23 */ /* 0x000fc80008010050 */
[----:B------:R-:W-:-:S04]  /*7e30*/  FMUL.FTZ R80, R24, UR12 ;  /* 0x0000000c18507c20 */ /* 0x000fc80008410000 */
        /* <DEDUP_REMOVED lines=9> */
[----:B------:R-:W-:-:S03]  /*7ed0*/  F2FP.BF16.F32.PACK_AB R24, R84, R24 ;  /* 0x000000185418723e */ /* 0x000fc600000010ff */
[----:B------:R-:W-:Y:S01]  /*7ee0*/  FFMA.FTZ R184, R185, R184, R85 ;  /* 0x000000b8b9b87223 */ /* 0x000fe20000010055 */
[----:B---3--:R-:W-:-:S05]  /*7ef0*/  SHF.L.U32 R85, R189, 0x10, RZ ;  /* 0x00000010bd557819 */ /* 0x008fca00000006ff */
[----:B------:R-:W-:-:S05]  /*7f00*/  FMUL.FTZ R85, R85, R185 ;  /* 0x000000b955557220 */ /* 0x000fca0000410000 */
[----:B------:R-:W-:-:S07]  /*7f10*/  F2FP.BF16.F32.PACK_AB R80, R85, R80 ;  /* 0x000000505550723e */ /* 0x000fce00000010ff */
.L_x_242:
[----:B------:R-:W-:-:S04]  /*7f20*/  ISETP.NE.U32.AND P0, PT, RZ, UR20, PT ;  /* 0x00000014ff007c0c */ /* 0x000fc8000bf05070 */
[----:B------:R-:W-:-:S13]  /*7f30*/  ISETP.NE.AND.EX P0, PT, RZ, UR21, PT, P0 ;  /* 0x00000015ff007c0c */ /* 0x000fda000bf05300 */
        /* <DEDUP_REMOVED lines=13> */
.L_x_240:
[----:B------:R-:W-:Y:S05]  /*8010*/  BSYNC.RECONVERGENT B1 ;  /* 0x0000000000017941 */ /* 0x000fea0003800200 */
.L_x_239:
[----:B------:R-:W-:Y:S04]  /*8020*/  BSSY.RECONVERGENT B1, `(.L_x_243) ;  /* 0x00000ca000017945 */ /* 0x000fe80003800200 */
[----:B------:R-:W-:Y:S05]  /*8030*/  @!P4 BRA `(.L_x_244) ;  /* 0x0000000c0020c947 */ /* 0x000fea0003800000 */
[----:B------:R-:W0:Y:S02]  /*8040*/  LDC.64 R184, c[0x0][0x390] ;  /* 0x0000e400ffb87b82 */ /* 0x000e240000000a00 */
[----:B0-----:R-:W-:-:S06]  /*8050*/  IMAD.WIDE.U32 R184, R21, 0x10, R184 ;  /* 0x0000001015b87825 */ /* 0x001fcc00078e00b8 */
[----:B------:R-:W5:Y:S01]  /*8060*/  LDG.E.128 R184, desc[UR14][R184.64] ;  /* 0x0000000eb8b87981 */ /* 0x000f62000c1e1d00 */
[----:B------:R-:W-:-:S04]  /*8070*/  ISETP.NE.U32.AND P0, PT, RZ, UR20, PT ;  /* 0x00000014ff007c0c */ /* 0x000fc8000bf05070 */
[----:B------:R-:W-:-:S13]  /*8080*/  ISETP.NE.AND.EX P0, PT, RZ, UR21, PT, P0 ;  /* 0x00000015ff007c0c */ /* 0x000fda000bf05300 */
[----:B------:R-:W-:Y:S05]  /*8090*/  @!P0 BRA `(.L_x_245) ;  /* 0x0000000400748947 */ /* 0x000fea0003800000 */
[----:B------:R-:W2:Y:S04]  /*80a0*/  LDL R190, [R1+0x50] ;  /* 0x0000500001be7983 */ /* 0x000ea80000100800 */
[----:B------:R-:W3:Y:S01]  /*80b0*/  LDL R189, [R1+0x4c] ;  /* 0x00004c0001bd7983 */ /* 0x000ee20000100800 */
[----:B------:R-:W-:Y:S01]  /*80c0*/  FFMA.FTZ R27, R15, UR4, R23 ;  /* 0x000000040f1b7c23 */ /* 0x000fe20008010017 */
[----:B-----5:R-:W-:Y:S02]  /*80d0*/  SHF.L.U32 R24, R43, 0x10, RZ ;  /* 0x000000102b187819 */ /* 0x020fe400000006ff */
[----:B------:R-:W-:Y:S01]  /*80e0*/  SHF.L.U32 R26, R187, 0x10, RZ ;  /* 0x00000010bb1a7819 */ /* 0x000fe200000006ff */
[----:B------:R-:W-:Y:S01]  /*80f0*/  FADD.FTZ R27, R225, -R27 ;  /* 0x8000001be11b7221 */ /* 0x000fe20000010000 */
[----:B------:R-:W4:Y:S03]  /*8100*/  LDL R191, [R1+0x48] ;  /* 0x0000480001bf7983 */ /* 0x000f260000100800 */
        /* <DEDUP_REMOVED lines=17> */
[----:B--2---:R-:W-:-:S05]  /*8220*/  SHF.L.U32 R75, R190, 0x10, RZ ;  /* 0x00000010be4b7819 */ /* 0x004fca00000006ff */
[----:B------:R-:W-:Y:S01]  /*8230*/  FMUL.FTZ R75, R75, R26 ;  /* 0x0000001a4b4b7220 */ /* 0x000fe20000410000 */
[----:B------:R-:W-:-:S04]  /*8240*/  FFMA.FTZ R26, R198, UR4, R23 ;  /* 0x00000004c61a7c23 */ /* 0x000fc80008010017 */
[----:B------:R-:W-:Y:S01]  /*8250*/  FADD.FTZ R26, R241, -R26 ;  /* 0x8000001af11a7221 */ /* 0x000fe20000010000 */
[----:B------:R-:W-:-:S03]  /*8260*/  F2FP.BF16.F32.PACK_AB R75, R75, R24 ;  /* 0x000000184b4b723e */ /* 0x000fc600000010ff */
        /* <DEDUP_REMOVED lines=12> */
[----:B---3--:R-:W-:Y:S02]  /*8330*/  SHF.L.U32 R25, R189, 0x10, RZ ;  /* 0x00000010bd197819 */ /* 0x008fe400000006ff */
[----:B------:R-:W2:Y:S01]  /*8340*/  LDL R189, [R1+0x44] ;  /* 0x0000440001bd7983 */ /* 0x000ea20000100800 */
[----:B------:R-:W-:-:S04]  /*8350*/  PRMT R74, R186, 0x7632, R74 ;  /* 0x00007632ba4a7816 */ /* 0x000fc8000000004a */
[----:B------:R-:W-:-:S05]  /*8360*/  SHF.L.U32 R74, R74, 0x10, RZ ;  /* 0x000000104a4a7819 */ /* 0x000fca00000006ff */
[----:B------:R-:W-:Y:S01]  /*8370*/  FFMA.FTZ R186, R72, R74, R73 ;  /* 0x0000004a48ba7223 */ /* 0x000fe20000010049 */
[----:B------:R-:W-:Y:S01]  /*8380*/  FMUL.FTZ R74, R25, R72 ;  /* 0x00000048194a7220 */ /* 0x000fe20000410000 */
[----:B------:R-:W-:Y:S01]  /*8390*/  FFMA.FTZ R25, R206, UR4, R23 ;  /* 0x00000004ce197c23 */ /* 0x000fe20008010017 */
[----:B------:R-:W-:-:S03]  /*83a0*/  SHF.L.U32 R72, R41, 0x10, RZ ;  /* 0x0000001029487819 */ /* 0x000fc600000006ff */
[----:B------:R-:W-:Y:S01]  /*83b0*/  FADD.FTZ R25, R249, -R25 ;  /* 0x80000019f9197221 */ /* 0x000fe20000010000 */
[----:B------:R-:W-:-:S03]  /*83c0*/  F2FP.BF16.F32.PACK_AB R74, R74, R24 ;  /* 0x000000184a4a723e */ /* 0x000fc600000010ff */
[----:B------:R-:W-:Y:S01]  /*83d0*/  FFMA.FTZ R25, R25, UR24, R72 ;  /* 0x0000001819197c23 */ /* 0x000fe20008010048 */
[----:B------:R-:W-:-:S03]  /*83e0*/  SHF.L.U32 R72, R185, 0x10, RZ ;  /* 0x00000010b9487819 */ /* 0x000fc600000006ff */
        /* <DEDUP_REMOVED lines=8> */
[----:B------:R-:W-:Y:S01]  /*8470*/  FFMA.FTZ R72, R73, UR24, R72 ;  /* 0x0000001849487c23 */ /* 0x000fe20008010048 */
[----:B------:R-:W-:-:S04]  /*8480*/  PRMT R73, R185, 0x7632, R73 ;  /* 0x00007632b9497816 */ /* 0x000fc80000000049 */
[----:B------:R-:W-:Y:S01]  /*8490*/  SHF.L.U32 R185, R73, 0x10, RZ ;  /* 0x0000001049b97819 */ /* 0x000fe200000006ff */
[----:B------:R-:W-:-:S04]  /*84a0*/  FMUL.FTZ R73, R72, UR12 ;  /* 0x0000000c48497c20 */ /* 0x000fc80008410000 */
[----:B------:R-:W-:Y:S01]  /*84b0*/  FFMA.FTZ R79, R73, R185, R79 ;  /* 0x000000b9494f7223 */ /* 0x000fe2000001004f */
[----:B----4-:R-:W-:-:S05]  /*84c0*/  SHF.L.U32 R185, R191, 0x10, RZ ;  /* 0x00000010bfb97819 */ /* 0x010fca00000006ff */
[----:B------:R-:W-:Y:S01]  /*84d0*/  FMUL.FTZ R73, R185, R73 ;  /* 0x00000049b9497220 */ /* 0x000fe20000410000 */
[----:B------:R-:W-:-:S04]  /*84e0*/  F2FP.BF16.F32.PACK_AB R25, R72, R25 ;  /* 0x000000194819723e */ /* 0x000fc800000010ff */
[----:B------:R-:W-:Y:S01]  /*84f0*/  F2FP.BF16.F32.PACK_AB R73, R73, R24 ;  /* 0x000000184949723e */ /* 0x000fe200000010ff */
[----:B------:R-:W-:Y:S01]  /*8500*/  FFMA.FTZ R24, R207, UR4, R23 ;  /* 0x00000004cf187c23 */ /* 0x000fe20008010017 */
[----:B------:R-:W-:-:S03]  /*8510*/  SHF.L.U32 R72, R40, 0x10, RZ ;  /* 0x0000001028487819 */ /* 0x000fc600000006ff */
[----:B------:R-:W-:Y:S01]  /*8520*/  FADD.FTZ R24, R250, -R24 ;  /* 0x80000018fa187221 */ /* 0x000fe20000010000 */
[----:B------:R-:W-:-:S03]  /*8530*/  SHF.L.U32 R185, R184, 0x10, RZ ;  /* 0x00000010b8b97819 */ /* 0x000fc600000006ff */
        /* <DEDUP_REMOVED lines=8> */
[----:B------:R-:W-:Y:S02]  /*85c0*/  SHF.L.U32 R76, R76, 0x10, RZ ;  /* 0x000000104c4c7819 */ /* 0x000fe400000006ff */
[----:B------:R-:W-:-:S03]  /*85d0*/  PRMT R184, R184, 0x7632, R184 ;  /* 0x00007632b8b87816 */ /* 0x000fc600000000b8 */
[----:B------:R-:W-:Y:S01]  /*85e0*/  FFMA.FTZ R76, R185, UR24, R76 ;  /* 0x00000018b94c7c23 */ /* 0x000fe2000801004c */
[----:B------:R-:W-:-:S03]  /*85f0*/  SHF.L.U32 R184, R184, 0x10, RZ ;  /* 0x00000010b8b87819 */ /* 0x000fc600000006ff */
[----:B------:R-:W-:-:S04]  /*8600*/  FMUL.FTZ R185, R76, UR12 ;  /* 0x0000000c4cb97c20 */ /* 0x000fc80008410000 */
[----:B------:R-:W-:Y:S01]  /*8610*/  FFMA.FTZ R184, R185, R184, R77 ;  /* 0x000000b8b9b87223 */ /* 0x000fe2000001004d */
[----:B------:R-:W-:Y:S02]  /*8620*/  F2FP.BF16.F32.PACK_AB R24, R76, R24 ;  /* 0x000000184c18723e */ /* 0x000fe400000010ff */
[----:B--2---:R-:W-:-:S05]  /*8630*/  SHF.L.U32 R77, R189, 0x10, RZ ;  /* 0x00000010bd4d7819 */ /* 0x004fca00000006ff */
[----:B------:R-:W-:-:S05]  /*8640*/  FMUL.FTZ R77, R77, R185 ;  /* 0x000000b94d4d7220 */ /* 0x000fca0000410000 */
[----:B------:R-:W-:Y:S01]  /*8650*/  F2FP.BF16.F32.PACK_AB R72, R77, R72 ;  /* 0x000000484d48723e */ /* 0x000fe200000010ff */
[----:B------:R-:W-:Y:S06]  /*8660*/  BRA `(.L_x_246) ;  /* 0x0000000400607947 */ /* 0x000fec0003800000 */
.L_x_245:
        /* <DEDUP_REMOVED lines=41> */
[----:B------:R-:W-:Y:S01]  /*8900*/  SHF.L.U32 R188, R186, 0x10, RZ ;  /* 0x00000010babc7819 */ /* 0x000fe200000006ff */
        /* <DEDUP_REMOVED lines=45> */
[----:B------:R-:W-:-:S07]  /*8be0*/  F2FP.BF16.F32.PACK_AB R72, R76, R185 ;  /* 0x000000b94c48723e */ /* 0x000fce00000010ff */
.L_x_246:
        /* <DEDUP_REMOVED lines=13> */
.L_x_244:
[----:B------:R-:W-:Y:S05]  /*8cc0*/  BSYNC.RECONVERGENT B1 ;  /* 0x0000000000017941 */ /* 0x000fea0003800200 */
.L_x_243:
        /* <DEDUP_REMOVED lines=101> */
.L_x_249:
        /* <DEDUP_REMOVED lines=88> */
.L_x_250:
        /* <DEDUP_REMOVED lines=13> */
.L_x_248:
[----:B------:R-:W-:Y:S05]  /*9970*/  BSYNC.RECONVERGENT B1 ;  /* 0x0000000000017941 */ /* 0x000fea0003800200 */
.L_x_247:
        /* <DEDUP_REMOVED lines=101> */
.L_x_253:
[--C-:B------:R-:W-:Y:S01]  /*9fd0*/  FFMA.FTZ R189, R201, UR4, R23.reuse ;  /* 0x00000004c9bd7c23 */ /* 0x100fe20008010017 */
[C---:B-----5:R-:W-:Y:S01]  /*9fe0*/  SHF.L.U32 R188, R32.reuse, 0x10, RZ ;  /* 0x0000001020bc7819 */ /* 0x060fe200000006ff */
        /* <DEDUP_REMOVED lines=86> */
.L_x_254:
        /* <DEDUP_REMOVED lines=13> */
.L_x_252:
[----:B------:R-:W-:Y:S05]  /*a620*/  BSYNC.RECONVERGENT B1 ;  /* 0x0000000000017941 */ /* 0x000fea0003800200 */
.L_x_251:
[----:B------:R-:W-:Y:S05]  /*a630*/  @!P1 BRA `(.L_x_236) ;  /* 0x0000000c00189947 */ /* 0x000fea0003800000 */
[----:B------:R-:W0:Y:S01]  /*a640*/  LDC.64 R184, c[0x0][0x390] ;  /* 0x0000e400ffb87b82 */ /* 0x000e220000000a00 */
[----:B------:R1:W5:Y:S01]  /*a650*/  LDL R228, [R1+0x14] ;  /* 0x0000140001e47983 */ /* 0x0003620000100800 */
[----:B0-----:R-:W-:-:S06]  /*a660*/  IMAD.WIDE.U32 R184, R21, 0x10, R184 ;  /* 0x0000001015b87825 */ /* 0x001fcc00078e00b8 */
[----:B------:R-:W5:Y:S01]  /*a670*/  LDG.E.128 R184, desc[UR14][R184.64] ;  /* 0x0000000eb8b87981 */ /* 0x000f62000c1e1d00 */
[----:B------:R-:W-:-:S04]  /*a680*/  ISETP.NE.U32.AND P0, PT, RZ, UR20, PT ;  /* 0x00000014ff007c0c */ /* 0x000fc8000bf05070 */
[----:B------:R-:W-:-:S13]  /*a690*/  ISETP.NE.AND.EX P0, PT, RZ, UR21, PT, P0 ;  /* 0x00000015ff007c0c */ /* 0x000fda000bf05300 */
[----:B-1----:R-:W-:Y:S05]  /*a6a0*/  @!P0 BRA `(.L_x_255) ;  /* 0x0000000400708947 */ /* 0x002fea0003800000 */
[----:B------:R-:W2:Y:S04]  /*a6b0*/  LDL R189, [R1+0x20] ;  /* 0x0000200001bd7983 */ /* 0x000ea80000100800 */
[----:B------:R-:W3:Y:S01]  /*a6c0*/  LDL R191, [R1+0x1c] ;  /* 0x00001c0001bf7983 */ /* 0x000ee20000100800 */
[--C-:B------:R-:W-:Y:S01]  /*a6d0*/  FFMA.FTZ R27, R2, UR4, R23.reuse ;  /* 0x00000004021b7c23 */ /* 0x100fe20008010017 */
[----:B-----5:R-:W-:Y:S01]  /*a6e0*/  SHF.L.U32 R24, R31, 0x10, RZ ;  /* 0x000000101f187819 */ /* 0x020fe200000006ff */
[----:B------:R-:W-:Y:S01]  /*a6f0*/  FFMA.FTZ R26, R0, UR4, R23 ;  /* 0x00000004001a7c23 */ /* 0x000fe20008010017 */
[----:B------:R-:W-:Y:S01]  /*a700*/  SHF.L.U32 R25, R187, 0x10, RZ ;  /* 0x00000010bb197819 */ /* 0x000fe200000006ff */
[----:B------:R-:W-:Y:S02]  /*a710*/  FADD.FTZ R27, R216, -R27 ;  /* 0x8000001bd81b7221 */ /* 0x000fe40000010000 */
[----:B------:R-:W-:-:S02]  /*a720*/  FADD.FTZ R26, R210, -R26 ;  /* 0x8000001ad21a7221 */ /* 0x000fc40000010000 */
[----:B------:R-:W-:-:S04]  /*a730*/  FFMA.FTZ R27, R27, UR24, R24 ;  /* 0x000000181b1b7c23 */ /* 0x000fc80008010018 */
        /* <DEDUP_REMOVED lines=10> */
[----:B------:R-:W-:-:S03]  /*a7e0*/  F2FP.BF16.F32.PACK_AB R27, R25, R27 ;  /* 0x0000001b191b723e */ /* 0x000fc600000010ff */
[----:B------:R-:W-:Y:S01]  /*a7f0*/  FFMA.FTZ R187, R26, R50, R51 ;  /* 0x000000321abb7223 */ /* 0x000fe20000010033 */
[----:B------:R-:W-:Y:S02]  /*a800*/  SHF.L.U32 R50, R30, 0x10, RZ ;  /* 0x000000101e327819 */ /* 0x000fe400000006ff */
[----:B--2---:R-:W-:Y:S02]  /*a810*/  SHF.L.U32 R25, R189, 0x10, RZ ;  /* 0x00000010bd197819 */ /* 0x004fe400000006ff */
[----:B------:R-:W2:Y:S03]  /*a820*/  LDL R189, [R1+0x18] ;  /* 0x0000180001bd7983 */ /* 0x000ea60000100800 */
[----:B------:R-:W-:Y:S01]  /*a830*/  FMUL.FTZ R25, R25, R26 ;  /* 0x0000001a19197220 */ /* 0x000fe20000410000 */
[----:B------:R-:W-:-:S04]  /*a840*/  FFMA.FTZ R26, R197, UR4, R23 ;  /* 0x00000004c51a7c23 */ /* 0x000fc80008010017 */
[----:B------:R-:W-:Y:S01]  /*a850*/  FADD.FTZ R26, R238, -R26 ;  /* 0x8000001aee1a7221 */ /* 0x000fe20000010000 */
[----:B------:R-:W-:Y:S02]  /*a860*/  F2FP.BF16.F32.PACK_AB R51, R25, R24 ;  /* 0x000000181933723e */ /* 0x000fe400000010ff */
[----:B------:R-:W-:Y:S01]  /*a870*/  SHF.L.U32 R25, R186, 0x10, RZ ;  /* 0x00000010ba197819 */ /* 0x000fe200000006ff */
        /* <DEDUP_REMOVED lines=13> */
[----:B------:R-:W-:Y:S01]  /*a950*/  F2FP.BF16.F32.PACK_AB R26, R25, R26 ;  /* 0x0000001a191a723e */ /* 0x000fe200000010ff */
[----:B------:R-:W-:Y:S02]  /*a960*/  FFMA.FTZ R25, R204, UR4, R23 ;  /* 0x00000004cc197c23 */ /* 0x000fe40008010017 */
[----:B------:R-:W-:Y:S01]  /*a970*/  FFMA.FTZ R186, R48, R50, R49 ;  /* 0x0000003230ba7223 */ /* 0x000fe20000010031 */
[----:B---3--:R-:W-:Y:S01]  /*a980*/  SHF.L.U32 R49, R191, 0x10, RZ ;  /* 0x00000010bf317819 */ /* 0x008fe200000006ff */
[----:B------:R-:W-:-:S04]  /*a990*/  FADD.FTZ R25, R243, -R25 ;  /* 0x80000019f3197221 */ /* 0x000fc80000010000 */
[----:B------:R-:W-:Y:S01]  /*a9a0*/  FMUL.FTZ R49, R49, R48 ;  /* 0x0000003031317220 */ /* 0x000fe20000410000 */
[----:B------:R-:W-:-:S04]  /*a9b0*/  SHF.L.U32 R48, R185, 0x10, RZ ;  /* 0x00000010b9307819 */ /* 0x000fc800000006ff */
[----:B------:R-:W-:Y:S02]  /*a9c0*/  F2FP.BF16.F32.PACK_AB R50, R49, R24 ;  /* 0x000000183132723e */ /* 0x000fe400000010ff */
[----:B------:R-:W-:Y:S02]  /*a9d0*/  SHF.L.U32 R24, R29, 0x10, RZ ;  /* 0x000000101d187819 */ /* 0x000fe400000006ff */
[----:B------:R-:W-:-:S03]  /*a9e0*/  SHF.L.U32 R49, R165, 0x10, RZ ;  /* 0x00000010a5317819 */ /* 0x000fc600000006ff */
[----:B------:R-:W-:-:S04]  /*a9f0*/  FFMA.FTZ R25, R25, UR24, R24 ;  /* 0x0000001819197c23 */ /* 0x000fc80008010018 */
        /* <DEDUP_REMOVED lines=10> */
[C---:B------:R-:W-:Y:S01]  /*aaa0*/  FMUL.FTZ R48, R24.reuse, UR12 ;  /* 0x0000000c18307c20 */ /* 0x040fe20008410000 */
[----:B------:R-:W-:Y:S01]  /*aab0*/  F2FP.BF16.F32.PACK_AB R25, R24, R25 ;  /* 0x000000191819723e */ /* 0x000fe200000010ff */
[----:B------:R-:W-:Y:S02]  /*aac0*/  FFMA.FTZ R24, R205, UR4, R23 ;  /* 0x00000004cd187c23 */ /* 0x000fe40008010017 */
[----:B------:R-:W-:Y:S02]  /*aad0*/  FFMA.FTZ R55, R48, R185, R55 ;  /* 0x000000b930377223 */ /* 0x000fe40000010037 */
[----:B------:R-:W-:Y:S01]  /*aae0*/  FADD.FTZ R24, R244, -R24 ;  /* 0x80000018f4187221 */ /* 0x000fe20000010000 */
[----:B--2---:R-:W-:-:S05]  /*aaf0*/  SHF.L.U32 R185, R189, 0x10, RZ ;  /* 0x00000010bdb97819 */ /* 0x004fca00000006ff */
[----:B------:R-:W-:Y:S01]  /*ab00*/  FMUL.FTZ R48, R185, R48 ;  /* 0x00000030b9307220 */ /* 0x000fe20000410000 */
[----:B------:R-:W-:-:S04]  /*ab10*/  SHF.L.U32 R185, R184, 0x10, RZ ;  /* 0x00000010b8b97819 */ /* 0x000fc800000006ff */
[----:B------:R-:W-:Y:S02]  /*ab20*/  F2FP.BF16.F32.PACK_AB R49, R48, R49 ;  /* 0x000000313031723e */ /* 0x000fe400000010ff */
[----:B------:R-:W-:-:S05]  /*ab30*/  SHF.L.U32 R48, R28, 0x10, RZ ;  /* 0x000000101c307819 */ /* 0x000fca00000006ff */
[----:B------:R-:W-:-:S04]  /*ab40*/  FFMA.FTZ R24, R24, UR24, R48 ;  /* 0x0000001818187c23 */ /* 0x000fc80008010030 */
[----:B------:R-:W-:-:S04]  /*ab50*/  FMUL.FTZ R48, R24, UR12 ;  /* 0x0000000c18307c20 */ /* 0x000fc80008410000 */
[----:B------:R-:W-:Y:S01]  /*ab60*/  FFMA.FTZ R227, R48, R185, R52 ;  /* 0x000000b930e37223 */ /* 0x000fe20000010034 */
[----:B------:R-:W-:-:S05]  /*ab70*/  SHF.L.U32 R52, R164, 0x10, RZ ;  /* 0x00000010a4347819 */ /* 0x000fca00000006ff */
[----:B------:R-:W-:Y:S01]  /*ab80*/  FMUL.FTZ R48, R52, R48 ;  /* 0x0000003034307220 */ /* 0x000fe20000410000 */
[--C-:B------:R-:W-:Y:S01]  /*ab90*/  FFMA.FTZ R52, R232, UR4, R23.reuse ;  /* 0x00000004e8347c23 */ /* 0x100fe20008010017 */
[----:B------:R-:W-:-:S03]  /*aba0*/  PRMT R23, R28, 0x7632, R23 ;  /* 0x000076321c177816 */ /* 0x000fc60000000017 */
[----:B------:R-:W-:Y:S01]  /*abb0*/  FADD.FTZ R52, R233, -R52 ;  /* 0x80000034e9347221 */ /* 0x000fe20000010000 */
[----:B------:R-:W-:-:S05]  /*abc0*/  SHF.L.U32 R23, R23, 0x10, RZ ;  /* 0x0000001017177819 */ /* 0x000fca00000006ff */
[----:B------:R-:W-:Y:S01]  /*abd0*/  FFMA.FTZ R23, R52, UR24, R23 ;  /* 0x0000001834177c23 */ /* 0x000fe20008010017 */
[----:B------:R-:W-:-:S04]  /*abe0*/  PRMT R52, R184, 0x7632, R52 ;  /* 0x00007632b8347816 */ /* 0x000fc80000000034 */
[----:B------:R-:W-:Y:S01]  /*abf0*/  SHF.L.U32 R184, R52, 0x10, RZ ;  /* 0x0000001034b87819 */ /* 0x000fe200000006ff */
[C---:B------:R-:W-:Y:S01]  /*ac00*/  FMUL.FTZ R52, R23.reuse, UR12 ;  /* 0x0000000c17347c20 */ /* 0x040fe20008410000 */
[----:B------:R-:W-:-:S03]  /*ac10*/  F2FP.BF16.F32.PACK_AB R24, R23, R24 ;  /* 0x000000181718723e */ /* 0x000fc600000010ff */
[----:B------:R-:W-:Y:S01]  /*ac20*/  FFMA.FTZ R184, R52, R184, R53 ;  /* 0x000000b834b87223 */ /* 0x000fe20000010035 */
[----:B------:R-:W-:-:S05]  /*ac30*/  SHF.L.U32 R53, R228, 0x10, RZ ;  /* 0x00000010e4357819 */ /* 0x000fca00000006ff */
[----:B------:R-:W-:-:S05]  /*ac40*/  FMUL.FTZ R53, R53, R52 ;  /* 0x0000003435357220 */ /* 0x000fca0000410000 */
[----:B------:R-:W-:Y:S01]  /*ac50*/  F2FP.BF16.F32.PACK_AB R48, R53, R48 ;  /* 0x000000303530723e */ /* 0x000fe200000010ff */
[----:B------:R-:W-:Y:S06]  /*ac60*/  BRA `(.L_x_256) ;  /* 0x00000004005c7947 */ /* 0x000fec0003800000 */
.L_x_255:
[----:B------:R-:W-:Y:S01]  /*ac70*/  FFMA.FTZ R188, R205, UR4, R23 ;  /* 0x00000004cdbc7c23 */ /* 0x000fe20008010017 */
[----:B-----5:R-:W-:-:S03]  /*ac80*/  SHF.L.U32 R189, R28, 0x10, RZ ;  /* 0x000000101cbd7819 */ /* 0x020fc600000006ff */
[----:B------:R-:W-:-:S04]  /*ac90*/  FADD.FTZ R188, R244, -R188 ;  /* 0x800000bcf4bc7221 */ /* 0x000fc80000010000 */
[----:B------:R-:W-:Y:S01]  /*aca0*/  FFMA.FTZ R189, R188, UR24, R189 ;  /* 0x00000018bcbd7c23 */ /* 0x000fe200080100bd */
[C---:B------:R-:W-:Y:S02]  /*acb0*/  SHF.L.U32 R188, R184.reuse, 0x10, RZ ;  /* 0x00000010b8bc7819 */ /* 0x040fe400000006ff */
[----:B------:R-:W-:Y:S01]  /*acc0*/  PRMT R184, R184, 0x7632, R184 ;  /* 0x00007632b8b87816 */ /* 0x000fe200000000b8 */
[----:B------:R-:W-:-:S03]  /*acd0*/  FMUL.FTZ R189, R189, UR12 ;  /* 0x0000000cbdbd7c20 */ /* 0x000fc60008410000 */
[----:B------:R-:W-:Y:S01]  /*ace0*/  SHF.L.U32 R184, R184, 0x10, RZ ;  /* 0x00000010b8b87819 */ /* 0x000fe200000006ff */
[--C-:B------:R-:W-:Y:S01]  /*acf0*/  FFMA.FTZ R227, R189, R188, R52.reuse ;  /* 0x000000bcbde37223 */ /* 0x100fe20000010034 */
[----:B------:R-:W-:Y:S01]  /*ad00*/  PRMT R52, R28, 0x7632, R52 ;  /* 0x000076321c347816 */ /* 0x000fe20000000034 */
[----:B------:R-:W-:-:S03]  /*ad10*/  FFMA.FTZ R188, R232, UR4, R23 ;  /* 0x00000004e8bc7c23 */ /* 0x000fc60008010017 */
[----:B------:R-:W-:Y:S01]  /*ad20*/  SHF.L.U32 R52, R52, 0x10, RZ ;  /* 0x0000001034347819 */ /* 0x000fe200000006ff */
[----:B------:R-:W-:-:S04]  /*ad30*/  FADD.FTZ R188, R233, -R188 ;  /* 0x800000bce9bc7221 */ /* 0x000fc80000010000 */
[----:B------:R-:W-:Y:S01]  /*ad40*/  FFMA.FTZ R52, R188, UR24, R52 ;  /* 0x00000018bc347c23 */ /* 0x000fe20008010034 */
[----:B------:R-:W-:-:S03]  /*ad50*/  SHF.L.U32 R188, R29, 0x10, RZ ;  /* 0x000000101dbc7819 */ /* 0x000fc600000006ff */
[----:B------:R-:W-:-:S04]  /*ad60*/  FMUL.FTZ R52, R52, UR12 ;  /* 0x0000000c34347c20 */ /* 0x000fc80008410000 */
[----:B------:R-:W-:Y:S01]  /*ad70*/  FFMA.FTZ R184, R52, R184, R53 ;  /* 0x000000b834b87223 */ /* 0x000fe20000010035 */
[----:B------:R-:W-:-:S04]  /*ad80*/  FFMA.FTZ R53, R204, UR4, R23 ;  /* 0x00000004cc357c23 */ /* 0x000fc80008010017 */
        /* <DEDUP_REMOVED lines=31> */
[--C-:B------:R-:W-:Y:S01]  /*af80*/  FFMA.FTZ R49, R2, UR4, R23.reuse ;  /* 0x0000000402317c23 */ /* 0x100fe20008010017 */
[----:B------:R-:W-:-:S03]  /*af90*/  FFMA.FTZ R23, R0, UR4, R23 ;  /* 0x0000000400177c23 */ /* 0x000fc60008010017 */
[----:B------:R-:W-:Y:S01]  /*afa0*/  FADD.FTZ R49, R216, -R49 ;  /* 0x80000031d8317221 */ /* 0x000fe20000010000 */
[----:B------:R-:W-:-:S03]  /*afb0*/  FADD.FTZ R23, R210, -R23 ;  /* 0x80000017d2177221 */ /* 0x000fc60000010000 */
[----:B------:R-:W-:Y:S01]  /*afc0*/  FFMA.FTZ R49, R49, UR24, R188 ;  /* 0x0000001831317c23 */ /* 0x000fe200080100bc */
[----:B------:R-:W-:-:S03]  /*afd0*/  SHF.L.U32 R188, R187, 0x10, RZ ;  /* 0x00000010bbbc7819 */ /* 0x000fc600000006ff */
[----:B------:R-:W-:-:S04]  /*afe0*/  FMUL.FTZ R49, R49, UR12 ;  /* 0x0000000c31317c20 */ /* 0x000fc80008410000 */
[--C-:B------:R-:W-:Y:S01]  /*aff0*/  FFMA.FTZ R188, R49, R188, R50.reuse ;  /* 0x000000bc31bc7223 */ /* 0x100fe20000010032 */
[----:B------:R-:W-:-:S04]  /*b000*/  PRMT R50, R31, 0x7632, R50 ;  /* 0x000076321f327816 */ /* 0x000fc80000000032 */
[----:B------:R-:W-:-:S05]  /*b010*/  SHF.L.U32 R50, R50, 0x10, RZ ;  /* 0x0000001032327819 */ /* 0x000fca00000006ff */
[--C-:B------:R-:W-:Y:S01]  /*b020*/  FFMA.FTZ R23, R23, UR24, R50.reuse ;  /* 0x0000001817177c23 */ /* 0x100fe20008010032 */
[----:B------:R-:W-:-:S03]  /*b030*/  PRMT R50, R187, 0x7632, R50 ;  /* 0x00007632bb327816 */ /* 0x000fc60000000032 */
[----:B------:R-:W-:Y:S01]  /*b040*/  FMUL.FTZ R23, R23, UR12 ;  /* 0x0000000c17177c20 */ /* 0x000fe20008410000 */
[----:B------:R-:W-:-:S05]  /*b050*/  SHF.L.U32 R50, R50, 0x10, RZ ;  /* 0x0000001032327819 */ /* 0x000fca00000006ff */
[----:B------:R-:W-:Y:S02]  /*b060*/  FFMA.FTZ R187, R23, R50, R51 ;  /* 0x0000003217bb7223 */ /* 0x000fe40000010033 */
[----:B------:R-:W2:Y:S01]  /*b070*/  LDL R50, [R1+0x20] ;  /* 0x0000200001327983 */ /* 0x000ea20000100800 */
[----:B------:R-:W-:-:S05]  /*b080*/  SHF.L.U32 R51, R167, 0x10, RZ ;  /* 0x00000010a7337819 */ /* 0x000fca00000006ff */
[----:B------:R-:W-:Y:S01]  /*b090*/  FMUL.FTZ R51, R51, R49 ;  /* 0x0000003133337220 */ /* 0x000fe20000410000 */
[----:B--2---:R-:W-:-:S05]  /*b0a0*/  SHF.L.U32 R49, R50, 0x10, RZ ;  /* 0x0000001032317819 */ /* 0x004fca00000006ff */
[----:B------:R-:W-:Y:S02]  /*b0b0*/  FMUL.FTZ R23, R49, R23 ;  /* 0x0000001731177220 */ /* 0x000fe40000410000 */
[----:B------:R-:W2:Y:S01]  /*b0c0*/  LDL R49, [R1+0x1c] ;  /* 0x00001c0001317983 */ /* 0x000ea20000100800 */
[----:B------:R-:W-:-:S05]  /*b0d0*/  SHF.L.U32 R50, R166, 0x10, RZ ;  /* 0x00000010a6327819 */ /* 0x000fca00000006ff */
[----:B------:R-:W-:Y:S02]  /*b0e0*/  FMUL.FTZ R50, R50, R191 ;  /* 0x000000bf32327220 */ /* 0x000fe40000410000 */
[----:B------:R-:W3:Y:S01]  /*b0f0*/  LDL R191, [R1+0x18] ;  /* 0x0000180001bf7983 */ /* 0x000ee20000100800 */
[----:B------:R-:W-:Y:S02]  /*b100*/  F2FP.BF16.F32.PACK_AB R51, R23, R51 ;  /* 0x000000331733723e */ /* 0x000fe400000010ff */
[----:B--2---:R-:W-:-:S05]  /*b110*/  SHF.L.U32 R49, R49, 0x10, RZ ;  /* 0x0000001031317819 */ /* 0x004fca00000006ff */
[----:B------:R-:W-:Y:S01]  /*b120*/  FMUL.FTZ R48, R49, R48 ;  /* 0x0000003031307220 */ /* 0x000fe20000410000 */
[----:B------:R-:W-:-:S04]  /*b130*/  SHF.L.U32 R49, R165, 0x10, RZ ;  /* 0x00000010a5317819 */ /* 0x000fc800000006ff */
[----:B------:R-:W-:Y:S01]  /*b140*/  F2FP.BF16.F32.PACK_AB R50, R48, R50 ;  /* 0x000000323032723e */ /* 0x000fe200000010ff */
[----:B------:R-:W-:Y:S01]  /*b150*/  FMUL.FTZ R49, R49, R53 ;  /* 0x0000003531317220 */ /* 0x000fe20000410000 */
[----:B---3--:R-:W-:-:S05]  /*b160*/  SHF.L.U32 R53, R191, 0x10, RZ ;  /* 0x00000010bf357819 */ /* 0x008fca00000006ff */
[----:B------:R-:W-:Y:S01]  /*b170*/  FMUL.FTZ R53, R53, R185 ;  /* 0x000000b935357220 */ /* 0x000fe20000410000 */
[----:B------:R-:W-:-:S04]  /*b180*/  SHF.L.U32 R185, R164, 0x10, RZ ;  /* 0x00000010a4b97819 */ /* 0x000fc800000006ff */
[----:B------:R-:W-:Y:S01]  /*b190*/  F2FP.BF16.F32.PACK_AB R49, R53, R49 ;  /* 0x000000313531723e */ /* 0x000fe200000010ff */
[----:B------:R-:W-:Y:S01]  /*b1a0*/  FMUL.FTZ R185, R185, R189 ;  /* 0x000000bdb9b97220 */ /* 0x000fe20000410000 */
[----:B------:R-:W-:-:S05]  /*b1b0*/  SHF.L.U32 R189, R228, 0x10, RZ ;  /* 0x00000010e4bd7819 */ /* 0x000fca00000006ff */
[----:B------:R-:W-:-:S05]  /*b1c0*/  FMUL.FTZ R52, R189, R52 ;  /* 0x00000034bd347220 */ /* 0x000fca0000410000 */
[----:B------:R-:W-:-:S07]  /*b1d0*/  F2FP.BF16.F32.PACK_AB R48, R52, R185 ;  /* 0x000000b93430723e */ /* 0x000fce00000010ff */
.L_x_256:
        /* <DEDUP_REMOVED lines=11> */
[----:B------:R-:W-:-:S07]  /*b290*/  MOV R51, R187 ;  /* 0x000000bb00337202 */ /* 0x000fce0000000f00 */
.L_x_236:
[----:B------:R-:W-:Y:S05]  /*b2a0*/  BSYNC.RECONVERGENT B0 ;  /* 0x0000000000007941 */ /* 0x000fea0003800200 */
.L_x_218:
[----:B------:R-:W-:Y:S02]  /*b2b0*/  UIADD3 UR7, UPT, UPT, UR7, UR22, URZ ;  /* 0x0000001607077290 */ /* 0x000fe4000fffe0ff */
[----:B------:R-:W-:Y:S02]  /*b2c0*/  UPLOP3.LUT UP2, UPT, UPT, UPT, UP2, 0x40, 0x4 ;  /* 0x000000000004789c */ /* 0x000fe40003f4e820 */
[----:B------:R-:W-:-:S09]  /*b2d0*/  UISETP.GE.AND UP1, UPT, UR7, UR23, UPT ;  /* 0x000000170700728c */ /* 0x000fd2000bf26270 */
[----:B------:R-:W-:Y:S05]  /*b2e0*/  BRA.U !UP1, `(.L_x_257) ;  /* 0xffffff61091c7547 */ /* 0x000fea000b83ffff */
.L_x_205:
[----:B------:R-:W0:Y:S01]  /*b2f0*/  S2UR UR4, SR_CTAID.X ;  /* 0x00000000000479c3 */ /* 0x000e220000002500 */
[----:B------:R-:W1:Y:S01]  /*b300*/  S2R R21, SR_TID.X ;  /* 0x0000000000157919 */ /* 0x000e620000002100 */
[----:B------:R-:W-:Y:S01]  /*b310*/  BSSY.RECONVERGENT B0, `(.L_x_258) ;  /* 0x0000016000007945 */ /* 0x000fe20003800200 */
[----:B0-----:R-:W-:-:S06]  /*b320*/  UIMAD UR4, UR4, UR6, URZ ;  /* 0x00000006040472a4 */ /* 0x001fcc000f8e02ff */
[----:B------:R-:W-:-:S04]  /*b330*/  MOV R9, UR4 ;  /* 0x0000000400097c02 */ /* 0x000fc80008000f00 */
[----:B-1----:R-:W-:Y:S01]  /*b340*/  LEA.HI R9, R9, R21, RZ, 0x1d ;  /* 0x0000001509097211 */ /* 0x002fe200078fe8ff */
[----:B------:R-:W-:Y:S06]  /*b350*/  @!P5 BRA `(.L_x_259) ;  /* 0x000000000044d947 */ /* 0x000fec0003800000 */
[----:B------:R-:W2:Y:S01]  /*b360*/  LDL.LU R184, [R1] ;  /* 0x0000000001b87983 */ /* 0x000ea20000300800 */
[----:B------:R-:W0:Y:S03]  /*b370*/  LDC.64 R2, c[0x0][0x440] ;  /* 0x00011000ff027b82 */ /* 0x000e260000000a00 */
[----:B------:R-:W2:Y:S04]  /*b380*/  LDL.LU R185, [R1+0x4] ;  /* 0x0000040001b97983 */ /* 0x000ea80000300800 */
[----:B------:R-:W2:Y:S01]  /*b390*/  LDL.LU R186, [R1+0x8] ;  /* 0x0000080001ba7983 */ /* 0x000ea20000300800 */
[----:B------:R-:W1:Y:S03]  /*b3a0*/  LDC.64 R4, c[0x0][0x448] ;  /* 0x00011200ff047b82 */ /* 0x000e660000000a00 */
[----:B------:R-:W2:Y:S05]  /*b3b0*/  LDL.LU R187, [R1+0xc] ;  /* 0x00000c0001bb7983 */ /* 0x000eaa0000300800 */
[----:B------:R-:W3:Y:S01]  /*b3c0*/  LDC.64 R6, c[0x0][0x460] ;  /* 0x00011800ff067b82 */ /* 0x000ee20000000a00 */
[----:B0-----:R-:W-:-:S05]  /*b3d0*/  IMAD.WIDE.U32 R2, R9, 0x20, R2 ;  /* 0x0000002009027825 */ /* 0x001fca00078e0002 */
[----:B------:R0:W-:Y:S01]  /*b3e0*/  STG.E.128 desc[UR14][R2.64], R124 ;  /* 0x0000007c02007986 */ /* 0x0001e2000c101d0e */
[----:B-1----:R-:W-:-:S03]  /*b3f0*/  IMAD.WIDE.U32 R4, R9, 0x20, R4 ;  /* 0x0000002009047825 */ /* 0x002fc600078e0004 */
[----:B------:R0:W-:Y:S04]  /*b400*/  STG.E.128 desc[UR14][R2.64+0x10], R120 ;  /* 0x0000107802007986 */ /* 0x0001e8000c101d0e */
[----:B------:R0:W-:Y:S01]  /*b410*/  STG.E.128 desc[UR14][R4.64+0x10], R160 ;  /* 0x000010a004007986 */ /* 0x0001e2000c101d0e */
[C---:B---3--:R-:W-:Y:S01]  /*b420*/  IMAD.WIDE.U32 R6, R9.reuse, 0x20, R6 ;  /* 0x0000002009067825 */ /* 0x048fe200078e0006 */
[----:B------:R-:W-:Y:S02]  /*b430*/  IADD3 R9, PT, PT, R9, 0x80, RZ ;  /* 0x0000008009097810 */ /* 0x000fe40007ffe0ff */
[----:B--2---:R0:W-:Y:S04]  /*b440*/  STG.E.128 desc[UR14][R4.64], R184 ;  /* 0x000000b804007986 */ /* 0x0041e8000c101d0e */
[----:B------:R0:W-:Y:S04]  /*b450*/  STG.E.128 desc[UR14][R6.64], R84 ;  /* 0x0000005406007986 */ /* 0x0001e8000c101d0e */
[----:B------:R0:W-:Y:S02]  /*b460*/  STG.E.128 desc[UR14][R6.64+0x10], R80 ;  /* 0x0000105006007986 */ /* 0x0001e4000c101d0e */
.L_x_259:
[----:B------:R-:W-:Y:S05]  /*b470*/  BSYNC.RECONVERGENT B0 ;  /* 0x0000000000007941 */ /* 0x000fea0003800200 */
.L_x_258:
[----:B------:R-:W-:Y:S04]  /*b480*/  BSSY.RECONVERGENT B0, `(.L_x_260) ;  /* 0x000000f000007945 */ /* 0x000fe80003800200 */
[----:B------:R-:W-:Y:S05]  /*b490*/  @!P4 BRA `(.L_x_261) ;  /* 0x000000000034c947 */ /* 0x000fea0003800000 */
[----:B0-----:R-:W0:Y:S08]  /*b4a0*/  LDC.64 R2, c[0x0][0x440] ;  /* 0x00011000ff027b82 */ /* 0x001e300000000a00 */
[----:B------:R-:W1:Y:S08]  /*b4b0*/  LDC.64 R4, c[0x0][0x448] ;  /* 0x00011200ff047b82 */ /* 0x000e700000000a00 */
[----:B------:R-:W2:Y:S01]  /*b4c0*/  LDC.64 R6, c[0x0][0x460] ;  /* 0x00011800ff067b82 */ /* 0x000ea20000000a00 */
[----:B0-----:R-:W-:-:S05]  /*b4d0*/  IMAD.WIDE.U32 R2, R9, 0x20, R2 ;  /* 0x0000002009027825 */ /* 0x001fca00078e0002 */
[----:B------:R3:W-:Y:S01]  /*b4e0*/  STG.E.128 desc[UR14][R2.64], R116 ;  /* 0x0000007402007986 */ /* 0x0007e2000c101d0e */
[----:B-1----:R-:W-:-:S03]  /*b4f0*/  IMAD.WIDE.U32 R4, R9, 0x20, R4 ;  /* 0x0000002009047825 */ /* 0x002fc600078e0004 */
[----:B------:R3:W-:Y:S04]  /*b500*/  STG.E.128 desc[UR14][R2.64+0x10], R112 ;  /* 0x0000107002007986 */ /* 0x0007e8000c101d0e */
[----:B------:R3:W-:Y:S01]  /*b510*/  STG.E.128 desc[UR14][R4.64], R156 ;  /* 0x0000009c04007986 */ /* 0x0007e2000c101d0e */
[----:B--2---:R-:W-:-:S03]  /*b520*/  IMAD.WIDE.U32 R6, R9, 0x20, R6 ;  /* 0x0000002009067825 */ /* 0x004fc600078e0006 */
[----:B------:R3:W-:Y:S01]  /*b530*/  STG.E.128 desc[UR14][R4.64+0x10], R152 ;  /* 0x0000109804007986 */ /* 0x0007e2000c101d0e */
[----:B------:R-:W-:-:S03]  /*b540*/  IADD3 R9, PT, PT, R9, 0x80, RZ ;  /* 0x0000008009097810 */ /* 0x000fc60007ffe0ff */
[----:B------:R3:W-:Y:S04]  /*b550*/  STG.E.128 desc[UR14][R6.64], R76 ;  /* 0x0000004c06007986 */ /* 0x0007e8000c101d0e */
[----:B------:R3:W-:Y:S02]  /*b560*/  STG.E.128 desc[UR14][R6.64+0x10], R72 ;  /* 0x0000104806007986 */ /* 0x0007e4000c101d0e */
.L_x_261:
[----:B------:R-:W-:Y:S05]  /*b570*/  BSYNC.RECONVERGENT B0 ;  /* 0x0000000000007941 */ /* 0x000fea0003800200 */
.L_x_260:
[----:B------:R-:W-:Y:S04]  /*b580*/  BSSY.RECONVERGENT B0, `(.L_x_262) ;  /* 0x000000f000007945 */ /* 0x000fe80003800200 */
[----:B------:R-:W-:Y:S05]  /*b590*/  @!P3 BRA `(.L_x_263) ;  /* 0x000000000034b947 */ /* 0x000fea0003800000 */
[----:B0--3--:R-:W0:Y:S08]  /*b5a0*/  LDC.64 R2, c[0x0][0x440] ;  /* 0x00011000ff027b82 */ /* 0x009e300000000a00 */
        /* <DEDUP_REMOVED lines=12> */
.L_x_263:
[----:B------:R-:W-:Y:S05]  /*b670*/  BSYNC.RECONVERGENT B0 ;  /* 0x0000000000007941 */ /* 0x000fea0003800200 */
.L_x_262:
[----:B------:R-:W-:Y:S04]  /*b680*/  BSSY.RECONVERGENT B0, `(.L_x_264) ;  /* 0x000000f000007945 */ /* 0x000fe80003800200 */
[----:B------:R-:W-:Y:S05]  /*b690*/  @!P2 BRA `(.L_x_265) ;  /* 0x000000000034a947 */ /* 0x000fea0003800000 */
[----:B0--34-:R-:W0:Y:S08]  /*b6a0*/  LDC.64 R2, c[0x0][0x440] ;  /* 0x00011000ff027b82 */ /* 0x019e300000000a00 */
        /* <DEDUP_REMOVED lines=12> */
.L_x_265:
[----:B------:R-:W-:Y:S05]  /*b770*/  BSYNC.RECONVERGENT B0 ;  /* 0x0000000000007941 */ /* 0x000fea0003800200 */
.L_x_264:
[----:B------:R-:W-:Y:S05]  /*b780*/  @!P1 EXIT ;  /* 0x000000000000994d */ /* 0x000fea0003800000 */
[----:B0--34-:R-:W0:Y:S08]  /*b790*/  LDC.64 R2, c[0x0][0x440] ;  /* 0x00011000ff027b82 */ /* 0x019e300000000a00 */
[----:B------:R-:W1:Y:S08]  /*b7a0*/  LDC.64 R4, c[0x0][0x448] ;  /* 0x00011200ff047b82 */ /* 0x000e700000000a00 */
[----:B------:R-:W2:Y:S01]  /*b7b0*/  LDC.64 R6, c[0x0][0x460] ;  /* 0x00011800ff067b82 */ /* 0x000ea20000000a00 */
[----:B0-----:R-:W-:-:S05]  /*b7c0*/  IMAD.WIDE.U32 R2, R9, 0x20, R2 ;  /* 0x0000002009027825 */ /* 0x001fca00078e0002 */
[----:B------:R-:W-:Y:S01]  /*b7d0*/  STG.E.128 desc[UR14][R2.64], R92 ;  /* 0x0000005c02007986 */ /* 0x000fe2000c101d0e */
[----:B-1----:R-:W-:-:S03]  /*b7e0*/  IMAD.WIDE.U32 R4, R9, 0x20, R4 ;  /* 0x0000002009047825 */ /* 0x002fc600078e0004 */
[----:B------:R-:W-:Y:S04]  /*b7f0*/  STG.E.128 desc[UR14][R2.64+0x10], R88 ;  /* 0x0000105802007986 */ /* 0x000fe8000c101d0e */
[----:B------:R-:W-:Y:S01]  /*b800*/  STG.E.128 desc[UR14][R4.64], R132 ;  /* 0x0000008404007986 */ /* 0x000fe2000c101d0e */
[----:B--2---:R-:W-:-:S03]  /*b810*/  IMAD.WIDE.U32 R6, R9, 0x20, R6 ;  /* 0x0000002009067825 */ /* 0x004fc600078e0006 */
[----:B------:R-:W-:Y:S04]  /*b820*/  STG.E.128 desc[UR14][R4.64+0x10], R128 ;  /* 0x0000108004007986 */ /* 0x000fe8000c101d0e */
[----:B------:R-:W-:Y:S04]  /*b830*/  STG.E.128 desc[UR14][R6.64], R52 ;  /* 0x0000003406007986 */ /* 0x000fe8000c101d0e */
[----:B------:R-:W-:Y:S01]  /*b840*/  STG.E.128 desc[UR14][R6.64+0x10], R48 ;  /* 0x0000103006007986 */ /* 0x000fe2000c101d0e */
[----:B------:R-:W-:Y:S05]  /*b850*/  EXIT ;  /* 0x000000000000794d */ /* 0x000fea0003800000 */
.L_x_266:
        /* <DEDUP_REMOVED lines=10> */
.L_x_19278:


//--------------------- .text._ZN10layer_norm13ln_bwd_kernelINS_13Kernel_traitsI13__nv_bfloat16S2_S2_S2_fjLj5120ELj1ELj1ELj4ELj16ENS_18Kernel_traits_baseILj5120ES2_S2_S2_S2_fjLj128EEEEELb0ELb1ELb0ELb1EEEvNS_9BwdParamsE --------------------------
	.section	.text._ZN10layer_norm13ln_bwd_kernelINS_13Kernel_traitsI13__nv_bfloat16S2_S2_S2_fjLj5120ELj1ELj1ELj4ELj16ENS_18Kernel_traits_baseILj5120ES2_S2_S2_S2_fjLj128EEEEELb0ELb1ELb0ELb1EEEvNS_9BwdParamsE,"ax",@progbits
	.align	128
        .global         _ZN10layer_norm13ln_bwd_kernelINS_13Kernel_traitsI13__nv_bfloat16S2_S2_S2_fjLj5120ELj1ELj1ELj4ELj16ENS_18Kernel_traits_baseILj5120ES2_S2_S2_S2_fjLj128EEEEELb0ELb1ELb0ELb1EEEvNS_9BwdParamsE
        .type           _ZN10layer_norm13ln_bwd_kernelINS_13Kernel_traitsI13__nv_bfloat16S2_S2_S2_fjLj5120ELj1ELj1ELj4ELj16ENS_18Kernel_traits_baseILj5120ES2_S2_S2_S2_fjLj128EEEEELb0ELb1ELb0ELb1EEEvNS_9BwdParamsE,@function
        .size           _ZN10layer_norm13ln_bwd_kernelINS_13Kernel_traitsI13__nv_bfloat16S2_S2_S2_fjLj5120ELj1ELj1ELj4ELj16ENS_18Kernel_traits_baseILj5120ES2_S2_S2_S2_fjLj128EEEEELb0ELb1ELb0ELb1EEEvNS_9BwdParamsE,(.L_x_19279 - _ZN10layer_norm13ln_bwd_kernelINS_13Kernel_traitsI13__nv_bfloat16S2_S2_S2_fjLj5120ELj1ELj1ELj4ELj16ENS_18Kernel_traits_baseILj5120ES2_S2_S2_S2_fjLj128EEEEELb0ELb1ELb0ELb1EEEvNS_9BwdParamsE)
        .other          _ZN10layer_norm13ln_bwd_kernelINS_13Kernel_traitsI13__nv_bfloat16S2_S2_S2_fjLj5120ELj1ELj1ELj4ELj16ENS_18Kernel_traits_baseILj5120ES2_S2_S2_S2_fjLj128EEEEELb0ELb1ELb0ELb1EEEvNS_9BwdParamsE,@"STO_CUDA_ENTRY STV_DEFAULT"
_ZN10layer_norm13ln_bwd_kernelINS_13Kernel_traitsI13__nv_bfloat16S2_S2_S2_fjLj5120ELj1ELj1ELj4ELj16ENS_18Kernel_traits_baseILj5120ES2_S2_S2_S2_fjLj128EEEEELb0ELb1ELb0ELb1EEEvNS_9BwdParamsE:
.text._ZN10layer_norm13ln_bwd_kernelINS_13Kernel_traitsI13__nv_bfloat16S2_S2_S2_fjLj5120ELj1ELj1ELj4ELj16ENS_18Kernel_traits_baseILj5120ES2_S2_S2_S2_fjLj128EEEEELb0ELb1ELb0ELb1EEEvNS_9BwdParamsE:
[----:B------:R-:W0:Y:S08]  /*0000*/  LDC R1, c[0x0][0x37c] ;  /* 0x0000df00ff017b82 */ /* 0x000e300000000800 */
[----:B------:R-:W1:Y:S01]  /*0010*/  S2UR UR6, SR_CTAID.X ;  /* 0x00000000000679c3 */ /* 0x000e620000002500 */
[----:B------:R-:W1:Y:S01]  /*0020*/  LDCU UR4, c[0x0][0x384] ;  /* 0x00007080ff0477ac */ /* 0x000e620008000800 */
[----:B------:R-:W2:Y:S01]  /*0030*/  S2R R32, SR_TID.X ;  /* 0x0000000000207919 */ /* 0x000ea20000002100 */
[----:B0-----:R-:W-:-:S02]  /*0040*/  IADD3 R1, PT, PT, R1, -0xf0, RZ ;  /* 0xffffff1001017810 */ /* 0x001fc40007ffe0ff */
        /* <DEDUP_REMOVED lines=20> */
[----:B-1----:R-:W-:Y:S01]  /*0190*/  UISETP.GE.AND UP0, UPT, UR6, UR4, UPT ;  /* 0x000000040600728c */ /* 0x002fe2000bf06270 */
        /* <DEDUP_REMOVED lines=40> */
[----:B------:R-:W0:Y:S01]  /*0420*/  LDCU.64 UR18, c[0x0][0x358] ;  /* 0x00006b00ff1277ac */ /* 0x000e220008000a00 */
[----:B--2---:R-:W-:Y:S05]  /*0430*/  BRA.U UP0, `(.L_x_267) ;  /* 0x000000a900ac7547 */ /* 0x004fea000b800000 */
[----:B------:R-:W1:Y:S01]  /*0440*/  LDC.64 R2, c[0x0][0x3d0] ;  /* 0x0000f400ff027b82 */ /* 0x000e620000000a00 */
[----:B------:R-:W2:Y:S07]  /*0450*/  LDCU.64 UR4, c[0x0][0x3e0] ;  /* 0x00007c00ff0477ac */ /* 0x000eae0008000a00 */
[----:B------:R-:W3:Y:S01]  /*0460*/  LDC.64 R4, c[0x0][0x3e8] ;  /* 0x0000fa00ff047b82 */ /* 0x000ee20000000a00 */
[----:B------:R-:W-:Y:S01]  /*0470*/  HFMA2 R205, -RZ, RZ, 0, 0 ;  /* 0x00000000ffcd7431 */ /* 0x000fe200000001ff */
[----:B------:R-:W-:Y:S01]  /*0480*/  UPLOP3.LUT UP2, UPT, UPT, UPT, UPT, 0x40, 0x4 ;  /* 0x000000000004789c */ /* 0x000fe20003f4e870 */
[----:B------:R-:W-:Y:S01]  /*0490*/  HFMA2 R173, -RZ, RZ, 0, 0 ;  /* 0x00000000ffad7431 */ /* 0x000fe200000001ff */
[----:B------:R-:W4:Y:S01]  /*04a0*/  LDCU UR22, c[0x0][0x388] ;  /* 0x00007100ff1677ac */ /* 0x000f220008000800 */
[----:B------:R-:W-:Y:S01]  /*04b0*/  HFMA2 R252, -RZ, RZ, 0, 0 ;  /* 0x00000000fffc7431 */ /* 0x000fe200000001ff */
        /* <DEDUP_REMOVED lines=10> */
[----:B-1----:R-:W-:Y:S01]  /*0560*/  IMAD.WIDE.U32 R2, R32, 0x10, R2 ;  /* 0x0000001020027825 */ /* 0x002fe200078e0002 */
[----:B------:R-:W-:Y:S02]  /*0570*/  CS2R R206, SRZ ;  /* 0x0000000000ce7805 */ /* 0x000fe4000001ff00 */
[----:B------:R-:W-:Y:S02]  /*0580*/  CS2R R174, SRZ ;  /* 0x0000000000ae7805 */ /* 0x000fe4000001ff00 */
[----:B------:R-:W-:-:S02]  /*0590*/  CS2R R232, SRZ ;  /* 0x0000000000e87805 */ /* 0x000fc4000001ff00 */
[----:B------:R-:W-:Y:S01]  /*05a0*/  MOV R231, RZ ;  /* 0x000000ff00e77202 */ /* 0x000fe20000000f00 */
[----:B0-----:R-:W5:Y:S01]  /*05b0*/  LDG.E.128 R24, desc[UR18][R2.64] ;  /* 0x0000001202187981 */ /* 0x001f62000c1e1d00 */
[----:B------:R-:W-:Y:S02]  /*05c0*/  CS2R R234, SRZ ;  /* 0x0000000000ea7805 */ /* 0x000fe4000001ff00 */
[----:B------:R-:W-:Y:S02]  /*05d0*/  MOV R138, RZ ;  /* 0x000000ff008a7202 */ /* 0x000fe40000000f00 */
[----:B------:R-:W-:Y:S01]  /*05e0*/  CS2R R238, SRZ ;  /* 0x0000000000ee7805 */ /* 0x000fe2000001ff00 */
[----:B------:R-:W4:Y:S01]  /*05f0*/  LDG.E.128 R20, desc[UR18][R2.64+0x800] ;  /* 0x0008001202147981 */ /* 0x000f22000c1e1d00 */
[----:B------:R-:W-:Y:S02]  /*0600*/  CS2R R236, SRZ ;  /* 0x0000000000ec7805 */ /* 0x000fe4000001ff00 */
[----:B------:R-:W-:-:S02]  /*0610*/  CS2R R136, SRZ ;  /* 0x0000000000887805 */ /* 0x000fc4000001ff00 */
[----:B------:R-:W-:Y:S01]  /*0620*/  CS2R R240, SRZ ;  /* 0x0000000000f07805 */ /* 0x000fe2000001ff00 */
[----:B------:R-:W4:Y:S01]  /*0630*/  LDG.E.128 R16, desc[UR18][R2.64+0x1000] ;  /* 0x0010001202107981 */ /* 0x000f22000c1e1d00 */
[----:B------:R-:W-:Y:S02]  /*0640*/  CS2R R250, SRZ ;  /* 0x0000000000fa7805 */ /* 0x000fe4000001ff00 */
[----:B------:R-:W-:Y:S02]  /*0650*/  CS2R R248, SRZ ;  /* 0x0000000000f87805 */ /* 0x000fe4000001ff00 */
[----:B------:R-:W-:Y:S01]  /*0660*/  CS2R R246, SRZ ;  /* 0x0000000000f67805 */ /* 0x000fe2000001ff00 */
[----:B------:R-:W4:Y:S01]  /*0670*/  LDG.E.128 R12, desc[UR18][R2.64+0x1800] ;  /* 0x00180012020c7981 */ /* 0x000f22000c1e1d00 */
[----:B------:R-:W-:Y:S02]  /*0680*/  CS2R R244, SRZ ;  /* 0x0000000000f47805 */ /* 0x000fe4000001ff00 */
[----:B------:R-:W-:-:S02]  /*0690*/  CS2R R242, SRZ ;  /* 0x0000000000f27805 */ /* 0x000fc4000001ff00 */
[----:B------:R-:W-:Y:S01]  /*06a0*/  CS2R R134, SRZ ;  /* 0x0000000000867805 */ /* 0x000fe2000001ff00 */
[----:B------:R-:W4:Y:S01]  /*06b0*/  LDG.E.128 R8, desc[UR18][R2.64+0x2000] ;  /* 0x0020001202087981 */ /* 0x000f22000c1e1d00 */
[----:B---3--:R-:W-:Y:S01]  /*06c0*/  IMAD.WIDE.U32 R4, R32, 0x10, R4 ;  /* 0x0000001020047825 */ /* 0x008fe200078e0004 */
[----:B------:R-:W-:Y:S02]  /*06d0*/  CS2R R132, SRZ ;  /* 0x0000000000847805 */ /* 0x000fe4000001ff00 */
[----:B------:R-:W-:Y:S02]  /*06e0*/  CS2R R130, SRZ ;  /* 0x0000000000827805 */ /* 0x000fe4000001ff00 */
[----:B------:R-:W-:Y:S02]  /*06f0*/  CS2R R128, SRZ ;  /* 0x0000000000807805 */ /* 0x000fe4000001ff00 */
[----:B------:R-:W-:Y:S01]  /*0700*/  CS2R R42, SRZ ;  /* 0x00000000002a7805 */ /* 0x000fe2000001ff00 */
[----:B------:R-:W3:Y:S01]  /*0710*/  LDG.E.128 R44, desc[UR18][R4.64] ;  /* 0x00000012042c7981 */ /* 0x000ee2000c1e1d00 */
[----:B------:R-:W-:-:S02]  /*0720*/  CS2R R40, SRZ ;  /* 0x0000000000287805 */ /* 0x000fc4000001ff00 */
[----:B------:R-:W-:Y:S02]  /*0730*/  CS2R R38, SRZ ;  /* 0x0000000000267805 */ /* 0x000fe4000001ff00 */
[----:B------:R-:W-:Y:S01]  /*0740*/  CS2R R36, SRZ ;  /* 0x0000000000247805 */ /* 0x000fe2000001ff00 */
[----:B------:R-:W3:Y:S01]  /*0750*/  LDG.E.128 R60, desc[UR18][R4.64+0x2000] ;  /* 0x00200012043c7981 */ /* 0x000ee2000c1e1d00 */
[----:B------:R-:W-:Y:S02]  /*0760*/  CS2R R34, SRZ ;  /* 0x0000000000227805 */ /* 0x000fe4000001ff00 */
[----:B------:R-:W-:Y:S02]  /*0770*/  CS2R R30, SRZ ;  /* 0x00000000001e7805 */ /* 0x000fe4000001ff00 */
[----:B------:R-:W-:Y:S01]  /*0780*/  CS2R R28, SRZ ;  /* 0x00000000001c7805 */ /* 0x000fe2000001ff00 */
[----:B------:R-:W3:Y:S01]  /*0790*/  LDG.E.128 R56, desc[UR18][R4.64+0x1800] ;  /* 0x0018001204387981 */ /* 0x000ee2000c1e1d00 */
[----:B------:R-:W-:Y:S01]  /*07a0*/  CS2R R6, SRZ ;  /* 0x0000000000067805 */ /* 0x000fe2000001ff00 */
[----:B------:R-:W0:Y:S02]  /*07b0*/  LDCU.64 UR26, c[0x0][0x390] ;  /* 0x00007200ff1a77ac */ /* 0x000e240008000a00 */
[----:B------:R-:W3:Y:S01]  /*07c0*/  LDG.E.128 R52, desc[UR18][R4.64+0x1000] ;  /* 0x0010001204347981 */ /* 0x000ee2000c1e1d00 */
[----:B------:R-:W1:Y:S03]  /*07d0*/  LDCU.64 UR28, c[0x0][0x468] ;  /* 0x00008d00ff1c77ac */ /* 0x000e660008000a00 */
[----:B------:R0:W3:Y:S01]  /*07e0*/  LDG.E.128 R48, desc[UR18][R4.64+0x800] ;  /* 0x0008001204307981 */ /* 0x0000e2000c1e1d00 */
[----:B------:R-:W-:Y:S01]  /*07f0*/  CS2R R32, SRZ ;  /* 0x0000000000207805 */ /* 0x000fe2000001ff00 */
[----:B--2---:R-:W-:Y:S01]  /*0800*/  UISETP.NE.U32.AND UP0, UPT, UR4, URZ, UPT ;  /* 0x000000ff0400728c */ /* 0x004fe2000bf05070 */
[----:B------:R-:W2:Y:S01]  /*0810*/  LDCU.U8 UR9, c[0x0][0x410] ;  /* 0x00008200ff0977ac */ /* 0x000ea20008000000 */
[----:B------:R-:W1:Y:S01]  /*0820*/  LDCU UR23, c[0x0][0x400] ;  /* 0x00008000ff1777ac */ /* 0x000e620008000800 */
[----:B0-----:R-:W-:Y:S01]  /*0830*/  CS2R R4, SRZ ;  /* 0x0000000000047805 */ /* 0x001fe2000001ff00 */
[----:B------:R-:W-:Y:S01]  /*0840*/  UISETP.NE.AND.EX UP0, UPT, UR5, URZ, UPT, UP0 ;  /* 0x000000ff0500728c */ /* 0x000fe2000bf05300 */
[----:B------:R-:W0:Y:S01]  /*0850*/  LDCU.64 UR24, c[0x0][0x478] ;  /* 0x00008f00ff1877ac */ /* 0x000e220008000a00 */
[----:B------:R-:W0:Y:S01]  /*0860*/  LDCU.128 UR12, c[0x0][0x3c0] ;  /* 0x00007800ff0c77ac */ /* 0x000e220008000c00 */
[----:B------:R-:W0:Y:S01]  /*0870*/  LDCU.64 UR20, c[0x0][0x438] ;  /* 0x00008700ff1477ac */ /* 0x000e220008000a00 */
[----:B------:R-:W0:Y:S01]  /*0880*/  LDCU.64 UR30, c[0x0][0x380] ;  /* 0x00007000ff1e77ac */ /* 0x000e220008000a00 */
[----:B-----5:R-:W-:-:S02]  /*0890*/  SHF.L.U32 R3, R24, 0x10, RZ ;  /* 0x0000001018037819 */ /* 0x020fc400000006ff */
[----:B------:R-:W-:-:S03]  /*08a0*/  SHF.L.U32 R2, R25, 0x10, RZ ;  /* 0x0000001019027819 */ /* 0x000fc600000006ff */
[----:B------:R5:W-:Y:S04]  /*08b0*/  STL [R1+0xe8], R3 ;  /* 0x0000e80301007387 */ /* 0x000be80000100800 */
[----:B------:R2:W-:Y:S01]  /*08c0*/  STL [R1+0xe0], R2 ;  /* 0x0000e00201007387 */ /* 0x0005e20000100800 */
[----:B-----5:R-:W-:Y:S02]  /*08d0*/  SHF.L.U32 R3, R26, 0x10, RZ ;  /* 0x000000101a037819 */ /* 0x020fe400000006ff */
[----:B--2---:R-:W-:-:S03]  /*08e0*/  SHF.L.U32 R2, R27, 0x10, RZ ;  /* 0x000000101b027819 */ /* 0x004fc600000006ff */
[----:B------:R4:W-:Y:S04]  /*08f0*/  STL [R1+0xd8], R3 ;  /* 0x0000d80301007387 */ /* 0x0009e80000100800 */
[----:B------:R2:W-:Y:S01]  /*0900*/  STL [R1+0xd0], R2 ;  /* 0x0000d00201007387 */ /* 0x0005e20000100800 */
[----:B----4-:R-:W-:Y:S02]  /*0910*/  SHF.L.U32 R3, R20, 0x10, RZ ;  /* 0x0000001014037819 */ /* 0x010fe400000006ff */
[----:B--2---:R-:W-:-:S03]  /*0920*/  SHF.L.U32 R2, R21, 0x10, RZ ;  /* 0x0000001015027819 */ /* 0x004fc600000006ff */
[----:B------:R2:W-:Y:S04]  /*0930*/  STL [R1+0xc8], R3 ;  /* 0x0000c80301007387 */ /* 0x0005e80000100800 */
[----:B------:R4:W-:Y:S01]  /*0940*/  STL [R1+0xc0], R2 ;  /* 0x0000c00201007387 */ /* 0x0009e20000100800 */
[----:B--2---:R-:W-:Y:S02]  /*0950*/  SHF.L.U32 R3, R22, 0x10, RZ ;  /* 0x0000001016037819 */ /* 0x004fe400000006ff */
[----:B----4-:R-:W-:-:S03]  /*0960*/  SHF.L.U32 R2, R23, 0x10, RZ ;  /* 0x0000001017027819 */ /* 0x010fc600000006ff */
        /* <DEDUP_REMOVED lines=24> */
[----:B------:R-:W-:Y:S04]  /*0af0*/  STL [R1+0x58], R3 ;  /* 0x0000580301007387 */ /* 0x000fe80000100800 */
[----:B------:R-:W-:Y:S04]  /*0b00*/  STL [R1+0x50], R2 ;  /* 0x0000500201007387 */ /* 0x000fe80000100800 */
[----:B------:R-:W-:Y:S04]  /*0b10*/  STL [R1+0x48], RZ ;  /* 0x000048ff01007387 */ /* 0x000fe80000100800 */
[----:B------:R-:W-:Y:S04]  /*0b20*/  STL [R1+0x44], RZ ;  /* 0x000044ff01007387 */ /* 0x000fe80000100800 */
[----:B------:R-:W-:Y:S04]  /*0b30*/  STL [R1+0x40], RZ ;  /* 0x000040ff01007387 */ /* 0x000fe80000100800 */
[----:B------:R-:W-:Y:S04]  /*0b40*/  STL [R1+0x3c], RZ ;  /* 0x00003cff01007387 */ /* 0x000fe80000100800 */
[----:B------:R-:W-:Y:S04]  /*0b50*/  STL [R1+0x38], RZ ;  /* 0x000038ff01007387 */ /* 0x000fe80000100800 */
[----:B------:R-:W-:Y:S04]  /*0b60*/  STL [R1+0x34], RZ ;  /* 0x000034ff01007387 */ /* 0x000fe80000100800 */
[----:B------:R-:W-:Y:S01]  /*0b70*/  STL [R1+0x30], RZ ;  /* 0x000030ff01007387 */ /* 0x000fe20000100800 */
[----:B------:R-:W-:-:S03]  /*0b80*/  PRMT R0, R24, 0x7632, R0 ;  /* 0x0000763218007816 */ /* 0x000fc60000000000 */
[----:B------:R-:W-:Y:S01]  /*0b90*/  STL [R1+0x2c], RZ ;  /* 0x00002cff01007387 */ /* 0x000fe20000100800 */
[----:B------:R-:W-:-:S03]  /*0ba0*/  PRMT R64, R25, 0x7632, R64 ;  /* 0x0000763219407816 */ /* 0x000fc60000000040 */
[----:B------:R-:W-:Y:S04]  /*0bb0*/  STL [R1+0x28], RZ ;  /* 0x000028ff01007387 */ /* 0x000fe80000100800 */
[----:B------:R-:W-:Y:S01]  /*0bc0*/  STL [R1+0x24], RZ ;  /* 0x000024ff01007387 */ /* 0x000fe20000100800 */
[----:B---3--:R-:W-:-:S03]  /*0bd0*/  PRMT R83, R45, 0x7632, R83 ;  /* 0x000076322d537816 */ /* 0x008fc60000000053 */
[----:B------:R-:W-:Y:S01]  /*0be0*/  STL [R1+0x20], RZ ;  /* 0x000020ff01007387 */ /* 0x000fe20000100800 */
[----:B------:R-:W-:-:S03]  /*0bf0*/  SHF.L.U32 R83, R0, 0x10, RZ ;  /* 0x0000001000537819 */ /* 0x000fc600000006ff */
[----:B------:R-:W-:Y:S01]  /*0c00*/  STL [R1+0x1c], RZ ;  /* 0x00001cff01007387 */ /* 0x000fe20000100800 */
[----:B------:R-:W-:-:S03]  /*0c10*/  PRMT R65, R26, 0x7632, R65 ;  /* 0x000076321a417816 */ /* 0x000fc60000000041 */
[----:B------:R-:W-:Y:S01]  /*0c20*/  STL [R1+0x18], RZ ;  /* 0x000018ff01007387 */ /* 0x000fe20000100800 */
[----:B------:R-:W-:-:S03]  /*0c30*/  SHF.L.U32 R0, R64, 0x10, RZ ;  /* 0x0000001040007819 */ /* 0x000fc600000006ff */
[----:B------:R-:W-:Y:S01]  /*0c40*/  STL [R1+0x14], RZ ;  /* 0x000014ff01007387 */ /* 0x000fe20000100800 */
[----:B------:R-:W-:-:S03]  /*0c50*/  PRMT R66, R27, 0x7632, R66 ;  /* 0x000076321b427816 */ /* 0x000fc60000000042 */
[----:B------:R-:W-:Y:S01]  /*0c60*/  STL [R1+0x10], RZ ;  /* 0x000010ff01007387 */ /* 0x000fe20000100800 */
[----:B------:R-:W-:-:S03]  /*0c70*/  PRMT R67, R20, 0x7632, R67 ;  /* 0x0000763214437816 */ /* 0x000fc60000000043 */
[----:B------:R-:W-:Y:S01]  /*0c80*/  STL [R1+0xc], RZ ;  /* 0x00000cff01007387 */ /* 0x000fe20000100800 */
[----:B------:R-:W-:-:S03]  /*0c90*/  SHF.L.U32 R65, R65, 0x10, RZ ;  /* 0x0000001041417819 */ /* 0x000fc600000006ff */
[----:B------:R-:W-:Y:S01]  /*0ca0*/  STL [R1+0x8], RZ ;  /* 0x000008ff01007387 */ /* 0x000fe20000100800 */
[----:B------:R-:W-:-:S03]  /*0cb0*/  SHF.L.U32 R64, R66, 0x10, RZ ;  /* 0x0000001042407819 */ /* 0x000fc600000006ff */
[----:B------:R-:W-:Y:S01]  /*0cc0*/  STL [R1+0x4], RZ ;  /* 0x000004ff01007387 */ /* 0x000fe20000100800 */
[----:B------:R-:W-:-:S03]  /*0cd0*/  PRMT R68, R21, 0x7632, R68 ;  /* 0x0000763215447816 */ /* 0x000fc60000000044 */
[----:B------:R-:W-:Y:S01]  /*0ce0*/  STL [R1], RZ ;  /* 0x000000ff01007387 */ /* 0x000fe20000100800 */
[----:B------:R-:W-:-:S03]  /*0cf0*/  PRMT R69, R22, 0x7632, R69 ;  /* 0x0000763216457816 */ /* 0x000fc60000000045 */
[----:B------:R-:W-:Y:S01]  /*0d00*/  STL [R1+0xe4], R83 ;  /* 0x0000e45301007387 */ /* 0x000fe20000100800 */
[----:B------:R-:W-:-:S03]  /*0d10*/  PRMT R70, R23, 0x7632, R70 ;  /* 0x0000763217467816 */ /* 0x000fc60000000046 */
[----:B------:R2:W-:Y:S01]  /*0d20*/  STL [R1+0xdc], R0 ;  /* 0x0000dc0001007387 */ /* 0x0005e20000100800 */
[----:B------:R-:W-:-:S03]  /*0d30*/  PRMT R71, R16, 0x7632, R71 ;  /* 0x0000763210477816 */ /* 0x000fc60000000047 */
[----:B------:R3:W-:Y:S01]  /*0d40*/  STL [R1+0xd4], R65 ;  /* 0x0000d44101007387 */ /* 0x0007e20000100800 */
[----:B--2---:R-:W-:-:S03]  /*0d50*/  SHF.L.U32 R0, R67, 0x10, RZ ;  /* 0x0000001043007819 */ /* 0x004fc600000006ff */
[----:B------:R2:W-:Y:S01]  /*0d60*/  STL [R1+0xcc], R64 ;  /* 0x0000cc4001007387 */ /* 0x0005e20000100800 */
[----:B---3--:R-:W-:-:S03]  /*0d70*/  SHF.L.U32 R65, R68, 0x10, RZ ;  /* 0x0000001044417819 */ /* 0x008fc600000006ff */
[----:B------:R3:W-:Y:S01]  /*0d80*/  STL [R1+0xc4], R0 ;  /* 0x0000c40001007387 */ /* 0x0007e20000100800 */
[----:B------:R-:W-:Y:S02]  /*0d90*/  PRMT R72, R17, 0x7632, R72 ;  /* 0x0000763211487816 */ /* 0x000fe40000000048 */
[----:B------:R-:W-:Y:S02]  /*0da0*/  PRMT R73, R18, 0x7632, R73 ;  /* 0x0000763212497816 */ /* 0x000fe40000000049 */
[----:B--2---:R-:W-:Y:S01]  /*0db0*/  SHF.L.U32 R64, R69, 0x10, RZ ;  /* 0x0000001045407819 */ /* 0x004fe200000006ff */
[----:B------:R2:W-:Y:S01]  /*0dc0*/  STL [R1+0xbc], R65 ;  /* 0x0000bc4101007387 */ /* 0x0005e20000100800 */
[----:B---3--:R-:W-:-:S03]  /*0dd0*/  SHF.L.U32 R0, R70, 0x10, RZ ;  /* 0x0000001046007819 */ /* 0x008fc600000006ff */
[----:B------:R3:W-:Y:S01]  /*0de0*/  STL [R1+0xb4], R64 ;  /* 0x0000b44001007387 */ /* 0x0007e20000100800 */
[----:B------:R-:W-:-:S03]  /*0df0*/  PRMT R74, R19, 0x7632, R74 ;  /* 0x00007632134a7816 */ /* 0x000fc6000000004a */
[----:B------:R4:W-:Y:S01]  /*0e00*/  STL [R1+0xac], R0 ;  /* 0x0000ac0001007387 */ /* 0x0009e20000100800 */
[----:B--2---:R-:W-:Y:S02]  /*0e10*/  SHF.L.U32 R65, R71, 0x10, RZ ;  /* 0x0000001047417819 */ /* 0x004fe400000006ff */
[----:B------:R-:W-:Y:S02]  /*0e20*/  PRMT R75, R12, 0x7632, R75 ;  /* 0x000076320c4b7816 */ /* 0x000fe4000000004b */
[----:B---3--:R-:W-:Y:S01]  /*0e30*/  SHF.L.U32 R64, R72, 0x10, RZ ;  /* 0x0000001048407819 */ /* 0x008fe200000006ff */
[----:B------:R2:W-:Y:S01]  /*0e40*/  STL [R1+0xa4], R65 ;  /* 0x0000a44101007387 */ /* 0x0005e20000100800 */
[----:B------:R-:W-:Y:S02]  /*0e50*/  PRMT R76, R13, 0x7632, R76 ;  /* 0x000076320d4c7816 */ /* 0x000fe4000000004c */
[----:B----4-:R-:W-:Y:S01]  /*0e60*/  SHF.L.U32 R0, R73, 0x10, RZ ;  /* 0x0000001049007819 */ /* 0x010fe200000006ff */
        /* <DEDUP_REMOVED lines=18> */
[----:B------:R3:W-:Y:S04]  /*0f90*/  STL [R1+0x6c], R64 ;  /* 0x00006c4001007387 */ /* 0x0007e80000100800 */
[----:B------:R4:W-:Y:S01]  /*0fa0*/  STL [R1+0x64], R0 ;  /* 0x0000640001007387 */ /* 0x0009e20000100800 */
[----:B--2---:R-:W-:-:S02]  /*0fb0*/  SHF.L.U32 R65, R80, 0x10, RZ ;  /* 0x0000001050417819 */ /* 0x004fc400000006ff */
[----:B---3--:R-:W-:-:S03]  /*0fc0*/  SHF.L.U32 R64, R81, 0x10, RZ ;  /* 0x0000001051407819 */ /* 0x008fc600000006ff */
[----:B------:R2:W-:Y:S01]  /*0fd0*/  STL [R1+0x5c], R65 ;  /* 0x00005c4101007387 */ /* 0x0005e20000100800 */
[----:B----4-:R-:W-:-:S03]  /*0fe0*/  SHF.L.U32 R0, R82, 0x10, RZ ;  /* 0x0000001052007819 */ /* 0x010fc600000006ff */
[----:B------:R2:W-:Y:S04]  /*0ff0*/  STL [R1+0x54], R64 ;  /* 0x0000544001007387 */ /* 0x0005e80000100800 */
[----:B------:R2:W-:Y:S01]  /*1000*/  STL [R1+0x4c], R0 ;  /* 0x00004c0001007387 */ /* 0x0005e20000100800 */
        /* <DEDUP_REMOVED lines=29> */
[----:B012---:R-:W-:-:S07]  /*11e0*/  PRMT R84, R47, 0x7632, R84 ;  /* 0x000076322f547816 */ /* 0x007fce0000000054 */
.L_x_292:
[----:B0-----:R-:W0:Y:S01]  /*11f0*/  S2R R0, SR_TID.X ;  /* 0x0000000000007919 */ /* 0x001e220000002100 */
[----:B------:R-:W-:Y:S01]  /*1200*/  UIMAD UR7, UR6, UR22, URZ ;  /* 0x00000016060772a4 */ /* 0x000fe2000f8e02ff */
[----:B-1----:R-:W1:Y:S01]  /*1210*/  LDC.64 R124, c[0x0][0x428] ;  /* 0x00010a00ff7c7b82 */ /* 0x002e620000000a00 */
[----:B------:R-:W2:Y:S01]  /*1220*/  @UP0 LDCU.64 UR4, c[0x0][0x3e0] ;  /* 0x00007c00ff0407ac */ /* 0x000ea20008000a00 */
[----:B------:R-:W-:Y:S01]  /*1230*/  PLOP3.LUT P1, PT, PT, PT, UP0, 0x80, 0x8 ;  /* 0x000000000008781c */ /* 0x000fe20003f2f008 */
[----:B------:R-:W3:Y:S01]  /*1240*/  LDL R212, [R1+0xe8] ;  /* 0x0000e80001d47983 */ /* 0x000ee20000100800 */
[----:B------:R-:W-:Y:S02]  /*1250*/  USHF.R.S32.HI UR8, URZ, 0x1f, UR7 ;  /* 0x0000001fff087899 */ /* 0x000fe40008011407 */
[----:B------:R-:W-:Y:S02]  /*1260*/  UIMAD.WIDE UR10, UR6, 0x4, UR12 ;  /* 0x00000004060a78a5 */ /* 0x000fe4000f8e020c */
[----:B------:R-:W4:Y:S01]  /*1270*/  LDC.64 R120, c[0x0][0x3a8] ;  /* 0x0000ea00ff787b82 */ /* 0x000f220000000a00 */
[----:B------:R-:W-:Y:S01]  /*1280*/  ULEA.HI UR8, UR8, UR7, URZ, 0x3 ;  /* 0x0000000708087291 */ /* 0x000fe2000f8f18ff */
[----:B------:R-:W3:Y:S01]  /*1290*/  LDL R210, [R1+0xe0] ;  /* 0x0000e00001d27983 */ /* 0x000ee20000100800 */
[----:B------:R-:W-:Y:S01]  /*12a0*/  UIMAD.WIDE UR16, UR6, 0x4, UR14 ;  /* 0x00000004061078a5 */ /* 0x000fe2000f8e020e */
[----:B------:R-:W-:-:S02]  /*12b0*/  MOV R88, UR10 ;  /* 0x0000000a00587c02 */ /* 0x000fc40008000f00 */
[----:B------:R-:W3:Y:S01]  /*12c0*/  LDL R208, [R1+0xd0] ;  /* 0x0000d00001d07983 */ /* 0x000ee20000100800 */
[----:B------:R-:W-:Y:S02]  /*12d0*/  MOV R148, UR8 ;  /* 0x0000000800947c02 */ /* 0x000fe40008000f00 */
[----:B------:R-:W-:Y:S01]  /*12e0*/  MOV R89, UR11 ;  /* 0x0000000b00597c02 */ /* 0x000fe20008000f00 */
[----:B------:R-:W3:Y:S01]  /*12f0*/  LDL R196, [R1+0xe4] ;  /* 0x0000e40001c47983 */ /* 0x000ee20000100800 */
[----:B--2---:R-:W-:-:S03]  /*1300*/  @UP0 UIMAD.WIDE UR4, UR6, 0x2, UR4 ;  /* 0x00000002060408a5 */ /* 0x004fc6000f8e0204 */
[----:B------:R2:W3:Y:S04]  /*1310*/  LDG.E R141, desc[UR18][R88.64] ;  /* 0x00000012588d7981 */ /* 0x0004e8000c1e1900 */
[----:B------:R-:W3:Y:S01]  /*1320*/  LDL R209, [R1+0xd8] ;  /* 0x0000d80001d17983 */ /* 0x000ee20000100800 */
[----:B0-----:R-:W-:-:S04]  /*1330*/  LEA.HI.SX32 R148, R148, R0, 0x1d ;  /* 0x0000000094947211 */ /* 0x001fc800078feaff */
[----:B------:R-:W-:-:S05]  /*1340*/  IADD3 R139, PT, PT, R148, 0x180, RZ ;  /* 0x00000180948b7810 */ /* 0x000fca0007ffe0ff */
[----:B-1----:R-:W-:-:S06]  /*1350*/  IMAD.WIDE.U32 R116, R139, 0x10, R124 ;  /* 0x000000108b747825 */ /* 0x002fcc00078e007c */
[----:B------:R-:W3:Y:S01]  /*1360*/  LDG.E.128 R116, desc[UR18][R116.64] ;  /* 0x0000001274747981 */ /* 0x000ee2000c1e1d00 */
[----:B--2---:R-:W-:Y:S01]  /*1370*/  MOV R88, UR16 ;  /* 0x0000001000587c02 */ /* 0x004fe20008000f00 */
[C---:B----4-:R-:W-:Y:S01]  /*1380*/  IMAD.WIDE.U32 R92, R148.reuse, 0x10, R120 ;  /* 0x00000010945c7825 */ /* 0x050fe200078e0078 */
[----:B------:R-:W-:Y:S02]  /*1390*/  MOV R89, UR17 ;  /* 0x0000001100597c02 */ /* 0x000fe40008000f00 */
[----:B------:R-:W-:Y:S02]  /*13a0*/  MOV R90, UR4 ;  /* 0x00000004005a7c02 */ /* 0x000fe40008000f00 */
[----:B------:R-:W-:Y:S01]  /*13b0*/  MOV R91, UR5 ;  /* 0x00000005005b7c02 */ /* 0x000fe20008000f00 */
[----:B------:R-:W2:Y:S04]  /*13c0*/  LDG.E R142, desc[UR18][R88.64] ;  /* 0x00000012588e7981 */ /* 0x000ea8000c1e1900 */
[----:B------:R-:W4:Y:S04]  /*13d0*/  @P1 LDG.E.U16 R143, desc[UR18][R90.64] ;  /* 0x000000125a8f1981 */ /* 0x000f28000c1e1500 */
[----:B------:R0:W4:Y:S02]  /*13e0*/  LDG.E.128 R88, desc[UR18][R92.64] ;  /* 0x000000125c587981 */ /* 0x000124000c1e1d00 */
[----:B0-----:R-:W-:-:S06]  /*13f0*/  IMAD.WIDE.U32 R92, R148, 0x10, R124 ;  /* 0x00000010945c7825 */ /* 0x001fcc00078e007c */
[----:B------:R-:W2:Y:S01]  /*1400*/  LDG.E.128 R92, desc[UR18][R92.64] ;  /* 0x000000125c5c7981 */ /* 0x000ea2000c1e1d00 */
[C---:B------:R-:W-:Y:S02]  /*1410*/  IADD3 R155, PT, PT, R148.reuse, 0x80, RZ ;  /* 0x00000080949b7810 */ /* 0x040fe40007ffe0ff */
[C---:B------:R-:W-:Y:S02]  /*1420*/  IADD3 R140, PT, PT, R148.reuse, 0x100, RZ ;  /* 0x00000100948c7810 */ /* 0x040fe40007ffe0ff */
[----:B------:R-:W-:Y:S01]  /*1430*/  IADD3 R0, PT, PT, R148, 0x200, RZ ;  /* 0x0000020094007810 */ /* 0x000fe20007ffe0ff */
[----:B------:R-:W-:-:S04]  /*1440*/  IMAD.WIDE.U32 R96, R155, 0x10, R120 ;  /* 0x000000109b607825 */ /* 0x000fc800078e0078 */
[--C-:B------:R-:W-:Y:S02]  /*1450*/  IMAD.WIDE.U32 R104, R140, 0x10, R120.reuse ;  /* 0x000000108c687825 */ /* 0x100fe400078e0078 */
[----:B------:R-:W4:Y:S02]  /*1460*/  LDG.E.128 R96, desc[UR18][R96.64] ;  /* 0x0000001260607981 */ /* 0x000f24000c1e1d00 */
[--C-:B------:R-:W-:Y:S01]  /*1470*/  IMAD.WIDE.U32 R112, R139, 0x10, R120.reuse ;  /* 0x000000108b707825 */ /* 0x100fe200078e0078 */
[----:B------:R-:W-:Y:S01]  /*1480*/  ISETP.NE.U32.AND P0, PT, RZ, UR20, PT ;  /* 0x00000014ff007c0c */ /* 0x000fe2000bf05070 */
[----:B------:R-:W4:Y:S02]  /*1490*/  LDG.E.128 R104, desc[UR18][R104.64] ;  /* 0x0000001268687981 */ /* 0x000f24000c1e1d00 */
[----:B------:R-:W-:Y:S02]  /*14a0*/  IMAD.WIDE.U32 R120, R0, 0x10, R120 ;  /* 0x0000001000787825 */ /* 0x000fe400078e0078 */
[----:B------:R-:W4:Y:S02]  /*14b0*/  LDG.E.128 R112, desc[UR18][R112.64] ;  /* 0x0000001270707981 */ /* 0x000f24000c1e1d00 */
[----:B------:R-:W-:-:S02]  /*14c0*/  IMAD.WIDE.U32 R100, R155, 0x10, R124 ;  /* 0x000000109b647825 */ /* 0x000fc400078e007c */
[----:B------:R-:W4:Y:S04]  /*14d0*/  LDG.E.128 R120, desc[UR18][R120.64] ;  /* 0x0000001278787981 */ /* 0x000f28000c1e1d00 */
[----:B------:R-:W4:Y:S01]  /*14e0*/  LDG.E.128 R100, desc[UR18][R100.64] ;  /* 0x0000001264647981 */ /* 0x000f22000c1e1d00 */
[C---:B---3--:R-:W-:Y:S02]  /*14f0*/  PRMT R223, R117.reuse, 0x7632, R223 ;  /* 0x0000763275df7816 */ /* 0x048fe400000000df */
[----:B------:R-:W-:Y:S02]  /*1500*/  SHF.L.U32 R225, R117, 0x10, RZ ;  /* 0x0000001075e17819 */ /* 0x000fe400000006ff */
[C---:B------:R-:W-:Y:S01]  /*1510*/  PRMT R227, R116.reuse, 0x7632, R227 ;  /* 0x0000763274e37816 */ /* 0x040fe200000000e3 */
[----:B------:R-:W3:Y:S01]  /*1520*/  LDL R117, [R1+0xcc] ;  /* 0x0000cc0001757983 */ /* 0x000ee20000100800 */
[----:B------:R-:W-:-:S02]  /*1530*/  SHF.L.U32 R226, R116, 0x10, RZ ;  /* 0x0000001074e27819 */ /* 0x000fc400000006ff */
[C---:B------:R-:W-:Y:S02]  /*1540*/  PRMT R116, R119.reuse, 0x7632, R116 ;  /* 0x0000763277747816 */ /* 0x040fe40000000074 */
[----:B------:R-:W-:Y:S02]  /*1550*/  SHF.L.U32 R219, R119, 0x10, RZ ;  /* 0x0000001077db7819 */ /* 0x000fe400000006ff */
[----:B------:R-:W3:Y:S01]  /*1560*/  LDL R119, [R1+0xc8] ;  /* 0x0000c80001777983 */ /* 0x000ee20000100800 */
[----:B------:R-:W-:Y:S02]  /*1570*/  ISETP.NE.AND.EX P0, PT, RZ, UR21, PT, P0 ;  /* 0x00000015ff007c0c */ /* 0x000fe4000bf05300 */
[----:B------:R-:W-:-:S04]  /*1580*/  ISETP.NE.AND P2, PT, RZ, UR9, PT ;  /* 0x00000009ff007c0c */ /* 0x000fc8000bf45270 */
[----:B------:R-:W-:Y:S02]  /*1590*/  FSEL R141, R141, RZ, !P2 ;  /* 0x000000ff8d8d7208 */ /* 0x000fe40005000000 */
[C---:B--2---:R-:W-:Y:S02]  /*15a0*/  PRMT R162, R94.reuse, 0x7632, R162 ;  /* 0x000076325ea27816 */ /* 0x044fe400000000a2 */
[----:B------:R-:W-:Y:S02]  /*15b0*/  SHF.L.U32 R213, R94, 0x10, RZ ;  /* 0x000000105ed57819 */ /* 0x000fe400000006ff */
[C---:B------:R-:W-:Y:S02]  /*15c0*/  PRMT R147, R95.reuse, 0x7632, R147 ;  /* 0x000076325f937816 */ /* 0x040fe40000000093 */
[----:B------:R-:W-:Y:S02]  /*15d0*/  SHF.L.U32 R211, R95, 0x10, RZ ;  /* 0x000000105fd37819 */ /* 0x000fe400000006ff */
[----:B------:R-:W0:Y:S01]  /*15e0*/  @P0 LDC.64 R94, c[0x0][0x438] ;  /* 0x00010e00ff5e0b82 */ /* 0x000e220000000a00 */
[----:B------:R-:W-:Y:S01]  /*15f0*/  R2UR UR5, R141 ;  /* 0x000000008d0572ca */ /* 0x000fe200000e0000 */
[----:B------:R-:W-:Y:S01]  /*1600*/  IMAD.WIDE.U32 R108, R140, 0x10, R124 ;  /* 0x000000108c6c7825 */ /* 0x000fe200078e007c */
[----:B------:R-:W-:-:S03]  /*1610*/  R2UR UR8, R142 ;  /* 0x000000008e0872ca */ /* 0x000fc600000e0000 */
[----:B------:R-:W-:Y:S01]  /*1620*/  IMAD.WIDE.U32 R124, R0, 0x10, R124 ;  /* 0x00000010007c7825 */ /* 0x000fe200078e007c */
[----:B----4-:R-:W-:Y:S01]  /*1630*/  PRMT R165, R91, 0x7632, R165 ;  /* 0x000076325ba57816 */ /* 0x010fe200000000a5 */
[----:B------:R-:W2:Y:S01]  /*1640*/  LDG.E.128 R108, desc[UR18][R108.64] ;  /* 0x000000126c6c7981 */ /* 0x000ea2000c1e1d00 */
[C---:B------:R-:W-:Y:S02]  /*1650*/  PRMT R204, R118.reuse, 0x7632, R204 ;  /* 0x0000763276cc7816 */ /* 0x040fe400000000cc */
[----:B------:R-:W-:Y:S01]  /*1660*/  SHF.L.U32 R218, R118, 0x10, RZ ;  /* 0x0000001076da7819 */ /* 0x000fe200000006ff */
[----:B------:R-:W4:Y:S01]  /*1670*/  LDG.E.128 R124, desc[UR18][R124.64] ;  /* 0x000000127c7c7981 */ /* 0x000f22000c1e1d00 */
[----:B------:R-:W-:-:S03]  /*1680*/  SHF.L.U32 R165, R165, 0x10, RZ ;  /* 0x00000010a5a57819 */ /* 0x000fc600000006ff */
[----:B------:R-:W2:Y:S01]  /*1690*/  LDL R118, [R1+0xdc] ;  /* 0x0000dc0001767983 */ /* 0x000ea20000100800 */
[C---:B------:R-:W-:Y:S02]  /*16a0*/  PRMT R149, R98.reuse, 0x7632, R149 ;  /* 0x0000763262957816 */ /* 0x040fe40000000095 */
[----:B------:R-:W-:Y:S01]  /*16b0*/  SHF.L.U32 R151, R98, 0x10, RZ ;  /* 0x0000001062977819 */ /* 0x000fe200000006ff */
[----:B0-----:R-:W-:Y:S01]  /*16c0*/  @P0 IMAD.WIDE.U32 R94, R139, 0x10, R94 ;  /* 0x000000108b5e0825 */ /* 0x001fe200078e005e */
[C---:B------:R-:W-:Y:S02]  /*16d0*/  PRMT R201, R120.reuse, 0x7632, R201 ;  /* 0x0000763278c97816 */ /* 0x040fe400000000c9 */
[----:B------:R-:W-:Y:S02]  /*16e0*/  SHF.L.U32 R220, R120, 0x10, RZ ;  /* 0x0000001078dc7819 */ /* 0x000fe400000006ff */
[----:B------:R0:W5:Y:S01]  /*16f0*/  @P0 LDG.E.128 R76, desc[UR18][R94.64] ;  /* 0x000000125e4c0981 */ /* 0x000162000c1e1d00 */
[----:B------:R-:W-:-:S02]  /*1700*/  PRMT R224, R115, 0x7632, R224 ;  /* 0x0000763273e07816 */ /* 0x000fc400000000e0 */
[----:B------:R-:W-:Y:S01]  /*1710*/  SHF.L.U32 R229, R115, 0x10, RZ ;  /* 0x0000001073e57819 */ /* 0x000fe200000006ff */
[----:B------:R-:W2:Y:S01]  /*1720*/  LDL R120, [R1+0xc0] ;  /* 0x0000c00001787983 */ /* 0x000ea20000100800 */
[----:B------:R-:W-:Y:S01]  /*1730*/  SHF.L.U32 R98, R121, 0x10, RZ ;  /* 0x0000001079627819 */ /* 0x000fe200000006ff */
[----:B------:R-:W-:Y:S01]  /*1740*/  FADD.FTZ R115, R165, -UR5 ;  /* 0x80000005a5737e21 */ /* 0x000fe20008010000 */
[----:B------:R-:W-:Y:S02]  /*1750*/  PRMT R202, R113, 0x7632, R202 ;  /* 0x0000763271ca7816 */ /* 0x000fe400000000ca */
[----:B0-----:R-:W-:Y:S02]  /*1760*/  PRMT R95, R121, 0x7632, R95 ;  /* 0x00007632795f7816 */ /* 0x001fe4000000005f */
[----:B------:R-:W2:Y:S01]  /*1770*/  LDL R121, [R1+0xb0] ;  /* 0x0000b00001797983 */ /* 0x000ea20000100800 */
[----:B------:R-:W-:Y:S01]  /*1780*/  SHF.L.U32 R222, R113, 0x10, RZ ;  /* 0x0000001071de7819 */ /* 0x000fe200000006ff */
[----:B------:R-:W-:Y:S01]  /*1790*/  FMUL.FTZ R115, R115, UR8 ;  /* 0x0000000873737c20 */ /* 0x000fe20008410000 */
[----:B------:R-:W-:-:S02]  /*17a0*/  SHF.L.U32 R113, R147, 0x10, RZ ;  /* 0x0000001093717819 */ /* 0x000fc400000006ff */
[----:B------:R-:W-:-:S03]  /*17b0*/  SHF.L.U32 R158, R100, 0x10, RZ ;  /* 0x00000010649e7819 */ /* 0x000fc600000006ff */
[----:B------:R-:W-:Y:S01]  /*17c0*/  FADD.FTZ R133, R113, R133 ;  /* 0x0000008571857221 */ /* 0x000fe20000010000 */
[-C--:B------:R-:W-:Y:S01]  /*17d0*/  FFMA.FTZ R9, R115, R113.reuse, R9 ;  /* 0x0000007173097223 */ /* 0x080fe20000010009 */
[----:B---3--:R-:W-:Y:S01]  /*17e0*/  FMUL.FTZ R113, R117, R113 ;  /* 0x0000007175717220 */ /* 0x008fe20000410000 */
[----:B------:R-:W-:Y:S01]  /*17f0*/  FADD.FTZ R117, R151, -UR5 ;  /* 0x8000000597757e21 */ /* 0x000fe20008010000 */
[----:B------:R-:W-:Y:S02]  /*1800*/  FMUL.FTZ R151, R119, R158 ;  /* 0x0000009e77977220 */ /* 0x000fe40000410000 */
[----:B------:R-:W3:Y:S01]  /*1810*/  LDL R119, [R1+0xa8] ;  /* 0x0000a80001777983 */ /* 0x000ee20000100800 */
[C---:B------:R-:W-:Y:S02]  /*1820*/  PRMT R169, R92.reuse, 0x7632, R169 ;  /* 0x000076325ca97816 */ /* 0x040fe400000000a9 */
[----:B------:R-:W-:Y:S02]  /*1830*/  SHF.L.U32 R217, R92, 0x10, RZ ;  /* 0x000000105cd97819 */ /* 0x000fe400000006ff */
[----:B------:R-:W-:-:S02]  /*1840*/  PRMT R166, R93, 0x7632, R166 ;  /* 0x000076325da67816 */ /* 0x000fc400000000a6 */
[----:B------:R-:W-:Y:S02]  /*1850*/  SHF.L.U32 R214, R93, 0x10, RZ ;  /* 0x000000105dd67819 */ /* 0x000fe400000006ff */
[C---:B------:R-:W-:Y:S01]  /*1860*/  PRMT R164, R90.reuse, 0x7632, R164 ;  /* 0x000076325aa47816 */ /* 0x040fe200000000a4 */
[----:B------:R-:W0:Y:S01]  /*1870*/  @P0 LDC.64 R92, c[0x0][0x438] ;  /* 0x00010e00ff5c0b82 */ /* 0x000e220000000a00 */
[----:B------:R-:W-:Y:S02]  /*1880*/  SHF.L.U32 R168, R90, 0x10, RZ ;  /* 0x000000105aa87819 */ /* 0x000fe400000006ff */
[----:B------:R-:W-:Y:S02]  /*1890*/  SHF.L.U32 R171, R91, 0x10, RZ ;  /* 0x000000105bab7819 */ /* 0x000fe400000006ff */
[----:B------:R-:W-:-:S03]  /*18a0*/  PRMT R146, R88, 0x7632, R146 ;  /* 0x0000763258927816 */ /* 0x000fc60000000092 */
[----:B------:R-:W1:Y:S01]  /*18b0*/  @P0 LDC.64 R90, c[0x0][0x438] ;  /* 0x00010e00ff5a0b82 */ /* 0x000e620000000a00 */
[----:B------:R-:W-:Y:S02]  /*18c0*/  SHF.L.U32 R160, R88, 0x10, RZ ;  /* 0x0000001058a07819 */ /* 0x000fe400000006ff */
[C---:B------:R-:W-:Y:S02]  /*18d0*/  PRMT R161, R89.reuse, 0x7632, R161 ;  /* 0x0000763259a17816 */ /* 0x040fe400000000a1 */
[----:B------:R-:W-:-:S03]  /*18e0*/  SHF.L.U32 R163, R89, 0x10, RZ ;  /* 0x0000001059a37819 */ /* 0x000fc600000006ff */
[----:B------:R-:W4:Y:S01]  /*18f0*/  @P0 LDC.64 R88, c[0x0][0x438] ;  /* 0x00010e00ff580b82 */ /* 0x000f220000000a00 */
[----:B------:R-:W-:-:S07]  /*1900*/  @P1 R2UR UR4, R143 ;  /* 0x000000008f0412ca */ /* 0x000fce00000e0000 */
[----:B------:R-:W2:Y:S01]  /*1910*/  @P0 LDC.64 R142, c[0x0][0x438] ;  /* 0x00010e00ff8e0b82 */ /* 0x000ea20000000a00 */
[C---:B------:R-:W-:Y:S02]  /*1920*/  PRMT R200, R112.reuse, 0x7632, R200 ;  /* 0x0000763270c87816 */ /* 0x040fe400000000c8 */
[----:B------:R-:W-:Y:S01]  /*1930*/  SHF.L.U32 R203, R112, 0x10, RZ ;  /* 0x0000001070cb7819 */ /* 0x000fe200000006ff */
[----:B------:R-:W-:Y:S01]  /*1940*/  FADD.FTZ R112, R160, -UR5 ;  /* 0x80000005a0707e21 */ /* 0x000fe20008010000 */
[----:B------:R-:W-:Y:S01]  /*1950*/  FADD.FTZ R163, R163, -UR5 ;  /* 0x80000005a3a37e21 */ /* 0x000fe20008010000 */
[----:B------:R-:W-:Y:S02]  /*1960*/  SHF.L.U32 R146, R146, 0x10, RZ ;  /* 0x0000001092927819 */ /* 0x000fe400000006ff */
[----:B------:R-:W-:Y:S01]  /*1970*/  FMUL.FTZ R112, R112, UR8 ;  /* 0x0000000870707c20 */ /* 0x000fe20008410000 */
[----:B------:R-:W-:Y:S01]  /*1980*/  SHF.L.U32 R145, R97, 0x10, RZ ;  /* 0x0000001061917819 */ /* 0x000fe200000006ff */
[----:B------:R-:W-:Y:S01]  /*1990*/  FMUL.FTZ R216, R163, UR8 ;  /* 0x00000008a3d87c20 */ /* 0x000fe20008410000 */
[----:B------:R-:W-:Y:S01]  /*19a0*/  SHF.L.U32 R144, R96, 0x10, RZ ;  /* 0x0000001060907819 */ /* 0x000fe200000006ff */
[----:B0-----:R-:W-:-:S04]  /*19b0*/  @P0 IMAD.WIDE.U32 R92, R0, 0x10, R92 ;  /* 0x00000010005c0825 */ /* 0x001fc800078e005c */
[----:B------:R-:W-:Y:S01]  /*19c0*/  FADD.FTZ R171, R171, -UR5 ;  /* 0x80000005abab7e21 */ /* 0x000fe20008010000 */
[----:B------:R-:W-:Y:S01]  /*19d0*/  SHF.L.U32 R166, R166, 0x10, RZ ;  /* 0x00000010a6a67819 */ /* 0x000fe200000006ff */
[----:B------:R-:W-:Y:S01]  /*19e0*/  FADD.FTZ R146, R146, -UR5 ;  /* 0x8000000592927e21 */ /* 0x000fe20008010000 */
[----:B-1----:R-:W-:Y:S01]  /*19f0*/  @P0 IMAD.WIDE.U32 R90, R140, 0x10, R90 ;  /* 0x000000108c5a0825 */ /* 0x002fe200078e005a */
[----:B------:R-:W-:-:S03]  /*1a00*/  SHF.L.U32 R153, R99, 0x10, RZ ;  /* 0x0000001063997819 */ /* 0x000fc600000006ff */
[----:B------:R-:W-:Y:S01]  /*1a10*/  FADD.FTZ R42, R217, R42 ;  /* 0x0000002ad92a7221 */ /* 0x000fe20000010000 */
[-C--:B------:R-:W-:Y:S01]  /*1a20*/  FFMA.FTZ R2, R112, R217.reuse, R2 ;  /* 0x000000d970027223 */ /* 0x080fe20000010002 */
[----:B------:R-:W-:Y:S01]  /*1a30*/  PRMT R150, R99, 0x7632, R150 ;  /* 0x0000763263967816 */ /* 0x000fe20000000096 */
[----:B------:R-:W-:Y:S01]  /*1a40*/  FMUL.FTZ R217, R212, R217 ;  /* 0x000000d9d4d97220 */ /* 0x000fe20000410000 */
[----:B------:R-:W-:Y:S01]  /*1a50*/  FADD.FTZ R128, R214, R128 ;  /* 0x00000080d6807221 */ /* 0x000fe20000010000 */
[-C--:B------:R-:W-:Y:S01]  /*1a60*/  FFMA.FTZ R4, R216, R214.reuse, R4 ;  /* 0x000000d6d8047223 */ /* 0x080fe20000010004 */
[----:B------:R-:W-:Y:S01]  /*1a70*/  PRMT R154, R102, 0x7632, R154 ;  /* 0x00007632669a7816 */ /* 0x000fe2000000009a */
[----:B------:R-:W-:Y:S01]  /*1a80*/  FMUL.FTZ R214, R210, R214 ;  /* 0x000000d6d2d67220 */ /* 0x000fe20000410000 */
[----:B------:R-:W-:Y:S01]  /*1a90*/  SHF.L.U32 R156, R102, 0x10, RZ ;  /* 0x00000010669c7819 */ /* 0x000fe200000006ff */
[----:B------:R-:W-:Y:S01]  /*1aa0*/  FMUL.FTZ R212, R171, UR8 ;  /* 0x00000008abd47c20 */ /* 0x000fe20008410000 */
[----:B------:R-:W-:Y:S01]  /*1ab0*/  FADD.FTZ R145, R145, -UR5 ;  /* 0x8000000591917e21 */ /* 0x000fe20008010000 */
[----:B------:R-:W-:Y:S01]  /*1ac0*/  PRMT R152, R101, 0x7632, R152 ;  /* 0x0000763265987816 */ /* 0x000fe20000000098 */
[----:B----4-:R-:W-:Y:S01]  /*1ad0*/  @P0 IMAD.WIDE.U32 R88, R155, 0x10, R88 ;  /* 0x000000109b580825 */ /* 0x010fe200078e0058 */
[----:B------:R-:W-:Y:S01]  /*1ae0*/  SHF.L.U32 R157, R101, 0x10, RZ ;  /* 0x00000010659d7819 */ /* 0x000fe200000006ff */
[----:B------:R0:W5:Y:S01]  /*1af0*/  @P0 LDG.E.128 R80, desc[UR18][R92.64] ;  /* 0x000000125c500981 */ /* 0x000162000c1e1d00 */
[----:B------:R-:W-:Y:S01]  /*1b00*/  PRMT R102, R103, 0x7632, R102 ;  /* 0x0000763267667816 */ /* 0x000fe20000000066 */
[----:B------:R-:W-:Y:S01]  /*1b10*/  FMUL.FTZ R210, R146, UR8 ;  /* 0x0000000892d27c20 */ /* 0x000fe20008410000 */
[----:B------:R-:W-:Y:S01]  /*1b20*/  SHF.L.U32 R169, R169, 0x10, RZ ;  /* 0x00000010a9a97819 */ /* 0x000fe200000006ff */
[----:B------:R-:W-:Y:S01]  /*1b30*/  FADD.FTZ R144, R144, -UR5 ;  /* 0x8000000590907e21 */ /* 0x000fe20008010000 */
[----:B------:R-:W-:Y:S01]  /*1b40*/  SHF.L.U32 R103, R103, 0x10, RZ ;  /* 0x0000001067677819 */ /* 0x000fe200000006ff */
[----:B------:R1:W5:Y:S01]  /*1b50*/  @P0 LDG.E.128 R72, desc[UR18][R90.64] ;  /* 0x000000125a480981 */ /* 0x000362000c1e1d00 */
[----:B------:R-:W-:Y:S01]  /*1b60*/  PRMT R101, R127, 0x7632, R101 ;  /* 0x000076327f657816 */ /* 0x000fe20000000065 */
[----:B--2---:R-:W-:Y:S01]  /*1b70*/  FMUL.FTZ R146, R118, R166 ;  /* 0x000000a676927220 */ /* 0x004fe20000410000 */
[----:B------:R-:W-:Y:S01]  /*1b80*/  PRMT R99, R125, 0x7632, R99 ;  /* 0x000076327d637816 */ /* 0x000fe20000000063 */
[----:B------:R-:W-:Y:S01]  /*1b90*/  FADD.FTZ R118, R153, -UR5 ;  /* 0x8000000599767e21 */ /* 0x000fe20008010000 */
[----:B0-----:R-:W-:Y:S01]  /*1ba0*/  SHF.L.U32 R93, R127, 0x10, RZ ;  /* 0x000000107f5d7819 */ /* 0x001fe200000006ff */
[----:B------:R-:W-:Y:S01]  /*1bb0*/  @P0 IMAD.WIDE.U32 R142, R148, 0x10, R142 ;  /* 0x00000010948e0825 */ /* 0x000fe200078e008e */
[----:B------:R-:W-:-:S03]  /*1bc0*/  SHF.L.U32 R127, R150, 0x10, RZ ;  /* 0x00000010967f7819 */ /* 0x000fc600000006ff */
[----:B------:R-:W-:Y:S01]  /*1bd0*/  FADD.FTZ R132, R211, R132 ;  /* 0x00000084d3847221 */ /* 0x000fe20000010000 */
[-C--:B------:R-:W-:Y:S01]  /*1be0*/  FFMA.FTZ R8, R212, R211.reuse, R8 ;  /* 0x000000d3d4087223 */ /* 0x080fe20000010008 */
[----:B-1----:R-:W-:Y:S01]  /*1bf0*/  SHF.L.U32 R90, R125, 0x10, RZ ;  /* 0x000000107d5a7819 */ /* 0x002fe200000006ff */
[----:B------:R-:W-:Y:S01]  /*1c00*/  FMUL.FTZ R150, R145, UR8 ;  /* 0x0000000891967c20 */ /* 0x000fe20008410000 */
[----:B------:R-:W-:Y:S01]  /*1c10*/  SHF.L.U32 R125, R149, 0x10, RZ ;  /* 0x00000010957d7819 */ /* 0x000fe200000006ff */
[----:B------:R-:W-:Y:S01]  /*1c20*/  FMUL.FTZ R211, R208, R211 ;  /* 0x000000d3d0d37220 */ /* 0x000fe20000410000 */
[----:B------:R-:W-:Y:S01]  /*1c30*/  SHF.L.U32 R167, R105, 0x10, RZ ;  /* 0x0000001069a77819 */ /* 0x000fe200000006ff */
[----:B------:R-:W-:Y:S01]  /*1c40*/  FMUL.FTZ R149, R144, UR8 ;  /* 0x0000000890957c20 */ /* 0x000fe20008410000 */
[----:B------:R-:W-:Y:S01]  /*1c50*/  SHF.L.U32 R145, R152, 0x10, RZ ;  /* 0x0000001098917819 */ /* 0x000fe200000006ff */
[----:B------:R0:W5:Y:S01]  /*1c60*/  @P0 LDG.E.128 R68, desc[UR18][R88.64] ;  /* 0x0000001258440981 */ /* 0x000162000c1e1d00 */
[----:B------:R-:W-:Y:S01]  /*1c70*/  FMUL.FTZ R208, R196, R169 ;  /* 0x000000a9c4d07220 */ /* 0x000fe20000410000 */
[----:B------:R-:W-:Y:S01]  /*1c80*/  FMUL.FTZ R152, R120, R157 ;  /* 0x0000009d78987220 */ /* 0x000fe20000410000 */
[C---:B------:R-:W-:Y:S01]  /*1c90*/  PRMT R221, R114.reuse, 0x7632, R221 ;  /* 0x0000763272dd7816 */ /* 0x040fe200000000dd */
[----:B------:R-:W2:Y:S01]  /*1ca0*/  LDL R120, [R1+0xa0] ;  /* 0x0000a00001787983 */ /* 0x000ea20000100800 */
[----:B------:R-:W-:Y:S01]  /*1cb0*/  SHF.L.U32 R228, R114, 0x10, RZ ;  /* 0x0000001072e47819 */ /* 0x000fe200000006ff */
[----:B------:R-:W-:Y:S01]  /*1cc0*/  FMUL.FTZ R196, R121, R103 ;  /* 0x0000006779c47220 */ /* 0x000fe20000410000 */
[----:B------:R-:W-:Y:S01]  /*1cd0*/  SHF.L.U32 R94, R122, 0x10, RZ ;  /* 0x000000107a5e7819 */ /* 0x000fe200000006ff */
[----:B------:R-:W4:Y:S01]  /*1ce0*/  LDL R114, [R1+0xd4] ;  /* 0x0000d40001727983 */ /* 0x000f220000100800 */
[----:B------:R-:W-:Y:S01]  /*1cf0*/  SHF.L.U32 R144, R154, 0x10, RZ ;  /* 0x000000109a907819 */ /* 0x000fe200000006ff */
[----:B------:R-:W-:Y:S01]  /*1d00*/  FMUL.FTZ R154, R118, UR8 ;  /* 0x00000008769a7c20 */ /* 0x000fe20008410000 */
[----:B0-----:R-:W-:Y:S01]  /*1d10*/  PRMT R89, R122, 0x7632, R89 ;  /* 0x000076327a597816 */ /* 0x001fe20000000059 */
[----:B------:R-:W4:Y:S01]  /*1d20*/  LDL R121, [R1+0x98] ;  /* 0x0000980001797983 */ /* 0x000f220000100800 */
[----:B------:R-:W-:Y:S01]  /*1d30*/  FADD.FTZ R134, R158, R134 ;  /* 0x000000869e867221 */ /* 0x000fe20000010000 */
[----:B------:R-:W-:Y:S01]  /*1d40*/  FFMA.FTZ R10, R149, R158, R10 ;  /* 0x0000009e950a7223 */ /* 0x000fe2000001000a */
[----:B------:R-:W-:Y:S01]  /*1d50*/  FMUL.FTZ R153, R117, UR8 ;  /* 0x0000000875997c20 */ /* 0x000fe20008410000 */
[----:B------:R-:W4:Y:S01]  /*1d60*/  LDL R122, [R1+0xb8] ;  /* 0x0000b800017a7983 */ /* 0x000f220000100800 */
[----:B------:R-:W-:-:S03]  /*1d70*/  FADD.FTZ R158, R167, -UR5 ;  /* 0x80000005a79e7e21 */ /* 0x000fc60008010000 */
[----:B------:R0:W5:Y:S04]  /*1d80*/  @P0 LDG.E.128 R64, desc[UR18][R142.64] ;  /* 0x000000128e400981 */ /* 0x000168000c1e1d00 */
[----:B------:R-:W4:Y:S04]  /*1d90*/  LDL.LU R118, [R1+0x4] ;  /* 0x0000040001767983 */ /* 0x000f280000300800 */
[----:B------:R-:W4:Y:S01]  /*1da0*/  LDL R117, [R1+0x90] ;  /* 0x0000900001757983 */ /* 0x000f220000100800 */
[----:B0-----:R-:W-:-:S03]  /*1db0*/  SHF.L.U32 R143, R104, 0x10, RZ ;  /* 0x00000010688f7819 */ /* 0x001fc600000006ff */
[----:B------:R-:W4:Y:S01]  /*1dc0*/  LDL.LU R167, [R1+0xc] ;  /* 0x00000c0001a77983 */ /* 0x000f220000300800 */
[----:B------:R-:W-:Y:S02]  /*1dd0*/  PRMT R159, R100, 0x7632, R159 ;  /* 0x00007632649f7816 */ /* 0x000fe4000000009f */
[----:B------:R-:W-:Y:S01]  /*1de0*/  SHF.L.U32 R198, R108, 0x10, RZ ;  /* 0x000000106cc67819 */ /* 0x000fe200000006ff */
[----:B------:R-:W-:Y:S01]  /*1df0*/  FADD.FTZ R143, R143, -UR5 ;  /* 0x800000058f8f7e21 */ /* 0x000fe20008010000 */
[C---:B------:R-:W-:Y:S02]  /*1e00*/  PRMT R100, R126.reuse, 0x7632, R100 ;  /* 0x000076327e647816 */ /* 0x040fe40000000064 */
[----:B------:R-:W-:Y:S01]  /*1e10*/  SHF.L.U32 R92, R126, 0x10, RZ ;  /* 0x000000107e5c7819 */ /* 0x000fe200000006ff */
[----:B------:R-:W-:Y:S01]  /*1e20*/  FADD.FTZ R242, R157, R242 ;  /* 0x000000f29df27221 */ /* 0x000fe20000010000 */
[----:B------:R-:W-:Y:S01]  /*1e30*/  SHF.L.U32 R126, R159, 0x10, RZ ;  /* 0x000000109f7e7819 */ /* 0x000fe200000006ff */
[----:B------:R-:W-:Y:S01]  /*1e40*/  FFMA.FTZ R12, R150, R157, R12 ;  /* 0x0000009d960c7223 */ /* 0x000fe2000001000c */
[----:B------:R-:W-:Y:S01]  /*1e50*/  FMUL.FTZ R157, R143, UR8 ;  /* 0x000000088f9d7c20 */ /* 0x000fe20008410000 */
[----:B---3--:R-:W-:-:S02]  /*1e60*/  FMUL.FTZ R159, R119, R198 ;  /* 0x000000c6779f7220 */ /* 0x008fc40000410000 */
[----:B------:R-:W3:Y:S04]  /*1e70*/  LDL R119, [R1+0x88] ;  /* 0x0000880001777983 */ /* 0x000ee80000100800 */
[----:B------:R-:W3:Y:S01]  /*1e80*/  LDL.LU R143, [R1+0x14] ;  /* 0x00001400018f7983 */ /* 0x000ee20000300800 */
[----:B------:R-:W-:Y:S01]  /*1e90*/  FADD.FTZ R168, R168, -UR5 ;  /* 0x80000005a8a87e21 */ /* 0x000fe20008010000 */
[----:B------:R-:W-:-:S03]  /*1ea0*/  SHF.L.U32 R161, R161, 0x10, RZ ;  /* 0x00000010a1a17819 */ /* 0x000fc600000006ff */
[----:B------:R-:W-:Y:S01]  /*1eb0*/  FMUL.FTZ R215, R168, UR8 ;  /* 0x00000008a8d77c20 */ /* 0x000fe20008410000 */
[----:B------:R-:W-:Y:S01]  /*1ec0*/  SHF.L.U32 R170, R106, 0x10, RZ ;  /* 0x000000106aaa7819 */ /* 0x000fe200000006ff */
[----:B------:R-:W-:Y:S01]  /*1ed0*/  FADD.FTZ R161, R161, -UR5 ;  /* 0x80000005a1a17e21 */ /* 0x000fe20008010000 */
[----:B------:R-:W-:Y:S01]  /*1ee0*/  PRMT R199, R108, 0x7632, R199 ;  /* 0x000076326cc77816 */ /* 0x000fe200000000c7 */
[----:B------:R-:W-:Y:S01]  /*1ef0*/  FADD.FTZ R130, R213, R130 ;  /* 0x00000082d5827221 */ /* 0x000fe20000010000 */
[----:B------:R-:W-:Y:S01]  /*1f00*/  SHF.L.U32 R197, R109, 0x10, RZ ;  /* 0x000000106dc57819 */ /* 0x000fe200000006ff */
[-C--:B------:R-:W-:Y:S01]  /*1f10*/  FFMA.FTZ R6, R215, R213.reuse, R6 ;  /* 0x000000d5d7067223 */ /* 0x080fe20000010006 */
[----:B------:R-:W-:Y:S01]  /*1f20*/  PRMT R108, R111, 0x7632, R108 ;  /* 0x000076326f6c7816 */ /* 0x000fe2000000006c */
[----:B------:R-:W-:Y:S01]  /*1f30*/  FMUL.FTZ R213, R209, R213 ;  /* 0x000000d5d1d57220 */ /* 0x000fe20000410000 */
[----:B------:R-:W-:Y:S01]  /*1f40*/  SHF.L.U32 R111, R111, 0x10, RZ ;  /* 0x000000106f6f7819 */ /* 0x000fe200000006ff */
[----:B------:R-:W-:Y:S01]  /*1f50*/  FMUL.FTZ R209, R161, UR8 ;  /* 0x00000008a1d17c20 */ /* 0x000fe20008410000 */
[----:B------:R-:W-:Y:S01]  /*1f60*/  FADD.FTZ R161, R170, -UR5 ;  /* 0x80000005aaa17e21 */ /* 0x000fe20008010000 */
[----:B------:R-:W-:-:S02]  /*1f70*/  PRMT R172, R109, 0x7632, R172 ;  /* 0x000076326dac7816 */ /* 0x000fc400000000ac */
[----:B------:R-:W-:Y:S02]  /*1f80*/  PRMT R141, R96, 0x7632, R141 ;  /* 0x00007632608d7816 */ /* 0x000fe4000000008d */
[C---:B------:R-:W-:Y:S01]  /*1f90*/  PRMT R109, R110.reuse, 0x7632, R109 ;  /* 0x000076326e6d7816 */ /* 0x040fe2000000006d */
[----:B------:R-:W-:Y:S01]  /*1fa0*/  FMUL.FTZ R161, R161, UR8 ;  /* 0x00000008a1a17c20 */ /* 0x000fe20008410000 */
[----:B------:R-:W-:Y:S02]  /*1fb0*/  PRMT R96, R97, 0x7632, R96 ;  /* 0x0000763261607816 */ /* 0x000fe40000000060 */
[----:B------:R-:W-:Y:S02]  /*1fc0*/  SHF.L.U32 R110, R110, 0x10, RZ ;  /* 0x000000106e6e7819 */ /* 0x000fe400000006ff */
[C---:B------:R-:W-:Y:S02]  /*1fd0*/  PRMT R88, R123.reuse, 0x7632, R88 ;  /* 0x000076327b587816 */ /* 0x040fe40000000058 */
[----:B------:R-:W-:-:S02]  /*1fe0*/  SHF.L.U32 R91, R123, 0x10, RZ ;  /* 0x000000107b5b7819 */ /* 0x000fc400000006ff */
[C---:B------:R-:W-:Y:S02]  /*1ff0*/  PRMT R230, R124.reuse, 0x7632, R230 ;  /* 0x000076327ce67816 */ /* 0x040fe400000000e6 */
[----:B------:R-:W-:Y:S01]  /*2000*/  SHF.L.U32 R97, R124, 0x10, RZ ;  /* 0x000000107c617819 */ /* 0x000fe200000006ff */
[----:B------:R-:W-:Y:S01]  /*2010*/  FADD.FTZ R252, R110, R252 ;  /* 0x000000fc6efc7221 */ /* 0x000fe20000010000 */
[-C--:B------:R-:W-:Y:S01]  /*2020*/  FFMA.FTZ R22, R161, R110.reuse, R22 ;  /* 0x0000006ea1167223 */ /* 0x080fe20000010016 */
[----:B------:R-:W-:Y:S01]  /*2030*/  FADD.FTZ R43, R169, R43 ;  /* 0x0000002ba92b7221 */ /* 0x000fe20000010000 */
[----:B------:R-:W-:Y:S01]  /*2040*/  FFMA.FTZ R3, R210, R169, R3 ;  /* 0x000000a9d2037223 */ /* 0x000fe20000010003 */
[----:B--2---:R-:W-:Y:S02]  /*2050*/  FMUL.FTZ R160, R120, R197 ;  /* 0x000000c578a07220 */ /* 0x004fe40000410000 */
[----:B------:R-:W2:Y:S04]  /*2060*/  LDL R120, [R1+0x80] ;  /* 0x0000800001787983 */ /* 0x000ea80000100800 */
[----:B------:R-:W2:Y:S04]  /*2070*/  LDL.LU R165, [R1+0x1c] ;  /* 0x00001c0001a57983 */ /* 0x000ea80000300800 */
[----:B------:R-:W2:Y:S01]  /*2080*/  LDL R123, [R1+0x78] ;  /* 0x00007800017b7983 */ /* 0x000ea20000100800 */
[----:B----4-:R-:W-:-:S03]  /*2090*/  FMUL.FTZ R163, R121, R110 ;  /* 0x0000006e79a37220 */ /* 0x010fc60000410000 */
[----:B------:R-:W4:Y:S01]  /*20a0*/  LDL.LU R124, [R1+0x24] ;  /* 0x00002400017c7983 */ /* 0x000f220000300800 */
[----:B------:R-:W-:Y:S01]  /*20b0*/  FADD.FTZ R118, R111, R118 ;  /* 0x000000766f767221 */ /* 0x000fe20000010000 */
[----:B------:R-:W-:-:S04]  /*20c0*/  FADD.FTZ R121, R228, -UR5 ;  /* 0x80000005e4797e21 */ /* 0x000fc80008010000 */
[----:B------:R-:W-:Y:S01]  /*20d0*/  STL [R1+0x4], R118 ;  /* 0x0000047601007387 */ /* 0x000fe20000100800 */
[----:B------:R-:W-:-:S03]  /*20e0*/  FADD.FTZ R167, R226, R167 ;  /* 0x000000a7e2a77221 */ /* 0x000fc60000010000 */
[----:B------:R-:W4:Y:S04]  /*20f0*/  LDL R110, [R1+0x70] ;  /* 0x00007000016e7983 */ /* 0x000f280000100800 */
[----:B------:R0:W-:Y:S04]  /*2100*/  STL [R1+0xc], R167 ;  /* 0x00000ca701007387 */ /* 0x0001e80000100800 */
[----:B------:R-:W4:Y:S04]  /*2110*/  LDL.LU R228, [R1+0x2c] ;  /* 0x00002c0001e47983 */ /* 0x000f280000300800 */
[----:B------:R-:W4:Y:S01]  /*2120*/  LDL R169, [R1+0xc4] ;  /* 0x0000c40001a97983 */ /* 0x000f220000100800 */
[----:B---3--:R-:W-:-:S05]  /*2130*/  FADD.FTZ R143, R225, R143 ;  /* 0x0000008fe18f7221 */ /* 0x008fca0000010000 */
[----:B------:R-:W-:Y:S04]  /*2140*/  STL [R1+0x14], R143 ;  /* 0x0000148f01007387 */ /* 0x000fe80000100800 */
[----:B0-----:R-:W3:Y:S01]  /*2150*/  LDL R167, [R1+0xbc] ;  /* 0x0000bc0001a77983 */ /* 0x001ee20000100800 */
[----:B------:R-:W-:Y:S01]  /*2160*/  SHF.L.U32 R141, R141, 0x10, RZ ;  /* 0x000000108d8d7819 */ /* 0x000fe200000006ff */
[----:B------:R-:W-:Y:S01]  /*2170*/  FMUL.FTZ R158, R158, UR8 ;  /* 0x000000089e9e7c20 */ /* 0x000fe20008410000 */
[----:B------:R-:W-:-:S03]  /*2180*/  FADD.FTZ R250, R197, R250 ;  /* 0x000000fac5fa7221 */ /* 0x000fc60000010000 */
[----:B------:R-:W-:Y:S01]  /*2190*/  FADD.FTZ R141, R141, -UR5 ;  /* 0x800000058d8d7e21 */ /* 0x000fe20008010000 */
[----:B------:R-:W-:Y:S01]  /*21a0*/  FFMA.FTZ R20, R158, R197, R20 ;  /* 0x000000c59e147223 */ /* 0x000fe20000010014 */
[----:B------:R-:W-:Y:S02]  /*21b0*/  FADD.FTZ R129, R166, R129 ;  /* 0x00000081a6817221 */ /* 0x000fe40000010000 */
[----:B------:R-:W-:Y:S01]  /*21c0*/  FMUL.FTZ R197, R141, UR8 ;  /* 0x000000088dc57c20 */ /* 0x000fe20008410000 */
[----:B------:R-:W-:Y:S01]  /*21d0*/  FFMA.FTZ R5, R209, R166, R5 ;  /* 0x000000a6d1057223 */ /* 0x000fe20000010005 */
[----:B------:R-:W-:Y:S01]  /*21e0*/  SHF.L.U32 R166, R199, 0x10, RZ ;  /* 0x00000010c7a67819 */ /* 0x000fe200000006ff */
[----:B------:R-:W-:Y:S01]  /*21f0*/  FADD.FTZ R135, R126, R135 ;  /* 0x000000877e877221 */ /* 0x000fe20000010000 */
[----:B------:R-:W-:Y:S01]  /*2200*/  FFMA.FTZ R11, R197, R126, R11 ;  /* 0x0000007ec50b7223 */ /* 0x000fe2000001000b */
[----:B------:R-:W-:Y:S01]  /*2210*/  FADD.FTZ R246, R103, R246 ;  /* 0x000000f667f67221 */ /* 0x000fe20000010000 */
[----:B------:R-:W-:Y:S01]  /*2220*/  FFMA.FTZ R16, R154, R103, R16 ;  /* 0x000000679a107223 */ /* 0x000fe20000010010 */
[----:B------:R-:W-:Y:S01]  /*2230*/  SHF.L.U32 R103, R200, 0x10, RZ ;  /* 0x00000010c8677819 */ /* 0x000fe200000006ff */
[----:B--2---:R-:W-:Y:S01]  /*2240*/  FADD.FTZ R165, R218, R165 ;  /* 0x000000a5daa57221 */ /* 0x004fe20000010000 */
[----:B----4-:R-:W-:-:S04]  /*2250*/  FADD.FTZ R124, R219, R124 ;  /* 0x0000007cdb7c7221 */ /* 0x010fc80000010000 */
[----:B------:R0:W-:Y:S04]  /*2260*/  STL [R1+0x1c], R165 ;  /* 0x00001ca501007387 */ /* 0x0001e80000100800 */
[----:B------:R1:W-:Y:S04]  /*2270*/  STL [R1+0x24], R124 ;  /* 0x0000247c01007387 */ /* 0x0003e80000100800 */
[----:B------:R-:W2:Y:S04]  /*2280*/  LDL R168, [R1+0xb4] ;  /* 0x0000b40001a87983 */ /* 0x000ea80000100800 */
[----:B0-----:R-:W4:Y:S01]  /*2290*/  LDL R165, [R1+0xac] ;  /* 0x0000ac0001a57983 */ /* 0x001f220000100800 */
[----:B------:R-:W-:Y:S01]  /*22a0*/  FADD.FTZ R228, R97, R228 ;  /* 0x000000e461e47221 */ /* 0x000fe20000010000 */
[----:B------:R-:W-:-:S04]  /*22b0*/  FMUL.FTZ R199, R169, R126 ;  /* 0x0000007ea9c77220 */ /* 0x000fc80000410000 */
[----:B------:R-:W-:Y:S04]  /*22c0*/  STL [R1+0x2c], R228 ;  /* 0x00002ce401007387 */ /* 0x000fe80000100800 */
[----:B------:R-:W4:Y:S01]  /*22d0*/  LDL R126, [R1+0x9c] ;  /* 0x00009c00017e7983 */ /* 0x000f220000100800 */
[----:B---3--:R-:W-:-:S03]  /*22e0*/  FMUL.FTZ R200, R167, R145 ;  /* 0x00000091a7c87220 */ /* 0x008fc60000410000 */
[----:B------:R-:W3:Y:S01]  /*22f0*/  LDL R167, [R1+0xa4] ;  /* 0x0000a40001a77983 */ /* 0x000ee20000100800 */
[----:B------:R-:W-:Y:S02]  /*2300*/  SHF.L.U32 R164, R164, 0x10, RZ ;  /* 0x00000010a4a47819 */ /* 0x000fe400000006ff */
[----:B------:R-:W-:Y:S02]  /*2310*/  PRMT R142, R104, 0x7632, R142 ;  /* 0x00007632688e7816 */ /* 0x000fe4000000008e */
[----:B------:R-:W-:Y:S02]  /*2320*/  PRMT R104, R105, 0x7632, R104 ;  /* 0x0000763269687816 */ /* 0x000fe40000000068 */
[----:B------:R-:W-:Y:S01]  /*2330*/  PRMT R105, R106, 0x7632, R105 ;  /* 0x000076326a697816 */ /* 0x000fe20000000069 */
[----:B------:R-:W-:Y:S01]  /*2340*/  FADD.FTZ R147, R164, -UR5 ;  /* 0x80000005a4937e21 */ /* 0x000fe20008010000 */
[C---:B------:R-:W-:Y:S02]  /*2350*/  PRMT R106, R107.reuse, 0x7632, R106 ;  /* 0x000076326b6a7816 */ /* 0x040fe4000000006a */
[----:B------:R-:W-:Y:S01]  /*2360*/  SHF.L.U32 R107, R107, 0x10, RZ ;  /* 0x000000106b6b7819 */ /* 0x000fe200000006ff */
[----:B------:R-:W-:Y:S01]  /*2370*/  FMUL.FTZ R147, R147, UR8 ;  /* 0x0000000893937c20 */ /* 0x000fe20008410000 */
[----:B------:R-:W-:-:S03]  /*2380*/  SHF.L.U32 R162, R162, 0x10, RZ ;  /* 0x00000010a2a27819 */ /* 0x000fc600000006ff */
[----:B------:R-:W-:Y:S02]  /*2390*/  FADD.FTZ R107, R107, -UR5 ;  /* 0x800000056b6b7e21 */ /* 0x000fe40008010000 */
[----:B------:R-:W-:Y:S01]  /*23a0*/  FADD.FTZ R131, R162, R131 ;  /* 0x00000083a2837221 */ /* 0x000fe20000010000 */
[-C--:B------:R-:W-:Y:S01]  /*23b0*/  FFMA.FTZ R7, R147, R162.reuse, R7 ;  /* 0x000000a293077223 */ /* 0x080fe20000010007 */
[----:B------:R-:W-:Y:S01]  /*23c0*/  FMUL.FTZ R114, R114, R162 ;  /* 0x000000a272727220 */ /* 0x000fe20000410000 */
[----:B------:R-:W-:Y:S01]  /*23d0*/  FMUL.FTZ R162, R107, UR8 ;  /* 0x000000086ba27c20 */ /* 0x000fe20008410000 */
[----:B------:R-:W-:-:S03]  /*23e0*/  FMUL.FTZ R164, R117, R111 ;  /* 0x0000006f75a47220 */ /* 0x000fc60000410000 */
[----:B------:R-:W-:Y:S01]  /*23f0*/  FFMA.FTZ R24, R162, R111, R24 ;  /* 0x0000006fa2187223 */ /* 0x000fe20000010018 */
[----:B------:R-:W-:Y:S01]  /*2400*/  FADD.FTZ R111, RZ, R217 ;  /* 0x000000d9ff6f7221 */ /* 0x000fe20000010000 */
[----:B------:R-:W-:-:S03]  /*2410*/  SHF.L.U32 R96, R96, 0x10, RZ ;  /* 0x0000001060607819 */ /* 0x000fc600000006ff */
[----:B------:R-:W-:-:S04]  /*2420*/  FADD.FTZ R111, R208, R111 ;  /* 0x0000006fd06f7221 */ /* 0x000fc80000010000 */
[----:B------:R-:W-:Y:S01]  /*2430*/  FADD.FTZ R111, R214, R111 ;  /* 0x0000006fd66f7221 */ /* 0x000fe20000010000 */
[----:B------:R-:W-:Y:S01]  /*2440*/  FADD.FTZ R96, R96, -UR5 ;  /* 0x8000000560607e21 */ /* 0x000fe20008010000 */
[----:B------:R-:W-:Y:S02]  /*2450*/  FADD.FTZ R248, R198, R248 ;  /* 0x000000f8c6f87221 */ /* 0x000fe40000010000 */
[----:B------:R-:W-:Y:S01]  /*2460*/  FADD.FTZ R111, R146, R111 ;  /* 0x0000006f926f7221 */ /* 0x000fe20000010000 */
[----:B------:R-:W-:Y:S01]  /*2470*/  FFMA.FTZ R18, R157, R198, R18 ;  /* 0x000000c69d127223 */ /* 0x000fe20000010012 */
[----:B------:R-:W-:Y:S01]  /*2480*/  FMUL.FTZ R198, R96, UR8 ;  /* 0x0000000860c67c20 */ /* 0x000fe20008410000 */
[----:B------:R-:W-:Y:S01]  /*2490*/  FADD.FTZ R125, R125, -UR5 ;  /* 0x800000057d7d7e21 */ /* 0x000fe20008010000 */
[----:B------:R-:W-:Y:S01]  /*24a0*/  FADD.FTZ R96, R213, R111 ;  /* 0x0000006fd5607221 */ /* 0x000fe20000010000 */
[----:B-1----:R-:W-:Y:S01]  /*24b0*/  FMUL.FTZ R124, R110, R219 ;  /* 0x000000db6e7c7220 */ /* 0x002fe20000410000 */
[----:B------:R-:W-:Y:S01]  /*24c0*/  SHF.L.U32 R110, R201, 0x10, RZ ;  /* 0x00000010c96e7819 */ /* 0x000fe200000006ff */
[----:B------:R-:W-:Y:S01]  /*24d0*/  FMUL.FTZ R201, R125, UR8 ;  /* 0x000000087dc97c20 */ /* 0x000fe20008410000 */
[----:B------:R-:W-:Y:S01]  /*24e0*/  FADD.FTZ R96, R114, R96 ;  /* 0x0000006072607221 */ /* 0x000fe20000010000 */
[----:B------:R-:W-:Y:S01]  /*24f0*/  SHF.L.U32 R142, R142, 0x10, RZ ;  /* 0x000000108e8e7819 */ /* 0x000fe200000006ff */
[----:B------:R-:W-:Y:S01]  /*2500*/  FADD.FTZ R127, R127, -UR5 ;  /* 0x800000057f7f7e21 */ /* 0x000fe20008010000 */
[----:B------:R-:W-:Y:S01]  /*2510*/  SHF.L.U32 R107, R202, 0x10, RZ ;  /* 0x00000010ca6b7819 */ /* 0x000fe200000006ff */
[----:B------:R-:W-:Y:S01]  /*2520*/  FFMA.FTZ R111, R112, R217, RZ ;  /* 0x000000d9706f7223 */ /* 0x000fe200000100ff */
[----:B------:R-:W-:Y:S01]  /*2530*/  SHF.L.U32 R102, R102, 0x10, RZ ;  /* 0x0000001066667819 */ /* 0x000fe200000006ff */
[----:B------:R-:W-:Y:S01]  /*2540*/  FADD.FTZ R125, R211, R96 ;  /* 0x00000060d37d7221 */ /* 0x000fe20000010000 */
[----:B------:R-:W-:Y:S01]  /*2550*/  FADD.FTZ R245, R144, R245 ;  /* 0x000000f590f57221 */ /* 0x000fe20000010000 */
[----:B------:R-:W-:Y:S01]  /*2560*/  FFMA.FTZ R15, R201, R144, R15 ;  /* 0x00000090c90f7223 */ /* 0x000fe2000001000f */
[----:B------:R-:W-:Y:S01]  /*2570*/  SHF.L.U32 R172, R172, 0x10, RZ ;  /* 0x00000010acac7819 */ /* 0x000fe200000006ff */
[----:B------:R-:W-:Y:S01]  /*2580*/  FADD.FTZ R142, R142, -UR5 ;  /* 0x800000058e8e7e21 */ /* 0x000fe20008010000 */
[----:B------:R-:W-:Y:S01]  /*2590*/  SHF.L.U32 R104, R104, 0x10, RZ ;  /* 0x0000001068687819 */ /* 0x000fe200000006ff */
[----:B------:R-:W-:Y:S01]  /*25a0*/  FADD.FTZ R117, R203, -UR5 ;  /* 0x80000005cb757e21 */ /* 0x000fe20008010000 */
[----:B------:R-:W-:Y:S01]  /*25b0*/  SHF.L.U32 R143, R204, 0x10, RZ ;  /* 0x00000010cc8f7819 */ /* 0x000fe200000006ff */
[----:B------:R-:W-:Y:S01]  /*25c0*/  FFMA.FTZ R96, R210, R208, R111 ;  /* 0x000000d0d2607223 */ /* 0x000fe2000001006f */
[----:B------:R-:W-:Y:S01]  /*25d0*/  FMUL.FTZ R203, R127, UR8 ;  /* 0x000000087fcb7c20 */ /* 0x000fe20008410000 */
[----:B------:R-:W-:Y:S01]  /*25e0*/  FADD.FTZ R111, R113, R125 ;  /* 0x0000007d716f7221 */ /* 0x000fe20000010000 */
[----:B------:R-:W-:Y:S01]  /*25f0*/  FADD.FTZ R104, R104, -UR5 ;  /* 0x8000000568687e21 */ /* 0x000fe20008010000 */
[----:B------:R-:W-:Y:S01]  /*2600*/  FADD.FTZ R249, R166, R249 ;  /* 0x000000f9a6f97221 */ /* 0x000fe20000010000 */
[----:B--2---:R-:W-:-:S02]  /*2610*/  FMUL.FTZ R202, R168, R144 ;  /* 0x00000090a8ca7220 */ /* 0x004fc40000410000 */
[----:B------:R-:W2:Y:S01]  /*2620*/  LDL.LU R144, [R1] ;  /* 0x0000000001907983 */ /* 0x000ea20000300800 */
[----:B----4-:R-:W-:-:S03]  /*2630*/  FMUL.FTZ R204, R165, R102 ;  /* 0x00000066a5cc7220 */ /* 0x010fc60000410000 */
[----:B------:R-:W4:Y:S01]  /*2640*/  LDL R141, [R1+0x94] ;  /* 0x00009400018d7983 */ /* 0x000f220000100800 */
[----:B------:R-:W-:-:S03]  /*2650*/  FMUL.FTZ R165, R142, UR8 ;  /* 0x000000088ea57c20 */ /* 0x000fc60008410000 */
[----:B------:R-:W4:Y:S04]  /*2660*/  LDL.LU R127, [R1+0x8] ;  /* 0x00000800017f7983 */ /* 0x000f280000300800 */
[----:B------:R-:W4:Y:S01]  /*2670*/  LDL R125, [R1+0x8c] ;  /* 0x00008c00017d7983 */ /* 0x000f220000100800 */
[----:B------:R-:W-:Y:S01]  /*2680*/  FFMA.FTZ R19, R165, R166, R19 ;  /* 0x000000a6a5137223 */ /* 0x000fe20000010013 */
[----:B------:R-:W-:Y:S02]  /*2690*/  FMUL.FTZ R168, R126, R172 ;  /* 0x000000ac7ea87220 */ /* 0x000fe40000410000 */
[----:B------:R-:W4:Y:S01]  /*26a0*/  LDL.LU R126, [R1+0x10] ;  /* 0x00001000017e7983 */ /* 0x000f220000300800 */
[----:B---3--:R-:W-:Y:S01]  /*26b0*/  FMUL.FTZ R166, R167, R166 ;  /* 0x000000a6a7a67220 */ /* 0x008fe20000410000 */
[----:B------:R-:W-:-:S02]  /*26c0*/  FMUL.FTZ R167, R104, UR8 ;  /* 0x0000000868a77c20 */ /* 0x000fc40008410000 */
[----:B------:R-:W3:Y:S01]  /*26d0*/  LDL R104, [R1+0x84] ;  /* 0x0000840001687983 */ /* 0x000ee20000100800 */
[----:B------:R-:W-:Y:S01]  /*26e0*/  SHF.L.U32 R105, R105, 0x10, RZ ;  /* 0x0000001069697819 */ /* 0x000fe200000006ff */
[----:B------:R-:W-:Y:S01]  /*26f0*/  FADD.FTZ R111, R151, R111 ;  /* 0x0000006f976f7221 */ /* 0x000fe20000010000 */
[----:B------:R-:W-:Y:S02]  /*2700*/  SHF.L.U32 R109, R109, 0x10, RZ ;  /* 0x000000106d6d7819 */ /* 0x000fe400000006ff */
[----:B------:R-:W-:Y:S01]  /*2710*/  SHF.L.U32 R108, R108, 0x10, RZ ;  /* 0x000000106c6c7819 */ /* 0x000fe200000006ff */
[----:B------:R-:W-:Y:S01]  /*2720*/  FADD.FTZ R105, R105, -UR5 ;  /* 0x8000000569697e21 */ /* 0x000fe20008010000 */
[----:B------:R-:W-:Y:S01]  /*2730*/  FADD.FTZ R111, R199, R111 ;  /* 0x0000006fc76f7221 */ /* 0x000fe20000010000 */
[----:B------:R-:W-:Y:S01]  /*2740*/  SHF.L.U32 R227, R227, 0x10, RZ ;  /* 0x00000010e3e37819 */ /* 0x000fe200000006ff */
[----:B------:R-:W-:Y:S01]  /*2750*/  FADD.FTZ R247, R102, R247 ;  /* 0x000000f766f77221 */ /* 0x000fe20000010000 */
[----:B------:R-:W-:Y:S01]  /*2760*/  FMUL.FTZ R169, R105, UR8 ;  /* 0x0000000869a97c20 */ /* 0x000fe20008410000 */
[----:B------:R-:W-:Y:S01]  /*2770*/  FFMA.FTZ R17, R203, R102, R17 ;  /* 0x00000066cb117223 */ /* 0x000fe20000010011 */
[----:B------:R-:W-:Y:S01]  /*2780*/  FADD.FTZ R102, R152, R111 ;  /* 0x0000006f98667221 */ /* 0x000fe20000010000 */
[----:B------:R-:W-:Y:S01]  /*2790*/  FADD.FTZ R103, R103, -UR5 ;  /* 0x8000000567677e21 */ /* 0x000fe20008010000 */
[----:B------:R-:W-:Y:S01]  /*27a0*/  FADD.FTZ R251, R172, R251 ;  /* 0x000000fbacfb7221 */ /* 0x000fe20000010000 */
[----:B------:R-:W-:Y:S01]  /*27b0*/  FFMA.FTZ R21, R167, R172, R21 ;  /* 0x000000aca7157223 */ /* 0x000fe20000010015 */
[----:B------:R-:W-:Y:S01]  /*27c0*/  FFMA.FTZ R23, R169, R109, R23 ;  /* 0x0000006da9177223 */ /* 0x000fe20000010017 */
[----:B------:R-:W-:Y:S01]  /*27d0*/  FADD.FTZ R244, R156, R244 ;  /* 0x000000f49cf47221 */ /* 0x000fe20000010000 */
[-C--:B------:R-:W-:Y:S01]  /*27e0*/  FFMA.FTZ R14, R153, R156.reuse, R14 ;  /* 0x0000009c990e7223 */ /* 0x080fe2000001000e */
[----:B------:R-:W-:Y:S01]  /*27f0*/  FMUL.FTZ R156, R122, R156 ;  /* 0x0000009c7a9c7220 */ /* 0x000fe20000410000 */
[----:B------:R-:W-:Y:S01]  /*2800*/  SHF.L.U32 R106, R106, 0x10, RZ ;  /* 0x000000106a6a7819 */ /* 0x000fe200000006ff */
[----:B------:R-:W-:-:S04]  /*2810*/  FADD.FTZ R122, R229, -UR5 ;  /* 0x80000005e57a7e21 */ /* 0x000fc80008010000 */
[----:B------:R-:W-:-:S04]  /*2820*/  FADD.FTZ R106, R106, -UR5 ;  /* 0x800000056a6a7e21 */ /* 0x000fc80008010000 */
[----:B------:R-:W-:Y:S01]  /*2830*/  FMUL.FTZ R171, R106, UR8 ;  /* 0x000000086aab7c20 */ /* 0x000fe20008410000 */
[----:B--2---:R-:W-:-:S05]  /*2840*/  FADD.FTZ R144, R109, R144 ;  /* 0x000000906d907221 */ /* 0x004fca0000010000 */
[----:B------:R-:W-:Y:S01]  /*2850*/  STL [R1], R144 ;  /* 0x0000009001007387 */ /* 0x000fe20000100800 */
[----:B----4-:R-:W-:-:S03]  /*2860*/  FADD.FTZ R127, R108, R127 ;  /* 0x0000007f6c7f7221 */ /* 0x010fc60000010000 */
[----:B------:R-:W2:Y:S01]  /*2870*/  LDL.LU R111, [R1+0x18] ;  /* 0x00001800016f7983 */ /* 0x000ea20000300800 */
[----:B------:R-:W-:Y:S01]  /*2880*/  FMUL.FTZ R170, R141, R109 ;  /* 0x0000006d8daa7220 */ /* 0x000fe20000410000 */
[----:B------:R-:W-:Y:S02]  /*2890*/  FMUL.FTZ R172, R125, R108 ;  /* 0x0000006c7dac7220 */ /* 0x000fe40000410000 */
[----:B------:R-:W4:Y:S01]  /*28a0*/  LDL R109, [R1+0x7c] ;  /* 0x00007c00016d7983 */ /* 0x000f220000100800 */
[----:B------:R-:W-:-:S03]  /*28b0*/  FMUL.FTZ R125, R103, UR8 ;  /* 0x00000008677d7c20 */ /* 0x000fc60008410000 */
[----:B------:R-:W-:Y:S01]  /*28c0*/  STL [R1+0x8], R127 ;  /* 0x0000087f01007387 */ /* 0x000fe20000100800 */
[----:B------:R-:W-:-:S03]  /*28d0*/  FADD.FTZ R126, R227, R126 ;  /* 0x0000007ee37e7221 */ /* 0x000fc60000010000 */
[----:B------:R-:W4:Y:S01]  /*28e0*/  LDL R105, [R1+0x74] ;  /* 0x0000740001697983 */ /* 0x000f220000100800 */
[----:B------:R-:W-:-:S03]  /*28f0*/  FFMA.FTZ R27, R125, R227, R27 ;  /* 0x000000e37d1b7223 */ /* 0x000fc6000001001b */
[----:B------:R3:W-:Y:S02]  /*2900*/  STL [R1+0x10], R126 ;  /* 0x0000107e01007387 */ /* 0x0007e40000100800 */
[----:B---3--:R-:W-:Y:S02]  /*2910*/  FMUL.FTZ R126, R104, R227 ;  /* 0x000000e3687e7220 */ /* 0x008fe40000410000 */
[----:B------:R-:W3:Y:S04]  /*2920*/  LDL R104, [R1+0x6c] ;  /* 0x00006c0001687983 */ /* 0x000ee80000100800 */
[----:B------:R-:W3:Y:S04]  /*2930*/  LDL.LU R227, [R1+0x20] ;  /* 0x0000200001e37983 */ /* 0x000ee80000300800 */
[----:B------:R-:W3:Y:S04]  /*2940*/  LDL.LU R229, [R1+0x28] ;  /* 0x0000280001e57983 */ /* 0x000ee80000300800 */
[----:B------:R-:W3:Y:S01]  /*2950*/  LDL R106, [R1+0x68] ;  /* 0x00006800016a7983 */ /* 0x000ee20000100800 */
[----:B------:R-:W-:-:S04]  /*2960*/  FFMA.FTZ R96, R216, R214, R96 ;  /* 0x000000d6d8607223 */ /* 0x000fc80000010060 */
        /* <DEDUP_REMOVED lines=10> */
[----:B------:R-:W-:Y:S01]  /*2a10*/  FFMA.FTZ R96, R201, R202, R96 ;  /* 0x000000cac9607223 */ /* 0x000fe20000010060 */
[----:B------:R-:W-:-:S03]  /*2a20*/  SHF.L.U32 R223, R223, 0x10, RZ ;  /* 0x00000010dfdf7819 */ /* 0x000fc600000006ff */
[----:B------:R-:W-:Y:S01]  /*2a30*/  FFMA.FTZ R96, R154, R196, R96 ;  /* 0x000000c49a607223 */ /* 0x000fe20000010060 */
[----:B------:R-:W-:-:S03]  /*2a40*/  FMUL.FTZ R121, R121, UR8 ;  /* 0x0000000879797c20 */ /* 0x000fc60008410000 */
[----:B------:R-:W-:Y:S01]  /*2a50*/  FFMA.FTZ R96, R203, R204, R96 ;  /* 0x000000cccb607223 */ /* 0x000fe20000010060 */
[----:B------:R-:W-:Y:S01]  /*2a60*/  SHF.L.U32 R221, R221, 0x10, RZ ;  /* 0x00000010dddd7819 */ /* 0x000fe200000006ff */
[-C--:B------:R-:W-:Y:S02]  /*2a70*/  FFMA.FTZ R30, R121, R218.reuse, R30 ;  /* 0x000000da791e7223 */ /* 0x080fe4000001001e */
[----:B------:R-:W-:Y:S01]  /*2a80*/  FFMA.FTZ R96, R157, R159, R96 ;  /* 0x0000009f9d607223 */ /* 0x000fe20000010060 */
[----:B------:R-:W-:Y:S01]  /*2a90*/  FMUL.FTZ R123, R123, R218 ;  /* 0x000000da7b7b7220 */ /* 0x000fe20000410000 */
[----:B------:R-:W-:Y:S02]  /*2aa0*/  FADD.FTZ R142, R221, -UR5 ;  /* 0x80000005dd8e7e21 */ /* 0x000fe40008010000 */
[----:B------:R-:W-:Y:S02]  /*2ab0*/  FFMA.FTZ R96, R165, R166, R96 ;  /* 0x000000a6a5607223 */ /* 0x000fe40000010060 */
[----:B------:R-:W-:-:S02]  /*2ac0*/  FMUL.FTZ R142, R142, UR8 ;  /* 0x000000088e8e7c20 */ /* 0x000fc40008410000 */
[----:B------:R-:W-:Y:S01]  /*2ad0*/  FFMA.FTZ R96, R158, R160, R96 ;  /* 0x000000a09e607223 */ /* 0x000fe20000010060 */
[----:B------:R-:W-:Y:S01]  /*2ae0*/  SHF.L.U32 R116, R116, 0x10, RZ ;  /* 0x0000001074747819 */ /* 0x000fe200000006ff */
[----:B------:R-:W-:Y:S01]  /*2af0*/  FADD.FTZ R107, R107, -UR5 ;  /* 0x800000056b6b7e21 */ /* 0x000fe20008010000 */
[----:B------:R-:W-:Y:S01]  /*2b00*/  FFMA.FTZ R31, R142, R143, R31 ;  /* 0x0000008f8e1f7223 */ /* 0x000fe2000001001f */
[----:B------:R-:W-:Y:S01]  /*2b10*/  FFMA.FTZ R96, R167, R168, R96 ;  /* 0x000000a8a7607223 */ /* 0x000fe20000010060 */
[----:B------:R-:W-:Y:S01]  /*2b20*/  FADD.FTZ R220, R220, -UR5 ;  /* 0x80000005dcdc7e21 */ /* 0x000fe20008010000 */
[----:B------:R-:W-:Y:S02]  /*2b30*/  FMUL.FTZ R127, R107, UR8 ;  /* 0x000000086b7f7c20 */ /* 0x000fe40008410000 */
[----:B------:R-:W-:Y:S01]  /*2b40*/  FFMA.FTZ R96, R161, R163, R96 ;  /* 0x000000a3a1607223 */ /* 0x000fe20000010060 */
[----:B--2---:R-:W-:-:S05]  /*2b50*/  FADD.FTZ R111, R223, R111 ;  /* 0x0000006fdf6f7221 */ /* 0x004fca0000010000 */
[----:B------:R0:W-:Y:S04]  /*2b60*/  STL [R1+0x18], R111 ;  /* 0x0000186f01007387 */ /* 0x0001e80000100800 */
[----:B------:R-:W2:Y:S01]  /*2b70*/  LDL R218, [R1+0x64] ;  /* 0x0000640001da7983 */ /* 0x000ea20000100800 */
[----:B----4-:R-:W-:-:S03]  /*2b80*/  FMUL.FTZ R141, R109, R223 ;  /* 0x000000df6d8d7220 */ /* 0x010fc60000410000 */
[----:B0-----:R-:W4:Y:S01]  /*2b90*/  LDL R111, [R1+0x60] ;  /* 0x00006000016f7983 */ /* 0x001f220000100800 */
[----:B------:R-:W-:Y:S01]  /*2ba0*/  FFMA.FTZ R103, R169, R170, R96 ;  /* 0x000000aaa9677223 */ /* 0x000fe20000010060 */
[----:B------:R-:W-:Y:S01]  /*2bb0*/  FADD.FTZ R243, R145, R243 ;  /* 0x000000f391f37221 */ /* 0x000fe20000010000 */
[----:B------:R-:W-:Y:S01]  /*2bc0*/  FFMA.FTZ R13, R198, R145, R13 ;  /* 0x00000091c60d7223 */ /* 0x000fe2000001000d */
[----:B------:R-:W-:-:S04]  /*2bd0*/  FMUL.FTZ R96, R220, UR8 ;  /* 0x00000008dc607c20 */ /* 0x000fc80008410000 */
[----:B------:R-:W-:Y:S01]  /*2be0*/  FFMA.FTZ R34, R96, R97, R34 ;  /* 0x0000006160227223 */ /* 0x000fe20000010022 */
[----:B---3--:R-:W-:Y:S01]  /*2bf0*/  FADD.FTZ R227, R143, R227 ;  /* 0x000000e38fe37221 */ /* 0x008fe20000010000 */
[----:B------:R-:W-:-:S04]  /*2c00*/  FMUL.FTZ R143, R105, R143 ;  /* 0x0000008f698f7220 */ /* 0x000fc80000410000 */
[----:B------:R-:W-:Y:S04]  /*2c10*/  STL [R1+0x20], R227 ;  /* 0x000020e301007387 */ /* 0x000fe80000100800 */
[----:B------:R-:W3:Y:S01]  /*2c20*/  LDL R109, [R1+0x5c] ;  /* 0x00005c00016d7983 */ /* 0x000ee20000100800 */
[----:B------:R-:W-:-:S03]  /*2c30*/  FADD.FTZ R229, R116, R229 ;  /* 0x000000e574e57221 */ /* 0x000fc60000010000 */
[----:B------:R-:W3:Y:S01]  /*2c40*/  LDL R105, [R1+0x58] ;  /* 0x0000580001697983 */ /* 0x000ee20000100800 */
[----:B------:R-:W-:-:S03]  /*2c50*/  FMUL.FTZ R145, R104, R116 ;  /* 0x0000007468917220 */ /* 0x000fc60000410000 */
[----:B------:R-:W3:Y:S04]  /*2c60*/  LDL R107, [R1+0x54] ;  /* 0x00005400016b7983 */ /* 0x000ee80000100800 */
[----:B------:R-:W-:Y:S01]  /*2c70*/  STL [R1+0x28], R229 ;  /* 0x000028e501007387 */ /* 0x000fe20000100800 */
[----:B------:R-:W-:-:S03]  /*2c80*/  FMUL.FTZ R97, R106, R97 ;  /* 0x000000616a617220 */ /* 0x000fc60000410000 */
[----:B------:R-:W3:Y:S04]  /*2c90*/  LDL R104, [R1+0x50] ;  /* 0x0000500001687983 */ /* 0x000ee80000100800 */
[----:B------:R-:W3:Y:S01]  /*2ca0*/  LDL R106, [R1+0x4c] ;  /* 0x00004c00016a7983 */ /* 0x000ee20000100800 */
[----:B------:R-:W-:-:S04]  /*2cb0*/  FADD.FTZ R102, R200, R102 ;  /* 0x00000066c8667221 */ /* 0x000fc80000010000 */
        /* <DEDUP_REMOVED lines=10> */
[----:B------:R-:W-:Y:S01]  /*2d60*/  FADD.FTZ R102, R164, R102 ;  /* 0x00000066a4667221 */ /* 0x000fe20000010000 */
[----:B------:R-:W-:-:S03]  /*2d70*/  FMUL.FTZ R119, R119, R226 ;  /* 0x000000e277777220 */ /* 0x000fc60000410000 */
[----:B------:R-:W-:-:S04]  /*2d80*/  FADD.FTZ R102, R172, R102 ;  /* 0x00000066ac667221 */ /* 0x000fc80000010000 */
[----:B------:R-:W-:Y:S01]  /*2d90*/  FADD.FTZ R102, R119, R102 ;  /* 0x0000006677667221 */ /* 0x000fe20000010000 */
[----:B------:R-:W-:-:S03]  /*2da0*/  FMUL.FTZ R120, R120, R225 ;  /* 0x000000e178787220 */ /* 0x000fc60000410000 */
[----:B------:R-:W-:-:S04]  /*2db0*/  FADD.FTZ R102, R102, R126 ;  /* 0x0000007e66667221 */ /* 0x000fc80000010000 */
[----:B------:R-:W-:Y:S01]  /*2dc0*/  FADD.FTZ R102, R102, R120 ;  /* 0x0000007866667221 */ /* 0x000fe20000010000 */
[----:B------:R-:W-:-:S03]  /*2dd0*/  FFMA.FTZ R103, R162, R164, R103 ;  /* 0x000000a4a2677223 */ /* 0x000fc60000010067 */
[----:B------:R-:W-:Y:S01]  /*2de0*/  FADD.FTZ R102, R102, R141 ;  /* 0x0000008d66667221 */ /* 0x000fe20000010000 */
[----:B------:R-:W-:Y:S01]  /*2df0*/  FMUL.FTZ R117, R117, UR8 ;  /* 0x0000000875757c20 */ /* 0x000fe20008410000 */
[----:B------:R-:W-:Y:S02]  /*2e00*/  FFMA.FTZ R103, R171, R172, R103 ;  /* 0x000000acab677223 */ /* 0x000fe40000010067 */
[----:B------:R-:W-:Y:S01]  /*2e10*/  FADD.FTZ R102, R102, R123 ;  /* 0x0000007b66667221 */ /* 0x000fe20000010000 */
[----:B------:R-:W-:Y:S01]  /*2e20*/  SHF.L.U32 R224, R224, 0x10, RZ ;  /* 0x00000010e0e07819 */ /* 0x000fe200000006ff */
[----:B------:R-:W-:Y:S02]  /*2e30*/  FADD.FTZ R118, R222, -UR5 ;  /* 0x80000005de767e21 */ /* 0x000fe40008010000 */
[----:B------:R-:W-:Y:S01]  /*2e40*/  FADD.FTZ R102, R102, R143 ;  /* 0x0000008f66667221 */ /* 0x000fe20000010000 */
[----:B------:R-:W-:Y:S01]  /*2e50*/  FFMA.FTZ R103, R117, R119, R103 ;  /* 0x0000007775677223 */ /* 0x000fe20000010067 */
[----:B------:R-:W-:-:S02]  /*2e60*/  FFMA.FTZ R25, R171, R108, R25 ;  /* 0x0000006cab197223 */ /* 0x000fc40000010019 */
[----:B------:R-:W-:Y:S01]  /*2e70*/  FADD.FTZ R108, R102, R124 ;  /* 0x0000007c666c7221 */ /* 0x000fe20000010000 */
[----:B------:R-:W-:Y:S01]  /*2e80*/  FMUL.FTZ R118, R118, UR8 ;  /* 0x0000000876767c20 */ /* 0x000fe20008410000 */
[----:B------:R-:W-:Y:S01]  /*2e90*/  FADD.FTZ R144, R224, -UR5 ;  /* 0x80000005e0907e21 */ /* 0x000fe20008010000 */
[----:B------:R-:W-:Y:S01]  /*2ea0*/  FFMA.FTZ R102, R125, R126, R103 ;  /* 0x0000007e7d667223 */ /* 0x000fe20000010067 */
[----:B------:R-:W-:Y:S01]  /*2eb0*/  SHF.L.U32 R230, R230, 0x10, RZ ;  /* 0x00000010e6e67819 */ /* 0x000fe200000006ff */
[----:B------:R-:W-:Y:S01]  /*2ec0*/  FADD.FTZ R108, R108, R145 ;  /* 0x000000916c6c7221 */ /* 0x000fe20000010000 */
[----:B------:R-:W-:Y:S01]  /*2ed0*/  FMUL.FTZ R144, R144, UR8 ;  /* 0x0000000890907c20 */ /* 0x000fe20008410000 */
[----:B------:R-:W-:Y:S01]  /*2ee0*/  FFMA.FTZ R102, R118, R120, R102 ;  /* 0x0000007876667223 */ /* 0x000fe20000010066 */
[----:B------:R-:W-:Y:S01]  /*2ef0*/  FADD.FTZ R103, R98, -UR5 ;  /* 0x8000000562677e21 */ /* 0x000fe20008010000 */
[----:B------:R-:W-:Y:S01]  /*2f00*/  FADD.FTZ R108, R108, R97 ;  /* 0x000000616c6c7221 */ /* 0x000fe20000010000 */
[----:B--2---:R-:W-:Y:S01]  /*2f10*/  FMUL.FTZ R98, R218, R230 ;  /* 0x000000e6da627220 */ /* 0x004fe20000410000 */
[----:B------:R-:W-:Y:S01]  /*2f20*/  FFMA.FTZ R33, R144, R116, R33 ;  /* 0x0000007490217223 */ /* 0x000fe20000010021 */
[----:B------:R-:W-:Y:S01]  /*2f30*/  FFMA.FTZ R102, R127, R141, R102 ;  /* 0x0000008d7f667223 */ /* 0x000fe20000010066 */
[----:B------:R-:W-:Y:S01]  /*2f40*/  SHF.L.U32 R116, R99, 0x10, RZ ;  /* 0x0000001063747819 */ /* 0x000fe200000006ff */
[----:B------:R-:W-:Y:S01]  /*2f50*/  FADD.FTZ R108, R108, R98 ;  /* 0x000000626c6c7221 */ /* 0x000fe20000010000 */
[----:B----4-:R-:W-:Y:S01]  /*2f60*/  FMUL.FTZ R99, R111, R90 ;  /* 0x0000005a6f637220 */ /* 0x010fe20000410000 */
[----:B------:R-:W-:Y:S01]  /*2f70*/  FMUL.FTZ R122, R122, UR8 ;  /* 0x000000087a7a7c20 */ /* 0x000fe20008410000 */
[----:B------:R-:W-:Y:S01]  /*2f80*/  FFMA.FTZ R102, R121, R123, R102 ;  /* 0x0000007b79667223 */ /* 0x000fe20000010066 */
[----:B------:R-:W-:Y:S01]  /*2f90*/  SHF.L.U32 R218, R100, 0x10, RZ ;  /* 0x0000001064da7819 */ /* 0x000fe200000006ff */
[----:B------:R-:W-:Y:S01]  /*2fa0*/  FADD.FTZ R108, R108, R99 ;  /* 0x000000636c6c7221 */ /* 0x000fe20000010000 */
[----:B------:R-:W-:Y:S01]  /*2fb0*/  FFMA.FTZ R32, R122, R219, R32 ;  /* 0x000000db7a207223 */ /* 0x000fe20000010020 */
[----:B------:R-:W-:Y:S01]  /*2fc0*/  FFMA.FTZ R102, R142, R143, R102 ;  /* 0x0000008f8e667223 */ /* 0x000fe20000010066 */
[----:B------:R-:W-:-:S02]  /*2fd0*/  SHF.L.U32 R219, R101, 0x10, RZ ;  /* 0x0000001065db7819 */ /* 0x000fc400000006ff */
[----:B------:R-:W-:Y:S01]  /*2fe0*/  SHF.L.U32 R95, R95, 0x10, RZ ;  /* 0x000000105f5f7819 */ /* 0x000fe200000006ff */
[----:B------:R-:W-:Y:S01]  /*2ff0*/  FMUL.FTZ R103, R103, UR8 ;  /* 0x0000000867677c20 */ /* 0x000fe20008410000 */
[----:B------:R-:W-:Y:S01]  /*3000*/  SHF.L.U32 R88, R88, 0x10, RZ ;  /* 0x0000001058587819 */ /* 0x000fe200000006ff */
[----:B------:R-:W-:-:S04]  /*3010*/  FADD.FTZ R91, R91, -UR5 ;  /* 0x800000055b5b7e21 */ /* 0x000fc80008010000 */
[----:B------:R-:W-:-:S04]  /*3020*/  FADD.FTZ R88, R88, -UR5 ;  /* 0x8000000558587e21 */ /* 0x000fc80008010000 */
[----:B------:R-:W-:Y:S01]  /*3030*/  FMUL.FTZ R111, R88, UR8 ;  /* 0x00000008586f7c20 */ /* 0x000fe20008410000 */
[----:B---3--:R-:W-:-:S04]  /*3040*/  FMUL.FTZ R100, R109, R116 ;  /* 0x000000746d647220 */ /* 0x008fc80000410000 */
[----:B------:R-:W-:Y:S01]  /*3050*/  FADD.FTZ R108, R108, R100 ;  /* 0x000000646c6c7221 */ /* 0x000fe20000010000 */
[----:B------:R-:W-:Y:S01]  /*3060*/  FMUL.FTZ R101, R105, R92 ;  /* 0x0000005c69657220 */ /* 0x000fe20000410000 */
[----:B------:R-:W-:Y:S01]  /*3070*/  FADD.FTZ R105, R110, -UR5 ;  /* 0x800000056e697e21 */ /* 0x000fe20008010000 */
[----:B------:R-:W-:Y:S01]  /*3080*/  FFMA.FTZ R110, R122, R124, R102 ;  /* 0x0000007c7a6e7223 */ /* 0x000fe20000010066 */
[----:B------:R-:W-:Y:S01]  /*3090*/  FMUL.FTZ R102, R107, R218 ;  /* 0x000000da6b667220 */ /* 0x000fe20000410000 */
[----:B------:R-:W-:Y:S02]  /*30a0*/  FADD.FTZ R108, R108, R101 ;  /* 0x000000656c6c7221 */ /* 0x000fe40000010000 */
[----:B------:R-:W-:Y:S02]  /*30b0*/  FFMA.FTZ R110, R144, R145, R110 ;  /* 0x00000091906e7223 */ /* 0x000fe4000001006e */
[----:B------:R-:W-:Y:S01]  /*30c0*/  FADD.FTZ R108, R108, R102 ;  /* 0x000000666c6c7221 */ /* 0x000fe20000010000 */
[----:B------:R-:W-:Y:S01]  /*30d0*/  FMUL.FTZ R105, R105, UR8 ;  /* 0x0000000869697c20 */ /* 0x000fe20008410000 */
[----:B------:R-:W-:Y:S01]  /*30e0*/  FMUL.FTZ R104, R104, R93 ;  /* 0x0000005d68687220 */ /* 0x000fe20000410000 */
[----:B------:R-:W-:Y:S01]  /*30f0*/  FFMA.FTZ R110, R96, R97, R110 ;  /* 0x00000061606e7223 */ /* 0x000fe2000001006e */
[----:B------:R-:W-:-:S02]  /*3100*/  FADD.FTZ R107, R95, -UR5 ;  /* 0x800000055f6b7e21 */ /* 0x000fc40008010000 */
[----:B------:R-:W-:Y:S01]  /*3110*/  FADD.FTZ R108, R108, R104 ;  /* 0x000000686c6c7221 */ /* 0x000fe20000010000 */
[----:B------:R-:W-:Y:S01]  /*3120*/  FMUL.FTZ R106, R106, R219 ;  /* 0x000000db6a6a7220 */ /* 0x000fe20000410000 */
[----:B------:R-:W-:Y:S01]  /*3130*/  FFMA.FTZ R110, R105, R98, R110 ;  /* 0x00000062696e7223 */ /* 0x000fe2000001006e */
[----:B------:R-:W-:Y:S02]  /*3140*/  SHF.L.U32 R109, R89, 0x10, RZ ;  /* 0x00000010596d7819 */ /* 0x000fe400000006ff */
[----:B------:R-:W-:Y:S01]  /*3150*/  FADD.FTZ R95, R108, R106 ;  /* 0x0000006a6c5f7221 */ /* 0x000fe20000010000 */
[----:B------:R-:W-:Y:S01]  /*3160*/  FADD.FTZ R108, R94, -UR5 ;  /* 0x800000055e6c7e21 */ /* 0x000fe20008010000 */
[----:B------:R-:W-:Y:S01]  /*3170*/  FMUL.FTZ R107, R107, UR8 ;  /* 0x000000086b6b7c20 */ /* 0x000fe20008410000 */
[----:B------:R-:W-:Y:S01]  /*3180*/  FFMA.FTZ R94, R103, R99, R110 ;  /* 0x00000063675e7223 */ /* 0x000fe2000001006e */
[----:B------:R-:W-:Y:S01]  /*3190*/  FADD.FTZ R109, R109, -UR5 ;  /* 0x800000056d6d7e21 */ /* 0x000fe20008010000 */
[----:B------:R-:W-:-:S02]  /*31a0*/  FMUL.FTZ R108, R108, UR8 ;  /* 0x000000086c6c7c20 */ /* 0x000fc40008410000 */
[----:B------:R-:W-:Y:S01]  /*31b0*/  FFMA.FTZ R94, R107, R100, R94 ;  /* 0x000000646b5e7223 */ /* 0x000fe2000001005e */
[----:B------:R-:W-:-:S03]  /*31c0*/  FMUL.FTZ R109, R109, UR8 ;  /* 0x000000086d6d7c20 */ /* 0x000fc60008410000 */
[----:B------:R-:W-:Y:S01]  /*31d0*/  FFMA.FTZ R94, R108, R101, R94 ;  /* 0x000000656c5e7223 */ /* 0x000fe2000001005e */
[----:B------:R-:W-:-:S03]  /*31e0*/  FMUL.FTZ R110, R91, UR8 ;  /* 0x000000085b6e7c20 */ /* 0x000fc60008410000 */
[----:B------:R-:W-:-:S04]  /*31f0*/  FFMA.FTZ R94, R109, R102, R94 ;  /* 0x000000666d5e7223 */ /* 0x000fc8000001005e */
[----:B------:R-:W-:Y:S01]  /*3200*/  FFMA.FTZ R88, R110, R104, R94 ;  /* 0x000000686e587223 */ /* 0x000fe2000001005e */
[----:B------:R-:W0:Y:S03]  /*3210*/  SHFL.DOWN PT, R89, R95, 0x10, 0x1f ;  /* 0x0a001f005f597f89 */ /* 0x000e2600000e0000 */
[----:B------:R-:W-:-:S05]  /*3220*/  FFMA.FTZ R88, R111, R106, R88 ;  /* 0x0000006a6f587223 */ /* 0x000fca0000010058 */
[----:B------:R-:W1:Y:S01]  /*3230*/  SHFL.DOWN PT, R91, R88, 0x10, 0x1f ;  /* 0x0a001f00585b7f89 */ /* 0x000e6200000e0000 */
[----:B0-----:R-:W-:Y:S01]  /*3240*/  FADD.FTZ R89, R95, R89 ;  /* 0x000000595f597221 */ /* 0x001fe20000010000 */
[----:B-1----:R-:W-:-:S04]  /*3250*/  FADD.FTZ R88, R88, R91 ;  /* 0x0000005b58587221 */ /* 0x002fc80000010000 */
        /* <DEDUP_REMOVED lines=10> */
[----:B------:R-:W0:Y:S01]  /*3300*/  SHFL.DOWN PT, R91, R88, 0x2, 0x1f ;  /* 0x08401f00585b7f89 */ /* 0x000e2200000e0000 */
[----:B------:R-:W1:Y:S01]  /*3310*/  S2R R222, SR_TID.X ;  /* 0x0000000000de7919 */ /* 0x000e620000002100 */
[----:B0-----:R-:W-:-:S02]  /*3320*/  FADD.FTZ R91, R88, R91 ;  /* 0x0000005b585b7221 */ /* 0x001fc40000010000 */
[----:B------:R-:W0:Y:S01]  /*3330*/  SHFL.DOWN PT, R88, R89, 0x1, 0x1f ;  /* 0x08201f0059587f89 */ /* 0x000e2200000e0000 */
[----:B-1----:R-:W-:Y:S01]  /*3340*/  LOP3.LUT P0, RZ, R222, 0x1f, RZ, 0xc0, !PT ;  /* 0x0000001fdeff7812 */ /* 0x002fe2000780c0ff */
[----:B0-----:R-:W-:Y:S02]  /*3350*/  FADD.FTZ R88, R89, R88 ;  /* 0x0000005859587221 */ /* 0x001fe40000010000 */
[----:B------:R-:W0:Y:S01]  /*3360*/  SHFL.DOWN PT, R89, R91, 0x1, 0x1f ;  /* 0x08201f005b597f89 */ /* 0x000e2200000e0000 */
[----:B------:R-:W-:Y:S01]  /*3370*/  UMOV UR7, 0x3f800000 ;  /* 0x3f80000000077882 */ /* 0x000fe20000000000 */
[----:B------:R-:W-:Y:S01]  /*3380*/  @UP0 USHF.L.U32 UR7, UR4, 0x10, URZ ;  /* 0x0000001004070899 */ /* 0x000fe200080006ff */
[----:B------:R-:W-:Y:S01]  /*3390*/  BSSY.RECONVERGENT B0, `(.L_x_268) ;  /* 0x000000e000007945 */ /* 0x000fe20003800200 */
[----:B------:R-:W-:Y:S01]  /*33a0*/  FFMA.FTZ R26, R117, R226, R26 ;  /* 0x000000e2751a7223 */ /* 0x000fe2000001001a */
[----:B------:R-:W-:Y:S01]  /*33b0*/  FFMA.FTZ R28, R118, R225, R28 ;  /* 0x000000e1761c7223 */ /* 0x000fe2000001001c */
[----:B------:R-:W-:Y:S01]  /*33c0*/  FFMA.FTZ R29, R127, R223, R29 ;  /* 0x000000df7f1d7223 */ /* 0x000fe2000001001d */
[----:B0-----:R-:W-:-:S03]  /*33d0*/  FADD.FTZ R89, R91, R89 ;  /* 0x000000595b597221 */ /* 0x001fc60000010000 */
[----:B------:R-:W-:Y:S05]  /*33e0*/  @P0 BRA `(.L_x_269) ;  /* 0x0000000000200947 */ /* 0x000fea0003800000 */
        /* <DEDUP_REMOVED lines=8> */
.L_x_269:
[----:B------:R-:W-:Y:S05]  /*3470*/  BSYNC.RECONVERGENT B0 ;  /* 0x0000000000007941 */ /* 0x000fea0003800200 */
.L_x_268:
[----:B------:R-:W2:Y:S04]  /*3480*/  LDL.LU R226, [R1+0x30] ;  /* 0x0000300001e27983 */ /* 0x000ea80000300800 */
[----:B------:R-:W3:Y:S04]  /*3490*/  LDL.LU R225, [R1+0x34] ;  /* 0x0000340001e17983 */ /* 0x000ee80000300800 */
[----:B------:R-:W4:Y:S04]  /*34a0*/  LDL.LU R224, [R1+0x38] ;  /* 0x0000380001e07983 */ /* 0x000f280000300800 */
[----:B------:R-:W4:Y:S04]  /*34b0*/  LDL.LU R223, [R1+0x3c] ;  /* 0x00003c0001df7983 */ /* 0x000f280000300800 */
[----:B------:R-:W4:Y:S04]  /*34c0*/  LDL.LU R222, [R1+0x40] ;  /* 0x0000400001de7983 */ /* 0x000f280000300800 */
[----:B------:R-:W4:Y:S04]  /*34d0*/  LDL.LU R221, [R1+0x44] ;  /* 0x0000440001dd7983 */ /* 0x000f280000300800 */
[----:B------:R-:W4:Y:S01]  /*34e0*/  LDL.LU R220, [R1+0x48] ;  /* 0x0000480001dc7983 */ /* 0x000f220000300800 */
[----:B------:R-:W1:Y:S01]  /*34f0*/  S2UR UR5, SR_CgaCtaId ;  /* 0x00000000000579c3 */ /* 0x000e620000008800 */
[----:B------:R-:W-:Y:S01]  /*3500*/  UMOV UR4, 0x400 ;  /* 0x0000040000047882 */ /* 0x000fe20000000000 */
[----:B------:R-:W-:Y:S01]  /*3510*/  FFMA.FTZ R36, R103, R90, R36 ;  /* 0x0000005a67247223 */ /* 0x000fe20000010024 */
[----:B------:R-:W-:Y:S01]  /*3520*/  FFMA.FTZ R38, R108, R92, R38 ;  /* 0x0000005c6c267223 */ /* 0x000fe20000010026 */
[----:B------:R-:W-:Y:S01]  /*3530*/  FFMA.FTZ R40, R110, R93, R40 ;  /* 0x0000005d6e287223 */ /* 0x000fe20000010028 */
[----:B------:R-:W-:Y:S01]  /*3540*/  UISETP.NE.U32.AND UP1, UPT, UR20, URZ, UPT ;  /* 0x000000ff1400728c */ /* 0x000fe2000bf25070 */
[----:B------:R-:W-:Y:S01]  /*3550*/  FFMA.FTZ R37, R107, R116, R37 ;  /* 0x000000746b257223 */ /* 0x000fe20000010025 */
[----:B------:R-:W-:Y:S01]  /*3560*/  FFMA.FTZ R35, R105, R230, R35 ;  /* 0x000000e669237223 */ /* 0x000fe20000010023 */
[----:B------:R-:W-:Y:S01]  /*3570*/  FFMA.FTZ R39, R109, R218, R39 ;  /* 0x000000da6d277223 */ /* 0x000fe20000010027 */
[----:B------:R-:W-:Y:S01]  /*3580*/  UISETP.NE.AND.EX UP1, UPT, UR21, URZ, UPT, UP1 ;  /* 0x000000ff1500728c */ /* 0x000fe2000bf25310 */
[----:B------:R-:W-:Y:S01]  /*3590*/  FFMA.FTZ R41, R111, R219, R41 ;  /* 0x000000db6f297223 */ /* 0x000fe20000010029 */
[----:B-1----:R-:W-:-:S04]  /*35a0*/  ULEA UR4, UR5, UR4, 0x18 ;  /* 0x0000000405047291 */ /* 0x002fc8000f8ec0ff */
[----:B------:R-:W-:Y:S02]  /*35b0*/  UIADD3 UR5, UPT, UPT, UR4, 0x5020, URZ ;  /* 0x0000502004057890 */ /* 0x000fe4000fffe0ff */
[----:B------:R-:W-:Y:S01]  /*35c0*/  @!UP2 UIADD3 UR5, UPT, UPT, UR4, 0x5000, URZ ;  /* 0x000050000405a890 */ /* 0x000fe2000fffe0ff */
[----:B------:R-:W-:Y:S01]  /*35d0*/  BAR.SYNC.DEFER_BLOCKING 0x0 ;  /* 0x0000000000007b1d */ /* 0x000fe20000010000 */
[----:B--2---:R-:W-:Y:S01]  /*35e0*/  FADD.FTZ R226, R230, R226 ;  /* 0x000000e2e6e27221 */ /* 0x004fe20000010000 */
[----:B---3--:R-:W-:-:S06]  /*35f0*/  FADD.FTZ R225, R90, R225 ;  /* 0x000000e15ae17221 */ /* 0x008fcc0000010000 */
[----:B0-----:R-:W0:Y:S01]  /*3600*/  LDS.128 R88, [UR5] ;  /* 0x00000005ff587984 */ /* 0x001e220008000c00 */
[----:B------:R-:W-:Y:S01]  /*3610*/  UIADD3 UR5, UPT, UPT, UR4, 0x5030, URZ ;  /* 0x0000503004057890 */ /* 0x000fe2000fffe0ff */
[----:B----4-:R-:W-:Y:S01]  /*3620*/  FADD.FTZ R224, R116, R224 ;  /* 0x000000e074e07221 */ /* 0x010fe20000010000 */
[----:B------:R-:W-:Y:S01]  /*3630*/  @!UP2 UIADD3 UR5, UPT, UPT, UR4, 0x5010, URZ ;  /* 0x000050100405a890 */ /* 0x000fe2000fffe0ff */
[----:B------:R-:W-:Y:S01]  /*3640*/  STL [R1+0x34], R225 ;  /* 0x000034e101007387 */ /* 0x000fe20000100800 */
[----:B------:R-:W-:Y:S01]  /*3650*/  FADD.FTZ R223, R92, R223 ;  /* 0x000000df5cdf7221 */ /* 0x000fe20000010000 */
[----:B------:R-:W-:-:S04]  /*3660*/  FADD.FTZ R222, R218, R222 ;  /* 0x000000dedade7221 */ /* 0x000fc80000010000 */
[----:B------:R-:W-:Y:S01]  /*3670*/  STL [R1+0x3c], R223 ;  /* 0x00003cdf01007387 */ /* 0x000fe20000100800 */
[----:B------:R-:W-:-:S03]  /*3680*/  FADD.FTZ R221, R93, R221 ;  /* 0x000000dd5ddd7221 */ /* 0x000fc60000010000 */
[----:B------:R-:W1:Y:S01]  /*3690*/  LDS.128 R92, [UR5] ;  /* 0x00000005ff5c7984 */ /* 0x000e620008000c00 */
[----:B------:R-:W-:-:S03]  /*36a0*/  FADD.FTZ R220, R219, R220 ;  /* 0x000000dcdbdc7221 */ /* 0x000fc60000010000 */
[----:B------:R2:W-:Y:S04]  /*36b0*/  STL [R1+0x44], R221 ;  /* 0x000044dd01007387 */ /* 0x0005e80000100800 */
[----:B------:R2:W-:Y:S04]  /*36c0*/  STL [R1+0x30], R226 ;  /* 0x000030e201007387 */ /* 0x0005e80000100800 */
[----:B------:R2:W-:Y:S04]  /*36d0*/  STL [R1+0x38], R224 ;  /* 0x000038e001007387 */ /* 0x0005e80000100800 */
[----:B------:R2:W-:Y:S04]  /*36e0*/  STL [R1+0x40], R222 ;  /* 0x000040de01007387 */ /* 0x0005e80000100800 */
[----:B------:R2:W-:Y:S01]  /*36f0*/  STL [R1+0x48], R220 ;  /* 0x000048dc01007387 */ /* 0x0005e20000100800 */
        /* <DEDUP_REMOVED lines=12> */
[----:B--2---:R-:W-:-:S12]  /*37c0*/  BRA.U UP1, `(.L_x_270) ;  /* 0x0000003101cc7547 */ /* 0x004fd8000b800000 */
[----:B------:R-:W-:-:S05]  /*37d0*/  MOV R88, 0x10 ;  /* 0x0000001000587802 */ /* 0x000fca0000000f00 */
[----:B------:R-:W-:-:S06]  /*37e0*/  IMAD.WIDE.U32 R88, R148, R88, UR26 ;  /* 0x0000001a94587e25 */ /* 0x000fcc000f8e0058 */
[----:B------:R-:W5:Y:S01]  /*37f0*/  LDG.E.128 R88, desc[UR18][R88.64] ;  /* 0x0000001258587981 */ /* 0x000f62000c1e1d00 */
[----:B------:R-:W-:Y:S02]  /*3800*/  ISETP.NE.U32.AND P0, PT, RZ, UR24, PT ;  /* 0x00000018ff007c0c */ /* 0x000fe4000bf05070 */
[----:B------:R-:W-:Y:S02]  /*3810*/  PRMT R230, R44, 0x7632, R230 ;  /* 0x000076322ce67816 */ /* 0x000fe400000000e6 */
[----:B------:R-:W-:Y:S02]  /*3820*/  ISETP.NE.AND.EX P0, PT, RZ, UR25, PT, P0 ;  /* 0x00000019ff007c0c */ /* 0x000fe4000bf05300 */
[----:B------:R-:W-:Y:S02]  /*3830*/  PRMT R218, R45, 0x7632, R218 ;  /* 0x000076322dda7816 */ /* 0x000fe400000000da */
[----:B------:R-:W-:-:S09]  /*3840*/  PRMT R219, R46, 0x7632, R219 ;  /* 0x000076322edb7816 */ /* 0x000fd200000000db */
[----:B------:R-:W-:Y:S05]  /*3850*/  @P0 BRA `(.L_x_271) ;  /* 0x0000000400280947 */ /* 0x000fea0003800000 */
[--C-:B------:R-:W-:Y:S01]  /*3860*/  FFMA.FTZ R212, R212, UR4, R116.reuse ;  /* 0x00000004d4d47c23 */ /* 0x100fe20008010074 */
[--C-:B------:R-:W-:Y:S01]  /*3870*/  FFMA.FTZ R147, R147, UR4, R116.reuse ;  /* 0x0000000493937c23 */ /* 0x100fe20008010074 */
[----:B------:R-:W-:Y:S01]  /*3880*/  FFMA.FTZ R115, R115, UR4, R116 ;  /* 0x0000000473737c23 */ /* 0x000fe20008010074 */
[----:B-----5:R-:W-:Y:S01]  /*3890*/  SHF.L.U32 R92, R91, 0x10, RZ ;  /* 0x000000105b5c7819 */ /* 0x020fe200000006ff */
[----:B------:R-:W-:Y:S01]  /*38a0*/  FADD.FTZ R212, R211, -R212 ;  /* 0x800000d4d3d47221 */ /* 0x000fe20000010000 */
[----:B------:R-:W-:Y:S01]  /*38b0*/  FADD.FTZ R114, R114, -R147 ;  /* 0x8000009372727221 */ /* 0x000fe20000010000 */
[----:B------:R-:W-:Y:S01]  /*38c0*/  FADD.FTZ R113, R113, -R115 ;  /* 0x8000007371717221 */ /* 0x000fe20000010000 */
[----:B------:R-:W-:Y:S01]  /*38d0*/  SHF.L.U32 R93, R47, 0x10, RZ ;  /* 0x000000102f5d7819 */ /* 0x000fe200000006ff */
[----:B------:R-:W-:Y:S01]  /*38e0*/  FMUL.FTZ R147, R212, UR8 ;  /* 0x00000008d4937c20 */ /* 0x000fe20008410000 */
[----:B------:R-:W-:Y:S01]  /*38f0*/  FFMA.FTZ R215, R215, UR4, R116 ;  /* 0x00000004d7d77c23 */ /* 0x000fe20008010074 */
[----:B------:R-:W-:Y:S01]  /*3900*/  PRMT R94, R91, 0x7632, R94 ;  /* 0x000076325b5e7816 */ /* 0x000fe2000000005e */
[----:B------:R-:W-:Y:S01]  /*3910*/  FMUL.FTZ R91, R113, UR8 ;  /* 0x00000008715b7c20 */ /* 0x000fe20008410000 */
[----:B------:R-:W-:Y:S01]  /*3920*/  FMUL.FTZ R147, R147, UR7 ;  /* 0x0000000793937c20 */ /* 0x000fe20008410000 */
[----:B------:R-:W-:Y:S01]  /*3930*/  PRMT R95, R47, 0x7632, R95 ;  /* 0x000076322f5f7816 */ /* 0x000fe2000000005f */
[----:B------:R-:W-:Y:S01]  /*3940*/  FADD.FTZ R213, R213, -R215 ;  /* 0x800000d7d5d57221 */ /* 0x000fe20000010000 */
[----:B------:R-:W-:Y:S01]  /*3950*/  FMUL.FTZ R91, R91, UR7 ;  /* 0x000000075b5b7c20 */ /* 0x000fe20008410000 */
[C---:B------:R-:W-:Y:S01]  /*3960*/  FMUL.FTZ R92, R147.reuse, R92 ;  /* 0x0000005c935c7220 */ /* 0x040fe20000410000 */
[----:B------:R-:W-:Y:S01]  /*3970*/  FMUL.FTZ R147, R147, R93 ;  /* 0x0000005d93937220 */ /* 0x000fe20000410000 */
[----:B------:R-:W-:Y:S01]  /*3980*/  SHF.L.U32 R93, R94, 0x10, RZ ;  /* 0x000000105e5d7819 */ /* 0x000fe200000006ff */
[--C-:B------:R-:W-:Y:S01]  /*3990*/  FFMA.FTZ R112, R112, UR4, R116.reuse ;  /* 0x0000000470707c23 */ /* 0x100fe20008010074 */
[----:B------:R-:W-:Y:S01]  /*39a0*/  SHF.L.U32 R94, R95, 0x10, RZ ;  /* 0x000000105f5e7819 */ /* 0x000fe200000006ff */
[--C-:B------:R-:W-:Y:S01]  /*39b0*/  FFMA.FTZ R216, R216, UR4, R116.reuse ;  /* 0x00000004d8d87c23 */ /* 0x100fe20008010074 */
[----:B------:R-:W-:Y:S01]  /*39c0*/  FFMA.FTZ R209, R209, UR4, R116 ;  /* 0x00000004d1d17c23 */ /* 0x000fe20008010074 */
[----:B------:R-:W-:Y:S01]  /*39d0*/  FMUL.FTZ R95, R213, UR8 ;  /* 0x00000008d55f7c20 */ /* 0x000fe20008410000 */
[----:B------:R-:W-:Y:S01]  /*39e0*/  PRMT R113, R90, 0x7632, R113 ;  /* 0x000076325a717816 */ /* 0x000fe20000000071 */
[----:B------:R-:W-:Y:S01]  /*39f0*/  FMUL.FTZ R93, R91, R93 ;  /* 0x0000005d5b5d7220 */ /* 0x000fe20000410000 */
[----:B------:R-:W-:Y:S01]  /*3a00*/  FMUL.FTZ R114, R114, UR8 ;  /* 0x0000000872727c20 */ /* 0x000fe20008410000 */
[----:B------:R-:W-:Y:S01]  /*3a10*/  FADD.FTZ R217, R217, -R112 ;  /* 0x80000070d9d97221 */ /* 0x000fe20000010000 */
[----:B------:R-:W-:Y:S01]  /*3a20*/  FMUL.FTZ R91, R91, R94 ;  /* 0x0000005e5b5b7220 */ /* 0x000fe20000410000 */
[----:B------:R-:W-:Y:S01]  /*3a30*/  FADD.FTZ R214, R214, -R216 ;  /* 0x800000d8d6d67221 */ /* 0x000fe20000010000 */
[----:B------:R-:W-:Y:S01]  /*3a40*/  FADD.FTZ R146, R146, -R209 ;  /* 0x800000d192927221 */ /* 0x000fe20000010000 */
[----:B------:R-:W-:Y:S01]  /*3a50*/  SHF.L.U32 R94, R90, 0x10, RZ ;  /* 0x000000105a5e7819 */ /* 0x000fe200000006ff */
[----:B------:R-:W-:Y:S01]  /*3a60*/  FMUL.FTZ R95, R95, UR7 ;  /* 0x000000075f5f7c20 */ /* 0x000fe20008410000 */
[----:B------:R-:W-:Y:S01]  /*3a70*/  SHF.L.U32 R112, R46, 0x10, RZ ;  /* 0x000000102e707819 */ /* 0x000fe200000006ff */
[----:B------:R-:W-:Y:S01]  /*3a80*/  FMUL.FTZ R114, R114, UR7 ;  /* 0x0000000772727c20 */ /* 0x000fe20008410000 */
[----:B------:R-:W-:Y:S01]  /*3a90*/  SHF.L.U32 R113, R113, 0x10, RZ ;  /* 0x0000001071717819 */ /* 0x000fe200000006ff */
[----:B------:R-:W-:Y:S01]  /*3aa0*/  FMUL.FTZ R214, R214, UR8 ;  /* 0x00000008d6d67c20 */ /* 0x000fe20008410000 */
[----:B------:R-:W-:Y:S01]  /*3ab0*/  SHF.L.U32 R209, R219, 0x10, RZ ;  /* 0x00000010dbd17819 */ /* 0x000fe200000006ff */
[C---:B------:R-:W-:Y:S01]  /*3ac0*/  FMUL.FTZ R94, R95.reuse, R94 ;  /* 0x0000005e5f5e7220 */ /* 0x040fe20000410000 */
[----:B------:R-:W-:Y:S01]  /*3ad0*/  FMUL.FTZ R90, R95, R112 ;  /* 0x000000705f5a7220 */ /* 0x000fe20000410000 */
[----:B------:R-:W-:Y:S01]  /*3ae0*/  PRMT R115, R89, 0x7632, R115 ;  /* 0x0000763259737816 */ /* 0x000fe20000000073 */
[C---:B------:R-:W-:Y:S01]  /*3af0*/  FMUL.FTZ R95, R114.reuse, R113 ;  /* 0x00000071725f7220 */ /* 0x040fe20000410000 */
[----:B------:R-:W-:Y:S01]  /*3b00*/  FMUL.FTZ R209, R114, R209 ;  /* 0x000000d172d17220 */ /* 0x000fe20000410000 */
[----:B------:R-:W-:Y:S01]  /*3b10*/  FMUL.FTZ R146, R146, UR8 ;  /* 0x0000000892927c20 */ /* 0x000fe20008410000 */
[----:B------:R-:W-:Y:S01]  /*3b20*/  SHF.L.U32 R114, R45, 0x10, RZ ;  /* 0x000000102d727819 */ /* 0x000fe200000006ff */
[----:B------:R-:W-:Y:S01]  /*3b30*/  FMUL.FTZ R113, R214, UR7 ;  /* 0x00000007d6717c20 */ /* 0x000fe20008410000 */
[----:B------:R-:W-:Y:S01]  /*3b40*/  SHF.L.U32 R112, R89, 0x10, RZ ;  /* 0x0000001059707819 */ /* 0x000fe200000006ff */
[----:B------:R-:W-:Y:S01]  /*3b50*/  FFMA.FTZ R210, R210, UR4, R116 ;  /* 0x00000004d2d27c23 */ /* 0x000fe20008010074 */
[----:B------:R-:W-:Y:S01]  /*3b60*/  SHF.L.U32 R115, R115, 0x10, RZ ;  /* 0x0000001073737819 */ /* 0x000fe200000006ff */
[----:B------:R-:W-:Y:S01]  /*3b70*/  FMUL.FTZ R146, R146, UR7 ;  /* 0x0000000792927c20 */ /* 0x000fe20008410000 */
[----:B------:R-:W-:Y:S01]  /*3b80*/  FMUL.FTZ R89, R113, R114 ;  /* 0x0000007271597220 */ /* 0x000fe20000410000 */
[----:B------:R-:W-:Y:S01]  /*3b90*/  FMUL.FTZ R211, R217, UR8 ;  /* 0x00000008d9d37c20 */ /* 0x000fe20008410000 */
[----:B------:R-:W-:Y:S01]  /*3ba0*/  FADD.FTZ R208, R208, -R210 ;  /* 0x800000d2d0d07221 */ /* 0x000fe20000010000 */
[----:B------:R-:W-:Y:S01]  /*3bb0*/  FMUL.FTZ R112, R113, R112 ;  /* 0x0000007071707220 */ /* 0x000fe20000410000 */
[----:B------:R-:W-:Y:S01]  /*3bc0*/  SHF.L.U32 R114, R218, 0x10, RZ ;  /* 0x00000010da727819 */ /* 0x000fe200000006ff */
[----:B------:R-:W-:Y:S01]  /*3bd0*/  FMUL.FTZ R113, R146, R115 ;  /* 0x0000007392717220 */ /* 0x000fe20000410000 */
[----:B------:R-:W-:Y:S01]  /*3be0*/  SHF.L.U32 R115, R44, 0x10, RZ ;  /* 0x000000102c737819 */ /* 0x000fe200000006ff */
[----:B------:R-:W-:Y:S01]  /*3bf0*/  FMUL.FTZ R211, R211, UR7 ;  /* 0x00000007d3d37c20 */ /* 0x000fe20008410000 */
[----:B------:R-:W-:Y:S01]  /*3c00*/  FMUL.FTZ R208, R208, UR8 ;  /* 0x00000008d0d07c20 */ /* 0x000fe20008410000 */
[----:B------:R-:W-:Y:S01]  /*3c10*/  FMUL.FTZ R146, R146, R114 ;  /* 0x0000007292927220 */ /* 0x000fe20000410000 */
[----:B------:R-:W-:-:S02]  /*3c20*/  SHF.L.U32 R114, R88, 0x10, RZ ;  /* 0x0000001058727819 */ /* 0x000fc400000006ff */
[----:B------:R-:W-:Y:S01]  /*3c30*/  PRMT R210, R88, 0x7632, R210 ;  /* 0x0000763258d27816 */ /* 0x000fe200000000d2 */
[C---:B------:R-:W-:Y:S01]  /*3c40*/  FMUL.FTZ R88, R211.reuse, R115 ;  /* 0x00000073d3587220 */ /* 0x040fe20000410000 */
[----:B------:R-:W-:Y:S01]  /*3c50*/  FMUL.FTZ R115, R208, UR7 ;  /* 0x00000007d0737c20 */ /* 0x000fe20008410000 */
[----:B------:R-:W-:Y:S01]  /*3c60*/  SHF.L.U32 R208, R230, 0x10, RZ ;  /* 0x00000010e6d07819 */ /* 0x000fe200000006ff */
[----:B------:R-:W-:Y:S01]  /*3c70*/  FMUL.FTZ R114, R211, R114 ;  /* 0x00000072d3727220 */ /* 0x000fe20000410000 */
[----:B------:R-:W-:Y:S02]  /*3c80*/  SHF.L.U32 R210, R210, 0x10, RZ ;  /* 0x00000010d2d27819 */ /* 0x000fe400000006ff */
[----:B------:R-:W-:Y:S01]  /*3c90*/  F2FP.BF16.F32.PACK_AB R91, R91, R147 ;  /* 0x000000935b5b723e */ /* 0x000fe200000010ff */
[----:B------:R-:W-:Y:S01]  /*3ca0*/  FMUL.FTZ R208, R115, R208 ;  /* 0x000000d073d07220 */ /* 0x000fe20000410000 */
[----:B------:R-:W-:Y:S01]  /*3cb0*/  F2FP.BF16.F32.PACK_AB R90, R209, R90 ;  /* 0x0000005ad15a723e */ /* 0x000fe200000010ff */
[----:B------:R-:W-:Y:S01]  /*3cc0*/  FMUL.FTZ R115, R115, R210 ;  /* 0x000000d273737220 */ /* 0x000fe20000410000 */
[----:B------:R-:W-:-:S02]  /*3cd0*/  F2FP.BF16.F32.PACK_AB R89, R146, R89 ;  /* 0x000000599259723e */ /* 0x000fc400000010ff */
[----:B------:R-:W-:Y:S01]  /*3ce0*/  F2FP.BF16.F32.PACK_AB R88, R208, R88 ;  /* 0x00000058d058723e */ /* 0x000fe200000010ff */
[----:B------:R-:W-:Y:S06]  /*3cf0*/  BRA `(.L_x_272) ;  /* 0x0000000400347947 */ /* 0x000fec0003800000 */
.L_x_271:
[--C-:B------:R-:W-:Y:S01]  /*3d00*/  FFMA.FTZ R212, R212, UR4, R116.reuse ;  /* 0x00000004d4d47c23 */ /* 0x100fe20008010074 */
[----:B------:R-:W-:Y:S01]  /*3d10*/  FFMA.FTZ R85, R115, UR4, R116 ;  /* 0x0000000473557c23 */ /* 0x000fe20008010074 */
[----:B-----5:R-:W-:Y:S01]  /*3d20*/  PRMT R84, R91, 0x7632, R84 ;  /* 0x000076325b547816 */ /* 0x020fe20000000054 */
[----:B------:R-:W-:Y:S01]  /*3d30*/  FFMA.FTZ R215, R215, UR4, R116 ;  /* 0x00000004d7d77c23 */ /* 0x000fe20008010074 */
[----:B------:R-:W-:Y:S01]  /*3d40*/  FADD.FTZ R87, R211, -R212 ;  /* 0x800000d4d3577221 */ /* 0x000fe20000010000 */
[----:B------:R-:W-:Y:S01]  /*3d50*/  FADD.FTZ R85, R113, -R85 ;  /* 0x8000005571557221 */ /* 0x000fe20000010000 */
[----:B------:R-:W-:Y:S01]  /*3d60*/  SHF.L.U32 R92, R91, 0x10, RZ ;  /* 0x000000105b5c7819 */ /* 0x000fe200000006ff */
[----:B------:R-:W-:Y:S01]  /*3d70*/  FADD.FTZ R213, R213, -R215 ;  /* 0x800000d7d5d57221 */ /* 0x000fe20000010000 */
[----:B------:R-:W-:Y:S01]  /*3d80*/  FMUL.FTZ R87, R87, UR8 ;  /* 0x0000000857577c20 */ /* 0x000fe20008410000 */
[----:B------:R-:W-:Y:S01]  /*3d90*/  SHF.L.U32 R91, R47, 0x10, RZ ;  /* 0x000000102f5b7819 */ /* 0x000fe200000006ff */
[----:B------:R-:W-:Y:S01]  /*3da0*/  FMUL.FTZ R85, R85, UR8 ;  /* 0x0000000855557c20 */ /* 0x000fe20008410000 */
[----:B------:R-:W-:Y:S01]  /*3db0*/  PRMT R95, R47, 0x7632, R95 ;  /* 0x000076322f5f7816 */ /* 0x000fe2000000005f */
[----:B------:R-:W-:Y:S01]  /*3dc0*/  FMUL.FTZ R86, R87, UR7 ;  /* 0x0000000757567c20 */ /* 0x000fe20008410000 */
[----:B------:R-:W-:Y:S01]  /*3dd0*/  SHF.L.U32 R84, R84, 0x10, RZ ;  /* 0x0000001054547819 */ /* 0x000fe200000006ff */
[--C-:B------:R-:W-:Y:S01]  /*3de0*/  FFMA.FTZ R147, R147, UR4, R116.reuse ;  /* 0x0000000493937c23 */ /* 0x100fe20008010074 */
[C---:B------:R-:W-:Y:S01]  /*3df0*/  F2FP.BF16.F32.PACK_AB R87, R85.reuse, R87 ;  /* 0x000000575557723e */ /* 0x040fe200000010ff */
[C---:B------:R-:W-:Y:S01]  /*3e00*/  FMUL.FTZ R92, R86.reuse, R92 ;  /* 0x0000005c565c7220 */ /* 0x040fe20000410000 */
[----:B------:R-:W-:Y:S01]  /*3e10*/  FMUL.FTZ R91, R86, R91 ;  /* 0x0000005b565b7220 */ /* 0x000fe20000410000 */
[----:B------:R-:W-:Y:S01]  /*3e20*/  FMUL.FTZ R85, R85, UR7 ;  /* 0x0000000755557c20 */ /* 0x000fe20008410000 */
[----:B------:R-:W-:Y:S01]  /*3e30*/  SHF.L.U32 R86, R95, 0x10, RZ ;  /* 0x000000105f567819 */ /* 0x000fe200000006ff */
[----:B------:R-:W-:Y:S01]  /*3e40*/  FADD.FTZ R114, R114, -R147 ;  /* 0x8000009372727221 */ /* 0x000fe20000010000 */
[----:B------:R-:W-:Y:S01]  /*3e50*/  SHF.L.U32 R94, R90, 0x10, RZ ;  /* 0x000000105a5e7819 */ /* 0x000fe200000006ff */
[C---:B------:R-:W-:Y:S01]  /*3e60*/  FMUL.FTZ R93, R85.reuse, R84 ;  /* 0x00000054555d7220 */ /* 0x040fe20000410000 */
[----:B------:R-:W-:Y:S01]  /*3e70*/  FFMA.FTZ R112, R112, UR4, R116 ;  /* 0x0000000470707c23 */ /* 0x000fe20008010074 */
[----:B------:R-:W-:Y:S01]  /*3e80*/  FMUL.FTZ R84, R85, R86 ;  /* 0x0000005655547220 */ /* 0x000fe20000410000 */
[----:B------:R-:W-:Y:S01]  /*3e90*/  FMUL.FTZ R86, R213, UR8 ;  /* 0x00000008d5567c20 */ /* 0x000fe20008410000 */
[----:B------:R-:W-:Y:S01]  /*3ea0*/  SHF.L.U32 R85, R46, 0x10, RZ ;  /* 0x000000102e557819 */ /* 0x000fe200000006ff */
[----:B------:R-:W-:Y:S01]  /*3eb0*/  FMUL.FTZ R114, R114, UR8 ;  /* 0x0000000872727c20 */ /* 0x000fe20008410000 */
[----:B------:R-:W-:Y:S01]  /*3ec0*/  FADD.FTZ R217, R217, -R112 ;  /* 0x80000070d9d97221 */ /* 0x000fe20000010000 */
[----:B------:R-:W-:Y:S01]  /*3ed0*/  FMUL.FTZ R95, R86, UR7 ;  /* 0x00000007565f7c20 */ /* 0x000fe20008410000 */
[--C-:B------:R-:W-:Y:S01]  /*3ee0*/  FFMA.FTZ R216, R216, UR4, R116.reuse ;  /* 0x00000004d8d87c23 */ /* 0x100fe20008010074 */
[----:B------:R-:W-:Y:S01]  /*3ef0*/  FMUL.FTZ R112, R114, UR7 ;  /* 0x0000000772707c20 */ /* 0x000fe20008410000 */
[----:B------:R-:W-:Y:S01]  /*3f00*/  FFMA.FTZ R209, R209, UR4, R116 ;  /* 0x00000004d1d17c23 */ /* 0x000fe20008010074 */
[C---:B------:R-:W-:Y:S01]  /*3f10*/  FMUL.FTZ R94, R95.reuse, R94 ;  /* 0x0000005e5f5e7220 */ /* 0x040fe20000410000 */
[----:B------:R-:W-:Y:S01]  /*3f20*/  FMUL.FTZ R85, R95, R85 ;  /* 0x000000555f557220 */ /* 0x000fe20000410000 */
[----:B------:R-:W-:Y:S01]  /*3f30*/  PRMT R95, R90, 0x7632, R95 ;  /* 0x000076325a5f7816 */ /* 0x000fe2000000005f */
[----:B------:R-:W-:Y:S01]  /*3f40*/  FADD.FTZ R214, R214, -R216 ;  /* 0x800000d8d6d67221 */ /* 0x000fe20000010000 */
[----:B------:R-:W-:Y:S01]  /*3f50*/  SHF.L.U32 R90, R219, 0x10, RZ ;  /* 0x00000010db5a7819 */ /* 0x000fe200000006ff */
[----:B------:R-:W-:Y:S01]  /*3f60*/  FADD.FTZ R146, R146, -R209 ;  /* 0x800000d192927221 */ /* 0x000fe20000010000 */
[----:B------:R-:W-:Y:S01]  /*3f70*/  SHF.L.U32 R95, R95, 0x10, RZ ;  /* 0x000000105f5f7819 */ /* 0x000fe200000006ff */
[----:B------:R-:W-:Y:S01]  /*3f80*/  FFMA.FTZ R210, R210, UR4, R116 ;  /* 0x00000004d2d27c23 */ /* 0x000fe20008010074 */
[----:B------:R-:W-:Y:S01]  /*3f90*/  F2FP.BF16.F32.PACK_AB R91, R84, R91 ;  /* 0x0000005b545b723e */ /* 0x000fe200000010ff */
[C---:B------:R-:W-:Y:S01]  /*3fa0*/  FMUL.FTZ R90, R112.reuse, R90 ;  /* 0x0000005a705a7220 */ /* 0x040fe20000410000 */
[----:B------:R-:W-:Y:S01]  /*3fb0*/  SHF.L.U32 R84, R45, 0x10, RZ ;  /* 0x000000102d547819 */ /* 0x000fe200000006ff */
[----:B------:R-:W-:Y:S01]  /*3fc0*/  FMUL.FTZ R95, R112, R95 ;  /* 0x0000005f705f7220 */ /* 0x000fe20000410000 */
[----:B------:R-:W-:Y:S01]  /*3fd0*/  SHF.L.U32 R112, R89, 0x10, RZ ;  /* 0x0000001059707819 */ /* 0x000fe200000006ff */
[----:B------:R-:W-:Y:S01]  /*3fe0*/  FMUL.FTZ R146, R146, UR8 ;  /* 0x0000000892927c20 */ /* 0x000fe20008410000 */
[----:B------:R-:W-:Y:S01]  /*3ff0*/  F2FP.BF16.F32.PACK_AB R90, R90, R85 ;  /* 0x000000555a5a723e */ /* 0x000fe200000010ff */
[----:B------:R-:W-:Y:S01]  /*4000*/  FMUL.FTZ R85, R214, UR8 ;  /* 0x00000008d6557c20 */ /* 0x000fe20008410000 */
[----:B------:R-:W-:Y:S01]  /*4010*/  F2FP.BF16.F32.PACK_AB R86, R114, R86 ;  /* 0x000000567256723e */ /* 0x000fe200000010ff */
[----:B------:R-:W-:Y:S01]  /*4020*/  FMUL.FTZ R114, R146, UR7 ;  /* 0x0000000792727c20 */ /* 0x000fe20008410000 */
[----:B------:R-:W-:Y:S01]  /*4030*/  FADD.FTZ R208, R208, -R210 ;  /* 0x800000d2d0d07221 */ /* 0x000fe20000010000 */
[----:B------:R-:W-:Y:S01]  /*4040*/  FMUL.FTZ R113, R85, UR7 ;  /* 0x0000000755717c20 */ /* 0x000fe20008410000 */
[----:B------:R-:W-:-:S02]  /*4050*/  F2FP.BF16.F32.PACK_AB R85, R146, R85 ;  /* 0x000000559255723e */ /* 0x000fc400000010ff */
[----:B------:R-:W-:Y:S01]  /*4060*/  SHF.L.U32 R146, R44, 0x10, RZ ;  /* 0x000000102c927819 */ /* 0x000fe200000006ff */
[C---:B------:R-:W-:Y:S01]  /*4070*/  FMUL.FTZ R112, R113.reuse, R112 ;  /* 0x0000007071707220 */ /* 0x040fe20000410000 */
[----:B------:R-:W-:Y:S01]  /*4080*/  FMUL.FTZ R84, R113, R84 ;  /* 0x0000005471547220 */ /* 0x000fe20000410000 */
[----:B------:R-:W-:Y:S01]  /*4090*/  PRMT R113, R89, 0x7632, R113 ;  /* 0x0000763259717816 */ /* 0x000fe20000000071 */
[----:B------:R-:W-:Y:S01]  /*40a0*/  FMUL.FTZ R208, R208, UR8 ;  /* 0x00000008d0d07c20 */ /* 0x000fe20008410000 */
[----:B------:R-:W-:Y:S02]  /*40b0*/  SHF.L.U32 R89, R218, 0x10, RZ ;  /* 0x00000010da597819 */ /* 0x000fe400000006ff */
[----:B------:R-:W-:Y:S01]  /*40c0*/  SHF.L.U32 R113, R113, 0x10, RZ ;  /* 0x0000001071717819 */ /* 0x000fe200000006ff */
[----:B------:R-:W-:Y:S02]  /*40d0*/  FMUL.FTZ R147, R208, UR7 ;  /* 0x00000007d0937c20 */ /* 0x000fe40008410000 */
[----:B------:R-:W-:-:S02]  /*40e0*/  FMUL.FTZ R89, R114, R89 ;  /* 0x0000005972597220 */ /* 0x000fc40000410000 */
[----:B------:R-:W-:Y:S01]  /*40f0*/  FMUL.FTZ R113, R114, R113 ;  /* 0x0000007172717220 */ /* 0x000fe20000410000 */
[----:B------:R-:W-:Y:S02]  /*4100*/  SHF.L.U32 R114, R88, 0x10, RZ ;  /* 0x0000001058727819 */ /* 0x000fe400000006ff */
[----:B------:R-:W-:Y:S01]  /*4110*/  F2FP.BF16.F32.PACK_AB R89, R89, R84 ;  /* 0x000000545959723e */ /* 0x000fe200000010ff */
[----:B------:R-:W-:-:S04]  /*4120*/  FMUL.FTZ R84, R217, UR8 ;  /* 0x00000008d9547c20 */ /* 0x000fc80008410000 */
[----:B------:R-:W-:Y:S01]  /*4130*/  FMUL.FTZ R115, R84, UR7 ;  /* 0x0000000754737c20 */ /* 0x000fe20008410000 */
[----:B------:R-:W-:-:S03]  /*4140*/  F2FP.BF16.F32.PACK_AB R84, R208, R84 ;  /* 0x00000054d054723e */ /* 0x000fc600000010ff */
[C---:B------:R-:W-:Y:S01]  /*4150*/  FMUL.FTZ R114, R115.reuse, R114 ;  /* 0x0000007273727220 */ /* 0x040fe20000410000 */
[----:B------:R-:W-:Y:S01]  /*4160*/  FMUL.FTZ R146, R115, R146 ;  /* 0x0000009273927220 */ /* 0x000fe20000410000 */
[----:B------:R-:W-:Y:S02]  /*4170*/  PRMT R115, R88, 0x7632, R115 ;  /* 0x0000763258737816 */ /* 0x000fe40000000073 */
[----:B------:R-:W-:Y:S02]  /*4180*/  SHF.L.U32 R88, R230, 0x10, RZ ;  /* 0x00000010e6587819 */ /* 0x000fe400000006ff */
[----:B------:R-:W-:-:S03]  /*4190*/  SHF.L.U32 R115, R115, 0x10, RZ ;  /* 0x0000001073737819 */ /* 0x000fc600000006ff */
[C---:B------:R-:W-:Y:S02]  /*41a0*/  FMUL.FTZ R88, R147.reuse, R88 ;  /* 0x0000005893587220 */ /* 0x040fe40000410000 */
[----:B------:R-:W-:-:S03]  /*41b0*/  FMUL.FTZ R115, R147, R115 ;  /* 0x0000007393737220 */ /* 0x000fc60000410000 */
[----:B------:R-:W-:-:S07]  /*41c0*/  F2FP.BF16.F32.PACK_AB R88, R88, R146 ;  /* 0x000000925858723e */ /* 0x000fce00000010ff */
.L_x_272:
[----:B------:R-:W0:Y:S01]  /*41d0*/  @P0 LDC.64 R146, c[0x0][0x478] ;  /* 0x00011e00ff920b82 */ /* 0x000e220000000a00 */
[----:B------:R-:W-:Y:S02]  /*41e0*/  PRMT R208, R48, 0x7632, R208 ;  /* 0x0000763230d07816 */ /* 0x000fe400000000d0 */
[----:B------:R-:W-:Y:S02]  /*41f0*/  PRMT R209, R49, 0x7632, R209 ;  /* 0x0000763231d17816 */ /* 0x000fe400000000d1 */
[----:B------:R-:W-:Y:S02]  /*4200*/  PRMT R210, R50, 0x7632, R210 ;  /* 0x0000763232d27816 */ /* 0x000fe400000000d2 */
[----:B------:R-:W-:Y:S01]  /*4210*/  PRMT R211, R51, 0x7632, R211 ;  /* 0x0000763233d37816 */ /* 0x000fe200000000d3 */
[----:B0-----:R-:W-:-:S05]  /*4220*/  @P0 IMAD.WIDE.U32 R146, R148, 0x10, R146 ;  /* 0x0000001094920825 */ /* 0x001fca00078e0092 */
[----:B------:R0:W-:Y:S02]  /*4230*/  @P0 STG.E.128 desc[UR18][R146.64], R84 ;  /* 0x0000005492000986 */ /* 0x0001e4000c101d12 */
[----:B0-----:R-:W-:-:S05]  /*4240*/  HFMA2 R146, -RZ, RZ, 0, 9.5367431640625e-07 ;  /* 0x00000010ff927431 */ /* 0x001fca00000001ff */
[----:B------:R-:W-:-:S05]  /*4250*/  IMAD.WIDE.U32 R146, R148, R146, UR28 ;  /* 0x0000001c94927e25 */ /* 0x000fca000f8e0092 */
[----:B------:R0:W-:Y:S02]  /*4260*/  STG.E.128 desc[UR18][R146.64], R88 ;  /* 0x0000005892007986 */ /* 0x0001e4000c101d12 */
[----:B0-----:R-:W-:-:S05]  /*4270*/  MOV R88, 0x10 ;  /* 0x0000001000587802 */ /* 0x001fca0000000f00 */
[----:B------:R-:W-:-:S06]  /*4280*/  IMAD.WIDE.U32 R88, R155, R88, UR26 ;  /* 0x0000001a9b587e25 */ /* 0x000fcc000f8e0058 */
[----:B------:R-:W5:Y:S01]  /*4290*/  LDG.E.128 R88, desc[UR18][R88.64] ;  /* 0x0000001258587981 */ /* 0x000f62000c1e1d00 */
[----:B------:R-:W-:Y:S05]  /*42a0*/  @!P0 BRA `(.L_x_273) ;  /* 0x0000000400348947 */ /* 0x000fea0003800000 */
[--C-:B------:R-:W-:Y:S01]  /*42b0*/  FFMA.FTZ R154, R154, UR4, R116.reuse ;  /* 0x000000049a9a7c23 */ /* 0x100fe20008010074 */
[--C-:B------:R-:W-:Y:S01]  /*42c0*/  FFMA.FTZ R86, R203, UR4, R116.reuse ;  /* 0x00000004cb567c23 */ /* 0x100fe20008010074 */
        /* <DEDUP_REMOVED lines=9> */
[----:B------:R-:W-:Y:S01]  /*4360*/  SHF.L.U32 R85, R85, 0x10, RZ ;  /* 0x0000001055557819 */ /* 0x000fe200000006ff */
[----:B------:R-:W-:Y:S01]  /*4370*/  FMUL.FTZ R91, R87, UR7 ;  /* 0x00000007575b7c20 */ /* 0x000fe20008410000 */
[--C-:B------:R-:W-:Y:S01]  /*4380*/  FFMA.FTZ R149, R149, UR4, R116.reuse ;  /* 0x0000000495957c23 */ /* 0x100fe20008010074 */
[--C-:B------:R-:W-:Y:S01]  /*4390*/  FFMA.FTZ R201, R201, UR4, R116.reuse ;  /* 0x00000004c9c97c23 */ /* 0x100fe20008010074 */
[C---:B------:R-:W-:Y:S01]  /*43a0*/  F2FP.BF16.F32.PACK_AB R87, R86.reuse, R87 ;  /* 0x000000575657723e */ /* 0x040fe200000010ff */
[C---:B------:R-:W-:Y:S01]  /*43b0*/  FMUL.FTZ R146, R91.reuse, R146 ;  /* 0x000000925b927220 */ /* 0x040fe20000410000 */
[----:B------:R-:W-:Y:S01]  /*43c0*/  FMUL.FTZ R84, R91, R84 ;  /* 0x000000545b547220 */ /* 0x000fe20000410000 */
[----:B------:R-:W-:Y:S01]  /*43d0*/  SHF.L.U32 R91, R211, 0x10, RZ ;  /* 0x00000010d35b7819 */ /* 0x000fe200000006ff */
[----:B------:R-:W-:Y:S01]  /*43e0*/  FMUL.FTZ R86, R86, UR7 ;  /* 0x0000000756567c20 */ /* 0x000fe20008410000 */
[----:B------:R-:W-:Y:S01]  /*43f0*/  FADD.FTZ R151, R151, -R149 ;  /* 0x8000009597977221 */ /* 0x000fe20000010000 */
[----:B------:R-:W-:Y:S01]  /*4400*/  FADD.FTZ R202, R202, -R201 ;  /* 0x800000c9caca7221 */ /* 0x000fe20000010000 */
[----:B------:R-:W-:Y:S01]  /*4410*/  SHF.L.U32 R148, R90, 0x10, RZ ;  /* 0x000000105a947819 */ /* 0x000fe200000006ff */
[C---:B------:R-:W-:Y:S01]  /*4420*/  FMUL.FTZ R147, R86.reuse, R85 ;  /* 0x0000005556937220 */ /* 0x040fe20000410000 */
[----:B------:R-:W-:Y:S01]  /*4430*/  FMUL.FTZ R91, R86, R91 ;  /* 0x0000005b565b7220 */ /* 0x000fe20000410000 */
[----:B------:R-:W-:Y:S01]  /*4440*/  FMUL.FTZ R86, R156, UR8 ;  /* 0x000000089c567c20 */ /* 0x000fe20008410000 */
[----:B------:R-:W-:Y:S01]  /*4450*/  SHF.L.U32 R85, R50, 0x10, RZ ;  /* 0x0000001032557819 */ /* 0x000fe200000006ff */
[--C-:B------:R-:W-:Y:S01]  /*4460*/  FFMA.FTZ R150, R150, UR4, R116.reuse ;  /* 0x0000000496967c23 */ /* 0x100fe20008010074 */
[----:B------:R-:W-:Y:S01]  /*4470*/  FMUL.FTZ R202, R202, UR8 ;  /* 0x00000008caca7c20 */ /* 0x000fe20008410000 */
[----:B------:R-:W-:Y:S01]  /*4480*/  FMUL.FTZ R149, R86, UR7 ;  /* 0x0000000756957c20 */ /* 0x000fe20008410000 */
[----:B------:R-:W-:Y:S01]  /*4490*/  FFMA.FTZ R198, R198, UR4, R116 ;  /* 0x00000004c6c67c23 */ /* 0x000fe20008010074 */
[----:B------:R-:W-:Y:S01]  /*44a0*/  FADD.FTZ R152, R152, -R150 ;  /* 0x8000009698987221 */ /* 0x000fe20000010000 */
[----:B------:R-:W-:Y:S01]  /*44b0*/  FMUL.FTZ R150, R202, UR7 ;  /* 0x00000007ca967c20 */ /* 0x000fe20008410000 */
[C---:B------:R-:W-:Y:S01]  /*44c0*/  FMUL.FTZ R148, R149.reuse, R148 ;  /* 0x0000009495947220 */ /* 0x040fe20000410000 */
[----:B------:R-:W-:Y:S01]  /*44d0*/  FMUL.FTZ R85, R149, R85 ;  /* 0x0000005595557220 */ /* 0x000fe20000410000 */
[----:B------:R-:W-:Y:S01]  /*44e0*/  PRMT R149, R90, 0x7632, R149 ;  /* 0x000076325a957816 */ /* 0x000fe20000000095 */
[----:B------:R-:W-:Y:S01]  /*44f0*/  FADD.FTZ R200, R200, -R198 ;  /* 0x800000c6c8c87221 */ /* 0x000fe20000010000 */
[----:B------:R-:W-:Y:S01]  /*4500*/  SHF.L.U32 R90, R210, 0x10, RZ ;  /* 0x00000010d25a7819 */ /* 0x000fe200000006ff */
[----:B------:R-:W-:Y:S01]  /*4510*/  FFMA.FTZ R197, R197, UR4, R116 ;  /* 0x00000004c5c57c23 */ /* 0x000fe20008010074 */
[----:B------:R-:W-:Y:S01]  /*4520*/  SHF.L.U32 R149, R149, 0x10, RZ ;  /* 0x0000001095957819 */ /* 0x000fe200000006ff */
[----:B------:R-:W-:Y:S01]  /*4530*/  FMUL.FTZ R200, R200, UR8 ;  /* 0x00000008c8c87c20 */ /* 0x000fe20008410000 */
[----:B------:R-:W-:Y:S01]  /*4540*/  F2FP.BF16.F32.PACK_AB R91, R91, R84 ;  /* 0x000000545b5b723e */ /* 0x000fe200000010ff */
[C---:B------:R-:W-:Y:S01]  /*4550*/  FMUL.FTZ R90, R150.reuse, R90 ;  /* 0x0000005a965a7220 */ /* 0x040fe20000410000 */
[----:B------:R-:W-:Y:S01]  /*4560*/  SHF.L.U32 R84, R49, 0x10, RZ ;  /* 0x0000001031547819 */ /* 0x000fe200000006ff */
[----:B------:R-:W-:Y:S01]  /*4570*/  FMUL.FTZ R149, R150, R149 ;  /* 0x0000009596957220 */ /* 0x000fe20000410000 */
[----:B------:R-:W-:Y:S01]  /*4580*/  PRMT R153, R89, 0x7632, R153 ;  /* 0x0000763259997816 */ /* 0x000fe20000000099 */
[----:B------:R-:W-:Y:S01]  /*4590*/  FADD.FTZ R199, R199, -R197 ;  /* 0x800000c5c7c77221 */ /* 0x000fe20000010000 */
[----:B------:R-:W-:Y:S01]  /*45a0*/  F2FP.BF16.F32.PACK_AB R90, R90, R85 ;  /* 0x000000555a5a723e */ /* 0x000fe200000010ff */
[----:B------:R-:W-:Y:S01]  /*45b0*/  FMUL.FTZ R85, R152, UR8 ;  /* 0x0000000898557c20 */ /* 0x000fe20008410000 */
[----:B------:R-:W-:Y:S01]  /*45c0*/  SHF.L.U32 R152, R89, 0x10, RZ ;  /* 0x0000001059987819 */ /* 0x000fe200000006ff */
[----:B------:R-:W-:Y:S01]  /*45d0*/  FMUL.FTZ R199, R199, UR8 ;  /* 0x00000008c7c77c20 */ /* 0x000fe20008410000 */
[----:B------:R-:W-:Y:S01]  /*45e0*/  SHF.L.U32 R89, R209, 0x10, RZ ;  /* 0x00000010d1597819 */ /* 0x000fe200000006ff */
[----:B------:R-:W-:Y:S01]  /*45f0*/  FMUL.FTZ R150, R85, UR7 ;  /* 0x0000000755967c20 */ /* 0x000fe20008410000 */
[----:B------:R-:W-:-:S02]  /*4600*/  SHF.L.U32 R153, R153, 0x10, RZ ;  /* 0x0000001099997819 */ /* 0x000fc400000006ff */
[----:B------:R-:W-:Y:S01]  /*4610*/  SHF.L.U32 R154, R88, 0x10, RZ ;  /* 0x00000010589a7819 */ /* 0x000fe200000006ff */
[C---:B------:R-:W-:Y:S01]  /*4620*/  FMUL.FTZ R152, R150.reuse, R152 ;  /* 0x0000009896987220 */ /* 0x040fe20000410000 */
[----:B------:R-:W-:Y:S01]  /*4630*/  FMUL.FTZ R84, R150, R84 ;  /* 0x0000005496547220 */ /* 0x000fe20000410000 */
[----:B------:R-:W-:Y:S01]  /*4640*/  FMUL.FTZ R150, R200, UR7 ;  /* 0x00000007c8967c20 */ /* 0x000fe20008410000 */
[----:B------:R-:W-:Y:S02]  /*4650*/  PRMT R156, R88, 0x7632, R156 ;  /* 0x00007632589c7816 */ /* 0x000fe4000000009c */
[----:B------:R-:W-:Y:S01]  /*4660*/  SHF.L.U32 R88, R208, 0x10, RZ ;  /* 0x00000010d0587819 */ /* 0x000fe200000006ff */
[C---:B------:R-:W-:Y:S01]  /*4670*/  FMUL.FTZ R89, R150.reuse, R89 ;  /* 0x0000005996597220 */ /* 0x040fe20000410000 */
[----:B------:R-:W-:Y:S01]  /*4680*/  FMUL.FTZ R153, R150, R153 ;  /* 0x0000009996997220 */ /* 0x000fe20000410000 */
[----:B------:R-:W-:Y:S02]  /*4690*/  SHF.L.U32 R150, R48, 0x10, RZ ;  /* 0x0000001030967819 */ /* 0x000fe400000006ff */
[----:B------:R-:W-:-:S02]  /*46a0*/  SHF.L.U32 R156, R156, 0x10, RZ ;  /* 0x000000109c9c7819 */ /* 0x000fc400000006ff */
[----:B------:R-:W-:Y:S01]  /*46b0*/  F2FP.BF16.F32.PACK_AB R89, R89, R84 ;  /* 0x000000545959723e */ /* 0x000fe200000010ff */
[----:B------:R-:W-:Y:S01]  /*46c0*/  FMUL.FTZ R84, R151, UR8 ;  /* 0x0000000897547c20 */ /* 0x000fe20008410000 */
[----:B------:R-:W-:Y:S02]  /*46d0*/  F2FP.BF16.F32.PACK_AB R86, R202, R86 ;  /* 0x00000056ca56723e */ /* 0x000fe400000010ff */
[----:B------:R-:W-:Y:S01]  /*46e0*/  F2FP.BF16.F32.PACK_AB R85, R200, R85 ;  /* 0x00000055c855723e */ /* 0x000fe200000010ff */
[----:B------:R-:W-:Y:S01]  /*46f0*/  FMUL.FTZ R151, R84, UR7 ;  /* 0x0000000754977c20 */ /* 0x000fe20008410000 */
[----:B------:R-:W-:-:S03]  /*4700*/  F2FP.BF16.F32.PACK_AB R84, R199, R84 ;  /* 0x00000054c754723e */ /* 0x000fc600000010ff */
[C---:B------:R-:W-:Y:S01]  /*4710*/  FMUL.FTZ R154, R151.reuse, R154 ;  /* 0x0000009a979a7220 */ /* 0x040fe20000410000 */
[----:B------:R-:W-:Y:S01]  /*4720*/  FMUL.FTZ R150, R151, R150 ;  /* 0x0000009697967220 */ /* 0x000fe20000410000 */
[----:B------:R-:W-:-:S04]  /*4730*/  FMUL.FTZ R151, R199, UR7 ;  /* 0x00000007c7977c20 */ /* 0x000fc80008410000 */
[C---:B------:R-:W-:Y:S01]  /*4740*/  FMUL.FTZ R88, R151.reuse, R88 ;  /* 0x0000005897587220 */ /* 0x040fe20000410000 */
[----:B------:R-:W-:-:S04]  /*4750*/  FMUL.FTZ R156, R151, R156 ;  /* 0x0000009c979c7220 */ /* 0x000fc80000410000 */
[----:B------:R-:W-:Y:S01]  /*4760*/  F2FP.BF16.F32.PACK_AB R88, R88, R150 ;  /* 0x000000965858723e */ /* 0x000fe200000010ff */
[----:B------:R-:W-:Y:S06]  /*4770*/  BRA `(.L_x_274) ;  /* 0x0000000400207947 */ /* 0x000fec0003800000 */
.L_x_273:
[--C-:B------:R-:W-:Y:S01]  /*4780*/  FFMA.FTZ R154, R154, UR4, R116.reuse ;  /* 0x000000049a9a7c23 */ /* 0x100fe20008010074 */
[--C-:B------:R-:W-:Y:S01]  /*4790*/  FFMA.FTZ R150, R150, UR4, R116.reuse ;  /* 0x0000000496967c23 */ /* 0x100fe20008010074 */
[----:B------:R-:W-:Y:S01]  /*47a0*/  FFMA.FTZ R149, R149, UR4, R116 ;  /* 0x0000000495957c23 */ /* 0x000fe20008010074 */
[----:B-----5:R-:W-:Y:S01]  /*47b0*/  SHF.L.U32 R146, R91, 0x10, RZ ;  /* 0x000000105b927819 */ /* 0x020fe200000006ff */
[----:B------:R-:W-:Y:S01]  /*47c0*/  FADD.FTZ R154, R196, -R154 ;  /* 0x8000009ac49a7221 */ /* 0x000fe20000010000 */
[----:B------:R-:W-:Y:S01]  /*47d0*/  FADD.FTZ R152, R152, -R150 ;  /* 0x8000009698987221 */ /* 0x000fe20000010000 */
[----:B------:R-:W-:Y:S01]  /*47e0*/  FFMA.FTZ R150, R203, UR4, R116 ;  /* 0x00000004cb967c23 */ /* 0x000fe20008010074 */
[----:B------:R-:W-:Y:S01]  /*47f0*/  SHF.L.U32 R148, R51, 0x10, RZ ;  /* 0x0000001033947819 */ /* 0x000fe200000006ff */
[----:B------:R-:W-:Y:S01]  /*4800*/  FMUL.FTZ R147, R154, UR8 ;  /* 0x000000089a937c20 */ /* 0x000fe20008410000 */
[--C-:B------:R-:W-:Y:S01]  /*4810*/  FADD.FTZ R151, R151, -R149.reuse ;  /* 0x8000009597977221 */ /* 0x100fe20000010000 */
[----:B------:R-:W-:Y:S01]  /*4820*/  FADD.FTZ R150, R204, -R150 ;  /* 0x80000096cc967221 */ /* 0x000fe20000010000 */
[--C-:B------:R-:W-:Y:S01]  /*4830*/  FFMA.FTZ R153, R153, UR4, R116.reuse ;  /* 0x0000000499997c23 */ /* 0x100fe20008010074 */
[----:B------:R-:W-:Y:S01]  /*4840*/  FMUL.FTZ R147, R147, UR7 ;  /* 0x0000000793937c20 */ /* 0x000fe20008410000 */
[----:B------:R-:W-:Y:S01]  /*4850*/  PRMT R149, R91, 0x7632, R149 ;  /* 0x000076325b957816 */ /* 0x000fe20000000095 */
[----:B------:R-:W-:Y:S01]  /*4860*/  FFMA.FTZ R201, R201, UR4, R116 ;  /* 0x00000004c9c97c23 */ /* 0x000fe20008010074 */
[----:B------:R-:W-:Y:S01]  /*4870*/  FMUL.FTZ R150, R150, UR8 ;  /* 0x0000000896967c20 */ /* 0x000fe20008410000 */
[C---:B------:R-:W-:Y:S01]  /*4880*/  FMUL.FTZ R146, R147.reuse, R146 ;  /* 0x0000009293927220 */ /* 0x040fe20000410000 */
[----:B------:R-:W-:Y:S01]  /*4890*/  FMUL.FTZ R91, R147, R148 ;  /* 0x00000094935b7220 */ /* 0x000fe20000410000 */
[----:B------:R-:W-:Y:S01]  /*48a0*/  FADD.FTZ R156, R156, -R153 ;  /* 0x800000999c9c7221 */ /* 0x000fe20000010000 */
[----:B------:R-:W-:Y:S01]  /*48b0*/  SHF.L.U32 R147, R149, 0x10, RZ ;  /* 0x0000001095937819 */ /* 0x000fe200000006ff */
[----:B------:R-:W-:Y:S01]  /*48c0*/  FADD.FTZ R202, R202, -R201 ;  /* 0x800000c9caca7221 */ /* 0x000fe20000010000 */
[----:B------:R-:W-:Y:S01]  /*48d0*/  FMUL.FTZ R150, R150, UR7 ;  /* 0x0000000796967c20 */ /* 0x000fe20008410000 */
[----:B------:R-:W-:Y:S01]  /*48e0*/  SHF.L.U32 R148, R211, 0x10, RZ ;  /* 0x00000010d3947819 */ /* 0x000fe200000006ff */
[----:B------:R-:W-:Y:S01]  /*48f0*/  FMUL.FTZ R149, R156, UR8 ;  /* 0x000000089c957c20 */ /* 0x000fe20008410000 */
[----:B------:R-:W-:Y:S01]  /*4900*/  PRMT R154, R90, 0x7632, R154 ;  /* 0x000076325a9a7816 */ /* 0x000fe2000000009a */
[----:B------:R-:W-:Y:S01]  /*4910*/  FFMA.FTZ R198, R198, UR4, R116 ;  /* 0x00000004c6c67c23 */ /* 0x000fe20008010074 */
[----:B------:R-:W-:Y:S01]  /*4920*/  FMUL.FTZ R147, R150, R147 ;  /* 0x0000009396937220 */ /* 0x000fe20000410000 */
[----:B------:R-:W-:Y:S01]  /*4930*/  FMUL.FTZ R202, R202, UR8 ;  /* 0x00000008caca7c20 */ /* 0x000fe20008410000 */
[----:B------:R-:W-:Y:S01]  /*4940*/  FMUL.FTZ R150, R150, R148 ;  /* 0x0000009496967220 */ /* 0x000fe20000410000 */
[----:B------:R-:W-:Y:S01]  /*4950*/  SHF.L.U32 R148, R90, 0x10, RZ ;  /* 0x000000105a947819 */ /* 0x000fe200000006ff */
[----:B------:R-:W-:Y:S01]  /*4960*/  FMUL.FTZ R149, R149, UR7 ;  /* 0x0000000795957c20 */ /* 0x000fe20008410000 */
[----:B------:R-:W-:Y:S01]  /*4970*/  SHF.L.U32 R153, R50, 0x10, RZ ;  /* 0x0000001032997819 */ /* 0x000fe200000006ff */
[----:B------:R-:W-:Y:S01]  /*4980*/  FADD.FTZ R200, R200, -R198 ;  /* 0x800000c6c8c87221 */ /* 0x000fe20000010000 */
[----:B------:R-:W-:Y:S01]  /*4990*/  SHF.L.U32 R154, R154, 0x10, RZ ;  /* 0x000000109a9a7819 */ /* 0x000fe200000006ff */
[----:B------:R-:W-:Y:S01]  /*49a0*/  FMUL.FTZ R202, R202, UR7 ;  /* 0x00000007caca7c20 */ /* 0x000fe20008410000 */
[----:B------:R-:W-:Y:S01]  /*49b0*/  FMUL.FTZ R152, R152, UR8 ;  /* 0x0000000898987c20 */ /* 0x000fe20008410000 */
[C---:B------:R-:W-:Y:S01]  /*49c0*/  FMUL.FTZ R148, R149.reuse, R148 ;  /* 0x0000009495947220 */ /* 0x040fe20000410000 */
[----:B------:R-:W-:Y:S01]  /*49d0*/  FMUL.FTZ R90, R149, R153 ;  /* 0x00000099955a7220 */ /* 0x000fe20000410000 */
[----:B------:R-:W-:Y:S01]  /*49e0*/  PRMT R156, R89, 0x7632, R156 ;  /* 0x00007632599c7816 */ /* 0x000fe2000000009c */
[----:B------:R-:W-:Y:S01]  /*49f0*/  FMUL.FTZ R149, R202, R154 ;  /* 0x0000009aca957220 */ /* 0x000fe20000410000 */
[----:B------:R-:W-:Y:S01]  /*4a00*/  FMUL.FTZ R200, R200, UR8 ;  /* 0x00000008c8c87c20 */ /* 0x000fe20008410000 */
[----:B------:R-:W-:Y:S01]  /*4a10*/  FMUL.FTZ R153, R152, UR7 ;  /* 0x0000000798997c20 */ /* 0x000fe20008410000 */
[----:B------:R-:W-:Y:S01]  /*4a20*/  SHF.L.U32 R154, R49, 0x10, RZ ;  /* 0x00000010319a7819 */ /* 0x000fe200000006ff */
[----:B------:R-:W-:Y:S01]  /*4a30*/  FFMA.FTZ R197, R197, UR4, R116 ;  /* 0x00000004c5c57c23 */ /* 0x000fe20008010074 */
[----:B------:R-:W-:Y:S01]  /*4a40*/  SHF.L.U32 R152, R89, 0x10, RZ ;  /* 0x0000001059987819 */ /* 0x000fe200000006ff */
[----:B------:R-:W-:Y:S01]  /*4a50*/  FMUL.FTZ R200, R200, UR7 ;  /* 0x00000007c8c87c20 */ /* 0x000fe20008410000 */
[----:B------:R-:W-:Y:S01]  /*4a60*/  SHF.L.U32 R156, R156, 0x10, RZ ;  /* 0x000000109c9c7819 */ /* 0x000fe200000006ff */
[----:B------:R-:W-:Y:S01]  /*4a70*/  FMUL.FTZ R89, R153, R154 ;  /* 0x0000009a99597220 */ /* 0x000fe20000410000 */
[----:B------:R-:W-:Y:S01]  /*4a80*/  FMUL.FTZ R198, R151, UR8 ;  /* 0x0000000897c67c20 */ /* 0x000fe20008410000 */
[----:B------:R-:W-:Y:S01]  /*4a90*/  FMUL.FTZ R152, R153, R152 ;  /* 0x0000009899987220 */ /* 0x000fe20000410000 */
[----:B------:R-:W-:Y:S01]  /*4aa0*/  SHF.L.U32 R154, R209, 0x10, RZ ;  /* 0x00000010d19a7819 */ /* 0x000fe200000006ff */
[----:B------:R-:W-:Y:S01]  /*4ab0*/  FMUL.FTZ R153, R200, R156 ;  /* 0x0000009cc8997220 */ /* 0x000fe20000410000 */
[--C-:B------:R-:W-:Y:S01]  /*4ac0*/  FADD.FTZ R199, R199, -R197.reuse ;  /* 0x800000c5c7c77221 */ /* 0x100fe20000010000 */
[----:B------:R-:W-:Y:S01]  /*4ad0*/  SHF.L.U32 R156, R48, 0x10, RZ ;  /* 0x00000010309c7819 */ /* 0x000fe200000006ff */
[----:B------:R-:W-:Y:S01]  /*4ae0*/  FMUL.FTZ R198, R198, UR7 ;  /* 0x00000007c6c67c20 */ /* 0x000fe20008410000 */
[----:B------:R-:W-:Y:S01]  /*4af0*/  PRMT R197, R88, 0x7632, R197 ;  /* 0x0000763258c57816 */ /* 0x000fe200000000c5 */
[----:B------:R-:W-:Y:S01]  /*4b00*/  FMUL.FTZ R151, R200, R154 ;  /* 0x0000009ac8977220 */ /* 0x000fe20000410000 */
[----:B------:R-:W-:Y:S01]  /*4b10*/  SHF.L.U32 R154, R88, 0x10, RZ ;  /* 0x00000010589a7819 */ /* 0x000fe200000006ff */
[----:B------:R-:W-:Y:S01]  /*4b20*/  FMUL.FTZ R199, R199, UR8 ;  /* 0x00000008c7c77c20 */ /* 0x000fe20008410000 */
[----:B------:R-:W-:Y:S01]  /*4b30*/  FMUL.FTZ R88, R198, R156 ;  /* 0x0000009cc6587220 */ /* 0x000fe20000410000 */
[----:B------:R-:W-:-:S02]  /*4b40*/  SHF.L.U32 R156, R197, 0x10, RZ ;  /* 0x00000010c59c7819 */ /* 0x000fc400000006ff */
[----:B------:R-:W-:Y:S01]  /*4b50*/  SHF.L.U32 R196, R210, 0x10, RZ ;  /* 0x00000010d2c47819 */ /* 0x000fe200000006ff */
[----:B------:R-:W-:Y:S01]  /*4b60*/  FMUL.FTZ R199, R199, UR7 ;  /* 0x00000007c7c77c20 */ /* 0x000fe20008410000 */
[----:B------:R-:W-:Y:S01]  /*4b70*/  SHF.L.U32 R197, R208, 0x10, RZ ;  /* 0x00000010d0c57819 */ /* 0x000fe200000006ff */
[----:B------:R-:W-:Y:S01]  /*4b80*/  FMUL.FTZ R154, R198, R154 ;  /* 0x0000009ac69a7220 */ /* 0x000fe20000410000 */
[----:B------:R-:W-:Y:S01]  /*4b90*/  F2FP.BF16.F32.PACK_AB R91, R150, R91 ;  /* 0x0000005b965b723e */ /* 0x000fe200000010ff */
[----:B------:R-:W-:Y:S01]  /*4ba0*/  FMUL.FTZ R196, R202, R196 ;  /* 0x000000c4cac47220 */ /* 0x000fe20000410000 */
[C---:B------:R-:W-:Y:S01]  /*4bb0*/  FMUL.FTZ R156, R199.reuse, R156 ;  /* 0x0000009cc79c7220 */ /* 0x040fe20000410000 */
[----:B------:R-:W-:Y:S01]  /*4bc0*/  FMUL.FTZ R197, R199, R197 ;  /* 0x000000c5c7c57220 */ /* 0x000fe20000410000 */
[----:B------:R-:W-:Y:S02]  /*4bd0*/  F2FP.BF16.F32.PACK_AB R89, R151, R89 ;  /* 0x000000599759723e */ /* 0x000fe400000010ff */
[----:B------:R-:W-:-:S02]  /*4be0*/  F2FP.BF16.F32.PACK_AB R90, R196, R90 ;  /* 0x0000005ac45a723e */ /* 0x000fc400000010ff */
[----:B------:R-:W-:-:S07]  /*4bf0*/  F2FP.BF16.F32.PACK_AB R88, R197, R88 ;  /* 0x00000058c558723e */ /* 0x000fce00000010ff */
.L_x_274:
        /* <DEDUP_REMOVED lines=23> */
[----:B------:R-:W-:Y:S01]  /*4d70*/  FMUL.FTZ R91, R172, UR8 ;  /* 0x00000008ac5b7c20 */ /* 0x000fe20008410000 */
[----:B------:R-:W-:Y:S01]  /*4d80*/  SHF.L.U32 R150, R55, 0x10, RZ ;  /* 0x0000001037967819 */ /* 0x000fe200000006ff */
[--C-:B------:R-:W-:Y:S01]  /*4d90*/  FFMA.FTZ R169, R169, UR4, R116.reuse ;  /* 0x00000004a9a97c23 */ /* 0x100fe20008010074 */
[----:B------:R-:W-:Y:S01]  /*4da0*/  FMUL.FTZ R151, R87, UR7 ;  /* 0x0000000757977c20 */ /* 0x000fe20008410000 */
[----:B------:R-:W-:Y:S01]  /*4db0*/  SHF.L.U32 R86, R86, 0x10, RZ ;  /* 0x0000001056567819 */ /* 0x000fe200000006ff */
[--C-:B------:R-:W-:Y:S01]  /*4dc0*/  FFMA.FTZ R84, R157, UR4, R116.reuse ;  /* 0x000000049d547c23 */ /* 0x100fe20008010074 */
[C---:B------:R-:W-:Y:S01]  /*4dd0*/  F2FP.BF16.F32.PACK_AB R87, R91.reuse, R87 ;  /* 0x000000575b57723e */ /* 0x040fe200000010ff */
[----:B------:R-:W-:Y:S01]  /*4de0*/  FMUL.FTZ R91, R91, UR7 ;  /* 0x000000075b5b7c20 */ /* 0x000fe20008410000 */
[C---:B------:R-:W-:Y:S01]  /*4df0*/  FMUL.FTZ R155, R151.reuse, R155 ;  /* 0x0000009b979b7220 */ /* 0x040fe20000410000 */
[----:B------:R-:W-:Y:S01]  /*4e00*/  FMUL.FTZ R150, R151, R150 ;  /* 0x0000009697967220 */ /* 0x000fe20000410000 */
[----:B------:R-:W-:Y:S01]  /*4e10*/  SHF.L.U32 R151, R199, 0x10, RZ ;  /* 0x00000010c7977819 */ /* 0x000fe200000006ff */
[----:B------:R-:W-:Y:S01]  /*4e20*/  FMUL.FTZ R157, R91, R86 ;  /* 0x000000565b9d7220 */ /* 0x000fe20000410000 */
[----:B------:R-:W-:Y:S01]  /*4e30*/  FMUL.FTZ R86, R163, UR8 ;  /* 0x00000008a3567c20 */ /* 0x000fe20008410000 */
[----:B------:R-:W-:Y:S01]  /*4e40*/  FADD.FTZ R170, R170, -R169 ;  /* 0x800000a9aaaa7221 */ /* 0x000fe20000010000 */
[----:B------:R-:W-:Y:S01]  /*4e50*/  FFMA.FTZ R85, R158, UR4, R116 ;  /* 0x000000049e557c23 */ /* 0x000fe20008010074 */
[----:B------:R-:W-:Y:S01]  /*4e60*/  FMUL.FTZ R91, R91, R151 ;  /* 0x000000975b5b7220 */ /* 0x000fe20000410000 */
[----:B------:R-:W-:Y:S01]  /*4e70*/  FADD.FTZ R84, R159, -R84 ;  /* 0x800000549f547221 */ /* 0x000fe20000010000 */
[----:B------:R-:W-:Y:S01]  /*4e80*/  SHF.L.U32 R158, R90, 0x10, RZ ;  /* 0x000000105a9e7819 */ /* 0x000fe200000006ff */
[----:B------:R-:W-:Y:S01]  /*4e90*/  FMUL.FTZ R159, R86, UR7 ;  /* 0x00000007569f7c20 */ /* 0x000fe20008410000 */
[----:B------:R-:W-:Y:S01]  /*4ea0*/  SHF.L.U32 R151, R54, 0x10, RZ ;  /* 0x0000001036977819 */ /* 0x000fe200000006ff */
[----:B------:R-:W-:Y:S01]  /*4eb0*/  FMUL.FTZ R170, R170, UR8 ;  /* 0x00000008aaaa7c20 */ /* 0x000fe20008410000 */
[----:B------:R-:W-:Y:S01]  /*4ec0*/  FADD.FTZ R85, R160, -R85 ;  /* 0x80000055a0557221 */ /* 0x000fe20000010000 */
[----:B------:R-:W-:Y:S01]  /*4ed0*/  PRMT R160, R90, 0x7632, R160 ;  /* 0x000076325aa07816 */ /* 0x000fe200000000a0 */
[C---:B------:R-:W-:Y:S01]  /*4ee0*/  FMUL.FTZ R158, R159.reuse, R158 ;  /* 0x0000009e9f9e7220 */ /* 0x040fe20000410000 */
[----:B------:R-:W-:Y:S01]  /*4ef0*/  FMUL.FTZ R151, R159, R151 ;  /* 0x000000979f977220 */ /* 0x000fe20000410000 */
[----:B------:R-:W-:Y:S01]  /*4f00*/  SHF.L.U32 R90, R198, 0x10, RZ ;  /* 0x00000010c65a7819 */ /* 0x000fe200000006ff */
[----:B------:R-:W-:Y:S01]  /*4f10*/  FMUL.FTZ R159, R170, UR7 ;  /* 0x00000007aa9f7c20 */ /* 0x000fe20008410000 */
[--C-:B------:R-:W-:Y:S01]  /*4f20*/  FFMA.FTZ R167, R167, UR4, R116.reuse ;  /* 0x00000004a7a77c23 */ /* 0x100fe20008010074 */
[----:B------:R-:W-:Y:S01]  /*4f30*/  SHF.L.U32 R160, R160, 0x10, RZ ;  /* 0x00000010a0a07819 */ /* 0x000fe200000006ff */
[----:B------:R-:W-:Y:S01]  /*4f40*/  FMUL.FTZ R85, R85, UR8 ;  /* 0x0000000855557c20 */ /* 0x000fe20008410000 */
[----:B------:R-:W-:Y:S01]  /*4f50*/  FMUL.FTZ R90, R159, R90 ;  /* 0x0000005a9f5a7220 */ /* 0x000fe20000410000 */
[----:B------:R-:W-:Y:S01]  /*4f60*/  FADD.FTZ R168, R168, -R167 ;  /* 0x800000a7a8a87221 */ /* 0x000fe20000010000 */
[----:B------:R-:W-:Y:S01]  /*4f70*/  F2FP.BF16.F32.PACK_AB R91, R91, R150 ;  /* 0x000000965b5b723e */ /* 0x000fe200000010ff */
[----:B------:R-:W-:Y:S01]  /*4f80*/  FMUL.FTZ R160, R159, R160 ;  /* 0x000000a09fa07220 */ /* 0x000fe20000410000 */
[----:B------:R-:W-:Y:S01]  /*4f90*/  SHF.L.U32 R159, R89, 0x10, RZ ;  /* 0x00000010599f7819 */ /* 0x000fe200000006ff */
[----:B------:R-:W-:Y:S01]  /*4fa0*/  FMUL.FTZ R168, R168, UR8 ;  /* 0x00000008a8a87c20 */ /* 0x000fe20008410000 */
[----:B------:R-:W-:Y:S01]  /*4fb0*/  F2FP.BF16.F32.PACK_AB R90, R90, R151 ;  /* 0x000000975a5a723e */ /* 0x000fe200000010ff */
[----:B------:R-:W-:Y:S01]  /*4fc0*/  FMUL.FTZ R151, R85, UR7 ;  /* 0x0000000755977c20 */ /* 0x000fe20008410000 */
[----:B------:R-:W-:Y:S01]  /*4fd0*/  SHF.L.U32 R150, R53, 0x10, RZ ;  /* 0x0000001035967819 */ /* 0x000fe200000006ff */
[----:B------:R-:W-:Y:S01]  /*4fe0*/  FFMA.FTZ R165, R165, UR4, R116 ;  /* 0x00000004a5a57c23 */ /* 0x000fe20008010074 */
[----:B------:R-:W-:Y:S01]  /*4ff0*/  PRMT R162, R89, 0x7632, R162 ;  /* 0x0000763259a27816 */ /* 0x000fe200000000a2 */
[----:B------:R-:W-:Y:S01]  /*5000*/  FMUL.FTZ R159, R151, R159 ;  /* 0x0000009f979f7220 */ /* 0x000fe20000410000 */
[----:B------:R-:W-:Y:S01]  /*5010*/  SHF.L.U32 R89, R197, 0x10, RZ ;  /* 0x00000010c5597819 */ /* 0x000fe200000006ff */
[----:B------:R-:W-:Y:S01]  /*5020*/  FMUL.FTZ R150, R151, R150 ;  /* 0x0000009697967220 */ /* 0x000fe20000410000 */
[----:B------:R-:W-:Y:S01]  /*5030*/  FMUL.FTZ R151, R168, UR7 ;  /* 0x00000007a8977c20 */ /* 0x000fe20008410000 */
[----:B------:R-:W-:Y:S01]  /*5040*/  SHF.L.U32 R162, R162, 0x10, RZ ;  /* 0x00000010a2a27819 */ /* 0x000fe200000006ff */
[----:B------:R-:W-:Y:S01]  /*5050*/  FMUL.FTZ R84, R84, UR8 ;  /* 0x0000000854547c20 */ /* 0x000fe20008410000 */
[----:B------:R-:W-:Y:S01]  /*5060*/  FADD.FTZ R166, R166, -R165 ;  /* 0x800000a5a6a67221 */ /* 0x000fe20000010000 */
[C---:B------:R-:W-:Y:S01]  /*5070*/  FMUL.FTZ R89, R151.reuse, R89 ;  /* 0x0000005997597220 */ /* 0x040fe20000410000 */
[----:B------:R-:W-:Y:S01]  /*5080*/  SHF.L.U32 R161, R88, 0x10, RZ ;  /* 0x0000001058a17819 */ /* 0x000fe200000006ff */
[----:B------:R-:W-:Y:S01]  /*5090*/  FMUL.FTZ R162, R151, R162 ;  /* 0x000000a297a27220 */ /* 0x000fe20000410000 */
[----:B------:R-:W-:Y:S01]  /*50a0*/  FMUL.FTZ R151, R84, UR7 ;  /* 0x0000000754977c20 */ /* 0x000fe20008410000 */
[----:B------:R-:W-:Y:S01]  /*50b0*/  FMUL.FTZ R166, R166, UR8 ;  /* 0x00000008a6a67c20 */ /* 0x000fe20008410000 */
[----:B------:R-:W-:-:S02]  /*50c0*/  F2FP.BF16.F32.PACK_AB R89, R89, R150 ;  /* 0x000000965959723e */ /* 0x000fc400000010ff */
[----:B------:R-:W-:Y:S01]  /*50d0*/  SHF.L.U32 R150, R52, 0x10, RZ ;  /* 0x0000001034967819 */ /* 0x000fe200000006ff */
[C---:B------:R-:W-:Y:S01]  /*50e0*/  FMUL.FTZ R161, R151.reuse, R161 ;  /* 0x000000a197a17220 */ /* 0x040fe20000410000 */
[----:B------:R-:W-:Y:S02]  /*50f0*/  PRMT R163, R88, 0x7632, R163 ;  /* 0x0000763258a37816 */ /* 0x000fe400000000a3 */
[----:B------:R-:W-:Y:S01]  /*5100*/  SHF.L.U32 R88, R196, 0x10, RZ ;  /* 0x00000010c4587819 */ /* 0x000fe200000006ff */
[----:B------:R-:W-:Y:S01]  /*5110*/  FMUL.FTZ R150, R151, R150 ;  /* 0x0000009697967220 */ /* 0x000fe20000410000 */
[----:B------:R-:W-:Y:S01]  /*5120*/  FMUL.FTZ R151, R166, UR7 ;  /* 0x00000007a6977c20 */ /* 0x000fe20008410000 */
[----:B------:R-:W-:Y:S02]  /*5130*/  SHF.L.U32 R163, R163, 0x10, RZ ;  /* 0x00000010a3a37819 */ /* 0x000fe400000006ff */
[----:B------:R-:W-:Y:S01]  /*5140*/  F2FP.BF16.F32.PACK_AB R86, R170, R86 ;  /* 0x00000056aa56723e */ /* 0x000fe200000010ff */
[C---:B------:R-:W-:Y:S01]  /*5150*/  FMUL.FTZ R88, R151.reuse, R88 ;  /* 0x0000005897587220 */ /* 0x040fe20000410000 */
[----:B------:R-:W-:Y:S01]  /*5160*/  F2FP.BF16.F32.PACK_AB R85, R168, R85 ;  /* 0x00000055a855723e */ /* 0x000fe200000010ff */
[----:B------:R-:W-:Y:S01]  /*5170*/  FMUL.FTZ R163, R151, R163 ;  /* 0x000000a397a37220 */ /* 0x000fe20000410000 */
[----:B------:R-:W-:-:S02]  /*5180*/  F2FP.BF16.F32.PACK_AB R84, R166, R84 ;  /* 0x00000054a654723e */ /* 0x000fc400000010ff */
[----:B------:R-:W-:Y:S01]  /*5190*/  F2FP.BF16.F32.PACK_AB R88, R88, R150 ;  /* 0x000000965858723e */ /* 0x000fe200000010ff */
[----:B------:R-:W-:Y:S06]  /*51a0*/  BRA `(.L_x_276) ;  /* 0x0000000400207947 */ /* 0x000fec0003800000 */
.L_x_275:
        /* <DEDUP_REMOVED lines=9> */
[----:B-----5:R-:W-:Y:S01]  /*5240*/  SHF.L.U32 R155, R91, 0x10, RZ ;  /* 0x000000105b9b7819 */ /* 0x020fe200000006ff */
[----:B------:R-:W-:Y:S01]  /*5250*/  FADD.FTZ R150, R159, -R150 ;  /* 0x800000969f967221 */ /* 0x000fe20000010000 */
[----:B------:R-:W-:Y:S01]  /*5260*/  SHF.L.U32 R158, R55, 0x10, RZ ;  /* 0x00000010379e7819 */ /* 0x000fe200000006ff */
[----:B------:R-:W-:Y:S01]  /*5270*/  FMUL.FTZ R157, R157, UR7 ;  /* 0x000000079d9d7c20 */ /* 0x000fe20008410000 */
[----:B------:R-:W-:Y:S01]  /*5280*/  FFMA.FTZ R169, R169, UR4, R116 ;  /* 0x00000004a9a97c23 */ /* 0x000fe20008010074 */
[----:B------:R-:W-:Y:S01]  /*5290*/  PRMT R159, R91, 0x7632, R159 ;  /* 0x000076325b9f7816 */ /* 0x000fe2000000009f */
[----:B------:R-:W-:Y:S01]  /*52a0*/  FADD.FTZ R163, R163, -R161 ;  /* 0x800000a1a3a37221 */ /* 0x000fe20000010000 */
[----:B------:R-:W-:Y:S01]  /*52b0*/  FMUL.FTZ R151, R151, UR8 ;  /* 0x0000000897977c20 */ /* 0x000fe20008410000 */
[C---:B------:R-:W-:Y:S01]  /*52c0*/  FMUL.FTZ R155, R157.reuse, R155 ;  /* 0x0000009b9d9b7220 */ /* 0x040fe20000410000 */
[----:B------:R-:W-:Y:S01]  /*52d0*/  FMUL.FTZ R91, R157, R158 ;  /* 0x0000009e9d5b7220 */ /* 0x000fe20000410000 */
[----:B------:R-:W-:Y:S01]  /*52e0*/  FADD.FTZ R170, R170, -R169 ;  /* 0x800000a9aaaa7221 */ /* 0x000fe20000010000 */
[----:B------:R-:W-:Y:S01]  /*52f0*/  SHF.L.U32 R157, R159, 0x10, RZ ;  /* 0x000000109f9d7819 */ /* 0x000fe200000006ff */
[----:B------:R-:W-:Y:S01]  /*5300*/  FMUL.FTZ R151, R151, UR7 ;  /* 0x0000000797977c20 */ /* 0x000fe20008410000 */
[----:B------:R-:W-:Y:S01]  /*5310*/  SHF.L.U32 R158, R199, 0x10, RZ ;  /* 0x00000010c79e7819 */ /* 0x000fe200000006ff */
[----:B------:R-:W-:Y:S01]  /*5320*/  FMUL.FTZ R159, R163, UR8 ;  /* 0x00000008a39f7c20 */ /* 0x000fe20008410000 */
[----:B------:R-:W-:Y:S01]  /*5330*/  PRMT R162, R90, 0x7632, R162 ;  /* 0x000076325aa27816 */ /* 0x000fe200000000a2 */
[--C-:B------:R-:W-:Y:S01]  /*5340*/  FFMA.FTZ R167, R167, UR4, R116.reuse ;  /* 0x00000004a7a77c23 */ /* 0x100fe20008010074 */
[----:B------:R-:W-:Y:S01]  /*5350*/  SHF.L.U32 R161, R54, 0x10, RZ ;  /* 0x0000001036a17819 */ /* 0x000fe200000006ff */
[----:B------:R-:W-:Y:S01]  /*5360*/  FMUL.FTZ R170, R170, UR8 ;  /* 0x00000008aaaa7c20 */ /* 0x000fe20008410000 */
[----:B------:R-:W-:Y:S01]  /*5370*/  FMUL.FTZ R157, R151, R157 ;  /* 0x0000009d979d7220 */ /* 0x000fe20000410000 */
[----:B------:R-:W-:Y:S01]  /*5380*/  FMUL.FTZ R159, R159, UR7 ;  /* 0x000000079f9f7c20 */ /* 0x000fe20008410000 */
[----:B------:R-:W-:Y:S01]  /*5390*/  FMUL.FTZ R151, R151, R158 ;  /* 0x0000009e97977220 */ /* 0x000fe20000410000 */
[----:B------:R-:W-:Y:S01]  /*53a0*/  SHF.L.U32 R158, R90, 0x10, RZ ;  /* 0x000000105a9e7819 */ /* 0x000fe200000006ff */
[----:B------:R-:W-:Y:S01]  /*53b0*/  FADD.FTZ R168, R168, -R167 ;  /* 0x800000a7a8a87221 */ /* 0x000fe20000010000 */
[----:B------:R-:W-:Y:S01]  /*53c0*/  SHF.L.U32 R162, R162, 0x10, RZ ;  /* 0x00000010a2a27819 */ /* 0x000fe200000006ff */
[----:B------:R-:W-:Y:S01]  /*53d0*/  FMUL.FTZ R170, R170, UR7 ;  /* 0x00000007aaaa7c20 */ /* 0x000fe20008410000 */
[----:B------:R-:W-:Y:S01]  /*53e0*/  FMUL.FTZ R90, R159, R161 ;  /* 0x000000a19f5a7220 */ /* 0x000fe20000410000 */
[----:B------:R-:W-:Y:S01]  /*53f0*/  FMUL.FTZ R161, R160, UR8 ;  /* 0x00000008a0a17c20 */ /* 0x000fe20008410000 */
[----:B------:R-:W-:Y:S01]  /*5400*/  PRMT R163, R89, 0x7632, R163 ;  /* 0x0000763259a37816 */ /* 0x000fe200000000a3 */
[----:B------:R-:W-:Y:S01]  /*5410*/  FMUL.FTZ R158, R159, R158 ;  /* 0x0000009e9f9e7220 */ /* 0x000fe20000410000 */
[----:B------:R-:W-:Y:S01]  /*5420*/  FMUL.FTZ R160, R170, R162 ;  /* 0x000000a2aaa07220 */ /* 0x000fe20000410000 */
[----:B------:R-:W-:Y:S01]  /*5430*/  FMUL.FTZ R168, R168, UR8 ;  /* 0x00000008a8a87c20 */ /* 0x000fe20008410000 */
[----:B------:R-:W-:Y:S01]  /*5440*/  SHF.L.U32 R159, R89, 0x10, RZ ;  /* 0x00000010599f7819 */ /* 0x000fe200000006ff */
[----:B------:R-:W-:Y:S01]  /*5450*/  FMUL.FTZ R161, R161, UR7 ;  /* 0x00000007a1a17c20 */ /* 0x000fe20008410000 */
[----:B------:R-:W-:Y:S01]  /*5460*/  SHF.L.U32 R162, R53, 0x10, RZ ;  /* 0x0000001035a27819 */ /* 0x000fe200000006ff */
[----:B------:R-:W-:Y:S01]  /*5470*/  FMUL.FTZ R168, R168, UR7 ;  /* 0x00000007a8a87c20 */ /* 0x000fe20008410000 */
[----:B------:R-:W-:Y:S01]  /*5480*/  SHF.L.U32 R163, R163, 0x10, RZ ;  /* 0x00000010a3a37819 */ /* 0x000fe200000006ff */
[----:B------:R-:W-:Y:S01]  /*5490*/  FFMA.FTZ R165, R165, UR4, R116 ;  /* 0x00000004a5a57c23 */ /* 0x000fe20008010074 */
[C---:B------:R-:W-:Y:S01]  /*54a0*/  FMUL.FTZ R159, R161.reuse, R159 ;  /* 0x0000009fa19f7220 */ /* 0x040fe20000410000 */
[----:B------:R-:W-:Y:S01]  /*54b0*/  FMUL.FTZ R89, R161, R162 ;  /* 0x000000a2a1597220 */ /* 0x000fe20000410000 */
[----:B------:R-:W-:Y:S01]  /*54c0*/  FMUL.FTZ R167, R150, UR8 ;  /* 0x0000000896a77c20 */ /* 0x000fe20008410000 */
        /* <DEDUP_REMOVED lines=22> */
.L_x_276:
        /* <DEDUP_REMOVED lines=16> */
[----:B------:R-:W-:Y:S01]  /*5730*/  FFMA.FTZ R117, R117, UR4, R116 ;  /* 0x0000000475757c23 */ /* 0x000fe20008010074 */
[----:B-----5:R-:W-:Y:S01]  /*5740*/  PRMT R86, R91, 0x7632, R86 ;  /* 0x000076325b567816 */ /* 0x020fe20000000056 */
[----:B------:R-:W-:Y:S01]  /*5750*/  FADD.FTZ R87, R124, -R122 ;  /* 0x8000007a7c577221 */ /* 0x000fe20000010000 */
[----:B------:R-:W-:Y:S01]  /*5760*/  FADD.FTZ R145, R145, -R144 ;  /* 0x8000009091917221 */ /* 0x000fe20000010000 */
[----:B------:R-:W-:Y:S01]  /*5770*/  FADD.FTZ R119, R119, -R117 ;  /* 0x8000007577777221 */ /* 0x000fe20000010000 */
[----:B------:R-:W-:Y:S01]  /*5780*/  SHF.L.U32 R117, R91, 0x10, RZ ;  /* 0x000000105b757819 */ /* 0x000fe200000006ff */
[----:B------:R-:W-:Y:S01]  /*5790*/  FMUL.FTZ R87, R87, UR8 ;  /* 0x0000000857577c20 */ /* 0x000fe20008410000 */
[----:B------:R-:W-:Y:S01]  /*57a0*/  FMUL.FTZ R91, R145, UR8 ;  /* 0x00000008915b7c20 */ /* 0x000fe20008410000 */
[--C-:B------:R-:W-:Y:S01]  /*57b0*/  FFMA.FTZ R84, R118, UR4, R116.reuse ;  /* 0x0000000476547c23 */ /* 0x100fe20008010074 */
[----:B------:R-:W-:Y:S01]  /*57c0*/  SHF.L.U32 R85, R59, 0x10, RZ ;  /* 0x000000103b557819 */ /* 0x000fe200000006ff */
[--C-:B------:R-:W-:Y:S01]  /*57d0*/  FFMA.FTZ R121, R121, UR4, R116.reuse ;  /* 0x0000000479797c23 */ /* 0x100fe20008010074 */
[----:B------:R-:W-:Y:S01]  /*57e0*/  FMUL.FTZ R118, R87, UR7 ;  /* 0x0000000757767c20 */ /* 0x000fe20008410000 */
[----:B------:R-:W-:Y:S01]  /*57f0*/  SHF.L.U32 R86, R86, 0x10, RZ ;  /* 0x0000001056567819 */ /* 0x000fe200000006ff */
[----:B------:R-:W-:Y:S01]  /*5800*/  FFMA.FTZ R142, R142, UR4, R116 ;  /* 0x000000048e8e7c23 */ /* 0x000fe20008010074 */
[C---:B------:R-:W-:Y:S01]  /*5810*/  F2FP.BF16.F32.PACK_AB R87, R91.reuse, R87 ;  /* 0x000000575b57723e */ /* 0x040fe200000010ff */
[----:B------:R-:W-:Y:S01]  /*5820*/  FMUL.FTZ R91, R91, UR7 ;  /* 0x000000075b5b7c20 */ /* 0x000fe20008410000 */
[----:B------:R-:W-:Y:S01]  /*5830*/  FADD.FTZ R123, R123, -R121 ;  /* 0x800000797b7b7221 */ /* 0x000fe20000010000 */
[C---:B------:R-:W-:Y:S01]  /*5840*/  FMUL.FTZ R117, R118.reuse, R117 ;  /* 0x0000007576757220 */ /* 0x040fe20000410000 */
[----:B------:R-:W-:Y:S01]  /*5850*/  FMUL.FTZ R85, R118, R85 ;  /* 0x0000005576557220 */ /* 0x000fe20000410000 */
[----:B------:R-:W-:Y:S01]  /*5860*/  SHF.L.U32 R118, R167, 0x10, RZ ;  /* 0x00000010a7767819 */ /* 0x000fe200000006ff */
[----:B------:R-:W-:Y:S01]  /*5870*/  FADD.FTZ R84, R120, -R84 ;  /* 0x8000005478547221 */ /* 0x000fe20000010000 */
[----:B------:R-:W-:Y:S01]  /*5880*/  FMUL.FTZ R120, R91, R86 ;  /* 0x000000565b787220 */ /* 0x000fe20000410000 */
[----:B------:R-:W-:Y:S01]  /*5890*/  FMUL.FTZ R86, R123, UR8 ;  /* 0x000000087b567c20 */ /* 0x000fe20008410000 */
[----:B------:R-:W-:Y:S01]  /*58a0*/  FADD.FTZ R143, R143, -R142 ;  /* 0x8000008e8f8f7221 */ /* 0x000fe20000010000 */
[----:B------:R-:W-:Y:S01]  /*58b0*/  FMUL.FTZ R91, R91, R118 ;  /* 0x000000765b5b7220 */ /* 0x000fe20000410000 */
[----:B------:R-:W-:Y:S01]  /*58c0*/  SHF.L.U32 R121, R90, 0x10, RZ ;  /* 0x000000105a797819 */ /* 0x000fe200000006ff */
[----:B------:R-:W-:Y:S01]  /*58d0*/  FMUL.FTZ R122, R86, UR7 ;  /* 0x00000007567a7c20 */ /* 0x000fe20008410000 */
[----:B------:R-:W-:Y:S01]  /*58e0*/  SHF.L.U32 R118, R58, 0x10, RZ ;  /* 0x000000103a767819 */ /* 0x000fe200000006ff */
[----:B------:R-:W-:Y:S01]  /*58f0*/  FMUL.FTZ R143, R143, UR8 ;  /* 0x000000088f8f7c20 */ /* 0x000fe20008410000 */
[----:B------:R-:W-:Y:S01]  /*5900*/  PRMT R123, R90, 0x7632, R123 ;  /* 0x000076325a7b7816 */ /* 0x000fe2000000007b */
[----:B------:R-:W-:Y:S01]  /*5910*/  FMUL.FTZ R121, R122, R121 ;  /* 0x000000797a797220 */ /* 0x000fe20000410000 */
[----:B------:R-:W-:Y:S01]  /*5920*/  SHF.L.U32 R90, R166, 0x10, RZ ;  /* 0x00000010a65a7819 */ /* 0x000fe200000006ff */
[----:B------:R-:W-:Y:S01]  /*5930*/  FMUL.FTZ R118, R122, R118 ;  /* 0x000000767a767220 */ /* 0x000fe20000410000 */
[----:B------:R-:W-:Y:S01]  /*5940*/  FMUL.FTZ R122, R143, UR7 ;  /* 0x000000078f7a7c20 */ /* 0x000fe20008410000 */
[--C-:B------:R-:W-:Y:S01]  /*5950*/  FFMA.FTZ R127, R127, UR4, R116.reuse ;  /* 0x000000047f7f7c23 */ /* 0x100fe20008010074 */
[----:B------:R-:W-:Y:S01]  /*5960*/  SHF.L.U32 R123, R123, 0x10, RZ ;  /* 0x000000107b7b7819 */ /* 0x000fe200000006ff */
[----:B------:R-:W-:Y:S01]  /*5970*/  FFMA.FTZ R125, R125, UR4, R116 ;  /* 0x000000047d7d7c23 */ /* 0x000fe20008010074 */
[----:B------:R-:W-:Y:S01]  /*5980*/  FMUL.FTZ R90, R122, R90 ;  /* 0x0000005a7a5a7220 */ /* 0x000fe20000410000 */
[----:B------:R-:W-:Y:S01]  /*5990*/  F2FP.BF16.F32.PACK_AB R91, R91, R85 ;  /* 0x000000555b5b723e */ /* 0x000fe200000010ff */
[----:B------:R-:W-:Y:S01]  /*59a0*/  FMUL.FTZ R85, R84, UR8 ;  /* 0x0000000854557c20 */ /* 0x000fe20008410000 */
[----:B------:R-:W-:Y:S01]  /*59b0*/  FADD.FTZ R141, R141, -R127 ;  /* 0x8000007f8d8d7221 */ /* 0x000fe20000010000 */
[----:B------:R-:W-:Y:S01]  /*59c0*/  FMUL.FTZ R123, R122, R123 ;  /* 0x0000007b7a7b7220 */ /* 0x000fe20000410000 */
[----:B------:R-:W-:Y:S01]  /*59d0*/  F2FP.BF16.F32.PACK_AB R90, R90, R118 ;  /* 0x000000765a5a723e */ /* 0x000fe200000010ff */
[----:B------:R-:W-:Y:S01]  /*59e0*/  FMUL.FTZ R118, R85, UR7 ;  /* 0x0000000755767c20 */ /* 0x000fe20008410000 */
[----:B------:R-:W-:Y:S01]  /*59f0*/  SHF.L.U32 R122, R89, 0x10, RZ ;  /* 0x00000010597a7819 */ /* 0x000fe200000006ff */
[----:B------:R-:W-:Y:S01]  /*5a00*/  FMUL.FTZ R141, R141, UR8 ;  /* 0x000000088d8d7c20 */ /* 0x000fe20008410000 */
[----:B------:R-:W-:Y:S01]  /*5a10*/  SHF.L.U32 R84, R57, 0x10, RZ ;  /* 0x0000001039547819 */ /* 0x000fe200000006ff */
[----:B------:R-:W-:Y:S01]  /*5a20*/  FADD.FTZ R126, R126, -R125 ;  /* 0x8000007d7e7e7221 */ /* 0x000fe20000010000 */
[----:B------:R-:W-:Y:S01]  /*5a30*/  PRMT R124, R89, 0x7632, R124 ;  /* 0x00007632597c7816 */ /* 0x000fe2000000007c */
[C---:B------:R-:W-:Y:S01]  /*5a40*/  FMUL.FTZ R122, R118.reuse, R122 ;  /* 0x0000007a767a7220 */ /* 0x040fe20000410000 */
[----:B------:R-:W-:Y:S01]  /*5a50*/  SHF.L.U32 R89, R165, 0x10, RZ ;  /* 0x00000010a5597819 */ /* 0x000fe200000006ff */
[----:B------:R-:W-:Y:S01]  /*5a60*/  FMUL.FTZ R84, R118, R84 ;  /* 0x0000005476547220 */ /* 0x000fe20000410000 */
[----:B------:R-:W-:Y:S01]  /*5a70*/  FMUL.FTZ R118, R141, UR7 ;  /* 0x000000078d767c20 */ /* 0x000fe20008410000 */
[----:B------:R-:W-:-:S02]  /*5a80*/  SHF.L.U32 R124, R124, 0x10, RZ ;  /* 0x000000107c7c7819 */ /* 0x000fc400000006ff */
[----:B------:R-:W-:Y:S01]  /*5a90*/  SHF.L.U32 R125, R88, 0x10, RZ ;  /* 0x00000010587d7819 */ /* 0x000fe200000006ff */
[C---:B------:R-:W-:Y:S01]  /*5aa0*/  FMUL.FTZ R89, R118.reuse, R89 ;  /* 0x0000005976597220 */ /* 0x040fe20000410000 */
[----:B------:R-:W-:Y:S01]  /*5ab0*/  F2FP.BF16.F32.PACK_AB R86, R143, R86 ;  /* 0x000000568f56723e */ /* 0x000fe200000010ff */
[----:B------:R-:W-:Y:S01]  /*5ac0*/  FMUL.FTZ R124, R118, R124 ;  /* 0x0000007c767c7220 */ /* 0x000fe20000410000 */
[----:B------:R-:W-:Y:S02]  /*5ad0*/  SHF.L.U32 R118, R56, 0x10, RZ ;  /* 0x0000001038767819 */ /* 0x000fe400000006ff */
[----:B------:R-:W-:Y:S01]  /*5ae0*/  F2FP.BF16.F32.PACK_AB R89, R89, R84 ;  /* 0x000000545959723e */ /* 0x000fe200000010ff */
[----:B------:R-:W-:Y:S01]  /*5af0*/  FMUL.FTZ R84, R119, UR8 ;  /* 0x0000000877547c20 */ /* 0x000fe20008410000 */
[----:B------:R-:W-:-:S03]  /*5b00*/  F2FP.BF16.F32.PACK_AB R85, R141, R85 ;  /* 0x000000558d55723e */ /* 0x000fc600000010ff */
[----:B------:R-:W-:-:S04]  /*5b10*/  FMUL.FTZ R119, R84, UR7 ;  /* 0x0000000754777c20 */ /* 0x000fc80008410000 */
[C---:B------:R-:W-:Y:S01]  /*5b20*/  FMUL.FTZ R125, R119.reuse, R125 ;  /* 0x0000007d777d7220 */ /* 0x040fe20000410000 */
[----:B------:R-:W-:Y:S01]  /*5b30*/  FMUL.FTZ R118, R119, R118 ;  /* 0x0000007677767220 */ /* 0x000fe20000410000 */
[----:B------:R-:W-:Y:S01]  /*5b40*/  PRMT R119, R88, 0x7632, R119 ;  /* 0x0000763258777816 */ /* 0x000fe20000000077 */
[----:B------:R-:W-:-:S03]  /*5b50*/  FMUL.FTZ R88, R126, UR8 ;  /* 0x000000087e587c20 */ /* 0x000fc60008410000 */
[----:B------:R-:W-:Y:S01]  /*5b60*/  SHF.L.U32 R126, R119, 0x10, RZ ;  /* 0x00000010777e7819 */ /* 0x000fe200000006ff */
[----:B------:R-:W-:Y:S01]  /*5b70*/  FMUL.FTZ R127, R88, UR7 ;  /* 0x00000007587f7c20 */ /* 0x000fe20008410000 */
[----:B------:R-:W-:Y:S02]  /*5b80*/  SHF.L.U32 R119, R164, 0x10, RZ ;  /* 0x00000010a4777819 */ /* 0x000fe400000006ff */
[----:B------:R-:W-:Y:S01]  /*5b90*/  F2FP.BF16.F32.PACK_AB R84, R88, R84 ;  /* 0x000000545854723e */ /* 0x000fe200000010ff */
[C---:B------:R-:W-:Y:S02]  /*5ba0*/  FMUL.FTZ R126, R127.reuse, R126 ;  /* 0x0000007e7f7e7220 */ /* 0x040fe40000410000 */
[----:B------:R-:W-:-:S05]  /*5bb0*/  FMUL.FTZ R119, R127, R119 ;  /* 0x000000777f777220 */ /* 0x000fca0000410000 */
[----:B------:R-:W-:Y:S01]  /*5bc0*/  F2FP.BF16.F32.PACK_AB R88, R119, R118 ;  /* 0x000000767758723e */ /* 0x000fe200000010ff */
[----:B------:R-:W-:Y:S06]  /*5bd0*/  BRA `(.L_x_278) ;  /* 0x0000000400207947 */ /* 0x000fec0003800000 */
.L_x_277:
[--C-:B------:R-:W-:Y:S01]  /*5be0*/  FFMA.FTZ R122, R122, UR4, R116.reuse ;  /* 0x000000047a7a7c23 */ /* 0x100fe20008010074 */
[--C-:B------:R-:W-:Y:S01]  /*5bf0*/  FFMA.FTZ R127, R127, UR4, R116.reuse ;  /* 0x000000047f7f7c23 */ /* 0x100fe20008010074 */
[--C-:B------:R-:W-:Y:S01]  /*5c00*/  FFMA.FTZ R118, R118, UR4, R116.reuse ;  /* 0x0000000476767c23 */ /* 0x100fe20008010074 */
[----:B------:R-:W-:Y:S01]  /*5c10*/  FFMA.FTZ R117, R117, UR4, R116 ;  /* 0x0000000475757c23 */ /* 0x000fe20008010074 */
[----:B------:R-:W-:Y:S01]  /*5c20*/  FADD.FTZ R122, R124, -R122 ;  /* 0x8000007a7c7a7221 */ /* 0x000fe20000010000 */
[----:B------:R-:W-:Y:S01]  /*5c30*/  FADD.FTZ R141, R141, -R127 ;  /* 0x8000007f8d8d7221 */ /* 0x000fe20000010000 */
[--C-:B------:R-:W-:Y:S01]  /*5c40*/  FFMA.FTZ R121, R121, UR4, R116.reuse ;  /* 0x0000000479797c23 */ /* 0x100fe20008010074 */
[----:B------:R-:W-:Y:S01]  /*5c50*/  FFMA.FTZ R127, R144, UR4, R116 ;  /* 0x00000004907f7c23 */ /* 0x000fe20008010074 */
[----:B------:R-:W-:Y:S01]  /*5c60*/  FADD.FTZ R118, R120, -R118 ;  /* 0x8000007678767221 */ /* 0x000fe20000010000 */
[----:B------:R-:W-:Y:S01]  /*5c70*/  FMUL.FTZ R120, R122, UR8 ;  /* 0x000000087a787c20 */ /* 0x000fe20008410000 */
[----:B------:R-:W-:Y:S01]  /*5c80*/  FADD.FTZ R119, R119, -R117 ;  /* 0x8000007577777221 */ /* 0x000fe20000010000 */
[----:B------:R-:W-:Y:S01]  /*5c90*/  FADD.FTZ R123, R123, -R121 ;  /* 0x800000797b7b7221 */ /* 0x000fe20000010000 */
[----:B------:R-:W-:Y:S01]  /*5ca0*/  FADD.FTZ R127, R145, -R127 ;  /* 0x8000007f917f7221 */ /* 0x000fe20000010000 */
[----:B-----5:R-:W-:Y:S01]  /*5cb0*/  SHF.L.U32 R117, R91, 0x10, RZ ;  /* 0x000000105b757819 */ /* 0x020fe200000006ff */
[----:B------:R-:W-:Y:S01]  /*5cc0*/  FMUL.FTZ R120, R120, UR7 ;  /* 0x0000000778787c20 */ /* 0x000fe20008410000 */
[----:B------:R-:W-:Y:S01]  /*5cd0*/  SHF.L.U32 R121, R59, 0x10, RZ ;  /* 0x000000103b797819 */ /* 0x000fe200000006ff */
[----:B------:R-:W-:Y:S01]  /*5ce0*/  FMUL.FTZ R127, R127, UR8 ;  /* 0x000000087f7f7c20 */ /* 0x000fe20008410000 */
[----:B------:R-:W-:Y:S01]  /*5cf0*/  PRMT R122, R91, 0x7632, R122 ;  /* 0x000076325b7a7816 */ /* 0x000fe2000000007a */
[----:B------:R-:W-:Y:S01]  /*5d00*/  FMUL.FTZ R117, R120, R117 ;  /* 0x0000007578757220 */ /* 0x000fe20000410000 */
[----:B------:R-:W-:Y:S01]  /*5d10*/  FFMA.FTZ R142, R142, UR4, R116 ;  /* 0x000000048e8e7c23 */ /* 0x000fe20008010074 */
[----:B------:R-:W-:Y:S01]  /*5d20*/  FMUL.FTZ R91, R120, R121 ;  /* 0x00000079785b7220 */ /* 0x000fe20000410000 */
[----:B------:R-:W-:Y:S01]  /*5d30*/  SHF.L.U32 R120, R122, 0x10, RZ ;  /* 0x000000107a787819 */ /* 0x000fe200000006ff */
[----:B------:R-:W-:Y:S01]  /*5d40*/  FMUL.FTZ R127, R127, UR7 ;  /* 0x000000077f7f7c20 */ /* 0x000fe20008410000 */
[----:B------:R-:W-:Y:S01]  /*5d50*/  SHF.L.U32 R121, R167, 0x10, RZ ;  /* 0x00000010a7797819 */ /* 0x000fe200000006ff */
[----:B------:R-:W-:Y:S01]  /*5d60*/  FADD.FTZ R143, R143, -R142 ;  /* 0x8000008e8f8f7221 */ /* 0x000fe20000010000 */
[----:B------:R-:W-:Y:S01]  /*5d70*/  FMUL.FTZ R122, R123, UR8 ;  /* 0x000000087b7a7c20 */ /* 0x000fe20008410000 */
[C---:B------:R-:W-:Y:S01]  /*5d80*/  FMUL.FTZ R120, R127.reuse, R120 ;  /* 0x000000787f787220 */ /* 0x040fe20000410000 */
[----:B------:R-:W-:Y:S01]  /*5d90*/  SHF.L.U32 R123, R58, 0x10, RZ ;  /* 0x000000103a7b7819 */ /* 0x000fe200000006ff */
[----:B------:R-:W-:Y:S01]  /*5da0*/  FMUL.FTZ R127, R127, R121 ;  /* 0x000000797f7f7220 */ /* 0x000fe20000410000 */
[C---:B------:R-:W-:Y:S01]  /*5db0*/  SHF.L.U32 R121, R90.reuse, 0x10, RZ ;  /* 0x000000105a797819 */ /* 0x040fe200000006ff */
[----:B------:R-:W-:Y:S01]  /*5dc0*/  FFMA.FTZ R125, R125, UR4, R116 ;  /* 0x000000047d7d7c23 */ /* 0x000fe20008010074 */
[----:B------:R-:W-:Y:S01]  /*5dd0*/  PRMT R124, R90, 0x7632, R124 ;  /* 0x000076325a7c7816 */ /* 0x000fe2000000007c */
[----:B------:R-:W-:Y:S01]  /*5de0*/  FMUL.FTZ R122, R122, UR7 ;  /* 0x000000077a7a7c20 */ /* 0x000fe20008410000 */
[----:B------:R-:W-:Y:S01]  /*5df0*/  FMUL.FTZ R143, R143, UR8 ;  /* 0x000000088f8f7c20 */ /* 0x000fe20008410000 */
[----:B------:R-:W-:Y:S01]  /*5e00*/  FADD.FTZ R126, R126, -R125 ;  /* 0x8000007d7e7e7221 */ /* 0x000fe20000010000 */
[----:B------:R-:W-:Y:S01]  /*5e10*/  SHF.L.U32 R124, R124, 0x10, RZ ;  /* 0x000000107c7c7819 */ /* 0x000fe200000006ff */
[C---:B------:R-:W-:Y:S01]  /*5e20*/  FMUL.FTZ R121, R122.reuse, R121 ;  /* 0x000000797a797220 */ /* 0x040fe20000410000 */
[----:B------:R-:W-:Y:S01]  /*5e30*/  FMUL.FTZ R90, R122, R123 ;  /* 0x0000007b7a5a7220 */ /* 0x000fe20000410000 */
[----:B------:R-:W-:Y:S01]  /*5e40*/  FMUL.FTZ R143, R143, UR7 ;  /* 0x000000078f8f7c20 */ /* 0x000fe20008410000 */
[----:B------:R-:W-:Y:S01]  /*5e50*/  SHF.L.U32 R122, R166, 0x10, RZ ;  /* 0x00000010a67a7819 */ /* 0x000fe200000006ff */
[----:B------:R-:W-:Y:S01]  /*5e60*/  FMUL.FTZ R125, R118, UR8 ;  /* 0x00000008767d7c20 */ /* 0x000fe20008410000 */
[----:B------:R-:W-:Y:S01]  /*5e70*/  PRMT R140, R89, 0x7632, R140 ;  /* 0x00007632598c7816 */ /* 0x000fe2000000008c */
[----:B------:R-:W-:Y:S01]  /*5e80*/  FMUL.FTZ R123, R143, R124 ;  /* 0x0000007c8f7b7220 */ /* 0x000fe20000410000 */
[----:B------:R-:W-:Y:S01]  /*5e90*/  FMUL.FTZ R141, R141, UR8 ;  /* 0x000000088d8d7c20 */ /* 0x000fe20008410000 */
[----:B------:R-:W-:Y:S01]  /*5ea0*/  FMUL.FTZ R124, R125, UR7 ;  /* 0x000000077d7c7c20 */ /* 0x000fe20008410000 */
[----:B------:R-:W-:Y:S01]  /*5eb0*/  FMUL.FTZ R118, R143, R122 ;  /* 0x0000007a8f767220 */ /* 0x000fe20000410000 */
[----:B------:R-:W-:Y:S01]  /*5ec0*/  SHF.L.U32 R125, R57, 0x10, RZ ;  /* 0x00000010397d7819 */ /* 0x000fe200000006ff */
[----:B------:R-:W-:Y:S01]  /*5ed0*/  FMUL.FTZ R141, R141, UR7 ;  /* 0x000000078d8d7c20 */ /* 0x000fe20008410000 */
[----:B------:R-:W-:Y:S01]  /*5ee0*/  SHF.L.U32 R122, R89, 0x10, RZ ;  /* 0x00000010597a7819 */ /* 0x000fe200000006ff */
[----:B------:R-:W-:Y:S01]  /*5ef0*/  FMUL.FTZ R142, R119, UR8 ;  /* 0x00000008778e7c20 */ /* 0x000fe20008410000 */
[----:B------:R-:W-:Y:S01]  /*5f00*/  SHF.L.U32 R140, R140, 0x10, RZ ;  /* 0x000000108c8c7819 */ /* 0x000fe200000006ff */
[C---:B------:R-:W-:Y:S01]  /*5f10*/  FMUL.FTZ R89, R124.reuse, R125 ;  /* 0x0000007d7c597220 */ /* 0x040fe20000410000 */
[----:B------:R-:W-:Y:S01]  /*5f20*/  SHF.L.U32 R125, R165, 0x10, RZ ;  /* 0x00000010a57d7819 */ /* 0x000fe200000006ff */
[----:B------:R-:W-:Y:S01]  /*5f30*/  FMUL.FTZ R122, R124, R122 ;  /* 0x0000007a7c7a7220 */ /* 0x000fe20000410000 */
[----:B------:R-:W-:Y:S01]  /*5f40*/  FMUL.FTZ R142, R142, UR7 ;  /* 0x000000078e8e7c20 */ /* 0x000fe20008410000 */
[C---:B------:R-:W-:Y:S01]  /*5f50*/  FMUL.FTZ R124, R141.reuse, R140 ;  /* 0x0000008c8d7c7220 */ /* 0x040fe20000410000 */
[----:B------:R-:W-:Y:S01]  /*5f60*/  SHF.L.U32 R140, R56, 0x10, RZ ;  /* 0x00000010388c7819 */ /* 0x000fe200000006ff */
[----:B------:R-:W-:Y:S01]  /*5f70*/  FMUL.FTZ R119, R141, R125 ;  /* 0x0000007d8d777220 */ /* 0x000fe20000410000 */
[----:B------:R-:W-:Y:S01]  /*5f80*/  FMUL.FTZ R126, R126, UR8 ;  /* 0x000000087e7e7c20 */ /* 0x000fe20008410000 */
[----:B------:R-:W-:-:S02]  /*5f90*/  SHF.L.U32 R125, R88, 0x10, RZ ;  /* 0x00000010587d7819 */ /* 0x000fc400000006ff */
[----:B------:R-:W-:Y:S01]  /*5fa0*/  PRMT R141, R88, 0x7632, R141 ;  /* 0x00007632588d7816 */ /* 0x000fe2000000008d */
[----:B------:R-:W-:Y:S01]  /*5fb0*/  FMUL.FTZ R88, R142, R140 ;  /* 0x0000008c8e587220 */ /* 0x000fe20000410000 */
[----:B------:R-:W-:Y:S01]  /*5fc0*/  SHF.L.U32 R140, R164, 0x10, RZ ;  /* 0x00000010a48c7819 */ /* 0x000fe200000006ff */
[----:B------:R-:W-:Y:S01]  /*5fd0*/  FMUL.FTZ R126, R126, UR7 ;  /* 0x000000077e7e7c20 */ /* 0x000fe20008410000 */
[----:B------:R-:W-:Y:S01]  /*5fe0*/  SHF.L.U32 R141, R141, 0x10, RZ ;  /* 0x000000108d8d7819 */ /* 0x000fe200000006ff */
[----:B------:R-:W-:Y:S01]  /*5ff0*/  FMUL.FTZ R125, R142, R125 ;  /* 0x0000007d8e7d7220 */ /* 0x000fe20000410000 */
[----:B------:R-:W-:Y:S01]  /*6000*/  F2FP.BF16.F32.PACK_AB R91, R127, R91 ;  /* 0x0000005b7f5b723e */ /* 0x000fe200000010ff */
[----:B------:R-:W-:Y:S01]  /*6010*/  FMUL.FTZ R140, R126, R140 ;  /* 0x0000008c7e8c7220 */ /* 0x000fe20000410000 */
[----:B------:R-:W-:Y:S01]  /*6020*/  F2FP.BF16.F32.PACK_AB R90, R118, R90 ;  /* 0x0000005a765a723e */ /* 0x000fe200000010ff */
[----:B------:R-:W-:Y:S01]  /*6030*/  FMUL.FTZ R126, R126, R141 ;  /* 0x0000008d7e7e7220 */ /* 0x000fe20000410000 */
[----:B------:R-:W-:-:S02]  /*6040*/  F2FP.BF16.F32.PACK_AB R89, R119, R89 ;  /* 0x000000597759723e */ /* 0x000fc400000010ff */
[----:B------:R-:W-:-:S07]  /*6050*/  F2FP.BF16.F32.PACK_AB R88, R140, R88 ;  /* 0x000000588c58723e */ /* 0x000fce00000010ff */
.L_x_278:
        /* <DEDUP_REMOVED lines=16> */
[--C-:B------:R-:W-:Y:S01]  /*6160*/  FFMA.FTZ R84, R105, UR4, R116.reuse ;  /* 0x0000000469547c23 */ /* 0x100fe20008010074 */
[----:B------:R-:W-:Y:S01]  /*6170*/  FFMA.FTZ R111, R111, UR4, R116 ;  /* 0x000000046f6f7c23 */ /* 0x000fe20008010074 */
[----:B------:R-:W-:Y:S01]  /*6180*/  FADD.FTZ R110, R104, -R110 ;  /* 0x8000006e686e7221 */ /* 0x000fe20000010000 */
[----:B------:R-:W-:Y:S01]  /*6190*/  FFMA.FTZ R85, R103, UR4, R116 ;  /* 0x0000000467557c23 */ /* 0x000fe20008010074 */
[----:B------:R-:W-:Y:S01]  /*61a0*/  FADD.FTZ R97, R97, -R96 ;  /* 0x8000006061617221 */ /* 0x000fe20000010000 */
[----:B------:R-:W-:Y:S01]  /*61b0*/  FADD.FTZ R84, R98, -R84 ;  /* 0x8000005462547221 */ /* 0x000fe20000010000 */
[----:B------:R-:W-:Y:S01]  /*61c0*/  FFMA.FTZ R96, R107, UR4, R116 ;  /* 0x000000046b607c23 */ /* 0x000fe20008010074 */
[----:B------:R-:W-:Y:S01]  /*61d0*/  FADD.FTZ R98, R106, -R111 ;  /* 0x8000006f6a627221 */ /* 0x000fe20000010000 */
[----:B------:R-:W-:Y:S01]  /*61e0*/  FMUL.FTZ R87, R110, UR8 ;  /* 0x000000086e577c20 */ /* 0x000fe20008410000 */
[----:B------:R-:W-:Y:S01]  /*61f0*/  FADD.FTZ R85, R99, -R85 ;  /* 0x8000005563557221 */ /* 0x000fe20000010000 */
[C---:B-----5:R-:W-:Y:S01]  /*6200*/  PRMT R86, R91.reuse, 0x7632, R86 ;  /* 0x000076325b567816 */ /* 0x060fe20000000056 */
[----:B------:R-:W-:Y:S01]  /*6210*/  FADD.FTZ R96, R100, -R96 ;  /* 0x8000006064607221 */ /* 0x000fe20000010000 */
[----:B------:R-:W-:Y:S01]  /*6220*/  SHF.L.U32 R99, R91, 0x10, RZ ;  /* 0x000000105b637819 */ /* 0x000fe200000006ff */
[----:B------:R-:W-:Y:S01]  /*6230*/  FMUL.FTZ R100, R87, UR7 ;  /* 0x0000000757647c20 */ /* 0x000fe20008410000 */
[----:B------:R-:W-:Y:S01]  /*6240*/  SHF.L.U32 R91, R63, 0x10, RZ ;  /* 0x000000103f5b7819 */ /* 0x000fe200000006ff */
[----:B------:R-:W-:Y:S01]  /*6250*/  FMUL.FTZ R98, R98, UR8 ;  /* 0x0000000862627c20 */ /* 0x000fe20008410000 */
[----:B------:R-:W-:Y:S01]  /*6260*/  FFMA.FTZ R108, R108, UR4, R116 ;  /* 0x000000046c6c7c23 */ /* 0x000fe20008010074 */
[----:B------:R-:W-:Y:S01]  /*6270*/  SHF.L.U32 R86, R86, 0x10, RZ ;  /* 0x0000001056567819 */ /* 0x000fe200000006ff */
[C---:B------:R-:W-:Y:S01]  /*6280*/  FMUL.FTZ R99, R100.reuse, R99 ;  /* 0x0000006364637220 */ /* 0x040fe20000410000 */
[----:B------:R-:W-:Y:S01]  /*6290*/  FMUL.FTZ R91, R100, R91 ;  /* 0x0000005b645b7220 */ /* 0x000fe20000410000 */
[----:B------:R-:W-:Y:S01]  /*62a0*/  FMUL.FTZ R104, R98, UR7 ;  /* 0x0000000762687c20 */ /* 0x000fe20008410000 */
[----:B------:R-:W-:Y:S01]  /*62b0*/  FADD.FTZ R108, R101, -R108 ;  /* 0x8000006c656c7221 */ /* 0x000fe20000010000 */
[----:B------:R-:W-:Y:S01]  /*62c0*/  SHF.L.U32 R100, R142, 0x10, RZ ;  /* 0x000000108e647819 */ /* 0x000fe200000006ff */
[----:B------:R-:W-:Y:S01]  /*62d0*/  FFMA.FTZ R109, R109, UR4, R116 ;  /* 0x000000046d6d7c23 */ /* 0x000fe20008010074 */
[----:B------:R-:W-:Y:S01]  /*62e0*/  F2FP.BF16.F32.PACK_AB R87, R98, R87 ;  /* 0x000000576257723e */ /* 0x000fe200000010ff */
[----:B------:R-:W-:Y:S01]  /*62f0*/  FMUL.FTZ R98, R104, R86 ;  /* 0x0000005668627220 */ /* 0x000fe20000410000 */
[----:B------:R-:W-:Y:S01]  /*6300*/  FMUL.FTZ R86, R108, UR8 ;  /* 0x000000086c567c20 */ /* 0x000fe20008410000 */
[----:B------:R-:W-:Y:S01]  /*6310*/  FADD.FTZ R109, R102, -R109 ;  /* 0x8000006d666d7221 */ /* 0x000fe20000010000 */
[----:B------:R-:W-:Y:S01]  /*6320*/  FMUL.FTZ R104, R104, R100 ;  /* 0x0000006468687220 */ /* 0x000fe20000410000 */
[----:B------:R-:W-:Y:S01]  /*6330*/  PRMT R100, R90, 0x7632, R100 ;  /* 0x000076325a647816 */ /* 0x000fe20000000064 */
[----:B------:R-:W-:Y:S01]  /*6340*/  FMUL.FTZ R102, R86, UR7 ;  /* 0x0000000756667c20 */ /* 0x000fe20008410000 */
[----:B------:R-:W-:Y:S01]  /*6350*/  SHF.L.U32 R101, R90, 0x10, RZ ;  /* 0x000000105a657819 */ /* 0x000fe200000006ff */
[----:B------:R-:W-:Y:S01]  /*6360*/  FMUL.FTZ R109, R109, UR8 ;  /* 0x000000086d6d7c20 */ /* 0x000fe20008410000 */
[----:B------:R-:W-:Y:S01]  /*6370*/  SHF.L.U32 R90, R62, 0x10, RZ ;  /* 0x000000103e5a7819 */ /* 0x000fe200000006ff */
[----:B------:R-:W-:Y:S01]  /*6380*/  FMUL.FTZ R85, R85, UR8 ;  /* 0x0000000855557c20 */ /* 0x000fe20008410000 */
[----:B------:R-:W-:Y:S01]  /*6390*/  SHF.L.U32 R100, R100, 0x10, RZ ;  /* 0x0000001064647819 */ /* 0x000fe200000006ff */
[C---:B------:R-:W-:Y:S01]  /*63a0*/  FMUL.FTZ R101, R102.reuse, R101 ;  /* 0x0000006566657220 */ /* 0x040fe20000410000 */
[----:B------:R-:W-:Y:S01]  /*63b0*/  FMUL.FTZ R105, R109, UR7 ;  /* 0x000000076d697c20 */ /* 0x000fe20008410000 */
[----:B------:R-:W-:Y:S01]  /*63c0*/  FMUL.FTZ R90, R102, R90 ;  /* 0x0000005a665a7220 */ /* 0x000fe20000410000 */
[----:B------:R-:W-:Y:S01]  /*63d0*/  SHF.L.U32 R102, R141, 0x10, RZ ;  /* 0x000000108d667819 */ /* 0x000fe200000006ff */
[----:B------:R-:W-:Y:S01]  /*63e0*/  FMUL.FTZ R103, R85, UR7 ;  /* 0x0000000755677c20 */ /* 0x000fe20008410000 */
[----:B------:R-:W-:Y:S01]  /*63f0*/  FMUL.FTZ R100, R105, R100 ;  /* 0x0000006469647220 */ /* 0x000fe20000410000 */
[----:B------:R-:W-:Y:S01]  /*6400*/  SHF.L.U32 R106, R61, 0x10, RZ ;  /* 0x000000103d6a7819 */ /* 0x000fe200000006ff */
[----:B------:R-:W-:Y:S01]  /*6410*/  FMUL.FTZ R96, R96, UR8 ;  /* 0x0000000860607c20 */ /* 0x000fe20008410000 */
[----:B------:R-:W-:Y:S01]  /*6420*/  FMUL.FTZ R105, R105, R102 ;  /* 0x0000006669697220 */ /* 0x000fe20000410000 */
[----:B------:R-:W-:Y:S01]  /*6430*/  SHF.L.U32 R102, R89, 0x10, RZ ;  /* 0x0000001059667819 */ /* 0x000fe200000006ff */
[----:B------:R-:W-:Y:S01]  /*6440*/  FMUL.FTZ R97, R97, UR8 ;  /* 0x0000000861617c20 */ /* 0x000fe20008410000 */
[C---:B------:R-:W-:Y:S01]  /*6450*/  FMUL.FTZ R106, R103.reuse, R106 ;  /* 0x0000006a676a7220 */ /* 0x040fe20000410000 */
[C---:B------:R-:W-:Y:S01]  /*6460*/  FMUL.FTZ R107, R96.reuse, UR7 ;  /* 0x00000007606b7c20 */ /* 0x040fe20008410000 */
[----:B------:R-:W-:Y:S01]  /*6470*/  F2FP.BF16.F32.PACK_AB R85, R96, R85 ;  /* 0x000000556055723e */ /* 0x000fe200000010ff */
[----:B------:R-:W-:Y:S01]  /*6480*/  FMUL.FTZ R102, R103, R102 ;  /* 0x0000006667667220 */ /* 0x000fe20000410000 */
[----:B------:R-:W-:Y:S01]  /*6490*/  PRMT R103, R89, 0x7632, R103 ;  /* 0x0000763259677816 */ /* 0x000fe20000000067 */
[----:B------:R-:W-:Y:S01]  /*64a0*/  FMUL.FTZ R84, R84, UR8 ;  /* 0x0000000854547c20 */ /* 0x000fe20008410000 */
[----:B------:R-:W-:-:S02]  /*64b0*/  SHF.L.U32 R89, R140, 0x10, RZ ;  /* 0x000000108c597819 */ /* 0x000fc400000006ff */
[----:B------:R-:W-:Y:S02]  /*64c0*/  F2FP.BF16.F32.PACK_AB R91, R104, R91 ;  /* 0x0000005b685b723e */ /* 0x000fe400000010ff */
[----:B------:R-:W-:Y:S01]  /*64d0*/  F2FP.BF16.F32.PACK_AB R90, R105, R90 ;  /* 0x0000005a695a723e */ /* 0x000fe200000010ff */
[----:B------:R-:W-:Y:S01]  /*64e0*/  FMUL.FTZ R105, R97, UR7 ;  /* 0x0000000761697c20 */ /* 0x000fe20008410000 */
[----:B------:R-:W-:Y:S01]  /*64f0*/  SHF.L.U32 R104, R88, 0x10, RZ ;  /* 0x0000001058687819 */ /* 0x000fe200000006ff */
[----:B------:R-:W-:Y:S01]  /*6500*/  FMUL.FTZ R89, R107, R89 ;  /* 0x000000596b597220 */ /* 0x000fe20000410000 */
[----:B------:R-:W-:Y:S02]  /*6510*/  SHF.L.U32 R96, R60, 0x10, RZ ;  /* 0x000000103c607819 */ /* 0x000fe400000006ff */
[----:B------:R-:W-:Y:S01]  /*6520*/  SHF.L.U32 R103, R103, 0x10, RZ ;  /* 0x0000001067677819 */ /* 0x000fe200000006ff */
[----:B------:R-:W-:Y:S01]  /*6530*/  FMUL.FTZ R104, R105, R104 ;  /* 0x0000006869687220 */ /* 0x000fe20000410000 */
[----:B------:R-:W-:Y:S01]  /*6540*/  F2FP.BF16.F32.PACK_AB R89, R89, R106 ;  /* 0x0000006a5959723e */ /* 0x000fe200000010ff */
[----:B------:R-:W-:Y:S01]  /*6550*/  FMUL.FTZ R96, R105, R96 ;  /* 0x0000006069607220 */ /* 0x000fe20000410000 */
[----:B------:R-:W-:Y:S01]  /*6560*/  PRMT R105, R88, 0x7632, R105 ;  /* 0x0000763258697816 */ /* 0x000fe20000000069 */
[----:B------:R-:W-:Y:S01]  /*6570*/  FMUL.FTZ R106, R84, UR7 ;  /* 0x00000007546a7c20 */ /* 0x000fe20008410000 */
[----:B------:R-:W-:Y:S01]  /*6580*/  SHF.L.U32 R88, R127, 0x10, RZ ;  /* 0x000000107f587819 */ /* 0x000fe200000006ff */
[----:B------:R-:W-:Y:S01]  /*6590*/  FMUL.FTZ R103, R107, R103 ;  /* 0x000000676b677220 */ /* 0x000fe20000410000 */
[----:B------:R-:W-:-:S02]  /*65a0*/  SHF.L.U32 R105, R105, 0x10, RZ ;  /* 0x0000001069697819 */ /* 0x000fc400000006ff */
[----:B------:R-:W-:Y:S01]  /*65b0*/  F2FP.BF16.F32.PACK_AB R86, R109, R86 ;  /* 0x000000566d56723e */ /* 0x000fe200000010ff */
[----:B------:R-:W-:Y:S01]  /*65c0*/  FMUL.FTZ R88, R106, R88 ;  /* 0x000000586a587220 */ /* 0x000fe20000410000 */
[----:B------:R-:W-:Y:S01]  /*65d0*/  F2FP.BF16.F32.PACK_AB R84, R84, R97 ;  /* 0x000000615454723e */ /* 0x000fe200000010ff */
[----:B------:R-:W-:-:S03]  /*65e0*/  FMUL.FTZ R105, R106, R105 ;  /* 0x000000696a697220 */ /* 0x000fc60000410000 */
[----:B------:R-:W-:Y:S01]  /*65f0*/  F2FP.BF16.F32.PACK_AB R88, R88, R96 ;  /* 0x000000605858723e */ /* 0x000fe200000010ff */
[----:B------:R-:W-:Y:S06]  /*6600*/  BRA `(.L_x_280) ;  /* 0x0000000400207947 */ /* 0x000fec0003800000 */
.L_x_279:
[--C-:B------:R-:W-:Y:S01]  /*6610*/  FFMA.FTZ R96, R96, UR4, R116.reuse ;  /* 0x0000000460607c23 */ /* 0x100fe20008010074 */
[--C-:B------:R-:W-:Y:S01]  /*6620*/  FFMA.FTZ R110, R110, UR4, R116.reuse ;  /* 0x000000046e6e7c23 */ /* 0x100fe20008010074 */
[--C-:B------:R-:W-:Y:S01]  /*6630*/  FFMA.FTZ R103, R103, UR4, R116.reuse ;  /* 0x0000000467677c23 */ /* 0x100fe20008010074 */
[----:B------:R-:W-:Y:S01]  /*6640*/  FFMA.FTZ R107, R107, UR4, R116 ;  /* 0x000000046b6b7c23 */ /* 0x000fe20008010074 */
[----:B------:R-:W-:Y:S01]  /*6650*/  FADD.FTZ R97, R97, -R96 ;  /* 0x8000006061617221 */ /* 0x000fe20000010000 */
[----:B------:R-:W-:Y:S01]  /*6660*/  FFMA.FTZ R96, R105, UR4, R116 ;  /* 0x0000000469607c23 */ /* 0x000fe20008010074 */
        /* <DEDUP_REMOVED lines=9> */
[----:B------:R-:W-:Y:S01]  /*6700*/  FADD.FTZ R108, R101, -R108 ;  /* 0x8000006c656c7221 */ /* 0x000fe20000010000 */
[----:B------:R-:W-:Y:S01]  /*6710*/  SHF.L.U32 R100, R63, 0x10, RZ ;  /* 0x000000103f647819 */ /* 0x000fe200000006ff */
[----:B------:R-:W-:Y:S01]  /*6720*/  FMUL.FTZ R98, R98, UR7 ;  /* 0x0000000762627c20 */ /* 0x000fe20008410000 */
[----:B------:R-:W-:Y:S01]  /*6730*/  FFMA.FTZ R109, R109, UR4, R116 ;  /* 0x000000046d6d7c23 */ /* 0x000fe20008010074 */
[----:B------:R-:W-:Y:S01]  /*6740*/  PRMT R101, R91, 0x7632, R101 ;  /* 0x000076325b657816 */ /* 0x000fe20000000065 */
        /* <DEDUP_REMOVED lines=9> */
[----:B------:R-:W-:Y:S01]  /*67e0*/  FMUL.FTZ R109, R109, UR8 ;  /* 0x000000086d6d7c20 */ /* 0x000fe20008410000 */
[C---:B------:R-:W-:Y:S01]  /*67f0*/  FMUL.FTZ R98, R106.reuse, R98 ;  /* 0x000000626a627220 */ /* 0x040fe20000410000 */
[----:B------:R-:W-:Y:S01]  /*6800*/  FMUL.FTZ R106, R106, R100 ;  /* 0x000000646a6a7220 */ /* 0x000fe20000410000 */
[----:B------:R-:W-:Y:S01]  /*6810*/  SHF.L.U32 R101, R90, 0x10, RZ ;  /* 0x000000105a657819 */ /* 0x000fe200000006ff */
[----:B------:R-:W-:Y:S01]  /*6820*/  FMUL.FTZ R100, R108, UR7 ;  /* 0x000000076c647c20 */ /* 0x000fe20008410000 */
[----:B------:R-:W-:Y:S01]  /*6830*/  SHF.L.U32 R102, R62, 0x10, RZ ;  /* 0x000000103e667819 */ /* 0x000fe200000006ff */
[----:B------:R-:W-:Y:S01]  /*6840*/  FMUL.FTZ R109, R109, UR7 ;  /* 0x000000076d6d7c20 */ /* 0x000fe20008410000 */
[----:B------:R-:W-:Y:S01]  /*6850*/  SHF.L.U32 R104, R104, 0x10, RZ ;  /* 0x0000001068687819 */ /* 0x000fe200000006ff */
[----:B------:R-:W-:Y:S01]  /*6860*/  FMUL.FTZ R103, R103, UR8 ;  /* 0x0000000867677c20 */ /* 0x000fe20008410000 */
[C---:B------:R-:W-:Y:S01]  /*6870*/  FMUL.FTZ R101, R100.reuse, R101 ;  /* 0x0000006564657220 */ /* 0x040fe20000410000 */
[----:B------:R-:W-:Y:S01]  /*6880*/  FMUL.FTZ R90, R100, R102 ;  /* 0x00000066645a7220 */ /* 0x000fe20000410000 */
[----:B------:R-:W-:Y:S01]  /*6890*/  SHF.L.U32 R102, R89, 0x10, RZ ;  /* 0x0000001059667819 */ /* 0x000fe200000006ff */
[----:B------:R-:W-:Y:S01]  /*68a0*/  FMUL.FTZ R100, R109, R104 ;  /* 0x000000686d647220 */ /* 0x000fe20000410000 */
[----:B------:R-:W-:Y:S01]  /*68b0*/  FMUL.FTZ R104, R103, UR7 ;  /* 0x0000000767687c20 */ /* 0x000fe20008410000 */
[----:B------:R-:W-:Y:S01]  /*68c0*/  SHF.L.U32 R103, R61, 0x10, RZ ;  /* 0x000000103d677819 */ /* 0x000fe200000006ff */
[----:B------:R-:W-:Y:S01]  /*68d0*/  FMUL.FTZ R105, R107, UR8 ;  /* 0x000000086b697c20 */ /* 0x000fe20008410000 */
[----:B------:R-:W-:Y:S01]  /*68e0*/  PRMT R89, R89, 0x7632, R89 ;  /* 0x0000763259597816 */ /* 0x000fe20000000059 */
[C---:B------:R-:W-:Y:S01]  /*68f0*/  FMUL.FTZ R102, R104.reuse, R102 ;  /* 0x0000006668667220 */ /* 0x040fe20000410000 */
[----:B------:R-:W-:Y:S01]  /*6900*/  SHF.L.U32 R108, R141, 0x10, RZ ;  /* 0x000000108d6c7819 */ /* 0x000fe200000006ff */
[----:B------:R-:W-:Y:S01]  /*6910*/  FMUL.FTZ R107, R104, R103 ;  /* 0x00000067686b7220 */ /* 0x000fe20000410000 */
[----:B------:R-:W-:Y:S01]  /*6920*/  SHF.L.U32 R89, R89, 0x10, RZ ;  /* 0x0000001059597819 */ /* 0x000fe200000006ff */
[----:B------:R-:W-:Y:S01]  /*6930*/  FMUL.FTZ R105, R105, UR7 ;  /* 0x0000000769697c20 */ /* 0x000fe20008410000 */
[----:B------:R-:W-:Y:S01]  /*6940*/  SHF.L.U32 R104, R140, 0x10, RZ ;  /* 0x000000108c687819 */ /* 0x000fe200000006ff */
[----:B------:R-:W-:Y:S01]  /*6950*/  FMUL.FTZ R97, R97, UR8 ;  /* 0x0000000861617c20 */ /* 0x000fe20008410000 */
[----:B------:R-:W-:Y:S01]  /*6960*/  FMUL.FTZ R96, R96, UR8 ;  /* 0x0000000860607c20 */ /* 0x000fe20008410000 */
[----:B------:R-:W-:Y:S01]  /*6970*/  FMUL.FTZ R103, R105, R89 ;  /* 0x0000005969677220 */ /* 0x000fe20000410000 */
[----:B------:R-:W-:Y:S01]  /*6980*/  FMUL.FTZ R108, R109, R108 ;  /* 0x0000006c6d6c7220 */ /* 0x000fe20000410000 */
[----:B------:R-:W-:Y:S01]  /*6990*/  FMUL.FTZ R89, R105, R104 ;  /* 0x0000006869597220 */ /* 0x000fe20000410000 */
[----:B------:R-:W-:-:S02]  /*69a0*/  PRMT R105, R88, 0x7632, R105 ;  /* 0x0000763258697816 */ /* 0x000fc40000000069 */
[----:B------:R-:W-:Y:S01]  /*69b0*/  SHF.L.U32 R104, R88, 0x10, RZ ;  /* 0x0000001058687819 */ /* 0x000fe200000006ff */
[----:B------:R-:W-:Y:S01]  /*69c0*/  FMUL.FTZ R88, R97, UR7 ;  /* 0x0000000761587c20 */ /* 0x000fe20008410000 */
[----:B------:R-:W-:Y:S01]  /*69d0*/  FMUL.FTZ R97, R96, UR7 ;  /* 0x0000000760617c20 */ /* 0x000fe20008410000 */
[----:B------:R-:W-:Y:S02]  /*69e0*/  SHF.L.U32 R109, R60, 0x10, RZ ;  /* 0x000000103c6d7819 */ /* 0x000fe400000006ff */
[----:B------:R-:W-:Y:S01]  /*69f0*/  SHF.L.U32 R96, R127, 0x10, RZ ;  /* 0x000000107f607819 */ /* 0x000fe200000006ff */
[C---:B------:R-:W-:Y:S01]  /*6a00*/  FMUL.FTZ R104, R88.reuse, R104 ;  /* 0x0000006858687220 */ /* 0x040fe20000410000 */
[----:B------:R-:W-:Y:S01]  /*6a10*/  SHF.L.U32 R105, R105, 0x10, RZ ;  /* 0x0000001069697819 */ /* 0x000fe200000006ff */
[----:B------:R-:W-:Y:S01]  /*6a20*/  FMUL.FTZ R88, R88, R109 ;  /* 0x0000006d58587220 */ /* 0x000fe20000410000 */
[----:B------:R-:W-:Y:S01]  /*6a30*/  F2FP.BF16.F32.PACK_AB R91, R106, R91 ;  /* 0x0000005b6a5b723e */ /* 0x000fe200000010ff */
[C---:B------:R-:W-:Y:S01]  /*6a40*/  FMUL.FTZ R96, R97.reuse, R96 ;  /* 0x0000006061607220 */ /* 0x040fe20000410000 */
[----:B------:R-:W-:Y:S01]  /*6a50*/  F2FP.BF16.F32.PACK_AB R90, R108, R90 ;  /* 0x0000005a6c5a723e */ /* 0x000fe200000010ff */
[----:B------:R-:W-:Y:S01]  /*6a60*/  FMUL.FTZ R105, R97, R105 ;  /* 0x0000006961697220 */ /* 0x000fe20000410000 */
[----:B------:R-:W-:-:S02]  /*6a70*/  F2FP.BF16.F32.PACK_AB R89, R89, R107 ;  /* 0x0000006b5959723e */ /* 0x000fc400000010ff */
[----:B------:R-:W-:-:S07]  /*6a80*/  F2FP.BF16.F32.PACK_AB R88, R96, R88 ;  /* 0x000000586058723e */ /* 0x000fce00000010ff */
.L_x_280:
[----:B------:R-:W0:Y:S02]  /*6a90*/  @P0 LDC.64 R96, c[0x0][0x478] ;  /* 0x00011e00ff600b82 */ /* 0x000e240000000a00 */
[----:B0-----:R-:W-:-:S05]  /*6aa0*/  @P0 IMAD.WIDE.U32 R96, R0, 0x10, R96 ;  /* 0x0000001000600825 */ /* 0x001fca00078e0060 */
[----:B------:R0:W-:Y:S02]  /*6ab0*/  @P0 STG.E.128 desc[UR18][R96.64], R84 ;  /* 0x0000005460000986 */ /* 0x0001e4000c101d12 */
[----:B0-----:R-:W-:-:S05]  /*6ac0*/  HFMA2 R96, -RZ, RZ, 0, 9.5367431640625e-07 ;  /* 0x00000010ff607431 */ /* 0x001fca00000001ff */
[----:B------:R-:W-:-:S05]  /*6ad0*/  IMAD.WIDE.U32 R96, R0, R96, UR28 ;  /* 0x0000001c00607e25 */ /* 0x000fca000f8e0060 */
[----:B------:R1:W-:Y:S01]  /*6ae0*/  STG.E.128 desc[UR18][R96.64], R88 ;  /* 0x0000005860007986 */ /* 0x0003e2000c101d12 */
[----:B------:R-:W-:Y:S05]  /*6af0*/  BRA `(.L_x_281) ;  /* 0x0000003800b07947 */ /* 0x000fea0003800000 */
.L_x_270:
[----:B------:R-:W-:-:S05]  /*6b00*/  MOV R88, 0x10 ;  /* 0x0000001000587802 */ /* 0x000fca0000000f00 */
[----:B------:R-:W-:-:S06]  /*6b10*/  IMAD.WIDE.U32 R88, R148, R88, UR26 ;  /* 0x0000001a94587e25 */ /* 0x000fcc000f8e0058 */
[----:B------:R-:W5:Y:S01]  /*6b20*/  LDG.E.128 R88, desc[UR18][R88.64] ;  /* 0x0000001258587981 */ /* 0x000f62000c1e1d00 */
[----:B------:R-:W-:Y:S01]  /*6b30*/  UISETP.NE.U32.AND UP1, UPT, UR24, URZ, UPT ;  /* 0x000000ff1800728c */ /* 0x000fe2000bf25070 */
[----:B------:R-:W-:Y:S02]  /*6b40*/  PRMT R218, R44, 0x7632, R218 ;  /* 0x000076322cda7816 */ /* 0x000fe400000000da */
[----:B------:R-:W-:Y:S01]  /*6b50*/  PRMT R219, R45, 0x7632, R219 ;  /* 0x000076322ddb7816 */ /* 0x000fe200000000db */
[----:B------:R-:W-:Y:S01]  /*6b60*/  UISETP.NE.AND.EX UP1, UPT, UR25, URZ, UPT, UP1 ;  /* 0x000000ff1900728c */ /* 0x000fe2000bf25310 */
[----:B------:R-:W-:-:S08]  /*6b70*/  PRMT R230, R46, 0x7632, R230 ;  /* 0x000076322ee67816 */ /* 0x000fd000000000e6 */
[----:B------:R-:W-:Y:S05]  /*6b80*/  BRA.U UP1, `(.L_x_282) ;  /* 0x0000000501587547 */ /* 0x000fea000b800000 */
[----:B-----5:R-:W-:Y:S01]  /*6b90*/  PRMT R92, R67, 0x7632, R92 ;  /* 0x00007632435c7816 */ /* 0x020fe2000000005c */
[--C-:B------:R-:W-:Y:S01]  /*6ba0*/  FFMA.FTZ R115, R115, UR4, R116.reuse ;  /* 0x0000000473737c23 */ /* 0x100fe20008010074 */
[--C-:B------:R-:W-:Y:S01]  /*6bb0*/  FFMA.FTZ R147, R147, UR4, R116.reuse ;  /* 0x0000000493937c23 */ /* 0x100fe20008010074 */
[--C-:B------:R-:W-:Y:S01]  /*6bc0*/  FFMA.FTZ R215, R215, UR4, R116.reuse ;  /* 0x00000004d7d77c23 */ /* 0x100fe20008010074 */
[----:B------:R-:W-:Y:S01]  /*6bd0*/  SHF.L.U32 R92, R92, 0x10, RZ ;  /* 0x000000105c5c7819 */ /* 0x000fe200000006ff */
[----:B------:R-:W-:Y:S01]  /*6be0*/  FADD.FTZ R93, R113, -R115 ;  /* 0x80000073715d7221 */ /* 0x000fe20000010000 */
[----:B------:R-:W-:Y:S01]  /*6bf0*/  FADD.FTZ R95, R114, -R147 ;  /* 0x80000093725f7221 */ /* 0x000fe20000010000 */
[----:B------:R-:W-:Y:S01]  /*6c00*/  FADD.FTZ R213, R213, -R215 ;  /* 0x800000d7d5d57221 */ /* 0x000fe20000010000 */
[----:B------:R-:W-:Y:S01]  /*6c10*/  FFMA.FTZ R212, R212, UR4, R116 ;  /* 0x00000004d4d47c23 */ /* 0x000fe20008010074 */
[--C-:B------:R-:W-:Y:S01]  /*6c20*/  FFMA.FTZ R93, R93, UR8, R92.reuse ;  /* 0x000000085d5d7c23 */ /* 0x100fe2000801005c */
[----:B------:R-:W-:Y:S01]  /*6c30*/  PRMT R92, R66, 0x7632, R92 ;  /* 0x00007632425c7816 */ /* 0x000fe2000000005c */
[--C-:B------:R-:W-:Y:S01]  /*6c40*/  FFMA.FTZ R112, R112, UR4, R116.reuse ;  /* 0x0000000470707c23 */ /* 0x100fe20008010074 */
[--C-:B------:R-:W-:Y:S01]  /*6c50*/  FFMA.FTZ R216, R216, UR4, R116.reuse ;  /* 0x00000004d8d87c23 */ /* 0x100fe20008010074 */
[----:B------:R-:W-:Y:S01]  /*6c60*/  PRMT R113, R65, 0x7632, R113 ;  /* 0x0000763241717816 */ /* 0x000fe20000000071 */
        /* <DEDUP_REMOVED lines=14> */
[----:B------:R-:W-:Y:S01]  /*6d50*/  FFMA.FTZ R114, R112, UR8, R114 ;  /* 0x0000000870727c23 */ /* 0x000fe20008010072 */
[----:B------:R-:W-:Y:S01]  /*6d60*/  FFMA.FTZ R113, R146, UR8, R113 ;  /* 0x0000000892717c23 */ /* 0x000fe20008010071 */
[----:B------:R-:W-:Y:S01]  /*6d70*/  SHF.L.U32 R112, R47, 0x10, RZ ;  /* 0x000000102f707819 */ /* 0x000fe200000006ff */
[----:B------:R-:W-:Y:S01]  /*6d80*/  FMUL.FTZ R94, R94, UR7 ;  /* 0x000000075e5e7c20 */ /* 0x000fe20008410000 */
[----:B------:R-:W-:Y:S01]  /*6d90*/  FFMA.FTZ R214, R214, UR8, R92 ;  /* 0x00000008d6d67c23 */ /* 0x000fe2000801005c */
[C---:B------:R-:W-:Y:S01]  /*6da0*/  SHF.L.U32 R92, R91.reuse, 0x10, RZ ;  /* 0x000000105b5c7819 */ /* 0x040fe200000006ff */
[----:B------:R-:W-:Y:S01]  /*6db0*/  FFMA.FTZ R210, R210, UR4, R116 ;  /* 0x00000004d2d27c23 */ /* 0x000fe20008010074 */
[----:B------:R-:W-:Y:S01]  /*6dc0*/  PRMT R146, R91, 0x7632, R146 ;  /* 0x000076325b927816 */ /* 0x000fe20000000092 */
[----:B------:R-:W-:Y:S01]  /*6dd0*/  FMUL.FTZ R91, R112, R94 ;  /* 0x0000005e705b7220 */ /* 0x000fe20000410000 */
[----:B------:R-:W-:Y:S01]  /*6de0*/  PRMT R217, R47, 0x7632, R217 ;  /* 0x000076322fd97816 */ /* 0x000fe200000000d9 */
[----:B------:R-:W-:Y:S01]  /*6df0*/  FMUL.FTZ R92, R94, R92 ;  /* 0x0000005c5e5c7220 */ /* 0x000fe20000410000 */
[----:B------:R-:W-:Y:S01]  /*6e00*/  SHF.L.U32 R146, R146, 0x10, RZ ;  /* 0x0000001092927819 */ /* 0x000fe200000006ff */
[----:B------:R-:W-:Y:S01]  /*6e10*/  FMUL.FTZ R94, R93, UR7 ;  /* 0x000000075d5e7c20 */ /* 0x000fe20008410000 */
[----:B------:R-:W-:Y:S01]  /*6e20*/  SHF.L.U32 R112, R217, 0x10, RZ ;  /* 0x00000010d9707819 */ /* 0x000fe200000006ff */
[----:B------:R-:W-:Y:S01]  /*6e30*/  FMUL.FTZ R213, R213, UR7 ;  /* 0x00000007d5d57c20 */ /* 0x000fe20008410000 */
[----:B------:R-:W-:Y:S01]  /*6e40*/  PRMT R147, R90, 0x7632, R147 ;  /* 0x000076325a937816 */ /* 0x000fe20000000093 */
[----:B------:R-:W-:Y:S01]  /*6e50*/  FMUL.FTZ R93, R94, R146 ;  /* 0x000000925e5d7220 */ /* 0x000fe20000410000 */
[----:B------:R-:W-:Y:S01]  /*6e60*/  FADD.FTZ R210, R208, -R210 ;  /* 0x800000d2d0d27221 */ /* 0x000fe20000010000 */
[----:B------:R-:W-:Y:S01]  /*6e70*/  FMUL.FTZ R146, R112, R94 ;  /* 0x0000005e70927220 */ /* 0x000fe20000410000 */
[----:B------:R-:W-:Y:S01]  /*6e80*/  SHF.L.U32 R112, R46, 0x10, RZ ;  /* 0x000000102e707819 */ /* 0x000fe200000006ff */
[----:B------:R-:W-:Y:S01]  /*6e90*/  FMUL.FTZ R214, R214, UR7 ;  /* 0x00000007d6d67c20 */ /* 0x000fe20008410000 */
[----:B------:R-:W-:-:S02]  /*6ea0*/  SHF.L.U32 R94, R90, 0x10, RZ ;  /* 0x000000105a5e7819 */ /* 0x000fc400000006ff */
[----:B------:R-:W-:Y:S01]  /*6eb0*/  SHF.L.U32 R147, R147, 0x10, RZ ;  /* 0x0000001093937819 */ /* 0x000fe200000006ff */
[----:B------:R-:W-:Y:S01]  /*6ec0*/  FMUL.FTZ R90, R112, R213 ;  /* 0x000000d5705a7220 */ /* 0x000fe20000410000 */
[----:B------:R-:W-:Y:S01]  /*6ed0*/  FMUL.FTZ R112, R95, UR7 ;  /* 0x000000075f707c20 */ /* 0x000fe20008410000 */
[----:B------:R-:W-:Y:S01]  /*6ee0*/  SHF.L.U32 R208, R230, 0x10, RZ ;  /* 0x00000010e6d07819 */ /* 0x000fe200000006ff */
[----:B------:R-:W-:Y:S01]  /*6ef0*/  FMUL.FTZ R94, R213, R94 ;  /* 0x0000005ed55e7220 */ /* 0x000fe20000410000 */
[----:B------:R-:W-:Y:S01]  /*6f00*/  PRMT R115, R64, 0x7632, R115 ;  /* 0x0000763240737816 */ /* 0x000fe20000000073 */
[----:B------:R-:W-:Y:S01]  /*6f10*/  FMUL.FTZ R95, R112, R147 ;  /* 0x00000093705f7220 */ /* 0x000fe20000410000 */
[----:B------:R-:W-:Y:S01]  /*6f20*/  PRMT R209, R89, 0x7632, R209 ;  /* 0x0000763259d17816 */ /* 0x000fe200000000d1 */
[----:B------:R-:W-:Y:S01]  /*6f30*/  FMUL.FTZ R147, R208, R112 ;  /* 0x00000070d0937220 */ /* 0x000fe20000410000 */
[----:B------:R-:W-:Y:S02]  /*6f40*/  SHF.L.U32 R115, R115, 0x10, RZ ;  /* 0x0000001073737819 */ /* 0x000fe400000006ff */
[----:B------:R-:W-:-:S02]  /*6f50*/  SHF.L.U32 R208, R45, 0x10, RZ ;  /* 0x000000102dd07819 */ /* 0x000fc400000006ff */
[----:B------:R-:W-:Y:S01]  /*6f60*/  SHF.L.U32 R112, R89, 0x10, RZ ;  /* 0x0000001059707819 */ /* 0x000fe200000006ff */
[----:B------:R-:W-:Y:S01]  /*6f70*/  FFMA.FTZ R115, R210, UR8, R115 ;  /* 0x00000008d2737c23 */ /* 0x000fe20008010073 */
[----:B------:R-:W-:Y:S01]  /*6f80*/  SHF.L.U32 R209, R209, 0x10, RZ ;  /* 0x00000010d1d17819 */ /* 0x000fe200000006ff */
[----:B------:R-:W-:Y:S01]  /*6f90*/  FMUL.FTZ R89, R208, R214 ;  /* 0x000000d6d0597220 */ /* 0x000fe20000410000 */
[----:B------:R-:W-:Y:S01]  /*6fa0*/  FMUL.FTZ R208, R113, UR7 ;  /* 0x0000000771d07c20 */ /* 0x000fe20008410000 */
[----:B------:R-:W-:Y:S01]  /*6fb0*/  SHF.L.U32 R210, R219, 0x10, RZ ;  /* 0x00000010dbd27819 */ /* 0x000fe200000006ff */
[----:B------:R-:W-:Y:S01]  /*6fc0*/  FMUL.FTZ R115, R115, UR7 ;  /* 0x0000000773737c20 */ /* 0x000fe20008410000 */
[----:B------:R-:W-:Y:S01]  /*6fd0*/  PRMT R211, R88, 0x7632, R211 ;  /* 0x0000763258d37816 */ /* 0x000fe200000000d3 */
[----:B------:R-:W-:Y:S01]  /*6fe0*/  FMUL.FTZ R113, R208, R209 ;  /* 0x000000d1d0717220 */ /* 0x000fe20000410000 */
[----:B------:R-:W-:Y:S01]  /*6ff0*/  FMUL.FTZ R209, R114, UR7 ;  /* 0x0000000772d17c20 */ /* 0x000fe20008410000 */
[----:B------:R-:W-:Y:S01]  /*7000*/  FMUL.FTZ R208, R210, R208 ;  /* 0x000000d0d2d07220 */ /* 0x000fe20000410000 */
[----:B------:R-:W-:Y:S01]  /*7010*/  SHF.L.U32 R114, R88, 0x10, RZ ;  /* 0x0000001058727819 */ /* 0x000fe200000006ff */
[----:B------:R-:W-:Y:S01]  /*7020*/  FMUL.FTZ R112, R214, R112 ;  /* 0x00000070d6707220 */ /* 0x000fe20000410000 */
[----:B------:R-:W-:-:S02]  /*7030*/  SHF.L.U32 R210, R44, 0x10, RZ ;  /* 0x000000102cd27819 */ /* 0x000fc400000006ff */
[----:B------:R-:W-:Y:S01]  /*7040*/  SHF.L.U32 R211, R211, 0x10, RZ ;  /* 0x00000010d3d37819 */ /* 0x000fe200000006ff */
[----:B------:R-:W-:Y:S01]  /*7050*/  FMUL.FTZ R114, R209, R114 ;  /* 0x00000072d1727220 */ /* 0x000fe20000410000 */
[----:B------:R-:W-:Y:S01]  /*7060*/  F2FP.BF16.F32.PACK_AB R91, R146, R91 ;  /* 0x0000005b925b723e */ /* 0x000fe200000010ff */
[----:B------:R-:W-:Y:S01]  /*7070*/  FMUL.FTZ R88, R210, R209 ;  /* 0x000000d1d2587220 */ /* 0x000fe20000410000 */
[----:B------:R-:W-:Y:S02]  /*7080*/  SHF.L.U32 R209, R218, 0x10, RZ ;  /* 0x00000010dad17819 */ /* 0x000fe400000006ff */
[----:B------:R-:W-:Y:S02]  /*7090*/  F2FP.BF16.F32.PACK_AB R90, R147, R90 ;  /* 0x0000005a935a723e */ /* 0x000fe400000010ff */
[----:B------:R-:W-:Y:S01]  /*70a0*/  F2FP.BF16.F32.PACK_AB R89, R208, R89 ;  /* 0x00000059d059723e */ /* 0x000fe200000010ff */
[----:B------:R-:W-:Y:S01]  /*70b0*/  FMUL.FTZ R209, R209, R115 ;  /* 0x00000073d1d17220 */ /* 0x000fe20000410000 */
[----:B------:R-:W-:-:S04]  /*70c0*/  FMUL.FTZ R115, R115, R211 ;  /* 0x000000d373737220 */ /* 0x000fc80000410000 */
[----:B------:R-:W-:Y:S01]  /*70d0*/  F2FP.BF16.F32.PACK_AB R88, R209, R88 ;  /* 0x00000058d158723e */ /* 0x000fe200000010ff */
[----:B------:R-:W-:Y:S06]  /*70e0*/  BRA `(.L_x_283) ;  /* 0x0000000400647947 */ /* 0x000fec0003800000 */
.L_x_282:
[----:B-----5:R-:W-:Y:S01]  /*70f0*/  PRMT R84, R67, 0x7632, R84 ;  /* 0x0000763243547816 */ /* 0x020fe20000000054 */
[--C-:B------:R-:W-:Y:S01]  /*7100*/  FFMA.FTZ R115, R115, UR4, R116.reuse ;  /* 0x0000000473737c23 */ /* 0x100fe20008010074 */
[--C-:B------:R-:W-:Y:S01]  /*7110*/  FFMA.FTZ R212, R212, UR4, R116.reuse ;  /* 0x00000004d4d47c23 */ /* 0x100fe20008010074 */
[----:B------:R-:W-:Y:S01]  /*7120*/  FFMA.FTZ R147, R147, UR4, R116 ;  /* 0x0000000493937c23 */ /* 0x000fe20008010074 */
[----:B------:R-:W-:Y:S01]  /*7130*/  SHF.L.U32 R84, R84, 0x10, RZ ;  /* 0x0000001054547819 */ /* 0x000fe200000006ff */
[----:B------:R-:W-:Y:S01]  /*7140*/  FADD.FTZ R87, R113, -R115 ;  /* 0x8000007371577221 */ /* 0x000fe20000010000 */
[----:B------:R-:W-:Y:S01]  /*7150*/  SHF.L.U32 R86, R67, 0x10, RZ ;  /* 0x0000001043567819 */ /* 0x000fe200000006ff */
[----:B------:R-:W-:Y:S01]  /*7160*/  FADD.FTZ R85, R211, -R212 ;  /* 0x800000d4d3557221 */ /* 0x000fe20000010000 */
[----:B------:R-:W-:Y:S01]  /*7170*/  FADD.FTZ R95, R114, -R147 ;  /* 0x80000093725f7221 */ /* 0x000fe20000010000 */
[--C-:B------:R-:W-:Y:S01]  /*7180*/  FFMA.FTZ R87, R87, UR8, R84.reuse ;  /* 0x0000000857577c23 */ /* 0x100fe20008010054 */
[----:B------:R-:W-:Y:S01]  /*7190*/  PRMT R84, R66, 0x7632, R84 ;  /* 0x0000763242547816 */ /* 0x000fe20000000054 */
[----:B------:R-:W-:Y:S01]  /*71a0*/  FFMA.FTZ R85, R85, UR8, R86 ;  /* 0x0000000855557c23 */ /* 0x000fe20008010056 */
[----:B------:R-:W-:Y:S01]  /*71b0*/  SHF.L.U32 R92, R91, 0x10, RZ ;  /* 0x000000105b5c7819 */ /* 0x000fe200000006ff */
[----:B------:R-:W-:Y:S01]  /*71c0*/  FMUL.FTZ R93, R87, UR7 ;  /* 0x00000007575d7c20 */ /* 0x000fe20008410000 */
[----:B------:R-:W-:Y:S01]  /*71d0*/  SHF.L.U32 R84, R84, 0x10, RZ ;  /* 0x0000001054547819 */ /* 0x000fe200000006ff */
[----:B------:R-:W-:Y:S01]  /*71e0*/  FMUL.FTZ R86, R85, UR7 ;  /* 0x0000000755567c20 */ /* 0x000fe20008410000 */
[----:B------:R-:W-:Y:S01]  /*71f0*/  PRMT R94, R47, 0x7632, R94 ;  /* 0x000076322f5e7816 */ /* 0x000fe2000000005e */
[--C-:B------:R-:W-:Y:S01]  /*7200*/  FFMA.FTZ R215, R215, UR4, R116.reuse ;  /* 0x00000004d7d77c23 */ /* 0x100fe20008010074 */
[----:B------:R-:W-:Y:S01]  /*7210*/  FFMA.FTZ R112, R112, UR4, R116 ;  /* 0x0000000470707c23 */ /* 0x000fe20008010074 */
[----:B------:R-:W-:Y:S01]  /*7220*/  FFMA.FTZ R95, R95, UR8, R84 ;  /* 0x000000085f5f7c23 */ /* 0x000fe20008010054 */
[----:B------:R-:W-:Y:S01]  /*7230*/  SHF.L.U32 R84, R47, 0x10, RZ ;  /* 0x000000102f547819 */ /* 0x000fe200000006ff */
[----:B------:R-:W-:Y:S01]  /*7240*/  FMUL.FTZ R92, R86, R92 ;  /* 0x0000005c565c7220 */ /* 0x000fe20000410000 */
[----:B------:R-:W-:Y:S01]  /*7250*/  FADD.FTZ R213, R213, -R215 ;  /* 0x800000d7d5d57221 */ /* 0x000fe20000010000 */
[----:B------:R-:W-:Y:S01]  /*7260*/  FADD.FTZ R217, R217, -R112 ;  /* 0x80000070d9d97221 */ /* 0x000fe20000010000 */
[----:B------:R-:W-:Y:S01]  /*7270*/  FFMA.FTZ R216, R216, UR4, R116 ;  /* 0x00000004d8d87c23 */ /* 0x000fe20008010074 */
[----:B------:R-:W-:Y:S01]  /*7280*/  FMUL.FTZ R84, R84, R86 ;  /* 0x0000005654547220 */ /* 0x000fe20000410000 */
[----:B------:R-:W-:Y:S01]  /*7290*/  PRMT R86, R91, 0x7632, R86 ;  /* 0x000076325b567816 */ /* 0x000fe20000000056 */
[----:B------:R-:W-:Y:S01]  /*72a0*/  FFMA.FTZ R209, R209, UR4, R116 ;  /* 0x00000004d1d17c23 */ /* 0x000fe20008010074 */
[----:B------:R-:W-:Y:S01]  /*72b0*/  SHF.L.U32 R91, R94, 0x10, RZ ;  /* 0x000000105e5b7819 */ /* 0x000fe200000006ff */
[----:B------:R-:W-:Y:S01]  /*72c0*/  FADD.FTZ R214, R214, -R216 ;  /* 0x800000d8d6d67221 */ /* 0x000fe20000010000 */
[----:B------:R-:W-:Y:S01]  /*72d0*/  SHF.L.U32 R86, R86, 0x10, RZ ;  /* 0x0000001056567819 */ /* 0x000fe200000006ff */
[----:B------:R-:W-:Y:S01]  /*72e0*/  FADD.FTZ R146, R146, -R209 ;  /* 0x800000d192927221 */ /* 0x000fe20000010000 */
[C---:B------:R-:W-:Y:S01]  /*72f0*/  SHF.L.U32 R94, R90.reuse, 0x10, RZ ;  /* 0x000000105a5e7819 */ /* 0x040fe200000006ff */
[----:B------:R-:W-:Y:S01]  /*7300*/  FMUL.FTZ R91, R91, R93 ;  /* 0x0000005d5b5b7220 */ /* 0x000fe20000410000 */
[----:B------:R-:W-:Y:S01]  /*7310*/  PRMT R90, R90, 0x7632, R90 ;  /* 0x000076325a5a7816 */ /* 0x000fe2000000005a */
[----:B------:R-:W-:Y:S01]  /*7320*/  FMUL.FTZ R93, R93, R86 ;  /* 0x000000565d5d7220 */ /* 0x000fe20000410000 */
[----:B------:R-:W-:Y:S01]  /*7330*/  SHF.L.U32 R86, R66, 0x10, RZ ;  /* 0x0000001042567819 */ /* 0x000fe200000006ff */
[----:B------:R-:W-:Y:S01]  /*7340*/  FFMA.FTZ R210, R210, UR4, R116 ;  /* 0x00000004d2d27c23 */ /* 0x000fe20008010074 */
[----:B------:R-:W-:-:S02]  /*7350*/  F2FP.BF16.F32.PACK_AB R91, R91, R84 ;  /* 0x000000545b5b723e */ /* 0x000fc400000010ff */
[----:B------:R-:W-:Y:S01]  /*7360*/  SHF.L.U32 R84, R46, 0x10, RZ ;  /* 0x000000102e547819 */ /* 0x000fe200000006ff */
[----:B------:R-:W-:Y:S01]  /*7370*/  FFMA.FTZ R86, R213, UR8, R86 ;  /* 0x00000008d5567c23 */ /* 0x000fe20008010056 */
[----:B------:R-:W-:Y:S01]  /*7380*/  F2FP.BF16.F32.PACK_AB R87, R87, R85 ;  /* 0x000000555757723e */ /* 0x000fe200000010ff */
[----:B------:R-:W-:Y:S01]  /*7390*/  FADD.FTZ R208, R208, -R210 ;  /* 0x800000d2d0d07221 */ /* 0x000fe20000010000 */
[----:B------:R-:W-:Y:S01]  /*73a0*/  SHF.L.U32 R85, R65, 0x10, RZ ;  /* 0x0000001041557819 */ /* 0x000fe200000006ff */
[----:B------:R-:W-:Y:S01]  /*73b0*/  FMUL.FTZ R112, R86, UR7 ;  /* 0x0000000756707c20 */ /* 0x000fe20008410000 */
[----:B------:R-:W-:Y:S02]  /*73c0*/  SHF.L.U32 R90, R90, 0x10, RZ ;  /* 0x000000105a5a7819 */ /* 0x000fe400000006ff */
[----:B------:R-:W-:Y:S01]  /*73d0*/  SHF.L.U32 R113, R230, 0x10, RZ ;  /* 0x00000010e6717819 */ /* 0x000fe200000006ff */
[----:B------:R-:W-:Y:S01]  /*73e0*/  FMUL.FTZ R94, R112, R94 ;  /* 0x0000005e705e7220 */ /* 0x000fe20000410000 */
[----:B------:R-:W-:Y:S01]  /*73f0*/  FMUL.FTZ R84, R84, R112 ;  /* 0x0000007054547220 */ /* 0x000fe20000410000 */
[C---:B------:R-:W-:Y:S01]  /*7400*/  FMUL.FTZ R112, R95.reuse, UR7 ;  /* 0x000000075f707c20 */ /* 0x040fe20008410000 */
[----:B------:R-:W-:Y:S01]  /*7410*/  FFMA.FTZ R85, R214, UR8, R85 ;  /* 0x00000008d6557c23 */ /* 0x000fe20008010055 */
[----:B------:R-:W-:-:S02]  /*7420*/  F2FP.BF16.F32.PACK_AB R86, R95, R86 ;  /* 0x000000565f56723e */ /* 0x000fc400000010ff */
[----:B------:R-:W-:Y:S01]  /*7430*/  FMUL.FTZ R95, R112, R90 ;  /* 0x0000005a705f7220 */ /* 0x000fe20000410000 */
[----:B------:R-:W-:Y:S01]  /*7440*/  FMUL.FTZ R90, R113, R112 ;  /* 0x00000070715a7220 */ /* 0x000fe20000410000 */
[----:B------:R-:W-:Y:S01]  /*7450*/  SHF.L.U32 R112, R89, 0x10, RZ ;  /* 0x0000001059707819 */ /* 0x000fe200000006ff */
[----:B------:R-:W-:Y:S01]  /*7460*/  FMUL.FTZ R113, R85, UR7 ;  /* 0x0000000755717c20 */ /* 0x000fe20008410000 */
[----:B------:R-:W-:Y:S02]  /*7470*/  SHF.L.U32 R114, R45, 0x10, RZ ;  /* 0x000000102d727819 */ /* 0x000fe400000006ff */
[----:B------:R-:W-:Y:S01]  /*7480*/  PRMT R89, R89, 0x7632, R89 ;  /* 0x0000763259597816 */ /* 0x000fe20000000059 */
[----:B------:R-:W-:Y:S01]  /*7490*/  FMUL.FTZ R112, R113, R112 ;  /* 0x0000007071707220 */ /* 0x000fe20000410000 */
[----:B------:R-:W-:Y:S01]  /*74a0*/  F2FP.BF16.F32.PACK_AB R90, R90, R84 ;  /* 0x000000545a5a723e */ /* 0x000fe200000010ff */
[----:B------:R-:W-:Y:S01]  /*74b0*/  FMUL.FTZ R114, R114, R113 ;  /* 0x0000007172727220 */ /* 0x000fe20000410000 */
[----:B------:R-:W-:-:S02]  /*74c0*/  PRMT R113, R65, 0x7632, R113 ;  /* 0x0000763241717816 */ /* 0x000fc40000000071 */
[----:B------:R-:W-:Y:S02]  /*74d0*/  SHF.L.U32 R89, R89, 0x10, RZ ;  /* 0x0000001059597819 */ /* 0x000fe400000006ff */
[----:B------:R-:W-:Y:S02]  /*74e0*/  SHF.L.U32 R113, R113, 0x10, RZ ;  /* 0x0000001071717819 */ /* 0x000fe400000006ff */
[----:B------:R-:W-:-:S03]  /*74f0*/  SHF.L.U32 R84, R219, 0x10, RZ ;  /* 0x00000010db547819 */ /* 0x000fc600000006ff */
[----:B------:R-:W-:-:S05]  /*7500*/  FFMA.FTZ R146, R146, UR8, R113 ;  /* 0x0000000892927c23 */ /* 0x000fca0008010071 */
[C---:B------:R-:W-:Y:S01]  /*7510*/  F2FP.BF16.F32.PACK_AB R85, R146.reuse, R85 ;  /* 0x000000559255723e */ /* 0x040fe200000010ff */
[----:B------:R-:W-:-:S04]  /*7520*/  FMUL.FTZ R146, R146, UR7 ;  /* 0x0000000792927c20 */ /* 0x000fc80008410000 */
[----:B------:R-:W-:Y:S01]  /*7530*/  FMUL.FTZ R113, R146, R89 ;  /* 0x0000005992717220 */ /* 0x000fe20000410000 */
[----:B------:R-:W-:Y:S01]  /*7540*/  FMUL.FTZ R89, R84, R146 ;  /* 0x0000009254597220 */ /* 0x000fe20000410000 */
[----:B------:R-:W-:Y:S02]  /*7550*/  SHF.L.U32 R84, R64, 0x10, RZ ;  /* 0x0000001040547819 */ /* 0x000fe400000006ff */
[----:B------:R-:W-:Y:S02]  /*7560*/  SHF.L.U32 R146, R44, 0x10, RZ ;  /* 0x000000102c927819 */ /* 0x000fe400000006ff */
[----:B------:R-:W-:Y:S01]  /*7570*/  F2FP.BF16.F32.PACK_AB R89, R89, R114 ;  /* 0x000000725959723e */ /* 0x000fe200000010ff */
[----:B------:R-:W-:Y:S01]  /*7580*/  FFMA.FTZ R84, R217, UR8, R84 ;  /* 0x00000008d9547c23 */ /* 0x000fe20008010054 */
[----:B------:R-:W-:-:S03]  /*7590*/  SHF.L.U32 R114, R88, 0x10, RZ ;  /* 0x0000001058727819 */ /* 0x000fc600000006ff */
[----:B------:R-:W-:-:S04]  /*75a0*/  FMUL.FTZ R115, R84, UR7 ;  /* 0x0000000754737c20 */ /* 0x000fc80008410000 */
[----:B------:R-:W-:Y:S01]  /*75b0*/  FMUL.FTZ R114, R115, R114 ;  /* 0x0000007273727220 */ /* 0x000fe20000410000 */
[----:B------:R-:W-:Y:S01]  /*75c0*/  FMUL.FTZ R146, R146, R115 ;  /* 0x0000007392927220 */ /* 0x000fe20000410000 */
[----:B------:R-:W-:-:S04]  /*75d0*/  PRMT R115, R64, 0x7632, R115 ;  /* 0x0000763240737816 */ /* 0x000fc80000000073 */
[----:B------:R-:W-:-:S05]  /*75e0*/  SHF.L.U32 R115, R115, 0x10, RZ ;  /* 0x0000001073737819 */ /* 0x000fca00000006ff */
[--C-:B------:R-:W-:Y:S01]  /*75f0*/  FFMA.FTZ R208, R208, UR8, R115.reuse ;  /* 0x00000008d0d07c23 */ /* 0x100fe20008010073 */
[----:B------:R-:W-:Y:S02]  /*7600*/  PRMT R115, R88, 0x7632, R115 ;  /* 0x0000763258737816 */ /* 0x000fe40000000073 */
[----:B------:R-:W-:Y:S01]  /*7610*/  SHF.L.U32 R88, R218, 0x10, RZ ;  /* 0x00000010da587819 */ /* 0x000fe200000006ff */
[C---:B------:R-:W-:Y:S01]  /*7620*/  FMUL.FTZ R147, R208.reuse, UR7 ;  /* 0x00000007d0937c20 */ /* 0x040fe20008410000 */
[----:B------:R-:W-:Y:S02]  /*7630*/  SHF.L.U32 R115, R115, 0x10, RZ ;  /* 0x0000001073737819 */ /* 0x000fe400000006ff */
[----:B------:R-:W-:Y:S01]  /*7640*/  F2FP.BF16.F32.PACK_AB R84, R208, R84 ;  /* 0x00000054d054723e */ /* 0x000fe200000010ff */
[----:B------:R-:W-:Y:S02]  /*7650*/  FMUL.FTZ R88, R88, R147 ;  /* 0x0000009358587220 */ /* 0x000fe40000410000 */
[----:B------:R-:W-:-:S03]  /*7660*/  FMUL.FTZ R115, R147, R115 ;  /* 0x0000007393737220 */ /* 0x000fc60000410000 */
[----:B------:R-:W-:-:S07]  /*7670*/  F2FP.BF16.F32.PACK_AB R88, R88, R146 ;  /* 0x000000925858723e */ /* 0x000fce00000010ff */
.L_x_283:
[----:B------:R-:W-:Y:S02]  /*7680*/  ISETP.NE.U32.AND P0, PT, RZ, UR24, PT ;  /* 0x00000018ff007c0c */ /* 0x000fe4000bf05070 */
[----:B------:R-:W-:Y:S02]  /*7690*/  PRMT R208, R48, 0x7632, R208 ;  /* 0x0000763230d07816 */ /* 0x000fe400000000d0 */
[----:B------:R-:W-:Y:S02]  /*76a0*/  ISETP.NE.AND.EX P0, PT, RZ, UR25, PT, P0 ;  /* 0x00000019ff007c0c */ /* 0x000fe4000bf05300 */
[----:B------:R-:W-:Y:S02]  /*76b0*/  PRMT R209, R49, 0x7632, R209 ;  /* 0x0000763231d17816 */ /* 0x000fe400000000d1 */
[----:B------:R-:W-:Y:S02]  /*76c0*/  PRMT R210, R50, 0x7632, R210 ;  /* 0x0000763232d27816 */ /* 0x000fe400000000d2 */
[----:B------:R-:W-:-:S07]  /*76d0*/  PRMT R211, R51, 0x7632, R211 ;  /* 0x0000763233d37816 */ /* 0x000fce00000000d3 */
[----:B------:R-:W0:Y:S02]  /*76e0*/  @P0 LDC.64 R146, c[0x0][0x478] ;  /* 0x00011e00ff920b82 */ /* 0x000e240000000a00 */
        /* <DEDUP_REMOVED lines=9> */
[----:B------:R-:W-:Y:S01]  /*7780*/  PRMT R84, R71, 0x7632, R84 ;  /* 0x0000763247547816 */ /* 0x000fe20000000054 */
[--C-:B------:R-:W-:Y:S01]  /*7790*/  FFMA.FTZ R203, R203, UR4, R116.reuse ;  /* 0x00000004cbcb7c23 */ /* 0x100fe20008010074 */
[--C-:B------:R-:W-:Y:S01]  /*77a0*/  FFMA.FTZ R154, R154, UR4, R116.reuse ;  /* 0x000000049a9a7c23 */ /* 0x100fe20008010074 */
[--C-:B------:R-:W-:Y:S01]  /*77b0*/  FFMA.FTZ R149, R149, UR4, R116.reuse ;  /* 0x0000000495957c23 */ /* 0x100fe20008010074 */
[----:B------:R-:W-:Y:S01]  /*77c0*/  SHF.L.U32 R84, R84, 0x10, RZ ;  /* 0x0000001054547819 */ /* 0x000fe200000006ff */
[----:B------:R-:W-:Y:S01]  /*77d0*/  FADD.FTZ R87, R204, -R203 ;  /* 0x800000cbcc577221 */ /* 0x000fe20000010000 */
[----:B------:R-:W-:Y:S01]  /*77e0*/  FFMA.FTZ R201, R201, UR4, R116 ;  /* 0x00000004c9c97c23 */ /* 0x000fe20008010074 */
[----:B------:R-:W-:Y:S01]  /*77f0*/  SHF.L.U32 R86, R71, 0x10, RZ ;  /* 0x0000001047567819 */ /* 0x000fe200000006ff */
[----:B------:R-:W-:Y:S01]  /*7800*/  FADD.FTZ R85, R196, -R154 ;  /* 0x8000009ac4557221 */ /* 0x000fe20000010000 */
[--C-:B------:R-:W-:Y:S01]  /*7810*/  FFMA.FTZ R87, R87, UR8, R84.reuse ;  /* 0x0000000857577c23 */ /* 0x100fe20008010054 */
[----:B------:R-:W-:Y:S01]  /*7820*/  PRMT R84, R70, 0x7632, R84 ;  /* 0x0000763246547816 */ /* 0x000fe20000000054 */
[----:B------:R-:W-:Y:S01]  /*7830*/  FADD.FTZ R151, R151, -R149 ;  /* 0x8000009597977221 */ /* 0x000fe20000010000 */
[----:B------:R-:W-:Y:S01]  /*7840*/  FADD.FTZ R149, R202, -R201 ;  /* 0x800000c9ca957221 */ /* 0x000fe20000010000 */
[----:B------:R-:W-:Y:S01]  /*7850*/  FFMA.FTZ R85, R85, UR8, R86 ;  /* 0x0000000855557c23 */ /* 0x000fe20008010056 */
[----:B------:R-:W-:Y:S01]  /*7860*/  SHF.L.U32 R84, R84, 0x10, RZ ;  /* 0x0000001054547819 */ /* 0x000fe200000006ff */
[----:B------:R-:W-:Y:S01]  /*7870*/  FMUL.FTZ R147, R87, UR7 ;  /* 0x0000000757937c20 */ /* 0x000fe20008410000 */
[----:B-----5:R-:W-:Y:S01]  /*7880*/  SHF.L.U32 R146, R91, 0x10, RZ ;  /* 0x000000105b927819 */ /* 0x020fe200000006ff */
[----:B------:R-:W-:Y:S01]  /*7890*/  FMUL.FTZ R86, R85, UR7 ;  /* 0x0000000755567c20 */ /* 0x000fe20008410000 */
[----:B------:R-:W-:Y:S01]  /*78a0*/  FFMA.FTZ R153, R153, UR4, R116 ;  /* 0x0000000499997c23 */ /* 0x000fe20008010074 */
[----:B------:R-:W-:Y:S01]  /*78b0*/  FFMA.FTZ R149, R149, UR8, R84 ;  /* 0x0000000895957c23 */ /* 0x000fe20008010054 */
[----:B------:R-:W-:Y:S01]  /*78c0*/  SHF.L.U32 R84, R51, 0x10, RZ ;  /* 0x0000001033547819 */ /* 0x000fe200000006ff */
[----:B------:R-:W-:Y:S01]  /*78d0*/  FMUL.FTZ R146, R86, R146 ;  /* 0x0000009256927220 */ /* 0x000fe20000410000 */
[----:B------:R-:W-:Y:S01]  /*78e0*/  FADD.FTZ R156, R156, -R153 ;  /* 0x800000999c9c7221 */ /* 0x000fe20000010000 */
[----:B------:R-:W-:Y:S01]  /*78f0*/  FFMA.FTZ R150, R150, UR4, R116 ;  /* 0x0000000496967c23 */ /* 0x000fe20008010074 */
[----:B------:R-:W-:Y:S01]  /*7900*/  F2FP.BF16.F32.PACK_AB R87, R87, R85 ;  /* 0x000000555757723e */ /* 0x000fe200000010ff */
[----:B------:R-:W-:Y:S01]  /*7910*/  FMUL.FTZ R84, R84, R86 ;  /* 0x0000005654547220 */ /* 0x000fe20000410000 */
[----:B------:R-:W-:Y:S01]  /*7920*/  PRMT R86, R91, 0x7632, R86 ;  /* 0x000076325b567816 */ /* 0x000fe20000000056 */
[----:B------:R-:W-:Y:S01]  /*7930*/  FADD.FTZ R152, R152, -R150 ;  /* 0x8000009698987221 */ /* 0x000fe20000010000 */
[----:B------:R-:W-:Y:S01]  /*7940*/  SHF.L.U32 R91, R211, 0x10, RZ ;  /* 0x00000010d35b7819 */ /* 0x000fe200000006ff */
[--C-:B------:R-:W-:Y:S01]  /*7950*/  FFMA.FTZ R198, R198, UR4, R116.reuse ;  /* 0x00000004c6c67c23 */ /* 0x100fe20008010074 */
[----:B------:R-:W-:Y:S01]  /*7960*/  SHF.L.U32 R86, R86, 0x10, RZ ;  /* 0x0000001056567819 */ /* 0x000fe200000006ff */
[----:B------:R-:W-:Y:S01]  /*7970*/  FFMA.FTZ R197, R197, UR4, R116 ;  /* 0x00000004c5c57c23 */ /* 0x000fe20008010074 */
[----:B------:R-:W-:Y:S01]  /*7980*/  SHF.L.U32 R85, R69, 0x10, RZ ;  /* 0x0000001045557819 */ /* 0x000fe200000006ff */
[----:B------:R-:W-:Y:S01]  /*7990*/  FMUL.FTZ R91, R91, R147 ;  /* 0x000000935b5b7220 */ /* 0x000fe20000410000 */
[----:B------:R-:W-:Y:S01]  /*79a0*/  SHF.L.U32 R148, R90, 0x10, RZ ;  /* 0x000000105a947819 */ /* 0x000fe200000006ff */
[----:B------:R-:W-:Y:S01]  /*79b0*/  FMUL.FTZ R147, R147, R86 ;  /* 0x0000005693937220 */ /* 0x000fe20000410000 */
[----:B------:R-:W-:Y:S01]  /*79c0*/  SHF.L.U32 R86, R70, 0x10, RZ ;  /* 0x0000001046567819 */ /* 0x000fe200000006ff */
[----:B------:R-:W-:Y:S01]  /*79d0*/  FFMA.FTZ R85, R152, UR8, R85 ;  /* 0x0000000898557c23 */ /* 0x000fe20008010055 */
[----:B------:R-:W-:Y:S01]  /*79e0*/  F2FP.BF16.F32.PACK_AB R91, R91, R84 ;  /* 0x000000545b5b723e */ /* 0x000fe200000010ff */
[----:B------:R-:W-:Y:S01]  /*79f0*/  FADD.FTZ R200, R200, -R198 ;  /* 0x800000c6c8c87221 */ /* 0x000fe20000010000 */
[----:B------:R-:W-:Y:S01]  /*7a00*/  SHF.L.U32 R84, R50, 0x10, RZ ;  /* 0x0000001032547819 */ /* 0x000fe200000006ff */
[----:B------:R-:W-:Y:S01]  /*7a10*/  FFMA.FTZ R86, R156, UR8, R86 ;  /* 0x000000089c567c23 */ /* 0x000fe20008010056 */
[----:B------:R-:W-:Y:S01]  /*7a20*/  PRMT R90, R90, 0x7632, R90 ;  /* 0x000076325a5a7816 */ /* 0x000fe2000000005a */
[----:B------:R-:W-:Y:S01]  /*7a30*/  FMUL.FTZ R153, R85, UR7 ;  /* 0x0000000755997c20 */ /* 0x000fe20008410000 */
[----:B------:R-:W-:Y:S01]  /*7a40*/  SHF.L.U32 R152, R210, 0x10, RZ ;  /* 0x00000010d2987819 */ /* 0x000fe200000006ff */
[----:B------:R-:W-:Y:S01]  /*7a50*/  FMUL.FTZ R150, R86, UR7 ;  /* 0x0000000756967c20 */ /* 0x000fe20008410000 */
[----:B------:R-:W-:Y:S01]  /*7a60*/  SHF.L.U32 R90, R90, 0x10, RZ ;  /* 0x000000105a5a7819 */ /* 0x000fe200000006ff */
[----:B------:R-:W-:Y:S01]  /*7a70*/  FADD.FTZ R199, R199, -R197 ;  /* 0x800000c5c7c77221 */ /* 0x000fe20000010000 */
[C---:B------:R-:W-:Y:S01]  /*7a80*/  F2FP.BF16.F32.PACK_AB R86, R149.reuse, R86 ;  /* 0x000000569556723e */ /* 0x040fe200000010ff */
[----:B------:R-:W-:Y:S01]  /*7a90*/  FMUL.FTZ R148, R150, R148 ;  /* 0x0000009496947220 */ /* 0x000fe20000410000 */
[----:B------:R-:W-:Y:S01]  /*7aa0*/  FMUL.FTZ R84, R84, R150 ;  /* 0x0000009654547220 */ /* 0x000fe20000410000 */
[----:B------:R-:W-:Y:S01]  /*7ab0*/  FMUL.FTZ R150, R149, UR7 ;  /* 0x0000000795967c20 */ /* 0x000fe20008410000 */
[----:B------:R-:W-:-:S02]  /*7ac0*/  SHF.L.U32 R154, R88, 0x10, RZ ;  /* 0x00000010589a7819 */ /* 0x000fc400000006ff */
[----:B------:R-:W-:Y:S01]  /*7ad0*/  PRMT R156, R88, 0x7632, R156 ;  /* 0x00007632589c7816 */ /* 0x000fe2000000009c */
[----:B------:R-:W-:Y:S01]  /*7ae0*/  FMUL.FTZ R149, R150, R90 ;  /* 0x0000005a96957220 */ /* 0x000fe20000410000 */
[----:B------:R-:W-:Y:S01]  /*7af0*/  FMUL.FTZ R90, R152, R150 ;  /* 0x00000096985a7220 */ /* 0x000fe20000410000 */
[----:B------:R-:W-:Y:S02]  /*7b00*/  SHF.L.U32 R152, R89, 0x10, RZ ;  /* 0x0000001059987819 */ /* 0x000fe400000006ff */
        /* <DEDUP_REMOVED lines=8> */
[----:B------:R-:W-:Y:S02]  /*7b90*/  SHF.L.U32 R84, R209, 0x10, RZ ;  /* 0x00000010d1547819 */ /* 0x000fe400000006ff */
[----:B------:R-:W-:Y:S01]  /*7ba0*/  SHF.L.U32 R88, R208, 0x10, RZ ;  /* 0x00000010d0587819 */ /* 0x000fe200000006ff */
[----:B------:R-:W-:Y:S01]  /*7bb0*/  FFMA.FTZ R200, R200, UR8, R153 ;  /* 0x00000008c8c87c23 */ /* 0x000fe20008010099 */
[----:B------:R-:W-:-:S04]  /*7bc0*/  SHF.L.U32 R156, R156, 0x10, RZ ;  /* 0x000000109c9c7819 */ /* 0x000fc800000006ff */
[C---:B------:R-:W-:Y:S01]  /*7bd0*/  F2FP.BF16.F32.PACK_AB R85, R200.reuse, R85 ;  /* 0x00000055c855723e */ /* 0x040fe200000010ff */
[----:B------:R-:W-:-:S04]  /*7be0*/  FMUL.FTZ R200, R200, UR7 ;  /* 0x00000007c8c87c20 */ /* 0x000fc80008410000 */
[----:B------:R-:W-:Y:S01]  /*7bf0*/  FMUL.FTZ R153, R200, R89 ;  /* 0x00000059c8997220 */ /* 0x000fe20000410000 */
[----:B------:R-:W-:Y:S01]  /*7c00*/  FMUL.FTZ R89, R84, R200 ;  /* 0x000000c854597220 */ /* 0x000fe20000410000 */
[----:B------:R-:W-:-:S04]  /*7c10*/  SHF.L.U32 R84, R68, 0x10, RZ ;  /* 0x0000001044547819 */ /* 0x000fc800000006ff */
        /* <DEDUP_REMOVED lines=8> */
[----:B------:R-:W-:-:S04]  /*7ca0*/  FFMA.FTZ R199, R199, UR8, R151 ;  /* 0x00000008c7c77c23 */ /* 0x000fc80008010097 */
[C---:B------:R-:W-:Y:S01]  /*7cb0*/  FMUL.FTZ R151, R199.reuse, UR7 ;  /* 0x00000007c7977c20 */ /* 0x040fe20008410000 */
[----:B------:R-:W-:-:S03]  /*7cc0*/  F2FP.BF16.F32.PACK_AB R84, R199, R84 ;  /* 0x00000054c754723e */ /* 0x000fc600000010ff */
[----:B------:R-:W-:Y:S01]  /*7cd0*/  FMUL.FTZ R88, R88, R151 ;  /* 0x0000009758587220 */ /* 0x000fe20000410000 */
[----:B------:R-:W-:-:S04]  /*7ce0*/  FMUL.FTZ R156, R151, R156 ;  /* 0x0000009c979c7220 */ /* 0x000fc80000410000 */
[----:B------:R-:W-:Y:S01]  /*7cf0*/  F2FP.BF16.F32.PACK_AB R88, R88, R150 ;  /* 0x000000965858723e */ /* 0x000fe200000010ff */
[----:B------:R-:W-:Y:S06]  /*7d00*/  BRA `(.L_x_285) ;  /* 0x0000000400507947 */ /* 0x000fec0003800000 */
.L_x_284:
[----:B------:R-:W-:Y:S01]  /*7d10*/  PRMT R148, R71, 0x7632, R148 ;  /* 0x0000763247947816 */ /* 0x000fe20000000094 */
        /* <DEDUP_REMOVED lines=10> */
[--C-:B------:R-:W-:Y:S01]  /*7dc0*/  FFMA.FTZ R154, R154, UR4, R116.reuse ;  /* 0x000000049a9a7c23 */ /* 0x100fe20008010074 */
[----:B------:R-:W-:Y:S01]  /*7dd0*/  FADD.FTZ R149, R151, -R149 ;  /* 0x8000009597957221 */ /* 0x000fe20000010000 */
[----:B------:R-:W-:Y:S01]  /*7de0*/  SHF.L.U32 R151, R71, 0x10, RZ ;  /* 0x0000001047977819 */ /* 0x000fe200000006ff */
[----:B------:R-:W-:Y:S01]  /*7df0*/  FFMA.FTZ R150, R150, UR4, R116 ;  /* 0x0000000496967c23 */ /* 0x000fe20008010074 */
[----:B------:R-:W-:Y:S01]  /*7e00*/  SHF.L.U32 R148, R148, 0x10, RZ ;  /* 0x0000001094947819 */ /* 0x000fe200000006ff */
[----:B------:R-:W-:Y:S01]  /*7e10*/  FADD.FTZ R154, R196, -R154 ;  /* 0x8000009ac49a7221 */ /* 0x000fe20000010000 */
[----:B-----5:R-:W-:Y:S01]  /*7e20*/  PRMT R196, R91, 0x7632, R196 ;  /* 0x000076325bc47816 */ /* 0x020fe200000000c4 */
[--C-:B------:R-:W-:Y:S01]  /*7e30*/  FADD.FTZ R152, R152, -R150.reuse ;  /* 0x8000009698987221 */ /* 0x100fe20000010000 */
        /* <DEDUP_REMOVED lines=8> */
[----:B------:R-:W-:Y:S01]  /*7ec0*/  SHF.L.U32 R146, R69, 0x10, RZ ;  /* 0x0000001045927819 */ /* 0x000fe200000006ff */
[----:B------:R-:W-:Y:S01]  /*7ed0*/  FFMA.FTZ R154, R149, UR8, R154 ;  /* 0x00000008959a7c23 */ /* 0x000fe2000801009a */
[----:B------:R-:W-:Y:S01]  /*7ee0*/  FMUL.FTZ R149, R151, UR7 ;  /* 0x0000000797957c20 */ /* 0x000fe20008410000 */
[----:B------:R-:W-:Y:S01]  /*7ef0*/  SHF.L.U32 R151, R51, 0x10, RZ ;  /* 0x0000001033977819 */ /* 0x000fe200000006ff */
[----:B------:R-:W-:Y:S01]  /*7f00*/  FADD.FTZ R197, R199, -R197 ;  /* 0x800000c5c7c57221 */ /* 0x000fe20000010000 */
[----:B------:R-:W-:Y:S01]  /*7f10*/  FFMA.FTZ R152, R152, UR8, R146 ;  /* 0x0000000898987c23 */ /* 0x000fe20008010092 */
[----:B------:R-:W-:Y:S01]  /*7f20*/  SHF.L.U32 R146, R91, 0x10, RZ ;  /* 0x000000105b927819 */ /* 0x000fe200000006ff */
[----:B------:R-:W-:Y:S01]  /*7f30*/  FFMA.FTZ R198, R198, UR4, R116 ;  /* 0x00000004c6c67c23 */ /* 0x000fe20008010074 */
[----:B------:R-:W-:Y:S01]  /*7f40*/  FMUL.FTZ R91, R151, R149 ;  /* 0x00000095975b7220 */ /* 0x000fe20000410000 */
[----:B------:R-:W-:Y:S01]  /*7f50*/  FMUL.FTZ R151, R147, UR7 ;  /* 0x0000000793977c20 */ /* 0x000fe20008410000 */
[----:B------:R-:W-:Y:S01]  /*7f60*/  SHF.L.U32 R150, R150, 0x10, RZ ;  /* 0x0000001096967819 */ /* 0x000fe200000006ff */
[----:B------:R-:W-:Y:S01]  /*7f70*/  FMUL.FTZ R146, R149, R146 ;  /* 0x0000009295927220 */ /* 0x000fe20000410000 */
[----:B------:R-:W-:Y:S01]  /*7f80*/  SHF.L.U32 R149, R211, 0x10, RZ ;  /* 0x00000010d3957819 */ /* 0x000fe200000006ff */
[----:B------:R-:W-:Y:S01]  /*7f90*/  FMUL.FTZ R147, R151, R196 ;  /* 0x000000c497937220 */ /* 0x000fe20000410000 */
[----:B------:R-:W-:Y:S01]  /*7fa0*/  SHF.L.U32 R196, R50, 0x10, RZ ;  /* 0x0000001032c47819 */ /* 0x000fe200000006ff */
[----:B------:R-:W-:Y:S01]  /*7fb0*/  FFMA.FTZ R150, R197, UR8, R150 ;  /* 0x00000008c5967c23 */ /* 0x000fe20008010096 */
[----:B------:R-:W-:Y:S01]  /*7fc0*/  PRMT R197, R90, 0x7632, R197 ;  /* 0x000076325ac57816 */ /* 0x000fe200000000c5 */
[----:B------:R-:W-:Y:S01]  /*7fd0*/  FMUL.FTZ R151, R149, R151 ;  /* 0x0000009795977220 */ /* 0x000fe20000410000 */
[----:B------:R-:W-:Y:S01]  /*7fe0*/  FMUL.FTZ R149, R148, UR7 ;  /* 0x0000000794957c20 */ /* 0x000fe20008410000 */
[----:B------:R-:W-:Y:S01]  /*7ff0*/  SHF.L.U32 R148, R90, 0x10, RZ ;  /* 0x000000105a947819 */ /* 0x000fe200000006ff */
[----:B------:R-:W-:Y:S01]  /*8000*/  FMUL.FTZ R156, R156, UR7 ;  /* 0x000000079c9c7c20 */ /* 0x000fe20008410000 */
[----:B------:R-:W-:Y:S01]  /*8010*/  PRMT R153, R69, 0x7632, R153 ;  /* 0x0000763245997816 */ /* 0x000fe20000000099 */
[----:B------:R-:W-:Y:S01]  /*8020*/  FMUL.FTZ R90, R196, R149 ;  /* 0x00000095c45a7220 */ /* 0x000fe20000410000 */
[----:B------:R-:W-:Y:S01]  /*8030*/  SHF.L.U32 R197, R197, 0x10, RZ ;  /* 0x00000010c5c57819 */ /* 0x000fe200000006ff */
[----:B------:R-:W-:Y:S01]  /*8040*/  FMUL.FTZ R148, R149, R148 ;  /* 0x0000009495947220 */ /* 0x000fe20000410000 */
[----:B------:R-:W-:Y:S01]  /*8050*/  SHF.L.U32 R196, R210, 0x10, RZ ;  /* 0x00000010d2c47819 */ /* 0x000fe200000006ff */
[--C-:B------:R-:W-:Y:S01]  /*8060*/  FADD.FTZ R200, R200, -R198.reuse ;  /* 0x800000c6c8c87221 */ /* 0x100fe20000010000 */
[----:B------:R-:W-:Y:S01]  /*8070*/  SHF.L.U32 R153, R153, 0x10, RZ ;  /* 0x0000001099997819 */ /* 0x000fe200000006ff */
[----:B------:R-:W-:Y:S01]  /*8080*/  FMUL.FTZ R149, R156, R197 ;  /* 0x000000c59c957220 */ /* 0x000fe20000410000 */
[----:B------:R-:W-:Y:S01]  /*8090*/  SHF.L.U32 R197, R49, 0x10, RZ ;  /* 0x0000001031c57819 */ /* 0x000fe200000006ff */
[----:B------:R-:W-:Y:S01]  /*80a0*/  FMUL.FTZ R196, R196, R156 ;  /* 0x0000009cc4c47220 */ /* 0x000fe20000410000 */
[----:B------:R-:W-:Y:S01]  /*80b0*/  FMUL.FTZ R156, R152, UR7 ;  /* 0x00000007989c7c20 */ /* 0x000fe20008410000 */
        /* <DEDUP_REMOVED lines=8> */
[----:B------:R-:W-:-:S02]  /*8140*/  SHF.L.U32 R156, R209, 0x10, RZ ;  /* 0x00000010d19c7819 */ /* 0x000fc400000006ff */
[----:B------:R-:W-:Y:S01]  /*8150*/  SHF.L.U32 R199, R199, 0x10, RZ ;  /* 0x00000010c7c77819 */ /* 0x000fe200000006ff */
[----:B------:R-:W-:Y:S01]  /*8160*/  FMUL.FTZ R153, R197, R198 ;  /* 0x000000c6c5997220 */ /* 0x000fe20000410000 */
[----:B------:R-:W-:Y:S01]  /*8170*/  SHF.L.U32 R198, R48, 0x10, RZ ;  /* 0x0000001030c67819 */ /* 0x000fe200000006ff */
[----:B------:R-:W-:Y:S01]  /*8180*/  FMUL.FTZ R197, R156, R197 ;  /* 0x000000c59cc57220 */ /* 0x000fe20000410000 */
[----:B------:R-:W-:Y:S01]  /*8190*/  FMUL.FTZ R156, R154, UR7 ;  /* 0x000000079a9c7c20 */ /* 0x000fe20008410000 */
[----:B------:R-:W-:Y:S02]  /*81a0*/  SHF.L.U32 R154, R88, 0x10, RZ ;  /* 0x00000010589a7819 */ /* 0x000fe400000006ff */
[----:B------:R-:W-:Y:S01]  /*81b0*/  F2FP.BF16.F32.PACK_AB R91, R151, R91 ;  /* 0x0000005b975b723e */ /* 0x000fe200000010ff */
[----:B------:R-:W-:Y:S01]  /*81c0*/  FMUL.FTZ R88, R198, R156 ;  /* 0x0000009cc6587220 */ /* 0x000fe20000410000 */
[----:B------:R-:W-:Y:S01]  /*81d0*/  F2FP.BF16.F32.PACK_AB R90, R196, R90 ;  /* 0x0000005ac45a723e */ /* 0x000fe200000010ff */
[----:B------:R-:W-:Y:S01]  /*81e0*/  FMUL.FTZ R154, R156, R154 ;  /* 0x0000009a9c9a7220 */ /* 0x000fe20000410000 */
[----:B------:R-:W-:Y:S01]  /*81f0*/  FMUL.FTZ R156, R150, UR7 ;  /* 0x00000007969c7c20 */ /* 0x000fe20008410000 */
[----:B------:R-:W-:-:S02]  /*8200*/  SHF.L.U32 R150, R208, 0x10, RZ ;  /* 0x00000010d0967819 */ /* 0x000fc400000006ff */
[----:B------:R-:W-:-:S03]  /*8210*/  F2FP.BF16.F32.PACK_AB R89, R197, R89 ;  /* 0x00000059c559723e */ /* 0x000fc600000010ff */
[----:B------:R-:W-:Y:S01]  /*8220*/  FMUL.FTZ R150, R150, R156 ;  /* 0x0000009c96967220 */ /* 0x000fe20000410000 */
[----:B------:R-:W-:-:S04]  /*8230*/  FMUL.FTZ R156, R156, R199 ;  /* 0x000000c79c9c7220 */ /* 0x000fc80000410000 */
[----:B------:R-:W-:-:S07]  /*8240*/  F2FP.BF16.F32.PACK_AB R88, R150, R88 ;  /* 0x000000589658723e */ /* 0x000fce00000010ff */
.L_x_285:
        /* <DEDUP_REMOVED lines=26> */
[----:B-----5:R-:W-:Y:S01]  /*83f0*/  SHF.L.U32 R155, R91, 0x10, RZ ;  /* 0x000000105b9b7819 */ /* 0x020fe200000006ff */
[--C-:B------:R-:W-:Y:S01]  /*8400*/  FFMA.FTZ R84, R157, UR4, R116.reuse ;  /* 0x000000049d547c23 */ /* 0x100fe20008010074 */
[----:B------:R-:W-:Y:S01]  /*8410*/  SHF.L.U32 R85, R85, 0x10, RZ ;  /* 0x0000001055557819 */ /* 0x000fe200000006ff */
[----:B------:R-:W-:Y:S01]  /*8420*/  FMUL.FTZ R151, R86, UR7 ;  /* 0x0000000756977c20 */ /* 0x000fe20008410000 */
[--C-:B------:R-:W-:Y:S01]  /*8430*/  FFMA.FTZ R161, R161, UR4, R116.reuse ;  /* 0x00000004a1a17c23 */ /* 0x100fe20008010074 */
[C---:B------:R-:W-:Y:S01]  /*8440*/  FMUL.FTZ R157, R87.reuse, UR7 ;  /* 0x00000007579d7c20 */ /* 0x040fe20008410000 */
[----:B------:R-:W-:Y:S01]  /*8450*/  F2FP.BF16.F32.PACK_AB R87, R87, R86 ;  /* 0x000000565757723e */ /* 0x000fe200000010ff */
[----:B------:R-:W-:Y:S01]  /*8460*/  FFMA.FTZ R150, R150, UR8, R85 ;  /* 0x0000000896967c23 */ /* 0x000fe20008010055 */
[----:B------:R-:W-:Y:S01]  /*8470*/  SHF.L.U32 R85, R55, 0x10, RZ ;  /* 0x0000001037557819 */ /* 0x000fe200000006ff */
[----:B------:R-:W-:Y:S01]  /*8480*/  FMUL.FTZ R155, R151, R155 ;  /* 0x0000009b979b7220 */ /* 0x000fe20000410000 */
[----:B------:R-:W-:Y:S01]  /*8490*/  SHF.L.U32 R86, R74, 0x10, RZ ;  /* 0x000000104a567819 */ /* 0x000fe200000006ff */
        /* <DEDUP_REMOVED lines=9> */
[----:B------:R-:W-:Y:S01]  /*8530*/  SHF.L.U32 R158, R90, 0x10, RZ ;  /* 0x000000105a9e7819 */ /* 0x000fe200000006ff */
[----:B------:R-:W-:Y:S01]  /*8540*/  FMUL.FTZ R91, R91, R157 ;  /* 0x0000009d5b5b7220 */ /* 0x000fe20000410000 */
[----:B------:R-:W-:Y:S01]  /*8550*/  FMUL.FTZ R159, R86, UR7 ;  /* 0x00000007569f7c20 */ /* 0x000fe20008410000 */
[----:B------:R-:W-:Y:S01]  /*8560*/  FMUL.FTZ R157, R157, R151 ;  /* 0x000000979d9d7220 */ /* 0x000fe20000410000 */
[----:B------:R-:W-:Y:S01]  /*8570*/  SHF.L.U32 R151, R54, 0x10, RZ ;  /* 0x0000001036977819 */ /* 0x000fe200000006ff */
[----:B------:R-:W-:Y:S01]  /*8580*/  FFMA.FTZ R167, R167, UR4, R116 ;  /* 0x00000004a7a77c23 */ /* 0x000fe20008010074 */
[----:B------:R-:W-:Y:S01]  /*8590*/  PRMT R90, R90, 0x7632, R90 ;  /* 0x000076325a5a7816 */ /* 0x000fe2000000005a */
[----:B------:R-:W-:Y:S01]  /*85a0*/  FMUL.FTZ R158, R159, R158 ;  /* 0x0000009e9f9e7220 */ /* 0x000fe20000410000 */
[----:B------:R-:W-:Y:S01]  /*85b0*/  F2FP.BF16.F32.PACK_AB R91, R91, R85 ;  /* 0x000000555b5b723e */ /* 0x000fe200000010ff */
[----:B------:R-:W-:Y:S01]  /*85c0*/  FMUL.FTZ R151, R151, R159 ;  /* 0x0000009f97977220 */ /* 0x000fe20000410000 */
[----:B------:R-:W-:Y:S01]  /*85d0*/  SHF.L.U32 R85, R73, 0x10, RZ ;  /* 0x0000001049557819 */ /* 0x000fe200000006ff */
[----:B------:R-:W-:Y:S01]  /*85e0*/  FADD.FTZ R168, R168, -R167 ;  /* 0x800000a7a8a87221 */ /* 0x000fe20000010000 */
[----:B------:R-:W-:Y:S01]  /*85f0*/  SHF.L.U32 R90, R90, 0x10, RZ ;  /* 0x000000105a5a7819 */ /* 0x000fe200000006ff */
[----:B------:R-:W-:Y:S01]  /*8600*/  FFMA.FTZ R165, R165, UR4, R116 ;  /* 0x00000004a5a57c23 */ /* 0x000fe20008010074 */
[C---:B------:R-:W-:Y:S01]  /*8610*/  F2FP.BF16.F32.PACK_AB R86, R150.reuse, R86 ;  /* 0x000000569656723e */ /* 0x040fe200000010ff */
[----:B------:R-:W-:Y:S01]  /*8620*/  FMUL.FTZ R150, R150, UR7 ;  /* 0x0000000796967c20 */ /* 0x000fe20008410000 */
[----:B------:R-:W-:Y:S01]  /*8630*/  SHF.L.U32 R159, R198, 0x10, RZ ;  /* 0x00000010c69f7819 */ /* 0x000fe200000006ff */
[----:B------:R-:W-:Y:S01]  /*8640*/  FFMA.FTZ R85, R160, UR8, R85 ;  /* 0x00000008a0557c23 */ /* 0x000fe20008010055 */
[----:B------:R-:W-:Y:S01]  /*8650*/  FADD.FTZ R166, R166, -R165 ;  /* 0x800000a5a6a67221 */ /* 0x000fe20000010000 */
[----:B------:R-:W-:Y:S01]  /*8660*/  FMUL.FTZ R160, R150, R90 ;  /* 0x0000005a96a07220 */ /* 0x000fe20000410000 */
[----:B------:R-:W-:Y:S01]  /*8670*/  PRMT R163, R88, 0x7632, R163 ;  /* 0x0000763258a37816 */ /* 0x000fe200000000a3 */
[----:B------:R-:W-:Y:S01]  /*8680*/  FMUL.FTZ R90, R159, R150 ;  /* 0x000000969f5a7220 */ /* 0x000fe20000410000 */
[----:B------:R-:W-:Y:S01]  /*8690*/  SHF.L.U32 R159, R89, 0x10, RZ ;  /* 0x00000010599f7819 */ /* 0x000fe200000006ff */
[----:B------:R-:W-:Y:S01]  /*86a0*/  FMUL.FTZ R161, R85, UR7 ;  /* 0x0000000755a17c20 */ /* 0x000fe20008410000 */
[----:B------:R-:W-:-:S02]  /*86b0*/  SHF.L.U32 R150, R53, 0x10, RZ ;  /* 0x0000001035967819 */ /* 0x000fc400000006ff */
[----:B------:R-:W-:Y:S01]  /*86c0*/  PRMT R89, R89, 0x7632, R89 ;  /* 0x0000763259597816 */ /* 0x000fe20000000059 */
[----:B------:R-:W-:Y:S01]  /*86d0*/  FMUL.FTZ R159, R161, R159 ;  /* 0x0000009fa19f7220 */ /* 0x000fe20000410000 */
[----:B------:R-:W-:Y:S01]  /*86e0*/  F2FP.BF16.F32.PACK_AB R90, R90, R151 ;  /* 0x000000975a5a723e */ /* 0x000fe200000010ff */
[----:B------:R-:W-:Y:S01]  /*86f0*/  FMUL.FTZ R150, R150, R161 ;  /* 0x000000a196967220 */ /* 0x000fe20000410000 */
[----:B------:R-:W-:Y:S02]  /*8700*/  PRMT R161, R73, 0x7632, R161 ;  /* 0x0000763249a17816 */ /* 0x000fe400000000a1 */
[----:B------:R-:W-:Y:S02]  /*8710*/  SHF.L.U32 R89, R89, 0x10, RZ ;  /* 0x0000001059597819 */ /* 0x000fe400000006ff */
[----:B------:R-:W-:Y:S02]  /*8720*/  SHF.L.U32 R161, R161, 0x10, RZ ;  /* 0x00000010a1a17819 */ /* 0x000fe400000006ff */
[----:B------:R-:W-:-:S02]  /*8730*/  SHF.L.U32 R151, R197, 0x10, RZ ;  /* 0x00000010c5977819 */ /* 0x000fc400000006ff */
[----:B------:R-:W-:Y:S01]  /*8740*/  SHF.L.U32 R163, R163, 0x10, RZ ;  /* 0x00000010a3a37819 */ /* 0x000fe200000006ff */
[----:B------:R-:W-:Y:S01]  /*8750*/  FFMA.FTZ R168, R168, UR8, R161 ;  /* 0x00000008a8a87c23 */ /* 0x000fe200080100a1 */
[----:B------:R-:W-:Y:S02]  /*8760*/  SHF.L.U32 R161, R88, 0x10, RZ ;  /* 0x0000001058a17819 */ /* 0x000fe400000006ff */
[----:B------:R-:W-:Y:S02]  /*8770*/  SHF.L.U32 R88, R196, 0x10, RZ ;  /* 0x00000010c4587819 */ /* 0x000fe400000006ff */
        /* <DEDUP_REMOVED lines=20> */
.L_x_286:
[----:B------:R-:W-:Y:S01]  /*88c0*/  PRMT R155, R75, 0x7632, R155 ;  /* 0x000076324b9b7816 */ /* 0x000fe2000000009b */
[--C-:B------:R-:W-:Y:S01]  /*88d0*/  FFMA.FTZ R171, R171, UR4, R116.reuse ;  /* 0x00000004abab7c23 */ /* 0x100fe20008010074 */
[--C-:B------:R-:W-:Y:S01]  /*88e0*/  FFMA.FTZ R158, R158, UR4, R116.reuse ;  /* 0x000000049e9e7c23 */ /* 0x100fe20008010074 */
[----:B------:R-:W-:Y:S01]  /*88f0*/  FFMA.FTZ R157, R157, UR4, R116 ;  /* 0x000000049d9d7c23 */ /* 0x000fe20008010074 */
[----:B------:R-:W-:Y:S01]  /*8900*/  SHF.L.U32 R155, R155, 0x10, RZ ;  /* 0x000000109b9b7819 */ /* 0x000fe200000006ff */
[----:B------:R-:W-:Y:S01]  /*8910*/  FADD.FTZ R151, R172, -R171 ;  /* 0x800000abac977221 */ /* 0x000fe20000010000 */
[----:B------:R-:W-:Y:S01]  /*8920*/  FADD.FTZ R160, R160, -R158 ;  /* 0x8000009ea0a07221 */ /* 0x000fe20000010000 */
[----:B------:R-:W-:Y:S01]  /*8930*/  FFMA.FTZ R165, R165, UR4, R116 ;  /* 0x00000004a5a57c23 */ /* 0x000fe20008010074 */
[----:B------:R-:W-:Y:S01]  /*8940*/  PRMT R158, R74, 0x7632, R158 ;  /* 0x000076324a9e7816 */ /* 0x000fe2000000009e */
[--C-:B------:R-:W-:Y:S01]  /*8950*/  FFMA.FTZ R151, R151, UR8, R155.reuse ;  /* 0x0000000897977c23 */ /* 0x100fe2000801009b */
[----:B------:R-:W-:Y:S01]  /*8960*/  PRMT R155, R72, 0x7632, R155 ;  /* 0x00007632489b7816 */ /* 0x000fe2000000009b */
[--C-:B------:R-:W-:Y:S01]  /*8970*/  FFMA.FTZ R169, R169, UR4, R116.reuse ;  /* 0x00000004a9a97c23 */ /* 0x100fe20008010074 */
[----:B------:R-:W-:Y:S01]  /*8980*/  FADD.FTZ R157, R159, -R157 ;  /* 0x8000009d9f9d7221 */ /* 0x000fe20000010000 */
[----:B------:R-:W-:Y:S01]  /*8990*/  FADD.FTZ R150, R166, -R165 ;  /* 0x800000a5a6967221 */ /* 0x000fe20000010000 */
[----:B------:R-:W-:Y:S01]  /*89a0*/  SHF.L.U32 R155, R155, 0x10, RZ ;  /* 0x000000109b9b7819 */ /* 0x000fe200000006ff */
[----:B------:R-:W-:Y:S01]  /*89b0*/  FADD.FTZ R159, R170, -R169 ;  /* 0x800000a9aa9f7221 */ /* 0x000fe20000010000 */
[----:B------:R-:W-:Y:S01]  /*89c0*/  SHF.L.U32 R158, R158, 0x10, RZ ;  /* 0x000000109e9e7819 */ /* 0x000fe200000006ff */
[--C-:B------:R-:W-:Y:S01]  /*89d0*/  FFMA.FTZ R162, R162, UR4, R116.reuse ;  /* 0x00000004a2a27c23 */ /* 0x100fe20008010074 */
[----:B------:R-:W-:Y:S01]  /*89e0*/  FFMA.FTZ R161, R161, UR4, R116 ;  /* 0x00000004a1a17c23 */ /* 0x000fe20008010074 */
[----:B------:R-:W-:Y:S01]  /*89f0*/  FFMA.FTZ R150, R150, UR8, R155 ;  /* 0x0000000896967c23 */ /* 0x000fe2000801009b */
[----:B------:R-:W-:Y:S01]  /*8a00*/  SHF.L.U32 R155, R75, 0x10, RZ ;  /* 0x000000104b9b7819 */ /* 0x000fe200000006ff */
[----:B------:R-:W-:Y:S01]  /*8a10*/  FFMA.FTZ R159, R159, UR8, R158 ;  /* 0x000000089f9f7c23 */ /* 0x000fe2000801009e */
[----:B------:R-:W-:Y:S01]  /*8a20*/  FADD.FTZ R162, R164, -R162 ;  /* 0x800000a2a4a27221 */ /* 0x000fe20000010000 */
[----:B------:R-:W-:Y:S01]  /*8a30*/  SHF.L.U32 R158, R74, 0x10, RZ ;  /* 0x000000104a9e7819 */ /* 0x000fe200000006ff */
[----:B------:R-:W-:Y:S01]  /*8a40*/  FADD.FTZ R163, R163, -R161 ;  /* 0x800000a1a3a37221 */ /* 0x000fe20000010000 */
[----:B-----5:R-:W-:Y:S01]  /*8a50*/  PRMT R164, R91, 0x7632, R164 ;  /* 0x000076325ba47816 */ /* 0x020fe200000000a4 */
[----:B------:R-:W-:Y:S01]  /*8a60*/  FFMA.FTZ R155, R162, UR8, R155 ;  /* 0x00000008a29b7c23 */ /* 0x000fe2000801009b */
[----:B------:R-:W-:Y:S01]  /*8a70*/  SHF.L.U32 R162, R73, 0x10, RZ ;  /* 0x0000001049a27819 */ /* 0x000fe200000006ff */
[----:B------:R-:W-:Y:S01]  /*8a80*/  FFMA.FTZ R158, R163, UR8, R158 ;  /* 0x00000008a39e7c23 */ /* 0x000fe2000801009e */
[----:B------:R-:W-:Y:S01]  /*8a90*/  SHF.L.U32 R163, R72, 0x10, RZ ;  /* 0x0000001048a37819 */ /* 0x000fe200000006ff */
[----:B------:R-:W-:Y:S01]  /*8aa0*/  FMUL.FTZ R151, R151, UR7 ;  /* 0x0000000797977c20 */ /* 0x000fe20008410000 */
[----:B------:R-:W-:Y:S01]  /*8ab0*/  SHF.L.U32 R164, R164, 0x10, RZ ;  /* 0x00000010a4a47819 */ /* 0x000fe200000006ff */
[----:B------:R-:W-:Y:S01]  /*8ac0*/  FFMA.FTZ R162, R160, UR8, R162 ;  /* 0x00000008a0a27c23 */ /* 0x000fe200080100a2 */
[----:B------:R-:W-:Y:S01]  /*8ad0*/  SHF.L.U32 R160, R55, 0x10, RZ ;  /* 0x0000001037a07819 */ /* 0x000fe200000006ff */
[----:B------:R-:W-:Y:S01]  /*8ae0*/  FFMA.FTZ R163, R157, UR8, R163 ;  /* 0x000000089da37c23 */ /* 0x000fe200080100a3 */
[----:B------:R-:W-:Y:S01]  /*8af0*/  FMUL.FTZ R157, R155, UR7 ;  /* 0x000000079b9d7c20 */ /* 0x000fe20008410000 */
[----:B------:R-:W-:Y:S01]  /*8b00*/  SHF.L.U32 R155, R91, 0x10, RZ ;  /* 0x000000105b9b7819 */ /* 0x000fe200000006ff */
[----:B------:R-:W-:Y:S01]  /*8b10*/  FFMA.FTZ R167, R167, UR4, R116 ;  /* 0x00000004a7a77c23 */ /* 0x000fe20008010074 */
[----:B------:R-:W-:Y:S01]  /*8b20*/  PRMT R165, R90, 0x7632, R165 ;  /* 0x000076325aa57816 */ /* 0x000fe200000000a5 */
[----:B------:R-:W-:Y:S01]  /*8b30*/  FMUL.FTZ R91, R160, R157 ;  /* 0x0000009da05b7220 */ /* 0x000fe20000410000 */
[----:B------:R-:W-:Y:S01]  /*8b40*/  SHF.L.U32 R160, R199, 0x10, RZ ;  /* 0x00000010c7a07819 */ /* 0x000fe200000006ff */
[----:B------:R-:W-:Y:S01]  /*8b50*/  FMUL.FTZ R155, R157, R155 ;  /* 0x0000009b9d9b7220 */ /* 0x000fe20000410000 */
[----:B------:R-:W-:Y:S01]  /*8b60*/  FMUL.FTZ R157, R151, R164 ;  /* 0x000000a4979d7220 */ /* 0x000fe20000410000 */
[----:B------:R-:W-:Y:S01]  /*8b70*/  SHF.L.U32 R164, R54, 0x10, RZ ;  /* 0x0000001036a47819 */ /* 0x000fe200000006ff */
[----:B------:R-:W-:Y:S01]  /*8b80*/  FMUL.FTZ R159, R159, UR7 ;  /* 0x000000079f9f7c20 */ /* 0x000fe20008410000 */
[----:B------:R-:W-:Y:S01]  /*8b90*/  FMUL.FTZ R151, R160, R151 ;  /* 0x00000097a0977220 */ /* 0x000fe20000410000 */
[----:B------:R-:W-:Y:S01]  /*8ba0*/  FMUL.FTZ R160, R158, UR7 ;  /* 0x000000079ea07c20 */ /* 0x000fe20008410000 */
[----:B------:R-:W-:Y:S01]  /*8bb0*/  SHF.L.U32 R158, R90, 0x10, RZ ;  /* 0x000000105a9e7819 */ /* 0x000fe200000006ff */
[----:B------:R-:W-:Y:S01]  /*8bc0*/  FADD.FTZ R168, R168, -R167 ;  /* 0x800000a7a8a87221 */ /* 0x000fe20000010000 */
[----:B------:R-:W-:Y:S01]  /*8bd0*/  PRMT R161, R73, 0x7632, R161 ;  /* 0x0000763249a17816 */ /* 0x000fe200000000a1 */
[----:B------:R-:W-:Y:S01]  /*8be0*/  FMUL.FTZ R90, R164, R160 ;  /* 0x000000a0a45a7220 */ /* 0x000fe20000410000 */
[----:B------:R-:W-:Y:S01]  /*8bf0*/  SHF.L.U32 R165, R165, 0x10, RZ ;  /* 0x00000010a5a57819 */ /* 0x000fe200000006ff */
[----:B------:R-:W-:Y:S01]  /*8c00*/  FMUL.FTZ R158, R160, R158 ;  /* 0x0000009ea09e7220 */ /* 0x000fe20000410000 */
[----:B------:R-:W-:Y:S01]  /*8c10*/  SHF.L.U32 R161, R161, 0x10, RZ ;  /* 0x00000010a1a17819 */ /* 0x000fe200000006ff */
[----:B------:R-:W-:Y:S01]  /*8c20*/  FMUL.FTZ R162, R162, UR7 ;  /* 0x00000007a2a27c20 */ /* 0x000fe20008410000 */
[----:B------:R-:W-:Y:S01]  /*8c30*/  SHF.L.U32 R164, R198, 0x10, RZ ;  /* 0x00000010c6a47819 */ /* 0x000fe200000006ff */
[----:B------:R-:W-:Y:S01]  /*8c40*/  FMUL.FTZ R160, R159, R165 ;  /* 0x000000a59fa07220 */ /* 0x000fe20000410000 */
[----:B------:R-:W-:Y:S01]  /*8c50*/  SHF.L.U32 R165, R53, 0x10, RZ ;  /* 0x0000001035a57819 */ /* 0x000fe200000006ff */
[----:B------:R-:W-:Y:S01]  /*8c60*/  FFMA.FTZ R161, R168, UR8, R161 ;  /* 0x00000008a8a17c23 */ /* 0x000fe200080100a1 */
[C---:B------:R-:W-:Y:S01]  /*8c70*/  PRMT R166, R89.reuse, 0x7632, R166 ;  /* 0x0000763259a67816 */ /* 0x040fe200000000a6 */
[----:B------:R-:W-:Y:S01]  /*8c80*/  FMUL.FTZ R164, R164, R159 ;  /* 0x0000009fa4a47220 */ /* 0x000fe20000410000 */
[----:B------:R-:W-:Y:S01]  /*8c90*/  SHF.L.U32 R159, R89, 0x10, RZ ;  /* 0x00000010599f7819 */ /* 0x000fe200000006ff */
[----:B------:R-:W-:Y:S01]  /*8ca0*/  FMUL.FTZ R89, R165, R162 ;  /* 0x000000a2a5597220 */ /* 0x000fe20000410000 */
        /* <DEDUP_REMOVED lines=8> */
[----:B------:R-:W-:-:S02]  /*8d30*/  SHF.L.U32 R161, R88, 0x10, RZ ;  /* 0x0000001058a17819 */ /* 0x000fc400000006ff */
[----:B------:R-:W-:Y:S01]  /*8d40*/  PRMT R167, R88, 0x7632, R167 ;  /* 0x0000763258a77816 */ /* 0x000fe200000000a7 */
[----:B------:R-:W-:Y:S01]  /*8d50*/  FMUL.FTZ R88, R166, R163 ;  /* 0x000000a3a6587220 */ /* 0x000fe20000410000 */
[----:B------:R-:W-:Y:S01]  /*8d60*/  F2FP.BF16.F32.PACK_AB R91, R151, R91 ;  /* 0x0000005b975b723e */ /* 0x000fe200000010ff */
[----:B------:R-:W-:Y:S01]  /*8d70*/  FMUL.FTZ R161, R163, R161 ;  /* 0x000000a1a3a17220 */ /* 0x000fe20000410000 */
[----:B------:R-:W-:Y:S01]  /*8d80*/  FMUL.FTZ R163, R150, UR7 ;  /* 0x0000000796a37c20 */ /* 0x000fe20008410000 */
[----:B------:R-:W-:Y:S02]  /*8d90*/  SHF.L.U32 R150, R196, 0x10, RZ ;  /* 0x00000010c4967819 */ /* 0x000fe400000006ff */
[----:B------:R-:W-:Y:S02]  /*8da0*/  SHF.L.U32 R167, R167, 0x10, RZ ;  /* 0x00000010a7a77819 */ /* 0x000fe400000006ff */
[----:B------:R-:W-:Y:S01]  /*8db0*/  F2FP.BF16.F32.PACK_AB R90, R164, R90 ;  /* 0x0000005aa45a723e */ /* 0x000fe200000010ff */
[----:B------:R-:W-:Y:S01]  /*8dc0*/  FMUL.FTZ R150, R150, R163 ;  /* 0x000000a396967220 */ /* 0x000fe20000410000 */
[----:B------:R-:W-:Y:S01]  /*8dd0*/  F2FP.BF16.F32.PACK_AB R89, R165, R89 ;  /* 0x00000059a559723e */ /* 0x000fe200000010ff */
[----:B------:R-:W-:-:S03]  /*8de0*/  FMUL.FTZ R163, R163, R167 ;  /* 0x000000a7a3a37220 */ /* 0x000fc60000410000 */
[----:B------:R-:W-:-:S07]  /*8df0*/  F2FP.BF16.F32.PACK_AB R88, R150, R88 ;  /* 0x000000589658723e */ /* 0x000fce00000010ff */
.L_x_287:
        /* <DEDUP_REMOVED lines=22> */
[----:B------:R-:W-:Y:S01]  /*8f60*/  SHF.L.U32 R117, R79, 0x10, RZ ;  /* 0x000000104f757819 */ /* 0x000fe200000006ff */
[--C-:B------:R-:W-:Y:S01]  /*8f70*/  FFMA.FTZ R87, R87, UR8, R85.reuse ;  /* 0x0000000857577c23 */ /* 0x100fe20008010055 */
[----:B------:R-:W-:Y:S01]  /*8f80*/  PRMT R85, R78, 0x7632, R85 ;  /* 0x000076324e557816 */ /* 0x000fe20000000055 */
[----:B------:R-:W-:Y:S01]  /*8f90*/  FADD.FTZ R86, R124, -R122 ;  /* 0x8000007a7c567221 */ /* 0x000fe20000010000 */
[----:B------:R-:W-:Y:S01]  /*8fa0*/  FFMA.FTZ R84, R118, UR4, R116 ;  /* 0x0000000476547c23 */ /* 0x000fe20008010074 */
[----:B------:R-:W-:Y:S01]  /*8fb0*/  FADD.FTZ R118, R143, -R142 ;  /* 0x8000008e8f767221 */ /* 0x000fe20000010000 */
[----:B------:R-:W-:Y:S01]  /*8fc0*/  SHF.L.U32 R85, R85, 0x10, RZ ;  /* 0x0000001055557819 */ /* 0x000fe200000006ff */
[----:B------:R-:W-:Y:S01]  /*8fd0*/  FFMA.FTZ R86, R86, UR8, R117 ;  /* 0x0000000856567c23 */ /* 0x000fe20008010075 */
[----:B------:R-:W-:Y:S01]  /*8fe0*/  FFMA.FTZ R121, R121, UR4, R116 ;  /* 0x0000000479797c23 */ /* 0x000fe20008010074 */
[----:B------:R-:W-:Y:S01]  /*8ff0*/  FADD.FTZ R84, R120, -R84 ;  /* 0x8000005478547221 */ /* 0x000fe20000010000 */
[----:B-----5:R-:W-:Y:S01]  /*9000*/  SHF.L.U32 R117, R91, 0x10, RZ ;  /* 0x000000105b757819 */ /* 0x020fe200000006ff */
[----:B------:R-:W-:Y:S01]  /*9010*/  FFMA.FTZ R118, R118, UR8, R85 ;  /* 0x0000000876767c23 */ /* 0x000fe20008010055 */
[----:B------:R-:W-:Y:S01]  /*9020*/  SHF.L.U32 R85, R59, 0x10, RZ ;  /* 0x000000103b557819 */ /* 0x000fe200000006ff */
[----:B------:R-:W-:Y:S01]  /*9030*/  FMUL.FTZ R120, R86, UR7 ;  /* 0x0000000756787c20 */ /* 0x000fe20008410000 */
[--C-:B------:R-:W-:Y:S01]  /*9040*/  FADD.FTZ R123, R123, -R121.reuse ;  /* 0x800000797b7b7221 */ /* 0x100fe20000010000 */
[----:B------:R-:W-:Y:S01]  /*9050*/  PRMT R121, R91, 0x7632, R121 ;  /* 0x000076325b797816 */ /* 0x000fe20000000079 */
[--C-:B------:R-:W-:Y:S01]  /*9060*/  FFMA.FTZ R127, R127, UR4, R116.reuse ;  /* 0x000000047f7f7c23 */ /* 0x100fe20008010074 */
[----:B------:R-:W-:Y:S01]  /*9070*/  FMUL.FTZ R117, R120, R117 ;  /* 0x0000007578757220 */ /* 0x000fe20000410000 */
[----:B------:R-:W-:Y:S01]  /*9080*/  FMUL.FTZ R85, R85, R120 ;  /* 0x0000007855557220 */ /* 0x000fe20000410000 */
[----:B------:R-:W-:Y:S01]  /*9090*/  SHF.L.U32 R91, R167, 0x10, RZ ;  /* 0x00000010a75b7819 */ /* 0x000fe200000006ff */
[C---:B------:R-:W-:Y:S01]  /*90a0*/  FMUL.FTZ R120, R87.reuse, UR7 ;  /* 0x0000000757787c20 */ /* 0x040fe20008410000 */
[----:B------:R-:W-:Y:S01]  /*90b0*/  F2FP.BF16.F32.PACK_AB R87, R87, R86 ;  /* 0x000000565757723e */ /* 0x000fe200000010ff */
[----:B------:R-:W-:Y:S01]  /*90c0*/  FADD.FTZ R141, R141, -R127 ;  /* 0x8000007f8d8d7221 */ /* 0x000fe20000010000 */
[----:B------:R-:W-:Y:S01]  /*90d0*/  SHF.L.U32 R86, R78, 0x10, RZ ;  /* 0x000000104e567819 */ /* 0x000fe200000006ff */
[----:B------:R-:W-:Y:S01]  /*90e0*/  FMUL.FTZ R91, R91, R120 ;  /* 0x000000785b5b7220 */ /* 0x000fe20000410000 */
[----:B------:R-:W-:Y:S01]  /*90f0*/  SHF.L.U32 R121, R121, 0x10, RZ ;  /* 0x0000001079797819 */ /* 0x000fe200000006ff */
[----:B------:R-:W-:-:S02]  /*9100*/  FFMA.FTZ R125, R125, UR4, R116 ;  /* 0x000000047d7d7c23 */ /* 0x000fc40008010074 */
[----:B------:R-:W-:Y:S01]  /*9110*/  FFMA.FTZ R86, R123, UR8, R86 ;  /* 0x000000087b567c23 */ /* 0x000fe20008010056 */
[----:B------:R-:W-:Y:S01]  /*9120*/  F2FP.BF16.F32.PACK_AB R91, R91, R85 ;  /* 0x000000555b5b723e */ /* 0x000fe200000010ff */
[----:B------:R-:W-:Y:S01]  /*9130*/  FMUL.FTZ R120, R120, R121 ;  /* 0x0000007978787220 */ /* 0x000fe20000410000 */
[----:B------:R-:W-:Y:S01]  /*9140*/  SHF.L.U32 R85, R77, 0x10, RZ ;  /* 0x000000104d557819 */ /* 0x000fe200000006ff */
[----:B------:R-:W-:Y:S01]  /*9150*/  FMUL.FTZ R122, R86, UR7 ;  /* 0x00000007567a7c20 */ /* 0x000fe20008410000 */
[----:B------:R-:W-:Y:S01]  /*9160*/  SHF.L.U32 R121, R90, 0x10, RZ ;  /* 0x000000105a797819 */ /* 0x000fe200000006ff */
[----:B------:R-:W-:Y:S01]  /*9170*/  FADD.FTZ R126, R126, -R125 ;  /* 0x8000007d7e7e7221 */ /* 0x000fe20000010000 */
[----:B------:R-:W-:Y:S01]  /*9180*/  PRMT R90, R90, 0x7632, R90 ;  /* 0x000076325a5a7816 */ /* 0x000fe2000000005a */
[----:B------:R-:W-:Y:S01]  /*9190*/  FFMA.FTZ R84, R84, UR8, R85 ;  /* 0x0000000854547c23 */ /* 0x000fe20008010055 */
[----:B------:R-:W-:Y:S01]  /*91a0*/  SHF.L.U32 R85, R58, 0x10, RZ ;  /* 0x000000103a557819 */ /* 0x000fe200000006ff */
[----:B------:R-:W-:Y:S01]  /*91b0*/  FMUL.FTZ R121, R122, R121 ;  /* 0x000000797a797220 */ /* 0x000fe20000410000 */
[----:B------:R-:W-:Y:S01]  /*91c0*/  SHF.L.U32 R90, R90, 0x10, RZ ;  /* 0x000000105a5a7819 */ /* 0x000fe200000006ff */
[----:B------:R-:W-:Y:S01]  /*91d0*/  FMUL.FTZ R124, R84, UR7 ;  /* 0x00000007547c7c20 */ /* 0x000fe20008410000 */
[C---:B------:R-:W-:Y:S01]  /*91e0*/  F2FP.BF16.F32.PACK_AB R86, R118.reuse, R86 ;  /* 0x000000567656723e */ /* 0x040fe200000010ff */
[----:B------:R-:W-:Y:S01]  /*91f0*/  FMUL.FTZ R85, R85, R122 ;  /* 0x0000007a55557220 */ /* 0x000fe20000410000 */
[----:B------:R-:W-:Y:S01]  /*9200*/  FMUL.FTZ R118, R118, UR7 ;  /* 0x0000000776767c20 */ /* 0x000fe20008410000 */
[----:B------:R-:W-:-:S02]  /*9210*/  SHF.L.U32 R122, R166, 0x10, RZ ;  /* 0x00000010a67a7819 */ /* 0x000fc400000006ff */
[----:B------:R-:W-:Y:S01]  /*9220*/  SHF.L.U32 R125, R88, 0x10, RZ ;  /* 0x00000010587d7819 */ /* 0x000fe200000006ff */
[----:B------:R-:W-:Y:S02]  /*9230*/  FMUL.FTZ R123, R118, R90 ;  /* 0x0000005a767b7220 */ /* 0x000fe40000410000 */
        /* <DEDUP_REMOVED lines=9> */
[----:B------:R-:W-:-:S05]  /*92d0*/  SHF.L.U32 R124, R124, 0x10, RZ ;  /* 0x000000107c7c7819 */ /* 0x000fca00000006ff */
[----:B------:R-:W-:-:S05]  /*92e0*/  FFMA.FTZ R141, R141, UR8, R124 ;  /* 0x000000088d8d7c23 */ /* 0x000fca000801007c */
[C---:B------:R-:W-:Y:S01]  /*92f0*/  F2FP.BF16.F32.PACK_AB R85, R141.reuse, R84 ;  /* 0x000000548d55723e */ /* 0x040fe200000010ff */
[----:B------:R-:W-:Y:S01]  /*9300*/  FMUL.FTZ R141, R141, UR7 ;  /* 0x000000078d8d7c20 */ /* 0x000fe20008410000 */
[----:B------:R-:W-:-:S03]  /*9310*/  SHF.L.U32 R84, R165, 0x10, RZ ;  /* 0x00000010a5547819 */ /* 0x000fc600000006ff */
[----:B------:R-:W-:Y:S02]  /*9320*/  FMUL.FTZ R124, R141, R89 ;  /* 0x000000598d7c7220 */ /* 0x000fe40000410000 */
        /* <DEDUP_REMOVED lines=10> */
[----:B------:R-:W-:Y:S01]  /*93d0*/  FFMA.FTZ R119, R126, UR8, R119 ;  /* 0x000000087e777c23 */ /* 0x000fe20008010077 */
[----:B------:R-:W-:Y:S02]  /*93e0*/  PRMT R126, R88, 0x7632, R126 ;  /* 0x00007632587e7816 */ /* 0x000fe4000000007e */
[----:B------:R-:W-:Y:S01]  /*93f0*/  SHF.L.U32 R88, R164, 0x10, RZ ;  /* 0x00000010a4587819 */ /* 0x000fe200000006ff */
[C---:B------:R-:W-:Y:S01]  /*9400*/  FMUL.FTZ R127, R119.reuse, UR7 ;  /* 0x00000007777f7c20 */ /* 0x040fe20008410000 */
[----:B------:R-:W-:Y:S02]  /*9410*/  SHF.L.U32 R126, R126, 0x10, RZ ;  /* 0x000000107e7e7819 */ /* 0x000fe400000006ff */
[----:B------:R-:W-:Y:S01]  /*9420*/  F2FP.BF16.F32.PACK_AB R84, R119, R84 ;  /* 0x000000547754723e */ /* 0x000fe200000010ff */
[----:B------:R-:W-:Y:S02]  /*9430*/  FMUL.FTZ R88, R88, R127 ;  /* 0x0000007f58587220 */ /* 0x000fe40000410000 */
[----:B------:R-:W-:-:S03]  /*9440*/  FMUL.FTZ R126, R127, R126 ;  /* 0x0000007e7f7e7220 */ /* 0x000fc60000410000 */
[----:B------:R-:W-:Y:S01]  /*9450*/  F2FP.BF16.F32.PACK_AB R88, R88, R118 ;  /* 0x000000765858723e */ /* 0x000fe200000010ff */
[----:B------:R-:W-:Y:S06]  /*9460*/  BRA `(.L_x_289) ;  /* 0x0000000400507947 */ /* 0x000fec0003800000 */
.L_x_288:
[--C-:B------:R-:W-:Y:S01]  /*9470*/  FFMA.FTZ R118, R118, UR4, R116.reuse ;  /* 0x0000000476767c23 */ /* 0x100fe20008010074 */
[--C-:B------:R-:W-:Y:S01]  /*9480*/  FFMA.FTZ R117, R117, UR4, R116.reuse ;  /* 0x0000000475757c23 */ /* 0x100fe20008010074 */
[--C-:B------:R-:W-:Y:S01]  /*9490*/  FFMA.FTZ R144, R144, UR4, R116.reuse ;  /* 0x0000000490907c23 */ /* 0x100fe20008010074 */
[----:B------:R-:W-:Y:S01]  /*94a0*/  FFMA.FTZ R125, R125, UR4, R116 ;  /* 0x000000047d7d7c23 */ /* 0x000fe20008010074 */
[--C-:B------:R-:W-:Y:S01]  /*94b0*/  FADD.FTZ R120, R120, -R118.reuse ;  /* 0x8000007678787221 */ /* 0x100fe20000010000 */
[----:B------:R-:W-:Y:S01]  /*94c0*/  PRMT R118, R79, 0x7632, R118 ;  /* 0x000076324f767816 */ /* 0x000fe20000000076 */
[----:B------:R-:W-:Y:S01]  /*94d0*/  FADD.FTZ R117, R119, -R117 ;  /* 0x8000007577757221 */ /* 0x000fe20000010000 */
[----:B------:R-:W-:Y:S01]  /*94e0*/  FADD.FTZ R119, R145, -R144 ;  /* 0x8000009091777221 */ /* 0x000fe20000010000 */
[--C-:B------:R-:W-:Y:S01]  /*94f0*/  FFMA.FTZ R121, R121, UR4, R116.reuse ;  /* 0x0000000479797c23 */ /* 0x100fe20008010074 */
[----:B------:R-:W-:Y:S01]  /*9500*/  SHF.L.U32 R118, R118, 0x10, RZ ;  /* 0x0000001076767819 */ /* 0x000fe200000006ff */
[----:B------:R-:W-:Y:S01]  /*9510*/  FADD.FTZ R125, R126, -R125 ;  /* 0x8000007d7e7d7221 */ /* 0x000fe20000010000 */
[----:B------:R-:W-:Y:S01]  /*9520*/  FFMA.FTZ R122, R122, UR4, R116 ;  /* 0x000000047a7a7c23 */ /* 0x000fe20008010074 */
[----:B------:R-:W-:Y:S01]  /*9530*/  FADD.FTZ R123, R123, -R121 ;  /* 0x800000797b7b7221 */ /* 0x000fe20000010000 */
[----:B------:R-:W-:Y:S01]  /*9540*/  SHF.L.U32 R126, R79, 0x10, RZ ;  /* 0x000000104f7e7819 */ /* 0x000fe200000006ff */
[--C-:B------:R-:W-:Y:S01]  /*9550*/  FFMA.FTZ R119, R119, UR8, R118.reuse ;  /* 0x0000000877777c23 */ /* 0x100fe20008010076 */
[----:B------:R-:W-:Y:S01]  /*9560*/  PRMT R118, R76, 0x7632, R118 ;  /* 0x000076324c767816 */ /* 0x000fe20000000076 */
[----:B------:R-:W-:Y:S01]  /*9570*/  FADD.FTZ R121, R124, -R122 ;  /* 0x8000007a7c797221 */ /* 0x000fe20000010000 */
[----:B------:R-:W-:Y:S01]  /*9580*/  FFMA.FTZ R127, R127, UR4, R116 ;  /* 0x000000047f7f7c23 */ /* 0x000fe20008010074 */
[----:B------:R-:W-:Y:S01]  /*9590*/  PRMT R122, R78, 0x7632, R122 ;  /* 0x000076324e7a7816 */ /* 0x000fe2000000007a */
[----:B------:R-:W-:Y:S01]  /*95a0*/  FFMA.FTZ R142, R142, UR4, R116 ;  /* 0x000000048e8e7c23 */ /* 0x000fe20008010074 */
[----:B------:R-:W-:Y:S01]  /*95b0*/  SHF.L.U32 R118, R118, 0x10, RZ ;  /* 0x0000001076767819 */ /* 0x000fe200000006ff */
[----:B------:R-:W-:Y:S01]  /*95c0*/  FFMA.FTZ R121, R121, UR8, R126 ;  /* 0x0000000879797c23 */ /* 0x000fe2000801007e */
[----:B------:R-:W-:Y:S01]  /*95d0*/  SHF.L.U32 R126, R77, 0x10, RZ ;  /* 0x000000104d7e7819 */ /* 0x000fe200000006ff */
[--C-:B------:R-:W-:Y:S01]  /*95e0*/  FADD.FTZ R141, R141, -R127.reuse ;  /* 0x8000007f8d8d7221 */ /* 0x100fe20000010000 */
[----:B-----5:R-:W-:Y:S01]  /*95f0*/  PRMT R127, R91, 0x7632, R127 ;  /* 0x000076325b7f7816 */ /* 0x020fe2000000007f */
[----:B------:R-:W-:Y:S01]  /*9600*/  FFMA.FTZ R118, R125, UR8, R118 ;  /* 0x000000087d767c23 */ /* 0x000fe20008010076 */
[----:B------:R-:W-:Y:S01]  /*9610*/  SHF.L.U32 R125, R78, 0x10, RZ ;  /* 0x000000104e7d7819 */ /* 0x000fe200000006ff */
[----:B------:R-:W-:Y:S01]  /*9620*/  FFMA.FTZ R126, R120, UR8, R126 ;  /* 0x00000008787e7c23 */ /* 0x000fe2000801007e */
[----:B------:R-:W-:Y:S01]  /*9630*/  FMUL.FTZ R120, R121, UR7 ;  /* 0x0000000779787c20 */ /* 0x000fe20008410000 */
[----:B------:R-:W-:Y:S01]  /*9640*/  SHF.L.U32 R121, R59, 0x10, RZ ;  /* 0x000000103b797819 */ /* 0x000fe200000006ff */
[----:B------:R-:W-:Y:S01]  /*9650*/  FMUL.FTZ R119, R119, UR7 ;  /* 0x0000000777777c20 */ /* 0x000fe20008410000 */
[----:B------:R-:W-:Y:S01]  /*9660*/  FFMA.FTZ R123, R123, UR8, R125 ;  /* 0x000000087b7b7c23 */ /* 0x000fe2000801007d */
[----:B------:R-:W-:Y:S01]  /*9670*/  SHF.L.U32 R125, R76, 0x10, RZ ;  /* 0x000000104c7d7819 */ /* 0x000fe200000006ff */
[----:B------:R-:W-:Y:S01]  /*9680*/  FADD.FTZ R142, R143, -R142 ;  /* 0x8000008e8f8e7221 */ /* 0x000fe20000010000 */
[----:B------:R-:W-:Y:S01]  /*9690*/  SHF.L.U32 R127, R127, 0x10, RZ ;  /* 0x000000107f7f7819 */ /* 0x000fe200000006ff */
[----:B------:R-:W-:Y:S01]  /*96a0*/  FMUL.FTZ R123, R123, UR7 ;  /* 0x000000077b7b7c20 */ /* 0x000fe20008410000 */
[----:B------:R-:W-:Y:S01]  /*96b0*/  SHF.L.U32 R122, R122, 0x10, RZ ;  /* 0x000000107a7a7819 */ /* 0x000fe200000006ff */
[----:B------:R-:W-:Y:S01]  /*96c0*/  FFMA.FTZ R125, R117, UR8, R125 ;  /* 0x00000008757d7c23 */ /* 0x000fe2000801007d */
[----:B------:R-:W-:Y:S01]  /*96d0*/  SHF.L.U32 R117, R91, 0x10, RZ ;  /* 0x000000105b757819 */ /* 0x000fe200000006ff */
[----:B------:R-:W-:Y:S01]  /*96e0*/  FMUL.FTZ R91, R121, R120 ;  /* 0x00000078795b7220 */ /* 0x000fe20000410000 */
[----:B------:R-:W-:Y:S01]  /*96f0*/  SHF.L.U32 R121, R167, 0x10, RZ ;  /* 0x00000010a7797819 */ /* 0x000fe200000006ff */
[----:B------:R-:W-:Y:S01]  /*9700*/  FFMA.FTZ R122, R142, UR8, R122 ;  /* 0x000000088e7a7c23 */ /* 0x000fe2000801007a */
[----:B------:R-:W-:Y:S01]  /*9710*/  PRMT R140, R90, 0x7632, R140 ;  /* 0x000076325a8c7816 */ /* 0x000fe2000000008c */
[----:B------:R-:W-:Y:S01]  /*9720*/  FMUL.FTZ R117, R120, R117 ;  /* 0x0000007578757220 */ /* 0x000fe20000410000 */
[----:B------:R-:W-:Y:S01]  /*9730*/  FMUL.FTZ R120, R119, R127 ;  /* 0x0000007f77787220 */ /* 0x000fe20000410000 */
[----:B------:R-:W-:Y:S01]  /*9740*/  SHF.L.U32 R127, R58, 0x10, RZ ;  /* 0x000000103a7f7819 */ /* 0x000fe200000006ff */
[----:B------:R-:W-:Y:S01]  /*9750*/  FMUL.FTZ R119, R121, R119 ;  /* 0x0000007779777220 */ /* 0x000fe20000410000 */
[----:B------:R-:W-:Y:S01]  /*9760*/  PRMT R124, R77, 0x7632, R124 ;  /* 0x000076324d7c7816 */ /* 0x000fe2000000007c */
[----:B------:R-:W-:Y:S01]  /*9770*/  FMUL.FTZ R122, R122, UR7 ;  /* 0x000000077a7a7c20 */ /* 0x000fe20008410000 */
[----:B------:R-:W-:Y:S01]  /*9780*/  SHF.L.U32 R121, R90, 0x10, RZ ;  /* 0x000000105a797819 */ /* 0x000fe200000006ff */
[----:B------:R-:W-:Y:S01]  /*9790*/  FMUL.FTZ R90, R127, R123 ;  /* 0x0000007b7f5a7220 */ /* 0x000fe20000410000 */
[----:B------:R-:W-:Y:S01]  /*97a0*/  SHF.L.U32 R140, R140, 0x10, RZ ;  /* 0x000000108c8c7819 */ /* 0x000fe200000006ff */
[----:B------:R-:W-:Y:S01]  /*97b0*/  FMUL.FTZ R126, R126, UR7 ;  /* 0x000000077e7e7c20 */ /* 0x000fe20008410000 */
[----:B------:R-:W-:Y:S01]  /*97c0*/  SHF.L.U32 R127, R166, 0x10, RZ ;  /* 0x00000010a67f7819 */ /* 0x000fe200000006ff */
[----:B------:R-:W-:Y:S01]  /*97d0*/  FMUL.FTZ R121, R123, R121 ;  /* 0x000000797b797220 */ /* 0x000fe20000410000 */
        /* <DEDUP_REMOVED lines=29> */
.L_x_289:
        /* <DEDUP_REMOVED lines=19> */
[----:B------:R-:W-:Y:S01]  /*9ae0*/  PRMT R98, R83, 0x7632, R98 ;  /* 0x0000763253627816 */ /* 0x000fe20000000062 */
[--C-:B------:R-:W-:Y:S01]  /*9af0*/  FADD.FTZ R97, R97, -R96.reuse ;  /* 0x8000006061617221 */ /* 0x100fe20000010000 */
[----:B------:R-:W-:Y:S01]  /*9b00*/  PRMT R96, R82, 0x7632, R96 ;  /* 0x0000763252607816 */ /* 0x000fe20000000060 */
[----:B------:R-:W-:Y:S01]  /*9b10*/  FADD.FTZ R87, R106, -R111 ;  /* 0x8000006f6a577221 */ /* 0x000fe20000010000 */
[----:B------:R-:W-:Y:S01]  /*9b20*/  SHF.L.U32 R98, R98, 0x10, RZ ;  /* 0x0000001062627819 */ /* 0x000fe200000006ff */
[--C-:B------:R-:W-:Y:S01]  /*9b30*/  FFMA.FTZ R110, R110, UR4, R116.reuse ;  /* 0x000000046e6e7c23 */ /* 0x100fe20008010074 */
[----:B------:R-:W-:Y:S01]  /*9b40*/  SHF.L.U32 R96, R96, 0x10, RZ ;  /* 0x0000001060607819 */ /* 0x000fe200000006ff */
[----:B------:R-:W-:Y:S01]  /*9b50*/  FADD.FTZ R102, R102, -R109 ;  /* 0x8000006d66667221 */ /* 0x000fe20000010000 */
[----:B------:R-:W-:Y:S01]  /*9b60*/  FFMA.FTZ R108, R108, UR4, R116 ;  /* 0x000000046c6c7c23 */ /* 0x000fe20008010074 */
[----:B------:R-:W-:Y:S01]  /*9b70*/  FFMA.FTZ R87, R87, UR8, R98 ;  /* 0x0000000857577c23 */ /* 0x000fe20008010062 */
        /* <DEDUP_REMOVED lines=8> */
[----:B------:R-:W-:Y:S01]  /*9c00*/  FADD.FTZ R85, R99, -R85 ;  /* 0x8000005563557221 */ /* 0x000fe20000010000 */
[----:B------:R-:W-:Y:S01]  /*9c10*/  FFMA.FTZ R103, R103, UR8, R96 ;  /* 0x0000000867677c23 */ /* 0x000fe20008010060 */
[----:B------:R-:W-:Y:S01]  /*9c20*/  FADD.FTZ R86, R100, -R86 ;  /* 0x8000005664567221 */ /* 0x000fe20000010000 */
[----:B------:R-:W-:Y:S01]  /*9c30*/  SHF.L.U32 R96, R63, 0x10, RZ ;  /* 0x000000103f607819 */ /* 0x000fe200000006ff */
[----:B------:R-:W-:Y:S01]  /*9c40*/  FMUL.FTZ R98, R106, UR7 ;  /* 0x000000076a627c20 */ /* 0x000fe20008410000 */
[----:B-----5:R-:W-:-:S02]  /*9c50*/  PRMT R100, R91, 0x7632, R100 ;  /* 0x000076325b647816 */ /* 0x020fc40000000064 */
        /* <DEDUP_REMOVED lines=8> */
[----:B------:R-:W-:Y:S01]  /*9ce0*/  FMUL.FTZ R100, R103, UR7 ;  /* 0x0000000767647c20 */ /* 0x000fe20008410000 */
[----:B------:R-:W-:Y:S01]  /*9cf0*/  FMUL.FTZ R104, R104, R96 ;  /* 0x0000006068687220 */ /* 0x000fe20000410000 */
[----:B------:R-:W-:-:S02]  /*9d00*/  SHF.L.U32 R96, R62, 0x10, RZ ;  /* 0x000000103e607819 */ /* 0x000fc400000006ff */
[----:B------:R-:W-:Y:S01]  /*9d10*/  PRMT R105, R90, 0x7632, R105 ;  /* 0x000076325a697816 */ /* 0x000fe20000000069 */
[----:B------:R-:W-:Y:S01]  /*9d20*/  FMUL.FTZ R101, R100, R101 ;  /* 0x0000006564657220 */ /* 0x000fe20000410000 */
[----:B------:R-:W-:Y:S01]  /*9d30*/  F2FP.BF16.F32.PACK_AB R91, R104, R91 ;  /* 0x0000005b685b723e */ /* 0x000fe200000010ff */
[----:B------:R-:W-:Y:S01]  /*9d40*/  FMUL.FTZ R90, R96, R100 ;  /* 0x00000064605a7220 */ /* 0x000fe20000410000 */
[----:B------:R-:W-:Y:S01]  /*9d50*/  SHF.L.U32 R100, R105, 0x10, RZ ;  /* 0x0000001069647819 */ /* 0x000fe200000006ff */
[----:B------:R-:W-:Y:S01]  /*9d60*/  FMUL.FTZ R96, R102, UR7 ;  /* 0x0000000766607c20 */ /* 0x000fe20008410000 */
[----:B------:R-:W-:Y:S02]  /*9d70*/  SHF.L.U32 R105, R141, 0x10, RZ ;  /* 0x000000108d697819 */ /* 0x000fe400000006ff */
[----:B------:R-:W-:Y:S01]  /*9d80*/  F2FP.BF16.F32.PACK_AB R87, R87, R106 ;  /* 0x0000006a5757723e */ /* 0x000fe200000010ff */
[----:B------:R-:W-:Y:S02]  /*9d90*/  FMUL.FTZ R100, R96, R100 ;  /* 0x0000006460647220 */ /* 0x000fe40000410000 */
[----:B------:R-:W-:Y:S01]  /*9da0*/  FMUL.FTZ R105, R105, R96 ;  /* 0x0000006069697220 */ /* 0x000fe20000410000 */
[----:B------:R-:W-:-:S04]  /*9db0*/  PRMT R96, R81, 0x7632, R96 ;  /* 0x0000763251607816 */ /* 0x000fc80000000060 */
[----:B------:R-:W-:Y:S02]  /*9dc0*/  SHF.L.U32 R96, R96, 0x10, RZ ;  /* 0x0000001060607819 */ /* 0x000fe400000006ff */
[----:B------:R-:W-:Y:S02]  /*9dd0*/  F2FP.BF16.F32.PACK_AB R90, R105, R90 ;  /* 0x0000005a695a723e */ /* 0x000fe400000010ff */
[----:B------:R-:W-:Y:S01]  /*9de0*/  PRMT R105, R89, 0x7632, R105 ;  /* 0x0000763259697816 */ /* 0x000fe20000000069 */
[----:B------:R-:W-:Y:S01]  /*9df0*/  FFMA.FTZ R96, R86, UR8, R96 ;  /* 0x0000000856607c23 */ /* 0x000fe20008010060 */
[----:B------:R-:W-:Y:S02]  /*9e00*/  F2FP.BF16.F32.PACK_AB R86, R102, R103 ;  /* 0x000000676656723e */ /* 0x000fe400000010ff */
[----:B------:R-:W-:Y:S02]  /*9e10*/  SHF.L.U32 R103, R81, 0x10, RZ ;  /* 0x0000001051677819 */ /* 0x000fe400000006ff */
[----:B------:R-:W-:-:S02]  /*9e20*/  SHF.L.U32 R102, R80, 0x10, RZ ;  /* 0x0000001050667819 */ /* 0x000fc400000006ff */
[----:B------:R-:W-:Y:S01]  /*9e30*/  SHF.L.U32 R105, R105, 0x10, RZ ;  /* 0x0000001069697819 */ /* 0x000fe200000006ff */
[----:B------:R-:W-:Y:S01]  /*9e40*/  FFMA.FTZ R85, R85, UR8, R103 ;  /* 0x0000000855557c23 */ /* 0x000fe20008010067 */
[----:B------:R-:W-:Y:S01]  /*9e50*/  SHF.L.U32 R103, R61, 0x10, RZ ;  /* 0x000000103d677819 */ /* 0x000fe200000006ff */
[----:B------:R-:W-:Y:S01]  /*9e60*/  FFMA.FTZ R97, R97, UR8, R102 ;  /* 0x0000000861617c23 */ /* 0x000fe20008010066 */
[----:B------:R-:W-:Y:S01]  /*9e70*/  SHF.L.U32 R102, R89, 0x10, RZ ;  /* 0x0000001059667819 */ /* 0x000fe200000006ff */
[----:B------:R-:W-:Y:S01]  /*9e80*/  FMUL.FTZ R104, R85, UR7 ;  /* 0x0000000755687c20 */ /* 0x000fe20008410000 */
[C---:B------:R-:W-:Y:S01]  /*9e90*/  F2FP.BF16.F32.PACK_AB R85, R96.reuse, R85 ;  /* 0x000000556055723e */ /* 0x040fe200000010ff */
[----:B------:R-:W-:Y:S01]  /*9ea0*/  FMUL.FTZ R96, R96, UR7 ;  /* 0x0000000760607c20 */ /* 0x000fe20008410000 */
[----:B------:R-:W-:Y:S01]  /*9eb0*/  FMUL.FTZ R106, R97, UR7 ;  /* 0x00000007616a7c20 */ /* 0x000fe20008410000 */
[----:B------:R-:W-:Y:S01]  /*9ec0*/  FMUL.FTZ R102, R104, R102 ;  /* 0x0000006668667220 */ /* 0x000fe20000410000 */
[----:B------:R-:W-:Y:S01]  /*9ed0*/  FMUL.FTZ R89, R103, R104 ;  /* 0x0000006867597220 */ /* 0x000fe20000410000 */
[----:B------:R-:W-:Y:S01]  /*9ee0*/  SHF.L.U32 R104, R140, 0x10, RZ ;  /* 0x000000108c687819 */ /* 0x000fe200000006ff */
[----:B------:R-:W-:-:S04]  /*9ef0*/  FMUL.FTZ R103, R96, R105 ;  /* 0x0000006960677220 */ /* 0x000fc80000410000 */
[----:B------:R-:W-:Y:S01]  /*9f00*/  FMUL.FTZ R105, R104, R96 ;  /* 0x0000006068697220 */ /* 0x000fe20000410000 */
[----:B------:R-:W-:Y:S02]  /*9f10*/  SHF.L.U32 R104, R88, 0x10, RZ ;  /* 0x0000001058687819 */ /* 0x000fe400000006ff */
[----:B------:R-:W-:Y:S02]  /*9f20*/  SHF.L.U32 R96, R60, 0x10, RZ ;  /* 0x000000103c607819 */ /* 0x000fe400000006ff */
[----:B------:R-:W-:Y:S01]  /*9f30*/  PRMT R88, R88, 0x7632, R88 ;  /* 0x0000763258587816 */ /* 0x000fe20000000058 */
[----:B------:R-:W-:Y:S01]  /*9f40*/  FMUL.FTZ R104, R106, R104 ;  /* 0x000000686a687220 */ /* 0x000fe20000410000 */
[----:B------:R-:W-:Y:S01]  /*9f50*/  F2FP.BF16.F32.PACK_AB R89, R105, R89 ;  /* 0x000000596959723e */ /* 0x000fe200000010ff */
[----:B------:R-:W-:Y:S01]  /*9f60*/  FMUL.FTZ R96, R96, R106 ;  /* 0x0000006a60607220 */ /* 0x000fe20000410000 */
[----:B------:R-:W-:Y:S02]  /*9f70*/  PRMT R106, R80, 0x7632, R106 ;  /* 0x00007632506a7816 */ /* 0x000fe4000000006a */
[----:B------:R-:W-:-:S02]  /*9f80*/  SHF.L.U32 R105, R88, 0x10, RZ ;  /* 0x0000001058697819 */ /* 0x000fc400000006ff */
[----:B------:R-:W-:Y:S02]  /*9f90*/  SHF.L.U32 R106, R106, 0x10, RZ ;  /* 0x000000106a6a7819 */ /* 0x000fe400000006ff */
[----:B------:R-:W-:-:S03]  /*9fa0*/  SHF.L.U32 R88, R127, 0x10, RZ ;  /* 0x000000107f587819 */ /* 0x000fc600000006ff */
[----:B------:R-:W-:-:S04]  /*9fb0*/  FFMA.FTZ R84, R84, UR8, R106 ;  /* 0x0000000854547c23 */ /* 0x000fc8000801006a */
[C---:B------:R-:W-:Y:S01]  /*9fc0*/  FMUL.FTZ R106, R84.reuse, UR7 ;  /* 0x00000007546a7c20 */ /* 0x040fe20008410000 */
[----:B------:R-:W-:-:S03]  /*9fd0*/  F2FP.BF16.F32.PACK_AB R84, R84, R97 ;  /* 0x000000615454723e */ /* 0x000fc600000010ff */
[----:B------:R-:W-:Y:S01]  /*9fe0*/  FMUL.FTZ R88, R88, R106 ;  /* 0x0000006a58587220 */ /* 0x000fe20000410000 */
[----:B------:R-:W-:-:S04]  /*9ff0*/  FMUL.FTZ R105, R106, R105 ;  /* 0x000000696a697220 */ /* 0x000fc80000410000 */
[----:B------:R-:W-:Y:S01]  /*a000*/  F2FP.BF16.F32.PACK_AB R88, R88, R96 ;  /* 0x000000605858723e */ /* 0x000fe200000010ff */
[----:B------:R-:W-:Y:S06]  /*a010*/  BRA `(.L_x_291) ;  /* 0x0000000400507947 */ /* 0x000fec0003800000 */
.L_x_290:
[--C-:B------:R-:W-:Y:S01]  /*a020*/  FFMA.FTZ R96, R96, UR4, R116.reuse ;  /* 0x0000000460607c23 */ /* 0x100fe20008010074 */
[--C-:B------:R-:W-:Y:S01]  /*a030*/  FFMA.FTZ R107, R107, UR4, R116.reuse ;  /* 0x000000046b6b7c23 */ /* 0x100fe20008010074 */
[--C-:B------:R-:W-:Y:S01]  /*a040*/  FFMA.FTZ R109, R109, UR4, R116.reuse ;  /* 0x000000046d6d7c23 */ /* 0x100fe20008010074 */
[----:B------:R-:W-:Y:S01]  /*a050*/  FFMA.FTZ R108, R108, UR4, R116 ;  /* 0x000000046c6c7c23 */ /* 0x000fe20008010074 */
[----:B------:R-:W-:Y:S01]  /*a060*/  FADD.FTZ R96, R97, -R96 ;  /* 0x8000006061607221 */ /* 0x000fe20000010000 */
[----:B------:R-:W-:Y:S01]  /*a070*/  FADD.FTZ R97, R100, -R107 ;  /* 0x8000006b64617221 */ /* 0x000fe20000010000 */
[----:B------:R-:W-:Y:S01]  /*a080*/  FADD.FTZ R100, R102, -R109 ;  /* 0x8000006d66647221 */ /* 0x000fe20000010000 */
[----:B------:R-:W-:Y:S01]  /*a090*/  PRMT R102, R81, 0x7632, R102 ;  /* 0x0000763251667816 */ /* 0x000fe20000000066 */
[----:B------:R-:W-:Y:S01]  /*a0a0*/  FADD.FTZ R108, R101, -R108 ;  /* 0x8000006c656c7221 */ /* 0x000fe20000010000 */
[----:B------:R-:W-:Y:S01]  /*a0b0*/  PRMT R101, R80, 0x7632, R101 ;  /* 0x0000763250657816 */ /* 0x000fe20000000065 */
[--C-:B------:R-:W-:Y:S01]  /*a0c0*/  FFMA.FTZ R105, R105, UR4, R116.reuse ;  /* 0x0000000469697c23 */ /* 0x100fe20008010074 */
[----:B------:R-:W-:Y:S01]  /*a0d0*/  SHF.L.U32 R102, R102, 0x10, RZ ;  /* 0x0000001066667819 */ /* 0x000fe200000006ff */
[--C-:B------:R-:W-:Y:S01]  /*a0e0*/  FFMA.FTZ R110, R110, UR4, R116.reuse ;  /* 0x000000046e6e7c23 */ /* 0x100fe20008010074 */
[----:B------:R-:W-:Y:S01]  /*a0f0*/  FFMA.FTZ R103, R103, UR4, R116 ;  /* 0x0000000467677c23 */ /* 0x000fe20008010074 */
[----:B------:R-:W-:Y:S01]  /*a100*/  SHF.L.U32 R101, R101, 0x10, RZ ;  /* 0x0000001065657819 */ /* 0x000fe200000006ff */
[----:B------:R-:W-:Y:S01]  /*a110*/  FADD.FTZ R105, R98, -R105 ;  /* 0x8000006962697221 */ /* 0x000fe20000010000 */
[----:B------:R-:W-:Y:S01]  /*a120*/  FFMA.FTZ R97, R97, UR8, R102 ;  /* 0x0000000861617c23 */ /* 0x000fe20008010066 */
[----:B------:R-:W-:Y:S01]  /*a130*/  SHF.L.U32 R102, R83, 0x10, RZ ;  /* 0x0000001053667819 */ /* 0x000fe200000006ff */
[----:B------:R-:W-:Y:S01]  /*a140*/  FADD.FTZ R110, R104, -R110 ;  /* 0x8000006e686e7221 */ /* 0x000fe20000010000 */
[--C-:B------:R-:W-:Y:S01]  /*a150*/  FADD.FTZ R99, R99, -R103.reuse ;  /* 0x8000006763637221 */ /* 0x100fe20000010000 */
[----:B------:R-:W-:Y:S01]  /*a160*/  PRMT R103, R82, 0x7632, R103 ;  /* 0x0000763252677816 */ /* 0x000fe20000000067 */
[----:B------:R-:W-:Y:S01]  /*a170*/  FFMA.FTZ R105, R105, UR8, R101 ;  /* 0x0000000869697c23 */ /* 0x000fe20008010065 */
[----:B------:R-:W-:Y:S01]  /*a180*/  PRMT R98, R83, 0x7632, R98 ;  /* 0x0000763253627816 */ /* 0x000fe20000000062 */
[----:B------:R-:W-:Y:S01]  /*a190*/  FFMA.FTZ R110, R110, UR8, R102 ;  /* 0x000000086e6e7c23 */ /* 0x000fe20008010066 */
[----:B------:R-:W-:Y:S01]  /*a1a0*/  FFMA.FTZ R111, R111, UR4, R116 ;  /* 0x000000046f6f7c23 */ /* 0x000fe20008010074 */
[----:B------:R-:W-:Y:S01]  /*a1b0*/  SHF.L.U32 R101, R82, 0x10, RZ ;  /* 0x0000001052657819 */ /* 0x000fe200000006ff */
[----:B------:R-:W-:Y:S01]  /*a1c0*/  FMUL.FTZ R97, R97, UR7 ;  /* 0x0000000761617c20 */ /* 0x000fe20008410000 */
[----:B------:R-:W-:Y:S01]  /*a1d0*/  SHF.L.U32 R102, R81, 0x10, RZ ;  /* 0x0000001051667819 */ /* 0x000fe200000006ff */
[----:B------:R-:W-:Y:S01]  /*a1e0*/  FADD.FTZ R111, R106, -R111 ;  /* 0x8000006f6a6f7221 */ /* 0x000fe20000010000 */
[----:B------:R-:W-:Y:S01]  /*a1f0*/  SHF.L.U32 R103, R103, 0x10, RZ ;  /* 0x0000001067677819 */ /* 0x000fe200000006ff */
[----:B------:R-:W-:Y:S01]  /*a200*/  FFMA.FTZ R108, R108, UR8, R101 ;  /* 0x000000086c6c7c23 */ /* 0x000fe20008010065 */
[----:B------:R-:W-:Y:S01]  /*a210*/  SHF.L.U32 R104, R80, 0x10, RZ ;  /* 0x0000001050687819 */ /* 0x000fe200000006ff */
[----:B------:R-:W-:Y:S01]  /*a220*/  FFMA.FTZ R102, R99, UR8, R102 ;  /* 0x0000000863667c23 */ /* 0x000fe20008010066 */
[----:B------:R-:W-:Y:S01]  /*a230*/  SHF.L.U32 R98, R98, 0x10, RZ ;  /* 0x0000001062627819 */ /* 0x000fe200000006ff */
[--C-:B------:R-:W-:Y:S01]  /*a240*/  FFMA.FTZ R100, R100, UR8, R103.reuse ;  /* 0x0000000864647c23 */ /* 0x100fe20008010067 */
[----:B-----5:R-:W-:Y:S01]  /*a250*/  SHF.L.U32 R99, R91, 0x10, RZ ;  /* 0x000000105b637819 */ /* 0x020fe200000006ff */
[----:B------:R-:W-:Y:S01]  /*a260*/  FFMA.FTZ R104, R96, UR8, R104 ;  /* 0x0000000860687c23 */ /* 0x000fe20008010068 */
[----:B------:R-:W-:Y:S01]  /*a270*/  SHF.L.U32 R101, R63, 0x10, RZ ;  /* 0x000000103f657819 */ /* 0x000fe200000006ff */
[----:B------:R-:W-:Y:S01]  /*a280*/  FMUL.FTZ R96, R110, UR7 ;  /* 0x000000076e607c20 */ /* 0x000fe20008410000 */
[----:B------:R-:W-:Y:S01]  /*a290*/  PRMT R103, R91, 0x7632, R103 ;  /* 0x000076325b677816 */ /* 0x000fe20000000067 */
[----:B------:R-:W-:Y:S01]  /*a2a0*/  FFMA.FTZ R98, R111, UR8, R98 ;  /* 0x000000086f627c23 */ /* 0x000fe20008010062 */
[----:B------:R-:W-:Y:S01]  /*a2b0*/  FMUL.FTZ R108, R108, UR7 ;  /* 0x000000076c6c7c20 */ /* 0x000fe20008410000 */
[----:B------:R-:W-:Y:S01]  /*a2c0*/  FMUL.FTZ R99, R96, R99 ;  /* 0x0000006360637220 */ /* 0x000fe20000410000 */
        /* <DEDUP_REMOVED lines=17> */
[----:B------:R-:W-:Y:S01]  /*a3e0*/  SHF.L.U32 R110, R60, 0x10, RZ ;  /* 0x000000103c6e7819 */ /* 0x000fe200000006ff */
        /* <DEDUP_REMOVED lines=8> */
[----:B------:R-:W-:Y:S01]  /*a470*/  SHF.L.U32 R109, R127, 0x10, RZ ;  /* 0x000000107f6d7819 */ /* 0x000fe200000006ff */
[----:B------:R-:W-:Y:S01]  /*a480*/  FMUL.FTZ R103, R97, R108 ;  /* 0x0000006c61677220 */ /* 0x000fe20000410000 */
[C---:B------:R-:W-:Y:S01]  /*a490*/  PRMT R108, R88.reuse, 0x7632, R108 ;  /* 0x00007632586c7816 */ /* 0x040fe2000000006c */
[----:B------:R-:W-:Y:S01]  /*a4a0*/  FMUL.FTZ R97, R107, R97 ;  /* 0x000000616b617220 */ /* 0x000fe20000410000 */
[----:B------:R-:W-:Y:S01]  /*a4b0*/  SHF.L.U32 R107, R88, 0x10, RZ ;  /* 0x00000010586b7819 */ /* 0x000fe200000006ff */
[----:B------:R-:W-:Y:S01]  /*a4c0*/  FMUL.FTZ R88, R104, UR7 ;  /* 0x0000000768587c20 */ /* 0x000fe20008410000 */
[----:B------:R-:W-:-:S02]  /*a4d0*/  SHF.L.U32 R108, R108, 0x10, RZ ;  /* 0x000000106c6c7819 */ /* 0x000fc400000006ff */
[----:B------:R-:W-:Y:S01]  /*a4e0*/  F2FP.BF16.F32.PACK_AB R91, R96, R91 ;  /* 0x0000005b605b723e */ /* 0x000fe200000010ff */
[----:B------:R-:W-:Y:S01]  /*a4f0*/  FMUL.FTZ R104, R88, R107 ;  /* 0x0000006b58687220 */ /* 0x000fe20000410000 */
[----:B------:R-:W-:Y:S01]  /*a500*/  FMUL.FTZ R88, R110, R88 ;  /* 0x000000586e587220 */ /* 0x000fe20000410000 */
[----:B------:R-:W-:Y:S01]  /*a510*/  FMUL.FTZ R107, R109, R105 ;  /* 0x000000696d6b7220 */ /* 0x000fe20000410000 */
[----:B------:R-:W-:Y:S01]  /*a520*/  FMUL.FTZ R105, R105, R108 ;  /* 0x0000006c69697220 */ /* 0x000fe20000410000 */
[----:B------:R-:W-:Y:S02]  /*a530*/  F2FP.BF16.F32.PACK_AB R90, R106, R90 ;  /* 0x0000005a6a5a723e */ /* 0x000fe400000010ff */
[----:B------:R-:W-:Y:S02]  /*a540*/  F2FP.BF16.F32.PACK_AB R89, R97, R89 ;  /* 0x000000596159723e */ /* 0x000fe400000010ff */
[----:B------:R-:W-:-:S07]  /*a550*/  F2FP.BF16.F32.PACK_AB R88, R107, R88 ;  /* 0x000000586b58723e */ /* 0x000fce00000010ff */
.L_x_291:
[----:B------:R-:W0:Y:S02]  /*a560*/  @P0 LDC.64 R96, c[0x0][0x478] ;  /* 0x00011e00ff600b82 */ /* 0x000e240000000a00 */
[----:B0-----:R-:W-:-:S05]  /*a570*/  @P0 IMAD.WIDE.U32 R96, R0, 0x10, R96 ;  /* 0x0000001000600825 */ /* 0x001fca00078e0060 */
[----:B------:R0:W-:Y:S02]  /*a580*/  @P0 STG.E.128 desc[UR18][R96.64], R84 ;  /* 0x0000005460000986 */ /* 0x0001e4000c101d12 */
[----:B0-----:R-:W-:-:S05]  /*a590*/  HFMA2 R96, -RZ, RZ, 0, 9.5367431640625e-07 ;  /* 0x00000010ff607431 */ /* 0x001fca00000001ff */
[----:B------:R-:W-:-:S05]  /*a5a0*/  IMAD.WIDE.U32 R96, R0, R96, UR28 ;  /* 0x0000001c00607e25 */ /* 0x000fca000f8e0060 */
[----:B------:R0:W-:Y:S02]  /*a5b0*/  STG.E.128 desc[UR18][R96.64], R88 ;  /* 0x0000005860007986 */ /* 0x0001e4000c101d12 */
.L_x_281:
[----:B------:R-:W-:Y:S01]  /*a5c0*/  UIADD3 UR6, UPT, UPT, UR6, UR30, URZ ;  /* 0x0000001e06067290 */ /* 0x000fe2000fffe0ff */
[----:B------:R-:W-:Y:S01]  /*a5d0*/  FADD.FTZ R136, R114, R136 ;  /* 0x0000008872887221 */ /* 0x000fe20000010000 */
[----:B------:R-:W-:Y:S01]  /*a5e0*/  FADD.FTZ R239, R115, R239 ;  /* 0x000000ef73ef7221 */ /* 0x000fe20000010000 */
[----:B------:R-:W-:Y:S01]  /*a5f0*/  FADD.FTZ R240, R112, R240 ;  /* 0x000000f070f07221 */ /* 0x000fe20000010000 */
[----:B------:R-:W-:Y:S01]  /*a600*/  UISETP.GE.AND UP1, UPT, UR6, UR31, UPT ;  /* 0x0000001f0600728c */ /* 0x000fe2000bf26270 */
[----:B------:R-:W-:Y:S01]  /*a610*/  FADD.FTZ R241, R113, R241 ;  /* 0x000000f171f17221 */ /* 0x000fe20000010000 */
        /* <DEDUP_REMOVED lines=36> */
[----:B------:R-:W-:Y:S01]  /*a860*/  UPLOP3.LUT UP2, UPT, UPT, UPT, UP2, 0x40, 0x4 ;  /* 0x000000000004789c */ /* 0x000fe20003f4e820 */
[----:B------:R-:W-:Y:S10]  /*a870*/  BRA.U !UP1, `(.L_x_292) ;  /* 0xffffff69095c7547 */ /* 0x000ff4000b83ffff */
[----:B------:R2:W5:Y:S01]  /*a880*/  LDL.LU R85, [R1] ;  /* 0x0000000001557983 */ /* 0x0005620000300800 */
[----:B------:R-:W-:Y:S02]  /*a890*/  MOV R70, R4 ;  /* 0x0000000400467202 */ /* 0x000fe40000000f00 */
[----:B------:R-:W-:Y:S01]  /*a8a0*/  MOV R71, R5 ;  /* 0x0000000500477202 */ /* 0x000fe20000000f00 */
[----:B------:R2:W5:Y:S01]  /*a8b0*/  LDL.LU R86, [R1+0x4] ;  /* 0x0000040001567983 */ /* 0x0005620000300800 */
[----:B------:R-:W-:Y:S02]  /*a8c0*/  MOV R4, R6 ;  /* 0x0000000600047202 */ /* 0x000fe40000000f00 */
[----:B------:R-:W-:Y:S01]  /*a8d0*/  MOV R5, R7 ;  /* 0x0000000700057202 */ /* 0x000fe20000000f00 */
[----:B------:R2:W5:Y:S01]  /*a8e0*/  LDL.LU R87, [R1+0x8] ;  /* 0x0000080001577983 */ /* 0x0005620000300800 */
[----:B------:R-:W-:Y:S02]  /*a8f0*/  MOV R6, R8 ;  /* 0x0000000800067202 */ /* 0x000fe40000000f00 */
[----:B------:R-:W-:Y:S01]  /*a900*/  MOV R7, R9 ;  /* 0x0000000900077202 */ /* 0x000fe20000000f00 */
[----:B01----:R2:W5:Y:S01]  /*a910*/  LDL.LU R88, [R1+0xc] ;  /* 0x00000c0001587983 */ /* 0x0035620000300800 */
[----:B------:R-:W-:-:S02]  /*a920*/  MOV R8, R10 ;  /* 0x0000000a00087202 */ /* 0x000fc40000000f00 */
[----:B------:R-:W-:Y:S01]  /*a930*/  MOV R9, R11 ;  /* 0x0000000b00097202 */ /* 0x000fe20000000f00 */
[----:B------:R2:W5:Y:S01]  /*a940*/  LDL.LU R89, [R1+0x10] ;  /* 0x0000100001597983 */ /* 0x0005620000300800 */
[----:B------:R-:W-:Y:S02]  /*a950*/  MOV R10, R12 ;  /* 0x0000000c000a7202 */ /* 0x000fe40000000f00 */
[----:B------:R-:W-:Y:S01]  /*a960*/  MOV R11, R13 ;  /* 0x0000000d000b7202 */ /* 0x000fe20000000f00 */
[----:B------:R2:W5:Y:S01]  /*a970*/  LDL.LU R90, [R1+0x14] ;  /* 0x00001400015a7983 */ /* 0x0005620000300800 */
[----:B------:R-:W-:Y:S02]  /*a980*/  MOV R12, R14 ;  /* 0x0000000e000c7202 */ /* 0x000fe40000000f00 */
[----:B------:R-:W-:Y:S01]  /*a990*/  MOV R13, R15 ;  /* 0x0000000f000d7202 */ /* 0x000fe20000000f00 */
[----:B------:R2:W5:Y:S01]  /*a9a0*/  LDL.LU R91, [R1+0x18] ;  /* 0x00001800015b7983 */ /* 0x0005620000300800 */
[----:B------:R-:W-:-:S02]  /*a9b0*/  MOV R14, R16 ;  /* 0x00000010000e7202 */ /* 0x000fc40000000f00 */
[----:B------:R-:W-:Y:S01]  /*a9c0*/  MOV R15, R17 ;  /* 0x00000011000f7202 */ /* 0x000fe20000000f00 */
[----:B------:R2:W5:Y:S01]  /*a9d0*/  LDL.LU R96, [R1+0x1c] ;  /* 0x00001c0001607983 */ /* 0x0005620000300800 */
[----:B------:R-:W-:Y:S02]  /*a9e0*/  MOV R16, R18 ;  /* 0x0000001200107202 */ /* 0x000fe40000000f00 */
[----:B------:R-:W-:Y:S01]  /*a9f0*/  MOV R17, R19 ;  /* 0x0000001300117202 */ /* 0x000fe20000000f00 */
[----:B------:R2:W5:Y:S01]  /*aa00*/  LDL.LU R98, [R1+0x24] ;  /* 0x0000240001627983 */ /* 0x0005620000300800 */
        /* <DEDUP_REMOVED lines=77> */
[----:B--2---:R-:W-:-:S07]  /*aee0*/  MOV R39, R220 ;  /* 0x000000dc00277202 */ /* 0x004fce0000000f00 */
.L_x_267:
[----:B------:R-:W1:Y:S01]  /*aef0*/  S2R R40, SR_TID.X ;  /* 0x0000000000287919 */ /* 0x000e620000002100 */
[----:B------:R-:W2:Y:S08]  /*af00*/  S2UR UR4, SR_CTAID.X ;  /* 0x00000000000479c3 */ /* 0x000eb00000002500 */
[----:B------:R-:W2:Y:S08]  /*af10*/  LDC R0, c[0x0][0x388] ;  /* 0x0000e200ff007b82 */ /* 0x000eb00000000800 */
[----:B------:R-:W3:Y:S08]  /*af20*/  LDC.64 R2, c[0x0][0x440] ;  /* 0x00011000ff027b82 */ /* 0x000ef00000000a00 */
[----:B------:R-:W4:Y:S08]  /*af30*/  LDC.64 R32, c[0x0][0x448] ;  /* 0x00011200ff207b82 */ /* 0x000f300000000a00 */
[----:B------:R-:W0:Y:S01]  /*af40*/  LDC.64 R34, c[0x0][0x460] ;  /* 0x00011800ff227b82 */ /* 0x000e220000000a00 */
[----:B--2---:R-:W-:-:S05]  /*af50*/  IMAD R0, R0, UR4, RZ ;  /* 0x0000000400007c24 */ /* 0x004fca000f8e02ff */
[----:B-1----:R-:W-:-:S05]  /*af60*/  LEA.HI R41, R0, R40, RZ, 0x1d ;  /* 0x0000002800297211 */ /* 0x002fca00078fe8ff */
[----:B---3--:R-:W-:-:S04]  /*af70*/  IMAD.WIDE.U32 R2, R41, 0x20, R2 ;  /* 0x0000002029027825 */ /* 0x008fc800078e0002 */
[C---:B----4-:R-:W-:Y:S01]  /*af80*/  IMAD.WIDE.U32 R32, R41.reuse, 0x20, R32 ;  /* 0x0000002029207825 */ /* 0x050fe200078e0020 */
[----:B0-----:R-:W-:Y:S04]  /*af90*/  STG.E.128 desc[UR18][R2.64], R72 ;  /* 0x0000004802007986 */ /* 0x001fe8000c101d12 */
[----:B------:R-:W-:Y:S01]  /*afa0*/  STG.E.128 desc[UR18][R2.64+0x10], R76 ;  /* 0x0000104c02007986 */ /* 0x000fe2000c101d12 */
[----:B------:R-:W-:-:S03]  /*afb0*/  IMAD.WIDE.U32 R34, R41, 0x20, R34 ;  /* 0x0000002029227825 */ /* 0x000fc600078e0022 */
        /* <DEDUP_REMOVED lines=11> */
[----:B-----5:R-:W-:Y:S04]  /*b070*/  STG.E.128 desc[UR18][R2.64+0x2010], R84 ;  /* 0x0020105402007986 */ /* 0x020fe8000c101d12 */
        /* <DEDUP_REMOVED lines=17> */
.L_x_293:
        /* <DEDUP_REMOVED lines=15> */
.L_x_19279:


//--------------------- .text._ZN10layer_norm13ln_bwd_kernelINS_13Kernel_traitsI13__nv_bfloat16S2_S2_S2_fjLj5120ELj1ELj1ELj4ELj16ENS_18Kernel_traits_baseILj5120ES2_S2_S2_S2_fjLj128EEEEELb0ELb1ELb1ELb0EEEvNS_9BwdParamsE --------------------------
	.section	.text._ZN10layer_norm13ln_bwd_kernelINS_13Kernel_traitsI13__nv_bfloat16S2_S2_S2_fjLj5120ELj1ELj1ELj4ELj16ENS_18Kernel_traits_baseILj5120ES2_S2_S2_S2_fjLj128EEEEELb0ELb1ELb1ELb0EEEvNS_9BwdParamsE,"ax",@progbits
	.align	128
        .global         _ZN10layer_norm13ln_bwd_kernelINS_13Kernel_traitsI13__nv_bfloat16S2_S2_S2_fjLj5120ELj1ELj1ELj4ELj16ENS_18Kernel_traits_baseILj5120ES2_S2_S2_S2_fjLj128EEEEELb0ELb1ELb1ELb0EEEvNS_9BwdParamsE
        .type           _ZN10layer_norm13ln_bwd_kernelINS_13Kernel_traitsI13__nv_bfloat16S2_S2_S2_fjLj5120ELj1ELj1ELj4ELj16ENS_18Kernel_traits_baseILj5120ES2_S2_S2_S2_fjLj128EEEEELb0ELb1ELb1ELb0EEEvNS_9BwdParamsE,@function
        .size           _ZN10layer_norm13ln_bwd_kernelINS_13Kernel_traitsI13__nv_bfloat16S2_S2_S2_fjLj5120ELj1ELj1ELj4ELj16ENS_18Kernel_traits_baseILj5120ES2_S2_S2_S2_fjLj128EEEEELb0ELb1ELb1ELb0EEEvNS_9BwdParamsE,(.L_x_19280 - _ZN10layer_norm13ln_bwd_kernelINS_13Kernel_traitsI13__nv_bfloat16S2_S2_S2_fjLj5120ELj1ELj1ELj4ELj16ENS_18Kernel_traits_baseILj5120ES2_S2_S2_S2_fjLj128EEEEELb0ELb1ELb1ELb0EEEvNS_9BwdParamsE)
        .other          _ZN10layer_norm13ln_bwd_kernelINS_13Kernel_traitsI13__nv_bfloat16S2_S2_S2_fjLj5120ELj1ELj1ELj4ELj16ENS_18Kernel_traits_baseILj5120ES2_S2_S2_S2_fjLj128EEEEELb0ELb1ELb1ELb0EEEvNS_9BwdParamsE,@"STO_CUDA_ENTRY STV_DEFAULT"
_ZN10layer_norm13ln_bwd_kernelINS_13Kernel_traitsI13__nv_bfloat16S2_S2_S2_fjLj5120ELj1ELj1ELj4ELj16ENS_18Kernel_traits_baseILj5120ES2_S2_S2_S2_fjLj128EEEEELb0ELb1ELb1ELb0EEEvNS_9BwdParamsE:
.text._ZN10layer_norm13ln_bwd_kernelINS_13Kernel_traitsI13__nv_bfloat16S2_S2_S2_fjLj5120ELj1ELj1ELj4ELj16ENS_18Kernel_traits_baseILj5120ES2_S2_S2_S2_fjLj128EEEEELb0ELb1ELb1ELb0EEEvNS_9BwdParamsE:
[----:B------:R-:W0:Y:S02]  /*0000*/  LDC R1, c[0x0][0x37c] ;  /* 0x0000df00ff017b82 */ /* 0x000e240000000800 */
[----:B0-----:R-:W-:Y:S01]  /*0010*/  IADD3 R1, PT, PT, R1, -0x130, RZ ;  /* 0xfffffed001017810 */ /* 0x001fe20007ffe0ff */
[----:B------:R-:W0:Y:S01]  /*0020*/  S2R R12, SR_TID.X ;  /* 0x00000000000c7919 */ /* 0x000e220000002100 */
[----:B------:R-:W1:Y:S03]  /*0030*/  LDCU UR10, c[0x0][0x388] ;  /* 0x00007100ff0a77ac */ /* 0x000e660008000800 */
[----:B------:R-:W2:Y:S04]  /*0040*/  LDL.64 R64, [R1+0xd0] ;  /* 0x0000d00001407983 */ /* 0x000ea80000100a00 */
[----:B------:R-:W2:Y:S04]  /*0050*/  LDL.64 R66, [R1+0xd8] ;  /* 0x0000d80001427983 */ /* 0x000ea80000100a00 */
[----:B------:R-:W3:Y:S04]  /*0060*/  LDL.64 R28, [R1+0xc0] ;  /* 0x0000c000011c7983 */ /* 0x000ee80000100a00 */
[----:B------:R-:W3:Y:S01]  /*0070*/  LDL.64 R30, [R1+0xc8] ;  /* 0x0000c800011e7983 */ /* 0x000ee20000100a00 */
[----:B-1----:R-:W-:-:S03]  /*0080*/  USHF.R.S32.HI UR4, URZ, 0x1f, UR10 ;  /* 0x0000001fff047899 */ /* 0x002fc6000801140a */
[----:B------:R-:W4:Y:S01]  /*0090*/  LDL.64 R60, [R1+0xb0] ;  /* 0x0000b000013c7983 */ /* 0x000f220000100a00 */
[----:B------:R-:W-:-:S03]  /*00a0*/  ULEA.HI UR4, UR4, UR10, URZ, 0x3 ;  /* 0x0000000a04047291 */ /* 0x000fc6000f8f18ff */
[----:B------:R-:W4:Y:S04]  /*00b0*/  LDL.64 R62, [R1+0xb8] ;  /* 0x0000b800013e7983 */ /* 0x000f280000100a00 */
[----:B------:R-:W4:Y:S01]  /*00c0*/  LDL.64 R56, [R1+0xa0] ;  /* 0x0000a00001387983 */ /* 0x000f220000100a00 */
[----:B------:R-:W-:-:S03]  /*00d0*/  MOV R3, UR4 ;  /* 0x0000000400037c02 */ /* 0x000fc60008000f00 */
[----:B------:R-:W4:Y:S01]  /*00e0*/  LDL.64 R58, [R1+0xa8] ;  /* 0x0000a800013a7983 */ /* 0x000f220000100a00 */
[----:B0-----:R-:W-:Y:S01]  /*00f0*/  LOP3.LUT R2, R12, 0x7f, RZ, 0x3c, !PT ;  /* 0x0000007f0c027812 */ /* 0x001fe200078e3cff */
[----:B------:R-:W0:Y:S02]  /*0100*/  LDCU.64 UR16, c[0x0][0x358] ;  /* 0x00006b00ff1077ac */ /* 0x000e240008000a00 */
[----:B------:R-:W4:Y:S01]  /*0110*/  LDL.64 R52, [R1+0x90] ;  /* 0x0000900001347983 */ /* 0x000f220000100a00 */
[----:B------:R-:W-:Y:S01]  /*0120*/  LEA.HI.SX32 R2, R3, R2, 0x1d ;  /* 0x0000000203027211 */ /* 0x000fe200078feaff */
[----:B------:R-:W1:Y:S01]  /*0130*/  S2UR UR26, SR_CTAID.X ;  /* 0x00000000001a79c3 */ /* 0x000e620000002500 */
[----:B------:R-:W-:Y:S01]  /*0140*/  MOV R3, R12 ;  /* 0x0000000c00037202 */ /* 0x000fe20000000f00 */
[----:B------:R-:W4:Y:S01]  /*0150*/  LDL.64 R54, [R1+0x98] ;  /* 0x0000980001367983 */ /* 0x000f220000100a00 */
[C---:B------:R-:W-:Y:S01]  /*0160*/  ISETP.GE.U32.AND P1, PT, R2.reuse, 0x80, PT ;  /* 0x000000800200780c */ /* 0x040fe20003f26070 */
[----:B------:R-:W1:Y:S01]  /*0170*/  LDCU UR4, c[0x0][0x384] ;  /* 0x00007080ff0477ac */ /* 0x000e620008000800 */
[----:B------:R-:W-:-:S02]  /*0180*/  ISETP.GE.U32.AND P2, PT, R2, 0x100, PT ;  /* 0x000001000200780c */ /* 0x000fc40003f46070 */
[C---:B------:R-:W-:Y:S02]  /*0190*/  ISETP.GE.U32.AND P3, PT, R2.reuse, 0x180, PT ;  /* 0x000001800200780c */ /* 0x040fe40003f66070 */
[C---:B------:R-:W-:Y:S02]  /*01a0*/  ISETP.GE.U32.AND P4, PT, R2.reuse, 0x200, PT ;  /* 0x000002000200780c */ /* 0x040fe40003f86070 */
[----:B------:R-:W-:-:S05]  /*01b0*/  ISETP.GE.U32.AND P5, PT, R2, 0x280, PT ;  /* 0x000002800200780c */ /* 0x000fca0003fa6070 */
[----:B------:R-:W0:Y:S08]  /*01c0*/  @P1 LDC.64 R4, c[0x0][0x3d0] ;  /* 0x0000f400ff041b82 */ /* 0x000e300000000a00 */
[----:B------:R-:W1:Y:S08]  /*01d0*/  @P1 LDC.64 R6, c[0x0][0x3e8] ;  /* 0x0000fa00ff061b82 */ /* 0x000e700000000a00 */
[----:B------:R-:W1:Y:S08]  /*01e0*/  @P2 LDC.64 R8, c[0x0][0x3d0] ;  /* 0x0000f400ff082b82 */ /* 0x000e700000000a00 */
[----:B------:R-:W1:Y:S08]  /*01f0*/  @P2 LDC.64 R10, c[0x0][0x3e8] ;  /* 0x0000fa00ff0a2b82 */ /* 0x000e700000000a00 */
[----:B------:R-:W1:Y:S08]  /*0200*/  @P3 LDC.64 R16, c[0x0][0x3d0] ;  /* 0x0000f400ff103b82 */ /* 0x000e700000000a00 */
[----:B------:R-:W1:Y:S01]  /*0210*/  @P3 LDC.64 R18, c[0x0][0x3e8] ;  /* 0x0000fa00ff123b82 */ /* 0x000e620000000a00 */
[----:B0-----:R-:W-:-:S07]  /*0220*/  @P1 IMAD.WIDE.U32 R4, R3, 0x10, R4 ;  /* 0x0000001003041825 */ /* 0x001fce00078e0004 */
[----:B------:R-:W0:Y:S01]  /*0230*/  @P4 LDC.64 R20, c[0x0][0x3d0] ;  /* 0x0000f400ff144b82 */ /* 0x000e220000000a00 */
[----:B-1----:R-:W-:-:S07]  /*0240*/  @P1 IMAD.WIDE.U32 R6, R3, 0x10, R6 ;  /* 0x0000001003061825 */ /* 0x002fce00078e0006 */
[----:B------:R-:W1:Y:S01]  /*0250*/  @P4 LDC.64 R22, c[0x0][0x3e8] ;  /* 0x0000fa00ff164b82 */ /* 0x000e620000000a00 */
[----:B------:R-:W-:Y:S01]  /*0260*/  @P1 LOP3.LUT R3, R3, 0x80, RZ, 0xfc, !PT ;  /* 0x0000008003031812 */ /* 0x000fe200078efcff */
[----:B------:R-:W-:Y:S01]  /*0270*/  UISETP.GE.AND UP0, UPT, UR26, UR4, UPT ;  /* 0x000000041a00728c */ /* 0x000fe2000bf06270 */
[----:B------:R-:W5:Y:S05]  /*0280*/  @P1 LDG.E.128 R32, desc[UR16][R6.64] ;  /* 0x0000001006201981 */ /* 0x000f6a000c1e1d00 */
[----:B------:R-:W1:Y:S01]  /*0290*/  @P5 LDC.64 R24, c[0x0][0x3d0] ;  /* 0x0000f400ff185b82 */ /* 0x000e620000000a00 */
[----:B------:R-:W-:-:S04]  /*02a0*/  @P2 IMAD.WIDE.U32 R12, R3, 0x10, R8 ;  /* 0x00000010030c2825 */ /* 0x000fc800078e0008 */
[----:B------:R-:W-:-:S03]  /*02b0*/  @P2 IMAD.WIDE.U32 R14, R3, 0x10, R10 ;  /* 0x00000010030e2825 */ /* 0x000fc600078e000a */
[----:B------:R-:W1:Y:S01]  /*02c0*/  @P5 LDC.64 R26, c[0x0][0x3e8] ;  /* 0x0000fa00ff1a5b82 */ /* 0x000e620000000a00 */
[----:B------:R-:W-:Y:S01]  /*02d0*/  @P2 VIADD R3, R3, 0x80 ;  /* 0x0000008003032836 */ /* 0x000fe20000000000 */
[----:B------:R-:W5:Y:S03]  /*02e0*/  @P2 LDG.E.128 R36, desc[UR16][R14.64] ;  /* 0x000000100e242981 */ /* 0x000f66000c1e1d00 */
[----:B------:R-:W-:-:S04]  /*02f0*/  @P3 IMAD.WIDE.U32 R16, R3, 0x10, R16 ;  /* 0x0000001003103825 */ /* 0x000fc800078e0010 */
[C---:B------:R-:W-:Y:S01]  /*0300*/  @P3 IMAD.WIDE.U32 R18, R3.reuse, 0x10, R18 ;  /* 0x0000001003123825 */ /* 0x040fe200078e0012 */
[----:B------:R-:W-:Y:S02]  /*0310*/  @P3 IADD3 R3, PT, PT, R3, 0x80, RZ ;  /* 0x0000008003033810 */ /* 0x000fe40007ffe0ff */
[----:B------:R-:W-:Y:S02]  /*0320*/  CS2R R84, SRZ ;  /* 0x0000000000547805 */ /* 0x000fe4000001ff00 */
[----:B------:R-:W-:Y:S01]  /*0330*/  CS2R R86, SRZ ;  /* 0x0000000000567805 */ /* 0x000fe2000001ff00 */
[----:B------:R-:W5:Y:S01]  /*0340*/  @P3 LDG.E.128 R40, desc[UR16][R18.64] ;  /* 0x0000001012283981 */ /* 0x000f62000c1e1d00 */
[----:B0-----:R-:W-:-:S04]  /*0350*/  @P4 IMAD.WIDE.U32 R20, R3, 0x10, R20 ;  /* 0x0000001003144825 */ /* 0x001fc800078e0014 */
[C---:B-1----:R-:W-:Y:S01]  /*0360*/  @P4 IMAD.WIDE.U32 R22, R3.reuse, 0x10, R22 ;  /* 0x0000001003164825 */ /* 0x042fe200078e0016 */
[----:B------:R-:W-:Y:S02]  /*0370*/  @P4 IADD3 R3, PT, PT, R3, 0x80, RZ ;  /* 0x0000008003034810 */ /* 0x000fe40007ffe0ff */
[----:B------:R-:W-:Y:S02]  /*0380*/  CS2R R68, SRZ ;  /* 0x0000000000447805 */ /* 0x000fe4000001ff00 */
[----:B------:R-:W-:Y:S02]  /*0390*/  CS2R R70, SRZ ;  /* 0x0000000000467805 */ /* 0x000fe4000001ff00 */
[----:B------:R-:W-:Y:S01]  /*03a0*/  CS2R R72, SRZ ;  /* 0x0000000000487805 */ /* 0x000fe2000001ff00 */
[----:B------:R0:W5:Y:S01]  /*03b0*/  @P4 LDG.E.128 R44, desc[UR16][R22.64] ;  /* 0x00000010162c4981 */ /* 0x000162000c1e1d00 */
[----:B------:R-:W-:-:S04]  /*03c0*/  @P5 IMAD.WIDE.U32 R8, R3, 0x10, R24 ;  /* 0x0000001003085825 */ /* 0x000fc800078e0018 */
[----:B------:R-:W-:-:S05]  /*03d0*/  @P5 IMAD.WIDE.U32 R10, R3, 0x10, R26 ;  /* 0x00000010030a5825 */ /* 0x000fca00078e001a */
[----:B------:R-:W5:Y:S04]  /*03e0*/  @P5 LDG.E.128 R48, desc[UR16][R10.64] ;  /* 0x000000100a305981 */ /* 0x000f68000c1e1d00 */
[----:B--2---:R-:W2:Y:S04]  /*03f0*/  @P1 LDG.E.128 R64, desc[UR16][R4.64] ;  /* 0x0000001004401981 */ /* 0x004ea8000c1e1d00 */
[----:B---3--:R-:W3:Y:S04]  /*0400*/  @P2 LDG.E.128 R28, desc[UR16][R12.64] ;  /* 0x000000100c1c2981 */ /* 0x008ee8000c1e1d00 */
[----:B----4-:R-:W4:Y:S04]  /*0410*/  @P3 LDG.E.128 R60, desc[UR16][R16.64] ;  /* 0x00000010103c3981 */ /* 0x010f28000c1e1d00 */
[----:B------:R1:W4:Y:S04]  /*0420*/  @P4 LDG.E.128 R56, desc[UR16][R20.64] ;  /* 0x0000001014384981 */ /* 0x000328000c1e1d00 */
[----:B------:R-:W4:Y:S01]  /*0430*/  @P5 LDG.E.128 R52, desc[UR16][R8.64] ;  /* 0x0000001008345981 */ /* 0x000f22000c1e1d00 */
[----:B0-----:R-:W-:-:S02]  /*0440*/  CS2R R22, SRZ ;  /* 0x0000000000167805 */ /* 0x001fc4000001ff00 */
[----:B-1----:R-:W-:Y:S02]  /*0450*/  CS2R R20, SRZ ;  /* 0x0000000000147805 */ /* 0x002fe4000001ff00 */
        /* <DEDUP_REMOVED lines=41> */
[----:B--2---:R-:W-:Y:S04]  /*06f0*/  @P1 STL.64 [R1+0xd0], R64 ;  /* 0x0000d04001001387 */ /* 0x004fe80000100a00 */
[----:B------:R-:W-:Y:S04]  /*0700*/  @P1 STL.64 [R1+0xd8], R66 ;  /* 0x0000d84201001387 */ /* 0x000fe80000100a00 */
        /* <DEDUP_REMOVED lines=8> */
[----:B------:R4:W-:Y:S04]  /*0790*/  STL [R1+0x30], RZ ;  /* 0x000030ff01007387 */ /* 0x0009e80000100800 */
[----:B------:R4:W-:Y:S04]  /*07a0*/  STL [R1+0x34], RZ ;  /* 0x000034ff01007387 */ /* 0x0009e80000100800 */
[----:B------:R4:W-:Y:S04]  /*07b0*/  STL [R1+0x38], RZ ;  /* 0x000038ff01007387 */ /* 0x0009e80000100800 */
[----:B------:R4:W-:Y:S04]  /*07c0*/  STL [R1+0x3c], RZ ;  /* 0x00003cff01007387 */ /* 0x0009e80000100800 */
[----:B------:R4:W-:Y:S04]  /*07d0*/  STL [R1+0x20], RZ ;  /* 0x000020ff01007387 */ /* 0x0009e80000100800 */
[----:B------:R4:W-:Y:S04]  /*07e0*/  STL [R1+0x24], RZ ;  /* 0x000024ff01007387 */ /* 0x0009e80000100800 */
[----:B------:R4:W-:Y:S04]  /*07f0*/  STL [R1+0x28], RZ ;  /* 0x000028ff01007387 */ /* 0x0009e80000100800 */
[----:B------:R4:W-:Y:S01]  /*0800*/  STL [R1+0x2c], RZ ;  /* 0x00002cff01007387 */ /* 0x0009e20000100800 */
[----:B------:R-:W-:Y:S01]  /*0810*/  MOV R156, R31 ;  /* 0x0000001f009c7202 */ /* 0x000fe20000000f00 */
[----:B------:R-:W-:Y:S01]  /*0820*/  IMAD.MOV.U32 R91, RZ, RZ, R30 ;  /* 0x000000ffff5b7224 */ /* 0x000fe200078e001e */
[----:B------:R-:W-:Y:S01]  /*0830*/  MOV R90, R29 ;  /* 0x0000001d005a7202 */ /* 0x000fe20000000f00 */
[----:B------:R-:W-:Y:S01]  /*0840*/  IMAD.MOV.U32 R159, RZ, RZ, R66 ;  /* 0x000000ffff9f7224 */ /* 0x000fe200078e0042 */
[----:B------:R-:W-:Y:S01]  /*0850*/  MOV R89, R28 ;  /* 0x0000001c00597202 */ /* 0x000fe20000000f00 */
[----:B0-----:R-:W-:Y:S01]  /*0860*/  IMAD.MOV.U32 R31, RZ, RZ, R62 ;  /* 0x000000ffff1f7224 */ /* 0x001fe200078e003e */
[----:B------:R-:W-:Y:S01]  /*0870*/  MOV R160, R67 ;  /* 0x0000004300a07202 */ /* 0x000fe20000000f00 */
[----:B------:R-:W-:Y:S01]  /*0880*/  IMAD.MOV.U32 R19, RZ, RZ, R58 ;  /* 0x000000ffff137224 */ /* 0x000fe200078e003a */
[----:B------:R-:W-:Y:S01]  /*0890*/  MOV R158, R65 ;  /* 0x00000041009e7202 */ /* 0x000fe20000000f00 */
[----:B------:R-:W-:Y:S01]  /*08a0*/  IMAD.MOV.U32 R7, RZ, RZ, R54 ;  /* 0x000000ffff077224 */ /* 0x000fe200078e0036 */
[----:B------:R-:W-:-:S02]  /*08b0*/  MOV R157, R64 ;  /* 0x00000040009d7202 */ /* 0x000fc40000000f00 */
[----:B------:R-:W-:Y:S02]  /*08c0*/  CS2R R64, SRZ ;  /* 0x0000000000407805 */ /* 0x000fe4000001ff00 */
[----:B------:R-:W-:Y:S02]  /*08d0*/  MOV R88, R63 ;  /* 0x0000003f00587202 */ /* 0x000fe40000000f00 */
[----:B-1----:R-:W-:Y:S02]  /*08e0*/  CS2R R62, SRZ ;  /* 0x00000000003e7805 */ /* 0x002fe4000001ff00 */
[----:B------:R-:W-:Y:S02]  /*08f0*/  MOV R30, R61 ;  /* 0x0000003d001e7202 */ /* 0x000fe40000000f00 */
[----:B------:R-:W-:Y:S02]  /*0900*/  CS2R R66, SRZ ;  /* 0x0000000000427805 */ /* 0x000fe4000001ff00 */
[----:B------:R-:W-:-:S02]  /*0910*/  MOV R29, R60 ;  /* 0x0000003c001d7202 */ /* 0x000fc40000000f00 */
[----:B------:R-:W-:Y:S02]  /*0920*/  CS2R R60, SRZ ;  /* 0x00000000003c7805 */ /* 0x000fe4000001ff00 */
[----:B------:R-:W-:Y:S02]  /*0930*/  MOV R28, R59 ;  /* 0x0000003b001c7202 */ /* 0x000fe40000000f00 */
[----:B--2---:R-:W-:Y:S02]  /*0940*/  CS2R R58, SRZ ;  /* 0x00000000003a7805 */ /* 0x004fe4000001ff00 */
[----:B------:R-:W-:Y:S02]  /*0950*/  MOV R17, R57 ;  /* 0x0000003900117202 */ /* 0x000fe40000000f00 */
[----:B------:R-:W-:Y:S02]  /*0960*/  MOV R15, R56 ;  /* 0x00000038000f7202 */ /* 0x000fe40000000f00 */
[----:B------:R-:W-:-:S02]  /*0970*/  CS2R R56, SRZ ;  /* 0x0000000000387805 */ /* 0x000fc4000001ff00 */
[----:B------:R-:W-:Y:S02]  /*0980*/  MOV R9, R55 ;  /* 0x0000003700097202 */ /* 0x000fe40000000f00 */
[----:B---3--:R-:W-:Y:S02]  /*0990*/  CS2R R54, SRZ ;  /* 0x0000000000367805 */ /* 0x008fe4000001ff00 */
[----:B------:R-:W-:Y:S02]  /*09a0*/  MOV R5, R53 ;  /* 0x0000003500057202 */ /* 0x000fe40000000f00 */
[----:B------:R-:W-:Y:S02]  /*09b0*/  MOV R3, R52 ;  /* 0x0000003400037202 */ /* 0x000fe40000000f00 */
[----:B------:R-:W-:Y:S01]  /*09c0*/  CS2R R52, SRZ ;  /* 0x0000000000347805 */ /* 0x000fe2000001ff00 */
[----:B----4-:R-:W-:Y:S06]  /*09d0*/  BRA.U UP0, `(.L_x_294) ;  /* 0x000000d500f07547 */ /* 0x010fec000b800000 */
[----:B-----5:R-:W-:Y:S02]  /*09e0*/  PRMT R72, R35, 0x7632, R72 ;  /* 0x0000763223487816 */ /* 0x020fe40000000048 */
[----:B------:R-:W-:Y:S02]  /*09f0*/  CS2R R84, SRZ ;  /* 0x0000000000547805 */ /* 0x000fe4000001ff00 */
[----:B------:R-:W-:Y:S02]  /*0a00*/  PRMT R71, R34, 0x7632, R71 ;  /* 0x0000763222477816 */ /* 0x000fe40000000047 */
[----:B------:R-:W-:Y:S02]  /*0a10*/  CS2R R86, SRZ ;  /* 0x0000000000567805 */ /* 0x000fe4000001ff00 */
[----:B------:R-:W-:Y:S01]  /*0a20*/  PRMT R70, R33, 0x7632, R70 ;  /* 0x0000763221467816 */ /* 0x000fe20000000046 */
[----:B------:R0:W-:Y:S01]  /*0a30*/  STL.S16 [R1+0x84], R72 ;  /* 0x0000844801007387 */ /* 0x0001e20000100600 */
[----:B------:R-:W-:-:S02]  /*0a40*/  PRMT R69, R32, 0x7632, R69 ;  /* 0x0000763220457816 */ /* 0x000fc40000000045 */
[----:B------:R-:W-:Y:S02]  /*0a50*/  CS2R R74, SRZ ;  /* 0x00000000004a7805 */ /* 0x000fe4000001ff00 */
[----:B------:R-:W-:Y:S01]  /*0a60*/  PRMT R68, R160, 0x7632, R68 ;  /* 0x00007632a0447816 */ /* 0x000fe20000000044 */
[----:B------:R-:W-:Y:S01]  /*0a70*/  STL.S16 [R1+0x80], R71 ;  /* 0x0000804701007387 */ /* 0x000fe20000100600 */
[----:B------:R-:W-:Y:S02]  /*0a80*/  PRMT R67, R159, 0x7632, R67 ;  /* 0x000076329f437816 */ /* 0x000fe40000000043 */
[----:B------:R-:W-:Y:S02]  /*0a90*/  CS2R R76, SRZ ;  /* 0x00000000004c7805 */ /* 0x000fe4000001ff00 */
[----:B------:R-:W-:Y:S01]  /*0aa0*/  PRMT R66, R158, 0x7632, R66 ;  /* 0x000076329e427816 */ /* 0x000fe20000000042 */
[----:B------:R1:W-:Y:S01]  /*0ab0*/  STL.S16 [R1+0x7c], R70 ;  /* 0x00007c4601007387 */ /* 0x0003e20000100600 */
[----:B------:R-:W-:-:S02]  /*0ac0*/  PRMT R65, R157, 0x7632, R65 ;  /* 0x000076329d417816 */ /* 0x000fc40000000041 */
[----:B0-----:R-:W-:Y:S02]  /*0ad0*/  CS2R R72, SRZ ;  /* 0x0000000000487805 */ /* 0x001fe4000001ff00 */
[----:B------:R-:W-:Y:S01]  /*0ae0*/  PRMT R64, R39, 0x7632, R64 ;  /* 0x0000763227407816 */ /* 0x000fe20000000040 */
[----:B------:R-:W-:Y:S01]  /*0af0*/  STL.S16 [R1+0x78], R69 ;  /* 0x0000784501007387 */ /* 0x000fe20000100600 */
[----:B------:R-:W-:Y:S02]  /*0b00*/  PRMT R63, R38, 0x7632, R63 ;  /* 0x00007632263f7816 */ /* 0x000fe4000000003f */
[----:B------:R-:W-:Y:S02]  /*0b10*/  CS2R R78, SRZ ;  /* 0x00000000004e7805 */ /* 0x000fe4000001ff00 */
[----:B------:R-:W-:Y:S01]  /*0b20*/  PRMT R62, R37, 0x7632, R62 ;  /* 0x00007632253e7816 */ /* 0x000fe2000000003e */
[----:B------:R0:W-:Y:S01]  /*0b30*/  STL.S16 [R1+0x124], R68 ;  /* 0x0001244401007387 */ /* 0x0001e20000100600 */
[----:B------:R-:W-:-:S02]  /*0b40*/  PRMT R61, R36, 0x7632, R61 ;  /* 0x00007632243d7816 */ /* 0x000fc4000000003d */
[----:B-1----:R-:W-:Y:S02]  /*0b50*/  CS2R R70, SRZ ;  /* 0x0000000000467805 */ /* 0x002fe4000001ff00 */
        /* <DEDUP_REMOVED lines=56> */
[----:B------:R-:W-:Y:S01]  /*0ee0*/  CS2R R98, SRZ ;  /* 0x0000000000627805 */ /* 0x000fe2000001ff00 */
[----:B------:R-:W-:Y:S01]  /*0ef0*/  STL.S16 [R1+0x58], R53 ;  /* 0x0000583501007387 */ /* 0x000fe20000100600 */
[----:B------:R-:W-:Y:S02]  /*0f00*/  CS2R R100, SRZ ;  /* 0x0000000000647805 */ /* 0x000fe4000001ff00 */
[----:B------:R-:W-:Y:S02]  /*0f10*/  CS2R R102, SRZ ;  /* 0x0000000000667805 */ /* 0x000fe4000001ff00 */
[----:B------:R-:W-:Y:S01]  /*0f20*/  CS2R R104, SRZ ;  /* 0x0000000000687805 */ /* 0x000fe2000001ff00 */
[----:B------:R0:W-:Y:S01]  /*0f30*/  STL.S16 [R1+0x104], R52 ;  /* 0x0001043401007387 */ /* 0x0001e20000100600 */
[----:B------:R-:W-:-:S02]  /*0f40*/  CS2R R106, SRZ ;  /* 0x00000000006a7805 */ /* 0x000fc4000001ff00 */
[----:B-1----:R-:W-:Y:S02]  /*0f50*/  CS2R R54, SRZ ;  /* 0x0000000000367805 */ /* 0x002fe4000001ff00 */
[----:B------:R-:W-:Y:S01]  /*0f60*/  CS2R R108, SRZ ;  /* 0x00000000006c7805 */ /* 0x000fe2000001ff00 */
[----:B------:R-:W-:Y:S01]  /*0f70*/  STL.S16 [R1+0x100], R27 ;  /* 0x0001001b01007387 */ /* 0x000fe20000100600 */
[----:B------:R-:W-:Y:S02]  /*0f80*/  CS2R R110, SRZ ;  /* 0x00000000006e7805 */ /* 0x000fe4000001ff00 */
[----:B------:R-:W-:Y:S02]  /*0f90*/  CS2R R112, SRZ ;  /* 0x0000000000707805 */ /* 0x000fe4000001ff00 */
[----:B------:R-:W-:Y:S01]  /*0fa0*/  CS2R R114, SRZ ;  /* 0x0000000000727805 */ /* 0x000fe2000001ff00 */
[----:B------:R1:W-:Y:S01]  /*0fb0*/  STL.S16 [R1+0xfc], R26 ;  /* 0x0000fc1a01007387 */ /* 0x0003e20000100600 */
[----:B------:R-:W-:-:S02]  /*0fc0*/  CS2R R116, SRZ ;  /* 0x0000000000747805 */ /* 0x000fc4000001ff00 */
        /* <DEDUP_REMOVED lines=26> */
[----:B------:R1:W-:Y:S01]  /*1170*/  STL.S16 [R1+0xf0], R18 ;  /* 0x0000f01201007387 */ /* 0x0003e20000100600 */
[----:B------:R-:W-:Y:S02]  /*1180*/  CS2R R150, SRZ ;  /* 0x0000000000967805 */ /* 0x000fe4000001ff00 */
[----:B------:R-:W-:Y:S02]  /*1190*/  CS2R R152, SRZ ;  /* 0x0000000000987805 */ /* 0x000fe4000001ff00 */
[----:B------:R-:W-:Y:S01]  /*11a0*/  CS2R R154, SRZ ;  /* 0x00000000009a7805 */ /* 0x000fe2000001ff00 */
[----:B------:R1:W-:Y:S01]  /*11b0*/  STL.S16 [R1+0xec], R16 ;  /* 0x0000ec1001007387 */ /* 0x0003e20000100600 */
[----:B------:R-:W-:Y:S01]  /*11c0*/  UPLOP3.LUT UP1, UPT, UPT, UPT, UPT, 0x40, 0x4 ;  /* 0x000000000004789c */ /* 0x000fe20003f2e870 */
[----:B0-----:R-:W-:Y:S01]  /*11d0*/  CS2R R20, SRZ ;  /* 0x0000000000147805 */ /* 0x001fe2000001ff00 */
[----:B------:R-:W0:Y:S01]  /*11e0*/  LDCU UR29, c[0x0][0x40c] ;  /* 0x00008180ff1d77ac */ /* 0x000e220008000800 */
[----:B------:R1:W-:Y:S01]  /*11f0*/  STL.S16 [R1+0xe8], R14 ;  /* 0x0000e80e01007387 */ /* 0x0003e20000100600 */
[----:B------:R-:W2:Y:S03]  /*1200*/  LDCU UR10, c[0x0][0x388] ;  /* 0x00007100ff0a77ac */ /* 0x000ea60008000800 */
[----:B------:R1:W-:Y:S01]  /*1210*/  STL.S16 [R1+0x44], R13 ;  /* 0x0000440d01007387 */ /* 0x0003e20000100600 */
[----:B------:R-:W3:Y:S03]  /*1220*/  LDCU.U8 UR27, c[0x0][0x410] ;  /* 0x00008200ff1b77ac */ /* 0x000ee60008000000 */
[----:B------:R1:W-:Y:S01]  /*1230*/  STL.S16 [R1+0x40], R12 ;  /* 0x0000400c01007387 */ /* 0x0003e20000100600 */
[----:B------:R-:W4:Y:S03]  /*1240*/  LDCU.64 UR18, c[0x0][0x3c8] ;  /* 0x00007900ff1277ac */ /* 0x000f260008000a00 */
[----:B------:R1:W-:Y:S01]  /*1250*/  STL.S16 [R1+0x1c], R11 ;  /* 0x00001c0b01007387 */ /* 0x0003e20000100600 */
[----:B------:R-:W0:Y:S03]  /*1260*/  LDCU.64 UR20, c[0x0][0x3c0] ;  /* 0x00007800ff1477ac */ /* 0x000e260008000a00 */
[----:B------:R1:W-:Y:S01]  /*1270*/  STL.S16 [R1+0x18], R10 ;  /* 0x0000180a01007387 */ /* 0x0003e20000100600 */
[----:B------:R-:W0:Y:S03]  /*1280*/  LDCU UR28, c[0x0][0x400] ;  /* 0x00008000ff1c77ac */ /* 0x000e260008000800 */
[----:B------:R1:W-:Y:S01]  /*1290*/  STL.S16 [R1+0xe4], R8 ;  /* 0x0000e40801007387 */ /* 0x0003e20000100600 */
[----:B------:R-:W0:Y:S03]  /*12a0*/  LDCU.64 UR22, c[0x0][0x438] ;  /* 0x00008700ff1677ac */ /* 0x000e260008000a00 */
[----:B------:R1:W-:Y:S01]  /*12b0*/  STL.S16 [R1+0xe0], R6 ;  /* 0x0000e00601007387 */ /* 0x0003e20000100600 */
[----:B------:R-:W0:Y:S03]  /*12c0*/  LDCU.64 UR4, c[0x0][0x478] ;  /* 0x00008f00ff0477ac */ /* 0x000e260008000a00 */
[----:B------:R1:W-:Y:S01]  /*12d0*/  STL.S16 [R1+0x8c], R4 ;  /* 0x00008c0401007387 */ /* 0x0003e20000100600 */
[----:B------:R-:W0:Y:S03]  /*12e0*/  LDCU.128 UR12, c[0x0][0x3f0] ;  /* 0x00007e00ff0c77ac */ /* 0x000e260008000c00 */
[----:B------:R1:W-:Y:S01]  /*12f0*/  STL.S16 [R1+0x88], R0 ;  /* 0x0000880001007387 */ /* 0x0003e20000100600 */
[----:B------:R-:W0:Y:S03]  /*1300*/  LDCU.64 UR24, c[0x0][0x380] ;  /* 0x00007000ff1877ac */ /* 0x000e260008000a00 */
[----:B------:R1:W-:Y:S04]  /*1310*/  STL [R1+0x30], RZ ;  /* 0x000030ff01007387 */ /* 0x0003e80000100800 */
[----:B------:R1:W-:Y:S04]  /*1320*/  STL [R1+0x34], RZ ;  /* 0x000034ff01007387 */ /* 0x0003e80000100800 */
[----:B------:R1:W-:Y:S04]  /*1330*/  STL [R1+0x38], RZ ;  /* 0x000038ff01007387 */ /* 0x0003e80000100800 */
[----:B------:R1:W-:Y:S04]  /*1340*/  STL [R1+0x3c], RZ ;  /* 0x00003cff01007387 */ /* 0x0003e80000100800 */
[----:B------:R1:W-:Y:S04]  /*1350*/  STL [R1+0x20], RZ ;  /* 0x000020ff01007387 */ /* 0x0003e80000100800 */
[----:B------:R1:W-:Y:S04]  /*1360*/  STL [R1+0x24], RZ ;  /* 0x000024ff01007387 */ /* 0x0003e80000100800 */
[----:B------:R1:W-:Y:S04]  /*1370*/  STL [R1+0x28], RZ ;  /* 0x000028ff01007387 */ /* 0x0003e80000100800 */
[----:B0-234-:R1:W-:Y:S02]  /*1380*/  STL [R1+0x2c], RZ ;  /* 0x00002cff01007387 */ /* 0x01d3e40000100800 */
.L_x_483:
[----:B------:R-:W-:-:S06]  /*1390*/  UIMAD.WIDE UR6, UR26, 0x4, UR18 ;  /* 0x000000041a0678a5 */ /* 0x000fcc000f8e0212 */
[----:B0-234-:R-:W-:Y:S01]  /*13a0*/  MOV R184, UR6 ;  /* 0x0000000600b87c02 */ /* 0x01dfe20008000f00 */
[----:B------:R-:W-:-:S05]  /*13b0*/  IMAD.U32 R185, RZ, RZ, UR7 ;  /* 0x00000007ffb97e24 */ /* 0x000fca000f8e00ff */
[----:B------:R0:W2:Y:S01]  /*13c0*/  LDG.E R184, desc[UR16][R184.64] ;  /* 0x00000010b8b87981 */ /* 0x0000a2000c1e1900 */
[----:B------:R-:W-:-:S06]  /*13d0*/  UIMAD.WIDE UR6, UR26, 0x4, UR14 ;  /* 0x000000041a0678a5 */ /* 0x000fcc000f8e020e */
[----:B0-----:R-:W-:Y:S02]  /*13e0*/  MOV R185, UR7 ;  /* 0x0000000700b97c02 */ /* 0x001fe40008000f00 */
[----:B--2---:R-:W-:Y:S02]  /*13f0*/  R2UR UR30, R184 ;  /* 0x00000000b81e72ca */ /* 0x004fe400000e0000 */
[----:B------:R-:W-:-:S06]  /*1400*/  MOV R184, UR6 ;  /* 0x0000000600b87c02 */ /* 0x000fcc0008000f00 */
[----:B------:R0:W2:Y:S01]  /*1410*/  LDG.E R184, desc[UR16][R184.64] ;  /* 0x00000010b8b87981 */ /* 0x0000a2000c1e1900 */
[----:B------:R-:W-:-:S06]  /*1420*/  UIMAD.WIDE UR6, UR26, 0x4, UR12 ;  /* 0x000000041a0678a5 */ /* 0x000fcc000f8e020c */
[----:B0-----:R-:W-:Y:S01]  /*1430*/  IMAD.U32 R185, RZ, RZ, UR7 ;  /* 0x00000007ffb97e24 */ /* 0x001fe2000f8e00ff */
[----:B--2---:R-:W-:Y:S02]  /*1440*/  R2UR UR31, R184 ;  /* 0x00000000b81f72ca */ /* 0x004fe400000e0000 */
[----:B------:R-:W-:-:S06]  /*1450*/  MOV R184, UR6 ;  /* 0x0000000600b87c02 */ /* 0x000fcc0008000f00 */
[----:B------:R-:W2:Y:S01]  /*1460*/  LDG.E R184, desc[UR16][R184.64] ;  /* 0x00000010b8b87981 */ /* 0x000ea2000c1e1900 */
[----:B------:R-:W-:Y:S01]  /*1470*/  HFMA2 R228, -RZ, RZ, 0, 0 ;  /* 0x00000000ffe47431 */ /* 0x000fe200000001ff */
[----:B------:R-:W-:Y:S01]  /*1480*/  BSSY.RECONVERGENT B0, `(.L_x_295) ;  /* 0x0000289000007945 */ /* 0x000fe20003800200 */
[----:B------:R-:W-:Y:S02]  /*1490*/  MOV R227, RZ ;  /* 0x000000ff00e37202 */ /* 0x000fe40000000f00 */
[----:B------:R-:W-:Y:S01]  /*14a0*/  UISETP.GE.AND UP2, UPT, UR31, 0x1, UPT ;  /* 0x000000011f00788c */ /* 0x000fe2000bf46270 */
[----:B--2---:R-:W-:-:S08]  /*14b0*/  R2UR UR11, R184 ;  /* 0x00000000b80b72ca */ /* 0x004fd000000e0000 */
[----:B-----5:R-:W-:Y:S07]  /*14c0*/  BRA.U !UP2, `(.L_x_296) ;  /* 0x000000250a887547 */ /* 0x020fee000b800000 */
[----:B------:R-:W-:-:S06]  /*14d0*/  UIMAD.WIDE UR6, UR26, 0x4, UR20 ;  /* 0x000000041a0678a5 */ /* 0x000fcc000f8e0214 */
[----:B------:R-:W-:Y:S01]  /*14e0*/  MOV R184, UR6 ;  /* 0x0000000600b87c02 */ /* 0x000fe20008000f00 */
[----:B------:R-:W-:-:S05]  /*14f0*/  IMAD.U32 R185, RZ, RZ, UR7 ;  /* 0x00000007ffb97e24 */ /* 0x000fca000f8e00ff */
[----:B------:R0:W2:Y:S01]  /*1500*/  LDG.E R184, desc[UR16][R184.64] ;  /* 0x00000010b8b87981 */ /* 0x0000a2000c1e1900 */
[----:B------:R-:W-:Y:S01]  /*1510*/  UIADD3 UR7, UPT, UPT, UR31, -0x1, URZ ;  /* 0xffffffff1f077890 */ /* 0x000fe2000fffe0ff */
[----:B------:R-:W-:Y:S01]  /*1520*/  ISETP.NE.AND P0, PT, RZ, UR27, PT ;  /* 0x0000001bff007c0c */ /* 0x000fe2000bf05270 */
[----:B------:R-:W-:Y:S01]  /*1530*/  UIMAD UR6, UR26, UR10, URZ ;  /* 0x0000000a1a0672a4 */ /* 0x000fe2000f8e02ff */
[----:B------:R-:W3:Y:S01]  /*1540*/  S2R R187, SR_TID.X ;  /* 0x0000000000bb7919 */ /* 0x000ee20000002100 */
[----:B------:R-:W-:Y:S01]  /*1550*/  UIMAD UR8, UR7, UR10, URZ ;  /* 0x0000000a070872a4 */ /* 0x000fe2000f8e02ff */
[----:B------:R-:W-:Y:S01]  /*1560*/  BSSY.RECONVERGENT B1, `(.L_x_297) ;  /* 0x000009a000017945 */ /* 0x000fe20003800200 */
[----:B------:R-:W-:Y:S01]  /*1570*/  USHF.R.S32.HI UR7, URZ, 0x1f, UR6 ;  /* 0x0000001fff077899 */ /* 0x000fe20008011406 */
[C---:B------:R-:W-:Y:S01]  /*1580*/  ISETP.GE.U32.AND P4, PT, R2.reuse, 0x100, PT ;  /* 0x000001000200780c */ /* 0x040fe20003f86070 */
[----:B------:R-:W-:Y:S01]  /*1590*/  USHF.R.S32.HI UR9, URZ, 0x1f, UR8 ;  /* 0x0000001fff097899 */ /* 0x000fe20008011408 */
[C---:B------:R-:W-:Y:S01]  /*15a0*/  ISETP.GE.U32.AND P3, PT, R2.reuse, 0x180, PT ;  /* 0x000001800200780c */ /* 0x040fe20003f66070 */
[----:B------:R-:W-:Y:S01]  /*15b0*/  ULEA.HI UR7, UR7, UR6, URZ, 0x3 ;  /* 0x0000000607077291 */ /* 0x000fe2000f8f18ff */
[C---:B------:R-:W-:Y:S01]  /*15c0*/  ISETP.GE.U32.AND P1, PT, R2.reuse, 0x200, PT ;  /* 0x000002000200780c */ /* 0x040fe20003f26070 */
[----:B------:R-:W-:Y:S01]  /*15d0*/  ULEA.HI UR9, UR9, UR8, URZ, 0x3 ;  /* 0x0000000809097291 */ /* 0x000fe2000f8f18ff */
[----:B------:R-:W-:Y:S01]  /*15e0*/  ISETP.GE.U32.AND P2, PT, R2, 0x280, PT ;  /* 0x000002800200780c */ /* 0x000fe20003f46070 */
[----:B------:R-:W-:Y:S01]  /*15f0*/  IMAD.MOV.U32 R227, RZ, RZ, RZ ;  /* 0x000000ffffe37224 */ /* 0x000fe200078e00ff */
[----:B------:R-:W-:-:S02]  /*1600*/  MOV R228, RZ ;  /* 0x000000ff00e47202 */ /* 0x000fc40000000f00 */
[----:B0-----:R-:W-:-:S04]  /*1610*/  MOV R185, UR7 ;  /* 0x0000000700b97c02 */ /* 0x001fc80008000f00 */
[----:B---3--:R-:W-:-:S04]  /*1620*/  LEA.HI.SX32 R186, R185, R187, 0x1d ;  /* 0x000000bbb9ba7211 */ /* 0x008fc800078feaff */
[----:B------:R-:W-:Y:S01]  /*1630*/  MOV R212, R186 ;  /* 0x000000ba00d47202 */ /* 0x000fe20000000f00 */
[----:B------:R0:W-:Y:S01]  /*1640*/  STL [R1+0x14], R186 ;  /* 0x000014ba01007387 */ /* 0x0001e20000100800 */
[----:B--2---:R-:W-:Y:S02]  /*1650*/  FSEL R184, R184, RZ, !P0 ;  /* 0x000000ffb8b87208 */ /* 0x004fe40004000000 */
[----:B------:R-:W-:Y:S02]  /*1660*/  ISETP.GE.U32.AND P0, PT, R2, 0x80, PT ;  /* 0x000000800200780c */ /* 0x000fe40003f06070 */
[----:B------:R-:W-:Y:S02]  /*1670*/  R2UR UR32, R184 ;  /* 0x00000000b82072ca */ /* 0x000fe400000e0000 */
[----:B------:R-:W-:-:S04]  /*1680*/  MOV R184, UR9 ;  /* 0x0000000900b87c02 */ /* 0x000fc80008000f00 */
[----:B------:R-:W-:-:S05]  /*1690*/  LEA.HI.SX32 R224, R184, R187, 0x1d ;  /* 0x000000bbb8e07211 */ /* 0x000fca00078feaff */
[----:B0-----:R-:W-:Y:S05]  /*16a0*/  @!P0 BRA `(.L_x_298) ;  /* 0x0000000800148947 */ /* 0x001fea0003800000 */
[----:B------:R-:W0:Y:S01]  /*16b0*/  LDC.64 R184, c[0x0][0x3a8] ;  /* 0x0000ea00ffb87b82 */ /* 0x000e220000000a00 */
[----:B-1----:R-:W2:Y:S04]  /*16c0*/  LDL R14, [R1+0xd0] ;  /* 0x0000d000010e7983 */ /* 0x002ea80000100800 */
[----:B------:R-:W3:Y:S03]  /*16d0*/  LDL.LU R237, [R1+0x30] ;  /* 0x0000300001ed7983 */ /* 0x000ee60000300800 */
[----:B------:R-:W1:Y:S01]  /*16e0*/  LDC.64 R188, c[0x0][0x428] ;  /* 0x00010a00ffbc7b82 */ /* 0x000e620000000a00 */
[----:B------:R-:W4:Y:S04]  /*16f0*/  LDL R222, [R1+0xd4] ;  /* 0x0000d40001de7983 */ /* 0x000f280000100800 */
[----:B------:R-:W3:Y:S04]  /*1700*/  LDL.LU R211, [R1+0x38] ;  /* 0x0000380001d37983 */ /* 0x000ee80000300800 */
[----:B------:R-:W3:Y:S04]  /*1710*/  LDL R236, [R1+0xd8] ;  /* 0x0000d80001ec7983 */ /* 0x000ee80000100800 */
[----:B------:R-:W3:Y:S01]  /*1720*/  LDL.LU R223, [R1+0x20] ;  /* 0x0000200001df7983 */ /* 0x000ee20000300800 */
[----:B0-----:R-:W-:Y:S01]  /*1730*/  IMAD.WIDE.U32 R184, R212, 0x10, R184 ;  /* 0x00000010d4b87825 */ /* 0x001fe200078e00b8 */
[----:B------:R-:W-:-:S02]  /*1740*/  ISETP.NE.U32.AND P0, PT, RZ, UR22, PT ;  /* 0x00000016ff007c0c */ /* 0x000fc4000bf05070 */
[----:B------:R-:W3:Y:S04]  /*1750*/  LDL.LU R210, [R1+0x28] ;  /* 0x0000280001d27983 */ /* 0x000ee80000300800 */
[----:B------:R-:W3:Y:S01]  /*1760*/  LDG.E.128 R184, desc[UR16][R184.64] ;  /* 0x00000010b8b87981 */ /* 0x000ee2000c1e1d00 */
[----:B-1----:R-:W-:Y:S01]  /*1770*/  IMAD.WIDE.U32 R188, R224, 0x10, R188 ;  /* 0x00000010e0bc7825 */ /* 0x002fe200078e00bc */
[----:B------:R-:W-:Y:S02]  /*1780*/  ISETP.NE.AND.EX P0, PT, RZ, UR23, PT, P0 ;  /* 0x00000017ff007c0c */ /* 0x000fe4000bf05300 */
[----:B------:R-:W-:Y:S04]  /*1790*/  STL [R1+0x12c], R3 ;  /* 0x00012c0301007387 */ /* 0x000fe80000100800 */
[----:B------:R-:W3:Y:S04]  /*17a0*/  LDG.E.128 R188, desc[UR16][R188.64] ;  /* 0x00000010bcbc7981 */ /* 0x000ee8000c1e1d00 */
[----:B------:R0:W-:Y:S03]  /*17b0*/  STL [R1+0x128], R2 ;  /* 0x0001280201007387 */ /* 0x0001e60000100800 */
[----:B------:R-:W1:Y:S02]  /*17c0*/  @P0 LDC.64 R208, c[0x0][0x438] ;  /* 0x00010e00ffd00b82 */ /* 0x000e640000000a00 */
[----:B-1----:R-:W-:-:S05]  /*17d0*/  @P0 IMAD.WIDE.U32 R208, R212, 0x10, R208 ;  /* 0x00000010d4d00825 */ /* 0x002fca00078e00d0 */
[----:B------:R4:W5:Y:S01]  /*17e0*/  @P0 LDG.E.128 R156, desc[UR16][R208.64] ;  /* 0x00000010d09c0981 */ /* 0x000962000c1e1d00 */
[----:B--2---:R-:W-:Y:S01]  /*17f0*/  SHF.L.U32 R14, R14, 0x10, RZ ;  /* 0x000000100e0e7819 */ /* 0x004fe200000006ff */
[----:B----4-:R-:W-:Y:S01]  /*1800*/  IMAD.U32 R208, R222, 0x10000, RZ ;  /* 0x00010000ded07824 */ /* 0x010fe200078e00ff */
[----:B---3--:R-:W-:Y:S02]  /*1810*/  SHF.L.U32 R0, R184, 0x10, RZ ;  /* 0x00000010b8007819 */ /* 0x008fe400000006ff */
[----:B------:R-:W-:-:S03]  /*1820*/  SHF.L.U32 R13, R185, 0x10, RZ ;  /* 0x00000010b90d7819 */ /* 0x000fc600000006ff */
[----:B------:R-:W-:Y:S02]  /*1830*/  FADD.FTZ R0, R0, -UR32 ;  /* 0x8000002000007e21 */ /* 0x000fe40008010000 */
[----:B------:R-:W-:Y:S02]  /*1840*/  FADD.FTZ R13, R13, -UR32 ;  /* 0x800000200d0d7e21 */ /* 0x000fe40008010000 */
[----:B------:R-:W-:Y:S01]  /*1850*/  FMUL.FTZ R225, R0, UR30 ;  /* 0x0000001e00e17c20 */ /* 0x000fe20008410000 */
[----:B------:R-:W-:Y:S02]  /*1860*/  IMAD.U32 R0, R188, 0x10000, RZ ;  /* 0x00010000bc007824 */ /* 0x000fe400078e00ff */
[----:B0-----:R-:W-:Y:S02]  /*1870*/  FMUL.FTZ R2, R13, UR30 ;  /* 0x0000001e0d027c20 */ /* 0x001fe40008410000 */
[----:B------:R-:W-:Y:S01]  /*1880*/  FFMA.FTZ R237, R225, R0, R237 ;  /* 0x00000000e1ed7223 */ /* 0x000fe200000100ed */
[----:B------:R-:W-:Y:S01]  /*1890*/  FADD.FTZ R76, R76, R0 ;  /* 0x000000004c4c7221 */ /* 0x000fe20000010000 */
[----:B------:R-:W-:-:S03]  /*18a0*/  SHF.L.U32 R13, R186, 0x10, RZ ;  /* 0x00000010ba0d7819 */ /* 0x000fc600000006ff */
[----:B------:R-:W-:Y:S01]  /*18b0*/  STL [R1+0x30], R237 ;  /* 0x000030ed01007387 */ /* 0x000fe20000100800 */
[----:B------:R-:W-:-:S03]  /*18c0*/  FMUL.FTZ R0, R14, R0 ;  /* 0x000000000e007220 */ /* 0x000fc60000410000 */
[----:B------:R-:W-:Y:S01]  /*18d0*/  STL [R1+0x10], R2 ;  /* 0x0000100201007387 */ /* 0x000fe20000100800 */
[----:B------:R-:W-:-:S03]  /*18e0*/  SHF.L.U32 R14, R189, 0x10, RZ ;  /* 0x00000010bd0e7819 */ /* 0x000fc600000006ff */
[----:B------:R-:W2:Y:S01]  /*18f0*/  LDL R222, [R1+0xdc] ;  /* 0x0000dc0001de7983 */ /* 0x000ea20000100800 */
[----:B------:R-:W-:Y:S01]  /*1900*/  FADD.FTZ R13, R13, -UR32 ;  /* 0x800000200d0d7e21 */ /* 0x000fe20008010000 */
[----:B------:R-:W-:Y:S01]  /*1910*/  FADD.FTZ R78, R78, R14 ;  /* 0x0000000e4e4e7221 */ /* 0x000fe20000010000 */
[-C--:B------:R-:W-:Y:S01]  /*1920*/  FFMA.FTZ R211, R2, R14.reuse, R211 ;  /* 0x0000000e02d37223 */ /* 0x080fe200000100d3 */
[----:B------:R-:W-:Y:S01]  /*1930*/  FMUL.FTZ R3, R208, R14 ;  /* 0x0000000ed0037220 */ /* 0x000fe20000410000 */
[----:B------:R-:W-:Y:S01]  /*1940*/  SHF.L.U32 R14, R190, 0x10, RZ ;  /* 0x00000010be0e7819 */ /* 0x000fe200000006ff */
[----:B------:R-:W-:Y:S01]  /*1950*/  FMUL.FTZ R227, R13, UR30 ;  /* 0x0000001e0de37c20 */ /* 0x000fe20008410000 */
[----:B------:R-:W-:Y:S01]  /*1960*/  SHF.L.U32 R208, R236, 0x10, RZ ;  /* 0x00000010ecd07819 */ /* 0x000fe200000006ff */
[----:B------:R-:W3:Y:S02]  /*1970*/  LDL R209, [R1+0x118] ;  /* 0x0001180001d17983 */ /* 0x000ee40000100800 */
[----:B------:R-:W-:-:S02]  /*1980*/  FFMA.FTZ R223, R227, R14, R223 ;  /* 0x0000000ee3df7223 */ /* 0x000fc400000100df */
[----:B------:R0:W-:Y:S01]  /*1990*/  STL [R1+0x38], R211 ;  /* 0x000038d301007387 */ /* 0x0001e20000100800 */
[----:B------:R-:W-:-:S03]  /*19a0*/  FMUL.FTZ R228, R208, R14 ;  /* 0x0000000ed0e47220 */ /* 0x000fc60000410000 */
[----:B0-----:R-:W4:Y:S04]  /*19b0*/  LDL.LU R211, [R1+0x34] ;  /* 0x0000340001d37983 */ /* 0x001f280000300800 */
[----:B------:R-:W-:Y:S04]  /*19c0*/  STL [R1+0xc], R3 ;  /* 0x00000c0301007387 */ /* 0x000fe80000100800 */
[----:B------:R-:W-:Y:S04]  /*19d0*/  STL [R1+0x8], R227 ;  /* 0x000008e301007387 */ /* 0x000fe80000100800 */
[----:B------:R0:W-:Y:S04]  /*19e0*/  STL [R1+0x20], R223 ;  /* 0x000020df01007387 */ /* 0x0001e80000100800 */
[----:B------:R-:W-:Y:S04]  /*19f0*/  STL [R1+0x4], R228 ;  /* 0x000004e401007387 */ /* 0x000fe80000100800 */
[----:B------:R-:W4:Y:S01]  /*1a00*/  LDL R208, [R1+0x11c] ;  /* 0x00011c0001d07983 */ /* 0x000f220000100800 */
[----:B------:R-:W-:Y:S01]  /*1a10*/  SHF.L.U32 R13, R187, 0x10, RZ ;  /* 0x00000010bb0d7819 */ /* 0x000fe200000006ff */
[----:B------:R-:W-:-:S04]  /*1a20*/  FADD.FTZ R80, R80, R14 ;  /* 0x0000000e50507221 */ /* 0x000fc80000010000 */
[----:B------:R-:W-:Y:S01]  /*1a30*/  FADD.FTZ R13, R13, -UR32 ;  /* 0x800000200d0d7e21 */ /* 0x000fe20008010000 */
[----:B------:R-:W-:Y:S01]  /*1a40*/  IMAD.U32 R14, R191, 0x10000, RZ ;  /* 0x00010000bf0e7824 */ /* 0x000fe200078e00ff */
[----:B------:R-:W-:Y:S02]  /*1a50*/  PRMT R185, R184, 0x7632, R185 ;  /* 0x00007632b8b97816 */ /* 0x000fe400000000b9 */
[----:B------:R-:W-:Y:S02]  /*1a60*/  FMUL.FTZ R237, R13, UR30 ;  /* 0x0000001e0ded7c20 */ /* 0x000fe40008410000 */
[----:B------:R-:W-:Y:S02]  /*1a70*/  SHF.L.U32 R13, R185, 0x10, RZ ;  /* 0x00000010b90d7819 */ /* 0x000fe400000006ff */
[----:B------:R-:W-:Y:S01]  /*1a80*/  FFMA.FTZ R210, R237, R14, R210 ;  /* 0x0000000eedd27223 */ /* 0x000fe200000100d2 */
[----:B------:R-:W-:Y:S02]  /*1a90*/  FADD.FTZ R82, R82, R14 ;  /* 0x0000000e52527221 */ /* 0x000fe40000010000 */
[----:B------:R-:W-:-:S02]  /*1aa0*/  FADD.FTZ R13, R13, -UR32 ;  /* 0x800000200d0d7e21 */ /* 0x000fc40008010000 */
[----:B------:R1:W-:Y:S01]  /*1ab0*/  STL [R1+0x28], R210 ;  /* 0x000028d201007387 */ /* 0x0003e20000100800 */
[----:B------:R-:W-:Y:S01]  /*1ac0*/  PRMT R185, R185, 0x7632, R185 ;  /* 0x00007632b9b97816 */ /* 0x000fe200000000b9 */
[----:B0-----:R-:W-:Y:S02]  /*1ad0*/  FMUL.FTZ R223, R13, UR30 ;  /* 0x0000001e0ddf7c20 */ /* 0x001fe40008410000 */
[----:B-1----:R-:W4:Y:S01]  /*1ae0*/  LDL.LU R210, [R1+0x3c] ;  /* 0x00003c0001d27983 */ /* 0x002f220000300800 */
[----:B------:R-:W-:Y:S02]  /*1af0*/  SHF.L.U32 R13, R185, 0x10, RZ ;  /* 0x00000010b90d7819 */ /* 0x000fe400000006ff */
[----:B------:R-:W-:Y:S02]  /*1b00*/  PRMT R185, R189, 0x7632, R185 ;  /* 0x00007632bdb97816 */ /* 0x000fe400000000b9 */
[----:B--2---:R-:W-:-:S05]  /*1b10*/  SHF.L.U32 R184, R222, 0x10, RZ ;  /* 0x00000010deb87819 */ /* 0x004fca00000006ff */
[----:B------:R-:W-:Y:S01]  /*1b20*/  FMUL.FTZ R236, R184, R14 ;  /* 0x0000000eb8ec7220 */ /* 0x000fe20000410000 */
[----:B------:R-:W-:-:S04]  /*1b30*/  PRMT R14, R188, 0x7632, R14 ;  /* 0x00007632bc0e7816 */ /* 0x000fc8000000000e */
[----:B------:R-:W-:Y:S01]  /*1b40*/  SHF.L.U32 R14, R14, 0x10, RZ ;  /* 0x000000100e0e7819 */ /* 0x000fe200000006ff */
[----:B---3--:R-:W-:Y:S02]  /*1b50*/  IMAD.U32 R184, R209, 0x10000, RZ ;  /* 0x00010000d1b87824 */ /* 0x008fe400078e00ff */
[----:B------:R-:W2:Y:S02]  /*1b60*/  LDL R209, [R1+0x120] ;  /* 0x0001200001d17983 */ /* 0x000ea40000100800 */
[----:B------:R-:W-:Y:S01]  /*1b70*/  FADD.FTZ R77, R77, R14 ;  /* 0x0000000e4d4d7221 */ /* 0x000fe20000010000 */
[-C--:B------:R-:W-:Y:S01]  /*1b80*/  FMUL.FTZ R222, R184, R14.reuse ;  /* 0x0000000eb8de7220 */ /* 0x080fe20000410000 */
[----:B----4-:R-:W-:Y:S01]  /*1b90*/  FFMA.FTZ R211, R223, R14, R211 ;  /* 0x0000000edfd37223 */ /* 0x010fe200000100d3 */
[----:B------:R-:W-:Y:S01]  /*1ba0*/  FADD.FTZ R14, R13, -UR32 ;  /* 0x800000200d0e7e21 */ /* 0x000fe20008010000 */
[----:B------:R-:W-:-:S03]  /*1bb0*/  SHF.L.U32 R13, R185, 0x10, RZ ;  /* 0x00000010b90d7819 */ /* 0x000fc600000006ff */
[----:B------:R0:W-:Y:S01]  /*1bc0*/  STL [R1+0x34], R211 ;  /* 0x000034d301007387 */ /* 0x0001e20000100800 */
[----:B------:R-:W-:-:S03]  /*1bd0*/  SHF.L.U32 R185, R208, 0x10, RZ ;  /* 0x00000010d0b97819 */ /* 0x000fc600000006ff */
[----:B------:R-:W3:Y:S04]  /*1be0*/  LDL.LU R208, [R1+0x24] ;  /* 0x0000240001d07983 */ /* 0x000ee80000300800 */
[----:B------:R-:W4:Y:S04]  /*1bf0*/  LDL R189, [R1+0x124] ;  /* 0x0001240001bd7983 */ /* 0x000f280000100800 */
[----:B------:R-:W4:Y:S01]  /*1c00*/  LDL.LU R188, [R1+0x2c] ;  /* 0x00002c0001bc7983 */ /* 0x000f220000300800 */
[----:B------:R-:W-:Y:S01]  /*1c10*/  FMUL.FTZ R14, R14, UR30 ;  /* 0x0000001e0e0e7c20 */ /* 0x000fe20008410000 */
[----:B------:R-:W-:Y:S01]  /*1c20*/  PRMT R184, R186, 0x7632, R184 ;  /* 0x00007632bab87816 */ /* 0x000fe200000000b8 */
[----:B------:R-:W-:Y:S01]  /*1c30*/  FADD.FTZ R79, R79, R13 ;  /* 0x0000000d4f4f7221 */ /* 0x000fe20000010000 */
[----:B------:R-:W-:-:S03]  /*1c40*/  PRMT R186, R190, 0x7632, R186 ;  /* 0x00007632beba7816 */ /* 0x000fc600000000ba */
[----:B------:R-:W-:Y:S01]  /*1c50*/  IMAD.U32 R184, R184, 0x10000, RZ ;  /* 0x00010000b8b87824 */ /* 0x000fe200078e00ff */
[----:B------:R-:W-:Y:S01]  /*1c60*/  SHF.L.U32 R186, R186, 0x10, RZ ;  /* 0x00000010baba7819 */ /* 0x000fe200000006ff */
[-C--:B------:R-:W-:Y:S01]  /*1c70*/  FFMA.FTZ R210, R14, R13.reuse, R210 ;  /* 0x0000000d0ed27223 */ /* 0x080fe200000100d2 */
[----:B------:R-:W-:Y:S01]  /*1c80*/  FMUL.FTZ R13, R185, R13 ;  /* 0x0000000db90d7220 */ /* 0x000fe20000410000 */
[----:B------:R-:W-:Y:S01]  /*1c90*/  PRMT R185, R187, 0x7632, R185 ;  /* 0x00007632bbb97816 */ /* 0x000fe200000000b9 */
[----:B------:R-:W-:-:S03]  /*1ca0*/  FADD.FTZ R187, R184, -UR32 ;  /* 0x80000020b8bb7e21 */ /* 0x000fc60008010000 */
[----:B------:R-:W-:Y:S01]  /*1cb0*/  SHF.L.U32 R185, R185, 0x10, RZ ;  /* 0x00000010b9b97819 */ /* 0x000fe200000006ff */
[----:B0-----:R-:W-:Y:S01]  /*1cc0*/  FMUL.FTZ R211, R187, UR30 ;  /* 0x0000001ebbd37c20 */ /* 0x001fe20008410000 */
[----:B------:R-:W-:-:S03]  /*1cd0*/  PRMT R184, R191, 0x7632, R184 ;  /* 0x00007632bfb87816 */ /* 0x000fc600000000b8 */
[----:B------:R-:W-:Y:S02]  /*1ce0*/  FADD.FTZ R185, R185, -UR32 ;  /* 0x80000020b9b97e21 */ /* 0x000fe40008010000 */
[----:B------:R-:W-:Y:S01]  /*1cf0*/  IMAD.U32 R184, R184, 0x10000, RZ ;  /* 0x00010000b8b87824 */ /* 0x000fe200078e00ff */
[----:B------:R-:W-:Y:S03]  /*1d00*/  STL [R1+0x3c], R210 ;  /* 0x00003cd201007387 */ /* 0x000fe60000100800 */
[----:B------:R-:W-:Y:S01]  /*1d10*/  FADD.FTZ R83, R83, R184 ;  /* 0x000000b853537221 */ /* 0x000fe20000010000 */
[----:B--2---:R-:W-:Y:S01]  /*1d20*/  SHF.L.U32 R187, R209, 0x10, RZ ;  /* 0x00000010d1bb7819 */ /* 0x004fe200000006ff */
[----:B------:R-:W-:Y:S01]  /*1d30*/  FMUL.FTZ R209, R185, UR30 ;  /* 0x0000001eb9d17c20 */ /* 0x000fe20008410000 */
[----:B---3--:R-:W-:Y:S01]  /*1d40*/  FFMA.FTZ R208, R211, R186, R208 ;  /* 0x000000bad3d07223 */ /* 0x008fe200000100d0 */
[----:B----4-:R-:W-:-:S04]  /*1d50*/  SHF.L.U32 R185, R189, 0x10, RZ ;  /* 0x00000010bdb97819 */ /* 0x010fc800000006ff */
[----:B------:R0:W-:Y:S01]  /*1d60*/  STL [R1+0x24], R208 ;  /* 0x000024d001007387 */ /* 0x0001e20000100800 */
[-C--:B------:R-:W-:Y:S01]  /*1d70*/  FFMA.FTZ R188, R209, R184.reuse, R188 ;  /* 0x000000b8d1bc7223 */ /* 0x080fe200000100bc */
[----:B0-----:R-:W-:Y:S01]  /*1d80*/  FMUL.FTZ R208, R185, R184 ;  /* 0x000000b8b9d07220 */ /* 0x001fe20000410000 */
[----:B------:R-:W-:Y:S01]  /*1d90*/  FADD.FTZ R185, RZ, R0 ;  /* 0x00000000ffb97221 */ /* 0x000fe20000010000 */
[----:B------:R-:W-:-:S03]  /*1da0*/  FFMA.FTZ R184, R225, R0, RZ ;  /* 0x00000000e1b87223 */ /* 0x000fc600000100ff */
[----:B------:R-:W-:Y:S01]  /*1db0*/  FADD.FTZ R185, R185, R222 ;  /* 0x000000deb9b97221 */ /* 0x000fe20000010000 */
[----:B------:R-:W-:Y:S01]  /*1dc0*/  FFMA.FTZ R184, R223, R222, R184 ;  /* 0x000000dedfb87223 */ /* 0x000fe200000100b8 */
[----:B------:R0:W-:Y:S02]  /*1dd0*/  STL [R1+0x2c], R188 ;  /* 0x00002cbc01007387 */ /* 0x0001e40000100800 */
[----:B------:R-:W-:Y:S01]  /*1de0*/  FADD.FTZ R185, R185, R3 ;  /* 0x00000003b9b97221 */ /* 0x000fe20000010000 */
[----:B------:R-:W-:Y:S02]  /*1df0*/  FFMA.FTZ R184, R2, R3, R184 ;  /* 0x0000000302b87223 */ /* 0x000fe400000100b8 */
[----:B------:R0:W5:Y:S04]  /*1e00*/  LDL.LU R3, [R1+0x12c] ;  /* 0x00012c0001037983 */ /* 0x0001680000300800 */
[----:B------:R0:W5:Y:S01]  /*1e10*/  LDL.LU R2, [R1+0x128] ;  /* 0x0001280001027983 */ /* 0x0001620000300800 */
[----:B------:R-:W-:Y:S01]  /*1e20*/  FADD.FTZ R185, R185, R13 ;  /* 0x0000000db9b97221 */ /* 0x000fe20000010000 */
[----:B------:R-:W-:Y:S01]  /*1e30*/  FFMA.FTZ R184, R14, R13, R184 ;  /* 0x0000000d0eb87223 */ /* 0x000fe200000100b8 */
[----:B------:R-:W-:-:S02]  /*1e40*/  FMUL.FTZ R210, R187, R186 ;  /* 0x000000babbd27220 */ /* 0x000fc40000410000 */
[----:B------:R-:W-:Y:S01]  /*1e50*/  FADD.FTZ R185, R185, R228 ;  /* 0x000000e4b9b97221 */ /* 0x000fe20000010000 */
[----:B------:R-:W-:-:S03]  /*1e60*/  FFMA.FTZ R184, R227, R228, R184 ;  /* 0x000000e4e3b87223 */ /* 0x000fc600000100b8 */
[----:B------:R-:W-:Y:S01]  /*1e70*/  FADD.FTZ R185, R185, R210 ;  /* 0x000000d2b9b97221 */ /* 0x000fe20000010000 */
[----:B------:R-:W-:-:S03]  /*1e80*/  FFMA.FTZ R184, R211, R210, R184 ;  /* 0x000000d2d3b87223 */ /* 0x000fc600000100b8 */
[----:B------:R-:W-:Y:S01]  /*1e90*/  FADD.FTZ R185, R185, R236 ;  /* 0x000000ecb9b97221 */ /* 0x000fe20000010000 */
[----:B------:R-:W-:Y:S01]  /*1ea0*/  FFMA.FTZ R184, R237, R236, R184 ;  /* 0x000000ecedb87223 */ /* 0x000fe200000100b8 */
[----:B------:R-:W-:Y:S01]  /*1eb0*/  FADD.FTZ R81, R81, R186 ;  /* 0x000000ba51517221 */ /* 0x000fe20000010000 */
[----:B------:R-:W-:Y:S01]  /*1ec0*/  IADD3 R224, PT, PT, R224, 0x80, RZ ;  /* 0x00000080e0e07810 */ /* 0x000fe20007ffe0ff */
[----:B------:R-:W-:Y:S01]  /*1ed0*/  FADD.FTZ R228, R185, R208 ;  /* 0x000000d0b9e47221 */ /* 0x000fe20000010000 */
[----:B------:R-:W-:Y:S01]  /*1ee0*/  IADD3 R212, PT, PT, R212, 0x80, RZ ;  /* 0x00000080d4d47810 */ /* 0x000fe20007ffe0ff */
[----:B0-----:R-:W-:-:S07]  /*1ef0*/  FFMA.FTZ R227, R209, R208, R184 ;  /* 0x000000d0d1e37223 */ /* 0x001fce00000100b8 */
.L_x_298:
[----:B------:R-:W-:Y:S05]  /*1f00*/  BSYNC.RECONVERGENT B1 ;  /* 0x0000000000017941 */ /* 0x000fea0003800200 */
.L_x_297:
[----:B------:R-:W-:Y:S04]  /*1f10*/  BSSY.RECONVERGENT B1, `(.L_x_299) ;  /* 0x0000070000017945 */ /* 0x000fe80003800200 */
[----:B------:R-:W-:Y:S05]  /*1f20*/  @!P4 BRA `(.L_x_300) ;  /* 0x0000000400b8c947 */ /* 0x000fea0003800000 */
[----:B------:R-:W0:Y:S01]  /*1f30*/  LDC.64 R184, c[0x0][0x3a8] ;  /* 0x0000ea00ffb87b82 */ /* 0x000e220000000a00 */
[----:B------:R-:W2:Y:S04]  /*1f40*/  LDL R213, [R1+0xc0] ;  /* 0x0000c00001d57983 */ /* 0x000ea80000100800 */
[----:B------:R-:W3:Y:S03]  /*1f50*/  LDL R221, [R1+0xc4] ;  /* 0x0000c40001dd7983 */ /* 0x000ee60000100800 */
[----:B------:R-:W4:Y:S01]  /*1f60*/  LDC.64 R188, c[0x0][0x428] ;  /* 0x00010a00ffbc7b82 */ /* 0x000f220000000a00 */
[----:B------:R-:W3:Y:S04]  /*1f70*/  LDL R207, [R1+0xc8] ;  /* 0x0000c80001cf7983 */ /* 0x000ee80000100800 */
[----:B------:R-:W3:Y:S04]  /*1f80*/  LDL R206, [R1+0x108] ;  /* 0x0001080001ce7983 */ /* 0x000ee80000100800 */
[----:B------:R-:W3:Y:S01]  /*1f90*/  LDL R214, [R1+0x10c] ;  /* 0x00010c0001d67983 */ /* 0x000ee20000100800 */
[----:B0-----:R-:W-:-:S06]  /*1fa0*/  IMAD.WIDE.U32 R184, R212, 0x10, R184 ;  /* 0x00000010d4b87825 */ /* 0x001fcc00078e00b8 */
[----:B------:R-:W3:Y:S01]  /*1fb0*/  LDG.E.128 R184, desc[UR16][R184.64] ;  /* 0x00000010b8b87981 */ /* 0x000ee2000c1e1d00 */
[----:B----4-:R-:W-:-:S06]  /*1fc0*/  IMAD.WIDE.U32 R188, R224, 0x10, R188 ;  /* 0x00000010e0bc7825 */ /* 0x010fcc00078e00bc */
[----:B------:R-:W1:Y:S01]  /*1fd0*/  LDG.E.128 R188, desc[UR16][R188.64] ;  /* 0x00000010bcbc7981 */ /* 0x000e62000c1e1d00 */
[----:B------:R-:W-:-:S04]  /*1fe0*/  ISETP.NE.U32.AND P0, PT, RZ, UR22, PT ;  /* 0x00000016ff007c0c */ /* 0x000fc8000bf05070 */
[----:B------:R-:W-:-:S13]  /*1ff0*/  ISETP.NE.AND.EX P0, PT, RZ, UR23, PT, P0 ;  /* 0x00000017ff007c0c */ /* 0x000fda000bf05300 */
[----:B------:R-:W0:Y:S02]  /*2000*/  @P0 LDC.64 R204, c[0x0][0x438] ;  /* 0x00010e00ffcc0b82 */ /* 0x000e240000000a00 */
[----:B0-----:R-:W-:-:S05]  /*2010*/  @P0 IMAD.WIDE.U32 R204, R212, 0x10, R204 ;  /* 0x00000010d4cc0825 */ /* 0x001fca00078e00cc */
[----:B------:R0:W5:Y:S01]  /*2020*/  @P0 LDG.E.128 R28, desc[UR16][R204.64] ;  /* 0x00000010cc1c0981 */ /* 0x000162000c1e1d00 */
[----:B--2---:R-:W-:Y:S01]  /*2030*/  SHF.L.U32 R203, R213, 0x10, RZ ;  /* 0x00000010d5cb7819 */ /* 0x004fe200000006ff */
[----:B---3--:R-:W-:-:S04]  /*2040*/  IMAD.U32 R5, R184, 0x10000, RZ ;  /* 0x00010000b8057824 */ /* 0x008fc800078e00ff */
[----:B------:R-:W-:Y:S01]  /*2050*/  FADD.FTZ R5, R5, -UR32 ;  /* 0x8000002005057e21 */ /* 0x000fe20008010000 */
[----:B-1----:R-:W-:-:S03]  /*2060*/  SHF.L.U32 R12, R188, 0x10, RZ ;  /* 0x00000010bc0c7819 */ /* 0x002fc600000006ff */
[----:B------:R-:W-:Y:S01]  /*2070*/  FMUL.FTZ R243, R5, UR30 ;  /* 0x0000001e05f37c20 */ /* 0x000fe20008410000 */
[----:B------:R-:W-:Y:S02]  /*2080*/  SHF.L.U32 R5, R185, 0x10, RZ ;  /* 0x00000010b9057819 */ /* 0x000fe400000006ff */
[----:B------:R-:W-:Y:S01]  /*2090*/  PRMT R185, R184, 0x7632, R185 ;  /* 0x00007632b8b97816 */ /* 0x000fe200000000b9 */
[-C--:B------:R-:W-:Y:S01]  /*20a0*/  FMUL.FTZ R213, R203, R12.reuse ;  /* 0x0000000ccbd57220 */ /* 0x080fe20000410000 */
[----:B------:R-:W-:Y:S01]  /*20b0*/  FADD.FTZ R24, R24, R12 ;  /* 0x0000000c18187221 */ /* 0x000fe20000010000 */
[----:B------:R-:W-:Y:S01]  /*20c0*/  FFMA.FTZ R20, R243, R12, R20 ;  /* 0x0000000cf3147223 */ /* 0x000fe20000010014 */
[----:B------:R-:W-:Y:S01]  /*20d0*/  FADD.FTZ R5, R5, -UR32 ;  /* 0x8000002005057e21 */ /* 0x000fe20008010000 */
[----:B------:R-:W-:Y:S01]  /*20e0*/  SHF.L.U32 R12, R189, 0x10, RZ ;  /* 0x00000010bd0c7819 */ /* 0x000fe200000006ff */
[----:B------:R1:W-:Y:S01]  /*20f0*/  STL [R1], R213 ;  /* 0x000000d501007387 */ /* 0x0003e20000100800 */
[----:B------:R-:W-:Y:S01]  /*2100*/  SHF.L.U32 R203, R221, 0x10, RZ ;  /* 0x00000010ddcb7819 */ /* 0x000fe200000006ff */
[----:B------:R-:W-:Y:S01]  /*2110*/  FMUL.FTZ R242, R5, UR30 ;  /* 0x0000001e05f27c20 */ /* 0x000fe20008410000 */
[----:B------:R-:W-:Y:S01]  /*2120*/  IMAD.U32 R5, R186, 0x10000, RZ ;  /* 0x00010000ba057824 */ /* 0x000fe200078e00ff */
[----:B------:R-:W2:Y:S01]  /*2130*/  LDL R204, [R1+0x110] ;  /* 0x0001100001cc7983 */ /* 0x000ea20000100800 */
[----:B------:R-:W-:Y:S01]  /*2140*/  FADD.FTZ R26, R26, R12 ;  /* 0x0000000c1a1a7221 */ /* 0x000fe20000010000 */
[-C--:B------:R-:W-:Y:S01]  /*2150*/  FMUL.FTZ R252, R203, R12.reuse ;  /* 0x0000000ccbfc7220 */ /* 0x080fe20000410000 */
[----:B------:R-:W-:Y:S01]  /*2160*/  FADD.FTZ R5, R5, -UR32 ;  /* 0x8000002005057e21 */ /* 0x000fe20008010000 */
[----:B------:R-:W3:Y:S01]  /*2170*/  LDL R203, [R1+0xcc] ;  /* 0x0000cc0001cb7983 */ /* 0x000ee20000100800 */
[----:B------:R-:W-:Y:S01]  /*2180*/  FFMA.FTZ R22, R242, R12, R22 ;  /* 0x0000000cf2167223 */ /* 0x000fe20000010016 */
[----:B------:R-:W-:Y:S01]  /*2190*/  SHF.L.U32 R12, R190, 0x10, RZ ;  /* 0x00000010be0c7819 */ /* 0x000fe200000006ff */
[----:B------:R-:W-:Y:S01]  /*21a0*/  FMUL.FTZ R230, R5, UR30 ;  /* 0x0000001e05e67c20 */ /* 0x000fe20008410000 */
[----:B------:R-:W-:Y:S01]  /*21b0*/  IMAD.U32 R184, R207, 0x10000, RZ ;  /* 0x00010000cfb87824 */ /* 0x000fe200078e00ff */
[----:B------:R-:W-:-:S03]  /*21c0*/  SHF.L.U32 R5, R185, 0x10, RZ ;  /* 0x00000010b9057819 */ /* 0x000fc600000006ff */
[-C--:B------:R-:W-:Y:S01]  /*21d0*/  FMUL.FTZ R235, R184, R12.reuse ;  /* 0x0000000cb8eb7220 */ /* 0x080fe20000410000 */
[----:B------:R-:W-:Y:S01]  /*21e0*/  PRMT R184, R188, 0x7632, R184 ;  /* 0x00007632bcb87816 */ /* 0x000fe200000000b8 */
[----:B------:R-:W-:Y:S01]  /*21f0*/  FADD.FTZ R5, R5, -UR32 ;  /* 0x8000002005057e21 */ /* 0x000fe20008010000 */
[----:B------:R-:W-:Y:S01]  /*2200*/  FADD.FTZ R164, R164, R12 ;  /* 0x0000000ca4a47221 */ /* 0x000fe20000010000 */
[----:B------:R-:W-:Y:S01]  /*2210*/  FFMA.FTZ R84, R230, R12, R84 ;  /* 0x0000000ce6547223 */ /* 0x000fe20000010054 */
[----:B------:R-:W-:Y:S01]  /*2220*/  PRMT R12, R185, 0x7632, R12 ;  /* 0x00007632b90c7816 */ /* 0x000fe2000000000c */
[----:B------:R-:W-:Y:S01]  /*2230*/  FMUL.FTZ R5, R5, UR30 ;  /* 0x0000001e05057c20 */ /* 0x000fe20008410000 */
[----:B------:R-:W-:Y:S02]  /*2240*/  SHF.L.U32 R184, R184, 0x10, RZ ;  /* 0x00000010b8b87819 */ /* 0x000fe400000006ff */
[----:B------:R-:W-:-:S03]  /*2250*/  SHF.L.U32 R185, R206, 0x10, RZ ;  /* 0x00000010ceb97819 */ /* 0x000fc600000006ff */
[--C-:B------:R-:W-:Y:S01]  /*2260*/  FADD.FTZ R25, R25, R184.reuse ;  /* 0x000000b819197221 */ /* 0x100fe20000010000 */
[-C--:B------:R-:W-:Y:S01]  /*2270*/  FFMA.FTZ R21, R5, R184.reuse, R21 ;  /* 0x000000b805157223 */ /* 0x080fe20000010015 */
[----:B------:R-:W-:Y:S01]  /*2280*/  FMUL.FTZ R221, R185, R184 ;  /* 0x000000b8b9dd7220 */ /* 0x000fe20000410000 */
[----:B------:R-:W-:Y:S02]  /*2290*/  PRMT R184, R186, 0x7632, R184 ;  /* 0x00007632bab87816 */ /* 0x000fe400000000b8 */
[----:B------:R-:W-:Y:S02]  /*22a0*/  PRMT R186, R189, 0x7632, R186 ;  /* 0x00007632bdba7816 */ /* 0x000fe400000000ba */
[----:B------:R-:W4:Y:S01]  /*22b0*/  LDL R189, [R1+0x114] ;  /* 0x0001140001bd7983 */ /* 0x000f220000100800 */
[----:B------:R-:W-:Y:S01]  /*22c0*/  IMAD.U32 R12, R12, 0x10000, RZ ;  /* 0x000100000c0c7824 */ /* 0x000fe200078e00ff */
[----:B------:R-:W-:-:S03]  /*22d0*/  SHF.L.U32 R186, R186, 0x10, RZ ;  /* 0x00000010baba7819 */ /* 0x000fc600000006ff */
[----:B------:R-:W-:Y:S01]  /*22e0*/  FADD.FTZ R12, R12, -UR32 ;  /* 0x800000200c0c7e21 */ /* 0x000fe20008010000 */
[----:B------:R-:W-:Y:S02]  /*22f0*/  SHF.L.U32 R188, R214, 0x10, RZ ;  /* 0x00000010d6bc7819 */ /* 0x000fe400000006ff */
[----:B------:R-:W-:Y:S01]  /*2300*/  SHF.L.U32 R184, R184, 0x10, RZ ;  /* 0x00000010b8b87819 */ /* 0x000fe200000006ff */
[----:B------:R-:W-:Y:S01]  /*2310*/  FMUL.FTZ R12, R12, UR30 ;  /* 0x0000001e0c0c7c20 */ /* 0x000fe20008410000 */
[----:B------:R-:W-:Y:S01]  /*2320*/  FADD.FTZ R27, R27, R186 ;  /* 0x000000ba1b1b7221 */ /* 0x000fe20000010000 */
[-C--:B------:R-:W-:Y:S02]  /*2330*/  FMUL.FTZ R207, R188, R186.reuse ;  /* 0x000000babccf7220 */ /* 0x080fe40000410000 */
[----:B------:R-:W-:Y:S01]  /*2340*/  FFMA.FTZ R23, R12, R186, R23 ;  /* 0x000000ba0c177223 */ /* 0x000fe20000010017 */
[----:B------:R-:W-:Y:S01]  /*2350*/  FADD.FTZ R186, R184, -UR32 ;  /* 0x80000020b8ba7e21 */ /* 0x000fe20008010000 */
[----:B------:R-:W-:-:S02]  /*2360*/  SHF.L.U32 R184, R187, 0x10, RZ ;  /* 0x00000010bbb87819 */ /* 0x000fc400000006ff */
[----:B------:R-:W-:Y:S01]  /*2370*/  PRMT R185, R190, 0x7632, R185 ;  /* 0x00007632beb97816 */ /* 0x000fe200000000b9 */
[----:B------:R-:W-:Y:S02]  /*2380*/  FMUL.FTZ R206, R186, UR30 ;  /* 0x0000001ebace7c20 */ /* 0x000fe40008410000 */
[----:B------:R-:W-:Y:S02]  /*2390*/  FADD.FTZ R184, R184, -UR32 ;  /* 0x80000020b8b87e21 */ /* 0x000fe40008010000 */
[----:B------:R-:W-:-:S04]  /*23a0*/  IMAD.U32 R185, R185, 0x10000, RZ ;  /* 0x00010000b9b97824 */ /* 0x000fc800078e00ff */
[----:B------:R-:W-:Y:S01]  /*23b0*/  FADD.FTZ R165, R165, R185 ;  /* 0x000000b9a5a57221 */ /* 0x000fe20000010000 */
[----:B------:R-:W-:Y:S01]  /*23c0*/  FFMA.FTZ R85, R206, R185, R85 ;  /* 0x000000b9ce557223 */ /* 0x000fe20000010055 */
[----:B------:R-:W-:-:S04]  /*23d0*/  PRMT R187, R187, 0x7632, R187 ;  /* 0x00007632bbbb7816 */ /* 0x000fc800000000bb */
[----:B------:R-:W-:-:S05]  /*23e0*/  SHF.L.U32 R187, R187, 0x10, RZ ;  /* 0x00000010bbbb7819 */ /* 0x000fca00000006ff */
[----:B------:R-:W-:Y:S01]  /*23f0*/  FADD.FTZ R187, R187, -UR32 ;  /* 0x80000020bbbb7e21 */ /* 0x000fe20008010000 */
[----:B------:R-:W-:Y:S01]  /*2400*/  VIADD R224, R224, 0x80 ;  /* 0x00000080e0e07836 */ /* 0x000fe20000000000 */
[----:B------:R-:W-:Y:S02]  /*2410*/  IADD3 R212, PT, PT, R212, 0x80, RZ ;  /* 0x00000080d4d47810 */ /* 0x000fe40007ffe0ff */
[----:B--2---:R-:W-:Y:S01]  /*2420*/  SHF.L.U32 R186, R204, 0x10, RZ ;  /* 0x00000010ccba7819 */ /* 0x004fe200000006ff */
[----:B0-----:R-:W-:Y:S01]  /*2430*/  FMUL.FTZ R204, R184, UR30 ;  /* 0x0000001eb8cc7c20 */ /* 0x001fe20008410000 */
[----:B------:R-:W-:-:S03]  /*2440*/  SHF.L.U32 R184, R191, 0x10, RZ ;  /* 0x00000010bfb87819 */ /* 0x000fc600000006ff */
[----:B------:R-:W-:Y:S01]  /*2450*/  FMUL.FTZ R205, R186, R185 ;  /* 0x000000b9bacd7220 */ /* 0x000fe20000410000 */
[----:B---3--:R-:W-:Y:S02]  /*2460*/  IMAD.U32 R185, R203, 0x10000, RZ ;  /* 0x00010000cbb97824 */ /* 0x008fe400078e00ff */
        /* <DEDUP_REMOVED lines=11> */
[----:B------:R-:W-:Y:S02]  /*2520*/  PRMT R186, R191, 0x7632, R186 ;  /* 0x00007632bfba7816 */ /* 0x000fe400000000ba */
[----:B------:R-:W-:Y:S01]  /*2530*/  FADD.FTZ R184, R184, R235 ;  /* 0x000000ebb8b87221 */ /* 0x000fe20000010000 */
[----:B------:R-:W-:Y:S01]  /*2540*/  FFMA.FTZ R185, R230, R235, R185 ;  /* 0x000000ebe6b97223 */ /* 0x000fe200000100b9 */
[----:B-1----:R-:W-:Y:S01]  /*2550*/  FMUL.FTZ R213, R187, UR30 ;  /* 0x0000001ebbd57c20 */ /* 0x002fe20008410000 */
[----:B------:R-:W-:Y:S01]  /*2560*/  SHF.L.U32 R186, R186, 0x10, RZ ;  /* 0x00000010baba7819 */ /* 0x000fe200000006ff */
[----:B------:R-:W-:Y:S01]  /*2570*/  FADD.FTZ R184, R184, R205 ;  /* 0x000000cdb8b87221 */ /* 0x000fe20000010000 */
[----:B----4-:R-:W-:Y:S01]  /*2580*/  SHF.L.U32 R187, R189, 0x10, RZ ;  /* 0x00000010bdbb7819 */ /* 0x010fe200000006ff */
[----:B------:R-:W-:-:S02]  /*2590*/  FFMA.FTZ R185, R206, R205, R185 ;  /* 0x000000cdceb97223 */ /* 0x000fc400000100b9 */
[----:B------:R-:W-:Y:S02]  /*25a0*/  FADD.FTZ R184, R184, R203 ;  /* 0x000000cbb8b87221 */ /* 0x000fe40000010000 */
[-C--:B------:R-:W-:Y:S01]  /*25b0*/  FMUL.FTZ R214, R187, R186.reuse ;  /* 0x000000babbd67220 */ /* 0x080fe20000410000 */
[----:B------:R-:W-:Y:S01]  /*25c0*/  FFMA.FTZ R185, R204, R203, R185 ;  /* 0x000000cbccb97223 */ /* 0x000fe200000100b9 */
[----:B------:R-:W-:Y:S01]  /*25d0*/  FADD.FTZ R167, R167, R186 ;  /* 0x000000baa7a77221 */ /* 0x000fe20000010000 */
[C---:B------:R-:W-:Y:S01]  /*25e0*/  FFMA.FTZ R87, R213.reuse, R186, R87 ;  /* 0x000000bad5577223 */ /* 0x040fe20000010057 */
[----:B------:R-:W-:Y:S01]  /*25f0*/  FADD.FTZ R228, R184, R214 ;  /* 0x000000d6b8e47221 */ /* 0x000fe20000010000 */
[----:B------:R-:W-:-:S07]  /*2600*/  FFMA.FTZ R227, R213, R214, R185 ;  /* 0x000000d6d5e37223 */ /* 0x000fce00000100b9 */
.L_x_300:
[----:B------:R-:W-:Y:S05]  /*2610*/  BSYNC.RECONVERGENT B1 ;  /* 0x0000000000017941 */ /* 0x000fea0003800200 */
.L_x_299:
[----:B------:R-:W-:Y:S04]  /*2620*/  BSSY.RECONVERGENT B1, `(.L_x_301) ;  /* 0x000006f000017945 */ /* 0x000fe80003800200 */
[----:B------:R-:W-:Y:S05]  /*2630*/  @!P3 BRA `(.L_x_302) ;  /* 0x0000000400b4b947 */ /* 0x000fea0003800000 */
[----:B------:R-:W0:Y:S01]  /*2640*/  LDC.64 R184, c[0x0][0x3a8] ;  /* 0x0000ea00ffb87b82 */ /* 0x000e220000000a00 */
[----:B------:R-:W1:Y:S04]  /*2650*/  LDL R202, [R1+0xb0] ;  /* 0x0000b00001ca7983 */ /* 0x000e680000100800 */
[----:B------:R-:W2:Y:S03]  /*2660*/  LDL R201, [R1+0xb4] ;  /* 0x0000b40001c97983 */ /* 0x000ea60000100800 */
[----:B------:R-:W3:Y:S01]  /*2670*/  LDC.64 R188, c[0x0][0x428] ;  /* 0x00010a00ffbc7b82 */ /* 0x000ee20000000a00 */
[----:B------:R-:W4:Y:S04]  /*2680*/  LDL R200, [R1+0xb8] ;  /* 0x0000b80001c87983 */ /* 0x000f280000100800 */
[----:B------:R-:W4:Y:S04]  /*2690*/  LDL R215, [R1+0xf8] ;  /* 0x0000f80001d77983 */ /* 0x000f280000100800 */
[----:B------:R-:W4:Y:S01]  /*26a0*/  LDL R216, [R1+0xfc] ;  /* 0x0000fc0001d87983 */ /* 0x000f220000100800 */
[----:B0-----:R-:W-:-:S06]  /*26b0*/  IMAD.WIDE.U32 R184, R212, 0x10, R184 ;  /* 0x00000010d4b87825 */ /* 0x001fcc00078e00b8 */
[----:B------:R-:W2:Y:S01]  /*26c0*/  LDG.E.128 R184, desc[UR16][R184.64] ;  /* 0x00000010b8b87981 */ /* 0x000ea2000c1e1d00 */
[----:B---3--:R-:W-:-:S06]  /*26d0*/  IMAD.WIDE.U32 R188, R224, 0x10, R188 ;  /* 0x00000010e0bc7825 */ /* 0x008fcc00078e00bc */
[----:B------:R-:W3:Y:S01]  /*26e0*/  LDG.E.128 R188, desc[UR16][R188.64] ;  /* 0x00000010bcbc7981 */ /* 0x000ee2000c1e1d00 */
[----:B------:R-:W-:-:S04]  /*26f0*/  ISETP.NE.U32.AND P0, PT, RZ, UR22, PT ;  /* 0x00000016ff007c0c */ /* 0x000fc8000bf05070 */
[----:B------:R-:W-:-:S13]  /*2700*/  ISETP.NE.AND.EX P0, PT, RZ, UR23, PT, P0 ;  /* 0x00000017ff007c0c */ /* 0x000fda000bf05300 */
[----:B------:R-:W0:Y:S02]  /*2710*/  @P0 LDC.64 R198, c[0x0][0x438] ;  /* 0x00010e00ffc60b82 */ /* 0x000e240000000a00 */
[----:B0-----:R-:W-:-:S05]  /*2720*/  @P0 IMAD.WIDE.U32 R198, R212, 0x10, R198 ;  /* 0x00000010d4c60825 */ /* 0x001fca00078e00c6 */
[----:B------:R0:W5:Y:S04]  /*2730*/  @P0 LDG.E.128 R172, desc[UR16][R198.64] ;  /* 0x00000010c6ac0981 */ /* 0x000168000c1e1d00 */
[----:B------:R-:W4:Y:S04]  /*2740*/  LDL R199, [R1+0x100] ;  /* 0x0001000001c77983 */ /* 0x000f280000100800 */
[----:B------:R-:W4:Y:S01]  /*2750*/  LDL R198, [R1+0xbc] ;  /* 0x0000bc0001c67983 */ /* 0x000f220000100800 */
[----:B-1----:R-:W-:Y:S02]  /*2760*/  SHF.L.U32 R11, R202, 0x10, RZ ;  /* 0x00000010ca0b7819 */ /* 0x002fe400000006ff */
[----:B--2--5:R-:W-:-:S02]  /*2770*/  SHF.L.U32 R3, R184, 0x10, RZ ;  /* 0x00000010b8037819 */ /* 0x024fc400000006ff */
[----:B------:R-:W-:-:S03]  /*2780*/  PRMT R184, R184, 0x7632, R184 ;  /* 0x00007632b8b87816 */ /* 0x000fc600000000b8 */
[----:B------:R-:W-:Y:S01]  /*2790*/  FADD.FTZ R3, R3, -UR32 ;  /* 0x8000002003037e21 */ /* 0x000fe20008010000 */
[----:B---3--:R-:W-:-:S03]  /*27a0*/  IMAD.U32 R4, R188, 0x10000, RZ ;  /* 0x00010000bc047824 */ /* 0x008fc600078e00ff */
[----:B------:R-:W-:Y:S01]  /*27b0*/  FMUL.FTZ R241, R3, UR30 ;  /* 0x0000001e03f17c20 */ /* 0x000fe20008410000 */
[----:B------:R-:W-:Y:S01]  /*27c0*/  SHF.L.U32 R3, R185, 0x10, RZ ;  /* 0x00000010b9037819 */ /* 0x000fe200000006ff */
[----:B------:R-:W-:Y:S02]  /*27d0*/  FADD.FTZ R92, R92, R4 ;  /* 0x000000045c5c7221 */ /* 0x000fe40000010000 */
[-C--:B------:R-:W-:Y:S01]  /*27e0*/  FFMA.FTZ R52, R241, R4.reuse, R52 ;  /* 0x00000004f1347223 */ /* 0x080fe20000010034 */
[----:B------:R-:W-:Y:S01]  /*27f0*/  FMUL.FTZ R251, R11, R4 ;  /* 0x000000040bfb7220 */ /* 0x000fe20000410000 */
[----:B------:R-:W-:Y:S01]  /*2800*/  FADD.FTZ R3, R3, -UR32 ;  /* 0x8000002003037e21 */ /* 0x000fe20008010000 */
[----:B------:R-:W-:Y:S01]  /*2810*/  SHF.L.U32 R4, R189, 0x10, RZ ;  /* 0x00000010bd047819 */ /* 0x000fe200000006ff */
[----:B------:R-:W-:Y:S02]  /*2820*/  IMAD.U32 R11, R201, 0x10000, RZ ;  /* 0x00010000c90b7824 */ /* 0x000fe400078e00ff */
[----:B------:R-:W-:Y:S01]  /*2830*/  FMUL.FTZ R240, R3, UR30 ;  /* 0x0000001e03f07c20 */ /* 0x000fe20008410000 */
[----:B------:R-:W-:Y:S01]  /*2840*/  SHF.L.U32 R3, R186, 0x10, RZ ;  /* 0x00000010ba037819 */ /* 0x000fe200000006ff */
[----:B------:R-:W-:Y:S01]  /*2850*/  FADD.FTZ R94, R94, R4 ;  /* 0x000000045e5e7221 */ /* 0x000fe20000010000 */
[-C--:B------:R-:W-:Y:S01]  /*2860*/  FMUL.FTZ R250, R11, R4.reuse ;  /* 0x000000040bfa7220 */ /* 0x080fe20000410000 */
[----:B------:R-:W-:Y:S01]  /*2870*/  FFMA.FTZ R54, R240, R4, R54 ;  /* 0x00000004f0367223 */ /* 0x000fe20000010036 */
[----:B------:R-:W-:Y:S01]  /*2880*/  SHF.L.U32 R4, R190, 0x10, RZ ;  /* 0x00000010be047819 */ /* 0x000fe200000006ff */
[----:B------:R-:W-:Y:S01]  /*2890*/  FADD.FTZ R3, R3, -UR32 ;  /* 0x8000002003037e21 */ /* 0x000fe20008010000 */
[----:B----4-:R-:W-:-:S03]  /*28a0*/  SHF.L.U32 R11, R200, 0x10, RZ ;  /* 0x00000010c80b7819 */ /* 0x010fc600000006ff */
[----:B------:R-:W-:Y:S01]  /*28b0*/  FMUL.FTZ R229, R3, UR30 ;  /* 0x0000001e03e57c20 */ /* 0x000fe20008410000 */
[----:B------:R-:W-:Y:S01]  /*28c0*/  SHF.L.U32 R3, R184, 0x10, RZ ;  /* 0x00000010b8037819 */ /* 0x000fe200000006ff */
[----:B------:R-:W-:Y:S01]  /*28d0*/  FADD.FTZ R96, R96, R4 ;  /* 0x0000000460607221 */ /* 0x000fe20000010000 */
[----:B------:R-:W-:Y:S01]  /*28e0*/  PRMT R184, R188, 0x7632, R184 ;  /* 0x00007632bcb87816 */ /* 0x000fe200000000b8 */
[-C--:B------:R-:W-:Y:S01]  /*28f0*/  FFMA.FTZ R56, R229, R4.reuse, R56 ;  /* 0x00000004e5387223 */ /* 0x080fe20000010038 */
[----:B------:R-:W-:Y:S01]  /*2900*/  FMUL.FTZ R234, R11, R4 ;  /* 0x000000040bea7220 */ /* 0x000fe20000410000 */
[----:B------:R-:W-:Y:S02]  /*2910*/  FADD.FTZ R4, R3, -UR32 ;  /* 0x8000002003047e21 */ /* 0x000fe40008010000 */
[----:B------:R-:W-:Y:S01]  /*2920*/  IMAD.U32 R3, R184, 0x10000, RZ ;  /* 0x00010000b8037824 */ /* 0x000fe200078e00ff */
[----:B------:R-:W-:Y:S01]  /*2930*/  SHF.L.U32 R184, R215, 0x10, RZ ;  /* 0x00000010d7b87819 */ /* 0x000fe200000006ff */
[----:B------:R-:W-:-:S02]  /*2940*/  FMUL.FTZ R4, R4, UR30 ;  /* 0x0000001e04047c20 */ /* 0x000fc40008410000 */
[----:B------:R-:W-:Y:S02]  /*2950*/  FADD.FTZ R93, R93, R3 ;  /* 0x000000035d5d7221 */ /* 0x000fe40000010000 */
[-C--:B------:R-:W-:Y:S01]  /*2960*/  FFMA.FTZ R53, R4, R3.reuse, R53 ;  /* 0x0000000304357223 */ /* 0x080fe20000010035 */
[----:B------:R-:W-:Y:S01]  /*2970*/  FMUL.FTZ R3, R184, R3 ;  /* 0x00000003b8037220 */ /* 0x000fe20000410000 */
[----:B------:R-:W-:Y:S02]  /*2980*/  PRMT R184, R186, 0x7632, R184 ;  /* 0x00007632bab87816 */ /* 0x000fe400000000b8 */
[----:B------:R-:W-:Y:S02]  /*2990*/  PRMT R186, R189, 0x7632, R186 ;  /* 0x00007632bdba7816 */ /* 0x000fe400000000ba */
[----:B------:R-:W2:Y:S01]  /*29a0*/  LDL R189, [R1+0x104] ;  /* 0x0001040001bd7983 */ /* 0x000ea20000100800 */
[----:B------:R-:W-:-:S04]  /*29b0*/  PRMT R11, R185, 0x7632, R11 ;  /* 0x00007632b90b7816 */ /* 0x000fc8000000000b */
[----:B------:R-:W-:Y:S01]  /*29c0*/  SHF.L.U32 R11, R11, 0x10, RZ ;  /* 0x000000100b0b7819 */ /* 0x000fe200000006ff */
[----:B------:R-:W-:Y:S01]  /*29d0*/  IMAD.U32 R186, R186, 0x10000, RZ ;  /* 0x00010000baba7824 */ /* 0x000fe200078e00ff */
[----:B------:R-:W-:-:S03]  /*29e0*/  SHF.L.U32 R188, R216, 0x10, RZ ;  /* 0x00000010d8bc7819 */ /* 0x000fc600000006ff */
[----:B------:R-:W-:Y:S01]  /*29f0*/  FADD.FTZ R11, R11, -UR32 ;  /* 0x800000200b0b7e21 */ /* 0x000fe20008010000 */
[----:B------:R-:W-:-:S03]  /*2a00*/  SHF.L.U32 R184, R184, 0x10, RZ ;  /* 0x00000010b8b87819 */ /* 0x000fc600000006ff */
[----:B------:R-:W-:Y:S01]  /*2a10*/  FMUL.FTZ R11, R11, UR30 ;  /* 0x0000001e0b0b7c20 */ /* 0x000fe20008410000 */
[----:B------:R-:W-:Y:S01]  /*2a20*/  FADD.FTZ R95, R95, R186 ;  /* 0x000000ba5f5f7221 */ /* 0x000fe20000010000 */
[-C--:B------:R-:W-:Y:S02]  /*2a30*/  FMUL.FTZ R202, R188, R186.reuse ;  /* 0x000000babcca7220 */ /* 0x080fe40000410000 */
[----:B------:R-:W-:Y:S01]  /*2a40*/  FFMA.FTZ R55, R11, R186, R55 ;  /* 0x000000ba0b377223 */ /* 0x000fe20000010037 */
[----:B------:R-:W-:Y:S01]  /*2a50*/  FADD.FTZ R186, R184, -UR32 ;  /* 0x80000020b8ba7e21 */ /* 0x000fe20008010000 */
[----:B------:R-:W-:Y:S02]  /*2a60*/  PRMT R185, R190, 0x7632, R185 ;  /* 0x00007632beb97816 */ /* 0x000fe400000000b9 */
[----:B------:R-:W-:Y:S01]  /*2a70*/  SHF.L.U32 R184, R187, 0x10, RZ ;  /* 0x00000010bbb87819 */ /* 0x000fe200000006ff */
[----:B------:R-:W-:Y:S01]  /*2a80*/  FMUL.FTZ R201, R186, UR30 ;  /* 0x0000001ebac97c20 */ /* 0x000fe20008410000 */
[----:B------:R-:W-:Y:S01]  /*2a90*/  SHF.L.U32 R185, R185, 0x10, RZ ;  /* 0x00000010b9b97819 */ /* 0x000fe200000006ff */
[----:B------:R-:W-:-:S02]  /*2aa0*/  IMAD.U32 R186, R199, 0x10000, RZ ;  /* 0x00010000c7ba7824 */ /* 0x000fc400078e00ff */
[----:B------:R-:W-:Y:S02]  /*2ab0*/  FADD.FTZ R184, R184, -UR32 ;  /* 0x80000020b8b87e21 */ /* 0x000fe40008010000 */
[----:B------:R-:W-:Y:S01]  /*2ac0*/  FADD.FTZ R97, R97, R185 ;  /* 0x000000b961617221 */ /* 0x000fe20000010000 */
[-C--:B------:R-:W-:Y:S01]  /*2ad0*/  FFMA.FTZ R57, R201, R185.reuse, R57 ;  /* 0x000000b9c9397223 */ /* 0x080fe20000010039 */
[----:B------:R-:W-:Y:S01]  /*2ae0*/  FMUL.FTZ R200, R186, R185 ;  /* 0x000000b9bac87220 */ /* 0x000fe20000410000 */
[----:B0-----:R-:W-:Y:S01]  /*2af0*/  FMUL.FTZ R199, R184, UR30 ;  /* 0x0000001eb8c77c20 */ /* 0x001fe20008410000 */
[----:B------:R-:W-:Y:S02]  /*2b00*/  SHF.L.U32 R184, R191, 0x10, RZ ;  /* 0x00000010bfb87819 */ /* 0x000fe400000006ff */
[----:B------:R-:W-:-:S03]  /*2b10*/  SHF.L.U32 R185, R198, 0x10, RZ ;  /* 0x00000010c6b97819 */ /* 0x000fc600000006ff */
[----:B------:R-:W-:Y:S01]  /*2b20*/  FADD.FTZ R98, R98, R184 ;  /* 0x000000b862627221 */ /* 0x000fe20000010000 */
[-C--:B------:R-:W-:Y:S01]  /*2b30*/  FFMA.FTZ R58, R199, R184.reuse, R58 ;  /* 0x000000b8c73a7223 */ /* 0x080fe2000001003a */
[----:B------:R-:W-:Y:S01]  /*2b40*/  FMUL.FTZ R198, R185, R184 ;  /* 0x000000b8b9c67220 */ /* 0x000fe20000410000 */
[----:B------:R-:W-:Y:S01]  /*2b50*/  FADD.FTZ R184, R228, R251 ;  /* 0x000000fbe4b87221 */ /* 0x000fe20000010000 */
[----:B------:R-:W-:Y:S01]  /*2b60*/  FFMA.FTZ R185, R241, R251, R227 ;  /* 0x000000fbf1b97223 */ /* 0x000fe200000100e3 */
[----:B------:R-:W-:Y:S02]  /*2b70*/  PRMT R187, R187, 0x7632, R187 ;  /* 0x00007632bbbb7816 */ /* 0x000fe400000000bb */
[----:B------:R-:W-:Y:S01]  /*2b80*/  FADD.FTZ R184, R184, R3 ;  /* 0x00000003b8b87221 */ /* 0x000fe20000010000 */
[----:B------:R-:W-:Y:S01]  /*2b90*/  FFMA.FTZ R185, R4, R3, R185 ;  /* 0x0000000304b97223 */ /* 0x000fe200000100b9 */
[----:B------:R-:W-:Y:S02]  /*2ba0*/  SHF.L.U32 R187, R187, 0x10, RZ ;  /* 0x00000010bbbb7819 */ /* 0x000fe400000006ff */
[----:B------:R-:W-:Y:S01]  /*2bb0*/  FADD.FTZ R184, R184, R250 ;  /* 0x000000fab8b87221 */ /* 0x000fe20000010000 */
[----:B------:R-:W-:-:S03]  /*2bc0*/  FFMA.FTZ R185, R240, R250, R185 ;  /* 0x000000faf0b97223 */ /* 0x000fc600000100b9 */
[----:B------:R-:W-:Y:S01]  /*2bd0*/  FADD.FTZ R184, R184, R202 ;  /* 0x000000cab8b87221 */ /* 0x000fe20000010000 */
[----:B------:R-:W-:Y:S01]  /*2be0*/  FFMA.FTZ R185, R11, R202, R185 ;  /* 0x000000ca0bb97223 */ /* 0x000fe200000100b9 */
[----:B------:R-:W-:Y:S01]  /*2bf0*/  FADD.FTZ R187, R187, -UR32 ;  /* 0x80000020bbbb7e21 */ /* 0x000fe20008010000 */
[----:B------:R-:W-:Y:S01]  /*2c00*/  PRMT R186, R191, 0x7632, R186 ;  /* 0x00007632bfba7816 */ /* 0x000fe200000000ba */
[----:B------:R-:W-:Y:S01]  /*2c10*/  FADD.FTZ R184, R184, R234 ;  /* 0x000000eab8b87221 */ /* 0x000fe20000010000 */
[----:B------:R-:W-:Y:S01]  /*2c20*/  FFMA.FTZ R185, R229, R234, R185 ;  /* 0x000000eae5b97223 */ /* 0x000fe200000100b9 */
[----:B------:R-:W-:Y:S02]  /*2c30*/  FMUL.FTZ R215, R187, UR30 ;  /* 0x0000001ebbd77c20 */ /* 0x000fe40008410000 */
[----:B------:R-:W-:Y:S02]  /*2c40*/  IMAD.U32 R186, R186, 0x10000, RZ ;  /* 0x00010000baba7824 */ /* 0x000fe400078e00ff */
[----:B------:R-:W-:Y:S01]  /*2c50*/  FADD.FTZ R184, R184, R200 ;  /* 0x000000c8b8b87221 */ /* 0x000fe20000010000 */
[----:B------:R-:W-:-:S03]  /*2c60*/  FFMA.FTZ R185, R201, R200, R185 ;  /* 0x000000c8c9b97223 */ /* 0x000fc600000100b9 */
[----:B------:R-:W-:Y:S01]  /*2c70*/  FADD.FTZ R184, R184, R198 ;  /* 0x000000c6b8b87221 */ /* 0x000fe20000010000 */
[----:B------:R-:W-:Y:S01]  /*2c80*/  FFMA.FTZ R185, R199, R198, R185 ;  /* 0x000000c6c7b97223 */ /* 0x000fe200000100b9 */
[----:B------:R-:W-:Y:S01]  /*2c90*/  FADD.FTZ R99, R99, R186 ;  /* 0x000000ba63637221 */ /* 0x000fe20000010000 */
[----:B------:R-:W-:Y:S01]  /*2ca0*/  FFMA.FTZ R59, R215, R186, R59 ;  /* 0x000000bad73b7223 */ /* 0x000fe2000001003b */
[----:B------:R-:W-:Y:S02]  /*2cb0*/  IADD3 R224, PT, PT, R224, 0x80, RZ ;  /* 0x00000080e0e07810 */ /* 0x000fe40007ffe0ff */
[----:B------:R-:W-:Y:S02]  /*2cc0*/  IADD3 R212, PT, PT, R212, 0x80, RZ ;  /* 0x00000080d4d47810 */ /* 0x000fe40007ffe0ff */
[----:B--2---:R-:W-:-:S05]  /*2cd0*/  SHF.L.U32 R187, R189, 0x10, RZ ;  /* 0x00000010bdbb7819 */ /* 0x004fca00000006ff */
[----:B------:R-:W-:-:S04]  /*2ce0*/  FMUL.FTZ R216, R187, R186 ;  /* 0x000000babbd87220 */ /* 0x000fc80000410000 */
[----:B------:R-:W-:Y:S01]  /*2cf0*/  FADD.FTZ R228, R184, R216 ;  /* 0x000000d8b8e47221 */ /* 0x000fe20000010000 */
[----:B------:R-:W-:-:S07]  /*2d00*/  FFMA.FTZ R227, R215, R216, R185 ;  /* 0x000000d8d7e37223 */ /* 0x000fce00000100b9 */
.L_x_302:
[----:B------:R-:W-:Y:S05]  /*2d10*/  BSYNC.RECONVERGENT B1 ;  /* 0x0000000000017941 */ /* 0x000fea0003800200 */
.L_x_301:
[----:B------:R-:W-:Y:S04]  /*2d20*/  BSSY.RECONVERGENT B1, `(.L_x_303) ;  /* 0x000006f000017945 */ /* 0x000fe80003800200 */
[----:B------:R-:W-:Y:S05]  /*2d30*/  @!P1 BRA `(.L_x_304) ;  /* 0x0000000400b49947 */ /* 0x000fea0003800000 */
[----:B-1----:R-:W0:Y:S01]  /*2d40*/  LDC.64 R6, c[0x0][0x3a8] ;  /* 0x0000ea00ff067b82 */ /* 0x002e220000000a00 */
        /* <DEDUP_REMOVED lines=15> */
[----:B--2---:R-:W-:Y:S01]  /*2e40*/  SHF.L.U32 R10, R195, 0x10, RZ ;  /* 0x00000010c30a7819 */ /* 0x004fe200000006ff */
[C---:B---3--:R-:W-:Y:S01]  /*2e50*/  IMAD.U32 R6, R184.reuse, 0x10000, RZ ;  /* 0x00010000b8067824 */ /* 0x048fe200078e00ff */
[----:B------:R-:W-:-:S03]  /*2e60*/  PRMT R184, R184, 0x7632, R184 ;  /* 0x00007632b8b87816 */ /* 0x000fc600000000b8 */
[----:B------:R-:W-:-:S04]  /*2e70*/  FADD.FTZ R6, R6, -UR32 ;  /* 0x8000002006067e21 */ /* 0x000fc80008010000 */
[----:B------:R-:W-:Y:S01]  /*2e80*/  FMUL.FTZ R239, R6, UR30 ;  /* 0x0000001e06ef7c20 */ /* 0x000fe20008410000 */
[----:B------:R-:W-:-:S05]  /*2e90*/  SHF.L.U32 R6, R185, 0x10, RZ ;  /* 0x00000010b9067819 */ /* 0x000fca00000006ff */
[----:B------:R-:W-:Y:S01]  /*2ea0*/  FADD.FTZ R6, R6, -UR32 ;  /* 0x8000002006067e21 */ /* 0x000fe20008010000 */
[----:B----4-:R-:W-:-:S03]  /*2eb0*/  SHF.L.U32 R7, R188, 0x10, RZ ;  /* 0x00000010bc077819 */ /* 0x010fc600000006ff */
[----:B------:R-:W-:Y:S01]  /*2ec0*/  FMUL.FTZ R238, R6, UR30 ;  /* 0x0000001e06ee7c20 */ /* 0x000fe20008410000 */
[----:B------:R-:W-:Y:S02]  /*2ed0*/  IMAD.U32 R6, R186, 0x10000, RZ ;  /* 0x00010000ba067824 */ /* 0x000fe400078e00ff */
[----:B------:R-:W-:Y:S01]  /*2ee0*/  FADD.FTZ R100, R100, R7 ;  /* 0x0000000764647221 */ /* 0x000fe20000010000 */
[-C--:B------:R-:W-:Y:S01]  /*2ef0*/  FFMA.FTZ R60, R239, R7.reuse, R60 ;  /* 0x00000007ef3c7223 */ /* 0x080fe2000001003c */
[----:B------:R-:W-:Y:S01]  /*2f00*/  FMUL.FTZ R249, R10, R7 ;  /* 0x000000070af97220 */ /* 0x000fe20000410000 */
[----:B------:R-:W-:Y:S01]  /*2f10*/  SHF.L.U32 R7, R189, 0x10, RZ ;  /* 0x00000010bd077819 */ /* 0x000fe200000006ff */
[----:B------:R-:W-:Y:S01]  /*2f20*/  FADD.FTZ R6, R6, -UR32 ;  /* 0x8000002006067e21 */ /* 0x000fe20008010000 */
[----:B------:R-:W-:Y:S02]  /*2f30*/  SHF.L.U32 R10, R194, 0x10, RZ ;  /* 0x00000010c20a7819 */ /* 0x000fe400000006ff */
[----:B------:R-:W2:Y:S01]  /*2f40*/  LDL R194, [R1+0xf0] ;  /* 0x0000f00001c27983 */ /* 0x000ea20000100800 */
[----:B------:R-:W-:Y:S01]  /*2f50*/  FADD.FTZ R102, R102, R7 ;  /* 0x0000000766667221 */ /* 0x000fe20000010000 */
[-C--:B------:R-:W-:Y:S01]  /*2f60*/  FFMA.FTZ R62, R238, R7.reuse, R62 ;  /* 0x00000007ee3e7223 */ /* 0x080fe2000001003e */
[----:B------:R-:W-:Y:S01]  /*2f70*/  FMUL.FTZ R248, R10, R7 ;  /* 0x000000070af87220 */ /* 0x000fe20000410000 */
[----:B------:R-:W-:Y:S01]  /*2f80*/  IMAD.U32 R10, R193, 0x10000, RZ ;  /* 0x00010000c10a7824 */ /* 0x000fe200078e00ff */
[----:B------:R-:W-:Y:S01]  /*2f90*/  SHF.L.U32 R7, R190, 0x10, RZ ;  /* 0x00000010be077819 */ /* 0x000fe200000006ff */
[----:B------:R-:W3:Y:S01]  /*2fa0*/  LDL R193, [R1+0xac] ;  /* 0x0000ac0001c17983 */ /* 0x000ee20000100800 */
[----:B------:R-:W-:Y:S01]  /*2fb0*/  FMUL.FTZ R226, R6, UR30 ;  /* 0x0000001e06e27c20 */ /* 0x000fe20008410000 */
[----:B------:R-:W-:-:S02]  /*2fc0*/  SHF.L.U32 R6, R184, 0x10, RZ ;  /* 0x00000010b8067819 */ /* 0x000fc400000006ff */
[--C-:B------:R-:W-:Y:S01]  /*2fd0*/  FADD.FTZ R104, R104, R7.reuse ;  /* 0x0000000768687221 */ /* 0x100fe20000010000 */
[-C--:B------:R-:W-:Y:S01]  /*2fe0*/  FFMA.FTZ R64, R226, R7.reuse, R64 ;  /* 0x00000007e2407223 */ /* 0x080fe20000010040 */
[----:B------:R-:W-:Y:S01]  /*2ff0*/  FMUL.FTZ R233, R10, R7 ;  /* 0x000000070ae97220 */ /* 0x000fe20000410000 */
[----:B------:R-:W-:Y:S01]  /*3000*/  PRMT R7, R188, 0x7632, R7 ;  /* 0x00007632bc077816 */ /* 0x000fe20000000007 */
[----:B------:R-:W-:Y:S01]  /*3010*/  FADD.FTZ R6, R6, -UR32 ;  /* 0x8000002006067e21 */ /* 0x000fe20008010000 */
[----:B------:R-:W-:Y:S02]  /*3020*/  SHF.L.U32 R184, R217, 0x10, RZ ;  /* 0x00000010d9b87819 */ /* 0x000fe400000006ff */
[----:B------:R-:W-:Y:S01]  /*3030*/  SHF.L.U32 R7, R7, 0x10, RZ ;  /* 0x0000001007077819 */ /* 0x000fe200000006ff */
[----:B------:R-:W-:-:S04]  /*3040*/  FMUL.FTZ R6, R6, UR30 ;  /* 0x0000001e06067c20 */ /* 0x000fc80008410000 */
[----:B------:R-:W-:Y:S01]  /*3050*/  FADD.FTZ R101, R101, R7 ;  /* 0x0000000765657221 */ /* 0x000fe20000010000 */
[-C--:B------:R-:W-:Y:S01]  /*3060*/  FFMA.FTZ R61, R6, R7.reuse, R61 ;  /* 0x00000007063d7223 */ /* 0x080fe2000001003d */
[----:B------:R-:W-:Y:S01]  /*3070*/  FMUL.FTZ R7, R184, R7 ;  /* 0x00000007b8077220 */ /* 0x000fe20000410000 */
[----:B------:R-:W-:Y:S02]  /*3080*/  PRMT R184, R186, 0x7632, R184 ;  /* 0x00007632bab87816 */ /* 0x000fe400000000b8 */
[----:B------:R-:W-:Y:S02]  /*3090*/  PRMT R186, R189, 0x7632, R186 ;  /* 0x00007632bdba7816 */ /* 0x000fe400000000ba */
[----:B------:R-:W4:Y:S01]  /*30a0*/  LDL R189, [R1+0xf4] ;  /* 0x0000f40001bd7983 */ /* 0x000f220000100800 */
[----:B------:R-:W-:-:S05]  /*30b0*/  PRMT R10, R185, 0x7632, R10 ;  /* 0x00007632b90a7816 */ /* 0x000fca000000000a */
        /* <DEDUP_REMOVED lines=19> */
[----:B------:R-:W-:-:S04]  /*31f0*/  FADD.FTZ R187, R187, -UR32 ;  /* 0x80000020bbbb7e21 */ /* 0x000fc80008010000 */
[----:B------:R-:W-:Y:S01]  /*3200*/  FMUL.FTZ R217, R187, UR30 ;  /* 0x0000001ebbd97c20 */ /* 0x000fe20008410000 */
[----:B------:R-:W-:Y:S01]  /*3210*/  VIADD R224, R224, 0x80 ;  /* 0x00000080e0e07836 */ /* 0x000fe20000000000 */
[----:B------:R-:W-:Y:S02]  /*3220*/  IADD3 R212, PT, PT, R212, 0x80, RZ ;  /* 0x00000080d4d47810 */ /* 0x000fe40007ffe0ff */
[----:B--2---:R-:W-:Y:S01]  /*3230*/  SHF.L.U32 R186, R194, 0x10, RZ ;  /* 0x00000010c2ba7819 */ /* 0x004fe200000006ff */
[----:B------:R-:W-:Y:S01]  /*3240*/  FMUL.FTZ R194, R184, UR30 ;  /* 0x0000001eb8c27c20 */ /* 0x000fe20008410000 */
        /* <DEDUP_REMOVED lines=17> */
[----:B------:R-:W-:Y:S02]  /*3360*/  SHF.L.U32 R186, R186, 0x10, RZ ;  /* 0x00000010baba7819 */ /* 0x000fe400000006ff */
[----:B----4-:R-:W-:Y:S01]  /*3370*/  SHF.L.U32 R187, R189, 0x10, RZ ;  /* 0x00000010bdbb7819 */ /* 0x010fe200000006ff */
[----:B------:R-:W-:Y:S01]  /*3380*/  FADD.FTZ R184, R184, R195 ;  /* 0x000000c3b8b87221 */ /* 0x000fe20000010000 */
[----:B------:R-:W-:-:S03]  /*3390*/  FFMA.FTZ R185, R196, R195, R185 ;  /* 0x000000c3c4b97223 */ /* 0x000fc600000100b9 */
[-C--:B------:R-:W-:Y:S01]  /*33a0*/  FMUL.FTZ R218, R187, R186.reuse ;  /* 0x000000babbda7220 */ /* 0x080fe20000410000 */
[----:B------:R-:W-:Y:S01]  /*33b0*/  FADD.FTZ R184, R184, R193 ;  /* 0x000000c1b8b87221 */ /* 0x000fe20000010000 */
[----:B------:R-:W-:Y:S01]  /*33c0*/  FFMA.FTZ R185, R194, R193, R185 ;  /* 0x000000c1c2b97223 */ /* 0x000fe200000100b9 */
[----:B------:R-:W-:Y:S01]  /*33d0*/  FADD.FTZ R107, R107, R186 ;  /* 0x000000ba6b6b7221 */ /* 0x000fe20000010000 */
[C---:B------:R-:W-:Y:S01]  /*33e0*/  FFMA.FTZ R67, R217.reuse, R186, R67 ;  /* 0x000000bad9437223 */ /* 0x040fe20000010043 */
[----:B------:R-:W-:Y:S01]  /*33f0*/  FADD.FTZ R228, R184, R218 ;  /* 0x000000dab8e47221 */ /* 0x000fe20000010000 */
[----:B------:R-:W-:-:S07]  /*3400*/  FFMA.FTZ R227, R217, R218, R185 ;  /* 0x000000dad9e37223 */ /* 0x000fce00000100b9 */
.L_x_304:
[----:B------:R-:W-:Y:S05]  /*3410*/  BSYNC.RECONVERGENT B1 ;  /* 0x0000000000017941 */ /* 0x000fea0003800200 */
.L_x_303:
        /* <DEDUP_REMOVED lines=15> */
[----:B0-----:R-:W-:Y:S02]  /*3510*/  @P0 IMAD.WIDE.U32 R8, R212, 0x10, R8 ;  /* 0x00000010d4080825 */ /* 0x001fe400078e0008 */
[----:B------:R-:W4:Y:S04]  /*3520*/  LDL R212, [R1+0xe0] ;  /* 0x0000e00001d47983 */ /* 0x000f280000100800 */
[----:B------:R3:W5:Y:S01]  /*3530*/  @P0 LDG.E.128 R180, desc[UR16][R8.64] ;  /* 0x0000001008b40981 */ /* 0x000762000c1e1d00 */
[----:B--2---:R-:W-:Y:S02]  /*3540*/  SHF.L.U32 R15, R15, 0x10, RZ ;  /* 0x000000100f0f7819 */ /* 0x004fe400000006ff */
[----:B---3--:R-:W-:-:S02]  /*3550*/  SHF.L.U32 R8, R184, 0x10, RZ ;  /* 0x00000010b8087819 */ /* 0x008fc400000006ff */
[----:B------:R-:W-:Y:S02]  /*3560*/  PRMT R16, R184, 0x7632, R16 ;  /* 0x00007632b8107816 */ /* 0x000fe40000000010 */
[----:B------:R-:W2:Y:S01]  /*3570*/  LDL R184, [R1+0x9c] ;  /* 0x00009c0001b87983 */ /* 0x000ea20000100800 */
[----:B------:R-:W-:-:S04]  /*3580*/  FADD.FTZ R8, R8, -UR32 ;  /* 0x8000002008087e21 */ /* 0x000fc80008010000 */
[----:B------:R-:W-:Y:S01]  /*3590*/  FMUL.FTZ R247, R8, UR30 ;  /* 0x0000001e08f77c20 */ /* 0x000fe20008410000 */
[----:B------:R-:W-:-:S05]  /*35a0*/  SHF.L.U32 R8, R185, 0x10, RZ ;  /* 0x00000010b9087819 */ /* 0x000fca00000006ff */
[----:B------:R-:W-:Y:S01]  /*35b0*/  FADD.FTZ R8, R8, -UR32 ;  /* 0x8000002008087e21 */ /* 0x000fe20008010000 */
[----:B----4-:R-:W-:-:S03]  /*35c0*/  IMAD.U32 R9, R188, 0x10000, RZ ;  /* 0x00010000bc097824 */ /* 0x010fc600078e00ff */
[----:B------:R-:W-:Y:S01]  /*35d0*/  FMUL.FTZ R245, R8, UR30 ;  /* 0x0000001e08f57c20 */ /* 0x000fe20008410000 */
[----:B------:R-:W-:Y:S01]  /*35e0*/  SHF.L.U32 R8, R186, 0x10, RZ ;  /* 0x00000010ba087819 */ /* 0x000fe200000006ff */
[----:B------:R-:W-:Y:S01]  /*35f0*/  FADD.FTZ R108, R108, R9 ;  /* 0x000000096c6c7221 */ /* 0x000fe20000010000 */
[-C--:B------:R-:W-:Y:S01]  /*3600*/  FFMA.FTZ R68, R247, R9.reuse, R68 ;  /* 0x00000009f7447223 */ /* 0x080fe20000010044 */
[----:B------:R-:W-:Y:S01]  /*3610*/  FMUL.FTZ R246, R15, R9 ;  /* 0x000000090ff67220 */ /* 0x000fe20000410000 */
[----:B------:R-:W-:Y:S01]  /*3620*/  SHF.L.U32 R9, R189, 0x10, RZ ;  /* 0x00000010bd097819 */ /* 0x000fe200000006ff */
[----:B------:R-:W-:Y:S02]  /*3630*/  IMAD.U32 R15, R192, 0x10000, RZ ;  /* 0x00010000c00f7824 */ /* 0x000fe400078e00ff */
[----:B------:R-:W-:Y:S02]  /*3640*/  FADD.FTZ R8, R8, -UR32 ;  /* 0x8000002008087e21 */ /* 0x000fe40008010000 */
[----:B------:R-:W-:Y:S01]  /*3650*/  FADD.FTZ R110, R110, R9 ;  /* 0x000000096e6e7221 */ /* 0x000fe20000010000 */
[-C--:B------:R-:W-:Y:S01]  /*3660*/  FFMA.FTZ R70, R245, R9.reuse, R70 ;  /* 0x00000009f5467223 */ /* 0x080fe20000010046 */
[----:B------:R-:W-:Y:S01]  /*3670*/  FMUL.FTZ R244, R15, R9 ;  /* 0x000000090ff47220 */ /* 0x000fe20000410000 */
[----:B------:R-:W-:Y:S01]  /*3680*/  SHF.L.U32 R9, R190, 0x10, RZ ;  /* 0x00000010be097819 */ /* 0x000fe200000006ff */
[----:B------:R-:W-:Y:S01]  /*3690*/  FMUL.FTZ R232, R8, UR30 ;  /* 0x0000001e08e87c20 */ /* 0x000fe20008410000 */
[----:B------:R-:W-:-:S03]  /*36a0*/  SHF.L.U32 R15, R19, 0x10, RZ ;  /* 0x00000010130f7819 */ /* 0x000fc600000006ff */
[--C-:B------:R-:W-:Y:S01]  /*36b0*/  FADD.FTZ R112, R112, R9.reuse ;  /* 0x0000000970707221 */ /* 0x100fe20000010000 */
[-C--:B------:R-:W-:Y:S01]  /*36c0*/  FFMA.FTZ R72, R232, R9.reuse, R72 ;  /* 0x00000009e8487223 */ /* 0x080fe20000010048 */
[----:B------:R-:W-:Y:S01]  /*36d0*/  FMUL.FTZ R231, R15, R9 ;  /* 0x000000090fe77220 */ /* 0x000fe20000410000 */
[----:B------:R-:W-:Y:S02]  /*36e0*/  PRMT R9, R188, 0x7632, R9 ;  /* 0x00007632bc097816 */ /* 0x000fe40000000009 */
[----:B------:R-:W3:Y:S01]  /*36f0*/  LDL R188, [R1+0xe4] ;  /* 0x0000e40001bc7983 */ /* 0x000ee20000100800 */
[----:B------:R-:W-:Y:S02]  /*3700*/  SHF.L.U32 R8, R16, 0x10, RZ ;  /* 0x0000001010087819 */ /* 0x000fe400000006ff */
[----:B------:R-:W-:-:S03]  /*3710*/  PRMT R15, R185, 0x7632, R15 ;  /* 0x00007632b90f7816 */ /* 0x000fc6000000000f */
[----:B------:R-:W-:Y:S01]  /*3720*/  FADD.FTZ R8, R8, -UR32 ;  /* 0x8000002008087e21 */ /* 0x000fe20008010000 */
[----:B------:R-:W-:Y:S01]  /*3730*/  IMAD.U32 R9, R9, 0x10000, RZ ;  /* 0x0001000009097824 */ /* 0x000fe200078e00ff */
[----:B------:R-:W-:Y:S02]  /*3740*/  SHF.L.U32 R16, R219, 0x10, RZ ;  /* 0x00000010db107819 */ /* 0x000fe400000006ff */
[----:B------:R-:W-:Y:S01]  /*3750*/  FMUL.FTZ R8, R8, UR30 ;  /* 0x0000001e08087c20 */ /* 0x000fe20008410000 */
[----:B------:R-:W-:Y:S01]  /*3760*/  SHF.L.U32 R15, R15, 0x10, RZ ;  /* 0x000000100f0f7819 */ /* 0x000fe200000006ff */
[----:B------:R-:W-:Y:S02]  /*3770*/  FADD.FTZ R109, R109, R9 ;  /* 0x000000096d6d7221 */ /* 0x000fe40000010000 */
[-C--:B------:R-:W-:Y:S01]  /*3780*/  FFMA.FTZ R69, R8, R9.reuse, R69 ;  /* 0x0000000908457223 */ /* 0x080fe20000010045 */
[----:B------:R-:W-:Y:S01]  /*3790*/  FMUL.FTZ R9, R16, R9 ;  /* 0x0000000910097220 */ /* 0x000fe20000410000 */
[----:B------:R-:W-:Y:S01]  /*37a0*/  PRMT R16, R186, 0x7632, R16 ;  /* 0x00007632ba107816 */ /* 0x000fe20000000010 */
[----:B------:R-:W-:Y:S01]  /*37b0*/  FADD.FTZ R15, R15, -UR32 ;  /* 0x800000200f0f7e21 */ /* 0x000fe20008010000 */
[----:B------:R-:W-:-:S02]  /*37c0*/  PRMT R17, R189, 0x7632, R17 ;  /* 0x00007632bd117816 */ /* 0x000fc40000000011 */
[----:B------:R-:W-:Y:S01]  /*37d0*/  SHF.L.U32 R16, R16, 0x10, RZ ;  /* 0x0000001010107819 */ /* 0x000fe200000006ff */
[----:B------:R-:W-:Y:S01]  /*37e0*/  FMUL.FTZ R15, R15, UR30 ;  /* 0x0000001e0f0f7c20 */ /* 0x000fe20008410000 */
[----:B------:R-:W-:Y:S01]  /*37f0*/  SHF.L.U32 R19, R220, 0x10, RZ ;  /* 0x00000010dc137819 */ /* 0x000fe200000006ff */
[----:B------:R-:W-:Y:S01]  /*3800*/  IMAD.U32 R17, R17, 0x10000, RZ ;  /* 0x0001000011117824 */ /* 0x000fe200078e00ff */
[----:B------:R-:W-:Y:S01]  /*3810*/  PRMT R18, R190, 0x7632, R18 ;  /* 0x00007632be127816 */ /* 0x000fe20000000012 */
[----:B------:R-:W-:Y:S02]  /*3820*/  FADD.FTZ R16, R16, -UR32 ;  /* 0x8000002010107e21 */ /* 0x000fe40008010000 */
[----:B------:R-:W-:Y:S01]  /*3830*/  FADD.FTZ R111, R111, R17 ;  /* 0x000000116f6f7221 */ /* 0x000fe20000010000 */
[-C--:B------:R-:W-:Y:S01]  /*3840*/  FFMA.FTZ R71, R15, R17.reuse, R71 ;  /* 0x000000110f477223 */ /* 0x080fe20000010047 */
[----:B------:R-:W-:Y:S01]  /*3850*/  FMUL.FTZ R192, R19, R17 ;  /* 0x0000001113c07220 */ /* 0x000fe20000410000 */
        /* <DEDUP_REMOVED lines=8> */
[----:B------:R-:W-:Y:S01]  /*38e0*/  SHF.L.U32 R16, R191, 0x10, RZ ;  /* 0x00000010bf107819 */ /* 0x000fe200000006ff */
[----:B------:R-:W-:Y:S01]  /*38f0*/  FMUL.FTZ R17, R17, UR30 ;  /* 0x0000001e11117c20 */ /* 0x000fe20008410000 */
[----:B------:R-:W-:-:S03]  /*3900*/  FFMA.FTZ R185, R247, R246, R227 ;  /* 0x000000f6f7b97223 */ /* 0x000fc600000100e3 */
[----:B------:R-:W-:Y:S01]  /*3910*/  FADD.FTZ R114, R114, R16 ;  /* 0x0000001072727221 */ /* 0x000fe20000010000 */
[----:B------:R-:W-:Y:S01]  /*3920*/  FFMA.FTZ R74, R17, R16, R74 ;  /* 0x00000010114a7223 */ /* 0x000fe2000001004a */
[----:B------:R-:W-:Y:S01]  /*3930*/  FFMA.FTZ R185, R8, R9, R185 ;  /* 0x0000000908b97223 */ /* 0x000fe200000100b9 */
[----:B------:R-:W-:-:S03]  /*3940*/  PRMT R187, R187, 0x7632, R187 ;  /* 0x00007632bbbb7816 */ /* 0x000fc600000000bb */
[----:B------:R-:W-:Y:S01]  /*3950*/  FFMA.FTZ R185, R245, R244, R185 ;  /* 0x000000f4f5b97223 */ /* 0x000fe200000100b9 */
[----:B------:R-:W-:-:S03]  /*3960*/  SHF.L.U32 R187, R187, 0x10, RZ ;  /* 0x00000010bbbb7819 */ /* 0x000fc600000006ff */
[----:B------:R-:W-:Y:S01]  /*3970*/  FFMA.FTZ R185, R15, R192, R185 ;  /* 0x000000c00fb97223 */ /* 0x000fe200000100b9 */
[----:B------:R-:W-:Y:S01]  /*3980*/  PRMT R186, R191, 0x7632, R186 ;  /* 0x00007632bfba7816 */ /* 0x000fe200000000ba */
[----:B------:R-:W-:Y:S02]  /*3990*/  FADD.FTZ R187, R187, -UR32 ;  /* 0x80000020bbbb7e21 */ /* 0x000fe40008010000 */
[----:B------:R-:W-:Y:S02]  /*39a0*/  FFMA.FTZ R185, R232, R231, R185 ;  /* 0x000000e7e8b97223 */ /* 0x000fe400000100b9 */
[----:B------:R-:W-:Y:S01]  /*39b0*/  FMUL.FTZ R219, R187, UR30 ;  /* 0x0000001ebbdb7c20 */ /* 0x000fe20008410000 */
[----:B------:R-:W-:Y:S02]  /*39c0*/  IMAD.U32 R186, R186, 0x10000, RZ ;  /* 0x00010000baba7824 */ /* 0x000fe400078e00ff */
[----:B------:R-:W-:Y:S02]  /*39d0*/  FFMA.FTZ R185, R19, R18, R185 ;  /* 0x0000001213b97223 */ /* 0x000fe400000100b9 */
[----:B------:R-:W-:Y:S01]  /*39e0*/  FADD.FTZ R115, R115, R186 ;  /* 0x000000ba73737221 */ /* 0x000fe20000010000 */
[----:B------:R-:W-:Y:S01]  /*39f0*/  FFMA.FTZ R75, R219, R186, R75 ;  /* 0x000000badb4b7223 */ /* 0x000fe2000001004b */
[----:B--2---:R-:W-:-:S05]  /*3a00*/  SHF.L.U32 R184, R184, 0x10, RZ ;  /* 0x00000010b8b87819 */ /* 0x004fca00000006ff */
[----:B------:R-:W-:Y:S01]  /*3a10*/  FMUL.FTZ R16, R184, R16 ;  /* 0x00000010b8107220 */ /* 0x000fe20000410000 */
[----:B------:R-:W-:-:S04]  /*3a20*/  FADD.FTZ R184, R228, R246 ;  /* 0x000000f6e4b87221 */ /* 0x000fc80000010000 */
[----:B------:R-:W-:-:S04]  /*3a30*/  FADD.FTZ R184, R184, R9 ;  /* 0x00000009b8b87221 */ /* 0x000fc80000010000 */
[----:B------:R-:W-:-:S04]  /*3a40*/  FADD.FTZ R184, R184, R244 ;  /* 0x000000f4b8b87221 */ /* 0x000fc80000010000 */
[----:B------:R-:W-:-:S04]  /*3a50*/  FADD.FTZ R184, R184, R192 ;  /* 0x000000c0b8b87221 */ /* 0x000fc80000010000 */
[----:B------:R-:W-:-:S04]  /*3a60*/  FADD.FTZ R184, R184, R231 ;  /* 0x000000e7b8b87221 */ /* 0x000fc80000010000 */
[----:B------:R-:W-:Y:S01]  /*3a70*/  FADD.FTZ R184, R184, R18 ;  /* 0x00000012b8b87221 */ /* 0x000fe20000010000 */
[----:B------:R-:W-:-:S03]  /*3a80*/  FFMA.FTZ R185, R17, R16, R185 ;  /* 0x0000001011b97223 */ /* 0x000fc600000100b9 */
[----:B------:R-:W-:Y:S01]  /*3a90*/  FADD.FTZ R184, R184, R16 ;  /* 0x00000010b8b87221 */ /* 0x000fe20000010000 */
[----:B---3--:R-:W-:-:S05]  /*3aa0*/  SHF.L.U32 R187, R188, 0x10, RZ ;  /* 0x00000010bcbb7819 */ /* 0x008fca00000006ff */
[----:B------:R-:W-:-:S04]  /*3ab0*/  FMUL.FTZ R220, R187, R186 ;  /* 0x000000babbdc7220 */ /* 0x000fc80000410000 */
[----:B------:R-:W-:Y:S01]  /*3ac0*/  FADD.FTZ R228, R184, R220 ;  /* 0x000000dcb8e47221 */ /* 0x000fe20000010000 */
[----:B------:R-:W-:Y:S01]  /*3ad0*/  FFMA.FTZ R227, R219, R220, R185 ;  /* 0x000000dcdbe37223 */ /* 0x000fe200000100b9 */
[----:B------:R-:W-:Y:S06]  /*3ae0*/  BRA `(.L_x_305) ;  /* 0x0000000000887947 */ /* 0x000fec0003800000 */
.L_x_296:
[----:B------:R-:W0:Y:S01]  /*3af0*/  S2R R185, SR_TID.X ;  /* 0x0000000000b97919 */ /* 0x000e220000002100 */
[----:B------:R-:W-:Y:S02]  /*3b00*/  UIMAD UR6, UR26, UR10, URZ ;  /* 0x0000000a1a0672a4 */ /* 0x000fe4000f8e02ff */
[----:B------:R-:W-:Y:S02]  /*3b10*/  UISETP.NE.U32.AND UP0, UPT, UR22, URZ, UPT ;  /* 0x000000ff1600728c */ /* 0x000fe4000bf05070 */
[----:B------:R-:W-:Y:S02]  /*3b20*/  USHF.R.S32.HI UR7, URZ, 0x1f, UR6 ;  /* 0x0000001fff077899 */ /* 0x000fe40008011406 */
[----:B------:R-:W-:Y:S02]  /*3b30*/  UISETP.NE.AND.EX UP0, UPT, UR23, URZ, UPT, UP0 ;  /* 0x000000ff1700728c */ /* 0x000fe4000bf05300 */
[----:B------:R-:W-:-:S06]  /*3b40*/  ULEA.HI UR7, UR7, UR6, URZ, 0x3 ;  /* 0x0000000607077291 */ /* 0x000fcc000f8f18ff */
[----:B------:R-:W-:-:S04]  /*3b50*/  MOV R184, UR7 ;  /* 0x0000000700b87c02 */ /* 0x000fc80008000f00 */
[----:B0-----:R-:W-:-:S05]  /*3b60*/  LEA.HI.SX32 R186, R184, R185, 0x1d ;  /* 0x000000b9b8ba7211 */ /* 0x001fca00078feaff */
[----:B------:R0:W-:Y:S01]  /*3b70*/  STL [R1+0x14], R186 ;  /* 0x000014ba01007387 */ /* 0x0001e20000100800 */
[----:B------:R-:W-:Y:S05]  /*3b80*/  BRA.U !UP0, `(.L_x_305) ;  /* 0x0000000108607547 */ /* 0x000fea000b800000 */
[C---:B------:R-:W-:Y:S02]  /*3b90*/  ISETP.GE.U32.AND P0, PT, R2.reuse, 0x80, PT ;  /* 0x000000800200780c */ /* 0x040fe40003f06070 */
[C---:B------:R-:W-:Y:S02]  /*3ba0*/  ISETP.GE.U32.AND P1, PT, R2.reuse, 0x100, PT ;  /* 0x000001000200780c */ /* 0x040fe40003f26070 */
[----:B------:R-:W-:-:S09]  /*3bb0*/  ISETP.GE.U32.AND P2, PT, R2, 0x180, PT ;  /* 0x000001800200780c */ /* 0x000fd20003f46070 */
[----:B------:R-:W2:Y:S08]  /*3bc0*/  @P0 LDC.64 R184, c[0x0][0x438] ;  /* 0x00010e00ffb80b82 */ /* 0x000eb00000000a00 */
[----:B------:R-:W3:Y:S08]  /*3bd0*/  @P1 LDC.64 R190, c[0x0][0x438] ;  /* 0x00010e00ffbe1b82 */ /* 0x000ef00000000a00 */
[----:B------:R-:W4:Y:S01]  /*3be0*/  @P2 LDC.64 R188, c[0x0][0x438] ;  /* 0x00010e00ffbc2b82 */ /* 0x000f220000000a00 */
[C---:B--2---:R-:W-:Y:S01]  /*3bf0*/  @P0 IMAD.WIDE.U32 R184, R186.reuse, 0x10, R184 ;  /* 0x00000010bab80825 */ /* 0x044fe200078e00b8 */
[----:B0-----:R-:W-:-:S04]  /*3c00*/  @P0 IADD3 R186, PT, PT, R186, 0x80, RZ ;  /* 0x00000080baba0810 */ /* 0x001fc80007ffe0ff */
[----:B------:R3:W5:Y:S01]  /*3c10*/  @P0 LDG.E.128 R156, desc[UR16][R184.64] ;  /* 0x00000010b89c0981 */ /* 0x000762000c1e1d00 */
[----:B------:R-:W-:Y:S01]  /*3c20*/  ISETP.GE.U32.AND P0, PT, R2, 0x200, PT ;  /* 0x000002000200780c */ /* 0x000fe20003f06070 */
[----:B---3--:R-:W-:-:S04]  /*3c30*/  @P1 IMAD.WIDE.U32 R184, R186, 0x10, R190 ;  /* 0x00000010bab81825 */ /* 0x008fc800078e00be */
[----:B------:R-:W-:Y:S01]  /*3c40*/  @P1 VIADD R186, R186, 0x80 ;  /* 0x00000080baba1836 */ /* 0x000fe20000000000 */
[----:B------:R4:W5:Y:S01]  /*3c50*/  @P1 LDG.E.128 R28, desc[UR16][R184.64] ;  /* 0x00000010b81c1981 */ /* 0x000962000c1e1d00 */
[----:B------:R-:W-:Y:S02]  /*3c60*/  ISETP.GE.U32.AND P1, PT, R2, 0x280, PT ;  /* 0x000002800200780c */ /* 0x000fe40003f26070 */
[----:B----4-:R-:W-:-:S04]  /*3c70*/  @P2 IMAD.WIDE.U32 R184, R186, 0x10, R188 ;  /* 0x00000010bab82825 */ /* 0x010fc800078e00bc */
[----:B------:R-:W0:Y:S01]  /*3c80*/  @P0 LDC.64 R188, c[0x0][0x438] ;  /* 0x00010e00ffbc0b82 */ /* 0x000e220000000a00 */
[----:B------:R2:W5:Y:S01]  /*3c90*/  @P2 LDG.E.128 R172, desc[UR16][R184.64] ;  /* 0x00000010b8ac2981 */ /* 0x000562000c1e1d00 */
[----:B------:R-:W-:-:S06]  /*3ca0*/  @P2 IADD3 R186, PT, PT, R186, 0x80, RZ ;  /* 0x00000080baba2810 */ /* 0x000fcc0007ffe0ff */
[----:B--2---:R-:W2:Y:S01]  /*3cb0*/  @P1 LDC.64 R184, c[0x0][0x438] ;  /* 0x00010e00ffb81b82 */ /* 0x004ea20000000a00 */
[C---:B0-----:R-:W-:Y:S01]  /*3cc0*/  @P0 IMAD.WIDE.U32 R188, R186.reuse, 0x10, R188 ;  /* 0x00000010babc0825 */ /* 0x041fe200078e00bc */
[----:B------:R-:W-:-:S04]  /*3cd0*/  @P0 IADD3 R186, PT, PT, R186, 0x80, RZ ;  /* 0x00000080baba0810 */ /* 0x000fc80007ffe0ff */
[----:B------:R3:W5:Y:S01]  /*3ce0*/  @P0 LDG.E.128 R176, desc[UR16][R188.64] ;  /* 0x00000010bcb00981 */ /* 0x000762000c1e1d00 */
[----:B--2---:R-:W-:-:S05]  /*3cf0*/  @P1 IMAD.WIDE.U32 R184, R186, 0x10, R184 ;  /* 0x00000010bab81825 */ /* 0x004fca00078e00b8 */
[----:B------:R3:W5:Y:S02]  /*3d00*/  @P1 LDG.E.128 R180, desc[UR16][R184.64] ;  /* 0x00000010b8b41981 */ /* 0x000764000c1e1d00 */
.L_x_305:
[----:B------:R-:W-:Y:S05]  /*3d10*/  BSYNC.RECONVERGENT B0 ;  /* 0x0000000000007941 */ /* 0x000fea0003800200 */
.L_x_295:
[----:B---3--:R-:W2:Y:S01]  /*3d20*/  SHFL.DOWN PT, R185, R228, 0x10, 0x1f ;  /* 0x0a001f00e4b97f89 */ /* 0x008ea200000e0000 */
[----:B------:R-:W-:Y:S03]  /*3d30*/  BSSY.RECONVERGENT B0, `(.L_x_306) ;  /* 0x000001f000007945 */ /* 0x000fe60003800200 */
[----:B------:R-:W3:Y:S01]  /*3d40*/  SHFL.DOWN PT, R184, R227, 0x10, 0x1f ;  /* 0x0a001f00e3b87f89 */ /* 0x000ee200000e0000 */
[----:B------:R-:W4:Y:S01]  /*3d50*/  S2R R191, SR_TID.X ;  /* 0x0000000000bf7919 */ /* 0x000f220000002100 */
[----:B--2---:R-:W-:Y:S01]  /*3d60*/  FADD.FTZ R185, R185, R228 ;  /* 0x000000e4b9b97221 */ /* 0x004fe20000010000 */
[----:B---3--:R-:W-:-:S04]  /*3d70*/  FADD.FTZ R184, R184, R227 ;  /* 0x000000e3b8b87221 */ /* 0x008fc80000010000 */
[----:B------:R-:W2:Y:S04]  /*3d80*/  SHFL.DOWN PT, R187, R185, 0x8, 0x1f ;  /* 0x09001f00b9bb7f89 */ /* 0x000ea800000e0000 */
[----:B0-----:R-:W0:Y:S01]  /*3d90*/  SHFL.DOWN PT, R186, R184, 0x8, 0x1f ;  /* 0x09001f00b8ba7f89 */ /* 0x001e2200000e0000 */
[----:B----4-:R-:W-:Y:S01]  /*3da0*/  LOP3.LUT P0, RZ, R191, 0x1f, RZ, 0xc0, !PT ;  /* 0x0000001fbfff7812 */ /* 0x010fe2000780c0ff */
[----:B--2---:R-:W-:Y:S01]  /*3db0*/  FADD.FTZ R185, R185, R187 ;  /* 0x000000bbb9b97221 */ /* 0x004fe20000010000 */
[----:B0-----:R-:W-:-:S04]  /*3dc0*/  FADD.FTZ R186, R184, R186 ;  /* 0x000000bab8ba7221 */ /* 0x001fc80000010000 */
[----:B------:R-:W0:Y:S04]  /*3dd0*/  SHFL.DOWN PT, R187, R185, 0x4, 0x1f ;  /* 0x08801f00b9bb7f89 */ /* 0x000e2800000e0000 */
[----:B------:R-:W2:Y:S01]  /*3de0*/  SHFL.DOWN PT, R184, R186, 0x4, 0x1f ;  /* 0x08801f00bab87f89 */ /* 0x000ea200000e0000 */
[----:B0-----:R-:W-:Y:S01]  /*3df0*/  FADD.FTZ R185, R185, R187 ;  /* 0x000000bbb9b97221 */ /* 0x001fe20000010000 */
[----:B--2---:R-:W-:-:S04]  /*3e00*/  FADD.FTZ R184, R186, R184 ;  /* 0x000000b8bab87221 */ /* 0x004fc80000010000 */
[----:B------:R-:W0:Y:S04]  /*3e10*/  SHFL.DOWN PT, R187, R185, 0x2, 0x1f ;  /* 0x08401f00b9bb7f89 */ /* 0x000e2800000e0000 */
[----:B------:R-:W2:Y:S01]  /*3e20*/  SHFL.DOWN PT, R186, R184, 0x2, 0x1f ;  /* 0x08401f00b8ba7f89 */ /* 0x000ea200000e0000 */
[----:B0-----:R-:W-:Y:S01]  /*3e30*/  FADD.FTZ R185, R185, R187 ;  /* 0x000000bbb9b97221 */ /* 0x001fe20000010000 */
[----:B--2---:R-:W-:-:S04]  /*3e40*/  FADD.FTZ R186, R184, R186 ;  /* 0x000000bab8ba7221 */ /* 0x004fc80000010000 */
[----:B------:R-:W0:Y:S04]  /*3e50*/  SHFL.DOWN PT, R184, R185, 0x1, 0x1f ;  /* 0x08201f00b9b87f89 */ /* 0x000e2800000e0000 */
[----:B------:R-:W2:Y:S01]  /*3e60*/  SHFL.DOWN PT, R187, R186, 0x1, 0x1f ;  /* 0x08201f00babb7f89 */ /* 0x000ea200000e0000 */
[----:B0-----:R-:W-:Y:S01]  /*3e70*/  FADD.FTZ R184, R185, R184 ;  /* 0x000000b8b9b87221 */ /* 0x001fe20000010000 */
[----:B--2---:R-:W-:Y:S01]  /*3e80*/  FADD.FTZ R185, R186, R187 ;  /* 0x000000bbbab97221 */ /* 0x004fe20000010000 */
        /* <DEDUP_REMOVED lines=9> */
.L_x_307:
[----:B------:R-:W-:Y:S05]  /*3f20*/  BSYNC.RECONVERGENT B0 ;  /* 0x0000000000007941 */ /* 0x000fea0003800200 */
.L_x_306:
[----:B------:R-:W2:Y:S01]  /*3f30*/  LDL.LU R190, [R1+0x14] ;  /* 0x0000140001be7983 */ /* 0x000ea20000300800 */
[----:B------:R-:W3:Y:S01]  /*3f40*/  S2UR UR7, SR_CgaCtaId ;  /* 0x00000000000779c3 */ /* 0x000ee20000008800 */
[----:B------:R-:W-:Y:S01]  /*3f50*/  UMOV UR6, 0x400 ;  /* 0x0000040000067882 */ /* 0x000fe20000000000 */
[----:B------:R-:W-:-:S06]  /*3f60*/  UISETP.GE.AND UP3, UPT, UR11, 0x1, UPT ;  /* 0x000000010b00788c */ /* 0x000fcc000bf66270 */
[----:B------:R-:W-:Y:S01]  /*3f70*/  BAR.SYNC.DEFER_BLOCKING 0x0 ;  /* 0x0000000000007b1d */ /* 0x000fe20000010000 */
[----:B-----5:R-:W-:Y:S02]  /*3f80*/  ISETP.GE.U32.AND P1, PT, R2, 0x80, PT ;  /* 0x000000800200780c */ /* 0x020fe40003f26070 */
[----:B------:R-:W-:Y:S02]  /*3f90*/  ISETP.NE.AND P0, PT, RZ, UR27, PT ;  /* 0x0000001bff007c0c */ /* 0x000fe4000bf05270 */
[----:B------:R-:W-:Y:S01]  /*3fa0*/  PLOP3.LUT P2, PT, PT, PT, UP3, 0x80, 0x8 ;  /* 0x000000000008781c */ /* 0x000fe20003f4f038 */
[----:B------:R-:W-:Y:S01]  /*3fb0*/  BSSY.RECONVERGENT B0, `(.L_x_308) ;  /* 0x0000227000007945 */ /* 0x000fe20003800200 */
[----:B---3--:R-:W-:-:S04]  /*3fc0*/  ULEA UR6, UR7, UR6, 0x18 ;  /* 0x0000000607067291 */ /* 0x008fc8000f8ec0ff */
[----:B------:R-:W-:Y:S02]  /*3fd0*/  UIADD3 UR7, UPT, UPT, UR6, 0x5020, URZ ;  /* 0x0000502006077890 */ /* 0x000fe4000fffe0ff */
[----:B------:R-:W-:-:S09]  /*3fe0*/  @!UP1 UIADD3 UR7, UPT, UPT, UR6, 0x5000, URZ ;  /* 0x0000500006079890 */ /* 0x000fd2000fffe0ff */
[----:B0-----:R-:W0:Y:S01]  /*3ff0*/  LDS.128 R184, [UR7] ;  /* 0x00000007ffb87984 */ /* 0x001e220008000c00 */
[----:B------:R-:W-:Y:S02]  /*4000*/  UIADD3 UR7, UPT, UPT, UR6, 0x5030, URZ ;  /* 0x0000503006077890 */ /* 0x000fe4000fffe0ff */
[----:B------:R-:W-:Y:S02]  /*4010*/  @!UP1 UIADD3 UR7, UPT, UPT, UR6, 0x5010, URZ ;  /* 0x0000501006079890 */ /* 0x000fe4000fffe0ff */
[----:B------:R-:W-:-:S04]  /*4020*/  @UP3 UIADD3 UR6, UPT, UPT, UR11, -0x1, URZ ;  /* 0xffffffff0b063890 */ /* 0x000fc8000fffe0ff */
[----:B------:R-:W-:Y:S01]  /*4030*/  @UP3 UIMAD UR6, UR6, UR10, URZ ;  /* 0x0000000a060632a4 */ /* 0x000fe2000f8e02ff */
[----:B0-----:R-:W-:Y:S01]  /*4040*/  FADD.FTZ R184, RZ, R184 ;  /* 0x000000b8ffb87221 */ /* 0x001fe20000010000 */
[----:B------:R-:W-:-:S03]  /*4050*/  FADD.FTZ R185, RZ, R185 ;  /* 0x000000b9ffb97221 */ /* 0x000fc60000010000 */
[----:B------:R-:W-:Y:S01]  /*4060*/  FADD.FTZ R188, R186, R184 ;  /* 0x000000b8babc7221 */ /* 0x000fe20000010000 */
[----:B------:R-:W-:Y:S02]  /*4070*/  FADD.FTZ R189, R187, R185 ;  /* 0x000000b9bbbd7221 */ /* 0x000fe40000010000 */
[----:B------:R-:W0:Y:S01]  /*4080*/  LDS.128 R184, [UR7] ;  /* 0x00000007ffb87984 */ /* 0x000e220008000c00 */
[----:B------:R-:W-:-:S04]  /*4090*/  @UP3 USHF.R.S32.HI UR7, URZ, 0x1f, UR6 ;  /* 0x0000001fff073899 */ /* 0x000fc80008011406 */
[----:B------:R-:W-:Y:S01]  /*40a0*/  @UP3 ULEA.HI UR7, UR7, UR6, URZ, 0x3 ;  /* 0x0000000607073291 */ /* 0x000fe2000f8f18ff */
[----:B0-----:R-:W-:Y:S01]  /*40b0*/  FADD.FTZ R184, R188, R184 ;  /* 0x000000b8bcb87221 */ /* 0x001fe20000010000 */
[----:B------:R-:W-:-:S03]  /*40c0*/  FADD.FTZ R185, R189, R185 ;  /* 0x000000b9bdb97221 */ /* 0x000fc60000010000 */
[----:B------:R-:W-:Y:S01]  /*40d0*/  FADD.FTZ R184, R186, R184 ;  /* 0x000000b8bab87221 */ /* 0x000fe20000010000 */
[----:B------:R-:W-:Y:S01]  /*40e0*/  FADD.FTZ R185, R187, R185 ;  /* 0x000000b9bbb97221 */ /* 0x000fe20000010000 */
[----:B------:R-:W-:Y:S02]  /*40f0*/  HFMA2 R186, -RZ, RZ, 0, 0 ;  /* 0x00000000ffba7431 */ /* 0x000fe400000001ff */
[----:B------:R-:W-:Y:S01]  /*4100*/  FMUL.FTZ R184, R184, UR28 ;  /* 0x0000001cb8b87c20 */ /* 0x000fe20008410000 */
[----:B------:R-:W-:-:S04]  /*4110*/  FMUL.FTZ R185, R185, UR28 ;  /* 0x0000001cb9b97c20 */ /* 0x000fc80008410000 */
[----:B------:R-:W-:Y:S02]  /*4120*/  FSEL R184, R184, RZ, !P0 ;  /* 0x000000ffb8b87208 */ /* 0x000fe40004000000 */
[----:B------:R-:W-:Y:S02]  /*4130*/  R2UR UR8, R185 ;  /* 0x00000000b90872ca */ /* 0x000fe400000e0000 */
[----:B------:R-:W-:Y:S01]  /*4140*/  R2UR UR9, R184 ;  /* 0x00000000b80972ca */ /* 0x000fe200000e0000 */
[----:B------:R-:W-:-:S05]  /*4150*/  IMAD.U32 R184, RZ, RZ, UR7 ;  /* 0x00000007ffb87e24 */ /* 0x000fca000f8e00ff */
[----:B------:R-:W-:Y:S02]  /*4160*/  @P2 LEA.HI.SX32 R186, R184, R191, 0x1d ;  /* 0x000000bfb8ba2211 */ /* 0x000fe400078feaff */
[----:B--2---:R-:W-:Y:S01]  /*4170*/  MOV R187, R190 ;  /* 0x000000be00bb7202 */ /* 0x004fe20000000f00 */
[----:B------:R-:W-:Y:S06]  /*4180*/  @!P1 BRA `(.L_x_309) ;  /* 0x0000002000249947 */ /* 0x000fec0003800000 */
[----:B------:R-:W-:-:S04]  /*4190*/  UISETP.NE.U32.AND UP0, UPT, UR22, URZ, UPT ;  /* 0x000000ff1600728c */ /* 0x000fc8000bf05070 */
[----:B------:R-:W-:Y:S01]  /*41a0*/  UISETP.NE.AND.EX UP0, UPT, UR23, URZ, UPT, UP0 ;  /* 0x000000ff1700728c */ /* 0x000fe2000bf05300 */
[----:B------:R-:W-:Y:S10]  /*41b0*/  BRA.U !UP3, `(.L_x_310) ;  /* 0x000000010b0c7547 */ /* 0x000ff4000b800000 */
[----:B------:R-:W0:Y:S02]  /*41c0*/  LDC.64 R88, c[0x0][0x390] ;  /* 0x0000e400ff587b82 */ /* 0x000e240000000a00 */
[----:B0-----:R-:W-:-:S06]  /*41d0*/  IMAD.WIDE.U32 R88, R186, 0x10, R88 ;  /* 0x00000010ba587825 */ /* 0x001fcc00078e0058 */
[----:B------:R-:W5:Y:S02]  /*41e0*/  LDG.E.128 R88, desc[UR16][R88.64] ;  /* 0x0000001058587981 */ /* 0x000f64000c1e1d00 */
.L_x_310:
[----:B------:R-:W-:Y:S05]  /*41f0*/  BRA.U UP0, `(.L_x_311) ;  /* 0x0000000d00e87547 */ /* 0x000fea000b800000 */
[----:B------:R-:W-:-:S04]  /*4200*/  UISETP.NE.U32.AND UP0, UPT, UR4, URZ, UPT ;  /* 0x000000ff0400728c */ /* 0x000fc8000bf05070 */
[----:B------:R-:W-:-:S09]  /*4210*/  UISETP.NE.AND.EX UP0, UPT, UR5, URZ, UPT, UP0 ;  /* 0x000000ff0500728c */ /* 0x000fd2000bf05300 */
[----:B------:R-:W-:Y:S05]  /*4220*/  BRA.U UP0, `(.L_x_312) ;  /* 0x0000000500f47547 */ /* 0x000fea000b800000 */
[----:B------:R-:W-:Y:S05]  /*4230*/  BRA.U !UP3, `(.L_x_313) ;  /* 0x000000010b347547 */ /* 0x000fea000b800000 */
[----:B------:R-:W-:Y:S02]  /*4240*/  MOV R184, UR8 ;  /* 0x0000000800b87c02 */ /* 0x000fe40008000f00 */
[----:B------:R-:W-:Y:S02]  /*4250*/  ISETP.LT.AND P0, PT, RZ, UR31, PT ;  /* 0x0000001fff007c0c */ /* 0x000fe4000bf01270 */
[----:B-----5:R-:W-:Y:S01]  /*4260*/  SHF.L.U32 R185, R88, 0x10, RZ ;  /* 0x0000001058b97819 */ /* 0x020fe200000006ff */
[----:B------:R-:W-:-:S04]  /*4270*/  FFMA.FTZ R184, R225, R184, UR9 ;  /* 0x00000009e1b87e23 */ /* 0x000fc800080100b8 */
[----:B------:R-:W-:-:S04]  /*4280*/  FADD.FTZ R184, R0, -R184 ;  /* 0x800000b800b87221 */ /* 0x000fc80000010000 */
[----:B------:R-:W-:-:S05]  /*4290*/  FMUL.FTZ R184, R184, UR30 ;  /* 0x0000001eb8b87c20 */ /* 0x000fca0008410000 */
[----:B------:R-:W-:-:S05]  /*42a0*/  FSEL R184, R184, RZ, P0 ;  /* 0x000000ffb8b87208 */ /* 0x000fca0000000000 */
[----:B------:R-:W-:-:S04]  /*42b0*/  FMUL.FTZ R184, R184, UR29 ;  /* 0x0000001db8b87c20 */ /* 0x000fc80008410000 */
[----:B------:R-:W-:Y:S01]  /*42c0*/  FFMA.FTZ R116, R184, R185, R116 ;  /* 0x000000b9b8747223 */ /* 0x000fe20000010074 */
[----:B------:R-:W-:-:S05]  /*42d0*/  SHF.L.U32 R185, R32, 0x10, RZ ;  /* 0x0000001020b97819 */ /* 0x000fca00000006ff */
[----:B------:R-:W-:-:S05]  /*42e0*/  FMUL.FTZ R184, R184, R185 ;  /* 0x000000b9b8b87220 */ /* 0x000fca0000410000 */
[----:B------:R-:W-:-:S04]  /*42f0*/  F2FP.BF16.F32.PACK_AB R184, RZ, R184 ;  /* 0x000000b8ffb8723e */ /* 0x000fc800000010ff */
[----:B------:R-:W-:-:S07]  /*4300*/  PRMT R160, R184, 0x7610, R160 ;  /* 0x00007610b8a07816 */ /* 0x000fce00000000a0 */
.L_x_313:
[----:B------:R-:W-:Y:S05]  /*4310*/  BRA.U !UP3, `(.L_x_314) ;  /* 0x000000010b3c7547 */ /* 0x000fea000b800000 */
[----:B------:R-:W2:Y:S01]  /*4320*/  LDL R188, [R1+0x78] ;  /* 0x0000780001bc7983 */ /* 0x000ea20000100800 */
[----:B------:R-:W-:Y:S01]  /*4330*/  IMAD.U32 R184, RZ, RZ, UR8 ;  /* 0x00000008ffb87e24 */ /* 0x000fe2000f8e00ff */
[----:B------:R-:W-:Y:S02]  /*4340*/  ISETP.LT.AND P0, PT, RZ, UR31, PT ;  /* 0x0000001fff007c0c */ /* 0x000fe4000bf01270 */
[----:B-----5:R-:W-:Y:S01]  /*4350*/  PRMT R185, R88, 0x7632, R185 ;  /* 0x0000763258b97816 */ /* 0x020fe200000000b9 */
[----:B------:R-:W-:-:S03]  /*4360*/  FFMA.FTZ R184, R223, R184, UR9 ;  /* 0x00000009dfb87e23 */ /* 0x000fc600080100b8 */
[----:B------:R-:W-:Y:S01]  /*4370*/  SHF.L.U32 R185, R185, 0x10, RZ ;  /* 0x00000010b9b97819 */ /* 0x000fe200000006ff */
[----:B------:R-:W-:-:S04]  /*4380*/  FADD.FTZ R184, R222, -R184 ;  /* 0x800000b8deb87221 */ /* 0x000fc80000010000 */
[----:B------:R-:W-:-:S05]  /*4390*/  FMUL.FTZ R184, R184, UR30 ;  /* 0x0000001eb8b87c20 */ /* 0x000fca0008410000 */
[----:B------:R-:W-:-:S05]  /*43a0*/  FSEL R184, R184, RZ, P0 ;  /* 0x000000ffb8b87208 */ /* 0x000fca0000000000 */
[----:B------:R-:W-:-:S04]  /*43b0*/  FMUL.FTZ R184, R184, UR29 ;  /* 0x0000001db8b87c20 */ /* 0x000fc80008410000 */
[----:B------:R-:W-:Y:S01]  /*43c0*/  FFMA.FTZ R117, R184, R185, R117 ;  /* 0x000000b9b8757223 */ /* 0x000fe20000010075 */
[----:B--2---:R-:W-:-:S05]  /*43d0*/  SHF.L.U32 R185, R188, 0x10, RZ ;  /* 0x00000010bcb97819 */ /* 0x004fca00000006ff */
[----:B------:R-:W-:-:S05]  /*43e0*/  FMUL.FTZ R184, R184, R185 ;  /* 0x000000b9b8b87220 */ /* 0x000fca0000410000 */
[----:B------:R-:W-:-:S04]  /*43f0*/  F2FP.BF16.F32.PACK_AB R184, RZ, R184 ;  /* 0x000000b8ffb8723e */ /* 0x000fc800000010ff */
[----:B------:R-:W-:-:S07]  /*4400*/  PRMT R160, R160, 0x5410, R184 ;  /* 0x00005410a0a07816 */ /* 0x000fce00000000b8 */
.L_x_314:
[----:B------:R-:W-:Y:S05]  /*4410*/  BRA.U !UP3, `(.L_x_315) ;  /* 0x000000010b3c7547 */ /* 0x000fea000b800000 */
[----:B------:R-:W2:Y:S04]  /*4420*/  LDL R188, [R1+0x10] ;  /* 0x0000100001bc7983 */ /* 0x000ea80000100800 */
[----:B------:R-:W3:Y:S01]  /*4430*/  LDL R185, [R1+0xc] ;  /* 0x00000c0001b97983 */ /* 0x000ee20000100800 */
[----:B------:R-:W-:Y:S02]  /*4440*/  MOV R184, UR8 ;  /* 0x0000000800b87c02 */ /* 0x000fe40008000f00 */
[----:B------:R-:W-:-:S03]  /*4450*/  ISETP.LT.AND P0, PT, RZ, UR31, PT ;  /* 0x0000001fff007c0c */ /* 0x000fc6000bf01270 */
[----:B--2---:R-:W-:-:S04]  /*4460*/  FFMA.FTZ R184, R188, R184, UR9 ;  /* 0x00000009bcb87e23 */ /* 0x004fc800080100b8 */
[----:B---3--:R-:W-:Y:S01]  /*4470*/  FADD.FTZ R184, R185, -R184 ;  /* 0x800000b8b9b87221 */ /* 0x008fe20000010000 */
[----:B-----5:R-:W-:-:S03]  /*4480*/  SHF.L.U32 R185, R89, 0x10, RZ ;  /* 0x0000001059b97819 */ /* 0x020fc600000006ff */
[----:B------:R-:W-:-:S05]  /*4490*/  FMUL.FTZ R184, R184, UR30 ;  /* 0x0000001eb8b87c20 */ /* 0x000fca0008410000 */
[----:B------:R-:W-:-:S05]  /*44a0*/  FSEL R184, R184, RZ, P0 ;  /* 0x000000ffb8b87208 */ /* 0x000fca0000000000 */
[----:B------:R-:W-:-:S04]  /*44b0*/  FMUL.FTZ R184, R184, UR29 ;  /* 0x0000001db8b87c20 */ /* 0x000fc80008410000 */
[----:B------:R-:W-:Y:S01]  /*44c0*/  FFMA.FTZ R118, R184, R185, R118 ;  /* 0x000000b9b8767223 */ /* 0x000fe20000010076 */
[----:B------:R-:W-:-:S04]  /*44d0*/  IMAD.U32 R185, R33, 0x10000, RZ ;  /* 0x0001000021b97824 */ /* 0x000fc800078e00ff */
[----:B------:R-:W-:-:S05]  /*44e0*/  FMUL.FTZ R184, R184, R185 ;  /* 0x000000b9b8b87220 */ /* 0x000fca0000410000 */
[----:B------:R-:W-:-:S04]  /*44f0*/  F2FP.BF16.F32.PACK_AB R184, RZ, R184 ;  /* 0x000000b8ffb8723e */ /* 0x000fc800000010ff */
[----:B------:R-:W-:-:S07]  /*4500*/  PRMT R161, R184, 0x7610, R161 ;  /* 0x00007610b8a17816 */ /* 0x000fce00000000a1 */
.L_x_315:
[----:B------:R-:W-:Y:S05]  /*4510*/  BRA.U !UP3, `(.L_x_316) ;  /* 0x000000010b3c7547 */ /* 0x000fea000b800000 */
[----:B------:R-:W2:Y:S01]  /*4520*/  LDL R188, [R1+0x7c] ;  /* 0x00007c0001bc7983 */ /* 0x000ea20000100800 */
[----:B------:R-:W-:Y:S02]  /*4530*/  MOV R184, UR8 ;  /* 0x0000000800b87c02 */ /* 0x000fe40008000f00 */
        /* <DEDUP_REMOVED lines=13> */
.L_x_316:
[----:B------:R-:W-:Y:S05]  /*4610*/  BRA.U !UP3, `(.L_x_317) ;  /* 0x000000010b3c7547 */ /* 0x000fea000b800000 */
[----:B------:R-:W2:Y:S04]  /*4620*/  LDL R188, [R1+0x8] ;  /* 0x0000080001bc7983 */ /* 0x000ea80000100800 */
[----:B------:R-:W3:Y:S01]  /*4630*/  LDL R185, [R1+0x4] ;  /* 0x0000040001b97983 */ /* 0x000ee20000100800 */
[----:B------:R-:W-:Y:S02]  /*4640*/  MOV R184, UR8 ;  /* 0x0000000800b87c02 */ /* 0x000fe40008000f00 */
[----:B------:R-:W-:-:S03]  /*4650*/  ISETP.LT.AND P0, PT, RZ, UR31, PT ;  /* 0x0000001fff007c0c */ /* 0x000fc6000bf01270 */
[----:B--2---:R-:W-:-:S04]  /*4660*/  FFMA.FTZ R184, R188, R184, UR9 ;  /* 0x00000009bcb87e23 */ /* 0x004fc800080100b8 */
[----:B---3--:R-:W-:Y:S01]  /*4670*/  FADD.FTZ R184, R185, -R184 ;  /* 0x800000b8b9b87221 */ /* 0x008fe20000010000 */
[----:B-----5:R-:W-:-:S03]  /*4680*/  IMAD.U32 R185, R90, 0x10000, RZ ;  /* 0x000100005ab97824 */ /* 0x020fc600078e00ff */
        /* <DEDUP_REMOVED lines=8> */
.L_x_317:
        /* <DEDUP_REMOVED lines=16> */
.L_x_318:
[----:B------:R-:W-:Y:S05]  /*4810*/  BRA.U !UP3, `(.L_x_319) ;  /* 0x000000010b347547 */ /* 0x000fea000b800000 */
[----:B------:R-:W-:Y:S01]  /*4820*/  IMAD.U32 R184, RZ, RZ, UR8 ;  /* 0x00000008ffb87e24 */ /* 0x000fe2000f8e00ff */
        /* <DEDUP_REMOVED lines=12> */
.L_x_319:
        /* <DEDUP_REMOVED lines=12> */
[----:B--2---:R-:W-:-:S04]  /*49b0*/  IMAD.U32 R185, R188, 0x10000, RZ ;  /* 0x00010000bcb97824 */ /* 0x004fc800078e00ff */
[----:B------:R-:W-:-:S05]  /*49c0*/  FMUL.FTZ R184, R184, R185 ;  /* 0x000000b9b8b87220 */ /* 0x000fca0000410000 */
[----:B------:R-:W-:-:S04]  /*49d0*/  F2FP.BF16.F32.PACK_AB R184, RZ, R184 ;  /* 0x000000b8ffb8723e */ /* 0x000fc800000010ff */
[----:B------:R-:W-:Y:S01]  /*49e0*/  PRMT R163, R163, 0x5410, R184 ;  /* 0x00005410a3a37816 */ /* 0x000fe200000000b8 */
[----:B------:R-:W-:Y:S06]  /*49f0*/  BRA `(.L_x_320) ;  /* 0x0000001400d47947 */ /* 0x000fec0003800000 */
.L_x_312:
[----:B------:R-:W2:Y:S04]  /*4a00*/  LDL R185, [R1+0x10] ;  /* 0x0000100001b97983 */ /* 0x000ea80000100800 */
[----:B------:R-:W3:Y:S01]  /*4a10*/  LDL R184, [R1+0xc] ;  /* 0x00000c0001b87983 */ /* 0x000ee20000100800 */
[----:B------:R-:W-:Y:S02]  /*4a20*/  MOV R168, UR8 ;  /* 0x0000000800a87c02 */ /* 0x000fe40008000f00 */
[----:B------:R-:W-:Y:S02]  /*4a30*/  MOV R169, UR8 ;  /* 0x0000000800a97c02 */ /* 0x000fe40008000f00 */
[----:B------:R-:W-:Y:S01]  /*4a40*/  MOV R171, UR8 ;  /* 0x0000000800ab7c02 */ /* 0x000fe20008000f00 */
[----:B------:R-:W-:Y:S01]  /*4a50*/  FFMA.FTZ R168, R223, R168, UR9 ;  /* 0x00000009dfa87e23 */ /* 0x000fe200080100a8 */
[----:B------:R-:W-:-:S03]  /*4a60*/  ISETP.LT.AND P0, PT, RZ, UR31, PT ;  /* 0x0000001fff007c0c */ /* 0x000fc6000bf01270 */
[----:B------:R-:W-:Y:S01]  /*4a70*/  FFMA.FTZ R171, R225, R171, UR9 ;  /* 0x00000009e1ab7e23 */ /* 0x000fe200080100ab */
[----:B------:R-:W-:-:S03]  /*4a80*/  FADD.FTZ R168, R222, -R168 ;  /* 0x800000a8dea87221 */ /* 0x000fc60000010000 */
[----:B------:R-:W-:Y:S01]  /*4a90*/  FADD.FTZ R171, R0, -R171 ;  /* 0x800000ab00ab7221 */ /* 0x000fe20000010000 */
[----:B------:R-:W-:-:S03]  /*4aa0*/  FMUL.FTZ R168, R168, UR30 ;  /* 0x0000001ea8a87c20 */ /* 0x000fc60008410000 */
[----:B------:R-:W-:Y:S02]  /*4ab0*/  FMUL.FTZ R171, R171, UR30 ;  /* 0x0000001eabab7c20 */ /* 0x000fe40008410000 */
[----:B------:R-:W-:-:S03]  /*4ac0*/  FSEL R168, R168, RZ, P0 ;  /* 0x000000ffa8a87208 */ /* 0x000fc60000000000 */
[----:B------:R-:W-:Y:S01]  /*4ad0*/  FSEL R171, R171, RZ, P0 ;  /* 0x000000ffabab7208 */ /* 0x000fe20000000000 */
[----:B--2---:R-:W-:-:S04]  /*4ae0*/  FFMA.FTZ R169, R185, R169, UR9 ;  /* 0x00000009b9a97e23 */ /* 0x004fc800080100a9 */
[----:B---3--:R-:W-:-:S04]  /*4af0*/  FADD.FTZ R169, R184, -R169 ;  /* 0x800000a9b8a97221 */ /* 0x008fc80000010000 */
[----:B------:R-:W-:-:S05]  /*4b00*/  FMUL.FTZ R169, R169, UR30 ;  /* 0x0000001ea9a97c20 */ /* 0x000fca0008410000 */
[----:B------:R-:W-:Y:S01]  /*4b10*/  FSEL R169, R169, RZ, P0 ;  /* 0x000000ffa9a97208 */ /* 0x000fe20000000000 */
[----:B------:R-:W-:Y:S06]  /*4b20*/  BRA.U !UP3, `(.L_x_321) ;  /* 0x000000010b1c7547 */ /* 0x000fec000b800000 */
[----:B-----5:R-:W-:Y:S01]  /*4b30*/  SHF.L.U32 R184, R88, 0x10, RZ ;  /* 0x0000001058b87819 */ /* 0x020fe200000006ff */
[----:B------:R-:W-:-:S04]  /*4b40*/  FMUL.FTZ R170, R171, UR29 ;  /* 0x0000001dabaa7c20 */ /* 0x000fc80008410000 */
[----:B------:R-:W-:Y:S01]  /*4b50*/  FFMA.FTZ R116, R184, R170, R116 ;  /* 0x000000aab8747223 */ /* 0x000fe20000010074 */
[----:B------:R-:W-:-:S04]  /*4b60*/  IMAD.U32 R184, R32, 0x10000, RZ ;  /* 0x0001000020b87824 */ /* 0x000fc800078e00ff */
[----:B------:R-:W-:-:S05]  /*4b70*/  FMUL.FTZ R170, R184, R170 ;  /* 0x000000aab8aa7220 */ /* 0x000fca0000410000 */
[----:B------:R-:W-:-:S04]  /*4b80*/  F2FP.BF16.F32.PACK_AB R170, RZ, R170 ;  /* 0x000000aaffaa723e */ /* 0x000fc800000010ff */
[----:B------:R-:W-:-:S07]  /*4b90*/  PRMT R160, R170, 0x7610, R160 ;  /* 0x00007610aaa07816 */ /* 0x000fce00000000a0 */
.L_x_321:
[----:B------:R-:W-:Y:S05]  /*4ba0*/  BRA.U !UP3, `(.L_x_322) ;  /* 0x000000010b247547 */ /* 0x000fea000b800000 */
[----:B------:R-:W2:Y:S01]  /*4bb0*/  LDL R185, [R1+0x78] ;  /* 0x0000780001b97983 */ /* 0x000ea20000100800 */
[----:B-----5:R-:W-:-:S04]  /*4bc0*/  PRMT R170, R88, 0x7632, R170 ;  /* 0x0000763258aa7816 */ /* 0x020fc800000000aa */
[----:B------:R-:W-:Y:S01]  /*4bd0*/  SHF.L.U32 R184, R170, 0x10, RZ ;  /* 0x00000010aab87819 */ /* 0x000fe200000006ff */
[----:B------:R-:W-:-:S04]  /*4be0*/  FMUL.FTZ R170, R168, UR29 ;  /* 0x0000001da8aa7c20 */ /* 0x000fc80008410000 */
[----:B------:R-:W-:Y:S01]  /*4bf0*/  FFMA.FTZ R117, R170, R184, R117 ;  /* 0x000000b8aa757223 */ /* 0x000fe20000010075 */
[----:B--2---:R-:W-:-:S05]  /*4c00*/  SHF.L.U32 R184, R185, 0x10, RZ ;  /* 0x00000010b9b87819 */ /* 0x004fca00000006ff */
[----:B------:R-:W-:-:S05]  /*4c10*/  FMUL.FTZ R170, R184, R170 ;  /* 0x000000aab8aa7220 */ /* 0x000fca0000410000 */
[----:B------:R-:W-:-:S04]  /*4c20*/  F2FP.BF16.F32.PACK_AB R170, RZ, R170 ;  /* 0x000000aaffaa723e */ /* 0x000fc800000010ff */
[----:B------:R-:W-:-:S07]  /*4c30*/  PRMT R160, R160, 0x5410, R170 ;  /* 0x00005410a0a07816 */ /* 0x000fce00000000aa */
.L_x_322:
[----:B------:R-:W-:Y:S05]  /*4c40*/  BRA.U !UP3, `(.L_x_323) ;  /* 0x000000010b1c7547 */ /* 0x000fea000b800000 */
[----:B-----5:R-:W-:Y:S01]  /*4c50*/  SHF.L.U32 R184, R89, 0x10, RZ ;  /* 0x0000001059b87819 */ /* 0x020fe200000006ff */
[----:B------:R-:W-:-:S04]  /*4c60*/  FMUL.FTZ R170, R169, UR29 ;  /* 0x0000001da9aa7c20 */ /* 0x000fc80008410000 */
[----:B------:R-:W-:Y:S01]  /*4c70*/  FFMA.FTZ R118, R184, R170, R118 ;  /* 0x000000aab8767223 */ /* 0x000fe20000010076 */
[----:B------:R-:W-:-:S05]  /*4c80*/  SHF.L.U32 R184, R33, 0x10, RZ ;  /* 0x0000001021b87819 */ /* 0x000fca00000006ff */
[----:B------:R-:W-:-:S05]  /*4c90*/  FMUL.FTZ R170, R184, R170 ;  /* 0x000000aab8aa7220 */ /* 0x000fca0000410000 */
[----:B------:R-:W-:-:S04]  /*4ca0*/  F2FP.BF16.F32.PACK_AB R170, RZ, R170 ;  /* 0x000000aaffaa723e */ /* 0x000fc800000010ff */
[----:B------:R-:W-:-:S07]  /*4cb0*/  PRMT R161, R170, 0x7610, R161 ;  /* 0x00007610aaa17816 */ /* 0x000fce00000000a1 */
.L_x_323:
[----:B------:R-:W-:-:S04]  /*4cc0*/  IMAD.U32 R170, RZ, RZ, UR8 ;  /* 0x00000008ffaa7e24 */ /* 0x000fc8000f8e00ff */
[----:B------:R-:W-:-:S04]  /*4cd0*/  FFMA.FTZ R170, R14, R170, UR9 ;  /* 0x000000090eaa7e23 */ /* 0x000fc800080100aa */
[----:B------:R-:W-:-:S04]  /*4ce0*/  FADD.FTZ R170, R13, -R170 ;  /* 0x800000aa0daa7221 */ /* 0x000fc80000010000 */
[----:B------:R-:W-:-:S05]  /*4cf0*/  FMUL.FTZ R170, R170, UR30 ;  /* 0x0000001eaaaa7c20 */ /* 0x000fca0008410000 */
[----:B------:R-:W-:Y:S01]  /*4d00*/  FSEL R184, R170, RZ, P0 ;  /* 0x000000ffaab87208 */ /* 0x000fe20000000000 */
[----:B------:R-:W-:Y:S06]  /*4d10*/  BRA.U !UP3, `(.L_x_324) ;  /* 0x000000010b247547 */ /* 0x000fec000b800000 */
        /* <DEDUP_REMOVED lines=9> */
.L_x_324:
[----:B------:R-:W2:Y:S04]  /*4db0*/  LDL R188, [R1+0x8] ;  /* 0x0000080001bc7983 */ /* 0x000ea80000100800 */
[----:B------:R-:W3:Y:S01]  /*4dc0*/  LDL R185, [R1+0x4] ;  /* 0x0000040001b97983 */ /* 0x000ee20000100800 */
[----:B------:R-:W-:-:S05]  /*4dd0*/  MOV R170, UR8 ;  /* 0x0000000800aa7c02 */ /* 0x000fca0008000f00 */
        /* <DEDUP_REMOVED lines=12> */
.L_x_325:
[----:B------:R-:W-:-:S05]  /*4ea0*/  MOV R170, UR8 ;  /* 0x0000000800aa7c02 */ /* 0x000fca0008000f00 */
[----:B------:R-:W-:-:S04]  /*4eb0*/  FFMA.FTZ R170, R211, R170, UR9 ;  /* 0x00000009d3aa7e23 */ /* 0x000fc800080100aa */
[----:B------:R-:W-:-:S04]  /*4ec0*/  FADD.FTZ R170, R210, -R170 ;  /* 0x800000aad2aa7221 */ /* 0x000fc80000010000 */
[----:B------:R-:W-:-:S05]  /*4ed0*/  FMUL.FTZ R170, R170, UR30 ;  /* 0x0000001eaaaa7c20 */ /* 0x000fca0008410000 */
[----:B------:R-:W-:Y:S01]  /*4ee0*/  FSEL R170, R170, RZ, P0 ;  /* 0x000000ffaaaa7208 */ /* 0x000fe20000000000 */
[----:B------:R-:W-:Y:S06]  /*4ef0*/  BRA.U !UP3, `(.L_x_326) ;  /* 0x000000010b247547 */ /* 0x000fec000b800000 */
[----:B------:R-:W2:Y:S01]  /*4f00*/  LDL R190, [R1+0x80] ;  /* 0x0000800001be7983 */ /* 0x000ea20000100800 */
[----:B-----5:R-:W-:Y:S01]  /*4f10*/  PRMT R189, R90, 0x7632, R189 ;  /* 0x000076325abd7816 */ /* 0x020fe200000000bd */
[----:B------:R-:W-:-:S03]  /*4f20*/  FMUL.FTZ R188, R170, UR29 ;  /* 0x0000001daabc7c20 */ /* 0x000fc60008410000 */
[----:B------:R-:W-:-:S05]  /*4f30*/  SHF.L.U32 R189, R189, 0x10, RZ ;  /* 0x00000010bdbd7819 */ /* 0x000fca00000006ff */
[----:B------:R-:W-:Y:S01]  /*4f40*/  FFMA.FTZ R121, R188, R189, R121 ;  /* 0x000000bdbc797223 */ /* 0x000fe20000010079 */
[----:B--2---:R-:W-:-:S05]  /*4f50*/  SHF.L.U32 R189, R190, 0x10, RZ ;  /* 0x00000010bebd7819 */ /* 0x004fca00000006ff */
[----:B------:R-:W-:-:S05]  /*4f60*/  FMUL.FTZ R188, R189, R188 ;  /* 0x000000bcbdbc7220 */ /* 0x000fca0000410000 */
[----:B------:R-:W-:-:S04]  /*4f70*/  F2FP.BF16.F32.PACK_AB R188, RZ, R188 ;  /* 0x000000bcffbc723e */ /* 0x000fc800000010ff */
[----:B------:R-:W-:-:S07]  /*4f80*/  PRMT R162, R162, 0x5410, R188 ;  /* 0x00005410a2a27816 */ /* 0x000fce00000000bc */
.L_x_326:
[----:B------:R-:W-:Y:S02]  /*4f90*/  F2FP.BF16.F32.PACK_AB R169, R184, R169 ;  /* 0x000000a9b8a9723e */ /* 0x000fe400000010ff */
[----:B------:R-:W-:Y:S01]  /*4fa0*/  F2FP.BF16.F32.PACK_AB R168, R168, R171 ;  /* 0x000000aba8a8723e */ /* 0x000fe200000010ff */
[----:B------:R-:W-:Y:S01]  /*4fb0*/  IMAD.U32 R171, RZ, RZ, UR8 ;  /* 0x00000008ffab7e24 */ /* 0x000fe2000f8e00ff */
[----:B------:R-:W-:Y:S02]  /*4fc0*/  MOV R184, UR8 ;  /* 0x0000000800b87c02 */ /* 0x000fe40008000f00 */
[----:B------:R-:W-:Y:S01]  /*4fd0*/  F2FP.BF16.F32.PACK_AB R170, R170, R185 ;  /* 0x000000b9aaaa723e */ /* 0x000fe200000010ff */
[----:B------:R-:W-:Y:S02]  /*4fe0*/  FFMA.FTZ R171, R237, R171, UR9 ;  /* 0x00000009edab7e23 */ /* 0x000fe400080100ab */
[----:B------:R-:W-:Y:S02]  /*4ff0*/  FFMA.FTZ R184, R209, R184, UR9 ;  /* 0x00000009d1b87e23 */ /* 0x000fe400080100b8 */
[----:B------:R-:W-:-:S02]  /*5000*/  FADD.FTZ R171, R236, -R171 ;  /* 0x800000abecab7221 */ /* 0x000fc40000010000 */
[----:B------:R-:W-:Y:S02]  /*5010*/  FADD.FTZ R184, R208, -R184 ;  /* 0x800000b8d0b87221 */ /* 0x000fe40000010000 */
[----:B------:R-:W-:Y:S02]  /*5020*/  FMUL.FTZ R171, R171, UR30 ;  /* 0x0000001eabab7c20 */ /* 0x000fe40008410000 */
[----:B------:R-:W-:-:S03]  /*5030*/  FMUL.FTZ R184, R184, UR30 ;  /* 0x0000001eb8b87c20 */ /* 0x000fc60008410000 */
[----:B------:R-:W-:Y:S02]  /*5040*/  FSEL R171, R171, RZ, P0 ;  /* 0x000000ffabab7208 */ /* 0x000fe40000000000 */
[----:B------:R-:W-:Y:S01]  /*5050*/  FSEL R184, R184, RZ, P0 ;  /* 0x000000ffb8b87208 */ /* 0x000fe20000000000 */
[----:B------:R-:W-:Y:S06]  /*5060*/  BRA.U !UP3, `(.L_x_327) ;  /* 0x000000010b1c7547 */ /* 0x000fec000b800000 */
[----:B-----5:R-:W-:Y:S01]  /*5070*/  SHF.L.U32 R188, R91, 0x10, RZ ;  /* 0x000000105bbc7819 */ /* 0x020fe200000006ff */
[----:B------:R-:W-:-:S04]  /*5080*/  FMUL.FTZ R185, R171, UR29 ;  /* 0x0000001dabb97c20 */ /* 0x000fc80008410000 */
[----:B------:R-:W-:Y:S01]  /*5090*/  FFMA.FTZ R122, R188, R185, R122 ;  /* 0x000000b9bc7a7223 */ /* 0x000fe2000001007a */
[----:B------:R-:W-:-:S05]  /*50a0*/  SHF.L.U32 R188, R35, 0x10, RZ ;  /* 0x0000001023bc7819 */ /* 0x000fca00000006ff */
[----:B------:R-:W-:-:S05]  /*50b0*/  FMUL.FTZ R185, R188, R185 ;  /* 0x000000b9bcb97220 */ /* 0x000fca0000410000 */
[----:B------:R-:W-:-:S04]  /*50c0*/  F2FP.BF16.F32.PACK_AB R185, RZ, R185 ;  /* 0x000000b9ffb9723e */ /* 0x000fc800000010ff */
[----:B------:R-:W-:-:S07]  /*50d0*/  PRMT R163, R185, 0x7610, R163 ;  /* 0x00007610b9a37816 */ /* 0x000fce00000000a3 */
.L_x_327:
[----:B------:R-:W-:Y:S01]  /*50e0*/  F2FP.BF16.F32.PACK_AB R171, R184, R171 ;  /* 0x000000abb8ab723e */ /* 0x000fe200000010ff */
        /* <DEDUP_REMOVED lines=9> */
[----:B------:R-:W-:Y:S01]  /*5180*/  PRMT R163, R163, 0x5410, R184 ;  /* 0x00005410a3a37816 */ /* 0x000fe200000000b8 */
[----:B------:R-:W-:Y:S06]  /*5190*/  BRA `(.L_x_320) ;  /* 0x0000000c00ec7947 */ /* 0x000fec0003800000 */
.L_x_311:
[----:B------:R-:W-:-:S04]  /*51a0*/  UISETP.NE.U32.AND UP0, UPT, UR4, URZ, UPT ;  /* 0x000000ff0400728c */ /* 0x000fc8000bf05070 */
[----:B------:R-:W-:-:S09]  /*51b0*/  UISETP.NE.AND.EX UP0, UPT, UR5, URZ, UPT, UP0 ;  /* 0x000000ff0500728c */ /* 0x000fd2000bf05300 */
[----:B------:R-:W-:Y:S05]  /*51c0*/  BRA.U UP0, `(.L_x_328) ;  /* 0x0000000500e87547 */ /* 0x000fea000b800000 */
[----:B------:R-:W-:Y:S01]  /*51d0*/  ISETP.LT.AND P0, PT, RZ, UR31, PT ;  /* 0x0000001fff007c0c */ /* 0x000fe2000bf01270 */
[----:B------:R-:W-:-:S12]  /*51e0*/  BRA.U !UP3, `(.L_x_329) ;  /* 0x000000010b307547 */ /* 0x000fd8000b800000 */
[----:B------:R-:W-:Y:S01]  /*51f0*/  IMAD.U32 R184, RZ, RZ, UR8 ;  /* 0x00000008ffb87e24 */ /* 0x000fe2000f8e00ff */
[----:B------:R-:W-:-:S03]  /*5200*/  SHF.L.U32 R185, R156, 0x10, RZ ;  /* 0x000000109cb97819 */ /* 0x000fc600000006ff */
[----:B------:R-:W-:-:S04]  /*5210*/  @P0 FFMA.FTZ R184, R225, R184, UR9 ;  /* 0x00000009e1b80e23 */ /* 0x000fc800080100b8 */
[----:B------:R-:W-:-:S04]  /*5220*/  @P0 FADD.FTZ R184, R0, -R184 ;  /* 0x800000b800b80221 */ /* 0x000fc80000010000 */
[----:B------:R-:W-:Y:S01]  /*5230*/  @P0 FFMA.FTZ R185, R184, UR30, R185 ;  /* 0x0000001eb8b90c23 */ /* 0x000fe200080100b9 */
[----:B-----5:R-:W-:-:S03]  /*5240*/  SHF.L.U32 R184, R88, 0x10, RZ ;  /* 0x0000001058b87819 */ /* 0x020fc600000006ff */
[----:B------:R-:W-:-:S04]  /*5250*/  FMUL.FTZ R185, R185, UR29 ;  /* 0x0000001db9b97c20 */ /* 0x000fc80008410000 */
[----:B------:R-:W-:Y:S01]  /*5260*/  FFMA.FTZ R116, R184, R185, R116 ;  /* 0x000000b9b8747223 */ /* 0x000fe20000010074 */
[----:B------:R-:W-:-:S05]  /*5270*/  SHF.L.U32 R184, R32, 0x10, RZ ;  /* 0x0000001020b87819 */ /* 0x000fca00000006ff */
[----:B------:R-:W-:-:S05]  /*5280*/  FMUL.FTZ R184, R184, R185 ;  /* 0x000000b9b8b87220 */ /* 0x000fca0000410000 */
[----:B------:R-:W-:-:S04]  /*5290*/  F2FP.BF16.F32.PACK_AB R184, RZ, R184 ;  /* 0x000000b8ffb8723e */ /* 0x000fc800000010ff */
[----:B------:R-:W-:-:S07]  /*52a0*/  PRMT R160, R184, 0x7610, R160 ;  /* 0x00007610b8a07816 */ /* 0x000fce00000000a0 */
.L_x_329:
[----:B------:R-:W-:Y:S05]  /*52b0*/  BRA.U !UP3, `(.L_x_330) ;  /* 0x000000010b3c7547 */ /* 0x000fea000b800000 */
[----:B------:R-:W2:Y:S01]  /*52c0*/  LDL R188, [R1+0x78] ;  /* 0x0000780001bc7983 */ /* 0x000ea20000100800 */
[----:B------:R-:W-:Y:S02]  /*52d0*/  MOV R185, UR8 ;  /* 0x0000000800b97c02 */ /* 0x000fe40008000f00 */
[----:B------:R-:W-:-:S03]  /*52e0*/  PRMT R184, R156, 0x7632, R184 ;  /* 0x000076329cb87816 */ /* 0x000fc600000000b8 */
[----:B------:R-:W-:Y:S02]  /*52f0*/  @P0 FFMA.FTZ R185, R223, R185, UR9 ;  /* 0x00000009dfb90e23 */ /* 0x000fe400080100b9 */
[----:B------:R-:W-:Y:S02]  /*5300*/  IMAD.U32 R184, R184, 0x10000, RZ ;  /* 0x00010000b8b87824 */ /* 0x000fe400078e00ff */
[----:B------:R-:W-:-:S04]  /*5310*/  @P0 FADD.FTZ R185, R222, -R185 ;  /* 0x800000b9deb90221 */ /* 0x000fc80000010000 */
[----:B------:R-:W-:Y:S01]  /*5320*/  @P0 FFMA.FTZ R184, R185, UR30, R184 ;  /* 0x0000001eb9b80c23 */ /* 0x000fe200080100b8 */
[----:B-----5:R-:W-:-:S03]  /*5330*/  PRMT R185, R88, 0x7632, R185 ;  /* 0x0000763258b97816 */ /* 0x020fc600000000b9 */
[----:B------:R-:W-:Y:S01]  /*5340*/  FMUL.FTZ R184, R184, UR29 ;  /* 0x0000001db8b87c20 */ /* 0x000fe20008410000 */
[----:B------:R-:W-:-:S05]  /*5350*/  SHF.L.U32 R185, R185, 0x10, RZ ;  /* 0x00000010b9b97819 */ /* 0x000fca00000006ff */
[----:B------:R-:W-:Y:S01]  /*5360*/  FFMA.FTZ R117, R184, R185, R117 ;  /* 0x000000b9b8757223 */ /* 0x000fe20000010075 */
[----:B--2---:R-:W-:-:S05]  /*5370*/  SHF.L.U32 R185, R188, 0x10, RZ ;  /* 0x00000010bcb97819 */ /* 0x004fca00000006ff */
[----:B------:R-:W-:-:S05]  /*5380*/  FMUL.FTZ R184, R185, R184 ;  /* 0x000000b8b9b87220 */ /* 0x000fca0000410000 */
[----:B------:R-:W-:-:S04]  /*5390*/  F2FP.BF16.F32.PACK_AB R184, RZ, R184 ;  /* 0x000000b8ffb8723e */ /* 0x000fc800000010ff */
[----:B------:R-:W-:-:S07]  /*53a0*/  PRMT R160, R160, 0x5410, R184 ;  /* 0x00005410a0a07816 */ /* 0x000fce00000000b8 */
.L_x_330:
[----:B------:R-:W-:Y:S05]  /*53b0*/  BRA.U !UP3, `(.L_x_331) ;  /* 0x000000010b387547 */ /* 0x000fea000b800000 */
[----:B------:R-:W2:Y:S04]  /*53c0*/  LDL R188, [R1+0x10] ;  /* 0x0000100001bc7983 */ /* 0x000ea80000100800 */
[----:B------:R-:W3:Y:S01]  /*53d0*/  LDL R185, [R1+0xc] ;  /* 0x00000c0001b97983 */ /* 0x000ee20000100800 */
[----:B------:R-:W-:-:S05]  /*53e0*/  MOV R184, UR8 ;  /* 0x0000000800b87c02 */ /* 0x000fca0008000f00 */
[----:B--2---:R-:W-:-:S04]  /*53f0*/  @P0 FFMA.FTZ R184, R188, R184, UR9 ;  /* 0x00000009bcb80e23 */ /* 0x004fc800080100b8 */
[----:B---3--:R-:W-:Y:S01]  /*5400*/  @P0 FADD.FTZ R184, R185, -R184 ;  /* 0x800000b8b9b80221 */ /* 0x008fe20000010000 */
[----:B------:R-:W-:-:S05]  /*5410*/  SHF.L.U32 R185, R157, 0x10, RZ ;  /* 0x000000109db97819 */ /* 0x000fca00000006ff */
[----:B------:R-:W-:Y:S01]  /*5420*/  @P0 FFMA.FTZ R185, R184, UR30, R185 ;  /* 0x0000001eb8b90c23 */ /* 0x000fe200080100b9 */
[----:B-----5:R-:W-:-:S03]  /*5430*/  IMAD.U32 R184, R89, 0x10000, RZ ;  /* 0x0001000059b87824 */ /* 0x020fc600078e00ff */
[----:B------:R-:W-:-:S04]  /*5440*/  FMUL.FTZ R185, R185, UR29 ;  /* 0x0000001db9b97c20 */ /* 0x000fc80008410000 */
[----:B------:R-:W-:Y:S01]  /*5450*/  FFMA.FTZ R118, R184, R185, R118 ;  /* 0x000000b9b8767223 */ /* 0x000fe20000010076 */
[----:B------:R-:W-:-:S05]  /*5460*/  SHF.L.U32 R184, R33, 0x10, RZ ;  /* 0x0000001021b87819 */ /* 0x000fca00000006ff */
[----:B------:R-:W-:-:S05]  /*5470*/  FMUL.FTZ R184, R184, R185 ;  /* 0x000000b9b8b87220 */ /* 0x000fca0000410000 */
[----:B------:R-:W-:-:S04]  /*5480*/  F2FP.BF16.F32.PACK_AB R184, RZ, R184 ;  /* 0x000000b8ffb8723e */ /* 0x000fc800000010ff */
[----:B------:R-:W-:-:S07]  /*5490*/  PRMT R161, R184, 0x7610, R161 ;  /* 0x00007610b8a17816 */ /* 0x000fce00000000a1 */
.L_x_331:
[----:B------:R-:W-:Y:S05]  /*54a0*/  BRA.U !UP3, `(.L_x_332) ;  /* 0x000000010b3c7547 */ /* 0x000fea000b800000 */
[----:B------:R-:W2:Y:S01]  /*54b0*/  LDL R188, [R1+0x7c] ;  /* 0x00007c0001bc7983 */ /* 0x000ea20000100800 */
[----:B------:R-:W-:Y:S02]  /*54c0*/  MOV R185, UR8 ;  /* 0x0000000800b97c02 */ /* 0x000fe40008000f00 */
[----:B------:R-:W-:-:S03]  /*54d0*/  PRMT R184, R157, 0x7632, R184 ;  /* 0x000076329db87816 */ /* 0x000fc600000000b8 */
[----:B------:R-:W-:Y:S01]  /*54e0*/  @P0 FFMA.FTZ R185, R14, R185, UR9 ;  /* 0x000000090eb90e23 */ /* 0x000fe200080100b9 */
[----:B------:R-:W-:-:S03]  /*54f0*/  SHF.L.U32 R184, R184, 0x10, RZ ;  /* 0x00000010b8b87819 */ /* 0x000fc600000006ff */
[----:B------:R-:W-:-:S04]  /*5500*/  @P0 FADD.FTZ R185, R13, -R185 ;  /* 0x800000b90db90221 */ /* 0x000fc80000010000 */
[----:B------:R-:W-:Y:S01]  /*5510*/  @P0 FFMA.FTZ R184, R185, UR30, R184 ;  /* 0x0000001eb9b80c23 */ /* 0x000fe200080100b8 */
[----:B-----5:R-:W-:-:S03]  /*5520*/  PRMT R185, R89, 0x7632, R185 ;  /* 0x0000763259b97816 */ /* 0x020fc600000000b9 */
[----:B------:R-:W-:Y:S01]  /*5530*/  FMUL.FTZ R184, R184, UR29 ;  /* 0x0000001db8b87c20 */ /* 0x000fe20008410000 */
[----:B------:R-:W-:-:S05]  /*5540*/  SHF.L.U32 R185, R185, 0x10, RZ ;  /* 0x00000010b9b97819 */ /* 0x000fca00000006ff */
[----:B------:R-:W-:Y:S01]  /*5550*/  FFMA.FTZ R119, R184, R185, R119 ;  /* 0x000000b9b8777223 */ /* 0x000fe20000010077 */
[----:B--2---:R-:W-:-:S04]  /*5560*/  IMAD.U32 R185, R188, 0x10000, RZ ;  /* 0x00010000bcb97824 */ /* 0x004fc800078e00ff */
[----:B------:R-:W-:-:S05]  /*5570*/  FMUL.FTZ R184, R185, R184 ;  /* 0x000000b8b9b87220 */ /* 0x000fca0000410000 */
[----:B------:R-:W-:-:S04]  /*5580*/  F2FP.BF16.F32.PACK_AB R184, RZ, R184 ;  /* 0x000000b8ffb8723e */ /* 0x000fc800000010ff */
[----:B------:R-:W-:-:S07]  /*5590*/  PRMT R161, R161, 0x5410, R184 ;  /* 0x00005410a1a17816 */ /* 0x000fce00000000b8 */
.L_x_332:
        /* <DEDUP_REMOVED lines=15> */
.L_x_333:
[----:B------:R-:W-:Y:S05]  /*5690*/  BRA.U !UP3, `(.L_x_334) ;  /* 0x000000010b3c7547 */ /* 0x000fea000b800000 */
[----:B------:R-:W2:Y:S01]  /*56a0*/  LDL R188, [R1+0x80] ;  /* 0x0000800001bc7983 */ /* 0x000ea20000100800 */
[----:B------:R-:W-:Y:S01]  /*56b0*/  IMAD.U32 R185, RZ, RZ, UR8 ;  /* 0x00000008ffb97e24 */ /* 0x000fe2000f8e00ff */
        /* <DEDUP_REMOVED lines=13> */
.L_x_334:
[----:B------:R-:W-:Y:S05]  /*5790*/  BRA.U !UP3, `(.L_x_335) ;  /* 0x000000010b307547 */ /* 0x000fea000b800000 */
[----:B------:R-:W-:Y:S01]  /*57a0*/  MOV R184, UR8 ;  /* 0x0000000800b87c02 */ /* 0x000fe20008000f00 */
[----:B------:R-:W-:-:S04]  /*57b0*/  IMAD.U32 R185, R159, 0x10000, RZ ;  /* 0x000100009fb97824 */ /* 0x000fc800078e00ff */
        /* <DEDUP_REMOVED lines=10> */
.L_x_335:
        /* <DEDUP_REMOVED lines=9> */
[----:B------:R-:W-:Y:S02]  /*58f0*/  FMUL.FTZ R184, R184, UR29 ;  /* 0x0000001db8b87c20 */ /* 0x000fe40008410000 */
[----:B------:R-:W-:-:S04]  /*5900*/  IMAD.U32 R185, R185, 0x10000, RZ ;  /* 0x00010000b9b97824 */ /* 0x000fc800078e00ff */
[----:B------:R-:W-:Y:S01]  /*5910*/  FFMA.FTZ R123, R184, R185, R123 ;  /* 0x000000b9b87b7223 */ /* 0x000fe2000001007b */
[----:B--2---:R-:W-:-:S05]  /*5920*/  SHF.L.U32 R185, R188, 0x10, RZ ;  /* 0x00000010bcb97819 */ /* 0x004fca00000006ff */
[----:B------:R-:W-:-:S05]  /*5930*/  FMUL.FTZ R184, R185, R184 ;  /* 0x000000b8b9b87220 */ /* 0x000fca0000410000 */
[----:B------:R-:W-:-:S04]  /*5940*/  F2FP.BF16.F32.PACK_AB R184, RZ, R184 ;  /* 0x000000b8ffb8723e */ /* 0x000fc800000010ff */
[----:B------:R-:W-:Y:S01]  /*5950*/  PRMT R163, R163, 0x5410, R184 ;  /* 0x00005410a3a37816 */ /* 0x000fe200000000b8 */
[----:B------:R-:W-:Y:S06]  /*5960*/  BRA `(.L_x_320) ;  /* 0x0000000400f87947 */ /* 0x000fec0003800000 */
.L_x_328:
[----:B------:R-:W2:Y:S04]  /*5970*/  LDL R188, [R1+0x10] ;  /* 0x0000100001bc7983 */ /* 0x000ea80000100800 */
[----:B------:R-:W3:Y:S01]  /*5980*/  LDL R184, [R1+0xc] ;  /* 0x00000c0001b87983 */ /* 0x000ee20000100800 */
[----:B------:R-:W-:Y:S02]  /*5990*/  ISETP.LT.AND P0, PT, RZ, UR31, PT ;  /* 0x0000001fff007c0c */ /* 0x000fe4000bf01270 */
[----:B------:R-:W-:Y:S02]  /*59a0*/  MOV R169, UR8 ;  /* 0x0000000800a97c02 */ /* 0x000fe40008000f00 */
[----:B------:R-:W-:Y:S02]  /*59b0*/  PRMT R170, R156, 0x7632, R170 ;  /* 0x000076329caa7816 */ /* 0x000fe400000000aa */
[----:B------:R-:W-:-:S02]  /*59c0*/  MOV R168, UR8 ;  /* 0x0000000800a87c02 */ /* 0x000fc40008000f00 */
[----:B------:R-:W-:Y:S02]  /*59d0*/  SHF.L.U32 R185, R170, 0x10, RZ ;  /* 0x00000010aab97819 */ /* 0x000fe400000006ff */
[----:B------:R-:W-:Y:S02]  /*59e0*/  PLOP3.LUT P2, PT, PT, PT, UP2, 0x80, 0x8 ;  /* 0x000000000008781c */ /* 0x000fe40003f4f028 */
[----:B------:R-:W-:Y:S01]  /*59f0*/  MOV R170, UR8 ;  /* 0x0000000800aa7c02 */ /* 0x000fe20008000f00 */
[----:B------:R-:W-:Y:S01]  /*5a00*/  @P0 FFMA.FTZ R169, R223, R169, UR9 ;  /* 0x00000009dfa90e23 */ /* 0x000fe200080100a9 */
[----:B------:R-:W-:-:S03]  /*5a10*/  PRMT R171, R157, 0x7632, R171 ;  /* 0x000076329dab7816 */ /* 0x000fc600000000ab */
[----:B------:R-:W-:Y:S01]  /*5a20*/  @P0 FADD.FTZ R169, R222, -R169 ;  /* 0x800000a9dea90221 */ /* 0x000fe20000010000 */
[----:B------:R-:W-:-:S03]  /*5a30*/  @P0 FFMA.FTZ R170, R14, R170, UR9 ;  /* 0x000000090eaa0e23 */ /* 0x000fc600080100aa */
[----:B------:R-:W-:Y:S01]  /*5a40*/  @P0 FFMA.FTZ R185, R169, UR30, R185 ;  /* 0x0000001ea9b90c23 */ /* 0x000fe200080100b9 */
[----:B------:R-:W-:Y:S02]  /*5a50*/  IMAD.U32 R169, R157, 0x10000, RZ ;  /* 0x000100009da97824 */ /* 0x000fe400078e00ff */
[----:B------:R-:W-:Y:S01]  /*5a60*/  @P0 FADD.FTZ R170, R13, -R170 ;  /* 0x800000aa0daa0221 */ /* 0x000fe20000010000 */
[----:B--2---:R-:W-:-:S04]  /*5a70*/  @P0 FFMA.FTZ R168, R188, R168, UR9 ;  /* 0x00000009bca80e23 */ /* 0x004fc800080100a8 */
[----:B---3--:R-:W-:Y:S01]  /*5a80*/  @P0 FADD.FTZ R168, R184, -R168 ;  /* 0x800000a8b8a80221 */ /* 0x008fe20000010000 */
[----:B------:R-:W-:-:S03]  /*5a90*/  SHF.L.U32 R184, R171, 0x10, RZ ;  /* 0x00000010abb87819 */ /* 0x000fc600000006ff */
[----:B------:R-:W-:Y:S01]  /*5aa0*/  @P0 FFMA.FTZ R169, R168, UR30, R169 ;  /* 0x0000001ea8a90c23 */ /* 0x000fe200080100a9 */
[----:B------:R-:W-:Y:S01]  /*5ab0*/  MOV R168, UR8 ;  /* 0x0000000800a87c02 */ /* 0x000fe20008000f00 */
[----:B------:R-:W-:-:S04]  /*5ac0*/  @P0 FFMA.FTZ R184, R170, UR30, R184 ;  /* 0x0000001eaab80c23 */ /* 0x000fc800080100b8 */
[----:B------:R-:W-:-:S04]  /*5ad0*/  @P2 FFMA.FTZ R168, R225, R168, UR9 ;  /* 0x00000009e1a82e23 */ /* 0x000fc800080100a8 */
[----:B------:R-:W-:Y:S01]  /*5ae0*/  @P2 FADD.FTZ R170, R0, -R168 ;  /* 0x800000a800aa2221 */ /* 0x000fe20000010000 */
[----:B------:R-:W-:-:S05]  /*5af0*/  SHF.L.U32 R168, R156, 0x10, RZ ;  /* 0x000000109ca87819 */ /* 0x000fca00000006ff */
[----:B------:R-:W-:Y:S01]  /*5b00*/  @P2 FFMA.FTZ R168, R170, UR30, R168 ;  /* 0x0000001eaaa82c23 */ /* 0x000fe200080100a8 */
[----:B------:R-:W-:Y:S06]  /*5b10*/  BRA.U !UP3, `(.L_x_336) ;  /* 0x000000010b1c7547 */ /* 0x000fec000b800000 */
[----:B-----5:R-:W-:Y:S02]  /*5b20*/  IMAD.U32 R171, R88, 0x10000, RZ ;  /* 0x0001000058ab7824 */ /* 0x020fe400078e00ff */
[----:B------:R-:W-:-:S04]  /*5b30*/  FMUL.FTZ R170, R168, UR29 ;  /* 0x0000001da8aa7c20 */ /* 0x000fc80008410000 */
[----:B------:R-:W-:Y:S01]  /*5b40*/  FFMA.FTZ R116, R171, R170, R116 ;  /* 0x000000aaab747223 */ /* 0x000fe20000010074 */
[----:B------:R-:W-:-:S05]  /*5b50*/  SHF.L.U32 R171, R32, 0x10, RZ ;  /* 0x0000001020ab7819 */ /* 0x000fca00000006ff */
[----:B------:R-:W-:-:S05]  /*5b60*/  FMUL.FTZ R170, R171, R170 ;  /* 0x000000aaabaa7220 */ /* 0x000fca0000410000 */
[----:B------:R-:W-:-:S04]  /*5b70*/  F2FP.BF16.F32.PACK_AB R170, RZ, R170 ;  /* 0x000000aaffaa723e */ /* 0x000fc800000010ff */
[----:B------:R-:W-:-:S07]  /*5b80*/  PRMT R160, R170, 0x7610, R160 ;  /* 0x00007610aaa07816 */ /* 0x000fce00000000a0 */
.L_x_336:
[----:B------:R-:W-:Y:S05]  /*5b90*/  BRA.U !UP3, `(.L_x_337) ;  /* 0x000000010b247547 */ /* 0x000fea000b800000 */
        /* <DEDUP_REMOVED lines=9> */
.L_x_337:
[----:B------:R-:W-:Y:S05]  /*5c30*/  BRA.U !UP3, `(.L_x_338) ;  /* 0x000000010b1c7547 */ /* 0x000fea000b800000 */
[----:B-----5:R-:W-:Y:S01]  /*5c40*/  SHF.L.U32 R171, R89, 0x10, RZ ;  /* 0x0000001059ab7819 */ /* 0x020fe200000006ff */
[----:B------:R-:W-:-:S04]  /*5c50*/  FMUL.FTZ R170, R169, UR29 ;  /* 0x0000001da9aa7c20 */ /* 0x000fc80008410000 */
[----:B------:R-:W-:Y:S01]  /*5c60*/  FFMA.FTZ R118, R171, R170, R118 ;  /* 0x000000aaab767223 */ /* 0x000fe20000010076 */
[----:B------:R-:W-:-:S04]  /*5c70*/  IMAD.U32 R171, R33, 0x10000, RZ ;  /* 0x0001000021ab7824 */ /* 0x000fc800078e00ff */
[----:B------:R-:W-:-:S05]  /*5c80*/  FMUL.FTZ R170, R171, R170 ;  /* 0x000000aaabaa7220 */ /* 0x000fca0000410000 */
[----:B------:R-:W-:-:S04]  /*5c90*/  F2FP.BF16.F32.PACK_AB R170, RZ, R170 ;  /* 0x000000aaffaa723e */ /* 0x000fc800000010ff */
[----:B------:R-:W-:-:S07]  /*5ca0*/  PRMT R161, R170, 0x7610, R161 ;  /* 0x00007610aaa17816 */ /* 0x000fce00000000a1 */
.L_x_338:
        /* <DEDUP_REMOVED lines=10> */
.L_x_339:
[----:B------:R-:W2:Y:S04]  /*5d50*/  LDL R188, [R1+0x8] ;  /* 0x0000080001bc7983 */ /* 0x000ea80000100800 */
[----:B------:R-:W3:Y:S01]  /*5d60*/  LDL R171, [R1+0x4] ;  /* 0x0000040001ab7983 */ /* 0x000ee20000100800 */
[----:B------:R-:W-:-:S05]  /*5d70*/  MOV R170, UR8 ;  /* 0x0000000800aa7c02 */ /* 0x000fca0008000f00 */
[----:B--2---:R-:W-:Y:S01]  /*5d80*/  @P0 FFMA.FTZ R170, R188, R170, UR9 ;  /* 0x00000009bcaa0e23 */ /* 0x004fe200080100aa */
[----:B------:R-:W-:-:S03]  /*5d90*/  SHF.L.U32 R188, R158, 0x10, RZ ;  /* 0x000000109ebc7819 */ /* 0x000fc600000006ff */
[----:B---3--:R-:W-:-:S04]  /*5da0*/  @P0 FADD.FTZ R170, R171, -R170 ;  /* 0x800000aaabaa0221 */ /* 0x008fc80000010000 */
        /* <DEDUP_REMOVED lines=9> */
.L_x_340:
[----:B------:R-:W-:Y:S02]  /*5e40*/  MOV R171, UR8 ;  /* 0x0000000800ab7c02 */ /* 0x000fe40008000f00 */
[----:B------:R-:W-:-:S03]  /*5e50*/  PRMT R170, R158, 0x7632, R170 ;  /* 0x000076329eaa7816 */ /* 0x000fc600000000aa */
[----:B------:R-:W-:Y:S01]  /*5e60*/  @P0 FFMA.FTZ R171, R211, R171, UR9 ;  /* 0x00000009d3ab0e23 */ /* 0x000fe200080100ab */
[----:B------:R-:W-:-:S03]  /*5e70*/  SHF.L.U32 R170, R170, 0x10, RZ ;  /* 0x00000010aaaa7819 */ /* 0x000fc600000006ff */
[----:B------:R-:W-:-:S04]  /*5e80*/  @P0 FADD.FTZ R171, R210, -R171 ;  /* 0x800000abd2ab0221 */ /* 0x000fc80000010000 */
[----:B------:R-:W-:Y:S01]  /*5e90*/  @P0 FFMA.FTZ R170, R171, UR30, R170 ;  /* 0x0000001eabaa0c23 */ /* 0x000fe200080100aa */
[----:B------:R-:W-:Y:S06]  /*5ea0*/  BRA.U !UP3, `(.L_x_341) ;  /* 0x000000010b247547 */ /* 0x000fec000b800000 */
[----:B------:R-:W2:Y:S01]  /*5eb0*/  LDL R190, [R1+0x80] ;  /* 0x0000800001be7983 */ /* 0x000ea20000100800 */
[----:B-----5:R-:W-:-:S04]  /*5ec0*/  PRMT R171, R90, 0x7632, R171 ;  /* 0x000076325aab7816 */ /* 0x020fc800000000ab */
[----:B------:R-:W-:Y:S01]  /*5ed0*/  SHF.L.U32 R189, R171, 0x10, RZ ;  /* 0x00000010abbd7819 */ /* 0x000fe200000006ff */
[----:B------:R-:W-:-:S04]  /*5ee0*/  FMUL.FTZ R171, R170, UR29 ;  /* 0x0000001daaab7c20 */ /* 0x000fc80008410000 */
[----:B------:R-:W-:Y:S01]  /*5ef0*/  FFMA.FTZ R121, R171, R189, R121 ;  /* 0x000000bdab797223 */ /* 0x000fe20000010079 */
[----:B--2---:R-:W-:-:S04]  /*5f00*/  IMAD.U32 R189, R190, 0x10000, RZ ;  /* 0x00010000bebd7824 */ /* 0x004fc800078e00ff */
[----:B------:R-:W-:-:S05]  /*5f10*/  FMUL.FTZ R171, R189, R171 ;  /* 0x000000abbdab7220 */ /* 0x000fca0000410000 */
[----:B------:R-:W-:-:S04]  /*5f20*/  F2FP.BF16.F32.PACK_AB R171, RZ, R171 ;  /* 0x000000abffab723e */ /* 0x000fc800000010ff */
[----:B------:R-:W-:-:S07]  /*5f30*/  PRMT R162, R162, 0x5410, R171 ;  /* 0x00005410a2a27816 */ /* 0x000fce00000000ab */
.L_x_341:
[----:B------:R-:W-:Y:S02]  /*5f40*/  F2FP.BF16.F32.PACK_AB R169, R184, R169 ;  /* 0x000000a9b8a9723e */ /* 0x000fe400000010ff */
[----:B------:R-:W-:Y:S02]  /*5f50*/  MOV R171, UR8 ;  /* 0x0000000800ab7c02 */ /* 0x000fe40008000f00 */
[----:B------:R-:W-:Y:S02]  /*5f60*/  MOV R184, UR8 ;  /* 0x0000000800b87c02 */ /* 0x000fe40008000f00 */
[----:B------:R-:W-:Y:S01]  /*5f70*/  F2FP.BF16.F32.PACK_AB R170, R170, R188 ;  /* 0x000000bcaaaa723e */ /* 0x000fe200000010ff */
[----:B------:R-:W-:Y:S01]  /*5f80*/  @P0 FFMA.FTZ R171, R237, R171, UR9 ;  /* 0x00000009edab0e23 */ /* 0x000fe200080100ab */
[----:B------:R-:W-:Y:S01]  /*5f90*/  F2FP.BF16.F32.PACK_AB R168, R185, R168 ;  /* 0x000000a8b9a8723e */ /* 0x000fe200000010ff */
[----:B------:R-:W-:Y:S01]  /*5fa0*/  @P0 FFMA.FTZ R188, R209, R184, UR9 ;  /* 0x00000009d1bc0e23 */ /* 0x000fe200080100b8 */
[C---:B------:R-:W-:Y:S01]  /*5fb0*/  PRMT R184, R159.reuse, 0x7632, R184 ;  /* 0x000076329fb87816 */ /* 0x040fe200000000b8 */
[----:B------:R-:W-:Y:S01]  /*5fc0*/  @P0 FADD.FTZ R189, R236, -R171 ;  /* 0x800000abecbd0221 */ /* 0x000fe20000010000 */
[----:B------:R-:W-:Y:S01]  /*5fd0*/  SHF.L.U32 R171, R159, 0x10, RZ ;  /* 0x000000109fab7819 */ /* 0x000fe200000006ff */
[----:B------:R-:W-:Y:S01]  /*5fe0*/  @P0 FADD.FTZ R188, R208, -R188 ;  /* 0x800000bcd0bc0221 */ /* 0x000fe20000010000 */
[----:B------:R-:W-:-:S03]  /*5ff0*/  SHF.L.U32 R184, R184, 0x10, RZ ;  /* 0x00000010b8b87819 */ /* 0x000fc600000006ff */
[----:B------:R-:W-:Y:S02]  /*6000*/  @P0 FFMA.FTZ R171, R189, UR30, R171 ;  /* 0x0000001ebdab0c23 */ /* 0x000fe400080100ab */
        /* <DEDUP_REMOVED lines=9> */
.L_x_342:
        /* <DEDUP_REMOVED lines=11> */
.L_x_320:
[----:B------:R-:W-:Y:S01]  /*6150*/  ISETP.NE.U32.AND P0, PT, RZ, UR4, PT ;  /* 0x00000004ff007c0c */ /* 0x000fe2000bf05070 */
[----:B------:R-:W0:Y:S01]  /*6160*/  @UP3 LDCU.64 UR6, c[0x0][0x468] ;  /* 0x00008d00ff0637ac */ /* 0x000e220008000a00 */
[----:B------:R-:W-:Y:S02]  /*6170*/  PLOP3.LUT P2, PT, PT, PT, UP3, 0x80, 0x8 ;  /* 0x000000000008781c */ /* 0x000fe40003f4f038 */
[----:B------:R-:W-:-:S13]  /*6180*/  ISETP.NE.AND.EX P0, PT, RZ, UR5, PT, P0 ;  /* 0x00000005ff007c0c */ /* 0x000fda000bf05300 */
[----:B------:R-:W2:Y:S02]  /*6190*/  @P0 LDC.64 R184, c[0x0][0x478] ;  /* 0x00011e00ffb80b82 */ /* 0x000ea40000000a00 */
[C---:B--2---:R-:W-:Y:S01]  /*61a0*/  @P0 IMAD.WIDE.U32 R184, R187.reuse, 0x10, R184 ;  /* 0x00000010bbb80825 */ /* 0x044fe200078e00b8 */
[----:B------:R-:W-:-:S04]  /*61b0*/  IADD3 R187, PT, PT, R187, 0x80, RZ ;  /* 0x00000080bbbb7810 */ /* 0x000fc80007ffe0ff */
[----:B------:R2:W-:Y:S01]  /*61c0*/  @P0 STG.E.128 desc[UR16][R184.64], R168 ;  /* 0x000000a8b8000986 */ /* 0x0005e2000c101d10 */
[----:B------:R-:W-:Y:S01]  /*61d0*/  PLOP3.LUT P0, PT, PT, PT, UP3, 0x80, 0x8 ;  /* 0x000000000008781c */ /* 0x000fe20003f0f038 */
[----:B--2---:R-:W-:-:S12]  /*61e0*/  HFMA2 R184, -RZ, RZ, 0, 9.5367431640625e-07 ;  /* 0x00000010ffb87431 */ /* 0x004fd800000001ff */
[----:B0-----:R-:W-:-:S04]  /*61f0*/  @P0 IMAD.WIDE.U32 R184, R186, R184, UR6 ;  /* 0x00000006bab80e25 */ /* 0x001fc8000f8e00b8 */
[----:B------:R-:W-:Y:S01]  /*6200*/  VIADD R186, R186, 0x80 ;  /* 0x00000080baba7836 */ /* 0x000fe20000000000 */
[----:B------:R0:W-:Y:S06]  /*6210*/  @P2 STG.E.128 desc[UR16][R184.64], R160 ;  /* 0x000000a0b8002986 */ /* 0x0001ec000c101d10 */
.L_x_309:
[----:B------:R-:W-:Y:S05]  /*6220*/  BSYNC.RECONVERGENT B0 ;  /* 0x0000000000007941 */ /* 0x000fea0003800200 */
.L_x_308:
[----:B------:R-:W-:Y:S01]  /*6230*/  ISETP.GE.U32.AND P2, PT, R2, 0x100, PT ;  /* 0x000001000200780c */ /* 0x000fe20003f46070 */
[----:B------:R-:W-:-:S12]  /*6240*/  BSSY.RECONVERGENT B0, `(.L_x_343) ;  /* 0x00001fe000007945 */ /* 0x000fd80003800200 */
[----:B------:R-:W-:Y:S05]  /*6250*/  @!P2 BRA `(.L_x_344) ;  /* 0x0000001c00f0a947 */ /* 0x000fea0003800000 */
[----:B------:R-:W-:-:S04]  /*6260*/  UISETP.NE.U32.AND UP0, UPT, UR22, URZ, UPT ;  /* 0x000000ff1600728c */ /* 0x000fc8000bf05070 */
[----:B------:R-:W-:Y:S01]  /*6270*/  UISETP.NE.AND.EX UP0, UPT, UR23, URZ, UPT, UP0 ;  /* 0x000000ff1700728c */ /* 0x000fe2000bf05300 */
[----:B------:R-:W-:Y:S10]  /*6280*/  BRA.U !UP3, `(.L_x_345) ;  /* 0x000000010b0c7547 */ /* 0x000ff4000b800000 */
[----:B-----5:R-:W2:Y:S02]  /*6290*/  LDC.64 R88, c[0x0][0x390] ;  /* 0x0000e400ff587b82 */ /* 0x020ea40000000a00 */
[----:B--2---:R-:W-:-:S06]  /*62a0*/  IMAD.WIDE.U32 R88, R186, 0x10, R88 ;  /* 0x00000010ba587825 */ /* 0x004fcc00078e0058 */
[----:B------:R-:W5:Y:S02]  /*62b0*/  LDG.E.128 R88, desc[UR16][R88.64] ;  /* 0x0000001058587981 */ /* 0x000f64000c1e1d00 */
.L_x_345:
[----:B------:R-:W-:Y:S05]  /*62c0*/  BRA.U !UP0, `(.L_x_346) ;  /* 0x0000000d08d87547 */ /* 0x000fea000b800000 */
[----:B------:R-:W-:-:S04]  /*62d0*/  UISETP.NE.U32.AND UP0, UPT, UR4, URZ, UPT ;  /* 0x000000ff0400728c */ /* 0x000fc8000bf05070 */
[----:B------:R-:W-:-:S06]  /*62e0*/  UISETP.NE.AND.EX UP0, UPT, UR5, URZ, UPT, UP0 ;  /* 0x000000ff0500728c */ /* 0x000fcc000bf05300 */
[----:B------:R-:W-:-:S13]  /*62f0*/  PLOP3.LUT P0, PT, PT, PT, UP0, 0x80, 0x8 ;  /* 0x000000000008781c */ /* 0x000fda0003f0f008 */
[----:B------:R-:W-:Y:S05]  /*6300*/  @!P0 BRA `(.L_x_347) ;  /* 0x0000000400ec8947 */ /* 0x000fea0003800000 */
[----:B------:R-:W2:Y:S01]  /*6310*/  LDL R188, [R1] ;  /* 0x0000000001bc7983 */ /* 0x000ea20000100800 */
[----:B------:R-:W-:Y:S02]  /*6320*/  ISETP.LT.AND P3, PT, RZ, UR31, PT ;  /* 0x0000001fff007c0c */ /* 0x000fe4000bf61270 */
[----:B------:R-:W-:Y:S02]  /*6330*/  MOV R169, UR8 ;  /* 0x0000000800a97c02 */ /* 0x000fe40008000f00 */
[----:B------:R-:W-:Y:S02]  /*6340*/  PRMT R170, R28, 0x7632, R170 ;  /* 0x000076321caa7816 */ /* 0x000fe400000000aa */
[----:B------:R-:W-:Y:S02]  /*6350*/  MOV R168, UR8 ;  /* 0x0000000800a87c02 */ /* 0x000fe40008000f00 */
[----:B0-----:R-:W-:Y:S02]  /*6360*/  SHF.L.U32 R185, R170, 0x10, RZ ;  /* 0x00000010aab97819 */ /* 0x001fe400000006ff */
[----:B------:R-:W-:-:S02]  /*6370*/  MOV R170, UR8 ;  /* 0x0000000800aa7c02 */ /* 0x000fc40008000f00 */
[----:B------:R-:W-:Y:S01]  /*6380*/  PRMT R171, R29, 0x7632, R171 ;  /* 0x000076321dab7816 */ /* 0x000fe200000000ab */
[----:B------:R-:W-:Y:S01]  /*6390*/  @P3 FFMA.FTZ R169, R5, R169, UR9 ;  /* 0x0000000905a93e23 */ /* 0x000fe200080100a9 */
[----:B------:R-:W-:Y:S01]  /*63a0*/  @P3 FFMA.FTZ R168, R242, R168, UR9 ;  /* 0x00000009f2a83e23 */ /* 0x000fe200080100a8 */
[----:B------:R-:W-:Y:S01]  /*63b0*/  @P3 FFMA.FTZ R170, R12, R170, UR9 ;  /* 0x000000090caa3e23 */ /* 0x000fe200080100aa */
[----:B------:R-:W-:Y:S01]  /*63c0*/  SHF.L.U32 R184, R171, 0x10, RZ ;  /* 0x00000010abb87819 */ /* 0x000fe200000006ff */
[----:B------:R-:W-:Y:S01]  /*63d0*/  @P3 FADD.FTZ R169, R221, -R169 ;  /* 0x800000a9dda93221 */ /* 0x000fe20000010000 */
[----:B------:R-:W-:Y:S01]  /*63e0*/  @P3 FADD.FTZ R168, R252, -R168 ;  /* 0x800000a8fca83221 */ /* 0x000fe20000010000 */
[----:B------:R-:W-:Y:S02]  /*63f0*/  @P3 FADD.FTZ R170, R207, -R170 ;  /* 0x800000aacfaa3221 */ /* 0x000fe40000010000 */
[----:B------:R-:W-:Y:S01]  /*6400*/  @P3 FFMA.FTZ R185, R169, UR30, R185 ;  /* 0x0000001ea9b93c23 */ /* 0x000fe200080100b9 */
[----:B------:R-:W-:-:S02]  /*6410*/  IMAD.U32 R169, R29, 0x10000, RZ ;  /* 0x000100001da97824 */ /* 0x000fc400078e00ff */
[----:B------:R-:W-:Y:S02]  /*6420*/  @P3 FFMA.FTZ R184, R170, UR30, R184 ;  /* 0x0000001eaab83c23 */ /* 0x000fe400080100b8 */
[----:B------:R-:W-:Y:S01]  /*6430*/  @P3 FFMA.FTZ R169, R168, UR30, R169 ;  /* 0x0000001ea8a93c23 */ /* 0x000fe200080100a9 */
[----:B------:R-:W-:-:S05]  /*6440*/  MOV R168, UR8 ;  /* 0x0000000800a87c02 */ /* 0x000fca0008000f00 */
[----:B------:R-:W-:-:S04]  /*6450*/  @P3 FFMA.FTZ R168, R243, R168, UR9 ;  /* 0x00000009f3a83e23 */ /* 0x000fc800080100a8 */
[----:B--2---:R-:W-:Y:S01]  /*6460*/  @P3 FADD.FTZ R170, R188, -R168 ;  /* 0x800000a8bcaa3221 */ /* 0x004fe20000010000 */
        /* <DEDUP_REMOVED lines=10> */
.L_x_348:
        /* <DEDUP_REMOVED lines=10> */
.L_x_349:
        /* <DEDUP_REMOVED lines=8> */
.L_x_350:
        /* <DEDUP_REMOVED lines=10> */
.L_x_351:
[----:B------:R-:W-:Y:S02]  /*66d0*/  MOV R170, UR8 ;  /* 0x0000000800aa7c02 */ /* 0x000fe40008000f00 */
[----:B------:R-:W-:-:S03]  /*66e0*/  SHF.L.U32 R188, R30, 0x10, RZ ;  /* 0x000000101ebc7819 */ /* 0x000fc600000006ff */
[----:B------:R-:W-:-:S04]  /*66f0*/  @P3 FFMA.FTZ R170, R230, R170, UR9 ;  /* 0x00000009e6aa3e23 */ /* 0x000fc800080100aa */
[----:B------:R-:W-:-:S04]  /*6700*/  @P3 FADD.FTZ R170, R235, -R170 ;  /* 0x800000aaebaa3221 */ /* 0x000fc80000010000 */
        /* <DEDUP_REMOVED lines=9> */
.L_x_352:
        /* <DEDUP_REMOVED lines=16> */
.L_x_353:
[----:B------:R-:W-:Y:S02]  /*68a0*/  F2FP.BF16.F32.PACK_AB R169, R184, R169 ;  /* 0x000000a9b8a9723e */ /* 0x000fe400000010ff */
[----:B------:R-:W-:Y:S02]  /*68b0*/  MOV R171, UR8 ;  /* 0x0000000800ab7c02 */ /* 0x000fe40008000f00 */
[----:B------:R-:W-:Y:S02]  /*68c0*/  MOV R184, UR8 ;  /* 0x0000000800b87c02 */ /* 0x000fe40008000f00 */
[----:B------:R-:W-:Y:S01]  /*68d0*/  F2FP.BF16.F32.PACK_AB R170, R170, R188 ;  /* 0x000000bcaaaa723e */ /* 0x000fe200000010ff */
[----:B------:R-:W-:Y:S01]  /*68e0*/  @P3 FFMA.FTZ R171, R204, R171, UR9 ;  /* 0x00000009ccab3e23 */ /* 0x000fe200080100ab */
[----:B------:R-:W-:Y:S01]  /*68f0*/  F2FP.BF16.F32.PACK_AB R168, R185, R168 ;  /* 0x000000a8b9a8723e */ /* 0x000fe200000010ff */
[----:B------:R-:W-:Y:S01]  /*6900*/  @P3 FFMA.FTZ R188, R213, R184, UR9 ;  /* 0x00000009d5bc3e23 */ /* 0x000fe200080100b8 */
[----:B------:R-:W-:Y:S01]  /*6910*/  PRMT R184, R31, 0x7632, R184 ;  /* 0x000076321fb87816 */ /* 0x000fe200000000b8 */
        /* <DEDUP_REMOVED lines=14> */
.L_x_354:
        /* <DEDUP_REMOVED lines=12> */
.L_x_347:
[----:B------:R-:W-:Y:S01]  /*6ac0*/  ISETP.LT.AND P3, PT, RZ, UR31, PT ;  /* 0x0000001fff007c0c */ /* 0x000fe2000bf61270 */
[----:B------:R-:W-:-:S12]  /*6ad0*/  BRA.U !UP3, `(.L_x_356) ;  /* 0x000000010b347547 */ /* 0x000fd8000b800000 */
[----:B0-----:R-:W2:Y:S01]  /*6ae0*/  LDL R185, [R1] ;  /* 0x0000000001b97983 */ /* 0x001ea20000100800 */
[----:B------:R-:W-:-:S05]  /*6af0*/  MOV R184, UR8 ;  /* 0x0000000800b87c02 */ /* 0x000fca0008000f00 */
[----:B------:R-:W-:-:S04]  /*6b00*/  @P3 FFMA.FTZ R184, R243, R184, UR9 ;  /* 0x00000009f3b83e23 */ /* 0x000fc800080100b8 */
[----:B--2---:R-:W-:Y:S01]  /*6b10*/  @P3 FADD.FTZ R184, R185, -R184 ;  /* 0x800000b8b9b83221 */ /* 0x004fe20000010000 */
[----:B------:R-:W-:-:S04]  /*6b20*/  IMAD.U32 R185, R28, 0x10000, RZ ;  /* 0x000100001cb97824 */ /* 0x000fc800078e00ff */
        /* <DEDUP_REMOVED lines=8> */
.L_x_356:
[----:B------:R-:W-:Y:S05]  /*6bb0*/  BRA.U !UP3, `(.L_x_357) ;  /* 0x000000010b3c7547 */ /* 0x000fea000b800000 */
[----:B------:R-:W2:Y:S01]  /*6bc0*/  LDL R188, [R1+0x68] ;  /* 0x0000680001bc7983 */ /* 0x000ea20000100800 */
[----:B0-----:R-:W-:Y:S02]  /*6bd0*/  MOV R185, UR8 ;  /* 0x0000000800b97c02 */ /* 0x001fe40008000f00 */
        /* <DEDUP_REMOVED lines=12> */
[----:B------:R-:W-:-:S07]  /*6ca0*/  PRMT R160, R160, 0x5410, R184 ;  /* 0x00005410a0a07816 */ /* 0x000fce00000000b8 */
.L_x_357:
[----:B------:R-:W-:Y:S05]  /*6cb0*/  BRA.U !UP3, `(.L_x_358) ;  /* 0x000000010b307547 */ /* 0x000fea000b800000 */
[----:B0-----:R-:W-:Y:S02]  /*6cc0*/  MOV R184, UR8 ;  /* 0x0000000800b87c02 */ /* 0x001fe40008000f00 */
[----:B------:R-:W-:-:S03]  /*6cd0*/  SHF.L.U32 R185, R29, 0x10, RZ ;  /* 0x000000101db97819 */ /* 0x000fc600000006ff */
[----:B------:R-:W-:-:S04]  /*6ce0*/  @P3 FFMA.FTZ R184, R242, R184, UR9 ;  /* 0x00000009f2b83e23 */ /* 0x000fc800080100b8 */
[----:B------:R-:W-:-:S04]  /*6cf0*/  @P3 FADD.FTZ R184, R252, -R184 ;  /* 0x800000b8fcb83221 */ /* 0x000fc80000010000 */
[----:B------:R-:W-:Y:S01]  /*6d00*/  @P3 FFMA.FTZ R185, R184, UR30, R185 ;  /* 0x0000001eb8b93c23 */ /* 0x000fe200080100b9 */
[----:B-----5:R-:W-:-:S03]  /*6d10*/  SHF.L.U32 R184, R89, 0x10, RZ ;  /* 0x0000001059b87819 */ /* 0x020fc600000006ff */
[----:B------:R-:W-:-:S04]  /*6d20*/  FMUL.FTZ R185, R185, UR29 ;  /* 0x0000001db9b97c20 */ /* 0x000fc80008410000 */
[----:B------:R-:W-:Y:S01]  /*6d30*/  FFMA.FTZ R126, R184, R185, R126 ;  /* 0x000000b9b87e7223 */ /* 0x000fe2000001007e */
[----:B------:R-:W-:-:S04]  /*6d40*/  IMAD.U32 R184, R37, 0x10000, RZ ;  /* 0x0001000025b87824 */ /* 0x000fc800078e00ff */
[----:B------:R-:W-:-:S05]  /*6d50*/  FMUL.FTZ R184, R184, R185 ;  /* 0x000000b9b8b87220 */ /* 0x000fca0000410000 */
[----:B------:R-:W-:-:S04]  /*6d60*/  F2FP.BF16.F32.PACK_AB R184, RZ, R184 ;  /* 0x000000b8ffb8723e */ /* 0x000fc800000010ff */
[----:B------:R-:W-:-:S07]  /*6d70*/  PRMT R161, R184, 0x7610, R161 ;  /* 0x00007610b8a17816 */ /* 0x000fce00000000a1 */
.L_x_358:
        /* <DEDUP_REMOVED lines=16> */
.L_x_359:
[----:B------:R-:W-:Y:S05]  /*6e80*/  BRA.U !UP3, `(.L_x_360) ;  /* 0x000000010b307547 */ /* 0x000fea000b800000 */
[----:B0-----:R-:W-:Y:S01]  /*6e90*/  IMAD.U32 R184, RZ, RZ, UR8 ;  /* 0x00000008ffb87e24 */ /* 0x001fe2000f8e00ff */
        /* <DEDUP_REMOVED lines=11> */
.L_x_360:
[----:B------:R-:W-:Y:S05]  /*6f50*/  BRA.U !UP3, `(.L_x_361) ;  /* 0x000000010b3c7547 */ /* 0x000fea000b800000 */
[----:B------:R-:W2:Y:S01]  /*6f60*/  LDL R188, [R1+0x70] ;  /* 0x0000700001bc7983 */ /* 0x000ea20000100800 */
[----:B0-----:R-:W-:Y:S02]  /*6f70*/  MOV R185, UR8 ;  /* 0x0000000800b97c02 */ /* 0x001fe40008000f00 */
        /* <DEDUP_REMOVED lines=13> */
.L_x_361:
[----:B------:R-:W-:Y:S05]  /*7050*/  BRA.U !UP3, `(.L_x_362) ;  /* 0x000000010b307547 */ /* 0x000fea000b800000 */
[----:B0-----:R-:W-:Y:S02]  /*7060*/  MOV R184, UR8 ;  /* 0x0000000800b87c02 */ /* 0x001fe40008000f00 */
[----:B------:R-:W-:-:S03]  /*7070*/  SHF.L.U32 R185, R31, 0x10, RZ ;  /* 0x000000101fb97819 */ /* 0x000fc600000006ff */
[----:B------:R-:W-:-:S04]  /*7080*/  @P3 FFMA.FTZ R184, R204, R184, UR9 ;  /* 0x00000009ccb83e23 */ /* 0x000fc800080100b8 */
[----:B------:R-:W-:-:S04]  /*7090*/  @P3 FADD.FTZ R184, R203, -R184 ;  /* 0x800000b8cbb83221 */ /* 0x000fc80000010000 */
        /* <DEDUP_REMOVED lines=8> */
.L_x_362:
        /* <DEDUP_REMOVED lines=15> */
[----:B------:R-:W-:Y:S01]  /*7210*/  PRMT R163, R163, 0x5410, R184 ;  /* 0x00005410a3a37816 */ /* 0x000fe200000000b8 */
[----:B------:R-:W-:Y:S06]  /*7220*/  BRA `(.L_x_355) ;  /* 0x0000000c00d07947 */ /* 0x000fec0003800000 */
.L_x_346:
[----:B0-----:R-:W0:Y:S02]  /*7230*/  LDC.64 R184, c[0x0][0x478] ;  /* 0x00011e00ffb87b82 */ /* 0x001e240000000a00 */
[----:B0-----:R-:W-:-:S04]  /*7240*/  ISETP.NE.U32.AND P0, PT, R184, RZ, PT ;  /* 0x000000ffb800720c */ /* 0x001fc80003f05070 */
[----:B------:R-:W-:-:S13]  /*7250*/  ISETP.NE.AND.EX P0, PT, R185, RZ, PT, P0 ;  /* 0x000000ffb900720c */ /* 0x000fda0003f05300 */
[----:B------:R-:W-:Y:S05]  /*7260*/  @!P0 BRA `(.L_x_363) ;  /* 0x0000000400dc8947 */ /* 0x000fea0003800000 */
[----:B------:R-:W2:Y:S01]  /*7270*/  LDL R188, [R1] ;  /* 0x0000000001bc7983 */ /* 0x000ea20000100800 */
[----:B------:R-:W-:Y:S02]  /*7280*/  MOV R168, UR8 ;  /* 0x0000000800a87c02 */ /* 0x000fe40008000f00 */
[----:B------:R-:W-:Y:S02]  /*7290*/  MOV R169, UR8 ;  /* 0x0000000800a97c02 */ /* 0x000fe40008000f00 */
[----:B------:R-:W-:Y:S01]  /*72a0*/  MOV R171, UR8 ;  /* 0x0000000800ab7c02 */ /* 0x000fe20008000f00 */
[----:B------:R-:W-:Y:S01]  /*72b0*/  FFMA.FTZ R168, R5, R168, UR9 ;  /* 0x0000000905a87e23 */ /* 0x000fe200080100a8 */
[----:B------:R-:W-:Y:S01]  /*72c0*/  ISETP.LT.AND P3, PT, RZ, UR31, PT ;  /* 0x0000001fff007c0c */ /* 0x000fe2000bf61270 */
[----:B------:R-:W-:Y:S02]  /*72d0*/  FFMA.FTZ R169, R242, R169, UR9 ;  /* 0x00000009f2a97e23 */ /* 0x000fe400080100a9 */
[----:B------:R-:W-:Y:S01]  /*72e0*/  FFMA.FTZ R171, R243, R171, UR9 ;  /* 0x00000009f3ab7e23 */ /* 0x000fe200080100ab */
[----:B------:R-:W-:Y:S01]  /*72f0*/  FADD.FTZ R168, R221, -R168 ;  /* 0x800000a8dda87221 */ /* 0x000fe20000010000 */
[----:B------:R-:W-:-:S03]  /*7300*/  FADD.FTZ R169, R252, -R169 ;  /* 0x800000a9fca97221 */ /* 0x000fc60000010000 */
[----:B------:R-:W-:Y:S01]  /*7310*/  FMUL.FTZ R168, R168, UR30 ;  /* 0x0000001ea8a87c20 */ /* 0x000fe20008410000 */
[----:B------:R-:W-:-:S04]  /*7320*/  FMUL.FTZ R169, R169, UR30 ;  /* 0x0000001ea9a97c20 */ /* 0x000fc80008410000 */
[----:B------:R-:W-:Y:S02]  /*7330*/  FSEL R168, R168, RZ, P3 ;  /* 0x000000ffa8a87208 */ /* 0x000fe40001800000 */
[----:B------:R-:W-:Y:S01]  /*7340*/  FSEL R169, R169, RZ, P3 ;  /* 0x000000ffa9a97208 */ /* 0x000fe20001800000 */
[----:B--2---:R-:W-:-:S04]  /*7350*/  FADD.FTZ R171, R188, -R171 ;  /* 0x800000abbcab7221 */ /* 0x004fc80000010000 */
        /* <DEDUP_REMOVED lines=10> */
.L_x_364:
        /* <DEDUP_REMOVED lines=10> */
.L_x_365:
        /* <DEDUP_REMOVED lines=8> */
.L_x_366:
        /* <DEDUP_REMOVED lines=15> */
.L_x_367:
[----:B------:R-:W-:-:S05]  /*7610*/  MOV R170, UR8 ;  /* 0x0000000800aa7c02 */ /* 0x000fca0008000f00 */
[----:B------:R-:W-:-:S04]  /*7620*/  FFMA.FTZ R170, R230, R170, UR9 ;  /* 0x00000009e6aa7e23 */ /* 0x000fc800080100aa */
[----:B------:R-:W-:-:S04]  /*7630*/  FADD.FTZ R170, R235, -R170 ;  /* 0x800000aaebaa7221 */ /* 0x000fc80000010000 */
        /* <DEDUP_REMOVED lines=10> */
.L_x_368:
        /* <DEDUP_REMOVED lines=15> */
.L_x_369:
        /* <DEDUP_REMOVED lines=21> */
.L_x_370:
        /* <DEDUP_REMOVED lines=12> */
.L_x_363:
[----:B------:R-:W-:Y:S05]  /*79e0*/  BRA.U !UP3, `(.L_x_371) ;  /* 0x000000010b387547 */ /* 0x000fea000b800000 */
[----:B------:R-:W2:Y:S01]  /*79f0*/  LDL R185, [R1] ;  /* 0x0000000001b97983 */ /* 0x000ea20000100800 */
[----:B------:R-:W-:Y:S01]  /*7a00*/  IMAD.U32 R184, RZ, RZ, UR8 ;  /* 0x00000008ffb87e24 */ /* 0x000fe2000f8e00ff */
[----:B------:R-:W-:-:S03]  /*7a10*/  ISETP.LT.AND P3, PT, RZ, UR31, PT ;  /* 0x0000001fff007c0c */ /* 0x000fc6000bf61270 */
[----:B------:R-:W-:-:S04]  /*7a20*/  FFMA.FTZ R184, R243, R184, UR9 ;  /* 0x00000009f3b87e23 */ /* 0x000fc800080100b8 */
[----:B--2---:R-:W-:Y:S01]  /*7a30*/  FADD.FTZ R184, R185, -R184 ;  /* 0x800000b8b9b87221 */ /* 0x004fe20000010000 */
[----:B-----5:R-:W-:-:S03]  /*7a40*/  SHF.L.U32 R185, R88, 0x10, RZ ;  /* 0x0000001058b97819 */ /* 0x020fc600000006ff */
        /* <DEDUP_REMOVED lines=8> */
.L_x_371:
        /* <DEDUP_REMOVED lines=15> */
[----:B------:R-:W-:-:S07]  /*7bc0*/  PRMT R160, R160, 0x5410, R184 ;  /* 0x00005410a0a07816 */ /* 0x000fce00000000b8 */
.L_x_372:
        /* <DEDUP_REMOVED lines=14> */
.L_x_373:
[----:B------:R-:W-:Y:S05]  /*7cb0*/  BRA.U !UP3, `(.L_x_374) ;  /* 0x000000010b3c7547 */ /* 0x000fea000b800000 */
[----:B------:R-:W2:Y:S01]  /*7cc0*/  LDL R188, [R1+0x6c] ;  /* 0x00006c0001bc7983 */ /* 0x000ea20000100800 */
[----:B------:R-:W-:Y:S02]  /*7cd0*/  MOV R184, UR8 ;  /* 0x0000000800b87c02 */ /* 0x000fe40008000f00 */
[----:B------:R-:W-:Y:S02]  /*7ce0*/  ISETP.LT.AND P3, PT, RZ, UR31, PT ;  /* 0x0000001fff007c0c */ /* 0x000fe4000bf61270 */
[----:B-----5:R-:W-:Y:S01]  /*7cf0*/  PRMT R185, R89, 0x7632, R185 ;  /* 0x0000763259b97816 */ /* 0x020fe200000000b9 */
[----:B------:R-:W-:-:S04]  /*7d00*/  FFMA.FTZ R184, R12, R184, UR9 ;  /* 0x000000090cb87e23 */ /* 0x000fc800080100b8 */
[----:B------:R-:W-:Y:S01]  /*7d10*/  FADD.FTZ R184, R207, -R184 ;  /* 0x800000b8cfb87221 */ /* 0x000fe20000010000 */
[----:B------:R-:W-:-:S03]  /*7d20*/  IMAD.U32 R185, R185, 0x10000, RZ ;  /* 0x00010000b9b97824 */ /* 0x000fc600078e00ff */
        /* <DEDUP_REMOVED lines=8> */
.L_x_374:
        /* <DEDUP_REMOVED lines=14> */
.L_x_375:
        /* <DEDUP_REMOVED lines=16> */
.L_x_376:
        /* <DEDUP_REMOVED lines=14> */
.L_x_377:
        /* <DEDUP_REMOVED lines=16> */
.L_x_355:
[----:B0-----:R-:W0:Y:S01]  /*8170*/  @P0 LDC.64 R184, c[0x0][0x478] ;  /* 0x00011e00ffb80b82 */ /* 0x001e220000000a00 */
[----:B------:R-:W2:Y:S01]  /*8180*/  @UP3 LDCU.64 UR6, c[0x0][0x468] ;  /* 0x00008d00ff0637ac */ /* 0x000ea20008000a00 */
[----:B------:R-:W-:Y:S01]  /*8190*/  PLOP3.LUT P3, PT, PT, PT, UP3, 0x80, 0x8 ;  /* 0x000000000008781c */ /* 0x000fe20003f6f038 */
[C---:B0-----:R-:W-:Y:S01]  /*81a0*/  @P0 IMAD.WIDE.U32 R184, R187.reuse, 0x10, R184 ;  /* 0x00000010bbb80825 */ /* 0x041fe200078e00b8 */
[----:B------:R-:W-:-:S04]  /*81b0*/  IADD3 R187, PT, PT, R187, 0x80, RZ ;  /* 0x00000080bbbb7810 */ /* 0x000fc80007ffe0ff */
[----:B------:R0:W-:Y:S01]  /*81c0*/  @P0 STG.E.128 desc[UR16][R184.64], R168 ;  /* 0x000000a8b8000986 */ /* 0x0001e2000c101d10 */
[----:B------:R-:W-:Y:S02]  /*81d0*/  PLOP3.LUT P0, PT, PT, PT, UP3, 0x80, 0x8 ;  /* 0x000000000008781c */ /* 0x000fe40003f0f038 */
[----:B0-----:R-:W-:-:S11]  /*81e0*/  MOV R184, 0x10 ;  /* 0x0000001000b87802 */ /* 0x001fd60000000f00 */
[----:B--2---:R-:W-:-:S04]  /*81f0*/  @P0 IMAD.WIDE.U32 R184, R186, R184, UR6 ;  /* 0x00000006bab80e25 */ /* 0x004fc8000f8e00b8 */
[----:B------:R-:W-:Y:S01]  /*8200*/  VIADD R186, R186, 0x80 ;  /* 0x00000080baba7836 */ /* 0x000fe20000000000 */
[----:B------:R2:W-:Y:S06]  /*8210*/  @P3 STG.E.128 desc[UR16][R184.64], R160 ;  /* 0x000000a0b8003986 */ /* 0x0005ec000c101d10 */
.L_x_344:
[----:B------:R-:W-:Y:S05]  /*8220*/  BSYNC.RECONVERGENT B0 ;  /* 0x0000000000007941 */ /* 0x000fea0003800200 */
.L_x_343:
[----:B------:R-:W-:Y:S01]  /*8230*/  ISETP.GE.U32.AND P3, PT, R2, 0x180, PT ;  /* 0x000001800200780c */ /* 0x000fe20003f66070 */
[----:B------:R-:W-:-:S12]  /*8240*/  BSSY.RECONVERGENT B0, `(.L_x_378) ;  /* 0x00001fa000007945 */ /* 0x000fd80003800200 */
[----:B------:R-:W-:Y:S05]  /*8250*/  @!P3 BRA `(.L_x_379) ;  /* 0x0000001c00e0b947 */ /* 0x000fea0003800000 */
[----:B------:R-:W-:-:S04]  /*8260*/  UISETP.NE.U32.AND UP0, UPT, UR22, URZ, UPT ;  /* 0x000000ff1600728c */ /* 0x000fc8000bf05070 */
[----:B------:R-:W-:Y:S01]  /*8270*/  UISETP.NE.AND.EX UP0, UPT, UR23, URZ, UPT, UP0 ;  /* 0x000000ff1700728c */ /* 0x000fe2000bf05300 */
[----:B------:R-:W-:Y:S10]  /*8280*/  BRA.U !UP3, `(.L_x_380) ;  /* 0x000000010b0c7547 */ /* 0x000ff4000b800000 */
[----:B-----5:R-:W3:Y:S02]  /*8290*/  LDC.64 R88, c[0x0][0x390] ;  /* 0x0000e400ff587b82 */ /* 0x020ee40000000a00 */
[----:B---3--:R-:W-:-:S06]  /*82a0*/  IMAD.WIDE.U32 R88, R186, 0x10, R88 ;  /* 0x00000010ba587825 */ /* 0x008fcc00078e0058 */
[----:B------:R-:W5:Y:S02]  /*82b0*/  LDG.E.128 R88, desc[UR16][R88.64] ;  /* 0x0000001058587981 */ /* 0x000f64000c1e1d00 */
.L_x_380:
[----:B------:R-:W-:Y:S05]  /*82c0*/  BRA.U !UP0, `(.L_x_381) ;  /* 0x0000000d08d07547 */ /* 0x000fea000b800000 */
[----:B------:R-:W-:-:S04]  /*82d0*/  UISETP.NE.U32.AND UP0, UPT, UR4, URZ, UPT ;  /* 0x000000ff0400728c */ /* 0x000fc8000bf05070 */
[----:B------:R-:W-:-:S06]  /*82e0*/  UISETP.NE.AND.EX UP0, UPT, UR5, URZ, UPT, UP0 ;  /* 0x000000ff0500728c */ /* 0x000fcc000bf05300 */
[----:B------:R-:W-:-:S13]  /*82f0*/  PLOP3.LUT P0, PT, PT, PT, UP0, 0x80, 0x8 ;  /* 0x000000000008781c */ /* 0x000fda0003f0f008 */
[----:B------:R-:W-:Y:S05]  /*8300*/  @!P0 BRA `(.L_x_382) ;  /* 0x0000000400e88947 */ /* 0x000fea0003800000 */
[----:B------:R-:W-:Y:S02]  /*8310*/  ISETP.LT.AND P4, PT, RZ, UR31, PT ;  /* 0x0000001fff007c0c */ /* 0x000fe4000bf81270 */
[----:B------:R-:W-:Y:S02]  /*8320*/  MOV R169, UR8 ;  /* 0x0000000800a97c02 */ /* 0x000fe40008000f00 */
[----:B------:R-:W-:Y:S02]  /*8330*/  PRMT R170, R172, 0x7632, R170 ;  /* 0x00007632acaa7816 */ /* 0x000fe400000000aa */
[----:B------:R-:W-:Y:S02]  /*8340*/  MOV R168, UR8 ;  /* 0x0000000800a87c02 */ /* 0x000fe40008000f00 */
[----:B0-2---:R-:W-:Y:S02]  /*8350*/  SHF.L.U32 R185, R170, 0x10, RZ ;  /* 0x00000010aab97819 */ /* 0x005fe400000006ff */
        /* <DEDUP_REMOVED lines=26> */
.L_x_383:
        /* <DEDUP_REMOVED lines=10> */
.L_x_384:
        /* <DEDUP_REMOVED lines=8> */
.L_x_385:
        /* <DEDUP_REMOVED lines=10> */
.L_x_386:
        /* <DEDUP_REMOVED lines=13> */
.L_x_387:
        /* <DEDUP_REMOVED lines=16> */
.L_x_388:
        /* <DEDUP_REMOVED lines=22> */
.L_x_389:
        /* <DEDUP_REMOVED lines=12> */
.L_x_382:
[----:B------:R-:W-:Y:S01]  /*8ab0*/  ISETP.LT.AND P4, PT, RZ, UR31, PT ;  /* 0x0000001fff007c0c */ /* 0x000fe2000bf81270 */
[----:B------:R-:W-:-:S12]  /*8ac0*/  BRA.U !UP3, `(.L_x_391) ;  /* 0x000000010b307547 */ /* 0x000fd8000b800000 */
[----:B0-2---:R-:W-:Y:S01]  /*8ad0*/  MOV R184, UR8 ;  /* 0x0000000800b87c02 */ /* 0x005fe20008000f00 */
        /* <DEDUP_REMOVED lines=11> */
.L_x_391:
[----:B------:R-:W-:Y:S05]  /*8b90*/  BRA.U !UP3, `(.L_x_392) ;  /* 0x000000010b3c7547 */ /* 0x000fea000b800000 */
[----:B------:R-:W3:Y:S01]  /*8ba0*/  LDL R188, [R1+0x58] ;  /* 0x0000580001bc7983 */ /* 0x000ee20000100800 */
[----:B0-2---:R-:W-:Y:S02]  /*8bb0*/  MOV R185, UR8 ;  /* 0x0000000800b97c02 */ /* 0x005fe40008000f00 */
        /* <DEDUP_REMOVED lines=9> */
[----:B---3--:R-:W-:-:S05]  /*8c50*/  SHF.L.U32 R185, R188, 0x10, RZ ;  /* 0x00000010bcb97819 */ /* 0x008fca00000006ff */
[----:B------:R-:W-:-:S05]  /*8c60*/  FMUL.FTZ R184, R185, R184 ;  /* 0x000000b8b9b87220 */ /* 0x000fca0000410000 */
[----:B------:R-:W-:-:S04]  /*8c70*/  F2FP.BF16.F32.PACK_AB R184, RZ, R184 ;  /* 0x000000b8ffb8723e */ /* 0x000fc800000010ff */
[----:B------:R-:W-:-:S07]  /*8c80*/  PRMT R160, R160, 0x5410, R184 ;  /* 0x00005410a0a07816 */ /* 0x000fce00000000b8 */
.L_x_392:
[----:B------:R-:W-:Y:S05]  /*8c90*/  BRA.U !UP3, `(.L_x_393) ;  /* 0x000000010b307547 */ /* 0x000fea000b800000 */
[----:B0-2---:R-:W-:Y:S02]  /*8ca0*/  MOV R184, UR8 ;  /* 0x0000000800b87c02 */ /* 0x005fe40008000f00 */
        /* <DEDUP_REMOVED lines=11> */
.L_x_393:
        /* <DEDUP_REMOVED lines=12> */
[----:B---3--:R-:W-:-:S05]  /*8e20*/  SHF.L.U32 R185, R188, 0x10, RZ ;  /* 0x00000010bcb97819 */ /* 0x008fca00000006ff */
[----:B------:R-:W-:-:S05]  /*8e30*/  FMUL.FTZ R184, R185, R184 ;  /* 0x000000b8b9b87220 */ /* 0x000fca0000410000 */
[----:B------:R-:W-:-:S04]  /*8e40*/  F2FP.BF16.F32.PACK_AB R184, RZ, R184 ;  /* 0x000000b8ffb8723e */ /* 0x000fc800000010ff */
[----:B------:R-:W-:-:S07]  /*8e50*/  PRMT R161, R161, 0x5410, R184 ;  /* 0x00005410a1a17816 */ /* 0x000fce00000000b8 */
.L_x_394:
[----:B------:R-:W-:Y:S05]  /*8e60*/  BRA.U !UP3, `(.L_x_395) ;  /* 0x000000010b307547 */ /* 0x000fea000b800000 */
[----:B0-2---:R-:W-:Y:S01]  /*8e70*/  IMAD.U32 R184, RZ, RZ, UR8 ;  /* 0x00000008ffb87e24 */ /* 0x005fe2000f8e00ff */
        /* <DEDUP_REMOVED lines=11> */
.L_x_395:
[----:B------:R-:W-:Y:S05]  /*8f30*/  BRA.U !UP3, `(.L_x_396) ;  /* 0x000000010b3c7547 */ /* 0x000fea000b800000 */
[----:B------:R-:W3:Y:S01]  /*8f40*/  LDL R188, [R1+0x60] ;  /* 0x0000600001bc7983 */ /* 0x000ee20000100800 */
[----:B0-2---:R-:W-:Y:S02]  /*8f50*/  MOV R185, UR8 ;  /* 0x0000000800b97c02 */ /* 0x005fe40008000f00 */
        /* <DEDUP_REMOVED lines=13> */
.L_x_396:
[----:B------:R-:W-:Y:S05]  /*9030*/  BRA.U !UP3, `(.L_x_397) ;  /* 0x000000010b307547 */ /* 0x000fea000b800000 */
[----:B0-2---:R-:W-:Y:S02]  /*9040*/  MOV R184, UR8 ;  /* 0x0000000800b87c02 */ /* 0x005fe40008000f00 */
        /* <DEDUP_REMOVED lines=11> */
.L_x_397:
        /* <DEDUP_REMOVED lines=12> */
[----:B---3--:R-:W-:-:S04]  /*91c0*/  IMAD.U32 R185, R188, 0x10000, RZ ;  /* 0x00010000bcb97824 */ /* 0x008fc800078e00ff */
[----:B------:R-:W-:-:S05]  /*91d0*/  FMUL.FTZ R184, R185, R184 ;  /* 0x000000b8b9b87220 */ /* 0x000fca0000410000 */
[----:B------:R-:W-:-:S04]  /*91e0*/  F2FP.BF16.F32.PACK_AB R184, RZ, R184 ;  /* 0x000000b8ffb8723e */ /* 0x000fc800000010ff */
[----:B------:R-:W-:Y:S01]  /*91f0*/  PRMT R163, R163, 0x5410, R184 ;  /* 0x00005410a3a37816 */ /* 0x000fe200000000b8 */
[----:B------:R-:W-:Y:S06]  /*9200*/  BRA `(.L_x_390) ;  /* 0x0000000c00c87947 */ /* 0x000fec0003800000 */
.L_x_381:
[----:B0-2---:R-:W0:Y:S02]  /*9210*/  LDC.64 R184, c[0x0][0x478] ;  /* 0x00011e00ffb87b82 */ /* 0x005e240000000a00 */
[----:B0-----:R-:W-:-:S04]  /*9220*/  ISETP.NE.U32.AND P0, PT, R184, RZ, PT ;  /* 0x000000ffb800720c */ /* 0x001fc80003f05070 */
[----:B------:R-:W-:-:S13]  /*9230*/  ISETP.NE.AND.EX P0, PT, R185, RZ, PT, P0 ;  /* 0x000000ffb900720c */ /* 0x000fda0003f05300 */
[----:B------:R-:W-:Y:S05]  /*9240*/  @!P0 BRA `(.L_x_398) ;  /* 0x0000000400d88947 */ /* 0x000fea0003800000 */
        /* <DEDUP_REMOVED lines=8> */
[----:B------:R-:W-:-:S02]  /*92d0*/  FADD.FTZ R169, R250, -R169 ;  /* 0x800000a9faa97221 */ /* 0x000fc40000010000 */
[----:B------:R-:W-:Y:S01]  /*92e0*/  FADD.FTZ R171, R251, -R171 ;  /* 0x800000abfbab7221 */ /* 0x000fe20000010000 */
[----:B------:R-:W-:Y:S01]  /*92f0*/  FMUL.FTZ R168, R168, UR30 ;  /* 0x0000001ea8a87c20 */ /* 0x000fe20008410000 */
[----:B------:R-:W-:Y:S02]  /*9300*/  FMUL.FTZ R169, R169, UR30 ;  /* 0x0000001ea9a97c20 */ /* 0x000fe40008410000 */
[----:B------:R-:W-:Y:S02]  /*9310*/  FMUL.FTZ R171, R171, UR30 ;  /* 0x0000001eabab7c20 */ /* 0x000fe40008410000 */
[----:B------:R-:W-:Y:S02]  /*9320*/  FSEL R168, R168, RZ, P4 ;  /* 0x000000ffa8a87208 */ /* 0x000fe40002000000 */
[----:B------:R-:W-:Y:S02]  /*9330*/  FSEL R169, R169, RZ, P4 ;  /* 0x000000ffa9a97208 */ /* 0x000fe40002000000 */
        /* <DEDUP_REMOVED lines=9> */
.L_x_399:
        /* <DEDUP_REMOVED lines=10> */
.L_x_400:
        /* <DEDUP_REMOVED lines=8> */
.L_x_401:
        /* <DEDUP_REMOVED lines=15> */
.L_x_402:
        /* <DEDUP_REMOVED lines=13> */
.L_x_403:
        /* <DEDUP_REMOVED lines=15> */
.L_x_404:
        /* <DEDUP_REMOVED lines=21> */
.L_x_405:
        /* <DEDUP_REMOVED lines=12> */
.L_x_398:
        /* <DEDUP_REMOVED lines=14> */
.L_x_406:
        /* <DEDUP_REMOVED lines=16> */
.L_x_407:
        /* <DEDUP_REMOVED lines=14> */
.L_x_408:
        /* <DEDUP_REMOVED lines=16> */
.L_x_409:
        /* <DEDUP_REMOVED lines=14> */
.L_x_410:
        /* <DEDUP_REMOVED lines=16> */
.L_x_411:
        /* <DEDUP_REMOVED lines=14> */
.L_x_412:
        /* <DEDUP_REMOVED lines=16> */
.L_x_390:
[----:B0-2---:R-:W0:Y:S01]  /*a130*/  @P0 LDC.64 R184, c[0x0][0x478] ;  /* 0x00011e00ffb80b82 */ /* 0x005e220000000a00 */
[----:B------:R-:W2:Y:S01]  /*a140*/  @UP3 LDCU.64 UR6, c[0x0][0x468] ;  /* 0x00008d00ff0637ac */ /* 0x000ea20008000a00 */
[----:B------:R-:W-:Y:S01]  /*a150*/  PLOP3.LUT P4, PT, PT, PT, UP3, 0x80, 0x8 ;  /* 0x000000000008781c */ /* 0x000fe20003f8f038 */
[C---:B0-----:R-:W-:Y:S01]  /*a160*/  @P0 IMAD.WIDE.U32 R184, R187.reuse, 0x10, R184 ;  /* 0x00000010bbb80825 */ /* 0x041fe200078e00b8 */
[----:B------:R-:W-:-:S04]  /*a170*/  IADD3 R187, PT, PT, R187, 0x80, RZ ;  /* 0x00000080bbbb7810 */ /* 0x000fc80007ffe0ff */
[----:B------:R0:W-:Y:S01]  /*a180*/  @P0 STG.E.128 desc[UR16][R184.64], R168 ;  /* 0x000000a8b8000986 */ /* 0x0001e2000c101d10 */
[----:B------:R-:W-:Y:S01]  /*a190*/  PLOP3.LUT P0, PT, PT, PT, UP3, 0x80, 0x8 ;  /* 0x000000000008781c */ /* 0x000fe20003f0f038 */
[----:B0-----:R-:W-:-:S12]  /*a1a0*/  HFMA2 R184, -RZ, RZ, 0, 9.5367431640625e-07 ;  /* 0x00000010ffb87431 */ /* 0x001fd800000001ff */
[----:B--2---:R-:W-:-:S04]  /*a1b0*/  @P0 IMAD.WIDE.U32 R184, R186, R184, UR6 ;  /* 0x00000006bab80e25 */ /* 0x004fc8000f8e00b8 */
[----:B------:R-:W-:Y:S01]  /*a1c0*/  VIADD R186, R186, 0x80 ;  /* 0x00000080baba7836 */ /* 0x000fe20000000000 */
[----:B------:R3:W-:Y:S06]  /*a1d0*/  @P4 STG.E.128 desc[UR16][R184.64], R160 ;  /* 0x000000a0b8004986 */ /* 0x0007ec000c101d10 */
.L_x_379:
[----:B------:R-:W-:Y:S05]  /*a1e0*/  BSYNC.RECONVERGENT B0 ;  /* 0x0000000000007941 */ /* 0x000fea0003800200 */
.L_x_378:
[----:B------:R-:W-:Y:S01]  /*a1f0*/  ISETP.GE.U32.AND P4, PT, R2, 0x200, PT ;  /* 0x000002000200780c */ /* 0x000fe20003f86070 */
[----:B------:R-:W-:-:S12]  /*a200*/  BSSY.RECONVERGENT B0, `(.L_x_413) ;  /* 0x00001fa000007945 */ /* 0x000fd80003800200 */
[----:B------:R-:W-:Y:S05]  /*a210*/  @!P4 BRA `(.L_x_414) ;  /* 0x0000001c00e0c947 */ /* 0x000fea0003800000 */
[----:B------:R-:W-:-:S04]  /*a220*/  UISETP.NE.U32.AND UP0, UPT, UR22, URZ, UPT ;  /* 0x000000ff1600728c */ /* 0x000fc8000bf05070 */
[----:B------:R-:W-:Y:S01]  /*a230*/  UISETP.NE.AND.EX UP0, UPT, UR23, URZ, UPT, UP0 ;  /* 0x000000ff1700728c */ /* 0x000fe2000bf05300 */
[----:B------:R-:W-:Y:S10]  /*a240*/  BRA.U !UP3, `(.L_x_415) ;  /* 0x000000010b0c7547 */ /* 0x000ff4000b800000 */
[----:B-----5:R-:W4:Y:S02]  /*a250*/  LDC.64 R88, c[0x0][0x390] ;  /* 0x0000e400ff587b82 */ /* 0x020f240000000a00 */
[----:B----4-:R-:W-:-:S06]  /*a260*/  IMAD.WIDE.U32 R88, R186, 0x10, R88 ;  /* 0x00000010ba587825 */ /* 0x010fcc00078e0058 */
[----:B------:R-:W5:Y:S02]  /*a270*/  LDG.E.128 R88, desc[UR16][R88.64] ;  /* 0x0000001058587981 */ /* 0x000f64000c1e1d00 */
.L_x_415:
        /* <DEDUP_REMOVED lines=9> */
[----:B0-23--:R-:W-:Y:S02]  /*a310*/  SHF.L.U32 R185, R170, 0x10, RZ ;  /* 0x00000010aab97819 */ /* 0x00dfe400000006ff */
        /* <DEDUP_REMOVED lines=26> */
.L_x_418:
        /* <DEDUP_REMOVED lines=10> */
.L_x_419:
        /* <DEDUP_REMOVED lines=8> */
.L_x_420:
        /* <DEDUP_REMOVED lines=10> */
.L_x_421:
        /* <DEDUP_REMOVED lines=13> */
.L_x_422:
        /* <DEDUP_REMOVED lines=16> */
.L_x_423:
        /* <DEDUP_REMOVED lines=22> */
.L_x_424:
        /* <DEDUP_REMOVED lines=12> */
.L_x_417:
[----:B------:R-:W-:Y:S01]  /*aa70*/  ISETP.LT.AND P5, PT, RZ, UR31, PT ;  /* 0x0000001fff007c0c */ /* 0x000fe2000bfa1270 */
[----:B------:R-:W-:-:S12]  /*aa80*/  BRA.U !UP3, `(.L_x_426) ;  /* 0x000000010b307547 */ /* 0x000fd8000b800000 */
[----:B0-23--:R-:W-:Y:S01]  /*aa90*/  MOV R184, UR8 ;  /* 0x0000000800b87c02 */ /* 0x00dfe20008000f00 */
        /* <DEDUP_REMOVED lines=11> */
.L_x_426:
[----:B------:R-:W-:Y:S05]  /*ab50*/  BRA.U !UP3, `(.L_x_427) ;  /* 0x000000010b3c7547 */ /* 0x000fea000b800000 */
[----:B------:R-:W4:Y:S01]  /*ab60*/  LDL R188, [R1+0x48] ;  /* 0x0000480001bc7983 */ /* 0x000f220000100800 */
[----:B0-23--:R-:W-:Y:S02]  /*ab70*/  MOV R185, UR8 ;  /* 0x0000000800b97c02 */ /* 0x00dfe40008000f00 */
        /* <DEDUP_REMOVED lines=9> */
[----:B----4-:R-:W-:-:S05]  /*ac10*/  SHF.L.U32 R185, R188, 0x10, RZ ;  /* 0x00000010bcb97819 */ /* 0x010fca00000006ff */
[----:B------:R-:W-:-:S05]  /*ac20*/  FMUL.FTZ R184, R185, R184 ;  /* 0x000000b8b9b87220 */ /* 0x000fca0000410000 */
[----:B------:R-:W-:-:S04]  /*ac30*/  F2FP.BF16.F32.PACK_AB R184, RZ, R184 ;  /* 0x000000b8ffb8723e */ /* 0x000fc800000010ff */
[----:B------:R-:W-:-:S07]  /*ac40*/  PRMT R160, R160, 0x5410, R184 ;  /* 0x00005410a0a07816 */ /* 0x000fce00000000b8 */
.L_x_427:
[----:B------:R-:W-:Y:S05]  /*ac50*/  BRA.U !UP3, `(.L_x_428) ;  /* 0x000000010b307547 */ /* 0x000fea000b800000 */
[----:B0-23--:R-:W-:Y:S02]  /*ac60*/  MOV R184, UR8 ;  /* 0x0000000800b87c02 */ /* 0x00dfe40008000f00 */
        /* <DEDUP_REMOVED lines=11> */
.L_x_428:
        /* <DEDUP_REMOVED lines=12> */
[----:B----4-:R-:W-:-:S05]  /*ade0*/  SHF.L.U32 R185, R188, 0x10, RZ ;  /* 0x00000010bcb97819 */ /* 0x010fca00000006ff */
[----:B------:R-:W-:-:S05]  /*adf0*/  FMUL.FTZ R184, R185, R184 ;  /* 0x000000b8b9b87220 */ /* 0x000fca0000410000 */
[----:B------:R-:W-:-:S04]  /*ae00*/  F2FP.BF16.F32.PACK_AB R184, RZ, R184 ;  /* 0x000000b8ffb8723e */ /* 0x000fc800000010ff */
[----:B------:R-:W-:-:S07]  /*ae10*/  PRMT R161, R161, 0x5410, R184 ;  /* 0x00005410a1a17816 */ /* 0x000fce00000000b8 */
.L_x_429:
[----:B------:R-:W-:Y:S05]  /*ae20*/  BRA.U !UP3, `(.L_x_430) ;  /* 0x000000010b307547 */ /* 0x000fea000b800000 */
[----:B0-23--:R-:W-:Y:S01]  /*ae30*/  IMAD.U32 R184, RZ, RZ, UR8 ;  /* 0x00000008ffb87e24 */ /* 0x00dfe2000f8e00ff */
        /* <DEDUP_REMOVED lines=11> */
.L_x_430:
[----:B------:R-:W-:Y:S05]  /*aef0*/  BRA.U !UP3, `(.L_x_431) ;  /* 0x000000010b3c7547 */ /* 0x000fea000b800000 */
[----:B------:R-:W4:Y:S01]  /*af00*/  LDL R188, [R1+0x50] ;  /* 0x0000500001bc7983 */ /* 0x000f220000100800 */
[----:B0-23--:R-:W-:Y:S02]  /*af10*/  MOV R185, UR8 ;  /* 0x0000000800b97c02 */ /* 0x00dfe40008000f00 */
        /* <DEDUP_REMOVED lines=13> */
.L_x_431:
[----:B------:R-:W-:Y:S05]  /*aff0*/  BRA.U !UP3, `(.L_x_432) ;  /* 0x000000010b307547 */ /* 0x000fea000b800000 */
[----:B0-23--:R-:W-:Y:S02]  /*b000*/  MOV R184, UR8 ;  /* 0x0000000800b87c02 */ /* 0x00dfe40008000f00 */
        /* <DEDUP_REMOVED lines=11> */
.L_x_432:
        /* <DEDUP_REMOVED lines=12> */
[----:B----4-:R-:W-:-:S04]  /*b180*/  IMAD.U32 R185, R188, 0x10000, RZ ;  /* 0x00010000bcb97824 */ /* 0x010fc800078e00ff */
[----:B------:R-:W-:-:S05]  /*b190*/  FMUL.FTZ R184, R185, R184 ;  /* 0x000000b8b9b87220 */ /* 0x000fca0000410000 */
[----:B------:R-:W-:-:S04]  /*b1a0*/  F2FP.BF16.F32.PACK_AB R184, RZ, R184 ;  /* 0x000000b8ffb8723e */ /* 0x000fc800000010ff */
[----:B------:R-:W-:Y:S01]  /*b1b0*/  PRMT R163, R163, 0x5410, R184 ;  /* 0x00005410a3a37816 */ /* 0x000fe200000000b8 */
[----:B------:R-:W-:Y:S06]  /*b1c0*/  BRA `(.L_x_425) ;  /* 0x0000000c00c87947 */ /* 0x000fec0003800000 */
.L_x_416:
[----:B0-23--:R-:W0:Y:S02]  /*b1d0*/  LDC.64 R184, c[0x0][0x478] ;  /* 0x00011e00ffb87b82 */ /* 0x00de240000000a00 */
        /* <DEDUP_REMOVED lines=27> */
.L_x_434:
        /* <DEDUP_REMOVED lines=10> */
.L_x_435:
        /* <DEDUP_REMOVED lines=8> */
.L_x_436:
        /* <DEDUP_REMOVED lines=15> */
.L_x_437:
        /* <DEDUP_REMOVED lines=13> */
.L_x_438:
        /* <DEDUP_REMOVED lines=15> */
.L_x_439:
        /* <DEDUP_REMOVED lines=21> */
.L_x_440:
        /* <DEDUP_REMOVED lines=12> */
.L_x_433:
        /* <DEDUP_REMOVED lines=14> */
.L_x_441:
        /* <DEDUP_REMOVED lines=16> */
.L_x_442:
        /* <DEDUP_REMOVED lines=14> */
.L_x_443:
        /* <DEDUP_REMOVED lines=16> */
.L_x_444:
        /* <DEDUP_REMOVED lines=14> */
.L_x_445:
        /* <DEDUP_REMOVED lines=16> */
.L_x_446:
        /* <DEDUP_REMOVED lines=14> */
.L_x_447:
        /* <DEDUP_REMOVED lines=16> */
.L_x_425:
[----:B0-23--:R-:W0:Y:S01]  /*c0f0*/  @P0 LDC.64 R184, c[0x0][0x478] ;  /* 0x00011e00ffb80b82 */ /* 0x00de220000000a00 */
        /* <DEDUP_REMOVED lines=10> */
.L_x_414:
[----:B------:R-:W-:Y:S05]  /*c1a0*/  BSYNC.RECONVERGENT B0 ;  /* 0x0000000000007941 */ /* 0x000fea0003800200 */
.L_x_413:
[----:B------:R-:W-:Y:S01]  /*c1b0*/  ISETP.GE.U32.AND P5, PT, R2, 0x280, PT ;  /* 0x000002800200780c */ /* 0x000fe20003fa6070 */
[----:B------:R-:W-:-:S12]  /*c1c0*/  BSSY.RECONVERGENT B0, `(.L_x_448) ;  /* 0x00001f9000007945 */ /* 0x000fd80003800200 */
[----:B------:R-:W-:Y:S05]  /*c1d0*/  @!P5 BRA `(.L_x_449) ;  /* 0x0000001c00dcd947 */ /* 0x000fea0003800000 */
[----:B------:R-:W-:-:S04]  /*c1e0*/  UISETP.NE.U32.AND UP0, UPT, UR22, URZ, UPT ;  /* 0x000000ff1600728c */ /* 0x000fc8000bf05070 */
[----:B------:R-:W-:Y:S01]  /*c1f0*/  UISETP.NE.AND.EX UP0, UPT, UR23, URZ, UPT, UP0 ;  /* 0x000000ff1700728c */ /* 0x000fe2000bf05300 */
[----:B------:R-:W-:Y:S10]  /*c200*/  BRA.U !UP3, `(.L_x_450) ;  /* 0x000000010b0c7547 */ /* 0x000ff4000b800000 */
[----:B-----5:R-:W0:Y:S02]  /*c210*/  LDC.64 R88, c[0x0][0x390] ;  /* 0x0000e400ff587b82 */ /* 0x020e240000000a00 */
[----:B0-----:R-:W-:-:S06]  /*c220*/  IMAD.WIDE.U32 R88, R186, 0x10, R88 ;  /* 0x00000010ba587825 */ /* 0x001fcc00078e0058 */
[----:B------:R-:W5:Y:S02]  /*c230*/  LDG.E.128 R88, desc[UR16][R88.64] ;  /* 0x0000001058587981 */ /* 0x000f64000c1e1d00 */
.L_x_450:
        /* <DEDUP_REMOVED lines=9> */
[----:B0-234-:R-:W-:Y:S02]  /*c2d0*/  SHF.L.U32 R185, R170, 0x10, RZ ;  /* 0x00000010aab97819 */ /* 0x01dfe400000006ff */
        /* <DEDUP_REMOVED lines=26> */
.L_x_453:
        /* <DEDUP_REMOVED lines=10> */
.L_x_454:
        /* <DEDUP_REMOVED lines=8> */
.L_x_455:
        /* <DEDUP_REMOVED lines=10> */
.L_x_456:
        /* <DEDUP_REMOVED lines=13> */
.L_x_457:
        /* <DEDUP_REMOVED lines=16> */
.L_x_458:
        /* <DEDUP_REMOVED lines=22> */
.L_x_459:
        /* <DEDUP_REMOVED lines=12> */
.L_x_452:
[----:B------:R-:W-:Y:S01]  /*ca30*/  ISETP.LT.AND P6, PT, RZ, UR31, PT ;  /* 0x0000001fff007c0c */ /* 0x000fe2000bfc1270 */
[----:B------:R-:W-:-:S12]  /*ca40*/  BRA.U !UP3, `(.L_x_461) ;  /* 0x000000010b307547 */ /* 0x000fd8000b800000 */
[----:B0-234-:R-:W-:Y:S01]  /*ca50*/  MOV R184, UR8 ;  /* 0x0000000800b87c02 */ /* 0x01dfe20008000f00 */
        /* <DEDUP_REMOVED lines=11> */
.L_x_461:
[----:B------:R-:W-:Y:S05]  /*cb10*/  BRA.U !UP3, `(.L_x_462) ;  /* 0x000000010b3c7547 */ /* 0x000fea000b800000 */
[----:B------:R-:W2:Y:S02]  /*cb20*/  LDL R188, [R1+0x18] ;  /* 0x0000180001bc7983 */ /* 0x000ea40000100800 */
[----:B0-234-:R-:W-:Y:S02]  /*cb30*/  MOV R185, UR8 ;  /* 0x0000000800b97c02 */ /* 0x01dfe40008000f00 */
        /* <DEDUP_REMOVED lines=9> */
[----:B------:R-:W-:-:S05]  /*cbd0*/  SHF.L.U32 R185, R188, 0x10, RZ ;  /* 0x00000010bcb97819 */ /* 0x000fca00000006ff */
[----:B------:R-:W-:-:S05]  /*cbe0*/  FMUL.FTZ R184, R185, R184 ;  /* 0x000000b8b9b87220 */ /* 0x000fca0000410000 */
[----:B------:R-:W-:-:S04]  /*cbf0*/  F2FP.BF16.F32.PACK_AB R184, RZ, R184 ;  /* 0x000000b8ffb8723e */ /* 0x000fc800000010ff */
[----:B------:R-:W-:-:S07]  /*cc00*/  PRMT R160, R160, 0x5410, R184 ;  /* 0x00005410a0a07816 */ /* 0x000fce00000000b8 */
.L_x_462:
[----:B------:R-:W-:Y:S05]  /*cc10*/  BRA.U !UP3, `(.L_x_463) ;  /* 0x000000010b307547 */ /* 0x000fea000b800000 */
[----:B0-234-:R-:W-:Y:S02]  /*cc20*/  MOV R184, UR8 ;  /* 0x0000000800b87c02 */ /* 0x01dfe40008000f00 */
        /* <DEDUP_REMOVED lines=11> */
.L_x_463:
        /* <DEDUP_REMOVED lines=12> */
[----:B------:R-:W-:-:S05]  /*cda0*/  SHF.L.U32 R185, R188, 0x10, RZ ;  /* 0x00000010bcb97819 */ /* 0x000fca00000006ff */
[----:B------:R-:W-:-:S05]  /*cdb0*/  FMUL.FTZ R184, R185, R184 ;  /* 0x000000b8b9b87220 */ /* 0x000fca0000410000 */
[----:B------:R-:W-:-:S04]  /*cdc0*/  F2FP.BF16.F32.PACK_AB R184, RZ, R184 ;  /* 0x000000b8ffb8723e */ /* 0x000fc800000010ff */
[----:B------:R-:W-:-:S07]  /*cdd0*/  PRMT R161, R161, 0x5410, R184 ;  /* 0x00005410a1a17816 */ /* 0x000fce00000000b8 */
.L_x_464:
[----:B------:R-:W-:Y:S05]  /*cde0*/  BRA.U !UP3, `(.L_x_465) ;  /* 0x000000010b307547 */ /* 0x000fea000b800000 */
[----:B0-234-:R-:W-:Y:S01]  /*cdf0*/  IMAD.U32 R184, RZ, RZ, UR8 ;  /* 0x00000008ffb87e24 */ /* 0x01dfe2000f8e00ff */
        /* <DEDUP_REMOVED lines=11> */
.L_x_465:
[----:B------:R-:W-:Y:S05]  /*ceb0*/  BRA.U !UP3, `(.L_x_466) ;  /* 0x000000010b3c7547 */ /* 0x000fea000b800000 */
[----:B------:R-:W2:Y:S02]  /*cec0*/  LDL R188, [R1+0x40] ;  /* 0x0000400001bc7983 */ /* 0x000ea40000100800 */
[----:B0-234-:R-:W-:Y:S02]  /*ced0*/  MOV R185, UR8 ;  /* 0x0000000800b97c02 */ /* 0x01dfe40008000f00 */
        /* <DEDUP_REMOVED lines=13> */
.L_x_466:
[----:B------:R-:W-:Y:S05]  /*cfb0*/  BRA.U !UP3, `(.L_x_467) ;  /* 0x000000010b307547 */ /* 0x000fea000b800000 */
[----:B0-234-:R-:W-:Y:S02]  /*cfc0*/  MOV R184, UR8 ;  /* 0x0000000800b87c02 */ /* 0x01dfe40008000f00 */
        /* <DEDUP_REMOVED lines=11> */
.L_x_467:
        /* <DEDUP_REMOVED lines=12> */
[----:B------:R-:W-:-:S04]  /*d140*/  IMAD.U32 R185, R188, 0x10000, RZ ;  /* 0x00010000bcb97824 */ /* 0x000fc800078e00ff */
[----:B------:R-:W-:-:S05]  /*d150*/  FMUL.FTZ R184, R185, R184 ;  /* 0x000000b8b9b87220 */ /* 0x000fca0000410000 */
[----:B------:R-:W-:-:S04]  /*d160*/  F2FP.BF16.F32.PACK_AB R184, RZ, R184 ;  /* 0x000000b8ffb8723e */ /* 0x000fc800000010ff */
[----:B------:R-:W-:Y:S01]  /*d170*/  PRMT R163, R163, 0x5410, R184 ;  /* 0x00005410a3a37816 */ /* 0x000fe200000000b8 */
[----:B------:R-:W-:Y:S06]  /*d180*/  BRA `(.L_x_460) ;  /* 0x0000000c00cc7947 */ /* 0x000fec0003800000 */
.L_x_451:
[----:B0-234-:R-:W0:Y:S02]  /*d190*/  LDC.64 R184, c[0x0][0x478] ;  /* 0x00011e00ffb87b82 */ /* 0x01de240000000a00 */
        /* <DEDUP_REMOVED lines=27> */
.L_x_469:
        /* <DEDUP_REMOVED lines=10> */
.L_x_470:
        /* <DEDUP_REMOVED lines=8> */
.L_x_471:
        /* <DEDUP_REMOVED lines=15> */
.L_x_472:
        /* <DEDUP_REMOVED lines=13> */
.L_x_473:
        /* <DEDUP_REMOVED lines=15> */
.L_x_474:
        /* <DEDUP_REMOVED lines=21> */
.L_x_475:
        /* <DEDUP_REMOVED lines=12> */
.L_x_468:
        /* <DEDUP_REMOVED lines=14> */
.L_x_476:
        /* <DEDUP_REMOVED lines=16> */
.L_x_477:
        /* <DEDUP_REMOVED lines=14> */
.L_x_478:
        /* <DEDUP_REMOVED lines=16> */
.L_x_479:
        /* <DEDUP_REMOVED lines=14> */
.L_x_480:
        /* <DEDUP_REMOVED lines=16> */
.L_x_481:
        /* <DEDUP_REMOVED lines=14> */
.L_x_482:
[----:B------:R-:W-:Y:S05]  /*dfb0*/  BRA.U !UP3, `(.L_x_460) ;  /* 0x000000010b407547 */ /* 0x000fea000b800000 */
[----:B------:R-:W2:Y:S01]  /*dfc0*/  LDL R188, [R1+0x44] ;  /* 0x0000440001bc7983 */ /* 0x000ea20000100800 */
[----:B------:R-:W-:Y:S01]  /*dfd0*/  MOV R184, UR8 ;  /* 0x0000000800b87c02 */ /* 0x000fe20008000f00 */
[----:B------:R-:W-:Y:S01]  /*dfe0*/  UISETP.GT.AND UP0, UPT, UR31, URZ, UPT ;  /* 0x000000ff1f00728c */ /* 0x000fe2000bf04270 */
[----:B-----5:R-:W-:-:S03]  /*dff0*/  PRMT R185, R91, 0x7632, R185 ;  /* 0x000076325bb97816 */ /* 0x020fc600000000b9 */
[----:B------:R-:W-:Y:S01]  /*e000*/  FFMA.FTZ R184, R219, R184, UR9 ;  /* 0x00000009dbb87e23 */ /* 0x000fe200080100b8 */
[----:B------:R-:W-:Y:S02]  /*e010*/  SHF.L.U32 R185, R185, 0x10, RZ ;  /* 0x00000010b9b97819 */ /* 0x000fe400000006ff */
[----:B------:R-:W-:Y:S01]  /*e020*/  PLOP3.LUT P6, PT, PT, PT, UP0, 0x80, 0x8 ;  /* 0x000000000008781c */ /* 0x000fe20003fcf008 */
        /* <DEDUP_REMOVED lines=9> */
.L_x_460:
[----:B0-234-:R-:W0:Y:S01]  /*e0c0*/  @P0 LDC.64 R184, c[0x0][0x478] ;  /* 0x00011e00ffb80b82 */ /* 0x01de220000000a00 */
[----:B------:R-:W2:Y:S01]  /*e0d0*/  @UP3 LDCU.64 UR6, c[0x0][0x468] ;  /* 0x00008d00ff0637ac */ /* 0x000ea20008000a00 */
[----:B------:R-:W-:Y:S01]  /*e0e0*/  PLOP3.LUT P6, PT, PT, PT, UP3, 0x80, 0x8 ;  /* 0x000000000008781c */ /* 0x000fe20003fcf038 */
[----:B0-----:R-:W-:-:S04]  /*e0f0*/  @P0 IMAD.WIDE.U32 R184, R187, 0x10, R184 ;  /* 0x00000010bbb80825 */ /* 0x001fc800078e00b8 */
[----:B------:R-:W-:Y:S01]  /*e100*/  HFMA2 R187, -RZ, RZ, 0, 9.5367431640625e-07 ;  /* 0x00000010ffbb7431 */ /* 0x000fe200000001ff */
[----:B------:R0:W-:Y:S01]  /*e110*/  @P0 STG.E.128 desc[UR16][R184.64], R168 ;  /* 0x000000a8b8000986 */ /* 0x0001e2000c101d10 */
[----:B------:R-:W-:-:S13]  /*e120*/  PLOP3.LUT P0, PT, PT, PT, UP3, 0x80, 0x8 ;  /* 0x000000000008781c */ /* 0x000fda0003f0f038 */
[----:B--2---:R-:W-:-:S05]  /*e130*/  @P0 IMAD.WIDE.U32 R186, R186, R187, UR6 ;  /* 0x00000006baba0e25 */ /* 0x004fca000f8e00bb */
[----:B------:R0:W-:Y:S02]  /*e140*/  @P6 STG.E.128 desc[UR16][R186.64], R160 ;  /* 0x000000a0ba006986 */ /* 0x0001e4000c101d10 */
.L_x_449:
[----:B------:R-:W-:Y:S05]  /*e150*/  BSYNC.RECONVERGENT B0 ;  /* 0x0000000000007941 */ /* 0x000fea0003800200 */
.L_x_448:
[----:B------:R-:W-:Y:S02]  /*e160*/  UIADD3 UR26, UPT, UPT, UR26, UR24, URZ ;  /* 0x000000181a1a7290 */ /* 0x000fe4000fffe0ff */
[----:B------:R-:W-:Y:S02]  /*e170*/  UPLOP3.LUT UP1, UPT, UPT, UPT, UP1, 0x40, 0x4 ;  /* 0x000000000004789c */ /* 0x000fe40003f2e810 */
[----:B------:R-:W-:-:S09]  /*e180*/  UISETP.GE.AND UP0, UPT, UR26, UR25, UPT ;  /* 0x000000191a00728c */ /* 0x000fd2000bf06270 */
[----:B------:R-:W-:Y:S05]  /*e190*/  BRA.U !UP0, `(.L_x_483) ;  /* 0xffffff31087c7547 */ /* 0x000fea000b83ffff */
.L_x_294:
[----:B------:R-:W1:Y:S01]  /*e1a0*/  S2UR UR4, SR_CTAID.X ;  /* 0x00000000000479c3 */ /* 0x000e620000002500 */
[----:B0-234-:R-:W0:Y:S01]  /*e1b0*/  S2R R184, SR_TID.X ;  /* 0x0000000000b87919 */ /* 0x01de220000002100 */
[----:B------:R-:W-:Y:S01]  /*e1c0*/  BSSY.RECONVERGENT B0, `(.L_x_484) ;  /* 0x000001a000007945 */ /* 0x000fe20003800200 */
[----:B-1----:R-:W-:-:S06]  /*e1d0*/  UIMAD UR4, UR4, UR10, URZ ;  /* 0x0000000a040472a4 */ /* 0x002fcc000f8e02ff */
[----:B------:R-:W-:-:S05]  /*e1e0*/  IMAD.U32 R9, RZ, RZ, UR4 ;  /* 0x00000004ff097e24 */ /* 0x000fca000f8e00ff */
[----:B0-----:R-:W-:Y:S01]  /*e1f0*/  LEA.HI R9, R9, R184, RZ, 0x1d ;  /* 0x000000b809097211 */ /* 0x001fe200078fe8ff */
[----:B------:R-:W-:Y:S06]  /*e200*/  @!P1 BRA `(.L_x_485) ;  /* 0x0000000000549947 */ /* 0x000fec0003800000 */
[----:B------:R-:W2:Y:S01]  /*e210*/  LDL.LU R188, [R1+0x30] ;  /* 0x0000300001bc7983 */ /* 0x000ea20000300800 */
[----:B------:R-:W0:Y:S03]  /*e220*/  LDC.64 R2, c[0x0][0x440] ;  /* 0x00011000ff027b82 */ /* 0x000e260000000a00 */
[----:B------:R-:W2:Y:S04]  /*e230*/  LDL.LU R189, [R1+0x34] ;  /* 0x0000340001bd7983 */ /* 0x000ea80000300800 */
[----:B------:R-:W2:Y:S01]  /*e240*/  LDL.LU R190, [R1+0x38] ;  /* 0x0000380001be7983 */ /* 0x000ea20000300800 */
[----:B------:R-:W1:Y:S03]  /*e250*/  LDC.64 R4, c[0x0][0x448] ;  /* 0x00011200ff047b82 */ /* 0x000e660000000a00 */
[----:B------:R-:W2:Y:S04]  /*e260*/  LDL.LU R191, [R1+0x3c] ;  /* 0x00003c0001bf7983 */ /* 0x000ea80000300800 */
[----:B------:R-:W3:Y:S01]  /*e270*/  LDL.LU R184, [R1+0x20] ;  /* 0x0000200001b87983 */ /* 0x000ee20000300800 */
[----:B------:R-:W4:Y:S03]  /*e280*/  LDC.64 R6, c[0x0][0x460] ;  /* 0x00011800ff067b82 */ /* 0x000f260000000a00 */
[----:B------:R-:W3:Y:S04]  /*e290*/  LDL.LU R185, [R1+0x24] ;  /* 0x0000240001b97983 */ /* 0x000ee80000300800 */
[----:B------:R-:W3:Y:S04]  /*e2a0*/  LDL.LU R186, [R1+0x28] ;  /* 0x0000280001ba7983 */ /* 0x000ee80000300800 */
[----:B------:R-:W3:Y:S01]  /*e2b0*/  LDL.LU R187, [R1+0x2c] ;  /* 0x00002c0001bb7983 */ /* 0x000ee20000300800 */
[----:B0-----:R-:W-:-:S04]  /*e2c0*/  IMAD.WIDE.U32 R2, R9, 0x20, R2 ;  /* 0x0000002009027825 */ /* 0x001fc800078e0002 */
[C---:B-1----:R-:W-:Y:S01]  /*e2d0*/  IMAD.WIDE.U32 R4, R9.reuse, 0x20, R4 ;  /* 0x0000002009047825 */ /* 0x042fe200078e0004 */
[----:B------:R0:W-:Y:S04]  /*e2e0*/  STG.E.128 desc[UR16][R2.64], R76 ;  /* 0x0000004c02007986 */ /* 0x0001e8000c101d10 */
[----:B------:R0:W-:Y:S01]  /*e2f0*/  STG.E.128 desc[UR16][R2.64+0x10], R80 ;  /* 0x0000105002007986 */ /* 0x0001e2000c101d10 */
[C---:B----4-:R-:W-:Y:S01]  /*e300*/  IMAD.WIDE.U32 R6, R9.reuse, 0x20, R6 ;  /* 0x0000002009067825 */ /* 0x050fe200078e0006 */
[----:B------:R-:W-:Y:S02]  /*e310*/  IADD3 R9, PT, PT, R9, 0x80, RZ ;  /* 0x0000008009097810 */ /* 0x000fe40007ffe0ff */
[----:B--2---:R0:W-:Y:S04]  /*e320*/  STG.E.128 desc[UR16][R4.64], R188 ;  /* 0x000000bc04007986 */ /* 0x0041e8000c101d10 */
[----:B---3--:R0:W-:Y:S04]  /*e330*/  STG.E.128 desc[UR16][R4.64+0x10], R184 ;  /* 0x000010b804007986 */ /* 0x0081e8000c101d10 */
[----:B------:R0:W-:Y:S04]  /*e340*/  STG.E.128 desc[UR16][R6.64], R116 ;  /* 0x0000007406007986 */ /* 0x0001e8000c101d10 */
[----:B------:R0:W-:Y:S02]  /*e350*/  STG.E.128 desc[UR16][R6.64+0x10], R120 ;  /* 0x0000107806007986 */ /* 0x0001e4000c101d10 */
.L_x_485:
[----:B------:R-:W-:Y:S05]  /*e360*/  BSYNC.RECONVERGENT B0 ;  /* 0x0000000000007941 */ /* 0x000fea0003800200 */
.L_x_484:
        /* <DEDUP_REMOVED lines=15> */
.L_x_487:
[----:B------:R-:W-:Y:S05]  /*e460*/  BSYNC.RECONVERGENT B0 ;  /* 0x0000000000007941 */ /* 0x000fea0003800200 */
.L_x_486:
        /* <DEDUP_REMOVED lines=15> */
.L_x_489:
[----:B------:R-:W-:Y:S05]  /*e560*/  BSYNC.RECONVERGENT B0 ;  /* 0x0000000000007941 */ /* 0x000fea0003800200 */
.L_x_488:
        /* <DEDUP_REMOVED lines=15> */
.L_x_491:
[----:B------:R-:W-:Y:S05]  /*e660*/  BSYNC.RECONVERGENT B0 ;  /* 0x0000000000007941 */ /* 0x000fea0003800200 */
.L_x_490:
        /* <DEDUP_REMOVED lines=14> */
.L_x_492:
        /* <DEDUP_REMOVED lines=11> */
.L_x_19280:


//--------------------- .text._ZN10layer_norm13ln_bwd_kernelINS_13Kernel_traitsI13__nv_bfloat16S2_S2_S2_fjLj5120ELj1ELj1ELj4ELj16ENS_18Kernel_traits_baseILj5120ES2_S2_S2_S2_fjLj128EEEEELb0ELb1ELb1ELb1EEEvNS_9BwdParamsE --------------------------
	.section	.text._ZN10layer_norm13ln_bwd_kernelINS_13Kernel_traitsI13__nv_bfloat16S2_S2_S2_fjLj5120ELj1ELj1ELj4ELj16ENS_18Kernel_traits_baseILj5120ES2_S2_S2_S2_fjLj128EEEEELb0ELb1ELb1ELb1EEEvNS_9BwdParamsE,"ax",@progbits
	.align	128
        .global         _ZN10layer_norm13ln_bwd_kernelINS_13Kernel_traitsI13__nv_bfloat16S2_S2_S2_fjLj5120ELj1ELj1ELj4ELj16ENS_18Kernel_traits_baseILj5120ES2_S2_S2_S2_fjLj128EEEEELb0ELb1ELb1ELb1EEEvNS_9BwdParamsE
        .type           _ZN10layer_norm13ln_bwd_kernelINS_13Kernel_traitsI13__nv_bfloat16S2_S2_S2_fjLj5120ELj1ELj1ELj4ELj16ENS_18Kernel_traits_baseILj5120ES2_S2_S2_S2_fjLj128EEEEELb0ELb1ELb1ELb1EEEvNS_9BwdParamsE,@function
        .size           _ZN10layer_norm13ln_bwd_kernelINS_13Kernel_traitsI13__nv_bfloat16S2_S2_S2_fjLj5120ELj1ELj1ELj4ELj16ENS_18Kernel_traits_baseILj5120ES2_S2_S2_S2_fjLj128EEEEELb0ELb1ELb1ELb1EEEvNS_9BwdParamsE,(.L_x_19281 - _ZN10layer_norm13ln_bwd_kernelINS_13Kernel_traitsI13__nv_bfloat16S2_S2_S2_fjLj5120ELj1ELj1ELj4ELj16ENS_18Kernel_traits_baseILj5120ES2_S2_S2_S2_fjLj128EEEEELb0ELb1ELb1ELb1EEEvNS_9BwdParamsE)
        .other          _ZN10layer_norm13ln_bwd_kernelINS_13Kernel_traitsI13__nv_bfloat16S2_S2_S2_fjLj5120ELj1ELj1ELj4ELj16ENS_18Kernel_traits_baseILj5120ES2_S2_S2_S2_fjLj128EEEEELb0ELb1ELb1ELb1EEEvNS_9BwdParamsE,@"STO_CUDA_ENTRY STV_DEFAULT"
_ZN10layer_norm13ln_bwd_kernelINS_13Kernel_traitsI13__nv_bfloat16S2_S2_S2_fjLj5120ELj1ELj1ELj4ELj16ENS_18Kernel_traits_baseILj5120ES2_S2_S2_S2_fjLj128EEEEELb0ELb1ELb1ELb1EEEvNS_9BwdParamsE:
.text._ZN10layer_norm13ln_bwd_kernelINS_13Kernel_traitsI13__nv_bfloat16S2_S2_S2_fjLj5120ELj1ELj1ELj4ELj16ENS_18Kernel_traits_baseILj5120ES2_S2_S2_S2_fjLj128EEEEELb0ELb1ELb1ELb1EEEvNS_9BwdParamsE:
[----:B------:R-:W0:Y:S02]  /*0000*/  LDC R1, c[0x0][0x37c] ;  /* 0x0000df00ff017b82 */ /* 0x000e240000000800 */
[----:B0-----:R-:W-:-:S06]  /*0010*/  IADD3 R1, PT, PT, R1, -0x78, RZ ;  /* 0xffffff8801017810 */ /* 0x001fcc0007ffe0ff */
[----:B------:R-:W0:Y:S01]  /*0020*/  S2UR UR8, SR_CTAID.X ;  /* 0x00000000000879c3 */ /* 0x000e220000002500 */
[----:B------:R-:W0:Y:S01]  /*0030*/  LDCU UR4, c[0x0][0x384] ;  /* 0x00007080ff0477ac */ /* 0x000e220008000800 */
[----:B------:R-:W1:Y:S01]  /*0040*/  S2R R21, SR_TID.X ;  /* 0x0000000000157919 */ /* 0x000e620000002100 */
[----:B------:R-:W-:Y:S02]  /*0050*/  CS2R R164, SRZ ;  /* 0x0000000000a47805 */ /* 0x000fe4000001ff00 */
[----:B------:R-:W-:Y:S02]  /*0060*/  CS2R R166, SRZ ;  /* 0x0000000000a67805 */ /* 0x000fe4000001ff00 */
[----:B------:R-:W-:Y:S01]  /*0070*/  CS2R R160, SRZ ;  /* 0x0000000000a07805 */ /* 0x000fe2000001ff00 */
[----:B------:R2:W-:Y:S01]  /*0080*/  STL [R1+0x54], RZ ;  /* 0x000054ff01007387 */ /* 0x0005e20000100800 */
[----:B------:R-:W-:Y:S02]  /*0090*/  CS2R R162, SRZ ;  /* 0x0000000000a27805 */ /* 0x000fe4000001ff00 */
[----:B------:R-:W-:-:S02]  /*00a0*/  CS2R R156, SRZ ;  /* 0x00000000009c7805 */ /* 0x000fc4000001ff00 */
[----:B------:R-:W-:Y:S01]  /*00b0*/  CS2R R158, SRZ ;  /* 0x00000000009e7805 */ /* 0x000fe2000001ff00 */
[----:B------:R2:W-:Y:S01]  /*00c0*/  STL [R1+0x58], RZ ;  /* 0x000058ff01007387 */ /* 0x0005e20000100800 */
        /* <DEDUP_REMOVED lines=12> */
[----:B------:R-:W-:Y:S01]  /*0190*/  CS2R R138, SRZ ;  /* 0x00000000008a7805 */ /* 0x000fe2000001ff00 */
[----:B0-----:R-:W-:Y:S01]  /*01a0*/  UISETP.GE.AND UP0, UPT, UR8, UR4, UPT ;  /* 0x000000040800728c */ /* 0x001fe2000bf06270 */
[----:B------:R-:W-:Y:S01]  /*01b0*/  CS2R R132, SRZ ;  /* 0x0000000000847805 */ /* 0x000fe2000001ff00 */
[----:B------:R2:W-:Y:S01]  /*01c0*/  STL [R1+0x48], RZ ;  /* 0x000048ff01007387 */ /* 0x0005e20000100800 */
[----:B------:R-:W-:-:S02]  /*01d0*/  CS2R R134, SRZ ;  /* 0x0000000000867805 */ /* 0x000fc4000001ff00 */
[----:B------:R-:W-:Y:S02]  /*01e0*/  CS2R R128, SRZ ;  /* 0x0000000000807805 */ /* 0x000fe4000001ff00 */
[----:B------:R-:W-:Y:S01]  /*01f0*/  CS2R R130, SRZ ;  /* 0x0000000000827805 */ /* 0x000fe2000001ff00 */
[----:B------:R2:W-:Y:S01]  /*0200*/  STL [R1+0x4c], RZ ;  /* 0x00004cff01007387 */ /* 0x0005e20000100800 */
[----:B------:R-:W-:Y:S02]  /*0210*/  CS2R R124, SRZ ;  /* 0x00000000007c7805 */ /* 0x000fe4000001ff00 */
[----:B------:R-:W-:Y:S02]  /*0220*/  CS2R R126, SRZ ;  /* 0x00000000007e7805 */ /* 0x000fe4000001ff00 */
        /* <DEDUP_REMOVED lines=34> */
[----:B------:R-:W-:Y:S01]  /*0450*/  CS2R R72, SRZ ;  /* 0x0000000000487805 */ /* 0x000fe2000001ff00 */
[----:B------:R-:W0:Y:S02]  /*0460*/  LDCU.64 UR18, c[0x0][0x358] ;  /* 0x00006b00ff1277ac */ /* 0x000e240008000a00 */
        /* <DEDUP_REMOVED lines=8> */
[----:B01----:R-:W-:Y:S05]  /*04f0*/  BRA.U UP0, `(.L_x_493) ;  /* 0x000000d500087547 */ /* 0x003fea000b800000 */
[----:B------:R-:W0:Y:S08]  /*0500*/  LDC.64 R4, c[0x0][0x3e8] ;  /* 0x0000fa00ff047b82 */ /* 0x000e300000000a00 */
[----:B------:R-:W1:Y:S01]  /*0510*/  LDC.64 R2, c[0x0][0x3d0] ;  /* 0x0000f400ff027b82 */ /* 0x000e620000000a00 */
[----:B------:R-:W-:Y:S01]  /*0520*/  UPLOP3.LUT UP1, UPT, UPT, UPT, UPT, 0x40, 0x4 ;  /* 0x000000000004789c */ /* 0x000fe20003f2e870 */
[----:B------:R-:W3:Y:S01]  /*0530*/  LDCU UR17, c[0x0][0x40c] ;  /* 0x00008180ff1177ac */ /* 0x000ee20008000800 */
[----:B------:R-:W4:Y:S01]  /*0540*/  LDCU UR26, c[0x0][0x388] ;  /* 0x00007100ff1a77ac */ /* 0x000f220008000800 */
[----:B------:R-:W0:Y:S01]  /*0550*/  LDCU.U8 UR27, c[0x0][0x410] ;  /* 0x00008200ff1b77ac */ /* 0x000e220008000000 */
[----:B------:R-:W0:Y:S02]  /*0560*/  LDCU.64 UR20, c[0x0][0x3c8] ;  /* 0x00007900ff1477ac */ /* 0x000e240008000a00 */
[C---:B0-----:R-:W-:Y:S01]  /*0570*/  IMAD.WIDE.U32 R4, R21.reuse, 0x10, R4 ;  /* 0x0000001015047825 */ /* 0x041fe200078e0004 */
[----:B------:R-:W0:Y:S04]  /*0580*/  LDCU.64 UR22, c[0x0][0x3c0] ;  /* 0x00007800ff1677ac */ /* 0x000e280008000a00 */
[----:B------:R-:W2:Y:S01]  /*0590*/  LDG.E.128 R68, desc[UR18][R4.64+0x2000] ;  /* 0x0020001204447981 */ /* 0x000ea2000c1e1d00 */
[----:B------:R-:W0:Y:S03]  /*05a0*/  LDCU UR28, c[0x0][0x400] ;  /* 0x00008000ff1c77ac */ /* 0x000e260008000800 */
[----:B------:R-:W3:Y:S01]  /*05b0*/  LDG.E.128 R64, desc[UR18][R4.64+0x1800] ;  /* 0x0018001204407981 */ /* 0x000ee2000c1e1d00 */
[----:B------:R-:W0:Y:S03]  /*05c0*/  LDCU.64 UR4, c[0x0][0x438] ;  /* 0x00008700ff0477ac */ /* 0x000e260008000a00 */
[----:B------:R-:W4:Y:S01]  /*05d0*/  LDG.E.128 R60, desc[UR18][R4.64+0x1000] ;  /* 0x00100012043c7981 */ /* 0x000f22000c1e1d00 */
[----:B------:R-:W0:Y:S03]  /*05e0*/  LDCU.64 UR6, c[0x0][0x478] ;  /* 0x00008f00ff0677ac */ /* 0x000e260008000a00 */
[----:B------:R-:W4:Y:S01]  /*05f0*/  LDG.E.128 R56, desc[UR18][R4.64+0x800] ;  /* 0x0008001204387981 */ /* 0x000f22000c1e1d00 */
[----:B------:R-:W0:Y:S03]  /*0600*/  LDCU.128 UR12, c[0x0][0x3f0] ;  /* 0x00007e00ff0c77ac */ /* 0x000e260008000c00 */
[----:B------:R0:W4:Y:S01]  /*0610*/  LDG.E.128 R52, desc[UR18][R4.64] ;  /* 0x0000001204347981 */ /* 0x000122000c1e1d00 */
[----:B-1----:R-:W-:-:S04]  /*0620*/  IMAD.WIDE.U32 R2, R21, 0x10, R2 ;  /* 0x0000001015027825 */ /* 0x002fc800078e0002 */
[----:B------:R-:W-:Y:S01]  /*0630*/  HFMA2 R164, -RZ, RZ, 0, 0 ;  /* 0x00000000ffa47431 */ /* 0x000fe200000001ff */
[----:B------:R-:W1:Y:S01]  /*0640*/  LDCU.64 UR24, c[0x0][0x380] ;  /* 0x00007000ff1877ac */ /* 0x000e620008000a00 */
[----:B------:R-:W5:Y:S04]  /*0650*/  LDG.E.128 R48, desc[UR18][R2.64+0x2000] ;  /* 0x0020001202307981 */ /* 0x000f68000c1e1d00 */
[----:B------:R-:W5:Y:S04]  /*0660*/  LDG.E.128 R44, desc[UR18][R2.64+0x1800] ;  /* 0x00180012022c7981 */ /* 0x000f68000c1e1d00 */
[----:B------:R-:W5:Y:S04]  /*0670*/  LDG.E.128 R40, desc[UR18][R2.64+0x1000] ;  /* 0x0010001202287981 */ /* 0x000f68000c1e1d00 */
[----:B------:R-:W5:Y:S04]  /*0680*/  LDG.E.128 R36, desc[UR18][R2.64+0x800] ;  /* 0x0008001202247981 */ /* 0x000f68000c1e1d00 */
[----:B------:R1:W5:Y:S01]  /*0690*/  LDG.E.128 R32, desc[UR18][R2.64] ;  /* 0x0000001202207981 */ /* 0x000362000c1e1d00 */
[----:B--2---:R-:W-:-:S02]  /*06a0*/  PRMT R20, R68, 0x7632, R20 ;  /* 0x0000763244147816 */ /* 0x004fc40000000014 */
[----:B------:R-:W-:Y:S02]  /*06b0*/  PRMT R19, R69, 0x7632, R19 ;  /* 0x0000763245137816 */ /* 0x000fe40000000013 */
[----:B------:R-:W-:Y:S02]  /*06c0*/  PRMT R18, R70, 0x7632, R18 ;  /* 0x0000763246127816 */ /* 0x000fe40000000012 */
[----:B------:R-:W-:Y:S02]  /*06d0*/  PRMT R17, R71, 0x7632, R17 ;  /* 0x0000763247117816 */ /* 0x000fe40000000011 */
[----:B---3--:R-:W-:Y:S02]  /*06e0*/  PRMT R16, R64, 0x7632, R16 ;  /* 0x0000763240107816 */ /* 0x008fe40000000010 */
[----:B------:R-:W-:Y:S02]  /*06f0*/  PRMT R15, R65, 0x7632, R15 ;  /* 0x00007632410f7816 */ /* 0x000fe4000000000f */
[----:B------:R-:W-:-:S02]  /*0700*/  PRMT R14, R66, 0x7632, R14 ;  /* 0x00007632420e7816 */ /* 0x000fc4000000000e */
[----:B------:R-:W-:Y:S02]  /*0710*/  PRMT R13, R67, 0x7632, R13 ;  /* 0x00007632430d7816 */ /* 0x000fe4000000000d */
[----:B----4-:R-:W-:Y:S02]  /*0720*/  PRMT R12, R60, 0x7632, R12 ;  /* 0x000076323c0c7816 */ /* 0x010fe4000000000c */
[----:B------:R-:W-:Y:S02]  /*0730*/  PRMT R11, R61, 0x7632, R11 ;  /* 0x000076323d0b7816 */ /* 0x000fe4000000000b */
[----:B------:R-:W-:Y:S02]  /*0740*/  PRMT R10, R62, 0x7632, R10 ;  /* 0x000076323e0a7816 */ /* 0x000fe4000000000a */
[----:B------:R-:W-:Y:S02]  /*0750*/  PRMT R9, R63, 0x7632, R9 ;  /* 0x000076323f097816 */ /* 0x000fe40000000009 */
[----:B------:R-:W-:-:S02]  /*0760*/  PRMT R8, R56, 0x7632, R8 ;  /* 0x0000763238087816 */ /* 0x000fc40000000008 */
[----:B------:R-:W-:Y:S02]  /*0770*/  PRMT R7, R57, 0x7632, R7 ;  /* 0x0000763239077816 */ /* 0x000fe40000000007 */
[----:B------:R-:W-:Y:S02]  /*0780*/  PRMT R6, R58, 0x7632, R6 ;  /* 0x000076323a067816 */ /* 0x000fe40000000006 */
[----:B0-----:R-:W-:Y:S02]  /*0790*/  PRMT R5, R59, 0x7632, R5 ;  /* 0x000076323b057816 */ /* 0x001fe40000000005 */
[----:B------:R-:W-:Y:S02]  /*07a0*/  PRMT R4, R52, 0x7632, R4 ;  /* 0x0000763234047816 */ /* 0x000fe40000000004 */
[----:B-1----:R-:W-:Y:S02]  /*07b0*/  PRMT R3, R53, 0x7632, R3 ;  /* 0x0000763235037816 */ /* 0x002fe40000000003 */
[----:B------:R-:W-:-:S02]  /*07c0*/  PRMT R2, R54, 0x7632, R2 ;  /* 0x0000763236027816 */ /* 0x000fc40000000002 */
[----:B------:R-:W-:-:S07]  /*07d0*/  PRMT R0, R55, 0x7632, R0 ;  /* 0x0000763237007816 */ /* 0x000fce0000000000 */
.L_x_662:
[----:B------:R-:W-:-:S06]  /*07e0*/  UIMAD.WIDE UR10, UR8, 0x4, UR20 ;  /* 0x00000004080a78a5 */ /* 0x000fcc000f8e0214 */
[----:B0-----:R-:W-:Y:S02]  /*07f0*/  MOV R180, UR10 ;  /* 0x0000000a00b47c02 */ /* 0x001fe40008000f00 */
[----:B------:R-:W-:-:S05]  /*0800*/  MOV R181, UR11 ;  /* 0x0000000b00b57c02 */ /* 0x000fca0008000f00 */
[----:B------:R0:W2:Y:S01]  /*0810*/  LDG.E R180, desc[UR18][R180.64] ;  /* 0x00000012b4b47981 */ /* 0x0000a2000c1e1900 */
[----:B------:R-:W-:-:S06]  /*0820*/  UIMAD.WIDE UR10, UR8, 0x4, UR14 ;  /* 0x00000004080a78a5 */ /* 0x000fcc000f8e020e */
[----:B0-----:R-:W-:Y:S02]  /*0830*/  MOV R181, UR11 ;  /* 0x0000000b00b57c02 */ /* 0x001fe40008000f00 */
[----:B--2---:R-:W-:Y:S01]  /*0840*/  R2UR UR29, R180 ;  /* 0x00000000b41d72ca */ /* 0x004fe200000e0000 */
[----:B------:R-:W-:-:S06]  /*0850*/  IMAD.U32 R180, RZ, RZ, UR10 ;  /* 0x0000000affb47e24 */ /* 0x000fcc000f8e00ff */
[----:B------:R0:W2:Y:S01]  /*0860*/  LDG.E R180, desc[UR18][R180.64] ;  /* 0x00000012b4b47981 */ /* 0x0000a2000c1e1900 */
[----:B------:R-:W-:-:S06]  /*0870*/  UIMAD.WIDE UR10, UR8, 0x4, UR12 ;  /* 0x00000004080a78a5 */ /* 0x000fcc000f8e020c */
[----:B0-----:R-:W-:Y:S02]  /*0880*/  MOV R181, UR11 ;  /* 0x0000000b00b57c02 */ /* 0x001fe40008000f00 */
[----:B--2---:R-:W-:Y:S02]  /*0890*/  R2UR UR32, R180 ;  /* 0x00000000b42072ca */ /* 0x004fe400000e0000 */
[----:B------:R-:W-:-:S06]  /*08a0*/  MOV R180, UR10 ;  /* 0x0000000a00b47c02 */ /* 0x000fcc0008000f00 */
[----:B------:R-:W2:Y:S05]  /*08b0*/  LDG.E R180, desc[UR18][R180.64] ;  /* 0x00000012b4b47981 */ /* 0x000eaa000c1e1900 */
[----:B------:R-:W-:Y:S01]  /*08c0*/  UISETP.GE.AND UP3, UPT, UR32, 0x1, UPT ;  /* 0x000000012000788c */ /* 0x000fe2000bf66270 */
[----:B--2---:R-:W-:Y:S02]  /*08d0*/  R2UR UR16, R180 ;  /* 0x00000000b41072ca */ /* 0x004fe400000e0000 */
[----:B------:R-:W-:-:S06]  /*08e0*/  CS2R R180, SRZ ;  /* 0x0000000000b47805 */ /* 0x000fcc000001ff00 */
[----:B---345:R-:W-:Y:S07]  /*08f0*/  BRA.U !UP3, `(.L_x_494) ;  /* 0x000000250b007547 */ /* 0x038fee000b800000 */
[----:B------:R-:W0:Y:S01]  /*0900*/  S2R R8, SR_TID.X ;  /* 0x0000000000087919 */ /* 0x000e220000002100 */
[----:B------:R-:W1:Y:S01]  /*0910*/  LDC.64 R6, c[0x0][0x3a8] ;  /* 0x0000ea00ff067b82 */ /* 0x000e620000000a00 */
[----:B------:R-:W-:Y:S02]  /*0920*/  UIMAD UR9, UR8, UR26, URZ ;  /* 0x0000001a080972a4 */ /* 0x000fe4000f8e02ff */
[----:B------:R-:W-:Y:S01]  /*0930*/  UIADD3 UR11, UPT, UPT, UR32, -0x1, URZ ;  /* 0xffffffff200b7890 */ /* 0x000fe2000fffe0ff */
[----:B------:R-:W2:Y:S01]  /*0940*/  LDL.LU R245, [R1+0x58] ;  /* 0x0000580001f57983 */ /* 0x000ea20000300800 */
[----:B------:R-:W-:Y:S02]  /*0950*/  USHF.R.S32.HI UR10, URZ, 0x1f, UR9 ;  /* 0x0000001fff0a7899 */ /* 0x000fe40008011409 */
[----:B------:R-:W-:Y:S01]  /*0960*/  UIMAD UR11, UR11, UR26, URZ ;  /* 0x0000001a0b0b72a4 */ /* 0x000fe2000f8e02ff */
[----:B------:R-:W3:Y:S01]  /*0970*/  LDC.64 R4, c[0x0][0x428] ;  /* 0x00010a00ff047b82 */ /* 0x000ee20000000a00 */
[----:B------:R-:W-:Y:S01]  /*0980*/  ULEA.HI UR10, UR10, UR9, URZ, 0x3 ;  /* 0x000000090a0a7291 */ /* 0x000fe2000f8f18ff */
[----:B------:R-:W4:Y:S01]  /*0990*/  LDL.LU R246, [R1+0x60] ;  /* 0x0000600001f67983 */ /* 0x000f220000300800 */
[----:B------:R-:W-:-:S02]  /*09a0*/  UIMAD.WIDE UR30, UR8, 0x4, UR22 ;  /* 0x00000004081e78a5 */ /* 0x000fc4000f8e0216 */
[----:B------:R-:W-:Y:S01]  /*09b0*/  USHF.R.S32.HI UR9, URZ, 0x1f, UR11 ;  /* 0x0000001fff097899 */ /* 0x000fe2000801140b */
[----:B------:R-:W4:Y:S01]  /*09c0*/  LDL.LU R247, [R1+0x48] ;  /* 0x0000480001f77983 */ /* 0x000f220000300800 */
[----:B------:R-:W-:Y:S02]  /*09d0*/  MOV R223, UR10 ;  /* 0x0000000a00df7c02 */ /* 0x000fe40008000f00 */
[----:B------:R-:W-:Y:S01]  /*09e0*/  MOV R224, UR30 ;  /* 0x0000001e00e07c02 */ /* 0x000fe20008000f00 */
[----:B------:R-:W-:Y:S01]  /*09f0*/  IMAD.U32 R225, RZ, RZ, UR31 ;  /* 0x0000001fffe17e24 */ /* 0x000fe2000f8e00ff */
[----:B------:R-:W-:Y:S02]  /*0a00*/  ULEA.HI UR9, UR9, UR11, URZ, 0x3 ;  /* 0x0000000b09097291 */ /* 0x000fe4000f8f18ff */
[----:B------:R-:W-:Y:S01]  /*0a10*/  UISETP.NE.U32.AND UP0, UPT, UR4, URZ, UPT ;  /* 0x000000ff0400728c */ /* 0x000fe2000bf05070 */
[----:B------:R-:W-:Y:S01]  /*0a20*/  ISETP.NE.AND P1, PT, RZ, UR27, PT ;  /* 0x0000001bff007c0c */ /* 0x000fe2000bf25270 */
[----:B------:R-:W2:Y:S02]  /*0a30*/  LDG.E R224, desc[UR18][R224.64] ;  /* 0x00000012e0e07981 */ /* 0x000ea4000c1e1900 */
[----:B------:R-:W-:-:S02]  /*0a40*/  MOV R3, UR9 ;  /* 0x0000000900037c02 */ /* 0x000fc40008000f00 */
[----:B-----5:R-:W-:Y:S01]  /*0a50*/  PRMT R251, R32, 0x7632, R251 ;  /* 0x0000763220fb7816 */ /* 0x020fe200000000fb */
[----:B------:R-:W4:Y:S01]  /*0a60*/  LDL.LU R248, [R1+0x50] ;  /* 0x0000500001f87983 */ /* 0x000f220000300800 */
[-C--:B0-----:R-:W-:Y:S02]  /*0a70*/  LEA.HI.SX32 R223, R223, R8.reuse, 0x1d ;  /* 0x00000008dfdf7211 */ /* 0x081fe400078feaff */
[----:B------:R-:W-:-:S03]  /*0a80*/  LEA.HI.SX32 R8, R3, R8, 0x1d ;  /* 0x0000000803087211 */ /* 0x000fc600078feaff */
[----:B-1----:R-:W-:-:S04]  /*0a90*/  IMAD.WIDE.U32 R180, R223, 0x10, R6 ;  /* 0x00000010dfb47825 */ /* 0x002fc800078e0006 */
[C---:B---3--:R-:W-:Y:S02]  /*0aa0*/  IMAD.WIDE.U32 R184, R8.reuse, 0x10, R4 ;  /* 0x0000001008b87825 */ /* 0x048fe400078e0004 */
[----:B------:R-:W3:Y:S04]  /*0ab0*/  LDG.E.128 R180, desc[UR18][R180.64] ;  /* 0x00000012b4b47981 */ /* 0x000ee8000c1e1d00 */
[----:B------:R-:W4:Y:S01]  /*0ac0*/  LDG.E.128 R184, desc[UR18][R184.64] ;  /* 0x00000012b8b87981 */ /* 0x000f22000c1e1d00 */
[----:B------:R-:W-:-:S05]  /*0ad0*/  IADD3 R193, PT, PT, R8, 0x80, RZ ;  /* 0x0000008008c17810 */ /* 0x000fca0007ffe0ff */
[----:B------:R-:W-:-:S06]  /*0ae0*/  IMAD.WIDE.U32 R192, R193, 0x10, R4 ;  /* 0x00000010c1c07825 */ /* 0x000fcc00078e0004 */
[----:B------:R-:W4:Y:S01]  /*0af0*/  LDG.E.128 R192, desc[UR18][R192.64] ;  /* 0x00000012c0c07981 */ /* 0x000f22000c1e1d00 */
[----:B------:R-:W-:-:S06]  /*0b00*/  UISETP.NE.AND.EX UP0, UPT, UR5, URZ, UPT, UP0 ;  /* 0x000000ff0500728c */ /* 0x000fcc000bf05300 */
[----:B------:R-:W-:Y:S01]  /*0b10*/  PLOP3.LUT P0, PT, PT, PT, UP0, 0x80, 0x8 ;  /* 0x000000000008781c */ /* 0x000fe20003f0f008 */
[C---:B------:R-:W-:Y:S01]  /*0b20*/  VIADD R3, R223.reuse, 0x100 ;  /* 0x00000100df037836 */ /* 0x040fe20000000000 */
[C---:B------:R-:W-:Y:S02]  /*0b30*/  IADD3 R222, PT, PT, R223.reuse, 0x80, RZ ;  /* 0x00000080dfde7810 */ /* 0x040fe40007ffe0ff */
[C---:B------:R-:W-:Y:S02]  /*0b40*/  IADD3 R0, PT, PT, R223.reuse, 0x180, RZ ;  /* 0x00000180df007810 */ /* 0x040fe40007ffe0ff */
[----:B------:R-:W-:Y:S01]  /*0b50*/  IADD3 R2, PT, PT, R223, 0x200, RZ ;  /* 0x00000200df027810 */ /* 0x000fe20007ffe0ff */
[----:B------:R-:W-:-:S04]  /*0b60*/  IMAD.WIDE.U32 R188, R222, 0x10, R6 ;  /* 0x00000010debc7825 */ /* 0x000fc800078e0006 */
[--C-:B------:R-:W-:Y:S01]  /*0b70*/  IMAD.WIDE.U32 R196, R3, 0x10, R6.reuse ;  /* 0x0000001003c47825 */ /* 0x100fe200078e0006 */
[C---:B------:R-:W-:Y:S01]  /*0b80*/  IADD3 R201, PT, PT, R8.reuse, 0x100, RZ ;  /* 0x0000010008c97810 */ /* 0x040fe20007ffe0ff */
[----:B------:R-:W0:Y:S01]  /*0b90*/  @P0 LDC.64 R10, c[0x0][0x438] ;  /* 0x00010e00ff0a0b82 */ /* 0x000e220000000a00 */
[----:B------:R-:W-:Y:S01]  /*0ba0*/  IADD3 R208, PT, PT, R8, 0x180, RZ ;  /* 0x0000018008d07810 */ /* 0x000fe20007ffe0ff */
[--C-:B------:R-:W-:Y:S01]  /*0bb0*/  IMAD.WIDE.U32 R204, R0, 0x10, R6.reuse ;  /* 0x0000001000cc7825 */ /* 0x100fe200078e0006 */
[----:B------:R-:W4:Y:S03]  /*0bc0*/  LDG.E.128 R188, desc[UR18][R188.64] ;  /* 0x00000012bcbc7981 */ /* 0x000f26000c1e1d00 */
[----:B------:R-:W-:Y:S01]  /*0bd0*/  IMAD.WIDE.U32 R212, R2, 0x10, R6 ;  /* 0x0000001002d47825 */ /* 0x000fe200078e0006 */
[----:B------:R-:W-:Y:S01]  /*0be0*/  SHF.L.U32 R251, R251, 0x10, RZ ;  /* 0x00000010fbfb7819 */ /* 0x000fe200000006ff */
[----:B------:R-:W1:Y:S01]  /*0bf0*/  @P0 LDC.64 R6, c[0x0][0x438] ;  /* 0x00010e00ff060b82 */ /* 0x000e620000000a00 */
[----:B------:R-:W-:Y:S01]  /*0c00*/  PRMT R249, R33, 0x7632, R249 ;  /* 0x0000763221f97816 */ /* 0x000fe200000000f9 */
[----:B------:R-:W-:Y:S01]  /*0c10*/  VIADD R216, R8, 0x200 ;  /* 0x0000020008d87836 */ /* 0x000fe20000000000 */
[----:B------:R-:W-:Y:S01]  /*0c20*/  PRMT R241, R34, 0x7632, R241 ;  /* 0x0000763222f17816 */ /* 0x000fe200000000f1 */
[----:B------:R-:W-:Y:S01]  /*0c30*/  IMAD.WIDE.U32 R200, R201, 0x10, R4 ;  /* 0x00000010c9c87825 */ /* 0x000fe200078e0004 */
[----:B------:R-:W4:Y:S03]  /*0c40*/  LDG.E.128 R196, desc[UR18][R196.64] ;  /* 0x00000012c4c47981 */ /* 0x000f26000c1e1d00 */
[----:B------:R-:W3:Y:S01]  /*0c50*/  @P0 LDC.64 R8, c[0x0][0x438] ;  /* 0x00010e00ff080b82 */ /* 0x000ee20000000a00 */
[----:B------:R-:W-:Y:S01]  /*0c60*/  PRMT R240, R35, 0x7632, R240 ;  /* 0x0000763223f07816 */ /* 0x000fe200000000f0 */
[----:B------:R-:W4:Y:S01]  /*0c70*/  LDG.E.128 R204, desc[UR18][R204.64] ;  /* 0x00000012cccc7981 */ /* 0x000f22000c1e1d00 */
[----:B0-----:R-:W-:Y:S01]  /*0c80*/  @P0 IMAD.WIDE.U32 R10, R3, 0x10, R10 ;  /* 0x00000010030a0825 */ /* 0x001fe200078e000a */
[----:B------:R-:W-:-:S02]  /*0c90*/  PRMT R237, R36, 0x7632, R237 ;  /* 0x0000763224ed7816 */ /* 0x000fc400000000ed */
[----:B------:R-:W4:Y:S01]  /*0ca0*/  LDG.E.128 R200, desc[UR18][R200.64] ;  /* 0x00000012c8c87981 */ /* 0x000f22000c1e1d00 */
[----:B------:R-:W-:Y:S02]  /*0cb0*/  PRMT R236, R37, 0x7632, R236 ;  /* 0x0000763225ec7816 */ /* 0x000fe400000000ec */
[----:B--2---:R-:W-:Y:S01]  /*0cc0*/  FSEL R224, R224, RZ, !P1 ;  /* 0x000000ffe0e07208 */ /* 0x004fe20004800000 */
[----:B-1----:R-:W-:Y:S01]  /*0cd0*/  @P0 IMAD.WIDE.U32 R6, R2, 0x10, R6 ;  /* 0x0000001002060825 */ /* 0x002fe200078e0006 */
[----:B---3--:R-:W-:Y:S02]  /*0ce0*/  PRMT R252, R180, 0x7632, R252 ;  /* 0x00007632b4fc7816 */ /* 0x008fe400000000fc */
[----:B------:R-:W-:Y:S02]  /*0cf0*/  PRMT R250, R181, 0x7632, R250 ;  /* 0x00007632b5fa7816 */ /* 0x000fe400000000fa */
[----:B------:R-:W-:Y:S01]  /*0d00*/  PRMT R243, R182, 0x7632, R243 ;  /* 0x00007632b6f37816 */ /* 0x000fe200000000f3 */
[----:B------:R-:W-:Y:S01]  /*0d10*/  @P0 IMAD.WIDE.U32 R8, R0, 0x10, R8 ;  /* 0x0000001000080825 */ /* 0x000fe200078e0008 */
[----:B------:R-:W-:Y:S01]  /*0d20*/  R2UR UR9, R224 ;  /* 0x00000000e00972ca */ /* 0x000fe200000e0000 */
[----:B------:R0:W5:Y:S01]  /*0d30*/  @P0 LDG.E.128 R20, desc[UR18][R10.64] ;  /* 0x000000120a140981 */ /* 0x000162000c1e1d00 */
[----:B------:R-:W-:Y:S01]  /*0d40*/  SHF.L.U32 R252, R252, 0x10, RZ ;  /* 0x00000010fcfc7819 */ /* 0x000fe200000006ff */
[----:B------:R-:W1:Y:S01]  /*0d50*/  @P0 LDC.64 R220, c[0x0][0x438] ;  /* 0x00010e00ffdc0b82 */ /* 0x000e620000000a00 */
[----:B----4-:R-:W-:Y:S01]  /*0d60*/  PRMT R2, R184, 0x7632, R2 ;  /* 0x00007632b8027816 */ /* 0x010fe20000000002 */
[----:B------:R-:W-:Y:S01]  /*0d70*/  IMAD.U32 R249, R249, 0x10000, RZ ;  /* 0x00010000f9f97824 */ /* 0x000fe200078e00ff */
[----:B------:R-:W-:Y:S01]  /*0d80*/  SHF.L.U32 R250, R250, 0x10, RZ ;  /* 0x00000010fafa7819 */ /* 0x000fe200000006ff */
[----:B------:R2:W5:Y:S01]  /*0d90*/  @P0 LDG.E.128 R16, desc[UR18][R8.64] ;  /* 0x0000001208100981 */ /* 0x000562000c1e1d00 */
[----:B------:R-:W-:-:S02]  /*0da0*/  SHF.L.U32 R2, R2, 0x10, RZ ;  /* 0x0000001002027819 */ /* 0x000fc400000006ff */
[----:B------:R-:W-:Y:S01]  /*0db0*/  SHF.L.U32 R241, R241, 0x10, RZ ;  /* 0x00000010f1f17819 */ /* 0x000fe200000006ff */
[----:B------:R3:W5:Y:S02]  /*0dc0*/  @P0 LDG.E.128 R12, desc[UR18][R6.64] ;  /* 0x00000012060c0981 */ /* 0x000764000c1e1d00 */
[----:B------:R-:W-:Y:S01]  /*0dd0*/  FADD.FTZ R252, R252, -UR9 ;  /* 0x80000009fcfc7e21 */ /* 0x000fe20008010000 */
[----:B------:R-:W-:Y:S02]  /*0de0*/  PRMT R242, R183, 0x7632, R242 ;  /* 0x00007632b7f27816 */ /* 0x000fe400000000f2 */
[----:B------:R-:W-:Y:S01]  /*0df0*/  PRMT R233, R38, 0x7632, R233 ;  /* 0x0000763226e97816 */ /* 0x000fe200000000e9 */
[----:B------:R-:W-:Y:S01]  /*0e00*/  FMUL.FTZ R252, R252, UR29 ;  /* 0x0000001dfcfc7c20 */ /* 0x000fe20008410000 */
[----:B------:R-:W-:Y:S01]  /*0e10*/  FMUL.FTZ R251, R251, R2 ;  /* 0x00000002fbfb7220 */ /* 0x000fe20000410000 */
[----:B------:R-:W-:Y:S01]  /*0e20*/  FADD.FTZ R165, R165, R2 ;  /* 0x00000002a5a57221 */ /* 0x000fe20000010000 */
[----:B------:R-:W-:-:S04]  /*0e30*/  IMAD.WIDE.U32 R208, R208, 0x10, R4 ;  /* 0x00000010d0d07825 */ /* 0x000fc800078e0004 */
[----:B------:R-:W-:Y:S01]  /*0e40*/  FFMA.FTZ R73, R252, R2, R73 ;  /* 0x00000002fc497223 */ /* 0x000fe20000010049 */
[----:B------:R-:W-:Y:S01]  /*0e50*/  PRMT R2, R186, 0x7632, R2 ;  /* 0x00007632ba027816 */ /* 0x000fe20000000002 */
[----:B------:R-:W4:Y:S01]  /*0e60*/  LDG.E.128 R212, desc[UR18][R212.64] ;  /* 0x00000012d4d47981 */ /* 0x000f22000c1e1d00 */
[----:B------:R-:W-:-:S03]  /*0e70*/  SHF.L.U32 R243, R243, 0x10, RZ ;  /* 0x00000010f3f37819 */ /* 0x000fc600000006ff */
[----:B------:R-:W-:Y:S01]  /*0e80*/  IMAD.U32 R2, R2, 0x10000, RZ ;  /* 0x0001000002027824 */ /* 0x000fe200078e00ff */
[----:B------:R-:W-:Y:S01]  /*0e90*/  PRMT R0, R185, 0x7632, R0 ;  /* 0x00007632b9007816 */ /* 0x000fe20000000000 */
[----:B------:R-:W-:Y:S01]  /*0ea0*/  FADD.FTZ R250, R250, -UR9 ;  /* 0x80000009fafa7e21 */ /* 0x000fe20008010000 */
[----:B------:R-:W-:Y:S01]  /*0eb0*/  FADD.FTZ R243, R243, -UR9 ;  /* 0x80000009f3f37e21 */ /* 0x000fe20008010000 */
[----:B------:R-:W-:Y:S01]  /*0ec0*/  FADD.FTZ R245, R245, R2 ;  /* 0x00000002f5f57221 */ /* 0x000fe20000010000 */
[----:B------:R-:W-:Y:S01]  /*0ed0*/  SHF.L.U32 R0, R0, 0x10, RZ ;  /* 0x0000001000007819 */ /* 0x000fe200000006ff */
[----:B------:R-:W-:Y:S01]  /*0ee0*/  FMUL.FTZ R250, R250, UR29 ;  /* 0x0000001dfafa7c20 */ /* 0x000fe20008410000 */
[----:B------:R-:W-:Y:S01]  /*0ef0*/  FMUL.FTZ R243, R243, UR29 ;  /* 0x0000001df3f37c20 */ /* 0x000fe20008410000 */
[----:B------:R-:W-:Y:S01]  /*0f00*/  PRMT R239, R188, 0x7632, R239 ;  /* 0x00007632bcef7816 */ /* 0x000fe200000000ef */
[----:B------:R-:W-:Y:S01]  /*0f10*/  STL [R1+0x58], R245 ;  /* 0x000058f501007387 */ /* 0x000fe20000100800 */
[-C--:B------:R-:W-:Y:S01]  /*0f20*/  FMUL.FTZ R249, R249, R0.reuse ;  /* 0x00000000f9f97220 */ /* 0x080fe20000410000 */
[--C-:B------:R-:W-:Y:S01]  /*0f30*/  FADD.FTZ R167, R167, R0.reuse ;  /* 0x00000000a7a77221 */ /* 0x100fe20000010000 */
[----:B------:R-:W-:Y:S01]  /*0f40*/  FFMA.FTZ R75, R250, R0, R75 ;  /* 0x00000000fa4b7223 */ /* 0x000fe2000001004b */
[----:B------:R-:W0:Y:S01]  /*0f50*/  LDL.LU R10, [R1+0x38] ;  /* 0x00003800010a7983 */ /* 0x000e220000300800 */
[----:B------:R-:W-:Y:S01]  /*0f60*/  PRMT R0, R187, 0x7632, R0 ;  /* 0x00007632bb007816 */ /* 0x000fe20000000000 */
[-C--:B------:R-:W-:Y:S01]  /*0f70*/  FMUL.FTZ R241, R241, R2.reuse ;  /* 0x00000002f1f17220 */ /* 0x080fe20000410000 */
[----:B------:R-:W-:Y:S01]  /*0f80*/  FFMA.FTZ R77, R243, R2, R77 ;  /* 0x00000002f34d7223 */ /* 0x000fe2000001004d */
[----:B------:R-:W-:Y:S01]  /*0f90*/  PRMT R2, R192, 0x7632, R2 ;  /* 0x00007632c0027816 */ /* 0x000fe20000000002 */
[----:B------:R-:W2:Y:S01]  /*0fa0*/  LDL.LU R9, [R1+0x40] ;  /* 0x0000400001097983 */ /* 0x000ea20000300800 */
[----:B------:R-:W-:-:S02]  /*0fb0*/  SHF.L.U32 R0, R0, 0x10, RZ ;  /* 0x0000001000007819 */ /* 0x000fc400000006ff */
[----:B------:R-:W-:Y:S02]  /*0fc0*/  SHF.L.U32 R2, R2, 0x10, RZ ;  /* 0x0000001002027819 */ /* 0x000fe400000006ff */
[----:B------:R-:W-:Y:S01]  /*0fd0*/  SHF.L.U32 R240, R240, 0x10, RZ ;  /* 0x00000010f0f07819 */ /* 0x000fe200000006ff */
[----:B------:R-:W-:Y:S01]  /*0fe0*/  FADD.FTZ R246, R246, R0 ;  /* 0x00000000f6f67221 */ /* 0x000fe20000010000 */
[----:B------:R-:W-:Y:S01]  /*0ff0*/  SHF.L.U32 R242, R242, 0x10, RZ ;  /* 0x00000010f2f27819 */ /* 0x000fe200000006ff */
[----:B------:R-:W-:Y:S01]  /*1000*/  FADD.FTZ R247, R247, R2 ;  /* 0x00000002f7f77221 */ /* 0x000fe20000010000 */
[----:B------:R-:W-:Y:S01]  /*1010*/  IMAD.U32 R237, R237, 0x10000, RZ ;  /* 0x00010000eded7824 */ /* 0x000fe200078e00ff */
[----:B------:R-:W-:Y:S01]  /*1020*/  PRMT R238, R189, 0x7632, R238 ;  /* 0x00007632bdee7816 */ /* 0x000fe200000000ee */
[----:B------:R-:W-:Y:S04]  /*1030*/  STL [R1+0x60], R246 ;  /* 0x000060f601007387 */ /* 0x000fe80000100800 */
[----:B------:R-:W-:Y:S04]  /*1040*/  STL [R1+0x48], R247 ;  /* 0x000048f701007387 */ /* 0x000fe80000100800 */
[----:B------:R-:W3:Y:S04]  /*1050*/  LDL.LU R8, [R1+0x28] ;  /* 0x0000280001087983 */ /* 0x000ee80000300800 */
[----:B------:R-:W4:Y:S01]  /*1060*/  LDL.LU R7, [R1+0x30] ;  /* 0x0000300001077983 */ /* 0x000f220000300800 */
[----:B------:R-:W-:Y:S01]  /*1070*/  SHF.L.U32 R239, R239, 0x10, RZ ;  /* 0x00000010efef7819 */ /* 0x000fe200000006ff */
[----:B------:R-:W-:Y:S01]  /*1080*/  FADD.FTZ R242, R242, -UR9 ;  /* 0x80000009f2f27e21 */ /* 0x000fe20008010000 */
[----:B------:R-:W-:Y:S01]  /*1090*/  PRMT R235, R190, 0x7632, R235 ;  /* 0x00007632beeb7816 */ /* 0x000fe200000000eb */
[----:B------:R-:W4:Y:S02]  /*10a0*/  LDG.E.128 R208, desc[UR18][R208.64] ;  /* 0x00000012d0d07981 */ /* 0x000f24000c1e1d00 */
[----:B------:R-:W-:Y:S01]  /*10b0*/  FADD.FTZ R239, R239, -UR9 ;  /* 0x80000009efef7e21 */ /* 0x000fe20008010000 */
[----:B------:R-:W-:-:S03]  /*10c0*/  FMUL.FTZ R242, R242, UR29 ;  /* 0x0000001df2f27c20 */ /* 0x000fc60008410000 */
[----:B------:R-:W-:Y:S01]  /*10d0*/  FMUL.FTZ R239, R239, UR29 ;  /* 0x0000001defef7c20 */ /* 0x000fe20008410000 */
[-C--:B------:R-:W-:Y:S01]  /*10e0*/  FMUL.FTZ R240, R240, R0.reuse ;  /* 0x00000000f0f07220 */ /* 0x080fe20000410000 */
[----:B------:R-:W-:Y:S01]  /*10f0*/  FFMA.FTZ R79, R242, R0, R79 ;  /* 0x00000000f24f7223 */ /* 0x000fe2000001004f */
[----:B------:R-:W-:Y:S01]  /*1100*/  PRMT R0, R193, 0x7632, R0 ;  /* 0x00007632c1007816 */ /* 0x000fe20000000000 */
[-C--:B------:R-:W-:Y:S01]  /*1110*/  FMUL.FTZ R237, R237, R2.reuse ;  /* 0x00000002eded7220 */ /* 0x080fe20000410000 */
[----:B------:R-:W-:Y:S01]  /*1120*/  FFMA.FTZ R81, R239, R2, R81 ;  /* 0x00000002ef517223 */ /* 0x000fe20000010051 */
[----:B------:R-:W-:Y:S02]  /*1130*/  PRMT R2, R194, 0x7632, R2 ;  /* 0x00007632c2027816 */ /* 0x000fe40000000002 */
[----:B------:R-:W-:Y:S02]  /*1140*/  SHF.L.U32 R238, R238, 0x10, RZ ;  /* 0x00000010eeee7819 */ /* 0x000fe400000006ff */
[----:B------:R-:W-:-:S02]  /*1150*/  SHF.L.U32 R0, R0, 0x10, RZ ;  /* 0x0000001000007819 */ /* 0x000fc400000006ff */
[----:B------:R-:W-:Y:S02]  /*1160*/  SHF.L.U32 R235, R235, 0x10, RZ ;  /* 0x00000010ebeb7819 */ /* 0x000fe400000006ff */
[----:B------:R-:W-:Y:S01]  /*1170*/  SHF.L.U32 R2, R2, 0x10, RZ ;  /* 0x0000001002027819 */ /* 0x000fe200000006ff */
[----:B------:R-:W-:Y:S01]  /*1180*/  FADD.FTZ R238, R238, -UR9 ;  /* 0x80000009eeee7e21 */ /* 0x000fe20008010000 */
[--C-:B------:R-:W-:Y:S01]  /*1190*/  FADD.FTZ R248, R248, R0.reuse ;  /* 0x00000000f8f87221 */ /* 0x100fe20000010000 */
[----:B------:R-:W-:Y:S01]  /*11a0*/  FADD.FTZ R235, R235, -UR9 ;  /* 0x80000009ebeb7e21 */ /* 0x000fe20008010000 */
[----:B------:R-:W-:Y:S01]  /*11b0*/  SHF.L.U32 R236, R236, 0x10, RZ ;  /* 0x00000010ecec7819 */ /* 0x000fe200000006ff */
[----:B------:R-:W-:Y:S01]  /*11c0*/  FMUL.FTZ R238, R238, UR29 ;  /* 0x0000001deeee7c20 */ /* 0x000fe20008410000 */
[----:B------:R-:W-:Y:S01]  /*11d0*/  SHF.L.U32 R233, R233, 0x10, RZ ;  /* 0x00000010e9e97819 */ /* 0x000fe200000006ff */
[----:B------:R-:W-:Y:S01]  /*11e0*/  STL [R1+0x50], R248 ;  /* 0x000050f801007387 */ /* 0x000fe20000100800 */
[----:B------:R-:W-:Y:S01]  /*11f0*/  FMUL.FTZ R235, R235, UR29 ;  /* 0x0000001debeb7c20 */ /* 0x000fe20008410000 */
[-C--:B------:R-:W-:Y:S01]  /*1200*/  FMUL.FTZ R236, R236, R0.reuse ;  /* 0x00000000ecec7220 */ /* 0x080fe20000410000 */
[----:B------:R-:W-:Y:S01]  /*1210*/  FFMA.FTZ R83, R238, R0, R83 ;  /* 0x00000000ee537223 */ /* 0x000fe20000010053 */
[----:B------:R-:W-:Y:S01]  /*1220*/  PRMT R0, R195, 0x7632, R0 ;  /* 0x00007632c3007816 */ /* 0x000fe20000000000 */
[-C--:B------:R-:W-:Y:S01]  /*1230*/  FMUL.FTZ R233, R233, R2.reuse ;  /* 0x00000002e9e97220 */ /* 0x080fe20000410000 */
[----:B------:R-:W-:-:S02]  /*1240*/  FFMA.FTZ R85, R235, R2, R85 ;  /* 0x00000002eb557223 */ /* 0x000fc40000010055 */
[----:B------:R-:W-:Y:S02]  /*1250*/  SHF.L.U32 R0, R0, 0x10, RZ ;  /* 0x0000001000007819 */ /* 0x000fe400000006ff */
[----:B------:R-:W-:Y:S02]  /*1260*/  PRMT R234, R191, 0x7632, R234 ;  /* 0x00007632bfea7816 */ /* 0x000fe400000000ea */
[----:B------:R-:W-:-:S03]  /*1270*/  PRMT R232, R39, 0x7632, R232 ;  /* 0x0000763227e87816 */ /* 0x000fc600000000e8 */
[----:B------:R-:W-:Y:S01]  /*1280*/  IMAD.U32 R234, R234, 0x10000, RZ ;  /* 0x00010000eaea7824 */ /* 0x000fe200078e00ff */
[----:B------:R-:W-:-:S03]  /*1290*/  SHF.L.U32 R232, R232, 0x10, RZ ;  /* 0x00000010e8e87819 */ /* 0x000fc600000006ff */
[----:B------:R-:W-:-:S04]  /*12a0*/  FADD.FTZ R234, R234, -UR9 ;  /* 0x80000009eaea7e21 */ /* 0x000fc80008010000 */
[----:B------:R-:W-:Y:S01]  /*12b0*/  FMUL.FTZ R234, R234, UR29 ;  /* 0x0000001deaea7c20 */ /* 0x000fe20008410000 */
[----:B------:R-:W-:-:S03]  /*12c0*/  FMUL.FTZ R232, R232, R0 ;  /* 0x00000000e8e87220 */ /* 0x000fc60000410000 */
[----:B------:R-:W-:Y:S01]  /*12d0*/  FFMA.FTZ R87, R234, R0, R87 ;  /* 0x00000000ea577223 */ /* 0x000fe20000010057 */
[----:B------:R-:W-:Y:S02]  /*12e0*/  IMAD.WIDE.U32 R216, R216, 0x10, R4 ;  /* 0x00000010d8d87825 */ /* 0x000fe400078e0004 */
[----:B------:R-:W1:Y:S04]  /*12f0*/  @P0 LDC.64 R4, c[0x0][0x438] ;  /* 0x00010e00ff040b82 */ /* 0x000e680000000a00 */
[----:B------:R-:W4:Y:S01]  /*1300*/  LDG.E.128 R216, desc[UR18][R216.64] ;  /* 0x00000012d8d87981 */ /* 0x000f22000c1e1d00 */
[--C-:B0-----:R-:W-:Y:S01]  /*1310*/  FADD.FTZ R10, R10, R2.reuse ;  /* 0x000000020a0a7221 */ /* 0x101fe20000010000 */
[----:B------:R-:W-:-:S04]  /*1320*/  PRMT R2, R200, 0x7632, R2 ;  /* 0x00007632c8027816 */ /* 0x000fc80000000002 */
[----:B------:R0:W-:Y:S01]  /*1330*/  STL [R1+0x38], R10 ;  /* 0x0000380a01007387 */ /* 0x0001e20000100800 */
[----:B------:R-:W-:-:S03]  /*1340*/  SHF.L.U32 R2, R2, 0x10, RZ ;  /* 0x0000001002027819 */ /* 0x000fc600000006ff */
[----:B0-----:R-:W4:Y:S01]  /*1350*/  LDL.LU R10, [R1+0x18] ;  /* 0x00001800010a7983 */ /* 0x001f220000300800 */
[----:B--2---:R-:W-:-:S05]  /*1360*/  FADD.FTZ R9, R9, R0 ;  /* 0x0000000009097221 */ /* 0x004fca0000010000 */
[----:B------:R0:W-:Y:S01]  /*1370*/  STL [R1+0x40], R9 ;  /* 0x0000400901007387 */ /* 0x0001e20000100800 */
[----:B---3--:R-:W-:-:S03]  /*1380*/  FADD.FTZ R8, R8, R2 ;  /* 0x0000000208087221 */ /* 0x008fc60000010000 */
[----:B0-----:R-:W2:Y:S04]  /*1390*/  LDL.LU R9, [R1+0x20] ;  /* 0x0000200001097983 */ /* 0x001ea80000300800 */
[----:B------:R0:W-:Y:S01]  /*13a0*/  STL [R1+0x28], R8 ;  /* 0x0000280801007387 */ /* 0x0001e20000100800 */
[----:B------:R-:W-:-:S03]  /*13b0*/  PRMT R0, R201, 0x7632, R0 ;  /* 0x00007632c9007816 */ /* 0x000fc60000000000 */
[----:B0-----:R-:W3:Y:S02]  /*13c0*/  LDL.LU R8, [R1+0x8] ;  /* 0x0000080001087983 */ /* 0x001ee40000300800 */
[----:B------:R-:W-:-:S04]  /*13d0*/  IMAD.U32 R0, R0, 0x10000, RZ ;  /* 0x0001000000007824 */ /* 0x000fc800078e00ff */
[----:B----4-:R-:W-:-:S05]  /*13e0*/  FADD.FTZ R7, R7, R0 ;  /* 0x0000000007077221 */ /* 0x010fca0000010000 */
[----:B------:R0:W-:Y:S04]  /*13f0*/  STL [R1+0x30], R7 ;  /* 0x0000300701007387 */ /* 0x0001e80000100800 */
[----:B0-----:R-:W4:Y:S01]  /*1400*/  LDL.LU R7, [R1+0x10] ;  /* 0x0000100001077983 */ /* 0x001f220000300800 */
[----:B-1----:R-:W-:Y:S01]  /*1410*/  @P0 IMAD.WIDE.U32 R4, R223, 0x10, R4 ;  /* 0x00000010df040825 */ /* 0x002fe200078e0004 */
[----:B------:R-:W-:-:S04]  /*1420*/  PRMT R6, R196, 0x7632, R6 ;  /* 0x00007632c4067816 */ /* 0x000fc80000000006 */
[----:B------:R0:W5:Y:S01]  /*1430*/  @P0 LDG.E.128 R28, desc[UR18][R4.64] ;  /* 0x00000012041c0981 */ /* 0x000162000c1e1d00 */
[----:B------:R-:W-:Y:S01]  /*1440*/  IMAD.U32 R6, R6, 0x10000, RZ ;  /* 0x0001000006067824 */ /* 0x000fe200078e00ff */
[----:B------:R-:W-:Y:S02]  /*1450*/  PRMT R3, R41, 0x7632, R3 ;  /* 0x0000763229037816 */ /* 0x000fe40000000003 */
[----:B0-----:R-:W-:-:S04]  /*1460*/  PRMT R5, R197, 0x7632, R5 ;  /* 0x00007632c5057816 */ /* 0x001fc80000000005 */
[----:B------:R-:W-:Y:S01]  /*1470*/  SHF.L.U32 R5, R5, 0x10, RZ ;  /* 0x0000001005057819 */ /* 0x000fe200000006ff */
[----:B------:R-:W-:Y:S01]  /*1480*/  FADD.FTZ R6, R6, -UR9 ;  /* 0x8000000906067e21 */ /* 0x000fe20008010000 */
[----:B------:R-:W-:-:S03]  /*1490*/  SHF.L.U32 R3, R3, 0x10, RZ ;  /* 0x0000001003037819 */ /* 0x000fc600000006ff */
[----:B------:R-:W-:Y:S01]  /*14a0*/  FADD.FTZ R5, R5, -UR9 ;  /* 0x8000000905057e21 */ /* 0x000fe20008010000 */
[----:B------:R-:W-:Y:S01]  /*14b0*/  FMUL.FTZ R231, R6, UR29 ;  /* 0x0000001d06e77c20 */ /* 0x000fe20008410000 */
[----:B------:R-:W-:Y:S02]  /*14c0*/  PRMT R6, R198, 0x7632, R6 ;  /* 0x00007632c6067816 */ /* 0x000fe40000000006 */
[----:B------:R-:W-:Y:S01]  /*14d0*/  FMUL.FTZ R230, R5, UR29 ;  /* 0x0000001d05e67c20 */ /* 0x000fe20008410000 */
[----:B------:R-:W-:Y:S01]  /*14e0*/  PRMT R4, R40, 0x7632, R4 ;  /* 0x0000763228047816 */ /* 0x000fe20000000004 */
[-C--:B------:R-:W-:Y:S02]  /*14f0*/  FMUL.FTZ R228, R3, R0.reuse ;  /* 0x0000000003e47220 */ /* 0x080fe40000410000 */
[----:B------:R-:W-:Y:S01]  /*1500*/  FFMA.FTZ R91, R230, R0, R91 ;  /* 0x00000000e65b7223 */ /* 0x000fe2000001005b */
[----:B------:R-:W-:Y:S02]  /*1510*/  PRMT R0, R42, 0x7632, R0 ;  /* 0x000076322a007816 */ /* 0x000fe40000000000 */
[----:B------:R-:W-:-:S02]  /*1520*/  SHF.L.U32 R6, R6, 0x10, RZ ;  /* 0x0000001006067819 */ /* 0x000fc400000006ff */
[----:B------:R-:W-:Y:S02]  /*1530*/  SHF.L.U32 R4, R4, 0x10, RZ ;  /* 0x0000001004047819 */ /* 0x000fe400000006ff */
[----:B------:R-:W-:Y:S01]  /*1540*/  SHF.L.U32 R5, R0, 0x10, RZ ;  /* 0x0000001000057819 */ /* 0x000fe200000006ff */
[----:B------:R-:W-:Y:S01]  /*1550*/  FADD.FTZ R6, R6, -UR9 ;  /* 0x8000000906067e21 */ /* 0x000fe20008010000 */
[----:B------:R-:W-:Y:S01]  /*1560*/  PRMT R0, R202, 0x7632, R0 ;  /* 0x00007632ca007816 */ /* 0x000fe20000000000 */
[-C--:B------:R-:W-:Y:S01]  /*1570*/  FMUL.FTZ R229, R4, R2.reuse ;  /* 0x0000000204e57220 */ /* 0x080fe20000410000 */
[----:B------:R-:W-:Y:S01]  /*1580*/  FFMA.FTZ R89, R231, R2, R89 ;  /* 0x00000002e7597223 */ /* 0x000fe20000010059 */
[----:B------:R-:W-:Y:S01]  /*1590*/  PRMT R2, R199, 0x7632, R2 ;  /* 0x00007632c7027816 */ /* 0x000fe20000000002 */
[----:B------:R-:W-:Y:S01]  /*15a0*/  FMUL.FTZ R227, R6, UR29 ;  /* 0x0000001d06e37c20 */ /* 0x000fe20008410000 */
[----:B------:R-:W-:Y:S02]  /*15b0*/  SHF.L.U32 R0, R0, 0x10, RZ ;  /* 0x0000001000007819 */ /* 0x000fe400000006ff */
[----:B------:R-:W-:-:S02]  /*15c0*/  SHF.L.U32 R4, R2, 0x10, RZ ;  /* 0x0000001002047819 */ /* 0x000fc400000006ff */
[----:B------:R-:W-:Y:S01]  /*15d0*/  PRMT R3, R43, 0x7632, R3 ;  /* 0x000076322b037816 */ /* 0x000fe20000000003 */
[-C--:B------:R-:W-:Y:S01]  /*15e0*/  FMUL.FTZ R226, R5, R0.reuse ;  /* 0x0000000005e27220 */ /* 0x080fe20000410000 */
[----:B------:R-:W-:Y:S01]  /*15f0*/  PRMT R2, R203, 0x7632, R2 ;  /* 0x00007632cb027816 */ /* 0x000fe20000000002 */
[----:B------:R-:W-:Y:S02]  /*1600*/  FFMA.FTZ R93, R227, R0, R93 ;  /* 0x00000000e35d7223 */ /* 0x000fe4000001005d */
[----:B------:R-:W-:Y:S01]  /*1610*/  IMAD.U32 R3, R3, 0x10000, RZ ;  /* 0x0001000003037824 */ /* 0x000fe200078e00ff */
[----:B------:R-:W-:Y:S02]  /*1620*/  SHF.L.U32 R2, R2, 0x10, RZ ;  /* 0x0000001002027819 */ /* 0x000fe400000006ff */
[----:B------:R-:W-:-:S03]  /*1630*/  PRMT R5, R44, 0x7632, R5 ;  /* 0x000076322c057816 */ /* 0x000fc60000000005 */
[----:B------:R-:W-:Y:S01]  /*1640*/  FMUL.FTZ R224, R3, R2 ;  /* 0x0000000203e07220 */ /* 0x000fe20000410000 */
[----:B------:R-:W-:Y:S02]  /*1650*/  PRMT R3, R208, 0x7632, R3 ;  /* 0x00007632d0037816 */ /* 0x000fe40000000003 */
[----:B------:R-:W-:-:S03]  /*1660*/  SHF.L.U32 R5, R5, 0x10, RZ ;  /* 0x0000001005057819 */ /* 0x000fc600000006ff */
[----:B------:R-:W-:Y:S02]  /*1670*/  IMAD.U32 R3, R3, 0x10000, RZ ;  /* 0x0001000003037824 */ /* 0x000fe400078e00ff */
[----:B------:R-:W-:-:S04]  /*1680*/  @P0 IMAD.WIDE.U32 R220, R222, 0x10, R220 ;  /* 0x00000010dedc0825 */ /* 0x000fc800078e00dc */
[----:B------:R-:W-:Y:S01]  /*1690*/  FMUL.FTZ R222, R5, R3 ;  /* 0x0000000305de7220 */ /* 0x000fe20000410000 */
[----:B------:R-:W-:Y:S01]  /*16a0*/  FADD.FTZ R4, R4, -UR9 ;  /* 0x8000000904047e21 */ /* 0x000fe20008010000 */
[----:B------:R0:W5:Y:S03]  /*16b0*/  @P0 LDG.E.128 R24, desc[UR18][R220.64] ;  /* 0x00000012dc180981 */ /* 0x000166000c1e1d00 */
[----:B------:R-:W-:Y:S01]  /*16c0*/  FMUL.FTZ R225, R4, UR29 ;  /* 0x0000001d04e17c20 */ /* 0x000fe20008410000 */
[----:B------:R-:W-:-:S04]  /*16d0*/  PRMT R4, R205, 0x7632, R4 ;  /* 0x00007632cd047816 */ /* 0x000fc80000000004 */
[----:B------:R-:W-:Y:S01]  /*16e0*/  SHF.L.U32 R4, R4, 0x10, RZ ;  /* 0x0000001004047819 */ /* 0x000fe200000006ff */
[----:B------:R-:W-:-:S04]  /*16f0*/  FFMA.FTZ R95, R225, R2, R95 ;  /* 0x00000002e15f7223 */ /* 0x000fc8000001005f */
[----:B------:R-:W-:-:S04]  /*1700*/  FADD.FTZ R4, R4, -UR9 ;  /* 0x8000000904047e21 */ /* 0x000fc80008010000 */
[----:B0-----:R-:W-:Y:S01]  /*1710*/  FMUL.FTZ R221, R4, UR29 ;  /* 0x0000001d04dd7c20 */ /* 0x001fe20008410000 */
[----:B------:R-:W-:Y:S02]  /*1720*/  PRMT R244, R51, 0x7632, R244 ;  /* 0x0000763233f47816 */ /* 0x000fe400000000f4 */
[----:B------:R-:W-:Y:S02]  /*1730*/  SHF.L.U32 R180, R180, 0x10, RZ ;  /* 0x00000010b4b47819 */ /* 0x000fe400000006ff */
[----:B------:R-:W-:Y:S02]  /*1740*/  SHF.L.U32 R244, R244, 0x10, RZ ;  /* 0x00000010f4f47819 */ /* 0x000fe400000006ff */
[----:B------:R-:W-:-:S05]  /*1750*/  SHF.L.U32 R181, R181, 0x10, RZ ;  /* 0x00000010b5b57819 */ /* 0x000fca00000006ff */
[----:B------:R-:W-:Y:S01]  /*1760*/  FADD.FTZ R181, R181, -UR9 ;  /* 0x80000009b5b57e21 */ /* 0x000fe20008010000 */
[----:B------:R-:W-:-:S03]  /*1770*/  IMAD.U32 R182, R182, 0x10000, RZ ;  /* 0x00010000b6b67824 */ /* 0x000fc600078e00ff */
[----:B------:R-:W-:Y:S01]  /*1780*/  FMUL.FTZ R246, R181, UR29 ;  /* 0x0000001db5f67c20 */ /* 0x000fe20008410000 */
[----:B------:R-:W-:Y:S01]  /*1790*/  SHF.L.U32 R181, R33, 0x10, RZ ;  /* 0x0000001021b57819 */ /* 0x000fe200000006ff */
[--C-:B------:R-:W-:Y:S01]  /*17a0*/  FADD.FTZ R10, R10, R0.reuse ;  /* 0x000000000a0a7221 */ /* 0x100fe20000010000 */
[----:B------:R-:W-:-:S04]  /*17b0*/  PRMT R0, R204, 0x7632, R0 ;  /* 0x00007632cc007816 */ /* 0x000fc80000000000 */
[----:B------:R-:W-:-:S05]  /*17c0*/  SHF.L.U32 R0, R0, 0x10, RZ ;  /* 0x0000001000007819 */ /* 0x000fca00000006ff */
[----:B------:R-:W-:-:S04]  /*17d0*/  FADD.FTZ R6, R0, -UR9 ;  /* 0x8000000900067e21 */ /* 0x000fc80008010000 */
[----:B------:R-:W-:-:S04]  /*17e0*/  FMUL.FTZ R223, R6, UR29 ;  /* 0x0000001d06df7c20 */ /* 0x000fc80008410000 */
[----:B------:R-:W-:Y:S01]  /*17f0*/  FFMA.FTZ R97, R223, R3, R97 ;  /* 0x00000003df617223 */ /* 0x000fe20000010061 */
[--C-:B---3--:R-:W-:Y:S01]  /*1800*/  FADD.FTZ R8, R8, R3.reuse ;  /* 0x0000000308087221 */ /* 0x108fe20000010000 */
[----:B------:R-:W-:-:S04]  /*1810*/  PRMT R3, R206, 0x7632, R3 ;  /* 0x00007632ce037816 */ /* 0x000fc80000000003 */
[----:B------:R-:W-:Y:S01]  /*1820*/  SHF.L.U32 R3, R3, 0x10, RZ ;  /* 0x0000001003037819 */ /* 0x000fe200000006ff */
[----:B--2---:R-:W-:-:S04]  /*1830*/  FADD.FTZ R9, R9, R2 ;  /* 0x0000000209097221 */ /* 0x004fc80000010000 */
[----:B------:R-:W-:Y:S01]  /*1840*/  FADD.FTZ R3, R3, -UR9 ;  /* 0x8000000903037e21 */ /* 0x000fe20008010000 */
[----:B------:R-:W-:Y:S02]  /*1850*/  PRMT R2, R45, 0x7632, R2 ;  /* 0x000076322d027816 */ /* 0x000fe40000000002 */
[----:B------:R-:W-:Y:S01]  /*1860*/  PRMT R0, R209, 0x7632, R0 ;  /* 0x00007632d1007816 */ /* 0x000fe20000000000 */
[----:B------:R-:W-:Y:S01]  /*1870*/  FMUL.FTZ R11, R3, UR29 ;  /* 0x0000001d030b7c20 */ /* 0x000fe20008410000 */
[----:B------:R-:W-:Y:S02]  /*1880*/  PRMT R3, R207, 0x7632, R3 ;  /* 0x00007632cf037816 */ /* 0x000fe40000000003 */
[----:B------:R-:W-:Y:S02]  /*1890*/  SHF.L.U32 R2, R2, 0x10, RZ ;  /* 0x0000001002027819 */ /* 0x000fe400000006ff */
[----:B------:R-:W-:Y:S02]  /*18a0*/  SHF.L.U32 R0, R0, 0x10, RZ ;  /* 0x0000001000007819 */ /* 0x000fe400000006ff */
[----:B------:R-:W-:Y:S01]  /*18b0*/  SHF.L.U32 R3, R3, 0x10, RZ ;  /* 0x0000001003037819 */ /* 0x000fe200000006ff */
[----:B------:R-:W-:Y:S02]  /*18c0*/  STL [R1+0x18], R10 ;  /* 0x0000180a01007387 */ /* 0x000fe40000100800 */
[-C--:B------:R-:W-:Y:S01]  /*18d0*/  FMUL.FTZ R220, R2, R0.reuse ;  /* 0x0000000002dc7220 */ /* 0x080fe20000410000 */
[----:B----4-:R-:W-:Y:S01]  /*18e0*/  FADD.FTZ R7, R7, R0 ;  /* 0x0000000007077221 */ /* 0x010fe20000010000 */
[----:B------:R-:W-:Y:S01]  /*18f0*/  FFMA.FTZ R99, R221, R0, R99 ;  /* 0x00000000dd637223 */ /* 0x000fe20000010063 */
[----:B------:R-:W-:Y:S01]  /*1900*/  FADD.FTZ R3, R3, -UR9 ;  /* 0x8000000903037e21 */ /* 0x000fe20008010000 */
[----:B------:R-:W-:-:S02]  /*1910*/  PRMT R2, R46, 0x7632, R2 ;  /* 0x000076322e027816 */ /* 0x000fc40000000002 */
[----:B------:R-:W-:Y:S01]  /*1920*/  PRMT R0, R210, 0x7632, R0 ;  /* 0x00007632d2007816 */ /* 0x000fe20000000000 */
[----:B------:R0:W-:Y:S01]  /*1930*/  STL [R1+0x20], R9 ;  /* 0x0000200901007387 */ /* 0x0001e20000100800 */
[----:B------:R-:W-:-:S03]  /*1940*/  SHF.L.U32 R2, R2, 0x10, RZ ;  /* 0x0000001002027819 */ /* 0x000fc600000006ff */
[----:B------:R-:W-:Y:S02]  /*1950*/  IMAD.U32 R0, R0, 0x10000, RZ ;  /* 0x0001000000007824 */ /* 0x000fe400078e00ff */
[----:B0-----:R-:W-:Y:S01]  /*1960*/  FMUL.FTZ R9, R3, UR29 ;  /* 0x0000001d03097c20 */ /* 0x001fe20008410000 */
[----:B------:R-:W-:Y:S01]  /*1970*/  PRMT R3, R212, 0x7632, R3 ;  /* 0x00007632d4037816 */ /* 0x000fe20000000003 */
[-C--:B------:R-:W-:Y:S01]  /*1980*/  FMUL.FTZ R10, R2, R0.reuse ;  /* 0x00000000020a7220 */ /* 0x080fe20000410000 */
[----:B------:R-:W-:Y:S01]  /*1990*/  FADD.FTZ R161, R161, R0 ;  /* 0x00000000a1a17221 */ /* 0x000fe20000010000 */
[----:B------:R-:W-:Y:S01]  /*19a0*/  FFMA.FTZ R101, R11, R0, R101 ;  /* 0x000000000b657223 */ /* 0x000fe20000010065 */
[----:B------:R-:W-:Y:S02]  /*19b0*/  SHF.L.U32 R3, R3, 0x10, RZ ;  /* 0x0000001003037819 */ /* 0x000fe400000006ff */
[----:B------:R-:W-:Y:S02]  /*19c0*/  PRMT R2, R47, 0x7632, R2 ;  /* 0x000076322f027816 */ /* 0x000fe40000000002 */
[----:B------:R-:W-:Y:S01]  /*19d0*/  PRMT R0, R211, 0x7632, R0 ;  /* 0x00007632d3007816 */ /* 0x000fe20000000000 */
[----:B------:R-:W-:Y:S01]  /*19e0*/  FADD.FTZ R3, R3, -UR9 ;  /* 0x8000000903037e21 */ /* 0x000fe20008010000 */
[----:B------:R0:W-:Y:S01]  /*19f0*/  STL [R1+0x8], R8 ;  /* 0x0000080801007387 */ /* 0x0001e20000100800 */
[----:B------:R-:W-:-:S02]  /*1a00*/  SHF.L.U32 R2, R2, 0x10, RZ ;  /* 0x0000001002027819 */ /* 0x000fc400000006ff */
[----:B------:R-:W-:Y:S01]  /*1a10*/  SHF.L.U32 R0, R0, 0x10, RZ ;  /* 0x0000001000007819 */ /* 0x000fe200000006ff */
[----:B------:R-:W2:Y:S04]  /*1a20*/  LDL.LU R248, [R1+0x4c] ;  /* 0x00004c0001f87983 */ /* 0x000ea80000300800 */
[----:B------:R1:W-:Y:S01]  /*1a30*/  STL [R1+0x10], R7 ;  /* 0x0000100701007387 */ /* 0x0003e20000100800 */
[----:B------:R-:W-:Y:S01]  /*1a40*/  FADD.FTZ R163, R163, R0 ;  /* 0x00000000a3a37221 */ /* 0x000fe20000010000 */
[-C--:B0-----:R-:W-:Y:S01]  /*1a50*/  FMUL.FTZ R8, R2, R0.reuse ;  /* 0x0000000002087220 */ /* 0x081fe20000410000 */
[----:B------:R-:W-:Y:S01]  /*1a60*/  FFMA.FTZ R103, R9, R0, R103 ;  /* 0x0000000009677223 */ /* 0x000fe20000010067 */
[----:B------:R-:W-:Y:S02]  /*1a70*/  PRMT R2, R48, 0x7632, R2 ;  /* 0x0000763230027816 */ /* 0x000fe40000000002 */
[----:B------:R-:W-:Y:S01]  /*1a80*/  PRMT R0, R216, 0x7632, R0 ;  /* 0x00007632d8007816 */ /* 0x000fe20000000000 */
[----:B-1----:R-:W-:Y:S01]  /*1a90*/  FMUL.FTZ R7, R3, UR29 ;  /* 0x0000001d03077c20 */ /* 0x002fe20008410000 */
[----:B------:R-:W-:Y:S01]  /*1aa0*/  PRMT R3, R213, 0x7632, R3 ;  /* 0x00007632d5037816 */ /* 0x000fe20000000003 */
[----:B------:R-:W-:Y:S01]  /*1ab0*/  IMAD.U32 R2, R2, 0x10000, RZ ;  /* 0x0001000002027824 */ /* 0x000fe200078e00ff */
[----:B------:R-:W-:-:S02]  /*1ac0*/  SHF.L.U32 R0, R0, 0x10, RZ ;  /* 0x0000001000007819 */ /* 0x000fc400000006ff */
[----:B------:R-:W-:-:S03]  /*1ad0*/  SHF.L.U32 R3, R3, 0x10, RZ ;  /* 0x0000001003037819 */ /* 0x000fc600000006ff */
[-C--:B------:R-:W-:Y:S02]  /*1ae0*/  FMUL.FTZ R6, R2, R0.reuse ;  /* 0x0000000002067220 */ /* 0x080fe40000410000 */
[----:B------:R-:W-:Y:S01]  /*1af0*/  FADD.FTZ R3, R3, -UR9 ;  /* 0x8000000903037e21 */ /* 0x000fe20008010000 */
[----:B------:R-:W-:Y:S01]  /*1b00*/  FADD.FTZ R157, R157, R0 ;  /* 0x000000009d9d7221 */ /* 0x000fe20000010000 */
[----:B------:R-:W-:Y:S01]  /*1b10*/  FFMA.FTZ R105, R7, R0, R105 ;  /* 0x0000000007697223 */ /* 0x000fe20000010069 */
[----:B------:R-:W-:Y:S01]  /*1b20*/  PRMT R2, R49, 0x7632, R2 ;  /* 0x0000763231027816 */ /* 0x000fe20000000002 */
[----:B------:R-:W-:Y:S01]  /*1b30*/  FMUL.FTZ R5, R3, UR29 ;  /* 0x0000001d03057c20 */ /* 0x000fe20008410000 */
[----:B------:R-:W-:Y:S02]  /*1b40*/  PRMT R0, R217, 0x7632, R0 ;  /* 0x00007632d9007816 */ /* 0x000fe40000000000 */
[----:B------:R-:W-:Y:S02]  /*1b50*/  PRMT R3, R214, 0x7632, R3 ;  /* 0x00007632d6037816 */ /* 0x000fe40000000003 */
[----:B------:R-:W-:-:S02]  /*1b60*/  SHF.L.U32 R2, R2, 0x10, RZ ;  /* 0x0000001002027819 */ /* 0x000fc400000006ff */
[----:B------:R-:W-:Y:S01]  /*1b70*/  SHF.L.U32 R0, R0, 0x10, RZ ;  /* 0x0000001000007819 */ /* 0x000fe200000006ff */
[----:B------:R-:W-:-:S04]  /*1b80*/  IMAD.U32 R3, R3, 0x10000, RZ ;  /* 0x0001000003037824 */ /* 0x000fc800078e00ff */
[-C--:B------:R-:W-:Y:S01]  /*1b90*/  FMUL.FTZ R4, R2, R0.reuse ;  /* 0x0000000002047220 */ /* 0x080fe20000410000 */
[----:B------:R-:W-:Y:S01]  /*1ba0*/  FADD.FTZ R159, R159, R0 ;  /* 0x000000009f9f7221 */ /* 0x000fe20000010000 */
[----:B------:R-:W-:Y:S01]  /*1bb0*/  FFMA.FTZ R107, R5, R0, R107 ;  /* 0x00000000056b7223 */ /* 0x000fe2000001006b */
[----:B------:R-:W-:Y:S01]  /*1bc0*/  PRMT R2, R50, 0x7632, R2 ;  /* 0x0000763232027816 */ /* 0x000fe20000000002 */
[----:B------:R-:W-:Y:S01]  /*1bd0*/  FADD.FTZ R3, R3, -UR9 ;  /* 0x8000000903037e21 */ /* 0x000fe20008010000 */
[----:B------:R-:W-:Y:S02]  /*1be0*/  PRMT R0, R218, 0x7632, R0 ;  /* 0x00007632da007816 */ /* 0x000fe40000000000 */
[----:B------:R-:W-:Y:S01]  /*1bf0*/  SHF.L.U32 R2, R2, 0x10, RZ ;  /* 0x0000001002027819 */ /* 0x000fe200000006ff */
[----:B------:R-:W-:Y:S01]  /*1c00*/  FMUL.FTZ R3, R3, UR29 ;  /* 0x0000001d03037c20 */ /* 0x000fe20008410000 */
[----:B------:R-:W-:-:S05]  /*1c10*/  SHF.L.U32 R0, R0, 0x10, RZ ;  /* 0x0000001000007819 */ /* 0x000fca00000006ff */
[-C--:B------:R-:W-:Y:S01]  /*1c20*/  FMUL.FTZ R2, R2, R0.reuse ;  /* 0x0000000002027220 */ /* 0x080fe20000410000 */
[--C-:B------:R-:W-:Y:S01]  /*1c30*/  FADD.FTZ R153, R153, R0.reuse ;  /* 0x0000000099997221 */ /* 0x100fe20000010000 */
[----:B------:R-:W-:Y:S01]  /*1c40*/  FFMA.FTZ R109, R3, R0, R109 ;  /* 0x00000000036d7223 */ /* 0x000fe2000001006d */
[----:B------:R-:W-:-:S04]  /*1c50*/  PRMT R0, R215, 0x7632, R0 ;  /* 0x00007632d7007816 */ /* 0x000fc80000000000 */
[----:B------:R-:W-:Y:S02]  /*1c60*/  SHF.L.U32 R245, R0, 0x10, RZ ;  /* 0x0000001000f57819 */ /* 0x000fe400000006ff */
[----:B------:R-:W-:-:S03]  /*1c70*/  PRMT R0, R219, 0x7632, R0 ;  /* 0x00007632db007816 */ /* 0x000fc60000000000 */
[----:B------:R-:W-:Y:S02]  /*1c80*/  FADD.FTZ R245, R245, -UR9 ;  /* 0x80000009f5f57e21 */ /* 0x000fe40008010000 */
[----:B------:R-:W-:Y:S02]  /*1c90*/  IMAD.U32 R0, R0, 0x10000, RZ ;  /* 0x0001000000007824 */ /* 0x000fe400078e00ff */
[----:B------:R-:W-:Y:S02]  /*1ca0*/  FMUL.FTZ R245, R245, UR29 ;  /* 0x0000001df5f57c20 */ /* 0x000fe40008410000 */
[-C--:B------:R-:W-:Y:S01]  /*1cb0*/  FMUL.FTZ R244, R244, R0.reuse ;  /* 0x00000000f4f47220 */ /* 0x080fe20000410000 */
[----:B------:R-:W-:Y:S01]  /*1cc0*/  FADD.FTZ R155, R155, R0 ;  /* 0x000000009b9b7221 */ /* 0x000fe20000010000 */
[----:B------:R-:W-:Y:S01]  /*1cd0*/  FFMA.FTZ R111, R245, R0, R111 ;  /* 0x00000000f56f7223 */ /* 0x000fe2000001006f */
[----:B------:R-:W-:Y:S01]  /*1ce0*/  FADD.FTZ R0, R180, -UR9 ;  /* 0x80000009b4007e21 */ /* 0x000fe20008010000 */
[----:B------:R-:W-:-:S02]  /*1cf0*/  SHF.L.U32 R180, R184, 0x10, RZ ;  /* 0x00000010b8b47819 */ /* 0x000fc400000006ff */
[----:B------:R-:W-:Y:S01]  /*1d00*/  SHF.L.U32 R184, R32, 0x10, RZ ;  /* 0x0000001020b87819 */ /* 0x000fe200000006ff */
[----:B------:R-:W-:Y:S02]  /*1d10*/  FMUL.FTZ R0, R0, UR29 ;  /* 0x0000001d00007c20 */ /* 0x000fe40008410000 */
[----:B------:R-:W-:Y:S02]  /*1d20*/  FADD.FTZ R164, R164, R180 ;  /* 0x000000b4a4a47221 */ /* 0x000fe40000010000 */
[-C--:B------:R-:W-:Y:S01]  /*1d30*/  FFMA.FTZ R72, R0, R180.reuse, R72 ;  /* 0x000000b400487223 */ /* 0x080fe20000010048 */
[----:B------:R-:W-:Y:S01]  /*1d40*/  FMUL.FTZ R184, R184, R180 ;  /* 0x000000b4b8b87220 */ /* 0x000fe20000410000 */
[----:B------:R-:W-:-:S05]  /*1d50*/  SHF.L.U32 R180, R185, 0x10, RZ ;  /* 0x00000010b9b47819 */ /* 0x000fca00000006ff */
[----:B------:R-:W-:Y:S01]  /*1d60*/  FADD.FTZ R166, R166, R180 ;  /* 0x000000b4a6a67221 */ /* 0x000fe20000010000 */
[-C--:B------:R-:W-:Y:S01]  /*1d70*/  FFMA.FTZ R74, R246, R180.reuse, R74 ;  /* 0x000000b4f64a7223 */ /* 0x080fe2000001004a */
[----:B------:R-:W-:Y:S01]  /*1d80*/  FMUL.FTZ R185, R181, R180 ;  /* 0x000000b4b5b97220 */ /* 0x000fe20000410000 */
[----:B------:R-:W-:Y:S01]  /*1d90*/  FADD.FTZ R180, R182, -UR9 ;  /* 0x80000009b6b47e21 */ /* 0x000fe20008010000 */
[----:B------:R-:W-:Y:S02]  /*1da0*/  SHF.L.U32 R182, R183, 0x10, RZ ;  /* 0x00000010b7b67819 */ /* 0x000fe400000006ff */
[----:B------:R-:W3:Y:S01]  /*1db0*/  LDL.LU R183, [R1+0x44] ;  /* 0x0000440001b77983 */ /* 0x000ee20000300800 */
[----:B------:R-:W-:-:S03]  /*1dc0*/  SHF.L.U32 R181, R186, 0x10, RZ ;  /* 0x00000010bab57819 */ /* 0x000fc600000006ff */
[----:B------:R-:W4:Y:S01]  /*1dd0*/  LDL.LU R186, [R1+0x54] ;  /* 0x0000540001ba7983 */ /* 0x000f220000300800 */
[----:B------:R-:W-:Y:S01]  /*1de0*/  FMUL.FTZ R247, R180, UR29 ;  /* 0x0000001db4f77c20 */ /* 0x000fe20008410000 */
[----:B------:R-:W-:Y:S02]  /*1df0*/  IMAD.U32 R180, R34, 0x10000, RZ ;  /* 0x0001000022b47824 */ /* 0x000fe400078e00ff */
[----:B----4-:R-:W-:-:S05]  /*1e00*/  FADD.FTZ R186, R186, R181 ;  /* 0x000000b5baba7221 */ /* 0x010fca0000010000 */
[----:B------:R0:W-:Y:S02]  /*1e10*/  STL [R1+0x54], R186 ;  /* 0x000054ba01007387 */ /* 0x0001e40000100800 */
[-C--:B0-----:R-:W-:Y:S01]  /*1e20*/  FMUL.FTZ R186, R180, R181.reuse ;  /* 0x000000b5b4ba7220 */ /* 0x081fe20000410000 */
[----:B------:R-:W-:Y:S02]  /*1e30*/  SHF.L.U32 R180, R187, 0x10, RZ ;  /* 0x00000010bbb47819 */ /* 0x000fe400000006ff */
[----:B------:R-:W4:Y:S01]  /*1e40*/  LDL.LU R187, [R1+0x5c] ;  /* 0x00005c0001bb7983 */ /* 0x000f220000300800 */
[----:B------:R-:W-:Y:S01]  /*1e50*/  FADD.FTZ R182, R182, -UR9 ;  /* 0x80000009b6b67e21 */ /* 0x000fe20008010000 */
[----:B------:R-:W-:Y:S01]  /*1e60*/  FFMA.FTZ R76, R247, R181, R76 ;  /* 0x000000b5f74c7223 */ /* 0x000fe2000001004c */
[----:B------:R-:W-:Y:S02]  /*1e70*/  SHF.L.U32 R181, R188, 0x10, RZ ;  /* 0x00000010bcb57819 */ /* 0x000fe400000006ff */
[----:B------:R-:W-:Y:S01]  /*1e80*/  FMUL.FTZ R188, R182, UR29 ;  /* 0x0000001db6bc7c20 */ /* 0x000fe20008410000 */
[----:B------:R-:W-:-:S02]  /*1e90*/  SHF.L.U32 R182, R35, 0x10, RZ ;  /* 0x0000001023b67819 */ /* 0x000fc400000006ff */
[----:B------:R-:W-:Y:S01]  /*1ea0*/  FADD.FTZ R181, R181, -UR9 ;  /* 0x80000009b5b57e21 */ /* 0x000fe20008010000 */
[----:B------:R-:W-:Y:S01]  /*1eb0*/  FFMA.FTZ R78, R188, R180, R78 ;  /* 0x000000b4bc4e7223 */ /* 0x000fe2000001004e */
[----:B----4-:R-:W-:-:S05]  /*1ec0*/  FADD.FTZ R187, R187, R180 ;  /* 0x000000b4bbbb7221 */ /* 0x010fca0000010000 */
[----:B------:R0:W-:Y:S02]  /*1ed0*/  STL [R1+0x5c], R187 ;  /* 0x00005cbb01007387 */ /* 0x0001e40000100800 */
[----:B0-----:R-:W-:Y:S01]  /*1ee0*/  FMUL.FTZ R187, R182, R180 ;  /* 0x000000b4b6bb7220 */ /* 0x001fe20000410000 */
[----:B------:R-:W-:Y:S02]  /*1ef0*/  IMAD.U32 R182, R192, 0x10000, RZ ;  /* 0x00010000c0b67824 */ /* 0x000fe400078e00ff */
[----:B------:R-:W-:Y:S01]  /*1f00*/  FMUL.FTZ R192, R181, UR29 ;  /* 0x0000001db5c07c20 */ /* 0x000fe20008410000 */
[----:B------:R-:W-:Y:S02]  /*1f10*/  SHF.L.U32 R181, R36, 0x10, RZ ;  /* 0x0000001024b57819 */ /* 0x000fe400000006ff */
[----:B------:R-:W-:Y:S01]  /*1f20*/  SHF.L.U32 R180, R189, 0x10, RZ ;  /* 0x00000010bdb47819 */ /* 0x000fe200000006ff */
[----:B---3--:R-:W-:Y:S01]  /*1f30*/  FADD.FTZ R183, R183, R182 ;  /* 0x000000b6b7b77221 */ /* 0x008fe20000010000 */
[-C--:B------:R-:W-:Y:S01]  /*1f40*/  FFMA.FTZ R80, R192, R182.reuse, R80 ;  /* 0x000000b6c0507223 */ /* 0x080fe20000010050 */
[----:B------:R-:W-:Y:S01]  /*1f50*/  FMUL.FTZ R189, R181, R182 ;  /* 0x000000b6b5bd7220 */ /* 0x000fe20000410000 */
[----:B------:R-:W-:Y:S01]  /*1f60*/  SHF.L.U32 R182, R193, 0x10, RZ ;  /* 0x00000010c1b67819 */ /* 0x000fe200000006ff */
[----:B------:R-:W-:-:S04]  /*1f70*/  FADD.FTZ R181, R180, -UR9 ;  /* 0x80000009b4b57e21 */ /* 0x000fc80008010000 */
[----:B------:R-:W-:Y:S01]  /*1f80*/  FMUL.FTZ R193, R181, UR29 ;  /* 0x0000001db5c17c20 */ /* 0x000fe20008410000 */
[----:B--2---:R-:W-:Y:S01]  /*1f90*/  FADD.FTZ R248, R248, R182 ;  /* 0x000000b6f8f87221 */ /* 0x004fe20000010000 */
[----:B------:R-:W-:Y:S01]  /*1fa0*/  SHF.L.U32 R181, R37, 0x10, RZ ;  /* 0x0000001025b57819 */ /* 0x000fe200000006ff */
[----:B------:R-:W-:Y:S01]  /*1fb0*/  STL [R1+0x44], R183 ;  /* 0x000044b701007387 */ /* 0x000fe20000100800 */
[----:B------:R-:W-:Y:S01]  /*1fc0*/  SHF.L.U32 R180, R190, 0x10, RZ ;  /* 0x00000010beb47819 */ /* 0x000fe200000006ff */
[-C--:B------:R-:W-:Y:S02]  /*1fd0*/  FFMA.FTZ R82, R193, R182.reuse, R82 ;  /* 0x000000b6c1527223 */ /* 0x080fe40000010052 */
[----:B------:R0:W-:Y:S01]  /*1fe0*/  STL [R1+0x4c], R248 ;  /* 0x00004cf801007387 */ /* 0x0001e20000100800 */
[----:B------:R-:W-:Y:S01]  /*1ff0*/  FMUL.FTZ R190, R181, R182 ;  /* 0x000000b6b5be7220 */ /* 0x000fe20000410000 */
[----:B------:R-:W-:Y:S02]  /*2000*/  IMAD.U32 R182, R191, 0x10000, RZ ;  /* 0x00010000bfb67824 */ /* 0x000fe400078e00ff */
[----:B0-----:R-:W2:Y:S04]  /*2010*/  LDL.LU R248, [R1+0x24] ;  /* 0x0000240001f87983 */ /* 0x001ea80000300800 */
[----:B------:R-:W3:Y:S04]  /*2020*/  LDL.LU R183, [R1+0x2c] ;  /* 0x00002c0001b77983 */ /* 0x000ee80000300800 */
[----:B------:R-:W4:Y:S01]  /*2030*/  LDL.LU R191, [R1+0x34] ;  /* 0x0000340001bf7983 */ /* 0x000f220000300800 */
[----:B------:R-:W-:Y:S01]  /*2040*/  SHF.L.U32 R181, R194, 0x10, RZ ;  /* 0x00000010c2b57819 */ /* 0x000fe200000006ff */
[----:B------:R-:W-:-:S04]  /*2050*/  FADD.FTZ R180, R180, -UR9 ;  /* 0x80000009b4b47e21 */ /* 0x000fc80008010000 */
[----:B------:R-:W-:Y:S01]  /*2060*/  FMUL.FTZ R194, R180, UR29 ;  /* 0x0000001db4c27c20 */ /* 0x000fe20008410000 */
[----:B------:R-:W-:Y:S01]  /*2070*/  SHF.L.U32 R180, R38, 0x10, RZ ;  /* 0x0000001026b47819 */ /* 0x000fe200000006ff */
        /* <DEDUP_REMOVED lines=9> */
[----:B------:R-:W-:-:S02]  /*2110*/  IMAD.U32 R182, R39, 0x10000, RZ ;  /* 0x0001000027b67824 */ /* 0x000fc400078e00ff */
[----:B------:R-:W-:Y:S01]  /*2120*/  FADD.FTZ R181, R181, -UR9 ;  /* 0x80000009b5b57e21 */ /* 0x000fe20008010000 */
[----:B------:R-:W-:Y:S01]  /*2130*/  FFMA.FTZ R86, R196, R180, R86 ;  /* 0x000000b4c4567223 */ /* 0x000fe20000010056 */
[----:B----4-:R-:W-:-:S05]  /*2140*/  FADD.FTZ R195, R195, R180 ;  /* 0x000000b4c3c37221 */ /* 0x010fca0000010000 */
[----:B------:R0:W-:Y:S02]  /*2150*/  STL [R1+0x3c], R195 ;  /* 0x00003cc301007387 */ /* 0x0001e40000100800 */
[----:B0-----:R-:W-:Y:S01]  /*2160*/  FMUL.FTZ R195, R182, R180 ;  /* 0x000000b4b6c37220 */ /* 0x001fe20000410000 */
[----:B------:R-:W-:Y:S01]  /*2170*/  SHF.L.U32 R182, R200, 0x10, RZ ;  /* 0x00000010c8b67819 */ /* 0x000fe200000006ff */
[----:B------:R-:W-:Y:S01]  /*2180*/  FMUL.FTZ R200, R181, UR29 ;  /* 0x0000001db5c87c20 */ /* 0x000fe20008410000 */
[----:B------:R-:W-:Y:S02]  /*2190*/  SHF.L.U32 R181, R40, 0x10, RZ ;  /* 0x0000001028b57819 */ /* 0x000fe400000006ff */
[----:B------:R-:W-:Y:S01]  /*21a0*/  SHF.L.U32 R180, R197, 0x10, RZ ;  /* 0x00000010c5b47819 */ /* 0x000fe200000006ff */
[----:B--2---:R-:W-:Y:S01]  /*21b0*/  FADD.FTZ R248, R248, R182 ;  /* 0x000000b6f8f87221 */ /* 0x004fe20000010000 */
[-C--:B------:R-:W-:Y:S01]  /*21c0*/  FFMA.FTZ R88, R200, R182.reuse, R88 ;  /* 0x000000b6c8587223 */ /* 0x080fe20000010058 */
[----:B------:R-:W-:Y:S01]  /*21d0*/  FMUL.FTZ R197, R181, R182 ;  /* 0x000000b6b5c57220 */ /* 0x000fe20000410000 */
[----:B------:R-:W-:-:S02]  /*21e0*/  IMAD.U32 R182, R201, 0x10000, RZ ;  /* 0x00010000c9b67824 */ /* 0x000fc400078e00ff */
[----:B------:R-:W-:Y:S02]  /*21f0*/  FADD.FTZ R181, R180, -UR9 ;  /* 0x80000009b4b57e21 */ /* 0x000fe40008010000 */
[----:B---3--:R-:W-:Y:S02]  /*2200*/  FADD.FTZ R183, R183, R182 ;  /* 0x000000b6b7b77221 */ /* 0x008fe40000010000 */
[----:B------:R-:W-:Y:S01]  /*2210*/  FMUL.FTZ R201, R181, UR29 ;  /* 0x0000001db5c97c20 */ /* 0x000fe20008410000 */
[----:B------:R-:W-:Y:S01]  /*2220*/  SHF.L.U32 R181, R41, 0x10, RZ ;  /* 0x0000001029b57819 */ /* 0x000fe200000006ff */
[----:B------:R0:W-:Y:S01]  /*2230*/  STL [R1+0x24], R248 ;  /* 0x000024f801007387 */ /* 0x0001e20000100800 */
[----:B------:R-:W-:Y:S01]  /*2240*/  SHF.L.U32 R180, R198, 0x10, RZ ;  /* 0x00000010c6b47819 */ /* 0x000fe200000006ff */
[-C--:B------:R-:W-:Y:S02]  /*2250*/  FFMA.FTZ R90, R201, R182.reuse, R90 ;  /* 0x000000b6c95a7223 */ /* 0x080fe4000001005a */
[----:B------:R-:W-:Y:S01]  /*2260*/  FMUL.FTZ R198, R181, R182 ;  /* 0x000000b6b5c67220 */ /* 0x000fe20000410000 */
[----:B------:R-:W-:Y:S01]  /*2270*/  SHF.L.U32 R182, R199, 0x10, RZ ;  /* 0x00000010c7b67819 */ /* 0x000fe200000006ff */
[----:B0-----:R-:W2:Y:S04]  /*2280*/  LDL.LU R248, [R1+0x4] ;  /* 0x0000040001f87983 */ /* 0x001ea80000300800 */
[----:B------:R0:W-:Y:S04]  /*2290*/  STL [R1+0x2c], R183 ;  /* 0x00002cb701007387 */ /* 0x0001e80000100800 */
[----:B0-----:R-:W3:Y:S04]  /*22a0*/  LDL.LU R183, [R1+0xc] ;  /* 0x00000c0001b77983 */ /* 0x001ee80000300800 */
        /* <DEDUP_REMOVED lines=8> */
[----:B------:R-:W-:Y:S02]  /*2330*/  IMAD.U32 R180, R203, 0x10000, RZ ;  /* 0x00010000cbb47824 */ /* 0x000fe400078e00ff */
        /* <DEDUP_REMOVED lines=11> */
[----:B------:R-:W-:Y:S02]  /*23f0*/  SHF.L.U32 R182, R208, 0x10, RZ ;  /* 0x00000010d0b67819 */ /* 0x000fe400000006ff */
[----:B------:R-:W-:Y:S01]  /*2400*/  SHF.L.U32 R180, R205, 0x10, RZ ;  /* 0x00000010cdb47819 */ /* 0x000fe200000006ff */
[----:B------:R-:W-:Y:S02]  /*2410*/  FMUL.FTZ R208, R181, UR29 ;  /* 0x0000001db5d07c20 */ /* 0x000fe40008410000 */
[----:B--2---:R-:W-:Y:S01]  /*2420*/  FADD.FTZ R248, R248, R182 ;  /* 0x000000b6f8f87221 */ /* 0x004fe20000010000 */
[----:B------:R-:W-:Y:S02]  /*2430*/  IMAD.U32 R181, R44, 0x10000, RZ ;  /* 0x000100002cb57824 */ /* 0x000fe400078e00ff */
[----:B------:R-:W-:-:S02]  /*2440*/  FADD.FTZ R180, R180, -UR9 ;  /* 0x80000009b4b47e21 */ /* 0x000fc40008010000 */
[----:B------:R0:W-:Y:S01]  /*2450*/  STL [R1+0x4], R248 ;  /* 0x000004f801007387 */ /* 0x0001e20000100800 */
[----:B------:R-:W-:Y:S01]  /*2460*/  FMUL.FTZ R205, R181, R182 ;  /* 0x000000b6b5cd7220 */ /* 0x000fe20000410000 */
[----:B------:R-:W-:Y:S01]  /*2470*/  SHF.L.U32 R181, R209, 0x10, RZ ;  /* 0x00000010d1b57819 */ /* 0x000fe200000006ff */
[----:B0-----:R-:W-:Y:S01]  /*2480*/  FMUL.FTZ R248, R180, UR29 ;  /* 0x0000001db4f87c20 */ /* 0x001fe20008410000 */
[----:B------:R-:W-:-:S03]  /*2490*/  SHF.L.U32 R180, R45, 0x10, RZ ;  /* 0x000000102db47819 */ /* 0x000fc600000006ff */
[----:B---3--:R-:W-:Y:S01]  /*24a0*/  FADD.FTZ R183, R183, R181 ;  /* 0x000000b5b7b77221 */ /* 0x008fe20000010000 */
[-C--:B------:R-:W-:Y:S01]  /*24b0*/  FFMA.FTZ R98, R248, R181.reuse, R98 ;  /* 0x000000b5f8627223 */ /* 0x080fe20000010062 */
[----:B------:R-:W-:Y:S01]  /*24c0*/  FMUL.FTZ R209, R180, R181 ;  /* 0x000000b5b4d17220 */ /* 0x000fe20000410000 */
[----:B------:R-:W-:Y:S01]  /*24d0*/  FFMA.FTZ R180, R0, R184, RZ ;  /* 0x000000b800b47223 */ /* 0x000fe200000100ff */
[----:B------:R-:W-:-:S03]  /*24e0*/  FADD.FTZ R181, RZ, R184 ;  /* 0x000000b8ffb57221 */ /* 0x000fc60000010000 */
[----:B------:R-:W-:Y:S01]  /*24f0*/  FFMA.FTZ R180, R252, R251, R180 ;  /* 0x000000fbfcb47223 */ /* 0x000fe200000100b4 */
[----:B------:R-:W-:-:S03]  /*2500*/  FADD.FTZ R181, R251, R181 ;  /* 0x000000b5fbb57221 */ /* 0x000fc60000010000 */
        /* <DEDUP_REMOVED lines=23> */
[----:B------:R-:W-:Y:S01]  /*2680*/  FADD.FTZ R181, R233, R181 ;  /* 0x000000b5e9b57221 */ /* 0x000fe20000010000 */
[----:B------:R0:W-:Y:S02]  /*2690*/  STL [R1+0xc], R183 ;  /* 0x00000cb701007387 */ /* 0x0001e40000100800 */
[----:B------:R-:W-:Y:S01]  /*26a0*/  FFMA.FTZ R180, R196, R195, R180 ;  /* 0x000000c3c4b47223 */ /* 0x000fe200000100b4 */
[----:B------:R-:W-:-:S03]  /*26b0*/  FADD.FTZ R181, R195, R181 ;  /* 0x000000b5c3b57221 */ /* 0x000fc60000010000 */
[----:B------:R-:W-:Y:S01]  /*26c0*/  FFMA.FTZ R180, R234, R232, R180 ;  /* 0x000000e8eab47223 */ /* 0x000fe200000100b4 */
[----:B0-----:R-:W-:Y:S01]  /*26d0*/  SHF.L.U32 R183, R206, 0x10, RZ ;  /* 0x00000010ceb77819 */ /* 0x001fe200000006ff */
[----:B------:R-:W-:Y:S01]  /*26e0*/  FADD.FTZ R181, R232, R181 ;  /* 0x000000b5e8b57221 */ /* 0x000fe20000010000 */
[----:B------:R-:W-:-:S03]  /*26f0*/  FFMA.FTZ R96, R208, R182, R96 ;  /* 0x000000b6d0607223 */ /* 0x000fc60000010060 */
[----:B------:R-:W-:Y:S01]  /*2700*/  FADD.FTZ R183, R183, -UR9 ;  /* 0x80000009b7b77e21 */ /* 0x000fe20008010000 */
[----:B------:R-:W-:Y:S01]  /*2710*/  SHF.L.U32 R182, R210, 0x10, RZ ;  /* 0x00000010d2b67819 */ /* 0x000fe200000006ff */
[----:B------:R-:W-:Y:S01]  /*2720*/  FFMA.FTZ R180, R200, R197, R180 ;  /* 0x000000c5c8b47223 */ /* 0x000fe200000100b4 */
[----:B------:R-:W-:Y:S01]  /*2730*/  FADD.FTZ R181, R197, R181 ;  /* 0x000000b5c5b57221 */ /* 0x000fe20000010000 */
[----:B------:R-:W-:Y:S01]  /*2740*/  FMUL.FTZ R210, R183, UR29 ;  /* 0x0000001db7d27c20 */ /* 0x000fe20008410000 */
[----:B------:R-:W-:Y:S02]  /*2750*/  IMAD.U32 R183, R46, 0x10000, RZ ;  /* 0x000100002eb77824 */ /* 0x000fe400078e00ff */
[----:B------:R-:W-:Y:S01]  /*2760*/  FFMA.FTZ R180, R231, R229, R180 ;  /* 0x000000e5e7b47223 */ /* 0x000fe200000100b4 */
[----:B------:R-:W-:Y:S01]  /*2770*/  FADD.FTZ R181, R229, R181 ;  /* 0x000000b5e5b57221 */ /* 0x000fe20000010000 */
[----:B------:R-:W-:Y:S01]  /*2780*/  FMUL.FTZ R206, R183, R182 ;  /* 0x000000b6b7ce7220 */ /* 0x000fe20000410000 */
[----:B------:R-:W-:Y:S01]  /*2790*/  SHF.L.U32 R183, R207, 0x10, RZ ;  /* 0x00000010cfb77819 */ /* 0x000fe200000006ff */
[----:B------:R-:W-:Y:S01]  /*27a0*/  FFMA.FTZ R180, R201, R198, R180 ;  /* 0x000000c6c9b47223 */ /* 0x000fe200000100b4 */
[----:B------:R-:W-:Y:S01]  /*27b0*/  FADD.FTZ R181, R198, R181 ;  /* 0x000000b5c6b57221 */ /* 0x000fe20000010000 */
[----:B------:R-:W-:-:S02]  /*27c0*/  FADD.FTZ R160, R160, R182 ;  /* 0x000000b6a0a07221 */ /* 0x000fc40000010000 */
[----:B------:R-:W-:Y:S01]  /*27d0*/  FADD.FTZ R183, R183, -UR9 ;  /* 0x80000009b7b77e21 */ /* 0x000fe20008010000 */
[----:B------:R-:W-:Y:S01]  /*27e0*/  FFMA.FTZ R180, R230, R228, R180 ;  /* 0x000000e4e6b47223 */ /* 0x000fe200000100b4 */
[----:B------:R-:W-:Y:S01]  /*27f0*/  FADD.FTZ R181, R228, R181 ;  /* 0x000000b5e4b57221 */ /* 0x000fe20000010000 */
[----:B------:R-:W-:Y:S01]  /*2800*/  FFMA.FTZ R100, R210, R182, R100 ;  /* 0x000000b6d2647223 */ /* 0x000fe20000010064 */
[----:B------:R-:W-:Y:S01]  /*2810*/  SHF.L.U32 R182, R211, 0x10, RZ ;  /* 0x00000010d3b67819 */ /* 0x000fe200000006ff */
[----:B------:R-:W-:Y:S01]  /*2820*/  FMUL.FTZ R211, R183, UR29 ;  /* 0x0000001db7d37c20 */ /* 0x000fe20008410000 */
[----:B------:R-:W-:Y:S01]  /*2830*/  FFMA.FTZ R180, R202, R199, R180 ;  /* 0x000000c7cab47223 */ /* 0x000fe200000100b4 */
[----:B------:R-:W-:Y:S01]  /*2840*/  SHF.L.U32 R183, R47, 0x10, RZ ;  /* 0x000000102fb77819 */ /* 0x000fe200000006ff */
[----:B------:R-:W-:Y:S02]  /*2850*/  FADD.FTZ R181, R199, R181 ;  /* 0x000000b5c7b57221 */ /* 0x000fe40000010000 */
[----:B------:R-:W-:-:S02]  /*2860*/  FFMA.FTZ R180, R227, R226, R180 ;  /* 0x000000e2e3b47223 */ /* 0x000fc400000100b4 */
[----:B------:R-:W-:Y:S01]  /*2870*/  FADD.FTZ R181, R226, R181 ;  /* 0x000000b5e2b57221 */ /* 0x000fe20000010000 */
[----:B------:R-:W-:Y:S01]  /*2880*/  FMUL.FTZ R207, R183, R182 ;  /* 0x000000b6b7cf7220 */ /* 0x000fe20000410000 */
[----:B------:R-:W-:Y:S01]  /*2890*/  SHF.L.U32 R183, R212, 0x10, RZ ;  /* 0x00000010d4b77819 */ /* 0x000fe200000006ff */
[----:B------:R-:W-:Y:S01]  /*28a0*/  FFMA.FTZ R180, R204, R203, R180 ;  /* 0x000000cbccb47223 */ /* 0x000fe200000100b4 */
[----:B------:R-:W-:Y:S01]  /*28b0*/  FADD.FTZ R181, R203, R181 ;  /* 0x000000b5cbb57221 */ /* 0x000fe20000010000 */
[----:B------:R-:W-:Y:S02]  /*28c0*/  FADD.FTZ R162, R162, R182 ;  /* 0x000000b6a2a27221 */ /* 0x000fe40000010000 */
[----:B------:R-:W-:Y:S01]  /*28d0*/  FADD.FTZ R183, R183, -UR9 ;  /* 0x80000009b7b77e21 */ /* 0x000fe20008010000 */
[----:B------:R-:W-:Y:S01]  /*28e0*/  FFMA.FTZ R180, R225, R224, R180 ;  /* 0x000000e0e1b47223 */ /* 0x000fe200000100b4 */
[----:B------:R-:W-:Y:S01]  /*28f0*/  FADD.FTZ R181, R224, R181 ;  /* 0x000000b5e0b57221 */ /* 0x000fe20000010000 */
[----:B------:R-:W-:Y:S01]  /*2900*/  FFMA.FTZ R102, R211, R182, R102 ;  /* 0x000000b6d3667223 */ /* 0x000fe20000010066 */
[----:B------:R-:W-:-:S02]  /*2910*/  IMAD.U32 R182, R216, 0x10000, RZ ;  /* 0x00010000d8b67824 */ /* 0x000fc400078e00ff */
[----:B------:R-:W-:Y:S01]  /*2920*/  FMUL.FTZ R216, R183, UR29 ;  /* 0x0000001db7d87c20 */ /* 0x000fe20008410000 */
[----:B------:R-:W-:Y:S01]  /*2930*/  FFMA.FTZ R180, R208, R205, R180 ;  /* 0x000000cdd0b47223 */ /* 0x000fe200000100b4 */
[----:B------:R-:W-:Y:S01]  /*2940*/  SHF.L.U32 R183, R48, 0x10, RZ ;  /* 0x0000001030b77819 */ /* 0x000fe200000006ff */
[----:B------:R-:W-:Y:S02]  /*2950*/  FADD.FTZ R181, R205, R181 ;  /* 0x000000b5cdb57221 */ /* 0x000fe40000010000 */
[----:B------:R-:W-:Y:S02]  /*2960*/  FFMA.FTZ R180, R223, R222, R180 ;  /* 0x000000dedfb47223 */ /* 0x000fe400000100b4 */
        /* <DEDUP_REMOVED lines=18> */
[----:B------:R-:W-:Y:S02]  /*2a90*/  IMAD.U32 R183, R214, 0x10000, RZ ;  /* 0x00010000d6b77824 */ /* 0x000fe400078e00ff */
[----:B------:R-:W-:Y:S01]  /*2aa0*/  FFMA.FTZ R180, R211, R207, R180 ;  /* 0x000000cfd3b47223 */ /* 0x000fe200000100b4 */
[----:B------:R-:W-:Y:S01]  /*2ab0*/  FADD.FTZ R181, R181, R207 ;  /* 0x000000cfb5b57221 */ /* 0x000fe20000010000 */
[----:B------:R-:W-:Y:S02]  /*2ac0*/  FADD.FTZ R183, R183, -UR9 ;  /* 0x80000009b7b77e21 */ /* 0x000fe40008010000 */
[----:B------:R-:W-:Y:S01]  /*2ad0*/  FFMA.FTZ R180, R9, R8, R180 ;  /* 0x0000000809b47223 */ /* 0x000fe200000100b4 */
[----:B------:R-:W-:Y:S01]  /*2ae0*/  FADD.FTZ R158, R158, R182 ;  /* 0x000000b69e9e7221 */ /* 0x000fe20000010000 */
[----:B------:R-:W-:Y:S01]  /*2af0*/  FFMA.FTZ R106, R217, R182, R106 ;  /* 0x000000b6d96a7223 */ /* 0x000fe2000001006a */
[----:B------:R-:W-:Y:S01]  /*2b00*/  FADD.FTZ R181, R181, R8 ;  /* 0x00000008b5b57221 */ /* 0x000fe20000010000 */
[----:B------:R-:W-:Y:S01]  /*2b10*/  SHF.L.U32 R182, R218, 0x10, RZ ;  /* 0x00000010dab67819 */ /* 0x000fe200000006ff */
[----:B------:R-:W-:Y:S01]  /*2b20*/  FMUL.FTZ R218, R183, UR29 ;  /* 0x0000001db7da7c20 */ /* 0x000fe20008410000 */
[----:B------:R-:W-:Y:S01]  /*2b30*/  SHF.L.U32 R183, R50, 0x10, RZ ;  /* 0x0000001032b77819 */ /* 0x000fe200000006ff */
[----:B------:R-:W-:Y:S01]  /*2b40*/  FFMA.FTZ R180, R216, R212, R180 ;  /* 0x000000d4d8b47223 */ /* 0x000fe200000100b4 */
[----:B------:R-:W-:-:S03]  /*2b50*/  FADD.FTZ R181, R181, R212 ;  /* 0x000000d4b5b57221 */ /* 0x000fc60000010000 */
[----:B------:R-:W-:Y:S01]  /*2b60*/  FFMA.FTZ R180, R7, R6, R180 ;  /* 0x0000000607b47223 */ /* 0x000fe200000100b4 */
[----:B------:R-:W-:Y:S01]  /*2b70*/  FMUL.FTZ R214, R183, R182 ;  /* 0x000000b6b7d67220 */ /* 0x000fe20000410000 */
[----:B------:R-:W-:Y:S01]  /*2b80*/  FADD.FTZ R181, R181, R6 ;  /* 0x00000006b5b57221 */ /* 0x000fe20000010000 */
[----:B------:R-:W-:Y:S01]  /*2b90*/  SHF.L.U32 R183, R215, 0x10, RZ ;  /* 0x00000010d7b77819 */ /* 0x000fe200000006ff */
[----:B------:R-:W-:Y:S02]  /*2ba0*/  FFMA.FTZ R180, R217, R213, R180 ;  /* 0x000000d5d9b47223 */ /* 0x000fe400000100b4 */
[----:B------:R-:W-:Y:S02]  /*2bb0*/  FADD.FTZ R181, R181, R213 ;  /* 0x000000d5b5b57221 */ /* 0x000fe40000010000 */
[----:B------:R-:W-:Y:S01]  /*2bc0*/  FADD.FTZ R183, R183, -UR9 ;  /* 0x80000009b7b77e21 */ /* 0x000fe20008010000 */
[----:B------:R-:W-:Y:S01]  /*2bd0*/  FFMA.FTZ R180, R5, R4, R180 ;  /* 0x0000000405b47223 */ /* 0x000fe200000100b4 */
[----:B------:R-:W-:Y:S01]  /*2be0*/  FADD.FTZ R181, R181, R4 ;  /* 0x00000004b5b57221 */ /* 0x000fe20000010000 */
[----:B------:R-:W-:Y:S01]  /*2bf0*/  FADD.FTZ R152, R152, R182 ;  /* 0x000000b698987221 */ /* 0x000fe20000010000 */
[----:B------:R-:W-:Y:S01]  /*2c00*/  FFMA.FTZ R108, R218, R182, R108 ;  /* 0x000000b6da6c7223 */ /* 0x000fe2000001006c */
[----:B------:R-:W-:Y:S01]  /*2c10*/  SHF.L.U32 R182, R219, 0x10, RZ ;  /* 0x00000010dbb67819 */ /* 0x000fe200000006ff */
[----:B------:R-:W-:Y:S01]  /*2c20*/  FMUL.FTZ R215, R183, UR29 ;  /* 0x0000001db7d77c20 */ /* 0x000fe20008410000 */
[----:B------:R-:W-:-:S02]  /*2c30*/  IMAD.U32 R183, R51, 0x10000, RZ ;  /* 0x0001000033b77824 */ /* 0x000fc400078e00ff */
[----:B------:R-:W-:Y:S01]  /*2c40*/  FFMA.FTZ R180, R218, R214, R180 ;  /* 0x000000d6dab47223 */ /* 0x000fe200000100b4 */
[----:B------:R-:W-:Y:S01]  /*2c50*/  FADD.FTZ R181, R181, R214 ;  /* 0x000000d6b5b57221 */ /* 0x000fe20000010000 */
[----:B------:R-:W-:Y:S02]  /*2c60*/  FMUL.FTZ R219, R183, R182 ;  /* 0x000000b6b7db7220 */ /* 0x000fe40000410000 */
[----:B------:R-:W-:Y:S01]  /*2c70*/  FFMA.FTZ R180, R3, R2, R180 ;  /* 0x0000000203b47223 */ /* 0x000fe200000100b4 */
[----:B------:R-:W-:Y:S01]  /*2c80*/  FADD.FTZ R181, R181, R2 ;  /* 0x00000002b5b57221 */ /* 0x000fe20000010000 */
[----:B------:R-:W-:Y:S01]  /*2c90*/  FADD.FTZ R154, R154, R182 ;  /* 0x000000b69a9a7221 */ /* 0x000fe20000010000 */
[C---:B------:R-:W-:Y:S01]  /*2ca0*/  FFMA.FTZ R110, R215.reuse, R182, R110 ;  /* 0x000000b6d76e7223 */ /* 0x040fe2000001006e */
[----:B------:R-:W-:Y:S01]  /*2cb0*/  FFMA.FTZ R180, R215, R219, R180 ;  /* 0x000000dbd7b47223 */ /* 0x000fe200000100b4 */
[----:B------:R-:W-:-:S03]  /*2cc0*/  FADD.FTZ R182, R181, R219 ;  /* 0x000000dbb5b67221 */ /* 0x000fc60000010000 */
[----:B------:R-:W-:Y:S01]  /*2cd0*/  FFMA.FTZ R181, R245, R244, R180 ;  /* 0x000000f4f5b57223 */ /* 0x000fe200000100b4 */
[----:B------:R-:W-:Y:S01]  /*2ce0*/  FADD.FTZ R180, R182, R244 ;  /* 0x000000f4b6b47221 */ /* 0x000fe20000010000 */
[----:B------:R-:W-:Y:S06]  /*2cf0*/  BRA `(.L_x_495) ;  /* 0x0000000000607947 */ /* 0x000fec0003800000 */
.L_x_494:
[----:B------:R-:W-:-:S04]  /*2d00*/  ISETP.NE.U32.AND P0, PT, RZ, UR4, PT ;  /* 0x00000004ff007c0c */ /* 0x000fc8000bf05070 */
[----:B------:R-:W-:-:S13]  /*2d10*/  ISETP.NE.AND.EX P0, PT, RZ, UR5, PT, P0 ;  /* 0x00000005ff007c0c */ /* 0x000fda000bf05300 */
[----:B------:R-:W-:Y:S05]  /*2d20*/  @!P0 BRA `(.L_x_495) ;  /* 0x0000000000548947 */ /* 0x000fea0003800000 */
[----:B------:R-:W0:Y:S01]  /*2d30*/  S2R R13, SR_TID.X ;  /* 0x00000000000d7919 */ /* 0x000e220000002100 */
[----:B------:R-:W-:Y:S01]  /*2d40*/  UIMAD UR9, UR8, UR26, URZ ;  /* 0x0000001a080972a4 */ /* 0x000fe2000f8e02ff */
[----:B------:R-:W1:Y:S03]  /*2d50*/  LDC.64 R182, c[0x0][0x438] ;  /* 0x00010e00ffb67b82 */ /* 0x000e660000000a00 */
[----:B------:R-:W-:-:S04]  /*2d60*/  USHF.R.S32.HI UR10, URZ, 0x1f, UR9 ;  /* 0x0000001fff0a7899 */ /* 0x000fc80008011409 */
[----:B------:R-:W-:-:S06]  /*2d70*/  ULEA.HI UR10, UR10, UR9, URZ, 0x3 ;  /* 0x000000090a0a7291 */ /* 0x000fcc000f8f18ff */
[----:B------:R-:W-:-:S04]  /*2d80*/  MOV R12, UR10 ;  /* 0x0000000a000c7c02 */ /* 0x000fc80008000f00 */
[----:B0-----:R-:W-:-:S04]  /*2d90*/  LEA.HI.SX32 R12, R12, R13, 0x1d ;  /* 0x0000000d0c0c7211 */ /* 0x001fc800078feaff */
[C---:B------:R-:W-:Y:S01]  /*2da0*/  IADD3 R14, PT, PT, R12.reuse, 0x80, RZ ;  /* 0x000000800c0e7810 */ /* 0x040fe20007ffe0ff */
[C---:B------:R-:W-:Y:S01]  /*2db0*/  VIADD R20, R12.reuse, 0x200 ;  /* 0x000002000c147836 */ /* 0x040fe20000000000 */
[C---:B------:R-:W-:Y:S02]  /*2dc0*/  IADD3 R16, PT, PT, R12.reuse, 0x100, RZ ;  /* 0x000001000c107810 */ /* 0x040fe40007ffe0ff */
[C---:B------:R-:W-:Y:S01]  /*2dd0*/  IADD3 R18, PT, PT, R12.reuse, 0x180, RZ ;  /* 0x000001800c127810 */ /* 0x040fe20007ffe0ff */
[----:B-1----:R-:W-:-:S04]  /*2de0*/  IMAD.WIDE.U32 R12, R12, 0x10, R182 ;  /* 0x000000100c0c7825 */ /* 0x002fc800078e00b6 */
[--C-:B------:R-:W-:Y:S01]  /*2df0*/  IMAD.WIDE.U32 R14, R14, 0x10, R182.reuse ;  /* 0x000000100e0e7825 */ /* 0x100fe200078e00b6 */
[----:B------:R0:W5:Y:S03]  /*2e00*/  LDG.E.128 R28, desc[UR18][R12.64] ;  /* 0x000000120c1c7981 */ /* 0x000166000c1e1d00 */
[--C-:B------:R-:W-:Y:S01]  /*2e10*/  IMAD.WIDE.U32 R16, R16, 0x10, R182.reuse ;  /* 0x0000001010107825 */ /* 0x100fe200078e00b6 */
[----:B------:R0:W5:Y:S03]  /*2e20*/  LDG.E.128 R24, desc[UR18][R14.64] ;  /* 0x000000120e187981 */ /* 0x000166000c1e1d00 */
[----:B------:R-:W-:-:S04]  /*2e30*/  IMAD.WIDE.U32 R18, R18, 0x10, R182 ;  /* 0x0000001012127825 */ /* 0x000fc800078e00b6 */
[----:B------:R-:W-:Y:S02]  /*2e40*/  IMAD.WIDE.U32 R182, R20, 0x10, R182 ;  /* 0x0000001014b67825 */ /* 0x000fe400078e00b6 */
[----:B------:R0:W5:Y:S04]  /*2e50*/  LDG.E.128 R20, desc[UR18][R16.64] ;  /* 0x0000001210147981 */ /* 0x000168000c1e1d00 */
[----:B------:R0:W5:Y:S04]  /*2e60*/  LDG.E.128 R12, desc[UR18][R182.64] ;  /* 0x00000012b60c7981 */ /* 0x000168000c1e1d00 */
[----:B------:R-:W5:Y:S02]  /*2e70*/  LDG.E.128 R16, desc[UR18][R18.64] ;  /* 0x0000001212107981 */ /* 0x000f64000c1e1d00 */
.L_x_495:
[----:B------:R1:W-:Y:S04]  /*2e80*/  STL [R1+0x64], R0 ;  /* 0x0000640001007387 */ /* 0x0003e80000100800 */
[----:B0-----:R-:W0:Y:S04]  /*2e90*/  SHFL.DOWN PT, R183, R180, 0x10, 0x1f ;  /* 0x0a001f00b4b77f89 */ /* 0x001e2800000e0000 */
[----:B------:R-:W2:Y:S01]  /*2ea0*/  SHFL.DOWN PT, R182, R181, 0x10, 0x1f ;  /* 0x0a001f00b5b67f89 */ /* 0x000ea200000e0000 */
[----:B-1----:R-:W1:Y:S01]  /*2eb0*/  S2R R0, SR_TID.X ;  /* 0x0000000000007919 */ /* 0x002e620000002100 */
[----:B0-----:R-:W-:Y:S01]  /*2ec0*/  FADD.FTZ R180, R183, R180 ;  /* 0x000000b4b7b47221 */ /* 0x001fe20000010000 */
[----:B--2---:R-:W-:-:S04]  /*2ed0*/  FADD.FTZ R182, R182, R181 ;  /* 0x000000b5b6b67221 */ /* 0x004fc80000010000 */
[----:B------:R-:W0:Y:S04]  /*2ee0*/  SHFL.DOWN PT, R183, R180, 0x8, 0x1f ;  /* 0x09001f00b4b77f89 */ /* 0x000e2800000e0000 */
[----:B------:R-:W2:Y:S01]  /*2ef0*/  SHFL.DOWN PT, R181, R182, 0x8, 0x1f ;  /* 0x09001f00b6b57f89 */ /* 0x000ea200000e0000 */
[----:B-1----:R-:W-:-:S03]  /*2f00*/  LOP3.LUT P1, RZ, R0, 0x1f, RZ, 0xc0, !PT ;  /* 0x0000001f00ff7812 */ /* 0x002fc6000782c0ff */
[----:B------:R1:W5:Y:S01]  /*2f10*/  LDL.LU R0, [R1+0x64] ;  /* 0x0000640001007983 */ /* 0x0003620000300800 */
        /* <DEDUP_REMOVED lines=12> */
[----:B------:R-:W-:Y:S01]  /*2fe0*/  BSSY.RECONVERGENT B0, `(.L_x_496) ;  /* 0x000000d000007945 */ /* 0x000fe20003800200 */
[----:B0-----:R-:W-:Y:S01]  /*2ff0*/  FADD.FTZ R180, R180, R183 ;  /* 0x000000b7b4b47221 */ /* 0x001fe20000010000 */
[----:B--2---:R-:W-:Y:S02]  /*3000*/  FADD.FTZ R181, R181, R182 ;  /* 0x000000b6b5b57221 */ /* 0x004fe40000010000 */
[----:B-1----:R-:W-:Y:S05]  /*3010*/  @P1 BRA `(.L_x_497) ;  /* 0x0000000000241947 */ /* 0x002fea0003800000 */
        /* <DEDUP_REMOVED lines=9> */
.L_x_497:
[----:B------:R-:W-:Y:S05]  /*30b0*/  BSYNC.RECONVERGENT B0 ;  /* 0x0000000000007941 */ /* 0x000fea0003800200 */
.L_x_496:
[----:B------:R-:W1:Y:S08]  /*30c0*/  S2UR UR10, SR_CgaCtaId ;  /* 0x00000000000a79c3 */ /* 0x000e700000008800 */
[----:B------:R-:W-:Y:S01]  /*30d0*/  BAR.SYNC.DEFER_BLOCKING 0x0 ;  /* 0x0000000000007b1d */ /* 0x000fe20000010000 */
[----:B------:R-:W-:-:S05]  /*30e0*/  UISETP.GE.AND UP2, UPT, UR16, 0x1, UPT ;  /* 0x000000011000788c */ /* 0x000fca000bf46270 */
[----:B------:R-:W-:Y:S01]  /*30f0*/  UMOV UR9, 0x400 ;  /* 0x0000040000097882 */ /* 0x000fe20000000000 */
[----:B------:R-:W-:Y:S04]  /*3100*/  STL [R1+0x68], R2 ;  /* 0x0000680201007387 */ /* 0x000fe80000100800 */
[----:B-----5:R-:W-:Y:S01]  /*3110*/  STL [R1+0x64], R0 ;  /* 0x0000640001007387 */ /* 0x020fe20000100800 */
[----:B------:R-:W2:Y:S01]  /*3120*/  @UP2 LDCU.64 UR30, c[0x0][0x390] ;  /* 0x00007200ff1e27ac */ /* 0x000ea20008000a00 */
        /* <DEDUP_REMOVED lines=12> */
[----:B------:R-:W-:Y:S01]  /*31f0*/  FADD.FTZ R181, R0, R181 ;  /* 0x000000b500b57221 */ /* 0x000fe20000010000 */
[----:B------:R-:W5:Y:S04]  /*3200*/  LDL.LU R2, [R1+0x68] ;  /* 0x0000680001027983 */ /* 0x000f680000300800 */
[----:B------:R-:W5:Y:S01]  /*3210*/  LDL.LU R0, [R1+0x64] ;  /* 0x0000640001007983 */ /* 0x000f620000300800 */
[----:B------:R-:W-:Y:S01]  /*3220*/  FADD.FTZ R181, R183, R181 ;  /* 0x000000b5b7b57221 */ /* 0x000fe20000010000 */
[----:B------:R-:W-:Y:S01]  /*3230*/  @UP2 UIADD3 UR9, UPT, UPT, UR16, -0x1, URZ ;  /* 0xffffffff10092890 */ /* 0x000fe2000fffe0ff */
[----:B------:R-:W-:Y:S01]  /*3240*/  PLOP3.LUT P2, PT, PT, PT, UP2, 0x80, 0x8 ;  /* 0x000000000008781c */ /* 0x000fe20003f4f028 */
[----:B------:R-:W0:Y:S01]  /*3250*/  S2R R183, SR_TID.X ;  /* 0x0000000000b77919 */ /* 0x000e220000002100 */
[----:B------:R-:W-:Y:S01]  /*3260*/  FMUL.FTZ R181, R181, UR28 ;  /* 0x0000001cb5b57c20 */ /* 0x000fe20008410000 */
[----:B------:R-:W-:Y:S01]  /*3270*/  @UP2 UIMAD UR9, UR9, UR26, URZ ;  /* 0x0000001a090922a4 */ /* 0x000fe2000f8e02ff */
[----:B------:R-:W-:-:S03]  /*3280*/  FADD.FTZ R180, R182, R180 ;  /* 0x000000b4b6b47221 */ /* 0x000fc60000010000 */
[----:B------:R-:W-:Y:S01]  /*3290*/  @UP2 USHF.R.S32.HI UR10, URZ, 0x1f, UR9 ;  /* 0x0000001fff0a2899 */ /* 0x000fe20008011409 */
[----:B------:R-:W-:Y:S02]  /*32a0*/  R2UR UR16, R181 ;  /* 0x00000000b51072ca */ /* 0x000fe400000e0000 */
[----:B------:R-:W-:Y:S01]  /*32b0*/  MOV R181, RZ ;  /* 0x000000ff00b57202 */ /* 0x000fe20000000f00 */
[----:B------:R-:W-:-:S06]  /*32c0*/  @UP2 ULEA.HI UR10, UR10, UR9, URZ, 0x3 ;  /* 0x000000090a0a2291 */ /* 0x000fcc000f8f18ff */
[----:B------:R-:W-:-:S04]  /*32d0*/  MOV R182, UR10 ;  /* 0x0000000a00b67c02 */ /* 0x000fc80008000f00 */
[----:B0-----:R-:W-:Y:S01]  /*32e0*/  @P2 LEA.HI.SX32 R181, R182, R183, 0x1d ;  /* 0x000000b7b6b52211 */ /* 0x001fe200078feaff */
[----:B------:R-:W-:-:S05]  /*32f0*/  HFMA2 R182, -RZ, RZ, 0, 9.5367431640625e-07 ;  /* 0x00000010ffb67431 */ /* 0x000fca00000001ff */
[----:B--2---:R-:W-:-:S05]  /*3300*/  @P2 IMAD.WIDE.U32 R182, R181, R182, UR30 ;  /* 0x0000001eb5b62e25 */ /* 0x004fca000f8e00b6 */
[----:B------:R0:W5:Y:S01]  /*3310*/  @P2 LDG.E.128 R168, desc[UR18][R182.64] ;  /* 0x00000012b6a82981 */ /* 0x000162000c1e1d00 */
[----:B------:R-:W-:Y:S01]  /*3320*/  UIMAD UR9, UR8, UR26, URZ ;  /* 0x0000001a080972a4 */ /* 0x000fe2000f8e02ff */
[----:B------:R-:W-:Y:S01]  /*3330*/  FMUL.FTZ R180, R180, UR28 ;  /* 0x0000001cb4b47c20 */ /* 0x000fe20008410000 */
[----:B------:R-:W-:Y:S01]  /*3340*/  UISETP.NE.U32.AND UP0, UPT, UR4, URZ, UPT ;  /* 0x000000ff0400728c */ /* 0x000fe2000bf05070 */
[----:B------:R-:W-:Y:S01]  /*3350*/  ISETP.NE.AND P1, PT, RZ, UR27, PT ;  /* 0x0000001bff007c0c */ /* 0x000fe2000bf25270 */
[----:B------:R-:W-:Y:S02]  /*3360*/  USHF.R.S32.HI UR10, URZ, 0x1f, UR9 ;  /* 0x0000001fff0a7899 */ /* 0x000fe40008011409 */
[----:B------:R-:W-:Y:S01]  /*3370*/  UISETP.NE.AND.EX UP0, UPT, UR5, URZ, UPT, UP0 ;  /* 0x000000ff0500728c */ /* 0x000fe2000bf05300 */
[----:B------:R-:W-:Y:S01]  /*3380*/  FSEL R180, R180, RZ, !P1 ;  /* 0x000000ffb4b47208 */ /* 0x000fe20004800000 */
[----:B------:R-:W-:Y:S01]  /*3390*/  ULEA.HI UR10, UR10, UR9, URZ, 0x3 ;  /* 0x000000090a0a7291 */ /* 0x000fe2000f8f18ff */
[----:B0-----:R-:W0:Y:S02]  /*33a0*/  S2R R183, SR_TID.X ;  /* 0x0000000000b77919 */ /* 0x001e240000002100 */
[----:B------:R-:W-:-:S03]  /*33b0*/  R2UR UR30, R180 ;  /* 0x00000000b41e72ca */ /* 0x000fc600000e0000 */
[----:B------:R-:W-:-:S04]  /*33c0*/  MOV R180, UR10 ;  /* 0x0000000a00b47c02 */ /* 0x000fc80008000f00 */
[----:B0-----:R-:W-:Y:S01]  /*33d0*/  LEA.HI.SX32 R180, R180, R183, 0x1d ;  /* 0x000000b7b4b47211 */ /* 0x001fe200078feaff */
[----:B------:R-:W-:Y:S07]  /*33e0*/  BRA.U UP0, `(.L_x_498) ;  /* 0x0000001100047547 */ /* 0x000fee000b800000 */
[----:B------:R-:W-:-:S04]  /*33f0*/  UISETP.NE.U32.AND UP0, UPT, UR6, URZ, UPT ;  /* 0x000000ff0600728c */ /* 0x000fc8000bf05070 */
[----:B------:R-:W-:-:S09]  /*3400*/  UISETP.NE.AND.EX UP0, UPT, UR7, URZ, UPT, UP0 ;  /* 0x000000ff0700728c */ /* 0x000fd2000bf05300 */
[----:B------:R-:W-:Y:S05]  /*3410*/  BRA.U UP0, `(.L_x_499) ;  /* 0x0000000500e47547 */ /* 0x000fea000b800000 */
        /* <DEDUP_REMOVED lines=14> */
.L_x_500:
[----:B------:R-:W-:Y:S05]  /*3500*/  BRA.U !UP2, `(.L_x_501) ;  /* 0x000000010a3c7547 */ /* 0x000fea000b800000 */
[----:B------:R-:W-:Y:S02]  /*3510*/  MOV R182, UR16 ;  /* 0x0000001000b67c02 */ /* 0x000fe40008000f00 */
[----:B------:R-:W-:-:S03]  /*3520*/  ISETP.LT.AND P1, PT, RZ, UR32, PT ;  /* 0x00000020ff007c0c */ /* 0x000fc6000bf21270 */
[----:B------:R-:W-:-:S04]  /*3530*/  FFMA.FTZ R182, R252, R182, UR30 ;  /* 0x0000001efcb67e23 */ /* 0x000fc800080100b6 */
[----:B------:R-:W-:-:S04]  /*3540*/  FADD.FTZ R182, R251, -R182 ;  /* 0x800000b6fbb67221 */ /* 0x000fc80000010000 */
[----:B------:R-:W-:-:S05]  /*3550*/  FMUL.FTZ R182, R182, UR29 ;  /* 0x0000001db6b67c20 */ /* 0x000fca0008410000 */
[----:B------:R-:W-:Y:S02]  /*3560*/  FSEL R183, R182, RZ, P1 ;  /* 0x000000ffb6b77208 */ /* 0x000fe40000800000 */
[----:B-----5:R-:W-:-:S03]  /*3570*/  PRMT R182, R168, 0x7632, R182 ;  /* 0x00007632a8b67816 */ /* 0x020fc600000000b6 */
[----:B------:R-:W-:Y:S01]  /*3580*/  FMUL.FTZ R183, R183, UR17 ;  /* 0x00000011b7b77c20 */ /* 0x000fe20008410000 */
[----:B------:R-:W-:-:S05]  /*3590*/  SHF.L.U32 R182, R182, 0x10, RZ ;  /* 0x00000010b6b67819 */ /* 0x000fca00000006ff */
[----:B------:R-:W-:Y:S01]  /*35a0*/  FFMA.FTZ R149, R183, R182, R149 ;  /* 0x000000b6b7957223 */ /* 0x000fe20000010095 */
[----:B------:R-:W-:-:S05]  /*35b0*/  PRMT R182, R52, 0x7632, R182 ;  /* 0x0000763234b67816 */ /* 0x000fca00000000b6 */
[----:B------:R-:W-:-:S04]  /*35c0*/  IMAD.U32 R182, R182, 0x10000, RZ ;  /* 0x00010000b6b67824 */ /* 0x000fc800078e00ff */
[----:B------:R-:W-:-:S05]  /*35d0*/  FMUL.FTZ R182, R183, R182 ;  /* 0x000000b6b7b67220 */ /* 0x000fca0000410000 */
[----:B------:R-:W-:-:S04]  /*35e0*/  F2FP.BF16.F32.PACK_AB R182, RZ, R182 ;  /* 0x000000b6ffb6723e */ /* 0x000fc800000010ff */
[----:B------:R-:W-:-:S07]  /*35f0*/  PRMT R172, R172, 0x5410, R182 ;  /* 0x00005410acac7816 */ /* 0x000fce00000000b6 */
.L_x_501:
        /* <DEDUP_REMOVED lines=14> */
.L_x_502:
        /* <DEDUP_REMOVED lines=8> */
[----:B------:R-:W-:Y:S02]  /*3760*/  FMUL.FTZ R183, R183, UR17 ;  /* 0x00000011b7b77c20 */ /* 0x000fe40008410000 */
[----:B------:R-:W-:-:S04]  /*3770*/  IMAD.U32 R182, R182, 0x10000, RZ ;  /* 0x00010000b6b67824 */ /* 0x000fc800078e00ff */
[----:B------:R-:W-:Y:S01]  /*3780*/  FFMA.FTZ R151, R183, R182, R151 ;  /* 0x000000b6b7977223 */ /* 0x000fe20000010097 */
[----:B------:R-:W-:-:S04]  /*3790*/  PRMT R182, R53, 0x7632, R182 ;  /* 0x0000763235b67816 */ /* 0x000fc800000000b6 */
[----:B------:R-:W-:-:S05]  /*37a0*/  SHF.L.U32 R182, R182, 0x10, RZ ;  /* 0x00000010b6b67819 */ /* 0x000fca00000006ff */
[----:B------:R-:W-:-:S05]  /*37b0*/  FMUL.FTZ R182, R183, R182 ;  /* 0x000000b6b7b67220 */ /* 0x000fca0000410000 */
[----:B------:R-:W-:-:S04]  /*37c0*/  F2FP.BF16.F32.PACK_AB R182, RZ, R182 ;  /* 0x000000b6ffb6723e */ /* 0x000fc800000010ff */
[----:B------:R-:W-:-:S07]  /*37d0*/  PRMT R173, R173, 0x5410, R182 ;  /* 0x00005410adad7816 */ /* 0x000fce00000000b6 */
.L_x_503:
        /* <DEDUP_REMOVED lines=14> */
.L_x_504:
[----:B------:R-:W-:Y:S05]  /*38c0*/  BRA.U !UP2, `(.L_x_505) ;  /* 0x000000010a3c7547 */ /* 0x000fea000b800000 */
[----:B------:R-:W-:Y:S01]  /*38d0*/  IMAD.U32 R182, RZ, RZ, UR16 ;  /* 0x00000010ffb67e24 */ /* 0x000fe2000f8e00ff */
        /* <DEDUP_REMOVED lines=9> */
[----:B------:R-:W-:-:S04]  /*3970*/  PRMT R182, R54, 0x7632, R182 ;  /* 0x0000763236b67816 */ /* 0x000fc800000000b6 */
[----:B------:R-:W-:-:S05]  /*3980*/  SHF.L.U32 R182, R182, 0x10, RZ ;  /* 0x00000010b6b67819 */ /* 0x000fca00000006ff */
[----:B------:R-:W-:-:S05]  /*3990*/  FMUL.FTZ R182, R183, R182 ;  /* 0x000000b6b7b67220 */ /* 0x000fca0000410000 */
[----:B------:R-:W-:-:S04]  /*39a0*/  F2FP.BF16.F32.PACK_AB R182, RZ, R182 ;  /* 0x000000b6ffb6723e */ /* 0x000fc800000010ff */
[----:B------:R-:W-:-:S07]  /*39b0*/  PRMT R174, R174, 0x5410, R182 ;  /* 0x00005410aeae7816 */ /* 0x000fce00000000b6 */
.L_x_505:
        /* <DEDUP_REMOVED lines=14> */
.L_x_506:
        /* <DEDUP_REMOVED lines=15> */
[----:B------:R-:W-:Y:S01]  /*3b90*/  PRMT R175, R175, 0x5410, R182 ;  /* 0x00005410afaf7816 */ /* 0x000fe200000000b6 */
[----:B------:R-:W-:Y:S06]  /*3ba0*/  BRA `(.L_x_507) ;  /* 0x0000001800387947 */ /* 0x000fec0003800000 */
.L_x_499:
[----:B------:R-:W-:Y:S01]  /*3bb0*/  MOV R179, UR16 ;  /* 0x0000001000b37c02 */ /* 0x000fe20008000f00 */
[----:B------:R-:W-:Y:S01]  /*3bc0*/  IMAD.U32 R176, RZ, RZ, UR16 ;  /* 0x00000010ffb07e24 */ /* 0x000fe2000f8e00ff */
[----:B------:R-:W-:-:S03]  /*3bd0*/  ISETP.LT.AND P1, PT, RZ, UR32, PT ;  /* 0x00000020ff007c0c */ /* 0x000fc6000bf21270 */
[----:B------:R-:W-:Y:S01]  /*3be0*/  FFMA.FTZ R179, R252, R179, UR30 ;  /* 0x0000001efcb37e23 */ /* 0x000fe200080100b3 */
[----:B-----5:R-:W-:-:S03]  /*3bf0*/  FFMA.FTZ R176, R0, R176, UR30 ;  /* 0x0000001e00b07e23 */ /* 0x020fc600080100b0 */
[----:B------:R-:W-:Y:S01]  /*3c00*/  FADD.FTZ R179, R251, -R179 ;  /* 0x800000b3fbb37221 */ /* 0x000fe20000010000 */
[----:B------:R-:W-:-:S03]  /*3c10*/  FADD.FTZ R176, R184, -R176 ;  /* 0x800000b0b8b07221 */ /* 0x000fc60000010000 */
[----:B------:R-:W-:Y:S01]  /*3c20*/  FMUL.FTZ R179, R179, UR29 ;  /* 0x0000001db3b37c20 */ /* 0x000fe20008410000 */
[----:B------:R-:W-:-:S04]  /*3c30*/  FMUL.FTZ R176, R176, UR29 ;  /* 0x0000001db0b07c20 */ /* 0x000fc80008410000 */
[----:B------:R-:W-:Y:S02]  /*3c40*/  FSEL R179, R179, RZ, P1 ;  /* 0x000000ffb3b37208 */ /* 0x000fe40000800000 */
[----:B------:R-:W-:Y:S01]  /*3c50*/  FSEL R176, R176, RZ, P1 ;  /* 0x000000ffb0b07208 */ /* 0x000fe20000800000 */
[----:B------:R-:W-:Y:S06]  /*3c60*/  BRA.U !UP2, `(.L_x_508) ;  /* 0x000000010a1c7547 */ /* 0x000fec000b800000 */
[----:B------:R-:W-:Y:S01]  /*3c70*/  SHF.L.U32 R178, R168, 0x10, RZ ;  /* 0x00000010a8b27819 */ /* 0x000fe200000006ff */
[----:B------:R-:W-:-:S04]  /*3c80*/  FMUL.FTZ R177, R176, UR17 ;  /* 0x00000011b0b17c20 */ /* 0x000fc80008410000 */
[----:B------:R-:W-:Y:S01]  /*3c90*/  FFMA.FTZ R148, R178, R177, R148 ;  /* 0x000000b1b2947223 */ /* 0x000fe20000010094 */
[----:B------:R-:W-:-:S05]  /*3ca0*/  SHF.L.U32 R178, R52, 0x10, RZ ;  /* 0x0000001034b27819 */ /* 0x000fca00000006ff */
[----:B------:R-:W-:-:S05]  /*3cb0*/  FMUL.FTZ R177, R178, R177 ;  /* 0x000000b1b2b17220 */ /* 0x000fca0000410000 */
[----:B------:R-:W-:-:S04]  /*3cc0*/  F2FP.BF16.F32.PACK_AB R177, RZ, R177 ;  /* 0x000000b1ffb1723e */ /* 0x000fc800000010ff */
[----:B------:R-:W-:-:S07]  /*3cd0*/  PRMT R172, R177, 0x7610, R172 ;  /* 0x00007610b1ac7816 */ /* 0x000fce00000000ac */
.L_x_508:
[----:B------:R-:W-:Y:S05]  /*3ce0*/  BRA.U !UP2, `(.L_x_509) ;  /* 0x000000010a247547 */ /* 0x000fea000b800000 */
[----:B------:R-:W-:Y:S01]  /*3cf0*/  PRMT R178, R168, 0x7632, R178 ;  /* 0x00007632a8b27816 */ /* 0x000fe200000000b2 */
[----:B------:R-:W-:Y:S01]  /*3d00*/  FMUL.FTZ R177, R179, UR17 ;  /* 0x00000011b3b17c20 */ /* 0x000fe20008410000 */
[----:B------:R-:W-:Y:S02]  /*3d10*/  PRMT R182, R52, 0x7632, R182 ;  /* 0x0000763234b67816 */ /* 0x000fe400000000b6 */
[----:B------:R-:W-:-:S05]  /*3d20*/  SHF.L.U32 R178, R178, 0x10, RZ ;  /* 0x00000010b2b27819 */ /* 0x000fca00000006ff */
[----:B------:R-:W-:Y:S01]  /*3d30*/  FFMA.FTZ R149, R177, R178, R149 ;  /* 0x000000b2b1957223 */ /* 0x000fe20000010095 */
[----:B------:R-:W-:-:S05]  /*3d40*/  SHF.L.U32 R178, R182, 0x10, RZ ;  /* 0x00000010b6b27819 */ /* 0x000fca00000006ff */
[----:B------:R-:W-:-:S05]  /*3d50*/  FMUL.FTZ R177, R178, R177 ;  /* 0x000000b1b2b17220 */ /* 0x000fca0000410000 */
[----:B------:R-:W-:-:S04]  /*3d60*/  F2FP.BF16.F32.PACK_AB R177, RZ, R177 ;  /* 0x000000b1ffb1723e */ /* 0x000fc800000010ff */
[----:B------:R-:W-:-:S07]  /*3d70*/  PRMT R172, R172, 0x5410, R177 ;  /* 0x00005410acac7816 */ /* 0x000fce00000000b1 */
.L_x_509:
[----:B------:R-:W-:-:S04]  /*3d80*/  IMAD.U32 R177, RZ, RZ, UR16 ;  /* 0x00000010ffb17e24 */ /* 0x000fc8000f8e00ff */
[----:B------:R-:W-:-:S04]  /*3d90*/  FFMA.FTZ R177, R246, R177, UR30 ;  /* 0x0000001ef6b17e23 */ /* 0x000fc800080100b1 */
[----:B------:R-:W-:-:S04]  /*3da0*/  FADD.FTZ R177, R185, -R177 ;  /* 0x800000b1b9b17221 */ /* 0x000fc80000010000 */
[----:B------:R-:W-:-:S05]  /*3db0*/  FMUL.FTZ R177, R177, UR29 ;  /* 0x0000001db1b17c20 */ /* 0x000fca0008410000 */
        /* <DEDUP_REMOVED lines=9> */
.L_x_510:
[----:B------:R-:W-:-:S05]  /*3e50*/  MOV R177, UR16 ;  /* 0x0000001000b17c02 */ /* 0x000fca0008000f00 */
[----:B------:R-:W-:-:S04]  /*3e60*/  FFMA.FTZ R177, R250, R177, UR30 ;  /* 0x0000001efab17e23 */ /* 0x000fc800080100b1 */
[----:B------:R-:W-:-:S04]  /*3e70*/  FADD.FTZ R177, R249, -R177 ;  /* 0x800000b1f9b17221 */ /* 0x000fc80000010000 */
[----:B------:R-:W-:-:S05]  /*3e80*/  FMUL.FTZ R177, R177, UR29 ;  /* 0x0000001db1b17c20 */ /* 0x000fca0008410000 */
[----:B------:R-:W-:Y:S01]  /*3e90*/  FSEL R177, R177, RZ, P1 ;  /* 0x000000ffb1b17208 */ /* 0x000fe20000800000 */
[----:B------:R-:W-:Y:S06]  /*3ea0*/  BRA.U !UP2, `(.L_x_511) ;  /* 0x000000010a247547 */ /* 0x000fec000b800000 */
[----:B------:R-:W-:-:S04]  /*3eb0*/  PRMT R178, R169, 0x7632, R178 ;  /* 0x00007632a9b27816 */ /* 0x000fc800000000b2 */
[----:B------:R-:W-:Y:S01]  /*3ec0*/  SHF.L.U32 R183, R178, 0x10, RZ ;  /* 0x00000010b2b77819 */ /* 0x000fe200000006ff */
[----:B------:R-:W-:-:S04]  /*3ed0*/  FMUL.FTZ R178, R177, UR17 ;  /* 0x00000011b1b27c20 */ /* 0x000fc80008410000 */
[----:B------:R-:W-:Y:S01]  /*3ee0*/  FFMA.FTZ R151, R178, R183, R151 ;  /* 0x000000b7b2977223 */ /* 0x000fe20000010097 */
[----:B------:R-:W-:-:S05]  /*3ef0*/  PRMT R183, R53, 0x7632, R183 ;  /* 0x0000763235b77816 */ /* 0x000fca00000000b7 */
[----:B------:R-:W-:-:S04]  /*3f00*/  IMAD.U32 R183, R183, 0x10000, RZ ;  /* 0x00010000b7b77824 */ /* 0x000fc800078e00ff */
[----:B------:R-:W-:-:S05]  /*3f10*/  FMUL.FTZ R178, R183, R178 ;  /* 0x000000b2b7b27220 */ /* 0x000fca0000410000 */
[----:B------:R-:W-:-:S04]  /*3f20*/  F2FP.BF16.F32.PACK_AB R178, RZ, R178 ;  /* 0x000000b2ffb2723e */ /* 0x000fc800000010ff */
[----:B------:R-:W-:-:S07]  /*3f30*/  PRMT R173, R173, 0x5410, R178 ;  /* 0x00005410adad7816 */ /* 0x000fce00000000b2 */
.L_x_511:
[----:B------:R-:W-:-:S05]  /*3f40*/  MOV R178, UR16 ;  /* 0x0000001000b27c02 */ /* 0x000fca0008000f00 */
[----:B------:R-:W-:-:S04]  /*3f50*/  FFMA.FTZ R178, R247, R178, UR30 ;  /* 0x0000001ef7b27e23 */ /* 0x000fc800080100b2 */
[----:B------:R-:W-:-:S04]  /*3f60*/  FADD.FTZ R178, R186, -R178 ;  /* 0x800000b2bab27221 */ /* 0x000fc80000010000 */
[----:B------:R-:W-:-:S05]  /*3f70*/  FMUL.FTZ R178, R178, UR29 ;  /* 0x0000001db2b27c20 */ /* 0x000fca0008410000 */
[----:B------:R-:W-:Y:S01]  /*3f80*/  FSEL R183, R178, RZ, P1 ;  /* 0x000000ffb2b77208 */ /* 0x000fe20000800000 */
[----:B------:R-:W-:Y:S06]  /*3f90*/  BRA.U !UP2, `(.L_x_512) ;  /* 0x000000010a247547 */ /* 0x000fec000b800000 */
[----:B------:R0:W-:Y:S01]  /*3fa0*/  STL [R1+0x64], R0 ;  /* 0x0000640001007387 */ /* 0x0001e20000100800 */
[----:B------:R-:W-:Y:S01]  /*3fb0*/  FMUL.FTZ R178, R183, UR17 ;  /* 0x00000011b7b27c20 */ /* 0x000fe20008410000 */
[----:B0-----:R-:W-:-:S05]  /*3fc0*/  SHF.L.U32 R0, R170, 0x10, RZ ;  /* 0x00000010aa007819 */ /* 0x001fca00000006ff */
[----:B------:R-:W-:Y:S01]  /*3fd0*/  FFMA.FTZ R144, R0, R178, R144 ;  /* 0x000000b200907223 */ /* 0x000fe20000010090 */
[----:B------:R-:W-:-:S05]  /*3fe0*/  SHF.L.U32 R0, R54, 0x10, RZ ;  /* 0x0000001036007819 */ /* 0x000fca00000006ff */
[----:B------:R-:W-:Y:S02]  /*3ff0*/  FMUL.FTZ R178, R0, R178 ;  /* 0x000000b200b27220 */ /* 0x000fe40000410000 */
[----:B------:R0:W5:Y:S03]  /*4000*/  LDL.LU R0, [R1+0x64] ;  /* 0x0000640001007983 */ /* 0x0001660000300800 */
[----:B------:R-:W-:-:S04]  /*4010*/  F2FP.BF16.F32.PACK_AB R178, RZ, R178 ;  /* 0x000000b2ffb2723e */ /* 0x000fc800000010ff */
[----:B------:R-:W-:-:S07]  /*4020*/  PRMT R174, R178, 0x7610, R174 ;  /* 0x00007610b2ae7816 */ /* 0x000fce00000000ae */
.L_x_512:
[----:B------:R-:W-:-:S05]  /*4030*/  MOV R178, UR16 ;  /* 0x0000001000b27c02 */ /* 0x000fca0008000f00 */
[----:B------:R-:W-:-:S04]  /*4040*/  FFMA.FTZ R178, R243, R178, UR30 ;  /* 0x0000001ef3b27e23 */ /* 0x000fc800080100b2 */
[----:B------:R-:W-:-:S04]  /*4050*/  FADD.FTZ R178, R241, -R178 ;  /* 0x800000b2f1b27221 */ /* 0x000fc80000010000 */
[----:B------:R-:W-:-:S05]  /*4060*/  FMUL.FTZ R178, R178, UR29 ;  /* 0x0000001db2b27c20 */ /* 0x000fca0008410000 */
[----:B------:R-:W-:Y:S01]  /*4070*/  FSEL R178, R178, RZ, P1 ;  /* 0x000000ffb2b27208 */ /* 0x000fe20000800000 */
[----:B------:R-:W-:Y:S06]  /*4080*/  BRA.U !UP2, `(.L_x_513) ;  /* 0x000000010a507547 */ /* 0x000fec000b800000 */
[----:B------:R1:W-:Y:S04]  /*4090*/  STL [R1+0x74], R5 ;  /* 0x0000740501007387 */ /* 0x0003e80000100800 */
[----:B------:R2:W-:Y:S04]  /*40a0*/  STL [R1+0x70], R4 ;  /* 0x0000700401007387 */ /* 0x0005e80000100800 */
[----:B------:R3:W-:Y:S01]  /*40b0*/  STL [R1+0x6c], R3 ;  /* 0x00006c0301007387 */ /* 0x0007e20000100800 */
[----:B-1----:R-:W-:-:S03]  /*40c0*/  PRMT R5, R170, 0x7632, R5 ;  /* 0x00007632aa057816 */ /* 0x002fc60000000005 */
[----:B------:R1:W-:Y:S01]  /*40d0*/  STL [R1+0x68], R2 ;  /* 0x0000680201007387 */ /* 0x0003e20000100800 */
[----:B--2---:R-:W-:Y:S01]  /*40e0*/  FMUL.FTZ R4, R178, UR17 ;  /* 0x00000011b2047c20 */ /* 0x004fe20008410000 */
[----:B------:R-:W-:Y:S02]  /*40f0*/  IMAD.U32 R5, R5, 0x10000, RZ ;  /* 0x0001000005057824 */ /* 0x000fe400078e00ff */
[----:B-----5:R2:W-:Y:S01]  /*4100*/  STL [R1+0x64], R0 ;  /* 0x0000640001007387 */ /* 0x0205e20000100800 */
[----:B---3--:R-:W-:Y:S01]  /*4110*/  PRMT R3, R54, 0x7632, R3 ;  /* 0x0000763236037816 */ /* 0x008fe20000000003 */
[----:B------:R-:W-:Y:S02]  /*4120*/  FFMA.FTZ R145, R4, R5, R145 ;  /* 0x0000000504917223 */ /* 0x000fe40000010091 */
[----:B------:R3:W5:Y:S01]  /*4130*/  LDL.LU R5, [R1+0x74] ;  /* 0x0000740001057983 */ /* 0x0007620000300800 */
[----:B------:R-:W-:-:S05]  /*4140*/  SHF.L.U32 R3, R3, 0x10, RZ ;  /* 0x0000001003037819 */ /* 0x000fca00000006ff */
[----:B------:R-:W-:Y:S02]  /*4150*/  FMUL.FTZ R3, R3, R4 ;  /* 0x0000000403037220 */ /* 0x000fe40000410000 */
[----:B------:R3:W5:Y:S03]  /*4160*/  LDL.LU R4, [R1+0x70] ;  /* 0x0000700001047983 */ /* 0x0007660000300800 */
[----:B-1----:R-:W-:Y:S02]  /*4170*/  F2FP.BF16.F32.PACK_AB R2, RZ, R3 ;  /* 0x00000003ff02723e */ /* 0x002fe400000010ff */
[----:B------:R3:W5:Y:S02]  /*4180*/  LDL.LU R3, [R1+0x6c] ;  /* 0x00006c0001037983 */ /* 0x0007640000300800 */
[----:B--2---:R-:W-:Y:S02]  /*4190*/  PRMT R0, R2, 0x7610, R0 ;  /* 0x0000761002007816 */ /* 0x004fe40000000000 */
[----:B------:R3:W5:Y:S02]  /*41a0*/  LDL.LU R2, [R1+0x68] ;  /* 0x0000680001027983 */ /* 0x0007640000300800 */
[----:B------:R-:W-:-:S02]  /*41b0*/  PRMT R174, R174, 0x5410, R0 ;  /* 0x00005410aeae7816 */ /* 0x000fc40000000000 */
[----:B------:R3:W5:Y:S05]  /*41c0*/  LDL.LU R0, [R1+0x64] ;  /* 0x0000640001007983 */ /* 0x00076a0000300800 */
.L_x_513:
[----:B------:R-:W-:Y:S02]  /*41d0*/  F2FP.BF16.F32.PACK_AB R177, R177, R182 ;  /* 0x000000b6b1b1723e */ /* 0x000fe400000010ff */
[----:B------:R-:W-:Y:S02]  /*41e0*/  F2FP.BF16.F32.PACK_AB R176, R179, R176 ;  /* 0x000000b0b3b0723e */ /* 0x000fe400000010ff */
[----:B------:R-:W-:Y:S02]  /*41f0*/  MOV R182, UR16 ;  /* 0x0000001000b67c02 */ /* 0x000fe40008000f00 */
[----:B------:R-:W-:Y:S02]  /*4200*/  MOV R179, UR16 ;  /* 0x0000001000b37c02 */ /* 0x000fe40008000f00 */
[----:B------:R-:W-:Y:S01]  /*4210*/  F2FP.BF16.F32.PACK_AB R178, R178, R183 ;  /* 0x000000b7b2b2723e */ /* 0x000fe200000010ff */
[----:B------:R-:W-:Y:S02]  /*4220*/  FFMA.FTZ R182, R242, R182, UR30 ;  /* 0x0000001ef2b67e23 */ /* 0x000fe400080100b6 */
[----:B------:R-:W-:-:S02]  /*4230*/  FFMA.FTZ R179, R188, R179, UR30 ;  /* 0x0000001ebcb37e23 */ /* 0x000fc400080100b3 */
[----:B------:R-:W-:Y:S02]  /*4240*/  FADD.FTZ R182, R240, -R182 ;  /* 0x800000b6f0b67221 */ /* 0x000fe40000010000 */
[----:B------:R-:W-:Y:S02]  /*4250*/  FADD.FTZ R179, R187, -R179 ;  /* 0x800000b3bbb37221 */ /* 0x000fe40000010000 */
[----:B------:R-:W-:Y:S02]  /*4260*/  FMUL.FTZ R182, R182, UR29 ;  /* 0x0000001db6b67c20 */ /* 0x000fe40008410000 */
[----:B------:R-:W-:-:S03]  /*4270*/  FMUL.FTZ R179, R179, UR29 ;  /* 0x0000001db3b37c20 */ /* 0x000fc60008410000 */
[----:B------:R-:W-:Y:S02]  /*4280*/  FSEL R182, R182, RZ, P1 ;  /* 0x000000ffb6b67208 */ /* 0x000fe40000800000 */
[----:B------:R-:W-:Y:S01]  /*4290*/  FSEL R183, R179, RZ, P1 ;  /* 0x000000ffb3b77208 */ /* 0x000fe20000800000 */
[----:B------:R-:W-:Y:S06]  /*42a0*/  BRA.U !UP2, `(.L_x_514) ;  /* 0x000000010a247547 */ /* 0x000fec000b800000 */
[----:B-----5:R1:W-:Y:S01]  /*42b0*/  STL [R1+0x64], R0 ;  /* 0x0000640001007387 */ /* 0x0203e20000100800 */
[----:B------:R-:W-:Y:S01]  /*42c0*/  FMUL.FTZ R179, R183, UR17 ;  /* 0x00000011b7b37c20 */ /* 0x000fe20008410000 */
[----:B-1----:R-:W-:-:S05]  /*42d0*/  SHF.L.U32 R0, R171, 0x10, RZ ;  /* 0x00000010ab007819 */ /* 0x002fca00000006ff */
[----:B------:R-:W-:Y:S01]  /*42e0*/  FFMA.FTZ R146, R0, R179, R146 ;  /* 0x000000b300927223 */ /* 0x000fe20000010092 */
[----:B------:R-:W-:-:S04]  /*42f0*/  IMAD.U32 R0, R55, 0x10000, RZ ;  /* 0x0001000037007824 */ /* 0x000fc800078e00ff */
[----:B------:R-:W-:Y:S02]  /*4300*/  FMUL.FTZ R179, R0, R179 ;  /* 0x000000b300b37220 */ /* 0x000fe40000410000 */
[----:B------:R1:W5:Y:S03]  /*4310*/  LDL.LU R0, [R1+0x64] ;  /* 0x0000640001007983 */ /* 0x0003660000300800 */
[----:B------:R-:W-:-:S04]  /*4320*/  F2FP.BF16.F32.PACK_AB R179, RZ, R179 ;  /* 0x000000b3ffb3723e */ /* 0x000fc800000010ff */
[----:B------:R-:W-:-:S07]  /*4330*/  PRMT R175, R179, 0x7610, R175 ;  /* 0x00007610b3af7816 */ /* 0x000fce00000000af */
.L_x_514:
[----:B------:R-:W-:Y:S01]  /*4340*/  F2FP.BF16.F32.PACK_AB R179, R182, R183 ;  /* 0x000000b7b6b3723e */ /* 0x000fe200000010ff */
[----:B------:R-:W-:Y:S06]  /*4350*/  BRA.U !UP2, `(.L_x_507) ;  /* 0x000000110a4c7547 */ /* 0x000fec000b800000 */
[----:B------:R-:W-:Y:S01]  /*4360*/  PRMT R183, R171, 0x7632, R183 ;  /* 0x00007632abb77816 */ /* 0x000fe200000000b7 */
[----:B------:R-:W-:-:S03]  /*4370*/  FMUL.FTZ R182, R182, UR17 ;  /* 0x00000011b6b67c20 */ /* 0x000fc60008410000 */
        /* <DEDUP_REMOVED lines=8> */
.L_x_498:
[----:B------:R-:W-:-:S04]  /*4400*/  UISETP.NE.U32.AND UP0, UPT, UR6, URZ, UPT ;  /* 0x000000ff0600728c */ /* 0x000fc8000bf05070 */
[----:B------:R-:W-:-:S09]  /*4410*/  UISETP.NE.AND.EX UP0, UPT, UR7, URZ, UPT, UP0 ;  /* 0x000000ff0700728c */ /* 0x000fd2000bf05300 */
[----:B------:R-:W-:Y:S05]  /*4420*/  BRA.U UP0, `(.L_x_515) ;  /* 0x0000000500d87547 */ /* 0x000fea000b800000 */
[----:B------:R-:W-:Y:S01]  /*4430*/  ISETP.LT.AND P1, PT, RZ, UR32, PT ;  /* 0x00000020ff007c0c */ /* 0x000fe2000bf21270 */
[----:B------:R-:W-:-:S12]  /*4440*/  BRA.U !UP2, `(.L_x_516) ;  /* 0x000000010a307547 */ /* 0x000fd8000b800000 */
[----:B------:R-:W-:Y:S02]  /*4450*/  MOV R182, UR16 ;  /* 0x0000001000b67c02 */ /* 0x000fe40008000f00 */
[----:B------:R-:W-:-:S03]  /*4460*/  SHF.L.U32 R183, R28, 0x10, RZ ;  /* 0x000000101cb77819 */ /* 0x000fc600000006ff */
[----:B-----5:R-:W-:-:S04]  /*4470*/  @P1 FFMA.FTZ R182, R0, R182, UR30 ;  /* 0x0000001e00b61e23 */ /* 0x020fc800080100b6 */
[----:B------:R-:W-:-:S04]  /*4480*/  @P1 FADD.FTZ R182, R184, -R182 ;  /* 0x800000b6b8b61221 */ /* 0x000fc80000010000 */
[----:B------:R-:W-:Y:S01]  /*4490*/  @P1 FFMA.FTZ R183, R182, UR29, R183 ;  /* 0x0000001db6b71c23 */ /* 0x000fe200080100b7 */
[----:B------:R-:W-:-:S03]  /*44a0*/  IMAD.U32 R182, R168, 0x10000, RZ ;  /* 0x00010000a8b67824 */ /* 0x000fc600078e00ff */
[----:B------:R-:W-:-:S04]  /*44b0*/  FMUL.FTZ R183, R183, UR17 ;  /* 0x00000011b7b77c20 */ /* 0x000fc80008410000 */
[----:B------:R-:W-:Y:S01]  /*44c0*/  FFMA.FTZ R148, R182, R183, R148 ;  /* 0x000000b7b6947223 */ /* 0x000fe20000010094 */
[----:B------:R-:W-:-:S05]  /*44d0*/  SHF.L.U32 R182, R52, 0x10, RZ ;  /* 0x0000001034b67819 */ /* 0x000fca00000006ff */
[----:B------:R-:W-:-:S05]  /*44e0*/  FMUL.FTZ R182, R182, R183 ;  /* 0x000000b7b6b67220 */ /* 0x000fca0000410000 */
[----:B------:R-:W-:-:S04]  /*44f0*/  F2FP.BF16.F32.PACK_AB R182, RZ, R182 ;  /* 0x000000b6ffb6723e */ /* 0x000fc800000010ff */
[----:B------:R-:W-:-:S07]  /*4500*/  PRMT R172, R182, 0x7610, R172 ;  /* 0x00007610b6ac7816 */ /* 0x000fce00000000ac */
.L_x_516:
[----:B------:R-:W-:Y:S05]  /*4510*/  BRA.U !UP2, `(.L_x_517) ;  /* 0x000000010a3c7547 */ /* 0x000fea000b800000 */
        /* <DEDUP_REMOVED lines=15> */
.L_x_517:
[----:B------:R-:W-:Y:S05]  /*4610*/  BRA.U !UP2, `(.L_x_518) ;  /* 0x000000010a307547 */ /* 0x000fea000b800000 */
[----:B------:R-:W-:Y:S02]  /*4620*/  MOV R182, UR16 ;  /* 0x0000001000b67c02 */ /* 0x000fe40008000f00 */
        /* <DEDUP_REMOVED lines=11> */
.L_x_518:
[----:B------:R-:W-:Y:S05]  /*46e0*/  BRA.U !UP2, `(.L_x_519) ;  /* 0x000000010a3c7547 */ /* 0x000fea000b800000 */
        /* <DEDUP_REMOVED lines=15> */
.L_x_519:
        /* <DEDUP_REMOVED lines=13> */
.L_x_520:
        /* <DEDUP_REMOVED lines=16> */
.L_x_521:
        /* <DEDUP_REMOVED lines=13> */
.L_x_522:
        /* <DEDUP_REMOVED lines=17> */
.L_x_515:
[----:B------:R-:W-:Y:S01]  /*4b90*/  ISETP.LT.AND P1, PT, RZ, UR32, PT ;  /* 0x00000020ff007c0c */ /* 0x000fe2000bf21270 */
[----:B------:R-:W-:Y:S01]  /*4ba0*/  IMAD.U32 R176, RZ, RZ, UR16 ;  /* 0x00000010ffb07e24 */ /* 0x000fe2000f8e00ff */
[----:B------:R-:W-:Y:S02]  /*4bb0*/  PRMT R179, R28, 0x7632, R179 ;  /* 0x000076321cb37816 */ /* 0x000fe400000000b3 */
[----:B------:R-:W-:Y:S02]  /*4bc0*/  PLOP3.LUT P3, PT, PT, PT, UP3, 0x80, 0x8 ;  /* 0x000000000008781c */ /* 0x000fe40003f6f038 */
[----:B------:R-:W-:Y:S02]  /*4bd0*/  SHF.L.U32 R179, R179, 0x10, RZ ;  /* 0x00000010b3b37819 */ /* 0x000fe400000006ff */
[----:B------:R-:W-:Y:S02]  /*4be0*/  MOV R177, UR16 ;  /* 0x0000001000b17c02 */ /* 0x000fe40008000f00 */
[----:B------:R-:W-:-:S03]  /*4bf0*/  SHF.L.U32 R182, R29, 0x10, RZ ;  /* 0x000000101db67819 */ /* 0x000fc600000006ff */
[----:B------:R-:W-:Y:S01]  /*4c00*/  @P1 FFMA.FTZ R176, R252, R176, UR30 ;  /* 0x0000001efcb01e23 */ /* 0x000fe200080100b0 */
[----:B------:R-:W-:-:S03]  /*4c10*/  @P1 FFMA.FTZ R177, R246, R177, UR30 ;  /* 0x0000001ef6b11e23 */ /* 0x000fc600080100b1 */
[----:B------:R-:W-:Y:S01]  /*4c20*/  @P1 FADD.FTZ R176, R251, -R176 ;  /* 0x800000b0fbb01221 */ /* 0x000fe20000010000 */
[----:B------:R-:W-:-:S03]  /*4c30*/  @P1 FADD.FTZ R177, R185, -R177 ;  /* 0x800000b1b9b11221 */ /* 0x000fc60000010000 */
[----:B------:R-:W-:Y:S01]  /*4c40*/  @P1 FFMA.FTZ R179, R176, UR29, R179 ;  /* 0x0000001db0b31c23 */ /* 0x000fe200080100b3 */
[----:B------:R-:W-:Y:S01]  /*4c50*/  MOV R176, UR16 ;  /* 0x0000001000b07c02 */ /* 0x000fe20008000f00 */
[----:B------:R-:W-:-:S04]  /*4c60*/  @P1 FFMA.FTZ R182, R177, UR29, R182 ;  /* 0x0000001db1b61c23 */ /* 0x000fc800080100b6 */
[----:B-----5:R-:W-:-:S04]  /*4c70*/  @P3 FFMA.FTZ R176, R0, R176, UR30 ;  /* 0x0000001e00b03e23 */ /* 0x020fc800080100b0 */
[----:B------:R-:W-:Y:S01]  /*4c80*/  @P3 FADD.FTZ R177, R184, -R176 ;  /* 0x800000b0b8b13221 */ /* 0x000fe20000010000 */
[----:B------:R-:W-:-:S04]  /*4c90*/  IMAD.U32 R176, R28, 0x10000, RZ ;  /* 0x000100001cb07824 */ /* 0x000fc800078e00ff */
[----:B------:R-:W-:Y:S01]  /*4ca0*/  @P3 FFMA.FTZ R176, R177, UR29, R176 ;  /* 0x0000001db1b03c23 */ /* 0x000fe200080100b0 */
        /* <DEDUP_REMOVED lines=8> */
.L_x_523:
        /* <DEDUP_REMOVED lines=10> */
.L_x_524:
[----:B------:R-:W-:Y:S05]  /*4dd0*/  BRA.U !UP2, `(.L_x_525) ;  /* 0x000000010a1c7547 */ /* 0x000fea000b800000 */
[----:B------:R-:W-:Y:S02]  /*4de0*/  IMAD.U32 R178, R169, 0x10000, RZ ;  /* 0x00010000a9b27824 */ /* 0x000fe400078e00ff */
[----:B------:R-:W-:-:S04]  /*4df0*/  FMUL.FTZ R177, R182, UR17 ;  /* 0x00000011b6b17c20 */ /* 0x000fc80008410000 */
[----:B------:R-:W-:Y:S01]  /*4e00*/  FFMA.FTZ R150, R178, R177, R150 ;  /* 0x000000b1b2967223 */ /* 0x000fe20000010096 */
[----:B------:R-:W-:-:S05]  /*4e10*/  SHF.L.U32 R178, R53, 0x10, RZ ;  /* 0x0000001035b27819 */ /* 0x000fca00000006ff */
[----:B------:R-:W-:-:S05]  /*4e20*/  FMUL.FTZ R177, R178, R177 ;  /* 0x000000b1b2b17220 */ /* 0x000fca0000410000 */
[----:B------:R-:W-:-:S04]  /*4e30*/  F2FP.BF16.F32.PACK_AB R177, RZ, R177 ;  /* 0x000000b1ffb1723e */ /* 0x000fc800000010ff */
[----:B------:R-:W-:-:S07]  /*4e40*/  PRMT R173, R177, 0x7610, R173 ;  /* 0x00007610b1ad7816 */ /* 0x000fce00000000ad */
.L_x_525:
[----:B------:R-:W-:Y:S02]  /*4e50*/  MOV R178, UR16 ;  /* 0x0000001000b27c02 */ /* 0x000fe40008000f00 */
[----:B------:R-:W-:-:S03]  /*4e60*/  PRMT R177, R29, 0x7632, R177 ;  /* 0x000076321db17816 */ /* 0x000fc600000000b1 */
[----:B------:R-:W-:Y:S01]  /*4e70*/  @P1 FFMA.FTZ R178, R250, R178, UR30 ;  /* 0x0000001efab21e23 */ /* 0x000fe200080100b2 */
[----:B------:R-:W-:-:S03]  /*4e80*/  SHF.L.U32 R177, R177, 0x10, RZ ;  /* 0x00000010b1b17819 */ /* 0x000fc600000006ff */
[----:B------:R-:W-:-:S04]  /*4e90*/  @P1 FADD.FTZ R178, R249, -R178 ;  /* 0x800000b2f9b21221 */ /* 0x000fc80000010000 */
[----:B------:R-:W-:Y:S01]  /*4ea0*/  @P1 FFMA.FTZ R177, R178, UR29, R177 ;  /* 0x0000001db2b11c23 */ /* 0x000fe200080100b1 */
        /* <DEDUP_REMOVED lines=10> */
.L_x_526:
[----:B------:R-:W-:Y:S02]  /*4f50*/  MOV R178, UR16 ;  /* 0x0000001000b27c02 */ /* 0x000fe40008000f00 */
[----:B------:R-:W-:-:S03]  /*4f60*/  SHF.L.U32 R183, R30, 0x10, RZ ;  /* 0x000000101eb77819 */ /* 0x000fc600000006ff */
[----:B------:R-:W-:-:S04]  /*4f70*/  @P1 FFMA.FTZ R178, R247, R178, UR30 ;  /* 0x0000001ef7b21e23 */ /* 0x000fc800080100b2 */
[----:B------:R-:W-:-:S04]  /*4f80*/  @P1 FADD.FTZ R178, R186, -R178 ;  /* 0x800000b2bab21221 */ /* 0x000fc80000010000 */
[----:B------:R-:W-:Y:S01]  /*4f90*/  @P1 FFMA.FTZ R183, R178, UR29, R183 ;  /* 0x0000001db2b71c23 */ /* 0x000fe200080100b7 */
        /* <DEDUP_REMOVED lines=10> */
.L_x_527:
[----:B------:R-:W-:Y:S01]  /*5040*/  IMAD.U32 R178, RZ, RZ, UR16 ;  /* 0x00000010ffb27e24 */ /* 0x000fe2000f8e00ff */
[----:B-----5:R1:W-:Y:S03]  /*5050*/  STL [R1+0x64], R0 ;  /* 0x0000640001007387 */ /* 0x0203e60000100800 */
[----:B-1----:R-:W-:Y:S01]  /*5060*/  @P1 FFMA.FTZ R0, R243, R178, UR30 ;  /* 0x0000001ef3001e23 */ /* 0x002fe200080100b2 */
[----:B------:R-:W-:-:S03]  /*5070*/  PRMT R178, R30, 0x7632, R178 ;  /* 0x000076321eb27816 */ /* 0x000fc600000000b2 */
[----:B------:R-:W-:Y:S01]  /*5080*/  @P1 FADD.FTZ R0, R241, -R0 ;  /* 0x80000000f1001221 */ /* 0x000fe20000010000 */
[----:B------:R-:W-:-:S05]  /*5090*/  SHF.L.U32 R178, R178, 0x10, RZ ;  /* 0x00000010b2b27819 */ /* 0x000fca00000006ff */
[----:B------:R-:W-:Y:S02]  /*50a0*/  @P1 FFMA.FTZ R178, R0, UR29, R178 ;  /* 0x0000001d00b21c23 */ /* 0x000fe400080100b2 */
[----:B------:R1:W5:Y:S01]  /*50b0*/  LDL.LU R0, [R1+0x64] ;  /* 0x0000640001007983 */ /* 0x0003620000300800 */
[----:B------:R-:W-:Y:S05]  /*50c0*/  BRA.U !UP2, `(.L_x_528) ;  /* 0x000000010a507547 */ /* 0x000fea000b800000 */
[----:B------:R2:W-:Y:S04]  /*50d0*/  STL [R1+0x74], R5 ;  /* 0x0000740501007387 */ /* 0x0005e80000100800 */
[----:B------:R3:W-:Y:S04]  /*50e0*/  STL [R1+0x70], R4 ;  /* 0x0000700401007387 */ /* 0x0007e80000100800 */
[----:B------:R4:W-:Y:S01]  /*50f0*/  STL [R1+0x6c], R3 ;  /* 0x00006c0301007387 */ /* 0x0009e20000100800 */
[----:B--2---:R-:W-:-:S03]  /*5100*/  PRMT R5, R170, 0x7632, R5 ;  /* 0x00007632aa057816 */ /* 0x004fc60000000005 */
[----:B------:R2:W-:Y:S01]  /*5110*/  STL [R1+0x68], R2 ;  /* 0x0000680201007387 */ /* 0x0005e20000100800 */
[----:B---3--:R-:W-:Y:S01]  /*5120*/  FMUL.FTZ R4, R178, UR17 ;  /* 0x00000011b2047c20 */ /* 0x008fe20008410000 */
[----:B------:R-:W-:Y:S02]  /*5130*/  SHF.L.U32 R5, R5, 0x10, RZ ;  /* 0x0000001005057819 */ /* 0x000fe400000006ff */
[----:B-----5:R3:W-:Y:S01]  /*5140*/  STL [R1+0x64], R0 ;  /* 0x0000640001007387 */ /* 0x0207e20000100800 */
[----:B----4-:R-:W-:Y:S02]  /*5150*/  PRMT R3, R54, 0x7632, R3 ;  /* 0x0000763236037816 */ /* 0x010fe40000000003 */
[----:B------:R-:W-:Y:S02]  /*5160*/  FFMA.FTZ R145, R4, R5, R145 ;  /* 0x0000000504917223 */ /* 0x000fe40000010091 */
[----:B------:R-:W-:Y:S01]  /*5170*/  SHF.L.U32 R3, R3, 0x10, RZ ;  /* 0x0000001003037819 */ /* 0x000fe200000006ff */
[----:B------:R4:W5:Y:S04]  /*5180*/  LDL.LU R5, [R1+0x74] ;  /* 0x0000740001057983 */ /* 0x0009680000300800 */
[----:B------:R-:W-:-:S02]  /*5190*/  FMUL.FTZ R3, R3, R4 ;  /* 0x0000000403037220 */ /* 0x000fc40000410000 */
[----:B------:R4:W5:Y:S03]  /*51a0*/  LDL.LU R4, [R1+0x70] ;  /* 0x0000700001047983 */ /* 0x0009660000300800 */
[----:B--2---:R-:W-:Y:S02]  /*51b0*/  F2FP.BF16.F32.PACK_AB R2, RZ, R3 ;  /* 0x00000003ff02723e */ /* 0x004fe400000010ff */
[----:B------:R4:W5:Y:S02]  /*51c0*/  LDL.LU R3, [R1+0x6c] ;  /* 0x00006c0001037983 */ /* 0x0009640000300800 */
[----:B---3--:R-:W-:Y:S02]  /*51d0*/  PRMT R0, R2, 0x7610, R0 ;  /* 0x0000761002007816 */ /* 0x008fe40000000000 */
[----:B------:R4:W5:Y:S02]  /*51e0*/  LDL.LU R2, [R1+0x68] ;  /* 0x0000680001027983 */ /* 0x0009640000300800 */
[----:B------:R-:W-:-:S02]  /*51f0*/  PRMT R174, R174, 0x5410, R0 ;  /* 0x00005410aeae7816 */ /* 0x000fc40000000000 */
[----:B------:R4:W5:Y:S05]  /*5200*/  LDL.LU R0, [R1+0x64] ;  /* 0x0000640001007983 */ /* 0x00096a0000300800 */
.L_x_528:
[----:B-----5:R2:W-:Y:S04]  /*5210*/  STL [R1+0x68], R2 ;  /* 0x0000680201007387 */ /* 0x0205e80000100800 */
[----:B------:R3:W-:Y:S01]  /*5220*/  STL [R1+0x64], R0 ;  /* 0x0000640001007387 */ /* 0x0007e20000100800 */
[----:B--2---:R-:W-:-:S05]  /*5230*/  MOV R2, UR16 ;  /* 0x0000001000027c02 */ /* 0x004fca0008000f00 */
[----:B---3--:R-:W-:-:S04]  /*5240*/  @P1 FFMA.FTZ R0, R188, R2, UR30 ;  /* 0x0000001ebc001e23 */ /* 0x008fc80008010002 */
[----:B------:R-:W-:Y:S01]  /*5250*/  @P1 FADD.FTZ R2, R187, -R0 ;  /* 0x80000000bb021221 */ /* 0x000fe20000010000 */
[----:B------:R-:W-:-:S04]  /*5260*/  IMAD.U32 R0, R31, 0x10000, RZ ;  /* 0x000100001f007824 */ /* 0x000fc800078e00ff */
[----:B------:R-:W-:Y:S02]  /*5270*/  @P1 FFMA.FTZ R0, R2, UR29, R0 ;  /* 0x0000001d02001c23 */ /* 0x000fe40008010000 */
[----:B------:R2:W5:Y:S04]  /*5280*/  LDL.LU R2, [R1+0x68] ;  /* 0x0000680001027983 */ /* 0x0005680000300800 */
[----:B------:R3:W-:Y:S04]  /*5290*/  STL [R1], R0 ;  /* 0x0000000001007387 */ /* 0x0007e80000100800 */
[----:B---3--:R2:W5:Y:S01]  /*52a0*/  LDL.LU R0, [R1+0x64] ;  /* 0x0000640001007983 */ /* 0x0085620000300800 */
[----:B------:R-:W-:-:S02]  /*52b0*/  F2FP.BF16.F32.PACK_AB R176, R179, R176 ;  /* 0x000000b0b3b0723e */ /* 0x000fc400000010ff */
[----:B------:R-:W-:Y:S02]  /*52c0*/  MOV R179, UR16 ;  /* 0x0000001000b37c02 */ /* 0x000fe40008000f00 */
[----:B------:R-:W-:Y:S02]  /*52d0*/  F2FP.BF16.F32.PACK_AB R177, R177, R182 ;  /* 0x000000b6b1b1723e */ /* 0x000fe400000010ff */
[----:B------:R-:W-:Y:S01]  /*52e0*/  PRMT R182, R31, 0x7632, R182 ;  /* 0x000076321fb67816 */ /* 0x000fe200000000b6 */
[----:B------:R-:W-:Y:S01]  /*52f0*/  @P1 FFMA.FTZ R179, R242, R179, UR30 ;  /* 0x0000001ef2b31e23 */ /* 0x000fe200080100b3 */
[----:B------:R-:W-:Y:S02]  /*5300*/  F2FP.BF16.F32.PACK_AB R178, R178, R183 ;  /* 0x000000b7b2b2723e */ /* 0x000fe400000010ff */
[----:B------:R-:W-:Y:S01]  /*5310*/  SHF.L.U32 R182, R182, 0x10, RZ ;  /* 0x00000010b6b67819 */ /* 0x000fe200000006ff */
[----:B------:R-:W-:-:S04]  /*5320*/  @P1 FADD.FTZ R179, R240, -R179 ;  /* 0x800000b3f0b31221 */ /* 0x000fc80000010000 */
[----:B------:R-:W-:Y:S01]  /*5330*/  @P1 FFMA.FTZ R182, R179, UR29, R182 ;  /* 0x0000001db3b61c23 */ /* 0x000fe200080100b6 */
[----:B--2---:R-:W-:Y:S06]  /*5340*/  BRA.U !UP2, `(.L_x_529) ;  /* 0x000000010a207547 */ /* 0x004fec000b800000 */
[----:B------:R-:W2:Y:S01]  /*5350*/  LDL R179, [R1] ;  /* 0x0000000001b37983 */ /* 0x000ea20000100800 */
[----:B------:R-:W-:Y:S01]  /*5360*/  SHF.L.U32 R183, R171, 0x10, RZ ;  /* 0x00000010abb77819 */ /* 0x000fe200000006ff */
[----:B--2---:R-:W-:-:S04]  /*5370*/  FMUL.FTZ R179, R179, UR17 ;  /* 0x00000011b3b37c20 */ /* 0x004fc80008410000 */
[----:B------:R-:W-:Y:S01]  /*5380*/  FFMA.FTZ R146, R183, R179, R146 ;  /* 0x000000b3b7927223 */ /* 0x000fe20000010092 */
[----:B------:R-:W-:-:S05]  /*5390*/  SHF.L.U32 R183, R55, 0x10, RZ ;  /* 0x0000001037b77819 */ /* 0x000fca00000006ff */
[----:B------:R-:W-:-:S05]  /*53a0*/  FMUL.FTZ R179, R183, R179 ;  /* 0x000000b3b7b37220 */ /* 0x000fca0000410000 */
[----:B------:R-:W-:-:S04]  /*53b0*/  F2FP.BF16.F32.PACK_AB R179, RZ, R179 ;  /* 0x000000b3ffb3723e */ /* 0x000fc800000010ff */
[----:B------:R-:W-:-:S07]  /*53c0*/  PRMT R175, R179, 0x7610, R175 ;  /* 0x00007610b3af7816 */ /* 0x000fce00000000af */
.L_x_529:
[----:B------:R-:W2:Y:S02]  /*53d0*/  LDL.LU R179, [R1] ;  /* 0x0000000001b37983 */ /* 0x000ea40000300800 */
[----:B--2---:R-:W-:Y:S01]  /*53e0*/  F2FP.BF16.F32.PACK_AB R179, R182, R179 ;  /* 0x000000b3b6b3723e */ /* 0x004fe200000010ff */
[----:B------:R-:W-:Y:S06]  /*53f0*/  BRA.U !UP2, `(.L_x_507) ;  /* 0x000000010a247547 */ /* 0x000fec000b800000 */
[----:B------:R-:W-:Y:S01]  /*5400*/  PRMT R183, R171, 0x7632, R183 ;  /* 0x00007632abb77816 */ /* 0x000fe200000000b7 */
[----:B------:R-:W-:-:S04]  /*5410*/  FMUL.FTZ R182, R182, UR17 ;  /* 0x00000011b6b67c20 */ /* 0x000fc80008410000 */
[----:B------:R-:W-:-:S04]  /*5420*/  IMAD.U32 R183, R183, 0x10000, RZ ;  /* 0x00010000b7b77824 */ /* 0x000fc800078e00ff */
[----:B------:R-:W-:Y:S01]  /*5430*/  FFMA.FTZ R147, R182, R183, R147 ;  /* 0x000000b7b6937223 */ /* 0x000fe20000010093 */
[----:B------:R-:W-:-:S04]  /*5440*/  PRMT R183, R55, 0x7632, R183 ;  /* 0x0000763237b77816 */ /* 0x000fc800000000b7 */
[----:B------:R-:W-:-:S05]  /*5450*/  SHF.L.U32 R183, R183, 0x10, RZ ;  /* 0x00000010b7b77819 */ /* 0x000fca00000006ff */
[----:B------:R-:W-:-:S05]  /*5460*/  FMUL.FTZ R182, R183, R182 ;  /* 0x000000b6b7b67220 */ /* 0x000fca0000410000 */
[----:B------:R-:W-:-:S04]  /*5470*/  F2FP.BF16.F32.PACK_AB R182, RZ, R182 ;  /* 0x000000b6ffb6723e */ /* 0x000fc800000010ff */
[----:B------:R-:W-:-:S07]  /*5480*/  PRMT R175, R175, 0x5410, R182 ;  /* 0x00005410afaf7816 */ /* 0x000fce00000000b6 */
.L_x_507:
[----:B------:R-:W-:Y:S01]  /*5490*/  ISETP.NE.U32.AND P1, PT, RZ, UR6, PT ;  /* 0x00000006ff007c0c */ /* 0x000fe2000bf25070 */
[----:B------:R-:W2:Y:S03]  /*54a0*/  @UP2 LDCU.64 UR10, c[0x0][0x468] ;  /* 0x00008d00ff0a27ac */ /* 0x000ea60008000a00 */
[----:B------:R-:W-:-:S13]  /*54b0*/  ISETP.NE.AND.EX P1, PT, RZ, UR7, PT, P1 ;  /* 0x00000007ff007c0c */ /* 0x000fda000bf25310 */
[----:B------:R-:W0:Y:S02]  /*54c0*/  @P1 LDC.64 R182, c[0x0][0x478] ;  /* 0x00011e00ffb61b82 */ /* 0x000e240000000a00 */
[----:B0-----:R-:W-:-:S05]  /*54d0*/  @P1 IMAD.WIDE.U32 R182, R180, 0x10, R182 ;  /* 0x00000010b4b61825 */ /* 0x001fca00078e00b6 */
[----:B------:R0:W-:Y:S02]  /*54e0*/  @P1 STG.E.128 desc[UR18][R182.64], R176 ;  /* 0x000000b0b6001986 */ /* 0x0001e4000c101d12 */
[----:B0-----:R-:W-:-:S05]  /*54f0*/  MOV R182, 0x10 ;  /* 0x0000001000b67802 */ /* 0x001fca0000000f00 */
[----:B--2---:R-:W-:-:S05]  /*5500*/  @P2 IMAD.WIDE.U32 R182, R181, R182, UR10 ;  /* 0x0000000ab5b62e25 */ /* 0x004fca000f8e00b6 */
[----:B------:R0:W-:Y:S01]  /*5510*/  @P2 STG.E.128 desc[UR18][R182.64], R172 ;  /* 0x000000acb6002986 */ /* 0x0001e2000c101d12 */
[----:B------:R-:W-:Y:S05]  /*5520*/  BRA.U !UP2, `(.L_x_530) ;  /* 0x000000010a107547 */ /* 0x000fea000b800000 */
[----:B-----5:R-:W2:Y:S01]  /*5530*/  LDC.64 R170, c[0x0][0x390] ;  /* 0x0000e400ffaa7b82 */ /* 0x020ea20000000a00 */
[----:B------:R-:W-:-:S05]  /*5540*/  IADD3 R168, PT, PT, R181, 0x80, RZ ;  /* 0x00000080b5a87810 */ /* 0x000fca0007ffe0ff */
[----:B--2---:R-:W-:-:S06]  /*5550*/  IMAD.WIDE.U32 R168, R168, 0x10, R170 ;  /* 0x00000010a8a87825 */ /* 0x004fcc00078e00aa */
[----:B------:R-:W5:Y:S02]  /*5560*/  LDG.E.128 R168, desc[UR18][R168.64] ;  /* 0x00000012a8a87981 */ /* 0x000f64000c1e1d00 */
.L_x_530:
[----:B------:R-:W-:Y:S05]  /*5570*/  @!P0 BRA `(.L_x_531) ;  /* 0x00000010001c8947 */ /* 0x000fea0003800000 */
[----:B------:R-:W-:Y:S05]  /*5580*/  @!P1 BRA `(.L_x_532) ;  /* 0x0000000800409947 */ /* 0x000fea0003800000 */
[----:B------:R-:W-:Y:S02]  /*5590*/  ISETP.LT.AND P3, PT, RZ, UR32, PT ;  /* 0x00000020ff007c0c */ /* 0x000fe4000bf61270 */
[----:B------:R-:W-:Y:S02]  /*55a0*/  MOV R176, UR16 ;  /* 0x0000001000b07c02 */ /* 0x000fe40008000f00 */
[----:B------:R-:W-:Y:S02]  /*55b0*/  PRMT R179, R24, 0x7632, R179 ;  /* 0x0000763218b37816 */ /* 0x000fe400000000b3 */
[----:B------:R-:W-:Y:S02]  /*55c0*/  MOV R177, UR16 ;  /* 0x0000001000b17c02 */ /* 0x000fe40008000f00 */
[----:B0-----:R-:W-:Y:S01]  /*55d0*/  SHF.L.U32 R182, R25, 0x10, RZ ;  /* 0x0000001019b67819 */ /* 0x001fe200000006ff */
[----:B------:R-:W-:-:S04]  /*55e0*/  IMAD.U32 R179, R179, 0x10000, RZ ;  /* 0x00010000b3b37824 */ /* 0x000fc800078e00ff */
[----:B------:R-:W-:Y:S01]  /*55f0*/  @P3 FFMA.FTZ R176, R239, R176, UR30 ;  /* 0x0000001eefb03e23 */ /* 0x000fe200080100b0 */
[----:B------:R-:W-:-:S03]  /*5600*/  @P3 FFMA.FTZ R177, R193, R177, UR30 ;  /* 0x0000001ec1b13e23 */ /* 0x000fc600080100b1 */
[----:B------:R-:W-:Y:S01]  /*5610*/  @P3 FADD.FTZ R176, R237, -R176 ;  /* 0x800000b0edb03221 */ /* 0x000fe20000010000 */
[----:B------:R-:W-:-:S03]  /*5620*/  @P3 FADD.FTZ R177, R190, -R177 ;  /* 0x800000b1beb13221 */ /* 0x000fc60000010000 */
        /* <DEDUP_REMOVED lines=15> */
.L_x_533:
[----:B------:R-:W-:Y:S05]  /*5720*/  BRA.U !UP2, `(.L_x_534) ;  /* 0x000000010a247547 */ /* 0x000fea000b800000 */
[----:B-----5:R-:W-:Y:S01]  /*5730*/  PRMT R178, R168, 0x7632, R178 ;  /* 0x00007632a8b27816 */ /* 0x020fe200000000b2 */
        /* <DEDUP_REMOVED lines=8> */
.L_x_534:
        /* <DEDUP_REMOVED lines=8> */
.L_x_535:
[----:B------:R-:W-:Y:S02]  /*5840*/  MOV R178, UR16 ;  /* 0x0000001000b27c02 */ /* 0x000fe40008000f00 */
[----:B------:R-:W-:-:S03]  /*5850*/  PRMT R177, R25, 0x7632, R177 ;  /* 0x0000763219b17816 */ /* 0x000fc600000000b1 */
[----:B------:R-:W-:Y:S01]  /*5860*/  @P3 FFMA.FTZ R178, R238, R178, UR30 ;  /* 0x0000001eeeb23e23 */ /* 0x000fe200080100b2 */
[----:B------:R-:W-:-:S03]  /*5870*/  SHF.L.U32 R177, R177, 0x10, RZ ;  /* 0x00000010b1b17819 */ /* 0x000fc600000006ff */
[----:B------:R-:W-:-:S04]  /*5880*/  @P3 FADD.FTZ R178, R236, -R178 ;  /* 0x800000b2ecb23221 */ /* 0x000fc80000010000 */
[----:B------:R-:W-:Y:S01]  /*5890*/  @P3 FFMA.FTZ R177, R178, UR29, R177 ;  /* 0x0000001db2b13c23 */ /* 0x000fe200080100b1 */
[----:B------:R-:W-:Y:S06]  /*58a0*/  BRA.U !UP2, `(.L_x_536) ;  /* 0x000000010a247547 */ /* 0x000fec000b800000 */
[----:B-----5:R-:W-:-:S04]  /*58b0*/  PRMT R178, R169, 0x7632, R178 ;  /* 0x00007632a9b27816 */ /* 0x020fc800000000b2 */
[----:B------:R-:W-:Y:S01]  /*58c0*/  SHF.L.U32 R183, R178, 0x10, RZ ;  /* 0x00000010b2b77819 */ /* 0x000fe200000006ff */
[----:B------:R-:W-:-:S04]  /*58d0*/  FMUL.FTZ R178, R177, UR17 ;  /* 0x00000011b1b27c20 */ /* 0x000fc80008410000 */
[----:B------:R-:W-:Y:S01]  /*58e0*/  FFMA.FTZ R143, R178, R183, R143 ;  /* 0x000000b7b28f7223 */ /* 0x000fe2000001008f */
[----:B------:R-:W-:-:S04]  /*58f0*/  PRMT R183, R57, 0x7632, R183 ;  /* 0x0000763239b77816 */ /* 0x000fc800000000b7 */
[----:B------:R-:W-:-:S05]  /*5900*/  SHF.L.U32 R183, R183, 0x10, RZ ;  /* 0x00000010b7b77819 */ /* 0x000fca00000006ff */
[----:B------:R-:W-:-:S05]  /*5910*/  FMUL.FTZ R178, R178, R183 ;  /* 0x000000b7b2b27220 */ /* 0x000fca0000410000 */
[----:B------:R-:W-:-:S04]  /*5920*/  F2FP.BF16.F32.PACK_AB R178, RZ, R178 ;  /* 0x000000b2ffb2723e */ /* 0x000fc800000010ff */
[----:B------:R-:W-:-:S07]  /*5930*/  PRMT R173, R173, 0x5410, R178 ;  /* 0x00005410adad7816 */ /* 0x000fce00000000b2 */
.L_x_536:
[----:B------:R-:W-:Y:S01]  /*5940*/  IMAD.U32 R178, RZ, RZ, UR16 ;  /* 0x00000010ffb27e24 */ /* 0x000fe2000f8e00ff */
[----:B------:R-:W-:-:S03]  /*5950*/  SHF.L.U32 R183, R26, 0x10, RZ ;  /* 0x000000101ab77819 */ /* 0x000fc600000006ff */
[----:B------:R-:W-:-:S04]  /*5960*/  @P3 FFMA.FTZ R178, R194, R178, UR30 ;  /* 0x0000001ec2b23e23 */ /* 0x000fc800080100b2 */
[----:B------:R-:W-:-:S04]  /*5970*/  @P3 FADD.FTZ R178, R191, -R178 ;  /* 0x800000b2bfb23221 */ /* 0x000fc80000010000 */
[----:B------:R-:W-:Y:S01]  /*5980*/  @P3 FFMA.FTZ R183, R178, UR29, R183 ;  /* 0x0000001db2b73c23 */ /* 0x000fe200080100b7 */
[----:B------:R-:W-:Y:S06]  /*5990*/  BRA.U !UP2, `(.L_x_537) ;  /* 0x000000010a247547 */ /* 0x000fec000b800000 */
[----:B-----5:R0:W-:Y:S01]  /*59a0*/  STL [R1+0x64], R0 ;  /* 0x0000640001007387 */ /* 0x0201e20000100800 */
        /* <DEDUP_REMOVED lines=8> */
.L_x_537:
[----:B------:R-:W-:Y:S01]  /*5a30*/  MOV R178, UR16 ;  /* 0x0000001000b27c02 */ /* 0x000fe20008000f00 */
[----:B-----5:R2:W-:Y:S04]  /*5a40*/  STL [R1+0x64], R0 ;  /* 0x0000640001007387 */ /* 0x0205e80000100800 */
[----:B--2---:R-:W-:Y:S01]  /*5a50*/  @P3 FFMA.FTZ R0, R235, R178, UR30 ;  /* 0x0000001eeb003e23 */ /* 0x004fe200080100b2 */
[----:B------:R-:W-:-:S03]  /*5a60*/  PRMT R178, R26, 0x7632, R178 ;  /* 0x000076321ab27816 */ /* 0x000fc600000000b2 */
[----:B------:R-:W-:Y:S02]  /*5a70*/  @P3 FADD.FTZ R0, R233, -R0 ;  /* 0x80000000e9003221 */ /* 0x000fe40000010000 */
[----:B------:R-:W-:-:S04]  /*5a80*/  IMAD.U32 R178, R178, 0x10000, RZ ;  /* 0x00010000b2b27824 */ /* 0x000fc800078e00ff */
[----:B------:R-:W-:Y:S02]  /*5a90*/  @P3 FFMA.FTZ R178, R0, UR29, R178 ;  /* 0x0000001d00b23c23 */ /* 0x000fe400080100b2 */
[----:B------:R2:W5:Y:S01]  /*5aa0*/  LDL.LU R0, [R1+0x64] ;  /* 0x0000640001007983 */ /* 0x0005620000300800 */
[----:B------:R-:W-:Y:S05]  /*5ab0*/  BRA.U !UP2, `(.L_x_538) ;  /* 0x000000010a507547 */ /* 0x000fea000b800000 */
[----:B------:R0:W-:Y:S04]  /*5ac0*/  STL [R1+0x74], R5 ;  /* 0x0000740501007387 */ /* 0x0001e80000100800 */
[----:B------:R1:W-:Y:S04]  /*5ad0*/  STL [R1+0x70], R4 ;  /* 0x0000700401007387 */ /* 0x0003e80000100800 */
[----:B------:R3:W-:Y:S01]  /*5ae0*/  STL [R1+0x6c], R3 ;  /* 0x00006c0301007387 */ /* 0x0007e20000100800 */
[----:B0-----:R-:W-:-:S03]  /*5af0*/  PRMT R5, R170, 0x7632, R5 ;  /* 0x00007632aa057816 */ /* 0x001fc60000000005 */
[----:B------:R0:W-:Y:S01]  /*5b00*/  STL [R1+0x68], R2 ;  /* 0x0000680201007387 */ /* 0x0001e20000100800 */
[----:B-1----:R-:W-:Y:S02]  /*5b10*/  PRMT R4, R58, 0x7632, R4 ;  /* 0x000076323a047816 */ /* 0x002fe40000000004 */
[----:B------:R-:W-:Y:S01]  /*5b20*/  SHF.L.U32 R5, R5, 0x10, RZ ;  /* 0x0000001005057819 */ /* 0x000fe200000006ff */
[----:B-----5:R1:W-:Y:S01]  /*5b30*/  STL [R1+0x64], R0 ;  /* 0x0000640001007387 */ /* 0x0203e20000100800 */
[----:B---3--:R-:W-:Y:S01]  /*5b40*/  FMUL.FTZ R3, R178, UR17 ;  /* 0x00000011b2037c20 */ /* 0x008fe20008410000 */
[----:B------:R-:W-:-:S03]  /*5b50*/  SHF.L.U32 R4, R4, 0x10, RZ ;  /* 0x0000001004047819 */ /* 0x000fc600000006ff */
[C---:B------:R-:W-:Y:S02]  /*5b60*/  FFMA.FTZ R137, R3.reuse, R5, R137 ;  /* 0x0000000503897223 */ /* 0x040fe40000010089 */
[----:B------:R-:W-:Y:S01]  /*5b70*/  FMUL.FTZ R3, R3, R4 ;  /* 0x0000000403037220 */ /* 0x000fe20000410000 */
[----:B------:R3:W5:Y:S04]  /*5b80*/  LDL.LU R5, [R1+0x74] ;  /* 0x0000740001057983 */ /* 0x0007680000300800 */
[----:B0-----:R-:W-:Y:S01]  /*5b90*/  F2FP.BF16.F32.PACK_AB R2, RZ, R3 ;  /* 0x00000003ff02723e */ /* 0x001fe200000010ff */
[----:B------:R3:W5:Y:S03]  /*5ba0*/  LDL.LU R4, [R1+0x70] ;  /* 0x0000700001047983 */ /* 0x0007660000300800 */
[----:B-1----:R-:W-:Y:S01]  /*5bb0*/  PRMT R0, R2, 0x7610, R0 ;  /* 0x0000761002007816 */ /* 0x002fe20000000000 */
[----:B------:R3:W5:Y:S03]  /*5bc0*/  LDL.LU R3, [R1+0x6c] ;  /* 0x00006c0001037983 */ /* 0x0007660000300800 */
[----:B------:R-:W-:Y:S01]  /*5bd0*/  PRMT R174, R174, 0x5410, R0 ;  /* 0x00005410aeae7816 */ /* 0x000fe20000000000 */
[----:B------:R3:W5:Y:S04]  /*5be0*/  LDL.LU R2, [R1+0x68] ;  /* 0x0000680001027983 */ /* 0x0007680000300800 */
[----:B------:R3:W5:Y:S02]  /*5bf0*/  LDL.LU R0, [R1+0x64] ;  /* 0x0000640001007983 */ /* 0x0007640000300800 */
.L_x_538:
[----:B-----5:R0:W-:Y:S04]  /*5c00*/  STL [R1+0x68], R2 ;  /* 0x0000680201007387 */ /* 0x0201e80000100800 */
[----:B------:R1:W-:Y:S01]  /*5c10*/  STL [R1+0x64], R0 ;  /* 0x0000640001007387 */ /* 0x0003e20000100800 */
[----:B0-----:R-:W-:-:S05]  /*5c20*/  MOV R2, UR16 ;  /* 0x0000001000027c02 */ /* 0x001fca0008000f00 */
[----:B-1----:R-:W-:-:S04]  /*5c30*/  @P3 FFMA.FTZ R0, R196, R2, UR30 ;  /* 0x0000001ec4003e23 */ /* 0x002fc80008010002 */
[----:B------:R-:W-:Y:S01]  /*5c40*/  @P3 FADD.FTZ R2, R195, -R0 ;  /* 0x80000000c3023221 */ /* 0x000fe20000010000 */
[----:B------:R-:W-:-:S05]  /*5c50*/  SHF.L.U32 R0, R27, 0x10, RZ ;  /* 0x000000101b007819 */ /* 0x000fca00000006ff */
[----:B------:R-:W-:Y:S02]  /*5c60*/  @P3 FFMA.FTZ R0, R2, UR29, R0 ;  /* 0x0000001d02003c23 */ /* 0x000fe40008010000 */
[----:B------:R0:W5:Y:S04]  /*5c70*/  LDL.LU R2, [R1+0x68] ;  /* 0x0000680001027983 */ /* 0x0001680000300800 */
[----:B------:R1:W-:Y:S04]  /*5c80*/  STL [R1], R0 ;  /* 0x0000000001007387 */ /* 0x0003e80000100800 */
[----:B-1----:R0:W5:Y:S01]  /*5c90*/  LDL.LU R0, [R1+0x64] ;  /* 0x0000640001007983 */ /* 0x0021620000300800 */
[----:B------:R-:W-:Y:S01]  /*5ca0*/  F2FP.BF16.F32.PACK_AB R176, R179, R176 ;  /* 0x000000b0b3b0723e */ /* 0x000fe200000010ff */
[----:B------:R-:W-:Y:S01]  /*5cb0*/  IMAD.U32 R179, RZ, RZ, UR16 ;  /* 0x00000010ffb37e24 */ /* 0x000fe2000f8e00ff */
[----:B------:R-:W-:-:S02]  /*5cc0*/  F2FP.BF16.F32.PACK_AB R177, R177, R182 ;  /* 0x000000b6b1b1723e */ /* 0x000fc400000010ff */
[----:B------:R-:W-:Y:S01]  /*5cd0*/  PRMT R182, R27, 0x7632, R182 ;  /* 0x000076321bb67816 */ /* 0x000fe200000000b6 */
[----:B------:R-:W-:Y:S01]  /*5ce0*/  @P3 FFMA.FTZ R179, R234, R179, UR30 ;  /* 0x0000001eeab33e23 */ /* 0x000fe200080100b3 */
[----:B------:R-:W-:Y:S02]  /*5cf0*/  F2FP.BF16.F32.PACK_AB R178, R178, R183 ;  /* 0x000000b7b2b2723e */ /* 0x000fe400000010ff */
[----:B------:R-:W-:Y:S01]  /*5d00*/  SHF.L.U32 R182, R182, 0x10, RZ ;  /* 0x00000010b6b67819 */ /* 0x000fe200000006ff */
[----:B------:R-:W-:-:S04]  /*5d10*/  @P3 FADD.FTZ R179, R232, -R179 ;  /* 0x800000b3e8b33221 */ /* 0x000fc80000010000 */
[----:B------:R-:W-:Y:S01]  /*5d20*/  @P3 FFMA.FTZ R182, R179, UR29, R182 ;  /* 0x0000001db3b63c23 */ /* 0x000fe200080100b6 */
[----:B0-----:R-:W-:Y:S06]  /*5d30*/  BRA.U !UP2, `(.L_x_539) ;  /* 0x000000010a207547 */ /* 0x001fec000b800000 */
        /* <DEDUP_REMOVED lines=8> */
.L_x_539:
[----:B------:R-:W2:Y:S02]  /*5dc0*/  LDL.LU R179, [R1] ;  /* 0x0000000001b37983 */ /* 0x000ea40000300800 */
[----:B--2---:R-:W-:Y:S01]  /*5dd0*/  F2FP.BF16.F32.PACK_AB R179, R182, R179 ;  /* 0x000000b3b6b3723e */ /* 0x004fe200000010ff */
[----:B------:R-:W-:Y:S06]  /*5de0*/  BRA.U !UP2, `(.L_x_540) ;  /* 0x000000150af87547 */ /* 0x000fec000b800000 */
[----:B------:R-:W-:Y:S01]  /*5df0*/  PRMT R183, R171, 0x7632, R183 ;  /* 0x00007632abb77816 */ /* 0x000fe200000000b7 */
[----:B------:R-:W-:-:S03]  /*5e00*/  FMUL.FTZ R182, R182, UR17 ;  /* 0x00000011b6b67c20 */ /* 0x000fc60008410000 */
[----:B------:R-:W-:-:S05]  /*5e10*/  SHF.L.U32 R183, R183, 0x10, RZ ;  /* 0x00000010b7b77819 */ /* 0x000fca00000006ff */
[----:B------:R-:W-:Y:S01]  /*5e20*/  FFMA.FTZ R139, R182, R183, R139 ;  /* 0x000000b7b68b7223 */ /* 0x000fe2000001008b */
[----:B------:R-:W-:-:S05]  /*5e30*/  PRMT R183, R59, 0x7632, R183 ;  /* 0x000076323bb77816 */ /* 0x000fca00000000b7 */
[----:B------:R-:W-:-:S04]  /*5e40*/  IMAD.U32 R183, R183, 0x10000, RZ ;  /* 0x00010000b7b77824 */ /* 0x000fc800078e00ff */
[----:B------:R-:W-:-:S05]  /*5e50*/  FMUL.FTZ R182, R182, R183 ;  /* 0x000000b7b6b67220 */ /* 0x000fca0000410000 */
[----:B------:R-:W-:-:S04]  /*5e60*/  F2FP.BF16.F32.PACK_AB R182, RZ, R182 ;  /* 0x000000b6ffb6723e */ /* 0x000fc800000010ff */
[----:B------:R-:W-:Y:S01]  /*5e70*/  PRMT R175, R175, 0x5410, R182 ;  /* 0x00005410afaf7816 */ /* 0x000fe200000000b6 */
[----:B------:R-:W-:Y:S06]  /*5e80*/  BRA `(.L_x_540) ;  /* 0x0000001400d07947 */ /* 0x000fec0003800000 */
.L_x_532:
[----:B------:R-:W-:Y:S01]  /*5e90*/  ISETP.LT.AND P3, PT, RZ, UR32, PT ;  /* 0x00000020ff007c0c */ /* 0x000fe2000bf61270 */
[----:B------:R-:W-:-:S12]  /*5ea0*/  BRA.U !UP2, `(.L_x_541) ;  /* 0x000000010a307547 */ /* 0x000fd8000b800000 */
        /* <DEDUP_REMOVED lines=12> */
.L_x_541:
[----:B------:R-:W-:Y:S05]  /*5f70*/  BRA.U !UP2, `(.L_x_542) ;  /* 0x000000010a3c7547 */ /* 0x000fea000b800000 */
[----:B0-----:R-:W-:Y:S01]  /*5f80*/  IMAD.U32 R183, RZ, RZ, UR16 ;  /* 0x00000010ffb77e24 */ /* 0x001fe2000f8e00ff */
        /* <DEDUP_REMOVED lines=14> */
.L_x_542:
[----:B------:R-:W-:Y:S05]  /*6070*/  BRA.U !UP2, `(.L_x_543) ;  /* 0x000000010a307547 */ /* 0x000fea000b800000 */
[----:B0-----:R-:W-:Y:S01]  /*6080*/  MOV R182, UR16 ;  /* 0x0000001000b67c02 */ /* 0x001fe20008000f00 */
        /* <DEDUP_REMOVED lines=11> */
.L_x_543:
[----:B------:R-:W-:Y:S05]  /*6140*/  BRA.U !UP2, `(.L_x_544) ;  /* 0x000000010a3c7547 */ /* 0x000fea000b800000 */
        /* <DEDUP_REMOVED lines=15> */
.L_x_544:
        /* <DEDUP_REMOVED lines=13> */
.L_x_545:
        /* <DEDUP_REMOVED lines=16> */
.L_x_546:
        /* <DEDUP_REMOVED lines=13> */
.L_x_547:
[----:B------:R-:W-:Y:S05]  /*64e0*/  BRA.U !UP2, `(.L_x_540) ;  /* 0x000000110a387547 */ /* 0x000fea000b800000 */
        /* <DEDUP_REMOVED lines=16> */
.L_x_531:
[----:B------:R-:W-:Y:S05]  /*65f0*/  @!P1 BRA `(.L_x_548) ;  /* 0x0000000800149947 */ /* 0x000fea0003800000 */
[----:B------:R-:W-:Y:S02]  /*6600*/  MOV R179, UR16 ;  /* 0x0000001000b37c02 */ /* 0x000fe40008000f00 */
[----:B------:R-:W-:Y:S02]  /*6610*/  MOV R176, UR16 ;  /* 0x0000001000b07c02 */ /* 0x000fe40008000f00 */
[----:B------:R-:W-:Y:S01]  /*6620*/  ISETP.LT.AND P3, PT, RZ, UR32, PT ;  /* 0x00000020ff007c0c */ /* 0x000fe2000bf61270 */
[----:B------:R-:W-:Y:S02]  /*6630*/  FFMA.FTZ R179, R239, R179, UR30 ;  /* 0x0000001eefb37e23 */ /* 0x000fe400080100b3 */
[----:B------:R-:W-:Y:S02]  /*6640*/  FFMA.FTZ R176, R192, R176, UR30 ;  /* 0x0000001ec0b07e23 */ /* 0x000fe400080100b0 */
[----:B------:R-:W-:Y:S02]  /*6650*/  FADD.FTZ R179, R237, -R179 ;  /* 0x800000b3edb37221 */ /* 0x000fe40000010000 */
[----:B------:R-:W-:-:S02]  /*6660*/  FADD.FTZ R176, R189, -R176 ;  /* 0x800000b0bdb07221 */ /* 0x000fc40000010000 */
[----:B------:R-:W-:Y:S02]  /*6670*/  FMUL.FTZ R179, R179, UR29 ;  /* 0x0000001db3b37c20 */ /* 0x000fe40008410000 */
[----:B------:R-:W-:-:S03]  /*6680*/  FMUL.FTZ R176, R176, UR29 ;  /* 0x0000001db0b07c20 */ /* 0x000fc60008410000 */
[----:B------:R-:W-:Y:S02]  /*6690*/  FSEL R179, R179, RZ, P3 ;  /* 0x000000ffb3b37208 */ /* 0x000fe40001800000 */
[----:B------:R-:W-:Y:S01]  /*66a0*/  FSEL R176, R176, RZ, P3 ;  /* 0x000000ffb0b07208 */ /* 0x000fe20001800000 */
[----:B------:R-:W-:Y:S06]  /*66b0*/  BRA.U !UP2, `(.L_x_549) ;  /* 0x000000010a1c7547 */ /* 0x000fec000b800000 */
[----:B-----5:R-:W-:Y:S02]  /*66c0*/  IMAD.U32 R178, R168, 0x10000, RZ ;  /* 0x00010000a8b27824 */ /* 0x020fe400078e00ff */
[----:B------:R-:W-:-:S04]  /*66d0*/  FMUL.FTZ R177, R176, UR17 ;  /* 0x00000011b0b17c20 */ /* 0x000fc80008410000 */
[----:B------:R-:W-:Y:S01]  /*66e0*/  FFMA.FTZ R140, R178, R177, R140 ;  /* 0x000000b1b28c7223 */ /* 0x000fe2000001008c */
[----:B------:R-:W-:-:S05]  /*66f0*/  SHF.L.U32 R178, R56, 0x10, RZ ;  /* 0x0000001038b27819 */ /* 0x000fca00000006ff */
[----:B------:R-:W-:-:S05]  /*6700*/  FMUL.FTZ R177, R178, R177 ;  /* 0x000000b1b2b17220 */ /* 0x000fca0000410000 */
[----:B------:R-:W-:-:S04]  /*6710*/  F2FP.BF16.F32.PACK_AB R177, RZ, R177 ;  /* 0x000000b1ffb1723e */ /* 0x000fc800000010ff */
[----:B0-----:R-:W-:-:S07]  /*6720*/  PRMT R172, R177, 0x7610, R172 ;  /* 0x00007610b1ac7816 */ /* 0x001fce00000000ac */
.L_x_549:
[----:B------:R-:W-:Y:S05]  /*6730*/  BRA.U !UP2, `(.L_x_550) ;  /* 0x000000010a247547 */ /* 0x000fea000b800000 */
[----:B-----5:R-:W-:Y:S01]  /*6740*/  PRMT R178, R168, 0x7632, R178 ;  /* 0x00007632a8b27816 */ /* 0x020fe200000000b2 */
[----:B------:R-:W-:Y:S01]  /*6750*/  FMUL.FTZ R177, R179, UR17 ;  /* 0x00000011b3b17c20 */ /* 0x000fe20008410000 */
[----:B0-----:R-:W-:Y:S02]  /*6760*/  PRMT R182, R56, 0x7632, R182 ;  /* 0x0000763238b67816 */ /* 0x001fe400000000b6 */
[----:B------:R-:W-:-:S05]  /*6770*/  SHF.L.U32 R178, R178, 0x10, RZ ;  /* 0x00000010b2b27819 */ /* 0x000fca00000006ff */
[----:B------:R-:W-:Y:S01]  /*6780*/  FFMA.FTZ R141, R177, R178, R141 ;  /* 0x000000b2b18d7223 */ /* 0x000fe2000001008d */
[----:B------:R-:W-:-:S05]  /*6790*/  SHF.L.U32 R178, R182, 0x10, RZ ;  /* 0x00000010b6b27819 */ /* 0x000fca00000006ff */
[----:B------:R-:W-:-:S05]  /*67a0*/  FMUL.FTZ R177, R178, R177 ;  /* 0x000000b1b2b17220 */ /* 0x000fca0000410000 */
[----:B------:R-:W-:-:S04]  /*67b0*/  F2FP.BF16.F32.PACK_AB R177, RZ, R177 ;  /* 0x000000b1ffb1723e */ /* 0x000fc800000010ff */
[----:B------:R-:W-:-:S07]  /*67c0*/  PRMT R172, R172, 0x5410, R177 ;  /* 0x00005410acac7816 */ /* 0x000fce00000000b1 */
.L_x_550:
[----:B------:R-:W-:-:S05]  /*67d0*/  MOV R177, UR16 ;  /* 0x0000001000b17c02 */ /* 0x000fca0008000f00 */
[----:B------:R-:W-:-:S04]  /*67e0*/  FFMA.FTZ R177, R193, R177, UR30 ;  /* 0x0000001ec1b17e23 */ /* 0x000fc800080100b1 */
[----:B------:R-:W-:-:S04]  /*67f0*/  FADD.FTZ R177, R190, -R177 ;  /* 0x800000b1beb17221 */ /* 0x000fc80000010000 */
[----:B------:R-:W-:-:S05]  /*6800*/  FMUL.FTZ R177, R177, UR29 ;  /* 0x0000001db1b17c20 */ /* 0x000fca0008410000 */
[----:B0-----:R-:W-:Y:S01]  /*6810*/  FSEL R182, R177, RZ, P3 ;  /* 0x000000ffb1b67208 */ /* 0x001fe20001800000 */
        /* <DEDUP_REMOVED lines=8> */
.L_x_551:
[----:B------:R-:W-:-:S05]  /*68a0*/  MOV R177, UR16 ;  /* 0x0000001000b17c02 */ /* 0x000fca0008000f00 */
[----:B------:R-:W-:-:S04]  /*68b0*/  FFMA.FTZ R177, R238, R177, UR30 ;  /* 0x0000001eeeb17e23 */ /* 0x000fc800080100b1 */
[----:B------:R-:W-:-:S04]  /*68c0*/  FADD.FTZ R177, R236, -R177 ;  /* 0x800000b1ecb17221 */ /* 0x000fc80000010000 */
[----:B------:R-:W-:-:S05]  /*68d0*/  FMUL.FTZ R177, R177, UR29 ;  /* 0x0000001db1b17c20 */ /* 0x000fca0008410000 */
[----:B------:R-:W-:Y:S01]  /*68e0*/  FSEL R177, R177, RZ, P3 ;  /* 0x000000ffb1b17208 */ /* 0x000fe20001800000 */
        /* <DEDUP_REMOVED lines=10> */
.L_x_552:
[----:B------:R-:W-:-:S04]  /*6990*/  IMAD.U32 R178, RZ, RZ, UR16 ;  /* 0x00000010ffb27e24 */ /* 0x000fc8000f8e00ff */
[----:B------:R-:W-:-:S04]  /*69a0*/  FFMA.FTZ R178, R194, R178, UR30 ;  /* 0x0000001ec2b27e23 */ /* 0x000fc800080100b2 */
[----:B------:R-:W-:-:S04]  /*69b0*/  FADD.FTZ R178, R191, -R178 ;  /* 0x800000b2bfb27221 */ /* 0x000fc80000010000 */
[----:B------:R-:W-:-:S05]  /*69c0*/  FMUL.FTZ R178, R178, UR29 ;  /* 0x0000001db2b27c20 */ /* 0x000fca0008410000 */
[----:B------:R-:W-:Y:S01]  /*69d0*/  FSEL R183, R178, RZ, P3 ;  /* 0x000000ffb2b77208 */ /* 0x000fe20001800000 */
        /* <DEDUP_REMOVED lines=10> */
.L_x_553:
[----:B------:R-:W-:-:S05]  /*6a80*/  MOV R178, UR16 ;  /* 0x0000001000b27c02 */ /* 0x000fca0008000f00 */
[----:B------:R-:W-:-:S04]  /*6a90*/  FFMA.FTZ R178, R235, R178, UR30 ;  /* 0x0000001eebb27e23 */ /* 0x000fc800080100b2 */
[----:B------:R-:W-:-:S04]  /*6aa0*/  FADD.FTZ R178, R233, -R178 ;  /* 0x800000b2e9b27221 */ /* 0x000fc80000010000 */
[----:B------:R-:W-:-:S05]  /*6ab0*/  FMUL.FTZ R178, R178, UR29 ;  /* 0x0000001db2b27c20 */ /* 0x000fca0008410000 */
[----:B------:R-:W-:Y:S01]  /*6ac0*/  FSEL R178, R178, RZ, P3 ;  /* 0x000000ffb2b27208 */ /* 0x000fe20001800000 */
[----:B------:R-:W-:Y:S06]  /*6ad0*/  BRA.U !UP2, `(.L_x_554) ;  /* 0x000000010a507547 */ /* 0x000fec000b800000 */
[----:B-----5:R2:W-:Y:S04]  /*6ae0*/  STL [R1+0x74], R5 ;  /* 0x0000740501007387 */ /* 0x0205e80000100800 */
[----:B------:R0:W-:Y:S04]  /*6af0*/  STL [R1+0x70], R4 ;  /* 0x0000700401007387 */ /* 0x0001e80000100800 */
[----:B------:R1:W-:Y:S01]  /*6b00*/  STL [R1+0x6c], R3 ;  /* 0x00006c0301007387 */ /* 0x0003e20000100800 */
[----:B--2---:R-:W-:-:S03]  /*6b10*/  PRMT R5, R170, 0x7632, R5 ;  /* 0x00007632aa057816 */ /* 0x004fc60000000005 */
[----:B------:R2:W-:Y:S01]  /*6b20*/  STL [R1+0x68], R2 ;  /* 0x0000680201007387 */ /* 0x0005e20000100800 */
[----:B0-----:R-:W-:Y:S01]  /*6b30*/  FMUL.FTZ R4, R178, UR17 ;  /* 0x00000011b2047c20 */ /* 0x001fe20008410000 */
[----:B------:R-:W-:Y:S02]  /*6b40*/  SHF.L.U32 R5, R5, 0x10, RZ ;  /* 0x0000001005057819 */ /* 0x000fe400000006ff */
[----:B------:R0:W-:Y:S01]  /*6b50*/  STL [R1+0x64], R0 ;  /* 0x0000640001007387 */ /* 0x0001e20000100800 */
[----:B-1----:R-:W-:Y:S02]  /*6b60*/  PRMT R3, R58, 0x7632, R3 ;  /* 0x000076323a037816 */ /* 0x002fe40000000003 */
[----:B------:R-:W-:Y:S02]  /*6b70*/  FFMA.FTZ R137, R4, R5, R137 ;  /* 0x0000000504897223 */ /* 0x000fe40000010089 */
[----:B------:R1:W5:Y:S01]  /*6b80*/  LDL.LU R5, [R1+0x74] ;  /* 0x0000740001057983 */ /* 0x0003620000300800 */
[----:B------:R-:W-:-:S04]  /*6b90*/  IMAD.U32 R3, R3, 0x10000, RZ ;  /* 0x0001000003037824 */ /* 0x000fc800078e00ff */
[----:B------:R-:W-:Y:S02]  /*6ba0*/  FMUL.FTZ R3, R3, R4 ;  /* 0x0000000403037220 */ /* 0x000fe40000410000 */
[----:B------:R1:W5:Y:S03]  /*6bb0*/  LDL.LU R4, [R1+0x70] ;  /* 0x0000700001047983 */ /* 0x0003660000300800 */
[----:B--2---:R-:W-:Y:S02]  /*6bc0*/  F2FP.BF16.F32.PACK_AB R2, RZ, R3 ;  /* 0x00000003ff02723e */ /* 0x004fe400000010ff */
[----:B------:R1:W5:Y:S02]  /*6bd0*/  LDL.LU R3, [R1+0x6c] ;  /* 0x00006c0001037983 */ /* 0x0003640000300800 */
[----:B0-----:R-:W-:Y:S02]  /*6be0*/  PRMT R0, R2, 0x7610, R0 ;  /* 0x0000761002007816 */ /* 0x001fe40000000000 */
[----:B------:R1:W5:Y:S02]  /*6bf0*/  LDL.LU R2, [R1+0x68] ;  /* 0x0000680001027983 */ /* 0x0003640000300800 */
[----:B------:R-:W-:-:S02]  /*6c00*/  PRMT R174, R174, 0x5410, R0 ;  /* 0x00005410aeae7816 */ /* 0x000fc40000000000 */
[----:B------:R1:W5:Y:S05]  /*6c10*/  LDL.LU R0, [R1+0x64] ;  /* 0x0000640001007983 */ /* 0x00036a0000300800 */
.L_x_554:
        /* <DEDUP_REMOVED lines=16> */
[----:B--2---:R-:W-:-:S05]  /*6d20*/  SHF.L.U32 R0, R171, 0x10, RZ ;  /* 0x00000010ab007819 */ /* 0x004fca00000006ff */
[----:B------:R-:W-:Y:S01]  /*6d30*/  FFMA.FTZ R138, R0, R179, R138 ;  /* 0x000000b3008a7223 */ /* 0x000fe2000001008a */
[----:B------:R-:W-:-:S05]  /*6d40*/  SHF.L.U32 R0, R59, 0x10, RZ ;  /* 0x000000103b007819 */ /* 0x000fca00000006ff */
[----:B------:R-:W-:Y:S02]  /*6d50*/  FMUL.FTZ R179, R0, R179 ;  /* 0x000000b300b37220 */ /* 0x000fe40000410000 */
[----:B------:R2:W5:Y:S03]  /*6d60*/  LDL.LU R0, [R1+0x64] ;  /* 0x0000640001007983 */ /* 0x0005660000300800 */
[----:B------:R-:W-:-:S04]  /*6d70*/  F2FP.BF16.F32.PACK_AB R179, RZ, R179 ;  /* 0x000000b3ffb3723e */ /* 0x000fc800000010ff */
[----:B------:R-:W-:-:S07]  /*6d80*/  PRMT R175, R179, 0x7610, R175 ;  /* 0x00007610b3af7816 */ /* 0x000fce00000000af */
.L_x_555:
[----:B------:R-:W-:Y:S01]  /*6d90*/  F2FP.BF16.F32.PACK_AB R179, R182, R183 ;  /* 0x000000b7b6b3723e */ /* 0x000fe200000010ff */
[----:B------:R-:W-:Y:S06]  /*6da0*/  BRA.U !UP2, `(.L_x_540) ;  /* 0x000000090a087547 */ /* 0x000fec000b800000 */
[----:B-----5:R-:W-:Y:S01]  /*6db0*/  PRMT R183, R171, 0x7632, R183 ;  /* 0x00007632abb77816 */ /* 0x020fe200000000b7 */
[----:B------:R-:W-:-:S04]  /*6dc0*/  FMUL.FTZ R182, R182, UR17 ;  /* 0x00000011b6b67c20 */ /* 0x000fc80008410000 */
[----:B------:R-:W-:-:S04]  /*6dd0*/  IMAD.U32 R183, R183, 0x10000, RZ ;  /* 0x00010000b7b77824 */ /* 0x000fc800078e00ff */
[----:B------:R-:W-:Y:S01]  /*6de0*/  FFMA.FTZ R139, R182, R183, R139 ;  /* 0x000000b7b68b7223 */ /* 0x000fe2000001008b */
[----:B------:R-:W-:-:S04]  /*6df0*/  PRMT R183, R59, 0x7632, R183 ;  /* 0x000076323bb77816 */ /* 0x000fc800000000b7 */
[----:B------:R-:W-:-:S05]  /*6e00*/  SHF.L.U32 R183, R183, 0x10, RZ ;  /* 0x00000010b7b77819 */ /* 0x000fca00000006ff */
[----:B------:R-:W-:-:S05]  /*6e10*/  FMUL.FTZ R182, R183, R182 ;  /* 0x000000b6b7b67220 */ /* 0x000fca0000410000 */
[----:B------:R-:W-:-:S04]  /*6e20*/  F2FP.BF16.F32.PACK_AB R182, RZ, R182 ;  /* 0x000000b6ffb6723e */ /* 0x000fc800000010ff */
[----:B------:R-:W-:Y:S01]  /*6e30*/  PRMT R175, R175, 0x5410, R182 ;  /* 0x00005410afaf7816 */ /* 0x000fe200000000b6 */
[----:B------:R-:W-:Y:S06]  /*6e40*/  BRA `(.L_x_540) ;  /* 0x0000000400e07947 */ /* 0x000fec0003800000 */
.L_x_548:
[----:B------:R-:W-:Y:S05]  /*6e50*/  BRA.U !UP2, `(.L_x_556) ;  /* 0x000000010a347547 */ /* 0x000fea000b800000 */
[----:B0-----:R-:W-:Y:S02]  /*6e60*/  MOV R182, UR16 ;  /* 0x0000001000b67c02 */ /* 0x001fe40008000f00 */
        /* <DEDUP_REMOVED lines=12> */
.L_x_556:
[----:B------:R-:W-:Y:S05]  /*6f30*/  BRA.U !UP2, `(.L_x_557) ;  /* 0x000000010a3c7547 */ /* 0x000fea000b800000 */
[----:B0-----:R-:W-:Y:S01]  /*6f40*/  IMAD.U32 R182, RZ, RZ, UR16 ;  /* 0x00000010ffb67e24 */ /* 0x001fe2000f8e00ff */
        /* <DEDUP_REMOVED lines=14> */
.L_x_557:
        /* <DEDUP_REMOVED lines=14> */
.L_x_558:
[----:B------:R-:W-:Y:S05]  /*7110*/  BRA.U !UP2, `(.L_x_559) ;  /* 0x000000010a3c7547 */ /* 0x000fea000b800000 */
[----:B0-----:R-:W-:Y:S02]  /*7120*/  MOV R182, UR16 ;  /* 0x0000001000b67c02 */ /* 0x001fe40008000f00 */
        /* <DEDUP_REMOVED lines=14> */
.L_x_559:
[----:B------:R-:W-:Y:S05]  /*7210*/  BRA.U !UP2, `(.L_x_560) ;  /* 0x000000010a347547 */ /* 0x000fea000b800000 */
[----:B0-----:R-:W-:Y:S01]  /*7220*/  MOV R182, UR16 ;  /* 0x0000001000b67c02 */ /* 0x001fe20008000f00 */
[----:B-----5:R-:W-:Y:S01]  /*7230*/  IMAD.U32 R183, R170, 0x10000, RZ ;  /* 0x00010000aab77824 */ /* 0x020fe200078e00ff */
[----:B------:R-:W-:-:S03]  /*7240*/  ISETP.LT.AND P3, PT, RZ, UR32, PT ;  /* 0x00000020ff007c0c */ /* 0x000fc6000bf61270 */
        /* <DEDUP_REMOVED lines=10> */
.L_x_560:
        /* <DEDUP_REMOVED lines=16> */
.L_x_561:
[----:B------:R-:W-:Y:S05]  /*73f0*/  BRA.U !UP2, `(.L_x_562) ;  /* 0x000000010a347547 */ /* 0x000fea000b800000 */
[----:B0-----:R-:W-:Y:S01]  /*7400*/  IMAD.U32 R182, RZ, RZ, UR16 ;  /* 0x00000010ffb67e24 */ /* 0x001fe2000f8e00ff */
        /* <DEDUP_REMOVED lines=12> */
.L_x_562:
        /* <DEDUP_REMOVED lines=16> */
.L_x_540:
[----:B0-----:R-:W0:Y:S01]  /*75d0*/  @P1 LDC.64 R182, c[0x0][0x478] ;  /* 0x00011e00ffb61b82 */ /* 0x001e220000000a00 */
[----:B-----5:R1:W-:Y:S01]  /*75e0*/  STL [R1+0x64], R0 ;  /* 0x0000640001007387 */ /* 0x0203e20000100800 */
[----:B------:R-:W2:Y:S01]  /*75f0*/  @UP2 LDCU.64 UR10, c[0x0][0x468] ;  /* 0x00008d00ff0a27ac */ /* 0x000ea20008000a00 */
[----:B-1----:R-:W-:-:S05]  /*7600*/  @P1 IADD3 R0, PT, PT, R180, 0x80, RZ ;  /* 0x00000080b4001810 */ /* 0x002fca0007ffe0ff */
[----:B0-----:R-:W-:Y:S02]  /*7610*/  @P1 IMAD.WIDE.U32 R182, R0, 0x10, R182 ;  /* 0x0000001000b61825 */ /* 0x001fe400078e00b6 */
[----:B------:R0:W5:Y:S04]  /*7620*/  LDL.LU R0, [R1+0x64] ;  /* 0x0000640001007983 */ /* 0x0001680000300800 */
[----:B------:R1:W-:Y:S02]  /*7630*/  @P1 STG.E.128 desc[UR18][R182.64], R176 ;  /* 0x000000b0b6001986 */ /* 0x0003e4000c101d12 */
[----:B-1----:R-:W-:Y:S01]  /*7640*/  @P2 IADD3 R182, PT, PT, R181, 0x80, RZ ;  /* 0x00000080b5b62810 */ /* 0x002fe20007ffe0ff */
[----:B------:R-:W-:-:S05]  /*7650*/  HFMA2 R183, -RZ, RZ, 0, 9.5367431640625e-07 ;  /* 0x00000010ffb77431 */ /* 0x000fca00000001ff */
[----:B--2---:R-:W-:-:S05]  /*7660*/  @P2 IMAD.WIDE.U32 R182, R182, R183, UR10 ;  /* 0x0000000ab6b62e25 */ /* 0x004fca000f8e00b7 */
[----:B------:R0:W-:Y:S01]  /*7670*/  @P2 STG.E.128 desc[UR18][R182.64], R172 ;  /* 0x000000acb6002986 */ /* 0x0001e2000c101d12 */
[----:B------:R-:W-:Y:S05]  /*7680*/  BRA.U !UP2, `(.L_x_563) ;  /* 0x000000010a107547 */ /* 0x000fea000b800000 */
[----:B------:R-:W1:Y:S01]  /*7690*/  LDC.64 R170, c[0x0][0x390] ;  /* 0x0000e400ffaa7b82 */ /* 0x000e620000000a00 */
[----:B------:R-:W-:-:S05]  /*76a0*/  IADD3 R168, PT, PT, R181, 0x100, RZ ;  /* 0x00000100b5a87810 */ /* 0x000fca0007ffe0ff */
[----:B-1----:R-:W-:-:S06]  /*76b0*/  IMAD.WIDE.U32 R168, R168, 0x10, R170 ;  /* 0x00000010a8a87825 */ /* 0x002fcc00078e00aa */
[----:B------:R-:W5:Y:S02]  /*76c0*/  LDG.E.128 R168, desc[UR18][R168.64] ;  /* 0x00000012a8a87981 */ /* 0x000f64000c1e1d00 */
.L_x_563:
[----:B------:R-:W-:Y:S05]  /*76d0*/  @!P0 BRA `(.L_x_564) ;  /* 0x00000010001c8947 */ /* 0x000fea0003800000 */
[----:B------:R-:W-:Y:S05]  /*76e0*/  @!P1 BRA `(.L_x_565) ;  /* 0x0000000800409947 */ /* 0x000fea0003800000 */
[----:B------:R-:W-:Y:S01]  /*76f0*/  ISETP.LT.AND P3, PT, RZ, UR32, PT ;  /* 0x00000020ff007c0c */ /* 0x000fe2000bf61270 */
[----:B------:R-:W-:Y:S01]  /*7700*/  IMAD.U32 R176, RZ, RZ, UR16 ;  /* 0x00000010ffb07e24 */ /* 0x000fe2000f8e00ff */
[----:B------:R-:W-:Y:S02]  /*7710*/  PRMT R179, R20, 0x7632, R179 ;  /* 0x0000763214b37816 */ /* 0x000fe400000000b3 */
[----:B------:R-:W-:Y:S02]  /*7720*/  MOV R177, UR16 ;  /* 0x0000001000b17c02 */ /* 0x000fe40008000f00 */
[----:B------:R-:W-:Y:S02]  /*7730*/  SHF.L.U32 R179, R179, 0x10, RZ ;  /* 0x00000010b3b37819 */ /* 0x000fe400000006ff */
[----:B0-----:R-:W-:-:S05]  /*7740*/  SHF.L.U32 R182, R21, 0x10, RZ ;  /* 0x0000001015b67819 */ /* 0x001fca00000006ff */
        /* <DEDUP_REMOVED lines=9> */
[----:B------:R-:W-:-:S04]  /*77e0*/  IMAD.U32 R176, R20, 0x10000, RZ ;  /* 0x0001000014b07824 */ /* 0x000fc800078e00ff */
[----:B------:R-:W-:Y:S01]  /*77f0*/  @P3 FFMA.FTZ R176, R177, UR29, R176 ;  /* 0x0000001db1b03c23 */ /* 0x000fe200080100b0 */
        /* <DEDUP_REMOVED lines=8> */
.L_x_566:
        /* <DEDUP_REMOVED lines=10> */
.L_x_567:
[----:B------:R-:W-:Y:S05]  /*7920*/  BRA.U !UP2, `(.L_x_568) ;  /* 0x000000010a1c7547 */ /* 0x000fea000b800000 */
[----:B-----5:R-:W-:Y:S02]  /*7930*/  IMAD.U32 R178, R169, 0x10000, RZ ;  /* 0x00010000a9b27824 */ /* 0x020fe400078e00ff */
[----:B------:R-:W-:-:S04]  /*7940*/  FMUL.FTZ R177, R182, UR17 ;  /* 0x00000011b6b17c20 */ /* 0x000fc80008410000 */
[----:B------:R-:W-:Y:S01]  /*7950*/  FFMA.FTZ R134, R178, R177, R134 ;  /* 0x000000b1b2867223 */ /* 0x000fe20000010086 */
[----:B------:R-:W-:-:S05]  /*7960*/  SHF.L.U32 R178, R61, 0x10, RZ ;  /* 0x000000103db27819 */ /* 0x000fca00000006ff */
[----:B------:R-:W-:-:S05]  /*7970*/  FMUL.FTZ R177, R177, R178 ;  /* 0x000000b2b1b17220 */ /* 0x000fca0000410000 */
[----:B------:R-:W-:-:S04]  /*7980*/  F2FP.BF16.F32.PACK_AB R177, RZ, R177 ;  /* 0x000000b1ffb1723e */ /* 0x000fc800000010ff */
[----:B------:R-:W-:-:S07]  /*7990*/  PRMT R173, R177, 0x7610, R173 ;  /* 0x00007610b1ad7816 */ /* 0x000fce00000000ad */
.L_x_568:
        /* <DEDUP_REMOVED lines=16> */
.L_x_569:
[----:B------:R-:W-:Y:S02]  /*7aa0*/  MOV R178, UR16 ;  /* 0x0000001000b27c02 */ /* 0x000fe40008000f00 */
        /* <DEDUP_REMOVED lines=14> */
.L_x_570:
        /* <DEDUP_REMOVED lines=14> */
[----:B0-----:R-:W-:Y:S02]  /*7c70*/  PRMT R4, R62, 0x7632, R4 ;  /* 0x000076323e047816 */ /* 0x001fe40000000004 */
[----:B------:R-:W-:Y:S01]  /*7c80*/  SHF.L.U32 R5, R5, 0x10, RZ ;  /* 0x0000001005057819 */ /* 0x000fe200000006ff */
[----:B-----5:R0:W-:Y:S01]  /*7c90*/  STL [R1+0x64], R0 ;  /* 0x0000640001007387 */ /* 0x0201e20000100800 */
[----:B---3--:R-:W-:Y:S01]  /*7ca0*/  FMUL.FTZ R3, R178, UR17 ;  /* 0x00000011b2037c20 */ /* 0x008fe20008410000 */
[----:B------:R-:W-:-:S03]  /*7cb0*/  SHF.L.U32 R4, R4, 0x10, RZ ;  /* 0x0000001004047819 */ /* 0x000fc600000006ff */
[C---:B------:R-:W-:Y:S02]  /*7cc0*/  FFMA.FTZ R129, R3.reuse, R5, R129 ;  /* 0x0000000503817223 */ /* 0x040fe40000010081 */
[----:B------:R-:W-:Y:S01]  /*7cd0*/  FMUL.FTZ R3, R3, R4 ;  /* 0x0000000403037220 */ /* 0x000fe20000410000 */
[----:B------:R3:W5:Y:S04]  /*7ce0*/  LDL.LU R5, [R1+0x74] ;  /* 0x0000740001057983 */ /* 0x0007680000300800 */
[----:B--2---:R-:W-:Y:S01]  /*7cf0*/  F2FP.BF16.F32.PACK_AB R2, RZ, R3 ;  /* 0x00000003ff02723e */ /* 0x004fe200000010ff */
[----:B------:R3:W5:Y:S03]  /*7d00*/  LDL.LU R4, [R1+0x70] ;  /* 0x0000700001047983 */ /* 0x0007660000300800 */
[----:B0-----:R-:W-:Y:S01]  /*7d10*/  PRMT R0, R2, 0x7610, R0 ;  /* 0x0000761002007816 */ /* 0x001fe20000000000 */
[----:B------:R3:W5:Y:S03]  /*7d20*/  LDL.LU R3, [R1+0x6c] ;  /* 0x00006c0001037983 */ /* 0x0007660000300800 */
[----:B------:R-:W-:Y:S01]  /*7d30*/  PRMT R174, R174, 0x5410, R0 ;  /* 0x00005410aeae7816 */ /* 0x000fe20000000000 */
[----:B------:R3:W5:Y:S04]  /*7d40*/  LDL.LU R2, [R1+0x68] ;  /* 0x0000680001027983 */ /* 0x0007680000300800 */
[----:B------:R3:W5:Y:S02]  /*7d50*/  LDL.LU R0, [R1+0x64] ;  /* 0x0000640001007983 */ /* 0x0007640000300800 */
.L_x_571:
[----:B-----5:R2:W-:Y:S04]  /*7d60*/  STL [R1+0x68], R2 ;  /* 0x0000680201007387 */ /* 0x0205e80000100800 */
[----:B------:R0:W-:Y:S01]  /*7d70*/  STL [R1+0x64], R0 ;  /* 0x0000640001007387 */ /* 0x0001e20000100800 */
[----:B--2---:R-:W-:-:S05]  /*7d80*/  MOV R2, UR16 ;  /* 0x0000001000027c02 */ /* 0x004fca0008000f00 */
[----:B0-----:R-:W-:-:S04]  /*7d90*/  @P3 FFMA.FTZ R0, R204, R2, UR30 ;  /* 0x0000001ecc003e23 */ /* 0x001fc80008010002 */
[----:B------:R-:W-:Y:S01]  /*7da0*/  @P3 FADD.FTZ R2, R203, -R0 ;  /* 0x80000000cb023221 */ /* 0x000fe20000010000 */
[----:B------:R-:W-:-:S04]  /*7db0*/  IMAD.U32 R0, R23, 0x10000, RZ ;  /* 0x0001000017007824 */ /* 0x000fc800078e00ff */
[----:B------:R-:W-:Y:S02]  /*7dc0*/  @P3 FFMA.FTZ R0, R2, UR29, R0 ;  /* 0x0000001d02003c23 */ /* 0x000fe40008010000 */
[----:B------:R0:W5:Y:S04]  /*7dd0*/  LDL.LU R2, [R1+0x68] ;  /* 0x0000680001027983 */ /* 0x0001680000300800 */
[----:B------:R2:W-:Y:S04]  /*7de0*/  STL [R1], R0 ;  /* 0x0000000001007387 */ /* 0x0005e80000100800 */
[----:B--2---:R0:W5:Y:S01]  /*7df0*/  LDL.LU R0, [R1+0x64] ;  /* 0x0000640001007983 */ /* 0x0041620000300800 */
        /* <DEDUP_REMOVED lines=18> */
.L_x_572:
        /* <DEDUP_REMOVED lines=13> */
.L_x_565:
        /* <DEDUP_REMOVED lines=14> */
.L_x_574:
        /* <DEDUP_REMOVED lines=16> */
.L_x_575:
        /* <DEDUP_REMOVED lines=13> */
.L_x_576:
        /* <DEDUP_REMOVED lines=16> */
.L_x_577:
        /* <DEDUP_REMOVED lines=13> */
.L_x_578:
        /* <DEDUP_REMOVED lines=16> */
.L_x_579:
        /* <DEDUP_REMOVED lines=13> */
.L_x_580:
        /* <DEDUP_REMOVED lines=17> */
.L_x_564:
[----:B------:R-:W-:Y:S05]  /*8750*/  @!P1 BRA `(.L_x_581) ;  /* 0x0000000800149947 */ /* 0x000fea0003800000 */
[----:B------:R-:W-:Y:S01]  /*8760*/  MOV R179, UR16 ;  /* 0x0000001000b37c02 */ /* 0x000fe20008000f00 */
[----:B------:R-:W-:Y:S01]  /*8770*/  IMAD.U32 R176, RZ, RZ, UR16 ;  /* 0x00000010ffb07e24 */ /* 0x000fe2000f8e00ff */
[----:B------:R-:W-:-:S03]  /*8780*/  ISETP.LT.AND P3, PT, RZ, UR32, PT ;  /* 0x00000020ff007c0c */ /* 0x000fc6000bf61270 */
[----:B------:R-:W-:Y:S01]  /*8790*/  FFMA.FTZ R179, R231, R179, UR30 ;  /* 0x0000001ee7b37e23 */ /* 0x000fe200080100b3 */
[----:B------:R-:W-:-:S03]  /*87a0*/  FFMA.FTZ R176, R200, R176, UR30 ;  /* 0x0000001ec8b07e23 */ /* 0x000fc600080100b0 */
[----:B------:R-:W-:Y:S01]  /*87b0*/  FADD.FTZ R179, R229, -R179 ;  /* 0x800000b3e5b37221 */ /* 0x000fe20000010000 */
[----:B------:R-:W-:-:S03]  /*87c0*/  FADD.FTZ R176, R197, -R176 ;  /* 0x800000b0c5b07221 */ /* 0x000fc60000010000 */
[----:B------:R-:W-:Y:S01]  /*87d0*/  FMUL.FTZ R179, R179, UR29 ;  /* 0x0000001db3b37c20 */ /* 0x000fe20008410000 */
[----:B------:R-:W-:-:S04]  /*87e0*/  FMUL.FTZ R176, R176, UR29 ;  /* 0x0000001db0b07c20 */ /* 0x000fc80008410000 */
        /* <DEDUP_REMOVED lines=9> */
[----:B0-----:R-:W-:-:S07]  /*8880*/  PRMT R172, R177, 0x7610, R172 ;  /* 0x00007610b1ac7816 */ /* 0x001fce00000000ac */
.L_x_582:
        /* <DEDUP_REMOVED lines=10> */
.L_x_583:
[----:B------:R-:W-:-:S04]  /*8930*/  IMAD.U32 R177, RZ, RZ, UR16 ;  /* 0x00000010ffb17e24 */ /* 0x000fc8000f8e00ff */
[----:B------:R-:W-:-:S04]  /*8940*/  FFMA.FTZ R177, R201, R177, UR30 ;  /* 0x0000001ec9b17e23 */ /* 0x000fc800080100b1 */
[----:B------:R-:W-:-:S04]  /*8950*/  FADD.FTZ R177, R198, -R177 ;  /* 0x800000b1c6b17221 */ /* 0x000fc80000010000 */
[----:B------:R-:W-:-:S05]  /*8960*/  FMUL.FTZ R177, R177, UR29 ;  /* 0x0000001db1b17c20 */ /* 0x000fca0008410000 */
[----:B0-----:R-:W-:Y:S01]  /*8970*/  FSEL R182, R177, RZ, P3 ;  /* 0x000000ffb1b67208 */ /* 0x001fe20001800000 */
        /* <DEDUP_REMOVED lines=8> */
.L_x_584:
        /* <DEDUP_REMOVED lines=15> */
.L_x_585:
[----:B------:R-:W-:-:S05]  /*8af0*/  MOV R178, UR16 ;  /* 0x0000001000b27c02 */ /* 0x000fca0008000f00 */
        /* <DEDUP_REMOVED lines=14> */
.L_x_586:
        /* <DEDUP_REMOVED lines=9> */
[----:B-1---5:R-:W-:-:S03]  /*8c70*/  PRMT R5, R170, 0x7632, R5 ;  /* 0x00007632aa057816 */ /* 0x022fc60000000005 */
[----:B------:R1:W-:Y:S01]  /*8c80*/  STL [R1+0x68], R2 ;  /* 0x0000680201007387 */ /* 0x0003e20000100800 */
[----:B--2---:R-:W-:Y:S01]  /*8c90*/  FMUL.FTZ R4, R178, UR17 ;  /* 0x00000011b2047c20 */ /* 0x004fe20008410000 */
[----:B------:R-:W-:Y:S02]  /*8ca0*/  IMAD.U32 R5, R5, 0x10000, RZ ;  /* 0x0001000005057824 */ /* 0x000fe400078e00ff */
[----:B------:R2:W-:Y:S01]  /*8cb0*/  STL [R1+0x64], R0 ;  /* 0x0000640001007387 */ /* 0x0005e20000100800 */
[----:B0-----:R-:W-:Y:S01]  /*8cc0*/  PRMT R3, R62, 0x7632, R3 ;  /* 0x000076323e037816 */ /* 0x001fe20000000003 */
        /* <DEDUP_REMOVED lines=11> */
.L_x_587:
        /* <DEDUP_REMOVED lines=23> */
.L_x_588:
[----:B------:R-:W-:Y:S01]  /*8ef0*/  F2FP.BF16.F32.PACK_AB R179, R182, R183 ;  /* 0x000000b7b6b3723e */ /* 0x000fe200000010ff */
[----:B------:R-:W-:Y:S06]  /*8f00*/  BRA.U !UP2, `(.L_x_573) ;  /* 0x000000090a087547 */ /* 0x000fec000b800000 */
[----:B-----5:R-:W-:Y:S01]  /*8f10*/  PRMT R183, R171, 0x7632, R183 ;  /* 0x00007632abb77816 */ /* 0x020fe200000000b7 */
        /* <DEDUP_REMOVED lines=9> */
.L_x_581:
        /* <DEDUP_REMOVED lines=14> */
.L_x_589:
        /* <DEDUP_REMOVED lines=16> */
.L_x_590:
        /* <DEDUP_REMOVED lines=14> */
.L_x_591:
        /* <DEDUP_REMOVED lines=16> */
.L_x_592:
        /* <DEDUP_REMOVED lines=14> */
.L_x_593:
        /* <DEDUP_REMOVED lines=16> */
.L_x_594:
        /* <DEDUP_REMOVED lines=14> */
.L_x_595:
        /* <DEDUP_REMOVED lines=16> */
.L_x_573:
[----:B0-----:R-:W0:Y:S01]  /*9730*/  @P1 LDC.64 R182, c[0x0][0x478] ;  /* 0x00011e00ffb61b82 */ /* 0x001e220000000a00 */
[----:B-----5:R2:W-:Y:S01]  /*9740*/  STL [R1+0x64], R0 ;  /* 0x0000640001007387 */ /* 0x0205e20000100800 */
[----:B------:R-:W1:Y:S01]  /*9750*/  @UP2 LDCU.64 UR10, c[0x0][0x468] ;  /* 0x00008d00ff0a27ac */ /* 0x000e620008000a00 */
[----:B--2---:R-:W-:-:S05]  /*9760*/  @P1 IADD3 R0, PT, PT, R180, 0x100, RZ ;  /* 0x00000100b4001810 */ /* 0x004fca0007ffe0ff */
[----:B0-----:R-:W-:Y:S02]  /*9770*/  @P1 IMAD.WIDE.U32 R182, R0, 0x10, R182 ;  /* 0x0000001000b61825 */ /* 0x001fe400078e00b6 */
[----:B------:R0:W5:Y:S04]  /*9780*/  LDL.LU R0, [R1+0x64] ;  /* 0x0000640001007983 */ /* 0x0001680000300800 */
[----:B------:R2:W-:Y:S02]  /*9790*/  @P1 STG.E.128 desc[UR18][R182.64], R176 ;  /* 0x000000b0b6001986 */ /* 0x0005e4000c101d12 */
[----:B--2---:R-:W-:Y:S02]  /*97a0*/  @P2 IADD3 R182, PT, PT, R181, 0x100, RZ ;  /* 0x00000100b5b62810 */ /* 0x004fe40007ffe0ff */
[----:B------:R-:W-:-:S05]  /*97b0*/  MOV R183, 0x10 ;  /* 0x0000001000b77802 */ /* 0x000fca0000000f00 */
[----:B-1----:R-:W-:-:S05]  /*97c0*/  @P2 IMAD.WIDE.U32 R182, R182, R183, UR10 ;  /* 0x0000000ab6b62e25 */ /* 0x002fca000f8e00b7 */
[----:B------:R0:W-:Y:S01]  /*97d0*/  @P2 STG.E.128 desc[UR18][R182.64], R172 ;  /* 0x000000acb6002986 */ /* 0x0001e2000c101d12 */
[----:B------:R-:W-:Y:S05]  /*97e0*/  BRA.U !UP2, `(.L_x_596) ;  /* 0x000000010a107547 */ /* 0x000fea000b800000 */
[----:B------:R-:W1:Y:S01]  /*97f0*/  LDC.64 R170, c[0x0][0x390] ;  /* 0x0000e400ffaa7b82 */ /* 0x000e620000000a00 */
[----:B------:R-:W-:-:S04]  /*9800*/  VIADD R168, R181, 0x180 ;  /* 0x00000180b5a87836 */ /* 0x000fc80000000000 */
[----:B-1----:R-:W-:-:S06]  /*9810*/  IMAD.WIDE.U32 R168, R168, 0x10, R170 ;  /* 0x00000010a8a87825 */ /* 0x002fcc00078e00aa */
[----:B------:R-:W5:Y:S02]  /*9820*/  LDG.E.128 R168, desc[UR18][R168.64] ;  /* 0x00000012a8a87981 */ /* 0x000f64000c1e1d00 */
.L_x_596:
[----:B------:R-:W-:Y:S05]  /*9830*/  @!P0 BRA `(.L_x_597) ;  /* 0x00000010001c8947 */ /* 0x000fea0003800000 */
[----:B------:R-:W-:Y:S05]  /*9840*/  @!P1 BRA `(.L_x_598) ;  /* 0x0000000800409947 */ /* 0x000fea0003800000 */
[----:B------:R-:W-:Y:S01]  /*9850*/  ISETP.LT.AND P3, PT, RZ, UR32, PT ;  /* 0x00000020ff007c0c */ /* 0x000fe2000bf61270 */
[----:B0-----:R-:W-:Y:S01]  /*9860*/  IMAD.U32 R182, R17, 0x10000, RZ ;  /* 0x0001000011b67824 */ /* 0x001fe200078e00ff */
[----:B------:R-:W-:Y:S02]  /*9870*/  MOV R176, UR16 ;  /* 0x0000001000b07c02 */ /* 0x000fe40008000f00 */
[----:B------:R-:W-:Y:S02]  /*9880*/  PRMT R179, R16, 0x7632, R179 ;  /* 0x0000763210b37816 */ /* 0x000fe400000000b3 */
[----:B------:R-:W-:Y:S02]  /*9890*/  MOV R177, UR16 ;  /* 0x0000001000b17c02 */ /* 0x000fe40008000f00 */
[----:B------:R-:W-:-:S05]  /*98a0*/  SHF.L.U32 R179, R179, 0x10, RZ ;  /* 0x00000010b3b37819 */ /* 0x000fca00000006ff */
        /* <DEDUP_REMOVED lines=19> */
.L_x_599:
[----:B------:R-:W-:Y:S05]  /*99e0*/  BRA.U !UP2, `(.L_x_600) ;  /* 0x000000010a247547 */ /* 0x000fea000b800000 */
[----:B-----5:R-:W-:Y:S01]  /*99f0*/  PRMT R178, R168, 0x7632, R178 ;  /* 0x00007632a8b27816 */ /* 0x020fe200000000b2 */
[----:B------:R-:W-:Y:S01]  /*9a00*/  FMUL.FTZ R177, R179, UR17 ;  /* 0x00000011b3b17c20 */ /* 0x000fe20008410000 */
[----:B------:R-:W-:Y:S02]  /*9a10*/  PRMT R183, R64, 0x7632, R183 ;  /* 0x0000763240b77816 */ /* 0x000fe400000000b7 */
[----:B------:R-:W-:-:S05]  /*9a20*/  SHF.L.U32 R178, R178, 0x10, RZ ;  /* 0x00000010b2b27819 */ /* 0x000fca00000006ff */
[----:B------:R-:W-:Y:S01]  /*9a30*/  FFMA.FTZ R125, R177, R178, R125 ;  /* 0x000000b2b17d7223 */ /* 0x000fe2000001007d */
[----:B------:R-:W-:-:S04]  /*9a40*/  IMAD.U32 R178, R183, 0x10000, RZ ;  /* 0x00010000b7b27824 */ /* 0x000fc800078e00ff */
[----:B------:R-:W-:-:S05]  /*9a50*/  FMUL.FTZ R177, R177, R178 ;  /* 0x000000b2b1b17220 */ /* 0x000fca0000410000 */
[----:B------:R-:W-:-:S04]  /*9a60*/  F2FP.BF16.F32.PACK_AB R177, RZ, R177 ;  /* 0x000000b1ffb1723e */ /* 0x000fc800000010ff */
[----:B------:R-:W-:-:S07]  /*9a70*/  PRMT R172, R172, 0x5410, R177 ;  /* 0x00005410acac7816 */ /* 0x000fce00000000b1 */
.L_x_600:
        /* <DEDUP_REMOVED lines=8> */
.L_x_601:
[----:B------:R-:W-:Y:S02]  /*9b00*/  MOV R178, UR16 ;  /* 0x0000001000b27c02 */ /* 0x000fe40008000f00 */
[----:B------:R-:W-:-:S03]  /*9b10*/  PRMT R177, R17, 0x7632, R177 ;  /* 0x0000763211b17816 */ /* 0x000fc600000000b1 */
[----:B------:R-:W-:Y:S01]  /*9b20*/  @P3 FFMA.FTZ R178, R221, R178, UR30 ;  /* 0x0000001eddb23e23 */ /* 0x000fe200080100b2 */
[----:B------:R-:W-:-:S03]  /*9b30*/  SHF.L.U32 R177, R177, 0x10, RZ ;  /* 0x00000010b1b17819 */ /* 0x000fc600000006ff */
[----:B------:R-:W-:-:S04]  /*9b40*/  @P3 FADD.FTZ R178, R220, -R178 ;  /* 0x800000b2dcb23221 */ /* 0x000fc80000010000 */
[----:B------:R-:W-:Y:S01]  /*9b50*/  @P3 FFMA.FTZ R177, R178, UR29, R177 ;  /* 0x0000001db2b13c23 */ /* 0x000fe200080100b1 */
[----:B------:R-:W-:Y:S06]  /*9b60*/  BRA.U !UP2, `(.L_x_602) ;  /* 0x000000010a247547 */ /* 0x000fec000b800000 */
[----:B-----5:R-:W-:-:S05]  /*9b70*/  PRMT R178, R169, 0x7632, R178 ;  /* 0x00007632a9b27816 */ /* 0x020fca00000000b2 */
[----:B------:R-:W-:Y:S02]  /*9b80*/  IMAD.U32 R183, R178, 0x10000, RZ ;  /* 0x00010000b2b77824 */ /* 0x000fe400078e00ff */
[----:B------:R-:W-:-:S04]  /*9b90*/  FMUL.FTZ R178, R177, UR17 ;  /* 0x00000011b1b27c20 */ /* 0x000fc80008410000 */
[----:B------:R-:W-:Y:S01]  /*9ba0*/  FFMA.FTZ R127, R178, R183, R127 ;  /* 0x000000b7b27f7223 */ /* 0x000fe2000001007f */
[----:B------:R-:W-:-:S04]  /*9bb0*/  PRMT R183, R65, 0x7632, R183 ;  /* 0x0000763241b77816 */ /* 0x000fc800000000b7 */
[----:B------:R-:W-:-:S05]  /*9bc0*/  SHF.L.U32 R183, R183, 0x10, RZ ;  /* 0x00000010b7b77819 */ /* 0x000fca00000006ff */
[----:B------:R-:W-:-:S05]  /*9bd0*/  FMUL.FTZ R178, R178, R183 ;  /* 0x000000b7b2b27220 */ /* 0x000fca0000410000 */
[----:B------:R-:W-:-:S04]  /*9be0*/  F2FP.BF16.F32.PACK_AB R178, RZ, R178 ;  /* 0x000000b2ffb2723e */ /* 0x000fc800000010ff */
[----:B------:R-:W-:-:S07]  /*9bf0*/  PRMT R173, R173, 0x5410, R178 ;  /* 0x00005410adad7816 */ /* 0x000fce00000000b2 */
.L_x_602:
        /* <DEDUP_REMOVED lines=10> */
[----:B------:R-:W-:-:S04]  /*9ca0*/  IMAD.U32 R0, R66, 0x10000, RZ ;  /* 0x0001000042007824 */ /* 0x000fc800078e00ff */
[----:B------:R-:W-:Y:S02]  /*9cb0*/  FMUL.FTZ R178, R178, R0 ;  /* 0x00000000b2b27220 */ /* 0x000fe40000410000 */
[----:B------:R0:W5:Y:S03]  /*9cc0*/  LDL.LU R0, [R1+0x64] ;  /* 0x0000640001007983 */ /* 0x0001660000300800 */
[----:B------:R-:W-:-:S04]  /*9cd0*/  F2FP.BF16.F32.PACK_AB R178, RZ, R178 ;  /* 0x000000b2ffb2723e */ /* 0x000fc800000010ff */
[----:B------:R-:W-:-:S07]  /*9ce0*/  PRMT R174, R178, 0x7610, R174 ;  /* 0x00007610b2ae7816 */ /* 0x000fce00000000ae */
.L_x_603:
[----:B------:R-:W-:Y:S01]  /*9cf0*/  MOV R178, UR16 ;  /* 0x0000001000b27c02 */ /* 0x000fe20008000f00 */
[----:B-----5:R1:W-:Y:S04]  /*9d00*/  STL [R1+0x64], R0 ;  /* 0x0000640001007387 */ /* 0x0203e80000100800 */
        /* <DEDUP_REMOVED lines=27> */
.L_x_604:
[----:B-----5:R2:W-:Y:S04]  /*9ec0*/  STL [R1+0x68], R2 ;  /* 0x0000680201007387 */ /* 0x0205e80000100800 */
[----:B------:R0:W-:Y:S01]  /*9ed0*/  STL [R1+0x64], R0 ;  /* 0x0000640001007387 */ /* 0x0001e20000100800 */
[----:B--2---:R-:W-:-:S04]  /*9ee0*/  IMAD.U32 R2, RZ, RZ, UR16 ;  /* 0x00000010ff027e24 */ /* 0x004fc8000f8e00ff */
[----:B0-----:R-:W-:-:S04]  /*9ef0*/  @P3 FFMA.FTZ R0, R211, R2, UR30 ;  /* 0x0000001ed3003e23 */ /* 0x001fc80008010002 */
[----:B------:R-:W-:Y:S01]  /*9f00*/  @P3 FADD.FTZ R2, R207, -R0 ;  /* 0x80000000cf023221 */ /* 0x000fe20000010000 */
[----:B------:R-:W-:-:S05]  /*9f10*/  SHF.L.U32 R0, R19, 0x10, RZ ;  /* 0x0000001013007819 */ /* 0x000fca00000006ff */
        /* <DEDUP_REMOVED lines=18> */
[----:B------:R-:W-:-:S04]  /*a040*/  IMAD.U32 R183, R67, 0x10000, RZ ;  /* 0x0001000043b77824 */ /* 0x000fc800078e00ff */
[----:B------:R-:W-:-:S05]  /*a050*/  FMUL.FTZ R179, R179, R183 ;  /* 0x000000b7b3b37220 */ /* 0x000fca0000410000 */
[----:B------:R-:W-:-:S04]  /*a060*/  F2FP.BF16.F32.PACK_AB R179, RZ, R179 ;  /* 0x000000b3ffb3723e */ /* 0x000fc800000010ff */
[----:B------:R-:W-:-:S07]  /*a070*/  PRMT R175, R179, 0x7610, R175 ;  /* 0x00007610b3af7816 */ /* 0x000fce00000000af */
.L_x_605:
[----:B------:R-:W2:Y:S02]  /*a080*/  LDL.LU R179, [R1] ;  /* 0x0000000001b37983 */ /* 0x000ea40000300800 */
[----:B--2---:R-:W-:Y:S01]  /*a090*/  F2FP.BF16.F32.PACK_AB R179, R182, R179 ;  /* 0x000000b3b6b3723e */ /* 0x004fe200000010ff */
        /* <DEDUP_REMOVED lines=11> */
.L_x_598:
[----:B------:R-:W-:Y:S01]  /*a150*/  ISETP.LT.AND P3, PT, RZ, UR32, PT ;  /* 0x00000020ff007c0c */ /* 0x000fe2000bf61270 */
[----:B------:R-:W-:-:S12]  /*a160*/  BRA.U !UP2, `(.L_x_607) ;  /* 0x000000010a307547 */ /* 0x000fd8000b800000 */
        /* <DEDUP_REMOVED lines=12> */
.L_x_607:
        /* <DEDUP_REMOVED lines=16> */
.L_x_608:
        /* <DEDUP_REMOVED lines=13> */
.L_x_609:
        /* <DEDUP_REMOVED lines=16> */
.L_x_610:
        /* <DEDUP_REMOVED lines=13> */
.L_x_611:
        /* <DEDUP_REMOVED lines=16> */
.L_x_612:
        /* <DEDUP_REMOVED lines=13> */
.L_x_613:
        /* <DEDUP_REMOVED lines=17> */
.L_x_597:
        /* <DEDUP_REMOVED lines=20> */
.L_x_615:
[----:B------:R-:W-:Y:S05]  /*a9f0*/  BRA.U !UP2, `(.L_x_616) ;  /* 0x000000010a247547 */ /* 0x000fea000b800000 */
[----:B-----5:R-:W-:Y:S01]  /*aa00*/  PRMT R178, R168, 0x7632, R178 ;  /* 0x00007632a8b27816 */ /* 0x020fe200000000b2 */
[----:B------:R-:W-:Y:S01]  /*aa10*/  FMUL.FTZ R177, R179, UR17 ;  /* 0x00000011b3b17c20 */ /* 0x000fe20008410000 */
[----:B0-----:R-:W-:Y:S02]  /*aa20*/  PRMT R182, R64, 0x7632, R182 ;  /* 0x0000763240b67816 */ /* 0x001fe400000000b6 */
[----:B------:R-:W-:-:S05]  /*aa30*/  SHF.L.U32 R178, R178, 0x10, RZ ;  /* 0x00000010b2b27819 */ /* 0x000fca00000006ff */
[----:B------:R-:W-:Y:S01]  /*aa40*/  FFMA.FTZ R125, R177, R178, R125 ;  /* 0x000000b2b17d7223 */ /* 0x000fe2000001007d */
[----:B------:R-:W-:-:S04]  /*aa50*/  IMAD.U32 R178, R182, 0x10000, RZ ;  /* 0x00010000b6b27824 */ /* 0x000fc800078e00ff */
[----:B------:R-:W-:-:S05]  /*aa60*/  FMUL.FTZ R177, R178, R177 ;  /* 0x000000b1b2b17220 */ /* 0x000fca0000410000 */
[----:B------:R-:W-:-:S04]  /*aa70*/  F2FP.BF16.F32.PACK_AB R177, RZ, R177 ;  /* 0x000000b1ffb1723e */ /* 0x000fc800000010ff */
[----:B------:R-:W-:-:S07]  /*aa80*/  PRMT R172, R172, 0x5410, R177 ;  /* 0x00005410acac7816 */ /* 0x000fce00000000b1 */
.L_x_616:
[----:B------:R-:W-:-:S05]  /*aa90*/  MOV R177, UR16 ;  /* 0x0000001000b17c02 */ /* 0x000fca0008000f00 */
        /* <DEDUP_REMOVED lines=12> */
.L_x_617:
[----:B------:R-:W-:-:S05]  /*ab60*/  MOV R177, UR16 ;  /* 0x0000001000b17c02 */ /* 0x000fca0008000f00 */
[----:B------:R-:W-:-:S04]  /*ab70*/  FFMA.FTZ R177, R221, R177, UR30 ;  /* 0x0000001eddb17e23 */ /* 0x000fc800080100b1 */
[----:B------:R-:W-:-:S04]  /*ab80*/  FADD.FTZ R177, R220, -R177 ;  /* 0x800000b1dcb17221 */ /* 0x000fc80000010000 */
[----:B------:R-:W-:-:S05]  /*ab90*/  FMUL.FTZ R177, R177, UR29 ;  /* 0x0000001db1b17c20 */ /* 0x000fca0008410000 */
[----:B------:R-:W-:Y:S01]  /*aba0*/  FSEL R177, R177, RZ, P3 ;  /* 0x000000ffb1b17208 */ /* 0x000fe20001800000 */
        /* <DEDUP_REMOVED lines=10> */
.L_x_618:
        /* <DEDUP_REMOVED lines=15> */
.L_x_619:
[----:B------:R-:W-:-:S04]  /*ad40*/  IMAD.U32 R178, RZ, RZ, UR16 ;  /* 0x00000010ffb27e24 */ /* 0x000fc8000f8e00ff */
        /* <DEDUP_REMOVED lines=11> */
[----:B------:R-:W-:Y:S02]  /*ae00*/  SHF.L.U32 R5, R5, 0x10, RZ ;  /* 0x0000001005057819 */ /* 0x000fe400000006ff */
[----:B------:R2:W-:Y:S01]  /*ae10*/  STL [R1+0x64], R0 ;  /* 0x0000640001007387 */ /* 0x0005e20000100800 */
[----:B0-----:R-:W-:Y:S02]  /*ae20*/  PRMT R3, R66, 0x7632, R3 ;  /* 0x0000763242037816 */ /* 0x001fe40000000003 */
[----:B------:R-:W-:Y:S02]  /*ae30*/  FFMA.FTZ R121, R4, R5, R121 ;  /* 0x0000000504797223 */ /* 0x000fe40000010079 */
[----:B------:R-:W-:Y:S01]  /*ae40*/  SHF.L.U32 R3, R3, 0x10, RZ ;  /* 0x0000001003037819 */ /* 0x000fe200000006ff */
[----:B------:R0:W5:Y:S04]  /*ae50*/  LDL.LU R5, [R1+0x74] ;  /* 0x0000740001057983 */ /* 0x0001680000300800 */
[----:B------:R-:W-:-:S02]  /*ae60*/  FMUL.FTZ R3, R3, R4 ;  /* 0x0000000403037220 */ /* 0x000fc40000410000 */
[----:B------:R0:W5:Y:S03]  /*ae70*/  LDL.LU R4, [R1+0x70] ;  /* 0x0000700001047983 */ /* 0x0001660000300800 */
[----:B-1----:R-:W-:Y:S02]  /*ae80*/  F2FP.BF16.F32.PACK_AB R2, RZ, R3 ;  /* 0x00000003ff02723e */ /* 0x002fe400000010ff */
[----:B------:R0:W5:Y:S02]  /*ae90*/  LDL.LU R3, [R1+0x6c] ;  /* 0x00006c0001037983 */ /* 0x0001640000300800 */
[----:B--2---:R-:W-:Y:S02]  /*aea0*/  PRMT R0, R2, 0x7610, R0 ;  /* 0x0000761002007816 */ /* 0x004fe40000000000 */
[----:B------:R0:W5:Y:S02]  /*aeb0*/  LDL.LU R2, [R1+0x68] ;  /* 0x0000680001027983 */ /* 0x0001640000300800 */
[----:B------:R-:W-:-:S02]  /*aec0*/  PRMT R174, R174, 0x5410, R0 ;  /* 0x00005410aeae7816 */ /* 0x000fc40000000000 */
[----:B------:R0:W5:Y:S05]  /*aed0*/  LDL.LU R0, [R1+0x64] ;  /* 0x0000640001007983 */ /* 0x00016a0000300800 */
.L_x_620:
        /* <DEDUP_REMOVED lines=16> */
[----:B-1----:R-:W-:-:S04]  /*afe0*/  IMAD.U32 R0, R171, 0x10000, RZ ;  /* 0x00010000ab007824 */ /* 0x002fc800078e00ff */
[----:B------:R-:W-:Y:S01]  /*aff0*/  FFMA.FTZ R122, R0, R179, R122 ;  /* 0x000000b3007a7223 */ /* 0x000fe2000001007a */
[----:B------:R-:W-:-:S05]  /*b000*/  SHF.L.U32 R0, R67, 0x10, RZ ;  /* 0x0000001043007819 */ /* 0x000fca00000006ff */
[----:B------:R-:W-:Y:S02]  /*b010*/  FMUL.FTZ R179, R0, R179 ;  /* 0x000000b300b37220 */ /* 0x000fe40000410000 */
[----:B------:R1:W5:Y:S03]  /*b020*/  LDL.LU R0, [R1+0x64] ;  /* 0x0000640001007983 */ /* 0x0003660000300800 */
[----:B------:R-:W-:-:S04]  /*b030*/  F2FP.BF16.F32.PACK_AB R179, RZ, R179 ;  /* 0x000000b3ffb3723e */ /* 0x000fc800000010ff */
[----:B------:R-:W-:-:S07]  /*b040*/  PRMT R175, R179, 0x7610, R175 ;  /* 0x00007610b3af7816 */ /* 0x000fce00000000af */
.L_x_621:
        /* <DEDUP_REMOVED lines=12> */
.L_x_614:
        /* <DEDUP_REMOVED lines=14> */
.L_x_622:
        /* <DEDUP_REMOVED lines=16> */
.L_x_623:
        /* <DEDUP_REMOVED lines=14> */
.L_x_624:
        /* <DEDUP_REMOVED lines=16> */
.L_x_625:
        /* <DEDUP_REMOVED lines=14> */
.L_x_626:
        /* <DEDUP_REMOVED lines=16> */
.L_x_627:
        /* <DEDUP_REMOVED lines=14> */
.L_x_628:
        /* <DEDUP_REMOVED lines=16> */
.L_x_606:
[----:B0-----:R-:W0:Y:S01]  /*b890*/  @P1 LDC.64 R182, c[0x0][0x478] ;  /* 0x00011e00ffb61b82 */ /* 0x001e220000000a00 */
[----:B------:R-:W2:Y:S01]  /*b8a0*/  @UP2 LDCU.64 UR10, c[0x0][0x468] ;  /* 0x00008d00ff0a27ac */ /* 0x000ea20008000a00 */
[----:B-----5:R1:W-:Y:S02]  /*b8b0*/  STL [R1+0x64], R0 ;  /* 0x0000640001007387 */ /* 0x0203e40000100800 */
[----:B-1----:R-:W-:-:S05]  /*b8c0*/  @P1 IADD3 R0, PT, PT, R180, 0x180, RZ ;  /* 0x00000180b4001810 */ /* 0x002fca0007ffe0ff */
[----:B0-----:R-:W-:Y:S02]  /*b8d0*/  @P1 IMAD.WIDE.U32 R182, R0, 0x10, R182 ;  /* 0x0000001000b61825 */ /* 0x001fe400078e00b6 */
[----:B------:R0:W5:Y:S04]  /*b8e0*/  LDL.LU R0, [R1+0x64] ;  /* 0x0000640001007983 */ /* 0x0001680000300800 */
[----:B------:R1:W-:Y:S02]  /*b8f0*/  @P1 STG.E.128 desc[UR18][R182.64], R176 ;  /* 0x000000b0b6001986 */ /* 0x0003e4000c101d12 */
[C---:B-1----:R-:W-:Y:S01]  /*b900*/  @P2 IADD3 R182, PT, PT, R181.reuse, 0x180, RZ ;  /* 0x00000180b5b62810 */ /* 0x042fe20007ffe0ff */
[----:B------:R-:W-:Y:S01]  /*b910*/  IMAD.MOV.U32 R183, RZ, RZ, 0x10 ;  /* 0x00000010ffb77424 */ /* 0x000fe200078e00ff */
[----:B------:R-:W-:-:S03]  /*b920*/  IADD3 R181, PT, PT, R181, 0x200, RZ ;  /* 0x00000200b5b57810 */ /* 0x000fc60007ffe0ff */
[----:B--2---:R-:W-:Y:S02]  /*b930*/  @P2 IMAD.WIDE.U32 R182, R182, R183, UR10 ;  /* 0x0000000ab6b62e25 */ /* 0x004fe4000f8e00b7 */
[----:B------:R0:W-:Y:S04]  /*b940*/  STL [R1], R181 ;  /* 0x000000b501007387 */ /* 0x0001e80000100800 */
[----:B------:R0:W-:Y:S01]  /*b950*/  @P2 STG.E.128 desc[UR18][R182.64], R172 ;  /* 0x000000acb6002986 */ /* 0x0001e2000c101d12 */
[----:B------:R-:W-:Y:S05]  /*b960*/  BRA.U !UP2, `(.L_x_629) ;  /* 0x000000010a0c7547 */ /* 0x000fea000b800000 */
[----:B------:R-:W1:Y:S02]  /*b970*/  LDC.64 R168, c[0x0][0x390] ;  /* 0x0000e400ffa87b82 */ /* 0x000e640000000a00 */
[----:B-1----:R-:W-:-:S06]  /*b980*/  IMAD.WIDE.U32 R168, R181, 0x10, R168 ;  /* 0x00000010b5a87825 */ /* 0x002fcc00078e00a8 */
[----:B------:R-:W5:Y:S02]  /*b990*/  LDG.E.128 R168, desc[UR18][R168.64] ;  /* 0x00000012a8a87981 */ /* 0x000f64000c1e1d00 */
.L_x_629:
[----:B------:R-:W-:Y:S05]  /*b9a0*/  @!P0 BRA `(.L_x_630) ;  /* 0x0000000c00dc8947 */ /* 0x000fea0003800000 */
[----:B------:R-:W-:Y:S05]  /*b9b0*/  @!P1 BRA `(.L_x_631) ;  /* 0x0000000800009947 */ /* 0x000fea0003800000 */
[----:B------:R-:W-:Y:S02]  /*b9c0*/  ISETP.LT.AND P0, PT, RZ, UR32, PT ;  /* 0x00000020ff007c0c */ /* 0x000fe4000bf01270 */
[----:B------:R-:W-:Y:S02]  /*b9d0*/  MOV R176, UR16 ;  /* 0x0000001000b07c02 */ /* 0x000fe40008000f00 */
[----:B------:R-:W-:Y:S02]  /*b9e0*/  PRMT R177, R12, 0x7632, R177 ;  /* 0x000076320cb17816 */ /* 0x000fe400000000b1 */
[----:B0-----:R-:W-:Y:S02]  /*b9f0*/  SHF.L.U32 R182, R13, 0x10, RZ ;  /* 0x000000100db67819 */ /* 0x001fe400000006ff */
[----:B------:R-:W-:Y:S02]  /*ba00*/  SHF.L.U32 R181, R177, 0x10, RZ ;  /* 0x00000010b1b57819 */ /* 0x000fe400000006ff */
[----:B------:R-:W-:-:S03]  /*ba10*/  MOV R177, UR16 ;  /* 0x0000001000b17c02 */ /* 0x000fc60008000f00 */
[----:B------:R-:W-:Y:S02]  /*ba20*/  @P0 FFMA.FTZ R176, R7, R176, UR30 ;  /* 0x0000001e07b00e23 */ /* 0x000fe400080100b0 */
[----:B------:R-:W-:Y:S02]  /*ba30*/  @P0 FFMA.FTZ R177, R217, R177, UR30 ;  /* 0x0000001ed9b10e23 */ /* 0x000fe400080100b1 */
[----:B------:R-:W-:Y:S02]  /*ba40*/  @P0 FADD.FTZ R176, R6, -R176 ;  /* 0x800000b006b00221 */ /* 0x000fe40000010000 */
[----:B------:R-:W-:Y:S02]  /*ba50*/  @P0 FADD.FTZ R177, R213, -R177 ;  /* 0x800000b1d5b10221 */ /* 0x000fe40000010000 */
[----:B------:R-:W-:Y:S01]  /*ba60*/  @P0 FFMA.FTZ R181, R176, UR29, R181 ;  /* 0x0000001db0b50c23 */ /* 0x000fe200080100b5 */
[----:B------:R-:W-:Y:S02]  /*ba70*/  IMAD.U32 R176, RZ, RZ, UR16 ;  /* 0x00000010ffb07e24 */ /* 0x000fe4000f8e00ff */
[----:B------:R-:W-:-:S02]  /*ba80*/  @P0 FFMA.FTZ R182, R177, UR29, R182 ;  /* 0x0000001db1b60c23 */ /* 0x000fc400080100b6 */
        /* <DEDUP_REMOVED lines=12> */
.L_x_632:
[----:B------:R-:W-:Y:S05]  /*bb50*/  BRA.U !UP2, `(.L_x_633) ;  /* 0x000000010a247547 */ /* 0x000fea000b800000 */
[----:B-----5:R-:W-:Y:S01]  /*bb60*/  PRMT R178, R168, 0x7632, R178 ;  /* 0x00007632a8b27816 */ /* 0x020fe200000000b2 */
[----:B------:R-:W-:Y:S01]  /*bb70*/  FMUL.FTZ R177, R181, UR17 ;  /* 0x00000011b5b17c20 */ /* 0x000fe20008410000 */
[----:B------:R-:W-:-:S03]  /*bb80*/  PRMT R179, R68, 0x7632, R179 ;  /* 0x0000763244b37816 */ /* 0x000fc600000000b3 */
[----:B------:R-:W-:-:S04]  /*bb90*/  IMAD.U32 R178, R178, 0x10000, RZ ;  /* 0x00010000b2b27824 */ /* 0x000fc800078e00ff */
[----:B------:R-:W-:Y:S01]  /*bba0*/  FFMA.FTZ R117, R177, R178, R117 ;  /* 0x000000b2b1757223 */ /* 0x000fe20000010075 */
[----:B------:R-:W-:-:S05]  /*bbb0*/  SHF.L.U32 R178, R179, 0x10, RZ ;  /* 0x00000010b3b27819 */ /* 0x000fca00000006ff */
[----:B------:R-:W-:-:S05]  /*bbc0*/  FMUL.FTZ R177, R177, R178 ;  /* 0x000000b2b1b17220 */ /* 0x000fca0000410000 */
[----:B------:R-:W-:-:S04]  /*bbd0*/  F2FP.BF16.F32.PACK_AB R177, RZ, R177 ;  /* 0x000000b1ffb1723e */ /* 0x000fc800000010ff */
[----:B------:R-:W-:-:S07]  /*bbe0*/  PRMT R172, R172, 0x5410, R177 ;  /* 0x00005410acac7816 */ /* 0x000fce00000000b1 */
.L_x_633:
        /* <DEDUP_REMOVED lines=8> */
.L_x_634:
[----:B------:R-:W-:Y:S02]  /*bc70*/  MOV R178, UR16 ;  /* 0x0000001000b27c02 */ /* 0x000fe40008000f00 */
[----:B------:R-:W-:-:S03]  /*bc80*/  PRMT R177, R13, 0x7632, R177 ;  /* 0x000076320db17816 */ /* 0x000fc600000000b1 */
[----:B------:R-:W-:Y:S02]  /*bc90*/  @P0 FFMA.FTZ R178, R5, R178, UR30 ;  /* 0x0000001e05b20e23 */ /* 0x000fe400080100b2 */
[----:B------:R-:W-:Y:S02]  /*bca0*/  IMAD.U32 R177, R177, 0x10000, RZ ;  /* 0x00010000b1b17824 */ /* 0x000fe400078e00ff */
[----:B------:R-:W-:-:S04]  /*bcb0*/  @P0 FADD.FTZ R178, R4, -R178 ;  /* 0x800000b204b20221 */ /* 0x000fc80000010000 */
[----:B------:R-:W-:Y:S01]  /*bcc0*/  @P0 FFMA.FTZ R177, R178, UR29, R177 ;  /* 0x0000001db2b10c23 */ /* 0x000fe200080100b1 */
[----:B------:R-:W-:Y:S06]  /*bcd0*/  BRA.U !UP2, `(.L_x_635) ;  /* 0x000000010a247547 */ /* 0x000fec000b800000 */
        /* <DEDUP_REMOVED lines=9> */
.L_x_635:
        /* <DEDUP_REMOVED lines=13> */
.L_x_636:
[----:B------:R-:W-:Y:S02]  /*be40*/  MOV R179, UR16 ;  /* 0x0000001000b37c02 */ /* 0x000fe40008000f00 */
[----:B------:R-:W-:-:S03]  /*be50*/  PRMT R178, R14, 0x7632, R178 ;  /* 0x000076320eb27816 */ /* 0x000fc600000000b2 */
[----:B------:R-:W-:Y:S01]  /*be60*/  @P0 FFMA.FTZ R179, R3, R179, UR30 ;  /* 0x0000001e03b30e23 */ /* 0x000fe200080100b3 */
[----:B------:R-:W-:-:S03]  /*be70*/  SHF.L.U32 R178, R178, 0x10, RZ ;  /* 0x00000010b2b27819 */ /* 0x000fc600000006ff */
[----:B------:R-:W-:-:S04]  /*be80*/  @P0 FADD.FTZ R179, R2, -R179 ;  /* 0x800000b302b30221 */ /* 0x000fc80000010000 */
[----:B------:R-:W-:Y:S01]  /*be90*/  @P0 FFMA.FTZ R178, R179, UR29, R178 ;  /* 0x0000001db3b20c23 */ /* 0x000fe200080100b2 */
[----:B------:R-:W-:Y:S06]  /*bea0*/  BRA.U !UP2, `(.L_x_637) ;  /* 0x000000010a347547 */ /* 0x000fec000b800000 */
[----:B------:R0:W-:Y:S01]  /*beb0*/  STL [R1+0x68], R2 ;  /* 0x0000680201007387 */ /* 0x0001e20000100800 */
[----:B-----5:R-:W-:-:S03]  /*bec0*/  PRMT R179, R170, 0x7632, R179 ;  /* 0x00007632aab37816 */ /* 0x020fc600000000b3 */
[----:B------:R1:W-:Y:S01]  /*bed0*/  STL [R1+0x64], R0 ;  /* 0x0000640001007387 */ /* 0x0003e20000100800 */
[----:B0-----:R-:W-:Y:S01]  /*bee0*/  SHF.L.U32 R2, R179, 0x10, RZ ;  /* 0x00000010b3027819 */ /* 0x001fe200000006ff */
[----:B------:R-:W-:Y:S01]  /*bef0*/  FMUL.FTZ R179, R178, UR17 ;  /* 0x00000011b2b37c20 */ /* 0x000fe20008410000 */
[----:B-1----:R-:W-:-:S03]  /*bf00*/  PRMT R0, R70, 0x7632, R0 ;  /* 0x0000763246007816 */ /* 0x002fc60000000000 */
[----:B------:R-:W-:Y:S02]  /*bf10*/  FFMA.FTZ R113, R179, R2, R113 ;  /* 0x00000002b3717223 */ /* 0x000fe40000010071 */
[----:B------:R0:W5:Y:S01]  /*bf20*/  LDL.LU R2, [R1+0x68] ;  /* 0x0000680001027983 */ /* 0x0001620000300800 */
[----:B------:R-:W-:-:S05]  /*bf30*/  SHF.L.U32 R0, R0, 0x10, RZ ;  /* 0x0000001000007819 */ /* 0x000fca00000006ff */
[----:B------:R-:W-:Y:S02]  /*bf40*/  FMUL.FTZ R179, R179, R0 ;  /* 0x00000000b3b37220 */ /* 0x000fe40000410000 */
[----:B------:R0:W5:Y:S03]  /*bf50*/  LDL.LU R0, [R1+0x64] ;  /* 0x0000640001007983 */ /* 0x0001660000300800 */
[----:B------:R-:W-:-:S04]  /*bf60*/  F2FP.BF16.F32.PACK_AB R179, RZ, R179 ;  /* 0x000000b3ffb3723e */ /* 0x000fc800000010ff */
[----:B------:R-:W-:-:S07]  /*bf70*/  PRMT R174, R174, 0x5410, R179 ;  /* 0x00005410aeae7816 */ /* 0x000fce00000000b3 */
.L_x_637:
[----:B------:R-:W-:Y:S01]  /*bf80*/  IMAD.U32 R179, RZ, RZ, UR16 ;  /* 0x00000010ffb37e24 */ /* 0x000fe2000f8e00ff */
[----:B-----5:R1:W-:Y:S03]  /*bf90*/  STL [R1+0x64], R0 ;  /* 0x0000640001007387 */ /* 0x0203e60000100800 */
[----:B------:R-:W-:-:S04]  /*bfa0*/  @P0 FFMA.FTZ R179, R215, R179, UR30 ;  /* 0x0000001ed7b30e23 */ /* 0x000fc800080100b3 */
[----:B-1----:R-:W-:Y:S01]  /*bfb0*/  @P0 FADD.FTZ R0, R219, -R179 ;  /* 0x800000b3db000221 */ /* 0x002fe20000010000 */
[----:B------:R-:W-:-:S05]  /*bfc0*/  SHF.L.U32 R179, R15, 0x10, RZ ;  /* 0x000000100fb37819 */ /* 0x000fca00000006ff */
[----:B------:R-:W-:Y:S02]  /*bfd0*/  @P0 FFMA.FTZ R179, R0, UR29, R179 ;  /* 0x0000001d00b30c23 */ /* 0x000fe400080100b3 */
[----:B------:R1:W5:Y:S01]  /*bfe0*/  LDL.LU R0, [R1+0x64] ;  /* 0x0000640001007983 */ /* 0x0003620000300800 */
[----:B------:R-:W-:Y:S02]  /*bff0*/  F2FP.BF16.F32.PACK_AB R177, R177, R182 ;  /* 0x000000b6b1b1723e */ /* 0x000fe400000010ff */
[----:B------:R-:W-:Y:S02]  /*c000*/  MOV R182, UR16 ;  /* 0x0000001000b67c02 */ /* 0x000fe40008000f00 */
[----:B------:R-:W-:Y:S02]  /*c010*/  F2FP.BF16.F32.PACK_AB R176, R181, R176 ;  /* 0x000000b0b5b0723e */ /* 0x000fe400000010ff */
[----:B------:R-:W-:Y:S01]  /*c020*/  PRMT R181, R15, 0x7632, R181 ;  /* 0x000076320fb57816 */ /* 0x000fe200000000b5 */
[----:B------:R-:W-:Y:S01]  /*c030*/  @P0 FFMA.FTZ R182, R245, R182, UR30 ;  /* 0x0000001ef5b60e23 */ /* 0x000fe200080100b6 */
[----:B------:R-:W-:-:S02]  /*c040*/  F2FP.BF16.F32.PACK_AB R178, R178, R183 ;  /* 0x000000b7b2b2723e */ /* 0x000fc400000010ff */
[----:B------:R-:W-:Y:S01]  /*c050*/  SHF.L.U32 R181, R181, 0x10, RZ ;  /* 0x00000010b5b57819 */ /* 0x000fe200000006ff */
[----:B------:R-:W-:-:S04]  /*c060*/  @P0 FADD.FTZ R182, R244, -R182 ;  /* 0x800000b6f4b60221 */ /* 0x000fc80000010000 */
[----:B------:R-:W-:Y:S01]  /*c070*/  @P0 FFMA.FTZ R181, R182, UR29, R181 ;  /* 0x0000001db6b50c23 */ /* 0x000fe200080100b5 */
[----:B-1----:R-:W-:Y:S06]  /*c080*/  BRA.U !UP2, `(.L_x_638) ;  /* 0x000000010a1c7547 */ /* 0x002fec000b800000 */
[----:B------:R-:W-:Y:S01]  /*c090*/  SHF.L.U32 R183, R171, 0x10, RZ ;  /* 0x00000010abb77819 */ /* 0x000fe200000006ff */
[----:B------:R-:W-:-:S04]  /*c0a0*/  FMUL.FTZ R182, R179, UR17 ;  /* 0x00000011b3b67c20 */ /* 0x000fc80008410000 */
[----:B------:R-:W-:Y:S01]  /*c0b0*/  FFMA.FTZ R114, R183, R182, R114 ;  /* 0x000000b6b7727223 */ /* 0x000fe20000010072 */
[----:B------:R-:W-:-:S05]  /*c0c0*/  SHF.L.U32 R183, R71, 0x10, RZ ;  /* 0x0000001047b77819 */ /* 0x000fca00000006ff */
[----:B------:R-:W-:-:S05]  /*c0d0*/  FMUL.FTZ R182, R182, R183 ;  /* 0x000000b7b6b67220 */ /* 0x000fca0000410000 */
[----:B------:R-:W-:-:S04]  /*c0e0*/  F2FP.BF16.F32.PACK_AB R182, RZ, R182 ;  /* 0x000000b6ffb6723e */ /* 0x000fc800000010ff */
[----:B------:R-:W-:-:S07]  /*c0f0*/  PRMT R175, R182, 0x7610, R175 ;  /* 0x00007610b6af7816 */ /* 0x000fce00000000af */
.L_x_638:
[----:B------:R-:W-:Y:S01]  /*c100*/  F2FP.BF16.F32.PACK_AB R179, R181, R179 ;  /* 0x000000b3b5b3723e */ /* 0x000fe200000010ff */
[----:B------:R-:W-:Y:S06]  /*c110*/  BRA.U !UP2, `(.L_x_639) ;  /* 0x000000150acc7547 */ /* 0x000fec000b800000 */
[----:B------:R-:W-:Y:S01]  /*c120*/  PRMT R182, R171, 0x7632, R182 ;  /* 0x00007632abb67816 */ /* 0x000fe200000000b6 */
[----:B------:R-:W-:Y:S01]  /*c130*/  FMUL.FTZ R181, R181, UR17 ;  /* 0x00000011b5b57c20 */ /* 0x000fe20008410000 */
[----:B------:R-:W-:-:S03]  /*c140*/  PRMT R183, R71, 0x7632, R183 ;  /* 0x0000763247b77816 */ /* 0x000fc600000000b7 */
[----:B------:R-:W-:-:S04]  /*c150*/  IMAD.U32 R182, R182, 0x10000, RZ ;  /* 0x00010000b6b67824 */ /* 0x000fc800078e00ff */
[----:B------:R-:W-:Y:S01]  /*c160*/  FFMA.FTZ R115, R181, R182, R115 ;  /* 0x000000b6b5737223 */ /* 0x000fe20000010073 */
[----:B------:R-:W-:-:S05]  /*c170*/  SHF.L.U32 R182, R183, 0x10, RZ ;  /* 0x00000010b7b67819 */ /* 0x000fca00000006ff */
[----:B------:R-:W-:-:S05]  /*c180*/  FMUL.FTZ R181, R181, R182 ;  /* 0x000000b6b5b57220 */ /* 0x000fca0000410000 */
[----:B------:R-:W-:-:S04]  /*c190*/  F2FP.BF16.F32.PACK_AB R181, RZ, R181 ;  /* 0x000000b5ffb5723e */ /* 0x000fc800000010ff */
[----:B------:R-:W-:Y:S01]  /*c1a0*/  PRMT R175, R175, 0x5410, R181 ;  /* 0x00005410afaf7816 */ /* 0x000fe200000000b5 */
[----:B------:R-:W-:Y:S06]  /*c1b0*/  BRA `(.L_x_639) ;  /* 0x0000001400a47947 */ /* 0x000fec0003800000 */
.L_x_631:
        /* <DEDUP_REMOVED lines=14> */
.L_x_640:
[----:B------:R-:W-:Y:S05]  /*c2a0*/  BRA.U !UP2, `(.L_x_641) ;  /* 0x000000010a3c7547 */ /* 0x000fea000b800000 */
[----:B0-----:R-:W-:Y:S01]  /*c2b0*/  IMAD.U32 R182, RZ, RZ, UR16 ;  /* 0x00000010ffb67e24 */ /* 0x001fe2000f8e00ff */
[----:B------:R-:W-:Y:S02]  /*c2c0*/  PRMT R181, R12, 0x7632, R181 ;  /* 0x000076320cb57816 */ /* 0x000fe400000000b5 */
[----:B------:R-:W-:Y:S01]  /*c2d0*/  PRMT R183, R68, 0x7632, R183 ;  /* 0x0000763244b77816 */ /* 0x000fe200000000b7 */
        /* <DEDUP_REMOVED lines=12> */
.L_x_641:
        /* <DEDUP_REMOVED lines=13> */
.L_x_642:
[----:B------:R-:W-:Y:S05]  /*c470*/  BRA.U !UP2, `(.L_x_643) ;  /* 0x000000010a3c7547 */ /* 0x000fea000b800000 */
[----:B0-----:R-:W-:Y:S02]  /*c480*/  MOV R182, UR16 ;  /* 0x0000001000b67c02 */ /* 0x001fe40008000f00 */
        /* <DEDUP_REMOVED lines=14> */
.L_x_643:
        /* <DEDUP_REMOVED lines=13> */
.L_x_644:
        /* <DEDUP_REMOVED lines=16> */
.L_x_645:
        /* <DEDUP_REMOVED lines=13> */
.L_x_646:
        /* <DEDUP_REMOVED lines=15> */
[----:B------:R-:W-:Y:S01]  /*c900*/  PRMT R175, R175, 0x5410, R181 ;  /* 0x00005410afaf7816 */ /* 0x000fe200000000b5 */
[----:B------:R-:W-:Y:S06]  /*c910*/  BRA `(.L_x_639) ;  /* 0x0000000c00cc7947 */ /* 0x000fec0003800000 */
.L_x_630:
        /* <DEDUP_REMOVED lines=20> */
.L_x_648:
        /* <DEDUP_REMOVED lines=10> */
.L_x_649:
[----:B------:R-:W-:-:S05]  /*cb00*/  MOV R177, UR16 ;  /* 0x0000001000b17c02 */ /* 0x000fca0008000f00 */
[----:B------:R-:W-:-:S04]  /*cb10*/  FFMA.FTZ R177, R217, R177, UR30 ;  /* 0x0000001ed9b17e23 */ /* 0x000fc800080100b1 */
[----:B------:R-:W-:-:S04]  /*cb20*/  FADD.FTZ R177, R213, -R177 ;  /* 0x800000b1d5b17221 */ /* 0x000fc80000010000 */
[----:B------:R-:W-:-:S05]  /*cb30*/  FMUL.FTZ R177, R177, UR29 ;  /* 0x0000001db1b17c20 */ /* 0x000fca0008410000 */
[----:B------:R-:W-:Y:S01]  /*cb40*/  FSEL R177, R177, RZ, P0 ;  /* 0x000000ffb1b17208 */ /* 0x000fe20000000000 */
[----:B------:R-:W-:Y:S06]  /*cb50*/  BRA.U !UP2, `(.L_x_650) ;  /* 0x000000010a1c7547 */ /* 0x000fec000b800000 */
[----:B0----5:R-:W-:Y:S01]  /*cb60*/  SHF.L.U32 R181, R169, 0x10, RZ ;  /* 0x00000010a9b57819 */ /* 0x021fe200000006ff */
[----:B------:R-:W-:-:S04]  /*cb70*/  FMUL.FTZ R178, R177, UR17 ;  /* 0x00000011b1b27c20 */ /* 0x000fc80008410000 */
[----:B------:R-:W-:Y:S01]  /*cb80*/  FFMA.FTZ R118, R181, R178, R118 ;  /* 0x000000b2b5767223 */ /* 0x000fe20000010076 */
[----:B------:R-:W-:-:S04]  /*cb90*/  IMAD.U32 R181, R69, 0x10000, RZ ;  /* 0x0001000045b57824 */ /* 0x000fc800078e00ff */
[----:B------:R-:W-:-:S05]  /*cba0*/  FMUL.FTZ R178, R181, R178 ;  /* 0x000000b2b5b27220 */ /* 0x000fca0000410000 */
[----:B------:R-:W-:-:S04]  /*cbb0*/  F2FP.BF16.F32.PACK_AB R178, RZ, R178 ;  /* 0x000000b2ffb2723e */ /* 0x000fc800000010ff */
[----:B------:R-:W-:-:S07]  /*cbc0*/  PRMT R173, R178, 0x7610, R173 ;  /* 0x00007610b2ad7816 */ /* 0x000fce00000000ad */
.L_x_650:
[----:B------:R-:W-:-:S05]  /*cbd0*/  MOV R178, UR16 ;  /* 0x0000001000b27c02 */ /* 0x000fca0008000f00 */
[----:B------:R-:W-:-:S04]  /*cbe0*/  FFMA.FTZ R178, R5, R178, UR30 ;  /* 0x0000001e05b27e23 */ /* 0x000fc800080100b2 */
[----:B------:R-:W-:-:S04]  /*cbf0*/  FADD.FTZ R178, R4, -R178 ;  /* 0x800000b204b27221 */ /* 0x000fc80000010000 */
[----:B------:R-:W-:-:S05]  /*cc00*/  FMUL.FTZ R178, R178, UR29 ;  /* 0x0000001db2b27c20 */ /* 0x000fca0008410000 */
[----:B0-----:R-:W-:Y:S01]  /*cc10*/  FSEL R181, R178, RZ, P0 ;  /* 0x000000ffb2b57208 */ /* 0x001fe20000000000 */
[----:B------:R-:W-:Y:S06]  /*cc20*/  BRA.U !UP2, `(.L_x_651) ;  /* 0x000000010a247547 */ /* 0x000fec000b800000 */
[----:B-----5:R-:W-:Y:S02]  /*cc30*/  PRMT R178, R169, 0x7632, R178 ;  /* 0x00007632a9b27816 */ /* 0x020fe400000000b2 */
[----:B------:R-:W-:Y:S02]  /*cc40*/  PRMT R183, R69, 0x7632, R183 ;  /* 0x0000763245b77816 */ /* 0x000fe400000000b7 */
[----:B------:R-:W-:Y:S01]  /*cc50*/  SHF.L.U32 R182, R178, 0x10, RZ ;  /* 0x00000010b2b67819 */ /* 0x000fe200000006ff */
[----:B------:R-:W-:-:S04]  /*cc60*/  FMUL.FTZ R178, R181, UR17 ;  /* 0x00000011b5b27c20 */ /* 0x000fc80008410000 */
[----:B------:R-:W-:Y:S01]  /*cc70*/  FFMA.FTZ R119, R178, R182, R119 ;  /* 0x000000b6b2777223 */ /* 0x000fe20000010077 */
[----:B------:R-:W-:-:S05]  /*cc80*/  SHF.L.U32 R182, R183, 0x10, RZ ;  /* 0x00000010b7b67819 */ /* 0x000fca00000006ff */
[----:B------:R-:W-:-:S05]  /*cc90*/  FMUL.FTZ R178, R182, R178 ;  /* 0x000000b2b6b27220 */ /* 0x000fca0000410000 */
[----:B------:R-:W-:-:S04]  /*cca0*/  F2FP.BF16.F32.PACK_AB R178, RZ, R178 ;  /* 0x000000b2ffb2723e */ /* 0x000fc800000010ff */
[----:B------:R-:W-:-:S07]  /*ccb0*/  PRMT R173, R173, 0x5410, R178 ;  /* 0x00005410adad7816 */ /* 0x000fce00000000b2 */
.L_x_651:
        /* <DEDUP_REMOVED lines=13> */
.L_x_652:
[----:B------:R-:W-:-:S05]  /*cd90*/  MOV R182, UR16 ;  /* 0x0000001000b67c02 */ /* 0x000fca0008000f00 */
[----:B------:R-:W-:-:S04]  /*cda0*/  FFMA.FTZ R182, R3, R182, UR30 ;  /* 0x0000001e03b67e23 */ /* 0x000fc800080100b6 */
[----:B------:R-:W-:-:S04]  /*cdb0*/  FADD.FTZ R182, R2, -R182 ;  /* 0x800000b602b67221 */ /* 0x000fc80000010000 */
[----:B------:R-:W-:-:S05]  /*cdc0*/  FMUL.FTZ R182, R182, UR29 ;  /* 0x0000001db6b67c20 */ /* 0x000fca0008410000 */
[----:B------:R-:W-:Y:S01]  /*cdd0*/  FSEL R182, R182, RZ, P0 ;  /* 0x000000ffb6b67208 */ /* 0x000fe20000000000 */
        /* <DEDUP_REMOVED lines=14> */
.L_x_653:
        /* <DEDUP_REMOVED lines=21> */
.L_x_654:
[----:B------:R-:W-:Y:S01]  /*d010*/  F2FP.BF16.F32.PACK_AB R179, R181, R182 ;  /* 0x000000b6b5b3723e */ /* 0x000fe200000010ff */
        /* <DEDUP_REMOVED lines=9> */
[----:B------:R-:W-:Y:S01]  /*d0b0*/  PRMT R175, R175, 0x5410, R181 ;  /* 0x00005410afaf7816 */ /* 0x000fe200000000b5 */
[----:B------:R-:W-:Y:S06]  /*d0c0*/  BRA `(.L_x_639) ;  /* 0x0000000400e07947 */ /* 0x000fec0003800000 */
.L_x_647:
        /* <DEDUP_REMOVED lines=14> */
.L_x_655:
[----:B------:R-:W-:Y:S05]  /*d1b0*/  BRA.U !UP2, `(.L_x_656) ;  /* 0x000000010a3c7547 */ /* 0x000fea000b800000 */
[----:B0-----:R-:W-:Y:S02]  /*d1c0*/  MOV R181, UR16 ;  /* 0x0000001000b57c02 */ /* 0x001fe40008000f00 */
[----:B------:R-:W-:Y:S02]  /*d1d0*/  ISETP.LT.AND P0, PT, RZ, UR32, PT ;  /* 0x00000020ff007c0c */ /* 0x000fe4000bf01270 */
[----:B------:R-:W-:Y:S01]  /*d1e0*/  PRMT R183, R68, 0x7632, R183 ;  /* 0x0000763244b77816 */ /* 0x000fe200000000b7 */
        /* <DEDUP_REMOVED lines=12> */
.L_x_656:
        /* <DEDUP_REMOVED lines=14> */
.L_x_657:
        /* <DEDUP_REMOVED lines=16> */
.L_x_658:
        /* <DEDUP_REMOVED lines=14> */
.L_x_659:
        /* <DEDUP_REMOVED lines=16> */
.L_x_660:
        /* <DEDUP_REMOVED lines=14> */
.L_x_661:
        /* <DEDUP_REMOVED lines=16> */
.L_x_639:
[----:B0-----:R-:W0:Y:S01]  /*d850*/  @P1 LDC.64 R182, c[0x0][0x478] ;  /* 0x00011e00ffb61b82 */ /* 0x001e220000000a00 */
[----:B------:R-:W-:Y:S01]  /*d860*/  @P1 IADD3 R180, PT, PT, R180, 0x200, RZ ;  /* 0x00000200b4b41810 */ /* 0x000fe20007ffe0ff */
[----:B------:R-:W1:Y:S04]  /*d870*/  @UP2 LDCU.64 UR10, c[0x0][0x468] ;  /* 0x00008d00ff0a27ac */ /* 0x000e680008000a00 */
[----:B0-----:R-:W-:Y:S02]  /*d880*/  @P1 IMAD.WIDE.U32 R180, R180, 0x10, R182 ;  /* 0x00000010b4b41825 */ /* 0x001fe400078e00b6 */
[----:B------:R-:W1:Y:S01]  /*d890*/  LDL.LU R183, [R1] ;  /* 0x0000000001b77983 */ /* 0x000e620000300800 */
[----:B------:R-:W-:Y:S02]  /*d8a0*/  UIADD3 UR8, UPT, UPT, UR8, UR24, URZ ;  /* 0x0000001808087290 */ /* 0x000fe4000fffe0ff */
[----:B------:R-:W-:Y:S01]  /*d8b0*/  UPLOP3.LUT UP1, UPT, UPT, UPT, UP1, 0x40, 0x4 ;  /* 0x000000000004789c */ /* 0x000fe20003f2e810 */
[----:B------:R0:W-:Y:S01]  /*d8c0*/  @P1 STG.E.128 desc[UR18][R180.64], R176 ;  /* 0x000000b0b4001986 */ /* 0x0001e2000c101d12 */
[----:B------:R-:W-:Y:S01]  /*d8d0*/  UISETP.GE.AND UP0, UPT, UR8, UR25, UPT ;  /* 0x000000190800728c */ /* 0x000fe2000bf06270 */
[----:B0-----:R-:W-:-:S05]  /*d8e0*/  HFMA2 R180, -RZ, RZ, 0, 9.5367431640625e-07 ;  /* 0x00000010ffb47431 */ /* 0x001fca00000001ff */
[----:B-1----:R-:W-:-:S05]  /*d8f0*/  @P2 IMAD.WIDE.U32 R180, R183, R180, UR10 ;  /* 0x0000000ab7b42e25 */ /* 0x002fca000f8e00b4 */
[----:B------:R0:W-:Y:S01]  /*d900*/  @P2 STG.E.128 desc[UR18][R180.64], R172 ;  /* 0x000000acb4002986 */ /* 0x0001e2000c101d12 */
[----:B------:R-:W-:Y:S05]  /*d910*/  BRA.U !UP0, `(.L_x_662) ;  /* 0xffffff2d08b07547 */ /* 0x000fea000b83ffff */
.L_x_493:
[----:B------:R-:W2:Y:S01]  /*d920*/  LDL.LU R216, [R1+0x54] ;  /* 0x0000540001d87983 */ /* 0x000ea20000300800 */
[----:B------:R-:W1:Y:S03]  /*d930*/  S2UR UR9, SR_CTAID.X ;  /* 0x00000000000979c3 */ /* 0x000e660000002500 */
[----:B------:R-:W2:Y:S04]  /*d940*/  LDL.LU R217, [R1+0x58] ;  /* 0x0000580001d97983 */ /* 0x000ea80000300800 */
[----:B------:R-:W2:Y:S01]  /*d950*/  LDL.LU R218, [R1+0x5c] ;  /* 0x00005c0001da7983 */ /* 0x000ea20000300800 */
[----:B-----5:R-:W1:Y:S03]  /*d960*/  LDC R0, c[0x0][0x388] ;  /* 0x0000e200ff007b82 */ /* 0x020e660000000800 */
[----:B------:R-:W2:Y:S04]  /*d970*/  LDL.LU R219, [R1+0x60] ;  /* 0x0000600001db7983 */ /* 0x000ea80000300800 */
[----:B------:R-:W3:Y:S01]  /*d980*/  LDL.LU R212, [R1+0x44] ;  /* 0x0000440001d47983 */ /* 0x000ee20000300800 */
[----:B------:R-:W4:Y:S03]  /*d990*/  LDC.64 R2, c[0x0][0x440] ;  /* 0x00011000ff027b82 */ /* 0x000f260000000a00 */
[----:B------:R-:W3:Y:S04]  /*d9a0*/  LDL.LU R213, [R1+0x48] ;  /* 0x0000480001d57983 */ /* 0x000ee80000300800 */
[----:B------:R-:W3:Y:S01]  /*d9b0*/  LDL.LU R214, [R1+0x4c] ;  /* 0x00004c0001d67983 */ /* 0x000ee20000300800 */
[----:B------:R-:W4:Y:S03]  /*d9c0*/  LDC.64 R4, c[0x0][0x448] ;  /* 0x00011200ff047b82 */ /* 0x000f260000000a00 */
[----:B------:R-:W3:Y:S04]  /*d9d0*/  LDL.LU R215, [R1+0x50] ;  /* 0x0000500001d77983 */ /* 0x000ee80000300800 */
[----:B------:R-:W3:Y:S01]  /*d9e0*/  LDL.LU R168, [R1+0x34] ;  /* 0x0000340001a87983 */ /* 0x000ee20000300800 */
[----:B------:R-:W4:Y:S03]  /*d9f0*/  LDC.64 R6, c[0x0][0x460] ;  /* 0x00011800ff067b82 */ /* 0x000f260000000a00 */
[----:B------:R-:W3:Y:S04]  /*da00*/  LDL.LU R169, [R1+0x38] ;  /* 0x0000380001a97983 */ /* 0x000ee80000300800 */
[----:B------:R-:W3:Y:S04]  /*da10*/  LDL.LU R170, [R1+0x3c] ;  /* 0x00003c0001aa7983 */ /* 0x000ee80000300800 */
[----:B------:R-:W3:Y:S04]  /*da20*/  LDL.LU R171, [R1+0x40] ;  /* 0x0000400001ab7983 */ /* 0x000ee80000300800 */
[----:B0-----:R-:W3:Y:S04]  /*da30*/  LDL.LU R172, [R1+0x24] ;  /* 0x0000240001ac7983 */ /* 0x001ee80000300800 */
[----:B------:R-:W3:Y:S04]  /*da40*/  LDL.LU R173, [R1+0x28] ;  /* 0x0000280001ad7983 */ /* 0x000ee80000300800 */
        /* <DEDUP_REMOVED lines=9> */
[----:B------:R-:W3:Y:S01]  /*dae0*/  LDL.LU R183, [R1+0x10] ;  /* 0x0000100001b77983 */ /* 0x000ee20000300800 */
[----:B-1----:R-:W-:Y:S01]  /*daf0*/  IMAD R0, R0, UR9, RZ ;  /* 0x0000000900007c24 */ /* 0x002fe2000f8e02ff */
[----:B------:R-:W0:Y:S04]  /*db00*/  S2R R207, SR_TID.X ;  /* 0x0000000000cf7919 */ /* 0x000e280000002100 */
[----:B0-----:R-:W-:-:S05]  /*db10*/  LEA.HI R9, R0, R207, RZ, 0x1d ;  /* 0x000000cf00097211 */ /* 0x001fca00078fe8ff */
[----:B----4-:R-:W-:-:S04]  /*db20*/  IMAD.WIDE.U32 R2, R9, 0x20, R2 ;  /* 0x0000002009027825 */ /* 0x010fc800078e0002 */
[C---:B------:R-:W-:Y:S01]  /*db30*/  IMAD.WIDE.U32 R4, R9.reuse, 0x20, R4 ;  /* 0x0000002009047825 */ /* 0x040fe200078e0004 */
[----:B------:R-:W-:Y:S03]  /*db40*/  STG.E.128 desc[UR18][R2.64], R164 ;  /* 0x000000a402007986 */ /* 0x000fe6000c101d12 */
[----:B------:R-:W-:Y:S01]  /*db50*/  IMAD.WIDE.U32 R6, R9, 0x20, R6 ;  /* 0x0000002009067825 */ /* 0x000fe200078e0006 */
[----:B--2---:R-:W-:Y:S04]  /*db60*/  STG.E.128 desc[UR18][R2.64+0x10], R216 ;  /* 0x000010d802007986 */ /* 0x004fe8000c101d12 */
[----:B------:R-:W-:Y:S04]  /*db70*/  STG.E.128 desc[UR18][R4.64], R72 ;  /* 0x0000004804007986 */ /* 0x000fe8000c101d12 */
[----:B------:R-:W-:Y:S04]  /*db80*/  STG.E.128 desc[UR18][R4.64+0x10], R76 ;  /* 0x0000104c04007986 */ /* 0x000fe8000c101d12 */
[----:B------:R-:W-:Y:S04]  /*db90*/  STG.E.128 desc[UR18][R6.64], R148 ;  /* 0x0000009406007986 */ /* 0x000fe8000c101d12 */
[----:B------:R-:W-:Y:S04]  /*dba0*/  STG.E.128 desc[UR18][R6.64+0x10], R144 ;  /* 0x0000109006007986 */ /* 0x000fe8000c101d12 */
[----:B---3--:R-:W-:Y:S04]  /*dbb0*/  STG.E.128 desc[UR18][R2.64+0x1000], R212 ;  /* 0x001000d402007986 */ /* 0x008fe8000c101d12 */
        /* <DEDUP_REMOVED lines=24> */
.L_x_663:
        /* <DEDUP_REMOVED lines=12> */
.L_x_19281:


//--------------------- .text._ZN10layer_norm13ln_bwd_kernelINS_13Kernel_traitsI13__nv_bfloat16S2_S2_S2_fjLj5120ELj1ELj1ELj4ELj16ENS_18Kernel_traits_baseILj5120ES2_S2_S2_S2_fjLj128EEEEELb1ELb0ELb0ELb0EEEvNS_9BwdParamsE --------------------------
	.section	.text._ZN10layer_norm13ln_bwd_kernelINS_13Kernel_traitsI13__nv_bfloat16S2_S2_S2_fjLj5120ELj1ELj1ELj4ELj16ENS_18Kernel_traits_baseILj5120ES2_S2_S2_S2_fjLj128EEEEELb1ELb0ELb0ELb0EEEvNS_9BwdParamsE,"ax",@progbits
	.align	128
        .global         _ZN10layer_norm13ln_bwd_kernelINS_13Kernel_traitsI13__nv_bfloat16S2_S2_S2_fjLj5120ELj1ELj1ELj4ELj16ENS_18Kernel_traits_baseILj5120ES2_S2_S2_S2_fjLj128EEEEELb1ELb0ELb0ELb0EEEvNS_9BwdParamsE
        .type           _ZN10layer_norm13ln_bwd_kernelINS_13Kernel_traitsI13__nv_bfloat16S2_S2_S2_fjLj5120ELj1ELj1ELj4ELj16ENS_18Kernel_traits_baseILj5120ES2_S2_S2_S2_fjLj128EEEEELb1ELb0ELb0ELb0EEEvNS_9BwdParamsE,@function
        .size           _ZN10layer_norm13ln_bwd_kernelINS_13Kernel_traitsI13__nv_bfloat16S2_S2_S2_fjLj5120ELj1ELj1ELj4ELj16ENS_18Kernel_traits_baseILj5120ES2_S2_S2_S2_fjLj128EEEEELb1ELb0ELb0ELb0EEEvNS_9BwdParamsE,(.L_x_19282 - _ZN10layer_norm13ln_bwd_kernelINS_13Kernel_traitsI13__nv_bfloat16S2_S2_S2_fjLj5120ELj1ELj1ELj4ELj16ENS_18Kernel_traits_baseILj5120ES2_S2_S2_S2_fjLj128EEEEELb1ELb0ELb0ELb0EEEvNS_9BwdParamsE)
        .other          _ZN10layer_norm13ln_bwd_kernelINS_13Kernel_traitsI13__nv_bfloat16S2_S2_S2_fjLj5120ELj1ELj1ELj4ELj16ENS_18Kernel_traits_baseILj5120ES2_S2_S2_S2_fjLj128EEEEELb1ELb0ELb0ELb0EEEvNS_9BwdParamsE,@"STO_CUDA_ENTRY STV_DEFAULT"
_ZN10layer_norm13ln_bwd_kernelINS_13Kernel_traitsI13__nv_bfloat16S2_S2_S2_fjLj5120ELj1ELj1ELj4ELj16ENS_18Kernel_traits_baseILj5120ES2_S2_S2_S2_fjLj128EEEEELb1ELb0ELb0ELb0EEEvNS_9BwdParamsE:
.text._ZN10layer_norm13ln_bwd_kernelINS_13Kernel_traitsI13__nv_bfloat16S2_S2_S2_fjLj5120ELj1ELj1ELj4ELj16ENS_18Kernel_traits_baseILj5120ES2_S2_S2_S2_fjLj128EEEEELb1ELb0ELb0ELb0EEEvNS_9BwdParamsE:
        /* <DEDUP_REMOVED lines=136> */
[----:B------:R-:W1:Y:S01]  /*0880*/  LDCU UR6, c[0x0][0x388] ;  /* 0x00007100ff0677ac */ /* 0x000e620008000800 */
[----:B------:R-:W2:Y:S01]  /*0890*/  LDCU.U8 UR16, c[0x0][0x410] ;  /* 0x00008200ff1077ac */ /* 0x000ea20008000000 */
[----:B------:R-:W3:Y:S01]  /*08a0*/  LDCU UR17, c[0x0][0x400] ;  /* 0x00008000ff1177ac */ /* 0x000ee20008000800 */
[----:B------:R-:W4:Y:S01]  /*08b0*/  LDCU.64 UR18, c[0x0][0x438] ;  /* 0x00008700ff1277ac */ /* 0x000f220008000a00 */
[----:B------:R-:W0:Y:S01]  /*08c0*/  LDCU.64 UR20, c[0x0][0x478] ;  /* 0x00008f00ff1477ac */ /* 0x000e220008000a00 */
[----:B------:R-:W0:Y:S01]  /*08d0*/  LDCU.128 UR8, c[0x0][0x3c0] ;  /* 0x00007800ff0877ac */ /* 0x000e220008000c00 */
[----:B------:R-:W0:Y:S04]  /*08e0*/  LDCU.64 UR24, c[0x0][0x380] ;  /* 0x00007000ff1877ac */ /* 0x000e280008000a00 */
.L_x_715:
[----:B-----5:R-:W5:Y:S01]  /*08f0*/  @UP0 LDCU.64 UR4, c[0x0][0x3e0] ;  /* 0x00007c00ff0407ac */ /* 0x020f620008000a00 */
[----:B------:R-:W-:Y:S01]  /*0900*/  PLOP3.LUT P0, PT, PT, PT, UP0, 0x80, 0x8 ;  /* 0x000000000008781c */ /* 0x000fe20003f0f008 */
[----:B0-----:R-:W-:-:S06]  /*0910*/  UIMAD.WIDE UR12, UR7, 0x4, UR8 ;  /* 0x00000004070c78a5 */ /* 0x001fcc000f8e0208 */
[----:B-1234-:R-:W-:Y:S02]  /*0920*/  MOV R158, UR12 ;  /* 0x0000000c009e7c02 */ /* 0x01efe40008000f00 */
[----:B------:R-:W-:-:S05]  /*0930*/  MOV R159, UR13 ;  /* 0x0000000d009f7c02 */ /* 0x000fca0008000f00 */
[----:B------:R-:W3:Y:S01]  /*0940*/  LDG.E R158, desc[UR14][R158.64] ;  /* 0x0000000e9e9e7981 */ /* 0x000ee2000c1e1900 */
[----:B-----5:R-:W-:-:S06]  /*0950*/  @UP0 UIMAD.WIDE UR4, UR7, 0x2, UR4 ;  /* 0x00000002070408a5 */ /* 0x020fcc000f8e0204 */
[----:B------:R-:W-:Y:S02]  /*0960*/  MOV R156, UR4 ;  /* 0x00000004009c7c02 */ /* 0x000fe40008000f00 */
[----:B------:R-:W-:Y:S01]  /*0970*/  MOV R157, UR5 ;  /* 0x00000005009d7c02 */ /* 0x000fe20008000f00 */
[----:B------:R-:W-:-:S04]  /*0980*/  UIMAD.WIDE UR4, UR7, 0x4, UR10 ;  /* 0x00000004070478a5 */ /* 0x000fc8000f8e020a */
[----:B------:R0:W5:Y:S02]  /*0990*/  @P0 LDG.E.U16 R156, desc[UR14][R156.64] ;  /* 0x0000000e9c9c0981 */ /* 0x000164000c1e1500 */
[----:B------:R-:W-:Y:S02]  /*09a0*/  MOV R160, UR4 ;  /* 0x0000000400a07c02 */ /* 0x000fe40008000f00 */
[----:B------:R-:W-:-:S05]  /*09b0*/  MOV R161, UR5 ;  /* 0x0000000500a17c02 */ /* 0x000fca0008000f00 */
[----:B------:R-:W4:Y:S01]  /*09c0*/  LDG.E R160, desc[UR14][R160.64] ;  /* 0x0000000ea0a07981 */ /* 0x000f22000c1e1900 */
[----:B------:R-:W0:Y:S01]  /*09d0*/  S2R R0, SR_TID.X ;  /* 0x0000000000007919 */ /* 0x000e220000002100 */
[----:B------:R-:W-:Y:S01]  /*09e0*/  PLOP3.LUT P0, PT, PT, PT, UP0, 0x80, 0x8 ;  /* 0x000000000008781c */ /* 0x000fe20003f0f008 */
[----:B-1----:R-:W-:Y:S01]  /*09f0*/  UIMAD UR4, UR7, UR6, URZ ;  /* 0x00000006070472a4 */ /* 0x002fe2000f8e02ff */
[----:B------:R-:W-:-:S03]  /*0a00*/  ISETP.GE.U32.AND P5, PT, R2, 0x80, PT ;  /* 0x000000800200780c */ /* 0x000fc60003fa6070 */
[----:B------:R-:W-:Y:S01]  /*0a10*/  USHF.R.S32.HI UR5, URZ, 0x1f, UR4 ;  /* 0x0000001fff057899 */ /* 0x000fe20008011404 */
[----:B--2---:R-:W-:-:S03]  /*0a20*/  ISETP.NE.AND P6, PT, RZ, UR16, PT ;  /* 0x00000010ff007c0c */ /* 0x004fc6000bfc5270 */
        /* <DEDUP_REMOVED lines=9> */
[----:B------:R-:W-:-:S04]  /*0ac0*/  LEA.HI.SX32 R26, R157, R0, 0x1d ;  /* 0x000000009d1a7211 */ /* 0x000fc800078feaff */
[----:B------:R-:W-:Y:S02]  /*0ad0*/  MOV R228, R26 ;  /* 0x0000001a00e47202 */ /* 0x000fe40000000f00 */
[----:B---3--:R-:W-:Y:S02]  /*0ae0*/  FSEL R158, R158, RZ, !P6 ;  /* 0x000000ff9e9e7208 */ /* 0x008fe40007000000 */
[----:B-----5:R-:W-:Y:S02]  /*0af0*/  @P0 R2UR UR13, R156 ;  /* 0x000000009c0d02ca */ /* 0x020fe400000e0000 */
[----:B------:R-:W-:Y:S02]  /*0b00*/  R2UR UR4, R158 ;  /* 0x000000009e0472ca */ /* 0x000fe400000e0000 */
[----:B----4-:R-:W-:-:S09]  /*0b10*/  R2UR UR23, R160 ;  /* 0x00000000a01772ca */ /* 0x010fd200000e0000 */
[----:B------:R-:W-:Y:S01]  /*0b20*/  @UP0 USHF.L.U32 UR12, UR13, 0x10, URZ ;  /* 0x000000100d0c0899 */ /* 0x000fe200080006ff */
[----:B------:R-:W-:Y:S11]  /*0b30*/  @!P5 BRA `(.L_x_666) ;  /* 0x0000000400acd947 */ /* 0x000ff60003800000 */
[----:B------:R-:W0:Y:S08]  /*0b40*/  LDC.64 R156, c[0x0][0x3a8] ;  /* 0x0000ea00ff9c7b82 */ /* 0x000e300000000a00 */
[----:B------:R-:W1:Y:S01]  /*0b50*/  LDC.64 R160, c[0x0][0x428] ;  /* 0x00010a00ffa07b82 */ /* 0x000e620000000a00 */
[----:B------:R-:W-:-:S07]  /*0b60*/  ISETP.NE.U32.AND P0, PT, RZ, UR18, PT ;  /* 0x00000012ff007c0c */ /* 0x000fce000bf05070 */
[----:B------:R-:W2:Y:S01]  /*0b70*/  LDC.64 R214, c[0x0][0x3b0] ;  /* 0x0000ec00ffd67b82 */ /* 0x000ea20000000a00 */
[----:B0-----:R-:W-:-:S06]  /*0b80*/  IMAD.WIDE.U32 R156, R26, 0x10, R156 ;  /* 0x000000101a9c7825 */ /* 0x001fcc00078e009c */
[----:B------:R-:W3:Y:S01]  /*0b90*/  LDG.E.128 R156, desc[UR14][R156.64] ;  /* 0x0000000e9c9c7981 */ /* 0x000ee2000c1e1d00 */
[----:B-1----:R-:W-:-:S06]  /*0ba0*/  IMAD.WIDE.U32 R160, R26, 0x10, R160 ;  /* 0x000000101aa07825 */ /* 0x002fcc00078e00a0 */
[----:B------:R-:W4:Y:S01]  /*0bb0*/  LDG.E.128 R160, desc[UR14][R160.64] ;  /* 0x0000000ea0a07981 */ /* 0x000f22000c1e1d00 */
[----:B------:R-:W-:Y:S01]  /*0bc0*/  ISETP.NE.AND.EX P0, PT, RZ, UR19, PT, P0 ;  /* 0x00000013ff007c0c */ /* 0x000fe2000bf05300 */
[----:B--2---:R-:W-:Y:S01]  /*0bd0*/  IMAD.WIDE.U32 R214, R26, 0x8, R214 ;  /* 0x000000081ad67825 */ /* 0x004fe200078e00d6 */
[----:B------:R-:W-:-:S04]  /*0be0*/  SHF.L.U32 R223, R53, 0x10, RZ ;  /* 0x0000001035df7819 */ /* 0x000fc800000006ff */
[----:B------:R-:W5:Y:S07]  /*0bf0*/  LDG.E.64 R240, desc[UR14][R214.64] ;  /* 0x0000000ed6f07981 */ /* 0x000f6e000c1e1b00 */
[----:B------:R-:W0:Y:S01]  /*0c00*/  @P0 LDC.64 R216, c[0x0][0x438] ;  /* 0x00010e00ffd80b82 */ /* 0x000e220000000a00 */
[----:B------:R-:W-:Y:S01]  /*0c10*/  PRMT R224, R52, 0x7632, R224 ;  /* 0x0000763234e07816 */ /* 0x000fe200000000e0 */
[----:B0-----:R-:W-:-:S05]  /*0c20*/  @P0 IMAD.WIDE.U32 R216, R26, 0x10, R216 ;  /* 0x000000101ad80825 */ /* 0x001fca00078e00d8 */
[----:B------:R4:W5:Y:S01]  /*0c30*/  @P0 LDG.E.128 R140, desc[UR14][R216.64] ;  /* 0x0000000ed88c0981 */ /* 0x000962000c1e1d00 */
[----:B------:R-:W-:Y:S02]  /*0c40*/  SHF.L.U32 R224, R224, 0x10, RZ ;  /* 0x00000010e0e07819 */ /* 0x000fe400000006ff */
[----:B------:R-:W-:Y:S02]  /*0c50*/  SHF.L.U32 R227, R52, 0x10, RZ ;  /* 0x0000001034e37819 */ /* 0x000fe400000006ff */
[----:B------:R-:W-:Y:S02]  /*0c60*/  IADD3 R228, PT, PT, R26, 0x80, RZ ;  /* 0x000000801ae47810 */ /* 0x000fe40007ffe0ff */
[----:B---3--:R-:W-:-:S05]  /*0c70*/  SHF.L.U32 R221, R157, 0x10, RZ ;  /* 0x000000109ddd7819 */ /* 0x008fca00000006ff */
[----:B------:R-:W-:Y:S01]  /*0c80*/  FADD.FTZ R221, R221, -UR4 ;  /* 0x80000004dddd7e21 */ /* 0x000fe20008010000 */
[C---:B----4-:R-:W-:Y:S02]  /*0c90*/  PRMT R216, R160.reuse, 0x7632, R216 ;  /* 0x00007632a0d87816 */ /* 0x050fe400000000d8 */
[----:B------:R-:W-:Y:S02]  /*0ca0*/  SHF.L.U32 R214, R160, 0x10, RZ ;  /* 0x00000010a0d67819 */ /* 0x000fe400000006ff */
[----:B------:R-:W-:Y:S01]  /*0cb0*/  PRMT R160, R161, 0x7632, R160 ;  /* 0x00007632a1a07816 */ /* 0x000fe200000000a0 */
[----:B------:R-:W-:Y:S01]  /*0cc0*/  FMUL.FTZ R225, R221, UR23 ;  /* 0x00000017dde17c20 */ /* 0x000fe20008410000 */
[----:B------:R-:W-:Y:S02]  /*0cd0*/  SHF.L.U32 R161, R161, 0x10, RZ ;  /* 0x00000010a1a17819 */ /* 0x000fe400000006ff */
[----:B------:R-:W-:-:S03]  /*0ce0*/  PRMT R219, R156, 0x7632, R219 ;  /* 0x000076329cdb7816 */ /* 0x000fc600000000db */
[-C--:B------:R-:W-:Y:S01]  /*0cf0*/  FMUL.FTZ R223, R223, R161.reuse ;  /* 0x000000a1dfdf7220 */ /* 0x080fe20000410000 */
[----:B------:R-:W-:Y:S01]  /*0d00*/  FADD.FTZ R106, R106, R161 ;  /* 0x000000a16a6a7221 */ /* 0x000fe20000010000 */
[----:B------:R-:W-:Y:S01]  /*0d10*/  FFMA.FTZ R74, R225, R161, R74 ;  /* 0x000000a1e14a7223 */ /* 0x000fe2000001004a */
[----:B------:R-:W-:Y:S02]  /*0d20*/  SHF.L.U32 R161, R219, 0x10, RZ ;  /* 0x00000010dba17819 */ /* 0x000fe400000006ff */
[----:B------:R-:W-:Y:S02]  /*0d30*/  PRMT R218, R157, 0x7632, R218 ;  /* 0x000076329dda7816 */ /* 0x000fe400000000da */
[----:B------:R-:W-:Y:S01]  /*0d40*/  PRMT R213, R158, 0x7632, R213 ;  /* 0x000076329ed57816 */ /* 0x000fe200000000d5 */
[----:B------:R-:W-:Y:S01]  /*0d50*/  FADD.FTZ R161, R161, -UR4 ;  /* 0x80000004a1a17e21 */ /* 0x000fe20008010000 */
[----:B------:R-:W-:Y:S02]  /*0d60*/  SHF.L.U32 R220, R156, 0x10, RZ ;  /* 0x000000109cdc7819 */ /* 0x000fe400000006ff */
[----:B------:R-:W-:Y:S01]  /*0d70*/  SHF.L.U32 R216, R216, 0x10, RZ ;  /* 0x00000010d8d87819 */ /* 0x000fe200000006ff */
[----:B------:R-:W-:Y:S01]  /*0d80*/  FMUL.FTZ R226, R161, UR23 ;  /* 0x00000017a1e27c20 */ /* 0x000fe20008410000 */
[----:B------:R-:W-:-:S02]  /*0d90*/  SHF.L.U32 R218, R218, 0x10, RZ ;  /* 0x00000010dada7819 */ /* 0x000fc400000006ff */
[----:B------:R-:W-:Y:S01]  /*0da0*/  SHF.L.U32 R213, R213, 0x10, RZ ;  /* 0x00000010d5d57819 */ /* 0x000fe200000006ff */
[----:B------:R-:W-:Y:S01]  /*0db0*/  FADD.FTZ R220, R220, -UR4 ;  /* 0x80000004dcdc7e21 */ /* 0x000fe20008010000 */
[----:B------:R-:W-:Y:S01]  /*0dc0*/  SHF.L.U32 R222, R158, 0x10, RZ ;  /* 0x000000109ede7819 */ /* 0x000fe200000006ff */
[-C--:B------:R-:W-:Y:S01]  /*0dd0*/  FMUL.FTZ R224, R224, R216.reuse ;  /* 0x000000d8e0e07220 */ /* 0x080fe20000410000 */
[----:B------:R-:W-:Y:S01]  /*0de0*/  FADD.FTZ R105, R105, R216 ;  /* 0x000000d869697221 */ /* 0x000fe20000010000 */
[----:B------:R-:W-:Y:S01]  /*0df0*/  FFMA.FTZ R73, R226, R216, R73 ;  /* 0x000000d8e2497223 */ /* 0x000fe20000010049 */
[----:B------:R-:W-:Y:S01]  /*0e00*/  PRMT R158, R162, 0x7632, R158 ;  /* 0x00007632a29e7816 */ /* 0x000fe2000000009e */
[----:B------:R-:W-:Y:S01]  /*0e10*/  FADD.FTZ R218, R218, -UR4 ;  /* 0x80000004dada7e21 */ /* 0x000fe20008010000 */
[----:B------:R-:W-:Y:S01]  /*0e20*/  PRMT R216, R54, 0x7632, R216 ;  /* 0x0000763236d87816 */ /* 0x000fe200000000d8 */
[----:B------:R-:W-:Y:S01]  /*0e30*/  FADD.FTZ R213, R213, -UR4 ;  /* 0x80000004d5d57e21 */ /* 0x000fe20008010000 */
[----:B------:R-:W-:Y:S01]  /*0e40*/  SHF.L.U32 R215, R162, 0x10, RZ ;  /* 0x00000010a2d77819 */ /* 0x000fe200000006ff */
[----:B------:R-:W-:Y:S01]  /*0e50*/  FMUL.FTZ R229, R220, UR23 ;  /* 0x00000017dce57c20 */ /* 0x000fe20008410000 */
[----:B------:R-:W-:Y:S01]  /*0e60*/  FMUL.FTZ R227, R227, R214 ;  /* 0x000000d6e3e37220 */ /* 0x000fe20000410000 */
[C---:B------:R-:W-:Y:S01]  /*0e70*/  PRMT R156, R159.reuse, 0x7632, R156 ;  /* 0x000076329f9c7816 */ /* 0x040fe2000000009c */
[----:B------:R-:W-:Y:S01]  /*0e80*/  FADD.FTZ R221, R222, -UR4 ;  /* 0x80000004dedd7e21 */ /* 0x000fe20008010000 */
[----:B------:R-:W-:Y:S01]  /*0e90*/  SHF.L.U32 R162, R54, 0x10, RZ ;  /* 0x0000001036a27819 */ /* 0x000fe200000006ff */
[----:B------:R-:W-:Y:S01]  /*0ea0*/  FMUL.FTZ R222, R218, UR23 ;  /* 0x00000017dade7c20 */ /* 0x000fe20008410000 */
[----:B------:R-:W-:Y:S01]  /*0eb0*/  SHF.L.U32 R159, R159, 0x10, RZ ;  /* 0x000000109f9f7819 */ /* 0x000fe200000006ff */
[----:B------:R-:W-:Y:S01]  /*0ec0*/  FMUL.FTZ R218, R213, UR23 ;  /* 0x00000017d5da7c20 */ /* 0x000fe20008410000 */
[----:B------:R-:W-:-:S02]  /*0ed0*/  SHF.L.U32 R216, R216, 0x10, RZ ;  /* 0x00000010d8d87819 */ /* 0x000fc400000006ff */
[----:B------:R-:W-:Y:S01]  /*0ee0*/  SHF.L.U32 R158, R158, 0x10, RZ ;  /* 0x000000109e9e7819 */ /* 0x000fe200000006ff */
[----:B------:R-:W-:Y:S01]  /*0ef0*/  FADD.FTZ R161, RZ, R227 ;  /* 0x000000e3ffa17221 */ /* 0x000fe20000010000 */
[----:B------:R-:W-:Y:S01]  /*0f00*/  PRMT R220, R53, 0x7632, R220 ;  /* 0x0000763235dc7816 */ /* 0x000fe200000000dc */
[----:B------:R-:W-:Y:S01]  /*0f10*/  FFMA.FTZ R213, R229, R227, RZ ;  /* 0x000000e3e5d57223 */ /* 0x000fe200000100ff */
[----:B------:R-:W-:Y:S01]  /*0f20*/  FMUL.FTZ R219, R162, R215 ;  /* 0x000000d7a2db7220 */ /* 0x000fe20000410000 */
[----:B------:R-:W-:Y:S01]  /*0f30*/  PRMT R157, R163, 0x7632, R157 ;  /* 0x00007632a39d7816 */ /* 0x000fe2000000009d */
[-C--:B------:R-:W-:Y:S01]  /*0f40*/  FMUL.FTZ R216, R216, R158.reuse ;  /* 0x0000009ed8d87220 */ /* 0x080fe20000410000 */
[----:B------:R-:W-:Y:S01]  /*0f50*/  SHF.L.U32 R220, R220, 0x10, RZ ;  /* 0x00000010dcdc7819 */ /* 0x000fe200000006ff */
[----:B------:R-:W-:Y:S01]  /*0f60*/  FADD.FTZ R109, R109, R158 ;  /* 0x0000009e6d6d7221 */ /* 0x000fe20000010000 */
[----:B------:R-:W-:Y:S01]  /*0f70*/  SHF.L.U32 R160, R160, 0x10, RZ ;  /* 0x00000010a0a07819 */ /* 0x000fe200000006ff */
[----:B------:R-:W-:Y:S01]  /*0f80*/  FFMA.FTZ R77, R218, R158, R77 ;  /* 0x0000009eda4d7223 */ /* 0x000fe2000001004d */
[----:B------:R-:W-:Y:S01]  /*0f90*/  FADD.FTZ R159, R159, -UR4 ;  /* 0x800000049f9f7e21 */ /* 0x000fe20008010000 */
[----:B------:R-:W-:Y:S01]  /*0fa0*/  SHF.L.U32 R162, R156, 0x10, RZ ;  /* 0x000000109ca27819 */ /* 0x000fe200000006ff */
[----:B------:R-:W-:Y:S01]  /*0fb0*/  FADD.FTZ R156, R161, R224 ;  /* 0x000000e0a19c7221 */ /* 0x000fe20000010000 */
[----:B------:R-:W-:Y:S01]  /*0fc0*/  FFMA.FTZ R158, R226, R224, R213 ;  /* 0x000000e0e29e7223 */ /* 0x000fe200000100d5 */
[----:B------:R-:W-:Y:S01]  /*0fd0*/  SHF.L.U32 R161, R157, 0x10, RZ ;  /* 0x000000109da17819 */ /* 0x000fe200000006ff */
[----:B------:R-:W-:Y:S01]  /*0fe0*/  FMUL.FTZ R217, R159, UR23 ;  /* 0x000000179fd97c20 */ /* 0x000fe20008410000 */
[----:B------:R-:W-:Y:S01]  /*0ff0*/  FMUL.FTZ R220, R220, R160 ;  /* 0x000000a0dcdc7220 */ /* 0x000fe20000410000 */
[----:B------:R-:W-:Y:S01]  /*1000*/  FADD.FTZ R157, R156, R223 ;  /* 0x000000df9c9d7221 */ /* 0x000fe20000010000 */
[----:B------:R-:W-:Y:S01]  /*1010*/  FFMA.FTZ R159, R225, R223, R158 ;  /* 0x000000dfe19f7223 */ /* 0x000fe2000001009e */
[----:B------:R-:W-:Y:S01]  /*1020*/  FMUL.FTZ R221, R221, UR23 ;  /* 0x00000017dddd7c20 */ /* 0x000fe20008410000 */
[----:B------:R-:W-:Y:S01]  /*1030*/  FADD.FTZ R104, R104, R214 ;  /* 0x000000d668687221 */ /* 0x000fe20000010000 */
[----:B------:R-:W-:Y:S01]  /*1040*/  FADD.FTZ R156, R157, R220 ;  /* 0x000000dc9d9c7221 */ /* 0x000fe20000010000 */
[C---:B------:R-:W-:Y:S01]  /*1050*/  FFMA.FTZ R158, R222.reuse, R220, R159 ;  /* 0x000000dcde9e7223 */ /* 0x040fe2000001009f */
[----:B------:R-:W-:Y:S01]  /*1060*/  FFMA.FTZ R72, R229, R214, R72 ;  /* 0x000000d6e5487223 */ /* 0x000fe20000010048 */
[----:B------:R-:W-:Y:S01]  /*1070*/  FADD.FTZ R107, R107, R160 ;  /* 0x000000a06b6b7221 */ /* 0x000fe20000010000 */
[----:B------:R-:W-:Y:S01]  /*1080*/  FFMA.FTZ R75, R222, R160, R75 ;  /* 0x000000a0de4b7223 */ /* 0x000fe2000001004b */
[----:B------:R-:W-:Y:S01]  /*1090*/  PRMT R214, R55, 0x7632, R214 ;  /* 0x0000763237d67816 */ /* 0x000fe200000000d6 */
        /* <DEDUP_REMOVED lines=8> */
[----:B------:R-:W-:Y:S01]  /*1120*/  FMUL.FTZ R215, R160, R163 ;  /* 0x000000a3a0d77220 */ /* 0x000fe20000410000 */
        /* <DEDUP_REMOVED lines=8> */
[----:B------:R-:W-:Y:S01]  /*11b0*/  FADD.FTZ R111, R111, R161 ;  /* 0x000000a16f6f7221 */ /* 0x000fe20000010000 */
[----:B------:R-:W-:Y:S01]  /*11c0*/  FFMA.FTZ R79, R214, R161, R79 ;  /* 0x000000a1d64f7223 */ /* 0x000fe2000001004f */
[----:B------:R-:W-:Y:S01]  /*11d0*/  FADD.FTZ R231, R156, R213 ;  /* 0x000000d59ce77221 */ /* 0x000fe20000010000 */
[----:B------:R-:W-:-:S07]  /*11e0*/  FFMA.FTZ R230, R214, R213, R158 ;  /* 0x000000d5d6e67223 */ /* 0x000fce000001009e */
.L_x_666:
[----:B------:R-:W-:Y:S05]  /*11f0*/  BSYNC.RECONVERGENT B0 ;  /* 0x0000000000007941 */ /* 0x000fea0003800200 */
.L_x_665:
[----:B------:R-:W-:Y:S04]  /*1200*/  BSSY.RECONVERGENT B0, `(.L_x_667) ;  /* 0x000006c000007945 */ /* 0x000fe80003800200 */
[----:B------:R-:W-:Y:S05]  /*1210*/  @!P4 BRA `(.L_x_668) ;  /* 0x0000000400a8c947 */ /* 0x000fea0003800000 */
[----:B------:R-:W0:Y:S08]  /*1220*/  LDC.64 R156, c[0x0][0x3a8] ;  /* 0x0000ea00ff9c7b82 */ /* 0x000e300000000a00 */
[----:B------:R-:W1:Y:S01]  /*1230*/  LDC.64 R16, c[0x0][0x428] ;  /* 0x00010a00ff107b82 */ /* 0x000e620000000a00 */
[----:B0-----:R-:W-:-:S06]  /*1240*/  IMAD.WIDE.U32 R156, R228, 0x10, R156 ;  /* 0x00000010e49c7825 */ /* 0x001fcc00078e009c */
[----:B------:R-:W2:Y:S01]  /*1250*/  LDG.E.128 R156, desc[UR14][R156.64] ;  /* 0x0000000e9c9c7981 */ /* 0x000ea2000c1e1d00 */
[----:B-1----:R-:W-:Y:S02]  /*1260*/  IMAD.WIDE.U32 R160, R228, 0x10, R16 ;  /* 0x00000010e4a07825 */ /* 0x002fe400078e0010 */
[----:B------:R-:W0:Y:S04]  /*1270*/  LDC.64 R16, c[0x0][0x3b0] ;  /* 0x0000ec00ff107b82 */ /* 0x000e280000000a00 */
[----:B------:R-:W3:Y:S01]  /*1280*/  LDG.E.128 R160, desc[UR14][R160.64] ;  /* 0x0000000ea0a07981 */ /* 0x000ee2000c1e1d00 */
[----:B------:R-:W-:-:S04]  /*1290*/  ISETP.NE.U32.AND P0, PT, RZ, UR18, PT ;  /* 0x00000012ff007c0c */ /* 0x000fc8000bf05070 */
[----:B------:R-:W-:-:S13]  /*12a0*/  ISETP.NE.AND.EX P0, PT, RZ, UR19, PT, P0 ;  /* 0x00000013ff007c0c */ /* 0x000fda000bf05300 */
[----:B------:R-:W1:Y:S01]  /*12b0*/  @P0 LDC.64 R168, c[0x0][0x438] ;  /* 0x00010e00ffa80b82 */ /* 0x000e620000000a00 */
[----:B0-----:R-:W-:-:S06]  /*12c0*/  IMAD.WIDE.U32 R238, R228, 0x8, R16 ;  /* 0x00000008e4ee7825 */ /* 0x001fcc00078e0010 */
[----:B------:R-:W5:Y:S01]  /*12d0*/  LDG.E.64 R238, desc[UR14][R238.64] ;  /* 0x0000000eeeee7981 */ /* 0x000f62000c1e1b00 */
[----:B------:R-:W-:Y:S01]  /*12e0*/  SHF.L.U32 R167, R56, 0x10, RZ ;  /* 0x0000001038a77819 */ /* 0x000fe200000006ff */
[----:B-1----:R-:W-:-:S05]  /*12f0*/  @P0 IMAD.WIDE.U32 R168, R228, 0x10, R168 ;  /* 0x00000010e4a80825 */ /* 0x002fca00078e00a8 */
[----:B------:R0:W5:Y:S01]  /*1300*/  @P0 LDG.E.128 R48, desc[UR14][R168.64] ;  /* 0x0000000ea8300981 */ /* 0x000162000c1e1d00 */
[----:B------:R-:W-:Y:S02]  /*1310*/  SHF.L.U32 R189, R3, 0x10, RZ ;  /* 0x0000001003bd7819 */ /* 0x000fe400000006ff */
[----:B------:R-:W-:-:S04]  /*1320*/  PRMT R180, R57, 0x7632, R180 ;  /* 0x0000763239b47816 */ /* 0x000fc800000000b4 */
[----:B------:R-:W-:Y:S02]  /*1330*/  SHF.L.U32 R180, R180, 0x10, RZ ;  /* 0x00000010b4b47819 */ /* 0x000fe400000006ff */
[C---:B------:R-:W-:Y:S02]  /*1340*/  SHF.L.U32 R192, R59.reuse, 0x10, RZ ;  /* 0x000000103bc07819 */ /* 0x040fe400000006ff */
[----:B------:R-:W-:-:S04]  /*1350*/  PRMT R210, R59, 0x7632, R210 ;  /* 0x000076323bd27816 */ /* 0x000fc800000000d2 */
[----:B------:R-:W-:Y:S02]  /*1360*/  SHF.L.U32 R210, R210, 0x10, RZ ;  /* 0x00000010d2d27819 */ /* 0x000fe400000006ff */
[----:B------:R-:W-:Y:S02]  /*1370*/  IADD3 R228, PT, PT, R228, 0x80, RZ ;  /* 0x00000080e4e47810 */ /* 0x000fe40007ffe0ff */
[----:B--2---:R-:W-:Y:S02]  /*1380*/  SHF.L.U32 R16, R156, 0x10, RZ ;  /* 0x000000109c107819 */ /* 0x004fe400000006ff */
[C---:B------:R-:W-:Y:S02]  /*1390*/  PRMT R156, R157.reuse, 0x7632, R156 ;  /* 0x000076329d9c7816 */ /* 0x040fe4000000009c */
[----:B------:R-:W-:Y:S01]  /*13a0*/  SHF.L.U32 R157, R157, 0x10, RZ ;  /* 0x000000109d9d7819 */ /* 0x000fe200000006ff */
[----:B------:R-:W-:Y:S01]  /*13b0*/  FADD.FTZ R16, R16, -UR4 ;  /* 0x8000000410107e21 */ /* 0x000fe20008010000 */
[----:B---3--:R-:W-:-:S03]  /*13c0*/  SHF.L.U32 R171, R160, 0x10, RZ ;  /* 0x00000010a0ab7819 */ /* 0x008fc600000006ff */
[----:B------:R-:W-:Y:S01]  /*13d0*/  FMUL.FTZ R17, R16, UR23 ;  /* 0x0000001710117c20 */ /* 0x000fe20008410000 */
[----:B------:R-:W-:Y:S01]  /*13e0*/  FADD.FTZ R157, R157, -UR4 ;  /* 0x800000049d9d7e21 */ /* 0x000fe20008010000 */
[----:B------:R-:W-:Y:S01]  /*13f0*/  PRMT R160, R161, 0x7632, R160 ;  /* 0x00007632a1a07816 */ /* 0x000fe200000000a0 */
[-C--:B------:R-:W-:Y:S01]  /*1400*/  FMUL.FTZ R16, R167, R171.reuse ;  /* 0x000000aba7107220 */ /* 0x080fe20000410000 */
[----:B------:R-:W-:Y:S01]  /*1410*/  FADD.FTZ R44, R44, R171 ;  /* 0x000000ab2c2c7221 */ /* 0x000fe20000010000 */
[----:B------:R-:W-:Y:S01]  /*1420*/  FFMA.FTZ R40, R17, R171, R40 ;  /* 0x000000ab11287223 */ /* 0x000fe20000010028 */
[----:B------:R-:W-:Y:S01]  /*1430*/  SHF.L.U32 R167, R57, 0x10, RZ ;  /* 0x0000001039a77819 */ /* 0x000fe200000006ff */
[----:B------:R-:W-:Y:S01]  /*1440*/  FMUL.FTZ R171, R157, UR23 ;  /* 0x000000179dab7c20 */ /* 0x000fe20008410000 */
[----:B------:R-:W-:Y:S02]  /*1450*/  SHF.L.U32 R161, R161, 0x10, RZ ;  /* 0x00000010a1a17819 */ /* 0x000fe400000006ff */
[----:B0-----:R-:W-:-:S02]  /*1460*/  SHF.L.U32 R168, R156, 0x10, RZ ;  /* 0x000000109ca87819 */ /* 0x001fc400000006ff */
[----:B------:R-:W-:Y:S02]  /*1470*/  SHF.L.U32 R157, R158, 0x10, RZ ;  /* 0x000000109e9d7819 */ /* 0x000fe400000006ff */
[----:B------:R-:W-:Y:S01]  /*1480*/  PRMT R156, R162, 0x7632, R156 ;  /* 0x00007632a29c7816 */ /* 0x000fe2000000009c */
[-C--:B------:R-:W-:Y:S01]  /*1490*/  FMUL.FTZ R169, R167, R161.reuse ;  /* 0x000000a1a7a97220 */ /* 0x080fe20000410000 */
[----:B------:R-:W-:Y:S01]  /*14a0*/  FADD.FTZ R46, R46, R161 ;  /* 0x000000a12e2e7221 */ /* 0x000fe20000010000 */
[----:B------:R-:W-:Y:S01]  /*14b0*/  FFMA.FTZ R42, R171, R161, R42 ;  /* 0x000000a1ab2a7223 */ /* 0x000fe2000001002a */
[----:B------:R-:W-:Y:S01]  /*14c0*/  SHF.L.U32 R161, R162, 0x10, RZ ;  /* 0x00000010a2a17819 */ /* 0x000fe200000006ff */
[----:B------:R-:W-:Y:S01]  /*14d0*/  FADD.FTZ R157, R157, -UR4 ;  /* 0x800000049d9d7e21 */ /* 0x000fe20008010000 */
[C---:B------:R-:W-:Y:S02]  /*14e0*/  SHF.L.U32 R162, R156.reuse, 0x10, RZ ;  /* 0x000000109ca27819 */ /* 0x040fe400000006ff */
[----:B------:R-:W-:Y:S01]  /*14f0*/  PRMT R156, R156, 0x7632, R156 ;  /* 0x000076329c9c7816 */ /* 0x000fe2000000009c */
[----:B------:R-:W-:Y:S01]  /*1500*/  FMUL.FTZ R183, R157, UR23 ;  /* 0x000000179db77c20 */ /* 0x000fe20008410000 */
[----:B------:R-:W-:-:S02]  /*1510*/  SHF.L.U32 R182, R160, 0x10, RZ ;  /* 0x00000010a0b67819 */ /* 0x000fc400000006ff */
[----:B------:R-:W-:Y:S02]  /*1520*/  SHF.L.U32 R156, R156, 0x10, RZ ;  /* 0x000000109c9c7819 */ /* 0x000fe400000006ff */
[----:B------:R-:W-:Y:S02]  /*1530*/  PRMT R158, R158, 0x7632, R158 ;  /* 0x000076329e9e7816 */ /* 0x000fe4000000009e */
[----:B------:R-:W-:Y:S02]  /*1540*/  SHF.L.U32 R157, R159, 0x10, RZ ;  /* 0x000000109f9d7819 */ /* 0x000fe400000006ff */
[----:B------:R-:W-:Y:S01]  /*1550*/  PRMT R160, R160, 0x7632, R160 ;  /* 0x00007632a0a07816 */ /* 0x000fe200000000a0 */
[----:B------:R-:W-:Y:S01]  /*1560*/  FADD.FTZ R156, R156, -UR4 ;  /* 0x800000049c9c7e21 */ /* 0x000fe20008010000 */
[----:B------:R-:W-:Y:S01]  /*1570*/  SHF.L.U32 R158, R158, 0x10, RZ ;  /* 0x000000109e9e7819 */ /* 0x000fe200000006ff */
[----:B------:R-:W-:Y:S01]  /*1580*/  FADD.FTZ R157, R157, -UR4 ;  /* 0x800000049d9d7e21 */ /* 0x000fe20008010000 */
[----:B------:R-:W-:Y:S01]  /*1590*/  SHF.L.U32 R160, R160, 0x10, RZ ;  /* 0x00000010a0a07819 */ /* 0x000fe200000006ff */
[----:B------:R-:W-:Y:S01]  /*15a0*/  FADD.FTZ R168, R168, -UR4 ;  /* 0x80000004a8a87e21 */ /* 0x000fe20008010000 */
[----:B------:R-:W-:Y:S01]  /*15b0*/  FMUL.FTZ R194, R156, UR23 ;  /* 0x000000179cc27c20 */ /* 0x000fe20008410000 */
[----:B------:R-:W-:Y:S01]  /*15c0*/  FADD.FTZ R158, R158, -UR4 ;  /* 0x800000049e9e7e21 */ /* 0x000fe20008010000 */
[----:B------:R-:W-:Y:S01]  /*15d0*/  FMUL.FTZ R185, R157, UR23 ;  /* 0x000000179db97c20 */ /* 0x000fe20008410000 */
[----:B------:R-:W-:Y:S01]  /*15e0*/  FMUL.FTZ R189, R189, R160 ;  /* 0x000000a0bdbd7220 */ /* 0x000fe20000410000 */
[----:B------:R-:W-:Y:S01]  /*15f0*/  FADD.FTZ R156, R231, R16 ;  /* 0x00000010e79c7221 */ /* 0x000fe20000010000 */
[----:B------:R-:W-:Y:S01]  /*1600*/  FFMA.FTZ R157, R17, R16, R230 ;  /* 0x00000010119d7223 */ /* 0x000fe200000100e6 */
[----:B------:R-:W-:Y:S01]  /*1610*/  FMUL.FTZ R168, R168, UR23 ;  /* 0x00000017a8a87c20 */ /* 0x000fe20008410000 */
[----:B------:R-:W-:Y:S01]  /*1620*/  FMUL.FTZ R184, R158, UR23 ;  /* 0x000000179eb87c20 */ /* 0x000fe20008410000 */
[----:B------:R-:W-:Y:S01]  /*1630*/  FADD.FTZ R156, R156, R189 ;  /* 0x000000bd9c9c7221 */ /* 0x000fe20000010000 */
[----:B------:R-:W-:Y:S01]  /*1640*/  FFMA.FTZ R158, R194, R189, R157 ;  /* 0x000000bdc29e7223 */ /* 0x000fe2000001009d */
[-C--:B------:R-:W-:Y:S01]  /*1650*/  FMUL.FTZ R167, R180, R182.reuse ;  /* 0x000000b6b4a77220 */ /* 0x080fe20000410000 */
[----:B------:R-:W-:Y:S01]  /*1660*/  FADD.FTZ R47, R47, R182 ;  /* 0x000000b62f2f7221 */ /* 0x000fe20000010000 */
[----:B------:R-:W-:Y:S01]  /*1670*/  FFMA.FTZ R43, R168, R182, R43 ;  /* 0x000000b6a82b7223 */ /* 0x000fe2000001002b */
[----:B------:R-:W-:Y:S01]  /*1680*/  PRMT R159, R159, 0x7632, R159 ;  /* 0x000076329f9f7816 */ /* 0x000fe2000000009f */
[----:B------:R-:W-:Y:S01]  /*1690*/  FADD.FTZ R156, R156, R169 ;  /* 0x000000a99c9c7221 */ /* 0x000fe20000010000 */
[C---:B------:R-:W-:Y:S01]  /*16a0*/  SHF.L.U32 R180, R58.reuse, 0x10, RZ ;  /* 0x000000103ab47819 */ /* 0x040fe200000006ff */
[----:B------:R-:W-:Y:S01]  /*16b0*/  FFMA.FTZ R157, R171, R169, R158 ;  /* 0x000000a9ab9d7223 */ /* 0x000fe2000001009e */
[----:B------:R-:W-:-:S02]  /*16c0*/  PRMT R182, R58, 0x7632, R182 ;  /* 0x000076323ab67816 */ /* 0x000fc400000000b6 */
[----:B------:R-:W-:Y:S01]  /*16d0*/  SHF.L.U32 R158, R159, 0x10, RZ ;  /* 0x000000109f9e7819 */ /* 0x000fe200000006ff */
[----:B------:R-:W-:Y:S01]  /*16e0*/  FADD.FTZ R159, R156, R167 ;  /* 0x000000a79c9f7221 */ /* 0x000fe20000010000 */
[----:B------:R-:W-:Y:S01]  /*16f0*/  SHF.L.U32 R182, R182, 0x10, RZ ;  /* 0x00000010b6b67819 */ /* 0x000fe200000006ff */
[----:B------:R-:W-:Y:S01]  /*1700*/  FMUL.FTZ R180, R180, R161 ;  /* 0x000000a1b4b47220 */ /* 0x000fe20000410000 */
[----:B------:R-:W-:Y:S01]  /*1710*/  FFMA.FTZ R156, R168, R167, R157 ;  /* 0x000000a7a89c7223 */ /* 0x000fe2000001009d */
[----:B------:R-:W-:Y:S01]  /*1720*/  FADD.FTZ R36, R36, R161 ;  /* 0x000000a124247221 */ /* 0x000fe20000010000 */
[----:B------:R-:W-:Y:S01]  /*1730*/  FFMA.FTZ R32, R183, R161, R32 ;  /* 0x000000a1b7207223 */ /* 0x000fe20000010020 */
[C---:B------:R-:W-:Y:S01]  /*1740*/  SHF.L.U32 R161, R163.reuse, 0x10, RZ ;  /* 0x00000010a3a17819 */ /* 0x040fe200000006ff */
[----:B------:R-:W-:Y:S01]  /*1750*/  FMUL.FTZ R182, R182, R162 ;  /* 0x000000a2b6b67220 */ /* 0x000fe20000410000 */
[----:B------:R-:W-:Y:S01]  /*1760*/  PRMT R163, R163, 0x7632, R163 ;  /* 0x00007632a3a37816 */ /* 0x000fe200000000a3 */
[----:B------:R-:W-:Y:S01]  /*1770*/  FADD.FTZ R159, R159, R180 ;  /* 0x000000b49f9f7221 */ /* 0x000fe20000010000 */
[----:B------:R-:W-:Y:S01]  /*1780*/  FFMA.FTZ R157, R183, R180, R156 ;  /* 0x000000b4b79d7223 */ /* 0x000fe2000001009c */
[----:B------:R-:W-:Y:S01]  /*1790*/  FMUL.FTZ R192, R192, R161 ;  /* 0x000000a1c0c07220 */ /* 0x000fe20000410000 */
[----:B------:R-:W-:Y:S01]  /*17a0*/  SHF.L.U32 R163, R163, 0x10, RZ ;  /* 0x00000010a3a37819 */ /* 0x000fe200000006ff */
[----:B------:R-:W-:Y:S01]  /*17b0*/  FADD.FTZ R158, R158, -UR4 ;  /* 0x800000049e9e7e21 */ /* 0x000fe20008010000 */
[----:B------:R-:W-:Y:S01]  /*17c0*/  FADD.FTZ R159, R159, R182 ;  /* 0x000000b69f9f7221 */ /* 0x000fe20000010000 */
[----:B------:R-:W-:-:S02]  /*17d0*/  FFMA.FTZ R156, R184, R182, R157 ;  /* 0x000000b6b89c7223 */ /* 0x000fc4000001009d */
        /* <DEDUP_REMOVED lines=14> */
.L_x_668:
[----:B------:R-:W-:Y:S05]  /*18c0*/  BSYNC.RECONVERGENT B0 ;  /* 0x0000000000007941 */ /* 0x000fea0003800200 */
.L_x_667:
[----:B------:R-:W-:Y:S04]  /*18d0*/  BSSY.RECONVERGENT B0, `(.L_x_669) ;  /* 0x0000069000007945 */ /* 0x000fe80003800200 */
[----:B------:R-:W-:Y:S05]  /*18e0*/  @!P3 BRA `(.L_x_670) ;  /* 0x00000004009cb947 */ /* 0x000fea0003800000 */
[----:B------:R-:W0:Y:S08]  /*18f0*/  LDC.64 R156, c[0x0][0x3a8] ;  /* 0x0000ea00ff9c7b82 */ /* 0x000e300000000a00 */
[----:B------:R-:W1:Y:S08]  /*1900*/  LDC.64 R160, c[0x0][0x428] ;  /* 0x00010a00ffa07b82 */ /* 0x000e700000000a00 */
[----:B------:R-:W2:Y:S01]  /*1910*/  LDC.64 R234, c[0x0][0x3b0] ;  /* 0x0000ec00ffea7b82 */ /* 0x000ea20000000a00 */
[----:B0-----:R-:W-:-:S06]  /*1920*/  IMAD.WIDE.U32 R156, R228, 0x10, R156 ;  /* 0x00000010e49c7825 */ /* 0x001fcc00078e009c */
[----:B------:R-:W3:Y:S01]  /*1930*/  LDG.E.128 R156, desc[UR14][R156.64] ;  /* 0x0000000e9c9c7981 */ /* 0x000ee2000c1e1d00 */
[----:B-1----:R-:W-:-:S06]  /*1940*/  IMAD.WIDE.U32 R160, R228, 0x10, R160 ;  /* 0x00000010e4a07825 */ /* 0x002fcc00078e00a0 */
[----:B------:R-:W4:Y:S01]  /*1950*/  LDG.E.128 R160, desc[UR14][R160.64] ;  /* 0x0000000ea0a07981 */ /* 0x000f22000c1e1d00 */
[----:B------:R-:W-:Y:S01]  /*1960*/  ISETP.NE.U32.AND P0, PT, RZ, UR18, PT ;  /* 0x00000012ff007c0c */ /* 0x000fe2000bf05070 */
[----:B--2---:R-:W-:-:S03]  /*1970*/  IMAD.WIDE.U32 R234, R228, 0x8, R234 ;  /* 0x00000008e4ea7825 */ /* 0x004fc600078e00ea */
[----:B------:R-:W-:-:S03]  /*1980*/  ISETP.NE.AND.EX P0, PT, RZ, UR19, PT, P0 ;  /* 0x00000013ff007c0c */ /* 0x000fc6000bf05300 */
[----:B------:R-:W5:Y:S10]  /*1990*/  LDG.E.64 R234, desc[UR14][R234.64] ;  /* 0x0000000eeaea7981 */ /* 0x000f74000c1e1b00 */
[----:B------:R-:W0:Y:S01]  /*19a0*/  @P0 LDC.64 R20, c[0x0][0x438] ;  /* 0x00010e00ff140b82 */ /* 0x000e220000000a00 */
[----:B------:R-:W-:-:S02]  /*19b0*/  SHF.L.U32 R18, R60, 0x10, RZ ;  /* 0x000000103c127819 */ /* 0x000fc400000006ff */
[----:B------:R-:W-:Y:S01]  /*19c0*/  SHF.L.U32 R30, R62, 0x10, RZ ;  /* 0x000000103e1e7819 */ /* 0x000fe200000006ff */
[----:B0-----:R-:W-:-:S05]  /*19d0*/  @P0 IMAD.WIDE.U32 R20, R228, 0x10, R20 ;  /* 0x00000010e4140825 */ /* 0x001fca00078e0014 */
[----:B------:R0:W5:Y:S02]  /*19e0*/  @P0 LDG.E.128 R144, desc[UR14][R20.64] ;  /* 0x0000000e14900981 */ /* 0x000164000c1e1d00 */
[----:B0-----:R-:W-:Y:S02]  /*19f0*/  SHF.L.U32 R20, R61, 0x10, RZ ;  /* 0x000000103d147819 */ /* 0x001fe400000006ff */
[----:B------:R-:W-:Y:S02]  /*1a00*/  SHF.L.U32 R199, R6, 0x10, RZ ;  /* 0x0000001006c77819 */ /* 0x000fe400000006ff */
[----:B------:R-:W-:Y:S02]  /*1a10*/  SHF.L.U32 R197, R5, 0x10, RZ ;  /* 0x0000001005c57819 */ /* 0x000fe400000006ff */
[----:B------:R-:W-:Y:S02]  /*1a20*/  SHF.L.U32 R211, R4, 0x10, RZ ;  /* 0x0000001004d37819 */ /* 0x000fe400000006ff */
[----:B------:R-:W-:-:S02]  /*1a30*/  IADD3 R228, PT, PT, R228, 0x80, RZ ;  /* 0x00000080e4e47810 */ /* 0x000fc40007ffe0ff */
[----:B---3--:R-:W-:Y:S02]  /*1a40*/  SHF.L.U32 R19, R156, 0x10, RZ ;  /* 0x000000109c137819 */ /* 0x008fe400000006ff */
[----:B------:R-:W-:-:S03]  /*1a50*/  SHF.L.U32 R29, R157, 0x10, RZ ;  /* 0x000000109d1d7819 */ /* 0x000fc600000006ff */
[----:B------:R-:W-:Y:S01]  /*1a60*/  FADD.FTZ R19, R19, -UR4 ;  /* 0x8000000413137e21 */ /* 0x000fe20008010000 */
[----:B----4-:R-:W-:-:S03]  /*1a70*/  SHF.L.U32 R27, R160, 0x10, RZ ;  /* 0x00000010a01b7819 */ /* 0x010fc600000006ff */
[----:B------:R-:W-:Y:S01]  /*1a80*/  FMUL.FTZ R19, R19, UR23 ;  /* 0x0000001713137c20 */ /* 0x000fe20008410000 */
[----:B------:R-:W-:Y:S01]  /*1a90*/  FADD.FTZ R21, R29, -UR4 ;  /* 0x800000041d157e21 */ /* 0x000fe20008010000 */
[----:B------:R-:W-:Y:S01]  /*1aa0*/  SHF.L.U32 R29, R158, 0x10, RZ ;  /* 0x000000109e1d7819 */ /* 0x000fe200000006ff */
[-C--:B------:R-:W-:Y:S01]  /*1ab0*/  FMUL.FTZ R18, R18, R27.reuse ;  /* 0x0000001b12127220 */ /* 0x080fe20000410000 */
[----:B------:R-:W-:Y:S01]  /*1ac0*/  FADD.FTZ R112, R112, R27 ;  /* 0x0000001b70707221 */ /* 0x000fe20000010000 */
[----:B------:R-:W-:Y:S01]  /*1ad0*/  FFMA.FTZ R80, R19, R27, R80 ;  /* 0x0000001b13507223 */ /* 0x000fe20000010050 */
[----:B------:R-:W-:Y:S01]  /*1ae0*/  SHF.L.U32 R27, R161, 0x10, RZ ;  /* 0x00000010a11b7819 */ /* 0x000fe200000006ff */
[----:B------:R-:W-:Y:S01]  /*1af0*/  FMUL.FTZ R21, R21, UR23 ;  /* 0x0000001715157c20 */ /* 0x000fe20008410000 */
[----:B------:R-:W-:Y:S01]  /*1b00*/  PRMT R156, R156, 0x7632, R156 ;  /* 0x000076329c9c7816 */ /* 0x000fe2000000009c */
[----:B------:R-:W-:Y:S01]  /*1b10*/  FADD.FTZ R166, R29, -UR4 ;  /* 0x800000041da67e21 */ /* 0x000fe20008010000 */
[----:B------:R-:W-:-:S02]  /*1b20*/  SHF.L.U32 R172, R159, 0x10, RZ ;  /* 0x000000109fac7819 */ /* 0x000fc400000006ff */
[----:B------:R-:W-:Y:S01]  /*1b30*/  PRMT R157, R157, 0x7632, R157 ;  /* 0x000076329d9d7816 */ /* 0x000fe2000000009d */
[----:B------:R-:W-:Y:S01]  /*1b40*/  FADD.FTZ R114, R114, R27 ;  /* 0x0000001b72727221 */ /* 0x000fe20000010000 */
[-C--:B------:R-:W-:Y:S01]  /*1b50*/  FFMA.FTZ R82, R21, R27.reuse, R82 ;  /* 0x0000001b15527223 */ /* 0x080fe20000010052 */
[----:B------:R-:W-:Y:S01]  /*1b60*/  SHF.L.U32 R29, R162, 0x10, RZ ;  /* 0x00000010a21d7819 */ /* 0x000fe200000006ff */
[----:B------:R-:W-:Y:S01]  /*1b70*/  FMUL.FTZ R20, R20, R27 ;  /* 0x0000001b14147220 */ /* 0x000fe20000410000 */
[----:B------:R-:W-:Y:S01]  /*1b80*/  SHF.L.U32 R156, R156, 0x10, RZ ;  /* 0x000000109c9c7819 */ /* 0x000fe200000006ff */
[----:B------:R-:W-:Y:S01]  /*1b90*/  FMUL.FTZ R27, R166, UR23 ;  /* 0x00000017a61b7c20 */ /* 0x000fe20008410000 */
[----:B------:R-:W-:Y:S01]  /*1ba0*/  FADD.FTZ R172, R172, -UR4 ;  /* 0x80000004acac7e21 */ /* 0x000fe20008010000 */
[----:B------:R-:W-:Y:S01]  /*1bb0*/  SHF.L.U32 R157, R157, 0x10, RZ ;  /* 0x000000109d9d7819 */ /* 0x000fe200000006ff */
[-C--:B------:R-:W-:Y:S01]  /*1bc0*/  FMUL.FTZ R30, R30, R29.reuse ;  /* 0x0000001d1e1e7220 */ /* 0x080fe20000410000 */
[----:B------:R-:W-:Y:S01]  /*1bd0*/  FADD.FTZ R116, R116, R29 ;  /* 0x0000001d74747221 */ /* 0x000fe20000010000 */
[----:B------:R-:W-:Y:S01]  /*1be0*/  FFMA.FTZ R84, R27, R29, R84 ;  /* 0x0000001d1b547223 */ /* 0x000fe20000010054 */
[----:B------:R-:W-:Y:S01]  /*1bf0*/  SHF.L.U32 R177, R163, 0x10, RZ ;  /* 0x00000010a3b17819 */ /* 0x000fe200000006ff */
[----:B------:R-:W-:Y:S01]  /*1c00*/  FADD.FTZ R156, R156, -UR4 ;  /* 0x800000049c9c7e21 */ /* 0x000fe20008010000 */
[----:B------:R-:W-:Y:S01]  /*1c10*/  SHF.L.U32 R166, R63, 0x10, RZ ;  /* 0x000000103fa67819 */ /* 0x000fe200000006ff */
[----:B------:R-:W-:Y:S01]  /*1c20*/  FMUL.FTZ R29, R172, UR23 ;  /* 0x00000017ac1d7c20 */ /* 0x000fe20008410000 */
[----:B------:R-:W-:Y:S01]  /*1c30*/  PRMT R161, R161, 0x7632, R161 ;  /* 0x00007632a1a17816 */ /* 0x000fe200000000a1 */
[----:B------:R-:W-:Y:S01]  /*1c40*/  FADD.FTZ R157, R157, -UR4 ;  /* 0x800000049d9d7e21 */ /* 0x000fe20008010000 */
[----:B------:R-:W-:Y:S01]  /*1c50*/  PRMT R160, R160, 0x7632, R160 ;  /* 0x00007632a0a07816 */ /* 0x000fe200000000a0 */
[----:B------:R-:W-:Y:S01]  /*1c60*/  FMUL.FTZ R172, R156, UR23 ;  /* 0x000000179cac7c20 */ /* 0x000fe20008410000 */
[----:B------:R-:W-:Y:S01]  /*1c70*/  FADD.FTZ R118, R118, R177 ;  /* 0x000000b176767221 */ /* 0x000fe20000010000 */
[-C--:B------:R-:W-:Y:S01]  /*1c80*/  FFMA.FTZ R86, R29, R177.reuse, R86 ;  /* 0x000000b11d567223 */ /* 0x080fe20000010056 */
[----:B------:R-:W-:Y:S01]  /*1c90*/  FMUL.FTZ R166, R166, R177 ;  /* 0x000000b1a6a67220 */ /* 0x000fe20000410000 */
[----:B------:R-:W-:Y:S01]  /*1ca0*/  SHF.L.U32 R156, R161, 0x10, RZ ;  /* 0x00000010a19c7819 */ /* 0x000fe200000006ff */
[----:B------:R-:W-:Y:S01]  /*1cb0*/  FMUL.FTZ R188, R157, UR23 ;  /* 0x000000179dbc7c20 */ /* 0x000fe20008410000 */
[----:B------:R-:W-:-:S02]  /*1cc0*/  SHF.L.U32 R160, R160, 0x10, RZ ;  /* 0x00000010a0a07819 */ /* 0x000fc400000006ff */
[----:B------:R-:W-:Y:S02]  /*1cd0*/  SHF.L.U32 R177, R7, 0x10, RZ ;  /* 0x0000001007b17819 */ /* 0x000fe400000006ff */
[----:B------:R-:W-:Y:S01]  /*1ce0*/  PRMT R158, R158, 0x7632, R158 ;  /* 0x000076329e9e7816 */ /* 0x000fe2000000009e */
[----:B------:R-:W-:Y:S01]  /*1cf0*/  FADD.FTZ R115, R115, R156 ;  /* 0x0000009c73737221 */ /* 0x000fe20000010000 */
[----:B------:R-:W-:Y:S01]  /*1d00*/  PRMT R159, R159, 0x7632, R159 ;  /* 0x000076329f9f7816 */ /* 0x000fe2000000009f */
[-C--:B------:R-:W-:Y:S01]  /*1d10*/  FFMA.FTZ R83, R188, R156.reuse, R83 ;  /* 0x0000009cbc537223 */ /* 0x080fe20000010053 */
[----:B------:R-:W-:Y:S01]  /*1d20*/  SHF.L.U32 R158, R158, 0x10, RZ ;  /* 0x000000109e9e7819 */ /* 0x000fe200000006ff */
[----:B------:R-:W-:Y:S01]  /*1d30*/  FMUL.FTZ R199, R199, R156 ;  /* 0x0000009cc7c77220 */ /* 0x000fe20000410000 */
[----:B------:R-:W-:Y:S01]  /*1d40*/  FMUL.FTZ R177, R177, R160 ;  /* 0x000000a0b1b17220 */ /* 0x000fe20000410000 */
[----:B------:R-:W-:Y:S01]  /*1d50*/  FADD.FTZ R156, R231, R18 ;  /* 0x00000012e79c7221 */ /* 0x000fe20000010000 */
[----:B------:R-:W-:Y:S01]  /*1d60*/  FFMA.FTZ R157, R19, R18, R230 ;  /* 0x00000012139d7223 */ /* 0x000fe200000100e6 */
[----:B------:R-:W-:Y:S01]  /*1d70*/  FADD.FTZ R113, R113, R160 ;  /* 0x000000a071717221 */ /* 0x000fe20000010000 */
[----:B------:R-:W-:Y:S01]  /*1d80*/  FFMA.FTZ R81, R172, R160, R81 ;  /* 0x000000a0ac517223 */ /* 0x000fe20000010051 */
[----:B------:R-:W-:Y:S01]  /*1d90*/  SHF.L.U32 R160, R159, 0x10, RZ ;  /* 0x000000109fa07819 */ /* 0x000fe200000006ff */
[----:B------:R-:W-:Y:S01]  /*1da0*/  FADD.FTZ R158, R158, -UR4 ;  /* 0x800000049e9e7e21 */ /* 0x000fe20008010000 */
[----:B------:R-:W-:Y:S01]  /*1db0*/  FADD.FTZ R159, R156, R177 ;  /* 0x000000b19c9f7221 */ /* 0x000fe20000010000 */
[----:B------:R-:W-:Y:S01]  /*1dc0*/  FFMA.FTZ R156, R172, R177, R157 ;  /* 0x000000b1ac9c7223 */ /* 0x000fe2000001009d */
[----:B------:R-:W-:Y:S01]  /*1dd0*/  PRMT R162, R162, 0x7632, R162 ;  /* 0x00007632a2a27816 */ /* 0x000fe200000000a2 */
[----:B------:R-:W-:Y:S01]  /*1de0*/  FMUL.FTZ R198, R158, UR23 ;  /* 0x000000179ec67c20 */ /* 0x000fe20008410000 */
[----:B------:R-:W-:Y:S01]  /*1df0*/  FADD.FTZ R158, R159, R20 ;  /* 0x000000149f9e7221 */ /* 0x000fe20000010000 */
[----:B------:R-:W-:Y:S01]  /*1e00*/  FFMA.FTZ R157, R21, R20, R156 ;  /* 0x00000014159d7223 */ /* 0x000fe2000001009c */
[----:B------:R-:W-:-:S02]  /*1e10*/  SHF.L.U32 R162, R162, 0x10, RZ ;  /* 0x00000010a2a27819 */ /* 0x000fc400000006ff */
[----:B------:R-:W-:Y:S01]  /*1e20*/  FADD.FTZ R159, R158, R199 ;  /* 0x000000c79e9f7221 */ /* 0x000fe20000010000 */
[----:B------:R-:W-:Y:S01]  /*1e30*/  FFMA.FTZ R156, R188, R199, R157 ;  /* 0x000000c7bc9c7223 */ /* 0x000fe2000001009d */
[----:B------:R-:W-:Y:S01]  /*1e40*/  PRMT R163, R163, 0x7632, R163 ;  /* 0x00007632a3a37816 */ /* 0x000fe200000000a3 */
[----:B------:R-:W-:Y:S01]  /*1e50*/  FMUL.FTZ R197, R197, R162 ;  /* 0x000000a2c5c57220 */ /* 0x000fe20000410000 */
[----:B------:R-:W-:Y:S01]  /*1e60*/  FADD.FTZ R158, R159, R30 ;  /* 0x0000001e9f9e7221 */ /* 0x000fe20000010000 */
[----:B------:R-:W-:Y:S01]  /*1e70*/  FFMA.FTZ R157, R27, R30, R156 ;  /* 0x0000001e1b9d7223 */ /* 0x000fe2000001009c */
[----:B------:R-:W-:Y:S01]  /*1e80*/  FADD.FTZ R204, R160, -UR4 ;  /* 0x80000004a0cc7e21 */ /* 0x000fe20008010000 */
[----:B------:R-:W-:Y:S01]  /*1e90*/  SHF.L.U32 R160, R163, 0x10, RZ ;  /* 0x00000010a3a07819 */ /* 0x000fe200000006ff */
[----:B------:R-:W-:Y:S01]  /*1ea0*/  FADD.FTZ R159, R158, R197 ;  /* 0x000000c59e9f7221 */ /* 0x000fe20000010000 */
[----:B------:R-:W-:Y:S01]  /*1eb0*/  FFMA.FTZ R156, R198, R197, R157 ;  /* 0x000000c5c69c7223 */ /* 0x000fe2000001009d */
[----:B------:R-:W-:-:S02]  /*1ec0*/  FMUL.FTZ R204, R204, UR23 ;  /* 0x00000017cccc7c20 */ /* 0x000fc40008410000 */
        /* <DEDUP_REMOVED lines=9> */
.L_x_670:
[----:B------:R-:W-:Y:S05]  /*1f60*/  BSYNC.RECONVERGENT B0 ;  /* 0x0000000000007941 */ /* 0x000fea0003800200 */
.L_x_669:
        /* <DEDUP_REMOVED lines=39> */
[----:B------:R-:W-:Y:S01]  /*21e0*/  SHF.L.U32 R28, R66, 0x10, RZ ;  /* 0x00000010421c7819 */ /* 0x000fe200000006ff */
        /* <DEDUP_REMOVED lines=65> */
.L_x_672:
[----:B------:R-:W-:Y:S05]  /*2600*/  BSYNC.RECONVERGENT B0 ;  /* 0x0000000000007941 */ /* 0x000fea0003800200 */
.L_x_671:
[----:B------:R-:W-:Y:S04]  /*2610*/  BSSY.RECONVERGENT B0, `(.L_x_673) ;  /* 0x0000068000007945 */ /* 0x000fe80003800200 */
[----:B------:R-:W-:Y:S05]  /*2620*/  @!P1 BRA `(.L_x_674) ;  /* 0x0000000400989947 */ /* 0x000fea0003800000 */
        /* <DEDUP_REMOVED lines=13> */
[----:B------:R-:W-:Y:S01]  /*2700*/  SHF.L.U32 R207, R13, 0x10, RZ ;  /* 0x000000100dcf7819 */ /* 0x000fe200000006ff */
[----:B0-----:R-:W-:-:S05]  /*2710*/  @P0 IMAD.WIDE.U32 R190, R228, 0x10, R190 ;  /* 0x00000010e4be0825 */ /* 0x001fca00078e00be */
[----:B------:R0:W5:Y:S01]  /*2720*/  @P0 LDG.E.128 R152, desc[UR14][R190.64] ;  /* 0x0000000ebe980981 */ /* 0x000162000c1e1d00 */
[----:B---3--:R-:W-:Y:S02]  /*2730*/  SHF.L.U32 R173, R156, 0x10, RZ ;  /* 0x000000109cad7819 */ /* 0x008fe400000006ff */
[----:B------:R-:W-:-:S03]  /*2740*/  SHF.L.U32 R176, R157, 0x10, RZ ;  /* 0x000000109db07819 */ /* 0x000fc600000006ff */
[----:B------:R-:W-:Y:S01]  /*2750*/  FADD.FTZ R173, R173, -UR4 ;  /* 0x80000004adad7e21 */ /* 0x000fe20008010000 */
[----:B------:R-:W-:Y:S02]  /*2760*/  PRMT R187, R156, 0x7632, R187 ;  /* 0x000076329cbb7816 */ /* 0x000fe400000000bb */
[----:B------:R-:W-:Y:S01]  /*2770*/  PRMT R200, R157, 0x7632, R200 ;  /* 0x000076329dc87816 */ /* 0x000fe200000000c8 */
[----:B------:R-:W-:Y:S01]  /*2780*/  FMUL.FTZ R173, R173, UR23 ;  /* 0x00000017adad7c20 */ /* 0x000fe20008410000 */
[----:B----4-:R-:W-:Y:S01]  /*2790*/  SHF.L.U32 R181, R160, 0x10, RZ ;  /* 0x00000010a0b57819 */ /* 0x010fe200000006ff */
[----:B------:R-:W-:Y:S01]  /*27a0*/  FADD.FTZ R176, R176, -UR4 ;  /* 0x80000004b0b07e21 */ /* 0x000fe20008010000 */
[C---:B------:R-:W-:Y:S02]  /*27b0*/  PRMT R157, R158.reuse, 0x7632, R157 ;  /* 0x000076329e9d7816 */ /* 0x040fe4000000009d */
[----:B------:R-:W-:Y:S02]  /*27c0*/  SHF.L.U32 R201, R158, 0x10, RZ ;  /* 0x000000109ec97819 */ /* 0x000fe400000006ff */
[----:B------:R-:W-:-:S02]  /*27d0*/  SHF.L.U32 R158, R69, 0x10, RZ ;  /* 0x00000010459e7819 */ /* 0x000fc400000006ff */
[----:B0-----:R-:W-:Y:S02]  /*27e0*/  SHF.L.U32 R191, R161, 0x10, RZ ;  /* 0x00000010a1bf7819 */ /* 0x001fe400000006ff */
[----:B------:R-:W-:Y:S01]  /*27f0*/  SHF.L.U32 R187, R187, 0x10, RZ ;  /* 0x00000010bbbb7819 */ /* 0x000fe200000006ff */
[-C--:B------:R-:W-:Y:S01]  /*2800*/  FMUL.FTZ R178, R174, R181.reuse ;  /* 0x000000b5aeb27220 */ /* 0x080fe20000410000 */
[----:B------:R-:W-:Y:S01]  /*2810*/  PRMT R160, R160, 0x7632, R160 ;  /* 0x00007632a0a07816 */ /* 0x000fe200000000a0 */
[----:B------:R-:W-:Y:S01]  /*2820*/  FADD.FTZ R128, R128, R181 ;  /* 0x000000b580807221 */ /* 0x000fe20000010000 */
[----:B------:R-:W-:Y:S01]  /*2830*/  FFMA.FTZ R96, R173, R181, R96 ;  /* 0x000000b5ad607223 */ /* 0x000fe20000010060 */
[----:B------:R-:W-:Y:S01]  /*2840*/  SHF.L.U32 R157, R157, 0x10, RZ ;  /* 0x000000109d9d7819 */ /* 0x000fe200000006ff */
[----:B------:R-:W-:Y:S01]  /*2850*/  FMUL.FTZ R181, R176, UR23 ;  /* 0x00000017b0b57c20 */ /* 0x000fe20008410000 */
[-C--:B------:R-:W-:Y:S01]  /*2860*/  FMUL.FTZ R176, R158, R191.reuse ;  /* 0x000000bf9eb07220 */ /* 0x080fe20000410000 */
[----:B------:R-:W-:Y:S01]  /*2870*/  SHF.L.U32 R158, R15, 0x10, RZ ;  /* 0x000000100f9e7819 */ /* 0x000fe200000006ff */
[----:B------:R-:W-:Y:S01]  /*2880*/  FADD.FTZ R187, R187, -UR4 ;  /* 0x80000004bbbb7e21 */ /* 0x000fe20008010000 */
[----:B------:R-:W-:Y:S01]  /*2890*/  SHF.L.U32 R160, R160, 0x10, RZ ;  /* 0x00000010a0a07819 */ /* 0x000fe200000006ff */
[----:B------:R-:W-:Y:S01]  /*28a0*/  FADD.FTZ R157, R157, -UR4 ;  /* 0x800000049d9d7e21 */ /* 0x000fe20008010000 */
[C---:B------:R-:W-:Y:S01]  /*28b0*/  SHF.L.U32 R203, R162.reuse, 0x10, RZ ;  /* 0x00000010a2cb7819 */ /* 0x040fe200000006ff */
[----:B------:R-:W-:Y:S01]  /*28c0*/  FMUL.FTZ R190, R187, UR23 ;  /* 0x00000017bbbe7c20 */ /* 0x000fe20008410000 */
[----:B------:R-:W-:Y:S01]  /*28d0*/  PRMT R162, R162, 0x7632, R162 ;  /* 0x00007632a2a27816 */ /* 0x000fe200000000a2 */
[----:B------:R-:W-:Y:S01]  /*28e0*/  FMUL.FTZ R187, R158, R160 ;  /* 0x000000a09ebb7220 */ /* 0x000fe20000410000 */
[----:B------:R-:W-:Y:S01]  /*28f0*/  PRMT R161, R161, 0x7632, R161 ;  /* 0x00007632a1a17816 */ /* 0x000fe200000000a1 */
[----:B------:R-:W-:Y:S01]  /*2900*/  FADD.FTZ R158, R231, R178 ;  /* 0x000000b2e79e7221 */ /* 0x000fe20000010000 */
[----:B------:R-:W-:Y:S01]  /*2910*/  SHF.L.U32 R200, R200, 0x10, RZ ;  /* 0x00000010c8c87819 */ /* 0x000fe200000006ff */
[----:B------:R-:W-:Y:S01]  /*2920*/  FMUL.FTZ R208, R157, UR23 ;  /* 0x000000179dd07c20 */ /* 0x000fe20008410000 */
[----:B------:R-:W-:Y:S01]  /*2930*/  PRMT R156, R159, 0x7632, R156 ;  /* 0x000076329f9c7816 */ /* 0x000fe2000000009c */
[----:B------:R-:W-:Y:S01]  /*2940*/  FFMA.FTZ R157, R173, R178, R230 ;  /* 0x000000b2ad9d7223 */ /* 0x000fe200000100e6 */
[----:B------:R-:W-:Y:S01]  /*2950*/  SHF.L.U32 R162, R162, 0x10, RZ ;  /* 0x00000010a2a27819 */ /* 0x000fe200000006ff */
[----:B------:R-:W-:Y:S01]  /*2960*/  FADD.FTZ R130, R130, R191 ;  /* 0x000000bf82827221 */ /* 0x000fe20000010000 */
[----:B------:R-:W-:Y:S01]  /*2970*/  SHF.L.U32 R159, R159, 0x10, RZ ;  /* 0x000000109f9f7819 */ /* 0x000fe200000006ff */
[----:B------:R-:W-:Y:S01]  /*2980*/  FFMA.FTZ R98, R181, R191, R98 ;  /* 0x000000bfb5627223 */ /* 0x000fe20000010062 */
[----:B------:R-:W-:-:S02]  /*2990*/  SHF.L.U32 R191, R14, 0x10, RZ ;  /* 0x000000100ebf7819 */ /* 0x000fc400000006ff */
[----:B------:R-:W-:Y:S01]  /*29a0*/  SHF.L.U32 R206, R161, 0x10, RZ ;  /* 0x00000010a1ce7819 */ /* 0x000fe200000006ff */
[----:B------:R-:W-:Y:S01]  /*29b0*/  FADD.FTZ R161, R158, R187 ;  /* 0x000000bb9ea17221 */ /* 0x000fe20000010000 */
[----:B------:R-:W-:Y:S01]  /*29c0*/  FADD.FTZ R200, R200, -UR4 ;  /* 0x80000004c8c87e21 */ /* 0x000fe20008010000 */
[----:B------:R-:W-:Y:S01]  /*29d0*/  FFMA.FTZ R158, R190, R187, R157 ;  /* 0x000000bbbe9e7223 */ /* 0x000fe2000001009d */
[-C--:B------:R-:W-:Y:S01]  /*29e0*/  FMUL.FTZ R207, R207, R162.reuse ;  /* 0x000000a2cfcf7220 */ /* 0x080fe20000410000 */
[----:B------:R-:W-:Y:S01]  /*29f0*/  FADD.FTZ R133, R133, R162 ;  /* 0x000000a285857221 */ /* 0x000fe20000010000 */
[----:B------:R-:W-:Y:S01]  /*2a00*/  FFMA.FTZ R101, R208, R162, R101 ;  /* 0x000000a2d0657223 */ /* 0x000fe20000010065 */
[----:B------:R-:W-:Y:S01]  /*2a10*/  FADD.FTZ R179, R201, -UR4 ;  /* 0x80000004c9b37e21 */ /* 0x000fe20008010000 */
[----:B------:R-:W-:Y:S01]  /*2a20*/  FADD.FTZ R159, R159, -UR4 ;  /* 0x800000049f9f7e21 */ /* 0x000fe20008010000 */
[----:B------:R-:W-:Y:S01]  /*2a30*/  SHF.L.U32 R162, R156, 0x10, RZ ;  /* 0x000000109ca27819 */ /* 0x000fe200000006ff */
[----:B------:R-:W-:Y:S01]  /*2a40*/  FMUL.FTZ R191, R191, R206 ;  /* 0x000000cebfbf7220 */ /* 0x000fe20000410000 */
[----:B------:R-:W-:Y:S01]  /*2a50*/  SHF.L.U32 R174, R70, 0x10, RZ ;  /* 0x0000001046ae7819 */ /* 0x000fe200000006ff */
[----:B------:R-:W-:Y:S01]  /*2a60*/  FADD.FTZ R156, R161, R176 ;  /* 0x000000b0a19c7221 */ /* 0x000fe20000010000 */
[----:B------:R-:W-:Y:S01]  /*2a70*/  FMUL.FTZ R200, R200, UR23 ;  /* 0x00000017c8c87c20 */ /* 0x000fe20008410000 */
[----:B------:R-:W-:Y:S01]  /*2a80*/  FFMA.FTZ R157, R181, R176, R158 ;  /* 0x000000b0b59d7223 */ /* 0x000fe2000001009e */
[----:B------:R-:W-:Y:S01]  /*2a90*/  FMUL.FTZ R179, R179, UR23 ;  /* 0x00000017b3b37c20 */ /* 0x000fe20008410000 */
[----:B------:R-:W-:Y:S01]  /*2aa0*/  FMUL.FTZ R205, R159, UR23 ;  /* 0x000000179fcd7c20 */ /* 0x000fe20008410000 */
[----:B------:R-:W-:Y:S01]  /*2ab0*/  FADD.FTZ R159, R156, R191 ;  /* 0x000000bf9c9f7221 */ /* 0x000fe20000010000 */
[----:B------:R-:W-:Y:S01]  /*2ac0*/  FMUL.FTZ R174, R174, R203 ;  /* 0x000000cbaeae7220 */ /* 0x000fe20000410000 */
[----:B------:R-:W-:Y:S01]  /*2ad0*/  FFMA.FTZ R156, R200, R191, R157 ;  /* 0x000000bfc89c7223 */ /* 0x000fe2000001009d */
[----:B------:R-:W-:Y:S01]  /*2ae0*/  FADD.FTZ R129, R129, R160 ;  /* 0x000000a081817221 */ /* 0x000fe20000010000 */
        /* <DEDUP_REMOVED lines=8> */
[----:B------:R-:W-:Y:S01]  /*2b70*/  FADD.FTZ R162, R162, -UR4 ;  /* 0x80000004a2a27e21 */ /* 0x000fe20008010000 */
[----:B------:R-:W-:Y:S01]  /*2b80*/  SHF.L.U32 R160, R160, 0x10, RZ ;  /* 0x00000010a0a07819 */ /* 0x000fe200000006ff */
[----:B------:R-:W-:Y:S01]  /*2b90*/  FADD.FTZ R158, R158, R207 ;  /* 0x000000cf9e9e7221 */ /* 0x000fe20000010000 */
[----:B------:R-:W-:Y:S01]  /*2ba0*/  SHF.L.U32 R201, R12, 0x10, RZ ;  /* 0x000000100cc97819 */ /* 0x000fe200000006ff */
[----:B------:R-:W-:Y:S01]  /*2bb0*/  FMUL.FTZ R203, R203, R163 ;  /* 0x000000a3cbcb7220 */ /* 0x000fe20000410000 */
[----:B------:R-:W-:Y:S01]  /*2bc0*/  FFMA.FTZ R156, R208, R207, R157 ;  /* 0x000000cfd09c7223 */ /* 0x000fe2000001009d */
[----:B------:R-:W-:Y:S01]  /*2bd0*/  FADD.FTZ R131, R131, R206 ;  /* 0x000000ce83837221 */ /* 0x000fe20000010000 */
[----:B------:R-:W-:Y:S01]  /*2be0*/  FFMA.FTZ R99, R200, R206, R99 ;  /* 0x000000cec8637223 */ /* 0x000fe20000010063 */
[-C--:B------:R-:W-:Y:S01]  /*2bf0*/  FMUL.FTZ R201, R201, R160.reuse ;  /* 0x000000a0c9c97220 */ /* 0x080fe20000410000 */
        /* <DEDUP_REMOVED lines=9> */
.L_x_674:
[----:B------:R-:W-:Y:S05]  /*2c90*/  BSYNC.RECONVERGENT B0 ;  /* 0x0000000000007941 */ /* 0x000fea0003800200 */
.L_x_673:
        /* <DEDUP_REMOVED lines=31> */
.L_x_676:
[----:B------:R-:W-:Y:S05]  /*2e90*/  BSYNC.RECONVERGENT B0 ;  /* 0x0000000000007941 */ /* 0x000fea0003800200 */
.L_x_675:
        /* <DEDUP_REMOVED lines=33> */
[----:B-----5:R-:W-:Y:S01]  /*30b0*/  LOP3.LUT P6, RZ, R241, 0xff0000, RZ, 0xc0, !PT ;  /* 0x00ff0000f1ff7812 */ /* 0x020fe200078cc0ff */
[----:B------:R-:W-:Y:S01]  /*30c0*/  FFMA.FTZ R161, R222, UR4, R160 ;  /* 0x00000004dea17c23 */ /* 0x000fe200080100a0 */
[----:B------:R-:W-:Y:S01]  /*30d0*/  FADD.FTZ R156, R215, -R156 ;  /* 0x8000009cd79c7221 */ /* 0x000fe20000010000 */
[----:B------:R-:W-:Y:S02]  /*30e0*/  FADD.FTZ R158, R213, -R158 ;  /* 0x8000009ed59e7221 */ /* 0x000fe40000010000 */
[----:B------:R-:W-:Y:S01]  /*30f0*/  FADD.FTZ R162, R220, -R161 ;  /* 0x800000a1dca27221 */ /* 0x000fe20000010000 */
[----:B------:R-:W-:Y:S01]  /*3100*/  FMUL.FTZ R157, R156, UR23 ;  /* 0x000000179c9d7c20 */ /* 0x000fe20008410000 */
[----:B------:R-:W-:Y:S01]  /*3110*/  FMUL.FTZ R158, R158, UR23 ;  /* 0x000000179e9e7c20 */ /* 0x000fe20008410000 */
[----:B------:R-:W-:Y:S01]  /*3120*/  FFMA.FTZ R156, R221, UR4, R160 ;  /* 0x00000004dd9c7c23 */ /* 0x000fe200080100a0 */
[----:B------:R-:W-:Y:S01]  /*3130*/  FMUL.FTZ R162, R162, UR23 ;  /* 0x00000017a2a27c20 */ /* 0x000fe20008410000 */
[----:B------:R-:W-:Y:S01]  /*3140*/  FMUL.FTZ R157, R157, UR12 ;  /* 0x0000000c9d9d7c20 */ /* 0x000fe20008410000 */
[----:B------:R-:W-:Y:S01]  /*3150*/  FMUL.FTZ R158, R158, UR12 ;  /* 0x0000000c9e9e7c20 */ /* 0x000fe20008410000 */
[----:B------:R-:W-:Y:S01]  /*3160*/  FADD.FTZ R156, R219, -R156 ;  /* 0x8000009cdb9c7221 */ /* 0x000fe20000010000 */
[----:B------:R-:W-:Y:S01]  /*3170*/  FMUL.FTZ R162, R162, UR12 ;  /* 0x0000000ca2a27c20 */ /* 0x000fe20008410000 */
[----:B------:R-:W-:Y:S01]  /*3180*/  FMUL.FTZ R157, R157, UR22 ;  /* 0x000000169d9d7c20 */ /* 0x000fe20008410000 */
[----:B------:R-:W-:Y:S01]  /*3190*/  FMUL.FTZ R158, R158, UR22 ;  /* 0x000000169e9e7c20 */ /* 0x000fe20008410000 */
[----:B------:R-:W-:-:S03]  /*31a0*/  FMUL.FTZ R156, R156, UR23 ;  /* 0x000000179c9c7c20 */ /* 0x000fc60008410000 */
[----:B------:R-:W-:Y:S01]  /*31b0*/  FSEL R157, R157, RZ, P6 ;  /* 0x000000ff9d9d7208 */ /* 0x000fe20003000000 */
[----:B------:R-:W-:Y:S01]  /*31c0*/  FMUL.FTZ R156, R156, UR12 ;  /* 0x0000000c9c9c7c20 */ /* 0x000fe20008410000 */
[----:B------:R-:W-:-:S03]  /*31d0*/  ISETP.GE.U32.AND P6, PT, R240, RZ, PT ;  /* 0x000000fff000720c */ /* 0x000fc60003fc6070 */
[----:B------:R-:W-:Y:S01]  /*31e0*/  FMUL.FTZ R156, R156, UR22 ;  /* 0x000000169c9c7c20 */ /* 0x000fe20008410000 */
[----:B------:R-:W-:-:S04]  /*31f0*/  ISETP.GE.U32.AND.EX P6, PT, R241, 0x1000000, PT, P6 ;  /* 0x01000000f100780c */ /* 0x000fc80003fc6160 */
[----:B------:R-:W-:Y:S02]  /*3200*/  FSEL R158, R158, RZ, P6 ;  /* 0x000000ff9e9e7208 */ /* 0x000fe40003000000 */
[----:B------:R-:W-:Y:S02]  /*3210*/  LOP3.LUT P6, RZ, R241, 0xff, RZ, 0xc0, !PT ;  /* 0x000000fff1ff7812 */ /* 0x000fe400078cc0ff */
[----:B------:R-:W-:Y:S01]  /*3220*/  F2FP.BF16.F32.PACK_AB R159, R158, R157 ;  /* 0x0000009d9e9f723e */ /* 0x000fe200000010ff */
[--C-:B------:R-:W-:Y:S01]  /*3230*/  FFMA.FTZ R157, R218, UR4, R160.reuse ;  /* 0x00000004da9d7c23 */ /* 0x100fe200080100a0 */
[----:B------:R-:W-:Y:S01]  /*3240*/  FSEL R158, R156, RZ, P6 ;  /* 0x000000ff9c9e7208 */ /* 0x000fe20003000000 */
[--C-:B------:R-:W-:Y:S01]  /*3250*/  FFMA.FTZ R156, R225, UR4, R160.reuse ;  /* 0x00000004e19c7c23 */ /* 0x100fe200080100a0 */
[----:B------:R-:W-:Y:S01]  /*3260*/  LOP3.LUT P6, RZ, R241, 0xff00, RZ, 0xc0, !PT ;  /* 0x0000ff00f1ff7812 */ /* 0x000fe200078cc0ff */
[----:B------:R-:W-:Y:S01]  /*3270*/  FADD.FTZ R163, R216, -R157 ;  /* 0x8000009dd8a37221 */ /* 0x000fe20000010000 */
[----:B------:R-:W-:Y:S01]  /*3280*/  FFMA.FTZ R157, R226, UR4, R160 ;  /* 0x00000004e29d7c23 */ /* 0x000fe200080100a0 */
[----:B------:R-:W-:-:S02]  /*3290*/  FADD.FTZ R156, R223, -R156 ;  /* 0x8000009cdf9c7221 */ /* 0x000fc40000010000 */
[----:B------:R-:W-:Y:S01]  /*32a0*/  FMUL.FTZ R163, R163, UR23 ;  /* 0x00000017a3a37c20 */ /* 0x000fe20008410000 */
[----:B------:R-:W-:Y:S01]  /*32b0*/  FADD.FTZ R157, R224, -R157 ;  /* 0x8000009de09d7221 */ /* 0x000fe20000010000 */
        /* <DEDUP_REMOVED lines=9> */
[----:B------:R-:W-:-:S02]  /*3350*/  FMUL.FTZ R156, R156, UR23 ;  /* 0x000000179c9c7c20 */ /* 0x000fc40008410000 */
[----:B------:R-:W-:Y:S01]  /*3360*/  FSEL R231, R163, RZ, P6 ;  /* 0x000000ffa3e77208 */ /* 0x000fe20003000000 */
[----:B------:R-:W-:Y:S01]  /*3370*/  FMUL.FTZ R163, R162, UR22 ;  /* 0x00000016a2a37c20 */ /* 0x000fe20008410000 */
[----:B------:R-:W-:Y:S01]  /*3380*/  LOP3.LUT P6, RZ, R240, 0xff0000, RZ, 0xc0, !PT ;  /* 0x00ff0000f0ff7812 */ /* 0x000fe200078cc0ff */
[----:B------:R-:W-:Y:S01]  /*3390*/  FMUL.FTZ R157, R157, UR22 ;  /* 0x000000169d9d7c20 */ /* 0x000fe20008410000 */
[----:B------:R-:W-:Y:S01]  /*33a0*/  FMUL.FTZ R156, R156, UR12 ;  /* 0x0000000c9c9c7c20 */ /* 0x000fe20008410000 */
[----:B------:R-:W-:Y:S02]  /*33b0*/  F2FP.BF16.F32.PACK_AB R158, R231, R158 ;  /* 0x0000009ee79e723e */ /* 0x000fe400000010ff */
[----:B------:R-:W-:Y:S01]  /*33c0*/  FSEL R162, R161, RZ, P6 ;  /* 0x000000ffa1a27208 */ /* 0x000fe20003000000 */
[----:B------:R-:W-:Y:S01]  /*33d0*/  FMUL.FTZ R156, R156, UR22 ;  /* 0x000000169c9c7c20 */ /* 0x000fe20008410000 */
[----:B------:R-:W-:-:S04]  /*33e0*/  LOP3.LUT P6, RZ, R240, 0xff000000, RZ, 0xc0, !PT ;  /* 0xff000000f0ff7812 */ /* 0x000fc800078cc0ff */
[----:B------:R-:W-:Y:S02]  /*33f0*/  FSEL R163, R163, RZ, P6 ;  /* 0x000000ffa3a37208 */ /* 0x000fe40003000000 */
[----:B------:R-:W-:-:S04]  /*3400*/  LOP3.LUT P6, RZ, R240, 0xff00, RZ, 0xc0, !PT ;  /* 0x0000ff00f0ff7812 */ /* 0x000fc800078cc0ff */
[----:B------:R-:W-:Y:S02]  /*3410*/  FSEL R161, R157, RZ, P6 ;  /* 0x000000ff9da17208 */ /* 0x000fe40003000000 */
[----:B------:R-:W-:Y:S02]  /*3420*/  LOP3.LUT P6, RZ, R240, 0xff, RZ, 0xc0, !PT ;  /* 0x000000fff0ff7812 */ /* 0x000fe400078cc0ff */
[----:B------:R-:W-:Y:S02]  /*3430*/  F2FP.BF16.F32.PACK_AB R157, R163, R162 ;  /* 0x000000a2a39d723e */ /* 0x000fe400000010ff */
[----:B------:R-:W-:-:S04]  /*3440*/  FSEL R156, R156, RZ, P6 ;  /* 0x000000ff9c9c7208 */ /* 0x000fc80003000000 */
[----:B------:R-:W-:Y:S01]  /*3450*/  F2FP.BF16.F32.PACK_AB R156, R161, R156 ;  /* 0x0000009ca19c723e */ /* 0x000fe200000010ff */
[----:B------:R-:W-:Y:S06]  /*3460*/  BRA `(.L_x_682) ;  /* 0x0000000400047947 */ /* 0x000fec0003800000 */
.L_x_681:
        /* <DEDUP_REMOVED lines=8> */
[----:B------:R-:W-:Y:S02]  /*34f0*/  FMUL.FTZ R138, R138, UR23 ;  /* 0x000000178a8a7c20 */ /* 0x000fe40008410000 */
[----:B------:R-:W-:Y:S01]  /*3500*/  FMUL.FTZ R157, R137, UR23 ;  /* 0x00000017899d7c20 */ /* 0x000fe20008410000 */
[----:B------:R-:W-:Y:S01]  /*3510*/  FMUL.FTZ R136, R139, UR12 ;  /* 0x0000000c8b887c20 */ /* 0x000fe20008410000 */
[C---:B------:R-:W-:Y:S01]  /*3520*/  FMUL.FTZ R156, R138.reuse, UR12 ;  /* 0x0000000c8a9c7c20 */ /* 0x040fe20008410000 */
[----:B------:R-:W-:Y:S01]  /*3530*/  F2FP.BF16.F32.PACK_AB R139, R138, R139 ;  /* 0x0000008b8a8b723e */ /* 0x000fe200000010ff */
[----:B------:R-:W-:Y:S01]  /*3540*/  FMUL.FTZ R158, R157, UR12 ;  /* 0x0000000c9d9e7c20 */ /* 0x000fe20008410000 */
[----:B------:R-:W-:Y:S01]  /*3550*/  FMUL.FTZ R136, R136, UR22 ;  /* 0x0000001688887c20 */ /* 0x000fe20008410000 */
[----:B------:R-:W-:Y:S01]  /*3560*/  FMUL.FTZ R156, R156, UR22 ;  /* 0x000000169c9c7c20 */ /* 0x000fe20008410000 */
[----:B------:R-:W-:Y:S01]  /*3570*/  FFMA.FTZ R137, R222, UR4, R160 ;  /* 0x00000004de897c23 */ /* 0x000fe200080100a0 */
[----:B------:R-:W-:-:S02]  /*3580*/  FMUL.FTZ R161, R158, UR22 ;  /* 0x000000169ea17c20 */ /* 0x000fc40008410000 */
[----:B------:R-:W-:Y:S01]  /*3590*/  FSEL R159, R136, RZ, P6 ;  /* 0x000000ff889f7208 */ /* 0x000fe20003000000 */
[----:B------:R-:W-:Y:S01]  /*35a0*/  FFMA.FTZ R136, R221, UR4, R160 ;  /* 0x00000004dd887c23 */ /* 0x000fe200080100a0 */
[----:B------:R-:W-:-:S03]  /*35b0*/  ISETP.GE.U32.AND P6, PT, R240, RZ, PT ;  /* 0x000000fff000720c */ /* 0x000fc60003fc6070 */
[----:B------:R-:W-:Y:S01]  /*35c0*/  FADD.FTZ R136, R219, -R136 ;  /* 0x80000088db887221 */ /* 0x000fe20000010000 */
[----:B------:R-:W-:-:S03]  /*35d0*/  ISETP.GE.U32.AND.EX P6, PT, R241, 0x1000000, PT, P6 ;  /* 0x01000000f100780c */ /* 0x000fc60003fc6160 */
[----:B------:R-:W-:Y:S01]  /*35e0*/  FMUL.FTZ R138, R136, UR23 ;  /* 0x00000017888a7c20 */ /* 0x000fe20008410000 */
[----:B------:R-:W-:Y:S01]  /*35f0*/  FSEL R156, R156, RZ, P6 ;  /* 0x000000ff9c9c7208 */ /* 0x000fe20003000000 */
[----:B------:R-:W-:Y:S01]  /*3600*/  FFMA.FTZ R136, R225, UR4, R160 ;  /* 0x00000004e1887c23 */ /* 0x000fe200080100a0 */
[----:B------:R-:W-:Y:S02]  /*3610*/  LOP3.LUT P6, RZ, R241, 0xff, RZ, 0xc0, !PT ;  /* 0x000000fff1ff7812 */ /* 0x000fe400078cc0ff */
[----:B------:R-:W-:Y:S01]  /*3620*/  F2FP.BF16.F32.PACK_AB R159, R156, R159 ;  /* 0x0000009f9c9f723e */ /* 0x000fe200000010ff */
[----:B------:R-:W-:Y:S01]  /*3630*/  FMUL.FTZ R156, R138, UR12 ;  /* 0x0000000c8a9c7c20 */ /* 0x000fe20008410000 */
[----:B------:R-:W-:Y:S01]  /*3640*/  FADD.FTZ R136, R223, -R136 ;  /* 0x80000088df887221 */ /* 0x000fe20000010000 */
[----:B------:R-:W-:Y:S01]  /*3650*/  F2FP.BF16.F32.PACK_AB R138, R157, R138 ;  /* 0x0000008a9d8a723e */ /* 0x000fe200000010ff */
[----:B------:R-:W-:Y:S01]  /*3660*/  FADD.FTZ R157, R220, -R137 ;  /* 0x80000089dc9d7221 */ /* 0x000fe20000010000 */
[----:B------:R-:W-:Y:S01]  /*3670*/  FMUL.FTZ R156, R156, UR22 ;  /* 0x000000169c9c7c20 */ /* 0x000fe20008410000 */
[----:B------:R-:W-:-:S02]  /*3680*/  FFMA.FTZ R137, R226, UR4, R160 ;  /* 0x00000004e2897c23 */ /* 0x000fc400080100a0 */
[----:B------:R-:W-:Y:S02]  /*3690*/  FMUL.FTZ R163, R157, UR23 ;  /* 0x000000179da37c20 */ /* 0x000fe40008410000 */
[----:B------:R-:W-:Y:S01]  /*36a0*/  FSEL R158, R156, RZ, P6 ;  /* 0x000000ff9c9e7208 */ /* 0x000fe20003000000 */
[----:B------:R-:W-:Y:S01]  /*36b0*/  FMUL.FTZ R156, R136, UR23 ;  /* 0x00000017889c7c20 */ /* 0x000fe20008410000 */
[----:B------:R-:W-:Y:S01]  /*36c0*/  LOP3.LUT P6, RZ, R241, 0xff00, RZ, 0xc0, !PT ;  /* 0x0000ff00f1ff7812 */ /* 0x000fe200078cc0ff */
[----:B------:R-:W-:Y:S01]  /*36d0*/  FADD.FTZ R137, R224, -R137 ;  /* 0x80000089e0897221 */ /* 0x000fe20000010000 */
[----:B------:R-:W-:Y:S01]  /*36e0*/  FFMA.FTZ R136, R229, UR4, R160 ;  /* 0x00000004e5887c23 */ /* 0x000fe200080100a0 */
[----:B------:R-:W-:Y:S01]  /*36f0*/  FMUL.FTZ R157, R156, UR12 ;  /* 0x0000000c9c9d7c20 */ /* 0x000fe20008410000 */
[----:B------:R-:W-:Y:S02]  /*3700*/  FSEL R231, R161, RZ, P6 ;  /* 0x000000ffa1e77208 */ /* 0x000fe40003000000 */
[----:B------:R-:W-:Y:S01]  /*3710*/  FADD.FTZ R136, R227, -R136 ;  /* 0x80000088e3887221 */ /* 0x000fe20000010000 */
[----:B------:R-:W-:Y:S01]  /*3720*/  FMUL.FTZ R161, R157, UR22 ;  /* 0x000000169da17c20 */ /* 0x000fe20008410000 */
[----:B------:R-:W-:Y:S01]  /*3730*/  FMUL.FTZ R157, R137, UR23 ;  /* 0x00000017899d7c20 */ /* 0x000fe20008410000 */
[C---:B------:R-:W-:Y:S01]  /*3740*/  F2FP.BF16.F32.PACK_AB R137, R163.reuse, R156 ;  /* 0x0000009ca389723e */ /* 0x040fe200000010ff */
[----:B------:R-:W-:Y:S01]  /*3750*/  FMUL.FTZ R163, R163, UR12 ;  /* 0x0000000ca3a37c20 */ /* 0x000fe20008410000 */
[----:B------:R-:W-:Y:S01]  /*3760*/  LOP3.LUT P6, RZ, R240, 0xff0000, RZ, 0xc0, !PT ;  /* 0x00ff0000f0ff7812 */ /* 0x000fe200078cc0ff */
[----:B------:R-:W-:Y:S01]  /*3770*/  FMUL.FTZ R156, R136, UR23 ;  /* 0x00000017889c7c20 */ /* 0x000fe20008410000 */
[----:B------:R-:W-:Y:S01]  /*3780*/  F2FP.BF16.F32.PACK_AB R158, R231, R158 ;  /* 0x0000009ee79e723e */ /* 0x000fe200000010ff */
[----:B------:R-:W-:Y:S01]  /*3790*/  FMUL.FTZ R163, R163, UR22 ;  /* 0x00000016a3a37c20 */ /* 0x000fe20008410000 */
[----:B------:R-:W-:Y:S01]  /*37a0*/  FSEL R162, R161, RZ, P6 ;  /* 0x000000ffa1a27208 */ /* 0x000fe20003000000 */
[----:B------:R-:W-:Y:S01]  /*37b0*/  FMUL.FTZ R161, R157, UR12 ;  /* 0x0000000c9da17c20 */ /* 0x000fe20008410000 */
[----:B------:R-:W-:-:S02]  /*37c0*/  LOP3.LUT P6, RZ, R240, 0xff000000, RZ, 0xc0, !PT ;  /* 0xff000000f0ff7812 */ /* 0x000fc400078cc0ff */
[----:B------:R-:W-:Y:S01]  /*37d0*/  F2FP.BF16.F32.PACK_AB R136, R157, R156 ;  /* 0x0000009c9d88723e */ /* 0x000fe200000010ff */
[----:B------:R-:W-:Y:S01]  /*37e0*/  FMUL.FTZ R161, R161, UR22 ;  /* 0x00000016a1a17c20 */ /* 0x000fe20008410000 */
[----:B------:R-:W-:Y:S01]  /*37f0*/  FSEL R157, R163, RZ, P6 ;  /* 0x000000ffa39d7208 */ /* 0x000fe20003000000 */
[----:B------:R-:W-:Y:S01]  /*3800*/  FMUL.FTZ R156, R156, UR12 ;  /* 0x0000000c9c9c7c20 */ /* 0x000fe20008410000 */
[----:B------:R-:W-:Y:S02]  /*3810*/  LOP3.LUT P6, RZ, R240, 0xff00, RZ, 0xc0, !PT ;  /* 0x0000ff00f0ff7812 */ /* 0x000fe400078cc0ff */
[----:B------:R-:W-:Y:S01]  /*3820*/  F2FP.BF16.F32.PACK_AB R157, R157, R162 ;  /* 0x000000a29d9d723e */ /* 0x000fe200000010ff */
[----:B------:R-:W-:Y:S01]  /*3830*/  FMUL.FTZ R156, R156, UR22 ;  /* 0x000000169c9c7c20 */ /* 0x000fe20008410000 */
[----:B------:R-:W-:Y:S02]  /*3840*/  FSEL R161, R161, RZ, P6 ;  /* 0x000000ffa1a17208 */ /* 0x000fe40003000000 */
[----:B------:R-:W-:-:S04]  /*3850*/  LOP3.LUT P6, RZ, R240, 0xff, RZ, 0xc0, !PT ;  /* 0x000000fff0ff7812 */ /* 0x000fc800078cc0ff */
[----:B------:R-:W-:-:S04]  /*3860*/  FSEL R156, R156, RZ, P6 ;  /* 0x000000ff9c9c7208 */ /* 0x000fc80003000000 */
[----:B------:R-:W-:-:S07]  /*3870*/  F2FP.BF16.F32.PACK_AB R156, R161, R156 ;  /* 0x0000009ca19c723e */ /* 0x000fce00000010ff */
.L_x_682:
[----:B------:R-:W0:Y:S08]  /*3880*/  @P0 LDC.64 R230, c[0x0][0x478] ;  /* 0x00011e00ffe60b82 */ /* 0x000e300000000a00 */
[----:B------:R-:W1:Y:S01]  /*3890*/  LDC.64 R162, c[0x0][0x468] ;  /* 0x00011a00ffa27b82 */ /* 0x000e620000000a00 */
[----:B0-----:R-:W-:-:S05]  /*38a0*/  @P0 IMAD.WIDE.U32 R230, R26, 0x10, R230 ;  /* 0x000000101ae60825 */ /* 0x001fca00078e00e6 */
[----:B------:R0:W-:Y:S01]  /*38b0*/  @P0 STG.E.128 desc[UR14][R230.64], R136 ;  /* 0x00000088e6000986 */ /* 0x0001e2000c101d0e */
[C---:B-1----:R-:W-:Y:S01]  /*38c0*/  IMAD.WIDE.U32 R162, R26.reuse, 0x10, R162 ;  /* 0x000000101aa27825 */ /* 0x042fe200078e00a2 */
[----:B------:R-:W-:-:S04]  /*38d0*/  IADD3 R26, PT, PT, R26, 0x80, RZ ;  /* 0x000000801a1a7810 */ /* 0x000fc80007ffe0ff */
[----:B------:R0:W-:Y:S03]  /*38e0*/  STG.E.128 desc[UR14][R162.64], R156 ;  /* 0x0000009ca2007986 */ /* 0x0001e6000c101d0e */
.L_x_680:
[----:B------:R-:W-:Y:S05]  /*38f0*/  BSYNC.RECONVERGENT B1 ;  /* 0x0000000000017941 */ /* 0x000fea0003800200 */
.L_x_679:
[----:B------:R-:W-:Y:S04]  /*3900*/  BSSY.RECONVERGENT B1, `(.L_x_683) ;  /* 0x000008b000017945 */ /* 0x000fe80003800200 */
[----:B------:R-:W-:Y:S05]  /*3910*/  @!P4 BRA `(.L_x_684) ;  /* 0x000000080024c947 */ /* 0x000fea0003800000 */
[----:B------:R-:W-:-:S04]  /*3920*/  ISETP.NE.U32.AND P0, PT, RZ, UR20, PT ;  /* 0x00000014ff007c0c */ /* 0x000fc8000bf05070 */
[----:B------:R-:W-:-:S13]  /*3930*/  ISETP.NE.AND.EX P0, PT, RZ, UR21, PT, P0 ;  /* 0x00000015ff007c0c */ /* 0x000fda000bf05300 */
[----:B------:R-:W-:Y:S05]  /*3940*/  @!P0 BRA `(.L_x_685) ;  /* 0x0000000400088947 */ /* 0x000fea0003800000 */
[--C-:B0-----:R-:W-:Y:S01]  /*3950*/  FFMA.FTZ R137, R185, UR4, R160.reuse ;  /* 0x00000004b9897c23 */ /* 0x101fe200080100a0 */
[----:B------:R-:W-:Y:S01]  /*3960*/  FFMA.FTZ R139, R212, UR4, R160 ;  /* 0x00000004d48b7c23 */ /* 0x000fe200080100a0 */
[----:B-----5:R-:W-:Y:S02]  /*3970*/  LOP3.LUT P6, RZ, R239, 0xff0000, RZ, 0xc0, !PT ;  /* 0x00ff0000efff7812 */ /* 0x020fe400078cc0ff */
[----:B------:R-:W-:Y:S01]  /*3980*/  FADD.FTZ R137, R192, -R137 ;  /* 0x80000089c0897221 */ /* 0x000fe20000010000 */
[----:B------:R-:W-:-:S03]  /*3990*/  FADD.FTZ R139, R210, -R139 ;  /* 0x8000008bd28b7221 */ /* 0x000fc60000010000 */
[----:B------:R-:W-:Y:S01]  /*39a0*/  FMUL.FTZ R138, R137, UR23 ;  /* 0x00000017898a7c20 */ /* 0x000fe20008410000 */
[----:B------:R-:W-:Y:S01]  /*39b0*/  FMUL.FTZ R157, R139, UR23 ;  /* 0x000000178b9d7c20 */ /* 0x000fe20008410000 */
[--C-:B------:R-:W-:Y:S01]  /*39c0*/  FFMA.FTZ R137, R183, UR4, R160.reuse ;  /* 0x00000004b7897c23 */ /* 0x100fe200080100a0 */
[----:B------:R-:W-:Y:S01]  /*39d0*/  FFMA.FTZ R139, R184, UR4, R160 ;  /* 0x00000004b88b7c23 */ /* 0x000fe200080100a0 */
[----:B------:R-:W-:Y:S01]  /*39e0*/  FMUL.FTZ R136, R138, UR12 ;  /* 0x0000000c8a887c20 */ /* 0x000fe20008410000 */
[----:B------:R-:W-:Y:S01]  /*39f0*/  FMUL.FTZ R156, R157, UR12 ;  /* 0x0000000c9d9c7c20 */ /* 0x000fe20008410000 */
[----:B------:R-:W-:Y:S02]  /*3a00*/  FADD.FTZ R137, R180, -R137 ;  /* 0x80000089b4897221 */ /* 0x000fe40000010000 */
[----:B------:R-:W-:Y:S01]  /*3a10*/  FMUL.FTZ R136, R136, UR22 ;  /* 0x0000001688887c20 */ /* 0x000fe20008410000 */
[----:B------:R-:W-:Y:S01]  /*3a20*/  FMUL.FTZ R156, R156, UR22 ;  /* 0x000000169c9c7c20 */ /* 0x000fe20008410000 */
[----:B------:R-:W-:-:S03]  /*3a30*/  FMUL.FTZ R137, R137, UR23 ;  /* 0x0000001789897c20 */ /* 0x000fc60008410000 */
[----:B------:R-:W-:Y:S01]  /*3a40*/  FSEL R159, R136, RZ, P6 ;  /* 0x000000ff889f7208 */ /* 0x000fe20003000000 */
[----:B------:R-:W-:Y:S01]  /*3a50*/  FADD.FTZ R136, R182, -R139 ;  /* 0x8000008bb6887221 */ /* 0x000fe20000010000 */
[----:B------:R-:W-:Y:S02]  /*3a60*/  ISETP.GE.U32.AND P6, PT, R238, RZ, PT ;  /* 0x000000ffee00720c */ /* 0x000fe40003fc6070 */
[----:B------:R-:W-:Y:S01]  /*3a70*/  F2FP.BF16.F32.PACK_AB R139, R157, R138 ;  /* 0x0000008a9d8b723e */ /* 0x000fe200000010ff */
[----:B------:R-:W-:Y:S01]  /*3a80*/  FMUL.FTZ R158, R136, UR23 ;  /* 0x00000017889e7c20 */ /* 0x000fe20008410000 */
[----:B------:R-:W-:Y:S01]  /*3a90*/  ISETP.GE.U32.AND.EX P6, PT, R239, 0x1000000, PT, P6 ;  /* 0x01000000ef00780c */ /* 0x000fe20003fc6160 */
[----:B------:R-:W-:Y:S01]  /*3aa0*/  FFMA.FTZ R136, R171, UR4, R160 ;  /* 0x00000004ab887c23 */ /* 0x000fe200080100a0 */
[----:B------:R-:W-:Y:S01]  /*3ab0*/  FMUL.FTZ R157, R137, UR12 ;  /* 0x0000000c899d7c20 */ /* 0x000fe20008410000 */
[----:B------:R-:W-:Y:S01]  /*3ac0*/  FMUL.FTZ R161, R158, UR12 ;  /* 0x0000000c9ea17c20 */ /* 0x000fe20008410000 */
[----:B------:R-:W-:-:S02]  /*3ad0*/  FSEL R156, R156, RZ, P6 ;  /* 0x000000ff9c9c7208 */ /* 0x000fc40003000000 */
[----:B------:R-:W-:Y:S01]  /*3ae0*/  F2FP.BF16.F32.PACK_AB R138, R158, R137 ;  /* 0x000000899e8a723e */ /* 0x000fe200000010ff */
[----:B------:R-:W-:Y:S01]  /*3af0*/  FADD.FTZ R137, R169, -R136 ;  /* 0x80000088a9897221 */ /* 0x000fe20000010000 */
[----:B------:R-:W-:Y:S01]  /*3b00*/  F2FP.BF16.F32.PACK_AB R159, R156, R159 ;  /* 0x0000009f9c9f723e */ /* 0x000fe200000010ff */
[----:B------:R-:W-:Y:S01]  /*3b10*/  FFMA.FTZ R156, R168, UR4, R160 ;  /* 0x00000004a89c7c23 */ /* 0x000fe200080100a0 */
[----:B------:R-:W-:Y:S01]  /*3b20*/  FMUL.FTZ R158, R157, UR22 ;  /* 0x000000169d9e7c20 */ /* 0x000fe20008410000 */
[----:B------:R-:W-:Y:S01]  /*3b30*/  LOP3.LUT P6, RZ, R239, 0xff, RZ, 0xc0, !PT ;  /* 0x000000ffefff7812 */ /* 0x000fe200078cc0ff */
[----:B------:R-:W-:Y:S01]  /*3b40*/  FMUL.FTZ R162, R161, UR22 ;  /* 0x00000016a1a27c20 */ /* 0x000fe20008410000 */
[----:B------:R-:W-:Y:S01]  /*3b50*/  FADD.FTZ R157, R167, -R156 ;  /* 0x8000009ca79d7221 */ /* 0x000fe20000010000 */
[----:B------:R-:W-:Y:S01]  /*3b60*/  FMUL.FTZ R161, R137, UR23 ;  /* 0x0000001789a17c20 */ /* 0x000fe20008410000 */
[--C-:B------:R-:W-:Y:S01]  /*3b70*/  FFMA.FTZ R136, R194, UR4, R160.reuse ;  /* 0x00000004c2887c23 */ /* 0x100fe200080100a0 */
[----:B------:R-:W-:Y:S01]  /*3b80*/  FSEL R158, R158, RZ, P6 ;  /* 0x000000ff9e9e7208 */ /* 0x000fe20003000000 */
[----:B------:R-:W-:Y:S01]  /*3b90*/  FMUL.FTZ R228, R157, UR23 ;  /* 0x000000179de47c20 */ /* 0x000fe20008410000 */
[----:B------:R-:W-:Y:S01]  /*3ba0*/  LOP3.LUT P6, RZ, R239, 0xff00, RZ, 0xc0, !PT ;  /* 0x0000ff00efff7812 */ /* 0x000fe200078cc0ff */
[----:B------:R-:W-:Y:S01]  /*3bb0*/  FFMA.FTZ R137, R17, UR4, R160 ;  /* 0x0000000411897c23 */ /* 0x000fe200080100a0 */
[----:B------:R-:W-:Y:S01]  /*3bc0*/  FMUL.FTZ R157, R161, UR12 ;  /* 0x0000000ca19d7c20 */ /* 0x000fe20008410000 */
[----:B------:R-:W-:Y:S01]  /*3bd0*/  FADD.FTZ R156, R189, -R136 ;  /* 0x80000088bd9c7221 */ /* 0x000fe20000010000 */
[----:B------:R-:W-:Y:S01]  /*3be0*/  FSEL R163, R162, RZ, P6 ;  /* 0x000000ffa2a37208 */ /* 0x000fe20003000000 */
[----:B------:R-:W-:Y:S01]  /*3bf0*/  FADD.FTZ R136, R16, -R137 ;  /* 0x8000008910887221 */ /* 0x000fe20000010000 */
[----:B------:R-:W-:Y:S01]  /*3c00*/  FMUL.FTZ R162, R157, UR22 ;  /* 0x000000169da27c20 */ /* 0x000fe20008410000 */
[C---:B------:R-:W-:Y:S01]  /*3c10*/  F2FP.BF16.F32.PACK_AB R137, R228.reuse, R161 ;  /* 0x000000a1e489723e */ /* 0x040fe200000010ff */
[----:B------:R-:W-:Y:S01]  /*3c20*/  FMUL.FTZ R228, R228, UR12 ;  /* 0x0000000ce4e47c20 */ /* 0x000fe20008410000 */
[----:B------:R-:W-:Y:S01]  /*3c30*/  LOP3.LUT P6, RZ, R238, 0xff0000, RZ, 0xc0, !PT ;  /* 0x00ff0000eeff7812 */ /* 0x000fe200078cc0ff */
[----:B------:R-:W-:Y:S01]  /*3c40*/  FMUL.FTZ R157, R156, UR23 ;  /* 0x000000179c9d7c20 */ /* 0x000fe20008410000 */
[----:B------:R-:W-:Y:S01]  /*3c50*/  FMUL.FTZ R156, R136, UR23 ;  /* 0x00000017889c7c20 */ /* 0x000fe20008410000 */
        /* <DEDUP_REMOVED lines=12> */
[----:B------:R-:W-:-:S02]  /*3d20*/  LOP3.LUT P6, RZ, R238, 0xff, RZ, 0xc0, !PT ;  /* 0x000000ffeeff7812 */ /* 0x000fc400078cc0ff */
[----:B------:R-:W-:Y:S02]  /*3d30*/  F2FP.BF16.F32.PACK_AB R157, R157, R162 ;  /* 0x000000a29d9d723e */ /* 0x000fe400000010ff */
[----:B------:R-:W-:-:S04]  /*3d40*/  FSEL R156, R156, RZ, P6 ;  /* 0x000000ff9c9c7208 */ /* 0x000fc80003000000 */
[----:B------:R-:W-:Y:S01]  /*3d50*/  F2FP.BF16.F32.PACK_AB R156, R161, R156 ;  /* 0x0000009ca19c723e */ /* 0x000fe200000010ff */
[----:B------:R-:W-:Y:S06]  /*3d60*/  BRA `(.L_x_686) ;  /* 0x0000000000f47947 */ /* 0x000fec0003800000 */
.L_x_685:
[--C-:B0-----:R-:W-:Y:S01]  /*3d70*/  FFMA.FTZ R157, R185, UR4, R160.reuse ;  /* 0x00000004b99d7c23 */ /* 0x101fe200080100a0 */
[--C-:B------:R-:W-:Y:S01]  /*3d80*/  FFMA.FTZ R159, R212, UR4, R160.reuse ;  /* 0x00000004d49f7c23 */ /* 0x100fe200080100a0 */
[----:B-----5:R-:W-:Y:S01]  /*3d90*/  LOP3.LUT P6, RZ, R239, 0xff0000, RZ, 0xc0, !PT ;  /* 0x00ff0000efff7812 */ /* 0x020fe200078cc0ff */
[----:B------:R-:W-:Y:S01]  /*3da0*/  FFMA.FTZ R162, R168, UR4, R160 ;  /* 0x00000004a8a27c23 */ /* 0x000fe200080100a0 */
[----:B------:R-:W-:Y:S01]  /*3db0*/  FADD.FTZ R157, R192, -R157 ;  /* 0x8000009dc09d7221 */ /* 0x000fe20000010000 */
[----:B------:R-:W-:Y:S02]  /*3dc0*/  FADD.FTZ R159, R210, -R159 ;  /* 0x8000009fd29f7221 */ /* 0x000fe40000010000 */
        /* <DEDUP_REMOVED lines=22> */
[----:B------:R-:W-:Y:S01]  /*3f30*/  FFMA.FTZ R157, R184, UR4, R160 ;  /* 0x00000004b89d7c23 */ /* 0x000fe200080100a0 */
[----:B------:R-:W-:-:S03]  /*3f40*/  LOP3.LUT P6, RZ, R239, 0xff00, RZ, 0xc0, !PT ;  /* 0x0000ff00efff7812 */ /* 0x000fc600078cc0ff */
[----:B------:R-:W-:Y:S01]  /*3f50*/  FADD.FTZ R161, R182, -R157 ;  /* 0x8000009db6a17221 */ /* 0x000fe20000010000 */
[----:B------:R-:W-:Y:S01]  /*3f60*/  FADD.FTZ R157, R169, -R156 ;  /* 0x8000009ca99d7221 */ /* 0x000fe20000010000 */
[----:B------:R-:W-:Y:S02]  /*3f70*/  FFMA.FTZ R156, R194, UR4, R160 ;  /* 0x00000004c29c7c23 */ /* 0x000fe400080100a0 */
[----:B------:R-:W-:Y:S01]  /*3f80*/  FMUL.FTZ R163, R161, UR23 ;  /* 0x00000017a1a37c20 */ /* 0x000fe20008410000 */
[----:B------:R-:W-:Y:S01]  /*3f90*/  FMUL.FTZ R161, R157, UR23 ;  /* 0x000000179da17c20 */ /* 0x000fe20008410000 */
[----:B------:R-:W-:Y:S01]  /*3fa0*/  FADD.FTZ R156, R189, -R156 ;  /* 0x8000009cbd9c7221 */ /* 0x000fe20000010000 */
        /* <DEDUP_REMOVED lines=21> */
[----:B------:R-:W-:-:S04]  /*4100*/  LOP3.LUT P6, RZ, R238, 0xff, RZ, 0xc0, !PT ;  /* 0x000000ffeeff7812 */ /* 0x000fc800078cc0ff */
[----:B------:R-:W-:Y:S02]  /*4110*/  FSEL R156, R157, RZ, P6 ;  /* 0x000000ff9d9c7208 */ /* 0x000fe40003000000 */
[----:B------:R-:W-:Y:S02]  /*4120*/  F2FP.BF16.F32.PACK_AB R157, R163, R162 ;  /* 0x000000a2a39d723e */ /* 0x000fe400000010ff */
[----:B------:R-:W-:-:S07]  /*4130*/  F2FP.BF16.F32.PACK_AB R156, R161, R156 ;  /* 0x0000009ca19c723e */ /* 0x000fce00000010ff */
.L_x_686:
[----:B------:R-:W0:Y:S08]  /*4140*/  @P0 LDC.64 R230, c[0x0][0x478] ;  /* 0x00011e00ffe60b82 */ /* 0x000e300000000a00 */
[----:B------:R-:W1:Y:S01]  /*4150*/  LDC.64 R162, c[0x0][0x468] ;  /* 0x00011a00ffa27b82 */ /* 0x000e620000000a00 */
[----:B0-----:R-:W-:-:S05]  /*4160*/  @P0 IMAD.WIDE.U32 R230, R26, 0x10, R230 ;  /* 0x000000101ae60825 */ /* 0x001fca00078e00e6 */
[----:B------:R2:W-:Y:S01]  /*4170*/  @P0 STG.E.128 desc[UR14][R230.64], R136 ;  /* 0x00000088e6000986 */ /* 0x0005e2000c101d0e */
[C---:B-1----:R-:W-:Y:S01]  /*4180*/  IMAD.WIDE.U32 R162, R26.reuse, 0x10, R162 ;  /* 0x000000101aa27825 */ /* 0x042fe200078e00a2 */
[----:B------:R-:W-:-:S04]  /*4190*/  IADD3 R26, PT, PT, R26, 0x80, RZ ;  /* 0x000000801a1a7810 */ /* 0x000fc80007ffe0ff */
[----:B------:R2:W-:Y:S03]  /*41a0*/  STG.E.128 desc[UR14][R162.64], R156 ;  /* 0x0000009ca2007986 */ /* 0x0005e6000c101d0e */
.L_x_684:
[----:B------:R-:W-:Y:S05]  /*41b0*/  BSYNC.RECONVERGENT B1 ;  /* 0x0000000000017941 */ /* 0x000fea0003800200 */
.L_x_683:
[----:B------:R-:W-:Y:S04]  /*41c0*/  BSSY.RECONVERGENT B1, `(.L_x_687) ;  /* 0x000008b000017945 */ /* 0x000fe80003800200 */
[----:B------:R-:W-:Y:S05]  /*41d0*/  @!P3 BRA `(.L_x_688) ;  /* 0x000000080024b947 */ /* 0x000fea0003800000 */
[----:B------:R-:W-:-:S04]  /*41e0*/  ISETP.NE.U32.AND P0, PT, RZ, UR20, PT ;  /* 0x00000014ff007c0c */ /* 0x000fc8000bf05070 */
[----:B------:R-:W-:-:S13]  /*41f0*/  ISETP.NE.AND.EX P0, PT, RZ, UR21, PT, P0 ;  /* 0x00000015ff007c0c */ /* 0x000fda000bf05300 */
[----:B------:R-:W-:Y:S05]  /*4200*/  @!P0 BRA `(.L_x_689) ;  /* 0x0000000400088947 */ /* 0x000fea0003800000 */
[--C-:B0-2---:R-:W-:Y:S01]  /*4210*/  FFMA.FTZ R137, R29, UR4, R160.reuse ;  /* 0x000000041d897c23 */ /* 0x105fe200080100a0 */
[----:B------:R-:W-:Y:S01]  /*4220*/  FFMA.FTZ R136, R204, UR4, R160 ;  /* 0x00000004cc887c23 */ /* 0x000fe200080100a0 */
[----:B-----5:R-:W-:Y:S02]  /*4230*/  LOP3.LUT P6, RZ, R235, 0xff0000, RZ, 0xc0, !PT ;  /* 0x00ff0000ebff7812 */ /* 0x020fe400078cc0ff */
[----:B------:R-:W-:-:S04]  /*4240*/  FADD.FTZ R137, R166, -R137 ;  /* 0x80000089a6897221 */ /* 0x000fc80000010000 */
[----:B------:R-:W-:Y:S01]  /*4250*/  FMUL.FTZ R139, R137, UR23 ;  /* 0x00000017898b7c20 */ /* 0x000fe20008410000 */
[----:B------:R-:W-:-:S03]  /*4260*/  FADD.FTZ R137, R211, -R136 ;  /* 0x80000088d3897221 */ /* 0x000fc60000010000 */
[----:B------:R-:W-:Y:S01]  /*4270*/  FMUL.FTZ R136, R139, UR12 ;  /* 0x0000000c8b887c20 */ /* 0x000fe20008410000 */
[----:B------:R-:W-:Y:S01]  /*4280*/  FMUL.FTZ R138, R137, UR23 ;  /* 0x00000017898a7c20 */ /* 0x000fe20008410000 */
[--C-:B------:R-:W-:Y:S02]  /*4290*/  FFMA.FTZ R137, R27, UR4, R160.reuse ;  /* 0x000000041b897c23 */ /* 0x100fe400080100a0 */
[----:B------:R-:W-:Y:S01]  /*42a0*/  FMUL.FTZ R136, R136, UR22 ;  /* 0x0000001688887c20 */ /* 0x000fe20008410000 */
[----:B------:R-:W-:Y:S01]  /*42b0*/  FMUL.FTZ R156, R138, UR12 ;  /* 0x0000000c8a9c7c20 */ /* 0x000fe20008410000 */
[----:B------:R-:W-:Y:S01]  /*42c0*/  FADD.FTZ R137, R30, -R137 ;  /* 0x800000891e897221 */ /* 0x000fe20000010000 */
[----:B------:R-:W-:Y:S02]  /*42d0*/  F2FP.BF16.F32.PACK_AB R139, R138, R139 ;  /* 0x0000008b8a8b723e */ /* 0x000fe400000010ff */
[----:B------:R-:W-:Y:S01]  /*42e0*/  FSEL R159, R136, RZ, P6 ;  /* 0x000000ff889f7208 */ /* 0x000fe20003000000 */
[----:B------:R-:W-:Y:S01]  /*42f0*/  FMUL.FTZ R156, R156, UR22 ;  /* 0x000000169c9c7c20 */ /* 0x000fe20008410000 */
[----:B------:R-:W-:Y:S01]  /*4300*/  ISETP.GE.U32.AND P6, PT, R234, RZ, PT ;  /* 0x000000ffea00720c */ /* 0x000fe20003fc6070 */
[--C-:B------:R-:W-:Y:S01]  /*4310*/  FFMA.FTZ R136, R198, UR4, R160.reuse ;  /* 0x00000004c6887c23 */ /* 0x100fe200080100a0 */
[----:B------:R-:W-:Y:S01]  /*4320*/  FMUL.FTZ R138, R137, UR23 ;  /* 0x00000017898a7c20 */ /* 0x000fe20008410000 */
[----:B------:R-:W-:Y:S01]  /*4330*/  FFMA.FTZ R137, R21, UR4, R160 ;  /* 0x0000000415897c23 */ /* 0x000fe200080100a0 */
[----:B------:R-:W-:Y:S01]  /*4340*/  ISETP.GE.U32.AND.EX P6, PT, R235, 0x1000000, PT, P6 ;  /* 0x01000000eb00780c */ /* 0x000fe20003fc6160 */
[----:B------:R-:W-:-:S02]  /*4350*/  FADD.FTZ R136, R197, -R136 ;  /* 0x80000088c5887221 */ /* 0x000fc40000010000 */
[----:B------:R-:W-:Y:S01]  /*4360*/  FADD.FTZ R137, R20, -R137 ;  /* 0x8000008914897221 */ /* 0x000fe20000010000 */
[----:B------:R-:W-:Y:S01]  /*4370*/  FSEL R156, R156, RZ, P6 ;  /* 0x000000ff9c9c7208 */ /* 0x000fe20003000000 */
[----:B------:R-:W-:Y:S01]  /*4380*/  FMUL.FTZ R157, R136, UR23 ;  /* 0x00000017889d7c20 */ /* 0x000fe20008410000 */
[----:B------:R-:W-:Y:S01]  /*4390*/  FFMA.FTZ R136, R188, UR4, R160 ;  /* 0x00000004bc887c23 */ /* 0x000fe200080100a0 */
[----:B------:R-:W-:Y:S01]  /*43a0*/  LOP3.LUT P6, RZ, R235, 0xff, RZ, 0xc0, !PT ;  /* 0x000000ffebff7812 */ /* 0x000fe200078cc0ff */
[----:B------:R-:W-:Y:S01]  /*43b0*/  FMUL.FTZ R161, R137, UR23 ;  /* 0x0000001789a17c20 */ /* 0x000fe20008410000 */
[----:B------:R-:W-:Y:S01]  /*43c0*/  F2FP.BF16.F32.PACK_AB R159, R156, R159 ;  /* 0x0000009f9c9f723e */ /* 0x000fe200000010ff */
[----:B------:R-:W-:Y:S01]  /*43d0*/  FMUL.FTZ R156, R138, UR12 ;  /* 0x0000000c8a9c7c20 */ /* 0x000fe20008410000 */
[C---:B------:R-:W-:Y:S01]  /*43e0*/  FMUL.FTZ R158, R157.reuse, UR12 ;  /* 0x0000000c9d9e7c20 */ /* 0x040fe20008410000 */
[----:B------:R-:W-:Y:S01]  /*43f0*/  F2FP.BF16.F32.PACK_AB R138, R157, R138 ;  /* 0x0000008a9d8a723e */ /* 0x000fe200000010ff */
[----:B------:R-:W-:Y:S01]  /*4400*/  FADD.FTZ R157, R199, -R136 ;  /* 0x80000088c79d7221 */ /* 0x000fe20000010000 */
[----:B------:R-:W-:Y:S01]  /*4410*/  FMUL.FTZ R156, R156, UR22 ;  /* 0x000000169c9c7c20 */ /* 0x000fe20008410000 */
[----:B------:R-:W-:Y:S01]  /*4420*/  FMUL.FTZ R162, R158, UR22 ;  /* 0x000000169ea27c20 */ /* 0x000fe20008410000 */
[--C-:B------:R-:W-:Y:S01]  /*4430*/  FFMA.FTZ R136, R172, UR4, R160.reuse ;  /* 0x00000004ac887c23 */ /* 0x100fe200080100a0 */
[----:B------:R-:W-:Y:S01]  /*4440*/  FMUL.FTZ R228, R157, UR23 ;  /* 0x000000179de47c20 */ /* 0x000fe20008410000 */
[----:B------:R-:W-:Y:S01]  /*4450*/  FFMA.FTZ R137, R19, UR4, R160 ;  /* 0x0000000413897c23 */ /* 0x000fe200080100a0 */
[----:B------:R-:W-:Y:S01]  /*4460*/  FSEL R158, R156, RZ, P6 ;  /* 0x000000ff9c9e7208 */ /* 0x000fe20003000000 */
[----:B------:R-:W-:Y:S01]  /*4470*/  FMUL.FTZ R157, R161, UR12 ;  /* 0x0000000ca19d7c20 */ /* 0x000fe20008410000 */
[----:B------:R-:W-:Y:S01]  /*4480*/  LOP3.LUT P6, RZ, R235, 0xff00, RZ, 0xc0, !PT ;  /* 0x0000ff00ebff7812 */ /* 0x000fe200078cc0ff */
[----:B------:R-:W-:Y:S01]  /*4490*/  FADD.FTZ R156, R177, -R136 ;  /* 0x80000088b19c7221 */ /* 0x000fe20000010000 */
[----:B------:R-:W-:Y:S01]  /*44a0*/  FADD.FTZ R136, R18, -R137 ;  /* 0x8000008912887221 */ /* 0x000fe20000010000 */
[C---:B------:R-:W-:Y:S01]  /*44b0*/  F2FP.BF16.F32.PACK_AB R137, R228.reuse, R161 ;  /* 0x000000a1e489723e */ /* 0x040fe200000010ff */
[----:B------:R-:W-:Y:S01]  /*44c0*/  FMUL.FTZ R228, R228, UR12 ;  /* 0x0000000ce4e47c20 */ /* 0x000fe20008410000 */
[----:B------:R-:W-:Y:S01]  /*44d0*/  FSEL R163, R162, RZ, P6 ;  /* 0x000000ffa2a37208 */ /* 0x000fe20003000000 */
        /* <DEDUP_REMOVED lines=21> */
.L_x_689:
[--C-:B0-2---:R-:W-:Y:S01]  /*4630*/  FFMA.FTZ R157, R29, UR4, R160.reuse ;  /* 0x000000041d9d7c23 */ /* 0x105fe200080100a0 */
        /* <DEDUP_REMOVED lines=60> */
.L_x_690:
[----:B------:R-:W0:Y:S08]  /*4a00*/  @P0 LDC.64 R230, c[0x0][0x478] ;  /* 0x00011e00ffe60b82 */ /* 0x000e300000000a00 */
[----:B------:R-:W1:Y:S01]  /*4a10*/  LDC.64 R162, c[0x0][0x468] ;  /* 0x00011a00ffa27b82 */ /* 0x000e620000000a00 */
[----:B0-----:R-:W-:-:S05]  /*4a20*/  @P0 IMAD.WIDE.U32 R230, R26, 0x10, R230 ;  /* 0x000000101ae60825 */ /* 0x001fca00078e00e6 */
[----:B------:R3:W-:Y:S01]  /*4a30*/  @P0 STG.E.128 desc[UR14][R230.64], R136 ;  /* 0x00000088e6000986 */ /* 0x0007e2000c101d0e */
[C---:B-1----:R-:W-:Y:S01]  /*4a40*/  IMAD.WIDE.U32 R162, R26.reuse, 0x10, R162 ;  /* 0x000000101aa27825 */ /* 0x042fe200078e00a2 */
[----:B------:R-:W-:-:S04]  /*4a50*/  IADD3 R26, PT, PT, R26, 0x80, RZ ;  /* 0x000000801a1a7810 */ /* 0x000fc80007ffe0ff */
[----:B------:R3:W-:Y:S03]  /*4a60*/  STG.E.128 desc[UR14][R162.64], R156 ;  /* 0x0000009ca2007986 */ /* 0x0007e6000c101d0e */
.L_x_688:
[----:B------:R-:W-:Y:S05]  /*4a70*/  BSYNC.RECONVERGENT B1 ;  /* 0x0000000000017941 */ /* 0x000fea0003800200 */
.L_x_687:
[----:B------:R-:W-:Y:S04]  /*4a80*/  BSSY.RECONVERGENT B1, `(.L_x_691) ;  /* 0x000008b000017945 */ /* 0x000fe80003800200 */
[----:B------:R-:W-:Y:S05]  /*4a90*/  @!P2 BRA `(.L_x_692) ;  /* 0x000000080024a947 */ /* 0x000fea0003800000 */
[----:B------:R-:W-:-:S04]  /*4aa0*/  ISETP.NE.U32.AND P0, PT, RZ, UR20, PT ;  /* 0x00000014ff007c0c */ /* 0x000fc8000bf05070 */
[----:B------:R-:W-:-:S13]  /*4ab0*/  ISETP.NE.AND.EX P0, PT, RZ, UR21, PT, P0 ;  /* 0x00000015ff007c0c */ /* 0x000fda000bf05300 */
[----:B------:R-:W-:Y:S05]  /*4ac0*/  @!P0 BRA `(.L_x_693) ;  /* 0x0000000400088947 */ /* 0x000fea0003800000 */
[--C-:B0-23--:R-:W-:Y:S01]  /*4ad0*/  FFMA.FTZ R137, R165, UR4, R160.reuse ;  /* 0x00000004a5897c23 */ /* 0x10dfe200080100a0 */
        /* <DEDUP_REMOVED lines=65> */
.L_x_693:
[--C-:B0-23--:R-:W-:Y:S01]  /*4ef0*/  FFMA.FTZ R157, R165, UR4, R160.reuse ;  /* 0x00000004a59d7c23 */ /* 0x10dfe200080100a0 */
        /* <DEDUP_REMOVED lines=60> */
.L_x_694:
[----:B------:R-:W0:Y:S08]  /*52c0*/  @P0 LDC.64 R230, c[0x0][0x478] ;  /* 0x00011e00ffe60b82 */ /* 0x000e300000000a00 */
[----:B------:R-:W1:Y:S01]  /*52d0*/  LDC.64 R162, c[0x0][0x468] ;  /* 0x00011a00ffa27b82 */ /* 0x000e620000000a00 */
[----:B0-----:R-:W-:-:S05]  /*52e0*/  @P0 IMAD.WIDE.U32 R230, R26, 0x10, R230 ;  /* 0x000000101ae60825 */ /* 0x001fca00078e00e6 */
[----:B------:R4:W-:Y:S01]  /*52f0*/  @P0 STG.E.128 desc[UR14][R230.64], R136 ;  /* 0x00000088e6000986 */ /* 0x0009e2000c101d0e */
[C---:B-1----:R-:W-:Y:S01]  /*5300*/  IMAD.WIDE.U32 R162, R26.reuse, 0x10, R162 ;  /* 0x000000101aa27825 */ /* 0x042fe200078e00a2 */
[----:B------:R-:W-:-:S04]  /*5310*/  IADD3 R26, PT, PT, R26, 0x80, RZ ;  /* 0x000000801a1a7810 */ /* 0x000fc80007ffe0ff */
[----:B------:R4:W-:Y:S03]  /*5320*/  STG.E.128 desc[UR14][R162.64], R156 ;  /* 0x0000009ca2007986 */ /* 0x0009e6000c101d0e */
.L_x_692:
[----:B------:R-:W-:Y:S05]  /*5330*/  BSYNC.RECONVERGENT B1 ;  /* 0x0000000000017941 */ /* 0x000fea0003800200 */
.L_x_691:
[----:B------:R-:W-:Y:S05]  /*5340*/  @!P1 BRA `(.L_x_695) ;  /* 0x0000003c002c9947 */ /* 0x000fea0003800000 */
[----:B------:R-:W-:-:S04]  /*5350*/  ISETP.NE.U32.AND P0, PT, RZ, UR20, PT ;  /* 0x00000014ff007c0c */ /* 0x000fc8000bf05070 */
[----:B------:R-:W-:-:S13]  /*5360*/  ISETP.NE.AND.EX P0, PT, RZ, UR21, PT, P0 ;  /* 0x00000015ff007c0c */ /* 0x000fda000bf05300 */
[----:B------:R-:W-:Y:S05]  /*5370*/  @!P0 BRA `(.L_x_696) ;  /* 0x0000000400088947 */ /* 0x000fea0003800000 */
[--C-:B0-234-:R-:W-:Y:S01]  /*5380*/  FFMA.FTZ R138, R206, UR4, R160.reuse ;  /* 0x00000004ce8a7c23 */ /* 0x11dfe200080100a0 */
[--C-:B------:R-:W-:Y:S01]  /*5390*/  FFMA.FTZ R136, R205, UR4, R160.reuse ;  /* 0x00000004cd887c23 */ /* 0x100fe200080100a0 */
[----:B------:R-:W-:Y:S01]  /*53a0*/  FFMA.FTZ R137, R179, UR4, R160 ;  /* 0x00000004b3897c23 */ /* 0x000fe200080100a0 */
[----:B-----5:R-:W-:Y:S01]  /*53b0*/  ISETP.GE.U32.AND P6, PT, R236, RZ, PT ;  /* 0x000000ffec00720c */ /* 0x020fe20003fc6070 */
[----:B------:R-:W-:Y:S01]  /*53c0*/  FADD.FTZ R138, R201, -R138 ;  /* 0x8000008ac98a7221 */ /* 0x000fe20000010000 */
[----:B------:R-:W-:Y:S01]  /*53d0*/  FADD.FTZ R136, R203, -R136 ;  /* 0x80000088cb887221 */ /* 0x000fe20000010000 */
[----:B------:R-:W-:Y:S01]  /*53e0*/  FADD.FTZ R137, R174, -R137 ;  /* 0x80000089ae897221 */ /* 0x000fe20000010000 */
[----:B------:R-:W-:Y:S01]  /*53f0*/  ISETP.GE.U32.AND.EX P6, PT, R237, 0x1000000, PT, P6 ;  /* 0x01000000ed00780c */ /* 0x000fe20003fc6160 */
[----:B------:R-:W-:Y:S01]  /*5400*/  FMUL.FTZ R158, R138, UR23 ;  /* 0x000000178a9e7c20 */ /* 0x000fe20008410000 */
[----:B------:R-:W-:-:S03]  /*5410*/  FMUL.FTZ R139, R136, UR23 ;  /* 0x00000017888b7c20 */ /* 0x000fc60008410000 */
[C---:B------:R-:W-:Y:S01]  /*5420*/  FMUL.FTZ R136, R158.reuse, UR12 ;  /* 0x0000000c9e887c20 */ /* 0x040fe20008410000 */
[----:B------:R-:W-:Y:S01]  /*5430*/  FMUL.FTZ R138, R139, UR12 ;  /* 0x0000000c8b8a7c20 */ /* 0x000fe20008410000 */
[----:B------:R-:W-:Y:S02]  /*5440*/  F2FP.BF16.F32.PACK_AB R139, R158, R139 ;  /* 0x0000008b9e8b723e */ /* 0x000fe400000010ff */
[----:B------:R-:W-:Y:S01]  /*5450*/  FMUL.FTZ R157, R136, UR22 ;  /* 0x00000016889d7c20 */ /* 0x000fe20008410000 */
[----:B------:R-:W-:Y:S01]  /*5460*/  FFMA.FTZ R136, R208, UR4, R160 ;  /* 0x00000004d0887c23 */ /* 0x000fe200080100a0 */
[----:B------:R-:W-:Y:S01]  /*5470*/  FMUL.FTZ R156, R138, UR22 ;  /* 0x000000168a9c7c20 */ /* 0x000fe20008410000 */
[----:B------:R-:W-:Y:S02]  /*5480*/  FMUL.FTZ R138, R137, UR23 ;  /* 0x00000017898a7c20 */ /* 0x000fe40008410000 */
[----:B------:R-:W-:Y:S01]  /*5490*/  FSEL R159, R157, RZ, P6 ;  /* 0x000000ff9d9f7208 */ /* 0x000fe20003000000 */
[----:B------:R-:W-:Y:S01]  /*54a0*/  FADD.FTZ R137, R207, -R136 ;  /* 0x80000088cf897221 */ /* 0x000fe20000010000 */
[----:B------:R-:W-:Y:S01]  /*54b0*/  LOP3.LUT P6, RZ, R237, 0xff0000, RZ, 0xc0, !PT ;  /* 0x00ff0000edff7812 */ /* 0x000fe200078cc0ff */
[----:B------:R-:W-:-:S02]  /*54c0*/  FMUL.FTZ R136, R138, UR12 ;  /* 0x0000000c8a887c20 */ /* 0x000fc40008410000 */
[----:B------:R-:W-:Y:S01]  /*54d0*/  FMUL.FTZ R157, R137, UR23 ;  /* 0x00000017899d7c20 */ /* 0x000fe20008410000 */
[----:B------:R-:W-:Y:S01]  /*54e0*/  FSEL R156, R156, RZ, P6 ;  /* 0x000000ff9c9c7208 */ /* 0x000fe20003000000 */
[--C-:B------:R-:W-:Y:S01]  /*54f0*/  FFMA.FTZ R137, R181, UR4, R160.reuse ;  /* 0x00000004b5897c23 */ /* 0x100fe200080100a0 */
[----:B------:R-:W-:Y:S01]  /*5500*/  FMUL.FTZ R158, R136, UR22 ;  /* 0x00000016889e7c20 */ /* 0x000fe20008410000 */
[----:B------:R-:W-:Y:S01]  /*5510*/  FFMA.FTZ R136, R200, UR4, R160 ;  /* 0x00000004c8887c23 */ /* 0x000fe200080100a0 */
[----:B------:R-:W-:Y:S01]  /*5520*/  F2FP.BF16.F32.PACK_AB R159, R159, R156 ;  /* 0x0000009c9f9f723e */ /* 0x000fe200000010ff */
[----:B------:R-:W-:Y:S01]  /*5530*/  FADD.FTZ R156, R176, -R137 ;  /* 0x80000089b09c7221 */ /* 0x000fe20000010000 */
[C---:B------:R-:W-:Y:S01]  /*5540*/  F2FP.BF16.F32.PACK_AB R138, R157.reuse, R138 ;  /* 0x0000008a9d8a723e */ /* 0x040fe200000010ff */
[----:B------:R-:W-:Y:S01]  /*5550*/  FMUL.FTZ R161, R157, UR12 ;  /* 0x0000000c9da17c20 */ /* 0x000fe20008410000 */
[----:B------:R-:W-:Y:S01]  /*5560*/  LOP3.LUT P6, RZ, R237, 0xff, RZ, 0xc0, !PT ;  /* 0x000000ffedff7812 */ /* 0x000fe200078cc0ff */
[----:B------:R-:W-:Y:S01]  /*5570*/  FADD.FTZ R157, R191, -R136 ;  /* 0x80000088bf9d7221 */ /* 0x000fe20000010000 */
[--C-:B------:R-:W-:Y:S01]  /*5580*/  FFMA.FTZ R136, R190, UR4, R160.reuse ;  /* 0x00000004be887c23 */ /* 0x100fe200080100a0 */
[----:B------:R-:W-:Y:S01]  /*5590*/  FFMA.FTZ R137, R173, UR4, R160 ;  /* 0x00000004ad897c23 */ /* 0x000fe200080100a0 */
[----:B------:R-:W-:Y:S01]  /*55a0*/  FMUL.FTZ R160, R156, UR23 ;  /* 0x000000179ca07c20 */ /* 0x000fe20008410000 */
[----:B------:R-:W-:Y:S01]  /*55b0*/  FSEL R158, R158, RZ, P6 ;  /* 0x000000ff9e9e7208 */ /* 0x000fe20003000000 */
[----:B------:R-:W-:Y:S01]  /*55c0*/  FMUL.FTZ R161, R161, UR22 ;  /* 0x00000016a1a17c20 */ /* 0x000fe20008410000 */
[----:B------:R-:W-:Y:S01]  /*55d0*/  LOP3.LUT P6, RZ, R237, 0xff00, RZ, 0xc0, !PT ;  /* 0x0000ff00edff7812 */ /* 0x000fe200078cc0ff */
[----:B------:R-:W-:Y:S01]  /*55e0*/  FMUL.FTZ R163, R157, UR23 ;  /* 0x000000179da37c20 */ /* 0x000fe20008410000 */
        /* <DEDUP_REMOVED lines=27> */
.L_x_696:
[--C-:B0-234-:R-:W-:Y:S01]  /*57a0*/  FFMA.FTZ R156, R205, UR4, R160.reuse ;  /* 0x00000004cd9c7c23 */ /* 0x11dfe200080100a0 */
[--C-:B------:R-:W-:Y:S01]  /*57b0*/  FFMA.FTZ R158, R206, UR4, R160.reuse ;  /* 0x00000004ce9e7c23 */ /* 0x100fe200080100a0 */
[----:B-----5:R-:W-:Y:S01]  /*57c0*/  LOP3.LUT P6, RZ, R237, 0xff0000, RZ, 0xc0, !PT ;  /* 0x00ff0000edff7812 */ /* 0x020fe200078cc0ff */
        /* <DEDUP_REMOVED lines=15> */
[----:B------:R-:W-:-:S03]  /*58c0*/  FMUL.FTZ R162, R162, UR12 ;  /* 0x0000000ca2a27c20 */ /* 0x000fc60008410000 */
[----:B------:R-:W-:Y:S01]  /*58d0*/  FSEL R156, R156, RZ, P6 ;  /* 0x000000ff9c9c7208 */ /* 0x000fe20003000000 */
[----:B------:R-:W-:Y:S01]  /*58e0*/  FMUL.FTZ R162, R162, UR22 ;  /* 0x00000016a2a27c20 */ /* 0x000fe20008410000 */
[----:B------:R-:W-:-:S04]  /*58f0*/  ISETP.GE.U32.AND P6, PT, R236, RZ, PT ;  /* 0x000000ffec00720c */ /* 0x000fc80003fc6070 */
[----:B------:R-:W-:-:S04]  /*5900*/  ISETP.GE.U32.AND.EX P6, PT, R237, 0x1000000, PT, P6 ;  /* 0x01000000ed00780c */ /* 0x000fc80003fc6160 */
[----:B------:R-:W-:Y:S01]  /*5910*/  FSEL R159, R158, RZ, P6 ;  /* 0x000000ff9e9f7208 */ /* 0x000fe20003000000 */
[----:B------:R-:W-:Y:S01]  /*5920*/  FMUL.FTZ R158, R157, UR22 ;  /* 0x000000169d9e7c20 */ /* 0x000fe20008410000 */
[--C-:B------:R-:W-:Y:S01]  /*5930*/  FFMA.FTZ R157, R181, UR4, R160.reuse ;  /* 0x00000004b59d7c23 */ /* 0x100fe200080100a0 */
[----:B------:R-:W-:Y:S02]  /*5940*/  LOP3.LUT P6, RZ, R237, 0xff, RZ, 0xc0, !PT ;  /* 0x000000ffedff7812 */ /* 0x000fe400078cc0ff */
[----:B------:R-:W-:Y:S01]  /*5950*/  F2FP.BF16.F32.PACK_AB R159, R159, R156 ;  /* 0x0000009c9f9f723e */ /* 0x000fe200000010ff */
[--C-:B------:R-:W-:Y:S01]  /*5960*/  FFMA.FTZ R156, R208, UR4, R160.reuse ;  /* 0x00000004d09c7c23 */ /* 0x100fe200080100a0 */
[----:B------:R-:W-:Y:S01]  /*5970*/  FADD.FTZ R161, R176, -R157 ;  /* 0x8000009db0a17221 */ /* 0x000fe20000010000 */
[----:B------:R-:W-:Y:S01]  /*5980*/  FSEL R158, R158, RZ, P6 ;  /* 0x000000ff9e9e7208 */ /* 0x000fe20003000000 */
[----:B------:R-:W-:Y:S01]  /*5990*/  FFMA.FTZ R157, R173, UR4, R160 ;  /* 0x00000004ad9d7c23 */ /* 0x000fe200080100a0 */
[----:B------:R-:W-:Y:S01]  /*59a0*/  FADD.FTZ R156, R207, -R156 ;  /* 0x8000009ccf9c7221 */ /* 0x000fe20000010000 */
[----:B------:R-:W-:Y:S01]  /*59b0*/  FMUL.FTZ R161, R161, UR23 ;  /* 0x00000017a1a17c20 */ /* 0x000fe20008410000 */
[----:B------:R-:W-:Y:S01]  /*59c0*/  LOP3.LUT P6, RZ, R237, 0xff00, RZ, 0xc0, !PT ;  /* 0x0000ff00edff7812 */ /* 0x000fe200078cc0ff */
        /* <DEDUP_REMOVED lines=11> */
[----:B------:R-:W-:Y:S02]  /*5a80*/  FMUL.FTZ R157, R157, UR22 ;  /* 0x000000169d9d7c20 */ /* 0x000fe40008410000 */
[----:B------:R-:W-:Y:S01]  /*5a90*/  FSEL R231, R163, RZ, P6 ;  /* 0x000000ffa3e77208 */ /* 0x000fe20003000000 */
[----:B------:R-:W-:Y:S01]  /*5aa0*/  FMUL.FTZ R156, R156, UR12 ;  /* 0x0000000c9c9c7c20 */ /* 0x000fe20008410000 */
[----:B------:R-:W-:Y:S02]  /*5ab0*/  LOP3.LUT P6, RZ, R236, 0xff0000, RZ, 0xc0, !PT ;  /* 0x00ff0000ecff7812 */ /* 0x000fe400078cc0ff */
[----:B------:R-:W-:Y:S01]  /*5ac0*/  F2FP.BF16.F32.PACK_AB R158, R231, R158 ;  /* 0x0000009ee79e723e */ /* 0x000fe200000010ff */
[----:B------:R-:W-:Y:S01]  /*5ad0*/  FMUL.FTZ R156, R156, UR22 ;  /* 0x000000169c9c7c20 */ /* 0x000fe20008410000 */
[----:B------:R-:W-:Y:S02]  /*5ae0*/  FSEL R160, R161, RZ, P6 ;  /* 0x000000ffa1a07208 */ /* 0x000fe40003000000 */
        /* <DEDUP_REMOVED lines=8> */
.L_x_697:
[----:B------:R-:W0:Y:S08]  /*5b70*/  @P0 LDC.64 R162, c[0x0][0x478] ;  /* 0x00011e00ffa20b82 */ /* 0x000e300000000a00 */
[----:B------:R-:W1:Y:S01]  /*5b80*/  LDC.64 R160, c[0x0][0x468] ;  /* 0x00011a00ffa07b82 */ /* 0x000e620000000a00 */
[----:B0-----:R-:W-:-:S05]  /*5b90*/  @P0 IMAD.WIDE.U32 R162, R26, 0x10, R162 ;  /* 0x000000101aa20825 */ /* 0x001fca00078e00a2 */
[----:B------:R0:W-:Y:S01]  /*5ba0*/  @P0 STG.E.128 desc[UR14][R162.64], R136 ;  /* 0x00000088a2000986 */ /* 0x0001e2000c101d0e */
[----:B-1----:R-:W-:-:S05]  /*5bb0*/  IMAD.WIDE.U32 R160, R26, 0x10, R160 ;  /* 0x000000101aa07825 */ /* 0x002fca00078e00a0 */
[----:B------:R0:W-:Y:S01]  /*5bc0*/  STG.E.128 desc[UR14][R160.64], R156 ;  /* 0x0000009ca0007986 */ /* 0x0001e2000c101d0e */
[----:B------:R-:W-:Y:S05]  /*5bd0*/  BRA `(.L_x_695) ;  /* 0x0000003400087947 */ /* 0x000fea0003800000 */
.L_x_678:
        /* <DEDUP_REMOVED lines=9> */
[----:B------:R-:W-:Y:S01]  /*5c70*/  FFMA.FTZ R228, R221, UR4, R160 ;  /* 0x00000004dde47c23 */ /* 0x000fe200080100a0 */
[----:B------:R-:W-:Y:S01]  /*5c80*/  SHF.L.U32 R157, R157, 0x10, RZ ;  /* 0x000000109d9d7819 */ /* 0x000fe200000006ff */
[--C-:B------:R-:W-:Y:S01]  /*5c90*/  FADD.FTZ R158, R213, -R156.reuse ;  /* 0x8000009cd59e7221 */ /* 0x100fe20000010000 */
[----:B------:R-:W-:Y:S01]  /*5ca0*/  PRMT R156, R142, 0x7632, R156 ;  /* 0x000076328e9c7816 */ /* 0x000fe2000000009c */
[----:B------:R-:W-:Y:S01]  /*5cb0*/  FADD.FTZ R161, R216, -R159 ;  /* 0x8000009fd8a17221 */ /* 0x000fe20000010000 */
[----:B------:R-:W-:Y:S01]  /*5cc0*/  FADD.FTZ R228, R219, -R228 ;  /* 0x800000e4dbe47221 */ /* 0x000fe20000010000 */
[----:B------:R-:W-:Y:S01]  /*5cd0*/  FFMA.FTZ R159, R158, UR23, R157 ;  /* 0x000000179e9f7c23 */ /* 0x000fe2000801009d */
[----:B------:R-:W-:Y:S01]  /*5ce0*/  FFMA.FTZ R157, R222, UR4, R160 ;  /* 0x00000004de9d7c23 */ /* 0x000fe200080100a0 */
[----:B------:R-:W-:-:S02]  /*5cf0*/  SHF.L.U32 R156, R156, 0x10, RZ ;  /* 0x000000109c9c7819 */ /* 0x000fc400000006ff */
[----:B------:R-:W-:Y:S01]  /*5d00*/  FMUL.FTZ R159, R159, UR12 ;  /* 0x0000000c9f9f7c20 */ /* 0x000fe20008410000 */
[--C-:B------:R-:W-:Y:S01]  /*5d10*/  FADD.FTZ R162, R220, -R157.reuse ;  /* 0x8000009ddca27221 */ /* 0x100fe20000010000 */
[----:B------:R-:W-:Y:S01]  /*5d20*/  PRMT R157, R141, 0x7632, R157 ;  /* 0x000076328d9d7816 */ /* 0x000fe2000000009d */
[--C-:B------:R-:W-:Y:S01]  /*5d30*/  FFMA.FTZ R158, R161, UR23, R156.reuse ;  /* 0x00000017a19e7c23 */ /* 0x100fe2000801009c */
[----:B------:R-:W-:Y:S01]  /*5d40*/  PRMT R156, R140, 0x7632, R156 ;  /* 0x000076328c9c7816 */ /* 0x000fe2000000009c */
[--C-:B------:R-:W-:Y:S01]  /*5d50*/  FFMA.FTZ R161, R226, UR4, R160.reuse ;  /* 0x00000004e2a17c23 */ /* 0x100fe200080100a0 */
[----:B------:R-:W-:Y:S01]  /*5d60*/  SHF.L.U32 R157, R157, 0x10, RZ ;  /* 0x000000109d9d7819 */ /* 0x000fe200000006ff */
[----:B------:R-:W-:Y:S01]  /*5d70*/  FMUL.FTZ R163, R159, UR22 ;  /* 0x000000169fa37c20 */ /* 0x000fe20008410000 */
[----:B------:R-:W-:Y:S01]  /*5d80*/  SHF.L.U32 R156, R156, 0x10, RZ ;  /* 0x000000109c9c7819 */ /* 0x000fe200000006ff */
[----:B------:R-:W-:Y:S01]  /*5d90*/  FADD.FTZ R161, R224, -R161 ;  /* 0x800000a1e0a17221 */ /* 0x000fe20000010000 */
[----:B------:R-:W-:Y:S01]  /*5da0*/  ISETP.GE.U32.AND P0, PT, R240, RZ, PT ;  /* 0x000000fff000720c */ /* 0x000fe20003f06070 */
[----:B------:R-:W-:Y:S01]  /*5db0*/  FFMA.FTZ R157, R162, UR23, R157 ;  /* 0x00000017a29d7c23 */ /* 0x000fe2000801009d */
[----:B------:R-:W-:Y:S01]  /*5dc0*/  FFMA.FTZ R162, R217, UR4, R160 ;  /* 0x00000004d9a27c23 */ /* 0x000fe200080100a0 */
[----:B------:R-:W-:Y:S01]  /*5dd0*/  FFMA.FTZ R156, R161, UR23, R156 ;  /* 0x00000017a19c7c23 */ /* 0x000fe2000801009c */
[----:B------:R-:W-:Y:S01]  /*5de0*/  SHF.L.U32 R161, R143, 0x10, RZ ;  /* 0x000000108fa17819 */ /* 0x000fe200000006ff */
[----:B------:R-:W-:Y:S01]  /*5df0*/  FMUL.FTZ R158, R158, UR12 ;  /* 0x0000000c9e9e7c20 */ /* 0x000fe20008410000 */
[----:B------:R-:W-:Y:S01]  /*5e00*/  FADD.FTZ R162, R215, -R162 ;  /* 0x800000a2d7a27221 */ /* 0x000fe20000010000 */
[----:B------:R-:W-:Y:S01]  /*5e10*/  LOP3.LUT P6, RZ, R241, 0xff0000, RZ, 0xc0, !PT ;  /* 0x00ff0000f1ff7812 */ /* 0x000fe200078cc0ff */
[----:B------:R-:W-:Y:S01]  /*5e20*/  FMUL.FTZ R157, R157, UR12 ;  /* 0x0000000c9d9d7c20 */ /* 0x000fe20008410000 */
[----:B------:R-:W-:Y:S01]  /*5e30*/  ISETP.GE.U32.AND.EX P0, PT, R241, 0x1000000, PT, P0 ;  /* 0x01000000f100780c */ /* 0x000fe20003f06100 */
[----:B------:R-:W-:Y:S01]  /*5e40*/  FFMA.FTZ R162, R162, UR23, R161 ;  /* 0x00000017a2a27c23 */ /* 0x000fe200080100a1 */
[----:B------:R-:W-:Y:S01]  /*5e50*/  SHF.L.U32 R161, R142, 0x10, RZ ;  /* 0x000000108ea17819 */ /* 0x000fe200000006ff */
[----:B------:R-:W-:Y:S01]  /*5e60*/  FMUL.FTZ R159, R158, UR22 ;  /* 0x000000169e9f7c20 */ /* 0x000fe20008410000 */
[----:B------:R-:W-:Y:S01]  /*5e70*/  FSEL R163, R163, RZ, P0 ;  /* 0x000000ffa3a37208 */ /* 0x000fe20000000000 */
[----:B------:R-:W-:Y:S01]  /*5e80*/  FMUL.FTZ R162, R162, UR12 ;  /* 0x0000000ca2a27c20 */ /* 0x000fe20008410000 */
[----:B------:R-:W-:Y:S01]  /*5e90*/  LOP3.LUT P0, RZ, R241, 0xff00, RZ, 0xc0, !PT ;  /* 0x0000ff00f1ff7812 */ /* 0x000fe2000780c0ff */
[----:B------:R-:W-:Y:S01]  /*5ea0*/  FFMA.FTZ R161, R228, UR23, R161 ;  /* 0x00000017e4a17c23 */ /* 0x000fe200080100a1 */
[----:B------:R-:W-:Y:S01]  /*5eb0*/  FFMA.FTZ R228, R229, UR4, R160 ;  /* 0x00000004e5e47c23 */ /* 0x000fe200080100a0 */
[----:B------:R-:W-:Y:S01]  /*5ec0*/  FMUL.FTZ R162, R162, UR22 ;  /* 0x00000016a2a27c20 */ /* 0x000fe20008410000 */
[----:B------:R-:W-:Y:S01]  /*5ed0*/  FMUL.FTZ R156, R156, UR12 ;  /* 0x0000000c9c9c7c20 */ /* 0x000fe20008410000 */
[----:B------:R-:W-:Y:S01]  /*5ee0*/  FMUL.FTZ R161, R161, UR12 ;  /* 0x0000000ca1a17c20 */ /* 0x000fe20008410000 */
[----:B------:R-:W-:Y:S01]  /*5ef0*/  FADD.FTZ R228, R227, -R228 ;  /* 0x800000e4e3e47221 */ /* 0x000fe20000010000 */
[----:B------:R-:W-:Y:S01]  /*5f00*/  FMUL.FTZ R230, R157, UR22 ;  /* 0x000000169de67c20 */ /* 0x000fe20008410000 */
[----:B------:R-:W-:Y:S01]  /*5f10*/  FSEL R162, R162, RZ, P6 ;  /* 0x000000ffa2a27208 */ /* 0x000fe20003000000 */
[----:B------:R-:W-:Y:S01]  /*5f20*/  FMUL.FTZ R161, R161, UR22 ;  /* 0x00000016a1a17c20 */ /* 0x000fe20008410000 */
[----:B------:R-:W-:Y:S01]  /*5f30*/  LOP3.LUT P6, RZ, R241, 0xff, RZ, 0xc0, !PT ;  /* 0x000000fff1ff7812 */ /* 0x000fe200078cc0ff */
[----:B------:R-:W-:-:S03]  /*5f40*/  FMUL.FTZ R156, R156, UR22 ;  /* 0x000000169c9c7c20 */ /* 0x000fc60008410000 */
[----:B------:R-:W-:Y:S02]  /*5f50*/  FSEL R158, R161, RZ, P6 ;  /* 0x000000ffa19e7208 */ /* 0x000fe40003000000 */
[----:B------:R-:W-:Y:S02]  /*5f60*/  FSEL R161, R159, RZ, P0 ;  /* 0x000000ff9fa17208 */ /* 0x000fe40000000000 */
[----:B------:R-:W-:Y:S01]  /*5f70*/  F2FP.BF16.F32.PACK_AB R159, R163, R162 ;  /* 0x000000a2a39f723e */ /* 0x000fe200000010ff */
[----:B------:R-:W-:Y:S01]  /*5f80*/  FFMA.FTZ R162, R225, UR4, R160 ;  /* 0x00000004e1a27c23 */ /* 0x000fe200080100a0 */
[----:B------:R-:W-:Y:S02]  /*5f90*/  F2FP.BF16.F32.PACK_AB R158, R161, R158 ;  /* 0x0000009ea19e723e */ /* 0x000fe400000010ff */
[----:B------:R-:W-:Y:S01]  /*5fa0*/  SHF.L.U32 R161, R141, 0x10, RZ ;  /* 0x000000108da17819 */ /* 0x000fe200000006ff */
[----:B------:R-:W-:Y:S01]  /*5fb0*/  FADD.FTZ R162, R223, -R162 ;  /* 0x800000a2dfa27221 */ /* 0x000fe20000010000 */
[----:B------:R-:W-:-:S02]  /*5fc0*/  LOP3.LUT P0, RZ, R240, 0xff0000, RZ, 0xc0, !PT ;  /* 0x00ff0000f0ff7812 */ /* 0x000fc4000780c0ff */
[----:B------:R-:W-:Y:S01]  /*5fd0*/  LOP3.LUT P6, RZ, R240, 0xff000000, RZ, 0xc0, !PT ;  /* 0xff000000f0ff7812 */ /* 0x000fe200078cc0ff */
[----:B------:R-:W-:Y:S01]  /*5fe0*/  FFMA.FTZ R162, R162, UR23, R161 ;  /* 0x00000017a2a27c23 */ /* 0x000fe200080100a1 */
[----:B------:R-:W-:Y:S02]  /*5ff0*/  SHF.L.U32 R161, R140, 0x10, RZ ;  /* 0x000000108ca17819 */ /* 0x000fe400000006ff */
[----:B------:R-:W-:Y:S02]  /*6000*/  FSEL R230, R230, RZ, P6 ;  /* 0x000000ffe6e67208 */ /* 0x000fe40003000000 */
[----:B------:R-:W-:Y:S01]  /*6010*/  LOP3.LUT P6, RZ, R240, 0xff, RZ, 0xc0, !PT ;  /* 0x000000fff0ff7812 */ /* 0x000fe200078cc0ff */
[----:B------:R-:W-:Y:S01]  /*6020*/  FFMA.FTZ R161, R228, UR23, R161 ;  /* 0x00000017e4a17c23 */ /* 0x000fe200080100a1 */
[----:B------:R-:W-:Y:S02]  /*6030*/  FMUL.FTZ R228, R162, UR12 ;  /* 0x0000000ca2e47c20 */ /* 0x000fe40008410000 */
[----:B------:R-:W0:Y:S01]  /*6040*/  LDC.64 R162, c[0x0][0x468] ;  /* 0x00011a00ffa27b82 */ /* 0x000e220000000a00 */
[----:B------:R-:W-:Y:S01]  /*6050*/  FMUL.FTZ R161, R161, UR12 ;  /* 0x0000000ca1a17c20 */ /* 0x000fe20008410000 */
[----:B------:R-:W-:-:S03]  /*6060*/  FMUL.FTZ R228, R228, UR22 ;  /* 0x00000016e4e47c20 */ /* 0x000fc60008410000 */
[----:B------:R-:W-:Y:S02]  /*6070*/  FMUL.FTZ R161, R161, UR22 ;  /* 0x00000016a1a17c20 */ /* 0x000fe40008410000 */
[----:B------:R-:W-:Y:S02]  /*6080*/  FSEL R157, R228, RZ, P0 ;  /* 0x000000ffe49d7208 */ /* 0x000fe40000000000 */
[----:B------:R-:W-:Y:S02]  /*6090*/  LOP3.LUT P0, RZ, R240, 0xff00, RZ, 0xc0, !PT ;  /* 0x0000ff00f0ff7812 */ /* 0x000fe4000780c0ff */
[----:B------:R-:W-:Y:S02]  /*60a0*/  F2FP.BF16.F32.PACK_AB R157, R230, R157 ;  /* 0x0000009de69d723e */ /* 0x000fe400000010ff */
[----:B------:R-:W-:Y:S02]  /*60b0*/  FSEL R231, R156, RZ, P0 ;  /* 0x000000ff9ce77208 */ /* 0x000fe40000000000 */
[----:B------:R-:W-:-:S04]  /*60c0*/  FSEL R156, R161, RZ, P6 ;  /* 0x000000ffa19c7208 */ /* 0x000fc80003000000 */
[----:B------:R-:W-:Y:S01]  /*60d0*/  F2FP.BF16.F32.PACK_AB R156, R231, R156 ;  /* 0x0000009ce79c723e */ /* 0x000fe200000010ff */
[C---:B0-----:R-:W-:Y:S01]  /*60e0*/  IMAD.WIDE.U32 R162, R26.reuse, 0x10, R162 ;  /* 0x000000101aa27825 */ /* 0x041fe200078e00a2 */
[----:B------:R-:W-:-:S04]  /*60f0*/  IADD3 R26, PT, PT, R26, 0x80, RZ ;  /* 0x000000801a1a7810 */ /* 0x000fc80007ffe0ff */
[----:B------:R0:W-:Y:S03]  /*6100*/  STG.E.128 desc[UR14][R162.64], R156 ;  /* 0x0000009ca2007986 */ /* 0x0001e6000c101d0e */
.L_x_700:
[----:B------:R-:W-:Y:S05]  /*6110*/  BSYNC.RECONVERGENT B1 ;  /* 0x0000000000017941 */ /* 0x000fea0003800200 */
.L_x_699:
[----:B------:R-:W-:Y:S04]  /*6120*/  BSSY.RECONVERGENT B1, `(.L_x_701) ;  /* 0x000004f000017945 */ /* 0x000fe80003800200 */
[----:B------:R-:W-:Y:S05]  /*6130*/  @!P4 BRA `(.L_x_702) ;  /* 0x000000040034c947 */ /* 0x000fea0003800000 */
[--C-:B0-----:R-:W-:Y:S01]  /*6140*/  FFMA.FTZ R159, R212, UR4, R160.reuse ;  /* 0x00000004d49f7c23 */ /* 0x101fe200080100a0 */
[----:B-----5:R-:W-:Y:S01]  /*6150*/  PRMT R157, R51, 0x7632, R157 ;  /* 0x00007632339d7816 */ /* 0x020fe2000000009d */
[----:B------:R-:W-:Y:S01]  /*6160*/  FFMA.FTZ R162, R194, UR4, R160 ;  /* 0x00000004c2a27c23 */ /* 0x000fe200080100a0 */
[----:B------:R-:W-:Y:S01]  /*6170*/  PRMT R156, R50, 0x7632, R156 ;  /* 0x00007632329c7816 */ /* 0x000fe2000000009c */
[----:B------:R-:W-:Y:S01]  /*6180*/  FADD.FTZ R158, R210, -R159 ;  /* 0x8000009fd29e7221 */ /* 0x000fe20000010000 */
[----:B------:R-:W-:Y:S01]  /*6190*/  FFMA.FTZ R159, R184, UR4, R160 ;  /* 0x00000004b89f7c23 */ /* 0x000fe200080100a0 */
[----:B------:R-:W-:Y:S02]  /*61a0*/  SHF.L.U32 R157, R157, 0x10, RZ ;  /* 0x000000109d9d7819 */ /* 0x000fe400000006ff */
[----:B------:R-:W-:Y:S01]  /*61b0*/  SHF.L.U32 R156, R156, 0x10, RZ ;  /* 0x000000109c9c7819 */ /* 0x000fe200000006ff */
[----:B------:R-:W-:Y:S01]  /*61c0*/  FADD.FTZ R161, R182, -R159 ;  /* 0x8000009fb6a17221 */ /* 0x000fe20000010000 */
[----:B------:R-:W-:Y:S01]  /*61d0*/  ISETP.GE.U32.AND P0, PT, R238, RZ, PT ;  /* 0x000000ffee00720c */ /* 0x000fe20003f06070 */
[--C-:B------:R-:W-:Y:S01]  /*61e0*/  FFMA.FTZ R159, R158, UR23, R157.reuse ;  /* 0x000000179e9f7c23 */ /* 0x100fe2000801009d */
[----:B------:R-:W-:Y:S01]  /*61f0*/  PRMT R157, R49, 0x7632, R157 ;  /* 0x00007632319d7816 */ /* 0x000fe2000000009d */
[----:B------:R-:W-:Y:S01]  /*6200*/  FFMA.FTZ R158, R161, UR23, R156 ;  /* 0x00000017a19e7c23 */ /* 0x000fe2000801009c */
[----:B------:R-:W-:Y:S01]  /*6210*/  FFMA.FTZ R156, R168, UR4, R160 ;  /* 0x00000004a89c7c23 */ /* 0x000fe200080100a0 */
[----:B------:R-:W-:Y:S01]  /*6220*/  FADD.FTZ R161, R189, -R162 ;  /* 0x800000a2bda17221 */ /* 0x000fe20000010000 */
[----:B------:R-:W-:Y:S01]  /*6230*/  SHF.L.U32 R157, R157, 0x10, RZ ;  /* 0x000000109d9d7819 */ /* 0x000fe200000006ff */
[----:B------:R-:W-:Y:S01]  /*6240*/  FMUL.FTZ R159, R159, UR12 ;  /* 0x0000000c9f9f7c20 */ /* 0x000fe20008410000 */
[--C-:B------:R-:W-:Y:S01]  /*6250*/  FADD.FTZ R228, R167, -R156.reuse ;  /* 0x8000009ca7e47221 */ /* 0x100fe20000010000 */
[----:B------:R-:W-:Y:S01]  /*6260*/  PRMT R156, R48, 0x7632, R156 ;  /* 0x00007632309c7816 */ /* 0x000fe2000000009c */
[----:B------:R-:W-:Y:S01]  /*6270*/  FMUL.FTZ R158, R158, UR12 ;  /* 0x0000000c9e9e7c20 */ /* 0x000fe20008410000 */
[----:B------:R-:W-:Y:S01]  /*6280*/  LOP3.LUT P6, RZ, R239, 0xff0000, RZ, 0xc0, !PT ;  /* 0x00ff0000efff7812 */ /* 0x000fe200078cc0ff */
[----:B------:R-:W-:Y:S01]  /*6290*/  FFMA.FTZ R157, R228, UR23, R157 ;  /* 0x00000017e49d7c23 */ /* 0x000fe2000801009d */
[----:B------:R-:W-:Y:S01]  /*62a0*/  SHF.L.U32 R156, R156, 0x10, RZ ;  /* 0x000000109c9c7819 */ /* 0x000fe200000006ff */
[----:B------:R-:W-:Y:S01]  /*62b0*/  FMUL.FTZ R163, R159, UR22 ;  /* 0x000000169fa37c20 */ /* 0x000fe20008410000 */
[----:B------:R-:W-:Y:S01]  /*62c0*/  ISETP.GE.U32.AND.EX P0, PT, R239, 0x1000000, PT, P0 ;  /* 0x01000000ef00780c */ /* 0x000fe20003f06100 */
[----:B------:R-:W-:Y:S01]  /*62d0*/  FMUL.FTZ R159, R158, UR22 ;  /* 0x000000169e9f7c20 */ /* 0x000fe20008410000 */
[----:B------:R-:W-:Y:S01]  /*62e0*/  FMUL.FTZ R157, R157, UR12 ;  /* 0x0000000c9d9d7c20 */ /* 0x000fe20008410000 */
[----:B------:R-:W-:Y:S01]  /*62f0*/  FFMA.FTZ R156, R161, UR23, R156 ;  /* 0x00000017a19c7c23 */ /* 0x000fe2000801009c */
[----:B------:R-:W-:Y:S01]  /*6300*/  FFMA.FTZ R161, R185, UR4, R160 ;  /* 0x00000004b9a17c23 */ /* 0x000fe200080100a0 */
[----:B------:R-:W-:Y:S01]  /*6310*/  FSEL R163, R163, RZ, P0 ;  /* 0x000000ffa3a37208 */ /* 0x000fe20000000000 */
[----:B------:R-:W-:Y:S01]  /*6320*/  FMUL.FTZ R230, R157, UR22 ;  /* 0x000000169de67c20 */ /* 0x000fe20008410000 */
[----:B------:R-:W-:Y:S01]  /*6330*/  LOP3.LUT P0, RZ, R239, 0xff00, RZ, 0xc0, !PT ;  /* 0x0000ff00efff7812 */ /* 0x000fe2000780c0ff */
[----:B------:R-:W-:Y:S01]  /*6340*/  FADD.FTZ R162, R192, -R161 ;  /* 0x800000a1c0a27221 */ /* 0x000fe20000010000 */
[----:B------:R-:W-:Y:S01]  /*6350*/  SHF.L.U32 R161, R51, 0x10, RZ ;  /* 0x0000001033a17819 */ /* 0x000fe200000006ff */
[----:B------:R-:W-:-:S04]  /*6360*/  FMUL.FTZ R156, R156, UR12 ;  /* 0x0000000c9c9c7c20 */ /* 0x000fc80008410000 */
[----:B------:R-:W-:Y:S01]  /*6370*/  FFMA.FTZ R162, R162, UR23, R161 ;  /* 0x00000017a2a27c23 */ /* 0x000fe200080100a1 */
[----:B------:R-:W-:Y:S01]  /*6380*/  FFMA.FTZ R161, R183, UR4, R160 ;  /* 0x00000004b7a17c23 */ /* 0x000fe200080100a0 */
[----:B------:R-:W-:Y:S02]  /*6390*/  FMUL.FTZ R156, R156, UR22 ;  /* 0x000000169c9c7c20 */ /* 0x000fe40008410000 */
[----:B------:R-:W-:Y:S01]  /*63a0*/  FMUL.FTZ R162, R162, UR12 ;  /* 0x0000000ca2a27c20 */ /* 0x000fe20008410000 */
[----:B------:R-:W-:Y:S01]  /*63b0*/  FADD.FTZ R228, R180, -R161 ;  /* 0x800000a1b4e47221 */ /* 0x000fe20000010000 */
[----:B------:R-:W-:Y:S02]  /*63c0*/  SHF.L.U32 R161, R50, 0x10, RZ ;  /* 0x0000001032a17819 */ /* 0x000fe400000006ff */
[----:B------:R-:W-:-:S03]  /*63d0*/  FMUL.FTZ R162, R162, UR22 ;  /* 0x00000016a2a27c20 */ /* 0x000fc60008410000 */
[----:B------:R-:W-:Y:S02]  /*63e0*/  FFMA.FTZ R161, R228, UR23, R161 ;  /* 0x00000017e4a17c23 */ /* 0x000fe400080100a1 */
[----:B------:R-:W-:Y:S02]  /*63f0*/  FSEL R162, R162, RZ, P6 ;  /* 0x000000ffa2a27208 */ /* 0x000fe40003000000 */
[----:B------:R-:W-:Y:S01]  /*6400*/  FMUL.FTZ R161, R161, UR12 ;  /* 0x0000000ca1a17c20 */ /* 0x000fe20008410000 */
[----:B------:R-:W-:-:S03]  /*6410*/  LOP3.LUT P6, RZ, R239, 0xff, RZ, 0xc0, !PT ;  /* 0x000000ffefff7812 */ /* 0x000fc600078cc0ff */
[----:B------:R-:W-:-:S05]  /*6420*/  FMUL.FTZ R161, R161, UR22 ;  /* 0x00000016a1a17c20 */ /* 0x000fca0008410000 */
        /* <DEDUP_REMOVED lines=10> */
[----:B------:R-:W-:Y:S02]  /*64d0*/  FFMA.FTZ R161, R17, UR4, R160 ;  /* 0x0000000411a17c23 */ /* 0x000fe400080100a0 */
[----:B------:R-:W-:Y:S02]  /*64e0*/  FSEL R230, R230, RZ, P6 ;  /* 0x000000ffe6e67208 */ /* 0x000fe40003000000 */
[----:B------:R-:W-:Y:S01]  /*64f0*/  FADD.FTZ R228, R16, -R161 ;  /* 0x800000a110e47221 */ /* 0x000fe20000010000 */
[----:B------:R-:W-:Y:S02]  /*6500*/  SHF.L.U32 R161, R48, 0x10, RZ ;  /* 0x0000001030a17819 */ /* 0x000fe400000006ff */
[----:B------:R-:W-:-:S03]  /*6510*/  LOP3.LUT P6, RZ, R238, 0xff, RZ, 0xc0, !PT ;  /* 0x000000ffeeff7812 */ /* 0x000fc600078cc0ff */
        /* <DEDUP_REMOVED lines=15> */
.L_x_702:
[----:B------:R-:W-:Y:S05]  /*6610*/  BSYNC.RECONVERGENT B1 ;  /* 0x0000000000017941 */ /* 0x000fea0003800200 */
.L_x_701:
[----:B------:R-:W-:Y:S04]  /*6620*/  BSSY.RECONVERGENT B1, `(.L_x_703) ;  /* 0x000004f000017945 */ /* 0x000fe80003800200 */
[----:B------:R-:W-:Y:S05]  /*6630*/  @!P3 BRA `(.L_x_704) ;  /* 0x000000040034b947 */ /* 0x000fea0003800000 */
[--C-:B01----:R-:W-:Y:S01]  /*6640*/  FFMA.FTZ R156, R204, UR4, R160.reuse ;  /* 0x00000004cc9c7c23 */ /* 0x103fe200080100a0 */
[----:B------:R-:W-:Y:S01]  /*6650*/  FFMA.FTZ R158, R198, UR4, R160 ;  /* 0x00000004c69e7c23 */ /* 0x000fe200080100a0 */
[----:B-----5:R-:W-:Y:S02]  /*6660*/  PRMT R157, R147, 0x7632, R157 ;  /* 0x00007632939d7816 */ /* 0x020fe4000000009d */
[--C-:B------:R-:W-:Y:S01]  /*6670*/  FADD.FTZ R162, R211, -R156.reuse ;  /* 0x8000009cd3a27221 */ /* 0x100fe20000010000 */
[----:B------:R-:W-:Y:S01]  /*6680*/  PRMT R156, R146, 0x7632, R156 ;  /* 0x00007632929c7816 */ /* 0x000fe2000000009c */
[----:B------:R-:W-:Y:S01]  /*6690*/  FADD.FTZ R161, R197, -R158 ;  /* 0x8000009ec5a17221 */ /* 0x000fe20000010000 */
[----:B------:R-:W-:Y:S02]  /*66a0*/  SHF.L.U32 R157, R157, 0x10, RZ ;  /* 0x000000109d9d7819 */ /* 0x000fe400000006ff */
[----:B------:R-:W-:Y:S02]  /*66b0*/  SHF.L.U32 R156, R156, 0x10, RZ ;  /* 0x000000109c9c7819 */ /* 0x000fe400000006ff */
[----:B------:R-:W-:Y:S01]  /*66c0*/  ISETP.GE.U32.AND P0, PT, R234, RZ, PT ;  /* 0x000000ffea00720c */ /* 0x000fe20003f06070 */
[--C-:B------:R-:W-:Y:S01]  /*66d0*/  FFMA.FTZ R159, R162, UR23, R157.reuse ;  /* 0x00000017a29f7c23 */ /* 0x100fe2000801009d */
[----:B------:R-:W-:Y:S01]  /*66e0*/  FFMA.FTZ R162, R172, UR4, R160 ;  /* 0x00000004aca27c23 */ /* 0x000fe200080100a0 */
[----:B------:R-:W-:Y:S01]  /*66f0*/  FFMA.FTZ R158, R161, UR23, R156 ;  /* 0x00000017a19e7c23 */ /* 0x000fe2000801009c */
[----:B------:R-:W-:Y:S01]  /*6700*/  FFMA.FTZ R156, R188, UR4, R160 ;  /* 0x00000004bc9c7c23 */ /* 0x000fe200080100a0 */
[----:B------:R-:W-:Y:S01]  /*6710*/  PRMT R157, R145, 0x7632, R157 ;  /* 0x00007632919d7816 */ /* 0x000fe2000000009d */
[----:B------:R-:W-:Y:S01]  /*6720*/  FADD.FTZ R161, R177, -R162 ;  /* 0x800000a2b1a17221 */ /* 0x000fe20000010000 */
[----:B------:R-:W-:Y:S01]  /*6730*/  FMUL.FTZ R159, R159, UR12 ;  /* 0x0000000c9f9f7c20 */ /* 0x000fe20008410000 */
[--C-:B------:R-:W-:Y:S01]  /*6740*/  FADD.FTZ R228, R199, -R156.reuse ;  /* 0x8000009cc7e47221 */ /* 0x100fe20000010000 */
[----:B------:R-:W-:Y:S01]  /*6750*/  PRMT R156, R144, 0x7632, R156 ;  /* 0x00007632909c7816 */ /* 0x000fe2000000009c */
[----:B------:R-:W-:Y:S01]  /*6760*/  FMUL.FTZ R158, R158, UR12 ;  /* 0x0000000c9e9e7c20 */ /* 0x000fe20008410000 */
[----:B------:R-:W-:Y:S01]  /*6770*/  SHF.L.U32 R157, R157, 0x10, RZ ;  /* 0x000000109d9d7819 */ /* 0x000fe200000006ff */
[----:B------:R-:W-:Y:S01]  /*6780*/  FMUL.FTZ R163, R159, UR22 ;  /* 0x000000169fa37c20 */ /* 0x000fe20008410000 */
[----:B------:R-:W-:Y:S01]  /*6790*/  SHF.L.U32 R156, R156, 0x10, RZ ;  /* 0x000000109c9c7819 */ /* 0x000fe200000006ff */
[----:B------:R-:W-:Y:S01]  /*67a0*/  FMUL.FTZ R159, R158, UR22 ;  /* 0x000000169e9f7c20 */ /* 0x000fe20008410000 */
[C---:B------:R-:W-:Y:S01]  /*67b0*/  LOP3.LUT P6, RZ, R235.reuse, 0xff0000, RZ, 0xc0, !PT ;  /* 0x00ff0000ebff7812 */ /* 0x040fe200078cc0ff */
[----:B------:R-:W-:Y:S01]  /*67c0*/  FFMA.FTZ R157, R228, UR23, R157 ;  /* 0x00000017e49d7c23 */ /* 0x000fe2000801009d */
[----:B------:R-:W-:Y:S01]  /*67d0*/  ISETP.GE.U32.AND.EX P0, PT, R235, 0x1000000, PT, P0 ;  /* 0x01000000eb00780c */ /* 0x000fe20003f06100 */
[----:B------:R-:W-:Y:S01]  /*67e0*/  FFMA.FTZ R156, R161, UR23, R156 ;  /* 0x00000017a19c7c23 */ /* 0x000fe2000801009c */
[----:B------:R-:W-:Y:S01]  /*67f0*/  FFMA.FTZ R161, R29, UR4, R160 ;  /* 0x000000041da17c23 */ /* 0x000fe200080100a0 */
[----:B------:R-:W-:Y:S01]  /*6800*/  FMUL.FTZ R157, R157, UR12 ;  /* 0x0000000c9d9d7c20 */ /* 0x000fe20008410000 */
[----:B------:R-:W-:Y:S01]  /*6810*/  FSEL R163, R163, RZ, P0 ;  /* 0x000000ffa3a37208 */ /* 0x000fe20000000000 */
[----:B------:R-:W-:Y:S01]  /*6820*/  FMUL.FTZ R156, R156, UR12 ;  /* 0x0000000c9c9c7c20 */ /* 0x000fe20008410000 */
[----:B------:R-:W-:Y:S01]  /*6830*/  FADD.FTZ R162, R166, -R161 ;  /* 0x800000a1a6a27221 */ /* 0x000fe20000010000 */
[----:B------:R-:W-:Y:S01]  /*6840*/  SHF.L.U32 R161, R147, 0x10, RZ ;  /* 0x0000001093a17819 */ /* 0x000fe200000006ff */
[----:B------:R-:W-:Y:S01]  /*6850*/  FMUL.FTZ R230, R157, UR22 ;  /* 0x000000169de67c20 */ /* 0x000fe20008410000 */
[----:B------:R-:W-:Y:S01]  /*6860*/  LOP3.LUT P0, RZ, R235, 0xff00, RZ, 0xc0, !PT ;  /* 0x0000ff00ebff7812 */ /* 0x000fe2000780c0ff */
[----:B------:R-:W-:-:S02]  /*6870*/  FMUL.FTZ R156, R156, UR22 ;  /* 0x000000169c9c7c20 */ /* 0x000fc40008410000 */
[----:B------:R-:W-:Y:S01]  /*6880*/  FFMA.FTZ R162, R162, UR23, R161 ;  /* 0x00000017a2a27c23 */ /* 0x000fe200080100a1 */
[----:B------:R-:W-:-:S03]  /*6890*/  FFMA.FTZ R161, R27, UR4, R160 ;  /* 0x000000041ba17c23 */ /* 0x000fc600080100a0 */
        /* <DEDUP_REMOVED lines=11> */
[----:B------:R-:W-:Y:S02]  /*6950*/  F2FP.BF16.F32.PACK_AB R159, R163, R162 ;  /* 0x000000a2a39f723e */ /* 0x000fe400000010ff */
[----:B------:R-:W-:Y:S01]  /*6960*/  F2FP.BF16.F32.PACK_AB R158, R161, R158 ;  /* 0x0000009ea19e723e */ /* 0x000fe200000010ff */
[----:B------:R-:W-:Y:S01]  /*6970*/  FFMA.FTZ R161, R21, UR4, R160 ;  /* 0x0000000415a17c23 */ /* 0x000fe200080100a0 */
[C---:B------:R-:W-:Y:S02]  /*6980*/  LOP3.LUT P0, RZ, R234.reuse, 0xff0000, RZ, 0xc0, !PT ;  /* 0x00ff0000eaff7812 */ /* 0x040fe4000780c0ff */
[----:B------:R-:W-:Y:S01]  /*6990*/  LOP3.LUT P6, RZ, R234, 0xff000000, RZ, 0xc0, !PT ;  /* 0xff000000eaff7812 */ /* 0x000fe200078cc0ff */
[----:B------:R-:W-:Y:S01]  /*69a0*/  FADD.FTZ R162, R20, -R161 ;  /* 0x800000a114a27221 */ /* 0x000fe20000010000 */
[----:B------:R-:W-:-:S02]  /*69b0*/  SHF.L.U32 R161, R145, 0x10, RZ ;  /* 0x0000001091a17819 */ /* 0x000fc400000006ff */
[----:B------:R-:W-:Y:S02]  /*69c0*/  FSEL R230, R230, RZ, P6 ;  /* 0x000000ffe6e67208 */ /* 0x000fe40003000000 */
[----:B------:R-:W-:Y:S01]  /*69d0*/  LOP3.LUT P6, RZ, R234, 0xff, RZ, 0xc0, !PT ;  /* 0x000000ffeaff7812 */ /* 0x000fe200078cc0ff */
[----:B------:R-:W-:Y:S01]  /*69e0*/  FFMA.FTZ R162, R162, UR23, R161 ;  /* 0x00000017a2a27c23 */ /* 0x000fe200080100a1 */
[----:B------:R-:W-:-:S04]  /*69f0*/  FFMA.FTZ R161, R19, UR4, R160 ;  /* 0x0000000413a17c23 */ /* 0x000fc800080100a0 */
[----:B------:R-:W-:Y:S01]  /*6a00*/  FADD.FTZ R228, R18, -R161 ;  /* 0x800000a112e47221 */ /* 0x000fe20000010000 */
[----:B------:R-:W-:-:S05]  /*6a10*/  SHF.L.U32 R161, R144, 0x10, RZ ;  /* 0x0000001090a17819 */ /* 0x000fca00000006ff */
        /* <DEDUP_REMOVED lines=15> */
.L_x_704:
[----:B------:R-:W-:Y:S05]  /*6b10*/  BSYNC.RECONVERGENT B1 ;  /* 0x0000000000017941 */ /* 0x000fea0003800200 */
.L_x_703:
[----:B------:R-:W-:Y:S04]  /*6b20*/  BSSY.RECONVERGENT B1, `(.L_x_705) ;  /* 0x000004f000017945 */ /* 0x000fe80003800200 */
[----:B------:R-:W-:Y:S05]  /*6b30*/  @!P2 BRA `(.L_x_706) ;  /* 0x000000040034a947 */ /* 0x000fea0003800000 */
[--C-:B012---:R-:W-:Y:S01]  /*6b40*/  FFMA.FTZ R156, R202, UR4, R160.reuse ;  /* 0x00000004ca9c7c23 */ /* 0x107fe200080100a0 */
        /* <DEDUP_REMOVED lines=76> */
.L_x_706:
[----:B------:R-:W-:Y:S05]  /*7010*/  BSYNC.RECONVERGENT B1 ;  /* 0x0000000000017941 */ /* 0x000fea0003800200 */
.L_x_705:
[----:B------:R-:W-:Y:S05]  /*7020*/  @!P1 BRA `(.L_x_695) ;  /* 0x0000001c00f49947 */ /* 0x000fea0003800000 */
[--C-:B0123--:R-:W-:Y:S01]  /*7030*/  FFMA.FTZ R156, R206, UR4, R160.reuse ;  /* 0x00000004ce9c7c23 */ /* 0x10ffe200080100a0 */
        /* <DEDUP_REMOVED lines=14> */
[----:B------:R-:W-:Y:S01]  /*7120*/  FFMA.FTZ R162, R205, UR4, R160 ;  /* 0x00000004cda27c23 */ /* 0x000fe200080100a0 */
[--C-:B------:R-:W-:Y:S01]  /*7130*/  FADD.FTZ R228, R191, -R156.reuse ;  /* 0x8000009cbfe47221 */ /* 0x100fe20000010000 */
[----:B------:R-:W-:Y:S01]  /*7140*/  PRMT R156, R152, 0x7632, R156 ;  /* 0x00007632989c7816 */ /* 0x000fe2000000009c */
[----:B------:R-:W-:Y:S01]  /*7150*/  FMUL.FTZ R159, R159, UR12 ;  /* 0x0000000c9f9f7c20 */ /* 0x000fe20008410000 */
[----:B------:R-:W-:Y:S01]  /*7160*/  FADD.FTZ R162, R203, -R162 ;  /* 0x800000a2cba27221 */ /* 0x000fe20000010000 */
        /* <DEDUP_REMOVED lines=15> */
[----:B------:R-:W-:-:S02]  /*7260*/  FMUL.FTZ R156, R156, UR12 ;  /* 0x0000000c9c9c7c20 */ /* 0x000fc40008410000 */
[----:B------:R-:W-:Y:S01]  /*7270*/  FMUL.FTZ R162, R162, UR12 ;  /* 0x0000000ca2a27c20 */ /* 0x000fe20008410000 */
[----:B------:R-:W-:Y:S01]  /*7280*/  FADD.FTZ R228, R174, -R161 ;  /* 0x800000a1aee47221 */ /* 0x000fe20000010000 */
[----:B------:R-:W-:Y:S01]  /*7290*/  SHF.L.U32 R161, R154, 0x10, RZ ;  /* 0x000000109aa17819 */ /* 0x000fe200000006ff */
[----:B------:R-:W-:Y:S01]  /*72a0*/  FMUL.FTZ R156, R156, UR22 ;  /* 0x000000169c9c7c20 */ /* 0x000fe20008410000 */
[----:B------:R-:W-:-:S03]  /*72b0*/  FMUL.FTZ R162, R162, UR22 ;  /* 0x00000016a2a27c20 */ /* 0x000fc60008410000 */
[----:B------:R-:W-:Y:S01]  /*72c0*/  FFMA.FTZ R161, R228, UR23, R161 ;  /* 0x00000017e4a17c23 */ /* 0x000fe200080100a1 */
[----:B------:R-:W-:Y:S01]  /*72d0*/  FMUL.FTZ R228, R157, UR22 ;  /* 0x000000169de47c20 */ /* 0x000fe20008410000 */
[----:B------:R-:W-:Y:S02]  /*72e0*/  FSEL R162, R162, RZ, P6 ;  /* 0x000000ffa2a27208 */ /* 0x000fe40003000000 */
[----:B------:R-:W-:Y:S01]  /*72f0*/  FMUL.FTZ R161, R161, UR12 ;  /* 0x0000000ca1a17c20 */ /* 0x000fe20008410000 */
[----:B------:R-:W-:-:S03]  /*7300*/  LOP3.LUT P6, RZ, R237, 0xff, RZ, 0xc0, !PT ;  /* 0x000000ffedff7812 */ /* 0x000fc600078cc0ff */
[----:B------:R-:W-:-:S05]  /*7310*/  FMUL.FTZ R161, R161, UR22 ;  /* 0x00000016a1a17c20 */ /* 0x000fca0008410000 */
[----:B------:R-:W-:Y:S02]  /*7320*/  FSEL R158, R161, RZ, P6 ;  /* 0x000000ffa19e7208 */ /* 0x000fe40003000000 */
[----:B------:R-:W-:Y:S02]  /*7330*/  FSEL R161, R159, RZ, P0 ;  /* 0x000000ff9fa17208 */ /* 0x000fe40000000000 */
[----:B------:R-:W-:Y:S01]  /*7340*/  F2FP.BF16.F32.PACK_AB R159, R163, R162 ;  /* 0x000000a2a39f723e */ /* 0x000fe200000010ff */
[--C-:B------:R-:W-:Y:S01]  /*7350*/  FFMA.FTZ R163, R173, UR4, R160.reuse ;  /* 0x00000004ada37c23 */ /* 0x100fe200080100a0 */
[----:B------:R-:W-:Y:S01]  /*7360*/  F2FP.BF16.F32.PACK_AB R158, R161, R158 ;  /* 0x0000009ea19e723e */ /* 0x000fe200000010ff */
[----:B------:R-:W-:Y:S01]  /*7370*/  FFMA.FTZ R161, R181, UR4, R160 ;  /* 0x00000004b5a17c23 */ /* 0x000fe200080100a0 */
[----:B------:R-:W-:Y:S01]  /*7380*/  SHF.L.U32 R160, R152, 0x10, RZ ;  /* 0x0000001098a07819 */ /* 0x000fe200000006ff */
[----:B------:R-:W-:Y:S01]  /*7390*/  FADD.FTZ R163, R178, -R163 ;  /* 0x800000a3b2a37221 */ /* 0x000fe20000010000 */
[----:B------:R-:W-:Y:S01]  /*73a0*/  LOP3.LUT P0, RZ, R236, 0xff0000, RZ, 0xc0, !PT ;  /* 0x00ff0000ecff7812 */ /* 0x000fe2000780c0ff */
[----:B------:R-:W-:Y:S01]  /*73b0*/  FADD.FTZ R162, R176, -R161 ;  /* 0x800000a1b0a27221 */ /* 0x000fe20000010000 */
[----:B------:R-:W-:-:S02]  /*73c0*/  SHF.L.U32 R161, R153, 0x10, RZ ;  /* 0x0000001099a17819 */ /* 0x000fc400000006ff */
[----:B------:R-:W-:-:S03]  /*73d0*/  LOP3.LUT P6, RZ, R236, 0xff000000, RZ, 0xc0, !PT ;  /* 0xff000000ecff7812 */ /* 0x000fc600078cc0ff */
[----:B------:R-:W-:Y:S01]  /*73e0*/  FFMA.FTZ R161, R162, UR23, R161 ;  /* 0x00000017a2a17c23 */ /* 0x000fe200080100a1 */
[----:B------:R-:W-:Y:S01]  /*73f0*/  FFMA.FTZ R162, R163, UR23, R160 ;  /* 0x00000017a3a27c23 */ /* 0x000fe200080100a0 */
[----:B------:R-:W-:Y:S02]  /*7400*/  FSEL R228, R228, RZ, P6 ;  /* 0x000000ffe4e47208 */ /* 0x000fe40003000000 */
[----:B------:R-:W-:Y:S01]  /*7410*/  FMUL.FTZ R163, R161, UR12 ;  /* 0x0000000ca1a37c20 */ /* 0x000fe20008410000 */
[----:B------:R-:W-:Y:S01]  /*7420*/  FMUL.FTZ R162, R162, UR12 ;  /* 0x0000000ca2a27c20 */ /* 0x000fe20008410000 */
[----:B------:R-:W0:Y:S01]  /*7430*/  LDC.64 R160, c[0x0][0x468] ;  /* 0x00011a00ffa07b82 */ /* 0x000e220000000a00 */
[----:B------:R-:W-:Y:S01]  /*7440*/  LOP3.LUT P6, RZ, R236, 0xff, RZ, 0xc0, !PT ;  /* 0x000000ffecff7812 */ /* 0x000fe200078cc0ff */
[----:B------:R-:W-:Y:S01]  /*7450*/  FMUL.FTZ R163, R163, UR22 ;  /* 0x00000016a3a37c20 */ /* 0x000fe20008410000 */
[----:B------:R-:W-:-:S04]  /*7460*/  FMUL.FTZ R162, R162, UR22 ;  /* 0x00000016a2a27c20 */ /* 0x000fc80008410000 */
[----:B------:R-:W-:Y:S02]  /*7470*/  FSEL R157, R163, RZ, P0 ;  /* 0x000000ffa39d7208 */ /* 0x000fe40000000000 */
[----:B------:R-:W-:Y:S02]  /*7480*/  LOP3.LUT P0, RZ, R236, 0xff00, RZ, 0xc0, !PT ;  /* 0x0000ff00ecff7812 */ /* 0x000fe4000780c0ff */
[----:B------:R-:W-:Y:S02]  /*7490*/  F2FP.BF16.F32.PACK_AB R157, R228, R157 ;  /* 0x0000009de49d723e */ /* 0x000fe400000010ff */
[----:B------:R-:W-:Y:S02]  /*74a0*/  FSEL R163, R156, RZ, P0 ;  /* 0x000000ff9ca37208 */ /* 0x000fe40000000000 */
[----:B------:R-:W-:-:S04]  /*74b0*/  FSEL R156, R162, RZ, P6 ;  /* 0x000000ffa29c7208 */ /* 0x000fc80003000000 */
[----:B------:R-:W-:Y:S01]  /*74c0*/  F2FP.BF16.F32.PACK_AB R156, R163, R156 ;  /* 0x0000009ca39c723e */ /* 0x000fe200000010ff */
[----:B0-----:R-:W-:-:S05]  /*74d0*/  IMAD.WIDE.U32 R160, R26, 0x10, R160 ;  /* 0x000000101aa07825 */ /* 0x001fca00078e00a0 */
[----:B------:R4:W-:Y:S01]  /*74e0*/  STG.E.128 desc[UR14][R160.64], R156 ;  /* 0x0000009ca0007986 */ /* 0x0009e2000c101d0e */
[----:B------:R-:W-:Y:S05]  /*74f0*/  BRA `(.L_x_695) ;  /* 0x0000001800c07947 */ /* 0x000fea0003800000 */
.L_x_698:
[----:B------:R-:W-:Y:S04]  /*7500*/  BSSY.RECONVERGENT B1, `(.L_x_707) ;  /* 0x0000056000017945 */ /* 0x000fe80003800200 */
[----:B------:R-:W-:Y:S05]  /*7510*/  @!P5 BRA `(.L_x_708) ;  /* 0x000000040050d947 */ /* 0x000fea0003800000 */
[----:B-----5:R-:W-:Y:S01]  /*7520*/  PRMT R136, R142, 0x7632, R136 ;  /* 0x000076328e887816 */ /* 0x020fe20000000088 */
        /* <DEDUP_REMOVED lines=8> */
[--C-:B------:R-:W-:Y:S01]  /*75b0*/  FFMA.FTZ R159, R137, UR23, R136.reuse ;  /* 0x00000017899f7c23 */ /* 0x100fe20008010088 */
[----:B------:R-:W-:Y:S01]  /*75c0*/  PRMT R136, R140, 0x7632, R136 ;  /* 0x000076328c887816 */ /* 0x000fe20000000088 */
[----:B------:R-:W-:Y:S01]  /*75d0*/  FFMA.FTZ R158, R156, UR23, R139 ;  /* 0x000000179c9e7c23 */ /* 0x000fe2000801008b */
[--C-:B------:R-:W-:Y:S01]  /*75e0*/  FFMA.FTZ R139, R222, UR4, R160.reuse ;  /* 0x00000004de8b7c23 */ /* 0x100fe200080100a0 */
[----:B------:R-:W-:Y:S01]  /*75f0*/  FFMA.FTZ R137, R226, UR4, R160 ;  /* 0x00000004e2897c23 */ /* 0x000fe200080100a0 */
[----:B------:R-:W-:Y:S01]  /*7600*/  SHF.L.U32 R138, R138, 0x10, RZ ;  /* 0x000000108a8a7819 */ /* 0x000fe200000006ff */
[----:B------:R-:W0:Y:S01]  /*7610*/  LDC.64 R156, c[0x0][0x478] ;  /* 0x00011e00ff9c7b82 */ /* 0x000e220000000a00 */
[----:B------:R-:W-:Y:S01]  /*7620*/  SHF.L.U32 R136, R136, 0x10, RZ ;  /* 0x0000001088887819 */ /* 0x000fe200000006ff */
[----:B------:R-:W-:Y:S01]  /*7630*/  FADD.FTZ R139, R220, -R139 ;  /* 0x8000008bdc8b7221 */ /* 0x000fe20000010000 */
[----:B------:R-:W-:Y:S01]  /*7640*/  FADD.FTZ R137, R224, -R137 ;  /* 0x80000089e0897221 */ /* 0x000fe20000010000 */
[----:B------:R-:W-:-:S02]  /*7650*/  SHF.L.U32 R231, R140, 0x10, RZ ;  /* 0x000000108ce77819 */ /* 0x000fc400000006ff */
[----:B------:R-:W-:Y:S01]  /*7660*/  FFMA.FTZ R161, R139, UR23, R138 ;  /* 0x000000178ba17c23 */ /* 0x000fe2000801008a */
[----:B------:R-:W-:Y:S01]  /*7670*/  FFMA.FTZ R228, R137, UR23, R136 ;  /* 0x0000001789e47c23 */ /* 0x000fe20008010088 */
[--C-:B------:R-:W-:Y:S01]  /*7680*/  FFMA.FTZ R138, R217, UR4, R160.reuse ;  /* 0x00000004d98a7c23 */ /* 0x100fe200080100a0 */
[----:B------:R-:W-:Y:S01]  /*7690*/  FFMA.FTZ R136, R221, UR4, R160 ;  /* 0x00000004dd887c23 */ /* 0x000fe200080100a0 */
[----:B------:R-:W-:Y:S02]  /*76a0*/  SHF.L.U32 R139, R143, 0x10, RZ ;  /* 0x000000108f8b7819 */ /* 0x000fe400000006ff */
[----:B------:R-:W-:Y:S01]  /*76b0*/  SHF.L.U32 R137, R142, 0x10, RZ ;  /* 0x000000108e897819 */ /* 0x000fe200000006ff */
[----:B------:R-:W-:Y:S01]  /*76c0*/  FADD.FTZ R138, R215, -R138 ;  /* 0x8000008ad78a7221 */ /* 0x000fe20000010000 */
[----:B------:R-:W-:Y:S01]  /*76d0*/  FADD.FTZ R136, R219, -R136 ;  /* 0x80000088db887221 */ /* 0x000fe20000010000 */
[----:B------:R-:W-:Y:S02]  /*76e0*/  ISETP.GE.U32.AND P0, PT, R240, RZ, PT ;  /* 0x000000fff000720c */ /* 0x000fe40003f06070 */
[----:B------:R-:W-:Y:S01]  /*76f0*/  FFMA.FTZ R163, R138, UR23, R139 ;  /* 0x000000178aa37c23 */ /* 0x000fe2000801008b */
[----:B------:R-:W-:Y:S01]  /*7700*/  FFMA.FTZ R230, R136, UR23, R137 ;  /* 0x0000001788e67c23 */ /* 0x000fe20008010089 */
[--C-:B------:R-:W-:Y:S01]  /*7710*/  FFMA.FTZ R138, R225, UR4, R160.reuse ;  /* 0x00000004e18a7c23 */ /* 0x100fe200080100a0 */
[----:B------:R-:W-:Y:S01]  /*7720*/  FFMA.FTZ R136, R229, UR4, R160 ;  /* 0x00000004e5887c23 */ /* 0x000fe200080100a0 */
[----:B------:R-:W-:-:S02]  /*7730*/  SHF.L.U32 R137, R141, 0x10, RZ ;  /* 0x000000108d897819 */ /* 0x000fc400000006ff */
[----:B------:R-:W-:Y:S01]  /*7740*/  FADD.FTZ R138, R223, -R138 ;  /* 0x8000008adf8a7221 */ /* 0x000fe20000010000 */
[----:B------:R-:W-:Y:S01]  /*7750*/  FADD.FTZ R136, R227, -R136 ;  /* 0x80000088e3887221 */ /* 0x000fe20000010000 */
[C---:B------:R-:W-:Y:S01]  /*7760*/  F2FP.BF16.F32.PACK_AB R139, R158.reuse, R163 ;  /* 0x000000a39e8b723e */ /* 0x040fe200000010ff */
[----:B------:R-:W-:Y:S01]  /*7770*/  FMUL.FTZ R158, R158, UR12 ;  /* 0x0000000c9e9e7c20 */ /* 0x000fe20008410000 */
[----:B------:R-:W-:Y:S01]  /*7780*/  FFMA.FTZ R162, R138, UR23, R137 ;  /* 0x000000178aa27c23 */ /* 0x000fe20008010089 */
[----:B------:R-:W-:Y:S01]  /*7790*/  FFMA.FTZ R231, R136, UR23, R231 ;  /* 0x0000001788e77c23 */ /* 0x000fe200080100e7 */
[----:B------:R-:W-:Y:S01]  /*77a0*/  FMUL.FTZ R163, R163, UR12 ;  /* 0x0000000ca3a37c20 */ /* 0x000fe20008410000 */
[----:B0-----:R-:W-:Y:S01]  /*77b0*/  IMAD.WIDE.U32 R156, R26, 0x10, R156 ;  /* 0x000000101a9c7825 */ /* 0x001fe200078e009c */
[----:B------:R-:W-:-:S03]  /*77c0*/  F2FP.BF16.F32.PACK_AB R138, R159, R230 ;  /* 0x000000e69f8a723e */ /* 0x000fc600000010ff */
[----:B------:R-:W-:Y:S01]  /*77d0*/  FMUL.FTZ R158, R158, UR22 ;  /* 0x000000169e9e7c20 */ /* 0x000fe20008410000 */
[----:B------:R-:W-:Y:S01]  /*77e0*/  F2FP.BF16.F32.PACK_AB R137, R161, R162 ;  /* 0x000000a2a189723e */ /* 0x000fe200000010ff */
[----:B------:R-:W-:Y:S01]  /*77f0*/  FMUL.FTZ R159, R159, UR12 ;  /* 0x0000000c9f9f7c20 */ /* 0x000fe20008410000 */
[----:B------:R-:W-:Y:S01]  /*7800*/  F2FP.BF16.F32.PACK_AB R136, R228, R231 ;  /* 0x000000e7e488723e */ /* 0x000fe200000010ff */
[----:B------:R-:W-:Y:S01]  /*7810*/  FMUL.FTZ R163, R163, UR22 ;  /* 0x00000016a3a37c20 */ /* 0x000fe20008410000 */
[----:B------:R-:W-:Y:S01]  /*7820*/  ISETP.GE.U32.AND.EX P0, PT, R241, 0x1000000, PT, P0 ;  /* 0x01000000f100780c */ /* 0x000fe20003f06100 */
[----:B------:R-:W-:Y:S01]  /*7830*/  FMUL.FTZ R159, R159, UR22 ;  /* 0x000000169f9f7c20 */ /* 0x000fe20008410000 */
[----:B------:R-:W-:Y:S01]  /*7840*/  LOP3.LUT P6, RZ, R241, 0xff0000, RZ, 0xc0, !PT ;  /* 0x00ff0000f1ff7812 */ /* 0x000fe200078cc0ff */
[----:B------:R0:W-:Y:S01]  /*7850*/  STG.E.128 desc[UR14][R156.64], R136 ;  /* 0x000000889c007986 */ /* 0x0001e2000c101d0e */
[----:B------:R-:W-:Y:S01]  /*7860*/  FMUL.FTZ R230, R230, UR12 ;  /* 0x0000000ce6e67c20 */ /* 0x000fe20008410000 */
[----:B------:R-:W-:Y:S01]  /*7870*/  FMUL.FTZ R161, R161, UR12 ;  /* 0x0000000ca1a17c20 */ /* 0x000fe20008410000 */
[----:B------:R-:W-:Y:S01]  /*7880*/  FSEL R163, R163, RZ, P6 ;  /* 0x000000ffa3a37208 */ /* 0x000fe20003000000 */
[----:B------:R-:W-:Y:S01]  /*7890*/  FMUL.FTZ R231, R231, UR12 ;  /* 0x0000000ce7e77c20 */ /* 0x000fe20008410000 */
[----:B------:R-:W-:Y:S01]  /*78a0*/  FMUL.FTZ R230, R230, UR22 ;  /* 0x00000016e6e67c20 */ /* 0x000fe20008410000 */
[----:B------:R-:W-:Y:S01]  /*78b0*/  LOP3.LUT P6, RZ, R241, 0xff, RZ, 0xc0, !PT ;  /* 0x000000fff1ff7812 */ /* 0x000fe200078cc0ff */
[----:B------:R-:W-:Y:S01]  /*78c0*/  FMUL.FTZ R161, R161, UR22 ;  /* 0x00000016a1a17c20 */ /* 0x000fe20008410000 */
[----:B------:R-:W-:Y:S01]  /*78d0*/  FMUL.FTZ R228, R228, UR12 ;  /* 0x0000000ce4e47c20 */ /* 0x000fe20008410000 */
[----:B------:R-:W-:-:S03]  /*78e0*/  FMUL.FTZ R231, R231, UR22 ;  /* 0x00000016e7e77c20 */ /* 0x000fc60008410000 */
[----:B------:R-:W-:Y:S01]  /*78f0*/  FMUL.FTZ R228, R228, UR22 ;  /* 0x00000016e4e47c20 */ /* 0x000fe20008410000 */
[----:B0-----:R-:W-:Y:S02]  /*7900*/  FSEL R156, R158, RZ, P0 ;  /* 0x000000ff9e9c7208 */ /* 0x001fe40000000000 */
[----:B------:R-:W-:Y:S02]  /*7910*/  LOP3.LUT P0, RZ, R241, 0xff00, RZ, 0xc0, !PT ;  /* 0x0000ff00f1ff7812 */ /* 0x000fe4000780c0ff */
[----:B------:R-:W-:Y:S02]  /*7920*/  FSEL R158, R230, RZ, P6 ;  /* 0x000000ffe69e7208 */ /* 0x000fe40003000000 */
[----:B------:R-:W-:Y:S02]  /*7930*/  FSEL R157, R159, RZ, P0 ;  /* 0x000000ff9f9d7208 */ /* 0x000fe40000000000 */
[----:B------:R-:W-:Y:S01]  /*7940*/  F2FP.BF16.F32.PACK_AB R159, R156, R163 ;  /* 0x000000a39c9f723e */ /* 0x000fe200000010ff */
[----:B------:R-:W-:Y:S01]  /*7950*/  FMUL.FTZ R156, R162, UR12 ;  /* 0x0000000ca29c7c20 */ /* 0x000fe20008410000 */
[C---:B------:R-:W-:Y:S01]  /*7960*/  LOP3.LUT P0, RZ, R240.reuse, 0xff0000, RZ, 0xc0, !PT ;  /* 0x00ff0000f0ff7812 */ /* 0x040fe2000780c0ff */
[----:B------:R-:W0:Y:S01]  /*7970*/  LDC.64 R162, c[0x0][0x468] ;  /* 0x00011a00ffa27b82 */ /* 0x000e220000000a00 */
[----:B------:R-:W-:Y:S01]  /*7980*/  LOP3.LUT P6, RZ, R240, 0xff000000, RZ, 0xc0, !PT ;  /* 0xff000000f0ff7812 */ /* 0x000fe200078cc0ff */
[----:B------:R-:W-:Y:S01]  /*7990*/  FMUL.FTZ R156, R156, UR22 ;  /* 0x000000169c9c7c20 */ /* 0x000fe20008410000 */
[----:B------:R-:W-:-:S02]  /*79a0*/  F2FP.BF16.F32.PACK_AB R158, R157, R158 ;  /* 0x0000009e9d9e723e */ /* 0x000fc400000010ff */
[----:B------:R-:W-:Y:S02]  /*79b0*/  FSEL R230, R161, RZ, P6 ;  /* 0x000000ffa1e67208 */ /* 0x000fe40003000000 */
[----:B------:R-:W-:Y:S02]  /*79c0*/  FSEL R157, R156, RZ, P0 ;  /* 0x000000ff9c9d7208 */ /* 0x000fe40000000000 */
[C---:B------:R-:W-:Y:S02]  /*79d0*/  LOP3.LUT P0, RZ, R240.reuse, 0xff, RZ, 0xc0, !PT ;  /* 0x000000fff0ff7812 */ /* 0x040fe4000780c0ff */
[----:B------:R-:W-:Y:S02]  /*79e0*/  LOP3.LUT P6, RZ, R240, 0xff00, RZ, 0xc0, !PT ;  /* 0x0000ff00f0ff7812 */ /* 0x000fe400078cc0ff */
[----:B------:R-:W-:Y:S02]  /*79f0*/  FSEL R156, R231, RZ, P0 ;  /* 0x000000ffe79c7208 */ /* 0x000fe40000000000 */
[----:B------:R-:W-:-:S02]  /*7a00*/  FSEL R161, R228, RZ, P6 ;  /* 0x000000ffe4a17208 */ /* 0x000fc40003000000 */
[----:B------:R-:W-:Y:S02]  /*7a10*/  F2FP.BF16.F32.PACK_AB R157, R230, R157 ;  /* 0x0000009de69d723e */ /* 0x000fe400000010ff */
[----:B------:R-:W-:Y:S01]  /*7a20*/  F2FP.BF16.F32.PACK_AB R156, R161, R156 ;  /* 0x0000009ca19c723e */ /* 0x000fe200000010ff */
[C---:B0-----:R-:W-:Y:S01]  /*7a30*/  IMAD.WIDE.U32 R162, R26.reuse, 0x10, R162 ;  /* 0x000000101aa27825 */ /* 0x041fe200078e00a2 */
[----:B------:R-:W-:-:S04]  /*7a40*/  IADD3 R26, PT, PT, R26, 0x80, RZ ;  /* 0x000000801a1a7810 */ /* 0x000fc80007ffe0ff */
[----:B------:R0:W-:Y:S03]  /*7a50*/  STG.E.128 desc[UR14][R162.64], R156 ;  /* 0x0000009ca2007986 */ /* 0x0001e6000c101d0e */
.L_x_708:
[----:B------:R-:W-:Y:S05]  /*7a60*/  BSYNC.RECONVERGENT B1 ;  /* 0x0000000000017941 */ /* 0x000fea0003800200 */
.L_x_707:
[----:B------:R-:W-:Y:S04]  /*7a70*/  BSSY.RECONVERGENT B1, `(.L_x_709) ;  /* 0x0000056000017945 */ /* 0x000fe80003800200 */
[----:B------:R-:W-:Y:S05]  /*7a80*/  @!P4 BRA `(.L_x_710) ;  /* 0x000000040050c947 */ /* 0x000fea0003800000 */
[----:B-----5:R-:W-:Y:S01]  /*7a90*/  PRMT R136, R50, 0x7632, R136 ;  /* 0x0000763232887816 */ /* 0x020fe20000000088 */
[----:B------:R-:W-:Y:S01]  /*7aa0*/  FFMA.FTZ R137, R184, UR4, R160 ;  /* 0x00000004b8897c23 */ /* 0x000fe200080100a0 */
[----:B------:R-:W-:Y:S01]  /*7ab0*/  PRMT R138, R51, 0x7632, R138 ;  /* 0x00007632338a7816 */ /* 0x000fe2000000008a */
[----:B------:R-:W-:Y:S01]  /*7ac0*/  FFMA.FTZ R139, R212, UR4, R160 ;  /* 0x00000004d48b7c23 */ /* 0x000fe200080100a0 */
[----:B------:R-:W-:Y:S01]  /*7ad0*/  SHF.L.U32 R136, R136, 0x10, RZ ;  /* 0x0000001088887819 */ /* 0x000fe200000006ff */
[----:B0-----:R-:W-:Y:S01]  /*7ae0*/  FADD.FTZ R159, R182, -R137 ;  /* 0x80000089b69f7221 */ /* 0x001fe20000010000 */
[----:B------:R-:W-:Y:S01]  /*7af0*/  SHF.L.U32 R138, R138, 0x10, RZ ;  /* 0x000000108a8a7819 */ /* 0x000fe200000006ff */
[----:B------:R-:W-:Y:S01]  /*7b00*/  FADD.FTZ R139, R210, -R139 ;  /* 0x8000008bd28b7221 */ /* 0x000fe20000010000 */
[----:B------:R-:W-:Y:S01]  /*7b10*/  PRMT R137, R49, 0x7632, R137 ;  /* 0x0000763231897816 */ /* 0x000fe20000000089 */
[----:B------:R-:W-:Y:S01]  /*7b20*/  FFMA.FTZ R159, R159, UR23, R136 ;  /* 0x000000179f9f7c23 */ /* 0x000fe20008010088 */
[----:B------:R-:W-:Y:S01]  /*7b30*/  FFMA.FTZ R156, R168, UR4, R160 ;  /* 0x00000004a89c7c23 */ /* 0x000fe200080100a0 */
        /* <DEDUP_REMOVED lines=9> */
[--C-:B------:R-:W-:Y:S01]  /*7bd0*/  FFMA.FTZ R139, R185, UR4, R160.reuse ;  /* 0x00000004b98b7c23 */ /* 0x100fe200080100a0 */
[----:B------:R-:W-:Y:S01]  /*7be0*/  FFMA.FTZ R228, R138, UR23, R137 ;  /* 0x000000178ae47c23 */ /* 0x000fe20008010089 */
[----:B------:R-:W-:Y:S01]  /*7bf0*/  FFMA.FTZ R137, R183, UR4, R160 ;  /* 0x00000004b7897c23 */ /* 0x000fe200080100a0 */
[----:B------:R-:W0:Y:S01]  /*7c00*/  LDC.64 R156, c[0x0][0x478] ;  /* 0x00011e00ff9c7b82 */ /* 0x000e220000000a00 */
[----:B------:R-:W-:Y:S01]  /*7c10*/  SHF.L.U32 R138, R51, 0x10, RZ ;  /* 0x00000010338a7819 */ /* 0x000fe200000006ff */
[----:B------:R-:W-:Y:S01]  /*7c20*/  FADD.FTZ R139, R192, -R139 ;  /* 0x8000008bc08b7221 */ /* 0x000fe20000010000 */
[----:B------:R-:W-:Y:S01]  /*7c30*/  FADD.FTZ R137, R180, -R137 ;  /* 0x80000089b4897221 */ /* 0x000fe20000010000 */
[----:B------:R-:W-:-:S02]  /*7c40*/  ISETP.GE.U32.AND P0, PT, R238, RZ, PT ;  /* 0x000000ffee00720c */ /* 0x000fc40003f06070 */
[----:B------:R-:W-:Y:S01]  /*7c50*/  FFMA.FTZ R163, R139, UR23, R138 ;  /* 0x000000178ba37c23 */ /* 0x000fe2000801008a */
[----:B------:R-:W-:Y:S01]  /*7c60*/  FFMA.FTZ R230, R137, UR23, R136 ;  /* 0x0000001789e67c23 */ /* 0x000fe20008010088 */
[--C-:B------:R-:W-:Y:S01]  /*7c70*/  FFMA.FTZ R136, R171, UR4, R160.reuse ;  /* 0x00000004ab887c23 */ /* 0x100fe200080100a0 */
[----:B------:R-:W-:Y:S01]  /*7c80*/  FFMA.FTZ R137, R17, UR4, R160 ;  /* 0x0000000411897c23 */ /* 0x000fe200080100a0 */
[----:B------:R-:W-:Y:S02]  /*7c90*/  SHF.L.U32 R139, R49, 0x10, RZ ;  /* 0x00000010318b7819 */ /* 0x000fe400000006ff */
[----:B------:R-:W-:Y:S01]  /*7ca0*/  FADD.FTZ R162, R169, -R136 ;  /* 0x80000088a9a27221 */ /* 0x000fe20000010000 */
[----:B------:R-:W-:Y:S01]  /*7cb0*/  SHF.L.U32 R136, R48, 0x10, RZ ;  /* 0x0000001030887819 */ /* 0x000fe200000006ff */
[----:B------:R-:W-:Y:S01]  /*7cc0*/  FADD.FTZ R137, R16, -R137 ;  /* 0x8000008910897221 */ /* 0x000fe20000010000 */
[----:B------:R-:W-:Y:S01]  /*7cd0*/  F2FP.BF16.F32.PACK_AB R138, R159, R230 ;  /* 0x000000e69f8a723e */ /* 0x000fe200000010ff */
[----:B------:R-:W-:Y:S01]  /*7ce0*/  FFMA.FTZ R162, R162, UR23, R139 ;  /* 0x00000017a2a27c23 */ /* 0x000fe2000801008b */
[C---:B------:R-:W-:Y:S01]  /*7cf0*/  F2FP.BF16.F32.PACK_AB R139, R158.reuse, R163 ;  /* 0x000000a39e8b723e */ /* 0x040fe200000010ff */
[----:B------:R-:W-:Y:S01]  /*7d00*/  FFMA.FTZ R231, R137, UR23, R136 ;  /* 0x0000001789e77c23 */ /* 0x000fe20008010088 */
[----:B------:R-:W-:Y:S01]  /*7d10*/  FMUL.FTZ R158, R158, UR12 ;  /* 0x0000000c9e9e7c20 */ /* 0x000fe20008410000 */
[----:B------:R-:W-:Y:S01]  /*7d20*/  FMUL.FTZ R163, R163, UR12 ;  /* 0x0000000ca3a37c20 */ /* 0x000fe20008410000 */
[----:B------:R-:W-:Y:S01]  /*7d30*/  F2FP.BF16.F32.PACK_AB R137, R161, R162 ;  /* 0x000000a2a189723e */ /* 0x000fe200000010ff */
[----:B------:R-:W-:Y:S01]  /*7d40*/  FMUL.FTZ R159, R159, UR12 ;  /* 0x0000000c9f9f7c20 */ /* 0x000fe20008410000 */
[----:B------:R-:W-:Y:S01]  /*7d50*/  F2FP.BF16.F32.PACK_AB R136, R228, R231 ;  /* 0x000000e7e488723e */ /* 0x000fe200000010ff */
[----:B0-----:R-:W-:-:S04]  /*7d60*/  IMAD.WIDE.U32 R156, R26, 0x10, R156 ;  /* 0x000000101a9c7825 */ /* 0x001fc800078e009c */
        /* <DEDUP_REMOVED lines=9> */
[----:B------:R-:W-:Y:S01]  /*7e00*/  LOP3.LUT P6, RZ, R239, 0xff, RZ, 0xc0, !PT ;  /* 0x000000ffefff7812 */ /* 0x000fe200078cc0ff */
[----:B------:R-:W-:Y:S01]  /*7e10*/  FMUL.FTZ R230, R230, UR22 ;  /* 0x00000016e6e67c20 */ /* 0x000fe20008410000 */
[----:B------:R-:W-:Y:S01]  /*7e20*/  FMUL.FTZ R231, R231, UR12 ;  /* 0x0000000ce7e77c20 */ /* 0x000fe20008410000 */
[----:B------:R-:W-:Y:S01]  /*7e30*/  FMUL.FTZ R161, R161, UR22 ;  /* 0x00000016a1a17c20 */ /* 0x000fe20008410000 */
[----:B------:R-:W-:-:S02]  /*7e40*/  FMUL.FTZ R228, R228, UR12 ;  /* 0x0000000ce4e47c20 */ /* 0x000fc40008410000 */
[----:B------:R-:W-:Y:S02]  /*7e50*/  FMUL.FTZ R231, R231, UR22 ;  /* 0x00000016e7e77c20 */ /* 0x000fe40008410000 */
        /* <DEDUP_REMOVED lines=23> */
.L_x_710:
[----:B------:R-:W-:Y:S05]  /*7fd0*/  BSYNC.RECONVERGENT B1 ;  /* 0x0000000000017941 */ /* 0x000fea0003800200 */
.L_x_709:
[----:B------:R-:W-:Y:S04]  /*7fe0*/  BSSY.RECONVERGENT B1, `(.L_x_711) ;  /* 0x0000056000017945 */ /* 0x000fe80003800200 */
[----:B------:R-:W-:Y:S05]  /*7ff0*/  @!P3 BRA `(.L_x_712) ;  /* 0x000000040050b947 */ /* 0x000fea0003800000 */
[----:B-----5:R-:W-:Y:S01]  /*8000*/  PRMT R137, R147, 0x7632, R137 ;  /* 0x0000763293897816 */ /* 0x020fe20000000089 */
[----:B01----:R-:W-:Y:S01]  /*8010*/  FFMA.FTZ R156, R204, UR4, R160 ;  /* 0x00000004cc9c7c23 */ /* 0x003fe200080100a0 */
        /* <DEDUP_REMOVED lines=9> */
[--C-:B------:R-:W-:Y:S01]  /*80b0*/  FFMA.FTZ R156, R188, UR4, R160.reuse ;  /* 0x00000004bc9c7c23 */ /* 0x100fe200080100a0 */
[----:B------:R-:W-:Y:S01]  /*80c0*/  FFMA.FTZ R159, R138, UR23, R159 ;  /* 0x000000178a9f7c23 */ /* 0x000fe2000801009f */
[----:B------:R-:W-:Y:S01]  /*80d0*/  FFMA.FTZ R138, R172, UR4, R160 ;  /* 0x00000004ac8a7c23 */ /* 0x000fe200080100a0 */
[----:B------:R-:W-:Y:S01]  /*80e0*/  SHF.L.U32 R161, R137, 0x10, RZ ;  /* 0x0000001089a17819 */ /* 0x000fe200000006ff */
[----:B------:R-:W-:Y:S01]  /*80f0*/  FADD.FTZ R156, R199, -R156 ;  /* 0x8000009cc79c7221 */ /* 0x000fe20000010000 */
[----:B------:R-:W-:Y:S01]  /*8100*/  SHF.L.U32 R137, R136, 0x10, RZ ;  /* 0x0000001088897819 */ /* 0x000fe200000006ff */
[----:B------:R-:W-:Y:S01]  /*8110*/  FADD.FTZ R138, R177, -R138 ;  /* 0x8000008ab18a7221 */ /* 0x000fe20000010000 */
[--C-:B------:R-:W-:Y:S01]  /*8120*/  FFMA.FTZ R139, R29, UR4, R160.reuse ;  /* 0x000000041d8b7c23 */ /* 0x100fe200080100a0 */
[----:B------:R-:W-:Y:S01]  /*8130*/  FFMA.FTZ R161, R156, UR23, R161 ;  /* 0x000000179ca17c23 */ /* 0x000fe200080100a1 */
[----:B------:R-:W-:Y:S01]  /*8140*/  SHF.L.U32 R136, R146, 0x10, RZ ;  /* 0x0000001092887819 */ /* 0x000fe200000006ff */
[----:B------:R-:W0:Y:S01]  /*8150*/  LDC.64 R156, c[0x0][0x478] ;  /* 0x00011e00ff9c7b82 */ /* 0x000e220000000a00 */
[----:B------:R-:W-:Y:S01]  /*8160*/  FFMA.FTZ R228, R138, UR23, R137 ;  /* 0x000000178ae47c23 */ /* 0x000fe20008010089 */
[----:B------:R-:W-:Y:S01]  /*8170*/  FFMA.FTZ R137, R27, UR4, R160 ;  /* 0x000000041b897c23 */ /* 0x000fe200080100a0 */
[----:B------:R-:W-:Y:S01]  /*8180*/  SHF.L.U32 R138, R147, 0x10, RZ ;  /* 0x00000010938a7819 */ /* 0x000fe200000006ff */
[----:B------:R-:W-:Y:S01]  /*8190*/  FADD.FTZ R139, R166, -R139 ;  /* 0x8000008ba68b7221 */ /* 0x000fe20000010000 */
[----:B------:R-:W-:Y:S01]  /*81a0*/  SHF.L.U32 R162, R145, 0x10, RZ ;  /* 0x0000001091a27819 */ /* 0x000fe200000006ff */
[----:B------:R-:W-:Y:S01]  /*81b0*/  FADD.FTZ R137, R30, -R137 ;  /* 0x800000891e897221 */ /* 0x000fe20000010000 */
[----:B------:R-:W-:Y:S01]  /*81c0*/  ISETP.GE.U32.AND P0, PT, R234, RZ, PT ;  /* 0x000000ffea00720c */ /* 0x000fe20003f06070 */
[----:B------:R-:W-:Y:S01]  /*81d0*/  FFMA.FTZ R163, R139, UR23, R138 ;  /* 0x000000178ba37c23 */ /* 0x000fe2000801008a */
[----:B------:R-:W-:Y:S01]  /*81e0*/  FFMA.FTZ R139, R21, UR4, R160 ;  /* 0x00000004158b7c23 */ /* 0x000fe200080100a0 */
[----:B------:R-:W-:Y:S01]  /*81f0*/  FFMA.FTZ R230, R137, UR23, R136 ;  /* 0x0000001789e67c23 */ /* 0x000fe20008010088 */
[----:B------:R-:W-:Y:S01]  /*8200*/  FFMA.FTZ R137, R19, UR4, R160 ;  /* 0x0000000413897c23 */ /* 0x000fe200080100a0 */
[----:B------:R-:W-:Y:S01]  /*8210*/  SHF.L.U32 R136, R144, 0x10, RZ ;  /* 0x0000001090887819 */ /* 0x000fe200000006ff */
[----:B------:R-:W-:Y:S01]  /*8220*/  FADD.FTZ R139, R20, -R139 ;  /* 0x8000008b148b7221 */ /* 0x000fe20000010000 */
[----:B------:R-:W-:Y:S01]  /*8230*/  ISETP.GE.U32.AND.EX P0, PT, R235, 0x1000000, PT, P0 ;  /* 0x01000000eb00780c */ /* 0x000fe20003f06100 */
        /* <DEDUP_REMOVED lines=9> */
[----:B0-----:R-:W-:Y:S01]  /*82d0*/  IMAD.WIDE.U32 R156, R26, 0x10, R156 ;  /* 0x000000101a9c7825 */ /* 0x001fe200078e009c */
[----:B------:R-:W-:-:S03]  /*82e0*/  F2FP.BF16.F32.PACK_AB R136, R228, R231 ;  /* 0x000000e7e488723e */ /* 0x000fc600000010ff */
[----:B------:R-:W-:Y:S01]  /*82f0*/  FMUL.FTZ R158, R158, UR22 ;  /* 0x000000169e9e7c20 */ /* 0x000fe20008410000 */
[----:B------:R-:W-:Y:S01]  /*8300*/  FMUL.FTZ R163, R163, UR22 ;  /* 0x00000016a3a37c20 */ /* 0x000fe20008410000 */
[----:B------:R-:W-:Y:S01]  /*8310*/  LOP3.LUT P6, RZ, R235, 0xff0000, RZ, 0xc0, !PT ;  /* 0x00ff0000ebff7812 */ /* 0x000fe200078cc0ff */
[----:B------:R-:W-:Y:S01]  /*8320*/  FMUL.FTZ R159, R159, UR22 ;  /* 0x000000169f9f7c20 */ /* 0x000fe20008410000 */
[----:B------:R0:W-:Y:S01]  /*8330*/  STG.E.128 desc[UR14][R156.64], R136 ;  /* 0x000000889c007986 */ /* 0x0001e2000c101d0e */
        /* <DEDUP_REMOVED lines=32> */
.L_x_712:
[----:B------:R-:W-:Y:S05]  /*8540*/  BSYNC.RECONVERGENT B1 ;  /* 0x0000000000017941 */ /* 0x000fea0003800200 */
.L_x_711:
[----:B------:R-:W-:Y:S04]  /*8550*/  BSSY.RECONVERGENT B1, `(.L_x_713) ;  /* 0x0000056000017945 */ /* 0x000fe80003800200 */
[----:B------:R-:W-:Y:S05]  /*8560*/  @!P2 BRA `(.L_x_714) ;  /* 0x000000040050a947 */ /* 0x000fea0003800000 */
[----:B-----5:R-:W-:Y:S01]  /*8570*/  PRMT R137, R151, 0x7632, R137 ;  /* 0x0000763297897816 */ /* 0x020fe20000000089 */
[----:B012---:R-:W-:Y:S01]  /*8580*/  FFMA.FTZ R156, R202, UR4, R160 ;  /* 0x00000004ca9c7c23 */ /* 0x007fe200080100a0 */
        /* <DEDUP_REMOVED lines=82> */
.L_x_714:
[----:B------:R-:W-:Y:S05]  /*8ab0*/  BSYNC.RECONVERGENT B1 ;  /* 0x0000000000017941 */ /* 0x000fea0003800200 */
.L_x_713:
[----:B------:R-:W-:Y:S05]  /*8ac0*/  @!P1 BRA `(.L_x_695) ;  /* 0x00000004004c9947 */ /* 0x000fea0003800000 */
[----:B-----5:R-:W-:Y:S01]  /*8ad0*/  PRMT R137, R155, 0x7632, R137 ;  /* 0x000076329b897816 */ /* 0x020fe20000000089 */
[----:B0123--:R-:W-:Y:S01]  /*8ae0*/  FFMA.FTZ R156, R206, UR4, R160 ;  /* 0x00000004ce9c7c23 */ /* 0x00ffe200080100a0 */
[----:B------:R-:W-:Y:S01]  /*8af0*/  PRMT R136, R154, 0x7632, R136 ;  /* 0x000076329a887816 */ /* 0x000fe20000000088 */
[----:B------:R-:W-:Y:S01]  /*8b00*/  FFMA.FTZ R138, R208, UR4, R160 ;  /* 0x00000004d08a7c23 */ /* 0x000fe200080100a0 */
[----:B------:R-:W-:Y:S01]  /*8b10*/  SHF.L.U32 R139, R137, 0x10, RZ ;  /* 0x00000010898b7819 */ /* 0x000fe200000006ff */
[----:B------:R-:W-:Y:S01]  /*8b20*/  FADD.FTZ R156, R201, -R156 ;  /* 0x8000009cc99c7221 */ /* 0x000fe20000010000 */
[----:B------:R-:W-:Y:S01]  /*8b30*/  SHF.L.U32 R136, R136, 0x10, RZ ;  /* 0x0000001088887819 */ /* 0x000fe200000006ff */
[----:B------:R-:W-:Y:S01]  /*8b40*/  FADD.FTZ R137, R207, -R138 ;  /* 0x8000008acf897221 */ /* 0x000fe20000010000 */
[----:B------:R-:W-:Y:S01]  /*8b50*/  FFMA.FTZ R138, R190, UR4, R160 ;  /* 0x00000004be8a7c23 */ /* 0x000fe200080100a0 */
[--C-:B------:R-:W-:Y:S01]  /*8b60*/  FFMA.FTZ R162, R156, UR23, R139.reuse ;  /* 0x000000179ca27c23 */ /* 0x100fe2000801008b */
[----:B------:R-:W-:Y:S01]  /*8b70*/  PRMT R139, R153, 0x7632, R139 ;  /* 0x00007632998b7816 */ /* 0x000fe2000000008b */
[----:B------:R-:W-:Y:S01]  /*8b80*/  FFMA.FTZ R137, R137, UR23, R136 ;  /* 0x0000001789897c23 */ /* 0x000fe20008010088 */
[----:B------:R-:W-:Y:S01]  /*8b90*/  FFMA.FTZ R156, R200, UR4, R160 ;  /* 0x00000004c89c7c23 */ /* 0x000fe200080100a0 */
[----:B------:R-:W-:Y:S01]  /*8ba0*/  PRMT R136, R152, 0x7632, R136 ;  /* 0x0000763298887816 */ /* 0x000fe20000000088 */
[----:B------:R-:W-:Y:S01]  /*8bb0*/  FADD.FTZ R138, R187, -R138 ;  /* 0x8000008abb8a7221 */ /* 0x000fe20000010000 */
[----:B------:R-:W-:Y:S01]  /*8bc0*/  SHF.L.U32 R157, R139, 0x10, RZ ;  /* 0x000000108b9d7819 */ /* 0x000fe200000006ff */
[----:B------:R-:W-:Y:S01]  /*8bd0*/  FADD.FTZ R156, R191, -R156 ;  /* 0x8000009cbf9c7221 */ /* 0x000fe20000010000 */
[----:B------:R-:W-:Y:S01]  /*8be0*/  SHF.L.U32 R139, R136, 0x10, RZ ;  /* 0x00000010888b7819 */ /* 0x000fe200000006ff */
[--C-:B------:R-:W-:Y:S01]  /*8bf0*/  FFMA.FTZ R158, R205, UR4, R160.reuse ;  /* 0x00000004cd9e7c23 */ /* 0x100fe200080100a0 */
[----:B------:R-:W-:Y:S01]  /*8c00*/  ISETP.GE.U32.AND P0, PT, R236, RZ, PT ;  /* 0x000000ffec00720c */ /* 0x000fe20003f06070 */
[----:B------:R-:W-:Y:S01]  /*8c10*/  FFMA.FTZ R136, R156, UR23, R157 ;  /* 0x000000179c887c23 */ /* 0x000fe2000801009d */
[----:B------:R-:W-:Y:S01]  /*8c20*/  SHF.L.U32 R157, R155, 0x10, RZ ;  /* 0x000000109b9d7819 */ /* 0x000fe200000006ff */
[----:B------:R-:W-:Y:S01]  /*8c30*/  FFMA.FTZ R156, R138, UR23, R139 ;  /* 0x000000178a9c7c23 */ /* 0x000fe2000801008b */
[----:B------:R-:W-:Y:S01]  /*8c40*/  FFMA.FTZ R139, R179, UR4, R160 ;  /* 0x00000004b38b7c23 */ /* 0x000fe200080100a0 */
[----:B------:R-:W-:Y:S01]  /*8c50*/  FADD.FTZ R158, R203, -R158 ;  /* 0x8000009ecb9e7221 */ /* 0x000fe20000010000 */
[----:B------:R-:W-:Y:S01]  /*8c60*/  SHF.L.U32 R138, R154, 0x10, RZ ;  /* 0x000000109a8a7819 */ /* 0x000fe200000006ff */
[----:B------:R-:W-:Y:S01]  /*8c70*/  FMUL.FTZ R231, R136, UR12 ;  /* 0x0000000c88e77c20 */ /* 0x000fe20008410000 */
[----:B------:R-:W-:Y:S01]  /*8c80*/  FADD.FTZ R139, R174, -R139 ;  /* 0x8000008bae8b7221 */ /* 0x000fe20000010000 */
[----:B------:R-:W-:Y:S01]  /*8c90*/  FFMA.FTZ R157, R158, UR23, R157 ;  /* 0x000000179e9d7c23 */ /* 0x000fe2000801009d */
[----:B------:R-:W-:Y:S01]  /*8ca0*/  LOP3.LUT P6, RZ, R237, 0xff0000, RZ, 0xc0, !PT ;  /* 0x00ff0000edff7812 */ /* 0x000fe200078cc0ff */
[----:B------:R-:W-:Y:S01]  /*8cb0*/  FMUL.FTZ R231, R231, UR22 ;  /* 0x00000016e7e77c20 */ /* 0x000fe20008410000 */
[----:B------:R-:W-:Y:S01]  /*8cc0*/  FFMA.FTZ R138, R139, UR23, R138 ;  /* 0x000000178b8a7c23 */ /* 0x000fe2000801008a */
[----:B------:R-:W-:Y:S01]  /*8cd0*/  FMUL.FTZ R158, R157, UR12 ;  /* 0x0000000c9d9e7c20 */ /* 0x000fe20008410000 */
[C---:B------:R-:W-:Y:S01]  /*8ce0*/  F2FP.BF16.F32.PACK_AB R139, R162.reuse, R157 ;  /* 0x0000009da28b723e */ /* 0x040fe200000010ff */
[----:B------:R-:W-:Y:S01]  /*8cf0*/  FMUL.FTZ R162, R162, UR12 ;  /* 0x0000000ca2a27c20 */ /* 0x000fe20008410000 */
[----:B------:R-:W-:Y:S01]  /*8d00*/  FMUL.FTZ R157, R138, UR12 ;  /* 0x0000000c8a9d7c20 */ /* 0x000fe20008410000 */
[----:B------:R-:W-:Y:S01]  /*8d10*/  FMUL.FTZ R158, R158, UR22 ;  /* 0x000000169e9e7c20 */ /* 0x000fe20008410000 */
[----:B------:R-:W-:Y:S01]  /*8d20*/  F2FP.BF16.F32.PACK_AB R138, R137, R138 ;  /* 0x0000008a898a723e */ /* 0x000fe200000010ff */
[----:B------:R-:W-:Y:S01]  /*8d30*/  FMUL.FTZ R162, R162, UR22 ;  /* 0x00000016a2a27c20 */ /* 0x000fe20008410000 */
[----:B------:R-:W-:Y:S01]  /*8d40*/  ISETP.GE.U32.AND.EX P0, PT, R237, 0x1000000, PT, P0 ;  /* 0x01000000ed00780c */ /* 0x000fe20003f06100 */
[----:B------:R-:W-:Y:S01]  /*8d50*/  FMUL.FTZ R137, R137, UR12 ;  /* 0x0000000c89897c20 */ /* 0x000fe20008410000 */
[----:B------:R-:W-:Y:S01]  /*8d60*/  FSEL R159, R158, RZ, P6 ;  /* 0x000000ff9e9f7208 */ /* 0x000fe20003000000 */
[----:B------:R-:W-:Y:S01]  /*8d70*/  FMUL.FTZ R157, R157, UR22 ;  /* 0x000000169d9d7c20 */ /* 0x000fe20008410000 */
[----:B------:R-:W-:Y:S01]  /*8d80*/  FSEL R162, R162, RZ, P0 ;  /* 0x000000ffa2a27208 */ /* 0x000fe20000000000 */
[----:B------:R-:W-:Y:S01]  /*8d90*/  FMUL.FTZ R137, R137, UR22 ;  /* 0x0000001689897c20 */ /* 0x000fe20008410000 */
[----:B------:R-:W-:-:S02]  /*8da0*/  LOP3.LUT P6, RZ, R237, 0xff, RZ, 0xc0, !PT ;  /* 0x000000ffedff7812 */ /* 0x000fc400078cc0ff */
[----:B------:R-:W-:Y:S02]  /*8db0*/  LOP3.LUT P0, RZ, R237, 0xff00, RZ, 0xc0, !PT ;  /* 0x0000ff00edff7812 */ /* 0x000fe4000780c0ff */
[----:B------:R-:W-:Y:S02]  /*8dc0*/  FSEL R157, R157, RZ, P6 ;  /* 0x000000ff9d9d7208 */ /* 0x000fe40003000000 */
[----:B------:R-:W-:Y:S01]  /*8dd0*/  FSEL R158, R137, RZ, P0 ;  /* 0x000000ff899e7208 */ /* 0x000fe20000000000 */
[--C-:B------:R-:W-:Y:S01]  /*8de0*/  FFMA.FTZ R137, R173, UR4, R160.reuse ;  /* 0x00000004ad897c23 */ /* 0x100fe200080100a0 */
[----:B------:R-:W-:Y:S02]  /*8df0*/  F2FP.BF16.F32.PACK_AB R159, R162, R159 ;  /* 0x0000009fa29f723e */ /* 0x000fe400000010ff */
[----:B------:R-:W-:Y:S01]  /*8e00*/  F2FP.BF16.F32.PACK_AB R158, R158, R157 ;  /* 0x0000009d9e9e723e */ /* 0x000fe200000010ff */
[----:B------:R-:W-:Y:S01]  /*8e10*/  FFMA.FTZ R157, R181, UR4, R160 ;  /* 0x00000004b59d7c23 */ /* 0x000fe200080100a0 */
[----:B------:R-:W-:Y:S01]  /*8e20*/  SHF.L.U32 R162, R153, 0x10, RZ ;  /* 0x0000001099a27819 */ /* 0x000fe200000006ff */
[----:B------:R-:W-:Y:S01]  /*8e30*/  FADD.FTZ R137, R178, -R137 ;  /* 0x80000089b2897221 */ /* 0x000fe20000010000 */
[----:B------:R-:W-:Y:S01]  /*8e40*/  SHF.L.U32 R160, R152, 0x10, RZ ;  /* 0x0000001098a07819 */ /* 0x000fe200000006ff */
[----:B------:R-:W-:Y:S01]  /*8e50*/  FADD.FTZ R157, R176, -R157 ;  /* 0x8000009db09d7221 */ /* 0x000fe20000010000 */
[----:B------:R-:W-:-:S02]  /*8e60*/  LOP3.LUT P0, RZ, R236, 0xff0000, RZ, 0xc0, !PT ;  /* 0x00ff0000ecff7812 */ /* 0x000fc4000780c0ff */
[----:B------:R-:W-:Y:S01]  /*8e70*/  LOP3.LUT P6, RZ, R236, 0xff000000, RZ, 0xc0, !PT ;  /* 0xff000000ecff7812 */ /* 0x000fe200078cc0ff */
[----:B------:R-:W-:Y:S01]  /*8e80*/  FFMA.FTZ R161, R157, UR23, R162 ;  /* 0x000000179da17c23 */ /* 0x000fe200080100a2 */
[----:B------:R-:W-:Y:S01]  /*8e90*/  FFMA.FTZ R157, R137, UR23, R160 ;  /* 0x00000017899d7c23 */ /* 0x000fe200080100a0 */
[----:B------:R-:W0:Y:S01]  /*8ea0*/  LDC.64 R162, c[0x0][0x478] ;  /* 0x00011e00ffa27b82 */ /* 0x000e220000000a00 */
[----:B------:R-:W-:Y:S01]  /*8eb0*/  FSEL R243, R231, RZ, P6 ;  /* 0x000000ffe7f37208 */ /* 0x000fe20003000000 */
[----:B------:R-:W-:Y:S01]  /*8ec0*/  FMUL.FTZ R228, R161, UR12 ;  /* 0x0000000ca1e47c20 */ /* 0x000fe20008410000 */
[----:B------:R-:W-:Y:S02]  /*8ed0*/  F2FP.BF16.F32.PACK_AB R137, R136, R161 ;  /* 0x000000a18889723e */ /* 0x000fe400000010ff */
[----:B------:R-:W-:Y:S01]  /*8ee0*/  F2FP.BF16.F32.PACK_AB R136, R156, R157 ;  /* 0x0000009d9c88723e */ /* 0x000fe200000010ff */
[----:B------:R-:W-:Y:S01]  /*8ef0*/  FMUL.FTZ R230, R228, UR22 ;  /* 0x00000016e4e67c20 */ /* 0x000fe20008410000 */
[----:B------:R-:W-:Y:S01]  /*8f00*/  FMUL.FTZ R228, R157, UR12 ;  /* 0x0000000c9de47c20 */ /* 0x000fe20008410000 */
[----:B------:R-:W1:Y:S01]  /*8f10*/  LDC.64 R160, c[0x0][0x468] ;  /* 0x00011a00ffa07b82 */ /* 0x000e620000000a00 */
[----:B------:R-:W-:Y:S01]  /*8f20*/  FMUL.FTZ R156, R156, UR12 ;  /* 0x0000000c9c9c7c20 */ /* 0x000fe20008410000 */
[----:B------:R-:W-:Y:S01]  /*8f30*/  LOP3.LUT P6, RZ, R236, 0xff00, RZ, 0xc0, !PT ;  /* 0x0000ff00ecff7812 */ /* 0x000fe200078cc0ff */
[----:B------:R-:W-:Y:S01]  /*8f40*/  FMUL.FTZ R228, R228, UR22 ;  /* 0x00000016e4e47c20 */ /* 0x000fe20008410000 */
[----:B------:R-:W-:Y:S01]  /*8f50*/  FSEL R230, R230, RZ, P0 ;  /* 0x000000ffe6e67208 */ /* 0x000fe20000000000 */
[----:B------:R-:W-:Y:S01]  /*8f60*/  FMUL.FTZ R157, R156, UR22 ;  /* 0x000000169c9d7c20 */ /* 0x000fe20008410000 */
[----:B------:R-:W-:-:S04]  /*8f70*/  LOP3.LUT P0, RZ, R236, 0xff, RZ, 0xc0, !PT ;  /* 0x000000ffecff7812 */ /* 0x000fc8000780c0ff */
[----:B------:R-:W-:Y:S02]  /*8f80*/  FSEL R156, R228, RZ, P0 ;  /* 0x000000ffe49c7208 */ /* 0x000fe40000000000 */
[----:B------:R-:W-:Y:S02]  /*8f90*/  FSEL R231, R157, RZ, P6 ;  /* 0x000000ff9de77208 */ /* 0x000fe40003000000 */
[----:B------:R-:W-:Y:S01]  /*8fa0*/  F2FP.BF16.F32.PACK_AB R157, R243, R230 ;  /* 0x000000e6f39d723e */ /* 0x000fe200000010ff */
[----:B0-----:R-:W-:Y:S01]  /*8fb0*/  IMAD.WIDE.U32 R162, R26, 0x10, R162 ;  /* 0x000000101aa27825 */ /* 0x001fe200078e00a2 */
[----:B------:R-:W-:-:S04]  /*8fc0*/  F2FP.BF16.F32.PACK_AB R156, R231, R156 ;  /* 0x0000009ce79c723e */ /* 0x000fc800000010ff */
[----:B------:R0:W-:Y:S01]  /*8fd0*/  STG.E.128 desc[UR14][R162.64], R136 ;  /* 0x00000088a2007986 */ /* 0x0001e2000c101d0e */
[----:B-1----:R-:W-:-:S05]  /*8fe0*/  IMAD.WIDE.U32 R160, R26, 0x10, R160 ;  /* 0x000000101aa07825 */ /* 0x002fca00078e00a0 */
[----:B------:R0:W-:Y:S02]  /*8ff0*/  STG.E.128 desc[UR14][R160.64], R156 ;  /* 0x0000009ca0007986 */ /* 0x0001e4000c101d0e */
.L_x_695:
[----:B------:R-:W-:Y:S05]  /*9000*/  BSYNC.RECONVERGENT B0 ;  /* 0x0000000000007941 */ /* 0x000fea0003800200 */
.L_x_677:
[----:B------:R-:W-:Y:S02]  /*9010*/  UIADD3 UR7, UPT, UPT, UR7, UR24, URZ ;  /* 0x0000001807077290 */ /* 0x000fe4000fffe0ff */
[----:B------:R-:W-:Y:S02]  /*9020*/  UPLOP3.LUT UP2, UPT, UPT, UPT, UP2, 0x40, 0x4 ;  /* 0x000000000004789c */ /* 0x000fe40003f4e820 */
[----:B------:R-:W-:-:S09]  /*9030*/  UISETP.GE.AND UP1, UPT, UR7, UR25, UPT ;  /* 0x000000190700728c */ /* 0x000fd2000bf26270 */
[----:B------:R-:W-:Y:S05]  /*9040*/  BRA.U !UP1, `(.L_x_715) ;  /* 0xffffff7909287547 */ /* 0x000fea000b83ffff */
.L_x_664:
        /* <DEDUP_REMOVED lines=50> */
.L_x_716:
        /* <DEDUP_REMOVED lines=9> */
.L_x_19282:


//--------------------- .text._ZN10layer_norm13ln_bwd_kernelINS_13Kernel_traitsI13__nv_bfloat16S2_S2_S2_fjLj5120ELj1ELj1ELj4ELj16ENS_18Kernel_traits_baseILj5120ES2_S2_S2_S2_fjLj128EEEEELb1ELb0ELb0ELb1EEEvNS_9BwdParamsE --------------------------
	.section	.text._ZN10layer_norm13ln_bwd_kernelINS_13Kernel_traitsI13__nv_bfloat16S2_S2_S2_fjLj5120ELj1ELj1ELj4ELj16ENS_18Kernel_traits_baseILj5120ES2_S2_S2_S2_fjLj128EEEEELb1ELb0ELb0ELb1EEEvNS_9BwdParamsE,"ax",@progbits
	.align	128
        .global         _ZN10layer_norm13ln_bwd_kernelINS_13Kernel_traitsI13__nv_bfloat16S2_S2_S2_fjLj5120ELj1ELj1ELj4ELj16ENS_18Kernel_traits_baseILj5120ES2_S2_S2_S2_fjLj128EEEEELb1ELb0ELb0ELb1EEEvNS_9BwdParamsE
        .type           _ZN10layer_norm13ln_bwd_kernelINS_13Kernel_traitsI13__nv_bfloat16S2_S2_S2_fjLj5120ELj1ELj1ELj4ELj16ENS_18Kernel_traits_baseILj5120ES2_S2_S2_S2_fjLj128EEEEELb1ELb0ELb0ELb1EEEvNS_9BwdParamsE,@function
        .size           _ZN10layer_norm13ln_bwd_kernelINS_13Kernel_traitsI13__nv_bfloat16S2_S2_S2_fjLj5120ELj1ELj1ELj4ELj16ENS_18Kernel_traits_baseILj5120ES2_S2_S2_S2_fjLj128EEEEELb1ELb0ELb0ELb1EEEvNS_9BwdParamsE,(.L_x_19283 - _ZN10layer_norm13ln_bwd_kernelINS_13Kernel_traitsI13__nv_bfloat16S2_S2_S2_fjLj5120ELj1ELj1ELj4ELj16ENS_18Kernel_traits_baseILj5120ES2_S2_S2_S2_fjLj128EEEEELb1ELb0ELb0ELb1EEEvNS_9BwdParamsE)
        .other          _ZN10layer_norm13ln_bwd_kernelINS_13Kernel_traitsI13__nv_bfloat16S2_S2_S2_fjLj5120ELj1ELj1ELj4ELj16ENS_18Kernel_traits_baseILj5120ES2_S2_S2_S2_fjLj128EEEEELb1ELb0ELb0ELb1EEEvNS_9BwdParamsE,@"STO_CUDA_ENTRY STV_DEFAULT"
_ZN10layer_norm13ln_bwd_kernelINS_13Kernel_traitsI13__nv_bfloat16S2_S2_S2_fjLj5120ELj1ELj1ELj4ELj16ENS_18Kernel_traits_baseILj5120ES2_S2_S2_S2_fjLj128EEEEELb1ELb0ELb0ELb1EEEvNS_9BwdParamsE:
.text._ZN10layer_norm13ln_bwd_kernelINS_13Kernel_traitsI13__nv_bfloat16S2_S2_S2_fjLj5120ELj1ELj1ELj4ELj16ENS_18Kernel_traits_baseILj5120ES2_S2_S2_S2_fjLj128EEEEELb1ELb0ELb0ELb1EEEvNS_9BwdParamsE:
        /* <DEDUP_REMOVED lines=50> */
[----:B------:R-:W-:Y:S02]  /*0320*/  PLOP3.LUT P1, PT, PT, PT, PT, 0x8, 0x80 ;  /* 0x000000000080781c */ /* 0x000fe40003f2e170 */
        /* <DEDUP_REMOVED lines=31> */
[----:B------:R-:W-:Y:S01]  /*0520*/  MOV R148, RZ ;  /* 0x000000ff00947202 */ /* 0x000fe20000000f00 */
[----:B------:R-:W0:Y:S01]  /*0530*/  LDCU UR7, c[0x0][0x408] ;  /* 0x00008100ff0777ac */ /* 0x000e220008000800 */
[----:B------:R-:W5:Y:S01]  /*0540*/  LDG.E.128 R12, desc[UR14][R2.64+0x1000] ;  /* 0x0010000e020c7981 */ /* 0x000f62000c1e1d00 */
[----:B------:R-:W1:Y:S03]  /*0550*/  LDCU UR17, c[0x0][0x388] ;  /* 0x00007100ff1177ac */ /* 0x000e660008000800 */
[----:B------:R-:W5:Y:S01]  /*0560*/  LDG.E.128 R8, desc[UR14][R2.64+0x1800] ;  /* 0x0018000e02087981 */ /* 0x000f62000c1e1d00 */
[----:B------:R-:W0:Y:S03]  /*0570*/  LDCU.U8 UR16, c[0x0][0x410] ;  /* 0x00008200ff1077ac */ /* 0x000e260008000000 */
[----:B------:R1:W5:Y:S01]  /*0580*/  LDG.E.128 R4, desc[UR14][R2.64+0x2000] ;  /* 0x0020000e02047981 */ /* 0x000362000c1e1d00 */
[----:B--2---:R-:W-:Y:S01]  /*0590*/  UISETP.NE.U32.AND UP0, UPT, UR4, URZ, UPT ;  /* 0x000000ff0400728c */ /* 0x004fe2000bf05070 */
[----:B------:R-:W2:Y:S03]  /*05a0*/  LDCU UR20, c[0x0][0x400] ;  /* 0x00008000ff1477ac */ /* 0x000ea60008000800 */
[----:B------:R-:W-:Y:S01]  /*05b0*/  UISETP.NE.AND.EX UP0, UPT, UR5, URZ, UPT, UP0 ;  /* 0x000000ff0500728c */ /* 0x000fe2000bf05300 */
[----:B-1----:R-:W-:Y:S01]  /*05c0*/  CS2R R2, SRZ ;  /* 0x0000000000027805 */ /* 0x002fe2000001ff00 */
[----:B------:R-:W1:Y:S01]  /*05d0*/  LDCU.64 UR22, c[0x0][0x478] ;  /* 0x00008f00ff1677ac */ /* 0x000e620008000a00 */
[----:B------:R-:W0:Y:S01]  /*05e0*/  LDCU.128 UR8, c[0x0][0x3c0] ;  /* 0x00007800ff0877ac */ /* 0x000e220008000c00 */
[----:B------:R-:W0:Y:S01]  /*05f0*/  LDCU.64 UR18, c[0x0][0x438] ;  /* 0x00008700ff1277ac */ /* 0x000e220008000a00 */
[----:B------:R-:W0:Y:S01]  /*0600*/  LDCU.64 UR24, c[0x0][0x380] ;  /* 0x00007000ff1877ac */ /* 0x000e220008000a00 */
[----:B---3--:R-:W-:-:S02]  /*0610*/  PRMT R251, R20, 0x7632, R251 ;  /* 0x0000763214fb7816 */ /* 0x008fc400000000fb */
[----:B------:R-:W-:Y:S02]  /*0620*/  PRMT R249, R21, 0x7632, R249 ;  /* 0x0000763215f97816 */ /* 0x000fe400000000f9 */
[----:B------:R-:W-:Y:S02]  /*0630*/  PRMT R247, R22, 0x7632, R247 ;  /* 0x0000763216f77816 */ /* 0x000fe400000000f7 */
[----:B------:R-:W-:Y:S02]  /*0640*/  PRMT R245, R23, 0x7632, R245 ;  /* 0x0000763217f57816 */ /* 0x000fe400000000f5 */
[----:B----4-:R-:W-:Y:S02]  /*0650*/  PRMT R243, R16, 0x7632, R243 ;  /* 0x0000763210f37816 */ /* 0x010fe400000000f3 */
[----:B------:R-:W-:Y:S02]  /*0660*/  PRMT R241, R17, 0x7632, R241 ;  /* 0x0000763211f17816 */ /* 0x000fe400000000f1 */
[----:B------:R-:W-:-:S02]  /*0670*/  PRMT R239, R18, 0x7632, R239 ;  /* 0x0000763212ef7816 */ /* 0x000fc400000000ef */
[----:B------:R-:W-:Y:S02]  /*0680*/  PRMT R237, R19, 0x7632, R237 ;  /* 0x0000763213ed7816 */ /* 0x000fe400000000ed */
[----:B-----5:R-:W-:Y:S02]  /*0690*/  PRMT R235, R12, 0x7632, R235 ;  /* 0x000076320ceb7816 */ /* 0x020fe400000000eb */
        /* <DEDUP_REMOVED lines=60> */
[----:B012---:R-:W-:-:S07]  /*0a60*/  SHF.L.U32 R145, R145, 0x10, RZ ;  /* 0x0000001091917819 */ /* 0x007fce00000006ff */
.L_x_731:
[----:B0-----:R-:W0:Y:S01]  /*0a70*/  S2R R159, SR_TID.X ;  /* 0x00000000009f7919 */ /* 0x001e220000002100 */
[----:B-1----:R-:W1:Y:S01]  /*0a80*/  LDC.64 R104, c[0x0][0x3a8] ;  /* 0x0000ea00ff687b82 */ /* 0x002e620000000a00 */
[----:B------:R-:W-:Y:S02]  /*0a90*/  UIMAD UR4, UR6, UR17, URZ ;  /* 0x00000011060472a4 */ /* 0x000fe4000f8e02ff */
[----:B------:R-:W-:Y:S02]  /*0aa0*/  UIMAD.WIDE UR12, UR6, 0x4, UR8 ;  /* 0x00000004060c78a5 */ /* 0x000fe4000f8e0208 */
[----:B------:R-:W-:-:S03]  /*0ab0*/  USHF.R.S32.HI UR5, URZ, 0x1f, UR4 ;  /* 0x0000001fff057899 */ /* 0x000fc60008011404 */
[----:B--2---:R-:W2:Y:S01]  /*0ac0*/  LDC.64 R108, c[0x0][0x428] ;  /* 0x00010a00ff6c7b82 */ /* 0x004ea20000000a00 */
[----:B------:R-:W-:Y:S01]  /*0ad0*/  ULEA.HI UR5, UR5, UR4, URZ, 0x3 ;  /* 0x0000000405057291 */ /* 0x000fe2000f8f18ff */
[----:B------:R-:W-:Y:S02]  /*0ae0*/  MOV R72, UR12 ;  /* 0x0000000c00487c02 */ /* 0x000fe40008000f00 */
[----:B------:R-:W-:-:S03]  /*0af0*/  MOV R73, UR13 ;  /* 0x0000000d00497c02 */ /* 0x000fc60008000f00 */
[----:B------:R-:W-:Y:S01]  /*0b00*/  MOV R156, UR5 ;  /* 0x00000005009c7c02 */ /* 0x000fe20008000f00 */
[----:B------:R-:W-:Y:S01]  /*0b10*/  UIMAD.WIDE UR4, UR6, 0x4, UR10 ;  /* 0x00000004060478a5 */ /* 0x000fe2000f8e020a */
[----:B------:R3:W4:Y:S05]  /*0b20*/  LDG.E R160, desc[UR14][R72.64] ;  /* 0x0000000e48a07981 */ /* 0x00072a000c1e1900 */
[----:B---3--:R-:W-:Y:S02]  /*0b30*/  MOV R72, UR4 ;  /* 0x0000000400487c02 */ /* 0x008fe40008000f00 */
[----:B0-----:R-:W-:Y:S02]  /*0b40*/  LEA.HI.SX32 R156, R156, R159, 0x1d ;  /* 0x0000009f9c9c7211 */ /* 0x001fe400078feaff */
[----:B------:R-:W-:-:S02]  /*0b50*/  MOV R73, UR5 ;  /* 0x0000000500497c02 */ /* 0x000fc40008000f00 */
[C---:B------:R-:W-:Y:S01]  /*0b60*/  IADD3 R154, PT, PT, R156.reuse, 0x100, RZ ;  /* 0x000001009c9a7810 */ /* 0x040fe20007ffe0ff */
[C---:B-1----:R-:W-:Y:S01]  /*0b70*/  IMAD.WIDE.U32 R74, R156.reuse, 0x10, R104 ;  /* 0x000000109c4a7825 */ /* 0x042fe200078e0068 */
[C---:B------:R-:W-:Y:S01]  /*0b80*/  IADD3 R153, PT, PT, R156.reuse, 0x180, RZ ;  /* 0x000001809c997810 */ /* 0x040fe20007ffe0ff */
[----:B------:R-:W3:Y:S01]  /*0b90*/  LDG.E R161, desc[UR14][R72.64] ;  /* 0x0000000e48a17981 */ /* 0x000ee2000c1e1900 */
[C---:B------:R-:W-:Y:S01]  /*0ba0*/  IADD3 R155, PT, PT, R156.reuse, 0x80, RZ ;  /* 0x000000809c9b7810 */ /* 0x040fe20007ffe0ff */
[----:B--2---:R-:W-:-:S04]  /*0bb0*/  IMAD.WIDE.U32 R76, R156, 0x10, R108 ;  /* 0x000000109c4c7825 */ /* 0x004fc800078e006c */
[----:B------:R-:W-:Y:S02]  /*0bc0*/  IMAD.WIDE.U32 R88, R154, 0x10, R104 ;  /* 0x000000109a587825 */ /* 0x000fe400078e0068 */
[----:B------:R-:W2:Y:S02]  /*0bd0*/  LDG.E.128 R76, desc[UR14][R76.64] ;  /* 0x0000000e4c4c7981 */ /* 0x000ea4000c1e1d00 */
[----:B------:R-:W-:Y:S02]  /*0be0*/  IMAD.WIDE.U32 R100, R153, 0x10, R108 ;  /* 0x0000001099647825 */ /* 0x000fe400078e006c */
[----:B------:R-:W2:Y:S02]  /*0bf0*/  LDG.E.128 R72, desc[UR14][R74.64] ;  /* 0x0000000e4a487981 */ /* 0x000ea4000c1e1d00 */
[C---:B------:R-:W-:Y:S02]  /*0c00*/  IMAD.WIDE.U32 R80, R155.reuse, 0x10, R104 ;  /* 0x000000109b507825 */ /* 0x040fe400078e0068 */
[----:B------:R-:W2:Y:S02]  /*0c10*/  LDG.E.128 R88, desc[UR14][R88.64] ;  /* 0x0000000e58587981 */ /* 0x000ea4000c1e1d00 */
[----:B------:R-:W-:-:S02]  /*0c20*/  IMAD.WIDE.U32 R84, R155, 0x10, R108 ;  /* 0x000000109b547825 */ /* 0x000fc400078e006c */
[----:B------:R-:W2:Y:S02]  /*0c30*/  LDG.E.128 R100, desc[UR14][R100.64] ;  /* 0x0000000e64647981 */ /* 0x000ea4000c1e1d00 */
[----:B------:R-:W-:Y:S02]  /*0c40*/  IMAD.WIDE.U32 R96, R153, 0x10, R104 ;  /* 0x0000001099607825 */ /* 0x000fe400078e0068 */
[----:B------:R-:W2:Y:S04]  /*0c50*/  LDG.E.128 R80, desc[UR14][R80.64] ;  /* 0x0000000e50507981 */ /* 0x000ea8000c1e1d00 */
[----:B------:R-:W2:Y:S04]  /*0c60*/  LDG.E.128 R84, desc[UR14][R84.64] ;  /* 0x0000000e54547981 */ /* 0x000ea8000c1e1d00 */
[----:B------:R-:W2:Y:S01]  /*0c70*/  LDG.E.128 R96, desc[UR14][R96.64] ;  /* 0x0000000e60607981 */ /* 0x000ea2000c1e1d00 */
[----:B------:R-:W-:Y:S01]  /*0c80*/  IADD3 R152, PT, PT, R156, 0x200, RZ ;  /* 0x000002009c987810 */ /* 0x000fe20007ffe0ff */
[----:B------:R-:W-:-:S04]  /*0c90*/  IMAD.WIDE.U32 R92, R154, 0x10, R108 ;  /* 0x000000109a5c7825 */ /* 0x000fc800078e006c */
[C---:B------:R-:W-:Y:S02]  /*0ca0*/  IMAD.WIDE.U32 R108, R152.reuse, 0x10, R108 ;  /* 0x00000010986c7825 */ /* 0x040fe400078e006c */
[----:B------:R-:W2:Y:S04]  /*0cb0*/  LDG.E.128 R92, desc[UR14][R92.64] ;  /* 0x0000000e5c5c7981 */ /* 0x000ea8000c1e1d00 */
[----:B------:R-:W2:Y:S01]  /*0cc0*/  LDG.E.128 R108, desc[UR14][R108.64] ;  /* 0x0000000e6c6c7981 */ /* 0x000ea2000c1e1d00 */
[----:B------:R-:W-:-:S06]  /*0cd0*/  IMAD.WIDE.U32 R104, R152, 0x10, R104 ;  /* 0x0000001098687825 */ /* 0x000fcc00078e0068 */
[----:B------:R-:W2:Y:S01]  /*0ce0*/  LDG.E.128 R104, desc[UR14][R104.64] ;  /* 0x0000000e68687981 */ /* 0x000ea2000c1e1d00 */
[----:B------:R-:W0:Y:S01]  /*0cf0*/  S2R R0, SR_CgaCtaId ;  /* 0x0000000000007919 */ /* 0x000e220000008800 */
[----:B------:R-:W-:Y:S02]  /*0d00*/  LOP3.LUT P2, RZ, R159, 0x1f, RZ, 0xc0, !PT ;  /* 0x0000001f9fff7812 */ /* 0x000fe4000784c0ff */
[----:B------:R-:W-:Y:S02]  /*0d10*/  PLOP3.LUT P0, PT, PT, PT, PT, 0x80, 0x8 ;  /* 0x000000000008781c */ /* 0x000fe40003f0f070 */
[----:B------:R-:W-:Y:S02]  /*0d20*/  MOV R157, 0x400 ;  /* 0x00000400009d7802 */ /* 0x000fe40000000f00 */
[----:B------:R-:W-:-:S07]  /*0d30*/  ISETP.NE.AND P3, PT, RZ, UR16, PT ;  /* 0x00000010ff007c0c */ /* 0x000fce000bf65270 */
[----:B------:R-:W-:Y:S02]  /*0d40*/  @!P2 PLOP3.LUT P0, PT, P1, PT, PT, 0x80, 0x8 ;  /* 0x000000000008a81c */ /* 0x000fe40000f0f070 */
[----:B------:R-:W-:-:S04]  /*0d50*/  @!P2 SHF.R.U32.HI R159, RZ, 0x2, R159 ;  /* 0x00000002ff9fa819 */ /* 0x000fc8000001169f */
[----:B------:R-:W-:Y:S02]  /*0d60*/  @!P2 LOP3.LUT R159, R159, 0x18, RZ, 0xc0, !PT ;  /* 0x000000189f9fa812 */ /* 0x000fe400078ec0ff */
[----:B0-----:R-:W-:-:S04]  /*0d70*/  LEA R157, R0, R157, 0x18 ;  /* 0x0000009d009d7211 */ /* 0x001fc800078ec0ff */
[----:B------:R-:W-:-:S04]  /*0d80*/  IADD3 R158, PT, PT, R157, 0x5020, RZ ;  /* 0x000050209d9e7810 */ /* 0x000fc80007ffe0ff */
[----:B------:R-:W-:Y:S02]  /*0d90*/  @!P2 MOV R0, R158 ;  /* 0x0000009e0000a202 */ /* 0x000fe40000000f00 */
[----:B------:R-:W-:-:S04]  /*0da0*/  @!P0 IADD3 R0, PT, PT, R157, 0x5000, RZ ;  /* 0x000050009d008810 */ /* 0x000fc80007ffe0ff */
[----:B------:R-:W-:Y:S02]  /*0db0*/  @!P2 IADD3 R224, PT, PT, R159, R0, RZ ;  /* 0x000000009fe0a210 */ /* 0x000fe40007ffe0ff */
[----:B----4-:R-:W-:-:S04]  /*0dc0*/  FSEL R160, R160, RZ, !P3 ;  /* 0x000000ffa0a07208 */ /* 0x010fc80005800000 */
[----:B------:R-:W-:Y:S02]  /*0dd0*/  R2UR UR4, R160 ;  /* 0x00000000a00472ca */ /* 0x000fe400000e0000 */
[----:B---3--:R-:W-:Y:S02]  /*0de0*/  R2UR UR12, R161 ;  /* 0x00000000a10c72ca */ /* 0x008fe400000e0000 */
[----:B--2---:R-:W-:Y:S02]  /*0df0*/  PRMT R186, R79, 0x7632, R186 ;  /* 0x000076324fba7816 */ /* 0x004fe400000000ba */
[C---:B------:R-:W-:Y:S02]  /*0e00*/  PRMT R194, R72.reuse, 0x7632, R194 ;  /* 0x0000763248c27816 */ /* 0x040fe400000000c2 */
[----:B------:R-:W-:Y:S02]  /*0e10*/  PRMT R0, R73, 0x7632, R0 ;  /* 0x0000763249007816 */ /* 0x000fe40000000000 */
[----:B------:R-:W-:-:S02]  /*0e20*/  SHF.L.U32 R197, R72, 0x10, RZ ;  /* 0x0000001048c57819 */ /* 0x000fc400000006ff */
[----:B------:R-:W-:Y:S02]  /*0e30*/  SHF.L.U32 R202, R79, 0x10, RZ ;  /* 0x000000104fca7819 */ /* 0x000fe400000006ff */
[C---:B------:R-:W-:Y:S02]  /*0e40*/  PRMT R163, R89.reuse, 0x7632, R163 ;  /* 0x0000763259a37816 */ /* 0x040fe400000000a3 */
[----:B------:R-:W-:Y:S02]  /*0e50*/  SHF.L.U32 R167, R89, 0x10, RZ ;  /* 0x0000001059a77819 */ /* 0x000fe400000006ff */
[C---:B------:R-:W-:Y:S02]  /*0e60*/  PRMT R89, R102.reuse, 0x7632, R89 ;  /* 0x0000763266597816 */ /* 0x040fe40000000059 */
[----:B------:R-:W-:Y:S02]  /*0e70*/  SHF.L.U32 R79, R102, 0x10, RZ ;  /* 0x00000010664f7819 */ /* 0x000fe400000006ff */
[----:B------:R-:W-:-:S02]  /*0e80*/  SHF.L.U32 R194, R194, 0x10, RZ ;  /* 0x00000010c2c27819 */ /* 0x000fc400000006ff */
[----:B------:R-:W-:Y:S01]  /*0e90*/  SHF.L.U32 R102, R0, 0x10, RZ ;  /* 0x0000001000667819 */ /* 0x000fe200000006ff */
[----:B------:R-:W-:Y:S01]  /*0ea0*/  FADD.FTZ R0, R197, -UR4 ;  /* 0x80000004c5007e21 */ /* 0x000fe20008010000 */
[C---:B------:R-:W-:Y:S02]  /*0eb0*/  PRMT R161, R81.reuse, 0x7632, R161 ;  /* 0x0000763251a17816 */ /* 0x040fe400000000a1 */
[----:B------:R-:W-:Y:S02]  /*0ec0*/  SHF.L.U32 R164, R81, 0x10, RZ ;  /* 0x0000001051a47819 */ /* 0x000fe400000006ff */
[C---:B------:R-:W-:Y:S02]  /*0ed0*/  PRMT R81, R87.reuse, 0x7632, R81 ;  /* 0x0000763257517816 */ /* 0x040fe40000000051 */
[----:B------:R-:W-:Y:S01]  /*0ee0*/  SHF.L.U32 R188, R87, 0x10, RZ ;  /* 0x0000001057bc7819 */ /* 0x000fe200000006ff */
[----:B------:R-:W-:Y:S01]  /*0ef0*/  FADD.FTZ R194, R194, -UR4 ;  /* 0x80000004c2c27e21 */ /* 0x000fe20008010000 */
[----:B------:R-:W-:-:S02]  /*0f00*/  PRMT R181, R76, 0x7632, R181 ;  /* 0x000076324cb57816 */ /* 0x000fc400000000b5 */
[----:B------:R-:W-:Y:S01]  /*0f10*/  PRMT R87, R96, 0x7632, R87 ;  /* 0x0000763260577816 */ /* 0x000fe20000000057 */
[----:B------:R-:W-:Y:S01]  /*0f20*/  FMUL.FTZ R0, R0, UR12 ;  /* 0x0000000c00007c20 */ /* 0x000fe20008410000 */
[----:B------:R-:W-:Y:S02]  /*0f30*/  SHF.L.U32 R185, R73, 0x10, RZ ;  /* 0x0000001049b97819 */ /* 0x000fe400000006ff */
[----:B------:R-:W-:Y:S02]  /*0f40*/  SHF.L.U32 R203, R76, 0x10, RZ ;  /* 0x000000104ccb7819 */ /* 0x000fe400000006ff */
[----:B------:R-:W-:Y:S01]  /*0f50*/  SHF.L.U32 R96, R96, 0x10, RZ ;  /* 0x0000001060607819 */ /* 0x000fe200000006ff */
[----:B------:R-:W-:Y:S01]  /*0f60*/  FADD.FTZ R204, R102, -UR4 ;  /* 0x8000000466cc7e21 */ /* 0x000fe20008010000 */
[----:B------:R-:W-:Y:S01]  /*0f70*/  SHF.L.U32 R102, R181, 0x10, RZ ;  /* 0x00000010b5667819 */ /* 0x000fe200000006ff */
[----:B------:R-:W-:Y:S01]  /*0f80*/  FMUL.FTZ R209, R194, UR12 ;  /* 0x0000000cc2d17c20 */ /* 0x000fe20008410000 */
[C---:B------:R-:W-:Y:S01]  /*0f90*/  PRMT R172, R84.reuse, 0x7632, R172 ;  /* 0x0000763254ac7816 */ /* 0x040fe200000000ac */
[----:B------:R-:W-:Y:S01]  /*0fa0*/  FADD.FTZ R185, R185, -UR4 ;  /* 0x80000004b9b97e21 */ /* 0x000fe20008010000 */
[----:B------:R-:W-:Y:S01]  /*0fb0*/  SHF.L.U32 R183, R84, 0x10, RZ ;  /* 0x0000001054b77819 */ /* 0x000fe200000006ff */
[----:B------:R-:W-:Y:S01]  /*0fc0*/  FADD.FTZ R144, R203, R144 ;  /* 0x00000090cb907221 */ /* 0x000fe20000010000 */
[-C--:B------:R-:W-:Y:S01]  /*0fd0*/  FFMA.FTZ R148, R0, R203.reuse, R148 ;  /* 0x000000cb00947223 */ /* 0x080fe20000010094 */
[----:B------:R-:W-:Y:S01]  /*0fe0*/  FADD.FTZ R96, R96, -UR4 ;  /* 0x8000000460607e21 */ /* 0x000fe20008010000 */
[----:B------:R-:W-:Y:S01]  /*0ff0*/  PRMT R84, R88, 0x7632, R84 ;  /* 0x0000763258547816 */ /* 0x000fe20000000054 */
[----:B------:R-:W-:Y:S01]  /*1000*/  FMUL.FTZ R203, R252, R203 ;  /* 0x000000cbfccb7220 */ /* 0x000fe20000410000 */
[----:B------:R-:W-:Y:S01]  /*1010*/  SHF.L.U32 R88, R88, 0x10, RZ ;  /* 0x0000001058587819 */ /* 0x000fe200000006ff */
[----:B------:R-:W-:Y:S01]  /*1020*/  FADD.FTZ R142, R102, R142 ;  /* 0x0000008e668e7221 */ /* 0x000fe20000010000 */
[C---:B------:R-:W-:Y:S01]  /*1030*/  PRMT R182, R74.reuse, 0x7632, R182 ;  /* 0x000076324ab67816 */ /* 0x040fe200000000b6 */
[-C--:B------:R-:W-:Y:S01]  /*1040*/  FFMA.FTZ R143, R209, R102.reuse, R143 ;  /* 0x00000066d18f7223 */ /* 0x080fe2000001008f */
[----:B------:R-:W-:Y:S01]  /*1050*/  SHF.L.U32 R193, R74, 0x10, RZ ;  /* 0x000000104ac17819 */ /* 0x000fe200000006ff */
[----:B------:R-:W-:Y:S01]  /*1060*/  FMUL.FTZ R211, R251, R102 ;  /* 0x00000066fbd37220 */ /* 0x000fe20000410000 */
[----:B------:R-:W-:Y:S01]  /*1070*/  SHF.L.U32 R199, R77, 0x10, RZ ;  /* 0x000000104dc77819 */ /* 0x000fe200000006ff */
[----:B------:R-:W-:Y:S01]  /*1080*/  FMUL.FTZ R197, R185, UR12 ;  /* 0x0000000cb9c57c20 */ /* 0x000fe20008410000 */
[----:B------:R-:W-:Y:S01]  /*1090*/  PRMT R196, R77, 0x7632, R196 ;  /* 0x000076324dc47816 */ /* 0x000fe200000000c4 */
[----:B------:R-:W-:Y:S01]  /*10a0*/  FMUL.FTZ R102, R96, UR12 ;  /* 0x0000000c60667c20 */ /* 0x000fe20008410000 */
[----:B------:R-:W-:Y:S01]  /*10b0*/  FADD.FTZ R96, RZ, R203 ;  /* 0x000000cbff607221 */ /* 0x000fe20000010000 */
[C---:B------:R-:W-:Y:S01]  /*10c0*/  PRMT R169, R93.reuse, 0x7632, R169 ;  /* 0x000076325da97816 */ /* 0x040fe200000000a9 */
[----:B------:R-:W-:Y:S01]  /*10d0*/  FADD.FTZ R88, R88, -UR4 ;  /* 0x8000000458587e21 */ /* 0x000fe20008010000 */
[----:B------:R-:W-:Y:S01]  /*10e0*/  SHF.L.U32 R178, R93, 0x10, RZ ;  /* 0x000000105db27819 */ /* 0x000fe200000006ff */
[----:B------:R-:W-:Y:S01]  /*10f0*/  FADD.FTZ R193, R193, -UR4 ;  /* 0x80000004c1c17e21 */ /* 0x000fe20008010000 */
[----:B------:R-:W-:Y:S01]  /*1100*/  SHF.L.U32 R182, R182, 0x10, RZ ;  /* 0x00000010b6b67819 */ /* 0x000fe200000006ff */
[----:B------:R-:W-:Y:S01]  /*1110*/  FADD.FTZ R140, R199, R140 ;  /* 0x0000008cc78c7221 */ /* 0x000fe20000010000 */
[----:B------:R-:W-:Y:S01]  /*1120*/  PRMT R93, R101, 0x7632, R93 ;  /* 0x00007632655d7816 */ /* 0x000fe2000000005d */
[-C--:B------:R-:W-:Y:S01]  /*1130*/  FFMA.FTZ R141, R197, R199.reuse, R141 ;  /* 0x000000c7c58d7223 */ /* 0x080fe2000001008d */
[----:B------:R-:W-:Y:S01]  /*1140*/  SHF.L.U32 R196, R196, 0x10, RZ ;  /* 0x00000010c4c47819 */ /* 0x000fe200000006ff */
[----:B------:R-:W-:Y:S01]  /*1150*/  FMUL.FTZ R199, R250, R199 ;  /* 0x000000c7fac77220 */ /* 0x000fe20000410000 */
[C---:B------:R-:W-:Y:S01]  /*1160*/  PRMT R213, R110.reuse, 0x7632, R213 ;  /* 0x000076326ed57816 */ /* 0x040fe200000000d5 */
[----:B------:R-:W-:Y:S01]  /*1170*/  FADD.FTZ R96, R211, R96 ;  /* 0x00000060d3607221 */ /* 0x000fe20000010000 */
[----:B------:R-:W-:-:S02]  /*1180*/  SHF.L.U32 R220, R110, 0x10, RZ ;  /* 0x000000106edc7819 */ /* 0x000fc400000006ff */
[----:B------:R-:W-:Y:S01]  /*1190*/  SHF.L.U32 R110, R172, 0x10, RZ ;  /* 0x00000010ac6e7819 */ /* 0x000fe200000006ff */
[----:B------:R-:W-:Y:S01]  /*11a0*/  FMUL.FTZ R172, R88, UR12 ;  /* 0x0000000c58ac7c20 */ /* 0x000fe20008410000 */
[----:B------:R-:W-:Y:S01]  /*11b0*/  SHF.L.U32 R195, R75, 0x10, RZ ;  /* 0x000000104bc37819 */ /* 0x000fe200000006ff */
[----:B------:R-:W-:Y:S01]  /*11c0*/  FMUL.FTZ R198, R193, UR12 ;  /* 0x0000000cc1c67c20 */ /* 0x000fe20008410000 */
[----:B------:R-:W-:Y:S01]  /*11d0*/  PRMT R191, R78, 0x7632, R191 ;  /* 0x000076324ebf7816 */ /* 0x000fe200000000bf */
[----:B------:R-:W-:Y:S01]  /*11e0*/  FADD.FTZ R182, R182, -UR4 ;  /* 0x80000004b6b67e21 */ /* 0x000fe20008010000 */
[----:B------:R-:W-:Y:S01]  /*11f0*/  SHF.L.U32 R200, R78, 0x10, RZ ;  /* 0x000000104ec87819 */ /* 0x000fe200000006ff */
[----:B------:R-:W-:Y:S01]  /*1200*/  FMUL.FTZ R206, R249, R196 ;  /* 0x000000c4f9ce7220 */ /* 0x000fe20000410000 */
[----:B------:R-:W-:Y:S01]  /*1210*/  SHF.L.U32 R88, R93, 0x10, RZ ;  /* 0x000000105d587819 */ /* 0x000fe200000006ff */
[----:B------:R-:W-:Y:S01]  /*1220*/  FADD.FTZ R93, R199, R96 ;  /* 0x00000060c75d7221 */ /* 0x000fe20000010000 */
[----:B------:R-:W-:Y:S01]  /*1230*/  SHF.L.U32 R208, R191, 0x10, RZ ;  /* 0x00000010bfd07819 */ /* 0x000fe200000006ff */
[----:B------:R-:W-:Y:S01]  /*1240*/  FADD.FTZ R195, R195, -UR4 ;  /* 0x80000004c3c37e21 */ /* 0x000fe20008010000 */
[----:B------:R-:W-:Y:S01]  /*1250*/  FADD.FTZ R136, R200, R136 ;  /* 0x00000088c8887221 */ /* 0x000fe20000010000 */
[-C--:B------:R-:W-:Y:S01]  /*1260*/  FFMA.FTZ R137, R198, R200.reuse, R137 ;  /* 0x000000c8c6897223 */ /* 0x080fe20000010089 */
[----:B------:R-:W-:Y:S01]  /*1270*/  FMUL.FTZ R205, R182, UR12 ;  /* 0x0000000cb6cd7c20 */ /* 0x000fe20008410000 */
[----:B------:R-:W-:Y:S01]  /*1280*/  FMUL.FTZ R200, R248, R200 ;  /* 0x000000c8f8c87220 */ /* 0x000fe20000410000 */
[----:B------:R-:W-:Y:S01]  /*1290*/  FADD.FTZ R93, R206, R93 ;  /* 0x0000005dce5d7221 */ /* 0x000fe20000010000 */
[----:B------:R-:W-:Y:S01]  /*12a0*/  SHF.L.U32 R160, R80, 0x10, RZ ;  /* 0x0000001050a07819 */ /* 0x000fe200000006ff */
[----:B------:R-:W-:Y:S01]  /*12b0*/  FMUL.FTZ R201, R195, UR12 ;  /* 0x0000000cc3c97c20 */ /* 0x000fe20008410000 */
[----:B------:R-:W-:Y:S01]  /*12c0*/  FADD.FTZ R134, R208, R134 ;  /* 0x00000086d0867221 */ /* 0x000fe20000010000 */
[-C--:B------:R-:W-:Y:S01]  /*12d0*/  FFMA.FTZ R135, R205, R208.reuse, R135 ;  /* 0x000000d0cd877223 */ /* 0x080fe20000010087 */
[----:B------:R-:W-:Y:S01]  /*12e0*/  FMUL.FTZ R208, R247, R208 ;  /* 0x000000d0f7d07220 */ /* 0x000fe20000410000 */
[----:B------:R-:W-:Y:S01]  /*12f0*/  FADD.FTZ R93, R200, R93 ;  /* 0x0000005dc85d7221 */ /* 0x000fe20000010000 */
[----:B------:R-:W-:-:S02]  /*1300*/  SHF.L.U32 R189, R91, 0x10, RZ ;  /* 0x000000105bbd7819 */ /* 0x000fc400000006ff */
[----:B------:R-:W-:Y:S01]  /*1310*/  SHF.L.U32 R179, R98, 0x10, RZ ;  /* 0x0000001062b37819 */ /* 0x000fe200000006ff */
[----:B------:R-:W-:Y:S01]  /*1320*/  FADD.FTZ R132, R202, R132 ;  /* 0x00000084ca847221 */ /* 0x000fe20000010000 */
[----:B------:R-:W-:Y:S01]  /*1330*/  PRMT R173, R98, 0x7632, R173 ;  /* 0x0000763262ad7816 */ /* 0x000fe200000000ad */
[-C--:B------:R-:W-:Y:S01]  /*1340*/  FFMA.FTZ R133, R201, R202.reuse, R133 ;  /* 0x000000cac9857223 */ /* 0x080fe20000010085 */
[----:B------:R-:W-:Y:S01]  /*1350*/  SHF.L.U32 R186, R186, 0x10, RZ ;  /* 0x00000010baba7819 */ /* 0x000fe200000006ff */
[----:B------:R-:W-:Y:S01]  /*1360*/  FADD.FTZ R160, R160, -UR4 ;  /* 0x80000004a0a07e21 */ /* 0x000fe20008010000 */
[----:B------:R-:W-:Y:S01]  /*1370*/  PRMT R192, R75, 0x7632, R192 ;  /* 0x000076324bc07816 */ /* 0x000fe200000000c0 */
[----:B------:R-:W-:Y:S01]  /*1380*/  FMUL.FTZ R202, R246, R202 ;  /* 0x000000caf6ca7220 */ /* 0x000fe20000410000 */
[----:B------:R-:W-:Y:S01]  /*1390*/  PRMT R171, R83, 0x7632, R171 ;  /* 0x0000763253ab7816 */ /* 0x000fe200000000ab */
[----:B------:R-:W-:Y:S01]  /*13a0*/  FADD.FTZ R93, R208, R93 ;  /* 0x0000005dd05d7221 */ /* 0x000fe20000010000 */
[----:B------:R-:W-:Y:S01]  /*13b0*/  PRMT R98, R99, 0x7632, R98 ;  /* 0x0000763263627816 */ /* 0x000fe20000000062 */
[----:B------:R-:W-:Y:S01]  /*13c0*/  FADD.FTZ R167, R167, -UR4 ;  /* 0x80000004a7a77e21 */ /* 0x000fe20008010000 */
[----:B------:R-:W-:Y:S01]  /*13d0*/  SHF.L.U32 R190, R99, 0x10, RZ ;  /* 0x0000001063be7819 */ /* 0x000fe200000006ff */
[----:B------:R-:W-:Y:S01]  /*13e0*/  FADD.FTZ R189, R189, -UR4 ;  /* 0x80000004bdbd7e21 */ /* 0x000fe20008010000 */
[----:B------:R-:W-:-:S02]  /*13f0*/  PRMT R99, R100, 0x7632, R99 ;  /* 0x0000763264637816 */ /* 0x000fc40000000063 */
[C---:B------:R-:W-:Y:S02]  /*1400*/  PRMT R73, R106.reuse, 0x7632, R73 ;  /* 0x000076326a497816 */ /* 0x040fe40000000049 */
[----:B------:R-:W-:Y:S01]  /*1410*/  SHF.L.U32 R75, R106, 0x10, RZ ;  /* 0x000000106a4b7819 */ /* 0x000fe200000006ff */
[----:B------:R-:W-:Y:S01]  /*1420*/  FADD.FTZ R106, R179, -UR4 ;  /* 0x80000004b36a7e21 */ /* 0x000fe20008010000 */
[----:B------:R-:W-:Y:S01]  /*1430*/  PRMT R162, R86, 0x7632, R162 ;  /* 0x0000763256a27816 */ /* 0x000fe200000000a2 */
[----:B------:R-:W-:Y:S01]  /*1440*/  FMUL.FTZ R181, R160, UR12 ;  /* 0x0000000ca0b57c20 */ /* 0x000fe20008410000 */
[----:B------:R-:W-:Y:S01]  /*1450*/  SHF.L.U32 R187, R86, 0x10, RZ ;  /* 0x0000001056bb7819 */ /* 0x000fe200000006ff */
[----:B------:R-:W-:Y:S01]  /*1460*/  FFMA.FTZ R96, R0, R203, RZ ;  /* 0x000000cb00607223 */ /* 0x000fe200000100ff */
[----:B------:R-:W-:Y:S01]  /*1470*/  SHF.L.U32 R100, R100, 0x10, RZ ;  /* 0x0000001064647819 */ /* 0x000fe200000006ff */
[----:B------:R-:W-:Y:S01]  /*1480*/  FMUL.FTZ R210, R245, R186 ;  /* 0x000000baf5d27220 */ /* 0x000fe20000410000 */
[C---:B------:R-:W-:Y:S01]  /*1490*/  PRMT R166, R85.reuse, 0x7632, R166 ;  /* 0x0000763255a67816 */ /* 0x040fe200000000a6 */
[----:B------:R-:W-:Y:S01]  /*14a0*/  FADD.FTZ R93, R202, R93 ;  /* 0x0000005dca5d7221 */ /* 0x000fe20000010000 */
[----:B------:R-:W-:-:S02]  /*14b0*/  SHF.L.U32 R184, R85, 0x10, RZ ;  /* 0x0000001055b87819 */ /* 0x000fc400000006ff */
[C---:B------:R-:W-:Y:S02]  /*14c0*/  PRMT R212, R109.reuse, 0x7632, R212 ;  /* 0x000076326dd47816 */ /* 0x040fe400000000d4 */
[----:B------:R-:W-:Y:S02]  /*14d0*/  SHF.L.U32 R86, R109, 0x10, RZ ;  /* 0x000000106d567819 */ /* 0x000fe400000006ff */
[----:B------:R-:W-:Y:S02]  /*14e0*/  PRMT R85, R95, 0x7632, R85 ;  /* 0x000076325f557816 */ /* 0x000fe40000000055 */
[----:B------:R-:W-:Y:S02]  /*14f0*/  SHF.L.U32 R192, R192, 0x10, RZ ;  /* 0x00000010c0c07819 */ /* 0x000fe400000006ff */
[----:B------:R-:W-:Y:S01]  /*1500*/  SHF.L.U32 R109, R171, 0x10, RZ ;  /* 0x00000010ab6d7819 */ /* 0x000fe200000006ff */
[----:B------:R-:W-:Y:S01]  /*1510*/  FMUL.FTZ R171, R167, UR12 ;  /* 0x0000000ca7ab7c20 */ /* 0x000fe20008410000 */
[C---:B------:R-:W-:Y:S01]  /*1520*/  PRMT R165, R82.reuse, 0x7632, R165 ;  /* 0x0000763252a57816 */ /* 0x040fe200000000a5 */
[----:B------:R-:W-:Y:S01]  /*1530*/  FMUL.FTZ R167, R189, UR12 ;  /* 0x0000000cbda77c20 */ /* 0x000fe20008410000 */
[----:B------:R-:W-:Y:S01]  /*1540*/  SHF.L.U32 R170, R82, 0x10, RZ ;  /* 0x0000001052aa7819 */ /* 0x000fe200000006ff */
[----:B------:R-:W-:Y:S01]  /*1550*/  FMUL.FTZ R106, R106, UR12 ;  /* 0x0000000c6a6a7c20 */ /* 0x000fe20008410000 */
[----:B------:R-:W-:-:S02]  /*1560*/  PRMT R176, R92, 0x7632, R176 ;  /* 0x000076325cb07816 */ /* 0x000fc400000000b0 */
[----:B------:R-:W-:Y:S02]  /*1570*/  SHF.L.U32 R177, R92, 0x10, RZ ;  /* 0x000000105cb17819 */ /* 0x000fe400000006ff */
[----:B------:R-:W-:Y:S01]  /*1580*/  SHF.L.U32 R95, R95, 0x10, RZ ;  /* 0x000000105f5f7819 */ /* 0x000fe200000006ff */
[----:B------:R-:W-:Y:S01]  /*1590*/  FADD.FTZ R164, R164, -UR4 ;  /* 0x80000004a4a47e21 */ /* 0x000fe20008010000 */
[----:B------:R-:W-:Y:S01]  /*15a0*/  PRMT R92, R103, 0x7632, R92 ;  /* 0x00007632675c7816 */ /* 0x000fe2000000005c */
[----:B------:R-:W-:Y:S01]  /*15b0*/  FADD.FTZ R128, R183, R128 ;  /* 0x00000080b7807221 */ /* 0x000fe20000010000 */
[----:B------:R-:W-:Y:S01]  /*15c0*/  SHF.L.U32 R82, R103, 0x10, RZ ;  /* 0x0000001067527819 */ /* 0x000fe200000006ff */
[----:B------:R-:W-:Y:S01]  /*15d0*/  FFMA.FTZ R129, R181, R183, R129 ;  /* 0x000000b7b5817223 */ /* 0x000fe20000010081 */
[----:B------:R-:W-:Y:S01]  /*15e0*/  SHF.L.U32 R161, R161, 0x10, RZ ;  /* 0x00000010a1a17819 */ /* 0x000fe200000006ff */
[----:B------:R-:W-:Y:S01]  /*15f0*/  FADD.FTZ R42, R100, R42 ;  /* 0x0000002a642a7221 */ /* 0x000fe20000010000 */
[----:B------:R-:W-:Y:S01]  /*1600*/  SHF.L.U32 R180, R83, 0x10, RZ ;  /* 0x0000001053b47819 */ /* 0x000fe200000006ff */
[-C--:B------:R-:W-:Y:S01]  /*1610*/  FFMA.FTZ R14, R102, R100.reuse, R14 ;  /* 0x00000064660e7223 */ /* 0x080fe2000001000e */
[----:B------:R-:W-:Y:S01]  /*1620*/  FMUL.FTZ R103, R228, R100 ;  /* 0x00000064e4677220 */ /* 0x000fe20000410000 */
[----:B------:R-:W-:Y:S01]  /*1630*/  FFMA.FTZ R96, R209, R211, R96 ;  /* 0x000000d3d1607223 */ /* 0x000fe20000010060 */
[----:B------:R-:W-:Y:S01]  /*1640*/  PRMT R222, R108, 0x7632, R222 ;  /* 0x000076326cde7816 */ /* 0x000fe200000000de */
[----:B------:R-:W-:Y:S01]  /*1650*/  FMUL.FTZ R183, R244, R183 ;  /* 0x000000b7f4b77220 */ /* 0x000fe20000410000 */
[----:B------:R-:W-:Y:S01]  /*1660*/  SHF.L.U32 R83, R108, 0x10, RZ ;  /* 0x000000106c537819 */ /* 0x000fe200000006ff */
[----:B------:R-:W-:Y:S01]  /*1670*/  FADD.FTZ R100, R210, R93 ;  /* 0x0000005dd2647221 */ /* 0x000fe20000010000 */
[C---:B------:R-:W-:Y:S01]  /*1680*/  PRMT R72, R107.reuse, 0x7632, R72 ;  /* 0x000076326b487816 */ /* 0x040fe20000000048 */
[----:B------:R-:W-:Y:S01]  /*1690*/  FADD.FTZ R192, R192, -UR4 ;  /* 0x80000004c0c07e21 */ /* 0x000fe20008010000 */
[----:B------:R-:W-:Y:S01]  /*16a0*/  SHF.L.U32 R74, R107, 0x10, RZ ;  /* 0x000000106b4a7819 */ /* 0x000fe200000006ff */
[----:B------:R-:W-:Y:S01]  /*16b0*/  FADD.FTZ R40, R95, R40 ;  /* 0x000000285f287221 */ /* 0x000fe20000010000 */
[----:B------:R-:W-:Y:S01]  /*16c0*/  SHF.L.U32 R108, R165, 0x10, RZ ;  /* 0x00000010a56c7819 */ /* 0x000fe200000006ff */
[-C--:B------:R-:W-:Y:S01]  /*16d0*/  FFMA.FTZ R12, R167, R95.reuse, R12 ;  /* 0x0000005fa70c7223 */ /* 0x080fe2000001000c */
[----:B------:R-:W-:Y:S01]  /*16e0*/  FMUL.FTZ R165, R230, R95 ;  /* 0x0000005fe6a57220 */ /* 0x000fe20000410000 */
[----:B------:R-:W-:Y:S01]  /*16f0*/  FADD.FTZ R46, R79, R46 ;  /* 0x0000002e4f2e7221 */ /* 0x000fe20000010000 */
[-C--:B------:R-:W-:Y:S01]  /*1700*/  FFMA.FTZ R18, R106, R79.reuse, R18 ;  /* 0x0000004f6a127223 */ /* 0x080fe20000010012 */
[----:B------:R-:W-:Y:S01]  /*1710*/  FMUL.FTZ R107, R223, R79 ;  /* 0x0000004fdf6b7220 */ /* 0x000fe20000410000 */
[----:B------:R-:W-:Y:S01]  /*1720*/  FMUL.FTZ R204, R204, UR12 ;  /* 0x0000000ccccc7c20 */ /* 0x000fe20008410000 */
[----:B------:R-:W-:Y:S01]  /*1730*/  FMUL.FTZ R182, R164, UR12 ;  /* 0x0000000ca4b67c20 */ /* 0x000fe20008410000 */
[----:B------:R-:W-:Y:S01]  /*1740*/  FADD.FTZ R95, R190, -UR4 ;  /* 0x80000004be5f7e21 */ /* 0x000fe20008010000 */
[----:B------:R-:W-:Y:S01]  /*1750*/  FADD.FTZ R161, R161, -UR4 ;  /* 0x80000004a1a17e21 */ /* 0x000fe20008010000 */
[----:B------:R-:W-:Y:S01]  /*1760*/  FFMA.FTZ R79, R197, R199, R96 ;  /* 0x000000c7c54f7223 */ /* 0x000fe20000010060 */
[----:B------:R-:W-:Y:S01]  /*1770*/  FMUL.FTZ R190, R243, R110 ;  /* 0x0000006ef3be7220 */ /* 0x000fe20000410000 */
[----:B------:R-:W-:Y:S01]  /*1780*/  FADD.FTZ R93, R183, R100 ;  /* 0x00000064b75d7221 */ /* 0x000fe20000010000 */
[----:B------:R-:W-:Y:S01]  /*1790*/  FMUL.FTZ R207, R192, UR12 ;  /* 0x0000000cc0cf7c20 */ /* 0x000fe20008410000 */
[----:B------:R-:W-:Y:S01]  /*17a0*/  SHF.L.U32 R192, R166, 0x10, RZ ;  /* 0x00000010a6c07819 */ /* 0x000fe200000006ff */
[----:B------:R-:W-:Y:S01]  /*17b0*/  FADD.FTZ R170, R170, -UR4 ;  /* 0x80000004aaaa7e21 */ /* 0x000fe20008010000 */
[----:B------:R-:W-:Y:S01]  /*17c0*/  SHF.L.U32 R174, R90, 0x10, RZ ;  /* 0x000000105aae7819 */ /* 0x000fe200000006ff */
[----:B------:R-:W-:Y:S01]  /*17d0*/  FADD.FTZ R124, R184, R124 ;  /* 0x0000007cb87c7221 */ /* 0x000fe20000010000 */
[----:B------:R-:W-:Y:S01]  /*17e0*/  FFMA.FTZ R125, R182, R184, R125 ;  /* 0x000000b8b67d7223 */ /* 0x000fe2000001007d */
[----:B------:R-:W-:Y:S01]  /*17f0*/  FMUL.FTZ R191, R161, UR12 ;  /* 0x0000000ca1bf7c20 */ /* 0x000fe20008410000 */
[----:B------:R-:W-:Y:S01]  /*1800*/  FFMA.FTZ R79, R204, R206, R79 ;  /* 0x000000cecc4f7223 */ /* 0x000fe2000001004f */
[----:B------:R-:W-:Y:S01]  /*1810*/  FMUL.FTZ R184, R242, R184 ;  /* 0x000000b8f2b87220 */ /* 0x000fe20000410000 */
[----:B------:R-:W-:Y:S01]  /*1820*/  FADD.FTZ R93, R190, R93 ;  /* 0x0000005dbe5d7221 */ /* 0x000fe20000010000 */
[----:B------:R-:W-:Y:S01]  /*1830*/  PRMT R168, R90, 0x7632, R168 ;  /* 0x000076325aa87816 */ /* 0x000fe200000000a8 */
[----:B------:R-:W-:Y:S01]  /*1840*/  FMUL.FTZ R185, R170, UR12 ;  /* 0x0000000caab97c20 */ /* 0x000fe20008410000 */
[----:B------:R-:W-:Y:S01]  /*1850*/  FADD.FTZ R122, R192, R122 ;  /* 0x0000007ac07a7221 */ /* 0x000fe20000010000 */
[----:B------:R-:W-:Y:S01]  /*1860*/  FFMA.FTZ R123, R191, R192, R123 ;  /* 0x000000c0bf7b7223 */ /* 0x000fe2000001007b */
[----:B------:R-:W-:Y:S01]  /*1870*/  FFMA.FTZ R96, R198, R200, R79 ;  /* 0x000000c8c6607223 */ /* 0x000fe2000001004f */
[----:B------:R-:W-:Y:S01]  /*1880*/  FADD.FTZ R174, R174, -UR4 ;  /* 0x80000004aeae7e21 */ /* 0x000fe20008010000 */
[----:B------:R-:W-:Y:S01]  /*1890*/  FMUL.FTZ R192, R241, R192 ;  /* 0x000000c0f1c07220 */ /* 0x000fe20000410000 */
[----:B------:R-:W-:Y:S01]  /*18a0*/  FADD.FTZ R93, R184, R93 ;  /* 0x0000005db85d7221 */ /* 0x000fe20000010000 */
[----:B------:R-:W-:Y:S01]  /*18b0*/  PRMT R159, R80, 0x7632, R159 ;  /* 0x00007632509f7816 */ /* 0x000fe2000000009f */
[----:B------:R-:W-:Y:S01]  /*18c0*/  FADD.FTZ R180, R180, -UR4 ;  /* 0x80000004b4b47e21 */ /* 0x000fe20008010000 */
[C---:B------:R-:W-:Y:S01]  /*18d0*/  PRMT R90, R94.reuse, 0x7632, R90 ;  /* 0x000076325e5a7816 */ /* 0x040fe2000000005a */
[----:B------:R-:W-:Y:S01]  /*18e0*/  FADD.FTZ R30, R187, R30 ;  /* 0x0000001ebb1e7221 */ /* 0x000fe20000010000 */
[----:B------:R-:W-:Y:S01]  /*18f0*/  PRMT R214, R111, 0x7632, R214 ;  /* 0x000076326fd67816 */ /* 0x000fe200000000d6 */
[-C--:B------:R-:W-:Y:S01]  /*1900*/  FFMA.FTZ R2, R185, R187.reuse, R2 ;  /* 0x000000bbb9027223 */ /* 0x080fe20000010002 */
[----:B------:R-:W-:Y:S01]  /*1910*/  SHF.L.U32 R221, R111, 0x10, RZ ;  /* 0x000000106fdd7819 */ /* 0x000fe200000006ff */
[----:B------:R-:W-:Y:S01]  /*1920*/  FFMA.FTZ R96, R205, R208, R96 ;  /* 0x000000d0cd607223 */ /* 0x000fe20000010060 */
[----:B------:R-:W-:Y:S01]  /*1930*/  SHF.L.U32 R94, R94, 0x10, RZ ;  /* 0x000000105e5e7819 */ /* 0x000fe200000006ff */
[----:B------:R-:W-:Y:S01]  /*1940*/  FMUL.FTZ R187, R240, R187 ;  /* 0x000000bbf0bb7220 */ /* 0x000fe20000410000 */
[----:B------:R-:W-:Y:S01]  /*1950*/  SHF.L.U32 R162, R162, 0x10, RZ ;  /* 0x00000010a2a27819 */ /* 0x000fe200000006ff */
[----:B------:R-:W-:Y:S01]  /*1960*/  FADD.FTZ R100, R192, R93 ;  /* 0x0000005dc0647221 */ /* 0x000fe20000010000 */
[----:B------:R-:W-:Y:S01]  /*1970*/  SHF.L.U32 R111, R168, 0x10, RZ ;  /* 0x00000010a86f7819 */ /* 0x000fe200000006ff */
[----:B------:R-:W-:Y:S01]  /*1980*/  FMUL.FTZ R168, R174, UR12 ;  /* 0x0000000caea87c20 */ /* 0x000fe20008410000 */
[----:B------:R-:W-:Y:S01]  /*1990*/  SHF.L.U32 R84, R84, 0x10, RZ ;  /* 0x0000001054547819 */ /* 0x000fe200000006ff */
[----:B------:R-:W-:Y:S01]  /*19a0*/  FADD.FTZ R130, R186, R130 ;  /* 0x00000082ba827221 */ /* 0x000fe20000010000 */
[----:B------:R-:W-:Y:S01]  /*19b0*/  FFMA.FTZ R131, R207, R186, R131 ;  /* 0x000000bacf837223 */ /* 0x000fe20000010083 */
[----:B------:R-:W-:Y:S01]  /*19c0*/  SHF.L.U32 R159, R159, 0x10, RZ ;  /* 0x000000109f9f7819 */ /* 0x000fe200000006ff */
[----:B------:R-:W-:Y:S01]  /*19d0*/  FMUL.FTZ R186, R180, UR12 ;  /* 0x0000000cb4ba7c20 */ /* 0x000fe20008410000 */
[----:B------:R-:W-:Y:S01]  /*19e0*/  FADD.FTZ R109, R109, -UR4 ;  /* 0x800000046d6d7e21 */ /* 0x000fe20008010000 */
[----:B------:R-:W-:Y:S01]  /*19f0*/  FFMA.FTZ R96, R201, R202, R96 ;  /* 0x000000cac9607223 */ /* 0x000fe20000010060 */
[----:B------:R-:W-:Y:S01]  /*1a00*/  FADD.FTZ R38, R94, R38 ;  /* 0x000000265e267221 */ /* 0x000fe20000010000 */
[-C--:B------:R-:W-:Y:S01]  /*1a10*/  FFMA.FTZ R10, R168, R94.reuse, R10 ;  /* 0x0000005ea80a7223 */ /* 0x080fe2000001000a */
[----:B------:R-:W-:Y:S01]  /*1a20*/  FMUL.FTZ R166, R232, R94 ;  /* 0x0000005ee8a67220 */ /* 0x000fe20000410000 */
[----:B------:R-:W-:Y:S01]  /*1a30*/  FMUL.FTZ R194, R239, R162 ;  /* 0x000000a2efc27220 */ /* 0x000fe20000410000 */
[----:B------:R-:W-:Y:S01]  /*1a40*/  FADD.FTZ R79, R187, R100 ;  /* 0x00000064bb4f7221 */ /* 0x000fe20000010000 */
[----:B------:R-:W-:Y:S01]  /*1a50*/  SHF.L.U32 R94, R173, 0x10, RZ ;  /* 0x00000010ad5e7819 */ /* 0x000fe200000006ff */
[----:B------:R-:W-:Y:S01]  /*1a60*/  FADD.FTZ R173, R84, -UR4 ;  /* 0x8000000454ad7e21 */ /* 0x000fe20008010000 */
[----:B------:R-:W-:Y:S01]  /*1a70*/  SHF.L.U32 R81, R81, 0x10, RZ ;  /* 0x0000001051517819 */ /* 0x000fe200000006ff */
[----:B------:R-:W-:Y:S01]  /*1a80*/  FADD.FTZ R32, R188, R32 ;  /* 0x00000020bc207221 */ /* 0x000fe20000010000 */
[----:B------:R-:W-:Y:S01]  /*1a90*/  FFMA.FTZ R4, R186, R188, R4 ;  /* 0x000000bcba047223 */ /* 0x000fe20000010004 */
[----:B------:R-:W-:Y:S01]  /*1aa0*/  FADD.FTZ R159, R159, -UR4 ;  /* 0x800000049f9f7e21 */ /* 0x000fe20008010000 */
[----:B------:R-:W-:Y:S01]  /*1ab0*/  FMUL.FTZ R195, R109, UR12 ;  /* 0x0000000c6dc37c20 */ /* 0x000fe20008410000 */
[----:B------:R-:W-:Y:S01]  /*1ac0*/  FFMA.FTZ R84, R207, R210, R96 ;  /* 0x000000d2cf547223 */ /* 0x000fe20000010060 */
[----:B------:R-:W-:Y:S01]  /*1ad0*/  FMUL.FTZ R188, R238, R188 ;  /* 0x000000bceebc7220 */ /* 0x000fe20000410000 */
[----:B------:R-:W-:Y:S01]  /*1ae0*/  FADD.FTZ R79, R194, R79 ;  /* 0x0000004fc24f7221 */ /* 0x000fe20000010000 */
[----:B------:R-:W-:Y:S01]  /*1af0*/  FADD.FTZ R138, R196, R138 ;  /* 0x0000008ac48a7221 */ /* 0x000fe20000010000 */
[----:B------:R-:W-:Y:S01]  /*1b00*/  FFMA.FTZ R139, R204, R196, R139 ;  /* 0x000000c4cc8b7223 */ /* 0x000fe2000001008b */
[----:B------:R-:W-:Y:S01]  /*1b10*/  FMUL.FTZ R189, R159, UR12 ;  /* 0x0000000c9fbd7c20 */ /* 0x000fe20008410000 */
[----:B------:R-:W-:Y:S01]  /*1b20*/  FADD.FTZ R33, R81, R33 ;  /* 0x0000002151217221 */ /* 0x000fe20000010000 */
[-C--:B------:R-:W-:Y:S01]  /*1b30*/  FFMA.FTZ R5, R195, R81.reuse, R5 ;  /* 0x00000051c3057223 */ /* 0x080fe20000010005 */
[----:B------:R-:W-:Y:S01]  /*1b40*/  FMUL.FTZ R196, R237, R81 ;  /* 0x00000051edc47220 */ /* 0x000fe20000410000 */
[----:B------:R-:W-:Y:S01]  /*1b50*/  FFMA.FTZ R84, R181, R183, R84 ;  /* 0x000000b7b5547223 */ /* 0x000fe20000010054 */
[----:B------:R-:W-:Y:S01]  /*1b60*/  FADD.FTZ R81, R188, R79 ;  /* 0x0000004fbc517221 */ /* 0x000fe20000010000 */
[----:B------:R-:W-:Y:S01]  /*1b70*/  SHF.L.U32 R176, R176, 0x10, RZ ;  /* 0x00000010b0b07819 */ /* 0x000fe200000006ff */
[----:B------:R-:W-:Y:S01]  /*1b80*/  FMUL.FTZ R170, R236, R177 ;  /* 0x000000b1ecaa7220 */ /* 0x000fe20000410000 */
[----:B------:R-:W-:Y:S01]  /*1b90*/  FFMA.FTZ R79, R189, R190, R84 ;  /* 0x000000bebd4f7223 */ /* 0x000fe20000010054 */
[----:B------:R-:W-:-:S02]  /*1ba0*/  FADD.FTZ R81, R196, R81 ;  /* 0x00000051c4517221 */ /* 0x000fc40000010000 */
[----:B------:R-:W-:Y:S01]  /*1bb0*/  FMUL.FTZ R174, R235, R176 ;  /* 0x000000b0ebae7220 */ /* 0x000fe20000410000 */
[----:B------:R-:W-:Y:S01]  /*1bc0*/  FFMA.FTZ R84, R182, R184, R79 ;  /* 0x000000b8b6547223 */ /* 0x000fe2000001004f */
[----:B------:R-:W-:Y:S01]  /*1bd0*/  FADD.FTZ R81, R170, R81 ;  /* 0x00000051aa517221 */ /* 0x000fe20000010000 */
[----:B------:R-:W-:Y:S01]  /*1be0*/  SHF.L.U32 R160, R169, 0x10, RZ ;  /* 0x00000010a9a07819 */ /* 0x000fe200000006ff */
[----:B------:R-:W-:Y:S01]  /*1bf0*/  FADD.FTZ R108, R108, -UR4 ;  /* 0x800000046c6c7e21 */ /* 0x000fe20008010000 */
        /* <DEDUP_REMOVED lines=9> */
[----:B------:R-:W-:Y:S01]  /*1c90*/  FMUL.FTZ R176, R233, R160 ;  /* 0x000000a0e9b07220 */ /* 0x000fe20000410000 */
[----:B------:R-:W-:Y:S01]  /*1ca0*/  FADD.FTZ R81, R169, R96 ;  /* 0x00000060a9517221 */ /* 0x000fe20000010000 */
[----:B------:R-:W-:Y:S01]  /*1cb0*/  SHF.L.U32 R175, R175, 0x10, RZ ;  /* 0x00000010afaf7819 */ /* 0x000fe200000006ff */
[----:B------:R-:W-:Y:S01]  /*1cc0*/  FADD.FTZ R111, R111, -UR4 ;  /* 0x800000046f6f7e21 */ /* 0x000fe20008010000 */
[----:B------:R-:W-:Y:S01]  /*1cd0*/  SHF.L.U32 R90, R90, 0x10, RZ ;  /* 0x000000105a5a7819 */ /* 0x000fe200000006ff */
[----:B------:R-:W-:Y:S01]  /*1ce0*/  FFMA.FTZ R79, R193, R194, R84 ;  /* 0x000000c2c14f7223 */ /* 0x000fe20000010054 */
[----:B------:R-:W-:Y:S01]  /*1cf0*/  FADD.FTZ R81, R176, R81 ;  /* 0x00000051b0517221 */ /* 0x000fe20000010000 */
[----:B------:R-:W-:Y:S01]  /*1d00*/  FADD.FTZ R34, R177, R34 ;  /* 0x00000022b1227221 */ /* 0x000fe20000010000 */
[----:B------:R-:W-:Y:S01]  /*1d10*/  FFMA.FTZ R6, R172, R177, R6 ;  /* 0x000000b1ac067223 */ /* 0x000fe20000010006 */
[----:B------:R-:W-:Y:S01]  /*1d20*/  FADD.FTZ R36, R178, R36 ;  /* 0x00000024b2247221 */ /* 0x000fe20000010000 */
[----:B------:R-:W-:Y:S01]  /*1d30*/  FFMA.FTZ R8, R171, R178, R8 ;  /* 0x000000b2ab087223 */ /* 0x000fe20000010008 */
[----:B------:R-:W-:Y:S01]  /*1d40*/  FADD.FTZ R179, R175, -UR4 ;  /* 0x80000004afb37e21 */ /* 0x000fe20008010000 */
[----:B------:R-:W-:Y:S01]  /*1d50*/  FMUL.FTZ R177, R111, UR12 ;  /* 0x0000000c6fb17c20 */ /* 0x000fe20008410000 */
[----:B------:R-:W-:Y:S01]  /*1d60*/  FFMA.FTZ R84, R186, R188, R79 ;  /* 0x000000bcba547223 */ /* 0x000fe2000001004f */
[-C--:B------:R-:W-:Y:S01]  /*1d70*/  FMUL.FTZ R178, R231, R90.reuse ;  /* 0x0000005ae7b27220 */ /* 0x080fe20000410000 */
[----:B------:R-:W-:Y:S01]  /*1d80*/  FADD.FTZ R81, R166, R81 ;  /* 0x00000051a6517221 */ /* 0x000fe20000010000 */
[----:B------:R-:W-:Y:S01]  /*1d90*/  SHF.L.U32 R180, R85, 0x10, RZ ;  /* 0x0000001055b47819 */ /* 0x000fe200000006ff */
[----:B------:R-:W-:Y:S01]  /*1da0*/  FADD.FTZ R39, R90, R39 ;  /* 0x000000275a277221 */ /* 0x000fe20000010000 */
[----:B------:R-:W-:Y:S01]  /*1db0*/  FFMA.FTZ R11, R177, R90, R11 ;  /* 0x0000005ab10b7223 */ /* 0x000fe2000001000b */
[----:B------:R-:W-:Y:S01]  /*1dc0*/  FMUL.FTZ R179, R179, UR12 ;  /* 0x0000000cb3b37c20 */ /* 0x000fe20008410000 */
[----:B------:R-:W-:Y:S01]  /*1dd0*/  FFMA.FTZ R79, R195, R196, R84 ;  /* 0x000000c4c34f7223 */ /* 0x000fe20000010054 */
[----:B------:R-:W-:Y:S01]  /*1de0*/  FADD.FTZ R90, R178, R81 ;  /* 0x00000051b25a7221 */ /* 0x000fe20000010000 */
[----:B------:R-:W-:Y:S01]  /*1df0*/  SHF.L.U32 R163, R163, 0x10, RZ ;  /* 0x00000010a3a37819 */ /* 0x000fe200000006ff */
[----:B------:R-:W-:Y:S01]  /*1e00*/  FADD.FTZ R41, R180, R41 ;  /* 0x00000029b4297221 */ /* 0x000fe20000010000 */
[----:B------:R-:W-:Y:S01]  /*1e10*/  PRMT R76, R104, 0x7632, R76 ;  /* 0x00007632684c7816 */ /* 0x000fe2000000004c */
        /* <DEDUP_REMOVED lines=8> */
[----:B------:R-:W-:Y:S01]  /*1ea0*/  SHF.L.U32 R81, R76, 0x10, RZ ;  /* 0x000000104c517819 */ /* 0x000fe200000006ff */
[----:B------:R-:W-:Y:S01]  /*1eb0*/  FADD.FTZ R76, R180, R79 ;  /* 0x0000004fb44c7221 */ /* 0x000fe20000010000 */
[----:B------:R-:W-:Y:S01]  /*1ec0*/  PRMT R77, R105, 0x7632, R77 ;  /* 0x00007632694d7816 */ /* 0x000fe2000000004d */
[----:B------:R-:W-:Y:S01]  /*1ed0*/  FMUL.FTZ R175, R163, UR12 ;  /* 0x0000000ca3af7c20 */ /* 0x000fe20008410000 */
[----:B------:R-:W-:Y:S01]  /*1ee0*/  SHF.L.U32 R78, R105, 0x10, RZ ;  /* 0x00000010694e7819 */ /* 0x000fe200000006ff */
[----:B------:R-:W-:Y:S01]  /*1ef0*/  FFMA.FTZ R84, R171, R169, R84 ;  /* 0x000000a9ab547223 */ /* 0x000fe20000010054 */
[----:B------:R-:W-:Y:S01]  /*1f00*/  SHF.L.U32 R101, R101, 0x10, RZ ;  /* 0x0000001065657819 */ /* 0x000fe200000006ff */
[----:B------:R-:W-:Y:S01]  /*1f10*/  FADD.FTZ R79, R103, R76 ;  /* 0x0000004c674f7221 */ /* 0x000fe20000010000 */
[----:B------:R-:W-:Y:S01]  /*1f20*/  FMUL.FTZ R108, R227, R87 ;  /* 0x00000057e36c7220 */ /* 0x000fe20000410000 */
[----:B------:R-:W-:Y:S01]  /*1f30*/  SHF.L.U32 R93, R77, 0x10, RZ ;  /* 0x000000104d5d7819 */ /* 0x000fe200000006ff */
[----:B------:R-:W-:Y:S01]  /*1f40*/  FADD.FTZ R90, R78, -UR4 ;  /* 0x800000044e5a7e21 */ /* 0x000fe20008010000 */
[----:B------:R-:W-:Y:S01]  /*1f50*/  FFMA.FTZ R77, R175, R176, R84 ;  /* 0x000000b0af4d7223 */ /* 0x000fe20000010054 */
[----:B------:R-:W-:Y:S01]  /*1f60*/  FMUL.FTZ R105, R226, R101 ;  /* 0x00000065e2697220 */ /* 0x000fe20000410000 */
[----:B------:R-:W-:Y:S01]  /*1f70*/  FADD.FTZ R78, R79, R108 ;  /* 0x0000006c4f4e7221 */ /* 0x000fe20000010000 */
[----:B------:R-:W-:Y:S01]  /*1f80*/  FMUL.FTZ R109, R225, R88 ;  /* 0x00000058e16d7220 */ /* 0x000fe20000410000 */
[----:B------:R-:W-:-:S02]  /*1f90*/  FFMA.FTZ R76, R168, R166, R77 ;  /* 0x000000a6a84c7223 */ /* 0x000fc4000001004d */
[----:B------:R-:W-:Y:S01]  /*1fa0*/  FADD.FTZ R78, R78, R105 ;  /* 0x000000694e4e7221 */ /* 0x000fe20000010000 */
[----:B------:R-:W-:Y:S01]  /*1fb0*/  SHF.L.U32 R89, R89, 0x10, RZ ;  /* 0x0000001059597819 */ /* 0x000fe200000006ff */
[----:B------:R-:W-:Y:S02]  /*1fc0*/  FFMA.FTZ R76, R177, R178, R76 ;  /* 0x000000b2b14c7223 */ /* 0x000fe4000001004c */
[----:B------:R-:W-:Y:S01]  /*1fd0*/  FADD.FTZ R78, R78, R109 ;  /* 0x0000006d4e4e7221 */ /* 0x000fe20000010000 */
[----:B------:R-:W-:Y:S01]  /*1fe0*/  FADD.FTZ R126, R110, R126 ;  /* 0x0000007e6e7e7221 */ /* 0x000fe20000010000 */
[----:B------:R-:W-:Y:S01]  /*1ff0*/  FFMA.FTZ R127, R189, R110, R127 ;  /* 0x0000006ebd7f7223 */ /* 0x000fe2000001007f */
[----:B------:R-:W-:Y:S01]  /*2000*/  FFMA.FTZ R76, R167, R165, R76 ;  /* 0x000000a5a74c7223 */ /* 0x000fe2000001004c */
[----:B------:R-:W-:Y:S01]  /*2010*/  FADD.FTZ R77, R78, R107 ;  /* 0x0000006b4e4d7221 */ /* 0x000fe20000010000 */
[----:B------:R-:W-:Y:S01]  /*2020*/  FMUL.FTZ R110, R219, R89 ;  /* 0x00000059db6e7220 */ /* 0x000fe20000410000 */
[----:B------:R-:W-:Y:S01]  /*2030*/  PRMT R91, R97, 0x7632, R91 ;  /* 0x00007632615b7816 */ /* 0x000fe2000000005b */
[----:B------:R-:W-:Y:S01]  /*2040*/  FFMA.FTZ R79, R179, R180, R76 ;  /* 0x000000b4b34f7223 */ /* 0x000fe2000001004c */
[----:B------:R-:W-:Y:S01]  /*2050*/  SHF.L.U32 R97, R97, 0x10, RZ ;  /* 0x0000001061617819 */ /* 0x000fe200000006ff */
[----:B------:R-:W-:Y:S01]  /*2060*/  FADD.FTZ R85, R85, -UR4 ;  /* 0x8000000455557e21 */ /* 0x000fe20008010000 */
[----:B------:R-:W-:Y:S01]  /*2070*/  SHF.L.U32 R92, R92, 0x10, RZ ;  /* 0x000000105c5c7819 */ /* 0x000fe200000006ff */
[----:B------:R-:W-:Y:S01]  /*2080*/  FADD.FTZ R76, R77, R110 ;  /* 0x0000006e4d4c7221 */ /* 0x000fe20000010000 */
[----:B------:R-:W-:Y:S01]  /*2090*/  FMUL.FTZ R159, R218, R82 ;  /* 0x00000052da9f7220 */ /* 0x000fe20000410000 */
[----:B------:R-:W-:Y:S01]  /*20a0*/  SHF.L.U32 R91, R91, 0x10, RZ ;  /* 0x000000105b5b7819 */ /* 0x000fe200000006ff */
[----:B------:R-:W-:Y:S01]  /*20b0*/  FADD.FTZ R37, R160, R37 ;  /* 0x00000025a0257221 */ /* 0x000fe20000010000 */
[----:B------:R-:W-:Y:S01]  /*20c0*/  FFMA.FTZ R9, R175, R160, R9 ;  /* 0x000000a0af097223 */ /* 0x000fe20000010009 */
[----:B------:R-:W-:Y:S01]  /*20d0*/  FADD.FTZ R97, R97, -UR4 ;  /* 0x8000000461617e21 */ /* 0x000fe20008010000 */
[----:B------:R-:W-:Y:S01]  /*20e0*/  FMUL.FTZ R160, R85, UR12 ;  /* 0x0000000c55a07c20 */ /* 0x000fe20008410000 */
[----:B------:R-:W-:Y:S01]  /*20f0*/  FFMA.FTZ R77, R102, R103, R79 ;  /* 0x00000067664d7223 */ /* 0x000fe2000001004f */
[----:B------:R-:W-:Y:S01]  /*2100*/  FADD.FTZ R76, R76, R159 ;  /* 0x0000009f4c4c7221 */ /* 0x000fe20000010000 */
[----:B------:R-:W-:Y:S01]  /*2110*/  FMUL.FTZ R161, R217, R92 ;  /* 0x0000005cd9a17220 */ /* 0x000fe20000410000 */
[----:B------:R-:W-:Y:S01]  /*2120*/  SHF.L.U32 R80, R104, 0x10, RZ ;  /* 0x0000001068507819 */ /* 0x000fe200000006ff */
[----:B------:R-:W-:Y:S01]  /*2130*/  FMUL.FTZ R104, R97, UR12 ;  /* 0x0000000c61687c20 */ /* 0x000fe20008410000 */
[----:B------:R-:W-:Y:S01]  /*2140*/  SHF.L.U32 R222, R222, 0x10, RZ ;  /* 0x00000010dede7819 */ /* 0x000fe200000006ff */
[----:B------:R-:W-:Y:S01]  /*2150*/  FADD.FTZ R91, R91, -UR4 ;  /* 0x800000045b5b7e21 */ /* 0x000fe20008010000 */
[----:B------:R-:W-:Y:S01]  /*2160*/  FFMA.FTZ R77, R160, R108, R77 ;  /* 0x0000006ca04d7223 */ /* 0x000fe2000001004d */
[----:B------:R-:W-:Y:S01]  /*2170*/  FADD.FTZ R85, R76, R161 ;  /* 0x000000a14c557221 */ /* 0x000fe20000010000 */
[----:B------:R-:W-:Y:S01]  /*2180*/  FMUL.FTZ R76, R216, R83 ;  /* 0x00000053d84c7220 */ /* 0x000fe20000410000 */
[----:B------:R-:W-:Y:S01]  /*2190*/  FADD.FTZ R31, R162, R31 ;  /* 0x0000001fa21f7221 */ /* 0x000fe20000010000 */
[----:B------:R-:W-:Y:S01]  /*21a0*/  FFMA.FTZ R3, R193, R162, R3 ;  /* 0x000000a2c1037223 */ /* 0x000fe20000010003 */
[----:B------:R-:W-:Y:S01]  /*21b0*/  FADD.FTZ R80, R80, -UR4 ;  /* 0x8000000450507e21 */ /* 0x000fe20008010000 */
[----:B------:R-:W-:Y:S01]  /*21c0*/  FMUL.FTZ R162, R91, UR12 ;  /* 0x0000000c5ba27c20 */ /* 0x000fe20008410000 */
[----:B------:R-:W-:Y:S01]  /*21d0*/  FFMA.FTZ R79, R104, R105, R77 ;  /* 0x00000069684f7223 */ /* 0x000fe2000001004d */
[----:B------:R-:W-:Y:S01]  /*21e0*/  FADD.FTZ R84, R85, R76 ;  /* 0x0000004c55547221 */ /* 0x000fe20000010000 */
[----:B------:R-:W-:Y:S01]  /*21f0*/  FMUL.FTZ R77, R215, R222 ;  /* 0x000000ded74d7220 */ /* 0x000fe20000410000 */
[----:B------:R-:W-:Y:S01]  /*2200*/  FMUL.FTZ R78, R80, UR12 ;  /* 0x0000000c504e7c20 */ /* 0x000fe20008410000 */
[----:B------:R-:W-:Y:S01]  /*2210*/  FFMA.FTZ R85, R162, R109, R79 ;  /* 0x0000006da2557223 */ /* 0x000fe2000001004f */
[----:B------:R-:W-:Y:S01]  /*2220*/  SHF.L.U32 R212, R212, 0x10, RZ ;  /* 0x00000010d4d47819 */ /* 0x000fe200000006ff */
[----:B------:R-:W-:Y:S01]  /*2230*/  FADD.FTZ R94, R94, -UR4 ;  /* 0x800000045e5e7e21 */ /* 0x000fe20008010000 */
[----:B------:R-:W-:Y:S01]  /*2240*/  FADD.FTZ R80, R84, R77 ;  /* 0x0000004d54507221 */ /* 0x000fe20000010000 */
[----:B------:R-:W-:Y:S01]  /*2250*/  FMUL.FTZ R79, R151, R86 ;  /* 0x00000056974f7220 */ /* 0x000fe20000410000 */
[----:B------:R-:W-:Y:S01]  /*2260*/  SHF.L.U32 R98, R98, 0x10, RZ ;  /* 0x0000001062627819 */ /* 0x000fe200000006ff */
[----:B------:R-:W-:Y:S01]  /*2270*/  FFMA.FTZ R84, R106, R107, R85 ;  /* 0x0000006b6a547223 */ /* 0x000fe20000010055 */
[----:B------:R-:W-:Y:S01]  /*2280*/  FMUL.FTZ R163, R94, UR12 ;  /* 0x0000000c5ea37c20 */ /* 0x000fe20008410000 */
[----:B------:R-:W-:Y:S01]  /*2290*/  FADD.FTZ R85, R80, R79 ;  /* 0x0000004f50557221 */ /* 0x000fe20000010000 */
[----:B------:R-:W-:Y:S01]  /*22a0*/  FMUL.FTZ R80, R147, R212 ;  /* 0x000000d493507220 */ /* 0x000fe20000410000 */
[----:B------:R-:W-:Y:S01]  /*22b0*/  SHF.L.U32 R213, R213, 0x10, RZ ;  /* 0x00000010d5d57819 */ /* 0x000fe200000006ff */
[----:B------:R-:W-:Y:S01]  /*22c0*/  FMUL.FTZ R111, R95, UR12 ;  /* 0x0000000c5f6f7c20 */ /* 0x000fe20008410000 */
[----:B------:R-:W-:Y:S01]  /*22d0*/  FADD.FTZ R98, R98, -UR4 ;  /* 0x8000000462627e21 */ /* 0x000fe20008010000 */
[----:B------:R-:W-:Y:S01]  /*22e0*/  FADD.FTZ R91, R81, -UR4 ;  /* 0x80000004515b7e21 */ /* 0x000fe20008010000 */
[----:B------:R-:W-:Y:S01]  /*22f0*/  FFMA.FTZ R84, R163, R110, R84 ;  /* 0x0000006ea3547223 */ /* 0x000fe20000010054 */
[----:B------:R-:W-:Y:S01]  /*2300*/  FADD.FTZ R94, R85, R80 ;  /* 0x00000050555e7221 */ /* 0x000fe20000010000 */
[----:B------:R-:W-:Y:S01]  /*2310*/  FMUL.FTZ R81, R150, R220 ;  /* 0x000000dc96517220 */ /* 0x000fe20000410000 */
[----:B------:R-:W-:Y:S01]  /*2320*/  FMUL.FTZ R164, R98, UR12 ;  /* 0x0000000c62a47c20 */ /* 0x000fe20008410000 */
[----:B------:R-:W-:Y:S01]  /*2330*/  FFMA.FTZ R95, R111, R159, R84 ;  /* 0x0000009f6f5f7223 */ /* 0x000fe20000010054 */
[----:B------:R-:W-:Y:S01]  /*2340*/  FMUL.FTZ R84, R146, R213 ;  /* 0x000000d592547220 */ /* 0x000fe20000410000 */
[----:B------:R-:W-:Y:S01]  /*2350*/  FADD.FTZ R97, R94, R81 ;  /* 0x000000515e617221 */ /* 0x000fe20000010000 */
[----:B------:R-:W-:Y:S01]  /*2360*/  SHF.L.U32 R214, R214, 0x10, RZ ;  /* 0x00000010d6d67819 */ /* 0x000fe200000006ff */
        /* <DEDUP_REMOVED lines=8> */
[----:B------:R-:W-:Y:S01]  /*23f0*/  FADD.FTZ R97, R93, -UR4 ;  /* 0x800000045d617e21 */ /* 0x000fe20008010000 */
[----:B------:R-:W-:-:S02]  /*2400*/  FFMA.FTZ R94, R91, R77, R94 ;  /* 0x0000004d5b5e7223 */ /* 0x000fc4000001005e */
[----:B------:R-:W-:Y:S01]  /*2410*/  FADD.FTZ R93, R95, R96 ;  /* 0x000000605f5d7221 */ /* 0x000fe20000010000 */
[----:B------:R-:W-:Y:S01]  /*2420*/  SHF.L.U32 R73, R73, 0x10, RZ ;  /* 0x0000001049497819 */ /* 0x000fe200000006ff */
[----:B------:R-:W-:Y:S01]  /*2430*/  FFMA.FTZ R100, R85, R79, R94 ;  /* 0x0000004f55647223 */ /* 0x000fe2000001005e */
[----:B------:R-:W-:Y:S01]  /*2440*/  FADD.FTZ R75, R75, -UR4 ;  /* 0x800000044b4b7e21 */ /* 0x000fe20008010000 */
[----:B------:R-:W-:Y:S01]  /*2450*/  FMUL.FTZ R97, R97, UR12 ;  /* 0x0000000c61617c20 */ /* 0x000fe20008410000 */
[----:B------:R-:W0:Y:S01]  /*2460*/  SHFL.DOWN PT, R94, R93, 0x10, 0x1f ;  /* 0x0a001f005d5e7f89 */ /* 0x000e2200000e0000 */
[----:B------:R-:W-:Y:S01]  /*2470*/  FADD.FTZ R99, R73, -UR4 ;  /* 0x8000000449637e21 */ /* 0x000fe20008010000 */
[----:B------:R-:W-:Y:S01]  /*2480*/  FMUL.FTZ R98, R75, UR12 ;  /* 0x0000000c4b627c20 */ /* 0x000fe20008410000 */
[----:B------:R-:W-:Y:S01]  /*2490*/  FFMA.FTZ R73, R97, R80, R100 ;  /* 0x0000005061497223 */ /* 0x000fe20000010064 */
[----:B------:R-:W-:Y:S01]  /*24a0*/  SHF.L.U32 R75, R72, 0x10, RZ ;  /* 0x00000010484b7819 */ /* 0x000fe200000006ff */
[----:B------:R-:W-:Y:S01]  /*24b0*/  FADD.FTZ R74, R74, -UR4 ;  /* 0x800000044a4a7e21 */ /* 0x000fe20008010000 */
[----:B------:R-:W-:Y:S01]  /*24c0*/  FMUL.FTZ R99, R99, UR12 ;  /* 0x0000000c63637c20 */ /* 0x000fe20008410000 */
[----:B------:R-:W-:-:S02]  /*24d0*/  FFMA.FTZ R72, R98, R81, R73 ;  /* 0x0000005162487223 */ /* 0x000fc40000010049 */
[----:B------:R-:W-:Y:S01]  /*24e0*/  FMUL.FTZ R100, R74, UR12 ;  /* 0x0000000c4a647c20 */ /* 0x000fe20008410000 */
[----:B------:R-:W-:Y:S01]  /*24f0*/  FADD.FTZ R75, R75, -UR4 ;  /* 0x800000044b4b7e21 */ /* 0x000fe20008010000 */
[----:B------:R-:W-:Y:S01]  /*2500*/  FFMA.FTZ R73, R99, R84, R72 ;  /* 0x0000005463497223 */ /* 0x000fe20000010048 */
[----:B------:R-:W-:Y:S01]  /*2510*/  FADD.FTZ R44, R101, R44 ;  /* 0x0000002c652c7221 */ /* 0x000fe20000010000 */
[----:B------:R-:W-:Y:S01]  /*2520*/  FFMA.FTZ R16, R104, R101, R16 ;  /* 0x0000006568107223 */ /* 0x000fe20000010010 */
[----:B------:R-:W-:Y:S01]  /*2530*/  FMUL.FTZ R101, R75, UR12 ;  /* 0x0000000c4b657c20 */ /* 0x000fe20008410000 */
[----:B------:R-:W-:Y:S01]  /*2540*/  FFMA.FTZ R72, R100, R90, R73 ;  /* 0x0000005a64487223 */ /* 0x000fe20000010049 */
[----:B------:R-:W-:Y:S01]  /*2550*/  ISETP.NE.U32.AND P0, PT, RZ, UR18, PT ;  /* 0x00000012ff007c0c */ /* 0x000fe2000bf05070 */
[----:B------:R-:W1:Y:S02]  /*2560*/  @UP0 LDCU.64 UR4, c[0x0][0x3e0] ;  /* 0x00007c00ff0407ac */ /* 0x000e640008000a00 */
[----:B------:R-:W-:Y:S01]  /*2570*/  FFMA.FTZ R72, R101, R96, R72 ;  /* 0x0000006065487223 */ /* 0x000fe20000010048 */
        /* <DEDUP_REMOVED lines=13> */
[----:B------:R-:W0:Y:S01]  /*2650*/  SHFL.DOWN PT, R72, R93, 0x2, 0x1f ;  /* 0x08401f005d487f89 */ /* 0x000e2200000e0000 */
[----:B------:R-:W-:-:S13]  /*2660*/  ISETP.NE.AND.EX P0, PT, RZ, UR19, PT, P0 ;  /* 0x00000013ff007c0c */ /* 0x000fda000bf05300 */
[----:B------:R-:W2:Y:S01]  /*2670*/  @P0 LDC.64 R74, c[0x0][0x438] ;  /* 0x00010e00ff4a0b82 */ /* 0x000ea20000000a00 */
[----:B0-----:R-:W-:Y:S02]  /*2680*/  FADD.FTZ R94, R93, R72 ;  /* 0x000000485d5e7221 */ /* 0x001fe40000010000 */
[----:B------:R-:W0:Y:S04]  /*2690*/  SHFL.DOWN PT, R72, R95, 0x1, 0x1f ;  /* 0x08201f005f487f89 */ /* 0x000e2800000e0000 */
[----:B------:R-:W3:Y:S01]  /*26a0*/  SHFL.DOWN PT, R73, R94, 0x1, 0x1f ;  /* 0x08201f005e497f89 */ /* 0x000ee200000e0000 */
[----:B-1----:R-:W-:Y:S01]  /*26b0*/  @UP0 UIMAD.WIDE UR4, UR6, 0x2, UR4 ;  /* 0x00000002060408a5 */ /* 0x002fe2000f8e0204 */
[----:B--2---:R-:W-:-:S05]  /*26c0*/  @P0 IMAD.WIDE.U32 R74, R155, 0x10, R74 ;  /* 0x000000109b4a0825 */ /* 0x004fca00078e004a */
[----:B------:R1:W5:Y:S01]  /*26d0*/  @P0 LDG.E.128 R64, desc[UR14][R74.64] ;  /* 0x0000000e4a400981 */ /* 0x000362000c1e1d00 */
[----:B0-----:R-:W-:Y:S01]  /*26e0*/  FADD.FTZ R72, R95, R72 ;  /* 0x000000485f487221 */ /* 0x001fe20000010000 */
[----:B---3--:R-:W-:-:S05]  /*26f0*/  FADD.FTZ R73, R94, R73 ;  /* 0x000000495e497221 */ /* 0x008fca0000010000 */
[----:B------:R0:W-:Y:S01]  /*2700*/  @!P2 STS.64 [R224], R72 ;  /* 0x00000048e000a388 */ /* 0x0001e20000000a00 */
[----:B------:R-:W-:Y:S02]  /*2710*/  PLOP3.LUT P2, PT, PT, PT, UP0, 0x80, 0x8 ;  /* 0x000000000008781c */ /* 0x000fe40003f4f008 */
[----:B-1----:R-:W-:Y:S02]  /*2720*/  MOV R74, UR4 ;  /* 0x00000004004a7c02 */ /* 0x002fe40008000f00 */
[----:B------:R-:W-:Y:S01]  /*2730*/  MOV R75, UR5 ;  /* 0x00000005004b7c02 */ /* 0x000fe20008000f00 */
[----:B0-----:R-:W0:Y:S08]  /*2740*/  @P0 LDC.64 R72, c[0x0][0x438] ;  /* 0x00010e00ff480b82 */ /* 0x001e300000000a00 */
[----:B------:R-:W2:Y:S01]  /*2750*/  @P2 LDG.E.U16 R224, desc[UR14][R74.64] ;  /* 0x0000000e4ae02981 */ /* 0x000ea2000c1e1500 */
[----:B0-----:R-:W-:-:S05]  /*2760*/  @P0 IMAD.WIDE.U32 R72, R156, 0x10, R72 ;  /* 0x000000109c480825 */ /* 0x001fca00078e0048 */
[----:B------:R0:W5:Y:S02]  /*2770*/  @P0 LDG.E.128 R56, desc[UR14][R72.64] ;  /* 0x0000000e48380981 */ /* 0x000164000c1e1d00 */
[----:B0-----:R-:W0:Y:S02]  /*2780*/  @P0 LDC.64 R72, c[0x0][0x438] ;  /* 0x00010e00ff480b82 */ /* 0x001e240000000a00 */
        /* <DEDUP_REMOVED lines=8> */
[----:B0-----:R-:W0:Y:S01]  /*2810*/  LDC.64 R72, c[0x0][0x3b0] ;  /* 0x0000ec00ff487b82 */ /* 0x001e220000000a00 */
        /* <DEDUP_REMOVED lines=14> */
[----:B0-----:R-:W-:-:S04]  /*2900*/  IMAD.WIDE.U32 R94, R156, 0x8, R72 ;  /* 0x000000089c5e7825 */ /* 0x001fc800078e0048 */
[--C-:B------:R-:W-:Y:S02]  /*2910*/  IMAD.WIDE.U32 R92, R155, 0x8, R72.reuse ;  /* 0x000000089b5c7825 */ /* 0x100fe400078e0048 */
[----:B------:R-:W5:Y:S02]  /*2920*/  LDG.E.64 R94, desc[UR14][R94.64] ;  /* 0x0000000e5e5e7981 */ /* 0x000f64000c1e1b00 */
[--C-:B------:R-:W-:Y:S02]  /*2930*/  IMAD.WIDE.U32 R88, R154, 0x8, R72.reuse ;  /* 0x000000089a587825 */ /* 0x100fe400078e0048 */
[----:B------:R-:W5:Y:S02]  /*2940*/  LDG.E.64 R92, desc[UR14][R92.64] ;  /* 0x0000000e5c5c7981 */ /* 0x000f64000c1e1b00 */
[--C-:B------:R-:W-:Y:S02]  /*2950*/  IMAD.WIDE.U32 R86, R153, 0x8, R72.reuse ;  /* 0x0000000899567825 */ /* 0x100fe400078e0048 */
[----:B------:R-:W5:Y:S02]  /*2960*/  LDG.E.64 R88, desc[UR14][R88.64] ;  /* 0x0000000e58587981 */ /* 0x000f64000c1e1b00 */
[----:B------:R-:W-:-:S02]  /*2970*/  IMAD.WIDE.U32 R82, R152, 0x8, R72 ;  /* 0x0000000898527825 */ /* 0x000fc400078e0048 */
[----:B------:R-:W5:Y:S04]  /*2980*/  LDG.E.64 R86, desc[UR14][R86.64] ;  /* 0x0000000e56567981 */ /* 0x000f68000c1e1b00 */
[----:B------:R-:W5:Y:S01]  /*2990*/  LDG.E.64 R82, desc[UR14][R82.64] ;  /* 0x0000000e52527981 */ /* 0x000f62000c1e1b00 */
[C---:B------:R-:W-:Y:S01]  /*29a0*/  @!P1 IADD3 R158, PT, PT, R157.reuse, 0x5000, RZ ;  /* 0x000050009d9e9810 */ /* 0x040fe20007ffe0ff */
[----:B------:R-:W-:Y:S06]  /*29b0*/  BAR.SYNC.DEFER_BLOCKING 0x0 ;  /* 0x0000000000007b1d */ /* 0x000fec0000010000 */
[----:B------:R-:W0:Y:S01]  /*29c0*/  LDS.128 R72, [R158] ;  /* 0x000000009e487984 */ /* 0x000e220000000c00 */
[----:B------:R-:W-:Y:S01]  /*29d0*/  FADD.FTZ R118, R220, R118 ;  /* 0x00000076dc767221 */ /* 0x000fe20000010000 */
[----:B------:R-:W-:Y:S01]  /*29e0*/  FFMA.FTZ R26, R98, R220, R26 ;  /* 0x000000dc621a7223 */ /* 0x000fe2000001001a */
[----:B------:R-:W-:-:S02]  /*29f0*/  IADD3 R220, PT, PT, R157, 0x5030, RZ ;  /* 0x000050309ddc7810 */ /* 0x000fc40007ffe0ff */
[----:B------:R-:W-:Y:S01]  /*2a00*/  @!P1 IADD3 R220, PT, PT, R157, 0x5010, RZ ;  /* 0x000050109ddc9810 */ /* 0x000fe20007ffe0ff */
[----:B------:R-:W-:Y:S01]  /*2a10*/  FADD.FTZ R115, R222, R115 ;  /* 0x00000073de737221 */ /* 0x000fe20000010000 */
[----:B------:R-:W-:Y:S01]  /*2a20*/  FFMA.FTZ R23, R91, R222, R23 ;  /* 0x000000de5b177223 */ /* 0x000fe20000010017 */
[----:B0-----:R-:W-:Y:S01]  /*2a30*/  FADD.FTZ R157, RZ, R72 ;  /* 0x00000048ff9d7221 */ /* 0x001fe20000010000 */
[----:B------:R-:W-:-:S03]  /*2a40*/  FADD.FTZ R72, RZ, R73 ;  /* 0x00000049ff487221 */ /* 0x000fc60000010000 */
[----:B------:R-:W-:Y:S01]  /*2a50*/  FADD.FTZ R157, R74, R157 ;  /* 0x0000009d4a9d7221 */ /* 0x000fe20000010000 */
[----:B------:R-:W-:Y:S02]  /*2a60*/  FADD.FTZ R222, R75, R72 ;  /* 0x000000484bde7221 */ /* 0x000fe40000010000 */
[----:B------:R-:W0:Y:S01]  /*2a70*/  LDS.128 R72, [R220] ;  /* 0x00000000dc487984 */ /* 0x000e220000000c00 */
[----:B------:R-:W-:Y:S01]  /*2a80*/  UMOV UR4, 0x3f800000 ;  /* 0x3f80000000047882 */ /* 0x000fe20000000000 */
        /* <DEDUP_REMOVED lines=8> */
[----:B--2---:R-:W-:Y:S01]  /*2b10*/  @P2 R2UR UR5, R224 ;  /* 0x00000000e00522ca */ /* 0x004fe200000e0000 */
[----:B0-----:R-:W-:Y:S01]  /*2b20*/  FADD.FTZ R222, R222, R73 ;  /* 0x00000049dede7221 */ /* 0x001fe20000010000 */
[----:B------:R-:W-:-:S03]  /*2b30*/  FADD.FTZ R157, R157, R72 ;  /* 0x000000489d9d7221 */ /* 0x000fc60000010000 */
[----:B------:R-:W-:Y:S01]  /*2b40*/  FADD.FTZ R75, R75, R222 ;  /* 0x000000de4b4b7221 */ /* 0x000fe20000010000 */
[----:B------:R-:W-:-:S03]  /*2b50*/  FADD.FTZ R74, R74, R157 ;  /* 0x0000009d4a4a7221 */ /* 0x000fc60000010000 */
[----:B------:R-:W-:Y:S01]  /*2b60*/  FMUL.FTZ R75, R75, UR20 ;  /* 0x000000144b4b7c20 */ /* 0x000fe20008410000 */
[----:B------:R-:W-:-:S03]  /*2b70*/  FMUL.FTZ R74, R74, UR20 ;  /* 0x000000144a4a7c20 */ /* 0x000fc60008410000 */
[----:B------:R-:W-:Y:S01]  /*2b80*/  @UP0 USHF.L.U32 UR4, UR5, 0x10, URZ ;  /* 0x0000001005040899 */ /* 0x000fe200080006ff */
[----:B------:R-:W-:Y:S02]  /*2b90*/  R2UR UR13, R75 ;  /* 0x000000004b0d72ca */ /* 0x000fe400000e0000 */
[----:B------:R-:W-:Y:S01]  /*2ba0*/  FSEL R158, R74, RZ, !P3 ;  /* 0x000000ff4a9e7208 */ /* 0x000fe20005800000 */
[----:B------:R-:W-:-:S12]  /*2bb0*/  @!P0 BRA `(.L_x_718) ;  /* 0x0000003000508947 */ /* 0x000fd80003800000 */
[----:B------:R-:W-:-:S04]  /*2bc0*/  UISETP.NE.U32.AND UP1, UPT, UR22, URZ, UPT ;  /* 0x000000ff1600728c */ /* 0x000fc8000bf25070 */
[----:B------:R-:W-:-:S09]  /*2bd0*/  UISETP.NE.AND.EX UP1, UPT, UR23, URZ, UPT, UP1 ;  /* 0x000000ff1700728c */ /* 0x000fd2000bf25310 */
[----:B------:R-:W-:Y:S05]  /*2be0*/  BRA.U UP1, `(.L_x_719) ;  /* 0x0000001501e47547 */ /* 0x000fea000b800000 */
[--C-:B------:R-:W-:Y:S01]  /*2bf0*/  FFMA.FTZ R72, R209, UR13, R158.reuse ;  /* 0x0000000dd1487c23 */ /* 0x100fe2000801009e */
[--C-:B------:R-:W-:Y:S01]  /*2c00*/  FFMA.FTZ R0, R0, UR13, R158.reuse ;  /* 0x0000000d00007c23 */ /* 0x100fe2000801009e */
[----:B-----5:R-:W-:Y:S01]  /*2c10*/  SHF.L.U32 R73, R56, 0x10, RZ ;  /* 0x0000001038497819 */ /* 0x020fe200000006ff */
[----:B------:R-:W-:Y:S01]  /*2c20*/  FFMA.FTZ R75, R198, UR13, R158 ;  /* 0x0000000dc64b7c23 */ /* 0x000fe2000801009e */
[--C-:B------:R-:W-:Y:S01]  /*2c30*/  FADD.FTZ R211, R211, -R72.reuse ;  /* 0x80000048d3d37221 */ /* 0x100fe20000010000 */
[----:B------:R-:W-:Y:S01]  /*2c40*/  PRMT R72, R56, 0x7632, R72 ;  /* 0x0000763238487816 */ /* 0x000fe20000000048 */
[----:B------:R-:W-:Y:S01]  /*2c50*/  FADD.FTZ R0, R203, -R0 ;  /* 0x80000000cb007221 */ /* 0x000fe20000010000 */
[----:B------:R-:W-:Y:S01]  /*2c60*/  LOP3.LUT P3, RZ, R94, 0xff, RZ, 0xc0, !PT ;  /* 0x000000ff5eff7812 */ /* 0x000fe2000786c0ff */
[--C-:B------:R-:W-:Y:S01]  /*2c70*/  FFMA.FTZ R74, R197, UR13, R158.reuse ;  /* 0x0000000dc54a7c23 */ /* 0x100fe2000801009e */
[----:B------:R-:W-:Y:S01]  /*2c80*/  SHF.L.U32 R72, R72, 0x10, RZ ;  /* 0x0000001048487819 */ /* 0x000fe200000006ff */
[----:B------:R-:W-:Y:S01]  /*2c90*/  FFMA.FTZ R0, R0, UR12, R73 ;  /* 0x0000000c00007c23 */ /* 0x000fe20008010049 */
[----:B------:R-:W-:Y:S01]  /*2ca0*/  LOP3.LUT P6, RZ, R94, 0xff00, RZ, 0xc0, !PT ;  /* 0x0000ff005eff7812 */ /* 0x000fe200078cc0ff */
[----:B------:R-:W-:Y:S01]  /*2cb0*/  FFMA.FTZ R73, R204, UR13, R158 ;  /* 0x0000000dcc497c23 */ /* 0x000fe2000801009e */
[C---:B------:R-:W-:Y:S01]  /*2cc0*/  LOP3.LUT P2, RZ, R94.reuse, 0xff0000, RZ, 0xc0, !PT ;  /* 0x00ff00005eff7812 */ /* 0x040fe2000784c0ff */
[----:B------:R-:W-:Y:S01]  /*2cd0*/  FFMA.FTZ R72, R211, UR12, R72 ;  /* 0x0000000cd3487c23 */ /* 0x000fe20008010048 */
[----:B------:R-:W-:Y:S01]  /*2ce0*/  LOP3.LUT P5, RZ, R94, 0xff000000, RZ, 0xc0, !PT ;  /* 0xff0000005eff7812 */ /* 0x000fe200078ac0ff */
[----:B------:R-:W-:Y:S01]  /*2cf0*/  FMUL.FTZ R0, R0, UR4 ;  /* 0x0000000400007c20 */ /* 0x000fe20008410000 */
[----:B------:R-:W-:Y:S01]  /*2d00*/  ISETP.GE.U32.AND P0, PT, R94, RZ, PT ;  /* 0x000000ff5e00720c */ /* 0x000fe20003f06070 */
[--C-:B------:R-:W-:Y:S01]  /*2d10*/  FFMA.FTZ R94, R181, UR13, R158.reuse ;  /* 0x0000000db55e7c23 */ /* 0x100fe2000801009e */
[--C-:B------:R-:W-:Y:S01]  /*2d20*/  FFMA.FTZ R181, R172, UR13, R158.reuse ;  /* 0x0000000dacb57c23 */ /* 0x100fe2000801009e */
[--C-:B------:R-:W-:Y:S01]  /*2d30*/  FFMA.FTZ R172, R171, UR13, R158.reuse ;  /* 0x0000000dabac7c23 */ /* 0x100fe2000801009e */
[--C-:B------:R-:W-:Y:S01]  /*2d40*/  FFMA.FTZ R171, R168, UR13, R158.reuse ;  /* 0x0000000da8ab7c23 */ /* 0x100fe2000801009e */
[--C-:B------:R-:W-:Y:S01]  /*2d50*/  FFMA.FTZ R168, R167, UR13, R158.reuse ;  /* 0x0000000da7a87c23 */ /* 0x100fe2000801009e */
[----:B------:R-:W-:Y:S01]  /*2d60*/  FMUL.FTZ R72, R72, UR4 ;  /* 0x0000000448487c20 */ /* 0x000fe20008410000 */
[--C-:B------:R-:W-:Y:S01]  /*2d70*/  FFMA.FTZ R167, R160, UR13, R158.reuse ;  /* 0x0000000da0a77c23 */ /* 0x100fe2000801009e */
[--C-:B------:R-:W-:Y:S01]  /*2d80*/  FFMA.FTZ R160, R111, UR13, R158.reuse ;  /* 0x0000000d6fa07c23 */ /* 0x100fe2000801009e */
[--C-:B------:R-:W-:Y:S01]  /*2d90*/  FFMA.FTZ R111, R78, UR13, R158.reuse ;  /* 0x0000000d4e6f7c23 */ /* 0x100fe2000801009e */
[----:B------:R-:W-:Y:S01]  /*2da0*/  FFMA.FTZ R78, R91, UR13, R158 ;  /* 0x0000000d5b4e7c23 */ /* 0x000fe2000801009e */
[----:B------:R-:W-:Y:S01]  /*2db0*/  FADD.FTZ R200, R200, -R75 ;  /* 0x8000004bc8c87221 */ /* 0x000fe20000010000 */
[----:B------:R-:W-:Y:S01]  /*2dc0*/  FMUL.FTZ R0, R0, UR7 ;  /* 0x0000000700007c20 */ /* 0x000fe20008410000 */
[----:B------:R-:W-:Y:S01]  /*2dd0*/  FMUL.FTZ R72, R72, UR7 ;  /* 0x0000000748487c20 */ /* 0x000fe20008410000 */
[----:B------:R-:W-:Y:S01]  /*2de0*/  SHF.L.U32 R75, R57, 0x10, RZ ;  /* 0x00000010394b7819 */ /* 0x000fe200000006ff */
[----:B------:R-:W-:Y:S01]  /*2df0*/  FADD.FTZ R74, R199, -R74 ;  /* 0x8000004ac74a7221 */ /* 0x000fe20000010000 */
[----:B------:R-:W-:Y:S01]  /*2e00*/  PRMT R91, R58, 0x7632, R91 ;  /* 0x000076323a5b7816 */ /* 0x000fe2000000005b */
[--C-:B------:R-:W-:Y:S01]  /*2e10*/  FADD.FTZ R206, R206, -R73.reuse ;  /* 0x80000049cece7221 */ /* 0x100fe20000010000 */
[----:B------:R-:W-:Y:S01]  /*2e20*/  FADD.FTZ R183, R183, -R94 ;  /* 0x8000005eb7b77221 */ /* 0x000fe20000010000 */
[----:B------:R-:W-:Y:S01]  /*2e30*/  PRMT R73, R57, 0x7632, R73 ;  /* 0x0000763239497816 */ /* 0x000fe20000000049 */
[--C-:B------:R-:W-:Y:S01]  /*2e40*/  FFMA.FTZ R189, R189, UR13, R158.reuse ;  /* 0x0000000dbdbd7c23 */ /* 0x100fe2000801009e */
[----:B------:R-:W-:Y:S01]  /*2e50*/  SHF.L.U32 R94, R91, 0x10, RZ ;  /* 0x000000105b5e7819 */ /* 0x000fe200000006ff */
[----:B------:R-:W-:Y:S01]  /*2e60*/  FFMA.FTZ R74, R74, UR12, R75 ;  /* 0x0000000c4a4a7c23 */ /* 0x000fe2000801004b */
[----:B------:R-:W-:Y:S01]  /*2e70*/  FSEL R0, R0, RZ, P3 ;  /* 0x000000ff00007208 */ /* 0x000fe20001800000 */
[--C-:B------:R-:W-:Y:S01]  /*2e80*/  FFMA.FTZ R205, R205, UR13, R158.reuse ;  /* 0x0000000dcdcd7c23 */ /* 0x100fe2000801009e */
[----:B------:R-:W-:Y:S01]  /*2e90*/  FSEL R72, R72, RZ, P6 ;  /* 0x000000ff48487208 */ /* 0x000fe20003000000 */
[--C-:B------:R-:W-:Y:S01]  /*2ea0*/  FFMA.FTZ R201, R201, UR13, R158.reuse ;  /* 0x0000000dc9c97c23 */ /* 0x100fe2000801009e */
[----:B------:R-:W-:Y:S01]  /*2eb0*/  PRMT R91, R59, 0x7632, R91 ;  /* 0x000076323b5b7816 */ /* 0x000fe2000000005b */
[--C-:B------:R-:W-:Y:S01]  /*2ec0*/  FFMA.FTZ R207, R207, UR13, R158.reuse ;  /* 0x0000000dcfcf7c23 */ /* 0x100fe2000801009e */
[C---:B------:R-:W-:Y:S01]  /*2ed0*/  LOP3.LUT P4, RZ, R95.reuse, 0xff, RZ, 0xc0, !PT ;  /* 0x000000ff5fff7812 */ /* 0x040fe2000788c0ff */
[--C-:B------:R-:W-:Y:S01]  /*2ee0*/  FFMA.FTZ R157, R186, UR13, R158.reuse ;  /* 0x0000000dba9d7c23 */ /* 0x100fe2000801009e */
[----:B------:R-:W-:Y:S01]  /*2ef0*/  LOP3.LUT P3, RZ, R95, 0xff00, RZ, 0xc0, !PT ;  /* 0x0000ff005fff7812 */ /* 0x000fe2000786c0ff */
[--C-:B------:R-:W-:Y:S01]  /*2f00*/  FFMA.FTZ R186, R85, UR13, R158.reuse ;  /* 0x0000000d55ba7c23 */ /* 0x100fe2000801009e */
[----:B------:R-:W-:Y:S01]  /*2f10*/  LOP3.LUT P6, RZ, R95, 0xff0000, RZ, 0xc0, !PT ;  /* 0x00ff00005fff7812 */ /* 0x000fe200078cc0ff */
[--C-:B------:R-:W-:Y:S01]  /*2f20*/  FFMA.FTZ R191, R191, UR13, R158.reuse ;  /* 0x0000000dbfbf7c23 */ /* 0x100fe2000801009e */
[----:B------:R-:W-:Y:S01]  /*2f30*/  ISETP.GE.U32.AND.EX P0, PT, R95, 0x1000000, PT, P0 ;  /* 0x010000005f00780c */ /* 0x000fe20003f06100 */
        /* <DEDUP_REMOVED lines=19> */
[----:B------:R-:W-:Y:S01]  /*3070*/  SHF.L.U32 R73, R73, 0x10, RZ ;  /* 0x0000001049497819 */ /* 0x000fe200000006ff */
[----:B------:R-:W-:Y:S01]  /*3080*/  FADD.FTZ R189, R190, -R189 ;  /* 0x800000bdbebd7221 */ /* 0x000fe20000010000 */
[----:B------:R-:W-:Y:S01]  /*3090*/  SHF.L.U32 R75, R58, 0x10, RZ ;  /* 0x000000103a4b7819 */ /* 0x000fe200000006ff */
[----:B------:R-:W-:Y:S01]  /*30a0*/  FMUL.FTZ R74, R74, UR4 ;  /* 0x000000044a4a7c20 */ /* 0x000fe20008410000 */
[----:B------:R-:W-:Y:S01]  /*30b0*/  SHF.L.U32 R100, R59, 0x10, RZ ;  /* 0x000000103b647819 */ /* 0x000fe200000006ff */
[----:B------:R-:W-:Y:S01]  /*30c0*/  FADD.FTZ R205, R208, -R205 ;  /* 0x800000cdd0cd7221 */ /* 0x000fe20000010000 */
[----:B------:R-:W-:Y:S01]  /*30d0*/  PRMT R185, R64, 0x7632, R185 ;  /* 0x0000763240b97816 */ /* 0x000fe200000000b9 */
[----:B------:R-:W-:Y:S01]  /*30e0*/  FADD.FTZ R201, R202, -R201 ;  /* 0x800000c9cac97221 */ /* 0x000fe20000010000 */
[----:B------:R-:W-:Y:S01]  /*30f0*/  SHF.L.U32 R158, R91, 0x10, RZ ;  /* 0x000000105b9e7819 */ /* 0x000fe200000006ff */
[----:B------:R-:W-:Y:S01]  /*3100*/  FADD.FTZ R207, R210, -R207 ;  /* 0x800000cfd2cf7221 */ /* 0x000fe20000010000 */
[----:B------:R-:W-:Y:S01]  /*3110*/  SHF.L.U32 R190, R64, 0x10, RZ ;  /* 0x0000001040be7819 */ /* 0x000fe200000006ff */
[----:B------:R-:W-:Y:S01]  /*3120*/  FFMA.FTZ R73, R206, UR12, R73 ;  /* 0x0000000cce497c23 */ /* 0x000fe20008010049 */
[----:B------:R-:W-:Y:S01]  /*3130*/  SHF.L.U32 R198, R185, 0x10, RZ ;  /* 0x00000010b9c67819 */ /* 0x000fe200000006ff */
[----:B------:R-:W-:Y:S01]  /*3140*/  FMUL.FTZ R74, R74, UR7 ;  /* 0x000000074a4a7c20 */ /* 0x000fe20008410000 */
[----:B------:R-:W-:Y:S01]  /*3150*/  FFMA.FTZ R75, R200, UR12, R75 ;  /* 0x0000000cc84b7c23 */ /* 0x000fe2000801004b */
[----:B------:R-:W-:Y:S01]  /*3160*/  FFMA.FTZ R94, R205, UR12, R94 ;  /* 0x0000000ccd5e7c23 */ /* 0x000fe2000801005e */
[----:B------:R-:W-:Y:S01]  /*3170*/  FFMA.FTZ R100, R201, UR12, R100 ;  /* 0x0000000cc9647c23 */ /* 0x000fe20008010064 */
[----:B------:R-:W-:Y:S01]  /*3180*/  FFMA.FTZ R207, R207, UR12, R158 ;  /* 0x0000000ccfcf7c23 */ /* 0x000fe2000801009e */
[----:B------:R-:W-:Y:S01]  /*3190*/  FFMA.FTZ R183, R183, UR12, R190 ;  /* 0x0000000cb7b77c23 */ /* 0x000fe200080100be */
[----:B------:R-:W-:Y:S01]  /*31a0*/  FMUL.FTZ R73, R73, UR4 ;  /* 0x0000000449497c20 */ /* 0x000fe20008410000 */
[----:B------:R-:W-:Y:S01]  /*31b0*/  FFMA.FTZ R189, R189, UR12, R198 ;  /* 0x0000000cbdbd7c23 */ /* 0x000fe200080100c6 */
[----:B------:R-:W-:Y:S01]  /*31c0*/  FMUL.FTZ R75, R75, UR4 ;  /* 0x000000044b4b7c20 */ /* 0x000fe20008410000 */
[----:B------:R-:W-:Y:S01]  /*31d0*/  FSEL R158, R74, RZ, P2 ;  /* 0x000000ff4a9e7208 */ /* 0x000fe20001000000 */
        /* <DEDUP_REMOVED lines=11> */
[----:B------:R-:W-:Y:S01]  /*3290*/  LOP3.LUT P2, RZ, R92, 0xff, RZ, 0xc0, !PT ;  /* 0x000000ff5cff7812 */ /* 0x000fe2000784c0ff */
[----:B------:R-:W-:Y:S01]  /*32a0*/  FMUL.FTZ R91, R189, UR7 ;  /* 0x00000007bd5b7c20 */ /* 0x000fe20008410000 */
[----:B------:R-:W-:Y:S01]  /*32b0*/  FSEL R73, R73, RZ, P5 ;  /* 0x000000ff49497208 */ /* 0x000fe20002800000 */
[----:B------:R-:W-:Y:S01]  /*32c0*/  FADD.FTZ R95, R184, -R95 ;  /* 0x8000005fb85f7221 */ /* 0x000fe20000010000 */
[----:B------:R-:W-:Y:S01]  /*32d0*/  LOP3.LUT P5, RZ, R92, 0xff00, RZ, 0xc0, !PT ;  /* 0x0000ff005cff7812 */ /* 0x000fe200078ac0ff */
[----:B------:R-:W-:Y:S01]  /*32e0*/  FADD.FTZ R191, R192, -R191 ;  /* 0x800000bfc0bf7221 */ /* 0x000fe20000010000 */
[----:B------:R-:W-:Y:S01]  /*32f0*/  FSEL R190, R75, RZ, P4 ;  /* 0x000000ff4bbe7208 */ /* 0x000fe20002000000 */
[----:B------:R-:W-:Y:S01]  /*3300*/  FADD.FTZ R182, R187, -R182 ;  /* 0x800000b6bbb67221 */ /* 0x000fe20000010000 */
[----:B------:R-:W-:Y:S01]  /*3310*/  FSEL R183, R94, RZ, P3 ;  /* 0x000000ff5eb77208 */ /* 0x000fe20001800000 */
[----:B------:R-:W-:Y:S01]  /*3320*/  FADD.FTZ R173, R174, -R173 ;  /* 0x800000adaead7221 */ /* 0x000fe20000010000 */
[----:B------:R-:W-:Y:S01]  /*3330*/  FSEL R198, R100, RZ, P6 ;  /* 0x000000ff64c67208 */ /* 0x000fe20003000000 */
[----:B------:R-:W-:Y:S01]  /*3340*/  FADD.FTZ R193, R194, -R193 ;  /* 0x800000c1c2c17221 */ /* 0x000fe20000010000 */
[----:B------:R-:W-:Y:S01]  /*3350*/  FSEL R185, R185, RZ, P0 ;  /* 0x000000ffb9b97208 */ /* 0x000fe20000000000 */
[----:B------:R-:W-:Y:S01]  /*3360*/  FADD.FTZ R195, R196, -R195 ;  /* 0x800000c3c4c37221 */ /* 0x000fe20000010000 */
[----:B------:R-:W-:Y:S01]  /*3370*/  LOP3.LUT P4, RZ, R92, 0xff0000, RZ, 0xc0, !PT ;  /* 0x00ff00005cff7812 */ /* 0x000fe2000788c0ff */
[----:B------:R-:W-:Y:S01]  /*3380*/  FADD.FTZ R181, R170, -R181 ;  /* 0x800000b5aab57221 */ /* 0x000fe20000010000 */
[----:B------:R-:W-:Y:S01]  /*3390*/  LOP3.LUT P3, RZ, R92, 0xff000000, RZ, 0xc0, !PT ;  /* 0xff0000005cff7812 */ /* 0x000fe2000786c0ff */
[----:B------:R-:W-:Y:S01]  /*33a0*/  FADD.FTZ R157, R188, -R157 ;  /* 0x8000009dbc9d7221 */ /* 0x000fe20000010000 */
[----:B------:R-:W-:Y:S01]  /*33b0*/  ISETP.GE.U32.AND P0, PT, R92, RZ, PT ;  /* 0x000000ff5c00720c */ /* 0x000fe20003f06070 */
[----:B------:R-:W-:Y:S01]  /*33c0*/  FADD.FTZ R175, R176, -R175 ;  /* 0x800000afb0af7221 */ /* 0x000fe20000010000 */
[----:B------:R-:W-:Y:S01]  /*33d0*/  FSEL R100, R74, RZ, P2 ;  /* 0x000000ff4a647208 */ /* 0x000fe20001000000 */
[----:B------:R-:W-:Y:S01]  /*33e0*/  FADD.FTZ R172, R169, -R172 ;  /* 0x800000aca9ac7221 */ /* 0x000fe20000010000 */
[----:B------:R-:W-:Y:S01]  /*33f0*/  PRMT R75, R66, 0x7632, R75 ;  /* 0x00007632424b7816 */ /* 0x000fe2000000004b */
[----:B------:R-:W-:Y:S01]  /*3400*/  FADD.FTZ R167, R108, -R167 ;  /* 0x800000a76ca77221 */ /* 0x000fe20000010000 */
[----:B------:R-:W-:Y:S01]  /*3410*/  PRMT R74, R65, 0x7632, R74 ;  /* 0x00007632414a7816 */ /* 0x000fe2000000004a */
[----:B------:R-:W-:Y:S01]  /*3420*/  FADD.FTZ R103, R103, -R102 ;  /* 0x8000006667677221 */ /* 0x000fe20000010000 */
[----:B------:R-:W-:Y:S01]  /*3430*/  SHF.L.U32 R92, R65, 0x10, RZ ;  /* 0x00000010415c7819 */ /* 0x000fe200000006ff */
[----:B------:R-:W-:Y:S01]  /*3440*/  FADD.FTZ R179, R180, -R179 ;  /* 0x800000b3b4b37221 */ /* 0x000fe20000010000 */
[----:B------:R-:W-:Y:S01]  /*3450*/  FSEL R91, R91, RZ, P5 ;  /* 0x000000ff5b5b7208 */ /* 0x000fe20002800000 */
[----:B------:R-:W-:Y:S01]  /*3460*/  FADD.FTZ R171, R166, -R171 ;  /* 0x800000aba6ab7221 */ /* 0x000fe20000010000 */
[----:B------:R-:W-:Y:S01]  /*3470*/  LOP3.LUT P6, RZ, R93, 0xff, RZ, 0xc0, !PT ;  /* 0x000000ff5dff7812 */ /* 0x000fe200078cc0ff */
[----:B------:R-:W-:Y:S01]  /*3480*/  FFMA.FTZ R92, R95, UR12, R92 ;  /* 0x0000000c5f5c7c23 */ /* 0x000fe2000801005c */
[----:B------:R-:W-:Y:S01]  /*3490*/  LOP3.LUT P2, RZ, R93, 0xff00, RZ, 0xc0, !PT ;  /* 0x0000ff005dff7812 */ /* 0x000fe2000784c0ff */
[----:B------:R-:W-:Y:S01]  /*34a0*/  FADD.FTZ R168, R165, -R168 ;  /* 0x800000a8a5a87221 */ /* 0x000fe20000010000 */
[C---:B------:R-:W-:Y:S01]  /*34b0*/  LOP3.LUT P5, RZ, R93.reuse, 0xff0000, RZ, 0xc0, !PT ;  /* 0x00ff00005dff7812 */ /* 0x040fe200078ac0ff */
[----:B------:R-:W-:Y:S01]  /*34c0*/  FMUL.FTZ R92, R92, UR4 ;  /* 0x000000045c5c7c20 */ /* 0x000fe20008410000 */
[----:B------:R-:W-:Y:S01]  /*34d0*/  ISETP.GE.U32.AND.EX P0, PT, R93, 0x1000000, PT, P0 ;  /* 0x010000005d00780c */ /* 0x000fe20003f06100 */
[----:B------:R-:W-:Y:S01]  /*34e0*/  FADD.FTZ R111, R76, -R111 ;  /* 0x8000006f4c6f7221 */ /* 0x000fe20000010000 */
[----:B------:R-:W-:Y:S01]  /*34f0*/  SHF.L.U32 R94, R75, 0x10, RZ ;  /* 0x000000104b5e7819 */ /* 0x000fe200000006ff */
[----:B------:R-:W-:Y:S01]  /*3500*/  FMUL.FTZ R92, R92, UR7 ;  /* 0x000000075c5c7c20 */ /* 0x000fe20008410000 */
[----:B------:R-:W-:Y:S01]  /*3510*/  SHF.L.U32 R74, R74, 0x10, RZ ;  /* 0x000000104a4a7819 */ /* 0x000fe200000006ff */
[----:B------:R-:W-:Y:S01]  /*3520*/  FADD.FTZ R186, R79, -R186 ;  /* 0x800000ba4fba7221 */ /* 0x000fe20000010000 */
[----:B------:R-:W-:Y:S01]  /*3530*/  SHF.L.U32 R93, R66, 0x10, RZ ;  /* 0x00000010425d7819 */ /* 0x000fe200000006ff */
[----:B------:R-:W-:Y:S01]  /*3540*/  FFMA.FTZ R94, R193, UR12, R94 ;  /* 0x0000000cc15e7c23 */ /* 0x000fe2000801005e */
[----:B------:R-:W-:Y:S01]  /*3550*/  PRMT R75, R67, 0x7632, R75 ;  /* 0x00007632434b7816 */ /* 0x000fe2000000004b */
[----:B------:R-:W-:Y:S01]  /*3560*/  FFMA.FTZ R74, R191, UR12, R74 ;  /* 0x0000000cbf4a7c23 */ /* 0x000fe2000801004a */
[----:B------:R-:W-:Y:S01]  /*3570*/  PRMT R95, R52, 0x7632, R95 ;  /* 0x00007632345f7816 */ /* 0x000fe2000000005f */
[----:B------:R-:W-:Y:S01]  /*3580*/  FFMA.FTZ R93, R182, UR12, R93 ;  /* 0x0000000cb65d7c23 */ /* 0x000fe2000801005d */
[----:B------:R-:W-:Y:S01]  /*3590*/  SHF.L.U32 R174, R75, 0x10, RZ ;  /* 0x000000104bae7819 */ /* 0x000fe200000006ff */
[----:B------:R-:W-:Y:S01]  /*35a0*/  FMUL.FTZ R74, R74, UR4 ;  /* 0x000000044a4a7c20 */ /* 0x000fe20008410000 */
[----:B------:R-:W-:Y:S01]  /*35b0*/  SHF.L.U32 R170, R67, 0x10, RZ ;  /* 0x0000001043aa7819 */ /* 0x000fe200000006ff */
[----:B------:R-:W-:Y:S01]  /*35c0*/  FMUL.FTZ R93, R93, UR4 ;  /* 0x000000045d5d7c20 */ /* 0x000fe20008410000 */
[----:B------:R-:W-:Y:S01]  /*35d0*/  SHF.L.U32 R182, R95, 0x10, RZ ;  /* 0x000000105fb67819 */ /* 0x000fe200000006ff */
[----:B------:R-:W-:Y:S01]  /*35e0*/  FFMA.FTZ R195, R195, UR12, R174 ;  /* 0x0000000cc3c37c23 */ /* 0x000fe200080100ae */
[----:B------:R-:W-:Y:S01]  /*35f0*/  FMUL.FTZ R74, R74, UR7 ;  /* 0x000000074a4a7c20 */ /* 0x000fe20008410000 */
[----:B------:R-:W-:Y:S01]  /*3600*/  FFMA.FTZ R157, R157, UR12, R170 ;  /* 0x0000000c9d9d7c23 */ /* 0x000fe200080100aa */
[----:B------:R-:W-:Y:S01]  /*3610*/  SHF.L.U32 R170, R52, 0x10, RZ ;  /* 0x0000001034aa7819 */ /* 0x000fe200000006ff */
[----:B------:R-:W-:Y:S01]  /*3620*/  FFMA.FTZ R173, R173, UR12, R182 ;  /* 0x0000000cadad7c23 */ /* 0x000fe200080100b6 */
[----:B------:R-:W-:Y:S01]  /*3630*/  FMUL.FTZ R94, R94, UR4 ;  /* 0x000000045e5e7c20 */ /* 0x000fe20008410000 */
[----:B------:R-:W-:Y:S01]  /*3640*/  FMUL.FTZ R195, R195, UR4 ;  /* 0x00000004c3c37c20 */ /* 0x000fe20008410000 */
[----:B------:R-:W-:Y:S01]  /*3650*/  FMUL.FTZ R93, R93, UR7 ;  /* 0x000000075d5d7c20 */ /* 0x000fe20008410000 */
[----:B------:R-:W-:Y:S01]  /*3660*/  FMUL.FTZ R173, R173, UR4 ;  /* 0x00000004adad7c20 */ /* 0x000fe20008410000 */
[----:B------:R-:W-:Y:S01]  /*3670*/  FFMA.FTZ R75, R181, UR12, R170 ;  /* 0x0000000cb54b7c23 */ /* 0x000fe200080100aa */
[----:B------:R-:W-:Y:S01]  /*3680*/  FMUL.FTZ R94, R94, UR7 ;  /* 0x000000075e5e7c20 */ /* 0x000fe20008410000 */
[----:B------:R-:W-:Y:S01]  /*3690*/  FMUL.FTZ R189, R195, UR7 ;  /* 0x00000007c3bd7c20 */ /* 0x000fe20008410000 */
[----:B------:R-:W-:Y:S01]  /*36a0*/  FSEL R181, R74, RZ, P3 ;  /* 0x000000ff4ab57208 */ /* 0x000fe20001800000 */
[----:B------:R-:W-:Y:S01]  /*36b0*/  FMUL.FTZ R74, R173, UR7 ;  /* 0x00000007ad4a7c20 */ /* 0x000fe20008410000 */
[----:B------:R-:W-:Y:S01]  /*36c0*/  LOP3.LUT P3, RZ, R88, 0xff00, RZ, 0xc0, !PT ;  /* 0x0000ff0058ff7812 */ /* 0x000fe2000786c0ff */
[----:B------:R-:W-:Y:S01]  /*36d0*/  FMUL.FTZ R157, R157, UR4 ;  /* 0x000000049d9d7c20 */ /* 0x000fe20008410000 */
[----:B------:R-:W-:Y:S01]  /*36e0*/  FMUL.FTZ R75, R75, UR4 ;  /* 0x000000044b4b7c20 */ /* 0x000fe20008410000 */
[----:B------:R-:W-:Y:S01]  /*36f0*/  FSEL R170, R92, RZ, P4 ;  /* 0x000000ff5caa7208 */ /* 0x000fe20002000000 */
[----:B------:R-:W-:Y:S01]  /*3700*/  FADD.FTZ R163, R110, -R163 ;  /* 0x800000a36ea37221 */ /* 0x000fe20000010000 */
[----:B------:R-:W-:Y:S01]  /*3710*/  FSEL R174, R93, RZ, P6 ;  /* 0x000000ff5dae7208 */ /* 0x000fe20003000000 */
[----:B------:R-:W-:Y:S01]  /*3720*/  FMUL.FTZ R157, R157, UR7 ;  /* 0x000000079d9d7c20 */ /* 0x000fe20008410000 */
[----:B------:R-:W-:Y:S01]  /*3730*/  FSEL R187, R94, RZ, P2 ;  /* 0x000000ff5ebb7208 */ /* 0x000fe20001000000 */
[----:B------:R-:W-:Y:S01]  /*3740*/  FMUL.FTZ R75, R75, UR7 ;  /* 0x000000074b4b7c20 */ /* 0x000fe20008410000 */
[----:B------:R-:W-:Y:S01]  /*3750*/  FSEL R189, R189, RZ, P0 ;  /* 0x000000ffbdbd7208 */ /* 0x000fe20000000000 */
[----:B------:R-:W-:Y:S01]  /*3760*/  FADD.FTZ R104, R105, -R104 ;  /* 0x8000006869687221 */ /* 0x000fe20000010000 */
[----:B------:R-:W-:Y:S01]  /*3770*/  LOP3.LUT P4, RZ, R88, 0xff, RZ, 0xc0, !PT ;  /* 0x000000ff58ff7812 */ /* 0x000fe2000788c0ff */
[----:B------:R-:W-:Y:S01]  /*3780*/  FADD.FTZ R177, R178, -R177 ;  /* 0x800000b1b2b17221 */ /* 0x000fe20000010000 */
[C---:B------:R-:W-:Y:S01]  /*3790*/  LOP3.LUT P6, RZ, R88.reuse, 0xff0000, RZ, 0xc0, !PT ;  /* 0x00ff000058ff7812 */ /* 0x040fe200078cc0ff */
[----:B------:R-:W-:Y:S01]  /*37a0*/  FADD.FTZ R162, R109, -R162 ;  /* 0x800000a26da27221 */ /* 0x000fe20000010000 */
[C---:B------:R-:W-:Y:S01]  /*37b0*/  LOP3.LUT P2, RZ, R88.reuse, 0xff000000, RZ, 0xc0, !PT ;  /* 0xff00000058ff7812 */ /* 0x040fe2000784c0ff */
[----:B------:R-:W-:Y:S01]  /*37c0*/  FADD.FTZ R106, R107, -R106 ;  /* 0x8000006a6b6a7221 */ /* 0x000fe20000010000 */
[----:B------:R-:W-:Y:S01]  /*37d0*/  ISETP.GE.U32.AND P0, PT, R88, RZ, PT ;  /* 0x000000ff5800720c */ /* 0x000fe20003f06070 */
[----:B------:R-:W-:Y:S01]  /*37e0*/  FADD.FTZ R78, R77, -R78 ;  /* 0x8000004e4d4e7221 */ /* 0x000fe20000010000 */
[----:B------:R-:W-:Y:S01]  /*37f0*/  FSEL R88, R74, RZ, P3 ;  /* 0x000000ff4a587208 */ /* 0x000fe20001800000 */
[----:B------:R-:W-:Y:S01]  /*3800*/  FADD.FTZ R97, R80, -R97 ;  /* 0x8000006150617221 */ /* 0x000fe20000010000 */
[----:B------:R-:W-:Y:S01]  /*3810*/  PRMT R74, R53, 0x7632, R74 ;  /* 0x00007632354a7816 */ /* 0x000fe2000000004a */
[----:B------:R-:W-:Y:S01]  /*3820*/  FADD.FTZ R85, R90, -R85 ;  /* 0x800000555a557221 */ /* 0x000fe20000010000 */
[----:B------:R-:W-:Y:S01]  /*3830*/  FSEL R182, R157, RZ, P5 ;  /* 0x000000ff9db67208 */ /* 0x000fe20002800000 */
        /* <DEDUP_REMOVED lines=13> */
[----:B------:R-:W-:Y:S01]  /*3910*/  PRMT R89, R54, 0x7632, R89 ;  /* 0x0000763236597816 */ /* 0x000fe20000000059 */
[----:B------:R-:W-:Y:S01]  /*3920*/  FMUL.FTZ R74, R74, UR7 ;  /* 0x000000074a4a7c20 */ /* 0x000fe20008410000 */
[----:B------:R-:W-:-:S02]  /*3930*/  SHF.L.U32 R75, R53, 0x10, RZ ;  /* 0x00000010354b7819 */ /* 0x000fc400000006ff */
[----:B------:R-:W-:Y:S02]  /*3940*/  SHF.L.U32 R94, R89, 0x10, RZ ;  /* 0x00000010595e7819 */ /* 0x000fe400000006ff */
[----:B------:R-:W-:Y:S01]  /*3950*/  PRMT R89, R55, 0x7632, R89 ;  /* 0x0000763237597816 */ /* 0x000fe20000000059 */
[----:B------:R-:W-:Y:S01]  /*3960*/  FFMA.FTZ R75, R172, UR12, R75 ;  /* 0x0000000cac4b7c23 */ /* 0x000fe2000801004b */
[C---:B------:R-:W-:Y:S01]  /*3970*/  SHF.L.U32 R108, R68.reuse, 0x10, RZ ;  /* 0x00000010446c7819 */ /* 0x040fe200000006ff */
[----:B------:R-:W-:Y:S01]  /*3980*/  FFMA.FTZ R94, R177, UR12, R94 ;  /* 0x0000000cb15e7c23 */ /* 0x000fe2000801005e */
[----:B------:R-:W-:Y:S01]  /*3990*/  SHF.L.U32 R102, R89, 0x10, RZ ;  /* 0x0000001059667819 */ /* 0x000fe200000006ff */
[----:B------:R-:W-:Y:S01]  /*39a0*/  FMUL.FTZ R75, R75, UR4 ;  /* 0x000000044b4b7c20 */ /* 0x000fe20008410000 */
[----:B------:R-:W-:Y:S01]  /*39b0*/  PRMT R95, R68, 0x7632, R95 ;  /* 0x00007632445f7816 */ /* 0x000fe2000000005f */
[----:B------:R-:W-:Y:S01]  /*39c0*/  FFMA.FTZ R108, R103, UR12, R108 ;  /* 0x0000000c676c7c23 */ /* 0x000fe2000801006c */
[----:B------:R-:W-:Y:S01]  /*39d0*/  SHF.L.U32 R93, R55, 0x10, RZ ;  /* 0x00000010375d7819 */ /* 0x000fe200000006ff */
[----:B------:R-:W-:Y:S01]  /*39e0*/  FFMA.FTZ R179, R179, UR12, R102 ;  /* 0x0000000cb3b37c23 */ /* 0x000fe20008010066 */
[----:B------:R-:W-:Y:S01]  /*39f0*/  FMUL.FTZ R75, R75, UR7 ;  /* 0x000000074b4b7c20 */ /* 0x000fe20008410000 */
[----:B------:R-:W-:Y:S01]  /*3a00*/  FSEL R102, R74, RZ, P2 ;  /* 0x000000ff4a667208 */ /* 0x000fe20001000000 */
[----:B------:R-:W-:Y:S01]  /*3a10*/  FMUL.FTZ R74, R108, UR4 ;  /* 0x000000046c4a7c20 */ /* 0x000fe20008410000 */
[----:B------:R-:W-:Y:S01]  /*3a20*/  SHF.L.U32 R166, R95, 0x10, RZ ;  /* 0x000000105fa67819 */ /* 0x000fe200000006ff */
[----:B------:R-:W-:Y:S01]  /*3a30*/  FFMA.FTZ R93, R168, UR12, R93 ;  /* 0x0000000ca85d7c23 */ /* 0x000fe2000801005d */
[----:B------:R-:W-:Y:S01]  /*3a40*/  FSEL R89, R75, RZ, P6 ;  /* 0x000000ff4b597208 */ /* 0x000fe20003000000 */
[----:B------:R-:W-:Y:S01]  /*3a50*/  FMUL.FTZ R74, R74, UR7 ;  /* 0x000000074a4a7c20 */ /* 0x000fe20008410000 */
[----:B------:R-:W-:Y:S01]  /*3a60*/  LOP3.LUT P6, RZ, R86, 0xff, RZ, 0xc0, !PT ;  /* 0x000000ff56ff7812 */ /* 0x000fe200078cc0ff */
[----:B------:R-:W-:Y:S01]  /*3a70*/  FFMA.FTZ R166, R167, UR12, R166 ;  /* 0x0000000ca7a67c23 */ /* 0x000fe200080100a6 */
[----:B------:R-:W-:Y:S01]  /*3a80*/  SHF.L.U32 R92, R54, 0x10, RZ ;  /* 0x00000010365c7819 */ /* 0x000fe200000006ff */
[----:B------:R-:W-:Y:S01]  /*3a90*/  FMUL.FTZ R179, R179, UR4 ;  /* 0x00000004b3b37c20 */ /* 0x000fe20008410000 */
[----:B------:R-:W-:Y:S01]  /*3aa0*/  FSEL R165, R74, RZ, P6 ;  /* 0x000000ff4aa57208 */ /* 0x000fe20003000000 */
[----:B------:R-:W-:Y:S01]  /*3ab0*/  FMUL.FTZ R93, R93, UR4 ;  /* 0x000000045d5d7c20 */ /* 0x000fe20008410000 */
[----:B------:R-:W-:Y:S01]  /*3ac0*/  PRMT R74, R69, 0x7632, R74 ;  /* 0x00007632454a7816 */ /* 0x000fe2000000004a */
[----:B------:R-:W-:Y:S01]  /*3ad0*/  FFMA.FTZ R92, R171, UR12, R92 ;  /* 0x0000000cab5c7c23 */ /* 0x000fe2000801005c */
[----:B------:R-:W-:Y:S01]  /*3ae0*/  PRMT R76, R70, 0x7632, R76 ;  /* 0x00007632464c7816 */ /* 0x000fe2000000004c */
[----:B------:R-:W-:Y:S01]  /*3af0*/  FMUL.FTZ R166, R166, UR4 ;  /* 0x00000004a6a67c20 */ /* 0x000fe20008410000 */
[----:B------:R-:W-:Y:S01]  /*3b00*/  SHF.L.U32 R79, R74, 0x10, RZ ;  /* 0x000000104a4f7819 */ /* 0x000fe200000006ff */
[----:B------:R-:W-:Y:S01]  /*3b10*/  FMUL.FTZ R168, R179, UR7 ;  /* 0x00000007b3a87c20 */ /* 0x000fe20008410000 */
[----:B------:R-:W-:Y:S01]  /*3b20*/  SHF.L.U32 R76, R76, 0x10, RZ ;  /* 0x000000104c4c7819 */ /* 0x000fe200000006ff */
[----:B------:R-:W-:Y:S01]  /*3b30*/  FMUL.FTZ R92, R92, UR4 ;  /* 0x000000045c5c7c20 */ /* 0x000fe20008410000 */
[----:B------:R-:W-:Y:S01]  /*3b40*/  SHF.L.U32 R75, R69, 0x10, RZ ;  /* 0x00000010454b7819 */ /* 0x000fe200000006ff */
[----:B------:R-:W-:Y:S01]  /*3b50*/  FMUL.FTZ R93, R93, UR7 ;  /* 0x000000075d5d7c20 */ /* 0x000fe20008410000 */
[----:B------:R-:W-:Y:S01]  /*3b60*/  PRMT R74, R71, 0x7632, R74 ;  /* 0x00007632474a7816 */ /* 0x000fe2000000004a */
[----:B------:R-:W-:Y:S01]  /*3b70*/  FMUL.FTZ R166, R166, UR7 ;  /* 0x00000007a6a67c20 */ /* 0x000fe20008410000 */
[----:B------:R-:W-:Y:S01]  /*3b80*/  FFMA.FTZ R76, R163, UR12, R76 ;  /* 0x0000000ca34c7c23 */ /* 0x000fe2000801004c */
[----:B------:R-:W-:Y:S01]  /*3b90*/  LOP3.LUT P2, RZ, R86, 0xff00, RZ, 0xc0, !PT ;  /* 0x0000ff0056ff7812 */ /* 0x000fe2000784c0ff */
[----:B------:R-:W-:Y:S01]  /*3ba0*/  FFMA.FTZ R75, R104, UR12, R75 ;  /* 0x0000000c684b7c23 */ /* 0x000fe2000801004b */
[----:B------:R-:W-:Y:S01]  /*3bb0*/  SHF.L.U32 R95, R74, 0x10, RZ ;  /* 0x000000104a5f7819 */ /* 0x000fe200000006ff */
[----:B------:R-:W-:Y:S01]  /*3bc0*/  FMUL.FTZ R92, R92, UR7 ;  /* 0x000000075c5c7c20 */ /* 0x000fe20008410000 */
[----:B------:R-:W-:Y:S01]  /*3bd0*/  FSEL R168, R168, RZ, P0 ;  /* 0x000000ffa8a87208 */ /* 0x000fe20000000000 */
[----:B------:R-:W-:Y:S01]  /*3be0*/  FMUL.FTZ R76, R76, UR4 ;  /* 0x000000044c4c7c20 */ /* 0x000fe20008410000 */
[----:B------:R-:W-:Y:S01]  /*3bf0*/  SHF.L.U32 R74, R48, 0x10, RZ ;  /* 0x00000010304a7819 */ /* 0x000fe200000006ff */
[----:B------:R-:W-:Y:S01]  /*3c00*/  FMUL.FTZ R75, R75, UR4 ;  /* 0x000000044b4b7c20 */ /* 0x000fe20008410000 */
[----:B------:R-:W-:Y:S01]  /*3c10*/  ISETP.GE.U32.AND P0, PT, R86, RZ, PT ;  /* 0x000000ff5600720c */ /* 0x000fe20003f06070 */
[----:B------:R-:W-:Y:S01]  /*3c20*/  FMUL.FTZ R76, R76, UR7 ;  /* 0x000000074c4c7c20 */ /* 0x000fe20008410000 */
[----:B------:R-:W-:Y:S01]  /*3c30*/  FSEL R167, R93, RZ, P3 ;  /* 0x000000ff5da77208 */ /* 0x000fe20001800000 */
[----:B------:R-:W-:Y:S01]  /*3c40*/  FFMA.FTZ R74, R111, UR12, R74 ;  /* 0x0000000c6f4a7c23 */ /* 0x000fe2000801004a */
[----:B------:R-:W-:Y:S01]  /*3c50*/  FSEL R166, R166, RZ, P2 ;  /* 0x000000ffa6a67208 */ /* 0x000fe20001000000 */
[----:B------:R-:W-:Y:S01]  /*3c60*/  FMUL.FTZ R94, R94, UR4 ;  /* 0x000000045e5e7c20 */ /* 0x000fe20008410000 */
[----:B------:R-:W-:Y:S01]  /*3c70*/  LOP3.LUT P3, RZ, R87, 0xff, RZ, 0xc0, !PT ;  /* 0x000000ff57ff7812 */ /* 0x000fe2000786c0ff */
[----:B------:R-:W-:Y:S01]  /*3c80*/  FMUL.FTZ R75, R75, UR7 ;  /* 0x000000074b4b7c20 */ /* 0x000fe20008410000 */
[C---:B------:R-:W-:Y:S01]  /*3c90*/  LOP3.LUT P6, RZ, R87.reuse, 0xff00, RZ, 0xc0, !PT ;  /* 0x0000ff0057ff7812 */ /* 0x040fe200078cc0ff */
[----:B------:R-:W-:Y:S01]  /*3ca0*/  FMUL.FTZ R74, R74, UR4 ;  /* 0x000000044a4a7c20 */ /* 0x000fe20008410000 */
[C---:B------:R-:W-:Y:S01]  /*3cb0*/  LOP3.LUT P2, RZ, R87.reuse, 0xff0000, RZ, 0xc0, !PT ;  /* 0x00ff000057ff7812 */ /* 0x040fe2000784c0ff */
[----:B------:R-:W-:Y:S01]  /*3cc0*/  FFMA.FTZ R79, R162, UR12, R79 ;  /* 0x0000000ca24f7c23 */ /* 0x000fe2000801004f */
[----:B------:R-:W-:Y:S01]  /*3cd0*/  ISETP.GE.U32.AND.EX P0, PT, R87, 0x1000000, PT, P0 ;  /* 0x010000005700780c */ /* 0x000fe20003f06100 */
[----:B------:R-:W-:Y:S01]  /*3ce0*/  FMUL.FTZ R94, R94, UR7 ;  /* 0x000000075e5e7c20 */ /* 0x000fe20008410000 */
[----:B------:R-:W-:Y:S01]  /*3cf0*/  SHF.L.U32 R87, R70, 0x10, RZ ;  /* 0x0000001046577819 */ /* 0x000fe200000006ff */
[----:B------:R-:W-:Y:S01]  /*3d00*/  FMUL.FTZ R74, R74, UR7 ;  /* 0x000000074a4a7c20 */ /* 0x000fe20008410000 */
[----:B------:R-:W-:Y:S01]  /*3d10*/  FSEL R103, R92, RZ, P5 ;  /* 0x000000ff5c677208 */ /* 0x000fe20002800000 */
[----:B------:R-:W-:Y:S01]  /*3d20*/  FMUL.FTZ R79, R79, UR4 ;  /* 0x000000044f4f7c20 */ /* 0x000fe20008410000 */
[----:B------:R-:W-:Y:S01]  /*3d30*/  LOP3.LUT P5, RZ, R86, 0xff0000, RZ, 0xc0, !PT ;  /* 0x00ff000056ff7812 */ /* 0x000fe200078ac0ff */
[----:B------:R-:W-:Y:S01]  /*3d40*/  FFMA.FTZ R87, R106, UR12, R87 ;  /* 0x0000000c6a577c23 */ /* 0x000fe20008010057 */
[----:B------:R-:W-:Y:S01]  /*3d50*/  FSEL R109, R76, RZ, P6 ;  /* 0x000000ff4c6d7208 */ /* 0x000fe20003000000 */
[----:B------:R-:W-:Y:S01]  /*3d60*/  FMUL.FTZ R79, R79, UR7 ;  /* 0x000000074f4f7c20 */ /* 0x000fe20008410000 */
[----:B------:R-:W-:Y:S01]  /*3d70*/  FSEL R104, R75, RZ, P5 ;  /* 0x000000ff4b687208 */ /* 0x000fe20002800000 */
[----:B------:R-:W-:Y:S01]  /*3d80*/  FMUL.FTZ R87, R87, UR4 ;  /* 0x0000000457577c20 */ /* 0x000fe20008410000 */
[----:B------:R-:W-:Y:S01]  /*3d90*/  PRMT R76, R48, 0x7632, R76 ;  /* 0x00007632304c7816 */ /* 0x000fe2000000004c */
[----:B------:R-:W-:Y:S01]  /*3da0*/  FFMA.FTZ R95, R164, UR12, R95 ;  /* 0x0000000ca45f7c23 */ /* 0x000fe2000801005f */
[----:B------:R-:W-:-:S02]  /*3db0*/  LOP3.LUT P5, RZ, R82, 0xff, RZ, 0xc0, !PT ;  /* 0x000000ff52ff7812 */ /* 0x000fc400078ac0ff */
[----:B------:R-:W-:Y:S01]  /*3dc0*/  FSEL R108, R94, RZ, P4 ;  /* 0x000000ff5e6c7208 */ /* 0x000fe20002000000 */
[----:B------:R-:W-:Y:S01]  /*3dd0*/  FMUL.FTZ R95, R95, UR4 ;  /* 0x000000045f5f7c20 */ /* 0x000fe20008410000 */
[----:B------:R-:W-:Y:S02]  /*3de0*/  SHF.L.U32 R77, R76, 0x10, RZ ;  /* 0x000000104c4d7819 */ /* 0x000fe400000006ff */
[----:B------:R-:W-:Y:S01]  /*3df0*/  LOP3.LUT P4, RZ, R86, 0xff000000, RZ, 0xc0, !PT ;  /* 0xff00000056ff7812 */ /* 0x000fe2000788c0ff */
[----:B------:R-:W-:Y:S01]  /*3e00*/  FMUL.FTZ R86, R87, UR7 ;  /* 0x0000000757567c20 */ /* 0x000fe20008410000 */
[----:B------:R-:W-:Y:S01]  /*3e10*/  SHF.L.U32 R105, R49, 0x10, RZ ;  /* 0x0000001031697819 */ /* 0x000fe200000006ff */
[----:B------:R-:W-:Y:S01]  /*3e20*/  FFMA.FTZ R90, R78, UR12, R77 ;  /* 0x0000000c4e5a7c23 */ /* 0x000fe2000801004d */
[----:B------:R-:W-:Y:S01]  /*3e30*/  FSEL R106, R74, RZ, P5 ;  /* 0x000000ff4a6a7208 */ /* 0x000fe20002800000 */
[----:B------:R-:W-:Y:S01]  /*3e40*/  FMUL.FTZ R95, R95, UR7 ;  /* 0x000000075f5f7c20 */ /* 0x000fe20008410000 */
[----:B------:R-:W0:Y:S01]  /*3e50*/  LDC.64 R74, c[0x0][0x468] ;  /* 0x00011a00ff4a7b82 */ /* 0x000e220000000a00 */
[----:B------:R-:W-:Y:S01]  /*3e60*/  SHF.L.U32 R93, R71, 0x10, RZ ;  /* 0x00000010475d7819 */ /* 0x000fe200000006ff */
[----:B------:R-:W-:Y:S01]  /*3e70*/  FFMA.FTZ R186, R186, UR12, R105 ;  /* 0x0000000cbaba7c23 */ /* 0x000fe20008010069 */
[----:B------:R-:W-:Y:S01]  /*3e80*/  PRMT R76, R49, 0x7632, R76 ;  /* 0x00007632314c7816 */ /* 0x000fe2000000004c */
[----:B------:R-:W-:Y:S01]  /*3e90*/  FMUL.FTZ R90, R90, UR4 ;  /* 0x000000045a5a7c20 */ /* 0x000fe20008410000 */
[----:B------:R-:W-:Y:S01]  /*3ea0*/  PRMT R80, R51, 0x7632, R80 ;  /* 0x0000763233507816 */ /* 0x000fe20000000050 */
[----:B------:R-:W-:Y:S01]  /*3eb0*/  FFMA.FTZ R93, R160, UR12, R93 ;  /* 0x0000000ca05d7c23 */ /* 0x000fe2000801005d */
[----:B------:R-:W-:Y:S01]  /*3ec0*/  PRMT R77, R50, 0x7632, R77 ;  /* 0x00007632324d7816 */ /* 0x000fe2000000004d */
[----:B------:R-:W-:Y:S01]  /*3ed0*/  FMUL.FTZ R186, R186, UR4 ;  /* 0x00000004baba7c20 */ /* 0x000fe20008410000 */
[----:B------:R-:W-:Y:S01]  /*3ee0*/  FSEL R105, R79, RZ, P4 ;  /* 0x000000ff4f697208 */ /* 0x000fe20002000000 */
[----:B------:R-:W-:Y:S01]  /*3ef0*/  FMUL.FTZ R93, R93, UR4 ;  /* 0x000000045d5d7c20 */ /* 0x000fe20008410000 */
[----:B------:R-:W-:Y:S01]  /*3f00*/  FSEL R86, R86, RZ, P3 ;  /* 0x000000ff56567208 */ /* 0x000fe20001800000 */
[----:B------:R-:W-:Y:S01]  /*3f10*/  FMUL.FTZ R107, R186, UR7 ;  /* 0x00000007ba6b7c20 */ /* 0x000fe20008410000 */
[C---:B------:R-:W-:Y:S01]  /*3f20*/  LOP3.LUT P4, RZ, R82.reuse, 0xff00, RZ, 0xc0, !PT ;  /* 0x0000ff0052ff7812 */ /* 0x040fe2000788c0ff */
[----:B------:R-:W-:Y:S01]  /*3f30*/  FMUL.FTZ R93, R93, UR7 ;  /* 0x000000075d5d7c20 */ /* 0x000fe20008410000 */
[----:B------:R-:W-:Y:S01]  /*3f40*/  LOP3.LUT P3, RZ, R82, 0xff0000, RZ, 0xc0, !PT ;  /* 0x00ff000052ff7812 */ /* 0x000fe2000786c0ff */
[----:B------:R-:W-:Y:S01]  /*3f50*/  FMUL.FTZ R90, R90, UR7 ;  /* 0x000000075a5a7c20 */ /* 0x000fe20008410000 */
[----:B------:R-:W-:-:S02]  /*3f60*/  LOP3.LUT P6, RZ, R82, 0xff000000, RZ, 0xc0, !PT ;  /* 0xff00000052ff7812 */ /* 0x000fc400078cc0ff */
[----:B------:R-:W-:Y:S02]  /*3f70*/  ISETP.GE.U32.AND P5, PT, R82, RZ, PT ;  /* 0x000000ff5200720c */ /* 0x000fe40003fa6070 */
[----:B------:R-:W-:Y:S02]  /*3f80*/  SHF.L.U32 R76, R76, 0x10, RZ ;  /* 0x000000104c4c7819 */ /* 0x000fe400000006ff */
[----:B------:R-:W-:Y:S01]  /*3f90*/  SHF.L.U32 R82, R51, 0x10, RZ ;  /* 0x0000001033527819 */ /* 0x000fe200000006ff */
[----:B0-----:R-:W-:Y:S01]  /*3fa0*/  IMAD.WIDE.U32 R156, R156, 0x10, R74 ;  /* 0x000000109c9c7825 */ /* 0x001fe200078e004a */
[----:B------:R-:W-:-:S03]  /*3fb0*/  SHF.L.U32 R80, R80, 0x10, RZ ;  /* 0x0000001050507819 */ /* 0x000fc600000006ff */
[----:B------:R-:W-:Y:S01]  /*3fc0*/  FFMA.FTZ R97, R97, UR12, R76 ;  /* 0x0000000c61617c23 */ /* 0x000fe2000801004c */
[----:B------:R-:W-:Y:S01]  /*3fd0*/  SHF.L.U32 R79, R50, 0x10, RZ ;  /* 0x00000010324f7819 */ /* 0x000fe200000006ff */
[----:B------:R-:W-:Y:S01]  /*3fe0*/  FFMA.FTZ R96, R85, UR12, R82 ;  /* 0x0000000c55607c23 */ /* 0x000fe20008010052 */
[----:B------:R-:W-:Y:S01]  /*3ff0*/  SHF.L.U32 R78, R77, 0x10, RZ ;  /* 0x000000104d4e7819 */ /* 0x000fe200000006ff */
[----:B------:R-:W-:Y:S01]  /*4000*/  FFMA.FTZ R101, R101, UR12, R80 ;  /* 0x0000000c65657c23 */ /* 0x000fe20008010050 */
[----:B------:R-:W-:Y:S01]  /*4010*/  FMUL.FTZ R97, R97, UR4 ;  /* 0x0000000461617c20 */ /* 0x000fe20008410000 */
[----:B------:R-:W-:Y:S01]  /*4020*/  FFMA.FTZ R98, R98, UR12, R79 ;  /* 0x0000000c62627c23 */ /* 0x000fe2000801004f */
[----:B------:R-:W-:Y:S01]  /*4030*/  FMUL.FTZ R96, R96, UR4 ;  /* 0x0000000460607c20 */ /* 0x000fe20008410000 */
[----:B------:R-:W-:Y:S01]  /*4040*/  FFMA.FTZ R99, R99, UR12, R78 ;  /* 0x0000000c63637c23 */ /* 0x000fe2000801004e */
[----:B------:R-:W-:Y:S01]  /*4050*/  FMUL.FTZ R101, R101, UR4 ;  /* 0x0000000465657c20 */ /* 0x000fe20008410000 */
[----:B------:R-:W-:Y:S01]  /*4060*/  FMUL.FTZ R98, R98, UR4 ;  /* 0x0000000462627c20 */ /* 0x000fe20008410000 */
[----:B------:R-:W-:Y:S01]  /*4070*/  FSEL R107, R107, RZ, P3 ;  /* 0x000000ff6b6b7208 */ /* 0x000fe20001800000 */
[----:B------:R-:W-:Y:S01]  /*4080*/  FMUL.FTZ R99, R99, UR4 ;  /* 0x0000000463637c20 */ /* 0x000fe20008410000 */
[----:B------:R-:W-:Y:S01]  /*4090*/  FMUL.FTZ R96, R96, UR7 ;  /* 0x0000000760607c20 */ /* 0x000fe20008410000 */
[----:B------:R-:W-:Y:S01]  /*40a0*/  FMUL.FTZ R101, R101, UR7 ;  /* 0x0000000765657c20 */ /* 0x000fe20008410000 */
[----:B------:R-:W-:Y:S01]  /*40b0*/  FMUL.FTZ R97, R97, UR7 ;  /* 0x0000000761617c20 */ /* 0x000fe20008410000 */
[----:B------:R-:W-:Y:S01]  /*40c0*/  FSEL R87, R93, RZ, P2 ;  /* 0x000000ff5d577208 */ /* 0x000fe20001000000 */
[----:B------:R-:W-:Y:S01]  /*40d0*/  FMUL.FTZ R98, R98, UR7 ;  /* 0x0000000762627c20 */ /* 0x000fe20008410000 */
[----:B------:R-:W-:Y:S01]  /*40e0*/  FSEL R110, R95, RZ, P0 ;  /* 0x000000ff5f6e7208 */ /* 0x000fe20000000000 */
[----:B------:R-:W-:Y:S01]  /*40f0*/  FMUL.FTZ R99, R99, UR7 ;  /* 0x0000000763637c20 */ /* 0x000fe20008410000 */
[----:B------:R-:W-:Y:S01]  /*4100*/  LOP3.LUT P3, RZ, R83, 0xff0000, RZ, 0xc0, !PT ;  /* 0x00ff000053ff7812 */ /* 0x000fe2000786c0ff */
[----:B------:R-:W-:Y:S01]  /*4110*/  IMAD.WIDE.U32 R92, R155, 0x10, R74 ;  /* 0x000000109b5c7825 */ /* 0x000fe200078e004a */
[----:B------:R-:W-:-:S02]  /*4120*/  ISETP.GE.U32.AND.EX P5, PT, R83, 0x1000000, PT, P5 ;  /* 0x010000005300780c */ /* 0x000fc40003fa6150 */
[----:B------:R-:W-:Y:S01]  /*4130*/  LOP3.LUT P2, RZ, R83, 0xff, RZ, 0xc0, !PT ;  /* 0x000000ff53ff7812 */ /* 0x000fe2000784c0ff */
[--C-:B------:R-:W-:Y:S01]  /*4140*/  IMAD.WIDE.U32 R94, R153, 0x10, R74.reuse ;  /* 0x00000010995e7825 */ /* 0x100fe200078e004a */
[----:B------:R-:W-:Y:S02]  /*4150*/  LOP3.LUT P0, RZ, R83, 0xff00, RZ, 0xc0, !PT ;  /* 0x0000ff0053ff7812 */ /* 0x000fe4000780c0ff */
[----:B------:R-:W-:Y:S01]  /*4160*/  F2FP.BF16.F32.PACK_AB R72, R72, R0 ;  /* 0x000000004848723e */ /* 0x000fe200000010ff */
[--C-:B------:R-:W-:Y:S01]  /*4170*/  IMAD.WIDE.U32 R154, R154, 0x10, R74.reuse ;  /* 0x000000109a9a7825 */ /* 0x100fe200078e004a */
[----:B------:R-:W-:Y:S02]  /*4180*/  F2FP.BF16.F32.PACK_AB R76, R91, R100 ;  /* 0x000000645b4c723e */ /* 0x000fe400000010ff */
[----:B------:R-:W-:Y:S01]  /*4190*/  F2FP.BF16.F32.PACK_AB R80, R88, R173 ;  /* 0x000000ad5850723e */ /* 0x000fe200000010ff */
[----:B------:R-:W-:Y:S01]  /*41a0*/  IMAD.WIDE.U32 R152, R152, 0x10, R74 ;  /* 0x0000001098987825 */ /* 0x000fe200078e004a */
[----:B------:R-:W-:-:S02]  /*41b0*/  FSEL R91, R96, RZ, P3 ;  /* 0x000000ff605b7208 */ /* 0x000fc40001800000 */
[----:B------:R-:W-:Y:S02]  /*41c0*/  FSEL R88, R101, RZ, P5 ;  /* 0x000000ff65587208 */ /* 0x000fe40002800000 */
[----:B------:R-:W-:Y:S02]  /*41d0*/  FSEL R0, R97, RZ, P6 ;  /* 0x000000ff61007208 */ /* 0x000fe40003000000 */
[----:B------:R-:W-:Y:S02]  /*41e0*/  F2FP.BF16.F32.PACK_AB R75, R185, R198 ;  /* 0x000000c6b94b723e */ /* 0x000fe400000010ff */
[----:B------:R-:W-:Y:S02]  /*41f0*/  F2FP.BF16.F32.PACK_AB R74, R183, R190 ;  /* 0x000000beb74a723e */ /* 0x000fe400000010ff */
[----:B------:R-:W-:Y:S02]  /*4200*/  F2FP.BF16.F32.PACK_AB R73, R73, R158 ;  /* 0x0000009e4949723e */ /* 0x000fe400000010ff */
[----:B------:R-:W-:-:S02]  /*4210*/  FSEL R98, R98, RZ, P2 ;  /* 0x000000ff62627208 */ /* 0x000fc40001000000 */
[----:B------:R-:W-:Y:S01]  /*4220*/  FSEL R99, R99, RZ, P0 ;  /* 0x000000ff63637208 */ /* 0x000fe20000000000 */
[----:B------:R0:W-:Y:S01]  /*4230*/  STG.E.128 desc[UR14][R156.64], R72 ;  /* 0x000000489c007986 */ /* 0x0001e2000c101d0e */
[----:B------:R-:W-:Y:S02]  /*4240*/  FSEL R97, R90, RZ, P4 ;  /* 0x000000ff5a617208 */ /* 0x000fe40002000000 */
[----:B------:R-:W-:Y:S02]  /*4250*/  F2FP.BF16.F32.PACK_AB R79, R189, R182 ;  /* 0x000000b6bd4f723e */ /* 0x000fe400000010ff */
[----:B------:R-:W-:Y:S02]  /*4260*/  F2FP.BF16.F32.PACK_AB R78, R187, R174 ;  /* 0x000000aebb4e723e */ /* 0x000fe400000010ff */
[----:B------:R-:W-:Y:S02]  /*4270*/  F2FP.BF16.F32.PACK_AB R77, R181, R170 ;  /* 0x000000aab54d723e */ /* 0x000fe400000010ff */
[----:B------:R-:W-:-:S02]  /*4280*/  F2FP.BF16.F32.PACK_AB R83, R168, R167 ;  /* 0x000000a7a853723e */ /* 0x000fc400000010ff */
[----:B------:R-:W-:Y:S01]  /*4290*/  F2FP.BF16.F32.PACK_AB R82, R108, R103 ;  /* 0x000000676c52723e */ /* 0x000fe200000010ff */
[----:B------:R0:W-:Y:S01]  /*42a0*/  STG.E.128 desc[UR14][R92.64], R76 ;  /* 0x0000004c5c007986 */ /* 0x0001e2000c101d0e */
[----:B------:R-:W-:Y:S02]  /*42b0*/  F2FP.BF16.F32.PACK_AB R81, R102, R89 ;  /* 0x000000596651723e */ /* 0x000fe400000010ff */
[----:B------:R-:W-:Y:S02]  /*42c0*/  F2FP.BF16.F32.PACK_AB R87, R110, R87 ;  /* 0x000000576e57723e */ /* 0x000fe400000010ff */
[----:B------:R-:W-:Y:S01]  /*42d0*/  F2FP.BF16.F32.PACK_AB R86, R109, R86 ;  /* 0x000000566d56723e */ /* 0x000fe200000010ff */
[----:B------:R0:W-:Y:S01]  /*42e0*/  STG.E.128 desc[UR14][R154.64], R80 ;  /* 0x000000509a007986 */ /* 0x0001e2000c101d0e */
[----:B------:R-:W-:Y:S02]  /*42f0*/  F2FP.BF16.F32.PACK_AB R85, R105, R104 ;  /* 0x000000686955723e */ /* 0x000fe400000010ff */
[----:B------:R-:W-:-:S02]  /*4300*/  F2FP.BF16.F32.PACK_AB R84, R166, R165 ;  /* 0x000000a5a654723e */ /* 0x000fc400000010ff */
[----:B------:R-:W-:Y:S02]  /*4310*/  F2FP.BF16.F32.PACK_AB R91, R88, R91 ;  /* 0x0000005b585b723e */ /* 0x000fe400000010ff */
[----:B------:R-:W-:Y:S01]  /*4320*/  F2FP.BF16.F32.PACK_AB R90, R99, R98 ;  /* 0x00000062635a723e */ /* 0x000fe200000010ff */
[----:B------:R0:W-:Y:S01]  /*4330*/  STG.E.128 desc[UR14][R94.64], R84 ;  /* 0x000000545e007986 */ /* 0x0001e2000c101d0e */
[----:B------:R-:W-:Y:S02]  /*4340*/  F2FP.BF16.F32.PACK_AB R89, R0, R107 ;  /* 0x0000006b0059723e */ /* 0x000fe400000010ff */
[----:B------:R-:W-:-:S05]  /*4350*/  F2FP.BF16.F32.PACK_AB R88, R97, R106 ;  /* 0x0000006a6158723e */ /* 0x000fca00000010ff */
[----:B------:R0:W-:Y:S01]  /*4360*/  STG.E.128 desc[UR14][R152.64], R88 ;  /* 0x0000005898007986 */ /* 0x0001e2000c101d0e */
[----:B------:R-:W-:Y:S05]  /*4370*/  BRA `(.L_x_720) ;  /* 0x0000004000d07947 */ /* 0x000fea0003800000 */
.L_x_719:
[----:B-----5:R-:W-:Y:S01]  /*4380*/  PRMT R60, R59, 0x7632, R60 ;  /* 0x000076323b3c7816 */ /* 0x020fe2000000003c */
[--C-:B------:R-:W-:Y:S01]  /*4390*/  FFMA.FTZ R207, R207, UR13, R158.reuse ;  /* 0x0000000dcfcf7c23 */ /* 0x100fe2000801009e */
[--C-:B------:R-:W-:Y:S01]  /*43a0*/  FFMA.FTZ R201, R201, UR13, R158.reuse ;  /* 0x0000000dc9c97c23 */ /* 0x100fe2000801009e */
[----:B------:R-:W-:Y:S01]  /*43b0*/  SHF.L.U32 R61, R59, 0x10, RZ ;  /* 0x000000103b3d7819 */ /* 0x000fe200000006ff */
[----:B------:R-:W-:Y:S01]  /*43c0*/  FFMA.FTZ R63, R186, UR13, R158 ;  /* 0x0000000dba3f7c23 */ /* 0x000fe2000801009e */
[----:B------:R-:W-:Y:S01]  /*43d0*/  SHF.L.U32 R62, R60, 0x10, RZ ;  /* 0x000000103c3e7819 */ /* 0x000fe200000006ff */
[----:B------:R-:W-:Y:S01]  /*43e0*/  FADD.FTZ R75, R210, -R207 ;  /* 0x800000cfd24b7221 */ /* 0x000fe20000010000 */
[----:B------:R-:W-:Y:S01]  /*43f0*/  FADD.FTZ R60, R202, -R201 ;  /* 0x800000c9ca3c7221 */ /* 0x000fe20000010000 */
[----:B------:R-:W-:Y:S01]  /*4400*/  ISETP.GE.U32.AND P2, PT, R94, RZ, PT ;  /* 0x000000ff5e00720c */ /* 0x000fe20003f46070 */
[----:B------:R-:W-:Y:S01]  /*4410*/  FADD.FTZ R188, R188, -R63 ;  /* 0x8000003fbcbc7221 */ /* 0x000fe20000010000 */
[----:B------:R-:W-:Y:S01]  /*4420*/  FFMA.FTZ R75, R75, UR12, R62 ;  /* 0x0000000c4b4b7c23 */ /* 0x000fe2000801003e */
[----:B------:R-:W-:Y:S01]  /*4430*/  FFMA.FTZ R60, R60, UR12, R61 ;  /* 0x0000000c3c3c7c23 */ /* 0x000fe2000801003d */
[----:B------:R-:W-:Y:S01]  /*4440*/  ISETP.GE.U32.AND.EX P2, PT, R95, 0x1000000, PT, P2 ;  /* 0x010000005f00780c */ /* 0x000fe20003f46120 */
[--C-:B------:R-:W-:Y:S01]  /*4450*/  FFMA.FTZ R205, R205, UR13, R158.reuse ;  /* 0x0000000dcdcd7c23 */ /* 0x100fe2000801009e */
[----:B------:R-:W-:Y:S01]  /*4460*/  FMUL.FTZ R62, R75, UR4 ;  /* 0x000000044b3e7c20 */ /* 0x000fe20008410000 */
[----:B------:R-:W-:Y:S01]  /*4470*/  FMUL.FTZ R61, R60, UR4 ;  /* 0x000000043c3d7c20 */ /* 0x000fe20008410000 */
[----:B------:R-:W-:Y:S01]  /*4480*/  LOP3.LUT P6, RZ, R95, 0xff0000, RZ, 0xc0, !PT ;  /* 0x00ff00005fff7812 */ /* 0x000fe200078cc0ff */
[----:B------:R-:W-:Y:S01]  /*4490*/  FFMA.FTZ R0, R0, UR13, R158 ;  /* 0x0000000d00007c23 */ /* 0x000fe2000801009e */
[----:B------:R-:W-:Y:S01]  /*44a0*/  FMUL.FTZ R62, R62, UR7 ;  /* 0x000000073e3e7c20 */ /* 0x000fe20008410000 */
[----:B------:R-:W-:Y:S01]  /*44b0*/  FMUL.FTZ R61, R61, UR7 ;  /* 0x000000073d3d7c20 */ /* 0x000fe20008410000 */
[----:B------:R-:W-:Y:S01]  /*44c0*/  LOP3.LUT P5, RZ, R94, 0xff, RZ, 0xc0, !PT ;  /* 0x000000ff5eff7812 */ /* 0x000fe200078ac0ff */
[----:B------:R-:W-:Y:S01]  /*44d0*/  FADD.FTZ R74, R208, -R205 ;  /* 0x800000cdd04a7221 */ /* 0x000fe20000010000 */
[C---:B------:R-:W-:Y:S01]  /*44e0*/  LOP3.LUT P0, RZ, R94.reuse, 0xff00, RZ, 0xc0, !PT ;  /* 0x0000ff005eff7812 */ /* 0x040fe2000780c0ff */
[----:B------:R-:W-:Y:S01]  /*44f0*/  FADD.FTZ R0, R203, -R0 ;  /* 0x80000000cb007221 */ /* 0x000fe20000010000 */
[C---:B------:R-:W-:Y:S01]  /*4500*/  LOP3.LUT P4, RZ, R94.reuse, 0xff0000, RZ, 0xc0, !PT ;  /* 0x00ff00005eff7812 */ /* 0x040fe2000788c0ff */
[--C-:B------:R-:W-:Y:S01]  /*4510*/  FFMA.FTZ R195, R195, UR13, R158.reuse ;  /* 0x0000000dc3c37c23 */ /* 0x100fe2000801009e */
[----:B------:R-:W-:Y:S01]  /*4520*/  LOP3.LUT P3, RZ, R94, 0xff000000, RZ, 0xc0, !PT ;  /* 0xff0000005eff7812 */ /* 0x000fe2000786c0ff */
[--C-:B------:R-:W-:Y:S01]  /*4530*/  FFMA.FTZ R73, R204, UR13, R158.reuse ;  /* 0x0000000dcc497c23 */ /* 0x100fe2000801009e */
[----:B------:R-:W-:Y:S01]  /*4540*/  FSEL R94, R62, RZ, P2 ;  /* 0x000000ff3e5e7208 */ /* 0x000fe20001000000 */
[--C-:B------:R-:W-:Y:S01]  /*4550*/  FFMA.FTZ R62, R197, UR13, R158.reuse ;  /* 0x0000000dc53e7c23 */ /* 0x100fe2000801009e */
[----:B------:R-:W-:Y:S01]  /*4560*/  FSEL R157, R61, RZ, P6 ;  /* 0x000000ff3d9d7208 */ /* 0x000fe20003000000 */
[----:B------:R-:W-:Y:S01]  /*4570*/  FFMA.FTZ R61, R198, UR13, R158 ;  /* 0x0000000dc63d7c23 */ /* 0x000fe2000801009e */
[C---:B------:R-:W-:Y:S01]  /*4580*/  SHF.L.U32 R63, R58.reuse, 0x10, RZ ;  /* 0x000000103a3f7819 */ /* 0x040fe200000006ff */
[--C-:B------:R-:W-:Y:S01]  /*4590*/  FADD.FTZ R199, R199, -R62.reuse ;  /* 0x8000003ec7c77221 */ /* 0x100fe20000010000 */
[----:B------:R-:W-:Y:S01]  /*45a0*/  PRMT R62, R58, 0x7632, R62 ;  /* 0x000076323a3e7816 */ /* 0x000fe2000000003e */
[--C-:B------:R-:W-:Y:S01]  /*45b0*/  FADD.FTZ R200, R200, -R61.reuse ;  /* 0x8000003dc8c87221 */ /* 0x100fe20000010000 */
[----:B------:R-:W-:Y:S01]  /*45c0*/  PRMT R61, R57, 0x7632, R61 ;  /* 0x00007632393d7816 */ /* 0x000fe2000000003d */
[----:B------:R-:W-:Y:S01]  /*45d0*/  FFMA.FTZ R72, R209, UR13, R158 ;  /* 0x0000000dd1487c23 */ /* 0x000fe2000801009e */
[C---:B------:R-:W-:Y:S01]  /*45e0*/  LOP3.LUT P6, RZ, R95.reuse, 0xff, RZ, 0xc0, !PT ;  /* 0x000000ff5fff7812 */ /* 0x040fe200078cc0ff */
[----:B------:R-:W-:Y:S01]  /*45f0*/  FFMA.FTZ R200, R200, UR12, R63 ;  /* 0x0000000cc8c87c23 */ /* 0x000fe2000801003f */
[----:B------:R-:W-:Y:S01]  /*4600*/  LOP3.LUT P2, RZ, R95, 0xff00, RZ, 0xc0, !PT ;  /* 0x0000ff005fff7812 */ /* 0x000fe2000784c0ff */
        /* <DEDUP_REMOVED lines=15> */
[----:B------:R-:W-:Y:S01]  /*4700*/  FFMA.FTZ R72, R72, UR12, R95 ;  /* 0x0000000c48487c23 */ /* 0x000fe2000801005f */
[--C-:B------:R-:W-:Y:S01]  /*4710*/  FFMA.FTZ R199, R199, UR12, R62.reuse ;  /* 0x0000000cc7c77c23 */ /* 0x100fe2000801003e */
[----:B------:R-:W-:Y:S01]  /*4720*/  FMUL.FTZ R0, R0, UR7 ;  /* 0x0000000700007c20 */ /* 0x000fe20008410000 */
[----:B------:R-:W-:Y:S01]  /*4730*/  PRMT R62, R67, 0x7632, R62 ;  /* 0x00007632433e7816 */ /* 0x000fe2000000003e */
[----:B------:R-:W-:Y:S01]  /*4740*/  FFMA.FTZ R63, R188, UR12, R195 ;  /* 0x0000000cbc3f7c23 */ /* 0x000fe200080100c3 */
[----:B------:R-:W-:Y:S01]  /*4750*/  FMUL.FTZ R188, R74, UR4 ;  /* 0x000000044abc7c20 */ /* 0x000fe20008410000 */
[----:B------:R-:W-:Y:S01]  /*4760*/  FMUL.FTZ R95, R199, UR4 ;  /* 0x00000004c75f7c20 */ /* 0x000fe20008410000 */
[----:B------:R-:W-:Y:S01]  /*4770*/  FSEL R198, R0, RZ, P6 ;  /* 0x000000ff00c67208 */ /* 0x000fe20003000000 */
[----:B------:R-:W-:Y:S01]  /*4780*/  FMUL.FTZ R0, R61, UR4 ;  /* 0x000000043d007c20 */ /* 0x000fe20008410000 */
[----:B------:R-:W-:Y:S01]  /*4790*/  FMUL.FTZ R186, R73, UR4 ;  /* 0x0000000449ba7c20 */ /* 0x000fe20008410000 */
[----:B------:R-:W-:Y:S01]  /*47a0*/  SHF.L.U32 R197, R62, 0x10, RZ ;  /* 0x000000103ec57819 */ /* 0x000fe200000006ff */
[----:B------:R-:W-:Y:S01]  /*47b0*/  FMUL.FTZ R188, R188, UR7 ;  /* 0x00000007bcbc7c20 */ /* 0x000fe20008410000 */
[----:B------:R-:W-:Y:S01]  /*47c0*/  FMUL.FTZ R95, R95, UR7 ;  /* 0x000000075f5f7c20 */ /* 0x000fe20008410000 */
[----:B------:R-:W-:Y:S01]  /*47d0*/  FMUL.FTZ R0, R0, UR7 ;  /* 0x0000000700007c20 */ /* 0x000fe20008410000 */
[----:B------:R-:W-:Y:S01]  /*47e0*/  FMUL.FTZ R186, R186, UR7 ;  /* 0x00000007baba7c20 */ /* 0x000fe20008410000 */
[----:B------:R-:W-:Y:S01]  /*47f0*/  FFMA.FTZ R62, R196, UR12, R197 ;  /* 0x0000000cc43e7c23 */ /* 0x000fe200080100c5 */
[----:B------:R-:W-:Y:S01]  /*4800*/  FSEL R197, R188, RZ, P2 ;  /* 0x000000ffbcc57208 */ /* 0x000fe20001000000 */
[--C-:B------:R-:W-:Y:S01]  /*4810*/  FFMA.FTZ R193, R193, UR13, R158.reuse ;  /* 0x0000000dc1c17c23 */ /* 0x100fe2000801009e */
[----:B------:R-:W-:Y:S01]  /*4820*/  FSEL R195, R95, RZ, P4 ;  /* 0x000000ff5fc37208 */ /* 0x000fe20002000000 */
[----:B------:R-:W-:Y:S01]  /*4830*/  FMUL.FTZ R95, R72, UR4 ;  /* 0x00000004485f7c20 */ /* 0x000fe20008410000 */
[----:B------:R-:W-:Y:S01]  /*4840*/  FSEL R188, R0, RZ, P5 ;  /* 0x000000ff00bc7208 */ /* 0x000fe20002800000 */
[----:B------:R-:W-:Y:S01]  /*4850*/  FMUL.FTZ R0, R63, UR4 ;  /* 0x000000043f007c20 */ /* 0x000fe20008410000 */
[----:B------:R-:W-:Y:S01]  /*4860*/  FSEL R196, R186, RZ, P3 ;  /* 0x000000ffbac47208 */ /* 0x000fe20001800000 */
[----:B------:R-:W-:Y:S01]  /*4870*/  FMUL.FTZ R186, R62, UR4 ;  /* 0x000000043eba7c20 */ /* 0x000fe20008410000 */
[----:B------:R-:W-:Y:S01]  /*4880*/  ISETP.GE.U32.AND P5, PT, R92, RZ, PT ;  /* 0x000000ff5c00720c */ /* 0x000fe20003fa6070 */
[----:B------:R-:W-:Y:S01]  /*4890*/  FMUL.FTZ R95, R95, UR7 ;  /* 0x000000075f5f7c20 */ /* 0x000fe20008410000 */
[----:B------:R-:W-:Y:S01]  /*48a0*/  FMUL.FTZ R0, R0, UR7 ;  /* 0x0000000700007c20 */ /* 0x000fe20008410000 */
[C---:B------:R-:W-:Y:S01]  /*48b0*/  LOP3.LUT P3, RZ, R93.reuse, 0xff0000, RZ, 0xc0, !PT ;  /* 0x00ff00005dff7812 */ /* 0x040fe2000786c0ff */
[----:B------:R-:W-:Y:S01]  /*48c0*/  FMUL.FTZ R201, R186, UR7 ;  /* 0x00000007bac97c20 */ /* 0x000fe20008410000 */
[----:B------:R-:W-:Y:S01]  /*48d0*/  ISETP.GE.U32.AND.EX P5, PT, R93, 0x1000000, PT, P5 ;  /* 0x010000005d00780c */ /* 0x000fe20003fa6150 */
[--C-:B------:R-:W-:Y:S01]  /*48e0*/  FFMA.FTZ R179, R179, UR13, R158.reuse ;  /* 0x0000000db3b37c23 */ /* 0x100fe2000801009e */
[----:B------:R-:W-:Y:S01]  /*48f0*/  FSEL R186, R95, RZ, P0 ;  /* 0x000000ff5fba7208 */ /* 0x000fe20000000000 */
[--C-:B------:R-:W-:Y:S01]  /*4900*/  FFMA.FTZ R191, R191, UR13, R158.reuse ;  /* 0x0000000dbfbf7c23 */ /* 0x100fe2000801009e */
[C---:B------:R-:W-:Y:S01]  /*4910*/  LOP3.LUT P6, RZ, R92.reuse, 0xff, RZ, 0xc0, !PT ;  /* 0x000000ff5cff7812 */ /* 0x040fe200078cc0ff */
[--C-:B------:R-:W-:Y:S01]  /*4920*/  FFMA.FTZ R177, R177, UR13, R158.reuse ;  /* 0x0000000db1b17c23 */ /* 0x100fe2000801009e */
[----:B------:R-:W-:Y:S01]  /*4930*/  LOP3.LUT P2, RZ, R92, 0xff00, RZ, 0xc0, !PT ;  /* 0x0000ff005cff7812 */ /* 0x000fe2000784c0ff */
[----:B------:R-:W-:Y:S01]  /*4940*/  FADD.FTZ R192, R192, -R191 ;  /* 0x800000bfc0c07221 */ /* 0x000fe20000010000 */
[C---:B------:R-:W-:Y:S01]  /*4950*/  LOP3.LUT P4, RZ, R92.reuse, 0xff0000, RZ, 0xc0, !PT ;  /* 0x00ff00005cff7812 */ /* 0x040fe2000788c0ff */
[--C-:B------:R-:W-:Y:S01]  /*4960*/  FFMA.FTZ R175, R175, UR13, R158.reuse ;  /* 0x0000000dafaf7c23 */ /* 0x100fe2000801009e */
[----:B------:R-:W-:Y:S01]  /*4970*/  LOP3.LUT P0, RZ, R92, 0xff000000, RZ, 0xc0, !PT ;  /* 0xff0000005cff7812 */ /* 0x000fe2000780c0ff */
[--C-:B------:R-:W-:Y:S01]  /*4980*/  FFMA.FTZ R106, R106, UR13, R158.reuse ;  /* 0x0000000d6a6a7c23 */ /* 0x100fe2000801009e */
[----:B------:R-:W-:Y:S01]  /*4990*/  FSEL R95, R0, RZ, P3 ;  /* 0x000000ff005f7208 */ /* 0x000fe20001800000 */
[----:B------:R-:W-:Y:S01]  /*49a0*/  FFMA.FTZ R0, R181, UR13, R158 ;  /* 0x0000000db5007c23 */ /* 0x000fe2000801009e */
[----:B------:R-:W-:Y:S01]  /*49b0*/  FSEL R92, R201, RZ, P5 ;  /* 0x000000ffc95c7208 */ /* 0x000fe20002800000 */
[----:B------:R-:W-:Y:S01]  /*49c0*/  FADD.FTZ R181, R180, -R179 ;  /* 0x800000b3b4b57221 */ /* 0x000fe20000010000 */
[----:B------:R-:W-:Y:S01]  /*49d0*/  LOP3.LUT P3, RZ, R93, 0xff, RZ, 0xc0, !PT ;  /* 0x000000ff5dff7812 */ /* 0x000fe2000786c0ff */
[----:B------:R-:W-:Y:S01]  /*49e0*/  FADD.FTZ R183, R183, -R0 ;  /* 0x80000000b7b77221 */ /* 0x000fe20000010000 */
[----:B------:R-:W-:Y:S01]  /*49f0*/  LOP3.LUT P5, RZ, R93, 0xff00, RZ, 0xc0, !PT ;  /* 0x0000ff005dff7812 */ /* 0x000fe200078ac0ff */
[--C-:B------:R-:W-:Y:S01]  /*4a00*/  FFMA.FTZ R93, R182, UR13, R158.reuse ;  /* 0x0000000db65d7c23 */ /* 0x100fe2000801009e */
[----:B------:R-:W-:Y:S01]  /*4a10*/  FADD.FTZ R0, R190, -R189 ;  /* 0x800000bdbe007221 */ /* 0x000fe20000010000 */
[----:B------:R-:W-:Y:S01]  /*4a20*/  FADD.FTZ R190, R194, -R193 ;  /* 0x800000c1c2be7221 */ /* 0x000fe20000010000 */
[--C-:B------:R-:W-:Y:S01]  /*4a30*/  FFMA.FTZ R182, R185, UR13, R158.reuse ;  /* 0x0000000db9b67c23 */ /* 0x100fe2000801009e */
[--C-:B------:R-:W-:Y:S01]  /*4a40*/  FADD.FTZ R189, R184, -R93.reuse ;  /* 0x8000005db8bd7221 */ /* 0x100fe20000010000 */
[C---:B------:R-:W-:Y:S01]  /*4a50*/  PRMT R93, R66.reuse, 0x7632, R93 ;  /* 0x00007632425d7816 */ /* 0x040fe2000000005d */
[----:B------:R-:W-:Y:S01]  /*4a60*/  FFMA.FTZ R184, R167, UR13, R158 ;  /* 0x0000000da7b87c23 */ /* 0x000fe2000801009e */
        /* <DEDUP_REMOVED lines=9> */
[--C-:B------:R-:W-:Y:S01]  /*4b00*/  FFMA.FTZ R193, R173, UR13, R158.reuse ;  /* 0x0000000dadc17c23 */ /* 0x100fe2000801009e */
[----:B------:R-:W-:Y:S01]  /*4b10*/  SHF.L.U32 R165, R165, 0x10, RZ ;  /* 0x00000010a5a57819 */ /* 0x000fe200000006ff */
        /* <DEDUP_REMOVED lines=8> */
[----:B------:R-:W-:Y:S01]  /*4ba0*/  FFMA.FTZ R184, R0, UR12, R93 ;  /* 0x0000000c00b87c23 */ /* 0x000fe2000801005d */
[----:B------:R-:W-:Y:S01]  /*4bb0*/  SHF.L.U32 R192, R179, 0x10, RZ ;  /* 0x00000010b3c07819 */ /* 0x000fe200000006ff */
[----:B------:R-:W-:Y:S01]  /*4bc0*/  FMUL.FTZ R93, R190, UR4 ;  /* 0x00000004be5d7c20 */ /* 0x000fe20008410000 */
[----:B------:R-:W-:Y:S01]  /*4bd0*/  FFMA.FTZ R185, R183, UR12, R180 ;  /* 0x0000000cb7b97c23 */ /* 0x000fe200080100b4 */
[----:B------:R-:W-:Y:S01]  /*4be0*/  FMUL.FTZ R0, R191, UR4 ;  /* 0x00000004bf007c20 */ /* 0x000fe20008410000 */
[----:B------:R-:W-:Y:S01]  /*4bf0*/  FFMA.FTZ R183, R167, UR12, R182 ;  /* 0x0000000ca7b77c23 */ /* 0x000fe200080100b6 */
[----:B------:R-:W-:Y:S01]  /*4c00*/  FFMA.FTZ R182, R181, UR12, R192 ;  /* 0x0000000cb5b67c23 */ /* 0x000fe200080100c0 */
[----:B------:R-:W-:Y:S01]  /*4c10*/  FMUL.FTZ R181, R93, UR7 ;  /* 0x000000075db57c20 */ /* 0x000fe20008410000 */
[----:B------:R-:W-:Y:S01]  /*4c20*/  FMUL.FTZ R93, R187, UR4 ;  /* 0x00000004bb5d7c20 */ /* 0x000fe20008410000 */
[----:B------:R-:W-:Y:S01]  /*4c30*/  FMUL.FTZ R180, R0, UR7 ;  /* 0x0000000700b47c20 */ /* 0x000fe20008410000 */
[----:B------:R-:W-:Y:S01]  /*4c40*/  FMUL.FTZ R0, R189, UR4 ;  /* 0x00000004bd007c20 */ /* 0x000fe20008410000 */
[--C-:B------:R-:W-:Y:S01]  /*4c50*/  FFMA.FTZ R167, R172, UR13, R158.reuse ;  /* 0x0000000daca77c23 */ /* 0x100fe2000801009e */
[----:B------:R-:W-:Y:S01]  /*4c60*/  FMUL.FTZ R173, R93, UR7 ;  /* 0x000000075dad7c20 */ /* 0x000fe20008410000 */
[----:B------:R-:W-:Y:S01]  /*4c70*/  FMUL.FTZ R93, R184, UR4 ;  /* 0x00000004b85d7c20 */ /* 0x000fe20008410000 */
[----:B------:R-:W-:Y:S01]  /*4c80*/  FMUL.FTZ R179, R0, UR7 ;  /* 0x0000000700b37c20 */ /* 0x000fe20008410000 */
[----:B------:R-:W-:Y:S01]  /*4c90*/  FMUL.FTZ R0, R185, UR4 ;  /* 0x00000004b9007c20 */ /* 0x000fe20008410000 */
[----:B------:R-:W-:Y:S01]  /*4ca0*/  FMUL.FTZ R165, R183, UR4 ;  /* 0x00000004b7a57c20 */ /* 0x000fe20008410000 */
[----:B------:R-:W-:Y:S01]  /*4cb0*/  FMUL.FTZ R93, R93, UR7 ;  /* 0x000000075d5d7c20 */ /* 0x000fe20008410000 */
[----:B------:R-:W-:Y:S01]  /*4cc0*/  FSEL R173, R173, RZ, P0 ;  /* 0x000000ffadad7208 */ /* 0x000fe20000000000 */
[----:B------:R-:W-:Y:S01]  /*4cd0*/  FMUL.FTZ R0, R0, UR7 ;  /* 0x0000000700007c20 */ /* 0x000fe20008410000 */
[----:B------:R-:W-:Y:S01]  /*4ce0*/  FMUL.FTZ R192, R182, UR4 ;  /* 0x00000004b6c07c20 */ /* 0x000fe20008410000 */
[----:B------:R-:W-:Y:S01]  /*4cf0*/  FSEL R180, R180, RZ, P3 ;  /* 0x000000ffb4b47208 */ /* 0x000fe20001800000 */
[----:B------:R-:W-:Y:S01]  /*4d00*/  FMUL.FTZ R165, R165, UR7 ;  /* 0x00000007a5a57c20 */ /* 0x000fe20008410000 */
[----:B------:R-:W-:Y:S01]  /*4d10*/  FSEL R181, R181, RZ, P5 ;  /* 0x000000ffb5b57208 */ /* 0x000fe20002800000 */
[--C-:B------:R-:W-:Y:S01]  /*4d20*/  FFMA.FTZ R176, R85, UR13, R158.reuse ;  /* 0x0000000d55b07c23 */ /* 0x100fe2000801009e */
[----:B------:R-:W-:Y:S01]  /*4d30*/  FSEL R179, R179, RZ, P4 ;  /* 0x000000ffb3b37208 */ /* 0x000fe20002000000 */
[--C-:B------:R-:W-:Y:S01]  /*4d40*/  FFMA.FTZ R85, R99, UR13, R158.reuse ;  /* 0x0000000d63557c23 */ /* 0x100fe2000801009e */
[----:B------:R-:W-:Y:S01]  /*4d50*/  ISETP.GE.U32.AND P0, PT, R88, RZ, PT ;  /* 0x000000ff5800720c */ /* 0x000fe20003f06070 */
[----:B------:R-:W-:Y:S01]  /*4d60*/  FFMA.FTZ R162, R162, UR13, R158 ;  /* 0x0000000da2a27c23 */ /* 0x000fe2000801009e */
[----:B------:R-:W-:Y:S01]  /*4d70*/  FSEL R93, R93, RZ, P2 ;  /* 0x000000ff5d5d7208 */ /* 0x000fe20001000000 */
[----:B------:R-:W-:Y:S01]  /*4d80*/  FADD.FTZ R106, R107, -R106 ;  /* 0x8000006a6b6a7221 */ /* 0x000fe20000010000 */
[----:B------:R-:W-:Y:S01]  /*4d90*/  LOP3.LUT P3, RZ, R88, 0xff, RZ, 0xc0, !PT ;  /* 0x000000ff58ff7812 */ /* 0x000fe2000786c0ff */
[----:B------:R-:W-:Y:S01]  /*4da0*/  FADD.FTZ R201, R76, -R201 ;  /* 0x800000c94cc97221 */ /* 0x000fe20000010000 */
[----:B------:R-:W-:Y:S01]  /*4db0*/  LOP3.LUT P5, RZ, R88, 0xff00, RZ, 0xc0, !PT ;  /* 0x0000ff0058ff7812 */ /* 0x000fe200078ac0ff */
[--C-:B------:R-:W-:Y:S01]  /*4dc0*/  FFMA.FTZ R104, R104, UR13, R158.reuse ;  /* 0x0000000d68687c23 */ /* 0x100fe2000801009e */
[C---:B------:R-:W-:Y:S01]  /*4dd0*/  LOP3.LUT P4, RZ, R88.reuse, 0xff0000, RZ, 0xc0, !PT ;  /* 0x00ff000058ff7812 */ /* 0x040fe2000788c0ff */
[--C-:B------:R-:W-:Y:S01]  /*4de0*/  FFMA.FTZ R163, R163, UR13, R158.reuse ;  /* 0x0000000da3a37c23 */ /* 0x100fe2000801009e */
[----:B------:R-:W-:Y:S01]  /*4df0*/  LOP3.LUT P2, RZ, R88, 0xff000000, RZ, 0xc0, !PT ;  /* 0xff00000058ff7812 */ /* 0x000fe2000784c0ff */
[----:B------:R-:W-:Y:S01]  /*4e00*/  FADD.FTZ R88, R170, -R167 ;  /* 0x800000a7aa587221 */ /* 0x000fe20000010000 */
[----:B------:R-:W-:Y:S01]  /*4e10*/  FSEL R172, R0, RZ, P6 ;  /* 0x000000ff00ac7208 */ /* 0x000fe20003000000 */
[----:B------:R-:W-:Y:S01]  /*4e20*/  FMUL.FTZ R0, R192, UR7 ;  /* 0x00000007c0007c20 */ /* 0x000fe20008410000 */
[--C-:B------:R-:W-:Y:S01]  /*4e30*/  FFMA.FTZ R167, R168, UR13, R158.reuse ;  /* 0x0000000da8a77c23 */ /* 0x100fe2000801009e */
[C---:B------:R-:W-:Y:S01]  /*4e40*/  LOP3.LUT P6, RZ, R89.reuse, 0xff0000, RZ, 0xc0, !PT ;  /* 0x00ff000059ff7812 */ /* 0x040fe200078cc0ff */
[----:B------:R-:W-:Y:S01]  /*4e50*/  FFMA.FTZ R168, R164, UR13, R158 ;  /* 0x0000000da4a87c23 */ /* 0x000fe2000801009e */
[----:B------:R-:W-:Y:S01]  /*4e60*/  ISETP.GE.U32.AND.EX P0, PT, R89, 0x1000000, PT, P0 ;  /* 0x010000005900780c */ /* 0x000fe20003f06100 */
[----:B------:R-:W-:Y:S01]  /*4e70*/  FADD.FTZ R167, R166, -R167 ;  /* 0x800000a7a6a77221 */ /* 0x000fe20000010000 */
[----:B------:R-:W-:Y:S01]  /*4e80*/  PRMT R164, R54, 0x7632, R164 ;  /* 0x0000763236a47816 */ /* 0x000fe200000000a4 */
[----:B------:R-:W-:Y:S01]  /*4e90*/  FFMA.FTZ R166, R111, UR13, R158 ;  /* 0x0000000d6fa67c23 */ /* 0x000fe2000801009e */
[----:B------:R-:W-:Y:S01]  /*4ea0*/  FSEL R165, R165, RZ, P6 ;  /* 0x000000ffa5a57208 */ /* 0x000fe20003000000 */
[----:B------:R-:W-:Y:S01]  /*4eb0*/  FADD.FTZ R168, R161, -R168 ;  /* 0x800000a8a1a87221 */ /* 0x000fe20000010000 */
[----:B------:R-:W-:Y:S01]  /*4ec0*/  FSEL R0, R0, RZ, P0 ;  /* 0x000000ff00007208 */ /* 0x000fe20000000000 */
[----:B------:R-:W-:Y:S01]  /*4ed0*/  FADD.FTZ R166, R159, -R166 ;  /* 0x800000a69fa67221 */ /* 0x000fe20000010000 */
[----:B------:R-:W-:Y:S01]  /*4ee0*/  LOP3.LUT P6, RZ, R89, 0xff, RZ, 0xc0, !PT ;  /* 0x000000ff59ff7812 */ /* 0x000fe200078cc0ff */
[----:B------:R-:W-:Y:S01]  /*4ef0*/  FFMA.FTZ R170, R171, UR13, R158 ;  /* 0x0000000dabaa7c23 */ /* 0x000fe2000801009e */
[----:B------:R-:W-:Y:S01]  /*4f00*/  LOP3.LUT P0, RZ, R89, 0xff00, RZ, 0xc0, !PT ;  /* 0x0000ff0059ff7812 */ /* 0x000fe2000780c0ff */
[----:B------:R-:W-:Y:S01]  /*4f10*/  FADD.FTZ R89, R174, -R193 ;  /* 0x800000c1ae597221 */ /* 0x000fe20000010000 */
[----:B------:R-:W-:Y:S01]  /*4f20*/  PRMT R111, R53, 0x7632, R111 ;  /* 0x00007632356f7816 */ /* 0x000fe2000000006f */
[----:B------:R-:W-:Y:S01]  /*4f30*/  FADD.FTZ R193, R178, -R177 ;  /* 0x800000b1b2c17221 */ /* 0x000fe20000010000 */
[----:B------:R-:W-:Y:S01]  /*4f40*/  SHF.L.U32 R164, R164, 0x10, RZ ;  /* 0x00000010a4a47819 */ /* 0x000fe200000006ff */
[----:B------:R-:W-:Y:S01]  /*4f50*/  FADD.FTZ R170, R169, -R170 ;  /* 0x800000aaa9aa7221 */ /* 0x000fe20000010000 */
        /* <DEDUP_REMOVED lines=9> */
[----:B------:R-:W-:Y:S01]  /*4ff0*/  FMUL.FTZ R159, R193, UR4 ;  /* 0x00000004c19f7c20 */ /* 0x000fe20008410000 */
[----:B------:R-:W-:Y:S01]  /*5000*/  SHF.L.U32 R177, R53, 0x10, RZ ;  /* 0x0000001035b17819 */ /* 0x000fe200000006ff */
[----:B------:R-:W-:Y:S01]  /*5010*/  FFMA.FTZ R178, R175, UR12, R178 ;  /* 0x0000000cafb27c23 */ /* 0x000fe200080100b2 */
[----:B------:R-:W-:Y:S01]  /*5020*/  SHF.L.U32 R161, R161, 0x10, RZ ;  /* 0x00000010a1a17819 */ /* 0x000fe200000006ff */
[----:B------:R-:W-:Y:S01]  /*5030*/  FFMA.FTZ R175, R160, UR13, R158 ;  /* 0x0000000da0af7c23 */ /* 0x000fe2000801009e */
[----:B------:R-:W-:Y:S01]  /*5040*/  SHF.L.U32 R164, R111, 0x10, RZ ;  /* 0x000000106fa47819 */ /* 0x000fe200000006ff */
        /* <DEDUP_REMOVED lines=9> */
[----:B------:R-:W-:Y:S01]  /*50e0*/  FFMA.FTZ R89, R89, UR12, R164 ;  /* 0x0000000c59597c23 */ /* 0x000fe200080100a4 */
[----:B------:R-:W-:Y:S01]  /*50f0*/  FMUL.FTZ R166, R159, UR7 ;  /* 0x000000079fa67c20 */ /* 0x000fe20008410000 */
[----:B------:R-:W-:Y:S01]  /*5100*/  FMUL.FTZ R167, R111, UR7 ;  /* 0x000000076fa77c20 */ /* 0x000fe20008410000 */
[----:B------:R-:W-:Y:S01]  /*5110*/  FMUL.FTZ R111, R88, UR4 ;  /* 0x00000004586f7c20 */ /* 0x000fe20008410000 */
[----:B------:R-:W-:Y:S01]  /*5120*/  FMUL.FTZ R159, R89, UR4 ;  /* 0x00000004599f7c20 */ /* 0x000fe20008410000 */
[----:B------:R-:W-:Y:S01]  /*5130*/  FMUL.FTZ R174, R171, UR4 ;  /* 0x00000004abae7c20 */ /* 0x000fe20008410000 */
[----:B------:R-:W-:Y:S01]  /*5140*/  FSEL R166, R166, RZ, P2 ;  /* 0x000000ffa6a67208 */ /* 0x000fe20001000000 */
[----:B------:R-:W-:Y:S01]  /*5150*/  FMUL.FTZ R111, R111, UR7 ;  /* 0x000000076f6f7c20 */ /* 0x000fe20008410000 */
[----:B------:R-:W-:Y:S01]  /*5160*/  ISETP.GE.U32.AND P2, PT, R86, RZ, PT ;  /* 0x000000ff5600720c */ /* 0x000fe20003f46070 */
[----:B------:R-:W-:Y:S01]  /*5170*/  FMUL.FTZ R161, R170, UR4 ;  /* 0x00000004aaa17c20 */ /* 0x000fe20008410000 */
[----:B------:R-:W-:Y:S01]  /*5180*/  FMUL.FTZ R159, R159, UR7 ;  /* 0x000000079f9f7c20 */ /* 0x000fe20008410000 */
[----:B------:R-:W-:Y:S01]  /*5190*/  FMUL.FTZ R174, R174, UR7 ;  /* 0x00000007aeae7c20 */ /* 0x000fe20008410000 */
[----:B------:R-:W-:Y:S01]  /*51a0*/  ISETP.GE.U32.AND.EX P2, PT, R87, 0x1000000, PT, P2 ;  /* 0x010000005700780c */ /* 0x000fe20003f46120 */
[----:B------:R-:W-:Y:S01]  /*51b0*/  FADD.FTZ R160, R109, -R162 ;  /* 0x800000a26da07221 */ /* 0x000fe20000010000 */
[----:B------:R-:W-:Y:S01]  /*51c0*/  FSEL R164, R111, RZ, P3 ;  /* 0x000000ff6fa47208 */ /* 0x000fe20001800000 */
[----:B------:R-:W-:Y:S01]  /*51d0*/  FMUL.FTZ R111, R161, UR7 ;  /* 0x00000007a16f7c20 */ /* 0x000fe20008410000 */
[----:B------:R-:W-:Y:S01]  /*51e0*/  SHF.L.U32 R99, R70, 0x10, RZ ;  /* 0x0000001046637819 */ /* 0x000fe200000006ff */
[----:B------:R-:W-:Y:S01]  /*51f0*/  FADD.FTZ R163, R110, -R163 ;  /* 0x800000a36ea37221 */ /* 0x000fe20000010000 */
[----:B------:R-:W-:Y:S01]  /*5200*/  FSEL R161, R159, RZ, P5 ;  /* 0x000000ff9fa17208 */ /* 0x000fe20002800000 */
[--C-:B------:R-:W-:Y:S01]  /*5210*/  FFMA.FTZ R102, R102, UR13, R158.reuse ;  /* 0x0000000d66667c23 */ /* 0x100fe2000801009e */
[----:B------:R-:W-:Y:S01]  /*5220*/  FSEL R159, R174, RZ, P2 ;  /* 0x000000ffae9f7208 */ /* 0x000fe20001000000 */
[--C-:B------:R-:W-:Y:S01]  /*5230*/  FFMA.FTZ R174, R98, UR13, R158.reuse ;  /* 0x0000000d62ae7c23 */ /* 0x100fe2000801009e */
[----:B------:R-:W-:Y:S01]  /*5240*/  FSEL R169, R169, RZ, P6 ;  /* 0x000000ffa9a97208 */ /* 0x000fe20003000000 */
[----:B------:R-:W-:Y:S01]  /*5250*/  FFMA.FTZ R162, R106, UR12, R99 ;  /* 0x0000000c6aa27c23 */ /* 0x000fe20008010063 */
[----:B------:R-:W-:Y:S01]  /*5260*/  FSEL R168, R168, RZ, P0 ;  /* 0x000000ffa8a87208 */ /* 0x000fe20000000000 */
[----:B------:R-:W-:Y:S01]  /*5270*/  FFMA.FTZ R97, R97, UR13, R158 ;  /* 0x0000000d61617c23 */ /* 0x000fe2000801009e */
[----:B------:R-:W-:Y:S01]  /*5280*/  FSEL R167, R167, RZ, P4 ;  /* 0x000000ffa7a77208 */ /* 0x000fe20002000000 */
[----:B------:R-:W-:Y:S01]  /*5290*/  FADD.FTZ R176, R79, -R176 ;  /* 0x800000b04fb07221 */ /* 0x000fe20000010000 */
[----:B------:R-:W-:Y:S01]  /*52a0*/  PRMT R76, R69, 0x7632, R76 ;  /* 0x00007632454c7816 */ /* 0x000fe2000000004c */
[----:B------:R-:W-:Y:S01]  /*52b0*/  FADD.FTZ R102, R103, -R102 ;  /* 0x8000006667667221 */ /* 0x000fe20000010000 */
[----:B------:R-:W-:Y:S01]  /*52c0*/  LOP3.LUT P6, RZ, R86, 0xff, RZ, 0xc0, !PT ;  /* 0x000000ff56ff7812 */ /* 0x000fe200078cc0ff */
[----:B------:R-:W-:Y:S01]  /*52d0*/  FADD.FTZ R78, R108, -R175 ;  /* 0x800000af6c4e7221 */ /* 0x000fe20000010000 */
[C---:B------:R-:W-:Y:S01]  /*52e0*/  LOP3.LUT P0, RZ, R86.reuse, 0xff00, RZ, 0xc0, !PT ;  /* 0x0000ff0056ff7812 */ /* 0x040fe2000780c0ff */
[----:B------:R-:W0:Y:S01]  /*52f0*/  LDC.64 R202, c[0x0][0x478] ;  /* 0x00011e00ffca7b82 */ /* 0x000e220000000a00 */
[----:B------:R-:W-:Y:S01]  /*5300*/  LOP3.LUT P4, RZ, R86, 0xff0000, RZ, 0xc0, !PT ;  /* 0x00ff000056ff7812 */ /* 0x000fe2000788c0ff */
[----:B------:R-:W-:Y:S01]  /*5310*/  FADD.FTZ R97, R80, -R97 ;  /* 0x8000006150617221 */ /* 0x000fe20000010000 */
[----:B------:R-:W-:Y:S01]  /*5320*/  LOP3.LUT P3, RZ, R87, 0xff0000, RZ, 0xc0, !PT ;  /* 0x00ff000057ff7812 */ /* 0x000fe2000786c0ff */
[----:B------:R-:W-:Y:S01]  /*5330*/  FADD.FTZ R109, R81, -R174 ;  /* 0x800000ae516d7221 */ /* 0x000fe20000010000 */
[----:B------:R-:W-:Y:S01]  /*5340*/  LOP3.LUT P5, RZ, R86, 0xff000000, RZ, 0xc0, !PT ;  /* 0xff00000056ff7812 */ /* 0x000fe200078ac0ff */
[----:B------:R-:W-:Y:S01]  /*5350*/  FFMA.FTZ R86, R91, UR13, R158 ;  /* 0x0000000d5b567c23 */ /* 0x000fe2000801009e */
[----:B------:R-:W-:Y:S01]  /*5360*/  PRMT R98, R70, 0x7632, R98 ;  /* 0x0000763246627816 */ /* 0x000fe20000000062 */
[----:B------:R-:W-:Y:S01]  /*5370*/  FFMA.FTZ R91, R101, UR13, R158 ;  /* 0x0000000d655b7c23 */ /* 0x000fe2000801009e */
[----:B------:R-:W-:Y:S01]  /*5380*/  SHF.L.U32 R99, R69, 0x10, RZ ;  /* 0x0000001045637819 */ /* 0x000fe200000006ff */
[----:B------:R-:W-:Y:S01]  /*5390*/  FADD.FTZ R86, R77, -R86 ;  /* 0x800000564d567221 */ /* 0x000fe20000010000 */
[----:B------:R-:W-:Y:S01]  /*53a0*/  SHF.L.U32 R101, R76, 0x10, RZ ;  /* 0x000000104c657819 */ /* 0x000fe200000006ff */
[----:B------:R-:W-:Y:S01]  /*53b0*/  FADD.FTZ R85, R84, -R85 ;  /* 0x8000005554557221 */ /* 0x000fe20000010000 */
[----:B------:R-:W-:Y:S01]  /*53c0*/  FSEL R111, R111, RZ, P3 ;  /* 0x000000ff6f6f7208 */ /* 0x000fe20001800000 */
[----:B------:R-:W-:Y:S01]  /*53d0*/  FADD.FTZ R91, R96, -R91 ;  /* 0x8000005b605b7221 */ /* 0x000fe20000010000 */
[----:B------:R-:W-:Y:S01]  /*53e0*/  SHF.L.U32 R98, R98, 0x10, RZ ;  /* 0x0000001062627819 */ /* 0x000fe200000006ff */
[----:B------:R-:W-:Y:S01]  /*53f0*/  FFMA.FTZ R160, R160, UR12, R101 ;  /* 0x0000000ca0a07c23 */ /* 0x000fe20008010065 */
[----:B------:R-:W-:-:S02]  /*5400*/  PRMT R76, R68, 0x7632, R76 ;  /* 0x00007632444c7816 */ /* 0x000fc4000000004c */
[----:B------:R-:W-:Y:S01]  /*5410*/  LOP3.LUT P3, RZ, R87, 0xff, RZ, 0xc0, !PT ;  /* 0x000000ff57ff7812 */ /* 0x000fe2000786c0ff */
[----:B------:R-:W-:Y:S01]  /*5420*/  FFMA.FTZ R163, R163, UR12, R98 ;  /* 0x0000000ca3a37c23 */ /* 0x000fe20008010062 */
[----:B------:R-:W-:Y:S01]  /*5430*/  LOP3.LUT P2, RZ, R87, 0xff00, RZ, 0xc0, !PT ;  /* 0x0000ff0057ff7812 */ /* 0x000fe2000784c0ff */
[----:B------:R-:W-:Y:S01]  /*5440*/  FFMA.FTZ R87, R100, UR13, R158 ;  /* 0x0000000d64577c23 */ /* 0x000fe2000801009e */
[----:B------:R-:W-:Y:S01]  /*5450*/  FFMA.FTZ R158, R104, UR12, R99 ;  /* 0x0000000c689e7c23 */ /* 0x000fe20008010063 */
[----:B------:R-:W-:Y:S01]  /*5460*/  SHF.L.U32 R99, R76, 0x10, RZ ;  /* 0x000000104c637819 */ /* 0x000fe200000006ff */
[----:B------:R-:W-:Y:S01]  /*5470*/  FMUL.FTZ R76, R162, UR4 ;  /* 0x00000004a24c7c20 */ /* 0x000fe20008410000 */
[----:B------:R-:W-:Y:S01]  /*5480*/  SHF.L.U32 R79, R68, 0x10, RZ ;  /* 0x00000010444f7819 */ /* 0x000fe200000006ff */
[----:B------:R-:W-:Y:S01]  /*5490*/  FMUL.FTZ R98, R163, UR4 ;  /* 0x00000004a3627c20 */ /* 0x000fe20008410000 */
[----:B------:R-:W-:Y:S01]  /*54a0*/  SHF.L.U32 R100, R48, 0x10, RZ ;  /* 0x0000001030647819 */ /* 0x000fe200000006ff */
[----:B------:R-:W-:Y:S01]  /*54b0*/  FMUL.FTZ R106, R76, UR7 ;  /* 0x000000074c6a7c20 */ /* 0x000fe20008410000 */
[----:B------:R-:W-:Y:S01]  /*54c0*/  FMUL.FTZ R76, R158, UR4 ;  /* 0x000000049e4c7c20 */ /* 0x000fe20008410000 */
[----:B------:R-:W-:Y:S01]  /*54d0*/  FFMA.FTZ R79, R102, UR12, R79 ;  /* 0x0000000c664f7c23 */ /* 0x000fe2000801004f */
[----:B------:R-:W-:Y:S01]  /*54e0*/  SHF.L.U32 R103, R49, 0x10, RZ ;  /* 0x0000001031677819 */ /* 0x000fe200000006ff */
[----:B------:R-:W-:Y:S01]  /*54f0*/  FMUL.FTZ R107, R98, UR7 ;  /* 0x00000007626b7c20 */ /* 0x000fe20008410000 */
[----:B------:R-:W-:Y:S01]  /*5500*/  FMUL.FTZ R98, R160, UR4 ;  /* 0x00000004a0627c20 */ /* 0x000fe20008410000 */
        /* <DEDUP_REMOVED lines=15> */
[----:B------:R-:W-:Y:S01]  /*5600*/  F2FP.BF16.F32.PACK_AB R74, R74, R200 ;  /* 0x000000c84a4a723e */ /* 0x000fe200000010ff */
[----:B------:R-:W-:Y:S01]  /*5610*/  FADD.FTZ R87, R90, -R87 ;  /* 0x800000575a577221 */ /* 0x000fe20000010000 */
[----:B------:R-:W-:Y:S01]  /*5620*/  LOP3.LUT P3, RZ, R82, 0xff, RZ, 0xc0, !PT ;  /* 0x000000ff52ff7812 */ /* 0x000fe2000786c0ff */
[----:B------:R-:W1:Y:S01]  /*5630*/  LDC.64 R200, c[0x0][0x468] ;  /* 0x00011a00ffc87b82 */ /* 0x000e620000000a00 */
[----:B------:R-:W-:-:S02]  /*5640*/  FSEL R104, R104, RZ, P4 ;  /* 0x000000ff68687208 */ /* 0x000fc40002000000 */
[----:B------:R-:W-:Y:S02]  /*5650*/  LOP3.LUT P4, RZ, R82, 0xff0000, RZ, 0xc0, !PT ;  /* 0x00ff000052ff7812 */ /* 0x000fe4000788c0ff */
[----:B------:R-:W-:Y:S02]  /*5660*/  FSEL R103, R98, RZ, P0 ;  /* 0x000000ff62677208 */ /* 0x000fe40000000000 */
[----:B------:R-:W-:Y:S02]  /*5670*/  FSEL R98, R99, RZ, P3 ;  /* 0x000000ff63627208 */ /* 0x000fe40001800000 */
[----:B------:R-:W-:Y:S02]  /*5680*/  FSEL R99, R76, RZ, P4 ;  /* 0x000000ff4c637208 */ /* 0x000fe40002000000 */
[----:B------:R-:W-:Y:S02]  /*5690*/  PRMT R76, R48, 0x7632, R76 ;  /* 0x00007632304c7816 */ /* 0x000fe4000000004c */
[----:B------:R-:W-:-:S02]  /*56a0*/  F2FP.BF16.F32.PACK_AB R75, R75, R60 ;  /* 0x0000003c4b4b723e */ /* 0x000fc400000010ff */
[----:B------:R-:W-:Y:S02]  /*56b0*/  SHF.L.U32 R77, R76, 0x10, RZ ;  /* 0x000000104c4d7819 */ /* 0x000fe400000006ff */
[----:B------:R-:W-:Y:S02]  /*56c0*/  SHF.L.U32 R76, R50, 0x10, RZ ;  /* 0x00000010324c7819 */ /* 0x000fe400000006ff */
[----:B------:R-:W-:Y:S01]  /*56d0*/  PRMT R80, R49, 0x7632, R80 ;  /* 0x0000763231507816 */ /* 0x000fe20000000050 */
[--C-:B------:R-:W-:Y:S01]  /*56e0*/  FFMA.FTZ R110, R86, UR12, R77.reuse ;  /* 0x0000000c566e7c23 */ /* 0x100fe2000801004d */
[----:B------:R-:W-:Y:S01]  /*56f0*/  PRMT R60, R50, 0x7632, R60 ;  /* 0x00007632323c7816 */ /* 0x000fe2000000003c */
[----:B------:R-:W-:Y:S01]  /*5700*/  FFMA.FTZ R109, R109, UR12, R76 ;  /* 0x0000000c6d6d7c23 */ /* 0x000fe2000801004c */
[----:B------:R-:W-:Y:S02]  /*5710*/  PRMT R77, R51, 0x7632, R77 ;  /* 0x00007632334d7816 */ /* 0x000fe4000000004d */
[----:B------:R-:W-:-:S02]  /*5720*/  ISETP.GE.U32.AND P0, PT, R82, RZ, PT ;  /* 0x000000ff5200720c */ /* 0x000fc40003f06070 */
[----:B------:R-:W-:Y:S02]  /*5730*/  SHF.L.U32 R80, R80, 0x10, RZ ;  /* 0x0000001050507819 */ /* 0x000fe400000006ff */
[----:B------:R-:W-:Y:S02]  /*5740*/  SHF.L.U32 R76, R60, 0x10, RZ ;  /* 0x000000103c4c7819 */ /* 0x000fe400000006ff */
[----:B------:R-:W-:Y:S01]  /*5750*/  F2FP.BF16.F32.PACK_AB R72, R72, R61 ;  /* 0x0000003d4848723e */ /* 0x000fe200000010ff */
[----:B0-----:R-:W-:Y:S01]  /*5760*/  IMAD.WIDE.U32 R60, R156, 0x10, R202 ;  /* 0x000000109c3c7825 */ /* 0x001fe200078e00ca */
[----:B------:R-:W-:-:S03]  /*5770*/  F2FP.BF16.F32.PACK_AB R73, R73, R199 ;  /* 0x000000c74949723e */ /* 0x000fc600000010ff */
[----:B------:R-:W-:Y:S01]  /*5780*/  FFMA.FTZ R108, R97, UR12, R80 ;  /* 0x0000000c616c7c23 */ /* 0x000fe20008010050 */
[----:B------:R-:W-:Y:S01]  /*5790*/  SHF.L.U32 R174, R77, 0x10, RZ ;  /* 0x000000104dae7819 */ /* 0x000fe200000006ff */
[----:B------:R-:W-:Y:S01]  /*57a0*/  FFMA.FTZ R175, R85, UR12, R76 ;  /* 0x0000000c55af7c23 */ /* 0x000fe2000801004c */
[----:B------:R-:W-:Y:S01]  /*57b0*/  SHF.L.U32 R176, R51, 0x10, RZ ;  /* 0x0000001033b07819 */ /* 0x000fe200000006ff */
[----:B------:R0:W-:Y:S01]  /*57c0*/  STG.E.128 desc[UR14][R60.64], R72 ;  /* 0x000000483c007986 */ /* 0x0001e2000c101d0e */
[----:B------:R-:W-:Y:S01]  /*57d0*/  FSEL R107, R107, RZ, P2 ;  /* 0x000000ff6b6b7208 */ /* 0x000fe20001000000 */
[----:B------:R-:W-:Y:S01]  /*57e0*/  FFMA.FTZ R174, R91, UR12, R174 ;  /* 0x0000000c5bae7c23 */ /* 0x000fe200080100ae */
[----:B------:R-:W-:Y:S01]  /*57f0*/  FSEL R105, R105, RZ, P5 ;  /* 0x000000ff69697208 */ /* 0x000fe20002800000 */
[----:B------:R-:W-:Y:S01]  /*5800*/  FFMA.FTZ R176, R87, UR12, R176 ;  /* 0x0000000c57b07c23 */ /* 0x000fe200080100b0 */
[----:B------:R-:W-:Y:S01]  /*5810*/  LOP3.LUT P6, RZ, R83, 0xff, RZ, 0xc0, !PT ;  /* 0x000000ff53ff7812 */ /* 0x000fe200078cc0ff */
[----:B-1----:R-:W-:Y:S01]  /*5820*/  IMAD.WIDE.U32 R76, R155, 0x10, R200 ;  /* 0x000000109b4c7825 */ /* 0x002fe200078e00c8 */
[----:B------:R-:W-:-:S02]  /*5830*/  LOP3.LUT P3, RZ, R83, 0xff00, RZ, 0xc0, !PT ;  /* 0x0000ff0053ff7812 */ /* 0x000fc4000786c0ff */
[----:B------:R-:W-:Y:S01]  /*5840*/  LOP3.LUT P4, RZ, R83, 0xff0000, RZ, 0xc0, !PT ;  /* 0x00ff000053ff7812 */ /* 0x000fe2000788c0ff */
[--C-:B------:R-:W-:Y:S01]  /*5850*/  IMAD.WIDE.U32 R96, R153, 0x10, R200.reuse ;  /* 0x0000001099607825 */ /* 0x100fe200078e00c8 */
[----:B------:R-:W-:Y:S02]  /*5860*/  ISETP.GE.U32.AND.EX P0, PT, R83, 0x1000000, PT, P0 ;  /* 0x010000005300780c */ /* 0x000fe40003f06100 */
[C---:B------:R-:W-:Y:S02]  /*5870*/  LOP3.LUT P2, RZ, R82.reuse, 0xff00, RZ, 0xc0, !PT ;  /* 0x0000ff0052ff7812 */ /* 0x040fe4000784c0ff */
[----:B------:R-:W-:Y:S02]  /*5880*/  LOP3.LUT P5, RZ, R82, 0xff000000, RZ, 0xc0, !PT ;  /* 0xff00000052ff7812 */ /* 0x000fe400078ac0ff */
[----:B------:R-:W-:Y:S01]  /*5890*/  F2FP.BF16.F32.PACK_AB R83, R94, R157 ;  /* 0x0000009d5e53723e */ /* 0x000fe200000010ff */
[----:B------:R-:W-:Y:S01]  /*58a0*/  IMAD.WIDE.U32 R156, R156, 0x10, R200 ;  /* 0x000000109c9c7825 */ /* 0x000fe200078e00c8 */
[----:B------:R-:W-:-:S02]  /*58b0*/  F2FP.BF16.F32.PACK_AB R63, R62, R63 ;  /* 0x0000003f3e3f723e */ /* 0x000fc400000010ff */
[----:B------:R-:W-:Y:S01]  /*58c0*/  F2FP.BF16.F32.PACK_AB R82, R197, R198 ;  /* 0x000000c6c552723e */ /* 0x000fe200000010ff */
[--C-:B0-----:R-:W-:Y:S01]  /*58d0*/  IMAD.WIDE.U32 R74, R155, 0x10, R202.reuse ;  /* 0x000000109b4a7825 */ /* 0x101fe200078e00ca */
[----:B------:R-:W-:Y:S02]  /*58e0*/  F2FP.BF16.F32.PACK_AB R81, R196, R195 ;  /* 0x000000c3c451723e */ /* 0x000fe400000010ff */
[----:B------:R-:W-:Y:S01]  /*58f0*/  F2FP.BF16.F32.PACK_AB R80, R186, R188 ;  /* 0x000000bcba50723e */ /* 0x000fe200000010ff */
[----:B------:R-:W-:Y:S01]  /*5900*/  IMAD.WIDE.U32 R72, R154, 0x10, R202 ;  /* 0x000000109a487825 */ /* 0x000fe200078e00ca */
[----:B------:R-:W-:Y:S02]  /*5910*/  F2FP.BF16.F32.PACK_AB R62, R190, R191 ;  /* 0x000000bfbe3e723e */ /* 0x000fe400000010ff */
[----:B------:R-:W-:Y:S01]  /*5920*/  F2FP.BF16.F32.PACK_AB R61, R187, R189 ;  /* 0x000000bdbb3d723e */ /* 0x000fe200000010ff */
[----:B------:R0:W-:Y:S01]  /*5930*/  STG.E.128 desc[UR14][R156.64], R80 ;  /* 0x000000509c007986 */ /* 0x0001e2000c101d0e */
[----:B------:R-:W-:Y:S01]  /*5940*/  F2FP.BF16.F32.PACK_AB R60, R184, R185 ;  /* 0x000000b9b83c723e */ /* 0x000fe200000010ff */
[----:B------:R-:W-:Y:S01]  /*5950*/  IMAD.WIDE.U32 R154, R154, 0x10, R200 ;  /* 0x000000109a9a7825 */ /* 0x000fe200078e00c8 */
[----:B------:R-:W-:-:S02]  /*5960*/  F2FP.BF16.F32.PACK_AB R84, R89, R88 ;  /* 0x000000585954723e */ /* 0x000fc400000010ff */
[----:B------:R-:W-:Y:S01]  /*5970*/  F2FP.BF16.F32.PACK_AB R91, R92, R95 ;  /* 0x0000005f5c5b723e */ /* 0x000fe200000010ff */
[----:B------:R1:W-:Y:S01]  /*5980*/  STG.E.128 desc[UR14][R74.64], R60 ;  /* 0x0000003c4a007986 */ /* 0x0003e2000c101d0e */
[----:B------:R-:W-:Y:S01]  /*5990*/  F2FP.BF16.F32.PACK_AB R90, R181, R180 ;  /* 0x000000b4b55a723e */ /* 0x000fe200000010ff */
[--C-:B------:R-:W-:Y:S01]  /*59a0*/  IMAD.WIDE.U32 R94, R152, 0x10, R202.reuse ;  /* 0x00000010985e7825 */ /* 0x100fe200078e00ca */
        /* <DEDUP_REMOVED lines=8> */
[----:B0-----:R-:W-:-:S02]  /*5a30*/  F2FP.BF16.F32.PACK_AB R83, R159, R111 ;  /* 0x0000006f9f53723e */ /* 0x001fc400000010ff */
[----:B------:R-:W-:Y:S01]  /*5a40*/  F2FP.BF16.F32.PACK_AB R82, R107, R106 ;  /* 0x0000006a6b52723e */ /* 0x000fe200000010ff */
[----:B------:R0:W-:Y:S01]  /*5a50*/  STG.E.128 desc[UR14][R72.64], R84 ;  /* 0x0000005448007986 */ /* 0x0001e2000c101d0e */
[----:B------:R-:W-:Y:S02]  /*5a60*/  F2FP.BF16.F32.PACK_AB R81, R105, R104 ;  /* 0x000000686951723e */ /* 0x000fe400000010ff */
[C---:B-1----:R-:W-:Y:S01]  /*5a70*/  F2FP.BF16.F32.PACK_AB R63, R174.reuse, R176 ;  /* 0x000000b0ae3f723e */ /* 0x042fe200000010ff */
[----:B------:R-:W-:Y:S01]  /*5a80*/  FMUL.FTZ R174, R174, UR4 ;  /* 0x00000004aeae7c20 */ /* 0x000fe20008410000 */
[C---:B------:R-:W-:Y:S01]  /*5a90*/  F2FP.BF16.F32.PACK_AB R60, R110.reuse, R101 ;  /* 0x000000656e3c723e */ /* 0x040fe200000010ff */
[----:B------:R-:W-:Y:S01]  /*5aa0*/  FMUL.FTZ R110, R110, UR4 ;  /* 0x000000046e6e7c20 */ /* 0x000fe20008410000 */
[C---:B------:R-:W-:Y:S01]  /*5ab0*/  F2FP.BF16.F32.PACK_AB R61, R108.reuse, R100 ;  /* 0x000000646c3d723e */ /* 0x040fe200000010ff */
[----:B------:R-:W-:Y:S01]  /*5ac0*/  FMUL.FTZ R108, R108, UR4 ;  /* 0x000000046c6c7c20 */ /* 0x000fe20008410000 */
[C---:B------:R-:W-:Y:S01]  /*5ad0*/  F2FP.BF16.F32.PACK_AB R62, R175.reuse, R109 ;  /* 0x0000006daf3e723e */ /* 0x040fe200000010ff */
[----:B------:R-:W-:Y:S01]  /*5ae0*/  FMUL.FTZ R175, R175, UR4 ;  /* 0x00000004afaf7c20 */ /* 0x000fe20008410000 */
[----:B------:R-:W-:Y:S01]  /*5af0*/  FMUL.FTZ R174, R174, UR7 ;  /* 0x00000007aeae7c20 */ /* 0x000fe20008410000 */
[----:B------:R-:W-:Y:S01]  /*5b00*/  FMUL.FTZ R110, R110, UR7 ;  /* 0x000000076e6e7c20 */ /* 0x000fe20008410000 */
[----:B------:R-:W-:Y:S01]  /*5b10*/  FMUL.FTZ R108, R108, UR7 ;  /* 0x000000076c6c7c20 */ /* 0x000fe20008410000 */
[----:B------:R-:W-:Y:S01]  /*5b20*/  FMUL.FTZ R175, R175, UR7 ;  /* 0x00000007afaf7c20 */ /* 0x000fe20008410000 */
[----:B--2---:R-:W-:-:S02]  /*5b30*/  F2FP.BF16.F32.PACK_AB R77, R166, R167 ;  /* 0x000000a7a64d723e */ /* 0x004fc400000010ff */
[----:B------:R-:W-:Y:S01]  /*5b40*/  F2FP.BF16.F32.PACK_AB R76, R161, R164 ;  /* 0x000000a4a14c723e */ /* 0x000fe200000010ff */
[----:B0-----:R-:W-:Y:S01]  /*5b50*/  FMUL.FTZ R84, R176, UR4 ;  /* 0x00000004b0547c20 */ /* 0x001fe20008410000 */
[----:B------:R-:W-:Y:S02]  /*5b60*/  F2FP.BF16.F32.PACK_AB R72, R78, R79 ;  /* 0x0000004f4e48723e */ /* 0x000fe400000010ff */
[----:B------:R-:W-:Y:S01]  /*5b70*/  F2FP.BF16.F32.PACK_AB R79, R0, R165 ;  /* 0x000000a5004f723e */ /* 0x000fe200000010ff */
[----:B------:R-:W-:Y:S01]  /*5b80*/  FMUL.FTZ R0, R109, UR4 ;  /* 0x000000046d007c20 */ /* 0x000fe20008410000 */
[----:B------:R-:W-:Y:S01]  /*5b90*/  FMUL.FTZ R84, R84, UR7 ;  /* 0x0000000754547c20 */ /* 0x000fe20008410000 */
[----:B------:R-:W-:Y:S02]  /*5ba0*/  FSEL R87, R174, RZ, P0 ;  /* 0x000000ffae577208 */ /* 0x000fe40000000000 */
[----:B------:R-:W-:Y:S01]  /*5bb0*/  FMUL.FTZ R0, R0, UR7 ;  /* 0x0000000700007c20 */ /* 0x000fe20008410000 */
[----:B------:R-:W-:-:S02]  /*5bc0*/  F2FP.BF16.F32.PACK_AB R78, R168, R169 ;  /* 0x000000a9a84e723e */ /* 0x000fc400000010ff */
[----:B------:R-:W-:Y:S02]  /*5bd0*/  FSEL R84, R84, RZ, P4 ;  /* 0x000000ff54547208 */ /* 0x000fe40002000000 */
[----:B------:R-:W-:Y:S01]  /*5be0*/  FSEL R0, R0, RZ, P6 ;  /* 0x000000ff00007208 */ /* 0x000fe20003000000 */
[----:B------:R1:W-:Y:S01]  /*5bf0*/  STG.E.128 desc[UR14][R154.64], R76 ;  /* 0x0000004c9a007986 */ /* 0x0003e2000c101d0e */
[----:B------:R-:W-:Y:S02]  /*5c00*/  FSEL R175, R175, RZ, P3 ;  /* 0x000000ffafaf7208 */ /* 0x000fe40001800000 */
[----:B------:R-:W-:Y:S02]  /*5c10*/  FSEL R108, R108, RZ, P5 ;  /* 0x000000ff6c6c7208 */ /* 0x000fe40002800000 */
[----:B------:R-:W-:Y:S02]  /*5c20*/  FSEL R89, R110, RZ, P2 ;  /* 0x000000ff6e597208 */ /* 0x000fe40001000000 */
[----:B------:R-:W-:-:S02]  /*5c30*/  F2FP.BF16.F32.PACK_AB R75, R171, R170 ;  /* 0x000000aaab4b723e */ /* 0x000fc400000010ff */
[----:B------:R-:W-:Y:S02]  /*5c40*/  F2FP.BF16.F32.PACK_AB R74, R163, R162 ;  /* 0x000000a2a34a723e */ /* 0x000fe400000010ff */
[----:B------:R-:W-:Y:S02]  /*5c50*/  F2FP.BF16.F32.PACK_AB R73, R160, R158 ;  /* 0x0000009ea049723e */ /* 0x000fe400000010ff */
[----:B------:R-:W-:Y:S02]  /*5c60*/  F2FP.BF16.F32.PACK_AB R80, R103, R102 ;  /* 0x000000666750723e */ /* 0x000fe400000010ff */
[----:B------:R-:W-:Y:S01]  /*5c70*/  F2FP.BF16.F32.PACK_AB R87, R87, R84 ;  /* 0x000000545757723e */ /* 0x000fe200000010ff */
[----:B------:R1:W-:Y:S01]  /*5c80*/  STG.E.128 desc[UR14][R92.64], R72 ;  /* 0x000000485c007986 */ /* 0x0003e2000c101d0e */
[----:B------:R-:W-:Y:S02]  /*5c90*/  F2FP.BF16.F32.PACK_AB R86, R175, R0 ;  /* 0x00000000af56723e */ /* 0x000fe400000010ff */
[----:B------:R-:W-:Y:S01]  /*5ca0*/  F2FP.BF16.F32.PACK_AB R85, R108, R99 ;  /* 0x000000636c55723e */ /* 0x000fe200000010ff */
[----:B------:R1:W-:Y:S01]  /*5cb0*/  STG.E.128 desc[UR14][R96.64], R80 ;  /* 0x0000005060007986 */ /* 0x0003e2000c101d0e */
[----:B------:R-:W-:-:S03]  /*5cc0*/  F2FP.BF16.F32.PACK_AB R84, R89, R98 ;  /* 0x000000625954723e */ /* 0x000fc600000010ff */
[----:B------:R1:W-:Y:S04]  /*5cd0*/  STG.E.128 desc[UR14][R94.64], R60 ;  /* 0x0000003c5e007986 */ /* 0x0003e8000c101d0e */
[----:B------:R1:W-:Y:S01]  /*5ce0*/  STG.E.128 desc[UR14][R152.64], R84 ;  /* 0x0000005498007986 */ /* 0x0003e2000c101d0e */
[----:B------:R-:W-:Y:S05]  /*5cf0*/  BRA `(.L_x_720) ;  /* 0x0000002800707947 */ /* 0x000fea0003800000 */
.L_x_718:
[----:B------:R-:W-:-:S04]  /*5d00*/  ISETP.NE.U32.AND P0, PT, RZ, UR22, PT ;  /* 0x00000016ff007c0c */ /* 0x000fc8000bf05070 */
[----:B------:R-:W-:-:S13]  /*5d10*/  ISETP.NE.AND.EX P0, PT, RZ, UR23, PT, P0 ;  /* 0x00000017ff007c0c */ /* 0x000fda000bf05300 */
[----:B------:R-:W-:Y:S05]  /*5d20*/  @P0 BRA `(.L_x_721) ;  /* 0x0000000000f80947 */ /* 0x000fea0003800000 */
[--C-:B------:R-:W-:Y:S01]  /*5d30*/  FFMA.FTZ R72, R209, UR13, R158.reuse ;  /* 0x0000000dd1487c23 */ /* 0x100fe2000801009e */
[--C-:B------:R-:W-:Y:S01]  /*5d40*/  FFMA.FTZ R74, R197, UR13, R158.reuse ;  /* 0x0000000dc54a7c23 */ /* 0x100fe2000801009e */
[----:B------:R-:W-:Y:S01]  /*5d50*/  FFMA.FTZ R75, R198, UR13, R158 ;  /* 0x0000000dc64b7c23 */ /* 0x000fe2000801009e */
[----:B-----5:R-:W-:Y:S01]  /*5d60*/  LOP3.LUT P2, RZ, R94, 0xff00, RZ, 0xc0, !PT ;  /* 0x0000ff005eff7812 */ /* 0x020fe2000784c0ff */
[----:B------:R-:W-:Y:S01]  /*5d70*/  FADD.FTZ R72, R211, -R72 ;  /* 0x80000048d3487221 */ /* 0x000fe20000010000 */
[----:B------:R-:W-:Y:S01]  /*5d80*/  FADD.FTZ R73, R199, -R74 ;  /* 0x8000004ac7497221 */ /* 0x000fe20000010000 */
[----:B------:R-:W-:Y:S01]  /*5d90*/  FADD.FTZ R74, R200, -R75 ;  /* 0x8000004bc84a7221 */ /* 0x000fe20000010000 */
[----:B------:R-:W-:Y:S01]  /*5da0*/  LOP3.LUT P6, RZ, R94, 0xff0000, RZ, 0xc0, !PT ;  /* 0x00ff00005eff7812 */ /* 0x000fe200078cc0ff */
[----:B------:R-:W-:Y:S01]  /*5db0*/  FMUL.FTZ R72, R72, UR12 ;  /* 0x0000000c48487c20 */ /* 0x000fe20008410000 */
[----:B------:R-:W-:Y:S01]  /*5dc0*/  FMUL.FTZ R73, R73, UR12 ;  /* 0x0000000c49497c20 */ /* 0x000fe20008410000 */
[----:B------:R-:W-:Y:S01]  /*5dd0*/  FMUL.FTZ R74, R74, UR12 ;  /* 0x0000000c4a4a7c20 */ /* 0x000fe20008410000 */
[----:B------:R-:W-:Y:S01]  /*5de0*/  LOP3.LUT P3, RZ, R95, 0xff, RZ, 0xc0, !PT ;  /* 0x000000ff5fff7812 */ /* 0x000fe2000786c0ff */
[----:B------:R-:W-:Y:S01]  /*5df0*/  FMUL.FTZ R72, R72, UR4 ;  /* 0x0000000448487c20 */ /* 0x000fe20008410000 */
[----:B------:R-:W-:Y:S01]  /*5e00*/  FMUL.FTZ R73, R73, UR4 ;  /* 0x0000000449497c20 */ /* 0x000fe20008410000 */
[----:B------:R-:W-:Y:S01]  /*5e10*/  FMUL.FTZ R74, R74, UR4 ;  /* 0x000000044a4a7c20 */ /* 0x000fe20008410000 */
[--C-:B------:R-:W-:Y:S01]  /*5e20*/  FFMA.FTZ R207, R207, UR13, R158.reuse ;  /* 0x0000000dcfcf7c23 */ /* 0x100fe2000801009e */
[----:B------:R-:W-:Y:S01]  /*5e30*/  FMUL.FTZ R72, R72, UR7 ;  /* 0x0000000748487c20 */ /* 0x000fe20008410000 */
[----:B------:R-:W-:Y:S01]  /*5e40*/  FMUL.FTZ R73, R73, UR7 ;  /* 0x0000000749497c20 */ /* 0x000fe20008410000 */
[----:B------:R-:W-:Y:S01]  /*5e50*/  FMUL.FTZ R74, R74, UR7 ;  /* 0x000000074a4a7c20 */ /* 0x000fe20008410000 */
[--C-:B------:R-:W-:Y:S01]  /*5e60*/  FFMA.FTZ R205, R205, UR13, R158.reuse ;  /* 0x0000000dcdcd7c23 */ /* 0x100fe2000801009e */
[--C-:B------:R-:W-:Y:S01]  /*5e70*/  FFMA.FTZ R201, R201, UR13, R158.reuse ;  /* 0x0000000dc9c97c23 */ /* 0x100fe2000801009e */
[----:B------:R-:W-:Y:S01]  /*5e80*/  FSEL R72, R72, RZ, P2 ;  /* 0x000000ff48487208 */ /* 0x000fe20001000000 */
[--C-:B------:R-:W-:Y:S01]  /*5e90*/  FFMA.FTZ R75, R204, UR13, R158.reuse ;  /* 0x0000000dcc4b7c23 */ /* 0x100fe2000801009e */
[----:B------:R-:W-:Y:S01]  /*5ea0*/  ISETP.GE.U32.AND P2, PT, R94, RZ, PT ;  /* 0x000000ff5e00720c */ /* 0x000fe20003f46070 */
[----:B------:R-:W-:Y:S01]  /*5eb0*/  FFMA.FTZ R0, R0, UR13, R158 ;  /* 0x0000000d00007c23 */ /* 0x000fe2000801009e */
[----:B------:R-:W-:Y:S01]  /*5ec0*/  FSEL R73, R73, RZ, P6 ;  /* 0x000000ff49497208 */ /* 0x000fe20003000000 */
[----:B------:R-:W-:Y:S01]  /*5ed0*/  FADD.FTZ R157, R210, -R207 ;  /* 0x800000cfd29d7221 */ /* 0x000fe20000010000 */
[----:B------:R-:W-:Y:S01]  /*5ee0*/  FSEL R74, R74, RZ, P3 ;  /* 0x000000ff4a4a7208 */ /* 0x000fe20001800000 */
[----:B------:R-:W-:Y:S01]  /*5ef0*/  FADD.FTZ R75, R206, -R75 ;  /* 0x8000004bce4b7221 */ /* 0x000fe20000010000 */
[C---:B------:R-:W-:Y:S01]  /*5f00*/  LOP3.LUT P4, RZ, R94.reuse, 0xff000000, RZ, 0xc0, !PT ;  /* 0xff0000005eff7812 */ /* 0x040fe2000788c0ff */
[----:B------:R-:W-:Y:S01]  /*5f10*/  FADD.FTZ R0, R203, -R0 ;  /* 0x80000000cb007221 */ /* 0x000fe20000010000 */
[----:B------:R-:W-:Y:S01]  /*5f20*/  LOP3.LUT P5, RZ, R95, 0xff00, RZ, 0xc0, !PT ;  /* 0x0000ff005fff7812 */ /* 0x000fe200078ac0ff */
[----:B------:R-:W-:Y:S01]  /*5f30*/  FMUL.FTZ R157, R157, UR12 ;  /* 0x0000000c9d9d7c20 */ /* 0x000fe20008410000 */
[----:B------:R-:W-:Y:S01]  /*5f40*/  LOP3.LUT P6, RZ, R95, 0xff0000, RZ, 0xc0, !PT ;  /* 0x00ff00005fff7812 */ /* 0x000fe200078cc0ff */
[----:B------:R-:W-:Y:S01]  /*5f50*/  FMUL.FTZ R75, R75, UR12 ;  /* 0x0000000c4b4b7c20 */ /* 0x000fe20008410000 */
[----:B------:R-:W-:Y:S01]  /*5f60*/  LOP3.LUT P3, RZ, R94, 0xff, RZ, 0xc0, !PT ;  /* 0x000000ff5eff7812 */ /* 0x000fe2000786c0ff */
[----:B------:R-:W-:Y:S01]  /*5f70*/  FADD.FTZ R94, R208, -R205 ;  /* 0x800000cdd05e7221 */ /* 0x000fe20000010000 */
[----:B------:R-:W-:Y:S01]  /*5f80*/  ISETP.GE.U32.AND.EX P2, PT, R95, 0x1000000, PT, P2 ;  /* 0x010000005f00780c */ /* 0x000fe20003f46120 */
        /* <DEDUP_REMOVED lines=14> */
[----:B------:R-:W-:-:S02]  /*6070*/  FSEL R198, R157, RZ, P2 ;  /* 0x000000ff9dc67208 */ /* 0x000fc40001000000 */
[----:B------:R-:W-:Y:S02]  /*6080*/  FSEL R157, R94, RZ, P5 ;  /* 0x000000ff5e9d7208 */ /* 0x000fe40002800000 */
[----:B------:R-:W-:Y:S02]  /*6090*/  FSEL R197, R95, RZ, P6 ;  /* 0x000000ff5fc57208 */ /* 0x000fe40003000000 */
[----:B------:R-:W-:Y:S02]  /*60a0*/  FSEL R94, R75, RZ, P4 ;  /* 0x000000ff4b5e7208 */ /* 0x000fe40002000000 */
[----:B------:R-:W-:Y:S02]  /*60b0*/  FSEL R95, R0, RZ, P3 ;  /* 0x000000ff005f7208 */ /* 0x000fe40001800000 */
[----:B------:R-:W-:Y:S02]  /*60c0*/  F2FP.BF16.F32.PACK_AB R75, R198, R197 ;  /* 0x000000c5c64b723e */ /* 0x000fe400000010ff */
[----:B------:R-:W-:-:S02]  /*60d0*/  F2FP.BF16.F32.PACK_AB R74, R157, R74 ;  /* 0x0000004a9d4a723e */ /* 0x000fc400000010ff */
[----:B------:R-:W-:Y:S02]  /*60e0*/  F2FP.BF16.F32.PACK_AB R73, R94, R73 ;  /* 0x000000495e49723e */ /* 0x000fe400000010ff */
[----:B------:R-:W-:Y:S01]  /*60f0*/  F2FP.BF16.F32.PACK_AB R72, R72, R95 ;  /* 0x0000005f4848723e */ /* 0x000fe200000010ff */
[----:B------:R-:W-:Y:S06]  /*6100*/  BRA `(.L_x_722) ;  /* 0x0000000400047947 */ /* 0x000fec0003800000 */
.L_x_721:
[--C-:B------:R-:W-:Y:S01]  /*6110*/  FFMA.FTZ R201, R201, UR13, R158.reuse ;  /* 0x0000000dc9c97c23 */ /* 0x100fe2000801009e */
[--C-:B------:R-:W-:Y:S01]  /*6120*/  FFMA.FTZ R207, R207, UR13, R158.reuse ;  /* 0x0000000dcfcf7c23 */ /* 0x100fe2000801009e */
[--C-:B------:R-:W-:Y:S01]  /*6130*/  FFMA.FTZ R61, R198, UR13, R158.reuse ;  /* 0x0000000dc63d7c23 */ /* 0x100fe2000801009e */
[----:B-----5:R-:W-:Y:S01]  /*6140*/  ISETP.GE.U32.AND P2, PT, R94, RZ, PT ;  /* 0x000000ff5e00720c */ /* 0x020fe20003f46070 */
[----:B------:R-:W-:Y:S01]  /*6150*/  FADD.FTZ R63, R202, -R201 ;  /* 0x800000c9ca3f7221 */ /* 0x000fe20000010000 */
[----:B------:R-:W-:Y:S01]  /*6160*/  FADD.FTZ R60, R210, -R207 ;  /* 0x800000cfd23c7221 */ /* 0x000fe20000010000 */
[----:B------:R-:W-:Y:S01]  /*6170*/  FADD.FTZ R61, R200, -R61 ;  /* 0x8000003dc83d7221 */ /* 0x000fe20000010000 */
[----:B------:R-:W-:Y:S01]  /*6180*/  LOP3.LUT P6, RZ, R95, 0xff0000, RZ, 0xc0, !PT ;  /* 0x00ff00005fff7812 */ /* 0x000fe200078cc0ff */
[----:B------:R-:W-:Y:S01]  /*6190*/  FMUL.FTZ R63, R63, UR12 ;  /* 0x0000000c3f3f7c20 */ /* 0x000fe20008410000 */
[----:B------:R-:W-:Y:S01]  /*61a0*/  FMUL.FTZ R60, R60, UR12 ;  /* 0x0000000c3c3c7c20 */ /* 0x000fe20008410000 */
[----:B------:R-:W-:Y:S01]  /*61b0*/  FMUL.FTZ R62, R61, UR12 ;  /* 0x0000000c3d3e7c20 */ /* 0x000fe20008410000 */
[----:B------:R-:W-:Y:S01]  /*61c0*/  ISETP.GE.U32.AND.EX P2, PT, R95, 0x1000000, PT, P2 ;  /* 0x010000005f00780c */ /* 0x000fe20003f46120 */
[----:B------:R-:W-:Y:S01]  /*61d0*/  FMUL.FTZ R72, R63, UR4 ;  /* 0x000000043f487c20 */ /* 0x000fe20008410000 */
[----:B------:R-:W-:Y:S01]  /*61e0*/  FMUL.FTZ R73, R60, UR4 ;  /* 0x000000043c497c20 */ /* 0x000fe20008410000 */
[----:B------:R-:W-:Y:S01]  /*61f0*/  FMUL.FTZ R61, R62, UR4 ;  /* 0x000000043e3d7c20 */ /* 0x000fe20008410000 */
[----:B------:R-:W-:Y:S01]  /*6200*/  LOP3.LUT P5, RZ, R95, 0xff, RZ, 0xc0, !PT ;  /* 0x000000ff5fff7812 */ /* 0x000fe200078ac0ff */
[----:B------:R-:W-:Y:S01]  /*6210*/  FMUL.FTZ R72, R72, UR7 ;  /* 0x0000000748487c20 */ /* 0x000fe20008410000 */
[----:B------:R-:W-:Y:S01]  /*6220*/  FMUL.FTZ R73, R73, UR7 ;  /* 0x0000000749497c20 */ /* 0x000fe20008410000 */
[----:B------:R-:W-:Y:S01]  /*6230*/  FMUL.FTZ R61, R61, UR7 ;  /* 0x000000073d3d7c20 */ /* 0x000fe20008410000 */
[----:B------:R-:W-:Y:S01]  /*6240*/  LOP3.LUT P3, RZ, R94, 0xff, RZ, 0xc0, !PT ;  /* 0x000000ff5eff7812 */ /* 0x000fe2000786c0ff */
[--C-:B------:R-:W-:Y:S01]  /*6250*/  FFMA.FTZ R198, R197, UR13, R158.reuse ;  /* 0x0000000dc5c67c23 */ /* 0x100fe2000801009e */
[----:B------:R-:W-:Y:S01]  /*6260*/  FSEL R72, R72, RZ, P6 ;  /* 0x000000ff48487208 */ /* 0x000fe20003000000 */
[--C-:B------:R-:W-:Y:S01]  /*6270*/  FFMA.FTZ R205, R205, UR13, R158.reuse ;  /* 0x0000000dcdcd7c23 */ /* 0x100fe2000801009e */
[----:B------:R-:W-:Y:S01]  /*6280*/  FSEL R75, R73, RZ, P2 ;  /* 0x000000ff494b7208 */ /* 0x000fe20001000000 */
[----:B------:R-:W-:Y:S01]  /*6290*/  FFMA.FTZ R0, R0, UR13, R158 ;  /* 0x0000000d00007c23 */ /* 0x000fe2000801009e */
[C---:B------:R-:W-:Y:S01]  /*62a0*/  LOP3.LUT P4, RZ, R94.reuse, 0xff00, RZ, 0xc0, !PT ;  /* 0x0000ff005eff7812 */ /* 0x040fe2000788c0ff */
[----:B------:R-:W-:Y:S01]  /*62b0*/  FADD.FTZ R198, R199, -R198 ;  /* 0x800000c6c7c67221 */ /* 0x000fe20000010000 */
[----:B------:R-:W-:Y:S01]  /*62c0*/  LOP3.LUT P6, RZ, R94, 0xff0000, RZ, 0xc0, !PT ;  /* 0x00ff00005eff7812 */ /* 0x000fe200078cc0ff */
[----:B------:R-:W-:Y:S01]  /*62d0*/  FADD.FTZ R205, R208, -R205 ;  /* 0x800000cdd0cd7221 */ /* 0x000fe20000010000 */
[----:B------:R-:W-:Y:S01]  /*62e0*/  LOP3.LUT P2, RZ, R94, 0xff000000, RZ, 0xc0, !PT ;  /* 0xff0000005eff7812 */ /* 0x000fe2000784c0ff */
[--C-:B------:R-:W-:Y:S01]  /*62f0*/  FFMA.FTZ R94, R209, UR13, R158.reuse ;  /* 0x0000000dd15e7c23 */ /* 0x100fe2000801009e */
[----:B------:R-:W-:Y:S01]  /*6300*/  FSEL R74, R61, RZ, P5 ;  /* 0x000000ff3d4a7208 */ /* 0x000fe20002800000 */
        /* <DEDUP_REMOVED lines=9> */
[----:B------:R-:W-:Y:S01]  /*63a0*/  LOP3.LUT P5, RZ, R95, 0xff00, RZ, 0xc0, !PT ;  /* 0x0000ff005fff7812 */ /* 0x000fe200078ac0ff */
[----:B------:R-:W-:Y:S01]  /*63b0*/  FMUL.FTZ R95, R61, UR4 ;  /* 0x000000043d5f7c20 */ /* 0x000fe20008410000 */
[----:B------:R-:W-:Y:S01]  /*63c0*/  F2FP.BF16.F32.PACK_AB R63, R60, R63 ;  /* 0x0000003f3c3f723e */ /* 0x000fe200000010ff */
[----:B------:R-:W-:Y:S01]  /*63d0*/  FMUL.FTZ R94, R73, UR4 ;  /* 0x00000004495e7c20 */ /* 0x000fe20008410000 */
[C---:B------:R-:W-:Y:S01]  /*63e0*/  F2FP.BF16.F32.PACK_AB R62, R205.reuse, R62 ;  /* 0x0000003ecd3e723e */ /* 0x040fe200000010ff */
[----:B------:R-:W-:Y:S01]  /*63f0*/  FMUL.FTZ R205, R205, UR4 ;  /* 0x00000004cdcd7c20 */ /* 0x000fe20008410000 */
[C---:B------:R-:W-:Y:S01]  /*6400*/  F2FP.BF16.F32.PACK_AB R61, R206.reuse, R61 ;  /* 0x0000003dce3d723e */ /* 0x040fe200000010ff */
        /* <DEDUP_REMOVED lines=16> */
[----:B------:R-:W-:-:S07]  /*6510*/  F2FP.BF16.F32.PACK_AB R72, R95, R0 ;  /* 0x000000005f48723e */ /* 0x000fce00000010ff */
.L_x_722:
[----:B------:R-:W0:Y:S08]  /*6520*/  @P0 LDC.64 R94, c[0x0][0x478] ;  /* 0x00011e00ff5e0b82 */ /* 0x000e300000000a00 */
[----:B------:R-:W1:Y:S01]  /*6530*/  LDC.64 R198, c[0x0][0x468] ;  /* 0x00011a00ffc67b82 */ /* 0x000e620000000a00 */
[----:B0-----:R-:W-:-:S05]  /*6540*/  @P0 IMAD.WIDE.U32 R94, R156, 0x10, R94 ;  /* 0x000000109c5e0825 */ /* 0x001fca00078e005e */
[----:B------:R0:W-:Y:S01]  /*6550*/  @P0 STG.E.128 desc[UR14][R94.64], R60 ;  /* 0x0000003c5e000986 */ /* 0x0001e2000c101d0e */
[----:B-1----:R-:W-:-:S05]  /*6560*/  IMAD.WIDE.U32 R156, R156, 0x10, R198 ;  /* 0x000000109c9c7825 */ /* 0x002fca00078e00c6 */
[----:B------:R0:W-:Y:S01]  /*6570*/  STG.E.128 desc[UR14][R156.64], R72 ;  /* 0x000000489c007986 */ /* 0x0001e2000c101d0e */
[----:B------:R-:W-:Y:S05]  /*6580*/  @!P0 BRA `(.L_x_723) ;  /* 0x0000000400088947 */ /* 0x000fea0003800000 */
[--C-:B------:R-:W-:Y:S01]  /*6590*/  FFMA.FTZ R195, R195, UR13, R158.reuse ;  /* 0x0000000dc3c37c23 */ /* 0x100fe2000801009e */
[--C-:B------:R-:W-:Y:S01]  /*65a0*/  FFMA.FTZ R0, R185, UR13, R158.reuse ;  /* 0x0000000db9007c23 */ /* 0x100fe2000801009e */
[----:B0-----:R-:W-:Y:S01]  /*65b0*/  FFMA.FTZ R61, R186, UR13, R158 ;  /* 0x0000000dba3d7c23 */ /* 0x001fe2000801009e */
[----:B------:R-:W-:Y:S01]  /*65c0*/  ISETP.GE.U32.AND P2, PT, R92, RZ, PT ;  /* 0x000000ff5c00720c */ /* 0x000fe20003f46070 */
[----:B------:R-:W-:Y:S01]  /*65d0*/  FADD.FTZ R72, R196, -R195 ;  /* 0x800000c3c4487221 */ /* 0x000fe20000010000 */
[----:B------:R-:W-:Y:S01]  /*65e0*/  FADD.FTZ R0, R187, -R0 ;  /* 0x80000000bb007221 */ /* 0x000fe20000010000 */
[----:B------:R-:W-:Y:S01]  /*65f0*/  FADD.FTZ R61, R188, -R61 ;  /* 0x8000003dbc3d7221 */ /* 0x000fe20000010000 */
        /* <DEDUP_REMOVED lines=13> */
[--C-:B------:R-:W-:Y:S01]  /*66d0*/  FFMA.FTZ R191, R191, UR13, R158.reuse ;  /* 0x0000000dbfbf7c23 */ /* 0x100fe2000801009e */
[----:B------:R-:W-:Y:S01]  /*66e0*/  FSEL R0, R61, RZ, P2 ;  /* 0x000000ff3d007208 */ /* 0x000fe20001000000 */
[--C-:B------:R-:W-:Y:S01]  /*66f0*/  FFMA.FTZ R61, R182, UR13, R158.reuse ;  /* 0x0000000db63d7c23 */ /* 0x100fe2000801009e */
[----:B------:R-:W-:Y:S01]  /*6700*/  FSEL R75, R60, RZ, P6 ;  /* 0x000000ff3c4b7208 */ /* 0x000fe20003000000 */
[--C-:B------:R-:W-:Y:S01]  /*6710*/  FFMA.FTZ R189, R189, UR13, R158.reuse ;  /* 0x0000000dbdbd7c23 */ /* 0x100fe2000801009e */
[----:B------:R-:W-:Y:S01]  /*6720*/  FSEL R74, R74, RZ, P5 ;  /* 0x000000ff4a4a7208 */ /* 0x000fe20002800000 */
[----:B------:R-:W-:Y:S01]  /*6730*/  FFMA.FTZ R60, R181, UR13, R158 ;  /* 0x0000000db53c7c23 */ /* 0x000fe2000801009e */
[----:B------:R-:W-:Y:S01]  /*6740*/  LOP3.LUT P5, RZ, R93, 0xff00, RZ, 0xc0, !PT ;  /* 0x0000ff005dff7812 */ /* 0x000fe200078ac0ff */
[----:B------:R-:W-:Y:S01]  /*6750*/  FADD.FTZ R93, R194, -R193 ;  /* 0x800000c1c25d7221 */ /* 0x000fe20000010000 */
[----:B------:R-:W-:Y:S01]  /*6760*/  FADD.FTZ R61, R184, -R61 ;  /* 0x8000003db83d7221 */ /* 0x000fe20000010000 */
[----:B------:R-:W-:Y:S01]  /*6770*/  FADD.FTZ R191, R192, -R191 ;  /* 0x800000bfc0bf7221 */ /* 0x000fe20000010000 */
[----:B------:R-:W-:Y:S01]  /*6780*/  FADD.FTZ R73, R190, -R189 ;  /* 0x800000bdbe497221 */ /* 0x000fe20000010000 */
[----:B------:R-:W-:Y:S01]  /*6790*/  FADD.FTZ R183, R183, -R60 ;  /* 0x8000003cb7b77221 */ /* 0x000fe20000010000 */
[----:B------:R-:W-:Y:S01]  /*67a0*/  FMUL.FTZ R93, R93, UR12 ;  /* 0x0000000c5d5d7c20 */ /* 0x000fe20008410000 */
[----:B------:R-:W-:Y:S01]  /*67b0*/  F2FP.BF16.F32.PACK_AB R63, R72, R63 ;  /* 0x0000003f483f723e */ /* 0x000fe200000010ff */
[----:B------:R-:W-:Y:S01]  /*67c0*/  FMUL.FTZ R61, R61, UR12 ;  /* 0x0000000c3d3d7c20 */ /* 0x000fe20008410000 */
[----:B------:R-:W-:Y:S01]  /*67d0*/  FMUL.FTZ R60, R191, UR12 ;  /* 0x0000000cbf3c7c20 */ /* 0x000fe20008410000 */
[----:B------:R-:W-:Y:S01]  /*67e0*/  FMUL.FTZ R73, R73, UR12 ;  /* 0x0000000c49497c20 */ /* 0x000fe20008410000 */
[----:B------:R-:W-:Y:S01]  /*67f0*/  FMUL.FTZ R72, R183, UR12 ;  /* 0x0000000cb7487c20 */ /* 0x000fe20008410000 */
[C---:B------:R-:W-:Y:S01]  /*6800*/  F2FP.BF16.F32.PACK_AB R62, R93.reuse, R62 ;  /* 0x0000003e5d3e723e */ /* 0x040fe200000010ff */
[----:B------:R-:W-:Y:S01]  /*6810*/  FMUL.FTZ R95, R93, UR4 ;  /* 0x000000045d5f7c20 */ /* 0x000fe20008410000 */
[----:B------:R-:W-:Y:S01]  /*6820*/  FMUL.FTZ R93, R61, UR4 ;  /* 0x000000043d5d7c20 */ /* 0x000fe20008410000 */
[C---:B------:R-:W-:Y:S01]  /*6830*/  F2FP.BF16.F32.PACK_AB R61, R60.reuse, R61 ;  /* 0x0000003d3c3d723e */ /* 0x040fe200000010ff */
[----:B------:R-:W-:Y:S01]  /*6840*/  FMUL.FTZ R94, R60, UR4 ;  /* 0x000000043c5e7c20 */ /* 0x000fe20008410000 */
[C---:B------:R-:W-:Y:S01]  /*6850*/  LOP3.LUT P3, RZ, R92.reuse, 0xff, RZ, 0xc0, !PT ;  /* 0x000000ff5cff7812 */ /* 0x040fe2000786c0ff */
[----:B------:R-:W-:Y:S01]  /*6860*/  FMUL.FTZ R93, R93, UR7 ;  /* 0x000000075d5d7c20 */ /* 0x000fe20008410000 */
[C---:B------:R-:W-:Y:S01]  /*6870*/  LOP3.LUT P4, RZ, R92.reuse, 0xff00, RZ, 0xc0, !PT ;  /* 0x0000ff005cff7812 */ /* 0x040fe2000788c0ff */
[----:B------:R-:W-:Y:S01]  /*6880*/  FMUL.FTZ R95, R95, UR7 ;  /* 0x000000075f5f7c20 */ /* 0x000fe20008410000 */
[----:B------:R-:W-:Y:S01]  /*6890*/  LOP3.LUT P6, RZ, R92, 0xff0000, RZ, 0xc0, !PT ;  /* 0x00ff00005cff7812 */ /* 0x000fe200078cc0ff */
[----:B------:R-:W-:Y:S01]  /*68a0*/  FMUL.FTZ R94, R94, UR7 ;  /* 0x000000075e5e7c20 */ /* 0x000fe20008410000 */
[----:B------:R-:W-:Y:S01]  /*68b0*/  LOP3.LUT P2, RZ, R92, 0xff000000, RZ, 0xc0, !PT ;  /* 0xff0000005cff7812 */ /* 0x000fe2000784c0ff */
[C---:B------:R-:W-:Y:S01]  /*68c0*/  FMUL.FTZ R92, R73.reuse, UR4 ;  /* 0x00000004495c7c20 */ /* 0x040fe20008410000 */
[----:B------:R-:W-:Y:S01]  /*68d0*/  F2FP.BF16.F32.PACK_AB R60, R73, R72 ;  /* 0x00000048493c723e */ /* 0x000fe200000010ff */
[----:B------:R-:W-:Y:S01]  /*68e0*/  FMUL.FTZ R72, R72, UR4 ;  /* 0x0000000448487c20 */ /* 0x000fe20008410000 */
[----:B------:R-:W-:Y:S01]  /*68f0*/  FSEL R73, R93, RZ, P6 ;  /* 0x000000ff5d497208 */ /* 0x000fe20003000000 */
[----:B------:R-:W-:Y:S01]  /*6900*/  FMUL.FTZ R92, R92, UR7 ;  /* 0x000000075c5c7c20 */ /* 0x000fe20008410000 */
[----:B------:R-:W-:Y:S01]  /*6910*/  FSEL R95, R95, RZ, P5 ;  /* 0x000000ff5f5f7208 */ /* 0x000fe20002800000 */
[----:B------:R-:W-:Y:S01]  /*6920*/  FMUL.FTZ R72, R72, UR7 ;  /* 0x0000000748487c20 */ /* 0x000fe20008410000 */
[----:B------:R-:W-:-:S02]  /*6930*/  FSEL R94, R94, RZ, P2 ;  /* 0x000000ff5e5e7208 */ /* 0x000fc40001000000 */
[----:B------:R-:W-:Y:S02]  /*6940*/  FSEL R93, R92, RZ, P4 ;  /* 0x000000ff5c5d7208 */ /* 0x000fe40002000000 */
[----:B------:R-:W-:Y:S02]  /*6950*/  FSEL R72, R72, RZ, P3 ;  /* 0x000000ff48487208 */ /* 0x000fe40001800000 */
[----:B------:R-:W-:Y:S02]  /*6960*/  F2FP.BF16.F32.PACK_AB R75, R0, R75 ;  /* 0x0000004b004b723e */ /* 0x000fe400000010ff */
[----:B------:R-:W-:Y:S02]  /*6970*/  F2FP.BF16.F32.PACK_AB R74, R95, R74 ;  /* 0x0000004a5f4a723e */ /* 0x000fe400000010ff */
[----:B------:R-:W-:Y:S02]  /*6980*/  F2FP.BF16.F32.PACK_AB R73, R94, R73 ;  /* 0x000000495e49723e */ /* 0x000fe400000010ff */
[----:B------:R-:W-:Y:S01]  /*6990*/  F2FP.BF16.F32.PACK_AB R72, R93, R72 ;  /* 0x000000485d48723e */ /* 0x000fe200000010ff */
[----:B------:R-:W-:Y:S06]  /*69a0*/  BRA `(.L_x_724) ;  /* 0x0000000000f47947 */ /* 0x000fec0003800000 */
.L_x_723:
[--C-:B------:R-:W-:Y:S01]  /*69b0*/  FFMA.FTZ R0, R185, UR13, R158.reuse ;  /* 0x0000000db9007c23 */ /* 0x100fe2000801009e */
[--C-:B------:R-:W-:Y:S01]  /*69c0*/  FFMA.FTZ R189, R189, UR13, R158.reuse ;  /* 0x0000000dbdbd7c23 */ /* 0x100fe2000801009e */
[----:B0-----:R-:W-:Y:S01]  /*69d0*/  FFMA.FTZ R73, R182, UR13, R158 ;  /* 0x0000000db6497c23 */ /* 0x001fe2000801009e */
[----:B------:R-:W-:Y:S01]  /*69e0*/  LOP3.LUT P3, RZ, R93, 0xff, RZ, 0xc0, !PT ;  /* 0x000000ff5dff7812 */ /* 0x000fe2000786c0ff */
[----:B------:R-:W-:Y:S01]  /*69f0*/  FADD.FTZ R0, R187, -R0 ;  /* 0x80000000bb007221 */ /* 0x000fe20000010000 */
[----:B------:R-:W-:Y:S01]  /*6a00*/  FADD.FTZ R189, R190, -R189 ;  /* 0x800000bdbebd7221 */ /* 0x000fe20000010000 */
[----:B------:R-:W-:Y:S01]  /*6a10*/  FADD.FTZ R73, R184, -R73 ;  /* 0x80000049b8497221 */ /* 0x000fe20000010000 */
[--C-:B------:R-:W-:Y:S01]  /*6a20*/  FFMA.FTZ R191, R191, UR13, R158.reuse ;  /* 0x0000000dbfbf7c23 */ /* 0x100fe2000801009e */
[----:B------:R-:W-:Y:S01]  /*6a30*/  FMUL.FTZ R0, R0, UR12 ;  /* 0x0000000c00007c20 */ /* 0x000fe20008410000 */
[----:B------:R-:W-:Y:S01]  /*6a40*/  FMUL.FTZ R189, R189, UR12 ;  /* 0x0000000cbdbd7c20 */ /* 0x000fe20008410000 */
[--C-:B------:R-:W-:Y:S01]  /*6a50*/  FFMA.FTZ R193, R193, UR13, R158.reuse ;  /* 0x0000000dc1c17c23 */ /* 0x100fe2000801009e */
[--C-:B------:R-:W-:Y:S01]  /*6a60*/  FFMA.FTZ R75, R186, UR13, R158.reuse ;  /* 0x0000000dba4b7c23 */ /* 0x100fe2000801009e */
[----:B------:R-:W-:Y:S01]  /*6a70*/  FMUL.FTZ R0, R0, UR4 ;  /* 0x0000000400007c20 */ /* 0x000fe20008410000 */
[--C-:B------:R-:W-:Y:S01]  /*6a80*/  FFMA.FTZ R195, R195, UR13, R158.reuse ;  /* 0x0000000dc3c37c23 */ /* 0x100fe2000801009e */
[----:B------:R-:W-:Y:S01]  /*6a90*/  FMUL.FTZ R73, R73, UR12 ;  /* 0x0000000c49497c20 */ /* 0x000fe20008410000 */
[----:B------:R-:W-:Y:S01]  /*6aa0*/  FMUL.FTZ R189, R189, UR4 ;  /* 0x00000004bdbd7c20 */ /* 0x000fe20008410000 */
[----:B------:R-:W-:Y:S01]  /*6ab0*/  FMUL.FTZ R0, R0, UR7 ;  /* 0x0000000700007c20 */ /* 0x000fe20008410000 */
[----:B------:R-:W-:Y:S01]  /*6ac0*/  FADD.FTZ R191, R192, -R191 ;  /* 0x800000bfc0bf7221 */ /* 0x000fe20000010000 */
[----:B------:R-:W-:Y:S01]  /*6ad0*/  FADD.FTZ R193, R194, -R193 ;  /* 0x800000c1c2c17221 */ /* 0x000fe20000010000 */
[----:B------:R-:W-:Y:S01]  /*6ae0*/  FADD.FTZ R75, R188, -R75 ;  /* 0x8000004bbc4b7221 */ /* 0x000fe20000010000 */
[----:B------:R-:W-:Y:S01]  /*6af0*/  FADD.FTZ R195, R196, -R195 ;  /* 0x800000c3c4c37221 */ /* 0x000fe20000010000 */
[----:B------:R-:W-:Y:S01]  /*6b00*/  FSEL R74, R0, RZ, P3 ;  /* 0x000000ff004a7208 */ /* 0x000fe20001800000 */
[----:B------:R-:W-:Y:S01]  /*6b10*/  FFMA.FTZ R0, R181, UR13, R158 ;  /* 0x0000000db5007c23 */ /* 0x000fe2000801009e */
[----:B------:R-:W-:Y:S01]  /*6b20*/  FMUL.FTZ R73, R73, UR4 ;  /* 0x0000000449497c20 */ /* 0x000fe20008410000 */
[----:B------:R-:W-:Y:S01]  /*6b30*/  FMUL.FTZ R72, R189, UR7 ;  /* 0x00000007bd487c20 */ /* 0x000fe20008410000 */
[----:B------:R-:W-:Y:S01]  /*6b40*/  LOP3.LUT P2, RZ, R92, 0xff00, RZ, 0xc0, !PT ;  /* 0x0000ff005cff7812 */ /* 0x000fe2000784c0ff */
[----:B------:R-:W-:Y:S01]  /*6b50*/  FADD.FTZ R0, R183, -R0 ;  /* 0x80000000b7007221 */ /* 0x000fe20000010000 */
        /* <DEDUP_REMOVED lines=9> */
[----:B------:R-:W-:Y:S01]  /*6bf0*/  FMUL.FTZ R75, R75, UR4 ;  /* 0x000000044b4b7c20 */ /* 0x000fe20008410000 */
[----:B------:R-:W-:Y:S01]  /*6c00*/  FMUL.FTZ R195, R195, UR4 ;  /* 0x00000004c3c37c20 */ /* 0x000fe20008410000 */
[----:B------:R-:W-:Y:S01]  /*6c10*/  FMUL.FTZ R193, R193, UR4 ;  /* 0x00000004c1c17c20 */ /* 0x000fe20008410000 */
[----:B------:R-:W-:Y:S01]  /*6c20*/  FMUL.FTZ R0, R0, UR4 ;  /* 0x0000000400007c20 */ /* 0x000fe20008410000 */
[----:B------:R-:W-:Y:S01]  /*6c30*/  ISETP.GE.U32.AND P2, PT, R92, RZ, PT ;  /* 0x000000ff5c00720c */ /* 0x000fe20003f46070 */
[----:B------:R-:W-:Y:S01]  /*6c40*/  FMUL.FTZ R75, R75, UR7 ;  /* 0x000000074b4b7c20 */ /* 0x000fe20008410000 */
[----:B------:R-:W-:Y:S01]  /*6c50*/  FSEL R73, R73, RZ, P6 ;  /* 0x000000ff49497208 */ /* 0x000fe20003000000 */
[----:B------:R-:W-:Y:S01]  /*6c60*/  FMUL.FTZ R195, R195, UR7 ;  /* 0x00000007c3c37c20 */ /* 0x000fe20008410000 */
[----:B------:R-:W-:Y:S01]  /*6c70*/  FMUL.FTZ R193, R193, UR7 ;  /* 0x00000007c1c17c20 */ /* 0x000fe20008410000 */
[----:B------:R-:W-:Y:S01]  /*6c80*/  FMUL.FTZ R191, R191, UR7 ;  /* 0x00000007bfbf7c20 */ /* 0x000fe20008410000 */
[----:B------:R-:W-:Y:S01]  /*6c90*/  FMUL.FTZ R0, R0, UR7 ;  /* 0x0000000700007c20 */ /* 0x000fe20008410000 */
[----:B------:R-:W-:-:S02]  /*6ca0*/  LOP3.LUT P4, RZ, R92, 0xff000000, RZ, 0xc0, !PT ;  /* 0xff0000005cff7812 */ /* 0x000fc4000788c0ff */
[C---:B------:R-:W-:Y:S02]  /*6cb0*/  LOP3.LUT P5, RZ, R93.reuse, 0xff00, RZ, 0xc0, !PT ;  /* 0x0000ff005dff7812 */ /* 0x040fe400078ac0ff */
[C---:B------:R-:W-:Y:S02]  /*6cc0*/  LOP3.LUT P6, RZ, R93.reuse, 0xff0000, RZ, 0xc0, !PT ;  /* 0x00ff00005dff7812 */ /* 0x040fe400078cc0ff */
[----:B------:R-:W-:Y:S02]  /*6cd0*/  LOP3.LUT P3, RZ, R92, 0xff, RZ, 0xc0, !PT ;  /* 0x000000ff5cff7812 */ /* 0x000fe4000786c0ff */
[----:B------:R-:W-:Y:S02]  /*6ce0*/  ISETP.GE.U32.AND.EX P2, PT, R93, 0x1000000, PT, P2 ;  /* 0x010000005d00780c */ /* 0x000fe40003f46120 */
[----:B------:R-:W-:Y:S02]  /*6cf0*/  FSEL R75, R75, RZ, P6 ;  /* 0x000000ff4b4b7208 */ /* 0x000fe40003000000 */
[----:B------:R-:W-:-:S02]  /*6d00*/  FSEL R94, R195, RZ, P2 ;  /* 0x000000ffc35e7208 */ /* 0x000fc40001000000 */
[----:B------:R-:W-:Y:S02]  /*6d10*/  FSEL R193, R193, RZ, P5 ;  /* 0x000000ffc1c17208 */ /* 0x000fe40002800000 */
[----:B------:R-:W-:Y:S02]  /*6d20*/  FSEL R92, R191, RZ, P4 ;  /* 0x000000ffbf5c7208 */ /* 0x000fe40002000000 */
[----:B------:R-:W-:Y:S02]  /*6d30*/  FSEL R93, R0, RZ, P3 ;  /* 0x000000ff005d7208 */ /* 0x000fe40001800000 */
[----:B------:R-:W-:Y:S02]  /*6d40*/  F2FP.BF16.F32.PACK_AB R75, R94, R75 ;  /* 0x0000004b5e4b723e */ /* 0x000fe400000010ff */
[----:B------:R-:W-:Y:S02]  /*6d50*/  F2FP.BF16.F32.PACK_AB R74, R193, R74 ;  /* 0x0000004ac14a723e */ /* 0x000fe400000010ff */
[----:B------:R-:W-:-:S02]  /*6d60*/  F2FP.BF16.F32.PACK_AB R73, R92, R73 ;  /* 0x000000495c49723e */ /* 0x000fc400000010ff */
[----:B------:R-:W-:-:S07]  /*6d70*/  F2FP.BF16.F32.PACK_AB R72, R72, R93 ;  /* 0x0000005d4848723e */ /* 0x000fce00000010ff */
.L_x_724:
[----:B------:R-:W0:Y:S01]  /*6d80*/  @P0 LDC.64 R92, c[0x0][0x478] ;  /* 0x00011e00ff5c0b82 */ /* 0x000e220000000a00 */
[----:B------:R-:W-:-:S04]  /*6d90*/  IMAD.WIDE.U32 R94, R155, 0x10, R198 ;  /* 0x000000109b5e7825 */ /* 0x000fc800078e00c6 */
[----:B0-----:R-:W-:-:S05]  /*6da0*/  @P0 IMAD.WIDE.U32 R92, R155, 0x10, R92 ;  /* 0x000000109b5c0825 */ /* 0x001fca00078e005c */
[----:B------:R0:W-:Y:S04]  /*6db0*/  @P0 STG.E.128 desc[UR14][R92.64], R60 ;  /* 0x0000003c5c000986 */ /* 0x0001e8000c101d0e */
[----:B------:R0:W-:Y:S01]  /*6dc0*/  STG.E.128 desc[UR14][R94.64], R72 ;  /* 0x000000485e007986 */ /* 0x0001e2000c101d0e */
[----:B------:R-:W-:Y:S05]  /*6dd0*/  @!P0 BRA `(.L_x_725) ;  /* 0x0000000400088947 */ /* 0x000fea0003800000 */
[--C-:B0-----:R-:W-:Y:S01]  /*6de0*/  FFMA.FTZ R61, R168, UR13, R158.reuse ;  /* 0x0000000da83d7c23 */ /* 0x101fe2000801009e */
[--C-:B------:R-:W-:Y:S01]  /*6df0*/  FFMA.FTZ R179, R179, UR13, R158.reuse ;  /* 0x0000000db3b37c23 */ /* 0x100fe2000801009e */
[----:B------:R-:W-:Y:S01]  /*6e00*/  FFMA.FTZ R0, R167, UR13, R158 ;  /* 0x0000000da7007c23 */ /* 0x000fe2000801009e */
[----:B------:R-:W-:Y:S01]  /*6e10*/  ISETP.GE.U32.AND P2, PT, R88, RZ, PT ;  /* 0x000000ff5800720c */ /* 0x000fe20003f46070 */
        /* <DEDUP_REMOVED lines=21> */
[----:B------:R-:W-:Y:S01]  /*6f70*/  FFMA.FTZ R61, R172, UR13, R158 ;  /* 0x0000000dac3d7c23 */ /* 0x000fe2000801009e */
[----:B------:R-:W-:Y:S01]  /*6f80*/  FSEL R94, R60, RZ, P6 ;  /* 0x000000ff3c5e7208 */ /* 0x000fe20003000000 */
        /* <DEDUP_REMOVED lines=10> */
[C---:B------:R-:W-:Y:S01]  /*7030*/  LOP3.LUT P3, RZ, R88.reuse, 0xff, RZ, 0xc0, !PT ;  /* 0x000000ff58ff7812 */ /* 0x040fe2000786c0ff */
[----:B------:R-:W-:Y:S01]  /*7040*/  FMUL.FTZ R74, R61, UR4 ;  /* 0x000000043d4a7c20 */ /* 0x000fe20008410000 */
[----:B------:R-:W-:-:S02]  /*7050*/  LOP3.LUT P4, RZ, R88, 0xff00, RZ, 0xc0, !PT ;  /* 0x0000ff0058ff7812 */ /* 0x000fc4000788c0ff */
[----:B------:R-:W-:Y:S01]  /*7060*/  LOP3.LUT P6, RZ, R88, 0xff0000, RZ, 0xc0, !PT ;  /* 0x00ff000058ff7812 */ /* 0x000fe200078cc0ff */
[----:B------:R-:W-:Y:S01]  /*7070*/  FMUL.FTZ R74, R74, UR7 ;  /* 0x000000074a4a7c20 */ /* 0x000fe20008410000 */
[----:B------:R-:W-:Y:S01]  /*7080*/  LOP3.LUT P2, RZ, R88, 0xff000000, RZ, 0xc0, !PT ;  /* 0xff00000058ff7812 */ /* 0x000fe2000784c0ff */
[C---:B------:R-:W-:Y:S01]  /*7090*/  FMUL.FTZ R88, R75.reuse, UR4 ;  /* 0x000000044b587c20 */ /* 0x040fe20008410000 */
[----:B------:R-:W-:Y:S01]  /*70a0*/  F2FP.BF16.F32.PACK_AB R62, R75, R62 ;  /* 0x0000003e4b3e723e */ /* 0x000fe200000010ff */
[C---:B------:R-:W-:Y:S01]  /*70b0*/  FMUL.FTZ R75, R60.reuse, UR4 ;  /* 0x000000043c4b7c20 */ /* 0x040fe20008410000 */
[----:B------:R-:W-:Y:S01]  /*70c0*/  F2FP.BF16.F32.PACK_AB R61, R60, R61 ;  /* 0x0000003d3c3d723e */ /* 0x000fe200000010ff */
[----:B------:R-:W-:Y:S01]  /*70d0*/  FMUL.FTZ R88, R88, UR7 ;  /* 0x0000000758587c20 */ /* 0x000fe20008410000 */
[----:B------:R-:W-:Y:S01]  /*70e0*/  F2FP.BF16.F32.PACK_AB R63, R72, R63 ;  /* 0x0000003f483f723e */ /* 0x000fe200000010ff */
[C---:B------:R-:W-:Y:S01]  /*70f0*/  FMUL.FTZ R72, R73.reuse, UR4 ;  /* 0x0000000449487c20 */ /* 0x040fe20008410000 */
[----:B------:R-:W-:Y:S01]  /*7100*/  F2FP.BF16.F32.PACK_AB R60, R73, R0 ;  /* 0x00000000493c723e */ /* 0x000fe200000010ff */
[----:B------:R-:W-:Y:S01]  /*7110*/  FMUL.FTZ R0, R0, UR4 ;  /* 0x0000000400007c20 */ /* 0x000fe20008410000 */
[----:B------:R-:W-:Y:S01]  /*7120*/  LOP3.LUT P5, RZ, R89, 0xff00, RZ, 0xc0, !PT ;  /* 0x0000ff0059ff7812 */ /* 0x000fe200078ac0ff */
        /* <DEDUP_REMOVED lines=13> */
.L_x_725:
[--C-:B0-----:R-:W-:Y:S01]  /*7200*/  FFMA.FTZ R73, R168, UR13, R158.reuse ;  /* 0x0000000da8497c23 */ /* 0x101fe2000801009e */
[--C-:B------:R-:W-:Y:S01]  /*7210*/  FFMA.FTZ R173, R173, UR13, R158.reuse ;  /* 0x0000000dadad7c23 */ /* 0x100fe2000801009e */
[----:B------:R-:W-:Y:S01]  /*7220*/  FFMA.FTZ R0, R171, UR13, R158 ;  /* 0x0000000dab007c23 */ /* 0x000fe2000801009e */
        /* <DEDUP_REMOVED lines=10> */
[----:B------:R-:W-:Y:S01]  /*72d0*/  FFMA.FTZ R179, R179, UR13, R158 ;  /* 0x0000000db3b37c23 */ /* 0x000fe2000801009e */
        /* <DEDUP_REMOVED lines=11> */
[----:B------:R-:W-:Y:S01]  /*7390*/  FMUL.FTZ R72, R72, UR12 ;  /* 0x0000000c48487c20 */ /* 0x000fe20008410000 */
[----:B------:R-:W-:Y:S01]  /*73a0*/  FADD.FTZ R73, R170, -R73 ;  /* 0x80000049aa497221 */ /* 0x000fe20000010000 */
[----:B------:R-:W-:Y:S01]  /*73b0*/  LOP3.LUT P2, RZ, R88, 0xff00, RZ, 0xc0, !PT ;  /* 0x0000ff0058ff7812 */ /* 0x000fe2000784c0ff */
        /* <DEDUP_REMOVED lines=16> */
[----:B------:R-:W-:Y:S01]  /*74c0*/  LOP3.LUT P6, RZ, R89, 0xff0000, RZ, 0xc0, !PT ;  /* 0x00ff000059ff7812 */ /* 0x000fe200078cc0ff */
[----:B------:R-:W-:Y:S01]  /*74d0*/  FMUL.FTZ R177, R177, UR7 ;  /* 0x00000007b1b17c20 */ /* 0x000fe20008410000 */
[----:B------:R-:W-:Y:S01]  /*74e0*/  FMUL.FTZ R175, R175, UR7 ;  /* 0x00000007afaf7c20 */ /* 0x000fe20008410000 */
[----:B------:R-:W-:Y:S01]  /*74f0*/  FMUL.FTZ R73, R73, UR7 ;  /* 0x0000000749497c20 */ /* 0x000fe20008410000 */
[----:B------:R-:W-:-:S02]  /*7500*/  LOP3.LUT P4, RZ, R88, 0xff000000, RZ, 0xc0, !PT ;  /* 0xff00000058ff7812 */ /* 0x000fc4000788c0ff */
[C---:B------:R-:W-:Y:S02]  /*7510*/  LOP3.LUT P5, RZ, R89.reuse, 0xff00, RZ, 0xc0, !PT ;  /* 0x0000ff0059ff7812 */ /* 0x040fe400078ac0ff */
[----:B------:R-:W-:Y:S02]  /*7520*/  LOP3.LUT P3, RZ, R88, 0xff, RZ, 0xc0, !PT ;  /* 0x000000ff58ff7812 */ /* 0x000fe4000786c0ff */
[----:B------:R-:W-:Y:S02]  /*7530*/  ISETP.GE.U32.AND.EX P2, PT, R89, 0x1000000, PT, P2 ;  /* 0x010000005900780c */ /* 0x000fe40003f46120 */
[----:B------:R-:W-:Y:S02]  /*7540*/  FSEL R75, R72, RZ, P6 ;  /* 0x000000ff484b7208 */ /* 0x000fe40003000000 */
[----:B------:R-:W-:Y:S02]  /*7550*/  FSEL R88, R179, RZ, P2 ;  /* 0x000000ffb3587208 */ /* 0x000fe40001000000 */
[----:B------:R-:W-:-:S02]  /*7560*/  FSEL R177, R177, RZ, P5 ;  /* 0x000000ffb1b17208 */ /* 0x000fc40002800000 */
[----:B------:R-:W-:Y:S02]  /*7570*/  FSEL R175, R175, RZ, P4 ;  /* 0x000000ffafaf7208 */ /* 0x000fe40002000000 */
[----:B------:R-:W-:Y:S02]  /*7580*/  FSEL R72, R73, RZ, P3 ;  /* 0x000000ff49487208 */ /* 0x000fe40001800000 */
[----:B------:R-:W-:Y:S02]  /*7590*/  F2FP.BF16.F32.PACK_AB R75, R88, R75 ;  /* 0x0000004b584b723e */ /* 0x000fe400000010ff */
[----:B------:R-:W-:Y:S02]  /*75a0*/  F2FP.BF16.F32.PACK_AB R74, R177, R74 ;  /* 0x0000004ab14a723e */ /* 0x000fe400000010ff */
[----:B------:R-:W-:Y:S02]  /*75b0*/  F2FP.BF16.F32.PACK_AB R73, R175, R0 ;  /* 0x00000000af49723e */ /* 0x000fe400000010ff */
[----:B------:R-:W-:-:S07]  /*75c0*/  F2FP.BF16.F32.PACK_AB R72, R173, R72 ;  /* 0x00000048ad48723e */ /* 0x000fce00000010ff */
.L_x_726:
[----:B------:R-:W0:Y:S02]  /*75d0*/  @P0 LDC.64 R88, c[0x0][0x478] ;  /* 0x00011e00ff580b82 */ /* 0x000e240000000a00 */
[----:B0-----:R-:W-:-:S04]  /*75e0*/  @P0 IMAD.WIDE.U32 R88, R154, 0x10, R88 ;  /* 0x000000109a580825 */ /* 0x001fc800078e0058 */
[----:B------:R-:W-:Y:S01]  /*75f0*/  IMAD.WIDE.U32 R154, R154, 0x10, R198 ;  /* 0x000000109a9a7825 */ /* 0x000fe200078e00c6 */
[----:B------:R0:W-:Y:S04]  /*7600*/  @P0 STG.E.128 desc[UR14][R88.64], R60 ;  /* 0x0000003c58000986 */ /* 0x0001e8000c101d0e */
[----:B------:R0:W-:Y:S01]  /*7610*/  STG.E.128 desc[UR14][R154.64], R72 ;  /* 0x000000489a007986 */ /* 0x0001e2000c101d0e */
[----:B------:R-:W-:Y:S05]  /*7620*/  @!P0 BRA `(.L_x_727) ;  /* 0x0000000400088947 */ /* 0x000fea0003800000 */
[--C-:B------:R-:W-:Y:S01]  /*7630*/  FFMA.FTZ R0, R111, UR13, R158.reuse ;  /* 0x0000000d6f007c23 */ /* 0x100fe2000801009e */
[--C-:B------:R-:W-:Y:S01]  /*7640*/  FFMA.FTZ R164, R164, UR13, R158.reuse ;  /* 0x0000000da4a47c23 */ /* 0x100fe2000801009e */
[----:B------:R-:W-:Y:S01]  /*7650*/  FFMA.FTZ R106, R106, UR13, R158 ;  /* 0x0000000d6a6a7c23 */ /* 0x000fe2000801009e */
[----:B------:R-:W-:Y:S01]  /*7660*/  ISETP.GE.U32.AND P2, PT, R86, RZ, PT ;  /* 0x000000ff5600720c */ /* 0x000fe20003f46070 */
[----:B------:R-:W-:Y:S01]  /*7670*/  FADD.FTZ R0, R159, -R0 ;  /* 0x800000009f007221 */ /* 0x000fe20000010000 */
[----:B0-----:R-:W-:Y:S01]  /*7680*/  FADD.FTZ R72, R161, -R164 ;  /* 0x800000a4a1487221 */ /* 0x001fe20000010000 */
[----:B------:R-:W-:Y:S01]  /*7690*/  FADD.FTZ R62, R107, -R106 ;  /* 0x8000006a6b3e7221 */ /* 0x000fe20000010000 */
[C---:B------:R-:W-:Y:S01]  /*76a0*/  LOP3.LUT P6, RZ, R87.reuse, 0xff0000, RZ, 0xc0, !PT ;  /* 0x00ff000057ff7812 */ /* 0x040fe200078cc0ff */
[----:B------:R-:W-:Y:S01]  /*76b0*/  FMUL.FTZ R63, R0, UR12 ;  /* 0x0000000c003f7c20 */ /* 0x000fe20008410000 */
[----:B------:R-:W-:Y:S01]  /*76c0*/  FMUL.FTZ R72, R72, UR12 ;  /* 0x0000000c48487c20 */ /* 0x000fe20008410000 */
[----:B------:R-:W-:Y:S01]  /*76d0*/  FMUL.FTZ R62, R62, UR12 ;  /* 0x0000000c3e3e7c20 */ /* 0x000fe20008410000 */
[----:B------:R-:W-:Y:S01]  /*76e0*/  ISETP.GE.U32.AND.EX P2, PT, R87, 0x1000000, PT, P2 ;  /* 0x010000005700780c */ /* 0x000fe20003f46120 */
[----:B------:R-:W-:Y:S01]  /*76f0*/  FMUL.FTZ R60, R63, UR4 ;  /* 0x000000043f3c7c20 */ /* 0x000fe20008410000 */
[----:B------:R-:W-:Y:S01]  /*7700*/  FMUL.FTZ R61, R72, UR4 ;  /* 0x00000004483d7c20 */ /* 0x000fe20008410000 */
[----:B------:R-:W-:Y:S01]  /*7710*/  FMUL.FTZ R0, R62, UR4 ;  /* 0x000000043e007c20 */ /* 0x000fe20008410000 */
[--C-:B------:R-:W-:Y:S01]  /*7720*/  FFMA.FTZ R163, R163, UR13, R158.reuse ;  /* 0x0000000da3a37c23 */ /* 0x100fe2000801009e */
[----:B------:R-:W-:Y:S01]  /*7730*/  FMUL.FTZ R60, R60, UR7 ;  /* 0x000000073c3c7c20 */ /* 0x000fe20008410000 */
[----:B------:R-:W-:Y:S01]  /*7740*/  FMUL.FTZ R61, R61, UR7 ;  /* 0x000000073d3d7c20 */ /* 0x000fe20008410000 */
[----:B------:R-:W-:Y:S01]  /*7750*/  FMUL.FTZ R0, R0, UR7 ;  /* 0x0000000700007c20 */ /* 0x000fe20008410000 */
[----:B------:R-:W-:Y:S01]  /*7760*/  LOP3.LUT P5, RZ, R87, 0xff, RZ, 0xc0, !PT ;  /* 0x000000ff57ff7812 */ /* 0x000fe200078ac0ff */
[--C-:B------:R-:W-:Y:S01]  /*7770*/  FFMA.FTZ R104, R104, UR13, R158.reuse ;  /* 0x0000000d68687c23 */ /* 0x100fe2000801009e */
[--C-:B------:R-:W-:Y:S01]  /*7780*/  FFMA.FTZ R162, R162, UR13, R158.reuse ;  /* 0x0000000da2a27c23 */ /* 0x100fe2000801009e */
[--C-:B------:R-:W-:Y:S01]  /*7790*/  FFMA.FTZ R73, R160, UR13, R158.reuse ;  /* 0x0000000da0497c23 */ /* 0x100fe2000801009e */
[----:B------:R-:W-:Y:S01]  /*77a0*/  FFMA.FTZ R102, R102, UR13, R158 ;  /* 0x0000000d66667c23 */ /* 0x000fe2000801009e */
[----:B------:R-:W-:Y:S01]  /*77b0*/  FSEL R92, R60, RZ, P6 ;  /* 0x000000ff3c5c7208 */ /* 0x000fe20003000000 */
[----:B------:R-:W-:Y:S01]  /*77c0*/  FADD.FTZ R75, R110, -R163 ;  /* 0x800000a36e4b7221 */ /* 0x000fe20000010000 */
[----:B------:R-:W-:Y:S01]  /*77d0*/  FSEL R93, R61, RZ, P2 ;  /* 0x000000ff3d5d7208 */ /* 0x000fe20001000000 */
[----:B------:R-:W-:Y:S01]  /*77e0*/  FADD.FTZ R61, R105, -R104 ;  /* 0x80000068693d7221 */ /* 0x000fe20000010000 */
[----:B------:R-:W-:Y:S01]  /*77f0*/  FSEL R88, R0, RZ, P5 ;  /* 0x000000ff00587208 */ /* 0x000fe20002800000 */
        /* <DEDUP_REMOVED lines=37> */
.L_x_727:
[--C-:B0-----:R-:W-:Y:S01]  /*7a50*/  FFMA.FTZ R73, R160, UR13, R158.reuse ;  /* 0x0000000da0497c23 */ /* 0x101fe2000801009e */
[--C-:B------:R-:W-:Y:S01]  /*7a60*/  FFMA.FTZ R104, R104, UR13, R158.reuse ;  /* 0x0000000d68687c23 */ /* 0x100fe2000801009e */
[--C-:B------:R-:W-:Y:S01]  /*7a70*/  FFMA.FTZ R106, R106, UR13, R158.reuse ;  /* 0x0000000d6a6a7c23 */ /* 0x100fe2000801009e */
[----:B------:R-:W-:Y:S01]  /*7a80*/  FFMA.FTZ R162, R162, UR13, R158 ;  /* 0x0000000da2a27c23 */ /* 0x000fe2000801009e */
[----:B------:R-:W-:Y:S01]  /*7a90*/  FADD.FTZ R73, R108, -R73 ;  /* 0x800000496c497221 */ /* 0x000fe20000010000 */
[----:B------:R-:W-:Y:S01]  /*7aa0*/  FADD.FTZ R104, R105, -R104 ;  /* 0x8000006869687221 */ /* 0x000fe20000010000 */
[----:B------:R-:W-:Y:S01]  /*7ab0*/  FADD.FTZ R106, R107, -R106 ;  /* 0x8000006a6b6a7221 */ /* 0x000fe20000010000 */
[--C-:B------:R-:W-:Y:S01]  /*7ac0*/  FFMA.FTZ R163, R163, UR13, R158.reuse ;  /* 0x0000000da3a37c23 */ /* 0x100fe2000801009e */
[----:B------:R-:W-:Y:S01]  /*7ad0*/  FMUL.FTZ R73, R73, UR12 ;  /* 0x0000000c49497c20 */ /* 0x000fe20008410000 */
[--C-:B------:R-:W-:Y:S01]  /*7ae0*/  FFMA.FTZ R0, R111, UR13, R158.reuse ;  /* 0x0000000d6f007c23 */ /* 0x100fe2000801009e */
[--C-:B------:R-:W-:Y:S01]  /*7af0*/  FFMA.FTZ R164, R164, UR13, R158.reuse ;  /* 0x0000000da4a47c23 */ /* 0x100fe2000801009e */
        /* <DEDUP_REMOVED lines=12> */
[----:B------:R-:W-:Y:S01]  /*7bc0*/  LOP3.LUT P2, RZ, R86, 0xff00, RZ, 0xc0, !PT ;  /* 0x0000ff0056ff7812 */ /* 0x000fe2000784c0ff */
        /* <DEDUP_REMOVED lines=9> */
[----:B------:R-:W-:Y:S01]  /*7c60*/  LOP3.LUT P3, RZ, R87, 0xff, RZ, 0xc0, !PT ;  /* 0x000000ff57ff7812 */ /* 0x000fe2000786c0ff */
[----:B------:R-:W-:Y:S01]  /*7c70*/  FMUL.FTZ R0, R0, UR4 ;  /* 0x0000000400007c20 */ /* 0x000fe20008410000 */
[----:B------:R-:W-:Y:S01]  /*7c80*/  FSEL R89, R73, RZ, P2 ;  /* 0x000000ff49597208 */ /* 0x000fe20001000000 */
[----:B------:R-:W-:Y:S01]  /*7c90*/  FMUL.FTZ R164, R164, UR4 ;  /* 0x00000004a4a47c20 */ /* 0x000fe20008410000 */
[----:B------:R-:W-:Y:S01]  /*7ca0*/  FMUL.FTZ R163, R163, UR4 ;  /* 0x00000004a3a37c20 */ /* 0x000fe20008410000 */
[----:B------:R-:W-:Y:S01]  /*7cb0*/  FMUL.FTZ R102, R102, UR4 ;  /* 0x0000000466667c20 */ /* 0x000fe20008410000 */
[----:B------:R-:W-:Y:S01]  /*7cc0*/  ISETP.GE.U32.AND P2, PT, R86, RZ, PT ;  /* 0x000000ff5600720c */ /* 0x000fe20003f46070 */
[----:B------:R-:W-:Y:S01]  /*7cd0*/  FMUL.FTZ R0, R0, UR7 ;  /* 0x0000000700007c20 */ /* 0x000fe20008410000 */
[----:B------:R-:W-:Y:S01]  /*7ce0*/  FSEL R73, R104, RZ, P6 ;  /* 0x000000ff68497208 */ /* 0x000fe20003000000 */
[----:B------:R-:W-:Y:S01]  /*7cf0*/  FMUL.FTZ R164, R164, UR7 ;  /* 0x00000007a4a47c20 */ /* 0x000fe20008410000 */
[----:B------:R-:W-:Y:S01]  /*7d00*/  FSEL R74, R106, RZ, P3 ;  /* 0x000000ff6a4a7208 */ /* 0x000fe20001800000 */
        /* <DEDUP_REMOVED lines=17> */
.L_x_728:
        /* <DEDUP_REMOVED lines=48> */
[----:B------:R-:W-:Y:S01]  /*8120*/  F2FP.BF16.F32.PACK_AB R63, R72, R63 ;  /* 0x0000003f483f723e */ /* 0x000fe200000010ff */
[C---:B------:R-:W-:Y:S01]  /*8130*/  FMUL.FTZ R72, R73.reuse, UR4 ;  /* 0x0000000449487c20 */ /* 0x040fe20008410000 */
[----:B------:R-:W-:Y:S01]  /*8140*/  F2FP.BF16.F32.PACK_AB R60, R73, R0 ;  /* 0x00000000493c723e */ /* 0x000fe200000010ff */
[----:B------:R-:W-:Y:S01]  /*8150*/  FMUL.FTZ R0, R0, UR4 ;  /* 0x0000000400007c20 */ /* 0x000fe20008410000 */
[----:B------:R-:W-:Y:S01]  /*8160*/  FMUL.FTZ R76, R76, UR7 ;  /* 0x000000074c4c7c20 */ /* 0x000fe20008410000 */
[----:B------:R-:W-:Y:S01]  /*8170*/  LOP3.LUT P5, RZ, R83, 0xff00, RZ, 0xc0, !PT ;  /* 0x0000ff0053ff7812 */ /* 0x000fe200078ac0ff */
        /* <DEDUP_REMOVED lines=18> */
.L_x_729:
[--C-:B------:R-:W-:Y:S01]  /*82a0*/  FFMA.FTZ R0, R91, UR13, R158.reuse ;  /* 0x0000000d5b007c23 */ /* 0x100fe2000801009e */
[--C-:B0-----:R-:W-:Y:S01]  /*82b0*/  FFMA.FTZ R72, R85, UR13, R158.reuse ;  /* 0x0000000d55487c23 */ /* 0x101fe2000801009e */
        /* <DEDUP_REMOVED lines=59> */
.L_x_730:
[----:B------:R-:W0:Y:S02]  /*8670*/  @P0 LDC.64 R76, c[0x0][0x478] ;  /* 0x00011e00ff4c0b82 */ /* 0x000e240000000a00 */
[----:B0-----:R-:W-:-:S04]  /*8680*/  @P0 IMAD.WIDE.U32 R76, R152, 0x10, R76 ;  /* 0x00000010984c0825 */ /* 0x001fc800078e004c */
[----:B------:R-:W-:Y:S01]  /*8690*/  IMAD.WIDE.U32 R152, R152, 0x10, R198 ;  /* 0x0000001098987825 */ /* 0x000fe200078e00c6 */
[----:B------:R2:W-:Y:S04]  /*86a0*/  @P0 STG.E.128 desc[UR14][R76.64], R60 ;  /* 0x0000003c4c000986 */ /* 0x0005e8000c101d0e */
[----:B------:R2:W-:Y:S02]  /*86b0*/  STG.E.128 desc[UR14][R152.64], R72 ;  /* 0x0000004898007986 */ /* 0x0005e4000c101d0e */
.L_x_720:
[----:B------:R-:W-:Y:S01]  /*86c0*/  UIADD3 UR6, UPT, UPT, UR6, UR24, URZ ;  /* 0x0000001806067290 */ /* 0x000fe2000fffe0ff */
[----:B------:R-:W-:-:S03]  /*86d0*/  PLOP3.LUT P1, PT, P1, PT, PT, 0x8, 0x80 ;  /* 0x000000000080781c */ /* 0x000fc60000f2e170 */
[----:B------:R-:W-:-:S09]  /*86e0*/  UISETP.GE.AND UP1, UPT, UR6, UR25, UPT ;  /* 0x000000190600728c */ /* 0x000fd2000bf26270 */
[----:B------:R-:W-:Y:S05]  /*86f0*/  BRA.U !UP1, `(.L_x_731) ;  /* 0xffffff8109dc7547 */ /* 0x000fea000b83ffff */
[----:B01----:R-:W-:Y:S02]  /*8700*/  MOV R78, R32 ;  /* 0x00000020004e7202 */ /* 0x003fe40000000f00 */
[----:B------:R-:W-:Y:S02]  /*8710*/  MOV R79, R33 ;  /* 0x00000021004f7202 */ /* 0x000fe40000000f00 */
[----:B------:R-:W-:Y:S02]  /*8720*/  MOV R32, R34 ;  /* 0x0000002200207202 */ /* 0x000fe40000000f00 */
[----:B------:R-:W-:Y:S02]  /*8730*/  MOV R33, R35 ;  /* 0x0000002300217202 */ /* 0x000fe40000000f00 */
[----:B------:R-:W-:Y:S02]  /*8740*/  MOV R34, R36 ;  /* 0x0000002400227202 */ /* 0x000fe40000000f00 */
[----:B------:R-:W-:-:S02]  /*8750*/  MOV R35, R37 ;  /* 0x0000002500237202 */ /* 0x000fc40000000f00 */
[----:B------:R-:W-:Y:S02]  /*8760*/  MOV R36, R38 ;  /* 0x0000002600247202 */ /* 0x000fe40000000f00 */
[----:B------:R-:W-:Y:S02]  /*8770*/  MOV R37, R39 ;  /* 0x0000002700257202 */ /* 0x000fe40000000f00 */
[----:B--2---:R-:W-:Y:S02]  /*8780*/  MOV R74, R4 ;  /* 0x00000004004a7202 */ /* 0x004fe40000000f00 */
        /* <DEDUP_REMOVED lines=70> */
[----:B------:R-:W-:-:S07]  /*8bf0*/  MOV R19, R121 ;  /* 0x0000007900137202 */ /* 0x000fce0000000f00 */
.L_x_717:
[----:B------:R-:W1:Y:S01]  /*8c00*/  S2R R14, SR_TID.X ;  /* 0x00000000000e7919 */ /* 0x000e620000002100 */
[----:B------:R-:W2:Y:S08]  /*8c10*/  S2UR UR4, SR_CTAID.X ;  /* 0x00000000000479c3 */ /* 0x000eb00000002500 */
[----:B------:R-:W2:Y:S08]  /*8c20*/  LDC R0, c[0x0][0x388] ;  /* 0x0000e200ff007b82 */ /* 0x000eb00000000800 */
[----:B------:R-:W3:Y:S08]  /*8c30*/  LDC.64 R2, c[0x0][0x440] ;  /* 0x00011000ff027b82 */ /* 0x000ef00000000a00 */
[----:B------:R-:W4:Y:S01]  /*8c40*/  LDC.64 R12, c[0x0][0x448] ;  /* 0x00011200ff0c7b82 */ /* 0x000f220000000a00 */
[----:B--2---:R-:W-:-:S05]  /*8c50*/  IMAD R0, R0, UR4, RZ ;  /* 0x0000000400007c24 */ /* 0x004fca000f8e02ff */
[----:B-1----:R-:W-:-:S05]  /*8c60*/  LEA.HI R15, R0, R14, RZ, 0x1d ;  /* 0x0000000e000f7211 */ /* 0x002fca00078fe8ff */
[----:B---3--:R-:W-:-:S05]  /*8c70*/  IMAD.WIDE.U32 R2, R15, 0x20, R2 ;  /* 0x000000200f027825 */ /* 0x008fca00078e0002 */
[----:B0-----:R-:W-:Y:S01]  /*8c80*/  STG.E.128 desc[UR14][R2.64], R60 ;  /* 0x0000003c02007986 */ /* 0x001fe2000c101d0e */
[----:B----4-:R-:W-:-:S03]  /*8c90*/  IMAD.WIDE.U32 R12, R15, 0x20, R12 ;  /* 0x000000200f0c7825 */ /* 0x010fc600078e000c */
        /* <DEDUP_REMOVED lines=20> */
.L_x_732:
        /* <DEDUP_REMOVED lines=10> */
.L_x_19283:


//--------------------- .text._ZN10layer_norm22ln_bwd_finalize_kernelINS_22Kernel_traits_finalizeILj5120E13__nv_bfloat16S2_S2_S2_fjLb0ELj1024ELj4ENS_18Kernel_traits_baseILj5120ES2_S2_S2_S2_fjLj1024EEEEELb0ELb0EEEvNS_9BwdParamsE --------------------------
	.section	.text._ZN10layer_norm22ln_bwd_finalize_kernelINS_22Kernel_traits_finalizeILj5120E13__nv_bfloat16S2_S2_S2_fjLb0ELj1024ELj4ENS_18Kernel_traits_baseILj5120ES2_S2_S2_S2_fjLj1024EEEEELb0ELb0EEEvNS_9BwdParamsE,"ax",@progbits
	.align	128
        .global         _ZN10layer_norm22ln_bwd_finalize_kernelINS_22Kernel_traits_finalizeILj5120E13__nv_bfloat16S2_S2_S2_fjLb0ELj1024ELj4ENS_18Kernel_traits_baseILj5120ES2_S2_S2_S2_fjLj1024EEEEELb0ELb0EEEvNS_9BwdParamsE
        .type           _ZN10layer_norm22ln_bwd_finalize_kernelINS_22Kernel_traits_finalizeILj5120E13__nv_bfloat16S2_S2_S2_fjLb0ELj1024ELj4ENS_18Kernel_traits_baseILj5120ES2_S2_S2_S2_fjLj1024EEEEELb0ELb0EEEvNS_9BwdParamsE,@function
        .size           _ZN10layer_norm22ln_bwd_finalize_kernelINS_22Kernel_traits_finalizeILj5120E13__nv_bfloat16S2_S2_S2_fjLb0ELj1024ELj4ENS_18Kernel_traits_baseILj5120ES2_S2_S2_S2_fjLj1024EEEEELb0ELb0EEEvNS_9BwdParamsE,(.L_x_19284 - _ZN10layer_norm22ln_bwd_finalize_kernelINS_22Kernel_traits_finalizeILj5120E13__nv_bfloat16S2_S2_S2_fjLb0ELj1024ELj4ENS_18Kernel_traits_baseILj5120ES2_S2_S2_S2_fjLj1024EEEEELb0ELb0EEEvNS_9BwdParamsE)
        .other          _ZN10layer_norm22ln_bwd_finalize_kernelINS_22Kernel_traits_finalizeILj5120E13__nv_bfloat16S2_S2_S2_fjLb0ELj1024ELj4ENS_18Kernel_traits_baseILj5120ES2_S2_S2_S2_fjLj1024EEEEELb0ELb0EEEvNS_9BwdParamsE,@"STO_CUDA_ENTRY STV_DEFAULT"
_ZN10layer_norm22ln_bwd_finalize_kernelINS_22Kernel_traits_finalizeILj5120E13__nv_bfloat16S2_S2_S2_fjLb0ELj1024ELj4ENS_18Kernel_traits_baseILj5120ES2_S2_S2_S2_fjLj1024EEEEELb0ELb0EEEvNS_9BwdParamsE:
.text._ZN10layer_norm22ln_bwd_finalize_kernelINS_22Kernel_traits_finalizeILj5120E13__nv_bfloat16S2_S2_S2_fjLb0ELj1024ELj4ENS_18Kernel_traits_baseILj5120ES2_S2_S2_S2_fjLj1024EEEEELb0ELb0EEEvNS_9BwdParamsE:
[----:B------:R-:W-:Y:S01]  /*0000*/  LDC R1, c[0x0][0x37c] ;  /* 0x0000df00ff017b82 */ /* 0x000fe20000000800 */
[----:B------:R-:W0:Y:S01]  /*0010*/  S2R R0, SR_CTAID.X ;  /* 0x0000000000007919 */ /* 0x000e220000002500 */
[----:B------:R-:W1:Y:S01]  /*0020*/  S2R R2, SR_TID.X ;  /* 0x0000000000027919 */ /* 0x000e620000002100 */
[----:B0-----:R-:W-:-:S04]  /*0030*/  SHF.L.U32 R59, R0, 0x5, RZ ;  /* 0x00000005003b7819 */ /* 0x001fc800000006ff */
[----:B-1----:R-:W-:-:S04]  /*0040*/  LOP3.LUT R3, R59, 0x1f, R2, 0xf8, !PT ;  /* 0x0000001f3b037812 */ /* 0x002fc800078ef802 */
[----:B------:R-:W-:-:S13]  /*0050*/  ISETP.GT.U32.AND P0, PT, R3, 0x13ff, PT ;  /* 0x000013ff0300780c */ /* 0x000fda0003f04070 */
[----:B------:R-:W-:Y:S05]  /*0060*/  @P0 EXIT ;  /* 0x000000000000094d */ /* 0x000fea0003800000 */
[----:B------:R-:W0:Y:S01]  /*0070*/  LDC R56, c[0x0][0x388] ;  /* 0x0000e200ff387b82 */ /* 0x000e220000000800 */
[----:B------:R-:W1:Y:S01]  /*0080*/  LDCU UR8, c[0x0][0x380] ;  /* 0x00007000ff0877ac */ /* 0x000e620008000800 */
[----:B------:R-:W-:Y:S01]  /*0090*/  SHF.R.U32.HI R58, RZ, 0x5, R2 ;  /* 0x00000005ff3a7819 */ /* 0x000fe20000011602 */
[----:B------:R-:W-:Y:S01]  /*00a0*/  BSSY.RECONVERGENT B0, `(.L_x_733) ;  /* 0x0000142000007945 */ /* 0x000fe20003800200 */
[----:B------:R-:W-:Y:S01]  /*00b0*/  SHF.L.U32 R0, R0, 0x4, RZ ;  /* 0x0000000400007819 */ /* 0x000fe200000006ff */
[----:B------:R-:W2:Y:S01]  /*00c0*/  LDCU.64 UR6, c[0x0][0x358] ;  /* 0x00006b00ff0677ac */ /* 0x000ea20008000a00 */
[----:B------:R-:W-:Y:S01]  /*00d0*/  LOP3.LUT R17, R2, 0x1f, RZ, 0xc0, !PT ;  /* 0x0000001f02117812 */ /* 0x000fe200078ec0ff */
[----:B------:R-:W-:Y:S01]  /*00e0*/  HFMA2 R36, -RZ, RZ, 0, 0 ;  /* 0x00000000ff247431 */ /* 0x000fe200000001ff */
[----:B------:R-:W-:Y:S02]  /*00f0*/  LOP3.LUT R0, R0, 0x7ffffff0, RZ, 0xc0, !PT ;  /* 0x7ffffff000007812 */ /* 0x000fe400078ec0ff */
[----:B------:R-:W-:-:S02]  /*0100*/  MOV R2, RZ ;  /* 0x000000ff00027202 */ /* 0x000fc40000000f00 */
[----:B------:R-:W-:Y:S02]  /*0110*/  IADD3 R57, PT, PT, R17, R0, RZ ;  /* 0x0000000011397210 */ /* 0x000fe40007ffe0ff */
[----:B-1----:R-:W-:-:S04]  /*0120*/  ISETP.GE.U32.AND P0, PT, R58, UR8, PT ;  /* 0x000000083a007c0c */ /* 0x002fc8000bf06070 */
[----:B0-----:R-:W-:-:S13]  /*0130*/  ISETP.GE.U32.OR P0, PT, R3, R56, P0 ;  /* 0x000000380300720c */ /* 0x001fda0000706470 */
[----:B--2---:R-:W-:Y:S05]  /*0140*/  @P0 BRA `(.L_x_734) ;  /* 0x0000001000dc0947 */ /* 0x004fea0003800000 */
[----:B------:R-:W-:Y:S01]  /*0150*/  LOP3.LUT R3, R58, 0x20, RZ, 0xfc, !PT ;  /* 0x000000203a037812 */ /* 0x000fe200078efcff */
[----:B------:R-:W-:Y:S01]  /*0160*/  BSSY.RECONVERGENT B1, `(.L_x_735) ;  /* 0x00000b2000017945 */ /* 0x000fe20003800200 */
[-C--:B------:R-:W-:Y:S02]  /*0170*/  LOP3.LUT R5, RZ, R58.reuse, RZ, 0x33, !PT ;  /* 0x0000003aff057212 */ /* 0x080fe400078e33ff */
[----:B------:R-:W-:Y:S02]  /*0180*/  VIMNMX.U32 R0, PT, PT, R3, UR8, !PT ;  /* 0x0000000803007c48 */ /* 0x000fe4000ffe0000 */
[----:B------:R-:W-:Y:S02]  /*0190*/  MOV R2, RZ ;  /* 0x000000ff00027202 */ /* 0x000fe40000000f00 */
[----:B------:R-:W-:Y:S02]  /*01a0*/  IADD3 R5, PT, PT, R0, R5, RZ ;  /* 0x0000000500057210 */ /* 0x000fe40007ffe0ff */
[----:B------:R-:W-:-:S02]  /*01b0*/  MOV R0, R58 ;  /* 0x0000003a00007202 */ /* 0x000fc40000000f00 */
[C---:B------:R-:W-:Y:S02]  /*01c0*/  ISETP.GE.U32.AND P0, PT, R5.reuse, 0x1e0, PT ;  /* 0x000001e00500780c */ /* 0x040fe40003f06070 */
[----:B------:R-:W-:Y:S02]  /*01d0*/  MOV R36, RZ ;  /* 0x000000ff00247202 */ /* 0x000fe40000000f00 */
[----:B------:R-:W-:-:S09]  /*01e0*/  LEA.HI R5, R5, 0x1, RZ, 0x1b ;  /* 0x0000000105057811 */ /* 0x000fd200078fd8ff */
[----:B------:R-:W-:Y:S05]  /*01f0*/  @!P0 BRA `(.L_x_736) ;  /* 0x0000000800a08947 */ /* 0x000fea0003800000 */
[C---:B------:R-:W-:Y:S01]  /*0200*/  LOP3.LUT R7, R58.reuse, 0x180, RZ, 0xfc, !PT ;  /* 0x000001803a077812 */ /* 0x040fe200078efcff */
[-CC-:B------:R-:W-:Y:S01]  /*0210*/  IMAD R4, R3, R56.reuse, R59.reuse ;  /* 0x0000003803047224 */ /* 0x180fe200078e023b */
[C---:B------:R-:W-:Y:S01]  /*0220*/  LOP3.LUT R2, R58.reuse, 0x120, RZ, 0xfc, !PT ;  /* 0x000001203a027812 */ /* 0x040fe200078efcff */
[CCC-:B------:R-:W-:Y:S01]  /*0230*/  IMAD R32, R58.reuse, R56.reuse, R59.reuse ;  /* 0x000000383a207224 */ /* 0x1c0fe200078e023b */
[C---:B------:R-:W-:Y:S01]  /*0240*/  LOP3.LUT R9, R58.reuse, 0x1a0, RZ, 0xfc, !PT ;  /* 0x000001a03a097812 */ /* 0x040fe200078efcff */
[-CC-:B------:R-:W-:Y:S01]  /*0250*/  IMAD R10, R7, R56.reuse, R59.reuse ;  /* 0x00000038070a7224 */ /* 0x180fe200078e023b */
[----:B------:R-:W-:Y:S01]  /*0260*/  LOP3.LUT R3, R58, 0x140, RZ, 0xfc, !PT ;  /* 0x000001403a037812 */ /* 0x000fe200078efcff */
[-CC-:B------:R-:W-:Y:S01]  /*0270*/  IMAD R2, R2, R56.reuse, R59.reuse ;  /* 0x0000003802027224 */ /* 0x180fe200078e023b */
[C---:B------:R-:W-:Y:S01]  /*0280*/  LOP3.LUT R11, R58.reuse, 0x1c0, RZ, 0xfc, !PT ;  /* 0x000001c03a0b7812 */ /* 0x040fe200078efcff */
[----:B------:R-:W-:Y:S01]  /*0290*/  IMAD R12, R9, R56, R59 ;  /* 0x00000038090c7224 */ /* 0x000fe200078e023b */
[----:B------:R-:W-:-:S02]  /*02a0*/  LOP3.LUT R13, R58, 0x1e0, RZ, 0xfc, !PT ;  /* 0x000001e03a0d7812 */ /* 0x000fc400078efcff */
[C---:B------:R-:W-:Y:S01]  /*02b0*/  LOP3.LUT R0, R58.reuse, 0x100, RZ, 0xfc, !PT ;  /* 0x000001003a007812 */ /* 0x040fe200078efcff */
[-CC-:B------:R-:W-:Y:S01]  /*02c0*/  IMAD R14, R11, R56.reuse, R59.reuse ;  /* 0x000000380b0e7224 */ /* 0x180fe200078e023b */
[C---:B------:R-:W-:Y:S01]  /*02d0*/  LOP3.LUT R6, R58.reuse, 0x160, RZ, 0xfc, !PT ;  /* 0x000001603a067812 */ /* 0x040fe200078efcff */
[-CC-:B------:R-:W-:Y:S01]  /*02e0*/  IMAD R18, R13, R56.reuse, R59.reuse ;  /* 0x000000380d127224 */ /* 0x180fe200078e023b */
[----:B------:R-:W-:Y:S01]  /*02f0*/  LOP3.LUT R15, R58, 0x80, RZ, 0xfc, !PT ;  /* 0x000000803a0f7812 */ /* 0x000fe200078efcff */
[-CC-:B------:R-:W-:Y:S01]  /*0300*/  IMAD R0, R0, R56.reuse, R59.reuse ;  /* 0x0000003800007224 */ /* 0x180fe200078e023b */
[----:B------:R-:W-:Y:S01]  /*0310*/  LOP3.LUT R16, R58, 0xa0, RZ, 0xfc, !PT ;  /* 0x000000a03a107812 */ /* 0x000fe200078efcff */
[-CC-:B------:R-:W-:Y:S01]  /*0320*/  IMAD R8, R6, R56.reuse, R59.reuse ;  /* 0x0000003806087224 */ /* 0x180fe200078e023b */
[C---:B------:R-:W-:Y:S01]  /*0330*/  LOP3.LUT R19, R58.reuse, 0xc0, RZ, 0xfc, !PT ;  /* 0x000000c03a137812 */ /* 0x040fe200078efcff */
[-CC-:B------:R-:W-:Y:S01]  /*0340*/  IMAD R20, R15, R56.reuse, R59.reuse ;  /* 0x000000380f147224 */ /* 0x180fe200078e023b */
[----:B------:R-:W-:Y:S01]  /*0350*/  LOP3.LUT R21, R58, 0xe0, RZ, 0xfc, !PT ;  /* 0x000000e03a157812 */ /* 0x000fe200078efcff */
[-CC-:B------:R-:W-:Y:S01]  /*0360*/  IMAD R22, R16, R56.reuse, R59.reuse ;  /* 0x0000003810167224 */ /* 0x180fe200078e023b */
[C---:B------:R-:W-:Y:S01]  /*0370*/  LOP3.LUT R23, R58.reuse, 0x40, RZ, 0xfc, !PT ;  /* 0x000000403a177812 */ /* 0x040fe200078efcff */
[-CC-:B------:R-:W-:Y:S01]  /*0380*/  IMAD R24, R19, R56.reuse, R59.reuse ;  /* 0x0000003813187224 */ /* 0x180fe200078e023b */
[----:B------:R-:W-:Y:S01]  /*0390*/  LOP3.LUT R25, R58, 0x60, RZ, 0xfc, !PT ;  /* 0x000000603a197812 */ /* 0x000fe200078efcff */
[-CC-:B------:R-:W-:Y:S01]  /*03a0*/  IMAD R26, R21, R56.reuse, R59.reuse ;  /* 0x00000038151a7224 */ /* 0x180fe200078e023b */
[----:B------:R-:W-:Y:S01]  /*03b0*/  LOP3.LUT R27, R5, 0xffffff0, RZ, 0xc0, !PT ;  /* 0x0ffffff0051b7812 */ /* 0x000fe200078ec0ff */
[--C-:B------:R-:W-:Y:S01]  /*03c0*/  IMAD R28, R23, R56, R59.reuse ;  /* 0x00000038171c7224 */ /* 0x100fe200078e023b */
[----:B------:R-:W-:Y:S01]  /*03d0*/  IADD3 R5, PT, PT, R17, R4, RZ ;  /* 0x0000000411057210 */ /* 0x000fe20007ffe0ff */
[--C-:B------:R-:W-:Y:S01]  /*03e0*/  IMAD R4, R3, R56, R59.reuse ;  /* 0x0000003803047224 */ /* 0x100fe200078e023b */
[----:B------:R-:W-:Y:S01]  /*03f0*/  IADD3 R9, PT, PT, R17, R10, RZ ;  /* 0x0000000a11097210 */ /* 0x000fe20007ffe0ff */
[----:B------:R-:W-:Y:S01]  /*0400*/  IMAD R30, R25, R56, R59 ;  /* 0x00000038191e7224 */ /* 0x000fe200078e023b */
[C---:B------:R-:W-:Y:S01]  /*0410*/  IADD3 R6, PT, PT, R17.reuse, R2, RZ ;  /* 0x0000000211067210 */ /* 0x040fe20007ffe0ff */
[----:B------:R-:W-:Y:S01]  /*0420*/  HFMA2 R2, -RZ, RZ, 0, 0 ;  /* 0x00000000ff027431 */ /* 0x000fe200000001ff */
[----:B------:R-:W-:-:S02]  /*0430*/  IADD3 R10, PT, PT, R17, R12, RZ ;  /* 0x0000000c110a7210 */ /* 0x000fc40007ffe0ff */
[C---:B------:R-:W-:Y:S02]  /*0440*/  IADD3 R7, PT, PT, R17.reuse, R4, RZ ;  /* 0x0000000411077210 */ /* 0x040fe40007ffe0ff */
[C---:B------:R-:W-:Y:S02]  /*0450*/  IADD3 R11, PT, PT, R17.reuse, R14, RZ ;  /* 0x0000000e110b7210 */ /* 0x040fe40007ffe0ff */
[C---:B------:R-:W-:Y:S02]  /*0460*/  IADD3 R12, PT, PT, R17.reuse, R18, RZ ;  /* 0x00000012110c7210 */ /* 0x040fe40007ffe0ff */
[C---:B------:R-:W-:Y:S02]  /*0470*/  IADD3 R3, PT, PT, R17.reuse, R32, RZ ;  /* 0x0000002011037210 */ /* 0x040fe40007ffe0ff */
[C---:B------:R-:W-:Y:S02]  /*0480*/  IADD3 R16, PT, PT, R17.reuse, R0, RZ ;  /* 0x0000000011107210 */ /* 0x040fe40007ffe0ff */
[----:B------:R-:W-:-:S02]  /*0490*/  IADD3 R8, PT, PT, R17, R8, RZ ;  /* 0x0000000811087210 */ /* 0x000fc40007ffe0ff */
[C---:B------:R-:W-:Y:S02]  /*04a0*/  IADD3 R18, PT, PT, R17.reuse, R20, RZ ;  /* 0x0000001411127210 */ /* 0x040fe40007ffe0ff */
[C---:B------:R-:W-:Y:S02]  /*04b0*/  IADD3 R13, PT, PT, R17.reuse, R22, RZ ;  /* 0x00000016110d7210 */ /* 0x040fe40007ffe0ff */
[C---:B------:R-:W-:Y:S02]  /*04c0*/  IADD3 R14, PT, PT, R17.reuse, R24, RZ ;  /* 0x00000018110e7210 */ /* 0x040fe40007ffe0ff */
[C---:B------:R-:W-:Y:S02]  /*04d0*/  IADD3 R15, PT, PT, R17.reuse, R26, RZ ;  /* 0x0000001a110f7210 */ /* 0x040fe40007ffe0ff */
[C---:B------:R-:W-:Y:S02]  /*04e0*/  IADD3 R4, PT, PT, R17.reuse, R28, RZ ;  /* 0x0000001c11047210 */ /* 0x040fe40007ffe0ff */
[----:B------:R-:W-:-:S02]  /*04f0*/  IADD3 R17, PT, PT, R17, R30, RZ ;  /* 0x0000001e11117210 */ /* 0x000fc40007ffe0ff */
[----:B------:R-:W-:Y:S02]  /*0500*/  MOV R0, R58 ;  /* 0x0000003a00007202 */ /* 0x000fe40000000f00 */
[----:B------:R-:W-:-:S07]  /*0510*/  IADD3 R19, PT, PT, -R27, RZ, RZ ;  /* 0x000000ff1b137210 */ /* 0x000fce0007ffe1ff */
.L_x_737:
[----:B------:R-:W0:Y:S08]  /*0520*/  LDC.64 R52, c[0x0][0x440] ;  /* 0x00011000ff347b82 */ /* 0x000e300000000a00 */
[----:B------:R-:W1:Y:S01]  /*0530*/  LDC.64 R54, c[0x0][0x448] ;  /* 0x00011200ff367b82 */ /* 0x000e620000000a00 */
[----:B0-----:R-:W-:-:S04]  /*0540*/  IMAD.WIDE.U32 R28, R5, 0x4, R52 ;  /* 0x00000004051c7825 */ /* 0x001fc800078e0034 */
[--C-:B------:R-:W-:Y:S01]  /*0550*/  IMAD.WIDE.U32 R26, R3, 0x4, R52.reuse ;  /* 0x00000004031a7825 */ /* 0x100fe200078e0034 */
[----:B------:R0:W2:Y:S03]  /*0560*/  LDG.E R50, desc[UR6][R28.64] ;  /* 0x000000061c327981 */ /* 0x0000a6000c1e1900 */
[----:B------:R-:W-:Y:S01]  /*0570*/  IMAD.WIDE.U32 R24, R13, 0x4, R52 ;  /* 0x000000040d187825 */ /* 0x000fe200078e0034 */
[----:B------:R3:W4:Y:S03]  /*0580*/  LDG.E R51, desc[UR6][R26.64] ;  /* 0x000000061a337981 */ /* 0x000726000c1e1900 */
[----:B-1----:R-:W-:Y:S02]  /*0590*/  IMAD.WIDE.U32 R46, R3, 0x4, R54 ;  /* 0x00000004032e7825 */ /* 0x002fe400078e0036 */
[----:B------:R-:W5:Y:S02]  /*05a0*/  LDG.E R25, desc[UR6][R24.64] ;  /* 0x0000000618197981 */ /* 0x000f64000c1e1900 */
[----:B------:R-:W-:-:S02]  /*05b0*/  IMAD.WIDE.U32 R22, R14, 0x4, R52 ;  /* 0x000000040e167825 */ /* 0x000fc400078e0034 */
[----:B------:R-:W5:Y:S02]  /*05c0*/  LDG.E R46, desc[UR6][R46.64] ;  /* 0x000000062e2e7981 */ /* 0x000f64000c1e1900 */
[----:B------:R-:W-:-:S04]  /*05d0*/  IMAD.WIDE.U32 R20, R15, 0x4, R52 ;  /* 0x000000040f147825 */ /* 0x000fc800078e0034 */
[----:B0-----:R-:W-:Y:S01]  /*05e0*/  IMAD.WIDE.U32 R28, R16, 0x4, R52 ;  /* 0x00000004101c7825 */ /* 0x001fe200078e0034 */
[----:B------:R-:W5:Y:S03]  /*05f0*/  LDG.E R24, desc[UR6][R22.64] ;  /* 0x0000000616187981 */ /* 0x000f66000c1e1900 */
[----:B------:R-:W-:-:S04]  /*0600*/  IMAD.WIDE.U32 R44, R5, 0x4, R54 ;  /* 0x00000004052c7825 */ /* 0x000fc800078e0036 */
[--C-:B------:R-:W-:Y:S02]  /*0610*/  IMAD.WIDE.U32 R48, R4, 0x4, R52.reuse ;  /* 0x0000000404307825 */ /* 0x100fe400078e0034 */
[----:B------:R-:W5:Y:S04]  /*0620*/  LDG.E R44, desc[UR6][R44.64] ;  /* 0x000000062c2c7981 */ /* 0x000f68000c1e1900 */
[----:B------:R0:W5:Y:S01]  /*0630*/  LDG.E R23, desc[UR6][R20.64] ;  /* 0x0000000614177981 */ /* 0x000162000c1e1900 */
[----:B------:R-:W-:-:S03]  /*0640*/  IMAD.WIDE.U32 R40, R18, 0x4, R52 ;  /* 0x0000000412287825 */ /* 0x000fc600078e0034 */
[----:B------:R1:W5:Y:S01]  /*0650*/  LDG.E R22, desc[UR6][R28.64] ;  /* 0x000000061c167981 */ /* 0x000362000c1e1900 */
[----:B---3--:R-:W-:-:S03]  /*0660*/  IMAD.WIDE.U32 R26, R7, 0x4, R52 ;  /* 0x00000004071a7825 */ /* 0x008fc600078e0034 */
[----:B------:R-:W3:Y:S01]  /*0670*/  LDG.E R48, desc[UR6][R48.64] ;  /* 0x0000000630307981 */ /* 0x000ee2000c1e1900 */
[----:B0-----:R-:W-:-:S03]  /*0680*/  IMAD.WIDE.U32 R20, R6, 0x4, R52 ;  /* 0x0000000406147825 */ /* 0x001fc600078e0034 */
[----:B------:R-:W3:Y:S01]  /*0690*/  LDG.E R40, desc[UR6][R40.64] ;  /* 0x0000000628287981 */ /* 0x000ee2000c1e1900 */
[----:B-1----:R-:W-:-:S03]  /*06a0*/  IMAD.WIDE.U32 R28, R4, 0x4, R54 ;  /* 0x00000004041c7825 */ /* 0x002fc600078e0036 */
[----:B------:R-:W3:Y:S01]  /*06b0*/  LDG.E R21, desc[UR6][R20.64] ;  /* 0x0000000614157981 */ /* 0x000ee2000c1e1900 */
[----:B------:R-:W-:-:S03]  /*06c0*/  IMAD.WIDE.U32 R42, R17, 0x4, R52 ;  /* 0x00000004112a7825 */ /* 0x000fc600078e0034 */
[----:B------:R-:W3:Y:S01]  /*06d0*/  LDG.E R38, desc[UR6][R28.64] ;  /* 0x000000061c267981 */ /* 0x000ee2000c1e1900 */
[----:B------:R-:W-:-:S03]  /*06e0*/  IMAD.WIDE.U32 R32, R17, 0x4, R54 ;  /* 0x0000000411207825 */ /* 0x000fc600078e0036 */
[----:B------:R-:W3:Y:S01]  /*06f0*/  LDG.E R42, desc[UR6][R42.64] ;  /* 0x000000062a2a7981 */ /* 0x000ee2000c1e1900 */
[----:B------:R-:W-:-:S03]  /*0700*/  IMAD.WIDE.U32 R34, R18, 0x4, R54 ;  /* 0x0000000412227825 */ /* 0x000fc600078e0036 */
[----:B------:R0:W3:Y:S04]  /*0710*/  LDG.E R20, desc[UR6][R26.64] ;  /* 0x000000061a147981 */ /* 0x0000e8000c1e1900 */
[----:B------:R1:W3:Y:S01]  /*0720*/  LDG.E R41, desc[UR6][R32.64] ;  /* 0x0000000620297981 */ /* 0x0002e2000c1e1900 */
[----:B------:R-:W-:-:S03]  /*0730*/  IMAD.WIDE.U32 R30, R9, 0x4, R52 ;  /* 0x00000004091e7825 */ /* 0x000fc600078e0034 */
[----:B------:R1:W3:Y:S01]  /*0740*/  LDG.E R43, desc[UR6][R34.64] ;  /* 0x00000006222b7981 */ /* 0x0002e2000c1e1900 */
[----:B0-----:R-:W-:-:S03]  /*0750*/  IMAD.WIDE.U32 R26, R8, 0x4, R52 ;  /* 0x00000004081a7825 */ /* 0x001fc600078e0034 */
[----:B------:R-:W3:Y:S01]  /*0760*/  LDG.E R39, desc[UR6][R30.64] ;  /* 0x000000061e277981 */ /* 0x000ee2000c1e1900 */
[----:B-1----:R-:W-:-:S03]  /*0770*/  IMAD.WIDE.U32 R32, R13, 0x4, R54 ;  /* 0x000000040d207825 */ /* 0x002fc600078e0036 */
[----:B------:R0:W3:Y:S01]  /*0780*/  LDG.E R37, desc[UR6][R26.64] ;  /* 0x000000061a257981 */ /* 0x0000e2000c1e1900 */
[----:B------:R-:W-:-:S03]  /*0790*/  IMAD.WIDE.U32 R34, R14, 0x4, R54 ;  /* 0x000000040e227825 */ /* 0x000fc600078e0036 */
[----:B------:R-:W3:Y:S01]  /*07a0*/  LDG.E R32, desc[UR6][R32.64] ;  /* 0x0000000620207981 */ /* 0x000ee2000c1e1900 */
[----:B------:R-:W-:-:S03]  /*07b0*/  IMAD.WIDE.U32 R28, R11, 0x4, R52 ;  /* 0x000000040b1c7825 */ /* 0x000fc600078e0034 */
[----:B------:R-:W3:Y:S01]  /*07c0*/  LDG.E R34, desc[UR6][R34.64] ;  /* 0x0000000622227981 */ /* 0x000ee2000c1e1900 */
[----:B0-----:R-:W-:-:S03]  /*07d0*/  IMAD.WIDE.U32 R26, R10, 0x4, R52 ;  /* 0x000000040a1a7825 */ /* 0x001fc600078e0034 */
[----:B------:R0:W3:Y:S01]  /*07e0*/  LDG.E R47, desc[UR6][R28.64] ;  /* 0x000000061c2f7981 */ /* 0x0000e2000c1e1900 */
[----:B------:R-:W-:-:S03]  /*07f0*/  IMAD.WIDE.U32 R30, R12, 0x4, R52 ;  /* 0x000000040c1e7825 */ /* 0x000fc600078e0034 */
[----:B------:R1:W3:Y:S04]  /*0800*/  LDG.E R45, desc[UR6][R26.64] ;  /* 0x000000061a2d7981 */ /* 0x0002e8000c1e1900 */
[----:B------:R1:W3:Y:S01]  /*0810*/  LDG.E R49, desc[UR6][R30.64] ;  /* 0x000000061e317981 */ /* 0x0002e2000c1e1900 */
[----:B0-----:R-:W-:-:S04]  /*0820*/  IMAD.WIDE.U32 R28, R16, 0x4, R54 ;  /* 0x00000004101c7825 */ /* 0x001fc800078e0036 */
[--C-:B-1----:R-:W-:Y:S01]  /*0830*/  IMAD.WIDE.U32 R26, R15, 0x4, R54.reuse ;  /* 0x000000040f1a7825 */ /* 0x102fe200078e0036 */
[----:B------:R-:W3:Y:S03]  /*0840*/  LDG.E R35, desc[UR6][R28.64] ;  /* 0x000000061c237981 */ /* 0x000ee6000c1e1900 */
[--C-:B------:R-:W-:Y:S01]  /*0850*/  IMAD.WIDE.U32 R30, R6, 0x4, R54.reuse ;  /* 0x00000004061e7825 */ /* 0x100fe200078e0036 */
[----:B------:R0:W3:Y:S05]  /*0860*/  LDG.E R33, desc[UR6][R26.64] ;  /* 0x000000061a217981 */ /* 0x0000ea000c1e1900 */
[----:B------:R-:W3:Y:S01]  /*0870*/  LDG.E R30, desc[UR6][R30.64] ;  /* 0x000000061e1e7981 */ /* 0x000ee2000c1e1900 */
[----:B0-----:R-:W-:-:S05]  /*0880*/  IMAD.WIDE.U32 R26, R7, 0x4, R54 ;  /* 0x00000004071a7825 */ /* 0x001fca00078e0036 */
[----:B------:R0:W3:Y:S01]  /*0890*/  LDG.E R31, desc[UR6][R26.64] ;  /* 0x000000061a1f7981 */ /* 0x0000e2000c1e1900 */
[----:B------:R-:W-:-:S06]  /*08a0*/  IMAD.WIDE.U32 R28, R8, 0x4, R54 ;  /* 0x00000004081c7825 */ /* 0x000fcc00078e0036 */
[----:B------:R-:W3:Y:S01]  /*08b0*/  LDG.E R28, desc[UR6][R28.64] ;  /* 0x000000061c1c7981 */ /* 0x000ee2000c1e1900 */
[----:B0-----:R-:W-:-:S05]  /*08c0*/  IMAD.WIDE.U32 R26, R9, 0x4, R54 ;  /* 0x00000004091a7825 */ /* 0x001fca00078e0036 */
[----:B------:R0:W3:Y:S02]  /*08d0*/  LDG.E R52, desc[UR6][R26.64] ;  /* 0x000000061a347981 */ /* 0x0000e4000c1e1900 */
[----:B0-----:R-:W-:-:S05]  /*08e0*/  IMAD.WIDE.U32 R26, R10, 0x4, R54 ;  /* 0x000000040a1a7825 */ /* 0x001fca00078e0036 */
[----:B------:R0:W3:Y:S02]  /*08f0*/  LDG.E R53, desc[UR6][R26.64] ;  /* 0x000000061a357981 */ /* 0x0000e4000c1e1900 */
[----:B0-----:R-:W-:-:S05]  /*0900*/  IMAD.WIDE.U32 R26, R11, 0x4, R54 ;  /* 0x000000040b1a7825 */ /* 0x001fca00078e0036 */
[----:B------:R0:W3:Y:S02]  /*0910*/  LDG.E R60, desc[UR6][R26.64] ;  /* 0x000000061a3c7981 */ /* 0x0000e4000c1e1900 */
[----:B0-----:R-:W-:-:S05]  /*0920*/  IMAD.WIDE.U32 R26, R12, 0x4, R54 ;  /* 0x000000040c1a7825 */ /* 0x001fca00078e0036 */
[----:B------:R-:W3:Y:S01]  /*0930*/  LDG.E R54, desc[UR6][R26.64] ;  /* 0x000000061a367981 */ /* 0x000ee2000c1e1900 */
[----:B------:R-:W-:-:S04]  /*0940*/  IADD3 R19, PT, PT, R19, 0x10, RZ ;  /* 0x0000001013137810 */ /* 0x000fc80007ffe0ff */
[----:B------:R-:W-:Y:S02]  /*0950*/  ISETP.NE.AND P0, PT, R19, RZ, PT ;  /* 0x000000ff1300720c */ /* 0x000fe40003f05270 */
[----:B------:R-:W-:Y:S02]  /*0960*/  IADD3 R0, PT, PT, R0, 0x200, RZ ;  /* 0x0000020000007810 */ /* 0x000fe40007ffe0ff */
[C---:B------:R-:W-:Y:S02]  /*0970*/  LEA R3, R56.reuse, R3, 0x9 ;  /* 0x0000000338037211 */ /* 0x040fe400078e48ff */
[C---:B------:R-:W-:Y:S02]  /*0980*/  LEA R5, R56.reuse, R5, 0x9 ;  /* 0x0000000538057211 */ /* 0x040fe400078e48ff */
[C---:B------:R-:W-:Y:S02]  /*0990*/  LEA R4, R56.reuse, R4, 0x9 ;  /* 0x0000000438047211 */ /* 0x040fe400078e48ff */
[----:B------:R-:W-:-:S02]  /*09a0*/  LEA R17, R56, R17, 0x9 ;  /* 0x0000001138117211 */ /* 0x000fc400078e48ff */
[C---:B------:R-:W-:Y:S02]  /*09b0*/  LEA R18, R56.reuse, R18, 0x9 ;  /* 0x0000001238127211 */ /* 0x040fe400078e48ff */
[C---:B------:R-:W-:Y:S02]  /*09c0*/  LEA R13, R56.reuse, R13, 0x9 ;  /* 0x0000000d380d7211 */ /* 0x040fe400078e48ff */
        /* <DEDUP_REMOVED lines=9> */
[----:B------:R-:W-:Y:S01]  /*0a60*/  LEA R12, R56, R12, 0x9 ;  /* 0x0000000c380c7211 */ /* 0x000fe200078e48ff */
[----:B----4-:R-:W-:-:S04]  /*0a70*/  FADD.FTZ R55, R51, R2 ;  /* 0x0000000233377221 */ /* 0x010fc80000010000 */
[----:B--2---:R-:W-:Y:S01]  /*0a80*/  FADD.FTZ R55, R55, R50 ;  /* 0x0000003237377221 */ /* 0x004fe20000010000 */
[----:B-----5:R-:W-:-:S04]  /*0a90*/  FADD.FTZ R51, R46, R36 ;  /* 0x000000242e337221 */ /* 0x020fc80000010000 */
[----:B------:R-:W-:Y:S01]  /*0aa0*/  FADD.FTZ R51, R51, R44 ;  /* 0x0000002c33337221 */ /* 0x000fe20000010000 */
[----:B---3--:R-:W-:-:S03]  /*0ab0*/  FADD.FTZ R55, R55, R48 ;  /* 0x0000003037377221 */ /* 0x008fc60000010000 */
[----:B------:R-:W-:Y:S01]  /*0ac0*/  FADD.FTZ R38, R51, R38 ;  /* 0x0000002633267221 */ /* 0x000fe20000010000 */
[----:B------:R-:W-:-:S04]  /*0ad0*/  FADD.FTZ R55, R55, R42 ;  /* 0x0000002a37377221 */ /* 0x000fc80000010000 */
        /* <DEDUP_REMOVED lines=8> */
[----:B------:R-:W-:-:S04]  /*0b60*/  FADD.FTZ R22, R23, R22 ;  /* 0x0000001617167221 */ /* 0x000fc80000010000 */
[----:B------:R-:W-:Y:S01]  /*0b70*/  FADD.FTZ R21, R22, R21 ;  /* 0x0000001516157221 */ /* 0x000fe20000010000 */
[----:B------:R-:W-:-:S04]  /*0b80*/  FADD.FTZ R34, R34, R33 ;  /* 0x0000002122227221 */ /* 0x000fc80000010000 */
[----:B------:R-:W-:-:S04]  /*0b90*/  FADD.FTZ R35, R34, R35 ;  /* 0x0000002322237221 */ /* 0x000fc80000010000 */
[----:B------:R-:W-:Y:S01]  /*0ba0*/  FADD.FTZ R30, R35, R30 ;  /* 0x0000001e231e7221 */ /* 0x000fe20000010000 */
[----:B------:R-:W-:-:S03]  /*0bb0*/  FADD.FTZ R20, R21, R20 ;  /* 0x0000001415147221 */ /* 0x000fc60000010000 */
[----:B------:R-:W-:Y:S01]  /*0bc0*/  FADD.FTZ R31, R30, R31 ;  /* 0x0000001f1e1f7221 */ /* 0x000fe20000010000 */
[----:B------:R-:W-:-:S03]  /*0bd0*/  FADD.FTZ R20, R20, R37 ;  /* 0x0000002514147221 */ /* 0x000fc60000010000 */
[----:B------:R-:W-:Y:S01]  /*0be0*/  FADD.FTZ R31, R31, R28 ;  /* 0x0000001c1f1f7221 */ /* 0x000fe20000010000 */
[----:B------:R-:W-:-:S03]  /*0bf0*/  FADD.FTZ R20, R20, R39 ;  /* 0x0000002714147221 */ /* 0x000fc60000010000 */
[----:B------:R-:W-:Y:S01]  /*0c00*/  FADD.FTZ R52, R31, R52 ;  /* 0x000000341f347221 */ /* 0x000fe20000010000 */
[----:B------:R-:W-:-:S04]  /*0c10*/  FADD.FTZ R20, R20, R45 ;  /* 0x0000002d14147221 */ /* 0x000fc80000010000 */
[----:B------:R-:W-:Y:S01]  /*0c20*/  FADD.FTZ R20, R20, R47 ;  /* 0x0000002f14147221 */ /* 0x000fe20000010000 */
[----:B------:R-:W-:-:S03]  /*0c30*/  FADD.FTZ R53, R52, R53 ;  /* 0x0000003534357221 */ /* 0x000fc60000010000 */
[----:B------:R-:W-:Y:S01]  /*0c40*/  FADD.FTZ R2, R20, R49 ;  /* 0x0000003114027221 */ /* 0x000fe20000010000 */
[----:B------:R-:W-:-:S04]  /*0c50*/  FADD.FTZ R53, R53, R60 ;  /* 0x0000003c35357221 */ /* 0x000fc80000010000 */
[----:B------:R-:W-:Y:S01]  /*0c60*/  FADD.FTZ R36, R53, R54 ;  /* 0x0000003635247221 */ /* 0x000fe20000010000 */
[----:B------:R-:W-:Y:S06]  /*0c70*/  @P0 BRA `(.L_x_737) ;  /* 0xfffffff800280947 */ /* 0x000fec000383ffff */
.L_x_736:
[----:B------:R-:W-:Y:S05]  /*0c80*/  BSYNC.RECONVERGENT B1 ;  /* 0x0000000000017941 */ /* 0x000fea0003800200 */
.L_x_735:
[----:B------:R-:W0:Y:S01]  /*0c90*/  LDCU UR4, c[0x0][0x380] ;  /* 0x00007000ff0477ac */ /* 0x000e220008000800 */
[----:B------:R-:W-:Y:S02]  /*0ca0*/  LOP3.LUT R3, R58, 0x20, RZ, 0xfc, !PT ;  /* 0x000000203a037812 */ /* 0x000fe400078efcff */
[----:B------:R-:W-:Y:S02]  /*0cb0*/  LOP3.LUT R4, RZ, R58, RZ, 0x33, !PT ;  /* 0x0000003aff047212 */ /* 0x000fe400078e33ff */
[----:B0-----:R-:W-:-:S04]  /*0cc0*/  VIMNMX.U32 R3, PT, PT, R3, UR4, !PT ;  /* 0x0000000403037c48 */ /* 0x001fc8000ffe0000 */
[----:B------:R-:W-:-:S04]  /*0cd0*/  IADD3 R3, PT, PT, R3, R4, RZ ;  /* 0x0000000403037210 */ /* 0x000fc80007ffe0ff */
[----:B------:R-:W-:-:S04]  /*0ce0*/  LEA.HI R9, R3, 0x1, RZ, 0x1b ;  /* 0x0000000103097811 */ /* 0x000fc800078fd8ff */
[----:B------:R-:W-:-:S04]  /*0cf0*/  LOP3.LUT R3, R9, 0xf, RZ, 0xc0, !PT ;  /* 0x0000000f09037812 */ /* 0x000fc800078ec0ff */
[----:B------:R-:W-:-:S13]  /*0d00*/  ISETP.NE.AND P0, PT, R3, RZ, PT ;  /* 0x000000ff0300720c */ /* 0x000fda0003f05270 */
[----:B------:R-:W-:Y:S05]  /*0d10*/  @!P0 BRA `(.L_x_734) ;  /* 0x0000000400e88947 */ /* 0x000fea0003800000 */
[----:B------:R-:W0:Y:S01]  /*0d20*/  S2R R8, SR_TID.X ;  /* 0x0000000000087919 */ /* 0x000e220000002100 */
[----:B------:R-:W-:Y:S01]  /*0d30*/  ISETP.GE.U32.AND P0, PT, R3, 0x8, PT ;  /* 0x000000080300780c */ /* 0x000fe20003f06070 */
[----:B------:R-:W-:Y:S01]  /*0d40*/  BSSY.RECONVERGENT B1, `(.L_x_738) ;  /* 0x0000040000017945 */ /* 0x000fe20003800200 */
[----:B------:R-:W-:-:S04]  /*0d50*/  LOP3.LUT R34, R9, 0x7, RZ, 0xc0, !PT ;  /* 0x0000000709227812 */ /* 0x000fc800078ec0ff */
[----:B------:R-:W-:Y:S02]  /*0d60*/  ISETP.NE.AND P1, PT, R34, RZ, PT ;  /* 0x000000ff2200720c */ /* 0x000fe40003f25270 */
[----:B0-----:R-:W-:-:S05]  /*0d70*/  LOP3.LUT R3, R59, 0x1f, R8, 0xf8, !PT ;  /* 0x0000001f3b037812 */ /* 0x001fca00078ef808 */
[----:B------:R-:W-:Y:S06]  /*0d80*/  @!P0 BRA `(.L_x_739) ;  /* 0x0000000000ec8947 */ /* 0x000fec0003800000 */
[----:B------:R-:W0:Y:S01]  /*0d90*/  LDC.64 R6, c[0x0][0x440] ;  /* 0x00011000ff067b82 */ /* 0x000e220000000a00 */
[----:B------:R-:W-:-:S05]  /*0da0*/  IMAD R11, R0, R56, R3 ;  /* 0x00000038000b7224 */ /* 0x000fca00078e0203 */
[CC--:B------:R-:W-:Y:S02]  /*0db0*/  LEA R23, R56.reuse, R11.reuse, 0x5 ;  /* 0x0000000b38177211 */ /* 0x0c0fe400078e28ff */
[----:B------:R-:W1:Y:S01]  /*0dc0*/  LDC.64 R4, c[0x0][0x448] ;  /* 0x00011200ff047b82 */ /* 0x000e620000000a00 */
[CC--:B------:R-:W-:Y:S02]  /*0dd0*/  LEA R27, R56.reuse, R11.reuse, 0x6 ;  /* 0x0000000b381b7211 */ /* 0x0c0fe400078e30ff */
[C---:B------:R-:W-:Y:S02]  /*0de0*/  LEA R35, R56.reuse, R11, 0x7 ;  /* 0x0000000b38237211 */ /* 0x040fe400078e38ff */
[----:B------:R-:W-:Y:S01]  /*0df0*/  LEA R33, R56, R27, 0x5 ;  /* 0x0000001b38217211 */ /* 0x000fe200078e28ff */
[----:B0-----:R-:W-:-:S04]  /*0e00*/  IMAD.WIDE.U32 R12, R11, 0x4, R6 ;  /* 0x000000040b0c7825 */ /* 0x001fc800078e0006 */
[----:B------:R-:W-:-:S04]  /*0e10*/  IMAD.WIDE.U32 R20, R23, 0x4, R6 ;  /* 0x0000000417147825 */ /* 0x000fc800078e0006 */
[--C-:B-1----:R-:W-:Y:S01]  /*0e20*/  IMAD.WIDE.U32 R14, R11, 0x4, R4.reuse ;  /* 0x000000040b0e7825 */ /* 0x102fe200078e0004 */
[----:B------:R0:W2:Y:S03]  /*0e30*/  LDG.E R10, desc[UR6][R20.64] ;  /* 0x00000006140a7981 */ /* 0x0000a6000c1e1900 */
[----:B------:R-:W-:Y:S01]  /*0e40*/  IMAD.WIDE.U32 R22, R23, 0x4, R4 ;  /* 0x0000000417167825 */ /* 0x000fe200078e0004 */
[----:B------:R1:W3:Y:S03]  /*0e50*/  LDG.E R11, desc[UR6][R12.64] ;  /* 0x000000060c0b7981 */ /* 0x0002e6000c1e1900 */
[C---:B------:R-:W-:Y:S01]  /*0e60*/  IMAD.WIDE.U32 R24, R27.reuse, 0x4, R6 ;  /* 0x000000041b187825 */ /* 0x040fe200078e0006 */
[----:B------:R4:W5:Y:S03]  /*0e70*/  LDG.E R19, desc[UR6][R14.64] ;  /* 0x000000060e137981 */ /* 0x000966000c1e1900 */
[----:B------:R-:W-:Y:S01]  /*0e80*/  IMAD.WIDE.U32 R26, R27, 0x4, R4 ;  /* 0x000000041b1a7825 */ /* 0x000fe200078e0004 */
[----:B------:R-:W2:Y:S03]  /*0e90*/  LDG.E R18, desc[UR6][R22.64] ;  /* 0x0000000616127981 */ /* 0x000ea6000c1e1900 */
[C---:B------:R-:W-:Y:S01]  /*0ea0*/  IMAD.WIDE.U32 R28, R33.reuse, 0x4, R6 ;  /* 0x00000004211c7825 */ /* 0x040fe200078e0006 */
[----:B------:R4:W2:Y:S03]  /*0eb0*/  LDG.E R17, desc[UR6][R24.64] ;  /* 0x0000000618117981 */ /* 0x0008a6000c1e1900 */
[----:B0-----:R-:W-:Y:S01]  /*0ec0*/  IMAD.WIDE.U32 R20, R33, 0x4, R4 ;  /* 0x0000000421147825 */ /* 0x001fe200078e0004 */
[----:B------:R-:W2:Y:S01]  /*0ed0*/  LDG.E R27, desc[UR6][R26.64] ;  /* 0x000000061a1b7981 */ /* 0x000ea2000c1e1900 */
[----:B-1----:R-:W-:-:S02]  /*0ee0*/  LEA R13, R56, R35, 0x5 ;  /* 0x00000023380d7211 */ /* 0x002fc400078e28ff */
[C---:B------:R-:W-:Y:S01]  /*0ef0*/  IMAD.WIDE.U32 R32, R35.reuse, 0x4, R4 ;  /* 0x0000000423207825 */ /* 0x040fe200078e0004 */
[----:B------:R-:W2:Y:S01]  /*0f00*/  LDG.E R29, desc[UR6][R28.64] ;  /* 0x000000061c1d7981 */ /* 0x000ea2000c1e1900 */
[C---:B----4-:R-:W-:Y:S02]  /*0f10*/  LEA R15, R56.reuse, R35, 0x6 ;  /* 0x00000023380f7211 */ /* 0x050fe400078e30ff */
[--C-:B------:R-:W-:Y:S01]  /*0f20*/  IMAD.WIDE.U32 R30, R35, 0x4, R6.reuse ;  /* 0x00000004231e7825 */ /* 0x100fe200078e0006 */
[----:B------:R-:W4:Y:S03]  /*0f30*/  LDG.E R21, desc[UR6][R20.64] ;  /* 0x0000000614157981 */ /* 0x000f26000c1e1900 */
[C---:B------:R-:W-:Y:S01]  /*0f40*/  IMAD.WIDE.U32 R24, R13.reuse, 0x4, R6 ;  /* 0x000000040d187825 */ /* 0x040fe200078e0006 */
[----:B------:R0:W4:Y:S03]  /*0f50*/  LDG.E R16, desc[UR6][R30.64] ;  /* 0x000000061e107981 */ /* 0x000126000c1e1900 */
[----:B------:R-:W-:Y:S01]  /*0f60*/  IMAD.WIDE.U32 R22, R13, 0x4, R4 ;  /* 0x000000040d167825 */ /* 0x000fe200078e0004 */
[----:B------:R-:W4:Y:S03]  /*0f70*/  LDG.E R33, desc[UR6][R32.64] ;  /* 0x0000000620217981 */ /* 0x000f26000c1e1900 */
[----:B------:R-:W-:Y:S01]  /*0f80*/  IMAD.WIDE.U32 R12, R15, 0x4, R6 ;  /* 0x000000040f0c7825 */ /* 0x000fe200078e0006 */
[----:B------:R-:W4:Y:S01]  /*0f90*/  LDG.E R25, desc[UR6][R24.64] ;  /* 0x0000000618197981 */ /* 0x000f22000c1e1900 */
[----:B0-----:R-:W-:-:S02]  /*0fa0*/  LEA R31, R56, R15, 0x5 ;  /* 0x0000000f381f7211 */ /* 0x001fc400078e28ff */
[----:B------:R-:W-:Y:S01]  /*0fb0*/  IMAD.WIDE.U32 R14, R15, 0x4, R4 ;  /* 0x000000040f0e7825 */ /* 0x000fe200078e0004 */
[----:B------:R-:W4:Y:S03]  /*0fc0*/  LDG.E R23, desc[UR6][R22.64] ;  /* 0x0000000616177981 */ /* 0x000f26000c1e1900 */
[C---:B------:R-:W-:Y:S01]  /*0fd0*/  IMAD.WIDE.U32 R6, R31.reuse, 0x4, R6 ;  /* 0x000000041f067825 */ /* 0x040fe200078e0006 */
[----:B------:R-:W4:Y:S03]  /*0fe0*/  LDG.E R13, desc[UR6][R12.64] ;  /* 0x000000060c0d7981 */ /* 0x000f26000c1e1900 */
[----:B------:R-:W-:Y:S01]  /*0ff0*/  IMAD.WIDE.U32 R4, R31, 0x4, R4 ;  /* 0x000000041f047825 */ /* 0x000fe200078e0004 */
[----:B------:R-:W4:Y:S04]  /*1000*/  LDG.E R15, desc[UR6][R14.64] ;  /* 0x000000060e0f7981 */ /* 0x000f28000c1e1900 */
[----:B------:R-:W4:Y:S04]  /*1010*/  LDG.E R6, desc[UR6][R6.64] ;  /* 0x0000000606067981 */ /* 0x000f28000c1e1900 */
[----:B------:R-:W4:Y:S01]  /*1020*/  LDG.E R4, desc[UR6][R4.64] ;  /* 0x0000000604047981 */ /* 0x000f22000c1e1900 */
[----:B------:R-:W-:Y:S01]  /*1030*/  IADD3 R0, PT, PT, R0, 0x100, RZ ;  /* 0x0000010000007810 */ /* 0x000fe20007ffe0ff */
[----:B---3--:R-:W-:Y:S01]  /*1040*/  FADD.FTZ R11, R2, R11 ;  /* 0x0000000b020b7221 */ /* 0x008fe20000010000 */
[----:B-----5:R-:W-:-:S03]  /*1050*/  FADD.FTZ R19, R36, R19 ;  /* 0x0000001324137221 */ /* 0x020fc60000010000 */
[----:B--2---:R-:W-:Y:S01]  /*1060*/  FADD.FTZ R10, R11, R10 ;  /* 0x0000000a0b0a7221 */ /* 0x004fe20000010000 */
[----:B------:R-:W-:-:S03]  /*1070*/  FADD.FTZ R18, R19, R18 ;  /* 0x0000001213127221 */ /* 0x000fc60000010000 */
[----:B------:R-:W-:Y:S01]  /*1080*/  FADD.FTZ R10, R10, R17 ;  /* 0x000000110a0a7221 */ /* 0x000fe20000010000 */
[----:B------:R-:W-:-:S03]  /*1090*/  FADD.FTZ R18, R18, R27 ;  /* 0x0000001b12127221 */ /* 0x000fc60000010000 */
[----:B------:R-:W-:Y:S01]  /*10a0*/  FADD.FTZ R29, R10, R29 ;  /* 0x0000001d0a1d7221 */ /* 0x000fe20000010000 */
[----:B----4-:R-:W-:-:S03]  /*10b0*/  FADD.FTZ R18, R18, R21 ;  /* 0x0000001512127221 */ /* 0x010fc60000010000 */
[----:B------:R-:W-:Y:S01]  /*10c0*/  FADD.FTZ R16, R29, R16 ;  /* 0x000000101d107221 */ /* 0x000fe20000010000 */
[----:B------:R-:W-:-:S03]  /*10d0*/  FADD.FTZ R18, R18, R33 ;  /* 0x0000002112127221 */ /* 0x000fc60000010000 */
[----:B------:R-:W-:Y:S01]  /*10e0*/  FADD.FTZ R16, R16, R25 ;  /* 0x0000001910107221 */ /* 0x000fe20000010000 */
[----:B------:R-:W-:-:S03]  /*10f0*/  FADD.FTZ R18, R18, R23 ;  /* 0x0000001712127221 */ /* 0x000fc60000010000 */
[----:B------:R-:W-:Y:S01]  /*1100*/  FADD.FTZ R13, R16, R13 ;  /* 0x0000000d100d7221 */ /* 0x000fe20000010000 */
[----:B------:R-:W-:-:S03]  /*1110*/  FADD.FTZ R15, R18, R15 ;  /* 0x0000000f120f7221 */ /* 0x000fc60000010000 */
[----:B------:R-:W-:Y:S01]  /*1120*/  FADD.FTZ R2, R13, R6 ;  /* 0x000000060d027221 */ /* 0x000fe20000010000 */
[----:B------:R-:W-:-:S07]  /*1130*/  FADD.FTZ R36, R15, R4 ;  /* 0x000000040f247221 */ /* 0x000fce0000010000 */
.L_x_739:
[----:B------:R-:W-:Y:S05]  /*1140*/  BSYNC.RECONVERGENT B1 ;  /* 0x0000000000017941 */ /* 0x000fea0003800200 */
.L_x_738:
[----:B------:R-:W-:Y:S05]  /*1150*/  @!P1 BRA `(.L_x_734) ;  /* 0x0000000000d89947 */ /* 0x000fea0003800000 */
[----:B------:R-:W-:Y:S01]  /*1160*/  ISETP.GE.U32.AND P0, PT, R34, 0x4, PT ;  /* 0x000000042200780c */ /* 0x000fe20003f06070 */
[----:B------:R-:W-:Y:S01]  /*1170*/  BSSY.RECONVERGENT B1, `(.L_x_740) ;  /* 0x0000023000017945 */ /* 0x000fe20003800200 */
[----:B------:R-:W-:-:S04]  /*1180*/  LOP3.LUT R9, R9, 0x3, RZ, 0xc0, !PT ;  /* 0x0000000309097812 */ /* 0x000fc800078ec0ff */
[----:B------:R-:W-:-:S07]  /*1190*/  ISETP.NE.AND P1, PT, R9, RZ, PT ;  /* 0x000000ff0900720c */ /* 0x000fce0003f25270 */
[----:B------:R-:W-:Y:S06]  /*11a0*/  @!P0 BRA `(.L_x_741) ;  /* 0x00000000007c8947 */ /* 0x000fec0003800000 */
[----:B------:R-:W0:Y:S01]  /*11b0*/  LDC.64 R4, c[0x0][0x440] ;  /* 0x00011000ff047b82 */ /* 0x000e220000000a00 */
[----:B------:R-:W-:-:S05]  /*11c0*/  IMAD R3, R0, R56, R3 ;  /* 0x0000003800037224 */ /* 0x000fca00078e0203 */
[----:B------:R-:W-:Y:S02]  /*11d0*/  LEA R17, R56, R3, 0x5 ;  /* 0x0000000338117211 */ /* 0x000fe400078e28ff */
[----:B------:R-:W1:Y:S01]  /*11e0*/  LDC.64 R10, c[0x0][0x448] ;  /* 0x00011200ff0a7b82 */ /* 0x000e620000000a00 */
[----:B0-----:R-:W-:-:S04]  /*11f0*/  IMAD.WIDE.U32 R6, R3, 0x4, R4 ;  /* 0x0000000403067825 */ /* 0x001fc800078e0004 */
[----:B------:R-:W-:Y:S02]  /*1200*/  IMAD.WIDE.U32 R14, R17, 0x4, R4 ;  /* 0x00000004110e7825 */ /* 0x000fe400078e0004 */
[----:B------:R-:W2:Y:S02]  /*1210*/  LDG.E R7, desc[UR6][R6.64] ;  /* 0x0000000606077981 */ /* 0x000ea4000c1e1900 */
[--C-:B-1----:R-:W-:Y:S01]  /*1220*/  IMAD.WIDE.U32 R12, R3, 0x4, R10.reuse ;  /* 0x00000004030c7825 */ /* 0x102fe200078e000a */
[C---:B------:R-:W-:Y:S01]  /*1230*/  LEA R3, R56.reuse, R3, 0x6 ;  /* 0x0000000338037211 */ /* 0x040fe200078e30ff */
[----:B------:R-:W3:Y:S02]  /*1240*/  LDG.E R14, desc[UR6][R14.64] ;  /* 0x000000060e0e7981 */ /* 0x000ee4000c1e1900 */
[----:B------:R-:W-:Y:S01]  /*1250*/  IMAD.WIDE.U32 R16, R17, 0x4, R10 ;  /* 0x0000000411107825 */ /* 0x000fe200078e000a */
[----:B------:R-:W-:Y:S01]  /*1260*/  LEA R23, R56, R3, 0x5 ;  /* 0x0000000338177211 */ /* 0x000fe200078e28ff */
[----:B------:R-:W4:Y:S02]  /*1270*/  LDG.E R13, desc[UR6][R12.64] ;  /* 0x000000060c0d7981 */ /* 0x000f24000c1e1900 */
[----:B------:R-:W-:-:S02]  /*1280*/  IMAD.WIDE.U32 R18, R3, 0x4, R4 ;  /* 0x0000000403127825 */ /* 0x000fc400078e0004 */
[----:B------:R-:W5:Y:S02]  /*1290*/  LDG.E R16, desc[UR6][R16.64] ;  /* 0x0000000610107981 */ /* 0x000f64000c1e1900 */
[----:B------:R-:W-:Y:S02]  /*12a0*/  IMAD.WIDE.U32 R20, R3, 0x4, R10 ;  /* 0x0000000403147825 */ /* 0x000fe400078e000a */
[----:B------:R-:W5:Y:S02]  /*12b0*/  LDG.E R18, desc[UR6][R18.64] ;  /* 0x0000000612127981 */ /* 0x000f64000c1e1900 */
[C---:B------:R-:W-:Y:S02]  /*12c0*/  IMAD.WIDE.U32 R4, R23.reuse, 0x4, R4 ;  /* 0x0000000417047825 */ /* 0x040fe400078e0004 */
[----:B------:R-:W5:Y:S02]  /*12d0*/  LDG.E R20, desc[UR6][R20.64] ;  /* 0x0000000614147981 */ /* 0x000f64000c1e1900 */
[----:B------:R-:W-:-:S02]  /*12e0*/  IMAD.WIDE.U32 R10, R23, 0x4, R10 ;  /* 0x00000004170a7825 */ /* 0x000fc400078e000a */
[----:B------:R-:W5:Y:S04]  /*12f0*/  LDG.E R4, desc[UR6][R4.64] ;  /* 0x0000000604047981 */ /* 0x000f68000c1e1900 */
[----:B------:R-:W5:Y:S01]  /*1300*/  LDG.E R10, desc[UR6][R10.64] ;  /* 0x000000060a0a7981 */ /* 0x000f62000c1e1900 */
[----:B------:R-:W-:Y:S01]  /*1310*/  IADD3 R0, PT, PT, R0, 0x80, RZ ;  /* 0x0000008000007810 */ /* 0x000fe20007ffe0ff */
[----:B--2---:R-:W-:-:S04]  /*1320*/  FADD.FTZ R7, R2, R7 ;  /* 0x0000000702077221 */ /* 0x004fc80000010000 */
[----:B---3--:R-:W-:Y:S01]  /*1330*/  FADD.FTZ R7, R7, R14 ;  /* 0x0000000e07077221 */ /* 0x008fe20000010000 */
[----:B----4-:R-:W-:-:S04]  /*1340*/  FADD.FTZ R13, R36, R13 ;  /* 0x0000000d240d7221 */ /* 0x010fc80000010000 */
[----:B-----5:R-:W-:Y:S01]  /*1350*/  FADD.FTZ R13, R13, R16 ;  /* 0x000000100d0d7221 */ /* 0x020fe20000010000 */
[----:B------:R-:W-:-:S03]  /*1360*/  FADD.FTZ R7, R7, R18 ;  /* 0x0000001207077221 */ /* 0x000fc60000010000 */
[----:B------:R-:W-:Y:S01]  /*1370*/  FADD.FTZ R13, R13, R20 ;  /* 0x000000140d0d7221 */ /* 0x000fe20000010000 */
[----:B------:R-:W-:-:S03]  /*1380*/  FADD.FTZ R2, R7, R4 ;  /* 0x0000000407027221 */ /* 0x000fc60000010000 */
[----:B------:R-:W-:-:S07]  /*1390*/  FADD.FTZ R36, R13, R10 ;  /* 0x0000000a0d247221 */ /* 0x000fce0000010000 */
.L_x_741:
[----:B------:R-:W-:Y:S05]  /*13a0*/  BSYNC.RECONVERGENT B1 ;  /* 0x0000000000017941 */ /* 0x000fea0003800200 */
.L_x_740:
[----:B------:R-:W-:Y:S05]  /*13b0*/  @!P1 BRA `(.L_x_734) ;  /* 0x0000000000409947 */ /* 0x000fea0003800000 */
[----:B------:R-:W0:Y:S01]  /*13c0*/  LDC.64 R10, c[0x0][0x440] ;  /* 0x00011000ff0a7b82 */ /* 0x000e220000000a00 */
[----:B------:R-:W-:Y:S01]  /*13d0*/  IMAD R59, R0, R56, R59 ;  /* 0x00000038003b7224 */ /* 0x000fe200078e023b */
[----:B------:R-:W-:Y:S02]  /*13e0*/  LOP3.LUT R8, R8, 0x1f, RZ, 0xc0, !PT ;  /* 0x0000001f08087812 */ /* 0x000fe400078ec0ff */
[----:B------:R-:W-:Y:S02]  /*13f0*/  IADD3 R9, PT, PT, -R9, RZ, RZ ;  /* 0x000000ff09097210 */ /* 0x000fe40007ffe1ff */
[----:B------:R-:W-:Y:S02]  /*1400*/  IADD3 R59, PT, PT, R8, R59, RZ ;  /* 0x0000003b083b7210 */ /* 0x000fe40007ffe0ff */
[----:B------:R-:W1:Y:S05]  /*1410*/  LDC.64 R12, c[0x0][0x448] ;  /* 0x00011200ff0c7b82 */ /* 0x000e6a0000000a00 */
.L_x_742:
[----:B0-----:R-:W-:-:S04]  /*1420*/  IMAD.WIDE.U32 R4, R59, 0x4, R10 ;  /* 0x000000043b047825 */ /* 0x001fc800078e000a */
[----:B-1----:R-:W-:Y:S02]  /*1430*/  IMAD.WIDE.U32 R6, R59, 0x4, R12 ;  /* 0x000000043b067825 */ /* 0x002fe400078e000c */
[----:B------:R-:W2:Y:S04]  /*1440*/  LDG.E R5, desc[UR6][R4.64] ;  /* 0x0000000604057981 */ /* 0x000ea8000c1e1900 */
[----:B------:R-:W3:Y:S01]  /*1450*/  LDG.E R7, desc[UR6][R6.64] ;  /* 0x0000000606077981 */ /* 0x000ee2000c1e1900 */
[----:B------:R-:W-:Y:S02]  /*1460*/  IADD3 R9, PT, PT, R9, 0x1, RZ ;  /* 0x0000000109097810 */ /* 0x000fe40007ffe0ff */
[----:B------:R-:W-:Y:S02]  /*1470*/  LEA R59, R56, R59, 0x5 ;  /* 0x0000003b383b7211 */ /* 0x000fe400078e28ff */
[----:B------:R-:W-:Y:S01]  /*1480*/  ISETP.NE.AND P0, PT, R9, RZ, PT ;  /* 0x000000ff0900720c */ /* 0x000fe20003f05270 */
[----:B--2---:R-:W-:Y:S01]  /*1490*/  FADD.FTZ R2, R5, R2 ;  /* 0x0000000205027221 */ /* 0x004fe20000010000 */
[----:B---3--:R-:W-:-:S11]  /*14a0*/  FADD.FTZ R36, R7, R36 ;  /* 0x0000002407247221 */ /* 0x008fd60000010000 */
[----:B------:R-:W-:Y:S05]  /*14b0*/  @P0 BRA `(.L_x_742) ;  /* 0xfffffffc00d80947 */ /* 0x000fea000383ffff */
.L_x_734:
[----:B------:R-:W-:Y:S05]  /*14c0*/  BSYNC.RECONVERGENT B0 ;  /* 0x0000000000007941 */ /* 0x000fea0003800200 */
.L_x_733:
[----:B------:R-:W0:Y:S01]  /*14d0*/  S2R R3, SR_TID.X ;  /* 0x0000000000037919 */ /* 0x000e220000002100 */
[----:B------:R-:W1:Y:S01]  /*14e0*/  S2UR UR5, SR_CgaCtaId ;  /* 0x00000000000579c3 */ /* 0x000e620000008800 */
[----:B------:R-:W-:Y:S02]  /*14f0*/  UMOV UR4, 0x400 ;  /* 0x0000040000047882 */ /* 0x000fe40000000000 */
[----:B-1----:R-:W-:Y:S01]  /*1500*/  ULEA UR4, UR5, UR4, 0x18 ;  /* 0x0000000405047291 */ /* 0x002fe2000f8ec0ff */
[--C-:B0-----:R-:W-:Y:S02]  /*1510*/  LOP3.LUT R0, R58, 0x1f, R3.reuse, 0x78, !PT ;  /* 0x0000001f3a007812 */ /* 0x101fe400078e7803 */
[----:B------:R-:W-:Y:S02]  /*1520*/  LOP3.LUT R11, R3, 0x1f, RZ, 0xc0, !PT ;  /* 0x0000001f030b7812 */ /* 0x000fe400078ec0ff */
[C---:B------:R-:W-:Y:S02]  /*1530*/  LOP3.LUT R3, R0.reuse, 0x3e0, R3, 0xf8, !PT ;  /* 0x000003e000037812 */ /* 0x040fe400078ef803 */
[----:B------:R-:W-:-:S02]  /*1540*/  SHF.L.U32 R0, R0, 0x2, RZ ;  /* 0x0000000200007819 */ /* 0x000fc400000006ff */
[----:B------:R-:W-:Y:S02]  /*1550*/  LEA R3, R3, UR4, 0x2 ;  /* 0x0000000403037c11 */ /* 0x000fe4000f8e10ff */
[C---:B------:R-:W-:Y:S02]  /*1560*/  SHF.L.U32 R5, R11.reuse, 0x7, RZ ;  /* 0x000000070b057819 */ /* 0x040fe400000006ff */
[----:B------:R-:W-:Y:S01]  /*1570*/  ISETP.NE.AND P0, PT, R11, RZ, PT ;  /* 0x000000ff0b00720c */ /* 0x000fe20003f05270 */
[----:B------:R-:W-:Y:S01]  /*1580*/  STS [R3], R36 ;  /* 0x0000002403007388 */ /* 0x000fe20000000800 */
[----:B------:R-:W-:-:S03]  /*1590*/  LOP3.LUT R0, R5, R0, RZ, 0xfc, !PT ;  /* 0x0000000005007212 */ /* 0x000fc600078efcff */
[----:B------:R-:W-:Y:S01]  /*15a0*/  STS [R3+0x1000], R2 ;  /* 0x0010000203007388 */ /* 0x000fe20000000800 */
[----:B------:R-:W-:Y:S06]  /*15b0*/  BAR.SYNC.DEFER_BLOCKING 0x0 ;  /* 0x0000000000007b1d */ /* 0x000fec0000010000 */
[----:B------:R-:W0:Y:S04]  /*15c0*/  LDS R4, [R0+UR4] ;  /* 0x0000000400047984 */ /* 0x000e280008000800 */
[----:B------:R-:W1:Y:S04]  /*15d0*/  LDS R5, [R0+UR4+0x1000] ;  /* 0x0010000400057984 */ /* 0x000e680008000800 */
[----:B0-----:R-:W0:Y:S04]  /*15e0*/  SHFL.BFLY PT, R7, R4, 0x1, 0x1f ;  /* 0x0c201f0004077f89 */ /* 0x001e2800000e0000 */
[----:B-1----:R-:W1:Y:S01]  /*15f0*/  SHFL.BFLY PT, R6, R5, 0x1, 0x1f ;  /* 0x0c201f0005067f89 */ /* 0x002e6200000e0000 */
[----:B0-----:R-:W-:Y:S01]  /*1600*/  FADD.FTZ R8, R4, R7 ;  /* 0x0000000704087221 */ /* 0x001fe20000010000 */
[----:B-1----:R-:W-:-:S04]  /*1610*/  FADD.FTZ R6, R5, R6 ;  /* 0x0000000605067221 */ /* 0x002fc80000010000 */
[----:B------:R-:W0:Y:S04]  /*1620*/  SHFL.BFLY PT, R9, R8, 0x2, 0x1f ;  /* 0x0c401f0008097f89 */ /* 0x000e2800000e0000 */
[----:B------:R-:W1:Y:S01]  /*1630*/  SHFL.BFLY PT, R7, R6, 0x2, 0x1f ;  /* 0x0c401f0006077f89 */ /* 0x000e6200000e0000 */
[----:B0-----:R-:W-:Y:S01]  /*1640*/  FADD.FTZ R9, R8, R9 ;  /* 0x0000000908097221 */ /* 0x001fe20000010000 */
[----:B-1----:R-:W-:-:S04]  /*1650*/  FADD.FTZ R7, R6, R7 ;  /* 0x0000000706077221 */ /* 0x002fc80000010000 */
[----:B------:R-:W0:Y:S04]  /*1660*/  SHFL.BFLY PT, R10, R9, 0x4, 0x1f ;  /* 0x0c801f00090a7f89 */ /* 0x000e2800000e0000 */
[----:B------:R-:W1:Y:S01]  /*1670*/  SHFL.BFLY PT, R2, R7, 0x4, 0x1f ;  /* 0x0c801f0007027f89 */ /* 0x000e6200000e0000 */
[----:B0-----:R-:W-:Y:S01]  /*1680*/  FADD.FTZ R10, R9, R10 ;  /* 0x0000000a090a7221 */ /* 0x001fe20000010000 */
[----:B------:R-:W-:Y:S01]  /*1690*/  SHF.L.U32 R9, R57, 0x1, RZ ;  /* 0x0000000139097819 */ /* 0x000fe200000006ff */
[----:B-1----:R-:W-:-:S03]  /*16a0*/  FADD.FTZ R2, R7, R2 ;  /* 0x0000000207027221 */ /* 0x002fc60000010000 */
[----:B------:R-:W0:Y:S01]  /*16b0*/  SHFL.BFLY PT, R5, R10, 0x8, 0x1f ;  /* 0x0d001f000a057f89 */ /* 0x000e2200000e0000 */
[----:B------:R-:W-:Y:S02]  /*16c0*/  @!P0 LEA R7, R58, UR4, 0x2 ;  /* 0x000000043a078c11 */ /* 0x000fe4000f8e10ff */
[----:B------:R-:W-:Y:S01]  /*16d0*/  ISETP.GE.U32.AND P1, PT, R9, R56, PT ;  /* 0x000000380900720c */ /* 0x000fe20003f26070 */
[----:B------:R-:W1:Y:S01]  /*16e0*/  SHFL.BFLY PT, R3, R2, 0x8, 0x1f ;  /* 0x0d001f0002037f89 */ /* 0x000e6200000e0000 */
[----:B0-----:R-:W-:Y:S01]  /*16f0*/  FADD.FTZ R5, R10, R5 ;  /* 0x000000050a057221 */ /* 0x001fe20000010000 */
[----:B-1----:R-:W-:-:S04]  /*1700*/  FADD.FTZ R3, R2, R3 ;  /* 0x0000000302037221 */ /* 0x002fc80000010000 */
[----:B------:R-:W0:Y:S04]  /*1710*/  SHFL.BFLY PT, R4, R5, 0x10, 0x1f ;  /* 0x0e001f0005047f89 */ /* 0x000e2800000e0000 */
[----:B------:R-:W1:Y:S01]  /*1720*/  SHFL.BFLY PT, R0, R3, 0x10, 0x1f ;  /* 0x0e001f0003007f89 */ /* 0x000e6200000e0000 */
[----:B0-----:R-:W-:Y:S01]  /*1730*/  FADD.FTZ R4, R5, R4 ;  /* 0x0000000405047221 */ /* 0x001fe20000010000 */
[----:B-1----:R-:W-:-:S04]  /*1740*/  FADD.FTZ R0, R3, R0 ;  /* 0x0000000003007221 */ /* 0x002fc80000010000 */
[----:B------:R0:W-:Y:S04]  /*1750*/  @!P0 STS [R7+0x2000], R4 ;  /* 0x0020000407008388 */ /* 0x0001e80000000800 */
[----:B------:R0:W-:Y:S01]  /*1760*/  @!P0 STS [R7+0x2080], R0 ;  /* 0x0020800007008388 */ /* 0x0001e20000000800 */
[----:B------:R-:W-:Y:S06]  /*1770*/  BAR.SYNC.DEFER_BLOCKING 0x0 ;  /* 0x0000000000007b1d */ /* 0x000fec0000010000 */
[----:B------:R-:W-:Y:S05]  /*1780*/  @P1 EXIT ;  /* 0x000000000000194d */ /* 0x000fea0003800000 */
[----:B------:R-:W-:-:S04]  /*1790*/  ISETP.GT.U32.AND P0, PT, R11, 0xf, PT ;  /* 0x0000000f0b00780c */ /* 0x000fc80003f04070 */
[----:B------:R-:W-:-:S13]  /*17a0*/  ISETP.NE.OR P0, PT, R58, 0x1f, P0 ;  /* 0x0000001f3a00780c */ /* 0x000fda0000705670 */
[----:B------:R-:W-:Y:S05]  /*17b0*/  @P0 EXIT ;  /* 0x000000000000094d */ /* 0x000fea0003800000 */
[----:B0-----:R-:W-:Y:S01]  /*17c0*/  LEA R0, R11, UR4, 0x3 ;  /* 0x000000040b007c11 */ /* 0x001fe2000f8e18ff */
[----:B------:R-:W0:Y:S04]  /*17d0*/  LDC.64 R2, c[0x0][0x488] ;  /* 0x00012200ff027b82 */ /* 0x000e280000000a00 */
[----:B------:R-:W1:Y:S04]  /*17e0*/  LDS.64 R6, [R0+0x2000] ;  /* 0x0020000000067984 */ /* 0x000e680000000a00 */
[----:B------:R-:W2:Y:S01]  /*17f0*/  LDS.64 R8, [R0+0x2080] ;  /* 0x0020800000087984 */ /* 0x000ea20000000a00 */
[----:B------:R-:W3:Y:S01]  /*1800*/  LDC.64 R4, c[0x0][0x480] ;  /* 0x00012000ff047b82 */ /* 0x000ee20000000a00 */
[----:B0-----:R-:W-:-:S04]  /*1810*/  IMAD.WIDE.U32 R2, R57, 0x4, R2 ;  /* 0x0000000439027825 */ /* 0x001fc800078e0002 */
[----:B---3--:R-:W-:Y:S01]  /*1820*/  IMAD.WIDE.U32 R4, R57, 0x4, R4 ;  /* 0x0000000439047825 */ /* 0x008fe200078e0004 */
[----:B-1----:R-:W-:Y:S02]  /*1830*/  F2FP.BF16.F32.PACK_AB R7, R7, R6 ;  /* 0x000000060707723e */ /* 0x002fe400000010ff */
[----:B--2---:R-:W-:-:S03]  /*1840*/  F2FP.BF16.F32.PACK_AB R9, R9, R8 ;  /* 0x000000080909723e */ /* 0x004fc600000010ff */
[----:B------:R-:W-:Y:S04]  /*1850*/  STG.E desc[UR6][R2.64], R7 ;  /* 0x0000000702007986 */ /* 0x000fe8000c101906 */
[----:B------:R-:W-:Y:S01]  /*1860*/  STG.E desc[UR6][R4.64], R9 ;  /* 0x0000000904007986 */ /* 0x000fe2000c101906 */
[----:B------:R-:W-:Y:S05]  /*1870*/  EXIT ;  /* 0x000000000000794d */ /* 0x000fea0003800000 */
.L_x_743:
        /* <DEDUP_REMOVED lines=16> */
.L_x_19284:


//--------------------- .text._ZN10layer_norm13ln_bwd_kernelINS_13Kernel_traitsI13__nv_bfloat16S2_S2_S2_fjLj5120ELj1ELj1ELj4ELj16ENS_18Kernel_traits_baseILj5120ES2_S2_S2_S2_fjLj128EEEEELb1ELb0ELb1ELb0EEEvNS_9BwdParamsE --------------------------
	.section	.text._ZN10layer_norm13ln_bwd_kernelINS_13Kernel_traitsI13__nv_bfloat16S2_S2_S2_fjLj5120ELj1ELj1ELj4ELj16ENS_18Kernel_traits_baseILj5120ES2_S2_S2_S2_fjLj128EEEEELb1ELb0ELb1ELb0EEEvNS_9BwdParamsE,"ax",@progbits
	.align	128
        .global         _ZN10layer_norm13ln_bwd_kernelINS_13Kernel_traitsI13__nv_bfloat16S2_S2_S2_fjLj5120ELj1ELj1ELj4ELj16ENS_18Kernel_traits_baseILj5120ES2_S2_S2_S2_fjLj128EEEEELb1ELb0ELb1ELb0EEEvNS_9BwdParamsE
        .type           _ZN10layer_norm13ln_bwd_kernelINS_13Kernel_traitsI13__nv_bfloat16S2_S2_S2_fjLj5120ELj1ELj1ELj4ELj16ENS_18Kernel_traits_baseILj5120ES2_S2_S2_S2_fjLj128EEEEELb1ELb0ELb1ELb0EEEvNS_9BwdParamsE,@function
        .size           _ZN10layer_norm13ln_bwd_kernelINS_13Kernel_traitsI13__nv_bfloat16S2_S2_S2_fjLj5120ELj1ELj1ELj4ELj16ENS_18Kernel_traits_baseILj5120ES2_S2_S2_S2_fjLj128EEEEELb1ELb0ELb1ELb0EEEvNS_9BwdParamsE,(.L_x_19285 - _ZN10layer_norm13ln_bwd_kernelINS_13Kernel_traitsI13__nv_bfloat16S2_S2_S2_fjLj5120ELj1ELj1ELj4ELj16ENS_18Kernel_traits_baseILj5120ES2_S2_S2_S2_fjLj128EEEEELb1ELb0ELb1ELb0EEEvNS_9BwdParamsE)
        .other          _ZN10layer_norm13ln_bwd_kernelINS_13Kernel_traitsI13__nv_bfloat16S2_S2_S2_fjLj5120ELj1ELj1ELj4ELj16ENS_18Kernel_traits_baseILj5120ES2_S2_S2_S2_fjLj128EEEEELb1ELb0ELb1ELb0EEEvNS_9BwdParamsE,@"STO_CUDA_ENTRY STV_DEFAULT"
_ZN10layer_norm13ln_bwd_kernelINS_13Kernel_traitsI13__nv_bfloat16S2_S2_S2_fjLj5120ELj1ELj1ELj4ELj16ENS_18Kernel_traits_baseILj5120ES2_S2_S2_S2_fjLj128EEEEELb1ELb0ELb1ELb0EEEvNS_9BwdParamsE:
.text._ZN10layer_norm13ln_bwd_kernelINS_13Kernel_traitsI13__nv_bfloat16S2_S2_S2_fjLj5120ELj1ELj1ELj4ELj16ENS_18Kernel_traits_baseILj5120ES2_S2_S2_S2_fjLj128EEEEELb1ELb0ELb1ELb0EEEvNS_9BwdParamsE:
        /* <DEDUP_REMOVED lines=10> */
[----:B------:R-:W-:Y:S01]  /*00a0*/  LEA.HI.SX32 R0, R3, R0, 0x1d ;  /* 0x0000000003007211 */ /* 0x000fe200078feaff */
[----:B------:R-:W-:-:S03]  /*00b0*/  IMAD.MOV.U32 R3, RZ, RZ, R2 ;  /* 0x000000ffff037224 */ /* 0x000fc600078e0002 */
[C---:B------:R-:W-:Y:S02]  /*00c0*/  ISETP.GE.U32.AND P0, PT, R0.reuse, 0x80, PT ;  /* 0x000000800000780c */ /* 0x040fe40003f06070 */
        /* <DEDUP_REMOVED lines=15> */
[----:B----4-:R-:W-:-:S04]  /*01c0*/  @P2 IMAD.WIDE.U32 R10, R3, 0x10, R10 ;  /* 0x00000010030a2825 */ /* 0x010fc800078e000a */
[----:B------:R-:W-:Y:S01]  /*01d0*/  @P2 VIADD R3, R3, 0x80 ;  /* 0x0000008003032836 */ /* 0x000fe20000000000 */
[----:B------:R1:W5:Y:S03]  /*01e0*/  @P2 LDG.E.128 R44, desc[UR20][R10.64] ;  /* 0x000000140a2c2981 */ /* 0x000366000c1e1d00 */
        /* <DEDUP_REMOVED lines=92> */
[----:B------:R-:W4:Y:S01]  /*07b0*/  LDCU.64 UR24, c[0x0][0x438] ;  /* 0x00008700ff1877ac */ /* 0x000f220008000a00 */
[----:B------:R-:W0:Y:S01]  /*07c0*/  LDCU.64 UR4, c[0x0][0x478] ;  /* 0x00008f00ff0477ac */ /* 0x000e220008000a00 */
[----:B------:R-:W0:Y:S01]  /*07d0*/  LDCU.128 UR12, c[0x0][0x3c0] ;  /* 0x00007800ff0c77ac */ /* 0x000e220008000c00 */
[----:B------:R-:W0:Y:S01]  /*07e0*/  LDCU.128 UR16, c[0x0][0x3f0] ;  /* 0x00007e00ff1077ac */ /* 0x000e220008000c00 */
[----:B------:R-:W0:Y:S02]  /*07f0*/  LDCU.64 UR26, c[0x0][0x380] ;  /* 0x00007000ff1a77ac */ /* 0x000e240008000a00 */
.L_x_929:
[----:B0-----:R-:W-:Y:S02]  /*0800*/  UIMAD.WIDE UR8, UR28, 0x4, UR18 ;  /* 0x000000041c0878a5 */ /* 0x001fe4000f8e0212 */
[----:B------:R-:W-:-:S04]  /*0810*/  UIMAD.WIDE UR10, UR28, 0x4, UR16 ;  /* 0x000000041c0a78a5 */ /* 0x000fc8000f8e0210 */
[----:B----4-:R-:W-:Y:S01]  /*0820*/  IMAD.U32 R164, RZ, RZ, UR8 ;  /* 0x00000008ffa47e24 */ /* 0x010fe2000f8e00ff */
[----:B------:R-:W-:Y:S01]  /*0830*/  MOV R165, UR9 ;  /* 0x0000000900a57c02 */ /* 0x000fe20008000f00 */
[----:B------:R-:W-:-:S04]  /*0840*/  UIMAD.WIDE UR8, UR28, 0x4, UR14 ;  /* 0x000000041c0878a5 */ /* 0x000fc8000f8e020e */
[----:B--2---:R-:W2:Y:S01]  /*0850*/  LDG.E R164, desc[UR20][R164.64] ;  /* 0x00000014a4a47981 */ /* 0x004ea2000c1e1900 */
[----:B-1-3--:R-:W-:Y:S01]  /*0860*/  IMAD.U32 R160, RZ, RZ, UR10 ;  /* 0x0000000affa07e24 */ /* 0x00afe2000f8e00ff */
[----:B------:R-:W-:Y:S01]  /*0870*/  MOV R163, UR9 ;  /* 0x0000000900a37c02 */ /* 0x000fe20008000f00 */
[----:B------:R-:W-:Y:S01]  /*0880*/  IMAD.U32 R162, RZ, RZ, UR8 ;  /* 0x00000008ffa27e24 */ /* 0x000fe2000f8e00ff */
[----:B------:R-:W-:-:S05]  /*0890*/  MOV R161, UR11 ;  /* 0x0000000b00a17c02 */ /* 0x000fca0008000f00 */
[----:B------:R-:W3:Y:S04]  /*08a0*/  LDG.E R162, desc[UR20][R162.64] ;  /* 0x00000014a2a27981 */ /* 0x000ee8000c1e1900 */
[----:B------:R-:W4:Y:S01]  /*08b0*/  LDG.E R160, desc[UR20][R160.64] ;  /* 0x00000014a0a07981 */ /* 0x000f22000c1e1900 */
[----:B------:R-:W-:Y:S01]  /*08c0*/  BSSY.RECONVERGENT B0, `(.L_x_745) ;  /* 0x00002b2000007945 */ /* 0x000fe20003800200 */
[----:B--2---:R-:W-:Y:S02]  /*08d0*/  R2UR UR32, R164 ;  /* 0x00000000a42072ca */ /* 0x004fe400000e0000 */
[----:B---3--:R-:W-:-:S11]  /*08e0*/  R2UR UR31, R162 ;  /* 0x00000000a21f72ca */ /* 0x008fd600000e0000 */
[----:B------:R-:W-:Y:S01]  /*08f0*/  UISETP.GE.AND UP2, UPT, UR32, 0x1, UPT ;  /* 0x000000012000788c */ /* 0x000fe2000bf46270 */
[----:B----4-:R-:W-:-:S08]  /*0900*/  R2UR UR11, R160 ;  /* 0x00000000a00b72ca */ /* 0x010fd000000e0000 */
[----:B-----5:R-:W-:Y:S07]  /*0910*/  BRA.U !UP2, `(.L_x_746) ;  /* 0x000000250a407547 */ /* 0x020fee000b800000 */
[----:B------:R-:W-:-:S06]  /*0920*/  UIMAD.WIDE UR8, UR28, 0x4, UR12 ;  /* 0x000000041c0878a5 */ /* 0x000fcc000f8e020c */
[----:B------:R-:W-:Y:S01]  /*0930*/  IMAD.U32 R160, RZ, RZ, UR8 ;  /* 0x00000008ffa07e24 */ /* 0x000fe2000f8e00ff */
[----:B------:R-:W-:-:S05]  /*0940*/  MOV R161, UR9 ;  /* 0x0000000900a17c02 */ /* 0x000fca0008000f00 */
[----:B------:R0:W2:Y:S01]  /*0950*/  LDG.E R160, desc[UR20][R160.64] ;  /* 0x00000014a0a07981 */ /* 0x0000a2000c1e1900 */
[----:B------:R-:W-:Y:S01]  /*0960*/  UISETP.GE.AND UP3, UPT, UR11, 0x1, UPT ;  /* 0x000000010b00788c */ /* 0x000fe2000bf66270 */
[----:B------:R-:W-:Y:S01]  /*0970*/  IMAD.MOV.U32 R230, RZ, RZ, RZ ;  /* 0x000000ffffe67224 */ /* 0x000fe200078e00ff */
[----:B-1----:R-:W-:Y:S01]  /*0980*/  ISETP.NE.AND P3, PT, RZ, UR29, PT ;  /* 0x0000001dff007c0c */ /* 0x002fe2000bf65270 */
[----:B------:R-:W1:Y:S01]  /*0990*/  S2R R2, SR_TID.X ;  /* 0x0000000000027919 */ /* 0x000e620000002100 */
[----:B------:R-:W-:Y:S01]  /*09a0*/  BSSY.RECONVERGENT B1, `(.L_x_747) ;  /* 0x000008b000017945 */ /* 0x000fe20003800200 */
[----:B------:R-:W-:Y:S01]  /*09b0*/  HFMA2 R234, -RZ, RZ, 0, 0 ;  /* 0x00000000ffea7431 */ /* 0x000fe200000001ff */
[----:B------:R-:W-:Y:S01]  /*09c0*/  PLOP3.LUT P0, PT, PT, PT, UP3, 0x80, 0x8 ;  /* 0x000000000008781c */ /* 0x000fe20003f0f038 */
[----:B------:R-:W-:Y:S01]  /*09d0*/  IMAD.MOV.U32 R233, RZ, RZ, RZ ;  /* 0x000000ffffe97224 */ /* 0x000fe200078e00ff */
[C---:B------:R-:W-:Y:S02]  /*09e0*/  ISETP.GE.U32.AND P1, PT, R0.reuse, 0x100, PT ;  /* 0x000001000000780c */ /* 0x040fe40003f26070 */
[C---:B------:R-:W-:Y:S01]  /*09f0*/  ISETP.GE.U32.AND P2, PT, R0.reuse, 0x180, PT ;  /* 0x000001800000780c */ /* 0x040fe20003f46070 */
[----:B------:R-:W-:Y:S01]  /*0a00*/  @UP3 UIADD3 UR7, UPT, UPT, UR11, -0x1, URZ ;  /* 0xffffffff0b073890 */ /* 0x000fe2000fffe0ff */
[----:B------:R-:W-:-:S03]  /*0a10*/  ISETP.GE.U32.AND P4, PT, R0, 0x280, PT ;  /* 0x000002800000780c */ /* 0x000fc60003f86070 */
[----:B------:R-:W-:-:S04]  /*0a20*/  @UP3 UIMAD UR7, UR7, UR6, URZ ;  /* 0x00000006070732a4 */ /* 0x000fc8000f8e02ff */
[----:B------:R-:W-:-:S04]  /*0a30*/  @UP3 USHF.R.S32.HI UR8, URZ, 0x1f, UR7 ;  /* 0x0000001fff083899 */ /* 0x000fc80008011407 */
[----:B------:R-:W-:Y:S02]  /*0a40*/  @UP3 ULEA.HI UR7, UR8, UR7, URZ, 0x3 ;  /* 0x0000000708073291 */ /* 0x000fe4000f8f18ff */
[----:B------:R-:W-:-:S04]  /*0a50*/  UIADD3 UR8, UPT, UPT, UR32, -0x1, URZ ;  /* 0xffffffff20087890 */ /* 0x000fc8000fffe0ff */
[----:B0-----:R-:W-:Y:S01]  /*0a60*/  MOV R161, UR7 ;  /* 0x0000000700a17c02 */ /* 0x001fe20008000f00 */
[----:B------:R-:W-:Y:S02]  /*0a70*/  UIMAD UR7, UR28, UR6, URZ ;  /* 0x000000061c0772a4 */ /* 0x000fe4000f8e02ff */
[----:B------:R-:W-:Y:S02]  /*0a80*/  UIMAD UR9, UR8, UR6, URZ ;  /* 0x00000006080972a4 */ /* 0x000fe4000f8e02ff */
[----:B------:R-:W-:Y:S01]  /*0a90*/  USHF.R.S32.HI UR8, URZ, 0x1f, UR7 ;  /* 0x0000001fff087899 */ /* 0x000fe20008011407 */
[----:B-1----:R-:W-:Y:S01]  /*0aa0*/  @P0 LEA.HI.SX32 R230, R161, R2, 0x1d ;  /* 0x00000002a1e60211 */ /* 0x002fe200078feaff */
[----:B------:R-:W-:Y:S01]  /*0ab0*/  USHF.R.S32.HI UR10, URZ, 0x1f, UR9 ;  /* 0x0000001fff0a7899 */ /* 0x000fe20008011409 */
[----:B------:R-:W-:Y:S01]  /*0ac0*/  ISETP.GE.U32.AND P0, PT, R0, 0x80, PT ;  /* 0x000000800000780c */ /* 0x000fe20003f06070 */
[----:B------:R-:W-:Y:S02]  /*0ad0*/  ULEA.HI UR8, UR8, UR7, URZ, 0x3 ;  /* 0x0000000708087291 */ /* 0x000fe4000f8f18ff */
[----:B------:R-:W-:-:S04]  /*0ae0*/  ULEA.HI UR10, UR10, UR9, URZ, 0x3 ;  /* 0x000000090a0a7291 */ /* 0x000fc8000f8f18ff */
[----:B------:R-:W-:Y:S02]  /*0af0*/  IMAD.U32 R161, RZ, RZ, UR8 ;  /* 0x00000008ffa17e24 */ /* 0x000fe4000f8e00ff */
[----:B------:R-:W-:-:S03]  /*0b00*/  MOV R163, UR10 ;  /* 0x0000000a00a37c02 */ /* 0x000fc60008000f00 */
[-C--:B------:R-:W-:Y:S02]  /*0b10*/  LEA.HI.SX32 R228, R161, R2.reuse, 0x1d ;  /* 0x00000002a1e47211 */ /* 0x080fe400078feaff */
[----:B------:R-:W-:-:S03]  /*0b20*/  LEA.HI.SX32 R232, R163, R2, 0x1d ;  /* 0x00000002a3e87211 */ /* 0x000fc600078feaff */
[----:B------:R-:W-:Y:S01]  /*0b30*/  IMAD.MOV.U32 R231, RZ, RZ, R228 ;  /* 0x000000ffffe77224 */ /* 0x000fe200078e00e4 */
[----:B--2---:R-:W-:Y:S02]  /*0b40*/  FSEL R160, R160, RZ, !P3 ;  /* 0x000000ffa0a07208 */ /* 0x004fe40005800000 */
[----:B------:R-:W-:Y:S02]  /*0b50*/  ISETP.GE.U32.AND P3, PT, R0, 0x200, PT ;  /* 0x000002000000780c */ /* 0x000fe40003f66070 */
[----:B------:R-:W-:Y:S01]  /*0b60*/  R2UR UR7, R160 ;  /* 0x00000000a00772ca */ /* 0x000fe200000e0000 */
[----:B------:R-:W-:-:S14]  /*0b70*/  @!P0 BRA `(.L_x_748) ;  /* 0x0000000400b48947 */ /* 0x000fdc0003800000 */
        /* <DEDUP_REMOVED lines=12> */
[C---:B-----5:R-:W-:Y:S01]  /*0c40*/  SHF.L.U32 R227, R36.reuse, 0x10, RZ ;  /* 0x0000001024e37819 */ /* 0x060fe200000006ff */
[----:B------:R-:W-:Y:S01]  /*0c50*/  IMAD.U32 R223, R37, 0x10000, RZ ;  /* 0x0001000025df7824 */ /* 0x000fe200078e00ff */
[----:B------:R-:W-:Y:S01]  /*0c60*/  PRMT R224, R36, 0x7632, R224 ;  /* 0x0000763224e07816 */ /* 0x000fe200000000e0 */
[----:B0-----:R-:W-:-:S05]  /*0c70*/  @P5 IMAD.WIDE.U32 R214, R231, 0x10, R214 ;  /* 0x00000010e7d65825 */ /* 0x001fca00078e00d6 */
[----:B------:R4:W5:Y:S01]  /*0c80*/  @P5 LDG.E.128 R136, desc[UR20][R214.64] ;  /* 0x00000014d6885981 */ /* 0x000962000c1e1d00 */
[----:B------:R-:W-:Y:S01]  /*0c90*/  IMAD.U32 R224, R224, 0x10000, RZ ;  /* 0x00010000e0e07824 */ /* 0x000fe200078e00ff */
[----:B------:R-:W-:Y:S01]  /*0ca0*/  IADD3 R232, PT, PT, R232, 0x80, RZ ;  /* 0x00000080e8e87810 */ /* 0x000fe20007ffe0ff */
[----:B------:R-:W-:Y:S01]  /*0cb0*/  VIADD R230, R230, 0x80 ;  /* 0x00000080e6e67836 */ /* 0x000fe20000000000 */
[----:B------:R-:W-:Y:S02]  /*0cc0*/  IADD3 R231, PT, PT, R231, 0x80, RZ ;  /* 0x00000080e7e77810 */ /* 0x000fe40007ffe0ff */
[----:B---3--:R-:W-:Y:S01]  /*0cd0*/  SHF.L.U32 R216, R160, 0x10, RZ ;  /* 0x00000010a0d87819 */ /* 0x008fe200000006ff */
[----:B------:R-:W-:-:S04]  /*0ce0*/  IMAD.U32 R217, R161, 0x10000, RZ ;  /* 0x00010000a1d97824 */ /* 0x000fc800078e00ff */
[----:B------:R-:W-:Y:S01]  /*0cf0*/  FADD.FTZ R216, R216, -UR7 ;  /* 0x80000007d8d87e21 */ /* 0x000fe20008010000 */
[----:B------:R-:W-:Y:S02]  /*0d00*/  SHF.L.U32 R219, R162, 0x10, RZ ;  /* 0x00000010a2db7819 */ /* 0x000fe400000006ff */
[C---:B----4-:R-:W-:Y:S01]  /*0d10*/  PRMT R214, R164.reuse, 0x7632, R214 ;  /* 0x00007632a4d67816 */ /* 0x050fe200000000d6 */
[----:B------:R-:W-:Y:S02]  /*0d20*/  IMAD.U32 R164, R164, 0x10000, RZ ;  /* 0x00010000a4a47824 */ /* 0x000fe400078e00ff */
[----:B------:R-:W-:Y:S01]  /*0d30*/  FMUL.FTZ R229, R216, UR31 ;  /* 0x0000001fd8e57c20 */ /* 0x000fe20008410000 */
[----:B------:R-:W-:Y:S01]  /*0d40*/  FADD.FTZ R217, R217, -UR7 ;  /* 0x80000007d9d97e21 */ /* 0x000fe20008010000 */
[----:B------:R-:W-:Y:S01]  /*0d50*/  PRMT R218, R161, 0x7632, R218 ;  /* 0x00007632a1da7816 */ /* 0x000fe200000000da */
[-C--:B------:R-:W-:Y:S01]  /*0d60*/  FMUL.FTZ R227, R227, R164.reuse ;  /* 0x000000a4e3e37220 */ /* 0x080fe20000410000 */
[----:B------:R-:W-:Y:S01]  /*0d70*/  PRMT R220, R165, 0x7632, R220 ;  /* 0x00007632a5dc7816 */ /* 0x000fe200000000dc */
[----:B------:R-:W-:Y:S01]  /*0d80*/  FADD.FTZ R96, R96, R164 ;  /* 0x000000a460607221 */ /* 0x000fe20000010000 */
[----:B------:R-:W-:Y:S01]  /*0d90*/  FFMA.FTZ R56, R229, R164, R56 ;  /* 0x000000a4e5387223 */ /* 0x000fe20000010038 */
[----:B------:R-:W-:Y:S01]  /*0da0*/  SHF.L.U32 R165, R165, 0x10, RZ ;  /* 0x00000010a5a57819 */ /* 0x000fe200000006ff */
[----:B------:R-:W-:Y:S01]  /*0db0*/  FADD.FTZ R219, R219, -UR7 ;  /* 0x80000007dbdb7e21 */ /* 0x000fe20008010000 */
[----:B------:R-:W-:Y:S01]  /*0dc0*/  SHF.L.U32 R164, R38, 0x10, RZ ;  /* 0x0000001026a47819 */ /* 0x000fe200000006ff */
[----:B------:R-:W-:-:S02]  /*0dd0*/  IMAD.U32 R215, R166, 0x10000, RZ ;  /* 0x00010000a6d77824 */ /* 0x000fc400078e00ff */
[----:B------:R-:W-:Y:S01]  /*0de0*/  FMUL.FTZ R225, R217, UR31 ;  /* 0x0000001fd9e17c20 */ /* 0x000fe20008410000 */
[----:B------:R-:W-:Y:S02]  /*0df0*/  PRMT R213, R160, 0x7632, R213 ;  /* 0x00007632a0d57816 */ /* 0x000fe400000000d5 */
[----:B------:R-:W-:Y:S01]  /*0e00*/  SHF.L.U32 R218, R218, 0x10, RZ ;  /* 0x00000010dada7819 */ /* 0x000fe200000006ff */
[----:B------:R-:W-:Y:S01]  /*0e10*/  FMUL.FTZ R221, R219, UR31 ;  /* 0x0000001fdbdd7c20 */ /* 0x000fe20008410000 */
[----:B------:R-:W-:Y:S01]  /*0e20*/  PRMT R160, R162, 0x7632, R160 ;  /* 0x00007632a2a07816 */ /* 0x000fe200000000a0 */
[-C--:B------:R-:W-:Y:S01]  /*0e30*/  FMUL.FTZ R223, R223, R165.reuse ;  /* 0x000000a5dfdf7220 */ /* 0x080fe20000410000 */
[C---:B------:R-:W-:Y:S01]  /*0e40*/  PRMT R162, R167.reuse, 0x7632, R162 ;  /* 0x00007632a7a27816 */ /* 0x040fe200000000a2 */
[----:B------:R-:W-:Y:S01]  /*0e50*/  FADD.FTZ R98, R98, R165 ;  /* 0x000000a562627221 */ /* 0x000fe20000010000 */
[----:B------:R-:W-:Y:S01]  /*0e60*/  SHF.L.U32 R167, R167, 0x10, RZ ;  /* 0x00000010a7a77819 */ /* 0x000fe200000006ff */
[----:B------:R-:W-:Y:S01]  /*0e70*/  FFMA.FTZ R58, R225, R165, R58 ;  /* 0x000000a5e13a7223 */ /* 0x000fe2000001003a */
[----:B------:R-:W-:Y:S01]  /*0e80*/  FMUL.FTZ R219, R164, R215 ;  /* 0x000000d7a4db7220 */ /* 0x000fe20000410000 */
[----:B------:R-:W-:Y:S01]  /*0e90*/  IMAD.U32 R222, R163, 0x10000, RZ ;  /* 0x00010000a3de7824 */ /* 0x000fe200078e00ff */
[----:B------:R-:W-:Y:S01]  /*0ea0*/  PRMT R164, R37, 0x7632, R164 ;  /* 0x0000763225a47816 */ /* 0x000fe200000000a4 */
[----:B------:R-:W-:-:S02]  /*0eb0*/  IMAD.U32 R165, R39, 0x10000, RZ ;  /* 0x0001000027a57824 */ /* 0x000fc400078e00ff */
[----:B------:R-:W-:Y:S01]  /*0ec0*/  FADD.FTZ R218, R218, -UR7 ;  /* 0x80000007dada7e21 */ /* 0x000fe20008010000 */
[----:B------:R-:W-:Y:S01]  /*0ed0*/  SHF.L.U32 R213, R213, 0x10, RZ ;  /* 0x00000010d5d57819 */ /* 0x000fe200000006ff */
[----:B------:R-:W-:Y:S01]  /*0ee0*/  FADD.FTZ R100, R100, R215 ;  /* 0x000000d764647221 */ /* 0x000fe20000010000 */
[----:B------:R-:W-:Y:S01]  /*0ef0*/  FFMA.FTZ R60, R221, R215, R60 ;  /* 0x000000d7dd3c7223 */ /* 0x000fe2000001003c */
[----:B------:R-:W-:Y:S01]  /*0f00*/  FADD.FTZ R217, R222, -UR7 ;  /* 0x80000007ded97e21 */ /* 0x000fe20008010000 */
[----:B------:R-:W-:Y:S01]  /*0f10*/  FMUL.FTZ R215, R165, R167 ;  /* 0x000000a7a5d77220 */ /* 0x000fe20000410000 */
[----:B------:R-:W-:Y:S01]  /*0f20*/  SHF.L.U32 R164, R164, 0x10, RZ ;  /* 0x00000010a4a47819 */ /* 0x000fe200000006ff */
[----:B------:R-:W-:Y:S01]  /*0f30*/  IMAD.U32 R165, R220, 0x10000, RZ ;  /* 0x00010000dca57824 */ /* 0x000fe200078e00ff */
[----:B------:R-:W-:Y:S01]  /*0f40*/  PRMT R161, R163, 0x7632, R161 ;  /* 0x00007632a3a17816 */ /* 0x000fe200000000a1 */
[----:B------:R-:W-:Y:S01]  /*0f50*/  FMUL.FTZ R222, R218, UR31 ;  /* 0x0000001fdade7c20 */ /* 0x000fe20008410000 */
[----:B------:R-:W-:Y:S01]  /*0f60*/  PRMT R163, R166, 0x7632, R163 ;  /* 0x00007632a6a37816 */ /* 0x000fe200000000a3 */
[----:B------:R-:W-:Y:S01]  /*0f70*/  FADD.FTZ R213, R213, -UR7 ;  /* 0x80000007d5d57e21 */ /* 0x000fe20008010000 */
[----:B------:R-:W-:-:S02]  /*0f80*/  IMAD.U32 R214, R214, 0x10000, RZ ;  /* 0x00010000d6d67824 */ /* 0x000fc400078e00ff */
[-C--:B------:R-:W-:Y:S01]  /*0f90*/  FMUL.FTZ R220, R164, R165.reuse ;  /* 0x000000a5a4dc7220 */ /* 0x080fe20000410000 */
[----:B------:R-:W-:Y:S01]  /*0fa0*/  FADD.FTZ R99, R99, R165 ;  /* 0x000000a563637221 */ /* 0x000fe20000010000 */
[----:B------:R-:W-:Y:S01]  /*0fb0*/  FFMA.FTZ R59, R222, R165, R59 ;  /* 0x000000a5de3b7223 */ /* 0x000fe2000001003b */
[----:B------:R-:W-:Y:S01]  /*0fc0*/  SHF.L.U32 R160, R160, 0x10, RZ ;  /* 0x00000010a0a07819 */ /* 0x000fe200000006ff */
[----:B------:R-:W-:Y:S01]  /*0fd0*/  IMAD.U32 R165, R161, 0x10000, RZ ;  /* 0x00010000a1a57824 */ /* 0x000fe200078e00ff */
[----:B------:R-:W-:Y:S01]  /*0fe0*/  SHF.L.U32 R164, R163, 0x10, RZ ;  /* 0x00000010a3a47819 */ /* 0x000fe200000006ff */
[----:B------:R-:W-:Y:S01]  /*0ff0*/  FMUL.FTZ R226, R213, UR31 ;  /* 0x0000001fd5e27c20 */ /* 0x000fe20008410000 */
[----:B------:R-:W-:Y:S01]  /*1000*/  FMUL.FTZ R224, R224, R214 ;  /* 0x000000d6e0e07220 */ /* 0x000fe20000410000 */
[----:B------:R-:W-:Y:S01]  /*1010*/  FADD.FTZ R161, RZ, R227 ;  /* 0x000000e3ffa17221 */ /* 0x000fe20000010000 */
[----:B------:R-:W-:Y:S01]  /*1020*/  FFMA.FTZ R163, R229, R227, RZ ;  /* 0x000000e3e5a37223 */ /* 0x000fe200000100ff */
[----:B------:R-:W-:-:S02]  /*1030*/  IMAD.U32 R166, R162, 0x10000, RZ ;  /* 0x00010000a2a67824 */ /* 0x000fc400078e00ff */
[----:B------:R-:W-:Y:S01]  /*1040*/  FADD.FTZ R218, R160, -UR7 ;  /* 0x80000007a0da7e21 */ /* 0x000fe20008010000 */
[----:B------:R-:W-:Y:S01]  /*1050*/  FADD.FTZ R160, R161, R224 ;  /* 0x000000e0a1a07221 */ /* 0x000fe20000010000 */
[----:B------:R-:W-:Y:S01]  /*1060*/  FFMA.FTZ R162, R226, R224, R163 ;  /* 0x000000e0e2a27223 */ /* 0x000fe200000100a3 */
[----:B------:R-:W-:Y:S02]  /*1070*/  PRMT R216, R38, 0x7632, R216 ;  /* 0x0000763226d87816 */ /* 0x000fe400000000d8 */
[----:B------:R-:W-:Y:S01]  /*1080*/  FADD.FTZ R161, R160, R223 ;  /* 0x000000dfa0a17221 */ /* 0x000fe20000010000 */
[----:B------:R-:W-:Y:S01]  /*1090*/  FFMA.FTZ R163, R225, R223, R162 ;  /* 0x000000dfe1a37223 */ /* 0x000fe200000100a2 */
[----:B------:R-:W-:Y:S02]  /*10a0*/  SHF.L.U32 R216, R216, 0x10, RZ ;  /* 0x00000010d8d87819 */ /* 0x000fe400000006ff */
[----:B------:R-:W-:Y:S01]  /*10b0*/  FADD.FTZ R160, R161, R220 ;  /* 0x000000dca1a07221 */ /* 0x000fe20000010000 */
[----:B------:R-:W-:Y:S01]  /*10c0*/  FFMA.FTZ R162, R222, R220, R163 ;  /* 0x000000dcdea27223 */ /* 0x000fe200000100a3 */
[----:B------:R-:W-:Y:S01]  /*10d0*/  PRMT R213, R39, 0x7632, R213 ;  /* 0x0000763227d57816 */ /* 0x000fe200000000d5 */
[----:B------:R-:W-:Y:S01]  /*10e0*/  FMUL.FTZ R216, R216, R164 ;  /* 0x000000a4d8d87220 */ /* 0x000fe20000410000 */
[----:B------:R-:W-:Y:S01]  /*10f0*/  FMUL.FTZ R218, R218, UR31 ;  /* 0x0000001fdada7c20 */ /* 0x000fe20008410000 */
[----:B------:R-:W-:Y:S01]  /*1100*/  FADD.FTZ R161, R160, R219 ;  /* 0x000000dba0a17221 */ /* 0x000fe20000010000 */
[----:B------:R-:W-:Y:S01]  /*1110*/  FFMA.FTZ R163, R221, R219, R162 ;  /* 0x000000dbdda37223 */ /* 0x000fe200000100a2 */
[----:B------:R-:W-:Y:S01]  /*1120*/  FMUL.FTZ R217, R217, UR31 ;  /* 0x0000001fd9d97c20 */ /* 0x000fe20008410000 */
[----:B------:R-:W-:-:S02]  /*1130*/  IMAD.U32 R213, R213, 0x10000, RZ ;  /* 0x00010000d5d57824 */ /* 0x000fc400078e00ff */
        /* <DEDUP_REMOVED lines=17> */
.L_x_748:
[----:B------:R-:W-:Y:S05]  /*1250*/  BSYNC.RECONVERGENT B1 ;  /* 0x0000000000017941 */ /* 0x000fea0003800200 */
.L_x_747:
        /* <DEDUP_REMOVED lines=14> */
[----:B-----5:R-:W-:-:S02]  /*1340*/  IMAD.U32 R212, R40, 0x10000, RZ ;  /* 0x0001000028d47824 */ /* 0x020fc400078e00ff */
[----:B0-----:R-:W-:-:S05]  /*1350*/  @P5 IMAD.WIDE.U32 R12, R231, 0x10, R12 ;  /* 0x00000010e70c5825 */ /* 0x001fca00078e000c */
[----:B------:R4:W5:Y:S01]  /*1360*/  @P5 LDG.E.128 R140, desc[UR20][R12.64] ;  /* 0x000000140c8c5981 */ /* 0x000962000c1e1d00 */
[----:B------:R-:W-:-:S04]  /*1370*/  PRMT R211, R40, 0x7632, R211 ;  /* 0x0000763228d37816 */ /* 0x000fc800000000d3 */
[----:B------:R-:W-:Y:S01]  /*1380*/  SHF.L.U32 R211, R211, 0x10, RZ ;  /* 0x00000010d3d37819 */ /* 0x000fe200000006ff */
[----:B------:R-:W-:Y:S01]  /*1390*/  VIADD R232, R232, 0x80 ;  /* 0x00000080e8e87836 */ /* 0x000fe20000000000 */
[----:B------:R-:W-:Y:S01]  /*13a0*/  IADD3 R230, PT, PT, R230, 0x80, RZ ;  /* 0x00000080e6e67810 */ /* 0x000fe20007ffe0ff */
[----:B------:R-:W-:Y:S01]  /*13b0*/  VIADD R231, R231, 0x80 ;  /* 0x00000080e7e77836 */ /* 0x000fe20000000000 */
[C---:B---3--:R-:W-:Y:S01]  /*13c0*/  SHF.L.U32 R164, R5.reuse, 0x10, RZ ;  /* 0x0000001005a47819 */ /* 0x048fe200000006ff */
[C---:B------:R-:W-:Y:S01]  /*13d0*/  IMAD.U32 R163, R4.reuse, 0x10000, RZ ;  /* 0x0001000004a37824 */ /* 0x040fe200078e00ff */
[----:B------:R-:W-:Y:S02]  /*13e0*/  PRMT R162, R4, 0x7632, R162 ;  /* 0x0000763204a27816 */ /* 0x000fe400000000a2 */
[----:B------:R-:W-:Y:S02]  /*13f0*/  PRMT R4, R5, 0x7632, R4 ;  /* 0x0000763205047816 */ /* 0x000fe40000000004 */
[C---:B----4-:R-:W-:Y:S01]  /*1400*/  PRMT R13, R9.reuse, 0x7632, R13 ;  /* 0x00007632090d7816 */ /* 0x050fe2000000000d */
[----:B------:R-:W-:-:S02]  /*1410*/  IMAD.U32 R5, R9, 0x10000, RZ ;  /* 0x0001000009057824 */ /* 0x000fc400078e00ff */
[----:B------:R-:W-:Y:S01]  /*1420*/  FADD.FTZ R9, R164, -UR7 ;  /* 0x80000007a4097e21 */ /* 0x000fe20008010000 */
[C---:B------:R-:W-:Y:S01]  /*1430*/  PRMT R160, R8.reuse, 0x7632, R160 ;  /* 0x0000763208a07816 */ /* 0x040fe200000000a0 */
[----:B------:R-:W-:Y:S01]  /*1440*/  FADD.FTZ R163, R163, -UR7 ;  /* 0x80000007a3a37e21 */ /* 0x000fe20008010000 */
[----:B------:R-:W-:Y:S01]  /*1450*/  SHF.L.U32 R3, R8, 0x10, RZ ;  /* 0x0000001008037819 */ /* 0x000fe200000006ff */
[----:B------:R-:W-:Y:S01]  /*1460*/  FMUL.FTZ R9, R9, UR31 ;  /* 0x0000001f09097c20 */ /* 0x000fe20008410000 */
[----:B------:R-:W-:Y:S02]  /*1470*/  SHF.L.U32 R8, R41, 0x10, RZ ;  /* 0x0000001029087819 */ /* 0x000fe400000006ff */
[----:B------:R-:W-:Y:S01]  /*1480*/  SHF.L.U32 R166, R7, 0x10, RZ ;  /* 0x0000001007a67819 */ /* 0x000fe200000006ff */
[----:B------:R-:W-:Y:S01]  /*1490*/  IMAD.U32 R165, R6, 0x10000, RZ ;  /* 0x0001000006a57824 */ /* 0x000fe200078e00ff */
[C---:B------:R-:W-:Y:S02]  /*14a0*/  PRMT R16, R10.reuse, 0x7632, R16 ;  /* 0x000076320a107816 */ /* 0x040fe40000000010 */
[----:B------:R-:W-:Y:S01]  /*14b0*/  SHF.L.U32 R161, R10, 0x10, RZ ;  /* 0x000000100aa17819 */ /* 0x000fe200000006ff */
[C---:B------:R-:W-:Y:S01]  /*14c0*/  IMAD.U32 R10, R11.reuse, 0x10000, RZ ;  /* 0x000100000b0a7824 */ /* 0x040fe200078e00ff */
[----:B------:R-:W-:Y:S01]  /*14d0*/  PRMT R12, R11, 0x7632, R12 ;  /* 0x000076320b0c7816 */ /* 0x000fe2000000000c */
[----:B------:R-:W-:Y:S01]  /*14e0*/  FMUL.FTZ R11, R163, UR31 ;  /* 0x0000001fa30b7c20 */ /* 0x000fe20008410000 */
[-C--:B------:R-:W-:Y:S01]  /*14f0*/  FMUL.FTZ R8, R8, R5.reuse ;  /* 0x0000000508087220 */ /* 0x080fe20000410000 */
[----:B------:R-:W-:Y:S01]  /*1500*/  FADD.FTZ R106, R106, R5 ;  /* 0x000000056a6a7221 */ /* 0x000fe20000010000 */
[----:B------:R-:W-:Y:S01]  /*1510*/  FFMA.FTZ R66, R9, R5, R66 ;  /* 0x0000000509427223 */ /* 0x000fe20000010042 */
[----:B------:R-:W-:Y:S01]  /*1520*/  PRMT R15, R7, 0x7632, R15 ;  /* 0x00007632070f7816 */ /* 0x000fe2000000000f */
[----:B------:R-:W-:Y:S01]  /*1530*/  FADD.FTZ R5, R166, -UR7 ;  /* 0x80000007a6057e21 */ /* 0x000fe20008010000 */
[----:B------:R-:W-:Y:S01]  /*1540*/  FADD.FTZ R7, R165, -UR7 ;  /* 0x80000007a5077e21 */ /* 0x000fe20008010000 */
[-C--:B------:R-:W-:Y:S01]  /*1550*/  FMUL.FTZ R212, R212, R3.reuse ;  /* 0x00000003d4d47220 */ /* 0x080fe20000410000 */
[----:B------:R-:W-:Y:S01]  /*1560*/  FADD.FTZ R104, R104, R3 ;  /* 0x0000000368687221 */ /* 0x000fe20000010000 */
[----:B------:R-:W-:Y:S01]  /*1570*/  FFMA.FTZ R64, R11, R3, R64 ;  /* 0x000000030b407223 */ /* 0x000fe20000010040 */
[----:B------:R-:W-:Y:S01]  /*1580*/  SHF.L.U32 R3, R43, 0x10, RZ ;  /* 0x000000102b037819 */ /* 0x000fe200000006ff */
[----:B------:R-:W-:Y:S01]  /*1590*/  FMUL.FTZ R5, R5, UR31 ;  /* 0x0000001f05057c20 */ /* 0x000fe20008410000 */
[----:B------:R-:W-:Y:S01]  /*15a0*/  PRMT R14, R6, 0x7632, R14 ;  /* 0x00007632060e7816 */ /* 0x000fe2000000000e */
[----:B------:R-:W-:-:S02]  /*15b0*/  IMAD.U32 R6, R42, 0x10000, RZ ;  /* 0x000100002a067824 */ /* 0x000fc400078e00ff */
[----:B------:R-:W-:Y:S01]  /*15c0*/  FMUL.FTZ R7, R7, UR31 ;  /* 0x0000001f07077c20 */ /* 0x000fe20008410000 */
[----:B------:R-:W-:Y:S02]  /*15d0*/  IMAD.U32 R162, R162, 0x10000, RZ ;  /* 0x00010000a2a27824 */ /* 0x000fe400078e00ff */
[-C--:B------:R-:W-:Y:S01]  /*15e0*/  FMUL.FTZ R3, R3, R10.reuse ;  /* 0x0000000a03037220 */ /* 0x080fe20000410000 */
[----:B------:R-:W-:Y:S01]  /*15f0*/  FADD.FTZ R110, R110, R10 ;  /* 0x0000000a6e6e7221 */ /* 0x000fe20000010000 */
[----:B------:R-:W-:Y:S01]  /*1600*/  FFMA.FTZ R70, R5, R10, R70 ;  /* 0x0000000a05467223 */ /* 0x000fe20000010046 */
[-C--:B------:R-:W-:Y:S01]  /*1610*/  FMUL.FTZ R6, R6, R161.reuse ;  /* 0x000000a106067220 */ /* 0x080fe20000410000 */
[--C-:B------:R-:W-:Y:S01]  /*1620*/  FADD.FTZ R108, R108, R161.reuse ;  /* 0x000000a16c6c7221 */ /* 0x100fe20000010000 */
[----:B------:R-:W-:Y:S01]  /*1630*/  FFMA.FTZ R68, R7, R161, R68 ;  /* 0x000000a107447223 */ /* 0x000fe20000010044 */
[----:B------:R-:W-:Y:S01]  /*1640*/  IMAD.U32 R10, R4, 0x10000, RZ ;  /* 0x00010000040a7824 */ /* 0x000fe200078e00ff */
[----:B------:R-:W-:Y:S01]  /*1650*/  PRMT R161, R41, 0x7632, R161 ;  /* 0x0000763229a17816 */ /* 0x000fe200000000a1 */
[----:B------:R-:W-:Y:S01]  /*1660*/  FADD.FTZ R4, R162, -UR7 ;  /* 0x80000007a2047e21 */ /* 0x000fe20008010000 */
[----:B------:R-:W-:Y:S01]  /*1670*/  SHF.L.U32 R160, R160, 0x10, RZ ;  /* 0x00000010a0a07819 */ /* 0x000fe200000006ff */
[----:B------:R-:W-:Y:S01]  /*1680*/  FADD.FTZ R10, R10, -UR7 ;  /* 0x800000070a0a7e21 */ /* 0x000fe20008010000 */
[----:B------:R-:W-:Y:S01]  /*1690*/  SHF.L.U32 R162, R13, 0x10, RZ ;  /* 0x000000100da27819 */ /* 0x000fe200000006ff */
[----:B------:R-:W-:Y:S01]  /*16a0*/  FMUL.FTZ R4, R4, UR31 ;  /* 0x0000001f04047c20 */ /* 0x000fe20008410000 */
[----:B------:R-:W-:-:S02]  /*16b0*/  IMAD.U32 R161, R161, 0x10000, RZ ;  /* 0x00010000a1a17824 */ /* 0x000fc400078e00ff */
[-C--:B------:R-:W-:Y:S01]  /*16c0*/  FMUL.FTZ R211, R211, R160.reuse ;  /* 0x000000a0d3d37220 */ /* 0x080fe20000410000 */
[--C-:B------:R-:W-:Y:S01]  /*16d0*/  FADD.FTZ R105, R105, R160.reuse ;  /* 0x000000a069697221 */ /* 0x100fe20000010000 */
[----:B------:R-:W-:Y:S01]  /*16e0*/  FFMA.FTZ R65, R4, R160, R65 ;  /* 0x000000a004417223 */ /* 0x000fe20000010041 */
[----:B------:R-:W-:Y:S01]  /*16f0*/  PRMT R160, R42, 0x7632, R160 ;  /* 0x000076322aa07816 */ /* 0x000fe200000000a0 */
[----:B------:R-:W-:Y:S01]  /*1700*/  FMUL.FTZ R10, R10, UR31 ;  /* 0x0000001f0a0a7c20 */ /* 0x000fe20008410000 */
[----:B------:R-:W-:Y:S01]  /*1710*/  FMUL.FTZ R13, R161, R162 ;  /* 0x000000a2a10d7220 */ /* 0x000fe20000410000 */
[----:B------:R-:W-:Y:S01]  /*1720*/  IMAD.U32 R161, R14, 0x10000, RZ ;  /* 0x000100000ea17824 */ /* 0x000fe200078e00ff */
[----:B------:R-:W-:Y:S01]  /*1730*/  SHF.L.U32 R166, R15, 0x10, RZ ;  /* 0x000000100fa67819 */ /* 0x000fe200000006ff */
[----:B------:R-:W-:Y:S01]  /*1740*/  FADD.FTZ R14, R233, R212 ;  /* 0x000000d4e90e7221 */ /* 0x000fe20000010000 */
[----:B------:R-:W-:Y:S01]  /*1750*/  FFMA.FTZ R15, R11, R212, R234 ;  /* 0x000000d40b0f7223 */ /* 0x000fe200000100ea */
[----:B------:R-:W-:Y:S01]  /*1760*/  FADD.FTZ R107, R107, R162 ;  /* 0x000000a26b6b7221 */ /* 0x000fe20000010000 */
[----:B------:R-:W-:Y:S01]  /*1770*/  FFMA.FTZ R67, R10, R162, R67 ;  /* 0x000000a20a437223 */ /* 0x000fe20000010043 */
[----:B------:R-:W-:-:S02]  /*1780*/  IMAD.U32 R160, R160, 0x10000, RZ ;  /* 0x00010000a0a07824 */ /* 0x000fc400078e00ff */
[----:B------:R-:W-:Y:S01]  /*1790*/  FADD.FTZ R165, R161, -UR7 ;  /* 0x80000007a1a57e21 */ /* 0x000fe20008010000 */
[----:B------:R-:W-:Y:S02]  /*17a0*/  IMAD.U32 R162, R16, 0x10000, RZ ;  /* 0x0001000010a27824 */ /* 0x000fe400078e00ff */
[----:B------:R-:W-:Y:S01]  /*17b0*/  FADD.FTZ R161, R14, R211 ;  /* 0x000000d30ea17221 */ /* 0x000fe20000010000 */
[----:B------:R-:W-:Y:S01]  /*17c0*/  FFMA.FTZ R16, R4, R211, R15 ;  /* 0x000000d304107223 */ /* 0x000fe2000001000f */
[----:B------:R-:W-:Y:S02]  /*17d0*/  PRMT R163, R43, 0x7632, R163 ;  /* 0x000076322ba37816 */ /* 0x000fe400000000a3 */
[----:B------:R-:W-:Y:S01]  /*17e0*/  SHF.L.U32 R164, R12, 0x10, RZ ;  /* 0x000000100ca47819 */ /* 0x000fe200000006ff */
[----:B------:R-:W-:Y:S01]  /*17f0*/  FMUL.FTZ R12, R160, R162 ;  /* 0x000000a2a00c7220 */ /* 0x000fe20000410000 */
[----:B------:R-:W-:Y:S01]  /*1800*/  FADD.FTZ R160, R161, R8 ;  /* 0x00000008a1a07221 */ /* 0x000fe20000010000 */
[----:B------:R-:W-:Y:S01]  /*1810*/  FFMA.FTZ R15, R9, R8, R16 ;  /* 0x00000008090f7223 */ /* 0x000fe20000010010 */
[----:B------:R-:W-:-:S02]  /*1820*/  SHF.L.U32 R163, R163, 0x10, RZ ;  /* 0x00000010a3a37819 */ /* 0x000fc400000006ff */
[----:B------:R-:W-:Y:S01]  /*1830*/  FADD.FTZ R161, R160, R13 ;  /* 0x0000000da0a17221 */ /* 0x000fe20000010000 */
[----:B------:R-:W-:Y:S01]  /*1840*/  FFMA.FTZ R16, R10, R13, R15 ;  /* 0x0000000d0a107223 */ /* 0x000fe2000001000f */
[----:B------:R-:W-:Y:S01]  /*1850*/  FMUL.FTZ R14, R165, UR31 ;  /* 0x0000001fa50e7c20 */ /* 0x000fe20008410000 */
[----:B------:R-:W-:Y:S01]  /*1860*/  FMUL.FTZ R15, R163, R164 ;  /* 0x000000a4a30f7220 */ /* 0x000fe20000410000 */
[----:B------:R-:W-:Y:S01]  /*1870*/  FADD.FTZ R161, R161, R6 ;  /* 0x00000006a1a17221 */ /* 0x000fe20000010000 */
[----:B------:R-:W-:Y:S01]  /*1880*/  FFMA.FTZ R163, R7, R6, R16 ;  /* 0x0000000607a37223 */ /* 0x000fe20000010010 */
[----:B------:R-:W-:Y:S01]  /*1890*/  FADD.FTZ R109, R109, R162 ;  /* 0x000000a26d6d7221 */ /* 0x000fe20000010000 */
[----:B------:R-:W-:Y:S01]  /*18a0*/  FFMA.FTZ R69, R14, R162, R69 ;  /* 0x000000a20e457223 */ /* 0x000fe20000010045 */
[----:B------:R-:W-:Y:S01]  /*18b0*/  FADD.FTZ R166, R166, -UR7 ;  /* 0x80000007a6a67e21 */ /* 0x000fe20008010000 */
[----:B------:R-:W-:Y:S01]  /*18c0*/  FADD.FTZ R160, R161, R12 ;  /* 0x0000000ca1a07221 */ /* 0x000fe20000010000 */
[----:B------:R-:W-:-:S02]  /*18d0*/  FFMA.FTZ R162, R14, R12, R163 ;  /* 0x0000000c0ea27223 */ /* 0x000fc400000100a3 */
[----:B------:R-:W-:Y:S01]  /*18e0*/  FMUL.FTZ R16, R166, UR31 ;  /* 0x0000001fa6107c20 */ /* 0x000fe20008410000 */
[----:B------:R-:W-:Y:S01]  /*18f0*/  FADD.FTZ R160, R160, R3 ;  /* 0x00000003a0a07221 */ /* 0x000fe20000010000 */
[----:B------:R-:W-:Y:S01]  /*1900*/  FFMA.FTZ R161, R5, R3, R162 ;  /* 0x0000000305a17223 */ /* 0x000fe200000100a2 */
[----:B------:R-:W-:Y:S01]  /*1910*/  FADD.FTZ R111, R111, R164 ;  /* 0x000000a46f6f7221 */ /* 0x000fe20000010000 */
[----:B------:R-:W-:Y:S01]  /*1920*/  FFMA.FTZ R71, R16, R164, R71 ;  /* 0x000000a410477223 */ /* 0x000fe20000010047 */
[----:B------:R-:W-:Y:S01]  /*1930*/  FADD.FTZ R233, R160, R15 ;  /* 0x0000000fa0e97221 */ /* 0x000fe20000010000 */
[----:B------:R-:W-:-:S07]  /*1940*/  FFMA.FTZ R234, R16, R15, R161 ;  /* 0x0000000f10ea7223 */ /* 0x000fce00000100a1 */
.L_x_750:
[----:B------:R-:W-:Y:S05]  /*1950*/  BSYNC.RECONVERGENT B1 ;  /* 0x0000000000017941 */ /* 0x000fea0003800200 */
.L_x_749:
        /* <DEDUP_REMOVED lines=13> */
[----:B------:R-:W0:Y:S02]  /*1a30*/  @P5 LDC.64 R18, c[0x0][0x438] ;  /* 0x00010e00ff125b82 */ /* 0x000e240000000a00 */
[----:B0-----:R-:W-:-:S05]  /*1a40*/  @P5 IMAD.WIDE.U32 R18, R231, 0x10, R18 ;  /* 0x00000010e7125825 */ /* 0x001fca00078e0012 */
[----:B------:R4:W5:Y:S01]  /*1a50*/  @P5 LDG.E.128 R144, desc[UR20][R18.64] ;  /* 0x0000001412905981 */ /* 0x000962000c1e1d00 */
[----:B------:R-:W-:Y:S01]  /*1a60*/  IADD3 R232, PT, PT, R232, 0x80, RZ ;  /* 0x00000080e8e87810 */ /* 0x000fe20007ffe0ff */
[----:B------:R-:W-:Y:S01]  /*1a70*/  VIADD R230, R230, 0x80 ;  /* 0x00000080e6e67836 */ /* 0x000fe20000000000 */
[----:B------:R-:W-:Y:S02]  /*1a80*/  IADD3 R231, PT, PT, R231, 0x80, RZ ;  /* 0x00000080e7e77810 */ /* 0x000fe40007ffe0ff */
[----:B---3--:R-:W-:Y:S01]  /*1a90*/  SHF.L.U32 R17, R20, 0x10, RZ ;  /* 0x0000001014117819 */ /* 0x008fe200000006ff */
[----:B------:R-:W-:Y:S01]  /*1aa0*/  IMAD.U32 R164, R21, 0x10000, RZ ;  /* 0x0001000015a47824 */ /* 0x000fe200078e00ff */
[----:B------:R-:W-:-:S03]  /*1ab0*/  SHF.L.U32 R165, R22, 0x10, RZ ;  /* 0x0000001016a57819 */ /* 0x000fc600000006ff */
[----:B------:R-:W-:Y:S01]  /*1ac0*/  FADD.FTZ R17, R17, -UR7 ;  /* 0x8000000711117e21 */ /* 0x000fe20008010000 */
[----:B------:R-:W-:Y:S02]  /*1ad0*/  PRMT R163, R20, 0x7632, R163 ;  /* 0x0000763214a37816 */ /* 0x000fe400000000a3 */
[----:B-----5:R-:W-:Y:S01]  /*1ae0*/  SHF.L.U32 R20, R44, 0x10, RZ ;  /* 0x000000102c147819 */ /* 0x020fe200000006ff */
[----:B----4-:R-:W-:Y:S01]  /*1af0*/  IMAD.U32 R19, R24, 0x10000, RZ ;  /* 0x0001000018137824 */ /* 0x010fe200078e00ff */
[----:B------:R-:W-:Y:S01]  /*1b00*/  PRMT R161, R25, 0x7632, R161 ;  /* 0x0000763219a17816 */ /* 0x000fe200000000a1 */
[----:B------:R-:W-:Y:S01]  /*1b10*/  FMUL.FTZ R17, R17, UR31 ;  /* 0x0000001f11117c20 */ /* 0x000fe20008410000 */
[----:B------:R-:W-:Y:S01]  /*1b20*/  PRMT R28, R21, 0x7632, R28 ;  /* 0x00007632151c7816 */ /* 0x000fe2000000001c */
[----:B------:R-:W-:Y:S01]  /*1b30*/  IMAD.U32 R21, R45, 0x10000, RZ ;  /* 0x000100002d157824 */ /* 0x000fe200078e00ff */
[----:B------:R-:W-:Y:S01]  /*1b40*/  SHF.L.U32 R25, R25, 0x10, RZ ;  /* 0x0000001019197819 */ /* 0x000fe200000006ff */
[----:B------:R-:W-:Y:S01]  /*1b50*/  FADD.FTZ R164, R164, -UR7 ;  /* 0x80000007a4a47e21 */ /* 0x000fe20008010000 */
[----:B------:R-:W-:Y:S01]  /*1b60*/  FADD.FTZ R165, R165, -UR7 ;  /* 0x80000007a5a57e21 */ /* 0x000fe20008010000 */
[----:B------:R-:W-:Y:S01]  /*1b70*/  IMAD.U32 R166, R23, 0x10000, RZ ;  /* 0x0001000017a67824 */ /* 0x000fe200078e00ff */
[----:B------:R-:W-:Y:S01]  /*1b80*/  PRMT R29, R22, 0x7632, R29 ;  /* 0x00007632161d7816 */ /* 0x000fe2000000001d */
[-C--:B------:R-:W-:Y:S01]  /*1b90*/  FMUL.FTZ R18, R20, R19.reuse ;  /* 0x0000001314127220 */ /* 0x080fe20000410000 */
[----:B------:R-:W-:Y:S01]  /*1ba0*/  FADD.FTZ R112, R112, R19 ;  /* 0x0000001370707221 */ /* 0x000fe20000010000 */
[----:B------:R-:W-:Y:S01]  /*1bb0*/  FFMA.FTZ R72, R17, R19, R72 ;  /* 0x0000001311487223 */ /* 0x000fe20000010048 */
[----:B------:R-:W-:Y:S01]  /*1bc0*/  PRMT R30, R23, 0x7632, R30 ;  /* 0x00007632171e7816 */ /* 0x000fe2000000001e */
[----:B------:R-:W-:Y:S01]  /*1bd0*/  FMUL.FTZ R19, R164, UR31 ;  /* 0x0000001fa4137c20 */ /* 0x000fe20008410000 */
[----:B------:R-:W-:Y:S01]  /*1be0*/  SHF.L.U32 R22, R46, 0x10, RZ ;  /* 0x000000102e167819 */ /* 0x000fe200000006ff */
[----:B------:R-:W-:Y:S01]  /*1bf0*/  FMUL.FTZ R20, R21, R25 ;  /* 0x0000001915147220 */ /* 0x000fe20000410000 */
[----:B------:R-:W-:-:S02]  /*1c00*/  IMAD.U32 R23, R26, 0x10000, RZ ;  /* 0x000100001a177824 */ /* 0x000fc400078e00ff */
[----:B------:R-:W-:Y:S01]  /*1c10*/  FMUL.FTZ R21, R165, UR31 ;  /* 0x0000001fa5157c20 */ /* 0x000fe20008410000 */
[----:B------:R-:W-:Y:S01]  /*1c20*/  SHF.L.U32 R163, R163, 0x10, RZ ;  /* 0x00000010a3a37819 */ /* 0x000fe200000006ff */
[----:B------:R-:W-:Y:S01]  /*1c30*/  FADD.FTZ R166, R166, -UR7 ;  /* 0x80000007a6a67e21 */ /* 0x000fe20008010000 */
[----:B------:R-:W-:Y:S01]  /*1c40*/  PRMT R31, R27, 0x7632, R31 ;  /* 0x000076321b1f7816 */ /* 0x000fe2000000001f */
[----:B------:R-:W-:Y:S01]  /*1c50*/  FADD.FTZ R114, R114, R25 ;  /* 0x0000001972727221 */ /* 0x000fe20000010000 */
[----:B------:R-:W-:Y:S01]  /*1c60*/  FFMA.FTZ R74, R19, R25, R74 ;  /* 0x00000019134a7223 */ /* 0x000fe2000001004a */
[----:B------:R-:W-:Y:S01]  /*1c70*/  PRMT R162, R24, 0x7632, R162 ;  /* 0x0000763218a27816 */ /* 0x000fe200000000a2 */
[-C--:B------:R-:W-:Y:S01]  /*1c80*/  FMUL.FTZ R22, R22, R23.reuse ;  /* 0x0000001716167220 */ /* 0x080fe20000410000 */
[----:B------:R-:W-:Y:S01]  /*1c90*/  PRMT R160, R26, 0x7632, R160 ;  /* 0x000076321aa07816 */ /* 0x000fe200000000a0 */
[----:B------:R-:W-:Y:S01]  /*1ca0*/  FADD.FTZ R116, R116, R23 ;  /* 0x0000001774747221 */ /* 0x000fe20000010000 */
[----:B------:R-:W-:Y:S01]  /*1cb0*/  SHF.L.U32 R27, R27, 0x10, RZ ;  /* 0x000000101b1b7819 */ /* 0x000fe200000006ff */
[----:B------:R-:W-:Y:S01]  /*1cc0*/  FFMA.FTZ R76, R21, R23, R76 ;  /* 0x00000017154c7223 */ /* 0x000fe2000001004c */
[----:B------:R-:W-:Y:S01]  /*1cd0*/  PRMT R25, R44, 0x7632, R25 ;  /* 0x000076322c197816 */ /* 0x000fe20000000019 */
[----:B------:R-:W-:-:S02]  /*1ce0*/  IMAD.U32 R24, R47, 0x10000, RZ ;  /* 0x000100002f187824 */ /* 0x000fc400078e00ff */
[----:B------:R-:W-:Y:S01]  /*1cf0*/  FMUL.FTZ R23, R166, UR31 ;  /* 0x0000001fa6177c20 */ /* 0x000fe20008410000 */
[----:B------:R-:W-:Y:S01]  /*1d00*/  FADD.FTZ R26, R163, -UR7 ;  /* 0x80000007a31a7e21 */ /* 0x000fe20008010000 */
[----:B------:R-:W-:Y:S01]  /*1d10*/  SHF.L.U32 R28, R28, 0x10, RZ ;  /* 0x000000101c1c7819 */ /* 0x000fe200000006ff */
[-C--:B------:R-:W-:Y:S01]  /*1d20*/  FMUL.FTZ R24, R24, R27.reuse ;  /* 0x0000001b18187220 */ /* 0x080fe20000410000 */
[--C-:B------:R-:W-:Y:S01]  /*1d30*/  FADD.FTZ R118, R118, R27.reuse ;  /* 0x0000001b76767221 */ /* 0x100fe20000010000 */
[----:B------:R-:W-:Y:S01]  /*1d40*/  FFMA.FTZ R78, R23, R27, R78 ;  /* 0x0000001b174e7223 */ /* 0x000fe2000001004e */
[----:B------:R-:W-:Y:S02]  /*1d50*/  IMAD.U32 R25, R25, 0x10000, RZ ;  /* 0x0001000019197824 */ /* 0x000fe400078e00ff */
[----:B------:R-:W-:Y:S01]  /*1d60*/  FMUL.FTZ R26, R26, UR31 ;  /* 0x0000001f1a1a7c20 */ /* 0x000fe20008410000 */
[----:B------:R-:W-:Y:S01]  /*1d70*/  IMAD.U32 R162, R162, 0x10000, RZ ;  /* 0x00010000a2a27824 */ /* 0x000fe200078e00ff */
[----:B------:R-:W-:Y:S01]  /*1d80*/  PRMT R27, R45, 0x7632, R27 ;  /* 0x000076322d1b7816 */ /* 0x000fe2000000001b */
[----:B------:R-:W-:-:S02]  /*1d90*/  FADD.FTZ R28, R28, -UR7 ;  /* 0x800000071c1c7e21 */ /* 0x000fc40008010000 */
[-C--:B------:R-:W-:Y:S01]  /*1da0*/  FMUL.FTZ R25, R25, R162.reuse ;  /* 0x000000a219197220 */ /* 0x080fe20000410000 */
[----:B------:R-:W-:Y:S01]  /*1db0*/  FADD.FTZ R113, R113, R162 ;  /* 0x000000a271717221 */ /* 0x000fe20000010000 */
[----:B------:R-:W-:Y:S01]  /*1dc0*/  FFMA.FTZ R73, R26, R162, R73 ;  /* 0x000000a21a497223 */ /* 0x000fe20000010049 */
[----:B------:R-:W-:Y:S01]  /*1dd0*/  SHF.L.U32 R27, R27, 0x10, RZ ;  /* 0x000000101b1b7819 */ /* 0x000fe200000006ff */
[----:B------:R-:W-:Y:S01]  /*1de0*/  IMAD.U32 R164, R161, 0x10000, RZ ;  /* 0x00010000a1a47824 */ /* 0x000fe200078e00ff */
[----:B------:R-:W-:Y:S01]  /*1df0*/  SHF.L.U32 R162, R29, 0x10, RZ ;  /* 0x000000101da27819 */ /* 0x000fe200000006ff */
[----:B------:R-:W-:Y:S01]  /*1e00*/  FMUL.FTZ R28, R28, UR31 ;  /* 0x0000001f1c1c7c20 */ /* 0x000fe20008410000 */
[----:B------:R-:W-:Y:S02]  /*1e10*/  IMAD.U32 R165, R30, 0x10000, RZ ;  /* 0x000100001ea57824 */ /* 0x000fe400078e00ff */
[----:B------:R-:W-:Y:S01]  /*1e20*/  FADD.FTZ R30, R233, R18 ;  /* 0x00000012e91e7221 */ /* 0x000fe20000010000 */
[----:B------:R-:W-:Y:S01]  /*1e30*/  FFMA.FTZ R29, R17, R18, R234 ;  /* 0x00000012111d7223 */ /* 0x000fe200000100ea */
[----:B------:R-:W-:Y:S01]  /*1e40*/  PRMT R161, R46, 0x7632, R161 ;  /* 0x000076322ea17816 */ /* 0x000fe200000000a1 */
[-C--:B------:R-:W-:Y:S01]  /*1e50*/  FMUL.FTZ R27, R27, R164.reuse ;  /* 0x000000a41b1b7220 */ /* 0x080fe20000410000 */
[----:B------:R-:W-:Y:S01]  /*1e60*/  FADD.FTZ R115, R115, R164 ;  /* 0x000000a473737221 */ /* 0x000fe20000010000 */
[----:B------:R-:W-:Y:S01]  /*1e70*/  FFMA.FTZ R75, R28, R164, R75 ;  /* 0x000000a41c4b7223 */ /* 0x000fe2000001004b */
[----:B------:R-:W-:-:S02]  /*1e80*/  IMAD.U32 R166, R31, 0x10000, RZ ;  /* 0x000100001fa67824 */ /* 0x000fc400078e00ff */
[----:B------:R-:W-:Y:S01]  /*1e90*/  FADD.FTZ R162, R162, -UR7 ;  /* 0x80000007a2a27e21 */ /* 0x000fe20008010000 */
[----:B------:R-:W-:Y:S01]  /*1ea0*/  SHF.L.U32 R164, R160, 0x10, RZ ;  /* 0x00000010a0a47819 */ /* 0x000fe200000006ff */
[----:B------:R-:W-:Y:S01]  /*1eb0*/  FADD.FTZ R31, R30, R25 ;  /* 0x000000191e1f7221 */ /* 0x000fe20000010000 */
[----:B------:R-:W-:Y:S01]  /*1ec0*/  FFMA.FTZ R160, R26, R25, R29 ;  /* 0x000000191aa07223 */ /* 0x000fe2000001001d */
[----:B------:R-:W-:Y:S01]  /*1ed0*/  SHF.L.U32 R161, R161, 0x10, RZ ;  /* 0x00000010a1a17819 */ /* 0x000fe200000006ff */
[----:B------:R-:W-:Y:S01]  /*1ee0*/  FMUL.FTZ R30, R162, UR31 ;  /* 0x0000001fa21e7c20 */ /* 0x000fe20008410000 */
[----:B------:R-:W-:Y:S01]  /*1ef0*/  FADD.FTZ R162, R31, R20 ;  /* 0x000000141fa27221 */ /* 0x000fe20000010000 */
[----:B------:R-:W-:Y:S01]  /*1f00*/  FFMA.FTZ R31, R19, R20, R160 ;  /* 0x00000014131f7223 */ /* 0x000fe200000100a0 */
[----:B------:R-:W-:Y:S01]  /*1f10*/  PRMT R163, R47, 0x7632, R163 ;  /* 0x000076322fa37816 */ /* 0x000fe200000000a3 */
[----:B------:R-:W-:Y:S01]  /*1f20*/  FMUL.FTZ R29, R161, R164 ;  /* 0x000000a4a11d7220 */ /* 0x000fe20000410000 */
[----:B------:R-:W-:Y:S01]  /*1f30*/  FADD.FTZ R161, R162, R27 ;  /* 0x0000001ba2a17221 */ /* 0x000fe20000010000 */
[----:B------:R-:W-:-:S02]  /*1f40*/  FFMA.FTZ R160, R28, R27, R31 ;  /* 0x0000001b1ca07223 */ /* 0x000fc4000001001f */
[----:B------:R-:W-:Y:S02]  /*1f50*/  IMAD.U32 R163, R163, 0x10000, RZ ;  /* 0x00010000a3a37824 */ /* 0x000fe400078e00ff */
[----:B------:R-:W-:Y:S01]  /*1f60*/  FADD.FTZ R162, R161, R22 ;  /* 0x00000016a1a27221 */ /* 0x000fe20000010000 */
[----:B------:R-:W-:Y:S01]  /*1f70*/  FFMA.FTZ R161, R21, R22, R160 ;  /* 0x0000001615a17223 */ /* 0x000fe200000100a0 */
[----:B------:R-:W-:Y:S01]  /*1f80*/  FADD.FTZ R165, R165, -UR7 ;  /* 0x80000007a5a57e21 */ /* 0x000fe20008010000 */
[----:B------:R-:W-:Y:S01]  /*1f90*/  FMUL.FTZ R31, R163, R166 ;  /* 0x000000a6a31f7220 */ /* 0x000fe20000410000 */
[----:B------:R-:W-:Y:S01]  /*1fa0*/  FADD.FTZ R163, R162, R29 ;  /* 0x0000001da2a37221 */ /* 0x000fe20000010000 */
[C---:B------:R-:W-:Y:S01]  /*1fb0*/  FFMA.FTZ R160, R30.reuse, R29, R161 ;  /* 0x0000001d1ea07223 */ /* 0x040fe200000100a1 */
[----:B------:R-:W-:Y:S02]  /*1fc0*/  FMUL.FTZ R168, R165, UR31 ;  /* 0x0000001fa5a87c20 */ /* 0x000fe40008410000 */
        /* <DEDUP_REMOVED lines=8> */
.L_x_752:
[----:B------:R-:W-:Y:S05]  /*2050*/  BSYNC.RECONVERGENT B1 ;  /* 0x0000000000017941 */ /* 0x000fea0003800200 */
.L_x_751:
        /* <DEDUP_REMOVED lines=17> */
[----:B------:R-:W-:Y:S02]  /*2170*/  PRMT R191, R50, 0x7632, R191 ;  /* 0x0000763232bf7816 */ /* 0x000fe400000000bf */
[----:B------:R-:W-:-:S03]  /*2180*/  PRMT R193, R51, 0x7632, R193 ;  /* 0x0000763233c17816 */ /* 0x000fc600000000c1 */
[----:B------:R-:W-:Y:S01]  /*2190*/  IMAD.U32 R191, R191, 0x10000, RZ ;  /* 0x00010000bfbf7824 */ /* 0x000fe200078e00ff */
[----:B------:R-:W-:Y:S01]  /*21a0*/  SHF.L.U32 R193, R193, 0x10, RZ ;  /* 0x00000010c1c17819 */ /* 0x000fe200000006ff */
[----:B------:R-:W-:Y:S01]  /*21b0*/  VIADD R232, R232, 0x80 ;  /* 0x00000080e8e87836 */ /* 0x000fe20000000000 */
[----:B------:R-:W-:Y:S01]  /*21c0*/  IADD3 R230, PT, PT, R230, 0x80, RZ ;  /* 0x00000080e6e67810 */ /* 0x000fe20007ffe0ff */
[----:B------:R-:W-:Y:S02]  /*21d0*/  VIADD R231, R231, 0x80 ;  /* 0x00000080e7e77836 */ /* 0x000fe40000000000 */
[----:B---3--:R-:W-:Y:S01]  /*21e0*/  IMAD.U32 R169, R160, 0x10000, RZ ;  /* 0x00010000a0a97824 */ /* 0x008fe200078e00ff */
[----:B------:R-:W-:-:S03]  /*21f0*/  SHF.L.U32 R184, R161, 0x10, RZ ;  /* 0x00000010a1b87819 */ /* 0x000fc600000006ff */
[----:B------:R-:W-:Y:S01]  /*2200*/  FADD.FTZ R169, R169, -UR7 ;  /* 0x80000007a9a97e21 */ /* 0x000fe20008010000 */
[----:B------:R-:W-:Y:S02]  /*2210*/  PRMT R187, R161, 0x7632, R187 ;  /* 0x00007632a1bb7816 */ /* 0x000fe400000000bb */
[----:B------:R-:W-:Y:S01]  /*2220*/  PRMT R161, R163, 0x7632, R161 ;  /* 0x00007632a3a17816 */ /* 0x000fe200000000a1 */
[----:B------:R-:W-:Y:S01]  /*2230*/  FMUL.FTZ R169, R169, UR31 ;  /* 0x0000001fa9a97c20 */ /* 0x000fe20008410000 */
[----:B------:R-:W-:Y:S02]  /*2240*/  SHF.L.U32 R190, R163, 0x10, RZ ;  /* 0x00000010a3be7819 */ /* 0x000fe400000006ff */
[----:B----4-:R-:W-:Y:S02]  /*2250*/  SHF.L.U32 R171, R164, 0x10, RZ ;  /* 0x00000010a4ab7819 */ /* 0x010fe400000006ff */
[C---:B------:R-:W-:Y:S02]  /*2260*/  PRMT R163, R166.reuse, 0x7632, R163 ;  /* 0x00007632a6a37816 */ /* 0x040fe400000000a3 */
[----:B------:R-:W-:Y:S01]  /*2270*/  SHF.L.U32 R185, R166, 0x10, RZ ;  /* 0x00000010a6b97819 */ /* 0x000fe200000006ff */
[----:B------:R-:W-:Y:S01]  /*2280*/  FADD.FTZ R166, R184, -UR7 ;  /* 0x80000007b8a67e21 */ /* 0x000fe20008010000 */
[----:B------:R-:W-:Y:S01]  /*2290*/  IMAD.U32 R186, R162, 0x10000, RZ ;  /* 0x00010000a2ba7824 */ /* 0x000fe200078e00ff */
[----:B------:R-:W-:Y:S01]  /*22a0*/  PRMT R188, R164, 0x7632, R188 ;  /* 0x00007632a4bc7816 */ /* 0x000fe200000000bc */
[C---:B------:R-:W-:Y:S01]  /*22b0*/  IMAD.U32 R173, R165.reuse, 0x10000, RZ ;  /* 0x00010000a5ad7824 */ /* 0x040fe200078e00ff */
[----:B------:R-:W-:Y:S01]  /*22c0*/  PRMT R164, R165, 0x7632, R164 ;  /* 0x00007632a5a47816 */ /* 0x000fe200000000a4 */
[-C--:B------:R-:W-:Y:S01]  /*22d0*/  FMUL.FTZ R170, R172, R171.reuse ;  /* 0x000000abacaa7220 */ /* 0x080fe20000410000 */
[----:B------:R-:W-:Y:S01]  /*22e0*/  SHF.L.U32 R165, R49, 0x10, RZ ;  /* 0x0000001031a57819 */ /* 0x000fe200000006ff */
[----:B------:R-:W-:Y:S01]  /*22f0*/  FADD.FTZ R148, R148, R171 ;  /* 0x000000ab94947221 */ /* 0x000fe20000010000 */
[----:B------:R-:W-:Y:S01]  /*2300*/  FFMA.FTZ R120, R169, R171, R120 ;  /* 0x000000aba9787223 */ /* 0x000fe20000010078 */
[----:B------:R-:W-:Y:S01]  /*2310*/  FMUL.FTZ R171, R166, UR31 ;  /* 0x0000001fa6ab7c20 */ /* 0x000fe20008410000 */
[----:B------:R-:W-:Y:S01]  /*2320*/  FADD.FTZ R166, R186, -UR7 ;  /* 0x80000007baa67e21 */ /* 0x000fe20008010000 */
[-C--:B------:R-:W-:Y:S01]  /*2330*/  FMUL.FTZ R172, R165, R173.reuse ;  /* 0x000000ada5ac7220 */ /* 0x080fe20000410000 */
[----:B------:R-:W-:Y:S01]  /*2340*/  FADD.FTZ R150, R150, R173 ;  /* 0x000000ad96967221 */ /* 0x000fe20000010000 */
[----:B------:R-:W-:Y:S01]  /*2350*/  FFMA.FTZ R122, R171, R173, R122 ;  /* 0x000000adab7a7223 */ /* 0x000fe2000001007a */
[----:B------:R-:W-:-:S02]  /*2360*/  IMAD.U32 R184, R50, 0x10000, RZ ;  /* 0x0001000032b87824 */ /* 0x000fc400078e00ff */
[----:B------:R-:W-:Y:S01]  /*2370*/  FMUL.FTZ R173, R166, UR31 ;  /* 0x0000001fa6ad7c20 */ /* 0x000fe20008410000 */
[----:B------:R-:W-:Y:S01]  /*2380*/  PRMT R189, R160, 0x7632, R189 ;  /* 0x00007632a0bd7816 */ /* 0x000fe200000000bd */
[----:B------:R-:W-:Y:S01]  /*2390*/  FADD.FTZ R190, R190, -UR7 ;  /* 0x80000007bebe7e21 */ /* 0x000fe20008010000 */
[----:B------:R-:W-:Y:S01]  /*23a0*/  PRMT R160, R162, 0x7632, R160 ;  /* 0x00007632a2a07816 */ /* 0x000fe200000000a0 */
[-C--:B------:R-:W-:Y:S01]  /*23b0*/  FMUL.FTZ R184, R184, R185.reuse ;  /* 0x000000b9b8b87220 */ /* 0x080fe20000410000 */
[----:B------:R-:W-:Y:S01]  /*23c0*/  PRMT R162, R167, 0x7632, R162 ;  /* 0x00007632a7a27816 */ /* 0x000fe200000000a2 */
[----:B------:R-:W-:Y:S01]  /*23d0*/  FADD.FTZ R152, R152, R185 ;  /* 0x000000b998987221 */ /* 0x000fe20000010000 */
[----:B------:R-:W-:Y:S01]  /*23e0*/  SHF.L.U32 R186, R51, 0x10, RZ ;  /* 0x0000001033ba7819 */ /* 0x000fe200000006ff */
[----:B------:R-:W-:Y:S01]  /*23f0*/  FFMA.FTZ R124, R173, R185, R124 ;  /* 0x000000b9ad7c7223 */ /* 0x000fe2000001007c */
[----:B------:R-:W-:Y:S02]  /*2400*/  IMAD.U32 R167, R167, 0x10000, RZ ;  /* 0x00010000a7a77824 */ /* 0x000fe400078e00ff */
[----:B------:R-:W-:Y:S01]  /*2410*/  FMUL.FTZ R185, R190, UR31 ;  /* 0x0000001fbeb97c20 */ /* 0x000fe20008410000 */
[----:B------:R-:W-:Y:S01]  /*2420*/  IMAD.U32 R189, R189, 0x10000, RZ ;  /* 0x00010000bdbd7824 */ /* 0x000fe200078e00ff */
[----:B------:R-:W-:Y:S01]  /*2430*/  PRMT R190, R49, 0x7632, R190 ;  /* 0x0000763231be7816 */ /* 0x000fe200000000be */
[----:B------:R-:W-:Y:S01]  /*2440*/  IMAD.U32 R187, R187, 0x10000, RZ ;  /* 0x00010000bbbb7824 */ /* 0x000fe200078e00ff */
[----:B------:R-:W-:Y:S01]  /*2450*/  PRMT R165, R48, 0x7632, R165 ;  /* 0x0000763230a57816 */ /* 0x000fe200000000a5 */
[-C--:B------:R-:W-:Y:S01]  /*2460*/  FMUL.FTZ R186, R186, R167.reuse ;  /* 0x000000a7baba7220 */ /* 0x080fe20000410000 */
[----:B------:R-:W-:Y:S01]  /*2470*/  FADD.FTZ R154, R154, R167 ;  /* 0x000000a79a9a7221 */ /* 0x000fe20000010000 */
[----:B------:R-:W-:Y:S01]  /*2480*/  FFMA.FTZ R126, R185, R167, R126 ;  /* 0x000000a7b97e7223 */ /* 0x000fe2000001007e */
[----:B------:R-:W-:Y:S01]  /*2490*/  FADD.FTZ R167, R189, -UR7 ;  /* 0x80000007bda77e21 */ /* 0x000fe20008010000 */
[----:B------:R-:W-:Y:S01]  /*24a0*/  SHF.L.U32 R165, R165, 0x10, RZ ;  /* 0x00000010a5a57819 */ /* 0x000fe200000006ff */
[----:B------:R-:W-:Y:S01]  /*24b0*/  IMAD.U32 R189, R190, 0x10000, RZ ;  /* 0x00010000bebd7824 */ /* 0x000fe200078e00ff */
[----:B------:R-:W-:Y:S01]  /*24c0*/  SHF.L.U32 R166, R188, 0x10, RZ ;  /* 0x00000010bca67819 */ /* 0x000fe200000006ff */
[----:B------:R-:W-:Y:S01]  /*24d0*/  FADD.FTZ R190, R187, -UR7 ;  /* 0x80000007bbbe7e21 */ /* 0x000fe20008010000 */
[----:B------:R-:W-:Y:S01]  /*24e0*/  SHF.L.U32 R164, R164, 0x10, RZ ;  /* 0x00000010a4a47819 */ /* 0x000fe200000006ff */
[----:B------:R-:W-:-:S02]  /*24f0*/  FMUL.FTZ R188, R167, UR31 ;  /* 0x0000001fa7bc7c20 */ /* 0x000fc40008410000 */
[----:B------:R-:W-:Y:S01]  /*2500*/  FMUL.FTZ R187, R165, R166 ;  /* 0x000000a6a5bb7220 */ /* 0x000fe20000410000 */
[----:B------:R-:W-:Y:S01]  /*2510*/  FMUL.FTZ R190, R190, UR31 ;  /* 0x0000001fbebe7c20 */ /* 0x000fe20008410000 */
[----:B------:R-:W-:Y:S01]  /*2520*/  IMAD.U32 R165, R160, 0x10000, RZ ;  /* 0x00010000a0a57824 */ /* 0x000fe200078e00ff */
[----:B------:R-:W-:Y:S01]  /*2530*/  SHF.L.U32 R167, R161, 0x10, RZ ;  /* 0x00000010a1a77819 */ /* 0x000fe200000006ff */
[----:B------:R-:W-:Y:S01]  /*2540*/  FADD.FTZ R160, R233, R170 ;  /* 0x000000aae9a07221 */ /* 0x000fe20000010000 */
[----:B------:R-:W-:Y:S01]  /*2550*/  FFMA.FTZ R161, R169, R170, R234 ;  /* 0x000000aaa9a17223 */ /* 0x000fe200000100ea */
[-C--:B------:R-:W-:Y:S01]  /*2560*/  FMUL.FTZ R189, R189, R164.reuse ;  /* 0x000000a4bdbd7220 */ /* 0x080fe20000410000 */
[----:B------:R-:W-:Y:S01]  /*2570*/  FADD.FTZ R151, R151, R164 ;  /* 0x000000a497977221 */ /* 0x000fe20000010000 */
[----:B------:R-:W-:Y:S01]  /*2580*/  FFMA.FTZ R123, R190, R164, R123 ;  /* 0x000000a4be7b7223 */ /* 0x000fe2000001007b */
[----:B------:R-:W-:Y:S02]  /*2590*/  IMAD.U32 R164, R163, 0x10000, RZ ;  /* 0x00010000a3a47824 */ /* 0x000fe400078e00ff */
[----:B------:R-:W-:Y:S01]  /*25a0*/  FADD.FTZ R163, R160, R187 ;  /* 0x000000bba0a37221 */ /* 0x000fe20000010000 */
[C---:B------:R-:W-:Y:S01]  /*25b0*/  FFMA.FTZ R160, R188.reuse, R187, R161 ;  /* 0x000000bbbca07223 */ /* 0x040fe200000100a1 */
[----:B------:R-:W-:Y:S01]  /*25c0*/  FADD.FTZ R149, R149, R166 ;  /* 0x000000a695957221 */ /* 0x000fe20000010000 */
[----:B------:R-:W-:Y:S01]  /*25d0*/  FFMA.FTZ R121, R188, R166, R121 ;  /* 0x000000a6bc797223 */ /* 0x000fe20000010079 */
[----:B------:R-:W-:Y:S01]  /*25e0*/  SHF.L.U32 R166, R162, 0x10, RZ ;  /* 0x00000010a2a67819 */ /* 0x000fe200000006ff */
[----:B------:R-:W-:Y:S01]  /*25f0*/  FADD.FTZ R162, R163, R172 ;  /* 0x000000aca3a27221 */ /* 0x000fe20000010000 */
[----:B------:R-:W-:Y:S01]  /*2600*/  FFMA.FTZ R161, R171, R172, R160 ;  /* 0x000000acaba17223 */ /* 0x000fe200000100a0 */
[----:B------:R-:W-:-:S02]  /*2610*/  FADD.FTZ R165, R165, -UR7 ;  /* 0x80000007a5a57e21 */ /* 0x000fc40008010000 */
[----:B------:R-:W-:Y:S01]  /*2620*/  FADD.FTZ R163, R162, R189 ;  /* 0x000000bda2a37221 */ /* 0x000fe20000010000 */
[----:B------:R-:W-:Y:S01]  /*2630*/  FFMA.FTZ R160, R190, R189, R161 ;  /* 0x000000bdbea07223 */ /* 0x000fe200000100a1 */
[----:B------:R-:W-:Y:S01]  /*2640*/  FMUL.FTZ R191, R191, R164 ;  /* 0x000000a4bfbf7220 */ /* 0x000fe20000410000 */
[----:B------:R-:W-:Y:S01]  /*2650*/  FMUL.FTZ R192, R165, UR31 ;  /* 0x0000001fa5c07c20 */ /* 0x000fe20008410000 */
[----:B------:R-:W-:Y:S01]  /*2660*/  FADD.FTZ R162, R163, R184 ;  /* 0x000000b8a3a27221 */ /* 0x000fe20000010000 */
[----:B------:R-:W-:Y:S01]  /*2670*/  FFMA.FTZ R161, R173, R184, R160 ;  /* 0x000000b8ada17223 */ /* 0x000fe200000100a0 */
[----:B------:R-:W-:Y:S02]  /*2680*/  FADD.FTZ R167, R167, -UR7 ;  /* 0x80000007a7a77e21 */ /* 0x000fe40008010000 */
[----:B------:R-:W-:Y:S01]  /*2690*/  FADD.FTZ R163, R162, R191 ;  /* 0x000000bfa2a37221 */ /* 0x000fe20000010000 */
[C---:B------:R-:W-:Y:S01]  /*26a0*/  FFMA.FTZ R160, R192.reuse, R191, R161 ;  /* 0x000000bfc0a07223 */ /* 0x040fe200000100a1 */
        /* <DEDUP_REMOVED lines=10> */
.L_x_754:
[----:B------:R-:W-:Y:S05]  /*2750*/  BSYNC.RECONVERGENT B1 ;  /* 0x0000000000017941 */ /* 0x000fea0003800200 */
.L_x_753:
        /* <DEDUP_REMOVED lines=13> */
[----:B-----5:R-:W-:Y:S01]  /*2830*/  SHF.L.U32 R198, R52, 0x10, RZ ;  /* 0x0000001034c67819 */ /* 0x020fe200000006ff */
[----:B0-----:R-:W-:-:S05]  /*2840*/  @P5 IMAD.WIDE.U32 R196, R231, 0x10, R196 ;  /* 0x00000010e7c45825 */ /* 0x001fca00078e00c4 */
[----:B------:R4:W5:Y:S01]  /*2850*/  @P5 LDG.E.128 R156, desc[UR20][R196.64] ;  /* 0x00000014c49c5981 */ /* 0x000962000c1e1d00 */
[----:B------:R-:W-:-:S04]  /*2860*/  PRMT R207, R53, 0x7632, R207 ;  /* 0x0000763235cf7816 */ /* 0x000fc800000000cf */
[----:B------:R-:W-:Y:S02]  /*2870*/  SHF.L.U32 R207, R207, 0x10, RZ ;  /* 0x00000010cfcf7819 */ /* 0x000fe400000006ff */
[----:B------:R-:W-:-:S05]  /*2880*/  PRMT R209, R55, 0x7632, R209 ;  /* 0x0000763237d17816 */ /* 0x000fca00000000d1 */
[----:B------:R-:W-:Y:S01]  /*2890*/  IMAD.U32 R209, R209, 0x10000, RZ ;  /* 0x00010000d1d17824 */ /* 0x000fe200078e00ff */
[----:B---3--:R-:W-:Y:S01]  /*28a0*/  SHF.L.U32 R195, R160, 0x10, RZ ;  /* 0x00000010a0c37819 */ /* 0x008fe200000006ff */
[----:B------:R-:W-:-:S04]  /*28b0*/  IMAD.U32 R199, R161, 0x10000, RZ ;  /* 0x00010000a1c77824 */ /* 0x000fc800078e00ff */
[----:B------:R-:W-:Y:S01]  /*28c0*/  FADD.FTZ R195, R195, -UR7 ;  /* 0x80000007c3c37e21 */ /* 0x000fe20008010000 */
[----:B------:R-:W-:Y:S01]  /*28d0*/  SHF.L.U32 R200, R162, 0x10, RZ ;  /* 0x00000010a2c87819 */ /* 0x000fe200000006ff */
[----:B------:R-:W-:Y:S01]  /*28e0*/  FADD.FTZ R199, R199, -UR7 ;  /* 0x80000007c7c77e21 */ /* 0x000fe20008010000 */
[----:B----4-:R-:W-:Y:S02]  /*28f0*/  IMAD.U32 R197, R164, 0x10000, RZ ;  /* 0x00010000a4c57824 */ /* 0x010fe400078e00ff */
[----:B------:R-:W-:Y:S01]  /*2900*/  FMUL.FTZ R195, R195, UR31 ;  /* 0x0000001fc3c37c20 */ /* 0x000fe20008410000 */
[----:B------:R-:W-:Y:S01]  /*2910*/  PRMT R205, R165, 0x7632, R205 ;  /* 0x00007632a5cd7816 */ /* 0x000fe200000000cd */
[-C--:B------:R-:W-:Y:S01]  /*2920*/  FMUL.FTZ R196, R198, R197.reuse ;  /* 0x000000c5c6c47220 */ /* 0x080fe20000410000 */
[----:B------:R-:W-:Y:S01]  /*2930*/  FADD.FTZ R128, R128, R197 ;  /* 0x000000c580807221 */ /* 0x000fe20000010000 */
[----:B------:R-:W-:Y:S01]  /*2940*/  FFMA.FTZ R88, R195, R197, R88 ;  /* 0x000000c5c3587223 */ /* 0x000fe20000010058 */
[----:B------:R-:W-:Y:S01]  /*2950*/  FMUL.FTZ R197, R199, UR31 ;  /* 0x0000001fc7c57c20 */ /* 0x000fe20008410000 */
[----:B------:R-:W-:Y:S01]  /*2960*/  PRMT R202, R160, 0x7632, R202 ;  /* 0x00007632a0ca7816 */ /* 0x000fe200000000ca */
[----:B------:R-:W-:Y:S01]  /*2970*/  FADD.FTZ R199, R200, -UR7 ;  /* 0x80000007c8c77e21 */ /* 0x000fe20008010000 */
[----:B------:R-:W-:Y:S01]  /*2980*/  PRMT R203, R164, 0x7632, R203 ;  /* 0x00007632a4cb7816 */ /* 0x000fe200000000cb */
[----:B------:R-:W-:Y:S01]  /*2990*/  IMAD.U32 R206, R163, 0x10000, RZ ;  /* 0x00010000a3ce7824 */ /* 0x000fe200078e00ff */
[----:B------:R-:W-:Y:S01]  /*29a0*/  SHF.L.U32 R165, R165, 0x10, RZ ;  /* 0x00000010a5a57819 */ /* 0x000fe200000006ff */
[----:B------:R-:W-:Y:S01]  /*29b0*/  IMAD.U32 R164, R53, 0x10000, RZ ;  /* 0x0001000035a47824 */ /* 0x000fe200078e00ff */
[----:B------:R-:W-:Y:S01]  /*29c0*/  PRMT R160, R162, 0x7632, R160 ;  /* 0x00007632a2a07816 */ /* 0x000fe200000000a0 */
[C---:B------:R-:W-:Y:S01]  /*29d0*/  IMAD.U32 R201, R166.reuse, 0x10000, RZ ;  /* 0x00010000a6c97824 */ /* 0x040fe200078e00ff */
[----:B------:R-:W-:Y:S01]  /*29e0*/  PRMT R162, R166, 0x7632, R162 ;  /* 0x00007632a6a27816 */ /* 0x000fe200000000a2 */
[----:B------:R-:W-:Y:S01]  /*29f0*/  FMUL.FTZ R199, R199, UR31 ;  /* 0x0000001fc7c77c20 */ /* 0x000fe20008410000 */
[----:B------:R-:W-:Y:S01]  /*2a00*/  SHF.L.U32 R166, R54, 0x10, RZ ;  /* 0x0000001036a67819 */ /* 0x000fe200000006ff */
[----:B------:R-:W-:Y:S01]  /*2a10*/  FMUL.FTZ R198, R164, R165 ;  /* 0x000000a5a4c67220 */ /* 0x000fe20000410000 */
[----:B------:R-:W-:Y:S01]  /*2a20*/  PRMT R204, R161, 0x7632, R204 ;  /* 0x00007632a1cc7816 */ /* 0x000fe200000000cc */
[----:B------:R-:W-:Y:S01]  /*2a30*/  FADD.FTZ R206, R206, -UR7 ;  /* 0x80000007cece7e21 */ /* 0x000fe20008010000 */
[----:B------:R-:W-:-:S02]  /*2a40*/  PRMT R161, R163, 0x7632, R161 ;  /* 0x00007632a3a17816 */ /* 0x000fc400000000a1 */
[----:B------:R-:W-:Y:S01]  /*2a50*/  SHF.L.U32 R164, R202, 0x10, RZ ;  /* 0x00000010caa47819 */ /* 0x000fe200000006ff */
[----:B------:R-:W-:Y:S01]  /*2a60*/  FADD.FTZ R130, R130, R165 ;  /* 0x000000a582827221 */ /* 0x000fe20000010000 */
[----:B------:R-:W-:Y:S01]  /*2a70*/  PRMT R163, R167, 0x7632, R163 ;  /* 0x00007632a7a37816 */ /* 0x000fe200000000a3 */
[----:B------:R-:W-:Y:S01]  /*2a80*/  FFMA.FTZ R90, R197, R165, R90 ;  /* 0x000000a5c55a7223 */ /* 0x000fe2000001005a */
[----:B------:R-:W-:Y:S01]  /*2a90*/  SHF.L.U32 R167, R167, 0x10, RZ ;  /* 0x00000010a7a77819 */ /* 0x000fe200000006ff */
[-C--:B------:R-:W-:Y:S01]  /*2aa0*/  FMUL.FTZ R200, R166, R201.reuse ;  /* 0x000000c9a6c87220 */ /* 0x080fe20000410000 */
[----:B------:R-:W-:Y:S01]  /*2ab0*/  FADD.FTZ R132, R132, R201 ;  /* 0x000000c984847221 */ /* 0x000fe20000010000 */
[----:B------:R-:W-:Y:S01]  /*2ac0*/  FFMA.FTZ R92, R199, R201, R92 ;  /* 0x000000c9c75c7223 */ /* 0x000fe2000001005c */
[----:B------:R-:W-:Y:S02]  /*2ad0*/  IMAD.U32 R165, R55, 0x10000, RZ ;  /* 0x0001000037a57824 */ /* 0x000fe400078e00ff */
[----:B------:R-:W-:Y:S01]  /*2ae0*/  FMUL.FTZ R201, R206, UR31 ;  /* 0x0000001fcec97c20 */ /* 0x000fe20008410000 */
[----:B------:R-:W-:Y:S01]  /*2af0*/  PRMT R166, R52, 0x7632, R166 ;  /* 0x0000763234a67816 */ /* 0x000fe200000000a6 */
[----:B------:R-:W-:Y:S01]  /*2b00*/  FADD.FTZ R164, R164, -UR7 ;  /* 0x80000007a4a47e21 */ /* 0x000fe20008010000 */
[-C--:B------:R-:W-:Y:S01]  /*2b10*/  FMUL.FTZ R202, R165, R167.reuse ;  /* 0x000000a7a5ca7220 */ /* 0x080fe20000410000 */
[----:B------:R-:W-:Y:S01]  /*2b20*/  FADD.FTZ R134, R134, R167 ;  /* 0x000000a786867221 */ /* 0x000fe20000010000 */
[----:B------:R-:W-:Y:S01]  /*2b30*/  FFMA.FTZ R94, R201, R167, R94 ;  /* 0x000000a7c95e7223 */ /* 0x000fe2000001005e */
[----:B------:R-:W-:Y:S01]  /*2b40*/  SHF.L.U32 R167, R204, 0x10, RZ ;  /* 0x00000010cca77819 */ /* 0x000fe200000006ff */
[----:B------:R-:W-:-:S02]  /*2b50*/  IMAD.U32 R208, R205, 0x10000, RZ ;  /* 0x00010000cdd07824 */ /* 0x000fc400078e00ff */
[----:B------:R-:W-:Y:S01]  /*2b60*/  FMUL.FTZ R204, R164, UR31 ;  /* 0x0000001fa4cc7c20 */ /* 0x000fe20008410000 */
[----:B------:R-:W-:Y:S01]  /*2b70*/  IMAD.U32 R165, R166, 0x10000, RZ ;  /* 0x00010000a6a57824 */ /* 0x000fe200078e00ff */
[----:B------:R-:W-:Y:S01]  /*2b80*/  PRMT R164, R54, 0x7632, R164 ;  /* 0x0000763236a47816 */ /* 0x000fe200000000a4 */
[----:B------:R-:W-:Y:S02]  /*2b90*/  IMAD.U32 R166, R203, 0x10000, RZ ;  /* 0x00010000cba67824 */ /* 0x000fe400078e00ff */
[----:B------:R-:W-:Y:S01]  /*2ba0*/  FADD.FTZ R167, R167, -UR7 ;  /* 0x80000007a7a77e21 */ /* 0x000fe20008010000 */
[----:B------:R-:W-:Y:S01]  /*2bb0*/  FMUL.FTZ R205, R207, R208 ;  /* 0x000000d0cfcd7220 */ /* 0x000fe20000410000 */
[----:B------:R-:W-:Y:S01]  /*2bc0*/  SHF.L.U32 R207, R164, 0x10, RZ ;  /* 0x00000010a4cf7819 */ /* 0x000fe200000006ff */
[----:B------:R-:W-:Y:S01]  /*2bd0*/  FMUL.FTZ R203, R165, R166 ;  /* 0x000000a6a5cb7220 */ /* 0x000fe20000410000 */
[----:B------:R-:W-:Y:S01]  /*2be0*/  FADD.FTZ R164, R233, R196 ;  /* 0x000000c4e9a47221 */ /* 0x000fe20000010000 */
[----:B------:R-:W-:Y:S01]  /*2bf0*/  FFMA.FTZ R165, R195, R196, R234 ;  /* 0x000000c4c3a57223 */ /* 0x000fe200000100ea */
[----:B------:R-:W-:Y:S01]  /*2c00*/  FMUL.FTZ R206, R167, UR31 ;  /* 0x0000001fa7ce7c20 */ /* 0x000fe20008410000 */
[----:B------:R-:W-:Y:S01]  /*2c10*/  FADD.FTZ R129, R129, R166 ;  /* 0x000000a681817221 */ /* 0x000fe20000010000 */
[----:B------:R-:W-:Y:S01]  /*2c20*/  FFMA.FTZ R89, R204, R166, R89 ;  /* 0x000000a6cc597223 */ /* 0x000fe20000010059 */
[----:B------:R-:W-:Y:S01]  /*2c30*/  IMAD.U32 R167, R161, 0x10000, RZ ;  /* 0x00010000a1a77824 */ /* 0x000fe200078e00ff */
[----:B------:R-:W-:Y:S01]  /*2c40*/  SHF.L.U32 R166, R160, 0x10, RZ ;  /* 0x00000010a0a67819 */ /* 0x000fe200000006ff */
[----:B------:R-:W-:Y:S01]  /*2c50*/  FADD.FTZ R161, R164, R203 ;  /* 0x000000cba4a17221 */ /* 0x000fe20000010000 */
[----:B------:R-:W-:Y:S01]  /*2c60*/  FFMA.FTZ R160, R204, R203, R165 ;  /* 0x000000cbcca07223 */ /* 0x000fe200000100a5 */
[----:B------:R-:W-:-:S02]  /*2c70*/  SHF.L.U32 R164, R162, 0x10, RZ ;  /* 0x00000010a2a47819 */ /* 0x000fc400000006ff */
[----:B------:R-:W-:Y:S01]  /*2c80*/  FADD.FTZ R162, R161, R198 ;  /* 0x000000c6a1a27221 */ /* 0x000fe20000010000 */
[----:B------:R-:W-:Y:S01]  /*2c90*/  FFMA.FTZ R161, R197, R198, R160 ;  /* 0x000000c6c5a17223 */ /* 0x000fe200000100a0 */
[----:B------:R-:W-:Y:S02]  /*2ca0*/  IMAD.U32 R230, R163, 0x10000, RZ ;  /* 0x00010000a3e67824 */ /* 0x000fe400078e00ff */
[----:B------:R-:W-:Y:S01]  /*2cb0*/  FADD.FTZ R166, R166, -UR7 ;  /* 0x80000007a6a67e21 */ /* 0x000fe20008010000 */
[----:B------:R-:W-:Y:S01]  /*2cc0*/  FADD.FTZ R163, R162, R205 ;  /* 0x000000cda2a37221 */ /* 0x000fe20000010000 */
[C---:B------:R-:W-:Y:S01]  /*2cd0*/  FFMA.FTZ R160, R206.reuse, R205, R161 ;  /* 0x000000cdcea07223 */ /* 0x040fe200000100a1 */
[----:B------:R-:W-:Y:S01]  /*2ce0*/  FADD.FTZ R131, R131, R208 ;  /* 0x000000d083837221 */ /* 0x000fe20000010000 */
[----:B------:R-:W-:Y:S01]  /*2cf0*/  FFMA.FTZ R91, R206, R208, R91 ;  /* 0x000000d0ce5b7223 */ /* 0x000fe2000001005b */
[----:B------:R-:W-:Y:S01]  /*2d00*/  FMUL.FTZ R207, R207, R164 ;  /* 0x000000a4cfcf7220 */ /* 0x000fe20000410000 */
[----:B------:R-:W-:Y:S01]  /*2d10*/  FMUL.FTZ R208, R166, UR31 ;  /* 0x0000001fa6d07c20 */ /* 0x000fe20008410000 */
[----:B------:R-:W-:Y:S01]  /*2d20*/  FADD.FTZ R162, R163, R200 ;  /* 0x000000c8a3a27221 */ /* 0x000fe20000010000 */
[----:B------:R-:W-:Y:S01]  /*2d30*/  FFMA.FTZ R160, R199, R200, R160 ;  /* 0x000000c8c7a07223 */ /* 0x000fe200000100a0 */
[----:B------:R-:W-:-:S02]  /*2d40*/  FADD.FTZ R167, R167, -UR7 ;  /* 0x80000007a7a77e21 */ /* 0x000fc40008010000 */
        /* <DEDUP_REMOVED lines=13> */
.L_x_746:
[----:B------:R-:W0:Y:S01]  /*2e20*/  S2R R2, SR_TID.X ;  /* 0x0000000000027919 */ /* 0x000e220000002100 */
[----:B------:R-:W-:Y:S01]  /*2e30*/  UISETP.GE.AND UP3, UPT, UR11, 0x1, UPT ;  /* 0x000000010b00788c */ /* 0x000fe2000bf66270 */
[----:B------:R-:W-:Y:S01]  /*2e40*/  IMAD.MOV.U32 R243, RZ, RZ, RZ ;  /* 0x000000fffff37224 */ /* 0x000fe200078e00ff */
[----:B------:R-:W-:Y:S02]  /*2e50*/  UIMAD UR7, UR28, UR6, URZ ;  /* 0x000000061c0772a4 */ /* 0x000fe4000f8e02ff */
[----:B------:R-:W-:Y:S02]  /*2e60*/  UISETP.NE.U32.AND UP0, UPT, UR24, URZ, UPT ;  /* 0x000000ff1800728c */ /* 0x000fe4000bf05070 */
[----:B------:R-:W-:Y:S02]  /*2e70*/  PLOP3.LUT P0, PT, PT, PT, UP3, 0x80, 0x8 ;  /* 0x000000000008781c */ /* 0x000fe40003f0f038 */
[----:B------:R-:W-:-:S03]  /*2e80*/  UISETP.NE.AND.EX UP0, UPT, UR25, URZ, UPT, UP0 ;  /* 0x000000ff1900728c */ /* 0x000fc6000bf05300 */
[----:B------:R-:W-:-:S04]  /*2e90*/  @UP3 UIADD3 UR8, UPT, UPT, UR11, -0x1, URZ ;  /* 0xffffffff0b083890 */ /* 0x000fc8000fffe0ff */
[----:B------:R-:W-:Y:S02]  /*2ea0*/  @UP3 UIMAD UR9, UR8, UR6, URZ ;  /* 0x00000006080932a4 */ /* 0x000fe4000f8e02ff */
[----:B------:R-:W-:Y:S02]  /*2eb0*/  USHF.R.S32.HI UR8, URZ, 0x1f, UR7 ;  /* 0x0000001fff087899 */ /* 0x000fe40008011407 */
[----:B------:R-:W-:Y:S02]  /*2ec0*/  @UP3 USHF.R.S32.HI UR10, URZ, 0x1f, UR9 ;  /* 0x0000001fff0a3899 */ /* 0x000fe40008011409 */
[----:B------:R-:W-:Y:S02]  /*2ed0*/  ULEA.HI UR8, UR8, UR7, URZ, 0x3 ;  /* 0x0000000708087291 */ /* 0x000fe4000f8f18ff */
[----:B------:R-:W-:-:S04]  /*2ee0*/  @UP3 ULEA.HI UR10, UR10, UR9, URZ, 0x3 ;  /* 0x000000090a0a3291 */ /* 0x000fc8000f8f18ff */
[----:B------:R-:W-:Y:S02]  /*2ef0*/  MOV R161, UR8 ;  /* 0x0000000800a17c02 */ /* 0x000fe40008000f00 */
[----:B------:R-:W-:Y:S02]  /*2f00*/  MOV R163, UR10 ;  /* 0x0000000a00a37c02 */ /* 0x000fe40008000f00 */
[-C--:B0-----:R-:W-:Y:S02]  /*2f10*/  LEA.HI.SX32 R228, R161, R2.reuse, 0x1d ;  /* 0x00000002a1e47211 */ /* 0x081fe400078feaff */
[----:B------:R-:W-:-:S03]  /*2f20*/  @P0 LEA.HI.SX32 R243, R163, R2, 0x1d ;  /* 0x00000002a3f30211 */ /* 0x000fc600078feaff */
[----:B------:R-:W-:Y:S01]  /*2f30*/  IMAD.MOV.U32 R241, RZ, RZ, R228 ;  /* 0x000000fffff17224 */ /* 0x000fe200078e00e4 */
[----:B------:R-:W-:Y:S06]  /*2f40*/  BRA.U UP0, `(.L_x_756) ;  /* 0x0000000100707547 */ /* 0x000fec000b800000 */
[C---:B------:R-:W-:Y:S02]  /*2f50*/  ISETP.GE.U32.AND P0, PT, R0.reuse, 0x80, PT ;  /* 0x000000800000780c */ /* 0x040fe40003f06070 */
[C---:B------:R-:W-:Y:S02]  /*2f60*/  ISETP.GE.U32.AND P1, PT, R0.reuse, 0x100, PT ;  /* 0x000001000000780c */ /* 0x040fe40003f26070 */
[C---:B------:R-:W-:Y:S02]  /*2f70*/  ISETP.GE.U32.AND P2, PT, R0.reuse, 0x180, PT ;  /* 0x000001800000780c */ /* 0x040fe40003f46070 */
[----:B------:R-:W-:-:S07]  /*2f80*/  ISETP.GE.U32.AND P3, PT, R0, 0x200, PT ;  /* 0x000002000000780c */ /* 0x000fce0003f66070 */
[----:B------:R-:W0:Y:S08]  /*2f90*/  @P0 LDC.64 R166, c[0x0][0x3b0] ;  /* 0x0000ec00ffa60b82 */ /* 0x000e300000000a00 */
[----:B------:R-:W2:Y:S08]  /*2fa0*/  @P1 LDC.64 R164, c[0x0][0x3b0] ;  /* 0x0000ec00ffa41b82 */ /* 0x000eb00000000a00 */
[----:B------:R-:W3:Y:S08]  /*2fb0*/  @P2 LDC.64 R162, c[0x0][0x3b0] ;  /* 0x0000ec00ffa22b82 */ /* 0x000ef00000000a00 */
[----:B------:R-:W4:Y:S01]  /*2fc0*/  @P3 LDC.64 R160, c[0x0][0x3b0] ;  /* 0x0000ec00ffa03b82 */ /* 0x000f220000000a00 */
[C---:B0-----:R-:W-:Y:S01]  /*2fd0*/  @P0 IMAD.WIDE.U32 R166, R243.reuse, 0x8, R166 ;  /* 0x00000008f3a60825 */ /* 0x041fe200078e00a6 */
[----:B------:R-:W-:-:S04]  /*2fe0*/  @P0 IADD3 R243, PT, PT, R243, 0x80, RZ ;  /* 0x00000080f3f30810 */ /* 0x000fc80007ffe0ff */
[----:B------:R0:W5:Y:S01]  /*2ff0*/  @P0 LDG.E.64 R176, desc[UR20][R166.64] ;  /* 0x00000014a6b00981 */ /* 0x000162000c1e1b00 */
[----:B--2---:R-:W-:-:S04]  /*3000*/  @P1 IMAD.WIDE.U32 R164, R243, 0x8, R164 ;  /* 0x00000008f3a41825 */ /* 0x004fc800078e00a4 */
[----:B------:R-:W-:Y:S01]  /*3010*/  @P1 VIADD R243, R243, 0x80 ;  /* 0x00000080f3f31836 */ /* 0x000fe20000000000 */
[----:B------:R0:W5:Y:S03]  /*3020*/  @P1 LDG.E.64 R174, desc[UR20][R164.64] ;  /* 0x00000014a4ae1981 */ /* 0x000166000c1e1b00 */
[C---:B---3--:R-:W-:Y:S01]  /*3030*/  @P2 IMAD.WIDE.U32 R162, R243.reuse, 0x8, R162 ;  /* 0x00000008f3a22825 */ /* 0x048fe200078e00a2 */
[----:B------:R-:W-:-:S04]  /*3040*/  @P2 IADD3 R243, PT, PT, R243, 0x80, RZ ;  /* 0x00000080f3f32810 */ /* 0x000fc80007ffe0ff */
[----:B------:R0:W5:Y:S01]  /*3050*/  @P2 LDG.E.64 R178, desc[UR20][R162.64] ;  /* 0x00000014a2b22981 */ /* 0x000162000c1e1b00 */
[----:B----4-:R-:W-:-:S05]  /*3060*/  @P3 IMAD.WIDE.U32 R160, R243, 0x8, R160 ;  /* 0x00000008f3a03825 */ /* 0x010fca00078e00a0 */
[----:B------:R0:W5:Y:S01]  /*3070*/  @P3 LDG.E.64 R180, desc[UR20][R160.64] ;  /* 0x00000014a0b43981 */ /* 0x000162000c1e1b00 */
[----:B------:R-:W-:Y:S01]  /*3080*/  ISETP.GE.U32.AND P4, PT, R0, 0x280, PT ;  /* 0x000002800000780c */ /* 0x000fe20003f86070 */
[----:B------:R-:W-:Y:S01]  /*3090*/  IMAD.MOV.U32 R233, RZ, RZ, RZ ;  /* 0x000000ffffe97224 */ /* 0x000fe200078e00ff */
[----:B------:R-:W-:Y:S01]  /*30a0*/  MOV R234, RZ ;  /* 0x000000ff00ea7202 */ /* 0x000fe20000000f00 */
[----:B------:R-:W-:-:S10]  /*30b0*/  @P3 VIADD R243, R243, 0x80 ;  /* 0x00000080f3f33836 */ /* 0x000fd40000000000 */
[----:B0-----:R-:W-:Y:S05]  /*30c0*/  @!P4 BRA `(.L_x_755) ;  /* 0x0000000000c4c947 */ /* 0x001fea0003800000 */
[----:B------:R-:W0:Y:S02]  /*30d0*/  LDC.64 R160, c[0x0][0x3b0] ;  /* 0x0000ec00ffa07b82 */ /* 0x000e240000000a00 */
[----:B0-----:R-:W-:-:S05]  /*30e0*/  IMAD.WIDE.U32 R160, R243, 0x8, R160 ;  /* 0x00000008f3a07825 */ /* 0x001fca00078e00a0 */
[----:B------:R0:W5:Y:S01]  /*30f0*/  LDG.E.64 R182, desc[UR20][R160.64] ;  /* 0x00000014a0b67981 */ /* 0x000162000c1e1b00 */
[----:B------:R-:W-:Y:S05]  /*3100*/  BRA `(.L_x_755) ;  /* 0x0000000000b47947 */ /* 0x000fea0003800000 */
.L_x_756:
[C---:B------:R-:W-:Y:S02]  /*3110*/  ISETP.GE.U32.AND P0, PT, R0.reuse, 0x80, PT ;  /* 0x000000800000780c */ /* 0x040fe40003f06070 */
[C---:B------:R-:W-:Y:S02]  /*3120*/  ISETP.GE.U32.AND P1, PT, R0.reuse, 0x100, PT ;  /* 0x000001000000780c */ /* 0x040fe40003f26070 */
[C---:B------:R-:W-:Y:S02]  /*3130*/  ISETP.GE.U32.AND P2, PT, R0.reuse, 0x180, PT ;  /* 0x000001800000780c */ /* 0x040fe40003f46070 */
[----:B------:R-:W-:-:S07]  /*3140*/  ISETP.GE.U32.AND P3, PT, R0, 0x200, PT ;  /* 0x000002000000780c */ /* 0x000fce0003f66070 */
[----:B------:R-:W0:Y:S08]  /*3150*/  @P0 LDC.64 R162, c[0x0][0x3b0] ;  /* 0x0000ec00ffa20b82 */ /* 0x000e300000000a00 */
[----:B------:R-:W2:Y:S01]  /*3160*/  @P0 LDC.64 R236, c[0x0][0x438] ;  /* 0x00010e00ffec0b82 */ /* 0x000ea20000000a00 */
[----:B------:R-:W-:-:S07]  /*3170*/  ISETP.GE.U32.AND P4, PT, R0, 0x280, PT ;  /* 0x000002800000780c */ /* 0x000fce0003f86070 */
[----:B------:R-:W3:Y:S08]  /*3180*/  @P1 LDC.64 R230, c[0x0][0x438] ;  /* 0x00010e00ffe61b82 */ /* 0x000ef00000000a00 */
[----:B------:R-:W4:Y:S01]  /*3190*/  @P1 LDC.64 R238, c[0x0][0x3b0] ;  /* 0x0000ec00ffee1b82 */ /* 0x000f220000000a00 */
[C---:B0-----:R-:W-:Y:S01]  /*31a0*/  @P0 IMAD.WIDE.U32 R162, R243.reuse, 0x8, R162 ;  /* 0x00000008f3a20825 */ /* 0x041fe200078e00a2 */
[----:B------:R-:W-:-:S04]  /*31b0*/  @P0 IADD3 R243, PT, PT, R243, 0x80, RZ ;  /* 0x00000080f3f30810 */ /* 0x000fc80007ffe0ff */
[----:B------:R0:W5:Y:S02]  /*31c0*/  @P0 LDG.E.64 R176, desc[UR20][R162.64] ;  /* 0x00000014a2b00981 */ /* 0x000164000c1e1b00 */
[----:B------:R-:W1:Y:S08]  /*31d0*/  @P2 LDC.64 R234, c[0x0][0x3b0] ;  /* 0x0000ec00ffea2b82 */ /* 0x000e700000000a00 */
[----:B------:R-:W1:Y:S01]  /*31e0*/  @P2 LDC.64 R166, c[0x0][0x438] ;  /* 0x00010e00ffa62b82 */ /* 0x000e620000000a00 */
[----:B--2---:R-:W-:-:S07]  /*31f0*/  @P0 IMAD.WIDE.U32 R236, R241, 0x10, R236 ;  /* 0x00000010f1ec0825 */ /* 0x004fce00078e00ec */
[----:B------:R-:W2:Y:S08]  /*3200*/  @P3 LDC.64 R232, c[0x0][0x3b0] ;  /* 0x0000ec00ffe83b82 */ /* 0x000eb00000000a00 */
[----:B------:R-:W2:Y:S01]  /*3210*/  @P3 LDC.64 R164, c[0x0][0x438] ;  /* 0x00010e00ffa43b82 */ /* 0x000ea20000000a00 */
[----:B------:R-:W-:Y:S01]  /*3220*/  @P0 VIADD R241, R241, 0x80 ;  /* 0x00000080f1f10836 */ /* 0x000fe20000000000 */
[----:B------:R-:W5:Y:S01]  /*3230*/  @P0 LDG.E.128 R136, desc[UR20][R236.64] ;  /* 0x00000014ec880981 */ /* 0x000f62000c1e1d00 */
[----:B----4-:R-:W-:-:S05]  /*3240*/  @P1 IMAD.WIDE.U32 R238, R243, 0x8, R238 ;  /* 0x00000008f3ee1825 */ /* 0x010fca00078e00ee */
[----:B------:R-:W4:Y:S01]  /*3250*/  @P4 LDC.64 R160, c[0x0][0x3b0] ;  /* 0x0000ec00ffa04b82 */ /* 0x000f220000000a00 */
[----:B---3--:R-:W-:-:S07]  /*3260*/  @P1 IMAD.WIDE.U32 R230, R241, 0x10, R230 ;  /* 0x00000010f1e61825 */ /* 0x008fce00078e00e6 */
[----:B0-----:R-:W0:Y:S01]  /*3270*/  @P4 LDC.64 R162, c[0x0][0x438] ;  /* 0x00010e00ffa24b82 */ /* 0x001e220000000a00 */
[----:B------:R-:W-:Y:S01]  /*3280*/  @P1 IADD3 R241, PT, PT, R241, 0x80, RZ ;  /* 0x00000080f1f11810 */ /* 0x000fe20007ffe0ff */
[----:B------:R-:W-:Y:S01]  /*3290*/  @P1 VIADD R243, R243, 0x80 ;  /* 0x00000080f3f31836 */ /* 0x000fe20000000000 */
[----:B------:R-:W5:Y:S03]  /*32a0*/  @P1 LDG.E.64 R174, desc[UR20][R238.64] ;  /* 0x00000014eeae1981 */ /* 0x000f66000c1e1b00 */
[C---:B-1----:R-:W-:Y:S01]  /*32b0*/  @P2 IMAD.WIDE.U32 R234, R243.reuse, 0x8, R234 ;  /* 0x00000008f3ea2825 */ /* 0x042fe200078e00ea */
[----:B------:R-:W-:Y:S01]  /*32c0*/  @P2 IADD3 R243, PT, PT, R243, 0x80, RZ ;  /* 0x00000080f3f32810 */ /* 0x000fe20007ffe0ff */
[----:B------:R-:W5:Y:S02]  /*32d0*/  @P1 LDG.E.128 R140, desc[UR20][R230.64] ;  /* 0x00000014e68c1981 */ /* 0x000f64000c1e1d00 */
[C---:B------:R-:W-:Y:S01]  /*32e0*/  @P2 IMAD.WIDE.U32 R166, R241.reuse, 0x10, R166 ;  /* 0x00000010f1a62825 */ /* 0x040fe200078e00a6 */
[----:B------:R-:W-:Y:S01]  /*32f0*/  @P2 IADD3 R241, PT, PT, R241, 0x80, RZ ;  /* 0x00000080f1f12810 */ /* 0x000fe20007ffe0ff */
[----:B------:R-:W5:Y:S02]  /*3300*/  @P2 LDG.E.64 R178, desc[UR20][R234.64] ;  /* 0x00000014eab22981 */ /* 0x000f64000c1e1b00 */
[----:B--2---:R-:W-:-:S02]  /*3310*/  @P3 IMAD.WIDE.U32 R232, R243, 0x8, R232 ;  /* 0x00000008f3e83825 */ /* 0x004fc400078e00e8 */
[----:B------:R-:W5:Y:S02]  /*3320*/  @P2 LDG.E.128 R144, desc[UR20][R166.64] ;  /* 0x00000014a6902981 */ /* 0x000f64000c1e1d00 */
[----:B------:R-:W-:Y:S02]  /*3330*/  @P3 IMAD.WIDE.U32 R164, R241, 0x10, R164 ;  /* 0x00000010f1a43825 */ /* 0x000fe400078e00a4 */
[----:B------:R1:W5:Y:S02]  /*3340*/  @P3 LDG.E.64 R180, desc[UR20][R232.64] ;  /* 0x00000014e8b43981 */ /* 0x000364000c1e1b00 */
[----:B------:R-:W-:Y:S02]  /*3350*/  @P3 VIADD R243, R243, 0x80 ;  /* 0x00000080f3f33836 */ /* 0x000fe40000000000 */
[----:B------:R-:W-:Y:S01]  /*3360*/  @P3 VIADD R241, R241, 0x80 ;  /* 0x00000080f1f13836 */ /* 0x000fe20000000000 */
[----:B------:R2:W5:Y:S01]  /*3370*/  @P3 LDG.E.128 R32, desc[UR20][R164.64] ;  /* 0x00000014a4203981 */ /* 0x000562000c1e1d00 */
[----:B----4-:R-:W-:-:S04]  /*3380*/  @P4 IMAD.WIDE.U32 R160, R243, 0x8, R160 ;  /* 0x00000008f3a04825 */ /* 0x010fc800078e00a0 */
[----:B0-----:R-:W-:Y:S01]  /*3390*/  @P4 IMAD.WIDE.U32 R162, R241, 0x10, R162 ;  /* 0x00000010f1a24825 */ /* 0x001fe200078e00a2 */
[----:B------:R2:W5:Y:S04]  /*33a0*/  @P4 LDG.E.64 R182, desc[UR20][R160.64] ;  /* 0x00000014a0b64981 */ /* 0x000568000c1e1b00 */
[----:B------:R2:W5:Y:S01]  /*33b0*/  @P4 LDG.E.128 R156, desc[UR20][R162.64] ;  /* 0x00000014a29c4981 */ /* 0x000562000c1e1d00 */
[----:B-1----:R-:W-:Y:S02]  /*33c0*/  HFMA2 R233, -RZ, RZ, 0, 0 ;  /* 0x00000000ffe97431 */ /* 0x002fe400000001ff */
[----:B------:R-:W-:-:S07]  /*33d0*/  IMAD.MOV.U32 R234, RZ, RZ, RZ ;  /* 0x000000ffffea7224 */ /* 0x000fce00078e00ff */
.L_x_755:
[----:B-1----:R-:W-:Y:S05]  /*33e0*/  BSYNC.RECONVERGENT B0 ;  /* 0x0000000000007941 */ /* 0x002fea0003800200 */
.L_x_745:
[----:B0-2---:R-:W0:Y:S01]  /*33f0*/  SHFL.DOWN PT, R160, R233, 0x10, 0x1f ;  /* 0x0a001f00e9a07f89 */ /* 0x005e2200000e0000 */
        /* <DEDUP_REMOVED lines=30> */
.L_x_758:
[----:B------:R-:W-:Y:S05]  /*35e0*/  BSYNC.RECONVERGENT B0 ;  /* 0x0000000000007941 */ /* 0x000fea0003800200 */
.L_x_757:
[----:B------:R-:W1:Y:S08]  /*35f0*/  S2UR UR8, SR_CgaCtaId ;  /* 0x00000000000879c3 */ /* 0x000e700000008800 */
[----:B------:R-:W-:Y:S01]  /*3600*/  BAR.SYNC.DEFER_BLOCKING 0x0 ;  /* 0x0000000000007b1d */ /* 0x000fe20000010000 */
[----:B------:R-:W-:Y:S01]  /*3610*/  @UP3 UIADD3 UR11, UPT, UPT, UR11, -0x1, URZ ;  /* 0xffffffff0b0b3890 */ /* 0x000fe2000fffe0ff */
[----:B------:R-:W-:-:S02]  /*3620*/  PLOP3.LUT P6, PT, PT, PT, UP3, 0x80, 0x8 ;  /* 0x000000000008781c */ /* 0x000fc40003fcf038 */
[----:B------:R-:W-:Y:S01]  /*3630*/  ISETP.NE.AND P5, PT, RZ, UR29, PT ;  /* 0x0000001dff007c0c */ /* 0x000fe2000bfa5270 */
[----:B------:R-:W-:Y:S01]  /*3640*/  @UP3 UIMAD UR11, UR11, UR6, URZ ;  /* 0x000000060b0b32a4 */ /* 0x000fe2000f8e02ff */
[----:B------:R-:W-:Y:S01]  /*3650*/  BSSY.RECONVERGENT B0, `(.L_x_759) ;  /* 0x00001b6000007945 */ /* 0x000fe20003800200 */
[----:B------:R-:W-:Y:S02]  /*3660*/  UMOV UR7, 0x400 ;  /* 0x0000040000077882 */ /* 0x000fe40000000000 */
[----:B-1----:R-:W-:-:S04]  /*3670*/  ULEA UR7, UR8, UR7, 0x18 ;  /* 0x0000000708077291 */ /* 0x002fc8000f8ec0ff */
[----:B------:R-:W-:Y:S02]  /*3680*/  UIADD3 UR8, UPT, UPT, UR7, 0x5020, URZ ;  /* 0x0000502007087890 */ /* 0x000fe4000fffe0ff */
[----:B------:R-:W-:Y:S02]  /*3690*/  @!UP1 UIADD3 UR8, UPT, UPT, UR7, 0x5000, URZ ;  /* 0x0000500007089890 */ /* 0x000fe4000fffe0ff */
[----:B------:R-:W-:Y:S02]  /*36a0*/  UIADD3 UR9, UPT, UPT, UR7, 0x5030, URZ ;  /* 0x0000503007097890 */ /* 0x000fe4000fffe0ff */
[----:B------:R-:W-:Y:S02]  /*36b0*/  @!UP1 UIADD3 UR9, UPT, UPT, UR7, 0x5010, URZ ;  /* 0x0000501007099890 */ /* 0x000fe4000fffe0ff */
[----:B------:R-:W-:-:S03]  /*36c0*/  @UP3 USHF.R.S32.HI UR7, URZ, 0x1f, UR11 ;  /* 0x0000001fff073899 */ /* 0x000fc6000801140b */
[----:B0-----:R-:W0:Y:S01]  /*36d0*/  LDS.128 R160, [UR8] ;  /* 0x00000008ffa07984 */ /* 0x001e220008000c00 */
[----:B------:R-:W-:-:S03]  /*36e0*/  @UP3 ULEA.HI UR7, UR7, UR11, URZ, 0x3 ;  /* 0x0000000b07073291 */ /* 0x000fc6000f8f18ff */
[----:B------:R-:W1:Y:S01]  /*36f0*/  LDS.128 R164, [UR9] ;  /* 0x00000009ffa47984 */ /* 0x000e620008000c00 */
[----:B0-----:R-:W-:Y:S01]  /*3700*/  FADD.FTZ R230, RZ, R161 ;  /* 0x000000a1ffe67221 */ /* 0x001fe20000010000 */
[----:B------:R-:W-:-:S03]  /*3710*/  FADD.FTZ R161, RZ, R160 ;  /* 0x000000a0ffa17221 */ /* 0x000fc60000010000 */
[----:B------:R-:W-:Y:S01]  /*3720*/  FADD.FTZ R230, R163, R230 ;  /* 0x000000e6a3e67221 */ /* 0x000fe20000010000 */
[----:B------:R-:W-:Y:S01]  /*3730*/  FADD.FTZ R161, R162, R161 ;  /* 0x000000a1a2a17221 */ /* 0x000fe20000010000 */
[----:B------:R-:W-:Y:S02]  /*3740*/  IMAD.U32 R163, RZ, RZ, UR7 ;  /* 0x00000007ffa37e24 */ /* 0x000fe4000f8e00ff */
[----:B-1----:R-:W-:Y:S01]  /*3750*/  FADD.FTZ R230, R230, R165 ;  /* 0x000000a5e6e67221 */ /* 0x002fe20000010000 */
[----:B------:R-:W-:Y:S01]  /*3760*/  FADD.FTZ R161, R161, R164 ;  /* 0x000000a4a1a17221 */ /* 0x000fe20000010000 */
[----:B------:R-:W-:Y:S02]  /*3770*/  MOV R164, RZ ;  /* 0x000000ff00a47202 */ /* 0x000fe40000000f00 */
[----:B------:R-:W-:Y:S01]  /*3780*/  FADD.FTZ R167, R167, R230 ;  /* 0x000000e6a7a77221 */ /* 0x000fe20000010000 */
[----:B------:R-:W-:Y:S01]  /*3790*/  FADD.FTZ R161, R166, R161 ;  /* 0x000000a1a6a17221 */ /* 0x000fe20000010000 */
[----:B------:R-:W-:-:S02]  /*37a0*/  @P6 LEA.HI.SX32 R164, R163, R2, 0x1d ;  /* 0x00000002a3a46211 */ /* 0x000fc400078feaff */
[----:B------:R-:W-:Y:S01]  /*37b0*/  FMUL.FTZ R167, R167, UR30 ;  /* 0x0000001ea7a77c20 */ /* 0x000fe20008410000 */
[----:B------:R-:W-:-:S04]  /*37c0*/  FMUL.FTZ R165, R161, UR30 ;  /* 0x0000001ea1a57c20 */ /* 0x000fc80008410000 */
[----:B------:R-:W-:Y:S02]  /*37d0*/  R2UR UR10, R167 ;  /* 0x00000000a70a72ca */ /* 0x000fe400000e0000 */
[----:B------:R-:W-:Y:S01]  /*37e0*/  FSEL R165, R165, RZ, !P5 ;  /* 0x000000ffa5a57208 */ /* 0x000fe20006800000 */
[----:B------:R-:W-:-:S12]  /*37f0*/  @!P0 BRA `(.L_x_760) ;  /* 0x00000018006c8947 */ /* 0x000fd80003800000 */
[----:B------:R-:W-:-:S04]  /*3800*/  UISETP.NE.U32.AND UP0, UPT, UR24, URZ, UPT ;  /* 0x000000ff1800728c */ /* 0x000fc8000bf05070 */
[----:B------:R-:W-:-:S09]  /*3810*/  UISETP.NE.AND.EX UP0, UPT, UR25, URZ, UPT, UP0 ;  /* 0x000000ff1900728c */ /* 0x000fd2000bf05300 */
[----:B------:R-:W-:Y:S05]  /*3820*/  BRA.U UP0, `(.L_x_761) ;  /* 0x0000000d00107547 */ /* 0x000fea000b800000 */
[----:B------:R-:W-:-:S04]  /*3830*/  UISETP.NE.U32.AND UP0, UPT, UR4, URZ, UPT ;  /* 0x000000ff0400728c */ /* 0x000fc8000bf05070 */
[----:B------:R-:W-:-:S09]  /*3840*/  UISETP.NE.AND.EX UP0, UPT, UR5, URZ, UPT, UP0 ;  /* 0x000000ff0500728c */ /* 0x000fd2000bf05300 */
[----:B------:R-:W-:Y:S05]  /*3850*/  BRA.U UP0, `(.L_x_762) ;  /* 0x0000000500887547 */ /* 0x000fea000b800000 */
[----:B------:R-:W-:Y:S05]  /*3860*/  BRA.U !UP3, `(.L_x_763) ;  /* 0x000000010b2c7547 */ /* 0x000fea000b800000 */
[----:B------:R-:W-:Y:S01]  /*3870*/  FFMA.FTZ R160, R229, UR10, R165 ;  /* 0x0000000ae5a07c23 */ /* 0x000fe200080100a5 */
[----:B------:R-:W-:-:S03]  /*3880*/  ISETP.LT.AND P5, PT, RZ, UR32, PT ;  /* 0x00000020ff007c0c */ /* 0x000fc6000bfa1270 */
[----:B------:R-:W-:-:S04]  /*3890*/  FADD.FTZ R160, R227, -R160 ;  /* 0x800000a0e3a07221 */ /* 0x000fc80000010000 */
[----:B------:R-:W-:-:S05]  /*38a0*/  FMUL.FTZ R160, R160, UR31 ;  /* 0x0000001fa0a07c20 */ /* 0x000fca0008410000 */
[----:B------:R-:W-:Y:S02]  /*38b0*/  FSEL R160, R160, RZ, P5 ;  /* 0x000000ffa0a07208 */ /* 0x000fe40002800000 */
[----:B-----5:R-:W-:-:S03]  /*38c0*/  LOP3.LUT P5, RZ, R176, 0xff, RZ, 0xc0, !PT ;  /* 0x000000ffb0ff7812 */ /* 0x020fc600078ac0ff */
[----:B------:R-:W-:-:S04]  /*38d0*/  FMUL.FTZ R160, R160, UR23 ;  /* 0x00000017a0a07c20 */ /* 0x000fc80008410000 */
[----:B------:R-:W-:-:S05]  /*38e0*/  FMUL.FTZ R160, R160, UR22 ;  /* 0x00000016a0a07c20 */ /* 0x000fca0008410000 */
[----:B------:R-:W-:-:S04]  /*38f0*/  FSEL R160, R160, RZ, P5 ;  /* 0x000000ffa0a07208 */ /* 0x000fc80002800000 */
[----:B------:R-:W-:-:S04]  /*3900*/  F2FP.BF16.F32.PACK_AB R160, RZ, R160 ;  /* 0x000000a0ffa0723e */ /* 0x000fc800000010ff */
[----:B------:R-:W-:-:S07]  /*3910*/  PRMT R84, R160, 0x7610, R84 ;  /* 0x00007610a0547816 */ /* 0x000fce0000000054 */
.L_x_763:
        /* <DEDUP_REMOVED lines=12> */
.L_x_764:
        /* <DEDUP_REMOVED lines=12> */
.L_x_765:
        /* <DEDUP_REMOVED lines=12> */
.L_x_766:
        /* <DEDUP_REMOVED lines=12> */
.L_x_767:
        /* <DEDUP_REMOVED lines=12> */
.L_x_768:
        /* <DEDUP_REMOVED lines=12> */
.L_x_769:
[----:B------:R-:W-:Y:S05]  /*3da0*/  BRA.U !UP3, `(.L_x_770) ;  /* 0x000000110bcc7547 */ /* 0x000fea000b800000 */
[----:B------:R-:W-:Y:S01]  /*3db0*/  FFMA.FTZ R160, R214, UR10, R165 ;  /* 0x0000000ad6a07c23 */ /* 0x000fe200080100a5 */
[----:B------:R-:W-:-:S03]  /*3dc0*/  ISETP.LT.AND P5, PT, RZ, UR32, PT ;  /* 0x00000020ff007c0c */ /* 0x000fc6000bfa1270 */
[----:B------:R-:W-:-:S04]  /*3dd0*/  FADD.FTZ R160, R213, -R160 ;  /* 0x800000a0d5a07221 */ /* 0x000fc80000010000 */
[----:B------:R-:W-:-:S05]  /*3de0*/  FMUL.FTZ R160, R160, UR31 ;  /* 0x0000001fa0a07c20 */ /* 0x000fca0008410000 */
[----:B------:R-:W-:Y:S02]  /*3df0*/  FSEL R160, R160, RZ, P5 ;  /* 0x000000ffa0a07208 */ /* 0x000fe40002800000 */
[----:B-----5:R-:W-:-:S03]  /*3e00*/  ISETP.GE.U32.AND P5, PT, R176, RZ, PT ;  /* 0x000000ffb000720c */ /* 0x020fc60003fa6070 */
[----:B------:R-:W-:Y:S01]  /*3e10*/  FMUL.FTZ R160, R160, UR23 ;  /* 0x00000017a0a07c20 */ /* 0x000fe20008410000 */
[----:B------:R-:W-:-:S03]  /*3e20*/  ISETP.GE.U32.AND.EX P5, PT, R177, 0x1000000, PT, P5 ;  /* 0x01000000b100780c */ /* 0x000fc60003fa6150 */
[----:B------:R-:W-:-:S05]  /*3e30*/  FMUL.FTZ R160, R160, UR22 ;  /* 0x00000016a0a07c20 */ /* 0x000fca0008410000 */
[----:B------:R-:W-:-:S04]  /*3e40*/  FSEL R160, R160, RZ, P5 ;  /* 0x000000ffa0a07208 */ /* 0x000fc80002800000 */
[----:B------:R-:W-:-:S04]  /*3e50*/  F2FP.BF16.F32.PACK_AB R160, RZ, R160 ;  /* 0x000000a0ffa0723e */ /* 0x000fc800000010ff */
[----:B------:R-:W-:Y:S01]  /*3e60*/  PRMT R87, R87, 0x5410, R160 ;  /* 0x0000541057577816 */ /* 0x000fe200000000a0 */
[----:B------:R-:W-:Y:S06]  /*3e70*/  BRA `(.L_x_770) ;  /* 0x0000001000987947 */ /* 0x000fec0003800000 */
.L_x_762:
        /* <DEDUP_REMOVED lines=12> */
[--C-:B------:R-:W-:Y:S01]  /*3f40*/  FFMA.FTZ R166, R217, UR10, R165.reuse ;  /* 0x0000000ad9a67c23 */ /* 0x100fe200080100a5 */
[----:B------:R-:W-:Y:S01]  /*3f50*/  FFMA.FTZ R230, R214, UR10, R165 ;  /* 0x0000000ad6e67c23 */ /* 0x000fe200080100a5 */
[----:B------:R-:W-:Y:S01]  /*3f60*/  FMUL.FTZ R83, R80, UR31 ;  /* 0x0000001f50537c20 */ /* 0x000fe20008410000 */
[----:B------:R-:W-:Y:S01]  /*3f70*/  FMUL.FTZ R80, R81, UR31 ;  /* 0x0000001f51507c20 */ /* 0x000fe20008410000 */
[----:B------:R-:W-:Y:S01]  /*3f80*/  FMUL.FTZ R82, R82, UR31 ;  /* 0x0000001f52527c20 */ /* 0x000fe20008410000 */
[----:B------:R-:W-:Y:S01]  /*3f90*/  ISETP.LT.AND P5, PT, RZ, UR32, PT ;  /* 0x00000020ff007c0c */ /* 0x000fe2000bfa1270 */
[----:B------:R-:W-:Y:S01]  /*3fa0*/  FMUL.FTZ R81, R160, UR31 ;  /* 0x0000001fa0517c20 */ /* 0x000fe20008410000 */
[----:B------:R-:W-:Y:S01]  /*3fb0*/  FMUL.FTZ R163, R162, UR31 ;  /* 0x0000001fa2a37c20 */ /* 0x000fe20008410000 */
[----:B------:R-:W-:Y:S01]  /*3fc0*/  FMUL.FTZ R167, R161, UR31 ;  /* 0x0000001fa1a77c20 */ /* 0x000fe20008410000 */
[----:B------:R-:W-:Y:S01]  /*3fd0*/  FADD.FTZ R166, R215, -R166 ;  /* 0x800000a6d7a67221 */ /* 0x000fe20000010000 */
[----:B------:R-:W-:Y:S01]  /*3fe0*/  FADD.FTZ R230, R213, -R230 ;  /* 0x800000e6d5e67221 */ /* 0x000fe20000010000 */
[----:B------:R-:W-:-:S02]  /*3ff0*/  FSEL R162, R82, RZ, P5 ;  /* 0x000000ff52a27208 */ /* 0x000fc40002800000 */
[----:B------:R-:W-:Y:S01]  /*4000*/  FMUL.FTZ R160, R166, UR31 ;  /* 0x0000001fa6a07c20 */ /* 0x000fe20008410000 */
[----:B------:R-:W-:Y:S01]  /*4010*/  FMUL.FTZ R161, R230, UR31 ;  /* 0x0000001fe6a17c20 */ /* 0x000fe20008410000 */
[----:B------:R-:W-:Y:S02]  /*4020*/  FSEL R80, R80, RZ, P5 ;  /* 0x000000ff50507208 */ /* 0x000fe40002800000 */
[----:B------:R-:W-:Y:S02]  /*4030*/  FSEL R81, R81, RZ, P5 ;  /* 0x000000ff51517208 */ /* 0x000fe40002800000 */
[----:B------:R-:W-:Y:S02]  /*4040*/  FSEL R82, R163, RZ, P5 ;  /* 0x000000ffa3527208 */ /* 0x000fe40002800000 */
[----:B------:R-:W-:Y:S02]  /*4050*/  FSEL R167, R167, RZ, P5 ;  /* 0x000000ffa7a77208 */ /* 0x000fe40002800000 */
[----:B------:R-:W-:Y:S01]  /*4060*/  FSEL R83, R83, RZ, P5 ;  /* 0x000000ff53537208 */ /* 0x000fe20002800000 */
[----:B------:R-:W-:Y:S06]  /*4070*/  BRA.U !UP3, `(.L_x_771) ;  /* 0x000000010b187547 */ /* 0x000fec000b800000 */
[----:B------:R-:W-:Y:S01]  /*4080*/  FMUL.FTZ R163, R83, UR23 ;  /* 0x0000001753a37c20 */ /* 0x000fe20008410000 */
[----:B-----5:R-:W-:-:S03]  /*4090*/  LOP3.LUT P6, RZ, R176, 0xff, RZ, 0xc0, !PT ;  /* 0x000000ffb0ff7812 */ /* 0x020fc600078cc0ff */
[----:B------:R-:W-:-:S05]  /*40a0*/  FMUL.FTZ R163, R163, UR22 ;  /* 0x00000016a3a37c20 */ /* 0x000fca0008410000 */
[----:B------:R-:W-:-:S04]  /*40b0*/  FSEL R163, R163, RZ, P6 ;  /* 0x000000ffa3a37208 */ /* 0x000fc80003000000 */
[----:B------:R-:W-:-:S04]  /*40c0*/  F2FP.BF16.F32.PACK_AB R163, RZ, R163 ;  /* 0x000000a3ffa3723e */ /* 0x000fc800000010ff */
[----:B------:R-:W-:-:S07]  /*40d0*/  PRMT R84, R163, 0x7610, R84 ;  /* 0x00007610a3547816 */ /* 0x000fce0000000054 */
.L_x_771:
[----:B------:R-:W-:Y:S05]  /*40e0*/  BRA.U !UP3, `(.L_x_772) ;  /* 0x000000010b187547 */ /* 0x000fea000b800000 */
[----:B------:R-:W-:Y:S01]  /*40f0*/  FMUL.FTZ R163, R80, UR23 ;  /* 0x0000001750a37c20 */ /* 0x000fe20008410000 */
[----:B-----5:R-:W-:-:S03]  /*4100*/  LOP3.LUT P6, RZ, R176, 0xff00, RZ, 0xc0, !PT ;  /* 0x0000ff00b0ff7812 */ /* 0x020fc600078cc0ff */
[----:B------:R-:W-:-:S05]  /*4110*/  FMUL.FTZ R163, R163, UR22 ;  /* 0x00000016a3a37c20 */ /* 0x000fca0008410000 */
[----:B------:R-:W-:-:S04]  /*4120*/  FSEL R163, R163, RZ, P6 ;  /* 0x000000ffa3a37208 */ /* 0x000fc80003000000 */
[----:B------:R-:W-:-:S04]  /*4130*/  F2FP.BF16.F32.PACK_AB R163, RZ, R163 ;  /* 0x000000a3ffa3723e */ /* 0x000fc800000010ff */
[----:B------:R-:W-:-:S07]  /*4140*/  PRMT R84, R84, 0x5410, R163 ;  /* 0x0000541054547816 */ /* 0x000fce00000000a3 */
.L_x_772:
[----:B------:R-:W-:Y:S05]  /*4150*/  BRA.U !UP3, `(.L_x_773) ;  /* 0x000000010b187547 */ /* 0x000fea000b800000 */
[----:B------:R-:W-:Y:S01]  /*4160*/  FMUL.FTZ R163, R162, UR23 ;  /* 0x00000017a2a37c20 */ /* 0x000fe20008410000 */
[----:B-----5:R-:W-:-:S03]  /*4170*/  LOP3.LUT P6, RZ, R176, 0xff0000, RZ, 0xc0, !PT ;  /* 0x00ff0000b0ff7812 */ /* 0x020fc600078cc0ff */
[----:B------:R-:W-:-:S05]  /*4180*/  FMUL.FTZ R163, R163, UR22 ;  /* 0x00000016a3a37c20 */ /* 0x000fca0008410000 */
[----:B------:R-:W-:-:S04]  /*4190*/  FSEL R163, R163, RZ, P6 ;  /* 0x000000ffa3a37208 */ /* 0x000fc80003000000 */
[----:B------:R-:W-:-:S04]  /*41a0*/  F2FP.BF16.F32.PACK_AB R163, RZ, R163 ;  /* 0x000000a3ffa3723e */ /* 0x000fc800000010ff */
[----:B------:R-:W-:-:S07]  /*41b0*/  PRMT R85, R163, 0x7610, R85 ;  /* 0x00007610a3557816 */ /* 0x000fce0000000055 */
.L_x_773:
[----:B------:R-:W-:Y:S05]  /*41c0*/  BRA.U !UP3, `(.L_x_774) ;  /* 0x000000010b187547 */ /* 0x000fea000b800000 */
[----:B------:R-:W-:Y:S01]  /*41d0*/  FMUL.FTZ R163, R81, UR23 ;  /* 0x0000001751a37c20 */ /* 0x000fe20008410000 */
[----:B-----5:R-:W-:-:S03]  /*41e0*/  LOP3.LUT P6, RZ, R176, 0xff000000, RZ, 0xc0, !PT ;  /* 0xff000000b0ff7812 */ /* 0x020fc600078cc0ff */
[----:B------:R-:W-:-:S05]  /*41f0*/  FMUL.FTZ R163, R163, UR22 ;  /* 0x00000016a3a37c20 */ /* 0x000fca0008410000 */
[----:B------:R-:W-:-:S04]  /*4200*/  FSEL R163, R163, RZ, P6 ;  /* 0x000000ffa3a37208 */ /* 0x000fc80003000000 */
[----:B------:R-:W-:-:S04]  /*4210*/  F2FP.BF16.F32.PACK_AB R163, RZ, R163 ;  /* 0x000000a3ffa3723e */ /* 0x000fc800000010ff */
[----:B------:R-:W-:-:S07]  /*4220*/  PRMT R85, R85, 0x5410, R163 ;  /* 0x0000541055557816 */ /* 0x000fce00000000a3 */
.L_x_774:
[----:B------:R-:W-:Y:S05]  /*4230*/  BRA.U !UP3, `(.L_x_775) ;  /* 0x000000010b187547 */ /* 0x000fea000b800000 */
[----:B------:R-:W-:Y:S01]  /*4240*/  FMUL.FTZ R163, R82, UR23 ;  /* 0x0000001752a37c20 */ /* 0x000fe20008410000 */
[----:B-----5:R-:W-:-:S03]  /*4250*/  LOP3.LUT P6, RZ, R177, 0xff, RZ, 0xc0, !PT ;  /* 0x000000ffb1ff7812 */ /* 0x020fc600078cc0ff */
[----:B------:R-:W-:-:S05]  /*4260*/  FMUL.FTZ R163, R163, UR22 ;  /* 0x00000016a3a37c20 */ /* 0x000fca0008410000 */
[----:B------:R-:W-:-:S04]  /*4270*/  FSEL R163, R163, RZ, P6 ;  /* 0x000000ffa3a37208 */ /* 0x000fc80003000000 */
[----:B------:R-:W-:-:S04]  /*4280*/  F2FP.BF16.F32.PACK_AB R163, RZ, R163 ;  /* 0x000000a3ffa3723e */ /* 0x000fc800000010ff */
[----:B------:R-:W-:-:S07]  /*4290*/  PRMT R86, R163, 0x7610, R86 ;  /* 0x00007610a3567816 */ /* 0x000fce0000000056 */
.L_x_775:
[----:B------:R-:W-:Y:S05]  /*42a0*/  BRA.U !UP3, `(.L_x_776) ;  /* 0x000000010b187547 */ /* 0x000fea000b800000 */
[----:B------:R-:W-:Y:S01]  /*42b0*/  FMUL.FTZ R163, R167, UR23 ;  /* 0x00000017a7a37c20 */ /* 0x000fe20008410000 */
[----:B-----5:R-:W-:-:S03]  /*42c0*/  LOP3.LUT P6, RZ, R177, 0xff00, RZ, 0xc0, !PT ;  /* 0x0000ff00b1ff7812 */ /* 0x020fc600078cc0ff */
[----:B------:R-:W-:-:S05]  /*42d0*/  FMUL.FTZ R163, R163, UR22 ;  /* 0x00000016a3a37c20 */ /* 0x000fca0008410000 */
[----:B------:R-:W-:-:S04]  /*42e0*/  FSEL R163, R163, RZ, P6 ;  /* 0x000000ffa3a37208 */ /* 0x000fc80003000000 */
[----:B------:R-:W-:-:S04]  /*42f0*/  F2FP.BF16.F32.PACK_AB R163, RZ, R163 ;  /* 0x000000a3ffa3723e */ /* 0x000fc800000010ff */
[----:B------:R-:W-:-:S07]  /*4300*/  PRMT R86, R86, 0x5410, R163 ;  /* 0x0000541056567816 */ /* 0x000fce00000000a3 */
.L_x_776:
[----:B------:R-:W-:Y:S02]  /*4310*/  F2FP.BF16.F32.PACK_AB R81, R81, R162 ;  /* 0x000000a25151723e */ /* 0x000fe400000010ff */
[----:B------:R-:W-:Y:S02]  /*4320*/  F2FP.BF16.F32.PACK_AB R82, R167, R82 ;  /* 0x00000052a752723e */ /* 0x000fe400000010ff */
        /* <DEDUP_REMOVED lines=9> */
.L_x_777:
[----:B------:R-:W-:Y:S02]  /*43c0*/  F2FP.BF16.F32.PACK_AB R80, R80, R83 ;  /* 0x000000535050723e */ /* 0x000fe400000010ff */
[----:B------:R-:W-:Y:S01]  /*43d0*/  F2FP.BF16.F32.PACK_AB R83, R161, R162 ;  /* 0x000000a2a153723e */ /* 0x000fe200000010ff */
[----:B------:R-:W-:Y:S06]  /*43e0*/  BRA.U !UP3, `(.L_x_770) ;  /* 0x0000000d0b3c7547 */ /* 0x000fec000b800000 */
[----:B------:R-:W-:Y:S01]  /*43f0*/  FMUL.FTZ R161, R161, UR23 ;  /* 0x00000017a1a17c20 */ /* 0x000fe20008410000 */
[----:B-----5:R-:W-:-:S03]  /*4400*/  ISETP.GE.U32.AND P5, PT, R176, RZ, PT ;  /* 0x000000ffb000720c */ /* 0x020fc60003fa6070 */
[----:B------:R-:W-:Y:S01]  /*4410*/  FMUL.FTZ R161, R161, UR22 ;  /* 0x00000016a1a17c20 */ /* 0x000fe20008410000 */
[----:B------:R-:W-:-:S04]  /*4420*/  ISETP.GE.U32.AND.EX P5, PT, R177, 0x1000000, PT, P5 ;  /* 0x01000000b100780c */ /* 0x000fc80003fa6150 */
[----:B------:R-:W-:-:S04]  /*4430*/  FSEL R161, R161, RZ, P5 ;  /* 0x000000ffa1a17208 */ /* 0x000fc80002800000 */
[----:B------:R-:W-:-:S04]  /*4440*/  F2FP.BF16.F32.PACK_AB R161, RZ, R161 ;  /* 0x000000a1ffa1723e */ /* 0x000fc800000010ff */
[----:B------:R-:W-:Y:S01]  /*4450*/  PRMT R87, R87, 0x5410, R161 ;  /* 0x0000541057577816 */ /* 0x000fe200000000a1 */
[----:B------:R-:W-:Y:S06]  /*4460*/  BRA `(.L_x_770) ;  /* 0x0000000c001c7947 */ /* 0x000fec0003800000 */
.L_x_761:
[----:B------:R-:W-:-:S04]  /*4470*/  UISETP.NE.U32.AND UP0, UPT, UR4, URZ, UPT ;  /* 0x000000ff0400728c */ /* 0x000fc8000bf05070 */
[----:B------:R-:W-:-:S09]  /*4480*/  UISETP.NE.AND.EX UP0, UPT, UR5, URZ, UPT, UP0 ;  /* 0x000000ff0500728c */ /* 0x000fd2000bf05300 */
[----:B------:R-:W-:Y:S05]  /*4490*/  BRA.U UP0, `(.L_x_778) ;  /* 0x00000005007c7547 */ /* 0x000fea000b800000 */
[----:B------:R-:W-:Y:S01]  /*44a0*/  ISETP.LT.AND P5, PT, RZ, UR32, PT ;  /* 0x00000020ff007c0c */ /* 0x000fe2000bfa1270 */
[----:B------:R-:W-:-:S12]  /*44b0*/  BRA.U !UP3, `(.L_x_779) ;  /* 0x000000010b287547 */ /* 0x000fd8000b800000 */
[----:B------:R-:W-:Y:S01]  /*44c0*/  @P5 FFMA.FTZ R162, R229, UR10, R165 ;  /* 0x0000000ae5a25c23 */ /* 0x000fe200080100a5 */
[----:B-----5:R-:W-:Y:S02]  /*44d0*/  SHF.L.U32 R160, R136, 0x10, RZ ;  /* 0x0000001088a07819 */ /* 0x020fe400000006ff */
[----:B------:R-:W-:Y:S01]  /*44e0*/  LOP3.LUT P6, RZ, R176, 0xff, RZ, 0xc0, !PT ;  /* 0x000000ffb0ff7812 */ /* 0x000fe200078cc0ff */
[----:B------:R-:W-:-:S04]  /*44f0*/  @P5 FADD.FTZ R161, R227, -R162 ;  /* 0x800000a2e3a15221 */ /* 0x000fc80000010000 */
[----:B------:R-:W-:-:S04]  /*4500*/  @P5 FFMA.FTZ R160, R161, UR31, R160 ;  /* 0x0000001fa1a05c23 */ /* 0x000fc800080100a0 */
[----:B------:R-:W-:-:S04]  /*4510*/  FMUL.FTZ R160, R160, UR23 ;  /* 0x00000017a0a07c20 */ /* 0x000fc80008410000 */
[----:B------:R-:W-:-:S05]  /*4520*/  FMUL.FTZ R160, R160, UR22 ;  /* 0x00000016a0a07c20 */ /* 0x000fca0008410000 */
[----:B------:R-:W-:-:S04]  /*4530*/  FSEL R160, R160, RZ, P6 ;  /* 0x000000ffa0a07208 */ /* 0x000fc80003000000 */
[----:B------:R-:W-:-:S04]  /*4540*/  F2FP.BF16.F32.PACK_AB R160, RZ, R160 ;  /* 0x000000a0ffa0723e */ /* 0x000fc800000010ff */
[----:B------:R-:W-:-:S07]  /*4550*/  PRMT R84, R160, 0x7610, R84 ;  /* 0x00007610a0547816 */ /* 0x000fce0000000054 */
.L_x_779:
[----:B------:R-:W-:Y:S05]  /*4560*/  BRA.U !UP3, `(.L_x_780) ;  /* 0x000000010b2c7547 */ /* 0x000fea000b800000 */
[----:B-----5:R-:W-:Y:S01]  /*4570*/  PRMT R160, R136, 0x7632, R160 ;  /* 0x0000763288a07816 */ /* 0x020fe200000000a0 */
[----:B------:R-:W-:Y:S01]  /*4580*/  @P5 FFMA.FTZ R161, R226, UR10, R165 ;  /* 0x0000000ae2a15c23 */ /* 0x000fe200080100a5 */
[----:B------:R-:W-:-:S03]  /*4590*/  LOP3.LUT P6, RZ, R176, 0xff00, RZ, 0xc0, !PT ;  /* 0x0000ff00b0ff7812 */ /* 0x000fc600078cc0ff */
[----:B------:R-:W-:Y:S02]  /*45a0*/  IMAD.U32 R160, R160, 0x10000, RZ ;  /* 0x00010000a0a07824 */ /* 0x000fe400078e00ff */
[----:B------:R-:W-:-:S04]  /*45b0*/  @P5 FADD.FTZ R161, R224, -R161 ;  /* 0x800000a1e0a15221 */ /* 0x000fc80000010000 */
[----:B------:R-:W-:-:S04]  /*45c0*/  @P5 FFMA.FTZ R160, R161, UR31, R160 ;  /* 0x0000001fa1a05c23 */ /* 0x000fc800080100a0 */
[----:B------:R-:W-:-:S04]  /*45d0*/  FMUL.FTZ R160, R160, UR23 ;  /* 0x00000017a0a07c20 */ /* 0x000fc80008410000 */
[----:B------:R-:W-:-:S05]  /*45e0*/  FMUL.FTZ R160, R160, UR22 ;  /* 0x00000016a0a07c20 */ /* 0x000fca0008410000 */
[----:B------:R-:W-:-:S04]  /*45f0*/  FSEL R160, R160, RZ, P6 ;  /* 0x000000ffa0a07208 */ /* 0x000fc80003000000 */
[----:B------:R-:W-:-:S04]  /*4600*/  F2FP.BF16.F32.PACK_AB R160, RZ, R160 ;  /* 0x000000a0ffa0723e */ /* 0x000fc800000010ff */
[----:B------:R-:W-:-:S07]  /*4610*/  PRMT R84, R84, 0x5410, R160 ;  /* 0x0000541054547816 */ /* 0x000fce00000000a0 */
.L_x_780:
[----:B------:R-:W-:Y:S05]  /*4620*/  BRA.U !UP3, `(.L_x_781) ;  /* 0x000000010b287547 */ /* 0x000fea000b800000 */
        /* <DEDUP_REMOVED lines=10> */
.L_x_781:
        /* <DEDUP_REMOVED lines=12> */
.L_x_782:
        /* <DEDUP_REMOVED lines=11> */
.L_x_783:
        /* <DEDUP_REMOVED lines=12> */
.L_x_784:
        /* <DEDUP_REMOVED lines=11> */
.L_x_785:
[----:B------:R-:W-:Y:S05]  /*49b0*/  BRA.U !UP3, `(.L_x_770) ;  /* 0x000000050bc87547 */ /* 0x000fea000b800000 */
[----:B-----5:R-:W-:Y:S01]  /*49c0*/  PRMT R160, R139, 0x7632, R160 ;  /* 0x000076328ba07816 */ /* 0x020fe200000000a0 */
[----:B------:R-:W-:-:S04]  /*49d0*/  @P5 FFMA.FTZ R162, R214, UR10, R165 ;  /* 0x0000000ad6a25c23 */ /* 0x000fc800080100a5 */
[----:B------:R-:W-:Y:S02]  /*49e0*/  IMAD.U32 R160, R160, 0x10000, RZ ;  /* 0x00010000a0a07824 */ /* 0x000fe400078e00ff */
[----:B------:R-:W-:-:S04]  /*49f0*/  @P5 FADD.FTZ R161, R213, -R162 ;  /* 0x800000a2d5a15221 */ /* 0x000fc80000010000 */
[----:B------:R-:W-:Y:S01]  /*4a00*/  @P5 FFMA.FTZ R160, R161, UR31, R160 ;  /* 0x0000001fa1a05c23 */ /* 0x000fe200080100a0 */
[----:B------:R-:W-:-:S03]  /*4a10*/  ISETP.GE.U32.AND P5, PT, R176, RZ, PT ;  /* 0x000000ffb000720c */ /* 0x000fc60003fa6070 */
[----:B------:R-:W-:Y:S01]  /*4a20*/  FMUL.FTZ R160, R160, UR23 ;  /* 0x00000017a0a07c20 */ /* 0x000fe20008410000 */
[----:B------:R-:W-:-:S03]  /*4a30*/  ISETP.GE.U32.AND.EX P5, PT, R177, 0x1000000, PT, P5 ;  /* 0x01000000b100780c */ /* 0x000fc60003fa6150 */
[----:B------:R-:W-:-:S05]  /*4a40*/  FMUL.FTZ R160, R160, UR22 ;  /* 0x00000016a0a07c20 */ /* 0x000fca0008410000 */
[----:B------:R-:W-:-:S04]  /*4a50*/  FSEL R160, R160, RZ, P5 ;  /* 0x000000ffa0a07208 */ /* 0x000fc80002800000 */
[----:B------:R-:W-:-:S04]  /*4a60*/  F2FP.BF16.F32.PACK_AB R160, RZ, R160 ;  /* 0x000000a0ffa0723e */ /* 0x000fc800000010ff */
[----:B------:R-:W-:Y:S01]  /*4a70*/  PRMT R87, R87, 0x5410, R160 ;  /* 0x0000541057577816 */ /* 0x000fe200000000a0 */
[----:B------:R-:W-:Y:S06]  /*4a80*/  BRA `(.L_x_770) ;  /* 0x0000000400947947 */ /* 0x000fec0003800000 */
.L_x_778:
[----:B------:R-:W-:Y:S01]  /*4a90*/  PLOP3.LUT P6, PT, PT, PT, UP2, 0x80, 0x8 ;  /* 0x000000000008781c */ /* 0x000fe20003fcf028 */
[----:B-----5:R-:W-:Y:S01]  /*4aa0*/  IMAD.U32 R163, R138, 0x10000, RZ ;  /* 0x000100008aa37824 */ /* 0x020fe200078e00ff */
[----:B------:R-:W-:Y:S02]  /*4ab0*/  ISETP.LT.AND P5, PT, RZ, UR32, PT ;  /* 0x00000020ff007c0c */ /* 0x000fe4000bfa1270 */
[----:B------:R-:W-:Y:S02]  /*4ac0*/  PRMT R80, R136, 0x7632, R80 ;  /* 0x0000763288507816 */ /* 0x000fe40000000050 */
[----:B------:R-:W-:Y:S02]  /*4ad0*/  PRMT R162, R138, 0x7632, R162 ;  /* 0x000076328aa27816 */ /* 0x000fe400000000a2 */
[----:B------:R-:W-:Y:S02]  /*4ae0*/  SHF.L.U32 R80, R80, 0x10, RZ ;  /* 0x0000001050507819 */ /* 0x000fe400000006ff */
[----:B------:R-:W-:Y:S01]  /*4af0*/  SHF.L.U32 R166, R137, 0x10, RZ ;  /* 0x0000001089a67819 */ /* 0x000fe200000006ff */
[----:B------:R-:W-:-:S02]  /*4b00*/  IMAD.U32 R162, R162, 0x10000, RZ ;  /* 0x00010000a2a27824 */ /* 0x000fc400078e00ff */
[--C-:B------:R-:W-:Y:S01]  /*4b10*/  @P6 FFMA.FTZ R82, R229, UR10, R165.reuse ;  /* 0x0000000ae5526c23 */ /* 0x100fe200080100a5 */
[----:B------:R-:W-:Y:S01]  /*4b20*/  PLOP3.LUT P6, PT, PT, PT, UP2, 0x80, 0x8 ;  /* 0x000000000008781c */ /* 0x000fe20003fcf028 */
[--C-:B------:R-:W-:Y:S01]  /*4b30*/  @P5 FFMA.FTZ R81, R226, UR10, R165.reuse ;  /* 0x0000000ae2515c23 */ /* 0x100fe200080100a5 */
[--C-:B------:R-:W-:Y:S01]  /*4b40*/  @P5 FFMA.FTZ R230, R221, UR10, R165.reuse ;  /* 0x0000000adde65c23 */ /* 0x100fe200080100a5 */
[--C-:B------:R-:W-:Y:S01]  /*4b50*/  @P5 FFMA.FTZ R161, R218, UR10, R165.reuse ;  /* 0x0000000adaa15c23 */ /* 0x100fe200080100a5 */
[----:B------:R-:W-:Y:S01]  /*4b60*/  @P5 FFMA.FTZ R160, R225, UR10, R165 ;  /* 0x0000000ae1a05c23 */ /* 0x000fe200080100a5 */
[----:B------:R-:W-:Y:S01]  /*4b70*/  @P5 FADD.FTZ R81, R224, -R81 ;  /* 0x80000051e0515221 */ /* 0x000fe20000010000 */
[----:B------:R-:W-:Y:S01]  /*4b80*/  @P5 FADD.FTZ R230, R219, -R230 ;  /* 0x800000e6dbe65221 */ /* 0x000fe20000010000 */
[----:B------:R-:W-:Y:S01]  /*4b90*/  @P5 FADD.FTZ R161, R216, -R161 ;  /* 0x800000a1d8a15221 */ /* 0x000fe20000010000 */
[----:B------:R-:W-:Y:S01]  /*4ba0*/  @P5 FADD.FTZ R83, R223, -R160 ;  /* 0x800000a0df535221 */ /* 0x000fe20000010000 */
[----:B------:R-:W-:Y:S01]  /*4bb0*/  @P5 FFMA.FTZ R80, R81, UR31, R80 ;  /* 0x0000001f51505c23 */ /* 0x000fe20008010050 */
[----:B------:R-:W-:Y:S01]  /*4bc0*/  @P5 FFMA.FTZ R163, R230, UR31, R163 ;  /* 0x0000001fe6a35c23 */ /* 0x000fe200080100a3 */
[----:B------:R-:W-:Y:S01]  /*4bd0*/  @P5 FFMA.FTZ R162, R161, UR31, R162 ;  /* 0x0000001fa1a25c23 */ /* 0x000fe200080100a2 */
[----:B------:R-:W-:Y:S01]  /*4be0*/  PRMT R81, R137, 0x7632, R81 ;  /* 0x0000763289517816 */ /* 0x000fe20000000051 */
[----:B------:R-:W-:Y:S01]  /*4bf0*/  @P6 FADD.FTZ R230, R227, -R82 ;  /* 0x80000052e3e66221 */ /* 0x000fe20000010000 */
[----:B------:R-:W-:Y:S01]  /*4c00*/  PLOP3.LUT P6, PT, PT, PT, UP2, 0x80, 0x8 ;  /* 0x000000000008781c */ /* 0x000fe20003fcf028 */
[----:B------:R-:W-:Y:S01]  /*4c10*/  @P5 FFMA.FTZ R161, R222, UR10, R165 ;  /* 0x0000000adea15c23 */ /* 0x000fe200080100a5 */
[----:B------:R-:W-:Y:S01]  /*4c20*/  PRMT R160, R139, 0x7632, R160 ;  /* 0x000076328ba07816 */ /* 0x000fe200000000a0 */
[----:B------:R-:W-:-:S02]  /*4c30*/  IMAD.U32 R231, R81, 0x10000, RZ ;  /* 0x0001000051e77824 */ /* 0x000fc400078e00ff */
[----:B------:R-:W-:Y:S01]  /*4c40*/  @P5 FFMA.FTZ R234, R214, UR10, R165 ;  /* 0x0000000ad6ea5c23 */ /* 0x000fe200080100a5 */
[----:B------:R-:W-:Y:S01]  /*4c50*/  @P5 FADD.FTZ R82, R220, -R161 ;  /* 0x800000a1dc525221 */ /* 0x000fe20000010000 */
[----:B------:R-:W-:Y:S01]  /*4c60*/  @P5 FFMA.FTZ R232, R217, UR10, R165 ;  /* 0x0000000ad9e85c23 */ /* 0x000fe200080100a5 */
[----:B------:R-:W-:Y:S01]  /*4c70*/  @P5 FFMA.FTZ R166, R83, UR31, R166 ;  /* 0x0000001f53a65c23 */ /* 0x000fe200080100a6 */
[----:B------:R-:W-:Y:S01]  /*4c80*/  SHF.L.U32 R160, R160, 0x10, RZ ;  /* 0x00000010a0a07819 */ /* 0x000fe200000006ff */
[----:B------:R-:W-:Y:S01]  /*4c90*/  @P5 FADD.FTZ R81, R213, -R234 ;  /* 0x800000ead5515221 */ /* 0x000fe20000010000 */
[----:B------:R-:W-:Y:S01]  /*4ca0*/  SHF.L.U32 R83, R139, 0x10, RZ ;  /* 0x000000108b537819 */ /* 0x000fe200000006ff */
[----:B------:R-:W-:Y:S01]  /*4cb0*/  @P5 FFMA.FTZ R231, R82, UR31, R231 ;  /* 0x0000001f52e75c23 */ /* 0x000fe200080100e7 */
[----:B------:R-:W-:Y:S01]  /*4cc0*/  @P5 FADD.FTZ R232, R215, -R232 ;  /* 0x800000e8d7e85221 */ /* 0x000fe20000010000 */
[----:B------:R-:W-:Y:S02]  /*4cd0*/  IMAD.U32 R161, R136, 0x10000, RZ ;  /* 0x0001000088a17824 */ /* 0x000fe400078e00ff */
[----:B------:R-:W-:Y:S01]  /*4ce0*/  @P5 FFMA.FTZ R160, R81, UR31, R160 ;  /* 0x0000001f51a05c23 */ /* 0x000fe200080100a0 */
[----:B------:R-:W-:Y:S01]  /*4cf0*/  F2FP.BF16.F32.PACK_AB R82, R162, R163 ;  /* 0x000000a3a252723e */ /* 0x000fe200000010ff */
[----:B------:R-:W-:Y:S01]  /*4d00*/  @P5 FFMA.FTZ R83, R232, UR31, R83 ;  /* 0x0000001fe8535c23 */ /* 0x000fe20008010053 */
[----:B------:R-:W-:Y:S01]  /*4d10*/  F2FP.BF16.F32.PACK_AB R81, R231, R166 ;  /* 0x000000a6e751723e */ /* 0x000fe200000010ff */
[----:B------:R-:W-:Y:S01]  /*4d20*/  @P6 FFMA.FTZ R161, R230, UR31, R161 ;  /* 0x0000001fe6a16c23 */ /* 0x000fe200080100a1 */
[----:B------:R-:W-:Y:S06]  /*4d30*/  BRA.U !UP3, `(.L_x_786) ;  /* 0x000000010b187547 */ /* 0x000fec000b800000 */
[----:B------:R-:W-:Y:S01]  /*4d40*/  FMUL.FTZ R167, R161, UR23 ;  /* 0x00000017a1a77c20 */ /* 0x000fe20008410000 */
[----:B------:R-:W-:-:S03]  /*4d50*/  LOP3.LUT P5, RZ, R176, 0xff, RZ, 0xc0, !PT ;  /* 0x000000ffb0ff7812 */ /* 0x000fc600078ac0ff */
[----:B------:R-:W-:-:S05]  /*4d60*/  FMUL.FTZ R167, R167, UR22 ;  /* 0x00000016a7a77c20 */ /* 0x000fca0008410000 */
[----:B------:R-:W-:-:S04]  /*4d70*/  FSEL R167, R167, RZ, P5 ;  /* 0x000000ffa7a77208 */ /* 0x000fc80002800000 */
[----:B------:R-:W-:-:S04]  /*4d80*/  F2FP.BF16.F32.PACK_AB R167, RZ, R167 ;  /* 0x000000a7ffa7723e */ /* 0x000fc800000010ff */
[----:B------:R-:W-:-:S07]  /*4d90*/  PRMT R84, R167, 0x7610, R84 ;  /* 0x00007610a7547816 */ /* 0x000fce0000000054 */
.L_x_786:
[----:B------:R-:W-:Y:S05]  /*4da0*/  BRA.U !UP3, `(.L_x_787) ;  /* 0x000000010b187547 */ /* 0x000fea000b800000 */
[----:B------:R-:W-:Y:S01]  /*4db0*/  FMUL.FTZ R167, R80, UR23 ;  /* 0x0000001750a77c20 */ /* 0x000fe20008410000 */
[----:B------:R-:W-:-:S03]  /*4dc0*/  LOP3.LUT P5, RZ, R176, 0xff00, RZ, 0xc0, !PT ;  /* 0x0000ff00b0ff7812 */ /* 0x000fc600078ac0ff */
[----:B------:R-:W-:-:S05]  /*4dd0*/  FMUL.FTZ R167, R167, UR22 ;  /* 0x00000016a7a77c20 */ /* 0x000fca0008410000 */
[----:B------:R-:W-:-:S04]  /*4de0*/  FSEL R167, R167, RZ, P5 ;  /* 0x000000ffa7a77208 */ /* 0x000fc80002800000 */
[----:B------:R-:W-:-:S04]  /*4df0*/  F2FP.BF16.F32.PACK_AB R167, RZ, R167 ;  /* 0x000000a7ffa7723e */ /* 0x000fc800000010ff */
[----:B------:R-:W-:-:S07]  /*4e00*/  PRMT R84, R84, 0x5410, R167 ;  /* 0x0000541054547816 */ /* 0x000fce00000000a7 */
.L_x_787:
[----:B------:R-:W-:Y:S05]  /*4e10*/  BRA.U !UP3, `(.L_x_788) ;  /* 0x000000010b187547 */ /* 0x000fea000b800000 */
[----:B------:R-:W-:Y:S01]  /*4e20*/  FMUL.FTZ R166, R166, UR23 ;  /* 0x00000017a6a67c20 */ /* 0x000fe20008410000 */
[----:B------:R-:W-:-:S03]  /*4e30*/  LOP3.LUT P5, RZ, R176, 0xff0000, RZ, 0xc0, !PT ;  /* 0x00ff0000b0ff7812 */ /* 0x000fc600078ac0ff */
[----:B------:R-:W-:-:S05]  /*4e40*/  FMUL.FTZ R166, R166, UR22 ;  /* 0x00000016a6a67c20 */ /* 0x000fca0008410000 */
[----:B------:R-:W-:-:S04]  /*4e50*/  FSEL R166, R166, RZ, P5 ;  /* 0x000000ffa6a67208 */ /* 0x000fc80002800000 */
[----:B------:R-:W-:-:S04]  /*4e60*/  F2FP.BF16.F32.PACK_AB R166, RZ, R166 ;  /* 0x000000a6ffa6723e */ /* 0x000fc800000010ff */
[----:B------:R-:W-:-:S07]  /*4e70*/  PRMT R85, R166, 0x7610, R85 ;  /* 0x00007610a6557816 */ /* 0x000fce0000000055 */
.L_x_788:
[----:B------:R-:W-:Y:S05]  /*4e80*/  BRA.U !UP3, `(.L_x_789) ;  /* 0x000000010b187547 */ /* 0x000fea000b800000 */
[----:B------:R-:W-:Y:S01]  /*4e90*/  FMUL.FTZ R231, R231, UR23 ;  /* 0x00000017e7e77c20 */ /* 0x000fe20008410000 */
[----:B------:R-:W-:-:S03]  /*4ea0*/  LOP3.LUT P5, RZ, R176, 0xff000000, RZ, 0xc0, !PT ;  /* 0xff000000b0ff7812 */ /* 0x000fc600078ac0ff */
[----:B------:R-:W-:-:S05]  /*4eb0*/  FMUL.FTZ R231, R231, UR22 ;  /* 0x00000016e7e77c20 */ /* 0x000fca0008410000 */
[----:B------:R-:W-:-:S04]  /*4ec0*/  FSEL R231, R231, RZ, P5 ;  /* 0x000000ffe7e77208 */ /* 0x000fc80002800000 */
[----:B------:R-:W-:-:S04]  /*4ed0*/  F2FP.BF16.F32.PACK_AB R231, RZ, R231 ;  /* 0x000000e7ffe7723e */ /* 0x000fc800000010ff */
[----:B------:R-:W-:-:S07]  /*4ee0*/  PRMT R85, R85, 0x5410, R231 ;  /* 0x0000541055557816 */ /* 0x000fce00000000e7 */
.L_x_789:
[----:B------:R-:W-:Y:S05]  /*4ef0*/  BRA.U !UP3, `(.L_x_790) ;  /* 0x000000010b187547 */ /* 0x000fea000b800000 */
[----:B------:R-:W-:Y:S01]  /*4f00*/  FMUL.FTZ R163, R163, UR23 ;  /* 0x00000017a3a37c20 */ /* 0x000fe20008410000 */
[----:B------:R-:W-:-:S03]  /*4f10*/  LOP3.LUT P5, RZ, R177, 0xff, RZ, 0xc0, !PT ;  /* 0x000000ffb1ff7812 */ /* 0x000fc600078ac0ff */
[----:B------:R-:W-:-:S05]  /*4f20*/  FMUL.FTZ R163, R163, UR22 ;  /* 0x00000016a3a37c20 */ /* 0x000fca0008410000 */
[----:B------:R-:W-:-:S04]  /*4f30*/  FSEL R163, R163, RZ, P5 ;  /* 0x000000ffa3a37208 */ /* 0x000fc80002800000 */
[----:B------:R-:W-:-:S04]  /*4f40*/  F2FP.BF16.F32.PACK_AB R163, RZ, R163 ;  /* 0x000000a3ffa3723e */ /* 0x000fc800000010ff */
[----:B------:R-:W-:-:S07]  /*4f50*/  PRMT R86, R163, 0x7610, R86 ;  /* 0x00007610a3567816 */ /* 0x000fce0000000056 */
.L_x_790:
[----:B------:R-:W-:Y:S05]  /*4f60*/  BRA.U !UP3, `(.L_x_791) ;  /* 0x000000010b187547 */ /* 0x000fea000b800000 */
[----:B------:R-:W-:Y:S01]  /*4f70*/  FMUL.FTZ R162, R162, UR23 ;  /* 0x00000017a2a27c20 */ /* 0x000fe20008410000 */
[----:B------:R-:W-:-:S03]  /*4f80*/  LOP3.LUT P5, RZ, R177, 0xff00, RZ, 0xc0, !PT ;  /* 0x0000ff00b1ff7812 */ /* 0x000fc600078ac0ff */
[----:B------:R-:W-:-:S05]  /*4f90*/  FMUL.FTZ R162, R162, UR22 ;  /* 0x00000016a2a27c20 */ /* 0x000fca0008410000 */
[----:B------:R-:W-:-:S04]  /*4fa0*/  FSEL R162, R162, RZ, P5 ;  /* 0x000000ffa2a27208 */ /* 0x000fc80002800000 */
[----:B------:R-:W-:-:S04]  /*4fb0*/  F2FP.BF16.F32.PACK_AB R162, RZ, R162 ;  /* 0x000000a2ffa2723e */ /* 0x000fc800000010ff */
[----:B------:R-:W-:-:S07]  /*4fc0*/  PRMT R86, R86, 0x5410, R162 ;  /* 0x0000541056567816 */ /* 0x000fce00000000a2 */
.L_x_791:
[----:B------:R-:W-:Y:S05]  /*4fd0*/  BRA.U !UP3, `(.L_x_792) ;  /* 0x000000010b187547 */ /* 0x000fea000b800000 */
[----:B------:R-:W-:Y:S01]  /*4fe0*/  FMUL.FTZ R162, R83, UR23 ;  /* 0x0000001753a27c20 */ /* 0x000fe20008410000 */
[----:B------:R-:W-:-:S03]  /*4ff0*/  LOP3.LUT P5, RZ, R177, 0xff0000, RZ, 0xc0, !PT ;  /* 0x00ff0000b1ff7812 */ /* 0x000fc600078ac0ff */
[----:B------:R-:W-:-:S05]  /*5000*/  FMUL.FTZ R162, R162, UR22 ;  /* 0x00000016a2a27c20 */ /* 0x000fca0008410000 */
[----:B------:R-:W-:-:S04]  /*5010*/  FSEL R162, R162, RZ, P5 ;  /* 0x000000ffa2a27208 */ /* 0x000fc80002800000 */
[----:B------:R-:W-:-:S04]  /*5020*/  F2FP.BF16.F32.PACK_AB R162, RZ, R162 ;  /* 0x000000a2ffa2723e */ /* 0x000fc800000010ff */
[----:B------:R-:W-:-:S07]  /*5030*/  PRMT R87, R162, 0x7610, R87 ;  /* 0x00007610a2577816 */ /* 0x000fce0000000057 */
.L_x_792:
[----:B------:R-:W-:Y:S02]  /*5040*/  F2FP.BF16.F32.PACK_AB R80, R80, R161 ;  /* 0x000000a15050723e */ /* 0x000fe400000010ff */
[----:B------:R-:W-:Y:S01]  /*5050*/  F2FP.BF16.F32.PACK_AB R83, R160, R83 ;  /* 0x00000053a053723e */ /* 0x000fe200000010ff */
[----:B------:R-:W-:Y:S06]  /*5060*/  BRA.U !UP3, `(.L_x_770) ;  /* 0x000000010b1c7547 */ /* 0x000fec000b800000 */
[----:B------:R-:W-:Y:S01]  /*5070*/  FMUL.FTZ R160, R160, UR23 ;  /* 0x00000017a0a07c20 */ /* 0x000fe20008410000 */
[----:B------:R-:W-:-:S03]  /*5080*/  ISETP.GE.U32.AND P5, PT, R176, RZ, PT ;  /* 0x000000ffb000720c */ /* 0x000fc60003fa6070 */
[----:B------:R-:W-:Y:S01]  /*5090*/  FMUL.FTZ R160, R160, UR22 ;  /* 0x00000016a0a07c20 */ /* 0x000fe20008410000 */
[----:B------:R-:W-:-:S04]  /*50a0*/  ISETP.GE.U32.AND.EX P5, PT, R177, 0x1000000, PT, P5 ;  /* 0x01000000b100780c */ /* 0x000fc80003fa6150 */
[----:B------:R-:W-:-:S04]  /*50b0*/  FSEL R160, R160, RZ, P5 ;  /* 0x000000ffa0a07208 */ /* 0x000fc80002800000 */
[----:B------:R-:W-:-:S04]  /*50c0*/  F2FP.BF16.F32.PACK_AB R160, RZ, R160 ;  /* 0x000000a0ffa0723e */ /* 0x000fc800000010ff */
[----:B------:R-:W-:-:S07]  /*50d0*/  PRMT R87, R87, 0x5410, R160 ;  /* 0x0000541057577816 */ /* 0x000fce00000000a0 */
.L_x_770:
[----:B------:R-:W-:Y:S01]  /*50e0*/  ISETP.NE.U32.AND P5, PT, RZ, UR4, PT ;  /* 0x00000004ff007c0c */ /* 0x000fe2000bfa5070 */
[----:B------:R-:W0:Y:S01]  /*50f0*/  @UP3 LDCU.64 UR8, c[0x0][0x468] ;  /* 0x00008d00ff0837ac */ /* 0x000e220008000a00 */
[----:B------:R-:W-:Y:S02]  /*5100*/  PLOP3.LUT P6, PT, PT, PT, UP3, 0x80, 0x8 ;  /* 0x000000000008781c */ /* 0x000fe40003fcf038 */
[----:B------:R-:W-:-:S13]  /*5110*/  ISETP.NE.AND.EX P5, PT, RZ, UR5, PT, P5 ;  /* 0x00000005ff007c0c */ /* 0x000fda000bfa5350 */
[----:B------:R-:W1:Y:S02]  /*5120*/  @P5 LDC.64 R160, c[0x0][0x478] ;  /* 0x00011e00ffa05b82 */ /* 0x000e640000000a00 */
[----:B-1----:R-:W-:-:S04]  /*5130*/  @P5 IMAD.WIDE.U32 R162, R228, 0x10, R160 ;  /* 0x00000010e4a25825 */ /* 0x002fc800078e00a0 */
[----:B------:R-:W-:Y:S01]  /*5140*/  HFMA2 R161, -RZ, RZ, 0, 9.5367431640625e-07 ;  /* 0x00000010ffa17431 */ /* 0x000fe200000001ff */
[----:B------:R-:W-:Y:S01]  /*5150*/  IADD3 R228, PT, PT, R228, 0x80, RZ ;  /* 0x00000080e4e47810 */ /* 0x000fe20007ffe0ff */
[----:B------:R1:W-:Y:S01]  /*5160*/  @P5 STG.E.128 desc[UR20][R162.64], R80 ;  /* 0x00000050a2005986 */ /* 0x0003e2000c101d14 */
[----:B------:R-:W-:Y:S02]  /*5170*/  PLOP3.LUT P5, PT, PT, PT, UP3, 0x80, 0x8 ;  /* 0x000000000008781c */ /* 0x000fe40003faf038 */
[----:B0-----:R-:W-:-:S04]  /*5180*/  @P6 IMAD.WIDE.U32 R160, R164, R161, UR8 ;  /* 0x00000008a4a06e25 */ /* 0x001fc8000f8e00a1 */
[----:B------:R-:W-:-:S07]  /*5190*/  VIADD R164, R164, 0x80 ;  /* 0x00000080a4a47836 */ /* 0x000fce0000000000 */
[----:B------:R1:W-:Y:S02]  /*51a0*/  @P5 STG.E.128 desc[UR20][R160.64], R84 ;  /* 0x00000054a0005986 */ /* 0x0003e4000c101d14 */
.L_x_760:
[----:B------:R-:W-:Y:S05]  /*51b0*/  BSYNC.RECONVERGENT B0 ;  /* 0x0000000000007941 */ /* 0x000fea0003800200 */
.L_x_759:
[----:B------:R-:W-:Y:S04]  /*51c0*/  BSSY.RECONVERGENT B0, `(.L_x_793) ;  /* 0x00001a8000007945 */ /* 0x000fe80003800200 */
        /* <DEDUP_REMOVED lines=8> */
[----:B------:R-:W-:Y:S01]  /*5250*/  ISETP.LT.AND P6, PT, RZ, UR32, PT ;  /* 0x00000020ff007c0c */ /* 0x000fe2000bfc1270 */
[----:B-1---5:R-:W-:Y:S01]  /*5260*/  IMAD.U32 R80, R140, 0x10000, RZ ;  /* 0x000100008c507824 */ /* 0x022fe200078e00ff */
[C---:B------:R-:W-:Y:S01]  /*5270*/  PRMT R160, R142.reuse, 0x7632, R160 ;  /* 0x000076328ea07816 */ /* 0x040fe200000000a0 */
[----:B------:R-:W-:Y:S01]  /*5280*/  IMAD.U32 R83, R142, 0x10000, RZ ;  /* 0x000100008e537824 */ /* 0x000fe200078e00ff */
[----:B------:R-:W-:Y:S02]  /*5290*/  SHF.L.U32 R166, R141, 0x10, RZ ;  /* 0x000000108da67819 */ /* 0x000fe400000006ff */
[----:B------:R-:W-:Y:S02]  /*52a0*/  SHF.L.U32 R160, R160, 0x10, RZ ;  /* 0x00000010a0a07819 */ /* 0x000fe400000006ff */
[----:B------:R-:W-:-:S04]  /*52b0*/  PRMT R162, R143, 0x7632, R162 ;  /* 0x000076328fa27816 */ /* 0x000fc800000000a2 */
[----:B------:R-:W-:Y:S01]  /*52c0*/  SHF.L.U32 R162, R162, 0x10, RZ ;  /* 0x00000010a2a27819 */ /* 0x000fe200000006ff */
[--C-:B------:R-:W-:Y:S01]  /*52d0*/  @P6 FFMA.FTZ R81, R11, UR10, R165.reuse ;  /* 0x0000000a0b516c23 */ /* 0x100fe200080100a5 */
[--C-:B------:R-:W-:Y:S01]  /*52e0*/  @P6 FFMA.FTZ R163, R7, UR10, R165.reuse ;  /* 0x0000000a07a36c23 */ /* 0x100fe200080100a5 */
[--C-:B------:R-:W-:Y:S01]  /*52f0*/  @P6 FFMA.FTZ R161, R9, UR10, R165.reuse ;  /* 0x0000000a09a16c23 */ /* 0x100fe200080100a5 */
[----:B------:R-:W-:Y:S01]  /*5300*/  @P6 FFMA.FTZ R167, R14, UR10, R165 ;  /* 0x0000000a0ea76c23 */ /* 0x000fe200080100a5 */
[----:B------:R-:W-:Y:S01]  /*5310*/  @P6 FADD.FTZ R81, R212, -R81 ;  /* 0x80000051d4516221 */ /* 0x000fe20000010000 */
[----:B------:R-:W-:Y:S01]  /*5320*/  @P6 FADD.FTZ R82, R6, -R163 ;  /* 0x800000a306526221 */ /* 0x000fe20000010000 */
[----:B------:R-:W-:Y:S01]  /*5330*/  @P6 FFMA.FTZ R230, R10, UR10, R165 ;  /* 0x0000000a0ae66c23 */ /* 0x000fe200080100a5 */
[----:B------:R-:W-:Y:S01]  /*5340*/  PRMT R163, R140, 0x7632, R163 ;  /* 0x000076328ca37816 */ /* 0x000fe200000000a3 */
[----:B------:R-:W-:Y:S01]  /*5350*/  @P6 FFMA.FTZ R80, R81, UR31, R80 ;  /* 0x0000001f51506c23 */ /* 0x000fe20008010050 */
[----:B------:R-:W-:Y:S01]  /*5360*/  PRMT R81, R141, 0x7632, R81 ;  /* 0x000076328d517816 */ /* 0x000fe20000000051 */
[----:B------:R-:W-:Y:S01]  /*5370*/  @P6 FFMA.FTZ R83, R82, UR31, R83 ;  /* 0x0000001f52536c23 */ /* 0x000fe20008010053 */
[----:B------:R-:W-:Y:S01]  /*5380*/  @P6 FADD.FTZ R161, R8, -R161 ;  /* 0x800000a108a16221 */ /* 0x000fe20000010000 */
[----:B------:R-:W-:Y:S01]  /*5390*/  @P6 FADD.FTZ R167, R12, -R167 ;  /* 0x800000a70ca76221 */ /* 0x000fe20000010000 */
[----:B------:R-:W-:Y:S01]  /*53a0*/  @P6 FFMA.FTZ R82, R4, UR10, R165 ;  /* 0x0000000a04526c23 */ /* 0x000fe200080100a5 */
[----:B------:R-:W-:-:S02]  /*53b0*/  IMAD.U32 R231, R81, 0x10000, RZ ;  /* 0x0001000051e77824 */ /* 0x000fc400078e00ff */
[--C-:B------:R-:W-:Y:S01]  /*53c0*/  @P6 FFMA.FTZ R234, R16, UR10, R165.reuse ;  /* 0x0000000a10ea6c23 */ /* 0x100fe200080100a5 */
[----:B------:R-:W-:Y:S01]  /*53d0*/  @P6 FADD.FTZ R230, R13, -R230 ;  /* 0x800000e60de66221 */ /* 0x000fe20000010000 */
[----:B------:R-:W-:Y:S01]  /*53e0*/  @P6 FFMA.FTZ R232, R5, UR10, R165 ;  /* 0x0000000a05e86c23 */ /* 0x000fe200080100a5 */
[----:B------:R-:W-:Y:S01]  /*53f0*/  SHF.L.U32 R163, R163, 0x10, RZ ;  /* 0x00000010a3a37819 */ /* 0x000fe200000006ff */
[----:B------:R-:W-:Y:S01]  /*5400*/  @P6 FFMA.FTZ R166, R161, UR31, R166 ;  /* 0x0000001fa1a66c23 */ /* 0x000fe200080100a6 */
[----:B------:R-:W-:Y:S01]  /*5410*/  @P6 FFMA.FTZ R160, R167, UR31, R160 ;  /* 0x0000001fa7a06c23 */ /* 0x000fe200080100a0 */
[----:B------:R-:W-:Y:S01]  /*5420*/  @P6 FADD.FTZ R82, R211, -R82 ;  /* 0x80000052d3526221 */ /* 0x000fe20000010000 */
[----:B------:R-:W-:Y:S01]  /*5430*/  @P6 FADD.FTZ R81, R15, -R234 ;  /* 0x800000ea0f516221 */ /* 0x000fe20000010000 */
[----:B------:R-:W-:Y:S01]  /*5440*/  @P6 FFMA.FTZ R231, R230, UR31, R231 ;  /* 0x0000001fe6e76c23 */ /* 0x000fe200080100e7 */
[----:B------:R-:W-:Y:S02]  /*5450*/  IMAD.U32 R161, R143, 0x10000, RZ ;  /* 0x000100008fa17824 */ /* 0x000fe400078e00ff */
[----:B------:R-:W-:Y:S01]  /*5460*/  @P6 FADD.FTZ R232, R3, -R232 ;  /* 0x800000e803e86221 */ /* 0x000fe20000010000 */
[----:B------:R-:W-:Y:S01]  /*5470*/  @P6 FFMA.FTZ R163, R82, UR31, R163 ;  /* 0x0000001f52a36c23 */ /* 0x000fe200080100a3 */
[----:B------:R-:W-:Y:S01]  /*5480*/  @P6 FFMA.FTZ R162, R81, UR31, R162 ;  /* 0x0000001f51a26c23 */ /* 0x000fe200080100a2 */
[----:B------:R-:W-:Y:S01]  /*5490*/  F2FP.BF16.F32.PACK_AB R82, R160, R83 ;  /* 0x00000053a052723e */ /* 0x000fe200000010ff */
[----:B------:R-:W-:Y:S01]  /*54a0*/  @P6 FFMA.FTZ R161, R232, UR31, R161 ;  /* 0x0000001fe8a16c23 */ /* 0x000fe200080100a1 */
[----:B------:R-:W-:Y:S01]  /*54b0*/  F2FP.BF16.F32.PACK_AB R81, R231, R166 ;  /* 0x000000a6e751723e */ /* 0x000fe200000010ff */
[----:B------:R-:W-:Y:S06]  /*54c0*/  BRA.U !UP3, `(.L_x_797) ;  /* 0x000000010b187547 */ /* 0x000fec000b800000 */
[----:B------:R-:W-:Y:S01]  /*54d0*/  FMUL.FTZ R167, R80, UR23 ;  /* 0x0000001750a77c20 */ /* 0x000fe20008410000 */
[----:B------:R-:W-:-:S03]  /*54e0*/  LOP3.LUT P6, RZ, R174, 0xff, RZ, 0xc0, !PT ;  /* 0x000000ffaeff7812 */ /* 0x000fc600078cc0ff */
[----:B------:R-:W-:-:S05]  /*54f0*/  FMUL.FTZ R167, R167, UR22 ;  /* 0x00000016a7a77c20 */ /* 0x000fca0008410000 */
[----:B------:R-:W-:-:S04]  /*5500*/  FSEL R167, R167, RZ, P6 ;  /* 0x000000ffa7a77208 */ /* 0x000fc80003000000 */
[----:B------:R-:W-:-:S04]  /*5510*/  F2FP.BF16.F32.PACK_AB R167, RZ, R167 ;  /* 0x000000a7ffa7723e */ /* 0x000fc800000010ff */
[----:B------:R-:W-:-:S07]  /*5520*/  PRMT R84, R167, 0x7610, R84 ;  /* 0x00007610a7547816 */ /* 0x000fce0000000054 */
.L_x_797:
[----:B------:R-:W-:Y:S05]  /*5530*/  BRA.U !UP3, `(.L_x_798) ;  /* 0x000000010b187547 */ /* 0x000fea000b800000 */
[----:B------:R-:W-:Y:S01]  /*5540*/  FMUL.FTZ R167, R163, UR23 ;  /* 0x00000017a3a77c20 */ /* 0x000fe20008410000 */
[----:B------:R-:W-:-:S03]  /*5550*/  LOP3.LUT P6, RZ, R174, 0xff00, RZ, 0xc0, !PT ;  /* 0x0000ff00aeff7812 */ /* 0x000fc600078cc0ff */
[----:B------:R-:W-:-:S05]  /*5560*/  FMUL.FTZ R167, R167, UR22 ;  /* 0x00000016a7a77c20 */ /* 0x000fca0008410000 */
[----:B------:R-:W-:-:S04]  /*5570*/  FSEL R167, R167, RZ, P6 ;  /* 0x000000ffa7a77208 */ /* 0x000fc80003000000 */
[----:B------:R-:W-:-:S04]  /*5580*/  F2FP.BF16.F32.PACK_AB R167, RZ, R167 ;  /* 0x000000a7ffa7723e */ /* 0x000fc800000010ff */
[----:B------:R-:W-:-:S07]  /*5590*/  PRMT R84, R84, 0x5410, R167 ;  /* 0x0000541054547816 */ /* 0x000fce00000000a7 */
.L_x_798:
[----:B------:R-:W-:Y:S05]  /*55a0*/  BRA.U !UP3, `(.L_x_799) ;  /* 0x000000010b187547 */ /* 0x000fea000b800000 */
[----:B------:R-:W-:Y:S01]  /*55b0*/  FMUL.FTZ R166, R166, UR23 ;  /* 0x00000017a6a67c20 */ /* 0x000fe20008410000 */
[----:B------:R-:W-:-:S03]  /*55c0*/  LOP3.LUT P6, RZ, R174, 0xff0000, RZ, 0xc0, !PT ;  /* 0x00ff0000aeff7812 */ /* 0x000fc600078cc0ff */
[----:B------:R-:W-:-:S05]  /*55d0*/  FMUL.FTZ R166, R166, UR22 ;  /* 0x00000016a6a67c20 */ /* 0x000fca0008410000 */
[----:B------:R-:W-:-:S04]  /*55e0*/  FSEL R166, R166, RZ, P6 ;  /* 0x000000ffa6a67208 */ /* 0x000fc80003000000 */
[----:B------:R-:W-:-:S04]  /*55f0*/  F2FP.BF16.F32.PACK_AB R166, RZ, R166 ;  /* 0x000000a6ffa6723e */ /* 0x000fc800000010ff */
[----:B------:R-:W-:-:S07]  /*5600*/  PRMT R85, R166, 0x7610, R85 ;  /* 0x00007610a6557816 */ /* 0x000fce0000000055 */
.L_x_799:
[----:B------:R-:W-:Y:S05]  /*5610*/  BRA.U !UP3, `(.L_x_800) ;  /* 0x000000010b187547 */ /* 0x000fea000b800000 */
[----:B------:R-:W-:Y:S01]  /*5620*/  FMUL.FTZ R231, R231, UR23 ;  /* 0x00000017e7e77c20 */ /* 0x000fe20008410000 */
[----:B------:R-:W-:-:S03]  /*5630*/  LOP3.LUT P6, RZ, R174, 0xff000000, RZ, 0xc0, !PT ;  /* 0xff000000aeff7812 */ /* 0x000fc600078cc0ff */
[----:B------:R-:W-:-:S05]  /*5640*/  FMUL.FTZ R231, R231, UR22 ;  /* 0x00000016e7e77c20 */ /* 0x000fca0008410000 */
[----:B------:R-:W-:-:S04]  /*5650*/  FSEL R231, R231, RZ, P6 ;  /* 0x000000ffe7e77208 */ /* 0x000fc80003000000 */
[----:B------:R-:W-:-:S04]  /*5660*/  F2FP.BF16.F32.PACK_AB R231, RZ, R231 ;  /* 0x000000e7ffe7723e */ /* 0x000fc800000010ff */
[----:B------:R-:W-:-:S07]  /*5670*/  PRMT R85, R85, 0x5410, R231 ;  /* 0x0000541055557816 */ /* 0x000fce00000000e7 */
.L_x_800:
[----:B------:R-:W-:Y:S05]  /*5680*/  BRA.U !UP3, `(.L_x_801) ;  /* 0x000000010b187547 */ /* 0x000fea000b800000 */
[----:B------:R-:W-:Y:S01]  /*5690*/  FMUL.FTZ R83, R83, UR23 ;  /* 0x0000001753537c20 */ /* 0x000fe20008410000 */
[----:B------:R-:W-:-:S03]  /*56a0*/  LOP3.LUT P6, RZ, R175, 0xff, RZ, 0xc0, !PT ;  /* 0x000000ffafff7812 */ /* 0x000fc600078cc0ff */
[----:B------:R-:W-:-:S05]  /*56b0*/  FMUL.FTZ R83, R83, UR22 ;  /* 0x0000001653537c20 */ /* 0x000fca0008410000 */
[----:B------:R-:W-:-:S04]  /*56c0*/  FSEL R83, R83, RZ, P6 ;  /* 0x000000ff53537208 */ /* 0x000fc80003000000 */
[----:B------:R-:W-:-:S04]  /*56d0*/  F2FP.BF16.F32.PACK_AB R83, RZ, R83 ;  /* 0x00000053ff53723e */ /* 0x000fc800000010ff */
[----:B------:R-:W-:-:S07]  /*56e0*/  PRMT R86, R83, 0x7610, R86 ;  /* 0x0000761053567816 */ /* 0x000fce0000000056 */
.L_x_801:
[----:B------:R-:W-:Y:S05]  /*56f0*/  BRA.U !UP3, `(.L_x_802) ;  /* 0x000000010b187547 */ /* 0x000fea000b800000 */
[----:B------:R-:W-:Y:S01]  /*5700*/  FMUL.FTZ R160, R160, UR23 ;  /* 0x00000017a0a07c20 */ /* 0x000fe20008410000 */
[----:B------:R-:W-:-:S03]  /*5710*/  LOP3.LUT P6, RZ, R175, 0xff00, RZ, 0xc0, !PT ;  /* 0x0000ff00afff7812 */ /* 0x000fc600078cc0ff */
[----:B------:R-:W-:-:S05]  /*5720*/  FMUL.FTZ R160, R160, UR22 ;  /* 0x00000016a0a07c20 */ /* 0x000fca0008410000 */
[----:B------:R-:W-:-:S04]  /*5730*/  FSEL R160, R160, RZ, P6 ;  /* 0x000000ffa0a07208 */ /* 0x000fc80003000000 */
[----:B------:R-:W-:-:S04]  /*5740*/  F2FP.BF16.F32.PACK_AB R160, RZ, R160 ;  /* 0x000000a0ffa0723e */ /* 0x000fc800000010ff */
[----:B------:R-:W-:-:S07]  /*5750*/  PRMT R86, R86, 0x5410, R160 ;  /* 0x0000541056567816 */ /* 0x000fce00000000a0 */
.L_x_802:
[----:B------:R-:W-:Y:S05]  /*5760*/  BRA.U !UP3, `(.L_x_803) ;  /* 0x000000010b187547 */ /* 0x000fea000b800000 */
[----:B------:R-:W-:Y:S01]  /*5770*/  FMUL.FTZ R83, R161, UR23 ;  /* 0x00000017a1537c20 */ /* 0x000fe20008410000 */
[----:B------:R-:W-:-:S03]  /*5780*/  LOP3.LUT P6, RZ, R175, 0xff0000, RZ, 0xc0, !PT ;  /* 0x00ff0000afff7812 */ /* 0x000fc600078cc0ff */
[----:B------:R-:W-:-:S05]  /*5790*/  FMUL.FTZ R83, R83, UR22 ;  /* 0x0000001653537c20 */ /* 0x000fca0008410000 */
[----:B------:R-:W-:-:S04]  /*57a0*/  FSEL R83, R83, RZ, P6 ;  /* 0x000000ff53537208 */ /* 0x000fc80003000000 */
[----:B------:R-:W-:-:S04]  /*57b0*/  F2FP.BF16.F32.PACK_AB R83, RZ, R83 ;  /* 0x00000053ff53723e */ /* 0x000fc800000010ff */
[----:B------:R-:W-:-:S07]  /*57c0*/  PRMT R87, R83, 0x7610, R87 ;  /* 0x0000761053577816 */ /* 0x000fce0000000057 */
.L_x_803:
        /* <DEDUP_REMOVED lines=9> */
[----:B------:R-:W-:Y:S01]  /*5860*/  PRMT R87, R87, 0x5410, R162 ;  /* 0x0000541057577816 */ /* 0x000fe200000000a2 */
[----:B------:R-:W-:Y:S06]  /*5870*/  BRA `(.L_x_804) ;  /* 0x0000001000c47947 */ /* 0x000fec0003800000 */
.L_x_796:
[----:B------:R-:W-:Y:S01]  /*5880*/  ISETP.LT.AND P6, PT, RZ, UR32, PT ;  /* 0x00000020ff007c0c */ /* 0x000fe2000bfc1270 */
[----:B------:R-:W-:-:S12]  /*5890*/  BRA.U !UP3, `(.L_x_805) ;  /* 0x000000010b307547 */ /* 0x000fd8000b800000 */
[----:B-1----:R-:W-:Y:S01]  /*58a0*/  @P6 FFMA.FTZ R161, R11, UR10, R165 ;  /* 0x0000000a0ba16c23 */ /* 0x002fe200080100a5 */
[----:B-----5:R-:W-:Y:S01]  /*58b0*/  IMAD.U32 R160, R140, 0x10000, RZ ;  /* 0x000100008ca07824 */ /* 0x020fe200078e00ff */
[----:B------:R-:W-:Y:S02]  /*58c0*/  P2R R162, PR, RZ, 0x1 ;  /* 0x00000001ffa27803 */ /* 0x000fe40000000000 */
[----:B------:R-:W-:Y:S01]  /*58d0*/  @P6 FADD.FTZ R161, R212, -R161 ;  /* 0x800000a1d4a16221 */ /* 0x000fe20000010000 */
[----:B------:R-:W-:-:S03]  /*58e0*/  LOP3.LUT P0, RZ, R174, 0xff, RZ, 0xc0, !PT ;  /* 0x000000ffaeff7812 */ /* 0x000fc6000780c0ff */
[----:B------:R-:W-:-:S04]  /*58f0*/  @P6 FFMA.FTZ R160, R161, UR31, R160 ;  /* 0x0000001fa1a06c23 */ /* 0x000fc800080100a0 */
[----:B------:R-:W-:-:S04]  /*5900*/  FMUL.FTZ R160, R160, UR23 ;  /* 0x00000017a0a07c20 */ /* 0x000fc80008410000 */
[----:B------:R-:W-:-:S05]  /*5910*/  FMUL.FTZ R160, R160, UR22 ;  /* 0x00000016a0a07c20 */ /* 0x000fca0008410000 */
[----:B------:R-:W-:Y:S02]  /*5920*/  FSEL R160, R160, RZ, P0 ;  /* 0x000000ffa0a07208 */ /* 0x000fe40000000000 */
[----:B------:R-:W-:Y:S02]  /*5930*/  ISETP.NE.AND P0, PT, R162, RZ, PT ;  /* 0x000000ffa200720c */ /* 0x000fe40003f05270 */
[----:B------:R-:W-:-:S04]  /*5940*/  F2FP.BF16.F32.PACK_AB R160, RZ, R160 ;  /* 0x000000a0ffa0723e */ /* 0x000fc800000010ff */
[----:B------:R-:W-:-:S07]  /*5950*/  PRMT R84, R160, 0x7610, R84 ;  /* 0x00007610a0547816 */ /* 0x000fce0000000054 */
.L_x_805:
[----:B------:R-:W-:Y:S05]  /*5960*/  BRA.U !UP3, `(.L_x_806) ;  /* 0x000000010b347547 */ /* 0x000fea000b800000 */
[----:B-1---5:R-:W-:Y:S01]  /*5970*/  PRMT R160, R140, 0x7632, R160 ;  /* 0x000076328ca07816 */ /* 0x022fe200000000a0 */
[----:B------:R-:W-:Y:S01]  /*5980*/  @P6 FFMA.FTZ R162, R4, UR10, R165 ;  /* 0x0000000a04a26c23 */ /* 0x000fe200080100a5 */
[----:B------:R-:W-:Y:S02]  /*5990*/  P2R R163, PR, RZ, 0x1 ;  /* 0x00000001ffa37803 */ /* 0x000fe40000000000 */
[----:B------:R-:W-:Y:S01]  /*59a0*/  SHF.L.U32 R160, R160, 0x10, RZ ;  /* 0x00000010a0a07819 */ /* 0x000fe200000006ff */
        /* <DEDUP_REMOVED lines=9> */
.L_x_806:
[----:B------:R-:W-:Y:S05]  /*5a40*/  BRA.U !UP3, `(.L_x_807) ;  /* 0x000000010b307547 */ /* 0x000fea000b800000 */
        /* <DEDUP_REMOVED lines=12> */
.L_x_807:
        /* <DEDUP_REMOVED lines=14> */
.L_x_808:
        /* <DEDUP_REMOVED lines=13> */
.L_x_809:
        /* <DEDUP_REMOVED lines=14> */
.L_x_810:
        /* <DEDUP_REMOVED lines=13> */
.L_x_811:
[----:B------:R-:W-:Y:S05]  /*5e70*/  BRA.U !UP3, `(.L_x_804) ;  /* 0x0000000d0b447547 */ /* 0x000fea000b800000 */
[----:B-1---5:R-:W-:Y:S01]  /*5e80*/  PRMT R160, R143, 0x7632, R160 ;  /* 0x000076328fa07816 */ /* 0x022fe200000000a0 */
[----:B------:R-:W-:-:S03]  /*5e90*/  @P6 FFMA.FTZ R162, R16, UR10, R165 ;  /* 0x0000000a10a26c23 */ /* 0x000fc600080100a5 */
[----:B------:R-:W-:Y:S01]  /*5ea0*/  SHF.L.U32 R160, R160, 0x10, RZ ;  /* 0x00000010a0a07819 */ /* 0x000fe200000006ff */
        /* <DEDUP_REMOVED lines=10> */
.L_x_795:
[----:B-1----:R-:W0:Y:S02]  /*5f50*/  LDC.64 R160, c[0x0][0x478] ;  /* 0x00011e00ffa07b82 */ /* 0x002e240000000a00 */
[----:B0-----:R-:W-:-:S04]  /*5f60*/  ISETP.NE.U32.AND P5, PT, R160, RZ, PT ;  /* 0x000000ffa000720c */ /* 0x001fc80003fa5070 */
[----:B------:R-:W-:-:S13]  /*5f70*/  ISETP.NE.AND.EX P5, PT, R161, RZ, PT, P5 ;  /* 0x000000ffa100720c */ /* 0x000fda0003fa5350 */
[----:B------:R-:W-:Y:S05]  /*5f80*/  @!P5 BRA `(.L_x_812) ;  /* 0x00000004007cd947 */ /* 0x000fea0003800000 */
        /* <DEDUP_REMOVED lines=10> */
[--C-:B------:R-:W-:Y:S01]  /*6030*/  FFMA.FTZ R162, R5, UR10, R165.reuse ;  /* 0x0000000a05a27c23 */ /* 0x100fe200080100a5 */
[----:B------:R-:W-:Y:S01]  /*6040*/  FFMA.FTZ R166, R16, UR10, R165 ;  /* 0x0000000a10a67c23 */ /* 0x000fe200080100a5 */
        /* <DEDUP_REMOVED lines=8> */
[----:B------:R-:W-:Y:S01]  /*60d0*/  FMUL.FTZ R161, R163, UR31 ;  /* 0x0000001fa3a17c20 */ /* 0x000fe20008410000 */
[----:B------:R-:W-:Y:S01]  /*60e0*/  ISETP.LT.AND P6, PT, RZ, UR32, PT ;  /* 0x00000020ff007c0c */ /* 0x000fe2000bfc1270 */
        /* <DEDUP_REMOVED lines=8> */
[----:B------:R-:W-:Y:S02]  /*6170*/  FSEL R83, R83, RZ, P6 ;  /* 0x000000ff53537208 */ /* 0x000fe40003000000 */
[----:B------:R-:W-:-:S02]  /*6180*/  FSEL R161, R162, RZ, P6 ;  /* 0x000000ffa2a17208 */ /* 0x000fc40003000000 */
[----:B------:R-:W-:Y:S02]  /*6190*/  FSEL R160, R163, RZ, P6 ;  /* 0x000000ffa3a07208 */ /* 0x000fe40003000000 */
[----:B------:R-:W-:Y:S02]  /*61a0*/  F2FP.BF16.F32.PACK_AB R82, R231, R230 ;  /* 0x000000e6e752723e */ /* 0x000fe400000010ff */
[----:B------:R-:W-:Y:S01]  /*61b0*/  F2FP.BF16.F32.PACK_AB R81, R167, R166 ;  /* 0x000000a6a751723e */ /* 0x000fe200000010ff */
[----:B------:R-:W-:Y:S06]  /*61c0*/  BRA.U !UP3, `(.L_x_813) ;  /* 0x000000010b187547 */ /* 0x000fec000b800000 */
[----:B------:R-:W-:Y:S01]  /*61d0*/  FMUL.FTZ R162, R80, UR23 ;  /* 0x0000001750a27c20 */ /* 0x000fe20008410000 */
[----:B-----5:R-:W-:-:S03]  /*61e0*/  LOP3.LUT P6, RZ, R174, 0xff, RZ, 0xc0, !PT ;  /* 0x000000ffaeff7812 */ /* 0x020fc600078cc0ff */
[----:B------:R-:W-:-:S05]  /*61f0*/  FMUL.FTZ R162, R162, UR22 ;  /* 0x00000016a2a27c20 */ /* 0x000fca0008410000 */
[----:B------:R-:W-:-:S04]  /*6200*/  FSEL R162, R162, RZ, P6 ;  /* 0x000000ffa2a27208 */ /* 0x000fc80003000000 */
[----:B------:R-:W-:-:S04]  /*6210*/  F2FP.BF16.F32.PACK_AB R162, RZ, R162 ;  /* 0x000000a2ffa2723e */ /* 0x000fc800000010ff */
[----:B------:R-:W-:-:S07]  /*6220*/  PRMT R84, R162, 0x7610, R84 ;  /* 0x00007610a2547816 */ /* 0x000fce0000000054 */
.L_x_813:
[----:B------:R-:W-:Y:S05]  /*6230*/  BRA.U !UP3, `(.L_x_814) ;  /* 0x000000010b187547 */ /* 0x000fea000b800000 */
[----:B------:R-:W-:Y:S01]  /*6240*/  FMUL.FTZ R162, R83, UR23 ;  /* 0x0000001753a27c20 */ /* 0x000fe20008410000 */
[----:B-----5:R-:W-:-:S03]  /*6250*/  LOP3.LUT P6, RZ, R174, 0xff00, RZ, 0xc0, !PT ;  /* 0x0000ff00aeff7812 */ /* 0x020fc600078cc0ff */
[----:B------:R-:W-:-:S05]  /*6260*/  FMUL.FTZ R162, R162, UR22 ;  /* 0x00000016a2a27c20 */ /* 0x000fca0008410000 */
[----:B------:R-:W-:-:S04]  /*6270*/  FSEL R162, R162, RZ, P6 ;  /* 0x000000ffa2a27208 */ /* 0x000fc80003000000 */
[----:B------:R-:W-:-:S04]  /*6280*/  F2FP.BF16.F32.PACK_AB R162, RZ, R162 ;  /* 0x000000a2ffa2723e */ /* 0x000fc800000010ff */
[----:B------:R-:W-:-:S07]  /*6290*/  PRMT R84, R84, 0x5410, R162 ;  /* 0x0000541054547816 */ /* 0x000fce00000000a2 */
.L_x_814:
[----:B------:R-:W-:Y:S05]  /*62a0*/  BRA.U !UP3, `(.L_x_815) ;  /* 0x000000010b187547 */ /* 0x000fea000b800000 */
[----:B------:R-:W-:Y:S01]  /*62b0*/  FMUL.FTZ R162, R166, UR23 ;  /* 0x00000017a6a27c20 */ /* 0x000fe20008410000 */
[----:B-----5:R-:W-:-:S03]  /*62c0*/  LOP3.LUT P6, RZ, R174, 0xff0000, RZ, 0xc0, !PT ;  /* 0x00ff0000aeff7812 */ /* 0x020fc600078cc0ff */
[----:B------:R-:W-:-:S05]  /*62d0*/  FMUL.FTZ R162, R162, UR22 ;  /* 0x00000016a2a27c20 */ /* 0x000fca0008410000 */
[----:B------:R-:W-:-:S04]  /*62e0*/  FSEL R162, R162, RZ, P6 ;  /* 0x000000ffa2a27208 */ /* 0x000fc80003000000 */
[----:B------:R-:W-:-:S04]  /*62f0*/  F2FP.BF16.F32.PACK_AB R162, RZ, R162 ;  /* 0x000000a2ffa2723e */ /* 0x000fc800000010ff */
[----:B------:R-:W-:-:S07]  /*6300*/  PRMT R85, R162, 0x7610, R85 ;  /* 0x00007610a2557816 */ /* 0x000fce0000000055 */
.L_x_815:
[----:B------:R-:W-:Y:S05]  /*6310*/  BRA.U !UP3, `(.L_x_816) ;  /* 0x000000010b187547 */ /* 0x000fea000b800000 */
[----:B------:R-:W-:Y:S01]  /*6320*/  FMUL.FTZ R162, R167, UR23 ;  /* 0x00000017a7a27c20 */ /* 0x000fe20008410000 */
[----:B-----5:R-:W-:-:S03]  /*6330*/  LOP3.LUT P6, RZ, R174, 0xff000000, RZ, 0xc0, !PT ;  /* 0xff000000aeff7812 */ /* 0x020fc600078cc0ff */
[----:B------:R-:W-:-:S05]  /*6340*/  FMUL.FTZ R162, R162, UR22 ;  /* 0x00000016a2a27c20 */ /* 0x000fca0008410000 */
[----:B------:R-:W-:-:S04]  /*6350*/  FSEL R162, R162, RZ, P6 ;  /* 0x000000ffa2a27208 */ /* 0x000fc80003000000 */
[----:B------:R-:W-:-:S04]  /*6360*/  F2FP.BF16.F32.PACK_AB R162, RZ, R162 ;  /* 0x000000a2ffa2723e */ /* 0x000fc800000010ff */
[----:B------:R-:W-:-:S07]  /*6370*/  PRMT R85, R85, 0x5410, R162 ;  /* 0x0000541055557816 */ /* 0x000fce00000000a2 */
.L_x_816:
[----:B------:R-:W-:Y:S05]  /*6380*/  BRA.U !UP3, `(.L_x_817) ;  /* 0x000000010b187547 */ /* 0x000fea000b800000 */
[----:B------:R-:W-:Y:S01]  /*6390*/  FMUL.FTZ R162, R230, UR23 ;  /* 0x00000017e6a27c20 */ /* 0x000fe20008410000 */
[----:B-----5:R-:W-:-:S03]  /*63a0*/  LOP3.LUT P6, RZ, R175, 0xff, RZ, 0xc0, !PT ;  /* 0x000000ffafff7812 */ /* 0x020fc600078cc0ff */
[----:B------:R-:W-:-:S05]  /*63b0*/  FMUL.FTZ R162, R162, UR22 ;  /* 0x00000016a2a27c20 */ /* 0x000fca0008410000 */
[----:B------:R-:W-:-:S04]  /*63c0*/  FSEL R162, R162, RZ, P6 ;  /* 0x000000ffa2a27208 */ /* 0x000fc80003000000 */
[----:B------:R-:W-:-:S04]  /*63d0*/  F2FP.BF16.F32.PACK_AB R162, RZ, R162 ;  /* 0x000000a2ffa2723e */ /* 0x000fc800000010ff */
[----:B------:R-:W-:-:S07]  /*63e0*/  PRMT R86, R162, 0x7610, R86 ;  /* 0x00007610a2567816 */ /* 0x000fce0000000056 */
.L_x_817:
[----:B------:R-:W-:Y:S05]  /*63f0*/  BRA.U !UP3, `(.L_x_818) ;  /* 0x000000010b187547 */ /* 0x000fea000b800000 */
[----:B------:R-:W-:Y:S01]  /*6400*/  FMUL.FTZ R162, R231, UR23 ;  /* 0x00000017e7a27c20 */ /* 0x000fe20008410000 */
[----:B-----5:R-:W-:-:S03]  /*6410*/  LOP3.LUT P6, RZ, R175, 0xff00, RZ, 0xc0, !PT ;  /* 0x0000ff00afff7812 */ /* 0x020fc600078cc0ff */
[----:B------:R-:W-:-:S05]  /*6420*/  FMUL.FTZ R162, R162, UR22 ;  /* 0x00000016a2a27c20 */ /* 0x000fca0008410000 */
[----:B------:R-:W-:-:S04]  /*6430*/  FSEL R162, R162, RZ, P6 ;  /* 0x000000ffa2a27208 */ /* 0x000fc80003000000 */
[----:B------:R-:W-:-:S04]  /*6440*/  F2FP.BF16.F32.PACK_AB R162, RZ, R162 ;  /* 0x000000a2ffa2723e */ /* 0x000fc800000010ff */
[----:B------:R-:W-:-:S07]  /*6450*/  PRMT R86, R86, 0x5410, R162 ;  /* 0x0000541056567816 */ /* 0x000fce00000000a2 */
.L_x_818:
[----:B------:R-:W-:Y:S05]  /*6460*/  BRA.U !UP3, `(.L_x_819) ;  /* 0x000000010b187547 */ /* 0x000fea000b800000 */
[----:B------:R-:W-:Y:S01]  /*6470*/  FMUL.FTZ R162, R161, UR23 ;  /* 0x00000017a1a27c20 */ /* 0x000fe20008410000 */
[----:B-----5:R-:W-:-:S03]  /*6480*/  LOP3.LUT P6, RZ, R175, 0xff0000, RZ, 0xc0, !PT ;  /* 0x00ff0000afff7812 */ /* 0x020fc600078cc0ff */
[----:B------:R-:W-:-:S05]  /*6490*/  FMUL.FTZ R162, R162, UR22 ;  /* 0x00000016a2a27c20 */ /* 0x000fca0008410000 */
[----:B------:R-:W-:-:S04]  /*64a0*/  FSEL R162, R162, RZ, P6 ;  /* 0x000000ffa2a27208 */ /* 0x000fc80003000000 */
[----:B------:R-:W-:-:S04]  /*64b0*/  F2FP.BF16.F32.PACK_AB R162, RZ, R162 ;  /* 0x000000a2ffa2723e */ /* 0x000fc800000010ff */
[----:B------:R-:W-:-:S07]  /*64c0*/  PRMT R87, R162, 0x7610, R87 ;  /* 0x00007610a2577816 */ /* 0x000fce0000000057 */
.L_x_819:
        /* <DEDUP_REMOVED lines=11> */
.L_x_812:
        /* <DEDUP_REMOVED lines=12> */
.L_x_820:
        /* <DEDUP_REMOVED lines=12> */
.L_x_821:
        /* <DEDUP_REMOVED lines=12> */
.L_x_822:
        /* <DEDUP_REMOVED lines=12> */
.L_x_823:
        /* <DEDUP_REMOVED lines=12> */
.L_x_824:
        /* <DEDUP_REMOVED lines=12> */
.L_x_825:
        /* <DEDUP_REMOVED lines=12> */
.L_x_826:
        /* <DEDUP_REMOVED lines=12> */
[----:B------:R-:W-:-:S07]  /*6b80*/  PRMT R87, R87, 0x5410, R160 ;  /* 0x0000541057577816 */ /* 0x000fce00000000a0 */
.L_x_804:
[----:B-1----:R-:W0:Y:S01]  /*6b90*/  @P5 LDC.64 R162, c[0x0][0x478] ;  /* 0x00011e00ffa25b82 */ /* 0x002e220000000a00 */
[----:B------:R-:W1:Y:S01]  /*6ba0*/  @UP3 LDCU.64 UR8, c[0x0][0x468] ;  /* 0x00008d00ff0837ac */ /* 0x000e620008000a00 */
[----:B------:R-:W-:Y:S01]  /*6bb0*/  PLOP3.LUT P6, PT, PT, PT, UP3, 0x80, 0x8 ;  /* 0x000000000008781c */ /* 0x000fe20003fcf038 */
[----:B------:R-:W-:-:S12]  /*6bc0*/  IMAD.MOV.U32 R161, RZ, RZ, 0x10 ;  /* 0x00000010ffa17424 */ /* 0x000fd800078e00ff */
[C---:B-1----:R-:W-:Y:S01]  /*6bd0*/  @P6 IMAD.WIDE.U32 R160, R164.reuse, R161, UR8 ;  /* 0x00000008a4a06e25 */ /* 0x042fe2000f8e00a1 */
[----:B------:R-:W-:-:S03]  /*6be0*/  IADD3 R164, PT, PT, R164, 0x80, RZ ;  /* 0x00000080a4a47810 */ /* 0x000fc60007ffe0ff */
[----:B0-----:R-:W-:-:S04]  /*6bf0*/  @P5 IMAD.WIDE.U32 R162, R228, 0x10, R162 ;  /* 0x00000010e4a25825 */ /* 0x001fc800078e00a2 */
[----:B------:R-:W-:Y:S01]  /*6c00*/  VIADD R228, R228, 0x80 ;  /* 0x00000080e4e47836 */ /* 0x000fe20000000000 */
[----:B------:R0:W-:Y:S01]  /*6c10*/  @P5 STG.E.128 desc[UR20][R162.64], R80 ;  /* 0x00000050a2005986 */ /* 0x0001e2000c101d14 */
[----:B------:R-:W-:-:S13]  /*6c20*/  PLOP3.LUT P5, PT, PT, PT, UP3, 0x80, 0x8 ;  /* 0x000000000008781c */ /* 0x000fda0003faf038 */
[----:B------:R0:W-:Y:S02]  /*6c30*/  @P5 STG.E.128 desc[UR20][R160.64], R84 ;  /* 0x00000054a0005986 */ /* 0x0001e4000c101d14 */
.L_x_794:
[----:B------:R-:W-:Y:S05]  /*6c40*/  BSYNC.RECONVERGENT B0 ;  /* 0x0000000000007941 */ /* 0x000fea0003800200 */
.L_x_793:
        /* <DEDUP_REMOVED lines=10> */
[----:B-----5:R-:W-:Y:S01]  /*6cf0*/  IMAD.U32 R166, R145, 0x10000, RZ ;  /* 0x0001000091a67824 */ /* 0x020fe200078e00ff */
[----:B01----:R-:W-:Y:S02]  /*6d00*/  SHF.L.U32 R80, R144, 0x10, RZ ;  /* 0x0000001090507819 */ /* 0x003fe400000006ff */
[C---:B------:R-:W-:Y:S02]  /*6d10*/  PRMT R160, R146.reuse, 0x7632, R160 ;  /* 0x0000763292a07816 */ /* 0x040fe400000000a0 */
[----:B------:R-:W-:-:S03]  /*6d20*/  SHF.L.U32 R83, R146, 0x10, RZ ;  /* 0x0000001092537819 */ /* 0x000fc600000006ff */
[----:B------:R-:W-:-:S04]  /*6d30*/  IMAD.U32 R160, R160, 0x10000, RZ ;  /* 0x00010000a0a07824 */ /* 0x000fc800078e00ff */
[--C-:B------:R-:W-:Y:S01]  /*6d40*/  @P6 FFMA.FTZ R81, R17, UR10, R165.reuse ;  /* 0x0000000a11516c23 */ /* 0x100fe200080100a5 */
[--C-:B------:R-:W-:Y:S01]  /*6d50*/  @P6 FFMA.FTZ R163, R21, UR10, R165.reuse ;  /* 0x0000000a15a36c23 */ /* 0x100fe200080100a5 */
[--C-:B------:R-:W-:Y:S01]  /*6d60*/  @P6 FFMA.FTZ R162, R30, UR10, R165.reuse ;  /* 0x0000000a1ea26c23 */ /* 0x100fe200080100a5 */
[----:B------:R-:W-:Y:S01]  /*6d70*/  @P6 FFMA.FTZ R161, R19, UR10, R165 ;  /* 0x0000000a13a16c23 */ /* 0x000fe200080100a5 */
[----:B------:R-:W-:Y:S01]  /*6d80*/  @P6 FADD.FTZ R81, R18, -R81 ;  /* 0x8000005112516221 */ /* 0x000fe20000010000 */
[----:B------:R-:W-:Y:S01]  /*6d90*/  @P6 FADD.FTZ R82, R22, -R163 ;  /* 0x800000a316526221 */ /* 0x000fe20000010000 */
[----:B------:R-:W-:Y:S01]  /*6da0*/  @P6 FADD.FTZ R163, R29, -R162 ;  /* 0x800000a21da36221 */ /* 0x000fe20000010000 */
[----:B------:R-:W-:Y:S01]  /*6db0*/  @P6 FFMA.FTZ R230, R28, UR10, R165 ;  /* 0x0000000a1ce66c23 */ /* 0x000fe200080100a5 */
[----:B------:R-:W-:Y:S01]  /*6dc0*/  @P6 FFMA.FTZ R80, R81, UR31, R80 ;  /* 0x0000001f51506c23 */ /* 0x000fe20008010050 */
[----:B------:R-:W-:Y:S01]  /*6dd0*/  PRMT R81, R145, 0x7632, R81 ;  /* 0x0000763291517816 */ /* 0x000fe20000000051 */
[----:B------:R-:W-:Y:S01]  /*6de0*/  @P6 FFMA.FTZ R160, R163, UR31, R160 ;  /* 0x0000001fa3a06c23 */ /* 0x000fe200080100a0 */
[----:B------:R-:W-:Y:S01]  /*6df0*/  @P6 FADD.FTZ R161, R20, -R161 ;  /* 0x800000a114a16221 */ /* 0x000fe20000010000 */
[----:B------:R-:W-:Y:S01]  /*6e00*/  @P6 FFMA.FTZ R83, R82, UR31, R83 ;  /* 0x0000001f52536c23 */ /* 0x000fe20008010053 */
[----:B------:R-:W-:Y:S01]  /*6e10*/  SHF.L.U32 R231, R81, 0x10, RZ ;  /* 0x0000001051e77819 */ /* 0x000fe200000006ff */
[----:B------:R-:W-:Y:S01]  /*6e20*/  @P6 FFMA.FTZ R81, R23, UR10, R165 ;  /* 0x0000000a17516c23 */ /* 0x000fe200080100a5 */
[----:B------:R-:W-:Y:S01]  /*6e30*/  PRMT R163, R144, 0x7632, R163 ;  /* 0x0000763290a37816 */ /* 0x000fe200000000a3 */
[--C-:B------:R-:W-:Y:S01]  /*6e40*/  @P6 FFMA.FTZ R82, R26, UR10, R165.reuse ;  /* 0x0000000a1a526c23 */ /* 0x100fe200080100a5 */
[----:B------:R-:W-:Y:S01]  /*6e50*/  PRMT R162, R147, 0x7632, R162 ;  /* 0x0000763293a27816 */ /* 0x000fe200000000a2 */
[----:B------:R-:W-:Y:S01]  /*6e60*/  @P6 FFMA.FTZ R234, R168, UR10, R165 ;  /* 0x0000000aa8ea6c23 */ /* 0x000fe200080100a5 */
[----:B------:R-:W-:Y:S01]  /*6e70*/  @P6 FADD.FTZ R230, R27, -R230 ;  /* 0x800000e61be66221 */ /* 0x000fe20000010000 */
[----:B------:R-:W-:Y:S01]  /*6e80*/  @P6 FFMA.FTZ R166, R161, UR31, R166 ;  /* 0x0000001fa1a66c23 */ /* 0x000fe200080100a6 */
[----:B------:R-:W-:Y:S01]  /*6e90*/  @P6 FADD.FTZ R232, R24, -R81 ;  /* 0x8000005118e86221 */ /* 0x000fe20000010000 */
[----:B------:R-:W-:Y:S01]  /*6ea0*/  SHF.L.U32 R161, R147, 0x10, RZ ;  /* 0x0000001093a17819 */ /* 0x000fe200000006ff */
[----:B------:R-:W-:-:S02]  /*6eb0*/  IMAD.U32 R163, R163, 0x10000, RZ ;  /* 0x00010000a3a37824 */ /* 0x000fc400078e00ff */
[----:B------:R-:W-:Y:S01]  /*6ec0*/  @P6 FADD.FTZ R82, R25, -R82 ;  /* 0x8000005219526221 */ /* 0x000fe20000010000 */
[----:B------:R-:W-:Y:S02]  /*6ed0*/  IMAD.U32 R162, R162, 0x10000, RZ ;  /* 0x00010000a2a27824 */ /* 0x000fe400078e00ff */
[----:B------:R-:W-:Y:S01]  /*6ee0*/  @P6 FADD.FTZ R81, R31, -R234 ;  /* 0x800000ea1f516221 */ /* 0x000fe20000010000 */
[----:B------:R-:W-:Y:S01]  /*6ef0*/  @P6 FFMA.FTZ R231, R230, UR31, R231 ;  /* 0x0000001fe6e76c23 */ /* 0x000fe200080100e7 */
[----:B------:R-:W-:Y:S01]  /*6f00*/  @P6 FFMA.FTZ R163, R82, UR31, R163 ;  /* 0x0000001f52a36c23 */ /* 0x000fe200080100a3 */
[----:B------:R-:W-:Y:S01]  /*6f10*/  @P6 FFMA.FTZ R161, R232, UR31, R161 ;  /* 0x0000001fe8a16c23 */ /* 0x000fe200080100a1 */
[----:B------:R-:W-:Y:S01]  /*6f20*/  @P6 FFMA.FTZ R162, R81, UR31, R162 ;  /* 0x0000001f51a26c23 */ /* 0x000fe200080100a2 */
[----:B------:R-:W-:Y:S02]  /*6f30*/  F2FP.BF16.F32.PACK_AB R82, R160, R83 ;  /* 0x00000053a052723e */ /* 0x000fe400000010ff */
        /* <DEDUP_REMOVED lines=8> */
.L_x_831:
[----:B------:R-:W-:Y:S05]  /*6fc0*/  BRA.U !UP3, `(.L_x_832) ;  /* 0x000000010b187547 */ /* 0x000fea000b800000 */
[----:B------:R-:W-:Y:S01]  /*6fd0*/  FMUL.FTZ R167, R163, UR23 ;  /* 0x00000017a3a77c20 */ /* 0x000fe20008410000 */
[----:B------:R-:W-:-:S03]  /*6fe0*/  LOP3.LUT P6, RZ, R178, 0xff00, RZ, 0xc0, !PT ;  /* 0x0000ff00b2ff7812 */ /* 0x000fc600078cc0ff */
[----:B------:R-:W-:-:S05]  /*6ff0*/  FMUL.FTZ R167, R167, UR22 ;  /* 0x00000016a7a77c20 */ /* 0x000fca0008410000 */
[----:B------:R-:W-:-:S04]  /*7000*/  FSEL R167, R167, RZ, P6 ;  /* 0x000000ffa7a77208 */ /* 0x000fc80003000000 */
[----:B------:R-:W-:-:S04]  /*7010*/  F2FP.BF16.F32.PACK_AB R167, RZ, R167 ;  /* 0x000000a7ffa7723e */ /* 0x000fc800000010ff */
[----:B------:R-:W-:-:S07]  /*7020*/  PRMT R84, R84, 0x5410, R167 ;  /* 0x0000541054547816 */ /* 0x000fce00000000a7 */
.L_x_832:
[----:B------:R-:W-:Y:S05]  /*7030*/  BRA.U !UP3, `(.L_x_833) ;  /* 0x000000010b187547 */ /* 0x000fea000b800000 */
[----:B------:R-:W-:Y:S01]  /*7040*/  FMUL.FTZ R166, R166, UR23 ;  /* 0x00000017a6a67c20 */ /* 0x000fe20008410000 */
[----:B------:R-:W-:-:S03]  /*7050*/  LOP3.LUT P6, RZ, R178, 0xff0000, RZ, 0xc0, !PT ;  /* 0x00ff0000b2ff7812 */ /* 0x000fc600078cc0ff */
[----:B------:R-:W-:-:S05]  /*7060*/  FMUL.FTZ R166, R166, UR22 ;  /* 0x00000016a6a67c20 */ /* 0x000fca0008410000 */
[----:B------:R-:W-:-:S04]  /*7070*/  FSEL R166, R166, RZ, P6 ;  /* 0x000000ffa6a67208 */ /* 0x000fc80003000000 */
[----:B------:R-:W-:-:S04]  /*7080*/  F2FP.BF16.F32.PACK_AB R166, RZ, R166 ;  /* 0x000000a6ffa6723e */ /* 0x000fc800000010ff */
[----:B------:R-:W-:-:S07]  /*7090*/  PRMT R85, R166, 0x7610, R85 ;  /* 0x00007610a6557816 */ /* 0x000fce0000000055 */
.L_x_833:
[----:B------:R-:W-:Y:S05]  /*70a0*/  BRA.U !UP3, `(.L_x_834) ;  /* 0x000000010b187547 */ /* 0x000fea000b800000 */
[----:B------:R-:W-:Y:S01]  /*70b0*/  FMUL.FTZ R231, R231, UR23 ;  /* 0x00000017e7e77c20 */ /* 0x000fe20008410000 */
[----:B------:R-:W-:-:S03]  /*70c0*/  LOP3.LUT P6, RZ, R178, 0xff000000, RZ, 0xc0, !PT ;  /* 0xff000000b2ff7812 */ /* 0x000fc600078cc0ff */
[----:B------:R-:W-:-:S05]  /*70d0*/  FMUL.FTZ R231, R231, UR22 ;  /* 0x00000016e7e77c20 */ /* 0x000fca0008410000 */
[----:B------:R-:W-:-:S04]  /*70e0*/  FSEL R231, R231, RZ, P6 ;  /* 0x000000ffe7e77208 */ /* 0x000fc80003000000 */
[----:B------:R-:W-:-:S04]  /*70f0*/  F2FP.BF16.F32.PACK_AB R231, RZ, R231 ;  /* 0x000000e7ffe7723e */ /* 0x000fc800000010ff */
[----:B------:R-:W-:-:S07]  /*7100*/  PRMT R85, R85, 0x5410, R231 ;  /* 0x0000541055557816 */ /* 0x000fce00000000e7 */
.L_x_834:
[----:B------:R-:W-:Y:S05]  /*7110*/  BRA.U !UP3, `(.L_x_835) ;  /* 0x000000010b187547 */ /* 0x000fea000b800000 */
[----:B------:R-:W-:Y:S01]  /*7120*/  FMUL.FTZ R83, R83, UR23 ;  /* 0x0000001753537c20 */ /* 0x000fe20008410000 */
[----:B------:R-:W-:-:S03]  /*7130*/  LOP3.LUT P6, RZ, R179, 0xff, RZ, 0xc0, !PT ;  /* 0x000000ffb3ff7812 */ /* 0x000fc600078cc0ff */
[----:B------:R-:W-:-:S05]  /*7140*/  FMUL.FTZ R83, R83, UR22 ;  /* 0x0000001653537c20 */ /* 0x000fca0008410000 */
[----:B------:R-:W-:-:S04]  /*7150*/  FSEL R83, R83, RZ, P6 ;  /* 0x000000ff53537208 */ /* 0x000fc80003000000 */
[----:B------:R-:W-:-:S04]  /*7160*/  F2FP.BF16.F32.PACK_AB R83, RZ, R83 ;  /* 0x00000053ff53723e */ /* 0x000fc800000010ff */
[----:B------:R-:W-:-:S07]  /*7170*/  PRMT R86, R83, 0x7610, R86 ;  /* 0x0000761053567816 */ /* 0x000fce0000000056 */
.L_x_835:
[----:B------:R-:W-:Y:S05]  /*7180*/  BRA.U !UP3, `(.L_x_836) ;  /* 0x000000010b187547 */ /* 0x000fea000b800000 */
[----:B------:R-:W-:Y:S01]  /*7190*/  FMUL.FTZ R160, R160, UR23 ;  /* 0x00000017a0a07c20 */ /* 0x000fe20008410000 */
[----:B------:R-:W-:-:S03]  /*71a0*/  LOP3.LUT P6, RZ, R179, 0xff00, RZ, 0xc0, !PT ;  /* 0x0000ff00b3ff7812 */ /* 0x000fc600078cc0ff */
[----:B------:R-:W-:-:S05]  /*71b0*/  FMUL.FTZ R160, R160, UR22 ;  /* 0x00000016a0a07c20 */ /* 0x000fca0008410000 */
[----:B------:R-:W-:-:S04]  /*71c0*/  FSEL R160, R160, RZ, P6 ;  /* 0x000000ffa0a07208 */ /* 0x000fc80003000000 */
[----:B------:R-:W-:-:S04]  /*71d0*/  F2FP.BF16.F32.PACK_AB R160, RZ, R160 ;  /* 0x000000a0ffa0723e */ /* 0x000fc800000010ff */
[----:B------:R-:W-:-:S07]  /*71e0*/  PRMT R86, R86, 0x5410, R160 ;  /* 0x0000541056567816 */ /* 0x000fce00000000a0 */
.L_x_836:
[----:B------:R-:W-:Y:S05]  /*71f0*/  BRA.U !UP3, `(.L_x_837) ;  /* 0x000000010b187547 */ /* 0x000fea000b800000 */
[----:B------:R-:W-:Y:S01]  /*7200*/  FMUL.FTZ R83, R161, UR23 ;  /* 0x00000017a1537c20 */ /* 0x000fe20008410000 */
[----:B------:R-:W-:-:S03]  /*7210*/  LOP3.LUT P6, RZ, R179, 0xff0000, RZ, 0xc0, !PT ;  /* 0x00ff0000b3ff7812 */ /* 0x000fc600078cc0ff */
[----:B------:R-:W-:-:S05]  /*7220*/  FMUL.FTZ R83, R83, UR22 ;  /* 0x0000001653537c20 */ /* 0x000fca0008410000 */
[----:B------:R-:W-:-:S04]  /*7230*/  FSEL R83, R83, RZ, P6 ;  /* 0x000000ff53537208 */ /* 0x000fc80003000000 */
[----:B------:R-:W-:-:S04]  /*7240*/  F2FP.BF16.F32.PACK_AB R83, RZ, R83 ;  /* 0x00000053ff53723e */ /* 0x000fc800000010ff */
[----:B------:R-:W-:-:S07]  /*7250*/  PRMT R87, R83, 0x7610, R87 ;  /* 0x0000761053577816 */ /* 0x000fce0000000057 */
.L_x_837:
        /* <DEDUP_REMOVED lines=11> */
.L_x_830:
[----:B------:R-:W-:Y:S01]  /*7310*/  ISETP.LT.AND P6, PT, RZ, UR32, PT ;  /* 0x00000020ff007c0c */ /* 0x000fe2000bfc1270 */
[----:B------:R-:W-:-:S12]  /*7320*/  BRA.U !UP3, `(.L_x_839) ;  /* 0x000000010b307547 */ /* 0x000fd8000b800000 */
[----:B01----:R-:W-:Y:S01]  /*7330*/  @P6 FFMA.FTZ R161, R17, UR10, R165 ;  /* 0x0000000a11a16c23 */ /* 0x003fe200080100a5 */
[----:B-----5:R-:W-:Y:S02]  /*7340*/  SHF.L.U32 R160, R144, 0x10, RZ ;  /* 0x0000001090a07819 */ /* 0x020fe400000006ff */
[----:B------:R-:W-:Y:S01]  /*7350*/  P2R R162, PR, RZ, 0x1 ;  /* 0x00000001ffa27803 */ /* 0x000fe20000000000 */
        /* <DEDUP_REMOVED lines=9> */
.L_x_839:
[----:B------:R-:W-:Y:S05]  /*73f0*/  BRA.U !UP3, `(.L_x_840) ;  /* 0x000000010b347547 */ /* 0x000fea000b800000 */
[----:B01---5:R-:W-:Y:S01]  /*7400*/  PRMT R160, R144, 0x7632, R160 ;  /* 0x0000763290a07816 */ /* 0x023fe200000000a0 */
[----:B------:R-:W-:Y:S01]  /*7410*/  @P6 FFMA.FTZ R162, R26, UR10, R165 ;  /* 0x0000000a1aa26c23 */ /* 0x000fe200080100a5 */
[----:B------:R-:W-:Y:S02]  /*7420*/  P2R R163, PR, RZ, 0x1 ;  /* 0x00000001ffa37803 */ /* 0x000fe40000000000 */
[----:B------:R-:W-:Y:S01]  /*7430*/  LOP3.LUT P0, RZ, R178, 0xff00, RZ, 0xc0, !PT ;  /* 0x0000ff00b2ff7812 */ /* 0x000fe2000780c0ff */
[----:B------:R-:W-:Y:S02]  /*7440*/  IMAD.U32 R160, R160, 0x10000, RZ ;  /* 0x00010000a0a07824 */ /* 0x000fe400078e00ff */
[----:B------:R-:W-:-:S04]  /*7450*/  @P6 FADD.FTZ R161, R25, -R162 ;  /* 0x800000a219a16221 */ /* 0x000fc80000010000 */
[----:B------:R-:W-:-:S04]  /*7460*/  @P6 FFMA.FTZ R160, R161, UR31, R160 ;  /* 0x0000001fa1a06c23 */ /* 0x000fc800080100a0 */
[----:B------:R-:W-:-:S04]  /*7470*/  FMUL.FTZ R160, R160, UR23 ;  /* 0x00000017a0a07c20 */ /* 0x000fc80008410000 */
[----:B------:R-:W-:-:S05]  /*7480*/  FMUL.FTZ R160, R160, UR22 ;  /* 0x00000016a0a07c20 */ /* 0x000fca0008410000 */
[----:B------:R-:W-:Y:S02]  /*7490*/  FSEL R160, R160, RZ, P0 ;  /* 0x000000ffa0a07208 */ /* 0x000fe40000000000 */
[----:B------:R-:W-:Y:S02]  /*74a0*/  ISETP.NE.AND P0, PT, R163, RZ, PT ;  /* 0x000000ffa300720c */ /* 0x000fe40003f05270 */
[----:B------:R-:W-:-:S04]  /*74b0*/  F2FP.BF16.F32.PACK_AB R160, RZ, R160 ;  /* 0x000000a0ffa0723e */ /* 0x000fc800000010ff */
[----:B------:R-:W-:-:S07]  /*74c0*/  PRMT R84, R84, 0x5410, R160 ;  /* 0x0000541054547816 */ /* 0x000fce00000000a0 */
.L_x_840:
[----:B------:R-:W-:Y:S05]  /*74d0*/  BRA.U !UP3, `(.L_x_841) ;  /* 0x000000010b307547 */ /* 0x000fea000b800000 */
        /* <DEDUP_REMOVED lines=12> */
.L_x_841:
        /* <DEDUP_REMOVED lines=14> */
.L_x_842:
        /* <DEDUP_REMOVED lines=13> */
.L_x_843:
        /* <DEDUP_REMOVED lines=14> */
.L_x_844:
        /* <DEDUP_REMOVED lines=13> */
.L_x_845:
[----:B------:R-:W-:Y:S05]  /*7900*/  BRA.U !UP3, `(.L_x_838) ;  /* 0x0000000d0b447547 */ /* 0x000fea000b800000 */
[----:B01---5:R-:W-:Y:S01]  /*7910*/  PRMT R160, R147, 0x7632, R160 ;  /* 0x0000763293a07816 */ /* 0x023fe200000000a0 */
        /* <DEDUP_REMOVED lines=12> */
.L_x_829:
[----:B01----:R-:W0:Y:S02]  /*79e0*/  LDC.64 R160, c[0x0][0x478] ;  /* 0x00011e00ffa07b82 */ /* 0x003e240000000a00 */
        /* <DEDUP_REMOVED lines=14> */
[----:B------:R-:W-:Y:S01]  /*7ad0*/  FFMA.FTZ R166, R168, UR10, R165 ;  /* 0x0000000aa8a67c23 */ /* 0x000fe200080100a5 */
[----:B------:R-:W-:Y:S01]  /*7ae0*/  FADD.FTZ R81, R20, -R83 ;  /* 0x8000005314517221 */ /* 0x000fe20000010000 */
[----:B------:R-:W-:Y:S01]  /*7af0*/  FADD.FTZ R162, R29, -R162 ;  /* 0x800000a21da27221 */ /* 0x000fe20000010000 */
[----:B------:R-:W-:Y:S01]  /*7b00*/  FMUL.FTZ R83, R82, UR31 ;  /* 0x0000001f52537c20 */ /* 0x000fe20008410000 */
[----:B------:R-:W-:Y:S01]  /*7b10*/  FMUL.FTZ R82, R160, UR31 ;  /* 0x0000001fa0527c20 */ /* 0x000fe20008410000 */
[----:B------:R-:W-:Y:S01]  /*7b20*/  FADD.FTZ R163, R24, -R163 ;  /* 0x800000a318a37221 */ /* 0x000fe20000010000 */
[----:B------:R-:W-:Y:S01]  /*7b30*/  FMUL.FTZ R160, R161, UR31 ;  /* 0x0000001fa1a07c20 */ /* 0x000fe20008410000 */
        /* <DEDUP_REMOVED lines=24> */
.L_x_847:
[----:B------:R-:W-:Y:S05]  /*7cc0*/  BRA.U !UP3, `(.L_x_848) ;  /* 0x000000010b187547 */ /* 0x000fea000b800000 */
[----:B------:R-:W-:Y:S01]  /*7cd0*/  FMUL.FTZ R162, R83, UR23 ;  /* 0x0000001753a27c20 */ /* 0x000fe20008410000 */
[----:B-----5:R-:W-:-:S03]  /*7ce0*/  LOP3.LUT P6, RZ, R178, 0xff00, RZ, 0xc0, !PT ;  /* 0x0000ff00b2ff7812 */ /* 0x020fc600078cc0ff */
[----:B------:R-:W-:-:S05]  /*7cf0*/  FMUL.FTZ R162, R162, UR22 ;  /* 0x00000016a2a27c20 */ /* 0x000fca0008410000 */
[----:B------:R-:W-:-:S04]  /*7d00*/  FSEL R162, R162, RZ, P6 ;  /* 0x000000ffa2a27208 */ /* 0x000fc80003000000 */
[----:B------:R-:W-:-:S04]  /*7d10*/  F2FP.BF16.F32.PACK_AB R162, RZ, R162 ;  /* 0x000000a2ffa2723e */ /* 0x000fc800000010ff */
[----:B------:R-:W-:-:S07]  /*7d20*/  PRMT R84, R84, 0x5410, R162 ;  /* 0x0000541054547816 */ /* 0x000fce00000000a2 */
.L_x_848:
[----:B------:R-:W-:Y:S05]  /*7d30*/  BRA.U !UP3, `(.L_x_849) ;  /* 0x000000010b187547 */ /* 0x000fea000b800000 */
[----:B------:R-:W-:Y:S01]  /*7d40*/  FMUL.FTZ R162, R166, UR23 ;  /* 0x00000017a6a27c20 */ /* 0x000fe20008410000 */
[----:B-----5:R-:W-:-:S03]  /*7d50*/  LOP3.LUT P6, RZ, R178, 0xff0000, RZ, 0xc0, !PT ;  /* 0x00ff0000b2ff7812 */ /* 0x020fc600078cc0ff */
[----:B------:R-:W-:-:S05]  /*7d60*/  FMUL.FTZ R162, R162, UR22 ;  /* 0x00000016a2a27c20 */ /* 0x000fca0008410000 */
[----:B------:R-:W-:-:S04]  /*7d70*/  FSEL R162, R162, RZ, P6 ;  /* 0x000000ffa2a27208 */ /* 0x000fc80003000000 */
[----:B------:R-:W-:-:S04]  /*7d80*/  F2FP.BF16.F32.PACK_AB R162, RZ, R162 ;  /* 0x000000a2ffa2723e */ /* 0x000fc800000010ff */
[----:B------:R-:W-:-:S07]  /*7d90*/  PRMT R85, R162, 0x7610, R85 ;  /* 0x00007610a2557816 */ /* 0x000fce0000000055 */
.L_x_849:
[----:B------:R-:W-:Y:S05]  /*7da0*/  BRA.U !UP3, `(.L_x_850) ;  /* 0x000000010b187547 */ /* 0x000fea000b800000 */
[----:B------:R-:W-:Y:S01]  /*7db0*/  FMUL.FTZ R162, R167, UR23 ;  /* 0x00000017a7a27c20 */ /* 0x000fe20008410000 */
[----:B-----5:R-:W-:-:S03]  /*7dc0*/  LOP3.LUT P6, RZ, R178, 0xff000000, RZ, 0xc0, !PT ;  /* 0xff000000b2ff7812 */ /* 0x020fc600078cc0ff */
[----:B------:R-:W-:-:S05]  /*7dd0*/  FMUL.FTZ R162, R162, UR22 ;  /* 0x00000016a2a27c20 */ /* 0x000fca0008410000 */
[----:B------:R-:W-:-:S04]  /*7de0*/  FSEL R162, R162, RZ, P6 ;  /* 0x000000ffa2a27208 */ /* 0x000fc80003000000 */
[----:B------:R-:W-:-:S04]  /*7df0*/  F2FP.BF16.F32.PACK_AB R162, RZ, R162 ;  /* 0x000000a2ffa2723e */ /* 0x000fc800000010ff */
[----:B------:R-:W-:-:S07]  /*7e00*/  PRMT R85, R85, 0x5410, R162 ;  /* 0x0000541055557816 */ /* 0x000fce00000000a2 */
.L_x_850:
[----:B------:R-:W-:Y:S05]  /*7e10*/  BRA.U !UP3, `(.L_x_851) ;  /* 0x000000010b187547 */ /* 0x000fea000b800000 */
[----:B------:R-:W-:Y:S01]  /*7e20*/  FMUL.FTZ R162, R230, UR23 ;  /* 0x00000017e6a27c20 */ /* 0x000fe20008410000 */
[----:B-----5:R-:W-:-:S03]  /*7e30*/  LOP3.LUT P6, RZ, R179, 0xff, RZ, 0xc0, !PT ;  /* 0x000000ffb3ff7812 */ /* 0x020fc600078cc0ff */
[----:B------:R-:W-:-:S05]  /*7e40*/  FMUL.FTZ R162, R162, UR22 ;  /* 0x00000016a2a27c20 */ /* 0x000fca0008410000 */
[----:B------:R-:W-:-:S04]  /*7e50*/  FSEL R162, R162, RZ, P6 ;  /* 0x000000ffa2a27208 */ /* 0x000fc80003000000 */
[----:B------:R-:W-:-:S04]  /*7e60*/  F2FP.BF16.F32.PACK_AB R162, RZ, R162 ;  /* 0x000000a2ffa2723e */ /* 0x000fc800000010ff */
[----:B------:R-:W-:-:S07]  /*7e70*/  PRMT R86, R162, 0x7610, R86 ;  /* 0x00007610a2567816 */ /* 0x000fce0000000056 */
.L_x_851:
[----:B------:R-:W-:Y:S05]  /*7e80*/  BRA.U !UP3, `(.L_x_852) ;  /* 0x000000010b187547 */ /* 0x000fea000b800000 */
[----:B------:R-:W-:Y:S01]  /*7e90*/  FMUL.FTZ R162, R231, UR23 ;  /* 0x00000017e7a27c20 */ /* 0x000fe20008410000 */
[----:B-----5:R-:W-:-:S03]  /*7ea0*/  LOP3.LUT P6, RZ, R179, 0xff00, RZ, 0xc0, !PT ;  /* 0x0000ff00b3ff7812 */ /* 0x020fc600078cc0ff */
[----:B------:R-:W-:-:S05]  /*7eb0*/  FMUL.FTZ R162, R162, UR22 ;  /* 0x00000016a2a27c20 */ /* 0x000fca0008410000 */
[----:B------:R-:W-:-:S04]  /*7ec0*/  FSEL R162, R162, RZ, P6 ;  /* 0x000000ffa2a27208 */ /* 0x000fc80003000000 */
[----:B------:R-:W-:-:S04]  /*7ed0*/  F2FP.BF16.F32.PACK_AB R162, RZ, R162 ;  /* 0x000000a2ffa2723e */ /* 0x000fc800000010ff */
[----:B------:R-:W-:-:S07]  /*7ee0*/  PRMT R86, R86, 0x5410, R162 ;  /* 0x0000541056567816 */ /* 0x000fce00000000a2 */
.L_x_852:
[----:B------:R-:W-:Y:S05]  /*7ef0*/  BRA.U !UP3, `(.L_x_853) ;  /* 0x000000010b187547 */ /* 0x000fea000b800000 */
[----:B------:R-:W-:Y:S01]  /*7f00*/  FMUL.FTZ R162, R161, UR23 ;  /* 0x00000017a1a27c20 */ /* 0x000fe20008410000 */
[----:B-----5:R-:W-:-:S03]  /*7f10*/  LOP3.LUT P6, RZ, R179, 0xff0000, RZ, 0xc0, !PT ;  /* 0x00ff0000b3ff7812 */ /* 0x020fc600078cc0ff */
[----:B------:R-:W-:-:S05]  /*7f20*/  FMUL.FTZ R162, R162, UR22 ;  /* 0x00000016a2a27c20 */ /* 0x000fca0008410000 */
[----:B------:R-:W-:-:S04]  /*7f30*/  FSEL R162, R162, RZ, P6 ;  /* 0x000000ffa2a27208 */ /* 0x000fc80003000000 */
[----:B------:R-:W-:-:S04]  /*7f40*/  F2FP.BF16.F32.PACK_AB R162, RZ, R162 ;  /* 0x000000a2ffa2723e */ /* 0x000fc800000010ff */
[----:B------:R-:W-:-:S07]  /*7f50*/  PRMT R87, R162, 0x7610, R87 ;  /* 0x00007610a2577816 */ /* 0x000fce0000000057 */
.L_x_853:
        /* <DEDUP_REMOVED lines=11> */
.L_x_846:
        /* <DEDUP_REMOVED lines=12> */
.L_x_854:
        /* <DEDUP_REMOVED lines=12> */
.L_x_855:
        /* <DEDUP_REMOVED lines=12> */
.L_x_856:
        /* <DEDUP_REMOVED lines=12> */
.L_x_857:
        /* <DEDUP_REMOVED lines=12> */
.L_x_858:
        /* <DEDUP_REMOVED lines=12> */
.L_x_859:
        /* <DEDUP_REMOVED lines=12> */
.L_x_860:
        /* <DEDUP_REMOVED lines=13> */
.L_x_838:
[----:B01----:R-:W0:Y:S01]  /*8620*/  @P5 LDC.64 R162, c[0x0][0x478] ;  /* 0x00011e00ffa25b82 */ /* 0x003e220000000a00 */
[----:B------:R-:W1:Y:S01]  /*8630*/  @UP3 LDCU.64 UR8, c[0x0][0x468] ;  /* 0x00008d00ff0837ac */ /* 0x000e620008000a00 */
[----:B------:R-:W-:Y:S02]  /*8640*/  PLOP3.LUT P6, PT, PT, PT, UP3, 0x80, 0x8 ;  /* 0x000000000008781c */ /* 0x000fe40003fcf038 */
[----:B------:R-:W-:-:S11]  /*8650*/  MOV R161, 0x10 ;  /* 0x0000001000a17802 */ /* 0x000fd60000000f00 */
[----:B-1----:R-:W-:-:S04]  /*8660*/  @P6 IMAD.WIDE.U32 R160, R164, R161, UR8 ;  /* 0x00000008a4a06e25 */ /* 0x002fc8000f8e00a1 */
[----:B------:R-:W-:Y:S02]  /*8670*/  VIADD R164, R164, 0x80 ;  /* 0x00000080a4a47836 */ /* 0x000fe40000000000 */
[C---:B0-----:R-:W-:Y:S01]  /*8680*/  @P5 IMAD.WIDE.U32 R162, R228.reuse, 0x10, R162 ;  /* 0x00000010e4a25825 */ /* 0x041fe200078e00a2 */
[----:B------:R-:W-:-:S04]  /*8690*/  IADD3 R228, PT, PT, R228, 0x80, RZ ;  /* 0x00000080e4e47810 */ /* 0x000fc80007ffe0ff */
[----:B------:R2:W-:Y:S01]  /*86a0*/  @P5 STG.E.128 desc[UR20][R162.64], R80 ;  /* 0x00000050a2005986 */ /* 0x0005e2000c101d14 */
[----:B------:R-:W-:-:S13]  /*86b0*/  PLOP3.LUT P5, PT, PT, PT, UP3, 0x80, 0x8 ;  /* 0x000000000008781c */ /* 0x000fda0003faf038 */
[----:B------:R2:W-:Y:S02]  /*86c0*/  @P5 STG.E.128 desc[UR20][R160.64], R84 ;  /* 0x00000054a0005986 */ /* 0x0005e4000c101d14 */
.L_x_828:
[----:B------:R-:W-:Y:S05]  /*86d0*/  BSYNC.RECONVERGENT B0 ;  /* 0x0000000000007941 */ /* 0x000fea0003800200 */
.L_x_827:
        /* <DEDUP_REMOVED lines=10> */
[----:B012--5:R-:W-:Y:S01]  /*8780*/  IMAD.U32 R80, R32, 0x10000, RZ ;  /* 0x0001000020507824 */ /* 0x027fe200078e00ff */
[C---:B------:R-:W-:Y:S01]  /*8790*/  PRMT R160, R34.reuse, 0x7632, R160 ;  /* 0x0000763222a07816 */ /* 0x040fe200000000a0 */
[----:B------:R-:W-:Y:S01]  /*87a0*/  IMAD.U32 R83, R34, 0x10000, RZ ;  /* 0x0001000022537824 */ /* 0x000fe200078e00ff */
[----:B------:R-:W-:Y:S02]  /*87b0*/  SHF.L.U32 R166, R33, 0x10, RZ ;  /* 0x0000001021a67819 */ /* 0x000fe400000006ff */
[----:B------:R-:W-:-:S07]  /*87c0*/  SHF.L.U32 R160, R160, 0x10, RZ ;  /* 0x00000010a0a07819 */ /* 0x000fce00000006ff */
        /* <DEDUP_REMOVED lines=11> */
[----:B------:R-:W-:Y:S01]  /*8880*/  @P6 FFMA.FTZ R83, R82, UR31, R83 ;  /* 0x0000001f52536c23 */ /* 0x000fe20008010053 */
[----:B------:R-:W-:Y:S01]  /*8890*/  PRMT R163, R32, 0x7632, R163 ;  /* 0x0000763220a37816 */ /* 0x000fe200000000a3 */
[----:B------:R-:W-:Y:S01]  /*88a0*/  @P6 FADD.FTZ R161, R172, -R161 ;  /* 0x800000a1aca16221 */ /* 0x000fe20000010000 */
[----:B------:R-:W-:Y:S01]  /*88b0*/  IMAD.U32 R231, R81, 0x10000, RZ ;  /* 0x0001000051e77824 */ /* 0x000fe200078e00ff */
[----:B------:R-:W-:Y:S01]  /*88c0*/  PRMT R162, R35, 0x7632, R162 ;  /* 0x0000763223a27816 */ /* 0x000fe200000000a2 */
[--C-:B------:R-:W-:Y:S01]  /*88d0*/  @P6 FFMA.FTZ R81, R185, UR10, R165.reuse ;  /* 0x0000000ab9516c23 */ /* 0x100fe200080100a5 */
[--C-:B------:R-:W-:Y:S01]  /*88e0*/  @P6 FFMA.FTZ R82, R188, UR10, R165.reuse ;  /* 0x0000000abc526c23 */ /* 0x100fe200080100a5 */
[----:B------:R-:W-:Y:S01]  /*88f0*/  @P6 FFMA.FTZ R234, R194, UR10, R165 ;  /* 0x0000000ac2ea6c23 */ /* 0x000fe200080100a5 */
[----:B------:R-:W-:Y:S01]  /*8900*/  @P6 FADD.FTZ R230, R189, -R230 ;  /* 0x800000e6bde66221 */ /* 0x000fe20000010000 */
[----:B------:R-:W-:Y:S01]  /*8910*/  SHF.L.U32 R163, R163, 0x10, RZ ;  /* 0x00000010a3a37819 */ /* 0x000fe200000006ff */
[----:B------:R-:W-:Y:S01]  /*8920*/  @P6 FADD.FTZ R232, R186, -R81 ;  /* 0x80000051bae86221 */ /* 0x000fe20000010000 */
[----:B------:R-:W-:Y:S01]  /*8930*/  SHF.L.U32 R162, R162, 0x10, RZ ;  /* 0x00000010a2a27819 */ /* 0x000fe200000006ff */
[----:B------:R-:W-:Y:S01]  /*8940*/  @P6 FFMA.FTZ R166, R161, UR31, R166 ;  /* 0x0000001fa1a66c23 */ /* 0x000fe200080100a6 */
[----:B------:R-:W-:Y:S01]  /*8950*/  @P6 FADD.FTZ R82, R187, -R82 ;  /* 0x80000052bb526221 */ /* 0x000fe20000010000 */
[----:B------:R-:W-:Y:S01]  /*8960*/  @P6 FADD.FTZ R81, R193, -R234 ;  /* 0x800000eac1516221 */ /* 0x000fe20000010000 */
[----:B------:R-:W-:Y:S01]  /*8970*/  @P6 FFMA.FTZ R231, R230, UR31, R231 ;  /* 0x0000001fe6e76c23 */ /* 0x000fe200080100e7 */
[----:B------:R-:W-:-:S02]  /*8980*/  IMAD.U32 R161, R35, 0x10000, RZ ;  /* 0x0001000023a17824 */ /* 0x000fc400078e00ff */
        /* <DEDUP_REMOVED lines=12> */
.L_x_865:
[----:B------:R-:W-:Y:S05]  /*8a50*/  BRA.U !UP3, `(.L_x_866) ;  /* 0x000000010b187547 */ /* 0x000fea000b800000 */
[----:B------:R-:W-:Y:S01]  /*8a60*/  FMUL.FTZ R167, R163, UR23 ;  /* 0x00000017a3a77c20 */ /* 0x000fe20008410000 */
[----:B------:R-:W-:-:S03]  /*8a70*/  LOP3.LUT P6, RZ, R180, 0xff00, RZ, 0xc0, !PT ;  /* 0x0000ff00b4ff7812 */ /* 0x000fc600078cc0ff */
[----:B------:R-:W-:-:S05]  /*8a80*/  FMUL.FTZ R167, R167, UR22 ;  /* 0x00000016a7a77c20 */ /* 0x000fca0008410000 */
[----:B------:R-:W-:-:S04]  /*8a90*/  FSEL R167, R167, RZ, P6 ;  /* 0x000000ffa7a77208 */ /* 0x000fc80003000000 */
[----:B------:R-:W-:-:S04]  /*8aa0*/  F2FP.BF16.F32.PACK_AB R167, RZ, R167 ;  /* 0x000000a7ffa7723e */ /* 0x000fc800000010ff */
[----:B------:R-:W-:-:S07]  /*8ab0*/  PRMT R84, R84, 0x5410, R167 ;  /* 0x0000541054547816 */ /* 0x000fce00000000a7 */
.L_x_866:
[----:B------:R-:W-:Y:S05]  /*8ac0*/  BRA.U !UP3, `(.L_x_867) ;  /* 0x000000010b187547 */ /* 0x000fea000b800000 */
[----:B------:R-:W-:Y:S01]  /*8ad0*/  FMUL.FTZ R166, R166, UR23 ;  /* 0x00000017a6a67c20 */ /* 0x000fe20008410000 */
[----:B------:R-:W-:-:S03]  /*8ae0*/  LOP3.LUT P6, RZ, R180, 0xff0000, RZ, 0xc0, !PT ;  /* 0x00ff0000b4ff7812 */ /* 0x000fc600078cc0ff */
[----:B------:R-:W-:-:S05]  /*8af0*/  FMUL.FTZ R166, R166, UR22 ;  /* 0x00000016a6a67c20 */ /* 0x000fca0008410000 */
[----:B------:R-:W-:-:S04]  /*8b00*/  FSEL R166, R166, RZ, P6 ;  /* 0x000000ffa6a67208 */ /* 0x000fc80003000000 */
[----:B------:R-:W-:-:S04]  /*8b10*/  F2FP.BF16.F32.PACK_AB R166, RZ, R166 ;  /* 0x000000a6ffa6723e */ /* 0x000fc800000010ff */
[----:B------:R-:W-:-:S07]  /*8b20*/  PRMT R85, R166, 0x7610, R85 ;  /* 0x00007610a6557816 */ /* 0x000fce0000000055 */
.L_x_867:
[----:B------:R-:W-:Y:S05]  /*8b30*/  BRA.U !UP3, `(.L_x_868) ;  /* 0x000000010b187547 */ /* 0x000fea000b800000 */
[----:B------:R-:W-:Y:S01]  /*8b40*/  FMUL.FTZ R231, R231, UR23 ;  /* 0x00000017e7e77c20 */ /* 0x000fe20008410000 */
[----:B------:R-:W-:-:S03]  /*8b50*/  LOP3.LUT P6, RZ, R180, 0xff000000, RZ, 0xc0, !PT ;  /* 0xff000000b4ff7812 */ /* 0x000fc600078cc0ff */
[----:B------:R-:W-:-:S05]  /*8b60*/  FMUL.FTZ R231, R231, UR22 ;  /* 0x00000016e7e77c20 */ /* 0x000fca0008410000 */
[----:B------:R-:W-:-:S04]  /*8b70*/  FSEL R231, R231, RZ, P6 ;  /* 0x000000ffe7e77208 */ /* 0x000fc80003000000 */
[----:B------:R-:W-:-:S04]  /*8b80*/  F2FP.BF16.F32.PACK_AB R231, RZ, R231 ;  /* 0x000000e7ffe7723e */ /* 0x000fc800000010ff */
[----:B------:R-:W-:-:S07]  /*8b90*/  PRMT R85, R85, 0x5410, R231 ;  /* 0x0000541055557816 */ /* 0x000fce00000000e7 */
.L_x_868:
[----:B------:R-:W-:Y:S05]  /*8ba0*/  BRA.U !UP3, `(.L_x_869) ;  /* 0x000000010b187547 */ /* 0x000fea000b800000 */
[----:B------:R-:W-:Y:S01]  /*8bb0*/  FMUL.FTZ R83, R83, UR23 ;  /* 0x0000001753537c20 */ /* 0x000fe20008410000 */
[----:B------:R-:W-:-:S03]  /*8bc0*/  LOP3.LUT P6, RZ, R181, 0xff, RZ, 0xc0, !PT ;  /* 0x000000ffb5ff7812 */ /* 0x000fc600078cc0ff */
[----:B------:R-:W-:-:S05]  /*8bd0*/  FMUL.FTZ R83, R83, UR22 ;  /* 0x0000001653537c20 */ /* 0x000fca0008410000 */
[----:B------:R-:W-:-:S04]  /*8be0*/  FSEL R83, R83, RZ, P6 ;  /* 0x000000ff53537208 */ /* 0x000fc80003000000 */
[----:B------:R-:W-:-:S04]  /*8bf0*/  F2FP.BF16.F32.PACK_AB R83, RZ, R83 ;  /* 0x00000053ff53723e */ /* 0x000fc800000010ff */
[----:B------:R-:W-:-:S07]  /*8c00*/  PRMT R86, R83, 0x7610, R86 ;  /* 0x0000761053567816 */ /* 0x000fce0000000056 */
.L_x_869:
[----:B------:R-:W-:Y:S05]  /*8c10*/  BRA.U !UP3, `(.L_x_870) ;  /* 0x000000010b187547 */ /* 0x000fea000b800000 */
[----:B------:R-:W-:Y:S01]  /*8c20*/  FMUL.FTZ R160, R160, UR23 ;  /* 0x00000017a0a07c20 */ /* 0x000fe20008410000 */
[----:B------:R-:W-:-:S03]  /*8c30*/  LOP3.LUT P6, RZ, R181, 0xff00, RZ, 0xc0, !PT ;  /* 0x0000ff00b5ff7812 */ /* 0x000fc600078cc0ff */
[----:B------:R-:W-:-:S05]  /*8c40*/  FMUL.FTZ R160, R160, UR22 ;  /* 0x00000016a0a07c20 */ /* 0x000fca0008410000 */
[----:B------:R-:W-:-:S04]  /*8c50*/  FSEL R160, R160, RZ, P6 ;  /* 0x000000ffa0a07208 */ /* 0x000fc80003000000 */
[----:B------:R-:W-:-:S04]  /*8c60*/  F2FP.BF16.F32.PACK_AB R160, RZ, R160 ;  /* 0x000000a0ffa0723e */ /* 0x000fc800000010ff */
[----:B------:R-:W-:-:S07]  /*8c70*/  PRMT R86, R86, 0x5410, R160 ;  /* 0x0000541056567816 */ /* 0x000fce00000000a0 */
.L_x_870:
[----:B------:R-:W-:Y:S05]  /*8c80*/  BRA.U !UP3, `(.L_x_871) ;  /* 0x000000010b187547 */ /* 0x000fea000b800000 */
[----:B------:R-:W-:Y:S01]  /*8c90*/  FMUL.FTZ R83, R161, UR23 ;  /* 0x00000017a1537c20 */ /* 0x000fe20008410000 */
[----:B------:R-:W-:-:S03]  /*8ca0*/  LOP3.LUT P6, RZ, R181, 0xff0000, RZ, 0xc0, !PT ;  /* 0x00ff0000b5ff7812 */ /* 0x000fc600078cc0ff */
[----:B------:R-:W-:-:S05]  /*8cb0*/  FMUL.FTZ R83, R83, UR22 ;  /* 0x0000001653537c20 */ /* 0x000fca0008410000 */
[----:B------:R-:W-:-:S04]  /*8cc0*/  FSEL R83, R83, RZ, P6 ;  /* 0x000000ff53537208 */ /* 0x000fc80003000000 */
[----:B------:R-:W-:-:S04]  /*8cd0*/  F2FP.BF16.F32.PACK_AB R83, RZ, R83 ;  /* 0x00000053ff53723e */ /* 0x000fc800000010ff */
[----:B------:R-:W-:-:S07]  /*8ce0*/  PRMT R87, R83, 0x7610, R87 ;  /* 0x0000761053577816 */ /* 0x000fce0000000057 */
.L_x_871:
        /* <DEDUP_REMOVED lines=11> */
.L_x_864:
[----:B------:R-:W-:Y:S01]  /*8da0*/  ISETP.LT.AND P6, PT, RZ, UR32, PT ;  /* 0x00000020ff007c0c */ /* 0x000fe2000bfc1270 */
[----:B------:R-:W-:-:S12]  /*8db0*/  BRA.U !UP3, `(.L_x_873) ;  /* 0x000000010b307547 */ /* 0x000fd8000b800000 */
[----:B012---:R-:W-:Y:S01]  /*8dc0*/  @P6 FFMA.FTZ R161, R169, UR10, R165 ;  /* 0x0000000aa9a16c23 */ /* 0x007fe200080100a5 */
        /* <DEDUP_REMOVED lines=11> */
.L_x_873:
[----:B------:R-:W-:Y:S05]  /*8e80*/  BRA.U !UP3, `(.L_x_874) ;  /* 0x000000010b347547 */ /* 0x000fea000b800000 */
[----:B012--5:R-:W-:Y:S01]  /*8e90*/  PRMT R160, R32, 0x7632, R160 ;  /* 0x0000763220a07816 */ /* 0x027fe200000000a0 */
        /* <DEDUP_REMOVED lines=12> */
.L_x_874:
[----:B------:R-:W-:Y:S05]  /*8f60*/  BRA.U !UP3, `(.L_x_875) ;  /* 0x000000010b307547 */ /* 0x000fea000b800000 */
        /* <DEDUP_REMOVED lines=12> */
.L_x_875:
        /* <DEDUP_REMOVED lines=14> */
.L_x_876:
        /* <DEDUP_REMOVED lines=13> */
.L_x_877:
        /* <DEDUP_REMOVED lines=14> */
.L_x_878:
        /* <DEDUP_REMOVED lines=13> */
.L_x_879:
[----:B------:R-:W-:Y:S05]  /*9390*/  BRA.U !UP3, `(.L_x_872) ;  /* 0x0000000d0b447547 */ /* 0x000fea000b800000 */
[----:B012--5:R-:W-:Y:S01]  /*93a0*/  PRMT R160, R35, 0x7632, R160 ;  /* 0x0000763223a07816 */ /* 0x027fe200000000a0 */
        /* <DEDUP_REMOVED lines=12> */
.L_x_863:
[----:B012---:R-:W0:Y:S02]  /*9470*/  LDC.64 R160, c[0x0][0x478] ;  /* 0x00011e00ffa07b82 */ /* 0x007e240000000a00 */
        /* <DEDUP_REMOVED lines=45> */
.L_x_881:
[----:B------:R-:W-:Y:S05]  /*9750*/  BRA.U !UP3, `(.L_x_882) ;  /* 0x000000010b187547 */ /* 0x000fea000b800000 */
[----:B------:R-:W-:Y:S01]  /*9760*/  FMUL.FTZ R162, R83, UR23 ;  /* 0x0000001753a27c20 */ /* 0x000fe20008410000 */
[----:B-----5:R-:W-:-:S03]  /*9770*/  LOP3.LUT P6, RZ, R180, 0xff00, RZ, 0xc0, !PT ;  /* 0x0000ff00b4ff7812 */ /* 0x020fc600078cc0ff */
[----:B------:R-:W-:-:S05]  /*9780*/  FMUL.FTZ R162, R162, UR22 ;  /* 0x00000016a2a27c20 */ /* 0x000fca0008410000 */
[----:B------:R-:W-:-:S04]  /*9790*/  FSEL R162, R162, RZ, P6 ;  /* 0x000000ffa2a27208 */ /* 0x000fc80003000000 */
[----:B------:R-:W-:-:S04]  /*97a0*/  F2FP.BF16.F32.PACK_AB R162, RZ, R162 ;  /* 0x000000a2ffa2723e */ /* 0x000fc800000010ff */
[----:B------:R-:W-:-:S07]  /*97b0*/  PRMT R84, R84, 0x5410, R162 ;  /* 0x0000541054547816 */ /* 0x000fce00000000a2 */
.L_x_882:
[----:B------:R-:W-:Y:S05]  /*97c0*/  BRA.U !UP3, `(.L_x_883) ;  /* 0x000000010b187547 */ /* 0x000fea000b800000 */
[----:B------:R-:W-:Y:S01]  /*97d0*/  FMUL.FTZ R162, R166, UR23 ;  /* 0x00000017a6a27c20 */ /* 0x000fe20008410000 */
[----:B-----5:R-:W-:-:S03]  /*97e0*/  LOP3.LUT P6, RZ, R180, 0xff0000, RZ, 0xc0, !PT ;  /* 0x00ff0000b4ff7812 */ /* 0x020fc600078cc0ff */
[----:B------:R-:W-:-:S05]  /*97f0*/  FMUL.FTZ R162, R162, UR22 ;  /* 0x00000016a2a27c20 */ /* 0x000fca0008410000 */
[----:B------:R-:W-:-:S04]  /*9800*/  FSEL R162, R162, RZ, P6 ;  /* 0x000000ffa2a27208 */ /* 0x000fc80003000000 */
[----:B------:R-:W-:-:S04]  /*9810*/  F2FP.BF16.F32.PACK_AB R162, RZ, R162 ;  /* 0x000000a2ffa2723e */ /* 0x000fc800000010ff */
[----:B------:R-:W-:-:S07]  /*9820*/  PRMT R85, R162, 0x7610, R85 ;  /* 0x00007610a2557816 */ /* 0x000fce0000000055 */
.L_x_883:
[----:B------:R-:W-:Y:S05]  /*9830*/  BRA.U !UP3, `(.L_x_884) ;  /* 0x000000010b187547 */ /* 0x000fea000b800000 */
[----:B------:R-:W-:Y:S01]  /*9840*/  FMUL.FTZ R162, R167, UR23 ;  /* 0x00000017a7a27c20 */ /* 0x000fe20008410000 */
[----:B-----5:R-:W-:-:S03]  /*9850*/  LOP3.LUT P6, RZ, R180, 0xff000000, RZ, 0xc0, !PT ;  /* 0xff000000b4ff7812 */ /* 0x020fc600078cc0ff */
[----:B------:R-:W-:-:S05]  /*9860*/  FMUL.FTZ R162, R162, UR22 ;  /* 0x00000016a2a27c20 */ /* 0x000fca0008410000 */
[----:B------:R-:W-:-:S04]  /*9870*/  FSEL R162, R162, RZ, P6 ;  /* 0x000000ffa2a27208 */ /* 0x000fc80003000000 */
[----:B------:R-:W-:-:S04]  /*9880*/  F2FP.BF16.F32.PACK_AB R162, RZ, R162 ;  /* 0x000000a2ffa2723e */ /* 0x000fc800000010ff */
[----:B------:R-:W-:-:S07]  /*9890*/  PRMT R85, R85, 0x5410, R162 ;  /* 0x0000541055557816 */ /* 0x000fce00000000a2 */
.L_x_884:
[----:B------:R-:W-:Y:S05]  /*98a0*/  BRA.U !UP3, `(.L_x_885) ;  /* 0x000000010b187547 */ /* 0x000fea000b800000 */
[----:B------:R-:W-:Y:S01]  /*98b0*/  FMUL.FTZ R162, R230, UR23 ;  /* 0x00000017e6a27c20 */ /* 0x000fe20008410000 */
[----:B-----5:R-:W-:-:S03]  /*98c0*/  LOP3.LUT P6, RZ, R181, 0xff, RZ, 0xc0, !PT ;  /* 0x000000ffb5ff7812 */ /* 0x020fc600078cc0ff */
[----:B------:R-:W-:-:S05]  /*98d0*/  FMUL.FTZ R162, R162, UR22 ;  /* 0x00000016a2a27c20 */ /* 0x000fca0008410000 */
[----:B------:R-:W-:-:S04]  /*98e0*/  FSEL R162, R162, RZ, P6 ;  /* 0x000000ffa2a27208 */ /* 0x000fc80003000000 */
[----:B------:R-:W-:-:S04]  /*98f0*/  F2FP.BF16.F32.PACK_AB R162, RZ, R162 ;  /* 0x000000a2ffa2723e */ /* 0x000fc800000010ff */
[----:B------:R-:W-:-:S07]  /*9900*/  PRMT R86, R162, 0x7610, R86 ;  /* 0x00007610a2567816 */ /* 0x000fce0000000056 */
.L_x_885:
[----:B------:R-:W-:Y:S05]  /*9910*/  BRA.U !UP3, `(.L_x_886) ;  /* 0x000000010b187547 */ /* 0x000fea000b800000 */
[----:B------:R-:W-:Y:S01]  /*9920*/  FMUL.FTZ R162, R231, UR23 ;  /* 0x00000017e7a27c20 */ /* 0x000fe20008410000 */
[----:B-----5:R-:W-:-:S03]  /*9930*/  LOP3.LUT P6, RZ, R181, 0xff00, RZ, 0xc0, !PT ;  /* 0x0000ff00b5ff7812 */ /* 0x020fc600078cc0ff */
[----:B------:R-:W-:-:S05]  /*9940*/  FMUL.FTZ R162, R162, UR22 ;  /* 0x00000016a2a27c20 */ /* 0x000fca0008410000 */
[----:B------:R-:W-:-:S04]  /*9950*/  FSEL R162, R162, RZ, P6 ;  /* 0x000000ffa2a27208 */ /* 0x000fc80003000000 */
[----:B------:R-:W-:-:S04]  /*9960*/  F2FP.BF16.F32.PACK_AB R162, RZ, R162 ;  /* 0x000000a2ffa2723e */ /* 0x000fc800000010ff */
[----:B------:R-:W-:-:S07]  /*9970*/  PRMT R86, R86, 0x5410, R162 ;  /* 0x0000541056567816 */ /* 0x000fce00000000a2 */
.L_x_886:
[----:B------:R-:W-:Y:S05]  /*9980*/  BRA.U !UP3, `(.L_x_887) ;  /* 0x000000010b187547 */ /* 0x000fea000b800000 */
[----:B------:R-:W-:Y:S01]  /*9990*/  FMUL.FTZ R162, R161, UR23 ;  /* 0x00000017a1a27c20 */ /* 0x000fe20008410000 */
[----:B-----5:R-:W-:-:S03]  /*99a0*/  LOP3.LUT P6, RZ, R181, 0xff0000, RZ, 0xc0, !PT ;  /* 0x00ff0000b5ff7812 */ /* 0x020fc600078cc0ff */
[----:B------:R-:W-:-:S05]  /*99b0*/  FMUL.FTZ R162, R162, UR22 ;  /* 0x00000016a2a27c20 */ /* 0x000fca0008410000 */
[----:B------:R-:W-:-:S04]  /*99c0*/  FSEL R162, R162, RZ, P6 ;  /* 0x000000ffa2a27208 */ /* 0x000fc80003000000 */
[----:B------:R-:W-:-:S04]  /*99d0*/  F2FP.BF16.F32.PACK_AB R162, RZ, R162 ;  /* 0x000000a2ffa2723e */ /* 0x000fc800000010ff */
[----:B------:R-:W-:-:S07]  /*99e0*/  PRMT R87, R162, 0x7610, R87 ;  /* 0x00007610a2577816 */ /* 0x000fce0000000057 */
.L_x_887:
        /* <DEDUP_REMOVED lines=11> */
.L_x_880:
        /* <DEDUP_REMOVED lines=12> */
.L_x_888:
        /* <DEDUP_REMOVED lines=12> */
.L_x_889:
        /* <DEDUP_REMOVED lines=12> */
.L_x_890:
        /* <DEDUP_REMOVED lines=12> */
.L_x_891:
        /* <DEDUP_REMOVED lines=12> */
.L_x_892:
        /* <DEDUP_REMOVED lines=12> */
.L_x_893:
        /* <DEDUP_REMOVED lines=12> */
.L_x_894:
        /* <DEDUP_REMOVED lines=13> */
.L_x_872:
[----:B012---:R-:W0:Y:S01]  /*a0b0*/  @P5 LDC.64 R162, c[0x0][0x478] ;  /* 0x00011e00ffa25b82 */ /* 0x007e220000000a00 */
        /* <DEDUP_REMOVED lines=10> */
.L_x_862:
[----:B------:R-:W-:Y:S05]  /*a160*/  BSYNC.RECONVERGENT B0 ;  /* 0x0000000000007941 */ /* 0x000fea0003800200 */
.L_x_861:
        /* <DEDUP_REMOVED lines=11> */
[----:B0123--:R-:W-:Y:S02]  /*a220*/  SHF.L.U32 R80, R156, 0x10, RZ ;  /* 0x000000109c507819 */ /* 0x00ffe400000006ff */
[C---:B------:R-:W-:Y:S02]  /*a230*/  PRMT R160, R158.reuse, 0x7632, R160 ;  /* 0x000076329ea07816 */ /* 0x040fe400000000a0 */
[----:B------:R-:W-:Y:S02]  /*a240*/  SHF.L.U32 R83, R158, 0x10, RZ ;  /* 0x000000109e537819 */ /* 0x000fe400000006ff */
[----:B------:R-:W-:-:S05]  /*a250*/  SHF.L.U32 R160, R160, 0x10, RZ ;  /* 0x00000010a0a07819 */ /* 0x000fca00000006ff */
        /* <DEDUP_REMOVED lines=14> */
[----:B------:R-:W-:Y:S01]  /*a340*/  SHF.L.U32 R167, R81, 0x10, RZ ;  /* 0x0000001051a77819 */ /* 0x000fe200000006ff */
[--C-:B------:R-:W-:Y:S01]  /*a350*/  @P6 FFMA.FTZ R81, R201, UR10, R165.reuse ;  /* 0x0000000ac9516c23 */ /* 0x100fe200080100a5 */
[----:B------:R-:W-:Y:S01]  /*a360*/  PRMT R162, R159, 0x7632, R162 ;  /* 0x000076329fa27816 */ /* 0x000fe200000000a2 */
[--C-:B------:R-:W-:Y:S01]  /*a370*/  @P6 FFMA.FTZ R82, R204, UR10, R165.reuse ;  /* 0x0000000acc526c23 */ /* 0x100fe200080100a5 */
[----:B------:R-:W-:Y:S01]  /*a380*/  @P6 FFMA.FTZ R234, R210, UR10, R165 ;  /* 0x0000000ad2ea6c23 */ /* 0x000fe200080100a5 */
[----:B------:R-:W-:Y:S01]  /*a390*/  @P6 FADD.FTZ R230, R205, -R230 ;  /* 0x800000e6cde66221 */ /* 0x000fe20000010000 */
[----:B------:R-:W-:Y:S01]  /*a3a0*/  SHF.L.U32 R163, R163, 0x10, RZ ;  /* 0x00000010a3a37819 */ /* 0x000fe200000006ff */
[----:B------:R-:W-:Y:S01]  /*a3b0*/  @P6 FADD.FTZ R232, R202, -R81 ;  /* 0x80000051cae86221 */ /* 0x000fe20000010000 */
[----:B------:R-:W-:Y:S01]  /*a3c0*/  @P6 FFMA.FTZ R166, R161, UR31, R166 ;  /* 0x0000001fa1a66c23 */ /* 0x000fe200080100a6 */
[----:B------:R-:W-:-:S02]  /*a3d0*/  IMAD.U32 R162, R162, 0x10000, RZ ;  /* 0x00010000a2a27824 */ /* 0x000fc400078e00ff */
[----:B------:R-:W-:Y:S01]  /*a3e0*/  @P6 FADD.FTZ R82, R203, -R82 ;  /* 0x80000052cb526221 */ /* 0x000fe20000010000 */
[----:B------:R-:W-:Y:S01]  /*a3f0*/  @P6 FADD.FTZ R81, R209, -R234 ;  /* 0x800000ead1516221 */ /* 0x000fe20000010000 */
[----:B------:R-:W-:Y:S01]  /*a400*/  @P6 FFMA.FTZ R167, R230, UR31, R167 ;  /* 0x0000001fe6a76c23 */ /* 0x000fe200080100a7 */
[----:B------:R-:W-:Y:S02]  /*a410*/  IMAD.U32 R161, R159, 0x10000, RZ ;  /* 0x000100009fa17824 */ /* 0x000fe400078e00ff */
        /* <DEDUP_REMOVED lines=12> */
.L_x_899:
[----:B------:R-:W-:Y:S05]  /*a4e0*/  BRA.U !UP3, `(.L_x_900) ;  /* 0x000000010b187547 */ /* 0x000fea000b800000 */
[----:B------:R-:W-:Y:S01]  /*a4f0*/  FMUL.FTZ R165, R163, UR23 ;  /* 0x00000017a3a57c20 */ /* 0x000fe20008410000 */
[----:B------:R-:W-:-:S03]  /*a500*/  LOP3.LUT P6, RZ, R182, 0xff00, RZ, 0xc0, !PT ;  /* 0x0000ff00b6ff7812 */ /* 0x000fc600078cc0ff */
[----:B------:R-:W-:-:S05]  /*a510*/  FMUL.FTZ R165, R165, UR22 ;  /* 0x00000016a5a57c20 */ /* 0x000fca0008410000 */
[----:B------:R-:W-:-:S04]  /*a520*/  FSEL R165, R165, RZ, P6 ;  /* 0x000000ffa5a57208 */ /* 0x000fc80003000000 */
[----:B------:R-:W-:-:S04]  /*a530*/  F2FP.BF16.F32.PACK_AB R165, RZ, R165 ;  /* 0x000000a5ffa5723e */ /* 0x000fc800000010ff */
[----:B------:R-:W-:-:S07]  /*a540*/  PRMT R84, R84, 0x5410, R165 ;  /* 0x0000541054547816 */ /* 0x000fce00000000a5 */
.L_x_900:
[----:B------:R-:W-:Y:S05]  /*a550*/  BRA.U !UP3, `(.L_x_901) ;  /* 0x000000010b187547 */ /* 0x000fea000b800000 */
[----:B------:R-:W-:Y:S01]  /*a560*/  FMUL.FTZ R166, R166, UR23 ;  /* 0x00000017a6a67c20 */ /* 0x000fe20008410000 */
[----:B------:R-:W-:-:S03]  /*a570*/  LOP3.LUT P6, RZ, R182, 0xff0000, RZ, 0xc0, !PT ;  /* 0x00ff0000b6ff7812 */ /* 0x000fc600078cc0ff */
[----:B------:R-:W-:-:S05]  /*a580*/  FMUL.FTZ R166, R166, UR22 ;  /* 0x00000016a6a67c20 */ /* 0x000fca0008410000 */
[----:B------:R-:W-:-:S04]  /*a590*/  FSEL R166, R166, RZ, P6 ;  /* 0x000000ffa6a67208 */ /* 0x000fc80003000000 */
[----:B------:R-:W-:-:S04]  /*a5a0*/  F2FP.BF16.F32.PACK_AB R166, RZ, R166 ;  /* 0x000000a6ffa6723e */ /* 0x000fc800000010ff */
[----:B------:R-:W-:-:S07]  /*a5b0*/  PRMT R85, R166, 0x7610, R85 ;  /* 0x00007610a6557816 */ /* 0x000fce0000000055 */
.L_x_901:
[----:B------:R-:W-:Y:S05]  /*a5c0*/  BRA.U !UP3, `(.L_x_902) ;  /* 0x000000010b187547 */ /* 0x000fea000b800000 */
[----:B------:R-:W-:Y:S01]  /*a5d0*/  FMUL.FTZ R167, R167, UR23 ;  /* 0x00000017a7a77c20 */ /* 0x000fe20008410000 */
[----:B------:R-:W-:-:S03]  /*a5e0*/  LOP3.LUT P6, RZ, R182, 0xff000000, RZ, 0xc0, !PT ;  /* 0xff000000b6ff7812 */ /* 0x000fc600078cc0ff */
[----:B------:R-:W-:-:S05]  /*a5f0*/  FMUL.FTZ R167, R167, UR22 ;  /* 0x00000016a7a77c20 */ /* 0x000fca0008410000 */
[----:B------:R-:W-:-:S04]  /*a600*/  FSEL R167, R167, RZ, P6 ;  /* 0x000000ffa7a77208 */ /* 0x000fc80003000000 */
[----:B------:R-:W-:-:S04]  /*a610*/  F2FP.BF16.F32.PACK_AB R167, RZ, R167 ;  /* 0x000000a7ffa7723e */ /* 0x000fc800000010ff */
[----:B------:R-:W-:-:S07]  /*a620*/  PRMT R85, R85, 0x5410, R167 ;  /* 0x0000541055557816 */ /* 0x000fce00000000a7 */
.L_x_902:
[----:B------:R-:W-:Y:S05]  /*a630*/  BRA.U !UP3, `(.L_x_903) ;  /* 0x000000010b187547 */ /* 0x000fea000b800000 */
[----:B------:R-:W-:Y:S01]  /*a640*/  FMUL.FTZ R83, R83, UR23 ;  /* 0x0000001753537c20 */ /* 0x000fe20008410000 */
[----:B------:R-:W-:-:S03]  /*a650*/  LOP3.LUT P6, RZ, R183, 0xff, RZ, 0xc0, !PT ;  /* 0x000000ffb7ff7812 */ /* 0x000fc600078cc0ff */
[----:B------:R-:W-:-:S05]  /*a660*/  FMUL.FTZ R83, R83, UR22 ;  /* 0x0000001653537c20 */ /* 0x000fca0008410000 */
[----:B------:R-:W-:-:S04]  /*a670*/  FSEL R83, R83, RZ, P6 ;  /* 0x000000ff53537208 */ /* 0x000fc80003000000 */
[----:B------:R-:W-:-:S04]  /*a680*/  F2FP.BF16.F32.PACK_AB R83, RZ, R83 ;  /* 0x00000053ff53723e */ /* 0x000fc800000010ff */
[----:B------:R-:W-:-:S07]  /*a690*/  PRMT R86, R83, 0x7610, R86 ;  /* 0x0000761053567816 */ /* 0x000fce0000000056 */
.L_x_903:
[----:B------:R-:W-:Y:S05]  /*a6a0*/  BRA.U !UP3, `(.L_x_904) ;  /* 0x000000010b187547 */ /* 0x000fea000b800000 */
[----:B------:R-:W-:Y:S01]  /*a6b0*/  FMUL.FTZ R160, R160, UR23 ;  /* 0x00000017a0a07c20 */ /* 0x000fe20008410000 */
[----:B------:R-:W-:-:S03]  /*a6c0*/  LOP3.LUT P6, RZ, R183, 0xff00, RZ, 0xc0, !PT ;  /* 0x0000ff00b7ff7812 */ /* 0x000fc600078cc0ff */
[----:B------:R-:W-:-:S05]  /*a6d0*/  FMUL.FTZ R160, R160, UR22 ;  /* 0x00000016a0a07c20 */ /* 0x000fca0008410000 */
[----:B------:R-:W-:-:S04]  /*a6e0*/  FSEL R160, R160, RZ, P6 ;  /* 0x000000ffa0a07208 */ /* 0x000fc80003000000 */
[----:B------:R-:W-:-:S04]  /*a6f0*/  F2FP.BF16.F32.PACK_AB R160, RZ, R160 ;  /* 0x000000a0ffa0723e */ /* 0x000fc800000010ff */
[----:B------:R-:W-:-:S07]  /*a700*/  PRMT R86, R86, 0x5410, R160 ;  /* 0x0000541056567816 */ /* 0x000fce00000000a0 */
.L_x_904:
[----:B------:R-:W-:Y:S05]  /*a710*/  BRA.U !UP3, `(.L_x_905) ;  /* 0x000000010b187547 */ /* 0x000fea000b800000 */
[----:B------:R-:W-:Y:S01]  /*a720*/  FMUL.FTZ R83, R161, UR23 ;  /* 0x00000017a1537c20 */ /* 0x000fe20008410000 */
[----:B------:R-:W-:-:S03]  /*a730*/  LOP3.LUT P6, RZ, R183, 0xff0000, RZ, 0xc0, !PT ;  /* 0x00ff0000b7ff7812 */ /* 0x000fc600078cc0ff */
[----:B------:R-:W-:-:S05]  /*a740*/  FMUL.FTZ R83, R83, UR22 ;  /* 0x0000001653537c20 */ /* 0x000fca0008410000 */
[----:B------:R-:W-:-:S04]  /*a750*/  FSEL R83, R83, RZ, P6 ;  /* 0x000000ff53537208 */ /* 0x000fc80003000000 */
[----:B------:R-:W-:-:S04]  /*a760*/  F2FP.BF16.F32.PACK_AB R83, RZ, R83 ;  /* 0x00000053ff53723e */ /* 0x000fc800000010ff */
[----:B------:R-:W-:-:S07]  /*a770*/  PRMT R87, R83, 0x7610, R87 ;  /* 0x0000761053577816 */ /* 0x000fce0000000057 */
.L_x_905:
        /* <DEDUP_REMOVED lines=11> */
.L_x_898:
[----:B------:R-:W-:Y:S01]  /*a830*/  ISETP.LT.AND P6, PT, RZ, UR32, PT ;  /* 0x00000020ff007c0c */ /* 0x000fe2000bfc1270 */
[----:B------:R-:W-:-:S12]  /*a840*/  BRA.U !UP3, `(.L_x_907) ;  /* 0x000000010b307547 */ /* 0x000fd8000b800000 */
[----:B0123--:R-:W-:Y:S01]  /*a850*/  @P6 FFMA.FTZ R161, R195, UR10, R165 ;  /* 0x0000000ac3a16c23 */ /* 0x00ffe200080100a5 */
        /* <DEDUP_REMOVED lines=11> */
.L_x_907:
[----:B------:R-:W-:Y:S05]  /*a910*/  BRA.U !UP3, `(.L_x_908) ;  /* 0x000000010b347547 */ /* 0x000fea000b800000 */
[----:B0123-5:R-:W-:Y:S01]  /*a920*/  PRMT R160, R156, 0x7632, R160 ;  /* 0x000076329ca07816 */ /* 0x02ffe200000000a0 */
        /* <DEDUP_REMOVED lines=12> */
.L_x_908:
[----:B------:R-:W-:Y:S05]  /*a9f0*/  BRA.U !UP3, `(.L_x_909) ;  /* 0x000000010b307547 */ /* 0x000fea000b800000 */
[----:B0123--:R-:W-:Y:S01]  /*aa00*/  @P6 FFMA.FTZ R161, R197, UR10, R165 ;  /* 0x0000000ac5a16c23 */ /* 0x00ffe200080100a5 */
        /* <DEDUP_REMOVED lines=11> */
.L_x_909:
        /* <DEDUP_REMOVED lines=14> */
.L_x_910:
[----:B------:R-:W-:Y:S05]  /*aba0*/  BRA.U !UP3, `(.L_x_911) ;  /* 0x000000010b307547 */ /* 0x000fea000b800000 */
        /* <DEDUP_REMOVED lines=12> */
.L_x_911:
[----:B------:R-:W-:Y:S05]  /*ac70*/  BRA.U !UP3, `(.L_x_912) ;  /* 0x000000010b347547 */ /* 0x000fea000b800000 */
[----:B0123-5:R-:W-:Y:S01]  /*ac80*/  PRMT R160, R158, 0x7632, R160 ;  /* 0x000076329ea07816 */ /* 0x02ffe200000000a0 */
        /* <DEDUP_REMOVED lines=12> */
.L_x_912:
        /* <DEDUP_REMOVED lines=13> */
.L_x_913:
[----:B------:R-:W-:Y:S05]  /*ae20*/  BRA.U !UP3, `(.L_x_906) ;  /* 0x0000000d0b487547 */ /* 0x000fea000b800000 */
[----:B0123-5:R-:W-:Y:S01]  /*ae30*/  PRMT R160, R159, 0x7632, R160 ;  /* 0x000076329fa07816 */ /* 0x02ffe200000000a0 */
        /* <DEDUP_REMOVED lines=12> */
.L_x_897:
[----:B0123--:R-:W0:Y:S02]  /*af00*/  LDC.64 R160, c[0x0][0x478] ;  /* 0x00011e00ffa07b82 */ /* 0x00fe240000000a00 */
        /* <DEDUP_REMOVED lines=45> */
.L_x_915:
[----:B------:R-:W-:Y:S05]  /*b1e0*/  BRA.U !UP3, `(.L_x_916) ;  /* 0x000000010b187547 */ /* 0x000fea000b800000 */
[----:B------:R-:W-:Y:S01]  /*b1f0*/  FMUL.FTZ R162, R83, UR23 ;  /* 0x0000001753a27c20 */ /* 0x000fe20008410000 */
[----:B-----5:R-:W-:-:S03]  /*b200*/  LOP3.LUT P6, RZ, R182, 0xff00, RZ, 0xc0, !PT ;  /* 0x0000ff00b6ff7812 */ /* 0x020fc600078cc0ff */
[----:B------:R-:W-:-:S05]  /*b210*/  FMUL.FTZ R162, R162, UR22 ;  /* 0x00000016a2a27c20 */ /* 0x000fca0008410000 */
[----:B------:R-:W-:-:S04]  /*b220*/  FSEL R162, R162, RZ, P6 ;  /* 0x000000ffa2a27208 */ /* 0x000fc80003000000 */
[----:B------:R-:W-:-:S04]  /*b230*/  F2FP.BF16.F32.PACK_AB R162, RZ, R162 ;  /* 0x000000a2ffa2723e */ /* 0x000fc800000010ff */
[----:B------:R-:W-:-:S07]  /*b240*/  PRMT R84, R84, 0x5410, R162 ;  /* 0x0000541054547816 */ /* 0x000fce00000000a2 */
.L_x_916:
[----:B------:R-:W-:Y:S05]  /*b250*/  BRA.U !UP3, `(.L_x_917) ;  /* 0x000000010b187547 */ /* 0x000fea000b800000 */
[----:B------:R-:W-:Y:S01]  /*b260*/  FMUL.FTZ R162, R165, UR23 ;  /* 0x00000017a5a27c20 */ /* 0x000fe20008410000 */
[----:B-----5:R-:W-:-:S03]  /*b270*/  LOP3.LUT P6, RZ, R182, 0xff0000, RZ, 0xc0, !PT ;  /* 0x00ff0000b6ff7812 */ /* 0x020fc600078cc0ff */
[----:B------:R-:W-:-:S05]  /*b280*/  FMUL.FTZ R162, R162, UR22 ;  /* 0x00000016a2a27c20 */ /* 0x000fca0008410000 */
[----:B------:R-:W-:-:S04]  /*b290*/  FSEL R162, R162, RZ, P6 ;  /* 0x000000ffa2a27208 */ /* 0x000fc80003000000 */
[----:B------:R-:W-:-:S04]  /*b2a0*/  F2FP.BF16.F32.PACK_AB R162, RZ, R162 ;  /* 0x000000a2ffa2723e */ /* 0x000fc800000010ff */
[----:B------:R-:W-:-:S07]  /*b2b0*/  PRMT R85, R162, 0x7610, R85 ;  /* 0x00007610a2557816 */ /* 0x000fce0000000055 */
.L_x_917:
[----:B------:R-:W-:Y:S05]  /*b2c0*/  BRA.U !UP3, `(.L_x_918) ;  /* 0x000000010b187547 */ /* 0x000fea000b800000 */
[----:B------:R-:W-:Y:S01]  /*b2d0*/  FMUL.FTZ R162, R166, UR23 ;  /* 0x00000017a6a27c20 */ /* 0x000fe20008410000 */
[----:B-----5:R-:W-:-:S03]  /*b2e0*/  LOP3.LUT P6, RZ, R182, 0xff000000, RZ, 0xc0, !PT ;  /* 0xff000000b6ff7812 */ /* 0x020fc600078cc0ff */
[----:B------:R-:W-:-:S05]  /*b2f0*/  FMUL.FTZ R162, R162, UR22 ;  /* 0x00000016a2a27c20 */ /* 0x000fca0008410000 */
[----:B------:R-:W-:-:S04]  /*b300*/  FSEL R162, R162, RZ, P6 ;  /* 0x000000ffa2a27208 */ /* 0x000fc80003000000 */
[----:B------:R-:W-:-:S04]  /*b310*/  F2FP.BF16.F32.PACK_AB R162, RZ, R162 ;  /* 0x000000a2ffa2723e */ /* 0x000fc800000010ff */
[----:B------:R-:W-:-:S07]  /*b320*/  PRMT R85, R85, 0x5410, R162 ;  /* 0x0000541055557816 */ /* 0x000fce00000000a2 */
.L_x_918:
[----:B------:R-:W-:Y:S05]  /*b330*/  BRA.U !UP3, `(.L_x_919) ;  /* 0x000000010b187547 */ /* 0x000fea000b800000 */
[----:B------:R-:W-:Y:S01]  /*b340*/  FMUL.FTZ R162, R167, UR23 ;  /* 0x00000017a7a27c20 */ /* 0x000fe20008410000 */
[----:B-----5:R-:W-:-:S03]  /*b350*/  LOP3.LUT P6, RZ, R183, 0xff, RZ, 0xc0, !PT ;  /* 0x000000ffb7ff7812 */ /* 0x020fc600078cc0ff */
[----:B------:R-:W-:-:S05]  /*b360*/  FMUL.FTZ R162, R162, UR22 ;  /* 0x00000016a2a27c20 */ /* 0x000fca0008410000 */
[----:B------:R-:W-:-:S04]  /*b370*/  FSEL R162, R162, RZ, P6 ;  /* 0x000000ffa2a27208 */ /* 0x000fc80003000000 */
[----:B------:R-:W-:-:S04]  /*b380*/  F2FP.BF16.F32.PACK_AB R162, RZ, R162 ;  /* 0x000000a2ffa2723e */ /* 0x000fc800000010ff */
[----:B------:R-:W-:-:S07]  /*b390*/  PRMT R86, R162, 0x7610, R86 ;  /* 0x00007610a2567816 */ /* 0x000fce0000000056 */
.L_x_919:
[----:B------:R-:W-:Y:S05]  /*b3a0*/  BRA.U !UP3, `(.L_x_920) ;  /* 0x000000010b187547 */ /* 0x000fea000b800000 */
[----:B------:R-:W-:Y:S01]  /*b3b0*/  FMUL.FTZ R162, R230, UR23 ;  /* 0x00000017e6a27c20 */ /* 0x000fe20008410000 */
[----:B-----5:R-:W-:-:S03]  /*b3c0*/  LOP3.LUT P6, RZ, R183, 0xff00, RZ, 0xc0, !PT ;  /* 0x0000ff00b7ff7812 */ /* 0x020fc600078cc0ff */
[----:B------:R-:W-:-:S05]  /*b3d0*/  FMUL.FTZ R162, R162, UR22 ;  /* 0x00000016a2a27c20 */ /* 0x000fca0008410000 */
[----:B------:R-:W-:-:S04]  /*b3e0*/  FSEL R162, R162, RZ, P6 ;  /* 0x000000ffa2a27208 */ /* 0x000fc80003000000 */
[----:B------:R-:W-:-:S04]  /*b3f0*/  F2FP.BF16.F32.PACK_AB R162, RZ, R162 ;  /* 0x000000a2ffa2723e */ /* 0x000fc800000010ff */
[----:B------:R-:W-:-:S07]  /*b400*/  PRMT R86, R86, 0x5410, R162 ;  /* 0x0000541056567816 */ /* 0x000fce00000000a2 */
.L_x_920:
[----:B------:R-:W-:Y:S05]  /*b410*/  BRA.U !UP3, `(.L_x_921) ;  /* 0x000000010b187547 */ /* 0x000fea000b800000 */
[----:B------:R-:W-:Y:S01]  /*b420*/  FMUL.FTZ R162, R161, UR23 ;  /* 0x00000017a1a27c20 */ /* 0x000fe20008410000 */
[----:B-----5:R-:W-:-:S03]  /*b430*/  LOP3.LUT P6, RZ, R183, 0xff0000, RZ, 0xc0, !PT ;  /* 0x00ff0000b7ff7812 */ /* 0x020fc600078cc0ff */
[----:B------:R-:W-:-:S05]  /*b440*/  FMUL.FTZ R162, R162, UR22 ;  /* 0x00000016a2a27c20 */ /* 0x000fca0008410000 */
[----:B------:R-:W-:-:S04]  /*b450*/  FSEL R162, R162, RZ, P6 ;  /* 0x000000ffa2a27208 */ /* 0x000fc80003000000 */
[----:B------:R-:W-:-:S04]  /*b460*/  F2FP.BF16.F32.PACK_AB R162, RZ, R162 ;  /* 0x000000a2ffa2723e */ /* 0x000fc800000010ff */
[----:B------:R-:W-:-:S07]  /*b470*/  PRMT R87, R162, 0x7610, R87 ;  /* 0x00007610a2577816 */ /* 0x000fce0000000057 */
.L_x_921:
        /* <DEDUP_REMOVED lines=11> */
.L_x_914:
        /* <DEDUP_REMOVED lines=12> */
.L_x_922:
        /* <DEDUP_REMOVED lines=12> */
.L_x_923:
        /* <DEDUP_REMOVED lines=12> */
.L_x_924:
        /* <DEDUP_REMOVED lines=12> */
.L_x_925:
        /* <DEDUP_REMOVED lines=12> */
.L_x_926:
        /* <DEDUP_REMOVED lines=12> */
.L_x_927:
        /* <DEDUP_REMOVED lines=12> */
.L_x_928:
[----:B------:R-:W-:Y:S05]  /*ba70*/  BRA.U !UP3, `(.L_x_906) ;  /* 0x000000010b347547 */ /* 0x000fea000b800000 */
[----:B------:R-:W-:Y:S01]  /*ba80*/  FFMA.FTZ R160, R210, UR10, R165 ;  /* 0x0000000ad2a07c23 */ /* 0x000fe200080100a5 */
[----:B------:R-:W-:-:S03]  /*ba90*/  UISETP.GT.AND UP0, UPT, UR32, URZ, UPT ;  /* 0x000000ff2000728c */ /* 0x000fc6000bf04270 */
[----:B------:R-:W-:-:S03]  /*baa0*/  FADD.FTZ R160, R209, -R160 ;  /* 0x800000a0d1a07221 */ /* 0x000fc60000010000 */
[----:B------:R-:W-:Y:S01]  /*bab0*/  PLOP3.LUT P6, PT, PT, PT, UP0, 0x80, 0x8 ;  /* 0x000000000008781c */ /* 0x000fe20003fcf008 */
        /* <DEDUP_REMOVED lines=9> */
.L_x_906:
[----:B0123--:R-:W0:Y:S01]  /*bb50*/  @P5 LDC.64 R160, c[0x0][0x478] ;  /* 0x00011e00ffa05b82 */ /* 0x00fe220000000a00 */
[----:B------:R-:W1:Y:S01]  /*bb60*/  @UP3 LDCU.64 UR8, c[0x0][0x468] ;  /* 0x00008d00ff0837ac */ /* 0x000e620008000a00 */
[----:B------:R-:W-:Y:S01]  /*bb70*/  PLOP3.LUT P6, PT, PT, PT, UP3, 0x80, 0x8 ;  /* 0x000000000008781c */ /* 0x000fe20003fcf038 */
[----:B------:R-:W-:-:S12]  /*bb80*/  IMAD.MOV.U32 R165, RZ, RZ, 0x10 ;  /* 0x00000010ffa57424 */ /* 0x000fd800078e00ff */
[----:B-1----:R-:W-:-:S04]  /*bb90*/  @P6 IMAD.WIDE.U32 R164, R164, R165, UR8 ;  /* 0x00000008a4a46e25 */ /* 0x002fc8000f8e00a5 */
[----:B0-----:R-:W-:-:S05]  /*bba0*/  @P5 IMAD.WIDE.U32 R160, R228, 0x10, R160 ;  /* 0x00000010e4a05825 */ /* 0x001fca00078e00a0 */
[----:B------:R4:W-:Y:S01]  /*bbb0*/  @P5 STG.E.128 desc[UR20][R160.64], R80 ;  /* 0x00000050a0005986 */ /* 0x0009e2000c101d14 */
[----:B------:R-:W-:-:S13]  /*bbc0*/  PLOP3.LUT P5, PT, PT, PT, UP3, 0x80, 0x8 ;  /* 0x000000000008781c */ /* 0x000fda0003faf038 */
[----:B------:R4:W-:Y:S02]  /*bbd0*/  @P5 STG.E.128 desc[UR20][R164.64], R84 ;  /* 0x00000054a4005986 */ /* 0x0009e4000c101d14 */
.L_x_896:
[----:B------:R-:W-:Y:S05]  /*bbe0*/  BSYNC.RECONVERGENT B0 ;  /* 0x0000000000007941 */ /* 0x000fea0003800200 */
.L_x_895:
[----:B------:R-:W-:Y:S02]  /*bbf0*/  UIADD3 UR28, UPT, UPT, UR28, UR26, URZ ;  /* 0x0000001a1c1c7290 */ /* 0x000fe4000fffe0ff */
[----:B------:R-:W-:Y:S02]  /*bc00*/  UPLOP3.LUT UP1, UPT, UPT, UPT, UP1, 0x40, 0x4 ;  /* 0x000000000004789c */ /* 0x000fe40003f2e810 */
[----:B------:R-:W-:-:S09]  /*bc10*/  UISETP.GE.AND UP0, UPT, UR28, UR27, UPT ;  /* 0x0000001b1c00728c */ /* 0x000fd2000bf06270 */
[----:B------:R-:W-:Y:S05]  /*bc20*/  BRA.U !UP0, `(.L_x_929) ;  /* 0xffffff4908f47547 */ /* 0x000fea000b83ffff */
.L_x_744:
        /* <DEDUP_REMOVED lines=18> */
[----:B------:R1:W-:Y:S03]  /*bd50*/  @P0 STG.E.128 desc[UR20][R4.64], R56 ;  /* 0x0000003804000986 */ /* 0x0003e6000c101d14 */
[----:B------:R-:W-:Y:S01]  /*bd60*/  @P1 VIADD R21, R21, 0x80 ;  /* 0x0000008015151836 */ /* 0x000fe20000000000 */
[----:B------:R1:W-:Y:S02]  /*bd70*/  @P0 STG.E.128 desc[UR20][R4.64+0x10], R60 ;  /* 0x0000103c04000986 */ /* 0x0003e4000c101d14 */
[----:B------:R-:W0:Y:S01]  /*bd80*/  LDC.64 R18, c[0x0][0x448] ;  /* 0x00011200ff127b82 */ /* 0x000e220000000a00 */
[C---:B----4-:R-:W-:Y:S01]  /*bd90*/  @P2 IMAD.WIDE.U32 R12, R21.reuse, 0x20, R12 ;  /* 0x00000020150c2825 */ /* 0x050fe200078e000c */
[----:B------:R1:W-:Y:S04]  /*bda0*/  @P1 STG.E.128 desc[UR20][R8.64], R104 ;  /* 0x0000006808001986 */ /* 0x0003e8000c101d14 */
[----:B------:R1:W-:Y:S01]  /*bdb0*/  @P1 STG.E.128 desc[UR20][R8.64+0x10], R108 ;  /* 0x0000106c08001986 */ /* 0x0003e2000c101d14 */
[C---:B--2---:R-:W-:Y:S01]  /*bdc0*/  @P2 IMAD.WIDE.U32 R14, R21.reuse, 0x20, R14 ;  /* 0x00000020150e2825 */ /* 0x044fe200078e000e */
[----:B------:R-:W-:-:S02]  /*bdd0*/  @P2 IADD3 R21, PT, PT, R21, 0x80, RZ ;  /* 0x0000008015152810 */ /* 0x000fc40007ffe0ff */
        /* <DEDUP_REMOVED lines=23> */
.L_x_930:
        /* <DEDUP_REMOVED lines=11> */
.L_x_19285:


//--------------------- .text._ZN10layer_norm22ln_bwd_finalize_kernelINS_22Kernel_traits_finalizeILj5120E13__nv_bfloat16S2_S2_S2_fjLb0ELj1024ELj4ENS_18Kernel_traits_baseILj5120ES2_S2_S2_S2_fjLj1024EEEEELb0ELb1EEEvNS_9BwdParamsE --------------------------
	.section	.text._ZN10layer_norm22ln_bwd_finalize_kernelINS_22Kernel_traits_finalizeILj5120E13__nv_bfloat16S2_S2_S2_fjLb0ELj1024ELj4ENS_18Kernel_traits_baseILj5120ES2_S2_S2_S2_fjLj1024EEEEELb0ELb1EEEvNS_9BwdParamsE,"ax",@progbits
	.align	128
        .global         _ZN10layer_norm22ln_bwd_finalize_kernelINS_22Kernel_traits_finalizeILj5120E13__nv_bfloat16S2_S2_S2_fjLb0ELj1024ELj4ENS_18Kernel_traits_baseILj5120ES2_S2_S2_S2_fjLj1024EEEEELb0ELb1EEEvNS_9BwdParamsE
        .type           _ZN10layer_norm22ln_bwd_finalize_kernelINS_22Kernel_traits_finalizeILj5120E13__nv_bfloat16S2_S2_S2_fjLb0ELj1024ELj4ENS_18Kernel_traits_baseILj5120ES2_S2_S2_S2_fjLj1024EEEEELb0ELb1EEEvNS_9BwdParamsE,@function
        .size           _ZN10layer_norm22ln_bwd_finalize_kernelINS_22Kernel_traits_finalizeILj5120E13__nv_bfloat16S2_S2_S2_fjLb0ELj1024ELj4ENS_18Kernel_traits_baseILj5120ES2_S2_S2_S2_fjLj1024EEEEELb0ELb1EEEvNS_9BwdParamsE,(.L_x_19286 - _ZN10layer_norm22ln_bwd_finalize_kernelINS_22Kernel_traits_finalizeILj5120E13__nv_bfloat16S2_S2_S2_fjLb0ELj1024ELj4ENS_18Kernel_traits_baseILj5120ES2_S2_S2_S2_fjLj1024EEEEELb0ELb1EEEvNS_9BwdParamsE)
        .other          _ZN10layer_norm22ln_bwd_finalize_kernelINS_22Kernel_traits_finalizeILj5120E13__nv_bfloat16S2_S2_S2_fjLb0ELj1024ELj4ENS_18Kernel_traits_baseILj5120ES2_S2_S2_S2_fjLj1024EEEEELb0ELb1EEEvNS_9BwdParamsE,@"STO_CUDA_ENTRY STV_DEFAULT"
_ZN10layer_norm22ln_bwd_finalize_kernelINS_22Kernel_traits_finalizeILj5120E13__nv_bfloat16S2_S2_S2_fjLb0ELj1024ELj4ENS_18Kernel_traits_baseILj5120ES2_S2_S2_S2_fjLj1024EEEEELb0ELb1EEEvNS_9BwdParamsE:
.text._ZN10layer_norm22ln_bwd_finalize_kernelINS_22Kernel_traits_finalizeILj5120E13__nv_bfloat16S2_S2_S2_fjLb0ELj1024ELj4ENS_18Kernel_traits_baseILj5120ES2_S2_S2_S2_fjLj1024EEEEELb0ELb1EEEvNS_9BwdParamsE:
[----:B------:R-:W-:Y:S08]  /*0000*/  LDC R1, c[0x0][0x37c] ;  /* 0x0000df00ff017b82 */ /* 0x000ff00000000800 */
[----:B------:R-:W0:Y:S01]  /*0010*/  S2UR UR4, SR_CTAID.X ;  /* 0x00000000000479c3 */ /* 0x000e220000002500 */
[----:B------:R-:W1:Y:S01]  /*0020*/  S2R R4, SR_TID.X ;  /* 0x0000000000047919 */ /* 0x000e620000002100 */
[----:B0-----:R-:W-:-:S06]  /*0030*/  USHF.L.U32 UR7, UR4, 0x5, URZ ;  /* 0x0000000504077899 */ /* 0x001fcc00080006ff */
[----:B------:R-:W-:-:S04]  /*0040*/  MOV R3, UR7 ;  /* 0x0000000700037c02 */ /* 0x000fc80008000f00 */
[----:B-1----:R-:W-:-:S04]  /*0050*/  LOP3.LUT R0, R3, 0x1f, R4, 0xf8, !PT ;  /* 0x0000001f03007812 */ /* 0x002fc800078ef804 */
[----:B------:R-:W-:-:S13]  /*0060*/  ISETP.GT.U32.AND P0, PT, R0, 0x13ff, PT ;  /* 0x000013ff0000780c */ /* 0x000fda0003f04070 */
[----:B------:R-:W-:Y:S05]  /*0070*/  @P0 EXIT ;  /* 0x000000000000094d */ /* 0x000fea0003800000 */
[----:B------:R-:W0:Y:S01]  /*0080*/  LDCU UR10, c[0x0][0x380] ;  /* 0x00007000ff0a77ac */ /* 0x000e220008000800 */
[----:B------:R-:W-:Y:S01]  /*0090*/  SHF.R.U32.HI R0, RZ, 0x5, R4 ;  /* 0x00000005ff007819 */ /* 0x000fe20000011604 */
[----:B------:R-:W-:Y:S01]  /*00a0*/  BSSY.RECONVERGENT B0, `(.L_x_931) ;  /* 0x0000145000007945 */ /* 0x000fe20003800200 */
[----:B------:R-:W-:Y:S01]  /*00b0*/  HFMA2 R3, -RZ, RZ, 0, 0 ;  /* 0x00000000ff037431 */ /* 0x000fe200000001ff */
[----:B------:R-:W-:Y:S01]  /*00c0*/  USHF.L.U32 UR4, UR4, 0x4, URZ ;  /* 0x0000000404047899 */ /* 0x000fe200080006ff */
[----:B------:R-:W-:Y:S01]  /*00d0*/  LOP3.LUT R4, R4, 0x1f, RZ, 0xc0, !PT ;  /* 0x0000001f04047812 */ /* 0x000fe200078ec0ff */
[----:B------:R-:W1:Y:S01]  /*00e0*/  LDCU.64 UR8, c[0x0][0x358] ;  /* 0x00006b00ff0877ac */ /* 0x000e620008000a00 */
[----:B------:R-:W-:Y:S01]  /*00f0*/  MOV R26, RZ ;  /* 0x000000ff001a7202 */ /* 0x000fe20000000f00 */
[----:B------:R-:W-:Y:S01]  /*0100*/  ULOP3.LUT UR4, UR4, 0x7ffffff0, URZ, 0xc0, !UPT ;  /* 0x7ffffff004047892 */ /* 0x000fe2000f8ec0ff */
[----:B0-----:R-:W-:-:S13]  /*0110*/  ISETP.GE.U32.AND P0, PT, R0, UR10, PT ;  /* 0x0000000a00007c0c */ /* 0x001fda000bf06070 */
[----:B-1----:R-:W-:Y:S05]  /*0120*/  @P0 BRA `(.L_x_932) ;  /* 0x0000001000f00947 */ /* 0x002fea0003800000 */
        /* <DEDUP_REMOVED lines=11> */
[----:B------:R-:W0:Y:S01]  /*01e0*/  LDC R5, c[0x0][0x388] ;  /* 0x0000e200ff057b82 */ /* 0x000e220000000800 */
[C---:B------:R-:W-:Y:S02]  /*01f0*/  LOP3.LUT R10, R0.reuse, 0x100, RZ, 0xfc, !PT ;  /* 0x00000100000a7812 */ /* 0x040fe400078efcff */
[C---:B------:R-:W-:Y:S02]  /*0200*/  LOP3.LUT R12, R0.reuse, 0x120, RZ, 0xfc, !PT ;  /* 0x00000120000c7812 */ /* 0x040fe400078efcff */
[C---:B------:R-:W-:Y:S02]  /*0210*/  LOP3.LUT R14, R0.reuse, 0x140, RZ, 0xfc, !PT ;  /* 0x00000140000e7812 */ /* 0x040fe400078efcff */
[C---:B------:R-:W-:Y:S02]  /*0220*/  LOP3.LUT R22, R0.reuse, 0x160, RZ, 0xfc, !PT ;  /* 0x0000016000167812 */ /* 0x040fe400078efcff */
[C---:B------:R-:W-:Y:S02]  /*0230*/  LOP3.LUT R26, R0.reuse, 0x180, RZ, 0xfc, !PT ;  /* 0x00000180001a7812 */ /* 0x040fe400078efcff */
[----:B------:R-:W-:-:S02]  /*0240*/  LOP3.LUT R28, R0, 0x1a0, RZ, 0xfc, !PT ;  /* 0x000001a0001c7812 */ /* 0x000fc400078efcff */
[C---:B------:R-:W-:Y:S02]  /*0250*/  LOP3.LUT R27, R0.reuse, 0x1c0, RZ, 0xfc, !PT ;  /* 0x000001c0001b7812 */ /* 0x040fe400078efcff */
[C---:B------:R-:W-:Y:S02]  /*0260*/  LOP3.LUT R7, R0.reuse, 0x1e0, RZ, 0xfc, !PT ;  /* 0x000001e000077812 */ /* 0x040fe400078efcff */
[C---:B------:R-:W-:Y:S02]  /*0270*/  LOP3.LUT R19, R0.reuse, 0x80, RZ, 0xfc, !PT ;  /* 0x0000008000137812 */ /* 0x040fe400078efcff */
[C---:B------:R-:W-:Y:S02]  /*0280*/  LOP3.LUT R20, R0.reuse, 0xa0, RZ, 0xfc, !PT ;  /* 0x000000a000147812 */ /* 0x040fe400078efcff */
[C---:B------:R-:W-:Y:S02]  /*0290*/  LOP3.LUT R18, R0.reuse, 0xc0, RZ, 0xfc, !PT ;  /* 0x000000c000127812 */ /* 0x040fe400078efcff */
[----:B------:R-:W-:Y:S01]  /*02a0*/  LOP3.LUT R16, R0, 0xe0, RZ, 0xfc, !PT ;  /* 0x000000e000107812 */ /* 0x000fe200078efcff */
[-C--:B0-----:R-:W-:Y:S01]  /*02b0*/  IMAD R25, R8, R5.reuse, UR7 ;  /* 0x0000000708197e24 */ /* 0x081fe2000f8e0205 */
[----:B------:R-:W-:Y:S01]  /*02c0*/  LOP3.LUT R6, R0, 0x40, RZ, 0xfc, !PT ;  /* 0x0000004000067812 */ /* 0x000fe200078efcff */
[-C--:B------:R-:W-:Y:S01]  /*02d0*/  IMAD R15, R10, R5.reuse, UR7 ;  /* 0x000000070a0f7e24 */ /* 0x080fe2000f8e0205 */
[----:B------:R-:W-:Y:S01]  /*02e0*/  LOP3.LUT R2, R0, 0x60, RZ, 0xfc, !PT ;  /* 0x0000006000027812 */ /* 0x000fe200078efcff */
[-C--:B------:R-:W-:Y:S01]  /*02f0*/  IMAD R8, R12, R5.reuse, UR7 ;  /* 0x000000070c087e24 */ /* 0x080fe2000f8e0205 */
[----:B------:R-:W-:Y:S01]  /*0300*/  LOP3.LUT R24, R24, 0xffffff0, RZ, 0xc0, !PT ;  /* 0x0ffffff018187812 */ /* 0x000fe200078ec0ff */
[----:B------:R-:W-:Y:S01]  /*0310*/  IMAD R10, R14, R5, UR7 ;  /* 0x000000070e0a7e24 */ /* 0x000fe2000f8e0205 */
[----:B------:R-:W-:Y:S01]  /*0320*/  IADD3 R25, PT, PT, R4, R25, RZ ;  /* 0x0000001904197210 */ /* 0x000fe20007ffe0ff */
[----:B------:R-:W-:Y:S01]  /*0330*/  IMAD R12, R22, R5, UR7 ;  /* 0x00000007160c7e24 */ /* 0x000fe2000f8e0205 */
[----:B------:R-:W-:Y:S01]  /*0340*/  IADD3 R15, PT, PT, R4, R15, RZ ;  /* 0x0000000f040f7210 */ /* 0x000fe20007ffe0ff */
[----:B------:R-:W-:-:S02]  /*0350*/  IMAD R14, R26, R5, UR7 ;  /* 0x000000071a0e7e24 */ /* 0x000fc4000f8e0205 */
[----:B------:R-:W-:Y:S02]  /*0360*/  HFMA2 R26, -RZ, RZ, 0, 0 ;  /* 0x00000000ff1a7431 */ /* 0x000fe400000001ff */
[-C--:B------:R-:W-:Y:S01]  /*0370*/  IMAD R29, R28, R5.reuse, UR7 ;  /* 0x000000071c1d7e24 */ /* 0x080fe2000f8e0205 */
[C---:B------:R-:W-:Y:S01]  /*0380*/  IADD3 R8, PT, PT, R4.reuse, R8, RZ ;  /* 0x0000000804087210 */ /* 0x040fe20007ffe0ff */
[-C--:B------:R-:W-:Y:S01]  /*0390*/  IMAD R27, R27, R5.reuse, UR7 ;  /* 0x000000071b1b7e24 */ /* 0x080fe2000f8e0205 */
[C---:B------:R-:W-:Y:S01]  /*03a0*/  IADD3 R10, PT, PT, R4.reuse, R10, RZ ;  /* 0x0000000a040a7210 */ /* 0x040fe20007ffe0ff */
[-C--:B------:R-:W-:Y:S01]  /*03b0*/  IMAD R7, R7, R5.reuse, UR7 ;  /* 0x0000000707077e24 */ /* 0x080fe2000f8e0205 */
[C---:B------:R-:W-:Y:S01]  /*03c0*/  IADD3 R12, PT, PT, R4.reuse, R12, RZ ;  /* 0x0000000c040c7210 */ /* 0x040fe20007ffe0ff */
[-C--:B------:R-:W-:Y:S01]  /*03d0*/  IMAD R19, R19, R5.reuse, UR7 ;  /* 0x0000000713137e24 */ /* 0x080fe2000f8e0205 */
[----:B------:R-:W-:Y:S01]  /*03e0*/  IADD3 R14, PT, PT, R4, R14, RZ ;  /* 0x0000000e040e7210 */ /* 0x000fe20007ffe0ff */
[----:B------:R-:W-:Y:S01]  /*03f0*/  IMAD R9, R20, R5, UR7 ;  /* 0x0000000714097e24 */ /* 0x000fe2000f8e0205 */
        /* <DEDUP_REMOVED lines=10> */
[----:B------:R-:W-:-:S02]  /*04a0*/  IADD3 R11, PT, PT, R4, R11, RZ ;  /* 0x0000000b040b7210 */ /* 0x000fc40007ffe0ff */
[C---:B------:R-:W-:Y:S02]  /*04b0*/  IADD3 R13, PT, PT, R4.reuse, R13, RZ ;  /* 0x0000000d040d7210 */ /* 0x040fe40007ffe0ff */
[C---:B------:R-:W-:Y:S02]  /*04c0*/  IADD3 R6, PT, PT, R4.reuse, R23, RZ ;  /* 0x0000001704067210 */ /* 0x040fe40007ffe0ff */
[C---:B------:R-:W-:Y:S02]  /*04d0*/  IADD3 R17, PT, PT, R4.reuse, R17, RZ ;  /* 0x0000001104117210 */ /* 0x040fe40007ffe0ff */
[----:B------:R-:W-:Y:S02]  /*04e0*/  IADD3 R4, PT, PT, R4, R21, RZ ;  /* 0x0000001504047210 */ /* 0x000fe40007ffe0ff */
[----:B------:R-:W-:Y:S02]  /*04f0*/  MOV R2, R0 ;  /* 0x0000000000027202 */ /* 0x000fe40000000f00 */
[----:B------:R-:W-:-:S07]  /*0500*/  IADD3 R24, PT, PT, -R24, RZ, RZ ;  /* 0x000000ff18187210 */ /* 0x000fce0007ffe1ff */
.L_x_935:
[----:B------:R-:W0:Y:S02]  /*0510*/  LDC.64 R20, c[0x0][0x440] ;  /* 0x00011000ff147b82 */ /* 0x000e240000000a00 */
[----:B0-----:R-:W-:-:S06]  /*0520*/  IMAD.WIDE.U32 R22, R4, 0x4, R20 ;  /* 0x0000000404167825 */ /* 0x001fcc00078e0014 */
[----:B------:R-:W2:Y:S02]  /*0530*/  LDG.E R23, desc[UR8][R22.64] ;  /* 0x0000000816177981 */ /* 0x000ea4000c1e1900 */
[----:B--2---:R-:W-:Y:S01]  /*0540*/  FADD.FTZ R28, R23, R26 ;  /* 0x0000001a171c7221 */ /* 0x004fe20000010000 */
[----:B------:R-:W-:-:S06]  /*0550*/  IMAD.WIDE.U32 R26, R25, 0x4, R20 ;  /* 0x00000004191a7825 */ /* 0x000fcc00078e0014 */
[----:B------:R-:W2:Y:S02]  /*0560*/  LDG.E R27, desc[UR8][R26.64] ;  /* 0x000000081a1b7981 */ /* 0x000ea4000c1e1900 */
[----:B--2---:R-:W-:Y:S01]  /*0570*/  FADD.FTZ R27, R28, R27 ;  /* 0x0000001b1c1b7221 */ /* 0x004fe20000010000 */
[----:B------:R-:W-:-:S06]  /*0580*/  IMAD.WIDE.U32 R28, R6, 0x4, R20 ;  /* 0x00000004061c7825 */ /* 0x000fcc00078e0014 */
[----:B------:R-:W2:Y:S01]  /*0590*/  LDG.E R28, desc[UR8][R28.64] ;  /* 0x000000081c1c7981 */ /* 0x000ea2000c1e1900 */
[----:B------:R-:W-:-:S06]  /*05a0*/  IMAD.WIDE.U32 R22, R19, 0x4, R20 ;  /* 0x0000000413167825 */ /* 0x000fcc00078e0014 */
[----:B------:R-:W3:Y:S01]  /*05b0*/  LDG.E R23, desc[UR8][R22.64] ;  /* 0x0000000816177981 */ /* 0x000ee2000c1e1900 */
[----:B--2---:R-:W-:Y:S01]  /*05c0*/  FADD.FTZ R28, R27, R28 ;  /* 0x0000001c1b1c7221 */ /* 0x004fe20000010000 */
[----:B------:R-:W-:-:S06]  /*05d0*/  IMAD.WIDE.U32 R26, R17, 0x4, R20 ;  /* 0x00000004111a7825 */ /* 0x000fcc00078e0014 */
[----:B------:R-:W2:Y:S02]  /*05e0*/  LDG.E R27, desc[UR8][R26.64] ;  /* 0x000000081a1b7981 */ /* 0x000ea4000c1e1900 */
[----:B--2---:R-:W-:-:S04]  /*05f0*/  FADD.FTZ R28, R28, R27 ;  /* 0x0000001b1c1c7221 */ /* 0x004fc80000010000 */
[----:B---3--:R-:W-:Y:S01]  /*0600*/  FADD.FTZ R28, R28, R23 ;  /* 0x000000171c1c7221 */ /* 0x008fe20000010000 */
        /* <DEDUP_REMOVED lines=12> */
[----:B------:R-:W-:-:S04]  /*06d0*/  IMAD.WIDE.U32 R22, R8, 0x4, R20 ;  /* 0x0000000408167825 */ /* 0x000fc800078e0014 */
[----:B------:R-:W-:Y:S02]  /*06e0*/  IMAD.WIDE.U32 R28, R10, 0x4, R20 ;  /* 0x000000040a1c7825 */ /* 0x000fe400078e0014 */
[----:B------:R-:W2:Y:S04]  /*06f0*/  LDG.E R23, desc[UR8][R22.64] ;  /* 0x0000000816177981 */ /* 0x000ea8000c1e1900 */
[----:B------:R-:W3:Y:S01]  /*0700*/  LDG.E R29, desc[UR8][R28.64] ;  /* 0x000000081c1d7981 */ /* 0x000ee2000c1e1900 */
        /* <DEDUP_REMOVED lines=8> */
[----:B------:R-:W-:-:S06]  /*0790*/  IMAD.WIDE.U32 R26, R16, 0x4, R20 ;  /* 0x00000004101a7825 */ /* 0x000fcc00078e0014 */
[----:B------:R-:W2:Y:S02]  /*07a0*/  LDG.E R27, desc[UR8][R26.64] ;  /* 0x000000081a1b7981 */ /* 0x000ea4000c1e1900 */
[----:B--2---:R-:W-:Y:S01]  /*07b0*/  FADD.FTZ R22, R28, R27 ;  /* 0x0000001b1c167221 */ /* 0x004fe20000010000 */
[----:B------:R-:W-:-:S04]  /*07c0*/  IMAD.WIDE.U32 R28, R18, 0x4, R20 ;  /* 0x00000004121c7825 */ /* 0x000fc800078e0014 */
[----:B------:R-:W-:Y:S02]  /*07d0*/  IMAD.WIDE.U32 R20, R7, 0x4, R20 ;  /* 0x0000000407147825 */ /* 0x000fe400078e0014 */
[----:B------:R-:W2:Y:S04]  /*07e0*/  LDG.E R29, desc[UR8][R28.64] ;  /* 0x000000081c1d7981 */ /* 0x000ea8000c1e1900 */
[----:B------:R0:W3:Y:S02]  /*07f0*/  LDG.E R23, desc[UR8][R20.64] ;  /* 0x0000000814177981 */ /* 0x0000e4000c1e1900 */
[----:B0-----:R-:W0:Y:S01]  /*0800*/  LDC.64 R20, c[0x0][0x448] ;  /* 0x00011200ff147b82 */ /* 0x001e220000000a00 */
[----:B--2---:R-:W-:-:S04]  /*0810*/  FADD.FTZ R22, R22, R29 ;  /* 0x0000001d16167221 */ /* 0x004fc80000010000 */
[----:B---3--:R-:W-:Y:S01]  /*0820*/  FADD.FTZ R26, R22, R23 ;  /* 0x00000017161a7221 */ /* 0x008fe20000010000 */
[----:B0-----:R-:W-:-:S04]  /*0830*/  IMAD.WIDE.U32 R22, R4, 0x4, R20 ;  /* 0x0000000404167825 */ /* 0x001fc800078e0014 */
[----:B------:R-:W-:Y:S02]  /*0840*/  IMAD.WIDE.U32 R28, R25, 0x4, R20 ;  /* 0x00000004191c7825 */ /* 0x000fe400078e0014 */
[----:B------:R-:W2:Y:S04]  /*0850*/  LDG.E R22, desc[UR8][R22.64] ;  /* 0x0000000816167981 */ /* 0x000ea8000c1e1900 */
[----:B------:R-:W3:Y:S01]  /*0860*/  LDG.E R27, desc[UR8][R28.64] ;  /* 0x000000081c1b7981 */ /* 0x000ee2000c1e1900 */
[----:B--2---:R-:W-:Y:S01]  /*0870*/  FADD.FTZ R3, R22, R3 ;  /* 0x0000000316037221 */ /* 0x004fe20000010000 */
[----:B------:R-:W-:-:S04]  /*0880*/  IMAD.WIDE.U32 R22, R6, 0x4, R20 ;  /* 0x0000000406167825 */ /* 0x000fc800078e0014 */
[----:B---3--:R-:W-:Y:S02]  /*0890*/  FADD.FTZ R3, R3, R27 ;  /* 0x0000001b03037221 */ /* 0x008fe40000010000 */
[----:B------:R-:W2:Y:S01]  /*08a0*/  LDG.E R27, desc[UR8][R22.64] ;  /* 0x00000008161b7981 */ /* 0x000ea2000c1e1900 */
[----:B------:R-:W-:-:S04]  /*08b0*/  IMAD.WIDE.U32 R28, R17, 0x4, R20 ;  /* 0x00000004111c7825 */ /* 0x000fc800078e0014 */
[----:B--2---:R-:W-:Y:S02]  /*08c0*/  FADD.FTZ R3, R3, R27 ;  /* 0x0000001b03037221 */ /* 0x004fe40000010000 */
        /* <DEDUP_REMOVED lines=32> */
[----:B------:R-:W-:-:S06]  /*0ad0*/  IMAD.WIDE.U32 R20, R7, 0x4, R20 ;  /* 0x0000000407147825 */ /* 0x000fcc00078e0014 */
[----:B------:R-:W3:Y:S01]  /*0ae0*/  LDG.E R20, desc[UR8][R20.64] ;  /* 0x0000000814147981 */ /* 0x000ee2000c1e1900 */
[----:B------:R-:W-:Y:S01]  /*0af0*/  IADD3 R24, PT, PT, R24, 0x10, RZ ;  /* 0x0000001018187810 */ /* 0x000fe20007ffe0ff */
[----:B--2---:R-:W-:Y:S02]  /*0b00*/  FADD.FTZ R3, R3, R27 ;  /* 0x0000001b03037221 */ /* 0x004fe40000010000 */
[----:B------:R-:W2:Y:S01]  /*0b10*/  LDG.E R27, desc[UR8][R22.64] ;  /* 0x00000008161b7981 */ /* 0x000ea2000c1e1900 */
[----:B------:R-:W-:Y:S02]  /*0b20*/  ISETP.NE.AND P0, PT, R24, RZ, PT ;  /* 0x000000ff1800720c */ /* 0x000fe40003f05270 */
[----:B------:R-:W-:Y:S02]  /*0b30*/  IADD3 R2, PT, PT, R2, 0x200, RZ ;  /* 0x0000020002027810 */ /* 0x000fe40007ffe0ff */
        /* <DEDUP_REMOVED lines=15> */
[----:B------:R-:W-:Y:S01]  /*0c30*/  LEA R7, R5, R7, 0x9 ;  /* 0x0000000705077211 */ /* 0x000fe200078e48ff */
[----:B--2---:R-:W-:-:S04]  /*0c40*/  FADD.FTZ R3, R3, R27 ;  /* 0x0000001b03037221 */ /* 0x004fc80000010000 */
[----:B---3--:R-:W-:Y:S01]  /*0c50*/  FADD.FTZ R3, R3, R20 ;  /* 0x0000001403037221 */ /* 0x008fe20000010000 */
[----:B------:R-:W-:Y:S06]  /*0c60*/  @P0 BRA `(.L_x_935) ;  /* 0xfffffff800280947 */ /* 0x000fec000383ffff */
.L_x_934:
[----:B------:R-:W-:Y:S05]  /*0c70*/  BSYNC.RECONVERGENT B1 ;  /* 0x0000000000017941 */ /* 0x000fea0003800200 */
.L_x_933:
        /* <DEDUP_REMOVED lines=12> */
[----:B------:R-:W-:Y:S02]  /*0d40*/  LOP3.LUT R7, R4, 0x7, RZ, 0xc0, !PT ;  /* 0x0000000704077812 */ /* 0x000fe400078ec0ff */
[----:B------:R-:W-:Y:S02]  /*0d50*/  MOV R5, UR7 ;  /* 0x0000000700057c02 */ /* 0x000fe40008000f00 */
[----:B------:R-:W-:Y:S02]  /*0d60*/  ISETP.NE.AND P1, PT, R7, RZ, PT ;  /* 0x000000ff0700720c */ /* 0x000fe40003f25270 */
[----:B0-----:R-:W-:-:S05]  /*0d70*/  LOP3.LUT R5, R5, 0x1f, R6, 0xf8, !PT ;  /* 0x0000001f05057812 */ /* 0x001fca00078ef806 */
[----:B------:R-:W-:Y:S06]  /*0d80*/  @!P0 BRA `(.L_x_937) ;  /* 0x0000000000f08947 */ /* 0x000fec0003800000 */
[----:B------:R-:W0:Y:S08]  /*0d90*/  LDC R18, c[0x0][0x388] ;  /* 0x0000e200ff127b82 */ /* 0x000e300000000800 */
[----:B------:R-:W1:Y:S08]  /*0da0*/  LDC.64 R10, c[0x0][0x440] ;  /* 0x00011000ff0a7b82 */ /* 0x000e700000000a00 */
[----:B------:R-:W2:Y:S01]  /*0db0*/  LDC.64 R14, c[0x0][0x448] ;  /* 0x00011200ff0e7b82 */ /* 0x000ea20000000a00 */
[----:B0-----:R-:W-:-:S05]  /*0dc0*/  IMAD R19, R2, R18, R5 ;  /* 0x0000001202137224 */ /* 0x001fca00078e0205 */
[----:B------:R-:W-:Y:S01]  /*0dd0*/  LEA R25, R18, R19, 0x5 ;  /* 0x0000001312197211 */ /* 0x000fe200078e28ff */
[----:B-1----:R-:W-:-:S04]  /*0de0*/  IMAD.WIDE.U32 R8, R19, 0x4, R10 ;  /* 0x0000000413087825 */ /* 0x002fc800078e000a */
[----:B------:R-:W-:Y:S01]  /*0df0*/  IMAD.WIDE.U32 R22, R25, 0x4, R10 ;  /* 0x0000000419167825 */ /* 0x000fe200078e000a */
[----:B------:R-:W3:Y:S03]  /*0e00*/  LDG.E R21, desc[UR8][R8.64] ;  /* 0x0000000808157981 */ /* 0x000ee6000c1e1900 */
[----:B--2---:R-:W-:Y:S02]  /*0e10*/  IMAD.WIDE.U32 R12, R19, 0x4, R14 ;  /* 0x00000004130c7825 */ /* 0x004fe400078e000e */
[----:B------:R-:W2:Y:S04]  /*0e20*/  LDG.E R22, desc[UR8][R22.64] ;  /* 0x0000000816167981 */ /* 0x000ea8000c1e1900 */
[----:B------:R0:W4:Y:S01]  /*0e30*/  LDG.E R20, desc[UR8][R12.64] ;  /* 0x000000080c147981 */ /* 0x000122000c1e1900 */
[----:B------:R-:W-:-:S04]  /*0e40*/  LEA R17, R18, R19, 0x6 ;  /* 0x0000001312117211 */ /* 0x000fc800078e30ff */
[C---:B------:R-:W-:Y:S01]  /*0e50*/  LEA R27, R18.reuse, R17, 0x5 ;  /* 0x00000011121b7211 */ /* 0x040fe200078e28ff */
[----:B------:R-:W-:Y:S01]  /*0e60*/  IMAD.WIDE.U32 R24, R25, 0x4, R14 ;  /* 0x0000000419187825 */ /* 0x000fe200078e000e */
[----:B------:R-:W-:-:S03]  /*0e70*/  LEA R19, R18, R19, 0x7 ;  /* 0x0000001312137211 */ /* 0x000fc600078e38ff */
[----:B0-----:R-:W-:-:S04]  /*0e80*/  IMAD.WIDE.U32 R12, R27, 0x4, R10 ;  /* 0x000000041b0c7825 */ /* 0x001fc800078e000a */
[C---:B------:R-:W-:Y:S02]  /*0e90*/  IMAD.WIDE.U32 R8, R17.reuse, 0x4, R10 ;  /* 0x0000000411087825 */ /* 0x040fe400078e000a */
[----:B------:R-:W5:Y:S02]  /*0ea0*/  LDG.E R13, desc[UR8][R12.64] ;  /* 0x000000080c0d7981 */ /* 0x000f64000c1e1900 */
[----:B------:R-:W-:Y:S02]  /*0eb0*/  IMAD.WIDE.U32 R16, R17, 0x4, R14 ;  /* 0x0000000411107825 */ /* 0x000fe400078e000e */
[----:B------:R-:W5:Y:S02]  /*0ec0*/  LDG.E R9, desc[UR8][R8.64] ;  /* 0x0000000808097981 */ /* 0x000f64000c1e1900 */
[C---:B------:R-:W-:Y:S02]  /*0ed0*/  IMAD.WIDE.U32 R28, R19.reuse, 0x4, R10 ;  /* 0x00000004131c7825 */ /* 0x040fe400078e000a */
[----:B------:R-:W5:Y:S04]  /*0ee0*/  LDG.E R16, desc[UR8][R16.64] ;  /* 0x0000000810107981 */ /* 0x000f68000c1e1900 */
[----:B------:R-:W5:Y:S04]  /*0ef0*/  LDG.E R12, desc[UR8][R24.64] ;  /* 0x00000008180c7981 */ /* 0x000f68000c1e1900 */
[----:B------:R0:W5:Y:S02]  /*0f00*/  LDG.E R8, desc[UR8][R28.64] ;  /* 0x000000081c087981 */ /* 0x000164000c1e1900 */
[----:B0-----:R-:W-:-:S05]  /*0f10*/  IMAD.WIDE.U32 R28, R19, 0x4, R14 ;  /* 0x00000004131c7825 */ /* 0x001fca00078e000e */
[----:B------:R0:W5:Y:S01]  /*0f20*/  LDG.E R17, desc[UR8][R28.64] ;  /* 0x000000081c117981 */ /* 0x000162000c1e1900 */
[----:B---3--:R-:W-:Y:S01]  /*0f30*/  FADD.FTZ R26, R26, R21 ;  /* 0x000000151a1a7221 */ /* 0x008fe20000010000 */
[----:B------:R-:W-:-:S03]  /*0f40*/  LEA R21, R18, R19, 0x5 ;  /* 0x0000001312157211 */ /* 0x000fc600078e28ff */
[----:B--2---:R-:W-:Y:S01]  /*0f50*/  FADD.FTZ R22, R26, R22 ;  /* 0x000000161a167221 */ /* 0x004fe20000010000 */
[----:B------:R-:W-:Y:S01]  /*0f60*/  IMAD.WIDE.U32 R26, R27, 0x4, R14 ;  /* 0x000000041b1a7825 */ /* 0x000fe200078e000e */
[----:B------:R-:W-:-:S03]  /*0f70*/  LEA R19, R18, R19, 0x6 ;  /* 0x0000001312137211 */ /* 0x000fc600078e30ff */
[----:B------:R-:W-:-:S04]  /*0f80*/  IMAD.WIDE.U32 R24, R21, 0x4, R10 ;  /* 0x0000000415187825 */ /* 0x000fc800078e000a */
[----:B----4-:R-:W-:Y:S01]  /*0f90*/  FADD.FTZ R23, R3, R20 ;  /* 0x0000001403177221 */ /* 0x010fe20000010000 */
[----:B------:R-:W2:Y:S01]  /*0fa0*/  LDG.E R26, desc[UR8][R26.64] ;  /* 0x000000081a1a7981 */ /* 0x000ea2000c1e1900 */
[----:B------:R-:W-:-:S03]  /*0fb0*/  IMAD.WIDE.U32 R20, R21, 0x4, R14 ;  /* 0x0000000415147825 */ /* 0x000fc600078e000e */
[----:B------:R1:W3:Y:S01]  /*0fc0*/  LDG.E R3, desc[UR8][R24.64] ;  /* 0x0000000818037981 */ /* 0x0002e2000c1e1900 */
[----:B0-----:R-:W-:-:S03]  /*0fd0*/  IMAD.WIDE.U32 R28, R19, 0x4, R10 ;  /* 0x00000004131c7825 */ /* 0x001fc600078e000a */
[----:B------:R-:W4:Y:S01]  /*0fe0*/  LDG.E R20, desc[UR8][R20.64] ;  /* 0x0000000814147981 */ /* 0x000f22000c1e1900 */
[----:B-1----:R-:W-:Y:S01]  /*0ff0*/  LEA R25, R18, R19, 0x5 ;  /* 0x0000001312197211 */ /* 0x002fe200078e28ff */
[----:B------:R-:W-:Y:S02]  /*1000*/  IMAD.WIDE.U32 R18, R19, 0x4, R14 ;  /* 0x0000000413127825 */ /* 0x000fe400078e000e */
[----:B------:R-:W4:Y:S02]  /*1010*/  LDG.E R24, desc[UR8][R28.64] ;  /* 0x000000081c187981 */ /* 0x000f24000c1e1900 */
[C---:B------:R-:W-:Y:S02]  /*1020*/  IMAD.WIDE.U32 R10, R25.reuse, 0x4, R10 ;  /* 0x00000004190a7825 */ /* 0x040fe400078e000a */
[----:B------:R-:W4:Y:S02]  /*1030*/  LDG.E R18, desc[UR8][R18.64] ;  /* 0x0000000812127981 */ /* 0x000f24000c1e1900 */
[----:B------:R-:W-:-:S02]  /*1040*/  IMAD.WIDE.U32 R14, R25, 0x4, R14 ;  /* 0x00000004190e7825 */ /* 0x000fc400078e000e */
[----:B------:R-:W4:Y:S04]  /*1050*/  LDG.E R10, desc[UR8][R10.64] ;  /* 0x000000080a0a7981 */ /* 0x000f28000c1e1900 */
[----:B------:R-:W4:Y:S01]  /*1060*/  LDG.E R14, desc[UR8][R14.64] ;  /* 0x000000080e0e7981 */ /* 0x000f22000c1e1900 */
[----:B-----5:R-:W-:Y:S01]  /*1070*/  FADD.FTZ R23, R23, R12 ;  /* 0x0000000c17177221 */ /* 0x020fe20000010000 */
[----:B------:R-:W-:-:S03]  /*1080*/  FADD.FTZ R22, R22, R9 ;  /* 0x0000000916167221 */ /* 0x000fc60000010000 */
[----:B------:R-:W-:Y:S01]  /*1090*/  FADD.FTZ R23, R23, R16 ;  /* 0x0000001017177221 */ /* 0x000fe20000010000 */
[----:B------:R-:W-:-:S04]  /*10a0*/  FADD.FTZ R13, R22, R13 ;  /* 0x0000000d160d7221 */ /* 0x000fc80000010000 */
[----:B------:R-:W-:Y:S01]  /*10b0*/  FADD.FTZ R8, R13, R8 ;  /* 0x000000080d087221 */ /* 0x000fe20000010000 */
[----:B------:R-:W-:Y:S01]  /*10c0*/  IADD3 R2, PT, PT, R2, 0x100, RZ ;  /* 0x0000010002027810 */ /* 0x000fe20007ffe0ff */
[----:B--2---:R-:W-:-:S04]  /*10d0*/  FADD.FTZ R26, R23, R26 ;  /* 0x0000001a171a7221 */ /* 0x004fc80000010000 */
[----:B------:R-:W-:Y:S01]  /*10e0*/  FADD.FTZ R17, R26, R17 ;  /* 0x000000111a117221 */ /* 0x000fe20000010000 */
[----:B---3--:R-:W-:-:S03]  /*10f0*/  FADD.FTZ R3, R8, R3 ;  /* 0x0000000308037221 */ /* 0x008fc60000010000 */
[----:B----4-:R-:W-:Y:S01]  /*1100*/  FADD.FTZ R17, R17, R20 ;  /* 0x0000001411117221 */ /* 0x010fe20000010000 */
[----:B------:R-:W-:-:S03]  /*1110*/  FADD.FTZ R3, R3, R24 ;  /* 0x0000001803037221 */ /* 0x000fc60000010000 */
[----:B------:R-:W-:Y:S01]  /*1120*/  FADD.FTZ R17, R17, R18 ;  /* 0x0000001211117221 */ /* 0x000fe20000010000 */
[----:B------:R-:W-:-:S03]  /*1130*/  FADD.FTZ R26, R3, R10 ;  /* 0x0000000a031a7221 */ /* 0x000fc60000010000 */
[----:B------:R-:W-:-:S07]  /*1140*/  FADD.FTZ R3, R17, R14 ;  /* 0x0000000e11037221 */ /* 0x000fce0000010000 */
.L_x_937:
[----:B------:R-:W-:Y:S05]  /*1150*/  BSYNC.RECONVERGENT B1 ;  /* 0x0000000000017941 */ /* 0x000fea0003800200 */
.L_x_936:
[----:B------:R-:W-:Y:S05]  /*1160*/  @!P1 BRA `(.L_x_932) ;  /* 0x0000000000e09947 */ /* 0x000fea0003800000 */
[----:B------:R-:W-:Y:S01]  /*1170*/  ISETP.GE.U32.AND P0, PT, R7, 0x4, PT ;  /* 0x000000040700780c */ /* 0x000fe20003f06070 */
[----:B------:R-:W-:Y:S01]  /*1180*/  BSSY.RECONVERGENT B1, `(.L_x_938) ;  /* 0x0000024000017945 */ /* 0x000fe20003800200 */
[----:B------:R-:W-:-:S04]  /*1190*/  LOP3.LUT R4, R4, 0x3, RZ, 0xc0, !PT ;  /* 0x0000000304047812 */ /* 0x000fc800078ec0ff */
[----:B------:R-:W-:-:S07]  /*11a0*/  ISETP.NE.AND P1, PT, R4, RZ, PT ;  /* 0x000000ff0400720c */ /* 0x000fce0003f25270 */
[----:B------:R-:W-:Y:S06]  /*11b0*/  @!P0 BRA `(.L_x_939) ;  /* 0x0000000000808947 */ /* 0x000fec0003800000 */
[----:B------:R-:W0:Y:S08]  /*11c0*/  LDC R7, c[0x0][0x388] ;  /* 0x0000e200ff077b82 */ /* 0x000e300000000800 */
[----:B------:R-:W1:Y:S08]  /*11d0*/  LDC.64 R8, c[0x0][0x448] ;  /* 0x00011200ff087b82 */ /* 0x000e700000000a00 */
[----:B------:R-:W2:Y:S01]  /*11e0*/  LDC.64 R10, c[0x0][0x440] ;  /* 0x00011000ff0a7b82 */ /* 0x000ea20000000a00 */
[----:B0-----:R-:W-:-:S05]  /*11f0*/  IMAD R12, R2, R7, R5 ;  /* 0x00000007020c7224 */ /* 0x001fca00078e0205 */
[CC--:B------:R-:W-:Y:S01]  /*1200*/  LEA R17, R7.reuse, R12.reuse, 0x5 ;  /* 0x0000000c07117211 */ /* 0x0c0fe200078e28ff */
[----:B-1----:R-:W-:Y:S01]  /*1210*/  IMAD.WIDE.U32 R20, R12, 0x4, R8 ;  /* 0x000000040c147825 */ /* 0x002fe200078e0008 */
[----:B------:R-:W-:-:S03]  /*1220*/  LEA R15, R7, R12, 0x6 ;  /* 0x0000000c070f7211 */ /* 0x000fc600078e30ff */
[--C-:B--2---:R-:W-:Y:S02]  /*1230*/  IMAD.WIDE.U32 R22, R12, 0x4, R10.reuse ;  /* 0x000000040c167825 */ /* 0x104fe400078e000a */
[----:B------:R-:W2:Y:S02]  /*1240*/  LDG.E R20, desc[UR8][R20.64] ;  /* 0x0000000814147981 */ /* 0x000ea4000c1e1900 */
[C---:B------:R-:W-:Y:S02]  /*1250*/  IMAD.WIDE.U32 R18, R17.reuse, 0x4, R10 ;  /* 0x0000000411127825 */ /* 0x040fe400078e000a */
        /* <DEDUP_REMOVED lines=14> */
[----:B--2---:R-:W-:Y:S01]  /*1340*/  FADD.FTZ R3, R3, R20 ;  /* 0x0000001403037221 */ /* 0x004fe20000010000 */
[----:B---3--:R-:W-:-:S04]  /*1350*/  FADD.FTZ R5, R26, R5 ;  /* 0x000000051a057221 */ /* 0x008fc80000010000 */
[----:B----4-:R-:W-:Y:S01]  /*1360*/  FADD.FTZ R5, R5, R18 ;  /* 0x0000001205057221 */ /* 0x010fe20000010000 */
[----:B-----5:R-:W-:-:S03]  /*1370*/  FADD.FTZ R3, R3, R16 ;  /* 0x0000001003037221 */ /* 0x020fc60000010000 */
[----:B------:R-:W-:Y:S01]  /*1380*/  FADD.FTZ R5, R5, R12 ;  /* 0x0000000c05057221 */ /* 0x000fe20000010000 */
[----:B------:R-:W-:-:S03]  /*1390*/  FADD.FTZ R3, R3, R14 ;  /* 0x0000000e03037221 */ /* 0x000fc60000010000 */
[----:B------:R-:W-:Y:S01]  /*13a0*/  FADD.FTZ R26, R5, R10 ;  /* 0x0000000a051a7221 */ /* 0x000fe20000010000 */
[----:B------:R-:W-:-:S07]  /*13b0*/  FADD.FTZ R3, R3, R8 ;  /* 0x0000000803037221 */ /* 0x000fce0000010000 */
.L_x_939:
[----:B------:R-:W-:Y:S05]  /*13c0*/  BSYNC.RECONVERGENT B1 ;  /* 0x0000000000017941 */ /* 0x000fea0003800200 */
.L_x_938:
[----:B------:R-:W-:Y:S05]  /*13d0*/  @!P1 BRA `(.L_x_932) ;  /* 0x0000000000449947 */ /* 0x000fea0003800000 */
[----:B------:R-:W0:Y:S01]  /*13e0*/  LDC R12, c[0x0][0x388] ;  /* 0x0000e200ff0c7b82 */ /* 0x000e220000000800 */
[----:B------:R-:W-:-:S07]  /*13f0*/  LOP3.LUT R13, R6, 0x1f, RZ, 0xc0, !PT ;  /* 0x0000001f060d7812 */ /* 0x000fce00078ec0ff */
[----:B------:R-:W1:Y:S08]  /*1400*/  LDC.64 R8, c[0x0][0x440] ;  /* 0x00011000ff087b82 */ /* 0x000e700000000a00 */
[----:B------:R-:W2:Y:S01]  /*1410*/  LDC.64 R10, c[0x0][0x448] ;  /* 0x00011200ff0a7b82 */ /* 0x000ea20000000a00 */
[----:B0-----:R-:W-:-:S05]  /*1420*/  IMAD R2, R2, R12, UR7 ;  /* 0x0000000702027e24 */ /* 0x001fca000f8e020c */
[----:B------:R-:W-:Y:S02]  /*1430*/  IADD3 R13, PT, PT, R13, R2, RZ ;  /* 0x000000020d0d7210 */ /* 0x000fe40007ffe0ff */
[----:B------:R-:W-:-:S07]  /*1440*/  IADD3 R2, PT, PT, -R4, RZ, RZ ;  /* 0x000000ff04027210 */ /* 0x000fce0007ffe1ff */
.L_x_940:
[----:B-1----:R-:W-:-:S04]  /*1450*/  IMAD.WIDE.U32 R4, R13, 0x4, R8 ;  /* 0x000000040d047825 */ /* 0x002fc800078e0008 */
[----:B--2---:R-:W-:Y:S02]  /*1460*/  IMAD.WIDE.U32 R6, R13, 0x4, R10 ;  /* 0x000000040d067825 */ /* 0x004fe400078e000a */
        /* <DEDUP_REMOVED lines=8> */
.L_x_932:
[----:B------:R-:W-:Y:S05]  /*14f0*/  BSYNC.RECONVERGENT B0 ;  /* 0x0000000000007941 */ /* 0x000fea0003800200 */
.L_x_931:
        /* <DEDUP_REMOVED lines=10> */
[C---:B------:R-:W-:Y:S01]  /*15a0*/  ISETP.NE.AND P1, PT, R2.reuse, RZ, PT ;  /* 0x000000ff0200720c */ /* 0x040fe20003f25270 */
[----:B------:R-:W-:Y:S01]  /*15b0*/  STS [R5], R3 ;  /* 0x0000000305007388 */ /* 0x000fe20000000800 */
[----:B------:R-:W-:Y:S02]  /*15c0*/  LOP3.LUT R4, R7, R4, RZ, 0xfc, !PT ;  /* 0x0000000407047212 */ /* 0x000fe400078efcff */
[----:B------:R-:W-:Y:S01]  /*15d0*/  ISETP.GT.U32.AND P0, PT, R2, 0xf, PT ;  /* 0x0000000f0200780c */ /* 0x000fe20003f04070 */
[----:B------:R-:W-:Y:S01]  /*15e0*/  STS [R5+0x1000], R26 ;  /* 0x0010001a05007388 */ /* 0x000fe20000000800 */
[----:B------:R-:W-:Y:S02]  /*15f0*/  BAR.SYNC.DEFER_BLOCKING 0x0 ;  /* 0x0000000000007b1d */ /* 0x000fe40000010000 */
[----:B------:R-:W-:-:S04]  /*1600*/  ISETP.NE.OR P0, PT, R0, 0x1f, P0 ;  /* 0x0000001f0000780c */ /* 0x000fc80000705670 */
        /* <DEDUP_REMOVED lines=10> */
[----:B------:R-:W0:Y:S01]  /*16b0*/  SHFL.BFLY PT, R3, R12, 0x4, 0x1f ;  /* 0x0c801f000c037f89 */ /* 0x000e2200000e0000 */
[----:B------:R-:W-:-:S03]  /*16c0*/  @!P1 LEA R8, R0, UR5, 0x2 ;  /* 0x0000000500089c11 */ /* 0x000fc6000f8e10ff */
[----:B------:R-:W1:Y:S01]  /*16d0*/  SHFL.BFLY PT, R10, R9, 0x4, 0x1f ;  /* 0x0c801f00090a7f89 */ /* 0x000e6200000e0000 */
        /* <DEDUP_REMOVED lines=14> */
[C---:B------:R-:W-:Y:S01]  /*17c0*/  LEA R0, R2.reuse, UR5, 0x3 ;  /* 0x0000000502007c11 */ /* 0x040fe2000f8e18ff */
[----:B0-----:R-:W0:Y:S01]  /*17d0*/  LDC.64 R4, c[0x0][0x488] ;  /* 0x00012200ff047b82 */ /* 0x001e220000000a00 */
[----:B------:R-:W-:-:S03]  /*17e0*/  IADD3 R9, PT, PT, R2, UR4, RZ ;  /* 0x0000000402097c10 */ /* 0x000fc6000fffe0ff */
        /* <DEDUP_REMOVED lines=10> */
.L_x_941:
        /* <DEDUP_REMOVED lines=15> */
.L_x_19286:


//--------------------- .text._ZN10layer_norm13ln_bwd_kernelINS_13Kernel_traitsI13__nv_bfloat16S2_S2_S2_fjLj5120ELj1ELj1ELj4ELj16ENS_18Kernel_traits_baseILj5120ES2_S2_S2_S2_fjLj128EEEEELb1ELb0ELb1ELb1EEEvNS_9BwdParamsE --------------------------
	.section	.text._ZN10layer_norm13ln_bwd_kernelINS_13Kernel_traitsI13__nv_bfloat16S2_S2_S2_fjLj5120ELj1ELj1ELj4ELj16ENS_18Kernel_traits_baseILj5120ES2_S2_S2_S2_fjLj128EEEEELb1ELb0ELb1ELb1EEEvNS_9BwdParamsE,"ax",@progbits
	.align	128
        .global         _ZN10layer_norm13ln_bwd_kernelINS_13Kernel_traitsI13__nv_bfloat16S2_S2_S2_fjLj5120ELj1ELj1ELj4ELj16ENS_18Kernel_traits_baseILj5120ES2_S2_S2_S2_fjLj128EEEEELb1ELb0ELb1ELb1EEEvNS_9BwdParamsE
        .type           _ZN10layer_norm13ln_bwd_kernelINS_13Kernel_traitsI13__nv_bfloat16S2_S2_S2_fjLj5120ELj1ELj1ELj4ELj16ENS_18Kernel_traits_baseILj5120ES2_S2_S2_S2_fjLj128EEEEELb1ELb0ELb1ELb1EEEvNS_9BwdParamsE,@function
        .size           _ZN10layer_norm13ln_bwd_kernelINS_13Kernel_traitsI13__nv_bfloat16S2_S2_S2_fjLj5120ELj1ELj1ELj4ELj16ENS_18Kernel_traits_baseILj5120ES2_S2_S2_S2_fjLj128EEEEELb1ELb0ELb1ELb1EEEvNS_9BwdParamsE,(.L_x_19287 - _ZN10layer_norm13ln_bwd_kernelINS_13Kernel_traitsI13__nv_bfloat16S2_S2_S2_fjLj5120ELj1ELj1ELj4ELj16ENS_18Kernel_traits_baseILj5120ES2_S2_S2_S2_fjLj128EEEEELb1ELb0ELb1ELb1EEEvNS_9BwdParamsE)
        .other          _ZN10layer_norm13ln_bwd_kernelINS_13Kernel_traitsI13__nv_bfloat16S2_S2_S2_fjLj5120ELj1ELj1ELj4ELj16ENS_18Kernel_traits_baseILj5120ES2_S2_S2_S2_fjLj128EEEEELb1ELb0ELb1ELb1EEEvNS_9BwdParamsE,@"STO_CUDA_ENTRY STV_DEFAULT"
_ZN10layer_norm13ln_bwd_kernelINS_13Kernel_traitsI13__nv_bfloat16S2_S2_S2_fjLj5120ELj1ELj1ELj4ELj16ENS_18Kernel_traits_baseILj5120ES2_S2_S2_S2_fjLj128EEEEELb1ELb0ELb1ELb1EEEvNS_9BwdParamsE:
.text._ZN10layer_norm13ln_bwd_kernelINS_13Kernel_traitsI13__nv_bfloat16S2_S2_S2_fjLj5120ELj1ELj1ELj4ELj16ENS_18Kernel_traits_baseILj5120ES2_S2_S2_S2_fjLj128EEEEELb1ELb0ELb1ELb1EEEvNS_9BwdParamsE:
        /* <DEDUP_REMOVED lines=48> */
[----:B------:R-:W2:Y:S01]  /*0300*/  LDCU UR15, c[0x0][0x388] ;  /* 0x00007100ff0f77ac */ /* 0x000ea20008000800 */
[----:B------:R-:W3:Y:S01]  /*0310*/  LDCU.U8 UR11, c[0x0][0x410] ;  /* 0x00008200ff0b77ac */ /* 0x000ee20008000000 */
[----:B------:R-:W4:Y:S01]  /*0320*/  LDCU UR14, c[0x0][0x400] ;  /* 0x00008000ff0e77ac */ /* 0x000f220008000800 */
[----:B------:R-:W0:Y:S01]  /*0330*/  LDCU.64 UR16, c[0x0][0x408] ;  /* 0x00008100ff1077ac */ /* 0x000e220008000a00 */
[----:B------:R-:W0:Y:S01]  /*0340*/  LDCU.64 UR6, c[0x0][0x438] ;  /* 0x00008700ff0677ac */ /* 0x000e220008000a00 */
[----:B------:R-:W0:Y:S01]  /*0350*/  LDCU.64 UR8, c[0x0][0x478] ;  /* 0x00008f00ff0877ac */ /* 0x000e220008000a00 */
[----:B-1----:R-:W-:-:S05]  /*0360*/  IMAD.WIDE.U32 R208, R208, 0x10, R2 ;  /* 0x00000010d0d07825 */ /* 0x002fca00078e0002 */
[----:B0-----:R0:W5:Y:S04]  /*0370*/  LDG.E.128 R96, desc[UR12][R208.64+0x2000] ;  /* 0x0020000cd0607981 */ /* 0x001168000c1e1d00 */
[----:B------:R0:W5:Y:S04]  /*0380*/  LDG.E.128 R100, desc[UR12][R208.64+0x1800] ;  /* 0x0018000cd0647981 */ /* 0x000168000c1e1d00 */
[----:B------:R0:W5:Y:S04]  /*0390*/  LDG.E.128 R104, desc[UR12][R208.64+0x1000] ;  /* 0x0010000cd0687981 */ /* 0x000168000c1e1d00 */
[----:B------:R0:W5:Y:S04]  /*03a0*/  LDG.E.128 R108, desc[UR12][R208.64+0x800] ;  /* 0x0008000cd06c7981 */ /* 0x000168000c1e1d00 */
[----:B------:R0:W5:Y:S01]  /*03b0*/  LDG.E.128 R112, desc[UR12][R208.64] ;  /* 0x0000000cd0707981 */ /* 0x000162000c1e1d00 */
[----:B------:R-:W-:Y:S01]  /*03c0*/  HFMA2 R64, -RZ, RZ, 0, 0 ;  /* 0x00000000ff407431 */ /* 0x000fe200000001ff */
[----:B------:R-:W-:Y:S01]  /*03d0*/  MOV R0, UR4 ;  /* 0x0000000400007c02 */ /* 0x000fe20008000f00 */
[----:B--234-:R-:W-:-:S11]  /*03e0*/  UPLOP3.LUT UP1, UPT, UPT, UPT, UPT, 0x40, 0x4 ;  /* 0x000000000004789c */ /* 0x01cfd60003f2e870 */
.L_x_1109:
[----:B------:R-:W1:Y:S08]  /*03f0*/  LDC.64 R4, c[0x0][0x3f8] ;  /* 0x0000fe00ff047b82 */ /* 0x000e700000000a00 */
[----:B------:R-:W2:Y:S08]  /*0400*/  LDC.64 R152, c[0x0][0x3c8] ;  /* 0x0000f200ff987b82 */ /* 0x000eb00000000a00 */
[----:B------:R-:W3:Y:S01]  /*0410*/  LDC.64 R22, c[0x0][0x3f0] ;  /* 0x0000fc00ff167b82 */ /* 0x000ee20000000a00 */
[----:B-1----:R-:W-:-:S07]  /*0420*/  IMAD.WIDE R154, R0, 0x4, R4 ;  /* 0x00000004009a7825 */ /* 0x002fce00078e0204 */
[----:B------:R-:W1:Y:S01]  /*0430*/  LDC.64 R20, c[0x0][0x3c0] ;  /* 0x0000f000ff147b82 */ /* 0x000e620000000a00 */
[----:B------:R-:W4:Y:S01]  /*0440*/  LDG.E R2, desc[UR12][R154.64] ;  /* 0x0000000c9a027981 */ /* 0x000f22000c1e1900 */
[----:B--2---:R-:W-:-:S05]  /*0450*/  IMAD.WIDE R152, R0, 0x4, R152 ;  /* 0x0000000400987825 */ /* 0x004fca00078e0298 */
[----:B-----5:R2:W5:Y:S01]  /*0460*/  LDG.E R4, desc[UR12][R152.64] ;  /* 0x0000000c98047981 */ /* 0x020562000c1e1900 */
[----:B---3--:R-:W-:-:S05]  /*0470*/  IMAD.WIDE R22, R0, 0x4, R22 ;  /* 0x0000000400167825 */ /* 0x008fca00078e0216 */
[----:B------:R2:W5:Y:S01]  /*0480*/  LDG.E R5, desc[UR12][R22.64] ;  /* 0x0000000c16057981 */ /* 0x000562000c1e1900 */
[----:B----4-:R-:W-:-:S13]  /*0490*/  ISETP.GE.AND P1, PT, R2, 0x1, PT ;  /* 0x000000010200780c */ /* 0x010fda0003f26270 */
[----:B-12---:R-:W-:Y:S05]  /*04a0*/  @!P1 BRA `(.L_x_943) ;  /* 0x0000002000889947 */ /* 0x006fea0003800000 */
[----:B------:R-:W1:Y:S01]  /*04b0*/  LDC R10, c[0x0][0x388] ;  /* 0x0000e200ff0a7b82 */ /* 0x000e620000000800 */
[----:B------:R-:W2:Y:S01]  /*04c0*/  S2R R23, SR_TID.X ;  /* 0x0000000000177919 */ /* 0x000ea20000002100 */
[----:B------:R-:W-:-:S06]  /*04d0*/  IADD3 R7, PT, PT, R2, -0x1, RZ ;  /* 0xffffffff02077810 */ /* 0x000fcc0007ffe0ff */
[----:B------:R-:W3:Y:S08]  /*04e0*/  LDC.64 R160, c[0x0][0x428] ;  /* 0x00010a00ffa07b82 */ /* 0x000ef00000000a00 */
[----:B------:R-:W4:Y:S01]  /*04f0*/  LDC.64 R176, c[0x0][0x3a8] ;  /* 0x0000ea00ffb07b82 */ /* 0x000f220000000a00 */
[----:B-1----:R-:W-:Y:S02]  /*0500*/  IMAD R7, R7, R10, RZ ;  /* 0x0000000a07077224 */ /* 0x002fe400078e02ff */
[----:B------:R-:W-:Y:S01]  /*0510*/  IMAD.WIDE R20, R0, 0x4, R20 ;  /* 0x0000000400147825 */ /* 0x000fe200078e0214 */
[----:B-----5:R-:W-:-:S04]  /*0520*/  ISETP.GE.AND P2, PT, R5, 0x1, PT ;  /* 0x000000010500780c */ /* 0x020fc80003f46270 */
[----:B------:R-:W1:Y:S01]  /*0530*/  LDC.64 R206, c[0x0][0x3b0] ;  /* 0x0000ec00ffce7b82 */ /* 0x000e620000000a00 */
[----:B------:R-:W-:Y:S01]  /*0540*/  SHF.R.S32.HI R8, RZ, 0x1f, R7 ;  /* 0x0000001fff087819 */ /* 0x000fe20000011407 */
[----:B------:R-:W-:Y:S01]  /*0550*/  IMAD R3, R0, R10, RZ ;  /* 0x0000000a00037224 */ /* 0x000fe200078e02ff */
[----:B------:R-:W3:Y:S02]  /*0560*/  LDG.E R20, desc[UR12][R20.64] ;  /* 0x0000000c14147981 */ /* 0x000ee4000c1e1900 */
[----:B------:R-:W-:Y:S02]  /*0570*/  LEA.HI R8, R8, R7, RZ, 0x3 ;  /* 0x0000000708087211 */ /* 0x000fe400078f18ff */
[----:B------:R-:W-:-:S04]  /*0580*/  SHF.R.S32.HI R6, RZ, 0x1f, R3 ;  /* 0x0000001fff067819 */ /* 0x000fc80000011403 */
[----:B------:R-:W-:Y:S02]  /*0590*/  LEA.HI R6, R6, R3, RZ, 0x3 ;  /* 0x0000000306067211 */ /* 0x000fe400078f18ff */
[-C--:B--2---:R-:W-:Y:S02]  /*05a0*/  LEA.HI.SX32 R3, R8, R23.reuse, 0x1d ;  /* 0x0000001708037211 */ /* 0x084fe400078feaff */
[----:B------:R-:W-:Y:S02]  /*05b0*/  LEA.HI.SX32 R9, R6, R23, 0x1d ;  /* 0x0000001706097211 */ /* 0x000fe400078feaff */
[----:B------:R-:W-:Y:S02]  /*05c0*/  IADD3 R173, PT, PT, R3, 0x100, RZ ;  /* 0x0000010003ad7810 */ /* 0x000fe40007ffe0ff */
[C---:B------:R-:W-:Y:S01]  /*05d0*/  IADD3 R13, PT, PT, R9.reuse, 0x100, RZ ;  /* 0x00000100090d7810 */ /* 0x040fe20007ffe0ff */
[----:B----4-:R-:W-:-:S04]  /*05e0*/  IMAD.WIDE.U32 R16, R9, 0x10, R176 ;  /* 0x0000001009107825 */ /* 0x010fc800078e00b0 */
[----:B---3--:R-:W-:Y:S01]  /*05f0*/  IMAD.WIDE.U32 R172, R173, 0x10, R160 ;  /* 0x00000010adac7825 */ /* 0x008fe200078e00a0 */
[----:B------:R-:W-:Y:S01]  /*0600*/  IADD3 R15, PT, PT, R9, 0x200, RZ ;  /* 0x00000200090f7810 */ /* 0x000fe20007ffe0ff */
[----:B------:R-:W2:Y:S02]  /*0610*/  LDG.E.128 R16, desc[UR12][R16.64] ;  /* 0x0000000c10107981 */ /* 0x000ea4000c1e1d00 */
[----:B------:R-:W-:Y:S02]  /*0620*/  IMAD.WIDE.U32 R164, R13, 0x10, R176 ;  /* 0x000000100da47825 */ /* 0x000fe400078e00b0 */
[----:B------:R-:W3:Y:S02]  /*0630*/  LDG.E.128 R172, desc[UR12][R172.64] ;  /* 0x0000000cacac7981 */ /* 0x000ee4000c1e1d00 */
[C---:B------:R-:W-:Y:S02]  /*0640*/  VIADD R7, R9.reuse, 0x180 ;  /* 0x0000018009077836 */ /* 0x040fe40000000000 */
[----:B------:R-:W4:Y:S01]  /*0650*/  LDG.E.128 R164, desc[UR12][R164.64] ;  /* 0x0000000ca4a47981 */ /* 0x000f22000c1e1d00 */
[----:B------:R-:W-:-:S02]  /*0660*/  VIADD R11, R9, 0x80 ;  /* 0x00000080090b7836 */ /* 0x000fc40000000000 */
[----:B------:R-:W-:-:S04]  /*0670*/  IMAD.WIDE.U32 R184, R3, 0x10, R160 ;  /* 0x0000001003b87825 */ /* 0x000fc800078e00a0 */
[--C-:B------:R-:W-:Y:S02]  /*0680*/  IMAD.WIDE.U32 R152, R7, 0x10, R176.reuse ;  /* 0x0000001007987825 */ /* 0x100fe400078e00b0 */
[----:B------:R-:W2:Y:S01]  /*0690*/  LDG.E.128 R184, desc[UR12][R184.64] ;  /* 0x0000000cb8b87981 */ /* 0x000ea2000c1e1d00 */
[----:B------:R-:W-:Y:S01]  /*06a0*/  IADD3 R169, PT, PT, R3, 0x80, RZ ;  /* 0x0000008003a97810 */ /* 0x000fe20007ffe0ff */
[--C-:B------:R-:W-:Y:S02]  /*06b0*/  IMAD.WIDE.U32 R180, R11, 0x10, R176.reuse ;  /* 0x000000100bb47825 */ /* 0x100fe400078e00b0 */
[----:B------:R-:W2:Y:S02]  /*06c0*/  LDG.E.128 R152, desc[UR12][R152.64] ;  /* 0x0000000c98987981 */ /* 0x000ea4000c1e1d00 */
[----:B------:R-:W-:Y:S02]  /*06d0*/  IMAD.WIDE.U32 R176, R15, 0x10, R176 ;  /* 0x000000100fb07825 */ /* 0x000fe400078e00b0 */
[----:B------:R-:W2:Y:S02]  /*06e0*/  LDG.E.128 R180, desc[UR12][R180.64] ;  /* 0x0000000cb4b47981 */ /* 0x000ea4000c1e1d00 */
[----:B------:R-:W-:-:S02]  /*06f0*/  IMAD.WIDE.U32 R168, R169, 0x10, R160 ;  /* 0x00000010a9a87825 */ /* 0x000fc400078e00a0 */
[----:B------:R-:W2:Y:S04]  /*0700*/  LDG.E.128 R176, desc[UR12][R176.64] ;  /* 0x0000000cb0b07981 */ /* 0x000ea8000c1e1d00 */
[----:B------:R-:W2:Y:S01]  /*0710*/  LDG.E.128 R168, desc[UR12][R168.64] ;  /* 0x0000000ca8a87981 */ /* 0x000ea2000c1e1d00 */
[----:B------:R-:W-:-:S05]  /*0720*/  IADD3 R157, PT, PT, R3, 0x180, RZ ;  /* 0x00000180039d7810 */ /* 0x000fca0007ffe0ff */
[----:B------:R-:W-:-:S06]  /*0730*/  IMAD.WIDE.U32 R156, R157, 0x10, R160 ;  /* 0x000000109d9c7825 */ /* 0x000fcc00078e00a0 */
[----:B------:R-:W2:Y:S01]  /*0740*/  LDG.E.128 R156, desc[UR12][R156.64] ;  /* 0x0000000c9c9c7981 */ /* 0x000ea2000c1e1d00 */
[----:B------:R-:W-:-:S05]  /*0750*/  IADD3 R3, PT, PT, R3, 0x200, RZ ;  /* 0x0000020003037810 */ /* 0x000fca0007ffe0ff */
[----:B------:R-:W-:-:S06]  /*0760*/  IMAD.WIDE.U32 R160, R3, 0x10, R160 ;  /* 0x0000001003a07825 */ /* 0x000fcc00078e00a0 */
[----:B------:R-:W2:Y:S01]  /*0770*/  LDG.E.128 R160, desc[UR12][R160.64] ;  /* 0x0000000ca0a07981 */ /* 0x000ea2000c1e1d00 */
[----:B------:R-:W-:-:S05]  /*0780*/  @P2 IADD3 R3, PT, PT, R5, -0x1, RZ ;  /* 0xffffffff05032810 */ /* 0x000fca0007ffe0ff */
[----:B------:R-:W-:-:S05]  /*0790*/  @P2 IMAD R3, R3, R10, RZ ;  /* 0x0000000a03032224 */ /* 0x000fca00078e02ff */
[----:B------:R-:W-:-:S04]  /*07a0*/  @P2 SHF.R.S32.HI R8, RZ, 0x1f, R3 ;  /* 0x0000001fff082819 */ /* 0x000fc80000011403 */
[----:B------:R-:W-:Y:S02]  /*07b0*/  @P2 LEA.HI R8, R8, R3, RZ, 0x3 ;  /* 0x0000000308082211 */ /* 0x000fe400078f18ff */
[----:B------:R-:W-:Y:S02]  /*07c0*/  MOV R205, RZ ;  /* 0x000000ff00cd7202 */ /* 0x000fe40000000f00 */
[----:B------:R-:W-:-:S04]  /*07d0*/  @P2 LEA.HI.SX32 R205, R8, R23, 0x1d ;  /* 0x0000001708cd2211 */ /* 0x000fc800078feaff */
[C---:B------:R-:W-:Y:S02]  /*07e0*/  IADD3 R221, PT, PT, R205.reuse, 0x180, RZ ;  /* 0x00000180cddd7810 */ /* 0x040fe40007ffe0ff */
[----:B------:R-:W-:Y:S01]  /*07f0*/  IADD3 R223, PT, PT, R205, 0x200, RZ ;  /* 0x00000200cddf7810 */ /* 0x000fe20007ffe0ff */
[----:B------:R-:W-:Y:S01]  /*0800*/  IMAD.U32 R6, RZ, RZ, UR7 ;  /* 0x00000007ff067e24 */ /* 0x000fe2000f8e00ff */
[----:B------:R-:W-:-:S04]  /*0810*/  ISETP.NE.U32.AND P0, PT, RZ, UR6, PT ;  /* 0x00000006ff007c0c */ /* 0x000fc8000bf05070 */
[----:B------:R-:W-:-:S13]  /*0820*/  ISETP.NE.AND.EX P0, PT, R6, RZ, PT, P0 ;  /* 0x000000ff0600720c */ /* 0x000fda0003f05300 */
[----:B------:R-:W0:Y:S08]  /*0830*/  @P0 LDC.64 R196, c[0x0][0x438] ;  /* 0x00010e00ffc40b82 */ /* 0x000e300000000a00 */
[----:B------:R-:W1:Y:S08]  /*0840*/  @P0 LDC.64 R200, c[0x0][0x438] ;  /* 0x00010e00ffc80b82 */ /* 0x000e700000000a00 */
[----:B------:R-:W1:Y:S08]  /*0850*/  @P0 LDC.64 R194, c[0x0][0x438] ;  /* 0x00010e00ffc20b82 */ /* 0x000e700000000a00 */
[----:B------:R-:W1:Y:S01]  /*0860*/  @P0 LDC.64 R198, c[0x0][0x438] ;  /* 0x00010e00ffc60b82 */ /* 0x000e620000000a00 */
[----:B------:R-:W-:-:S07]  /*0870*/  ISETP.NE.AND P3, PT, RZ, UR11, PT ;  /* 0x0000000bff007c0c */ /* 0x000fce000bf65270 */
[----:B------:R-:W1:Y:S01]  /*0880*/  @P0 LDC.64 R192, c[0x0][0x438] ;  /* 0x00010e00ffc00b82 */ /* 0x000e620000000a00 */
[----:B0-----:R-:W-:-:S04]  /*0890*/  @P0 IMAD.WIDE.U32 R196, R9, 0x10, R196 ;  /* 0x0000001009c40825 */ /* 0x001fc800078e00c4 */
[----:B-1----:R-:W-:Y:S01]  /*08a0*/  @P0 IMAD.WIDE.U32 R200, R7, 0x10, R200 ;  /* 0x0000001007c80825 */ /* 0x002fe200078e00c8 */
[----:B------:R0:W5:Y:S03]  /*08b0*/  @P0 LDG.E.128 R116, desc[UR12][R196.64] ;  /* 0x0000000cc4740981 */ /* 0x000166000c1e1d00 */
[----:B------:R-:W-:Y:S01]  /*08c0*/  @P0 IMAD.WIDE.U32 R194, R11, 0x10, R194 ;  /* 0x000000100bc20825 */ /* 0x000fe200078e00c2 */
[----:B------:R-:W5:Y:S04]  /*08d0*/  @P0 LDG.E.128 R128, desc[UR12][R200.64] ;  /* 0x0000000cc8800981 */ /* 0x000f68000c1e1d00 */
[----:B------:R-:W5:Y:S01]  /*08e0*/  @P0 LDG.E.128 R120, desc[UR12][R194.64] ;  /* 0x0000000cc2780981 */ /* 0x000f62000c1e1d00 */
[----:B------:R-:W-:Y:S01]  /*08f0*/  @P0 IMAD.WIDE.U32 R198, R13, 0x10, R198 ;  /* 0x000000100dc60825 */ /* 0x000fe200078e00c6 */
[----:B0-----:R-:W-:-:S04]  /*0900*/  SHF.L.U32 R196, R114, 0x10, RZ ;  /* 0x0000001072c47819 */ /* 0x001fc800000006ff */
[----:B------:R0:W5:Y:S01]  /*0910*/  @P0 LDG.E.128 R124, desc[UR12][R198.64] ;  /* 0x0000000cc67c0981 */ /* 0x000162000c1e1d00 */
[----:B------:R-:W-:-:S05]  /*0920*/  @P0 IMAD.WIDE.U32 R192, R15, 0x10, R192 ;  /* 0x000000100fc00825 */ /* 0x000fca00078e00c0 */
[----:B------:R1:W5:Y:S01]  /*0930*/  @P0 LDG.E.128 R132, desc[UR12][R192.64] ;  /* 0x0000000cc0840981 */ /* 0x000362000c1e1d00 */
[----:B0-----:R-:W-:Y:S02]  /*0940*/  SHF.L.U32 R198, R115, 0x10, RZ ;  /* 0x0000001073c67819 */ /* 0x001fe400000006ff */
[C---:B---3--:R-:W-:Y:S01]  /*0950*/  PRMT R211, R173.reuse, 0x7632, R211 ;  /* 0x00007632add37816 */ /* 0x048fe200000000d3 */
[----:B------:R-:W-:Y:S01]  /*0960*/  IMAD.U32 R215, R173, 0x10000, RZ ;  /* 0x00010000add77824 */ /* 0x000fe200078e00ff */
[C---:B------:R-:W-:Y:S02]  /*0970*/  PRMT R216, R175.reuse, 0x7632, R216 ;  /* 0x00007632afd87816 */ /* 0x040fe400000000d8 */
[----:B------:R-:W-:Y:S01]  /*0980*/  SHF.L.U32 R219, R175, 0x10, RZ ;  /* 0x00000010afdb7819 */ /* 0x000fe200000006ff */
[C---:B------:R-:W-:Y:S01]  /*0990*/  VIADD R175, R205.reuse, 0x100 ;  /* 0x00000100cdaf7836 */ /* 0x040fe20000000000 */
[----:B------:R-:W-:Y:S01]  /*09a0*/  IADD3 R173, PT, PT, R205, 0x80, RZ ;  /* 0x00000080cdad7810 */ /* 0x000fe20007ffe0ff */
[----:B----4-:R-:W-:Y:S01]  /*09b0*/  IMAD.U32 R203, R165, 0x10000, RZ ;  /* 0x00010000a5cb7824 */ /* 0x010fe200078e00ff */
[----:B------:R-:W-:-:S02]  /*09c0*/  PRMT R190, R164, 0x7632, R190 ;  /* 0x00007632a4be7816 */ /* 0x000fc400000000be */
[----:B------:R-:W-:Y:S02]  /*09d0*/  SHF.L.U32 R202, R164, 0x10, RZ ;  /* 0x00000010a4ca7819 */ /* 0x000fe400000006ff */
[----:B------:R-:W-:Y:S02]  /*09e0*/  PRMT R164, R165, 0x7632, R164 ;  /* 0x00007632a5a47816 */ /* 0x000fe400000000a4 */
[C---:B------:R-:W-:Y:S02]  /*09f0*/  PRMT R165, R166.reuse, 0x7632, R165 ;  /* 0x00007632a6a57816 */ /* 0x040fe400000000a5 */
[----:B------:R-:W-:Y:S02]  /*0a00*/  SHF.L.U32 R208, R166, 0x10, RZ ;  /* 0x00000010a6d07819 */ /* 0x000fe400000006ff */
[C---:B------:R-:W-:Y:S02]  /*0a10*/  PRMT R209, R167.reuse, 0x7632, R209 ;  /* 0x00007632a7d17816 */ /* 0x040fe400000000d1 */
[----:B------:R-:W-:Y:S01]  /*0a20*/  SHF.L.U32 R212, R167, 0x10, RZ ;  /* 0x00000010a7d47819 */ /* 0x000fe200000006ff */
[----:B------:R-:W-:Y:S01]  /*0a30*/  IMAD.WIDE.U32 R166, R205, 0x8, R206 ;  /* 0x00000008cda67825 */ /* 0x000fe200078e00ce */
[----:B------:R-:W-:-:S02]  /*0a40*/  PRMT R210, R172, 0x7632, R210 ;  /* 0x00007632acd27816 */ /* 0x000fc400000000d2 */
[----:B------:R-:W-:Y:S01]  /*0a50*/  SHF.L.U32 R213, R172, 0x10, RZ ;  /* 0x00000010acd57819 */ /* 0x000fe200000006ff */
[----:B------:R-:W-:Y:S01]  /*0a60*/  IMAD.WIDE.U32 R172, R173, 0x8, R206 ;  /* 0x00000008adac7825 */ /* 0x000fe200078e00ce */
[C---:B------:R-:W-:Y:S01]  /*0a70*/  PRMT R214, R174.reuse, 0x7632, R214 ;  /* 0x00007632aed67816 */ /* 0x040fe200000000d6 */
[----:B------:R-:W5:Y:S01]  /*0a80*/  LDG.E.64 R166, desc[UR12][R166.64] ;  /* 0x0000000ca6a67981 */ /* 0x000f62000c1e1b00 */
[----:B------:R-:W-:Y:S01]  /*0a90*/  SHF.L.U32 R217, R174, 0x10, RZ ;  /* 0x00000010aed97819 */ /* 0x000fe200000006ff */
[--C-:B------:R-:W-:Y:S02]  /*0aa0*/  IMAD.WIDE.U32 R174, R175, 0x8, R206.reuse ;  /* 0x00000008afae7825 */ /* 0x100fe400078e00ce */
[----:B------:R-:W5:Y:S02]  /*0ab0*/  LDG.E.64 R172, desc[UR12][R172.64] ;  /* 0x0000000cacac7981 */ /* 0x000f64000c1e1b00 */
[--C-:B------:R-:W-:Y:S02]  /*0ac0*/  IMAD.WIDE.U32 R204, R221, 0x8, R206.reuse ;  /* 0x00000008ddcc7825 */ /* 0x100fe400078e00ce */
[----:B------:R-:W5:Y:S02]  /*0ad0*/  LDG.E.64 R174, desc[UR12][R174.64] ;  /* 0x0000000caeae7981 */ /* 0x000f64000c1e1b00 */
[----:B------:R-:W-:-:S02]  /*0ae0*/  IMAD.WIDE.U32 R206, R223, 0x8, R206 ;  /* 0x00000008dfce7825 */ /* 0x000fc400078e00ce */
[----:B------:R-:W5:Y:S04]  /*0af0*/  LDG.E.64 R204, desc[UR12][R204.64] ;  /* 0x0000000ccccc7981 */ /* 0x000f68000c1e1b00 */
[----:B------:R-:W5:Y:S01]  /*0b00*/  LDG.E.64 R206, desc[UR12][R206.64] ;  /* 0x0000000ccece7981 */ /* 0x000f62000c1e1b00 */
[C---:B--2---:R-:W-:Y:S01]  /*0b10*/  PRMT R22, R16.reuse, 0x7632, R22 ;  /* 0x0000763210167816 */ /* 0x044fe20000000016 */
[C---:B------:R-:W-:Y:S01]  /*0b20*/  IMAD.U32 R3, R17.reuse, 0x10000, RZ ;  /* 0x0001000011037824 */ /* 0x040fe200078e00ff */
[----:B------:R-:W-:Y:S02]  /*0b30*/  SHF.L.U32 R21, R16, 0x10, RZ ;  /* 0x0000001010157819 */ /* 0x000fe400000006ff */
[----:B------:R-:W-:Y:S02]  /*0b40*/  PRMT R16, R17, 0x7632, R16 ;  /* 0x0000763211107816 */ /* 0x000fe40000000010 */
[----:B------:R-:W-:-:S02]  /*0b50*/  FSEL R226, R20, RZ, !P3 ;  /* 0x000000ff14e27208 */ /* 0x000fc40005800000 */
[C---:B------:R-:W-:Y:S02]  /*0b60*/  PRMT R14, R18.reuse, 0x7632, R14 ;  /* 0x00007632120e7816 */ /* 0x040fe4000000000e */
[----:B------:R-:W-:Y:S02]  /*0b70*/  SHF.L.U32 R17, R18, 0x10, RZ ;  /* 0x0000001012117819 */ /* 0x000fe400000006ff */
[C---:B------:R-:W-:Y:S02]  /*0b80*/  PRMT R18, R19.reuse, 0x7632, R18 ;  /* 0x0000763213127816 */ /* 0x040fe40000000012 */
[----:B------:R-:W-:Y:S01]  /*0b90*/  SHF.L.U32 R19, R19, 0x10, RZ ;  /* 0x0000001013137819 */ /* 0x000fe200000006ff */
[----:B------:R-:W-:Y:S01]  /*0ba0*/  IMAD.U32 R11, R185, 0x10000, RZ ;  /* 0x00010000b90b7824 */ /* 0x000fe200078e00ff */
[----:B------:R-:W-:Y:S01]  /*0bb0*/  PRMT R7, R184, 0x7632, R7 ;  /* 0x00007632b8077816 */ /* 0x000fe20000000007 */
[----:B------:R-:W-:Y:S01]  /*0bc0*/  FADD.FTZ R233, -R226, R3 ;  /* 0x00000003e2e97221 */ /* 0x000fe20000010100 */
[----:B------:R-:W-:-:S02]  /*0bd0*/  SHF.L.U32 R9, R184, 0x10, RZ ;  /* 0x00000010b8097819 */ /* 0x000fc400000006ff */
[----:B------:R-:W-:Y:S02]  /*0be0*/  PRMT R218, R152, 0x7632, R218 ;  /* 0x0000763298da7816 */ /* 0x000fe400000000da */
[----:B------:R-:W-:Y:S01]  /*0bf0*/  SHF.L.U32 R235, R22, 0x10, RZ ;  /* 0x0000001016eb7819 */ /* 0x000fe200000006ff */
[----:B------:R-:W-:Y:S01]  /*0c00*/  IMAD.U32 R3, R16, 0x10000, RZ ;  /* 0x0001000010037824 */ /* 0x000fe200078e00ff */
[----:B------:R-:W-:Y:S01]  /*0c10*/  PRMT R8, R185, 0x7632, R8 ;  /* 0x00007632b9087816 */ /* 0x000fe20000000008 */
[----:B------:R-:W-:Y:S01]  /*0c20*/  IMAD.U32 R185, R181, 0x10000, RZ ;  /* 0x00010000b5b97824 */ /* 0x000fe200078e00ff */
[C---:B------:R-:W-:Y:S02]  /*0c30*/  PRMT R10, R186.reuse, 0x7632, R10 ;  /* 0x00007632ba0a7816 */ /* 0x040fe4000000000a */
[----:B------:R-:W-:Y:S02]  /*0c40*/  SHF.L.U32 R13, R186, 0x10, RZ ;  /* 0x00000010ba0d7819 */ /* 0x000fe400000006ff */
[----:B------:R-:W-:-:S02]  /*0c50*/  PRMT R23, R180, 0x7632, R23 ;  /* 0x00007632b4177816 */ /* 0x000fc40000000017 */
[----:B------:R-:W-:Y:S02]  /*0c60*/  SHF.L.U32 R184, R180, 0x10, RZ ;  /* 0x00000010b4b87819 */ /* 0x000fe400000006ff */
[----:B------:R-:W-:Y:S02]  /*0c70*/  PRMT R180, R181, 0x7632, R180 ;  /* 0x00007632b5b47816 */ /* 0x000fe400000000b4 */
[----:B------:R-:W-:Y:S01]  /*0c80*/  PRMT R186, R183, 0x7632, R186 ;  /* 0x00007632b7ba7816 */ /* 0x000fe200000000ba */
[----:B------:R-:W-:Y:S01]  /*0c90*/  FADD.FTZ R241, -R226, R19 ;  /* 0x00000013e2f17221 */ /* 0x000fe20000010100 */
[----:B------:R-:W-:Y:S02]  /*0ca0*/  PRMT R181, R182, 0x7632, R181 ;  /* 0x00007632b6b57816 */ /* 0x000fe400000000b5 */
[----:B------:R-:W-:Y:S02]  /*0cb0*/  PRMT R20, R176, 0x7632, R20 ;  /* 0x00007632b0147816 */ /* 0x000fe40000000014 */
[----:B------:R-:W-:Y:S01]  /*0cc0*/  SHF.L.U32 R164, R164, 0x10, RZ ;  /* 0x00000010a4a47819 */ /* 0x000fe200000006ff */
[----:B------:R-:W-:Y:S01]  /*0cd0*/  FADD.FTZ R19, -R226, R235 ;  /* 0x000000ebe2137221 */ /* 0x000fe20000010100 */
[----:B------:R-:W-:Y:S01]  /*0ce0*/  SHF.L.U32 R218, R218, 0x10, RZ ;  /* 0x00000010dada7819 */ /* 0x000fe200000006ff */
[----:B------:R-:W-:Y:S01]  /*0cf0*/  FADD.FTZ R235, -R226, R3 ;  /* 0x00000003e2eb7221 */ /* 0x000fe20000010100 */
[----:B------:R-:W-:-:S02]  /*0d00*/  SHF.L.U32 R16, R186, 0x10, RZ ;  /* 0x00000010ba107819 */ /* 0x000fc400000006ff */
[----:B------:R-:W-:Y:S02]  /*0d10*/  SHF.L.U32 R3, R181, 0x10, RZ ;  /* 0x00000010b5037819 */ /* 0x000fe400000006ff */
[----:B------:R-:W-:Y:S01]  /*0d20*/  SHF.L.U32 R186, R20, 0x10, RZ ;  /* 0x0000001014ba7819 */ /* 0x000fe200000006ff */
[C---:B------:R-:W-:Y:S01]  /*0d30*/  FADD.FTZ R20, -R226.reuse, R164 ;  /* 0x000000a4e2147221 */ /* 0x040fe20000010100 */
[C---:B------:R-:W-:Y:S01]  /*0d40*/  FADD.FTZ R21, -R226.reuse, R21 ;  /* 0x00000015e2157221 */ /* 0x040fe20000010100 */
[----:B------:R-:W-:Y:S01]  /*0d50*/  FADD.FTZ R164, -R226, R218 ;  /* 0x000000dae2a47221 */ /* 0x000fe20000010100 */
[----:B------:R-:W-:Y:S02]  /*0d60*/  IMAD.U32 R22, R165, 0x10000, RZ ;  /* 0x00010000a5167824 */ /* 0x000fe400078e00ff */
[----:B------:R-:W-:Y:S01]  /*0d70*/  FMUL.FTZ R233, R4, R233 ;  /* 0x000000e904e97220 */ /* 0x000fe20000410000 */
[----:B------:R-:W-:Y:S01]  /*0d80*/  IMAD.U32 R218, R113, 0x10000, RZ ;  /* 0x0001000071da7824 */ /* 0x000fe200078e00ff */
[----:B------:R-:W-:Y:S01]  /*0d90*/  SHF.L.U32 R237, R14, 0x10, RZ ;  /* 0x000000100eed7819 */ /* 0x000fe200000006ff */
[C---:B------:R-:W-:Y:S01]  /*0da0*/  FADD.FTZ R165, -R226.reuse, R212 ;  /* 0x000000d4e2a57221 */ /* 0x040fe20000010100 */
[C---:B------:R-:W-:Y:S01]  /*0db0*/  FADD.FTZ R17, -R226.reuse, R17 ;  /* 0x00000011e2117221 */ /* 0x040fe20000010100 */
[----:B------:R-:W-:Y:S01]  /*0dc0*/  FADD.FTZ R14, -R226, R3 ;  /* 0x00000003e20e7221 */ /* 0x000fe20000010100 */
[----:B------:R-:W-:Y:S01]  /*0dd0*/  SHF.L.U32 R212, R112, 0x10, RZ ;  /* 0x0000001070d47819 */ /* 0x000fe200000006ff */
[----:B------:R-:W-:Y:S01]  /*0de0*/  FMUL.FTZ R3, R4, R21 ;  /* 0x0000001504037220 */ /* 0x000fe20000410000 */
[----:B------:R-:W-:Y:S01]  /*0df0*/  SHF.L.U32 R15, R187, 0x10, RZ ;  /* 0x00000010bb0f7819 */ /* 0x000fe200000006ff */
[-C--:B------:R-:W-:Y:S01]  /*0e00*/  FMUL.FTZ R194, R218, R11.reuse ;  /* 0x0000000bdac27220 */ /* 0x080fe20000410000 */
[--C-:B------:R-:W-:Y:S01]  /*0e10*/  FADD.FTZ R138, R138, R11.reuse ;  /* 0x0000000b8a8a7221 */ /* 0x100fe20000010000 */
[----:B------:R-:W-:Y:S01]  /*0e20*/  FFMA.FTZ R46, R233, R11, R46 ;  /* 0x0000000be92e7223 */ /* 0x000fe2000001002e */
[----:B------:R-:W-:Y:S01]  /*0e30*/  PRMT R11, R112, 0x7632, R11 ;  /* 0x00007632700b7816 */ /* 0x000fe2000000000b */
[----:B------:R-:W-:Y:S01]  /*0e40*/  FMUL.FTZ R17, R4, R17 ;  /* 0x0000001104117220 */ /* 0x000fe20000410000 */
[-C--:B------:R-:W-:Y:S01]  /*0e50*/  FMUL.FTZ R212, R212, R9.reuse ;  /* 0x00000009d4d47220 */ /* 0x080fe20000410000 */
[----:B------:R-:W-:Y:S01]  /*0e60*/  FADD.FTZ R136, R136, R9 ;  /* 0x0000000988887221 */ /* 0x000fe20000010000 */
[----:B------:R-:W-:Y:S01]  /*0e70*/  FFMA.FTZ R44, R3, R9, R44 ;  /* 0x00000009032c7223 */ /* 0x000fe2000001002c */
[----:B------:R-:W-:Y:S01]  /*0e80*/  FMUL.FTZ R9, R198, R15 ;  /* 0x0000000fc6097220 */ /* 0x000fe20000410000 */
[-C--:B-1----:R-:W-:Y:S01]  /*0e90*/  FMUL.FTZ R192, R196, R13.reuse ;  /* 0x0000000dc4c07220 */ /* 0x082fe20000410000 */
[----:B------:R-:W-:Y:S01]  /*0ea0*/  SHF.L.U32 R11, R11, 0x10, RZ ;  /* 0x000000100b0b7819 */ /* 0x000fe200000006ff */
[--C-:B------:R-:W-:Y:S01]  /*0eb0*/  FADD.FTZ R140, R140, R13.reuse ;  /* 0x0000000d8c8c7221 */ /* 0x100fe20000010000 */
[----:B------:R-:W-:Y:S01]  /*0ec0*/  SHF.L.U32 R198, R7, 0x10, RZ ;  /* 0x0000001007c67819 */ /* 0x000fe200000006ff */
[----:B------:R-:W-:Y:S01]  /*0ed0*/  FFMA.FTZ R48, R17, R13, R48 ;  /* 0x0000000d11307223 */ /* 0x000fe20000010030 */
[C---:B------:R-:W-:Y:S01]  /*0ee0*/  FMUL.FTZ R241, R4.reuse, R241 ;  /* 0x000000f104f17220 */ /* 0x040fe20000410000 */
[----:B------:R-:W-:Y:S01]  /*0ef0*/  FMUL.FTZ R196, R4, R19 ;  /* 0x0000001304c47220 */ /* 0x000fe20000410000 */
[----:B------:R-:W-:-:S02]  /*0f00*/  PRMT R13, R113, 0x7632, R13 ;  /* 0x00007632710d7816 */ /* 0x000fc4000000000d */
[----:B------:R-:W-:Y:S01]  /*0f10*/  SHF.L.U32 R239, R18, 0x10, RZ ;  /* 0x0000001012ef7819 */ /* 0x000fe200000006ff */
[----:B------:R-:W-:Y:S01]  /*0f20*/  FADD.FTZ R142, R142, R15 ;  /* 0x0000000f8e8e7221 */ /* 0x000fe20000010000 */
[----:B------:R-:W-:Y:S01]  /*0f30*/  FFMA.FTZ R50, R241, R15, R50 ;  /* 0x0000000ff1327223 */ /* 0x000fe20000010032 */
[-C--:B------:R-:W-:Y:S01]  /*0f40*/  FMUL.FTZ R7, R11, R198.reuse ;  /* 0x000000c60b077220 */ /* 0x080fe20000410000 */
[----:B------:R-:W-:Y:S01]  /*0f50*/  FADD.FTZ R137, R137, R198 ;  /* 0x000000c689897221 */ /* 0x000fe20000010000 */
[----:B------:R-:W-:Y:S01]  /*0f60*/  FFMA.FTZ R45, R196, R198, R45 ;  /* 0x000000c6c42d7223 */ /* 0x000fe2000001002d */
[----:B------:R-:W-:Y:S01]  /*0f70*/  PRMT R15, R114, 0x7632, R15 ;  /* 0x00007632720f7816 */ /* 0x000fe2000000000f */
[----:B------:R-:W-:Y:S01]  /*0f80*/  IMAD.U32 R11, R13, 0x10000, RZ ;  /* 0x000100000d0b7824 */ /* 0x000fe200078e00ff */
[----:B------:R-:W-:Y:S01]  /*0f90*/  SHF.L.U32 R198, R8, 0x10, RZ ;  /* 0x0000001008c67819 */ /* 0x000fe200000006ff */
[----:B------:R-:W-:Y:S01]  /*0fa0*/  FMUL.FTZ R8, R4, R235 ;  /* 0x000000eb04087220 */ /* 0x000fe20000410000 */
[----:B------:R-:W-:Y:S01]  /*0fb0*/  PRMT R12, R187, 0x7632, R12 ;  /* 0x00007632bb0c7816 */ /* 0x000fe2000000000c */
[----:B------:R-:W-:Y:S01]  /*0fc0*/  FADD.FTZ R239, -R226, R239 ;  /* 0x000000efe2ef7221 */ /* 0x000fe20000010100 */
[----:B------:R-:W-:Y:S01]  /*0fd0*/  PRMT R19, R115, 0x7632, R19 ;  /* 0x0000763273137816 */ /* 0x000fe20000000013 */
[-C--:B------:R-:W-:Y:S01]  /*0fe0*/  FMUL.FTZ R11, R11, R198.reuse ;  /* 0x000000c60b0b7220 */ /* 0x080fe20000410000 */
[----:B------:R-:W-:Y:S01]  /*0ff0*/  SHF.L.U32 R13, R15, 0x10, RZ ;  /* 0x000000100f0d7819 */ /* 0x000fe200000006ff */
[----:B------:R-:W-:Y:S01]  /*1000*/  FADD.FTZ R139, R139, R198 ;  /* 0x000000c68b8b7221 */ /* 0x000fe20000010000 */
[----:B------:R-:W-:Y:S01]  /*1010*/  FFMA.FTZ R47, R8, R198, R47 ;  /* 0x000000c6082f7223 */ /* 0x000fe2000001002f */
[----:B------:R-:W-:Y:S01]  /*1020*/  SHF.L.U32 R15, R19, 0x10, RZ ;  /* 0x00000010130f7819 */ /* 0x000fe200000006ff */
[----:B------:R-:W-:-:S02]  /*1030*/  IMAD.U32 R218, R12, 0x10000, RZ ;  /* 0x000100000cda7824 */ /* 0x000fc400078e00ff */
[----:B------:R-:W-:Y:S01]  /*1040*/  FMUL.FTZ R198, R4, R239 ;  /* 0x000000ef04c67220 */ /* 0x000fe20000410000 */
[----:B------:R-:W-:Y:S01]  /*1050*/  PRMT R222, R155, 0x7632, R222 ;  /* 0x000076329bde7816 */ /* 0x000fe200000000de */
[----:B------:R-:W-:Y:S01]  /*1060*/  IMAD.U32 R251, R180, 0x10000, RZ ;  /* 0x00010000b4fb7824 */ /* 0x000fe200078e00ff */
[----:B------:R-:W-:Y:S01]  /*1070*/  SHF.L.U32 R182, R182, 0x10, RZ ;  /* 0x00000010b6b67819 */ /* 0x000fe200000006ff */
[-C--:B------:R-:W-:Y:S01]  /*1080*/  FMUL.FTZ R12, R15, R218.reuse ;  /* 0x000000da0f0c7220 */ /* 0x080fe20000410000 */
[----:B------:R-:W-:Y:S01]  /*1090*/  SHF.L.U32 R188, R183, 0x10, RZ ;  /* 0x00000010b7bc7819 */ /* 0x000fe200000006ff */
[----:B------:R-:W-:Y:S01]  /*10a0*/  FADD.FTZ R143, R143, R218 ;  /* 0x000000da8f8f7221 */ /* 0x000fe20000010000 */
[----:B------:R-:W-:Y:S01]  /*10b0*/  PRMT R183, R168, 0x7632, R183 ;  /* 0x00007632a8b77816 */ /* 0x000fe200000000b7 */
[----:B------:R-:W-:Y:S01]  /*10c0*/  FFMA.FTZ R51, R198, R218, R51 ;  /* 0x000000dac6337223 */ /* 0x000fe20000010033 */
[----:B------:R-:W-:Y:S02]  /*10d0*/  SHF.L.U32 R187, R168, 0x10, RZ ;  /* 0x00000010a8bb7819 */ /* 0x000fe400000006ff */
[----:B------:R-:W-:-:S02]  /*10e0*/  SHF.L.U32 R220, R152, 0x10, RZ ;  /* 0x0000001098dc7819 */ /* 0x000fc400000006ff */
[----:B------:R-:W-:Y:S02]  /*10f0*/  SHF.L.U32 R249, R23, 0x10, RZ ;  /* 0x0000001017f97819 */ /* 0x000fe400000006ff */
[C---:B------:R-:W-:Y:S01]  /*1100*/  PRMT R168, R169.reuse, 0x7632, R168 ;  /* 0x00007632a9a87816 */ /* 0x040fe200000000a8 */
[----:B------:R-:W-:Y:S01]  /*1110*/  IMAD.U32 R169, R169, 0x10000, RZ ;  /* 0x00010000a9a97824 */ /* 0x000fe200078e00ff */
[----:B------:R-:W-:Y:S02]  /*1120*/  PRMT R152, R153, 0x7632, R152 ;  /* 0x0000763299987816 */ /* 0x000fe40000000098 */
[----:B------:R-:W-:Y:S02]  /*1130*/  SHF.L.U32 R180, R209, 0x10, RZ ;  /* 0x00000010d1b47819 */ /* 0x000fe400000006ff */
[----:B------:R-:W-:Y:S01]  /*1140*/  SHF.L.U32 R218, R109, 0x10, RZ ;  /* 0x000000106dda7819 */ /* 0x000fe200000006ff */
[----:B------:R-:W-:Y:S02]  /*1150*/  IMAD.U32 R222, R222, 0x10000, RZ ;  /* 0x00010000dede7824 */ /* 0x000fe400078e00ff */
[C---:B------:R-:W-:Y:S01]  /*1160*/  FADD.FTZ R23, -R226.reuse, R182 ;  /* 0x000000b6e2177221 */ /* 0x040fe20000010100 */
[----:B------:R-:W-:Y:S01]  /*1170*/  FADD.FTZ R181, -R226, R188 ;  /* 0x000000bce2b57221 */ /* 0x000fe20000010100 */
[----:B------:R-:W-:Y:S01]  /*1180*/  PRMT R21, R108, 0x7632, R21 ;  /* 0x000076326c157816 */ /* 0x000fe20000000015 */
[----:B------:R-:W-:Y:S01]  /*1190*/  FADD.FTZ R249, -R226, R249 ;  /* 0x000000f9e2f97221 */ /* 0x000fe20000010100 */
[----:B------:R-:W-:Y:S01]  /*11a0*/  PRMT R189, R170, 0x7632, R189 ;  /* 0x00007632aabd7816 */ /* 0x000fe200000000bd */
[----:B------:R-:W-:Y:S01]  /*11b0*/  FMUL.FTZ R19, R218, R169 ;  /* 0x000000a9da137220 */ /* 0x000fe20000410000 */
[----:B------:R-:W-:-:S02]  /*11c0*/  SHF.L.U32 R191, R170, 0x10, RZ ;  /* 0x00000010aabf7819 */ /* 0x000fc400000006ff */
[----:B------:R-:W-:Y:S01]  /*11d0*/  SHF.L.U32 R182, R152, 0x10, RZ ;  /* 0x0000001098b67819 */ /* 0x000fe200000006ff */
[C---:B------:R-:W-:Y:S01]  /*11e0*/  FADD.FTZ R152, -R226.reuse, R180 ;  /* 0x000000b4e2987221 */ /* 0x040fe20000010100 */
[C---:B------:R-:W-:Y:S01]  /*11f0*/  PRMT R170, R171.reuse, 0x7632, R170 ;  /* 0x00007632abaa7816 */ /* 0x040fe200000000aa */
[C---:B------:R-:W-:Y:S01]  /*1200*/  FADD.FTZ R180, -R226.reuse, R222 ;  /* 0x000000dee2b47221 */ /* 0x040fe20000010100 */
[----:B------:R-:W-:Y:S01]  /*1210*/  SHF.L.U32 R171, R171, 0x10, RZ ;  /* 0x00000010abab7819 */ /* 0x000fe200000006ff */
[----:B------:R-:W-:Y:S01]  /*1220*/  FADD.FTZ R209, -R226, R220 ;  /* 0x000000dce2d17221 */ /* 0x000fe20000010100 */
[----:B------:R-:W-:Y:S01]  /*1230*/  SHF.L.U32 R218, R111, 0x10, RZ ;  /* 0x000000106fda7819 */ /* 0x000fe200000006ff */
[C---:B------:R-:W-:Y:S01]  /*1240*/  FMUL.FTZ R181, R4.reuse, R181 ;  /* 0x000000b504b57220 */ /* 0x040fe20000410000 */
[----:B------:R-:W-:Y:S01]  /*1250*/  SHF.L.U32 R222, R183, 0x10, RZ ;  /* 0x00000010b7de7819 */ /* 0x000fe200000006ff */
[----:B------:R-:W-:Y:S02]  /*1260*/  IMAD.U32 R21, R21, 0x10000, RZ ;  /* 0x0001000015157824 */ /* 0x000fe400078e00ff */
[----:B------:R-:W-:Y:S01]  /*1270*/  FMUL.FTZ R220, R4, R249 ;  /* 0x000000f904dc7220 */ /* 0x000fe20000410000 */
[----:B------:R-:W-:Y:S01]  /*1280*/  PRMT R183, R109, 0x7632, R183 ;  /* 0x000076326db77816 */ /* 0x000fe200000000b7 */
[----:B------:R-:W-:Y:S01]  /*1290*/  FADD.FTZ R251, -R226, R251 ;  /* 0x000000fbe2fb7221 */ /* 0x000fe20000010100 */
[-C--:B------:R-:W-:Y:S01]  /*12a0*/  FMUL.FTZ R218, R218, R171.reuse ;  /* 0x000000abdada7220 */ /* 0x080fe20000410000 */
[----:B------:R-:W-:Y:S01]  /*12b0*/  FADD.FTZ R150, R150, R171 ;  /* 0x000000ab96967221 */ /* 0x000fe20000010000 */
[----:B------:R-:W-:Y:S01]  /*12c0*/  FFMA.FTZ R58, R181, R171, R58 ;  /* 0x000000abb53a7223 */ /* 0x000fe2000001003a */
[-C--:B------:R-:W-:Y:S01]  /*12d0*/  FMUL.FTZ R171, R21, R222.reuse ;  /* 0x000000de15ab7220 */ /* 0x080fe20000410000 */
[----:B------:R-:W-:Y:S01]  /*12e0*/  FADD.FTZ R145, R145, R222 ;  /* 0x000000de91917221 */ /* 0x000fe20000010000 */
[----:B------:R-:W-:Y:S01]  /*12f0*/  FFMA.FTZ R53, R220, R222, R53 ;  /* 0x000000dedc357223 */ /* 0x000fe20000010035 */
[----:B------:R-:W-:-:S02]  /*1300*/  SHF.L.U32 R183, R183, 0x10, RZ ;  /* 0x00000010b7b77819 */ /* 0x000fc400000006ff */
[----:B------:R-:W-:Y:S01]  /*1310*/  SHF.L.U32 R222, R168, 0x10, RZ ;  /* 0x00000010a8de7819 */ /* 0x000fe200000006ff */
[----:B------:R-:W-:Y:S01]  /*1320*/  FMUL.FTZ R168, R4, R251 ;  /* 0x000000fb04a87220 */ /* 0x000fe20000410000 */
[----:B------:R-:W-:Y:S02]  /*1330*/  PRMT R228, R178, 0x7632, R228 ;  /* 0x00007632b2e47816 */ /* 0x000fe400000000e4 */
[----:B------:R-:W-:Y:S02]  /*1340*/  SHF.L.U32 R229, R176, 0x10, RZ ;  /* 0x00000010b0e57819 */ /* 0x000fe400000006ff */
[----:B------:R-:W-:Y:S02]  /*1350*/  PRMT R21, R111, 0x7632, R21 ;  /* 0x000076326f157816 */ /* 0x000fe40000000015 */
[----:B------:R-:W-:Y:S01]  /*1360*/  PRMT R176, R177, 0x7632, R176 ;  /* 0x00007632b1b07816 */ /* 0x000fe200000000b0 */
[-C--:B------:R-:W-:Y:S01]  /*1370*/  FMUL.FTZ R183, R183, R222.reuse ;  /* 0x000000deb7b77220 */ /* 0x080fe20000410000 */
[----:B------:R-:W-:Y:S01]  /*1380*/  SHF.L.U32 R228, R228, 0x10, RZ ;  /* 0x00000010e4e47819 */ /* 0x000fe200000006ff */
[----:B------:R-:W-:Y:S01]  /*1390*/  FADD.FTZ R147, R147, R222 ;  /* 0x000000de93937221 */ /* 0x000fe20000010000 */
[----:B------:R-:W-:Y:S01]  /*13a0*/  FFMA.FTZ R55, R168, R222, R55 ;  /* 0x000000dea8377223 */ /* 0x000fe20000010037 */
[----:B------:R-:W-:Y:S01]  /*13b0*/  FADD.FTZ R16, -R226, R16 ;  /* 0x00000010e2107221 */ /* 0x000fe20000010100 */
[----:B------:R-:W-:-:S02]  /*13c0*/  SHF.L.U32 R21, R21, 0x10, RZ ;  /* 0x0000001015157819 */ /* 0x000fc400000006ff */
[----:B------:R-:W-:Y:S02]  /*13d0*/  SHF.L.U32 R222, R170, 0x10, RZ ;  /* 0x00000010aade7819 */ /* 0x000fe400000006ff */
[----:B------:R-:W-:Y:S01]  /*13e0*/  SHF.L.U32 R188, R176, 0x10, RZ ;  /* 0x00000010b0bc7819 */ /* 0x000fe200000006ff */
[----:B------:R-:W-:Y:S01]  /*13f0*/  FADD.FTZ R176, -R226, R182 ;  /* 0x000000b6e2b07221 */ /* 0x000fe20000010100 */
[----:B------:R-:W-:Y:S01]  /*1400*/  SHF.L.U32 R18, R190, 0x10, RZ ;  /* 0x00000010be127819 */ /* 0x000fe200000006ff */
[C---:B------:R-:W-:Y:S01]  /*1410*/  FADD.FTZ R182, -R226.reuse, R186 ;  /* 0x000000bae2b67221 */ /* 0x040fe20000010100 */
[----:B------:R-:W-:Y:S01]  /*1420*/  FADD.FTZ R186, -R226, R228 ;  /* 0x000000e4e2ba7221 */ /* 0x000fe20000010100 */
[----:B------:R-:W-:Y:S01]  /*1430*/  FMUL.FTZ R170, R4, R16 ;  /* 0x0000001004aa7220 */ /* 0x000fe20000410000 */
[----:B------:R-:W-:Y:S01]  /*1440*/  FMUL.FTZ R16, R21, R222 ;  /* 0x000000de15107220 */ /* 0x000fe20000410000 */
[----:B------:R-:W-:Y:S01]  /*1450*/  SHF.L.U32 R228, R107, 0x10, RZ ;  /* 0x000000106be47819 */ /* 0x000fe200000006ff */
[----:B------:R-:W-:Y:S01]  /*1460*/  FADD.FTZ R18, -R226, R18 ;  /* 0x00000012e2127221 */ /* 0x000fe20000010100 */
[----:B------:R-:W-:-:S02]  /*1470*/  PRMT R21, R104, 0x7632, R21 ;  /* 0x0000763268157816 */ /* 0x000fc40000000015 */
[----:B------:R-:W-:Y:S01]  /*1480*/  SHF.L.U32 R230, R210, 0x10, RZ ;  /* 0x00000010d2e67819 */ /* 0x000fe200000006ff */
[----:B------:R-:W-:Y:S01]  /*1490*/  FMUL.FTZ R210, R228, R219 ;  /* 0x000000dbe4d27220 */ /* 0x000fe20000410000 */
[----:B------:R-:W-:Y:S01]  /*14a0*/  SHF.L.U32 R21, R21, 0x10, RZ ;  /* 0x0000001015157819 */ /* 0x000fe200000006ff */
[----:B------:R-:W-:Y:S01]  /*14b0*/  FMUL.FTZ R228, R4, R18 ;  /* 0x0000001204e47220 */ /* 0x000fe20000410000 */
[----:B------:R-:W-:Y:S01]  /*14c0*/  PRMT R193, R106, 0x7632, R193 ;  /* 0x000076326ac17816 */ /* 0x000fe200000000c1 */
[----:B------:R-:W-:Y:S01]  /*14d0*/  FADD.FTZ R22, -R226, R22 ;  /* 0x00000016e2167221 */ /* 0x000fe20000010100 */
[----:B------:R-:W-:Y:S01]  /*14e0*/  FADD.FTZ R89, R89, R230 ;  /* 0x000000e659597221 */ /* 0x000fe20000010000 */
[-C--:B------:R-:W-:Y:S01]  /*14f0*/  FMUL.FTZ R18, R21, R230.reuse ;  /* 0x000000e615127220 */ /* 0x080fe20000410000 */
[----:B------:R-:W-:Y:S01]  /*1500*/  FFMA.FTZ R61, R228, R230, R61 ;  /* 0x000000e6e43d7223 */ /* 0x000fe2000001003d */
[----:B------:R-:W-:Y:S01]  /*1510*/  FMUL.FTZ R230, R4, R20 ;  /* 0x0000001404e67220 */ /* 0x000fe20000410000 */
[----:B------:R-:W-:-:S02]  /*1520*/  SHF.L.U32 R193, R193, 0x10, RZ ;  /* 0x00000010c1c17819 */ /* 0x000fc400000006ff */
[----:B------:R-:W-:Y:S01]  /*1530*/  SHF.L.U32 R20, R214, 0x10, RZ ;  /* 0x00000010d6147819 */ /* 0x000fe200000006ff */
[----:B------:R-:W-:Y:S01]  /*1540*/  FMUL.FTZ R214, R4, R22 ;  /* 0x0000001604d67220 */ /* 0x000fe20000410000 */
[----:B------:R-:W-:Y:S01]  /*1550*/  PRMT R195, R107, 0x7632, R195 ;  /* 0x000076326bc37816 */ /* 0x000fe200000000c3 */
[----:B------:R-:W-:Y:S01]  /*1560*/  IMAD.U32 R153, R153, 0x10000, RZ ;  /* 0x0001000099997824 */ /* 0x000fe200078e00ff */
[----:B------:R-:W-:Y:S01]  /*1570*/  SHF.L.U32 R224, R155, 0x10, RZ ;  /* 0x000000109be07819 */ /* 0x000fe200000006ff */
[-C--:B------:R-:W-:Y:S01]  /*1580*/  FMUL.FTZ R193, R193, R20.reuse ;  /* 0x00000014c1c17220 */ /* 0x080fe20000410000 */
[----:B------:R-:W-:Y:S01]  /*1590*/  FADD.FTZ R33, R33, R20 ;  /* 0x0000001421217221 */ /* 0x000fe20000010000 */
[----:B------:R-:W-:Y:S01]  /*15a0*/  FFMA.FTZ R65, R214, R20, R65 ;  /* 0x00000014d6417223 */ /* 0x000fe20000010041 */
[----:B------:R-:W-:Y:S01]  /*15b0*/  PRMT R155, R157, 0x7632, R155 ;  /* 0x000076329d9b7816 */ /* 0x000fe2000000009b */
[----:B------:R-:W-:Y:S01]  /*15c0*/  FADD.FTZ R185, -R226, R185 ;  /* 0x000000b9e2b97221 */ /* 0x000fe20000010100 */
[----:B------:R-:W-:Y:S01]  /*15d0*/  SHF.L.U32 R20, R101, 0x10, RZ ;  /* 0x0000001065147819 */ /* 0x000fe200000006ff */
[----:B------:R-:W-:Y:S01]  /*15e0*/  IMAD.U32 R157, R157, 0x10000, RZ ;  /* 0x000100009d9d7824 */ /* 0x000fe200078e00ff */
[----:B------:R-:W-:-:S02]  /*15f0*/  SHF.L.U32 R195, R195, 0x10, RZ ;  /* 0x00000010c3c37819 */ /* 0x000fc400000006ff */
[----:B------:R-:W-:Y:S01]  /*1600*/  SHF.L.U32 R22, R216, 0x10, RZ ;  /* 0x00000010d8167819 */ /* 0x000fe200000006ff */
[----:B------:R-:W-:Y:S01]  /*1610*/  FMUL.FTZ R216, R4, R152 ;  /* 0x0000009804d87220 */ /* 0x000fe20000410000 */
[----:B------:R-:W-:Y:S01]  /*1620*/  FADD.FTZ R153, -R226, R153 ;  /* 0x00000099e2997221 */ /* 0x000fe20000010100 */
[----:B------:R-:W-:Y:S01]  /*1630*/  FMUL.FTZ R185, R4, R185 ;  /* 0x000000b904b97220 */ /* 0x000fe20000410000 */
[----:B------:R-:W-:Y:S01]  /*1640*/  FMUL.FTZ R197, R20, R157 ;  /* 0x0000009d14c57220 */ /* 0x000fe20000410000 */
[----:B------:R-:W-:Y:S01]  /*1650*/  FADD.FTZ R20, RZ, R212 ;  /* 0x000000d4ff147221 */ /* 0x000fe20000010000 */
[-C--:B------:R-:W-:Y:S01]  /*1660*/  FMUL.FTZ R195, R195, R22.reuse ;  /* 0x00000016c3c37220 */ /* 0x080fe20000410000 */
[----:B------:R-:W-:Y:S01]  /*1670*/  FADD.FTZ R35, R35, R22 ;  /* 0x0000001623237221 */ /* 0x000fe20000010000 */
[----:B------:R-:W-:Y:S01]  /*1680*/  FFMA.FTZ R67, R216, R22, R67 ;  /* 0x00000016d8437223 */ /* 0x000fe20000010043 */
[----:B------:R-:W-:Y:S01]  /*1690*/  FFMA.FTZ R21, R3, R212, RZ ;  /* 0x000000d403157223 */ /* 0x000fe200000100ff */
[----:B------:R-:W-:Y:S01]  /*16a0*/  SHF.L.U32 R227, R158, 0x10, RZ ;  /* 0x000000109ee37819 */ /* 0x000fe200000006ff */
[----:B------:R-:W-:Y:S01]  /*16b0*/  FADD.FTZ R146, R146, R169 ;  /* 0x000000a992927221 */ /* 0x000fe20000010000 */
[----:B------:R-:W-:Y:S01]  /*16c0*/  FFMA.FTZ R54, R185, R169, R54 ;  /* 0x000000a9b9367223 */ /* 0x000fe20000010036 */
[----:B------:R-:W-:Y:S01]  /*16d0*/  FMUL.FTZ R199, R4, R153 ;  /* 0x0000009904c77220 */ /* 0x000fe20000410000 */
[----:B------:R-:W-:Y:S01]  /*16e0*/  SHF.L.U32 R22, R102, 0x10, RZ ;  /* 0x0000001066167819 */ /* 0x000fe200000006ff */
[----:B------:R-:W-:Y:S01]  /*16f0*/  FMUL.FTZ R169, R4, R23 ;  /* 0x0000001704a97220 */ /* 0x000fe20000410000 */
[----:B------:R-:W-:Y:S01]  /*1700*/  FADD.FTZ R23, R7, R20 ;  /* 0x0000001407177221 */ /* 0x000fe20000010000 */
[----:B------:R-:W-:Y:S01]  /*1710*/  FFMA.FTZ R20, R196, R7, R21 ;  /* 0x00000007c4147223 */ /* 0x000fe20000010015 */
[----:B------:R-:W-:Y:S01]  /*1720*/  FADD.FTZ R38, R38, R157 ;  /* 0x0000009d26267221 */ /* 0x000fe20000010000 */
[----:B------:R-:W-:Y:S01]  /*1730*/  FFMA.FTZ R70, R199, R157, R70 ;  /* 0x0000009dc7467223 */ /* 0x000fe20000010046 */
[----:B------:R-:W-:Y:S01]  /*1740*/  FMUL.FTZ R157, R22, R227 ;  /* 0x000000e3169d7220 */ /* 0x000fe20000410000 */
[----:B------:R-:W-:Y:S01]  /*1750*/  FADD.FTZ R22, R194, R23 ;  /* 0x00000017c2167221 */ /* 0x000fe20000010000 */
[----:B------:R-:W-:Y:S01]  /*1760*/  FFMA.FTZ R21, R233, R194, R20 ;  /* 0x000000c2e9157223 */ /* 0x000fe20000010014 */
[----:B------:R-:W-:Y:S01]  /*1770*/  SHF.L.U32 R200, R10, 0x10, RZ ;  /* 0x000000100ac87819 */ /* 0x000fe200000006ff */
[----:B------:R-:W-:Y:S01]  /*1780*/  FADD.FTZ R237, -R226, R237 ;  /* 0x000000ede2ed7221 */ /* 0x000fe20000010100 */
[----:B------:R-:W-:Y:S01]  /*1790*/  FADD.FTZ R23, R11, R22 ;  /* 0x000000160b177221 */ /* 0x000fe20000010000 */
[----:B------:R-:W-:-:S02]  /*17a0*/  FFMA.FTZ R20, R8, R11, R21 ;  /* 0x0000000b08147223 */ /* 0x000fc40000010015 */
[----:B------:R-:W-:Y:S01]  /*17b0*/  FMUL.FTZ R13, R13, R200 ;  /* 0x000000c80d0d7220 */ /* 0x000fe20000410000 */
[----:B------:R-:W-:Y:S01]  /*17c0*/  FADD.FTZ R22, R192, R23 ;  /* 0x00000017c0167221 */ /* 0x000fe20000010000 */
[----:B------:R-:W-:Y:S01]  /*17d0*/  FMUL.FTZ R10, R4, R237 ;  /* 0x000000ed040a7220 */ /* 0x000fe20000410000 */
[----:B------:R-:W-:Y:S02]  /*17e0*/  FFMA.FTZ R21, R17, R192, R20 ;  /* 0x000000c011157223 */ /* 0x000fe40000010014 */
[----:B------:R-:W-:Y:S01]  /*17f0*/  FADD.FTZ R22, R13, R22 ;  /* 0x000000160d167221 */ /* 0x000fe20000010000 */
[----:B------:R-:W-:Y:S01]  /*1800*/  FADD.FTZ R141, R141, R200 ;  /* 0x000000c88d8d7221 */ /* 0x000fe20000010000 */
[C---:B------:R-:W-:Y:S01]  /*1810*/  FFMA.FTZ R20, R10.reuse, R13, R21 ;  /* 0x0000000d0a147223 */ /* 0x040fe20000010015 */
[----:B------:R-:W-:Y:S01]  /*1820*/  FFMA.FTZ R49, R10, R200, R49 ;  /* 0x000000c80a317223 */ /* 0x000fe20000010031 */
[----:B------:R-:W-:Y:S01]  /*1830*/  SHF.L.U32 R200, R108, 0x10, RZ ;  /* 0x000000106cc87819 */ /* 0x000fe200000006ff */
[----:B------:R-:W-:Y:S01]  /*1840*/  FADD.FTZ R23, R9, R22 ;  /* 0x0000001609177221 */ /* 0x000fe20000010000 */
[----:B------:R-:W-:Y:S01]  /*1850*/  FADD.FTZ R243, -R226, R184 ;  /* 0x000000b8e2f37221 */ /* 0x000fe20000010100 */
[----:B------:R-:W-:-:S02]  /*1860*/  FFMA.FTZ R21, R241, R9, R20 ;  /* 0x00000009f1157223 */ /* 0x000fc40000010014 */
[----:B------:R-:W-:Y:S01]  /*1870*/  FMUL.FTZ R15, R200, R187 ;  /* 0x000000bbc80f7220 */ /* 0x000fe20000410000 */
[----:B------:R-:W-:Y:S01]  /*1880*/  FADD.FTZ R20, R12, R23 ;  /* 0x000000170c147221 */ /* 0x000fe20000010000 */
[----:B------:R-:W-:Y:S01]  /*1890*/  FMUL.FTZ R243, R4, R243 ;  /* 0x000000f304f37220 */ /* 0x000fe20000410000 */
[----:B------:R-:W-:Y:S02]  /*18a0*/  FFMA.FTZ R22, R198, R12, R21 ;  /* 0x0000000cc6167223 */ /* 0x000fe40000010015 */
[----:B------:R-:W-:Y:S02]  /*18b0*/  FADD.FTZ R20, R15, R20 ;  /* 0x000000140f147221 */ /* 0x000fe40000010000 */
[----:B------:R-:W-:Y:S02]  /*18c0*/  FFMA.FTZ R21, R243, R15, R22 ;  /* 0x0000000ff3157223 */ /* 0x000fe40000010016 */
[----:B------:R-:W-:Y:S01]  /*18d0*/  FADD.FTZ R22, R171, R20 ;  /* 0x00000014ab167221 */ /* 0x000fe20000010000 */
[----:B------:R-:W-:Y:S01]  /*18e0*/  PRMT R221, R154, 0x7632, R221 ;  /* 0x000076329add7816 */ /* 0x000fe200000000dd */
[----:B------:R-:W-:Y:S01]  /*18f0*/  FFMA.FTZ R20, R220, R171, R21 ;  /* 0x000000abdc147223 */ /* 0x000fe20000010015 */
[--C-:B------:R-:W-:Y:S01]  /*1900*/  FADD.FTZ R144, R144, R187.reuse ;  /* 0x000000bb90907221 */ /* 0x100fe20000010000 */
[----:B------:R-:W-:Y:S01]  /*1910*/  FFMA.FTZ R52, R243, R187, R52 ;  /* 0x000000bbf3347223 */ /* 0x000fe20000010034 */
[C---:B------:R-:W-:Y:S01]  /*1920*/  SHF.L.U32 R200, R110.reuse, 0x10, RZ ;  /* 0x000000106ec87819 */ /* 0x040fe200000006ff */
[----:B------:R-:W-:Y:S01]  /*1930*/  FADD.FTZ R22, R19, R22 ;  /* 0x0000001613167221 */ /* 0x000fe20000010000 */
[----:B------:R-:W-:Y:S01]  /*1940*/  PRMT R187, R110, 0x7632, R187 ;  /* 0x000076326ebb7816 */ /* 0x000fe200000000bb */
[----:B------:R-:W-:Y:S01]  /*1950*/  FFMA.FTZ R21, R185, R19, R20 ;  /* 0x00000013b9157223 */ /* 0x000fe20000010014 */
[----:B------:R-:W-:Y:S01]  /*1960*/  SHF.L.U32 R184, R221, 0x10, RZ ;  /* 0x00000010ddb87819 */ /* 0x000fe200000006ff */
[----:B------:R-:W-:Y:S01]  /*1970*/  FADD.FTZ R221, -R226, R224 ;  /* 0x000000e0e2dd7221 */ /* 0x000fe20000010100 */
[----:B------:R-:W-:Y:S01]  /*1980*/  SHF.L.U32 R187, R187, 0x10, RZ ;  /* 0x00000010bbbb7819 */ /* 0x000fe200000006ff */
[----:B------:R-:W-:Y:S01]  /*1990*/  FMUL.FTZ R200, R200, R191 ;  /* 0x000000bfc8c87220 */ /* 0x000fe20000410000 */
[----:B------:R-:W-:-:S02]  /*19a0*/  IMAD.U32 R224, R189, 0x10000, RZ ;  /* 0x00010000bde07824 */ /* 0x000fc400078e00ff */
[----:B------:R-:W-:Y:S01]  /*19b0*/  FADD.FTZ R23, R183, R22 ;  /* 0x00000016b7177221 */ /* 0x000fe20000010000 */
[----:B------:R-:W-:Y:S01]  /*19c0*/  FFMA.FTZ R20, R168, R183, R21 ;  /* 0x000000b7a8147223 */ /* 0x000fe20000010015 */
[----:B------:R-:W-:Y:S01]  /*19d0*/  FMUL.FTZ R14, R4, R14 ;  /* 0x0000000e040e7220 */ /* 0x000fe20000410000 */
[----:B------:R-:W-:Y:S01]  /*19e0*/  FMUL.FTZ R187, R187, R224 ;  /* 0x000000e0bbbb7220 */ /* 0x000fe20000410000 */
[----:B------:R-:W-:Y:S01]  /*19f0*/  FADD.FTZ R22, R200, R23 ;  /* 0x00000017c8167221 */ /* 0x000fe20000010000 */
[----:B------:R-:W-:Y:S01]  /*1a00*/  FFMA.FTZ R21, R169, R200, R20 ;  /* 0x000000c8a9157223 */ /* 0x000fe20000010014 */
[----:B------:R-:W-:Y:S02]  /*1a10*/  FADD.FTZ R149, R149, R224 ;  /* 0x000000e095957221 */ /* 0x000fe40000010000 */
        /* <DEDUP_REMOVED lines=10> */
[----:B------:R-:W-:Y:S01]  /*1ac0*/  FFMA.FTZ R22, R170, R16, R21 ;  /* 0x00000010aa167223 */ /* 0x000fe20000010015 */
[----:B------:R-:W-:Y:S01]  /*1ad0*/  FADD.FTZ R148, R148, R191 ;  /* 0x000000bf94947221 */ /* 0x000fe20000010000 */
[----:B------:R-:W-:Y:S01]  /*1ae0*/  FFMA.FTZ R56, R169, R191, R56 ;  /* 0x000000bfa9387223 */ /* 0x000fe20000010038 */
[----:B------:R-:W-:Y:S01]  /*1af0*/  FADD.FTZ R151, R151, R222 ;  /* 0x000000de97977221 */ /* 0x000fe20000010000 */
[----:B------:R-:W-:Y:S01]  /*1b00*/  FFMA.FTZ R59, R170, R222, R59 ;  /* 0x000000deaa3b7223 */ /* 0x000fe2000001003b */
[----:B------:R-:W-:Y:S01]  /*1b10*/  SHF.L.U32 R222, R105, 0x10, RZ ;  /* 0x0000001069de7819 */ /* 0x000fe200000006ff */
[----:B------:R-:W-:Y:S01]  /*1b20*/  FADD.FTZ R23, R189, R20 ;  /* 0x00000014bd177221 */ /* 0x000fe20000010000 */
[----:B------:R-:W-:Y:S01]  /*1b30*/  PRMT R191, R105, 0x7632, R191 ;  /* 0x0000763269bf7816 */ /* 0x000fe200000000bf */
[----:B------:R-:W-:Y:S01]  /*1b40*/  FADD.FTZ R203, -R226, R203 ;  /* 0x000000cbe2cb7221 */ /* 0x000fe20000010100 */
[----:B------:R-:W-:Y:S01]  /*1b50*/  FFMA.FTZ R21, R245, R189, R22 ;  /* 0x000000bdf5157223 */ /* 0x000fe20000010016 */
[----:B------:R-:W-:Y:S01]  /*1b60*/  FMUL.FTZ R222, R222, R215 ;  /* 0x000000d7dede7220 */ /* 0x000fe20000410000 */
[----:B------:R-:W-:Y:S01]  /*1b70*/  SHF.L.U32 R191, R191, 0x10, RZ ;  /* 0x00000010bfbf7819 */ /* 0x000fe200000006ff */
[----:B------:R-:W-:-:S02]  /*1b80*/  IMAD.U32 R232, R211, 0x10000, RZ ;  /* 0x00010000d3e87824 */ /* 0x000fc400078e00ff */
[----:B------:R-:W-:Y:S01]  /*1b90*/  FADD.FTZ R23, R18, R23 ;  /* 0x0000001712177221 */ /* 0x000fe20000010000 */
[----:B------:R-:W-:Y:S01]  /*1ba0*/  FMUL.FTZ R203, R4, R203 ;  /* 0x000000cb04cb7220 */ /* 0x000fe20000410000 */
[----:B------:R-:W-:Y:S01]  /*1bb0*/  FFMA.FTZ R20, R228, R18, R21 ;  /* 0x00000012e4147223 */ /* 0x000fe20000010015 */
[----:B------:R-:W-:Y:S02]  /*1bc0*/  IMAD.U32 R224, R106, 0x10000, RZ ;  /* 0x000100006ae07824 */ /* 0x000fe400078e00ff */
[----:B------:R-:W-:Y:S01]  /*1bd0*/  FMUL.FTZ R191, R191, R232 ;  /* 0x000000e8bfbf7220 */ /* 0x000fe20000410000 */
[----:B------:R-:W-:Y:S01]  /*1be0*/  FADD.FTZ R22, R222, R23 ;  /* 0x00000017de167221 */ /* 0x000fe20000010000 */
[----:B------:R-:W-:Y:S01]  /*1bf0*/  FADD.FTZ R247, -R226, R208 ;  /* 0x000000d0e2f77221 */ /* 0x000fe20000010100 */
[----:B------:R-:W-:Y:S01]  /*1c00*/  FFMA.FTZ R21, R203, R222, R20 ;  /* 0x000000decb157223 */ /* 0x000fe20000010014 */
[----:B------:R-:W-:Y:S01]  /*1c10*/  SHF.L.U32 R223, R154, 0x10, RZ ;  /* 0x000000109adf7819 */ /* 0x000fe200000006ff */
[----:B------:R-:W-:Y:S01]  /*1c20*/  FMUL.FTZ R224, R224, R217 ;  /* 0x000000d9e0e07220 */ /* 0x000fe20000410000 */
[----:B------:R-:W-:Y:S01]  /*1c30*/  FADD.FTZ R23, R191, R22 ;  /* 0x00000016bf177221 */ /* 0x000fe20000010000 */
[----:B------:R-:W-:Y:S01]  /*1c40*/  PRMT R154, R156, 0x7632, R154 ;  /* 0x000076329c9a7816 */ /* 0x000fe2000000009a */
[----:B------:R-:W-:Y:S01]  /*1c50*/  FMUL.FTZ R247, R4, R247 ;  /* 0x000000f704f77220 */ /* 0x000fe20000410000 */
[----:B------:R-:W-:Y:S01]  /*1c60*/  SHF.L.U32 R225, R156, 0x10, RZ ;  /* 0x000000109ce17819 */ /* 0x000fe200000006ff */
[----:B------:R-:W-:Y:S01]  /*1c70*/  FFMA.FTZ R20, R230, R191, R21 ;  /* 0x000000bfe6147223 */ /* 0x000fe20000010015 */
[----:B------:R-:W-:Y:S01]  /*1c80*/  PRMT R156, R158, 0x7632, R156 ;  /* 0x000076329e9c7816 */ /* 0x000fe2000000009c */
[----:B------:R-:W-:Y:S01]  /*1c90*/  FADD.FTZ R22, R224, R23 ;  /* 0x00000017e0167221 */ /* 0x000fe20000010000 */
[----:B------:R-:W-:Y:S01]  /*1ca0*/  PRMT R158, R159, 0x7632, R158 ;  /* 0x000076329f9e7816 */ /* 0x000fe2000000009e */
[----:B------:R-:W-:Y:S01]  /*1cb0*/  FFMA.FTZ R21, R247, R224, R20 ;  /* 0x000000e0f7157223 */ /* 0x000fe20000010014 */
[----:B------:R-:W-:-:S02]  /*1cc0*/  SHF.L.U32 R159, R159, 0x10, RZ ;  /* 0x000000109f9f7819 */ /* 0x000fc400000006ff */
[----:B------:R-:W-:Y:S01]  /*1cd0*/  SHF.L.U32 R152, R103, 0x10, RZ ;  /* 0x0000001067987819 */ /* 0x000fe200000006ff */
[C---:B------:R-:W-:Y:S01]  /*1ce0*/  FMUL.FTZ R221, R4.reuse, R221 ;  /* 0x000000dd04dd7220 */ /* 0x040fe20000410000 */
[----:B------:R-:W-:Y:S01]  /*1cf0*/  FADD.FTZ R23, R193, R22 ;  /* 0x00000016c1177221 */ /* 0x000fe20000010000 */
[----:B------:R-:W-:Y:S01]  /*1d00*/  FMUL.FTZ R165, R4, R165 ;  /* 0x000000a504a57220 */ /* 0x000fe20000410000 */
[----:B------:R-:W-:Y:S01]  /*1d10*/  FFMA.FTZ R20, R214, R193, R21 ;  /* 0x000000c1d6147223 */ /* 0x000fe20000010015 */
[-C--:B------:R-:W-:Y:S01]  /*1d20*/  FMUL.FTZ R201, R152, R159.reuse ;  /* 0x0000009f98c97220 */ /* 0x080fe20000410000 */
[----:B------:R-:W-:Y:S01]  /*1d30*/  FADD.FTZ R82, R82, R159 ;  /* 0x0000009f52527221 */ /* 0x000fe20000010000 */
[----:B------:R-:W-:Y:S01]  /*1d40*/  FFMA.FTZ R74, R221, R159, R74 ;  /* 0x0000009fdd4a7223 */ /* 0x000fe2000001004a */
[----:B------:R-:W-:Y:S01]  /*1d50*/  PRMT R152, R101, 0x7632, R152 ;  /* 0x0000763265987816 */ /* 0x000fe20000000098 */
[----:B------:R-:W-:Y:S01]  /*1d60*/  FADD.FTZ R91, R91, R232 ;  /* 0x000000e85b5b7221 */ /* 0x000fe20000010000 */
[----:B------:R-:W-:Y:S01]  /*1d70*/  FFMA.FTZ R63, R230, R232, R63 ;  /* 0x000000e8e63f7223 */ /* 0x000fe2000001003f */
[C---:B------:R-:W-:Y:S01]  /*1d80*/  PRMT R159, R100.reuse, 0x7632, R159 ;  /* 0x00007632649f7816 */ /* 0x040fe2000000009f */
[----:B------:R-:W-:-:S02]  /*1d90*/  IMAD.U32 R232, R100, 0x10000, RZ ;  /* 0x0001000064e87824 */ /* 0x000fc400078e00ff */
[----:B------:R-:W-:Y:S01]  /*1da0*/  FADD.FTZ R22, R210, R23 ;  /* 0x00000017d2167221 */ /* 0x000fe20000010000 */
[----:B------:R-:W-:Y:S01]  /*1db0*/  FFMA.FTZ R21, R165, R210, R20 ;  /* 0x000000d2a5157223 */ /* 0x000fe20000010014 */
[----:B------:R-:W-:Y:S02]  /*1dc0*/  SHF.L.U32 R152, R152, 0x10, RZ ;  /* 0x0000001098987819 */ /* 0x000fe400000006ff */
[----:B------:R-:W-:Y:S01]  /*1dd0*/  SHF.L.U32 R155, R155, 0x10, RZ ;  /* 0x000000109b9b7819 */ /* 0x000fe200000006ff */
[----:B------:R-:W-:Y:S01]  /*1de0*/  FMUL.FTZ R232, R232, R225 ;  /* 0x000000e1e8e87220 */ /* 0x000fe20000410000 */
[----:B------:R-:W-:Y:S01]  /*1df0*/  SHF.L.U32 R231, R178, 0x10, RZ ;  /* 0x00000010b2e77819 */ /* 0x000fe200000006ff */
[----:B------:R-:W-:Y:S01]  /*1e00*/  IMAD.U32 R154, R154, 0x10000, RZ ;  /* 0x000100009a9a7824 */ /* 0x000fe200078e00ff */
[----:B------:R-:W-:Y:S01]  /*1e10*/  SHF.L.U32 R159, R159, 0x10, RZ ;  /* 0x000000109f9f7819 */ /* 0x000fe200000006ff */
[----:B------:R-:W-:Y:S01]  /*1e20*/  FADD.FTZ R23, R195, R22 ;  /* 0x00000016c3177221 */ /* 0x000fe20000010000 */
[----:B------:R-:W-:Y:S01]  /*1e30*/  PRMT R178, R179, 0x7632, R178 ;  /* 0x00007632b3b27816 */ /* 0x000fe200000000b2 */
[----:B------:R-:W-:Y:S01]  /*1e40*/  FMUL.FTZ R209, R4, R209 ;  /* 0x000000d104d17220 */ /* 0x000fe20000410000 */
[----:B------:R-:W-:Y:S01]  /*1e50*/  FFMA.FTZ R22, R216, R195, R21 ;  /* 0x000000c3d8167223 */ /* 0x000fe20000010015 */
[----:B------:R-:W-:Y:S01]  /*1e60*/  FMUL.FTZ R234, R4, R164 ;  /* 0x000000a404ea7220 */ /* 0x000fe20000410000 */
[----:B------:R-:W-:Y:S01]  /*1e70*/  FMUL.FTZ R164, R152, R155 ;  /* 0x0000009b98a47220 */ /* 0x000fe20000410000 */
[----:B------:R-:W-:Y:S01]  /*1e80*/  SHF.L.U32 R190, R178, 0x10, RZ ;  /* 0x00000010b2be7819 */ /* 0x000fe200000006ff */
[----:B------:R-:W-:Y:S01]  /*1e90*/  FMUL.FTZ R159, R159, R154 ;  /* 0x0000009a9f9f7220 */ /* 0x000fe20000410000 */
[----:B------:R-:W-:Y:S01]  /*1ea0*/  PRMT R152, R102, 0x7632, R152 ;  /* 0x0000763266987816 */ /* 0x000fe20000000098 */
[----:B------:R-:W-:Y:S01]  /*1eb0*/  FADD.FTZ R20, R232, R23 ;  /* 0x00000017e8147221 */ /* 0x000fe20000010000 */
[----:B------:R-:W-:Y:S01]  /*1ec0*/  FADD.FTZ R178, -R226, R184 ;  /* 0x000000b8e2b27221 */ /* 0x000fe20000010100 */
[----:B------:R-:W-:Y:S01]  /*1ed0*/  FFMA.FTZ R21, R209, R232, R22 ;  /* 0x000000e8d1157223 */ /* 0x000fe20000010016 */
[----:B------:R-:W-:Y:S01]  /*1ee0*/  SHF.L.U32 R179, R179, 0x10, RZ ;  /* 0x00000010b3b37819 */ /* 0x000fe200000006ff */
[----:B------:R-:W-:Y:S01]  /*1ef0*/  FADD.FTZ R20, R20, R159 ;  /* 0x0000009f14147221 */ /* 0x000fe20000010000 */
[----:B------:R-:W-:Y:S01]  /*1f00*/  SHF.L.U32 R152, R152, 0x10, RZ ;  /* 0x0000001098987819 */ /* 0x000fe200000006ff */
[----:B------:R-:W-:Y:S01]  /*1f10*/  IMAD.U32 R177, R177, 0x10000, RZ ;  /* 0x00010000b1b17824 */ /* 0x000fe200078e00ff */
[----:B------:R-:W-:Y:S01]  /*1f20*/  SHF.L.U32 R153, R156, 0x10, RZ ;  /* 0x000000109c997819 */ /* 0x000fe200000006ff */
[----:B------:R-:W-:Y:S01]  /*1f30*/  FMUL.FTZ R178, R4, R178 ;  /* 0x000000b204b27220 */ /* 0x000fe20000410000 */
[----:B------:R-:W-:Y:S01]  /*1f40*/  FFMA.FTZ R22, R234, R159, R21 ;  /* 0x0000009fea167223 */ /* 0x000fe20000010015 */
[----:B------:R-:W-:Y:S01]  /*1f50*/  FADD.FTZ R229, -R226, R229 ;  /* 0x000000e5e2e57221 */ /* 0x000fe20000010100 */
[----:B------:R-:W-:Y:S01]  /*1f60*/  FADD.FTZ R21, R20, R197 ;  /* 0x000000c514157221 */ /* 0x000fe20000010000 */
[C---:B------:R-:W-:Y:S01]  /*1f70*/  FADD.FTZ R223, -R226.reuse, R223 ;  /* 0x000000dfe2df7221 */ /* 0x040fe20000010100 */
[C---:B------:R-:W-:Y:S01]  /*1f80*/  FADD.FTZ R177, -R226.reuse, R177 ;  /* 0x000000b1e2b17221 */ /* 0x040fe20000010100 */
[C---:B------:R-:W-:Y:S01]  /*1f90*/  FADD.FTZ R231, -R226.reuse, R231 ;  /* 0x000000e7e2e77221 */ /* 0x040fe20000010100 */
[C---:B------:R-:W-:Y:S01]  /*1fa0*/  FADD.FTZ R179, -R226.reuse, R179 ;  /* 0x000000b3e2b37221 */ /* 0x040fe20000010100 */
[----:B------:R-:W-:Y:S01]  /*1fb0*/  FADD.FTZ R184, -R226, R188 ;  /* 0x000000bce2b87221 */ /* 0x000fe20000010100 */
[----:B------:R-:W-:Y:S01]  /*1fc0*/  FMUL.FTZ R176, R4, R176 ;  /* 0x000000b004b07220 */ /* 0x000fe20000410000 */
[-C--:B------:R-:W-:Y:S01]  /*1fd0*/  FMUL.FTZ R156, R152, R153.reuse ;  /* 0x00000099989c7220 */ /* 0x080fe20000410000 */
[----:B------:R-:W-:Y:S01]  /*1fe0*/  FADD.FTZ R81, R81, R153 ;  /* 0x0000009951517221 */ /* 0x000fe20000010000 */
[----:B------:R-:W-:Y:S01]  /*1ff0*/  FFMA.FTZ R73, R178, R153, R73 ;  /* 0x00000099b2497223 */ /* 0x000fe20000010049 */
[----:B------:R-:W-:Y:S01]  /*2000*/  FFMA.FTZ R23, R199, R197, R22 ;  /* 0x000000c5c7177223 */ /* 0x000fe20000010016 */
[----:B------:R-:W-:Y:S01]  /*2010*/  FADD.FTZ R226, -R226, R190 ;  /* 0x000000bee2e27221 */ /* 0x000fe20000010100 */
[C---:B------:R-:W-:Y:S01]  /*2020*/  PRMT R188, R160.reuse, 0x7632, R188 ;  /* 0x00007632a0bc7816 */ /* 0x040fe200000000bc */
[----:B------:R-:W-:Y:S01]  /*2030*/  IMAD.U32 R160, R160, 0x10000, RZ ;  /* 0x00010000a0a07824 */ /* 0x000fe200078e00ff */
[----:B------:R-:W-:Y:S01]  /*2040*/  SHF.L.U32 R153, R96, 0x10, RZ ;  /* 0x0000001060997819 */ /* 0x000fe200000006ff */
[C---:B------:R-:W-:Y:S01]  /*2050*/  FMUL.FTZ R229, R4.reuse, R229 ;  /* 0x000000e504e57220 */ /* 0x040fe20000410000 */
[----:B------:R-:W-:Y:S01]  /*2060*/  PRMT R190, R161, 0x7632, R190 ;  /* 0x00007632a1be7816 */ /* 0x000fe200000000be */
[----:B------:R-:W-:Y:S01]  /*2070*/  FADD.FTZ R20, R21, R164 ;  /* 0x000000a415147221 */ /* 0x000fe20000010000 */
[----:B------:R-:W-:Y:S01]  /*2080*/  SHF.L.U32 R161, R161, 0x10, RZ ;  /* 0x00000010a1a17819 */ /* 0x000fe200000006ff */
[----:B------:R-:W-:Y:S01]  /*2090*/  FMUL.FTZ R223, R4, R223 ;  /* 0x000000df04df7220 */ /* 0x000fe20000410000 */
[----:B------:R-:W-:Y:S01]  /*20a0*/  SHF.L.U32 R152, R97, 0x10, RZ ;  /* 0x0000001061987819 */ /* 0x000fe200000006ff */
[----:B------:R-:W-:Y:S01]  /*20b0*/  FFMA.FTZ R22, R176, R164, R23 ;  /* 0x000000a4b0167223 */ /* 0x000fe20000010017 */
[----:B------:R-:W-:Y:S01]  /*20c0*/  FADD.FTZ R37, R37, R154 ;  /* 0x0000009a25257221 */ /* 0x000fe20000010000 */
[----:B------:R-:W-:Y:S01]  /*20d0*/  FFMA.FTZ R69, R234, R154, R69 ;  /* 0x0000009aea457223 */ /* 0x000fe20000010045 */
[----:B------:R-:W-:Y:S01]  /*20e0*/  FMUL.FTZ R236, R4, R180 ;  /* 0x000000b404ec7220 */ /* 0x000fe20000410000 */
[----:B------:R-:W-:Y:S01]  /*20f0*/  PRMT R202, R162, 0x7632, R202 ;  /* 0x00007632a2ca7816 */ /* 0x000fe200000000ca */
[-C--:B------:R-:W-:Y:S01]  /*2100*/  FMUL.FTZ R180, R153, R160.reuse ;  /* 0x000000a099b47220 */ /* 0x080fe20000410000 */
[----:B------:R-:W-:Y:S01]  /*2110*/  PRMT R154, R103, 0x7632, R154 ;  /* 0x00007632679a7816 */ /* 0x000fe2000000009a */
[----:B------:R-:W-:Y:S01]  /*2120*/  FADD.FTZ R92, R92, R160 ;  /* 0x000000a05c5c7221 */ /* 0x000fe20000010000 */
[----:B------:R-:W-:Y:S01]  /*2130*/  SHF.L.U32 R162, R162, 0x10, RZ ;  /* 0x00000010a2a27819 */ /* 0x000fe200000006ff */
[----:B------:R-:W-:Y:S01]  /*2140*/  FFMA.FTZ R76, R229, R160, R76 ;  /* 0x000000a0e54c7223 */ /* 0x000fe2000001004c */
[C---:B------:R-:W-:Y:S01]  /*2150*/  PRMT R208, R163.reuse, 0x7632, R208 ;  /* 0x00007632a3d07816 */ /* 0x040fe200000000d0 */
[----:B------:R-:W-:Y:S01]  /*2160*/  FMUL.FTZ R177, R4, R177 ;  /* 0x000000b104b17220 */ /* 0x000fe20000410000 */
[----:B------:R-:W-:Y:S01]  /*2170*/  SHF.L.U32 R153, R98, 0x10, RZ ;  /* 0x0000001062997819 */ /* 0x000fe200000006ff */
[----:B------:R-:W-:Y:S01]  /*2180*/  FADD.FTZ R21, R20, R157 ;  /* 0x0000009d14157221 */ /* 0x000fe20000010000 */
[----:B------:R-:W-:Y:S01]  /*2190*/  SHF.L.U32 R163, R163, 0x10, RZ ;  /* 0x00000010a3a37819 */ /* 0x000fe200000006ff */
[----:B------:R-:W-:Y:S01]  /*21a0*/  FMUL.FTZ R160, R152, R161 ;  /* 0x000000a198a07220 */ /* 0x000fe20000410000 */
[----:B------:R-:W-:Y:S01]  /*21b0*/  FMUL.FTZ R231, R4, R231 ;  /* 0x000000e704e77220 */ /* 0x000fe20000410000 */
[----:B------:R-:W-:Y:S01]  /*21c0*/  FFMA.FTZ R23, R223, R157, R22 ;  /* 0x0000009ddf177223 */ /* 0x000fe20000010016 */
[----:B------:R-:W-:Y:S01]  /*21d0*/  FADD.FTZ R39, R39, R155 ;  /* 0x0000009b27277221 */ /* 0x000fe20000010000 */
[----:B------:R-:W-:Y:S01]  /*21e0*/  FFMA.FTZ R71, R176, R155, R71 ;  /* 0x0000009bb0477223 */ /* 0x000fe20000010047 */
[----:B------:R-:W-:-:S02]  /*21f0*/  IMAD.U32 R152, R99, 0x10000, RZ ;  /* 0x0001000063987824 */ /* 0x000fc400078e00ff */
[----:B------:R-:W-:Y:S01]  /*2200*/  FMUL.FTZ R179, R4, R179 ;  /* 0x000000b304b37220 */ /* 0x000fe20000410000 */
[----:B------:R-:W-:Y:S01]  /*2210*/  SHF.L.U32 R155, R158, 0x10, RZ ;  /* 0x000000109e9b7819 */ /* 0x000fe200000006ff */
[----:B------:R-:W-:Y:S02]  /*2220*/  IMAD.U32 R154, R154, 0x10000, RZ ;  /* 0x000100009a9a7824 */ /* 0x000fe400078e00ff */
[----:B------:R-:W-:Y:S01]  /*2230*/  FADD.FTZ R94, R94, R161 ;  /* 0x000000a15e5e7221 */ /* 0x000fe20000010000 */
[----:B------:R-:W-:Y:S01]  /*2240*/  FFMA.FTZ R78, R177, R161, R78 ;  /* 0x000000a1b14e7223 */ /* 0x000fe2000001004e */
[----:B------:R-:W-:Y:S01]  /*2250*/  FADD.FTZ R20, R21, R156 ;  /* 0x0000009c15147221 */ /* 0x000fe20000010000 */
[-C--:B------:R-:W-:Y:S01]  /*2260*/  FMUL.FTZ R161, R153, R162.reuse ;  /* 0x000000a299a17220 */ /* 0x080fe20000410000 */
[----:B------:R-:W-:Y:S01]  /*2270*/  FADD.FTZ R28, R28, R162 ;  /* 0x000000a21c1c7221 */ /* 0x000fe20000010000 */
[----:B------:R-:W-:Y:S01]  /*2280*/  FFMA.FTZ R84, R231, R162, R84 ;  /* 0x000000a2e7547223 */ /* 0x000fe20000010054 */
[----:B------:R-:W-:Y:S01]  /*2290*/  FFMA.FTZ R22, R178, R156, R23 ;  /* 0x0000009cb2167223 */ /* 0x000fe20000010017 */
[-C--:B------:R-:W-:Y:S01]  /*22a0*/  FMUL.FTZ R162, R152, R163.reuse ;  /* 0x000000a398a27220 */ /* 0x080fe20000410000 */
[--C-:B------:R-:W-:Y:S01]  /*22b0*/  FADD.FTZ R30, R30, R163.reuse ;  /* 0x000000a31e1e7221 */ /* 0x100fe20000010000 */
[----:B------:R-:W-:Y:S01]  /*22c0*/  FFMA.FTZ R86, R179, R163, R86 ;  /* 0x000000a3b3567223 */ /* 0x000fe20000010056 */
[----:B------:R-:W-:Y:S01]  /*22d0*/  PRMT R163, R96, 0x7632, R163 ;  /* 0x0000763260a37816 */ /* 0x000fe200000000a3 */
[----:B------:R-:W-:Y:S01]  /*22e0*/  FMUL.FTZ R158, R154, R155 ;  /* 0x0000009b9a9e7220 */ /* 0x000fe20000410000 */
[----:B------:R-:W-:Y:S01]  /*22f0*/  FADD.FTZ R21, R20, R201 ;  /* 0x000000c914157221 */ /* 0x000fe20000010000 */
[----:B------:R-:W-:Y:S01]  /*2300*/  FFMA.FTZ R23, R221, R201, R22 ;  /* 0x000000c9dd177223 */ /* 0x000fe20000010016 */
[----:B------:R-:W-:-:S02]  /*2310*/  SHF.L.U32 R163, R163, 0x10, RZ ;  /* 0x00000010a3a37819 */ /* 0x000fc400000006ff */
[----:B------:R-:W-:Y:S01]  /*2320*/  SHF.L.U32 R152, R188, 0x10, RZ ;  /* 0x00000010bc987819 */ /* 0x000fe200000006ff */
[----:B------:R-:W-:Y:S01]  /*2330*/  FADD.FTZ R21, R21, R158 ;  /* 0x0000009e15157221 */ /* 0x000fe20000010000 */
[----:B------:R-:W-:Y:S01]  /*2340*/  FFMA.FTZ R22, R236, R158, R23 ;  /* 0x0000009eec167223 */ /* 0x000fe20000010017 */
[----:B------:R-:W-:Y:S01]  /*2350*/  PRMT R153, R97, 0x7632, R153 ;  /* 0x0000763261997816 */ /* 0x000fe20000000099 */
[C---:B------:R-:W-:Y:S01]  /*2360*/  FMUL.FTZ R188, R4.reuse, R182 ;  /* 0x000000b604bc7220 */ /* 0x040fe20000410000 */
[----:B------:R-:W-:Y:S01]  /*2370*/  FMUL.FTZ R163, R163, R152 ;  /* 0x00000098a3a37220 */ /* 0x000fe20000410000 */
[----:B------:R-:W-:Y:S01]  /*2380*/  FADD.FTZ R20, R21, R180 ;  /* 0x000000b415147221 */ /* 0x000fe20000010000 */
[----:B------:R-:W-:Y:S01]  /*2390*/  FFMA.FTZ R21, R229, R180, R22 ;  /* 0x000000b4e5157223 */ /* 0x000fe20000010016 */
[----:B------:R-:W-:Y:S01]  /*23a0*/  SHF.L.U32 R153, R153, 0x10, RZ ;  /* 0x0000001099997819 */ /* 0x000fe200000006ff */
[----:B------:R-:W-:Y:S01]  /*23b0*/  FMUL.FTZ R184, R4, R184 ;  /* 0x000000b804b87220 */ /* 0x000fe20000410000 */
[----:B------:R-:W-:Y:S01]  /*23c0*/  SHF.L.U32 R190, R190, 0x10, RZ ;  /* 0x00000010bebe7819 */ /* 0x000fe200000006ff */
[----:B------:R-:W-:Y:S01]  /*23d0*/  FADD.FTZ R23, R20, R163 ;  /* 0x000000a314177221 */ /* 0x000fe20000010000 */
[----:B------:R-:W-:-:S03]  /*23e0*/  FFMA.FTZ R20, R188, R163, R21 ;  /* 0x000000a3bc147223 */ /* 0x000fc60000010015 */
[-C--:B------:R-:W-:Y:S01]  /*23f0*/  FMUL.FTZ R182, R153, R190.reuse ;  /* 0x000000be99b67220 */ /* 0x080fe20000410000 */
[--C-:B------:R-:W-:Y:S01]  /*2400*/  FADD.FTZ R95, R95, R190.reuse ;  /* 0x000000be5f5f7221 */ /* 0x100fe20000010000 */
[----:B------:R-:W-:Y:S01]  /*2410*/  FFMA.FTZ R79, R184, R190, R79 ;  /* 0x000000beb84f7223 */ /* 0x000fe2000001004f */
[----:B------:R-:W-:Y:S01]  /*2420*/  PRMT R190, R98, 0x7632, R190 ;  /* 0x0000763262be7816 */ /* 0x000fe200000000be */
[----:B------:R-:W-:Y:S01]  /*2430*/  FADD.FTZ R23, R23, R160 ;  /* 0x000000a017177221 */ /* 0x000fe20000010000 */
[----:B------:R-:W-:Y:S01]  /*2440*/  FFMA.FTZ R21, R177, R160, R20 ;  /* 0x000000a0b1157223 */ /* 0x000fe20000010014 */
[----:B------:R-:W-:Y:S02]  /*2450*/  SHF.L.U32 R202, R202, 0x10, RZ ;  /* 0x00000010caca7819 */ /* 0x000fe400000006ff */
[----:B------:R-:W-:Y:S02]  /*2460*/  IMAD.U32 R190, R190, 0x10000, RZ ;  /* 0x00010000bebe7824 */ /* 0x000fe400078e00ff */
[----:B------:R-:W-:Y:S01]  /*2470*/  FADD.FTZ R20, R23, R182 ;  /* 0x000000b617147221 */ /* 0x000fe20000010000 */
[----:B------:R-:W-:Y:S01]  /*2480*/  FFMA.FTZ R22, R184, R182, R21 ;  /* 0x000000b6b8167223 */ /* 0x000fe20000010015 */
[--C-:B------:R-:W-:Y:S01]  /*2490*/  FADD.FTZ R93, R93, R152.reuse ;  /* 0x000000985d5d7221 */ /* 0x100fe20000010000 */
[----:B------:R-:W-:Y:S01]  /*24a0*/  FFMA.FTZ R77, R188, R152, R77 ;  /* 0x00000098bc4d7223 */ /* 0x000fe2000001004d */
[----:B------:R-:W-:Y:S01]  /*24b0*/  PRMT R152, R99, 0x7632, R152 ;  /* 0x0000763263987816 */ /* 0x000fe20000000098 */
[----:B------:R-:W-:Y:S01]  /*24c0*/  FMUL.FTZ R190, R190, R202 ;  /* 0x000000cabebe7220 */ /* 0x000fe20000410000 */
[----:B------:R-:W-:Y:S01]  /*24d0*/  FMUL.FTZ R186, R4, R186 ;  /* 0x000000ba04ba7220 */ /* 0x000fe20000410000 */
[----:B------:R-:W-:Y:S01]  /*24e0*/  FADD.FTZ R21, R20, R161 ;  /* 0x000000a114157221 */ /* 0x000fe20000010000 */
[----:B------:R-:W-:Y:S01]  /*24f0*/  FFMA.FTZ R23, R231, R161, R22 ;  /* 0x000000a1e7177223 */ /* 0x000fe20000010016 */
[----:B------:R-:W-:-:S02]  /*2500*/  SHF.L.U32 R152, R152, 0x10, RZ ;  /* 0x0000001098987819 */ /* 0x000fc400000006ff */
[----:B------:R-:W-:Y:S01]  /*2510*/  SHF.L.U32 R208, R208, 0x10, RZ ;  /* 0x00000010d0d07819 */ /* 0x000fe200000006ff */
[----:B------:R-:W-:Y:S01]  /*2520*/  FADD.FTZ R21, R21, R190 ;  /* 0x000000be15157221 */ /* 0x000fe20000010000 */
[C---:B------:R-:W-:Y:S01]  /*2530*/  FFMA.FTZ R20, R186.reuse, R190, R23 ;  /* 0x000000beba147223 */ /* 0x040fe20000010017 */
        /* <DEDUP_REMOVED lines=23> */
[----:B------:R-:W-:Y:S01]  /*26b0*/  FFMA.FTZ R20, R226, R202, R23 ;  /* 0x000000cae2147223 */ /* 0x000fe20000010017 */
[----:B------:R-:W-:Y:S06]  /*26c0*/  BRA `(.L_x_944) ;  /* 0x0000000400047947 */ /* 0x000fec0003800000 */
.L_x_943:
[----:B-----5:R-:W-:Y:S01]  /*26d0*/  ISETP.GE.AND P2, PT, R5, 0x1, PT ;  /* 0x000000010500780c */ /* 0x020fe20003f46270 */
[----:B------:R-:W-:Y:S01]  /*26e0*/  IMAD.MOV.U32 R167, RZ, RZ, RZ ;  /* 0x000000ffffa77224 */ /* 0x000fe200078e00ff */
[----:B------:R-:W-:Y:S02]  /*26f0*/  MOV R6, UR7 ;  /* 0x0000000700067c02 */ /* 0x000fe40008000f00 */
[----:B------:R-:W-:-:S04]  /*2700*/  ISETP.NE.U32.AND P0, PT, RZ, UR6, PT ;  /* 0x00000006ff007c0c */ /* 0x000fc8000bf05070 */
[----:B------:R-:W-:-:S05]  /*2710*/  ISETP.NE.AND.EX P0, PT, R6, RZ, PT, P0 ;  /* 0x000000ff0600720c */ /* 0x000fca0003f05300 */
[----:B------:R-:W-:Y:S08]  /*2720*/  @!P2 BRA `(.L_x_945) ;  /* 0x000000000018a947 */ /* 0x000ff00003800000 */
[----:B------:R-:W1:Y:S01]  /*2730*/  S2R R22, SR_TID.X ;  /* 0x0000000000167919 */ /* 0x000e620000002100 */
[----:B------:R-:W-:-:S05]  /*2740*/  IADD3 R20, PT, PT, R5, -0x1, RZ ;  /* 0xffffffff05147810 */ /* 0x000fca0007ffe0ff */
[----:B------:R-:W-:-:S05]  /*2750*/  IMAD R20, R20, UR15, RZ ;  /* 0x0000000f14147c24 */ /* 0x000fca000f8e02ff */
[----:B------:R-:W-:-:S04]  /*2760*/  SHF.R.S32.HI R21, RZ, 0x1f, R20 ;  /* 0x0000001fff157819 */ /* 0x000fc80000011414 */
[----:B------:R-:W-:-:S04]  /*2770*/  LEA.HI R21, R21, R20, RZ, 0x3 ;  /* 0x0000001415157211 */ /* 0x000fc800078f18ff */
[----:B-1----:R-:W-:-:S07]  /*2780*/  LEA.HI.SX32 R167, R21, R22, 0x1d ;  /* 0x0000001615a77211 */ /* 0x002fce00078feaff */
.L_x_945:
[----:B------:R-:W-:Y:S01]  /*2790*/  CS2R R20, SRZ ;  /* 0x0000000000147805 */ /* 0x000fe2000001ff00 */
[----:B------:R-:W-:Y:S06]  /*27a0*/  @P0 BRA `(.L_x_946) ;  /* 0x0000000000400947 */ /* 0x000fec0003800000 */
[----:B------:R-:W1:Y:S01]  /*27b0*/  LDC.64 R206, c[0x0][0x3b0] ;  /* 0x0000ec00ffce7b82 */ /* 0x000e620000000a00 */
[C---:B------:R-:W-:Y:S01]  /*27c0*/  IADD3 R173, PT, PT, R167.reuse, 0x80, RZ ;  /* 0x00000080a7ad7810 */ /* 0x040fe20007ffe0ff */
[C---:B------:R-:W-:Y:S01]  /*27d0*/  VIADD R23, R167.reuse, 0x200 ;  /* 0x00000200a7177836 */ /* 0x040fe20000000000 */
[C---:B------:R-:W-:Y:S02]  /*27e0*/  IADD3 R175, PT, PT, R167.reuse, 0x100, RZ ;  /* 0x00000100a7af7810 */ /* 0x040fe40007ffe0ff */
[C---:B------:R-:W-:Y:S01]  /*27f0*/  IADD3 R205, PT, PT, R167.reuse, 0x180, RZ ;  /* 0x00000180a7cd7810 */ /* 0x040fe20007ffe0ff */
[----:B-1----:R-:W-:-:S04]  /*2800*/  IMAD.WIDE.U32 R166, R167, 0x8, R206 ;  /* 0x00000008a7a67825 */ /* 0x002fc800078e00ce */
        /* <DEDUP_REMOVED lines=9> */
[----:B------:R-:W-:Y:S05]  /*28a0*/  BRA `(.L_x_944) ;  /* 0x00000000008c7947 */ /* 0x000fea0003800000 */
.L_x_946:
[----:B------:R-:W1:Y:S01]  /*28b0*/  S2R R116, SR_TID.X ;  /* 0x0000000000747919 */ /* 0x000e620000002100 */
[----:B------:R-:W2:Y:S01]  /*28c0*/  LDC.64 R132, c[0x0][0x438] ;  /* 0x00010e00ff847b82 */ /* 0x000ea20000000a00 */
[----:B------:R-:W-:Y:S01]  /*28d0*/  IMAD R22, R0, UR15, RZ ;  /* 0x0000000f00167c24 */ /* 0x000fe2000f8e02ff */
[C---:B------:R-:W-:Y:S01]  /*28e0*/  IADD3 R175, PT, PT, R167.reuse, 0x100, RZ ;  /* 0x00000100a7af7810 */ /* 0x040fe20007ffe0ff */
[C---:B------:R-:W-:Y:S01]  /*28f0*/  VIADD R173, R167.reuse, 0x80 ;  /* 0x00000080a7ad7836 */ /* 0x040fe20000000000 */
[----:B------:R-:W-:Y:S02]  /*2900*/  IADD3 R205, PT, PT, R167, 0x180, RZ ;  /* 0x00000180a7cd7810 */ /* 0x000fe40007ffe0ff */
[----:B------:R-:W-:Y:S02]  /*2910*/  SHF.R.S32.HI R23, RZ, 0x1f, R22 ;  /* 0x0000001fff177819 */ /* 0x000fe40000011416 */
[----:B------:R-:W3:Y:S02]  /*2920*/  LDC.64 R206, c[0x0][0x3b0] ;  /* 0x0000ec00ffce7b82 */ /* 0x000ee40000000a00 */
[----:B------:R-:W-:-:S04]  /*2930*/  LEA.HI R23, R23, R22, RZ, 0x3 ;  /* 0x0000001617177211 */ /* 0x000fc800078f18ff */
[----:B-1----:R-:W-:Y:S01]  /*2940*/  LEA.HI.SX32 R117, R23, R116, 0x1d ;  /* 0x0000007417757211 */ /* 0x002fe200078feaff */
[----:B---3--:R-:W-:-:S03]  /*2950*/  IMAD.WIDE.U32 R172, R173, 0x8, R206 ;  /* 0x00000008adac7825 */ /* 0x008fc600078e00ce */
[----:B------:R-:W-:Y:S01]  /*2960*/  IADD3 R121, PT, PT, R117, 0x80, RZ ;  /* 0x0000008075797810 */ /* 0x000fe20007ffe0ff */
[----:B------:R-:W-:Y:S01]  /*2970*/  IMAD.WIDE.U32 R174, R175, 0x8, R206 ;  /* 0x00000008afae7825 */ /* 0x000fe200078e00ce */
[C---:B------:R-:W-:Y:S01]  /*2980*/  IADD3 R125, PT, PT, R117.reuse, 0x100, RZ ;  /* 0x00000100757d7810 */ /* 0x040fe20007ffe0ff */
[----:B------:R-:W5:Y:S01]  /*2990*/  LDG.E.64 R172, desc[UR12][R172.64] ;  /* 0x0000000cacac7981 */ /* 0x000f62000c1e1b00 */
[----:B------:R-:W-:Y:S01]  /*29a0*/  IADD3 R129, PT, PT, R117, 0x180, RZ ;  /* 0x0000018075817810 */ /* 0x000fe20007ffe0ff */
[--C-:B--2---:R-:W-:Y:S01]  /*29b0*/  IMAD.WIDE.U32 R120, R121, 0x10, R132.reuse ;  /* 0x0000001079787825 */ /* 0x104fe200078e0084 */
[C---:B------:R-:W-:Y:S01]  /*29c0*/  IADD3 R23, PT, PT, R117.reuse, 0x200, RZ ;  /* 0x0000020075177810 */ /* 0x040fe20007ffe0ff */
[----:B------:R-:W5:Y:S02]  /*29d0*/  LDG.E.64 R174, desc[UR12][R174.64] ;  /* 0x0000000caeae7981 */ /* 0x000f64000c1e1b00 */
[--C-:B------:R-:W-:Y:S02]  /*29e0*/  IMAD.WIDE.U32 R116, R117, 0x10, R132.reuse ;  /* 0x0000001075747825 */ /* 0x100fe400078e0084 */
[----:B------:R-:W5:Y:S02]  /*29f0*/  LDG.E.128 R120, desc[UR12][R120.64] ;  /* 0x0000000c78787981 */ /* 0x000f64000c1e1d00 */
[----:B------:R-:W-:-:S02]  /*2a00*/  IMAD.WIDE.U32 R124, R125, 0x10, R132 ;  /* 0x000000107d7c7825 */ /* 0x000fc400078e0084 */
[----:B------:R-:W5:Y:S02]  /*2a10*/  LDG.E.128 R116, desc[UR12][R116.64] ;  /* 0x0000000c74747981 */ /* 0x000f64000c1e1d00 */
[--C-:B------:R-:W-:Y:S02]  /*2a20*/  IMAD.WIDE.U32 R128, R129, 0x10, R132.reuse ;  /* 0x0000001081807825 */ /* 0x100fe400078e0084 */
[----:B------:R-:W5:Y:S02]  /*2a30*/  LDG.E.128 R124, desc[UR12][R124.64] ;  /* 0x0000000c7c7c7981 */ /* 0x000f64000c1e1d00 */
[----:B------:R-:W-:Y:S01]  /*2a40*/  IMAD.WIDE.U32 R132, R23, 0x10, R132 ;  /* 0x0000001017847825 */ /* 0x000fe200078e0084 */
[C---:B------:R-:W-:Y:S01]  /*2a50*/  IADD3 R23, PT, PT, R167.reuse, 0x200, RZ ;  /* 0x00000200a7177810 */ /* 0x040fe20007ffe0ff */
[----:B------:R-:W5:Y:S02]  /*2a60*/  LDG.E.128 R128, desc[UR12][R128.64] ;  /* 0x0000000c80807981 */ /* 0x000f64000c1e1d00 */
[----:B------:R-:W-:-:S02]  /*2a70*/  IMAD.WIDE.U32 R166, R167, 0x8, R206 ;  /* 0x00000008a7a67825 */ /* 0x000fc400078e00ce */
[----:B------:R-:W5:Y:S02]  /*2a80*/  LDG.E.128 R132, desc[UR12][R132.64] ;  /* 0x0000000c84847981 */ /* 0x000f64000c1e1d00 */
[--C-:B------:R-:W-:Y:S02]  /*2a90*/  IMAD.WIDE.U32 R204, R205, 0x8, R206.reuse ;  /* 0x00000008cdcc7825 */ /* 0x100fe400078e00ce */
[----:B------:R-:W5:Y:S02]  /*2aa0*/  LDG.E.64 R166, desc[UR12][R166.64] ;  /* 0x0000000ca6a67981 */ /* 0x000f64000c1e1b00 */
[----:B------:R-:W-:Y:S02]  /*2ab0*/  IMAD.WIDE.U32 R206, R23, 0x8, R206 ;  /* 0x0000000817ce7825 */ /* 0x000fe400078e00ce */
[----:B------:R-:W5:Y:S04]  /*2ac0*/  LDG.E.64 R204, desc[UR12][R204.64] ;  /* 0x0000000ccccc7981 */ /* 0x000f68000c1e1b00 */
[----:B------:R-:W5:Y:S02]  /*2ad0*/  LDG.E.64 R206, desc[UR12][R206.64] ;  /* 0x0000000ccece7981 */ /* 0x000f64000c1e1b00 */
.L_x_944:
[----:B------:R-:W1:Y:S01]  /*2ae0*/  SHFL.DOWN PT, R22, R21, 0x10, 0x1f ;  /* 0x0a001f0015167f89 */ /* 0x000e6200000e0000 */
[----:B------:R-:W-:Y:S03]  /*2af0*/  BSSY.RECONVERGENT B0, `(.L_x_947) ;  /* 0x000001f000007945 */ /* 0x000fe60003800200 */
[----:B------:R-:W2:Y:S01]  /*2b00*/  SHFL.DOWN PT, R23, R20, 0x10, 0x1f ;  /* 0x0a001f0014177f89 */ /* 0x000ea200000e0000 */
[----:B0-----:R-:W0:Y:S01]  /*2b10*/  S2R R208, SR_TID.X ;  /* 0x0000000000d07919 */ /* 0x001e220000002100 */
[----:B-1----:R-:W-:Y:S01]  /*2b20*/  FADD.FTZ R22, R22, R21 ;  /* 0x0000001516167221 */ /* 0x002fe20000010000 */
[----:B--2---:R-:W-:-:S04]  /*2b30*/  FADD.FTZ R23, R23, R20 ;  /* 0x0000001417177221 */ /* 0x004fc80000010000 */
[----:B------:R-:W1:Y:S04]  /*2b40*/  SHFL.DOWN PT, R153, R22, 0x8, 0x1f ;  /* 0x09001f0016997f89 */ /* 0x000e6800000e0000 */
[----:B------:R-:W2:Y:S01]  /*2b50*/  SHFL.DOWN PT, R152, R23, 0x8, 0x1f ;  /* 0x09001f0017987f89 */ /* 0x000ea200000e0000 */
[----:B0-----:R-:W-:Y:S01]  /*2b60*/  LOP3.LUT P0, RZ, R208, 0x1f, RZ, 0xc0, !PT ;  /* 0x0000001fd0ff7812 */ /* 0x001fe2000780c0ff */
[----:B-1----:R-:W-:Y:S01]  /*2b70*/  FADD.FTZ R153, R22, R153 ;  /* 0x0000009916997221 */ /* 0x002fe20000010000 */
[----:B--2---:R-:W-:-:S04]  /*2b80*/  FADD.FTZ R152, R23, R152 ;  /* 0x0000009817987221 */ /* 0x004fc80000010000 */
        /* <DEDUP_REMOVED lines=21> */
.L_x_948:
[----:B------:R-:W-:Y:S05]  /*2ce0*/  BSYNC.RECONVERGENT B0 ;  /* 0x0000000000007941 */ /* 0x000fea0003800200 */
.L_x_947:
[----:B------:R-:W1:Y:S08]  /*2cf0*/  S2UR UR5, SR_CgaCtaId ;  /* 0x00000000000579c3 */ /* 0x000e700000008800 */
[----:B------:R-:W-:Y:S01]  /*2d00*/  BAR.SYNC.DEFER_BLOCKING 0x0 ;  /* 0x0000000000007b1d */ /* 0x000fe20000010000 */
[----:B------:R-:W-:Y:S02]  /*2d10*/  ISETP.NE.U32.AND P0, PT, RZ, UR6, PT ;  /* 0x00000006ff007c0c */ /* 0x000fe4000bf05070 */
[----:B------:R-:W-:-:S02]  /*2d20*/  ISETP.NE.AND P3, PT, RZ, UR11, PT ;  /* 0x0000000bff007c0c */ /* 0x000fc4000bf65270 */
[----:B------:R-:W-:Y:S01]  /*2d30*/  ISETP.NE.AND.EX P0, PT, R6, RZ, PT, P0 ;  /* 0x000000ff0600720c */ /* 0x000fe20003f05300 */
[----:B------:R-:W-:Y:S02]  /*2d40*/  UMOV UR4, 0x400 ;  /* 0x0000040000047882 */ /* 0x000fe40000000000 */
[----:B------:R-:W2:Y:S01]  /*2d50*/  LDC R213, c[0x0][0x388] ;  /* 0x0000e200ffd57b82 */ /* 0x000ea20000000800 */
        /* <DEDUP_REMOVED lines=8> */
[----:B------:R-:W-:Y:S01]  /*2de0*/  FADD.FTZ R20, RZ, R21 ;  /* 0x00000015ff147221 */ /* 0x000fe20000010000 */
[----:B--2---:R-:W-:Y:S02]  /*2df0*/  IMAD R21, R0, R213, RZ ;  /* 0x000000d500157224 */ /* 0x004fe400078e02ff */
[----:B------:R-:W-:Y:S01]  /*2e00*/  FADD.FTZ R211, R22, R211 ;  /* 0x000000d316d37221 */ /* 0x000fe20000010000 */
[----:B------:R-:W-:Y:S01]  /*2e10*/  @P2 IADD3 R22, PT, PT, R5, -0x1, RZ ;  /* 0xffffffff05162810 */ /* 0x000fe20007ffe0ff */
[----:B------:R-:W-:-:S02]  /*2e20*/  FADD.FTZ R20, R23, R20 ;  /* 0x0000001417147221 */ /* 0x000fc40000010000 */
[----:B-1----:R-:W-:Y:S02]  /*2e30*/  FADD.FTZ R211, R211, R152 ;  /* 0x00000098d3d37221 */ /* 0x002fe40000010000 */
[----:B------:R-:W-:Y:S02]  /*2e40*/  @P2 IMAD R213, R22, R213, RZ ;  /* 0x000000d516d52224 */ /* 0x000fe400078e02ff */
[----:B------:R-:W-:Y:S01]  /*2e50*/  FADD.FTZ R20, R20, R153 ;  /* 0x0000009914147221 */ /* 0x000fe20000010000 */
[----:B------:R-:W-:Y:S01]  /*2e60*/  FADD.FTZ R152, R154, R211 ;  /* 0x000000d39a987221 */ /* 0x000fe20000010000 */
[----:B------:R-:W-:Y:S02]  /*2e70*/  SHF.R.S32.HI R22, RZ, 0x1f, R21 ;  /* 0x0000001fff167819 */ /* 0x000fe40000011415 */
[----:B------:R-:W-:Y:S01]  /*2e80*/  @P2 SHF.R.S32.HI R154, RZ, 0x1f, R213 ;  /* 0x0000001fff9a2819 */ /* 0x000fe200000114d5 */
[----:B------:R-:W-:Y:S01]  /*2e90*/  FMUL.FTZ R152, R152, UR14 ;  /* 0x0000000e98987c20 */ /* 0x000fe20008410000 */
[----:B------:R-:W-:Y:S01]  /*2ea0*/  FADD.FTZ R5, R155, R20 ;  /* 0x000000149b057221 */ /* 0x000fe20000010000 */
[----:B------:R-:W-:Y:S01]  /*2eb0*/  LEA.HI R153, R22, R21, RZ, 0x3 ;  /* 0x0000001516997211 */ /* 0x000fe200078f18ff */
[----:B------:R-:W-:Y:S01]  /*2ec0*/  IMAD.MOV.U32 R155, RZ, RZ, RZ ;  /* 0x000000ffff9b7224 */ /* 0x000fe200078e00ff */
[----:B------:R-:W-:Y:S01]  /*2ed0*/  @P2 LEA.HI R213, R154, R213, RZ, 0x3 ;  /* 0x000000d59ad52211 */ /* 0x000fe200078f18ff */
[----:B------:R-:W-:Y:S01]  /*2ee0*/  FMUL.FTZ R5, R5, UR14 ;  /* 0x0000000e05057c20 */ /* 0x000fe20008410000 */
[----:B------:R-:W-:-:S02]  /*2ef0*/  LEA.HI.SX32 R153, R153, R208, 0x1d ;  /* 0x000000d099997211 */ /* 0x000fc400078feaff */
[----:B------:R-:W-:Y:S02]  /*2f00*/  @P2 LEA.HI.SX32 R155, R213, R208, 0x1d ;  /* 0x000000d0d59b2211 */ /* 0x000fe400078feaff */
[----:B------:R-:W-:Y:S01]  /*2f10*/  FSEL R152, R152, RZ, !P3 ;  /* 0x000000ff98987208 */ /* 0x000fe20005800000 */
[----:B------:R-:W-:Y:S06]  /*2f20*/  @P0 BRA `(.L_x_949) ;  /* 0x0000000c00180947 */ /* 0x000fec0003800000 */
        /* <DEDUP_REMOVED lines=10> */
[----:B------:R-:W-:Y:S02]  /*2fd0*/  FSEL R21, R21, RZ, P0 ;  /* 0x000000ff15157208 */ /* 0x000fe40000000000 */
[----:B-----5:R-:W-:-:S03]  /*2fe0*/  LOP3.LUT P0, RZ, R166, 0xff, RZ, 0xc0, !PT ;  /* 0x000000ffa6ff7812 */ /* 0x020fc6000780c0ff */
[----:B------:R-:W-:-:S04]  /*2ff0*/  FMUL.FTZ R21, R21, UR17 ;  /* 0x0000001115157c20 */ /* 0x000fc80008410000 */
[----:B------:R-:W-:-:S05]  /*3000*/  FMUL.FTZ R21, R21, UR16 ;  /* 0x0000001015157c20 */ /* 0x000fca0008410000 */
[----:B------:R-:W-:-:S04]  /*3010*/  FSEL R21, R21, RZ, P0 ;  /* 0x000000ff15157208 */ /* 0x000fc80000000000 */
[----:B------:R-:W-:-:S04]  /*3020*/  F2FP.BF16.F32.PACK_AB R20, RZ, R21 ;  /* 0x00000015ff14723e */ /* 0x000fc800000010ff */
[----:B------:R-:W-:-:S07]  /*3030*/  PRMT R40, R20, 0x7610, R40 ;  /* 0x0000761014287816 */ /* 0x000fce0000000028 */
.L_x_951:
        /* <DEDUP_REMOVED lines=12> */
.L_x_952:
        /* <DEDUP_REMOVED lines=12> */
.L_x_953:
        /* <DEDUP_REMOVED lines=12> */
.L_x_954:
        /* <DEDUP_REMOVED lines=12> */
.L_x_955:
        /* <DEDUP_REMOVED lines=12> */
.L_x_956:
        /* <DEDUP_REMOVED lines=12> */
.L_x_957:
[----:B------:R-:W-:Y:S05]  /*34c0*/  @!P2 BRA `(.L_x_958) ;  /* 0x0000001000c8a947 */ /* 0x000fea0003800000 */
[----:B------:R-:W-:Y:S01]  /*34d0*/  FFMA.FTZ R21, R198, R5, R152 ;  /* 0x00000005c6157223 */ /* 0x000fe20000010098 */
[----:B------:R-:W-:-:S03]  /*34e0*/  ISETP.GT.AND P0, PT, R2, RZ, PT ;  /* 0x000000ff0200720c */ /* 0x000fc60003f04270 */
[----:B------:R-:W-:-:S04]  /*34f0*/  FADD.FTZ R21, R12, -R21 ;  /* 0x800000150c157221 */ /* 0x000fc80000010000 */
[----:B------:R-:W-:-:S05]  /*3500*/  FMUL.FTZ R21, R4, R21 ;  /* 0x0000001504157220 */ /* 0x000fca0000410000 */
        /* <DEDUP_REMOVED lines=9> */
.L_x_950:
[-CC-:B------:R-:W-:Y:S01]  /*35a0*/  FFMA.FTZ R22, R8, R5.reuse, R152.reuse ;  /* 0x0000000508167223 */ /* 0x180fe20000010098 */
[-CC-:B------:R-:W-:Y:S01]  /*35b0*/  FFMA.FTZ R21, R3, R5.reuse, R152.reuse ;  /* 0x0000000503157223 */ /* 0x180fe20000010098 */
[-CC-:B------:R-:W-:Y:S01]  /*35c0*/  FFMA.FTZ R20, R196, R5.reuse, R152.reuse ;  /* 0x00000005c4147223 */ /* 0x180fe20000010098 */
[-CC-:B------:R-:W-:Y:S01]  /*35d0*/  FFMA.FTZ R25, R233, R5.reuse, R152.reuse ;  /* 0x00000005e9197223 */ /* 0x180fe20000010098 */
[-CC-:B------:R-:W-:Y:S01]  /*35e0*/  FFMA.FTZ R211, R17, R5.reuse, R152.reuse ;  /* 0x0000000511d37223 */ /* 0x180fe20000010098 */
[-CC-:B------:R-:W-:Y:S01]  /*35f0*/  FFMA.FTZ R24, R10, R5.reuse, R152.reuse ;  /* 0x000000050a187223 */ /* 0x180fe20000010098 */
[-C--:B------:R-:W-:Y:S01]  /*3600*/  FFMA.FTZ R26, R241, R5.reuse, R152 ;  /* 0x00000005f11a7223 */ /* 0x080fe20000010098 */
[----:B------:R-:W-:Y:S01]  /*3610*/  FADD.FTZ R27, R11, -R22 ;  /* 0x800000160b1b7221 */ /* 0x000fe20000010000 */
[----:B------:R-:W-:Y:S01]  /*3620*/  FADD.FTZ R21, R212, -R21 ;  /* 0x80000015d4157221 */ /* 0x000fe20000010000 */
[----:B------:R-:W-:Y:S01]  /*3630*/  FADD.FTZ R23, R7, -R20 ;  /* 0x8000001407177221 */ /* 0x000fe20000010000 */
[----:B------:R-:W-:Y:S01]  /*3640*/  FADD.FTZ R25, R194, -R25 ;  /* 0x80000019c2197221 */ /* 0x000fe20000010000 */
[----:B------:R-:W-:Y:S01]  /*3650*/  FADD.FTZ R211, R192, -R211 ;  /* 0x800000d3c0d37221 */ /* 0x000fe20000010000 */
[----:B------:R-:W-:Y:S01]  /*3660*/  FADD.FTZ R213, R13, -R24 ;  /* 0x800000180dd57221 */ /* 0x000fe20000010000 */
[----:B------:R-:W-:Y:S01]  /*3670*/  FFMA.FTZ R217, R198, R5, R152 ;  /* 0x00000005c6d97223 */ /* 0x000fe20000010098 */
[----:B------:R-:W-:Y:S01]  /*3680*/  FADD.FTZ R215, R9, -R26 ;  /* 0x8000001a09d77221 */ /* 0x000fe20000010000 */
[C---:B------:R-:W-:Y:S01]  /*3690*/  FMUL.FTZ R22, R4.reuse, R27 ;  /* 0x0000001b04167220 */ /* 0x040fe20000410000 */
[C---:B------:R-:W-:Y:S01]  /*36a0*/  FMUL.FTZ R24, R4.reuse, R21 ;  /* 0x0000001504187220 */ /* 0x040fe20000410000 */
[C---:B------:R-:W-:Y:S01]  /*36b0*/  FMUL.FTZ R23, R4.reuse, R23 ;  /* 0x0000001704177220 */ /* 0x040fe20000410000 */
[C---:B------:R-:W-:Y:S01]  /*36c0*/  FMUL.FTZ R25, R4.reuse, R25 ;  /* 0x0000001904197220 */ /* 0x040fe20000410000 */
[C---:B------:R-:W-:Y:S01]  /*36d0*/  FMUL.FTZ R26, R4.reuse, R211 ;  /* 0x000000d3041a7220 */ /* 0x040fe20000410000 */
[----:B------:R-:W-:Y:S01]  /*36e0*/  FMUL.FTZ R27, R4, R213 ;  /* 0x000000d5041b7220 */ /* 0x000fe20000410000 */
[----:B------:R-:W-:Y:S01]  /*36f0*/  ISETP.GT.AND P0, PT, R2, RZ, PT ;  /* 0x000000ff0200720c */ /* 0x000fe20003f04270 */
[----:B------:R-:W-:Y:S01]  /*3700*/  FADD.FTZ R217, R12, -R217 ;  /* 0x800000d90cd97221 */ /* 0x000fe20000010000 */
[----:B------:R-:W-:-:S02]  /*3710*/  FMUL.FTZ R20, R4, R215 ;  /* 0x000000d704147220 */ /* 0x000fc40000410000 */
[----:B------:R-:W-:Y:S01]  /*3720*/  FSEL R23, R23, RZ, P0 ;  /* 0x000000ff17177208 */ /* 0x000fe20000000000 */
[----:B------:R-:W-:Y:S01]  /*3730*/  FMUL.FTZ R21, R4, R217 ;  /* 0x000000d904157220 */ /* 0x000fe20000410000 */
[----:B------:R-:W-:Y:S02]  /*3740*/  FSEL R25, R25, RZ, P0 ;  /* 0x000000ff19197208 */ /* 0x000fe40000000000 */
[----:B------:R-:W-:Y:S02]  /*3750*/  FSEL R22, R22, RZ, P0 ;  /* 0x000000ff16167208 */ /* 0x000fe40000000000 */
[----:B------:R-:W-:Y:S02]  /*3760*/  FSEL R26, R26, RZ, P0 ;  /* 0x000000ff1a1a7208 */ /* 0x000fe40000000000 */
[----:B------:R-:W-:Y:S02]  /*3770*/  FSEL R27, R27, RZ, P0 ;  /* 0x000000ff1b1b7208 */ /* 0x000fe40000000000 */
[----:B------:R-:W-:Y:S01]  /*3780*/  FSEL R24, R24, RZ, P0 ;  /* 0x000000ff18187208 */ /* 0x000fe20000000000 */
[----:B------:R-:W-:Y:S06]  /*3790*/  @!P2 BRA `(.L_x_959) ;  /* 0x000000000018a947 */ /* 0x000fec0003800000 */
[----:B------:R-:W-:Y:S01]  /*37a0*/  FMUL.FTZ R154, R24, UR17 ;  /* 0x00000011189a7c20 */ /* 0x000fe20008410000 */
[----:B-----5:R-:W-:-:S03]  /*37b0*/  LOP3.LUT P1, RZ, R166, 0xff, RZ, 0xc0, !PT ;  /* 0x000000ffa6ff7812 */ /* 0x020fc6000782c0ff */
[----:B------:R-:W-:-:S05]  /*37c0*/  FMUL.FTZ R154, R154, UR16 ;  /* 0x000000109a9a7c20 */ /* 0x000fca0008410000 */
[----:B------:R-:W-:-:S04]  /*37d0*/  FSEL R154, R154, RZ, P1 ;  /* 0x000000ff9a9a7208 */ /* 0x000fc80000800000 */
[----:B------:R-:W-:-:S04]  /*37e0*/  F2FP.BF16.F32.PACK_AB R154, RZ, R154 ;  /* 0x0000009aff9a723e */ /* 0x000fc800000010ff */
[----:B------:R-:W-:-:S07]  /*37f0*/  PRMT R40, R154, 0x7610, R40 ;  /* 0x000076109a287816 */ /* 0x000fce0000000028 */
.L_x_959:
[----:B------:R-:W-:Y:S05]  /*3800*/  @!P2 BRA `(.L_x_960) ;  /* 0x000000000018a947 */ /* 0x000fea0003800000 */
[----:B------:R-:W-:Y:S01]  /*3810*/  FMUL.FTZ R154, R23, UR17 ;  /* 0x00000011179a7c20 */ /* 0x000fe20008410000 */
[----:B-----5:R-:W-:-:S03]  /*3820*/  LOP3.LUT P1, RZ, R166, 0xff00, RZ, 0xc0, !PT ;  /* 0x0000ff00a6ff7812 */ /* 0x020fc6000782c0ff */
[----:B------:R-:W-:-:S05]  /*3830*/  FMUL.FTZ R154, R154, UR16 ;  /* 0x000000109a9a7c20 */ /* 0x000fca0008410000 */
[----:B------:R-:W-:-:S04]  /*3840*/  FSEL R154, R154, RZ, P1 ;  /* 0x000000ff9a9a7208 */ /* 0x000fc80000800000 */
[----:B------:R-:W-:-:S04]  /*3850*/  F2FP.BF16.F32.PACK_AB R154, RZ, R154 ;  /* 0x0000009aff9a723e */ /* 0x000fc800000010ff */
[----:B------:R-:W-:-:S07]  /*3860*/  PRMT R40, R40, 0x5410, R154 ;  /* 0x0000541028287816 */ /* 0x000fce000000009a */
.L_x_960:
[----:B------:R-:W-:Y:S05]  /*3870*/  @!P2 BRA `(.L_x_961) ;  /* 0x000000000018a947 */ /* 0x000fea0003800000 */
[----:B------:R-:W-:Y:S01]  /*3880*/  FMUL.FTZ R154, R25, UR17 ;  /* 0x00000011199a7c20 */ /* 0x000fe20008410000 */
[----:B-----5:R-:W-:-:S03]  /*3890*/  LOP3.LUT P1, RZ, R166, 0xff0000, RZ, 0xc0, !PT ;  /* 0x00ff0000a6ff7812 */ /* 0x020fc6000782c0ff */
[----:B------:R-:W-:-:S05]  /*38a0*/  FMUL.FTZ R154, R154, UR16 ;  /* 0x000000109a9a7c20 */ /* 0x000fca0008410000 */
[----:B------:R-:W-:-:S04]  /*38b0*/  FSEL R154, R154, RZ, P1 ;  /* 0x000000ff9a9a7208 */ /* 0x000fc80000800000 */
[----:B------:R-:W-:-:S04]  /*38c0*/  F2FP.BF16.F32.PACK_AB R154, RZ, R154 ;  /* 0x0000009aff9a723e */ /* 0x000fc800000010ff */
[----:B------:R-:W-:-:S07]  /*38d0*/  PRMT R41, R154, 0x7610, R41 ;  /* 0x000076109a297816 */ /* 0x000fce0000000029 */
.L_x_961:
[----:B------:R-:W-:Y:S05]  /*38e0*/  @!P2 BRA `(.L_x_962) ;  /* 0x000000000018a947 */ /* 0x000fea0003800000 */
[----:B------:R-:W-:Y:S01]  /*38f0*/  FMUL.FTZ R154, R22, UR17 ;  /* 0x00000011169a7c20 */ /* 0x000fe20008410000 */
[----:B-----5:R-:W-:-:S03]  /*3900*/  LOP3.LUT P1, RZ, R166, 0xff000000, RZ, 0xc0, !PT ;  /* 0xff000000a6ff7812 */ /* 0x020fc6000782c0ff */
[----:B------:R-:W-:-:S05]  /*3910*/  FMUL.FTZ R154, R154, UR16 ;  /* 0x000000109a9a7c20 */ /* 0x000fca0008410000 */
[----:B------:R-:W-:-:S04]  /*3920*/  FSEL R154, R154, RZ, P1 ;  /* 0x000000ff9a9a7208 */ /* 0x000fc80000800000 */
[----:B------:R-:W-:-:S04]  /*3930*/  F2FP.BF16.F32.PACK_AB R154, RZ, R154 ;  /* 0x0000009aff9a723e */ /* 0x000fc800000010ff */
[----:B------:R-:W-:-:S07]  /*3940*/  PRMT R41, R41, 0x5410, R154 ;  /* 0x0000541029297816 */ /* 0x000fce000000009a */
.L_x_962:
[----:B------:R-:W-:Y:S05]  /*3950*/  @!P2 BRA `(.L_x_963) ;  /* 0x000000000018a947 */ /* 0x000fea0003800000 */
[----:B------:R-:W-:Y:S01]  /*3960*/  FMUL.FTZ R154, R26, UR17 ;  /* 0x000000111a9a7c20 */ /* 0x000fe20008410000 */
[----:B-----5:R-:W-:-:S03]  /*3970*/  LOP3.LUT P1, RZ, R167, 0xff, RZ, 0xc0, !PT ;  /* 0x000000ffa7ff7812 */ /* 0x020fc6000782c0ff */
[----:B------:R-:W-:-:S05]  /*3980*/  FMUL.FTZ R154, R154, UR16 ;  /* 0x000000109a9a7c20 */ /* 0x000fca0008410000 */
[----:B------:R-:W-:-:S04]  /*3990*/  FSEL R154, R154, RZ, P1 ;  /* 0x000000ff9a9a7208 */ /* 0x000fc80000800000 */
[----:B------:R-:W-:-:S04]  /*39a0*/  F2FP.BF16.F32.PACK_AB R154, RZ, R154 ;  /* 0x0000009aff9a723e */ /* 0x000fc800000010ff */
[----:B------:R-:W-:-:S07]  /*39b0*/  PRMT R42, R154, 0x7610, R42 ;  /* 0x000076109a2a7816 */ /* 0x000fce000000002a */
.L_x_963:
[----:B------:R-:W-:Y:S05]  /*39c0*/  @!P2 BRA `(.L_x_964) ;  /* 0x000000000018a947 */ /* 0x000fea0003800000 */
[----:B------:R-:W-:Y:S01]  /*39d0*/  FMUL.FTZ R154, R27, UR17 ;  /* 0x000000111b9a7c20 */ /* 0x000fe20008410000 */
[----:B-----5:R-:W-:-:S03]  /*39e0*/  LOP3.LUT P1, RZ, R167, 0xff00, RZ, 0xc0, !PT ;  /* 0x0000ff00a7ff7812 */ /* 0x020fc6000782c0ff */
[----:B------:R-:W-:-:S05]  /*39f0*/  FMUL.FTZ R154, R154, UR16 ;  /* 0x000000109a9a7c20 */ /* 0x000fca0008410000 */
[----:B------:R-:W-:-:S04]  /*3a00*/  FSEL R154, R154, RZ, P1 ;  /* 0x000000ff9a9a7208 */ /* 0x000fc80000800000 */
[----:B------:R-:W-:-:S04]  /*3a10*/  F2FP.BF16.F32.PACK_AB R154, RZ, R154 ;  /* 0x0000009aff9a723e */ /* 0x000fc800000010ff */
[----:B------:R-:W-:-:S07]  /*3a20*/  PRMT R42, R42, 0x5410, R154 ;  /* 0x000054102a2a7816 */ /* 0x000fce000000009a */
.L_x_964:
[----:B------:R-:W-:Y:S02]  /*3a30*/  F2FP.BF16.F32.PACK_AB R26, R27, R26 ;  /* 0x0000001a1b1a723e */ /* 0x000fe400000010ff */
[----:B------:R-:W-:Y:S02]  /*3a40*/  F2FP.BF16.F32.PACK_AB R25, R22, R25 ;  /* 0x000000191619723e */ /* 0x000fe400000010ff */
        /* <DEDUP_REMOVED lines=9> */
.L_x_965:
[----:B------:R-:W-:Y:S02]  /*3ae0*/  F2FP.BF16.F32.PACK_AB R24, R23, R24 ;  /* 0x000000181718723e */ /* 0x000fe400000010ff */
[----:B------:R-:W-:Y:S01]  /*3af0*/  F2FP.BF16.F32.PACK_AB R27, R22, R27 ;  /* 0x0000001b161b723e */ /* 0x000fe200000010ff */
[----:B------:R-:W-:Y:S06]  /*3b00*/  @!P2 BRA `(.L_x_958) ;  /* 0x0000000c0038a947 */ /* 0x000fec0003800000 */
        /* <DEDUP_REMOVED lines=8> */
.L_x_949:
[----:B------:R-:W-:Y:S01]  /*3b90*/  UMOV UR4, UR8 ;  /* 0x0000000800047c82 */ /* 0x000fe20008000000 */
[----:B------:R-:W-:Y:S01]  /*3ba0*/  UMOV UR5, UR9 ;  /* 0x0000000900057c82 */ /* 0x000fe20008000000 */
[----:B------:R-:W-:-:S04]  /*3bb0*/  UISETP.NE.U32.AND UP0, UPT, UR4, URZ, UPT ;  /* 0x000000ff0400728c */ /* 0x000fc8000bf05070 */
[----:B------:R-:W-:-:S09]  /*3bc0*/  UISETP.NE.AND.EX UP0, UPT, UR5, URZ, UPT, UP0 ;  /* 0x000000ff0500728c */ /* 0x000fd2000bf05300 */
[----:B------:R-:W-:Y:S05]  /*3bd0*/  BRA.U UP0, `(.L_x_966) ;  /* 0x00000005007c7547 */ /* 0x000fea000b800000 */
[----:B------:R-:W-:Y:S01]  /*3be0*/  ISETP.GT.AND P0, PT, R2, RZ, PT ;  /* 0x000000ff0200720c */ /* 0x000fe20003f04270 */
[----:B------:R-:W-:-:S12]  /*3bf0*/  @!P2 BRA `(.L_x_967) ;  /* 0x000000000028a947 */ /* 0x000fd80003800000 */
[----:B------:R-:W-:Y:S01]  /*3c00*/  @P0 FFMA.FTZ R23, R3, R5, R152 ;  /* 0x0000000503170223 */ /* 0x000fe20000010098 */
[----:B-----5:R-:W-:Y:S02]  /*3c10*/  SHF.L.U32 R21, R116, 0x10, RZ ;  /* 0x0000001074157819 */ /* 0x020fe400000006ff */
[----:B------:R-:W-:Y:S01]  /*3c20*/  LOP3.LUT P1, RZ, R166, 0xff, RZ, 0xc0, !PT ;  /* 0x000000ffa6ff7812 */ /* 0x000fe2000782c0ff */
[----:B------:R-:W-:-:S04]  /*3c30*/  @P0 FADD.FTZ R23, R212, -R23 ;  /* 0x80000017d4170221 */ /* 0x000fc80000010000 */
[----:B------:R-:W-:-:S04]  /*3c40*/  @P0 FFMA.FTZ R21, R4, R23, R21 ;  /* 0x0000001704150223 */ /* 0x000fc80000010015 */
[----:B------:R-:W-:-:S04]  /*3c50*/  FMUL.FTZ R21, R21, UR17 ;  /* 0x0000001115157c20 */ /* 0x000fc80008410000 */
[----:B------:R-:W-:-:S05]  /*3c60*/  FMUL.FTZ R21, R21, UR16 ;  /* 0x0000001015157c20 */ /* 0x000fca0008410000 */
[----:B------:R-:W-:-:S04]  /*3c70*/  FSEL R21, R21, RZ, P1 ;  /* 0x000000ff15157208 */ /* 0x000fc80000800000 */
[----:B------:R-:W-:-:S04]  /*3c80*/  F2FP.BF16.F32.PACK_AB R20, RZ, R21 ;  /* 0x00000015ff14723e */ /* 0x000fc800000010ff */
[----:B------:R-:W-:-:S07]  /*3c90*/  PRMT R40, R20, 0x7610, R40 ;  /* 0x0000761014287816 */ /* 0x000fce0000000028 */
.L_x_967:
[----:B------:R-:W-:Y:S05]  /*3ca0*/  @!P2 BRA `(.L_x_968) ;  /* 0x00000000002ca947 */ /* 0x000fea0003800000 */
[----:B-----5:R-:W-:Y:S01]  /*3cb0*/  PRMT R20, R116, 0x7632, R20 ;  /* 0x0000763274147816 */ /* 0x020fe20000000014 */
[----:B------:R-:W-:Y:S01]  /*3cc0*/  @P0 FFMA.FTZ R22, R196, R5, R152 ;  /* 0x00000005c4160223 */ /* 0x000fe20000010098 */
[----:B------:R-:W-:Y:S02]  /*3cd0*/  LOP3.LUT P1, RZ, R166, 0xff00, RZ, 0xc0, !PT ;  /* 0x0000ff00a6ff7812 */ /* 0x000fe4000782c0ff */
[----:B------:R-:W-:Y:S01]  /*3ce0*/  SHF.L.U32 R21, R20, 0x10, RZ ;  /* 0x0000001014157819 */ /* 0x000fe200000006ff */
[----:B------:R-:W-:-:S04]  /*3cf0*/  @P0 FADD.FTZ R22, R7, -R22 ;  /* 0x8000001607160221 */ /* 0x000fc80000010000 */
[----:B------:R-:W-:-:S04]  /*3d00*/  @P0 FFMA.FTZ R21, R4, R22, R21 ;  /* 0x0000001604150223 */ /* 0x000fc80000010015 */
[----:B------:R-:W-:-:S04]  /*3d10*/  FMUL.FTZ R21, R21, UR17 ;  /* 0x0000001115157c20 */ /* 0x000fc80008410000 */
[----:B------:R-:W-:-:S05]  /*3d20*/  FMUL.FTZ R21, R21, UR16 ;  /* 0x0000001015157c20 */ /* 0x000fca0008410000 */
[----:B------:R-:W-:-:S04]  /*3d30*/  FSEL R21, R21, RZ, P1 ;  /* 0x000000ff15157208 */ /* 0x000fc80000800000 */
[----:B------:R-:W-:-:S04]  /*3d40*/  F2FP.BF16.F32.PACK_AB R20, RZ, R21 ;  /* 0x00000015ff14723e */ /* 0x000fc800000010ff */
[----:B------:R-:W-:-:S07]  /*3d50*/  PRMT R40, R40, 0x5410, R20 ;  /* 0x0000541028287816 */ /* 0x000fce0000000014 */
.L_x_968:
[----:B------:R-:W-:Y:S05]  /*3d60*/  @!P2 BRA `(.L_x_969) ;  /* 0x000000000028a947 */ /* 0x000fea0003800000 */
        /* <DEDUP_REMOVED lines=10> */
.L_x_969:
        /* <DEDUP_REMOVED lines=12> */
.L_x_970:
[----:B------:R-:W-:Y:S05]  /*3ed0*/  @!P2 BRA `(.L_x_971) ;  /* 0x000000000028a947 */ /* 0x000fea0003800000 */
[----:B------:R-:W-:Y:S01]  /*3ee0*/  @P0 FFMA.FTZ R23, R17, R5, R152 ;  /* 0x0000000511170223 */ /* 0x000fe20000010098 */
[----:B-----5:R-:W-:Y:S01]  /*3ef0*/  IMAD.U32 R21, R118, 0x10000, RZ ;  /* 0x0001000076157824 */ /* 0x020fe200078e00ff */
[----:B------:R-:W-:Y:S02]  /*3f00*/  LOP3.LUT P1, RZ, R167, 0xff, RZ, 0xc0, !PT ;  /* 0x000000ffa7ff7812 */ /* 0x000fe4000782c0ff */
[----:B------:R-:W-:-:S04]  /*3f10*/  @P0 FADD.FTZ R23, R192, -R23 ;  /* 0x80000017c0170221 */ /* 0x000fc80000010000 */
[----:B------:R-:W-:-:S04]  /*3f20*/  @P0 FFMA.FTZ R21, R4, R23, R21 ;  /* 0x0000001704150223 */ /* 0x000fc80000010015 */
[----:B------:R-:W-:-:S04]  /*3f30*/  FMUL.FTZ R21, R21, UR17 ;  /* 0x0000001115157c20 */ /* 0x000fc80008410000 */
[----:B------:R-:W-:-:S05]  /*3f40*/  FMUL.FTZ R21, R21, UR16 ;  /* 0x0000001015157c20 */ /* 0x000fca0008410000 */
[----:B------:R-:W-:-:S04]  /*3f50*/  FSEL R21, R21, RZ, P1 ;  /* 0x000000ff15157208 */ /* 0x000fc80000800000 */
[----:B------:R-:W-:-:S04]  /*3f60*/  F2FP.BF16.F32.PACK_AB R21, RZ, R21 ;  /* 0x00000015ff15723e */ /* 0x000fc800000010ff */
[----:B------:R-:W-:-:S07]  /*3f70*/  PRMT R42, R21, 0x7610, R42 ;  /* 0x00007610152a7816 */ /* 0x000fce000000002a */
.L_x_971:
        /* <DEDUP_REMOVED lines=12> */
.L_x_972:
        /* <DEDUP_REMOVED lines=11> */
.L_x_973:
[----:B------:R-:W-:Y:S05]  /*40f0*/  @!P2 BRA `(.L_x_958) ;  /* 0x0000000400bca947 */ /* 0x000fea0003800000 */
[----:B-----5:R-:W-:Y:S01]  /*4100*/  PRMT R20, R119, 0x7632, R20 ;  /* 0x0000763277147816 */ /* 0x020fe20000000014 */
[----:B------:R-:W-:-:S03]  /*4110*/  @P0 FFMA.FTZ R23, R198, R5, R152 ;  /* 0x00000005c6170223 */ /* 0x000fc60000010098 */
[----:B------:R-:W-:Y:S01]  /*4120*/  SHF.L.U32 R21, R20, 0x10, RZ ;  /* 0x0000001014157819 */ /* 0x000fe200000006ff */
[----:B------:R-:W-:-:S04]  /*4130*/  @P0 FADD.FTZ R23, R12, -R23 ;  /* 0x800000170c170221 */ /* 0x000fc80000010000 */
[----:B------:R-:W-:Y:S01]  /*4140*/  @P0 FFMA.FTZ R21, R4, R23, R21 ;  /* 0x0000001704150223 */ /* 0x000fe20000010015 */
        /* <DEDUP_REMOVED lines=8> */
.L_x_966:
[----:B------:R-:W-:Y:S01]  /*41d0*/  ISETP.GT.AND P0, PT, R2, RZ, PT ;  /* 0x000000ff0200720c */ /* 0x000fe20003f04270 */
[----:B------:R-:W-:Y:S01]  /*41e0*/  @P1 FFMA.FTZ R23, R3, R5, R152 ;  /* 0x0000000503171223 */ /* 0x000fe20000010098 */
[C---:B-----5:R-:W-:Y:S01]  /*41f0*/  PRMT R217, R117.reuse, 0x7632, R217 ;  /* 0x0000763275d97816 */ /* 0x060fe200000000d9 */
[----:B------:R-:W-:Y:S01]  /*4200*/  IMAD.U32 R20, R117, 0x10000, RZ ;  /* 0x0001000075147824 */ /* 0x000fe200078e00ff */
[----:B------:R-:W-:Y:S01]  /*4210*/  SHF.L.U32 R21, R116, 0x10, RZ ;  /* 0x0000001074157819 */ /* 0x000fe200000006ff */
[----:B------:R-:W-:Y:S01]  /*4220*/  @P1 FADD.FTZ R23, R212, -R23 ;  /* 0x80000017d4171221 */ /* 0x000fe20000010000 */
[----:B------:R-:W-:Y:S02]  /*4230*/  SHF.L.U32 R217, R217, 0x10, RZ ;  /* 0x00000010d9d97819 */ /* 0x000fe400000006ff */
[----:B------:R-:W-:Y:S01]  /*4240*/  PRMT R211, R118, 0x7632, R211 ;  /* 0x0000763276d37816 */ /* 0x000fe200000000d3 */
[----:B------:R-:W-:Y:S01]  /*4250*/  @P1 FFMA.FTZ R21, R4, R23, R21 ;  /* 0x0000001704151223 */ /* 0x000fe20000010015 */
[----:B------:R-:W-:-:S02]  /*4260*/  SHF.L.U32 R215, R118, 0x10, RZ ;  /* 0x0000001076d77819 */ /* 0x000fc400000006ff */
[----:B------:R-:W-:Y:S01]  /*4270*/  SHF.L.U32 R211, R211, 0x10, RZ ;  /* 0x00000010d3d37819 */ /* 0x000fe200000006ff */
[-CC-:B------:R-:W-:Y:S01]  /*4280*/  @P0 FFMA.FTZ R22, R8, R5.reuse, R152.reuse ;  /* 0x0000000508160223 */ /* 0x180fe20000010098 */
[-CC-:B------:R-:W-:Y:S01]  /*4290*/  @P0 FFMA.FTZ R23, R17, R5.reuse, R152.reuse ;  /* 0x0000000511170223 */ /* 0x180fe20000010098 */
[-C--:B------:R-:W-:Y:S01]  /*42a0*/  @P0 FFMA.FTZ R25, R233, R5.reuse, R152 ;  /* 0x00000005e9190223 */ /* 0x080fe20000010098 */
[----:B------:R-:W-:Y:S01]  /*42b0*/  PRMT R213, R116, 0x7632, R213 ;  /* 0x0000763274d57816 */ /* 0x000fe200000000d5 */
[----:B------:R-:W-:Y:S01]  /*42c0*/  @P0 FADD.FTZ R22, R11, -R22 ;  /* 0x800000160b160221 */ /* 0x000fe20000010000 */
[----:B------:R-:W-:Y:S01]  /*42d0*/  @P0 FADD.FTZ R23, R192, -R23 ;  /* 0x80000017c0170221 */ /* 0x000fe20000010000 */
[----:B------:R-:W-:Y:S01]  /*42e0*/  @P0 FADD.FTZ R25, R194, -R25 ;  /* 0x80000019c2190221 */ /* 0x000fe20000010000 */
[-CC-:B------:R-:W-:Y:S01]  /*42f0*/  @P0 FFMA.FTZ R24, R241, R5.reuse, R152.reuse ;  /* 0x00000005f1180223 */ /* 0x180fe20000010098 */
[----:B------:R-:W-:Y:S01]  /*4300*/  @P0 FFMA.FTZ R217, R4, R22, R217 ;  /* 0x0000001604d90223 */ /* 0x000fe200000100d9 */
[----:B------:R-:W-:Y:S01]  /*4310*/  @P0 FFMA.FTZ R22, R10, R5, R152 ;  /* 0x000000050a160223 */ /* 0x000fe20000010098 */
[C---:B------:R-:W-:Y:S01]  /*4320*/  @P0 FFMA.FTZ R215, R4.reuse, R23, R215 ;  /* 0x0000001704d70223 */ /* 0x040fe200000100d7 */
[----:B------:R-:W-:Y:S01]  /*4330*/  @P0 FFMA.FTZ R20, R4, R25, R20 ;  /* 0x0000001904140223 */ /* 0x000fe20000010014 */
[----:B------:R-:W-:Y:S01]  /*4340*/  PRMT R23, R119, 0x7632, R23 ;  /* 0x0000763277177816 */ /* 0x000fe20000000017 */
[----:B------:R-:W-:Y:S01]  /*4350*/  @P0 FADD.FTZ R22, R13, -R22 ;  /* 0x800000160d160221 */ /* 0x000fe20000010000 */
[-C--:B------:R-:W-:Y:S01]  /*4360*/  @P0 FFMA.FTZ R25, R198, R5.reuse, R152 ;  /* 0x00000005c6190223 */ /* 0x080fe20000010098 */
[----:B------:R-:W-:Y:S01]  /*4370*/  SHF.L.U32 R213, R213, 0x10, RZ ;  /* 0x00000010d5d57819 */ /* 0x000fe200000006ff */
[----:B------:R-:W-:Y:S01]  /*4380*/  @P0 FADD.FTZ R24, R9, -R24 ;  /* 0x8000001809180221 */ /* 0x000fe20000010000 */
[----:B------:R-:W-:Y:S01]  /*4390*/  @P0 FFMA.FTZ R211, R4, R22, R211 ;  /* 0x0000001604d30223 */ /* 0x000fe200000100d3 */
[----:B------:R-:W-:Y:S01]  /*43a0*/  @P0 FFMA.FTZ R22, R196, R5, R152 ;  /* 0x00000005c4160223 */ /* 0x000fe20000010098 */
[----:B------:R-:W-:Y:S01]  /*43b0*/  IMAD.U32 R23, R23, 0x10000, RZ ;  /* 0x0001000017177824 */ /* 0x000fe200078e00ff */
[----:B------:R-:W-:Y:S01]  /*43c0*/  SHF.L.U32 R27, R119, 0x10, RZ ;  /* 0x00000010771b7819 */ /* 0x000fe200000006ff */
[----:B------:R-:W-:Y:S01]  /*43d0*/  @P0 FADD.FTZ R26, R12, -R25 ;  /* 0x800000190c1a0221 */ /* 0x000fe20000010000 */
[----:B------:R-:W-:Y:S01]  /*43e0*/  @P0 FADD.FTZ R22, R7, -R22 ;  /* 0x8000001607160221 */ /* 0x000fe20000010000 */
[----:B------:R-:W-:-:S02]  /*43f0*/  F2FP.BF16.F32.PACK_AB R25, R217, R20 ;  /* 0x00000014d919723e */ /* 0x000fc400000010ff */
[C---:B------:R-:W-:Y:S01]  /*4400*/  @P0 FFMA.FTZ R23, R4.reuse, R26, R23 ;  /* 0x0000001a04170223 */ /* 0x040fe20000010017 */
[C---:B------:R-:W-:Y:S01]  /*4410*/  @P0 FFMA.FTZ R213, R4.reuse, R22, R213 ;  /* 0x0000001604d50223 */ /* 0x040fe200000100d5 */
[----:B------:R-:W-:Y:S01]  /*4420*/  @P0 FFMA.FTZ R27, R4, R24, R27 ;  /* 0x00000018041b0223 */ /* 0x000fe2000001001b */
[----:B------:R-:W-:Y:S01]  /*4430*/  F2FP.BF16.F32.PACK_AB R26, R211, R215 ;  /* 0x000000d7d31a723e */ /* 0x000fe200000010ff */
[----:B------:R-:W-:Y:S06]  /*4440*/  @!P2 BRA `(.L_x_974) ;  /* 0x000000000018a947 */ /* 0x000fec0003800000 */
[----:B------:R-:W-:Y:S01]  /*4450*/  FMUL.FTZ R22, R21, UR17 ;  /* 0x0000001115167c20 */ /* 0x000fe20008410000 */
[----:B------:R-:W-:-:S03]  /*4460*/  LOP3.LUT P0, RZ, R166, 0xff, RZ, 0xc0, !PT ;  /* 0x000000ffa6ff7812 */ /* 0x000fc6000780c0ff */
[----:B------:R-:W-:-:S05]  /*4470*/  FMUL.FTZ R22, R22, UR16 ;  /* 0x0000001016167c20 */ /* 0x000fca0008410000 */
[----:B------:R-:W-:-:S04]  /*4480*/  FSEL R22, R22, RZ, P0 ;  /* 0x000000ff16167208 */ /* 0x000fc80000000000 */
[----:B------:R-:W-:-:S04]  /*4490*/  F2FP.BF16.F32.PACK_AB R22, RZ, R22 ;  /* 0x00000016ff16723e */ /* 0x000fc800000010ff */
[----:B------:R-:W-:-:S07]  /*44a0*/  PRMT R40, R22, 0x7610, R40 ;  /* 0x0000761016287816 */ /* 0x000fce0000000028 */
.L_x_974:
[----:B------:R-:W-:Y:S05]  /*44b0*/  @!P2 BRA `(.L_x_975) ;  /* 0x000000000018a947 */ /* 0x000fea0003800000 */
[----:B------:R-:W-:Y:S01]  /*44c0*/  FMUL.FTZ R22, R213, UR17 ;  /* 0x00000011d5167c20 */ /* 0x000fe20008410000 */
[----:B------:R-:W-:-:S03]  /*44d0*/  LOP3.LUT P0, RZ, R166, 0xff00, RZ, 0xc0, !PT ;  /* 0x0000ff00a6ff7812 */ /* 0x000fc6000780c0ff */
[----:B------:R-:W-:-:S05]  /*44e0*/  FMUL.FTZ R22, R22, UR16 ;  /* 0x0000001016167c20 */ /* 0x000fca0008410000 */
[----:B------:R-:W-:-:S04]  /*44f0*/  FSEL R22, R22, RZ, P0 ;  /* 0x000000ff16167208 */ /* 0x000fc80000000000 */
[----:B------:R-:W-:-:S04]  /*4500*/  F2FP.BF16.F32.PACK_AB R22, RZ, R22 ;  /* 0x00000016ff16723e */ /* 0x000fc800000010ff */
[----:B------:R-:W-:-:S07]  /*4510*/  PRMT R40, R40, 0x5410, R22 ;  /* 0x0000541028287816 */ /* 0x000fce0000000016 */
.L_x_975:
[----:B------:R-:W-:Y:S05]  /*4520*/  @!P2 BRA `(.L_x_976) ;  /* 0x000000000018a947 */ /* 0x000fea0003800000 */
[----:B------:R-:W-:Y:S01]  /*4530*/  FMUL.FTZ R20, R20, UR17 ;  /* 0x0000001114147c20 */ /* 0x000fe20008410000 */
[----:B------:R-:W-:-:S03]  /*4540*/  LOP3.LUT P0, RZ, R166, 0xff0000, RZ, 0xc0, !PT ;  /* 0x00ff0000a6ff7812 */ /* 0x000fc6000780c0ff */
[----:B------:R-:W-:-:S05]  /*4550*/  FMUL.FTZ R20, R20, UR16 ;  /* 0x0000001014147c20 */ /* 0x000fca0008410000 */
[----:B------:R-:W-:-:S04]  /*4560*/  FSEL R20, R20, RZ, P0 ;  /* 0x000000ff14147208 */ /* 0x000fc80000000000 */
[----:B------:R-:W-:-:S04]  /*4570*/  F2FP.BF16.F32.PACK_AB R20, RZ, R20 ;  /* 0x00000014ff14723e */ /* 0x000fc800000010ff */
[----:B------:R-:W-:-:S07]  /*4580*/  PRMT R41, R20, 0x7610, R41 ;  /* 0x0000761014297816 */ /* 0x000fce0000000029 */
.L_x_976:
[----:B------:R-:W-:Y:S05]  /*4590*/  @!P2 BRA `(.L_x_977) ;  /* 0x000000000018a947 */ /* 0x000fea0003800000 */
[----:B------:R-:W-:Y:S01]  /*45a0*/  FMUL.FTZ R217, R217, UR17 ;  /* 0x00000011d9d97c20 */ /* 0x000fe20008410000 */
[----:B------:R-:W-:-:S03]  /*45b0*/  LOP3.LUT P0, RZ, R166, 0xff000000, RZ, 0xc0, !PT ;  /* 0xff000000a6ff7812 */ /* 0x000fc6000780c0ff */
[----:B------:R-:W-:-:S05]  /*45c0*/  FMUL.FTZ R217, R217, UR16 ;  /* 0x00000010d9d97c20 */ /* 0x000fca0008410000 */
[----:B------:R-:W-:-:S04]  /*45d0*/  FSEL R217, R217, RZ, P0 ;  /* 0x000000ffd9d97208 */ /* 0x000fc80000000000 */
[----:B------:R-:W-:-:S04]  /*45e0*/  F2FP.BF16.F32.PACK_AB R217, RZ, R217 ;  /* 0x000000d9ffd9723e */ /* 0x000fc800000010ff */
[----:B------:R-:W-:-:S07]  /*45f0*/  PRMT R41, R41, 0x5410, R217 ;  /* 0x0000541029297816 */ /* 0x000fce00000000d9 */
.L_x_977:
[----:B------:R-:W-:Y:S05]  /*4600*/  @!P2 BRA `(.L_x_978) ;  /* 0x000000000018a947 */ /* 0x000fea0003800000 */
[----:B------:R-:W-:Y:S01]  /*4610*/  FMUL.FTZ R215, R215, UR17 ;  /* 0x00000011d7d77c20 */ /* 0x000fe20008410000 */
[----:B------:R-:W-:-:S03]  /*4620*/  LOP3.LUT P0, RZ, R167, 0xff, RZ, 0xc0, !PT ;  /* 0x000000ffa7ff7812 */ /* 0x000fc6000780c0ff */
[----:B------:R-:W-:-:S05]  /*4630*/  FMUL.FTZ R215, R215, UR16 ;  /* 0x00000010d7d77c20 */ /* 0x000fca0008410000 */
[----:B------:R-:W-:-:S04]  /*4640*/  FSEL R215, R215, RZ, P0 ;  /* 0x000000ffd7d77208 */ /* 0x000fc80000000000 */
[----:B------:R-:W-:-:S04]  /*4650*/  F2FP.BF16.F32.PACK_AB R215, RZ, R215 ;  /* 0x000000d7ffd7723e */ /* 0x000fc800000010ff */
[----:B------:R-:W-:-:S07]  /*4660*/  PRMT R42, R215, 0x7610, R42 ;  /* 0x00007610d72a7816 */ /* 0x000fce000000002a */
.L_x_978:
[----:B------:R-:W-:Y:S05]  /*4670*/  @!P2 BRA `(.L_x_979) ;  /* 0x000000000018a947 */ /* 0x000fea0003800000 */
[----:B------:R-:W-:Y:S01]  /*4680*/  FMUL.FTZ R211, R211, UR17 ;  /* 0x00000011d3d37c20 */ /* 0x000fe20008410000 */
[----:B------:R-:W-:-:S03]  /*4690*/  LOP3.LUT P0, RZ, R167, 0xff00, RZ, 0xc0, !PT ;  /* 0x0000ff00a7ff7812 */ /* 0x000fc6000780c0ff */
[----:B------:R-:W-:-:S05]  /*46a0*/  FMUL.FTZ R211, R211, UR16 ;  /* 0x00000010d3d37c20 */ /* 0x000fca0008410000 */
[----:B------:R-:W-:-:S04]  /*46b0*/  FSEL R211, R211, RZ, P0 ;  /* 0x000000ffd3d37208 */ /* 0x000fc80000000000 */
[----:B------:R-:W-:-:S04]  /*46c0*/  F2FP.BF16.F32.PACK_AB R211, RZ, R211 ;  /* 0x000000d3ffd3723e */ /* 0x000fc800000010ff */
[----:B------:R-:W-:-:S07]  /*46d0*/  PRMT R42, R42, 0x5410, R211 ;  /* 0x000054102a2a7816 */ /* 0x000fce00000000d3 */
.L_x_979:
[----:B------:R-:W-:Y:S05]  /*46e0*/  @!P2 BRA `(.L_x_980) ;  /* 0x000000000018a947 */ /* 0x000fea0003800000 */
[----:B------:R-:W-:Y:S01]  /*46f0*/  FMUL.FTZ R20, R27, UR17 ;  /* 0x000000111b147c20 */ /* 0x000fe20008410000 */
[----:B------:R-:W-:-:S03]  /*4700*/  LOP3.LUT P0, RZ, R167, 0xff0000, RZ, 0xc0, !PT ;  /* 0x00ff0000a7ff7812 */ /* 0x000fc6000780c0ff */
[----:B------:R-:W-:-:S05]  /*4710*/  FMUL.FTZ R20, R20, UR16 ;  /* 0x0000001014147c20 */ /* 0x000fca0008410000 */
[----:B------:R-:W-:-:S04]  /*4720*/  FSEL R20, R20, RZ, P0 ;  /* 0x000000ff14147208 */ /* 0x000fc80000000000 */
[----:B------:R-:W-:-:S04]  /*4730*/  F2FP.BF16.F32.PACK_AB R20, RZ, R20 ;  /* 0x00000014ff14723e */ /* 0x000fc800000010ff */
[----:B------:R-:W-:-:S07]  /*4740*/  PRMT R43, R20, 0x7610, R43 ;  /* 0x00007610142b7816 */ /* 0x000fce000000002b */
.L_x_980:
[----:B------:R-:W-:Y:S02]  /*4750*/  F2FP.BF16.F32.PACK_AB R24, R213, R21 ;  /* 0x00000015d518723e */ /* 0x000fe400000010ff */
[----:B------:R-:W-:Y:S01]  /*4760*/  F2FP.BF16.F32.PACK_AB R27, R23, R27 ;  /* 0x0000001b171b723e */ /* 0x000fe200000010ff */
[----:B------:R-:W-:Y:S06]  /*4770*/  @!P2 BRA `(.L_x_958) ;  /* 0x00000000001ca947 */ /* 0x000fec0003800000 */
[----:B------:R-:W-:Y:S01]  /*4780*/  FMUL.FTZ R23, R23, UR17 ;  /* 0x0000001117177c20 */ /* 0x000fe20008410000 */
[----:B------:R-:W-:-:S03]  /*4790*/  ISETP.GE.U32.AND P0, PT, R166, RZ, PT ;  /* 0x000000ffa600720c */ /* 0x000fc60003f06070 */
[----:B------:R-:W-:Y:S01]  /*47a0*/  FMUL.FTZ R23, R23, UR16 ;  /* 0x0000001017177c20 */ /* 0x000fe20008410000 */
[----:B------:R-:W-:-:S04]  /*47b0*/  ISETP.GE.U32.AND.EX P0, PT, R167, 0x1000000, PT, P0 ;  /* 0x01000000a700780c */ /* 0x000fc80003f06100 */
[----:B------:R-:W-:-:S04]  /*47c0*/  FSEL R23, R23, RZ, P0 ;  /* 0x000000ff17177208 */ /* 0x000fc80000000000 */
[----:B------:R-:W-:-:S04]  /*47d0*/  F2FP.BF16.F32.PACK_AB R23, RZ, R23 ;  /* 0x00000017ff17723e */ /* 0x000fc800000010ff */
[----:B------:R-:W-:-:S07]  /*47e0*/  PRMT R43, R43, 0x5410, R23 ;  /* 0x000054102b2b7816 */ /* 0x000fce0000000017 */
.L_x_958:
[----:B------:R-:W-:Y:S01]  /*47f0*/  ISETP.NE.U32.AND P0, PT, RZ, UR4, PT ;  /* 0x00000004ff007c0c */ /* 0x000fe2000bf05070 */
[----:B------:R-:W0:Y:S01]  /*4800*/  @P2 LDC.64 R20, c[0x0][0x468] ;  /* 0x00011a00ff142b82 */ /* 0x000e220000000a00 */
[----:B------:R-:W-:Y:S02]  /*4810*/  ISETP.NE.U32.AND P1, PT, RZ, UR6, PT ;  /* 0x00000006ff007c0c */ /* 0x000fe4000bf25070 */
[----:B------:R-:W-:Y:S02]  /*4820*/  ISETP.NE.AND.EX P0, PT, RZ, UR5, PT, P0 ;  /* 0x00000005ff007c0c */ /* 0x000fe4000bf05300 */
[----:B------:R-:W-:-:S11]  /*4830*/  ISETP.NE.AND.EX P1, PT, R6, RZ, PT, P1 ;  /* 0x000000ff0600720c */ /* 0x000fd60003f25310 */
[----:B------:R-:W1:Y:S01]  /*4840*/  @P0 LDC.64 R22, c[0x0][0x478] ;  /* 0x00011e00ff160b82 */ /* 0x000e620000000a00 */
[----:B0-----:R-:W-:-:S04]  /*4850*/  @P2 IMAD.WIDE.U32 R20, R155, 0x10, R20 ;  /* 0x000000109b142825 */ /* 0x001fc800078e0014 */
[----:B-1----:R-:W-:-:S05]  /*4860*/  @P0 IMAD.WIDE.U32 R22, R153, 0x10, R22 ;  /* 0x0000001099160825 */ /* 0x002fca00078e0016 */
[----:B------:R0:W-:Y:S04]  /*4870*/  @P0 STG.E.128 desc[UR12][R22.64], R24 ;  /* 0x0000001816000986 */ /* 0x0001e8000c101d0c */
[----:B------:R0:W-:Y:S01]  /*4880*/  @P2 STG.E.128 desc[UR12][R20.64], R40 ;  /* 0x0000002814002986 */ /* 0x0001e2000c101d0c */
[----:B------:R-:W-:Y:S05]  /*4890*/  @!P1 BRA `(.L_x_981) ;  /* 0x0000000c000c9947 */ /* 0x000fea0003800000 */
[----:B------:R-:W-:Y:S05]  /*48a0*/  @!P0 BRA `(.L_x_982) ;  /* 0x00000004008c8947 */ /* 0x000fea0003800000 */
[----:B------:R-:W-:Y:S02]  /*48b0*/  ISETP.GT.AND P3, PT, R2, RZ, PT ;  /* 0x000000ff0200720c */ /* 0x000fe40003f64270 */
[----:B0----5:R-:W-:Y:S02]  /*48c0*/  PRMT R21, R120, 0x7632, R21 ;  /* 0x0000763278157816 */ /* 0x021fe40000000015 */
[----:B------:R-:W-:Y:S02]  /*48d0*/  PRMT R20, R122, 0x7632, R20 ;  /* 0x000076327a147816 */ /* 0x000fe40000000014 */
[----:B------:R-:W-:Y:S02]  /*48e0*/  SHF.L.U32 R21, R21, 0x10, RZ ;  /* 0x0000001015157819 */ /* 0x000fe400000006ff */
[C---:B------:R-:W-:Y:S02]  /*48f0*/  PRMT R211, R121.reuse, 0x7632, R211 ;  /* 0x0000763279d37816 */ /* 0x040fe400000000d3 */
        /* <DEDUP_REMOVED lines=9> */
[----:B------:R-:W-:Y:S02]  /*4990*/  IMAD.U32 R211, R211, 0x10000, RZ ;  /* 0x00010000d3d37824 */ /* 0x000fe400078e00ff */
[----:B------:R-:W-:Y:S01]  /*49a0*/  @P3 FFMA.FTZ R21, R4, R6, R21 ;  /* 0x0000000604153223 */ /* 0x000fe20000010015 */
[----:B------:R-:W-:Y:S01]  /*49b0*/  SHF.L.U32 R6, R20, 0x10, RZ ;  /* 0x0000001014067819 */ /* 0x000fe200000006ff */
[-C--:B------:R-:W-:Y:S01]  /*49c0*/  @P3 FFMA.FTZ R20, R185, R5.reuse, R152 ;  /* 0x00000005b9143223 */ /* 0x080fe20000010098 */
[----:B------:R-:W-:Y:S01]  /*49d0*/  @P3 FADD.FTZ R22, R183, -R22 ;  /* 0x80000016b7163221 */ /* 0x000fe20000010000 */
[----:B------:R-:W-:Y:S01]  /*49e0*/  PRMT R167, R123, 0x7632, R167 ;  /* 0x000076327ba77816 */ /* 0x000fe200000000a7 */
[----:B------:R-:W-:Y:S01]  /*49f0*/  @P3 FFMA.FTZ R215, R170, R5, R152 ;  /* 0x00000005aad73223 */ /* 0x000fe20000010098 */
[----:B------:R-:W-:Y:S01]  /*4a00*/  @P3 FADD.FTZ R20, R19, -R20 ;  /* 0x8000001413143221 */ /* 0x000fe20000010000 */
[C---:B------:R-:W-:Y:S01]  /*4a10*/  @P3 FFMA.FTZ R6, R4.reuse, R25, R6 ;  /* 0x0000001904063223 */ /* 0x040fe20000010006 */
[-CC-:B------:R-:W-:Y:S01]  /*4a20*/  @P3 FFMA.FTZ R25, R181, R5.reuse, R152.reuse ;  /* 0x00000005b5193223 */ /* 0x180fe20000010098 */
[C---:B------:R-:W-:Y:S01]  /*4a30*/  @P3 FFMA.FTZ R211, R4.reuse, R22, R211 ;  /* 0x0000001604d33223 */ /* 0x040fe200000100d3 */
[C---:B------:R-:W-:Y:S01]  /*4a40*/  @P3 FFMA.FTZ R213, R4.reuse, R20, R213 ;  /* 0x0000001404d53223 */ /* 0x040fe200000100d5 */
[----:B------:R-:W-:Y:S01]  /*4a50*/  @P3 FFMA.FTZ R20, R243, R5, R152 ;  /* 0x00000005f3143223 */ /* 0x000fe20000010098 */
[----:B------:R-:W-:Y:S01]  /*4a60*/  @P3 FFMA.FTZ R23, R4, R24, R23 ;  /* 0x0000001804173223 */ /* 0x000fe20000010017 */
[----:B------:R-:W-:Y:S01]  /*4a70*/  SHF.L.U32 R27, R123, 0x10, RZ ;  /* 0x000000107b1b7819 */ /* 0x000fe200000006ff */
[----:B------:R-:W-:Y:S01]  /*4a80*/  @P3 FADD.FTZ R25, R218, -R25 ;  /* 0x80000019da193221 */ /* 0x000fe20000010000 */
[----:B------:R-:W-:Y:S01]  /*4a90*/  SHF.L.U32 R167, R167, 0x10, RZ ;  /* 0x00000010a7a77819 */ /* 0x000fe200000006ff */
[----:B------:R-:W-:Y:S01]  /*4aa0*/  @P3 FADD.FTZ R22, R16, -R215 ;  /* 0x800000d710163221 */ /* 0x000fe20000010000 */
[----:B------:R-:W-:Y:S01]  /*4ab0*/  SHF.L.U32 R24, R120, 0x10, RZ ;  /* 0x0000001078187819 */ /* 0x000fe200000006ff */
[----:B------:R-:W-:Y:S01]  /*4ac0*/  @P3 FADD.FTZ R215, R15, -R20 ;  /* 0x800000140fd73221 */ /* 0x000fe20000010000 */
[C---:B------:R-:W-:Y:S01]  /*4ad0*/  @P3 FFMA.FTZ R27, R4.reuse, R25, R27 ;  /* 0x00000019041b3223 */ /* 0x040fe2000001001b */
[----:B------:R-:W-:Y:S01]  /*4ae0*/  @P3 FFMA.FTZ R167, R4, R22, R167 ;  /* 0x0000001604a73223 */ /* 0x000fe200000100a7 */
[----:B------:R-:W-:Y:S01]  /*4af0*/  F2FP.BF16.F32.PACK_AB R26, R6, R23 ;  /* 0x00000017061a723e */ /* 0x000fe200000010ff */
        /* <DEDUP_REMOVED lines=9> */
.L_x_983:
[----:B------:R-:W-:Y:S05]  /*4b90*/  @!P2 BRA `(.L_x_984) ;  /* 0x000000000018a947 */ /* 0x000fea0003800000 */
[----:B------:R-:W-:Y:S01]  /*4ba0*/  FMUL.FTZ R20, R21, UR17 ;  /* 0x0000001115147c20 */ /* 0x000fe20008410000 */
[----:B------:R-:W-:-:S03]  /*4bb0*/  LOP3.LUT P3, RZ, R172, 0xff00, RZ, 0xc0, !PT ;  /* 0x0000ff00acff7812 */ /* 0x000fc6000786c0ff */
[----:B------:R-:W-:-:S05]  /*4bc0*/  FMUL.FTZ R20, R20, UR16 ;  /* 0x0000001014147c20 */ /* 0x000fca0008410000 */
[----:B------:R-:W-:-:S04]  /*4bd0*/  FSEL R20, R20, RZ, P3 ;  /* 0x000000ff14147208 */ /* 0x000fc80001800000 */
[----:B------:R-:W-:-:S04]  /*4be0*/  F2FP.BF16.F32.PACK_AB R20, RZ, R20 ;  /* 0x00000014ff14723e */ /* 0x000fc800000010ff */
[----:B------:R-:W-:-:S07]  /*4bf0*/  PRMT R40, R40, 0x5410, R20 ;  /* 0x0000541028287816 */ /* 0x000fce0000000014 */
.L_x_984:
[----:B------:R-:W-:Y:S05]  /*4c00*/  @!P2 BRA `(.L_x_985) ;  /* 0x000000000018a947 */ /* 0x000fea0003800000 */
[----:B------:R-:W-:Y:S01]  /*4c10*/  FMUL.FTZ R213, R213, UR17 ;  /* 0x00000011d5d57c20 */ /* 0x000fe20008410000 */
[----:B------:R-:W-:-:S03]  /*4c20*/  LOP3.LUT P3, RZ, R172, 0xff0000, RZ, 0xc0, !PT ;  /* 0x00ff0000acff7812 */ /* 0x000fc6000786c0ff */
[----:B------:R-:W-:-:S05]  /*4c30*/  FMUL.FTZ R213, R213, UR16 ;  /* 0x00000010d5d57c20 */ /* 0x000fca0008410000 */
[----:B------:R-:W-:-:S04]  /*4c40*/  FSEL R213, R213, RZ, P3 ;  /* 0x000000ffd5d57208 */ /* 0x000fc80001800000 */
[----:B------:R-:W-:-:S04]  /*4c50*/  F2FP.BF16.F32.PACK_AB R213, RZ, R213 ;  /* 0x000000d5ffd5723e */ /* 0x000fc800000010ff */
[----:B------:R-:W-:-:S07]  /*4c60*/  PRMT R41, R213, 0x7610, R41 ;  /* 0x00007610d5297816 */ /* 0x000fce0000000029 */
.L_x_985:
[----:B------:R-:W-:Y:S05]  /*4c70*/  @!P2 BRA `(.L_x_986) ;  /* 0x000000000018a947 */ /* 0x000fea0003800000 */
[----:B------:R-:W-:Y:S01]  /*4c80*/  FMUL.FTZ R211, R211, UR17 ;  /* 0x00000011d3d37c20 */ /* 0x000fe20008410000 */
[----:B------:R-:W-:-:S03]  /*4c90*/  LOP3.LUT P3, RZ, R172, 0xff000000, RZ, 0xc0, !PT ;  /* 0xff000000acff7812 */ /* 0x000fc6000786c0ff */
[----:B------:R-:W-:-:S05]  /*4ca0*/  FMUL.FTZ R211, R211, UR16 ;  /* 0x00000010d3d37c20 */ /* 0x000fca0008410000 */
[----:B------:R-:W-:-:S04]  /*4cb0*/  FSEL R211, R211, RZ, P3 ;  /* 0x000000ffd3d37208 */ /* 0x000fc80001800000 */
[----:B------:R-:W-:-:S04]  /*4cc0*/  F2FP.BF16.F32.PACK_AB R211, RZ, R211 ;  /* 0x000000d3ffd3723e */ /* 0x000fc800000010ff */
[----:B------:R-:W-:-:S07]  /*4cd0*/  PRMT R41, R41, 0x5410, R211 ;  /* 0x0000541029297816 */ /* 0x000fce00000000d3 */
.L_x_986:
[----:B------:R-:W-:Y:S05]  /*4ce0*/  @!P2 BRA `(.L_x_987) ;  /* 0x000000000018a947 */ /* 0x000fea0003800000 */
[----:B------:R-:W-:Y:S01]  /*4cf0*/  FMUL.FTZ R23, R23, UR17 ;  /* 0x0000001117177c20 */ /* 0x000fe20008410000 */
[----:B------:R-:W-:-:S03]  /*4d00*/  LOP3.LUT P3, RZ, R173, 0xff, RZ, 0xc0, !PT ;  /* 0x000000ffadff7812 */ /* 0x000fc6000786c0ff */
[----:B------:R-:W-:-:S05]  /*4d10*/  FMUL.FTZ R23, R23, UR16 ;  /* 0x0000001017177c20 */ /* 0x000fca0008410000 */
[----:B------:R-:W-:-:S04]  /*4d20*/  FSEL R23, R23, RZ, P3 ;  /* 0x000000ff17177208 */ /* 0x000fc80001800000 */
[----:B------:R-:W-:-:S04]  /*4d30*/  F2FP.BF16.F32.PACK_AB R23, RZ, R23 ;  /* 0x00000017ff17723e */ /* 0x000fc800000010ff */
[----:B------:R-:W-:-:S07]  /*4d40*/  PRMT R42, R23, 0x7610, R42 ;  /* 0x00007610172a7816 */ /* 0x000fce000000002a */
.L_x_987:
[----:B------:R-:W-:Y:S05]  /*4d50*/  @!P2 BRA `(.L_x_988) ;  /* 0x000000000018a947 */ /* 0x000fea0003800000 */
[----:B------:R-:W-:Y:S01]  /*4d60*/  FMUL.FTZ R6, R6, UR17 ;  /* 0x0000001106067c20 */ /* 0x000fe20008410000 */
[----:B------:R-:W-:-:S03]  /*4d70*/  LOP3.LUT P3, RZ, R173, 0xff00, RZ, 0xc0, !PT ;  /* 0x0000ff00adff7812 */ /* 0x000fc6000786c0ff */
[----:B------:R-:W-:-:S05]  /*4d80*/  FMUL.FTZ R6, R6, UR16 ;  /* 0x0000001006067c20 */ /* 0x000fca0008410000 */
[----:B------:R-:W-:-:S04]  /*4d90*/  FSEL R6, R6, RZ, P3 ;  /* 0x000000ff06067208 */ /* 0x000fc80001800000 */
[----:B------:R-:W-:-:S04]  /*4da0*/  F2FP.BF16.F32.PACK_AB R6, RZ, R6 ;  /* 0x00000006ff06723e */ /* 0x000fc800000010ff */
[----:B------:R-:W-:-:S07]  /*4db0*/  PRMT R42, R42, 0x5410, R6 ;  /* 0x000054102a2a7816 */ /* 0x000fce0000000006 */
.L_x_988:
[----:B------:R-:W-:Y:S05]  /*4dc0*/  @!P2 BRA `(.L_x_989) ;  /* 0x000000000018a947 */ /* 0x000fea0003800000 */
[----:B------:R-:W-:Y:S01]  /*4dd0*/  FMUL.FTZ R6, R27, UR17 ;  /* 0x000000111b067c20 */ /* 0x000fe20008410000 */
[----:B------:R-:W-:-:S03]  /*4de0*/  LOP3.LUT P3, RZ, R173, 0xff0000, RZ, 0xc0, !PT ;  /* 0x00ff0000adff7812 */ /* 0x000fc6000786c0ff */
[----:B------:R-:W-:-:S05]  /*4df0*/  FMUL.FTZ R6, R6, UR16 ;  /* 0x0000001006067c20 */ /* 0x000fca0008410000 */
[----:B------:R-:W-:-:S04]  /*4e00*/  FSEL R6, R6, RZ, P3 ;  /* 0x000000ff06067208 */ /* 0x000fc80001800000 */
[----:B------:R-:W-:-:S04]  /*4e10*/  F2FP.BF16.F32.PACK_AB R6, RZ, R6 ;  /* 0x00000006ff06723e */ /* 0x000fc800000010ff */
[----:B------:R-:W-:-:S07]  /*4e20*/  PRMT R43, R6, 0x7610, R43 ;  /* 0x00007610062b7816 */ /* 0x000fce000000002b */
.L_x_989:
        /* <DEDUP_REMOVED lines=11> */
.L_x_982:
[----:B------:R-:W-:Y:S01]  /*4ee0*/  ISETP.GT.AND P3, PT, R2, RZ, PT ;  /* 0x000000ff0200720c */ /* 0x000fe20003f64270 */
[----:B------:R-:W-:-:S12]  /*4ef0*/  @!P2 BRA `(.L_x_991) ;  /* 0x000000000028a947 */ /* 0x000fd80003800000 */
[----:B------:R-:W-:Y:S01]  /*4f00*/  @P3 FFMA.FTZ R6, R243, R5, R152 ;  /* 0x00000005f3063223 */ /* 0x000fe20000010098 */
[----:B0----5:R-:W-:Y:S01]  /*4f10*/  IMAD.U32 R21, R120, 0x10000, RZ ;  /* 0x0001000078157824 */ /* 0x021fe200078e00ff */
        /* <DEDUP_REMOVED lines=8> */
.L_x_991:
[----:B------:R-:W-:Y:S05]  /*4fa0*/  @!P2 BRA `(.L_x_992) ;  /* 0x00000000002ca947 */ /* 0x000fea0003800000 */
[----:B-----5:R-:W-:Y:S01]  /*4fb0*/  PRMT R6, R120, 0x7632, R6 ;  /* 0x0000763278067816 */ /* 0x020fe20000000006 */
[----:B0-----:R-:W-:Y:S01]  /*4fc0*/  @P3 FFMA.FTZ R20, R220, R5, R152 ;  /* 0x00000005dc143223 */ /* 0x001fe20000010098 */
        /* <DEDUP_REMOVED lines=9> */
.L_x_992:
[----:B------:R-:W-:Y:S05]  /*5060*/  @!P2 BRA `(.L_x_993) ;  /* 0x000000000028a947 */ /* 0x000fea0003800000 */
[----:B------:R-:W-:Y:S01]  /*5070*/  @P3 FFMA.FTZ R6, R185, R5, R152 ;  /* 0x00000005b9063223 */ /* 0x000fe20000010098 */
[----:B0----5:R-:W-:Y:S02]  /*5080*/  SHF.L.U32 R21, R121, 0x10, RZ ;  /* 0x0000001079157819 */ /* 0x021fe400000006ff */
        /* <DEDUP_REMOVED lines=8> */
.L_x_993:
        /* <DEDUP_REMOVED lines=12> */
.L_x_994:
[----:B------:R-:W-:Y:S05]  /*51d0*/  @!P2 BRA `(.L_x_995) ;  /* 0x000000000028a947 */ /* 0x000fea0003800000 */
[----:B0-----:R-:W-:Y:S01]  /*51e0*/  @P3 FFMA.FTZ R23, R169, R5, R152 ;  /* 0x00000005a9173223 */ /* 0x001fe20000010098 */
        /* <DEDUP_REMOVED lines=9> */
.L_x_995:
[----:B------:R-:W-:Y:S05]  /*5280*/  @!P2 BRA `(.L_x_996) ;  /* 0x00000000002ca947 */ /* 0x000fea0003800000 */
[----:B-----5:R-:W-:Y:S01]  /*5290*/  PRMT R6, R122, 0x7632, R6 ;  /* 0x000076327a067816 */ /* 0x020fe20000000006 */
[----:B0-----:R-:W-:Y:S01]  /*52a0*/  @P3 FFMA.FTZ R20, R14, R5, R152 ;  /* 0x000000050e143223 */ /* 0x001fe20000010098 */
[----:B------:R-:W-:-:S03]  /*52b0*/  LOP3.LUT P4, RZ, R173, 0xff00, RZ, 0xc0, !PT ;  /* 0x0000ff00adff7812 */ /* 0x000fc6000788c0ff */
[----:B------:R-:W-:Y:S02]  /*52c0*/  IMAD.U32 R21, R6, 0x10000, RZ ;  /* 0x0001000006157824 */ /* 0x000fe400078e00ff */
[----:B------:R-:W-:-:S04]  /*52d0*/  @P3 FADD.FTZ R20, R187, -R20 ;  /* 0x80000014bb143221 */ /* 0x000fc80000010000 */
[----:B------:R-:W-:-:S04]  /*52e0*/  @P3 FFMA.FTZ R21, R4, R20, R21 ;  /* 0x0000001404153223 */ /* 0x000fc80000010015 */
[----:B------:R-:W-:-:S04]  /*52f0*/  FMUL.FTZ R21, R21, UR17 ;  /* 0x0000001115157c20 */ /* 0x000fc80008410000 */
[----:B------:R-:W-:-:S05]  /*5300*/  FMUL.FTZ R21, R21, UR16 ;  /* 0x0000001015157c20 */ /* 0x000fca0008410000 */
[----:B------:R-:W-:-:S04]  /*5310*/  FSEL R21, R21, RZ, P4 ;  /* 0x000000ff15157208 */ /* 0x000fc80002000000 */
[----:B------:R-:W-:-:S04]  /*5320*/  F2FP.BF16.F32.PACK_AB R21, RZ, R21 ;  /* 0x00000015ff15723e */ /* 0x000fc800000010ff */
[----:B------:R-:W-:-:S07]  /*5330*/  PRMT R42, R42, 0x5410, R21 ;  /* 0x000054102a2a7816 */ /* 0x000fce0000000015 */
.L_x_996:
        /* <DEDUP_REMOVED lines=11> */
.L_x_997:
[----:B------:R-:W-:Y:S05]  /*53f0*/  @!P2 BRA `(.L_x_990) ;  /* 0x0000000c0038a947 */ /* 0x000fea0003800000 */
[----:B-----5:R-:W-:Y:S01]  /*5400*/  PRMT R6, R123, 0x7632, R6 ;  /* 0x000076327b067816 */ /* 0x020fe20000000006 */
[----:B0-----:R-:W-:-:S03]  /*5410*/  @P3 FFMA.FTZ R23, R170, R5, R152 ;  /* 0x00000005aa173223 */ /* 0x001fc60000010098 */
        /* <DEDUP_REMOVED lines=11> */
.L_x_981:
[----:B------:R-:W-:Y:S05]  /*54d0*/  @!P0 BRA `(.L_x_998) ;  /* 0x00000004007c8947 */ /* 0x000fea0003800000 */
[-CC-:B0-----:R-:W-:Y:S01]  /*54e0*/  FFMA.FTZ R20, R220, R5.reuse, R152.reuse ;  /* 0x00000005dc147223 */ /* 0x181fe20000010098 */
[-CC-:B------:R-:W-:Y:S01]  /*54f0*/  FFMA.FTZ R6, R243, R5.reuse, R152.reuse ;  /* 0x00000005f3067223 */ /* 0x180fe20000010098 */
[-CC-:B------:R-:W-:Y:S01]  /*5500*/  FFMA.FTZ R22, R185, R5.reuse, R152.reuse ;  /* 0x00000005b9167223 */ /* 0x180fe20000010098 */
[-CC-:B------:R-:W-:Y:S01]  /*5510*/  FFMA.FTZ R24, R168, R5.reuse, R152.reuse ;  /* 0x00000005a8187223 */ /* 0x180fe20000010098 */
[-CC-:B-----5:R-:W-:Y:S01]  /*5520*/  FFMA.FTZ R167, R169, R5.reuse, R152.reuse ;  /* 0x00000005a9a77223 */ /* 0x1a0fe20000010098 */
[-C--:B------:R-:W-:Y:S01]  /*5530*/  FFMA.FTZ R26, R14, R5.reuse, R152 ;  /* 0x000000050e1a7223 */ /* 0x080fe20000010098 */
[----:B------:R-:W-:Y:S01]  /*5540*/  FADD.FTZ R23, R171, -R20 ;  /* 0x80000014ab177221 */ /* 0x000fe20000010000 */
[----:B------:R-:W-:Y:S01]  /*5550*/  FADD.FTZ R21, R15, -R6 ;  /* 0x800000060f157221 */ /* 0x000fe20000010000 */
[----:B------:R-:W-:Y:S01]  /*5560*/  FADD.FTZ R25, R19, -R22 ;  /* 0x8000001613197221 */ /* 0x000fe20000010000 */
[----:B------:R-:W-:Y:S01]  /*5570*/  FADD.FTZ R27, R183, -R24 ;  /* 0x80000018b71b7221 */ /* 0x000fe20000010000 */
[----:B------:R-:W-:Y:S01]  /*5580*/  FADD.FTZ R167, R200, -R167 ;  /* 0x800000a7c8a77221 */ /* 0x000fe20000010000 */
[----:B------:R-:W-:Y:S01]  /*5590*/  FADD.FTZ R211, R187, -R26 ;  /* 0x8000001abbd37221 */ /* 0x000fe20000010000 */
[-CC-:B------:R-:W-:Y:S01]  /*55a0*/  FFMA.FTZ R213, R181, R5.reuse, R152.reuse ;  /* 0x00000005b5d57223 */ /* 0x180fe20000010098 */
[----:B------:R-:W-:Y:S01]  /*55b0*/  FFMA.FTZ R215, R170, R5, R152 ;  /* 0x00000005aad77223 */ /* 0x000fe20000010098 */
        /* <DEDUP_REMOVED lines=8> */
[----:B------:R-:W-:-:S02]  /*5640*/  FADD.FTZ R215, R16, -R215 ;  /* 0x800000d710d77221 */ /* 0x000fc40000010000 */
[----:B------:R-:W-:Y:S01]  /*5650*/  FSEL R24, R24, RZ, P3 ;  /* 0x000000ff18187208 */ /* 0x000fe20001800000 */
[C---:B------:R-:W-:Y:S01]  /*5660*/  FMUL.FTZ R6, R4.reuse, R213 ;  /* 0x000000d504067220 */ /* 0x040fe20000410000 */
        /* <DEDUP_REMOVED lines=8> */
[----:B------:R-:W-:-:S03]  /*56f0*/  LOP3.LUT P4, RZ, R172, 0xff, RZ, 0xc0, !PT ;  /* 0x000000ffacff7812 */ /* 0x000fc6000788c0ff */
[----:B------:R-:W-:-:S05]  /*5700*/  FMUL.FTZ R27, R27, UR16 ;  /* 0x000000101b1b7c20 */ /* 0x000fca0008410000 */
[----:B------:R-:W-:-:S04]  /*5710*/  FSEL R27, R27, RZ, P4 ;  /* 0x000000ff1b1b7208 */ /* 0x000fc80002000000 */
[----:B------:R-:W-:-:S04]  /*5720*/  F2FP.BF16.F32.PACK_AB R27, RZ, R27 ;  /* 0x0000001bff1b723e */ /* 0x000fc800000010ff */
[----:B------:R-:W-:-:S07]  /*5730*/  PRMT R40, R27, 0x7610, R40 ;  /* 0x000076101b287816 */ /* 0x000fce0000000028 */
.L_x_999:
[----:B------:R-:W-:Y:S05]  /*5740*/  @!P2 BRA `(.L_x_1000) ;  /* 0x000000000018a947 */ /* 0x000fea0003800000 */
[----:B------:R-:W-:Y:S01]  /*5750*/  FMUL.FTZ R27, R24, UR17 ;  /* 0x00000011181b7c20 */ /* 0x000fe20008410000 */
[----:B------:R-:W-:-:S03]  /*5760*/  LOP3.LUT P4, RZ, R172, 0xff00, RZ, 0xc0, !PT ;  /* 0x0000ff00acff7812 */ /* 0x000fc6000788c0ff */
[----:B------:R-:W-:-:S05]  /*5770*/  FMUL.FTZ R27, R27, UR16 ;  /* 0x000000101b1b7c20 */ /* 0x000fca0008410000 */
[----:B------:R-:W-:-:S04]  /*5780*/  FSEL R27, R27, RZ, P4 ;  /* 0x000000ff1b1b7208 */ /* 0x000fc80002000000 */
[----:B------:R-:W-:-:S04]  /*5790*/  F2FP.BF16.F32.PACK_AB R27, RZ, R27 ;  /* 0x0000001bff1b723e */ /* 0x000fc800000010ff */
[----:B------:R-:W-:-:S07]  /*57a0*/  PRMT R40, R40, 0x5410, R27 ;  /* 0x0000541028287816 */ /* 0x000fce000000001b */
.L_x_1000:
[----:B------:R-:W-:Y:S05]  /*57b0*/  @!P2 BRA `(.L_x_1001) ;  /* 0x000000000018a947 */ /* 0x000fea0003800000 */
[----:B------:R-:W-:Y:S01]  /*57c0*/  FMUL.FTZ R27, R25, UR17 ;  /* 0x00000011191b7c20 */ /* 0x000fe20008410000 */
[----:B------:R-:W-:-:S03]  /*57d0*/  LOP3.LUT P4, RZ, R172, 0xff0000, RZ, 0xc0, !PT ;  /* 0x00ff0000acff7812 */ /* 0x000fc6000788c0ff */
[----:B------:R-:W-:-:S05]  /*57e0*/  FMUL.FTZ R27, R27, UR16 ;  /* 0x000000101b1b7c20 */ /* 0x000fca0008410000 */
[----:B------:R-:W-:-:S04]  /*57f0*/  FSEL R27, R27, RZ, P4 ;  /* 0x000000ff1b1b7208 */ /* 0x000fc80002000000 */
[----:B------:R-:W-:-:S04]  /*5800*/  F2FP.BF16.F32.PACK_AB R27, RZ, R27 ;  /* 0x0000001bff1b723e */ /* 0x000fc800000010ff */
[----:B------:R-:W-:-:S07]  /*5810*/  PRMT R41, R27, 0x7610, R41 ;  /* 0x000076101b297816 */ /* 0x000fce0000000029 */
.L_x_1001:
[----:B------:R-:W-:Y:S05]  /*5820*/  @!P2 BRA `(.L_x_1002) ;  /* 0x000000000018a947 */ /* 0x000fea0003800000 */
[----:B------:R-:W-:Y:S01]  /*5830*/  FMUL.FTZ R27, R22, UR17 ;  /* 0x00000011161b7c20 */ /* 0x000fe20008410000 */
[----:B------:R-:W-:-:S03]  /*5840*/  LOP3.LUT P4, RZ, R172, 0xff000000, RZ, 0xc0, !PT ;  /* 0xff000000acff7812 */ /* 0x000fc6000788c0ff */
[----:B------:R-:W-:-:S05]  /*5850*/  FMUL.FTZ R27, R27, UR16 ;  /* 0x000000101b1b7c20 */ /* 0x000fca0008410000 */
[----:B------:R-:W-:-:S04]  /*5860*/  FSEL R27, R27, RZ, P4 ;  /* 0x000000ff1b1b7208 */ /* 0x000fc80002000000 */
[----:B------:R-:W-:-:S04]  /*5870*/  F2FP.BF16.F32.PACK_AB R27, RZ, R27 ;  /* 0x0000001bff1b723e */ /* 0x000fc800000010ff */
[----:B------:R-:W-:-:S07]  /*5880*/  PRMT R41, R41, 0x5410, R27 ;  /* 0x0000541029297816 */ /* 0x000fce000000001b */
.L_x_1002:
[----:B------:R-:W-:Y:S05]  /*5890*/  @!P2 BRA `(.L_x_1003) ;  /* 0x000000000018a947 */ /* 0x000fea0003800000 */
[----:B------:R-:W-:Y:S01]  /*58a0*/  FMUL.FTZ R27, R26, UR17 ;  /* 0x000000111a1b7c20 */ /* 0x000fe20008410000 */
[----:B------:R-:W-:-:S03]  /*58b0*/  LOP3.LUT P4, RZ, R173, 0xff, RZ, 0xc0, !PT ;  /* 0x000000ffadff7812 */ /* 0x000fc6000788c0ff */
[----:B------:R-:W-:-:S05]  /*58c0*/  FMUL.FTZ R27, R27, UR16 ;  /* 0x000000101b1b7c20 */ /* 0x000fca0008410000 */
[----:B------:R-:W-:-:S04]  /*58d0*/  FSEL R27, R27, RZ, P4 ;  /* 0x000000ff1b1b7208 */ /* 0x000fc80002000000 */
[----:B------:R-:W-:-:S04]  /*58e0*/  F2FP.BF16.F32.PACK_AB R27, RZ, R27 ;  /* 0x0000001bff1b723e */ /* 0x000fc800000010ff */
[----:B------:R-:W-:-:S07]  /*58f0*/  PRMT R42, R27, 0x7610, R42 ;  /* 0x000076101b2a7816 */ /* 0x000fce000000002a */
.L_x_1003:
[----:B------:R-:W-:Y:S05]  /*5900*/  @!P2 BRA `(.L_x_1004) ;  /* 0x000000000018a947 */ /* 0x000fea0003800000 */
[----:B------:R-:W-:Y:S01]  /*5910*/  FMUL.FTZ R27, R23, UR17 ;  /* 0x00000011171b7c20 */ /* 0x000fe20008410000 */
[----:B------:R-:W-:-:S03]  /*5920*/  LOP3.LUT P4, RZ, R173, 0xff00, RZ, 0xc0, !PT ;  /* 0x0000ff00adff7812 */ /* 0x000fc6000788c0ff */
[----:B------:R-:W-:-:S05]  /*5930*/  FMUL.FTZ R27, R27, UR16 ;  /* 0x000000101b1b7c20 */ /* 0x000fca0008410000 */
[----:B------:R-:W-:-:S04]  /*5940*/  FSEL R27, R27, RZ, P4 ;  /* 0x000000ff1b1b7208 */ /* 0x000fc80002000000 */
[----:B------:R-:W-:-:S04]  /*5950*/  F2FP.BF16.F32.PACK_AB R27, RZ, R27 ;  /* 0x0000001bff1b723e */ /* 0x000fc800000010ff */
[----:B------:R-:W-:-:S07]  /*5960*/  PRMT R42, R42, 0x5410, R27 ;  /* 0x000054102a2a7816 */ /* 0x000fce000000001b */
.L_x_1004:
[----:B------:R-:W-:Y:S02]  /*5970*/  F2FP.BF16.F32.PACK_AB R26, R23, R26 ;  /* 0x0000001a171a723e */ /* 0x000fe400000010ff */
[----:B------:R-:W-:Y:S02]  /*5980*/  F2FP.BF16.F32.PACK_AB R25, R22, R25 ;  /* 0x000000191619723e */ /* 0x000fe400000010ff */
        /* <DEDUP_REMOVED lines=9> */
.L_x_1005:
        /* <DEDUP_REMOVED lines=11> */
.L_x_998:
[----:B------:R-:W-:Y:S05]  /*5ad0*/  @!P2 BRA `(.L_x_1006) ;  /* 0x00000000002ca947 */ /* 0x000fea0003800000 */
[----:B------:R-:W-:Y:S01]  /*5ae0*/  FFMA.FTZ R6, R243, R5, R152 ;  /* 0x00000005f3067223 */ /* 0x000fe20000010098 */
[----:B------:R-:W-:-:S03]  /*5af0*/  ISETP.GT.AND P3, PT, R2, RZ, PT ;  /* 0x000000ff0200720c */ /* 0x000fc60003f64270 */
[----:B0-----:R-:W-:-:S04]  /*5b00*/  FADD.FTZ R21, R15, -R6 ;  /* 0x800000060f157221 */ /* 0x001fc80000010000 */
        /* <DEDUP_REMOVED lines=8> */
.L_x_1006:
        /* <DEDUP_REMOVED lines=12> */
.L_x_1007:
        /* <DEDUP_REMOVED lines=12> */
.L_x_1008:
        /* <DEDUP_REMOVED lines=12> */
.L_x_1009:
[----:B------:R-:W-:Y:S05]  /*5dd0*/  @!P2 BRA `(.L_x_1010) ;  /* 0x00000000002ca947 */ /* 0x000fea0003800000 */
[----:B0-----:R-:W-:Y:S01]  /*5de0*/  FFMA.FTZ R21, R169, R5, R152 ;  /* 0x00000005a9157223 */ /* 0x001fe20000010098 */
        /* <DEDUP_REMOVED lines=10> */
.L_x_1010:
        /* <DEDUP_REMOVED lines=12> */
.L_x_1011:
        /* <DEDUP_REMOVED lines=12> */
.L_x_1012:
[----:B------:R-:W-:Y:S05]  /*6010*/  @!P2 BRA `(.L_x_990) ;  /* 0x000000000030a947 */ /* 0x000fea0003800000 */
[----:B0-----:R-:W-:Y:S01]  /*6020*/  FFMA.FTZ R21, R170, R5, R152 ;  /* 0x00000005aa157223 */ /* 0x001fe20000010098 */
        /* <DEDUP_REMOVED lines=11> */
.L_x_990:
[----:B0-----:R-:W0:Y:S01]  /*60e0*/  @P0 LDC.64 R22, c[0x0][0x478] ;  /* 0x00011e00ff160b82 */ /* 0x001e220000000a00 */
[----:B-----5:R-:W-:Y:S02]  /*60f0*/  @P0 IADD3 R167, PT, PT, R153, 0x80, RZ ;  /* 0x0000008099a70810 */ /* 0x020fe40007ffe0ff */
        /* <DEDUP_REMOVED lines=8> */
[----:B------:R-:W-:Y:S02]  /*6180*/  ISETP.GT.AND P3, PT, R2, RZ, PT ;  /* 0x000000ff0200720c */ /* 0x000fe40003f64270 */
[----:B0-----:R-:W-:Y:S02]  /*6190*/  PRMT R21, R124, 0x7632, R21 ;  /* 0x000076327c157816 */ /* 0x001fe40000000015 */
[----:B------:R-:W-:Y:S02]  /*61a0*/  PRMT R173, R125, 0x7632, R173 ;  /* 0x000076327dad7816 */ /* 0x000fe400000000ad */
[----:B------:R-:W-:Y:S01]  /*61b0*/  PRMT R6, R126, 0x7632, R6 ;  /* 0x000076327e067816 */ /* 0x000fe20000000006 */
[----:B------:R-:W-:Y:S01]  /*61c0*/  IMAD.U32 R21, R21, 0x10000, RZ ;  /* 0x0001000015157824 */ /* 0x000fe200078e00ff */
[----:B------:R-:W-:Y:S02]  /*61d0*/  SHF.L.U32 R211, R125, 0x10, RZ ;  /* 0x000000107dd37819 */ /* 0x000fe400000006ff */
[----:B------:R-:W-:-:S02]  /*61e0*/  SHF.L.U32 R173, R173, 0x10, RZ ;  /* 0x00000010adad7819 */ /* 0x000fc400000006ff */
[----:B------:R-:W-:Y:S01]  /*61f0*/  SHF.L.U32 R6, R6, 0x10, RZ ;  /* 0x0000001006067819 */ /* 0x000fe200000006ff */
[-CC-:B------:R-:W-:Y:S01]  /*6200*/  @P3 FFMA.FTZ R23, R228, R5.reuse, R152.reuse ;  /* 0x00000005e4173223 */ /* 0x180fe20000010098 */
[-CC-:B------:R-:W-:Y:S01]  /*6210*/  @P3 FFMA.FTZ R25, R203, R5.reuse, R152.reuse ;  /* 0x00000005cb193223 */ /* 0x180fe20000010098 */
[-CC-:B------:R-:W-:Y:S01]  /*6220*/  @P3 FFMA.FTZ R20, R230, R5.reuse, R152.reuse ;  /* 0x00000005e6143223 */ /* 0x180fe20000010098 */
[-CC-:B------:R-:W-:Y:S01]  /*6230*/  @P3 FFMA.FTZ R27, R247, R5.reuse, R152.reuse ;  /* 0x00000005f71b3223 */ /* 0x180fe20000010098 */
[----:B------:R-:W-:Y:S01]  /*6240*/  @P3 FADD.FTZ R23, R18, -R23 ;  /* 0x8000001712173221 */ /* 0x000fe20000010000 */
[----:B------:R-:W-:Y:S01]  /*6250*/  @P3 FFMA.FTZ R24, R214, R5, R152 ;  /* 0x00000005d6183223 */ /* 0x000fe20000010098 */
[----:B------:R-:W-:Y:S01]  /*6260*/  @P3 FADD.FTZ R25, R222, -R25 ;  /* 0x80000019de193221 */ /* 0x000fe20000010000 */
[----:B------:R-:W-:Y:S01]  /*6270*/  @P3 FADD.FTZ R20, R191, -R20 ;  /* 0x80000014bf143221 */ /* 0x000fe20000010000 */
[----:B------:R-:W-:Y:S01]  /*6280*/  @P3 FFMA.FTZ R21, R4, R23, R21 ;  /* 0x0000001704153223 */ /* 0x000fe20000010015 */
[----:B------:R-:W-:Y:S01]  /*6290*/  SHF.L.U32 R23, R126, 0x10, RZ ;  /* 0x000000107e177819 */ /* 0x000fe200000006ff */
[----:B------:R-:W-:Y:S01]  /*62a0*/  @P3 FADD.FTZ R22, R224, -R27 ;  /* 0x8000001be0163221 */ /* 0x000fe20000010000 */
[----:B------:R-:W-:Y:S01]  /*62b0*/  @P3 FADD.FTZ R27, R193, -R24 ;  /* 0x80000018c11b3221 */ /* 0x000fe20000010000 */
[C---:B------:R-:W-:Y:S01]  /*62c0*/  @P3 FFMA.FTZ R211, R4.reuse, R25, R211 ;  /* 0x0000001904d33223 */ /* 0x040fe200000100d3 */
[C---:B------:R-:W-:Y:S01]  /*62d0*/  @P3 FFMA.FTZ R173, R4.reuse, R20, R173 ;  /* 0x0000001404ad3223 */ /* 0x040fe200000100ad */
[----:B------:R-:W-:Y:S01]  /*62e0*/  @P3 FFMA.FTZ R23, R4, R22, R23 ;  /* 0x0000001604173223 */ /* 0x000fe20000010017 */
[-CC-:B------:R-:W-:Y:S01]  /*62f0*/  @P3 FFMA.FTZ R25, R165, R5.reuse, R152.reuse ;  /* 0x00000005a5193223 */ /* 0x180fe20000010098 */
[----:B------:R-:W-:Y:S01]  /*6300*/  PRMT R167, R127, 0x7632, R167 ;  /* 0x000076327fa77816 */ /* 0x000fe200000000a7 */
[-CC-:B------:R-:W-:Y:S01]  /*6310*/  @P3 FFMA.FTZ R22, R216, R5.reuse, R152.reuse ;  /* 0x00000005d8163223 */ /* 0x180fe20000010098 */
[----:B------:R-:W-:Y:S01]  /*6320*/  @P3 FFMA.FTZ R20, R245, R5, R152 ;  /* 0x00000005f5143223 */ /* 0x000fe20000010098 */
[----:B------:R-:W-:Y:S01]  /*6330*/  @P3 FFMA.FTZ R6, R4, R27, R6 ;  /* 0x0000001b04063223 */ /* 0x000fe20000010006 */
[----:B------:R-:W-:-:S02]  /*6340*/  IMAD.U32 R27, R127, 0x10000, RZ ;  /* 0x000100007f1b7824 */ /* 0x000fc400078e00ff */
        /* <DEDUP_REMOVED lines=17> */
.L_x_1015:
[----:B------:R-:W-:Y:S05]  /*6460*/  @!P2 BRA `(.L_x_1016) ;  /* 0x000000000018a947 */ /* 0x000fea0003800000 */
[----:B------:R-:W-:Y:S01]  /*6470*/  FMUL.FTZ R20, R21, UR17 ;  /* 0x0000001115147c20 */ /* 0x000fe20008410000 */
[----:B------:R-:W-:-:S03]  /*6480*/  LOP3.LUT P3, RZ, R174, 0xff00, RZ, 0xc0, !PT ;  /* 0x0000ff00aeff7812 */ /* 0x000fc6000786c0ff */
[----:B------:R-:W-:-:S05]  /*6490*/  FMUL.FTZ R20, R20, UR16 ;  /* 0x0000001014147c20 */ /* 0x000fca0008410000 */
[----:B------:R-:W-:-:S04]  /*64a0*/  FSEL R20, R20, RZ, P3 ;  /* 0x000000ff14147208 */ /* 0x000fc80001800000 */
[----:B------:R-:W-:-:S04]  /*64b0*/  F2FP.BF16.F32.PACK_AB R20, RZ, R20 ;  /* 0x00000014ff14723e */ /* 0x000fc800000010ff */
[----:B------:R-:W-:-:S07]  /*64c0*/  PRMT R40, R40, 0x5410, R20 ;  /* 0x0000541028287816 */ /* 0x000fce0000000014 */
.L_x_1016:
[----:B------:R-:W-:Y:S05]  /*64d0*/  @!P2 BRA `(.L_x_1017) ;  /* 0x000000000018a947 */ /* 0x000fea0003800000 */
[----:B------:R-:W-:Y:S01]  /*64e0*/  FMUL.FTZ R211, R211, UR17 ;  /* 0x00000011d3d37c20 */ /* 0x000fe20008410000 */
[----:B------:R-:W-:-:S03]  /*64f0*/  LOP3.LUT P3, RZ, R174, 0xff0000, RZ, 0xc0, !PT ;  /* 0x00ff0000aeff7812 */ /* 0x000fc6000786c0ff */
[----:B------:R-:W-:-:S05]  /*6500*/  FMUL.FTZ R211, R211, UR16 ;  /* 0x00000010d3d37c20 */ /* 0x000fca0008410000 */
[----:B------:R-:W-:-:S04]  /*6510*/  FSEL R211, R211, RZ, P3 ;  /* 0x000000ffd3d37208 */ /* 0x000fc80001800000 */
[----:B------:R-:W-:-:S04]  /*6520*/  F2FP.BF16.F32.PACK_AB R211, RZ, R211 ;  /* 0x000000d3ffd3723e */ /* 0x000fc800000010ff */
[----:B------:R-:W-:-:S07]  /*6530*/  PRMT R41, R211, 0x7610, R41 ;  /* 0x00007610d3297816 */ /* 0x000fce0000000029 */
.L_x_1017:
[----:B------:R-:W-:Y:S05]  /*6540*/  @!P2 BRA `(.L_x_1018) ;  /* 0x000000000018a947 */ /* 0x000fea0003800000 */
[----:B------:R-:W-:Y:S01]  /*6550*/  FMUL.FTZ R173, R173, UR17 ;  /* 0x00000011adad7c20 */ /* 0x000fe20008410000 */
[----:B------:R-:W-:-:S03]  /*6560*/  LOP3.LUT P3, RZ, R174, 0xff000000, RZ, 0xc0, !PT ;  /* 0xff000000aeff7812 */ /* 0x000fc6000786c0ff */
[----:B------:R-:W-:-:S05]  /*6570*/  FMUL.FTZ R173, R173, UR16 ;  /* 0x00000010adad7c20 */ /* 0x000fca0008410000 */
[----:B------:R-:W-:-:S04]  /*6580*/  FSEL R173, R173, RZ, P3 ;  /* 0x000000ffadad7208 */ /* 0x000fc80001800000 */
[----:B------:R-:W-:-:S04]  /*6590*/  F2FP.BF16.F32.PACK_AB R173, RZ, R173 ;  /* 0x000000adffad723e */ /* 0x000fc800000010ff */
[----:B------:R-:W-:-:S07]  /*65a0*/  PRMT R41, R41, 0x5410, R173 ;  /* 0x0000541029297816 */ /* 0x000fce00000000ad */
.L_x_1018:
[----:B------:R-:W-:Y:S05]  /*65b0*/  @!P2 BRA `(.L_x_1019) ;  /* 0x000000000018a947 */ /* 0x000fea0003800000 */
[----:B------:R-:W-:Y:S01]  /*65c0*/  FMUL.FTZ R23, R23, UR17 ;  /* 0x0000001117177c20 */ /* 0x000fe20008410000 */
[----:B------:R-:W-:-:S03]  /*65d0*/  LOP3.LUT P3, RZ, R175, 0xff, RZ, 0xc0, !PT ;  /* 0x000000ffafff7812 */ /* 0x000fc6000786c0ff */
[----:B------:R-:W-:-:S05]  /*65e0*/  FMUL.FTZ R23, R23, UR16 ;  /* 0x0000001017177c20 */ /* 0x000fca0008410000 */
[----:B------:R-:W-:-:S04]  /*65f0*/  FSEL R23, R23, RZ, P3 ;  /* 0x000000ff17177208 */ /* 0x000fc80001800000 */
[----:B------:R-:W-:-:S04]  /*6600*/  F2FP.BF16.F32.PACK_AB R23, RZ, R23 ;  /* 0x00000017ff17723e */ /* 0x000fc800000010ff */
[----:B------:R-:W-:-:S07]  /*6610*/  PRMT R42, R23, 0x7610, R42 ;  /* 0x00007610172a7816 */ /* 0x000fce000000002a */
.L_x_1019:
[----:B------:R-:W-:Y:S05]  /*6620*/  @!P2 BRA `(.L_x_1020) ;  /* 0x000000000018a947 */ /* 0x000fea0003800000 */
[----:B------:R-:W-:Y:S01]  /*6630*/  FMUL.FTZ R6, R6, UR17 ;  /* 0x0000001106067c20 */ /* 0x000fe20008410000 */
[----:B------:R-:W-:-:S03]  /*6640*/  LOP3.LUT P3, RZ, R175, 0xff00, RZ, 0xc0, !PT ;  /* 0x0000ff00afff7812 */ /* 0x000fc6000786c0ff */
[----:B------:R-:W-:-:S05]  /*6650*/  FMUL.FTZ R6, R6, UR16 ;  /* 0x0000001006067c20 */ /* 0x000fca0008410000 */
[----:B------:R-:W-:-:S04]  /*6660*/  FSEL R6, R6, RZ, P3 ;  /* 0x000000ff06067208 */ /* 0x000fc80001800000 */
[----:B------:R-:W-:-:S04]  /*6670*/  F2FP.BF16.F32.PACK_AB R6, RZ, R6 ;  /* 0x00000006ff06723e */ /* 0x000fc800000010ff */
[----:B------:R-:W-:-:S07]  /*6680*/  PRMT R42, R42, 0x5410, R6 ;  /* 0x000054102a2a7816 */ /* 0x000fce0000000006 */
.L_x_1020:
[----:B------:R-:W-:Y:S05]  /*6690*/  @!P2 BRA `(.L_x_1021) ;  /* 0x000000000018a947 */ /* 0x000fea0003800000 */
[----:B------:R-:W-:Y:S01]  /*66a0*/  FMUL.FTZ R6, R27, UR17 ;  /* 0x000000111b067c20 */ /* 0x000fe20008410000 */
[----:B------:R-:W-:-:S03]  /*66b0*/  LOP3.LUT P3, RZ, R175, 0xff0000, RZ, 0xc0, !PT ;  /* 0x00ff0000afff7812 */ /* 0x000fc6000786c0ff */
[----:B------:R-:W-:-:S05]  /*66c0*/  FMUL.FTZ R6, R6, UR16 ;  /* 0x0000001006067c20 */ /* 0x000fca0008410000 */
[----:B------:R-:W-:-:S04]  /*66d0*/  FSEL R6, R6, RZ, P3 ;  /* 0x000000ff06067208 */ /* 0x000fc80001800000 */
[----:B------:R-:W-:-:S04]  /*66e0*/  F2FP.BF16.F32.PACK_AB R6, RZ, R6 ;  /* 0x00000006ff06723e */ /* 0x000fc800000010ff */
[----:B------:R-:W-:-:S07]  /*66f0*/  PRMT R43, R6, 0x7610, R43 ;  /* 0x00007610062b7816 */ /* 0x000fce000000002b */
.L_x_1021:
        /* <DEDUP_REMOVED lines=11> */
.L_x_1014:
[----:B------:R-:W-:Y:S01]  /*67b0*/  ISETP.GT.AND P3, PT, R2, RZ, PT ;  /* 0x000000ff0200720c */ /* 0x000fe20003f64270 */
[----:B------:R-:W-:-:S12]  /*67c0*/  @!P2 BRA `(.L_x_1023) ;  /* 0x000000000028a947 */ /* 0x000fd80003800000 */
[----:B------:R-:W-:Y:S01]  /*67d0*/  @P3 FFMA.FTZ R6, R245, R5, R152 ;  /* 0x00000005f5063223 */ /* 0x000fe20000010098 */
[----:B0-----:R-:W-:Y:S02]  /*67e0*/  SHF.L.U32 R21, R124, 0x10, RZ ;  /* 0x000000107c157819 */ /* 0x001fe400000006ff */
        /* <DEDUP_REMOVED lines=8> */
.L_x_1023:
[----:B------:R-:W-:Y:S05]  /*6870*/  @!P2 BRA `(.L_x_1024) ;  /* 0x00000000002ca947 */ /* 0x000fea0003800000 */
[----:B------:R-:W-:Y:S01]  /*6880*/  PRMT R6, R124, 0x7632, R6 ;  /* 0x000076327c067816 */ /* 0x000fe20000000006 */
        /* <DEDUP_REMOVED lines=10> */
.L_x_1024:
[----:B------:R-:W-:Y:S05]  /*6930*/  @!P2 BRA `(.L_x_1025) ;  /* 0x000000000028a947 */ /* 0x000fea0003800000 */
[----:B0-----:R-:W-:Y:S01]  /*6940*/  @P3 FFMA.FTZ R23, R203, R5, R152 ;  /* 0x00000005cb173223 */ /* 0x001fe20000010098 */
[----:B------:R-:W-:Y:S01]  /*6950*/  IMAD.U32 R21, R125, 0x10000, RZ ;  /* 0x000100007d157824 */ /* 0x000fe200078e00ff */
        /* <DEDUP_REMOVED lines=8> */
.L_x_1025:
        /* <DEDUP_REMOVED lines=12> */
.L_x_1026:
[----:B------:R-:W-:Y:S05]  /*6aa0*/  @!P2 BRA `(.L_x_1027) ;  /* 0x000000000028a947 */ /* 0x000fea0003800000 */
[----:B0-----:R-:W-:Y:S01]  /*6ab0*/  @P3 FFMA.FTZ R23, R247, R5, R152 ;  /* 0x00000005f7173223 */ /* 0x001fe20000010098 */
[----:B------:R-:W-:Y:S02]  /*6ac0*/  SHF.L.U32 R21, R126, 0x10, RZ ;  /* 0x000000107e157819 */ /* 0x000fe400000006ff */
        /* <DEDUP_REMOVED lines=8> */
.L_x_1027:
        /* <DEDUP_REMOVED lines=12> */
.L_x_1028:
        /* <DEDUP_REMOVED lines=11> */
.L_x_1029:
[----:B------:R-:W-:Y:S05]  /*6cc0*/  @!P2 BRA `(.L_x_1022) ;  /* 0x0000000c0038a947 */ /* 0x000fea0003800000 */
[----:B------:R-:W-:Y:S01]  /*6cd0*/  PRMT R6, R127, 0x7632, R6 ;  /* 0x000076327f067816 */ /* 0x000fe20000000006 */
[----:B0-----:R-:W-:-:S04]  /*6ce0*/  @P3 FFMA.FTZ R20, R216, R5, R152 ;  /* 0x00000005d8143223 */ /* 0x001fc80000010098 */
[----:B------:R-:W-:Y:S02]  /*6cf0*/  IMAD.U32 R21, R6, 0x10000, RZ ;  /* 0x0001000006157824 */ /* 0x000fe400078e00ff */
        /* <DEDUP_REMOVED lines=10> */
.L_x_1013:
[----:B------:R-:W-:Y:S05]  /*6da0*/  @!P0 BRA `(.L_x_1030) ;  /* 0x00000004007c8947 */ /* 0x000fea0003800000 */
[-CC-:B0-----:R-:W-:Y:S01]  /*6db0*/  FFMA.FTZ R23, R228, R5.reuse, R152.reuse ;  /* 0x00000005e4177223 */ /* 0x181fe20000010098 */
        /* <DEDUP_REMOVED lines=37> */
.L_x_1031:
[----:B------:R-:W-:Y:S05]  /*7010*/  @!P2 BRA `(.L_x_1032) ;  /* 0x000000000018a947 */ /* 0x000fea0003800000 */
[----:B------:R-:W-:Y:S01]  /*7020*/  FMUL.FTZ R23, R24, UR17 ;  /* 0x0000001118177c20 */ /* 0x000fe20008410000 */
[----:B------:R-:W-:-:S03]  /*7030*/  LOP3.LUT P4, RZ, R174, 0xff00, RZ, 0xc0, !PT ;  /* 0x0000ff00aeff7812 */ /* 0x000fc6000788c0ff */
[----:B------:R-:W-:-:S05]  /*7040*/  FMUL.FTZ R23, R23, UR16 ;  /* 0x0000001017177c20 */ /* 0x000fca0008410000 */
[----:B------:R-:W-:-:S04]  /*7050*/  FSEL R23, R23, RZ, P4 ;  /* 0x000000ff17177208 */ /* 0x000fc80002000000 */
[----:B------:R-:W-:-:S04]  /*7060*/  F2FP.BF16.F32.PACK_AB R23, RZ, R23 ;  /* 0x00000017ff17723e */ /* 0x000fc800000010ff */
[----:B------:R-:W-:-:S07]  /*7070*/  PRMT R40, R40, 0x5410, R23 ;  /* 0x0000541028287816 */ /* 0x000fce0000000017 */
.L_x_1032:
[----:B------:R-:W-:Y:S05]  /*7080*/  @!P2 BRA `(.L_x_1033) ;  /* 0x000000000018a947 */ /* 0x000fea0003800000 */
[----:B------:R-:W-:Y:S01]  /*7090*/  FMUL.FTZ R23, R25, UR17 ;  /* 0x0000001119177c20 */ /* 0x000fe20008410000 */
[----:B------:R-:W-:-:S03]  /*70a0*/  LOP3.LUT P4, RZ, R174, 0xff0000, RZ, 0xc0, !PT ;  /* 0x00ff0000aeff7812 */ /* 0x000fc6000788c0ff */
[----:B------:R-:W-:-:S05]  /*70b0*/  FMUL.FTZ R23, R23, UR16 ;  /* 0x0000001017177c20 */ /* 0x000fca0008410000 */
[----:B------:R-:W-:-:S04]  /*70c0*/  FSEL R23, R23, RZ, P4 ;  /* 0x000000ff17177208 */ /* 0x000fc80002000000 */
[----:B------:R-:W-:-:S04]  /*70d0*/  F2FP.BF16.F32.PACK_AB R23, RZ, R23 ;  /* 0x00000017ff17723e */ /* 0x000fc800000010ff */
[----:B------:R-:W-:-:S07]  /*70e0*/  PRMT R41, R23, 0x7610, R41 ;  /* 0x0000761017297816 */ /* 0x000fce0000000029 */
.L_x_1033:
[----:B------:R-:W-:Y:S05]  /*70f0*/  @!P2 BRA `(.L_x_1034) ;  /* 0x000000000018a947 */ /* 0x000fea0003800000 */
[----:B------:R-:W-:Y:S01]  /*7100*/  FMUL.FTZ R23, R22, UR17 ;  /* 0x0000001116177c20 */ /* 0x000fe20008410000 */
[----:B------:R-:W-:-:S03]  /*7110*/  LOP3.LUT P4, RZ, R174, 0xff000000, RZ, 0xc0, !PT ;  /* 0xff000000aeff7812 */ /* 0x000fc6000788c0ff */
[----:B------:R-:W-:-:S05]  /*7120*/  FMUL.FTZ R23, R23, UR16 ;  /* 0x0000001017177c20 */ /* 0x000fca0008410000 */
[----:B------:R-:W-:-:S04]  /*7130*/  FSEL R23, R23, RZ, P4 ;  /* 0x000000ff17177208 */ /* 0x000fc80002000000 */
[----:B------:R-:W-:-:S04]  /*7140*/  F2FP.BF16.F32.PACK_AB R23, RZ, R23 ;  /* 0x00000017ff17723e */ /* 0x000fc800000010ff */
[----:B------:R-:W-:-:S07]  /*7150*/  PRMT R41, R41, 0x5410, R23 ;  /* 0x0000541029297816 */ /* 0x000fce0000000017 */
.L_x_1034:
[----:B------:R-:W-:Y:S05]  /*7160*/  @!P2 BRA `(.L_x_1035) ;  /* 0x000000000018a947 */ /* 0x000fea0003800000 */
[----:B------:R-:W-:Y:S01]  /*7170*/  FMUL.FTZ R23, R27, UR17 ;  /* 0x000000111b177c20 */ /* 0x000fe20008410000 */
[----:B------:R-:W-:-:S03]  /*7180*/  LOP3.LUT P4, RZ, R175, 0xff, RZ, 0xc0, !PT ;  /* 0x000000ffafff7812 */ /* 0x000fc6000788c0ff */
[----:B------:R-:W-:-:S05]  /*7190*/  FMUL.FTZ R23, R23, UR16 ;  /* 0x0000001017177c20 */ /* 0x000fca0008410000 */
[----:B------:R-:W-:-:S04]  /*71a0*/  FSEL R23, R23, RZ, P4 ;  /* 0x000000ff17177208 */ /* 0x000fc80002000000 */
[----:B------:R-:W-:-:S04]  /*71b0*/  F2FP.BF16.F32.PACK_AB R23, RZ, R23 ;  /* 0x00000017ff17723e */ /* 0x000fc800000010ff */
[----:B------:R-:W-:-:S07]  /*71c0*/  PRMT R42, R23, 0x7610, R42 ;  /* 0x00007610172a7816 */ /* 0x000fce000000002a */
.L_x_1035:
[----:B------:R-:W-:Y:S05]  /*71d0*/  @!P2 BRA `(.L_x_1036) ;  /* 0x000000000018a947 */ /* 0x000fea0003800000 */
[----:B------:R-:W-:Y:S01]  /*71e0*/  FMUL.FTZ R23, R26, UR17 ;  /* 0x000000111a177c20 */ /* 0x000fe20008410000 */
[----:B------:R-:W-:-:S03]  /*71f0*/  LOP3.LUT P4, RZ, R175, 0xff00, RZ, 0xc0, !PT ;  /* 0x0000ff00afff7812 */ /* 0x000fc6000788c0ff */
[----:B------:R-:W-:-:S05]  /*7200*/  FMUL.FTZ R23, R23, UR16 ;  /* 0x0000001017177c20 */ /* 0x000fca0008410000 */
[----:B------:R-:W-:-:S04]  /*7210*/  FSEL R23, R23, RZ, P4 ;  /* 0x000000ff17177208 */ /* 0x000fc80002000000 */
[----:B------:R-:W-:-:S04]  /*7220*/  F2FP.BF16.F32.PACK_AB R23, RZ, R23 ;  /* 0x00000017ff17723e */ /* 0x000fc800000010ff */
[----:B------:R-:W-:-:S07]  /*7230*/  PRMT R42, R42, 0x5410, R23 ;  /* 0x000054102a2a7816 */ /* 0x000fce0000000017 */
.L_x_1036:
        /* <DEDUP_REMOVED lines=11> */
.L_x_1037:
        /* <DEDUP_REMOVED lines=11> */
.L_x_1030:
[----:B------:R-:W-:Y:S05]  /*73a0*/  @!P2 BRA `(.L_x_1038) ;  /* 0x00000000002ca947 */ /* 0x000fea0003800000 */
[----:B------:R-:W-:Y:S01]  /*73b0*/  FFMA.FTZ R6, R245, R5, R152 ;  /* 0x00000005f5067223 */ /* 0x000fe20000010098 */
[----:B------:R-:W-:-:S03]  /*73c0*/  ISETP.GT.AND P3, PT, R2, RZ, PT ;  /* 0x000000ff0200720c */ /* 0x000fc60003f64270 */
[----:B0-----:R-:W-:-:S04]  /*73d0*/  FADD.FTZ R21, R189, -R6 ;  /* 0x80000006bd157221 */ /* 0x001fc80000010000 */
[----:B------:R-:W-:-:S05]  /*73e0*/  FMUL.FTZ R6, R4, R21 ;  /* 0x0000001504067220 */ /* 0x000fca0000410000 */
[----:B------:R-:W-:Y:S02]  /*73f0*/  FSEL R6, R6, RZ, P3 ;  /* 0x000000ff06067208 */ /* 0x000fe40001800000 */
[----:B------:R-:W-:-:S03]  /*7400*/  LOP3.LUT P3, RZ, R174, 0xff, RZ, 0xc0, !PT ;  /* 0x000000ffaeff7812 */ /* 0x000fc6000786c0ff */
[----:B------:R-:W-:-:S04]  /*7410*/  FMUL.FTZ R6, R6, UR17 ;  /* 0x0000001106067c20 */ /* 0x000fc80008410000 */
[----:B------:R-:W-:-:S05]  /*7420*/  FMUL.FTZ R6, R6, UR16 ;  /* 0x0000001006067c20 */ /* 0x000fca0008410000 */
[----:B------:R-:W-:-:S04]  /*7430*/  FSEL R6, R6, RZ, P3 ;  /* 0x000000ff06067208 */ /* 0x000fc80001800000 */
[----:B------:R-:W-:-:S04]  /*7440*/  F2FP.BF16.F32.PACK_AB R20, RZ, R6 ;  /* 0x00000006ff14723e */ /* 0x000fc800000010ff */
[----:B------:R-:W-:-:S07]  /*7450*/  PRMT R40, R20, 0x7610, R40 ;  /* 0x0000761014287816 */ /* 0x000fce0000000028 */
.L_x_1038:
[----:B------:R-:W-:Y:S05]  /*7460*/  @!P2 BRA `(.L_x_1039) ;  /* 0x00000000002ca947 */ /* 0x000fea0003800000 */
[----:B0-----:R-:W-:Y:S01]  /*7470*/  FFMA.FTZ R21, R228, R5, R152 ;  /* 0x00000005e4157223 */ /* 0x001fe20000010098 */
[----:B------:R-:W-:-:S03]  /*7480*/  ISETP.GT.AND P3, PT, R2, RZ, PT ;  /* 0x000000ff0200720c */ /* 0x000fc60003f64270 */
[----:B------:R-:W-:-:S04]  /*7490*/  FADD.FTZ R21, R18, -R21 ;  /* 0x8000001512157221 */ /* 0x000fc80000010000 */
        /* <DEDUP_REMOVED lines=8> */
.L_x_1039:
        /* <DEDUP_REMOVED lines=12> */
.L_x_1040:
        /* <DEDUP_REMOVED lines=12> */
.L_x_1041:
        /* <DEDUP_REMOVED lines=12> */
.L_x_1042:
        /* <DEDUP_REMOVED lines=12> */
.L_x_1043:
        /* <DEDUP_REMOVED lines=12> */
.L_x_1044:
[----:B------:R-:W-:Y:S05]  /*78e0*/  @!P2 BRA `(.L_x_1022) ;  /* 0x000000000030a947 */ /* 0x000fea0003800000 */
[----:B------:R-:W-:Y:S01]  /*78f0*/  FFMA.FTZ R6, R216, R5, R152 ;  /* 0x00000005d8067223 */ /* 0x000fe20000010098 */
[----:B------:R-:W-:-:S03]  /*7900*/  ISETP.GT.AND P3, PT, R2, RZ, PT ;  /* 0x000000ff0200720c */ /* 0x000fc60003f64270 */
[----:B0-----:R-:W-:-:S04]  /*7910*/  FADD.FTZ R21, R195, -R6 ;  /* 0x80000006c3157221 */ /* 0x001fc80000010000 */
[----:B------:R-:W-:-:S05]  /*7920*/  FMUL.FTZ R6, R4, R21 ;  /* 0x0000001504067220 */ /* 0x000fca0000410000 */
[----:B------:R-:W-:Y:S02]  /*7930*/  FSEL R6, R6, RZ, P3 ;  /* 0x000000ff06067208 */ /* 0x000fe40001800000 */
[----:B------:R-:W-:-:S03]  /*7940*/  ISETP.GE.U32.AND P3, PT, R174, RZ, PT ;  /* 0x000000ffae00720c */ /* 0x000fc60003f66070 */
[----:B------:R-:W-:Y:S01]  /*7950*/  FMUL.FTZ R6, R6, UR17 ;  /* 0x0000001106067c20 */ /* 0x000fe20008410000 */
[----:B------:R-:W-:-:S03]  /*7960*/  ISETP.GE.U32.AND.EX P3, PT, R175, 0x1000000, PT, P3 ;  /* 0x01000000af00780c */ /* 0x000fc60003f66130 */
[----:B------:R-:W-:-:S05]  /*7970*/  FMUL.FTZ R6, R6, UR16 ;  /* 0x0000001006067c20 */ /* 0x000fca0008410000 */
[----:B------:R-:W-:-:S04]  /*7980*/  FSEL R6, R6, RZ, P3 ;  /* 0x000000ff06067208 */ /* 0x000fc80001800000 */
[----:B------:R-:W-:-:S04]  /*7990*/  F2FP.BF16.F32.PACK_AB R6, RZ, R6 ;  /* 0x00000006ff06723e */ /* 0x000fc800000010ff */
[----:B------:R-:W-:-:S07]  /*79a0*/  PRMT R43, R43, 0x5410, R6 ;  /* 0x000054102b2b7816 */ /* 0x000fce0000000006 */
.L_x_1022:
        /* <DEDUP_REMOVED lines=13> */
[----:B------:R-:W-:Y:S02]  /*7a80*/  SHF.L.U32 R21, R21, 0x10, RZ ;  /* 0x0000001015157819 */ /* 0x000fe400000006ff */
[----:B------:R-:W-:Y:S02]  /*7a90*/  PRMT R23, R130, 0x7632, R23 ;  /* 0x0000763282177816 */ /* 0x000fe40000000017 */
        /* <DEDUP_REMOVED lines=10> */
[----:B------:R-:W-:Y:S01]  /*7b40*/  @P3 FFMA.FTZ R21, R4, R6, R21 ;  /* 0x0000000604153223 */ /* 0x000fe20000010015 */
[----:B------:R-:W-:-:S02]  /*7b50*/  IMAD.U32 R6, R130, 0x10000, RZ ;  /* 0x0001000082067824 */ /* 0x000fc400078e00ff */
[----:B------:R-:W-:Y:S01]  /*7b60*/  @P3 FADD.FTZ R25, R157, -R24 ;  /* 0x800000189d193221 */ /* 0x000fe20000010000 */
[----:B------:R-:W-:Y:S01]  /*7b70*/  SHF.L.U32 R23, R23, 0x10, RZ ;  /* 0x0000001017177819 */ /* 0x000fe200000006ff */
[----:B------:R-:W-:Y:S01]  /*7b80*/  @P3 FADD.FTZ R24, R156, -R27 ;  /* 0x8000001b9c183221 */ /* 0x000fe20000010000 */
[C---:B------:R-:W-:Y:S01]  /*7b90*/  @P3 FFMA.FTZ R211, R4.reuse, R20, R211 ;  /* 0x0000001404d33223 */ /* 0x040fe200000100d3 */
[----:B------:R-:W-:Y:S01]  /*7ba0*/  @P3 FFMA.FTZ R6, R4, R25, R6 ;  /* 0x0000001904063223 */ /* 0x000fe20000010006 */
[----:B------:R-:W-:Y:S01]  /*7bb0*/  PRMT R167, R131, 0x7632, R167 ;  /* 0x0000763283a77816 */ /* 0x000fe200000000a7 */
[-CC-:B------:R-:W-:Y:S01]  /*7bc0*/  @P3 FFMA.FTZ R175, R236, R5.reuse, R152.reuse ;  /* 0x00000005ecaf3223 */ /* 0x180fe20000010098 */
[-CC-:B------:R-:W-:Y:S01]  /*7bd0*/  @P3 FFMA.FTZ R20, R221, R5.reuse, R152.reuse ;  /* 0x00000005dd143223 */ /* 0x180fe20000010098 */
[----:B------:R-:W-:Y:S01]  /*7be0*/  @P3 FFMA.FTZ R25, R209, R5, R152 ;  /* 0x00000005d1193223 */ /* 0x000fe20000010098 */
[C---:B------:R-:W-:Y:S01]  /*7bf0*/  @P3 FFMA.FTZ R173, R4.reuse, R22, R173 ;  /* 0x0000001604ad3223 */ /* 0x040fe200000100ad */
[----:B------:R-:W-:Y:S01]  /*7c00*/  @P3 FFMA.FTZ R23, R4, R24, R23 ;  /* 0x0000001804173223 */ /* 0x000fe20000010017 */
[----:B------:R-:W-:Y:S01]  /*7c10*/  SHF.L.U32 R27, R131, 0x10, RZ ;  /* 0x00000010831b7819 */ /* 0x000fe200000006ff */
[----:B------:R-:W-:Y:S01]  /*7c20*/  @P3 FADD.FTZ R22, R158, -R175 ;  /* 0x800000af9e163221 */ /* 0x000fe20000010000 */
[----:B------:R-:W-:Y:S01]  /*7c30*/  SHF.L.U32 R167, R167, 0x10, RZ ;  /* 0x00000010a7a77819 */ /* 0x000fe200000006ff */
[----:B------:R-:W-:Y:S01]  /*7c40*/  @P3 FADD.FTZ R20, R201, -R20 ;  /* 0x80000014c9143221 */ /* 0x000fe20000010000 */
[----:B------:R-:W-:-:S02]  /*7c50*/  IMAD.U32 R24, R128, 0x10000, RZ ;  /* 0x0001000080187824 */ /* 0x000fc400078e00ff */
[----:B------:R-:W-:Y:S01]  /*7c60*/  @P3 FADD.FTZ R175, R232, -R25 ;  /* 0x80000019e8af3221 */ /* 0x000fe20000010000 */
[----:B------:R-:W-:Y:S01]  /*7c70*/  F2FP.BF16.F32.PACK_AB R26, R23, R6 ;  /* 0x00000006171a723e */ /* 0x000fe200000010ff */
[C---:B------:R-:W-:Y:S01]  /*7c80*/  @P3 FFMA.FTZ R27, R4.reuse, R20, R27 ;  /* 0x00000014041b3223 */ /* 0x040fe2000001001b */
[C---:B------:R-:W-:Y:S01]  /*7c90*/  @P3 FFMA.FTZ R167, R4.reuse, R22, R167 ;  /* 0x0000001604a73223 */ /* 0x040fe200000100a7 */
[----:B------:R-:W-:Y:S01]  /*7ca0*/  F2FP.BF16.F32.PACK_AB R25, R173, R211 ;  /* 0x000000d3ad19723e */ /* 0x000fe200000010ff */
[----:B------:R-:W-:Y:S01]  /*7cb0*/  @P3 FFMA.FTZ R24, R4, R175, R24 ;  /* 0x000000af04183223 */ /* 0x000fe20000010018 */
[----:B------:R-:W-:Y:S06]  /*7cc0*/  @!P2 BRA `(.L_x_1047) ;  /* 0x000000000018a947 */ /* 0x000fec0003800000 */
[----:B------:R-:W-:Y:S01]  /*7cd0*/  FMUL.FTZ R20, R24, UR17 ;  /* 0x0000001118147c20 */ /* 0x000fe20008410000 */
[----:B------:R-:W-:-:S03]  /*7ce0*/  LOP3.LUT P3, RZ, R204, 0xff, RZ, 0xc0, !PT ;  /* 0x000000ffccff7812 */ /* 0x000fc6000786c0ff */
[----:B------:R-:W-:-:S05]  /*7cf0*/  FMUL.FTZ R20, R20, UR16 ;  /* 0x0000001014147c20 */ /* 0x000fca0008410000 */
[----:B------:R-:W-:-:S04]  /*7d00*/  FSEL R20, R20, RZ, P3 ;  /* 0x000000ff14147208 */ /* 0x000fc80001800000 */
[----:B------:R-:W-:-:S04]  /*7d10*/  F2FP.BF16.F32.PACK_AB R20, RZ, R20 ;  /* 0x00000014ff14723e */ /* 0x000fc800000010ff */
[----:B------:R-:W-:-:S07]  /*7d20*/  PRMT R40, R20, 0x7610, R40 ;  /* 0x0000761014287816 */ /* 0x000fce0000000028 */
.L_x_1047:
[----:B------:R-:W-:Y:S05]  /*7d30*/  @!P2 BRA `(.L_x_1048) ;  /* 0x000000000018a947 */ /* 0x000fea0003800000 */
[----:B------:R-:W-:Y:S01]  /*7d40*/  FMUL.FTZ R20, R21, UR17 ;  /* 0x0000001115147c20 */ /* 0x000fe20008410000 */
[----:B------:R-:W-:-:S03]  /*7d50*/  LOP3.LUT P3, RZ, R204, 0xff00, RZ, 0xc0, !PT ;  /* 0x0000ff00ccff7812 */ /* 0x000fc6000786c0ff */
[----:B------:R-:W-:-:S05]  /*7d60*/  FMUL.FTZ R20, R20, UR16 ;  /* 0x0000001014147c20 */ /* 0x000fca0008410000 */
[----:B------:R-:W-:-:S04]  /*7d70*/  FSEL R20, R20, RZ, P3 ;  /* 0x000000ff14147208 */ /* 0x000fc80001800000 */
[----:B------:R-:W-:-:S04]  /*7d80*/  F2FP.BF16.F32.PACK_AB R20, RZ, R20 ;  /* 0x00000014ff14723e */ /* 0x000fc800000010ff */
[----:B------:R-:W-:-:S07]  /*7d90*/  PRMT R40, R40, 0x5410, R20 ;  /* 0x0000541028287816 */ /* 0x000fce0000000014 */
.L_x_1048:
[----:B------:R-:W-:Y:S05]  /*7da0*/  @!P2 BRA `(.L_x_1049) ;  /* 0x000000000018a947 */ /* 0x000fea0003800000 */
[----:B------:R-:W-:Y:S01]  /*7db0*/  FMUL.FTZ R211, R211, UR17 ;  /* 0x00000011d3d37c20 */ /* 0x000fe20008410000 */
[----:B------:R-:W-:-:S03]  /*7dc0*/  LOP3.LUT P3, RZ, R204, 0xff0000, RZ, 0xc0, !PT ;  /* 0x00ff0000ccff7812 */ /* 0x000fc6000786c0ff */
[----:B------:R-:W-:-:S05]  /*7dd0*/  FMUL.FTZ R211, R211, UR16 ;  /* 0x00000010d3d37c20 */ /* 0x000fca0008410000 */
[----:B------:R-:W-:-:S04]  /*7de0*/  FSEL R211, R211, RZ, P3 ;  /* 0x000000ffd3d37208 */ /* 0x000fc80001800000 */
[----:B------:R-:W-:-:S04]  /*7df0*/  F2FP.BF16.F32.PACK_AB R211, RZ, R211 ;  /* 0x000000d3ffd3723e */ /* 0x000fc800000010ff */
[----:B------:R-:W-:-:S07]  /*7e00*/  PRMT R41, R211, 0x7610, R41 ;  /* 0x00007610d3297816 */ /* 0x000fce0000000029 */
.L_x_1049:
[----:B------:R-:W-:Y:S05]  /*7e10*/  @!P2 BRA `(.L_x_1050) ;  /* 0x000000000018a947 */ /* 0x000fea0003800000 */
[----:B------:R-:W-:Y:S01]  /*7e20*/  FMUL.FTZ R173, R173, UR17 ;  /* 0x00000011adad7c20 */ /* 0x000fe20008410000 */
[----:B------:R-:W-:-:S03]  /*7e30*/  LOP3.LUT P3, RZ, R204, 0xff000000, RZ, 0xc0, !PT ;  /* 0xff000000ccff7812 */ /* 0x000fc6000786c0ff */
[----:B------:R-:W-:-:S05]  /*7e40*/  FMUL.FTZ R173, R173, UR16 ;  /* 0x00000010adad7c20 */ /* 0x000fca0008410000 */
[----:B------:R-:W-:-:S04]  /*7e50*/  FSEL R173, R173, RZ, P3 ;  /* 0x000000ffadad7208 */ /* 0x000fc80001800000 */
[----:B------:R-:W-:-:S04]  /*7e60*/  F2FP.BF16.F32.PACK_AB R173, RZ, R173 ;  /* 0x000000adffad723e */ /* 0x000fc800000010ff */
[----:B------:R-:W-:-:S07]  /*7e70*/  PRMT R41, R41, 0x5410, R173 ;  /* 0x0000541029297816 */ /* 0x000fce00000000ad */
.L_x_1050:
[----:B------:R-:W-:Y:S05]  /*7e80*/  @!P2 BRA `(.L_x_1051) ;  /* 0x000000000018a947 */ /* 0x000fea0003800000 */
[----:B------:R-:W-:Y:S01]  /*7e90*/  FMUL.FTZ R6, R6, UR17 ;  /* 0x0000001106067c20 */ /* 0x000fe20008410000 */
[----:B------:R-:W-:-:S03]  /*7ea0*/  LOP3.LUT P3, RZ, R205, 0xff, RZ, 0xc0, !PT ;  /* 0x000000ffcdff7812 */ /* 0x000fc6000786c0ff */
[----:B------:R-:W-:-:S05]  /*7eb0*/  FMUL.FTZ R6, R6, UR16 ;  /* 0x0000001006067c20 */ /* 0x000fca0008410000 */
[----:B------:R-:W-:-:S04]  /*7ec0*/  FSEL R6, R6, RZ, P3 ;  /* 0x000000ff06067208 */ /* 0x000fc80001800000 */
[----:B------:R-:W-:-:S04]  /*7ed0*/  F2FP.BF16.F32.PACK_AB R6, RZ, R6 ;  /* 0x00000006ff06723e */ /* 0x000fc800000010ff */
[----:B------:R-:W-:-:S07]  /*7ee0*/  PRMT R42, R6, 0x7610, R42 ;  /* 0x00007610062a7816 */ /* 0x000fce000000002a */
.L_x_1051:
[----:B------:R-:W-:Y:S05]  /*7ef0*/  @!P2 BRA `(.L_x_1052) ;  /* 0x000000000018a947 */ /* 0x000fea0003800000 */
[----:B------:R-:W-:Y:S01]  /*7f00*/  FMUL.FTZ R23, R23, UR17 ;  /* 0x0000001117177c20 */ /* 0x000fe20008410000 */
[----:B------:R-:W-:-:S03]  /*7f10*/  LOP3.LUT P3, RZ, R205, 0xff00, RZ, 0xc0, !PT ;  /* 0x0000ff00cdff7812 */ /* 0x000fc6000786c0ff */
[----:B------:R-:W-:-:S05]  /*7f20*/  FMUL.FTZ R23, R23, UR16 ;  /* 0x0000001017177c20 */ /* 0x000fca0008410000 */
[----:B------:R-:W-:-:S04]  /*7f30*/  FSEL R23, R23, RZ, P3 ;  /* 0x000000ff17177208 */ /* 0x000fc80001800000 */
[----:B------:R-:W-:-:S04]  /*7f40*/  F2FP.BF16.F32.PACK_AB R23, RZ, R23 ;  /* 0x00000017ff17723e */ /* 0x000fc800000010ff */
[----:B------:R-:W-:-:S07]  /*7f50*/  PRMT R42, R42, 0x5410, R23 ;  /* 0x000054102a2a7816 */ /* 0x000fce0000000017 */
.L_x_1052:
[----:B------:R-:W-:Y:S05]  /*7f60*/  @!P2 BRA `(.L_x_1053) ;  /* 0x000000000018a947 */ /* 0x000fea0003800000 */
[----:B------:R-:W-:Y:S01]  /*7f70*/  FMUL.FTZ R6, R27, UR17 ;  /* 0x000000111b067c20 */ /* 0x000fe20008410000 */
[----:B------:R-:W-:-:S03]  /*7f80*/  LOP3.LUT P3, RZ, R205, 0xff0000, RZ, 0xc0, !PT ;  /* 0x00ff0000cdff7812 */ /* 0x000fc6000786c0ff */
[----:B------:R-:W-:-:S05]  /*7f90*/  FMUL.FTZ R6, R6, UR16 ;  /* 0x0000001006067c20 */ /* 0x000fca0008410000 */
[----:B------:R-:W-:-:S04]  /*7fa0*/  FSEL R6, R6, RZ, P3 ;  /* 0x000000ff06067208 */ /* 0x000fc80001800000 */
[----:B------:R-:W-:-:S04]  /*7fb0*/  F2FP.BF16.F32.PACK_AB R6, RZ, R6 ;  /* 0x00000006ff06723e */ /* 0x000fc800000010ff */
[----:B------:R-:W-:-:S07]  /*7fc0*/  PRMT R43, R6, 0x7610, R43 ;  /* 0x00007610062b7816 */ /* 0x000fce000000002b */
.L_x_1053:
        /* <DEDUP_REMOVED lines=11> */
.L_x_1046:
[----:B------:R-:W-:Y:S01]  /*8080*/  ISETP.GT.AND P3, PT, R2, RZ, PT ;  /* 0x000000ff0200720c */ /* 0x000fe20003f64270 */
[----:B------:R-:W-:-:S12]  /*8090*/  @!P2 BRA `(.L_x_1055) ;  /* 0x000000000028a947 */ /* 0x000fd80003800000 */
        /* <DEDUP_REMOVED lines=10> */
.L_x_1055:
        /* <DEDUP_REMOVED lines=12> */
.L_x_1056:
[----:B------:R-:W-:Y:S05]  /*8200*/  @!P2 BRA `(.L_x_1057) ;  /* 0x000000000028a947 */ /* 0x000fea0003800000 */
        /* <DEDUP_REMOVED lines=10> */
.L_x_1057:
        /* <DEDUP_REMOVED lines=12> */
.L_x_1058:
[----:B------:R-:W-:Y:S05]  /*8370*/  @!P2 BRA `(.L_x_1059) ;  /* 0x000000000028a947 */ /* 0x000fea0003800000 */
[----:B------:R-:W-:Y:S01]  /*8380*/  @P3 FFMA.FTZ R6, R223, R5, R152 ;  /* 0x00000005df063223 */ /* 0x000fe20000010098 */
[----:B0-----:R-:W-:Y:S01]  /*8390*/  IMAD.U32 R21, R130, 0x10000, RZ ;  /* 0x0001000082157824 */ /* 0x001fe200078e00ff */
        /* <DEDUP_REMOVED lines=8> */
.L_x_1059:
        /* <DEDUP_REMOVED lines=12> */
.L_x_1060:
        /* <DEDUP_REMOVED lines=11> */
.L_x_1061:
[----:B------:R-:W-:Y:S05]  /*8590*/  @!P2 BRA `(.L_x_1054) ;  /* 0x0000000c0038a947 */ /* 0x000fea0003800000 */
[----:B------:R-:W-:Y:S01]  /*85a0*/  PRMT R6, R131, 0x7632, R6 ;  /* 0x0000763283067816 */ /* 0x000fe20000000006 */
        /* <DEDUP_REMOVED lines=12> */
.L_x_1045:
[----:B------:R-:W-:Y:S05]  /*8670*/  @!P0 BRA `(.L_x_1062) ;  /* 0x00000004007c8947 */ /* 0x000fea0003800000 */
[-CC-:B------:R-:W-:Y:S01]  /*8680*/  FFMA.FTZ R6, R234, R5.reuse, R152.reuse ;  /* 0x00000005ea067223 */ /* 0x180fe20000010098 */
[-CC-:B0-----:R-:W-:Y:S01]  /*8690*/  FFMA.FTZ R21, R209, R5.reuse, R152.reuse ;  /* 0x00000005d1157223 */ /* 0x181fe20000010098 */
        /* <DEDUP_REMOVED lines=36> */
.L_x_1063:
[----:B------:R-:W-:Y:S05]  /*88e0*/  @!P2 BRA `(.L_x_1064) ;  /* 0x000000000018a947 */ /* 0x000fea0003800000 */
[----:B------:R-:W-:Y:S01]  /*88f0*/  FMUL.FTZ R22, R24, UR17 ;  /* 0x0000001118167c20 */ /* 0x000fe20008410000 */
[----:B------:R-:W-:-:S03]  /*8900*/  LOP3.LUT P4, RZ, R204, 0xff00, RZ, 0xc0, !PT ;  /* 0x0000ff00ccff7812 */ /* 0x000fc6000788c0ff */
[----:B------:R-:W-:-:S05]  /*8910*/  FMUL.FTZ R22, R22, UR16 ;  /* 0x0000001016167c20 */ /* 0x000fca0008410000 */
[----:B------:R-:W-:-:S04]  /*8920*/  FSEL R22, R22, RZ, P4 ;  /* 0x000000ff16167208 */ /* 0x000fc80002000000 */
[----:B------:R-:W-:-:S04]  /*8930*/  F2FP.BF16.F32.PACK_AB R22, RZ, R22 ;  /* 0x00000016ff16723e */ /* 0x000fc800000010ff */
[----:B------:R-:W-:-:S07]  /*8940*/  PRMT R40, R40, 0x5410, R22 ;  /* 0x0000541028287816 */ /* 0x000fce0000000016 */
.L_x_1064:
[----:B------:R-:W-:Y:S05]  /*8950*/  @!P2 BRA `(.L_x_1065) ;  /* 0x000000000018a947 */ /* 0x000fea0003800000 */
[----:B------:R-:W-:Y:S01]  /*8960*/  FMUL.FTZ R22, R25, UR17 ;  /* 0x0000001119167c20 */ /* 0x000fe20008410000 */
[----:B------:R-:W-:-:S03]  /*8970*/  LOP3.LUT P4, RZ, R204, 0xff0000, RZ, 0xc0, !PT ;  /* 0x00ff0000ccff7812 */ /* 0x000fc6000788c0ff */
[----:B------:R-:W-:-:S05]  /*8980*/  FMUL.FTZ R22, R22, UR16 ;  /* 0x0000001016167c20 */ /* 0x000fca0008410000 */
[----:B------:R-:W-:-:S04]  /*8990*/  FSEL R22, R22, RZ, P4 ;  /* 0x000000ff16167208 */ /* 0x000fc80002000000 */
[----:B------:R-:W-:-:S04]  /*89a0*/  F2FP.BF16.F32.PACK_AB R22, RZ, R22 ;  /* 0x00000016ff16723e */ /* 0x000fc800000010ff */
[----:B------:R-:W-:-:S07]  /*89b0*/  PRMT R41, R22, 0x7610, R41 ;  /* 0x0000761016297816 */ /* 0x000fce0000000029 */
.L_x_1065:
[----:B------:R-:W-:Y:S05]  /*89c0*/  @!P2 BRA `(.L_x_1066) ;  /* 0x000000000018a947 */ /* 0x000fea0003800000 */
[----:B------:R-:W-:Y:S01]  /*89d0*/  FMUL.FTZ R22, R154, UR17 ;  /* 0x000000119a167c20 */ /* 0x000fe20008410000 */
[----:B------:R-:W-:-:S03]  /*89e0*/  LOP3.LUT P4, RZ, R204, 0xff000000, RZ, 0xc0, !PT ;  /* 0xff000000ccff7812 */ /* 0x000fc6000788c0ff */
[----:B------:R-:W-:-:S05]  /*89f0*/  FMUL.FTZ R22, R22, UR16 ;  /* 0x0000001016167c20 */ /* 0x000fca0008410000 */
[----:B------:R-:W-:-:S04]  /*8a00*/  FSEL R22, R22, RZ, P4 ;  /* 0x000000ff16167208 */ /* 0x000fc80002000000 */
[----:B------:R-:W-:-:S04]  /*8a10*/  F2FP.BF16.F32.PACK_AB R22, RZ, R22 ;  /* 0x00000016ff16723e */ /* 0x000fc800000010ff */
[----:B------:R-:W-:-:S07]  /*8a20*/  PRMT R41, R41, 0x5410, R22 ;  /* 0x0000541029297816 */ /* 0x000fce0000000016 */
.L_x_1066:
[----:B------:R-:W-:Y:S05]  /*8a30*/  @!P2 BRA `(.L_x_1067) ;  /* 0x000000000018a947 */ /* 0x000fea0003800000 */
[----:B------:R-:W-:Y:S01]  /*8a40*/  FMUL.FTZ R22, R23, UR17 ;  /* 0x0000001117167c20 */ /* 0x000fe20008410000 */
[----:B------:R-:W-:-:S03]  /*8a50*/  LOP3.LUT P4, RZ, R205, 0xff, RZ, 0xc0, !PT ;  /* 0x000000ffcdff7812 */ /* 0x000fc6000788c0ff */
[----:B------:R-:W-:-:S05]  /*8a60*/  FMUL.FTZ R22, R22, UR16 ;  /* 0x0000001016167c20 */ /* 0x000fca0008410000 */
[----:B------:R-:W-:-:S04]  /*8a70*/  FSEL R22, R22, RZ, P4 ;  /* 0x000000ff16167208 */ /* 0x000fc80002000000 */
[----:B------:R-:W-:-:S04]  /*8a80*/  F2FP.BF16.F32.PACK_AB R22, RZ, R22 ;  /* 0x00000016ff16723e */ /* 0x000fc800000010ff */
[----:B------:R-:W-:-:S07]  /*8a90*/  PRMT R42, R22, 0x7610, R42 ;  /* 0x00007610162a7816 */ /* 0x000fce000000002a */
.L_x_1067:
[----:B------:R-:W-:Y:S05]  /*8aa0*/  @!P2 BRA `(.L_x_1068) ;  /* 0x000000000018a947 */ /* 0x000fea0003800000 */
[----:B------:R-:W-:Y:S01]  /*8ab0*/  FMUL.FTZ R22, R26, UR17 ;  /* 0x000000111a167c20 */ /* 0x000fe20008410000 */
[----:B------:R-:W-:-:S03]  /*8ac0*/  LOP3.LUT P4, RZ, R205, 0xff00, RZ, 0xc0, !PT ;  /* 0x0000ff00cdff7812 */ /* 0x000fc6000788c0ff */
[----:B------:R-:W-:-:S05]  /*8ad0*/  FMUL.FTZ R22, R22, UR16 ;  /* 0x0000001016167c20 */ /* 0x000fca0008410000 */
[----:B------:R-:W-:-:S04]  /*8ae0*/  FSEL R22, R22, RZ, P4 ;  /* 0x000000ff16167208 */ /* 0x000fc80002000000 */
[----:B------:R-:W-:-:S04]  /*8af0*/  F2FP.BF16.F32.PACK_AB R22, RZ, R22 ;  /* 0x00000016ff16723e */ /* 0x000fc800000010ff */
[----:B------:R-:W-:-:S07]  /*8b00*/  PRMT R42, R42, 0x5410, R22 ;  /* 0x000054102a2a7816 */ /* 0x000fce0000000016 */
.L_x_1068:
        /* <DEDUP_REMOVED lines=11> */
.L_x_1069:
        /* <DEDUP_REMOVED lines=11> */
.L_x_1062:
        /* <DEDUP_REMOVED lines=12> */
.L_x_1070:
        /* <DEDUP_REMOVED lines=12> */
.L_x_1071:
        /* <DEDUP_REMOVED lines=12> */
.L_x_1072:
        /* <DEDUP_REMOVED lines=12> */
.L_x_1073:
        /* <DEDUP_REMOVED lines=12> */
.L_x_1074:
        /* <DEDUP_REMOVED lines=12> */
.L_x_1075:
        /* <DEDUP_REMOVED lines=12> */
.L_x_1076:
[----:B------:R-:W-:Y:S05]  /*91b0*/  @!P2 BRA `(.L_x_1054) ;  /* 0x000000000030a947 */ /* 0x000fea0003800000 */
[----:B0-----:R-:W-:Y:S01]  /*91c0*/  FFMA.FTZ R21, R236, R5, R152 ;  /* 0x00000005ec157223 */ /* 0x001fe20000010098 */
[----:B------:R-:W-:-:S03]  /*91d0*/  ISETP.GT.AND P3, PT, R2, RZ, PT ;  /* 0x000000ff0200720c */ /* 0x000fc60003f64270 */
[----:B------:R-:W-:-:S04]  /*91e0*/  FADD.FTZ R21, R158, -R21 ;  /* 0x800000159e157221 */ /* 0x000fc80000010000 */
        /* <DEDUP_REMOVED lines=9> */
.L_x_1054:
[----:B0-----:R-:W0:Y:S01]  /*9280*/  @P0 LDC.64 R22, c[0x0][0x478] ;  /* 0x00011e00ff160b82 */ /* 0x001e220000000a00 */
[----:B------:R-:W-:Y:S01]  /*9290*/  @P0 IADD3 R167, PT, PT, R153, 0x180, RZ ;  /* 0x0000018099a70810 */ /* 0x000fe20007ffe0ff */
[----:B------:R-:W-:-:S06]  /*92a0*/  @P2 VIADD R173, R155, 0x180 ;  /* 0x000001809bad2836 */ /* 0x000fcc0000000000 */
        /* <DEDUP_REMOVED lines=11> */
[----:B------:R-:W-:Y:S02]  /*9360*/  SHF.L.U32 R6, R6, 0x10, RZ ;  /* 0x0000001006067819 */ /* 0x000fe400000006ff */
[----:B------:R-:W-:-:S02]  /*9370*/  SHF.L.U32 R167, R133, 0x10, RZ ;  /* 0x0000001085a77819 */ /* 0x000fc400000006ff */
[----:B------:R-:W-:Y:S01]  /*9380*/  SHF.L.U32 R24, R132, 0x10, RZ ;  /* 0x0000001084187819 */ /* 0x000fe200000006ff */
[-CC-:B------:R-:W-:Y:S01]  /*9390*/  @P1 FFMA.FTZ R2, R188, R5.reuse, R152.reuse ;  /* 0x00000005bc021223 */ /* 0x180fe20000010098 */
[-CC-:B------:R-:W-:Y:S01]  /*93a0*/  @P1 FFMA.FTZ R27, R184, R5.reuse, R152.reuse ;  /* 0x00000005b81b1223 */ /* 0x180fe20000010098 */
[-CC-:B------:R-:W-:Y:S01]  /*93b0*/  @P1 FFMA.FTZ R25, R177, R5.reuse, R152.reuse ;  /* 0x00000005b1191223 */ /* 0x180fe20000010098 */
[-C--:B------:R-:W-:Y:S01]  /*93c0*/  @P1 FFMA.FTZ R20, R231, R5.reuse, R152 ;  /* 0x00000005e7141223 */ /* 0x080fe20000010098 */
[----:B------:R-:W-:Y:S01]  /*93d0*/  @P1 FADD.FTZ R2, R163, -R2 ;  /* 0x80000002a3021221 */ /* 0x000fe20000010000 */
[-CC-:B------:R-:W-:Y:S01]  /*93e0*/  @P1 FFMA.FTZ R175, R186, R5.reuse, R152.reuse ;  /* 0x00000005baaf1223 */ /* 0x180fe20000010098 */
[-CC-:B------:R-:W-:Y:S01]  /*93f0*/  @P1 FFMA.FTZ R23, R229, R5.reuse, R152.reuse ;  /* 0x00000005e5171223 */ /* 0x180fe20000010098 */
[-C--:B------:R-:W-:Y:S01]  /*9400*/  @P1 FFMA.FTZ R205, R179, R5.reuse, R152 ;  /* 0x00000005b3cd1223 */ /* 0x080fe20000010098 */
[----:B------:R-:W-:Y:S01]  /*9410*/  @P1 FFMA.FTZ R21, R4, R2, R21 ;  /* 0x0000000204151223 */ /* 0x000fe20000010015 */
[----:B------:R-:W-:Y:S01]  /*9420*/  PRMT R2, R134, 0x7632, R2 ;  /* 0x0000763286027816 */ /* 0x000fe20000000002 */
[----:B------:R-:W-:Y:S01]  /*9430*/  @P1 FFMA.FTZ R211, R226, R5, R152 ;  /* 0x00000005e2d31223 */ /* 0x000fe20000010098 */
[----:B------:R-:W-:Y:S01]  /*9440*/  SHF.L.U32 R5, R134, 0x10, RZ ;  /* 0x0000001086057819 */ /* 0x000fe200000006ff */
[----:B------:R-:W-:Y:S01]  /*9450*/  @P1 FADD.FTZ R27, R182, -R27 ;  /* 0x8000001bb61b1221 */ /* 0x000fe20000010000 */
[----:B------:R-:W-:Y:S01]  /*9460*/  @P1 FADD.FTZ R25, R160, -R25 ;  /* 0x80000019a0191221 */ /* 0x000fe20000010000 */
[----:B------:R-:W-:-:S02]  /*9470*/  IMAD.U32 R173, R2, 0x10000, RZ ;  /* 0x0001000002ad7824 */ /* 0x000fc400078e00ff */
[----:B------:R-:W-:Y:S01]  /*9480*/  @P1 FADD.FTZ R20, R161, -R20 ;  /* 0x80000014a1141221 */ /* 0x000fe20000010000 */
[----:B------:R-:W-:Y:S01]  /*9490*/  @P1 FADD.FTZ R175, R190, -R175 ;  /* 0x800000afbeaf1221 */ /* 0x000fe20000010000 */
[C---:B------:R-:W-:Y:S01]  /*94a0*/  PRMT R2, R135.reuse, 0x7632, R2 ;  /* 0x0000763287027816 */ /* 0x040fe20000000002 */
[C---:B------:R-:W-:Y:S01]  /*94b0*/  @P1 FFMA.FTZ R6, R4.reuse, R27, R6 ;  /* 0x0000001b04061223 */ /* 0x040fe20000010006 */
[C---:B------:R-:W-:Y:S01]  /*94c0*/  @P1 FFMA.FTZ R167, R4.reuse, R25, R167 ;  /* 0x0000001904a71223 */ /* 0x040fe200000100a7 */
[C---:B------:R-:W-:Y:S01]  /*94d0*/  @P1 FFMA.FTZ R5, R4.reuse, R20, R5 ;  /* 0x0000001404051223 */ /* 0x040fe20000010005 */
[----:B------:R-:W-:Y:S01]  /*94e0*/  SHF.L.U32 R27, R135, 0x10, RZ ;  /* 0x00000010871b7819 */ /* 0x000fe200000006ff */
[----:B------:R-:W-:Y:S01]  /*94f0*/  @P1 FFMA.FTZ R173, R4, R175, R173 ;  /* 0x000000af04ad1223 */ /* 0x000fe200000100ad */
[----:B------:R-:W-:Y:S01]  /*9500*/  SHF.L.U32 R2, R2, 0x10, RZ ;  /* 0x0000001002027819 */ /* 0x000fe200000006ff */
[----:B------:R-:W-:Y:S01]  /*9510*/  @P1 FADD.FTZ R20, R162, -R205 ;  /* 0x800000cda2141221 */ /* 0x000fe20000010000 */
[----:B------:R-:W-:Y:S01]  /*9520*/  @P1 FADD.FTZ R211, R202, -R211 ;  /* 0x800000d3cad31221 */ /* 0x000fe20000010000 */
[----:B------:R-:W-:Y:S01]  /*9530*/  @P1 FADD.FTZ R23, R180, -R23 ;  /* 0x80000017b4171221 */ /* 0x000fe20000010000 */
[----:B------:R-:W-:Y:S01]  /*9540*/  F2FP.BF16.F32.PACK_AB R26, R173, R5 ;  /* 0x00000005ad1a723e */ /* 0x000fe200000010ff */
[C---:B------:R-:W-:Y:S01]  /*9550*/  @P1 FFMA.FTZ R27, R4.reuse, R20, R27 ;  /* 0x00000014041b1223 */ /* 0x040fe2000001001b */
[----:B------:R-:W-:Y:S01]  /*9560*/  @P1 FFMA.FTZ R2, R4, R211, R2 ;  /* 0x000000d304021223 */ /* 0x000fe20000010002 */
        /* <DEDUP_REMOVED lines=9> */
.L_x_1079:
[----:B------:R-:W-:Y:S05]  /*9600*/  @!P2 BRA `(.L_x_1080) ;  /* 0x000000000018a947 */ /* 0x000fea0003800000 */
[----:B------:R-:W-:Y:S01]  /*9610*/  FMUL.FTZ R4, R21, UR17 ;  /* 0x0000001115047c20 */ /* 0x000fe20008410000 */
[----:B------:R-:W-:-:S03]  /*9620*/  LOP3.LUT P1, RZ, R206, 0xff00, RZ, 0xc0, !PT ;  /* 0x0000ff00ceff7812 */ /* 0x000fc6000782c0ff */
[----:B------:R-:W-:-:S05]  /*9630*/  FMUL.FTZ R4, R4, UR16 ;  /* 0x0000001004047c20 */ /* 0x000fca0008410000 */
[----:B------:R-:W-:-:S04]  /*9640*/  FSEL R4, R4, RZ, P1 ;  /* 0x000000ff04047208 */ /* 0x000fc80000800000 */
[----:B------:R-:W-:-:S04]  /*9650*/  F2FP.BF16.F32.PACK_AB R20, RZ, R4 ;  /* 0x00000004ff14723e */ /* 0x000fc800000010ff */
[----:B------:R-:W-:-:S07]  /*9660*/  PRMT R40, R40, 0x5410, R20 ;  /* 0x0000541028287816 */ /* 0x000fce0000000014 */
.L_x_1080:
[----:B------:R-:W-:Y:S05]  /*9670*/  @!P2 BRA `(.L_x_1081) ;  /* 0x000000000018a947 */ /* 0x000fea0003800000 */
[----:B------:R-:W-:Y:S01]  /*9680*/  FMUL.FTZ R167, R167, UR17 ;  /* 0x00000011a7a77c20 */ /* 0x000fe20008410000 */
[----:B------:R-:W-:-:S03]  /*9690*/  LOP3.LUT P1, RZ, R206, 0xff0000, RZ, 0xc0, !PT ;  /* 0x00ff0000ceff7812 */ /* 0x000fc6000782c0ff */
[----:B------:R-:W-:-:S05]  /*96a0*/  FMUL.FTZ R167, R167, UR16 ;  /* 0x00000010a7a77c20 */ /* 0x000fca0008410000 */
[----:B------:R-:W-:-:S04]  /*96b0*/  FSEL R167, R167, RZ, P1 ;  /* 0x000000ffa7a77208 */ /* 0x000fc80000800000 */
[----:B------:R-:W-:-:S04]  /*96c0*/  F2FP.BF16.F32.PACK_AB R167, RZ, R167 ;  /* 0x000000a7ffa7723e */ /* 0x000fc800000010ff */
[----:B------:R-:W-:-:S07]  /*96d0*/  PRMT R41, R167, 0x7610, R41 ;  /* 0x00007610a7297816 */ /* 0x000fce0000000029 */
.L_x_1081:
[----:B------:R-:W-:Y:S05]  /*96e0*/  @!P2 BRA `(.L_x_1082) ;  /* 0x000000000018a947 */ /* 0x000fea0003800000 */
[----:B------:R-:W-:Y:S01]  /*96f0*/  FMUL.FTZ R6, R6, UR17 ;  /* 0x0000001106067c20 */ /* 0x000fe20008410000 */
[----:B------:R-:W-:-:S03]  /*9700*/  LOP3.LUT P1, RZ, R206, 0xff000000, RZ, 0xc0, !PT ;  /* 0xff000000ceff7812 */ /* 0x000fc6000782c0ff */
[----:B------:R-:W-:-:S05]  /*9710*/  FMUL.FTZ R6, R6, UR16 ;  /* 0x0000001006067c20 */ /* 0x000fca0008410000 */
[----:B------:R-:W-:-:S04]  /*9720*/  FSEL R6, R6, RZ, P1 ;  /* 0x000000ff06067208 */ /* 0x000fc80000800000 */
[----:B------:R-:W-:-:S04]  /*9730*/  F2FP.BF16.F32.PACK_AB R6, RZ, R6 ;  /* 0x00000006ff06723e */ /* 0x000fc800000010ff */
[----:B------:R-:W-:-:S07]  /*9740*/  PRMT R41, R41, 0x5410, R6 ;  /* 0x0000541029297816 */ /* 0x000fce0000000006 */
.L_x_1082:
[----:B------:R-:W-:Y:S05]  /*9750*/  @!P2 BRA `(.L_x_1083) ;  /* 0x000000000018a947 */ /* 0x000fea0003800000 */
[----:B------:R-:W-:Y:S01]  /*9760*/  FMUL.FTZ R5, R5, UR17 ;  /* 0x0000001105057c20 */ /* 0x000fe20008410000 */
[----:B------:R-:W-:-:S03]  /*9770*/  LOP3.LUT P1, RZ, R207, 0xff, RZ, 0xc0, !PT ;  /* 0x000000ffcfff7812 */ /* 0x000fc6000782c0ff */
[----:B------:R-:W-:-:S05]  /*9780*/  FMUL.FTZ R5, R5, UR16 ;  /* 0x0000001005057c20 */ /* 0x000fca0008410000 */
[----:B------:R-:W-:-:S04]  /*9790*/  FSEL R5, R5, RZ, P1 ;  /* 0x000000ff05057208 */ /* 0x000fc80000800000 */
[----:B------:R-:W-:-:S04]  /*97a0*/  F2FP.BF16.F32.PACK_AB R5, RZ, R5 ;  /* 0x00000005ff05723e */ /* 0x000fc800000010ff */
[----:B------:R-:W-:-:S07]  /*97b0*/  PRMT R42, R5, 0x7610, R42 ;  /* 0x00007610052a7816 */ /* 0x000fce000000002a */
.L_x_1083:
[----:B------:R-:W-:Y:S05]  /*97c0*/  @!P2 BRA `(.L_x_1084) ;  /* 0x000000000018a947 */ /* 0x000fea0003800000 */
[----:B------:R-:W-:Y:S01]  /*97d0*/  FMUL.FTZ R173, R173, UR17 ;  /* 0x00000011adad7c20 */ /* 0x000fe20008410000 */
[----:B------:R-:W-:-:S03]  /*97e0*/  LOP3.LUT P1, RZ, R207, 0xff00, RZ, 0xc0, !PT ;  /* 0x0000ff00cfff7812 */ /* 0x000fc6000782c0ff */
[----:B------:R-:W-:-:S05]  /*97f0*/  FMUL.FTZ R173, R173, UR16 ;  /* 0x00000010adad7c20 */ /* 0x000fca0008410000 */
[----:B------:R-:W-:-:S04]  /*9800*/  FSEL R173, R173, RZ, P1 ;  /* 0x000000ffadad7208 */ /* 0x000fc80000800000 */
[----:B------:R-:W-:-:S04]  /*9810*/  F2FP.BF16.F32.PACK_AB R173, RZ, R173 ;  /* 0x000000adffad723e */ /* 0x000fc800000010ff */
[----:B------:R-:W-:-:S07]  /*9820*/  PRMT R42, R42, 0x5410, R173 ;  /* 0x000054102a2a7816 */ /* 0x000fce00000000ad */
.L_x_1084:
[----:B------:R-:W-:Y:S05]  /*9830*/  @!P2 BRA `(.L_x_1085) ;  /* 0x000000000018a947 */ /* 0x000fea0003800000 */
[----:B------:R-:W-:Y:S01]  /*9840*/  FMUL.FTZ R4, R27, UR17 ;  /* 0x000000111b047c20 */ /* 0x000fe20008410000 */
[----:B------:R-:W-:-:S03]  /*9850*/  LOP3.LUT P1, RZ, R207, 0xff0000, RZ, 0xc0, !PT ;  /* 0x00ff0000cfff7812 */ /* 0x000fc6000782c0ff */
[----:B------:R-:W-:-:S05]  /*9860*/  FMUL.FTZ R4, R4, UR16 ;  /* 0x0000001004047c20 */ /* 0x000fca0008410000 */
[----:B------:R-:W-:-:S04]  /*9870*/  FSEL R4, R4, RZ, P1 ;  /* 0x000000ff04047208 */ /* 0x000fc80000800000 */
[----:B------:R-:W-:-:S04]  /*9880*/  F2FP.BF16.F32.PACK_AB R4, RZ, R4 ;  /* 0x00000004ff04723e */ /* 0x000fc800000010ff */
[----:B------:R-:W-:-:S07]  /*9890*/  PRMT R43, R4, 0x7610, R43 ;  /* 0x00007610042b7816 */ /* 0x000fce000000002b */
.L_x_1085:
        /* <DEDUP_REMOVED lines=11> */
.L_x_1078:
        /* <DEDUP_REMOVED lines=12> */
.L_x_1087:
[----:B------:R-:W-:Y:S05]  /*9a10*/  @!P2 BRA `(.L_x_1088) ;  /* 0x00000000002ca947 */ /* 0x000fea0003800000 */
[----:B------:R-:W-:Y:S01]  /*9a20*/  PRMT R2, R132, 0x7632, R2 ;  /* 0x0000763284027816 */ /* 0x000fe20000000002 */
[----:B------:R-:W-:Y:S01]  /*9a30*/  @P1 FFMA.FTZ R6, R188, R5, R152 ;  /* 0x00000005bc061223 */ /* 0x000fe20000010098 */
[----:B------:R-:W-:-:S03]  /*9a40*/  LOP3.LUT P3, RZ, R206, 0xff00, RZ, 0xc0, !PT ;  /* 0x0000ff00ceff7812 */ /* 0x000fc6000786c0ff */
[----:B0-----:R-:W-:Y:S02]  /*9a50*/  IMAD.U32 R21, R2, 0x10000, RZ ;  /* 0x0001000002157824 */ /* 0x001fe400078e00ff */
[----:B------:R-:W-:-:S04]  /*9a60*/  @P1 FADD.FTZ R6, R163, -R6 ;  /* 0x80000006a3061221 */ /* 0x000fc80000010000 */
[----:B------:R-:W-:-:S04]  /*9a70*/  @P1 FFMA.FTZ R21, R4, R6, R21 ;  /* 0x0000000604151223 */ /* 0x000fc80000010015 */
[----:B------:R-:W-:-:S04]  /*9a80*/  FMUL.FTZ R21, R21, UR17 ;  /* 0x0000001115157c20 */ /* 0x000fc80008410000 */
[----:B------:R-:W-:-:S05]  /*9a90*/  FMUL.FTZ R21, R21, UR16 ;  /* 0x0000001015157c20 */ /* 0x000fca0008410000 */
[----:B------:R-:W-:-:S04]  /*9aa0*/  FSEL R21, R21, RZ, P3 ;  /* 0x000000ff15157208 */ /* 0x000fc80001800000 */
[----:B------:R-:W-:-:S04]  /*9ab0*/  F2FP.BF16.F32.PACK_AB R20, RZ, R21 ;  /* 0x00000015ff14723e */ /* 0x000fc800000010ff */
[----:B------:R-:W-:-:S07]  /*9ac0*/  PRMT R40, R40, 0x5410, R20 ;  /* 0x0000541028287816 */ /* 0x000fce0000000014 */
.L_x_1088:
        /* <DEDUP_REMOVED lines=11> */
.L_x_1089:
        /* <DEDUP_REMOVED lines=12> */
.L_x_1090:
        /* <DEDUP_REMOVED lines=11> */
.L_x_1091:
        /* <DEDUP_REMOVED lines=12> */
.L_x_1092:
        /* <DEDUP_REMOVED lines=11> */
.L_x_1093:
        /* <DEDUP_REMOVED lines=14> */
.L_x_1077:
[----:B------:R-:W-:Y:S05]  /*9f40*/  @!P0 BRA `(.L_x_1094) ;  /* 0x00000004007c8947 */ /* 0x000fea0003800000 */
[----:B------:R-:W-:Y:S01]  /*9f50*/  ISETP.GT.AND P1, PT, R2, RZ, PT ;  /* 0x000000ff0200720c */ /* 0x000fe20003f24270 */
[-CC-:B0-----:R-:W-:Y:S01]  /*9f60*/  FFMA.FTZ R21, R229, R5.reuse, R152.reuse ;  /* 0x00000005e5157223 */ /* 0x181fe20000010098 */
[-CC-:B------:R-:W-:Y:S01]  /*9f70*/  FFMA.FTZ R2, R188, R5.reuse, R152.reuse ;  /* 0x00000005bc027223 */ /* 0x180fe20000010098 */
[-CC-:B------:R-:W-:Y:S01]  /*9f80*/  FFMA.FTZ R23, R177, R5.reuse, R152.reuse ;  /* 0x00000005b1177223 */ /* 0x180fe20000010098 */
[-CC-:B------:R-:W-:Y:S01]  /*9f90*/  FFMA.FTZ R25, R184, R5.reuse, R152.reuse ;  /* 0x00000005b8197223 */ /* 0x180fe20000010098 */
[-CC-:B------:R-:W-:Y:S01]  /*9fa0*/  FFMA.FTZ R6, R231, R5.reuse, R152.reuse ;  /* 0x00000005e7067223 */ /* 0x180fe20000010098 */
[-CC-:B------:R-:W-:Y:S01]  /*9fb0*/  FFMA.FTZ R167, R186, R5.reuse, R152.reuse ;  /* 0x00000005baa77223 */ /* 0x180fe20000010098 */
[-CC-:B------:R-:W-:Y:S01]  /*9fc0*/  FFMA.FTZ R173, R179, R5.reuse, R152.reuse ;  /* 0x00000005b3ad7223 */ /* 0x180fe20000010098 */
[----:B------:R-:W-:Y:S01]  /*9fd0*/  FFMA.FTZ R175, R226, R5, R152 ;  /* 0x00000005e2af7223 */ /* 0x000fe20000010098 */
[----:B------:R-:W-:Y:S01]  /*9fe0*/  FADD.FTZ R5, R180, -R21 ;  /* 0x80000015b4057221 */ /* 0x000fe20000010000 */
[----:B------:R-:W-:Y:S01]  /*9ff0*/  FADD.FTZ R21, R163, -R2 ;  /* 0x80000002a3157221 */ /* 0x000fe20000010000 */
[----:B------:R-:W-:Y:S01]  /*a000*/  FADD.FTZ R23, R160, -R23 ;  /* 0x80000017a0177221 */ /* 0x000fe20000010000 */
[----:B------:R-:W-:Y:S01]  /*a010*/  FADD.FTZ R25, R182, -R25 ;  /* 0x80000019b6197221 */ /* 0x000fe20000010000 */
[----:B------:R-:W-:Y:S01]  /*a020*/  FADD.FTZ R27, R161, -R6 ;  /* 0x80000006a11b7221 */ /* 0x000fe20000010000 */
[----:B------:R-:W-:Y:S01]  /*a030*/  FADD.FTZ R167, R190, -R167 ;  /* 0x800000a7bea77221 */ /* 0x000fe20000010000 */
[C---:B------:R-:W-:Y:S01]  /*a040*/  FMUL.FTZ R24, R4.reuse, R21 ;  /* 0x0000001504187220 */ /* 0x040fe20000410000 */
[C---:B------:R-:W-:Y:S01]  /*a050*/  FMUL.FTZ R5, R4.reuse, R5 ;  /* 0x0000000504057220 */ /* 0x040fe20000410000 */
[C---:B------:R-:W-:Y:S01]  /*a060*/  FMUL.FTZ R6, R4.reuse, R23 ;  /* 0x0000001704067220 */ /* 0x040fe20000410000 */
[C---:B------:R-:W-:Y:S01]  /*a070*/  FMUL.FTZ R20, R4.reuse, R25 ;  /* 0x0000001904147220 */ /* 0x040fe20000410000 */
[C---:B------:R-:W-:Y:S01]  /*a080*/  FMUL.FTZ R21, R4.reuse, R27 ;  /* 0x0000001b04157220 */ /* 0x040fe20000410000 */
[----:B------:R-:W-:Y:S01]  /*a090*/  FMUL.FTZ R22, R4, R167 ;  /* 0x000000a704167220 */ /* 0x000fe20000410000 */
[----:B------:R-:W-:Y:S01]  /*a0a0*/  FADD.FTZ R173, R162, -R173 ;  /* 0x800000ada2ad7221 */ /* 0x000fe20000010000 */
[----:B------:R-:W-:Y:S01]  /*a0b0*/  FADD.FTZ R175, R202, -R175 ;  /* 0x800000afcaaf7221 */ /* 0x000fe20000010000 */
[----:B------:R-:W-:-:S02]  /*a0c0*/  FSEL R24, R24, RZ, P1 ;  /* 0x000000ff18187208 */ /* 0x000fc40000800000 */
        /* <DEDUP_REMOVED lines=14> */
.L_x_1095:
[----:B------:R-:W-:Y:S05]  /*a1b0*/  @!P2 BRA `(.L_x_1096) ;  /* 0x000000000018a947 */ /* 0x000fea0003800000 */
[----:B------:R-:W-:Y:S01]  /*a1c0*/  FMUL.FTZ R4, R24, UR17 ;  /* 0x0000001118047c20 */ /* 0x000fe20008410000 */
[----:B------:R-:W-:-:S03]  /*a1d0*/  LOP3.LUT P3, RZ, R206, 0xff00, RZ, 0xc0, !PT ;  /* 0x0000ff00ceff7812 */ /* 0x000fc6000786c0ff */
[----:B------:R-:W-:-:S05]  /*a1e0*/  FMUL.FTZ R4, R4, UR16 ;  /* 0x0000001004047c20 */ /* 0x000fca0008410000 */
[----:B------:R-:W-:-:S04]  /*a1f0*/  FSEL R4, R4, RZ, P3 ;  /* 0x000000ff04047208 */ /* 0x000fc80001800000 */
[----:B------:R-:W-:-:S04]  /*a200*/  F2FP.BF16.F32.PACK_AB R20, RZ, R4 ;  /* 0x00000004ff14723e */ /* 0x000fc800000010ff */
[----:B------:R-:W-:-:S07]  /*a210*/  PRMT R40, R40, 0x5410, R20 ;  /* 0x0000541028287816 */ /* 0x000fce0000000014 */
.L_x_1096:
[----:B------:R-:W-:Y:S05]  /*a220*/  @!P2 BRA `(.L_x_1097) ;  /* 0x000000000018a947 */ /* 0x000fea0003800000 */
[----:B------:R-:W-:Y:S01]  /*a230*/  FMUL.FTZ R4, R6, UR17 ;  /* 0x0000001106047c20 */ /* 0x000fe20008410000 */
[----:B------:R-:W-:-:S03]  /*a240*/  LOP3.LUT P3, RZ, R206, 0xff0000, RZ, 0xc0, !PT ;  /* 0x00ff0000ceff7812 */ /* 0x000fc6000786c0ff */
[----:B------:R-:W-:-:S05]  /*a250*/  FMUL.FTZ R4, R4, UR16 ;  /* 0x0000001004047c20 */ /* 0x000fca0008410000 */
[----:B------:R-:W-:-:S04]  /*a260*/  FSEL R4, R4, RZ, P3 ;  /* 0x000000ff04047208 */ /* 0x000fc80001800000 */
[----:B------:R-:W-:-:S04]  /*a270*/  F2FP.BF16.F32.PACK_AB R4, RZ, R4 ;  /* 0x00000004ff04723e */ /* 0x000fc800000010ff */
[----:B------:R-:W-:-:S07]  /*a280*/  PRMT R41, R4, 0x7610, R41 ;  /* 0x0000761004297816 */ /* 0x000fce0000000029 */
.L_x_1097:
[----:B------:R-:W-:Y:S05]  /*a290*/  @!P2 BRA `(.L_x_1098) ;  /* 0x000000000018a947 */ /* 0x000fea0003800000 */
[----:B------:R-:W-:Y:S01]  /*a2a0*/  FMUL.FTZ R4, R25, UR17 ;  /* 0x0000001119047c20 */ /* 0x000fe20008410000 */
[----:B------:R-:W-:-:S03]  /*a2b0*/  LOP3.LUT P3, RZ, R206, 0xff000000, RZ, 0xc0, !PT ;  /* 0xff000000ceff7812 */ /* 0x000fc6000786c0ff */
[----:B------:R-:W-:-:S05]  /*a2c0*/  FMUL.FTZ R4, R4, UR16 ;  /* 0x0000001004047c20 */ /* 0x000fca0008410000 */
[----:B------:R-:W-:-:S04]  /*a2d0*/  FSEL R4, R4, RZ, P3 ;  /* 0x000000ff04047208 */ /* 0x000fc80001800000 */
[----:B------:R-:W-:-:S04]  /*a2e0*/  F2FP.BF16.F32.PACK_AB R4, RZ, R4 ;  /* 0x00000004ff04723e */ /* 0x000fc800000010ff */
[----:B------:R-:W-:-:S07]  /*a2f0*/  PRMT R41, R41, 0x5410, R4 ;  /* 0x0000541029297816 */ /* 0x000fce0000000004 */
.L_x_1098:
[----:B------:R-:W-:Y:S05]  /*a300*/  @!P2 BRA `(.L_x_1099) ;  /* 0x000000000018a947 */ /* 0x000fea0003800000 */
[----:B------:R-:W-:Y:S01]  /*a310*/  FMUL.FTZ R4, R26, UR17 ;  /* 0x000000111a047c20 */ /* 0x000fe20008410000 */
[----:B------:R-:W-:-:S03]  /*a320*/  LOP3.LUT P3, RZ, R207, 0xff, RZ, 0xc0, !PT ;  /* 0x000000ffcfff7812 */ /* 0x000fc6000786c0ff */
[----:B------:R-:W-:-:S05]  /*a330*/  FMUL.FTZ R4, R4, UR16 ;  /* 0x0000001004047c20 */ /* 0x000fca0008410000 */
[----:B------:R-:W-:-:S04]  /*a340*/  FSEL R4, R4, RZ, P3 ;  /* 0x000000ff04047208 */ /* 0x000fc80001800000 */
[----:B------:R-:W-:-:S04]  /*a350*/  F2FP.BF16.F32.PACK_AB R21, RZ, R4 ;  /* 0x00000004ff15723e */ /* 0x000fc800000010ff */
[----:B------:R-:W-:-:S07]  /*a360*/  PRMT R42, R21, 0x7610, R42 ;  /* 0x00007610152a7816 */ /* 0x000fce000000002a */
.L_x_1099:
[----:B------:R-:W-:Y:S05]  /*a370*/  @!P2 BRA `(.L_x_1100) ;  /* 0x000000000018a947 */ /* 0x000fea0003800000 */
[----:B------:R-:W-:Y:S01]  /*a380*/  FMUL.FTZ R4, R27, UR17 ;  /* 0x000000111b047c20 */ /* 0x000fe20008410000 */
[----:B------:R-:W-:-:S03]  /*a390*/  LOP3.LUT P3, RZ, R207, 0xff00, RZ, 0xc0, !PT ;  /* 0x0000ff00cfff7812 */ /* 0x000fc6000786c0ff */
[----:B------:R-:W-:-:S05]  /*a3a0*/  FMUL.FTZ R4, R4, UR16 ;  /* 0x0000001004047c20 */ /* 0x000fca0008410000 */
[----:B------:R-:W-:-:S04]  /*a3b0*/  FSEL R4, R4, RZ, P3 ;  /* 0x000000ff04047208 */ /* 0x000fc80001800000 */
[----:B------:R-:W-:-:S04]  /*a3c0*/  F2FP.BF16.F32.PACK_AB R21, RZ, R4 ;  /* 0x00000004ff15723e */ /* 0x000fc800000010ff */
[----:B------:R-:W-:-:S07]  /*a3d0*/  PRMT R42, R42, 0x5410, R21 ;  /* 0x000054102a2a7816 */ /* 0x000fce0000000015 */
.L_x_1100:
        /* <DEDUP_REMOVED lines=11> */
.L_x_1101:
        /* <DEDUP_REMOVED lines=11> */
.L_x_1094:
        /* <DEDUP_REMOVED lines=12> */
.L_x_1102:
        /* <DEDUP_REMOVED lines=12> */
.L_x_1103:
        /* <DEDUP_REMOVED lines=12> */
.L_x_1104:
        /* <DEDUP_REMOVED lines=12> */
.L_x_1105:
        /* <DEDUP_REMOVED lines=12> */
.L_x_1106:
        /* <DEDUP_REMOVED lines=12> */
.L_x_1107:
        /* <DEDUP_REMOVED lines=12> */
.L_x_1108:
[----:B------:R-:W-:Y:S05]  /*aa80*/  @!P2 BRA `(.L_x_1086) ;  /* 0x000000000030a947 */ /* 0x000fea0003800000 */
[----:B------:R-:W-:Y:S01]  /*aa90*/  FFMA.FTZ R5, R226, R5, R152 ;  /* 0x00000005e2057223 */ /* 0x000fe20000010098 */
        /* <DEDUP_REMOVED lines=10> */
[----:B0-----:R-:W-:-:S07]  /*ab40*/  PRMT R43, R43, 0x5410, R2 ;  /* 0x000054102b2b7816 */ /* 0x001fce0000000002 */
.L_x_1086:
[----:B0-----:R-:W0:Y:S01]  /*ab50*/  @P0 LDC.64 R22, c[0x0][0x478] ;  /* 0x00011e00ff160b82 */ /* 0x001e220000000a00 */
        /* <DEDUP_REMOVED lines=12> */
.L_x_942:
        /* <DEDUP_REMOVED lines=29> */
.L_x_1110:
        /* <DEDUP_REMOVED lines=9> */
.L_x_19287:


//--------------------- .text._ZN10layer_norm13ln_bwd_kernelINS_13Kernel_traitsI13__nv_bfloat16S2_S2_S2_fjLj5120ELj1ELj1ELj4ELj16ENS_18Kernel_traits_baseILj5120ES2_S2_S2_S2_fjLj128EEEEELb1ELb1ELb0ELb0EEEvNS_9BwdParamsE --------------------------
	.section	.text._ZN10layer_norm13ln_bwd_kernelINS_13Kernel_traitsI13__nv_bfloat16S2_S2_S2_fjLj5120ELj1ELj1ELj4ELj16ENS_18Kernel_traits_baseILj5120ES2_S2_S2_S2_fjLj128EEEEELb1ELb1ELb0ELb0EEEvNS_9BwdParamsE,"ax",@progbits
	.align	128
        .global         _ZN10layer_norm13ln_bwd_kernelINS_13Kernel_traitsI13__nv_bfloat16S2_S2_S2_fjLj5120ELj1ELj1ELj4ELj16ENS_18Kernel_traits_baseILj5120ES2_S2_S2_S2_fjLj128EEEEELb1ELb1ELb0ELb0EEEvNS_9BwdParamsE
        .type           _ZN10layer_norm13ln_bwd_kernelINS_13Kernel_traitsI13__nv_bfloat16S2_S2_S2_fjLj5120ELj1ELj1ELj4ELj16ENS_18Kernel_traits_baseILj5120ES2_S2_S2_S2_fjLj128EEEEELb1ELb1ELb0ELb0EEEvNS_9BwdParamsE,@function
        .size           _ZN10layer_norm13ln_bwd_kernelINS_13Kernel_traitsI13__nv_bfloat16S2_S2_S2_fjLj5120ELj1ELj1ELj4ELj16ENS_18Kernel_traits_baseILj5120ES2_S2_S2_S2_fjLj128EEEEELb1ELb1ELb0ELb0EEEvNS_9BwdParamsE,(.L_x_19288 - _ZN10layer_norm13ln_bwd_kernelINS_13Kernel_traitsI13__nv_bfloat16S2_S2_S2_fjLj5120ELj1ELj1ELj4ELj16ENS_18Kernel_traits_baseILj5120ES2_S2_S2_S2_fjLj128EEEEELb1ELb1ELb0ELb0EEEvNS_9BwdParamsE)
        .other          _ZN10layer_norm13ln_bwd_kernelINS_13Kernel_traitsI13__nv_bfloat16S2_S2_S2_fjLj5120ELj1ELj1ELj4ELj16ENS_18Kernel_traits_baseILj5120ES2_S2_S2_S2_fjLj128EEEEELb1ELb1ELb0ELb0EEEvNS_9BwdParamsE,@"STO_CUDA_ENTRY STV_DEFAULT"
_ZN10layer_norm13ln_bwd_kernelINS_13Kernel_traitsI13__nv_bfloat16S2_S2_S2_fjLj5120ELj1ELj1ELj4ELj16ENS_18Kernel_traits_baseILj5120ES2_S2_S2_S2_fjLj128EEEEELb1ELb1ELb0ELb0EEEvNS_9BwdParamsE:
.text._ZN10layer_norm13ln_bwd_kernelINS_13Kernel_traitsI13__nv_bfloat16S2_S2_S2_fjLj5120ELj1ELj1ELj4ELj16ENS_18Kernel_traits_baseILj5120ES2_S2_S2_S2_fjLj128EEEEELb1ELb1ELb0ELb0EEEvNS_9BwdParamsE:
        /* <DEDUP_REMOVED lines=16> */
[----:B------:R-:W0:Y:S01]  /*0100*/  LDCU.64 UR14, c[0x0][0x358] ;  /* 0x00006b00ff0e77ac */ /* 0x000e220008000a00 */
[----:B------:R-:W-:Y:S01]  /*0110*/  MOV R27, R10 ;  /* 0x0000000a001b7202 */ /* 0x000fe20000000f00 */
[----:B------:R-:W4:Y:S01]  /*0120*/  LDL.64 R52, [R1+0xa0] ;  /* 0x0000a00001347983 */ /* 0x000f220000100a00 */
[----:B------:R-:W-:Y:S01]  /*0130*/  LEA.HI.SX32 R251, R0, R251, 0x1d ;  /* 0x000000fb00fb7211 */ /* 0x000fe200078feaff */
[----:B------:R-:W1:Y:S01]  /*0140*/  S2UR UR7, SR_CTAID.X ;  /* 0x00000000000779c3 */ /* 0x000e620000002500 */
[----:B------:R-:W1:Y:S01]  /*0150*/  LDCU UR4, c[0x0][0x384] ;  /* 0x00007080ff0477ac */ /* 0x000e620008000800 */
[----:B------:R-:W4:Y:S01]  /*0160*/  LDL.64 R54, [R1+0xa8] ;  /* 0x0000a80001367983 */ /* 0x000f220000100a00 */
[C---:B------:R-:W-:Y:S02]  /*0170*/  ISETP.GE.U32.AND P5, PT, R251.reuse, 0x80, PT ;  /* 0x00000080fb00780c */ /* 0x040fe40003fa6070 */
        /* <DEDUP_REMOVED lines=29> */
[----:B0-----:R-:W-:-:S04]  /*0350*/  @P2 IMAD.WIDE.U32 R18, R27, 0x10, R18 ;  /* 0x000000101b122825 */ /* 0x001fc800078e0012 */
[C---:B-1----:R-:W-:Y:S01]  /*0360*/  @P2 IMAD.WIDE.U32 R20, R27.reuse, 0x10, R20 ;  /* 0x000000101b142825 */ /* 0x042fe200078e0014 */
[----:B------:R-:W-:-:S04]  /*0370*/  @P2 IADD3 R27, PT, PT, R27, 0x80, RZ ;  /* 0x000000801b1b2810 */ /* 0x000fc80007ffe0ff */
[----:B------:R0:W5:Y:S01]  /*0380*/  @P2 LDG.E.128 R156, desc[UR14][R20.64] ;  /* 0x0000000e149c2981 */ /* 0x000162000c1e1d00 */
[----:B------:R-:W-:-:S04]  /*0390*/  @P1 IMAD.WIDE.U32 R6, R27, 0x10, R22 ;  /* 0x000000101b061825 */ /* 0x000fc800078e0016 */
[----:B------:R-:W-:-:S05]  /*03a0*/  @P1 IMAD.WIDE.U32 R8, R27, 0x10, R24 ;  /* 0x000000101b081825 */ /* 0x000fca00078e0018 */
[----:B------:R0:W5:Y:S04]  /*03b0*/  @P1 LDG.E.128 R152, desc[UR14][R8.64] ;  /* 0x0000000e08981981 */ /* 0x000168000c1e1d00 */
[----:B--2---:R-:W2:Y:S04]  /*03c0*/  @P5 LDG.E.128 R68, desc[UR14][R2.64] ;  /* 0x0000000e02445981 */ /* 0x004ea8000c1e1d00 */
[----:B---3--:R-:W3:Y:S04]  /*03d0*/  @P4 LDG.E.128 R64, desc[UR14][R10.64] ;  /* 0x0000000e0a404981 */ /* 0x008ee8000c1e1d00 */
[----:B----4-:R-:W4:Y:S04]  /*03e0*/  @P3 LDG.E.128 R60, desc[UR14][R14.64] ;  /* 0x0000000e0e3c3981 */ /* 0x010f28000c1e1d00 */
        /* <DEDUP_REMOVED lines=39> */
[----:B------:R-:W-:Y:S01]  /*0660*/  CS2R R74, SRZ ;  /* 0x00000000004a7805 */ /* 0x000fe2000001ff00 */
[----:B--2---:R-:W-:Y:S04]  /*0670*/  @P5 STL.64 [R1+0xe0], R68 ;  /* 0x0000e04401005387 */ /* 0x004fe80000100a00 */
[----:B------:R1:W-:Y:S04]  /*0680*/  @P5 STL.64 [R1+0xe8], R70 ;  /* 0x0000e84601005387 */ /* 0x0003e80000100a00 */
        /* <DEDUP_REMOVED lines=24> */
[----:B------:R0:W-:Y:S04]  /*0810*/  STL [R1], RZ ;  /* 0x000000ff01007387 */ /* 0x0001e80000100800 */
[----:B------:R0:W-:Y:S04]  /*0820*/  STL [R1+0x4], RZ ;  /* 0x000004ff01007387 */ /* 0x0001e80000100800 */
[----:B------:R0:W-:Y:S04]  /*0830*/  STL [R1+0x8], RZ ;  /* 0x000008ff01007387 */ /* 0x0001e80000100800 */
[----:B------:R0:W-:Y:S01]  /*0840*/  STL [R1+0xc], RZ ;  /* 0x00000cff01007387 */ /* 0x0001e20000100800 */
[----:B------:R-:W-:-:S02]  /*0850*/  MOV R173, R71 ;  /* 0x0000004700ad7202 */ /* 0x000fc40000000f00 */
[----:B------:R-:W-:Y:S02]  /*0860*/  MOV R172, R70 ;  /* 0x0000004600ac7202 */ /* 0x000fe40000000f00 */
[----:B-1----:R-:W-:Y:S02]  /*0870*/  CS2R R70, SRZ ;  /* 0x0000000000467805 */ /* 0x002fe4000001ff00 */
[----:B------:R-:W-:Y:S02]  /*0880*/  MOV R51, R69 ;  /* 0x0000004500337202 */ /* 0x000fe40000000f00 */
[----:B------:R-:W-:Y:S02]  /*0890*/  MOV R49, R68 ;  /* 0x0000004400317202 */ /* 0x000fe40000000f00 */
[----:B------:R-:W-:Y:S02]  /*08a0*/  CS2R R68, SRZ ;  /* 0x0000000000447805 */ /* 0x000fe4000001ff00 */
[----:B------:R-:W-:-:S02]  /*08b0*/  MOV R43, R67 ;  /* 0x00000043002b7202 */ /* 0x000fc40000000f00 */
[----:B------:R-:W-:Y:S02]  /*08c0*/  MOV R41, R66 ;  /* 0x0000004200297202 */ /* 0x000fe40000000f00 */
[----:B--2---:R-:W-:Y:S02]  /*08d0*/  CS2R R66, SRZ ;  /* 0x0000000000427805 */ /* 0x004fe4000001ff00 */
[----:B------:R-:W-:Y:S02]  /*08e0*/  MOV R39, R65 ;  /* 0x0000004100277202 */ /* 0x000fe40000000f00 */
[----:B------:R-:W-:Y:S02]  /*08f0*/  MOV R37, R64 ;  /* 0x0000004000257202 */ /* 0x000fe40000000f00 */
[----:B------:R-:W-:Y:S02]  /*0900*/  CS2R R64, SRZ ;  /* 0x0000000000407805 */ /* 0x000fe4000001ff00 */
[----:B------:R-:W-:-:S02]  /*0910*/  MOV R31, R63 ;  /* 0x0000003f001f7202 */ /* 0x000fc40000000f00 */
[----:B------:R-:W-:Y:S02]  /*0920*/  MOV R29, R62 ;  /* 0x0000003e001d7202 */ /* 0x000fe40000000f00 */
[----:B---3--:R-:W-:Y:S02]  /*0930*/  CS2R R62, SRZ ;  /* 0x00000000003e7805 */ /* 0x008fe4000001ff00 */
[----:B------:R-:W-:Y:S02]  /*0940*/  MOV R27, R61 ;  /* 0x0000003d001b7202 */ /* 0x000fe40000000f00 */
[----:B------:R-:W-:Y:S02]  /*0950*/  MOV R25, R60 ;  /* 0x0000003c00197202 */ /* 0x000fe40000000f00 */
[----:B------:R-:W-:Y:S02]  /*0960*/  CS2R R60, SRZ ;  /* 0x00000000003c7805 */ /* 0x000fe4000001ff00 */
[----:B------:R-:W-:-:S02]  /*0970*/  MOV R19, R59 ;  /* 0x0000003b00137202 */ /* 0x000fc40000000f00 */
[----:B------:R-:W-:Y:S02]  /*0980*/  MOV R17, R58 ;  /* 0x0000003a00117202 */ /* 0x000fe40000000f00 */
[----:B----4-:R-:W-:Y:S02]  /*0990*/  CS2R R58, SRZ ;  /* 0x00000000003a7805 */ /* 0x010fe4000001ff00 */
[----:B------:R-:W-:Y:S02]  /*09a0*/  MOV R15, R57 ;  /* 0x00000039000f7202 */ /* 0x000fe40000000f00 */
[----:B------:R-:W-:Y:S02]  /*09b0*/  MOV R13, R56 ;  /* 0x00000038000d7202 */ /* 0x000fe40000000f00 */
[----:B------:R-:W-:Y:S02]  /*09c0*/  CS2R R56, SRZ ;  /* 0x0000000000387805 */ /* 0x000fe4000001ff00 */
[----:B------:R-:W-:-:S02]  /*09d0*/  MOV R10, R55 ;  /* 0x00000037000a7202 */ /* 0x000fc40000000f00 */
[----:B------:R-:W-:Y:S02]  /*09e0*/  MOV R6, R54 ;  /* 0x0000003600067202 */ /* 0x000fe40000000f00 */
[----:B0-----:R-:W-:Y:S02]  /*09f0*/  CS2R R54, SRZ ;  /* 0x0000000000367805 */ /* 0x001fe4000001ff00 */
        /* <DEDUP_REMOVED lines=9> */
[----:B------:R-:W-:Y:S01]  /*0a90*/  STL.S16 [R1+0x98], R57 ;  /* 0x0000983901007387 */ /* 0x000fe20000100600 */
[----:B------:R-:W-:Y:S02]  /*0aa0*/  PRMT R54, R168, 0x7632, R54 ;  /* 0x00007632a8367816 */ /* 0x000fe40000000036 */
[----:B------:R-:W-:-:S02]  /*0ab0*/  CS2R R150, SRZ ;  /* 0x0000000000967805 */ /* 0x000fc4000001ff00 */
[----:B------:R-:W-:Y:S01]  /*0ac0*/  PRMT R53, R173, 0x7632, R53 ;  /* 0x00007632ad357816 */ /* 0x000fe20000000035 */
[----:B------:R1:W-:Y:S01]  /*0ad0*/  STL.S16 [R1+0x94], R56 ;  /* 0x0000943801007387 */ /* 0x0003e20000100600 */
        /* <DEDUP_REMOVED lines=11> */
[----:B------:R-:W-:Y:S01]  /*0b90*/  STL.S16 [R1+0x138], R53 ;  /* 0x0001383501007387 */ /* 0x000fe20000100600 */
        /* <DEDUP_REMOVED lines=100> */
[----:B------:R-:W-:Y:S01]  /*11e0*/  UPLOP3.LUT UP2, UPT, UPT, UPT, UPT, 0x40, 0x4 ;  /* 0x000000000004789c */ /* 0x000fe20003f4e870 */
[----:B------:R-:W0:Y:S02]  /*11f0*/  LDCU UR26, c[0x0][0x408] ;  /* 0x00008100ff1a77ac */ /* 0x000e240008000800 */
[----:B------:R2:W-:Y:S01]  /*1200*/  STL.S16 [R1+0x100], R14 ;  /* 0x0001000e01007387 */ /* 0x0005e20000100600 */
[----:B------:R-:W-:-:S03]  /*1210*/  UISETP.NE.AND.EX UP0, UPT, UR5, URZ, UPT, UP0 ;  /* 0x000000ff0500728c */ /* 0x000fc6000bf05300 */
[----:B------:R2:W-:Y:S01]  /*1220*/  STL.S16 [R1+0xfc], R12 ;  /* 0x0000fc0c01007387 */ /* 0x0005e20000100600 */
[----:B------:R-:W1:Y:S03]  /*1230*/  LDCU UR6, c[0x0][0x388] ;  /* 0x00007100ff0677ac */ /* 0x000e660008000800 */
[----:B------:R2:W-:Y:S01]  /*1240*/  STL.S16 [R1+0x58], R11 ;  /* 0x0000580b01007387 */ /* 0x0005e20000100600 */
[----:B------:R-:W3:Y:S03]  /*1250*/  LDCU.U8 UR16, c[0x0][0x410] ;  /* 0x00008200ff1077ac */ /* 0x000ee60008000000 */
[----:B------:R2:W-:Y:S01]  /*1260*/  STL.S16 [R1+0x54], R9 ;  /* 0x0000540901007387 */ /* 0x0005e20000100600 */
[----:B------:R-:W4:Y:S03]  /*1270*/  LDCU UR17, c[0x0][0x400] ;  /* 0x00008000ff1177ac */ /* 0x000f260008000800 */
        /* <DEDUP_REMOVED lines=8> */
[----:B------:R2:W-:Y:S04]  /*1300*/  STL.S16 [R1+0x9c], R0 ;  /* 0x00009c0001007387 */ /* 0x0005e80000100600 */
        /* <DEDUP_REMOVED lines=19> */
[----:B01-34-:R2:W-:Y:S02]  /*1440*/  STL [R1+0xc], RZ ;  /* 0x00000cff01007387 */ /* 0x01b5e40000100800 */
.L_x_1163:
[----:B------:R-:W0:Y:S01]  /*1450*/  @UP0 LDCU.64 UR4, c[0x0][0x3e0] ;  /* 0x00007c00ff0407ac */ /* 0x000e220008000a00 */
[----:B------:R-:W-:Y:S01]  /*1460*/  PLOP3.LUT P0, PT, PT, PT, UP0, 0x80, 0x8 ;  /* 0x000000000008781c */ /* 0x000fe20003f0f008 */
[----:B------:R-:W-:-:S06]  /*1470*/  UIMAD.WIDE UR12, UR7, 0x4, UR8 ;  /* 0x00000004070c78a5 */ /* 0x000fcc000f8e0208 */
[----:B------:R-:W-:Y:S02]  /*1480*/  MOV R176, UR12 ;  /* 0x0000000c00b07c02 */ /* 0x000fe40008000f00 */
[----:B------:R-:W-:-:S05]  /*1490*/  MOV R177, UR13 ;  /* 0x0000000d00b17c02 */ /* 0x000fca0008000f00 */
[----:B--2---:R1:W2:Y:S01]  /*14a0*/  LDG.E R0, desc[UR14][R176.64] ;  /* 0x0000000eb0007981 */ /* 0x0042a2000c1e1900 */
[----:B0-----:R-:W-:Y:S02]  /*14b0*/  @UP0 UIMAD.WIDE UR4, UR7, 0x2, UR4 ;  /* 0x00000002070408a5 */ /* 0x001fe4000f8e0204 */
[----:B------:R-:W-:-:S04]  /*14c0*/  UIMAD.WIDE UR12, UR7, 0x4, UR10 ;  /* 0x00000004070c78a5 */ /* 0x000fc8000f8e020a */
[----:B-1----:R-:W-:Y:S02]  /*14d0*/  MOV R176, UR4 ;  /* 0x0000000400b07c02 */ /* 0x002fe40008000f00 */
[----:B------:R-:W-:-:S05]  /*14e0*/  MOV R177, UR5 ;  /* 0x0000000500b17c02 */ /* 0x000fca0008000f00 */
[----:B------:R0:W3:Y:S02]  /*14f0*/  @P0 LDG.E.U16 R178, desc[UR14][R176.64] ;  /* 0x0000000eb0b20981 */ /* 0x0000e4000c1e1500 */
[----:B0-----:R-:W-:Y:S02]  /*1500*/  MOV R176, UR12 ;  /* 0x0000000c00b07c02 */ /* 0x001fe40008000f00 */
[----:B------:R-:W-:-:S05]  /*1510*/  MOV R177, UR13 ;  /* 0x0000000d00b17c02 */ /* 0x000fca0008000f00 */
[----:B------:R-:W4:Y:S01]  /*1520*/  LDG.E R176, desc[UR14][R176.64] ;  /* 0x0000000eb0b07981 */ /* 0x000f22000c1e1900 */
[----:B------:R-:W0:Y:S01]  /*1530*/  S2R R247, SR_TID.X ;  /* 0x0000000000f77919 */ /* 0x000e220000002100 */
[----:B------:R-:W-:Y:S01]  /*1540*/  PLOP3.LUT P0, PT, PT, PT, UP0, 0x80, 0x8 ;  /* 0x000000000008781c */ /* 0x000fe20003f0f008 */
[----:B------:R-:W-:Y:S01]  /*1550*/  UIMAD UR4, UR7, UR6, URZ ;  /* 0x00000006070472a4 */ /* 0x000fe2000f8e02ff */
[----:B------:R-:W-:-:S03]  /*1560*/  ISETP.NE.AND P6, PT, RZ, UR16, PT ;  /* 0x00000010ff007c0c */ /* 0x000fc6000bfc5270 */
[----:B------:R-:W-:Y:S01]  /*1570*/  USHF.R.S32.HI UR5, URZ, 0x1f, UR4 ;  /* 0x0000001fff057899 */ /* 0x000fe20008011404 */
[----:B------:R-:W-:-:S03]  /*1580*/  ISETP.GE.U32.AND P5, PT, R251, 0x80, PT ;  /* 0x00000080fb00780c */ /* 0x000fc60003fa6070 */
[----:B------:R-:W-:Y:S01]  /*1590*/  ULEA.HI UR5, UR5, UR4, URZ, 0x3 ;  /* 0x0000000405057291 */ /* 0x000fe2000f8f18ff */
[----:B------:R-:W-:Y:S01]  /*15a0*/  BSSY.RECONVERGENT B0, `(.L_x_1112) ;  /* 0x0000090000007945 */ /* 0x000fe20003800200 */
[----:B------:R-:W-:Y:S01]  /*15b0*/  UMOV UR12, 0x3f800000 ;  /* 0x3f800000000c7882 */ /* 0x000fe20000000000 */
[----:B------:R-:W-:Y:S01]  /*15c0*/  HFMA2 R228, -RZ, RZ, 0, 0 ;  /* 0x00000000ffe47431 */ /* 0x000fe200000001ff */
[C---:B------:R-:W-:Y:S02]  /*15d0*/  ISETP.GE.U32.AND P4, PT, R251.reuse, 0x100, PT ;  /* 0x00000100fb00780c */ /* 0x040fe40003f86070 */
[C---:B------:R-:W-:Y:S02]  /*15e0*/  ISETP.GE.U32.AND P3, PT, R251.reuse, 0x180, PT ;  /* 0x00000180fb00780c */ /* 0x040fe40003f66070 */
[C---:B------:R-:W-:Y:S02]  /*15f0*/  ISETP.GE.U32.AND P2, PT, R251.reuse, 0x200, PT ;  /* 0x00000200fb00780c */ /* 0x040fe40003f46070 */
[----:B------:R-:W-:-:S02]  /*1600*/  ISETP.GE.U32.AND P1, PT, R251, 0x280, PT ;  /* 0x00000280fb00780c */ /* 0x000fc40003f26070 */
[----:B------:R-:W-:Y:S02]  /*1610*/  MOV R227, RZ ;  /* 0x000000ff00e37202 */ /* 0x000fe40000000f00 */
[----:B--2---:R-:W-:-:S04]  /*1620*/  FSEL R0, R0, RZ, !P6 ;  /* 0x000000ff00007208 */ /* 0x004fc80007000000 */
[----:B------:R-:W-:Y:S02]  /*1630*/  R2UR UR25, R0 ;  /* 0x00000000001972ca */ /* 0x000fe400000e0000 */
[----:B------:R-:W-:Y:S02]  /*1640*/  MOV R0, UR5 ;  /* 0x0000000500007c02 */ /* 0x000fe40008000f00 */
[----:B---3--:R-:W-:Y:S02]  /*1650*/  @P0 R2UR UR13, R178 ;  /* 0x00000000b20d02ca */ /* 0x008fe400000e0000 */
[----:B0-----:R-:W-:-:S04]  /*1660*/  LEA.HI.SX32 R0, R0, R247, 0x1d ;  /* 0x000000f700007211 */ /* 0x001fc800078feaff */
[----:B------:R-:W-:-:S07]  /*1670*/  MOV R226, R0 ;  /* 0x0000000000e27202 */ /* 0x000fce0000000f00 */
[----:B------:R-:W-:Y:S01]  /*1680*/  @UP0 USHF.L.U32 UR12, UR13, 0x10, URZ ;  /* 0x000000100d0c0899 */ /* 0x000fe200080006ff */
[----:B----4-:R-:W-:Y:S01]  /*1690*/  R2UR UR24, R176 ;  /* 0x00000000b01872ca */ /* 0x010fe200000e0000 */
[----:B-----5:R-:W-:-:S14]  /*16a0*/  @!P5 BRA `(.L_x_1113) ;  /* 0x0000000400fcd947 */ /* 0x020fdc0003800000 */
[----:B------:R-:W0:Y:S01]  /*16b0*/  LDC.64 R24, c[0x0][0x3a8] ;  /* 0x0000ea00ff187b82 */ /* 0x000e220000000a00 */
[----:B------:R-:W2:Y:S04]  /*16c0*/  LDL R8, [R1+0xe0] ;  /* 0x0000e00001087983 */ /* 0x000ea80000100800 */
[----:B------:R-:W3:Y:S03]  /*16d0*/  LDL.LU R244, [R1+0x40] ;  /* 0x0000400001f47983 */ /* 0x000ee60000300800 */
[----:B------:R-:W1:Y:S01]  /*16e0*/  LDC.64 R180, c[0x0][0x428] ;  /* 0x00010a00ffb47b82 */ /* 0x000e620000000a00 */
[----:B------:R-:W4:Y:S04]  /*16f0*/  LDL R243, [R1+0xe4] ;  /* 0x0000e40001f37983 */ /* 0x000f280000100800 */
[----:B------:R-:W4:Y:S01]  /*1700*/  LDL.LU R188, [R1+0x48] ;  /* 0x0000480001bc7983 */ /* 0x000f220000300800 */
[----:B------:R-:W-:-:S02]  /*1710*/  ISETP.NE.U32.AND P0, PT, RZ, UR18, PT ;  /* 0x00000012ff007c0c */ /* 0x000fc4000bf05070 */
[----:B------:R-:W1:Y:S01]  /*1720*/  LDC.64 R200, c[0x0][0x3b0] ;  /* 0x0000ec00ffc87b82 */ /* 0x000e620000000a00 */
[----:B------:R-:W4:Y:S04]  /*1730*/  LDL R230, [R1+0xe8] ;  /* 0x0000e80001e67983 */ /* 0x000f280000100800 */
[----:B------:R-:W4:Y:S01]  /*1740*/  LDL.LU R222, [R1+0x30] ;  /* 0x0000300001de7983 */ /* 0x000f220000300800 */
[----:B0-----:R-:W-:-:S03]  /*1750*/  IMAD.WIDE.U32 R24, R0, 0x10, R24 ;  /* 0x0000001000187825 */ /* 0x001fc600078e0018 */
[----:B------:R-:W4:Y:S04]  /*1760*/  LDL R215, [R1+0xec] ;  /* 0x0000ec0001d77983 */ /* 0x000f280000100800 */
[----:B------:R1:W3:Y:S04]  /*1770*/  LDG.E.128 R176, desc[UR14][R24.64] ;  /* 0x0000000e18b07981 */ /* 0x0002e8000c1e1d00 */
[----:B------:R-:W4:Y:S04]  /*1780*/  LDL.LU R216, [R1+0x38] ;  /* 0x0000380001d87983 */ /* 0x000f280000300800 */
[----:B------:R-:W4:Y:S01]  /*1790*/  LDL R205, [R1+0x12c] ;  /* 0x00012c0001cd7983 */ /* 0x000f220000100800 */
[----:B-1----:R-:W-:-:S03]  /*17a0*/  IMAD.WIDE.U32 R24, R0, 0x10, R180 ;  /* 0x0000001000187825 */ /* 0x002fc600078e00b4 */
[----:B------:R-:W4:Y:S04]  /*17b0*/  LDL.LU R250, [R1+0x44] ;  /* 0x0000440001fa7983 */ /* 0x000f280000300800 */
[----:B------:R0:W4:Y:S01]  /*17c0*/  LDG.E.128 R180, desc[UR14][R24.64] ;  /* 0x0000000e18b47981 */ /* 0x000122000c1e1d00 */
[----:B------:R-:W-:-:S03]  /*17d0*/  ISETP.NE.AND.EX P0, PT, RZ, UR19, PT, P0 ;  /* 0x00000013ff007c0c */ /* 0x000fc6000bf05300 */
[----:B------:R-:W4:Y:S04]  /*17e0*/  LDL R249, [R1+0x130] ;  /* 0x0001300001f97983 */ /* 0x000f280000100800 */
[----:B------:R-:W4:Y:S06]  /*17f0*/  LDL.LU R248, [R1+0x4c] ;  /* 0x00004c0001f87983 */ /* 0x000f2c0000300800 */
[----:B0-----:R-:W0:Y:S02]  /*1800*/  @P0 LDC.64 R24, c[0x0][0x438] ;  /* 0x00010e00ff180b82 */ /* 0x001e240000000a00 */
[----:B0-----:R-:W-:-:S05]  /*1810*/  @P0 IMAD.WIDE.U32 R24, R0, 0x10, R24 ;  /* 0x0000001000180825 */ /* 0x001fca00078e0018 */
[----:B------:R0:W5:Y:S02]  /*1820*/  @P0 LDG.E.128 R48, desc[UR14][R24.64] ;  /* 0x0000000e18300981 */ /* 0x000164000c1e1d00 */
[----:B0-----:R-:W-:-:S06]  /*1830*/  IMAD.WIDE.U32 R24, R0, 0x8, R200 ;  /* 0x0000000800187825 */ /* 0x001fcc00078e00c8 */
[----:B------:R-:W5:Y:S01]  /*1840*/  LDG.E.64 R24, desc[UR14][R24.64] ;  /* 0x0000000e18187981 */ /* 0x000f62000c1e1b00 */
[----:B--2---:R-:W-:Y:S02]  /*1850*/  SHF.L.U32 R8, R8, 0x10, RZ ;  /* 0x0000001008087819 */ /* 0x004fe400000006ff */
[----:B---3--:R-:W-:-:S05]  /*1860*/  SHF.L.U32 R2, R176, 0x10, RZ ;  /* 0x00000010b0027819 */ /* 0x008fca00000006ff */
        /* <DEDUP_REMOVED lines=10> */
[----:B------:R-:W-:Y:S02]  /*1910*/  SHF.L.U32 R7, R181, 0x10, RZ ;  /* 0x00000010b5077819 */ /* 0x000fe400000006ff */
[----:B------:R-:W-:Y:S01]  /*1920*/  SHF.L.U32 R8, R243, 0x10, RZ ;  /* 0x00000010f3087819 */ /* 0x000fe200000006ff */
[----:B------:R-:W-:Y:S01]  /*1930*/  FADD.FTZ R2, R2, -UR25 ;  /* 0x8000001902027e21 */ /* 0x000fe20008010000 */
[----:B------:R0:W-:Y:S01]  /*1940*/  STL [R1+0x40], R244 ;  /* 0x000040f401007387 */ /* 0x0001e20000100800 */
[----:B------:R-:W-:Y:S01]  /*1950*/  FADD.FTZ R130, R130, R7 ;  /* 0x0000000782827221 */ /* 0x000fe20000010000 */
[-C--:B------:R-:W-:Y:S01]  /*1960*/  FFMA.FTZ R188, R201, R7.reuse, R188 ;  /* 0x00000007c9bc7223 */ /* 0x080fe200000100bc */
[----:B------:R-:W-:Y:S01]  /*1970*/  FMUL.FTZ R200, R2, UR24 ;  /* 0x0000001802c87c20 */ /* 0x000fe20008410000 */
[----:B0-----:R-:W-:Y:S01]  /*1980*/  FMUL.FTZ R244, R8, R7 ;  /* 0x0000000708f47220 */ /* 0x001fe20000410000 */
[----:B------:R-:W-:-:S02]  /*1990*/  SHF.L.U32 R7, R182, 0x10, RZ ;  /* 0x00000010b6077819 */ /* 0x000fc400000006ff */
[----:B------:R-:W-:-:S03]  /*19a0*/  SHF.L.U32 R8, R230, 0x10, RZ ;  /* 0x00000010e6087819 */ /* 0x000fc600000006ff */
[-C--:B------:R-:W-:Y:S01]  /*19b0*/  FFMA.FTZ R222, R200, R7.reuse, R222 ;  /* 0x00000007c8de7223 */ /* 0x080fe200000100de */
[----:B------:R-:W-:Y:S01]  /*19c0*/  SHF.L.U32 R2, R179, 0x10, RZ ;  /* 0x00000010b3027819 */ /* 0x000fe200000006ff */
[----:B------:R0:W-:Y:S01]  /*19d0*/  STL [R1+0x48], R188 ;  /* 0x000048bc01007387 */ /* 0x0001e20000100800 */
[----:B------:R-:W-:Y:S01]  /*19e0*/  FMUL.FTZ R243, R8, R7 ;  /* 0x0000000708f37220 */ /* 0x000fe20000410000 */
[----:B------:R-:W-:Y:S02]  /*19f0*/  SHF.L.U32 R8, R215, 0x10, RZ ;  /* 0x00000010d7087819 */ /* 0x000fe400000006ff */
[----:B------:R1:W-:Y:S01]  /*1a00*/  STL [R1+0x30], R222 ;  /* 0x000030de01007387 */ /* 0x0003e20000100800 */
[----:B------:R-:W-:Y:S01]  /*1a10*/  FADD.FTZ R2, R2, -UR25 ;  /* 0x8000001902027e21 */ /* 0x000fe20008010000 */
[----:B------:R-:W-:Y:S02]  /*1a20*/  PRMT R17, R176, 0x7632, R17 ;  /* 0x00007632b0117816 */ /* 0x000fe40000000011 */
[----:B------:R-:W2:Y:S01]  /*1a30*/  LDL R226, [R1+0x134] ;  /* 0x0001340001e27983 */ /* 0x000ea20000100800 */
[----:B------:R-:W-:-:S03]  /*1a40*/  FADD.FTZ R124, R124, R7 ;  /* 0x000000077c7c7221 */ /* 0x000fc60000010000 */
[----:B------:R-:W3:Y:S01]  /*1a50*/  LDL.LU R215, [R1+0x34] ;  /* 0x0000340001d77983 */ /* 0x000ee20000300800 */
[----:B------:R-:W-:Y:S01]  /*1a60*/  SHF.L.U32 R7, R183, 0x10, RZ ;  /* 0x00000010b7077819 */ /* 0x000fe200000006ff */
[----:B0-----:R-:W-:Y:S01]  /*1a70*/  FMUL.FTZ R188, R2, UR24 ;  /* 0x0000001802bc7c20 */ /* 0x001fe20008410000 */
[----:B------:R-:W-:-:S03]  /*1a80*/  SHF.L.U32 R2, R17, 0x10, RZ ;  /* 0x0000001011027819 */ /* 0x000fc600000006ff */
[----:B------:R-:W-:Y:S01]  /*1a90*/  FMUL.FTZ R230, R8, R7 ;  /* 0x0000000708e67220 */ /* 0x000fe20000410000 */
[----:B------:R-:W-:Y:S01]  /*1aa0*/  PRMT R8, R180, 0x7632, R8 ;  /* 0x00007632b4087816 */ /* 0x000fe20000000008 */
[----:B------:R-:W-:-:S03]  /*1ab0*/  FADD.FTZ R2, R2, -UR25 ;  /* 0x8000001902027e21 */ /* 0x000fc60008010000 */
[----:B------:R-:W-:Y:S01]  /*1ac0*/  SHF.L.U32 R8, R8, 0x10, RZ ;  /* 0x0000001008087819 */ /* 0x000fe200000006ff */
[----:B------:R-:W-:Y:S01]  /*1ad0*/  FMUL.FTZ R2, R2, UR24 ;  /* 0x0000001802027c20 */ /* 0x000fe20008410000 */
[----:B------:R-:W-:-:S03]  /*1ae0*/  FFMA.FTZ R216, R188, R7, R216 ;  /* 0x00000007bcd87223 */ /* 0x000fc600000100d8 */
[-C--:B------:R-:W-:Y:S01]  /*1af0*/  FFMA.FTZ R250, R2, R8.reuse, R250 ;  /* 0x0000000802fa7223 */ /* 0x080fe200000100fa */
[----:B------:R-:W-:Y:S01]  /*1b00*/  SHF.L.U32 R17, R205, 0x10, RZ ;  /* 0x00000010cd117819 */ /* 0x000fe200000006ff */
[----:B------:R0:W-:Y:S04]  /*1b10*/  STL [R1+0x38], R216 ;  /* 0x000038d801007387 */ /* 0x0001e80000100800 */
[----:B------:R-:W4:Y:S04]  /*1b20*/  LDL R205, [R1+0x138] ;  /* 0x0001380001cd7983 */ /* 0x000f280000100800 */
[----:B------:R-:W-:Y:S04]  /*1b30*/  STL [R1+0x44], R250 ;  /* 0x000044fa01007387 */ /* 0x000fe80000100800 */
[----:B------:R-:W4:Y:S01]  /*1b40*/  LDL.LU R180, [R1+0x3c] ;  /* 0x00003c0001b47983 */ /* 0x000f220000300800 */
[--C-:B------:R-:W-:Y:S01]  /*1b50*/  FADD.FTZ R126, R126, R7.reuse ;  /* 0x000000077e7e7221 */ /* 0x100fe20000010000 */
[----:B------:R-:W-:Y:S01]  /*1b60*/  PRMT R7, R177, 0x7632, R7 ;  /* 0x00007632b1077816 */ /* 0x000fe20000000007 */
[----:B------:R-:W-:Y:S01]  /*1b70*/  FADD.FTZ R129, R129, R8 ;  /* 0x0000000881817221 */ /* 0x000fe20000010000 */
[----:B-1----:R-:W-:-:S02]  /*1b80*/  FMUL.FTZ R222, R17, R8 ;  /* 0x0000000811de7220 */ /* 0x002fc40000410000 */
[----:B------:R-:W-:Y:S02]  /*1b90*/  SHF.L.U32 R7, R7, 0x10, RZ ;  /* 0x0000001007077819 */ /* 0x000fe400000006ff */
[----:B------:R-:W-:Y:S02]  /*1ba0*/  PRMT R8, R178, 0x7632, R8 ;  /* 0x00007632b2087816 */ /* 0x000fe40000000008 */
[----:B------:R-:W-:Y:S01]  /*1bb0*/  PRMT R17, R181, 0x7632, R17 ;  /* 0x00007632b5117816 */ /* 0x000fe20000000011 */
[----:B------:R-:W-:Y:S01]  /*1bc0*/  FADD.FTZ R7, R7, -UR25 ;  /* 0x8000001907077e21 */ /* 0x000fe20008010000 */
[----:B------:R-:W-:Y:S02]  /*1bd0*/  SHF.L.U32 R8, R8, 0x10, RZ ;  /* 0x0000001008087819 */ /* 0x000fe400000006ff */
[----:B------:R-:W-:Y:S01]  /*1be0*/  SHF.L.U32 R17, R17, 0x10, RZ ;  /* 0x0000001011117819 */ /* 0x000fe200000006ff */
[----:B------:R-:W-:Y:S01]  /*1bf0*/  FMUL.FTZ R7, R7, UR24 ;  /* 0x0000001807077c20 */ /* 0x000fe20008410000 */
[----:B------:R-:W-:Y:S01]  /*1c00*/  SHF.L.U32 R176, R249, 0x10, RZ ;  /* 0x00000010f9b07819 */ /* 0x000fe200000006ff */
[----:B------:R-:W-:Y:S01]  /*1c10*/  FADD.FTZ R8, R8, -UR25 ;  /* 0x8000001908087e21 */ /* 0x000fe20008010000 */
[----:B------:R-:W-:Y:S01]  /*1c20*/  PRMT R177, R182, 0x7632, R177 ;  /* 0x00007632b6b17816 */ /* 0x000fe200000000b1 */
[----:B------:R-:W-:Y:S01]  /*1c30*/  FADD.FTZ R131, R131, R17 ;  /* 0x0000001183837221 */ /* 0x000fe20000010000 */
[-C--:B------:R-:W-:Y:S01]  /*1c40*/  FFMA.FTZ R248, R7, R17.reuse, R248 ;  /* 0x0000001107f87223 */ /* 0x080fe200000100f8 */
[----:B0-----:R-:W-:Y:S01]  /*1c50*/  FMUL.FTZ R216, R176, R17 ;  /* 0x00000011b0d87220 */ /* 0x001fe20000410000 */
[----:B------:R-:W-:Y:S01]  /*1c60*/  SHF.L.U32 R17, R177, 0x10, RZ ;  /* 0x00000010b1117819 */ /* 0x000fe200000006ff */
[----:B------:R-:W-:-:S02]  /*1c70*/  FMUL.FTZ R8, R8, UR24 ;  /* 0x0000001808087c20 */ /* 0x000fc40008410000 */
[----:B------:R-:W-:Y:S02]  /*1c80*/  STL [R1+0x4c], R248 ;  /* 0x00004cf801007387 */ /* 0x000fe40000100800 */
[----:B------:R-:W-:Y:S01]  /*1c90*/  FADD.FTZ R125, R125, R17 ;  /* 0x000000117d7d7221 */ /* 0x000fe20000010000 */
[----:B------:R-:W-:Y:S01]  /*1ca0*/  PRMT R178, R183, 0x7632, R178 ;  /* 0x00007632b7b27816 */ /* 0x000fe200000000b2 */
[----:B------:R-:W-:-:S03]  /*1cb0*/  FFMA.FTZ R177, R21, R217, RZ ;  /* 0x000000d915b17223 */ /* 0x000fc600000100ff */
[----:B------:R-:W-:Y:S01]  /*1cc0*/  SHF.L.U32 R178, R178, 0x10, RZ ;  /* 0x00000010b2b27819 */ /* 0x000fe200000006ff */
[----:B------:R-:W-:-:S04]  /*1cd0*/  FFMA.FTZ R177, R2, R222, R177 ;  /* 0x000000de02b17223 */ /* 0x000fc800000100b1 */
[----:B------:R-:W-:-:S04]  /*1ce0*/  FFMA.FTZ R177, R201, R244, R177 ;  /* 0x000000f4c9b17223 */ /* 0x000fc800000100b1 */
[----:B------:R-:W-:-:S04]  /*1cf0*/  FFMA.FTZ R177, R7, R216, R177 ;  /* 0x000000d807b17223 */ /* 0x000fc800000100b1 */
[----:B------:R-:W-:Y:S01]  /*1d00*/  FFMA.FTZ R177, R200, R243, R177 ;  /* 0x000000f3c8b17223 */ /* 0x000fe200000100b1 */
[----:B------:R-:W-:Y:S01]  /*1d10*/  FADD.FTZ R127, R127, R178 ;  /* 0x000000b27f7f7221 */ /* 0x000fe20000010000 */
[----:B--2---:R-:W-:Y:S01]  /*1d20*/  SHF.L.U32 R176, R226, 0x10, RZ ;  /* 0x00000010e2b07819 */ /* 0x004fe200000006ff */
[----:B---3--:R-:W-:-:S05]  /*1d30*/  FFMA.FTZ R215, R8, R17, R215 ;  /* 0x0000001108d77223 */ /* 0x008fca00000100d7 */
[----:B------:R0:W-:Y:S02]  /*1d40*/  STL [R1+0x34], R215 ;  /* 0x000034d701007387 */ /* 0x0001e40000100800 */
[----:B0-----:R-:W-:Y:S01]  /*1d50*/  FMUL.FTZ R215, R176, R17 ;  /* 0x00000011b0d77220 */ /* 0x001fe20000410000 */
[----:B------:R-:W-:-:S04]  /*1d60*/  PRMT R17, R179, 0x7632, R17 ;  /* 0x00007632b3117816 */ /* 0x000fc80000000011 */
[----:B------:R-:W-:-:S05]  /*1d70*/  SHF.L.U32 R17, R17, 0x10, RZ ;  /* 0x0000001011117819 */ /* 0x000fca00000006ff */
[----:B------:R-:W-:Y:S01]  /*1d80*/  FADD.FTZ R17, R17, -UR25 ;  /* 0x8000001911117e21 */ /* 0x000fe20008010000 */
[----:B------:R-:W-:-:S03]  /*1d90*/  FADD.FTZ R176, RZ, R217 ;  /* 0x000000d9ffb07221 */ /* 0x000fc60000010000 */
[----:B------:R-:W-:Y:S01]  /*1da0*/  FMUL.FTZ R17, R17, UR24 ;  /* 0x0000001811117c20 */ /* 0x000fe20008410000 */
[----:B------:R-:W-:-:S03]  /*1db0*/  FADD.FTZ R176, R176, R222 ;  /* 0x000000deb0b07221 */ /* 0x000fc60000010000 */
[----:B----4-:R-:W-:Y:S01]  /*1dc0*/  FFMA.FTZ R180, R17, R178, R180 ;  /* 0x000000b211b47223 */ /* 0x010fe200000100b4 */
[----:B------:R-:W-:-:S04]  /*1dd0*/  FADD.FTZ R176, R176, R244 ;  /* 0x000000f4b0b07221 */ /* 0x000fc80000010000 */
[----:B------:R0:W-:Y:S01]  /*1de0*/  STL [R1+0x3c], R180 ;  /* 0x00003cb401007387 */ /* 0x0001e20000100800 */
[----:B------:R-:W-:Y:S01]  /*1df0*/  FADD.FTZ R176, R176, R216 ;  /* 0x000000d8b0b07221 */ /* 0x000fe20000010000 */
[----:B------:R-:W-:-:S03]  /*1e00*/  SHF.L.U32 R179, R205, 0x10, RZ ;  /* 0x00000010cdb37819 */ /* 0x000fc600000006ff */
[----:B------:R-:W-:Y:S01]  /*1e10*/  FADD.FTZ R176, R176, R243 ;  /* 0x000000f3b0b07221 */ /* 0x000fe20000010000 */
[----:B------:R-:W-:-:S03]  /*1e20*/  FFMA.FTZ R177, R8, R215, R177 ;  /* 0x000000d708b17223 */ /* 0x000fc600000100b1 */
[----:B------:R-:W-:Y:S01]  /*1e30*/  FADD.FTZ R176, R176, R215 ;  /* 0x000000d7b0b07221 */ /* 0x000fe20000010000 */
[----:B------:R-:W-:Y:S01]  /*1e40*/  FMUL.FTZ R205, R179, R178 ;  /* 0x000000b2b3cd7220 */ /* 0x000fe20000410000 */
[----:B------:R-:W-:Y:S02]  /*1e50*/  FFMA.FTZ R177, R188, R230, R177 ;  /* 0x000000e6bcb17223 */ /* 0x000fe400000100b1 */
[----:B------:R-:W-:Y:S01]  /*1e60*/  FADD.FTZ R176, R176, R230 ;  /* 0x000000e6b0b07221 */ /* 0x000fe20000010000 */
[----:B------:R-:W-:Y:S01]  /*1e70*/  IADD3 R226, PT, PT, R0, 0x80, RZ ;  /* 0x0000008000e27810 */ /* 0x000fe20007ffe0ff */
[----:B------:R-:W-:Y:S02]  /*1e80*/  FFMA.FTZ R227, R17, R205, R177 ;  /* 0x000000cd11e37223 */ /* 0x000fe400000100b1 */
[----:B0-----:R-:W-:-:S07]  /*1e90*/  FADD.FTZ R228, R176, R205 ;  /* 0x000000cdb0e47221 */ /* 0x001fce0000010000 */
.L_x_1113:
[----:B------:R-:W-:Y:S05]  /*1ea0*/  BSYNC.RECONVERGENT B0 ;  /* 0x0000000000007941 */ /* 0x000fea0003800200 */
.L_x_1112:
[----:B------:R-:W-:Y:S04]  /*1eb0*/  BSSY.RECONVERGENT B0, `(.L_x_1114) ;  /* 0x0000081000007945 */ /* 0x000fe80003800200 */
[----:B------:R-:W-:Y:S05]  /*1ec0*/  @!P4 BRA `(.L_x_1115) ;  /* 0x0000000400fcc947 */ /* 0x000fea0003800000 */
        /* <DEDUP_REMOVED lines=10> */
[C---:B0-----:R-:W-:Y:S01]  /*1f70*/  IMAD.WIDE.U32 R22, R226.reuse, 0x10, R22 ;  /* 0x00000010e2167825 */ /* 0x041fe200078e0016 */
[----:B------:R-:W-:Y:S02]  /*1f80*/  ISETP.NE.AND.EX P0, PT, RZ, UR19, PT, P0 ;  /* 0x00000013ff007c0c */ /* 0x000fe4000bf05300 */
[----:B------:R-:W4:Y:S04]  /*1f90*/  LDL R249, [R1+0xdc] ;  /* 0x0000dc0001f97983 */ /* 0x000f280000100800 */
[----:B------:R1:W3:Y:S04]  /*1fa0*/  LDG.E.128 R176, desc[UR14][R22.64] ;  /* 0x0000000e16b07981 */ /* 0x0002e8000c1e1d00 */
[----:B------:R-:W4:Y:S01]  /*1fb0*/  LDL.LU R248, [R1+0x18] ;  /* 0x0000180001f87983 */ /* 0x000f220000300800 */
[----:B-1----:R-:W-:-:S05]  /*1fc0*/  IMAD.WIDE.U32 R22, R226, 0x10, R180 ;  /* 0x00000010e2167825 */ /* 0x002fca00078e00b4 */
[----:B------:R0:W4:Y:S02]  /*1fd0*/  LDG.E.128 R180, desc[UR14][R22.64] ;  /* 0x0000000e16b47981 */ /* 0x000124000c1e1d00 */
        /* <DEDUP_REMOVED lines=19> */
[----:B------:R-:W-:Y:S02]  /*2110*/  FADD.FTZ R3, R3, -UR25 ;  /* 0x8000001903037e21 */ /* 0x000fe40008010000 */
[----:B------:R-:W-:Y:S01]  /*2120*/  FADD.FTZ R122, R122, R9 ;  /* 0x000000097a7a7221 */ /* 0x000fe20000010000 */
[-C--:B------:R-:W-:Y:S01]  /*2130*/  FFMA.FTZ R204, R198, R9.reuse, R204 ;  /* 0x00000009c6cc7223 */ /* 0x080fe200000100cc */
[----:B------:R-:W-:Y:S01]  /*2140*/  FMUL.FTZ R241, R10, R9 ;  /* 0x000000090af17220 */ /* 0x000fe20000410000 */
[----:B------:R-:W-:Y:S01]  /*2150*/  SHF.L.U32 R9, R182, 0x10, RZ ;  /* 0x00000010b6097819 */ /* 0x000fe200000006ff */
[----:B------:R-:W-:Y:S01]  /*2160*/  FMUL.FTZ R197, R3, UR24 ;  /* 0x0000001803c57c20 */ /* 0x000fe20008410000 */
[----:B------:R-:W-:Y:S03]  /*2170*/  STL [R1+0x20], R221 ;  /* 0x000020dd01007387 */ /* 0x000fe60000100800 */
[----:B------:R-:W-:Y:S01]  /*2180*/  FFMA.FTZ R250, R197, R9, R250 ;  /* 0x00000009c5fa7223 */ /* 0x000fe200000100fa */
[----:B------:R0:W-:Y:S04]  /*2190*/  STL [R1+0x28], R204 ;  /* 0x000028cc01007387 */ /* 0x0001e80000100800 */
[----:B0-----:R-:W2:Y:S04]  /*21a0*/  LDL R204, [R1+0x11c] ;  /* 0x00011c0001cc7983 */ /* 0x001ea80000100800 */
[----:B------:R-:W-:Y:S04]  /*21b0*/  STL [R1+0x10], R250 ;  /* 0x000010fa01007387 */ /* 0x000fe80000100800 */
[----:B------:R-:W3:Y:S01]  /*21c0*/  LDL.LU R221, [R1+0x24] ;  /* 0x0000240001dd7983 */ /* 0x000ee20000300800 */
[----:B------:R-:W-:-:S02]  /*21d0*/  SHF.L.U32 R3, R179, 0x10, RZ ;  /* 0x00000010b3037819 */ /* 0x000fc400000006ff */
[----:B------:R-:W-:Y:S01]  /*21e0*/  SHF.L.U32 R10, R213, 0x10, RZ ;  /* 0x00000010d50a7819 */ /* 0x000fe200000006ff */
[----:B------:R-:W-:Y:S01]  /*21f0*/  FADD.FTZ R116, R116, R9 ;  /* 0x0000000974747221 */ /* 0x000fe20000010000 */
[----:B------:R-:W-:Y:S01]  /*2200*/  PRMT R18, R176, 0x7632, R18 ;  /* 0x00007632b0127816 */ /* 0x000fe20000000012 */
[----:B------:R-:W-:Y:S01]  /*2210*/  FADD.FTZ R3, R3, -UR25 ;  /* 0x8000001903037e21 */ /* 0x000fe20008010000 */
[----:B------:R-:W4:Y:S01]  /*2220*/  LDL R176, [R1+0x120] ;  /* 0x0001200001b07983 */ /* 0x000f220000100800 */
[----:B------:R-:W-:Y:S01]  /*2230*/  FMUL.FTZ R240, R10, R9 ;  /* 0x000000090af07220 */ /* 0x000fe20000410000 */
[----:B------:R-:W-:Y:S01]  /*2240*/  SHF.L.U32 R9, R183, 0x10, RZ ;  /* 0x00000010b7097819 */ /* 0x000fe200000006ff */
[----:B------:R-:W-:Y:S01]  /*2250*/  FMUL.FTZ R187, R3, UR24 ;  /* 0x0000001803bb7c20 */ /* 0x000fe20008410000 */
[----:B------:R-:W4:Y:S03]  /*2260*/  LDL.LU R214, [R1+0x2c] ;  /* 0x00002c0001d67983 */ /* 0x000f260000300800 */
[----:B------:R-:W-:Y:S01]  /*2270*/  FFMA.FTZ R248, R187, R9, R248 ;  /* 0x00000009bbf87223 */ /* 0x000fe200000100f8 */
[----:B------:R-:W-:-:S04]  /*2280*/  SHF.L.U32 R10, R249, 0x10, RZ ;  /* 0x00000010f90a7819 */ /* 0x000fc800000006ff */
[----:B------:R0:W-:Y:S01]  /*2290*/  STL [R1+0x18], R248 ;  /* 0x000018f801007387 */ /* 0x0001e20000100800 */
[----:B------:R-:W-:Y:S01]  /*22a0*/  SHF.L.U32 R3, R18, 0x10, RZ ;  /* 0x0000001012037819 */ /* 0x000fe200000006ff */
[----:B------:R-:W-:Y:S02]  /*22b0*/  FMUL.FTZ R229, R10, R9 ;  /* 0x000000090ae57220 */ /* 0x000fe40000410000 */
[----:B0-----:R-:W4:Y:S04]  /*22c0*/  LDL R248, [R1+0x124] ;  /* 0x0001240001f87983 */ /* 0x001f280000100800 */
[----:B------:R-:W4:Y:S01]  /*22d0*/  LDL.LU R213, [R1+0x14] ;  /* 0x0000140001d57983 */ /* 0x000f220000300800 */
[----:B------:R-:W-:Y:S01]  /*22e0*/  PRMT R10, R180, 0x7632, R10 ;  /* 0x00007632b40a7816 */ /* 0x000fe2000000000a */
[----:B------:R-:W-:-:S03]  /*22f0*/  FADD.FTZ R3, R3, -UR25 ;  /* 0x8000001903037e21 */ /* 0x000fc60008010000 */
[----:B------:R-:W-:Y:S01]  /*2300*/  SHF.L.U32 R10, R10, 0x10, RZ ;  /* 0x000000100a0a7819 */ /* 0x000fe200000006ff */
[----:B------:R-:W-:Y:S01]  /*2310*/  FMUL.FTZ R3, R3, UR24 ;  /* 0x0000001803037c20 */ /* 0x000fe20008410000 */
[----:B--2---:R-:W-:Y:S02]  /*2320*/  SHF.L.U32 R18, R204, 0x10, RZ ;  /* 0x00000010cc127819 */ /* 0x004fe400000006ff */
[----:B------:R-:W2:Y:S01]  /*2330*/  LDL R204, [R1+0x128] ;  /* 0x0001280001cc7983 */ /* 0x000ea20000100800 */
[----:B---3--:R-:W-:-:S05]  /*2340*/  FFMA.FTZ R221, R3, R10, R221 ;  /* 0x0000000a03dd7223 */ /* 0x008fca00000100dd */
[----:B------:R0:W-:Y:S02]  /*2350*/  STL [R1+0x24], R221 ;  /* 0x000024dd01007387 */ /* 0x0001e40000100800 */
[----:B0-----:R-:W-:Y:S01]  /*2360*/  FMUL.FTZ R221, R18, R10 ;  /* 0x0000000a12dd7220 */ /* 0x001fe20000410000 */
[----:B------:R-:W-:Y:S02]  /*2370*/  PRMT R18, R181, 0x7632, R18 ;  /* 0x00007632b5127816 */ /* 0x000fe40000000012 */
[----:B------:R-:W3:Y:S01]  /*2380*/  LDL.LU R181, [R1+0x1c] ;  /* 0x00001c0001b57983 */ /* 0x000ee20000300800 */
[--C-:B------:R-:W-:Y:S01]  /*2390*/  FADD.FTZ R118, R118, R9.reuse ;  /* 0x0000000976767221 */ /* 0x100fe20000010000 */
[----:B------:R-:W-:-:S04]  /*23a0*/  PRMT R9, R177, 0x7632, R9 ;  /* 0x00007632b1097816 */ /* 0x000fc80000000009 */
[----:B------:R-:W-:Y:S01]  /*23b0*/  SHF.L.U32 R9, R9, 0x10, RZ ;  /* 0x0000001009097819 */ /* 0x000fe200000006ff */
[--C-:B------:R-:W-:Y:S01]  /*23c0*/  FADD.FTZ R121, R121, R10.reuse ;  /* 0x0000000a79797221 */ /* 0x100fe20000010000 */
[----:B------:R-:W-:-:S03]  /*23d0*/  PRMT R10, R178, 0x7632, R10 ;  /* 0x00007632b20a7816 */ /* 0x000fc6000000000a */
[----:B------:R-:W-:Y:S01]  /*23e0*/  FADD.FTZ R9, R9, -UR25 ;  /* 0x8000001909097e21 */ /* 0x000fe20008010000 */
[----:B------:R-:W-:-:S03]  /*23f0*/  SHF.L.U32 R18, R18, 0x10, RZ ;  /* 0x0000001012127819 */ /* 0x000fc600000006ff */
[----:B------:R-:W-:Y:S01]  /*2400*/  FMUL.FTZ R9, R9, UR24 ;  /* 0x0000001809097c20 */ /* 0x000fe20008410000 */
[----:B------:R-:W-:Y:S02]  /*2410*/  SHF.L.U32 R10, R10, 0x10, RZ ;  /* 0x000000100a0a7819 */ /* 0x000fe400000006ff */
[----:B----4-:R-:W-:Y:S01]  /*2420*/  SHF.L.U32 R176, R176, 0x10, RZ ;  /* 0x00000010b0b07819 */ /* 0x010fe200000006ff */
[-C--:B------:R-:W-:Y:S01]  /*2430*/  FFMA.FTZ R214, R9, R18.reuse, R214 ;  /* 0x0000001209d67223 */ /* 0x080fe200000100d6 */
[----:B------:R-:W-:Y:S01]  /*2440*/  PRMT R177, R182, 0x7632, R177 ;  /* 0x00007632b6b17816 */ /* 0x000fe200000000b1 */
[----:B------:R-:W-:Y:S01]  /*2450*/  FADD.FTZ R10, R10, -UR25 ;  /* 0x800000190a0a7e21 */ /* 0x000fe20008010000 */
[----:B------:R-:W-:Y:S02]  /*2460*/  FADD.FTZ R123, R123, R18 ;  /* 0x000000127b7b7221 */ /* 0x000fe40000010000 */
[----:B------:R0:W-:Y:S01]  /*2470*/  STL [R1+0x2c], R214 ;  /* 0x00002cd601007387 */ /* 0x0001e20000100800 */
[----:B------:R-:W-:Y:S01]  /*2480*/  FMUL.FTZ R10, R10, UR24 ;  /* 0x000000180a0a7c20 */ /* 0x000fe20008410000 */
[----:B0-----:R-:W-:Y:S01]  /*2490*/  FMUL.FTZ R214, R176, R18 ;  /* 0x00000012b0d67220 */ /* 0x001fe20000410000 */
[----:B------:R-:W-:-:S02]  /*24a0*/  SHF.L.U32 R18, R177, 0x10, RZ ;  /* 0x00000010b1127819 */ /* 0x000fc400000006ff */
[----:B------:R-:W-:-:S03]  /*24b0*/  SHF.L.U32 R176, R248, 0x10, RZ ;  /* 0x00000010f8b07819 */ /* 0x000fc600000006ff */
[----:B------:R-:W-:Y:S01]  /*24c0*/  FFMA.FTZ R213, R10, R18, R213 ;  /* 0x000000120ad57223 */ /* 0x000fe200000100d5 */
[----:B------:R-:W-:Y:S01]  /*24d0*/  FADD.FTZ R117, R117, R18 ;  /* 0x0000001275757221 */ /* 0x000fe20000010000 */
[----:B------:R-:W-:-:S03]  /*24e0*/  PRMT R179, R179, 0x7632, R179 ;  /* 0x00007632b3b37816 */ /* 0x000fc600000000b3 */
[----:B------:R0:W-:Y:S01]  /*24f0*/  STL [R1+0x14], R213 ;  /* 0x000014d501007387 */ /* 0x0001e20000100800 */
[----:B------:R-:W-:Y:S01]  /*2500*/  SHF.L.U32 R179, R179, 0x10, RZ ;  /* 0x00000010b3b37819 */ /* 0x000fe200000006ff */
[----:B0-----:R-:W-:Y:S01]  /*2510*/  FMUL.FTZ R213, R176, R18 ;  /* 0x00000012b0d57220 */ /* 0x001fe20000410000 */
[----:B------:R-:W-:-:S04]  /*2520*/  FADD.FTZ R18, R228, R242 ;  /* 0x000000f2e4127221 */ /* 0x000fc80000010000 */
[----:B------:R-:W-:Y:S01]  /*2530*/  FADD.FTZ R18, R18, R221 ;  /* 0x000000dd12127221 */ /* 0x000fe20000010000 */
[----:B------:R-:W-:Y:S01]  /*2540*/  PRMT R177, R183, 0x7632, R177 ;  /* 0x00007632b7b17816 */ /* 0x000fe200000000b1 */
[----:B------:R-:W-:Y:S02]  /*2550*/  FADD.FTZ R179, R179, -UR25 ;  /* 0x80000019b3b37e21 */ /* 0x000fe40008010000 */
[----:B------:R-:W-:Y:S01]  /*2560*/  FADD.FTZ R18, R18, R241 ;  /* 0x000000f112127221 */ /* 0x000fe20000010000 */
[----:B------:R-:W-:Y:S01]  /*2570*/  SHF.L.U32 R177, R177, 0x10, RZ ;  /* 0x00000010b1b17819 */ /* 0x000fe200000006ff */
[----:B------:R-:W-:Y:S02]  /*2580*/  FFMA.FTZ R176, R199, R242, R227 ;  /* 0x000000f2c7b07223 */ /* 0x000fe400000100e3 */
[----:B------:R-:W-:Y:S01]  /*2590*/  FADD.FTZ R178, R18, R214 ;  /* 0x000000d612b27221 */ /* 0x000fe20000010000 */
[----:B------:R-:W-:Y:S01]  /*25a0*/  FMUL.FTZ R18, R179, UR24 ;  /* 0x00000018b3127c20 */ /* 0x000fe20008410000 */
[----:B------:R-:W-:-:S04]  /*25b0*/  FFMA.FTZ R176, R3, R221, R176 ;  /* 0x000000dd03b07223 */ /* 0x000fc800000100b0 */
[----:B------:R-:W-:Y:S01]  /*25c0*/  FFMA.FTZ R176, R198, R241, R176 ;  /* 0x000000f1c6b07223 */ /* 0x000fe200000100b0 */
[----:B------:R-:W-:-:S03]  /*25d0*/  FADD.FTZ R179, R178, R240 ;  /* 0x000000f0b2b37221 */ /* 0x000fc60000010000 */
[----:B------:R-:W-:-:S04]  /*25e0*/  FFMA.FTZ R176, R9, R214, R176 ;  /* 0x000000d609b07223 */ /* 0x000fc800000100b0 */
[----:B------:R-:W-:Y:S01]  /*25f0*/  FFMA.FTZ R180, R197, R240, R176 ;  /* 0x000000f0c5b47223 */ /* 0x000fe200000100b0 */
[----:B------:R-:W-:-:S03]  /*2600*/  FADD.FTZ R176, R179, R213 ;  /* 0x000000d5b3b07221 */ /* 0x000fc60000010000 */
[----:B------:R-:W-:Y:S01]  /*2610*/  FFMA.FTZ R179, R10, R213, R180 ;  /* 0x000000d50ab37223 */ /* 0x000fe200000100b4 */
[----:B------:R-:W-:-:S03]  /*2620*/  FADD.FTZ R176, R176, R229 ;  /* 0x000000e5b0b07221 */ /* 0x000fc60000010000 */
[----:B------:R-:W-:Y:S01]  /*2630*/  FFMA.FTZ R179, R187, R229, R179 ;  /* 0x000000e5bbb37223 */ /* 0x000fe200000100b3 */
[----:B------:R-:W-:Y:S01]  /*2640*/  FADD.FTZ R119, R119, R177 ;  /* 0x000000b177777221 */ /* 0x000fe20000010000 */
[----:B------:R-:W-:Y:S02]  /*2650*/  IADD3 R226, PT, PT, R226, 0x80, RZ ;  /* 0x00000080e2e27810 */ /* 0x000fe40007ffe0ff */
[----:B--2---:R-:W-:Y:S01]  /*2660*/  SHF.L.U32 R178, R204, 0x10, RZ ;  /* 0x00000010ccb27819 */ /* 0x004fe200000006ff */
[----:B---3--:R-:W-:-:S05]  /*2670*/  FFMA.FTZ R181, R18, R177, R181 ;  /* 0x000000b112b57223 */ /* 0x008fca00000100b5 */
[----:B------:R0:W-:Y:S01]  /*2680*/  STL [R1+0x1c], R181 ;  /* 0x00001cb501007387 */ /* 0x0001e20000100800 */
[----:B------:R-:W-:-:S04]  /*2690*/  FMUL.FTZ R204, R178, R177 ;  /* 0x000000b1b2cc7220 */ /* 0x000fc80000410000 */
[----:B------:R-:W-:Y:S01]  /*26a0*/  FADD.FTZ R228, R176, R204 ;  /* 0x000000ccb0e47221 */ /* 0x000fe20000010000 */
[----:B------:R-:W-:-:S07]  /*26b0*/  FFMA.FTZ R227, R18, R204, R179 ;  /* 0x000000cc12e37223 */ /* 0x000fce00000100b3 */
.L_x_1115:
[----:B------:R-:W-:Y:S05]  /*26c0*/  BSYNC.RECONVERGENT B0 ;  /* 0x0000000000007941 */ /* 0x000fea0003800200 */
.L_x_1114:
[----:B------:R-:W-:Y:S04]  /*26d0*/  BSSY.RECONVERGENT B0, `(.L_x_1116) ;  /* 0x0000079000007945 */ /* 0x000fe80003800200 */
[----:B------:R-:W-:Y:S05]  /*26e0*/  @!P3 BRA `(.L_x_1117) ;  /* 0x0000000400dcb947 */ /* 0x000fea0003800000 */
[----:B------:R-:W1:Y:S01]  /*26f0*/  LDC.64 R26, c[0x0][0x3a8] ;  /* 0x0000ea00ff1a7b82 */ /* 0x000e620000000a00 */
[----:B------:R-:W2:Y:S04]  /*2700*/  LDL R12, [R1+0xc0] ;  /* 0x0000c000010c7983 */ /* 0x000ea80000100800 */
[----:B------:R-:W3:Y:S03]  /*2710*/  LDL.LU R220, [R1] ;  /* 0x0000000001dc7983 */ /* 0x000ee60000300800 */
[----:B0-----:R-:W0:Y:S01]  /*2720*/  LDC.64 R180, c[0x0][0x428] ;  /* 0x00010a00ffb47b82 */ /* 0x001e220000000a00 */
[----:B------:R-:W4:Y:S04]  /*2730*/  LDL R212, [R1+0xc4] ;  /* 0x0000c40001d47983 */ /* 0x000f280000100800 */
[----:B------:R-:W4:Y:S01]  /*2740*/  LDL.LU R211, [R1+0x8] ;  /* 0x0000080001d37983 */ /* 0x000f220000300800 */
[----:B------:R-:W-:-:S02]  /*2750*/  ISETP.NE.U32.AND P0, PT, RZ, UR18, PT ;  /* 0x00000012ff007c0c */ /* 0x000fc4000bf05070 */
[----:B------:R-:W0:Y:S01]  /*2760*/  LDC.64 R192, c[0x0][0x3b0] ;  /* 0x0000ec00ffc07b82 */ /* 0x000e220000000a00 */
[----:B------:R-:W4:Y:S01]  /*2770*/  LDL R203, [R1+0xc8] ;  /* 0x0000c80001cb7983 */ /* 0x000f220000100800 */
[----:B-1----:R-:W-:-:S03]  /*2780*/  IMAD.WIDE.U32 R26, R226, 0x10, R26 ;  /* 0x00000010e21a7825 */ /* 0x002fc600078e001a */
[----:B------:R-:W4:Y:S04]  /*2790*/  LDL R250, [R1+0xcc] ;  /* 0x0000cc0001fa7983 */ /* 0x000f280000100800 */
[----:B------:R0:W3:Y:S04]  /*27a0*/  LDG.E.128 R176, desc[UR14][R26.64] ;  /* 0x0000000e1ab07981 */ /* 0x0000e8000c1e1d00 */
[----:B------:R-:W4:Y:S04]  /*27b0*/  LDL R249, [R1+0x10c] ;  /* 0x00010c0001f97983 */ /* 0x000f280000100800 */
[----:B------:R-:W4:Y:S01]  /*27c0*/  LDL R248, [R1+0x110] ;  /* 0x0001100001f87983 */ /* 0x000f220000100800 */
[----:B0-----:R-:W-:-:S05]  /*27d0*/  IMAD.WIDE.U32 R26, R226, 0x10, R180 ;  /* 0x00000010e21a7825 */ /* 0x001fca00078e00b4 */
[----:B------:R0:W4:Y:S01]  /*27e0*/  LDG.E.128 R180, desc[UR14][R26.64] ;  /* 0x0000000e1ab47981 */ /* 0x000122000c1e1d00 */
[----:B------:R-:W-:-:S13]  /*27f0*/  ISETP.NE.AND.EX P0, PT, RZ, UR19, PT, P0 ;  /* 0x00000013ff007c0c */ /* 0x000fda000bf05300 */
        /* <DEDUP_REMOVED lines=9> */
[----:B----4-:R-:W-:Y:S02]  /*2890*/  SHF.L.U32 R11, R180, 0x10, RZ ;  /* 0x00000010b40b7819 */ /* 0x010fe400000006ff */
[----:B------:R-:W-:-:S03]  /*28a0*/  SHF.L.U32 R4, R177, 0x10, RZ ;  /* 0x00000010b1047819 */ /* 0x000fc600000006ff */
[----:B------:R-:W-:Y:S02]  /*28b0*/  FFMA.FTZ R220, R194, R11, R220 ;  /* 0x0000000bc2dc7223 */ /* 0x000fe400000100dc */
[----:B------:R-:W-:-:S03]  /*28c0*/  FADD.FTZ R4, R4, -UR25 ;  /* 0x8000001904047e21 */ /* 0x000fc60008010000 */
[----:B------:R0:W-:Y:S01]  /*28d0*/  STL [R1], R220 ;  /* 0x000000dc01007387 */ /* 0x0001e20000100800 */
[----:B------:R-:W-:Y:S01]  /*28e0*/  FADD.FTZ R112, R112, R11 ;  /* 0x0000000b70707221 */ /* 0x000fe20000010000 */
[----:B------:R-:W-:Y:S01]  /*28f0*/  FMUL.FTZ R239, R12, R11 ;  /* 0x0000000b0cef7220 */ /* 0x000fe20000410000 */
[----:B------:R-:W-:Y:S01]  /*2900*/  SHF.L.U32 R11, R181, 0x10, RZ ;  /* 0x00000010b50b7819 */ /* 0x000fe200000006ff */
[----:B------:R-:W-:Y:S01]  /*2910*/  FMUL.FTZ R193, R4, UR24 ;  /* 0x0000001804c17c20 */ /* 0x000fe20008410000 */
[----:B0-----:R-:W2:Y:S03]  /*2920*/  LDL.LU R220, [R1+0x4] ;  /* 0x0000040001dc7983 */ /* 0x001ea60000300800 */
[----:B------:R-:W-:Y:S01]  /*2930*/  FFMA.FTZ R211, R193, R11, R211 ;  /* 0x0000000bc1d37223 */ /* 0x000fe200000100d3 */
[----:B------:R-:W-:-:S04]  /*2940*/  SHF.L.U32 R12, R212, 0x10, RZ ;  /* 0x00000010d40c7819 */ /* 0x000fc800000006ff */
[----:B------:R0:W-:Y:S04]  /*2950*/  STL [R1+0x8], R211 ;  /* 0x000008d301007387 */ /* 0x0001e80000100800 */
[----:B------:R-:W3:Y:S04]  /*2960*/  LDL.LU R212, [R1+0xc] ;  /* 0x00000c0001d47983 */ /* 0x000ee80000300800 */
[----:B0-----:R-:W4:Y:S01]  /*2970*/  LDL R211, [R1+0x114] ;  /* 0x0001140001d37983 */ /* 0x001f220000100800 */
[----:B------:R-:W-:Y:S01]  /*2980*/  FMUL.FTZ R238, R12, R11 ;  /* 0x0000000b0cee7220 */ /* 0x000fe20000410000 */
[----:B------:R-:W-:-:S02]  /*2990*/  SHF.L.U32 R12, R203, 0x10, RZ ;  /* 0x00000010cb0c7819 */ /* 0x000fc400000006ff */
[----:B------:R-:W4:Y:S01]  /*29a0*/  LDL R203, [R1+0x118] ;  /* 0x0001180001cb7983 */ /* 0x000f220000100800 */
[----:B------:R-:W-:-:S05]  /*29b0*/  SHF.L.U32 R4, R178, 0x10, RZ ;  /* 0x00000010b2047819 */ /* 0x000fca00000006ff */
[----:B------:R-:W-:Y:S01]  /*29c0*/  FADD.FTZ R4, R4, -UR25 ;  /* 0x8000001904047e21 */ /* 0x000fe20008010000 */
[----:B------:R-:W-:-:S03]  /*29d0*/  FADD.FTZ R114, R114, R11 ;  /* 0x0000000b72727221 */ /* 0x000fc60000010000 */
[----:B------:R-:W-:Y:S01]  /*29e0*/  FMUL.FTZ R192, R4, UR24 ;  /* 0x0000001804c07c20 */ /* 0x000fe20008410000 */
[----:B------:R-:W-:Y:S02]  /*29f0*/  SHF.L.U32 R4, R179, 0x10, RZ ;  /* 0x00000010b3047819 */ /* 0x000fe400000006ff */
[----:B------:R-:W-:Y:S02]  /*2a00*/  SHF.L.U32 R11, R182, 0x10, RZ ;  /* 0x00000010b60b7819 */ /* 0x000fe400000006ff */
[----:B------:R-:W-:Y:S01]  /*2a10*/  PRMT R19, R176, 0x7632, R19 ;  /* 0x00007632b0137816 */ /* 0x000fe20000000013 */
[----:B------:R-:W-:Y:S02]  /*2a20*/  FADD.FTZ R4, R4, -UR25 ;  /* 0x8000001904047e21 */ /* 0x000fe40008010000 */
[----:B------:R-:W-:Y:S01]  /*2a30*/  FADD.FTZ R108, R108, R11 ;  /* 0x0000000b6c6c7221 */ /* 0x000fe20000010000 */
[-C--:B------:R-:W-:Y:S01]  /*2a40*/  FFMA.FTZ R148, R192, R11.reuse, R148 ;  /* 0x0000000bc0947223 */ /* 0x080fe20000010094 */
[----:B------:R-:W-:Y:S01]  /*2a50*/  FMUL.FTZ R237, R12, R11 ;  /* 0x0000000b0ced7220 */ /* 0x000fe20000410000 */
[----:B------:R-:W-:Y:S01]  /*2a60*/  SHF.L.U32 R11, R183, 0x10, RZ ;  /* 0x00000010b70b7819 */ /* 0x000fe200000006ff */
[----:B------:R-:W-:Y:S01]  /*2a70*/  FMUL.FTZ R185, R4, UR24 ;  /* 0x0000001804b97c20 */ /* 0x000fe20008410000 */
[----:B------:R-:W-:-:S02]  /*2a80*/  SHF.L.U32 R12, R250, 0x10, RZ ;  /* 0x00000010fa0c7819 */ /* 0x000fc400000006ff */
[----:B------:R-:W-:-:S03]  /*2a90*/  SHF.L.U32 R4, R19, 0x10, RZ ;  /* 0x0000001013047819 */ /* 0x000fc600000006ff */
[----:B------:R-:W-:Y:S01]  /*2aa0*/  FMUL.FTZ R225, R12, R11 ;  /* 0x0000000b0ce17220 */ /* 0x000fe20000410000 */
[----:B------:R-:W-:Y:S01]  /*2ab0*/  PRMT R12, R180, 0x7632, R12 ;  /* 0x00007632b40c7816 */ /* 0x000fe2000000000c */
[----:B------:R-:W-:-:S03]  /*2ac0*/  FADD.FTZ R4, R4, -UR25 ;  /* 0x8000001904047e21 */ /* 0x000fc60008010000 */
[----:B------:R-:W-:Y:S01]  /*2ad0*/  SHF.L.U32 R12, R12, 0x10, RZ ;  /* 0x000000100c0c7819 */ /* 0x000fe200000006ff */
[----:B------:R-:W-:Y:S01]  /*2ae0*/  FMUL.FTZ R4, R4, UR24 ;  /* 0x0000001804047c20 */ /* 0x000fe20008410000 */
[--C-:B------:R-:W-:Y:S01]  /*2af0*/  FADD.FTZ R110, R110, R11.reuse ;  /* 0x0000000b6e6e7221 */ /* 0x100fe20000010000 */
[----:B------:R-:W-:Y:S01]  /*2b00*/  FFMA.FTZ R150, R185, R11, R150 ;  /* 0x0000000bb9967223 */ /* 0x000fe20000010096 */
[----:B------:R-:W-:Y:S02]  /*2b10*/  PRMT R11, R177, 0x7632, R11 ;  /* 0x00007632b10b7816 */ /* 0x000fe4000000000b */
[----:B------:R-:W-:Y:S02]  /*2b20*/  SHF.L.U32 R19, R249, 0x10, RZ ;  /* 0x00000010f9137819 */ /* 0x000fe400000006ff */
[----:B------:R-:W-:Y:S01]  /*2b30*/  SHF.L.U32 R11, R11, 0x10, RZ ;  /* 0x000000100b0b7819 */ /* 0x000fe200000006ff */
[----:B------:R-:W-:-:S04]  /*2b40*/  FADD.FTZ R113, R113, R12 ;  /* 0x0000000c71717221 */ /* 0x000fc80000010000 */
[----:B------:R-:W-:-:S04]  /*2b50*/  FADD.FTZ R11, R11, -UR25 ;  /* 0x800000190b0b7e21 */ /* 0x000fc80008010000 */
[----:B------:R-:W-:Y:S01]  /*2b60*/  FMUL.FTZ R11, R11, UR24 ;  /* 0x000000180b0b7c20 */ /* 0x000fe20008410000 */
[----:B------:R-:W-:Y:S02]  /*2b70*/  SHF.L.U32 R176, R248, 0x10, RZ ;  /* 0x00000010f8b07819 */ /* 0x000fe400000006ff */
[----:B------:R-:W-:Y:S02]  /*2b80*/  PRMT R177, R182, 0x7632, R177 ;  /* 0x00007632b6b17816 */ /* 0x000fe400000000b1 */
[----:B------:R-:W-:-:S04]  /*2b90*/  PRMT R179, R179, 0x7632, R179 ;  /* 0x00007632b3b37816 */ /* 0x000fc800000000b3 */
[----:B------:R-:W-:-:S05]  /*2ba0*/  SHF.L.U32 R179, R179, 0x10, RZ ;  /* 0x00000010b3b37819 */ /* 0x000fca00000006ff */
[----:B------:R-:W-:Y:S01]  /*2bb0*/  FADD.FTZ R179, R179, -UR25 ;  /* 0x80000019b3b37e21 */ /* 0x000fe20008010000 */
[----:B------:R-:W-:Y:S01]  /*2bc0*/  IADD3 R226, PT, PT, R226, 0x80, RZ ;  /* 0x00000080e2e27810 */ /* 0x000fe20007ffe0ff */
[----:B--2---:R-:W-:-:S05]  /*2bd0*/  FFMA.FTZ R220, R4, R12, R220 ;  /* 0x0000000c04dc7223 */ /* 0x004fca00000100dc */
[----:B------:R0:W-:Y:S02]  /*2be0*/  STL [R1+0x4], R220 ;  /* 0x000004dc01007387 */ /* 0x0001e40000100800 */
[----:B0-----:R-:W-:Y:S01]  /*2bf0*/  FMUL.FTZ R220, R19, R12 ;  /* 0x0000000c13dc7220 */ /* 0x001fe20000410000 */
[----:B------:R-:W-:Y:S02]  /*2c00*/  PRMT R19, R181, 0x7632, R19 ;  /* 0x00007632b5137816 */ /* 0x000fe40000000013 */
[----:B------:R-:W-:Y:S02]  /*2c10*/  PRMT R12, R178, 0x7632, R12 ;  /* 0x00007632b20c7816 */ /* 0x000fe4000000000c */
[----:B------:R-:W-:Y:S02]  /*2c20*/  SHF.L.U32 R19, R19, 0x10, RZ ;  /* 0x0000001013137819 */ /* 0x000fe400000006ff */
[----:B------:R-:W-:-:S03]  /*2c30*/  SHF.L.U32 R12, R12, 0x10, RZ ;  /* 0x000000100c0c7819 */ /* 0x000fc600000006ff */
[-C--:B---3--:R-:W-:Y:S02]  /*2c40*/  FFMA.FTZ R212, R11, R19.reuse, R212 ;  /* 0x000000130bd47223 */ /* 0x088fe400000100d4 */
[----:B------:R-:W-:Y:S01]  /*2c50*/  FADD.FTZ R12, R12, -UR25 ;  /* 0x800000190c0c7e21 */ /* 0x000fe20008010000 */
[----:B------:R-:W-:Y:S02]  /*2c60*/  FADD.FTZ R115, R115, R19 ;  /* 0x0000001373737221 */ /* 0x000fe40000010000 */
[----:B------:R0:W-:Y:S01]  /*2c70*/  STL [R1+0xc], R212 ;  /* 0x00000cd401007387 */ /* 0x0001e20000100800 */
[----:B------:R-:W-:Y:S01]  /*2c80*/  FMUL.FTZ R12, R12, UR24 ;  /* 0x000000180c0c7c20 */ /* 0x000fe20008410000 */
[----:B0-----:R-:W-:Y:S01]  /*2c90*/  FMUL.FTZ R212, R176, R19 ;  /* 0x00000013b0d47220 */ /* 0x001fe20000410000 */
[----:B------:R-:W-:Y:S02]  /*2ca0*/  SHF.L.U32 R19, R177, 0x10, RZ ;  /* 0x00000010b1137819 */ /* 0x000fe400000006ff */
[----:B----4-:R-:W-:-:S03]  /*2cb0*/  SHF.L.U32 R176, R211, 0x10, RZ ;  /* 0x00000010d3b07819 */ /* 0x010fc600000006ff */
        /* <DEDUP_REMOVED lines=11> */
[----:B------:R-:W-:Y:S01]  /*2d70*/  FMUL.FTZ R19, R179, UR24 ;  /* 0x00000018b3137c20 */ /* 0x000fe20008410000 */
[----:B------:R-:W-:Y:S01]  /*2d80*/  PRMT R177, R183, 0x7632, R177 ;  /* 0x00007632b7b17816 */ /* 0x000fe200000000b1 */
[----:B------:R-:W-:Y:S01]  /*2d90*/  FADD.FTZ R179, R178, R237 ;  /* 0x000000edb2b37221 */ /* 0x000fe20000010000 */
[----:B------:R-:W-:Y:S01]  /*2da0*/  FFMA.FTZ R180, R192, R237, R176 ;  /* 0x000000edc0b47223 */ /* 0x000fe200000100b0 */
[----:B------:R-:W-:Y:S02]  /*2db0*/  SHF.L.U32 R178, R203, 0x10, RZ ;  /* 0x00000010cbb27819 */ /* 0x000fe400000006ff */
[----:B------:R-:W-:Y:S01]  /*2dc0*/  SHF.L.U32 R177, R177, 0x10, RZ ;  /* 0x00000010b1b17819 */ /* 0x000fe200000006ff */
[----:B------:R-:W-:Y:S01]  /*2dd0*/  FADD.FTZ R176, R179, R211 ;  /* 0x000000d3b3b07221 */ /* 0x000fe20000010000 */
[----:B------:R-:W-:-:S03]  /*2de0*/  FFMA.FTZ R179, R12, R211, R180 ;  /* 0x000000d30cb37223 */ /* 0x000fc600000100b4 */
[----:B------:R-:W-:Y:S01]  /*2df0*/  FMUL.FTZ R203, R178, R177 ;  /* 0x000000b1b2cb7220 */ /* 0x000fe20000410000 */
[----:B------:R-:W-:Y:S01]  /*2e00*/  FADD.FTZ R176, R176, R225 ;  /* 0x000000e1b0b07221 */ /* 0x000fe20000010000 */
[----:B------:R-:W-:Y:S01]  /*2e10*/  FFMA.FTZ R179, R185, R225, R179 ;  /* 0x000000e1b9b37223 */ /* 0x000fe200000100b3 */
[----:B------:R-:W-:Y:S01]  /*2e20*/  FADD.FTZ R111, R111, R177 ;  /* 0x000000b16f6f7221 */ /* 0x000fe20000010000 */
[C---:B------:R-:W-:Y:S01]  /*2e30*/  FFMA.FTZ R151, R19.reuse, R177, R151 ;  /* 0x000000b113977223 */ /* 0x040fe20000010097 */
[----:B------:R-:W-:Y:S01]  /*2e40*/  FADD.FTZ R228, R176, R203 ;  /* 0x000000cbb0e47221 */ /* 0x000fe20000010000 */
[----:B------:R-:W-:-:S07]  /*2e50*/  FFMA.FTZ R227, R19, R203, R179 ;  /* 0x000000cb13e37223 */ /* 0x000fce00000100b3 */
.L_x_1117:
[----:B------:R-:W-:Y:S05]  /*2e60*/  BSYNC.RECONVERGENT B0 ;  /* 0x0000000000007941 */ /* 0x000fea0003800200 */
.L_x_1116:
[----:B------:R-:W-:Y:S04]  /*2e70*/  BSSY.RECONVERGENT B0, `(.L_x_1118) ;  /* 0x0000071000007945 */ /* 0x000fe80003800200 */
[----:B------:R-:W-:Y:S05]  /*2e80*/  @!P2 BRA `(.L_x_1119) ;  /* 0x0000000400bca947 */ /* 0x000fea0003800000 */
[----:B------:R-:W1:Y:S01]  /*2e90*/  LDC.64 R28, c[0x0][0x3a8] ;  /* 0x0000ea00ff1c7b82 */ /* 0x000e620000000a00 */
[----:B------:R-:W2:Y:S04]  /*2ea0*/  LDL R14, [R1+0xb0] ;  /* 0x0000b000010e7983 */ /* 0x000ea80000100800 */
[----:B------:R-:W3:Y:S03]  /*2eb0*/  LDL R210, [R1+0xb4] ;  /* 0x0000b40001d27983 */ /* 0x000ee60000100800 */
[----:B0-----:R-:W0:Y:S01]  /*2ec0*/  LDC.64 R180, c[0x0][0x428] ;  /* 0x00010a00ffb47b82 */ /* 0x001e220000000a00 */
[----:B------:R-:W4:Y:S04]  /*2ed0*/  LDL R209, [R1+0xb8] ;  /* 0x0000b80001d17983 */ /* 0x000f280000100800 */
[----:B------:R-:W4:Y:S01]  /*2ee0*/  LDL R202, [R1+0xbc] ;  /* 0x0000bc0001ca7983 */ /* 0x000f220000100800 */
[----:B------:R-:W-:-:S02]  /*2ef0*/  ISETP.NE.U32.AND P0, PT, RZ, UR18, PT ;  /* 0x00000012ff007c0c */ /* 0x000fc4000bf05070 */
[----:B------:R-:W0:Y:S01]  /*2f00*/  LDC.64 R190, c[0x0][0x3b0] ;  /* 0x0000ec00ffbe7b82 */ /* 0x000e220000000a00 */
[----:B------:R-:W4:Y:S04]  /*2f10*/  LDL R250, [R1+0xfc] ;  /* 0x0000fc0001fa7983 */ /* 0x000f280000100800 */
[----:B------:R-:W4:Y:S01]  /*2f20*/  LDL R249, [R1+0x100] ;  /* 0x0001000001f97983 */ /* 0x000f220000100800 */
[----:B-1----:R-:W-:-:S03]  /*2f30*/  IMAD.WIDE.U32 R28, R226, 0x10, R28 ;  /* 0x00000010e21c7825 */ /* 0x002fc600078e001c */
[----:B------:R-:W4:Y:S04]  /*2f40*/  LDL R248, [R1+0x104] ;  /* 0x0001040001f87983 */ /* 0x000f280000100800 */
[----:B------:R0:W3:Y:S02]  /*2f50*/  LDG.E.128 R176, desc[UR14][R28.64] ;  /* 0x0000000e1cb07981 */ /* 0x0000e4000c1e1d00 */
        /* <DEDUP_REMOVED lines=19> */
[----:B------:R-:W-:Y:S01]  /*3090*/  SHF.L.U32 R13, R181, 0x10, RZ ;  /* 0x00000010b50d7819 */ /* 0x000fe200000006ff */
[----:B------:R-:W-:Y:S01]  /*30a0*/  FMUL.FTZ R190, R5, UR24 ;  /* 0x0000001805be7c20 */ /* 0x000fe20008410000 */
[----:B------:R-:W-:Y:S02]  /*30b0*/  SHF.L.U32 R14, R210, 0x10, RZ ;  /* 0x00000010d20e7819 */ /* 0x000fe400000006ff */
[----:B------:R-:W-:Y:S01]  /*30c0*/  SHF.L.U32 R5, R178, 0x10, RZ ;  /* 0x00000010b2057819 */ /* 0x000fe200000006ff */
[----:B------:R-:W-:Y:S01]  /*30d0*/  FADD.FTZ R106, R106, R13 ;  /* 0x0000000d6a6a7221 */ /* 0x000fe20000010000 */
[-C--:B------:R-:W-:Y:S01]  /*30e0*/  FFMA.FTZ R146, R190, R13.reuse, R146 ;  /* 0x0000000dbe927223 */ /* 0x080fe20000010092 */
[----:B------:R-:W-:Y:S01]  /*30f0*/  FMUL.FTZ R235, R14, R13 ;  /* 0x0000000d0eeb7220 */ /* 0x000fe20000410000 */
[----:B------:R-:W-:Y:S01]  /*3100*/  SHF.L.U32 R13, R182, 0x10, RZ ;  /* 0x00000010b60d7819 */ /* 0x000fe200000006ff */
[----:B------:R-:W-:Y:S01]  /*3110*/  FADD.FTZ R5, R5, -UR25 ;  /* 0x8000001905057e21 */ /* 0x000fe20008010000 */
[----:B------:R-:W-:-:S03]  /*3120*/  SHF.L.U32 R14, R209, 0x10, RZ ;  /* 0x00000010d10e7819 */ /* 0x000fc600000006ff */
[----:B------:R-:W-:Y:S01]  /*3130*/  FMUL.FTZ R189, R5, UR24 ;  /* 0x0000001805bd7c20 */ /* 0x000fe20008410000 */
[----:B------:R-:W-:Y:S01]  /*3140*/  SHF.L.U32 R5, R179, 0x10, RZ ;  /* 0x00000010b3057819 */ /* 0x000fe200000006ff */
[-C--:B------:R-:W-:Y:S01]  /*3150*/  FMUL.FTZ R234, R14, R13.reuse ;  /* 0x0000000d0eea7220 */ /* 0x080fe20000410000 */
[----:B------:R-:W-:Y:S01]  /*3160*/  SHF.L.U32 R14, R202, 0x10, RZ ;  /* 0x00000010ca0e7819 */ /* 0x000fe200000006ff */
[----:B------:R-:W-:Y:S01]  /*3170*/  FADD.FTZ R100, R100, R13 ;  /* 0x0000000d64647221 */ /* 0x000fe20000010000 */
[----:B------:R-:W2:Y:S01]  /*3180*/  LDL R202, [R1+0x108] ;  /* 0x0001080001ca7983 */ /* 0x000ea20000100800 */
[----:B------:R-:W-:Y:S01]  /*3190*/  FADD.FTZ R5, R5, -UR25 ;  /* 0x8000001905057e21 */ /* 0x000fe20008010000 */
[----:B------:R-:W-:Y:S01]  /*31a0*/  FFMA.FTZ R140, R189, R13, R140 ;  /* 0x0000000dbd8c7223 */ /* 0x000fe2000001008c */
[----:B------:R-:W-:Y:S02]  /*31b0*/  SHF.L.U32 R13, R183, 0x10, RZ ;  /* 0x00000010b70d7819 */ /* 0x000fe400000006ff */
[----:B------:R-:W-:Y:S01]  /*31c0*/  FMUL.FTZ R184, R5, UR24 ;  /* 0x0000001805b87c20 */ /* 0x000fe20008410000 */
[----:B------:R-:W-:-:S02]  /*31d0*/  SHF.L.U32 R5, R20, 0x10, RZ ;  /* 0x0000001014057819 */ /* 0x000fc400000006ff */
[-C--:B------:R-:W-:Y:S01]  /*31e0*/  FMUL.FTZ R224, R14, R13.reuse ;  /* 0x0000000d0ee07220 */ /* 0x080fe20000410000 */
[----:B------:R-:W-:Y:S01]  /*31f0*/  PRMT R14, R180, 0x7632, R14 ;  /* 0x00007632b40e7816 */ /* 0x000fe2000000000e */
[--C-:B------:R-:W-:Y:S01]  /*3200*/  FADD.FTZ R102, R102, R13.reuse ;  /* 0x0000000d66667221 */ /* 0x100fe20000010000 */
[----:B------:R-:W-:Y:S01]  /*3210*/  FADD.FTZ R5, R5, -UR25 ;  /* 0x8000001905057e21 */ /* 0x000fe20008010000 */
[----:B------:R-:W-:Y:S01]  /*3220*/  FFMA.FTZ R142, R184, R13, R142 ;  /* 0x0000000db88e7223 */ /* 0x000fe2000001008e */
[----:B------:R-:W-:Y:S02]  /*3230*/  PRMT R13, R177, 0x7632, R13 ;  /* 0x00007632b10d7816 */ /* 0x000fe4000000000d */
[----:B------:R-:W-:Y:S01]  /*3240*/  SHF.L.U32 R14, R14, 0x10, RZ ;  /* 0x000000100e0e7819 */ /* 0x000fe200000006ff */
[----:B------:R-:W-:Y:S01]  /*3250*/  FMUL.FTZ R5, R5, UR24 ;  /* 0x0000001805057c20 */ /* 0x000fe20008410000 */
[----:B------:R-:W-:Y:S02]  /*3260*/  SHF.L.U32 R20, R250, 0x10, RZ ;  /* 0x00000010fa147819 */ /* 0x000fe400000006ff */
[----:B------:R-:W-:Y:S01]  /*3270*/  SHF.L.U32 R13, R13, 0x10, RZ ;  /* 0x000000100d0d7819 */ /* 0x000fe200000006ff */
[--C-:B------:R-:W-:Y:S01]  /*3280*/  FADD.FTZ R105, R105, R14.reuse ;  /* 0x0000000e69697221 */ /* 0x100fe20000010000 */
[-C--:B------:R-:W-:Y:S01]  /*3290*/  FFMA.FTZ R145, R5, R14.reuse, R145 ;  /* 0x0000000e05917223 */ /* 0x080fe20000010091 */
[----:B------:R-:W-:Y:S01]  /*32a0*/  FMUL.FTZ R219, R20, R14 ;  /* 0x0000000e14db7220 */ /* 0x000fe20000410000 */
[----:B------:R-:W-:Y:S01]  /*32b0*/  PRMT R14, R178, 0x7632, R14 ;  /* 0x00007632b20e7816 */ /* 0x000fe2000000000e */
[----:B------:R-:W-:Y:S01]  /*32c0*/  FADD.FTZ R13, R13, -UR25 ;  /* 0x800000190d0d7e21 */ /* 0x000fe20008010000 */
[----:B------:R-:W-:-:S02]  /*32d0*/  PRMT R20, R181, 0x7632, R20 ;  /* 0x00007632b5147816 */ /* 0x000fc40000000014 */
[----:B------:R-:W-:Y:S01]  /*32e0*/  SHF.L.U32 R14, R14, 0x10, RZ ;  /* 0x000000100e0e7819 */ /* 0x000fe200000006ff */
[----:B------:R-:W-:Y:S01]  /*32f0*/  FMUL.FTZ R13, R13, UR24 ;  /* 0x000000180d0d7c20 */ /* 0x000fe20008410000 */
[----:B------:R-:W-:Y:S02]  /*3300*/  SHF.L.U32 R20, R20, 0x10, RZ ;  /* 0x0000001014147819 */ /* 0x000fe400000006ff */
[----:B------:R-:W-:Y:S01]  /*3310*/  SHF.L.U32 R176, R249, 0x10, RZ ;  /* 0x00000010f9b07819 */ /* 0x000fe200000006ff */
[----:B------:R-:W-:Y:S01]  /*3320*/  FADD.FTZ R14, R14, -UR25 ;  /* 0x800000190e0e7e21 */ /* 0x000fe20008010000 */
[----:B------:R-:W-:Y:S01]  /*3330*/  PRMT R177, R182, 0x7632, R177 ;  /* 0x00007632b6b17816 */ /* 0x000fe200000000b1 */
[----:B------:R-:W-:Y:S01]  /*3340*/  FADD.FTZ R107, R107, R20 ;  /* 0x000000146b6b7221 */ /* 0x000fe20000010000 */
[-C--:B------:R-:W-:Y:S01]  /*3350*/  FFMA.FTZ R147, R13, R20.reuse, R147 ;  /* 0x000000140d937223 */ /* 0x080fe20000010093 */
[----:B------:R-:W-:Y:S01]  /*3360*/  FMUL.FTZ R210, R176, R20 ;  /* 0x00000014b0d27220 */ /* 0x000fe20000410000 */
[----:B------:R-:W-:Y:S01]  /*3370*/  SHF.L.U32 R20, R177, 0x10, RZ ;  /* 0x00000010b1147819 */ /* 0x000fe200000006ff */
[----:B------:R-:W-:Y:S01]  /*3380*/  FMUL.FTZ R14, R14, UR24 ;  /* 0x000000180e0e7c20 */ /* 0x000fe20008410000 */
        /* <DEDUP_REMOVED lines=11> */
[----:B------:R-:W-:-:S02]  /*3440*/  FFMA.FTZ R176, R190, R235, R176 ;  /* 0x000000ebbeb07223 */ /* 0x000fc400000100b0 */
[----:B------:R-:W-:Y:S01]  /*3450*/  FADD.FTZ R179, R179, -UR25 ;  /* 0x80000019b3b37e21 */ /* 0x000fe20008010000 */
[----:B------:R-:W-:Y:S01]  /*3460*/  FADD.FTZ R178, R20, R210 ;  /* 0x000000d214b27221 */ /* 0x000fe20000010000 */
[----:B------:R-:W-:Y:S01]  /*3470*/  FFMA.FTZ R176, R13, R210, R176 ;  /* 0x000000d20db07223 */ /* 0x000fe200000100b0 */
[----:B------:R-:W-:Y:S01]  /*3480*/  PRMT R177, R183, 0x7632, R177 ;  /* 0x00007632b7b17816 */ /* 0x000fe200000000b1 */
[----:B------:R-:W-:Y:S01]  /*3490*/  FMUL.FTZ R20, R179, UR24 ;  /* 0x00000018b3147c20 */ /* 0x000fe20008410000 */
[----:B------:R-:W-:Y:S01]  /*34a0*/  FADD.FTZ R179, R178, R234 ;  /* 0x000000eab2b37221 */ /* 0x000fe20000010000 */
[----:B------:R-:W-:Y:S01]  /*34b0*/  FFMA.FTZ R180, R189, R234, R176 ;  /* 0x000000eabdb47223 */ /* 0x000fe200000100b0 */
[----:B------:R-:W-:Y:S02]  /*34c0*/  SHF.L.U32 R177, R177, 0x10, RZ ;  /* 0x00000010b1b17819 */ /* 0x000fe400000006ff */
[----:B------:R-:W-:Y:S01]  /*34d0*/  FADD.FTZ R176, R179, R209 ;  /* 0x000000d1b3b07221 */ /* 0x000fe20000010000 */
[----:B------:R-:W-:-:S03]  /*34e0*/  FFMA.FTZ R179, R14, R209, R180 ;  /* 0x000000d10eb37223 */ /* 0x000fc600000100b4 */
[----:B------:R-:W-:Y:S01]  /*34f0*/  FADD.FTZ R176, R176, R224 ;  /* 0x000000e0b0b07221 */ /* 0x000fe20000010000 */
[----:B------:R-:W-:Y:S01]  /*3500*/  FFMA.FTZ R179, R184, R224, R179 ;  /* 0x000000e0b8b37223 */ /* 0x000fe200000100b3 */
[----:B------:R-:W-:Y:S01]  /*3510*/  FADD.FTZ R103, R103, R177 ;  /* 0x000000b167677221 */ /* 0x000fe20000010000 */
[----:B------:R-:W-:Y:S01]  /*3520*/  FFMA.FTZ R143, R20, R177, R143 ;  /* 0x000000b1148f7223 */ /* 0x000fe2000001008f */
[----:B------:R-:W-:Y:S02]  /*3530*/  IADD3 R226, PT, PT, R226, 0x80, RZ ;  /* 0x00000080e2e27810 */ /* 0x000fe40007ffe0ff */
[----:B--2---:R-:W-:-:S05]  /*3540*/  SHF.L.U32 R178, R202, 0x10, RZ ;  /* 0x00000010cab27819 */ /* 0x004fca00000006ff */
[----:B------:R-:W-:-:S04]  /*3550*/  FMUL.FTZ R202, R178, R177 ;  /* 0x000000b1b2ca7220 */ /* 0x000fc80000410000 */
[----:B------:R-:W-:Y:S01]  /*3560*/  FADD.FTZ R228, R176, R202 ;  /* 0x000000cab0e47221 */ /* 0x000fe20000010000 */
[----:B------:R-:W-:-:S07]  /*3570*/  FFMA.FTZ R227, R20, R202, R179 ;  /* 0x000000ca14e37223 */ /* 0x000fce00000100b3 */
.L_x_1119:
[----:B------:R-:W-:Y:S05]  /*3580*/  BSYNC.RECONVERGENT B0 ;  /* 0x0000000000007941 */ /* 0x000fea0003800200 */
.L_x_1118:
        /* <DEDUP_REMOVED lines=19> */
[----:B0-----:R-:W-:-:S04]  /*36c0*/  @P0 IMAD.WIDE.U32 R206, R226, 0x10, R30 ;  /* 0x00000010e2ce0825 */ /* 0x001fc800078e001e */
[----:B------:R-:W-:Y:S01]  /*36d0*/  IMAD.WIDE.U32 R30, R226, 0x8, R232 ;  /* 0x00000008e21e7825 */ /* 0x000fe200078e00e8 */
[----:B------:R0:W5:Y:S05]  /*36e0*/  @P0 LDG.E.128 R32, desc[UR14][R206.64] ;  /* 0x0000000ece200981 */ /* 0x00016a000c1e1d00 */
[----:B------:R-:W5:Y:S01]  /*36f0*/  LDG.E.64 R30, desc[UR14][R30.64] ;  /* 0x0000000e1e1e7981 */ /* 0x000f62000c1e1b00 */
[----:B--2---:R-:W-:Y:S02]  /*3700*/  SHF.L.U32 R16, R16, 0x10, RZ ;  /* 0x0000001010107819 */ /* 0x004fe400000006ff */
[C---:B---3--:R-:W-:Y:S02]  /*3710*/  SHF.L.U32 R6, R176.reuse, 0x10, RZ ;  /* 0x00000010b0067819 */ /* 0x048fe400000006ff */
[----:B------:R-:W-:-:S03]  /*3720*/  PRMT R176, R176, 0x7632, R176 ;  /* 0x00007632b0b07816 */ /* 0x000fc600000000b0 */
[----:B------:R-:W-:-:S04]  /*3730*/  FADD.FTZ R6, R6, -UR25 ;  /* 0x8000001906067e21 */ /* 0x000fc80008010000 */
[----:B0-----:R-:W-:Y:S01]  /*3740*/  FMUL.FTZ R206, R6, UR24 ;  /* 0x0000001806ce7c20 */ /* 0x001fe20008410000 */
        /* <DEDUP_REMOVED lines=27> */
[----:B------:R-:W-:Y:S01]  /*3900*/  PRMT R16, R180, 0x7632, R16 ;  /* 0x00007632b4107816 */ /* 0x000fe20000000010 */
[--C-:B------:R-:W-:Y:S01]  /*3910*/  FADD.FTZ R94, R94, R15.reuse ;  /* 0x0000000f5e5e7221 */ /* 0x100fe20000010000 */
[----:B------:R-:W2:Y:S01]  /*3920*/  LDL R180, [R1+0xf8] ;  /* 0x0000f80001b47983 */ /* 0x000ea20000100800 */
[----:B------:R-:W-:Y:S01]  /*3930*/  FFMA.FTZ R134, R186, R15, R134 ;  /* 0x0000000fba867223 */ /* 0x000fe20000010086 */
[----:B------:R-:W-:Y:S01]  /*3940*/  PRMT R15, R177, 0x7632, R15 ;  /* 0x00007632b10f7816 */ /* 0x000fe2000000000f */
[----:B------:R-:W-:Y:S01]  /*3950*/  FADD.FTZ R6, R6, -UR25 ;  /* 0x8000001906067e21 */ /* 0x000fe20008010000 */
[----:B------:R-:W-:Y:S02]  /*3960*/  SHF.L.U32 R16, R16, 0x10, RZ ;  /* 0x0000001010107819 */ /* 0x000fe400000006ff */
[----:B------:R-:W-:Y:S01]  /*3970*/  SHF.L.U32 R176, R250, 0x10, RZ ;  /* 0x00000010fab07819 */ /* 0x000fe200000006ff */
[----:B------:R-:W-:Y:S01]  /*3980*/  FMUL.FTZ R6, R6, UR24 ;  /* 0x0000001806067c20 */ /* 0x000fe20008410000 */
[----:B------:R-:W-:-:S03]  /*3990*/  SHF.L.U32 R15, R15, 0x10, RZ ;  /* 0x000000100f0f7819 */ /* 0x000fc600000006ff */
[-C--:B------:R-:W-:Y:S01]  /*39a0*/  FMUL.FTZ R218, R176, R16.reuse ;  /* 0x00000010b0da7220 */ /* 0x080fe20000410000 */
[----:B------:R-:W-:Y:S01]  /*39b0*/  PRMT R176, R181, 0x7632, R176 ;  /* 0x00007632b5b07816 */ /* 0x000fe200000000b0 */
[----:B------:R-:W-:Y:S01]  /*39c0*/  FADD.FTZ R15, R15, -UR25 ;  /* 0x800000190f0f7e21 */ /* 0x000fe20008010000 */
[--C-:B------:R-:W-:Y:S01]  /*39d0*/  FADD.FTZ R97, R97, R16.reuse ;  /* 0x0000001061617221 */ /* 0x100fe20000010000 */
[----:B------:R-:W-:Y:S01]  /*39e0*/  FFMA.FTZ R137, R6, R16, R137 ;  /* 0x0000001006897223 */ /* 0x000fe20000010089 */
[----:B------:R-:W-:Y:S01]  /*39f0*/  SHF.L.U32 R176, R176, 0x10, RZ ;  /* 0x00000010b0b07819 */ /* 0x000fe200000006ff */
[----:B------:R-:W-:Y:S01]  /*3a00*/  FMUL.FTZ R15, R15, UR24 ;  /* 0x000000180f0f7c20 */ /* 0x000fe20008410000 */
[----:B------:R-:W-:Y:S02]  /*3a10*/  SHF.L.U32 R177, R249, 0x10, RZ ;  /* 0x00000010f9b17819 */ /* 0x000fe400000006ff */
[----:B------:R-:W-:Y:S02]  /*3a20*/  PRMT R16, R178, 0x7632, R16 ;  /* 0x00007632b2107816 */ /* 0x000fe40000000010 */
[----:B------:R-:W-:Y:S01]  /*3a30*/  PRMT R178, R182, 0x7632, R178 ;  /* 0x00007632b6b27816 */ /* 0x000fe200000000b2 */
[----:B------:R-:W-:Y:S01]  /*3a40*/  FADD.FTZ R99, R99, R176 ;  /* 0x000000b063637221 */ /* 0x000fe20000010000 */
[-C--:B------:R-:W-:Y:S01]  /*3a50*/  FFMA.FTZ R139, R15, R176.reuse, R139 ;  /* 0x000000b00f8b7223 */ /* 0x080fe2000001008b */
[----:B------:R-:W-:Y:S01]  /*3a60*/  FMUL.FTZ R208, R177, R176 ;  /* 0x000000b0b1d07220 */ /* 0x000fe20000410000 */
[----:B------:R-:W-:-:S02]  /*3a70*/  SHF.L.U32 R178, R178, 0x10, RZ ;  /* 0x00000010b2b27819 */ /* 0x000fc400000006ff */
[----:B------:R-:W-:Y:S01]  /*3a80*/  SHF.L.U32 R176, R248, 0x10, RZ ;  /* 0x00000010f8b07819 */ /* 0x000fe200000006ff */
[----:B------:R-:W-:Y:S01]  /*3a90*/  FFMA.FTZ R177, R206, R233, R227 ;  /* 0x000000e9ceb17223 */ /* 0x000fe200000100e3 */
[----:B------:R-:W-:-:S03]  /*3aa0*/  SHF.L.U32 R16, R16, 0x10, RZ ;  /* 0x0000001010107819 */ /* 0x000fc600000006ff */
[----:B------:R-:W-:Y:S01]  /*3ab0*/  FMUL.FTZ R207, R176, R178 ;  /* 0x000000b2b0cf7220 */ /* 0x000fe20000410000 */
[----:B------:R-:W-:Y:S01]  /*3ac0*/  FADD.FTZ R176, R228, R233 ;  /* 0x000000e9e4b07221 */ /* 0x000fe20000010000 */
[----:B------:R-:W-:Y:S01]  /*3ad0*/  FFMA.FTZ R177, R6, R218, R177 ;  /* 0x000000da06b17223 */ /* 0x000fe200000100b1 */
[----:B------:R-:W-:Y:S02]  /*3ae0*/  PRMT R179, R179, 0x7632, R179 ;  /* 0x00007632b3b37816 */ /* 0x000fe400000000b3 */
[----:B------:R-:W-:Y:S01]  /*3af0*/  FADD.FTZ R176, R176, R218 ;  /* 0x000000dab0b07221 */ /* 0x000fe20000010000 */
[----:B------:R-:W-:Y:S01]  /*3b00*/  FADD.FTZ R16, R16, -UR25 ;  /* 0x8000001910107e21 */ /* 0x000fe20008010000 */
[----:B------:R-:W-:Y:S01]  /*3b10*/  FFMA.FTZ R177, R196, R232, R177 ;  /* 0x000000e8c4b17223 */ /* 0x000fe200000100b1 */
[----:B------:R-:W-:Y:S01]  /*3b20*/  SHF.L.U32 R179, R179, 0x10, RZ ;  /* 0x00000010b3b37819 */ /* 0x000fe200000006ff */
[----:B------:R-:W-:Y:S01]  /*3b30*/  FADD.FTZ R176, R176, R232 ;  /* 0x000000e8b0b07221 */ /* 0x000fe20000010000 */
[----:B------:R-:W-:Y:S01]  /*3b40*/  FMUL.FTZ R16, R16, UR24 ;  /* 0x0000001810107c20 */ /* 0x000fe20008410000 */
[----:B------:R-:W-:-:S02]  /*3b50*/  FFMA.FTZ R177, R15, R208, R177 ;  /* 0x000000d00fb17223 */ /* 0x000fc400000100b1 */
[----:B------:R-:W-:Y:S01]  /*3b60*/  FADD.FTZ R176, R176, R208 ;  /* 0x000000d0b0b07221 */ /* 0x000fe20000010000 */
[--C-:B------:R-:W-:Y:S01]  /*3b70*/  FADD.FTZ R93, R93, R178.reuse ;  /* 0x000000b25d5d7221 */ /* 0x100fe20000010000 */
[----:B------:R-:W-:Y:S01]  /*3b80*/  FFMA.FTZ R133, R16, R178, R133 ;  /* 0x000000b210857223 */ /* 0x000fe20000010085 */
[----:B------:R-:W-:Y:S01]  /*3b90*/  FADD.FTZ R179, R179, -UR25 ;  /* 0x80000019b3b37e21 */ /* 0x000fe20008010000 */
[----:B------:R-:W-:Y:S01]  /*3ba0*/  PRMT R178, R183, 0x7632, R178 ;  /* 0x00007632b7b27816 */ /* 0x000fe200000000b2 */
[----:B------:R-:W-:Y:S01]  /*3bb0*/  FADD.FTZ R176, R176, R231 ;  /* 0x000000e7b0b07221 */ /* 0x000fe20000010000 */
[----:B------:R-:W-:Y:S01]  /*3bc0*/  FFMA.FTZ R177, R195, R231, R177 ;  /* 0x000000e7c3b17223 */ /* 0x000fe200000100b1 */
[----:B------:R-:W-:Y:S01]  /*3bd0*/  FMUL.FTZ R245, R179, UR24 ;  /* 0x00000018b3f57c20 */ /* 0x000fe20008410000 */
[----:B------:R-:W-:Y:S01]  /*3be0*/  SHF.L.U32 R178, R178, 0x10, RZ ;  /* 0x00000010b2b27819 */ /* 0x000fe200000006ff */
[----:B------:R-:W-:Y:S01]  /*3bf0*/  FADD.FTZ R176, R176, R207 ;  /* 0x000000cfb0b07221 */ /* 0x000fe20000010000 */
[----:B------:R-:W-:-:S03]  /*3c00*/  FFMA.FTZ R177, R16, R207, R177 ;  /* 0x000000cf10b17223 */ /* 0x000fc600000100b1 */
[----:B------:R-:W-:Y:S01]  /*3c10*/  FADD.FTZ R176, R176, R223 ;  /* 0x000000dfb0b07221 */ /* 0x000fe20000010000 */
[----:B------:R-:W-:Y:S01]  /*3c20*/  FFMA.FTZ R177, R186, R223, R177 ;  /* 0x000000dfbab17223 */ /* 0x000fe200000100b1 */
[----:B------:R-:W-:Y:S01]  /*3c30*/  FADD.FTZ R95, R95, R178 ;  /* 0x000000b25f5f7221 */ /* 0x000fe20000010000 */
[----:B------:R-:W-:Y:S01]  /*3c40*/  FFMA.FTZ R135, R245, R178, R135 ;  /* 0x000000b2f5877223 */ /* 0x000fe20000010087 */
[----:B--2---:R-:W-:-:S05]  /*3c50*/  SHF.L.U32 R179, R180, 0x10, RZ ;  /* 0x00000010b4b37819 */ /* 0x004fca00000006ff */
[----:B------:R-:W-:-:S04]  /*3c60*/  FMUL.FTZ R246, R179, R178 ;  /* 0x000000b2b3f67220 */ /* 0x000fc80000410000 */
[----:B------:R-:W-:Y:S01]  /*3c70*/  FADD.FTZ R228, R176, R246 ;  /* 0x000000f6b0e47221 */ /* 0x000fe20000010000 */
[----:B------:R-:W-:-:S07]  /*3c80*/  FFMA.FTZ R227, R245, R246, R177 ;  /* 0x000000f6f5e37223 */ /* 0x000fce00000100b1 */
.L_x_1121:
[----:B------:R-:W-:Y:S05]  /*3c90*/  BSYNC.RECONVERGENT B0 ;  /* 0x0000000000007941 */ /* 0x000fea0003800200 */
.L_x_1120:
[----:B------:R-:W1:Y:S01]  /*3ca0*/  SHFL.DOWN PT, R177, R228, 0x10, 0x1f ;  /* 0x0a001f00e4b17f89 */ /* 0x000e6200000e0000 */
[----:B------:R-:W-:Y:S01]  /*3cb0*/  LOP3.LUT P0, RZ, R247, 0x1f, RZ, 0xc0, !PT ;  /* 0x0000001ff7ff7812 */ /* 0x000fe2000780c0ff */
[----:B------:R-:W-:Y:S02]  /*3cc0*/  BSSY.RECONVERGENT B0, `(.L_x_1122) ;  /* 0x000001d000007945 */ /* 0x000fe40003800200 */
[----:B------:R-:W2:Y:S01]  /*3cd0*/  SHFL.DOWN PT, R176, R227, 0x10, 0x1f ;  /* 0x0a001f00e3b07f89 */ /* 0x000ea200000e0000 */
[----:B-1----:R-:W-:Y:S01]  /*3ce0*/  FADD.FTZ R177, R177, R228 ;  /* 0x000000e4b1b17221 */ /* 0x002fe20000010000 */
[----:B--2---:R-:W-:-:S04]  /*3cf0*/  FADD.FTZ R176, R176, R227 ;  /* 0x000000e3b0b07221 */ /* 0x004fc80000010000 */
[----:B------:R-:W1:Y:S04]  /*3d00*/  SHFL.DOWN PT, R179, R177, 0x8, 0x1f ;  /* 0x09001f00b1b37f89 */ /* 0x000e6800000e0000 */
        /* <DEDUP_REMOVED lines=14> */
[----:B--2---:R-:W-:Y:S01]  /*3df0*/  FADD.FTZ R177, R178, R179 ;  /* 0x000000b3b2b17221 */ /* 0x004fe20000010000 */
[----:B------:R-:W-:Y:S06]  /*3e00*/  @P0 BRA `(.L_x_1123) ;  /* 0x0000000000200947 */ /* 0x000fec0003800000 */
[----:B------:R-:W1:Y:S01]  /*3e10*/  S2UR UR5, SR_CgaCtaId ;  /* 0x00000000000579c3 */ /* 0x000e620000008800 */
[----:B------:R-:W-:Y:S01]  /*3e20*/  UMOV UR4, 0x400 ;  /* 0x0000040000047882 */ /* 0x000fe20000000000 */
[----:B------:R-:W-:-:S04]  /*3e30*/  SHF.R.U32.HI R178, RZ, 0x2, R247 ;  /* 0x00000002ffb27819 */ /* 0x000fc800000116f7 */
[----:B------:R-:W-:Y:S01]  /*3e40*/  LOP3.LUT R178, R178, 0x18, RZ, 0xc0, !PT ;  /* 0x00000018b2b27812 */ /* 0x000fe200078ec0ff */
[----:B-1----:R-:W-:-:S04]  /*3e50*/  ULEA UR4, UR5, UR4, 0x18 ;  /* 0x0000000405047291 */ /* 0x002fc8000f8ec0ff */
[----:B------:R-:W-:Y:S02]  /*3e60*/  UIADD3 UR5, UPT, UPT, UR4, 0x5020, URZ ;  /* 0x0000502004057890 */ /* 0x000fe4000fffe0ff */
[----:B------:R-:W-:-:S09]  /*3e70*/  @!UP2 UIADD3 UR5, UPT, UPT, UR4, 0x5000, URZ ;  /* 0x000050000405a890 */ /* 0x000fd2000fffe0ff */
[----:B------:R1:W-:Y:S03]  /*3e80*/  STS.64 [R178+UR5], R176 ;  /* 0x000000b0b2007988 */ /* 0x0003e60008000a05 */
.L_x_1123:
[----:B------:R-:W-:Y:S05]  /*3e90*/  BSYNC.RECONVERGENT B0 ;  /* 0x0000000000007941 */ /* 0x000fea0003800200 */
.L_x_1122:
[----:B------:R-:W2:Y:S08]  /*3ea0*/  S2UR UR5, SR_CgaCtaId ;  /* 0x00000000000579c3 */ /* 0x000eb00000008800 */
[----:B------:R-:W-:Y:S01]  /*3eb0*/  BAR.SYNC.DEFER_BLOCKING 0x0 ;  /* 0x0000000000007b1d */ /* 0x000fe20000010000 */
[----:B------:R-:W-:-:S04]  /*3ec0*/  UISETP.NE.U32.AND UP1, UPT, UR18, URZ, UPT ;  /* 0x000000ff1200728c */ /* 0x000fc8000bf25070 */
[----:B------:R-:W-:Y:S01]  /*3ed0*/  UISETP.NE.AND.EX UP1, UPT, UR19, URZ, UPT, UP1 ;  /* 0x000000ff1300728c */ /* 0x000fe2000bf25310 */
[----:B------:R-:W-:Y:S01]  /*3ee0*/  BSSY.RECONVERGENT B0, `(.L_x_1124) ;  /* 0x0000c51000007945 */ /* 0x000fe20003800200 */
[----:B------:R-:W-:Y:S02]  /*3ef0*/  UMOV UR4, 0x400 ;  /* 0x0000040000047882 */ /* 0x000fe40000000000 */
[----:B--2---:R-:W-:-:S04]  /*3f00*/  ULEA UR4, UR5, UR4, 0x18 ;  /* 0x0000000405047291 */ /* 0x004fc8000f8ec0ff */
[----:B------:R-:W-:Y:S02]  /*3f10*/  UIADD3 UR5, UPT, UPT, UR4, 0x5020, URZ ;  /* 0x0000502004057890 */ /* 0x000fe4000fffe0ff */
[----:B------:R-:W-:-:S09]  /*3f20*/  @!UP2 UIADD3 UR5, UPT, UPT, UR4, 0x5000, URZ ;  /* 0x000050000405a890 */ /* 0x000fd2000fffe0ff */
[----:B-1----:R-:W1:Y:S01]  /*3f30*/  LDS.128 R176, [UR5] ;  /* 0x00000005ffb07984 */ /* 0x002e620008000c00 */
[----:B------:R-:W-:Y:S02]  /*3f40*/  UIADD3 UR5, UPT, UPT, UR4, 0x5030, URZ ;  /* 0x0000503004057890 */ /* 0x000fe4000fffe0ff */
[----:B------:R-:W-:Y:S01]  /*3f50*/  @!UP2 UIADD3 UR5, UPT, UPT, UR4, 0x5010, URZ ;  /* 0x000050100405a890 */ /* 0x000fe2000fffe0ff */
[----:B-1----:R-:W-:Y:S01]  /*3f60*/  FADD.FTZ R176, RZ, R176 ;  /* 0x000000b0ffb07221 */ /* 0x002fe20000010000 */
[----:B------:R-:W-:-:S03]  /*3f70*/  FADD.FTZ R177, RZ, R177 ;  /* 0x000000b1ffb17221 */ /* 0x000fc60000010000 */
[----:B------:R-:W-:Y:S01]  /*3f80*/  FADD.FTZ R180, R178, R176 ;  /* 0x000000b0b2b47221 */ /* 0x000fe20000010000 */
[----:B0-----:R-:W-:-:S03]  /*3f90*/  FADD.FTZ R181, R179, R177 ;  /* 0x000000b1b3b57221 */ /* 0x001fc60000010000 */
        /* <DEDUP_REMOVED lines=22> */
[----:B-----5:R-:W-:-:S13]  /*4100*/  LOP3.LUT P6, RZ, R24, 0xff00, RZ, 0xc0, !PT ;  /* 0x0000ff0018ff7812 */ /* 0x020fda00078cc0ff */
[----:B------:R-:W0:Y:S01]  /*4110*/  @P6 LDC R182, c[0x0][0x408] ;  /* 0x00010200ffb66b82 */ /* 0x000e220000000800 */
[----:B------:R-:W-:Y:S01]  /*4120*/  @P6 FFMA.FTZ R181, R2, UR4, R180 ;  /* 0x0000000402b56c23 */ /* 0x000fe200080100b4 */
[----:B------:R-:W-:-:S03]  /*4130*/  @P6 PRMT R183, R176, 0x7632, R183 ;  /* 0x00007632b0b76816 */ /* 0x000fc600000000b7 */
[----:B------:R-:W-:Y:S01]  /*4140*/  @P6 FADD.FTZ R181, R222, -R181 ;  /* 0x800000b5deb56221 */ /* 0x000fe20000010000 */
[----:B------:R-:W-:Y:S02]  /*4150*/  @P6 SHF.L.U32 R183, R183, 0x10, RZ ;  /* 0x00000010b7b76819 */ /* 0x000fe400000006ff */
[----:B------:R-:W1:Y:S01]  /*4160*/  @P6 LDC R226, c[0x0][0x408] ;  /* 0x00010200ffe26b82 */ /* 0x000e620000000800 */
[----:B------:R-:W-:-:S04]  /*4170*/  @P6 FMUL.FTZ R181, R181, UR24 ;  /* 0x00000018b5b56c20 */ /* 0x000fc80008410000 */
[----:B------:R-:W-:-:S04]  /*4180*/  @P6 FMUL.FTZ R181, R181, UR12 ;  /* 0x0000000cb5b56c20 */ /* 0x000fc80008410000 */
[----:B0-----:R-:W-:Y:S01]  /*4190*/  @P6 FMUL.FTZ R182, R181, R182 ;  /* 0x000000b6b5b66220 */ /* 0x001fe20000410000 */
[----:B------:R-:W-:-:S03]  /*41a0*/  HFMA2 R181, -RZ, RZ, 0, 0 ;  /* 0x00000000ffb57431 */ /* 0x000fc600000001ff */
[----:B------:R-:W-:Y:S01]  /*41b0*/  @P6 FMUL.FTZ R181, R183, R182 ;  /* 0x000000b6b7b56220 */ /* 0x000fe20000410000 */
[----:B------:R-:W-:Y:S01]  /*41c0*/  @P6 FFMA.FTZ R182, R2, UR4, R180 ;  /* 0x0000000402b66c23 */ /* 0x000fe200080100b4 */
[----:B------:R-:W-:Y:S02]  /*41d0*/  MOV R183, RZ ;  /* 0x000000ff00b77202 */ /* 0x000fe40000000f00 */
[----:B------:R-:W-:Y:S01]  /*41e0*/  FADD.FTZ R181, R89, R181 ;  /* 0x000000b559b57221 */ /* 0x000fe20000010000 */
[----:B------:R-:W-:-:S04]  /*41f0*/  @P6 FADD.FTZ R182, R222, -R182 ;  /* 0x800000b6deb66221 */ /* 0x000fc80000010000 */
[----:B------:R-:W-:-:S04]  /*4200*/  @P6 FMUL.FTZ R182, R182, UR24 ;  /* 0x00000018b6b66c20 */ /* 0x000fc80008410000 */
[----:B------:R-:W-:-:S04]  /*4210*/  @P6 FMUL.FTZ R182, R182, UR12 ;  /* 0x0000000cb6b66c20 */ /* 0x000fc80008410000 */
[----:B-1----:R-:W-:Y:S01]  /*4220*/  @P6 FMUL.FTZ R182, R182, R226 ;  /* 0x000000e2b6b66220 */ /* 0x002fe20000410000 */
[----:B------:R-:W-:-:S05]  /*4230*/  @P6 SHF.L.U32 R226, R248, 0x10, RZ ;  /* 0x00000010f8e26819 */ /* 0x000fca00000006ff */
[----:B------:R-:W-:Y:S01]  /*4240*/  @P6 FMUL.FTZ R183, R182, R226 ;  /* 0x000000e2b6b76220 */ /* 0x000fe20000410000 */
[----:B------:R-:W-:-:S13]  /*4250*/  LOP3.LUT P6, RZ, R24, 0xff0000, RZ, 0xc0, !PT ;  /* 0x00ff000018ff7812 */ /* 0x000fda00078cc0ff */
[----:B------:R-:W0:Y:S01]  /*4260*/  @P6 LDC R182, c[0x0][0x408] ;  /* 0x00010200ffb66b82 */ /* 0x000e220000000800 */
[----:B------:R-:W-:-:S04]  /*4270*/  @P6 FFMA.FTZ R226, R201, UR4, R180 ;  /* 0x00000004c9e26c23 */ /* 0x000fc800080100b4 */
[----:B------:R-:W-:-:S04]  /*4280*/  @P6 FADD.FTZ R226, R244, -R226 ;  /* 0x800000e2f4e26221 */ /* 0x000fc80000010000 */
[----:B------:R-:W-:-:S04]  /*4290*/  @P6 FMUL.FTZ R226, R226, UR24 ;  /* 0x00000018e2e26c20 */ /* 0x000fc80008410000 */
[----:B------:R-:W-:-:S04]  /*42a0*/  @P6 FMUL.FTZ R226, R226, UR12 ;  /* 0x0000000ce2e26c20 */ /* 0x000fc80008410000 */
[----:B0-----:R-:W-:Y:S01]  /*42b0*/  @P6 FMUL.FTZ R89, R226, R182 ;  /* 0x000000b6e2596220 */ /* 0x001fe20000410000 */
[----:B------:R-:W-:Y:S01]  /*42c0*/  @P6 SHF.L.U32 R182, R177, 0x10, RZ ;  /* 0x00000010b1b66819 */ /* 0x000fe200000006ff */
[----:B------:R-:W-:-:S04]  /*42d0*/  HFMA2 R226, -RZ, RZ, 0, 0 ;  /* 0x00000000ffe27431 */ /* 0x000fc800000001ff */
[----:B------:R-:W-:Y:S01]  /*42e0*/  @P6 FMUL.FTZ R226, R182, R89 ;  /* 0x00000059b6e26220 */ /* 0x000fe20000410000 */
[----:B------:R-:W-:Y:S01]  /*42f0*/  @P6 FFMA.FTZ R182, R201, UR4, R180 ;  /* 0x00000004c9b66c23 */ /* 0x000fe200080100b4 */
[----:B------:R-:W0:Y:S02]  /*4300*/  @P6 LDC R89, c[0x0][0x408] ;  /* 0x00010200ff596b82 */ /* 0x000e240000000800 */
[----:B------:R-:W-:Y:S01]  /*4310*/  FADD.FTZ R90, R90, R226 ;  /* 0x000000e25a5a7221 */ /* 0x000fe20000010000 */
[----:B------:R-:W-:Y:S01]  /*4320*/  @P6 FADD.FTZ R182, R244, -R182 ;  /* 0x800000b6f4b66221 */ /* 0x000fe20000010000 */
[----:B------:R-:W-:-:S03]  /*4330*/  @P6 SHF.L.U32 R226, R169, 0x10, RZ ;  /* 0x00000010a9e26819 */ /* 0x000fc600000006ff */
[----:B------:R-:W-:-:S04]  /*4340*/  @P6 FMUL.FTZ R182, R182, UR24 ;  /* 0x00000018b6b66c20 */ /* 0x000fc80008410000 */
[----:B------:R-:W-:-:S04]  /*4350*/  @P6 FMUL.FTZ R182, R182, UR12 ;  /* 0x0000000cb6b66c20 */ /* 0x000fc80008410000 */
[----:B0-----:R-:W-:Y:S01]  /*4360*/  @P6 FMUL.FTZ R182, R182, R89 ;  /* 0x00000059b6b66220 */ /* 0x001fe20000410000 */
[----:B------:R-:W-:-:S03]  /*4370*/  MOV R89, RZ ;  /* 0x000000ff00597202 */ /* 0x000fc60000000f00 */
[----:B------:R-:W-:Y:S01]  /*4380*/  @P6 FMUL.FTZ R89, R182, R226 ;  /* 0x000000e2b6596220 */ /* 0x000fe20000410000 */
[----:B------:R-:W-:-:S13]  /*4390*/  LOP3.LUT P6, RZ, R24, 0xff000000, RZ, 0xc0, !PT ;  /* 0xff00000018ff7812 */ /* 0x000fda00078cc0ff */
[----:B------:R-:W0:Y:S01]  /*43a0*/  @P6 LDC R182, c[0x0][0x408] ;  /* 0x00010200ffb66b82 */ /* 0x000e220000000800 */
[----:B------:R-:W-:Y:S01]  /*43b0*/  @P6 FFMA.FTZ R226, R7, UR4, R180 ;  /* 0x0000000407e26c23 */ /* 0x000fe200080100b4 */
[----:B------:R-:W-:-:S03]  /*43c0*/  @P6 PRMT R177, R177, 0x7632, R177 ;  /* 0x00007632b1b16816 */ /* 0x000fc600000000b1 */
[----:B------:R-:W-:Y:S01]  /*43d0*/  @P6 FADD.FTZ R226, R216, -R226 ;  /* 0x800000e2d8e26221 */ /* 0x000fe20000010000 */
[----:B------:R-:W-:-:S03]  /*43e0*/  @P6 SHF.L.U32 R177, R177, 0x10, RZ ;  /* 0x00000010b1b16819 */ /* 0x000fc600000006ff */
[----:B------:R-:W-:-:S04]  /*43f0*/  @P6 FMUL.FTZ R226, R226, UR24 ;  /* 0x00000018e2e26c20 */ /* 0x000fc80008410000 */
[----:B------:R-:W-:-:S04]  /*4400*/  @P6 FMUL.FTZ R226, R226, UR12 ;  /* 0x0000000ce2e26c20 */ /* 0x000fc80008410000 */
[----:B0-----:R-:W-:Y:S01]  /*4410*/  @P6 FMUL.FTZ R182, R226, R182 ;  /* 0x000000b6e2b66220 */ /* 0x001fe20000410000 */
[----:B------:R-:W-:-:S03]  /*4420*/  HFMA2 R226, -RZ, RZ, 0, 0 ;  /* 0x00000000ffe27431 */ /* 0x000fc600000001ff */
[----:B------:R-:W-:Y:S01]  /*4430*/  @P6 FMUL.FTZ R226, R177, R182 ;  /* 0x000000b6b1e26220 */ /* 0x000fe20000410000 */
[----:B------:R-:W-:Y:S01]  /*4440*/  @P6 FFMA.FTZ R182, R7, UR4, R180 ;  /* 0x0000000407b66c23 */ /* 0x000fe200080100b4 */
[----:B------:R-:W0:Y:S02]  /*4450*/  @P6 LDC R177, c[0x0][0x408] ;  /* 0x00010200ffb16b82 */ /* 0x000e240000000800 */
[----:B------:R-:W-:Y:S01]  /*4460*/  FADD.FTZ R91, R91, R226 ;  /* 0x000000e25b5b7221 */ /* 0x000fe20000010000 */
[----:B------:R-:W-:Y:S01]  /*4470*/  @P6 FADD.FTZ R182, R216, -R182 ;  /* 0x800000b6d8b66221 */ /* 0x000fe20000010000 */
[----:B------:R-:W-:-:S03]  /*4480*/  MOV R226, RZ ;  /* 0x000000ff00e27202 */ /* 0x000fc60000000f00 */
[----:B------:R-:W-:-:S04]  /*4490*/  @P6 FMUL.FTZ R182, R182, UR24 ;  /* 0x00000018b6b66c20 */ /* 0x000fc80008410000 */
[----:B------:R-:W-:-:S04]  /*44a0*/  @P6 FMUL.FTZ R182, R182, UR12 ;  /* 0x0000000cb6b66c20 */ /* 0x000fc80008410000 */
[----:B0-----:R-:W-:Y:S01]  /*44b0*/  @P6 FMUL.FTZ R177, R182, R177 ;  /* 0x000000b1b6b16220 */ /* 0x001fe20000410000 */
[----:B------:R-:W-:-:S05]  /*44c0*/  @P6 SHF.L.U32 R182, R247, 0x10, RZ ;  /* 0x00000010f7b66819 */ /* 0x000fca00000006ff */
[----:B------:R-:W-:Y:S01]  /*44d0*/  @P6 FMUL.FTZ R226, R177, R182 ;  /* 0x000000b6b1e26220 */ /* 0x000fe20000410000 */
[----:B------:R-:W-:-:S13]  /*44e0*/  LOP3.LUT P6, RZ, R25, 0xff, RZ, 0xc0, !PT ;  /* 0x000000ff19ff7812 */ /* 0x000fda00078cc0ff */
[----:B------:R-:W0:Y:S01]  /*44f0*/  @P6 LDC R177, c[0x0][0x408] ;  /* 0x00010200ffb16b82 */ /* 0x000e220000000800 */
[----:B------:R-:W-:Y:S01]  /*4500*/  @P6 FFMA.FTZ R182, R200, UR4, R180 ;  /* 0x00000004c8b66c23 */ /* 0x000fe200080100b4 */
[----:B------:R-:W-:-:S03]  /*4510*/  @P6 SHF.L.U32 R227, R178, 0x10, RZ ;  /* 0x00000010b2e36819 */ /* 0x000fc600000006ff */
[----:B------:R-:W-:-:S04]  /*4520*/  @P6 FADD.FTZ R182, R243, -R182 ;  /* 0x800000b6f3b66221 */ /* 0x000fc80000010000 */
[----:B------:R-:W-:-:S04]  /*4530*/  @P6 FMUL.FTZ R182, R182, UR24 ;  /* 0x00000018b6b66c20 */ /* 0x000fc80008410000 */
[----:B------:R-:W-:-:S04]  /*4540*/  @P6 FMUL.FTZ R182, R182, UR12 ;  /* 0x0000000cb6b66c20 */ /* 0x000fc80008410000 */
[----:B0-----:R-:W-:Y:S01]  /*4550*/  @P6 FMUL.FTZ R182, R182, R177 ;  /* 0x000000b1b6b66220 */ /* 0x001fe20000410000 */
[----:B------:R-:W-:-:S03]  /*4560*/  HFMA2 R177, -RZ, RZ, 0, 0 ;  /* 0x00000000ffb17431 */ /* 0x000fc600000001ff */
[----:B------:R-:W-:Y:S01]  /*4570*/  @P6 FMUL.FTZ R177, R227, R182 ;  /* 0x000000b6e3b16220 */ /* 0x000fe20000410000 */
[----:B------:R-:W-:Y:S01]  /*4580*/  @P6 SHF.L.U32 R227, R170, 0x10, RZ ;  /* 0x00000010aae36819 */ /* 0x000fe200000006ff */
[----:B------:R-:W0:Y:S02]  /*4590*/  @P6 LDC R182, c[0x0][0x408] ;  /* 0x00010200ffb66b82 */ /* 0x000e240000000800 */
[----:B------:R-:W-:Y:S01]  /*45a0*/  FADD.FTZ R177, R84, R177 ;  /* 0x000000b154b17221 */ /* 0x000fe20000010000 */
[----:B------:R-:W-:-:S04]  /*45b0*/  @P6 FFMA.FTZ R84, R200, UR4, R180 ;  /* 0x00000004c8546c23 */ /* 0x000fc800080100b4 */
[----:B------:R-:W-:-:S04]  /*45c0*/  @P6 FADD.FTZ R84, R243, -R84 ;  /* 0x80000054f3546221 */ /* 0x000fc80000010000 */
        /* <DEDUP_REMOVED lines=15> */
[----:B------:R-:W-:Y:S02]  /*46c0*/  @P6 FMUL.FTZ R227, R178, R182 ;  /* 0x000000b6b2e36220 */ /* 0x000fe40000410000 */
[----:B------:R-:W0:Y:S02]  /*46d0*/  @P6 LDC R178, c[0x0][0x408] ;  /* 0x00010200ffb26b82 */ /* 0x000e240000000800 */
[----:B------:R-:W-:Y:S01]  /*46e0*/  FADD.FTZ R182, R85, R227 ;  /* 0x000000e355b67221 */ /* 0x000fe20000010000 */
[----:B------:R-:W-:Y:S01]  /*46f0*/  @P6 FFMA.FTZ R85, R8, UR4, R180 ;  /* 0x0000000408556c23 */ /* 0x000fe200080100b4 */
[----:B------:R-:W-:-:S03]  /*4700*/  MOV R227, RZ ;  /* 0x000000ff00e37202 */ /* 0x000fc60000000f00 */
[----:B------:R-:W-:-:S04]  /*4710*/  @P6 FADD.FTZ R85, R215, -R85 ;  /* 0x80000055d7556221 */ /* 0x000fc80000010000 */
        /* <DEDUP_REMOVED lines=15> */
[----:B------:R-:W-:Y:S01]  /*4810*/  MOV R228, RZ ;  /* 0x000000ff00e47202 */ /* 0x000fe20000000f00 */
[----:B------:R-:W0:Y:S02]  /*4820*/  @P6 LDC R85, c[0x0][0x408] ;  /* 0x00010200ff556b82 */ /* 0x000e240000000800 */
[----:B------:R-:W-:Y:S01]  /*4830*/  FADD.FTZ R178, R86, R178 ;  /* 0x000000b256b27221 */ /* 0x000fe20000010000 */
[----:B------:R-:W-:-:S04]  /*4840*/  @P6 FFMA.FTZ R86, R188, UR4, R180 ;  /* 0x00000004bc566c23 */ /* 0x000fc800080100b4 */
[----:B------:R-:W-:-:S04]  /*4850*/  @P6 FADD.FTZ R86, R230, -R86 ;  /* 0x80000056e6566221 */ /* 0x000fc80000010000 */
[----:B------:R-:W-:-:S04]  /*4860*/  @P6 FMUL.FTZ R86, R86, UR24 ;  /* 0x0000001856566c20 */ /* 0x000fc80008410000 */
[----:B------:R-:W-:-:S04]  /*4870*/  @P6 FMUL.FTZ R86, R86, UR12 ;  /* 0x0000000c56566c20 */ /* 0x000fc80008410000 */
[----:B0-----:R-:W-:Y:S01]  /*4880*/  @P6 FMUL.FTZ R85, R86, R85 ;  /* 0x0000005556556220 */ /* 0x001fe20000410000 */
[----:B------:R-:W-:-:S05]  /*4890*/  @P6 SHF.L.U32 R86, R171, 0x10, RZ ;  /* 0x00000010ab566819 */ /* 0x000fca00000006ff */
[----:B------:R-:W-:Y:S01]  /*48a0*/  @P6 FMUL.FTZ R228, R85, R86 ;  /* 0x0000005655e46220 */ /* 0x000fe20000410000 */
[----:B------:R-:W-:-:S04]  /*48b0*/  ISETP.GE.U32.AND P6, PT, R24, RZ, PT ;  /* 0x000000ff1800720c */ /* 0x000fc80003fc6070 */
[----:B------:R-:W-:-:S13]  /*48c0*/  ISETP.GE.U32.AND.EX P6, PT, R25, 0x1000000, PT, P6 ;  /* 0x010000001900780c */ /* 0x000fda0003fc6160 */
[----:B------:R-:W0:Y:S01]  /*48d0*/  @P6 LDC R85, c[0x0][0x408] ;  /* 0x00010200ff556b82 */ /* 0x000e220000000800 */
[----:B------:R-:W-:Y:S01]  /*48e0*/  @P6 FFMA.FTZ R86, R17, UR4, R180 ;  /* 0x0000000411566c23 */ /* 0x000fe200080100b4 */
[----:B------:R-:W-:-:S03]  /*48f0*/  @P6 PRMT R179, R179, 0x7632, R179 ;  /* 0x00007632b3b36816 */ /* 0x000fc600000000b3 */
        /* <DEDUP_REMOVED lines=17> */
[----:B------:R-:W-:-:S04]  /*4a10*/  LOP3.LUT P6, RZ, R24, 0xff, RZ, 0xc0, !PT ;  /* 0x000000ff18ff7812 */ /* 0x000fc800078cc0ff */
[----:B------:R-:W-:-:S09]  /*4a20*/  F2FP.BF16.F32.PACK_AB R87, R87, R228 ;  /* 0x000000e45757723e */ /* 0x000fd200000010ff */
        /* <DEDUP_REMOVED lines=19> */
[----:B------:R-:W-:Y:S02]  /*4b60*/  F2FP.BF16.F32.PACK_AB R86, R227, R84 ;  /* 0x00000054e356723e */ /* 0x000fe400000010ff */
[----:B------:R-:W-:Y:S02]  /*4b70*/  F2FP.BF16.F32.PACK_AB R85, R226, R89 ;  /* 0x00000059e255723e */ /* 0x000fe400000010ff */
[----:B------:R-:W-:Y:S01]  /*4b80*/  F2FP.BF16.F32.PACK_AB R84, R183, R88 ;  /* 0x00000058b754723e */ /* 0x000fe200000010ff */
[----:B------:R-:W-:Y:S06]  /*4b90*/  BRA `(.L_x_1129) ;  /* 0x0000000800547947 */ /* 0x000fec0003800000 */
.L_x_1128:
[----:B-----5:R-:W-:Y:S01]  /*4ba0*/  LOP3.LUT P6, RZ, R24, 0xff00, RZ, 0xc0, !PT ;  /* 0x0000ff0018ff7812 */ /* 0x020fe200078cc0ff */
[----:B------:R-:W-:Y:S01]  /*4bb0*/  FFMA.FTZ R172, R2, UR4, R180 ;  /* 0x0000000402ac7c23 */ /* 0x000fe200080100b4 */
[----:B------:R-:W-:-:S03]  /*4bc0*/  MOV R183, RZ ;  /* 0x000000ff00b77202 */ /* 0x000fc60000000f00 */
[----:B------:R-:W-:-:S04]  /*4bd0*/  FADD.FTZ R172, R222, -R172 ;  /* 0x800000acdeac7221 */ /* 0x000fc80000010000 */
[----:B------:R-:W-:-:S04]  /*4be0*/  FMUL.FTZ R172, R172, UR24 ;  /* 0x00000018acac7c20 */ /* 0x000fc80008410000 */
[----:B------:R-:W0:Y:S01]  /*4bf0*/  @P6 LDC R174, c[0x0][0x408] ;  /* 0x00010200ffae6b82 */ /* 0x000e220000000800 */
[----:B------:R-:W-:-:S07]  /*4c00*/  @P6 FMUL.FTZ R175, R172, UR12 ;  /* 0x0000000cacaf6c20 */ /* 0x000fce0008410000 */
[----:B------:R-:W1:Y:S01]  /*4c10*/  @P6 LDC R173, c[0x0][0x408] ;  /* 0x00010200ffad6b82 */ /* 0x000e620000000800 */
[----:B0-----:R-:W-:Y:S01]  /*4c20*/  @P6 FMUL.FTZ R174, R175, R174 ;  /* 0x000000aeafae6220 */ /* 0x001fe20000410000 */
[----:B------:R-:W-:-:S04]  /*4c30*/  @P6 PRMT R175, R176, 0x7632, R175 ;  /* 0x00007632b0af6816 */ /* 0x000fc800000000af */
[----:B------:R-:W-:Y:S01]  /*4c40*/  @P6 SHF.L.U32 R181, R175, 0x10, RZ ;  /* 0x00000010afb56819 */ /* 0x000fe200000006ff */
[----:B------:R-:W-:-:S04]  /*4c50*/  HFMA2 R175, -RZ, RZ, 0, 0 ;  /* 0x00000000ffaf7431 */ /* 0x000fc800000001ff */
[----:B------:R-:W-:Y:S01]  /*4c60*/  @P6 FMUL.FTZ R175, R181, R174 ;  /* 0x000000aeb5af6220 */ /* 0x000fe20000410000 */
[----:B------:R-:W-:-:S04]  /*4c70*/  @P6 FMUL.FTZ R174, R172, UR12 ;  /* 0x0000000cacae6c20 */ /* 0x000fc80008410000 */
[----:B-1----:R-:W-:Y:S01]  /*4c80*/  @P6 FMUL.FTZ R173, R174, R173 ;  /* 0x000000adaead6220 */ /* 0x002fe20000410000 */
[----:B------:R-:W-:-:S05]  /*4c90*/  @P6 SHF.L.U32 R174, R248, 0x10, RZ ;  /* 0x00000010f8ae6819 */ /* 0x000fca00000006ff */
[----:B------:R-:W-:Y:S01]  /*4ca0*/  @P6 FMUL.FTZ R183, R173, R174 ;  /* 0x000000aeadb76220 */ /* 0x000fe20000410000 */
[----:B------:R-:W-:Y:S01]  /*4cb0*/  LOP3.LUT P6, RZ, R24, 0xff0000, RZ, 0xc0, !PT ;  /* 0x00ff000018ff7812 */ /* 0x000fe200078cc0ff */
[----:B------:R-:W-:-:S04]  /*4cc0*/  FFMA.FTZ R173, R201, UR4, R180 ;  /* 0x00000004c9ad7c23 */ /* 0x000fc800080100b4 */
[----:B------:R-:W-:-:S04]  /*4cd0*/  FADD.FTZ R173, R244, -R173 ;  /* 0x800000adf4ad7221 */ /* 0x000fc80000010000 */
[----:B------:R-:W-:-:S04]  /*4ce0*/  FMUL.FTZ R173, R173, UR24 ;  /* 0x00000018adad7c20 */ /* 0x000fc80008410000 */
[----:B------:R-:W0:Y:S01]  /*4cf0*/  @P6 LDC R181, c[0x0][0x408] ;  /* 0x00010200ffb56b82 */ /* 0x000e220000000800 */
[----:B------:R-:W-:Y:S01]  /*4d00*/  @P6 FMUL.FTZ R182, R173, UR12 ;  /* 0x0000000cadb66c20 */ /* 0x000fe20008410000 */
[----:B------:R-:W-:-:S06]  /*4d10*/  @P6 SHF.L.U32 R226, R177, 0x10, RZ ;  /* 0x00000010b1e26819 */ /* 0x000fcc00000006ff */
[----:B------:R-:W1:Y:S01]  /*4d20*/  @P6 LDC R174, c[0x0][0x408] ;  /* 0x00010200ffae6b82 */ /* 0x000e620000000800 */
[----:B0-----:R-:W-:Y:S01]  /*4d30*/  @P6 FMUL.FTZ R181, R182, R181 ;  /* 0x000000b5b6b56220 */ /* 0x001fe20000410000 */
[----:B------:R-:W-:-:S03]  /*4d40*/  HFMA2 R182, -RZ, RZ, 0, 0 ;  /* 0x00000000ffb67431 */ /* 0x000fc600000001ff */
[----:B------:R-:W-:Y:S01]  /*4d50*/  @P6 FMUL.FTZ R182, R226, R181 ;  /* 0x000000b5e2b66220 */ /* 0x000fe20000410000 */
[----:B------:R-:W-:Y:S01]  /*4d60*/  @P6 FMUL.FTZ R181, R173, UR12 ;  /* 0x0000000cadb56c20 */ /* 0x000fe20008410000 */
[----:B------:R-:W-:Y:S02]  /*4d70*/  MOV R226, RZ ;  /* 0x000000ff00e27202 */ /* 0x000fe40000000f00 */
[----:B------:R-:W-:Y:S01]  /*4d80*/  FADD.FTZ R90, R90, R182 ;  /* 0x000000b65a5a7221 */ /* 0x000fe20000010000 */
        /* <DEDUP_REMOVED lines=8> */
[C---:B------:R-:W-:Y:S01]  /*4e10*/  @P6 FMUL.FTZ R227, R228.reuse, UR12 ;  /* 0x0000000ce4e36c20 */ /* 0x040fe20008410000 */
[----:B------:R-:W-:Y:S02]  /*4e20*/  @P6 PRMT R177, R177, 0x7632, R177 ;  /* 0x00007632b1b16816 */ /* 0x000fe400000000b1 */
[----:B------:R-:W-:-:S04]  /*4e30*/  F2FP.BF16.F32.PACK_AB R173, R228, R173 ;  /* 0x000000ade4ad723e */ /* 0x000fc800000010ff */
[----:B------:R-:W1:Y:S01]  /*4e40*/  @P6 LDC R174, c[0x0][0x408] ;  /* 0x00010200ffae6b82 */ /* 0x000e620000000800 */
[----:B0-----:R-:W-:Y:S01]  /*4e50*/  @P6 FMUL.FTZ R181, R227, R181 ;  /* 0x000000b5e3b56220 */ /* 0x001fe20000410000 */
[----:B------:R-:W-:Y:S01]  /*4e60*/  @P6 SHF.L.U32 R227, R177, 0x10, RZ ;  /* 0x00000010b1e36819 */ /* 0x000fe200000006ff */
[----:B------:R-:W-:-:S04]  /*4e70*/  HFMA2 R177, -RZ, RZ, 0, 0 ;  /* 0x00000000ffb17431 */ /* 0x000fc800000001ff */
        /* <DEDUP_REMOVED lines=8> */
[----:B------:R-:W-:Y:S01]  /*4f00*/  FFMA.FTZ R174, R200, UR4, R180 ;  /* 0x00000004c8ae7c23 */ /* 0x000fe200080100b4 */
[----:B------:R-:W-:Y:S01]  /*4f10*/  FADD.FTZ R181, R89, R175 ;  /* 0x000000af59b57221 */ /* 0x000fe20000010000 */
[----:B------:R-:W-:Y:S02]  /*4f20*/  HFMA2 R175, -RZ, RZ, 0, 0 ;  /* 0x00000000ffaf7431 */ /* 0x000fe400000001ff */
[----:B------:R-:W-:-:S04]  /*4f30*/  FADD.FTZ R174, R243, -R174 ;  /* 0x800000aef3ae7221 */ /* 0x000fc80000010000 */
[----:B------:R-:W-:-:S04]  /*4f40*/  FMUL.FTZ R174, R174, UR24 ;  /* 0x00000018aeae7c20 */ /* 0x000fc80008410000 */
[----:B------:R-:W0:Y:S01]  /*4f50*/  @P6 LDC R247, c[0x0][0x408] ;  /* 0x00010200fff76b82 */ /* 0x000e220000000800 */
[C---:B------:R-:W-:Y:S01]  /*4f60*/  @P6 FMUL.FTZ R89, R174.reuse, UR12 ;  /* 0x0000000cae596c20 */ /* 0x040fe20008410000 */
[----:B------:R-:W-:-:S03]  /*4f70*/  @P6 FMUL.FTZ R182, R174, UR12 ;  /* 0x0000000caeb66c20 */ /* 0x000fc60008410000 */
[----:B0-----:R-:W-:Y:S01]  /*4f80*/  @P6 FMUL.FTZ R89, R89, R247 ;  /* 0x000000f759596220 */ /* 0x001fe20000410000 */
[----:B------:R-:W-:-:S05]  /*4f90*/  @P6 SHF.L.U32 R247, R178, 0x10, RZ ;  /* 0x00000010b2f76819 */ /* 0x000fca00000006ff */
[----:B------:R-:W-:Y:S01]  /*4fa0*/  @P6 FMUL.FTZ R175, R247, R89 ;  /* 0x00000059f7af6220 */ /* 0x000fe20000410000 */
[----:B------:R-:W-:Y:S01]  /*4fb0*/  @P6 SHF.L.U32 R247, R170, 0x10, RZ ;  /* 0x00000010aaf76819 */ /* 0x000fe200000006ff */
[----:B------:R-:W0:Y:S02]  /*4fc0*/  @P6 LDC R89, c[0x0][0x408] ;  /* 0x00010200ff596b82 */ /* 0x000e240000000800 */
[----:B0-----:R-:W-:Y:S01]  /*4fd0*/  @P6 FMUL.FTZ R182, R182, R89 ;  /* 0x00000059b6b66220 */ /* 0x001fe20000410000 */
[----:B------:R-:W-:-:S03]  /*4fe0*/  MOV R89, RZ ;  /* 0x000000ff00597202 */ /* 0x000fc60000000f00 */
[----:B------:R-:W-:Y:S01]  /*4ff0*/  @P6 FMUL.FTZ R89, R182, R247 ;  /* 0x000000f7b6596220 */ /* 0x000fe20000410000 */
[----:B------:R-:W-:Y:S01]  /*5000*/  LOP3.LUT P6, RZ, R25, 0xff00, RZ, 0xc0, !PT ;  /* 0x0000ff0019ff7812 */ /* 0x000fe200078cc0ff */
[----:B------:R-:W-:-:S04]  /*5010*/  FFMA.FTZ R182, R8, UR4, R180 ;  /* 0x0000000408b67c23 */ /* 0x000fc800080100b4 */
[----:B------:R-:W-:-:S04]  /*5020*/  FADD.FTZ R182, R215, -R182 ;  /* 0x800000b6d7b67221 */ /* 0x000fc80000010000 */
[----:B------:R-:W-:-:S04]  /*5030*/  FMUL.FTZ R248, R182, UR24 ;  /* 0x00000018b6f87c20 */ /* 0x000fc80008410000 */
[----:B------:R-:W0:Y:S01]  /*5040*/  @P6 LDC R247, c[0x0][0x408] ;  /* 0x00010200fff76b82 */ /* 0x000e220000000800 */
[----:B------:R-:W-:Y:S01]  /*5050*/  @P6 PRMT R178, R178, 0x7632, R178 ;  /* 0x00007632b2b26816 */ /* 0x000fe200000000b2 */
[C---:B------:R-:W-:Y:S01]  /*5060*/  @P6 FMUL.FTZ R177, R248.reuse, UR12 ;  /* 0x0000000cf8b16c20 */ /* 0x040fe20008410000 */
[----:B------:R-:W-:Y:S02]  /*5070*/  F2FP.BF16.F32.PACK_AB R174, R248, R174 ;  /* 0x000000aef8ae723e */ /* 0x000fe400000010ff */
[----:B------:R-:W-:Y:S01]  /*5080*/  @P6 SHF.L.U32 R182, R178, 0x10, RZ ;  /* 0x00000010b2b66819 */ /* 0x000fe200000006ff */
[----:B------:R-:W-:Y:S02]  /*5090*/  HFMA2 R178, -RZ, RZ, 0, 0 ;  /* 0x00000000ffb27431 */ /* 0x000fe400000001ff */
[----:B0-----:R-:W-:-:S04]  /*50a0*/  @P6 FMUL.FTZ R177, R177, R247 ;  /* 0x000000f7b1b16220 */ /* 0x001fc80000410000 */
[----:B------:R-:W-:Y:S01]  /*50b0*/  @P6 FMUL.FTZ R178, R182, R177 ;  /* 0x000000b1b6b26220 */ /* 0x000fe20000410000 */
[----:B------:R-:W-:Y:S01]  /*50c0*/  FADD.FTZ R177, R84, R175 ;  /* 0x000000af54b17221 */ /* 0x000fe20000010000 */
[----:B------:R-:W0:Y:S01]  /*50d0*/  @P6 LDC R182, c[0x0][0x408] ;  /* 0x00010200ffb66b82 */ /* 0x000e220000000800 */
[----:B------:R-:W-:-:S04]  /*50e0*/  @P6 FMUL.FTZ R84, R248, UR12 ;  /* 0x0000000cf8546c20 */ /* 0x000fc80008410000 */
[----:B0-----:R-:W-:Y:S01]  /*50f0*/  @P6 FMUL.FTZ R175, R84, R182 ;  /* 0x000000b654af6220 */ /* 0x001fe20000410000 */
[----:B------:R-:W-:Y:S02]  /*5100*/  @P6 SHF.L.U32 R182, R249, 0x10, RZ ;  /* 0x00000010f9b66819 */ /* 0x000fe400000006ff */
[----:B------:R-:W-:-:S03]  /*5110*/  MOV R84, RZ ;  /* 0x000000ff00547202 */ /* 0x000fc60000000f00 */
        /* <DEDUP_REMOVED lines=8> */
[----:B------:R-:W-:-:S04]  /*51a0*/  @P6 FMUL.FTZ R85, R175, UR12 ;  /* 0x0000000caf556c20 */ /* 0x000fc80008410000 */
[----:B0-----:R-:W-:Y:S01]  /*51b0*/  @P6 FMUL.FTZ R85, R85, R247 ;  /* 0x000000f755556220 */ /* 0x001fe20000410000 */
[----:B------:R-:W-:-:S05]  /*51c0*/  @P6 SHF.L.U32 R247, R179, 0x10, RZ ;  /* 0x00000010b3f76819 */ /* 0x000fca00000006ff */
[----:B------:R-:W-:Y:S01]  /*51d0*/  @P6 FMUL.FTZ R178, R247, R85 ;  /* 0x00000055f7b26220 */ /* 0x000fe20000410000 */
[----:B------:R-:W-:Y:S01]  /*51e0*/  MOV R247, RZ ;  /* 0x000000ff00f77202 */ /* 0x000fe20000000f00 */
[----:B------:R-:W0:Y:S02]  /*51f0*/  @P6 LDC R85, c[0x0][0x408] ;  /* 0x00010200ff556b82 */ /* 0x000e240000000800 */
[----:B------:R-:W-:Y:S01]  /*5200*/  FADD.FTZ R178, R86, R178 ;  /* 0x000000b256b27221 */ /* 0x000fe20000010000 */
[----:B------:R-:W-:-:S04]  /*5210*/  @P6 FMUL.FTZ R86, R175, UR12 ;  /* 0x0000000caf566c20 */ /* 0x000fc80008410000 */
[----:B0-----:R-:W-:Y:S01]  /*5220*/  @P6 FMUL.FTZ R85, R86, R85 ;  /* 0x0000005556556220 */ /* 0x001fe20000410000 */
[----:B------:R-:W-:-:S05]  /*5230*/  @P6 SHF.L.U32 R86, R171, 0x10, RZ ;  /* 0x00000010ab566819 */ /* 0x000fca00000006ff */
[----:B------:R-:W-:Y:S01]  /*5240*/  @P6 FMUL.FTZ R247, R85, R86 ;  /* 0x0000005655f76220 */ /* 0x000fe20000410000 */
[----:B------:R-:W-:Y:S01]  /*5250*/  ISETP.GE.U32.AND P6, PT, R24, RZ, PT ;  /* 0x000000ff1800720c */ /* 0x000fe20003fc6070 */
[----:B------:R-:W-:-:S03]  /*5260*/  FFMA.FTZ R86, R17, UR4, R180 ;  /* 0x0000000411567c23 */ /* 0x000fc600080100b4 */
[----:B------:R-:W-:Y:S01]  /*5270*/  ISETP.GE.U32.AND.EX P6, PT, R25, 0x1000000, PT, P6 ;  /* 0x010000001900780c */ /* 0x000fe20003fc6160 */
[----:B------:R-:W-:-:S04]  /*5280*/  FADD.FTZ R86, R205, -R86 ;  /* 0x80000056cd567221 */ /* 0x000fc80000010000 */
[----:B------:R-:W-:-:S05]  /*5290*/  FMUL.FTZ R86, R86, UR24 ;  /* 0x0000001856567c20 */ /* 0x000fca0008410000 */
[----:B------:R-:W-:-:S03]  /*52a0*/  F2FP.BF16.F32.PACK_AB R175, R86, R175 ;  /* 0x000000af56af723e */ /* 0x000fc600000010ff */
[----:B------:R-:W0:Y:S01]  /*52b0*/  @P6 LDC R85, c[0x0][0x408] ;  /* 0x00010200ff556b82 */ /* 0x000e220000000800 */
[----:B------:R-:W-:Y:S01]  /*52c0*/  @P6 PRMT R179, R179, 0x7632, R179 ;  /* 0x00007632b3b36816 */ /* 0x000fe200000000b3 */
[----:B------:R-:W-:-:S03]  /*52d0*/  @P6 FMUL.FTZ R249, R86, UR12 ;  /* 0x0000000c56f96c20 */ /* 0x000fc60008410000 */
[----:B------:R-:W-:Y:S01]  /*52e0*/  @P6 SHF.L.U32 R179, R179, 0x10, RZ ;  /* 0x00000010b3b36819 */ /* 0x000fe200000006ff */
[----:B0-----:R-:W-:Y:S01]  /*52f0*/  @P6 FMUL.FTZ R85, R249, R85 ;  /* 0x00000055f9556220 */ /* 0x001fe20000410000 */
[----:B------:R-:W-:-:S03]  /*5300*/  HFMA2 R249, -RZ, RZ, 0, 0 ;  /* 0x00000000fff97431 */ /* 0x000fc600000001ff */
[----:B------:R-:W-:Y:S02]  /*5310*/  @P6 FMUL.FTZ R249, R179, R85 ;  /* 0x00000055b3f96220 */ /* 0x000fe40000410000 */
[----:B------:R-:W0:Y:S02]  /*5320*/  @P6 LDC R85, c[0x0][0x408] ;  /* 0x00010200ff556b82 */ /* 0x000e240000000800 */
[----:B------:R-:W-:Y:S01]  /*5330*/  FADD.FTZ R179, R87, R249 ;  /* 0x000000f957b37221 */ /* 0x000fe20000010000 */
[----:B------:R-:W-:Y:S01]  /*5340*/  @P6 FMUL.FTZ R87, R86, UR12 ;  /* 0x0000000c56576c20 */ /* 0x000fe20008410000 */
[----:B------:R-:W-:-:S03]  /*5350*/  @P6 SHF.L.U32 R249, R250, 0x10, RZ ;  /* 0x00000010faf96819 */ /* 0x000fc600000006ff */
[----:B0-----:R-:W-:Y:S01]  /*5360*/  @P6 FMUL.FTZ R85, R87, R85 ;  /* 0x0000005557556220 */ /* 0x001fe20000410000 */
[----:B------:R-:W-:-:S03]  /*5370*/  MOV R87, RZ ;  /* 0x000000ff00577202 */ /* 0x000fc60000000f00 */
[----:B------:R-:W-:Y:S01]  /*5380*/  @P6 FMUL.FTZ R87, R85, R249 ;  /* 0x000000f955576220 */ /* 0x000fe20000410000 */
[----:B------:R-:W-:Y:S01]  /*5390*/  LOP3.LUT P6, RZ, R24, 0xff, RZ, 0xc0, !PT ;  /* 0x000000ff18ff7812 */ /* 0x000fe200078cc0ff */
[----:B------:R-:W-:-:S03]  /*53a0*/  FFMA.FTZ R85, R21, UR4, R180 ;  /* 0x0000000415557c23 */ /* 0x000fc600080100b4 */
[----:B------:R-:W-:Y:S01]  /*53b0*/  F2FP.BF16.F32.PACK_AB R87, R87, R247 ;  /* 0x000000f75757723e */ /* 0x000fe200000010ff */
[----:B------:R-:W-:-:S04]  /*53c0*/  FADD.FTZ R85, R217, -R85 ;  /* 0x80000055d9557221 */ /* 0x000fc80000010000 */
[----:B------:R-:W-:-:S04]  /*53d0*/  FMUL.FTZ R85, R85, UR24 ;  /* 0x0000001855557c20 */ /* 0x000fc80008410000 */
[----:B------:R-:W0:Y:S01]  /*53e0*/  @P6 LDC R250, c[0x0][0x408] ;  /* 0x00010200fffa6b82 */ /* 0x000e220000000800 */
[C---:B------:R-:W-:Y:S01]  /*53f0*/  @P6 FMUL.FTZ R249, R85.reuse, UR12 ;  /* 0x0000000c55f96c20 */ /* 0x040fe20008410000 */
[----:B------:R-:W-:Y:S01]  /*5400*/  @P6 SHF.L.U32 R176, R176, 0x10, RZ ;  /* 0x00000010b0b06819 */ /* 0x000fe200000006ff */
[----:B------:R-:W-:Y:S01]  /*5410*/  @P6 FMUL.FTZ R86, R85, UR12 ;  /* 0x0000000c55566c20 */ /* 0x000fe20008410000 */
[----:B------:R-:W-:Y:S02]  /*5420*/  F2FP.BF16.F32.PACK_AB R172, R172, R85 ;  /* 0x00000055acac723e */ /* 0x000fe400000010ff */
[----:B------:R-:W-:Y:S01]  /*5430*/  F2FP.BF16.F32.PACK_AB R85, R227, R226 ;  /* 0x000000e2e355723e */ /* 0x000fe200000010ff */
[----:B0-----:R-:W-:Y:S01]  /*5440*/  @P6 FMUL.FTZ R249, R249, R250 ;  /* 0x000000faf9f96220 */ /* 0x001fe20000410000 */
[----:B------:R-:W-:-:S03]  /*5450*/  HFMA2 R250, -RZ, RZ, 0, 0 ;  /* 0x00000000fffa7431 */ /* 0x000fc600000001ff */
[----:B------:R-:W-:Y:S01]  /*5460*/  @P6 FMUL.FTZ R250, R176, R249 ;  /* 0x000000f9b0fa6220 */ /* 0x000fe20000410000 */
[----:B------:R-:W-:-:S03]  /*5470*/  @P6 SHF.L.U32 R249, R168, 0x10, RZ ;  /* 0x00000010a8f96819 */ /* 0x000fc600000006ff */
[----:B------:R-:W-:Y:S02]  /*5480*/  FADD.FTZ R176, R88, R250 ;  /* 0x000000fa58b07221 */ /* 0x000fe40000010000 */
[----:B------:R-:W0:Y:S02]  /*5490*/  @P6 LDC R88, c[0x0][0x408] ;  /* 0x00010200ff586b82 */ /* 0x000e240000000800 */
[----:B0-----:R-:W-:Y:S01]  /*54a0*/  @P6 FMUL.FTZ R86, R86, R88 ;  /* 0x0000005856566220 */ /* 0x001fe20000410000 */
[----:B------:R-:W-:-:S03]  /*54b0*/  MOV R88, RZ ;  /* 0x000000ff00587202 */ /* 0x000fc60000000f00 */
[----:B------:R-:W-:Y:S01]  /*54c0*/  @P6 FMUL.FTZ R88, R86, R249 ;  /* 0x000000f956586220 */ /* 0x000fe20000410000 */
[----:B------:R-:W-:-:S04]  /*54d0*/  F2FP.BF16.F32.PACK_AB R86, R84, R89 ;  /* 0x000000595456723e */ /* 0x000fc800000010ff */
[----:B------:R-:W-:-:S07]  /*54e0*/  F2FP.BF16.F32.PACK_AB R84, R183, R88 ;  /* 0x00000058b754723e */ /* 0x000fce00000010ff */
.L_x_1129:
        /* <DEDUP_REMOVED lines=13> */
.L_x_1127:
[----:B------:R-:W-:Y:S05]  /*55c0*/  BSYNC.RECONVERGENT B1 ;  /* 0x0000000000017941 */ /* 0x000fea0003800200 */
.L_x_1126:
        /* <DEDUP_REMOVED lines=8> */
[----:B------:R-:W2:Y:S01]  /*5650*/  LDL R182, [R1+0x7c] ;  /* 0x00007c0001b67983 */ /* 0x000ea20000100800 */
[----:B-----5:R-:W-:Y:S01]  /*5660*/  LOP3.LUT P6, RZ, R22, 0xff00, RZ, 0xc0, !PT ;  /* 0x0000ff0016ff7812 */ /* 0x020fe200078cc0ff */
[----:B------:R-:W-:Y:S01]  /*5670*/  FFMA.FTZ R172, R3, UR4, R180 ;  /* 0x0000000403ac7c23 */ /* 0x000fe200080100b4 */
[----:B------:R-:W-:Y:S01]  /*5680*/  MOV R183, RZ ;  /* 0x000000ff00b77202 */ /* 0x000fe20000000f00 */
[----:B------:R-:W3:Y:S02]  /*5690*/  LDL R247, [R1+0x80] ;  /* 0x0000800001f77983 */ /* 0x000ee40000100800 */
[----:B------:R-:W-:Y:S02]  /*56a0*/  FADD.FTZ R172, R221, -R172 ;  /* 0x800000acddac7221 */ /* 0x000fe40000010000 */
[----:B------:R-:W4:Y:S02]  /*56b0*/  LDL R249, [R1+0x84] ;  /* 0x0000840001f97983 */ /* 0x000f240000100800 */
[----:B------:R-:W-:-:S02]  /*56c0*/  FMUL.FTZ R172, R172, UR24 ;  /* 0x00000018acac7c20 */ /* 0x000fc40008410000 */
[----:B------:R-:W4:Y:S02]  /*56d0*/  LDL R250, [R1+0x88] ;  /* 0x0000880001fa7983 */ /* 0x000f240000100800 */
        /* <DEDUP_REMOVED lines=10> */
[----:B--2---:R-:W-:-:S05]  /*5780*/  @P6 SHF.L.U32 R174, R182, 0x10, RZ ;  /* 0x00000010b6ae6819 */ /* 0x004fca00000006ff */
[----:B------:R-:W-:Y:S01]  /*5790*/  @P6 FMUL.FTZ R183, R173, R174 ;  /* 0x000000aeadb76220 */ /* 0x000fe20000410000 */
[----:B------:R-:W-:Y:S01]  /*57a0*/  LOP3.LUT P6, RZ, R22, 0xff0000, RZ, 0xc0, !PT ;  /* 0x00ff000016ff7812 */ /* 0x000fe200078cc0ff */
[----:B------:R-:W-:-:S12]  /*57b0*/  FFMA.FTZ R173, R198, UR4, R180 ;  /* 0x00000004c6ad7c23 */ /* 0x000fd800080100b4 */
[----:B------:R-:W0:Y:S01]  /*57c0*/  @P6 LDC R181, c[0x0][0x408] ;  /* 0x00010200ffb56b82 */ /* 0x000e220000000800 */
[----:B------:R-:W-:-:S07]  /*57d0*/  FADD.FTZ R173, R241, -R173 ;  /* 0x800000adf1ad7221 */ /* 0x000fce0000010000 */
[----:B------:R-:W1:Y:S01]  /*57e0*/  @P6 LDC R174, c[0x0][0x408] ;  /* 0x00010200ffae6b82 */ /* 0x000e620000000800 */
[----:B------:R-:W-:Y:S01]  /*57f0*/  FMUL.FTZ R173, R173, UR24 ;  /* 0x00000018adad7c20 */ /* 0x000fe20008410000 */
[----:B------:R-:W-:-:S03]  /*5800*/  @P6 SHF.L.U32 R226, R177, 0x10, RZ ;  /* 0x00000010b1e26819 */ /* 0x000fc600000006ff */
[----:B------:R-:W-:-:S04]  /*5810*/  @P6 FMUL.FTZ R182, R173, UR12 ;  /* 0x0000000cadb66c20 */ /* 0x000fc80008410000 */
[----:B0-----:R-:W-:Y:S01]  /*5820*/  @P6 FMUL.FTZ R181, R182, R181 ;  /* 0x000000b5b6b56220 */ /* 0x001fe20000410000 */
[----:B------:R-:W-:-:S03]  /*5830*/  HFMA2 R182, -RZ, RZ, 0, 0 ;  /* 0x00000000ffb67431 */ /* 0x000fc600000001ff */
[----:B------:R-:W-:Y:S01]  /*5840*/  @P6 FMUL.FTZ R182, R226, R181 ;  /* 0x000000b5e2b66220 */ /* 0x000fe20000410000 */
[----:B------:R-:W-:-:S04]  /*5850*/  @P6 FMUL.FTZ R181, R173, UR12 ;  /* 0x0000000cadb56c20 */ /* 0x000fc80008410000 */
[----:B-1----:R-:W-:Y:S01]  /*5860*/  @P6 FMUL.FTZ R174, R181, R174 ;  /* 0x000000aeb5ae6220 */ /* 0x002fe20000410000 */
[----:B------:R-:W-:Y:S02]  /*5870*/  @P6 SHF.L.U32 R181, R165, 0x10, RZ ;  /* 0x00000010a5b56819 */ /* 0x000fe400000006ff */
[----:B------:R-:W-:-:S03]  /*5880*/  MOV R226, RZ ;  /* 0x000000ff00e27202 */ /* 0x000fc60000000f00 */
[----:B------:R-:W-:Y:S01]  /*5890*/  @P6 FMUL.FTZ R226, R174, R181 ;  /* 0x000000b5aee26220 */ /* 0x000fe20000410000 */
[----:B------:R-:W-:Y:S01]  /*58a0*/  LOP3.LUT P6, RZ, R22, 0xff000000, RZ, 0xc0, !PT ;  /* 0xff00000016ff7812 */ /* 0x000fe200078cc0ff */
[----:B------:R-:W-:-:S12]  /*58b0*/  FFMA.FTZ R174, R9, UR4, R180 ;  /* 0x0000000409ae7c23 */ /* 0x000fd800080100b4 */
[----:B------:R-:W0:Y:S01]  /*58c0*/  @P6 LDC R181, c[0x0][0x408] ;  /* 0x00010200ffb56b82 */ /* 0x000e220000000800 */
[----:B------:R-:W-:-:S07]  /*58d0*/  FADD.FTZ R227, R214, -R174 ;  /* 0x800000aed6e37221 */ /* 0x000fce0000010000 */
[----:B------:R-:W1:Y:S01]  /*58e0*/  @P6 LDC R174, c[0x0][0x408] ;  /* 0x00010200ffae6b82 */ /* 0x000e620000000800 */
[----:B------:R-:W-:Y:S01]  /*58f0*/  FMUL.FTZ R228, R227, UR24 ;  /* 0x00000018e3e47c20 */ /* 0x000fe20008410000 */
[----:B------:R-:W-:-:S03]  /*5900*/  @P6 PRMT R177, R177, 0x7632, R177 ;  /* 0x00007632b1b16816 */ /* 0x000fc600000000b1 */
[----:B------:R-:W-:-:S04]  /*5910*/  @P6 FMUL.FTZ R227, R228, UR12 ;  /* 0x0000000ce4e36c20 */ /* 0x000fc80008410000 */
[----:B0-----:R-:W-:Y:S01]  /*5920*/  @P6 FMUL.FTZ R181, R227, R181 ;  /* 0x000000b5e3b56220 */ /* 0x001fe20000410000 */
[----:B------:R-:W-:Y:S01]  /*5930*/  @P6 SHF.L.U32 R227, R177, 0x10, RZ ;  /* 0x00000010b1e36819 */ /* 0x000fe200000006ff */
[----:B------:R-:W-:-:S04]  /*5940*/  HFMA2 R177, -RZ, RZ, 0, 0 ;  /* 0x00000000ffb17431 */ /* 0x000fc800000001ff */
[----:B------:R-:W-:Y:S01]  /*5950*/  @P6 FMUL.FTZ R177, R227, R181 ;  /* 0x000000b5e3b16220 */ /* 0x000fe20000410000 */
[----:B------:R-:W-:-:S04]  /*5960*/  @P6 FMUL.FTZ R181, R228, UR12 ;  /* 0x0000000ce4b56c20 */ /* 0x000fc80008410000 */
[----:B-1----:R-:W-:Y:S01]  /*5970*/  @P6 FMUL.FTZ R174, R181, R174 ;  /* 0x000000aeb5ae6220 */ /* 0x002fe20000410000 */
[----:B---3--:R-:W-:Y:S02]  /*5980*/  @P6 SHF.L.U32 R181, R247, 0x10, RZ ;  /* 0x00000010f7b56819 */ /* 0x008fe400000006ff */
[----:B------:R-:W-:-:S03]  /*5990*/  MOV R227, RZ ;  /* 0x000000ff00e37202 */ /* 0x000fc60000000f00 */
[----:B------:R-:W-:Y:S01]  /*59a0*/  @P6 FMUL.FTZ R227, R174, R181 ;  /* 0x000000b5aee36220 */ /* 0x000fe20000410000 */
[----:B------:R-:W-:Y:S01]  /*59b0*/  LOP3.LUT P6, RZ, R23, 0xff, RZ, 0xc0, !PT ;  /* 0x000000ff17ff7812 */ /* 0x000fe200078cc0ff */
[----:B------:R-:W-:-:S12]  /*59c0*/  FFMA.FTZ R174, R197, UR4, R180 ;  /* 0x00000004c5ae7c23 */ /* 0x000fd800080100b4 */
[----:B------:R-:W0:Y:S01]  /*59d0*/  @P6 LDC R247, c[0x0][0x408] ;  /* 0x00010200fff76b82 */ /* 0x000e220000000800 */
[----:B------:R-:W-:Y:S01]  /*59e0*/  FADD.FTZ R174, R240, -R174 ;  /* 0x800000aef0ae7221 */ /* 0x000fe20000010000 */
[----:B------:R-:W-:-:S03]  /*59f0*/  FADD.FTZ R181, R81, R175 ;  /* 0x000000af51b57221 */ /* 0x000fc60000010000 */
[----:B------:R-:W-:-:S04]  /*5a00*/  FMUL.FTZ R174, R174, UR24 ;  /* 0x00000018aeae7c20 */ /* 0x000fc80008410000 */
[----:B------:R-:W-:Y:S01]  /*5a10*/  @P6 FMUL.FTZ R81, R174, UR12 ;  /* 0x0000000cae516c20 */ /* 0x000fe20008410000 */
[----:B------:R-:W-:-:S03]  /*5a20*/  HFMA2 R175, -RZ, RZ, 0, 0 ;  /* 0x00000000ffaf7431 */ /* 0x000fc600000001ff */
[----:B0-----:R-:W-:Y:S01]  /*5a30*/  @P6 FMUL.FTZ R81, R81, R247 ;  /* 0x000000f751516220 */ /* 0x001fe20000410000 */
[----:B------:R-:W-:-:S05]  /*5a40*/  @P6 SHF.L.U32 R247, R178, 0x10, RZ ;  /* 0x00000010b2f76819 */ /* 0x000fca00000006ff */
[----:B------:R-:W-:Y:S02]  /*5a50*/  @P6 FMUL.FTZ R175, R247, R81 ;  /* 0x00000051f7af6220 */ /* 0x000fe40000410000 */
[----:B------:R-:W0:Y:S01]  /*5a60*/  @P6 LDC R81, c[0x0][0x408] ;  /* 0x00010200ff516b82 */ /* 0x000e220000000800 */
[----:B------:R-:W-:Y:S01]  /*5a70*/  FADD.FTZ R82, R82, R182 ;  /* 0x000000b652527221 */ /* 0x000fe20000010000 */
[----:B------:R-:W-:Y:S01]  /*5a80*/  @P6 FMUL.FTZ R182, R174, UR12 ;  /* 0x0000000caeb66c20 */ /* 0x000fe20008410000 */
[----:B------:R-:W-:-:S03]  /*5a90*/  @P6 SHF.L.U32 R247, R166, 0x10, RZ ;  /* 0x00000010a6f76819 */ /* 0x000fc600000006ff */
[----:B0-----:R-:W-:Y:S01]  /*5aa0*/  @P6 FMUL.FTZ R182, R182, R81 ;  /* 0x00000051b6b66220 */ /* 0x001fe20000410000 */
[----:B------:R-:W-:-:S03]  /*5ab0*/  MOV R81, RZ ;  /* 0x000000ff00517202 */ /* 0x000fc60000000f00 */
[----:B------:R-:W-:Y:S01]  /*5ac0*/  @P6 FMUL.FTZ R81, R182, R247 ;  /* 0x000000f7b6516220 */ /* 0x000fe20000410000 */
[----:B------:R-:W-:Y:S01]  /*5ad0*/  LOP3.LUT P6, RZ, R23, 0xff00, RZ, 0xc0, !PT ;  /* 0x0000ff0017ff7812 */ /* 0x000fe200078cc0ff */
[----:B------:R-:W-:-:S12]  /*5ae0*/  FFMA.FTZ R182, R10, UR4, R180 ;  /* 0x000000040ab67c23 */ /* 0x000fd800080100b4 */
[----:B------:R-:W0:Y:S01]  /*5af0*/  @P6 LDC R247, c[0x0][0x408] ;  /* 0x00010200fff76b82 */ /* 0x000e220000000800 */
[----:B------:R-:W-:Y:S01]  /*5b00*/  FADD.FTZ R182, R213, -R182 ;  /* 0x800000b6d5b67221 */ /* 0x000fe20000010000 */
[----:B------:R-:W-:-:S03]  /*5b10*/  FADD.FTZ R83, R83, R177 ;  /* 0x000000b153537221 */ /* 0x000fc60000010000 */
[----:B------:R-:W-:Y:S01]  /*5b20*/  FMUL.FTZ R248, R182, UR24 ;  /* 0x00000018b6f87c20 */ /* 0x000fe20008410000 */
[----:B------:R-:W-:-:S03]  /*5b30*/  @P6 PRMT R178, R178, 0x7632, R178 ;  /* 0x00007632b2b26816 */ /* 0x000fc600000000b2 */
[----:B------:R-:W-:Y:S01]  /*5b40*/  @P6 FMUL.FTZ R177, R248, UR12 ;  /* 0x0000000cf8b16c20 */ /* 0x000fe20008410000 */
[----:B------:R-:W-:Y:S01]  /*5b50*/  @P6 SHF.L.U32 R182, R178, 0x10, RZ ;  /* 0x00000010b2b66819 */ /* 0x000fe200000006ff */
[----:B------:R-:W-:Y:S02]  /*5b60*/  HFMA2 R178, -RZ, RZ, 0, 0 ;  /* 0x00000000ffb27431 */ /* 0x000fe400000001ff */
[----:B0-----:R-:W-:-:S04]  /*5b70*/  @P6 FMUL.FTZ R177, R177, R247 ;  /* 0x000000f7b1b16220 */ /* 0x001fc80000410000 */
[----:B------:R-:W-:Y:S02]  /*5b80*/  @P6 FMUL.FTZ R178, R182, R177 ;  /* 0x000000b1b6b26220 */ /* 0x000fe40000410000 */
[----:B------:R-:W0:Y:S01]  /*5b90*/  @P6 LDC R182, c[0x0][0x408] ;  /* 0x00010200ffb66b82 */ /* 0x000e220000000800 */
[----:B------:R-:W-:Y:S01]  /*5ba0*/  FADD.FTZ R177, R76, R175 ;  /* 0x000000af4cb17221 */ /* 0x000fe20000010000 */
[----:B------:R-:W-:-:S04]  /*5bb0*/  @P6 FMUL.FTZ R76, R248, UR12 ;  /* 0x0000000cf84c6c20 */ /* 0x000fc80008410000 */
[----:B0-----:R-:W-:Y:S01]  /*5bc0*/  @P6 FMUL.FTZ R175, R76, R182 ;  /* 0x000000b64caf6220 */ /* 0x001fe20000410000 */
[----:B----4-:R-:W-:Y:S02]  /*5bd0*/  @P6 SHF.L.U32 R182, R249, 0x10, RZ ;  /* 0x00000010f9b66819 */ /* 0x010fe400000006ff */
        /* <DEDUP_REMOVED lines=13> */
[----:B------:R-:W0:Y:S02]  /*5cb0*/  @P6 LDC R77, c[0x0][0x408] ;  /* 0x00010200ff4d6b82 */ /* 0x000e240000000800 */
[----:B------:R-:W-:Y:S01]  /*5cc0*/  FADD.FTZ R178, R78, R178 ;  /* 0x000000b24eb27221 */ /* 0x000fe20000010000 */
[----:B------:R-:W-:Y:S01]  /*5cd0*/  @P6 FMUL.FTZ R78, R175, UR12 ;  /* 0x0000000caf4e6c20 */ /* 0x000fe20008410000 */
[----:B------:R-:W-:-:S03]  /*5ce0*/  MOV R247, RZ ;  /* 0x000000ff00f77202 */ /* 0x000fc60000000f00 */
[----:B0-----:R-:W-:Y:S01]  /*5cf0*/  @P6 FMUL.FTZ R77, R78, R77 ;  /* 0x0000004d4e4d6220 */ /* 0x001fe20000410000 */
[----:B------:R-:W-:-:S05]  /*5d00*/  @P6 SHF.L.U32 R78, R167, 0x10, RZ ;  /* 0x00000010a74e6819 */ /* 0x000fca00000006ff */
[----:B------:R-:W-:Y:S01]  /*5d10*/  @P6 FMUL.FTZ R247, R77, R78 ;  /* 0x0000004e4df76220 */ /* 0x000fe20000410000 */
[----:B------:R-:W-:-:S04]  /*5d20*/  ISETP.GE.U32.AND P6, PT, R22, RZ, PT ;  /* 0x000000ff1600720c */ /* 0x000fc80003fc6070 */
[----:B------:R-:W-:Y:S01]  /*5d30*/  ISETP.GE.U32.AND.EX P6, PT, R23, 0x1000000, PT, P6 ;  /* 0x010000001700780c */ /* 0x000fe20003fc6160 */
[----:B------:R-:W-:-:S12]  /*5d40*/  FFMA.FTZ R78, R18, UR4, R180 ;  /* 0x00000004124e7c23 */ /* 0x000fd800080100b4 */
[----:B------:R-:W0:Y:S01]  /*5d50*/  @P6 LDC R77, c[0x0][0x408] ;  /* 0x00010200ff4d6b82 */ /* 0x000e220000000800 */
[----:B------:R-:W-:-:S04]  /*5d60*/  FADD.FTZ R78, R204, -R78 ;  /* 0x8000004ecc4e7221 */ /* 0x000fc80000010000 */
[----:B------:R-:W-:Y:S01]  /*5d70*/  FMUL.FTZ R78, R78, UR24 ;  /* 0x000000184e4e7c20 */ /* 0x000fe20008410000 */
[----:B------:R-:W-:-:S03]  /*5d80*/  @P6 PRMT R179, R179, 0x7632, R179 ;  /* 0x00007632b3b36816 */ /* 0x000fc600000000b3 */
[----:B------:R-:W-:Y:S01]  /*5d90*/  @P6 FMUL.FTZ R249, R78, UR12 ;  /* 0x0000000c4ef96c20 */ /* 0x000fe20008410000 */
[----:B------:R-:W-:-:S03]  /*5da0*/  @P6 SHF.L.U32 R179, R179, 0x10, RZ ;  /* 0x00000010b3b36819 */ /* 0x000fc600000006ff */
        /* <DEDUP_REMOVED lines=13> */
[----:B------:R-:W-:-:S04]  /*5e80*/  FADD.FTZ R77, R242, -R77 ;  /* 0x8000004df24d7221 */ /* 0x000fc80000010000 */
[----:B------:R-:W-:Y:S01]  /*5e90*/  FMUL.FTZ R77, R77, UR24 ;  /* 0x000000184d4d7c20 */ /* 0x000fe20008410000 */
[----:B------:R-:W-:-:S03]  /*5ea0*/  @P6 SHF.L.U32 R176, R176, 0x10, RZ ;  /* 0x00000010b0b06819 */ /* 0x000fc600000006ff */
[----:B------:R-:W-:-:S04]  /*5eb0*/  @P6 FMUL.FTZ R249, R77, UR12 ;  /* 0x0000000c4df96c20 */ /* 0x000fc80008410000 */
[----:B0-----:R-:W-:Y:S01]  /*5ec0*/  @P6 FMUL.FTZ R249, R249, R250 ;  /* 0x000000faf9f96220 */ /* 0x001fe20000410000 */
[----:B------:R-:W-:-:S03]  /*5ed0*/  HFMA2 R250, -RZ, RZ, 0, 0 ;  /* 0x00000000fffa7431 */ /* 0x000fc600000001ff */
[----:B------:R-:W-:-:S04]  /*5ee0*/  @P6 FMUL.FTZ R250, R176, R249 ;  /* 0x000000f9b0fa6220 */ /* 0x000fc80000410000 */
[----:B------:R-:W-:Y:S02]  /*5ef0*/  FADD.FTZ R176, R80, R250 ;  /* 0x000000fa50b07221 */ /* 0x000fe40000010000 */
[----:B------:R-:W0:Y:S01]  /*5f00*/  @P6 LDC R80, c[0x0][0x408] ;  /* 0x00010200ff506b82 */ /* 0x000e220000000800 */
[----:B------:R-:W-:Y:S01]  /*5f10*/  F2FP.BF16.F32.PACK_AB R175, R78, R175 ;  /* 0x000000af4eaf723e */ /* 0x000fe200000010ff */
[----:B------:R-:W-:Y:S01]  /*5f20*/  @P6 FMUL.FTZ R78, R77, UR12 ;  /* 0x0000000c4d4e6c20 */ /* 0x000fe20008410000 */
[----:B------:R-:W-:Y:S02]  /*5f30*/  @P6 SHF.L.U32 R249, R164, 0x10, RZ ;  /* 0x00000010a4f96819 */ /* 0x000fe400000006ff */
[----:B------:R-:W-:Y:S02]  /*5f40*/  F2FP.BF16.F32.PACK_AB R172, R172, R77 ;  /* 0x0000004dacac723e */ /* 0x000fe400000010ff */
[----:B------:R-:W-:Y:S02]  /*5f50*/  F2FP.BF16.F32.PACK_AB R174, R248, R174 ;  /* 0x000000aef8ae723e */ /* 0x000fe400000010ff */
[----:B------:R-:W-:-:S02]  /*5f60*/  F2FP.BF16.F32.PACK_AB R173, R228, R173 ;  /* 0x000000ade4ad723e */ /* 0x000fc400000010ff */
[----:B------:R-:W-:Y:S02]  /*5f70*/  F2FP.BF16.F32.PACK_AB R77, R227, R226 ;  /* 0x000000e2e34d723e */ /* 0x000fe400000010ff */
[----:B------:R-:W-:Y:S01]  /*5f80*/  F2FP.BF16.F32.PACK_AB R79, R79, R247 ;  /* 0x000000f74f4f723e */ /* 0x000fe200000010ff */
[----:B0-----:R-:W-:Y:S01]  /*5f90*/  @P6 FMUL.FTZ R78, R78, R80 ;  /* 0x000000504e4e6220 */ /* 0x001fe20000410000 */
[----:B------:R-:W-:-:S03]  /*5fa0*/  MOV R80, RZ ;  /* 0x000000ff00507202 */ /* 0x000fc60000000f00 */
[----:B------:R-:W-:Y:S01]  /*5fb0*/  @P6 FMUL.FTZ R80, R78, R249 ;  /* 0x000000f94e506220 */ /* 0x000fe20000410000 */
[----:B------:R-:W-:-:S04]  /*5fc0*/  F2FP.BF16.F32.PACK_AB R78, R76, R81 ;  /* 0x000000514c4e723e */ /* 0x000fc800000010ff */
[----:B------:R-:W-:Y:S01]  /*5fd0*/  F2FP.BF16.F32.PACK_AB R76, R183, R80 ;  /* 0x00000050b74c723e */ /* 0x000fe200000010ff */
[----:B------:R-:W-:Y:S06]  /*5fe0*/  BRA `(.L_x_1133) ;  /* 0x0000000800b47947 */ /* 0x000fec0003800000 */
.L_x_1132:
[----:B------:R-:W2:Y:S01]  /*5ff0*/  LDL R227, [R1+0x7c] ;  /* 0x00007c0001e37983 */ /* 0x000ea20000100800 */
[----:B-----5:R-:W-:-:S03]  /*6000*/  LOP3.LUT P6, RZ, R22, 0xff00, RZ, 0xc0, !PT ;  /* 0x0000ff0016ff7812 */ /* 0x020fc600078cc0ff */
[----:B------:R-:W3:Y:S04]  /*6010*/  LDL R228, [R1+0x84] ;  /* 0x0000840001e47983 */ /* 0x000ee80000100800 */
[----:B------:R-:W4:Y:S06]  /*6020*/  LDL R247, [R1+0x88] ;  /* 0x0000880001f77983 */ /* 0x000f2c0000100800 */
        /* <DEDUP_REMOVED lines=12> */
[----:B------:R-:W-:-:S03]  /*60f0*/  MOV R183, RZ ;  /* 0x000000ff00b77202 */ /* 0x000fc60000000f00 */
[----:B------:R-:W-:-:S04]  /*6100*/  @P6 FADD.FTZ R182, R221, -R182 ;  /* 0x800000b6ddb66221 */ /* 0x000fc80000010000 */
[----:B------:R-:W-:-:S04]  /*6110*/  @P6 FMUL.FTZ R182, R182, UR24 ;  /* 0x00000018b6b66c20 */ /* 0x000fc80008410000 */
[----:B------:R-:W-:-:S04]  /*6120*/  @P6 FMUL.FTZ R182, R182, UR12 ;  /* 0x0000000cb6b66c20 */ /* 0x000fc80008410000 */
[----:B-1----:R-:W-:Y:S01]  /*6130*/  @P6 FMUL.FTZ R182, R182, R226 ;  /* 0x000000e2b6b66220 */ /* 0x002fe20000410000 */
[----:B------:R-:W-:Y:S01]  /*6140*/  FADD.FTZ R181, R81, R181 ;  /* 0x000000b551b57221 */ /* 0x000fe20000010000 */
[----:B--2---:R-:W-:Y:S02]  /*6150*/  @P6 SHF.L.U32 R226, R227, 0x10, RZ ;  /* 0x00000010e3e26819 */ /* 0x004fe400000006ff */
[----:B------:R-:W2:Y:S03]  /*6160*/  LDL R227, [R1+0x80] ;  /* 0x0000800001e37983 */ /* 0x000ea60000100800 */
        /* <DEDUP_REMOVED lines=40> */
[----:B--2---:R-:W-:-:S05]  /*63f0*/  @P6 SHF.L.U32 R182, R227, 0x10, RZ ;  /* 0x00000010e3b66819 */ /* 0x004fca00000006ff */
[----:B------:R-:W-:Y:S01]  /*6400*/  @P6 FMUL.FTZ R226, R177, R182 ;  /* 0x000000b6b1e26220 */ /* 0x000fe20000410000 */
[----:B------:R-:W-:-:S13]  /*6410*/  LOP3.LUT P6, RZ, R23, 0xff, RZ, 0xc0, !PT ;  /* 0x000000ff17ff7812 */ /* 0x000fda00078cc0ff */
[----:B------:R-:W0:Y:S01]  /*6420*/  @P6 LDC R177, c[0x0][0x408] ;  /* 0x00010200ffb16b82 */ /* 0x000e220000000800 */
[----:B------:R-:W-:-:S04]  /*6430*/  @P6 FFMA.FTZ R182, R197, UR4, R180 ;  /* 0x00000004c5b66c23 */ /* 0x000fc800080100b4 */
[----:B------:R-:W-:-:S04]  /*6440*/  @P6 FADD.FTZ R182, R240, -R182 ;  /* 0x800000b6f0b66221 */ /* 0x000fc80000010000 */
[----:B------:R-:W-:-:S04]  /*6450*/  @P6 FMUL.FTZ R182, R182, UR24 ;  /* 0x00000018b6b66c20 */ /* 0x000fc80008410000 */
[----:B------:R-:W-:Y:S01]  /*6460*/  @P6 FMUL.FTZ R182, R182, UR12 ;  /* 0x0000000cb6b66c20 */ /* 0x000fe20008410000 */
[----:B------:R-:W-:-:S03]  /*6470*/  @P6 SHF.L.U32 R227, R178, 0x10, RZ ;  /* 0x00000010b2e36819 */ /* 0x000fc600000006ff */
[----:B0-----:R-:W-:Y:S01]  /*6480*/  @P6 FMUL.FTZ R182, R182, R177 ;  /* 0x000000b1b6b66220 */ /* 0x001fe20000410000 */
[----:B------:R-:W-:-:S03]  /*6490*/  HFMA2 R177, -RZ, RZ, 0, 0 ;  /* 0x00000000ffb17431 */ /* 0x000fc600000001ff */
[----:B------:R-:W-:Y:S02]  /*64a0*/  @P6 FMUL.FTZ R177, R227, R182 ;  /* 0x000000b6e3b16220 */ /* 0x000fe40000410000 */
[----:B------:R-:W0:Y:S02]  /*64b0*/  @P6 LDC R182, c[0x0][0x408] ;  /* 0x00010200ffb66b82 */ /* 0x000e240000000800 */
[----:B------:R-:W-:Y:S01]  /*64c0*/  FADD.FTZ R177, R76, R177 ;  /* 0x000000b14cb17221 */ /* 0x000fe20000010000 */
[----:B------:R-:W-:-:S04]  /*64d0*/  @P6 FFMA.FTZ R76, R197, UR4, R180 ;  /* 0x00000004c54c6c23 */ /* 0x000fc800080100b4 */
[----:B------:R-:W-:-:S04]  /*64e0*/  @P6 FADD.FTZ R76, R240, -R76 ;  /* 0x8000004cf04c6221 */ /* 0x000fc80000010000 */
[----:B------:R-:W-:Y:S01]  /*64f0*/  @P6 FMUL.FTZ R76, R76, UR24 ;  /* 0x000000184c4c6c20 */ /* 0x000fe20008410000 */
[----:B------:R-:W-:-:S03]  /*6500*/  @P6 SHF.L.U32 R227, R166, 0x10, RZ ;  /* 0x00000010a6e36819 */ /* 0x000fc600000006ff */
[----:B------:R-:W-:-:S04]  /*6510*/  @P6 FMUL.FTZ R76, R76, UR12 ;  /* 0x0000000c4c4c6c20 */ /* 0x000fc80008410000 */
[----:B0-----:R-:W-:Y:S01]  /*6520*/  @P6 FMUL.FTZ R182, R76, R182 ;  /* 0x000000b64cb66220 */ /* 0x001fe20000410000 */
[----:B------:R-:W-:-:S03]  /*6530*/  MOV R76, RZ ;  /* 0x000000ff004c7202 */ /* 0x000fc60000000f00 */
[----:B------:R-:W-:Y:S01]  /*6540*/  @P6 FMUL.FTZ R76, R182, R227 ;  /* 0x000000e3b64c6220 */ /* 0x000fe20000410000 */
[----:B------:R-:W-:-:S13]  /*6550*/  LOP3.LUT P6, RZ, R23, 0xff00, RZ, 0xc0, !PT ;  /* 0x0000ff0017ff7812 */ /* 0x000fda00078cc0ff */
[----:B------:R-:W0:Y:S01]  /*6560*/  @P6 LDC R182, c[0x0][0x408] ;  /* 0x00010200ffb66b82 */ /* 0x000e220000000800 */
[----:B------:R-:W-:-:S04]  /*6570*/  @P6 FFMA.FTZ R227, R10, UR4, R180 ;  /* 0x000000040ae36c23 */ /* 0x000fc800080100b4 */
[----:B------:R-:W-:Y:S01]  /*6580*/  @P6 FADD.FTZ R227, R213, -R227 ;  /* 0x800000e3d5e36221 */ /* 0x000fe20000010000 */
[----:B------:R-:W-:-:S03]  /*6590*/  @P6 PRMT R178, R178, 0x7632, R178 ;  /* 0x00007632b2b26816 */ /* 0x000fc600000000b2 */
[----:B------:R-:W-:Y:S01]  /*65a0*/  @P6 FMUL.FTZ R227, R227, UR24 ;  /* 0x00000018e3e36c20 */ /* 0x000fe20008410000 */
[----:B------:R-:W-:-:S03]  /*65b0*/  @P6 SHF.L.U32 R178, R178, 0x10, RZ ;  /* 0x00000010b2b26819 */ /* 0x000fc600000006ff */
[----:B------:R-:W-:-:S04]  /*65c0*/  @P6 FMUL.FTZ R227, R227, UR12 ;  /* 0x0000000ce3e36c20 */ /* 0x000fc80008410000 */
[----:B0-----:R-:W-:Y:S01]  /*65d0*/  @P6 FMUL.FTZ R182, R227, R182 ;  /* 0x000000b6e3b66220 */ /* 0x001fe20000410000 */
[----:B------:R-:W-:-:S03]  /*65e0*/  HFMA2 R227, -RZ, RZ, 0, 0 ;  /* 0x00000000ffe37431 */ /* 0x000fc600000001ff */
[----:B------:R-:W-:Y:S02]  /*65f0*/  @P6 FMUL.FTZ R227, R178, R182 ;  /* 0x000000b6b2e36220 */ /* 0x000fe40000410000 */
[----:B------:R-:W0:Y:S02]  /*6600*/  @P6 LDC R178, c[0x0][0x408] ;  /* 0x00010200ffb26b82 */ /* 0x000e240000000800 */
[----:B------:R-:W-:Y:S01]  /*6610*/  FADD.FTZ R182, R77, R227 ;  /* 0x000000e34db67221 */ /* 0x000fe20000010000 */
[----:B------:R-:W-:-:S04]  /*6620*/  @P6 FFMA.FTZ R77, R10, UR4, R180 ;  /* 0x000000040a4d6c23 */ /* 0x000fc800080100b4 */
[----:B------:R-:W-:-:S04]  /*6630*/  @P6 FADD.FTZ R77, R213, -R77 ;  /* 0x8000004dd54d6221 */ /* 0x000fc80000010000 */
[----:B------:R-:W-:-:S04]  /*6640*/  @P6 FMUL.FTZ R77, R77, UR24 ;  /* 0x000000184d4d6c20 */ /* 0x000fc80008410000 */
[----:B------:R-:W-:Y:S01]  /*6650*/  @P6 FMUL.FTZ R77, R77, UR12 ;  /* 0x0000000c4d4d6c20 */ /* 0x000fe20008410000 */
[----:B------:R-:W-:-:S03]  /*6660*/  MOV R227, RZ ;  /* 0x000000ff00e37202 */ /* 0x000fc60000000f00 */
[----:B0-----:R-:W-:Y:S01]  /*6670*/  @P6 FMUL.FTZ R77, R77, R178 ;  /* 0x000000b24d4d6220 */ /* 0x001fe20000410000 */
[----:B---3--:R-:W-:-:S05]  /*6680*/  @P6 SHF.L.U32 R178, R228, 0x10, RZ ;  /* 0x00000010e4b26819 */ /* 0x008fca00000006ff */
        /* <DEDUP_REMOVED lines=19> */
[----:B------:R-:W-:-:S05]  /*67c0*/  @P6 SHF.L.U32 R78, R167, 0x10, RZ ;  /* 0x00000010a74e6819 */ /* 0x000fca00000006ff */
[----:B------:R-:W-:Y:S01]  /*67d0*/  @P6 FMUL.FTZ R228, R77, R78 ;  /* 0x0000004e4de46220 */ /* 0x000fe20000410000 */
[----:B------:R-:W-:-:S04]  /*67e0*/  ISETP.GE.U32.AND P6, PT, R22, RZ, PT ;  /* 0x000000ff1600720c */ /* 0x000fc80003fc6070 */
[----:B------:R-:W-:-:S13]  /*67f0*/  ISETP.GE.U32.AND.EX P6, PT, R23, 0x1000000, PT, P6 ;  /* 0x010000001700780c */ /* 0x000fda0003fc6160 */
[----:B------:R-:W0:Y:S01]  /*6800*/  @P6 LDC R77, c[0x0][0x408] ;  /* 0x00010200ff4d6b82 */ /* 0x000e220000000800 */
[----:B------:R-:W-:-:S04]  /*6810*/  @P6 FFMA.FTZ R78, R18, UR4, R180 ;  /* 0x00000004124e6c23 */ /* 0x000fc800080100b4 */
[----:B------:R-:W-:-:S04]  /*6820*/  @P6 FADD.FTZ R78, R204, -R78 ;  /* 0x8000004ecc4e6221 */ /* 0x000fc80000010000 */
[----:B------:R-:W-:Y:S01]  /*6830*/  @P6 FMUL.FTZ R78, R78, UR24 ;  /* 0x000000184e4e6c20 */ /* 0x000fe20008410000 */
[----:B------:R-:W-:-:S03]  /*6840*/  @P6 PRMT R179, R179, 0x7632, R179 ;  /* 0x00007632b3b36816 */ /* 0x000fc600000000b3 */
[----:B------:R-:W-:-:S04]  /*6850*/  @P6 FMUL.FTZ R78, R78, UR12 ;  /* 0x0000000c4e4e6c20 */ /* 0x000fc80008410000 */
[----:B0-----:R-:W-:Y:S01]  /*6860*/  @P6 FMUL.FTZ R77, R78, R77 ;  /* 0x0000004d4e4d6220 */ /* 0x001fe20000410000 */
[----:B------:R-:W-:Y:S01]  /*6870*/  @P6 SHF.L.U32 R78, R179, 0x10, RZ ;  /* 0x00000010b34e6819 */ /* 0x000fe200000006ff */
[----:B------:R-:W-:-:S04]  /*6880*/  HFMA2 R179, -RZ, RZ, 0, 0 ;  /* 0x00000000ffb37431 */ /* 0x000fc800000001ff */
[----:B------:R-:W-:Y:S02]  /*6890*/  @P6 FMUL.FTZ R179, R78, R77 ;  /* 0x0000004d4eb36220 */ /* 0x000fe40000410000 */
[----:B------:R-:W0:Y:S01]  /*68a0*/  @P6 LDC R77, c[0x0][0x408] ;  /* 0x00010200ff4d6b82 */ /* 0x000e220000000800 */
[----:B------:R-:W-:-:S04]  /*68b0*/  @P6 FFMA.FTZ R78, R18, UR4, R180 ;  /* 0x00000004124e6c23 */ /* 0x000fc800080100b4 */
[----:B------:R-:W-:-:S04]  /*68c0*/  @P6 FADD.FTZ R78, R204, -R78 ;  /* 0x8000004ecc4e6221 */ /* 0x000fc80000010000 */
[----:B------:R-:W-:-:S04]  /*68d0*/  @P6 FMUL.FTZ R78, R78, UR24 ;  /* 0x000000184e4e6c20 */ /* 0x000fc80008410000 */
[----:B------:R-:W-:Y:S01]  /*68e0*/  @P6 FMUL.FTZ R78, R78, UR12 ;  /* 0x0000000c4e4e6c20 */ /* 0x000fe20008410000 */
[----:B------:R-:W-:Y:S01]  /*68f0*/  FADD.FTZ R179, R79, R179 ;  /* 0x000000b34fb37221 */ /* 0x000fe20000010000 */
[----:B------:R-:W-:Y:S02]  /*6900*/  MOV R79, RZ ;  /* 0x000000ff004f7202 */ /* 0x000fe40000000f00 */
[----:B0-----:R-:W-:Y:S01]  /*6910*/  @P6 FMUL.FTZ R77, R78, R77 ;  /* 0x0000004d4e4d6220 */ /* 0x001fe20000410000 */
[----:B----4-:R-:W-:-:S05]  /*6920*/  @P6 SHF.L.U32 R78, R247, 0x10, RZ ;  /* 0x00000010f74e6819 */ /* 0x010fca00000006ff */
        /* <DEDUP_REMOVED lines=19> */
[----:B------:R-:W-:-:S05]  /*6a60*/  @P6 SHF.L.U32 R78, R164, 0x10, RZ ;  /* 0x00000010a44e6819 */ /* 0x000fca00000006ff */
[----:B------:R-:W-:Y:S01]  /*6a70*/  @P6 FMUL.FTZ R80, R77, R78 ;  /* 0x0000004e4d506220 */ /* 0x000fe20000410000 */
[----:B------:R-:W-:Y:S02]  /*6a80*/  F2FP.BF16.F32.PACK_AB R78, R227, R76 ;  /* 0x0000004ce34e723e */ /* 0x000fe400000010ff */
[----:B------:R-:W-:Y:S02]  /*6a90*/  F2FP.BF16.F32.PACK_AB R77, R226, R81 ;  /* 0x00000051e24d723e */ /* 0x000fe400000010ff */
[----:B------:R-:W-:Y:S02]  /*6aa0*/  F2FP.BF16.F32.PACK_AB R79, R79, R228 ;  /* 0x000000e44f4f723e */ /* 0x000fe400000010ff */
[----:B------:R-:W-:-:S07]  /*6ab0*/  F2FP.BF16.F32.PACK_AB R76, R183, R80 ;  /* 0x00000050b74c723e */ /* 0x000fce00000010ff */
.L_x_1133:
        /* <DEDUP_REMOVED lines=13> */
.L_x_1131:
[----:B------:R-:W-:Y:S05]  /*6b90*/  BSYNC.RECONVERGENT B1 ;  /* 0x0000000000017941 */ /* 0x000fea0003800200 */
.L_x_1130:
        /* <DEDUP_REMOVED lines=162> */
.L_x_1136:
        /* <DEDUP_REMOVED lines=173> */
.L_x_1137:
        /* <DEDUP_REMOVED lines=13> */
.L_x_1135:
[----:B------:R-:W-:Y:S05]  /*8160*/  BSYNC.RECONVERGENT B1 ;  /* 0x0000000000017941 */ /* 0x000fea0003800200 */
.L_x_1134:
        /* <DEDUP_REMOVED lines=162> */
.L_x_1140:
        /* <DEDUP_REMOVED lines=173> */
.L_x_1141:
        /* <DEDUP_REMOVED lines=13> */
.L_x_1139:
[----:B------:R-:W-:Y:S05]  /*9730*/  BSYNC.RECONVERGENT B1 ;  /* 0x0000000000017941 */ /* 0x000fea0003800200 */
.L_x_1138:
        /* <DEDUP_REMOVED lines=8> */
[----:B------:R-:W2:Y:S01]  /*97c0*/  LDL R247, [R1+0x50] ;  /* 0x0000500001f77983 */ /* 0x000ea20000100800 */
[----:B-----5:R-:W-:Y:S01]  /*97d0*/  LOP3.LUT P6, RZ, R30, 0xff00, RZ, 0xc0, !PT ;  /* 0x0000ff001eff7812 */ /* 0x020fe200078cc0ff */
[----:B------:R-:W-:Y:S01]  /*97e0*/  FFMA.FTZ R172, R6, UR4, R180 ;  /* 0x0000000406ac7c23 */ /* 0x000fe200080100b4 */
[----:B------:R-:W-:Y:S01]  /*97f0*/  CS2R R182, SRZ ;  /* 0x0000000000b67805 */ /* 0x000fe2000001ff00 */
[----:B------:R-:W3:Y:S01]  /*9800*/  LDL R249, [R1+0x54] ;  /* 0x0000540001f97983 */ /* 0x000ee20000100800 */
[----:B------:R-:W-:Y:S01]  /*9810*/  MOV R226, RZ ;  /* 0x000000ff00e27202 */ /* 0x000fe20000000f00 */
        /* <DEDUP_REMOVED lines=19> */
[----:B------:R-:W-:-:S07]  /*9950*/  @P6 FMUL.FTZ R181, R228, UR12 ;  /* 0x0000000ce4b56c20 */ /* 0x000fce0008410000 */
[----:B------:R-:W1:Y:S01]  /*9960*/  @P6 LDC R173, c[0x0][0x408] ;  /* 0x00010200ffad6b82 */ /* 0x000e620000000800 */
[----:B0-----:R-:W-:Y:S01]  /*9970*/  @P6 FMUL.FTZ R174, R181, R174 ;  /* 0x000000aeb5ae6220 */ /* 0x001fe20000410000 */
[----:B------:R-:W-:-:S05]  /*9980*/  @P6 SHF.L.U32 R181, R177, 0x10, RZ ;  /* 0x00000010b1b56819 */ /* 0x000fca00000006ff */
        /* <DEDUP_REMOVED lines=11> */
[----:B------:R-:W-:-:S06]  /*9a40*/  @P6 PRMT R177, R177, 0x7632, R177 ;  /* 0x00007632b1b16816 */ /* 0x000fcc00000000b1 */
[----:B------:R-:W1:Y:S01]  /*9a50*/  @P6 LDC R174, c[0x0][0x408] ;  /* 0x00010200ffae6b82 */ /* 0x000e620000000800 */
[----:B0-----:R-:W-:Y:S01]  /*9a60*/  @P6 FMUL.FTZ R181, R227, R181 ;  /* 0x000000b5e3b56220 */ /* 0x001fe20000410000 */
[----:B------:R-:W-:Y:S01]  /*9a70*/  @P6 SHF.L.U32 R227, R177, 0x10, RZ ;  /* 0x00000010b1e36819 */ /* 0x000fe200000006ff */
[----:B------:R-:W-:-:S04]  /*9a80*/  HFMA2 R177, -RZ, RZ, 0, 0 ;  /* 0x00000000ffb17431 */ /* 0x000fc800000001ff */
[----:B------:R-:W-:Y:S01]  /*9a90*/  @P6 FMUL.FTZ R177, R227, R181 ;  /* 0x000000b5e3b16220 */ /* 0x000fe20000410000 */
[----:B------:R-:W-:Y:S01]  /*9aa0*/  @P6 FMUL.FTZ R181, R173, UR12 ;  /* 0x0000000cadb56c20 */ /* 0x000fe20008410000 */
[----:B------:R-:W-:-:S03]  /*9ab0*/  MOV R227, RZ ;  /* 0x000000ff00e37202 */ /* 0x000fc60000000f00 */
[----:B-1----:R-:W-:Y:S01]  /*9ac0*/  @P6 FMUL.FTZ R174, R181, R174 ;  /* 0x000000aeb5ae6220 */ /* 0x002fe20000410000 */
[----:B------:R-:W-:Y:S01]  /*9ad0*/  FADD.FTZ R58, R58, R182 ;  /* 0x000000b63a3a7221 */ /* 0x000fe20000010000 */
[----:B------:R-:W-:Y:S01]  /*9ae0*/  FADD.FTZ R59, R59, R177 ;  /* 0x000000b13b3b7221 */ /* 0x000fe20000010000 */
[----:B--2---:R-:W-:-:S05]  /*9af0*/  @P6 SHF.L.U32 R181, R247, 0x10, RZ ;  /* 0x00000010f7b56819 */ /* 0x004fca00000006ff */
        /* <DEDUP_REMOVED lines=22> */
[----:B------:R-:W-:-:S03]  /*9c60*/  @P6 PRMT R178, R178, 0x7632, R178 ;  /* 0x00007632b2b26816 */ /* 0x000fc600000000b2 */
[----:B------:R-:W-:Y:S01]  /*9c70*/  FMUL.FTZ R248, R182, UR24 ;  /* 0x00000018b6f87c20 */ /* 0x000fe20008410000 */
[----:B------:R-:W-:-:S03]  /*9c80*/  @P6 SHF.L.U32 R182, R178, 0x10, RZ ;  /* 0x00000010b2b66819 */ /* 0x000fc600000006ff */
[----:B------:R-:W-:Y:S01]  /*9c90*/  @P6 FMUL.FTZ R177, R248, UR12 ;  /* 0x0000000cf8b16c20 */ /* 0x000fe20008410000 */
[----:B------:R-:W-:-:S03]  /*9ca0*/  HFMA2 R178, -RZ, RZ, 0, 0 ;  /* 0x00000000ffb27431 */ /* 0x000fc600000001ff */
[----:B0-----:R-:W-:-:S04]  /*9cb0*/  @P6 FMUL.FTZ R177, R177, R247 ;  /* 0x000000f7b1b16220 */ /* 0x001fc80000410000 */
[----:B------:R-:W-:Y:S02]  /*9cc0*/  @P6 FMUL.FTZ R178, R182, R177 ;  /* 0x000000b1b6b26220 */ /* 0x000fe40000410000 */
[----:B------:R-:W0:Y:S01]  /*9cd0*/  @P6 LDC R182, c[0x0][0x408] ;  /* 0x00010200ffb66b82 */ /* 0x000e220000000800 */
[----:B------:R-:W-:Y:S01]  /*9ce0*/  FADD.FTZ R177, R52, R175 ;  /* 0x000000af34b17221 */ /* 0x000fe20000010000 */
[----:B------:R-:W-:-:S04]  /*9cf0*/  @P6 FMUL.FTZ R52, R248, UR12 ;  /* 0x0000000cf8346c20 */ /* 0x000fc80008410000 */
[----:B0-----:R-:W-:Y:S01]  /*9d00*/  @P6 FMUL.FTZ R175, R52, R182 ;  /* 0x000000b634af6220 */ /* 0x001fe20000410000 */
        /* <DEDUP_REMOVED lines=21> */
[----:B------:R-:W-:Y:S01]  /*9e60*/  ISETP.GE.U32.AND P6, PT, R30, RZ, PT ;  /* 0x000000ff1e00720c */ /* 0x000fe20003fc6070 */
[----:B------:R-:W-:-:S03]  /*9e70*/  FFMA.FTZ R53, R245, UR4, R180 ;  /* 0x00000004f5357c23 */ /* 0x000fc600080100b4 */
[----:B------:R-:W-:Y:S01]  /*9e80*/  ISETP.GE.U32.AND.EX P6, PT, R31, 0x1000000, PT, P6 ;  /* 0x010000001f00780c */ /* 0x000fe20003fc6160 */
[----:B------:R-:W-:-:S04]  /*9e90*/  FADD.FTZ R53, R246, -R53 ;  /* 0x80000035f6357221 */ /* 0x000fc80000010000 */
[----:B------:R-:W-:-:S04]  /*9ea0*/  FMUL.FTZ R53, R53, UR24 ;  /* 0x0000001835357c20 */ /* 0x000fc80008410000 */
[----:B------:R-:W-:-:S04]  /*9eb0*/  FMUL.FTZ R54, R53, UR12 ;  /* 0x0000000c35367c20 */ /* 0x000fc80008410000 */
[----:B------:R-:W-:Y:S01]  /*9ec0*/  @P6 PRMT R179, R179, 0x7632, R179 ;  /* 0x00007632b3b36816 */ /* 0x000fe200000000b3 */
[----:B------:R-:W-:-:S03]  /*9ed0*/  FMUL.FTZ R54, R54, UR26 ;  /* 0x0000001a36367c20 */ /* 0x000fc60008410000 */
[----:B------:R-:W-:Y:S01]  /*9ee0*/  @P6 SHF.L.U32 R179, R179, 0x10, RZ ;  /* 0x00000010b3b36819 */ /* 0x000fe200000006ff */
[----:B------:R-:W-:-:S04]  /*9ef0*/  HFMA2 R249, -RZ, RZ, 0, 0 ;  /* 0x00000000fff97431 */ /* 0x000fc800000001ff */
[----:B------:R-:W-:-:S04]  /*9f00*/  @P6 FMUL.FTZ R249, R54, R179 ;  /* 0x000000b336f96220 */ /* 0x000fc80000410000 */
[----:B------:R-:W-:Y:S01]  /*9f10*/  FADD.FTZ R179, R55, R249 ;  /* 0x000000f937b37221 */ /* 0x000fe20000010000 */
[----:B------:R-:W-:Y:S02]  /*9f20*/  @P6 SHF.L.U32 R249, R250, 0x10, RZ ;  /* 0x00000010faf96819 */ /* 0x000fe400000006ff */
[----:B------:R-:W-:-:S03]  /*9f30*/  MOV R55, RZ ;  /* 0x000000ff00377202 */ /* 0x000fc60000000f00 */
[----:B------:R-:W-:Y:S01]  /*9f40*/  @P6 FMUL.FTZ R55, R54, R249 ;  /* 0x000000f936376220 */ /* 0x000fe20000410000 */
[----:B------:R-:W-:Y:S01]  /*9f50*/  LOP3.LUT P6, RZ, R30, 0xff, RZ, 0xc0, !PT ;  /* 0x000000ff1eff7812 */ /* 0x000fe200078cc0ff */
[----:B------:R-:W-:-:S04]  /*9f60*/  FFMA.FTZ R54, R206, UR4, R180 ;  /* 0x00000004ce367c23 */ /* 0x000fc800080100b4 */
[----:B------:R-:W-:-:S04]  /*9f70*/  FADD.FTZ R54, R233, -R54 ;  /* 0x80000036e9367221 */ /* 0x000fc80000010000 */
[----:B------:R-:W-:-:S04]  /*9f80*/  FMUL.FTZ R54, R54, UR24 ;  /* 0x0000001836367c20 */ /* 0x000fc80008410000 */
[----:B------:R-:W-:Y:S01]  /*9f90*/  @P6 FMUL.FTZ R180, R54, UR12 ;  /* 0x0000000c36b46c20 */ /* 0x000fe20008410000 */
[----:B------:R-:W-:-:S03]  /*9fa0*/  @P6 SHF.L.U32 R176, R176, 0x10, RZ ;  /* 0x00000010b0b06819 */ /* 0x000fc600000006ff */
[----:B------:R-:W-:Y:S01]  /*9fb0*/  @P6 FMUL.FTZ R180, R180, UR26 ;  /* 0x0000001ab4b46c20 */ /* 0x000fe20008410000 */
[----:B------:R-:W-:-:S03]  /*9fc0*/  HFMA2 R249, -RZ, RZ, 0, 0 ;  /* 0x00000000fff97431 */ /* 0x000fc600000001ff */
[----:B------:R-:W-:Y:S02]  /*9fd0*/  @P6 FMUL.FTZ R249, R176, R180 ;  /* 0x000000b4b0f96220 */ /* 0x000fe40000410000 */
[----:B------:R-:W0:Y:S02]  /*9fe0*/  @P6 LDC R180, c[0x0][0x408] ;  /* 0x00010200ffb46b82 */ /* 0x000e240000000800 */
[----:B------:R-:W-:Y:S01]  /*9ff0*/  FADD.FTZ R176, R56, R249 ;  /* 0x000000f938b07221 */ /* 0x000fe20000010000 */
[----:B------:R-:W-:Y:S01]  /*a000*/  @P6 FMUL.FTZ R56, R54, UR12 ;  /* 0x0000000c36386c20 */ /* 0x000fe20008410000 */
[----:B------:R-:W-:Y:S02]  /*a010*/  @P6 SHF.L.U32 R249, R152, 0x10, RZ ;  /* 0x0000001098f96819 */ /* 0x000fe400000006ff */
[----:B------:R-:W-:Y:S02]  /*a020*/  F2FP.BF16.F32.PACK_AB R172, R172, R54 ;  /* 0x00000036acac723e */ /* 0x000fe400000010ff */
[----:B------:R-:W-:-:S02]  /*a030*/  F2FP.BF16.F32.PACK_AB R175, R53, R175 ;  /* 0x000000af35af723e */ /* 0x000fc400000010ff */
[----:B------:R-:W-:Y:S02]  /*a040*/  F2FP.BF16.F32.PACK_AB R54, R52, R57 ;  /* 0x000000393436723e */ /* 0x000fe400000010ff */
[----:B------:R-:W-:Y:S02]  /*a050*/  F2FP.BF16.F32.PACK_AB R174, R248, R174 ;  /* 0x000000aef8ae723e */ /* 0x000fe400000010ff */
[----:B------:R-:W-:Y:S01]  /*a060*/  F2FP.BF16.F32.PACK_AB R173, R173, R228 ;  /* 0x000000e4adad723e */ /* 0x000fe200000010ff */
[----:B0-----:R-:W-:Y:S01]  /*a070*/  @P6 FMUL.FTZ R180, R56, R180 ;  /* 0x000000b438b46220 */ /* 0x001fe20000410000 */
[----:B------:R-:W-:-:S03]  /*a080*/  MOV R56, RZ ;  /* 0x000000ff00387202 */ /* 0x000fc60000000f00 */
[----:B------:R-:W-:Y:S01]  /*a090*/  @P6 FMUL.FTZ R56, R180, R249 ;  /* 0x000000f9b4386220 */ /* 0x000fe20000410000 */
[----:B------:R-:W-:Y:S02]  /*a0a0*/  F2FP.BF16.F32.PACK_AB R53, R227, R226 ;  /* 0x000000e2e335723e */ /* 0x000fe400000010ff */
[----:B------:R-:W-:Y:S02]  /*a0b0*/  F2FP.BF16.F32.PACK_AB R55, R55, R247 ;  /* 0x000000f73737723e */ /* 0x000fe400000010ff */
[----:B------:R-:W-:Y:S01]  /*a0c0*/  F2FP.BF16.F32.PACK_AB R52, R183, R56 ;  /* 0x00000038b734723e */ /* 0x000fe200000010ff */
[----:B------:R-:W-:Y:S06]  /*a0d0*/  BRA `(.L_x_1144) ;  /* 0x00000008008c7947 */ /* 0x000fec0003800000 */
.L_x_1143:
[----:B------:R-:W2:Y:S01]  /*a0e0*/  LDL R227, [R1+0x50] ;  /* 0x0000500001e37983 */ /* 0x000ea20000100800 */
[----:B-----5:R-:W-:-:S03]  /*a0f0*/  LOP3.LUT P6, RZ, R30, 0xff00, RZ, 0xc0, !PT ;  /* 0x0000ff001eff7812 */ /* 0x020fc600078cc0ff */
[----:B------:R-:W3:Y:S10]  /*a100*/  LDL R228, [R1+0x54] ;  /* 0x0000540001e47983 */ /* 0x000ef40000100800 */
        /* <DEDUP_REMOVED lines=132> */
[----:B------:R-:W-:Y:S01]  /*a950*/  @P6 FMUL.FTZ R179, R54, R53 ;  /* 0x0000003536b36220 */ /* 0x000fe20000410000 */
[----:B------:R-:W-:-:S03]  /*a960*/  @P6 SHF.L.U32 R54, R250, 0x10, RZ ;  /* 0x00000010fa366819 */ /* 0x000fc600000006ff */
[----:B------:R-:W-:Y:S01]  /*a970*/  FADD.FTZ R179, R55, R179 ;  /* 0x000000b337b37221 */ /* 0x000fe20000010000 */
[----:B------:R-:W-:Y:S01]  /*a980*/  MOV R55, RZ ;  /* 0x000000ff00377202 */ /* 0x000fe20000000f00 */
[----:B------:R-:W-:Y:S01]  /*a990*/  @P6 FMUL.FTZ R55, R54, R53 ;  /* 0x0000003536376220 */ /* 0x000fe20000410000 */
[----:B------:R-:W-:-:S13]  /*a9a0*/  LOP3.LUT P6, RZ, R30, 0xff, RZ, 0xc0, !PT ;  /* 0x000000ff1eff7812 */ /* 0x000fda00078cc0ff */
[----:B------:R-:W-:-:S04]  /*a9b0*/  @P6 FFMA.FTZ R53, R206, UR4, R180 ;  /* 0x00000004ce356c23 */ /* 0x000fc800080100b4 */
[----:B------:R-:W-:-:S04]  /*a9c0*/  @P6 FADD.FTZ R53, R233, -R53 ;  /* 0x80000035e9356221 */ /* 0x000fc80000010000 */
[----:B------:R-:W-:Y:S01]  /*a9d0*/  @P6 FMUL.FTZ R53, R53, UR24 ;  /* 0x0000001835356c20 */ /* 0x000fe20008410000 */
[----:B------:R-:W-:-:S03]  /*a9e0*/  @P6 SHF.L.U32 R54, R176, 0x10, RZ ;  /* 0x00000010b0366819 */ /* 0x000fc600000006ff */
[----:B------:R-:W-:-:S04]  /*a9f0*/  @P6 FMUL.FTZ R53, R53, UR12 ;  /* 0x0000000c35356c20 */ /* 0x000fc80008410000 */
[----:B------:R-:W-:Y:S01]  /*aa00*/  @P6 FMUL.FTZ R176, R53, UR26 ;  /* 0x0000001a35b06c20 */ /* 0x000fe20008410000 */
[----:B------:R-:W-:-:S03]  /*aa10*/  HFMA2 R53, -RZ, RZ, 0, 0 ;  /* 0x00000000ff357431 */ /* 0x000fc600000001ff */
[----:B------:R-:W-:Y:S02]  /*aa20*/  @P6 FMUL.FTZ R53, R54, R176 ;  /* 0x000000b036356220 */ /* 0x000fe40000410000 */
[----:B------:R-:W0:Y:S01]  /*aa30*/  @P6 LDC R54, c[0x0][0x408] ;  /* 0x00010200ff366b82 */ /* 0x000e220000000800 */
        /* <DEDUP_REMOVED lines=8> */
[----:B------:R-:W-:Y:S01]  /*aac0*/  FADD.FTZ R176, R56, R53 ;  /* 0x0000003538b07221 */ /* 0x000fe20000010000 */
[----:B------:R-:W-:Y:S02]  /*aad0*/  F2FP.BF16.F32.PACK_AB R54, R227, R52 ;  /* 0x00000034e336723e */ /* 0x000fe400000010ff */
[----:B------:R-:W-:Y:S02]  /*aae0*/  F2FP.BF16.F32.PACK_AB R53, R226, R57 ;  /* 0x00000039e235723e */ /* 0x000fe400000010ff */
[----:B------:R-:W-:Y:S02]  /*aaf0*/  F2FP.BF16.F32.PACK_AB R55, R55, R228 ;  /* 0x000000e43737723e */ /* 0x000fe400000010ff */
[----:B------:R-:W-:-:S07]  /*ab00*/  F2FP.BF16.F32.PACK_AB R52, R183, R180 ;  /* 0x000000b4b734723e */ /* 0x000fce00000010ff */
.L_x_1144:
        /* <DEDUP_REMOVED lines=13> */
.L_x_1125:
        /* <DEDUP_REMOVED lines=8> */
[----:B------:R-:W-:-:S04]  /*ac60*/  UISETP.NE.U32.AND UP1, UPT, UR20, URZ, UPT ;  /* 0x000000ff1400728c */ /* 0x000fc8000bf25070 */
[----:B------:R-:W-:-:S09]  /*ac70*/  UISETP.NE.AND.EX UP1, UPT, UR21, URZ, UPT, UP1 ;  /* 0x000000ff1500728c */ /* 0x000fd2000bf25310 */
[----:B-1----:R-:W-:Y:S05]  /*ac80*/  BRA.U UP1, `(.L_x_1147) ;  /* 0x0000000501fc7547 */ /* 0x002fea000b800000 */
[----:B------:R-:W2:Y:S01]  /*ac90*/  LDL R228, [R1+0x98] ;  /* 0x0000980001e47983 */ /* 0x000ea20000100800 */
[----:B------:R-:W-:Y:S01]  /*aca0*/  FFMA.FTZ R181, R21, UR4, R180 ;  /* 0x0000000415b57c23 */ /* 0x000fe200080100b4 */
[----:B-----5:R-:W-:Y:S01]  /*acb0*/  LOP3.LUT P0, RZ, R24, 0xff, RZ, 0xc0, !PT ;  /* 0x000000ff18ff7812 */ /* 0x020fe2000780c0ff */
[----:B------:R-:W-:Y:S01]  /*acc0*/  HFMA2 R183, -RZ, RZ, 0, 0 ;  /* 0x00000000ffb77431 */ /* 0x000fe200000001ff */
[----:B------:R-:W-:Y:S01]  /*acd0*/  SHF.L.U32 R182, R48, 0x10, RZ ;  /* 0x0000001030b67819 */ /* 0x000fe200000006ff */
[----:B------:R-:W-:-:S04]  /*ace0*/  FADD.FTZ R181, R217, -R181 ;  /* 0x800000b5d9b57221 */ /* 0x000fc80000010000 */
[----:B------:R-:W-:-:S04]  /*acf0*/  FFMA.FTZ R181, R181, UR24, R182 ;  /* 0x00000018b5b57c23 */ /* 0x000fc800080100b6 */
[----:B------:R-:W-:Y:S02]  /*ad00*/  FMUL.FTZ R181, R181, UR12 ;  /* 0x0000000cb5b57c20 */ /* 0x000fe40008410000 */
[----:B------:R-:W-:Y:S02]  /*ad10*/  @P0 SHF.L.U32 R182, R176, 0x10, RZ ;  /* 0x00000010b0b60819 */ /* 0x000fe400000006ff */
[----:B------:R-:W-:Y:S01]  /*ad20*/  FMUL.FTZ R181, R181, UR26 ;  /* 0x0000001ab5b57c20 */ /* 0x000fe20008410000 */
[----:B------:R-:W-:Y:S02]  /*ad30*/  @P0 SHF.L.U32 R226, R168, 0x10, RZ ;  /* 0x00000010a8e20819 */ /* 0x000fe400000006ff */
[----:B------:R-:W-:Y:S01]  /*ad40*/  PRMT R176, R48, 0x7632, R176 ;  /* 0x0000763230b07816 */ /* 0x000fe200000000b0 */
[----:B------:R-:W-:Y:S01]  /*ad50*/  @P0 FMUL.FTZ R183, R181, R182 ;  /* 0x000000b6b5b70220 */ /* 0x000fe20000410000 */
[----:B------:R-:W-:Y:S01]  /*ad60*/  MOV R182, RZ ;  /* 0x000000ff00b67202 */ /* 0x000fe20000000f00 */
[----:B------:R-:W-:Y:S01]  /*ad70*/  @P0 FMUL.FTZ R182, R226, R181 ;  /* 0x000000b5e2b60220 */ /* 0x000fe20000410000 */
[----:B------:R-:W-:Y:S01]  /*ad80*/  LOP3.LUT P0, RZ, R24, 0xff00, RZ, 0xc0, !PT ;  /* 0x0000ff0018ff7812 */ /* 0x000fe2000780c0ff */
[----:B------:R-:W-:Y:S01]  /*ad90*/  FFMA.FTZ R226, R2, UR4, R180 ;  /* 0x0000000402e27c23 */ /* 0x000fe200080100b4 */
[----:B------:R-:W-:Y:S01]  /*ada0*/  SHF.L.U32 R181, R176, 0x10, RZ ;  /* 0x00000010b0b57819 */ /* 0x000fe200000006ff */
[----:B------:R-:W-:Y:S01]  /*adb0*/  FADD.FTZ R248, R88, R183 ;  /* 0x000000b758f87221 */ /* 0x000fe20000010000 */
[----:B------:R-:W-:Y:S01]  /*adc0*/  MOV R88, RZ ;  /* 0x000000ff00587202 */ /* 0x000fe20000000f00 */
[----:B------:R-:W-:-:S04]  /*add0*/  FADD.FTZ R226, R222, -R226 ;  /* 0x800000e2dee27221 */ /* 0x000fc80000010000 */
[----:B------:R-:W-:-:S04]  /*ade0*/  FFMA.FTZ R181, R226, UR24, R181 ;  /* 0x00000018e2b57c23 */ /* 0x000fc800080100b5 */
[----:B------:R-:W-:Y:S01]  /*adf0*/  @P0 PRMT R176, R176, 0x7632, R176 ;  /* 0x00007632b0b00816 */ /* 0x000fe200000000b0 */
[----:B------:R-:W-:Y:S01]  /*ae00*/  FMUL.FTZ R181, R181, UR12 ;  /* 0x0000000cb5b57c20 */ /* 0x000fe20008410000 */
[----:B------:R-:W-:Y:S02]  /*ae10*/  @P0 SHF.L.U32 R183, R247, 0x10, RZ ;  /* 0x00000010f7b70819 */ /* 0x000fe400000006ff */
[----:B------:R-:W-:Y:S01]  /*ae20*/  @P0 SHF.L.U32 R226, R176, 0x10, RZ ;  /* 0x00000010b0e20819 */ /* 0x000fe200000006ff */
[----:B------:R-:W-:Y:S01]  /*ae30*/  FMUL.FTZ R181, R181, UR26 ;  /* 0x0000001ab5b57c20 */ /* 0x000fe20008410000 */
[----:B------:R-:W-:-:S03]  /*ae40*/  HFMA2 R176, -RZ, RZ, 0, 0 ;  /* 0x00000000ffb07431 */ /* 0x000fc600000001ff */
[----:B------:R-:W-:Y:S01]  /*ae50*/  @P0 FMUL.FTZ R176, R181, R226 ;  /* 0x000000e2b5b00220 */ /* 0x000fe20000410000 */
[----:B------:R-:W-:Y:S01]  /*ae60*/  @P0 FMUL.FTZ R88, R183, R181 ;  /* 0x000000b5b7580220 */ /* 0x000fe20000410000 */
[----:B------:R-:W-:Y:S01]  /*ae70*/  FFMA.FTZ R181, R201, UR4, R180 ;  /* 0x00000004c9b57c23 */ /* 0x000fe200080100b4 */
[----:B------:R-:W-:Y:S01]  /*ae80*/  LOP3.LUT P0, RZ, R24, 0xff0000, RZ, 0xc0, !PT ;  /* 0x00ff000018ff7812 */ /* 0x000fe2000780c0ff */
[----:B------:R-:W-:Y:S01]  /*ae90*/  FADD.FTZ R176, R89, R176 ;  /* 0x000000b059b07221 */ /* 0x000fe20000010000 */
[----:B------:R-:W-:Y:S01]  /*aea0*/  SHF.L.U32 R183, R49, 0x10, RZ ;  /* 0x0000001031b77819 */ /* 0x000fe200000006ff */
[----:B------:R-:W-:Y:S01]  /*aeb0*/  FADD.FTZ R181, R244, -R181 ;  /* 0x800000b5f4b57221 */ /* 0x000fe20000010000 */
[----:B------:R-:W-:-:S03]  /*aec0*/  HFMA2 R89, -RZ, RZ, 0, 0 ;  /* 0x00000000ff597431 */ /* 0x000fc600000001ff */
[----:B------:R-:W-:-:S04]  /*aed0*/  FFMA.FTZ R181, R181, UR24, R183 ;  /* 0x00000018b5b57c23 */ /* 0x000fc800080100b7 */
[----:B------:R-:W-:Y:S02]  /*aee0*/  FMUL.FTZ R181, R181, UR12 ;  /* 0x0000000cb5b57c20 */ /* 0x000fe40008410000 */
[----:B------:R-:W-:Y:S02]  /*aef0*/  @P0 SHF.L.U32 R183, R177, 0x10, RZ ;  /* 0x00000010b1b70819 */ /* 0x000fe400000006ff */
[----:B------:R-:W-:Y:S01]  /*af00*/  FMUL.FTZ R181, R181, UR26 ;  /* 0x0000001ab5b57c20 */ /* 0x000fe20008410000 */
[----:B------:R-:W-:-:S03]  /*af10*/  PRMT R177, R49, 0x7632, R177 ;  /* 0x0000763231b17816 */ /* 0x000fc600000000b1 */
[----:B------:R-:W-:Y:S01]  /*af20*/  @P0 FMUL.FTZ R89, R181, R183 ;  /* 0x000000b7b5590220 */ /* 0x000fe20000410000 */
[----:B------:R-:W-:-:S03]  /*af30*/  @P0 SHF.L.U32 R183, R169, 0x10, RZ ;  /* 0x00000010a9b70819 */ /* 0x000fc600000006ff */
[----:B------:R-:W-:Y:S01]  /*af40*/  FADD.FTZ R90, R90, R89 ;  /* 0x000000595a5a7221 */ /* 0x000fe20000010000 */
[----:B------:R-:W-:Y:S01]  /*af50*/  MOV R89, RZ ;  /* 0x000000ff00597202 */ /* 0x000fe20000000f00 */
[----:B------:R-:W-:Y:S01]  /*af60*/  @P0 FMUL.FTZ R89, R183, R181 ;  /* 0x000000b5b7590220 */ /* 0x000fe20000410000 */
[----:B------:R-:W-:Y:S01]  /*af70*/  LOP3.LUT P0, RZ, R24, 0xff000000, RZ, 0xc0, !PT ;  /* 0xff00000018ff7812 */ /* 0x000fe2000780c0ff */
[----:B------:R-:W-:Y:S01]  /*af80*/  FFMA.FTZ R183, R7, UR4, R180 ;  /* 0x0000000407b77c23 */ /* 0x000fe200080100b4 */
[----:B------:R-:W-:-:S03]  /*af90*/  SHF.L.U32 R181, R177, 0x10, RZ ;  /* 0x00000010b1b57819 */ /* 0x000fc600000006ff */
[----:B------:R-:W-:-:S04]  /*afa0*/  FADD.FTZ R183, R216, -R183 ;  /* 0x800000b7d8b77221 */ /* 0x000fc80000010000 */
[----:B------:R-:W-:-:S04]  /*afb0*/  FFMA.FTZ R181, R183, UR24, R181 ;  /* 0x00000018b7b57c23 */ /* 0x000fc800080100b5 */
[----:B------:R-:W-:Y:S01]  /*afc0*/  @P0 PRMT R177, R177, 0x7632, R177 ;  /* 0x00007632b1b10816 */ /* 0x000fe200000000b1 */
[----:B------:R-:W-:-:S03]  /*afd0*/  FMUL.FTZ R183, R181, UR12 ;  /* 0x0000000cb5b77c20 */ /* 0x000fc60008410000 */
[----:B------:R-:W-:Y:S01]  /*afe0*/  @P0 SHF.L.U32 R181, R177, 0x10, RZ ;  /* 0x00000010b1b50819 */ /* 0x000fe200000006ff */
[----:B------:R-:W-:Y:S01]  /*aff0*/  FMUL.FTZ R177, R183, UR26 ;  /* 0x0000001ab7b17c20 */ /* 0x000fe20008410000 */
[----:B------:R-:W-:-:S03]  /*b000*/  HFMA2 R183, -RZ, RZ, 0, 0 ;  /* 0x00000000ffb77431 */ /* 0x000fc600000001ff */
[----:B------:R-:W-:Y:S01]  /*b010*/  @P0 FMUL.FTZ R183, R177, R181 ;  /* 0x000000b5b1b70220 */ /* 0x000fe20000410000 */
[----:B------:R-:W-:-:S03]  /*b020*/  @P0 SHF.L.U32 R181, R250, 0x10, RZ ;  /* 0x00000010fab50819 */ /* 0x000fc600000006ff */
[----:B------:R-:W-:Y:S01]  /*b030*/  FADD.FTZ R91, R91, R183 ;  /* 0x000000b75b5b7221 */ /* 0x000fe20000010000 */
[----:B------:R-:W-:Y:S01]  /*b040*/  MOV R183, RZ ;  /* 0x000000ff00b77202 */ /* 0x000fe20000000f00 */
[----:B------:R-:W-:Y:S01]  /*b050*/  @P0 FMUL.FTZ R183, R181, R177 ;  /* 0x000000b1b5b70220 */ /* 0x000fe20000410000 */
[----:B------:R-:W-:Y:S01]  /*b060*/  FFMA.FTZ R177, R200, UR4, R180 ;  /* 0x00000004c8b17c23 */ /* 0x000fe200080100b4 */
[----:B------:R-:W-:Y:S02]  /*b070*/  LOP3.LUT P0, RZ, R25, 0xff, RZ, 0xc0, !PT ;  /* 0x000000ff19ff7812 */ /* 0x000fe4000780c0ff */
[----:B------:R-:W-:Y:S01]  /*b080*/  SHF.L.U32 R181, R50, 0x10, RZ ;  /* 0x0000001032b57819 */ /* 0x000fe200000006ff */
[----:B------:R-:W-:-:S04]  /*b090*/  FADD.FTZ R177, R243, -R177 ;  /* 0x800000b1f3b17221 */ /* 0x000fc80000010000 */
[----:B------:R-:W-:-:S04]  /*b0a0*/  FFMA.FTZ R177, R177, UR24, R181 ;  /* 0x00000018b1b17c23 */ /* 0x000fc800080100b5 */
[----:B------:R-:W-:Y:S02]  /*b0b0*/  FMUL.FTZ R177, R177, UR12 ;  /* 0x0000000cb1b17c20 */ /* 0x000fe40008410000 */
[----:B------:R-:W-:Y:S02]  /*b0c0*/  @P0 SHF.L.U32 R226, R178, 0x10, RZ ;  /* 0x00000010b2e20819 */ /* 0x000fe400000006ff */
[----:B------:R-:W-:Y:S01]  /*b0d0*/  FMUL.FTZ R181, R177, UR26 ;  /* 0x0000001ab1b57c20 */ /* 0x000fe20008410000 */
[----:B------:R-:W-:Y:S01]  /*b0e0*/  HFMA2 R177, -RZ, RZ, 0, 0 ;  /* 0x00000000ffb17431 */ /* 0x000fe200000001ff */
[----:B------:R-:W-:Y:S02]  /*b0f0*/  PRMT R178, R50, 0x7632, R178 ;  /* 0x0000763232b27816 */ /* 0x000fe400000000b2 */
        /* <DEDUP_REMOVED lines=15> */
[----:B------:R-:W-:-:S04]  /*b1f0*/  @P0 FMUL.FTZ R226, R178, R181 ;  /* 0x000000b5b2e20220 */ /* 0x000fc80000410000 */
[----:B------:R-:W-:Y:S01]  /*b200*/  FADD.FTZ R181, R85, R226 ;  /* 0x000000e255b57221 */ /* 0x000fe20000010000 */
[----:B------:R-:W-:Y:S02]  /*b210*/  @P0 SHF.L.U32 R226, R249, 0x10, RZ ;  /* 0x00000010f9e20819 */ /* 0x000fe400000006ff */
[----:B------:R-:W-:-:S03]  /*b220*/  MOV R85, RZ ;  /* 0x000000ff00557202 */ /* 0x000fc60000000f00 */
        /* <DEDUP_REMOVED lines=16> */
[----:B------:R-:W-:Y:S01]  /*b330*/  ISETP.GE.U32.AND P0, PT, R24, RZ, PT ;  /* 0x000000ff1800720c */ /* 0x000fe20003f06070 */
[----:B------:R-:W-:Y:S01]  /*b340*/  FFMA.FTZ R226, R17, UR4, R180 ;  /* 0x0000000411e27c23 */ /* 0x000fe200080100b4 */
[----:B------:R-:W-:Y:S02]  /*b350*/  SHF.L.U32 R227, R179, 0x10, RZ ;  /* 0x00000010b3e37819 */ /* 0x000fe400000006ff */
[----:B------:R-:W-:Y:S01]  /*b360*/  ISETP.GE.U32.AND.EX P0, PT, R25, 0x1000000, PT, P0 ;  /* 0x010000001900780c */ /* 0x000fe20003f06100 */
[----:B------:R-:W-:-:S04]  /*b370*/  FADD.FTZ R226, R205, -R226 ;  /* 0x800000e2cde27221 */ /* 0x000fc80000010000 */
[----:B------:R-:W-:Y:S01]  /*b380*/  FFMA.FTZ R226, R226, UR24, R227 ;  /* 0x00000018e2e27c23 */ /* 0x000fe200080100e3 */
[----:B------:R-:W-:-:S03]  /*b390*/  HFMA2 R227, -RZ, RZ, 0, 0 ;  /* 0x00000000ffe37431 */ /* 0x000fc600000001ff */
[----:B------:R-:W-:-:S04]  /*b3a0*/  FMUL.FTZ R226, R226, UR12 ;  /* 0x0000000ce2e27c20 */ /* 0x000fc80008410000 */
[----:B------:R-:W-:Y:S01]  /*b3b0*/  @P0 PRMT R179, R179, 0x7632, R179 ;  /* 0x00007632b3b30816 */ /* 0x000fe200000000b3 */
[----:B------:R-:W-:-:S03]  /*b3c0*/  FMUL.FTZ R226, R226, UR26 ;  /* 0x0000001ae2e27c20 */ /* 0x000fc60008410000 */
[----:B------:R-:W-:-:S05]  /*b3d0*/  @P0 SHF.L.U32 R179, R179, 0x10, RZ ;  /* 0x00000010b3b30819 */ /* 0x000fca00000006ff */
[----:B------:R-:W-:-:S04]  /*b3e0*/  @P0 FMUL.FTZ R227, R226, R179 ;  /* 0x000000b3e2e30220 */ /* 0x000fc80000410000 */
[----:B------:R-:W-:Y:S01]  /*b3f0*/  FADD.FTZ R179, R87, R227 ;  /* 0x000000e357b37221 */ /* 0x000fe20000010000 */
[----:B------:R-:W-:Y:S02]  /*b400*/  MOV R87, RZ ;  /* 0x000000ff00577202 */ /* 0x000fe40000000f00 */
[----:B--2---:R-:W-:-:S05]  /*b410*/  @P0 SHF.L.U32 R227, R228, 0x10, RZ ;  /* 0x00000010e4e30819 */ /* 0x004fca00000006ff */
[----:B------:R-:W-:-:S05]  /*b420*/  @P0 FMUL.FTZ R87, R227, R226 ;  /* 0x000000e2e3570220 */ /* 0x000fca0000410000 */
[----:B------:R-:W-:Y:S02]  /*b430*/  F2FP.BF16.F32.PACK_AB R87, R87, R86 ;  /* 0x000000565757723e */ /* 0x000fe400000010ff */
[----:B------:R-:W-:Y:S02]  /*b440*/  F2FP.BF16.F32.PACK_AB R86, R85, R84 ;  /* 0x000000545556723e */ /* 0x000fe400000010ff */
[----:B------:R-:W-:Y:S02]  /*b450*/  F2FP.BF16.F32.PACK_AB R85, R183, R89 ;  /* 0x00000059b755723e */ /* 0x000fe400000010ff */
[----:B------:R-:W-:Y:S01]  /*b460*/  F2FP.BF16.F32.PACK_AB R84, R88, R182 ;  /* 0x000000b65854723e */ /* 0x000fe200000010ff */
[----:B------:R-:W-:Y:S06]  /*b470*/  BRA `(.L_x_1148) ;  /* 0x0000000800007947 */ /* 0x000fec0003800000 */
.L_x_1147:
[--C-:B------:R-:W-:Y:S01]  /*b480*/  FFMA.FTZ R174, R21, UR4, R180.reuse ;  /* 0x0000000415ae7c23 */ /* 0x100fe200080100b4 */
[----:B-----5:R-:W-:Y:S01]  /*b490*/  LOP3.LUT P0, RZ, R24, 0xff, RZ, 0xc0, !PT ;  /* 0x000000ff18ff7812 */ /* 0x020fe2000780c0ff */
[----:B------:R-:W-:Y:S01]  /*b4a0*/  FFMA.FTZ R173, R2, UR4, R180 ;  /* 0x0000000402ad7c23 */ /* 0x000fe200080100b4 */
[C---:B------:R-:W-:Y:S01]  /*b4b0*/  PRMT R172, R48.reuse, 0x7632, R172 ;  /* 0x0000763230ac7816 */ /* 0x040fe200000000ac */
[----:B------:R-:W-:Y:S01]  /*b4c0*/  FADD.FTZ R174, R217, -R174 ;  /* 0x800000aed9ae7221 */ /* 0x000fe20000010000 */
[----:B------:R-:W-:Y:S01]  /*b4d0*/  SHF.L.U32 R175, R48, 0x10, RZ ;  /* 0x0000001030af7819 */ /* 0x000fe200000006ff */
[----:B------:R-:W-:Y:S01]  /*b4e0*/  FADD.FTZ R173, R222, -R173 ;  /* 0x800000addead7221 */ /* 0x000fe20000010000 */
[----:B------:R-:W-:Y:S01]  /*b4f0*/  SHF.L.U32 R172, R172, 0x10, RZ ;  /* 0x00000010acac7819 */ /* 0x000fe200000006ff */
[----:B------:R-:W-:Y:S01]  /*b500*/  HFMA2 R248, -RZ, RZ, 0, 0 ;  /* 0x00000000fff87431 */ /* 0x000fe200000001ff */
[----:B------:R-:W-:Y:S01]  /*b510*/  LOP3.LUT P6, RZ, R24, 0xff00, RZ, 0xc0, !PT ;  /* 0x0000ff0018ff7812 */ /* 0x000fe200078cc0ff */
[----:B------:R-:W-:Y:S01]  /*b520*/  FFMA.FTZ R228, R174, UR24, R175 ;  /* 0x00000018aee47c23 */ /* 0x000fe200080100af */
[----:B------:R-:W-:Y:S01]  /*b530*/  CS2R R182, SRZ ;  /* 0x0000000000b67805 */ /* 0x000fe2000001ff00 */
[----:B------:R-:W-:Y:S01]  /*b540*/  FFMA.FTZ R172, R173, UR24, R172 ;  /* 0x00000018adac7c23 */ /* 0x000fe200080100ac */
[----:B------:R-:W-:-:S02]  /*b550*/  HFMA2 R181, -RZ, RZ, 0, 0 ;  /* 0x00000000ffb57431 */ /* 0x000fc400000001ff */
[----:B------:R-:W-:Y:S01]  /*b560*/  FMUL.FTZ R173, R228, UR12 ;  /* 0x0000000ce4ad7c20 */ /* 0x000fe20008410000 */
[----:B------:R-:W-:Y:S02]  /*b570*/  @P0 SHF.L.U32 R174, R176, 0x10, RZ ;  /* 0x00000010b0ae0819 */ /* 0x000fe400000006ff */
[----:B------:R-:W-:Y:S02]  /*b580*/  CS2R R226, SRZ ;  /* 0x0000000000e27805 */ /* 0x000fe4000001ff00 */
[----:B------:R-:W-:Y:S01]  /*b590*/  @P0 SHF.L.U32 R175, R168, 0x10, RZ ;  /* 0x00000010a8af0819 */ /* 0x000fe200000006ff */
[----:B------:R-:W-:-:S04]  /*b5a0*/  FMUL.FTZ R173, R173, UR26 ;  /* 0x0000001aadad7c20 */ /* 0x000fc80008410000 */
[-C--:B------:R-:W-:Y:S01]  /*b5b0*/  @P0 FMUL.FTZ R248, R174, R173.reuse ;  /* 0x000000adaef80220 */ /* 0x080fe20000410000 */
[----:B------:R-:W-:Y:S01]  /*b5c0*/  @P0 FMUL.FTZ R182, R175, R173 ;  /* 0x000000adafb60220 */ /* 0x000fe20000410000 */
[----:B------:R-:W-:Y:S01]  /*b5d0*/  @P6 PRMT R174, R176, 0x7632, R174 ;  /* 0x00007632b0ae6816 */ /* 0x000fe200000000ae */
[----:B------:R-:W-:Y:S01]  /*b5e0*/  FMUL.FTZ R173, R172, UR12 ;  /* 0x0000000cacad7c20 */ /* 0x000fe20008410000 */
[----:B------:R-:W-:Y:S01]  /*b5f0*/  MOV R176, RZ ;  /* 0x000000ff00b07202 */ /* 0x000fe20000000f00 */
[----:B------:R-:W-:Y:S01]  /*b600*/  FADD.FTZ R248, R88, R248 ;  /* 0x000000f858f87221 */ /* 0x000fe20000010000 */
[----:B------:R-:W-:Y:S01]  /*b610*/  @P6 SHF.L.U32 R174, R174, 0x10, RZ ;  /* 0x00000010aeae6819 */ /* 0x000fe200000006ff */
[----:B------:R-:W-:Y:S01]  /*b620*/  FMUL.FTZ R173, R173, UR26 ;  /* 0x0000001aadad7c20 */ /* 0x000fe20008410000 */
[----:B------:R-:W-:-:S03]  /*b630*/  LOP3.LUT P0, RZ, R24, 0xff0000, RZ, 0xc0, !PT ;  /* 0x00ff000018ff7812 */ /* 0x000fc6000780c0ff */
[----:B------:R-:W-:Y:S01]  /*b640*/  @P6 FMUL.FTZ R176, R174, R173 ;  /* 0x000000adaeb06220 */ /* 0x000fe20000410000 */
[----:B------:R-:W-:-:S03]  /*b650*/  @P6 SHF.L.U32 R174, R247, 0x10, RZ ;  /* 0x00000010f7ae6819 */ /* 0x000fc600000006ff */
[----:B------:R-:W-:Y:S02]  /*b660*/  FADD.FTZ R176, R89, R176 ;  /* 0x000000b059b07221 */ /* 0x000fe40000010000 */
[----:B------:R-:W-:Y:S01]  /*b670*/  @P6 FMUL.FTZ R183, R174, R173 ;  /* 0x000000adaeb76220 */ /* 0x000fe20000410000 */
[----:B------:R-:W-:Y:S01]  /*b680*/  FFMA.FTZ R173, R201, UR4, R180 ;  /* 0x00000004c9ad7c23 */ /* 0x000fe200080100b4 */
[----:B------:R-:W-:Y:S02]  /*b690*/  SHF.L.U32 R174, R49, 0x10, RZ ;  /* 0x0000001031ae7819 */ /* 0x000fe400000006ff */
[----:B------:R-:W-:Y:S01]  /*b6a0*/  LOP3.LUT P6, RZ, R24, 0xff000000, RZ, 0xc0, !PT ;  /* 0xff00000018ff7812 */ /* 0x000fe200078cc0ff */
[----:B------:R-:W-:Y:S01]  /*b6b0*/  FADD.FTZ R173, R244, -R173 ;  /* 0x800000adf4ad7221 */ /* 0x000fe20000010000 */
[----:B------:R-:W-:-:S03]  /*b6c0*/  @P0 SHF.L.U32 R175, R177, 0x10, RZ ;  /* 0x00000010b1af0819 */ /* 0x000fc600000006ff */
[--C-:B------:R-:W-:Y:S01]  /*b6d0*/  FFMA.FTZ R247, R173, UR24, R174.reuse ;  /* 0x00000018adf77c23 */ /* 0x100fe200080100ae */
[----:B------:R-:W-:Y:S01]  /*b6e0*/  PRMT R174, R49, 0x7632, R174 ;  /* 0x0000763231ae7816 */ /* 0x000fe200000000ae */
[----:B------:R-:W-:-:S03]  /*b6f0*/  FFMA.FTZ R173, R7, UR4, R180 ;  /* 0x0000000407ad7c23 */ /* 0x000fc600080100b4 */
[----:B------:R-:W-:Y:S01]  /*b700*/  SHF.L.U32 R174, R174, 0x10, RZ ;  /* 0x00000010aeae7819 */ /* 0x000fe200000006ff */
[----:B------:R-:W-:-:S04]  /*b710*/  FADD.FTZ R173, R216, -R173 ;  /* 0x800000add8ad7221 */ /* 0x000fc80000010000 */
[----:B------:R-:W-:Y:S01]  /*b720*/  FFMA.FTZ R173, R173, UR24, R174 ;  /* 0x00000018adad7c23 */ /* 0x000fe200080100ae */
[----:B------:R-:W-:-:S04]  /*b730*/  FMUL.FTZ R174, R247, UR12 ;  /* 0x0000000cf7ae7c20 */ /* 0x000fc80008410000 */
[----:B------:R-:W-:-:S04]  /*b740*/  FMUL.FTZ R174, R174, UR26 ;  /* 0x0000001aaeae7c20 */ /* 0x000fc80008410000 */
[----:B------:R-:W-:Y:S01]  /*b750*/  @P0 FMUL.FTZ R181, R175, R174 ;  /* 0x000000aeafb50220 */ /* 0x000fe20000410000 */
[----:B------:R-:W-:-:S03]  /*b760*/  @P0 SHF.L.U32 R175, R169, 0x10, RZ ;  /* 0x00000010a9af0819 */ /* 0x000fc600000006ff */
[----:B------:R-:W-:Y:S02]  /*b770*/  FADD.FTZ R90, R90, R181 ;  /* 0x000000b55a5a7221 */ /* 0x000fe40000010000 */
[----:B------:R-:W-:Y:S01]  /*b780*/  @P0 FMUL.FTZ R226, R175, R174 ;  /* 0x000000aeafe20220 */ /* 0x000fe20000410000 */
[----:B------:R-:W-:Y:S01]  /*b790*/  @P6 PRMT R175, R177, 0x7632, R175 ;  /* 0x00007632b1af6816 */ /* 0x000fe200000000af */
[----:B------:R-:W-:Y:S01]  /*b7a0*/  FMUL.FTZ R174, R173, UR12 ;  /* 0x0000000cadae7c20 */ /* 0x000fe20008410000 */
[----:B------:R-:W-:Y:S02]  /*b7b0*/  LOP3.LUT P0, RZ, R25, 0xff, RZ, 0xc0, !PT ;  /* 0x000000ff19ff7812 */ /* 0x000fe4000780c0ff */
[----:B------:R-:W-:Y:S01]  /*b7c0*/  @P6 SHF.L.U32 R177, R175, 0x10, RZ ;  /* 0x00000010afb16819 */ /* 0x000fe200000006ff */
[----:B------:R-:W-:Y:S01]  /*b7d0*/  FMUL.FTZ R174, R174, UR26 ;  /* 0x0000001aaeae7c20 */ /* 0x000fe20008410000 */
[----:B------:R-:W-:-:S03]  /*b7e0*/  MOV R175, RZ ;  /* 0x000000ff00af7202 */ /* 0x000fc60000000f00 */
[-C--:B------:R-:W-:Y:S01]  /*b7f0*/  @P6 FMUL.FTZ R175, R177, R174.reuse ;  /* 0x000000aeb1af6220 */ /* 0x080fe20000410000 */
[----:B------:R-:W-:Y:S01]  /*b800*/  @P6 SHF.L.U32 R177, R250, 0x10, RZ ;  /* 0x00000010fab16819 */ /* 0x000fe200000006ff */
[----:B------:R-:W-:Y:S02]  /*b810*/  HFMA2 R250, -RZ, RZ, 0, 0 ;  /* 0x00000000fffa7431 */ /* 0x000fe400000001ff */
[----:B------:R-:W-:Y:S02]  /*b820*/  FADD.FTZ R91, R91, R175 ;  /* 0x000000af5b5b7221 */ /* 0x000fe40000010000 */
[----:B------:R-:W-:Y:S01]  /*b830*/  @P6 FMUL.FTZ R227, R177, R174 ;  /* 0x000000aeb1e36220 */ /* 0x000fe20000410000 */
[----:B------:R-:W-:Y:S01]  /*b840*/  FFMA.FTZ R174, R200, UR4, R180 ;  /* 0x00000004c8ae7c23 */ /* 0x000fe200080100b4 */
[----:B------:R-:W-:Y:S02]  /*b850*/  SHF.L.U32 R177, R50, 0x10, RZ ;  /* 0x0000001032b17819 */ /* 0x000fe400000006ff */
[----:B------:R-:W-:Y:S01]  /*b860*/  @P0 SHF.L.U32 R88, R178, 0x10, RZ ;  /* 0x00000010b2580819 */ /* 0x000fe200000006ff */
[----:B------:R-:W-:Y:S01]  /*b870*/  FADD.FTZ R174, R243, -R174 ;  /* 0x800000aef3ae7221 */ /* 0x000fe20000010000 */
[----:B------:R-:W-:-:S03]  /*b880*/  @P0 SHF.L.U32 R181, R170, 0x10, RZ ;  /* 0x00000010aab50819 */ /* 0x000fc600000006ff */
[----:B------:R-:W-:Y:S01]  /*b890*/  FFMA.FTZ R174, R174, UR24, R177 ;  /* 0x00000018aeae7c23 */ /* 0x000fe200080100b1 */
[----:B------:R-:W-:-:S03]  /*b8a0*/  HFMA2 R177, -RZ, RZ, 0, 0 ;  /* 0x00000000ffb17431 */ /* 0x000fc600000001ff */
[----:B------:R-:W-:-:S04]  /*b8b0*/  FMUL.FTZ R89, R174, UR12 ;  /* 0x0000000cae597c20 */ /* 0x000fc80008410000 */
[----:B------:R-:W-:-:S04]  /*b8c0*/  FMUL.FTZ R89, R89, UR26 ;  /* 0x0000001a59597c20 */ /* 0x000fc80008410000 */
[-C--:B------:R-:W-:Y:S01]  /*b8d0*/  @P0 FMUL.FTZ R177, R88, R89.reuse ;  /* 0x0000005958b10220 */ /* 0x080fe20000410000 */
[----:B------:R-:W-:Y:S01]  /*b8e0*/  MOV R88, RZ ;  /* 0x000000ff00587202 */ /* 0x000fe20000000f00 */
[----:B------:R-:W-:Y:S01]  /*b8f0*/  @P0 FMUL.FTZ R88, R181, R89 ;  /* 0x00000059b5580220 */ /* 0x000fe20000410000 */
[----:B------:R-:W-:Y:S01]  /*b900*/  LOP3.LUT P0, RZ, R25, 0xff00, RZ, 0xc0, !PT ;  /* 0x0000ff0019ff7812 */ /* 0x000fe2000780c0ff */
[----:B------:R-:W-:Y:S01]  /*b910*/  FFMA.FTZ R181, R8, UR4, R180 ;  /* 0x0000000408b57c23 */ /* 0x000fe200080100b4 */
[----:B------:R-:W-:Y:S01]  /*b920*/  PRMT R89, R50, 0x7632, R89 ;  /* 0x0000763232597816 */ /* 0x000fe20000000059 */
[----:B------:R-:W-:Y:S01]  /*b930*/  FADD.FTZ R177, R84, R177 ;  /* 0x000000b154b17221 */ /* 0x000fe20000010000 */
[----:B------:R-:W-:Y:S01]  /*b940*/  MOV R84, RZ ;  /* 0x000000ff00547202 */ /* 0x000fe20000000f00 */
[----:B------:R-:W-:Y:S01]  /*b950*/  FADD.FTZ R181, R215, -R181 ;  /* 0x800000b5d7b57221 */ /* 0x000fe20000010000 */
[----:B------:R-:W-:-:S05]  /*b960*/  SHF.L.U32 R89, R89, 0x10, RZ ;  /* 0x0000001059597819 */ /* 0x000fca00000006ff */
[----:B------:R-:W-:Y:S02]  /*b970*/  FFMA.FTZ R89, R181, UR24, R89 ;  /* 0x00000018b5597c23 */ /* 0x000fe40008010059 */
[----:B------:R-:W-:Y:S02]  /*b980*/  @P0 PRMT R178, R178, 0x7632, R178 ;  /* 0x00007632b2b20816 */ /* 0x000fe400000000b2 */
[----:B------:R-:W-:Y:S02]  /*b990*/  FMUL.FTZ R175, R89, UR12 ;  /* 0x0000000c59af7c20 */ /* 0x000fe40008410000 */
[----:B------:R-:W-:Y:S01]  /*b9a0*/  @P0 SHF.L.U32 R181, R178, 0x10, RZ ;  /* 0x00000010b2b50819 */ /* 0x000fe200000006ff */
[----:B------:R-:W-:Y:S02]  /*b9b0*/  HFMA2 R178, -RZ, RZ, 0, 0 ;  /* 0x00000000ffb27431 */ /* 0x000fe400000001ff */
[----:B------:R-:W-:-:S04]  /*b9c0*/  FMUL.FTZ R175, R175, UR26 ;  /* 0x0000001aafaf7c20 */ /* 0x000fc80008410000 */
[----:B------:R-:W-:Y:S01]  /*b9d0*/  @P0 FMUL.FTZ R178, R181, R175 ;  /* 0x000000afb5b20220 */ /* 0x000fe20000410000 */
[----:B------:R-:W-:-:S05]  /*b9e0*/  @P0 SHF.L.U32 R181, R249, 0x10, RZ ;  /* 0x00000010f9b50819 */ /* 0x000fca00000006ff */
[----:B------:R-:W-:Y:S01]  /*b9f0*/  @P0 FMUL.FTZ R84, R181, R175 ;  /* 0x000000afb5540220 */ /* 0x000fe20000410000 */
[----:B------:R-:W-:Y:S01]  /*ba00*/  FFMA.FTZ R175, R188, UR4, R180 ;  /* 0x00000004bcaf7c23 */ /* 0x000fe200080100b4 */
[----:B------:R-:W-:Y:S02]  /*ba10*/  LOP3.LUT P0, RZ, R25, 0xff0000, RZ, 0xc0, !PT ;  /* 0x00ff000019ff7812 */ /* 0x000fe4000780c0ff */
[----:B------:R-:W-:Y:S01]  /*ba20*/  SHF.L.U32 R181, R51, 0x10, RZ ;  /* 0x0000001033b57819 */ /* 0x000fe200000006ff */
[----:B------:R-:W-:-:S04]  /*ba30*/  FADD.FTZ R175, R230, -R175 ;  /* 0x800000afe6af7221 */ /* 0x000fc80000010000 */
[----:B------:R-:W-:Y:S01]  /*ba40*/  FFMA.FTZ R175, R175, UR24, R181 ;  /* 0x00000018afaf7c23 */ /* 0x000fe200080100b5 */
[----:B------:R-:W-:-:S03]  /*ba50*/  FADD.FTZ R181, R85, R178 ;  /* 0x000000b255b57221 */ /* 0x000fc60000010000 */
[----:B------:R-:W-:Y:S02]  /*ba60*/  FMUL.FTZ R85, R175, UR12 ;  /* 0x0000000caf557c20 */ /* 0x000fe40008410000 */
[----:B------:R-:W-:Y:S02]  /*ba70*/  @P0 SHF.L.U32 R178, R179, 0x10, RZ ;  /* 0x00000010b3b20819 */ /* 0x000fe400000006ff */
[----:B------:R-:W-:Y:S01]  /*ba80*/  FMUL.FTZ R249, R85, UR26 ;  /* 0x0000001a55f97c20 */ /* 0x000fe20008410000 */
[----:B------:R-:W-:-:S03]  /*ba90*/  HFMA2 R85, -RZ, RZ, 0, 0 ;  /* 0x00000000ff557431 */ /* 0x000fc600000001ff */
[----:B------:R-:W-:-:S04]  /*baa0*/  @P0 FMUL.FTZ R85, R178, R249 ;  /* 0x000000f9b2550220 */ /* 0x000fc80000410000 */
[----:B------:R-:W-:Y:S01]  /*bab0*/  FADD.FTZ R178, R86, R85 ;  /* 0x0000005556b27221 */ /* 0x000fe20000010000 */
[----:B------:R-:W-:Y:S02]  /*bac0*/  @P0 SHF.L.U32 R86, R171, 0x10, RZ ;  /* 0x00000010ab560819 */ /* 0x000fe400000006ff */
[----:B------:R-:W-:-:S03]  /*bad0*/  MOV R85, RZ ;  /* 0x000000ff00557202 */ /* 0x000fc60000000f00 */
[----:B------:R-:W-:Y:S01]  /*bae0*/  @P0 FMUL.FTZ R85, R86, R249 ;  /* 0x000000f956550220 */ /* 0x000fe20000410000 */
[----:B------:R-:W-:Y:S01]  /*baf0*/  ISETP.GE.U32.AND P0, PT, R24, RZ, PT ;  /* 0x000000ff1800720c */ /* 0x000fe20003f06070 */
[----:B------:R-:W-:Y:S01]  /*bb00*/  FFMA.FTZ R249, R17, UR4, R180 ;  /* 0x0000000411f97c23 */ /* 0x000fe200080100b4 */
[----:B------:R-:W-:Y:S02]  /*bb10*/  PRMT R86, R51, 0x7632, R86 ;  /* 0x0000763233567816 */ /* 0x000fe40000000056 */
[----:B------:R-:W-:Y:S01]  /*bb20*/  ISETP.GE.U32.AND.EX P0, PT, R25, 0x1000000, PT, P0 ;  /* 0x010000001900780c */ /* 0x000fe20003f06100 */
[----:B------:R-:W-:Y:S01]  /*bb30*/  FADD.FTZ R249, R205, -R249 ;  /* 0x800000f9cdf97221 */ /* 0x000fe20000010000 */
[----:B------:R-:W-:-:S05]  /*bb40*/  SHF.L.U32 R86, R86, 0x10, RZ ;  /* 0x0000001056567819 */ /* 0x000fca00000006ff */
[----:B------:R-:W-:-:S04]  /*bb50*/  FFMA.FTZ R86, R249, UR24, R86 ;  /* 0x00000018f9567c23 */ /* 0x000fc80008010056 */
[----:B------:R-:W-:Y:S02]  /*bb60*/  FMUL.FTZ R249, R86, UR12 ;  /* 0x0000000c56f97c20 */ /* 0x000fe40008410000 */
[----:B------:R-:W-:Y:S02]  /*bb70*/  @P0 PRMT R179, R179, 0x7632, R179 ;  /* 0x00007632b3b30816 */ /* 0x000fe400000000b3 */
[----:B------:R-:W-:Y:S02]  /*bb80*/  FMUL.FTZ R249, R249, UR26 ;  /* 0x0000001af9f97c20 */ /* 0x000fe40008410000 */
[----:B------:R-:W-:-:S05]  /*bb90*/  @P0 SHF.L.U32 R179, R179, 0x10, RZ ;  /* 0x00000010b3b30819 */ /* 0x000fca00000006ff */
[----:B------:R-:W-:-:S04]  /*bba0*/  @P0 FMUL.FTZ R250, R179, R249 ;  /* 0x000000f9b3fa0220 */ /* 0x000fc80000410000 */
[----:B------:R-:W-:Y:S02]  /*bbb0*/  FADD.FTZ R179, R87, R250 ;  /* 0x000000fa57b37221 */ /* 0x000fe40000010000 */
[----:B------:R-:W2:Y:S01]  /*bbc0*/  LDL R250, [R1+0x98] ;  /* 0x0000980001fa7983 */ /* 0x000ea20000100800 */
[----:B------:R-:W-:Y:S02]  /*bbd0*/  MOV R87, RZ ;  /* 0x000000ff00577202 */ /* 0x000fe40000000f00 */
[----:B------:R-:W-:Y:S02]  /*bbe0*/  F2FP.BF16.F32.PACK_AB R175, R86, R175 ;  /* 0x000000af56af723e */ /* 0x000fe400000010ff */
[----:B------:R-:W-:Y:S02]  /*bbf0*/  F2FP.BF16.F32.PACK_AB R86, R84, R88 ;  /* 0x000000585456723e */ /* 0x000fe400000010ff */
[----:B------:R-:W-:Y:S02]  /*bc00*/  F2FP.BF16.F32.PACK_AB R174, R89, R174 ;  /* 0x000000ae59ae723e */ /* 0x000fe400000010ff */
[----:B------:R-:W-:-:S02]  /*bc10*/  F2FP.BF16.F32.PACK_AB R173, R173, R247 ;  /* 0x000000f7adad723e */ /* 0x000fc400000010ff */
[----:B------:R-:W-:Y:S02]  /*bc20*/  F2FP.BF16.F32.PACK_AB R172, R172, R228 ;  /* 0x000000e4acac723e */ /* 0x000fe400000010ff */
[----:B------:R-:W-:Y:S02]  /*bc30*/  F2FP.BF16.F32.PACK_AB R84, R183, R182 ;  /* 0x000000b6b754723e */ /* 0x000fe400000010ff */
[----:B--2---:R-:W-:-:S05]  /*bc40*/  @P0 SHF.L.U32 R250, R250, 0x10, RZ ;  /* 0x00000010fafa0819 */ /* 0x004fca00000006ff */
[----:B------:R-:W-:-:S05]  /*bc50*/  @P0 FMUL.FTZ R87, R250, R249 ;  /* 0x000000f9fa570220 */ /* 0x000fca0000410000 */
[----:B------:R-:W-:Y:S02]  /*bc60*/  F2FP.BF16.F32.PACK_AB R87, R87, R85 ;  /* 0x000000555757723e */ /* 0x000fe400000010ff */
[----:B------:R-:W-:-:S07]  /*bc70*/  F2FP.BF16.F32.PACK_AB R85, R227, R226 ;  /* 0x000000e2e355723e */ /* 0x000fce00000010ff */
.L_x_1148:
        /* <DEDUP_REMOVED lines=15> */
.L_x_1146:
[----:B------:R-:W-:Y:S05]  /*bd70*/  BSYNC.RECONVERGENT B1 ;  /* 0x0000000000017941 */ /* 0x000fea0003800200 */
.L_x_1145:
        /* <DEDUP_REMOVED lines=11> */
[----:B-----5:R-:W-:Y:S02]  /*be30*/  LOP3.LUT P6, RZ, R22, 0xff, RZ, 0xc0, !PT ;  /* 0x000000ff16ff7812 */ /* 0x020fe400078cc0ff */
[----:B------:R-:W-:Y:S02]  /*be40*/  CS2R R182, SRZ ;  /* 0x0000000000b67805 */ /* 0x000fe4000001ff00 */
[----:B------:R-:W-:Y:S01]  /*be50*/  SHF.L.U32 R173, R44, 0x10, RZ ;  /* 0x000000102cad7819 */ /* 0x000fe200000006ff */
[----:B------:R-:W-:Y:S01]  /*be60*/  FADD.FTZ R172, R242, -R172 ;  /* 0x800000acf2ac7221 */ /* 0x000fe20000010000 */
[----:B------:R-:W-:Y:S01]  /*be70*/  HFMA2 R248, -RZ, RZ, 0, 0 ;  /* 0x00000000fff87431 */ /* 0x000fe200000001ff */
[----:B------:R-:W-:-:S02]  /*be80*/  CS2R R226, SRZ ;  /* 0x0000000000e27805 */ /* 0x000fc4000001ff00 */
[----:B------:R-:W-:-:S04]  /*be90*/  FFMA.FTZ R228, R172, UR24, R173 ;  /* 0x00000018ace47c23 */ /* 0x000fc800080100ad */
[----:B------:R-:W-:Y:S01]  /*bea0*/  FMUL.FTZ R172, R228, UR12 ;  /* 0x0000000ce4ac7c20 */ /* 0x000fe20008410000 */
[----:B------:R-:W-:Y:S02]  /*beb0*/  @P6 SHF.L.U32 R173, R176, 0x10, RZ ;  /* 0x00000010b0ad6819 */ /* 0x000fe400000006ff */
[----:B------:R-:W-:Y:S01]  /*bec0*/  @P6 SHF.L.U32 R174, R164, 0x10, RZ ;  /* 0x00000010a4ae6819 */ /* 0x000fe200000006ff */
[----:B------:R-:W-:-:S04]  /*bed0*/  FMUL.FTZ R172, R172, UR26 ;  /* 0x0000001aacac7c20 */ /* 0x000fc80008410000 */
[----:B------:R-:W-:Y:S01]  /*bee0*/  @P6 FMUL.FTZ R248, R172, R173 ;  /* 0x000000adacf86220 */ /* 0x000fe20000410000 */
[----:B------:R-:W-:Y:S01]  /*bef0*/  @P6 FMUL.FTZ R182, R174, R172 ;  /* 0x000000acaeb66220 */ /* 0x000fe20000410000 */
[----:B------:R-:W-:Y:S01]  /*bf00*/  LOP3.LUT P6, RZ, R22, 0xff00, RZ, 0xc0, !PT ;  /* 0x0000ff0016ff7812 */ /* 0x000fe200078cc0ff */
[----:B------:R-:W-:Y:S01]  /*bf10*/  FFMA.FTZ R172, R3, UR4, R180 ;  /* 0x0000000403ac7c23 */ /* 0x000fe200080100b4 */
[----:B------:R-:W-:-:S03]  /*bf20*/  PRMT R173, R44, 0x7632, R173 ;  /* 0x000076322cad7816 */ /* 0x000fc600000000ad */
[----:B------:R-:W-:Y:S01]  /*bf30*/  FADD.FTZ R172, R221, -R172 ;  /* 0x800000acddac7221 */ /* 0x000fe20000010000 */
[----:B------:R-:W-:-:S05]  /*bf40*/  SHF.L.U32 R173, R173, 0x10, RZ ;  /* 0x00000010adad7819 */ /* 0x000fca00000006ff */
[----:B------:R-:W-:Y:S02]  /*bf50*/  FFMA.FTZ R172, R172, UR24, R173 ;  /* 0x00000018acac7c23 */ /* 0x000fe400080100ad */
[----:B------:R-:W-:Y:S02]  /*bf60*/  @P6 PRMT R174, R176, 0x7632, R174 ;  /* 0x00007632b0ae6816 */ /* 0x000fe400000000ae */
[----:B------:R-:W-:Y:S01]  /*bf70*/  FMUL.FTZ R173, R172, UR12 ;  /* 0x0000000cacad7c20 */ /* 0x000fe20008410000 */
[----:B------:R-:W-:Y:S02]  /*bf80*/  MOV R176, RZ ;  /* 0x000000ff00b07202 */ /* 0x000fe40000000f00 */
[----:B------:R-:W-:Y:S01]  /*bf90*/  @P6 SHF.L.U32 R174, R174, 0x10, RZ ;  /* 0x00000010aeae6819 */ /* 0x000fe200000006ff */
[----:B------:R-:W-:-:S04]  /*bfa0*/  FMUL.FTZ R173, R173, UR26 ;  /* 0x0000001aadad7c20 */ /* 0x000fc80008410000 */
[----:B------:R-:W-:Y:S01]  /*bfb0*/  @P6 FMUL.FTZ R176, R173, R174 ;  /* 0x000000aeadb06220 */ /* 0x000fe20000410000 */
[----:B--2---:R-:W-:Y:S01]  /*bfc0*/  @P6 SHF.L.U32 R174, R181, 0x10, RZ ;  /* 0x00000010b5ae6819 */ /* 0x004fe200000006ff */
[----:B------:R-:W-:-:S04]  /*bfd0*/  HFMA2 R181, -RZ, RZ, 0, 0 ;  /* 0x00000000ffb57431 */ /* 0x000fc800000001ff */
        /* <DEDUP_REMOVED lines=19> */
[----:B------:R-:W-:Y:S02]  /*c110*/  FMUL.FTZ R174, R173, UR12 ;  /* 0x0000000cadae7c20 */ /* 0x000fe40008410000 */
[----:B------:R-:W-:Y:S02]  /*c120*/  @P6 SHF.L.U32 R177, R175, 0x10, RZ ;  /* 0x00000010afb16819 */ /* 0x000fe400000006ff */
[----:B------:R-:W-:Y:S01]  /*c130*/  FMUL.FTZ R174, R174, UR26 ;  /* 0x0000001aaeae7c20 */ /* 0x000fe20008410000 */
[----:B------:R-:W-:-:S03]  /*c140*/  MOV R175, RZ ;  /* 0x000000ff00af7202 */ /* 0x000fc60000000f00 */
[----:B------:R-:W-:Y:S01]  /*c150*/  @P6 FMUL.FTZ R175, R174, R177 ;  /* 0x000000b1aeaf6220 */ /* 0x000fe20000410000 */
[----:B---3--:R-:W-:Y:S02]  /*c160*/  @P6 SHF.L.U32 R177, R249, 0x10, RZ ;  /* 0x00000010f9b16819 */ /* 0x008fe400000006ff */
[----:B------:R-:W2:Y:S01]  /*c170*/  LDL R249, [R1+0x84] ;  /* 0x0000840001f97983 */ /* 0x000ea20000100800 */
[----:B------:R-:W-:Y:S01]  /*c180*/  FADD.FTZ R176, R81, R176 ;  /* 0x000000b051b07221 */ /* 0x000fe20000010000 */
[----:B------:R-:W-:Y:S01]  /*c190*/  FADD.FTZ R248, R80, R248 ;  /* 0x000000f850f87221 */ /* 0x000fe20000010000 */
[----:B------:R-:W-:Y:S01]  /*c1a0*/  @P6 FMUL.FTZ R227, R177, R174 ;  /* 0x000000aeb1e36220 */ /* 0x000fe20000410000 */
[----:B------:R-:W-:Y:S01]  /*c1b0*/  FFMA.FTZ R174, R197, UR4, R180 ;  /* 0x00000004c5ae7c23 */ /* 0x000fe200080100b4 */
[----:B------:R-:W-:Y:S01]  /*c1c0*/  LOP3.LUT P6, RZ, R23, 0xff, RZ, 0xc0, !PT ;  /* 0x000000ff17ff7812 */ /* 0x000fe200078cc0ff */
[----:B------:R-:W-:Y:S01]  /*c1d0*/  FADD.FTZ R82, R82, R181 ;  /* 0x000000b552527221 */ /* 0x000fe20000010000 */
[----:B------:R-:W-:Y:S01]  /*c1e0*/  SHF.L.U32 R177, R46, 0x10, RZ ;  /* 0x000000102eb17819 */ /* 0x000fe200000006ff */
[----:B------:R-:W-:Y:S01]  /*c1f0*/  FADD.FTZ R174, R240, -R174 ;  /* 0x800000aef0ae7221 */ /* 0x000fe20000010000 */
[----:B------:R-:W-:Y:S01]  /*c200*/  FADD.FTZ R83, R83, R175 ;  /* 0x000000af53537221 */ /* 0x000fe20000010000 */
[----:B------:R-:W-:-:S02]  /*c210*/  HFMA2 R250, -RZ, RZ, 0, 0 ;  /* 0x00000000fffa7431 */ /* 0x000fc400000001ff */
[----:B------:R-:W-:Y:S01]  /*c220*/  FFMA.FTZ R174, R174, UR24, R177 ;  /* 0x00000018aeae7c23 */ /* 0x000fe200080100b1 */
[----:B------:R-:W-:-:S03]  /*c230*/  HFMA2 R177, -RZ, RZ, 0, 0 ;  /* 0x00000000ffb17431 */ /* 0x000fc600000001ff */
[----:B------:R-:W-:Y:S02]  /*c240*/  FMUL.FTZ R81, R174, UR12 ;  /* 0x0000000cae517c20 */ /* 0x000fe40008410000 */
[----:B------:R-:W-:Y:S02]  /*c250*/  @P6 SHF.L.U32 R80, R178, 0x10, RZ ;  /* 0x00000010b2506819 */ /* 0x000fe400000006ff */
[----:B------:R-:W-:Y:S01]  /*c260*/  FMUL.FTZ R81, R81, UR26 ;  /* 0x0000001a51517c20 */ /* 0x000fe20008410000 */
[----:B------:R-:W-:-:S03]  /*c270*/  @P6 SHF.L.U32 R181, R166, 0x10, RZ ;  /* 0x00000010a6b56819 */ /* 0x000fc600000006ff */
[----:B------:R-:W-:Y:S01]  /*c280*/  @P6 FMUL.FTZ R177, R81, R80 ;  /* 0x0000005051b16220 */ /* 0x000fe20000410000 */
        /* <DEDUP_REMOVED lines=16> */
[----:B--2---:R-:W-:-:S05]  /*c390*/  @P6 SHF.L.U32 R181, R249, 0x10, RZ ;  /* 0x00000010f9b56819 */ /* 0x004fca00000006ff */
        /* <DEDUP_REMOVED lines=40> */
[----:B------:R-:W-:Y:S01]  /*c620*/  F2FP.BF16.F32.PACK_AB R77, R227, R226 ;  /* 0x000000e2e34d723e */ /* 0x000fe200000010ff */
[----:B------:R-:W-:Y:S06]  /*c630*/  BRA `(.L_x_1152) ;  /* 0x0000000800047947 */ /* 0x000fec0003800000 */
.L_x_1151:
[----:B------:R-:W2:Y:S01]  /*c640*/  LDL R227, [R1+0x7c] ;  /* 0x00007c0001e37983 */ /* 0x000ea20000100800 */
[----:B------:R-:W-:Y:S01]  /*c650*/  FFMA.FTZ R181, R199, UR4, R180 ;  /* 0x00000004c7b57c23 */ /* 0x000fe200080100b4 */
[----:B-----5:R-:W-:Y:S01]  /*c660*/  LOP3.LUT P6, RZ, R22, 0xff, RZ, 0xc0, !PT ;  /* 0x000000ff16ff7812 */ /* 0x020fe200078cc0ff */
[----:B------:R-:W-:Y:S01]  /*c670*/  HFMA2 R183, -RZ, RZ, 0, 0 ;  /* 0x00000000ffb77431 */ /* 0x000fe200000001ff */
[----:B------:R-:W3:Y:S01]  /*c680*/  LDL R228, [R1+0x80] ;  /* 0x0000800001e47983 */ /* 0x000ee20000100800 */
[----:B------:R-:W-:Y:S01]  /*c690*/  SHF.L.U32 R182, R44, 0x10, RZ ;  /* 0x000000102cb67819 */ /* 0x000fe200000006ff */
[----:B------:R-:W-:-:S04]  /*c6a0*/  FADD.FTZ R181, R242, -R181 ;  /* 0x800000b5f2b57221 */ /* 0x000fc80000010000 */
[----:B------:R-:W-:-:S04]  /*c6b0*/  FFMA.FTZ R181, R181, UR24, R182 ;  /* 0x00000018b5b57c23 */ /* 0x000fc800080100b6 */
[----:B------:R-:W-:Y:S01]  /*c6c0*/  FMUL.FTZ R181, R181, UR12 ;  /* 0x0000000cb5b57c20 */ /* 0x000fe20008410000 */
[----:B------:R-:W-:Y:S02]  /*c6d0*/  @P6 SHF.L.U32 R182, R176, 0x10, RZ ;  /* 0x00000010b0b66819 */ /* 0x000fe400000006ff */
[----:B------:R-:W-:Y:S01]  /*c6e0*/  @P6 SHF.L.U32 R226, R164, 0x10, RZ ;  /* 0x00000010a4e26819 */ /* 0x000fe200000006ff */
[----:B------:R-:W-:Y:S01]  /*c6f0*/  FMUL.FTZ R181, R181, UR26 ;  /* 0x0000001ab5b57c20 */ /* 0x000fe20008410000 */
[----:B------:R-:W-:-:S03]  /*c700*/  PRMT R176, R44, 0x7632, R176 ;  /* 0x000076322cb07816 */ /* 0x000fc600000000b0 */
[-C--:B------:R-:W-:Y:S01]  /*c710*/  @P6 FMUL.FTZ R183, R182, R181.reuse ;  /* 0x000000b5b6b76220 */ /* 0x080fe20000410000 */
        /* <DEDUP_REMOVED lines=16> */
[----:B------:R-:W-:Y:S01]  /*c820*/  HFMA2 R81, -RZ, RZ, 0, 0 ;  /* 0x00000000ff517431 */ /* 0x000fe200000001ff */
[----:B--2---:R-:W-:Y:S02]  /*c830*/  @P6 SHF.L.U32 R183, R227, 0x10, RZ ;  /* 0x00000010e3b76819 */ /* 0x004fe400000006ff */
[----:B------:R-:W2:Y:S03]  /*c840*/  LDL R227, [R1+0x84] ;  /* 0x0000840001e37983 */ /* 0x000ea60000100800 */
        /* <DEDUP_REMOVED lines=8> */
[----:B------:R-:W-:-:S04]  /*c8d0*/  FMUL.FTZ R181, R181, UR26 ;  /* 0x0000001ab5b57c20 */ /* 0x000fc80008410000 */
[----:B------:R-:W-:Y:S01]  /*c8e0*/  @P6 FMUL.FTZ R81, R183, R181 ;  /* 0x000000b5b7516220 */ /* 0x000fe20000410000 */
[----:B------:R-:W-:-:S03]  /*c8f0*/  @P6 SHF.L.U32 R183, R165, 0x10, RZ ;  /* 0x00000010a5b76819 */ /* 0x000fc600000006ff */
[----:B------:R-:W-:Y:S01]  /*c900*/  FADD.FTZ R82, R82, R81 ;  /* 0x0000005152527221 */ /* 0x000fe20000010000 */
[----:B------:R-:W-:Y:S01]  /*c910*/  MOV R81, RZ ;  /* 0x000000ff00517202 */ /* 0x000fe20000000f00 */
        /* <DEDUP_REMOVED lines=11> */
[----:B------:R-:W-:-:S03]  /*c9d0*/  HFMA2 R183, -RZ, RZ, 0, 0 ;  /* 0x00000000ffb77431 */ /* 0x000fc600000001ff */
[-C--:B------:R-:W-:Y:S01]  /*c9e0*/  @P6 FMUL.FTZ R183, R181, R177.reuse ;  /* 0x000000b1b5b76220 */ /* 0x080fe20000410000 */
[----:B---3--:R-:W-:Y:S02]  /*c9f0*/  @P6 SHF.L.U32 R181, R228, 0x10, RZ ;  /* 0x00000010e4b56819 */ /* 0x008fe400000006ff */
[----:B------:R-:W3:Y:S01]  /*ca00*/  LDL R228, [R1+0x88] ;  /* 0x0000880001e47983 */ /* 0x000ee20000100800 */
        /* <DEDUP_REMOVED lines=11> */
[----:B------:R-:W-:-:S03]  /*cac0*/  HFMA2 R177, -RZ, RZ, 0, 0 ;  /* 0x00000000ffb17431 */ /* 0x000fc600000001ff */
        /* <DEDUP_REMOVED lines=16> */
[----:B------:R-:W-:-:S04]  /*cbd0*/  @P6 FMUL.FTZ R226, R181, R178 ;  /* 0x000000b2b5e26220 */ /* 0x000fc80000410000 */
[----:B------:R-:W-:Y:S01]  /*cbe0*/  FADD.FTZ R181, R77, R226 ;  /* 0x000000e24db57221 */ /* 0x000fe20000010000 */
[----:B------:R-:W-:Y:S02]  /*cbf0*/  MOV R77, RZ ;  /* 0x000000ff004d7202 */ /* 0x000fe40000000f00 */
[----:B--2---:R-:W-:-:S05]  /*cc00*/  @P6 SHF.L.U32 R226, R227, 0x10, RZ ;  /* 0x00000010e3e26819 */ /* 0x004fca00000006ff */
        /* <DEDUP_REMOVED lines=25> */
[----:B------:R-:W-:Y:S01]  /*cda0*/  @P6 SHF.L.U32 R179, R179, 0x10, RZ ;  /* 0x00000010b3b36819 */ /* 0x000fe200000006ff */
[----:B------:R-:W-:-:S04]  /*cdb0*/  HFMA2 R227, -RZ, RZ, 0, 0 ;  /* 0x00000000ffe37431 */ /* 0x000fc800000001ff */
[----:B------:R-:W-:-:S04]  /*cdc0*/  @P6 FMUL.FTZ R227, R179, R226 ;  /* 0x000000e2b3e36220 */ /* 0x000fc80000410000 */
[----:B------:R-:W-:Y:S01]  /*cdd0*/  FADD.FTZ R179, R79, R227 ;  /* 0x000000e34fb37221 */ /* 0x000fe20000010000 */
[----:B---3--:R-:W-:Y:S02]  /*cde0*/  @P6 SHF.L.U32 R227, R228, 0x10, RZ ;  /* 0x00000010e4e36819 */ /* 0x008fe400000006ff */
[----:B------:R-:W-:-:S03]  /*cdf0*/  MOV R79, RZ ;  /* 0x000000ff004f7202 */ /* 0x000fc60000000f00 */
[----:B------:R-:W-:-:S05]  /*ce00*/  @P6 FMUL.FTZ R79, R227, R226 ;  /* 0x000000e2e34f6220 */ /* 0x000fca0000410000 */
[----:B------:R-:W-:Y:S02]  /*ce10*/  F2FP.BF16.F32.PACK_AB R79, R79, R78 ;  /* 0x0000004e4f4f723e */ /* 0x000fe400000010ff */
[----:B------:R-:W-:Y:S02]  /*ce20*/  F2FP.BF16.F32.PACK_AB R78, R77, R76 ;  /* 0x0000004c4d4e723e */ /* 0x000fe400000010ff */
[----:B------:R-:W-:Y:S02]  /*ce30*/  F2FP.BF16.F32.PACK_AB R77, R183, R81 ;  /* 0x00000051b74d723e */ /* 0x000fe400000010ff */
[----:B------:R-:W-:-:S07]  /*ce40*/  F2FP.BF16.F32.PACK_AB R76, R80, R182 ;  /* 0x000000b6504c723e */ /* 0x000fce00000010ff */
.L_x_1152:
        /* <DEDUP_REMOVED lines=13> */
.L_x_1150:
[----:B------:R-:W-:Y:S05]  /*cf20*/  BSYNC.RECONVERGENT B1 ;  /* 0x0000000000017941 */ /* 0x000fea0003800200 */
.L_x_1149:
        /* <DEDUP_REMOVED lines=140> */
.L_x_1155:
        /* <DEDUP_REMOVED lines=129> */
.L_x_1156:
        /* <DEDUP_REMOVED lines=13> */
.L_x_1154:
[----:B------:R-:W-:Y:S05]  /*e0d0*/  BSYNC.RECONVERGENT B1 ;  /* 0x0000000000017941 */ /* 0x000fea0003800200 */
.L_x_1153:
        /* <DEDUP_REMOVED lines=140> */
.L_x_1159:
        /* <DEDUP_REMOVED lines=129> */
.L_x_1160:
        /* <DEDUP_REMOVED lines=13> */
.L_x_1158:
[----:B------:R-:W-:Y:S05]  /*f280*/  BSYNC.RECONVERGENT B1 ;  /* 0x0000000000017941 */ /* 0x000fea0003800200 */
.L_x_1157:
        /* <DEDUP_REMOVED lines=10> */
[----:B-----5:R-:W-:Y:S02]  /*f330*/  LOP3.LUT P6, RZ, R30, 0xff, RZ, 0xc0, !PT ;  /* 0x000000ff1eff7812 */ /* 0x020fe400078cc0ff */
[----:B------:R-:W-:Y:S01]  /*f340*/  CS2R R182, SRZ ;  /* 0x0000000000b67805 */ /* 0x000fe2000001ff00 */
[----:B------:R-:W3:Y:S01]  /*f350*/  LDL R249, [R1+0x54] ;  /* 0x0000540001f97983 */ /* 0x000ee20000100800 */
[----:B------:R-:W-:Y:S01]  /*f360*/  SHF.L.U32 R173, R32, 0x10, RZ ;  /* 0x0000001020ad7819 */ /* 0x000fe200000006ff */
[----:B------:R-:W-:Y:S01]  /*f370*/  FADD.FTZ R172, R233, -R172 ;  /* 0x800000ace9ac7221 */ /* 0x000fe20000010000 */
[----:B------:R-:W-:Y:S01]  /*f380*/  HFMA2 R174, -RZ, RZ, 0, 0 ;  /* 0x00000000ffae7431 */ /* 0x000fe200000001ff */
[----:B------:R-:W-:Y:S02]  /*f390*/  MOV R226, RZ ;  /* 0x000000ff00e27202 */ /* 0x000fe40000000f00 */
        /* <DEDUP_REMOVED lines=29> */
[----:B------:R-:W-:Y:S01]  /*f570*/  FMUL.FTZ R181, R175, UR26 ;  /* 0x0000001aafb57c20 */ /* 0x000fe20008410000 */
[----:B------:R-:W-:Y:S01]  /*f580*/  HFMA2 R175, -RZ, RZ, 0, 0 ;  /* 0x00000000ffaf7431 */ /* 0x000fe200000001ff */
[----:B------:R-:W-:Y:S02]  /*f590*/  PRMT R177, R33, 0x7632, R177 ;  /* 0x0000763221b17816 */ /* 0x000fe400000000b1 */
[----:B------:R-:W-:Y:S01]  /*f5a0*/  @P6 FMUL.FTZ R175, R181, R228 ;  /* 0x000000e4b5af6220 */ /* 0x000fe20000410000 */
        /* <DEDUP_REMOVED lines=12> */
[----:B------:R-:W-:Y:S01]  /*f670*/  FADD.FTZ R247, R56, R174 ;  /* 0x000000ae38f77221 */ /* 0x000fe20000010000 */
[----:B------:R-:W-:Y:S01]  /*f680*/  MOV R56, RZ ;  /* 0x000000ff00387202 */ /* 0x000fe20000000f00 */
[----:B------:R-:W-:Y:S01]  /*f690*/  FADD.FTZ R176, R57, R176 ;  /* 0x000000b039b07221 */ /* 0x000fe20000010000 */
[----:B------:R-:W-:Y:S01]  /*f6a0*/  FADD.FTZ R59, R59, R177 ;  /* 0x000000b13b3b7221 */ /* 0x000fe20000010000 */
[----:B------:R-:W-:Y:S01]  /*f6b0*/  FADD.FTZ R58, R58, R175 ;  /* 0x000000af3a3a7221 */ /* 0x000fe20000010000 */
[----:B------:R-:W-:Y:S01]  /*f6c0*/  HFMA2 R175, -RZ, RZ, 0, 0 ;  /* 0x00000000ffaf7431 */ /* 0x000fe200000001ff */
[----:B------:R-:W-:Y:S02]  /*f6d0*/  F2FP.BF16.F32.PACK_AB R173, R228, R173 ;  /* 0x000000ade4ad723e */ /* 0x000fe400000010ff */
[----:B------:R-:W-:Y:S02]  /*f6e0*/  F2FP.BF16.F32.PACK_AB R172, R172, R227 ;  /* 0x000000e3acac723e */ /* 0x000fe400000010ff */
[----:B--2---:R-:W-:-:S05]  /*f6f0*/  @P6 SHF.L.U32 R174, R248, 0x10, RZ ;  /* 0x00000010f8ae6819 */ /* 0x004fca00000006ff */
[----:B------:R-:W-:Y:S01]  /*f700*/  @P6 FMUL.FTZ R56, R174, R181 ;  /* 0x000000b5ae386220 */ /* 0x000fe20000410000 */
[----:B------:R-:W-:Y:S01]  /*f710*/  FFMA.FTZ R174, R195, UR4, R180 ;  /* 0x00000004c3ae7c23 */ /* 0x000fe200080100b4 */
[----:B------:R-:W-:Y:S02]  /*f720*/  SHF.L.U32 R181, R34, 0x10, RZ ;  /* 0x0000001022b57819 */ /* 0x000fe400000006ff */
[----:B------:R-:W-:Y:S01]  /*f730*/  LOP3.LUT P6, RZ, R31, 0xff, RZ, 0xc0, !PT ;  /* 0x000000ff1fff7812 */ /* 0x000fe200078cc0ff */
[----:B------:R-:W-:-:S04]  /*f740*/  FADD.FTZ R174, R231, -R174 ;  /* 0x800000aee7ae7221 */ /* 0x000fc80000010000 */
[----:B------:R-:W-:-:S04]  /*f750*/  FFMA.FTZ R174, R174, UR24, R181 ;  /* 0x00000018aeae7c23 */ /* 0x000fc800080100b5 */
[----:B------:R-:W-:-:S04]  /*f760*/  FMUL.FTZ R57, R174, UR12 ;  /* 0x0000000cae397c20 */ /* 0x000fc80008410000 */
[----:B------:R-:W-:Y:S01]  /*f770*/  FMUL.FTZ R177, R57, UR26 ;  /* 0x0000001a39b17c20 */ /* 0x000fe20008410000 */
[----:B------:R-:W-:Y:S02]  /*f780*/  @P6 SHF.L.U32 R57, R178, 0x10, RZ ;  /* 0x00000010b2396819 */ /* 0x000fe400000006ff */
[----:B------:R-:W-:-:S03]  /*f790*/  @P6 SHF.L.U32 R181, R154, 0x10, RZ ;  /* 0x000000109ab56819 */ /* 0x000fc600000006ff */
[----:B------:R-:W-:Y:S01]  /*f7a0*/  @P6 FMUL.FTZ R175, R177, R57 ;  /* 0x00000039b1af6220 */ /* 0x000fe20000410000 */
[----:B------:R-:W-:Y:S01]  /*f7b0*/  MOV R57, RZ ;  /* 0x000000ff00397202 */ /* 0x000fe20000000f00 */
[----:B------:R-:W-:Y:S01]  /*f7c0*/  @P6 FMUL.FTZ R57, R181, R177 ;  /* 0x000000b1b5396220 */ /* 0x000fe20000410000 */
[----:B------:R-:W-:Y:S01]  /*f7d0*/  LOP3.LUT P6, RZ, R31, 0xff00, RZ, 0xc0, !PT ;  /* 0x0000ff001fff7812 */ /* 0x000fe200078cc0ff */
[----:B------:R-:W-:Y:S01]  /*f7e0*/  FFMA.FTZ R181, R16, UR4, R180 ;  /* 0x0000000410b57c23 */ /* 0x000fe200080100b4 */
[----:B------:R-:W-:-:S03]  /*f7f0*/  PRMT R177, R34, 0x7632, R177 ;  /* 0x0000763222b17816 */ /* 0x000fc600000000b1 */
[----:B------:R-:W-:Y:S01]  /*f800*/  FADD.FTZ R181, R207, -R181 ;  /* 0x800000b5cfb57221 */ /* 0x000fe20000010000 */
[----:B------:R-:W-:-:S05]  /*f810*/  SHF.L.U32 R177, R177, 0x10, RZ ;  /* 0x00000010b1b17819 */ /* 0x000fca00000006ff */
[----:B------:R-:W-:Y:S01]  /*f820*/  FFMA.FTZ R248, R181, UR24, R177 ;  /* 0x00000018b5f87c23 */ /* 0x000fe200080100b1 */
[----:B------:R-:W-:Y:S01]  /*f830*/  FADD.FTZ R177, R52, R175 ;  /* 0x000000af34b17221 */ /* 0x000fe20000010000 */
[----:B------:R-:W-:Y:S02]  /*f840*/  @P6 PRMT R52, R178, 0x7632, R52 ;  /* 0x00007632b2346816 */ /* 0x000fe40000000034 */
[----:B------:R-:W-:Y:S02]  /*f850*/  FMUL.FTZ R175, R248, UR12 ;  /* 0x0000000cf8af7c20 */ /* 0x000fe40008410000 */
[----:B------:R-:W-:Y:S02]  /*f860*/  @P6 SHF.L.U32 R52, R52, 0x10, RZ ;  /* 0x0000001034346819 */ /* 0x000fe400000006ff */
[----:B------:R-:W-:Y:S01]  /*f870*/  FMUL.FTZ R175, R175, UR26 ;  /* 0x0000001aafaf7c20 */ /* 0x000fe20008410000 */
[----:B------:R-:W-:-:S03]  /*f880*/  HFMA2 R178, -RZ, RZ, 0, 0 ;  /* 0x00000000ffb27431 */ /* 0x000fc600000001ff */
[----:B------:R-:W-:-:S04]  /*f890*/  @P6 FMUL.FTZ R178, R175, R52 ;  /* 0x00000034afb26220 */ /* 0x000fc80000410000 */
[----:B------:R-:W-:Y:S01]  /*f8a0*/  FADD.FTZ R181, R53, R178 ;  /* 0x000000b235b57221 */ /* 0x000fe20000010000 */
[----:B---3--:R-:W-:Y:S02]  /*f8b0*/  @P6 SHF.L.U32 R53, R249, 0x10, RZ ;  /* 0x00000010f9356819 */ /* 0x008fe400000006ff */
        /* <DEDUP_REMOVED lines=30> */
[----:B------:R-:W-:Y:S02]  /*faa0*/  @P6 SHF.L.U32 R249, R250, 0x10, RZ ;  /* 0x00000010faf96819 */ /* 0x000fe400000006ff */
[----:B------:R-:W-:-:S03]  /*fab0*/  MOV R55, RZ ;  /* 0x000000ff00377202 */ /* 0x000fc60000000f00 */
[----:B------:R-:W-:Y:S01]  /*fac0*/  @P6 FMUL.FTZ R55, R249, R180 ;  /* 0x000000b4f9376220 */ /* 0x000fe20000410000 */
[----:B------:R-:W-:Y:S02]  /*fad0*/  F2FP.BF16.F32.PACK_AB R175, R54, R175 ;  /* 0x000000af36af723e */ /* 0x000fe400000010ff */
[----:B------:R-:W-:Y:S02]  /*fae0*/  F2FP.BF16.F32.PACK_AB R54, R52, R57 ;  /* 0x000000393436723e */ /* 0x000fe400000010ff */
[----:B------:R-:W-:Y:S02]  /*faf0*/  F2FP.BF16.F32.PACK_AB R55, R55, R53 ;  /* 0x000000353737723e */ /* 0x000fe400000010ff */
[----:B------:R-:W-:Y:S02]  /*fb00*/  F2FP.BF16.F32.PACK_AB R174, R248, R174 ;  /* 0x000000aef8ae723e */ /* 0x000fe400000010ff */
[----:B------:R-:W-:Y:S02]  /*fb10*/  F2FP.BF16.F32.PACK_AB R53, R56, R226 ;  /* 0x000000e23835723e */ /* 0x000fe400000010ff */
[----:B------:R-:W-:Y:S01]  /*fb20*/  F2FP.BF16.F32.PACK_AB R52, R183, R182 ;  /* 0x000000b6b734723e */ /* 0x000fe200000010ff */
[----:B------:R-:W-:Y:S06]  /*fb30*/  BRA `(.L_x_1162) ;  /* 0x0000000400fc7947 */ /* 0x000fec0003800000 */
.L_x_1161:
[----:B------:R-:W2:Y:S04]  /*fb40*/  LDL R228, [R1+0x50] ;  /* 0x0000500001e47983 */ /* 0x000ea80000100800 */
[----:B------:R-:W3:Y:S01]  /*fb50*/  LDL R227, [R1+0x54] ;  /* 0x0000540001e37983 */ /* 0x000ee20000100800 */
        /* <DEDUP_REMOVED lines=27> */
[-C--:B------:R-:W-:Y:S01]  /*fd10*/  @P6 FMUL.FTZ R176, R226, R181.reuse ;  /* 0x000000b5e2b06220 */ /* 0x080fe20000410000 */
        /* <DEDUP_REMOVED lines=59> */
[----:B---3--:R-:W-:Y:S02]  /*100d0*/  @P6 SHF.L.U32 R226, R227, 0x10, RZ ;  /* 0x00000010e3e26819 */ /* 0x008fe400000006ff */
[----:B------:R-:W-:-:S03]  /*100e0*/  MOV R53, RZ ;  /* 0x000000ff00357202 */ /* 0x000fc60000000f00 */
[----:B------:R-:W-:Y:S01]  /*100f0*/  @P6 FMUL.FTZ R53, R226, R178 ;  /* 0x000000b2e2356220 */ /* 0x000fe20000410000 */
[--C-:B------:R-:W-:Y:S01]  /*10100*/  FFMA.FTZ R178, R186, UR4, R180.reuse ;  /* 0x00000004bab27c23 */ /* 0x100fe200080100b4 */
[----:B------:R-:W-:Y:S01]  /*10110*/  LOP3.LUT P6, RZ, R31, 0xff0000, RZ, 0xc0, !PT ;  /* 0x00ff00001fff7812 */ /* 0x000fe200078cc0ff */
[----:B------:R-:W-:Y:S01]  /*10120*/  FFMA.FTZ R180, R245, UR4, R180 ;  /* 0x00000004f5b47c23 */ /* 0x000fe200080100b4 */
[----:B------:R-:W-:Y:S01]  /*10130*/  SHF.L.U32 R226, R35, 0x10, RZ ;  /* 0x0000001023e27819 */ /* 0x000fe200000006ff */
[----:B------:R-:W-:Y:S02]  /*10140*/  FADD.FTZ R178, R223, -R178 ;  /* 0x800000b2dfb27221 */ /* 0x000fe40000010000 */
[----:B------:R-:W-:Y:S02]  /*10150*/  FADD.FTZ R180, R246, -R180 ;  /* 0x800000b4f6b47221 */ /* 0x000fe40000010000 */
        /* <DEDUP_REMOVED lines=11> */
[----:B------:R-:W-:Y:S02]  /*10210*/  ISETP.GE.U32.AND P6, PT, R30, RZ, PT ;  /* 0x000000ff1e00720c */ /* 0x000fe40003fc6070 */
[----:B------:R-:W-:Y:S02]  /*10220*/  SHF.L.U32 R226, R179, 0x10, RZ ;  /* 0x00000010b3e27819 */ /* 0x000fe400000006ff */
[----:B------:R-:W-:-:S03]  /*10230*/  ISETP.GE.U32.AND.EX P6, PT, R31, 0x1000000, PT, P6 ;  /* 0x010000001f00780c */ /* 0x000fc60003fc6160 */
[----:B------:R-:W-:Y:S01]  /*10240*/  FFMA.FTZ R180, R180, UR24, R226 ;  /* 0x00000018b4b47c23 */ /* 0x000fe200080100e2 */
[----:B------:R-:W-:-:S03]  /*10250*/  HFMA2 R226, -RZ, RZ, 0, 0 ;  /* 0x00000000ffe27431 */ /* 0x000fc600000001ff */
[----:B------:R-:W-:-:S04]  /*10260*/  FMUL.FTZ R180, R180, UR12 ;  /* 0x0000000cb4b47c20 */ /* 0x000fc80008410000 */
[----:B------:R-:W-:Y:S02]  /*10270*/  FMUL.FTZ R180, R180, UR26 ;  /* 0x0000001ab4b47c20 */ /* 0x000fe40008410000 */
[----:B------:R-:W-:-:S04]  /*10280*/  @P6 PRMT R179, R179, 0x7632, R179 ;  /* 0x00007632b3b36816 */ /* 0x000fc800000000b3 */
[----:B------:R-:W-:-:S05]  /*10290*/  @P6 SHF.L.U32 R179, R179, 0x10, RZ ;  /* 0x00000010b3b36819 */ /* 0x000fca00000006ff */
[----:B------:R-:W-:-:S04]  /*102a0*/  @P6 FMUL.FTZ R226, R179, R180 ;  /* 0x000000b4b3e26220 */ /* 0x000fc80000410000 */
[----:B------:R-:W-:Y:S01]  /*102b0*/  FADD.FTZ R179, R55, R226 ;  /* 0x000000e237b37221 */ /* 0x000fe20000010000 */
[----:B------:R-:W-:Y:S02]  /*102c0*/  @P6 SHF.L.U32 R226, R250, 0x10, RZ ;  /* 0x00000010fae26819 */ /* 0x000fe400000006ff */
[----:B------:R-:W-:-:S03]  /*102d0*/  MOV R55, RZ ;  /* 0x000000ff00377202 */ /* 0x000fc60000000f00 */
[----:B------:R-:W-:-:S05]  /*102e0*/  @P6 FMUL.FTZ R55, R226, R180 ;  /* 0x000000b4e2376220 */ /* 0x000fca0000410000 */
[----:B------:R-:W-:Y:S02]  /*102f0*/  F2FP.BF16.F32.PACK_AB R55, R55, R54 ;  /* 0x000000363737723e */ /* 0x000fe400000010ff */
[----:B------:R-:W-:Y:S02]  /*10300*/  F2FP.BF16.F32.PACK_AB R54, R53, R52 ;  /* 0x000000343536723e */ /* 0x000fe400000010ff */
[----:B------:R-:W-:Y:S02]  /*10310*/  F2FP.BF16.F32.PACK_AB R53, R183, R57 ;  /* 0x00000039b735723e */ /* 0x000fe400000010ff */
[----:B------:R-:W-:-:S07]  /*10320*/  F2FP.BF16.F32.PACK_AB R52, R56, R182 ;  /* 0x000000b63834723e */ /* 0x000fce00000010ff */
.L_x_1162:
        /* <DEDUP_REMOVED lines=12> */
.L_x_1142:
[----:B------:R-:W-:Y:S05]  /*103f0*/  BSYNC.RECONVERGENT B0 ;  /* 0x0000000000007941 */ /* 0x000fea0003800200 */
.L_x_1124:
[----:B------:R-:W-:Y:S02]  /*10400*/  UIADD3 UR7, UPT, UPT, UR7, UR22, URZ ;  /* 0x0000001607077290 */ /* 0x000fe4000fffe0ff */
[----:B------:R-:W-:Y:S02]  /*10410*/  UPLOP3.LUT UP2, UPT, UPT, UPT, UP2, 0x40, 0x4 ;  /* 0x000000000004789c */ /* 0x000fe40003f4e820 */
[----:B------:R-:W-:-:S09]  /*10420*/  UISETP.GE.AND UP1, UPT, UR7, UR23, UPT ;  /* 0x000000170700728c */ /* 0x000fd2000bf26270 */
[----:B------:R-:W-:Y:S05]  /*10430*/  BRA.U !UP1, `(.L_x_1163) ;  /* 0xffffff1109047547 */ /* 0x000fea000b83ffff */
.L_x_1111:
[----:B------:R-:W0:Y:S01]  /*10440*/  S2UR UR4, SR_CTAID.X ;  /* 0x00000000000479c3 */ /* 0x000e220000002500 */
[----:B------:R-:W1:Y:S01]  /*10450*/  S2R R0, SR_TID.X ;  /* 0x0000000000007919 */ /* 0x000e620000002100 */
[----:B------:R-:W-:Y:S01]  /*10460*/  BSSY.RECONVERGENT B0, `(.L_x_1164) ;  /* 0x000001a000007945 */ /* 0x000fe20003800200 */
[----:B0-----:R-:W-:-:S06]  /*10470*/  UIMAD UR4, UR4, UR6, URZ ;  /* 0x00000006040472a4 */ /* 0x001fcc000f8e02ff */
[----:B------:R-:W-:-:S04]  /*10480*/  MOV R9, UR4 ;  /* 0x0000000400097c02 */ /* 0x000fc80008000f00 */
[----:B-1----:R-:W-:Y:S01]  /*10490*/  LEA.HI R9, R9, R0, RZ, 0x1d ;  /* 0x0000000009097211 */ /* 0x002fe200078fe8ff */
        /* <DEDUP_REMOVED lines=22> */
.L_x_1165:
[----:B------:R-:W-:Y:S05]  /*10600*/  BSYNC.RECONVERGENT B0 ;  /* 0x0000000000007941 */ /* 0x000fea0003800200 */
.L_x_1164:
[----:B------:R-:W-:Y:S04]  /*10610*/  BSSY.RECONVERGENT B0, `(.L_x_1166) ;  /* 0x0000017000007945 */ /* 0x000fe80003800200 */
[----:B------:R-:W-:Y:S05]  /*10620*/  @!P4 BRA `(.L_x_1167) ;  /* 0x000000000054c947 */ /* 0x000fea0003800000 */
[----:B------:R-:W2:Y:S01]  /*10630*/  LDL.LU R16, [R1+0x20] ;  /* 0x0000200001107983 */ /* 0x000ea20000300800 */
[----:B0-----:R-:W0:Y:S03]  /*10640*/  LDC.64 R2, c[0x0][0x440] ;  /* 0x00011000ff027b82 */ /* 0x001e260000000a00 */
        /* <DEDUP_REMOVED lines=19> */
.L_x_1167:
[----:B------:R-:W-:Y:S05]  /*10780*/  BSYNC.RECONVERGENT B0 ;  /* 0x0000000000007941 */ /* 0x000fea0003800200 */
.L_x_1166:
[----:B------:R-:W-:Y:S04]  /*10790*/  BSSY.RECONVERGENT B0, `(.L_x_1168) ;  /* 0x0000013000007945 */ /* 0x000fe80003800200 */
[----:B------:R-:W-:Y:S05]  /*107a0*/  @!P3 BRA `(.L_x_1169) ;  /* 0x000000000044b947 */ /* 0x000fea0003800000 */
[----:B-1----:R-:W2:Y:S01]  /*107b0*/  LDL.LU R12, [R1] ;  /* 0x00000000010c7983 */ /* 0x002ea20000300800 */
[----:B0-----:R-:W0:Y:S03]  /*107c0*/  LDC.64 R2, c[0x0][0x440] ;  /* 0x00011000ff027b82 */ /* 0x001e260000000a00 */
        /* <DEDUP_REMOVED lines=15> */
.L_x_1169:
[----:B------:R-:W-:Y:S05]  /*108c0*/  BSYNC.RECONVERGENT B0 ;  /* 0x0000000000007941 */ /* 0x000fea0003800200 */
.L_x_1168:
        /* <DEDUP_REMOVED lines=15> */
.L_x_1171:
[----:B------:R-:W-:Y:S05]  /*109c0*/  BSYNC.RECONVERGENT B0 ;  /* 0x0000000000007941 */ /* 0x000fea0003800200 */
.L_x_1170:
[----:B------:R-:W-:Y:S05]  /*109d0*/  @!P1 EXIT ;  /* 0x000000000000994d */ /* 0x000fea0003800000 */
[----:B01-34-:R-:W0:Y:S08]  /*109e0*/  LDC.64 R2, c[0x0][0x440] ;  /* 0x00011000ff027b82 */ /* 0x01be300000000a00 */
        /* <DEDUP_REMOVED lines=12> */
.L_x_1172:
        /* <DEDUP_REMOVED lines=13> */
.L_x_19288:


//--------------------- .text._ZN10layer_norm13ln_bwd_kernelINS_13Kernel_traitsI13__nv_bfloat16S2_S2_S2_fjLj5120ELj1ELj1ELj4ELj16ENS_18Kernel_traits_baseILj5120ES2_S2_S2_S2_fjLj128EEEEELb1ELb1ELb0ELb1EEEvNS_9BwdParamsE --------------------------
	.section	.text._ZN10layer_norm13ln_bwd_kernelINS_13Kernel_traitsI13__nv_bfloat16S2_S2_S2_fjLj5120ELj1ELj1ELj4ELj16ENS_18Kernel_traits_baseILj5120ES2_S2_S2_S2_fjLj128EEEEELb1ELb1ELb0ELb1EEEvNS_9BwdParamsE,"ax",@progbits
	.align	128
        .global         _ZN10layer_norm13ln_bwd_kernelINS_13Kernel_traitsI13__nv_bfloat16S2_S2_S2_fjLj5120ELj1ELj1ELj4ELj16ENS_18Kernel_traits_baseILj5120ES2_S2_S2_S2_fjLj128EEEEELb1ELb1ELb0ELb1EEEvNS_9BwdParamsE
        .type           _ZN10layer_norm13ln_bwd_kernelINS_13Kernel_traitsI13__nv_bfloat16S2_S2_S2_fjLj5120ELj1ELj1ELj4ELj16ENS_18Kernel_traits_baseILj5120ES2_S2_S2_S2_fjLj128EEEEELb1ELb1ELb0ELb1EEEvNS_9BwdParamsE,@function
        .size           _ZN10layer_norm13ln_bwd_kernelINS_13Kernel_traitsI13__nv_bfloat16S2_S2_S2_fjLj5120ELj1ELj1ELj4ELj16ENS_18Kernel_traits_baseILj5120ES2_S2_S2_S2_fjLj128EEEEELb1ELb1ELb0ELb1EEEvNS_9BwdParamsE,(.L_x_19289 - _ZN10layer_norm13ln_bwd_kernelINS_13Kernel_traitsI13__nv_bfloat16S2_S2_S2_fjLj5120ELj1ELj1ELj4ELj16ENS_18Kernel_traits_baseILj5120ES2_S2_S2_S2_fjLj128EEEEELb1ELb1ELb0ELb1EEEvNS_9BwdParamsE)
        .other          _ZN10layer_norm13ln_bwd_kernelINS_13Kernel_traitsI13__nv_bfloat16S2_S2_S2_fjLj5120ELj1ELj1ELj4ELj16ENS_18Kernel_traits_baseILj5120ES2_S2_S2_S2_fjLj128EEEEELb1ELb1ELb0ELb1EEEvNS_9BwdParamsE,@"STO_CUDA_ENTRY STV_DEFAULT"
_ZN10layer_norm13ln_bwd_kernelINS_13Kernel_traitsI13__nv_bfloat16S2_S2_S2_fjLj5120ELj1ELj1ELj4ELj16ENS_18Kernel_traits_baseILj5120ES2_S2_S2_S2_fjLj128EEEEELb1ELb1ELb0ELb1EEEvNS_9BwdParamsE:
.text._ZN10layer_norm13ln_bwd_kernelINS_13Kernel_traitsI13__nv_bfloat16S2_S2_S2_fjLj5120ELj1ELj1ELj4ELj16ENS_18Kernel_traits_baseILj5120ES2_S2_S2_S2_fjLj128EEEEELb1ELb1ELb0ELb1EEEvNS_9BwdParamsE:
        /* <DEDUP_REMOVED lines=72> */
[----:B------:R-:W-:Y:S01]  /*0480*/  PLOP3.LUT P1, PT, PT, PT, PT, 0x8, 0x80 ;  /* 0x000000000080781c */ /* 0x000fe20003f2e170 */
[----:B------:R-:W-:Y:S01]  /*0490*/  HFMA2 R203, -RZ, RZ, 0, 0 ;  /* 0x00000000ffcb7431 */ /* 0x000fe200000001ff */
[----:B------:R-:W4:Y:S01]  /*04a0*/  LDCU UR7, c[0x0][0x408] ;  /* 0x00008100ff0777ac */ /* 0x000f220008000800 */
[----:B------:R-:W-:-:S02]  /*04b0*/  HFMA2 R223, -RZ, RZ, 0, 0 ;  /* 0x00000000ffdf7431 */ /* 0x000fc400000001ff */
[----:B------:R-:W-:Y:S01]  /*04c0*/  HFMA2 R252, -RZ, RZ, 0, 0 ;  /* 0x00000000fffc7431 */ /* 0x000fe200000001ff */
[----:B------:R-:W-:Y:S01]  /*04d0*/  CS2R R208, SRZ ;  /* 0x0000000000d07805 */ /* 0x000fe2000001ff00 */
[----:B------:R-:W-:Y:S01]  /*04e0*/  HFMA2 R36, -RZ, RZ, 0, 0 ;  /* 0x00000000ff247431 */ /* 0x000fe200000001ff */
[----:B------:R-:W-:Y:S02]  /*04f0*/  CS2R R206, SRZ ;  /* 0x0000000000ce7805 */ /* 0x000fe4000001ff00 */
[----:B------:R-:W-:Y:S02]  /*0500*/  CS2R R204, SRZ ;  /* 0x0000000000cc7805 */ /* 0x000fe4000001ff00 */
[----:B------:R-:W-:Y:S02]  /*0510*/  CS2R R210, SRZ ;  /* 0x0000000000d27805 */ /* 0x000fe4000001ff00 */
[----:B------:R-:W-:Y:S02]  /*0520*/  CS2R R216, SRZ ;  /* 0x0000000000d87805 */ /* 0x000fe4000001ff00 */
[----:B------:R-:W-:-:S02]  /*0530*/  MOV R212, RZ ;  /* 0x000000ff00d47202 */ /* 0x000fc40000000f00 */
[----:B------:R-:W-:Y:S01]  /*0540*/  CS2R R218, SRZ ;  /* 0x0000000000da7805 */ /* 0x000fe2000001ff00 */
[----:B-1----:R-:W-:Y:S01]  /*0550*/  IMAD.WIDE.U32 R2, R0, 0x10, R2 ;  /* 0x0000001000027825 */ /* 0x002fe200078e0002 */
[----:B------:R-:W-:Y:S02]  /*0560*/  MOV R192, RZ ;  /* 0x000000ff00c07202 */ /* 0x000fe40000000f00 */
[----:B------:R-:W-:Y:S02]  /*0570*/  CS2R R224, SRZ ;  /* 0x0000000000e07805 */ /* 0x000fe4000001ff00 */
[----:B------:R-:W-:Y:S02]  /*0580*/  CS2R R190, SRZ ;  /* 0x0000000000be7805 */ /* 0x000fe4000001ff00 */
[----:B------:R-:W-:Y:S01]  /*0590*/  CS2R R228, SRZ ;  /* 0x0000000000e47805 */ /* 0x000fe2000001ff00 */
[----:B0-----:R-:W5:Y:S01]  /*05a0*/  LDG.E.128 R24, desc[UR14][R2.64] ;  /* 0x0000000e02187981 */ /* 0x001f62000c1e1d00 */
[----:B------:R-:W-:-:S02]  /*05b0*/  CS2R R226, SRZ ;  /* 0x0000000000e27805 */ /* 0x000fc4000001ff00 */
[----:B------:R-:W-:Y:S02]  /*05c0*/  CS2R R230, SRZ ;  /* 0x0000000000e67805 */ /* 0x000fe4000001ff00 */
[----:B------:R-:W-:Y:S01]  /*05d0*/  CS2R R188, SRZ ;  /* 0x0000000000bc7805 */ /* 0x000fe2000001ff00 */
[----:B------:R-:W4:Y:S01]  /*05e0*/  LDG.E.128 R20, desc[UR14][R2.64+0x800] ;  /* 0x0008000e02147981 */ /* 0x000f22000c1e1d00 */
[----:B------:R-:W-:Y:S02]  /*05f0*/  CS2R R234, SRZ ;  /* 0x0000000000ea7805 */ /* 0x000fe4000001ff00 */
[----:B------:R-:W-:Y:S02]  /*0600*/  MOV R232, RZ ;  /* 0x000000ff00e87202 */ /* 0x000fe40000000f00 */
[----:B------:R-:W-:Y:S01]  /*0610*/  CS2R R238, SRZ ;  /* 0x0000000000ee7805 */ /* 0x000fe2000001ff00 */
[----:B------:R-:W4:Y:S01]  /*0620*/  LDG.E.128 R16, desc[UR14][R2.64+0x1000] ;  /* 0x0010000e02107981 */ /* 0x000f22000c1e1d00 */
[----:B------:R-:W-:-:S02]  /*0630*/  CS2R R236, SRZ ;  /* 0x0000000000ec7805 */ /* 0x000fc4000001ff00 */
[----:B------:R-:W-:Y:S02]  /*0640*/  CS2R R186, SRZ ;  /* 0x0000000000ba7805 */ /* 0x000fe4000001ff00 */
[----:B------:R-:W-:Y:S01]  /*0650*/  CS2R R240, SRZ ;  /* 0x0000000000f07805 */ /* 0x000fe2000001ff00 */
[----:B------:R-:W4:Y:S01]  /*0660*/  LDG.E.128 R12, desc[UR14][R2.64+0x1800] ;  /* 0x0018000e020c7981 */ /* 0x000f22000c1e1d00 */
[----:B------:R-:W-:Y:S02]  /*0670*/  CS2R R250, SRZ ;  /* 0x0000000000fa7805 */ /* 0x000fe4000001ff00 */
[----:B------:R-:W-:Y:S02]  /*0680*/  CS2R R248, SRZ ;  /* 0x0000000000f87805 */ /* 0x000fe4000001ff00 */
[----:B------:R-:W-:Y:S01]  /*0690*/  CS2R R246, SRZ ;  /* 0x0000000000f67805 */ /* 0x000fe2000001ff00 */
[----:B------:R-:W4:Y:S01]  /*06a0*/  LDG.E.128 R8, desc[UR14][R2.64+0x2000] ;  /* 0x0020000e02087981 */ /* 0x000f22000c1e1d00 */
[----:B---3--:R-:W-:Y:S01]  /*06b0*/  IMAD.WIDE.U32 R4, R0, 0x10, R4 ;  /* 0x0000001000047825 */ /* 0x008fe200078e0004 */
[----:B------:R-:W-:-:S02]  /*06c0*/  CS2R R244, SRZ ;  /* 0x0000000000f47805 */ /* 0x000fc4000001ff00 */
[----:B------:R-:W-:Y:S02]  /*06d0*/  CS2R R242, SRZ ;  /* 0x0000000000f27805 */ /* 0x000fe4000001ff00 */
        /* <DEDUP_REMOVED lines=8> */
[----:B------:R-:W-:Y:S01]  /*0760*/  IMAD.MOV.U32 R173, RZ, RZ, RZ ;  /* 0x000000ffffad7224 */ /* 0x000fe200078e00ff */
[----:B------:R-:W-:Y:S01]  /*0770*/  CS2R R6, SRZ ;  /* 0x0000000000067805 */ /* 0x000fe2000001ff00 */
[----:B------:R-:W3:Y:S01]  /*0780*/  LDG.E.128 R84, desc[UR14][R4.64+0x1800] ;  /* 0x0018000e04547981 */ /* 0x000ee2000c1e1d00 */
[----:B------:R-:W-:-:S02]  /*0790*/  CS2R R28, SRZ ;  /* 0x00000000001c7805 */ /* 0x000fc4000001ff00 */
[----:B------:R-:W-:Y:S02]  /*07a0*/  CS2R R30, SRZ ;  /* 0x00000000001e7805 */ /* 0x000fe4000001ff00 */
[----:B------:R-:W-:Y:S01]  /*07b0*/  CS2R R32, SRZ ;  /* 0x0000000000207805 */ /* 0x000fe2000001ff00 */
[----:B------:R-:W3:Y:S01]  /*07c0*/  LDG.E.128 R80, desc[UR14][R4.64+0x1000] ;  /* 0x0010000e04507981 */ /* 0x000ee2000c1e1d00 */
[----:B------:R-:W-:Y:S01]  /*07d0*/  CS2R R34, SRZ ;  /* 0x0000000000227805 */ /* 0x000fe2000001ff00 */
[----:B------:R-:W0:Y:S02]  /*07e0*/  LDCU UR17, c[0x0][0x388] ;  /* 0x00007100ff1177ac */ /* 0x000e240008000800 */
[----:B------:R1:W3:Y:S01]  /*07f0*/  LDG.E.128 R76, desc[UR14][R4.64+0x800] ;  /* 0x0008000e044c7981 */ /* 0x0002e2000c1e1d00 */
[----:B--2---:R-:W-:Y:S01]  /*0800*/  UISETP.NE.U32.AND UP0, UPT, UR4, URZ, UPT ;  /* 0x000000ff0400728c */ /* 0x004fe2000bf05070 */
[----:B------:R-:W2:Y:S01]  /*0810*/  LDCU.64 UR24, c[0x0][0x390] ;  /* 0x00007200ff1877ac */ /* 0x000ea20008000a00 */
[----:B------:R-:W0:Y:S01]  /*0820*/  LDCU.64 UR26, c[0x0][0x468] ;  /* 0x00008d00ff1a77ac */ /* 0x000e220008000a00 */
[----:B-1----:R-:W-:Y:S01]  /*0830*/  CS2R R4, SRZ ;  /* 0x0000000000047805 */ /* 0x002fe2000001ff00 */
[----:B------:R-:W-:Y:S01]  /*0840*/  UISETP.NE.AND.EX UP0, UPT, UR5, URZ, UPT, UP0 ;  /* 0x000000ff0500728c */ /* 0x000fe2000bf05300 */
[----:B------:R-:W1:Y:S01]  /*0850*/  LDCU.U8 UR16, c[0x0][0x410] ;  /* 0x00008200ff1077ac */ /* 0x000e620008000000 */
[----:B------:R-:W0:Y:S01]  /*0860*/  LDCU UR20, c[0x0][0x400] ;  /* 0x00008000ff1477ac */ /* 0x000e220008000800 */
        /* <DEDUP_REMOVED lines=28> */
[----:B--2---:R-:W-:Y:S01]  /*0a30*/  SHF.L.U32 R2, R12, 0x10, RZ ;  /* 0x000000100c027819 */ /* 0x004fe200000006ff */
[----:B----4-:R-:W-:-:S04]  /*0a40*/  IMAD.U32 R0, R13, 0x10000, RZ ;  /* 0x000100000d007824 */ /* 0x010fc800078e00ff */
        /* <DEDUP_REMOVED lines=72> */
[----:B--2---:R-:W-:Y:S01]  /*0ed0*/  IMAD.U32 R39, R48, 0x10000, RZ ;  /* 0x0001000030277824 */ /* 0x004fe200078e00ff */
[----:B------:R-:W-:Y:S02]  /*0ee0*/  PRMT R52, R15, 0x7632, R52 ;  /* 0x000076320f347816 */ /* 0x000fe40000000034 */
[----:B---3--:R-:W-:Y:S02]  /*0ef0*/  SHF.L.U32 R38, R49, 0x10, RZ ;  /* 0x0000001031267819 */ /* 0x008fe400000006ff */
        /* <DEDUP_REMOVED lines=20> */
[----:B------:R-:W-:Y:S02]  /*1040*/  MOV R0, RZ ;  /* 0x000000ff00007202 */ /* 0x000fe40000000f00 */
        /* <DEDUP_REMOVED lines=29> */
[----:B012---:R-:W-:-:S07]  /*1220*/  PRMT R58, R75, 0x7632, R58 ;  /* 0x000076324b3a7816 */ /* 0x007fce000000003a */
.L_x_1196:
[----:B0-----:R-:W0:Y:S01]  /*1230*/  S2R R101, SR_TID.X ;  /* 0x0000000000657919 */ /* 0x001e220000002100 */
[----:B------:R-:W-:Y:S01]  /*1240*/  UIMAD UR4, UR6, UR17, URZ ;  /* 0x00000011060472a4 */ /* 0x000fe2000f8e02ff */
[----:B-1----:R-:W1:Y:S01]  /*1250*/  LDC.64 R120, c[0x0][0x3a8] ;  /* 0x0000ea00ff787b82 */ /* 0x002e620000000a00 */
[----:B------:R-:W-:Y:S01]  /*1260*/  UIMAD.WIDE UR12, UR6, 0x4, UR8 ;  /* 0x00000004060c78a5 */ /* 0x000fe2000f8e0208 */
[----:B--2---:R2:W-:Y:S01]  /*1270*/  STL [R1+0xf0], R72 ;  /* 0x0000f04801007387 */ /* 0x0045e20000100800 */
[----:B------:R-:W-:-:S05]  /*1280*/  USHF.R.S32.HI UR5, URZ, 0x1f, UR4 ;  /* 0x0000001fff057899 */ /* 0x000fca0008011404 */
[----:B------:R-:W3:Y:S01]  /*1290*/  LDC.64 R128, c[0x0][0x428] ;  /* 0x00010a00ff807b82 */ /* 0x000ee20000000a00 */
[----:B------:R-:W-:Y:S01]  /*12a0*/  ULEA.HI UR5, UR5, UR4, URZ, 0x3 ;  /* 0x0000000405057291 */ /* 0x000fe2000f8f18ff */
[----:B------:R-:W-:Y:S01]  /*12b0*/  MOV R38, UR12 ;  /* 0x0000000c00267c02 */ /* 0x000fe20008000f00 */
[----:B------:R-:W4:Y:S01]  /*12c0*/  LDL R194, [R1+0xe4] ;  /* 0x0000e40001c27983 */ /* 0x000f220000100800 */
[----:B------:R-:W-:-:S03]  /*12d0*/  MOV R39, UR13 ;  /* 0x0000000d00277c02 */ /* 0x000fc60008000f00 */
[----:B------:R-:W-:Y:S01]  /*12e0*/  MOV R172, UR5 ;  /* 0x0000000500ac7c02 */ /* 0x000fe20008000f00 */
[----:B------:R-:W-:Y:S01]  /*12f0*/  UIMAD.WIDE UR4, UR6, 0x4, UR10 ;  /* 0x00000004060478a5 */ /* 0x000fe2000f8e020a */
[----:B------:R0:W4:Y:S04]  /*1300*/  LDG.E R100, desc[UR14][R38.64] ;  /* 0x0000000e26647981 */ /* 0x000128000c1e1900 */
[----:B--2---:R-:W2:Y:S01]  /*1310*/  LDL R72, [R1+0xdc] ;  /* 0x0000dc0001487983 */ /* 0x004ea20000100800 */
[----:B------:R-:W-:-:S03]  /*1320*/  ISETP.NE.AND P3, PT, RZ, UR16, PT ;  /* 0x00000010ff007c0c */ /* 0x000fc6000bf65270 */
[----:B------:R-:W2:Y:S01]  /*1330*/  LDL R195, [R1+0xd4] ;  /* 0x0000d40001c37983 */ /* 0x000ea20000100800 */
[----:B0-----:R-:W-:-:S03]  /*1340*/  MOV R38, UR4 ;  /* 0x0000000400267c02 */ /* 0x001fc60008000f00 */
[----:B------:R-:W2:Y:S01]  /*1350*/  LDL R193, [R1+0xec] ;  /* 0x0000ec0001c17983 */ /* 0x000ea20000100800 */
[----:B------:R-:W-:Y:S02]  /*1360*/  LEA.HI.SX32 R172, R172, R101, 0x1d ;  /* 0x00000065acac7211 */ /* 0x000fe400078feaff */
[----:B------:R-:W-:Y:S01]  /*1370*/  MOV R39, UR5 ;  /* 0x0000000500277c02 */ /* 0x000fe20008000f00 */
[----:B------:R-:W2:Y:S02]  /*1380*/  LDL R171, [R1+0xe0] ;  /* 0x0000e00001ab7983 */ /* 0x000ea40000100800 */
[C---:B-1----:R-:W-:Y:S02]  /*1390*/  IMAD.WIDE.U32 R40, R172.reuse, 0x10, R120 ;  /* 0x00000010ac287825 */ /* 0x042fe400078e0078 */
[----:B------:R-:W2:Y:S02]  /*13a0*/  LDG.E R38, desc[UR14][R38.64] ;  /* 0x0000000e26267981 */ /* 0x000ea4000c1e1900 */
[----:B---3--:R-:W-:-:S02]  /*13b0*/  IMAD.WIDE.U32 R44, R172, 0x10, R128 ;  /* 0x00000010ac2c7825 */ /* 0x008fc400078e0080 */
[----:B------:R-:W3:Y:S04]  /*13c0*/  LDG.E.128 R40, desc[UR14][R40.64] ;  /* 0x0000000e28287981 */ /* 0x000ee8000c1e1d00 */
[----:B------:R-:W3:Y:S01]  /*13d0*/  LDG.E.128 R44, desc[UR14][R44.64] ;  /* 0x0000000e2c2c7981 */ /* 0x000ee2000c1e1d00 */
[C---:B------:R-:W-:Y:S02]  /*13e0*/  IADD3 R127, PT, PT, R172.reuse, 0x100, RZ ;  /* 0x00000100ac7f7810 */ /* 0x040fe40007ffe0ff */
[----:B------:R-:W-:-:S03]  /*13f0*/  IADD3 R102, PT, PT, R172, 0x180, RZ ;  /* 0x00000180ac667810 */ /* 0x000fc60007ffe0ff */
[----:B------:R-:W-:-:S04]  /*1400*/  IMAD.WIDE.U32 R108, R127, 0x10, R128 ;  /* 0x000000107f6c7825 */ /* 0x000fc800078e0080 */
[C---:B------:R-:W-:Y:S02]  /*1410*/  IMAD.WIDE.U32 R112, R102.reuse, 0x10, R120 ;  /* 0x0000001066707825 */ /* 0x040fe400078e0078 */
[----:B------:R-:W3:Y:S02]  /*1420*/  LDG.E.128 R108, desc[UR14][R108.64] ;  /* 0x0000000e6c6c7981 */ /* 0x000ee4000c1e1d00 */
[----:B------:R-:W-:Y:S02]  /*1430*/  IMAD.WIDE.U32 R116, R102, 0x10, R128 ;  /* 0x0000001066747825 */ /* 0x000fe400078e0080 */
[----:B------:R-:W3:Y:S01]  /*1440*/  LDG.E.128 R112, desc[UR14][R112.64] ;  /* 0x0000000e70707981 */ /* 0x000ee2000c1e1d00 */
[C---:B------:R-:W-:Y:S01]  /*1450*/  IADD3 R37, PT, PT, R172.reuse, 0x200, RZ ;  /* 0x00000200ac257810 */ /* 0x040fe20007ffe0ff */
[----:B------:R-:W-:Y:S02]  /*1460*/  VIADD R150, R172, 0x80 ;  /* 0x00000080ac967836 */ /* 0x000fe40000000000 */
[----:B------:R-:W3:Y:S01]  /*1470*/  LDG.E.128 R116, desc[UR14][R116.64] ;  /* 0x0000000e74747981 */ /* 0x000ee2000c1e1d00 */
[----:B------:R-:W-:-:S04]  /*1480*/  IMAD.WIDE.U32 R104, R127, 0x10, R120 ;  /* 0x000000107f687825 */ /* 0x000fc800078e0078 */
[--C-:B------:R-:W-:Y:S02]  /*1490*/  IMAD.WIDE.U32 R48, R150, 0x10, R120.reuse ;  /* 0x0000001096307825 */ /* 0x100fe400078e0078 */
[----:B------:R-:W3:Y:S02]  /*14a0*/  LDG.E.128 R104, desc[UR14][R104.64] ;  /* 0x0000000e68687981 */ /* 0x000ee4000c1e1d00 */
[----:B------:R-:W-:Y:S02]  /*14b0*/  IMAD.WIDE.U32 R120, R37, 0x10, R120 ;  /* 0x0000001025787825 */ /* 0x000fe400078e0078 */
[----:B------:R-:W3:Y:S04]  /*14c0*/  LDG.E.128 R48, desc[UR14][R48.64] ;  /* 0x0000000e30307981 */ /* 0x000ee8000c1e1d00 */
[----:B------:R-:W3:Y:S01]  /*14d0*/  LDG.E.128 R120, desc[UR14][R120.64] ;  /* 0x0000000e78787981 */ /* 0x000ee2000c1e1d00 */
[----:B----4-:R-:W-:-:S04]  /*14e0*/  FSEL R100, R100, RZ, !P3 ;  /* 0x000000ff64647208 */ /* 0x010fc80005800000 */
[----:B------:R-:W-:Y:S02]  /*14f0*/  R2UR UR4, R100 ;  /* 0x00000000640472ca */ /* 0x000fe400000e0000 */
[----:B--2---:R-:W-:Y:S02]  /*1500*/  R2UR UR12, R38 ;  /* 0x00000000260c72ca */ /* 0x004fe400000e0000 */
[----:B---3--:R-:W-:Y:S02]  /*1510*/  SHF.L.U32 R162, R42, 0x10, RZ ;  /* 0x000000102aa27819 */ /* 0x008fe400000006ff */
[----:B------:R-:W-:-:S07]  /*1520*/  PRMT R168, R45, 0x7632, R168 ;  /* 0x000076322da87816 */ /* 0x000fce00000000a8 */
[----:B------:R-:W-:Y:S01]  /*1530*/  FADD.FTZ R162, R162, -UR4 ;  /* 0x80000004a2a27e21 */ /* 0x000fe20008010000 */
[----:B------:R-:W-:Y:S02]  /*1540*/  SHF.L.U32 R196, R46, 0x10, RZ ;  /* 0x000000102ec47819 */ /* 0x000fe400000006ff */
[----:B------:R-:W-:Y:S01]  /*1550*/  SHF.L.U32 R197, R168, 0x10, RZ ;  /* 0x00000010a8c57819 */ /* 0x000fe200000006ff */
[----:B------:R-:W-:Y:S02]  /*1560*/  FMUL.FTZ R168, R162, UR12 ;  /* 0x0000000ca2a87c20 */ /* 0x000fe40008410000 */
[----:B------:R-:W-:Y:S02]  /*1570*/  FADD.FTZ R181, R196, R181 ;  /* 0x000000b5c4b57221 */ /* 0x000fe40000010000 */
[-C--:B------:R-:W-:Y:S01]  /*1580*/  FFMA.FTZ R32, R168, R196.reuse, R32 ;  /* 0x000000c4a8207223 */ /* 0x080fe20000010020 */
[----:B------:R-:W-:Y:S02]  /*1590*/  FMUL.FTZ R196, R72, R196 ;  /* 0x000000c448c47220 */ /* 0x000fe40000410000 */
[----:B------:R-:W2:Y:S01]  /*15a0*/  LDL R72, [R1+0xe8] ;  /* 0x0000e80001487983 */ /* 0x000ea20000100800 */
[----:B------:R-:W-:Y:S01]  /*15b0*/  IMAD.WIDE.U32 R96, R150, 0x10, R128 ;  /* 0x0000001096607825 */ /* 0x000fe200078e0080 */
[----:B------:R-:W-:-:S02]  /*15c0*/  PRMT R159, R47, 0x7632, R159 ;  /* 0x000076322f9f7816 */ /* 0x000fc4000000009f */
[----:B------:R-:W-:Y:S02]  /*15d0*/  SHF.L.U32 R170, R47, 0x10, RZ ;  /* 0x000000102faa7819 */ /* 0x000fe400000006ff */
[C---:B------:R-:W-:Y:S01]  /*15e0*/  PRMT R146, R108.reuse, 0x7632, R146 ;  /* 0x000076326c927816 */ /* 0x040fe20000000092 */
[----:B------:R-:W3:Y:S01]  /*15f0*/  LDG.E.128 R96, desc[UR14][R96.64] ;  /* 0x0000000e60607981 */ /* 0x000ee2000c1e1d00 */
[----:B------:R-:W-:Y:S02]  /*1600*/  SHF.L.U32 R147, R108, 0x10, RZ ;  /* 0x000000106c937819 */ /* 0x000fe400000006ff */
[C---:B------:R-:W-:Y:S02]  /*1610*/  PRMT R47, R112.reuse, 0x7632, R47 ;  /* 0x00007632702f7816 */ /* 0x040fe4000000002f */
[----:B------:R-:W-:Y:S02]  /*1620*/  SHF.L.U32 R108, R112, 0x10, RZ ;  /* 0x00000010706c7819 */ /* 0x000fe400000006ff */
[----:B------:R-:W-:-:S02]  /*1630*/  PRMT R139, R119, 0x7632, R139 ;  /* 0x00007632778b7816 */ /* 0x000fc4000000008b */
[----:B------:R-:W-:Y:S02]  /*1640*/  SHF.L.U32 R112, R119, 0x10, RZ ;  /* 0x0000001077707819 */ /* 0x000fe400000006ff */
[----:B------:R-:W4:Y:S01]  /*1650*/  LDL R119, [R1+0xd8] ;  /* 0x0000d80001777983 */ /* 0x000f220000100800 */
[----:B------:R-:W-:Y:S02]  /*1660*/  PRMT R155, R44, 0x7632, R155 ;  /* 0x000076322c9b7816 */ /* 0x000fe4000000009b */
[C---:B------:R-:W-:Y:S02]  /*1670*/  PRMT R156, R41.reuse, 0x7632, R156 ;  /* 0x00007632299c7816 */ /* 0x040fe4000000009c */
[----:B------:R-:W-:Y:S02]  /*1680*/  SHF.L.U32 R158, R41, 0x10, RZ ;  /* 0x00000010299e7819 */ /* 0x000fe400000006ff */
[C---:B------:R-:W-:Y:S02]  /*1690*/  PRMT R141, R114.reuse, 0x7632, R141 ;  /* 0x00007632728d7816 */ /* 0x040fe4000000008d */
[----:B------:R-:W-:-:S02]  /*16a0*/  SHF.L.U32 R149, R114, 0x10, RZ ;  /* 0x0000001072957819 */ /* 0x000fc400000006ff */
[C---:B------:R-:W-:Y:S02]  /*16b0*/  PRMT R100, R49.reuse, 0x7632, R100 ;  /* 0x0000763231647816 */ /* 0x040fe40000000064 */
[----:B------:R-:W-:Y:S02]  /*16c0*/  SHF.L.U32 R125, R49, 0x10, RZ ;  /* 0x00000010317d7819 */ /* 0x000fe400000006ff */
[C---:B------:R-:W-:Y:S02]  /*16d0*/  PRMT R126, R50.reuse, 0x7632, R126 ;  /* 0x00007632327e7816 */ /* 0x040fe4000000007e */
[----:B------:R-:W-:Y:S02]  /*16e0*/  SHF.L.U32 R136, R50, 0x10, RZ ;  /* 0x0000001032887819 */ /* 0x000fe400000006ff */
[C---:B------:R-:W-:Y:S02]  /*16f0*/  PRMT R41, R118.reuse, 0x7632, R41 ;  /* 0x0000763276297816 */ /* 0x040fe40000000029 */
[----:B------:R-:W-:-:S02]  /*1700*/  SHF.L.U32 R114, R118, 0x10, RZ ;  /* 0x0000001076727819 */ /* 0x000fc400000006ff */
[C---:B------:R-:W-:Y:S01]  /*1710*/  PRMT R49, R122.reuse, 0x7632, R49 ;  /* 0x000076327a317816 */ /* 0x040fe20000000031 */
[----:B------:R-:W3:Y:S01]  /*1720*/  LDL R118, [R1+0xc4] ;  /* 0x0000c40001767983 */ /* 0x000ee20000100800 */
[----:B------:R-:W-:Y:S02]  /*1730*/  SHF.L.U32 R50, R122, 0x10, RZ ;  /* 0x000000107a327819 */ /* 0x000fe400000006ff */
[----:B------:R-:W-:Y:S01]  /*1740*/  SHF.L.U32 R155, R155, 0x10, RZ ;  /* 0x000000109b9b7819 */ /* 0x000fe200000006ff */
[----:B------:R-:W3:Y:S01]  /*1750*/  LDL R122, [R1+0xd0] ;  /* 0x0000d000017a7983 */ /* 0x000ee20000100800 */
[----:B------:R-:W0:Y:S03]  /*1760*/  S2R R103, SR_CgaCtaId ;  /* 0x0000000000677919 */ /* 0x000e260000008800 */
[----:B--2---:R-:W-:Y:S02]  /*1770*/  FMUL.FTZ R201, R72, R155 ;  /* 0x0000009b48c97220 */ /* 0x004fe40000410000 */
[----:B------:R-:W2:Y:S01]  /*1780*/  LDL R72, [R1+0xb4] ;  /* 0x0000b40001487983 */ /* 0x000ea20000100800 */
[----:B------:R-:W-:-:S02]  /*1790*/  LOP3.LUT P2, RZ, R101, 0x1f, RZ, 0xc0, !PT ;  /* 0x0000001f65ff7812 */ /* 0x000fc4000784c0ff */
[----:B------:R-:W-:Y:S02]  /*17a0*/  PLOP3.LUT P0, PT, PT, PT, PT, 0x80, 0x8 ;  /* 0x000000000008781c */ /* 0x000fe40003f0f070 */
[----:B------:R-:W-:Y:S01]  /*17b0*/  MOV R39, 0x400 ;  /* 0x0000040000277802 */ /* 0x000fe20000000f00 */
[----:B------:R-:W-:Y:S01]  /*17c0*/  FADD.FTZ R158, R158, -UR4 ;  /* 0x800000049e9e7e21 */ /* 0x000fe20008010000 */
[----:B------:R-:W-:Y:S02]  /*17d0*/  SHF.L.U32 R166, R43, 0x10, RZ ;  /* 0x000000102ba67819 */ /* 0x000fe400000006ff */
[----:B0-----:R-:W-:-:S05]  /*17e0*/  LEA R103, R103, R39, 0x18 ;  /* 0x0000002767677211 */ /* 0x001fca00078ec0ff */
[----:B------:R-:W-:Y:S01]  /*17f0*/  @!P2 PLOP3.LUT P0, PT, P1, PT, PT, 0x80, 0x8 ;  /* 0x000000000008a81c */ /* 0x000fe20000f0f070 */
[----:B------:R-:W-:Y:S01]  /*1800*/  FMUL.FTZ R200, R158, UR12 ;  /* 0x0000000c9ec87c20 */ /* 0x000fe20008410000 */
[----:B------:R-:W-:Y:S01]  /*1810*/  SHF.L.U32 R199, R45, 0x10, RZ ;  /* 0x000000102dc77819 */ /* 0x000fe200000006ff */
[----:B------:R-:W-:Y:S01]  /*1820*/  FADD.FTZ R166, R166, -UR4 ;  /* 0x80000004a6a67e21 */ /* 0x000fe20008010000 */
[----:B------:R-:W-:Y:S02]  /*1830*/  IADD3 R167, PT, PT, R103, 0x5020, RZ ;  /* 0x0000502067a77810 */ /* 0x000fe40007ffe0ff */
[----:B------:R-:W-:Y:S01]  /*1840*/  @!P2 SHF.R.U32.HI R138, RZ, 0x2, R101 ;  /* 0x00000002ff8aa819 */ /* 0x000fe20000011665 */
[----:B------:R-:W-:Y:S01]  /*1850*/  FADD.FTZ R179, R199, R179 ;  /* 0x000000b3c7b37221 */ /* 0x000fe20000010000 */
[----:B------:R-:W-:Y:S01]  /*1860*/  PRMT R160, R46, 0x7632, R160 ;  /* 0x000076322ea07816 */ /* 0x000fe200000000a0 */
[----:B------:R-:W-:Y:S01]  /*1870*/  FFMA.FTZ R34, R200, R199, R34 ;  /* 0x000000c7c8227223 */ /* 0x000fe20000010022 */
[----:B------:R-:W-:Y:S01]  /*1880*/  @!P2 MOV R39, R167 ;  /* 0x000000a70027a202 */ /* 0x000fe20000000f00 */
[----:B------:R-:W-:Y:S01]  /*1890*/  FMUL.FTZ R199, R194, R199 ;  /* 0x000000c7c2c77220 */ /* 0x000fe20000410000 */
[----:B------:R-:W-:Y:S01]  /*18a0*/  @!P2 LOP3.LUT R138, R138, 0x18, RZ, 0xc0, !PT ;  /* 0x000000188a8aa812 */ /* 0x000fe200078ec0ff */
[----:B------:R-:W-:Y:S01]  /*18b0*/  FMUL.FTZ R194, R166, UR12 ;  /* 0x0000000ca6c27c20 */ /* 0x000fe20008410000 */
[----:B------:R-:W-:-:S02]  /*18c0*/  @!P0 IADD3 R39, PT, PT, R103, 0x5000, RZ ;  /* 0x0000500067278810 */ /* 0x000fc40007ffe0ff */
[----:B------:R-:W-:Y:S01]  /*18d0*/  SHF.L.U32 R160, R160, 0x10, RZ ;  /* 0x00000010a0a07819 */ /* 0x000fe200000006ff */
[----:B------:R-:W-:Y:S01]  /*18e0*/  IMAD.WIDE.U32 R128, R37, 0x10, R128 ;  /* 0x0000001025807825 */ /* 0x000fe200078e0080 */
[----:B------:R-:W-:-:S03]  /*18f0*/  PRMT R165, R40, 0x7632, R165 ;  /* 0x0000763228a57816 */ /* 0x000fc600000000a5 */
[----:B------:R-:W-:Y:S01]  /*1900*/  FADD.FTZ R183, R170, R183 ;  /* 0x000000b7aab77221 */ /* 0x000fe20000010000 */
[----:B------:R-:W-:Y:S01]  /*1910*/  @!P2 IADD3 R138, PT, PT, R138, R39, RZ ;  /* 0x000000278a8aa210 */ /* 0x000fe20007ffe0ff */
[-C--:B------:R-:W-:Y:S01]  /*1920*/  FFMA.FTZ R30, R194, R170.reuse, R30 ;  /* 0x000000aac21e7223 */ /* 0x080fe2000001001e */
[----:B------:R-:W-:Y:S01]  /*1930*/  SHF.L.U32 R169, R40, 0x10, RZ ;  /* 0x0000001028a97819 */ /* 0x000fe200000006ff */
[----:B------:R-:W-:Y:S01]  /*1940*/  FMUL.FTZ R170, R195, R170 ;  /* 0x000000aac3aa7220 */ /* 0x000fe20000410000 */
[----:B------:R-:W-:Y:S01]  /*1950*/  SHF.L.U32 R156, R156, 0x10, RZ ;  /* 0x000000109c9c7819 */ /* 0x000fe200000006ff */
[----:B----4-:R-:W-:Y:S01]  /*1960*/  FMUL.FTZ R195, R119, R160 ;  /* 0x000000a077c37220 */ /* 0x010fe20000410000 */
[C---:B------:R-:W-:Y:S01]  /*1970*/  PRMT R39, R121.reuse, 0x7632, R39 ;  /* 0x0000763279277816 */ /* 0x040fe20000000027 */
[----:B------:R-:W4:Y:S01]  /*1980*/  LDL R119, [R1+0xbc] ;  /* 0x0000bc0001777983 */ /* 0x000f220000100800 */
[----:B------:R-:W-:Y:S02]  /*1990*/  SHF.L.U32 R40, R121, 0x10, RZ ;  /* 0x0000001079287819 */ /* 0x000fe400000006ff */
[----:B------:R-:W-:Y:S01]  /*19a0*/  PRMT R161, R43, 0x7632, R161 ;  /* 0x000076322ba17816 */ /* 0x000fe200000000a1 */
[----:B------:R-:W4:Y:S01]  /*19b0*/  LDL R121, [R1+0xcc] ;  /* 0x0000cc0001797983 */ /* 0x000f220000100800 */
[----:B------:R-:W-:-:S02]  /*19c0*/  PRMT R137, R51, 0x7632, R137 ;  /* 0x0000763233897816 */ /* 0x000fc40000000089 */
[----:B------:R-:W-:Y:S01]  /*19d0*/  SHF.L.U32 R152, R51, 0x10, RZ ;  /* 0x0000001033987819 */ /* 0x000fe200000006ff */
[----:B------:R-:W4:Y:S01]  /*19e0*/  LDG.E.128 R128, desc[UR14][R128.64] ;  /* 0x0000000e80807981 */ /* 0x000f22000c1e1d00 */
[C---:B---3--:R-:W-:Y:S02]  /*19f0*/  PRMT R143, R96.reuse, 0x7632, R143 ;  /* 0x00007632608f7816 */ /* 0x048fe4000000008f */
[----:B------:R-:W-:Y:S02]  /*1a00*/  SHF.L.U32 R164, R96, 0x10, RZ ;  /* 0x0000001060a47819 */ /* 0x000fe400000006ff */
[C---:B------:R-:W-:Y:S02]  /*1a10*/  PRMT R51, R123.reuse, 0x7632, R51 ;  /* 0x000076327b337816 */ /* 0x040fe40000000033 */
[----:B------:R-:W-:Y:S02]  /*1a20*/  SHF.L.U32 R96, R123, 0x10, RZ ;  /* 0x000000107b607819 */ /* 0x000fe400000006ff */
[----:B------:R-:W-:Y:S01]  /*1a30*/  SHF.L.U32 R165, R165, 0x10, RZ ;  /* 0x00000010a5a57819 */ /* 0x000fe200000006ff */
[----:B------:R-:W3:Y:S01]  /*1a40*/  LDL R123, [R1+0xac] ;  /* 0x0000ac00017b7983 */ /* 0x000ee20000100800 */
[C---:B------:R-:W-:Y:S01]  /*1a50*/  PRMT R124, R105.reuse, 0x7632, R124 ;  /* 0x00007632697c7816 */ /* 0x040fe2000000007c */
[----:B------:R-:W-:Y:S01]  /*1a60*/  FADD.FTZ R156, R156, -UR4 ;  /* 0x800000049c9c7e21 */ /* 0x000fe20008010000 */
[----:B------:R-:W-:Y:S01]  /*1a70*/  SHF.L.U32 R133, R105, 0x10, RZ ;  /* 0x0000001069857819 */ /* 0x000fe200000006ff */
[----:B------:R-:W-:Y:S01]  /*1a80*/  FADD.FTZ R105, R169, -UR4 ;  /* 0x80000004a9697e21 */ /* 0x000fe20008010000 */
[----:B------:R-:W-:Y:S01]  /*1a90*/  FADD.FTZ R125, R125, -UR4 ;  /* 0x800000047d7d7e21 */ /* 0x000fe20008010000 */
[----:B------:R-:W-:-:S02]  /*1aa0*/  SHF.L.U32 R161, R161, 0x10, RZ ;  /* 0x00000010a1a17819 */ /* 0x000fc400000006ff */
[C---:B------:R-:W-:Y:S02]  /*1ab0*/  PRMT R134, R106.reuse, 0x7632, R134 ;  /* 0x000076326a867816 */ /* 0x040fe40000000086 */
[----:B------:R-:W-:Y:S01]  /*1ac0*/  SHF.L.U32 R144, R106, 0x10, RZ ;  /* 0x000000106a907819 */ /* 0x000fe200000006ff */
[----:B------:R-:W-:Y:S01]  /*1ad0*/  FADD.FTZ R106, R165, -UR4 ;  /* 0x80000004a56a7e21 */ /* 0x000fe20008010000 */
[----:B------:R-:W-:Y:S01]  /*1ae0*/  SHF.L.U32 R163, R97, 0x10, RZ ;  /* 0x0000001061a37819 */ /* 0x000fe200000006ff */
[----:B------:R-:W-:Y:S02]  /*1af0*/  IMAD.U32 R202, R44, 0x10000, RZ ;  /* 0x000100002cca7824 */ /* 0x000fe400078e00ff */
[----:B------:R-:W-:Y:S01]  /*1b00*/  FMUL.FTZ R105, R105, UR12 ;  /* 0x0000000c69697c20 */ /* 0x000fe20008410000 */
[----:B------:R-:W-:Y:S01]  /*1b10*/  FMUL.FTZ R198, R156, UR12 ;  /* 0x0000000c9cc67c20 */ /* 0x000fe20008410000 */
[----:B------:R-:W-:Y:S01]  /*1b20*/  FMUL.FTZ R165, R125, UR12 ;  /* 0x0000000c7da57c20 */ /* 0x000fe20008410000 */
[----:B------:R-:W-:Y:S01]  /*1b30*/  SHF.L.U32 R159, R159, 0x10, RZ ;  /* 0x000000109f9f7819 */ /* 0x000fe200000006ff */
[----:B------:R-:W-:Y:S01]  /*1b40*/  FADD.FTZ R161, R161, -UR4 ;  /* 0x80000004a1a17e21 */ /* 0x000fe20008010000 */
[----:B------:R-:W-:Y:S01]  /*1b50*/  FADD.FTZ R177, R202, R177 ;  /* 0x000000b1cab17221 */ /* 0x000fe20000010000 */
[-C--:B------:R-:W-:Y:S01]  /*1b60*/  FFMA.FTZ R36, R105, R202.reuse, R36 ;  /* 0x000000ca69247223 */ /* 0x080fe20000010024 */
[----:B------:R-:W-:Y:S01]  /*1b70*/  FADD.FTZ R180, R197, R180 ;  /* 0x000000b4c5b47221 */ /* 0x000fe20000010000 */
[----:B------:R-:W-:Y:S01]  /*1b80*/  FFMA.FTZ R33, R198, R197, R33 ;  /* 0x000000c5c6217223 */ /* 0x000fe20000010021 */
[----:B------:R-:W-:Y:S01]  /*1b90*/  FADD.FTZ R243, R163, R243 ;  /* 0x000000f3a3f37221 */ /* 0x000fe20000010000 */
[----:B------:R-:W-:Y:S01]  /*1ba0*/  FFMA.FTZ R26, R165, R163, R26 ;  /* 0x000000a3a51a7223 */ /* 0x000fe2000001001a */
[----:B------:R-:W-:Y:S01]  /*1bb0*/  PRMT R44, R99, 0x7632, R44 ;  /* 0x00007632632c7816 */ /* 0x000fe2000000002c */
[----:B------:R-:W-:Y:S01]  /*1bc0*/  FMUL.FTZ R202, R193, R202 ;  /* 0x000000cac1ca7220 */ /* 0x000fe20000410000 */
[----:B------:R-:W-:Y:S01]  /*1bd0*/  FMUL.FTZ R197, R171, R197 ;  /* 0x000000c5abc57220 */ /* 0x000fe20000410000 */
[----:B------:R-:W-:Y:S01]  /*1be0*/  FMUL.FTZ R163, R118, R163 ;  /* 0x000000a376a37220 */ /* 0x000fe20000410000 */
[----:B------:R-:W-:Y:S01]  /*1bf0*/  SHF.L.U32 R99, R99, 0x10, RZ ;  /* 0x0000001063637819 */ /* 0x000fe200000006ff */
[----:B------:R-:W-:Y:S01]  /*1c00*/  FMUL.FTZ R171, R161, UR12 ;  /* 0x0000000ca1ab7c20 */ /* 0x000fe20008410000 */
[----:B------:R-:W-:Y:S01]  /*1c10*/  FMUL.FTZ R193, R122, R159 ;  /* 0x0000009f7ac17220 */ /* 0x000fe20000410000 */
[----:B------:R-:W3:Y:S01]  /*1c20*/  LDL R118, [R1+0xa4] ;  /* 0x0000a40001767983 */ /* 0x000ee20000100800 */
[----:B------:R-:W-:-:S03]  /*1c30*/  FADD.FTZ R184, R159, R184 ;  /* 0x000000b89fb87221 */ /* 0x000fc60000010000 */
[----:B------:R-:W3:Y:S01]  /*1c40*/  LDL.LU R122, [R1] ;  /* 0x00000000017a7983 */ /* 0x000ee20000300800 */
[----:B------:R-:W-:Y:S01]  /*1c50*/  FFMA.FTZ R29, R171, R159, R29 ;  /* 0x0000009fab1d7223 */ /* 0x000fe2000001001d */
[----:B--2---:R-:W-:Y:S02]  /*1c60*/  FMUL.FTZ R159, R72, R99 ;  /* 0x00000063489f7220 */ /* 0x004fe40000410000 */
[----:B------:R-:W2:Y:S01]  /*1c70*/  LDL R72, [R1+0x9c] ;  /* 0x00009c0001487983 */ /* 0x000ea20000100800 */
[----:B------:R-:W-:Y:S02]  /*1c80*/  PRMT R157, R42, 0x7632, R157 ;  /* 0x000076322a9d7816 */ /* 0x000fe4000000009d */
[C---:B------:R-:W-:Y:S02]  /*1c90*/  PRMT R43, R48.reuse, 0x7632, R43 ;  /* 0x00007632302b7816 */ /* 0x040fe4000000002b */
[----:B------:R-:W-:Y:S02]  /*1ca0*/  SHF.L.U32 R48, R48, 0x10, RZ ;  /* 0x0000001030307819 */ /* 0x000fe400000006ff */
[----:B------:R-:W-:-:S03]  /*1cb0*/  SHF.L.U32 R157, R157, 0x10, RZ ;  /* 0x000000109d9d7819 */ /* 0x000fc600000006ff */
[----:B------:R-:W-:Y:S02]  /*1cc0*/  FADD.FTZ R166, R48, -UR4 ;  /* 0x8000000430a67e21 */ /* 0x000fe40008010000 */
[----:B------:R-:W-:Y:S01]  /*1cd0*/  FADD.FTZ R157, R157, -UR4 ;  /* 0x800000049d9d7e21 */ /* 0x000fe20008010000 */
[----:B------:R-:W-:Y:S01]  /*1ce0*/  PRMT R132, R97, 0x7632, R132 ;  /* 0x0000763261847816 */ /* 0x000fe20000000084 */
[----:B------:R-:W-:Y:S01]  /*1cf0*/  FMUL.FTZ R166, R166, UR12 ;  /* 0x0000000ca6a67c20 */ /* 0x000fe20008410000 */
[C---:B------:R-:W-:Y:S01]  /*1d00*/  PRMT R97, R98.reuse, 0x7632, R97 ;  /* 0x0000763262617816 */ /* 0x040fe20000000061 */
[----:B------:R-:W-:Y:S01]  /*1d10*/  FMUL.FTZ R169, R157, UR12 ;  /* 0x0000000c9da97c20 */ /* 0x000fe20008410000 */
[----:B------:R-:W-:Y:S01]  /*1d20*/  SHF.L.U32 R98, R98, 0x10, RZ ;  /* 0x0000001062627819 */ /* 0x000fe200000006ff */
[----:B------:R-:W-:Y:S01]  /*1d30*/  FMUL.FTZ R106, R106, UR12 ;  /* 0x0000000c6a6a7c20 */ /* 0x000fe20008410000 */
[----:B------:R-:W-:Y:S01]  /*1d40*/  FADD.FTZ R185, R164, R185 ;  /* 0x000000b9a4b97221 */ /* 0x000fe20000010000 */
[----:B------:R-:W-:Y:S01]  /*1d50*/  FFMA.FTZ R28, R166, R164, R28 ;  /* 0x000000a4a61c7223 */ /* 0x000fe2000001001c */
[----:B------:R-:W-:Y:S01]  /*1d60*/  FADD.FTZ R182, R160, R182 ;  /* 0x000000b6a0b67221 */ /* 0x000fe20000010000 */
[----:B------:R-:W-:Y:S01]  /*1d70*/  FFMA.FTZ R31, R169, R160, R31 ;  /* 0x000000a0a91f7223 */ /* 0x000fe2000001001f */
[----:B------:R-:W-:Y:S01]  /*1d80*/  FADD.FTZ R178, R155, R178 ;  /* 0x000000b29bb27221 */ /* 0x000fe20000010000 */
[----:B------:R-:W-:Y:S01]  /*1d90*/  FFMA.FTZ R35, R106, R155, R35 ;  /* 0x0000009b6a237223 */ /* 0x000fe20000010023 */
[----:B------:R-:W-:Y:S01]  /*1da0*/  SHF.L.U32 R155, R132, 0x10, RZ ;  /* 0x00000010849b7819 */ /* 0x000fe200000006ff */
[----:B------:R-:W-:Y:S01]  /*1db0*/  FADD.FTZ R152, R152, -UR4 ;  /* 0x8000000498987e21 */ /* 0x000fe20008010000 */
[----:B------:R-:W-:-:S02]  /*1dc0*/  PRMT R145, R107, 0x7632, R145 ;  /* 0x000076326b917816 */ /* 0x000fc40000000091 */
[----:B------:R-:W-:Y:S01]  /*1dd0*/  SHF.L.U32 R153, R107, 0x10, RZ ;  /* 0x000000106b997819 */ /* 0x000fe200000006ff */
[----:B------:R-:W-:Y:S01]  /*1de0*/  FMUL.FTZ R161, R152, UR12 ;  /* 0x0000000c98a17c20 */ /* 0x000fe20008410000 */
[----:B------:R-:W-:Y:S01]  /*1df0*/  PRMT R107, R110, 0x7632, R107 ;  /* 0x000076326e6b7816 */ /* 0x000fe2000000006b */
[----:B----4-:R-:W-:Y:S01]  /*1e00*/  FMUL.FTZ R160, R119, R98 ;  /* 0x0000006277a07220 */ /* 0x010fe20000410000 */
[----:B------:R-:W-:Y:S02]  /*1e10*/  FMUL.FTZ R164, R121, R164 ;  /* 0x000000a479a47220 */ /* 0x000fe40000410000 */
[----:B------:R-:W4:Y:S01]  /*1e20*/  LDL.LU R121, [R1+0x8] ;  /* 0x0000080001797983 */ /* 0x000f220000300800 */
[----:B------:R-:W-:-:S03]  /*1e30*/  PRMT R213, R130, 0x7632, R213 ;  /* 0x0000763282d57816 */ /* 0x000fc600000000d5 */
[----:B------:R-:W4:Y:S01]  /*1e40*/  LDL R119, [R1+0x94] ;  /* 0x0000940001777983 */ /* 0x000f220000100800 */
[----:B------:R-:W-:Y:S01]  /*1e50*/  SHF.L.U32 R220, R130, 0x10, RZ ;  /* 0x0000001082dc7819 */ /* 0x000fe200000006ff */
[----:B---3--:R-:W-:Y:S02]  /*1e60*/  FMUL.FTZ R132, R123, R147 ;  /* 0x000000937b847220 */ /* 0x008fe40000410000 */
[----:B------:R-:W3:Y:S04]  /*1e70*/  LDL.LU R123, [R1+0x10] ;  /* 0x00001000017b7983 */ /* 0x000ee80000300800 */
[----:B------:R-:W3:Y:S01]  /*1e80*/  LDL R130, [R1+0x8c] ;  /* 0x00008c0001827983 */ /* 0x000ee20000100800 */
[C---:B------:R-:W-:Y:S02]  /*1e90*/  PRMT R214, R131.reuse, 0x7632, R214 ;  /* 0x0000763283d67816 */ /* 0x040fe400000000d6 */
[----:B------:R-:W-:Y:S01]  /*1ea0*/  SHF.L.U32 R221, R131, 0x10, RZ ;  /* 0x0000001083dd7819 */ /* 0x000fe200000006ff */
[----:B------:R-:W3:Y:S01]  /*1eb0*/  LDL.LU R152, [R1+0x18] ;  /* 0x0000180001987983 */ /* 0x000ee20000300800 */
[----:B------:R-:W-:-:S03]  /*1ec0*/  IMAD.U32 R110, R110, 0x10000, RZ ;  /* 0x000100006e6e7824 */ /* 0x000fc600078e00ff */
[----:B------:R-:W3:Y:S04]  /*1ed0*/  LDL R131, [R1+0x84] ;  /* 0x0000840001837983 */ /* 0x000ee80000100800 */
[----:B------:R-:W3:Y:S01]  /*1ee0*/  LDL.LU R125, [R1+0x20] ;  /* 0x00002000017d7983 */ /* 0x000ee20000300800 */
[----:B------:R-:W-:-:S04]  /*1ef0*/  FADD.FTZ R136, R136, -UR4 ;  /* 0x8000000488887e21 */ /* 0x000fc80008010000 */
[----:B------:R-:W-:Y:S01]  /*1f00*/  FMUL.FTZ R162, R136, UR12 ;  /* 0x0000000c88a27c20 */ /* 0x000fe20008410000 */
[----:B------:R-:W-:-:S05]  /*1f10*/  FADD.FTZ R122, R110, R122 ;  /* 0x0000007a6e7a7221 */ /* 0x000fca0000010000 */
[----:B------:R-:W-:Y:S01]  /*1f20*/  STL [R1], R122 ;  /* 0x0000007a01007387 */ /* 0x000fe20000100800 */
[----:B--2---:R-:W-:-:S03]  /*1f30*/  FMUL.FTZ R136, R72, R110 ;  /* 0x0000006e48887220 */ /* 0x004fc60000410000 */
[----:B------:R-:W2:Y:S01]  /*1f40*/  LDL R72, [R1+0x7c] ;  /* 0x00007c0001487983 */ /* 0x000ea20000100800 */
[C---:B------:R-:W-:Y:S02]  /*1f50*/  SHF.L.U32 R101, R104.reuse, 0x10, RZ ;  /* 0x0000001068657819 */ /* 0x040fe400000006ff */
[----:B------:R-:W-:Y:S02]  /*1f60*/  SHF.L.U32 R148, R109, 0x10, RZ ;  /* 0x000000106d947819 */ /* 0x000fe400000006ff */
[----:B------:R-:W-:Y:S02]  /*1f70*/  PRMT R45, R104, 0x7632, R45 ;  /* 0x00007632682d7816 */ /* 0x000fe4000000002d */
[----:B------:R-:W-:Y:S02]  /*1f80*/  PRMT R151, R116, 0x7632, R151 ;  /* 0x0000763274977816 */ /* 0x000fe40000000097 */
[C---:B------:R-:W-:Y:S02]  /*1f90*/  PRMT R38, R120.reuse, 0x7632, R38 ;  /* 0x0000763278267816 */ /* 0x040fe40000000026 */
[----:B------:R-:W-:Y:S01]  /*1fa0*/  SHF.L.U32 R42, R120, 0x10, RZ ;  /* 0x00000010782a7819 */ /* 0x000fe200000006ff */
[----:B------:R-:W-:Y:S01]  /*1fb0*/  IMAD.U32 R120, R129, 0x10000, RZ ;  /* 0x0001000081787824 */ /* 0x000fe200078e00ff */
[----:B------:R-:W-:Y:S01]  /*1fc0*/  SHF.L.U32 R116, R116, 0x10, RZ ;  /* 0x0000001074747819 */ /* 0x000fe200000006ff */
[----:B------:R-:W-:Y:S01]  /*1fd0*/  FADD.FTZ R101, R101, -UR4 ;  /* 0x8000000465657e21 */ /* 0x000fe20008010000 */
[----:B------:R-:W-:Y:S01]  /*1fe0*/  PRMT R104, R129, 0x7632, R104 ;  /* 0x0000763281687816 */ /* 0x000fe20000000068 */
[----:B------:R-:W-:Y:S01]  /*1ff0*/  FADD.FTZ R129, R133, -UR4 ;  /* 0x8000000485817e21 */ /* 0x000fe20008010000 */
[----:B------:R-:W-:Y:S01]  /*2000*/  PRMT R46, R111, 0x7632, R46 ;  /* 0x000076326f2e7816 */ /* 0x000fe2000000002e */
[----:B------:R-:W-:Y:S01]  /*2010*/  FMUL.FTZ R133, R118, R148 ;  /* 0x0000009476857220 */ /* 0x000fe20000410000 */
[----:B------:R-:W-:-:S02]  /*2020*/  PRMT R142, R115, 0x7632, R142 ;  /* 0x00007632738e7816 */ /* 0x000fc4000000008e */
[----:B------:R-:W-:Y:S01]  /*2030*/  SHF.L.U32 R154, R115, 0x10, RZ ;  /* 0x00000010739a7819 */ /* 0x000fe200000006ff */
[----:B------:R-:W-:Y:S01]  /*2040*/  FADD.FTZ R153, R153, -UR4 ;  /* 0x8000000499997e21 */ /* 0x000fe20008010000 */
[----:B------:R-:W-:Y:S02]  /*2050*/  PRMT R135, R109, 0x7632, R135 ;  /* 0x000076326d877816 */ /* 0x000fe40000000087 */
[----:B------:R-:W-:Y:S02]  /*2060*/  SHF.L.U32 R111, R111, 0x10, RZ ;  /* 0x000000106f6f7819 */ /* 0x000fe400000006ff */
[----:B------:R-:W-:Y:S02]  /*2070*/  PRMT R115, R117, 0x7632, R115 ;  /* 0x0000763275737816 */ /* 0x000fe40000000073 */
[C---:B------:R-:W-:Y:S02]  /*2080*/  PRMT R109, R113.reuse, 0x7632, R109 ;  /* 0x00007632716d7816 */ /* 0x040fe4000000006d */
[----:B------:R-:W-:-:S02]  /*2090*/  SHF.L.U32 R140, R113, 0x10, RZ ;  /* 0x00000010718c7819 */ /* 0x000fc400000006ff */
[----:B------:R-:W-:Y:S01]  /*20a0*/  SHF.L.U32 R118, R107, 0x10, RZ ;  /* 0x000000106b767819 */ /* 0x000fe200000006ff */
[----:B------:R-:W-:Y:S01]  /*20b0*/  FADD.FTZ R107, R108, -UR4 ;  /* 0x800000046c6b7e21 */ /* 0x000fe20008010000 */
[----:B------:R-:W-:Y:S01]  /*20c0*/  PRMT R222, R128, 0x7632, R222 ;  /* 0x0000763280de7816 */ /* 0x000fe200000000de */
[----:B------:R-:W-:Y:S01]  /*20d0*/  FADD.FTZ R144, R144, -UR4 ;  /* 0x8000000490907e21 */ /* 0x000fe20008010000 */
[----:B------:R-:W-:Y:S01]  /*20e0*/  SHF.L.U32 R113, R128, 0x10, RZ ;  /* 0x0000001080717819 */ /* 0x000fe200000006ff */
[----:B------:R-:W-:Y:S01]  /*20f0*/  FMUL.FTZ R128, R101, UR12 ;  /* 0x0000000c65807c20 */ /* 0x000fe20008410000 */
[----:B------:R-:W-:Y:S01]  /*2100*/  SHF.L.U32 R117, R117, 0x10, RZ ;  /* 0x0000001075757819 */ /* 0x000fe200000006ff */
[----:B------:R-:W-:Y:S01]  /*2110*/  FADD.FTZ R245, R98, R245 ;  /* 0x000000f562f57221 */ /* 0x000fe20000010000 */
[----:B------:R-:W-:Y:S01]  /*2120*/  SHF.L.U32 R101, R135, 0x10, RZ ;  /* 0x0000001087657819 */ /* 0x000fe200000006ff */
[----:B------:R-:W-:Y:S01]  /*2130*/  FFMA.FTZ R24, R162, R98, R24 ;  /* 0x00000062a2187223 */ /* 0x000fe20000010018 */
[----:B------:R-:W-:Y:S01]  /*2140*/  FMUL.FTZ R135, R153, UR12 ;  /* 0x0000000c99877c20 */ /* 0x000fe20008410000 */
[----:B----4-:R-:W-:Y:S01]  /*2150*/  FADD.FTZ R121, R111, R121 ;  /* 0x000000796f797221 */ /* 0x010fe20000010000 */
[----:B------:R-:W-:Y:S01]  /*2160*/  SHF.L.U32 R98, R134, 0x10, RZ ;  /* 0x0000001086627819 */ /* 0x000fe200000006ff */
[----:B------:R-:W-:Y:S01]  /*2170*/  FMUL.FTZ R134, R144, UR12 ;  /* 0x0000000c90867c20 */ /* 0x000fe20008410000 */
[----:B------:R-:W-:Y:S01]  /*2180*/  FMUL.FTZ R107, R107, UR12 ;  /* 0x0000000c6b6b7c20 */ /* 0x000fe20008410000 */
[----:B------:R-:W-:Y:S01]  /*2190*/  SHF.L.U32 R48, R137, 0x10, RZ ;  /* 0x0000001089307819 */ /* 0x000fe200000006ff */
[-C--:B------:R-:W-:Y:S01]  /*21a0*/  FFMA.FTZ R14, R135, R111.reuse, R14 ;  /* 0x0000006f870e7223 */ /* 0x080fe2000001000e */
[----:B------:R-:W-:Y:S01]  /*21b0*/  FMUL.FTZ R137, R119, R111 ;  /* 0x0000006f77897220 */ /* 0x000fe20000410000 */
[----:B------:R-:W-:Y:S01]  /*21c0*/  STL [R1+0x8], R121 ;  /* 0x0000087901007387 */ /* 0x000fe20000100800 */
[----:B------:R-:W-:Y:S01]  /*21d0*/  FADD.FTZ R111, R149, -UR4 ;  /* 0x80000004956f7e21 */ /* 0x000fe20008010000 */
[----:B---3--:R-:W-:Y:S01]  /*21e0*/  FADD.FTZ R123, R116, R123 ;  /* 0x0000007b747b7221 */ /* 0x008fe20000010000 */
[----:B------:R-:W-:Y:S01]  /*21f0*/  FMUL.FTZ R108, R130, R116 ;  /* 0x00000074826c7220 */ /* 0x000fe20000410000 */
[----:B------:R-:W-:Y:S01]  /*2200*/  SHF.L.U32 R130, R115, 0x10, RZ ;  /* 0x0000001073827819 */ /* 0x000fe200000006ff */
[----:B------:R-:W-:Y:S01]  /*2210*/  FADD.FTZ R115, RZ, R202 ;  /* 0x000000caff737221 */ /* 0x000fe20000010000 */
[----:B------:R-:W-:-:S03]  /*2220*/  FADD.FTZ R152, R117, R152 ;  /* 0x0000009875987221 */ /* 0x000fc60000010000 */
[----:B------:R-:W-:Y:S01]  /*2230*/  FADD.FTZ R115, R201, R115 ;  /* 0x00000073c9737221 */ /* 0x000fe20000010000 */
[----:B------:R-:W-:Y:S01]  /*2240*/  FFMA.FTZ R16, R134, R110, R16 ;  /* 0x0000006e86107223 */ /* 0x000fe20000010010 */
[----:B------:R0:W-:Y:S01]  /*2250*/  STL [R1+0x10], R123 ;  /* 0x0000107b01007387 */ /* 0x0001e20000100800 */
[----:B------:R-:W-:Y:S01]  /*2260*/  FFMA.FTZ R12, R107, R116, R12 ;  /* 0x000000746b0c7223 */ /* 0x000fe2000001000c */
[----:B------:R-:W-:Y:S02]  /*2270*/  FADD.FTZ R125, R114, R125 ;  /* 0x0000007d727d7221 */ /* 0x000fe40000010000 */
[----:B------:R-:W3:Y:S01]  /*2280*/  LDL R116, [R1+0xc0] ;  /* 0x0000c00001747983 */ /* 0x000ee20000100800 */
[----:B------:R-:W-:Y:S01]  /*2290*/  FMUL.FTZ R110, R131, R117 ;  /* 0x00000075836e7220 */ /* 0x000fe20000410000 */
[----:B------:R-:W-:Y:S01]  /*22a0*/  SHF.L.U32 R131, R41, 0x10, RZ ;  /* 0x0000001029837819 */ /* 0x000fe200000006ff */
[----:B------:R-:W-:Y:S01]  /*22b0*/  FMUL.FTZ R111, R111, UR12 ;  /* 0x0000000c6f6f7c20 */ /* 0x000fe20008410000 */
[----:B0-----:R-:W4:Y:S01]  /*22c0*/  LDL R123, [R1+0xc8] ;  /* 0x0000c800017b7983 */ /* 0x001f220000100800 */
[----:B------:R-:W-:-:S03]  /*22d0*/  FADD.FTZ R41, R199, R115 ;  /* 0x00000073c7297221 */ /* 0x000fc60000010000 */
[----:B------:R0:W-:Y:S04]  /*22e0*/  STL [R1+0x18], R152 ;  /* 0x0000189801007387 */ /* 0x0001e80000100800 */
[----:B------:R-:W-:Y:S01]  /*22f0*/  STL [R1+0x20], R125 ;  /* 0x0000207d01007387 */ /* 0x000fe20000100800 */
[----:B------:R-:W-:-:S03]  /*2300*/  FFMA.FTZ R8, R111, R114, R8 ;  /* 0x000000726f087223 */ /* 0x000fc60000010008 */
[----:B------:R-:W4:Y:S01]  /*2310*/  LDL R115, [R1+0xb8] ;  /* 0x0000b80001737983 */ /* 0x000f220000100800 */
[----:B--2---:R-:W-:-:S03]  /*2320*/  FMUL.FTZ R114, R72, R114 ;  /* 0x0000007248727220 */ /* 0x004fc60000410000 */
[----:B------:R-:W2:Y:S01]  /*2330*/  LDL R72, [R1+0xb0] ;  /* 0x0000b00001487983 */ /* 0x000ea20000100800 */
[----:B------:R-:W-:Y:S02]  /*2340*/  SHF.L.U32 R100, R100, 0x10, RZ ;  /* 0x0000001064647819 */ /* 0x000fe400000006ff */
[----:B------:R-:W-:-:S03]  /*2350*/  SHF.L.U32 R126, R126, 0x10, RZ ;  /* 0x000000107e7e7819 */ /* 0x000fc600000006ff */
[----:B------:R-:W-:Y:S01]  /*2360*/  FADD.FTZ R100, R100, -UR4 ;  /* 0x8000000464647e21 */ /* 0x000fe20008010000 */
[----:B------:R-:W-:Y:S01]  /*2370*/  SHF.L.U32 R97, R97, 0x10, RZ ;  /* 0x0000001061617819 */ /* 0x000fe200000006ff */
[----:B------:R-:W-:Y:S02]  /*2380*/  FADD.FTZ R126, R126, -UR4 ;  /* 0x800000047e7e7e21 */ /* 0x000fe40008010000 */
[----:B------:R-:W-:Y:S01]  /*2390*/  FMUL.FTZ R156, R100, UR12 ;  /* 0x0000000c649c7c20 */ /* 0x000fe20008410000 */
[----:B------:R-:W-:Y:S01]  /*23a0*/  FADD.FTZ R122, R154, -UR4 ;  /* 0x800000049a7a7e21 */ /* 0x000fe20008010000 */
[----:B------:R-:W-:Y:S01]  /*23b0*/  FADD.FTZ R244, R155, R244 ;  /* 0x000000f49bf47221 */ /* 0x000fe20000010000 */
[----:B------:R-:W-:Y:S01]  /*23c0*/  SHF.L.U32 R44, R44, 0x10, RZ ;  /* 0x000000102c2c7819 */ /* 0x000fe200000006ff */
[----:B------:R-:W-:Y:S01]  /*23d0*/  FFMA.FTZ R25, R156, R155, R25 ;  /* 0x0000009b9c197223 */ /* 0x000fe20000010019 */
[----:B------:R-:W-:Y:S01]  /*23e0*/  FMUL.FTZ R154, R126, UR12 ;  /* 0x0000000c7e9a7c20 */ /* 0x000fe20008410000 */
[----:B------:R-:W-:Y:S01]  /*23f0*/  SHF.L.U32 R121, R151, 0x10, RZ ;  /* 0x0000001097797819 */ /* 0x000fe200000006ff */
[----:B------:R-:W-:-:S02]  /*2400*/  FADD.FTZ R246, R97, R246 ;  /* 0x000000f661f67221 */ /* 0x000fc40000010000 */
[----:B------:R-:W-:Y:S01]  /*2410*/  FFMA.FTZ R23, R154, R97, R23 ;  /* 0x000000619a177223 */ /* 0x000fe20000010017 */
[----:B------:R-:W-:-:S04]  /*2420*/  FADD.FTZ R48, R48, -UR4 ;  /* 0x8000000430307e21 */ /* 0x000fc80008010000 */
[----:B0-----:R-:W-:Y:S01]  /*2430*/  FMUL.FTZ R152, R48, UR12 ;  /* 0x0000000c30987c20 */ /* 0x001fe20008410000 */
[----:B---3--:R-:W-:Y:S02]  /*2440*/  FMUL.FTZ R155, R116, R155 ;  /* 0x0000009b749b7220 */ /* 0x008fe40000410000 */
[----:B------:R-:W3:Y:S01]  /*2450*/  LDL R116, [R1+0xa8] ;  /* 0x0000a80001747983 */ /* 0x000ee20000100800 */
[----:B----4-:R-:W-:-:S03]  /*2460*/  FMUL.FTZ R153, R115, R97 ;  /* 0x0000006173997220 */ /* 0x010fc60000410000 */
[----:B------:R-:W4:Y:S04]  /*2470*/  LDL R115, [R1+0xa0] ;  /* 0x0000a00001737983 */ /* 0x000f280000100800 */
[----:B------:R-:W4:Y:S04]  /*2480*/  LDL.LU R100, [R1+0x4] ;  /* 0x0000040001647983 */ /* 0x000f280000300800 */
[----:B------:R-:W4:Y:S01]  /*2490*/  LDL R97, [R1+0x98] ;  /* 0x0000980001617983 */ /* 0x000f220000100800 */
[----:B--2---:R-:W-:-:S03]  /*24a0*/  FMUL.FTZ R151, R72, R44 ;  /* 0x0000002c48977220 */ /* 0x004fc60000410000 */
[----:B------:R-:W2:Y:S04]  /*24b0*/  LDL.LU R72, [R1+0xc] ;  /* 0x00000c0001487983 */ /* 0x000ea80000300800 */
[----:B------:R-:W2:Y:S01]  /*24c0*/  LDL R48, [R1+0x90] ;  /* 0x0000900001307983 */ /* 0x000ea20000100800 */
[----:B------:R-:W-:-:S04]  /*24d0*/  FADD.FTZ R41, R197, R41 ;  /* 0x00000029c5297221 */ /* 0x000fc80000010000 */
[----:B------:R-:W-:-:S04]  /*24e0*/  FADD.FTZ R41, R196, R41 ;  /* 0x00000029c4297221 */ /* 0x000fc80000010000 */
[----:B------:R-:W-:-:S04]  /*24f0*/  FADD.FTZ R41, R195, R41 ;  /* 0x00000029c3297221 */ /* 0x000fc80000010000 */
[----:B------:R-:W-:Y:S01]  /*2500*/  FADD.FTZ R41, R170, R41 ;  /* 0x00000029aa297221 */ /* 0x000fe20000010000 */
[----:B------:R-:W-:Y:S01]  /*2510*/  IMAD.U32 R143, R143, 0x10000, RZ ;  /* 0x000100008f8f7824 */ /* 0x000fe200078e00ff */
[----:B------:R-:W-:Y:S02]  /*2520*/  SHF.L.U32 R43, R43, 0x10, RZ ;  /* 0x000000102b2b7819 */ /* 0x000fe400000006ff */
[----:B------:R-:W-:Y:S01]  /*2530*/  FADD.FTZ R41, R193, R41 ;  /* 0x00000029c1297221 */ /* 0x000fe20000010000 */
[----:B------:R-:W-:Y:S01]  /*2540*/  FMUL.FTZ R157, R123, R143 ;  /* 0x0000008f7b9d7220 */ /* 0x000fe20000410000 */
[----:B------:R-:W-:Y:S02]  /*2550*/  SHF.L.U32 R124, R124, 0x10, RZ ;  /* 0x000000107c7c7819 */ /* 0x000fe400000006ff */
[----:B------:R-:W-:Y:S01]  /*2560*/  FADD.FTZ R41, R164, R41 ;  /* 0x00000029a4297221 */ /* 0x000fe20000010000 */
[----:B------:R-:W-:-:S03]  /*2570*/  FADD.FTZ R43, R43, -UR4 ;  /* 0x800000042b2b7e21 */ /* 0x000fc60008010000 */
[----:B------:R-:W-:Y:S01]  /*2580*/  FADD.FTZ R41, R157, R41 ;  /* 0x000000299d297221 */ /* 0x000fe20000010000 */
[----:B------:R-:W-:Y:S01]  /*2590*/  FADD.FTZ R124, R124, -UR4 ;  /* 0x800000047c7c7e21 */ /* 0x000fe20008010000 */
[----:B------:R-:W-:Y:S01]  /*25a0*/  FADD.FTZ R249, R147, R249 ;  /* 0x000000f993f97221 */ /* 0x000fe20000010000 */
[----:B------:R-:W-:Y:S01]  /*25b0*/  FFMA.FTZ R20, R128, R147, R20 ;  /* 0x0000009380147223 */ /* 0x000fe20000010014 */
[----:B------:R-:W-:Y:S01]  /*25c0*/  FMUL.FTZ R158, R43, UR12 ;  /* 0x0000000c2b9e7c20 */ /* 0x000fe20008410000 */
[----:B------:R-:W-:Y:S01]  /*25d0*/  SHF.L.U32 R147, R46, 0x10, RZ ;  /* 0x000000102e937819 */ /* 0x000fe200000006ff */
[----:B------:R-:W-:Y:S01]  /*25e0*/  FADD.FTZ R41, R163, R41 ;  /* 0x00000029a3297221 */ /* 0x000fe20000010000 */
[----:B------:R-:W-:Y:S02]  /*25f0*/  IMAD.U32 R46, R142, 0x10000, RZ ;  /* 0x000100008e2e7824 */ /* 0x000fe400078e00ff */
[----:B------:R-:W-:Y:S01]  /*2600*/  FMUL.FTZ R142, R124, UR12 ;  /* 0x0000000c7c8e7c20 */ /* 0x000fe20008410000 */
[----:B------:R-:W-:Y:S01]  /*2610*/  SHF.L.U32 R45, R45, 0x10, RZ ;  /* 0x000000102d2d7819 */ /* 0x000fe200000006ff */
[----:B------:R-:W-:Y:S01]  /*2620*/  FADD.FTZ R242, R143, R242 ;  /* 0x000000f28ff27221 */ /* 0x000fe20000010000 */
[----:B------:R-:W-:Y:S01]  /*2630*/  FFMA.FTZ R27, R158, R143, R27 ;  /* 0x0000008f9e1b7223 */ /* 0x000fe2000001001b */
[----:B------:R-:W-:Y:S01]  /*2640*/  FADD.FTZ R41, R155, R41 ;  /* 0x000000299b297221 */ /* 0x000fe20000010000 */
[----:B------:R-:W-:Y:S01]  /*2650*/  FADD.FTZ R98, R98, -UR4 ;  /* 0x8000000462627e21 */ /* 0x000fe20008010000 */
[----:B------:R-:W-:Y:S01]  /*2660*/  FADD.FTZ R252, R101, R252 ;  /* 0x000000fc65fc7221 */ /* 0x000fe20000010000 */
[----:B------:R-:W-:Y:S01]  /*2670*/  FFMA.FTZ R17, R142, R101, R17 ;  /* 0x000000658e117223 */ /* 0x000fe20000010011 */
[----:B------:R-:W-:Y:S01]  /*2680*/  FADD.FTZ R140, R140, -UR4 ;  /* 0x800000048c8c7e21 */ /* 0x000fe20008010000 */
[----:B------:R-:W-:Y:S01]  /*2690*/  SHF.L.U32 R145, R145, 0x10, RZ ;  /* 0x0000001091917819 */ /* 0x000fe200000006ff */
[----:B------:R-:W-:Y:S01]  /*26a0*/  FADD.FTZ R41, R160, R41 ;  /* 0x00000029a0297221 */ /* 0x000fe20000010000 */
[----:B------:R-:W-:Y:S01]  /*26b0*/  FADD.FTZ R45, R45, -UR4 ;  /* 0x800000042d2d7e21 */ /* 0x000fe20008010000 */
[----:B------:R-:W-:Y:S01]  /*26c0*/  FADD.FTZ R247, R99, R247 ;  /* 0x000000f763f77221 */ /* 0x000fe20000010000 */
[----:B------:R-:W-:Y:S01]  /*26d0*/  FFMA.FTZ R22, R161, R99, R22 ;  /* 0x00000063a1167223 */ /* 0x000fe20000010016 */
[----:B------:R-:W-:Y:S01]  /*26e0*/  SHF.L.U32 R99, R109, 0x10, RZ ;  /* 0x000000106d637819 */ /* 0x000fe200000006ff */
[----:B------:R-:W-:Y:S01]  /*26f0*/  FMUL.FTZ R144, R98, UR12 ;  /* 0x0000000c62907c20 */ /* 0x000fe20008410000 */
[----:B------:R-:W-:Y:S01]  /*2700*/  SHF.L.U32 R146, R146, 0x10, RZ ;  /* 0x0000001092927819 */ /* 0x000fe200000006ff */
[----:B------:R-:W-:Y:S01]  /*2710*/  FMUL.FTZ R109, R140, UR12 ;  /* 0x0000000c8c6d7c20 */ /* 0x000fe20008410000 */
[----:B------:R-:W-:Y:S01]  /*2720*/  FADD.FTZ R248, R44, R248 ;  /* 0x000000f82cf87221 */ /* 0x000fe20000010000 */
[----:B------:R-:W-:Y:S01]  /*2730*/  FFMA.FTZ R21, R152, R44, R21 ;  /* 0x0000002c98157223 */ /* 0x000fe20000010015 */
[----:B------:R-:W-:Y:S01]  /*2740*/  FADD.FTZ R44, R153, R41 ;  /* 0x00000029992c7221 */ /* 0x000fe20000010000 */
[----:B------:R-:W-:Y:S01]  /*2750*/  FMUL.FTZ R140, R45, UR12 ;  /* 0x0000000c2d8c7c20 */ /* 0x000fe20008410000 */
[----:B------:R-:W-:Y:S01]  /*2760*/  FADD.FTZ R41, R145, -UR4 ;  /* 0x8000000491297e21 */ /* 0x000fe20008010000 */
[----:B------:R-:W-:Y:S01]  /*2770*/  SHF.L.U32 R119, R141, 0x10, RZ ;  /* 0x000000108d777819 */ /* 0x000fe200000006ff */
[----:B------:R-:W-:Y:S01]  /*2780*/  FADD.FTZ R250, R146, R250 ;  /* 0x000000fa92fa7221 */ /* 0x000fe20000010000 */
[-C--:B------:R-:W-:Y:S01]  /*2790*/  FFMA.FTZ R19, R140, R146.reuse, R19 ;  /* 0x000000928c137223 */ /* 0x080fe20000010013 */
[----:B---3--:R-:W-:Y:S01]  /*27a0*/  FMUL.FTZ R141, R116, R146 ;  /* 0x00000092748d7220 */ /* 0x008fe20000410000 */
[----:B------:R-:W-:Y:S01]  /*27b0*/  FMUL.FTZ R146, R41, UR12 ;  /* 0x0000000c29927c20 */ /* 0x000fe20008410000 */
[----:B----4-:R-:W-:-:S02]  /*27c0*/  FMUL.FTZ R143, R115, R101 ;  /* 0x00000065738f7220 */ /* 0x010fc40000410000 */
[----:B------:R-:W3:Y:S01]  /*27d0*/  LDL R115, [R1+0x88] ;  /* 0x0000880001737983 */ /* 0x000ee20000100800 */
[----:B------:R-:W-:-:S05]  /*27e0*/  FADD.FTZ R100, R118, R100 ;  /* 0x0000006476647221 */ /* 0x000fca0000010000 */
[----:B------:R-:W-:Y:S04]  /*27f0*/  STL [R1+0x4], R100 ;  /* 0x0000046401007387 */ /* 0x000fe80000100800 */
[----:B------:R-:W4:Y:S01]  /*2800*/  LDL R101, [R1+0x80] ;  /* 0x0000800001657983 */ /* 0x000f220000100800 */
[----:B------:R-:W-:Y:S01]  /*2810*/  FFMA.FTZ R13, R146, R147, R13 ;  /* 0x00000093920d7223 */ /* 0x000fe2000001000d */
[----:B--2---:R-:W-:-:S05]  /*2820*/  FADD.FTZ R72, R147, R72 ;  /* 0x0000004893487221 */ /* 0x004fca0000010000 */
[----:B------:R0:W-:Y:S04]  /*2830*/  STL [R1+0xc], R72 ;  /* 0x00000c4801007387 */ /* 0x0001e80000100800 */
[----:B------:R-:W2:Y:S04]  /*2840*/  LDL R98, [R1+0x78] ;  /* 0x0000780001627983 */ /* 0x000ea80000100800 */
[----:B0-----:R-:W3:Y:S01]  /*2850*/  LDL R72, [R1+0x74] ;  /* 0x0000740001487983 */ /* 0x001ee20000100800 */
[----:B------:R-:W-:-:S03]  /*2860*/  FMUL.FTZ R147, R48, R147 ;  /* 0x0000009330937220 */ /* 0x000fc60000410000 */
[----:B------:R-:W3:Y:S01]  /*2870*/  LDL R48, [R1+0x70] ;  /* 0x0000700001307983 */ /* 0x000ee20000100800 */
[----:B------:R-:W-:-:S04]  /*2880*/  FFMA.FTZ R43, R105, R202, RZ ;  /* 0x000000ca692b7223 */ /* 0x000fc800000100ff */
        /* <DEDUP_REMOVED lines=14> */
[----:B------:R-:W-:-:S03]  /*2970*/  FADD.FTZ R44, R159, R44 ;  /* 0x0000002c9f2c7221 */ /* 0x000fc60000010000 */
[----:B------:R-:W-:Y:S01]  /*2980*/  FFMA.FTZ R41, R152, R151, R43 ;  /* 0x0000009798297223 */ /* 0x000fe2000001002b */
[----:B------:R-:W-:-:S03]  /*2990*/  FADD.FTZ R44, R151, R44 ;  /* 0x0000002c972c7221 */ /* 0x000fc60000010000 */
[----:B------:R-:W-:Y:S01]  /*29a0*/  FFMA.FTZ R41, R128, R132, R41 ;  /* 0x0000008480297223 */ /* 0x000fe20000010029 */
[----:B------:R-:W-:Y:S01]  /*29b0*/  SHF.L.U32 R43, R38, 0x10, RZ ;  /* 0x00000010262b7819 */ /* 0x000fe200000006ff */
[----:B------:R-:W-:Y:S01]  /*29c0*/  FADD.FTZ R44, R132, R44 ;  /* 0x0000002c842c7221 */ /* 0x000fe20000010000 */
[----:B------:R-:W-:Y:S01]  /*29d0*/  FMUL.FTZ R129, R129, UR12 ;  /* 0x0000000c81817c20 */ /* 0x000fe20008410000 */
[----:B------:R-:W-:Y:S01]  /*29e0*/  FFMA.FTZ R38, R140, R141, R41 ;  /* 0x0000008d8c267223 */ /* 0x000fe20000010029 */
[----:B------:R-:W-:Y:S01]  /*29f0*/  FMUL.FTZ R145, R97, R118 ;  /* 0x0000007661917220 */ /* 0x000fe20000410000 */
[----:B------:R-:W-:Y:S01]  /*2a00*/  FADD.FTZ R44, R141, R44 ;  /* 0x0000002c8d2c7221 */ /* 0x000fe20000010000 */
[----:B------:R-:W-:Y:S01]  /*2a10*/  SHF.L.U32 R97, R39, 0x10, RZ ;  /* 0x0000001027617819 */ /* 0x000fe200000006ff */
[----:B------:R-:W-:Y:S01]  /*2a20*/  FFMA.FTZ R39, R129, R133, R38 ;  /* 0x0000008581277223 */ /* 0x000fe20000010026 */
[----:B------:R-:W-:Y:S01]  /*2a30*/  FADD.FTZ R45, R40, -UR4 ;  /* 0x80000004282d7e21 */ /* 0x000fe20008010000 */
[----:B------:R-:W3:Y:S01]  /*2a40*/  LDL R38, [R1+0x6c] ;  /* 0x00006c0001267983 */ /* 0x000ee20000100800 */
[----:B------:R-:W-:-:S03]  /*2a50*/  FADD.FTZ R44, R133, R44 ;  /* 0x0000002c852c7221 */ /* 0x000fc60000010000 */
[----:B------:R-:W3:Y:S01]  /*2a60*/  LDL R40, [R1+0x68] ;  /* 0x0000680001287983 */ /* 0x000ee20000100800 */
[----:B------:R-:W-:-:S03]  /*2a70*/  FADD.FTZ R44, R143, R44 ;  /* 0x0000002c8f2c7221 */ /* 0x000fc60000010000 */
[----:B------:R-:W3:Y:S01]  /*2a80*/  LDL R41, [R1+0x64] ;  /* 0x0000640001297983 */ /* 0x000ee20000100800 */
[----:B------:R-:W-:Y:S01]  /*2a90*/  FADD.FTZ R44, R136, R44 ;  /* 0x0000002c882c7221 */ /* 0x000fe20000010000 */
[----:B----4-:R-:W-:Y:S02]  /*2aa0*/  FMUL.FTZ R116, R101, R130 ;  /* 0x0000008265747220 */ /* 0x010fe40000410000 */
[----:B------:R-:W4:Y:S01]  /*2ab0*/  LDL R101, [R1+0x60] ;  /* 0x0000600001657983 */ /* 0x000f220000100800 */
[----:B------:R-:W-:Y:S01]  /*2ac0*/  FFMA.FTZ R10, R109, R117, R10 ;  /* 0x000000756d0a7223 */ /* 0x000fe2000001000a */
[----:B------:R-:W-:Y:S01]  /*2ad0*/  FADD.FTZ R44, R145, R44 ;  /* 0x0000002c912c7221 */ /* 0x000fe20000010000 */
[----:B------:R-:W-:-:S03]  /*2ae0*/  FADD.FTZ R125, R119, -UR4 ;  /* 0x80000004777d7e21 */ /* 0x000fc60008010000 */
[----:B------:R-:W-:Y:S02]  /*2af0*/  FADD.FTZ R100, R137, R44 ;  /* 0x0000002c89647221 */ /* 0x000fe40000010000 */
[----:B------:R-:W4:Y:S01]  /*2b00*/  LDL R44, [R1+0x58] ;  /* 0x00005800012c7983 */ /* 0x000f220000100800 */
[----:B------:R-:W-:Y:S01]  /*2b10*/  SHF.L.U32 R139, R139, 0x10, RZ ;  /* 0x000000108b8b7819 */ /* 0x000fe200000006ff */
[----:B--2---:R-:W-:Y:S02]  /*2b20*/  FMUL.FTZ R117, R98, R131 ;  /* 0x0000008362757220 */ /* 0x004fe40000410000 */
[----:B------:R-:W2:Y:S01]  /*2b30*/  LDL R98, [R1+0x5c] ;  /* 0x00005c0001627983 */ /* 0x000ea20000100800 */
[----:B---3--:R-:W-:-:S03]  /*2b40*/  FMUL.FTZ R119, R72, R112 ;  /* 0x0000007048777220 */ /* 0x008fc60000410000 */
[----:B------:R-:W3:Y:S01]  /*2b50*/  LDL R72, [R1+0x54] ;  /* 0x0000540001487983 */ /* 0x000ee20000100800 */
[----:B------:R-:W-:-:S03]  /*2b60*/  FMUL.FTZ R123, R48, R139 ;  /* 0x0000008b307b7220 */ /* 0x000fc60000410000 */
[----:B------:R-:W3:Y:S01]  /*2b70*/  LDL R48, [R1+0x50] ;  /* 0x0000500001307983 */ /* 0x000ee20000100800 */
[----:B------:R-:W-:Y:S01]  /*2b80*/  FADD.FTZ R100, R147, R100 ;  /* 0x0000006493647221 */ /* 0x000fe20000010000 */
[----:B------:R-:W-:-:S03]  /*2b90*/  FMUL.FTZ R115, R115, R121 ;  /* 0x0000007973737220 */ /* 0x000fc60000410000 */
        /* <DEDUP_REMOVED lines=8> */
[----:B------:R-:W-:-:S03]  /*2c20*/  FFMA.FTZ R39, R135, R137, R39 ;  /* 0x0000008987277223 */ /* 0x000fc60000010027 */
[----:B------:R-:W-:Y:S01]  /*2c30*/  FADD.FTZ R100, R100, R114 ;  /* 0x0000007264647221 */ /* 0x000fe20000010000 */
[----:B------:R-:W-:Y:S01]  /*2c40*/  FADD.FTZ R47, R47, -UR4 ;  /* 0x800000042f2f7e21 */ /* 0x000fe20008010000 */
[----:B------:R-:W-:Y:S01]  /*2c50*/  FFMA.FTZ R39, R146, R147, R39 ;  /* 0x0000009392277223 */ /* 0x000fe20000010027 */
[----:B------:R-:W-:Y:S01]  /*2c60*/  FFMA.FTZ R15, R144, R118, R15 ;  /* 0x00000076900f7223 */ /* 0x000fe2000001000f */
[----:B------:R-:W-:Y:S01]  /*2c70*/  FADD.FTZ R100, R100, R117 ;  /* 0x0000007564647221 */ /* 0x000fe20000010000 */
[----:B------:R-:W-:Y:S01]  /*2c80*/  FMUL.FTZ R118, R122, UR12 ;  /* 0x0000000c7a767c20 */ /* 0x000fe20008410000 */
[----:B------:R-:W-:Y:S01]  /*2c90*/  FMUL.FTZ R122, R47, UR12 ;  /* 0x0000000c2f7a7c20 */ /* 0x000fe20008410000 */
[----:B------:R-:W-:Y:S01]  /*2ca0*/  FFMA.FTZ R39, R107, R108, R39 ;  /* 0x0000006c6b277223 */ /* 0x000fe20000010027 */
[----:B------:R-:W-:Y:S01]  /*2cb0*/  FADD.FTZ R100, R100, R119 ;  /* 0x0000007764647221 */ /* 0x000fe20000010000 */
[----:B------:R-:W-:Y:S01]  /*2cc0*/  FADD.FTZ R99, R99, -UR4 ;  /* 0x8000000463637e21 */ /* 0x000fe20008010000 */
[----:B------:R-:W-:Y:S01]  /*2cd0*/  SHF.L.U32 R222, R222, 0x10, RZ ;  /* 0x00000010dede7819 */ /* 0x000fe200000006ff */
[----:B------:R-:W-:Y:S01]  /*2ce0*/  FFMA.FTZ R39, R122, R115, R39 ;  /* 0x000000737a277223 */ /* 0x000fe20000010027 */
[----:B------:R-:W-:Y:S01]  /*2cf0*/  FADD.FTZ R100, R100, R123 ;  /* 0x0000007b64647221 */ /* 0x000fe20000010000 */
[----:B------:R-:W-:-:S02]  /*2d00*/  FMUL.FTZ R124, R99, UR12 ;  /* 0x0000000c637c7c20 */ /* 0x000fc40008410000 */
[----:B------:R-:W-:Y:S01]  /*2d10*/  FFMA.FTZ R99, R109, R110, R39 ;  /* 0x0000006e6d637223 */ /* 0x000fe20000010027 */
[----:B------:R-:W-:Y:S01]  /*2d20*/  FADD.FTZ R42, R42, -UR4 ;  /* 0x800000042a2a7e21 */ /* 0x000fe20008010000 */
[----:B------:R-:W-:Y:S02]  /*2d30*/  SHF.L.U32 R104, R104, 0x10, RZ ;  /* 0x0000001068687819 */ /* 0x000fe400000006ff */
[----:B------:R-:W-:Y:S01]  /*2d40*/  FFMA.FTZ R99, R124, R116, R99 ;  /* 0x000000747c637223 */ /* 0x000fe20000010063 */
[----:B------:R-:W-:Y:S01]  /*2d50*/  FMUL.FTZ R125, R125, UR12 ;  /* 0x0000000c7d7d7c20 */ /* 0x000fe20008410000 */
[----:B------:R-:W-:Y:S02]  /*2d60*/  FADD.FTZ R46, R46, -UR4 ;  /* 0x800000042e2e7e21 */ /* 0x000fe40008010000 */
[----:B------:R-:W-:Y:S01]  /*2d70*/  FFMA.FTZ R99, R111, R114, R99 ;  /* 0x000000726f637223 */ /* 0x000fe20000010063 */
[----:B------:R-:W-:Y:S01]  /*2d80*/  SHF.L.U32 R213, R213, 0x10, RZ ;  /* 0x00000010d5d57819 */ /* 0x000fe200000006ff */
[----:B------:R-:W-:Y:S01]  /*2d90*/  FADD.FTZ R47, R43, -UR4 ;  /* 0x800000042b2f7e21 */ /* 0x000fe20008010000 */
[----:B------:R-:W-:Y:S01]  /*2da0*/  FMUL.FTZ R126, R46, UR12 ;  /* 0x0000000c2e7e7c20 */ /* 0x000fe20008410000 */
[----:B------:R-:W-:Y:S01]  /*2db0*/  FFMA.FTZ R99, R125, R117, R99 ;  /* 0x000000757d637223 */ /* 0x000fe20000010063 */
[----:B------:R-:W-:-:S03]  /*2dc0*/  SHF.L.U32 R214, R214, 0x10, RZ ;  /* 0x00000010d6d67819 */ /* 0x000fc600000006ff */
[----:B------:R-:W-:Y:S01]  /*2dd0*/  FFMA.FTZ R99, R118, R119, R99 ;  /* 0x0000007776637223 */ /* 0x000fe20000010063 */
[----:B------:R-:W-:-:S04]  /*2de0*/  FMUL.FTZ R38, R38, R113 ;  /* 0x0000007126267220 */ /* 0x000fc80000410000 */
[----:B------:R-:W-:Y:S01]  /*2df0*/  FADD.FTZ R100, R100, R38 ;  /* 0x0000002664647221 */ /* 0x000fe20000010000 */
[----:B------:R-:W-:Y:S01]  /*2e00*/  FMUL.FTZ R39, R40, R222 ;  /* 0x000000de28277220 */ /* 0x000fe20000410000 */
[----:B------:R-:W-:-:S03]  /*2e10*/  FMUL.FTZ R41, R41, R120 ;  /* 0x0000007829297220 */ /* 0x000fc60000410000 */
[----:B------:R-:W-:Y:S01]  /*2e20*/  FADD.FTZ R100, R100, R39 ;  /* 0x0000002764647221 */ /* 0x000fe20000010000 */
[----:B------:R-:W-:Y:S01]  /*2e30*/  FMUL.FTZ R40, R42, UR12 ;  /* 0x0000000c2a287c20 */ /* 0x000fe20008410000 */
[----:B----4-:R-:W-:Y:S02]  /*2e40*/  FMUL.FTZ R42, R101, R104 ;  /* 0x00000068652a7220 */ /* 0x010fe40000410000 */
[----:B------:R-:W-:-:S04]  /*2e50*/  FADD.FTZ R100, R100, R41 ;  /* 0x0000002964647221 */ /* 0x000fc80000010000 */
[----:B------:R-:W-:Y:S01]  /*2e60*/  FADD.FTZ R100, R100, R42 ;  /* 0x0000002a64647221 */ /* 0x000fe20000010000 */
[----:B------:R-:W-:Y:S01]  /*2e70*/  FMUL.FTZ R44, R44, R213 ;  /* 0x000000d52c2c7220 */ /* 0x000fe20000410000 */
[----:B------:R-:W-:Y:S01]  /*2e80*/  FFMA.FTZ R99, R126, R123, R99 ;  /* 0x0000007b7e637223 */ /* 0x000fe20000010063 */
[----:B------:R-:W-:-:S03]  /*2e90*/  FMUL.FTZ R47, R47, UR12 ;  /* 0x0000000c2f2f7c20 */ /* 0x000fc60008410000 */
[----:B------:R-:W-:Y:S01]  /*2ea0*/  FFMA.FTZ R99, R40, R38, R99 ;  /* 0x0000002628637223 */ /* 0x000fe20000010063 */
[----:B------:R-:W-:-:S03]  /*2eb0*/  FMUL.FTZ R45, R45, UR12 ;  /* 0x0000000c2d2d7c20 */ /* 0x000fc60008410000 */
[----:B------:R-:W-:Y:S01]  /*2ec0*/  FFMA.FTZ R99, R47, R39, R99 ;  /* 0x000000272f637223 */ /* 0x000fe20000010063 */
[----:B------:R-:W-:-:S03]  /*2ed0*/  FADD.FTZ R50, R50, -UR4 ;  /* 0x8000000432327e21 */ /* 0x000fc60008010000 */
[----:B------:R-:W-:Y:S01]  /*2ee0*/  FFMA.FTZ R99, R45, R41, R99 ;  /* 0x000000292d637223 */ /* 0x000fe20000010063 */
[----:B------:R-:W-:Y:S01]  /*2ef0*/  FMUL.FTZ R50, R50, UR12 ;  /* 0x0000000c32327c20 */ /* 0x000fe20008410000 */
[----:B------:R-:W-:Y:S01]  /*2f00*/  SHF.L.U32 R101, R51, 0x10, RZ ;  /* 0x0000001033657819 */ /* 0x000fe200000006ff */
[----:B------:R-:W-:-:S04]  /*2f10*/  FADD.FTZ R96, R96, -UR4 ;  /* 0x8000000460607e21 */ /* 0x000fc80008010000 */
[----:B------:R-:W-:-:S04]  /*2f20*/  FADD.FTZ R101, R101, -UR4 ;  /* 0x8000000465657e21 */ /* 0x000fc80008010000 */
[----:B------:R-:W-:Y:S01]  /*2f30*/  FMUL.FTZ R101, R101, UR12 ;  /* 0x0000000c65657c20 */ /* 0x000fe20008410000 */
[----:B--2---:R-:W-:-:S04]  /*2f40*/  FMUL.FTZ R43, R98, R220 ;  /* 0x000000dc622b7220 */ /* 0x004fc80000410000 */
[----:B------:R-:W-:Y:S01]  /*2f50*/  FADD.FTZ R100, R100, R43 ;  /* 0x0000002b64647221 */ /* 0x000fe20000010000 */
[----:B---3--:R-:W-:Y:S02]  /*2f60*/  FMUL.FTZ R46, R72, R221 ;  /* 0x000000dd482e7220 */ /* 0x008fe40000410000 */
[----:B------:R-:W2:Y:S01]  /*2f70*/  LDL.LU R72, [R1+0x28] ;  /* 0x0000280001487983 */ /* 0x000ea20000300800 */
[----:B------:R-:W-:Y:S01]  /*2f80*/  FADD.FTZ R100, R100, R44 ;  /* 0x0000002c64647221 */ /* 0x000fe20000010000 */
[----:B------:R-:W-:Y:S01]  /*2f90*/  FMUL.FTZ R48, R48, R214 ;  /* 0x000000d630307220 */ /* 0x000fe20000410000 */
[----:B------:R-:W-:Y:S01]  /*2fa0*/  FADD.FTZ R98, R97, -UR4 ;  /* 0x8000000461627e21 */ /* 0x000fe20008010000 */
[----:B------:R-:W-:Y:S01]  /*2fb0*/  ISETP.NE.U32.AND P0, PT, RZ, UR18, PT ;  /* 0x00000012ff007c0c */ /* 0x000fe2000bf05070 */
[----:B------:R-:W-:Y:S01]  /*2fc0*/  FADD.FTZ R100, R100, R46 ;  /* 0x0000002e64647221 */ /* 0x000fe20000010000 */
[----:B------:R-:W-:Y:S01]  /*2fd0*/  FADD.FTZ R251, R148, R251 ;  /* 0x000000fb94fb7221 */ /* 0x000fe20000010000 */
[----:B------:R-:W-:Y:S01]  /*2fe0*/  FFMA.FTZ R18, R129, R148, R18 ;  /* 0x0000009481127223 */ /* 0x000fe20000010012 */
[----:B------:R-:W3:Y:S01]  /*2ff0*/  LDL.LU R149, [R1+0x30] ;  /* 0x0000300001957983 */ /* 0x000ee20000300800 */
[----:B------:R-:W-:Y:S01]  /*3000*/  FADD.FTZ R97, R100, R48 ;  /* 0x0000003064617221 */ /* 0x000fe20000010000 */
[----:B------:R-:W-:Y:S01]  /*3010*/  SHF.L.U32 R100, R49, 0x10, RZ ;  /* 0x0000001031647819 */ /* 0x000fe200000006ff */
[----:B------:R-:W-:Y:S01]  /*3020*/  FMUL.FTZ R49, R98, UR12 ;  /* 0x0000000c62317c20 */ /* 0x000fe20008410000 */
[----:B------:R-:W-:Y:S01]  /*3030*/  ISETP.NE.AND.EX P0, PT, RZ, UR19, PT, P0 ;  /* 0x00000013ff007c0c */ /* 0x000fe2000bf05300 */
[----:B------:R-:W4:Y:S04]  /*3040*/  LDL.LU R148, [R1+0x38] ;  /* 0x0000380001947983 */ /* 0x000f280000300800 */
[----:B------:R-:W0:Y:S01]  /*3050*/  SHFL.DOWN PT, R98, R97, 0x10, 0x1f ;  /* 0x0a001f0061627f89 */ /* 0x000e2200000e0000 */
[----:B------:R-:W-:Y:S01]  /*3060*/  FADD.FTZ R100, R100, -UR4 ;  /* 0x8000000464647e21 */ /* 0x000fe20008010000 */
[----:B------:R-:W-:Y:S01]  /*3070*/  FFMA.FTZ R99, R49, R42, R99 ;  /* 0x0000002a31637223 */ /* 0x000fe20000010063 */
[----:B------:R-:W1:Y:S02]  /*3080*/  @UP0 LDCU.64 UR4, c[0x0][0x3e0] ;  /* 0x00007c00ff0407ac */ /* 0x000e640008000a00 */
[----:B------:R-:W-:Y:S01]  /*3090*/  FMUL.FTZ R51, R100, UR12 ;  /* 0x0000000c64337c20 */ /* 0x000fe20008410000 */
[----:B------:R-:W-:Y:S01]  /*30a0*/  FFMA.FTZ R99, R50, R43, R99 ;  /* 0x0000002b32637223 */ /* 0x000fe20000010063 */
[----:B------:R-:W-:-:S03]  /*30b0*/  FMUL.FTZ R100, R96, UR12 ;  /* 0x0000000c60647c20 */ /* 0x000fc60008410000 */
[----:B------:R-:W-:-:S04]  /*30c0*/  FFMA.FTZ R99, R51, R44, R99 ;  /* 0x0000002c33637223 */ /* 0x000fc80000010063 */
[----:B------:R-:W-:-:S04]  /*30d0*/  FFMA.FTZ R96, R100, R46, R99 ;  /* 0x0000002e64607223 */ /* 0x000fc80000010063 */
[----:B------:R-:W-:Y:S01]  /*30e0*/  FFMA.FTZ R96, R101, R48, R96 ;  /* 0x0000003065607223 */ /* 0x000fe20000010060 */
[----:B0-----:R-:W-:-:S04]  /*30f0*/  FADD.FTZ R98, R97, R98 ;  /* 0x0000006261627221 */ /* 0x001fc80000010000 */
        /* <DEDUP_REMOVED lines=18> */
[----:B------:R-:W0:Y:S03]  /*3220*/  @P0 LDC.64 R98, c[0x0][0x438] ;  /* 0x00010e00ff620b82 */ /* 0x000e260000000a00 */
[----:B------:R2:W-:Y:S01]  /*3230*/  @!P2 STS.64 [R138], R96 ;  /* 0x000000608a00a388 */ /* 0x0005e20000000a00 */
[----:B------:R-:W-:Y:S01]  /*3240*/  PLOP3.LUT P2, PT, PT, PT, UP0, 0x80, 0x8 ;  /* 0x000000000008781c */ /* 0x000fe20003f4f008 */
[----:B-1----:R-:W-:Y:S01]  /*3250*/  @UP0 UIMAD.WIDE UR4, UR6, 0x2, UR4 ;  /* 0x00000002060408a5 */ /* 0x002fe2000f8e0204 */
[----:B------:R-:W-:Y:S01]  /*3260*/  FFMA.FTZ R6, R118, R112, R6 ;  /* 0x0000007076067223 */ /* 0x000fe20000010006 */
[----:B--2---:R-:W2:Y:S01]  /*3270*/  LDL.LU R138, [R1+0x2c] ;  /* 0x00002c00018a7983 */ /* 0x004ea20000300800 */
[----:B------:R-:W1:Y:S01]  /*3280*/  @P0 LDC.64 R96, c[0x0][0x438] ;  /* 0x00010e00ff600b82 */ /* 0x000e620000000a00 */
[----:B0-----:R-:W-:-:S04]  /*3290*/  @P0 IMAD.WIDE.U32 R98, R150, 0x10, R98 ;  /* 0x0000001096620825 */ /* 0x001fc800078e0062 */
[----:B------:R-:W-:Y:S01]  /*32a0*/  FADD.FTZ R72, R112, R72 ;  /* 0x0000004870487221 */ /* 0x000fe20000010000 */
[----:B------:R0:W5:Y:S02]  /*32b0*/  @P0 LDG.E.128 R64, desc[UR14][R98.64] ;  /* 0x0000000e62400981 */ /* 0x000164000c1e1d00 */
[----:B0-----:R-:W-:Y:S02]  /*32c0*/  MOV R98, UR4 ;  /* 0x0000000400627c02 */ /* 0x001fe40008000f00 */
[----:B------:R-:W-:-:S05]  /*32d0*/  MOV R99, UR5 ;  /* 0x0000000500637c02 */ /* 0x000fca0008000f00 */
[----:B------:R-:W2:Y:S04]  /*32e0*/  @P2 LDG.E.U16 R233, desc[UR14][R98.64] ;  /* 0x0000000e62e92981 */ /* 0x000ea8000c1e1500 */
[----:B------:R-:W2:Y:S04]  /*32f0*/  LDL.LU R98, [R1+0x1c] ;  /* 0x00001c0001627983 */ /* 0x000ea80000300800 */
[----:B------:R-:W2:Y:S04]  /*3300*/  LDL.LU R99, [R1+0x24] ;  /* 0x0000240001637983 */ /* 0x000ea80000300800 */
[----:B------:R0:W-:Y:S04]  /*3310*/  STL [R1+0x28], R72 ;  /* 0x0000284801007387 */ /* 0x0001e80000100800 */
[----:B0-----:R-:W5:Y:S04]  /*3320*/  LDL.LU R72, [R1+0xf0] ;  /* 0x0000f00001487983 */ /* 0x001f680000300800 */
[----:B------:R-:W2:Y:S01]  /*3330*/  LDL.LU R112, [R1+0x14] ;  /* 0x0000140001707983 */ /* 0x000ea20000300800 */
[----:B-1----:R-:W-:-:S05]  /*3340*/  @P0 IMAD.WIDE.U32 R96, R172, 0x10, R96 ;  /* 0x00000010ac600825 */ /* 0x002fca00078e0060 */
[----:B------:R0:W5:Y:S02]  /*3350*/  @P0 LDG.E.128 R68, desc[UR14][R96.64] ;  /* 0x0000000e60440981 */ /* 0x000164000c1e1d00 */
[----:B0-----:R-:W0:Y:S02]  /*3360*/  @P0 LDC.64 R96, c[0x0][0x438] ;  /* 0x00010e00ff600b82 */ /* 0x001e240000000a00 */
[----:B0-----:R-:W-:-:S05]  /*3370*/  @P0 IMAD.WIDE.U32 R96, R127, 0x10, R96 ;  /* 0x000000107f600825 */ /* 0x001fca00078e0060 */
[----:B------:R0:W5:Y:S02]  /*3380*/  @P0 LDG.E.128 R60, desc[UR14][R96.64] ;  /* 0x0000000e603c0981 */ /* 0x000164000c1e1d00 */
[----:B0-----:R-:W0:Y:S02]  /*3390*/  @P0 LDC.64 R96, c[0x0][0x438] ;  /* 0x00010e00ff600b82 */ /* 0x001e240000000a00 */
[----:B0-----:R-:W-:-:S05]  /*33a0*/  @P0 IMAD.WIDE.U32 R96, R102, 0x10, R96 ;  /* 0x0000001066600825 */ /* 0x001fca00078e0060 */
[----:B------:R0:W5:Y:S02]  /*33b0*/  @P0 LDG.E.128 R56, desc[UR14][R96.64] ;  /* 0x0000000e60380981 */ /* 0x000164000c1e1d00 */
[----:B0-----:R-:W0:Y:S01]  /*33c0*/  @P0 LDC.64 R96, c[0x0][0x438] ;  /* 0x00010e00ff600b82 */ /* 0x001e220000000a00 */
[----:B---3--:R-:W-:Y:S01]  /*33d0*/  FADD.FTZ R149, R113, R149 ;  /* 0x0000009571957221 */ /* 0x008fe20000010000 */
[----:B0-----:R-:W-:-:S05]  /*33e0*/  @P0 IMAD.WIDE.U32 R96, R37, 0x10, R96 ;  /* 0x0000001025600825 */ /* 0x001fca00078e0060 */
[----:B------:R0:W5:Y:S02]  /*33f0*/  @P0 LDG.E.128 R52, desc[UR14][R96.64] ;  /* 0x0000000e60340981 */ /* 0x000164000c1e1d00 */
[----:B0-----:R-:W0:Y:S01]  /*3400*/  LDC.64 R96, c[0x0][0x3b0] ;  /* 0x0000ec00ff607b82 */ /* 0x001e220000000a00 */
[----:B----4-:R-:W-:Y:S01]  /*3410*/  FADD.FTZ R148, R120, R148 ;  /* 0x0000009478947221 */ /* 0x010fe20000010000 */
[----:B------:R-:W-:Y:S01]  /*3420*/  FFMA.FTZ R11, R122, R121, R11 ;  /* 0x000000797a0b7223 */ /* 0x000fe2000001000b */
[----:B------:R-:W-:Y:S01]  /*3430*/  FFMA.FTZ R9, R124, R130, R9 ;  /* 0x000000827c097223 */ /* 0x000fe20000010009 */
[----:B------:R-:W-:Y:S01]  /*3440*/  FFMA.FTZ R7, R125, R131, R7 ;  /* 0x000000837d077223 */ /* 0x000fe20000010007 */
[----:B------:R-:W-:Y:S01]  /*3450*/  FFMA.FTZ R5, R126, R139, R5 ;  /* 0x0000008b7e057223 */ /* 0x000fe20000010005 */
[----:B------:R-:W-:Y:S01]  /*3460*/  FFMA.FTZ R4, R40, R113, R4 ;  /* 0x0000007128047223 */ /* 0x000fe20000010004 */
[----:B------:R-:W-:Y:S01]  /*3470*/  FFMA.FTZ R2, R45, R120, R2 ;  /* 0x000000782d027223 */ /* 0x000fe20000010002 */
[----:B--2---:R-:W-:Y:S01]  /*3480*/  FADD.FTZ R138, R139, R138 ;  /* 0x0000008a8b8a7221 */ /* 0x004fe20000010000 */
[----:B------:R-:W-:Y:S01]  /*3490*/  FADD.FTZ R98, R130, R98 ;  /* 0x0000006282627221 */ /* 0x000fe20000010000 */
[----:B------:R-:W-:Y:S01]  /*34a0*/  FADD.FTZ R99, R131, R99 ;  /* 0x0000006383637221 */ /* 0x000fe20000010000 */
[----:B0-----:R-:W-:-:S06]  /*34b0*/  IMAD.WIDE.U32 R130, R127, 0x8, R96 ;  /* 0x000000087f827825 */ /* 0x001fcc00078e0060 */
[----:B------:R-:W5:Y:S01]  /*34c0*/  LDG.E.64 R130, desc[UR14][R130.64] ;  /* 0x0000000e82827981 */ /* 0x000f62000c1e1b00 */
[----:B------:R-:W-:-:S05]  /*34d0*/  FADD.FTZ R112, R121, R112 ;  /* 0x0000007079707221 */ /* 0x000fca0000010000 */
[----:B------:R0:W-:Y:S04]  /*34e0*/  STL [R1+0x14], R112 ;  /* 0x0000147001007387 */ /* 0x0001e80000100800 */
[----:B------:R-:W-:Y:S04]  /*34f0*/  STL [R1+0x1c], R98 ;  /* 0x00001c6201007387 */ /* 0x000fe80000100800 */
[----:B------:R1:W-:Y:S01]  /*3500*/  STL [R1+0x24], R99 ;  /* 0x0000246301007387 */ /* 0x0003e20000100800 */
[----:B------:R-:W-:-:S04]  /*3510*/  IMAD.WIDE.U32 R120, R102, 0x8, R96 ;  /* 0x0000000866787825 */ /* 0x000fc800078e0060 */
[--C-:B0-----:R-:W-:Y:S02]  /*3520*/  IMAD.WIDE.U32 R112, R37, 0x8, R96.reuse ;  /* 0x0000000825707825 */ /* 0x101fe400078e0060 */
[----:B------:R-:W5:Y:S04]  /*3530*/  LDG.E.64 R120, desc[UR14][R120.64] ;  /* 0x0000000e78787981 */ /* 0x000f68000c1e1b00 */
[----:B-1----:R-:W2:Y:S04]  /*3540*/  LDL.LU R99, [R1+0x48] ;  /* 0x0000480001637983 */ /* 0x002ea80000300800 */
[----:B------:R0:W-:Y:S04]  /*3550*/  STL [R1+0x2c], R138 ;  /* 0x00002c8a01007387 */ /* 0x0001e80000100800 */
[----:B------:R-:W-:Y:S04]  /*3560*/  STL [R1+0x30], R149 ;  /* 0x0000309501007387 */ /* 0x000fe80000100800 */
[----:B------:R-:W3:Y:S01]  /*3570*/  LDL.LU R98, [R1+0x34] ;  /* 0x0000340001627983 */ /* 0x000ee20000300800 */
[----:B0-----:R-:W-:-:S03]  /*3580*/  IMAD.WIDE.U32 R138, R150, 0x8, R96 ;  /* 0x00000008968a7825 */ /* 0x001fc600078e0060 */
[----:B------:R0:W-:Y:S04]  /*3590*/  STL [R1+0x38], R148 ;  /* 0x0000389401007387 */ /* 0x0001e80000100800 */
[----:B------:R-:W5:Y:S04]  /*35a0*/  LDG.E.64 R138, desc[UR14][R138.64] ;  /* 0x0000000e8a8a7981 */ /* 0x000f68000c1e1b00 */
[----:B------:R-:W5:Y:S01]  /*35b0*/  LDG.E.64 R112, desc[UR14][R112.64] ;  /* 0x0000000e70707981 */ /* 0x000f62000c1e1b00 */
[----:B0-----:R-:W-:-:S03]  /*35c0*/  IMAD.WIDE.U32 R148, R172, 0x8, R96 ;  /* 0x00000008ac947825 */ /* 0x001fc600078e0060 */
[----:B------:R-:W4:Y:S04]  /*35d0*/  LDL.LU R97, [R1+0x40] ;  /* 0x0000400001617983 */ /* 0x000f280000300800 */
[----:B------:R-:W5:Y:S01]  /*35e0*/  LDG.E.64 R148, desc[UR14][R148.64] ;  /* 0x0000000e94947981 */ /* 0x000f62000c1e1b00 */
[----:B------:R-:W-:Y:S01]  /*35f0*/  FFMA.FTZ R175, R100, R221, R175 ;  /* 0x000000dd64af7223 */ /* 0x000fe200000100af */
[----:B------:R-:W-:Y:S02]  /*3600*/  @!P1 VIADD R167, R103, 0x5000 ;  /* 0x0000500067a79836 */ /* 0x000fe40000000000 */
[----:B------:R-:W-:Y:S01]  /*3610*/  FFMA.FTZ R3, R47, R222, R3 ;  /* 0x000000de2f037223 */ /* 0x000fe20000010003 */
[----:B------:R-:W-:Y:S01]  /*3620*/  FFMA.FTZ R173, R50, R220, R173 ;  /* 0x000000dc32ad7223 */ /* 0x000fe200000100ad */
[----:B------:R-:W-:Y:S01]  /*3630*/  BAR.SYNC.DEFER_BLOCKING 0x0 ;  /* 0x0000000000007b1d */ /* 0x000fe20000010000 */
[----:B--2---:R-:W-:Y:S01]  /*3640*/  FADD.FTZ R99, R221, R99 ;  /* 0x00000063dd637221 */ /* 0x004fe20000010000 */
[----:B---3--:R-:W-:Y:S01]  /*3650*/  FADD.FTZ R98, R222, R98 ;  /* 0x00000062de627221 */ /* 0x008fe20000010000 */
[----:B----4-:R-:W-:-:S05]  /*3660*/  FADD.FTZ R97, R220, R97 ;  /* 0x00000061dc617221 */ /* 0x010fca0000010000 */
[----:B------:R-:W-:Y:S04]  /*3670*/  STL [R1+0x40], R97 ;  /* 0x0000406101007387 */ /* 0x000fe80000100800 */
[----:B------:R-:W2:Y:S04]  /*3680*/  LDL.LU R221, [R1+0x4c] ;  /* 0x00004c0001dd7983 */ /* 0x000ea80000300800 */
[----:B------:R-:W-:Y:S04]  /*3690*/  STL [R1+0x48], R99 ;  /* 0x0000486301007387 */ /* 0x000fe80000100800 */
[----:B------:R-:W3:Y:S04]  /*36a0*/  LDL.LU R222, [R1+0x44] ;  /* 0x0000440001de7983 */ /* 0x000ee80000300800 */
[----:B------:R-:W-:Y:S04]  /*36b0*/  STL [R1+0x34], R98 ;  /* 0x0000346201007387 */ /* 0x000fe80000100800 */
[----:B------:R0:W1:Y:S02]  /*36c0*/  LDS.128 R96, [R167] ;  /* 0x00000000a7607984 */ /* 0x0000640000000c00 */
[----:B0-----:R-:W-:-:S02]  /*36d0*/  IADD3 R167, PT, PT, R103, 0x5030, RZ ;  /* 0x0000503067a77810 */ /* 0x001fc40007ffe0ff */
[----:B------:R-:W-:Y:S01]  /*36e0*/  @!P1 IADD3 R167, PT, PT, R103, 0x5010, RZ ;  /* 0x0000501067a79810 */ /* 0x000fe20007ffe0ff */
[----:B-1----:R-:W-:Y:S01]  /*36f0*/  FADD.FTZ R96, RZ, R96 ;  /* 0x00000060ff607221 */ /* 0x002fe20000010000 */
[----:B------:R-:W-:-:S03]  /*3700*/  FADD.FTZ R97, RZ, R97 ;  /* 0x00000061ff617221 */ /* 0x000fc60000010000 */
[----:B------:R-:W-:Y:S01]  /*3710*/  FADD.FTZ R103, R98, R96 ;  /* 0x0000006062677221 */ /* 0x000fe20000010000 */
[----:B------:R-:W-:Y:S02]  /*3720*/  FADD.FTZ R220, R99, R97 ;  /* 0x0000006163dc7221 */ /* 0x000fe40000010000 */
[----:B------:R-:W0:Y:S02]  /*3730*/  LDS.128 R96, [R167] ;  /* 0x00000000a7607984 */ /* 0x000e240000000c00 */
[----:B0-----:R-:W-:Y:S02]  /*3740*/  FADD.FTZ R97, R220, R97 ;  /* 0x00000061dc617221 */ /* 0x001fe40000010000 */
[----:B------:R-:W4:Y:S02]  /*3750*/  LDL.LU R220, [R1+0x3c] ;  /* 0x00003c0001dc7983 */ /* 0x000f240000300800 */
[----:B------:R-:W-:Y:S01]  /*3760*/  FADD.FTZ R97, R99, R97 ;  /* 0x0000006163617221 */ /* 0x000fe20000010000 */
[----:B------:R-:W-:Y:S01]  /*3770*/  UISETP.NE.U32.AND UP1, UPT, UR18, URZ, UPT ;  /* 0x000000ff1200728c */ /* 0x000fe2000bf25070 */
[----:B------:R-:W-:-:S02]  /*3780*/  FADD.FTZ R96, R103, R96 ;  /* 0x0000006067607221 */ /* 0x000fc40000010000 */
[----:B------:R-:W-:Y:S01]  /*3790*/  FMUL.FTZ R97, R97, UR20 ;  /* 0x0000001461617c20 */ /* 0x000fe20008410000 */
[----:B------:R-:W-:Y:S01]  /*37a0*/  UISETP.NE.AND.EX UP1, UPT, UR19, URZ, UPT, UP1 ;  /* 0x000000ff1300728c */ /* 0x000fe2000bf25310 */
[----:B------:R-:W-:Y:S01]  /*37b0*/  @P2 R2UR UR4, R233 ;  /* 0x00000000e90422ca */ /* 0x000fe200000e0000 */
[----:B------:R-:W-:Y:S02]  /*37c0*/  FADD.FTZ R96, R98, R96 ;  /* 0x0000006062607221 */ /* 0x000fe40000010000 */
[----:B------:R-:W-:Y:S02]  /*37d0*/  R2UR UR13, R97 ;  /* 0x00000000610d72ca */ /* 0x000fe400000e0000 */
[----:B------:R-:W-:Y:S01]  /*37e0*/  FMUL.FTZ R96, R96, UR20 ;  /* 0x0000001460607c20 */ /* 0x000fe20008410000 */
[----:B------:R-:W-:Y:S01]  /*37f0*/  FFMA.FTZ R0, R49, R104, R0 ;  /* 0x0000006831007223 */ /* 0x000fe20000010000 */
[----:B------:R-:W-:Y:S01]  /*3800*/  FFMA.FTZ R174, R51, R213, R174 ;  /* 0x000000d533ae7223 */ /* 0x000fe200000100ae */
[----:B------:R-:W-:Y:S01]  /*3810*/  FFMA.FTZ R176, R101, R214, R176 ;  /* 0x000000d665b07223 */ /* 0x000fe200000100b0 */
[----:B------:R-:W-:-:S04]  /*3820*/  UMOV UR5, 0x3f800000 ;  /* 0x3f80000000057882 */ /* 0x000fc80000000000 */
[----:B------:R-:W-:Y:S01]  /*3830*/  @UP0 USHF.L.U32 UR5, UR4, 0x10, URZ ;  /* 0x0000001004050899 */ /* 0x000fe200080006ff */
[----:B--2---:R-:W-:Y:S01]  /*3840*/  FADD.FTZ R221, R214, R221 ;  /* 0x000000ddd6dd7221 */ /* 0x004fe20000010000 */
[----:B---3--:R-:W-:Y:S01]  /*3850*/  FADD.FTZ R222, R213, R222 ;  /* 0x000000ded5de7221 */ /* 0x008fe20000010000 */
[----:B----4-:R-:W-:-:S05]  /*3860*/  FADD.FTZ R220, R104, R220 ;  /* 0x000000dc68dc7221 */ /* 0x010fca0000010000 */
[----:B------:R0:W-:Y:S04]  /*3870*/  STL [R1+0x3c], R220 ;  /* 0x00003cdc01007387 */ /* 0x0001e80000100800 */
[----:B------:R0:W-:Y:S04]  /*3880*/  STL [R1+0x44], R222 ;  /* 0x000044de01007387 */ /* 0x0001e80000100800 */
[----:B------:R0:W-:Y:S01]  /*3890*/  STL [R1+0x4c], R221 ;  /* 0x00004cdd01007387 */ /* 0x0001e20000100800 */
[----:B------:R-:W-:Y:S01]  /*38a0*/  FSEL R104, R96, RZ, !P3 ;  /* 0x000000ff60687208 */ /* 0x000fe20005800000 */
[----:B------:R-:W-:Y:S06]  /*38b0*/  BRA.U UP1, `(.L_x_1174) ;  /* 0x0000004501fc7547 */ /* 0x000fec000b800000 */
[----:B------:R-:W-:Y:S02]  /*38c0*/  ISETP.NE.U32.AND P0, PT, RZ, UR22, PT ;  /* 0x00000016ff007c0c */ /* 0x000fe4000bf05070 */
[----:B------:R-:W-:Y:S02]  /*38d0*/  MOV R96, 0x10 ;  /* 0x0000001000607802 */ /* 0x000fe40000000f00 */
[----:B------:R-:W-:-:S03]  /*38e0*/  ISETP.NE.AND.EX P0, PT, RZ, UR23, PT, P0 ;  /* 0x00000017ff007c0c */ /* 0x000fc6000bf05300 */
[----:B------:R-:W-:Y:S01]  /*38f0*/  IMAD.WIDE.U32 R96, R172, R96, UR24 ;  /* 0x00000018ac607e25 */ /* 0x000fe2000f8e0060 */
[----:B------:R-:W-:Y:S02]  /*3900*/  PRMT R233, R75, 0x7632, R233 ;  /* 0x000076324be97816 */ /* 0x000fe400000000e9 */
[----:B------:R-:W-:-:S03]  /*3910*/  PRMT R213, R74, 0x7632, R213 ;  /* 0x000076324ad57816 */ /* 0x000fc600000000d5 */
[----:B------:R-:W5:Y:S01]  /*3920*/  LDG.E.128 R96, desc[UR14][R96.64] ;  /* 0x0000000e60607981 */ /* 0x000f62000c1e1d00 */
[----:B------:R-:W-:-:S03]  /*3930*/  PRMT R214, R73, 0x7632, R214 ;  /* 0x0000763249d67816 */ /* 0x000fc600000000d6 */
[----:B------:R-:W-:Y:S05]  /*3940*/  @P0 BRA `(.L_x_1175) ;  /* 0x0000000400b00947 */ /* 0x000fea0003800000 */
[--C-:B------:R-:W-:Y:S01]  /*3950*/  FFMA.FTZ R105, R105, UR13, R104.reuse ;  /* 0x0000000d69697c23 */ /* 0x100fe20008010068 */
[----:B-----5:R-:W-:Y:S01]  /*3960*/  LOP3.LUT P2, RZ, R148, 0xff, RZ, 0xc0, !PT ;  /* 0x000000ff94ff7812 */ /* 0x020fe2000784c0ff */
[----:B------:R-:W-:Y:S01]  /*3970*/  UMOV UR4, UR7 ;  /* 0x0000000700047c82 */ /* 0x000fe20008000000 */
[----:B------:R-:W-:Y:S02]  /*3980*/  HFMA2 R103, -RZ, RZ, 0, 0 ;  /* 0x00000000ff677431 */ /* 0x000fe400000001ff */
[----:B------:R-:W-:Y:S01]  /*3990*/  FADD.FTZ R105, R202, -R105 ;  /* 0x80000069ca697221 */ /* 0x000fe20000010000 */
[----:B------:R-:W-:Y:S01]  /*39a0*/  MOV R202, RZ ;  /* 0x000000ff00ca7202 */ /* 0x000fe20000000f00 */
[--C-:B------:R-:W-:Y:S01]  /*39b0*/  FFMA.FTZ R106, R106, UR13, R104.reuse ;  /* 0x0000000d6a6a7c23 */ /* 0x100fe20008010068 */
[--C-:B------:R-:W-:Y:S01]  /*39c0*/  FFMA.FTZ R200, R200, UR13, R104.reuse ;  /* 0x0000000dc8c87c23 */ /* 0x100fe20008010068 */
[----:B------:R-:W-:Y:S01]  /*39d0*/  FMUL.FTZ R105, R105, UR12 ;  /* 0x0000000c69697c20 */ /* 0x000fe20008410000 */
[----:B------:R-:W-:Y:S01]  /*39e0*/  LOP3.LUT P6, RZ, R148, 0xff000000, RZ, 0xc0, !PT ;  /* 0xff00000094ff7812 */ /* 0x000fe200078cc0ff */
[----:B------:R-:W-:Y:S01]  /*39f0*/  FFMA.FTZ R198, R198, UR13, R104 ;  /* 0x0000000dc6c67c23 */ /* 0x000fe20008010068 */
[----:B------:R-:W-:Y:S01]  /*3a00*/  FADD.FTZ R200, R199, -R200 ;  /* 0x800000c8c7c87221 */ /* 0x000fe20000010000 */
[----:B------:R-:W-:Y:S01]  /*3a10*/  FMUL.FTZ R105, R105, UR5 ;  /* 0x0000000569697c20 */ /* 0x000fe20008410000 */
[----:B------:R-:W-:Y:S01]  /*3a20*/  FFMA.FTZ R168, R168, UR13, R104 ;  /* 0x0000000da8a87c23 */ /* 0x000fe20008010068 */
[----:B------:R-:W-:Y:S01]  /*3a30*/  @P2 SHF.L.U32 R167, R96, 0x10, RZ ;  /* 0x0000001060a72819 */ /* 0x000fe200000006ff */
[----:B------:R-:W-:Y:S01]  /*3a40*/  FMUL.FTZ R200, R200, UR12 ;  /* 0x0000000cc8c87c20 */ /* 0x000fe20008410000 */
[----:B------:R-:W-:Y:S01]  /*3a50*/  FMUL.FTZ R105, R105, UR4 ;  /* 0x0000000469697c20 */ /* 0x000fe20008410000 */
[----:B------:R-:W-:Y:S01]  /*3a60*/  FADD.FTZ R198, R197, -R198 ;  /* 0x800000c6c5c67221 */ /* 0x000fe20000010000 */
[----:B------:R-:W-:Y:S01]  /*3a70*/  LOP3.LUT P5, RZ, R149, 0xff, RZ, 0xc0, !PT ;  /* 0x000000ff95ff7812 */ /* 0x000fe200078ac0ff */
[----:B------:R-:W-:Y:S01]  /*3a80*/  FADD.FTZ R196, R196, -R168 ;  /* 0x800000a8c4c47221 */ /* 0x000fe20000010000 */
[----:B------:R-:W-:Y:S01]  /*3a90*/  @P2 FMUL.FTZ R103, R105, R167 ;  /* 0x000000a769672220 */ /* 0x000fe20000410000 */
[----:B------:R-:W-:Y:S01]  /*3aa0*/  @P2 SHF.L.U32 R167, R72, 0x10, RZ ;  /* 0x0000001048a72819 */ /* 0x000fe200000006ff */
[----:B------:R-:W-:Y:S01]  /*3ab0*/  FMUL.FTZ R198, R198, UR12 ;  /* 0x0000000cc6c67c20 */ /* 0x000fe20008410000 */
[C---:B------:R-:W-:Y:S01]  /*3ac0*/  LOP3.LUT P4, RZ, R149.reuse, 0xff00, RZ, 0xc0, !PT ;  /* 0x0000ff0095ff7812 */ /* 0x040fe2000788c0ff */
[----:B------:R-:W-:Y:S01]  /*3ad0*/  FMUL.FTZ R196, R196, UR12 ;  /* 0x0000000cc4c47c20 */ /* 0x000fe20008410000 */
[----:B------:R-:W-:Y:S01]  /*3ae0*/  LOP3.LUT P3, RZ, R149, 0xff0000, RZ, 0xc0, !PT ;  /* 0x00ff000095ff7812 */ /* 0x000fe2000786c0ff */
[----:B------:R-:W-:Y:S01]  /*3af0*/  @P2 FMUL.FTZ R202, R105, R167 ;  /* 0x000000a769ca2220 */ /* 0x000fe20000410000 */
[----:B------:R-:W-:Y:S01]  /*3b00*/  LOP3.LUT P2, RZ, R148, 0xff00, RZ, 0xc0, !PT ;  /* 0x0000ff0094ff7812 */ /* 0x000fe2000784c0ff */
[----:B------:R-:W-:Y:S01]  /*3b10*/  FADD.FTZ R105, R201, -R106 ;  /* 0x8000006ac9697221 */ /* 0x000fe20000010000 */
[----:B------:R-:W-:Y:S01]  /*3b20*/  PRMT R167, R72, 0x7632, R167 ;  /* 0x0000763248a77816 */ /* 0x000fe200000000a7 */
[----:B------:R-:W-:-:S02]  /*3b30*/  HFMA2 R106, -RZ, RZ, 0, 0 ;  /* 0x00000000ff6a7431 */ /* 0x000fc400000001ff */
[--C-:B------:R-:W-:Y:S01]  /*3b40*/  FFMA.FTZ R169, R169, UR13, R104.reuse ;  /* 0x0000000da9a97c23 */ /* 0x100fe20008010068 */
[----:B------:R-:W-:Y:S01]  /*3b50*/  FMUL.FTZ R105, R105, UR12 ;  /* 0x0000000c69697c20 */ /* 0x000fe20008410000 */
[----:B------:R-:W-:Y:S01]  /*3b60*/  FFMA.FTZ R194, R194, UR13, R104 ;  /* 0x0000000dc2c27c23 */ /* 0x000fe20008010068 */
[----:B------:R-:W-:Y:S02]  /*3b70*/  HFMA2 R168, -RZ, RZ, 0, 0 ;  /* 0x00000000ffa87431 */ /* 0x000fe400000001ff */
[----:B------:R-:W-:Y:S01]  /*3b80*/  FADD.FTZ R169, R195, -R169 ;  /* 0x800000a9c3a97221 */ /* 0x000fe20000010000 */
[----:B------:R-:W-:Y:S01]  /*3b90*/  FMUL.FTZ R105, R105, UR5 ;  /* 0x0000000569697c20 */ /* 0x000fe20008410000 */
[----:B------:R-:W-:Y:S01]  /*3ba0*/  FADD.FTZ R170, R170, -R194 ;  /* 0x800000c2aaaa7221 */ /* 0x000fe20000010000 */
[----:B------:R-:W-:Y:S01]  /*3bb0*/  FFMA.FTZ R171, R171, UR13, R104 ;  /* 0x0000000dabab7c23 */ /* 0x000fe20008010068 */
[----:B------:R-:W-:Y:S01]  /*3bc0*/  FMUL.FTZ R169, R169, UR12 ;  /* 0x0000000ca9a97c20 */ /* 0x000fe20008410000 */
[----:B------:R-:W-:Y:S01]  /*3bd0*/  @P2 PRMT R96, R96, 0x7632, R96 ;  /* 0x0000763260602816 */ /* 0x000fe20000000060 */
[----:B------:R-:W-:Y:S01]  /*3be0*/  FMUL.FTZ R105, R105, UR4 ;  /* 0x0000000469697c20 */ /* 0x000fe20008410000 */
[----:B------:R-:W-:Y:S01]  /*3bf0*/  @P2 SHF.L.U32 R167, R167, 0x10, RZ ;  /* 0x00000010a7a72819 */ /* 0x000fe200000006ff */
[----:B------:R-:W-:Y:S01]  /*3c00*/  FMUL.FTZ R170, R170, UR12 ;  /* 0x0000000caaaa7c20 */ /* 0x000fe20008410000 */
[----:B------:R-:W-:Y:S01]  /*3c10*/  @P2 SHF.L.U32 R96, R96, 0x10, RZ ;  /* 0x0000001060602819 */ /* 0x000fe200000006ff */
[----:B------:R-:W-:Y:S01]  /*3c20*/  FADD.FTZ R193, R193, -R171 ;  /* 0x800000abc1c17221 */ /* 0x000fe20000010000 */
[----:B------:R-:W-:Y:S01]  /*3c30*/  @P4 SHF.L.U32 R194, R213, 0x10, RZ ;  /* 0x00000010d5c24819 */ /* 0x000fe200000006ff */
[----:B------:R-:W-:Y:S01]  /*3c40*/  FMUL.FTZ R170, R170, UR5 ;  /* 0x00000005aaaa7c20 */ /* 0x000fe20008410000 */
[----:B------:R-:W-:Y:S01]  /*3c50*/  @P3 SHF.L.U32 R195, R75, 0x10, RZ ;  /* 0x000000104bc33819 */ /* 0x000fe200000006ff */
[C---:B------:R-:W-:Y:S01]  /*3c60*/  @P2 FMUL.FTZ R106, R105.reuse, R96 ;  /* 0x00000060696a2220 */ /* 0x040fe20000410000 */
[----:B------:R-:W-:Y:S01]  /*3c70*/  MOV R96, RZ ;  /* 0x000000ff00607202 */ /* 0x000fe20000000f00 */
[----:B------:R-:W-:Y:S01]  /*3c80*/  @P2 FMUL.FTZ R96, R105, R167 ;  /* 0x000000a769602220 */ /* 0x000fe20000410000 */
[----:B------:R-:W-:Y:S01]  /*3c90*/  LOP3.LUT P2, RZ, R148, 0xff0000, RZ, 0xc0, !PT ;  /* 0x00ff000094ff7812 */ /* 0x000fe2000784c0ff */
[----:B------:R-:W-:Y:S01]  /*3ca0*/  FMUL.FTZ R167, R200, UR5 ;  /* 0x00000005c8a77c20 */ /* 0x000fe20008410000 */
[----:B------:R-:W-:-:S02]  /*3cb0*/  HFMA2 R105, -RZ, RZ, 0, 0 ;  /* 0x00000000ff697431 */ /* 0x000fc400000001ff */
[----:B------:R-:W-:Y:S01]  /*3cc0*/  FMUL.FTZ R171, R170, UR4 ;  /* 0x00000004aaab7c20 */ /* 0x000fe20008410000 */
[----:B------:R-:W-:Y:S01]  /*3cd0*/  FMUL.FTZ R193, R193, UR12 ;  /* 0x0000000cc1c17c20 */ /* 0x000fe20008410000 */
[----:B------:R-:W-:Y:S01]  /*3ce0*/  FMUL.FTZ R167, R167, UR4 ;  /* 0x00000004a7a77c20 */ /* 0x000fe20008410000 */
[----:B------:R-:W-:Y:S01]  /*3cf0*/  HFMA2 R170, -RZ, RZ, 0, 0 ;  /* 0x00000000ffaa7431 */ /* 0x000fe200000001ff */
[----:B------:R-:W-:-:S05]  /*3d00*/  F2FP.BF16.F32.PACK_AB R96, R96, R202 ;  /* 0x000000ca6060723e */ /* 0x000fca00000010ff */
[----:B------:R-:W-:Y:S01]  /*3d10*/  @P2 SHF.L.U32 R199, R97, 0x10, RZ ;  /* 0x0000001061c72819 */ /* 0x000fe200000006ff */
[----:B------:R-:W-:Y:S01]  /*3d20*/  @P2 IMAD.U32 R200, R73, 0x10000, RZ ;  /* 0x0001000049c82824 */ /* 0x000fe200078e00ff */
[----:B------:R-:W-:-:S03]  /*3d30*/  @P6 PRMT R97, R97, 0x7632, R97 ;  /* 0x0000763261616816 */ /* 0x000fc60000000061 */
[C---:B------:R-:W-:Y:S01]  /*3d40*/  @P2 FMUL.FTZ R105, R167.reuse, R199 ;  /* 0x000000c7a7692220 */ /* 0x040fe20000410000 */
[----:B------:R-:W-:Y:S01]  /*3d50*/  MOV R199, RZ ;  /* 0x000000ff00c77202 */ /* 0x000fe20000000f00 */
[----:B------:R-:W-:Y:S01]  /*3d60*/  @P2 FMUL.FTZ R199, R167, R200 ;  /* 0x000000c8a7c72220 */ /* 0x000fe20000410000 */
[----:B------:R-:W-:Y:S01]  /*3d70*/  ISETP.GE.U32.AND P2, PT, R148, RZ, PT ;  /* 0x000000ff9400720c */ /* 0x000fe20003f46070 */
[----:B------:R-:W-:Y:S01]  /*3d80*/  FMUL.FTZ R148, R198, UR5 ;  /* 0x00000005c6947c20 */ /* 0x000fe20008410000 */
[----:B------:R-:W-:Y:S01]  /*3d90*/  @P6 SHF.L.U32 R97, R97, 0x10, RZ ;  /* 0x0000001061616819 */ /* 0x000fe200000006ff */
[----:B------:R-:W-:Y:S01]  /*3da0*/  HFMA2 R167, -RZ, RZ, 0, 0 ;  /* 0x00000000ffa77431 */ /* 0x000fe200000001ff */
[----:B------:R-:W-:Y:S01]  /*3db0*/  ISETP.GE.U32.AND.EX P2, PT, R149, 0x1000000, PT, P2 ;  /* 0x010000009500780c */ /* 0x000fe20003f46120 */
[----:B------:R-:W-:Y:S01]  /*3dc0*/  FMUL.FTZ R148, R148, UR4 ;  /* 0x0000000494947c20 */ /* 0x000fe20008410000 */
[----:B------:R-:W-:-:S03]  /*3dd0*/  @P6 SHF.L.U32 R149, R214, 0x10, RZ ;  /* 0x00000010d6956819 */ /* 0x000fc600000006ff */
[C---:B------:R-:W-:Y:S01]  /*3de0*/  @P6 FMUL.FTZ R167, R148.reuse, R97 ;  /* 0x0000006194a76220 */ /* 0x040fe20000410000 */
[----:B------:R-:W-:Y:S01]  /*3df0*/  MOV R97, RZ ;  /* 0x000000ff00617202 */ /* 0x000fe20000000f00 */
[----:B------:R-:W-:Y:S01]  /*3e00*/  @P6 FMUL.FTZ R97, R148, R149 ;  /* 0x0000009594616220 */ /* 0x000fe20000410000 */
[----:B------:R-:W-:Y:S01]  /*3e10*/  FMUL.FTZ R149, R196, UR5 ;  /* 0x00000005c4957c20 */ /* 0x000fe20008410000 */
[----:B------:R-:W-:Y:S02]  /*3e20*/  @P5 SHF.L.U32 R148, R98, 0x10, RZ ;  /* 0x0000001062945819 */ /* 0x000fe400000006ff */
[----:B------:R-:W-:Y:S01]  /*3e30*/  @P5 SHF.L.U32 R196, R74, 0x10, RZ ;  /* 0x000000104ac45819 */ /* 0x000fe200000006ff */
[----:B------:R-:W-:Y:S01]  /*3e40*/  FMUL.FTZ R149, R149, UR4 ;  /* 0x0000000495957c20 */ /* 0x000fe20008410000 */
[----:B------:R-:W-:Y:S02]  /*3e50*/  @P4 PRMT R98, R98, 0x7632, R98 ;  /* 0x0000763262624816 */ /* 0x000fe40000000062 */
[----:B------:R-:W-:Y:S01]  /*3e60*/  F2FP.BF16.F32.PACK_AB R97, R97, R199 ;  /* 0x000000c76161723e */ /* 0x000fe200000010ff */
[C---:B------:R-:W-:Y:S01]  /*3e70*/  @P5 FMUL.FTZ R168, R149.reuse, R148 ;  /* 0x0000009495a85220 */ /* 0x040fe20000410000 */
[----:B------:R-:W-:Y:S01]  /*3e80*/  MOV R148, RZ ;  /* 0x000000ff00947202 */ /* 0x000fe20000000f00 */
[----:B------:R-:W-:Y:S01]  /*3e90*/  @P5 FMUL.FTZ R148, R149, R196 ;  /* 0x000000c495945220 */ /* 0x000fe20000410000 */
[----:B------:R-:W-:Y:S01]  /*3ea0*/  FMUL.FTZ R149, R169, UR5 ;  /* 0x00000005a9957c20 */ /* 0x000fe20008410000 */
[----:B------:R-:W-:Y:S01]  /*3eb0*/  @P4 SHF.L.U32 R98, R98, 0x10, RZ ;  /* 0x0000001062624819 */ /* 0x000fe200000006ff */
[----:B------:R-:W-:-:S02]  /*3ec0*/  HFMA2 R169, -RZ, RZ, 0, 0 ;  /* 0x00000000ffa97431 */ /* 0x000fc400000001ff */
[----:B------:R-:W-:-:S04]  /*3ed0*/  FMUL.FTZ R149, R149, UR4 ;  /* 0x0000000495957c20 */ /* 0x000fc80008410000 */
[C---:B------:R-:W-:Y:S01]  /*3ee0*/  @P4 FMUL.FTZ R169, R149.reuse, R98 ;  /* 0x0000006295a94220 */ /* 0x040fe20000410000 */
[----:B------:R-:W-:Y:S01]  /*3ef0*/  MOV R98, RZ ;  /* 0x000000ff00627202 */ /* 0x000fe20000000f00 */
[----:B------:R-:W-:Y:S01]  /*3f00*/  @P4 FMUL.FTZ R98, R149, R194 ;  /* 0x000000c295624220 */ /* 0x000fe20000410000 */
[----:B------:R-:W-:Y:S01]  /*3f10*/  @P3 IMAD.U32 R194, R99, 0x10000, RZ ;  /* 0x0001000063c23824 */ /* 0x000fe200078e00ff */
[----:B------:R-:W-:Y:S01]  /*3f20*/  MOV R149, RZ ;  /* 0x000000ff00957202 */ /* 0x000fe20000000f00 */
[----:B------:R-:W-:Y:S01]  /*3f30*/  @P3 FMUL.FTZ R149, R171, R195 ;  /* 0x000000c3ab953220 */ /* 0x000fe20000410000 */
[----:B------:R-:W-:Y:S01]  /*3f40*/  @P2 PRMT R99, R99, 0x7632, R99 ;  /* 0x0000763263632816 */ /* 0x000fe20000000063 */
[----:B------:R-:W-:Y:S01]  /*3f50*/  @P3 FMUL.FTZ R170, R171, R194 ;  /* 0x000000c2abaa3220 */ /* 0x000fe20000410000 */
[----:B------:R-:W-:Y:S01]  /*3f60*/  FMUL.FTZ R194, R193, UR5 ;  /* 0x00000005c1c27c20 */ /* 0x000fe20008410000 */
[----:B------:R-:W-:Y:S02]  /*3f70*/  @P2 SHF.L.U32 R195, R233, 0x10, RZ ;  /* 0x00000010e9c32819 */ /* 0x000fe400000006ff */
[----:B------:R-:W-:Y:S01]  /*3f80*/  @P2 SHF.L.U32 R193, R99, 0x10, RZ ;  /* 0x0000001063c12819 */ /* 0x000fe200000006ff */
[----:B------:R-:W-:Y:S01]  /*3f90*/  FMUL.FTZ R194, R194, UR4 ;  /* 0x00000004c2c27c20 */ /* 0x000fe20008410000 */
[----:B------:R-:W-:Y:S01]  /*3fa0*/  HFMA2 R99, -RZ, RZ, 0, 0 ;  /* 0x00000000ff637431 */ /* 0x000fe200000001ff */
[----:B------:R-:W-:-:S02]  /*3fb0*/  MOV R171, RZ ;  /* 0x000000ff00ab7202 */ /* 0x000fc40000000f00 */
[C---:B------:R-:W-:Y:S01]  /*3fc0*/  @P2 FMUL.FTZ R99, R194.reuse, R195 ;  /* 0x000000c3c2632220 */ /* 0x040fe20000410000 */
[----:B------:R-:W-:Y:S01]  /*3fd0*/  @P2 FMUL.FTZ R171, R194, R193 ;  /* 0x000000c1c2ab2220 */ /* 0x000fe20000410000 */
[----:B------:R-:W-:-:S03]  /*3fe0*/  F2FP.BF16.F32.PACK_AB R98, R98, R148 ;  /* 0x000000946262723e */ /* 0x000fc600000010ff */
[----:B------:R-:W-:Y:S01]  /*3ff0*/  F2FP.BF16.F32.PACK_AB R99, R99, R149 ;  /* 0x000000956363723e */ /* 0x000fe200000010ff */
[----:B------:R-:W-:Y:S06]  /*4000*/  BRA `(.L_x_1176) ;  /* 0x0000000400bc7947 */ /* 0x000fec0003800000 */
.L_x_1175:
[--C-:B------:R-:W-:Y:S01]  /*4010*/  FFMA.FTZ R105, R105, UR13, R104.reuse ;  /* 0x0000000d69697c23 */ /* 0x100fe20008010068 */
[----:B-----5:R-:W-:Y:S01]  /*4020*/  LOP3.LUT P2, RZ, R148, 0xff, RZ, 0xc0, !PT ;  /* 0x000000ff94ff7812 */ /* 0x020fe2000784c0ff */
[--C-:B------:R-:W-:Y:S01]  /*4030*/  FFMA.FTZ R95, R106, UR13, R104.reuse ;  /* 0x0000000d6a5f7c23 */ /* 0x100fe20008010068 */
[----:B------:R-:W-:Y:S01]  /*4040*/  LOP3.LUT P3, RZ, R148, 0xff00, RZ, 0xc0, !PT ;  /* 0x0000ff0094ff7812 */ /* 0x000fe2000786c0ff */
[----:B------:R-:W-:Y:S01]  /*4050*/  FADD.FTZ R92, R202, -R105 ;  /* 0x80000069ca5c7221 */ /* 0x000fe20000010000 */
[----:B------:R-:W-:Y:S01]  /*4060*/  UMOV UR4, UR7 ;  /* 0x0000000700047c82 */ /* 0x000fe20008000000 */
[----:B------:R-:W-:Y:S01]  /*4070*/  FADD.FTZ R95, R201, -R95 ;  /* 0x8000005fc95f7221 */ /* 0x000fe20000010000 */
[----:B------:R-:W-:Y:S02]  /*4080*/  HFMA2 R103, -RZ, RZ, 0, 0 ;  /* 0x00000000ff677431 */ /* 0x000fe400000001ff */
[----:B------:R-:W-:Y:S01]  /*4090*/  FMUL.FTZ R92, R92, UR12 ;  /* 0x0000000c5c5c7c20 */ /* 0x000fe20008410000 */
[----:B------:R-:W-:Y:S01]  /*40a0*/  MOV R201, RZ ;  /* 0x000000ff00c97202 */ /* 0x000fe20000000f00 */
[----:B------:R-:W-:Y:S01]  /*40b0*/  FMUL.FTZ R95, R95, UR12 ;  /* 0x0000000c5f5f7c20 */ /* 0x000fe20008410000 */
[----:B------:R-:W-:Y:S01]  /*40c0*/  PRMT R167, R72, 0x7632, R167 ;  /* 0x0000763248a77816 */ /* 0x000fe200000000a7 */
[----:B------:R-:W-:Y:S01]  /*40d0*/  FMUL.FTZ R93, R92, UR5 ;  /* 0x000000055c5d7c20 */ /* 0x000fe20008410000 */
[----:B------:R-:W-:Y:S01]  /*40e0*/  HFMA2 R106, -RZ, RZ, 0, 0 ;  /* 0x00000000ff6a7431 */ /* 0x000fe200000001ff */
[----:B------:R-:W-:Y:S01]  /*40f0*/  @P2 SHF.L.U32 R94, R96, 0x10, RZ ;  /* 0x00000010605e2819 */ /* 0x000fe200000006ff */
[--C-:B------:R-:W-:Y:S01]  /*4100*/  FFMA.FTZ R200, R200, UR13, R104.reuse ;  /* 0x0000000dc8c87c23 */ /* 0x100fe20008010068 */
[----:B------:R-:W-:Y:S01]  /*4110*/  FMUL.FTZ R93, R93, UR4 ;  /* 0x000000045d5d7c20 */ /* 0x000fe20008410000 */
[----:B------:R-:W-:Y:S01]  /*4120*/  @P2 SHF.L.U32 R105, R72, 0x10, RZ ;  /* 0x0000001048692819 */ /* 0x000fe200000006ff */
[--C-:B------:R-:W-:Y:S01]  /*4130*/  FFMA.FTZ R198, R198, UR13, R104.reuse ;  /* 0x0000000dc6c67c23 */ /* 0x100fe20008010068 */
[----:B------:R-:W-:Y:S01]  /*4140*/  FFMA.FTZ R168, R168, UR13, R104 ;  /* 0x0000000da8a87c23 */ /* 0x000fe20008010068 */
[C---:B------:R-:W-:Y:S01]  /*4150*/  @P2 FMUL.FTZ R103, R93.reuse, R94 ;  /* 0x0000005e5d672220 */ /* 0x040fe20000410000 */
[----:B------:R-:W-:Y:S01]  /*4160*/  @P3 PRMT R94, R96, 0x7632, R94 ;  /* 0x00007632605e3816 */ /* 0x000fe2000000005e */
[----:B------:R-:W-:Y:S01]  /*4170*/  @P2 FMUL.FTZ R201, R93, R105 ;  /* 0x000000695dc92220 */ /* 0x000fe20000410000 */
[----:B------:R-:W-:Y:S01]  /*4180*/  FMUL.FTZ R93, R95, UR5 ;  /* 0x000000055f5d7c20 */ /* 0x000fe20008410000 */
[----:B------:R-:W-:Y:S01]  /*4190*/  MOV R96, RZ ;  /* 0x000000ff00607202 */ /* 0x000fe20000000f00 */
[----:B------:R-:W-:Y:S01]  /*41a0*/  FADD.FTZ R198, R197, -R198 ;  /* 0x800000c6c5c67221 */ /* 0x000fe20000010000 */
[----:B------:R-:W-:Y:S01]  /*41b0*/  @P3 SHF.L.U32 R94, R94, 0x10, RZ ;  /* 0x000000105e5e3819 */ /* 0x000fe200000006ff */
[----:B------:R-:W-:Y:S01]  /*41c0*/  FMUL.FTZ R93, R93, UR4 ;  /* 0x000000045d5d7c20 */ /* 0x000fe20008410000 */
[----:B------:R-:W-:Y:S01]  /*41d0*/  LOP3.LUT P2, RZ, R148, 0xff0000, RZ, 0xc0, !PT ;  /* 0x00ff000094ff7812 */ /* 0x000fe2000784c0ff */
[----:B------:R-:W-:-:S02]  /*41e0*/  HFMA2 R105, -RZ, RZ, 0, 0 ;  /* 0x00000000ff697431 */ /* 0x000fc400000001ff */
[----:B------:R-:W-:Y:S01]  /*41f0*/  FMUL.FTZ R198, R198, UR12 ;  /* 0x0000000cc6c67c20 */ /* 0x000fe20008410000 */
[----:B------:R-:W-:Y:S01]  /*4200*/  @P3 FMUL.FTZ R106, R93, R94 ;  /* 0x0000005e5d6a3220 */ /* 0x000fe20000410000 */
[----:B------:R-:W-:Y:S01]  /*4210*/  @P3 SHF.L.U32 R94, R167, 0x10, RZ ;  /* 0x00000010a75e3819 */ /* 0x000fe200000006ff */
[--C-:B------:R-:W-:Y:S01]  /*4220*/  FFMA.FTZ R169, R169, UR13, R104.reuse ;  /* 0x0000000da9a97c23 */ /* 0x100fe20008010068 */
[----:B------:R-:W-:Y:S01]  /*4230*/  MOV R197, RZ ;  /* 0x000000ff00c57202 */ /* 0x000fe20000000f00 */
[--C-:B------:R-:W-:Y:S01]  /*4240*/  FFMA.FTZ R194, R194, UR13, R104.reuse ;  /* 0x0000000dc2c27c23 */ /* 0x100fe20008010068 */
[----:B------:R-:W-:Y:S01]  /*4250*/  FFMA.FTZ R171, R171, UR13, R104 ;  /* 0x0000000dabab7c23 */ /* 0x000fe20008010068 */
[----:B------:R-:W-:Y:S01]  /*4260*/  @P3 FMUL.FTZ R96, R93, R94 ;  /* 0x0000005e5d603220 */ /* 0x000fe20000410000 */
[----:B------:R-:W-:Y:S01]  /*4270*/  FADD.FTZ R93, R199, -R200 ;  /* 0x800000c8c75d7221 */ /* 0x000fe20000010000 */
[----:B------:R-:W-:Y:S01]  /*4280*/  LOP3.LUT P3, RZ, R148, 0xff000000, RZ, 0xc0, !PT ;  /* 0xff00000094ff7812 */ /* 0x000fe2000786c0ff */
[----:B------:R-:W-:Y:S01]  /*4290*/  FADD.FTZ R169, R195, -R169 ;  /* 0x800000a9c3a97221 */ /* 0x000fe20000010000 */
[----:B------:R-:W-:-:S02]  /*42a0*/  @P2 IMAD.U32 R167, R97, 0x10000, RZ ;  /* 0x0001000061a72824 */ /* 0x000fc400078e00ff */
[----:B------:R-:W-:Y:S01]  /*42b0*/  FMUL.FTZ R93, R93, UR12 ;  /* 0x0000000c5d5d7c20 */ /* 0x000fe20008410000 */
[----:B------:R-:W-:Y:S01]  /*42c0*/  FADD.FTZ R194, R170, -R194 ;  /* 0x800000c2aac27221 */ /* 0x000fe20000010000 */
[----:B------:R-:W-:Y:S01]  /*42d0*/  IMAD.MOV.U32 R170, RZ, RZ, RZ ;  /* 0x000000ffffaa7224 */ /* 0x000fe200078e00ff */
[----:B------:R-:W-:Y:S01]  /*42e0*/  F2FP.BF16.F32.PACK_AB R92, R95, R92 ;  /* 0x0000005c5f5c723e */ /* 0x000fe200000010ff */
[----:B------:R-:W-:Y:S01]  /*42f0*/  FMUL.FTZ R94, R93, UR5 ;  /* 0x000000055d5e7c20 */ /* 0x000fe20008410000 */
[----:B------:R-:W-:Y:S02]  /*4300*/  F2FP.BF16.F32.PACK_AB R93, R198, R93 ;  /* 0x0000005dc65d723e */ /* 0x000fe400000010ff */
[----:B------:R-:W-:Y:S01]  /*4310*/  F2FP.BF16.F32.PACK_AB R96, R96, R201 ;  /* 0x000000c96060723e */ /* 0x000fe200000010ff */
[----:B------:R-:W-:Y:S01]  /*4320*/  FMUL.FTZ R94, R94, UR4 ;  /* 0x000000045e5e7c20 */ /* 0x000fe20008410000 */
[----:B------:R-:W-:-:S03]  /*4330*/  @P3 PRMT R97, R97, 0x7632, R97 ;  /* 0x0000763261613816 */ /* 0x000fc60000000061 */
[----:B------:R-:W-:Y:S01]  /*4340*/  @P2 FMUL.FTZ R105, R94, R167 ;  /* 0x000000a75e692220 */ /* 0x000fe20000410000 */
[----:B------:R-:W-:Y:S02]  /*4350*/  @P2 SHF.L.U32 R167, R73, 0x10, RZ ;  /* 0x0000001049a72819 */ /* 0x000fe400000006ff */
[----:B------:R-:W-:Y:S02]  /*4360*/  @P3 SHF.L.U32 R97, R97, 0x10, RZ ;  /* 0x0000001061613819 */ /* 0x000fe400000006ff */
[----:B------:R-:W-:Y:S01]  /*4370*/  @P3 SHF.L.U32 R199, R214, 0x10, RZ ;  /* 0x00000010d6c73819 */ /* 0x000fe200000006ff */
[----:B------:R-:W-:Y:S01]  /*4380*/  @P2 FMUL.FTZ R197, R94, R167 ;  /* 0x000000a75ec52220 */ /* 0x000fe20000410000 */
[----:B------:R-:W-:Y:S01]  /*4390*/  FMUL.FTZ R94, R198, UR5 ;  /* 0x00000005c65e7c20 */ /* 0x000fe20008410000 */
[----:B------:R-:W-:Y:S01]  /*43a0*/  HFMA2 R167, -RZ, RZ, 0, 0 ;  /* 0x00000000ffa77431 */ /* 0x000fe200000001ff */
[----:B------:R-:W-:Y:S02]  /*43b0*/  LOP3.LUT P2, RZ, R149, 0xff, RZ, 0xc0, !PT ;  /* 0x000000ff95ff7812 */ /* 0x000fe4000784c0ff */
[----:B------:R-:W-:-:S04]  /*43c0*/  FMUL.FTZ R94, R94, UR4 ;  /* 0x000000045e5e7c20 */ /* 0x000fc80008410000 */
[C---:B------:R-:W-:Y:S01]  /*43d0*/  @P3 FMUL.FTZ R167, R94.reuse, R97 ;  /* 0x000000615ea73220 */ /* 0x040fe20000410000 */
[----:B------:R-:W-:Y:S01]  /*43e0*/  MOV R97, RZ ;  /* 0x000000ff00617202 */ /* 0x000fe20000000f00 */
[----:B------:R-:W-:Y:S01]  /*43f0*/  @P3 FMUL.FTZ R97, R94, R199 ;  /* 0x000000c75e613220 */ /* 0x000fe20000410000 */
[----:B------:R-:W-:Y:S01]  /*4400*/  FADD.FTZ R94, R196, -R168 ;  /* 0x800000a8c45e7221 */ /* 0x000fe20000010000 */
[----:B------:R-:W-:-:S03]  /*4410*/  HFMA2 R168, -RZ, RZ, 0, 0 ;  /* 0x00000000ffa87431 */ /* 0x000fc600000001ff */
[----:B------:R-:W-:Y:S01]  /*4420*/  FMUL.FTZ R94, R94, UR12 ;  /* 0x0000000c5e5e7c20 */ /* 0x000fe20008410000 */
[----:B------:R-:W-:Y:S02]  /*4430*/  @P2 SHF.L.U32 R196, R98, 0x10, RZ ;  /* 0x0000001062c42819 */ /* 0x000fe400000006ff */
[----:B------:R-:W-:Y:S01]  /*4440*/  @P2 SHF.L.U32 R200, R74, 0x10, RZ ;  /* 0x000000104ac82819 */ /* 0x000fe200000006ff */
[----:B------:R-:W-:Y:S01]  /*4450*/  FMUL.FTZ R199, R94, UR5 ;  /* 0x000000055ec77c20 */ /* 0x000fe20008410000 */
[----:B------:R-:W-:-:S03]  /*4460*/  F2FP.BF16.F32.PACK_AB R97, R97, R197 ;  /* 0x000000c56161723e */ /* 0x000fc600000010ff */
[----:B------:R-:W-:-:S04]  /*4470*/  FMUL.FTZ R199, R199, UR4 ;  /* 0x00000004c7c77c20 */ /* 0x000fc80008410000 */
[C---:B------:R-:W-:Y:S01]  /*4480*/  @P2 FMUL.FTZ R168, R199.reuse, R196 ;  /* 0x000000c4c7a82220 */ /* 0x040fe20000410000 */
[----:B------:R-:W-:Y:S01]  /*4490*/  MOV R196, RZ ;  /* 0x000000ff00c47202 */ /* 0x000fe20000000f00 */
[----:B------:R-:W-:Y:S01]  /*44a0*/  @P2 FMUL.FTZ R196, R199, R200 ;  /* 0x000000c8c7c42220 */ /* 0x000fe20000410000 */
[----:B------:R-:W-:Y:S01]  /*44b0*/  LOP3.LUT P2, RZ, R149, 0xff00, RZ, 0xc0, !PT ;  /* 0x0000ff0095ff7812 */ /* 0x000fe2000784c0ff */
[----:B------:R-:W-:Y:S01]  /*44c0*/  FMUL.FTZ R199, R169, UR12 ;  /* 0x0000000ca9c77c20 */ /* 0x000fe20008410000 */
[----:B------:R-:W-:-:S03]  /*44d0*/  HFMA2 R169, -RZ, RZ, 0, 0 ;  /* 0x00000000ffa97431 */ /* 0x000fc600000001ff */
[C---:B------:R-:W-:Y:S01]  /*44e0*/  FMUL.FTZ R195, R199.reuse, UR5 ;  /* 0x00000005c7c37c20 */ /* 0x040fe20008410000 */
[----:B------:R-:W-:-:S03]  /*44f0*/  F2FP.BF16.F32.PACK_AB R94, R199, R94 ;  /* 0x0000005ec75e723e */ /* 0x000fc600000010ff */
[----:B------:R-:W-:-:S04]  /*4500*/  FMUL.FTZ R195, R195, UR4 ;  /* 0x00000004c3c37c20 */ /* 0x000fc80008410000 */
[----:B------:R-:W-:Y:S02]  /*4510*/  @P2 PRMT R98, R98, 0x7632, R98 ;  /* 0x0000763262622816 */ /* 0x000fe40000000062 */
[----:B------:R-:W-:Y:S02]  /*4520*/  @P2 SHF.L.U32 R200, R213, 0x10, RZ ;  /* 0x00000010d5c82819 */ /* 0x000fe400000006ff */
[----:B------:R-:W-:-:S05]  /*4530*/  @P2 SHF.L.U32 R98, R98, 0x10, RZ ;  /* 0x0000001062622819 */ /* 0x000fca00000006ff */
[C---:B------:R-:W-:Y:S01]  /*4540*/  @P2 FMUL.FTZ R169, R195.reuse, R98 ;  /* 0x00000062c3a92220 */ /* 0x040fe20000410000 */
[----:B------:R-:W-:Y:S01]  /*4550*/  MOV R98, RZ ;  /* 0x000000ff00627202 */ /* 0x000fe20000000f00 */
[----:B------:R-:W-:Y:S01]  /*4560*/  @P2 FMUL.FTZ R98, R195, R200 ;  /* 0x000000c8c3622220 */ /* 0x000fe20000410000 */
[----:B------:R-:W-:Y:S01]  /*4570*/  LOP3.LUT P2, RZ, R149, 0xff0000, RZ, 0xc0, !PT ;  /* 0x00ff000095ff7812 */ /* 0x000fe2000784c0ff */
[----:B------:R-:W-:-:S03]  /*4580*/  FMUL.FTZ R195, R194, UR12 ;  /* 0x0000000cc2c37c20 */ /* 0x000fc60008410000 */
[----:B------:R-:W-:Y:S01]  /*4590*/  F2FP.BF16.F32.PACK_AB R98, R98, R196 ;  /* 0x000000c46262723e */ /* 0x000fe200000010ff */
[----:B------:R-:W-:-:S04]  /*45a0*/  FMUL.FTZ R200, R195, UR5 ;  /* 0x00000005c3c87c20 */ /* 0x000fc80008410000 */
[----:B------:R-:W-:-:S04]  /*45b0*/  FMUL.FTZ R200, R200, UR4 ;  /* 0x00000004c8c87c20 */ /* 0x000fc80008410000 */
[----:B------:R-:W-:Y:S02]  /*45c0*/  @P2 SHF.L.U32 R194, R99, 0x10, RZ ;  /* 0x0000001063c22819 */ /* 0x000fe400000006ff */
[----:B------:R-:W-:-:S03]  /*45d0*/  @P2 SHF.L.U32 R202, R75, 0x10, RZ ;  /* 0x000000104bca2819 */ /* 0x000fc600000006ff */
[C---:B------:R-:W-:Y:S01]  /*45e0*/  @P2 FMUL.FTZ R170, R200.reuse, R194 ;  /* 0x000000c2c8aa2220 */ /* 0x040fe20000410000 */
[----:B------:R-:W-:Y:S02]  /*45f0*/  HFMA2 R194, -RZ, RZ, 0, 0 ;  /* 0x00000000ffc27431 */ /* 0x000fe400000001ff */
[----:B------:R-:W-:Y:S01]  /*4600*/  @P2 FMUL.FTZ R194, R200, R202 ;  /* 0x000000cac8c22220 */ /* 0x000fe20000410000 */
[----:B------:R-:W-:Y:S01]  /*4610*/  ISETP.GE.U32.AND P2, PT, R148, RZ, PT ;  /* 0x000000ff9400720c */ /* 0x000fe20003f46070 */
[----:B------:R-:W-:Y:S01]  /*4620*/  FADD.FTZ R148, R193, -R171 ;  /* 0x800000abc1947221 */ /* 0x000fe20000010000 */
[----:B------:R-:W-:Y:S02]  /*4630*/  MOV R171, RZ ;  /* 0x000000ff00ab7202 */ /* 0x000fe40000000f00 */
[----:B------:R-:W-:Y:S01]  /*4640*/  ISETP.GE.U32.AND.EX P2, PT, R149, 0x1000000, PT, P2 ;  /* 0x010000009500780c */ /* 0x000fe20003f46120 */
[----:B------:R-:W-:-:S04]  /*4650*/  FMUL.FTZ R148, R148, UR12 ;  /* 0x0000000c94947c20 */ /* 0x000fc80008410000 */
[C---:B------:R-:W-:Y:S01]  /*4660*/  FMUL.FTZ R149, R148.reuse, UR5 ;  /* 0x0000000594957c20 */ /* 0x040fe20008410000 */
[----:B------:R-:W-:-:S03]  /*4670*/  F2FP.BF16.F32.PACK_AB R95, R148, R195 ;  /* 0x000000c3945f723e */ /* 0x000fc600000010ff */
[----:B------:R-:W-:-:S04]  /*4680*/  FMUL.FTZ R149, R149, UR4 ;  /* 0x0000000495957c20 */ /* 0x000fc80008410000 */
[----:B------:R-:W-:Y:S02]  /*4690*/  @P2 PRMT R99, R99, 0x7632, R99 ;  /* 0x0000763263632816 */ /* 0x000fe40000000063 */
[----:B------:R-:W-:Y:S02]  /*46a0*/  @P2 SHF.L.U32 R193, R233, 0x10, RZ ;  /* 0x00000010e9c12819 */ /* 0x000fe400000006ff */
[----:B------:R-:W-:-:S05]  /*46b0*/  @P2 SHF.L.U32 R99, R99, 0x10, RZ ;  /* 0x0000001063632819 */ /* 0x000fca00000006ff */
[C---:B------:R-:W-:Y:S01]  /*46c0*/  @P2 FMUL.FTZ R171, R149.reuse, R99 ;  /* 0x0000006395ab2220 */ /* 0x040fe20000410000 */
[----:B------:R-:W-:Y:S02]  /*46d0*/  HFMA2 R99, -RZ, RZ, 0, 0 ;  /* 0x00000000ff637431 */ /* 0x000fe400000001ff */
[----:B------:R-:W-:-:S05]  /*46e0*/  @P2 FMUL.FTZ R99, R149, R193 ;  /* 0x000000c195632220 */ /* 0x000fca0000410000 */
[----:B------:R-:W-:-:S07]  /*46f0*/  F2FP.BF16.F32.PACK_AB R99, R99, R194 ;  /* 0x000000c26363723e */ /* 0x000fce00000010ff */
.L_x_1176:
[----:B------:R-:W1:Y:S01]  /*4700*/  @P0 LDC.64 R148, c[0x0][0x478] ;  /* 0x00011e00ff940b82 */ /* 0x000e620000000a00 */
[----:B------:R-:W-:Y:S02]  /*4710*/  PRMT R193, R79, 0x7632, R193 ;  /* 0x000076324fc17816 */ /* 0x000fe400000000c1 */
[----:B------:R-:W-:Y:S02]  /*4720*/  PRMT R194, R78, 0x7632, R194 ;  /* 0x000076324ec27816 */ /* 0x000fe400000000c2 */
[----:B------:R-:W-:Y:S02]  /*4730*/  PRMT R195, R77, 0x7632, R195 ;  /* 0x000076324dc37816 */ /* 0x000fe400000000c3 */
[----:B------:R-:W-:Y:S01]  /*4740*/  PRMT R196, R76, 0x7632, R196 ;  /* 0x000076324cc47816 */ /* 0x000fe200000000c4 */
[----:B-1----:R-:W-:-:S05]  /*4750*/  @P0 IMAD.WIDE.U32 R148, R172, 0x10, R148 ;  /* 0x00000010ac940825 */ /* 0x002fca00078e0094 */
[----:B------:R1:W-:Y:S02]  /*4760*/  @P0 STG.E.128 desc[UR14][R148.64], R92 ;  /* 0x0000005c94000986 */ /* 0x0003e4000c101d0e */
[----:B-1----:R-:W-:-:S05]  /*4770*/  MOV R148, 0x10 ;  /* 0x0000001000947802 */ /* 0x002fca0000000f00 */
[----:B------:R-:W-:-:S05]  /*4780*/  IMAD.WIDE.U32 R148, R172, R148, UR26 ;  /* 0x0000001aac947e25 */ /* 0x000fca000f8e0094 */
[----:B------:R1:W-:Y:S02]  /*4790*/  STG.E.128 desc[UR14][R148.64], R96 ;  /* 0x0000006094007986 */ /* 0x0003e4000c101d0e */
[----:B-1----:R-:W-:-:S05]  /*47a0*/  MOV R96, 0x10 ;  /* 0x0000001000607802 */ /* 0x002fca0000000f00 */
[----:B------:R-:W-:-:S06]  /*47b0*/  IMAD.WIDE.U32 R96, R150, R96, UR24 ;  /* 0x0000001896607e25 */ /* 0x000fcc000f8e0060 */
[----:B------:R-:W5:Y:S01]  /*47c0*/  LDG.E.128 R96, desc[UR14][R96.64] ;  /* 0x0000000e60607981 */ /* 0x000f62000c1e1d00 */
[----:B------:R-:W-:Y:S05]  /*47d0*/  @!P0 BRA `(.L_x_1177) ;  /* 0x0000000400b88947 */ /* 0x000fea0003800000 */
[--C-:B------:R-:W-:Y:S01]  /*47e0*/  FFMA.FTZ R166, R166, UR13, R104.reuse ;  /* 0x0000000da6a67c23 */ /* 0x100fe20008010068 */
[----:B------:R-:W-:Y:S01]  /*47f0*/  LOP3.LUT P2, RZ, R138, 0xff, RZ, 0xc0, !PT ;  /* 0x000000ff8aff7812 */ /* 0x000fe2000784c0ff */
[----:B------:R-:W-:Y:S01]  /*4800*/  FFMA.FTZ R95, R158, UR13, R104 ;  /* 0x0000000d9e5f7c23 */ /* 0x000fe20008010068 */
[----:B------:R-:W-:Y:S01]  /*4810*/  LOP3.LUT P3, RZ, R138, 0xff00, RZ, 0xc0, !PT ;  /* 0x0000ff008aff7812 */ /* 0x000fe2000786c0ff */
[----:B------:R-:W-:Y:S01]  /*4820*/  FADD.FTZ R92, R164, -R166 ;  /* 0x800000a6a45c7221 */ /* 0x000fe20000010000 */
[----:B------:R-:W-:Y:S01]  /*4830*/  MOV R148, RZ ;  /* 0x000000ff00947202 */ /* 0x000fe20000000f00 */
[----:B------:R-:W-:Y:S01]  /*4840*/  FADD.FTZ R95, R157, -R95 ;  /* 0x8000005f9d5f7221 */ /* 0x000fe20000010000 */
[----:B------:R-:W-:Y:S02]  /*4850*/  HFMA2 R158, -RZ, RZ, 0, 0 ;  /* 0x00000000ff9e7431 */ /* 0x000fe400000001ff */
[----:B------:R-:W-:Y:S01]  /*4860*/  FMUL.FTZ R92, R92, UR12 ;  /* 0x0000000c5c5c7c20 */ /* 0x000fe20008410000 */
[--C-:B------:R-:W-:Y:S01]  /*4870*/  FFMA.FTZ R165, R165, UR13, R104.reuse ;  /* 0x0000000da5a57c23 */ /* 0x100fe20008010068 */
[----:B------:R-:W-:Y:S01]  /*4880*/  FMUL.FTZ R95, R95, UR12 ;  /* 0x0000000c5f5f7c20 */ /* 0x000fe20008410000 */
[----:B------:R-:W-:Y:S01]  /*4890*/  FFMA.FTZ R164, R156, UR13, R104 ;  /* 0x0000000d9ca47c23 */ /* 0x000fe20008010068 */
[----:B------:R-:W-:Y:S01]  /*48a0*/  FMUL.FTZ R93, R92, UR5 ;  /* 0x000000055c5d7c20 */ /* 0x000fe20008410000 */
[----:B------:R-:W-:Y:S01]  /*48b0*/  HFMA2 R157, -RZ, RZ, 0, 0 ;  /* 0x00000000ff9d7431 */ /* 0x000fe200000001ff */
[----:B-----5:R-:W-:Y:S01]  /*48c0*/  @P2 SHF.L.U32 R94, R96, 0x10, RZ ;  /* 0x00000010605e2819 */ /* 0x020fe200000006ff */
[----:B------:R-:W-:Y:S01]  /*48d0*/  FADD.FTZ R164, R155, -R164 ;  /* 0x800000a49ba47221 */ /* 0x000fe20000010000 */
[----:B------:R-:W-:Y:S01]  /*48e0*/  FMUL.FTZ R93, R93, UR4 ;  /* 0x000000045d5d7c20 */ /* 0x000fe20008410000 */
[----:B------:R-:W-:Y:S01]  /*48f0*/  @P2 SHF.L.U32 R149, R76, 0x10, RZ ;  /* 0x000000104c952819 */ /* 0x000fe200000006ff */
[----:B------:R-:W-:Y:S01]  /*4900*/  FFMA.FTZ R162, R162, UR13, R104 ;  /* 0x0000000da2a27c23 */ /* 0x000fe20008010068 */
[----:B------:R-:W-:Y:S01]  /*4910*/  FMUL.FTZ R164, R164, UR12 ;  /* 0x0000000ca4a47c20 */ /* 0x000fe20008410000 */
[C---:B------:R-:W-:Y:S01]  /*4920*/  @P2 FMUL.FTZ R148, R93.reuse, R94 ;  /* 0x0000005e5d942220 */ /* 0x040fe20000410000 */
[----:B------:R-:W-:Y:S01]  /*4930*/  @P3 PRMT R94, R96, 0x7632, R94 ;  /* 0x00007632605e3816 */ /* 0x000fe2000000005e */
[----:B------:R-:W-:Y:S01]  /*4940*/  @P2 FMUL.FTZ R158, R93, R149 ;  /* 0x000000955d9e2220 */ /* 0x000fe20000410000 */
[----:B------:R-:W-:Y:S01]  /*4950*/  FMUL.FTZ R93, R95, UR5 ;  /* 0x000000055f5d7c20 */ /* 0x000fe20008410000 */
[----:B------:R-:W-:Y:S01]  /*4960*/  IMAD.MOV.U32 R149, RZ, RZ, RZ ;  /* 0x000000ffff957224 */ /* 0x000fe200078e00ff */
[----:B------:R-:W-:Y:S01]  /*4970*/  @P3 SHF.L.U32 R94, R94, 0x10, RZ ;  /* 0x000000105e5e3819 */ /* 0x000fe200000006ff */
[--C-:B------:R-:W-:Y:S01]  /*4980*/  FFMA.FTZ R154, R154, UR13, R104.reuse ;  /* 0x0000000d9a9a7c23 */ /* 0x100fe20008010068 */
[----:B------:R-:W-:Y:S01]  /*4990*/  FMUL.FTZ R93, R93, UR4 ;  /* 0x000000045d5d7c20 */ /* 0x000fe20008410000 */
[----:B------:R-:W-:Y:S01]  /*49a0*/  MOV R96, RZ ;  /* 0x000000ff00607202 */ /* 0x000fe20000000f00 */
[----:B------:R-:W-:Y:S01]  /*49b0*/  FFMA.FTZ R161, R161, UR13, R104 ;  /* 0x0000000da1a17c23 */ /* 0x000fe20008010068 */
[----:B------:R-:W-:Y:S01]  /*49c0*/  LOP3.LUT P2, RZ, R138, 0xff0000, RZ, 0xc0, !PT ;  /* 0x00ff00008aff7812 */ /* 0x000fe2000784c0ff */
[----:B------:R-:W-:Y:S01]  /*49d0*/  @P3 FMUL.FTZ R149, R93, R94 ;  /* 0x0000005e5d953220 */ /* 0x000fe20000410000 */
[----:B------:R-:W-:Y:S01]  /*49e0*/  @P3 SHF.L.U32 R94, R196, 0x10, RZ ;  /* 0x00000010c45e3819 */ /* 0x000fe200000006ff */
[----:B------:R-:W-:Y:S01]  /*49f0*/  FADD.FTZ R154, R153, -R154 ;  /* 0x8000009a999a7221 */ /* 0x000fe20000010000 */
[----:B------:R-:W-:-:S02]  /*4a00*/  HFMA2 R153, -RZ, RZ, 0, 0 ;  /* 0x00000000ff997431 */ /* 0x000fc400000001ff */
[----:B------:R-:W-:Y:S01]  /*4a10*/  FADD.FTZ R161, R159, -R161 ;  /* 0x800000a19fa17221 */ /* 0x000fe20000010000 */
[----:B------:R-:W-:Y:S01]  /*4a20*/  FFMA.FTZ R152, R152, UR13, R104 ;  /* 0x0000000d98987c23 */ /* 0x000fe20008010068 */
[----:B------:R-:W-:Y:S01]  /*4a30*/  @P3 FMUL.FTZ R96, R93, R94 ;  /* 0x0000005e5d603220 */ /* 0x000fe20000410000 */
[----:B------:R-:W-:Y:S01]  /*4a40*/  FADD.FTZ R93, R163, -R165 ;  /* 0x800000a5a35d7221 */ /* 0x000fe20000010000 */
[----:B------:R-:W-:Y:S01]  /*4a50*/  LOP3.LUT P3, RZ, R138, 0xff000000, RZ, 0xc0, !PT ;  /* 0xff0000008aff7812 */ /* 0x000fe2000786c0ff */
[----:B------:R-:W-:Y:S01]  /*4a60*/  FMUL.FTZ R161, R161, UR12 ;  /* 0x0000000ca1a17c20 */ /* 0x000fe20008410000 */
[----:B------:R-:W-:Y:S01]  /*4a70*/  MOV R163, RZ ;  /* 0x000000ff00a37202 */ /* 0x000fe20000000f00 */
[----:B------:R-:W-:Y:S01]  /*4a80*/  FMUL.FTZ R93, R93, UR12 ;  /* 0x0000000c5d5d7c20 */ /* 0x000fe20008410000 */
[----:B------:R-:W-:Y:S02]  /*4a90*/  @P2 SHF.L.U32 R155, R97, 0x10, RZ ;  /* 0x00000010619b2819 */ /* 0x000fe400000006ff */
[----:B------:R-:W-:Y:S01]  /*4aa0*/  F2FP.BF16.F32.PACK_AB R92, R95, R92 ;  /* 0x0000005c5f5c723e */ /* 0x000fe200000010ff */
[----:B------:R-:W-:Y:S01]  /*4ab0*/  FMUL.FTZ R94, R93, UR5 ;  /* 0x000000055d5e7c20 */ /* 0x000fe20008410000 */
[----:B------:R-:W-:-:S02]  /*4ac0*/  F2FP.BF16.F32.PACK_AB R93, R164, R93 ;  /* 0x0000005da45d723e */ /* 0x000fc400000010ff */
[----:B------:R-:W-:Y:S01]  /*4ad0*/  F2FP.BF16.F32.PACK_AB R96, R96, R158 ;  /* 0x0000009e6060723e */ /* 0x000fe200000010ff */
[----:B------:R-:W-:Y:S02]  /*4ae0*/  FMUL.FTZ R94, R94, UR4 ;  /* 0x000000045e5e7c20 */ /* 0x000fe40008410000 */
[----:B------:R-:W-:Y:S02]  /*4af0*/  @P3 PRMT R97, R97, 0x7632, R97 ;  /* 0x0000763261613816 */ /* 0x000fe40000000061 */
[C---:B------:R-:W-:Y:S01]  /*4b00*/  @P2 FMUL.FTZ R157, R94.reuse, R155 ;  /* 0x0000009b5e9d2220 */ /* 0x040fe20000410000 */
[----:B------:R-:W-:Y:S02]  /*4b10*/  @P2 SHF.L.U32 R155, R77, 0x10, RZ ;  /* 0x000000104d9b2819 */ /* 0x000fe400000006ff */
[----:B------:R-:W-:Y:S02]  /*4b20*/  @P3 SHF.L.U32 R97, R97, 0x10, RZ ;  /* 0x0000001061613819 */ /* 0x000fe400000006ff */
[----:B------:R-:W-:Y:S01]  /*4b30*/  @P3 SHF.L.U32 R156, R195, 0x10, RZ ;  /* 0x00000010c39c3819 */ /* 0x000fe200000006ff */
[----:B------:R-:W-:Y:S01]  /*4b40*/  @P2 FMUL.FTZ R163, R94, R155 ;  /* 0x0000009b5ea32220 */ /* 0x000fe20000410000 */
[----:B------:R-:W-:Y:S01]  /*4b50*/  FMUL.FTZ R94, R164, UR5 ;  /* 0x00000005a45e7c20 */ /* 0x000fe20008410000 */
[----:B------:R-:W-:Y:S01]  /*4b60*/  HFMA2 R155, -RZ, RZ, 0, 0 ;  /* 0x00000000ff9b7431 */ /* 0x000fe200000001ff */
[----:B------:R-:W-:-:S02]  /*4b70*/  LOP3.LUT P2, RZ, R139, 0xff, RZ, 0xc0, !PT ;  /* 0x000000ff8bff7812 */ /* 0x000fc4000784c0ff */
        /* <DEDUP_REMOVED lines=16> */
[----:B------:R-:W-:-:S04]  /*4c80*/  FMUL.FTZ R162, R154, UR12 ;  /* 0x0000000c9aa27c20 */ /* 0x000fc80008410000 */
[C---:B------:R-:W-:Y:S01]  /*4c90*/  FMUL.FTZ R154, R162.reuse, UR5 ;  /* 0x00000005a29a7c20 */ /* 0x040fe20008410000 */
[----:B------:R-:W-:-:S03]  /*4ca0*/  F2FP.BF16.F32.PACK_AB R94, R162, R94 ;  /* 0x0000005ea25e723e */ /* 0x000fc600000010ff */
[----:B------:R-:W-:-:S04]  /*4cb0*/  FMUL.FTZ R154, R154, UR4 ;  /* 0x000000049a9a7c20 */ /* 0x000fc80008410000 */
[----:B------:R-:W-:Y:S02]  /*4cc0*/  @P2 PRMT R98, R98, 0x7632, R98 ;  /* 0x0000763262622816 */ /* 0x000fe40000000062 */
[----:B------:R-:W-:-:S03]  /*4cd0*/  @P2 SHF.L.U32 R165, R194, 0x10, RZ ;  /* 0x00000010c2a52819 */ /* 0x000fc600000006ff */
[----:B------:R-:W-:-:S04]  /*4ce0*/  @P2 IMAD.U32 R98, R98, 0x10000, RZ ;  /* 0x0001000062622824 */ /* 0x000fc800078e00ff */
[C---:B------:R-:W-:Y:S01]  /*4cf0*/  @P2 FMUL.FTZ R153, R154.reuse, R98 ;  /* 0x000000629a992220 */ /* 0x040fe20000410000 */
[----:B------:R-:W-:Y:S01]  /*4d00*/  MOV R98, RZ ;  /* 0x000000ff00627202 */ /* 0x000fe20000000f00 */
[----:B------:R-:W-:Y:S01]  /*4d10*/  @P2 FMUL.FTZ R98, R154, R165 ;  /* 0x000000a59a622220 */ /* 0x000fe20000410000 */
[----:B------:R-:W-:Y:S01]  /*4d20*/  LOP3.LUT P2, RZ, R139, 0xff0000, RZ, 0xc0, !PT ;  /* 0x00ff00008bff7812 */ /* 0x000fe2000784c0ff */
[----:B------:R-:W-:Y:S01]  /*4d30*/  FMUL.FTZ R165, R161, UR5 ;  /* 0x00000005a1a57c20 */ /* 0x000fe20008410000 */
[----:B------:R-:W-:Y:S02]  /*4d40*/  HFMA2 R154, -RZ, RZ, 0, 0 ;  /* 0x00000000ff9a7431 */ /* 0x000fe400000001ff */
[----:B------:R-:W-:Y:S01]  /*4d50*/  F2FP.BF16.F32.PACK_AB R98, R98, R160 ;  /* 0x000000a06262723e */ /* 0x000fe200000010ff */
[----:B------:R-:W-:-:S08]  /*4d60*/  FMUL.FTZ R165, R165, UR4 ;  /* 0x00000004a5a57c20 */ /* 0x000fd00008410000 */
[----:B------:R-:W-:Y:S02]  /*4d70*/  @P2 SHF.L.U32 R159, R99, 0x10, RZ ;  /* 0x00000010639f2819 */ /* 0x000fe400000006ff */
[----:B------:R-:W-:-:S03]  /*4d80*/  @P2 SHF.L.U32 R166, R79, 0x10, RZ ;  /* 0x000000104fa62819 */ /* 0x000fc600000006ff */
[C---:B------:R-:W-:Y:S01]  /*4d90*/  @P2 FMUL.FTZ R154, R165.reuse, R159 ;  /* 0x0000009fa59a2220 */ /* 0x040fe20000410000 */
[----:B------:R-:W-:Y:S01]  /*4da0*/  MOV R159, RZ ;  /* 0x000000ff009f7202 */ /* 0x000fe20000000f00 */
[----:B------:R-:W-:Y:S01]  /*4db0*/  @P2 FMUL.FTZ R159, R165, R166 ;  /* 0x000000a6a59f2220 */ /* 0x000fe20000410000 */
[----:B------:R-:W-:Y:S01]  /*4dc0*/  ISETP.GE.U32.AND P2, PT, R138, RZ, PT ;  /* 0x000000ff8a00720c */ /* 0x000fe20003f46070 */
[----:B------:R-:W-:Y:S01]  /*4dd0*/  FADD.FTZ R138, R151, -R152 ;  /* 0x80000098978a7221 */ /* 0x000fe20000010000 */
[----:B------:R-:W-:Y:S02]  /*4de0*/  HFMA2 R152, -RZ, RZ, 0, 0 ;  /* 0x00000000ff987431 */ /* 0x000fe400000001ff */
        /* <DEDUP_REMOVED lines=10> */
[----:B------:R-:W-:-:S05]  /*4e90*/  @P2 FMUL.FTZ R99, R139, R151 ;  /* 0x000000978b632220 */ /* 0x000fca0000410000 */
[----:B------:R-:W-:Y:S01]  /*4ea0*/  F2FP.BF16.F32.PACK_AB R99, R99, R159 ;  /* 0x0000009f6363723e */ /* 0x000fe200000010ff */
[----:B------:R-:W-:Y:S06]  /*4eb0*/  BRA `(.L_x_1178) ;  /* 0x0000000400a47947 */ /* 0x000fec0003800000 */
.L_x_1177:
[--C-:B------:R-:W-:Y:S01]  /*4ec0*/  FFMA.FTZ R166, R166, UR13, R104.reuse ;  /* 0x0000000da6a67c23 */ /* 0x100fe20008010068 */
[----:B------:R-:W-:Y:S01]  /*4ed0*/  LOP3.LUT P2, RZ, R138, 0xff, RZ, 0xc0, !PT ;  /* 0x000000ff8aff7812 */ /* 0x000fe2000784c0ff */
[----:B------:R-:W-:Y:S02]  /*4ee0*/  HFMA2 R148, -RZ, RZ, 0, 0 ;  /* 0x00000000ff947431 */ /* 0x000fe400000001ff */
[----:B------:R-:W-:Y:S01]  /*4ef0*/  FFMA.FTZ R158, R158, UR13, R104 ;  /* 0x0000000d9e9e7c23 */ /* 0x000fe20008010068 */
[----:B------:R-:W-:Y:S01]  /*4f00*/  FADD.FTZ R166, R164, -R166 ;  /* 0x800000a6a4a67221 */ /* 0x000fe20000010000 */
[--C-:B------:R-:W-:Y:S01]  /*4f10*/  FFMA.FTZ R165, R165, UR13, R104.reuse ;  /* 0x0000000da5a57c23 */ /* 0x100fe20008010068 */
[----:B------:R-:W-:Y:S01]  /*4f20*/  LOP3.LUT P6, RZ, R138, 0xff000000, RZ, 0xc0, !PT ;  /* 0xff0000008aff7812 */ /* 0x000fe200078cc0ff */
[--C-:B------:R-:W-:Y:S01]  /*4f30*/  FFMA.FTZ R156, R156, UR13, R104.reuse ;  /* 0x0000000d9c9c7c23 */ /* 0x100fe20008010068 */
[----:B------:R-:W-:Y:S01]  /*4f40*/  FMUL.FTZ R166, R166, UR12 ;  /* 0x0000000ca6a67c20 */ /* 0x000fe20008410000 */
[----:B------:R-:W-:Y:S01]  /*4f50*/  FADD.FTZ R165, R163, -R165 ;  /* 0x800000a5a3a57221 */ /* 0x000fe20000010000 */
[----:B------:R-:W-:Y:S01]  /*4f60*/  FFMA.FTZ R162, R162, UR13, R104 ;  /* 0x0000000da2a27c23 */ /* 0x000fe20008010068 */
[----:B------:R-:W-:Y:S01]  /*4f70*/  FADD.FTZ R156, R155, -R156 ;  /* 0x8000009c9b9c7221 */ /* 0x000fe20000010000 */
[----:B------:R-:W-:Y:S01]  /*4f80*/  FMUL.FTZ R149, R166, UR5 ;  /* 0x00000005a6957c20 */ /* 0x000fe20008410000 */
[----:B------:R-:W-:Y:S01]  /*4f90*/  FMUL.FTZ R165, R165, UR12 ;  /* 0x0000000ca5a57c20 */ /* 0x000fe20008410000 */
[----:B-----5:R-:W-:Y:S01]  /*4fa0*/  @P2 SHF.L.U32 R164, R96, 0x10, RZ ;  /* 0x0000001060a42819 */ /* 0x020fe200000006ff */
[----:B------:R-:W-:-:S02]  /*4fb0*/  @P2 IMAD.U32 R166, R76, 0x10000, RZ ;  /* 0x000100004ca62824 */ /* 0x000fc400078e00ff */
[----:B------:R-:W-:Y:S01]  /*4fc0*/  FMUL.FTZ R149, R149, UR4 ;  /* 0x0000000495957c20 */ /* 0x000fe20008410000 */
[----:B------:R-:W-:Y:S01]  /*4fd0*/  FMUL.FTZ R163, R165, UR5 ;  /* 0x00000005a5a37c20 */ /* 0x000fe20008410000 */
[----:B------:R-:W-:Y:S01]  /*4fe0*/  FMUL.FTZ R156, R156, UR12 ;  /* 0x0000000c9c9c7c20 */ /* 0x000fe20008410000 */
[----:B------:R-:W-:Y:S01]  /*4ff0*/  LOP3.LUT P5, RZ, R139, 0xff, RZ, 0xc0, !PT ;  /* 0x000000ff8bff7812 */ /* 0x000fe200078ac0ff */
[-C--:B------:R-:W-:Y:S01]  /*5000*/  @P2 FMUL.FTZ R148, R164, R149.reuse ;  /* 0x00000095a4942220 */ /* 0x080fe20000410000 */
[----:B------:R-:W-:Y:S01]  /*5010*/  MOV R164, RZ ;  /* 0x000000ff00a47202 */ /* 0x000fe20000000f00 */
[----:B------:R-:W-:Y:S01]  /*5020*/  @P2 FMUL.FTZ R164, R166, R149 ;  /* 0x00000095a6a42220 */ /* 0x000fe20000410000 */
[----:B------:R-:W-:Y:S01]  /*5030*/  LOP3.LUT P2, RZ, R138, 0xff00, RZ, 0xc0, !PT ;  /* 0x0000ff008aff7812 */ /* 0x000fe2000784c0ff */
[----:B------:R-:W-:Y:S01]  /*5040*/  FADD.FTZ R149, R157, -R158 ;  /* 0x8000009e9d957221 */ /* 0x000fe20000010000 */
[----:B------:R-:W-:Y:S01]  /*5050*/  FMUL.FTZ R163, R163, UR4 ;  /* 0x00000004a3a37c20 */ /* 0x000fe20008410000 */
[----:B------:R-:W-:Y:S01]  /*5060*/  FADD.FTZ R160, R160, -R162 ;  /* 0x800000a2a0a07221 */ /* 0x000fe20000010000 */
[----:B------:R-:W-:Y:S01]  /*5070*/  LOP3.LUT P4, RZ, R139, 0xff00, RZ, 0xc0, !PT ;  /* 0x0000ff008bff7812 */ /* 0x000fe2000788c0ff */
[----:B------:R-:W-:Y:S01]  /*5080*/  FMUL.FTZ R149, R149, UR12 ;  /* 0x0000000c95957c20 */ /* 0x000fe20008410000 */
[----:B------:R-:W-:Y:S01]  /*5090*/  LOP3.LUT P3, RZ, R139, 0xff0000, RZ, 0xc0, !PT ;  /* 0x00ff00008bff7812 */ /* 0x000fe2000786c0ff */
[----:B------:R-:W-:-:S02]  /*50a0*/  HFMA2 R155, -RZ, RZ, 0, 0 ;  /* 0x00000000ff9b7431 */ /* 0x000fc400000001ff */
[----:B------:R-:W-:Y:S01]  /*50b0*/  FMUL.FTZ R160, R160, UR12 ;  /* 0x0000000ca0a07c20 */ /* 0x000fe20008410000 */
[----:B------:R-:W-:Y:S01]  /*50c0*/  FMUL.FTZ R149, R149, UR5 ;  /* 0x0000000595957c20 */ /* 0x000fe20008410000 */
[--C-:B------:R-:W-:Y:S01]  /*50d0*/  FFMA.FTZ R154, R154, UR13, R104.reuse ;  /* 0x0000000d9a9a7c23 */ /* 0x100fe20008010068 */
[--C-:B------:R-:W-:Y:S01]  /*50e0*/  FFMA.FTZ R161, R161, UR13, R104.reuse ;  /* 0x0000000da1a17c23 */ /* 0x100fe20008010068 */
[----:B------:R-:W-:Y:S01]  /*50f0*/  FFMA.FTZ R152, R152, UR13, R104 ;  /* 0x0000000d98987c23 */ /* 0x000fe20008010068 */
[----:B------:R-:W-:Y:S01]  /*5100*/  @P2 PRMT R96, R96, 0x7632, R96 ;  /* 0x0000763260602816 */ /* 0x000fe20000000060 */
[----:B------:R-:W-:Y:S01]  /*5110*/  FMUL.FTZ R157, R149, UR4 ;  /* 0x00000004959d7c20 */ /* 0x000fe20008410000 */
[----:B------:R-:W-:Y:S01]  /*5120*/  @P2 SHF.L.U32 R158, R196, 0x10, RZ ;  /* 0x00000010c49e2819 */ /* 0x000fe200000006ff */
[----:B------:R-:W-:Y:S01]  /*5130*/  HFMA2 R149, -RZ, RZ, 0, 0 ;  /* 0x00000000ff957431 */ /* 0x000fe200000001ff */
[----:B------:R-:W-:Y:S01]  /*5140*/  @P2 SHF.L.U32 R96, R96, 0x10, RZ ;  /* 0x0000001060602819 */ /* 0x000fe200000006ff */
[----:B------:R-:W-:Y:S01]  /*5150*/  FADD.FTZ R154, R153, -R154 ;  /* 0x8000009a999a7221 */ /* 0x000fe20000010000 */
[----:B------:R-:W-:Y:S01]  /*5160*/  FADD.FTZ R159, R159, -R161 ;  /* 0x800000a19f9f7221 */ /* 0x000fe20000010000 */
[----:B------:R-:W-:Y:S01]  /*5170*/  FADD.FTZ R151, R151, -R152 ;  /* 0x8000009897977221 */ /* 0x000fe20000010000 */
[----:B------:R-:W-:Y:S01]  /*5180*/  MOV R153, RZ ;  /* 0x000000ff00997202 */ /* 0x000fe20000000f00 */
[-C--:B------:R-:W-:Y:S01]  /*5190*/  @P2 FMUL.FTZ R149, R96, R157.reuse ;  /* 0x0000009d60952220 */ /* 0x080fe20000410000 */
[----:B------:R-:W-:Y:S01]  /*51a0*/  MOV R96, RZ ;  /* 0x000000ff00607202 */ /* 0x000fe20000000f00 */
[----:B------:R-:W-:Y:S01]  /*51b0*/  @P2 FMUL.FTZ R96, R158, R157 ;  /* 0x0000009d9e602220 */ /* 0x000fe20000410000 */
[----:B------:R-:W-:Y:S01]  /*51c0*/  LOP3.LUT P2, RZ, R138, 0xff0000, RZ, 0xc0, !PT ;  /* 0x00ff00008aff7812 */ /* 0x000fe2000784c0ff */
[----:B------:R-:W-:-:S02]  /*51d0*/  HFMA2 R157, -RZ, RZ, 0, 0 ;  /* 0x00000000ff9d7431 */ /* 0x000fc400000001ff */
[----:B------:R-:W-:Y:S01]  /*51e0*/  FMUL.FTZ R154, R154, UR12 ;  /* 0x0000000c9a9a7c20 */ /* 0x000fe20008410000 */
[----:B------:R-:W-:Y:S01]  /*51f0*/  FMUL.FTZ R159, R159, UR12 ;  /* 0x0000000c9f9f7c20 */ /* 0x000fe20008410000 */
[----:B------:R-:W-:Y:S01]  /*5200*/  FMUL.FTZ R151, R151, UR12 ;  /* 0x0000000c97977c20 */ /* 0x000fe20008410000 */
[----:B------:R-:W-:Y:S02]  /*5210*/  F2FP.BF16.F32.PACK_AB R96, R96, R164 ;  /* 0x000000a46060723e */ /* 0x000fe400000010ff */
[----:B------:R-:W-:-:S04]  /*5220*/  FMUL.FTZ R159, R159, UR5 ;  /* 0x000000059f9f7c20 */ /* 0x000fc80008410000 */
[----:B------:R-:W-:Y:S01]  /*5230*/  FMUL.FTZ R152, R159, UR4 ;  /* 0x000000049f987c20 */ /* 0x000fe20008410000 */
[----:B------:R-:W-:Y:S02]  /*5240*/  @P3 SHF.L.U32 R159, R99, 0x10, RZ ;  /* 0x00000010639f3819 */ /* 0x000fe400000006ff */
[----:B------:R-:W-:Y:S02]  /*5250*/  @P2 SHF.L.U32 R158, R97, 0x10, RZ ;  /* 0x00000010619e2819 */ /* 0x000fe400000006ff */
[----:B------:R-:W-:Y:S02]  /*5260*/  @P2 SHF.L.U32 R165, R77, 0x10, RZ ;  /* 0x000000104da52819 */ /* 0x000fe400000006ff */
[----:B------:R-:W-:Y:S01]  /*5270*/  @P6 PRMT R97, R97, 0x7632, R97 ;  /* 0x0000763261616816 */ /* 0x000fe20000000061 */
[-C--:B------:R-:W-:Y:S01]  /*5280*/  @P2 FMUL.FTZ R157, R158, R163.reuse ;  /* 0x000000a39e9d2220 */ /* 0x080fe20000410000 */
        /* <DEDUP_REMOVED lines=9> */
[-C--:B------:R-:W-:Y:S01]  /*5320*/  @P6 FMUL.FTZ R155, R97, R138.reuse ;  /* 0x0000008a619b6220 */ /* 0x080fe20000410000 */
[----:B------:R-:W-:Y:S01]  /*5330*/  MOV R97, RZ ;  /* 0x000000ff00617202 */ /* 0x000fe20000000f00 */
[----:B------:R-:W-:Y:S01]  /*5340*/  @P6 FMUL.FTZ R97, R139, R138 ;  /* 0x0000008a8b616220 */ /* 0x000fe20000410000 */
[----:B------:R-:W-:Y:S01]  /*5350*/  FMUL.FTZ R139, R160, UR5 ;  /* 0x00000005a08b7c20 */ /* 0x000fe20008410000 */
[----:B------:R-:W-:Y:S02]  /*5360*/  @P5 SHF.L.U32 R138, R98, 0x10, RZ ;  /* 0x00000010628a5819 */ /* 0x000fe400000006ff */
[----:B------:R-:W-:Y:S01]  /*5370*/  @P5 SHF.L.U32 R160, R78, 0x10, RZ ;  /* 0x000000104ea05819 */ /* 0x000fe200000006ff */
[----:B------:R-:W-:Y:S01]  /*5380*/  FMUL.FTZ R139, R139, UR4 ;  /* 0x000000048b8b7c20 */ /* 0x000fe20008410000 */
[----:B------:R-:W-:Y:S02]  /*5390*/  @P4 PRMT R98, R98, 0x7632, R98 ;  /* 0x0000763262624816 */ /* 0x000fe40000000062 */
[----:B------:R-:W-:Y:S01]  /*53a0*/  @P2 PRMT R99, R99, 0x7632, R99 ;  /* 0x0000763263632816 */ /* 0x000fe20000000063 */
[----:B------:R-:W-:Y:S01]  /*53b0*/  @P5 FMUL.FTZ R156, R138, R139 ;  /* 0x0000008b8a9c5220 */ /* 0x000fe20000410000 */
[----:B------:R-:W-:-:S02]  /*53c0*/  IMAD.MOV.U32 R138, RZ, RZ, RZ ;  /* 0x000000ffff8a7224 */ /* 0x000fc400078e00ff */
[----:B------:R-:W-:Y:S01]  /*53d0*/  @P5 FMUL.FTZ R138, R160, R139 ;  /* 0x0000008ba08a5220 */ /* 0x000fe20000410000 */
[----:B------:R-:W-:Y:S01]  /*53e0*/  FMUL.FTZ R139, R154, UR5 ;  /* 0x000000059a8b7c20 */ /* 0x000fe20008410000 */
[----:B------:R-:W-:Y:S02]  /*53f0*/  @P4 SHF.L.U32 R98, R98, 0x10, RZ ;  /* 0x0000001062624819 */ /* 0x000fe400000006ff */
[----:B------:R-:W-:Y:S01]  /*5400*/  @P4 SHF.L.U32 R154, R194, 0x10, RZ ;  /* 0x00000010c29a4819 */ /* 0x000fe200000006ff */
[----:B------:R-:W-:Y:S01]  /*5410*/  FMUL.FTZ R139, R139, UR4 ;  /* 0x000000048b8b7c20 */ /* 0x000fe20008410000 */
[----:B------:R-:W-:Y:S02]  /*5420*/  @P3 SHF.L.U32 R160, R79, 0x10, RZ ;  /* 0x000000104fa03819 */ /* 0x000fe400000006ff */
[----:B------:R-:W-:Y:S01]  /*5430*/  F2FP.BF16.F32.PACK_AB R97, R97, R158 ;  /* 0x0000009e6161723e */ /* 0x000fe200000010ff */
[----:B------:R-:W-:Y:S01]  /*5440*/  @P4 FMUL.FTZ R153, R98, R139 ;  /* 0x0000008b62994220 */ /* 0x000fe20000410000 */
[----:B------:R-:W-:-:S02]  /*5450*/  HFMA2 R98, -RZ, RZ, 0, 0 ;  /* 0x00000000ff627431 */ /* 0x000fc400000001ff */
[----:B------:R-:W-:Y:S01]  /*5460*/  @P4 FMUL.FTZ R98, R154, R139 ;  /* 0x0000008b9a624220 */ /* 0x000fe20000410000 */
[----:B------:R-:W-:Y:S01]  /*5470*/  MOV R154, RZ ;  /* 0x000000ff009a7202 */ /* 0x000fe20000000f00 */
[-C--:B------:R-:W-:Y:S01]  /*5480*/  @P3 FMUL.FTZ R154, R159, R152.reuse ;  /* 0x000000989f9a3220 */ /* 0x080fe20000410000 */
[----:B------:R-:W-:Y:S01]  /*5490*/  FMUL.FTZ R159, R151, UR5 ;  /* 0x00000005979f7c20 */ /* 0x000fe20008410000 */
[----:B------:R-:W-:Y:S02]  /*54a0*/  HFMA2 R139, -RZ, RZ, 0, 0 ;  /* 0x00000000ff8b7431 */ /* 0x000fe400000001ff */
[----:B------:R-:W-:Y:S01]  /*54b0*/  @P3 FMUL.FTZ R139, R160, R152 ;  /* 0x00000098a08b3220 */ /* 0x000fe20000410000 */
[----:B------:R-:W-:Y:S01]  /*54c0*/  @P2 SHF.L.U32 R160, R193, 0x10, RZ ;  /* 0x00000010c1a02819 */ /* 0x000fe200000006ff */
[----:B------:R-:W-:Y:S01]  /*54d0*/  FMUL.FTZ R159, R159, UR4 ;  /* 0x000000049f9f7c20 */ /* 0x000fe20008410000 */
[----:B------:R-:W-:Y:S01]  /*54e0*/  @P2 SHF.L.U32 R151, R99, 0x10, RZ ;  /* 0x0000001063972819 */ /* 0x000fe200000006ff */
[----:B------:R-:W-:Y:S01]  /*54f0*/  HFMA2 R152, -RZ, RZ, 0, 0 ;  /* 0x00000000ff987431 */ /* 0x000fe200000001ff */
[----:B------:R-:W-:Y:S01]  /*5500*/  MOV R99, RZ ;  /* 0x000000ff00637202 */ /* 0x000fe20000000f00 */
[-C--:B------:R-:W-:Y:S01]  /*5510*/  @P2 FMUL.FTZ R99, R160, R159.reuse ;  /* 0x0000009fa0632220 */ /* 0x080fe20000410000 */
[----:B------:R-:W-:Y:S01]  /*5520*/  F2FP.BF16.F32.PACK_AB R98, R98, R138 ;  /* 0x0000008a6262723e */ /* 0x000fe200000010ff */
[----:B------:R-:W-:-:S03]  /*5530*/  @P2 FMUL.FTZ R152, R151, R159 ;  /* 0x0000009f97982220 */ /* 0x000fc60000410000 */
[----:B------:R-:W-:-:S07]  /*5540*/  F2FP.BF16.F32.PACK_AB R99, R99, R139 ;  /* 0x0000008b6363723e */ /* 0x000fce00000010ff */
.L_x_1178:
[----:B------:R-:W1:Y:S01]  /*5550*/  @P0 LDC.64 R138, c[0x0][0x478] ;  /* 0x00011e00ff8a0b82 */ /* 0x000e620000000a00 */
[----:B------:R-:W-:Y:S02]  /*5560*/  MOV R151, 0x10 ;  /* 0x0000001000977802 */ /* 0x000fe40000000f00 */
[----:B------:R-:W-:Y:S02]  /*5570*/  PRMT R158, R83, 0x7632, R158 ;  /* 0x00007632539e7816 */ /* 0x000fe4000000009e */
[----:B------:R-:W-:Y:S02]  /*5580*/  PRMT R159, R82, 0x7632, R159 ;  /* 0x00007632529f7816 */ /* 0x000fe4000000009f */
[----:B------:R-:W-:Y:S02]  /*5590*/  PRMT R160, R81, 0x7632, R160 ;  /* 0x0000763251a07816 */ /* 0x000fe400000000a0 */
[----:B------:R-:W-:Y:S01]  /*55a0*/  PRMT R161, R80, 0x7632, R161 ;  /* 0x0000763250a17816 */ /* 0x000fe200000000a1 */
[----:B-1----:R-:W-:-:S04]  /*55b0*/  @P0 IMAD.WIDE.U32 R138, R150, 0x10, R138 ;  /* 0x00000010968a0825 */ /* 0x002fc800078e008a */
[----:B------:R-:W-:Y:S01]  /*55c0*/  IMAD.WIDE.U32 R150, R150, R151, UR26 ;  /* 0x0000001a96967e25 */ /* 0x000fe2000f8e0097 */
[----:B------:R-:W-:Y:S04]  /*55d0*/  @P0 STG.E.128 desc[UR14][R138.64], R92 ;  /* 0x0000005c8a000986 */ /* 0x000fe8000c101d0e */
[----:B------:R1:W-:Y:S02]  /*55e0*/  STG.E.128 desc[UR14][R150.64], R96 ;  /* 0x0000006096007986 */ /* 0x0003e4000c101d0e */
[----:B-1----:R-:W-:-:S04]  /*55f0*/  IMAD.MOV.U32 R96, RZ, RZ, 0x10 ;  /* 0x00000010ff607424 */ /* 0x002fc800078e00ff */
        /* <DEDUP_REMOVED lines=12> */
[----:B------:R-:W-:Y:S01]  /*56c0*/  MOV R138, RZ ;  /* 0x000000ff008a7202 */ /* 0x000fe20000000f00 */
[----:B------:R-:W-:Y:S01]  /*56d0*/  FMUL.FTZ R95, R95, UR12 ;  /* 0x0000000c5f5f7c20 */ /* 0x000fe20008410000 */
[--C-:B------:R-:W-:Y:S01]  /*56e0*/  FFMA.FTZ R129, R129, UR13, R104.reuse ;  /* 0x0000000d81817c23 */ /* 0x100fe20008010068 */
[----:B------:R-:W-:Y:S01]  /*56f0*/  FMUL.FTZ R93, R92, UR5 ;  /* 0x000000055c5d7c20 */ /* 0x000fe20008410000 */
[--C-:B------:R-:W-:Y:S01]  /*5700*/  FFMA.FTZ R142, R142, UR13, R104.reuse ;  /* 0x0000000d8e8e7c23 */ /* 0x100fe20008010068 */
[----:B-----5:R-:W-:Y:S01]  /*5710*/  @P2 SHF.L.U32 R94, R96, 0x10, RZ ;  /* 0x00000010605e2819 */ /* 0x020fe200000006ff */
[----:B------:R-:W-:Y:S01]  /*5720*/  FFMA.FTZ R134, R134, UR13, R104 ;  /* 0x0000000d86867c23 */ /* 0x000fe20008010068 */
[----:B------:R-:W-:Y:S01]  /*5730*/  FMUL.FTZ R93, R93, UR4 ;  /* 0x000000045d5d7c20 */ /* 0x000fe20008410000 */
[----:B------:R-:W-:Y:S01]  /*5740*/  FADD.FTZ R140, R143, -R142 ;  /* 0x8000008e8f8c7221 */ /* 0x000fe20000010000 */
[--C-:B------:R-:W-:Y:S01]  /*5750*/  FFMA.FTZ R144, R144, UR13, R104.reuse ;  /* 0x0000000d90907c23 */ /* 0x100fe20008010068 */
[----:B------:R-:W-:Y:S01]  /*5760*/  FFMA.FTZ R135, R135, UR13, R104 ;  /* 0x0000000d87877c23 */ /* 0x000fe20008010068 */
[----:B------:R-:W-:Y:S01]  /*5770*/  @P2 FMUL.FTZ R132, R93, R94 ;  /* 0x0000005e5d842220 */ /* 0x000fe20000410000 */
[----:B------:R-:W-:Y:S01]  /*5780*/  @P2 SHF.L.U32 R94, R80, 0x10, RZ ;  /* 0x00000010505e2819 */ /* 0x000fe200000006ff */
[----:B------:R-:W-:Y:S01]  /*5790*/  FMUL.FTZ R140, R140, UR12 ;  /* 0x0000000c8c8c7c20 */ /* 0x000fe20008410000 */
[----:B------:R-:W-:Y:S01]  /*57a0*/  FADD.FTZ R143, R145, -R144 ;  /* 0x80000090918f7221 */ /* 0x000fe20000010000 */
[----:B------:R-:W-:Y:S01]  /*57b0*/  FADD.FTZ R135, R137, -R135 ;  /* 0x8000008789877221 */ /* 0x000fe20000010000 */
[----:B------:R-:W-:Y:S01]  /*57c0*/  FFMA.FTZ R146, R146, UR13, R104 ;  /* 0x0000000d92927c23 */ /* 0x000fe20008010068 */
[----:B------:R-:W-:Y:S01]  /*57d0*/  @P2 FMUL.FTZ R128, R93, R94 ;  /* 0x0000005e5d802220 */ /* 0x000fe20000410000 */
[----:B------:R-:W-:Y:S01]  /*57e0*/  @P3 PRMT R94, R96, 0x7632, R94 ;  /* 0x00007632605e3816 */ /* 0x000fe2000000005e */
[----:B------:R-:W-:Y:S01]  /*57f0*/  FMUL.FTZ R93, R95, UR5 ;  /* 0x000000055f5d7c20 */ /* 0x000fe20008410000 */
[----:B------:R-:W-:Y:S01]  /*5800*/  HFMA2 R96, -RZ, RZ, 0, 0 ;  /* 0x00000000ff607431 */ /* 0x000fe200000001ff */
[----:B------:R-:W-:Y:S01]  /*5810*/  LOP3.LUT P2, RZ, R130, 0xff0000, RZ, 0xc0, !PT ;  /* 0x00ff000082ff7812 */ /* 0x000fe2000784c0ff */
[----:B------:R-:W-:Y:S01]  /*5820*/  FMUL.FTZ R143, R143, UR12 ;  /* 0x0000000c8f8f7c20 */ /* 0x000fe20008410000 */
[----:B------:R-:W-:Y:S01]  /*5830*/  @P3 SHF.L.U32 R94, R94, 0x10, RZ ;  /* 0x000000105e5e3819 */ /* 0x000fe200000006ff */
[----:B------:R-:W-:Y:S01]  /*5840*/  FMUL.FTZ R93, R93, UR4 ;  /* 0x000000045d5d7c20 */ /* 0x000fe20008410000 */
[----:B------:R-:W-:Y:S01]  /*5850*/  FADD.FTZ R146, R147, -R146 ;  /* 0x8000009293927221 */ /* 0x000fe20000010000 */
[----:B------:R-:W-:-:S02]  /*5860*/  F2FP.BF16.F32.PACK_AB R92, R95, R92 ;  /* 0x0000005c5f5c723e */ /* 0x000fc400000010ff */
[----:B------:R-:W-:Y:S01]  /*5870*/  @P3 FMUL.FTZ R138, R93, R94 ;  /* 0x0000005e5d8a3220 */ /* 0x000fe20000410000 */
[----:B------:R-:W-:-:S05]  /*5880*/  @P3 SHF.L.U32 R94, R161, 0x10, RZ ;  /* 0x00000010a15e3819 */ /* 0x000fca00000006ff */
[----:B------:R-:W-:Y:S01]  /*5890*/  @P3 FMUL.FTZ R96, R93, R94 ;  /* 0x0000005e5d603220 */ /* 0x000fe20000410000 */
[----:B------:R-:W-:Y:S01]  /*58a0*/  FADD.FTZ R93, R133, -R129 ;  /* 0x80000081855d7221 */ /* 0x000fe20000010000 */
[----:B------:R-:W-:Y:S02]  /*58b0*/  @P2 SHF.L.U32 R129, R97, 0x10, RZ ;  /* 0x0000001061812819 */ /* 0x000fe400000006ff */
[----:B------:R-:W-:Y:S01]  /*58c0*/  @P2 SHF.L.U32 R139, R81, 0x10, RZ ;  /* 0x00000010518b2819 */ /* 0x000fe200000006ff */
[----:B------:R-:W-:Y:S01]  /*58d0*/  FMUL.FTZ R93, R93, UR12 ;  /* 0x0000000c5d5d7c20 */ /* 0x000fe20008410000 */
[----:B------:R-:W-:Y:S02]  /*58e0*/  MOV R133, RZ ;  /* 0x000000ff00857202 */ /* 0x000fe40000000f00 */
[----:B------:R-:W-:Y:S01]  /*58f0*/  F2FP.BF16.F32.PACK_AB R96, R96, R128 ;  /* 0x000000806060723e */ /* 0x000fe200000010ff */
[----:B------:R-:W-:Y:S01]  /*5900*/  FMUL.FTZ R94, R93, UR5 ;  /* 0x000000055d5e7c20 */ /* 0x000fe20008410000 */
[----:B------:R-:W-:-:S03]  /*5910*/  F2FP.BF16.F32.PACK_AB R93, R140, R93 ;  /* 0x0000005d8c5d723e */ /* 0x000fc600000010ff */
[----:B------:R-:W-:-:S04]  /*5920*/  FMUL.FTZ R94, R94, UR4 ;  /* 0x000000045e5e7c20 */ /* 0x000fc80008410000 */
[C---:B------:R-:W-:Y:S01]  /*5930*/  @P2 FMUL.FTZ R133, R94.reuse, R129 ;  /* 0x000000815e852220 */ /* 0x040fe20000410000 */
[----:B------:R-:W-:Y:S02]  /*5940*/  HFMA2 R129, -RZ, RZ, 0, 0 ;  /* 0x00000000ff817431 */ /* 0x000fe400000001ff */
[----:B------:R-:W-:Y:S01]  /*5950*/  @P2 FMUL.FTZ R129, R94, R139 ;  /* 0x0000008b5e812220 */ /* 0x000fe20000410000 */
[----:B------:R-:W-:Y:S01]  /*5960*/  LOP3.LUT P2, RZ, R130, 0xff000000, RZ, 0xc0, !PT ;  /* 0xff00000082ff7812 */ /* 0x000fe2000784c0ff */
[----:B------:R-:W-:Y:S01]  /*5970*/  FMUL.FTZ R94, R140, UR5 ;  /* 0x000000058c5e7c20 */ /* 0x000fe20008410000 */
[----:B------:R-:W-:-:S03]  /*5980*/  MOV R139, RZ ;  /* 0x000000ff008b7202 */ /* 0x000fc60000000f00 */
[----:B------:R-:W-:-:S08]  /*5990*/  FMUL.FTZ R94, R94, UR4 ;  /* 0x000000045e5e7c20 */ /* 0x000fd00008410000 */
[----:B------:R-:W-:Y:S02]  /*59a0*/  @P2 PRMT R97, R97, 0x7632, R97 ;  /* 0x0000763261612816 */ /* 0x000fe40000000061 */
[----:B------:R-:W-:Y:S02]  /*59b0*/  @P2 SHF.L.U32 R141, R160, 0x10, RZ ;  /* 0x00000010a08d2819 */ /* 0x000fe400000006ff */
[----:B------:R-:W-:-:S05]  /*59c0*/  @P2 SHF.L.U32 R97, R97, 0x10, RZ ;  /* 0x0000001061612819 */ /* 0x000fca00000006ff */
[C---:B------:R-:W-:Y:S01]  /*59d0*/  @P2 FMUL.FTZ R139, R94.reuse, R97 ;  /* 0x000000615e8b2220 */ /* 0x040fe20000410000 */
[----:B------:R-:W-:Y:S02]  /*59e0*/  IMAD.MOV.U32 R97, RZ, RZ, RZ ;  /* 0x000000ffff617224 */ /* 0x000fe400078e00ff */
[----:B------:R-:W-:Y:S01]  /*59f0*/  @P2 FMUL.FTZ R97, R94, R141 ;  /* 0x0000008d5e612220 */ /* 0x000fe20000410000 */
[----:B------:R-:W-:Y:S01]  /*5a00*/  LOP3.LUT P2, RZ, R131, 0xff, RZ, 0xc0, !PT ;  /* 0x000000ff83ff7812 */ /* 0x000fe2000784c0ff */
[----:B------:R-:W-:Y:S01]  /*5a10*/  FADD.FTZ R94, R136, -R134 ;  /* 0x80000086885e7221 */ /* 0x000fe20000010000 */
[----:B------:R-:W-:Y:S02]  /*5a20*/  HFMA2 R134, -RZ, RZ, 0, 0 ;  /* 0x00000000ff867431 */ /* 0x000fe400000001ff */
[----:B------:R-:W-:Y:S01]  /*5a30*/  F2FP.BF16.F32.PACK_AB R97, R97, R129 ;  /* 0x000000816161723e */ /* 0x000fe200000010ff */
[----:B------:R-:W-:-:S04]  /*5a40*/  FMUL.FTZ R94, R94, UR12 ;  /* 0x0000000c5e5e7c20 */ /* 0x000fc80008410000 */
[----:B------:R-:W-:Y:S01]  /*5a50*/  FMUL.FTZ R136, R94, UR5 ;  /* 0x000000055e887c20 */ /* 0x000fe20008410000 */
[----:B------:R-:W-:-:S03]  /*5a60*/  F2FP.BF16.F32.PACK_AB R94, R143, R94 ;  /* 0x0000005e8f5e723e */ /* 0x000fc600000010ff */
[----:B------:R-:W-:Y:S01]  /*5a70*/  @P2 SHF.L.U32 R141, R98, 0x10, RZ ;  /* 0x00000010628d2819 */ /* 0x000fe200000006ff */
[----:B------:R-:W-:Y:S01]  /*5a80*/  FMUL.FTZ R136, R136, UR4 ;  /* 0x0000000488887c20 */ /* 0x000fe20008410000 */
[----:B------:R-:W-:-:S03]  /*5a90*/  @P2 SHF.L.U32 R142, R82, 0x10, RZ ;  /* 0x00000010528e2819 */ /* 0x000fc600000006ff */
[C---:B------:R-:W-:Y:S01]  /*5aa0*/  @P2 FMUL.FTZ R134, R136.reuse, R141 ;  /* 0x0000008d88862220 */ /* 0x040fe20000410000 */
[----:B------:R-:W-:Y:S01]  /*5ab0*/  MOV R141, RZ ;  /* 0x000000ff008d7202 */ /* 0x000fe20000000f00 */
[----:B------:R-:W-:Y:S01]  /*5ac0*/  @P2 FMUL.FTZ R141, R136, R142 ;  /* 0x0000008e888d2220 */ /* 0x000fe20000410000 */
[----:B------:R-:W-:Y:S01]  /*5ad0*/  LOP3.LUT P2, RZ, R131, 0xff00, RZ, 0xc0, !PT ;  /* 0x0000ff0083ff7812 */ /* 0x000fe2000784c0ff */
[----:B------:R-:W-:Y:S01]  /*5ae0*/  FMUL.FTZ R142, R143, UR5 ;  /* 0x000000058f8e7c20 */ /* 0x000fe20008410000 */
[----:B------:R-:W-:-:S03]  /*5af0*/  HFMA2 R136, -RZ, RZ, 0, 0 ;  /* 0x00000000ff887431 */ /* 0x000fc600000001ff */
[----:B------:R-:W-:-:S08]  /*5b00*/  FMUL.FTZ R142, R142, UR4 ;  /* 0x000000048e8e7c20 */ /* 0x000fd00008410000 */
[----:B------:R-:W-:Y:S02]  /*5b10*/  @P2 PRMT R98, R98, 0x7632, R98 ;  /* 0x0000763262622816 */ /* 0x000fe40000000062 */
[----:B------:R-:W-:Y:S02]  /*5b20*/  @P2 SHF.L.U32 R144, R159, 0x10, RZ ;  /* 0x000000109f902819 */ /* 0x000fe400000006ff */
[----:B------:R-:W-:-:S05]  /*5b30*/  @P2 SHF.L.U32 R98, R98, 0x10, RZ ;  /* 0x0000001062622819 */ /* 0x000fca00000006ff */
[C---:B------:R-:W-:Y:S01]  /*5b40*/  @P2 FMUL.FTZ R136, R142.reuse, R98 ;  /* 0x000000628e882220 */ /* 0x040fe20000410000 */
[----:B------:R-:W-:Y:S01]  /*5b50*/  MOV R98, RZ ;  /* 0x000000ff00627202 */ /* 0x000fe20000000f00 */
[----:B------:R-:W-:Y:S01]  /*5b60*/  @P2 FMUL.FTZ R98, R142, R144 ;  /* 0x000000908e622220 */ /* 0x000fe20000410000 */
[----:B------:R-:W-:Y:S01]  /*5b70*/  LOP3.LUT P2, RZ, R131, 0xff0000, RZ, 0xc0, !PT ;  /* 0x00ff000083ff7812 */ /* 0x000fe2000784c0ff */
[----:B------:R-:W-:Y:S01]  /*5b80*/  FMUL.FTZ R142, R135, UR12 ;  /* 0x0000000c878e7c20 */ /* 0x000fe20008410000 */
[----:B------:R-:W-:Y:S02]  /*5b90*/  HFMA2 R135, -RZ, RZ, 0, 0 ;  /* 0x00000000ff877431 */ /* 0x000fe400000001ff */
[----:B------:R-:W-:Y:S01]  /*5ba0*/  F2FP.BF16.F32.PACK_AB R98, R98, R141 ;  /* 0x0000008d6262723e */ /* 0x000fe200000010ff */
[----:B------:R-:W-:-:S04]  /*5bb0*/  FMUL.FTZ R144, R142, UR5 ;  /* 0x000000058e907c20 */ /* 0x000fc80008410000 */
[----:B------:R-:W-:-:S04]  /*5bc0*/  FMUL.FTZ R144, R144, UR4 ;  /* 0x0000000490907c20 */ /* 0x000fc80008410000 */
[----:B------:R-:W-:Y:S02]  /*5bd0*/  @P2 SHF.L.U32 R137, R99, 0x10, RZ ;  /* 0x0000001063892819 */ /* 0x000fe400000006ff */
[----:B------:R-:W-:-:S03]  /*5be0*/  @P2 SHF.L.U32 R145, R83, 0x10, RZ ;  /* 0x0000001053912819 */ /* 0x000fc600000006ff */
[C---:B------:R-:W-:Y:S01]  /*5bf0*/  @P2 FMUL.FTZ R135, R144.reuse, R137 ;  /* 0x0000008990872220 */ /* 0x040fe20000410000 */
[----:B------:R-:W-:Y:S01]  /*5c00*/  MOV R137, RZ ;  /* 0x000000ff00897202 */ /* 0x000fe20000000f00 */
[----:B------:R-:W-:Y:S01]  /*5c10*/  @P2 FMUL.FTZ R137, R144, R145 ;  /* 0x0000009190892220 */ /* 0x000fe20000410000 */
[----:B------:R-:W-:Y:S01]  /*5c20*/  ISETP.GE.U32.AND P2, PT, R130, RZ, PT ;  /* 0x000000ff8200720c */ /* 0x000fe20003f46070 */
[----:B------:R-:W-:-:S03]  /*5c30*/  IMAD.MOV.U32 R130, RZ, RZ, RZ ;  /* 0x000000ffff827224 */ /* 0x000fc600078e00ff */
        /* <DEDUP_REMOVED lines=11> */
[----:B------:R-:W-:Y:S01]  /*5cf0*/  F2FP.BF16.F32.PACK_AB R99, R99, R137 ;  /* 0x000000896363723e */ /* 0x000fe200000010ff */
[----:B------:R-:W-:Y:S06]  /*5d00*/  BRA `(.L_x_1180) ;  /* 0x0000000400a47947 */ /* 0x000fec0003800000 */
.L_x_1179:
[--C-:B------:R-:W-:Y:S01]  /*5d10*/  FFMA.FTZ R128, R128, UR13, R104.reuse ;  /* 0x0000000d80807c23 */ /* 0x100fe20008010068 */
[----:B------:R-:W-:Y:S01]  /*5d20*/  LOP3.LUT P2, RZ, R130, 0xff, RZ, 0xc0, !PT ;  /* 0x000000ff82ff7812 */ /* 0x000fe2000784c0ff */
[--C-:B------:R-:W-:Y:S01]  /*5d30*/  FFMA.FTZ R140, R140, UR13, R104.reuse ;  /* 0x0000000d8c8c7c23 */ /* 0x100fe20008010068 */
[----:B------:R-:W-:Y:S01]  /*5d40*/  FFMA.FTZ R129, R129, UR13, R104 ;  /* 0x0000000d81817c23 */ /* 0x000fe20008010068 */
[----:B------:R-:W-:Y:S01]  /*5d50*/  FADD.FTZ R128, R132, -R128 ;  /* 0x8000008084807221 */ /* 0x000fe20000010000 */
[----:B------:R-:W-:Y:S01]  /*5d60*/  MOV R132, RZ ;  /* 0x000000ff00847202 */ /* 0x000fe20000000f00 */
[--C-:B------:R-:W-:Y:S01]  /*5d70*/  FFMA.FTZ R142, R142, UR13, R104.reuse ;  /* 0x0000000d8e8e7c23 */ /* 0x100fe20008010068 */
[----:B------:R-:W-:Y:S01]  /*5d80*/  FADD.FTZ R129, R133, -R129 ;  /* 0x8000008185817221 */ /* 0x000fe20000010000 */
[----:B------:R-:W-:Y:S01]  /*5d90*/  FMUL.FTZ R128, R128, UR12 ;  /* 0x0000000c80807c20 */ /* 0x000fe20008410000 */
[----:B------:R-:W-:Y:S01]  /*5da0*/  MOV R133, RZ ;  /* 0x000000ff00857202 */ /* 0x000fe20000000f00 */
[----:B------:R-:W-:Y:S01]  /*5db0*/  FFMA.FTZ R134, R134, UR13, R104 ;  /* 0x0000000d86867c23 */ /* 0x000fe20008010068 */
[----:B------:R-:W-:Y:S01]  /*5dc0*/  FMUL.FTZ R129, R129, UR12 ;  /* 0x0000000c81817c20 */ /* 0x000fe20008410000 */
[----:B------:R-:W-:Y:S01]  /*5dd0*/  FMUL.FTZ R128, R128, UR5 ;  /* 0x0000000580807c20 */ /* 0x000fe20008410000 */
[----:B------:R-:W-:Y:S01]  /*5de0*/  LOP3.LUT P3, RZ, R131, 0xff00, RZ, 0xc0, !PT ;  /* 0x0000ff0083ff7812 */ /* 0x000fe2000786c0ff */
[----:B------:R-:W-:Y:S01]  /*5df0*/  FADD.FTZ R134, R136, -R134 ;  /* 0x8000008688867221 */ /* 0x000fe20000010000 */
[----:B------:R-:W-:Y:S01]  /*5e00*/  @P2 SHF.L.U32 R139, R80, 0x10, RZ ;  /* 0x00000010508b2819 */ /* 0x000fe200000006ff */
[----:B------:R-:W-:Y:S01]  /*5e10*/  FMUL.FTZ R138, R128, UR4 ;  /* 0x00000004808a7c20 */ /* 0x000fe20008410000 */
[----:B-----5:R-:W-:Y:S01]  /*5e20*/  @P2 SHF.L.U32 R128, R96, 0x10, RZ ;  /* 0x0000001060802819 */ /* 0x020fe200000006ff */
[----:B------:R-:W-:Y:S01]  /*5e30*/  FMUL.FTZ R129, R129, UR5 ;  /* 0x0000000581817c20 */ /* 0x000fe20008410000 */
[----:B------:R-:W-:Y:S01]  /*5e40*/  FMUL.FTZ R134, R134, UR12 ;  /* 0x0000000c86867c20 */ /* 0x000fe20008410000 */
[--C-:B------:R-:W-:Y:S01]  /*5e50*/  FFMA.FTZ R144, R144, UR13, R104.reuse ;  /* 0x0000000d90907c23 */ /* 0x100fe20008010068 */
[----:B------:R-:W-:Y:S01]  /*5e60*/  FFMA.FTZ R135, R135, UR13, R104 ;  /* 0x0000000d87877c23 */ /* 0x000fe20008010068 */
[----:B------:R-:W-:Y:S01]  /*5e70*/  @P2 FMUL.FTZ R132, R128, R138 ;  /* 0x0000008a80842220 */ /* 0x000fe20000410000 */
[----:B------:R-:W-:-:S02]  /*5e80*/  HFMA2 R128, -RZ, RZ, 0, 0 ;  /* 0x00000000ff807431 */ /* 0x000fc400000001ff */
[----:B------:R-:W-:Y:S01]  /*5e90*/  @P2 FMUL.FTZ R128, R139, R138 ;  /* 0x0000008a8b802220 */ /* 0x000fe20000410000 */
[----:B------:R-:W-:Y:S01]  /*5ea0*/  LOP3.LUT P2, RZ, R130, 0xff00, RZ, 0xc0, !PT ;  /* 0x0000ff0082ff7812 */ /* 0x000fe2000784c0ff */
[----:B------:R-:W-:Y:S01]  /*5eb0*/  FADD.FTZ R138, R141, -R140 ;  /* 0x8000008c8d8a7221 */ /* 0x000fe20000010000 */
[----:B------:R-:W-:Y:S01]  /*5ec0*/  FMUL.FTZ R134, R134, UR5 ;  /* 0x0000000586867c20 */ /* 0x000fe20008410000 */
[----:B------:R-:W-:Y:S01]  /*5ed0*/  FADD.FTZ R144, R145, -R144 ;  /* 0x8000009091907221 */ /* 0x000fe20000010000 */
[----:B------:R-:W-:Y:S01]  /*5ee0*/  LOP3.LUT P4, RZ, R131, 0xff0000, RZ, 0xc0, !PT ;  /* 0x00ff000083ff7812 */ /* 0x000fe2000788c0ff */
[----:B------:R-:W-:Y:S01]  /*5ef0*/  FMUL.FTZ R138, R138, UR12 ;  /* 0x0000000c8a8a7c20 */ /* 0x000fe20008410000 */
[----:B------:R-:W-:Y:S01]  /*5f00*/  FMUL.FTZ R136, R134, UR4 ;  /* 0x0000000486887c20 */ /* 0x000fe20008410000 */
[----:B------:R-:W-:Y:S01]  /*5f10*/  MOV R134, RZ ;  /* 0x000000ff00867202 */ /* 0x000fe20000000f00 */
[----:B------:R-:W-:Y:S01]  /*5f20*/  FMUL.FTZ R144, R144, UR12 ;  /* 0x0000000c90907c20 */ /* 0x000fe20008410000 */
[----:B------:R-:W-:Y:S01]  /*5f30*/  FMUL.FTZ R138, R138, UR5 ;  /* 0x000000058a8a7c20 */ /* 0x000fe20008410000 */
[----:B------:R-:W-:Y:S01]  /*5f40*/  FADD.FTZ R137, R137, -R135 ;  /* 0x8000008789897221 */ /* 0x000fe20000010000 */
[----:B------:R-:W-:Y:S01]  /*5f50*/  FFMA.FTZ R146, R146, UR13, R104 ;  /* 0x0000000d92927c23 */ /* 0x000fe20008010068 */
[----:B------:R-:W-:Y:S01]  /*5f60*/  MOV R135, RZ ;  /* 0x000000ff00877202 */ /* 0x000fe20000000f00 */
[----:B------:R-:W-:Y:S01]  /*5f70*/  FMUL.FTZ R139, R138, UR4 ;  /* 0x000000048a8b7c20 */ /* 0x000fe20008410000 */
[----:B------:R-:W-:Y:S01]  /*5f80*/  @P2 PRMT R96, R96, 0x7632, R96 ;  /* 0x0000763260602816 */ /* 0x000fe20000000060 */
[----:B------:R-:W-:Y:S01]  /*5f90*/  FMUL.FTZ R137, R137, UR12 ;  /* 0x0000000c89897c20 */ /* 0x000fe20008410000 */
[----:B------:R-:W-:Y:S01]  /*5fa0*/  @P2 SHF.L.U32 R140, R161, 0x10, RZ ;  /* 0x00000010a18c2819 */ /* 0x000fe200000006ff */
[----:B------:R-:W-:Y:S01]  /*5fb0*/  FADD.FTZ R147, R147, -R146 ;  /* 0x8000009293937221 */ /* 0x000fe20000010000 */
[----:B------:R-:W-:-:S02]  /*5fc0*/  @P2 SHF.L.U32 R96, R96, 0x10, RZ ;  /* 0x0000001060602819 */ /* 0x000fc400000006ff */
[----:B------:R-:W-:Y:S01]  /*5fd0*/  MOV R138, RZ ;  /* 0x000000ff008a7202 */ /* 0x000fe20000000f00 */
[----:B------:R-:W-:Y:S02]  /*5fe0*/  FMUL.FTZ R147, R147, UR12 ;  /* 0x0000000c93937c20 */ /* 0x000fe40008410000 */
[-C--:B------:R-:W-:Y:S01]  /*5ff0*/  @P2 FMUL.FTZ R138, R96, R139.reuse ;  /* 0x0000008b608a2220 */ /* 0x080fe20000410000 */
[----:B------:R-:W-:Y:S02]  /*6000*/  HFMA2 R96, -RZ, RZ, 0, 0 ;  /* 0x00000000ff607431 */ /* 0x000fe400000001ff */
[----:B------:R-:W-:Y:S01]  /*6010*/  @P2 FMUL.FTZ R96, R140, R139 ;  /* 0x0000008b8c602220 */ /* 0x000fe20000410000 */
[----:B------:R-:W-:Y:S01]  /*6020*/  LOP3.LUT P2, RZ, R130, 0xff0000, RZ, 0xc0, !PT ;  /* 0x00ff000082ff7812 */ /* 0x000fe2000784c0ff */
[----:B------:R-:W-:-:S03]  /*6030*/  FMUL.FTZ R139, R129, UR4 ;  /* 0x00000004818b7c20 */ /* 0x000fc60008410000 */
[----:B------:R-:W-:-:S09]  /*6040*/  F2FP.BF16.F32.PACK_AB R96, R96, R128 ;  /* 0x000000806060723e */ /* 0x000fd200000010ff */
[----:B------:R-:W-:Y:S02]  /*6050*/  @P2 SHF.L.U32 R129, R97, 0x10, RZ ;  /* 0x0000001061812819 */ /* 0x000fe400000006ff */
[----:B------:R-:W-:-:S03]  /*6060*/  @P2 SHF.L.U32 R140, R81, 0x10, RZ ;  /* 0x00000010518c2819 */ /* 0x000fc600000006ff */
[-C--:B------:R-:W-:Y:S01]  /*6070*/  @P2 FMUL.FTZ R133, R129, R139.reuse ;  /* 0x0000008b81852220 */ /* 0x080fe20000410000 */
[----:B------:R-:W-:Y:S02]  /*6080*/  HFMA2 R129, -RZ, RZ, 0, 0 ;  /* 0x00000000ff817431 */ /* 0x000fe400000001ff */
[----:B------:R-:W-:Y:S01]  /*6090*/  @P2 FMUL.FTZ R129, R140, R139 ;  /* 0x0000008b8c812220 */ /* 0x000fe20000410000 */
[----:B------:R-:W-:Y:S01]  /*60a0*/  LOP3.LUT P2, RZ, R130, 0xff000000, RZ, 0xc0, !PT ;  /* 0xff00000082ff7812 */ /* 0x000fe2000784c0ff */
[----:B------:R-:W-:-:S04]  /*60b0*/  FADD.FTZ R139, R143, -R142 ;  /* 0x8000008e8f8b7221 */ /* 0x000fc80000010000 */
[----:B------:R-:W-:-:S04]  /*60c0*/  FMUL.FTZ R139, R139, UR12 ;  /* 0x0000000c8b8b7c20 */ /* 0x000fc80008410000 */
[----:B------:R-:W-:-:S04]  /*60d0*/  FMUL.FTZ R139, R139, UR5 ;  /* 0x000000058b8b7c20 */ /* 0x000fc80008410000 */
[----:B------:R-:W-:Y:S01]  /*60e0*/  @P2 PRMT R97, R97, 0x7632, R97 ;  /* 0x0000763261612816 */ /* 0x000fe20000000061 */
[----:B------:R-:W-:Y:S01]  /*60f0*/  FMUL.FTZ R140, R139, UR4 ;  /* 0x000000048b8c7c20 */ /* 0x000fe20008410000 */
[----:B------:R-:W-:Y:S02]  /*6100*/  @P2 SHF.L.U32 R141, R160, 0x10, RZ ;  /* 0x00000010a08d2819 */ /* 0x000fe400000006ff */
[----:B------:R-:W-:Y:S01]  /*6110*/  MOV R139, RZ ;  /* 0x000000ff008b7202 */ /* 0x000fe20000000f00 */
[----:B------:R-:W-:-:S04]  /*6120*/  @P2 IMAD.U32 R97, R97, 0x10000, RZ ;  /* 0x0001000061612824 */ /* 0x000fc800078e00ff */
[-C--:B------:R-:W-:Y:S01]  /*6130*/  @P2 FMUL.FTZ R139, R97, R140.reuse ;  /* 0x0000008c618b2220 */ /* 0x080fe20000410000 */
[----:B------:R-:W-:Y:S02]  /*6140*/  HFMA2 R97, -RZ, RZ, 0, 0 ;  /* 0x00000000ff617431 */ /* 0x000fe400000001ff */
[----:B------:R-:W-:Y:S01]  /*6150*/  @P2 FMUL.FTZ R97, R141, R140 ;  /* 0x0000008c8d612220 */ /* 0x000fe20000410000 */
[----:B------:R-:W-:-:S04]  /*6160*/  LOP3.LUT P2, RZ, R131, 0xff, RZ, 0xc0, !PT ;  /* 0x000000ff83ff7812 */ /* 0x000fc8000784c0ff */
[----:B------:R-:W-:-:S09]  /*6170*/  F2FP.BF16.F32.PACK_AB R97, R97, R129 ;  /* 0x000000816161723e */ /* 0x000fd200000010ff */
[----:B------:R-:W-:Y:S02]  /*6180*/  @P2 SHF.L.U32 R140, R98, 0x10, RZ ;  /* 0x00000010628c2819 */ /* 0x000fe400000006ff */
[----:B------:R-:W-:Y:S02]  /*6190*/  @P2 SHF.L.U32 R141, R82, 0x10, RZ ;  /* 0x00000010528d2819 */ /* 0x000fe400000006ff */
[----:B------:R-:W-:Y:S01]  /*61a0*/  @P3 PRMT R98, R98, 0x7632, R98 ;  /* 0x0000763262623816 */ /* 0x000fe20000000062 */
[-C--:B------:R-:W-:Y:S01]  /*61b0*/  @P2 FMUL.FTZ R134, R140, R136.reuse ;  /* 0x000000888c862220 */ /* 0x080fe20000410000 */
[----:B------:R-:W-:Y:S02]  /*61c0*/  HFMA2 R140, -RZ, RZ, 0, 0 ;  /* 0x00000000ff8c7431 */ /* 0x000fe400000001ff */
[----:B------:R-:W-:Y:S01]  /*61d0*/  @P2 FMUL.FTZ R140, R141, R136 ;  /* 0x000000888d8c2220 */ /* 0x000fe20000410000 */
[----:B------:R-:W-:Y:S01]  /*61e0*/  ISETP.GE.U32.AND P2, PT, R130, RZ, PT ;  /* 0x000000ff8200720c */ /* 0x000fe20003f46070 */
[----:B------:R-:W-:Y:S01]  /*61f0*/  FMUL.FTZ R130, R144, UR5 ;  /* 0x0000000590827c20 */ /* 0x000fe20008410000 */
[----:B------:R-:W-:Y:S01]  /*6200*/  @P3 SHF.L.U32 R98, R98, 0x10, RZ ;  /* 0x0000001062623819 */ /* 0x000fe200000006ff */
[----:B------:R-:W-:Y:S01]  /*6210*/  FMUL.FTZ R141, R147, UR5 ;  /* 0x00000005938d7c20 */ /* 0x000fe20008410000 */
[----:B------:R-:W-:Y:S01]  /*6220*/  ISETP.GE.U32.AND.EX P2, PT, R131, 0x1000000, PT, P2 ;  /* 0x010000008300780c */ /* 0x000fe20003f46120 */
[----:B------:R-:W-:Y:S01]  /*6230*/  FMUL.FTZ R130, R130, UR4 ;  /* 0x0000000482827c20 */ /* 0x000fe20008410000 */
[----:B------:R-:W-:Y:S01]  /*6240*/  @P3 SHF.L.U32 R131, R159, 0x10, RZ ;  /* 0x000000109f833819 */ /* 0x000fe200000006ff */
[----:B------:R-:W-:Y:S01]  /*6250*/  FMUL.FTZ R141, R141, UR4 ;  /* 0x000000048d8d7c20 */ /* 0x000fe20008410000 */
[----:B------:R-:W-:Y:S01]  /*6260*/  MOV R136, RZ ;  /* 0x000000ff00887202 */ /* 0x000fe20000000f00 */
[----:B------:R-:W-:Y:S01]  /*6270*/  @P3 FMUL.FTZ R136, R98, R130 ;  /* 0x0000008262883220 */ /* 0x000fe20000410000 */
[----:B------:R-:W-:-:S02]  /*6280*/  HFMA2 R98, -RZ, RZ, 0, 0 ;  /* 0x00000000ff627431 */ /* 0x000fc400000001ff */
[----:B------:R-:W-:Y:S01]  /*6290*/  @P3 FMUL.FTZ R98, R131, R130 ;  /* 0x0000008283623220 */ /* 0x000fe20000410000 */
[----:B------:R-:W-:Y:S01]  /*62a0*/  FMUL.FTZ R130, R137, UR5 ;  /* 0x0000000589827c20 */ /* 0x000fe20008410000 */
[----:B------:R-:W-:Y:S01]  /*62b0*/  @P4 SHF.L.U32 R131, R99, 0x10, RZ ;  /* 0x0000001063834819 */ /* 0x000fe200000006ff */
[----:B------:R-:W-:Y:S02]  /*62c0*/  @P4 IMAD.U32 R137, R83, 0x10000, RZ ;  /* 0x0001000053894824 */ /* 0x000fe400078e00ff */
[----:B------:R-:W-:Y:S01]  /*62d0*/  FMUL.FTZ R130, R130, UR4 ;  /* 0x0000000482827c20 */ /* 0x000fe20008410000 */
[----:B------:R-:W-:Y:S02]  /*62e0*/  @P2 SHF.L.U32 R142, R158, 0x10, RZ ;  /* 0x000000109e8e2819 */ /* 0x000fe400000006ff */
[----:B------:R-:W-:Y:S01]  /*62f0*/  F2FP.BF16.F32.PACK_AB R98, R98, R140 ;  /* 0x0000008c6262723e */ /* 0x000fe200000010ff */
[----:B------:R-:W-:Y:S01]  /*6300*/  @P4 FMUL.FTZ R135, R131, R130 ;  /* 0x0000008283874220 */ /* 0x000fe20000410000 */
[----:B------:R-:W-:-:S02]  /*6310*/  HFMA2 R131, -RZ, RZ, 0, 0 ;  /* 0x00000000ff837431 */ /* 0x000fc400000001ff */
[----:B------:R-:W-:Y:S01]  /*6320*/  @P4 FMUL.FTZ R131, R137, R130 ;  /* 0x0000008289834220 */ /* 0x000fe20000410000 */
[----:B------:R-:W-:Y:S01]  /*6330*/  @P2 PRMT R137, R99, 0x7632, R137 ;  /* 0x0000763263892816 */ /* 0x000fe20000000089 */
[----:B------:R-:W-:Y:S01]  /*6340*/  HFMA2 R130, -RZ, RZ, 0, 0 ;  /* 0x00000000ff827431 */ /* 0x000fe200000001ff */
[----:B------:R-:W-:Y:S01]  /*6350*/  MOV R99, RZ ;  /* 0x000000ff00637202 */ /* 0x000fe20000000f00 */
[----:B------:R-:W-:Y:S01]  /*6360*/  @P2 FMUL.FTZ R99, R142, R141 ;  /* 0x0000008d8e632220 */ /* 0x000fe20000410000 */
[----:B------:R-:W-:-:S04]  /*6370*/  @P2 SHF.L.U32 R137, R137, 0x10, RZ ;  /* 0x0000001089892819 */ /* 0x000fc800000006ff */
[----:B------:R-:W-:Y:S01]  /*6380*/  F2FP.BF16.F32.PACK_AB R99, R99, R131 ;  /* 0x000000836363723e */ /* 0x000fe200000010ff */
[----:B------:R-:W-:-:S07]  /*6390*/  @P2 FMUL.FTZ R130, R137, R141 ;  /* 0x0000008d89822220 */ /* 0x000fce0000410000 */
.L_x_1180:
        /* <DEDUP_REMOVED lines=16> */
[--C-:B------:R-:W-:Y:S01]  /*64a0*/  FFMA.FTZ R95, R122, UR13, R104.reuse ;  /* 0x0000000d7a5f7c23 */ /* 0x100fe20008010068 */
        /* <DEDUP_REMOVED lines=12> */
[--C-:B------:R-:W-:Y:S01]  /*6570*/  FFMA.FTZ R111, R111, UR13, R104.reuse ;  /* 0x0000000d6f6f7c23 */ /* 0x100fe20008010068 */
[----:B------:R-:W-:Y:S01]  /*6580*/  FMUL.FTZ R93, R93, UR4 ;  /* 0x000000045d5d7c20 */ /* 0x000fe20008410000 */
[--C-:B------:R-:W-:Y:S01]  /*6590*/  FFMA.FTZ R125, R125, UR13, R104.reuse ;  /* 0x0000000d7d7d7c23 */ /* 0x100fe20008010068 */
[--C-:B------:R-:W-:Y:S01]  /*65a0*/  FFMA.FTZ R118, R118, UR13, R104.reuse ;  /* 0x0000000d76767c23 */ /* 0x100fe20008010068 */
[----:B------:R-:W-:Y:S01]  /*65b0*/  FFMA.FTZ R126, R126, UR13, R104 ;  /* 0x0000000d7e7e7c23 */ /* 0x000fe20008010068 */
[----:B------:R-:W-:Y:S01]  /*65c0*/  @P2 FMUL.FTZ R107, R93, R94 ;  /* 0x0000005e5d6b2220 */ /* 0x000fe20000410000 */
[----:B------:R-:W-:Y:S01]  /*65d0*/  @P2 SHF.L.U32 R94, R84, 0x10, RZ ;  /* 0x00000010545e2819 */ /* 0x000fe200000006ff */
[----:B------:R-:W-:Y:S01]  /*65e0*/  FADD.FTZ R125, R117, -R125 ;  /* 0x8000007d757d7221 */ /* 0x000fe20000010000 */
[----:B------:R-:W-:Y:S01]  /*65f0*/  FADD.FTZ R118, R119, -R118 ;  /* 0x8000007677767221 */ /* 0x000fe20000010000 */
[----:B------:R-:W-:Y:S01]  /*6600*/  FADD.FTZ R126, R123, -R126 ;  /* 0x8000007e7b7e7221 */ /* 0x000fe20000010000 */
[----:B------:R-:W-:Y:S01]  /*6610*/  F2FP.BF16.F32.PACK_AB R92, R95, R92 ;  /* 0x0000005c5f5c723e */ /* 0x000fe200000010ff */
[----:B------:R-:W-:Y:S01]  /*6620*/  @P2 FMUL.FTZ R108, R93, R94 ;  /* 0x0000005e5d6c2220 */ /* 0x000fe20000410000 */
[----:B------:R-:W-:Y:S01]  /*6630*/  @P3 PRMT R94, R96, 0x7632, R94 ;  /* 0x00007632605e3816 */ /* 0x000fe2000000005e */
[----:B------:R-:W-:Y:S01]  /*6640*/  FMUL.FTZ R93, R95, UR5 ;  /* 0x000000055f5d7c20 */ /* 0x000fe20008410000 */
[----:B------:R-:W-:Y:S01]  /*6650*/  HFMA2 R96, -RZ, RZ, 0, 0 ;  /* 0x00000000ff607431 */ /* 0x000fe200000001ff */
[----:B------:R-:W-:-:S02]  /*6660*/  LOP3.LUT P2, RZ, R120, 0xff0000, RZ, 0xc0, !PT ;  /* 0x00ff000078ff7812 */ /* 0x000fc4000784c0ff */
[----:B------:R-:W-:Y:S01]  /*6670*/  @P3 SHF.L.U32 R94, R94, 0x10, RZ ;  /* 0x000000105e5e3819 */ /* 0x000fe200000006ff */
[----:B------:R-:W-:-:S04]  /*6680*/  FMUL.FTZ R93, R93, UR4 ;  /* 0x000000045d5d7c20 */ /* 0x000fc80008410000 */
[----:B------:R-:W-:Y:S01]  /*6690*/  @P3 FMUL.FTZ R115, R93, R94 ;  /* 0x0000005e5d733220 */ /* 0x000fe20000410000 */
[----:B------:R-:W-:-:S05]  /*66a0*/  @P3 SHF.L.U32 R94, R141, 0x10, RZ ;  /* 0x000000108d5e3819 */ /* 0x000fca00000006ff */
[----:B------:R-:W-:Y:S01]  /*66b0*/  @P3 FMUL.FTZ R96, R93, R94 ;  /* 0x0000005e5d603220 */ /* 0x000fe20000410000 */
[----:B------:R-:W-:Y:S01]  /*66c0*/  FADD.FTZ R93, R110, -R109 ;  /* 0x8000006d6e5d7221 */ /* 0x000fe20000010000 */
[----:B------:R-:W-:Y:S01]  /*66d0*/  @P2 SHF.L.U32 R109, R97, 0x10, RZ ;  /* 0x00000010616d2819 */ /* 0x000fe200000006ff */
[----:B------:R-:W-:Y:S01]  /*66e0*/  IMAD.MOV.U32 R110, RZ, RZ, RZ ;  /* 0x000000ffff6e7224 */ /* 0x000fe200078e00ff */
[----:B------:R-:W-:Y:S01]  /*66f0*/  @P2 SHF.L.U32 R122, R85, 0x10, RZ ;  /* 0x00000010557a2819 */ /* 0x000fe200000006ff */
[----:B------:R-:W-:Y:S01]  /*6700*/  FMUL.FTZ R93, R93, UR12 ;  /* 0x0000000c5d5d7c20 */ /* 0x000fe20008410000 */
[----:B------:R-:W-:-:S03]  /*6710*/  F2FP.BF16.F32.PACK_AB R96, R96, R108 ;  /* 0x0000006c6060723e */ /* 0x000fc600000010ff */
[----:B------:R-:W-:-:S04]  /*6720*/  FMUL.FTZ R94, R93, UR5 ;  /* 0x000000055d5e7c20 */ /* 0x000fc80008410000 */
[----:B------:R-:W-:-:S04]  /*6730*/  FMUL.FTZ R94, R94, UR4 ;  /* 0x000000045e5e7c20 */ /* 0x000fc80008410000 */
[C---:B------:R-:W-:Y:S01]  /*6740*/  @P2 FMUL.FTZ R110, R94.reuse, R109 ;  /* 0x0000006d5e6e2220 */ /* 0x040fe20000410000 */
[----:B------:R-:W-:Y:S01]  /*6750*/  MOV R109, RZ ;  /* 0x000000ff006d7202 */ /* 0x000fe20000000f00 */
[----:B------:R-:W-:Y:S01]  /*6760*/  @P2 FMUL.FTZ R109, R94, R122 ;  /* 0x0000007a5e6d2220 */ /* 0x000fe20000410000 */
[----:B------:R-:W-:Y:S01]  /*6770*/  LOP3.LUT P2, RZ, R120, 0xff000000, RZ, 0xc0, !PT ;  /* 0xff00000078ff7812 */ /* 0x000fe2000784c0ff */
[----:B------:R-:W-:Y:S01]  /*6780*/  FADD.FTZ R122, R116, -R124 ;  /* 0x8000007c747a7221 */ /* 0x000fe20000010000 */
[----:B------:R-:W-:-:S03]  /*6790*/  HFMA2 R116, -RZ, RZ, 0, 0 ;  /* 0x00000000ff747431 */ /* 0x000fc600000001ff */
[----:B------:R-:W-:-:S04]  /*67a0*/  FMUL.FTZ R122, R122, UR12 ;  /* 0x0000000c7a7a7c20 */ /* 0x000fc80008410000 */
[C---:B------:R-:W-:Y:S01]  /*67b0*/  FMUL.FTZ R94, R122.reuse, UR5 ;  /* 0x000000057a5e7c20 */ /* 0x040fe20008410000 */
[----:B------:R-:W-:-:S03]  /*67c0*/  F2FP.BF16.F32.PACK_AB R93, R122, R93 ;  /* 0x0000005d7a5d723e */ /* 0x000fc600000010ff */
[----:B------:R-:W-:Y:S01]  /*67d0*/  @P2 PRMT R97, R97, 0x7632, R97 ;  /* 0x0000763261612816 */ /* 0x000fe20000000061 */
[----:B------:R-:W-:Y:S01]  /*67e0*/  FMUL.FTZ R94, R94, UR4 ;  /* 0x000000045e5e7c20 */ /* 0x000fe20008410000 */
[----:B------:R-:W-:Y:S02]  /*67f0*/  @P2 SHF.L.U32 R124, R140, 0x10, RZ ;  /* 0x000000108c7c2819 */ /* 0x000fe400000006ff */
[----:B------:R-:W-:-:S05]  /*6800*/  @P2 SHF.L.U32 R97, R97, 0x10, RZ ;  /* 0x0000001061612819 */ /* 0x000fca00000006ff */
[C---:B------:R-:W-:Y:S01]  /*6810*/  @P2 FMUL.FTZ R116, R94.reuse, R97 ;  /* 0x000000615e742220 */ /* 0x040fe20000410000 */
[----:B------:R-:W-:Y:S01]  /*6820*/  MOV R97, RZ ;  /* 0x000000ff00617202 */ /* 0x000fe20000000f00 */
[----:B------:R-:W-:Y:S01]  /*6830*/  @P2 FMUL.FTZ R97, R94, R124 ;  /* 0x0000007c5e612220 */ /* 0x000fe20000410000 */
[----:B------:R-:W-:Y:S01]  /*6840*/  LOP3.LUT P2, RZ, R121, 0xff, RZ, 0xc0, !PT ;  /* 0x000000ff79ff7812 */ /* 0x000fe2000784c0ff */
[----:B------:R-:W-:Y:S01]  /*6850*/  FADD.FTZ R94, R114, -R111 ;  /* 0x8000006f725e7221 */ /* 0x000fe20000010000 */
[----:B------:R-:W-:Y:S02]  /*6860*/  HFMA2 R111, -RZ, RZ, 0, 0 ;  /* 0x00000000ff6f7431 */ /* 0x000fe400000001ff */
[----:B------:R-:W-:Y:S01]  /*6870*/  F2FP.BF16.F32.PACK_AB R97, R97, R109 ;  /* 0x0000006d6161723e */ /* 0x000fe200000010ff */
[----:B------:R-:W-:-:S04]  /*6880*/  FMUL.FTZ R94, R94, UR12 ;  /* 0x0000000c5e5e7c20 */ /* 0x000fc80008410000 */
[----:B------:R-:W-:-:S04]  /*6890*/  FMUL.FTZ R114, R94, UR5 ;  /* 0x000000055e727c20 */ /* 0x000fc80008410000 */
        /* <DEDUP_REMOVED lines=12> */
[----:B------:R-:W-:Y:S01]  /*6960*/  @P2 PRMT R98, R98, 0x7632, R98 ;  /* 0x0000763262622816 */ /* 0x000fe20000000062 */
[----:B------:R-:W-:-:S03]  /*6970*/  @P2 IMAD.U32 R125, R137, 0x10000, RZ ;  /* 0x00010000897d2824 */ /* 0x000fc600078e00ff */
        /* <DEDUP_REMOVED lines=16> */
[----:B------:R-:W-:Y:S01]  /*6a80*/  FMUL.FTZ R120, R126, UR12 ;  /* 0x0000000c7e787c20 */ /* 0x000fe20008410000 */
[----:B------:R-:W-:Y:S02]  /*6a90*/  HFMA2 R118, -RZ, RZ, 0, 0 ;  /* 0x00000000ff767431 */ /* 0x000fe400000001ff */
[----:B------:R-:W-:Y:S01]  /*6aa0*/  ISETP.GE.U32.AND.EX P2, PT, R121, 0x1000000, PT, P2 ;  /* 0x010000007900780c */ /* 0x000fe20003f46120 */
[C---:B------:R-:W-:Y:S01]  /*6ab0*/  FMUL.FTZ R121, R120.reuse, UR5 ;  /* 0x0000000578797c20 */ /* 0x040fe20008410000 */
[----:B------:R-:W-:-:S03]  /*6ac0*/  F2FP.BF16.F32.PACK_AB R95, R120, R125 ;  /* 0x0000007d785f723e */ /* 0x000fc600000010ff */
[----:B------:R-:W-:-:S08]  /*6ad0*/  FMUL.FTZ R121, R121, UR4 ;  /* 0x0000000479797c20 */ /* 0x000fd00008410000 */
        /* <DEDUP_REMOVED lines=8> */
.L_x_1181:
[--C-:B------:R-:W-:Y:S01]  /*6b60*/  FFMA.FTZ R107, R107, UR13, R104.reuse ;  /* 0x0000000d6b6b7c23 */ /* 0x100fe20008010068 */
[----:B------:R-:W-:Y:S01]  /*6b70*/  LOP3.LUT P2, RZ, R120, 0xff, RZ, 0xc0, !PT ;  /* 0x000000ff78ff7812 */ /* 0x000fe2000784c0ff */
[--C-:B------:R-:W-:Y:S01]  /*6b80*/  FFMA.FTZ R122, R122, UR13, R104.reuse ;  /* 0x0000000d7a7a7c23 */ /* 0x100fe20008010068 */
[--C-:B------:R-:W-:Y:S01]  /*6b90*/  FFMA.FTZ R109, R109, UR13, R104.reuse ;  /* 0x0000000d6d6d7c23 */ /* 0x100fe20008010068 */
[----:B------:R-:W-:Y:S01]  /*6ba0*/  FADD.FTZ R107, R108, -R107 ;  /* 0x8000006b6c6b7221 */ /* 0x000fe20000010000 */
[----:B------:R-:W-:Y:S01]  /*6bb0*/  FFMA.FTZ R124, R124, UR13, R104 ;  /* 0x0000000d7c7c7c23 */ /* 0x000fe20008010068 */
[----:B------:R-:W-:Y:S01]  /*6bc0*/  FADD.FTZ R115, R115, -R122 ;  /* 0x8000007a73737221 */ /* 0x000fe20000010000 */
[----:B------:R-:W-:Y:S01]  /*6bd0*/  FADD.FTZ R109, R110, -R109 ;  /* 0x8000006d6e6d7221 */ /* 0x000fe20000010000 */
[----:B------:R-:W-:Y:S01]  /*6be0*/  FMUL.FTZ R107, R107, UR12 ;  /* 0x0000000c6b6b7c20 */ /* 0x000fe20008410000 */
[----:B------:R-:W-:Y:S01]  /*6bf0*/  MOV R110, RZ ;  /* 0x000000ff006e7202 */ /* 0x000fe20000000f00 */
[----:B------:R-:W-:Y:S01]  /*6c00*/  FMUL.FTZ R115, R115, UR12 ;  /* 0x0000000c73737c20 */ /* 0x000fe20008410000 */
[----:B------:R-:W-:Y:S01]  /*6c10*/  FMUL.FTZ R109, R109, UR12 ;  /* 0x0000000c6d6d7c20 */ /* 0x000fe20008410000 */
[----:B------:R-:W-:Y:S01]  /*6c20*/  FMUL.FTZ R107, R107, UR5 ;  /* 0x000000056b6b7c20 */ /* 0x000fe20008410000 */
[----:B------:R-:W-:Y:S01]  /*6c30*/  FADD.FTZ R116, R116, -R124 ;  /* 0x8000007c74747221 */ /* 0x000fe20000010000 */
[----:B-----5:R-:W-:Y:S01]  /*6c40*/  @P2 SHF.L.U32 R108, R96, 0x10, RZ ;  /* 0x00000010606c2819 */ /* 0x020fe200000006ff */
[----:B------:R-:W-:Y:S01]  /*6c50*/  FMUL.FTZ R115, R115, UR5 ;  /* 0x0000000573737c20 */ /* 0x000fe20008410000 */
[----:B------:R-:W-:Y:S01]  /*6c60*/  FMUL.FTZ R127, R107, UR4 ;  /* 0x000000046b7f7c20 */ /* 0x000fe20008410000 */
[----:B------:R-:W-:Y:S01]  /*6c70*/  @P2 SHF.L.U32 R128, R84, 0x10, RZ ;  /* 0x0000001054802819 */ /* 0x000fe200000006ff */
[----:B------:R-:W-:-:S02]  /*6c80*/  HFMA2 R107, -RZ, RZ, 0, 0 ;  /* 0x00000000ff6b7431 */ /* 0x000fc400000001ff */
[----:B------:R-:W-:Y:S01]  /*6c90*/  FMUL.FTZ R122, R115, UR4 ;  /* 0x00000004737a7c20 */ /* 0x000fe20008410000 */
[-C--:B------:R-:W-:Y:S01]  /*6ca0*/  @P2 FMUL.FTZ R107, R108, R127.reuse ;  /* 0x0000007f6c6b2220 */ /* 0x080fe20000410000 */
[----:B------:R-:W-:Y:S01]  /*6cb0*/  MOV R108, RZ ;  /* 0x000000ff006c7202 */ /* 0x000fe20000000f00 */
[----:B------:R-:W-:Y:S01]  /*6cc0*/  @P2 FMUL.FTZ R108, R128, R127 ;  /* 0x0000007f806c2220 */ /* 0x000fe20000410000 */
[----:B------:R-:W-:Y:S01]  /*6cd0*/  LOP3.LUT P2, RZ, R120, 0xff00, RZ, 0xc0, !PT ;  /* 0x0000ff0078ff7812 */ /* 0x000fe2000784c0ff */
[----:B------:R-:W-:Y:S02]  /*6ce0*/  HFMA2 R115, -RZ, RZ, 0, 0 ;  /* 0x00000000ff737431 */ /* 0x000fe400000001ff */
[----:B------:R-:W-:Y:S01]  /*6cf0*/  FMUL.FTZ R109, R109, UR5 ;  /* 0x000000056d6d7c20 */ /* 0x000fe20008410000 */
[----:B------:R-:W-:Y:S01]  /*6d00*/  FMUL.FTZ R116, R116, UR12 ;  /* 0x0000000c74747c20 */ /* 0x000fe20008410000 */
[--C-:B------:R-:W-:Y:S01]  /*6d10*/  FFMA.FTZ R111, R111, UR13, R104.reuse ;  /* 0x0000000d6f6f7c23 */ /* 0x100fe20008010068 */
[----:B------:R-:W-:Y:S01]  /*6d20*/  LOP3.LUT P3, RZ, R121, 0xff00, RZ, 0xc0, !PT ;  /* 0x0000ff0079ff7812 */ /* 0x000fe2000786c0ff */
[--C-:B------:R-:W-:Y:S01]  /*6d30*/  FFMA.FTZ R125, R125, UR13, R104.reuse ;  /* 0x0000000d7d7d7c23 */ /* 0x100fe20008010068 */
[----:B------:R-:W-:Y:S01]  /*6d40*/  FMUL.FTZ R116, R116, UR5 ;  /* 0x0000000574747c20 */ /* 0x000fe20008410000 */
[----:B------:R-:W-:Y:S01]  /*6d50*/  FADD.FTZ R111, R114, -R111 ;  /* 0x8000006f726f7221 */ /* 0x000fe20000010000 */
[----:B------:R-:W-:Y:S01]  /*6d60*/  FFMA.FTZ R118, R118, UR13, R104 ;  /* 0x0000000d76767c23 */ /* 0x000fe20008010068 */
[----:B------:R-:W-:Y:S01]  /*6d70*/  FADD.FTZ R125, R117, -R125 ;  /* 0x8000007d757d7221 */ /* 0x000fe20000010000 */
[----:B------:R-:W-:Y:S01]  /*6d80*/  LOP3.LUT P4, RZ, R121, 0xff0000, RZ, 0xc0, !PT ;  /* 0x00ff000079ff7812 */ /* 0x000fe2000788c0ff */
[----:B------:R-:W-:Y:S01]  /*6d90*/  FMUL.FTZ R111, R111, UR12 ;  /* 0x0000000c6f6f7c20 */ /* 0x000fe20008410000 */
[----:B------:R-:W-:Y:S01]  /*6da0*/  @P2 PRMT R96, R96, 0x7632, R96 ;  /* 0x0000763260602816 */ /* 0x000fe20000000060 */
[----:B------:R-:W-:Y:S01]  /*6db0*/  FMUL.FTZ R125, R125, UR12 ;  /* 0x0000000c7d7d7c20 */ /* 0x000fe20008410000 */
[----:B------:R-:W-:Y:S01]  /*6dc0*/  @P2 SHF.L.U32 R127, R141, 0x10, RZ ;  /* 0x000000108d7f2819 */ /* 0x000fe200000006ff */
[----:B------:R-:W-:Y:S01]  /*6dd0*/  FMUL.FTZ R111, R111, UR5 ;  /* 0x000000056f6f7c20 */ /* 0x000fe20008410000 */
[----:B------:R-:W-:Y:S01]  /*6de0*/  @P2 SHF.L.U32 R96, R96, 0x10, RZ ;  /* 0x0000001060602819 */ /* 0x000fe200000006ff */
[----:B------:R-:W-:Y:S01]  /*6df0*/  FMUL.FTZ R117, R125, UR5 ;  /* 0x000000057d757c20 */ /* 0x000fe20008410000 */
[----:B------:R-:W-:Y:S01]  /*6e00*/  FADD.FTZ R119, R119, -R118 ;  /* 0x8000007677777221 */ /* 0x000fe20000010000 */
[----:B------:R-:W-:Y:S01]  /*6e10*/  FMUL.FTZ R114, R111, UR4 ;  /* 0x000000046f727c20 */ /* 0x000fe20008410000 */
[----:B------:R-:W-:Y:S01]  /*6e20*/  MOV R111, RZ ;  /* 0x000000ff006f7202 */ /* 0x000fe20000000f00 */
[----:B------:R-:W-:Y:S01]  /*6e30*/  @P2 FMUL.FTZ R115, R96, R122 ;  /* 0x0000007a60732220 */ /* 0x000fe20000410000 */
[----:B------:R-:W-:-:S02]  /*6e40*/  IMAD.MOV.U32 R96, RZ, RZ, RZ ;  /* 0x000000ffff607224 */ /* 0x000fc400078e00ff */
[----:B------:R-:W-:Y:S01]  /*6e50*/  @P2 FMUL.FTZ R96, R127, R122 ;  /* 0x0000007a7f602220 */ /* 0x000fe20000410000 */
[----:B------:R-:W-:Y:S01]  /*6e60*/  LOP3.LUT P2, RZ, R120, 0xff0000, RZ, 0xc0, !PT ;  /* 0x00ff000078ff7812 */ /* 0x000fe2000784c0ff */
[----:B------:R-:W-:Y:S01]  /*6e70*/  FMUL.FTZ R122, R109, UR4 ;  /* 0x000000046d7a7c20 */ /* 0x000fe20008410000 */
[----:B------:R-:W-:Y:S01]  /*6e80*/  FMUL.FTZ R117, R117, UR4 ;  /* 0x0000000475757c20 */ /* 0x000fe20008410000 */
[----:B------:R-:W-:Y:S01]  /*6e90*/  @P3 SHF.L.U32 R118, R137, 0x10, RZ ;  /* 0x0000001089763819 */ /* 0x000fe200000006ff */
[----:B------:R-:W-:Y:S01]  /*6ea0*/  FFMA.FTZ R126, R126, UR13, R104 ;  /* 0x0000000d7e7e7c23 */ /* 0x000fe20008010068 */
[----:B------:R-:W-:Y:S01]  /*6eb0*/  FMUL.FTZ R119, R119, UR12 ;  /* 0x0000000c77777c20 */ /* 0x000fe20008410000 */
[----:B------:R-:W-:Y:S02]  /*6ec0*/  F2FP.BF16.F32.PACK_AB R96, R96, R108 ;  /* 0x0000006c6060723e */ /* 0x000fe400000010ff */
[----:B------:R-:W-:-:S04]  /*6ed0*/  FADD.FTZ R123, R123, -R126 ;  /* 0x8000007e7b7b7221 */ /* 0x000fc80000010000 */
[----:B------:R-:W-:Y:S01]  /*6ee0*/  FMUL.FTZ R123, R123, UR12 ;  /* 0x0000000c7b7b7c20 */ /* 0x000fe20008410000 */
[----:B------:R-:W-:Y:S02]  /*6ef0*/  @P2 SHF.L.U32 R109, R97, 0x10, RZ ;  /* 0x00000010616d2819 */ /* 0x000fe400000006ff */
[----:B------:R-:W-:-:S03]  /*6f00*/  @P2 SHF.L.U32 R127, R85, 0x10, RZ ;  /* 0x00000010557f2819 */ /* 0x000fc600000006ff */
[-C--:B------:R-:W-:Y:S01]  /*6f10*/  @P2 FMUL.FTZ R110, R109, R122.reuse ;  /* 0x0000007a6d6e2220 */ /* 0x080fe20000410000 */
[----:B------:R-:W-:Y:S02]  /*6f20*/  HFMA2 R109, -RZ, RZ, 0, 0 ;  /* 0x00000000ff6d7431 */ /* 0x000fe400000001ff */
[----:B------:R-:W-:Y:S01]  /*6f30*/  @P2 FMUL.FTZ R109, R127, R122 ;  /* 0x0000007a7f6d2220 */ /* 0x000fe20000410000 */
[----:B------:R-:W-:Y:S01]  /*6f40*/  LOP3.LUT P2, RZ, R120, 0xff000000, RZ, 0xc0, !PT ;  /* 0xff00000078ff7812 */ /* 0x000fe2000784c0ff */
[----:B------:R-:W-:Y:S01]  /*6f50*/  FMUL.FTZ R122, R116, UR4 ;  /* 0x00000004747a7c20 */ /* 0x000fe20008410000 */
[----:B------:R-:W-:-:S11]  /*6f60*/  MOV R116, RZ ;  /* 0x000000ff00747202 */ /* 0x000fd60000000f00 */
[----:B------:R-:W-:Y:S02]  /*6f70*/  @P2 PRMT R97, R97, 0x7632, R97 ;  /* 0x0000763261612816 */ /* 0x000fe40000000061 */
[----:B------:R-:W-:Y:S02]  /*6f80*/  @P2 SHF.L.U32 R124, R140, 0x10, RZ ;  /* 0x000000108c7c2819 */ /* 0x000fe400000006ff */
[----:B------:R-:W-:-:S05]  /*6f90*/  @P2 SHF.L.U32 R97, R97, 0x10, RZ ;  /* 0x0000001061612819 */ /* 0x000fca00000006ff */
        /* <DEDUP_REMOVED lines=11> */
[----:B------:R-:W-:Y:S01]  /*7050*/  @P3 SHF.L.U32 R98, R98, 0x10, RZ ;  /* 0x0000001062623819 */ /* 0x000fe200000006ff */
[----:B------:R-:W-:Y:S01]  /*7060*/  IMAD.MOV.U32 R114, RZ, RZ, RZ ;  /* 0x000000ffff727224 */ /* 0x000fe200078e00ff */
[----:B------:R-:W-:-:S02]  /*7070*/  ISETP.GE.U32.AND P2, PT, R120, RZ, PT ;  /* 0x000000ff7800720c */ /* 0x000fc40003f46070 */
[----:B------:R-:W-:Y:S01]  /*7080*/  @P4 SHF.L.U32 R120, R87, 0x10, RZ ;  /* 0x0000001057784819 */ /* 0x000fe200000006ff */
[-C--:B------:R-:W-:Y:S01]  /*7090*/  @P3 FMUL.FTZ R114, R98, R117.reuse ;  /* 0x0000007562723220 */ /* 0x080fe20000410000 */
[----:B------:R-:W-:Y:S01]  /*70a0*/  ISETP.GE.U32.AND.EX P2, PT, R121, 0x1000000, PT, P2 ;  /* 0x010000007900780c */ /* 0x000fe20003f46120 */
[----:B------:R-:W-:Y:S01]  /*70b0*/  FMUL.FTZ R121, R123, UR5 ;  /* 0x000000057b797c20 */ /* 0x000fe20008410000 */
[----:B------:R-:W-:Y:S01]  /*70c0*/  MOV R98, RZ ;  /* 0x000000ff00627202 */ /* 0x000fe20000000f00 */
[----:B------:R-:W-:Y:S01]  /*70d0*/  @P3 FMUL.FTZ R98, R118, R117 ;  /* 0x0000007576623220 */ /* 0x000fe20000410000 */
[----:B------:R-:W-:Y:S01]  /*70e0*/  FMUL.FTZ R118, R119, UR5 ;  /* 0x0000000577767c20 */ /* 0x000fe20008410000 */
[----:B------:R-:W-:Y:S01]  /*70f0*/  @P4 SHF.L.U32 R119, R99, 0x10, RZ ;  /* 0x0000001063774819 */ /* 0x000fe200000006ff */
[----:B------:R-:W-:Y:S02]  /*7100*/  HFMA2 R117, -RZ, RZ, 0, 0 ;  /* 0x00000000ff757431 */ /* 0x000fe400000001ff */
[----:B------:R-:W-:Y:S01]  /*7110*/  FMUL.FTZ R121, R121, UR4 ;  /* 0x0000000479797c20 */ /* 0x000fe20008410000 */
[----:B------:R-:W-:Y:S01]  /*7120*/  FMUL.FTZ R118, R118, UR4 ;  /* 0x0000000476767c20 */ /* 0x000fe20008410000 */
[----:B------:R-:W-:-:S03]  /*7130*/  F2FP.BF16.F32.PACK_AB R98, R98, R122 ;  /* 0x0000007a6262723e */ /* 0x000fc600000010ff */
[-C--:B------:R-:W-:Y:S01]  /*7140*/  @P4 FMUL.FTZ R117, R119, R118.reuse ;  /* 0x0000007677754220 */ /* 0x080fe20000410000 */
[----:B------:R-:W-:Y:S01]  /*7150*/  MOV R119, RZ ;  /* 0x000000ff00777202 */ /* 0x000fe20000000f00 */
[----:B------:R-:W-:Y:S01]  /*7160*/  @P4 FMUL.FTZ R119, R120, R118 ;  /* 0x0000007678774220 */ /* 0x000fe20000410000 */
[----:B------:R-:W-:Y:S02]  /*7170*/  @P2 SHF.L.U32 R123, R131, 0x10, RZ ;  /* 0x00000010837b2819 */ /* 0x000fe400000006ff */
[----:B------:R-:W-:Y:S01]  /*7180*/  @P2 PRMT R120, R99, 0x7632, R120 ;  /* 0x0000763263782816 */ /* 0x000fe20000000078 */
[----:B------:R-:W-:Y:S01]  /*7190*/  HFMA2 R99, -RZ, RZ, 0, 0 ;  /* 0x00000000ff637431 */ /* 0x000fe200000001ff */
[----:B------:R-:W-:Y:S01]  /*71a0*/  MOV R118, RZ ;  /* 0x000000ff00767202 */ /* 0x000fe20000000f00 */
[----:B------:R-:W-:Y:S01]  /*71b0*/  @P2 FMUL.FTZ R99, R123, R121 ;  /* 0x000000797b632220 */ /* 0x000fe20000410000 */
[----:B------:R-:W-:-:S04]  /*71c0*/  @P2 SHF.L.U32 R120, R120, 0x10, RZ ;  /* 0x0000001078782819 */ /* 0x000fc800000006ff */
[----:B------:R-:W-:Y:S01]  /*71d0*/  F2FP.BF16.F32.PACK_AB R99, R99, R119 ;  /* 0x000000776363723e */ /* 0x000fe200000010ff */
[----:B------:R-:W-:-:S07]  /*71e0*/  @P2 FMUL.FTZ R118, R120, R121 ;  /* 0x0000007978762220 */ /* 0x000fce0000410000 */
.L_x_1182:
        /* <DEDUP_REMOVED lines=15> */
[C---:B------:R-:W-:Y:S01]  /*72e0*/  LOP3.LUT P2, RZ, R112.reuse, 0xff, RZ, 0xc0, !PT ;  /* 0x000000ff70ff7812 */ /* 0x040fe2000784c0ff */
[----:B------:R-:W-:Y:S01]  /*72f0*/  FFMA.FTZ R47, R47, UR13, R104 ;  /* 0x0000000d2f2f7c23 */ /* 0x000fe20008010068 */
[----:B------:R-:W-:Y:S01]  /*7300*/  LOP3.LUT P3, RZ, R112, 0xff00, RZ, 0xc0, !PT ;  /* 0x0000ff0070ff7812 */ /* 0x000fe2000786c0ff */
[----:B------:R-:W-:Y:S01]  /*7310*/  FADD.FTZ R40, R38, -R40 ;  /* 0x8000002826287221 */ /* 0x000fe20000010000 */
[----:B------:R-:W-:Y:S02]  /*7320*/  HFMA2 R102, -RZ, RZ, 0, 0 ;  /* 0x00000000ff667431 */ /* 0x000fe400000001ff */
[----:B------:R-:W-:Y:S01]  /*7330*/  FADD.FTZ R39, R39, -R47 ;  /* 0x8000002f27277221 */ /* 0x000fe20000010000 */
[--C-:B------:R-:W-:Y:S01]  /*7340*/  FFMA.FTZ R45, R45, UR13, R104.reuse ;  /* 0x0000000d2d2d7c23 */ /* 0x100fe20008010068 */
[----:B------:R-:W-:Y:S01]  /*7350*/  FMUL.FTZ R92, R40, UR12 ;  /* 0x0000000c285c7c20 */ /* 0x000fe20008410000 */
[----:B------:R-:W-:Y:S01]  /*7360*/  FFMA.FTZ R49, R49, UR13, R104 ;  /* 0x0000000d31317c23 */ /* 0x000fe20008010068 */
[----:B------:R-:W-:Y:S01]  /*7370*/  FMUL.FTZ R39, R39, UR12 ;  /* 0x0000000c27277c20 */ /* 0x000fe20008410000 */
[----:B------:R-:W-:Y:S01]  /*7380*/  FADD.FTZ R45, R41, -R45 ;  /* 0x8000002d292d7221 */ /* 0x000fe20000010000 */
[----:B------:R-:W-:Y:S01]  /*7390*/  FMUL.FTZ R38, R92, UR5 ;  /* 0x000000055c267c20 */ /* 0x000fe20008410000 */
[----:B------:R-:W-:Y:S01]  /*73a0*/  FADD.FTZ R42, R42, -R49 ;  /* 0x800000312a2a7221 */ /* 0x000fe20000010000 */
[----:B-----5:R-:W-:Y:S01]  /*73b0*/  @P2 SHF.L.U32 R40, R96, 0x10, RZ ;  /* 0x0000001060282819 */ /* 0x020fe200000006ff */
[----:B------:R-:W-:Y:S01]  /*73c0*/  FMUL.FTZ R93, R39, UR5 ;  /* 0x00000005275d7c20 */ /* 0x000fe20008410000 */
[----:B------:R-:W-:Y:S01]  /*73d0*/  FMUL.FTZ R38, R38, UR4 ;  /* 0x0000000426267c20 */ /* 0x000fe20008410000 */
[----:B------:R-:W-:Y:S01]  /*73e0*/  @P2 SHF.L.U32 R47, R88, 0x10, RZ ;  /* 0x00000010582f2819 */ /* 0x000fe200000006ff */
[----:B------:R-:W-:Y:S01]  /*73f0*/  FMUL.FTZ R42, R42, UR12 ;  /* 0x0000000c2a2a7c20 */ /* 0x000fe20008410000 */
[----:B------:R-:W-:Y:S01]  /*7400*/  FMUL.FTZ R93, R93, UR4 ;  /* 0x000000045d5d7c20 */ /* 0x000fe20008410000 */
[----:B------:R-:W-:Y:S01]  /*7410*/  @P2 FMUL.FTZ R102, R38, R40 ;  /* 0x0000002826662220 */ /* 0x000fe20000410000 */
[----:B------:R-:W-:-:S02]  /*7420*/  IMAD.MOV.U32 R40, RZ, RZ, RZ ;  /* 0x000000ffff287224 */ /* 0x000fc400078e00ff */
[----:B------:R-:W-:Y:S01]  /*7430*/  @P2 FMUL.FTZ R40, R38, R47 ;  /* 0x0000002f26282220 */ /* 0x000fe20000410000 */
[----:B------:R-:W-:Y:S01]  /*7440*/  @P3 PRMT R38, R96, 0x7632, R38 ;  /* 0x0000763260263816 */ /* 0x000fe20000000026 */
[----:B------:R-:W-:Y:S01]  /*7450*/  FFMA.FTZ R50, R50, UR13, R104 ;  /* 0x0000000d32327c23 */ /* 0x000fe20008010068 */
[----:B------:R-:W-:Y:S01]  /*7460*/  @P3 SHF.L.U32 R94, R122, 0x10, RZ ;  /* 0x000000107a5e3819 */ /* 0x000fe200000006ff */
[----:B------:R-:W-:Y:S01]  /*7470*/  HFMA2 R96, -RZ, RZ, 0, 0 ;  /* 0x00000000ff607431 */ /* 0x000fe200000001ff */
[----:B------:R-:W-:Y:S01]  /*7480*/  @P3 SHF.L.U32 R38, R38, 0x10, RZ ;  /* 0x0000001026263819 */ /* 0x000fe200000006ff */
[----:B------:R-:W-:Y:S01]  /*7490*/  FADD.FTZ R50, R43, -R50 ;  /* 0x800000322b327221 */ /* 0x000fe20000010000 */
[----:B------:R-:W-:Y:S01]  /*74a0*/  LOP3.LUT P2, RZ, R112, 0xff0000, RZ, 0xc0, !PT ;  /* 0x00ff000070ff7812 */ /* 0x000fe2000784c0ff */
[----:B------:R-:W-:Y:S01]  /*74b0*/  FFMA.FTZ R51, R51, UR13, R104 ;  /* 0x0000000d33337c23 */ /* 0x000fe20008010068 */
[----:B------:R-:W-:Y:S01]  /*74c0*/  MOV R47, RZ ;  /* 0x000000ff002f7202 */ /* 0x000fe20000000f00 */
[----:B------:R-:W-:Y:S01]  /*74d0*/  @P3 FMUL.FTZ R47, R93, R38 ;  /* 0x000000265d2f3220 */ /* 0x000fe20000410000 */
[----:B------:R-:W-:-:S02]  /*74e0*/  HFMA2 R38, -RZ, RZ, 0, 0 ;  /* 0x00000000ff267431 */ /* 0x000fc400000001ff */
[----:B------:R-:W-:Y:S01]  /*74f0*/  @P3 FMUL.FTZ R38, R93, R94 ;  /* 0x0000005e5d263220 */ /* 0x000fe20000410000 */
[----:B------:R-:W-:Y:S01]  /*7500*/  FMUL.FTZ R93, R45, UR12 ;  /* 0x0000000c2d5d7c20 */ /* 0x000fe20008410000 */
[----:B------:R-:W-:Y:S01]  /*7510*/  MOV R45, RZ ;  /* 0x000000ff002d7202 */ /* 0x000fe20000000f00 */
[----:B------:R-:W-:Y:S01]  /*7520*/  FADD.FTZ R51, R44, -R51 ;  /* 0x800000332c337221 */ /* 0x000fe20000010000 */
[----:B------:R-:W-:Y:S01]  /*7530*/  MOV R49, RZ ;  /* 0x000000ff00317202 */ /* 0x000fe20000000f00 */
[----:B------:R-:W-:Y:S01]  /*7540*/  FMUL.FTZ R94, R93, UR5 ;  /* 0x000000055d5e7c20 */ /* 0x000fe20008410000 */
[----:B------:R-:W-:Y:S01]  /*7550*/  MOV R44, RZ ;  /* 0x000000ff002c7202 */ /* 0x000fe20000000f00 */
[--C-:B------:R-:W-:Y:S01]  /*7560*/  FFMA.FTZ R100, R100, UR13, R104.reuse ;  /* 0x0000000d64647c23 */ /* 0x100fe20008010068 */
[----:B------:R-:W-:Y:S01]  /*7570*/  @P2 SHF.L.U32 R41, R97, 0x10, RZ ;  /* 0x0000001061292819 */ /* 0x000fe200000006ff */
[----:B------:R-:W-:Y:S01]  /*7580*/  FMUL.FTZ R94, R94, UR4 ;  /* 0x000000045e5e7c20 */ /* 0x000fe20008410000 */
[----:B------:R-:W-:Y:S01]  /*7590*/  @P2 SHF.L.U32 R95, R89, 0x10, RZ ;  /* 0x00000010595f2819 */ /* 0x000fe200000006ff */
[----:B------:R-:W-:Y:S01]  /*75a0*/  FFMA.FTZ R101, R101, UR13, R104 ;  /* 0x0000000d65657c23 */ /* 0x000fe20008010068 */
[----:B------:R-:W-:Y:S01]  /*75b0*/  F2FP.BF16.F32.PACK_AB R93, R42, R93 ;  /* 0x0000005d2a5d723e */ /* 0x000fe200000010ff */
[----:B------:R-:W-:Y:S01]  /*75c0*/  @P2 FMUL.FTZ R45, R94, R41 ;  /* 0x000000295e2d2220 */ /* 0x000fe20000410000 */
[----:B------:R-:W-:-:S02]  /*75d0*/  HFMA2 R41, -RZ, RZ, 0, 0 ;  /* 0x00000000ff297431 */ /* 0x000fc400000001ff */
[----:B------:R-:W-:Y:S01]  /*75e0*/  @P2 FMUL.FTZ R41, R94, R95 ;  /* 0x0000005f5e292220 */ /* 0x000fe20000410000 */
[----:B------:R-:W-:Y:S01]  /*75f0*/  LOP3.LUT P2, RZ, R112, 0xff000000, RZ, 0xc0, !PT ;  /* 0xff00000070ff7812 */ /* 0x000fe2000784c0ff */
[----:B------:R-:W-:Y:S01]  /*7600*/  FMUL.FTZ R94, R42, UR5 ;  /* 0x000000052a5e7c20 */ /* 0x000fe20008410000 */
[----:B------:R-:W-:Y:S02]  /*7610*/  F2FP.BF16.F32.PACK_AB R92, R39, R92 ;  /* 0x0000005c275c723e */ /* 0x000fe400000010ff */
[----:B------:R-:W-:Y:S01]  /*7620*/  F2FP.BF16.F32.PACK_AB R40, R38, R40 ;  /* 0x000000282628723e */ /* 0x000fe200000010ff */
[----:B------:R-:W-:-:S08]  /*7630*/  FMUL.FTZ R94, R94, UR4 ;  /* 0x000000045e5e7c20 */ /* 0x000fd00008410000 */
[----:B------:R-:W-:-:S04]  /*7640*/  @P2 PRMT R95, R97, 0x7632, R95 ;  /* 0x00007632615f2816 */ /* 0x000fc8000000005f */
[----:B------:R-:W-:-:S05]  /*7650*/  @P2 SHF.L.U32 R95, R95, 0x10, RZ ;  /* 0x000000105f5f2819 */ /* 0x000fca00000006ff */
[----:B------:R-:W-:Y:S01]  /*7660*/  @P2 FMUL.FTZ R49, R94, R95 ;  /* 0x0000005f5e312220 */ /* 0x000fe20000410000 */
[----:B------:R-:W-:-:S05]  /*7670*/  @P2 SHF.L.U32 R95, R121, 0x10, RZ ;  /* 0x00000010795f2819 */ /* 0x000fca00000006ff */
[----:B------:R-:W-:Y:S01]  /*7680*/  @P2 FMUL.FTZ R96, R94, R95 ;  /* 0x0000005f5e602220 */ /* 0x000fe20000410000 */
[----:B------:R-:W-:Y:S01]  /*7690*/  LOP3.LUT P2, RZ, R113, 0xff, RZ, 0xc0, !PT ;  /* 0x000000ff71ff7812 */ /* 0x000fe2000784c0ff */
[----:B------:R-:W-:Y:S01]  /*76a0*/  FMUL.FTZ R94, R50, UR12 ;  /* 0x0000000c325e7c20 */ /* 0x000fe20008410000 */
[----:B------:R-:W-:Y:S02]  /*76b0*/  MOV R50, RZ ;  /* 0x000000ff00327202 */ /* 0x000fe40000000f00 */
[----:B------:R-:W-:Y:S01]  /*76c0*/  F2FP.BF16.F32.PACK_AB R41, R96, R41 ;  /* 0x000000296029723e */ /* 0x000fe200000010ff */
[----:B------:R-:W-:-:S04]  /*76d0*/  FMUL.FTZ R95, R94, UR5 ;  /* 0x000000055e5f7c20 */ /* 0x000fc80008410000 */
[----:B------:R-:W-:-:S04]  /*76e0*/  FMUL.FTZ R95, R95, UR4 ;  /* 0x000000045f5f7c20 */ /* 0x000fc80008410000 */
[----:B------:R-:W-:Y:S01]  /*76f0*/  @P2 IMAD.U32 R43, R98, 0x10000, RZ ;  /* 0x00010000622b2824 */ /* 0x000fe200078e00ff */
[----:B------:R-:W-:-:S03]  /*7700*/  @P2 SHF.L.U32 R97, R90, 0x10, RZ ;  /* 0x000000105a612819 */ /* 0x000fc600000006ff */
[C---:B------:R-:W-:Y:S01]  /*7710*/  @P2 FMUL.FTZ R50, R95.reuse, R43 ;  /* 0x0000002b5f322220 */ /* 0x040fe20000410000 */
[----:B------:R-:W-:Y:S02]  /*7720*/  HFMA2 R43, -RZ, RZ, 0, 0 ;  /* 0x00000000ff2b7431 */ /* 0x000fe400000001ff */
[----:B------:R-:W-:Y:S01]  /*7730*/  @P2 FMUL.FTZ R43, R95, R97 ;  /* 0x000000615f2b2220 */ /* 0x000fe20000410000 */
[----:B------:R-:W-:Y:S01]  /*7740*/  LOP3.LUT P2, RZ, R113, 0xff00, RZ, 0xc0, !PT ;  /* 0x0000ff0071ff7812 */ /* 0x000fe2000784c0ff */
        /* <DEDUP_REMOVED lines=9> */
[----:B------:R-:W-:Y:S01]  /*77e0*/  @P2 FMUL.FTZ R97, R51, R98 ;  /* 0x0000006233612220 */ /* 0x000fe20000410000 */
[----:B------:R-:W-:Y:S01]  /*77f0*/  LOP3.LUT P2, RZ, R113, 0xff0000, RZ, 0xc0, !PT ;  /* 0x00ff000071ff7812 */ /* 0x000fe2000784c0ff */
[----:B------:R-:W-:Y:S01]  /*7800*/  FADD.FTZ R98, R46, -R100 ;  /* 0x800000642e627221 */ /* 0x000fe20000010000 */
[----:B------:R-:W-:Y:S02]  /*7810*/  MOV R46, RZ ;  /* 0x000000ff002e7202 */ /* 0x000fe40000000f00 */
[----:B------:R-:W-:Y:S01]  /*7820*/  F2FP.BF16.F32.PACK_AB R42, R97, R43 ;  /* 0x0000002b612a723e */ /* 0x000fe200000010ff */
[----:B------:R-:W-:-:S04]  /*7830*/  FMUL.FTZ R98, R98, UR12 ;  /* 0x0000000c62627c20 */ /* 0x000fc80008410000 */
[----:B------:R-:W-:-:S04]  /*7840*/  FMUL.FTZ R100, R98, UR5 ;  /* 0x0000000562647c20 */ /* 0x000fc80008410000 */
[----:B------:R-:W-:Y:S01]  /*7850*/  @P2 SHF.L.U32 R51, R99, 0x10, RZ ;  /* 0x0000001063332819 */ /* 0x000fe200000006ff */
[----:B------:R-:W-:Y:S01]  /*7860*/  FMUL.FTZ R100, R100, UR4 ;  /* 0x0000000464647c20 */ /* 0x000fe20008410000 */
        /* <DEDUP_REMOVED lines=20> */
.L_x_1183:
[--C-:B------:R-:W-:Y:S01]  /*79b0*/  FFMA.FTZ R40, R40, UR13, R104.reuse ;  /* 0x0000000d28287c23 */ /* 0x100fe20008010068 */
[----:B------:R-:W-:Y:S01]  /*79c0*/  LOP3.LUT P2, RZ, R112, 0xff, RZ, 0xc0, !PT ;  /* 0x000000ff70ff7812 */ /* 0x000fe2000784c0ff */
[----:B------:R-:W-:Y:S02]  /*79d0*/  IMAD.MOV.U32 R102, RZ, RZ, RZ ;  /* 0x000000ffff667224 */ /* 0x000fe400078e00ff */
[----:B------:R-:W-:Y:S01]  /*79e0*/  FFMA.FTZ R47, R47, UR13, R104 ;  /* 0x0000000d2f2f7c23 */ /* 0x000fe20008010068 */
[----:B------:R-:W-:Y:S01]  /*79f0*/  FADD.FTZ R40, R38, -R40 ;  /* 0x8000002826287221 */ /* 0x000fe20000010000 */
[--C-:B------:R-:W-:Y:S01]  /*7a00*/  FFMA.FTZ R45, R45, UR13, R104.reuse ;  /* 0x0000000d2d2d7c23 */ /* 0x100fe20008010068 */
[--C-:B------:R-:W-:Y:S01]  /*7a10*/  FFMA.FTZ R49, R49, UR13, R104.reuse ;  /* 0x0000000d31317c23 */ /* 0x100fe20008010068 */
[----:B------:R-:W-:Y:S01]  /*7a20*/  FFMA.FTZ R50, R50, UR13, R104 ;  /* 0x0000000d32327c23 */ /* 0x000fe20008010068 */
[----:B------:R-:W-:Y:S01]  /*7a30*/  FMUL.FTZ R40, R40, UR12 ;  /* 0x0000000c28287c20 */ /* 0x000fe20008410000 */
[----:B------:R-:W-:Y:S01]  /*7a40*/  FADD.FTZ R45, R41, -R45 ;  /* 0x8000002d292d7221 */ /* 0x000fe20000010000 */
[----:B------:R-:W-:Y:S01]  /*7a50*/  LOP3.LUT P3, RZ, R113, 0xff00, RZ, 0xc0, !PT ;  /* 0x0000ff0071ff7812 */ /* 0x000fe2000786c0ff */
[----:B------:R-:W-:Y:S01]  /*7a60*/  FADD.FTZ R50, R43, -R50 ;  /* 0x800000322b327221 */ /* 0x000fe20000010000 */
[----:B------:R-:W-:Y:S01]  /*7a70*/  FMUL.FTZ R38, R40, UR5 ;  /* 0x0000000528267c20 */ /* 0x000fe20008410000 */
[----:B------:R-:W-:Y:S01]  /*7a80*/  FMUL.FTZ R45, R45, UR12 ;  /* 0x0000000c2d2d7c20 */ /* 0x000fe20008410000 */
[----:B-----5:R-:W-:Y:S01]  /*7a90*/  @P2 SHF.L.U32 R40, R96, 0x10, RZ ;  /* 0x0000001060282819 */ /* 0x020fe200000006ff */
[----:B------:R-:W-:Y:S01]  /*7aa0*/  FMUL.FTZ R50, R50, UR12 ;  /* 0x0000000c32327c20 */ /* 0x000fe20008410000 */
[----:B------:R-:W-:Y:S01]  /*7ab0*/  FMUL.FTZ R38, R38, UR4 ;  /* 0x0000000426267c20 */ /* 0x000fe20008410000 */
[----:B------:R-:W-:Y:S01]  /*7ac0*/  @P2 SHF.L.U32 R108, R88, 0x10, RZ ;  /* 0x00000010586c2819 */ /* 0x000fe200000006ff */
[----:B------:R-:W-:Y:S01]  /*7ad0*/  FFMA.FTZ R51, R51, UR13, R104 ;  /* 0x0000000d33337c23 */ /* 0x000fe20008010068 */
[----:B------:R-:W-:Y:S01]  /*7ae0*/  FMUL.FTZ R43, R50, UR5 ;  /* 0x00000005322b7c20 */ /* 0x000fe20008410000 */
[-C--:B------:R-:W-:Y:S01]  /*7af0*/  @P2 FMUL.FTZ R102, R40, R38.reuse ;  /* 0x0000002628662220 */ /* 0x080fe20000410000 */
[----:B------:R-:W-:Y:S01]  /*7b00*/  MOV R40, RZ ;  /* 0x000000ff00287202 */ /* 0x000fe20000000f00 */
[----:B------:R-:W-:Y:S01]  /*7b10*/  @P2 FMUL.FTZ R40, R108, R38 ;  /* 0x000000266c282220 */ /* 0x000fe20000410000 */
[----:B------:R-:W-:Y:S01]  /*7b20*/  LOP3.LUT P2, RZ, R112, 0xff00, RZ, 0xc0, !PT ;  /* 0x0000ff0070ff7812 */ /* 0x000fe2000784c0ff */
[----:B------:R-:W-:Y:S01]  /*7b30*/  FADD.FTZ R38, R39, -R47 ;  /* 0x8000002f27267221 */ /* 0x000fe20000010000 */
[----:B------:R-:W-:-:S02]  /*7b40*/  HFMA2 R47, -RZ, RZ, 0, 0 ;  /* 0x00000000ff2f7431 */ /* 0x000fc400000001ff */
[----:B------:R-:W-:Y:S01]  /*7b50*/  FADD.FTZ R51, R44, -R51 ;  /* 0x800000332c337221 */ /* 0x000fe20000010000 */
[----:B------:R-:W-:Y:S01]  /*7b60*/  FMUL.FTZ R43, R43, UR4 ;  /* 0x000000042b2b7c20 */ /* 0x000fe20008410000 */
[----:B------:R-:W-:Y:S01]  /*7b70*/  FMUL.FTZ R38, R38, UR12 ;  /* 0x0000000c26267c20 */ /* 0x000fe20008410000 */
[----:B------:R-:W-:Y:S02]  /*7b80*/  HFMA2 R50, -RZ, RZ, 0, 0 ;  /* 0x00000000ff327431 */ /* 0x000fe400000001ff */
[----:B------:R-:W-:Y:S01]  /*7b90*/  FFMA.FTZ R100, R100, UR13, R104 ;  /* 0x0000000d64647c23 */ /* 0x000fe20008010068 */
[----:B------:R-:W-:Y:S01]  /*7ba0*/  FMUL.FTZ R51, R51, UR12 ;  /* 0x0000000c33337c20 */ /* 0x000fe20008410000 */
[----:B------:R-:W-:Y:S01]  /*7bb0*/  FMUL.FTZ R39, R38, UR5 ;  /* 0x0000000526277c20 */ /* 0x000fe20008410000 */
[----:B------:R-:W-:Y:S01]  /*7bc0*/  LOP3.LUT P4, RZ, R113, 0xff0000, RZ, 0xc0, !PT ;  /* 0x00ff000071ff7812 */ /* 0x000fe2000788c0ff */
[----:B------:R-:W-:Y:S01]  /*7bd0*/  FADD.FTZ R46, R46, -R100 ;  /* 0x800000642e2e7221 */ /* 0x000fe20000010000 */
[----:B------:R-:W-:Y:S01]  /*7be0*/  FFMA.FTZ R101, R101, UR13, R104 ;  /* 0x0000000d65657c23 */ /* 0x000fe20008010068 */
[----:B------:R-:W-:Y:S01]  /*7bf0*/  @P2 PRMT R96, R96, 0x7632, R96 ;  /* 0x0000763260602816 */ /* 0x000fe20000000060 */
[----:B------:R-:W-:Y:S01]  /*7c00*/  FMUL.FTZ R39, R39, UR4 ;  /* 0x0000000427277c20 */ /* 0x000fe20008410000 */
[----:B------:R-:W-:Y:S01]  /*7c10*/  FMUL.FTZ R46, R46, UR12 ;  /* 0x0000000c2e2e7c20 */ /* 0x000fe20008410000 */
[----:B------:R-:W-:Y:S01]  /*7c20*/  HFMA2 R44, -RZ, RZ, 0, 0 ;  /* 0x00000000ff2c7431 */ /* 0x000fe200000001ff */
[----:B------:R-:W-:Y:S01]  /*7c30*/  @P2 SHF.L.U32 R38, R96, 0x10, RZ ;  /* 0x0000001060262819 */ /* 0x000fe200000006ff */
[----:B------:R-:W-:Y:S01]  /*7c40*/  FADD.FTZ R48, R48, -R101 ;  /* 0x8000006530307221 */ /* 0x000fe20000010000 */
[----:B------:R-:W-:Y:S01]  /*7c50*/  @P2 SHF.L.U32 R96, R122, 0x10, RZ ;  /* 0x000000107a602819 */ /* 0x000fe200000006ff */
[----:B------:R-:W-:-:S02]  /*7c60*/  FMUL.FTZ R46, R46, UR5 ;  /* 0x000000052e2e7c20 */ /* 0x000fc40008410000 */
[-C--:B------:R-:W-:Y:S01]  /*7c70*/  @P2 FMUL.FTZ R47, R38, R39.reuse ;  /* 0x00000027262f2220 */ /* 0x080fe20000410000 */
[----:B------:R-:W-:Y:S01]  /*7c80*/  MOV R38, RZ ;  /* 0x000000ff00267202 */ /* 0x000fe20000000f00 */
[----:B------:R-:W-:Y:S01]  /*7c90*/  @P2 FMUL.FTZ R38, R96, R39 ;  /* 0x0000002760262220 */ /* 0x000fe20000410000 */
[----:B------:R-:W-:Y:S01]  /*7ca0*/  LOP3.LUT P2, RZ, R112, 0xff0000, RZ, 0xc0, !PT ;  /* 0x00ff000070ff7812 */ /* 0x000fe2000784c0ff */
[----:B------:R-:W-:Y:S01]  /*7cb0*/  FMUL.FTZ R39, R45, UR5 ;  /* 0x000000052d277c20 */ /* 0x000fe20008410000 */
[----:B------:R-:W-:Y:S02]  /*7cc0*/  HFMA2 R45, -RZ, RZ, 0, 0 ;  /* 0x00000000ff2d7431 */ /* 0x000fe400000001ff */
[----:B------:R-:W-:Y:S01]  /*7cd0*/  FMUL.FTZ R48, R48, UR12 ;  /* 0x0000000c30307c20 */ /* 0x000fe20008410000 */
[----:B------:R-:W-:Y:S01]  /*7ce0*/  F2FP.BF16.F32.PACK_AB R40, R38, R40 ;  /* 0x000000282628723e */ /* 0x000fe200000010ff */
[----:B------:R-:W-:Y:S02]  /*7cf0*/  FMUL.FTZ R39, R39, UR4 ;  /* 0x0000000427277c20 */ /* 0x000fe40008410000 */
[----:B------:R-:W-:-:S05]  /*7d00*/  FMUL.FTZ R48, R48, UR5 ;  /* 0x0000000530307c20 */ /* 0x000fca0008410000 */
[----:B------:R-:W-:Y:S02]  /*7d10*/  @P2 SHF.L.U32 R41, R97, 0x10, RZ ;  /* 0x0000001061292819 */ /* 0x000fe400000006ff */
[----:B------:R-:W-:-:S03]  /*7d20*/  @P2 SHF.L.U32 R96, R89, 0x10, RZ ;  /* 0x0000001059602819 */ /* 0x000fc600000006ff */
[-C--:B------:R-:W-:Y:S01]  /*7d30*/  @P2 FMUL.FTZ R45, R41, R39.reuse ;  /* 0x00000027292d2220 */ /* 0x080fe20000410000 */
[----:B------:R-:W-:Y:S01]  /*7d40*/  MOV R41, RZ ;  /* 0x000000ff00297202 */ /* 0x000fe20000000f00 */
[----:B------:R-:W-:Y:S01]  /*7d50*/  @P2 FMUL.FTZ R41, R96, R39 ;  /* 0x0000002760292220 */ /* 0x000fe20000410000 */
[----:B------:R-:W-:Y:S01]  /*7d60*/  LOP3.LUT P2, RZ, R112, 0xff000000, RZ, 0xc0, !PT ;  /* 0xff00000070ff7812 */ /* 0x000fe2000784c0ff */
[----:B------:R-:W-:Y:S01]  /*7d70*/  FADD.FTZ R39, R42, -R49 ;  /* 0x800000312a277221 */ /* 0x000fe20000010000 */
[----:B------:R-:W-:-:S03]  /*7d80*/  HFMA2 R49, -RZ, RZ, 0, 0 ;  /* 0x00000000ff317431 */ /* 0x000fc600000001ff */
[----:B------:R-:W-:-:S04]  /*7d90*/  FMUL.FTZ R39, R39, UR12 ;  /* 0x0000000c27277c20 */ /* 0x000fc80008410000 */
[----:B------:R-:W-:-:S04]  /*7da0*/  FMUL.FTZ R42, R39, UR5 ;  /* 0x00000005272a7c20 */ /* 0x000fc80008410000 */
[----:B------:R-:W-:Y:S01]  /*7db0*/  @P2 PRMT R97, R97, 0x7632, R97 ;  /* 0x0000763261612816 */ /* 0x000fe20000000061 */
[----:B------:R-:W-:Y:S01]  /*7dc0*/  FMUL.FTZ R42, R42, UR4 ;  /* 0x000000042a2a7c20 */ /* 0x000fe20008410000 */
[----:B------:R-:W-:Y:S02]  /*7dd0*/  @P2 IMAD.U32 R96, R121, 0x10000, RZ ;  /* 0x0001000079602824 */ /* 0x000fe400078e00ff */
[----:B------:R-:W-:Y:S02]  /*7de0*/  @P2 SHF.L.U32 R39, R97, 0x10, RZ ;  /* 0x0000001061272819 */ /* 0x000fe400000006ff */
[----:B------:R-:W-:-:S03]  /*7df0*/  @P4 SHF.L.U32 R97, R91, 0x10, RZ ;  /* 0x000000105b614819 */ /* 0x000fc600000006ff */
[-C--:B------:R-:W-:Y:S01]  /*7e00*/  @P2 FMUL.FTZ R49, R39, R42.reuse ;  /* 0x0000002a27312220 */ /* 0x080fe20000410000 */
[----:B------:R-:W-:Y:S01]  /*7e10*/  MOV R39, RZ ;  /* 0x000000ff00277202 */ /* 0x000fe20000000f00 */
[----:B------:R-:W-:Y:S01]  /*7e20*/  @P2 FMUL.FTZ R39, R96, R42 ;  /* 0x0000002a60272220 */ /* 0x000fe20000410000 */
[----:B------:R-:W-:-:S04]  /*7e30*/  LOP3.LUT P2, RZ, R113, 0xff, RZ, 0xc0, !PT ;  /* 0x000000ff71ff7812 */ /* 0x000fc8000784c0ff */
[----:B------:R-:W-:-:S09]  /*7e40*/  F2FP.BF16.F32.PACK_AB R41, R39, R41 ;  /* 0x000000292729723e */ /* 0x000fd200000010ff */
[----:B------:R-:W-:Y:S02]  /*7e50*/  @P2 SHF.L.U32 R42, R98, 0x10, RZ ;  /* 0x00000010622a2819 */ /* 0x000fe400000006ff */
[----:B------:R-:W-:Y:S02]  /*7e60*/  @P2 SHF.L.U32 R96, R90, 0x10, RZ ;  /* 0x000000105a602819 */ /* 0x000fe400000006ff */
[----:B------:R-:W-:Y:S01]  /*7e70*/  @P3 PRMT R98, R98, 0x7632, R98 ;  /* 0x0000763262623816 */ /* 0x000fe20000000062 */
[-C--:B------:R-:W-:Y:S01]  /*7e80*/  @P2 FMUL.FTZ R50, R42, R43.reuse ;  /* 0x0000002b2a322220 */ /* 0x080fe20000410000 */
[----:B------:R-:W-:Y:S01]  /*7e90*/  MOV R42, RZ ;  /* 0x000000ff002a7202 */ /* 0x000fe20000000f00 */
[----:B------:R-:W-:Y:S01]  /*7ea0*/  @P2 FMUL.FTZ R42, R96, R43 ;  /* 0x0000002b602a2220 */ /* 0x000fe20000410000 */
[----:B------:R-:W-:Y:S01]  /*7eb0*/  FMUL.FTZ R43, R51, UR5 ;  /* 0x00000005332b7c20 */ /* 0x000fe20008410000 */
[----:B------:R-:W-:Y:S02]  /*7ec0*/  ISETP.GE.U32.AND P2, PT, R112, RZ, PT ;  /* 0x000000ff7000720c */ /* 0x000fe40003f46070 */
[----:B------:R-:W-:Y:S01]  /*7ed0*/  @P3 SHF.L.U32 R51, R98, 0x10, RZ ;  /* 0x0000001062333819 */ /* 0x000fe200000006ff */
[----:B------:R-:W-:Y:S01]  /*7ee0*/  FMUL.FTZ R43, R43, UR4 ;  /* 0x000000042b2b7c20 */ /* 0x000fe20008410000 */
[----:B------:R-:W-:Y:S01]  /*7ef0*/  @P3 SHF.L.U32 R96, R120, 0x10, RZ ;  /* 0x0000001078603819 */ /* 0x000fe200000006ff */
[----:B------:R-:W-:Y:S01]  /*7f00*/  FMUL.FTZ R98, R48, UR4 ;  /* 0x0000000430627c20 */ /* 0x000fe20008410000 */
[----:B------:R-:W-:Y:S01]  /*7f10*/  ISETP.GE.U32.AND.EX P2, PT, R113, 0x1000000, PT, P2 ;  /* 0x010000007100780c */ /* 0x000fe20003f46120 */
[-C--:B------:R-:W-:Y:S01]  /*7f20*/  @P3 FMUL.FTZ R44, R51, R43.reuse ;  /* 0x0000002b332c3220 */ /* 0x080fe20000410000 */
[----:B------:R-:W-:Y:S01]  /*7f30*/  MOV R51, RZ ;  /* 0x000000ff00337202 */ /* 0x000fe20000000f00 */
[----:B------:R-:W-:Y:S01]  /*7f40*/  @P3 FMUL.FTZ R51, R96, R43 ;  /* 0x0000002b60333220 */ /* 0x000fe20000410000 */
[----:B------:R-:W-:Y:S01]  /*7f50*/  @P4 SHF.L.U32 R43, R99, 0x10, RZ ;  /* 0x00000010632b4819 */ /* 0x000fe200000006ff */
[----:B------:R-:W-:Y:S01]  /*7f60*/  FMUL.FTZ R96, R46, UR4 ;  /* 0x000000042e607c20 */ /* 0x000fe20008410000 */
[----:B------:R-:W-:Y:S01]  /*7f70*/  HFMA2 R46, -RZ, RZ, 0, 0 ;  /* 0x00000000ff2e7431 */ /* 0x000fe200000001ff */
[----:B------:R-:W-:-:S02]  /*7f80*/  MOV R48, RZ ;  /* 0x000000ff00307202 */ /* 0x000fc40000000f00 */
[-C--:B------:R-:W-:Y:S01]  /*7f90*/  @P4 FMUL.FTZ R46, R43, R96.reuse ;  /* 0x000000602b2e4220 */ /* 0x080fe20000410000 */
[----:B------:R-:W-:Y:S01]  /*7fa0*/  MOV R43, RZ ;  /* 0x000000ff002b7202 */ /* 0x000fe20000000f00 */
[----:B------:R-:W-:Y:S01]  /*7fb0*/  @P4 FMUL.FTZ R43, R97, R96 ;  /* 0x00000060612b4220 */ /* 0x000fe20000410000 */
[----:B------:R-:W-:Y:S01]  /*7fc0*/  HFMA2 R96, -RZ, RZ, 0, 0 ;  /* 0x00000000ff607431 */ /* 0x000fe200000001ff */
[----:B------:R-:W-:Y:S01]  /*7fd0*/  @P2 PRMT R97, R99, 0x7632, R97 ;  /* 0x0000763263612816 */ /* 0x000fe20000000061 */
[----:B------:R-:W-:Y:S01]  /*7fe0*/  @P2 IMAD.U32 R99, R119, 0x10000, RZ ;  /* 0x0001000077632824 */ /* 0x000fe200078e00ff */
[----:B------:R-:W-:Y:S02]  /*7ff0*/  F2FP.BF16.F32.PACK_AB R42, R51, R42 ;  /* 0x0000002a332a723e */ /* 0x000fe400000010ff */
[----:B------:R-:W-:Y:S01]  /*8000*/  @P2 SHF.L.U32 R97, R97, 0x10, RZ ;  /* 0x0000001061612819 */ /* 0x000fe200000006ff */
[----:B------:R-:W-:-:S04]  /*8010*/  @P2 FMUL.FTZ R96, R99, R98 ;  /* 0x0000006263602220 */ /* 0x000fc80000410000 */
[----:B------:R-:W-:Y:S01]  /*8020*/  @P2 FMUL.FTZ R48, R97, R98 ;  /* 0x0000006261302220 */ /* 0x000fe20000410000 */
[----:B------:R-:W-:-:S07]  /*8030*/  F2FP.BF16.F32.PACK_AB R43, R96, R43 ;  /* 0x0000002b602b723e */ /* 0x000fce00000010ff */
.L_x_1184:
[----:B------:R-:W1:Y:S02]  /*8040*/  @P0 LDC.64 R38, c[0x0][0x478] ;  /* 0x00011e00ff260b82 */ /* 0x000e640000000a00 */
[----:B-1----:R-:W-:-:S05]  /*8050*/  @P0 IMAD.WIDE.U32 R38, R37, 0x10, R38 ;  /* 0x0000001025260825 */ /* 0x002fca00078e0026 */
[----:B------:R1:W-:Y:S02]  /*8060*/  @P0 STG.E.128 desc[UR14][R38.64], R92 ;  /* 0x0000005c26000986 */ /* 0x0003e4000c101d0e */
[----:B-1----:R-:W-:-:S05]  /*8070*/  MOV R38, 0x10 ;  /* 0x0000001000267802 */ /* 0x002fca0000000f00 */
[----:B------:R-:W-:-:S05]  /*8080*/  IMAD.WIDE.U32 R38, R37, R38, UR26 ;  /* 0x0000001a25267e25 */ /* 0x000fca000f8e0026 */
[----:B------:R2:W-:Y:S01]  /*8090*/  STG.E.128 desc[UR14][R38.64], R40 ;  /* 0x0000002826007986 */ /* 0x0005e2000c101d0e */
[----:B------:R-:W-:Y:S05]  /*80a0*/  BRA `(.L_x_1185) ;  /* 0x0000004c00dc7947 */ /* 0x000fea0003800000 */
.L_x_1174:
[----:B------:R-:W-:-:S05]  /*80b0*/  HFMA2 R96, -RZ, RZ, 0, 9.5367431640625e-07 ;  /* 0x00000010ff607431 */ /* 0x000fca00000001ff */
        /* <DEDUP_REMOVED lines=8> */
[--C-:B------:R-:W-:Y:S01]  /*8140*/  FFMA.FTZ R105, R105, UR13, R104.reuse ;  /* 0x0000000d69697c23 */ /* 0x100fe20008010068 */
[----:B-----5:R-:W-:Y:S01]  /*8150*/  LOP3.LUT P0, RZ, R148, 0xff, RZ, 0xc0, !PT ;  /* 0x000000ff94ff7812 */ /* 0x020fe2000780c0ff */
[----:B------:R-:W-:Y:S01]  /*8160*/  UMOV UR4, UR7 ;  /* 0x0000000700047c82 */ /* 0x000fe20008000000 */
[----:B------:R-:W-:Y:S01]  /*8170*/  SHF.L.U32 R103, R68, 0x10, RZ ;  /* 0x0000001044677819 */ /* 0x000fe200000006ff */
[----:B------:R-:W-:Y:S01]  /*8180*/  FADD.FTZ R105, R202, -R105 ;  /* 0x80000069ca697221 */ /* 0x000fe20000010000 */
[----:B------:R-:W-:Y:S01]  /*8190*/  MOV R202, RZ ;  /* 0x000000ff00ca7202 */ /* 0x000fe20000000f00 */
[--C-:B------:R-:W-:Y:S01]  /*81a0*/  FFMA.FTZ R106, R106, UR13, R104.reuse ;  /* 0x0000000d6a6a7c23 */ /* 0x100fe20008010068 */
[----:B------:R-:W-:Y:S01]  /*81b0*/  FFMA.FTZ R200, R200, UR13, R104 ;  /* 0x0000000dc8c87c23 */ /* 0x000fe20008010068 */
[----:B------:R-:W-:Y:S01]  /*81c0*/  FFMA.FTZ R103, R105, UR12, R103 ;  /* 0x0000000c69677c23 */ /* 0x000fe20008010067 */
[----:B------:R-:W-:Y:S01]  /*81d0*/  LOP3.LUT P2, RZ, R148, 0xff000000, RZ, 0xc0, !PT ;  /* 0xff00000094ff7812 */ /* 0x000fe2000784c0ff */
[----:B------:R-:W-:Y:S01]  /*81e0*/  FADD.FTZ R106, R201, -R106 ;  /* 0x8000006ac96a7221 */ /* 0x000fe20000010000 */
[----:B------:R-:W-:Y:S01]  /*81f0*/  FADD.FTZ R200, R199, -R200 ;  /* 0x800000c8c7c87221 */ /* 0x000fe20000010000 */
[----:B------:R-:W-:Y:S01]  /*8200*/  FMUL.FTZ R103, R103, UR5 ;  /* 0x0000000567677c20 */ /* 0x000fe20008410000 */
[--C-:B------:R-:W-:Y:S01]  /*8210*/  FFMA.FTZ R198, R198, UR13, R104.reuse ;  /* 0x0000000dc6c67c23 */ /* 0x100fe20008010068 */
[----:B------:R-:W-:Y:S01]  /*8220*/  @P0 SHF.L.U32 R167, R96, 0x10, RZ ;  /* 0x0000001060a70819 */ /* 0x000fe200000006ff */
[----:B------:R-:W-:Y:S01]  /*8230*/  FFMA.FTZ R168, R168, UR13, R104 ;  /* 0x0000000da8a87c23 */ /* 0x000fe20008010068 */
[----:B------:R-:W-:Y:S01]  /*8240*/  FMUL.FTZ R105, R103, UR4 ;  /* 0x0000000467697c20 */ /* 0x000fe20008410000 */
[----:B------:R-:W-:Y:S01]  /*8250*/  MOV R103, RZ ;  /* 0x000000ff00677202 */ /* 0x000fe20000000f00 */
[----:B------:R-:W-:Y:S01]  /*8260*/  FADD.FTZ R198, R197, -R198 ;  /* 0x800000c6c5c67221 */ /* 0x000fe20000010000 */
[----:B------:R-:W-:Y:S01]  /*8270*/  LOP3.LUT P3, RZ, R149, 0xff, RZ, 0xc0, !PT ;  /* 0x000000ff95ff7812 */ /* 0x000fe2000786c0ff */
[----:B------:R-:W-:Y:S01]  /*8280*/  @P0 FMUL.FTZ R103, R105, R167 ;  /* 0x000000a769670220 */ /* 0x000fe20000410000 */
[----:B------:R-:W-:Y:S01]  /*8290*/  @P0 SHF.L.U32 R167, R72, 0x10, RZ ;  /* 0x0000001048a70819 */ /* 0x000fe200000006ff */
[----:B------:R-:W-:Y:S01]  /*82a0*/  FADD.FTZ R168, R196, -R168 ;  /* 0x800000a8c4a87221 */ /* 0x000fe20000010000 */
[----:B------:R-:W-:Y:S01]  /*82b0*/  LOP3.LUT P4, RZ, R149, 0xff00, RZ, 0xc0, !PT ;  /* 0x0000ff0095ff7812 */ /* 0x000fe2000788c0ff */
[--C-:B------:R-:W-:Y:S01]  /*82c0*/  FFMA.FTZ R169, R169, UR13, R104.reuse ;  /* 0x0000000da9a97c23 */ /* 0x100fe20008010068 */
[----:B------:R-:W-:Y:S01]  /*82d0*/  LOP3.LUT P5, RZ, R149, 0xff0000, RZ, 0xc0, !PT ;  /* 0x00ff000095ff7812 */ /* 0x000fe200078ac0ff */
[----:B------:R-:W-:Y:S01]  /*82e0*/  @P0 FMUL.FTZ R202, R167, R105 ;  /* 0x00000069a7ca0220 */ /* 0x000fe20000410000 */
[----:B------:R-:W-:Y:S01]  /*82f0*/  LOP3.LUT P0, RZ, R148, 0xff00, RZ, 0xc0, !PT ;  /* 0x0000ff0094ff7812 */ /* 0x000fe2000780c0ff */
[--C-:B------:R-:W-:Y:S01]  /*8300*/  FFMA.FTZ R171, R171, UR13, R104.reuse ;  /* 0x0000000dabab7c23 */ /* 0x100fe20008010068 */
[----:B------:R-:W-:Y:S01]  /*8310*/  PRMT R105, R68, 0x7632, R105 ;  /* 0x0000763244697816 */ /* 0x000fe20000000069 */
[----:B------:R-:W-:Y:S01]  /*8320*/  FFMA.FTZ R194, R194, UR13, R104 ;  /* 0x0000000dc2c27c23 */ /* 0x000fe20008010068 */
[----:B------:R-:W-:Y:S01]  /*8330*/  PRMT R167, R72, 0x7632, R167 ;  /* 0x0000763248a77816 */ /* 0x000fe200000000a7 */
[----:B------:R-:W-:Y:S01]  /*8340*/  FADD.FTZ R171, R193, -R171 ;  /* 0x800000abc1ab7221 */ /* 0x000fe20000010000 */
[----:B------:R-:W-:Y:S01]  /*8350*/  SHF.L.U32 R105, R105, 0x10, RZ ;  /* 0x0000001069697819 */ /* 0x000fe200000006ff */
[----:B------:R-:W-:Y:S01]  /*8360*/  FADD.FTZ R194, R170, -R194 ;  /* 0x800000c2aac27221 */ /* 0x000fe20000010000 */
[----:B------:R-:W-:-:S02]  /*8370*/  SHF.L.U32 R193, R71, 0x10, RZ ;  /* 0x0000001047c17819 */ /* 0x000fc400000006ff */
[----:B------:R-:W-:Y:S01]  /*8380*/  MOV R170, RZ ;  /* 0x000000ff00aa7202 */ /* 0x000fe20000000f00 */
[----:B------:R-:W-:Y:S01]  /*8390*/  FFMA.FTZ R105, R106, UR12, R105 ;  /* 0x0000000c6a697c23 */ /* 0x000fe20008010069 */
[----:B------:R-:W-:Y:S01]  /*83a0*/  MOV R106, RZ ;  /* 0x000000ff006a7202 */ /* 0x000fe20000000f00 */
[----:B------:R-:W-:Y:S01]  /*83b0*/  FFMA.FTZ R193, R194, UR12, R193 ;  /* 0x0000000cc2c17c23 */ /* 0x000fe200080100c1 */
[----:B------:R-:W-:Y:S01]  /*83c0*/  @P0 PRMT R96, R96, 0x7632, R96 ;  /* 0x0000763260600816 */ /* 0x000fe20000000060 */
[----:B------:R-:W-:Y:S01]  /*83d0*/  FMUL.FTZ R105, R105, UR5 ;  /* 0x0000000569697c20 */ /* 0x000fe20008410000 */
[----:B------:R-:W-:Y:S01]  /*83e0*/  @P0 SHF.L.U32 R167, R167, 0x10, RZ ;  /* 0x00000010a7a70819 */ /* 0x000fe200000006ff */
[----:B------:R-:W-:Y:S01]  /*83f0*/  FMUL.FTZ R193, R193, UR5 ;  /* 0x00000005c1c17c20 */ /* 0x000fe20008410000 */
[----:B------:R-:W-:Y:S01]  /*8400*/  @P0 SHF.L.U32 R96, R96, 0x10, RZ ;  /* 0x0000001060600819 */ /* 0x000fe200000006ff */
[----:B------:R-:W-:Y:S01]  /*8410*/  FMUL.FTZ R105, R105, UR4 ;  /* 0x0000000469697c20 */ /* 0x000fe20008410000 */
[----:B------:R-:W-:Y:S01]  /*8420*/  @P5 SHF.L.U32 R194, R99, 0x10, RZ ;  /* 0x0000001063c25819 */ /* 0x000fe200000006ff */
[----:B------:R-:W-:-:S02]  /*8430*/  FMUL.FTZ R193, R193, UR4 ;  /* 0x00000004c1c17c20 */ /* 0x000fc40008410000 */
[----:B------:R-:W-:Y:S01]  /*8440*/  @P0 FMUL.FTZ R106, R105, R96 ;  /* 0x00000060696a0220 */ /* 0x000fe20000410000 */
[----:B------:R-:W-:Y:S01]  /*8450*/  MOV R96, RZ ;  /* 0x000000ff00607202 */ /* 0x000fe20000000f00 */
[----:B------:R-:W-:Y:S01]  /*8460*/  @P0 FMUL.FTZ R96, R167, R105 ;  /* 0x00000069a7600220 */ /* 0x000fe20000410000 */
[----:B------:R-:W-:Y:S01]  /*8470*/  LOP3.LUT P0, RZ, R148, 0xff0000, RZ, 0xc0, !PT ;  /* 0x00ff000094ff7812 */ /* 0x000fe2000780c0ff */
[----:B------:R-:W-:Y:S01]  /*8480*/  @P5 FMUL.FTZ R170, R193, R194 ;  /* 0x000000c2c1aa5220 */ /* 0x000fe20000410000 */
[----:B------:R-:W-:Y:S02]  /*8490*/  SHF.L.U32 R105, R69, 0x10, RZ ;  /* 0x0000001045697819 */ /* 0x000fe400000006ff */
[----:B------:R-:W-:-:S03]  /*84a0*/  F2FP.BF16.F32.PACK_AB R96, R96, R202 ;  /* 0x000000ca6060723e */ /* 0x000fc600000010ff */
[----:B------:R-:W-:-:S04]  /*84b0*/  FFMA.FTZ R105, R200, UR12, R105 ;  /* 0x0000000cc8697c23 */ /* 0x000fc80008010069 */
[----:B------:R-:W-:Y:S02]  /*84c0*/  FMUL.FTZ R105, R105, UR5 ;  /* 0x0000000569697c20 */ /* 0x000fe40008410000 */
[----:B------:R-:W-:Y:S02]  /*84d0*/  @P0 SHF.L.U32 R199, R97, 0x10, RZ ;  /* 0x0000001061c70819 */ /* 0x000fe400000006ff */
[----:B------:R-:W-:Y:S01]  /*84e0*/  FMUL.FTZ R167, R105, UR4 ;  /* 0x0000000469a77c20 */ /* 0x000fe20008410000 */
[----:B------:R-:W-:Y:S01]  /*84f0*/  @P0 SHF.L.U32 R200, R73, 0x10, RZ ;  /* 0x0000001049c80819 */ /* 0x000fe200000006ff */
[----:B------:R-:W-:Y:S01]  /*8500*/  IMAD.MOV.U32 R105, RZ, RZ, RZ ;  /* 0x000000ffff697224 */ /* 0x000fe200078e00ff */
[----:B------:R-:W-:Y:S01]  /*8510*/  @P2 PRMT R97, R97, 0x7632, R97 ;  /* 0x0000763261612816 */ /* 0x000fe20000000061 */
[----:B------:R-:W-:Y:S01]  /*8520*/  @P0 FMUL.FTZ R105, R167, R199 ;  /* 0x000000c7a7690220 */ /* 0x000fe20000410000 */
[----:B------:R-:W-:Y:S01]  /*8530*/  MOV R199, RZ ;  /* 0x000000ff00c77202 */ /* 0x000fe20000000f00 */
[----:B------:R-:W-:Y:S01]  /*8540*/  @P0 FMUL.FTZ R199, R200, R167 ;  /* 0x000000a7c8c70220 */ /* 0x000fe20000410000 */
[----:B------:R-:W-:-:S02]  /*8550*/  PRMT R167, R69, 0x7632, R167 ;  /* 0x0000763245a77816 */ /* 0x000fc400000000a7 */
[----:B------:R-:W-:Y:S02]  /*8560*/  ISETP.GE.U32.AND P0, PT, R148, RZ, PT ;  /* 0x000000ff9400720c */ /* 0x000fe40003f06070 */
[----:B------:R-:W-:Y:S02]  /*8570*/  SHF.L.U32 R167, R167, 0x10, RZ ;  /* 0x00000010a7a77819 */ /* 0x000fe400000006ff */
[----:B------:R-:W-:Y:S02]  /*8580*/  @P2 SHF.L.U32 R97, R97, 0x10, RZ ;  /* 0x0000001061612819 */ /* 0x000fe400000006ff */
[----:B------:R-:W-:Y:S01]  /*8590*/  ISETP.GE.U32.AND.EX P0, PT, R149, 0x1000000, PT, P0 ;  /* 0x010000009500780c */ /* 0x000fe20003f06100 */
[----:B------:R-:W-:Y:S01]  /*85a0*/  FFMA.FTZ R167, R198, UR12, R167 ;  /* 0x0000000cc6a77c23 */ /* 0x000fe200080100a7 */
[----:B------:R-:W-:-:S03]  /*85b0*/  @P2 SHF.L.U32 R149, R233, 0x10, RZ ;  /* 0x00000010e9952819 */ /* 0x000fc600000006ff */
[----:B------:R-:W-:Y:S01]  /*85c0*/  FMUL.FTZ R148, R167, UR5 ;  /* 0x00000005a7947c20 */ /* 0x000fe20008410000 */
[----:B------:R-:W-:-:S03]  /*85d0*/  MOV R167, RZ ;  /* 0x000000ff00a77202 */ /* 0x000fc60000000f00 */
[----:B------:R-:W-:-:S04]  /*85e0*/  FMUL.FTZ R148, R148, UR4 ;  /* 0x0000000494947c20 */ /* 0x000fc80008410000 */
[----:B------:R-:W-:Y:S01]  /*85f0*/  @P2 FMUL.FTZ R167, R148, R97 ;  /* 0x0000006194a72220 */ /* 0x000fe20000410000 */
[----:B------:R-:W-:Y:S01]  /*8600*/  MOV R97, RZ ;  /* 0x000000ff00617202 */ /* 0x000fe20000000f00 */
[----:B------:R-:W-:Y:S01]  /*8610*/  @P2 FMUL.FTZ R97, R149, R148 ;  /* 0x0000009495612220 */ /* 0x000fe20000410000 */
[----:B------:R-:W-:Y:S01]  /*8620*/  SHF.L.U32 R148, R70, 0x10, RZ ;  /* 0x0000001046947819 */ /* 0x000fe200000006ff */
[----:B------:R-:W-:Y:S01]  /*8630*/  FADD.FTZ R149, R195, -R169 ;  /* 0x800000a9c3957221 */ /* 0x000fe20000010000 */
[----:B------:R-:W-:Y:S02]  /*8640*/  @P3 SHF.L.U32 R195, R74, 0x10, RZ ;  /* 0x000000104ac33819 */ /* 0x000fe400000006ff */
[----:B------:R-:W-:Y:S01]  /*8650*/  F2FP.BF16.F32.PACK_AB R97, R97, R199 ;  /* 0x000000c76161723e */ /* 0x000fe200000010ff */
[--C-:B------:R-:W-:Y:S01]  /*8660*/  FFMA.FTZ R168, R168, UR12, R148.reuse ;  /* 0x0000000ca8a87c23 */ /* 0x100fe20008010094 */
[----:B------:R-:W-:-:S03]  /*8670*/  PRMT R148, R70, 0x7632, R148 ;  /* 0x0000763246947816 */ /* 0x000fc60000000094 */
[----:B------:R-:W-:Y:S01]  /*8680*/  FMUL.FTZ R169, R168, UR5 ;  /* 0x00000005a8a97c20 */ /* 0x000fe20008410000 */
[----:B------:R-:W-:Y:S02]  /*8690*/  SHF.L.U32 R148, R148, 0x10, RZ ;  /* 0x0000001094947819 */ /* 0x000fe400000006ff */
[----:B------:R-:W-:Y:S01]  /*86a0*/  MOV R168, RZ ;  /* 0x000000ff00a87202 */ /* 0x000fe20000000f00 */
[----:B------:R-:W-:Y:S02]  /*86b0*/  FMUL.FTZ R169, R169, UR4 ;  /* 0x00000004a9a97c20 */ /* 0x000fe40008410000 */
[----:B------:R-:W-:Y:S01]  /*86c0*/  FFMA.FTZ R149, R149, UR12, R148 ;  /* 0x0000000c95957c23 */ /* 0x000fe20008010094 */
[C---:B------:R-:W-:Y:S02]  /*86d0*/  @P3 SHF.L.U32 R148, R98.reuse, 0x10, RZ ;  /* 0x0000001062943819 */ /* 0x040fe400000006ff */
[----:B------:R-:W-:Y:S01]  /*86e0*/  @P4 PRMT R98, R98, 0x7632, R98 ;  /* 0x0000763262624816 */ /* 0x000fe20000000062 */
[----:B------:R-:W-:-:S02]  /*86f0*/  FMUL.FTZ R149, R149, UR5 ;  /* 0x0000000595957c20 */ /* 0x000fc40008410000 */
[----:B------:R-:W-:Y:S01]  /*8700*/  @P3 FMUL.FTZ R168, R169, R148 ;  /* 0x00000094a9a83220 */ /* 0x000fe20000410000 */
[----:B------:R-:W-:Y:S01]  /*8710*/  MOV R148, RZ ;  /* 0x000000ff00947202 */ /* 0x000fe20000000f00 */
[----:B------:R-:W-:Y:S01]  /*8720*/  @P3 FMUL.FTZ R148, R195, R169 ;  /* 0x000000a9c3943220 */ /* 0x000fe20000410000 */
[----:B------:R-:W-:Y:S02]  /*8730*/  @P4 IMAD.U32 R98, R98, 0x10000, RZ ;  /* 0x0001000062624824 */ /* 0x000fe400078e00ff */
[----:B------:R-:W-:Y:S01]  /*8740*/  FMUL.FTZ R149, R149, UR4 ;  /* 0x0000000495957c20 */ /* 0x000fe20008410000 */
[----:B------:R-:W-:Y:S02]  /*8750*/  @P4 SHF.L.U32 R195, R214, 0x10, RZ ;  /* 0x00000010d6c34819 */ /* 0x000fe400000006ff */
[----:B------:R-:W-:Y:S01]  /*8760*/  MOV R169, RZ ;  /* 0x000000ff00a97202 */ /* 0x000fe20000000f00 */
[----:B------:R-:W-:Y:S01]  /*8770*/  @P4 FMUL.FTZ R169, R149, R98 ;  /* 0x0000006295a94220 */ /* 0x000fe20000410000 */
[----:B------:R-:W-:Y:S01]  /*8780*/  MOV R98, RZ ;  /* 0x000000ff00627202 */ /* 0x000fe20000000f00 */
[----:B------:R-:W-:Y:S01]  /*8790*/  @P4 FMUL.FTZ R98, R195, R149 ;  /* 0x00000095c3624220 */ /* 0x000fe20000410000 */
[----:B------:R-:W-:-:S02]  /*87a0*/  PRMT R149, R71, 0x7632, R149 ;  /* 0x0000763247957816 */ /* 0x000fc40000000095 */
[----:B------:R-:W-:Y:S02]  /*87b0*/  @P5 SHF.L.U32 R195, R75, 0x10, RZ ;  /* 0x000000104bc35819 */ /* 0x000fe400000006ff */
[----:B------:R-:W-:Y:S02]  /*87c0*/  SHF.L.U32 R149, R149, 0x10, RZ ;  /* 0x0000001095957819 */ /* 0x000fe400000006ff */
[----:B------:R-:W-:-:S03]  /*87d0*/  F2FP.BF16.F32.PACK_AB R98, R98, R148 ;  /* 0x000000946262723e */ /* 0x000fc600000010ff */
[----:B------:R-:W-:Y:S01]  /*87e0*/  FFMA.FTZ R171, R171, UR12, R149 ;  /* 0x0000000cabab7c23 */ /* 0x000fe20008010095 */
[----:B------:R-:W-:Y:S01]  /*87f0*/  MOV R149, RZ ;  /* 0x000000ff00957202 */ /* 0x000fe20000000f00 */
[----:B------:R-:W-:Y:S01]  /*8800*/  @P5 FMUL.FTZ R149, R195, R193 ;  /* 0x000000c1c3955220 */ /* 0x000fe20000410000 */
[----:B------:R-:W-:Y:S01]  /*8810*/  @P0 SHF.L.U32 R195, R213, 0x10, RZ ;  /* 0x00000010d5c30819 */ /* 0x000fe200000006ff */
[----:B------:R-:W-:Y:S01]  /*8820*/  FMUL.FTZ R171, R171, UR5 ;  /* 0x00000005abab7c20 */ /* 0x000fe20008410000 */
[----:B------:R-:W-:Y:S02]  /*8830*/  @P0 PRMT R193, R99, 0x7632, R193 ;  /* 0x0000763263c10816 */ /* 0x000fe400000000c1 */
[----:B------:R-:W-:Y:S01]  /*8840*/  MOV R99, RZ ;  /* 0x000000ff00637202 */ /* 0x000fe20000000f00 */
[----:B------:R-:W-:Y:S01]  /*8850*/  FMUL.FTZ R194, R171, UR4 ;  /* 0x00000004abc27c20 */ /* 0x000fe20008410000 */
[----:B------:R-:W-:Y:S02]  /*8860*/  @P0 SHF.L.U32 R193, R193, 0x10, RZ ;  /* 0x00000010c1c10819 */ /* 0x000fe400000006ff */
[----:B------:R-:W-:Y:S01]  /*8870*/  MOV R171, RZ ;  /* 0x000000ff00ab7202 */ /* 0x000fe20000000f00 */
[----:B------:R-:W-:-:S02]  /*8880*/  @P0 FMUL.FTZ R99, R195, R194 ;  /* 0x000000c2c3630220 */ /* 0x000fc40000410000 */
[----:B------:R-:W-:-:S03]  /*8890*/  @P0 FMUL.FTZ R171, R194, R193 ;  /* 0x000000c1c2ab0220 */ /* 0x000fc60000410000 */
[----:B------:R-:W-:Y:S01]  /*88a0*/  F2FP.BF16.F32.PACK_AB R99, R99, R149 ;  /* 0x000000956363723e */ /* 0x000fe200000010ff */
[----:B------:R-:W-:Y:S06]  /*88b0*/  BRA `(.L_x_1187) ;  /* 0x0000000400ec7947 */ /* 0x000fec0003800000 */
.L_x_1186:
[--C-:B------:R-:W-:Y:S01]  /*88c0*/  FFMA.FTZ R105, R105, UR13, R104.reuse ;  /* 0x0000000d69697c23 */ /* 0x100fe20008010068 */
[----:B-----5:R-:W-:Y:S01]  /*88d0*/  LOP3.LUT P0, RZ, R148, 0xff, RZ, 0xc0, !PT ;  /* 0x000000ff94ff7812 */ /* 0x020fe2000780c0ff */
[----:B------:R-:W-:Y:S01]  /*88e0*/  UMOV UR4, UR7 ;  /* 0x0000000700047c82 */ /* 0x000fe20008000000 */
[----:B------:R-:W-:Y:S01]  /*88f0*/  SHF.L.U32 R93, R68, 0x10, RZ ;  /* 0x00000010445d7819 */ /* 0x000fe200000006ff */
[----:B------:R-:W-:Y:S01]  /*8900*/  FADD.FTZ R92, R202, -R105 ;  /* 0x80000069ca5c7221 */ /* 0x000fe20000010000 */
[----:B------:R-:W-:Y:S01]  /*8910*/  IMAD.MOV.U32 R103, RZ, RZ, RZ ;  /* 0x000000ffff677224 */ /* 0x000fe200078e00ff */
[----:B------:R-:W-:Y:S01]  /*8920*/  MOV R202, RZ ;  /* 0x000000ff00ca7202 */ /* 0x000fe20000000f00 */
[--C-:B------:R-:W-:Y:S01]  /*8930*/  FFMA.FTZ R106, R106, UR13, R104.reuse ;  /* 0x0000000d6a6a7c23 */ /* 0x100fe20008010068 */
[----:B------:R-:W-:Y:S01]  /*8940*/  FFMA.FTZ R92, R92, UR12, R93 ;  /* 0x0000000c5c5c7c23 */ /* 0x000fe2000801005d */
[----:B------:R-:W-:Y:S01]  /*8950*/  PRMT R167, R72, 0x7632, R167 ;  /* 0x0000763248a77816 */ /* 0x000fe200000000a7 */
[--C-:B------:R-:W-:Y:S01]  /*8960*/  FFMA.FTZ R198, R198, UR13, R104.reuse ;  /* 0x0000000dc6c67c23 */ /* 0x100fe20008010068 */
[----:B------:R-:W-:Y:S01]  /*8970*/  LOP3.LUT P2, RZ, R148, 0xff0000, RZ, 0xc0, !PT ;  /* 0x00ff000094ff7812 */ /* 0x000fe2000784c0ff */
[----:B------:R-:W-:Y:S01]  /*8980*/  FMUL.FTZ R93, R92, UR5 ;  /* 0x000000055c5d7c20 */ /* 0x000fe20008410000 */
[----:B------:R-:W-:Y:S01]  /*8990*/  FFMA.FTZ R169, R169, UR13, R104 ;  /* 0x0000000da9a97c23 */ /* 0x000fe20008010068 */
[----:B------:R-:W-:Y:S01]  /*89a0*/  @P0 SHF.L.U32 R94, R96, 0x10, RZ ;  /* 0x00000010605e0819 */ /* 0x000fe200000006ff */
[----:B------:R-:W-:Y:S01]  /*89b0*/  FADD.FTZ R197, R197, -R198 ;  /* 0x800000c6c5c57221 */ /* 0x000fe20000010000 */
[----:B------:R-:W-:Y:S01]  /*89c0*/  @P0 SHF.L.U32 R95, R72, 0x10, RZ ;  /* 0x00000010485f0819 */ /* 0x000fe200000006ff */
[----:B------:R-:W-:Y:S01]  /*89d0*/  FMUL.FTZ R93, R93, UR4 ;  /* 0x000000045d5d7c20 */ /* 0x000fe20008410000 */
[----:B------:R-:W-:Y:S01]  /*89e0*/  FADD.FTZ R169, R195, -R169 ;  /* 0x800000a9c3a97221 */ /* 0x000fe20000010000 */
[--C-:B------:R-:W-:Y:S01]  /*89f0*/  FFMA.FTZ R194, R194, UR13, R104.reuse ;  /* 0x0000000dc2c27c23 */ /* 0x100fe20008010068 */
[----:B------:R-:W-:Y:S01]  /*8a00*/  FFMA.FTZ R171, R171, UR13, R104 ;  /* 0x0000000dabab7c23 */ /* 0x000fe20008010068 */
[-C--:B------:R-:W-:Y:S01]  /*8a10*/  @P0 FMUL.FTZ R103, R94, R93.reuse ;  /* 0x0000005d5e670220 */ /* 0x080fe20000410000 */
[----:B------:R-:W-:Y:S01]  /*8a20*/  @P0 FMUL.FTZ R202, R95, R93 ;  /* 0x0000005d5fca0220 */ /* 0x000fe20000410000 */
[----:B------:R-:W-:Y:S01]  /*8a30*/  LOP3.LUT P0, RZ, R148, 0xff00, RZ, 0xc0, !PT ;  /* 0x0000ff0094ff7812 */ /* 0x000fe2000780c0ff */
[----:B------:R-:W-:Y:S01]  /*8a40*/  FADD.FTZ R95, R201, -R106 ;  /* 0x8000006ac95f7221 */ /* 0x000fe20000010000 */
[----:B------:R-:W-:Y:S01]  /*8a50*/  PRMT R93, R68, 0x7632, R93 ;  /* 0x00007632445d7816 */ /* 0x000fe2000000005d */
[----:B------:R-:W-:Y:S01]  /*8a60*/  FADD.FTZ R194, R170, -R194 ;  /* 0x800000c2aac27221 */ /* 0x000fe20000010000 */
[----:B------:R-:W-:Y:S01]  /*8a70*/  MOV R106, RZ ;  /* 0x000000ff006a7202 */ /* 0x000fe20000000f00 */
[----:B------:R-:W-:Y:S01]  /*8a80*/  IMAD.MOV.U32 R170, RZ, RZ, RZ ;  /* 0x000000ffffaa7224 */ /* 0x000fe200078e00ff */
[----:B------:R-:W-:-:S05]  /*8a90*/  SHF.L.U32 R93, R93, 0x10, RZ ;  /* 0x000000105d5d7819 */ /* 0x000fca00000006ff */
[----:B------:R-:W-:Y:S01]  /*8aa0*/  FFMA.FTZ R95, R95, UR12, R93 ;  /* 0x0000000c5f5f7c23 */ /* 0x000fe2000801005d */
[----:B------:R-:W-:Y:S01]  /*8ab0*/  FFMA.FTZ R93, R200, UR13, R104 ;  /* 0x0000000dc85d7c23 */ /* 0x000fe20008010068 */
[----:B------:R-:W-:Y:S02]  /*8ac0*/  @P0 PRMT R96, R96, 0x7632, R96 ;  /* 0x0000763260600816 */ /* 0x000fe40000000060 */
[----:B------:R-:W-:Y:S01]  /*8ad0*/  FMUL.FTZ R94, R95, UR5 ;  /* 0x000000055f5e7c20 */ /* 0x000fe20008410000 */
[----:B------:R-:W-:Y:S01]  /*8ae0*/  FADD.FTZ R93, R199, -R93 ;  /* 0x8000005dc75d7221 */ /* 0x000fe20000010000 */
[----:B------:R-:W-:Y:S02]  /*8af0*/  @P0 SHF.L.U32 R96, R96, 0x10, RZ ;  /* 0x0000001060600819 */ /* 0x000fe400000006ff */
[----:B------:R-:W-:Y:S01]  /*8b00*/  FMUL.FTZ R94, R94, UR4 ;  /* 0x000000045e5e7c20 */ /* 0x000fe20008410000 */
[----:B------:R-:W-:Y:S02]  /*8b10*/  @P0 SHF.L.U32 R105, R167, 0x10, RZ ;  /* 0x00000010a7690819 */ /* 0x000fe400000006ff */
[----:B------:R-:W-:Y:S01]  /*8b20*/  @P2 SHF.L.U32 R167, R97, 0x10, RZ ;  /* 0x0000001061a72819 */ /* 0x000fe200000006ff */
[----:B------:R-:W-:Y:S01]  /*8b30*/  @P0 FMUL.FTZ R106, R96, R94 ;  /* 0x0000005e606a0220 */ /* 0x000fe20000410000 */
[----:B------:R-:W-:-:S02]  /*8b40*/  SHF.L.U32 R96, R69, 0x10, RZ ;  /* 0x0000001045607819 */ /* 0x000fc400000006ff */
[----:B------:R-:W-:Y:S02]  /*8b50*/  MOV R199, RZ ;  /* 0x000000ff00c77202 */ /* 0x000fe40000000f00 */
[----:B------:R-:W-:Y:S01]  /*8b60*/  F2FP.BF16.F32.PACK_AB R92, R95, R92 ;  /* 0x0000005c5f5c723e */ /* 0x000fe200000010ff */
[----:B------:R-:W-:Y:S01]  /*8b70*/  FFMA.FTZ R93, R93, UR12, R96 ;  /* 0x0000000c5d5d7c23 */ /* 0x000fe20008010060 */
[----:B------:R-:W-:Y:S01]  /*8b80*/  MOV R96, RZ ;  /* 0x000000ff00607202 */ /* 0x000fe20000000f00 */
[----:B------:R-:W-:Y:S01]  /*8b90*/  @P0 FMUL.FTZ R96, R105, R94 ;  /* 0x0000005e69600220 */ /* 0x000fe20000410000 */
[----:B------:R-:W-:Y:S01]  /*8ba0*/  MOV R105, RZ ;  /* 0x000000ff00697202 */ /* 0x000fe20000000f00 */
[----:B------:R-:W-:Y:S01]  /*8bb0*/  FMUL.FTZ R94, R93, UR5 ;  /* 0x000000055d5e7c20 */ /* 0x000fe20008410000 */
[----:B------:R-:W-:Y:S02]  /*8bc0*/  LOP3.LUT P0, RZ, R148, 0xff000000, RZ, 0xc0, !PT ;  /* 0xff00000094ff7812 */ /* 0x000fe4000780c0ff */
[----:B------:R-:W-:Y:S01]  /*8bd0*/  F2FP.BF16.F32.PACK_AB R96, R96, R202 ;  /* 0x000000ca6060723e */ /* 0x000fe200000010ff */
[----:B------:R-:W-:-:S04]  /*8be0*/  FMUL.FTZ R94, R94, UR4 ;  /* 0x000000045e5e7c20 */ /* 0x000fc80008410000 */
[----:B------:R-:W-:Y:S01]  /*8bf0*/  @P2 FMUL.FTZ R105, R167, R94 ;  /* 0x0000005ea7692220 */ /* 0x000fe20000410000 */
[----:B------:R-:W-:-:S05]  /*8c00*/  @P2 SHF.L.U32 R167, R73, 0x10, RZ ;  /* 0x0000001049a72819 */ /* 0x000fca00000006ff */
[----:B------:R-:W-:Y:S01]  /*8c10*/  @P2 FMUL.FTZ R199, R167, R94 ;  /* 0x0000005ea7c72220 */ /* 0x000fe20000410000 */
[----:B------:R-:W-:Y:S02]  /*8c20*/  PRMT R94, R69, 0x7632, R94 ;  /* 0x00007632455e7816 */ /* 0x000fe4000000005e */
[----:B------:R-:W-:Y:S02]  /*8c30*/  @P0 PRMT R97, R97, 0x7632, R97 ;  /* 0x0000763261610816 */ /* 0x000fe40000000061 */
[----:B------:R-:W-:Y:S02]  /*8c40*/  SHF.L.U32 R94, R94, 0x10, RZ ;  /* 0x000000105e5e7819 */ /* 0x000fe400000006ff */
[----:B------:R-:W-:Y:S01]  /*8c50*/  MOV R167, RZ ;  /* 0x000000ff00a77202 */ /* 0x000fe20000000f00 */
[----:B------:R-:W-:Y:S01]  /*8c60*/  @P0 IMAD.U32 R97, R97, 0x10000, RZ ;  /* 0x0001000061610824 */ /* 0x000fe200078e00ff */
[----:B------:R-:W-:Y:S01]  /*8c70*/  LOP3.LUT P2, RZ, R149, 0xff, RZ, 0xc0, !PT ;  /* 0x000000ff95ff7812 */ /* 0x000fe2000784c0ff */
[----:B------:R-:W-:Y:S01]  /*8c80*/  FFMA.FTZ R197, R197, UR12, R94 ;  /* 0x0000000cc5c57c23 */ /* 0x000fe2000801005e */
[----:B------:R-:W-:-:S03]  /*8c90*/  FFMA.FTZ R94, R168, UR13, R104 ;  /* 0x0000000da85e7c23 */ /* 0x000fc60008010068 */
[----:B------:R-:W-:Y:S01]  /*8ca0*/  FMUL.FTZ R168, R197, UR5 ;  /* 0x00000005c5a87c20 */ /* 0x000fe20008410000 */
[----:B------:R-:W-:Y:S01]  /*8cb0*/  FADD.FTZ R94, R196, -R94 ;  /* 0x8000005ec45e7221 */ /* 0x000fe20000010000 */
[----:B------:R-:W-:Y:S02]  /*8cc0*/  @P0 SHF.L.U32 R196, R233, 0x10, RZ ;  /* 0x00000010e9c40819 */ /* 0x000fe400000006ff */
[----:B------:R-:W-:Y:S01]  /*8cd0*/  FMUL.FTZ R168, R168, UR4 ;  /* 0x00000004a8a87c20 */ /* 0x000fe20008410000 */
[----:B------:R-:W-:-:S03]  /*8ce0*/  F2FP.BF16.F32.PACK_AB R93, R197, R93 ;  /* 0x0000005dc55d723e */ /* 0x000fc600000010ff */
[----:B------:R-:W-:Y:S01]  /*8cf0*/  @P0 FMUL.FTZ R167, R97, R168 ;  /* 0x000000a861a70220 */ /* 0x000fe20000410000 */
[----:B------:R-:W-:Y:S02]  /*8d00*/  SHF.L.U32 R97, R70, 0x10, RZ ;  /* 0x0000001046617819 */ /* 0x000fe400000006ff */
[----:B------:R-:W-:-:S03]  /*8d10*/  @P2 SHF.L.U32 R200, R74, 0x10, RZ ;  /* 0x000000104ac82819 */ /* 0x000fc600000006ff */
[----:B------:R-:W-:Y:S01]  /*8d20*/  FFMA.FTZ R94, R94, UR12, R97 ;  /* 0x0000000c5e5e7c23 */ /* 0x000fe20008010061 */
[----:B------:R-:W-:Y:S01]  /*8d30*/  MOV R97, RZ ;  /* 0x000000ff00617202 */ /* 0x000fe20000000f00 */
[----:B------:R-:W-:Y:S01]  /*8d40*/  @P0 FMUL.FTZ R97, R196, R168 ;  /* 0x000000a8c4610220 */ /* 0x000fe20000410000 */
[----:B------:R-:W-:Y:S01]  /*8d50*/  @P2 SHF.L.U32 R196, R98, 0x10, RZ ;  /* 0x0000001062c42819 */ /* 0x000fe200000006ff */
[----:B------:R-:W-:Y:S01]  /*8d60*/  FMUL.FTZ R198, R94, UR5 ;  /* 0x000000055ec67c20 */ /* 0x000fe20008410000 */
[----:B------:R-:W-:Y:S02]  /*8d70*/  MOV R168, RZ ;  /* 0x000000ff00a87202 */ /* 0x000fe40000000f00 */
[----:B------:R-:W-:Y:S01]  /*8d80*/  LOP3.LUT P0, RZ, R149, 0xff00, RZ, 0xc0, !PT ;  /* 0x0000ff0095ff7812 */ /* 0x000fe2000780c0ff */
[----:B------:R-:W-:Y:S01]  /*8d90*/  FMUL.FTZ R198, R198, UR4 ;  /* 0x00000004c6c67c20 */ /* 0x000fe20008410000 */
[----:B------:R-:W-:-:S03]  /*8da0*/  F2FP.BF16.F32.PACK_AB R97, R97, R199 ;  /* 0x000000c76161723e */ /* 0x000fc600000010ff */
[-C--:B------:R-:W-:Y:S01]  /*8db0*/  @P2 FMUL.FTZ R168, R196, R198.reuse ;  /* 0x000000c6c4a82220 */ /* 0x080fe20000410000 */
[----:B------:R-:W-:Y:S01]  /*8dc0*/  MOV R196, RZ ;  /* 0x000000ff00c47202 */ /* 0x000fe20000000f00 */
[----:B------:R-:W-:Y:S01]  /*8dd0*/  @P2 FMUL.FTZ R196, R200, R198 ;  /* 0x000000c6c8c42220 */ /* 0x000fe20000410000 */
[----:B------:R-:W-:-:S04]  /*8de0*/  PRMT R198, R70, 0x7632, R198 ;  /* 0x0000763246c67816 */ /* 0x000fc800000000c6 */
[----:B------:R-:W-:Y:S02]  /*8df0*/  SHF.L.U32 R198, R198, 0x10, RZ ;  /* 0x00000010c6c67819 */ /* 0x000fe400000006ff */
[----:B------:R-:W-:Y:S02]  /*8e00*/  @P0 PRMT R98, R98, 0x7632, R98 ;  /* 0x0000763262620816 */ /* 0x000fe40000000062 */
[----:B------:R-:W-:Y:S01]  /*8e10*/  @P0 SHF.L.U32 R200, R214, 0x10, RZ ;  /* 0x00000010d6c80819 */ /* 0x000fe200000006ff */
[----:B------:R-:W-:Y:S01]  /*8e20*/  FFMA.FTZ R198, R169, UR12, R198 ;  /* 0x0000000ca9c67c23 */ /* 0x000fe200080100c6 */
[----:B------:R-:W-:Y:S02]  /*8e30*/  @P0 SHF.L.U32 R98, R98, 0x10, RZ ;  /* 0x0000001062620819 */ /* 0x000fe400000006ff */
[----:B------:R-:W-:Y:S01]  /*8e40*/  MOV R169, RZ ;  /* 0x000000ff00a97202 */ /* 0x000fe20000000f00 */
[C---:B------:R-:W-:Y:S01]  /*8e50*/  FMUL.FTZ R195, R198.reuse, UR5 ;  /* 0x00000005c6c37c20 */ /* 0x040fe20008410000 */
[----:B------:R-:W-:-:S03]  /*8e60*/  F2FP.BF16.F32.PACK_AB R94, R198, R94 ;  /* 0x0000005ec65e723e */ /* 0x000fc600000010ff */
[----:B------:R-:W-:-:S04]  /*8e70*/  FMUL.FTZ R195, R195, UR4 ;  /* 0x00000004c3c37c20 */ /* 0x000fc80008410000 */
[-C--:B------:R-:W-:Y:S01]  /*8e80*/  @P0 FMUL.FTZ R169, R98, R195.reuse ;  /* 0x000000c362a90220 */ /* 0x080fe20000410000 */
[----:B------:R-:W-:Y:S01]  /*8e90*/  MOV R98, RZ ;  /* 0x000000ff00627202 */ /* 0x000fe20000000f00 */
[----:B------:R-:W-:Y:S01]  /*8ea0*/  @P0 FMUL.FTZ R98, R200, R195 ;  /* 0x000000c3c8620220 */ /* 0x000fe20000410000 */
[----:B------:R-:W-:Y:S02]  /*8eb0*/  LOP3.LUT P0, RZ, R149, 0xff0000, RZ, 0xc0, !PT ;  /* 0x00ff000095ff7812 */ /* 0x000fe4000780c0ff */
[----:B------:R-:W-:Y:S02]  /*8ec0*/  SHF.L.U32 R195, R71, 0x10, RZ ;  /* 0x0000001047c37819 */ /* 0x000fe400000006ff */
[----:B------:R-:W-:-:S03]  /*8ed0*/  F2FP.BF16.F32.PACK_AB R98, R98, R196 ;  /* 0x000000c46262723e */ /* 0x000fc600000010ff */
[----:B------:R-:W-:-:S04]  /*8ee0*/  FFMA.FTZ R195, R194, UR12, R195 ;  /* 0x0000000cc2c37c23 */ /* 0x000fc800080100c3 */
[----:B------:R-:W-:Y:S02]  /*8ef0*/  FMUL.FTZ R200, R195, UR5 ;  /* 0x00000005c3c87c20 */ /* 0x000fe40008410000 */
[----:B------:R-:W-:Y:S02]  /*8f00*/  @P0 SHF.L.U32 R194, R99, 0x10, RZ ;  /* 0x0000001063c20819 */ /* 0x000fe400000006ff */
[----:B------:R-:W-:Y:S01]  /*8f10*/  FMUL.FTZ R200, R200, UR4 ;  /* 0x00000004c8c87c20 */ /* 0x000fe20008410000 */
[----:B------:R-:W-:-:S03]  /*8f20*/  @P0 SHF.L.U32 R201, R75, 0x10, RZ ;  /* 0x000000104bc90819 */ /* 0x000fc600000006ff */
[-C--:B------:R-:W-:Y:S01]  /*8f30*/  @P0 FMUL.FTZ R170, R194, R200.reuse ;  /* 0x000000c8c2aa0220 */ /* 0x080fe20000410000 */
[----:B------:R-:W-:Y:S01]  /*8f40*/  MOV R194, RZ ;  /* 0x000000ff00c27202 */ /* 0x000fe20000000f00 */
[----:B------:R-:W-:Y:S01]  /*8f50*/  @P0 FMUL.FTZ R194, R201, R200 ;  /* 0x000000c8c9c20220 */ /* 0x000fe20000410000 */
[----:B------:R-:W-:Y:S01]  /*8f60*/  ISETP.GE.U32.AND P0, PT, R148, RZ, PT ;  /* 0x000000ff9400720c */ /* 0x000fe20003f06070 */
[----:B------:R-:W-:Y:S01]  /*8f70*/  FADD.FTZ R148, R193, -R171 ;  /* 0x800000abc1947221 */ /* 0x000fe20000010000 */
[----:B------:R-:W-:Y:S02]  /*8f80*/  MOV R171, RZ ;  /* 0x000000ff00ab7202 */ /* 0x000fe40000000f00 */
[----:B------:R-:W-:Y:S02]  /*8f90*/  ISETP.GE.U32.AND.EX P0, PT, R149, 0x1000000, PT, P0 ;  /* 0x010000009500780c */ /* 0x000fe40003f06100 */
[----:B------:R-:W-:-:S04]  /*8fa0*/  PRMT R149, R71, 0x7632, R149 ;  /* 0x0000763247957816 */ /* 0x000fc80000000095 */
[----:B------:R-:W-:-:S05]  /*8fb0*/  SHF.L.U32 R149, R149, 0x10, RZ ;  /* 0x0000001095957819 */ /* 0x000fca00000006ff */
[----:B------:R-:W-:Y:S02]  /*8fc0*/  FFMA.FTZ R148, R148, UR12, R149 ;  /* 0x0000000c94947c23 */ /* 0x000fe40008010095 */
[----:B------:R-:W-:Y:S02]  /*8fd0*/  @P0 PRMT R99, R99, 0x7632, R99 ;  /* 0x0000763263630816 */ /* 0x000fe40000000063 */
[C---:B------:R-:W-:Y:S01]  /*8fe0*/  FMUL.FTZ R149, R148.reuse, UR5 ;  /* 0x0000000594957c20 */ /* 0x040fe20008410000 */
[----:B------:R-:W-:Y:S02]  /*8ff0*/  @P0 SHF.L.U32 R193, R213, 0x10, RZ ;  /* 0x00000010d5c10819 */ /* 0x000fe400000006ff */
[----:B------:R-:W-:Y:S01]  /*9000*/  @P0 SHF.L.U32 R99, R99, 0x10, RZ ;  /* 0x0000001063630819 */ /* 0x000fe200000006ff */
[----:B------:R-:W-:Y:S01]  /*9010*/  FMUL.FTZ R149, R149, UR4 ;  /* 0x0000000495957c20 */ /* 0x000fe20008410000 */
[----:B------:R-:W-:-:S03]  /*9020*/  F2FP.BF16.F32.PACK_AB R95, R148, R195 ;  /* 0x000000c3945f723e */ /* 0x000fc600000010ff */
[-C--:B------:R-:W-:Y:S01]  /*9030*/  @P0 FMUL.FTZ R171, R99, R149.reuse ;  /* 0x0000009563ab0220 */ /* 0x080fe20000410000 */
[----:B------:R-:W-:Y:S01]  /*9040*/  MOV R99, RZ ;  /* 0x000000ff00637202 */ /* 0x000fe20000000f00 */
[----:B------:R-:W-:-:S05]  /*9050*/  @P0 FMUL.FTZ R99, R193, R149 ;  /* 0x00000095c1630220 */ /* 0x000fca0000410000 */
[----:B------:R-:W-:-:S07]  /*9060*/  F2FP.BF16.F32.PACK_AB R99, R99, R194 ;  /* 0x000000c26363723e */ /* 0x000fce00000010ff */
.L_x_1187:
[----:B------:R-:W-:Y:S02]  /*9070*/  ISETP.NE.U32.AND P0, PT, RZ, UR22, PT ;  /* 0x00000016ff007c0c */ /* 0x000fe4000bf05070 */
[----:B------:R-:W-:Y:S02]  /*9080*/  PRMT R193, R79, 0x7632, R193 ;  /* 0x000076324fc17816 */ /* 0x000fe400000000c1 */
[----:B------:R-:W-:Y:S02]  /*9090*/  ISETP.NE.AND.EX P0, PT, RZ, UR23, PT, P0 ;  /* 0x00000017ff007c0c */ /* 0x000fe4000bf05300 */
[----:B------:R-:W-:Y:S02]  /*90a0*/  PRMT R194, R78, 0x7632, R194 ;  /* 0x000076324ec27816 */ /* 0x000fe400000000c2 */
[----:B------:R-:W-:Y:S02]  /*90b0*/  PRMT R195, R77, 0x7632, R195 ;  /* 0x000076324dc37816 */ /* 0x000fe400000000c3 */
[----:B------:R-:W-:-:S07]  /*90c0*/  PRMT R196, R76, 0x7632, R196 ;  /* 0x000076324cc47816 */ /* 0x000fce00000000c4 */
[----:B------:R-:W1:Y:S02]  /*90d0*/  @P0 LDC.64 R148, c[0x0][0x478] ;  /* 0x00011e00ff940b82 */ /* 0x000e640000000a00 */
[----:B-1----:R-:W-:-:S05]  /*90e0*/  @P0 IMAD.WIDE.U32 R148, R172, 0x10, R148 ;  /* 0x00000010ac940825 */ /* 0x002fca00078e0094 */
[----:B------:R1:W-:Y:S02]  /*90f0*/  @P0 STG.E.128 desc[UR14][R148.64], R92 ;  /* 0x0000005c94000986 */ /* 0x0003e4000c101d0e */
[----:B-1----:R-:W-:-:S05]  /*9100*/  MOV R148, 0x10 ;  /* 0x0000001000947802 */ /* 0x002fca0000000f00 */
[----:B------:R-:W-:-:S05]  /*9110*/  IMAD.WIDE.U32 R148, R172, R148, UR26 ;  /* 0x0000001aac947e25 */ /* 0x000fca000f8e0094 */
[----:B------:R1:W-:Y:S02]  /*9120*/  STG.E.128 desc[UR14][R148.64], R96 ;  /* 0x0000006094007986 */ /* 0x0003e4000c101d0e */
[----:B-1----:R-:W-:-:S05]  /*9130*/  HFMA2 R96, -RZ, RZ, 0, 9.5367431640625e-07 ;  /* 0x00000010ff607431 */ /* 0x002fca00000001ff */
[----:B------:R-:W-:-:S06]  /*9140*/  IMAD.WIDE.U32 R96, R150, R96, UR24 ;  /* 0x0000001896607e25 */ /* 0x000fcc000f8e0060 */
[----:B------:R-:W5:Y:S01]  /*9150*/  LDG.E.128 R96, desc[UR14][R96.64] ;  /* 0x0000000e60607981 */ /* 0x000f62000c1e1d00 */
[----:B------:R-:W-:Y:S05]  /*9160*/  @!P0 BRA `(.L_x_1188) ;  /* 0x0000000400e48947 */ /* 0x000fea0003800000 */
[----:B------:R-:W-:Y:S01]  /*9170*/  FFMA.FTZ R166, R166, UR13, R104 ;  /* 0x0000000da6a67c23 */ /* 0x000fe20008010068 */
[----:B------:R-:W-:Y:S02]  /*9180*/  LOP3.LUT P2, RZ, R138, 0xff, RZ, 0xc0, !PT ;  /* 0x000000ff8aff7812 */ /* 0x000fe4000784c0ff */
[----:B------:R-:W-:Y:S02]  /*9190*/  CS2R R148, SRZ ;  /* 0x0000000000947805 */ /* 0x000fe4000001ff00 */
[----:B------:R-:W-:Y:S01]  /*91a0*/  SHF.L.U32 R93, R64, 0x10, RZ ;  /* 0x00000010405d7819 */ /* 0x000fe200000006ff */
[----:B------:R-:W-:Y:S01]  /*91b0*/  FADD.FTZ R92, R164, -R166 ;  /* 0x800000a6a45c7221 */ /* 0x000fe20000010000 */
[----:B------:R-:W-:Y:S01]  /*91c0*/  MOV R164, RZ ;  /* 0x000000ff00a47202 */ /* 0x000fe20000000f00 */
[--C-:B------:R-:W-:Y:S01]  /*91d0*/  FFMA.FTZ R158, R158, UR13, R104.reuse ;  /* 0x0000000d9e9e7c23 */ /* 0x100fe20008010068 */
[----:B------:R-:W-:Y:S01]  /*91e0*/  LOP3.LUT P3, RZ, R138, 0xff0000, RZ, 0xc0, !PT ;  /* 0x00ff00008aff7812 */ /* 0x000fe2000786c0ff */
[----:B------:R-:W-:Y:S01]  /*91f0*/  FFMA.FTZ R92, R92, UR12, R93 ;  /* 0x0000000c5c5c7c23 */ /* 0x000fe2000801005d */
[--C-:B------:R-:W-:Y:S01]  /*9200*/  FFMA.FTZ R156, R156, UR13, R104.reuse ;  /* 0x0000000d9c9c7c23 */ /* 0x100fe20008010068 */
[--C-:B------:R-:W-:Y:S01]  /*9210*/  FFMA.FTZ R154, R154, UR13, R104.reuse ;  /* 0x0000000d9a9a7c23 */ /* 0x100fe20008010068 */
[----:B------:R-:W-:Y:S01]  /*9220*/  FFMA.FTZ R161, R161, UR13, R104 ;  /* 0x0000000da1a17c23 */ /* 0x000fe20008010068 */
[----:B------:R-:W-:Y:S01]  /*9230*/  FMUL.FTZ R93, R92, UR5 ;  /* 0x000000055c5d7c20 */ /* 0x000fe20008410000 */
[----:B------:R-:W-:Y:S01]  /*9240*/  FADD.FTZ R156, R155, -R156 ;  /* 0x8000009c9b9c7221 */ /* 0x000fe20000010000 */
[----:B-----5:R-:W-:Y:S01]  /*9250*/  @P2 SHF.L.U32 R94, R96, 0x10, RZ ;  /* 0x00000010605e2819 */ /* 0x020fe200000006ff */
[----:B------:R-:W-:Y:S01]  /*9260*/  FADD.FTZ R154, R153, -R154 ;  /* 0x8000009a999a7221 */ /* 0x000fe20000010000 */
[----:B------:R-:W-:Y:S01]  /*9270*/  @P2 SHF.L.U32 R95, R76, 0x10, RZ ;  /* 0x000000104c5f2819 */ /* 0x000fe200000006ff */
[----:B------:R-:W-:Y:S01]  /*9280*/  FMUL.FTZ R93, R93, UR4 ;  /* 0x000000045d5d7c20 */ /* 0x000fe20008410000 */
[----:B------:R-:W-:Y:S01]  /*9290*/  MOV R155, RZ ;  /* 0x000000ff009b7202 */ /* 0x000fe20000000f00 */
[----:B------:R-:W-:Y:S01]  /*92a0*/  FADD.FTZ R161, R159, -R161 ;  /* 0x800000a19fa17221 */ /* 0x000fe20000010000 */
[----:B------:R-:W-:Y:S01]  /*92b0*/  MOV R153, RZ ;  /* 0x000000ff00997202 */ /* 0x000fe20000000f00 */
[----:B------:R-:W-:Y:S01]  /*92c0*/  @P2 FMUL.FTZ R148, R93, R94 ;  /* 0x0000005e5d942220 */ /* 0x000fe20000410000 */
[----:B------:R-:W-:Y:S01]  /*92d0*/  @P2 FMUL.FTZ R164, R95, R93 ;  /* 0x0000005d5fa42220 */ /* 0x000fe20000410000 */
[----:B------:R-:W-:Y:S01]  /*92e0*/  LOP3.LUT P2, RZ, R138, 0xff00, RZ, 0xc0, !PT ;  /* 0x0000ff008aff7812 */ /* 0x000fe2000784c0ff */
[----:B------:R-:W-:Y:S01]  /*92f0*/  FADD.FTZ R95, R157, -R158 ;  /* 0x8000009e9d5f7221 */ /* 0x000fe20000010000 */
[----:B------:R-:W-:Y:S01]  /*9300*/  PRMT R93, R64, 0x7632, R93 ;  /* 0x00007632405d7816 */ /* 0x000fe2000000005d */
[----:B------:R-:W-:Y:S01]  /*9310*/  FFMA.FTZ R152, R152, UR13, R104 ;  /* 0x0000000d98987c23 */ /* 0x000fe20008010068 */
[----:B------:R-:W-:-:S03]  /*9320*/  @P3 SHF.L.U32 R158, R97, 0x10, RZ ;  /* 0x00000010619e3819 */ /* 0x000fc600000006ff */
[----:B------:R-:W-:-:S04]  /*9330*/  IMAD.U32 R93, R93, 0x10000, RZ ;  /* 0x000100005d5d7824 */ /* 0x000fc800078e00ff */
        /* <DEDUP_REMOVED lines=11> */
[----:B------:R-:W-:-:S03]  /*93f0*/  F2FP.BF16.F32.PACK_AB R92, R95, R92 ;  /* 0x0000005c5f5c723e */ /* 0x000fc600000010ff */
        /* <DEDUP_REMOVED lines=9> */
[----:B------:R-:W-:Y:S01]  /*9490*/  MOV R158, RZ ;  /* 0x000000ff009e7202 */ /* 0x000fe20000000f00 */
[----:B------:R-:W-:Y:S01]  /*94a0*/  @P3 FMUL.FTZ R158, R163, R94 ;  /* 0x0000005ea39e3220 */ /* 0x000fe20000410000 */
[----:B------:R-:W-:Y:S01]  /*94b0*/  PRMT R163, R65, 0x7632, R163 ;  /* 0x0000763241a37816 */ /* 0x000fe200000000a3 */
[----:B------:R-:W-:Y:S01]  /*94c0*/  FFMA.FTZ R94, R162, UR13, R104 ;  /* 0x0000000da25e7c23 */ /* 0x000fe20008010068 */
[----:B------:R-:W-:Y:S02]  /*94d0*/  LOP3.LUT P3, RZ, R139, 0xff, RZ, 0xc0, !PT ;  /* 0x000000ff8bff7812 */ /* 0x000fe4000786c0ff */
[----:B------:R-:W-:Y:S01]  /*94e0*/  SHF.L.U32 R163, R163, 0x10, RZ ;  /* 0x00000010a3a37819 */ /* 0x000fe200000006ff */
[----:B------:R-:W-:Y:S01]  /*94f0*/  FADD.FTZ R94, R160, -R94 ;  /* 0x8000005ea05e7221 */ /* 0x000fe20000010000 */
[----:B------:R-:W-:Y:S02]  /*9500*/  @P2 PRMT R97, R97, 0x7632, R97 ;  /* 0x0000763261612816 */ /* 0x000fe40000000061 */
[----:B------:R-:W-:Y:S01]  /*9510*/  @P2 SHF.L.U32 R160, R195, 0x10, RZ ;  /* 0x00000010c3a02819 */ /* 0x000fe200000006ff */
[----:B------:R-:W-:Y:S01]  /*9520*/  FFMA.FTZ R163, R156, UR12, R163 ;  /* 0x0000000c9ca37c23 */ /* 0x000fe200080100a3 */
[----:B------:R-:W-:-:S03]  /*9530*/  @P2 SHF.L.U32 R97, R97, 0x10, RZ ;  /* 0x0000001061612819 */ /* 0x000fc600000006ff */
[C---:B------:R-:W-:Y:S01]  /*9540*/  FMUL.FTZ R156, R163.reuse, UR5 ;  /* 0x00000005a39c7c20 */ /* 0x040fe20008410000 */
[----:B------:R-:W-:Y:S02]  /*9550*/  F2FP.BF16.F32.PACK_AB R93, R163, R93 ;  /* 0x0000005da35d723e */ /* 0x000fe400000010ff */
[----:B------:R-:W-:Y:S01]  /*9560*/  @P3 SHF.L.U32 R165, R78, 0x10, RZ ;  /* 0x000000104ea53819 */ /* 0x000fe200000006ff */
[----:B------:R-:W-:-:S04]  /*9570*/  FMUL.FTZ R156, R156, UR4 ;  /* 0x000000049c9c7c20 */ /* 0x000fc80008410000 */
[----:B------:R-:W-:Y:S01]  /*9580*/  @P2 FMUL.FTZ R155, R156, R97 ;  /* 0x000000619c9b2220 */ /* 0x000fe20000410000 */
[----:B------:R-:W-:-:S05]  /*9590*/  SHF.L.U32 R97, R66, 0x10, RZ ;  /* 0x0000001042617819 */ /* 0x000fca00000006ff */
[----:B------:R-:W-:Y:S01]  /*95a0*/  FFMA.FTZ R94, R94, UR12, R97 ;  /* 0x0000000c5e5e7c23 */ /* 0x000fe20008010061 */
[----:B------:R-:W-:Y:S01]  /*95b0*/  MOV R97, RZ ;  /* 0x000000ff00617202 */ /* 0x000fe20000000f00 */
[----:B------:R-:W-:Y:S01]  /*95c0*/  @P2 FMUL.FTZ R97, R160, R156 ;  /* 0x0000009ca0612220 */ /* 0x000fe20000410000 */
[----:B------:R-:W-:Y:S01]  /*95d0*/  @P3 SHF.L.U32 R160, R98, 0x10, RZ ;  /* 0x0000001062a03819 */ /* 0x000fe200000006ff */
[----:B------:R-:W-:Y:S01]  /*95e0*/  FMUL.FTZ R162, R94, UR5 ;  /* 0x000000055ea27c20 */ /* 0x000fe20008410000 */
[----:B------:R-:W-:Y:S01]  /*95f0*/  IMAD.MOV.U32 R156, RZ, RZ, RZ ;  /* 0x000000ffff9c7224 */ /* 0x000fe200078e00ff */
[----:B------:R-:W-:Y:S02]  /*9600*/  LOP3.LUT P2, RZ, R139, 0xff00, RZ, 0xc0, !PT ;  /* 0x0000ff008bff7812 */ /* 0x000fe4000784c0ff */
[----:B------:R-:W-:Y:S01]  /*9610*/  FMUL.FTZ R162, R162, UR4 ;  /* 0x00000004a2a27c20 */ /* 0x000fe20008410000 */
[----:B------:R-:W-:-:S03]  /*9620*/  F2FP.BF16.F32.PACK_AB R97, R97, R158 ;  /* 0x0000009e6161723e */ /* 0x000fc600000010ff */
[----:B------:R-:W-:Y:S01]  /*9630*/  @P3 FMUL.FTZ R156, R162, R160 ;  /* 0x000000a0a29c3220 */ /* 0x000fe20000410000 */
[----:B------:R-:W-:Y:S01]  /*9640*/  MOV R160, RZ ;  /* 0x000000ff00a07202 */ /* 0x000fe20000000f00 */
[----:B------:R-:W-:Y:S01]  /*9650*/  @P3 FMUL.FTZ R160, R165, R162 ;  /* 0x000000a2a5a03220 */ /* 0x000fe20000410000 */
[----:B------:R-:W-:-:S04]  /*9660*/  PRMT R162, R66, 0x7632, R162 ;  /* 0x0000763242a27816 */ /* 0x000fc800000000a2 */
[----:B------:R-:W-:Y:S02]  /*9670*/  SHF.L.U32 R162, R162, 0x10, RZ ;  /* 0x00000010a2a27819 */ /* 0x000fe400000006ff */
[----:B------:R-:W-:Y:S02]  /*9680*/  @P2 PRMT R98, R98, 0x7632, R98 ;  /* 0x0000763262622816 */ /* 0x000fe40000000062 */
[----:B------:R-:W-:Y:S01]  /*9690*/  @P2 SHF.L.U32 R165, R194, 0x10, RZ ;  /* 0x00000010c2a52819 */ /* 0x000fe200000006ff */
[----:B------:R-:W-:Y:S01]  /*96a0*/  FFMA.FTZ R162, R154, UR12, R162 ;  /* 0x0000000c9aa27c23 */ /* 0x000fe200080100a2 */
[----:B------:R-:W-:-:S03]  /*96b0*/  @P2 SHF.L.U32 R98, R98, 0x10, RZ ;  /* 0x0000001062622819 */ /* 0x000fc600000006ff */
[C---:B------:R-:W-:Y:S01]  /*96c0*/  FMUL.FTZ R154, R162.reuse, UR5 ;  /* 0x00000005a29a7c20 */ /* 0x040fe20008410000 */
[----:B------:R-:W-:-:S03]  /*96d0*/  F2FP.BF16.F32.PACK_AB R94, R162, R94 ;  /* 0x0000005ea25e723e */ /* 0x000fc600000010ff */
[----:B------:R-:W-:-:S04]  /*96e0*/  FMUL.FTZ R154, R154, UR4 ;  /* 0x000000049a9a7c20 */ /* 0x000fc80008410000 */
[----:B------:R-:W-:Y:S01]  /*96f0*/  @P2 FMUL.FTZ R153, R154, R98 ;  /* 0x000000629a992220 */ /* 0x000fe20000410000 */
[----:B------:R-:W-:Y:S01]  /*9700*/  MOV R98, RZ ;  /* 0x000000ff00627202 */ /* 0x000fe20000000f00 */
[----:B------:R-:W-:Y:S01]  /*9710*/  @P2 FMUL.FTZ R98, R165, R154 ;  /* 0x0000009aa5622220 */ /* 0x000fe20000410000 */
[----:B------:R-:W-:Y:S02]  /*9720*/  LOP3.LUT P2, RZ, R139, 0xff0000, RZ, 0xc0, !PT ;  /* 0x00ff00008bff7812 */ /* 0x000fe4000784c0ff */
[----:B------:R-:W-:Y:S02]  /*9730*/  SHF.L.U32 R154, R67, 0x10, RZ ;  /* 0x00000010439a7819 */ /* 0x000fe400000006ff */
[----:B------:R-:W-:-:S03]  /*9740*/  F2FP.BF16.F32.PACK_AB R98, R98, R160 ;  /* 0x000000a06262723e */ /* 0x000fc600000010ff */
[----:B------:R-:W-:Y:S01]  /*9750*/  FFMA.FTZ R161, R161, UR12, R154 ;  /* 0x0000000ca1a17c23 */ /* 0x000fe2000801009a */
[----:B------:R-:W-:-:S03]  /*9760*/  MOV R154, RZ ;  /* 0x000000ff009a7202 */ /* 0x000fc60000000f00 */
[----:B------:R-:W-:Y:S02]  /*9770*/  FMUL.FTZ R165, R161, UR5 ;  /* 0x00000005a1a57c20 */ /* 0x000fe40008410000 */
[----:B------:R-:W-:Y:S02]  /*9780*/  @P2 SHF.L.U32 R159, R99, 0x10, RZ ;  /* 0x00000010639f2819 */ /* 0x000fe400000006ff */
[----:B------:R-:W-:Y:S01]  /*9790*/  FMUL.FTZ R165, R165, UR4 ;  /* 0x00000004a5a57c20 */ /* 0x000fe20008410000 */
[----:B------:R-:W-:-:S03]  /*97a0*/  @P2 SHF.L.U32 R166, R79, 0x10, RZ ;  /* 0x000000104fa62819 */ /* 0x000fc600000006ff */
[----:B------:R-:W-:Y:S01]  /*97b0*/  @P2 FMUL.FTZ R154, R165, R159 ;  /* 0x0000009fa59a2220 */ /* 0x000fe20000410000 */
        /* <DEDUP_REMOVED lines=12> */
[----:B------:R-:W-:Y:S02]  /*9880*/  @P2 IMAD.U32 R99, R99, 0x10000, RZ ;  /* 0x0001000063632824 */ /* 0x000fe400078e00ff */
[----:B------:R-:W-:Y:S01]  /*9890*/  FMUL.FTZ R139, R139, UR4 ;  /* 0x000000048b8b7c20 */ /* 0x000fe20008410000 */
[----:B------:R-:W-:-:S03]  /*98a0*/  F2FP.BF16.F32.PACK_AB R95, R138, R161 ;  /* 0x000000a18a5f723e */ /* 0x000fc600000010ff */
[----:B------:R-:W-:Y:S01]  /*98b0*/  @P2 FMUL.FTZ R152, R139, R99 ;  /* 0x000000638b982220 */ /* 0x000fe20000410000 */
[----:B------:R-:W-:Y:S01]  /*98c0*/  MOV R99, RZ ;  /* 0x000000ff00637202 */ /* 0x000fe20000000f00 */
[----:B------:R-:W-:-:S05]  /*98d0*/  @P2 FMUL.FTZ R99, R151, R139 ;  /* 0x0000008b97632220 */ /* 0x000fca0000410000 */
[----:B------:R-:W-:Y:S01]  /*98e0*/  F2FP.BF16.F32.PACK_AB R99, R99, R159 ;  /* 0x0000009f6363723e */ /* 0x000fe200000010ff */
[----:B------:R-:W-:Y:S06]  /*98f0*/  BRA `(.L_x_1189) ;  /* 0x0000000400d47947 */ /* 0x000fec0003800000 */
.L_x_1188:
[--C-:B------:R-:W-:Y:S01]  /*9900*/  FFMA.FTZ R166, R166, UR13, R104.reuse ;  /* 0x0000000da6a67c23 */ /* 0x100fe20008010068 */
[----:B------:R-:W-:Y:S01]  /*9910*/  LOP3.LUT P2, RZ, R138, 0xff, RZ, 0xc0, !PT ;  /* 0x000000ff8aff7812 */ /* 0x000fe2000784c0ff */
[----:B------:R-:W-:Y:S01]  /*9920*/  FFMA.FTZ R158, R158, UR13, R104 ;  /* 0x0000000d9e9e7c23 */ /* 0x000fe20008010068 */
[----:B------:R-:W-:Y:S01]  /*9930*/  SHF.L.U32 R148, R64, 0x10, RZ ;  /* 0x0000001040947819 */ /* 0x000fe200000006ff */
[----:B------:R-:W-:Y:S01]  /*9940*/  FADD.FTZ R166, R164, -R166 ;  /* 0x800000a6a4a67221 */ /* 0x000fe20000010000 */
[----:B------:R-:W-:Y:S01]  /*9950*/  FFMA.FTZ R165, R165, UR13, R104 ;  /* 0x0000000da5a57c23 */ /* 0x000fe20008010068 */
[----:B------:R-:W-:Y:S01]  /*9960*/  FADD.FTZ R158, R157, -R158 ;  /* 0x8000009e9d9e7221 */ /* 0x000fe20000010000 */
[----:B------:R-:W-:Y:S01]  /*9970*/  FFMA.FTZ R156, R156, UR13, R104 ;  /* 0x0000000d9c9c7c23 */ /* 0x000fe20008010068 */
[----:B------:R-:W-:Y:S01]  /*9980*/  FFMA.FTZ R148, R166, UR12, R148 ;  /* 0x0000000ca6947c23 */ /* 0x000fe20008010094 */
[----:B------:R-:W-:Y:S01]  /*9990*/  FADD.FTZ R165, R163, -R165 ;  /* 0x800000a5a3a57221 */ /* 0x000fe20000010000 */
[----:B------:R-:W-:Y:S01]  /*99a0*/  LOP3.LUT P6, RZ, R138, 0xff000000, RZ, 0xc0, !PT ;  /* 0xff0000008aff7812 */ /* 0x000fe200078cc0ff */
[----:B------:R-:W-:Y:S01]  /*99b0*/  FADD.FTZ R156, R155, -R156 ;  /* 0x8000009c9b9c7221 */ /* 0x000fe20000010000 */
[----:B------:R-:W-:Y:S01]  /*99c0*/  FMUL.FTZ R148, R148, UR5 ;  /* 0x0000000594947c20 */ /* 0x000fe20008410000 */
[----:B------:R-:W-:Y:S01]  /*99d0*/  PRMT R155, R65, 0x7632, R155 ;  /* 0x00007632419b7816 */ /* 0x000fe2000000009b */
[--C-:B------:R-:W-:Y:S01]  /*99e0*/  FFMA.FTZ R154, R154, UR13, R104.reuse ;  /* 0x0000000d9a9a7c23 */ /* 0x100fe20008010068 */
[----:B-----5:R-:W-:Y:S01]  /*99f0*/  @P2 SHF.L.U32 R164, R96, 0x10, RZ ;  /* 0x0000001060a42819 */ /* 0x020fe200000006ff */
[----:B------:R-:W-:Y:S01]  /*9a00*/  FMUL.FTZ R149, R148, UR4 ;  /* 0x0000000494957c20 */ /* 0x000fe20008410000 */
[----:B------:R-:W-:Y:S01]  /*9a10*/  @P2 SHF.L.U32 R166, R76, 0x10, RZ ;  /* 0x000000104ca62819 */ /* 0x000fe200000006ff */
[----:B------:R-:W-:Y:S01]  /*9a20*/  FFMA.FTZ R162, R162, UR13, R104 ;  /* 0x0000000da2a27c23 */ /* 0x000fe20008010068 */
[----:B------:R-:W-:Y:S01]  /*9a30*/  MOV R148, RZ ;  /* 0x000000ff00947202 */ /* 0x000fe20000000f00 */
[-C--:B------:R-:W-:Y:S01]  /*9a40*/  @P2 FMUL.FTZ R148, R164, R149.reuse ;  /* 0x00000095a4942220 */ /* 0x080fe20000410000 */
[----:B------:R-:W-:Y:S01]  /*9a50*/  MOV R164, RZ ;  /* 0x000000ff00a47202 */ /* 0x000fe20000000f00 */
[----:B------:R-:W-:Y:S01]  /*9a60*/  @P2 FMUL.FTZ R164, R166, R149 ;  /* 0x00000095a6a42220 */ /* 0x000fe20000410000 */
[----:B------:R-:W-:Y:S01]  /*9a70*/  LOP3.LUT P2, RZ, R138, 0xff00, RZ, 0xc0, !PT ;  /* 0x0000ff008aff7812 */ /* 0x000fe2000784c0ff */
[----:B------:R-:W-:Y:S01]  /*9a80*/  FADD.FTZ R162, R160, -R162 ;  /* 0x800000a2a0a27221 */ /* 0x000fe20000010000 */
[----:B------:R-:W-:Y:S01]  /*9a90*/  PRMT R149, R64, 0x7632, R149 ;  /* 0x0000763240957816 */ /* 0x000fe20000000095 */
[--C-:B------:R-:W-:Y:S01]  /*9aa0*/  FFMA.FTZ R152, R152, UR13, R104.reuse ;  /* 0x0000000d98987c23 */ /* 0x100fe20008010068 */
[----:B------:R-:W-:Y:S01]  /*9ab0*/  SHF.L.U32 R155, R155, 0x10, RZ ;  /* 0x000000109b9b7819 */ /* 0x000fe200000006ff */
[----:B------:R-:W-:Y:S01]  /*9ac0*/  FFMA.FTZ R161, R161, UR13, R104 ;  /* 0x0000000da1a17c23 */ /* 0x000fe20008010068 */
[----:B------:R-:W-:Y:S01]  /*9ad0*/  SHF.L.U32 R149, R149, 0x10, RZ ;  /* 0x0000001095957819 */ /* 0x000fe200000006ff */
[----:B------:R-:W-:Y:S01]  /*9ae0*/  FADD.FTZ R151, R151, -R152 ;  /* 0x8000009897977221 */ /* 0x000fe20000010000 */
[C---:B------:R-:W-:Y:S01]  /*9af0*/  LOP3.LUT P5, RZ, R139.reuse, 0xff, RZ, 0xc0, !PT ;  /* 0x000000ff8bff7812 */ /* 0x040fe200078ac0ff */
[----:B------:R-:W-:Y:S01]  /*9b00*/  FFMA.FTZ R155, R156, UR12, R155 ;  /* 0x0000000c9c9b7c23 */ /* 0x000fe2000801009b */
[C---:B------:R-:W-:Y:S01]  /*9b10*/  LOP3.LUT P4, RZ, R139.reuse, 0xff00, RZ, 0xc0, !PT ;  /* 0x0000ff008bff7812 */ /* 0x040fe2000788c0ff */
[----:B------:R-:W-:Y:S01]  /*9b20*/  FFMA.FTZ R149, R158, UR12, R149 ;  /* 0x0000000c9e957c23 */ /* 0x000fe20008010095 */
[----:B------:R-:W-:Y:S01]  /*9b30*/  LOP3.LUT P3, RZ, R139, 0xff0000, RZ, 0xc0, !PT ;  /* 0x00ff00008bff7812 */ /* 0x000fe2000786c0ff */
[----:B------:R-:W-:Y:S01]  /*9b40*/  FADD.FTZ R161, R159, -R161 ;  /* 0x800000a19fa17221 */ /* 0x000fe20000010000 */
[----:B------:R-:W-:Y:S01]  /*9b50*/  @P2 PRMT R96, R96, 0x7632, R96 ;  /* 0x0000763260602816 */ /* 0x000fe20000000060 */
[----:B------:R-:W-:Y:S01]  /*9b60*/  FMUL.FTZ R149, R149, UR5 ;  /* 0x0000000595957c20 */ /* 0x000fe20008410000 */
[----:B------:R-:W-:-:S02]  /*9b70*/  @P2 SHF.L.U32 R158, R196, 0x10, RZ ;  /* 0x00000010c49e2819 */ /* 0x000fc400000006ff */
[----:B------:R-:W-:Y:S01]  /*9b80*/  @P2 SHF.L.U32 R96, R96, 0x10, RZ ;  /* 0x0000001060602819 */ /* 0x000fe200000006ff */
[----:B------:R-:W-:Y:S01]  /*9b90*/  FMUL.FTZ R157, R149, UR4 ;  /* 0x00000004959d7c20 */ /* 0x000fe20008410000 */
[----:B------:R-:W-:Y:S02]  /*9ba0*/  MOV R149, RZ ;  /* 0x000000ff00957202 */ /* 0x000fe40000000f00 */
[----:B------:R-:W-:Y:S01]  /*9bb0*/  MOV R156, RZ ;  /* 0x000000ff009c7202 */ /* 0x000fe20000000f00 */
[-C--:B------:R-:W-:Y:S01]  /*9bc0*/  @P2 FMUL.FTZ R149, R96, R157.reuse ;  /* 0x0000009d60952220 */ /* 0x080fe20000410000 */
[----:B------:R-:W-:Y:S01]  /*9bd0*/  MOV R96, RZ ;  /* 0x000000ff00607202 */ /* 0x000fe20000000f00 */
[----:B------:R-:W-:Y:S01]  /*9be0*/  @P2 FMUL.FTZ R96, R158, R157 ;  /* 0x0000009d9e602220 */ /* 0x000fe20000410000 */
[----:B------:R-:W-:Y:S02]  /*9bf0*/  LOP3.LUT P2, RZ, R138, 0xff0000, RZ, 0xc0, !PT ;  /* 0x00ff00008aff7812 */ /* 0x000fe4000784c0ff */
[----:B------:R-:W-:-:S02]  /*9c00*/  SHF.L.U32 R157, R65, 0x10, RZ ;  /* 0x00000010419d7819 */ /* 0x000fc400000006ff */
[----:B------:R-:W-:Y:S02]  /*9c10*/  SHF.L.U32 R152, R67, 0x10, RZ ;  /* 0x0000001043987819 */ /* 0x000fe400000006ff */
[----:B------:R-:W-:Y:S01]  /*9c20*/  @P3 SHF.L.U32 R159, R99, 0x10, RZ ;  /* 0x00000010639f3819 */ /* 0x000fe200000006ff */
[----:B------:R-:W-:Y:S01]  /*9c30*/  FFMA.FTZ R157, R165, UR12, R157 ;  /* 0x0000000ca59d7c23 */ /* 0x000fe2000801009d */
[----:B------:R-:W-:Y:S01]  /*9c40*/  @P3 SHF.L.U32 R160, R79, 0x10, RZ ;  /* 0x000000104fa03819 */ /* 0x000fe200000006ff */
[----:B------:R-:W-:Y:S01]  /*9c50*/  FFMA.FTZ R152, R161, UR12, R152 ;  /* 0x0000000ca1987c23 */ /* 0x000fe20008010098 */
[----:B------:R-:W-:Y:S01]  /*9c60*/  F2FP.BF16.F32.PACK_AB R96, R96, R164 ;  /* 0x000000a46060723e */ /* 0x000fe200000010ff */
[----:B------:R-:W-:Y:S02]  /*9c70*/  FMUL.FTZ R157, R157, UR5 ;  /* 0x000000059d9d7c20 */ /* 0x000fe40008410000 */
[----:B------:R-:W-:Y:S01]  /*9c80*/  @P2 SHF.L.U32 R158, R97, 0x10, RZ ;  /* 0x00000010619e2819 */ /* 0x000fe200000006ff */
[----:B------:R-:W-:Y:S01]  /*9c90*/  FMUL.FTZ R152, R152, UR5 ;  /* 0x0000000598987c20 */ /* 0x000fe20008410000 */
[----:B------:R-:W-:Y:S01]  /*9ca0*/  FMUL.FTZ R163, R157, UR4 ;  /* 0x000000049da37c20 */ /* 0x000fe20008410000 */
[----:B------:R-:W-:Y:S01]  /*9cb0*/  @P2 SHF.L.U32 R165, R77, 0x10, RZ ;  /* 0x000000104da52819 */ /* 0x000fe200000006ff */
[----:B------:R-:W-:Y:S01]  /*9cc0*/  IMAD.MOV.U32 R157, RZ, RZ, RZ ;  /* 0x000000ffff9d7224 */ /* 0x000fe200078e00ff */
[----:B------:R-:W-:Y:S01]  /*9cd0*/  @P6 PRMT R97, R97, 0x7632, R97 ;  /* 0x0000763261616816 */ /* 0x000fe20000000061 */
[-C--:B------:R-:W-:Y:S01]  /*9ce0*/  @P2 FMUL.FTZ R157, R158, R163.reuse ;  /* 0x000000a39e9d2220 */ /* 0x080fe20000410000 */
[----:B------:R-:W-:Y:S01]  /*9cf0*/  MOV R158, RZ ;  /* 0x000000ff009e7202 */ /* 0x000fe20000000f00 */
[----:B------:R-:W-:Y:S01]  /*9d00*/  @P2 FMUL.FTZ R158, R165, R163 ;  /* 0x000000a3a59e2220 */ /* 0x000fe20000410000 */
[----:B------:R-:W-:Y:S01]  /*9d10*/  ISETP.GE.U32.AND P2, PT, R138, RZ, PT ;  /* 0x000000ff8a00720c */ /* 0x000fe20003f46070 */
[----:B------:R-:W-:Y:S01]  /*9d20*/  FMUL.FTZ R138, R155, UR5 ;  /* 0x000000059b8a7c20 */ /* 0x000fe20008410000 */
[----:B------:R-:W-:Y:S01]  /*9d30*/  @P6 SHF.L.U32 R97, R97, 0x10, RZ ;  /* 0x0000001061616819 */ /* 0x000fe200000006ff */
[----:B------:R-:W-:Y:S01]  /*9d40*/  FMUL.FTZ R152, R152, UR4 ;  /* 0x0000000498987c20 */ /* 0x000fe20008410000 */
[----:B------:R-:W-:Y:S01]  /*9d50*/  ISETP.GE.U32.AND.EX P2, PT, R139, 0x1000000, PT, P2 ;  /* 0x010000008b00780c */ /* 0x000fe20003f46120 */
[----:B------:R-:W-:Y:S01]  /*9d60*/  FMUL.FTZ R138, R138, UR4 ;  /* 0x000000048a8a7c20 */ /* 0x000fe20008410000 */
[----:B------:R-:W-:-:S02]  /*9d70*/  @P6 SHF.L.U32 R139, R195, 0x10, RZ ;  /* 0x00000010c38b6819 */ /* 0x000fc400000006ff */
[----:B------:R-:W-:Y:S01]  /*9d80*/  MOV R155, RZ ;  /* 0x000000ff009b7202 */ /* 0x000fe20000000f00 */
[-C--:B------:R-:W-:Y:S01]  /*9d90*/  @P6 FMUL.FTZ R155, R97, R138.reuse ;  /* 0x0000008a619b6220 */ /* 0x080fe20000410000 */
[----:B------:R-:W-:Y:S01]  /*9da0*/  MOV R97, RZ ;  /* 0x000000ff00617202 */ /* 0x000fe20000000f00 */
[----:B------:R-:W-:Y:S01]  /*9db0*/  @P6 FMUL.FTZ R97, R139, R138 ;  /* 0x0000008a8b616220 */ /* 0x000fe20000410000 */
[----:B------:R-:W-:Y:S01]  /*9dc0*/  FADD.FTZ R139, R153, -R154 ;  /* 0x8000009a998b7221 */ /* 0x000fe20000010000 */
[C---:B------:R-:W-:Y:S02]  /*9dd0*/  SHF.L.U32 R153, R66.reuse, 0x10, RZ ;  /* 0x0000001042997819 */ /* 0x040fe400000006ff */
[----:B------:R-:W-:Y:S02]  /*9de0*/  PRMT R138, R66, 0x7632, R138 ;  /* 0x00007632428a7816 */ /* 0x000fe4000000008a */
[----:B------:R-:W-:Y:S01]  /*9df0*/  @P5 SHF.L.U32 R154, R78, 0x10, RZ ;  /* 0x000000104e9a5819 */ /* 0x000fe200000006ff */
[----:B------:R-:W-:Y:S01]  /*9e00*/  FFMA.FTZ R153, R162, UR12, R153 ;  /* 0x0000000ca2997c23 */ /* 0x000fe20008010099 */
[----:B------:R-:W-:-:S02]  /*9e10*/  SHF.L.U32 R138, R138, 0x10, RZ ;  /* 0x000000108a8a7819 */ /* 0x000fc400000006ff */
[----:B------:R-:W-:Y:S01]  /*9e20*/  @P2 PRMT R99, R99, 0x7632, R99 ;  /* 0x0000763263632816 */ /* 0x000fe20000000063 */
[----:B------:R-:W-:Y:S01]  /*9e30*/  FMUL.FTZ R153, R153, UR5 ;  /* 0x0000000599997c20 */ /* 0x000fe20008410000 */
[----:B------:R-:W-:Y:S01]  /*9e40*/  F2FP.BF16.F32.PACK_AB R97, R97, R158 ;  /* 0x0000009e6161723e */ /* 0x000fe200000010ff */
[----:B------:R-:W-:Y:S01]  /*9e50*/  FFMA.FTZ R139, R139, UR12, R138 ;  /* 0x0000000c8b8b7c23 */ /* 0x000fe2000801008a */
[C---:B------:R-:W-:Y:S01]  /*9e60*/  @P5 SHF.L.U32 R138, R98.reuse, 0x10, RZ ;  /* 0x00000010628a5819 */ /* 0x040fe200000006ff */
[----:B------:R-:W-:Y:S01]  /*9e70*/  FMUL.FTZ R153, R153, UR4 ;  /* 0x0000000499997c20 */ /* 0x000fe20008410000 */
[----:B------:R-:W-:Y:S01]  /*9e80*/  @P4 PRMT R98, R98, 0x7632, R98 ;  /* 0x0000763262624816 */ /* 0x000fe20000000062 */
[----:B------:R-:W-:Y:S02]  /*9e90*/  FMUL.FTZ R139, R139, UR5 ;  /* 0x000000058b8b7c20 */ /* 0x000fe40008410000 */
[-C--:B------:R-:W-:Y:S01]  /*9ea0*/  @P5 FMUL.FTZ R156, R138, R153.reuse ;  /* 0x000000998a9c5220 */ /* 0x080fe20000410000 */
[----:B------:R-:W-:Y:S01]  /*9eb0*/  MOV R138, RZ ;  /* 0x000000ff008a7202 */ /* 0x000fe20000000f00 */
[----:B------:R-:W-:Y:S01]  /*9ec0*/  @P5 FMUL.FTZ R138, R154, R153 ;  /* 0x000000999a8a5220 */ /* 0x000fe20000410000 */
[----:B------:R-:W-:-:S02]  /*9ed0*/  @P4 IMAD.U32 R98, R98, 0x10000, RZ ;  /* 0x0001000062624824 */ /* 0x000fc400078e00ff */
[----:B------:R-:W-:Y:S01]  /*9ee0*/  FMUL.FTZ R139, R139, UR4 ;  /* 0x000000048b8b7c20 */ /* 0x000fe20008410000 */
[----:B------:R-:W-:Y:S02]  /*9ef0*/  @P4 SHF.L.U32 R154, R194, 0x10, RZ ;  /* 0x00000010c29a4819 */ /* 0x000fe400000006ff */
[----:B------:R-:W-:Y:S01]  /*9f00*/  MOV R153, RZ ;  /* 0x000000ff00997202 */ /* 0x000fe20000000f00 */
[-C--:B------:R-:W-:Y:S01]  /*9f10*/  @P4 FMUL.FTZ R153, R98, R139.reuse ;  /* 0x0000008b62994220 */ /* 0x080fe20000410000 */
[----:B------:R-:W-:Y:S01]  /*9f20*/  MOV R98, RZ ;  /* 0x000000ff00627202 */ /* 0x000fe20000000f00 */
[----:B------:R-:W-:Y:S01]  /*9f30*/  @P4 FMUL.FTZ R98, R154, R139 ;  /* 0x0000008b9a624220 */ /* 0x000fe20000410000 */
[----:B------:R-:W-:Y:S02]  /*9f40*/  PRMT R139, R67, 0x7632, R139 ;  /* 0x00007632438b7816 */ /* 0x000fe4000000008b */
[----:B------:R-:W-:Y:S01]  /*9f50*/  MOV R154, RZ ;  /* 0x000000ff009a7202 */ /* 0x000fe20000000f00 */
[----:B------:R-:W-:Y:S01]  /*9f60*/  @P3 FMUL.FTZ R154, R159, R152 ;  /* 0x000000989f9a3220 */ /* 0x000fe20000410000 */
[----:B------:R-:W-:-:S02]  /*9f70*/  SHF.L.U32 R139, R139, 0x10, RZ ;  /* 0x000000108b8b7819 */ /* 0x000fc400000006ff */
[----:B------:R-:W-:-:S03]  /*9f80*/  F2FP.BF16.F32.PACK_AB R98, R98, R138 ;  /* 0x0000008a6262723e */ /* 0x000fc600000010ff */
[----:B------:R-:W-:Y:S01]  /*9f90*/  FFMA.FTZ R151, R151, UR12, R139 ;  /* 0x0000000c97977c23 */ /* 0x000fe2000801008b */
[----:B------:R-:W-:Y:S01]  /*9fa0*/  MOV R139, RZ ;  /* 0x000000ff008b7202 */ /* 0x000fe20000000f00 */
[----:B------:R-:W-:Y:S01]  /*9fb0*/  @P3 FMUL.FTZ R139, R160, R152 ;  /* 0x00000098a08b3220 */ /* 0x000fe20000410000 */
[----:B------:R-:W-:Y:S01]  /*9fc0*/  @P2 SHF.L.U32 R160, R193, 0x10, RZ ;  /* 0x00000010c1a02819 */ /* 0x000fe200000006ff */
[----:B------:R-:W-:Y:S01]  /*9fd0*/  FMUL.FTZ R159, R151, UR5 ;  /* 0x00000005979f7c20 */ /* 0x000fe20008410000 */
[----:B------:R-:W-:Y:S02]  /*9fe0*/  @P2 SHF.L.U32 R151, R99, 0x10, RZ ;  /* 0x0000001063972819 */ /* 0x000fe400000006ff */
[----:B------:R-:W-:Y:S01]  /*9ff0*/  MOV R99, RZ ;  /* 0x000000ff00637202 */ /* 0x000fe20000000f00 */
[----:B------:R-:W-:Y:S01]  /*a000*/  FMUL.FTZ R159, R159, UR4 ;  /* 0x000000049f9f7c20 */ /* 0x000fe20008410000 */
[----:B------:R-:W-:-:S03]  /*a010*/  MOV R152, RZ ;  /* 0x000000ff00987202 */ /* 0x000fc60000000f00 */
[-C--:B------:R-:W-:Y:S01]  /*a020*/  @P2 FMUL.FTZ R99, R160, R159.reuse ;  /* 0x0000009fa0632220 */ /* 0x080fe20000410000 */
[----:B------:R-:W-:-:S04]  /*a030*/  @P2 FMUL.FTZ R152, R151, R159 ;  /* 0x0000009f97982220 */ /* 0x000fc80000410000 */
[----:B------:R-:W-:-:S07]  /*a040*/  F2FP.BF16.F32.PACK_AB R99, R99, R139 ;  /* 0x0000008b6363723e */ /* 0x000fce00000010ff */
.L_x_1189:
        /* <DEDUP_REMOVED lines=17> */
[----:B------:R-:W-:Y:S01]  /*a160*/  SHF.L.U32 R93, R60, 0x10, RZ ;  /* 0x000000103c5d7819 */ /* 0x000fe200000006ff */
[----:B------:R-:W-:Y:S01]  /*a170*/  FADD.FTZ R92, R132, -R128 ;  /* 0x80000080845c7221 */ /* 0x000fe20000010000 */
[----:B------:R-:W-:Y:S01]  /*a180*/  HFMA2 R132, -RZ, RZ, 0, 0 ;  /* 0x00000000ff847431 */ /* 0x000fe200000001ff */
[----:B------:R-:W-:Y:S01]  /*a190*/  MOV R128, RZ ;  /* 0x000000ff00807202 */ /* 0x000fe20000000f00 */
[----:B------:R-:W-:Y:S01]  /*a1a0*/  FADD.FTZ R95, R141, -R140 ;  /* 0x8000008c8d5f7221 */ /* 0x000fe20000010000 */
[----:B------:R-:W-:Y:S01]  /*a1b0*/  FFMA.FTZ R92, R92, UR12, R93 ;  /* 0x0000000c5c5c7c23 */ /* 0x000fe2000801005d */
[----:B------:R-:W-:Y:S01]  /*a1c0*/  HFMA2 R138, -RZ, RZ, 0, 0 ;  /* 0x00000000ff8a7431 */ /* 0x000fe200000001ff */
[----:B------:R-:W-:Y:S01]  /*a1d0*/  LOP3.LUT P3, RZ, R130, 0xff0000, RZ, 0xc0, !PT ;  /* 0x00ff000082ff7812 */ /* 0x000fe2000786c0ff */
[--C-:B------:R-:W-:Y:S01]  /*a1e0*/  FFMA.FTZ R142, R142, UR13, R104.reuse ;  /* 0x0000000d8e8e7c23 */ /* 0x100fe20008010068 */
[----:B------:R-:W-:Y:S01]  /*a1f0*/  FMUL.FTZ R93, R92, UR5 ;  /* 0x000000055c5d7c20 */ /* 0x000fe20008410000 */
[----:B------:R-:W-:Y:S01]  /*a200*/  FFMA.FTZ R134, R134, UR13, R104 ;  /* 0x0000000d86867c23 */ /* 0x000fe20008010068 */
[----:B-----5:R-:W-:Y:S01]  /*a210*/  @P2 SHF.L.U32 R94, R96, 0x10, RZ ;  /* 0x00000010605e2819 */ /* 0x020fe200000006ff */
[----:B------:R-:W-:Y:S01]  /*a220*/  FADD.FTZ R140, R143, -R142 ;  /* 0x8000008e8f8c7221 */ /* 0x000fe20000010000 */
[----:B------:R-:W-:Y:S01]  /*a230*/  FMUL.FTZ R93, R93, UR4 ;  /* 0x000000045d5d7c20 */ /* 0x000fe20008410000 */
[--C-:B------:R-:W-:Y:S01]  /*a240*/  FFMA.FTZ R144, R144, UR13, R104.reuse ;  /* 0x0000000d90907c23 */ /* 0x100fe20008010068 */
[--C-:B------:R-:W-:Y:S01]  /*a250*/  FFMA.FTZ R135, R135, UR13, R104.reuse ;  /* 0x0000000d87877c23 */ /* 0x100fe20008010068 */
[----:B------:R-:W-:Y:S01]  /*a260*/  FFMA.FTZ R146, R146, UR13, R104 ;  /* 0x0000000d92927c23 */ /* 0x000fe20008010068 */
[----:B------:R-:W-:Y:S01]  /*a270*/  @P2 FMUL.FTZ R132, R93, R94 ;  /* 0x0000005e5d842220 */ /* 0x000fe20000410000 */
[----:B------:R-:W-:Y:S01]  /*a280*/  @P2 SHF.L.U32 R94, R80, 0x10, RZ ;  /* 0x00000010505e2819 */ /* 0x000fe200000006ff */
[----:B------:R-:W-:Y:S01]  /*a290*/  FADD.FTZ R143, R145, -R144 ;  /* 0x80000090918f7221 */ /* 0x000fe20000010000 */
[----:B------:R-:W-:-:S02]  /*a2a0*/  @P3 IMAD.U32 R139, R81, 0x10000, RZ ;  /* 0x00010000518b3824 */ /* 0x000fc400078e00ff */
[----:B------:R-:W-:Y:S01]  /*a2b0*/  FADD.FTZ R135, R137, -R135 ;  /* 0x8000008789877221 */ /* 0x000fe20000010000 */
[----:B------:R-:W-:Y:S01]  /*a2c0*/  FADD.FTZ R146, R147, -R146 ;  /* 0x8000009293927221 */ /* 0x000fe20000010000 */
[----:B------:R-:W-:Y:S01]  /*a2d0*/  @P2 FMUL.FTZ R128, R94, R93 ;  /* 0x0000005d5e802220 */ /* 0x000fe20000410000 */
[----:B------:R-:W-:Y:S02]  /*a2e0*/  LOP3.LUT P2, RZ, R130, 0xff00, RZ, 0xc0, !PT ;  /* 0x0000ff0082ff7812 */ /* 0x000fe4000784c0ff */
[----:B------:R-:W-:-:S04]  /*a2f0*/  PRMT R93, R60, 0x7632, R93 ;  /* 0x000076323c5d7816 */ /* 0x000fc8000000005d */
[----:B------:R-:W-:-:S05]  /*a300*/  SHF.L.U32 R93, R93, 0x10, RZ ;  /* 0x000000105d5d7819 */ /* 0x000fca00000006ff */
[----:B------:R-:W-:Y:S01]  /*a310*/  FFMA.FTZ R95, R95, UR12, R93 ;  /* 0x0000000c5f5f7c23 */ /* 0x000fe2000801005d */
[----:B------:R-:W-:Y:S01]  /*a320*/  FFMA.FTZ R93, R129, UR13, R104 ;  /* 0x0000000d815d7c23 */ /* 0x000fe20008010068 */
[----:B------:R-:W-:Y:S02]  /*a330*/  @P2 PRMT R96, R96, 0x7632, R96 ;  /* 0x0000763260602816 */ /* 0x000fe40000000060 */
[----:B------:R-:W-:Y:S01]  /*a340*/  FMUL.FTZ R94, R95, UR5 ;  /* 0x000000055f5e7c20 */ /* 0x000fe20008410000 */
[----:B------:R-:W-:Y:S01]  /*a350*/  FADD.FTZ R93, R133, -R93 ;  /* 0x8000005d855d7221 */ /* 0x000fe20000010000 */
[----:B------:R-:W-:Y:S01]  /*a360*/  @P2 SHF.L.U32 R96, R96, 0x10, RZ ;  /* 0x0000001060602819 */ /* 0x000fe200000006ff */
[----:B------:R-:W-:Y:S02]  /*a370*/  HFMA2 R133, -RZ, RZ, 0, 0 ;  /* 0x00000000ff857431 */ /* 0x000fe400000001ff */
[----:B------:R-:W-:Y:S01]  /*a380*/  FMUL.FTZ R94, R94, UR4 ;  /* 0x000000045e5e7c20 */ /* 0x000fe20008410000 */
[----:B------:R-:W-:-:S02]  /*a390*/  @P2 SHF.L.U32 R129, R161, 0x10, RZ ;  /* 0x00000010a1812819 */ /* 0x000fc400000006ff */
[----:B------:R-:W-:Y:S01]  /*a3a0*/  F2FP.BF16.F32.PACK_AB R92, R95, R92 ;  /* 0x0000005c5f5c723e */ /* 0x000fe200000010ff */
[----:B------:R-:W-:Y:S01]  /*a3b0*/  @P2 FMUL.FTZ R138, R94, R96 ;  /* 0x000000605e8a2220 */ /* 0x000fe20000410000 */
[----:B------:R-:W-:-:S05]  /*a3c0*/  SHF.L.U32 R96, R61, 0x10, RZ ;  /* 0x000000103d607819 */ /* 0x000fca00000006ff */
[----:B------:R-:W-:Y:S01]  /*a3d0*/  FFMA.FTZ R93, R93, UR12, R96 ;  /* 0x0000000c5d5d7c23 */ /* 0x000fe20008010060 */
[----:B------:R-:W-:Y:S01]  /*a3e0*/  MOV R96, RZ ;  /* 0x000000ff00607202 */ /* 0x000fe20000000f00 */
[----:B------:R-:W-:Y:S01]  /*a3f0*/  @P2 FMUL.FTZ R96, R129, R94 ;  /* 0x0000005e81602220 */ /* 0x000fe20000410000 */
[----:B------:R-:W-:Y:S01]  /*a400*/  @P3 SHF.L.U32 R129, R97, 0x10, RZ ;  /* 0x0000001061813819 */ /* 0x000fe200000006ff */
        /* <DEDUP_REMOVED lines=8> */
[----:B------:R-:W-:Y:S02]  /*a490*/  HFMA2 R139, -RZ, RZ, 0, 0 ;  /* 0x00000000ff8b7431 */ /* 0x000fe400000001ff */
[----:B------:R-:W-:Y:S02]  /*a4a0*/  @P2 PRMT R97, R97, 0x7632, R97 ;  /* 0x0000763261612816 */ /* 0x000fe40000000061 */
[----:B------:R-:W-:Y:S02]  /*a4b0*/  SHF.L.U32 R94, R94, 0x10, RZ ;  /* 0x000000105e5e7819 */ /* 0x000fe400000006ff */
[----:B------:R-:W-:-:S02]  /*a4c0*/  @P2 SHF.L.U32 R97, R97, 0x10, RZ ;  /* 0x0000001061612819 */ /* 0x000fc400000006ff */
[----:B------:R-:W-:Y:S01]  /*a4d0*/  @P2 SHF.L.U32 R141, R160, 0x10, RZ ;  /* 0x00000010a08d2819 */ /* 0x000fe200000006ff */
[----:B------:R-:W-:-:S04]  /*a4e0*/  FFMA.FTZ R140, R140, UR12, R94 ;  /* 0x0000000c8c8c7c23 */ /* 0x000fc8000801005e */
[C---:B------:R-:W-:Y:S01]  /*a4f0*/  FMUL.FTZ R94, R140.reuse, UR5 ;  /* 0x000000058c5e7c20 */ /* 0x040fe20008410000 */
[----:B------:R-:W-:-:S03]  /*a500*/  F2FP.BF16.F32.PACK_AB R93, R140, R93 ;  /* 0x0000005d8c5d723e */ /* 0x000fc600000010ff */
[----:B------:R-:W-:-:S04]  /*a510*/  FMUL.FTZ R94, R94, UR4 ;  /* 0x000000045e5e7c20 */ /* 0x000fc80008410000 */
[----:B------:R-:W-:Y:S01]  /*a520*/  @P2 FMUL.FTZ R139, R94, R97 ;  /* 0x000000615e8b2220 */ /* 0x000fe20000410000 */
[----:B------:R-:W-:Y:S01]  /*a530*/  MOV R97, RZ ;  /* 0x000000ff00617202 */ /* 0x000fe20000000f00 */
[----:B------:R-:W-:Y:S01]  /*a540*/  @P2 FMUL.FTZ R97, R141, R94 ;  /* 0x0000005e8d612220 */ /* 0x000fe20000410000 */
[----:B------:R-:W-:Y:S01]  /*a550*/  FADD.FTZ R94, R136, -R134 ;  /* 0x80000086885e7221 */ /* 0x000fe20000010000 */
[----:B------:R-:W-:Y:S02]  /*a560*/  LOP3.LUT P2, RZ, R131, 0xff, RZ, 0xc0, !PT ;  /* 0x000000ff83ff7812 */ /* 0x000fe4000784c0ff */
[----:B------:R-:W-:Y:S02]  /*a570*/  SHF.L.U32 R134, R62, 0x10, RZ ;  /* 0x000000103e867819 */ /* 0x000fe400000006ff */
[----:B------:R-:W-:-:S03]  /*a580*/  F2FP.BF16.F32.PACK_AB R97, R97, R129 ;  /* 0x000000816161723e */ /* 0x000fc600000010ff */
        /* <DEDUP_REMOVED lines=9> */
[----:B------:R-:W-:Y:S02]  /*a620*/  LOP3.LUT P2, RZ, R131, 0xff00, RZ, 0xc0, !PT ;  /* 0x0000ff0083ff7812 */ /* 0x000fe4000784c0ff */
[----:B------:R-:W-:-:S04]  /*a630*/  PRMT R136, R62, 0x7632, R136 ;  /* 0x000076323e887816 */ /* 0x000fc80000000088 */
[----:B------:R-:W-:-:S05]  /*a640*/  SHF.L.U32 R136, R136, 0x10, RZ ;  /* 0x0000001088887819 */ /* 0x000fca00000006ff */
[----:B------:R-:W-:Y:S01]  /*a650*/  FFMA.FTZ R143, R143, UR12, R136 ;  /* 0x0000000c8f8f7c23 */ /* 0x000fe20008010088 */
[----:B------:R-:W-:Y:S01]  /*a660*/  HFMA2 R136, -RZ, RZ, 0, 0 ;  /* 0x00000000ff887431 */ /* 0x000fe200000001ff */
[----:B------:R-:W-:Y:S01]  /*a670*/  @P2 PRMT R98, R98, 0x7632, R98 ;  /* 0x0000763262622816 */ /* 0x000fe20000000062 */
[----:B------:R-:W-:Y:S02]  /*a680*/  @P2 IMAD.U32 R144, R159, 0x10000, RZ ;  /* 0x000100009f902824 */ /* 0x000fe400078e00ff */
[C---:B------:R-:W-:Y:S01]  /*a690*/  FMUL.FTZ R142, R143.reuse, UR5 ;  /* 0x000000058f8e7c20 */ /* 0x040fe20008410000 */
[----:B------:R-:W-:Y:S02]  /*a6a0*/  F2FP.BF16.F32.PACK_AB R94, R143, R94 ;  /* 0x0000005e8f5e723e */ /* 0x000fe400000010ff */
[----:B------:R-:W-:Y:S01]  /*a6b0*/  @P2 SHF.L.U32 R98, R98, 0x10, RZ ;  /* 0x0000001062622819 */ /* 0x000fe200000006ff */
        /* <DEDUP_REMOVED lines=17> */
[----:B------:R-:W-:-:S03]  /*a7d0*/  HFMA2 R130, -RZ, RZ, 0, 0 ;  /* 0x00000000ff827431 */ /* 0x000fc600000001ff */
[----:B------:R-:W-:Y:S02]  /*a7e0*/  ISETP.GE.U32.AND.EX P2, PT, R131, 0x1000000, PT, P2 ;  /* 0x010000008300780c */ /* 0x000fe40003f46120 */
[----:B------:R-:W-:-:S04]  /*a7f0*/  PRMT R131, R63, 0x7632, R131 ;  /* 0x000076323f837816 */ /* 0x000fc80000000083 */
[----:B------:R-:W-:-:S05]  /*a800*/  SHF.L.U32 R131, R131, 0x10, RZ ;  /* 0x0000001083837819 */ /* 0x000fca00000006ff */
[----:B------:R-:W-:Y:S02]  /*a810*/  FFMA.FTZ R131, R146, UR12, R131 ;  /* 0x0000000c92837c23 */ /* 0x000fe40008010083 */
[----:B------:R-:W-:Y:S02]  /*a820*/  @P2 PRMT R99, R99, 0x7632, R99 ;  /* 0x0000763263632816 */ /* 0x000fe40000000063 */
[----:B------:R-:W-:Y:S01]  /*a830*/  FMUL.FTZ R144, R131, UR5 ;  /* 0x0000000583907c20 */ /* 0x000fe20008410000 */
[----:B------:R-:W-:Y:S02]  /*a840*/  @P2 SHF.L.U32 R145, R158, 0x10, RZ ;  /* 0x000000109e912819 */ /* 0x000fe400000006ff */
[----:B------:R-:W-:Y:S01]  /*a850*/  @P2 SHF.L.U32 R99, R99, 0x10, RZ ;  /* 0x0000001063632819 */ /* 0x000fe200000006ff */
[----:B------:R-:W-:Y:S01]  /*a860*/  FMUL.FTZ R144, R144, UR4 ;  /* 0x0000000490907c20 */ /* 0x000fe20008410000 */
[----:B------:R-:W-:-:S03]  /*a870*/  F2FP.BF16.F32.PACK_AB R95, R131, R142 ;  /* 0x0000008e835f723e */ /* 0x000fc600000010ff */
[----:B------:R-:W-:Y:S01]  /*a880*/  @P2 FMUL.FTZ R130, R144, R99 ;  /* 0x0000006390822220 */ /* 0x000fe20000410000 */
[----:B------:R-:W-:Y:S01]  /*a890*/  MOV R99, RZ ;  /* 0x000000ff00637202 */ /* 0x000fe20000000f00 */
[----:B------:R-:W-:-:S05]  /*a8a0*/  @P2 FMUL.FTZ R99, R145, R144 ;  /* 0x0000009091632220 */ /* 0x000fca0000410000 */
[----:B------:R-:W-:Y:S01]  /*a8b0*/  F2FP.BF16.F32.PACK_AB R99, R99, R137 ;  /* 0x000000896363723e */ /* 0x000fe200000010ff */
[----:B------:R-:W-:Y:S06]  /*a8c0*/  BRA `(.L_x_1191) ;  /* 0x0000000400d47947 */ /* 0x000fec0003800000 */
.L_x_1190:
[--C-:B------:R-:W-:Y:S01]  /*a8d0*/  FFMA.FTZ R128, R128, UR13, R104.reuse ;  /* 0x0000000d80807c23 */ /* 0x100fe20008010068 */
[----:B------:R-:W-:Y:S01]  /*a8e0*/  LOP3.LUT P2, RZ, R130, 0xff, RZ, 0xc0, !PT ;  /* 0x000000ff82ff7812 */ /* 0x000fe2000784c0ff */
[--C-:B------:R-:W-:Y:S01]  /*a8f0*/  FFMA.FTZ R140, R140, UR13, R104.reuse ;  /* 0x0000000d8c8c7c23 */ /* 0x100fe20008010068 */
[----:B------:R-:W-:Y:S01]  /*a900*/  FFMA.FTZ R129, R129, UR13, R104 ;  /* 0x0000000d81817c23 */ /* 0x000fe20008010068 */
[----:B------:R-:W-:Y:S01]  /*a910*/  FADD.FTZ R128, R132, -R128 ;  /* 0x8000008084807221 */ /* 0x000fe20000010000 */
[----:B------:R-:W-:Y:S01]  /*a920*/  SHF.L.U32 R132, R60, 0x10, RZ ;  /* 0x000000103c847819 */ /* 0x000fe200000006ff */
[----:B------:R-:W-:Y:S01]  /*a930*/  FADD.FTZ R140, R141, -R140 ;  /* 0x8000008c8d8c7221 */ /* 0x000fe20000010000 */
[----:B------:R-:W-:Y:S01]  /*a940*/  FADD.FTZ R129, R133, -R129 ;  /* 0x8000008185817221 */ /* 0x000fe20000010000 */
[----:B------:R-:W-:Y:S01]  /*a950*/  SHF.L.U32 R133, R61, 0x10, RZ ;  /* 0x000000103d857819 */ /* 0x000fe200000006ff */
[----:B------:R-:W-:Y:S01]  /*a960*/  FFMA.FTZ R142, R142, UR13, R104 ;  /* 0x0000000d8e8e7c23 */ /* 0x000fe20008010068 */
[----:B------:R-:W-:Y:S01]  /*a970*/  FFMA.FTZ R128, R128, UR12, R132 ;  /* 0x0000000c80807c23 */ /* 0x000fe20008010084 */
[----:B------:R-:W-:-:S02]  /*a980*/  HFMA2 R132, -RZ, RZ, 0, 0 ;  /* 0x00000000ff847431 */ /* 0x000fc400000001ff */
[----:B------:R-:W-:Y:S01]  /*a990*/  FFMA.FTZ R134, R134, UR13, R104 ;  /* 0x0000000d86867c23 */ /* 0x000fe20008010068 */
[----:B------:R-:W-:Y:S01]  /*a9a0*/  FFMA.FTZ R129, R129, UR12, R133 ;  /* 0x0000000c81817c23 */ /* 0x000fe20008010085 */
[----:B------:R-:W-:Y:S01]  /*a9b0*/  FMUL.FTZ R128, R128, UR5 ;  /* 0x0000000580807c20 */ /* 0x000fe20008410000 */
[----:B------:R-:W-:Y:S02]  /*a9c0*/  @P2 IMAD.U32 R139, R80, 0x10000, RZ ;  /* 0x00010000508b2824 */ /* 0x000fe400078e00ff */
[----:B------:R-:W-:Y:S02]  /*a9d0*/  HFMA2 R133, -RZ, RZ, 0, 0 ;  /* 0x00000000ff857431 */ /* 0x000fe400000001ff */
[----:B------:R-:W-:Y:S01]  /*a9e0*/  FMUL.FTZ R129, R129, UR5 ;  /* 0x0000000581817c20 */ /* 0x000fe20008410000 */
[----:B------:R-:W-:Y:S01]  /*a9f0*/  FMUL.FTZ R138, R128, UR4 ;  /* 0x00000004808a7c20 */ /* 0x000fe20008410000 */
[----:B-----5:R-:W-:Y:S01]  /*aa00*/  @P2 SHF.L.U32 R128, R96, 0x10, RZ ;  /* 0x0000001060802819 */ /* 0x020fe200000006ff */
[----:B------:R-:W-:Y:S01]  /*aa10*/  FADD.FTZ R142, R143, -R142 ;  /* 0x8000008e8f8e7221 */ /* 0x000fe20000010000 */
[----:B------:R-:W-:Y:S01]  /*aa20*/  FADD.FTZ R134, R136, -R134 ;  /* 0x8000008688867221 */ /* 0x000fe20000010000 */
[----:B------:R-:W-:Y:S01]  /*aa30*/  SHF.L.U32 R136, R62, 0x10, RZ ;  /* 0x000000103e887819 */ /* 0x000fe200000006ff */
[----:B------:R-:W-:Y:S01]  /*aa40*/  FFMA.FTZ R144, R144, UR13, R104 ;  /* 0x0000000d90907c23 */ /* 0x000fe20008010068 */
[-C--:B------:R-:W-:Y:S01]  /*aa50*/  @P2 FMUL.FTZ R132, R128, R138.reuse ;  /* 0x0000008a80842220 */ /* 0x080fe20000410000 */
[----:B------:R-:W-:Y:S01]  /*aa60*/  MOV R128, RZ ;  /* 0x000000ff00807202 */ /* 0x000fe20000000f00 */
[----:B------:R-:W-:Y:S01]  /*aa70*/  @P2 FMUL.FTZ R128, R139, R138 ;  /* 0x0000008a8b802220 */ /* 0x000fe20000410000 */
[----:B------:R-:W-:Y:S01]  /*aa80*/  LOP3.LUT P2, RZ, R130, 0xff00, RZ, 0xc0, !PT ;  /* 0x0000ff0082ff7812 */ /* 0x000fe2000784c0ff */
[----:B------:R-:W-:Y:S01]  /*aa90*/  FFMA.FTZ R134, R134, UR12, R136 ;  /* 0x0000000c86867c23 */ /* 0x000fe20008010088 */
[----:B------:R-:W-:Y:S01]  /*aaa0*/  PRMT R138, R60, 0x7632, R138 ;  /* 0x000076323c8a7816 */ /* 0x000fe2000000008a */
[----:B------:R-:W-:Y:S01]  /*aab0*/  FADD.FTZ R144, R145, -R144 ;  /* 0x8000009091907221 */ /* 0x000fe20000010000 */
[----:B------:R-:W-:Y:S01]  /*aac0*/  LOP3.LUT P3, RZ, R131, 0xff00, RZ, 0xc0, !PT ;  /* 0x0000ff0083ff7812 */ /* 0x000fe2000786c0ff */
[----:B------:R-:W-:Y:S01]  /*aad0*/  FMUL.FTZ R134, R134, UR5 ;  /* 0x0000000586867c20 */ /* 0x000fe20008410000 */
[----:B------:R-:W-:Y:S01]  /*aae0*/  SHF.L.U32 R138, R138, 0x10, RZ ;  /* 0x000000108a8a7819 */ /* 0x000fe200000006ff */
[----:B------:R-:W-:Y:S01]  /*aaf0*/  FFMA.FTZ R135, R135, UR13, R104 ;  /* 0x0000000d87877c23 */ /* 0x000fe20008010068 */
[----:B------:R-:W-:Y:S01]  /*ab00*/  LOP3.LUT P4, RZ, R131, 0xff0000, RZ, 0xc0, !PT ;  /* 0x00ff000083ff7812 */ /* 0x000fe2000788c0ff */
[----:B------:R-:W-:Y:S01]  /*ab10*/  FMUL.FTZ R136, R134, UR4 ;  /* 0x0000000486887c20 */ /* 0x000fe20008410000 */
[----:B------:R-:W-:-:S02]  /*ab20*/  HFMA2 R134, -RZ, RZ, 0, 0 ;  /* 0x00000000ff867431 */ /* 0x000fc400000001ff */
[----:B------:R-:W-:Y:S01]  /*ab30*/  FFMA.FTZ R138, R140, UR12, R138 ;  /* 0x0000000c8c8a7c23 */ /* 0x000fe2000801008a */
[----:B------:R-:W-:Y:S01]  /*ab40*/  FADD.FTZ R135, R137, -R135 ;  /* 0x8000008789877221 */ /* 0x000fe20000010000 */
[----:B------:R-:W-:Y:S01]  /*ab50*/  @P2 PRMT R96, R96, 0x7632, R96 ;  /* 0x0000763260602816 */ /* 0x000fe20000000060 */
[----:B------:R-:W-:Y:S01]  /*ab60*/  FFMA.FTZ R146, R146, UR13, R104 ;  /* 0x0000000d92927c23 */ /* 0x000fe20008010068 */
[----:B------:R-:W-:Y:S01]  /*ab70*/  FMUL.FTZ R138, R138, UR5 ;  /* 0x000000058a8a7c20 */ /* 0x000fe20008410000 */
[----:B------:R-:W-:Y:S02]  /*ab80*/  @P2 SHF.L.U32 R140, R161, 0x10, RZ ;  /* 0x00000010a18c2819 */ /* 0x000fe400000006ff */
[----:B------:R-:W-:Y:S01]  /*ab90*/  @P2 SHF.L.U32 R96, R96, 0x10, RZ ;  /* 0x0000001060602819 */ /* 0x000fe200000006ff */
[----:B------:R-:W-:Y:S01]  /*aba0*/  FMUL.FTZ R139, R138, UR4 ;  /* 0x000000048a8b7c20 */ /* 0x000fe20008410000 */
[----:B------:R-:W-:-:S03]  /*abb0*/  HFMA2 R138, -RZ, RZ, 0, 0 ;  /* 0x00000000ff8a7431 */ /* 0x000fc600000001ff */
[-C--:B------:R-:W-:Y:S01]  /*abc0*/  @P2 FMUL.FTZ R138, R96, R139.reuse ;  /* 0x0000008b608a2220 */ /* 0x080fe20000410000 */
[----:B------:R-:W-:Y:S01]  /*abd0*/  MOV R96, RZ ;  /* 0x000000ff00607202 */ /* 0x000fe20000000f00 */
[----:B------:R-:W-:Y:S01]  /*abe0*/  @P2 FMUL.FTZ R96, R140, R139 ;  /* 0x0000008b8c602220 */ /* 0x000fe20000410000 */
[----:B------:R-:W-:Y:S01]  /*abf0*/  LOP3.LUT P2, RZ, R130, 0xff0000, RZ, 0xc0, !PT ;  /* 0x00ff000082ff7812 */ /* 0x000fe2000784c0ff */
[----:B------:R-:W-:-:S03]  /*ac00*/  FMUL.FTZ R139, R129, UR4 ;  /* 0x00000004818b7c20 */ /* 0x000fc60008410000 */
[----:B------:R-:W-:-:S09]  /*ac10*/  F2FP.BF16.F32.PACK_AB R96, R96, R128 ;  /* 0x000000806060723e */ /* 0x000fd200000010ff */
[----:B------:R-:W-:Y:S02]  /*ac20*/  @P2 SHF.L.U32 R129, R97, 0x10, RZ ;  /* 0x0000001061812819 */ /* 0x000fe400000006ff */
[----:B------:R-:W-:-:S03]  /*ac30*/  @P2 SHF.L.U32 R140, R81, 0x10, RZ ;  /* 0x00000010518c2819 */ /* 0x000fc600000006ff */
[-C--:B------:R-:W-:Y:S01]  /*ac40*/  @P2 FMUL.FTZ R133, R129, R139.reuse ;  /* 0x0000008b81852220 */ /* 0x080fe20000410000 */
[----:B------:R-:W-:Y:S01]  /*ac50*/  MOV R129, RZ ;  /* 0x000000ff00817202 */ /* 0x000fe20000000f00 */
[----:B------:R-:W-:Y:S01]  /*ac60*/  @P2 FMUL.FTZ R129, R140, R139 ;  /* 0x0000008b8c812220 */ /* 0x000fe20000410000 */
[----:B------:R-:W-:Y:S02]  /*ac70*/  LOP3.LUT P2, RZ, R130, 0xff000000, RZ, 0xc0, !PT ;  /* 0xff00000082ff7812 */ /* 0x000fe4000784c0ff */
[----:B------:R-:W-:-:S04]  /*ac80*/  PRMT R139, R61, 0x7632, R139 ;  /* 0x000076323d8b7816 */ /* 0x000fc8000000008b */
[----:B------:R-:W-:-:S05]  /*ac90*/  SHF.L.U32 R139, R139, 0x10, RZ ;  /* 0x000000108b8b7819 */ /* 0x000fca00000006ff */
[----:B------:R-:W-:Y:S02]  /*aca0*/  FFMA.FTZ R139, R142, UR12, R139 ;  /* 0x0000000c8e8b7c23 */ /* 0x000fe4000801008b */
[----:B------:R-:W-:Y:S01]  /*acb0*/  @P2 PRMT R97, R97, 0x7632, R97 ;  /* 0x0000763261612816 */ /* 0x000fe20000000061 */
[----:B------:R-:W-:Y:S02]  /*acc0*/  @P2 IMAD.U32 R141, R160, 0x10000, RZ ;  /* 0x00010000a08d2824 */ /* 0x000fe400078e00ff */
[----:B------:R-:W-:Y:S01]  /*acd0*/  FMUL.FTZ R139, R139, UR5 ;  /* 0x000000058b8b7c20 */ /* 0x000fe20008410000 */
[----:B------:R-:W-:-:S03]  /*ace0*/  @P2 SHF.L.U32 R97, R97, 0x10, RZ ;  /* 0x0000001061612819 */ /* 0x000fc600000006ff */
[----:B------:R-:W-:Y:S01]  /*acf0*/  FMUL.FTZ R140, R139, UR4 ;  /* 0x000000048b8c7c20 */ /* 0x000fe20008410000 */
[----:B------:R-:W-:-:S03]  /*ad00*/  HFMA2 R139, -RZ, RZ, 0, 0 ;  /* 0x00000000ff8b7431 */ /* 0x000fc600000001ff */
        /* <DEDUP_REMOVED lines=11> */
[----:B------:R-:W-:Y:S02]  /*adc0*/  PRMT R136, R62, 0x7632, R136 ;  /* 0x000076323e887816 */ /* 0x000fe40000000088 */
[----:B------:R-:W-:-:S02]  /*add0*/  ISETP.GE.U32.AND P2, PT, R130, RZ, PT ;  /* 0x000000ff8200720c */ /* 0x000fc40003f46070 */
[----:B------:R-:W-:Y:S02]  /*ade0*/  SHF.L.U32 R136, R136, 0x10, RZ ;  /* 0x0000001088887819 */ /* 0x000fe400000006ff */
[----:B------:R-:W-:Y:S02]  /*adf0*/  @P3 SHF.L.U32 R98, R98, 0x10, RZ ;  /* 0x0000001062623819 */ /* 0x000fe400000006ff */
[----:B------:R-:W-:Y:S01]  /*ae00*/  ISETP.GE.U32.AND.EX P2, PT, R131, 0x1000000, PT, P2 ;  /* 0x010000008300780c */ /* 0x000fe20003f46120 */
[----:B------:R-:W-:Y:S01]  /*ae10*/  FFMA.FTZ R136, R144, UR12, R136 ;  /* 0x0000000c90887c23 */ /* 0x000fe20008010088 */
[----:B------:R-:W-:Y:S02]  /*ae20*/  @P3 SHF.L.U32 R131, R159, 0x10, RZ ;  /* 0x000000109f833819 */ /* 0x000fe400000006ff */
[----:B------:R-:W-:Y:S01]  /*ae30*/  @P4 SHF.L.U32 R141, R83, 0x10, RZ ;  /* 0x00000010538d4819 */ /* 0x000fe200000006ff */
[----:B------:R-:W-:Y:S01]  /*ae40*/  FMUL.FTZ R130, R136, UR5 ;  /* 0x0000000588827c20 */ /* 0x000fe20008410000 */
[----:B------:R-:W-:-:S03]  /*ae50*/  HFMA2 R136, -RZ, RZ, 0, 0 ;  /* 0x00000000ff887431 */ /* 0x000fc600000001ff */
[----:B------:R-:W-:-:S04]  /*ae60*/  FMUL.FTZ R130, R130, UR4 ;  /* 0x0000000482827c20 */ /* 0x000fc80008410000 */
[-C--:B------:R-:W-:Y:S01]  /*ae70*/  @P3 FMUL.FTZ R136, R98, R130.reuse ;  /* 0x0000008262883220 */ /* 0x080fe20000410000 */
        /* <DEDUP_REMOVED lines=9> */
[----:B------:R-:W-:Y:S01]  /*af10*/  SHF.L.U32 R131, R131, 0x10, RZ ;  /* 0x0000001083837819 */ /* 0x000fe200000006ff */
[----:B------:R-:W-:Y:S02]  /*af20*/  HFMA2 R135, -RZ, RZ, 0, 0 ;  /* 0x00000000ff877431 */ /* 0x000fe400000001ff */
[----:B------:R-:W-:Y:S02]  /*af30*/  FMUL.FTZ R137, R137, UR4 ;  /* 0x0000000489897c20 */ /* 0x000fe40008410000 */
[----:B------:R-:W-:Y:S01]  /*af40*/  FFMA.FTZ R130, R130, UR12, R131 ;  /* 0x0000000c82827c23 */ /* 0x000fe20008010083 */
[----:B------:R-:W-:-:S03]  /*af50*/  @P4 SHF.L.U32 R131, R99, 0x10, RZ ;  /* 0x0000001063834819 */ /* 0x000fc600000006ff */
[----:B------:R-:W-:Y:S02]  /*af60*/  FMUL.FTZ R130, R130, UR5 ;  /* 0x0000000582827c20 */ /* 0x000fe40008410000 */
[-C--:B------:R-:W-:Y:S01]  /*af70*/  @P4 FMUL.FTZ R135, R131, R137.reuse ;  /* 0x0000008983874220 */ /* 0x080fe20000410000 */
[----:B------:R-:W-:Y:S02]  /*af80*/  IMAD.MOV.U32 R131, RZ, RZ, RZ ;  /* 0x000000ffff837224 */ /* 0x000fe400078e00ff */
[----:B------:R-:W-:Y:S01]  /*af90*/  @P4 FMUL.FTZ R131, R141, R137 ;  /* 0x000000898d834220 */ /* 0x000fe20000410000 */
[----:B------:R-:W-:Y:S01]  /*afa0*/  @P2 PRMT R137, R99, 0x7632, R137 ;  /* 0x0000763263892816 */ /* 0x000fe20000000089 */
[----:B------:R-:W-:Y:S01]  /*afb0*/  FMUL.FTZ R141, R130, UR4 ;  /* 0x00000004828d7c20 */ /* 0x000fe20008410000 */
[----:B------:R-:W-:Y:S01]  /*afc0*/  MOV R99, RZ ;  /* 0x000000ff00637202 */ /* 0x000fe20000000f00 */
[----:B------:R-:W-:Y:S01]  /*afd0*/  HFMA2 R130, -RZ, RZ, 0, 0 ;  /* 0x00000000ff827431 */ /* 0x000fe200000001ff */
[----:B------:R-:W-:Y:S01]  /*afe0*/  @P2 SHF.L.U32 R137, R137, 0x10, RZ ;  /* 0x0000001089892819 */ /* 0x000fe200000006ff */
[----:B------:R-:W-:-:S04]  /*aff0*/  @P2 FMUL.FTZ R99, R142, R141 ;  /* 0x0000008d8e632220 */ /* 0x000fc80000410000 */
[----:B------:R-:W-:Y:S01]  /*b000*/  @P2 FMUL.FTZ R130, R137, R141 ;  /* 0x0000008d89822220 */ /* 0x000fe20000410000 */
[----:B------:R-:W-:-:S07]  /*b010*/  F2FP.BF16.F32.PACK_AB R99, R99, R131 ;  /* 0x000000836363723e */ /* 0x000fce00000010ff */
.L_x_1191:
        /* <DEDUP_REMOVED lines=19> */
[----:B------:R-:W-:Y:S01]  /*b150*/  MOV R107, RZ ;  /* 0x000000ff006b7202 */ /* 0x000fe20000000f00 */
[----:B------:R-:W-:Y:S02]  /*b160*/  HFMA2 R108, -RZ, RZ, 0, 0 ;  /* 0x00000000ff6c7431 */ /* 0x000fe400000001ff */
[----:B------:R-:W-:Y:S01]  /*b170*/  FADD.FTZ R95, R115, -R122 ;  /* 0x8000007a735f7221 */ /* 0x000fe20000010000 */
[----:B------:R-:W-:Y:S01]  /*b180*/  FFMA.FTZ R92, R92, UR12, R93 ;  /* 0x0000000c5c5c7c23 */ /* 0x000fe2000801005d */
[----:B------:R-:W-:Y:S01]  /*b190*/  IMAD.MOV.U32 R115, RZ, RZ, RZ ;  /* 0x000000ffff737224 */ /* 0x000fe200078e00ff */
[----:B------:R-:W-:Y:S01]  /*b1a0*/  LOP3.LUT P3, RZ, R120, 0xff0000, RZ, 0xc0, !PT ;  /* 0x00ff000078ff7812 */ /* 0x000fe2000786c0ff */
[--C-:B------:R-:W-:Y:S01]  /*b1b0*/  FFMA.FTZ R124, R124, UR13, R104.reuse ;  /* 0x0000000d7c7c7c23 */ /* 0x100fe20008010068 */
[----:B------:R-:W-:Y:S01]  /*b1c0*/  FMUL.FTZ R93, R92, UR5 ;  /* 0x000000055c5d7c20 */ /* 0x000fe20008410000 */
[--C-:B------:R-:W-:Y:S01]  /*b1d0*/  FFMA.FTZ R111, R111, UR13, R104.reuse ;  /* 0x0000000d6f6f7c23 */ /* 0x100fe20008010068 */
[----:B-----5:R-:W-:Y:S01]  /*b1e0*/  @P2 SHF.L.U32 R94, R96, 0x10, RZ ;  /* 0x00000010605e2819 */ /* 0x020fe200000006ff */
[--C-:B------:R-:W-:Y:S01]  /*b1f0*/  FFMA.FTZ R125, R125, UR13, R104.reuse ;  /* 0x0000000d7d7d7c23 */ /* 0x100fe20008010068 */
[----:B------:R-:W-:Y:S01]  /*b200*/  FMUL.FTZ R93, R93, UR4 ;  /* 0x000000045d5d7c20 */ /* 0x000fe20008410000 */
[--C-:B------:R-:W-:Y:S01]  /*b210*/  FFMA.FTZ R118, R118, UR13, R104.reuse ;  /* 0x0000000d76767c23 */ /* 0x100fe20008010068 */
[----:B------:R-:W-:Y:S01]  /*b220*/  FFMA.FTZ R126, R126, UR13, R104 ;  /* 0x0000000d7e7e7c23 */ /* 0x000fe20008010068 */
[----:B------:R-:W-:Y:S01]  /*b230*/  FADD.FTZ R125, R117, -R125 ;  /* 0x8000007d757d7221 */ /* 0x000fe20000010000 */
[----:B------:R-:W-:Y:S01]  /*b240*/  @P2 FMUL.FTZ R107, R93, R94 ;  /* 0x0000005e5d6b2220 */ /* 0x000fe20000410000 */
[----:B------:R-:W-:Y:S01]  /*b250*/  @P2 SHF.L.U32 R94, R84, 0x10, RZ ;  /* 0x00000010545e2819 */ /* 0x000fe200000006ff */
[----:B------:R-:W-:Y:S01]  /*b260*/  FADD.FTZ R118, R119, -R118 ;  /* 0x8000007677767221 */ /* 0x000fe20000010000 */
[----:B------:R-:W-:Y:S01]  /*b270*/  @P3 SHF.L.U32 R122, R85, 0x10, RZ ;  /* 0x00000010557a3819 */ /* 0x000fe200000006ff */
[----:B------:R-:W-:-:S02]  /*b280*/  FADD.FTZ R126, R123, -R126 ;  /* 0x8000007e7b7e7221 */ /* 0x000fc40000010000 */
        /* <DEDUP_REMOVED lines=28> */
[----:B------:R-:W-:Y:S01]  /*b450*/  FADD.FTZ R122, R116, -R124 ;  /* 0x8000007c747a7221 */ /* 0x000fe20000010000 */
[----:B------:R-:W-:Y:S01]  /*b460*/  HFMA2 R116, -RZ, RZ, 0, 0 ;  /* 0x00000000ff747431 */ /* 0x000fe200000001ff */
        /* <DEDUP_REMOVED lines=12> */
[----:B------:R-:W-:Y:S02]  /*b530*/  SHF.L.U32 R111, R58, 0x10, RZ ;  /* 0x000000103a6f7819 */ /* 0x000fe400000006ff */
[----:B------:R-:W-:Y:S02]  /*b540*/  LOP3.LUT P2, RZ, R121, 0xff, RZ, 0xc0, !PT ;  /* 0x000000ff79ff7812 */ /* 0x000fe4000784c0ff */
[----:B------:R-:W-:Y:S01]  /*b550*/  F2FP.BF16.F32.PACK_AB R97, R97, R109 ;  /* 0x0000006d6161723e */ /* 0x000fe200000010ff */
[----:B------:R-:W-:Y:S01]  /*b560*/  FFMA.FTZ R94, R94, UR12, R111 ;  /* 0x0000000c5e5e7c23 */ /* 0x000fe2000801006f */
[----:B------:R-:W-:-:S03]  /*b570*/  HFMA2 R111, -RZ, RZ, 0, 0 ;  /* 0x00000000ff6f7431 */ /* 0x000fc600000001ff */
[----:B------:R-:W-:-:S04]  /*b580*/  FMUL.FTZ R114, R94, UR5 ;  /* 0x000000055e727c20 */ /* 0x000fc80008410000 */
[----:B------:R-:W-:Y:S02]  /*b590*/  FMUL.FTZ R114, R114, UR4 ;  /* 0x0000000472727c20 */ /* 0x000fe40008410000 */
[----:B------:R-:W-:Y:S01]  /*b5a0*/  @P2 IMAD.U32 R124, R98, 0x10000, RZ ;  /* 0x00010000627c2824 */ /* 0x000fe200078e00ff */
[----:B------:R-:W-:-:S03]  /*b5b0*/  @P2 SHF.L.U32 R127, R86, 0x10, RZ ;  /* 0x00000010567f2819 */ /* 0x000fc600000006ff */
[----:B------:R-:W-:Y:S01]  /*b5c0*/  @P2 FMUL.FTZ R111, R114, R124 ;  /* 0x0000007c726f2220 */ /* 0x000fe20000410000 */
[----:B------:R-:W-:Y:S01]  /*b5d0*/  MOV R124, RZ ;  /* 0x000000ff007c7202 */ /* 0x000fe20000000f00 */
[----:B------:R-:W-:Y:S01]  /*b5e0*/  @P2 FMUL.FTZ R124, R127, R114 ;  /* 0x000000727f7c2220 */ /* 0x000fe20000410000 */
[----:B------:R-:W-:Y:S01]  /*b5f0*/  LOP3.LUT P2, RZ, R121, 0xff00, RZ, 0xc0, !PT ;  /* 0x0000ff0079ff7812 */ /* 0x000fe2000784c0ff */
[----:B------:R-:W-:Y:S01]  /*b600*/  HFMA2 R114, -RZ, RZ, 0, 0 ;  /* 0x00000000ff727431 */ /* 0x000fe200000001ff */
        /* <DEDUP_REMOVED lines=11> */
[----:B------:R-:W-:Y:S01]  /*b6c0*/  @P2 FMUL.FTZ R98, R125, R117 ;  /* 0x000000757d622220 */ /* 0x000fe20000410000 */
[----:B------:R-:W-:Y:S01]  /*b6d0*/  LOP3.LUT P2, RZ, R121, 0xff0000, RZ, 0xc0, !PT ;  /* 0x00ff000079ff7812 */ /* 0x000fe2000784c0ff */
[----:B------:R-:W-:Y:S01]  /*b6e0*/  HFMA2 R117, -RZ, RZ, 0, 0 ;  /* 0x00000000ff757431 */ /* 0x000fe200000001ff */
[----:B------:R-:W-:Y:S02]  /*b6f0*/  SHF.L.U32 R125, R59, 0x10, RZ ;  /* 0x000000103b7d7819 */ /* 0x000fe400000006ff */
[----:B------:R-:W-:-:S03]  /*b700*/  F2FP.BF16.F32.PACK_AB R98, R98, R124 ;  /* 0x0000007c6262723e */ /* 0x000fc600000010ff */
[----:B------:R-:W-:-:S04]  /*b710*/  FFMA.FTZ R125, R118, UR12, R125 ;  /* 0x0000000c767d7c23 */ /* 0x000fc8000801007d */
        /* <DEDUP_REMOVED lines=8> */
[----:B------:R-:W-:Y:S01]  /*b7a0*/  IMAD.MOV.U32 R118, RZ, RZ, RZ ;  /* 0x000000ffff767224 */ /* 0x000fe200078e00ff */
[----:B------:R-:W-:Y:S02]  /*b7b0*/  PRMT R120, R59, 0x7632, R120 ;  /* 0x000076323b787816 */ /* 0x000fe40000000078 */
[----:B------:R-:W-:Y:S02]  /*b7c0*/  ISETP.GE.U32.AND.EX P2, PT, R121, 0x1000000, PT, P2 ;  /* 0x010000007900780c */ /* 0x000fe40003f46120 */
[----:B------:R-:W-:-:S05]  /*b7d0*/  SHF.L.U32 R120, R120, 0x10, RZ ;  /* 0x0000001078787819 */ /* 0x000fca00000006ff */
[----:B------:R-:W-:-:S04]  /*b7e0*/  FFMA.FTZ R120, R126, UR12, R120 ;  /* 0x0000000c7e787c23 */ /* 0x000fc80008010078 */
[C---:B------:R-:W-:Y:S01]  /*b7f0*/  FMUL.FTZ R121, R120.reuse, UR5 ;  /* 0x0000000578797c20 */ /* 0x040fe20008410000 */
[----:B------:R-:W-:Y:S02]  /*b800*/  F2FP.BF16.F32.PACK_AB R95, R120, R125 ;  /* 0x0000007d785f723e */ /* 0x000fe400000010ff */
[----:B------:R-:W-:Y:S01]  /*b810*/  @P2 PRMT R99, R99, 0x7632, R99 ;  /* 0x0000763263632816 */ /* 0x000fe20000000063 */
[----:B------:R-:W-:Y:S01]  /*b820*/  FMUL.FTZ R121, R121, UR4 ;  /* 0x0000000479797c20 */ /* 0x000fe20008410000 */
[----:B------:R-:W-:Y:S02]  /*b830*/  @P2 SHF.L.U32 R123, R131, 0x10, RZ ;  /* 0x00000010837b2819 */ /* 0x000fe400000006ff */
[----:B------:R-:W-:-:S05]  /*b840*/  @P2 SHF.L.U32 R99, R99, 0x10, RZ ;  /* 0x0000001063632819 */ /* 0x000fca00000006ff */
[----:B------:R-:W-:Y:S01]  /*b850*/  @P2 FMUL.FTZ R118, R121, R99 ;  /* 0x0000006379762220 */ /* 0x000fe20000410000 */
[----:B------:R-:W-:Y:S02]  /*b860*/  HFMA2 R99, -RZ, RZ, 0, 0 ;  /* 0x00000000ff637431 */ /* 0x000fe400000001ff */
[----:B------:R-:W-:-:S05]  /*b870*/  @P2 FMUL.FTZ R99, R123, R121 ;  /* 0x000000797b632220 */ /* 0x000fca0000410000 */
[----:B------:R-:W-:Y:S01]  /*b880*/  F2FP.BF16.F32.PACK_AB R99, R99, R119 ;  /* 0x000000776363723e */ /* 0x000fe200000010ff */
[----:B------:R-:W-:Y:S06]  /*b890*/  BRA `(.L_x_1193) ;  /* 0x0000000400d47947 */ /* 0x000fec0003800000 */
.L_x_1192:
[--C-:B------:R-:W-:Y:S01]  /*b8a0*/  FFMA.FTZ R107, R107, UR13, R104.reuse ;  /* 0x0000000d6b6b7c23 */ /* 0x100fe20008010068 */
[----:B------:R-:W-:Y:S01]  /*b8b0*/  LOP3.LUT P2, RZ, R120, 0xff, RZ, 0xc0, !PT ;  /* 0x000000ff78ff7812 */ /* 0x000fe2000784c0ff */
[--C-:B------:R-:W-:Y:S01]  /*b8c0*/  FFMA.FTZ R122, R122, UR13, R104.reuse ;  /* 0x0000000d7a7a7c23 */ /* 0x100fe20008010068 */
[----:B------:R-:W-:Y:S01]  /*b8d0*/  FFMA.FTZ R109, R109, UR13, R104 ;  /* 0x0000000d6d6d7c23 */ /* 0x000fe20008010068 */
[----:B------:R-:W-:Y:S01]  /*b8e0*/  FADD.FTZ R107, R108, -R107 ;  /* 0x8000006b6c6b7221 */ /* 0x000fe20000010000 */
[C---:B------:R-:W-:Y:S01]  /*b8f0*/  SHF.L.U32 R108, R56.reuse, 0x10, RZ ;  /* 0x00000010386c7819 */ /* 0x040fe200000006ff */
[----:B------:R-:W-:Y:S01]  /*b900*/  FADD.FTZ R122, R115, -R122 ;  /* 0x8000007a737a7221 */ /* 0x000fe20000010000 */
[----:B------:R-:W-:Y:S01]  /*b910*/  PRMT R115, R56, 0x7632, R115 ;  /* 0x0000763238737816 */ /* 0x000fe20000000073 */
[----:B------:R-:W-:Y:S01]  /*b920*/  FADD.FTZ R109, R110, -R109 ;  /* 0x8000006d6e6d7221 */ /* 0x000fe20000010000 */
[----:B------:R-:W-:Y:S01]  /*b930*/  SHF.L.U32 R110, R57, 0x10, RZ ;  /* 0x00000010396e7819 */ /* 0x000fe200000006ff */
[----:B------:R-:W-:Y:S01]  /*b940*/  FFMA.FTZ R107, R107, UR12, R108 ;  /* 0x0000000c6b6b7c23 */ /* 0x000fe2000801006c */
[----:B------:R-:W-:Y:S01]  /*b950*/  SHF.L.U32 R115, R115, 0x10, RZ ;  /* 0x0000001073737819 */ /* 0x000fe200000006ff */
[--C-:B------:R-:W-:Y:S01]  /*b960*/  FFMA.FTZ R124, R124, UR13, R104.reuse ;  /* 0x0000000d7c7c7c23 */ /* 0x100fe20008010068 */
[----:B------:R-:W-:Y:S01]  /*b970*/  FFMA.FTZ R111, R111, UR13, R104 ;  /* 0x0000000d6f6f7c23 */ /* 0x000fe20008010068 */
[----:B------:R-:W-:Y:S01]  /*b980*/  FMUL.FTZ R107, R107, UR5 ;  /* 0x000000056b6b7c20 */ /* 0x000fe20008410000 */
[----:B-----5:R-:W-:Y:S01]  /*b990*/  @P2 SHF.L.U32 R108, R96, 0x10, RZ ;  /* 0x00000010606c2819 */ /* 0x020fe200000006ff */
[----:B------:R-:W-:Y:S01]  /*b9a0*/  FFMA.FTZ R115, R122, UR12, R115 ;  /* 0x0000000c7a737c23 */ /* 0x000fe20008010073 */
[----:B------:R-:W-:Y:S01]  /*b9b0*/  @P2 SHF.L.U32 R128, R84, 0x10, RZ ;  /* 0x0000001054802819 */ /* 0x000fe200000006ff */
[----:B------:R-:W-:Y:S01]  /*b9c0*/  FMUL.FTZ R127, R107, UR4 ;  /* 0x000000046b7f7c20 */ /* 0x000fe20008410000 */
[----:B------:R-:W-:Y:S01]  /*b9d0*/  MOV R107, RZ ;  /* 0x000000ff006b7202 */ /* 0x000fe20000000f00 */
[----:B------:R-:W-:Y:S01]  /*b9e0*/  FMUL.FTZ R115, R115, UR5 ;  /* 0x0000000573737c20 */ /* 0x000fe20008410000 */
[----:B------:R-:W-:Y:S01]  /*b9f0*/  FFMA.FTZ R109, R109, UR12, R110 ;  /* 0x0000000c6d6d7c23 */ /* 0x000fe2000801006e */
[----:B------:R-:W-:Y:S01]  /*ba00*/  @P2 FMUL.FTZ R107, R108, R127 ;  /* 0x0000007f6c6b2220 */ /* 0x000fe20000410000 */
[----:B------:R-:W-:-:S02]  /*ba10*/  HFMA2 R108, -RZ, RZ, 0, 0 ;  /* 0x00000000ff6c7431 */ /* 0x000fc400000001ff */
[----:B------:R-:W-:Y:S01]  /*ba20*/  @P2 FMUL.FTZ R108, R128, R127 ;  /* 0x0000007f806c2220 */ /* 0x000fe20000410000 */
[----:B------:R-:W-:Y:S01]  /*ba30*/  LOP3.LUT P2, RZ, R120, 0xff00, RZ, 0xc0, !PT ;  /* 0x0000ff0078ff7812 */ /* 0x000fe2000784c0ff */
[----:B------:R-:W-:Y:S01]  /*ba40*/  FMUL.FTZ R122, R115, UR4 ;  /* 0x00000004737a7c20 */ /* 0x000fe20008410000 */
[----:B------:R-:W-:Y:S01]  /*ba50*/  MOV R115, RZ ;  /* 0x000000ff00737202 */ /* 0x000fe20000000f00 */
[----:B------:R-:W-:Y:S01]  /*ba60*/  FMUL.FTZ R109, R109, UR5 ;  /* 0x000000056d6d7c20 */ /* 0x000fe20008410000 */
[----:B------:R-:W-:Y:S01]  /*ba70*/  MOV R110, RZ ;  /* 0x000000ff006e7202 */ /* 0x000fe20000000f00 */
[----:B------:R-:W-:Y:S01]  /*ba80*/  FADD.FTZ R124, R116, -R124 ;  /* 0x8000007c747c7221 */ /* 0x000fe20000010000 */
[----:B------:R-:W-:Y:S01]  /*ba90*/  PRMT R116, R57, 0x7632, R116 ;  /* 0x0000763239747816 */ /* 0x000fe20000000074 */
[----:B------:R-:W-:Y:S01]  /*baa0*/  FADD.FTZ R111, R114, -R111 ;  /* 0x8000006f726f7221 */ /* 0x000fe20000010000 */
[----:B------:R-:W-:Y:S01]  /*bab0*/  SHF.L.U32 R114, R58, 0x10, RZ ;  /* 0x000000103a727819 */ /* 0x000fe200000006ff */
[--C-:B------:R-:W-:Y:S01]  /*bac0*/  FFMA.FTZ R125, R125, UR13, R104.reuse ;  /* 0x0000000d7d7d7c23 */ /* 0x100fe20008010068 */
[----:B------:R-:W-:Y:S01]  /*bad0*/  SHF.L.U32 R116, R116, 0x10, RZ ;  /* 0x0000001074747819 */ /* 0x000fe200000006ff */
[----:B------:R-:W-:Y:S01]  /*bae0*/  FFMA.FTZ R118, R118, UR13, R104 ;  /* 0x0000000d76767c23 */ /* 0x000fe20008010068 */
[----:B------:R-:W-:Y:S01]  /*baf0*/  LOP3.LUT P3, RZ, R121, 0xff00, RZ, 0xc0, !PT ;  /* 0x0000ff0079ff7812 */ /* 0x000fe2000786c0ff */
[----:B------:R-:W-:Y:S01]  /*bb00*/  FFMA.FTZ R111, R111, UR12, R114 ;  /* 0x0000000c6f6f7c23 */ /* 0x000fe20008010072 */
[----:B------:R-:W-:Y:S01]  /*bb10*/  @P2 PRMT R96, R96, 0x7632, R96 ;  /* 0x0000763260602816 */ /* 0x000fe20000000060 */
[----:B------:R-:W-:Y:S01]  /*bb20*/  FFMA.FTZ R116, R124, UR12, R116 ;  /* 0x0000000c7c747c23 */ /* 0x000fe20008010074 */
        /* <DEDUP_REMOVED lines=8> */
[----:B------:R-:W-:-:S02]  /*bbb0*/  HFMA2 R96, -RZ, RZ, 0, 0 ;  /* 0x00000000ff607431 */ /* 0x000fc400000001ff */
[----:B------:R-:W-:Y:S01]  /*bbc0*/  @P2 FMUL.FTZ R96, R127, R122 ;  /* 0x0000007a7f602220 */ /* 0x000fe20000410000 */
[----:B------:R-:W-:Y:S01]  /*bbd0*/  LOP3.LUT P2, RZ, R120, 0xff0000, RZ, 0xc0, !PT ;  /* 0x00ff000078ff7812 */ /* 0x000fe2000784c0ff */
[----:B------:R-:W-:Y:S01]  /*bbe0*/  FMUL.FTZ R122, R109, UR4 ;  /* 0x000000046d7a7c20 */ /* 0x000fe20008410000 */
[----:B------:R-:W-:Y:S01]  /*bbf0*/  FADD.FTZ R118, R119, -R118 ;  /* 0x8000007677767221 */ /* 0x000fe20000010000 */
[----:B------:R-:W-:Y:S01]  /*bc00*/  LOP3.LUT P4, RZ, R121, 0xff0000, RZ, 0xc0, !PT ;  /* 0x00ff000079ff7812 */ /* 0x000fe2000788c0ff */
[----:B------:R-:W-:Y:S01]  /*bc10*/  FFMA.FTZ R126, R126, UR13, R104 ;  /* 0x0000000d7e7e7c23 */ /* 0x000fe20008010068 */
[----:B------:R-:W-:-:S03]  /*bc20*/  F2FP.BF16.F32.PACK_AB R96, R96, R108 ;  /* 0x0000006c6060723e */ /* 0x000fc600000010ff */
[----:B------:R-:W-:-:S05]  /*bc30*/  FADD.FTZ R126, R123, -R126 ;  /* 0x8000007e7b7e7221 */ /* 0x000fca0000010000 */
[----:B------:R-:W-:Y:S01]  /*bc40*/  @P2 IMAD.U32 R109, R97, 0x10000, RZ ;  /* 0x00010000616d2824 */ /* 0x000fe200078e00ff */
[----:B------:R-:W-:Y:S02]  /*bc50*/  @P2 SHF.L.U32 R127, R85, 0x10, RZ ;  /* 0x00000010557f2819 */ /* 0x000fe400000006ff */
[----:B------:R-:W-:Y:S01]  /*bc60*/  @P4 SHF.L.U32 R119, R99, 0x10, RZ ;  /* 0x0000001063774819 */ /* 0x000fe200000006ff */
        /* <DEDUP_REMOVED lines=20> */
[----:B------:R-:W-:Y:S02]  /*bdb0*/  PRMT R114, R58, 0x7632, R114 ;  /* 0x000076323a727816 */ /* 0x000fe40000000072 */
[----:B------:R-:W-:-:S02]  /*bdc0*/  @P3 SHF.L.U32 R98, R98, 0x10, RZ ;  /* 0x0000001062623819 */ /* 0x000fc400000006ff */
[----:B------:R-:W-:Y:S02]  /*bdd0*/  SHF.L.U32 R114, R114, 0x10, RZ ;  /* 0x0000001072727819 */ /* 0x000fe400000006ff */
[----:B------:R-:W-:Y:S02]  /*bde0*/  ISETP.GE.U32.AND P2, PT, R120, RZ, PT ;  /* 0x000000ff7800720c */ /* 0x000fe40003f46070 */
[----:B------:R-:W-:Y:S01]  /*bdf0*/  @P3 SHF.L.U32 R120, R137, 0x10, RZ ;  /* 0x0000001089783819 */ /* 0x000fe200000006ff */
[----:B------:R-:W-:Y:S01]  /*be00*/  FFMA.FTZ R114, R125, UR12, R114 ;  /* 0x0000000c7d727c23 */ /* 0x000fe20008010072 */
[----:B------:R-:W-:Y:S02]  /*be10*/  ISETP.GE.U32.AND.EX P2, PT, R121, 0x1000000, PT, P2 ;  /* 0x010000007900780c */ /* 0x000fe40003f46120 */
[----:B------:R-:W-:Y:S01]  /*be20*/  @P4 SHF.L.U32 R121, R87, 0x10, RZ ;  /* 0x0000001057794819 */ /* 0x000fe200000006ff */
[----:B------:R-:W-:-:S04]  /*be30*/  FMUL.FTZ R114, R114, UR5 ;  /* 0x0000000572727c20 */ /* 0x000fc80008410000 */
[----:B------:R-:W-:Y:S01]  /*be40*/  FMUL.FTZ R117, R114, UR4 ;  /* 0x0000000472757c20 */ /* 0x000fe20008410000 */
[----:B------:R-:W-:-:S03]  /*be50*/  IMAD.MOV.U32 R114, RZ, RZ, RZ ;  /* 0x000000ffff727224 */ /* 0x000fc600078e00ff */
[-C--:B------:R-:W-:Y:S01]  /*be60*/  @P3 FMUL.FTZ R114, R98, R117.reuse ;  /* 0x0000007562723220 */ /* 0x080fe20000410000 */
[----:B------:R-:W-:Y:S01]  /*be70*/  MOV R98, RZ ;  /* 0x000000ff00627202 */ /* 0x000fe20000000f00 */
[----:B------:R-:W-:Y:S01]  /*be80*/  @P3 FMUL.FTZ R98, R120, R117 ;  /* 0x0000007578623220 */ /* 0x000fe20000410000 */
[----:B------:R-:W-:Y:S01]  /*be90*/  SHF.L.U32 R120, R59, 0x10, RZ ;  /* 0x000000103b787819 */ /* 0x000fe200000006ff */
[----:B------:R-:W-:Y:S01]  /*bea0*/  HFMA2 R117, -RZ, RZ, 0, 0 ;  /* 0x00000000ff757431 */ /* 0x000fe200000001ff */
[----:B------:R-:W-:Y:S02]  /*beb0*/  @P2 SHF.L.U32 R123, R131, 0x10, RZ ;  /* 0x00000010837b2819 */ /* 0x000fe400000006ff */
[----:B------:R-:W-:Y:S01]  /*bec0*/  F2FP.BF16.F32.PACK_AB R98, R98, R122 ;  /* 0x0000007a6262723e */ /* 0x000fe200000010ff */
[----:B------:R-:W-:Y:S01]  /*bed0*/  FFMA.FTZ R120, R118, UR12, R120 ;  /* 0x0000000c76787c23 */ /* 0x000fe20008010078 */
[----:B------:R-:W-:-:S03]  /*bee0*/  PRMT R118, R59, 0x7632, R118 ;  /* 0x000076323b767816 */ /* 0x000fc60000000076 */
[----:B------:R-:W-:Y:S01]  /*bef0*/  FMUL.FTZ R120, R120, UR5 ;  /* 0x0000000578787c20 */ /* 0x000fe20008410000 */
[----:B------:R-:W-:-:S03]  /*bf00*/  SHF.L.U32 R118, R118, 0x10, RZ ;  /* 0x0000001076767819 */ /* 0x000fc600000006ff */
[----:B------:R-:W-:Y:S02]  /*bf10*/  FMUL.FTZ R120, R120, UR4 ;  /* 0x0000000478787c20 */ /* 0x000fe40008410000 */
[----:B------:R-:W-:Y:S02]  /*bf20*/  FFMA.FTZ R118, R126, UR12, R118 ;  /* 0x0000000c7e767c23 */ /* 0x000fe40008010076 */
[-C--:B------:R-:W-:Y:S01]  /*bf30*/  @P4 FMUL.FTZ R117, R119, R120.reuse ;  /* 0x0000007877754220 */ /* 0x080fe20000410000 */
[----:B------:R-:W-:Y:S01]  /*bf40*/  MOV R119, RZ ;  /* 0x000000ff00777202 */ /* 0x000fe20000000f00 */
[----:B------:R-:W-:Y:S01]  /*bf50*/  FMUL.FTZ R118, R118, UR5 ;  /* 0x0000000576767c20 */ /* 0x000fe20008410000 */
[----:B------:R-:W-:Y:S01]  /*bf60*/  @P4 FMUL.FTZ R119, R121, R120 ;  /* 0x0000007879774220 */ /* 0x000fe20000410000 */
[----:B------:R-:W-:Y:S01]  /*bf70*/  @P2 PRMT R120, R99, 0x7632, R120 ;  /* 0x0000763263782816 */ /* 0x000fe20000000078 */
[----:B------:R-:W-:Y:S02]  /*bf80*/  HFMA2 R99, -RZ, RZ, 0, 0 ;  /* 0x00000000ff637431 */ /* 0x000fe400000001ff */
[----:B------:R-:W-:Y:S01]  /*bf90*/  FMUL.FTZ R121, R118, UR4 ;  /* 0x0000000476797c20 */ /* 0x000fe20008410000 */
[----:B------:R-:W-:-:S02]  /*bfa0*/  MOV R118, RZ ;  /* 0x000000ff00767202 */ /* 0x000fc40000000f00 */
[----:B------:R-:W-:Y:S01]  /*bfb0*/  @P2 SHF.L.U32 R120, R120, 0x10, RZ ;  /* 0x0000001078782819 */ /* 0x000fe200000006ff */
[----:B------:R-:W-:-:S04]  /*bfc0*/  @P2 FMUL.FTZ R99, R123, R121 ;  /* 0x000000797b632220 */ /* 0x000fc80000410000 */
[----:B------:R-:W-:Y:S01]  /*bfd0*/  @P2 FMUL.FTZ R118, R120, R121 ;  /* 0x0000007978762220 */ /* 0x000fe20000410000 */
[----:B------:R-:W-:-:S07]  /*bfe0*/  F2FP.BF16.F32.PACK_AB R99, R99, R119 ;  /* 0x000000776363723e */ /* 0x000fce00000010ff */
.L_x_1193:
        /* <DEDUP_REMOVED lines=14> */
[----:B------:R-:W-:Y:S01]  /*c0d0*/  FFMA.FTZ R40, R40, UR13, R104 ;  /* 0x0000000d28287c23 */ /* 0x000fe20008010068 */
[----:B------:R-:W-:Y:S01]  /*c0e0*/  LOP3.LUT P2, RZ, R112, 0xff, RZ, 0xc0, !PT ;  /* 0x000000ff70ff7812 */ /* 0x000fe2000784c0ff */
[----:B------:R-:W-:Y:S02]  /*c0f0*/  IMAD.U32 R92, R52, 0x10000, RZ ;  /* 0x00010000345c7824 */ /* 0x000fe400078e00ff */
[----:B------:R-:W-:Y:S02]  /*c100*/  HFMA2 R102, -RZ, RZ, 0, 0 ;  /* 0x00000000ff667431 */ /* 0x000fe400000001ff */
[----:B------:R-:W-:Y:S01]  /*c110*/  FADD.FTZ R40, R38, -R40 ;  /* 0x8000002826287221 */ /* 0x000fe20000010000 */
[--C-:B------:R-:W-:Y:S01]  /*c120*/  FFMA.FTZ R47, R47, UR13, R104.reuse ;  /* 0x0000000d2f2f7c23 */ /* 0x100fe20008010068 */
[----:B------:R-:W-:Y:S01]  /*c130*/  LOP3.LUT P3, RZ, R112, 0xff0000, RZ, 0xc0, !PT ;  /* 0x00ff000070ff7812 */ /* 0x000fe2000786c0ff */
[----:B------:R-:W-:Y:S01]  /*c140*/  FFMA.FTZ R49, R49, UR13, R104 ;  /* 0x0000000d31317c23 */ /* 0x000fe20008010068 */
[----:B------:R-:W-:Y:S01]  /*c150*/  FFMA.FTZ R92, R40, UR12, R92 ;  /* 0x0000000c285c7c23 */ /* 0x000fe2000801005c */
[----:B------:R-:W-:Y:S01]  /*c160*/  FADD.FTZ R39, R39, -R47 ;  /* 0x8000002f27277221 */ /* 0x000fe20000010000 */
[----:B------:R-:W-:-:S02]  /*c170*/  HFMA2 R47, -RZ, RZ, 0, 0 ;  /* 0x00000000ff2f7431 */ /* 0x000fc400000001ff */
[--C-:B------:R-:W-:Y:S01]  /*c180*/  FADD.FTZ R42, R42, -R49.reuse ;  /* 0x800000312a2a7221 */ /* 0x100fe20000010000 */
[----:B------:R-:W-:Y:S01]  /*c190*/  FMUL.FTZ R38, R92, UR5 ;  /* 0x000000055c267c20 */ /* 0x000fe20008410000 */
[----:B------:R-:W-:Y:S01]  /*c1a0*/  PRMT R49, R53, 0x7632, R49 ;  /* 0x0000763235317816 */ /* 0x000fe20000000031 */
[--C-:B------:R-:W-:Y:S01]  /*c1b0*/  FFMA.FTZ R50, R50, UR13, R104.reuse ;  /* 0x0000000d32327c23 */ /* 0x100fe20008010068 */
[----:B-----5:R-:W-:Y:S01]  /*c1c0*/  @P2 SHF.L.U32 R40, R96, 0x10, RZ ;  /* 0x0000001060282819 */ /* 0x020fe200000006ff */
[----:B------:R-:W-:Y:S01]  /*c1d0*/  FMUL.FTZ R38, R38, UR4 ;  /* 0x0000000426267c20 */ /* 0x000fe20008410000 */
[----:B------:R-:W-:Y:S01]  /*c1e0*/  @P2 SHF.L.U32 R93, R88, 0x10, RZ ;  /* 0x00000010585d2819 */ /* 0x000fe200000006ff */
[----:B------:R-:W-:Y:S01]  /*c1f0*/  IMAD.U32 R49, R49, 0x10000, RZ ;  /* 0x0001000031317824 */ /* 0x000fe200078e00ff */
[----:B------:R-:W-:Y:S01]  /*c200*/  @P3 SHF.L.U32 R95, R89, 0x10, RZ ;  /* 0x00000010595f3819 */ /* 0x000fe200000006ff */
[----:B------:R-:W-:Y:S01]  /*c210*/  @P2 FMUL.FTZ R102, R38, R40 ;  /* 0x0000002826662220 */ /* 0x000fe20000410000 */
[----:B------:R-:W-:Y:S01]  /*c220*/  MOV R40, RZ ;  /* 0x000000ff00287202 */ /* 0x000fe20000000f00 */
[----:B------:R-:W-:Y:S01]  /*c230*/  @P2 FMUL.FTZ R40, R93, R38 ;  /* 0x000000265d282220 */ /* 0x000fe20000410000 */
[----:B------:R-:W-:Y:S01]  /*c240*/  LOP3.LUT P2, RZ, R112, 0xff00, RZ, 0xc0, !PT ;  /* 0x0000ff0070ff7812 */ /* 0x000fe2000784c0ff */
[----:B------:R-:W-:Y:S01]  /*c250*/  FFMA.FTZ R93, R45, UR13, R104 ;  /* 0x0000000d2d5d7c23 */ /* 0x000fe20008010068 */
[----:B------:R-:W-:Y:S01]  /*c260*/  PRMT R38, R52, 0x7632, R38 ;  /* 0x0000763234267816 */ /* 0x000fe20000000026 */
[----:B------:R-:W-:Y:S01]  /*c270*/  FFMA.FTZ R42, R42, UR12, R49 ;  /* 0x0000000c2a2a7c23 */ /* 0x000fe20008010031 */
[----:B------:R-:W-:-:S02]  /*c280*/  HFMA2 R49, -RZ, RZ, 0, 0 ;  /* 0x00000000ff317431 */ /* 0x000fc400000001ff */
[----:B------:R-:W-:Y:S01]  /*c290*/  FADD.FTZ R93, R41, -R93 ;  /* 0x8000005d295d7221 */ /* 0x000fe20000010000 */
[----:B------:R-:W-:Y:S01]  /*c2a0*/  SHF.L.U32 R38, R38, 0x10, RZ ;  /* 0x0000001026267819 */ /* 0x000fe200000006ff */
[----:B------:R-:W-:Y:S01]  /*c2b0*/  FADD.FTZ R50, R43, -R50 ;  /* 0x800000322b327221 */ /* 0x000fe20000010000 */
[--C-:B------:R-:W-:Y:S01]  /*c2c0*/  FFMA.FTZ R51, R51, UR13, R104.reuse ;  /* 0x0000000d33337c23 */ /* 0x100fe20008010068 */
[--C-:B------:R-:W-:Y:S01]  /*c2d0*/  FFMA.FTZ R100, R100, UR13, R104.reuse ;  /* 0x0000000d64647c23 */ /* 0x100fe20008010068 */
[----:B------:R-:W-:Y:S01]  /*c2e0*/  FFMA.FTZ R101, R101, UR13, R104 ;  /* 0x0000000d65657c23 */ /* 0x000fe20008010068 */
[--C-:B------:R-:W-:Y:S01]  /*c2f0*/  FFMA.FTZ R39, R39, UR12, R38.reuse ;  /* 0x0000000c27277c23 */ /* 0x100fe20008010026 */
[----:B------:R-:W-:Y:S01]  /*c300*/  FADD.FTZ R51, R44, -R51 ;  /* 0x800000332c337221 */ /* 0x000fe20000010000 */
[----:B------:R-:W-:Y:S01]  /*c310*/  @P2 PRMT R38, R96, 0x7632, R38 ;  /* 0x0000763260262816 */ /* 0x000fe20000000026 */
[----:B------:R-:W-:Y:S02]  /*c320*/  HFMA2 R44, -RZ, RZ, 0, 0 ;  /* 0x00000000ff2c7431 */ /* 0x000fe400000001ff */
[----:B------:R-:W-:Y:S01]  /*c330*/  FMUL.FTZ R41, R39, UR5 ;  /* 0x0000000527297c20 */ /* 0x000fe20008410000 */
[----:B------:R-:W-:-:S02]  /*c340*/  @P2 SHF.L.U32 R45, R122, 0x10, RZ ;  /* 0x000000107a2d2819 */ /* 0x000fc400000006ff */
[----:B------:R-:W-:Y:S01]  /*c350*/  @P2 SHF.L.U32 R38, R38, 0x10, RZ ;  /* 0x0000001026262819 */ /* 0x000fe200000006ff */
[----:B------:R-:W-:Y:S01]  /*c360*/  FMUL.FTZ R41, R41, UR4 ;  /* 0x0000000429297c20 */ /* 0x000fe20008410000 */
[----:B------:R-:W-:Y:S02]  /*c370*/  MOV R96, RZ ;  /* 0x000000ff00607202 */ /* 0x000fe40000000f00 */
[----:B------:R-:W-:Y:S01]  /*c380*/  F2FP.BF16.F32.PACK_AB R92, R39, R92 ;  /* 0x0000005c275c723e */ /* 0x000fe200000010ff */
[----:B------:R-:W-:Y:S01]  /*c390*/  @P2 FMUL.FTZ R47, R41, R38 ;  /* 0x00000026292f2220 */ /* 0x000fe20000410000 */
[----:B------:R-:W-:-:S05]  /*c3a0*/  SHF.L.U32 R38, R53, 0x10, RZ ;  /* 0x0000001035267819 */ /* 0x000fca00000006ff */
[----:B------:R-:W-:Y:S01]  /*c3b0*/  FFMA.FTZ R93, R93, UR12, R38 ;  /* 0x0000000c5d5d7c23 */ /* 0x000fe20008010026 */
[----:B------:R-:W-:Y:S01]  /*c3c0*/  MOV R38, RZ ;  /* 0x000000ff00267202 */ /* 0x000fe20000000f00 */
[----:B------:R-:W-:Y:S01]  /*c3d0*/  @P2 FMUL.FTZ R38, R45, R41 ;  /* 0x000000292d262220 */ /* 0x000fe20000410000 */
[----:B------:R-:W-:Y:S01]  /*c3e0*/  LOP3.LUT P2, RZ, R112, 0xff000000, RZ, 0xc0, !PT ;  /* 0xff00000070ff7812 */ /* 0x000fe2000784c0ff */
[----:B------:R-:W-:Y:S01]  /*c3f0*/  FMUL.FTZ R94, R93, UR5 ;  /* 0x000000055d5e7c20 */ /* 0x000fe20008410000 */
[----:B------:R-:W-:Y:S01]  /*c400*/  @P3 SHF.L.U32 R41, R97, 0x10, RZ ;  /* 0x0000001061293819 */ /* 0x000fe200000006ff */
[----:B------:R-:W-:Y:S01]  /*c410*/  HFMA2 R45, -RZ, RZ, 0, 0 ;  /* 0x00000000ff2d7431 */ /* 0x000fe200000001ff */
[----:B------:R-:W-:Y:S01]  /*c420*/  F2FP.BF16.F32.PACK_AB R93, R42, R93 ;  /* 0x0000005d2a5d723e */ /* 0x000fe200000010ff */
[----:B------:R-:W-:Y:S01]  /*c430*/  FMUL.FTZ R94, R94, UR4 ;  /* 0x000000045e5e7c20 */ /* 0x000fe20008410000 */
[----:B------:R-:W-:-:S03]  /*c440*/  F2FP.BF16.F32.PACK_AB R40, R38, R40 ;  /* 0x000000282628723e */ /* 0x000fc600000010ff */
[----:B------:R-:W-:Y:S01]  /*c450*/  @P3 FMUL.FTZ R45, R94, R41 ;  /* 0x000000295e2d3220 */ /* 0x000fe20000410000 */
[----:B------:R-:W-:Y:S01]  /*c460*/  MOV R41, RZ ;  /* 0x000000ff00297202 */ /* 0x000fe20000000f00 */
[----:B------:R-:W-:Y:S01]  /*c470*/  @P3 FMUL.FTZ R41, R95, R94 ;  /* 0x0000005e5f293220 */ /* 0x000fe20000410000 */
[----:B------:R-:W-:Y:S01]  /*c480*/  FMUL.FTZ R94, R42, UR5 ;  /* 0x000000052a5e7c20 */ /* 0x000fe20008410000 */
[----:B------:R-:W-:-:S03]  /*c490*/  @P2 PRMT R95, R97, 0x7632, R95 ;  /* 0x00007632615f2816 */ /* 0x000fc6000000005f */
[----:B------:R-:W-:Y:S01]  /*c4a0*/  FMUL.FTZ R94, R94, UR4 ;  /* 0x000000045e5e7c20 */ /* 0x000fe20008410000 */
[----:B------:R-:W-:-:S05]  /*c4b0*/  @P2 SHF.L.U32 R95, R95, 0x10, RZ ;  /* 0x000000105f5f2819 */ /* 0x000fca00000006ff */
[----:B------:R-:W-:Y:S01]  /*c4c0*/  @P2 FMUL.FTZ R49, R94, R95 ;  /* 0x0000005f5e312220 */ /* 0x000fe20000410000 */
[----:B------:R-:W-:-:S05]  /*c4d0*/  @P2 SHF.L.U32 R95, R121, 0x10, RZ ;  /* 0x00000010795f2819 */ /* 0x000fca00000006ff */
        /* <DEDUP_REMOVED lines=27> */
[----:B------:R-:W-:Y:S01]  /*c690*/  FADD.FTZ R98, R46, -R100 ;  /* 0x800000642e627221 */ /* 0x000fe20000010000 */
[----:B------:R-:W-:Y:S02]  /*c6a0*/  IMAD.U32 R46, R55, 0x10000, RZ ;  /* 0x00010000372e7824 */ /* 0x000fe400078e00ff */
[----:B------:R-:W-:Y:S02]  /*c6b0*/  F2FP.BF16.F32.PACK_AB R42, R97, R43 ;  /* 0x0000002b612a723e */ /* 0x000fe400000010ff */
[----:B------:R-:W-:Y:S01]  /*c6c0*/  FFMA.FTZ R98, R98, UR12, R46 ;  /* 0x0000000c62627c23 */ /* 0x000fe2000801002e */
[----:B------:R-:W-:-:S03]  /*c6d0*/  HFMA2 R46, -RZ, RZ, 0, 0 ;  /* 0x00000000ff2e7431 */ /* 0x000fc600000001ff */
[----:B------:R-:W-:-:S03]  /*c6e0*/  FMUL.FTZ R100, R98, UR5 ;  /* 0x0000000562647c20 */ /* 0x000fc60008410000 */
[----:B------:R-:W-:Y:S01]  /*c6f0*/  @P2 SHF.L.U32 R51, R99, 0x10, RZ ;  /* 0x0000001063332819 */ /* 0x000fe200000006ff */
[----:B------:R-:W-:Y:S01]  /*c700*/  FMUL.FTZ R100, R100, UR4 ;  /* 0x0000000464647c20 */ /* 0x000fe20008410000 */
[----:B------:R-:W-:-:S03]  /*c710*/  @P2 SHF.L.U32 R108, R91, 0x10, RZ ;  /* 0x000000105b6c2819 */ /* 0x000fc600000006ff */
[----:B------:R-:W-:Y:S01]  /*c720*/  @P2 FMUL.FTZ R46, R100, R51 ;  /* 0x00000033642e2220 */ /* 0x000fe20000410000 */
[----:B------:R-:W-:Y:S01]  /*c730*/  MOV R51, RZ ;  /* 0x000000ff00337202 */ /* 0x000fe20000000f00 */
[----:B------:R-:W-:Y:S01]  /*c740*/  @P2 FMUL.FTZ R51, R108, R100 ;  /* 0x000000646c332220 */ /* 0x000fe20000410000 */
[----:B------:R-:W-:Y:S01]  /*c750*/  ISETP.GE.U32.AND P2, PT, R112, RZ, PT ;  /* 0x000000ff7000720c */ /* 0x000fe20003f46070 */
[----:B------:R-:W-:Y:S01]  /*c760*/  FADD.FTZ R100, R48, -R101 ;  /* 0x8000006530647221 */ /* 0x000fe20000010000 */
[----:B------:R-:W-:Y:S02]  /*c770*/  PRMT R48, R55, 0x7632, R48 ;  /* 0x0000763237307816 */ /* 0x000fe40000000030 */
[----:B------:R-:W-:Y:S02]  /*c780*/  ISETP.GE.U32.AND.EX P2, PT, R113, 0x1000000, PT, P2 ;  /* 0x010000007100780c */ /* 0x000fe40003f46120 */
[----:B------:R-:W-:-:S05]  /*c790*/  SHF.L.U32 R48, R48, 0x10, RZ ;  /* 0x0000001030307819 */ /* 0x000fca00000006ff */
[----:B------:R-:W-:Y:S01]  /*c7a0*/  FFMA.FTZ R100, R100, UR12, R48 ;  /* 0x0000000c64647c23 */ /* 0x000fe20008010030 */
[----:B------:R-:W-:-:S03]  /*c7b0*/  HFMA2 R48, -RZ, RZ, 0, 0 ;  /* 0x00000000ff307431 */ /* 0x000fc600000001ff */
[C---:B------:R-:W-:Y:S01]  /*c7c0*/  FMUL.FTZ R101, R100.reuse, UR5 ;  /* 0x0000000564657c20 */ /* 0x040fe20008410000 */
[----:B------:R-:W-:Y:S02]  /*c7d0*/  F2FP.BF16.F32.PACK_AB R95, R100, R98 ;  /* 0x00000062645f723e */ /* 0x000fe400000010ff */
[----:B------:R-:W-:Y:S01]  /*c7e0*/  @P2 PRMT R99, R99, 0x7632, R99 ;  /* 0x0000763263632816 */ /* 0x000fe20000000063 */
[----:B------:R-:W-:Y:S01]  /*c7f0*/  FMUL.FTZ R101, R101, UR4 ;  /* 0x0000000465657c20 */ /* 0x000fe20008410000 */
[----:B------:R-:W-:Y:S02]  /*c800*/  @P2 SHF.L.U32 R104, R119, 0x10, RZ ;  /* 0x0000001077682819 */ /* 0x000fe400000006ff */
[----:B------:R-:W-:-:S05]  /*c810*/  @P2 SHF.L.U32 R99, R99, 0x10, RZ ;  /* 0x0000001063632819 */ /* 0x000fca00000006ff */
[----:B------:R-:W-:Y:S01]  /*c820*/  @P2 FMUL.FTZ R48, R101, R99 ;  /* 0x0000006365302220 */ /* 0x000fe20000410000 */
[----:B------:R-:W-:Y:S01]  /*c830*/  MOV R99, RZ ;  /* 0x000000ff00637202 */ /* 0x000fe20000000f00 */
[----:B------:R-:W-:-:S05]  /*c840*/  @P2 FMUL.FTZ R99, R104, R101 ;  /* 0x0000006568632220 */ /* 0x000fca0000410000 */
[----:B------:R-:W-:Y:S01]  /*c850*/  F2FP.BF16.F32.PACK_AB R43, R99, R51 ;  /* 0x00000033632b723e */ /* 0x000fe200000010ff */
[----:B------:R-:W-:Y:S06]  /*c860*/  BRA `(.L_x_1195) ;  /* 0x0000000400d47947 */ /* 0x000fec0003800000 */
.L_x_1194:
[--C-:B------:R-:W-:Y:S01]  /*c870*/  FFMA.FTZ R40, R40, UR13, R104.reuse ;  /* 0x0000000d28287c23 */ /* 0x100fe20008010068 */
[----:B------:R-:W-:Y:S01]  /*c880*/  LOP3.LUT P2, RZ, R112, 0xff, RZ, 0xc0, !PT ;  /* 0x000000ff70ff7812 */ /* 0x000fe2000784c0ff */
[----:B------:R-:W-:Y:S02]  /*c890*/  HFMA2 R102, -RZ, RZ, 0, 0 ;  /* 0x00000000ff667431 */ /* 0x000fe400000001ff */
[----:B------:R-:W-:Y:S01]  /*c8a0*/  FFMA.FTZ R47, R47, UR13, R104 ;  /* 0x0000000d2f2f7c23 */ /* 0x000fe20008010068 */
[----:B------:R-:W-:Y:S01]  /*c8b0*/  FADD.FTZ R40, R38, -R40 ;  /* 0x8000002826287221 */ /* 0x000fe20000010000 */
[----:B------:R-:W-:Y:S01]  /*c8c0*/  SHF.L.U32 R38, R52, 0x10, RZ ;  /* 0x0000001034267819 */ /* 0x000fe200000006ff */
[--C-:B------:R-:W-:Y:S01]  /*c8d0*/  FFMA.FTZ R45, R45, UR13, R104.reuse ;  /* 0x0000000d2d2d7c23 */ /* 0x100fe20008010068 */
[----:B------:R-:W-:Y:S01]  /*c8e0*/  FADD.FTZ R47, R39, -R47 ;  /* 0x8000002f272f7221 */ /* 0x000fe20000010000 */
[--C-:B------:R-:W-:Y:S01]  /*c8f0*/  FFMA.FTZ R49, R49, UR13, R104.reuse ;  /* 0x0000000d31317c23 */ /* 0x100fe20008010068 */
[----:B------:R-:W-:Y:S01]  /*c900*/  FFMA.FTZ R50, R50, UR13, R104 ;  /* 0x0000000d32327c23 */ /* 0x000fe20008010068 */
[----:B------:R-:W-:Y:S01]  /*c910*/  FFMA.FTZ R38, R40, UR12, R38 ;  /* 0x0000000c28267c23 */ /* 0x000fe20008010026 */
[----:B------:R-:W-:Y:S01]  /*c920*/  FADD.FTZ R45, R41, -R45 ;  /* 0x8000002d292d7221 */ /* 0x000fe20000010000 */
[----:B------:R-:W-:Y:S01]  /*c930*/  FADD.FTZ R49, R42, -R49 ;  /* 0x800000312a317221 */ /* 0x000fe20000010000 */
[----:B------:R-:W-:Y:S01]  /*c940*/  FADD.FTZ R50, R43, -R50 ;  /* 0x800000322b327221 */ /* 0x000fe20000010000 */
[----:B------:R-:W-:Y:S01]  /*c950*/  FMUL.FTZ R38, R38, UR5 ;  /* 0x0000000526267c20 */ /* 0x000fe20008410000 */
[----:B-----5:R-:W-:Y:S01]  /*c960*/  @P2 SHF.L.U32 R40, R96, 0x10, RZ ;  /* 0x0000001060282819 */ /* 0x020fe200000006ff */
[--C-:B------:R-:W-:Y:S01]  /*c970*/  FFMA.FTZ R51, R51, UR13, R104.reuse ;  /* 0x0000000d33337c23 */ /* 0x100fe20008010068 */
[----:B------:R-:W-:Y:S01]  /*c980*/  @P2 SHF.L.U32 R108, R88, 0x10, RZ ;  /* 0x00000010586c2819 */ /* 0x000fe200000006ff */
[----:B------:R-:W-:Y:S01]  /*c990*/  FMUL.FTZ R38, R38, UR4 ;  /* 0x0000000426267c20 */ /* 0x000fe20008410000 */
[C---:B------:R-:W-:Y:S01]  /*c9a0*/  LOP3.LUT P3, RZ, R113.reuse, 0xff00, RZ, 0xc0, !PT ;  /* 0x0000ff0071ff7812 */ /* 0x040fe2000786c0ff */
[----:B------:R-:W-:Y:S01]  /*c9b0*/  FFMA.FTZ R100, R100, UR13, R104 ;  /* 0x0000000d64647c23 */ /* 0x000fe20008010068 */
[----:B------:R-:W-:Y:S01]  /*c9c0*/  LOP3.LUT P4, RZ, R113, 0xff0000, RZ, 0xc0, !PT ;  /* 0x00ff000071ff7812 */ /* 0x000fe2000788c0ff */
[-C--:B------:R-:W-:Y:S01]  /*c9d0*/  @P2 FMUL.FTZ R102, R40, R38.reuse ;  /* 0x0000002628662220 */ /* 0x080fe20000410000 */
[----:B------:R-:W-:Y:S01]  /*c9e0*/  MOV R40, RZ ;  /* 0x000000ff00287202 */ /* 0x000fe20000000f00 */
[----:B------:R-:W-:Y:S01]  /*c9f0*/  @P2 FMUL.FTZ R40, R108, R38 ;  /* 0x000000266c282220 */ /* 0x000fe20000410000 */
[----:B------:R-:W-:Y:S01]  /*ca00*/  LOP3.LUT P2, RZ, R112, 0xff00, RZ, 0xc0, !PT ;  /* 0x0000ff0070ff7812 */ /* 0x000fe2000784c0ff */
[----:B------:R-:W-:Y:S01]  /*ca10*/  FADD.FTZ R100, R46, -R100 ;  /* 0x800000642e647221 */ /* 0x000fe20000010000 */
[----:B------:R-:W-:Y:S01]  /*ca20*/  PRMT R38, R52, 0x7632, R38 ;  /* 0x0000763234267816 */ /* 0x000fe20000000026 */
[----:B------:R-:W-:Y:S01]  /*ca30*/  FFMA.FTZ R101, R101, UR13, R104 ;  /* 0x0000000d65657c23 */ /* 0x000fe20008010068 */
[----:B------:R-:W-:-:S03]  /*ca40*/  PRMT R46, R55, 0x7632, R46 ;  /* 0x00007632372e7816 */ /* 0x000fc6000000002e */
[----:B------:R-:W-:Y:S01]  /*ca50*/  IMAD.U32 R38, R38, 0x10000, RZ ;  /* 0x0001000026267824 */ /* 0x000fe200078e00ff */
[----:B------:R-:W-:Y:S01]  /*ca60*/  SHF.L.U32 R46, R46, 0x10, RZ ;  /* 0x000000102e2e7819 */ /* 0x000fe200000006ff */
[----:B------:R-:W-:Y:S02]  /*ca70*/  FADD.FTZ R48, R48, -R101 ;  /* 0x8000006530307221 */ /* 0x000fe40000010000 */
[----:B------:R-:W-:Y:S01]  /*ca80*/  FFMA.FTZ R38, R47, UR12, R38 ;  /* 0x0000000c2f267c23 */ /* 0x000fe20008010026 */
[----:B------:R-:W-:Y:S01]  /*ca90*/  HFMA2 R47, -RZ, RZ, 0, 0 ;  /* 0x00000000ff2f7431 */ /* 0x000fe200000001ff */
[----:B------:R-:W-:Y:S01]  /*caa0*/  @P2 PRMT R96, R96, 0x7632, R96 ;  /* 0x0000763260602816 */ /* 0x000fe20000000060 */
[----:B------:R-:W-:Y:S01]  /*cab0*/  FFMA.FTZ R48, R48, UR12, R46 ;  /* 0x0000000c30307c23 */ /* 0x000fe2000801002e */
[----:B------:R-:W-:Y:S01]  /*cac0*/  FMUL.FTZ R39, R38, UR5 ;  /* 0x0000000526277c20 */ /* 0x000fe20008410000 */
[----:B------:R-:W-:Y:S01]  /*cad0*/  HFMA2 R46, -RZ, RZ, 0, 0 ;  /* 0x00000000ff2e7431 */ /* 0x000fe200000001ff */
[----:B------:R-:W-:Y:S01]  /*cae0*/  @P2 SHF.L.U32 R38, R96, 0x10, RZ ;  /* 0x0000001060262819 */ /* 0x000fe200000006ff */
[----:B------:R-:W-:Y:S01]  /*caf0*/  FMUL.FTZ R48, R48, UR5 ;  /* 0x0000000530307c20 */ /* 0x000fe20008410000 */
[----:B------:R-:W-:Y:S01]  /*cb00*/  FMUL.FTZ R39, R39, UR4 ;  /* 0x0000000427277c20 */ /* 0x000fe20008410000 */
[----:B------:R-:W-:-:S03]  /*cb10*/  @P2 SHF.L.U32 R96, R122, 0x10, RZ ;  /* 0x000000107a602819 */ /* 0x000fc600000006ff */
[-C--:B------:R-:W-:Y:S01]  /*cb20*/  @P2 FMUL.FTZ R47, R38, R39.reuse ;  /* 0x00000027262f2220 */ /* 0x080fe20000410000 */
        /* <DEDUP_REMOVED lines=11> */
[-C--:B------:R-:W-:Y:S01]  /*cbe0*/  @P2 FMUL.FTZ R45, R41, R39.reuse ;  /* 0x00000027292d2220 */ /* 0x080fe20000410000 */
[----:B------:R-:W-:Y:S01]  /*cbf0*/  MOV R41, RZ ;  /* 0x000000ff00297202 */ /* 0x000fe20000000f00 */
[----:B------:R-:W-:Y:S01]  /*cc00*/  @P2 FMUL.FTZ R41, R96, R39 ;  /* 0x0000002760292220 */ /* 0x000fe20000410000 */
[----:B------:R-:W-:Y:S02]  /*cc10*/  LOP3.LUT P2, RZ, R112, 0xff000000, RZ, 0xc0, !PT ;  /* 0xff00000070ff7812 */ /* 0x000fe4000784c0ff */
[----:B------:R-:W-:-:S04]  /*cc20*/  PRMT R39, R53, 0x7632, R39 ;  /* 0x0000763235277816 */ /* 0x000fc80000000027 */
[----:B------:R-:W-:-:S05]  /*cc30*/  SHF.L.U32 R39, R39, 0x10, RZ ;  /* 0x0000001027277819 */ /* 0x000fca00000006ff */
[----:B------:R-:W-:Y:S01]  /*cc40*/  FFMA.FTZ R39, R49, UR12, R39 ;  /* 0x0000000c31277c23 */ /* 0x000fe20008010027 */
[----:B------:R-:W-:Y:S01]  /*cc50*/  HFMA2 R49, -RZ, RZ, 0, 0 ;  /* 0x00000000ff317431 */ /* 0x000fe200000001ff */
[----:B------:R-:W-:Y:S02]  /*cc60*/  @P2 PRMT R97, R97, 0x7632, R97 ;  /* 0x0000763261612816 */ /* 0x000fe40000000061 */
[----:B------:R-:W-:Y:S01]  /*cc70*/  FMUL.FTZ R42, R39, UR5 ;  /* 0x00000005272a7c20 */ /* 0x000fe20008410000 */
[----:B------:R-:W-:Y:S02]  /*cc80*/  @P2 SHF.L.U32 R96, R121, 0x10, RZ ;  /* 0x0000001079602819 */ /* 0x000fe400000006ff */
[----:B------:R-:W-:Y:S01]  /*cc90*/  @P2 SHF.L.U32 R39, R97, 0x10, RZ ;  /* 0x0000001061272819 */ /* 0x000fe200000006ff */
[----:B------:R-:W-:Y:S01]  /*cca0*/  FMUL.FTZ R42, R42, UR4 ;  /* 0x000000042a2a7c20 */ /* 0x000fe20008410000 */
[----:B------:R-:W-:-:S03]  /*ccb0*/  @P4 IMAD.U32 R97, R91, 0x10000, RZ ;  /* 0x000100005b614824 */ /* 0x000fc600078e00ff */
[-C--:B------:R-:W-:Y:S01]  /*ccc0*/  @P2 FMUL.FTZ R49, R39, R42.reuse ;  /* 0x0000002a27312220 */ /* 0x080fe20000410000 */
[----:B------:R-:W-:Y:S01]  /*ccd0*/  MOV R39, RZ ;  /* 0x000000ff00277202 */ /* 0x000fe20000000f00 */
[----:B------:R-:W-:Y:S01]  /*cce0*/  @P2 FMUL.FTZ R39, R96, R42 ;  /* 0x0000002a60272220 */ /* 0x000fe20000410000 */
[----:B------:R-:W-:Y:S01]  /*ccf0*/  IMAD.U32 R42, R54, 0x10000, RZ ;  /* 0x00010000362a7824 */ /* 0x000fe200078e00ff */
[----:B------:R-:W-:-:S03]  /*cd00*/  LOP3.LUT P2, RZ, R113, 0xff, RZ, 0xc0, !PT ;  /* 0x000000ff71ff7812 */ /* 0x000fc6000784c0ff */
[----:B------:R-:W-:Y:S01]  /*cd10*/  FFMA.FTZ R42, R50, UR12, R42 ;  /* 0x0000000c322a7c23 */ /* 0x000fe2000801002a */
[----:B------:R-:W-:Y:S01]  /*cd20*/  HFMA2 R50, -RZ, RZ, 0, 0 ;  /* 0x00000000ff327431 */ /* 0x000fe200000001ff */
[----:B------:R-:W-:Y:S02]  /*cd30*/  F2FP.BF16.F32.PACK_AB R41, R39, R41 ;  /* 0x000000292729723e */ /* 0x000fe400000010ff */
[----:B------:R-:W-:-:S04]  /*cd40*/  FMUL.FTZ R42, R42, UR5 ;  /* 0x000000052a2a7c20 */ /* 0x000fc80008410000 */
[----:B------:R-:W-:Y:S02]  /*cd50*/  FMUL.FTZ R43, R42, UR4 ;  /* 0x000000042a2b7c20 */ /* 0x000fe40008410000 */
[----:B------:R-:W-:Y:S02]  /*cd60*/  @P2 SHF.L.U32 R42, R98, 0x10, RZ ;  /* 0x00000010622a2819 */ /* 0x000fe400000006ff */
[----:B------:R-:W-:Y:S02]  /*cd70*/  @P2 SHF.L.U32 R96, R90, 0x10, RZ ;  /* 0x000000105a602819 */ /* 0x000fe400000006ff */
[----:B------:R-:W-:Y:S01]  /*cd80*/  @P3 PRMT R98, R98, 0x7632, R98 ;  /* 0x0000763262623816 */ /* 0x000fe20000000062 */
[-C--:B------:R-:W-:Y:S01]  /*cd90*/  @P2 FMUL.FTZ R50, R42, R43.reuse ;  /* 0x0000002b2a322220 */ /* 0x080fe20000410000 */
[----:B------:R-:W-:Y:S01]  /*cda0*/  MOV R42, RZ ;  /* 0x000000ff002a7202 */ /* 0x000fe20000000f00 */
[----:B------:R-:W-:Y:S01]  /*cdb0*/  @P2 FMUL.FTZ R42, R96, R43 ;  /* 0x0000002b602a2220 */ /* 0x000fe20000410000 */
[----:B------:R-:W-:Y:S01]  /*cdc0*/  FADD.FTZ R43, R44, -R51 ;  /* 0x800000332c2b7221 */ /* 0x000fe20000010000 */
[----:B------:R-:W-:-:S02]  /*cdd0*/  PRMT R44, R54, 0x7632, R44 ;  /* 0x00007632362c7816 */ /* 0x000fc4000000002c */
[----:B------:R-:W-:Y:S02]  /*cde0*/  @P3 SHF.L.U32 R96, R120, 0x10, RZ ;  /* 0x0000001078603819 */ /* 0x000fe400000006ff */
[----:B------:R-:W-:Y:S02]  /*cdf0*/  SHF.L.U32 R44, R44, 0x10, RZ ;  /* 0x000000102c2c7819 */ /* 0x000fe400000006ff */
[----:B------:R-:W-:-:S03]  /*ce00*/  ISETP.GE.U32.AND P2, PT, R112, RZ, PT ;  /* 0x000000ff7000720c */ /* 0x000fc60003f46070 */
[----:B------:R-:W-:Y:S01]  /*ce10*/  FFMA.FTZ R43, R43, UR12, R44 ;  /* 0x0000000c2b2b7c23 */ /* 0x000fe2000801002c */
[----:B------:R-:W-:Y:S01]  /*ce20*/  HFMA2 R44, -RZ, RZ, 0, 0 ;  /* 0x00000000ff2c7431 */ /* 0x000fe200000001ff */
[----:B------:R-:W-:Y:S02]  /*ce30*/  ISETP.GE.U32.AND.EX P2, PT, R113, 0x1000000, PT, P2 ;  /* 0x010000007100780c */ /* 0x000fe40003f46120 */
[----:B------:R-:W-:Y:S01]  /*ce40*/  FMUL.FTZ R51, R43, UR5 ;  /* 0x000000052b337c20 */ /* 0x000fe20008410000 */
[----:B------:R-:W-:Y:S01]  /*ce50*/  @P3 SHF.L.U32 R43, R98, 0x10, RZ ;  /* 0x00000010622b3819 */ /* 0x000fe200000006ff */
[----:B------:R-:W-:Y:S01]  /*ce60*/  FMUL.FTZ R98, R48, UR4 ;  /* 0x0000000430627c20 */ /* 0x000fe20008410000 */
[----:B------:R-:W-:Y:S01]  /*ce70*/  MOV R48, RZ ;  /* 0x000000ff00307202 */ /* 0x000fe20000000f00 */
[----:B------:R-:W-:-:S04]  /*ce80*/  FMUL.FTZ R51, R51, UR4 ;  /* 0x0000000433337c20 */ /* 0x000fc80008410000 */
[-C--:B------:R-:W-:Y:S01]  /*ce90*/  @P3 FMUL.FTZ R44, R43, R51.reuse ;  /* 0x000000332b2c3220 */ /* 0x080fe20000410000 */
[----:B------:R-:W-:Y:S01]  /*cea0*/  MOV R43, RZ ;  /* 0x000000ff002b7202 */ /* 0x000fe20000000f00 */
[----:B------:R-:W-:Y:S01]  /*ceb0*/  @P3 FMUL.FTZ R43, R96, R51 ;  /* 0x00000033602b3220 */ /* 0x000fe20000410000 */
[----:B------:R-:W-:Y:S02]  /*cec0*/  SHF.L.U32 R96, R55, 0x10, RZ ;  /* 0x0000001037607819 */ /* 0x000fe400000006ff */
[----:B------:R-:W-:Y:S02]  /*ced0*/  @P4 SHF.L.U32 R51, R99, 0x10, RZ ;  /* 0x0000001063334819 */ /* 0x000fe400000006ff */
[----:B------:R-:W-:Y:S01]  /*cee0*/  F2FP.BF16.F32.PACK_AB R42, R43, R42 ;  /* 0x0000002a2b2a723e */ /* 0x000fe200000010ff */
[----:B------:R-:W-:-:S04]  /*cef0*/  FFMA.FTZ R96, R100, UR12, R96 ;  /* 0x0000000c64607c23 */ /* 0x000fc80008010060 */
[----:B------:R-:W-:-:S04]  /*cf00*/  FMUL.FTZ R96, R96, UR5 ;  /* 0x0000000560607c20 */ /* 0x000fc80008410000 */
[----:B------:R-:W-:-:S04]  /*cf10*/  FMUL.FTZ R96, R96, UR4 ;  /* 0x0000000460607c20 */ /* 0x000fc80008410000 */
[-C--:B------:R-:W-:Y:S01]  /*cf20*/  @P4 FMUL.FTZ R46, R51, R96.reuse ;  /* 0x00000060332e4220 */ /* 0x080fe20000410000 */
[----:B------:R-:W-:Y:S01]  /*cf30*/  MOV R51, RZ ;  /* 0x000000ff00337202 */ /* 0x000fe20000000f00 */
[----:B------:R-:W-:Y:S01]  /*cf40*/  @P4 FMUL.FTZ R51, R97, R96 ;  /* 0x0000006061334220 */ /* 0x000fe20000410000 */
[----:B------:R-:W-:Y:S01]  /*cf50*/  @P2 PRMT R97, R99, 0x7632, R97 ;  /* 0x0000763263612816 */ /* 0x000fe20000000061 */
[----:B------:R-:W-:Y:S01]  /*cf60*/  HFMA2 R96, -RZ, RZ, 0, 0 ;  /* 0x00000000ff607431 */ /* 0x000fe200000001ff */
[----:B------:R-:W-:Y:S02]  /*cf70*/  @P2 SHF.L.U32 R99, R119, 0x10, RZ ;  /* 0x0000001077632819 */ /* 0x000fe400000006ff */
[----:B------:R-:W-:-:S03]  /*cf80*/  @P2 SHF.L.U32 R97, R97, 0x10, RZ ;  /* 0x0000001061612819 */ /* 0x000fc600000006ff */
[-C--:B------:R-:W-:Y:S02]  /*cf90*/  @P2 FMUL.FTZ R96, R99, R98.reuse ;  /* 0x0000006263602220 */ /* 0x080fe40000410000 */
[----:B------:R-:W-:-:S03]  /*cfa0*/  @P2 FMUL.FTZ R48, R97, R98 ;  /* 0x0000006261302220 */ /* 0x000fc60000410000 */
[----:B------:R-:W-:-:S07]  /*cfb0*/  F2FP.BF16.F32.PACK_AB R43, R96, R51 ;  /* 0x00000033602b723e */ /* 0x000fce00000010ff */
.L_x_1195:
[----:B------:R-:W1:Y:S02]  /*cfc0*/  @P0 LDC.64 R38, c[0x0][0x478] ;  /* 0x00011e00ff260b82 */ /* 0x000e640000000a00 */
[----:B-1----:R-:W-:-:S05]  /*cfd0*/  @P0 IMAD.WIDE.U32 R38, R37, 0x10, R38 ;  /* 0x0000001025260825 */ /* 0x002fca00078e0026 */
[----:B------:R1:W-:Y:S02]  /*cfe0*/  @P0 STG.E.128 desc[UR14][R38.64], R92 ;  /* 0x0000005c26000986 */ /* 0x0003e4000c101d0e */
[----:B-1----:R-:W-:-:S05]  /*cff0*/  MOV R38, 0x10 ;  /* 0x0000001000267802 */ /* 0x002fca0000000f00 */
[----:B------:R-:W-:-:S05]  /*d000*/  IMAD.WIDE.U32 R38, R37, R38, UR26 ;  /* 0x0000001a25267e25 */ /* 0x000fca000f8e0026 */
[----:B------:R1:W-:Y:S02]  /*d010*/  STG.E.128 desc[UR14][R38.64], R40 ;  /* 0x0000002826007986 */ /* 0x0003e4000c101d0e */
.L_x_1185:
        /* <DEDUP_REMOVED lines=37> */
[----:B------:R-:W-:Y:S01]  /*d270*/  PLOP3.LUT P1, PT, P1, PT, PT, 0x8, 0x80 ;  /* 0x000000000080781c */ /* 0x000fe20000f2e170 */
[----:B------:R-:W-:Y:S01]  /*d280*/  FADD.FTZ R211, R49, R211 ;  /* 0x000000d331d37221 */ /* 0x000fe20000010000 */
[----:B------:R-:W-:Y:S01]  /*d290*/  FADD.FTZ R205, R50, R205 ;  /* 0x000000cd32cd7221 */ /* 0x000fe20000010000 */
[----:B------:R-:W-:Y:S01]  /*d2a0*/  FADD.FTZ R206, R44, R206 ;  /* 0x000000ce2cce7221 */ /* 0x000fe20000010000 */
[----:B------:R-:W-:Y:S01]  /*d2b0*/  FADD.FTZ R207, R46, R207 ;  /* 0x000000cf2ecf7221 */ /* 0x000fe20000010000 */
[----:B------:R-:W-:Y:S01]  /*d2c0*/  FADD.FTZ R208, R48, R208 ;  /* 0x000000d030d07221 */ /* 0x000fe20000010000 */
[----:B------:R-:W-:Y:S07]  /*d2d0*/  BRA.U !UP1, `(.L_x_1196) ;  /* 0xffffff3d09d47547 */ /* 0x000fee000b83ffff */
[----:B------:R3:W5:Y:S01]  /*d2e0*/  LDL.LU R84, [R1] ;  /* 0x0000000001547983 */ /* 0x0007620000300800 */
[----:B------:R-:W-:Y:S01]  /*d2f0*/  MOV R37, R35 ;  /* 0x0000002300257202 */ /* 0x000fe20000000f00 */
[----:B------:R-:W-:Y:S01]  /*d300*/  IMAD.MOV.U32 R56, RZ, RZ, R187 ;  /* 0x000000ffff387224 */ /* 0x000fe200078e00bb */
[----:B-12---:R-:W-:Y:S01]  /*d310*/  MOV R38, R34 ;  /* 0x0000002200267202 */ /* 0x006fe20000000f00 */
[----:B------:R3:W5:Y:S01]  /*d320*/  LDL.LU R85, [R1+0x4] ;  /* 0x0000040001557983 */ /* 0x0007620000300800 */
[----:B------:R-:W-:Y:S01]  /*d330*/  MOV R39, R33 ;  /* 0x0000002100277202 */ /* 0x000fe20000000f00 */
[----:B------:R-:W-:Y:S01]  /*d340*/  IMAD.MOV.U32 R34, RZ, RZ, R30 ;  /* 0x000000ffff227224 */ /* 0x000fe200078e001e */
[----:B------:R-:W-:Y:S01]  /*d350*/  MOV R33, R31 ;  /* 0x0000001f00217202 */ /* 0x000fe20000000f00 */
[----:B------:R3:W5:Y:S01]  /*d360*/  LDL.LU R86, [R1+0x8] ;  /* 0x0000080001567983 */ /* 0x0007620000300800 */
[----:B------:R-:W-:Y:S01]  /*d370*/  MOV R35, R29 ;  /* 0x0000001d00237202 */ /* 0x000fe20000000f00 */
[----:B------:R-:W-:Y:S01]  /*d380*/  IMAD.MOV.U32 R78, RZ, RZ, R247 ;  /* 0x000000ffff4e7224 */ /* 0x000fe200078e00f7 */
        /* <DEDUP_REMOVED lines=89> */
[----:B---3--:R-:W-:-:S07]  /*d920*/  MOV R95, R221 ;  /* 0x000000dd005f7202 */ /* 0x008fce0000000f00 */
.L_x_1173:
        /* <DEDUP_REMOVED lines=42> */
.L_x_1197:
        /* <DEDUP_REMOVED lines=11> */
.L_x_19289:


//--------------------- .text._ZN10layer_norm22ln_bwd_finalize_kernelINS_22Kernel_traits_finalizeILj5120E13__nv_bfloat16S2_S2_S2_fjLb1ELj1024ELj4ENS_18Kernel_traits_baseILj5120ES2_S2_S2_S2_fjLj1024EEEEELb1ELb0EEEvNS_9BwdParamsE --------------------------
	.section	.text._ZN10layer_norm22ln_bwd_finalize_kernelINS_22Kernel_traits_finalizeILj5120E13__nv_bfloat16S2_S2_S2_fjLb1ELj1024ELj4ENS_18Kernel_traits_baseILj5120ES2_S2_S2_S2_fjLj1024EEEEELb1ELb0EEEvNS_9BwdParamsE,"ax",@progbits
	.align	128
        .global         _ZN10layer_norm22ln_bwd_finalize_kernelINS_22Kernel_traits_finalizeILj5120E13__nv_bfloat16S2_S2_S2_fjLb1ELj1024ELj4ENS_18Kernel_traits_baseILj5120ES2_S2_S2_S2_fjLj1024EEEEELb1ELb0EEEvNS_9BwdParamsE
        .type           _ZN10layer_norm22ln_bwd_finalize_kernelINS_22Kernel_traits_finalizeILj5120E13__nv_bfloat16S2_S2_S2_fjLb1ELj1024ELj4ENS_18Kernel_traits_baseILj5120ES2_S2_S2_S2_fjLj1024EEEEELb1ELb0EEEvNS_9BwdParamsE,@function
        .size           _ZN10layer_norm22ln_bwd_finalize_kernelINS_22Kernel_traits_finalizeILj5120E13__nv_bfloat16S2_S2_S2_fjLb1ELj1024ELj4ENS_18Kernel_traits_baseILj5120ES2_S2_S2_S2_fjLj1024EEEEELb1ELb0EEEvNS_9BwdParamsE,(.L_x_19290 - _ZN10layer_norm22ln_bwd_finalize_kernelINS_22Kernel_traits_finalizeILj5120E13__nv_bfloat16S2_S2_S2_fjLb1ELj1024ELj4ENS_18Kernel_traits_baseILj5120ES2_S2_S2_S2_fjLj1024EEEEELb1ELb0EEEvNS_9BwdParamsE)
        .other          _ZN10layer_norm22ln_bwd_finalize_kernelINS_22Kernel_traits_finalizeILj5120E13__nv_bfloat16S2_S2_S2_fjLb1ELj1024ELj4ENS_18Kernel_traits_baseILj5120ES2_S2_S2_S2_fjLj1024EEEEELb1ELb0EEEvNS_9BwdParamsE,@"STO_CUDA_ENTRY STV_DEFAULT"
_ZN10layer_norm22ln_bwd_finalize_kernelINS_22Kernel_traits_finalizeILj5120E13__nv_bfloat16S2_S2_S2_fjLb1ELj1024ELj4ENS_18Kernel_traits_baseILj5120ES2_S2_S2_S2_fjLj1024EEEEELb1ELb0EEEvNS_9BwdParamsE:
.text._ZN10layer_norm22ln_bwd_finalize_kernelINS_22Kernel_traits_finalizeILj5120E13__nv_bfloat16S2_S2_S2_fjLb1ELj1024ELj4ENS_18Kernel_traits_baseILj5120ES2_S2_S2_S2_fjLj1024EEEEELb1ELb0EEEvNS_9BwdParamsE:
        /* <DEDUP_REMOVED lines=15> */
[----:B------:R-:W-:Y:S01]  /*00f0*/  LOP3.LUT R6, R6, 0x7ffffff0, RZ, 0xc0, !PT ;  /* 0x7ffffff006067812 */ /* 0x000fe200078ec0ff */
[----:B------:R-:W-:Y:S01]  /*0100*/  HFMA2 R8, -RZ, RZ, 0, 0 ;  /* 0x00000000ff087431 */ /* 0x000fe200000001ff */
        /* <DEDUP_REMOVED lines=13> */
[----:B------:R-:W-:Y:S02]  /*01e0*/  LEA.HI R11, R10, 0x1, RZ, 0x1b ;  /* 0x000000010a0b7811 */ /* 0x000fe400078fd8ff */
[----:B------:R-:W-:Y:S02]  /*01f0*/  MOV R22, RZ ;  /* 0x000000ff00167202 */ /* 0x000fe40000000f00 */
[----:B------:R-:W-:Y:S02]  /*0200*/  LOP3.LUT R12, R11, 0x7, RZ, 0xc0, !PT ;  /* 0x000000070b0c7812 */ /* 0x000fe400078ec0ff */
[----:B------:R-:W-:Y:S02]  /*0210*/  MOV R7, RZ ;  /* 0x000000ff00077202 */ /* 0x000fe40000000f00 */
[----:B------:R-:W-:-:S03]  /*0220*/  ISETP.NE.AND P0, PT, R12, RZ, PT ;  /* 0x000000ff0c00720c */ /* 0x000fc60003f05270 */
[----:B------:R-:W-:Y:S10]  /*0230*/  @!P1 BRA `(.L_x_1201) ;  /* 0x0000000400c49947 */ /* 0x000ff40003800000 */
[C---:B------:R-:W-:Y:S01]  /*0240*/  LOP3.LUT R24, R4.reuse, 0x80, RZ, 0xfc, !PT ;  /* 0x0000008004187812 */ /* 0x040fe200078efcff */
[-CC-:B------:R-:W-:Y:S01]  /*0250*/  IMAD R20, R13, R3.reuse, R14.reuse ;  /* 0x000000030d147224 */ /* 0x180fe200078e020e */
[C---:B------:R-:W-:Y:S02]  /*0260*/  LOP3.LUT R26, R4.reuse, 0xa0, RZ, 0xfc, !PT ;  /* 0x000000a0041a7812 */ /* 0x040fe400078efcff */
[----:B------:R-:W-:Y:S01]  /*0270*/  LOP3.LUT R28, R4, 0xc0, RZ, 0xfc, !PT ;  /* 0x000000c0041c7812 */ /* 0x000fe200078efcff */
[-CC-:B------:R-:W-:Y:S01]  /*0280*/  IMAD R24, R24, R3.reuse, R14.reuse ;  /* 0x0000000318187224 */ /* 0x180fe200078e020e */
        /* <DEDUP_REMOVED lines=8> */
[----:B------:R-:W-:Y:S01]  /*0310*/  IADD3 R21, PT, PT, R5, R20, RZ ;  /* 0x0000001405157210 */ /* 0x000fe20007ffe0ff */
[-CC-:B------:R-:W-:Y:S01]  /*0320*/  IMAD R18, R18, R3.reuse, R14.reuse ;  /* 0x0000000312127224 */ /* 0x180fe200078e020e */
[----:B------:R-:W-:Y:S01]  /*0330*/  MOV R8, RZ ;  /* 0x000000ff00087202 */ /* 0x000fe20000000f00 */
[----:B------:R-:W-:Y:S01]  /*0340*/  IMAD R14, R4, R3, R14 ;  /* 0x00000003040e7224 */ /* 0x000fe200078e020e */
[----:B------:R-:W-:-:S02]  /*0350*/  MOV R6, R4 ;  /* 0x0000000400067202 */ /* 0x000fc40000000f00 */
[----:B------:R-:W-:Y:S02]  /*0360*/  IADD3 R20, PT, PT, -R15, RZ, RZ ;  /* 0x000000ff0f147210 */ /* 0x000fe40007ffe1ff */
[C---:B------:R-:W-:Y:S02]  /*0370*/  IADD3 R13, PT, PT, R5.reuse, R14, RZ ;  /* 0x0000000e050d7210 */ /* 0x040fe40007ffe0ff */
[C---:B------:R-:W-:Y:S02]  /*0380*/  IADD3 R29, PT, PT, R5.reuse, R24, RZ ;  /* 0x00000018051d7210 */ /* 0x040fe40007ffe0ff */
[C---:B------:R-:W-:Y:S02]  /*0390*/  IADD3 R23, PT, PT, R5.reuse, R26, RZ ;  /* 0x0000001a05177210 */ /* 0x040fe40007ffe0ff */
[C---:B------:R-:W-:Y:S02]  /*03a0*/  IADD3 R25, PT, PT, R5.reuse, R28, RZ ;  /* 0x0000001c05197210 */ /* 0x040fe40007ffe0ff */
[----:B------:R-:W-:-:S02]  /*03b0*/  IADD3 R27, PT, PT, R5, R27, RZ ;  /* 0x0000001b051b7210 */ /* 0x000fc40007ffe0ff */
[C---:B------:R-:W-:Y:S02]  /*03c0*/  IADD3 R19, PT, PT, R5.reuse, R16, RZ ;  /* 0x0000001005137210 */ /* 0x040fe40007ffe0ff */
[----:B------:R-:W-:-:S07]  /*03d0*/  IADD3 R18, PT, PT, R5, R18, RZ ;  /* 0x0000001205127210 */ /* 0x000fce0007ffe0ff */
.L_x_1202:
[----:B------:R-:W0:Y:S02]  /*03e0*/  LDC.64 R14, c[0x0][0x440] ;  /* 0x00011000ff0e7b82 */ /* 0x000e240000000a00 */
[----:B0-----:R-:W-:-:S06]  /*03f0*/  IMAD.WIDE.U32 R16, R13, 0x4, R14 ;  /* 0x000000040d107825 */ /* 0x001fcc00078e000e */
[----:B------:R-:W2:Y:S02]  /*0400*/  LDG.E R17, desc[UR6][R16.64] ;  /* 0x0000000610117981 */ /* 0x000ea4000c1e1900 */
[----:B--2---:R-:W-:Y:S01]  /*0410*/  FADD.FTZ R8, R17, R8 ;  /* 0x0000000811087221 */ /* 0x004fe20000010000 */
[----:B------:R-:W-:-:S05]  /*0420*/  IMAD.WIDE.U32 R16, R21, 0x4, R14 ;  /* 0x0000000415107825 */ /* 0x000fca00078e000e */
[----:B------:R0:W2:Y:S02]  /*0430*/  LDG.E R24, desc[UR6][R16.64] ;  /* 0x0000000610187981 */ /* 0x0000a4000c1e1900 */
[----:B0-----:R-:W-:-:S04]  /*0440*/  IMAD.WIDE.U32 R16, R19, 0x4, R14 ;  /* 0x0000000413107825 */ /* 0x001fc800078e000e */
[----:B--2---:R-:W-:Y:S02]  /*0450*/  FADD.FTZ R8, R8, R24 ;  /* 0x0000001808087221 */ /* 0x004fe40000010000 */
        /* <DEDUP_REMOVED lines=11> */
[----:B------:R-:W-:-:S05]  /*0510*/  IMAD.WIDE.U32 R14, R27, 0x4, R14 ;  /* 0x000000041b0e7825 */ /* 0x000fca00078e000e */
[----:B------:R0:W3:Y:S02]  /*0520*/  LDG.E R26, desc[UR6][R14.64] ;  /* 0x000000060e1a7981 */ /* 0x0000e4000c1e1900 */
[----:B0-----:R-:W0:Y:S01]  /*0530*/  LDC.64 R14, c[0x0][0x448] ;  /* 0x00011200ff0e7b82 */ /* 0x001e220000000a00 */
        /* <DEDUP_REMOVED lines=21> */
[----:B------:R-:W-:-:S04]  /*0690*/  IMAD.WIDE.U32 R14, R27, 0x4, R14 ;  /* 0x000000041b0e7825 */ /* 0x000fc800078e000e */
[----:B---3--:R-:W-:Y:S02]  /*06a0*/  FADD.FTZ R8, R8, R26 ;  /* 0x0000001a08087221 */ /* 0x008fe40000010000 */
        /* <DEDUP_REMOVED lines=23> */
[----:B------:R-:W-:-:S06]  /*0820*/  IMAD.WIDE.U32 R14, R27, 0x4, R14 ;  /* 0x000000041b0e7825 */ /* 0x000fcc00078e000e */
[----:B------:R-:W4:Y:S01]  /*0830*/  LDG.E R14, desc[UR6][R14.64] ;  /* 0x000000060e0e7981 */ /* 0x000f22000c1e1900 */
[----:B--2---:R-:W-:-:S03]  /*0840*/  FADD.FTZ R7, R7, R24 ;  /* 0x0000001807077221 */ /* 0x004fc60000010000 */
[----:B------:R-:W2:Y:S01]  /*0850*/  LDG.E R24, desc[UR6][R16.64] ;  /* 0x0000000610187981 */ /* 0x000ea2000c1e1900 */
[----:B------:R-:W-:-:S04]  /*0860*/  IADD3 R20, PT, PT, R20, 0x8, RZ ;  /* 0x0000000814147810 */ /* 0x000fc80007ffe0ff */
[----:B------:R-:W-:Y:S01]  /*0870*/  ISETP.NE.AND P1, PT, R20, RZ, PT ;  /* 0x000000ff1400720c */ /* 0x000fe20003f25270 */
[----:B---3--:R-:W-:Y:S01]  /*0880*/  FADD.FTZ R22, R22, R26 ;  /* 0x0000001a16167221 */ /* 0x008fe20000010000 */
        /* <DEDUP_REMOVED lines=8> */
[----:B------:R-:W-:Y:S01]  /*0910*/  LEA R27, R3, R27, 0x8 ;  /* 0x0000001b031b7211 */ /* 0x000fe200078e40ff */
[----:B--2---:R-:W-:-:S04]  /*0920*/  FADD.FTZ R7, R7, R24 ;  /* 0x0000001807077221 */ /* 0x004fc80000010000 */
[----:B----4-:R-:W-:Y:S01]  /*0930*/  FADD.FTZ R7, R7, R14 ;  /* 0x0000000e07077221 */ /* 0x010fe20000010000 */
[----:B------:R-:W-:Y:S06]  /*0940*/  @P1 BRA `(.L_x_1202) ;  /* 0xfffffff800a41947 */ /* 0x000fec000383ffff */
.L_x_1201:
[----:B------:R-:W-:Y:S05]  /*0950*/  BSYNC.RECONVERGENT B1 ;  /* 0x0000000000017941 */ /* 0x000fea0003800200 */
.L_x_1200:
[----:B------:R-:W-:Y:S05]  /*0960*/  @!P0 BRA `(.L_x_1199) ;  /* 0x0000000400748947 */ /* 0x000fea0003800000 */
[----:B------:R-:W-:Y:S01]  /*0970*/  ISETP.GE.U32.AND P0, PT, R12, 0x4, PT ;  /* 0x000000040c00780c */ /* 0x000fe20003f06070 */
[----:B------:R-:W-:Y:S01]  /*0980*/  BSSY.RECONVERGENT B1, `(.L_x_1203) ;  /* 0x000002f000017945 */ /* 0x000fe20003800200 */
[----:B------:R-:W-:-:S11]  /*0990*/  LOP3.LUT P1, R18, R11, 0x3, RZ, 0xc0, !PT ;  /* 0x000000030b127812 */ /* 0x000fd6000782c0ff */
[----:B------:R-:W-:Y:S05]  /*09a0*/  @!P0 BRA `(.L_x_1204) ;  /* 0x0000000000b08947 */ /* 0x000fea0003800000 */
[----:B------:R-:W0:Y:S01]  /*09b0*/  LDC.64 R12, c[0x0][0x440] ;  /* 0x00011000ff0c7b82 */ /* 0x000e220000000a00 */
[----:B------:R-:W-:-:S07]  /*09c0*/  IMAD R11, R6, R3, R2 ;  /* 0x00000003060b7224 */ /* 0x000fce00078e0202 */
[----:B------:R-:W1:Y:S08]  /*09d0*/  LDC.64 R16, c[0x0][0x448] ;  /* 0x00011200ff107b82 */ /* 0x000e700000000a00 */
[----:B------:R-:W2:Y:S01]  /*09e0*/  LDC.64 R14, c[0x0][0x460] ;  /* 0x00011800ff0e7b82 */ /* 0x000ea20000000a00 */
[----:B0-----:R-:W-:-:S05]  /*09f0*/  IMAD.WIDE.U32 R24, R11, 0x4, R12 ;  /* 0x000000040b187825 */ /* 0x001fca00078e000c */
[----:B------:R0:W3:Y:S01]  /*0a00*/  LDG.E R19, desc[UR6][R24.64] ;  /* 0x0000000618137981 */ /* 0x0000e2000c1e1900 */
[----:B-1----:R-:W-:-:S05]  /*0a10*/  IMAD.WIDE.U32 R26, R11, 0x4, R16 ;  /* 0x000000040b1a7825 */ /* 0x002fca00078e0010 */
[----:B------:R-:W4:Y:S01]  /*0a20*/  LDG.E R23, desc[UR6][R26.64] ;  /* 0x000000061a177981 */ /* 0x000f22000c1e1900 */
[----:B--2---:R-:W-:-:S06]  /*0a30*/  IMAD.WIDE.U32 R20, R11, 0x4, R14 ;  /* 0x000000040b147825 */ /* 0x004fcc00078e000e */
[----:B------:R1:W2:Y:S01]  /*0a40*/  LDG.E R20, desc[UR6][R20.64] ;  /* 0x0000000614147981 */ /* 0x0002a2000c1e1900 */
[----:B------:R-:W-:-:S05]  /*0a50*/  LEA R29, R3, R11, 0x5 ;  /* 0x0000000b031d7211 */ /* 0x000fca00078e28ff */
[----:B0-----:R-:W-:Y:S01]  /*0a60*/  IMAD.WIDE.U32 R24, R29, 0x4, R12 ;  /* 0x000000041d187825 */ /* 0x001fe200078e000c */
[----:B-1----:R-:W-:-:S04]  /*0a70*/  LEA R21, R3, R11, 0x6 ;  /* 0x0000000b03157211 */ /* 0x002fc800078e30ff */
[----:B------:R0:W5:Y:S01]  /*0a80*/  LDG.E R11, desc[UR6][R24.64] ;  /* 0x00000006180b7981 */ /* 0x000162000c1e1900 */
[----:B------:R-:W-:-:S04]  /*0a90*/  IMAD.WIDE.U32 R26, R21, 0x4, R12 ;  /* 0x00000004151a7825 */ /* 0x000fc800078e000c */
[----:B0-----:R-:W-:-:S04]  /*0aa0*/  IMAD.WIDE.U32 R24, R29, 0x4, R16 ;  /* 0x000000041d187825 */ /* 0x001fc800078e0010 */
[----:B------:R-:W-:-:S04]  /*0ab0*/  IMAD.WIDE.U32 R28, R29, 0x4, R14 ;  /* 0x000000041d1c7825 */ /* 0x000fc800078e000e */
[----:B---3--:R-:W-:Y:S02]  /*0ac0*/  FADD.FTZ R8, R8, R19 ;  /* 0x0000001308087221 */ /* 0x008fe40000010000 */
[----:B------:R0:W3:Y:S01]  /*0ad0*/  LDG.E R19, desc[UR6][R26.64] ;  /* 0x000000061a137981 */ /* 0x0000e2000c1e1900 */
[----:B----4-:R-:W-:-:S03]  /*0ae0*/  FADD.FTZ R23, R22, R23 ;  /* 0x0000001716177221 */ /* 0x010fc60000010000 */
[----:B------:R2:W4:Y:S01]  /*0af0*/  LDG.E R22, desc[UR6][R24.64] ;  /* 0x0000000618167981 */ /* 0x000522000c1e1900 */
[----:B0-----:R-:W-:-:S04]  /*0b00*/  IMAD.WIDE.U32 R26, R21, 0x4, R16 ;  /* 0x00000004151a7825 */ /* 0x001fc800078e0010 */
[----:B--2---:R-:W-:Y:S01]  /*0b10*/  FADD.FTZ R25, R7, R20 ;  /* 0x0000001407197221 */ /* 0x004fe20000010000 */
[----:B------:R-:W2:Y:S04]  /*0b20*/  LDG.E R24, desc[UR6][R28.64] ;  /* 0x000000061c187981 */ /* 0x000ea8000c1e1900 */
[----:B------:R0:W2:Y:S02]  /*0b30*/  LDG.E R7, desc[UR6][R26.64] ;  /* 0x000000061a077981 */ /* 0x0000a4000c1e1900 */
[----:B0-----:R-:W-:Y:S01]  /*0b40*/  LEA R27, R3, R21, 0x5 ;  /* 0x00000015031b7211 */ /* 0x001fe200078e28ff */
[----:B------:R-:W-:-:S04]  /*0b50*/  IMAD.WIDE.U32 R20, R21, 0x4, R14 ;  /* 0x0000000415147825 */ /* 0x000fc800078e000e */
[C---:B------:R-:W-:Y:S02]  /*0b60*/  IMAD.WIDE.U32 R16, R27.reuse, 0x4, R16 ;  /* 0x000000041b107825 */ /* 0x040fe400078e0010 */
[----:B------:R-:W2:Y:S02]  /*0b70*/  LDG.E R20, desc[UR6][R20.64] ;  /* 0x0000000614147981 */ /* 0x000ea4000c1e1900 */
[C---:B------:R-:W-:Y:S02]  /*0b80*/  IMAD.WIDE.U32 R12, R27.reuse, 0x4, R12 ;  /* 0x000000041b0c7825 */ /* 0x040fe400078e000c */
[----:B------:R-:W2:Y:S02]  /*0b90*/  LDG.E R16, desc[UR6][R16.64] ;  /* 0x0000000610107981 */ /* 0x000ea4000c1e1900 */
[----:B------:R-:W-:Y:S02]  /*0ba0*/  IMAD.WIDE.U32 R14, R27, 0x4, R14 ;  /* 0x000000041b0e7825 */ /* 0x000fe400078e000e */
[----:B------:R-:W2:Y:S04]  /*0bb0*/  LDG.E R12, desc[UR6][R12.64] ;  /* 0x000000060c0c7981 */ /* 0x000ea8000c1e1900 */
[----:B------:R-:W2:Y:S01]  /*0bc0*/  LDG.E R14, desc[UR6][R14.64] ;  /* 0x000000060e0e7981 */ /* 0x000ea2000c1e1900 */
[----:B-----5:R-:W-:Y:S01]  /*0bd0*/  FADD.FTZ R8, R8, R11 ;  /* 0x0000000b08087221 */ /* 0x020fe20000010000 */
[----:B------:R-:W-:-:S03]  /*0be0*/  IADD3 R6, PT, PT, R6, 0x80, RZ ;  /* 0x0000008006067810 */ /* 0x000fc60007ffe0ff */
[----:B---3--:R-:W-:Y:S01]  /*0bf0*/  FADD.FTZ R19, R8, R19 ;  /* 0x0000001308137221 */ /* 0x008fe20000010000 */
[----:B----4-:R-:W-:Y:S01]  /*0c00*/  FADD.FTZ R22, R23, R22 ;  /* 0x0000001617167221 */ /* 0x010fe20000010000 */
[----:B--2---:R-:W-:-:S03]  /*0c10*/  FADD.FTZ R25, R25, R24 ;  /* 0x0000001819197221 */ /* 0x004fc60000010000 */
[----:B------:R-:W-:Y:S01]  /*0c20*/  FADD.FTZ R7, R22, R7 ;  /* 0x0000000716077221 */ /* 0x000fe20000010000 */
[----:B------:R-:W-:-:S03]  /*0c30*/  FADD.FTZ R25, R25, R20 ;  /* 0x0000001419197221 */ /* 0x000fc60000010000 */
[----:B------:R-:W-:Y:S01]  /*0c40*/  FADD.FTZ R22, R7, R16 ;  /* 0x0000001007167221 */ /* 0x000fe20000010000 */
[----:B------:R-:W-:Y:S01]  /*0c50*/  FADD.FTZ R8, R19, R12 ;  /* 0x0000000c13087221 */ /* 0x000fe20000010000 */
[----:B------:R-:W-:-:S07]  /*0c60*/  FADD.FTZ R7, R25, R14 ;  /* 0x0000000e19077221 */ /* 0x000fce0000010000 */
.L_x_1204:
[----:B------:R-:W-:Y:S05]  /*0c70*/  BSYNC.RECONVERGENT B1 ;  /* 0x0000000000017941 */ /* 0x000fea0003800200 */
.L_x_1203:
[----:B------:R-:W-:Y:S05]  /*0c80*/  @!P1 BRA `(.L_x_1199) ;  /* 0x0000000000ac9947 */ /* 0x000fea0003800000 */
[----:B------:R-:W-:Y:S01]  /*0c90*/  ISETP.NE.AND P1, PT, R18, 0x1, PT ;  /* 0x000000011200780c */ /* 0x000fe20003f25270 */
[----:B------:R-:W-:Y:S01]  /*0ca0*/  BSSY.RECONVERGENT B1, `(.L_x_1205) ;  /* 0x000001b000017945 */ /* 0x000fe20003800200 */
[----:B------:R-:W-:-:S11]  /*0cb0*/  LOP3.LUT P0, RZ, R10, 0x20, RZ, 0xc0, !PT ;  /* 0x000000200aff7812 */ /* 0x000fd6000780c0ff */
[----:B------:R-:W-:Y:S05]  /*0cc0*/  @!P1 BRA `(.L_x_1206) ;  /* 0x0000000000609947 */ /* 0x000fea0003800000 */
[----:B------:R-:W0:Y:S01]  /*0cd0*/  LDC.64 R18, c[0x0][0x440] ;  /* 0x00011000ff127b82 */ /* 0x000e220000000a00 */
[----:B------:R-:W-:-:S05]  /*0ce0*/  IMAD R17, R6, R3, R2 ;  /* 0x0000000306117224 */ /* 0x000fca00078e0202 */
[----:B------:R-:W-:Y:S02]  /*0cf0*/  LEA R23, R3, R17, 0x5 ;  /* 0x0000001103177211 */ /* 0x000fe400078e28ff */
[----:B------:R-:W1:Y:S08]  /*0d00*/  LDC.64 R10, c[0x0][0x448] ;  /* 0x00011200ff0a7b82 */ /* 0x000e700000000a00 */
[----:B------:R-:W2:Y:S01]  /*0d10*/  LDC.64 R12, c[0x0][0x460] ;  /* 0x00011800ff0c7b82 */ /* 0x000ea20000000a00 */
[----:B0-----:R-:W-:-:S04]  /*0d20*/  IMAD.WIDE.U32 R20, R17, 0x4, R18 ;  /* 0x0000000411147825 */ /* 0x001fc800078e0012 */
[----:B-1----:R-:W-:Y:S02]  /*0d30*/  IMAD.WIDE.U32 R14, R17, 0x4, R10 ;  /* 0x00000004110e7825 */ /* 0x002fe400078e000a */
[----:B------:R-:W3:Y:S02]  /*0d40*/  LDG.E R21, desc[UR6][R20.64] ;  /* 0x0000000614157981 */ /* 0x000ee4000c1e1900 */
[----:B------:R-:W-:Y:S02]  /*0d50*/  IMAD.WIDE.U32 R18, R23, 0x4, R18 ;  /* 0x0000000417127825 */ /* 0x000fe400078e0012 */
[----:B------:R-:W4:Y:S02]  /*0d60*/  LDG.E R15, desc[UR6][R14.64] ;  /* 0x000000060e0f7981 */ /* 0x000f24000c1e1900 */
[----:B--2---:R-:W-:Y:S02]  /*0d70*/  IMAD.WIDE.U32 R16, R17, 0x4, R12 ;  /* 0x0000000411107825 */ /* 0x004fe400078e000c */
[----:B------:R-:W2:Y:S02]  /*0d80*/  LDG.E R19, desc[UR6][R18.64] ;  /* 0x0000000612137981 */ /* 0x000ea4000c1e1900 */
[----:B------:R-:W-:-:S02]  /*0d90*/  IMAD.WIDE.U32 R10, R23, 0x4, R10 ;  /* 0x00000004170a7825 */ /* 0x000fc400078e000a */
[----:B------:R-:W5:Y:S02]  /*0da0*/  LDG.E R16, desc[UR6][R16.64] ;  /* 0x0000000610107981 */ /* 0x000f64000c1e1900 */
[----:B------:R-:W-:Y:S02]  /*0db0*/  IMAD.WIDE.U32 R12, R23, 0x4, R12 ;  /* 0x00000004170c7825 */ /* 0x000fe400078e000c */
[----:B------:R-:W5:Y:S04]  /*0dc0*/  LDG.E R11, desc[UR6][R10.64] ;  /* 0x000000060a0b7981 */ /* 0x000f68000c1e1900 */
[----:B------:R-:W5:Y:S01]  /*0dd0*/  LDG.E R12, desc[UR6][R12.64] ;  /* 0x000000060c0c7981 */ /* 0x000f62000c1e1900 */
[----:B------:R-:W-:Y:S01]  /*0de0*/  IADD3 R6, PT, PT, R6, 0x40, RZ ;  /* 0x0000004006067810 */ /* 0x000fe20007ffe0ff */
[----:B---3--:R-:W-:Y:S01]  /*0df0*/  FADD.FTZ R8, R8, R21 ;  /* 0x0000001508087221 */ /* 0x008fe20000010000 */
[----:B----4-:R-:W-:-:S03]  /*0e00*/  FADD.FTZ R22, R22, R15 ;  /* 0x0000000f16167221 */ /* 0x010fc60000010000 */
[----:B--2---:R-:W-:Y:S01]  /*0e10*/  FADD.FTZ R8, R8, R19 ;  /* 0x0000001308087221 */ /* 0x004fe20000010000 */
[----:B-----5:R-:W-:Y:S01]  /*0e20*/  FADD.FTZ R7, R7, R16 ;  /* 0x0000001007077221 */ /* 0x020fe20000010000 */
[----:B------:R-:W-:-:S03]  /*0e30*/  FADD.FTZ R22, R22, R11 ;  /* 0x0000000b16167221 */ /* 0x000fc60000010000 */
[----:B------:R-:W-:-:S07]  /*0e40*/  FADD.FTZ R7, R7, R12 ;  /* 0x0000000c07077221 */ /* 0x000fce0000010000 */
.L_x_1206:
[----:B------:R-:W-:Y:S05]  /*0e50*/  BSYNC.RECONVERGENT B1 ;  /* 0x0000000000017941 */ /* 0x000fea0003800200 */
.L_x_1205:
[----:B------:R-:W-:Y:S05]  /*0e60*/  @P0 BRA `(.L_x_1199) ;  /* 0x0000000000340947 */ /* 0x000fea0003800000 */
[----:B------:R-:W0:Y:S01]  /*0e70*/  LDC.64 R14, c[0x0][0x440] ;  /* 0x00011000ff0e7b82 */ /* 0x000e220000000a00 */
[----:B------:R-:W-:-:S07]  /*0e80*/  IMAD R17, R6, R3, R2 ;  /* 0x0000000306117224 */ /* 0x000fce00078e0202 */
[----:B------:R-:W1:Y:S08]  /*0e90*/  LDC.64 R12, c[0x0][0x448] ;  /* 0x00011200ff0c7b82 */ /* 0x000e700000000a00 */
[----:B------:R-:W2:Y:S01]  /*0ea0*/  LDC.64 R10, c[0x0][0x460] ;  /* 0x00011800ff0a7b82 */ /* 0x000ea20000000a00 */
[----:B0-----:R-:W-:-:S06]  /*0eb0*/  IMAD.WIDE.U32 R14, R17, 0x4, R14 ;  /* 0x00000004110e7825 */ /* 0x001fcc00078e000e */
[----:B------:R-:W3:Y:S01]  /*0ec0*/  LDG.E R15, desc[UR6][R14.64] ;  /* 0x000000060e0f7981 */ /* 0x000ee2000c1e1900 */
[----:B-1----:R-:W-:-:S06]  /*0ed0*/  IMAD.WIDE.U32 R12, R17, 0x4, R12 ;  /* 0x00000004110c7825 */ /* 0x002fcc00078e000c */
[----:B------:R-:W4:Y:S01]  /*0ee0*/  LDG.E R13, desc[UR6][R12.64] ;  /* 0x000000060c0d7981 */ /* 0x000f22000c1e1900 */
[----:B--2---:R-:W-:-:S06]  /*0ef0*/  IMAD.WIDE.U32 R10, R17, 0x4, R10 ;  /* 0x00000004110a7825 */ /* 0x004fcc00078e000a */
[----:B------:R-:W2:Y:S01]  /*0f00*/  LDG.E R10, desc[UR6][R10.64] ;  /* 0x000000060a0a7981 */ /* 0x000ea2000c1e1900 */
[----:B---3--:R-:W-:Y:S01]  /*0f10*/  FADD.FTZ R8, R8, R15 ;  /* 0x0000000f08087221 */ /* 0x008fe20000010000 */
[----:B----4-:R-:W-:Y:S01]  /*0f20*/  FADD.FTZ R22, R22, R13 ;  /* 0x0000000d16167221 */ /* 0x010fe20000010000 */
[----:B--2---:R-:W-:-:S07]  /*0f30*/  FADD.FTZ R7, R7, R10 ;  /* 0x0000000a07077221 */ /* 0x004fce0000010000 */
.L_x_1199:
[----:B------:R-:W-:Y:S05]  /*0f40*/  BSYNC.RECONVERGENT B0 ;  /* 0x0000000000007941 */ /* 0x000fea0003800200 */
.L_x_1198:
[----:B------:R-:W0:Y:S01]  /*0f50*/  S2UR UR5, SR_CgaCtaId ;  /* 0x00000000000579c3 */ /* 0x000e220000008800 */
[----:B------:R-:W-:Y:S01]  /*0f60*/  UMOV UR4, 0x400 ;  /* 0x0000040000047882 */ /* 0x000fe20000000000 */
[--C-:B------:R-:W-:Y:S02]  /*0f70*/  LOP3.LUT R11, R4, 0x1f, R0.reuse, 0x78, !PT ;  /* 0x0000001f040b7812 */ /* 0x100fe400078e7800 */
[----:B------:R-:W-:Y:S02]  /*0f80*/  SHF.L.U32 R13, R5, 0x7, RZ ;  /* 0x00000007050d7819 */ /* 0x000fe400000006ff */
[C---:B------:R-:W-:Y:S02]  /*0f90*/  LOP3.LUT R0, R11.reuse, 0x3e0, R0, 0xf8, !PT ;  /* 0x000003e00b007812 */ /* 0x040fe400078ef800 */
[----:B------:R-:W-:Y:S02]  /*0fa0*/  SHF.L.U32 R2, R11, 0x2, RZ ;  /* 0x000000020b027819 */ /* 0x000fe400000006ff */
[----:B------:R-:W-:-:S02]  /*0fb0*/  ISETP.NE.AND P0, PT, R5, RZ, PT ;  /* 0x000000ff0500720c */ /* 0x000fc40003f05270 */
[----:B------:R-:W-:Y:S01]  /*0fc0*/  LOP3.LUT R2, R13, R2, RZ, 0xfc, !PT ;  /* 0x000000020d027212 */ /* 0x000fe200078efcff */
[----:B0-----:R-:W-:-:S06]  /*0fd0*/  ULEA UR4, UR5, UR4, 0x18 ;  /* 0x0000000405047291 */ /* 0x001fcc000f8ec0ff */
[----:B------:R-:W-:-:S05]  /*0fe0*/  LEA R11, R0, UR4, 0x2 ;  /* 0x00000004000b7c11 */ /* 0x000fca000f8e10ff */
[----:B------:R-:W-:Y:S04]  /*0ff0*/  STS [R11], R22 ;  /* 0x000000160b007388 */ /* 0x000fe80000000800 */
[----:B------:R-:W-:Y:S04]  /*1000*/  STS [R11+0x1000], R8 ;  /* 0x001000080b007388 */ /* 0x000fe80000000800 */
[----:B------:R-:W-:Y:S01]  /*1010*/  STS [R11+0x2000], R7 ;  /* 0x002000070b007388 */ /* 0x000fe20000000800 */
[----:B------:R-:W-:Y:S06]  /*1020*/  BAR.SYNC.DEFER_BLOCKING 0x0 ;  /* 0x0000000000007b1d */ /* 0x000fec0000010000 */
[----:B------:R-:W0:Y:S04]  /*1030*/  LDS R10, [R2+UR4+0x1000] ;  /* 0x00100004020a7984 */ /* 0x000e280008000800 */
[----:B------:R-:W1:Y:S04]  /*1040*/  LDS R0, [R2+UR4] ;  /* 0x0000000402007984 */ /* 0x000e680008000800 */
[----:B------:R-:W2:Y:S04]  /*1050*/  LDS R6, [R2+UR4+0x2000] ;  /* 0x0020000402067984 */ /* 0x000ea80008000800 */
[----:B0-----:R-:W0:Y:S04]  /*1060*/  SHFL.BFLY PT, R13, R10, 0x1, 0x1f ;  /* 0x0c201f000a0d7f89 */ /* 0x001e2800000e0000 */
[----:B-1----:R-:W1:Y:S04]  /*1070*/  SHFL.BFLY PT, R15, R0, 0x1, 0x1f ;  /* 0x0c201f00000f7f89 */ /* 0x002e6800000e0000 */
[----:B--2---:R-:W2:Y:S01]  /*1080*/  SHFL.BFLY PT, R17, R6, 0x1, 0x1f ;  /* 0x0c201f0006117f89 */ /* 0x004ea200000e0000 */
[----:B0-----:R-:W-:Y:S01]  /*1090*/  FADD.FTZ R13, R10, R13 ;  /* 0x0000000d0a0d7221 */ /* 0x001fe20000010000 */
[----:B-1----:R-:W-:-:S04]  /*10a0*/  FADD.FTZ R15, R0, R15 ;  /* 0x0000000f000f7221 */ /* 0x002fc80000010000 */
[----:B------:R-:W0:Y:S01]  /*10b0*/  SHFL.BFLY PT, R8, R13, 0x2, 0x1f ;  /* 0x0c401f000d087f89 */ /* 0x000e2200000e0000 */
[----:B--2---:R-:W-:-:S03]  /*10c0*/  FADD.FTZ R17, R6, R17 ;  /* 0x0000001106117221 */ /* 0x004fc60000010000 */
[----:B------:R-:W1:Y:S04]  /*10d0*/  SHFL.BFLY PT, R12, R15, 0x2, 0x1f ;  /* 0x0c401f000f0c7f89 */ /* 0x000e6800000e0000 */
[----:B------:R-:W2:Y:S01]  /*10e0*/  SHFL.BFLY PT, R14, R17, 0x2, 0x1f ;  /* 0x0c401f00110e7f89 */ /* 0x000ea200000e0000 */
[----:B0-----:R-:W-:Y:S01]  /*10f0*/  FADD.FTZ R8, R13, R8 ;  /* 0x000000080d087221 */ /* 0x001fe20000010000 */
[----:B-1----:R-:W-:-:S04]  /*1100*/  FADD.FTZ R12, R15, R12 ;  /* 0x0000000c0f0c7221 */ /* 0x002fc80000010000 */
[----:B------:R-:W0:Y:S01]  /*1110*/  SHFL.BFLY PT, R7, R8, 0x4, 0x1f ;  /* 0x0c801f0008077f89 */ /* 0x000e2200000e0000 */
[----:B--2---:R-:W-:-:S03]  /*1120*/  FADD.FTZ R14, R17, R14 ;  /* 0x0000000e110e7221 */ /* 0x004fc60000010000 */
[----:B------:R-:W1:Y:S04]  /*1130*/  SHFL.BFLY PT, R11, R12, 0x4, 0x1f ;  /* 0x0c801f000c0b7f89 */ /* 0x000e6800000e0000 */
[----:B------:R-:W2:Y:S01]  /*1140*/  SHFL.BFLY PT, R19, R14, 0x4, 0x1f ;  /* 0x0c801f000e137f89 */ /* 0x000ea200000e0000 */
[----:B0-----:R-:W-:Y:S01]  /*1150*/  FADD.FTZ R7, R8, R7 ;  /* 0x0000000708077221 */ /* 0x001fe20000010000 */
[----:B------:R-:W-:Y:S01]  /*1160*/  SHF.L.U32 R8, R9, 0x1, RZ ;  /* 0x0000000109087819 */ /* 0x000fe200000006ff */
[----:B-1----:R-:W-:-:S03]  /*1170*/  FADD.FTZ R2, R12, R11 ;  /* 0x0000000b0c027221 */ /* 0x002fc60000010000 */
[----:B------:R-:W0:Y:S01]  /*1180*/  SHFL.BFLY PT, R0, R7, 0x8, 0x1f ;  /* 0x0d001f0007007f89 */ /* 0x000e2200000e0000 */
[----:B------:R-:W-:Y:S01]  /*1190*/  ISETP.GE.U32.AND P1, PT, R8, R3, PT ;  /* 0x000000030800720c */ /* 0x000fe20003f26070 */
[----:B--2---:R-:W-:Y:S02]  /*11a0*/  FADD.FTZ R19, R14, R19 ;  /* 0x000000130e137221 */ /* 0x004fe40000010000 */
[----:B------:R-:W1:Y:S04]  /*11b0*/  SHFL.BFLY PT, R11, R2, 0x8, 0x1f ;  /* 0x0d001f00020b7f89 */ /* 0x000e6800000e0000 */
[----:B------:R-:W2:Y:S01]  /*11c0*/  SHFL.BFLY PT, R10, R19, 0x8, 0x1f ;  /* 0x0d001f00130a7f89 */ /* 0x000ea200000e0000 */
[----:B0-----:R-:W-:Y:S01]  /*11d0*/  FADD.FTZ R0, R7, R0 ;  /* 0x0000000007007221 */ /* 0x001fe20000010000 */
[----:B-1----:R-:W-:Y:S01]  /*11e0*/  FADD.FTZ R6, R2, R11 ;  /* 0x0000000b02067221 */ /* 0x002fe20000010000 */
[----:B------:R-:W-:-:S03]  /*11f0*/  @!P0 LEA R2, R4, UR4, 0x2 ;  /* 0x0000000404028c11 */ /* 0x000fc6000f8e10ff */
[----:B------:R-:W0:Y:S01]  /*1200*/  SHFL.BFLY PT, R11, R0, 0x10, 0x1f ;  /* 0x0e001f00000b7f89 */ /* 0x000e2200000e0000 */
[----:B--2---:R-:W-:-:S03]  /*1210*/  FADD.FTZ R10, R19, R10 ;  /* 0x0000000a130a7221 */ /* 0x004fc60000010000 */
[----:B------:R-:W1:Y:S04]  /*1220*/  SHFL.BFLY PT, R13, R6, 0x10, 0x1f ;  /* 0x0e001f00060d7f89 */ /* 0x000e6800000e0000 */
[----:B------:R-:W2:Y:S01]  /*1230*/  SHFL.BFLY PT, R15, R10, 0x10, 0x1f ;  /* 0x0e001f000a0f7f89 */ /* 0x000ea200000e0000 */
[----:B0-----:R-:W-:Y:S01]  /*1240*/  FADD.FTZ R11, R0, R11 ;  /* 0x0000000b000b7221 */ /* 0x001fe20000010000 */
[----:B-1----:R-:W-:-:S04]  /*1250*/  FADD.FTZ R13, R6, R13 ;  /* 0x0000000d060d7221 */ /* 0x002fc80000010000 */
[----:B------:R0:W-:Y:S01]  /*1260*/  @!P0 STS [R2+0x3080], R11 ;  /* 0x0030800b02008388 */ /* 0x0001e20000000800 */
[----:B--2---:R-:W-:-:S03]  /*1270*/  FADD.FTZ R15, R10, R15 ;  /* 0x0000000f0a0f7221 */ /* 0x004fc60000010000 */
[----:B------:R0:W-:Y:S04]  /*1280*/  @!P0 STS [R2+0x3000], R13 ;  /* 0x0030000d02008388 */ /* 0x0001e80000000800 */
[----:B------:R0:W-:Y:S01]  /*1290*/  @!P0 STS [R2+0x3100], R15 ;  /* 0x0031000f02008388 */ /* 0x0001e20000000800 */
[----:B------:R-:W-:Y:S06]  /*12a0*/  BAR.SYNC.DEFER_BLOCKING 0x0 ;  /* 0x0000000000007b1d */ /* 0x000fec0000010000 */
[----:B------:R-:W-:Y:S05]  /*12b0*/  @P1 EXIT ;  /* 0x000000000000194d */ /* 0x000fea0003800000 */
[----:B------:R-:W-:-:S04]  /*12c0*/  ISETP.GT.U32.AND P0, PT, R5, 0xf, PT ;  /* 0x0000000f0500780c */ /* 0x000fc80003f04070 */
[----:B------:R-:W-:-:S13]  /*12d0*/  ISETP.NE.OR P0, PT, R4, 0x1f, P0 ;  /* 0x0000001f0400780c */ /* 0x000fda0000705670 */
[----:B------:R-:W-:Y:S05]  /*12e0*/  @P0 EXIT ;  /* 0x000000000000094d */ /* 0x000fea0003800000 */
[----:B------:R-:W-:Y:S01]  /*12f0*/  LEA R0, R5, UR4, 0x3 ;  /* 0x0000000405007c11 */ /* 0x000fe2000f8e18ff */
[----:B0-----:R-:W0:Y:S04]  /*1300*/  LDC.64 R2, c[0x0][0x488] ;  /* 0x00012200ff027b82 */ /* 0x001e280000000a00 */
[----:B------:R-:W1:Y:S04]  /*1310*/  LDS.64 R10, [R0+0x3000] ;  /* 0x00300000000a7984 */ /* 0x000e680000000a00 */
[----:B------:R-:W2:Y:S01]  /*1320*/  LDS.64 R12, [R0+0x3080] ;  /* 0x00308000000c7984 */ /* 0x000ea20000000a00 */
[----:B------:R-:W3:Y:S03]  /*1330*/  LDC.64 R4, c[0x0][0x480] ;  /* 0x00012000ff047b82 */ /* 0x000ee60000000a00 */
[----:B------:R-:W4:Y:S05]  /*1340*/  LDS.64 R14, [R0+0x3100] ;  /* 0x00310000000e7984 */ /* 0x000f2a0000000a00 */
[----:B------:R-:W5:Y:S01]  /*1350*/  LDC.64 R6, c[0x0][0x4a0] ;  /* 0x00012800ff067b82 */ /* 0x000f620000000a00 */
[----:B0-----:R-:W-:-:S04]  /*1360*/  IMAD.WIDE.U32 R2, R9, 0x4, R2 ;  /* 0x0000000409027825 */ /* 0x001fc800078e0002 */
[----:B---3--:R-:W-:-:S04]  /*1370*/  IMAD.WIDE.U32 R4, R9, 0x4, R4 ;  /* 0x0000000409047825 */ /* 0x008fc800078e0004 */
[----:B-----5:R-:W-:Y:S01]  /*1380*/  IMAD.WIDE.U32 R6, R9, 0x4, R6 ;  /* 0x0000000409067825 */ /* 0x020fe200078e0006 */
[----:B-1----:R-:W-:Y:S02]  /*1390*/  F2FP.BF16.F32.PACK_AB R11, R11, R10 ;  /* 0x0000000a0b0b723e */ /* 0x002fe400000010ff */
[----:B--2---:R-:W-:-:S03]  /*13a0*/  F2FP.BF16.F32.PACK_AB R13, R13, R12 ;  /* 0x0000000c0d0d723e */ /* 0x004fc600000010ff */
[----:B------:R-:W-:Y:S01]  /*13b0*/  STG.E desc[UR6][R2.64], R11 ;  /* 0x0000000b02007986 */ /* 0x000fe2000c101906 */
[----:B----4-:R-:W-:-:S03]  /*13c0*/  F2FP.BF16.F32.PACK_AB R15, R15, R14 ;  /* 0x0000000e0f0f723e */ /* 0x010fc600000010ff */
[----:B------:R-:W-:Y:S04]  /*13d0*/  STG.E desc[UR6][R4.64], R13 ;  /* 0x0000000d04007986 */ /* 0x000fe8000c101906 */
[----:B------:R-:W-:Y:S01]  /*13e0*/  STG.E desc[UR6][R6.64], R15 ;  /* 0x0000000f06007986 */ /* 0x000fe2000c101906 */
[----:B------:R-:W-:Y:S05]  /*13f0*/  EXIT ;  /* 0x000000000000794d */ /* 0x000fea0003800000 */
.L_x_1207:
        /* <DEDUP_REMOVED lines=16> */
.L_x_19290:


//--------------------- .text._ZN10layer_norm13ln_bwd_kernelINS_13Kernel_traitsI13__nv_bfloat16S2_S2_S2_fjLj5120ELj1ELj1ELj4ELj16ENS_18Kernel_traits_baseILj5120ES2_S2_S2_S2_fjLj128EEEEELb1ELb1ELb1ELb0EEEvNS_9BwdParamsE --------------------------
	.section	.text._ZN10layer_norm13ln_bwd_kernelINS_13Kernel_traitsI13__nv_bfloat16S2_S2_S2_fjLj5120ELj1ELj1ELj4ELj16ENS_18Kernel_traits_baseILj5120ES2_S2_S2_S2_fjLj128EEEEELb1ELb1ELb1ELb0EEEvNS_9BwdParamsE,"ax",@progbits
	.align	128
        .global         _ZN10layer_norm13ln_bwd_kernelINS_13Kernel_traitsI13__nv_bfloat16S2_S2_S2_fjLj5120ELj1ELj1ELj4ELj16ENS_18Kernel_traits_baseILj5120ES2_S2_S2_S2_fjLj128EEEEELb1ELb1ELb1ELb0EEEvNS_9BwdParamsE
        .type           _ZN10layer_norm13ln_bwd_kernelINS_13Kernel_traitsI13__nv_bfloat16S2_S2_S2_fjLj5120ELj1ELj1ELj4ELj16ENS_18Kernel_traits_baseILj5120ES2_S2_S2_S2_fjLj128EEEEELb1ELb1ELb1ELb0EEEvNS_9BwdParamsE,@function
        .size           _ZN10layer_norm13ln_bwd_kernelINS_13Kernel_traitsI13__nv_bfloat16S2_S2_S2_fjLj5120ELj1ELj1ELj4ELj16ENS_18Kernel_traits_baseILj5120ES2_S2_S2_S2_fjLj128EEEEELb1ELb1ELb1ELb0EEEvNS_9BwdParamsE,(.L_x_19291 - _ZN10layer_norm13ln_bwd_kernelINS_13Kernel_traitsI13__nv_bfloat16S2_S2_S2_fjLj5120ELj1ELj1ELj4ELj16ENS_18Kernel_traits_baseILj5120ES2_S2_S2_S2_fjLj128EEEEELb1ELb1ELb1ELb0EEEvNS_9BwdParamsE)
        .other          _ZN10layer_norm13ln_bwd_kernelINS_13Kernel_traitsI13__nv_bfloat16S2_S2_S2_fjLj5120ELj1ELj1ELj4ELj16ENS_18Kernel_traits_baseILj5120ES2_S2_S2_S2_fjLj128EEEEELb1ELb1ELb1ELb0EEEvNS_9BwdParamsE,@"STO_CUDA_ENTRY STV_DEFAULT"
_ZN10layer_norm13ln_bwd_kernelINS_13Kernel_traitsI13__nv_bfloat16S2_S2_S2_fjLj5120ELj1ELj1ELj4ELj16ENS_18Kernel_traits_baseILj5120ES2_S2_S2_S2_fjLj128EEEEELb1ELb1ELb1ELb0EEEvNS_9BwdParamsE:
.text._ZN10layer_norm13ln_bwd_kernelINS_13Kernel_traitsI13__nv_bfloat16S2_S2_S2_fjLj5120ELj1ELj1ELj4ELj16ENS_18Kernel_traits_baseILj5120ES2_S2_S2_S2_fjLj128EEEEELb1ELb1ELb1ELb0EEEvNS_9BwdParamsE:
[----:B------:R-:W0:Y:S01]  /*0000*/  LDC R1, c[0x0][0x37c] ;  /* 0x0000df00ff017b82 */ /* 0x000e220000000800 */
[----:B------:R-:W1:Y:S01]  /*0010*/  S2R R12, SR_TID.X ;  /* 0x00000000000c7919 */ /* 0x000e620000002100 */
[----:B------:R-:W2:Y:S01]  /*0020*/  LDCU UR9, c[0x0][0x388] ;  /* 0x00007100ff0977ac */ /* 0x000ea20008000800 */
[----:B0-----:R-:W-:Y:S01]  /*0030*/  IADD3 R1, PT, PT, R1, -0xf8, RZ ;  /* 0xffffff0801017810 */ /* 0x001fe20007ffe0ff */
[----:B------:R-:W0:Y:S01]  /*0040*/  LDCU.64 UR20, c[0x0][0x358] ;  /* 0x00006b00ff1477ac */ /* 0x000e220008000a00 */
[----:B--2---:R-:W-:-:S04]  /*0050*/  USHF.R.S32.HI UR4, URZ, 0x1f, UR9 ;  /* 0x0000001fff047899 */ /* 0x004fc80008011409 */
[----:B------:R-:W-:-:S06]  /*0060*/  ULEA.HI UR4, UR4, UR9, URZ, 0x3 ;  /* 0x0000000904047291 */ /* 0x000fcc000f8f18ff */
[----:B------:R-:W-:Y:S02]  /*0070*/  MOV R3, UR4 ;  /* 0x0000000400037c02 */ /* 0x000fe40008000f00 */
[----:B-1----:R-:W-:Y:S01]  /*0080*/  LOP3.LUT R2, R12, 0x7f, RZ, 0x3c, !PT ;  /* 0x0000007f0c027812 */ /* 0x002fe200078e3cff */
[----:B------:R-:W1:Y:S02]  /*0090*/  S2UR UR11, SR_CTAID.X ;  /* 0x00000000000b79c3 */ /* 0x000e640000002500 */
[----:B------:R-:W1:Y:S01]  /*00a0*/  LDCU UR4, c[0x0][0x384] ;  /* 0x00007080ff0477ac */ /* 0x000e620008000800 */
[----:B------:R-:W-:Y:S02]  /*00b0*/  LEA.HI.SX32 R2, R3, R2, 0x1d ;  /* 0x0000000203027211 */ /* 0x000fe400078feaff */
[----:B------:R-:W-:Y:S02]  /*00c0*/  MOV R3, R12 ;  /* 0x0000000c00037202 */ /* 0x000fe40000000f00 */
[----:B------:R-:W-:-:S02]  /*00d0*/  ISETP.GE.U32.AND P4, PT, R2, 0x80, PT ;  /* 0x000000800200780c */ /* 0x000fc40003f86070 */
[C---:B------:R-:W-:Y:S02]  /*00e0*/  ISETP.GE.U32.AND P3, PT, R2.reuse, 0x100, PT ;  /* 0x000001000200780c */ /* 0x040fe40003f66070 */
[C---:B------:R-:W-:Y:S02]  /*00f0*/  ISETP.GE.U32.AND P2, PT, R2.reuse, 0x180, PT ;  /* 0x000001800200780c */ /* 0x040fe40003f46070 */
[C---:B------:R-:W-:Y:S02]  /*0100*/  ISETP.GE.U32.AND P1, PT, R2.reuse, 0x200, PT ;  /* 0x000002000200780c */ /* 0x040fe40003f26070 */
[----:B------:R-:W-:-:S04]  /*0110*/  ISETP.GE.U32.AND P0, PT, R2, 0x280, PT ;  /* 0x000002800200780c */ /* 0x000fc80003f06070 */
[----:B------:R-:W-:Y:S01]  /*0120*/  P2R R12, PR, RZ, 0x1 ;  /* 0x00000001ff0c7803 */ /* 0x000fe20000000000 */
[----:B------:R-:W2:Y:S04]  /*0130*/  @P4 LDC.64 R4, c[0x0][0x3d0] ;  /* 0x0000f400ff044b82 */ /* 0x000ea80000000a00 */
[----:B------:R3:W-:Y:S04]  /*0140*/  STL [R1+0xf4], R12 ;  /* 0x0000f40c01007387 */ /* 0x0007e80000100800 */
[----:B------:R-:W4:Y:S08]  /*0150*/  @P4 LDC.64 R6, c[0x0][0x3e8] ;  /* 0x0000fa00ff064b82 */ /* 0x000f300000000a00 */
[----:B------:R-:W3:Y:S08]  /*0160*/  @P3 LDC.64 R8, c[0x0][0x3d0] ;  /* 0x0000f400ff083b82 */ /* 0x000ef00000000a00 */
[----:B------:R-:W1:Y:S01]  /*0170*/  @P3 LDC.64 R10, c[0x0][0x3e8] ;  /* 0x0000fa00ff0a3b82 */ /* 0x000e620000000a00 */
[----:B--2---:R-:W-:-:S05]  /*0180*/  @P4 IMAD.WIDE.U32 R4, R3, 0x10, R4 ;  /* 0x0000001003044825 */ /* 0x004fca00078e0004 */
[----:B0-----:R0:W5:Y:S02]  /*0190*/  @P4 LDG.E.128 R32, desc[UR20][R4.64] ;  /* 0x0000001404204981 */ /* 0x001164000c1e1d00 */
[----:B------:R-:W2:Y:S01]  /*01a0*/  @P2 LDC.64 R16, c[0x0][0x3d0] ;  /* 0x0000f400ff102b82 */ /* 0x000ea20000000a00 */
[C---:B----4-:R-:W-:Y:S01]  /*01b0*/  @P4 IMAD.WIDE.U32 R6, R3.reuse, 0x10, R6 ;  /* 0x0000001003064825 */ /* 0x050fe200078e0006 */
[----:B------:R-:W-:-:S04]  /*01c0*/  @P4 LOP3.LUT R3, R3, 0x80, RZ, 0xfc, !PT ;  /* 0x0000008003034812 */ /* 0x000fc800078efcff */
[----:B------:R0:W5:Y:S02]  /*01d0*/  @P4 LDG.E.128 R36, desc[UR20][R6.64] ;  /* 0x0000001406244981 */ /* 0x000164000c1e1d00 */
[----:B------:R-:W4:Y:S01]  /*01e0*/  @P2 LDC.64 R18, c[0x0][0x3e8] ;  /* 0x0000fa00ff122b82 */ /* 0x000f220000000a00 */
[----:B---3--:R-:W-:-:S05]  /*01f0*/  @P3 IMAD.WIDE.U32 R12, R3, 0x10, R8 ;  /* 0x00000010030c3825 */ /* 0x008fca00078e0008 */
[----:B------:R0:W5:Y:S02]  /*0200*/  @P3 LDG.E.128 R40, desc[UR20][R12.64] ;  /* 0x000000140c283981 */ /* 0x000164000c1e1d00 */
[----:B------:R-:W3:Y:S01]  /*0210*/  @P1 LDC.64 R20, c[0x0][0x3d0] ;  /* 0x0000f400ff141b82 */ /* 0x000ee20000000a00 */
[C---:B-1----:R-:W-:Y:S01]  /*0220*/  @P3 IMAD.WIDE.U32 R14, R3.reuse, 0x10, R10 ;  /* 0x00000010030e3825 */ /* 0x042fe200078e000a */
[----:B------:R-:W-:-:S04]  /*0230*/  @P3 IADD3 R3, PT, PT, R3, 0x80, RZ ;  /* 0x0000008003033810 */ /* 0x000fc80007ffe0ff */
[----:B------:R0:W5:Y:S02]  /*0240*/  @P3 LDG.E.128 R44, desc[UR20][R14.64] ;  /* 0x000000140e2c3981 */ /* 0x000164000c1e1d00 */
[----:B------:R-:W1:Y:S01]  /*0250*/  @P1 LDC.64 R22, c[0x0][0x3e8] ;  /* 0x0000fa00ff161b82 */ /* 0x000e620000000a00 */
[----:B--2---:R-:W-:-:S05]  /*0260*/  @P2 IMAD.WIDE.U32 R16, R3, 0x10, R16 ;  /* 0x0000001003102825 */ /* 0x004fca00078e0010 */
[----:B------:R0:W5:Y:S02]  /*0270*/  @P2 LDG.E.128 R48, desc[UR20][R16.64] ;  /* 0x0000001410302981 */ /* 0x000164000c1e1d00 */
[----:B------:R-:W2:Y:S01]  /*0280*/  @P0 LDC.64 R24, c[0x0][0x3d0] ;  /* 0x0000f400ff180b82 */ /* 0x000ea20000000a00 */
[C---:B----4-:R-:W-:Y:S01]  /*0290*/  @P2 IMAD.WIDE.U32 R18, R3.reuse, 0x10, R18 ;  /* 0x0000001003122825 */ /* 0x050fe200078e0012 */
[----:B------:R-:W-:-:S04]  /*02a0*/  @P2 IADD3 R3, PT, PT, R3, 0x80, RZ ;  /* 0x0000008003032810 */ /* 0x000fc80007ffe0ff */
[----:B------:R0:W5:Y:S02]  /*02b0*/  @P2 LDG.E.128 R52, desc[UR20][R18.64] ;  /* 0x0000001412342981 */ /* 0x000164000c1e1d00 */
[----:B------:R-:W4:Y:S01]  /*02c0*/  @P0 LDC.64 R26, c[0x0][0x3e8] ;  /* 0x0000fa00ff1a0b82 */ /* 0x000f220000000a00 */
[----:B---3--:R-:W-:-:S05]  /*02d0*/  @P1 IMAD.WIDE.U32 R20, R3, 0x10, R20 ;  /* 0x0000001003141825 */ /* 0x008fca00078e0014 */
[----:B------:R0:W5:Y:S01]  /*02e0*/  @P1 LDG.E.128 R56, desc[UR20][R20.64] ;  /* 0x0000001414381981 */ /* 0x000162000c1e1d00 */
[C---:B-1----:R-:W-:Y:S01]  /*02f0*/  @P1 IMAD.WIDE.U32 R22, R3.reuse, 0x10, R22 ;  /* 0x0000001003161825 */ /* 0x042fe200078e0016 */
[----:B------:R-:W-:-:S04]  /*0300*/  @P1 IADD3 R3, PT, PT, R3, 0x80, RZ ;  /* 0x0000008003031810 */ /* 0x000fc80007ffe0ff */
[----:B------:R0:W5:Y:S01]  /*0310*/  @P1 LDG.E.128 R60, desc[UR20][R22.64] ;  /* 0x00000014163c1981 */ /* 0x000162000c1e1d00 */
[----:B--2---:R-:W-:-:S05]  /*0320*/  @P0 IMAD.WIDE.U32 R8, R3, 0x10, R24 ;  /* 0x0000001003080825 */ /* 0x004fca00078e0018 */
[----:B------:R0:W5:Y:S01]  /*0330*/  @P0 LDG.E.128 R64, desc[UR20][R8.64] ;  /* 0x0000001408400981 */ /* 0x000162000c1e1d00 */
[----:B----4-:R-:W-:-:S05]  /*0340*/  @P0 IMAD.WIDE.U32 R10, R3, 0x10, R26 ;  /* 0x00000010030a0825 */ /* 0x010fca00078e001a */
[----:B------:R0:W5:Y:S04]  /*0350*/  @P0 LDG.E.128 R68, desc[UR20][R10.64] ;  /* 0x000000140a440981 */ /* 0x000168000c1e1d00 */
        /* <DEDUP_REMOVED lines=40> */
[----:B------:R-:W-:Y:S01]  /*05e0*/  UISETP.GE.AND UP0, UPT, UR11, UR4, UPT ;  /* 0x000000040b00728c */ /* 0x000fe2000bf06270 */
        /* <DEDUP_REMOVED lines=40> */
[----:B0-----:R-:W-:Y:S06]  /*0870*/  BRA.U UP0, `(.L_x_1208) ;  /* 0x0000013d00187547 */ /* 0x001fec000b800000 */
        /* <DEDUP_REMOVED lines=74> */
[----:B------:R-:W-:Y:S01]  /*0d20*/  UPLOP3.LUT UP1, UPT, UPT, UPT, UPT, 0x40, 0x4 ;  /* 0x000000000004789c */ /* 0x000fe20003f2e870 */
[----:B------:R-:W1:Y:S02]  /*0d30*/  LDCU UR4, c[0x0][0x388] ;  /* 0x00007100ff0477ac */ /* 0x000e640008000800 */
[----:B------:R0:W-:Y:S01]  /*0d40*/  STL [R1+0xb8], RZ ;  /* 0x0000b8ff01007387 */ /* 0x0001e20000100800 */
[----:B------:R-:W2:Y:S03]  /*0d50*/  LDCU.U8 UR30, c[0x0][0x410] ;  /* 0x00008200ff1e77ac */ /* 0x000ea60008000000 */
[----:B------:R0:W-:Y:S01]  /*0d60*/  STL [R1+0xbc], RZ ;  /* 0x0000bcff01007387 */ /* 0x0001e20000100800 */
[----:B------:R-:W3:Y:S03]  /*0d70*/  LDCU UR31, c[0x0][0x400] ;  /* 0x00008000ff1f77ac */ /* 0x000ee60008000800 */
[----:B------:R0:W-:Y:S01]  /*0d80*/  STL [R1+0xa0], RZ ;  /* 0x0000a0ff01007387 */ /* 0x0001e20000100800 */
[----:B------:R-:W4:Y:S03]  /*0d90*/  LDCU.64 UR22, c[0x0][0x408] ;  /* 0x00008100ff1677ac */ /* 0x000f260008000a00 */
[----:B------:R0:W-:Y:S01]  /*0da0*/  STL [R1+0xa4], RZ ;  /* 0x0000a4ff01007387 */ /* 0x0001e20000100800 */
[----:B------:R-:W0:Y:S03]  /*0db0*/  LDCU.64 UR24, c[0x0][0x438] ;  /* 0x00008700ff1877ac */ /* 0x000e260008000a00 */
[----:B------:R0:W-:Y:S01]  /*0dc0*/  STL [R1+0xa8], RZ ;  /* 0x0000a8ff01007387 */ /* 0x0001e20000100800 */
[----:B------:R-:W0:Y:S03]  /*0dd0*/  LDCU.64 UR26, c[0x0][0x478] ;  /* 0x00008f00ff1a77ac */ /* 0x000e260008000a00 */
[----:B------:R0:W-:Y:S01]  /*0de0*/  STL [R1+0xac], RZ ;  /* 0x0000acff01007387 */ /* 0x0001e20000100800 */
[----:B------:R-:W0:Y:S03]  /*0df0*/  LDCU.128 UR16, c[0x0][0x3c0] ;  /* 0x00007800ff1077ac */ /* 0x000e260008000c00 */
[----:B------:R0:W-:Y:S01]  /*0e00*/  STL [R1+0x90], RZ ;  /* 0x000090ff01007387 */ /* 0x0001e20000100800 */
[----:B------:R-:W0:Y:S03]  /*0e10*/  LDCU.128 UR12, c[0x0][0x3f0] ;  /* 0x00007e00ff0c77ac */ /* 0x000e260008000c00 */
[----:B------:R0:W-:Y:S01]  /*0e20*/  STL [R1+0x94], RZ ;  /* 0x000094ff01007387 */ /* 0x0001e20000100800 */
        /* <DEDUP_REMOVED lines=30> */
[----:B-1234-:R0:W-:Y:S02]  /*1010*/  STL [R1+0x2c], RZ ;  /* 0x00002cff01007387 */ /* 0x01e1e40000100800 */
.L_x_1554:
[----:B0-----:R-:W-:-:S06]  /*1020*/  UIMAD.WIDE UR6, UR11, 0x4, UR18 ;  /* 0x000000040b0678a5 */ /* 0x001fcc000f8e0212 */
[----:B------:R-:W-:Y:S01]  /*1030*/  IMAD.U32 R180, RZ, RZ, UR6 ;  /* 0x00000006ffb47e24 */ /* 0x000fe2000f8e00ff */
[----:B------:R-:W-:-:S05]  /*1040*/  MOV R181, UR7 ;  /* 0x0000000700b57c02 */ /* 0x000fca0008000f00 */
[----:B------:R0:W2:Y:S01]  /*1050*/  LDG.E R180, desc[UR20][R180.64] ;  /* 0x00000014b4b47981 */ /* 0x0000a2000c1e1900 */
[----:B------:R-:W-:-:S06]  /*1060*/  UIMAD.WIDE UR6, UR11, 0x4, UR14 ;  /* 0x000000040b0678a5 */ /* 0x000fcc000f8e020e */
[----:B0-----:R-:W-:Y:S02]  /*1070*/  MOV R181, UR7 ;  /* 0x0000000700b57c02 */ /* 0x001fe40008000f00 */
[----:B--2---:R-:W-:Y:S02]  /*1080*/  R2UR UR32, R180 ;  /* 0x00000000b42072ca */ /* 0x004fe400000e0000 */
[----:B------:R-:W-:-:S06]  /*1090*/  MOV R180, UR6 ;  /* 0x0000000600b47c02 */ /* 0x000fcc0008000f00 */
[----:B------:R0:W2:Y:S01]  /*10a0*/  LDG.E R180, desc[UR20][R180.64] ;  /* 0x00000014b4b47981 */ /* 0x0000a2000c1e1900 */
[----:B------:R-:W-:-:S06]  /*10b0*/  UIMAD.WIDE UR6, UR11, 0x4, UR12 ;  /* 0x000000040b0678a5 */ /* 0x000fcc000f8e020c */
[----:B0-----:R-:W-:Y:S02]  /*10c0*/  MOV R181, UR7 ;  /* 0x0000000700b57c02 */ /* 0x001fe40008000f00 */
[----:B--2---:R-:W-:Y:S02]  /*10d0*/  R2UR UR33, R180 ;  /* 0x00000000b42172ca */ /* 0x004fe400000e0000 */
[----:B------:R-:W-:-:S06]  /*10e0*/  MOV R180, UR6 ;  /* 0x0000000600b47c02 */ /* 0x000fcc0008000f00 */
[----:B------:R-:W2:Y:S01]  /*10f0*/  LDG.E R180, desc[UR20][R180.64] ;  /* 0x00000014b4b47981 */ /* 0x000ea2000c1e1900 */
[----:B------:R-:W-:Y:S04]  /*1100*/  BSSY.RECONVERGENT B0, `(.L_x_1209) ;  /* 0x000030b000007945 */ /* 0x000fe80003800200 */
[----:B------:R-:W-:Y:S01]  /*1110*/  UISETP.GE.AND UP2, UPT, UR33, 0x1, UPT ;  /* 0x000000012100788c */ /* 0x000fe2000bf46270 */
[----:B--2---:R-:W-:-:S08]  /*1120*/  R2UR UR10, R180 ;  /* 0x00000000b40a72ca */ /* 0x004fd000000e0000 */
[----:B-----5:R-:W-:Y:S07]  /*1130*/  BRA.U !UP2, `(.L_x_1210) ;  /* 0x000000290a9c7547 */ /* 0x020fee000b800000 */
[----:B------:R-:W-:-:S06]  /*1140*/  UIMAD.WIDE UR6, UR11, 0x4, UR16 ;  /* 0x000000040b0678a5 */ /* 0x000fcc000f8e0210 */
[----:B------:R-:W-:Y:S01]  /*1150*/  MOV R180, UR6 ;  /* 0x0000000600b47c02 */ /* 0x000fe20008000f00 */
[----:B------:R-:W-:-:S05]  /*1160*/  IMAD.U32 R181, RZ, RZ, UR7 ;  /* 0x00000007ffb57e24 */ /* 0x000fca000f8e00ff */
[----:B------:R-:W2:Y:S01]  /*1170*/  LDG.E R180, desc[UR20][R180.64] ;  /* 0x00000014b4b47981 */ /* 0x000ea2000c1e1900 */
[----:B------:R-:W-:Y:S01]  /*1180*/  UISETP.GE.AND UP3, UPT, UR10, 0x1, UPT ;  /* 0x000000010a00788c */ /* 0x000fe2000bf66270 */
[----:B------:R-:W-:Y:S01]  /*1190*/  ISETP.NE.AND P0, PT, RZ, UR30, PT ;  /* 0x0000001eff007c0c */ /* 0x000fe2000bf05270 */
[----:B------:R-:W-:Y:S01]  /*11a0*/  UMOV UR9, UR4 ;  /* 0x0000000400097c82 */ /* 0x000fe20008000000 */
[----:B------:R-:W0:Y:S01]  /*11b0*/  S2R R183, SR_TID.X ;  /* 0x0000000000b77919 */ /* 0x000e220000002100 */
[C---:B------:R-:W-:Y:S01]  /*11c0*/  ISETP.GE.U32.AND P5, PT, R2.reuse, 0x280, PT ;  /* 0x000002800200780c */ /* 0x040fe20003fa6070 */
[----:B------:R-:W-:Y:S01]  /*11d0*/  HFMA2 R220, -RZ, RZ, 0, 0 ;  /* 0x00000000ffdc7431 */ /* 0x000fe200000001ff */
[----:B------:R-:W-:Y:S01]  /*11e0*/  PLOP3.LUT P1, PT, PT, PT, UP3, 0x80, 0x8 ;  /* 0x000000000008781c */ /* 0x000fe20003f2f038 */
[----:B------:R-:W-:Y:S01]  /*11f0*/  BSSY.RECONVERGENT B1, `(.L_x_1211) ;  /* 0x000009d000017945 */ /* 0x000fe20003800200 */
[----:B------:R-:W-:Y:S02]  /*1200*/  ISETP.GE.U32.AND P4, PT, R2, 0x80, PT ;  /* 0x000000800200780c */ /* 0x000fe40003f86070 */
[----:B------:R-:W-:-:S02]  /*1210*/  CS2R R226, SRZ ;  /* 0x0000000000e27805 */ /* 0x000fc4000001ff00 */
[C---:B------:R-:W-:Y:S01]  /*1220*/  ISETP.GE.U32.AND P3, PT, R2.reuse, 0x100, PT ;  /* 0x000001000200780c */ /* 0x040fe20003f66070 */
[----:B------:R-:W-:Y:S01]  /*1230*/  @UP3 UIADD3 UR5, UPT, UPT, UR10, -0x1, URZ ;  /* 0xffffffff0a053890 */ /* 0x000fe2000fffe0ff */
[----:B------:R-:W-:-:S03]  /*1240*/  ISETP.GE.U32.AND P2, PT, R2, 0x180, PT ;  /* 0x000001800200780c */ /* 0x000fc60003f46070 */
[----:B------:R-:W-:-:S04]  /*1250*/  @UP3 UIMAD UR5, UR5, UR9, URZ ;  /* 0x00000009050532a4 */ /* 0x000fc8000f8e02ff */
[----:B------:R-:W-:-:S04]  /*1260*/  @UP3 USHF.R.S32.HI UR6, URZ, 0x1f, UR5 ;  /* 0x0000001fff063899 */ /* 0x000fc80008011405 */
[----:B------:R-:W-:Y:S02]  /*1270*/  @UP3 ULEA.HI UR6, UR6, UR5, URZ, 0x3 ;  /* 0x0000000506063291 */ /* 0x000fe4000f8f18ff */
[----:B------:R-:W-:Y:S01]  /*1280*/  UIMAD UR5, UR11, UR9, URZ ;  /* 0x000000090b0572a4 */ /* 0x000fe2000f8e02ff */
[----:B--2---:R-:W-:-:S04]  /*1290*/  FSEL R180, R180, RZ, !P0 ;  /* 0x000000ffb4b47208 */ /* 0x004fc80004000000 */
[----:B------:R-:W-:Y:S02]  /*12a0*/  R2UR UR34, R180 ;  /* 0x00000000b42272ca */ /* 0x000fe400000e0000 */
[----:B------:R-:W-:Y:S01]  /*12b0*/  MOV R180, UR6 ;  /* 0x0000000600b47c02 */ /* 0x000fe20008000f00 */
[----:B------:R-:W-:-:S03]  /*12c0*/  UIADD3 UR6, UPT, UPT, UR33, -0x1, URZ ;  /* 0xffffffff21067890 */ /* 0x000fc6000fffe0ff */
[----:B0-----:R-:W-:Y:S01]  /*12d0*/  @P1 LEA.HI.SX32 R220, R180, R183, 0x1d ;  /* 0x000000b7b4dc1211 */ /* 0x001fe200078feaff */
[----:B------:R-:W-:Y:S01]  /*12e0*/  UIMAD UR7, UR6, UR9, URZ ;  /* 0x00000009060772a4 */ /* 0x000fe2000f8e02ff */
[----:B------:R-:W-:Y:S01]  /*12f0*/  ISETP.GE.U32.AND P1, PT, R2, 0x200, PT ;  /* 0x000002000200780c */ /* 0x000fe20003f26070 */
[----:B------:R-:W-:Y:S02]  /*1300*/  USHF.R.S32.HI UR6, URZ, 0x1f, UR5 ;  /* 0x0000001fff067899 */ /* 0x000fe40008011405 */
[----:B------:R-:W-:Y:S02]  /*1310*/  USHF.R.S32.HI UR8, URZ, 0x1f, UR7 ;  /* 0x0000001fff087899 */ /* 0x000fe40008011407 */
[----:B------:R-:W-:Y:S02]  /*1320*/  ULEA.HI UR6, UR6, UR5, URZ, 0x3 ;  /* 0x0000000506067291 */ /* 0x000fe4000f8f18ff */
[----:B------:R-:W-:-:S04]  /*1330*/  ULEA.HI UR8, UR8, UR7, URZ, 0x3 ;  /* 0x0000000708087291 */ /* 0x000fc8000f8f18ff */
[----:B------:R-:W-:Y:S02]  /*1340*/  MOV R181, UR6 ;  /* 0x0000000600b57c02 */ /* 0x000fe40008000f00 */
[----:B------:R-:W-:Y:S02]  /*1350*/  MOV R180, UR8 ;  /* 0x0000000800b47c02 */ /* 0x000fe40008000f00 */
[-C--:B------:R-:W-:Y:S02]  /*1360*/  LEA.HI.SX32 R182, R181, R183.reuse, 0x1d ;  /* 0x000000b7b5b67211 */ /* 0x080fe400078feaff */
[----:B------:R-:W-:Y:S02]  /*1370*/  P2R R181, PR, RZ, 0x20 ;  /* 0x00000020ffb57803 */ /* 0x000fe40000000000 */
[----:B------:R-:W-:Y:S02]  /*1380*/  LEA.HI.SX32 R228, R180, R183, 0x1d ;  /* 0x000000b7b4e47211 */ /* 0x000fe400078feaff */
[----:B------:R-:W-:Y:S01]  /*1390*/  MOV R219, R182 ;  /* 0x000000b600db7202 */ /* 0x000fe20000000f00 */
[----:B------:R0:W-:Y:S04]  /*13a0*/  STL [R1+0xf4], R181 ;  /* 0x0000f4b501007387 */ /* 0x0001e80000100800 */
[----:B------:R0:W-:Y:S01]  /*13b0*/  STL [R1+0x8], R182 ;  /* 0x000008b601007387 */ /* 0x0001e20000100800 */
[----:B------:R-:W-:Y:S05]  /*13c0*/  @!P4 BRA `(.L_x_1212) ;  /* 0x0000000400fcc947 */ /* 0x000fea0003800000 */
[----:B------:R-:W1:Y:S01]  /*13d0*/  LDC.64 R14, c[0x0][0x3a8] ;  /* 0x0000ea00ff0e7b82 */ /* 0x000e620000000a00 */
[----:B------:R-:W2:Y:S04]  /*13e0*/  LDL.LU R218, [R1+0xb4] ;  /* 0x0000b40001da7983 */ /* 0x000ea80000300800 */
[----:B------:R-:W3:Y:S03]  /*13f0*/  LDL.LU R194, [R1+0xbc] ;  /* 0x0000bc0001c27983 */ /* 0x000ee60000300800 */
[----:B------:R-:W4:Y:S01]  /*1400*/  LDC.64 R184, c[0x0][0x428] ;  /* 0x00010a00ffb87b82 */ /* 0x000f220000000a00 */
[----:B------:R-:W-:Y:S01]  /*1410*/  ISETP.NE.U32.AND P0, PT, RZ, UR24, PT ;  /* 0x00000018ff007c0c */ /* 0x000fe2000bf05070 */
[----:B------:R-:W3:Y:S06]  /*1420*/  LDL.LU R195, [R1+0xa4] ;  /* 0x0000a40001c37983 */ /* 0x000eec0000300800 */
[----:B------:R-:W0:Y:S01]  /*1430*/  LDC.64 R188, c[0x0][0x3b0] ;  /* 0x0000ec00ffbc7b82 */ /* 0x000e220000000a00 */
[----:B-1----:R-:W-:-:S04]  /*1440*/  IMAD.WIDE.U32 R14, R219, 0x10, R14 ;  /* 0x00000010db0e7825 */ /* 0x002fc800078e000e */
[----:B----4-:R-:W-:Y:S01]  /*1450*/  IMAD.WIDE.U32 R184, R228, 0x10, R184 ;  /* 0x00000010e4b87825 */ /* 0x010fe200078e00b8 */
[----:B0-----:R0:W4:Y:S01]  /*1460*/  LDG.E.128 R180, desc[UR20][R14.64] ;  /* 0x000000140eb47981 */ /* 0x001122000c1e1d00 */
[----:B------:R-:W-:Y:S02]  /*1470*/  ISETP.NE.AND.EX P0, PT, RZ, UR25, PT, P0 ;  /* 0x00000019ff007c0c */ /* 0x000fe4000bf05300 */
[----:B------:R-:W-:Y:S01]  /*1480*/  PRMT R5, R32, 0x7632, R5 ;  /* 0x0000763220057816 */ /* 0x000fe20000000005 */
[----:B------:R-:W3:Y:S04]  /*1490*/  LDL.LU R205, [R1+0xa8] ;  /* 0x0000a80001cd7983 */ /* 0x000ee80000300800 */
[----:B------:R-:W2:Y:S06]  /*14a0*/  LDG.E.128 R184, desc[UR20][R184.64] ;  /* 0x00000014b8b87981 */ /* 0x000eac000c1e1d00 */
[----:B0-----:R-:W0:Y:S01]  /*14b0*/  @P0 LDC.64 R14, c[0x0][0x438] ;  /* 0x00010e00ff0e0b82 */ /* 0x001e220000000a00 */
[----:B------:R-:W-:-:S02]  /*14c0*/  IMAD.U32 R5, R5, 0x10000, RZ ;  /* 0x0001000005057824 */ /* 0x000fc400078e00ff */
[----:B0-----:R-:W-:-:S05]  /*14d0*/  @P0 IMAD.WIDE.U32 R14, R219, 0x10, R14 ;  /* 0x00000010db0e0825 */ /* 0x001fca00078e000e */
[----:B------:R0:W5:Y:S02]  /*14e0*/  @P0 LDG.E.128 R148, desc[UR20][R14.64] ;  /* 0x000000140e940981 */ /* 0x000164000c1e1d00 */
[----:B0-----:R-:W-:-:S05]  /*14f0*/  IMAD.WIDE.U32 R14, R220, 0x8, R188 ;  /* 0x00000008dc0e7825 */ /* 0x001fca00078e00bc */
[----:B------:R0:W5:Y:S01]  /*1500*/  LDG.E.64 R188, desc[UR20][R14.64] ;  /* 0x000000140ebc7981 */ /* 0x000162000c1e1b00 */
[----:B----4-:R-:W-:-:S04]  /*1510*/  PRMT R0, R180, 0x7632, R0 ;  /* 0x00007632b4007816 */ /* 0x010fc80000000000 */
[----:B0-----:R-:W-:Y:S02]  /*1520*/  SHF.L.U32 R14, R0, 0x10, RZ ;  /* 0x00000010000e7819 */ /* 0x001fe400000006ff */
[----:B--2---:R-:W-:-:S03]  /*1530*/  PRMT R0, R184, 0x7632, R0 ;  /* 0x00007632b8007816 */ /* 0x004fc60000000000 */
[----:B------:R-:W-:Y:S01]  /*1540*/  FADD.FTZ R14, R14, -UR34 ;  /* 0x800000220e0e7e21 */ /* 0x000fe20008010000 */
[----:B------:R-:W-:-:S03]  /*1550*/  SHF.L.U32 R0, R0, 0x10, RZ ;  /* 0x0000001000007819 */ /* 0x000fc600000006ff */
[----:B------:R-:W-:Y:S02]  /*1560*/  FMUL.FTZ R204, R14, UR32 ;  /* 0x000000200ecc7c20 */ /* 0x000fe40008410000 */
[-C--:B------:R-:W-:Y:S01]  /*1570*/  FMUL.FTZ R226, R5, R0.reuse ;  /* 0x0000000005e27220 */ /* 0x080fe20000410000 */
[----:B------:R-:W-:Y:S01]  /*1580*/  FADD.FTZ R77, R77, R0 ;  /* 0x000000004d4d7221 */ /* 0x000fe20000010000 */
[----:B------:R-:W-:Y:S01]  /*1590*/  FFMA.FTZ R218, R204, R0, R218 ;  /* 0x00000000ccda7223 */ /* 0x000fe200000100da */
[----:B------:R-:W-:-:S04]  /*15a0*/  PRMT R0, R181, 0x7632, R0 ;  /* 0x00007632b5007816 */ /* 0x000fc80000000000 */
[----:B------:R-:W-:Y:S02]  /*15b0*/  SHF.L.U32 R14, R0, 0x10, RZ ;  /* 0x00000010000e7819 */ /* 0x000fe400000006ff */
[----:B------:R-:W-:-:S03]  /*15c0*/  PRMT R0, R185, 0x7632, R0 ;  /* 0x00007632b9007816 */ /* 0x000fc60000000000 */
[----:B------:R-:W-:Y:S01]  /*15d0*/  FADD.FTZ R14, R14, -UR34 ;  /* 0x800000220e0e7e21 */ /* 0x000fe20008010000 */
[----:B------:R-:W-:-:S03]  /*15e0*/  SHF.L.U32 R0, R0, 0x10, RZ ;  /* 0x0000001000007819 */ /* 0x000fc600000006ff */
[----:B------:R-:W-:Y:S01]  /*15f0*/  FMUL.FTZ R252, R14, UR32 ;  /* 0x000000200efc7c20 */ /* 0x000fe20008410000 */
[----:B------:R-:W-:Y:S03]  /*1600*/  STL [R1+0x4], R204 ;  /* 0x000004cc01007387 */ /* 0x000fe60000100800 */
[----:B---3--:R-:W-:Y:S01]  /*1610*/  FFMA.FTZ R194, R252, R0, R194 ;  /* 0x00000000fcc27223 */ /* 0x008fe200000100c2 */
[----:B------:R-:W-:Y:S04]  /*1620*/  STL [R1], R226 ;  /* 0x000000e201007387 */ /* 0x000fe80000100800 */
[----:B------:R-:W-:Y:S04]  /*1630*/  STL [R1+0xb4], R218 ;  /* 0x0000b4da01007387 */ /* 0x000fe80000100800 */
[----:B------:R0:W-:Y:S04]  /*1640*/  STL [R1+0xbc], R194 ;  /* 0x0000bcc201007387 */ /* 0x0001e80000100800 */
[----:B0-----:R-:W2:Y:S01]  /*1650*/  LDL.LU R194, [R1+0xac] ;  /* 0x0000ac0001c27983 */ /* 0x001ea20000300800 */
[----:B------:R-:W-:Y:S01]  /*1660*/  PRMT R5, R33, 0x7632, R5 ;  /* 0x0000763221057816 */ /* 0x000fe20000000005 */
[----:B------:R-:W-:-:S02]  /*1670*/  FADD.FTZ R79, R79, R0 ;  /* 0x000000004f4f7221 */ /* 0x000fc40000010000 */
[----:B------:R-:W3:Y:S01]  /*1680*/  LDL.LU R227, [R1+0xb0] ;  /* 0x0000b00001e37983 */ /* 0x000ee20000300800 */
[----:B------:R-:W-:-:S05]  /*1690*/  SHF.L.U32 R5, R5, 0x10, RZ ;  /* 0x0000001005057819 */ /* 0x000fca00000006ff */
[----:B------:R-:W-:Y:S01]  /*16a0*/  FMUL.FTZ R251, R5, R0 ;  /* 0x0000000005fb7220 */ /* 0x000fe20000410000 */
[----:B------:R-:W-:-:S04]  /*16b0*/  PRMT R0, R182, 0x7632, R0 ;  /* 0x00007632b6007816 */ /* 0x000fc80000000000 */
[----:B------:R-:W-:Y:S02]  /*16c0*/  SHF.L.U32 R14, R0, 0x10, RZ ;  /* 0x00000010000e7819 */ /* 0x000fe400000006ff */
[----:B------:R-:W-:Y:S02]  /*16d0*/  PRMT R5, R34, 0x7632, R5 ;  /* 0x0000763222057816 */ /* 0x000fe40000000005 */
[----:B------:R-:W-:Y:S01]  /*16e0*/  PRMT R0, R186, 0x7632, R0 ;  /* 0x00007632ba007816 */ /* 0x000fe20000000000 */
[----:B------:R-:W-:Y:S01]  /*16f0*/  FADD.FTZ R14, R14, -UR34 ;  /* 0x800000220e0e7e21 */ /* 0x000fe20008010000 */
[----:B------:R-:W-:-:S03]  /*1700*/  SHF.L.U32 R5, R5, 0x10, RZ ;  /* 0x0000001005057819 */ /* 0x000fc600000006ff */
[----:B------:R-:W-:Y:S02]  /*1710*/  IMAD.U32 R0, R0, 0x10000, RZ ;  /* 0x0001000000007824 */ /* 0x000fe400078e00ff */
[----:B------:R-:W-:Y:S02]  /*1720*/  FMUL.FTZ R250, R14, UR32 ;  /* 0x000000200efa7c20 */ /* 0x000fe40008410000 */
[-C--:B------:R-:W-:Y:S01]  /*1730*/  FMUL.FTZ R249, R5, R0.reuse ;  /* 0x0000000005f97220 */ /* 0x080fe20000410000 */
[--C-:B------:R-:W-:Y:S01]  /*1740*/  FADD.FTZ R81, R81, R0.reuse ;  /* 0x0000000051517221 */ /* 0x100fe20000010000 */
        /* <DEDUP_REMOVED lines=8> */
[----:B--2---:R-:W-:-:S05]  /*17d0*/  FFMA.FTZ R194, R221, R0, R194 ;  /* 0x00000000ddc27223 */ /* 0x004fca00000100c2 */
[----:B------:R0:W-:Y:S04]  /*17e0*/  STL [R1+0xac], R194 ;  /* 0x0000acc201007387 */ /* 0x0001e80000100800 */
[----:B0-----:R-:W2:Y:S04]  /*17f0*/  LDL.LU R194, [R1+0xb8] ;  /* 0x0000b80001c27983 */ /* 0x001ea80000300800 */
[----:B------:R-:W4:Y:S01]  /*1800*/  LDL.LU R195, [R1+0xa0] ;  /* 0x0000a00001c37983 */ /* 0x000f220000300800 */
[----:B------:R-:W-:Y:S02]  /*1810*/  PRMT R5, R35, 0x7632, R5 ;  /* 0x0000763223057816 */ /* 0x000fe40000000005 */
[----:B------:R-:W-:-:S02]  /*1820*/  SHF.L.U32 R14, R180, 0x10, RZ ;  /* 0x00000010b40e7819 */ /* 0x000fc400000006ff */
[----:B------:R-:W-:Y:S01]  /*1830*/  SHF.L.U32 R5, R5, 0x10, RZ ;  /* 0x0000001005057819 */ /* 0x000fe200000006ff */
[----:B------:R-:W-:-:S04]  /*1840*/  FADD.FTZ R83, R83, R0 ;  /* 0x0000000053537221 */ /* 0x000fc80000010000 */
[----:B------:R-:W-:Y:S01]  /*1850*/  FMUL.FTZ R218, R5, R0 ;  /* 0x0000000005da7220 */ /* 0x000fe20000410000 */
[----:B------:R-:W-:Y:S01]  /*1860*/  FADD.FTZ R0, R14, -UR34 ;  /* 0x800000220e007e21 */ /* 0x000fe20008010000 */
[----:B------:R-:W-:Y:S02]  /*1870*/  SHF.L.U32 R14, R181, 0x10, RZ ;  /* 0x00000010b50e7819 */ /* 0x000fe400000006ff */
[----:B------:R-:W-:Y:S01]  /*1880*/  SHF.L.U32 R5, R184, 0x10, RZ ;  /* 0x00000010b8057819 */ /* 0x000fe200000006ff */
[----:B------:R-:W-:Y:S01]  /*1890*/  FMUL.FTZ R0, R0, UR32 ;  /* 0x0000002000007c20 */ /* 0x000fe20008410000 */
[----:B------:R-:W-:Y:S02]  /*18a0*/  IMAD.U32 R15, R32, 0x10000, RZ ;  /* 0x00010000200f7824 */ /* 0x000fe400078e00ff */
[----:B------:R-:W-:Y:S01]  /*18b0*/  FADD.FTZ R14, R14, -UR34 ;  /* 0x800000220e0e7e21 */ /* 0x000fe20008010000 */
[----:B------:R-:W-:Y:S01]  /*18c0*/  SHF.L.U32 R180, R185, 0x10, RZ ;  /* 0x00000010b9b47819 */ /* 0x000fe200000006ff */
[----:B------:R-:W-:Y:S01]  /*18d0*/  FADD.FTZ R76, R76, R5 ;  /* 0x000000054c4c7221 */ /* 0x000fe20000010000 */
[-C--:B---3--:R-:W-:Y:S01]  /*18e0*/  FFMA.FTZ R227, R0, R5.reuse, R227 ;  /* 0x0000000500e37223 */ /* 0x088fe200000100e3 */
[----:B------:R-:W-:Y:S01]  /*18f0*/  FMUL.FTZ R5, R15, R5 ;  /* 0x000000050f057220 */ /* 0x000fe20000410000 */
[----:B------:R-:W-:Y:S01]  /*1900*/  FMUL.FTZ R14, R14, UR32 ;  /* 0x000000200e0e7c20 */ /* 0x000fe20008410000 */
[----:B------:R-:W-:-:S02]  /*1910*/  SHF.L.U32 R15, R182, 0x10, RZ ;  /* 0x00000010b60f7819 */ /* 0x000fc400000006ff */
[----:B------:R-:W-:Y:S01]  /*1920*/  SHF.L.U32 R181, R33, 0x10, RZ ;  /* 0x0000001021b57819 */ /* 0x000fe200000006ff */
[----:B------:R-:W-:Y:S02]  /*1930*/  STL [R1+0xb0], R227 ;  /* 0x0000b0e301007387 */ /* 0x000fe40000100800 */
[----:B------:R-:W-:Y:S01]  /*1940*/  FADD.FTZ R182, R15, -UR34 ;  /* 0x800000220fb67e21 */ /* 0x000fe20008010000 */
[----:B------:R-:W-:Y:S01]  /*1950*/  FADD.FTZ R78, R78, R180 ;  /* 0x000000b44e4e7221 */ /* 0x000fe20000010000 */
[----:B------:R-:W-:Y:S01]  /*1960*/  FMUL.FTZ R15, R181, R180 ;  /* 0x000000b4b50f7220 */ /* 0x000fe20000410000 */
[----:B------:R-:W-:Y:S02]  /*1970*/  SHF.L.U32 R181, R34, 0x10, RZ ;  /* 0x0000001022b57819 */ /* 0x000fe400000006ff */
[----:B------:R-:W-:-:S05]  /*1980*/  SHF.L.U32 R183, R183, 0x10, RZ ;  /* 0x00000010b7b77819 */ /* 0x000fca00000006ff */
[----:B------:R-:W-:Y:S01]  /*1990*/  FADD.FTZ R183, R183, -UR34 ;  /* 0x80000022b7b77e21 */ /* 0x000fe20008010000 */
[----:B------:R-:W-:Y:S02]  /*19a0*/  IADD3 R228, PT, PT, R228, 0x80, RZ ;  /* 0x00000080e4e47810 */ /* 0x000fe40007ffe0ff */
[----:B------:R-:W-:Y:S02]  /*19b0*/  IADD3 R220, PT, PT, R220, 0x80, RZ ;  /* 0x00000080dcdc7810 */ /* 0x000fe40007ffe0ff */
[----:B------:R-:W-:Y:S01]  /*19c0*/  IADD3 R219, PT, PT, R219, 0x80, RZ ;  /* 0x00000080dbdb7810 */ /* 0x000fe20007ffe0ff */
[----:B--2---:R-:W-:Y:S01]  /*19d0*/  FFMA.FTZ R194, R14, R180, R194 ;  /* 0x000000b40ec27223 */ /* 0x004fe200000100c2 */
[----:B------:R-:W-:-:S04]  /*19e0*/  SHF.L.U32 R180, R186, 0x10, RZ ;  /* 0x00000010bab47819 */ /* 0x000fc800000006ff */
[----:B------:R0:W-:Y:S02]  /*19f0*/  STL [R1+0xb8], R194 ;  /* 0x0000b8c201007387 */ /* 0x0001e40000100800 */
[----:B0-----:R-:W-:-:S04]  /*1a00*/  FMUL.FTZ R194, R182, UR32 ;  /* 0x00000020b6c27c20 */ /* 0x001fc80008410000 */
[----:B----4-:R-:W-:Y:S01]  /*1a10*/  FFMA.FTZ R195, R194, R180, R195 ;  /* 0x000000b4c2c37223 */ /* 0x010fe200000100c3 */
[----:B------:R-:W-:-:S04]  /*1a20*/  FADD.FTZ R80, R80, R180 ;  /* 0x000000b450507221 */ /* 0x000fc80000010000 */
[----:B------:R0:W-:Y:S02]  /*1a30*/  STL [R1+0xa0], R195 ;  /* 0x0000a0c301007387 */ /* 0x0001e40000100800 */
[----:B0-----:R-:W-:Y:S01]  /*1a40*/  FMUL.FTZ R195, R181, R180 ;  /* 0x000000b4b5c37220 */ /* 0x001fe20000410000 */
[----:B------:R-:W-:Y:S01]  /*1a50*/  FADD.FTZ R180, RZ, R5 ;  /* 0x00000005ffb47221 */ /* 0x000fe20000010000 */
[----:B------:R-:W-:-:S03]  /*1a60*/  FFMA.FTZ R181, R0, R5, RZ ;  /* 0x0000000500b57223 */ /* 0x000fc600000100ff */
[----:B------:R-:W-:Y:S01]  /*1a70*/  FADD.FTZ R180, R180, R226 ;  /* 0x000000e2b4b47221 */ /* 0x000fe20000010000 */
[----:B------:R-:W-:Y:S01]  /*1a80*/  FFMA.FTZ R181, R204, R226, R181 ;  /* 0x000000e2ccb57223 */ /* 0x000fe200000100b5 */
[----:B------:R-:W-:Y:S02]  /*1a90*/  IMAD.U32 R182, R187, 0x10000, RZ ;  /* 0x00010000bbb67824 */ /* 0x000fe400078e00ff */
[----:B------:R-:W-:Y:S01]  /*1aa0*/  FADD.FTZ R180, R180, R15 ;  /* 0x0000000fb4b47221 */ /* 0x000fe20000010000 */
[----:B------:R-:W-:Y:S01]  /*1ab0*/  FFMA.FTZ R181, R14, R15, R181 ;  /* 0x0000000f0eb57223 */ /* 0x000fe200000100b5 */
[----:B------:R-:W-:Y:S02]  /*1ac0*/  FMUL.FTZ R204, R183, UR32 ;  /* 0x00000020b7cc7c20 */ /* 0x000fe40008410000 */
[----:B------:R-:W-:Y:S01]  /*1ad0*/  FADD.FTZ R180, R180, R251 ;  /* 0x000000fbb4b47221 */ /* 0x000fe20000010000 */
[----:B------:R-:W-:Y:S01]  /*1ae0*/  FFMA.FTZ R181, R252, R251, R181 ;  /* 0x000000fbfcb57223 */ /* 0x000fe200000100b5 */
[----:B------:R-:W-:Y:S01]  /*1af0*/  FFMA.FTZ R205, R204, R182, R205 ;  /* 0x000000b6cccd7223 */ /* 0x000fe200000100cd */
[----:B------:R-:W-:Y:S01]  /*1b00*/  SHF.L.U32 R183, R35, 0x10, RZ ;  /* 0x0000001023b77819 */ /* 0x000fe200000006ff */
[----:B------:R-:W-:Y:S01]  /*1b10*/  FADD.FTZ R180, R180, R195 ;  /* 0x000000c3b4b47221 */ /* 0x000fe20000010000 */
[----:B------:R-:W-:-:S02]  /*1b20*/  FFMA.FTZ R181, R194, R195, R181 ;  /* 0x000000c3c2b57223 */ /* 0x000fc400000100b5 */
[----:B------:R0:W-:Y:S01]  /*1b30*/  STL [R1+0xa8], R205 ;  /* 0x0000a8cd01007387 */ /* 0x0001e20000100800 */
[----:B------:R-:W-:Y:S01]  /*1b40*/  FADD.FTZ R180, R180, R249 ;  /* 0x000000f9b4b47221 */ /* 0x000fe20000010000 */
[----:B------:R-:W-:Y:S01]  /*1b50*/  FFMA.FTZ R181, R250, R249, R181 ;  /* 0x000000f9fab57223 */ /* 0x000fe200000100b5 */
[----:B0-----:R-:W-:-:S04]  /*1b60*/  FMUL.FTZ R205, R183, R182 ;  /* 0x000000b6b7cd7220 */ /* 0x001fc80000410000 */
[----:B------:R-:W-:Y:S01]  /*1b70*/  FADD.FTZ R180, R180, R205 ;  /* 0x000000cdb4b47221 */ /* 0x000fe20000010000 */
[----:B------:R-:W-:Y:S01]  /*1b80*/  FFMA.FTZ R181, R204, R205, R181 ;  /* 0x000000cdccb57223 */ /* 0x000fe200000100b5 */
[----:B------:R-:W-:Y:S02]  /*1b90*/  FADD.FTZ R82, R82, R182 ;  /* 0x000000b652527221 */ /* 0x000fe40000010000 */
[----:B------:R-:W-:Y:S01]  /*1ba0*/  FADD.FTZ R227, R180, R218 ;  /* 0x000000dab4e37221 */ /* 0x000fe20000010000 */
[----:B------:R-:W-:-:S07]  /*1bb0*/  FFMA.FTZ R226, R221, R218, R181 ;  /* 0x000000dadde27223 */ /* 0x000fce00000100b5 */
.L_x_1212:
[----:B------:R-:W-:Y:S05]  /*1bc0*/  BSYNC.RECONVERGENT B1 ;  /* 0x0000000000017941 */ /* 0x000fea0003800200 */
.L_x_1211:
[----:B------:R-:W-:Y:S04]  /*1bd0*/  BSSY.RECONVERGENT B1, `(.L_x_1213) ;  /* 0x000007f000017945 */ /* 0x000fe80003800200 */
[----:B------:R-:W-:Y:S05]  /*1be0*/  @!P3 BRA `(.L_x_1214) ;  /* 0x0000000400f4b947 */ /* 0x000fea0003800000 */
[----:B------:R-:W1:Y:S01]  /*1bf0*/  LDC.64 R6, c[0x0][0x3a8] ;  /* 0x0000ea00ff067b82 */ /* 0x000e620000000a00 */
[----:B------:R-:W2:Y:S07]  /*1c00*/  LDL.LU R196, [R1+0x94] ;  /* 0x0000940001c47983 */ /* 0x000eae0000300800 */
[----:B------:R-:W3:Y:S01]  /*1c10*/  LDC.64 R16, c[0x0][0x428] ;  /* 0x00010a00ff107b82 */ /* 0x000ee20000000a00 */
[----:B------:R-:W-:Y:S01]  /*1c20*/  ISETP.NE.U32.AND P0, PT, RZ, UR24, PT ;  /* 0x00000018ff007c0c */ /* 0x000fe2000bf05070 */
[----:B------:R-:W4:Y:S01]  /*1c30*/  LDL.LU R206, [R1+0x9c] ;  /* 0x00009c0001ce7983 */ /* 0x000f220000300800 */
[----:B-1----:R-:W-:-:S04]  /*1c40*/  IMAD.WIDE.U32 R6, R219, 0x10, R6 ;  /* 0x00000010db067825 */ /* 0x002fc800078e0006 */
[----:B---3--:R-:W-:Y:S01]  /*1c50*/  IMAD.WIDE.U32 R16, R228, 0x10, R16 ;  /* 0x00000010e4107825 */ /* 0x008fe200078e0010 */
[----:B0-----:R-:W3:Y:S04]  /*1c60*/  LDG.E.128 R180, desc[UR20][R6.64] ;  /* 0x0000001406b47981 */ /* 0x001ee8000c1e1d00 */
[----:B------:R0:W2:Y:S01]  /*1c70*/  LDG.E.128 R184, desc[UR20][R16.64] ;  /* 0x0000001410b87981 */ /* 0x0000a2000c1e1d00 */
[----:B------:R-:W-:-:S03]  /*1c80*/  ISETP.NE.AND.EX P0, PT, RZ, UR25, PT, P0 ;  /* 0x00000019ff007c0c */ /* 0x000fc6000bf05300 */
[----:B------:R-:W4:Y:S04]  /*1c90*/  LDL.LU R197, [R1+0x84] ;  /* 0x0000840001c57983 */ /* 0x000f280000300800 */
[----:B------:R-:W4:Y:S01]  /*1ca0*/  LDL.LU R207, [R1+0x88] ;  /* 0x0000880001cf7983 */ /* 0x000f220000300800 */
[----:B0-----:R-:W0:Y:S08]  /*1cb0*/  LDC.64 R16, c[0x0][0x3b0] ;  /* 0x0000ec00ff107b82 */ /* 0x001e300000000a00 */
[----:B------:R-:W1:Y:S02]  /*1cc0*/  @P0 LDC.64 R6, c[0x0][0x438] ;  /* 0x00010e00ff060b82 */ /* 0x000e640000000a00 */
[----:B-1----:R-:W-:-:S05]  /*1cd0*/  @P0 IMAD.WIDE.U32 R6, R219, 0x10, R6 ;  /* 0x00000010db060825 */ /* 0x002fca00078e0006 */
[----:B------:R0:W5:Y:S02]  /*1ce0*/  @P0 LDG.E.128 R28, desc[UR20][R6.64] ;  /* 0x00000014061c0981 */ /* 0x000164000c1e1d00 */
[----:B0-----:R-:W-:-:S05]  /*1cf0*/  IMAD.WIDE.U32 R6, R220, 0x8, R16 ;  /* 0x00000008dc067825 */ /* 0x001fca00078e0010 */
[----:B------:R3:W5:Y:S02]  /*1d00*/  LDG.E.64 R26, desc[UR20][R6.64] ;  /* 0x00000014061a7981 */ /* 0x000764000c1e1b00 */
[----:B---3--:R-:W-:-:S04]  /*1d10*/  PRMT R6, R180, 0x7632, R6 ;  /* 0x00007632b4067816 */ /* 0x008fc80000000006 */
[----:B------:R-:W-:Y:S02]  /*1d20*/  SHF.L.U32 R16, R6, 0x10, RZ ;  /* 0x0000001006107819 */ /* 0x000fe400000006ff */
[----:B--2---:R-:W-:-:S03]  /*1d30*/  PRMT R6, R184, 0x7632, R6 ;  /* 0x00007632b8067816 */ /* 0x004fc60000000006 */
[----:B------:R-:W-:Y:S02]  /*1d40*/  FADD.FTZ R16, R16, -UR34 ;  /* 0x8000002210107e21 */ /* 0x000fe40008010000 */
[----:B------:R-:W-:Y:S02]  /*1d50*/  IMAD.U32 R6, R6, 0x10000, RZ ;  /* 0x0001000006067824 */ /* 0x000fe400078e00ff */
[----:B------:R-:W-:-:S04]  /*1d60*/  FMUL.FTZ R233, R16, UR32 ;  /* 0x0000002010e97c20 */ /* 0x000fc80008410000 */
[----:B------:R-:W-:-:S05]  /*1d70*/  FFMA.FTZ R196, R233, R6, R196 ;  /* 0x00000006e9c47223 */ /* 0x000fca00000100c4 */
[----:B------:R0:W-:Y:S04]  /*1d80*/  STL [R1+0x94], R196 ;  /* 0x000094c401007387 */ /* 0x0001e80000100800 */
[----:B0-----:R-:W2:Y:S01]  /*1d90*/  LDL.LU R196, [R1+0x8c] ;  /* 0x00008c0001c47983 */ /* 0x001ea20000300800 */
[----:B------:R-:W-:-:S04]  /*1da0*/  PRMT R7, R40, 0x7632, R7 ;  /* 0x0000763228077816 */ /* 0x000fc80000000007 */
[----:B------:R-:W-:Y:S01]  /*1db0*/  SHF.L.U32 R7, R7, 0x10, RZ ;  /* 0x0000001007077819 */ /* 0x000fe200000006ff */
[----:B------:R-:W-:-:S04]  /*1dc0*/  FADD.FTZ R157, R157, R6 ;  /* 0x000000069d9d7221 */ /* 0x000fc80000010000 */
[----:B------:R-:W-:Y:S01]  /*1dd0*/  FMUL.FTZ R248, R7, R6 ;  /* 0x0000000607f87220 */ /* 0x000fe20000410000 */
[----:B------:R-:W-:-:S04]  /*1de0*/  PRMT R6, R181, 0x7632, R6 ;  /* 0x00007632b5067816 */ /* 0x000fc80000000006 */
[----:B------:R-:W-:Y:S02]  /*1df0*/  SHF.L.U32 R16, R6, 0x10, RZ ;  /* 0x0000001006107819 */ /* 0x000fe400000006ff */
[----:B------:R-:W-:Y:S02]  /*1e00*/  PRMT R7, R41, 0x7632, R7 ;  /* 0x0000763229077816 */ /* 0x000fe40000000007 */
[----:B------:R-:W-:Y:S01]  /*1e10*/  PRMT R6, R185, 0x7632, R6 ;  /* 0x00007632b9067816 */ /* 0x000fe20000000006 */
[----:B------:R-:W-:Y:S01]  /*1e20*/  FADD.FTZ R16, R16, -UR34 ;  /* 0x8000002210107e21 */ /* 0x000fe20008010000 */
[----:B------:R-:W-:Y:S02]  /*1e30*/  SHF.L.U32 R7, R7, 0x10, RZ ;  /* 0x0000001007077819 */ /* 0x000fe400000006ff */
[----:B------:R-:W-:Y:S01]  /*1e40*/  SHF.L.U32 R6, R6, 0x10, RZ ;  /* 0x0000001006067819 */ /* 0x000fe200000006ff */
[----:B------:R-:W-:-:S04]  /*1e50*/  FMUL.FTZ R232, R16, UR32 ;  /* 0x0000002010e87c20 */ /* 0x000fc80008410000 */
[-C--:B------:R-:W-:Y:S01]  /*1e60*/  FMUL.FTZ R247, R7, R6.reuse ;  /* 0x0000000607f77220 */ /* 0x080fe20000410000 */
[----:B------:R-:W-:Y:S01]  /*1e70*/  FADD.FTZ R159, R159, R6 ;  /* 0x000000069f9f7221 */ /* 0x000fe20000010000 */
[----:B----4-:R-:W-:Y:S01]  /*1e80*/  FFMA.FTZ R206, R232, R6, R206 ;  /* 0x00000006e8ce7223 */ /* 0x010fe200000100ce */
        /* <DEDUP_REMOVED lines=9> */
[--C-:B------:R-:W-:Y:S01]  /*1f20*/  FADD.FTZ R165, R165, R6.reuse ;  /* 0x00000006a5a57221 */ /* 0x100fe20000010000 */
[----:B------:R-:W-:Y:S01]  /*1f30*/  FFMA.FTZ R197, R231, R6, R197 ;  /* 0x00000006e7c57223 */ /* 0x000fe200000100c5 */
[----:B------:R-:W-:-:S05]  /*1f40*/  PRMT R6, R183, 0x7632, R6 ;  /* 0x00007632b7067816 */ /* 0x000fca0000000006 */
[----:B------:R-:W-:Y:S01]  /*1f50*/  IMAD.U32 R17, R6, 0x10000, RZ ;  /* 0x0001000006117824 */ /* 0x000fe200078e00ff */
[----:B------:R-:W-:-:S03]  /*1f60*/  PRMT R6, R187, 0x7632, R6 ;  /* 0x00007632bb067816 */ /* 0x000fc60000000006 */
[----:B------:R-:W-:Y:S01]  /*1f70*/  FADD.FTZ R17, R17, -UR34 ;  /* 0x8000002211117e21 */ /* 0x000fe20008010000 */
[----:B------:R-:W-:-:S03]  /*1f80*/  SHF.L.U32 R6, R6, 0x10, RZ ;  /* 0x0000001006067819 */ /* 0x000fc600000006ff */
[----:B------:R-:W-:Y:S01]  /*1f90*/  FMUL.FTZ R214, R17, UR32 ;  /* 0x0000002011d67c20 */ /* 0x000fe20008410000 */
[----:B------:R0:W-:Y:S04]  /*1fa0*/  STL [R1+0x9c], R206 ;  /* 0x00009cce01007387 */ /* 0x0001e80000100800 */
[----:B0-----:R-:W3:Y:S04]  /*1fb0*/  LDL.LU R206, [R1+0x90] ;  /* 0x0000900001ce7983 */ /* 0x001ee80000300800 */
[----:B------:R-:W-:Y:S01]  /*1fc0*/  STL [R1+0x84], R197 ;  /* 0x000084c501007387 */ /* 0x000fe20000100800 */
        /* <DEDUP_REMOVED lines=13> */
[----:B------:R-:W-:Y:S01]  /*20a0*/  SHF.L.U32 R17, R40, 0x10, RZ ;  /* 0x0000001028117819 */ /* 0x000fe200000006ff */
[----:B------:R-:W-:Y:S01]  /*20b0*/  FADD.FTZ R16, R16, -UR34 ;  /* 0x8000002210107e21 */ /* 0x000fe20008010000 */
[----:B------:R-:W-:Y:S01]  /*20c0*/  SHF.L.U32 R180, R185, 0x10, RZ ;  /* 0x00000010b9b47819 */ /* 0x000fe200000006ff */
[----:B------:R-:W-:Y:S02]  /*20d0*/  FADD.FTZ R156, R156, R7 ;  /* 0x000000079c9c7221 */ /* 0x000fe40000010000 */
[----:B------:R-:W-:-:S02]  /*20e0*/  FMUL.FTZ R16, R16, UR32 ;  /* 0x0000002010107c20 */ /* 0x000fc40008410000 */
[----:B------:R-:W-:Y:S01]  /*20f0*/  FADD.FTZ R158, R158, R180 ;  /* 0x000000b49e9e7221 */ /* 0x000fe20000010000 */
[----:B------:R-:W-:-:S05]  /*2100*/  SHF.L.U32 R183, R183, 0x10, RZ ;  /* 0x00000010b7b77819 */ /* 0x000fca00000006ff */
[----:B------:R-:W-:Y:S01]  /*2110*/  FADD.FTZ R183, R183, -UR34 ;  /* 0x80000022b7b77e21 */ /* 0x000fe20008010000 */
[-C--:B---3--:R-:W-:Y:S01]  /*2120*/  FFMA.FTZ R206, R6, R7.reuse, R206 ;  /* 0x0000000706ce7223 */ /* 0x088fe200000100ce */
[----:B------:R-:W-:Y:S01]  /*2130*/  FMUL.FTZ R7, R17, R7 ;  /* 0x0000000711077220 */ /* 0x000fe20000410000 */
[----:B------:R-:W-:Y:S01]  /*2140*/  IMAD.U32 R17, R182, 0x10000, RZ ;  /* 0x00010000b6117824 */ /* 0x000fe200078e00ff */
[----:B------:R-:W-:-:S03]  /*2150*/  SHF.L.U32 R182, R41, 0x10, RZ ;  /* 0x0000001029b67819 */ /* 0x000fc600000006ff */
[----:B------:R-:W-:Y:S01]  /*2160*/  FADD.FTZ R181, R17, -UR34 ;  /* 0x8000002211b57e21 */ /* 0x000fe20008010000 */
[----:B------:R0:W-:Y:S01]  /*2170*/  STL [R1+0x90], R206 ;  /* 0x000090ce01007387 */ /* 0x0001e20000100800 */
[----:B------:R-:W-:Y:S01]  /*2180*/  FMUL.FTZ R17, R182, R180 ;  /* 0x000000b4b6117220 */ /* 0x000fe20000410000 */
[----:B------:R-:W-:Y:S01]  /*2190*/  SHF.L.U32 R182, R187, 0x10, RZ ;  /* 0x00000010bbb67819 */ /* 0x000fe200000006ff */
[----:B0-----:R-:W-:Y:S01]  /*21a0*/  FMUL.FTZ R206, R183, UR32 ;  /* 0x00000020b7ce7c20 */ /* 0x001fe20008410000 */
[----:B------:R-:W-:-:S03]  /*21b0*/  IMAD.U32 R183, R43, 0x10000, RZ ;  /* 0x000100002bb77824 */ /* 0x000fc600078e00ff */
[----:B------:R-:W-:Y:S01]  /*21c0*/  FFMA.FTZ R207, R206, R182, R207 ;  /* 0x000000b6cecf7223 */ /* 0x000fe200000100cf */
[----:B------:R-:W-:Y:S01]  /*21d0*/  FADD.FTZ R166, R166, R182 ;  /* 0x000000b6a6a67221 */ /* 0x000fe20000010000 */
[----:B------:R-:W-:Y:S02]  /*21e0*/  IADD3 R228, PT, PT, R228, 0x80, RZ ;  /* 0x00000080e4e47810 */ /* 0x000fe40007ffe0ff */
[----:B------:R-:W-:Y:S02]  /*21f0*/  IADD3 R220, PT, PT, R220, 0x80, RZ ;  /* 0x00000080dcdc7810 */ /* 0x000fe40007ffe0ff */
[----:B------:R-:W-:Y:S01]  /*2200*/  IADD3 R219, PT, PT, R219, 0x80, RZ ;  /* 0x00000080dbdb7810 */ /* 0x000fe20007ffe0ff */
[----:B--2---:R-:W-:Y:S01]  /*2210*/  FFMA.FTZ R196, R16, R180, R196 ;  /* 0x000000b410c47223 */ /* 0x004fe200000100c4 */
[----:B------:R-:W-:-:S04]  /*2220*/  SHF.L.U32 R180, R186, 0x10, RZ ;  /* 0x00000010bab47819 */ /* 0x000fc800000006ff */
[----:B------:R0:W-:Y:S02]  /*2230*/  STL [R1+0x98], R196 ;  /* 0x000098c401007387 */ /* 0x0001e40000100800 */
[----:B0-----:R-:W-:Y:S01]  /*2240*/  FMUL.FTZ R196, R181, UR32 ;  /* 0x00000020b5c47c20 */ /* 0x001fe20008410000 */
[----:B------:R-:W-:-:S03]  /*2250*/  SHF.L.U32 R181, R42, 0x10, RZ ;  /* 0x000000102ab57819 */ /* 0x000fc600000006ff */
[----:B----4-:R-:W-:Y:S01]  /*2260*/  FFMA.FTZ R197, R196, R180, R197 ;  /* 0x000000b4c4c57223 */ /* 0x010fe200000100c5 */
[----:B------:R-:W-:-:S04]  /*2270*/  FADD.FTZ R164, R164, R180 ;  /* 0x000000b4a4a47221 */ /* 0x000fc80000010000 */
[----:B------:R0:W-:Y:S02]  /*2280*/  STL [R1+0x80], R197 ;  /* 0x000080c501007387 */ /* 0x0001e40000100800 */
[----:B0-----:R-:W-:Y:S01]  /*2290*/  FMUL.FTZ R197, R181, R180 ;  /* 0x000000b4b5c57220 */ /* 0x001fe20000410000 */
[----:B------:R-:W-:Y:S01]  /*22a0*/  FADD.FTZ R180, R227, R7 ;  /* 0x00000007e3b47221 */ /* 0x000fe20000010000 */
[----:B------:R-:W-:-:S03]  /*22b0*/  FFMA.FTZ R181, R6, R7, R226 ;  /* 0x0000000706b57223 */ /* 0x000fc600000100e2 */
        /* <DEDUP_REMOVED lines=8> */
[----:B------:R0:W-:Y:S02]  /*2340*/  STL [R1+0x88], R207 ;  /* 0x000088cf01007387 */ /* 0x0001e40000100800 */
[----:B------:R-:W-:Y:S01]  /*2350*/  FADD.FTZ R180, R180, R246 ;  /* 0x000000f6b4b47221 */ /* 0x000fe20000010000 */
[----:B------:R-:W-:Y:S01]  /*2360*/  FFMA.FTZ R181, R231, R246, R181 ;  /* 0x000000f6e7b57223 */ /* 0x000fe200000100b5 */
[----:B0-----:R-:W-:-:S04]  /*2370*/  FMUL.FTZ R207, R183, R182 ;  /* 0x000000b6b7cf7220 */ /* 0x001fc80000410000 */
[----:B------:R-:W-:Y:S01]  /*2380*/  FADD.FTZ R180, R180, R207 ;  /* 0x000000cfb4b47221 */ /* 0x000fe20000010000 */
[----:B------:R-:W-:-:S03]  /*2390*/  FFMA.FTZ R181, R206, R207, R181 ;  /* 0x000000cfceb57223 */ /* 0x000fc600000100b5 */
[----:B------:R-:W-:Y:S01]  /*23a0*/  FADD.FTZ R227, R180, R217 ;  /* 0x000000d9b4e37221 */ /* 0x000fe20000010000 */
[----:B------:R-:W-:-:S07]  /*23b0*/  FFMA.FTZ R226, R214, R217, R181 ;  /* 0x000000d9d6e27223 */ /* 0x000fce00000100b5 */
.L_x_1214:
[----:B------:R-:W-:Y:S05]  /*23c0*/  BSYNC.RECONVERGENT B1 ;  /* 0x0000000000017941 */ /* 0x000fea0003800200 */
.L_x_1213:
[----:B------:R-:W-:Y:S04]  /*23d0*/  BSSY.RECONVERGENT B1, `(.L_x_1215) ;  /* 0x000007f000017945 */ /* 0x000fe80003800200 */
[----:B------:R-:W-:Y:S05]  /*23e0*/  @!P2 BRA `(.L_x_1216) ;  /* 0x0000000400f4a947 */ /* 0x000fea0003800000 */
[----:B------:R-:W1:Y:S01]  /*23f0*/  LDC.64 R8, c[0x0][0x3a8] ;  /* 0x0000ea00ff087b82 */ /* 0x000e620000000a00 */
[----:B------:R-:W2:Y:S04]  /*2400*/  LDL.LU R216, [R1+0x74] ;  /* 0x0000740001d87983 */ /* 0x000ea80000300800 */
[----:B------:R-:W3:Y:S03]  /*2410*/  LDL.LU R208, [R1+0x7c] ;  /* 0x00007c0001d07983 */ /* 0x000ee60000300800 */
[----:B------:R-:W4:Y:S01]  /*2420*/  LDC.64 R18, c[0x0][0x428] ;  /* 0x00010a00ff127b82 */ /* 0x000f220000000a00 */
[----:B------:R-:W3:Y:S04]  /*2430*/  LDL.LU R198, [R1+0x64] ;  /* 0x0000640001c67983 */ /* 0x000ee80000300800 */
[----:B------:R-:W3:Y:S01]  /*2440*/  LDL.LU R199, [R1+0x6c] ;  /* 0x00006c0001c77983 */ /* 0x000ee20000300800 */
[----:B------:R-:W-:-:S03]  /*2450*/  ISETP.NE.U32.AND P0, PT, RZ, UR24, PT ;  /* 0x00000018ff007c0c */ /* 0x000fc6000bf05070 */
[----:B------:R-:W3:Y:S01]  /*2460*/  LDL.LU R209, [R1+0x68] ;  /* 0x0000680001d17983 */ /* 0x000ee20000300800 */
[----:B-1----:R-:W-:-:S05]  /*2470*/  IMAD.WIDE.U32 R8, R219, 0x10, R8 ;  /* 0x00000010db087825 */ /* 0x002fca00078e0008 */
[----:B0-----:R-:W2:Y:S01]  /*2480*/  LDG.E.128 R180, desc[UR20][R8.64] ;  /* 0x0000001408b47981 */ /* 0x001ea2000c1e1d00 */
[----:B----4-:R-:W-:-:S05]  /*2490*/  IMAD.WIDE.U32 R18, R228, 0x10, R18 ;  /* 0x00000010e4127825 */ /* 0x010fca00078e0012 */
[----:B------:R0:W4:Y:S01]  /*24a0*/  LDG.E.128 R184, desc[UR20][R18.64] ;  /* 0x0000001412b87981 */ /* 0x000122000c1e1d00 */
[----:B------:R-:W-:Y:S01]  /*24b0*/  ISETP.NE.AND.EX P0, PT, RZ, UR25, PT, P0 ;  /* 0x00000019ff007c0c */ /* 0x000fe2000bf05300 */
[----:B0-----:R-:W0:-:S12]  /*24c0*/  LDC.64 R18, c[0x0][0x3b0] ;  /* 0x0000ec00ff127b82 */ /* 0x001e180000000a00 */
[----:B------:R-:W1:Y:S02]  /*24d0*/  @P0 LDC.64 R8, c[0x0][0x438] ;  /* 0x00010e00ff080b82 */ /* 0x000e640000000a00 */
[----:B-1----:R-:W-:-:S05]  /*24e0*/  @P0 IMAD.WIDE.U32 R8, R219, 0x10, R8 ;  /* 0x00000010db080825 */ /* 0x002fca00078e0008 */
[----:B------:R0:W5:Y:S02]  /*24f0*/  @P0 LDG.E.128 R168, desc[UR20][R8.64] ;  /* 0x0000001408a80981 */ /* 0x000164000c1e1d00 */
[----:B0-----:R-:W-:-:S05]  /*2500*/  IMAD.WIDE.U32 R8, R220, 0x8, R18 ;  /* 0x00000008dc087825 */ /* 0x001fca00078e0012 */
[----:B------:R0:W5:Y:S02]  /*2510*/  LDG.E.64 R24, desc[UR20][R8.64] ;  /* 0x0000001408187981 */ /* 0x000164000c1e1b00 */
[----:B0-----:R-:W-:-:S04]  /*2520*/  PRMT R8, R48, 0x7632, R8 ;  /* 0x0000763230087816 */ /* 0x001fc80000000008 */
[----:B------:R-:W-:Y:S02]  /*2530*/  SHF.L.U32 R8, R8, 0x10, RZ ;  /* 0x0000001008087819 */ /* 0x000fe400000006ff */
[----:B--2---:R-:W-:-:S04]  /*2540*/  PRMT R3, R180, 0x7632, R3 ;  /* 0x00007632b4037816 */ /* 0x004fc80000000003 */
[----:B------:R-:W-:Y:S02]  /*2550*/  SHF.L.U32 R9, R3, 0x10, RZ ;  /* 0x0000001003097819 */ /* 0x000fe400000006ff */
[----:B----4-:R-:W-:-:S03]  /*2560*/  PRMT R3, R184, 0x7632, R3 ;  /* 0x00007632b8037816 */ /* 0x010fc60000000003 */
[----:B------:R-:W-:Y:S01]  /*2570*/  FADD.FTZ R9, R9, -UR34 ;  /* 0x8000002209097e21 */ /* 0x000fe20008010000 */
[----:B------:R-:W-:-:S03]  /*2580*/  SHF.L.U32 R3, R3, 0x10, RZ ;  /* 0x0000001003037819 */ /* 0x000fc600000006ff */
[----:B------:R-:W-:Y:S02]  /*2590*/  FMUL.FTZ R230, R9, UR32 ;  /* 0x0000002009e67c20 */ /* 0x000fe40008410000 */
[-C--:B------:R-:W-:Y:S01]  /*25a0*/  FMUL.FTZ R245, R8, R3.reuse ;  /* 0x0000000308f57220 */ /* 0x080fe20000410000 */
[--C-:B------:R-:W-:Y:S01]  /*25b0*/  FADD.FTZ R85, R85, R3.reuse ;  /* 0x0000000355557221 */ /* 0x100fe20000010000 */
[----:B------:R-:W-:Y:S01]  /*25c0*/  FFMA.FTZ R216, R230, R3, R216 ;  /* 0x00000003e6d87223 */ /* 0x000fe200000100d8 */
[----:B------:R-:W-:Y:S02]  /*25d0*/  PRMT R3, R181, 0x7632, R3 ;  /* 0x00007632b5037816 */ /* 0x000fe40000000003 */
[----:B------:R-:W-:-:S03]  /*25e0*/  PRMT R8, R49, 0x7632, R8 ;  /* 0x0000763231087816 */ /* 0x000fc60000000008 */
[----:B------:R-:W-:Y:S01]  /*25f0*/  IMAD.U32 R9, R3, 0x10000, RZ ;  /* 0x0001000003097824 */ /* 0x000fe200078e00ff */
[----:B------:R-:W-:-:S03]  /*2600*/  PRMT R3, R185, 0x7632, R3 ;  /* 0x00007632b9037816 */ /* 0x000fc60000000003 */
[----:B------:R-:W-:Y:S01]  /*2610*/  FADD.FTZ R9, R9, -UR34 ;  /* 0x8000002209097e21 */ /* 0x000fe20008010000 */
[----:B------:R-:W-:Y:S02]  /*2620*/  SHF.L.U32 R8, R8, 0x10, RZ ;  /* 0x0000001008087819 */ /* 0x000fe400000006ff */
[----:B------:R-:W-:Y:S01]  /*2630*/  SHF.L.U32 R3, R3, 0x10, RZ ;  /* 0x0000001003037819 */ /* 0x000fe200000006ff */
[----:B------:R-:W-:-:S04]  /*2640*/  FMUL.FTZ R229, R9, UR32 ;  /* 0x0000002009e57c20 */ /* 0x000fc80008410000 */
[-C--:B------:R-:W-:Y:S01]  /*2650*/  FMUL.FTZ R244, R8, R3.reuse ;  /* 0x0000000308f47220 */ /* 0x080fe20000410000 */
[--C-:B------:R-:W-:Y:S01]  /*2660*/  FADD.FTZ R87, R87, R3.reuse ;  /* 0x0000000357577221 */ /* 0x100fe20000010000 */
[----:B---3--:R-:W-:Y:S01]  /*2670*/  FFMA.FTZ R208, R229, R3, R208 ;  /* 0x00000003e5d07223 */ /* 0x008fe200000100d0 */
        /* <DEDUP_REMOVED lines=11> */
[----:B------:R-:W-:Y:S01]  /*2730*/  PRMT R3, R183, 0x7632, R3 ;  /* 0x00007632b7037816 */ /* 0x000fe20000000003 */
[----:B------:R-:W-:Y:S03]  /*2740*/  STL [R1+0x74], R216 ;  /* 0x000074d801007387 */ /* 0x000fe60000100800 */
[----:B------:R-:W-:Y:S01]  /*2750*/  SHF.L.U32 R3, R3, 0x10, RZ ;  /* 0x0000001003037819 */ /* 0x000fe200000006ff */
[----:B------:R0:W-:Y:S01]  /*2760*/  STL [R1+0x7c], R208 ;  /* 0x00007cd001007387 */ /* 0x0001e20000100800 */
[----:B------:R-:W-:-:S03]  /*2770*/  PRMT R8, R187, 0x7632, R8 ;  /* 0x00007632bb087816 */ /* 0x000fc60000000008 */
[----:B------:R-:W-:Y:S01]  /*2780*/  FADD.FTZ R3, R3, -UR34 ;  /* 0x8000002203037e21 */ /* 0x000fe20008010000 */
[----:B------:R-:W-:Y:S01]  /*2790*/  SHF.L.U32 R8, R8, 0x10, RZ ;  /* 0x0000001008087819 */ /* 0x000fe200000006ff */
[----:B0-----:R-:W2:Y:S02]  /*27a0*/  LDL.LU R208, [R1+0x70] ;  /* 0x0000700001d07983 */ /* 0x001ea40000300800 */
[----:B------:R-:W-:Y:S02]  /*27b0*/  FMUL.FTZ R3, R3, UR32 ;  /* 0x0000002003037c20 */ /* 0x000fe40008410000 */
[----:B------:R0:W-:Y:S02]  /*27c0*/  STL [R1+0x64], R198 ;  /* 0x000064c601007387 */ /* 0x0001e40000100800 */
[----:B------:R-:W-:Y:S02]  /*27d0*/  FFMA.FTZ R199, R3, R8, R199 ;  /* 0x0000000803c77223 */ /* 0x000fe400000100c7 */
[----:B0-----:R-:W3:Y:S04]  /*27e0*/  LDL.LU R198, [R1+0x78] ;  /* 0x0000780001c67983 */ /* 0x001ee80000300800 */
[----:B------:R0:W-:Y:S04]  /*27f0*/  STL [R1+0x6c], R199 ;  /* 0x00006cc701007387 */ /* 0x0001e80000100800 */
[----:B0-----:R-:W4:Y:S01]  /*2800*/  LDL.LU R199, [R1+0x60] ;  /* 0x0000600001c77983 */ /* 0x001f220000300800 */
[----:B------:R-:W-:-:S02]  /*2810*/  PRMT R9, R51, 0x7632, R9 ;  /* 0x0000763233097816 */ /* 0x000fc40000000009 */
[----:B------:R-:W-:-:S03]  /*2820*/  SHF.L.U32 R18, R180, 0x10, RZ ;  /* 0x00000010b4127819 */ /* 0x000fc600000006ff */
[----:B------:R-:W-:Y:S02]  /*2830*/  IMAD.U32 R9, R9, 0x10000, RZ ;  /* 0x0001000009097824 */ /* 0x000fe400078e00ff */
[----:B------:R-:W-:Y:S02]  /*2840*/  FADD.FTZ R91, R91, R8 ;  /* 0x000000085b5b7221 */ /* 0x000fe40000010000 */
[----:B------:R-:W-:Y:S01]  /*2850*/  FMUL.FTZ R216, R9, R8 ;  /* 0x0000000809d87220 */ /* 0x000fe20000410000 */
[----:B------:R-:W-:Y:S01]  /*2860*/  FADD.FTZ R8, R18, -UR34 ;  /* 0x8000002212087e21 */ /* 0x000fe20008010000 */
[----:B------:R-:W-:Y:S02]  /*2870*/  SHF.L.U32 R18, R181, 0x10, RZ ;  /* 0x00000010b5127819 */ /* 0x000fe400000006ff */
[----:B------:R-:W-:Y:S01]  /*2880*/  SHF.L.U32 R9, R184, 0x10, RZ ;  /* 0x00000010b8097819 */ /* 0x000fe200000006ff */
[----:B------:R-:W-:Y:S01]  /*2890*/  FMUL.FTZ R8, R8, UR32 ;  /* 0x0000002008087c20 */ /* 0x000fe20008410000 */
[----:B------:R-:W-:Y:S01]  /*28a0*/  SHF.L.U32 R19, R48, 0x10, RZ ;  /* 0x0000001030137819 */ /* 0x000fe200000006ff */
[----:B------:R-:W-:Y:S01]  /*28b0*/  FADD.FTZ R18, R18, -UR34 ;  /* 0x8000002212127e21 */ /* 0x000fe20008010000 */
[----:B------:R-:W-:-:S02]  /*28c0*/  IMAD.U32 R180, R185, 0x10000, RZ ;  /* 0x00010000b9b47824 */ /* 0x000fc400078e00ff */
[----:B------:R-:W-:Y:S01]  /*28d0*/  FADD.FTZ R84, R84, R9 ;  /* 0x0000000954547221 */ /* 0x000fe20000010000 */
[----:B------:R-:W-:Y:S01]  /*28e0*/  FMUL.FTZ R18, R18, UR32 ;  /* 0x0000002012127c20 */ /* 0x000fe20008410000 */
[----:B------:R-:W-:Y:S01]  /*28f0*/  FADD.FTZ R86, R86, R180 ;  /* 0x000000b456567221 */ /* 0x000fe20000010000 */
[----:B------:R-:W-:-:S05]  /*2900*/  SHF.L.U32 R183, R183, 0x10, RZ ;  /* 0x00000010b7b77819 */ /* 0x000fca00000006ff */
[----:B------:R-:W-:Y:S01]  /*2910*/  FADD.FTZ R183, R183, -UR34 ;  /* 0x80000022b7b77e21 */ /* 0x000fe20008010000 */
[----:B------:R-:W-:Y:S01]  /*2920*/  VIADD R228, R228, 0x80 ;  /* 0x00000080e4e47836 */ /* 0x000fe20000000000 */
[----:B------:R-:W-:Y:S02]  /*2930*/  IADD3 R220, PT, PT, R220, 0x80, RZ ;  /* 0x00000080dcdc7810 */ /* 0x000fe40007ffe0ff */
[----:B------:R-:W-:Y:S01]  /*2940*/  IADD3 R219, PT, PT, R219, 0x80, RZ ;  /* 0x00000080dbdb7810 */ /* 0x000fe20007ffe0ff */
[-C--:B--2---:R-:W-:Y:S01]  /*2950*/  FFMA.FTZ R208, R8, R9.reuse, R208 ;  /* 0x0000000908d07223 */ /* 0x084fe200000100d0 */
[----:B------:R-:W-:Y:S01]  /*2960*/  FMUL.FTZ R9, R19, R9 ;  /* 0x0000000913097220 */ /* 0x000fe20000410000 */
[----:B------:R-:W-:Y:S02]  /*2970*/  SHF.L.U32 R19, R182, 0x10, RZ ;  /* 0x00000010b6137819 */ /* 0x000fe400000006ff */
[----:B------:R-:W-:Y:S01]  /*2980*/  SHF.L.U32 R182, R49, 0x10, RZ ;  /* 0x0000001031b67819 */ /* 0x000fe200000006ff */
[----:B------:R-:W-:Y:S02]  /*2990*/  STL [R1+0x70], R208 ;  /* 0x000070d001007387 */ /* 0x000fe40000100800 */
[----:B------:R-:W-:-:S02]  /*29a0*/  FADD.FTZ R181, R19, -UR34 ;  /* 0x8000002213b57e21 */ /* 0x000fc40008010000 */
[-C--:B------:R-:W-:Y:S01]  /*29b0*/  FMUL.FTZ R19, R182, R180.reuse ;  /* 0x000000b4b6137220 */ /* 0x080fe20000410000 */
[----:B---3--:R-:W-:Y:S01]  /*29c0*/  FFMA.FTZ R198, R18, R180, R198 ;  /* 0x000000b412c67223 */ /* 0x008fe200000100c6 */
        /* <DEDUP_REMOVED lines=11> */
[----:B------:R-:W-:Y:S01]  /*2a80*/  FFMA.FTZ R181, R230, R245, R181 ;  /* 0x000000f5e6b57223 */ /* 0x000fe200000100b5 */
[----:B------:R-:W-:Y:S02]  /*2a90*/  SHF.L.U32 R182, R187, 0x10, RZ ;  /* 0x00000010bbb67819 */ /* 0x000fe400000006ff */
        /* <DEDUP_REMOVED lines=18> */
.L_x_1216:
[----:B------:R-:W-:Y:S05]  /*2bc0*/  BSYNC.RECONVERGENT B1 ;  /* 0x0000000000017941 */ /* 0x000fea0003800200 */
.L_x_1215:
        /* <DEDUP_REMOVED lines=32> */
[----:B------:R-:W-:-:S04]  /*2dd0*/  PRMT R4, R181, 0x7632, R4 ;  /* 0x00007632b5047816 */ /* 0x000fc80000000004 */
[----:B------:R-:W-:Y:S02]  /*2de0*/  SHF.L.U32 R11, R4, 0x10, RZ ;  /* 0x00000010040b7819 */ /* 0x000fe400000006ff */
[----:B------:R-:W-:Y:S02]  /*2df0*/  PRMT R10, R57, 0x7632, R10 ;  /* 0x00007632390a7816 */ /* 0x000fe4000000000a */
[----:B------:R-:W-:Y:S01]  /*2e00*/  PRMT R4, R185, 0x7632, R4 ;  /* 0x00007632b9047816 */ /* 0x000fe20000000004 */
[----:B------:R-:W-:Y:S02]  /*2e10*/  FADD.FTZ R11, R11, -UR34 ;  /* 0x800000220b0b7e21 */ /* 0x000fe40008010000 */
[----:B------:R-:W-:Y:S01]  /*2e20*/  IMAD.U32 R10, R10, 0x10000, RZ ;  /* 0x000100000a0a7824 */ /* 0x000fe200078e00ff */
[----:B------:R-:W-:Y:S01]  /*2e30*/  SHF.L.U32 R4, R4, 0x10, RZ ;  /* 0x0000001004047819 */ /* 0x000fe200000006ff */
[----:B------:R-:W-:-:S04]  /*2e40*/  FMUL.FTZ R223, R11, UR32 ;  /* 0x000000200bdf7c20 */ /* 0x000fc80008410000 */
[-C--:B------:R-:W-:Y:S01]  /*2e50*/  FMUL.FTZ R241, R10, R4.reuse ;  /* 0x000000040af17220 */ /* 0x080fe20000410000 */
[----:B------:R-:W-:Y:S01]  /*2e60*/  FADD.FTZ R95, R95, R4 ;  /* 0x000000045f5f7221 */ /* 0x000fe20000010000 */
        /* <DEDUP_REMOVED lines=11> */
[----:B------:R-:W-:Y:S01]  /*2f20*/  FFMA.FTZ R200, R222, R4, R200 ;  /* 0x00000004dec87223 */ /* 0x000fe200000100c8 */
[----:B------:R-:W-:Y:S01]  /*2f30*/  PRMT R4, R183, 0x7632, R4 ;  /* 0x00007632b7047816 */ /* 0x000fe20000000004 */
[----:B------:R-:W-:Y:S03]  /*2f40*/  STL [R1+0x54], R215 ;  /* 0x000054d701007387 */ /* 0x000fe60000100800 */
[----:B------:R-:W-:Y:S01]  /*2f50*/  SHF.L.U32 R4, R4, 0x10, RZ ;  /* 0x0000001004047819 */ /* 0x000fe200000006ff */
[----:B------:R0:W-:Y:S01]  /*2f60*/  STL [R1+0x5c], R210 ;  /* 0x00005cd201007387 */ /* 0x0001e20000100800 */
[----:B------:R-:W-:-:S03]  /*2f70*/  PRMT R10, R187, 0x7632, R10 ;  /* 0x00007632bb0a7816 */ /* 0x000fc6000000000a */
[----:B------:R-:W-:Y:S01]  /*2f80*/  FADD.FTZ R4, R4, -UR34 ;  /* 0x8000002204047e21 */ /* 0x000fe20008010000 */
[----:B0-----:R-:W2:Y:S01]  /*2f90*/  LDL.LU R210, [R1+0x50] ;  /* 0x0000500001d27983 */ /* 0x001ea20000300800 */
[----:B------:R-:W-:Y:S02]  /*2fa0*/  IMAD.U32 R10, R10, 0x10000, RZ ;  /* 0x000100000a0a7824 */ /* 0x000fe400078e00ff */
[----:B------:R-:W-:Y:S01]  /*2fb0*/  FMUL.FTZ R4, R4, UR32 ;  /* 0x0000002004047c20 */ /* 0x000fe20008410000 */
[----:B------:R0:W-:Y:S03]  /*2fc0*/  STL [R1+0x44], R200 ;  /* 0x000044c801007387 */ /* 0x0001e60000100800 */
[----:B------:R-:W-:Y:S01]  /*2fd0*/  FFMA.FTZ R201, R4, R10, R201 ;  /* 0x0000000a04c97223 */ /* 0x000fe200000100c9 */
[----:B0-----:R-:W3:Y:S04]  /*2fe0*/  LDL.LU R200, [R1+0x58] ;  /* 0x0000580001c87983 */ /* 0x001ee80000300800 */
[----:B------:R0:W-:Y:S04]  /*2ff0*/  STL [R1+0x4c], R201 ;  /* 0x00004cc901007387 */ /* 0x0001e80000100800 */
[----:B0-----:R-:W4:Y:S01]  /*3000*/  LDL.LU R201, [R1+0x40] ;  /* 0x0000400001c97983 */ /* 0x001f220000300800 */
[----:B------:R-:W-:-:S02]  /*3010*/  PRMT R11, R59, 0x7632, R11 ;  /* 0x000076323b0b7816 */ /* 0x000fc4000000000b */
[----:B------:R-:W-:Y:S02]  /*3020*/  SHF.L.U32 R20, R180, 0x10, RZ ;  /* 0x00000010b4147819 */ /* 0x000fe400000006ff */
        /* <DEDUP_REMOVED lines=15> */
[----:B------:R-:W-:Y:S01]  /*3120*/  IADD3 R228, PT, PT, R228, 0x80, RZ ;  /* 0x00000080e4e47810 */ /* 0x000fe20007ffe0ff */
[----:B------:R-:W-:Y:S01]  /*3130*/  VIADD R220, R220, 0x80 ;  /* 0x00000080dcdc7836 */ /* 0x000fe20000000000 */
[----:B------:R-:W-:Y:S01]  /*3140*/  IADD3 R219, PT, PT, R219, 0x80, RZ ;  /* 0x00000080dbdb7810 */ /* 0x000fe20007ffe0ff */
[-C--:B--2---:R-:W-:Y:S01]  /*3150*/  FFMA.FTZ R210, R10, R11.reuse, R210 ;  /* 0x0000000b0ad27223 */ /* 0x084fe200000100d2 */
[----:B------:R-:W-:Y:S01]  /*3160*/  FMUL.FTZ R11, R21, R11 ;  /* 0x0000000b150b7220 */ /* 0x000fe20000410000 */
[----:B------:R-:W-:Y:S01]  /*3170*/  SHF.L.U32 R21, R182, 0x10, RZ ;  /* 0x00000010b6157819 */ /* 0x000fe200000006ff */
[----:B------:R-:W-:Y:S02]  /*3180*/  IMAD.U32 R182, R57, 0x10000, RZ ;  /* 0x0001000039b67824 */ /* 0x000fe400078e00ff */
[----:B------:R-:W-:Y:S02]  /*3190*/  STL [R1+0x50], R210 ;  /* 0x000050d201007387 */ /* 0x000fe40000100800 */
[----:B------:R-:W-:Y:S01]  /*31a0*/  FADD.FTZ R181, R21, -UR34 ;  /* 0x8000002215b57e21 */ /* 0x000fe20008010000 */
        /* <DEDUP_REMOVED lines=33> */
.L_x_1218:
[----:B------:R-:W-:Y:S05]  /*33c0*/  BSYNC.RECONVERGENT B1 ;  /* 0x0000000000017941 */ /* 0x000fea0003800200 */
.L_x_1217:
        /* <DEDUP_REMOVED lines=11> */
[----:B------:R-:W-:-:S03]  /*3480*/  ISETP.NE.AND.EX P0, PT, RZ, UR25, PT, P0 ;  /* 0x00000019ff007c0c */ /* 0x000fc6000bf05300 */
[----:B------:R-:W3:Y:S04]  /*3490*/  LDL.LU R212, [R1+0x20] ;  /* 0x0000200001d47983 */ /* 0x000ee80000300800 */
[----:B------:R-:W2:Y:S04]  /*34a0*/  LDG.E.128 R184, desc[UR20][R184.64] ;  /* 0x00000014b8b87981 */ /* 0x000ea8000c1e1d00 */
[----:B------:R-:W3:Y:S02]  /*34b0*/  LDL.LU R213, [R1+0x28] ;  /* 0x0000280001d57983 */ /* 0x000ee40000300800 */
[----:B0-----:R-:W0:Y:S02]  /*34c0*/  @P0 LDC.64 R12, c[0x0][0x438] ;  /* 0x00010e00ff0c0b82 */ /* 0x001e240000000a00 */
[----:B------:R-:W3:Y:S01]  /*34d0*/  LDL.LU R228, [R1+0x24] ;  /* 0x0000240001e47983 */ /* 0x000ee20000300800 */
[----:B0-----:R-:W-:-:S04]  /*34e0*/  @P0 IMAD.WIDE.U32 R190, R219, 0x10, R12 ;  /* 0x00000010dbbe0825 */ /* 0x001fc800078e000c */
[----:B------:R-:W-:Y:S01]  /*34f0*/  IMAD.WIDE.U32 R12, R220, 0x8, R192 ;  /* 0x00000008dc0c7825 */ /* 0x000fe200078e00c0 */
[----:B------:R-:W5:Y:S04]  /*3500*/  @P0 LDG.E.128 R176, desc[UR20][R190.64] ;  /* 0x00000014beb00981 */ /* 0x000f68000c1e1d00 */
[----:B------:R0:W5:Y:S02]  /*3510*/  LDG.E.64 R190, desc[UR20][R12.64] ;  /* 0x000000140cbe7981 */ /* 0x000164000c1e1b00 */
[----:B0-----:R-:W-:-:S04]  /*3520*/  PRMT R13, R64, 0x7632, R13 ;  /* 0x00007632400d7816 */ /* 0x001fc8000000000d */
[----:B------:R-:W-:Y:S02]  /*3530*/  SHF.L.U32 R13, R13, 0x10, RZ ;  /* 0x000000100d0d7819 */ /* 0x000fe400000006ff */
[----:B----4-:R-:W-:-:S04]  /*3540*/  PRMT R12, R180, 0x7632, R12 ;  /* 0x00007632b40c7816 */ /* 0x010fc8000000000c */
[----:B------:R-:W-:Y:S02]  /*3550*/  SHF.L.U32 R192, R12, 0x10, RZ ;  /* 0x000000100cc07819 */ /* 0x000fe400000006ff */
        /* <DEDUP_REMOVED lines=10> */
[----:B------:R-:W-:Y:S02]  /*3600*/  FADD.FTZ R192, R192, -UR34 ;  /* 0x80000022c0c07e21 */ /* 0x000fe40008010000 */
[----:B------:R-:W-:Y:S02]  /*3610*/  IMAD.U32 R12, R12, 0x10000, RZ ;  /* 0x000100000c0c7824 */ /* 0x000fe400078e00ff */
[----:B------:R-:W-:-:S04]  /*3620*/  FMUL.FTZ R237, R192, UR32 ;  /* 0x00000020c0ed7c20 */ /* 0x000fc80008410000 */
[----:B---3--:R-:W-:Y:S01]  /*3630*/  FFMA.FTZ R202, R237, R12, R202 ;  /* 0x0000000cedca7223 */ /* 0x008fe200000100ca */
[----:B------:R-:W-:Y:S04]  /*3640*/  STL [R1+0x34], R234 ;  /* 0x000034ea01007387 */ /* 0x000fe80000100800 */
[----:B------:R0:W-:Y:S04]  /*3650*/  STL [R1+0x3c], R202 ;  /* 0x00003cca01007387 */ /* 0x0001e80000100800 */
[----:B0-----:R-:W2:Y:S04]  /*3660*/  LDL.LU R202, [R1+0x2c] ;  /* 0x00002c0001ca7983 */ /* 0x001ea80000300800 */
[----:B------:R-:W3:Y:S01]  /*3670*/  LDL.LU R193, [R1+0x30] ;  /* 0x0000300001c17983 */ /* 0x000ee20000300800 */
        /* <DEDUP_REMOVED lines=15> */
[----:B------:R-:W-:-:S04]  /*3770*/  PRMT R12, R183, 0x7632, R12 ;  /* 0x00007632b70c7816 */ /* 0x000fc8000000000c */
[----:B------:R-:W-:Y:S02]  /*3780*/  SHF.L.U32 R192, R12, 0x10, RZ ;  /* 0x000000100cc07819 */ /* 0x000fe400000006ff */
[----:B------:R-:W-:Y:S02]  /*3790*/  PRMT R13, R67, 0x7632, R13 ;  /* 0x00007632430d7816 */ /* 0x000fe4000000000d */
[----:B------:R-:W-:Y:S01]  /*37a0*/  PRMT R12, R187, 0x7632, R12 ;  /* 0x00007632bb0c7816 */ /* 0x000fe2000000000c */
[----:B------:R-:W-:Y:S01]  /*37b0*/  FADD.FTZ R192, R192, -UR34 ;  /* 0x80000022c0c07e21 */ /* 0x000fe20008010000 */
[----:B------:R0:W-:Y:S01]  /*37c0*/  STL [R1+0x24], R228 ;  /* 0x000024e401007387 */ /* 0x0001e20000100800 */
[----:B------:R-:W-:Y:S02]  /*37d0*/  SHF.L.U32 R13, R13, 0x10, RZ ;  /* 0x000000100d0d7819 */ /* 0x000fe400000006ff */
[----:B------:R-:W-:Y:S01]  /*37e0*/  SHF.L.U32 R12, R12, 0x10, RZ ;  /* 0x000000100c0c7819 */ /* 0x000fe200000006ff */
[----:B------:R-:W-:-:S02]  /*37f0*/  IMAD.U32 R180, R180, 0x10000, RZ ;  /* 0x00010000b4b47824 */ /* 0x000fc400078e00ff */
[----:B0-----:R-:W-:Y:S02]  /*3800*/  FMUL.FTZ R228, R192, UR32 ;  /* 0x00000020c0e47c20 */ /* 0x001fe40008410000 */
[----:B------:R-:W-:Y:S01]  /*3810*/  FMUL.FTZ R219, R13, R12 ;  /* 0x0000000c0ddb7220 */ /* 0x000fe20000410000 */
[----:B------:R-:W-:Y:S01]  /*3820*/  FADD.FTZ R107, R107, R12 ;  /* 0x0000000c6b6b7221 */ /* 0x000fe20000010000 */
[----:B------:R-:W-:Y:S02]  /*3830*/  SHF.L.U32 R13, R184, 0x10, RZ ;  /* 0x00000010b80d7819 */ /* 0x000fe400000006ff */
[----:B------:R-:W-:-:S03]  /*3840*/  SHF.L.U32 R182, R182, 0x10, RZ ;  /* 0x00000010b6b67819 */ /* 0x000fc600000006ff */
[----:B------:R-:W-:Y:S01]  /*3850*/  FADD.FTZ R100, R100, R13 ;  /* 0x0000000d64647221 */ /* 0x000fe20000010000 */
[----:B------:R-:W-:Y:S01]  /*3860*/  STL [R1+0x10], R228 ;  /* 0x000010e401007387 */ /* 0x000fe20000100800 */
[----:B------:R-:W-:-:S03]  /*3870*/  FADD.FTZ R182, R182, -UR34 ;  /* 0x80000022b6b67e21 */ /* 0x000fc60008010000 */
[----:B------:R-:W-:Y:S01]  /*3880*/  STL [R1+0xc], R219 ;  /* 0x00000cdb01007387 */ /* 0x000fe20000100800 */
[----:B------:R-:W-:-:S05]  /*3890*/  SHF.L.U32 R183, R183, 0x10, RZ ;  /* 0x00000010b7b77819 */ /* 0x000fca00000006ff */
[----:B------:R-:W-:Y:S01]  /*38a0*/  FADD.FTZ R183, R183, -UR34 ;  /* 0x80000022b7b77e21 */ /* 0x000fe20008010000 */
[----:B--2---:R-:W-:Y:S01]  /*38b0*/  FFMA.FTZ R202, R228, R12, R202 ;  /* 0x0000000ce4ca7223 */ /* 0x004fe200000100ca */
[----:B------:R-:W-:Y:S01]  /*38c0*/  FADD.FTZ R12, R180, -UR34 ;  /* 0x80000022b40c7e21 */ /* 0x000fe20008010000 */
[----:B------:R-:W-:Y:S02]  /*38d0*/  SHF.L.U32 R180, R181, 0x10, RZ ;  /* 0x00000010b5b47819 */ /* 0x000fe400000006ff */
[----:B------:R-:W-:Y:S01]  /*38e0*/  SHF.L.U32 R181, R64, 0x10, RZ ;  /* 0x0000001040b57819 */ /* 0x000fe200000006ff */
[----:B------:R-:W-:Y:S02]  /*38f0*/  FMUL.FTZ R12, R12, UR32 ;  /* 0x000000200c0c7c20 */ /* 0x000fe40008410000 */
[----:B------:R-:W-:Y:S02]  /*3900*/  FADD.FTZ R180, R180, -UR34 ;  /* 0x80000022b4b47e21 */ /* 0x000fe40008010000 */
[-C--:B---3--:R-:W-:Y:S01]  /*3910*/  FFMA.FTZ R193, R12, R13.reuse, R193 ;  /* 0x0000000d0cc17223 */ /* 0x088fe200000100c1 */
[----:B------:R-:W-:Y:S01]  /*3920*/  FMUL.FTZ R13, R181, R13 ;  /* 0x0000000db50d7220 */ /* 0x000fe20000410000 */
[----:B------:R-:W-:Y:S01]  /*3930*/  FMUL.FTZ R192, R180, UR32 ;  /* 0x00000020b4c07c20 */ /* 0x000fe20008410000 */
[----:B------:R-:W-:-:S02]  /*3940*/  SHF.L.U32 R181, R185, 0x10, RZ ;  /* 0x00000010b9b57819 */ /* 0x000fc400000006ff */
[----:B------:R-:W-:Y:S01]  /*3950*/  SHF.L.U32 R180, R65, 0x10, RZ ;  /* 0x0000001041b47819 */ /* 0x000fe200000006ff */
[----:B------:R0:W-:Y:S02]  /*3960*/  STL [R1+0x2c], R202 ;  /* 0x00002cca01007387 */ /* 0x0001e40000100800 */
[----:B------:R-:W-:Y:S01]  /*3970*/  FADD.FTZ R102, R102, R181 ;  /* 0x000000b566667221 */ /* 0x000fe20000010000 */
[-C--:B------:R-:W-:Y:S01]  /*3980*/  FFMA.FTZ R203, R192, R181.reuse, R203 ;  /* 0x000000b5c0cb7223 */ /* 0x080fe200000100cb */
[----:B------:R1:W-:Y:S01]  /*3990*/  STL [R1+0x30], R193 ;  /* 0x000030c101007387 */ /* 0x0003e20000100800 */
[----:B0-----:R-:W-:Y:S01]  /*39a0*/  FMUL.FTZ R202, R182, UR32 ;  /* 0x00000020b6ca7c20 */ /* 0x001fe20008410000 */
[----:B-1----:R-:W-:Y:S01]  /*39b0*/  FMUL.FTZ R193, R180, R181 ;  /* 0x000000b5b4c17220 */ /* 0x002fe20000410000 */
[----:B------:R-:W-:Y:S01]  /*39c0*/  SHF.L.U32 R181, R66, 0x10, RZ ;  /* 0x0000001042b57819 */ /* 0x000fe200000006ff */
[----:B------:R-:W-:Y:S01]  /*39d0*/  IMAD.U32 R180, R186, 0x10000, RZ ;  /* 0x00010000bab47824 */ /* 0x000fe200078e00ff */
[----:B------:R0:W-:Y:S03]  /*39e0*/  STL [R1+0x38], R203 ;  /* 0x000038cb01007387 */ /* 0x0001e60000100800 */
[----:B------:R-:W-:Y:S01]  /*39f0*/  FADD.FTZ R104, R104, R180 ;  /* 0x000000b468687221 */ /* 0x000fe20000010000 */
[-C--:B------:R-:W-:Y:S01]  /*3a00*/  FFMA.FTZ R212, R202, R180.reuse, R212 ;  /* 0x000000b4cad47223 */ /* 0x080fe200000100d4 */
[----:B0-----:R-:W-:Y:S01]  /*3a10*/  FMUL.FTZ R203, R181, R180 ;  /* 0x000000b4b5cb7220 */ /* 0x001fe20000410000 */
[----:B------:R-:W-:Y:S01]  /*3a20*/  FADD.FTZ R180, R227, R13 ;  /* 0x0000000de3b47221 */ /* 0x000fe20000010000 */
[----:B------:R-:W-:-:S03]  /*3a30*/  FFMA.FTZ R181, R12, R13, R226 ;  /* 0x0000000d0cb57223 */ /* 0x000fc600000100e2 */
[----:B------:R-:W-:Y:S01]  /*3a40*/  FADD.FTZ R180, R180, R238 ;  /* 0x000000eeb4b47221 */ /* 0x000fe20000010000 */
[----:B------:R-:W-:Y:S01]  /*3a50*/  FFMA.FTZ R181, R239, R238, R181 ;  /* 0x000000eeefb57223 */ /* 0x000fe200000100b5 */
[----:B------:R0:W-:Y:S01]  /*3a60*/  STL [R1+0x20], R212 ;  /* 0x000020d401007387 */ /* 0x0001e20000100800 */
[----:B------:R-:W-:Y:S01]  /*3a70*/  SHF.L.U32 R182, R187, 0x10, RZ ;  /* 0x00000010bbb67819 */ /* 0x000fe200000006ff */
[----:B------:R-:W-:Y:S01]  /*3a80*/  FADD.FTZ R180, R180, R193 ;  /* 0x000000c1b4b47221 */ /* 0x000fe20000010000 */
[----:B------:R-:W-:-:S03]  /*3a90*/  FFMA.FTZ R181, R192, R193, R181 ;  /* 0x000000c1c0b57223 */ /* 0x000fc600000100b5 */
[----:B------:R-:W-:Y:S01]  /*3aa0*/  FADD.FTZ R180, R180, R236 ;  /* 0x000000ecb4b47221 */ /* 0x000fe20000010000 */
[----:B------:R-:W-:Y:S01]  /*3ab0*/  FFMA.FTZ R181, R237, R236, R181 ;  /* 0x000000ecedb57223 */ /* 0x000fe200000100b5 */
[----:B0-----:R-:W-:Y:S01]  /*3ac0*/  FMUL.FTZ R212, R183, UR32 ;  /* 0x00000020b7d47c20 */ /* 0x001fe20008410000 */
[----:B------:R-:W-:Y:S01]  /*3ad0*/  SHF.L.U32 R183, R67, 0x10, RZ ;  /* 0x0000001043b77819 */ /* 0x000fe200000006ff */
[----:B------:R-:W-:Y:S02]  /*3ae0*/  FADD.FTZ R180, R180, R203 ;  /* 0x000000cbb4b47221 */ /* 0x000fe40000010000 */
[----:B------:R-:W-:Y:S01]  /*3af0*/  FFMA.FTZ R213, R212, R182, R213 ;  /* 0x000000b6d4d57223 */ /* 0x000fe200000100d5 */
[----:B------:R-:W-:Y:S01]  /*3b00*/  FFMA.FTZ R181, R202, R203, R181 ;  /* 0x000000cbcab57223 */ /* 0x000fe200000100b5 */
[----:B------:R-:W-:-:S03]  /*3b10*/  FADD.FTZ R180, R180, R234 ;  /* 0x000000eab4b47221 */ /* 0x000fc60000010000 */
[----:B------:R0:W-:Y:S01]  /*3b20*/  STL [R1+0x28], R213 ;  /* 0x000028d501007387 */ /* 0x0001e20000100800 */
[----:B------:R-:W-:Y:S01]  /*3b30*/  FFMA.FTZ R181, R235, R234, R181 ;  /* 0x000000eaebb57223 */ /* 0x000fe200000100b5 */
[----:B------:R-:W-:Y:S01]  /*3b40*/  FADD.FTZ R106, R106, R182 ;  /* 0x000000b66a6a7221 */ /* 0x000fe20000010000 */
[----:B0-----:R-:W-:-:S04]  /*3b50*/  FMUL.FTZ R213, R183, R182 ;  /* 0x000000b6b7d57220 */ /* 0x001fc80000410000 */
[----:B------:R-:W-:Y:S01]  /*3b60*/  FADD.FTZ R180, R180, R213 ;  /* 0x000000d5b4b47221 */ /* 0x000fe20000010000 */
[----:B------:R-:W-:-:S03]  /*3b70*/  FFMA.FTZ R181, R212, R213, R181 ;  /* 0x000000d5d4b57223 */ /* 0x000fc600000100b5 */
[----:B------:R-:W-:Y:S01]  /*3b80*/  FADD.FTZ R227, R180, R219 ;  /* 0x000000dbb4e37221 */ /* 0x000fe20000010000 */
[----:B------:R-:W-:Y:S01]  /*3b90*/  FFMA.FTZ R226, R228, R219, R181 ;  /* 0x000000dbe4e27223 */ /* 0x000fe200000100b5 */
[----:B------:R-:W-:Y:S06]  /*3ba0*/  BRA `(.L_x_1219) ;  /* 0x0000000400807947 */ /* 0x000fec0003800000 */
.L_x_1210:
[----:B------:R-:W-:Y:S01]  /*3bb0*/  UISETP.GE.AND UP3, UPT, UR10, 0x1, UPT ;  /* 0x000000010a00788c */ /* 0x000fe2000bf66270 */
[----:B------:R-:W0:Y:S01]  /*3bc0*/  S2R R181, SR_TID.X ;  /* 0x0000000000b57919 */ /* 0x000e220000002100 */
[----:B------:R-:W-:Y:S01]  /*3bd0*/  UMOV UR9, UR4 ;  /* 0x0000000400097c82 */ /* 0x000fe20008000000 */
[----:B------:R-:W-:Y:S01]  /*3be0*/  HFMA2 R182, -RZ, RZ, 0, 0 ;  /* 0x00000000ffb67431 */ /* 0x000fe200000001ff */
[----:B------:R-:W-:Y:S02]  /*3bf0*/  UISETP.NE.U32.AND UP0, UPT, UR24, URZ, UPT ;  /* 0x000000ff1800728c */ /* 0x000fe4000bf05070 */
[----:B------:R-:W-:Y:S02]  /*3c00*/  PLOP3.LUT P0, PT, PT, PT, UP3, 0x80, 0x8 ;  /* 0x000000000008781c */ /* 0x000fe40003f0f038 */
[----:B------:R-:W-:-:S03]  /*3c10*/  UISETP.NE.AND.EX UP0, UPT, UR25, URZ, UPT, UP0 ;  /* 0x000000ff1900728c */ /* 0x000fc6000bf05300 */
[----:B------:R-:W-:-:S04]  /*3c20*/  @UP3 UIADD3 UR5, UPT, UPT, UR10, -0x1, URZ ;  /* 0xffffffff0a053890 */ /* 0x000fc8000fffe0ff */
[----:B------:R-:W-:Y:S02]  /*3c30*/  @UP3 UIMAD UR7, UR5, UR9, URZ ;  /* 0x00000009050732a4 */ /* 0x000fe4000f8e02ff */
[----:B------:R-:W-:Y:S02]  /*3c40*/  UIMAD UR5, UR11, UR9, URZ ;  /* 0x000000090b0572a4 */ /* 0x000fe4000f8e02ff */
[----:B------:R-:W-:Y:S02]  /*3c50*/  @UP3 USHF.R.S32.HI UR8, URZ, 0x1f, UR7 ;  /* 0x0000001fff083899 */ /* 0x000fe40008011407 */
[----:B------:R-:W-:Y:S02]  /*3c60*/  USHF.R.S32.HI UR6, URZ, 0x1f, UR5 ;  /* 0x0000001fff067899 */ /* 0x000fe40008011405 */
[----:B------:R-:W-:Y:S02]  /*3c70*/  @UP3 ULEA.HI UR8, UR8, UR7, URZ, 0x3 ;  /* 0x0000000708083291 */ /* 0x000fe4000f8f18ff */
[----:B------:R-:W-:-:S04]  /*3c80*/  ULEA.HI UR6, UR6, UR5, URZ, 0x3 ;  /* 0x0000000506067291 */ /* 0x000fc8000f8f18ff */
[----:B------:R-:W-:-:S04]  /*3c90*/  MOV R180, UR8 ;  /* 0x0000000800b47c02 */ /* 0x000fc80008000f00 */
[----:B0-----:R-:W-:Y:S01]  /*3ca0*/  @P0 LEA.HI.SX32 R182, R180, R181, 0x1d ;  /* 0x000000b5b4b60211 */ /* 0x001fe200078feaff */
[----:B------:R-:W-:-:S05]  /*3cb0*/  IMAD.U32 R180, RZ, RZ, UR6 ;  /* 0x00000006ffb47e24 */ /* 0x000fca000f8e00ff */
[----:B------:R-:W-:-:S04]  /*3cc0*/  LEA.HI.SX32 R181, R180, R181, 0x1d ;  /* 0x000000b5b4b57211 */ /* 0x000fc800078feaff */
[----:B------:R-:W-:Y:S01]  /*3cd0*/  MOV R183, R181 ;  /* 0x000000b500b77202 */ /* 0x000fe20000000f00 */
[----:B------:R0:W-:Y:S01]  /*3ce0*/  STL [R1+0x8], R181 ;  /* 0x000008b501007387 */ /* 0x0001e20000100800 */
[----:B------:R-:W-:Y:S05]  /*3cf0*/  BRA.U UP0, `(.L_x_1220) ;  /* 0x0000000100747547 */ /* 0x000fea000b800000 */
[C---:B------:R-:W-:Y:S02]  /*3d00*/  ISETP.GE.U32.AND P4, PT, R2.reuse, 0x80, PT ;  /* 0x000000800200780c */ /* 0x040fe40003f86070 */
[----:B------:R-:W-:-:S11]  /*3d10*/  ISETP.GE.U32.AND P3, PT, R2, 0x100, PT ;  /* 0x000001000200780c */ /* 0x000fd60003f66070 */
[----:B0-----:R-:W0:Y:S01]  /*3d20*/  @P4 LDC.64 R180, c[0x0][0x3b0] ;  /* 0x0000ec00ffb44b82 */ /* 0x001e220000000a00 */
[----:B------:R-:W-:Y:S01]  /*3d30*/  ISETP.GE.U32.AND P2, PT, R2, 0x180, PT ;  /* 0x000001800200780c */ /* 0x000fe20003f46070 */
[----:B0-----:R-:W-:-:S05]  /*3d40*/  @P4 IMAD.WIDE.U32 R180, R182, 0x8, R180 ;  /* 0x00000008b6b44825 */ /* 0x001fca00078e00b4 */
[----:B------:R0:W5:Y:S01]  /*3d50*/  @P4 LDG.E.64 R188, desc[UR20][R180.64] ;  /* 0x00000014b4bc4981 */ /* 0x000162000c1e1b00 */
[----:B------:R-:W-:Y:S01]  /*3d60*/  @P4 IADD3 R182, PT, PT, R182, 0x80, RZ ;  /* 0x00000080b6b64810 */ /* 0x000fe20007ffe0ff */
[----:B0-----:R-:W0:Y:S01]  /*3d70*/  @P3 LDC.64 R180, c[0x0][0x3b0] ;  /* 0x0000ec00ffb43b82 */ /* 0x001e220000000a00 */
[----:B------:R-:W-:-:S03]  /*3d80*/  ISETP.GE.U32.AND P1, PT, R2, 0x200, PT ;  /* 0x000002000200780c */ /* 0x000fc60003f26070 */
[----:B0-----:R-:W-:-:S05]  /*3d90*/  @P3 IMAD.WIDE.U32 R180, R182, 0x8, R180 ;  /* 0x00000008b6b43825 */ /* 0x001fca00078e00b4 */
[----:B------:R0:W5:Y:S01]  /*3da0*/  @P3 LDG.E.64 R26, desc[UR20][R180.64] ;  /* 0x00000014b41a3981 */ /* 0x000162000c1e1b00 */
[----:B------:R-:W-:Y:S01]  /*3db0*/  @P3 IADD3 R182, PT, PT, R182, 0x80, RZ ;  /* 0x00000080b6b63810 */ /* 0x000fe20007ffe0ff */
[----:B0-----:R-:W0:Y:S04]  /*3dc0*/  @P2 LDC.64 R180, c[0x0][0x3b0] ;  /* 0x0000ec00ffb42b82 */ /* 0x001e280000000a00 */
[----:B0-----:R-:W-:-:S05]  /*3dd0*/  @P2 IMAD.WIDE.U32 R180, R182, 0x8, R180 ;  /* 0x00000008b6b42825 */ /* 0x001fca00078e00b4 */
[----:B------:R0:W5:Y:S01]  /*3de0*/  @P2 LDG.E.64 R24, desc[UR20][R180.64] ;  /* 0x00000014b4182981 */ /* 0x000162000c1e1b00 */
[----:B------:R-:W-:Y:S01]  /*3df0*/  @P2 IADD3 R182, PT, PT, R182, 0x80, RZ ;  /* 0x00000080b6b62810 */ /* 0x000fe20007ffe0ff */
[----:B0-----:R-:W0:Y:S01]  /*3e00*/  @P1 LDC.64 R180, c[0x0][0x3b0] ;  /* 0x0000ec00ffb41b82 */ /* 0x001e220000000a00 */
[----:B------:R-:W-:-:S03]  /*3e10*/  ISETP.GE.U32.AND P0, PT, R2, 0x280, PT ;  /* 0x000002800200780c */ /* 0x000fc60003f06070 */
[----:B0-----:R-:W-:-:S05]  /*3e20*/  @P1 IMAD.WIDE.U32 R180, R182, 0x8, R180 ;  /* 0x00000008b6b41825 */ /* 0x001fca00078e00b4 */
[----:B------:R0:W5:Y:S01]  /*3e30*/  @P1 LDG.E.64 R22, desc[UR20][R180.64] ;  /* 0x00000014b4161981 */ /* 0x000162000c1e1b00 */
[----:B------:R-:W-:Y:S02]  /*3e40*/  @P1 IADD3 R182, PT, PT, R182, 0x80, RZ ;  /* 0x00000080b6b61810 */ /* 0x000fe40007ffe0ff */
[----:B------:R-:W-:Y:S02]  /*3e50*/  CS2R R226, SRZ ;  /* 0x0000000000e27805 */ /* 0x000fe4000001ff00 */
[----:B0-----:R-:W-:-:S05]  /*3e60*/  P2R R180, PR, RZ, 0x1 ;  /* 0x00000001ffb47803 */ /* 0x001fca0000000000 */
[----:B------:R1:W-:Y:S01]  /*3e70*/  STL [R1+0xf4], R180 ;  /* 0x0000f4b401007387 */ /* 0x0003e20000100800 */
[----:B------:R-:W-:Y:S05]  /*3e80*/  @!P0 BRA `(.L_x_1219) ;  /* 0x0000000000c88947 */ /* 0x000fea0003800000 */
[----:B-1----:R-:W0:Y:S02]  /*3e90*/  LDC.64 R180, c[0x0][0x3b0] ;  /* 0x0000ec00ffb47b82 */ /* 0x002e240000000a00 */
[----:B0-----:R-:W-:-:S05]  /*3ea0*/  IMAD.WIDE.U32 R182, R182, 0x8, R180 ;  /* 0x00000008b6b67825 */ /* 0x001fca00078e00b4 */
[----:B------:R2:W5:Y:S01]  /*3eb0*/  LDG.E.64 R190, desc[UR20][R182.64] ;  /* 0x00000014b6be7981 */ /* 0x000562000c1e1b00 */
[----:B------:R-:W-:Y:S05]  /*3ec0*/  BRA `(.L_x_1219) ;  /* 0x0000000000b87947 */ /* 0x000fea0003800000 */
.L_x_1220:
[C---:B------:R-:W-:Y:S02]  /*3ed0*/  ISETP.GE.U32.AND P4, PT, R2.reuse, 0x80, PT ;  /* 0x000000800200780c */ /* 0x040fe40003f86070 */
[C---:B------:R-:W-:Y:S02]  /*3ee0*/  ISETP.GE.U32.AND P3, PT, R2.reuse, 0x100, PT ;  /* 0x000001000200780c */ /* 0x040fe40003f66070 */
[----:B------:R-:W-:-:S09]  /*3ef0*/  ISETP.GE.U32.AND P2, PT, R2, 0x180, PT ;  /* 0x000001800200780c */ /* 0x000fd20003f46070 */
[----:B0-----:R-:W0:Y:S08]  /*3f00*/  @P4 LDC.64 R180, c[0x0][0x3b0] ;  /* 0x0000ec00ffb44b82 */ /* 0x001e300000000a00 */
[----:B------:R-:W1:Y:S01]  /*3f10*/  @P3 LDC.64 R184, c[0x0][0x3b0] ;  /* 0x0000ec00ffb83b82 */ /* 0x000e620000000a00 */
[C---:B------:R-:W-:Y:S02]  /*3f20*/  ISETP.GE.U32.AND P1, PT, R2.reuse, 0x200, PT ;  /* 0x000002000200780c */ /* 0x040fe40003f26070 */
[----:B------:R-:W-:-:S05]  /*3f30*/  ISETP.GE.U32.AND P0, PT, R2, 0x280, PT ;  /* 0x000002800200780c */ /* 0x000fca0003f06070 */
[----:B------:R-:W2:Y:S01]  /*3f40*/  @P4 LDC.64 R226, c[0x0][0x438] ;  /* 0x00010e00ffe24b82 */ /* 0x000ea20000000a00 */
[----:B0-----:R-:W-:-:S05]  /*3f50*/  @P4 IMAD.WIDE.U32 R180, R182, 0x8, R180 ;  /* 0x00000008b6b44825 */ /* 0x001fca00078e00b4 */
[----:B------:R0:W5:Y:S01]  /*3f60*/  @P4 LDG.E.64 R188, desc[UR20][R180.64] ;  /* 0x00000014b4bc4981 */ /* 0x000162000c1e1b00 */
[----:B------:R-:W-:-:S05]  /*3f70*/  @P4 IADD3 R182, PT, PT, R182, 0x80, RZ ;  /* 0x00000080b6b64810 */ /* 0x000fca0007ffe0ff */
[C---:B-1----:R-:W-:Y:S01]  /*3f80*/  @P3 IMAD.WIDE.U32 R184, R182.reuse, 0x8, R184 ;  /* 0x00000008b6b83825 */ /* 0x042fe200078e00b8 */
[----:B0-----:R-:W0:Y:S03]  /*3f90*/  @P2 LDC.64 R180, c[0x0][0x3b0] ;  /* 0x0000ec00ffb42b82 */ /* 0x001e260000000a00 */
[----:B------:R-:W-:Y:S01]  /*3fa0*/  @P3 VIADD R182, R182, 0x80 ;  /* 0x00000080b6b63836 */ /* 0x000fe20000000000 */
[----:B------:R1:W5:Y:S04]  /*3fb0*/  @P3 LDG.E.64 R26, desc[UR20][R184.64] ;  /* 0x00000014b81a3981 */ /* 0x000368000c1e1b00 */
[----:B-1----:R-:W1:Y:S01]  /*3fc0*/  @P1 LDC.64 R184, c[0x0][0x3b0] ;  /* 0x0000ec00ffb81b82 */ /* 0x002e620000000a00 */
[----:B0-----:R-:W-:-:S05]  /*3fd0*/  @P2 IMAD.WIDE.U32 R180, R182, 0x8, R180 ;  /* 0x00000008b6b42825 */ /* 0x001fca00078e00b4 */
[----:B------:R0:W5:Y:S01]  /*3fe0*/  @P2 LDG.E.64 R24, desc[UR20][R180.64] ;  /* 0x00000014b4182981 */ /* 0x000162000c1e1b00 */
[----:B------:R-:W-:Y:S02]  /*3ff0*/  P2R R186, PR, RZ, 0x1 ;  /* 0x00000001ffba7803 */ /* 0x000fe40000000000 */
[----:B------:R-:W-:-:S03]  /*4000*/  @P2 IADD3 R182, PT, PT, R182, 0x80, RZ ;  /* 0x00000080b6b62810 */ /* 0x000fc60007ffe0ff */
[----:B------:R3:W-:Y:S02]  /*4010*/  STL [R1+0xf4], R186 ;  /* 0x0000f4ba01007387 */ /* 0x0007e40000100800 */
[C---:B-1----:R-:W-:Y:S01]  /*4020*/  @P1 IMAD.WIDE.U32 R184, R182.reuse, 0x8, R184 ;  /* 0x00000008b6b81825 */ /* 0x042fe200078e00b8 */
[----:B------:R-:W-:Y:S01]  /*4030*/  @P1 IADD3 R182, PT, PT, R182, 0x80, RZ ;  /* 0x00000080b6b61810 */ /* 0x000fe20007ffe0ff */
[----:B0-----:R-:W0:Y:S03]  /*4040*/  @P0 LDC.64 R180, c[0x0][0x3b0] ;  /* 0x0000ec00ffb40b82 */ /* 0x001e260000000a00 */
[----:B------:R1:W5:Y:S05]  /*4050*/  @P1 LDG.E.64 R22, desc[UR20][R184.64] ;  /* 0x00000014b8161981 */ /* 0x00036a000c1e1b00 */
[----:B---3--:R-:W3:Y:S08]  /*4060*/  @P3 LDC.64 R186, c[0x0][0x438] ;  /* 0x00010e00ffba3b82 */ /* 0x008ef00000000a00 */
[----:B-1----:R-:W1:Y:S01]  /*4070*/  @P2 LDC.64 R184, c[0x0][0x438] ;  /* 0x00010e00ffb82b82 */ /* 0x002e620000000a00 */
[----:B0-----:R-:W-:-:S05]  /*4080*/  @P0 IMAD.WIDE.U32 R180, R182, 0x8, R180 ;  /* 0x00000008b6b40825 */ /* 0x001fca00078e00b4 */
[----:B------:R2:W5:Y:S02]  /*4090*/  @P0 LDG.E.64 R190, desc[UR20][R180.64] ;  /* 0x00000014b4be0981 */ /* 0x000564000c1e1b00 */
[C---:B--2---:R-:W-:Y:S01]  /*40a0*/  @P4 IMAD.WIDE.U32 R180, R183.reuse, 0x10, R226 ;  /* 0x00000010b7b44825 */ /* 0x044fe200078e00e2 */
[----:B------:R-:W-:-:S04]  /*40b0*/  @P4 IADD3 R183, PT, PT, R183, 0x80, RZ ;  /* 0x00000080b7b74810 */ /* 0x000fc80007ffe0ff */
[----:B------:R3:W5:Y:S02]  /*40c0*/  @P4 LDG.E.128 R148, desc[UR20][R180.64] ;  /* 0x00000014b4944981 */ /* 0x000764000c1e1d00 */
[C---:B---3--:R-:W-:Y:S02]  /*40d0*/  @P3 IMAD.WIDE.U32 R180, R183.reuse, 0x10, R186 ;  /* 0x00000010b7b43825 */ /* 0x048fe400078e00ba */
[----:B------:R-:W0:Y:S03]  /*40e0*/  @P0 LDC.64 R186, c[0x0][0x438] ;  /* 0x00010e00ffba0b82 */ /* 0x000e260000000a00 */
[----:B------:R2:W5:Y:S05]  /*40f0*/  @P3 LDG.E.128 R28, desc[UR20][R180.64] ;  /* 0x00000014b41c3981 */ /* 0x00056a000c1e1d00 */
[----:B--2---:R-:W2:Y:S01]  /*4100*/  @P1 LDC.64 R180, c[0x0][0x438] ;  /* 0x00010e00ffb41b82 */ /* 0x004ea20000000a00 */
[----:B------:R-:W-:-:S05]  /*4110*/  @P3 IADD3 R183, PT, PT, R183, 0x80, RZ ;  /* 0x00000080b7b73810 */ /* 0x000fca0007ffe0ff */
[C---:B-1----:R-:W-:Y:S01]  /*4120*/  @P2 IMAD.WIDE.U32 R226, R183.reuse, 0x10, R184 ;  /* 0x00000010b7e22825 */ /* 0x042fe200078e00b8 */
[----:B------:R-:W-:-:S04]  /*4130*/  @P2 IADD3 R183, PT, PT, R183, 0x80, RZ ;  /* 0x00000080b7b72810 */ /* 0x000fc80007ffe0ff */
[----:B------:R1:W5:Y:S01]  /*4140*/  @P2 LDG.E.128 R168, desc[UR20][R226.64] ;  /* 0x00000014e2a82981 */ /* 0x000362000c1e1d00 */
[C---:B--2---:R-:W-:Y:S01]  /*4150*/  @P1 IMAD.WIDE.U32 R184, R183.reuse, 0x10, R180 ;  /* 0x00000010b7b81825 */ /* 0x044fe200078e00b4 */
[----:B------:R-:W-:-:S04]  /*4160*/  @P1 IADD3 R183, PT, PT, R183, 0x80, RZ ;  /* 0x00000080b7b71810 */ /* 0x000fc80007ffe0ff */
[----:B------:R3:W5:Y:S01]  /*4170*/  @P1 LDG.E.128 R172, desc[UR20][R184.64] ;  /* 0x00000014b8ac1981 */ /* 0x000762000c1e1d00 */
[----:B0-----:R-:W-:-:S05]  /*4180*/  @P0 IMAD.WIDE.U32 R180, R183, 0x10, R186 ;  /* 0x00000010b7b40825 */ /* 0x001fca00078e00ba */
[----:B------:R3:W5:Y:S01]  /*4190*/  @P0 LDG.E.128 R176, desc[UR20][R180.64] ;  /* 0x00000014b4b00981 */ /* 0x000762000c1e1d00 */
[----:B-1----:R-:W-:-:S07]  /*41a0*/  CS2R R226, SRZ ;  /* 0x0000000000e27805 */ /* 0x002fce000001ff00 */
.L_x_1219:
[----:B------:R-:W-:Y:S05]  /*41b0*/  BSYNC.RECONVERGENT B0 ;  /* 0x0000000000007941 */ /* 0x000fea0003800200 */
.L_x_1209:
[----:B-1-3--:R-:W1:Y:S01]  /*41c0*/  SHFL.DOWN PT, R180, R227, 0x10, 0x1f ;  /* 0x0a001f00e3b47f89 */ /* 0x00ae6200000e0000 */
[----:B------:R-:W-:Y:S03]  /*41d0*/  BSSY.RECONVERGENT B0, `(.L_x_1221) ;  /* 0x000001f000007945 */ /* 0x000fe60003800200 */
[----:B0-----:R-:W0:Y:S01]  /*41e0*/  SHFL.DOWN PT, R181, R226, 0x10, 0x1f ;  /* 0x0a001f00e2b57f89 */ /* 0x001e2200000e0000 */
[----:B------:R-:W3:Y:S01]  /*41f0*/  S2R R187, SR_TID.X ;  /* 0x0000000000bb7919 */ /* 0x000ee20000002100 */
[----:B-1----:R-:W-:Y:S01]  /*4200*/  FADD.FTZ R180, R180, R227 ;  /* 0x000000e3b4b47221 */ /* 0x002fe20000010000 */
[----:B0-----:R-:W-:-:S04]  /*4210*/  FADD.FTZ R181, R181, R226 ;  /* 0x000000e2b5b57221 */ /* 0x001fc80000010000 */
[----:B--2---:R-:W0:Y:S01]  /*4220*/  SHFL.DOWN PT, R182, R180, 0x8, 0x1f ;  /* 0x09001f00b4b67f89 */ /* 0x004e2200000e0000 */
[----:B---3--:R-:W-:Y:S01]  /*4230*/  LOP3.LUT P0, RZ, R187, 0x1f, RZ, 0xc0, !PT ;  /* 0x0000001fbbff7812 */ /* 0x008fe2000780c0ff */
        /* <DEDUP_REMOVED lines=24> */
.L_x_1222:
[----:B------:R-:W-:Y:S05]  /*43c0*/  BSYNC.RECONVERGENT B0 ;  /* 0x0000000000007941 */ /* 0x000fea0003800200 */
.L_x_1221:
[----:B------:R-:W2:Y:S01]  /*43d0*/  LDL.LU R186, [R1+0x8] ;  /* 0x0000080001ba7983 */ /* 0x000ea20000300800 */
[----:B------:R-:W1:Y:S01]  /*43e0*/  S2UR UR6, SR_CgaCtaId ;  /* 0x00000000000679c3 */ /* 0x000e620000008800 */
[----:B------:R-:W-:Y:S01]  /*43f0*/  UMOV UR5, 0x400 ;  /* 0x0000040000057882 */ /* 0x000fe20000000000 */
[----:B------:R-:W-:-:S06]  /*4400*/  @UP3 UIADD3 UR10, UPT, UPT, UR10, -0x1, URZ ;  /* 0xffffffff0a0a3890 */ /* 0x000fcc000fffe0ff */
[----:B------:R-:W-:Y:S01]  /*4410*/  BAR.SYNC.DEFER_BLOCKING 0x0 ;  /* 0x0000000000007b1d */ /* 0x000fe20000010000 */
[----:B------:R-:W-:Y:S01]  /*4420*/  ISETP.NE.AND P0, PT, RZ, UR30, PT ;  /* 0x0000001eff007c0c */ /* 0x000fe2000bf05270 */
[----:B------:R-:W-:Y:S01]  /*4430*/  @UP3 UIMAD UR10, UR10, UR9, URZ ;  /* 0x000000090a0a32a4 */ /* 0x000fe2000f8e02ff */
[----:B------:R-:W-:-:S03]  /*4440*/  PLOP3.LUT P5, PT, PT, PT, UP3, 0x80, 0x8 ;  /* 0x000000000008781c */ /* 0x000fc60003faf038 */
[----:B------:R-:W-:Y:S01]  /*4450*/  BSSY.RECONVERGENT B0, `(.L_x_1223) ;  /* 0x0000359000007945 */ /* 0x000fe20003800200 */
[----:B-1----:R-:W-:-:S04]  /*4460*/  ULEA UR5, UR6, UR5, 0x18 ;  /* 0x0000000506057291 */ /* 0x002fc8000f8ec0ff */
[----:B------:R-:W-:Y:S02]  /*4470*/  UIADD3 UR6, UPT, UPT, UR5, 0x5020, URZ ;  /* 0x0000502005067890 */ /* 0x000fe4000fffe0ff */
[----:B------:R-:W-:-:S09]  /*4480*/  @!UP1 UIADD3 UR6, UPT, UPT, UR5, 0x5000, URZ ;  /* 0x0000500005069890 */ /* 0x000fd2000fffe0ff */
[----:B0-----:R-:W0:Y:S01]  /*4490*/  LDS.128 R180, [UR6] ;  /* 0x00000006ffb47984 */ /* 0x001e220008000c00 */
[----:B------:R-:W-:Y:S02]  /*44a0*/  UIADD3 UR6, UPT, UPT, UR5, 0x5030, URZ ;  /* 0x0000503005067890 */ /* 0x000fe4000fffe0ff */
[----:B------:R-:W-:Y:S02]  /*44b0*/  @!UP1 UIADD3 UR6, UPT, UPT, UR5, 0x5010, URZ ;  /* 0x0000501005069890 */ /* 0x000fe4000fffe0ff */
[----:B------:R-:W-:-:S04]  /*44c0*/  @UP3 USHF.R.S32.HI UR5, URZ, 0x1f, UR10 ;  /* 0x0000001fff053899 */ /* 0x000fc8000801140a */
[----:B------:R-:W-:Y:S01]  /*44d0*/  @UP3 ULEA.HI UR5, UR5, UR10, URZ, 0x3 ;  /* 0x0000000a05053291 */ /* 0x000fe2000f8f18ff */
[----:B0-----:R-:W-:Y:S01]  /*44e0*/  FADD.FTZ R180, RZ, R180 ;  /* 0x000000b4ffb47221 */ /* 0x001fe20000010000 */
[----:B------:R-:W-:-:S03]  /*44f0*/  FADD.FTZ R181, RZ, R181 ;  /* 0x000000b5ffb57221 */ /* 0x000fc60000010000 */
[----:B------:R-:W-:Y:S01]  /*4500*/  FADD.FTZ R184, R182, R180 ;  /* 0x000000b4b6b87221 */ /* 0x000fe20000010000 */
[----:B------:R-:W-:Y:S02]  /*4510*/  FADD.FTZ R185, R183, R181 ;  /* 0x000000b5b7b97221 */ /* 0x000fe40000010000 */
[----:B------:R-:W0:Y:S02]  /*4520*/  LDS.128 R180, [UR6] ;  /* 0x00000006ffb47984 */ /* 0x000e240008000c00 */
[----:B0-----:R-:W-:Y:S01]  /*4530*/  FADD.FTZ R180, R184, R180 ;  /* 0x000000b4b8b47221 */ /* 0x001fe20000010000 */
[----:B------:R-:W-:-:S03]  /*4540*/  FADD.FTZ R181, R185, R181 ;  /* 0x000000b5b9b57221 */ /* 0x000fc60000010000 */
[----:B------:R-:W-:Y:S01]  /*4550*/  FADD.FTZ R180, R182, R180 ;  /* 0x000000b4b6b47221 */ /* 0x000fe20000010000 */
[----:B------:R-:W-:Y:S01]  /*4560*/  FADD.FTZ R181, R183, R181 ;  /* 0x000000b5b7b57221 */ /* 0x000fe20000010000 */
[----:B------:R-:W-:Y:S02]  /*4570*/  IMAD.MOV.U32 R182, RZ, RZ, RZ ;  /* 0x000000ffffb67224 */ /* 0x000fe400078e00ff */
[----:B------:R-:W-:Y:S01]  /*4580*/  FMUL.FTZ R180, R180, UR31 ;  /* 0x0000001fb4b47c20 */ /* 0x000fe20008410000 */
[----:B------:R-:W-:-:S04]  /*4590*/  FMUL.FTZ R181, R181, UR31 ;  /* 0x0000001fb5b57c20 */ /* 0x000fc80008410000 */
[----:B------:R-:W-:Y:S02]  /*45a0*/  FSEL R180, R180, RZ, !P0 ;  /* 0x000000ffb4b47208 */ /* 0x000fe40004000000 */
[----:B------:R-:W-:Y:S02]  /*45b0*/  R2UR UR8, R181 ;  /* 0x00000000b50872ca */ /* 0x000fe400000e0000 */
[----:B------:R-:W-:Y:S02]  /*45c0*/  R2UR UR10, R180 ;  /* 0x00000000b40a72ca */ /* 0x000fe400000e0000 */
[----:B------:R-:W-:-:S04]  /*45d0*/  MOV R180, UR5 ;  /* 0x0000000500b47c02 */ /* 0x000fc80008000f00 */
        /* <DEDUP_REMOVED lines=9> */
.L_x_1225:
[----:B------:R-:W-:Y:S05]  /*4670*/  BRA.U UP0, `(.L_x_1226) ;  /* 0x0000001d006c7547 */ /* 0x000fea000b800000 */
[----:B------:R-:W-:Y:S02]  /*4680*/  MOV R184, UR26 ;  /* 0x0000001a00b87c02 */ /* 0x000fe40008000f00 */
[----:B------:R-:W-:Y:S02]  /*4690*/  MOV R185, UR27 ;  /* 0x0000001b00b97c02 */ /* 0x000fe40008000f00 */
[----:B------:R-:W-:-:S04]  /*46a0*/  ISETP.NE.U32.AND P0, PT, R184, RZ, PT ;  /* 0x000000ffb800720c */ /* 0x000fc80003f05070 */
[----:B------:R-:W-:-:S13]  /*46b0*/  ISETP.NE.AND.EX P0, PT, R185, RZ, PT, P0 ;  /* 0x000000ffb900720c */ /* 0x000fda0003f05300 */
[----:B------:R-:W-:Y:S05]  /*46c0*/  @P0 BRA `(.L_x_1227) ;  /* 0x0000001000540947 */ /* 0x000fea0003800000 */
[----:B------:R-:W-:Y:S05]  /*46d0*/  BRA.U !UP3, `(.L_x_1228) ;  /* 0x000000010b807547 */ /* 0x000fea000b800000 */
[----:B-----5:R-:W-:Y:S01]  /*46e0*/  LOP3.LUT P5, RZ, R188, 0xff, RZ, 0xc0, !PT ;  /* 0x000000ffbcff7812 */ /* 0x020fe200078ac0ff */
[----:B------:R-:W-:Y:S01]  /*46f0*/  BSSY.RECONVERGENT B1, `(.L_x_1229) ;  /* 0x000000d000017945 */ /* 0x000fe20003800200 */
[----:B------:R-:W-:-:S11]  /*4700*/  HFMA2 R180, -RZ, RZ, 0, 0 ;  /* 0x00000000ffb47431 */ /* 0x000fd600000001ff */
[----:B------:R-:W-:Y:S05]  /*4710*/  @!P5 BRA `(.L_x_1230) ;  /* 0x000000000028d947 */ /* 0x000fea0003800000 */
[----:B------:R-:W-:Y:S01]  /*4720*/  MOV R180, UR8 ;  /* 0x0000000800b47c02 */ /* 0x000fe20008000f00 */
[----:B------:R-:W-:Y:S01]  /*4730*/  IMAD.U32 R181, R160, 0x10000, RZ ;  /* 0x00010000a0b57824 */ /* 0x000fe200078e00ff */
[----:B------:R-:W-:-:S03]  /*4740*/  ISETP.LT.AND P0, PT, RZ, UR33, PT ;  /* 0x00000021ff007c0c */ /* 0x000fc6000bf01270 */
[----:B------:R-:W-:-:S04]  /*4750*/  FFMA.FTZ R180, R0, R180, UR10 ;  /* 0x0000000a00b47e23 */ /* 0x000fc800080100b4 */
[----:B------:R-:W-:-:S04]  /*4760*/  FADD.FTZ R180, R5, -R180 ;  /* 0x800000b405b47221 */ /* 0x000fc80000010000 */
[----:B------:R-:W-:-:S05]  /*4770*/  FMUL.FTZ R180, R180, UR32 ;  /* 0x00000020b4b47c20 */ /* 0x000fca0008410000 */
[----:B------:R-:W-:-:S05]  /*4780*/  FSEL R180, R180, RZ, P0 ;  /* 0x000000ffb4b47208 */ /* 0x000fca0000000000 */
[----:B------:R-:W-:-:S04]  /*4790*/  FMUL.FTZ R180, R180, UR23 ;  /* 0x00000017b4b47c20 */ /* 0x000fc80008410000 */
[----:B------:R-:W-:-:S04]  /*47a0*/  FMUL.FTZ R180, R180, UR22 ;  /* 0x00000016b4b47c20 */ /* 0x000fc80008410000 */
[----:B------:R-:W-:-:S07]  /*47b0*/  FMUL.FTZ R180, R181, R180 ;  /* 0x000000b4b5b47220 */ /* 0x000fce0000410000 */
.L_x_1230:
[----:B------:R-:W-:Y:S05]  /*47c0*/  BSYNC.RECONVERGENT B1 ;  /* 0x0000000000017941 */ /* 0x000fea0003800200 */
.L_x_1229:
[----:B------:R-:W-:Y:S01]  /*47d0*/  BSSY.RECONVERGENT B1, `(.L_x_1231) ;  /* 0x000000e000017945 */ /* 0x000fe20003800200 */
[----:B------:R-:W-:Y:S01]  /*47e0*/  FADD.FTZ R108, R108, R180 ;  /* 0x000000b46c6c7221 */ /* 0x000fe20000010000 */
[----:B------:R-:W-:Y:S02]  /*47f0*/  MOV R180, RZ ;  /* 0x000000ff00b47202 */ /* 0x000fe40000000f00 */
[----:B------:R-:W-:Y:S05]  /*4800*/  @!P5 BRA `(.L_x_1232) ;  /* 0x000000000028d947 */ /* 0x000fea0003800000 */
[----:B------:R-:W-:Y:S02]  /*4810*/  MOV R180, UR8 ;  /* 0x0000000800b47c02 */ /* 0x000fe40008000f00 */
[----:B------:R-:W-:Y:S02]  /*4820*/  ISETP.LT.AND P0, PT, RZ, UR33, PT ;  /* 0x00000021ff007c0c */ /* 0x000fe4000bf01270 */
[----:B------:R-:W-:Y:S01]  /*4830*/  SHF.L.U32 R181, R36, 0x10, RZ ;  /* 0x0000001024b57819 */ /* 0x000fe200000006ff */
[----:B------:R-:W-:-:S04]  /*4840*/  FFMA.FTZ R180, R0, R180, UR10 ;  /* 0x0000000a00b47e23 */ /* 0x000fc800080100b4 */
[----:B------:R-:W-:-:S04]  /*4850*/  FADD.FTZ R180, R5, -R180 ;  /* 0x800000b405b47221 */ /* 0x000fc80000010000 */
[----:B------:R-:W-:-:S05]  /*4860*/  FMUL.FTZ R180, R180, UR32 ;  /* 0x00000020b4b47c20 */ /* 0x000fca0008410000 */
[----:B------:R-:W-:-:S05]  /*4870*/  FSEL R180, R180, RZ, P0 ;  /* 0x000000ffb4b47208 */ /* 0x000fca0000000000 */
[----:B------:R-:W-:-:S04]  /*4880*/  FMUL.FTZ R180, R180, UR23 ;  /* 0x00000017b4b47c20 */ /* 0x000fc80008410000 */
[----:B------:R-:W-:-:S04]  /*4890*/  FMUL.FTZ R180, R180, UR22 ;  /* 0x00000016b4b47c20 */ /* 0x000fc80008410000 */
[----:B------:R-:W-:-:S07]  /*48a0*/  FMUL.FTZ R180, R180, R181 ;  /* 0x000000b5b4b47220 */ /* 0x000fce0000410000 */
.L_x_1232:
[----:B------:R-:W-:Y:S05]  /*48b0*/  BSYNC.RECONVERGENT B1 ;  /* 0x0000000000017941 */ /* 0x000fea0003800200 */
.L_x_1231:
[----:B------:R-:W-:-:S04]  /*48c0*/  F2FP.BF16.F32.PACK_AB R180, RZ, R180 ;  /* 0x000000b4ffb4723e */ /* 0x000fc800000010ff */
[----:B------:R-:W-:-:S07]  /*48d0*/  PRMT R152, R180, 0x7610, R152 ;  /* 0x00007610b4987816 */ /* 0x000fce0000000098 */
.L_x_1228:
[----:B------:R-:W-:Y:S05]  /*48e0*/  BRA.U !UP3, `(.L_x_1233) ;  /* 0x000000010b947547 */ /* 0x000fea000b800000 */
[----:B------:R-:W2:Y:S04]  /*48f0*/  LDL R180, [R1] ;  /* 0x0000000001b47983 */ /* 0x000ea80000100800 */
[----:B------:R0:W5:Y:S02]  /*4900*/  LDL R187, [R1+0x4] ;  /* 0x0000040001bb7983 */ /* 0x0001640000100800 */
[----:B-----5:R-:W-:Y:S01]  /*4910*/  LOP3.LUT P0, RZ, R188, 0xff00, RZ, 0xc0, !PT ;  /* 0x0000ff00bcff7812 */ /* 0x020fe2000780c0ff */
[----:B------:R-:W-:Y:S01]  /*4920*/  BSSY.RECONVERGENT B1, `(.L_x_1234) ;  /* 0x000000f000017945 */ /* 0x000fe20003800200 */
[----:B--2---:R-:W-:Y:S01]  /*4930*/  MOV R186, R180 ;  /* 0x000000b400ba7202 */ /* 0x004fe20000000f00 */
[----:B------:R-:W-:-:S10]  /*4940*/  HFMA2 R180, -RZ, RZ, 0, 0 ;  /* 0x00000000ffb47431 */ /* 0x000fd400000001ff */
[----:B0-----:R-:W-:Y:S05]  /*4950*/  @!P0 BRA `(.L_x_1235) ;  /* 0x00000000002c8947 */ /* 0x001fea0003800000 */
[----:B------:R-:W-:Y:S02]  /*4960*/  MOV R180, UR8 ;  /* 0x0000000800b47c02 */ /* 0x000fe40008000f00 */
[----:B------:R-:W-:Y:S02]  /*4970*/  ISETP.LT.AND P5, PT, RZ, UR33, PT ;  /* 0x00000021ff007c0c */ /* 0x000fe4000bfa1270 */
[----:B------:R-:W-:Y:S01]  /*4980*/  PRMT R181, R160, 0x7632, R181 ;  /* 0x00007632a0b57816 */ /* 0x000fe200000000b5 */
[----:B------:R-:W-:-:S04]  /*4990*/  FFMA.FTZ R180, R187, R180, UR10 ;  /* 0x0000000abbb47e23 */ /* 0x000fc800080100b4 */
[----:B------:R-:W-:Y:S01]  /*49a0*/  FADD.FTZ R180, R186, -R180 ;  /* 0x800000b4bab47221 */ /* 0x000fe20000010000 */
[----:B------:R-:W-:-:S03]  /*49b0*/  IMAD.U32 R181, R181, 0x10000, RZ ;  /* 0x00010000b5b57824 */ /* 0x000fc600078e00ff */
[----:B------:R-:W-:-:S05]  /*49c0*/  FMUL.FTZ R180, R180, UR32 ;  /* 0x00000020b4b47c20 */ /* 0x000fca0008410000 */
[----:B------:R-:W-:-:S05]  /*49d0*/  FSEL R180, R180, RZ, P5 ;  /* 0x000000ffb4b47208 */ /* 0x000fca0002800000 */
[----:B------:R-:W-:-:S04]  /*49e0*/  FMUL.FTZ R180, R180, UR23 ;  /* 0x00000017b4b47c20 */ /* 0x000fc80008410000 */
[----:B------:R-:W-:-:S04]  /*49f0*/  FMUL.FTZ R180, R180, UR22 ;  /* 0x00000016b4b47c20 */ /* 0x000fc80008410000 */
[----:B------:R-:W-:-:S07]  /*4a00*/  FMUL.FTZ R180, R181, R180 ;  /* 0x000000b4b5b47220 */ /* 0x000fce0000410000 */
.L_x_1235:
[----:B------:R-:W-:Y:S05]  /*4a10*/  BSYNC.RECONVERGENT B1 ;  /* 0x0000000000017941 */ /* 0x000fea0003800200 */
.L_x_1234:
[----:B------:R-:W-:Y:S01]  /*4a20*/  BSSY.RECONVERGENT B1, `(.L_x_1236) ;  /* 0x000000f000017945 */ /* 0x000fe20003800200 */
[----:B------:R-:W-:Y:S01]  /*4a30*/  FADD.FTZ R109, R109, R180 ;  /* 0x000000b46d6d7221 */ /* 0x000fe20000010000 */
[----:B------:R-:W-:Y:S02]  /*4a40*/  MOV R180, RZ ;  /* 0x000000ff00b47202 */ /* 0x000fe40000000f00 */
[----:B------:R-:W-:Y:S05]  /*4a50*/  @!P0 BRA `(.L_x_1237) ;  /* 0x00000000002c8947 */ /* 0x000fea0003800000 */
[----:B------:R-:W2:Y:S01]  /*4a60*/  LDL R181, [R1+0xe4] ;  /* 0x0000e40001b57983 */ /* 0x000ea20000100800 */
[----:B------:R-:W-:Y:S02]  /*4a70*/  MOV R180, UR8 ;  /* 0x0000000800b47c02 */ /* 0x000fe40008000f00 */
[----:B------:R-:W-:-:S03]  /*4a80*/  ISETP.LT.AND P0, PT, RZ, UR33, PT ;  /* 0x00000021ff007c0c */ /* 0x000fc6000bf01270 */
[----:B------:R-:W-:-:S04]  /*4a90*/  FFMA.FTZ R180, R187, R180, UR10 ;  /* 0x0000000abbb47e23 */ /* 0x000fc800080100b4 */
[----:B------:R-:W-:-:S04]  /*4aa0*/  FADD.FTZ R180, R186, -R180 ;  /* 0x800000b4bab47221 */ /* 0x000fc80000010000 */
[----:B------:R-:W-:-:S05]  /*4ab0*/  FMUL.FTZ R180, R180, UR32 ;  /* 0x00000020b4b47c20 */ /* 0x000fca0008410000 */
[----:B------:R-:W-:-:S05]  /*4ac0*/  FSEL R180, R180, RZ, P0 ;  /* 0x000000ffb4b47208 */ /* 0x000fca0000000000 */
[----:B------:R-:W-:-:S04]  /*4ad0*/  FMUL.FTZ R180, R180, UR23 ;  /* 0x00000017b4b47c20 */ /* 0x000fc80008410000 */
[----:B------:R-:W-:Y:S01]  /*4ae0*/  FMUL.FTZ R180, R180, UR22 ;  /* 0x00000016b4b47c20 */ /* 0x000fe20008410000 */
[----:B--2---:R-:W-:-:S05]  /*4af0*/  SHF.L.U32 R181, R181, 0x10, RZ ;  /* 0x00000010b5b57819 */ /* 0x004fca00000006ff */
[----:B------:R-:W-:-:S07]  /*4b00*/  FMUL.FTZ R180, R180, R181 ;  /* 0x000000b5b4b47220 */ /* 0x000fce0000410000 */
.L_x_1237:
[----:B------:R-:W-:Y:S05]  /*4b10*/  BSYNC.RECONVERGENT B1 ;  /* 0x0000000000017941 */ /* 0x000fea0003800200 */
.L_x_1236:
[----:B------:R-:W-:-:S04]  /*4b20*/  F2FP.BF16.F32.PACK_AB R180, RZ, R180 ;  /* 0x000000b4ffb4723e */ /* 0x000fc800000010ff */
[----:B------:R-:W-:-:S07]  /*4b30*/  PRMT R152, R152, 0x5410, R180 ;  /* 0x0000541098987816 */ /* 0x000fce00000000b4 */
.L_x_1233:
[----:B------:R-:W-:Y:S05]  /*4b40*/  BRA.U !UP3, `(.L_x_1238) ;  /* 0x000000010b807547 */ /* 0x000fea000b800000 */
[----:B-----5:R-:W-:Y:S01]  /*4b50*/  LOP3.LUT P0, RZ, R188, 0xff0000, RZ, 0xc0, !PT ;  /* 0x00ff0000bcff7812 */ /* 0x020fe2000780c0ff */
[----:B------:R-:W-:Y:S01]  /*4b60*/  BSSY.RECONVERGENT B1, `(.L_x_1239) ;  /* 0x000000d000017945 */ /* 0x000fe20003800200 */
[----:B------:R-:W-:-:S11]  /*4b70*/  HFMA2 R180, -RZ, RZ, 0, 0 ;  /* 0x00000000ffb47431 */ /* 0x000fd600000001ff */
        /* <DEDUP_REMOVED lines=11> */
.L_x_1240:
[----:B------:R-:W-:Y:S05]  /*4c30*/  BSYNC.RECONVERGENT B1 ;  /* 0x0000000000017941 */ /* 0x000fea0003800200 */
.L_x_1239:
[----:B------:R-:W-:Y:S01]  /*4c40*/  BSSY.RECONVERGENT B1, `(.L_x_1241) ;  /* 0x000000e000017945 */ /* 0x000fe20003800200 */
[----:B------:R-:W-:Y:S01]  /*4c50*/  FADD.FTZ R110, R110, R180 ;  /* 0x000000b46e6e7221 */ /* 0x000fe20000010000 */
[----:B------:R-:W-:Y:S02]  /*4c60*/  IMAD.MOV.U32 R180, RZ, RZ, RZ ;  /* 0x000000ffffb47224 */ /* 0x000fe400078e00ff */
        /* <DEDUP_REMOVED lines=11> */
.L_x_1242:
[----:B------:R-:W-:Y:S05]  /*4d20*/  BSYNC.RECONVERGENT B1 ;  /* 0x0000000000017941 */ /* 0x000fea0003800200 */
.L_x_1241:
[----:B------:R-:W-:-:S04]  /*4d30*/  F2FP.BF16.F32.PACK_AB R180, RZ, R180 ;  /* 0x000000b4ffb4723e */ /* 0x000fc800000010ff */
[----:B------:R-:W-:-:S07]  /*4d40*/  PRMT R153, R180, 0x7610, R153 ;  /* 0x00007610b4997816 */ /* 0x000fce0000000099 */
.L_x_1238:
[----:B------:R-:W-:Y:S05]  /*4d50*/  BRA.U !UP3, `(.L_x_1243) ;  /* 0x000000010b887547 */ /* 0x000fea000b800000 */
[----:B-----5:R-:W-:Y:S01]  /*4d60*/  LOP3.LUT P0, RZ, R188, 0xff000000, RZ, 0xc0, !PT ;  /* 0xff000000bcff7812 */ /* 0x020fe2000780c0ff */
[----:B------:R-:W-:Y:S01]  /*4d70*/  BSSY.RECONVERGENT B1, `(.L_x_1244) ;  /* 0x000000e000017945 */ /* 0x000fe20003800200 */
[----:B------:R-:W-:-:S11]  /*4d80*/  MOV R180, RZ ;  /* 0x000000ff00b47202 */ /* 0x000fd60000000f00 */
[----:B------:R-:W-:Y:S05]  /*4d90*/  @!P0 BRA `(.L_x_1245) ;  /* 0x00000000002c8947 */ /* 0x000fea0003800000 */
[----:B------:R-:W-:Y:S02]  /*4da0*/  MOV R180, UR8 ;  /* 0x0000000800b47c02 */ /* 0x000fe40008000f00 */
[----:B------:R-:W-:Y:S02]  /*4db0*/  ISETP.LT.AND P5, PT, RZ, UR33, PT ;  /* 0x00000021ff007c0c */ /* 0x000fe4000bfa1270 */
[----:B------:R-:W-:Y:S01]  /*4dc0*/  PRMT R181, R161, 0x7632, R181 ;  /* 0x00007632a1b57816 */ /* 0x000fe200000000b5 */
[----:B------:R-:W-:-:S03]  /*4dd0*/  FFMA.FTZ R180, R252, R180, UR10 ;  /* 0x0000000afcb47e23 */ /* 0x000fc600080100b4 */
[----:B------:R-:W-:Y:S01]  /*4de0*/  SHF.L.U32 R181, R181, 0x10, RZ ;  /* 0x00000010b5b57819 */ /* 0x000fe200000006ff */
[----:B------:R-:W-:-:S04]  /*4df0*/  FADD.FTZ R180, R251, -R180 ;  /* 0x800000b4fbb47221 */ /* 0x000fc80000010000 */
[----:B------:R-:W-:-:S05]  /*4e00*/  FMUL.FTZ R180, R180, UR32 ;  /* 0x00000020b4b47c20 */ /* 0x000fca0008410000 */
[----:B------:R-:W-:-:S05]  /*4e10*/  FSEL R180, R180, RZ, P5 ;  /* 0x000000ffb4b47208 */ /* 0x000fca0002800000 */
[----:B------:R-:W-:-:S04]  /*4e20*/  FMUL.FTZ R180, R180, UR23 ;  /* 0x00000017b4b47c20 */ /* 0x000fc80008410000 */
[----:B------:R-:W-:-:S04]  /*4e30*/  FMUL.FTZ R180, R180, UR22 ;  /* 0x00000016b4b47c20 */ /* 0x000fc80008410000 */
[----:B------:R-:W-:-:S07]  /*4e40*/  FMUL.FTZ R180, R181, R180 ;  /* 0x000000b4b5b47220 */ /* 0x000fce0000410000 */
.L_x_1245:
[----:B------:R-:W-:Y:S05]  /*4e50*/  BSYNC.RECONVERGENT B1 ;  /* 0x0000000000017941 */ /* 0x000fea0003800200 */
.L_x_1244:
[----:B------:R-:W-:Y:S01]  /*4e60*/  FADD.FTZ R111, R111, R180 ;  /* 0x000000b46f6f7221 */ /* 0x000fe20000010000 */
[----:B------:R-:W-:Y:S01]  /*4e70*/  BSSY.RECONVERGENT B1, `(.L_x_1246) ;  /* 0x000000e000017945 */ /* 0x000fe20003800200 */
[----:B------:R-:W-:-:S03]  /*4e80*/  HFMA2 R180, -RZ, RZ, 0, 0 ;  /* 0x00000000ffb47431 */ /* 0x000fc600000001ff */
[----:B------:R-:W-:Y:S05]  /*4e90*/  @!P0 BRA `(.L_x_1247) ;  /* 0x00000000002c8947 */ /* 0x000fea0003800000 */
[----:B------:R-:W2:Y:S01]  /*4ea0*/  LDL R181, [R1+0xe8] ;  /* 0x0000e80001b57983 */ /* 0x000ea20000100800 */
[----:B------:R-:W-:Y:S01]  /*4eb0*/  IMAD.U32 R180, RZ, RZ, UR8 ;  /* 0x00000008ffb47e24 */ /* 0x000fe2000f8e00ff */
        /* <DEDUP_REMOVED lines=9> */
.L_x_1247:
[----:B------:R-:W-:Y:S05]  /*4f50*/  BSYNC.RECONVERGENT B1 ;  /* 0x0000000000017941 */ /* 0x000fea0003800200 */
.L_x_1246:
[----:B------:R-:W-:-:S04]  /*4f60*/  F2FP.BF16.F32.PACK_AB R180, RZ, R180 ;  /* 0x000000b4ffb4723e */ /* 0x000fc800000010ff */
[----:B------:R-:W-:-:S07]  /*4f70*/  PRMT R153, R153, 0x5410, R180 ;  /* 0x0000541099997816 */ /* 0x000fce00000000b4 */
.L_x_1243:
[----:B------:R-:W-:Y:S05]  /*4f80*/  BRA.U !UP3, `(.L_x_1248) ;  /* 0x000000010b807547 */ /* 0x000fea000b800000 */
[----:B-----5:R-:W-:Y:S01]  /*4f90*/  LOP3.LUT P0, RZ, R189, 0xff, RZ, 0xc0, !PT ;  /* 0x000000ffbdff7812 */ /* 0x020fe2000780c0ff */
[----:B------:R-:W-:Y:S01]  /*4fa0*/  BSSY.RECONVERGENT B1, `(.L_x_1249) ;  /* 0x000000d000017945 */ /* 0x000fe20003800200 */
[----:B------:R-:W-:-:S11]  /*4fb0*/  MOV R180, RZ ;  /* 0x000000ff00b47202 */ /* 0x000fd60000000f00 */
        /* <DEDUP_REMOVED lines=11> */
.L_x_1250:
[----:B------:R-:W-:Y:S05]  /*5070*/  BSYNC.RECONVERGENT B1 ;  /* 0x0000000000017941 */ /* 0x000fea0003800200 */
.L_x_1249:
[----:B------:R-:W-:Y:S01]  /*5080*/  FADD.FTZ R112, R112, R180 ;  /* 0x000000b470707221 */ /* 0x000fe20000010000 */
[----:B------:R-:W-:Y:S01]  /*5090*/  BSSY.RECONVERGENT B1, `(.L_x_1251) ;  /* 0x000000d000017945 */ /* 0x000fe20003800200 */
[----:B------:R-:W-:-:S03]  /*50a0*/  HFMA2 R180, -RZ, RZ, 0, 0 ;  /* 0x00000000ffb47431 */ /* 0x000fc600000001ff */
        /* <DEDUP_REMOVED lines=11> */
.L_x_1252:
[----:B------:R-:W-:Y:S05]  /*5160*/  BSYNC.RECONVERGENT B1 ;  /* 0x0000000000017941 */ /* 0x000fea0003800200 */
.L_x_1251:
[----:B------:R-:W-:-:S04]  /*5170*/  F2FP.BF16.F32.PACK_AB R180, RZ, R180 ;  /* 0x000000b4ffb4723e */ /* 0x000fc800000010ff */
[----:B------:R-:W-:-:S07]  /*5180*/  PRMT R154, R180, 0x7610, R154 ;  /* 0x00007610b49a7816 */ /* 0x000fce000000009a */
.L_x_1248:
        /* <DEDUP_REMOVED lines=16> */
.L_x_1255:
[----:B------:R-:W-:Y:S05]  /*5290*/  BSYNC.RECONVERGENT B1 ;  /* 0x0000000000017941 */ /* 0x000fea0003800200 */
.L_x_1254:
[----:B------:R-:W-:Y:S01]  /*52a0*/  FADD.FTZ R113, R113, R180 ;  /* 0x000000b471717221 */ /* 0x000fe20000010000 */
[----:B------:R-:W-:Y:S01]  /*52b0*/  BSSY.RECONVERGENT B1, `(.L_x_1256) ;  /* 0x000000e000017945 */ /* 0x000fe20003800200 */
[----:B------:R-:W-:-:S03]  /*52c0*/  HFMA2 R180, -RZ, RZ, 0, 0 ;  /* 0x00000000ffb47431 */ /* 0x000fc600000001ff */
        /* <DEDUP_REMOVED lines=12> */
.L_x_1257:
[----:B------:R-:W-:Y:S05]  /*5390*/  BSYNC.RECONVERGENT B1 ;  /* 0x0000000000017941 */ /* 0x000fea0003800200 */
.L_x_1256:
[----:B------:R-:W-:-:S04]  /*53a0*/  F2FP.BF16.F32.PACK_AB R180, RZ, R180 ;  /* 0x000000b4ffb4723e */ /* 0x000fc800000010ff */
[----:B------:R-:W-:-:S07]  /*53b0*/  PRMT R154, R154, 0x5410, R180 ;  /* 0x000054109a9a7816 */ /* 0x000fce00000000b4 */
.L_x_1253:
[----:B------:R-:W-:Y:S05]  /*53c0*/  BRA.U !UP3, `(.L_x_1258) ;  /* 0x000000010b807547 */ /* 0x000fea000b800000 */
[----:B-----5:R-:W-:Y:S01]  /*53d0*/  LOP3.LUT P0, RZ, R189, 0xff0000, RZ, 0xc0, !PT ;  /* 0x00ff0000bdff7812 */ /* 0x020fe2000780c0ff */
[----:B------:R-:W-:Y:S01]  /*53e0*/  BSSY.RECONVERGENT B1, `(.L_x_1259) ;  /* 0x000000d000017945 */ /* 0x000fe20003800200 */
[----:B------:R-:W-:-:S11]  /*53f0*/  IMAD.MOV.U32 R180, RZ, RZ, RZ ;  /* 0x000000ffffb47224 */ /* 0x000fd600078e00ff */
        /* <DEDUP_REMOVED lines=11> */
.L_x_1260:
[----:B------:R-:W-:Y:S05]  /*54b0*/  BSYNC.RECONVERGENT B1 ;  /* 0x0000000000017941 */ /* 0x000fea0003800200 */
.L_x_1259:
        /* <DEDUP_REMOVED lines=14> */
.L_x_1262:
[----:B------:R-:W-:Y:S05]  /*55a0*/  BSYNC.RECONVERGENT B1 ;  /* 0x0000000000017941 */ /* 0x000fea0003800200 */
.L_x_1261:
[----:B------:R-:W-:-:S04]  /*55b0*/  F2FP.BF16.F32.PACK_AB R180, RZ, R180 ;  /* 0x000000b4ffb4723e */ /* 0x000fc800000010ff */
[----:B------:R-:W-:-:S07]  /*55c0*/  PRMT R155, R180, 0x7610, R155 ;  /* 0x00007610b49b7816 */ /* 0x000fce000000009b */
.L_x_1258:
[----:B------:R-:W-:Y:S05]  /*55d0*/  BRA.U !UP3, `(.L_x_1263) ;  /* 0x000000210bcc7547 */ /* 0x000fea000b800000 */
[----:B-----5:R-:W-:Y:S01]  /*55e0*/  ISETP.GE.U32.AND P0, PT, R188, RZ, PT ;  /* 0x000000ffbc00720c */ /* 0x020fe20003f06070 */
[----:B------:R-:W-:Y:S01]  /*55f0*/  BSSY.RECONVERGENT B1, `(.L_x_1264) ;  /* 0x000000f000017945 */ /* 0x000fe20003800200 */
[----:B------:R-:W-:Y:S02]  /*5600*/  HFMA2 R180, -RZ, RZ, 0, 0 ;  /* 0x00000000ffb47431 */ /* 0x000fe400000001ff */
[----:B------:R-:W-:-:S13]  /*5610*/  ISETP.GE.U32.AND.EX P0, PT, R189, 0x1000000, PT, P0 ;  /* 0x01000000bd00780c */ /* 0x000fda0003f06100 */
[----:B------:R-:W-:Y:S05]  /*5620*/  @!P0 BRA `(.L_x_1265) ;  /* 0x00000000002c8947 */ /* 0x000fea0003800000 */
[----:B------:R-:W-:Y:S01]  /*5630*/  IMAD.U32 R180, RZ, RZ, UR8 ;  /* 0x00000008ffb47e24 */ /* 0x000fe2000f8e00ff */
        /* <DEDUP_REMOVED lines=10> */
.L_x_1265:
[----:B------:R-:W-:Y:S05]  /*56e0*/  BSYNC.RECONVERGENT B1 ;  /* 0x0000000000017941 */ /* 0x000fea0003800200 */
.L_x_1264:
        /* <DEDUP_REMOVED lines=15> */
.L_x_1267:
[----:B------:R-:W-:Y:S05]  /*57e0*/  BSYNC.RECONVERGENT B1 ;  /* 0x0000000000017941 */ /* 0x000fea0003800200 */
.L_x_1266:
[----:B------:R-:W-:-:S04]  /*57f0*/  F2FP.BF16.F32.PACK_AB R180, RZ, R180 ;  /* 0x000000b4ffb4723e */ /* 0x000fc800000010ff */
[----:B------:R-:W-:Y:S01]  /*5800*/  PRMT R155, R155, 0x5410, R180 ;  /* 0x000054109b9b7816 */ /* 0x000fe200000000b4 */
[----:B------:R-:W-:Y:S06]  /*5810*/  BRA `(.L_x_1263) ;  /* 0x00000020003c7947 */ /* 0x000fec0003800000 */
.L_x_1227:
[----:B------:R-:W-:Y:S02]  /*5820*/  MOV R72, UR8 ;  /* 0x0000000800487c02 */ /* 0x000fe40008000f00 */
[----:B------:R-:W-:-:S03]  /*5830*/  ISETP.LT.AND P0, PT, RZ, UR33, PT ;  /* 0x00000021ff007c0c */ /* 0x000fc6000bf01270 */
[----:B------:R-:W-:-:S04]  /*5840*/  FFMA.FTZ R72, R0, R72, UR10 ;  /* 0x0000000a00487e23 */ /* 0x000fc80008010048 */
[----:B------:R-:W-:-:S04]  /*5850*/  FADD.FTZ R72, R5, -R72 ;  /* 0x8000004805487221 */ /* 0x000fc80000010000 */
[----:B------:R-:W-:-:S05]  /*5860*/  FMUL.FTZ R72, R72, UR32 ;  /* 0x0000002048487c20 */ /* 0x000fca0008410000 */
[----:B------:R-:W-:Y:S01]  /*5870*/  FSEL R186, R72, RZ, P0 ;  /* 0x000000ff48ba7208 */ /* 0x000fe20000000000 */
[----:B------:R-:W-:Y:S06]  /*5880*/  BRA.U !UP3, `(.L_x_1268) ;  /* 0x000000010b407547 */ /* 0x000fec000b800000 */
[----:B-----5:R-:W-:-:S13]  /*5890*/  LOP3.LUT P5, RZ, R188, 0xff, RZ, 0xc0, !PT ;  /* 0x000000ffbcff7812 */ /* 0x020fda00078ac0ff */
[----:B------:R-:W0:Y:S01]  /*58a0*/  @P5 LDC.64 R72, c[0x0][0x408] ;  /* 0x00010200ff485b82 */ /* 0x000e220000000a00 */
[----:B------:R-:W-:Y:S02]  /*58b0*/  @P5 IMAD.U32 R74, R160, 0x10000, RZ ;  /* 0x00010000a04a5824 */ /* 0x000fe400078e00ff */
[----:B0-----:R-:W-:-:S04]  /*58c0*/  @P5 FMUL.FTZ R73, R73, R186 ;  /* 0x000000ba49495220 */ /* 0x001fc80000410000 */
[----:B------:R-:W-:Y:S01]  /*58d0*/  @P5 FMUL.FTZ R72, R73, R72 ;  /* 0x0000004849485220 */ /* 0x000fe20000410000 */
[----:B------:R-:W-:-:S03]  /*58e0*/  HFMA2 R73, -RZ, RZ, 0, 0 ;  /* 0x00000000ff497431 */ /* 0x000fc600000001ff */
[----:B------:R-:W-:Y:S01]  /*58f0*/  @P5 FMUL.FTZ R73, R74, R72 ;  /* 0x000000484a495220 */ /* 0x000fe20000410000 */
[----:B------:R-:W-:-:S03]  /*5900*/  @P5 SHF.L.U32 R74, R36, 0x10, RZ ;  /* 0x00000010244a5819 */ /* 0x000fc600000006ff */
[----:B------:R-:W-:Y:S02]  /*5910*/  FADD.FTZ R108, R108, R73 ;  /* 0x000000496c6c7221 */ /* 0x000fe40000010000 */
[----:B------:R-:W0:Y:S02]  /*5920*/  @P5 LDC.64 R72, c[0x0][0x408] ;  /* 0x00010200ff485b82 */ /* 0x000e240000000a00 */
[----:B0-----:R-:W-:-:S04]  /*5930*/  @P5 FMUL.FTZ R73, R73, R186 ;  /* 0x000000ba49495220 */ /* 0x001fc80000410000 */
[----:B------:R-:W-:Y:S01]  /*5940*/  @P5 FMUL.FTZ R72, R73, R72 ;  /* 0x0000004849485220 */ /* 0x000fe20000410000 */
[----:B------:R-:W-:-:S03]  /*5950*/  MOV R73, RZ ;  /* 0x000000ff00497202 */ /* 0x000fc60000000f00 */
[----:B------:R-:W-:-:S05]  /*5960*/  @P5 FMUL.FTZ R73, R74, R72 ;  /* 0x000000484a495220 */ /* 0x000fca0000410000 */
[----:B------:R-:W-:-:S04]  /*5970*/  F2FP.BF16.F32.PACK_AB R73, RZ, R73 ;  /* 0x00000049ff49723e */ /* 0x000fc800000010ff */
[----:B------:R-:W-:-:S07]  /*5980*/  PRMT R152, R73, 0x7610, R152 ;  /* 0x0000761049987816 */ /* 0x000fce0000000098 */
.L_x_1268:
[----:B------:R-:W2:Y:S04]  /*5990*/  LDL R74, [R1+0x4] ;  /* 0x00000400014a7983 */ /* 0x000ea80000100800 */
[----:B------:R-:W3:Y:S01]  /*59a0*/  LDL R73, [R1] ;  /* 0x0000000001497983 */ /* 0x000ee20000100800 */
[----:B------:R-:W-:-:S05]  /*59b0*/  MOV R72, UR8 ;  /* 0x0000000800487c02 */ /* 0x000fca0008000f00 */
[----:B--2---:R-:W-:-:S04]  /*59c0*/  FFMA.FTZ R72, R74, R72, UR10 ;  /* 0x0000000a4a487e23 */ /* 0x004fc80008010048 */
[----:B---3--:R-:W-:-:S04]  /*59d0*/  FADD.FTZ R72, R73, -R72 ;  /* 0x8000004849487221 */ /* 0x008fc80000010000 */
[----:B------:R-:W-:-:S05]  /*59e0*/  FMUL.FTZ R72, R72, UR32 ;  /* 0x0000002048487c20 */ /* 0x000fca0008410000 */
[----:B------:R-:W-:Y:S01]  /*59f0*/  FSEL R181, R72, RZ, P0 ;  /* 0x000000ff48b57208 */ /* 0x000fe20000000000 */
[----:B------:R-:W-:Y:S06]  /*5a00*/  BRA.U !UP3, `(.L_x_1269) ;  /* 0x000000010b487547 */ /* 0x000fec000b800000 */
[----:B------:R-:W2:Y:S01]  /*5a10*/  LDL R75, [R1+0xe4] ;  /* 0x0000e400014b7983 */ /* 0x000ea20000100800 */
[----:B-----5:R-:W-:Y:S01]  /*5a20*/  LOP3.LUT P5, RZ, R188, 0xff00, RZ, 0xc0, !PT ;  /* 0x0000ff00bcff7812 */ /* 0x020fe200078ac0ff */
[----:B------:R-:W-:-:S12]  /*5a30*/  HFMA2 R74, -RZ, RZ, 0, 0 ;  /* 0x00000000ff4a7431 */ /* 0x000fd800000001ff */
[----:B------:R-:W0:Y:S02]  /*5a40*/  @P5 LDC.64 R72, c[0x0][0x408] ;  /* 0x00010200ff485b82 */ /* 0x000e240000000a00 */
[----:B0-----:R-:W-:-:S04]  /*5a50*/  @P5 FMUL.FTZ R73, R73, R181 ;  /* 0x000000b549495220 */ /* 0x001fc80000410000 */
[----:B------:R-:W-:Y:S01]  /*5a60*/  @P5 FMUL.FTZ R72, R73, R72 ;  /* 0x0000004849485220 */ /* 0x000fe20000410000 */
[----:B------:R-:W-:-:S04]  /*5a70*/  @P5 PRMT R73, R160, 0x7632, R73 ;  /* 0x00007632a0495816 */ /* 0x000fc80000000049 */
[----:B------:R-:W-:-:S05]  /*5a80*/  @P5 SHF.L.U32 R73, R73, 0x10, RZ ;  /* 0x0000001049495819 */ /* 0x000fca00000006ff */
[----:B------:R-:W-:Y:S02]  /*5a90*/  @P5 FMUL.FTZ R74, R73, R72 ;  /* 0x00000048494a5220 */ /* 0x000fe40000410000 */
[----:B------:R-:W0:Y:S02]  /*5aa0*/  @P5 LDC.64 R72, c[0x0][0x408] ;  /* 0x00010200ff485b82 */ /* 0x000e240000000a00 */
[----:B------:R-:W-:Y:S01]  /*5ab0*/  FADD.FTZ R109, R109, R74 ;  /* 0x0000004a6d6d7221 */ /* 0x000fe20000010000 */
[----:B0-----:R-:W-:-:S04]  /*5ac0*/  @P5 FMUL.FTZ R73, R73, R181 ;  /* 0x000000b549495220 */ /* 0x001fc80000410000 */
[----:B------:R-:W-:Y:S01]  /*5ad0*/  @P5 FMUL.FTZ R72, R73, R72 ;  /* 0x0000004849485220 */ /* 0x000fe20000410000 */
[----:B------:R-:W-:Y:S01]  /*5ae0*/  MOV R73, RZ ;  /* 0x000000ff00497202 */ /* 0x000fe20000000f00 */
[----:B--2---:R-:W-:-:S04]  /*5af0*/  @P5 IMAD.U32 R74, R75, 0x10000, RZ ;  /* 0x000100004b4a5824 */ /* 0x004fc800078e00ff */
[----:B------:R-:W-:-:S05]  /*5b00*/  @P5 FMUL.FTZ R73, R74, R72 ;  /* 0x000000484a495220 */ /* 0x000fca0000410000 */
[----:B------:R-:W-:-:S04]  /*5b10*/  F2FP.BF16.F32.PACK_AB R73, RZ, R73 ;  /* 0x00000049ff49723e */ /* 0x000fc800000010ff */
[----:B------:R-:W-:-:S07]  /*5b20*/  PRMT R152, R152, 0x5410, R73 ;  /* 0x0000541098987816 */ /* 0x000fce0000000049 */
.L_x_1269:
[----:B------:R-:W-:-:S05]  /*5b30*/  MOV R72, UR8 ;  /* 0x0000000800487c02 */ /* 0x000fca0008000f00 */
[----:B------:R-:W-:-:S04]  /*5b40*/  FFMA.FTZ R72, R14, R72, UR10 ;  /* 0x0000000a0e487e23 */ /* 0x000fc80008010048 */
[----:B------:R-:W-:-:S04]  /*5b50*/  FADD.FTZ R72, R15, -R72 ;  /* 0x800000480f487221 */ /* 0x000fc80000010000 */
[----:B------:R-:W-:-:S05]  /*5b60*/  FMUL.FTZ R72, R72, UR32 ;  /* 0x0000002048487c20 */ /* 0x000fca0008410000 */
[----:B------:R-:W-:Y:S01]  /*5b70*/  FSEL R180, R72, RZ, P0 ;  /* 0x000000ff48b47208 */ /* 0x000fe20000000000 */
[----:B------:R-:W-:Y:S06]  /*5b80*/  BRA.U !UP3, `(.L_x_1270) ;  /* 0x000000010b407547 */ /* 0x000fec000b800000 */
[----:B-----5:R-:W-:-:S13]  /*5b90*/  LOP3.LUT P5, RZ, R188, 0xff0000, RZ, 0xc0, !PT ;  /* 0x00ff0000bcff7812 */ /* 0x020fda00078ac0ff */
[----:B------:R-:W0:Y:S01]  /*5ba0*/  @P5 LDC.64 R72, c[0x0][0x408] ;  /* 0x00010200ff485b82 */ /* 0x000e220000000a00 */
[----:B------:R-:W-:Y:S01]  /*5bb0*/  @P5 SHF.L.U32 R74, R161, 0x10, RZ ;  /* 0x00000010a14a5819 */ /* 0x000fe200000006ff */
        /* <DEDUP_REMOVED lines=13> */
.L_x_1270:
[----:B------:R-:W-:-:S05]  /*5c90*/  MOV R72, UR8 ;  /* 0x0000000800487c02 */ /* 0x000fca0008000f00 */
[----:B------:R-:W-:-:S04]  /*5ca0*/  FFMA.FTZ R72, R252, R72, UR10 ;  /* 0x0000000afc487e23 */ /* 0x000fc80008010048 */
[----:B------:R-:W-:-:S04]  /*5cb0*/  FADD.FTZ R72, R251, -R72 ;  /* 0x80000048fb487221 */ /* 0x000fc80000010000 */
        /* <DEDUP_REMOVED lines=9> */
[----:B------:R-:W-:-:S05]  /*5d50*/  @P5 PRMT R73, R161, 0x7632, R73 ;  /* 0x00007632a1495816 */ /* 0x000fca0000000049 */
[----:B------:R-:W-:-:S04]  /*5d60*/  @P5 IMAD.U32 R73, R73, 0x10000, RZ ;  /* 0x0001000049495824 */ /* 0x000fc800078e00ff */
[----:B------:R-:W-:Y:S02]  /*5d70*/  @P5 FMUL.FTZ R74, R73, R72 ;  /* 0x00000048494a5220 */ /* 0x000fe40000410000 */
[----:B------:R-:W0:Y:S02]  /*5d80*/  @P5 LDC.64 R72, c[0x0][0x408] ;  /* 0x00010200ff485b82 */ /* 0x000e240000000a00 */
[----:B------:R-:W-:Y:S01]  /*5d90*/  FADD.FTZ R111, R111, R74 ;  /* 0x0000004a6f6f7221 */ /* 0x000fe20000010000 */
[----:B0-----:R-:W-:-:S04]  /*5da0*/  @P5 FMUL.FTZ R73, R73, R75 ;  /* 0x0000004b49495220 */ /* 0x001fc80000410000 */
[----:B------:R-:W-:Y:S01]  /*5db0*/  @P5 FMUL.FTZ R72, R73, R72 ;  /* 0x0000004849485220 */ /* 0x000fe20000410000 */
[----:B------:R-:W-:Y:S02]  /*5dc0*/  MOV R73, RZ ;  /* 0x000000ff00497202 */ /* 0x000fe40000000f00 */
[----:B--2---:R-:W-:-:S05]  /*5dd0*/  @P5 SHF.L.U32 R74, R187, 0x10, RZ ;  /* 0x00000010bb4a5819 */ /* 0x004fca00000006ff */
[----:B------:R-:W-:-:S05]  /*5de0*/  @P5 FMUL.FTZ R73, R74, R72 ;  /* 0x000000484a495220 */ /* 0x000fca0000410000 */
[----:B------:R-:W-:-:S04]  /*5df0*/  F2FP.BF16.F32.PACK_AB R73, RZ, R73 ;  /* 0x00000049ff49723e */ /* 0x000fc800000010ff */
[----:B------:R-:W-:-:S07]  /*5e00*/  PRMT R153, R153, 0x5410, R73 ;  /* 0x0000541099997816 */ /* 0x000fce0000000049 */
.L_x_1271:
        /* <DEDUP_REMOVED lines=18> */
[----:B------:R-:W-:-:S03]  /*5f30*/  IMAD.MOV.U32 R73, RZ, RZ, RZ ;  /* 0x000000ffff497224 */ /* 0x000fc600078e00ff */
[----:B------:R-:W-:-:S05]  /*5f40*/  @P5 FMUL.FTZ R73, R187, R72 ;  /* 0x00000048bb495220 */ /* 0x000fca0000410000 */
[----:B------:R-:W-:-:S04]  /*5f50*/  F2FP.BF16.F32.PACK_AB R73, RZ, R73 ;  /* 0x00000049ff49723e */ /* 0x000fc800000010ff */
[----:B------:R-:W-:-:S07]  /*5f60*/  PRMT R154, R73, 0x7610, R154 ;  /* 0x00007610499a7816 */ /* 0x000fce000000009a */
.L_x_1272:
[----:B------:R-:W-:-:S05]  /*5f70*/  MOV R72, UR8 ;  /* 0x0000000800487c02 */ /* 0x000fca0008000f00 */
[----:B------:R-:W-:-:S04]  /*5f80*/  FFMA.FTZ R72, R250, R72, UR10 ;  /* 0x0000000afa487e23 */ /* 0x000fc80008010048 */
[----:B------:R-:W-:-:S04]  /*5f90*/  FADD.FTZ R72, R249, -R72 ;  /* 0x80000048f9487221 */ /* 0x000fc80000010000 */
[----:B------:R-:W-:-:S05]  /*5fa0*/  FMUL.FTZ R72, R72, UR32 ;  /* 0x0000002048487c20 */ /* 0x000fca0008410000 */
[----:B------:R-:W-:Y:S01]  /*5fb0*/  FSEL R187, R72, RZ, P0 ;  /* 0x000000ff48bb7208 */ /* 0x000fe20000000000 */
[----:B------:R-:W-:Y:S06]  /*5fc0*/  BRA.U !UP3, `(.L_x_1273) ;  /* 0x000000010b487547 */ /* 0x000fec000b800000 */
[----:B------:R-:W2:Y:S01]  /*5fd0*/  LDL R220, [R1+0xec] ;  /* 0x0000ec0001dc7983 */ /* 0x000ea20000100800 */
[----:B-----5:R-:W-:Y:S02]  /*5fe0*/  LOP3.LUT P5, RZ, R189, 0xff00, RZ, 0xc0, !PT ;  /* 0x0000ff00bdff7812 */ /* 0x020fe400078ac0ff */
[----:B------:R-:W-:-:S11]  /*5ff0*/  MOV R219, RZ ;  /* 0x000000ff00db7202 */ /* 0x000fd60000000f00 */
        /* <DEDUP_REMOVED lines=10> */
[----:B------:R-:W-:Y:S01]  /*60a0*/  HFMA2 R73, -RZ, RZ, 0, 0 ;  /* 0x00000000ff497431 */ /* 0x000fe200000001ff */
[----:B--2---:R-:W-:-:S05]  /*60b0*/  @P5 SHF.L.U32 R219, R220, 0x10, RZ ;  /* 0x00000010dcdb5819 */ /* 0x004fca00000006ff */
[----:B------:R-:W-:-:S05]  /*60c0*/  @P5 FMUL.FTZ R73, R219, R72 ;  /* 0x00000048db495220 */ /* 0x000fca0000410000 */
[----:B------:R-:W-:-:S04]  /*60d0*/  F2FP.BF16.F32.PACK_AB R73, RZ, R73 ;  /* 0x00000049ff49723e */ /* 0x000fc800000010ff */
[----:B------:R-:W-:-:S07]  /*60e0*/  PRMT R154, R154, 0x5410, R73 ;  /* 0x000054109a9a7816 */ /* 0x000fce0000000049 */
.L_x_1273:
[----:B------:R-:W-:Y:S01]  /*60f0*/  F2FP.BF16.F32.PACK_AB R73, R75, R180 ;  /* 0x000000b44b49723e */ /* 0x000fe200000010ff */
[----:B------:R-:W-:Y:S01]  /*6100*/  IMAD.U32 R180, RZ, RZ, UR8 ;  /* 0x00000008ffb47e24 */ /* 0x000fe2000f8e00ff */
[----:B------:R-:W-:Y:S02]  /*6110*/  MOV R75, UR8 ;  /* 0x00000008004b7c02 */ /* 0x000fe40008000f00 */
[----:B------:R-:W-:Y:S01]  /*6120*/  F2FP.BF16.F32.PACK_AB R72, R181, R186 ;  /* 0x000000bab548723e */ /* 0x000fe200000010ff */
[----:B------:R-:W-:Y:S01]  /*6130*/  FFMA.FTZ R180, R221, R180, UR10 ;  /* 0x0000000addb47e23 */ /* 0x000fe200080100b4 */
[----:B------:R-:W-:Y:S01]  /*6140*/  F2FP.BF16.F32.PACK_AB R74, R187, R74 ;  /* 0x0000004abb4a723e */ /* 0x000fe200000010ff */
        /* <DEDUP_REMOVED lines=8> */
[----:B-----5:R-:W-:-:S13]  /*61d0*/  LOP3.LUT P0, RZ, R189, 0xff0000, RZ, 0xc0, !PT ;  /* 0x00ff0000bdff7812 */ /* 0x020fda000780c0ff */
[----:B------:R-:W0:Y:S01]  /*61e0*/  @P0 LDC.64 R180, c[0x0][0x408] ;  /* 0x00010200ffb40b82 */ /* 0x000e220000000a00 */
[----:B------:R-:W-:Y:S01]  /*61f0*/  @P0 SHF.L.U32 R187, R163, 0x10, RZ ;  /* 0x00000010a3bb0819 */ /* 0x000fe200000006ff */
[----:B0-----:R-:W-:-:S04]  /*6200*/  @P0 FMUL.FTZ R181, R181, R75 ;  /* 0x0000004bb5b50220 */ /* 0x001fc80000410000 */
[----:B------:R-:W-:Y:S01]  /*6210*/  @P0 FMUL.FTZ R180, R181, R180 ;  /* 0x000000b4b5b40220 */ /* 0x000fe20000410000 */
[----:B------:R-:W-:-:S03]  /*6220*/  MOV R181, RZ ;  /* 0x000000ff00b57202 */ /* 0x000fc60000000f00 */
[----:B------:R-:W-:Y:S01]  /*6230*/  @P0 FMUL.FTZ R181, R187, R180 ;  /* 0x000000b4bbb50220 */ /* 0x000fe20000410000 */
[----:B------:R-:W-:-:S03]  /*6240*/  @P0 SHF.L.U32 R187, R39, 0x10, RZ ;  /* 0x0000001027bb0819 */ /* 0x000fc600000006ff */
[----:B------:R-:W-:Y:S02]  /*6250*/  FADD.FTZ R114, R114, R181 ;  /* 0x000000b572727221 */ /* 0x000fe40000010000 */
[----:B------:R-:W0:Y:S02]  /*6260*/  @P0 LDC.64 R180, c[0x0][0x408] ;  /* 0x00010200ffb40b82 */ /* 0x000e240000000a00 */
[----:B0-----:R-:W-:-:S04]  /*6270*/  @P0 FMUL.FTZ R181, R181, R75 ;  /* 0x0000004bb5b50220 */ /* 0x001fc80000410000 */
[----:B------:R-:W-:Y:S01]  /*6280*/  @P0 FMUL.FTZ R180, R181, R180 ;  /* 0x000000b4b5b40220 */ /* 0x000fe20000410000 */
[----:B------:R-:W-:-:S03]  /*6290*/  HFMA2 R181, -RZ, RZ, 0, 0 ;  /* 0x00000000ffb57431 */ /* 0x000fc600000001ff */
[----:B------:R-:W-:-:S05]  /*62a0*/  @P0 FMUL.FTZ R181, R187, R180 ;  /* 0x000000b4bbb50220 */ /* 0x000fca0000410000 */
[----:B------:R-:W-:-:S04]  /*62b0*/  F2FP.BF16.F32.PACK_AB R181, RZ, R181 ;  /* 0x000000b5ffb5723e */ /* 0x000fc800000010ff */
[----:B------:R-:W-:-:S07]  /*62c0*/  PRMT R155, R181, 0x7610, R155 ;  /* 0x00007610b59b7816 */ /* 0x000fce000000009b */
.L_x_1274:
[----:B------:R-:W-:Y:S01]  /*62d0*/  F2FP.BF16.F32.PACK_AB R75, R186, R75 ;  /* 0x0000004bba4b723e */ /* 0x000fe200000010ff */
[----:B------:R-:W-:Y:S06]  /*62e0*/  BRA.U !UP3, `(.L_x_1263) ;  /* 0x000000150b887547 */ /* 0x000fec000b800000 */
[----:B------:R-:W2:Y:S01]  /*62f0*/  LDL R219, [R1+0xf0] ;  /* 0x0000f00001db7983 */ /* 0x000ea20000100800 */
[----:B-----5:R-:W-:Y:S01]  /*6300*/  ISETP.GE.U32.AND P0, PT, R188, RZ, PT ;  /* 0x000000ffbc00720c */ /* 0x020fe20003f06070 */
[----:B------:R-:W-:-:S03]  /*6310*/  IMAD.MOV.U32 R187, RZ, RZ, RZ ;  /* 0x000000ffffbb7224 */ /* 0x000fc600078e00ff */
[----:B------:R-:W-:-:S13]  /*6320*/  ISETP.GE.U32.AND.EX P0, PT, R189, 0x1000000, PT, P0 ;  /* 0x01000000bd00780c */ /* 0x000fda0003f06100 */
        /* <DEDUP_REMOVED lines=14> */
[----:B------:R-:W-:Y:S01]  /*6410*/  PRMT R155, R155, 0x5410, R181 ;  /* 0x000054109b9b7816 */ /* 0x000fe200000000b5 */
[----:B------:R-:W-:Y:S06]  /*6420*/  BRA `(.L_x_1263) ;  /* 0x0000001400387947 */ /* 0x000fec0003800000 */
.L_x_1226:
[----:B------:R-:W-:Y:S02]  /*6430*/  MOV R184, UR26 ;  /* 0x0000001a00b87c02 */ /* 0x000fe40008000f00 */
[----:B------:R-:W-:Y:S02]  /*6440*/  MOV R185, UR27 ;  /* 0x0000001b00b97c02 */ /* 0x000fe40008000f00 */
[----:B------:R-:W-:-:S04]  /*6450*/  ISETP.NE.U32.AND P0, PT, R184, RZ, PT ;  /* 0x000000ffb800720c */ /* 0x000fc80003f05070 */
[----:B------:R-:W-:-:S13]  /*6460*/  ISETP.NE.AND.EX P0, PT, R185, RZ, PT, P0 ;  /* 0x000000ffb900720c */ /* 0x000fda0003f05300 */
[----:B------:R-:W-:Y:S05]  /*6470*/  @P0 BRA `(.L_x_1275) ;  /* 0x0000000800880947 */ /* 0x000fea0003800000 */
[----:B------:R-:W-:Y:S01]  /*6480*/  ISETP.LT.AND P5, PT, RZ, UR33, PT ;  /* 0x00000021ff007c0c */ /* 0x000fe2000bfa1270 */
[----:B------:R-:W-:-:S12]  /*6490*/  BRA.U !UP3, `(.L_x_1276) ;  /* 0x000000010b447547 */ /* 0x000fd8000b800000 */
[----:B------:R-:W-:Y:S02]  /*64a0*/  MOV R180, UR8 ;  /* 0x0000000800b47c02 */ /* 0x000fe40008000f00 */
[----:B-----5:R-:W-:Y:S02]  /*64b0*/  LOP3.LUT P0, RZ, R188, 0xff, RZ, 0xc0, !PT ;  /* 0x000000ffbcff7812 */ /* 0x020fe4000780c0ff */
[----:B------:R-:W-:Y:S01]  /*64c0*/  SHF.L.U32 R181, R148, 0x10, RZ ;  /* 0x0000001094b57819 */ /* 0x000fe200000006ff */
[----:B------:R-:W-:-:S04]  /*64d0*/  @P5 FFMA.FTZ R180, R0, R180, UR10 ;  /* 0x0000000a00b45e23 */ /* 0x000fc800080100b4 */
[----:B------:R-:W-:-:S04]  /*64e0*/  @P5 FADD.FTZ R180, R5, -R180 ;  /* 0x800000b405b45221 */ /* 0x000fc80000010000 */
[----:B------:R-:W-:Y:S02]  /*64f0*/  @P5 FFMA.FTZ R181, R180, UR32, R181 ;  /* 0x00000020b4b55c23 */ /* 0x000fe400080100b5 */
[----:B------:R-:W-:Y:S02]  /*6500*/  @P0 SHF.L.U32 R186, R160, 0x10, RZ ;  /* 0x00000010a0ba0819 */ /* 0x000fe400000006ff */
[----:B------:R-:W-:Y:S01]  /*6510*/  FMUL.FTZ R180, R181, UR23 ;  /* 0x00000017b5b47c20 */ /* 0x000fe20008410000 */
[----:B------:R-:W-:-:S03]  /*6520*/  IMAD.MOV.U32 R181, RZ, RZ, RZ ;  /* 0x000000ffffb57224 */ /* 0x000fc600078e00ff */
[----:B------:R-:W-:-:S04]  /*6530*/  FMUL.FTZ R180, R180, UR22 ;  /* 0x00000016b4b47c20 */ /* 0x000fc80008410000 */
[----:B------:R-:W-:Y:S01]  /*6540*/  @P0 FMUL.FTZ R181, R186, R180 ;  /* 0x000000b4bab50220 */ /* 0x000fe20000410000 */
[----:B------:R-:W-:-:S03]  /*6550*/  @P0 SHF.L.U32 R186, R36, 0x10, RZ ;  /* 0x0000001024ba0819 */ /* 0x000fc600000006ff */
[----:B------:R-:W-:Y:S01]  /*6560*/  FADD.FTZ R108, R108, R181 ;  /* 0x000000b56c6c7221 */ /* 0x000fe20000010000 */
[----:B------:R-:W-:Y:S02]  /*6570*/  HFMA2 R181, -RZ, RZ, 0, 0 ;  /* 0x00000000ffb57431 */ /* 0x000fe400000001ff */
[----:B------:R-:W-:-:S05]  /*6580*/  @P0 FMUL.FTZ R181, R186, R180 ;  /* 0x000000b4bab50220 */ /* 0x000fca0000410000 */
[----:B------:R-:W-:-:S04]  /*6590*/  F2FP.BF16.F32.PACK_AB R181, RZ, R181 ;  /* 0x000000b5ffb5723e */ /* 0x000fc800000010ff */
[----:B------:R-:W-:-:S07]  /*65a0*/  PRMT R152, R181, 0x7610, R152 ;  /* 0x00007610b5987816 */ /* 0x000fce0000000098 */
.L_x_1276:
[----:B------:R-:W-:Y:S05]  /*65b0*/  BRA.U !UP3, `(.L_x_1277) ;  /* 0x000000010b5c7547 */ /* 0x000fea000b800000 */
[----:B------:R-:W2:Y:S04]  /*65c0*/  LDL R180, [R1+0xe4] ;  /* 0x0000e40001b47983 */ /* 0x000ea80000100800 */
[----:B------:R-:W3:Y:S04]  /*65d0*/  LDL R219, [R1+0x4] ;  /* 0x0000040001db7983 */ /* 0x000ee80000100800 */
[----:B------:R-:W4:Y:S01]  /*65e0*/  LDL R186, [R1] ;  /* 0x0000000001ba7983 */ /* 0x000f220000100800 */
[----:B-----5:R-:W-:Y:S02]  /*65f0*/  PRMT R181, R148, 0x7632, R181 ;  /* 0x0000763294b57816 */ /* 0x020fe400000000b5 */
[----:B------:R-:W-:-:S02]  /*6600*/  LOP3.LUT P0, RZ, R188, 0xff00, RZ, 0xc0, !PT ;  /* 0x0000ff00bcff7812 */ /* 0x000fc4000780c0ff */
[----:B------:R-:W-:Y:S02]  /*6610*/  SHF.L.U32 R181, R181, 0x10, RZ ;  /* 0x00000010b5b57819 */ /* 0x000fe400000006ff */
[----:B--2---:R-:W-:Y:S02]  /*6620*/  MOV R187, R180 ;  /* 0x000000b400bb7202 */ /* 0x004fe40000000f00 */
[----:B------:R-:W-:-:S05]  /*6630*/  MOV R180, UR8 ;  /* 0x0000000800b47c02 */ /* 0x000fca0008000f00 */
[----:B---3--:R-:W-:-:S04]  /*6640*/  @P5 FFMA.FTZ R180, R219, R180, UR10 ;  /* 0x0000000adbb45e23 */ /* 0x008fc800080100b4 */
[----:B----4-:R-:W-:Y:S01]  /*6650*/  @P5 FADD.FTZ R180, R186, -R180 ;  /* 0x800000b4bab45221 */ /* 0x010fe20000010000 */
[----:B------:R-:W-:-:S03]  /*6660*/  HFMA2 R186, -RZ, RZ, 0, 0 ;  /* 0x00000000ffba7431 */ /* 0x000fc600000001ff */
[----:B------:R-:W-:-:S04]  /*6670*/  @P5 FFMA.FTZ R181, R180, UR32, R181 ;  /* 0x00000020b4b55c23 */ /* 0x000fc800080100b5 */
[----:B------:R-:W-:Y:S01]  /*6680*/  FMUL.FTZ R180, R181, UR23 ;  /* 0x00000017b5b47c20 */ /* 0x000fe20008410000 */
[----:B------:R-:W-:-:S03]  /*6690*/  @P0 PRMT R181, R160, 0x7632, R181 ;  /* 0x00007632a0b50816 */ /* 0x000fc600000000b5 */
[----:B------:R-:W-:Y:S02]  /*66a0*/  FMUL.FTZ R180, R180, UR22 ;  /* 0x00000016b4b47c20 */ /* 0x000fe40008410000 */
[----:B------:R-:W-:-:S04]  /*66b0*/  @P0 IMAD.U32 R181, R181, 0x10000, RZ ;  /* 0x00010000b5b50824 */ /* 0x000fc800078e00ff */
[----:B------:R-:W-:Y:S01]  /*66c0*/  @P0 FMUL.FTZ R186, R180, R181 ;  /* 0x000000b5b4ba0220 */ /* 0x000fe20000410000 */
[----:B------:R-:W-:-:S03]  /*66d0*/  MOV R181, RZ ;  /* 0x000000ff00b57202 */ /* 0x000fc60000000f00 */
[----:B------:R-:W-:Y:S01]  /*66e0*/  FADD.FTZ R109, R109, R186 ;  /* 0x000000ba6d6d7221 */ /* 0x000fe20000010000 */
[----:B------:R-:W-:-:S05]  /*66f0*/  @P0 SHF.L.U32 R186, R187, 0x10, RZ ;  /* 0x00000010bbba0819 */ /* 0x000fca00000006ff */
[----:B------:R-:W-:-:S05]  /*6700*/  @P0 FMUL.FTZ R181, R186, R180 ;  /* 0x000000b4bab50220 */ /* 0x000fca0000410000 */
[----:B------:R-:W-:-:S04]  /*6710*/  F2FP.BF16.F32.PACK_AB R181, RZ, R181 ;  /* 0x000000b5ffb5723e */ /* 0x000fc800000010ff */
[----:B------:R-:W-:-:S07]  /*6720*/  PRMT R152, R152, 0x5410, R181 ;  /* 0x0000541098987816 */ /* 0x000fce00000000b5 */
.L_x_1277:
[----:B------:R-:W-:Y:S05]  /*6730*/  BRA.U !UP3, `(.L_x_1278) ;  /* 0x000000010b447547 */ /* 0x000fea000b800000 */
[----:B------:R-:W-:Y:S02]  /*6740*/  MOV R180, UR8 ;  /* 0x0000000800b47c02 */ /* 0x000fe40008000f00 */
[----:B-----5:R-:W-:Y:S02]  /*6750*/  SHF.L.U32 R181, R149, 0x10, RZ ;  /* 0x0000001095b57819 */ /* 0x020fe400000006ff */
[----:B------:R-:W-:Y:S01]  /*6760*/  LOP3.LUT P0, RZ, R188, 0xff0000, RZ, 0xc0, !PT ;  /* 0x00ff0000bcff7812 */ /* 0x000fe2000780c0ff */
[----:B------:R-:W-:-:S04]  /*6770*/  @P5 FFMA.FTZ R180, R14, R180, UR10 ;  /* 0x0000000a0eb45e23 */ /* 0x000fc800080100b4 */
[----:B------:R-:W-:-:S04]  /*6780*/  @P5 FADD.FTZ R180, R15, -R180 ;  /* 0x800000b40fb45221 */ /* 0x000fc80000010000 */
[----:B------:R-:W-:-:S04]  /*6790*/  @P5 FFMA.FTZ R181, R180, UR32, R181 ;  /* 0x00000020b4b55c23 */ /* 0x000fc800080100b5 */
[----:B------:R-:W-:Y:S01]  /*67a0*/  FMUL.FTZ R180, R181, UR23 ;  /* 0x00000017b5b47c20 */ /* 0x000fe20008410000 */
[----:B------:R-:W-:Y:S02]  /*67b0*/  @P0 IMAD.U32 R186, R161, 0x10000, RZ ;  /* 0x00010000a1ba0824 */ /* 0x000fe400078e00ff */
[----:B------:R-:W-:Y:S02]  /*67c0*/  HFMA2 R181, -RZ, RZ, 0, 0 ;  /* 0x00000000ffb57431 */ /* 0x000fe400000001ff */
[----:B------:R-:W-:-:S04]  /*67d0*/  FMUL.FTZ R180, R180, UR22 ;  /* 0x00000016b4b47c20 */ /* 0x000fc80008410000 */
[----:B------:R-:W-:Y:S01]  /*67e0*/  @P0 FMUL.FTZ R181, R186, R180 ;  /* 0x000000b4bab50220 */ /* 0x000fe20000410000 */
[----:B------:R-:W-:-:S03]  /*67f0*/  @P0 SHF.L.U32 R186, R37, 0x10, RZ ;  /* 0x0000001025ba0819 */ /* 0x000fc600000006ff */
[----:B------:R-:W-:Y:S01]  /*6800*/  FADD.FTZ R110, R110, R181 ;  /* 0x000000b56e6e7221 */ /* 0x000fe20000010000 */
[----:B------:R-:W-:Y:S01]  /*6810*/  MOV R181, RZ ;  /* 0x000000ff00b57202 */ /* 0x000fe20000000f00 */
[----:B------:R-:W-:-:S05]  /*6820*/  @P0 FMUL.FTZ R181, R186, R180 ;  /* 0x000000b4bab50220 */ /* 0x000fca0000410000 */
[----:B------:R-:W-:-:S04]  /*6830*/  F2FP.BF16.F32.PACK_AB R181, RZ, R181 ;  /* 0x000000b5ffb5723e */ /* 0x000fc800000010ff */
[----:B------:R-:W-:-:S07]  /*6840*/  PRMT R153, R181, 0x7610, R153 ;  /* 0x00007610b5997816 */ /* 0x000fce0000000099 */
.L_x_1278:
[----:B------:R-:W-:Y:S05]  /*6850*/  BRA.U !UP3, `(.L_x_1279) ;  /* 0x000000010b507547 */ /* 0x000fea000b800000 */
[----:B------:R-:W2:Y:S01]  /*6860*/  LDL R187, [R1+0xe8] ;  /* 0x0000e80001bb7983 */ /* 0x000ea20000100800 */
[----:B------:R-:W-:Y:S01]  /*6870*/  MOV R180, UR8 ;  /* 0x0000000800b47c02 */ /* 0x000fe20008000f00 */
[----:B------:R-:W-:Y:S01]  /*6880*/  HFMA2 R186, -RZ, RZ, 0, 0 ;  /* 0x00000000ffba7431 */ /* 0x000fe200000001ff */
[----:B-----5:R-:W-:Y:S02]  /*6890*/  PRMT R181, R149, 0x7632, R181 ;  /* 0x0000763295b57816 */ /* 0x020fe400000000b5 */
[----:B------:R-:W-:Y:S01]  /*68a0*/  LOP3.LUT P0, RZ, R188, 0xff000000, RZ, 0xc0, !PT ;  /* 0xff000000bcff7812 */ /* 0x000fe2000780c0ff */
[----:B------:R-:W-:Y:S01]  /*68b0*/  @P5 FFMA.FTZ R180, R252, R180, UR10 ;  /* 0x0000000afcb45e23 */ /* 0x000fe200080100b4 */
[----:B------:R-:W-:-:S03]  /*68c0*/  SHF.L.U32 R181, R181, 0x10, RZ ;  /* 0x00000010b5b57819 */ /* 0x000fc600000006ff */
[----:B------:R-:W-:-:S04]  /*68d0*/  @P5 FADD.FTZ R180, R251, -R180 ;  /* 0x800000b4fbb45221 */ /* 0x000fc80000010000 */
[----:B------:R-:W-:-:S04]  /*68e0*/  @P5 FFMA.FTZ R181, R180, UR32, R181 ;  /* 0x00000020b4b55c23 */ /* 0x000fc800080100b5 */
[----:B------:R-:W-:Y:S01]  /*68f0*/  FMUL.FTZ R180, R181, UR23 ;  /* 0x00000017b5b47c20 */ /* 0x000fe20008410000 */
[----:B------:R-:W-:-:S03]  /*6900*/  @P0 PRMT R181, R161, 0x7632, R181 ;  /* 0x00007632a1b50816 */ /* 0x000fc600000000b5 */
[----:B------:R-:W-:Y:S01]  /*6910*/  FMUL.FTZ R180, R180, UR22 ;  /* 0x00000016b4b47c20 */ /* 0x000fe20008410000 */
[----:B------:R-:W-:-:S05]  /*6920*/  @P0 SHF.L.U32 R181, R181, 0x10, RZ ;  /* 0x00000010b5b50819 */ /* 0x000fca00000006ff */
[----:B------:R-:W-:Y:S01]  /*6930*/  @P0 FMUL.FTZ R186, R180, R181 ;  /* 0x000000b5b4ba0220 */ /* 0x000fe20000410000 */
[----:B------:R-:W-:-:S03]  /*6940*/  IMAD.MOV.U32 R181, RZ, RZ, RZ ;  /* 0x000000ffffb57224 */ /* 0x000fc600078e00ff */
[----:B------:R-:W-:Y:S01]  /*6950*/  FADD.FTZ R111, R111, R186 ;  /* 0x000000ba6f6f7221 */ /* 0x000fe20000010000 */
[----:B--2---:R-:W-:-:S05]  /*6960*/  @P0 SHF.L.U32 R186, R187, 0x10, RZ ;  /* 0x00000010bbba0819 */ /* 0x004fca00000006ff */
[----:B------:R-:W-:-:S05]  /*6970*/  @P0 FMUL.FTZ R181, R186, R180 ;  /* 0x000000b4bab50220 */ /* 0x000fca0000410000 */
[----:B------:R-:W-:-:S04]  /*6980*/  F2FP.BF16.F32.PACK_AB R181, RZ, R181 ;  /* 0x000000b5ffb5723e */ /* 0x000fc800000010ff */
[----:B------:R-:W-:-:S07]  /*6990*/  PRMT R153, R153, 0x5410, R181 ;  /* 0x0000541099997816 */ /* 0x000fce00000000b5 */
.L_x_1279:
[----:B------:R-:W-:Y:S05]  /*69a0*/  BRA.U !UP3, `(.L_x_1280) ;  /* 0x000000010b447547 */ /* 0x000fea000b800000 */
        /* <DEDUP_REMOVED lines=8> */
[----:B------:R-:W-:-:S03]  /*6a30*/  MOV R181, RZ ;  /* 0x000000ff00b57202 */ /* 0x000fc60000000f00 */
[----:B------:R-:W-:-:S04]  /*6a40*/  FMUL.FTZ R180, R180, UR22 ;  /* 0x00000016b4b47c20 */ /* 0x000fc80008410000 */
[----:B------:R-:W-:Y:S01]  /*6a50*/  @P0 FMUL.FTZ R181, R186, R180 ;  /* 0x000000b4bab50220 */ /* 0x000fe20000410000 */
[----:B------:R-:W-:-:S03]  /*6a60*/  @P0 IMAD.U32 R186, R38, 0x10000, RZ ;  /* 0x0001000026ba0824 */ /* 0x000fc600078e00ff */
[----:B------:R-:W-:Y:S01]  /*6a70*/  FADD.FTZ R112, R112, R181 ;  /* 0x000000b570707221 */ /* 0x000fe20000010000 */
[----:B------:R-:W-:Y:S02]  /*6a80*/  HFMA2 R181, -RZ, RZ, 0, 0 ;  /* 0x00000000ffb57431 */ /* 0x000fe400000001ff */
[----:B------:R-:W-:-:S05]  /*6a90*/  @P0 FMUL.FTZ R181, R186, R180 ;  /* 0x000000b4bab50220 */ /* 0x000fca0000410000 */
[----:B------:R-:W-:-:S04]  /*6aa0*/  F2FP.BF16.F32.PACK_AB R181, RZ, R181 ;  /* 0x000000b5ffb5723e */ /* 0x000fc800000010ff */
[----:B------:R-:W-:-:S07]  /*6ab0*/  PRMT R154, R181, 0x7610, R154 ;  /* 0x00007610b59a7816 */ /* 0x000fce000000009a */
.L_x_1280:
[----:B------:R-:W-:Y:S05]  /*6ac0*/  BRA.U !UP3, `(.L_x_1281) ;  /* 0x000000010b507547 */ /* 0x000fea000b800000 */
[----:B------:R-:W2:Y:S01]  /*6ad0*/  LDL R187, [R1+0xec] ;  /* 0x0000ec0001bb7983 */ /* 0x000ea20000100800 */
[----:B------:R-:W-:Y:S02]  /*6ae0*/  MOV R180, UR8 ;  /* 0x0000000800b47c02 */ /* 0x000fe40008000f00 */
[----:B-----5:R-:W-:Y:S02]  /*6af0*/  PRMT R181, R150, 0x7632, R181 ;  /* 0x0000763296b57816 */ /* 0x020fe400000000b5 */
[----:B------:R-:W-:Y:S01]  /*6b00*/  LOP3.LUT P0, RZ, R189, 0xff00, RZ, 0xc0, !PT ;  /* 0x0000ff00bdff7812 */ /* 0x000fe2000780c0ff */
[----:B------:R-:W-:Y:S01]  /*6b10*/  @P5 FFMA.FTZ R180, R250, R180, UR10 ;  /* 0x0000000afab45e23 */ /* 0x000fe200080100b4 */
[----:B------:R-:W-:Y:S02]  /*6b20*/  SHF.L.U32 R181, R181, 0x10, RZ ;  /* 0x00000010b5b57819 */ /* 0x000fe400000006ff */
[----:B------:R-:W-:Y:S01]  /*6b30*/  MOV R186, RZ ;  /* 0x000000ff00ba7202 */ /* 0x000fe20000000f00 */
[----:B------:R-:W-:-:S04]  /*6b40*/  @P5 FADD.FTZ R180, R249, -R180 ;  /* 0x800000b4f9b45221 */ /* 0x000fc80000010000 */
[----:B------:R-:W-:-:S04]  /*6b50*/  @P5 FFMA.FTZ R181, R180, UR32, R181 ;  /* 0x00000020b4b55c23 */ /* 0x000fc800080100b5 */
[----:B------:R-:W-:Y:S01]  /*6b60*/  FMUL.FTZ R180, R181, UR23 ;  /* 0x00000017b5b47c20 */ /* 0x000fe20008410000 */
[----:B------:R-:W-:-:S03]  /*6b70*/  @P0 PRMT R181, R162, 0x7632, R181 ;  /* 0x00007632a2b50816 */ /* 0x000fc600000000b5 */
[----:B------:R-:W-:Y:S01]  /*6b80*/  FMUL.FTZ R180, R180, UR22 ;  /* 0x00000016b4b47c20 */ /* 0x000fe20008410000 */
[----:B------:R-:W-:-:S05]  /*6b90*/  @P0 SHF.L.U32 R181, R181, 0x10, RZ ;  /* 0x00000010b5b50819 */ /* 0x000fca00000006ff */
[----:B------:R-:W-:Y:S01]  /*6ba0*/  @P0 FMUL.FTZ R186, R180, R181 ;  /* 0x000000b5b4ba0220 */ /* 0x000fe20000410000 */
[----:B------:R-:W-:-:S03]  /*6bb0*/  HFMA2 R181, -RZ, RZ, 0, 0 ;  /* 0x00000000ffb57431 */ /* 0x000fc600000001ff */
[----:B------:R-:W-:Y:S01]  /*6bc0*/  FADD.FTZ R113, R113, R186 ;  /* 0x000000ba71717221 */ /* 0x000fe20000010000 */
[----:B--2---:R-:W-:-:S05]  /*6bd0*/  @P0 SHF.L.U32 R186, R187, 0x10, RZ ;  /* 0x00000010bbba0819 */ /* 0x004fca00000006ff */
[----:B------:R-:W-:-:S05]  /*6be0*/  @P0 FMUL.FTZ R181, R186, R180 ;  /* 0x000000b4bab50220 */ /* 0x000fca0000410000 */
[----:B------:R-:W-:-:S04]  /*6bf0*/  F2FP.BF16.F32.PACK_AB R181, RZ, R181 ;  /* 0x000000b5ffb5723e */ /* 0x000fc800000010ff */
[----:B------:R-:W-:-:S07]  /*6c00*/  PRMT R154, R154, 0x5410, R181 ;  /* 0x000054109a9a7816 */ /* 0x000fce00000000b5 */
.L_x_1281:
[----:B------:R-:W-:Y:S05]  /*6c10*/  BRA.U !UP3, `(.L_x_1282) ;  /* 0x000000010b447547 */ /* 0x000fea000b800000 */
[----:B------:R-:W-:Y:S01]  /*6c20*/  IMAD.U32 R180, RZ, RZ, UR8 ;  /* 0x00000008ffb47e24 */ /* 0x000fe2000f8e00ff */
        /* <DEDUP_REMOVED lines=16> */
.L_x_1282:
[----:B------:R-:W-:Y:S05]  /*6d30*/  BRA.U !UP3, `(.L_x_1263) ;  /* 0x000000090bf47547 */ /* 0x000fea000b800000 */
[----:B------:R-:W2:Y:S01]  /*6d40*/  LDL R187, [R1+0xf0] ;  /* 0x0000f00001bb7983 */ /* 0x000ea20000100800 */
[----:B------:R-:W-:Y:S02]  /*6d50*/  MOV R180, UR8 ;  /* 0x0000000800b47c02 */ /* 0x000fe40008000f00 */
[----:B-----5:R-:W-:Y:S02]  /*6d60*/  ISETP.GE.U32.AND P0, PT, R188, RZ, PT ;  /* 0x000000ffbc00720c */ /* 0x020fe40003f06070 */
[----:B------:R-:W-:Y:S01]  /*6d70*/  PRMT R181, R151, 0x7632, R181 ;  /* 0x0000763297b57816 */ /* 0x000fe200000000b5 */
[----:B------:R-:W-:Y:S01]  /*6d80*/  @P5 FFMA.FTZ R180, R221, R180, UR10 ;  /* 0x0000000addb45e23 */ /* 0x000fe200080100b4 */
[----:B------:R-:W-:Y:S02]  /*6d90*/  ISETP.GE.U32.AND.EX P0, PT, R189, 0x1000000, PT, P0 ;  /* 0x01000000bd00780c */ /* 0x000fe40003f06100 */
[----:B------:R-:W-:Y:S01]  /*6da0*/  MOV R186, RZ ;  /* 0x000000ff00ba7202 */ /* 0x000fe20000000f00 */
[----:B------:R-:W-:-:S02]  /*6db0*/  IMAD.U32 R181, R181, 0x10000, RZ ;  /* 0x00010000b5b57824 */ /* 0x000fc400078e00ff */
        /* <DEDUP_REMOVED lines=12> */
[----:B------:R-:W-:Y:S01]  /*6e80*/  PRMT R155, R155, 0x5410, R181 ;  /* 0x000054109b9b7816 */ /* 0x000fe200000000b5 */
[----:B------:R-:W-:Y:S06]  /*6e90*/  BRA `(.L_x_1263) ;  /* 0x00000008009c7947 */ /* 0x000fec0003800000 */
.L_x_1275:
[----:B------:R-:W2:Y:S04]  /*6ea0*/  LDL R181, [R1+0x4] ;  /* 0x0000040001b57983 */ /* 0x000ea80000100800 */
[----:B------:R-:W3:Y:S01]  /*6eb0*/  LDL R180, [R1] ;  /* 0x0000000001b47983 */ /* 0x000ee20000100800 */
[----:B------:R-:W-:Y:S02]  /*6ec0*/  PLOP3.LUT P5, PT, PT, PT, UP2, 0x80, 0x8 ;  /* 0x000000000008781c */ /* 0x000fe40003faf028 */
[----:B------:R-:W-:Y:S02]  /*6ed0*/  MOV R73, UR8 ;  /* 0x0000000800497c02 */ /* 0x000fe40008000f00 */
[----:B------:R-:W-:Y:S02]  /*6ee0*/  ISETP.LT.AND P0, PT, RZ, UR33, PT ;  /* 0x00000021ff007c0c */ /* 0x000fe4000bf01270 */
[----:B------:R-:W-:-:S02]  /*6ef0*/  MOV R74, UR8 ;  /* 0x00000008004a7c02 */ /* 0x000fc40008000f00 */
[----:B-----5:R-:W-:-:S05]  /*6f00*/  PRMT R72, R148, 0x7632, R72 ;  /* 0x0000763294487816 */ /* 0x020fca0000000048 */
[----:B------:R-:W-:Y:S01]  /*6f10*/  @P5 FFMA.FTZ R73, R0, R73, UR10 ;  /* 0x0000000a00495e23 */ /* 0x000fe20008010049 */
[----:B------:R-:W-:Y:S01]  /*6f20*/  PLOP3.LUT P5, PT, PT, PT, UP2, 0x80, 0x8 ;  /* 0x000000000008781c */ /* 0x000fe20003faf028 */
[----:B------:R-:W-:-:S12]  /*6f30*/  IMAD.U32 R72, R72, 0x10000, RZ ;  /* 0x0001000048487824 */ /* 0x000fd800078e00ff */
[----:B------:R-:W-:Y:S01]  /*6f40*/  @P5 FADD.FTZ R73, R5, -R73 ;  /* 0x8000004905495221 */ /* 0x000fe20000010000 */
[----:B------:R-:W-:Y:S01]  /*6f50*/  PLOP3.LUT P5, PT, PT, PT, UP2, 0x80, 0x8 ;  /* 0x000000000008781c */ /* 0x000fe20003faf028 */
[----:B--2---:R-:W-:-:S04]  /*6f60*/  @P0 FFMA.FTZ R74, R181, R74, UR10 ;  /* 0x0000000ab54a0e23 */ /* 0x004fc8000801004a */
[----:B---3--:R-:W-:Y:S01]  /*6f70*/  @P0 FADD.FTZ R74, R180, -R74 ;  /* 0x8000004ab44a0221 */ /* 0x008fe20000010000 */
[----:B------:R-:W-:-:S03]  /*6f80*/  SHF.L.U32 R180, R148, 0x10, RZ ;  /* 0x0000001094b47819 */ /* 0x000fc600000006ff */
[----:B------:R-:W-:-:S04]  /*6f90*/  @P0 FFMA.FTZ R72, R74, UR32, R72 ;  /* 0x000000204a480c23 */ /* 0x000fc80008010048 */
[----:B------:R-:W-:Y:S01]  /*6fa0*/  @P5 FFMA.FTZ R180, R73, UR32, R180 ;  /* 0x0000002049b45c23 */ /* 0x000fe200080100b4 */
[----:B------:R-:W-:Y:S06]  /*6fb0*/  BRA.U !UP3, `(.L_x_1283) ;  /* 0x000000010b307547 */ /* 0x000fec000b800000 */
[----:B------:R-:W-:Y:S01]  /*6fc0*/  LOP3.LUT P5, RZ, R188, 0xff, RZ, 0xc0, !PT ;  /* 0x000000ffbcff7812 */ /* 0x000fe200078ac0ff */
[----:B------:R-:W-:Y:S01]  /*6fd0*/  FMUL.FTZ R73, R180, UR23 ;  /* 0x00000017b4497c20 */ /* 0x000fe20008410000 */
[----:B------:R-:W-:-:S03]  /*6fe0*/  MOV R74, RZ ;  /* 0x000000ff004a7202 */ /* 0x000fc60000000f00 */
[----:B------:R-:W-:-:S08]  /*6ff0*/  FMUL.FTZ R73, R73, UR22 ;  /* 0x0000001649497c20 */ /* 0x000fd00008410000 */
[----:B------:R-:W-:-:S05]  /*7000*/  @P5 SHF.L.U32 R75, R160, 0x10, RZ ;  /* 0x00000010a04b5819 */ /* 0x000fca00000006ff */
[----:B------:R-:W-:Y:S01]  /*7010*/  @P5 FMUL.FTZ R74, R75, R73 ;  /* 0x000000494b4a5220 */ /* 0x000fe20000410000 */
[----:B------:R-:W-:-:S03]  /*7020*/  @P5 SHF.L.U32 R75, R36, 0x10, RZ ;  /* 0x00000010244b5819 */ /* 0x000fc600000006ff */
[----:B------:R-:W-:Y:S01]  /*7030*/  FADD.FTZ R108, R108, R74 ;  /* 0x0000004a6c6c7221 */ /* 0x000fe20000010000 */
[----:B------:R-:W-:Y:S02]  /*7040*/  HFMA2 R74, -RZ, RZ, 0, 0 ;  /* 0x00000000ff4a7431 */ /* 0x000fe400000001ff */
[----:B------:R-:W-:-:S05]  /*7050*/  @P5 FMUL.FTZ R74, R75, R73 ;  /* 0x000000494b4a5220 */ /* 0x000fca0000410000 */
[----:B------:R-:W-:-:S04]  /*7060*/  F2FP.BF16.F32.PACK_AB R74, RZ, R74 ;  /* 0x0000004aff4a723e */ /* 0x000fc800000010ff */
[----:B------:R-:W-:-:S07]  /*7070*/  PRMT R152, R74, 0x7610, R152 ;  /* 0x000076104a987816 */ /* 0x000fce0000000098 */
.L_x_1283:
[----:B------:R-:W-:Y:S05]  /*7080*/  BRA.U !UP3, `(.L_x_1284) ;  /* 0x000000010b387547 */ /* 0x000fea000b800000 */
[----:B------:R-:W2:Y:S01]  /*7090*/  LDL R181, [R1+0xe4] ;  /* 0x0000e40001b57983 */ /* 0x000ea20000100800 */
[----:B------:R-:W-:Y:S01]  /*70a0*/  LOP3.LUT P5, RZ, R188, 0xff00, RZ, 0xc0, !PT ;  /* 0x0000ff00bcff7812 */ /* 0x000fe200078ac0ff */
[----:B------:R-:W-:Y:S01]  /*70b0*/  FMUL.FTZ R73, R72, UR23 ;  /* 0x0000001748497c20 */ /* 0x000fe20008410000 */
[----:B------:R-:W-:-:S03]  /*70c0*/  IMAD.MOV.U32 R75, RZ, RZ, RZ ;  /* 0x000000ffff4b7224 */ /* 0x000fc600078e00ff */
[----:B------:R-:W-:-:S08]  /*70d0*/  FMUL.FTZ R73, R73, UR22 ;  /* 0x0000001649497c20 */ /* 0x000fd00008410000 */
[----:B------:R-:W-:-:S04]  /*70e0*/  @P5 PRMT R74, R160, 0x7632, R74 ;  /* 0x00007632a04a5816 */ /* 0x000fc8000000004a */
[----:B------:R-:W-:-:S05]  /*70f0*/  @P5 SHF.L.U32 R74, R74, 0x10, RZ ;  /* 0x000000104a4a5819 */ /* 0x000fca00000006ff */
[----:B------:R-:W-:Y:S01]  /*7100*/  @P5 FMUL.FTZ R75, R73, R74 ;  /* 0x0000004a494b5220 */ /* 0x000fe20000410000 */
[----:B------:R-:W-:-:S03]  /*7110*/  MOV R74, RZ ;  /* 0x000000ff004a7202 */ /* 0x000fc60000000f00 */
[----:B------:R-:W-:Y:S01]  /*7120*/  FADD.FTZ R109, R109, R75 ;  /* 0x0000004b6d6d7221 */ /* 0x000fe20000010000 */
[----:B--2---:R-:W-:-:S05]  /*7130*/  @P5 SHF.L.U32 R75, R181, 0x10, RZ ;  /* 0x00000010b54b5819 */ /* 0x004fca00000006ff */
[----:B------:R-:W-:-:S05]  /*7140*/  @P5 FMUL.FTZ R74, R75, R73 ;  /* 0x000000494b4a5220 */ /* 0x000fca0000410000 */
[----:B------:R-:W-:-:S04]  /*7150*/  F2FP.BF16.F32.PACK_AB R74, RZ, R74 ;  /* 0x0000004aff4a723e */ /* 0x000fc800000010ff */
[----:B------:R-:W-:-:S07]  /*7160*/  PRMT R152, R152, 0x5410, R74 ;  /* 0x0000541098987816 */ /* 0x000fce000000004a */
.L_x_1284:
[----:B------:R-:W-:-:S05]  /*7170*/  MOV R73, UR8 ;  /* 0x0000000800497c02 */ /* 0x000fca0008000f00 */
[----:B------:R-:W-:-:S04]  /*7180*/  @P0 FFMA.FTZ R73, R14, R73, UR10 ;  /* 0x0000000a0e490e23 */ /* 0x000fc80008010049 */
[----:B------:R-:W-:Y:S01]  /*7190*/  @P0 FADD.FTZ R74, R15, -R73 ;  /* 0x800000490f4a0221 */ /* 0x000fe20000010000 */
[----:B------:R-:W-:-:S05]  /*71a0*/  SHF.L.U32 R73, R149, 0x10, RZ ;  /* 0x0000001095497819 */ /* 0x000fca00000006ff */
[----:B------:R-:W-:Y:S01]  /*71b0*/  @P0 FFMA.FTZ R73, R74, UR32, R73 ;  /* 0x000000204a490c23 */ /* 0x000fe20008010049 */
[----:B------:R-:W-:Y:S06]  /*71c0*/  BRA.U !UP3, `(.L_x_1285) ;  /* 0x000000010b307547 */ /* 0x000fec000b800000 */
[----:B------:R-:W-:Y:S01]  /*71d0*/  LOP3.LUT P5, RZ, R188, 0xff0000, RZ, 0xc0, !PT ;  /* 0x00ff0000bcff7812 */ /* 0x000fe200078ac0ff */
[----:B------:R-:W-:Y:S01]  /*71e0*/  FMUL.FTZ R74, R73, UR23 ;  /* 0x00000017494a7c20 */ /* 0x000fe20008410000 */
[----:B------:R-:W-:-:S03]  /*71f0*/  HFMA2 R75, -RZ, RZ, 0, 0 ;  /* 0x00000000ff4b7431 */ /* 0x000fc600000001ff */
[----:B------:R-:W-:-:S08]  /*7200*/  FMUL.FTZ R74, R74, UR22 ;  /* 0x000000164a4a7c20 */ /* 0x000fd00008410000 */
[----:B------:R-:W-:-:S05]  /*7210*/  @P5 SHF.L.U32 R181, R161, 0x10, RZ ;  /* 0x00000010a1b55819 */ /* 0x000fca00000006ff */
[----:B------:R-:W-:Y:S01]  /*7220*/  @P5 FMUL.FTZ R75, R181, R74 ;  /* 0x0000004ab54b5220 */ /* 0x000fe20000410000 */
[----:B------:R-:W-:-:S03]  /*7230*/  @P5 SHF.L.U32 R181, R37, 0x10, RZ ;  /* 0x0000001025b55819 */ /* 0x000fc600000006ff */
[----:B------:R-:W-:Y:S01]  /*7240*/  FADD.FTZ R110, R110, R75 ;  /* 0x0000004b6e6e7221 */ /* 0x000fe20000010000 */
[----:B------:R-:W-:Y:S02]  /*7250*/  IMAD.MOV.U32 R75, RZ, RZ, RZ ;  /* 0x000000ffff4b7224 */ /* 0x000fe400078e00ff */
[----:B------:R-:W-:-:S05]  /*7260*/  @P5 FMUL.FTZ R75, R181, R74 ;  /* 0x0000004ab54b5220 */ /* 0x000fca0000410000 */
[----:B------:R-:W-:-:S04]  /*7270*/  F2FP.BF16.F32.PACK_AB R75, RZ, R75 ;  /* 0x0000004bff4b723e */ /* 0x000fc800000010ff */
[----:B------:R-:W-:-:S07]  /*7280*/  PRMT R153, R75, 0x7610, R153 ;  /* 0x000076104b997816 */ /* 0x000fce0000000099 */
.L_x_1285:
        /* <DEDUP_REMOVED lines=8> */
[----:B------:R-:W-:Y:S01]  /*7310*/  LOP3.LUT P5, RZ, R188, 0xff000000, RZ, 0xc0, !PT ;  /* 0xff000000bcff7812 */ /* 0x000fe200078ac0ff */
[----:B------:R-:W-:Y:S01]  /*7320*/  FMUL.FTZ R74, R181, UR23 ;  /* 0x00000017b54a7c20 */ /* 0x000fe20008410000 */
[----:B------:R-:W-:-:S03]  /*7330*/  MOV R186, RZ ;  /* 0x000000ff00ba7202 */ /* 0x000fc60000000f00 */
[----:B------:R-:W-:-:S08]  /*7340*/  FMUL.FTZ R74, R74, UR22 ;  /* 0x000000164a4a7c20 */ /* 0x000fd00008410000 */
[----:B------:R-:W-:-:S04]  /*7350*/  @P5 PRMT R75, R161, 0x7632, R75 ;  /* 0x00007632a14b5816 */ /* 0x000fc8000000004b */
[----:B------:R-:W-:-:S05]  /*7360*/  @P5 SHF.L.U32 R75, R75, 0x10, RZ ;  /* 0x000000104b4b5819 */ /* 0x000fca00000006ff */
[----:B------:R-:W-:Y:S01]  /*7370*/  @P5 FMUL.FTZ R186, R74, R75 ;  /* 0x0000004b4aba5220 */ /* 0x000fe20000410000 */
[----:B------:R-:W-:-:S03]  /*7380*/  HFMA2 R75, -RZ, RZ, 0, 0 ;  /* 0x00000000ff4b7431 */ /* 0x000fc600000001ff */
[----:B------:R-:W-:Y:S01]  /*7390*/  FADD.FTZ R111, R111, R186 ;  /* 0x000000ba6f6f7221 */ /* 0x000fe20000010000 */
[----:B--2---:R-:W-:-:S04]  /*73a0*/  @P5 IMAD.U32 R186, R187, 0x10000, RZ ;  /* 0x00010000bbba5824 */ /* 0x004fc800078e00ff */
[----:B------:R-:W-:-:S05]  /*73b0*/  @P5 FMUL.FTZ R75, R186, R74 ;  /* 0x0000004aba4b5220 */ /* 0x000fca0000410000 */
[----:B------:R-:W-:-:S04]  /*73c0*/  F2FP.BF16.F32.PACK_AB R75, RZ, R75 ;  /* 0x0000004bff4b723e */ /* 0x000fc800000010ff */
[----:B------:R-:W-:-:S07]  /*73d0*/  PRMT R153, R153, 0x5410, R75 ;  /* 0x0000541099997816 */ /* 0x000fce000000004b */
.L_x_1286:
        /* <DEDUP_REMOVED lines=18> */
.L_x_1287:
[----:B------:R-:W-:Y:S01]  /*7500*/  IMAD.U32 R75, RZ, RZ, UR8 ;  /* 0x00000008ff4b7e24 */ /* 0x000fe2000f8e00ff */
        /* <DEDUP_REMOVED lines=20> */
.L_x_1288:
[----:B------:R-:W-:Y:S02]  /*7650*/  MOV R75, UR8 ;  /* 0x00000008004b7c02 */ /* 0x000fe40008000f00 */
[----:B------:R-:W-:Y:S02]  /*7660*/  F2FP.BF16.F32.PACK_AB R73, R181, R73 ;  /* 0x00000049b549723e */ /* 0x000fe400000010ff */
[----:B------:R-:W-:Y:S01]  /*7670*/  MOV R181, UR8 ;  /* 0x0000000800b57c02 */ /* 0x000fe20008000f00 */
[----:B------:R-:W-:Y:S01]  /*7680*/  @P0 FFMA.FTZ R75, R204, R75, UR10 ;  /* 0x0000000acc4b0e23 */ /* 0x000fe2000801004b */
[----:B------:R-:W-:Y:S02]  /*7690*/  F2FP.BF16.F32.PACK_AB R72, R72, R180 ;  /* 0x000000b44848723e */ /* 0x000fe400000010ff */
[----:B------:R-:W-:Y:S01]  /*76a0*/  PRMT R180, R151, 0x7632, R180 ;  /* 0x0000763297b47816 */ /* 0x000fe200000000b4 */
[----:B------:R-:W-:Y:S01]  /*76b0*/  @P0 FFMA.FTZ R181, R221, R181, UR10 ;  /* 0x0000000addb50e23 */ /* 0x000fe200080100b5 */
[----:B------:R-:W-:Y:S01]  /*76c0*/  @P0 FADD.FTZ R187, R205, -R75 ;  /* 0x8000004bcdbb0221 */ /* 0x000fe20000010000 */
[----:B------:R-:W-:Y:S01]  /*76d0*/  IMAD.U32 R75, R151, 0x10000, RZ ;  /* 0x00010000974b7824 */ /* 0x000fe200078e00ff */
[----:B------:R-:W-:Y:S01]  /*76e0*/  SHF.L.U32 R180, R180, 0x10, RZ ;  /* 0x00000010b4b47819 */ /* 0x000fe200000006ff */
[----:B------:R-:W-:Y:S01]  /*76f0*/  @P0 FADD.FTZ R181, R218, -R181 ;  /* 0x800000b5dab50221 */ /* 0x000fe20000010000 */
[----:B------:R-:W-:Y:S01]  /*7700*/  F2FP.BF16.F32.PACK_AB R74, R186, R74 ;  /* 0x0000004aba4a723e */ /* 0x000fe200000010ff */
[----:B------:R-:W-:-:S02]  /*7710*/  @P0 FFMA.FTZ R75, R187, UR32, R75 ;  /* 0x00000020bb4b0c23 */ /* 0x000fc4000801004b */
        /* <DEDUP_REMOVED lines=14> */
.L_x_1289:
[----:B------:R-:W-:Y:S01]  /*7800*/  F2FP.BF16.F32.PACK_AB R75, R180, R75 ;  /* 0x0000004bb44b723e */ /* 0x000fe200000010ff */
[----:B------:R-:W-:Y:S06]  /*7810*/  BRA.U !UP3, `(.L_x_1263) ;  /* 0x000000010b3c7547 */ /* 0x000fec000b800000 */
[----:B------:R-:W2:Y:S01]  /*7820*/  LDL R187, [R1+0xf0] ;  /* 0x0000f00001bb7983 */ /* 0x000ea20000100800 */
[----:B------:R-:W-:Y:S01]  /*7830*/  ISETP.GE.U32.AND P0, PT, R188, RZ, PT ;  /* 0x000000ffbc00720c */ /* 0x000fe20003f06070 */
[----:B------:R-:W-:Y:S01]  /*7840*/  FMUL.FTZ R180, R180, UR23 ;  /* 0x00000017b4b47c20 */ /* 0x000fe20008410000 */
[----:B------:R-:W-:Y:S02]  /*7850*/  MOV R186, RZ ;  /* 0x000000ff00ba7202 */ /* 0x000fe40000000f00 */
[----:B------:R-:W-:Y:S01]  /*7860*/  ISETP.GE.U32.AND.EX P0, PT, R189, 0x1000000, PT, P0 ;  /* 0x01000000bd00780c */ /* 0x000fe20003f06100 */
[----:B------:R-:W-:-:S12]  /*7870*/  FMUL.FTZ R180, R180, UR22 ;  /* 0x00000016b4b47c20 */ /* 0x000fd80008410000 */
[----:B------:R-:W-:-:S05]  /*7880*/  @P0 PRMT R181, R163, 0x7632, R181 ;  /* 0x00007632a3b50816 */ /* 0x000fca00000000b5 */
[----:B------:R-:W-:-:S04]  /*7890*/  @P0 IMAD.U32 R181, R181, 0x10000, RZ ;  /* 0x00010000b5b50824 */ /* 0x000fc800078e00ff */
[----:B------:R-:W-:Y:S01]  /*78a0*/  @P0 FMUL.FTZ R186, R180, R181 ;  /* 0x000000b5b4ba0220 */ /* 0x000fe20000410000 */
[----:B------:R-:W-:-:S03]  /*78b0*/  HFMA2 R181, -RZ, RZ, 0, 0 ;  /* 0x00000000ffb57431 */ /* 0x000fc600000001ff */
[----:B------:R-:W-:Y:S01]  /*78c0*/  FADD.FTZ R115, R115, R186 ;  /* 0x000000ba73737221 */ /* 0x000fe20000010000 */
[----:B--2---:R-:W-:-:S05]  /*78d0*/  @P0 SHF.L.U32 R186, R187, 0x10, RZ ;  /* 0x00000010bbba0819 */ /* 0x004fca00000006ff */
[----:B------:R-:W-:-:S05]  /*78e0*/  @P0 FMUL.FTZ R181, R186, R180 ;  /* 0x000000b4bab50220 */ /* 0x000fca0000410000 */
[----:B------:R-:W-:-:S04]  /*78f0*/  F2FP.BF16.F32.PACK_AB R181, RZ, R181 ;  /* 0x000000b5ffb5723e */ /* 0x000fc800000010ff */
[----:B------:R-:W-:-:S07]  /*7900*/  PRMT R155, R155, 0x5410, R181 ;  /* 0x000054109b9b7816 */ /* 0x000fce00000000b5 */
.L_x_1263:
[----:B------:R-:W-:Y:S01]  /*7910*/  ISETP.NE.U32.AND P0, PT, R184, RZ, PT ;  /* 0x000000ffb800720c */ /* 0x000fe20003f05070 */
[----:B------:R-:W0:Y:S01]  /*7920*/  @UP3 LDCU.64 UR6, c[0x0][0x468] ;  /* 0x00008d00ff0637ac */ /* 0x000e220008000a00 */
[----:B------:R-:W-:Y:S02]  /*7930*/  PLOP3.LUT P5, PT, PT, PT, UP3, 0x80, 0x8 ;  /* 0x000000000008781c */ /* 0x000fe40003faf038 */
[----:B------:R-:W-:-:S13]  /*7940*/  ISETP.NE.AND.EX P0, PT, R185, RZ, PT, P0 ;  /* 0x000000ffb900720c */ /* 0x000fda0003f05300 */
[----:B------:R-:W1:Y:S02]  /*7950*/  @P0 LDC.64 R180, c[0x0][0x478] ;  /* 0x00011e00ffb40b82 */ /* 0x000e640000000a00 */
[C---:B-1----:R-:W-:Y:S01]  /*7960*/  @P0 IMAD.WIDE.U32 R180, R183.reuse, 0x10, R180 ;  /* 0x00000010b7b40825 */ /* 0x042fe200078e00b4 */
[----:B------:R-:W-:-:S04]  /*7970*/  IADD3 R183, PT, PT, R183, 0x80, RZ ;  /* 0x00000080b7b77810 */ /* 0x000fc80007ffe0ff */
[----:B------:R1:W-:Y:S01]  /*7980*/  @P0 STG.E.128 desc[UR20][R180.64], R72 ;  /* 0x00000048b4000986 */ /* 0x0003e2000c101d14 */
[----:B------:R-:W-:Y:S02]  /*7990*/  PLOP3.LUT P0, PT, PT, PT, UP3, 0x80, 0x8 ;  /* 0x000000000008781c */ /* 0x000fe40003f0f038 */
[----:B-1----:R-:W-:-:S11]  /*79a0*/  MOV R180, 0x10 ;  /* 0x0000001000b47802 */ /* 0x002fd60000000f00 */
[C---:B0-----:R-:W-:Y:S01]  /*79b0*/  @P0 IMAD.WIDE.U32 R180, R182.reuse, R180, UR6 ;  /* 0x00000006b6b40e25 */ /* 0x041fe2000f8e00b4 */
[----:B------:R-:W-:-:S04]  /*79c0*/  IADD3 R182, PT, PT, R182, 0x80, RZ ;  /* 0x00000080b6b67810 */ /* 0x000fc80007ffe0ff */
[----:B------:R0:W-:Y:S03]  /*79d0*/  @P5 STG.E.128 desc[UR20][R180.64], R152 ;  /* 0x00000098b4005986 */ /* 0x0001e6000c101d14 */
.L_x_1224:
[----:B------:R-:W-:Y:S05]  /*79e0*/  BSYNC.RECONVERGENT B0 ;  /* 0x0000000000007941 */ /* 0x000fea0003800200 */
.L_x_1223:
[----:B------:R-:W-:Y:S04]  /*79f0*/  BSSY.RECONVERGENT B0, `(.L_x_1290) ;  /* 0x000032e000007945 */ /* 0x000fe80003800200 */
[----:B------:R-:W-:Y:S05]  /*7a00*/  @!P3 BRA `(.L_x_1291) ;  /* 0x0000003000b0b947 */ /* 0x000fea0003800000 */
[----:B------:R-:W-:-:S04]  /*7a10*/  UISETP.NE.U32.AND UP0, UPT, UR24, URZ, UPT ;  /* 0x000000ff1800728c */ /* 0x000fc8000bf05070 */
[----:B------:R-:W-:Y:S01]  /*7a20*/  UISETP.NE.AND.EX UP0, UPT, UR25, URZ, UPT, UP0 ;  /* 0x000000ff1900728c */ /* 0x000fe2000bf05300 */
[----:B------:R-:W-:Y:S10]  /*7a30*/  BRA.U !UP3, `(.L_x_1292) ;  /* 0x000000010b0c7547 */ /* 0x000ff4000b800000 */
[----:B-----5:R-:W1:Y:S02]  /*7a40*/  LDC.64 R160, c[0x0][0x390] ;  /* 0x0000e400ffa07b82 */ /* 0x020e640000000a00 */
[----:B-1----:R-:W-:-:S06]  /*7a50*/  IMAD.WIDE.U32 R160, R182, 0x10, R160 ;  /* 0x00000010b6a07825 */ /* 0x002fcc00078e00a0 */
[----:B------:R-:W5:Y:S02]  /*7a60*/  LDG.E.128 R160, desc[UR20][R160.64] ;  /* 0x00000014a0a07981 */ /* 0x000f64000c1e1d00 */
.L_x_1292:
[----:B------:R-:W-:Y:S05]  /*7a70*/  BRA.U !UP0, `(.L_x_1293) ;  /* 0x0000001508187547 */ /* 0x000fea000b800000 */
[----:B------:R-:W-:-:S04]  /*7a80*/  UISETP.NE.U32.AND UP0, UPT, UR26, URZ, UPT ;  /* 0x000000ff1a00728c */ /* 0x000fc8000bf05070 */
[----:B------:R-:W-:-:S06]  /*7a90*/  UISETP.NE.AND.EX UP0, UPT, UR27, URZ, UPT, UP0 ;  /* 0x000000ff1b00728c */ /* 0x000fcc000bf05300 */
[----:B------:R-:W-:-:S13]  /*7aa0*/  PLOP3.LUT P5, PT, PT, PT, UP0, 0x80, 0x8 ;  /* 0x000000000008781c */ /* 0x000fda0003faf008 */
[----:B------:R-:W-:Y:S05]  /*7ab0*/  @!P5 BRA `(.L_x_1294) ;  /* 0x00000008008cd947 */ /* 0x000fea0003800000 */
[----:B------:R-:W-:Y:S01]  /*7ac0*/  ISETP.LT.AND P0, PT, RZ, UR33, PT ;  /* 0x00000021ff007c0c */ /* 0x000fe2000bf01270 */
[----:B------:R-:W-:Y:S01]  /*7ad0*/  IMAD.U32 R74, RZ, RZ, UR8 ;  /* 0x00000008ff4a7e24 */ /* 0x000fe2000f8e00ff */
[----:B------:R-:W-:Y:S02]  /*7ae0*/  MOV R73, UR8 ;  /* 0x0000000800497c02 */ /* 0x000fe40008000f00 */
[C---:B-----5:R-:W-:Y:S02]  /*7af0*/  PRMT R72, R28.reuse, 0x7632, R72 ;  /* 0x000076321c487816 */ /* 0x060fe40000000048 */
[----:B0-----:R-:W-:Y:S02]  /*7b00*/  SHF.L.U32 R180, R28, 0x10, RZ ;  /* 0x000000101cb47819 */ /* 0x001fe400000006ff */
[----:B------:R-:W-:-:S05]  /*7b10*/  SHF.L.U32 R72, R72, 0x10, RZ ;  /* 0x0000001048487819 */ /* 0x000fca00000006ff */
[----:B------:R-:W-:Y:S01]  /*7b20*/  @P0 FFMA.FTZ R74, R233, R74, UR10 ;  /* 0x0000000ae94a0e23 */ /* 0x000fe2000801004a */
[----:B------:R-:W-:-:S03]  /*7b30*/  @P0 FFMA.FTZ R73, R6, R73, UR10 ;  /* 0x0000000a06490e23 */ /* 0x000fc60008010049 */
[----:B------:R-:W-:Y:S01]  /*7b40*/  @P0 FADD.FTZ R74, R248, -R74 ;  /* 0x8000004af84a0221 */ /* 0x000fe20000010000 */
[----:B------:R-:W-:-:S03]  /*7b50*/  @P0 FADD.FTZ R73, R7, -R73 ;  /* 0x8000004907490221 */ /* 0x000fc60000010000 */
[----:B------:R-:W-:Y:S01]  /*7b60*/  @P0 FFMA.FTZ R72, R74, UR32, R72 ;  /* 0x000000204a480c23 */ /* 0x000fe20008010048 */
        /* <DEDUP_REMOVED lines=8> */
[----:B------:R-:W-:-:S03]  /*7bf0*/  @P6 IMAD.U32 R75, R44, 0x10000, RZ ;  /* 0x000100002c4b6824 */ /* 0x000fc600078e00ff */
[----:B------:R-:W-:Y:S01]  /*7c00*/  FADD.FTZ R116, R116, R74 ;  /* 0x0000004a74747221 */ /* 0x000fe20000010000 */
[----:B------:R-:W-:Y:S02]  /*7c10*/  HFMA2 R74, -RZ, RZ, 0, 0 ;  /* 0x00000000ff4a7431 */ /* 0x000fe400000001ff */
[----:B------:R-:W-:-:S05]  /*7c20*/  @P6 FMUL.FTZ R74, R73, R75 ;  /* 0x0000004b494a6220 */ /* 0x000fca0000410000 */
[----:B------:R-:W-:-:S04]  /*7c30*/  F2FP.BF16.F32.PACK_AB R74, RZ, R74 ;  /* 0x0000004aff4a723e */ /* 0x000fc800000010ff */
[----:B------:R-:W-:-:S07]  /*7c40*/  PRMT R152, R74, 0x7610, R152 ;  /* 0x000076104a987816 */ /* 0x000fce0000000098 */
.L_x_1295:
[----:B------:R-:W-:Y:S05]  /*7c50*/  BRA.U !UP3, `(.L_x_1296) ;  /* 0x000000010b387547 */ /* 0x000fea000b800000 */
        /* <DEDUP_REMOVED lines=14> */
.L_x_1296:
        /* <DEDUP_REMOVED lines=8> */
[----:B------:R-:W-:-:S03]  /*7dc0*/  IMAD.MOV.U32 R75, RZ, RZ, RZ ;  /* 0x000000ffff4b7224 */ /* 0x000fc600078e00ff */
[----:B------:R-:W-:-:S08]  /*7dd0*/  FMUL.FTZ R74, R74, UR22 ;  /* 0x000000164a4a7c20 */ /* 0x000fd00008410000 */
[----:B------:R-:W-:-:S05]  /*7de0*/  @P6 SHF.L.U32 R181, R161, 0x10, RZ ;  /* 0x00000010a1b56819 */ /* 0x000fca00000006ff */
[----:B------:R-:W-:Y:S01]  /*7df0*/  @P6 FMUL.FTZ R75, R181, R74 ;  /* 0x0000004ab54b6220 */ /* 0x000fe20000410000 */
[----:B------:R-:W-:-:S03]  /*7e00*/  @P6 SHF.L.U32 R181, R45, 0x10, RZ ;  /* 0x000000102db56819 */ /* 0x000fc600000006ff */
[----:B------:R-:W-:Y:S01]  /*7e10*/  FADD.FTZ R118, R118, R75 ;  /* 0x0000004b76767221 */ /* 0x000fe20000010000 */
[----:B------:R-:W-:Y:S01]  /*7e20*/  MOV R75, RZ ;  /* 0x000000ff004b7202 */ /* 0x000fe20000000f00 */
[----:B------:R-:W-:-:S05]  /*7e30*/  @P6 FMUL.FTZ R75, R74, R181 ;  /* 0x000000b54a4b6220 */ /* 0x000fca0000410000 */
[----:B------:R-:W-:-:S04]  /*7e40*/  F2FP.BF16.F32.PACK_AB R75, RZ, R75 ;  /* 0x0000004bff4b723e */ /* 0x000fc800000010ff */
[----:B------:R-:W-:-:S07]  /*7e50*/  PRMT R153, R75, 0x7610, R153 ;  /* 0x000076104b997816 */ /* 0x000fce0000000099 */
.L_x_1297:
        /* <DEDUP_REMOVED lines=21> */
.L_x_1298:
        /* <DEDUP_REMOVED lines=18> */
.L_x_1299:
        /* <DEDUP_REMOVED lines=10> */
[----:B------:R-:W-:-:S03]  /*8170*/  HFMA2 R186, -RZ, RZ, 0, 0 ;  /* 0x00000000ffba7431 */ /* 0x000fc600000001ff */
[----:B------:R-:W-:-:S08]  /*8180*/  FMUL.FTZ R75, R75, UR22 ;  /* 0x000000164b4b7c20 */ /* 0x000fd00008410000 */
[----:B------:R-:W-:-:S04]  /*8190*/  @P6 PRMT R185, R162, 0x7632, R185 ;  /* 0x00007632a2b96816 */ /* 0x000fc800000000b9 */
[----:B------:R-:W-:-:S05]  /*81a0*/  @P6 SHF.L.U32 R185, R185, 0x10, RZ ;  /* 0x00000010b9b96819 */ /* 0x000fca00000006ff */
[----:B------:R-:W-:Y:S01]  /*81b0*/  @P6 FMUL.FTZ R186, R75, R185 ;  /* 0x000000b94bba6220 */ /* 0x000fe20000410000 */
[----:B------:R-:W-:-:S03]  /*81c0*/  MOV R185, RZ ;  /* 0x000000ff00b97202 */ /* 0x000fc60000000f00 */
[----:B------:R-:W-:Y:S01]  /*81d0*/  FADD.FTZ R121, R121, R186 ;  /* 0x000000ba79797221 */ /* 0x000fe20000010000 */
[----:B--2---:R-:W-:-:S04]  /*81e0*/  @P6 IMAD.U32 R186, R187, 0x10000, RZ ;  /* 0x00010000bbba6824 */ /* 0x004fc800078e00ff */
[----:B------:R-:W-:-:S05]  /*81f0*/  @P6 FMUL.FTZ R185, R75, R186 ;  /* 0x000000ba4bb96220 */ /* 0x000fca0000410000 */
[----:B------:R-:W-:-:S04]  /*8200*/  F2FP.BF16.F32.PACK_AB R75, RZ, R185 ;  /* 0x000000b9ff4b723e */ /* 0x000fc800000010ff */
[----:B------:R-:W-:-:S07]  /*8210*/  PRMT R154, R154, 0x5410, R75 ;  /* 0x000054109a9a7816 */ /* 0x000fce000000004b */
.L_x_1300:
        /* <DEDUP_REMOVED lines=8> */
[----:B------:R-:W-:-:S02]  /*82a0*/  SHF.L.U32 R75, R31, 0x10, RZ ;  /* 0x000000101f4b7819 */ /* 0x000fc400000006ff */
[----:B------:R-:W-:Y:S01]  /*82b0*/  SHF.L.U32 R180, R180, 0x10, RZ ;  /* 0x00000010b4b47819 */ /* 0x000fe200000006ff */
[----:B------:R-:W-:Y:S01]  /*82c0*/  @P0 FADD.FTZ R181, R217, -R181 ;  /* 0x800000b5d9b50221 */ /* 0x000fe20000010000 */
[----:B------:R-:W-:Y:S01]  /*82d0*/  F2FP.BF16.F32.PACK_AB R74, R184, R74 ;  /* 0x0000004ab84a723e */ /* 0x000fe200000010ff */
[----:B------:R-:W-:Y:S02]  /*82e0*/  @P0 FFMA.FTZ R75, R185, UR32, R75 ;  /* 0x00000020b94b0c23 */ /* 0x000fe4000801004b */
        /* <DEDUP_REMOVED lines=14> */
.L_x_1301:
        /* <DEDUP_REMOVED lines=18> */
.L_x_1294:
[----:B------:R-:W-:Y:S01]  /*84f0*/  ISETP.LT.AND P0, PT, RZ, UR33, PT ;  /* 0x00000021ff007c0c */ /* 0x000fe2000bf01270 */
[----:B------:R-:W-:-:S12]  /*8500*/  BRA.U !UP3, `(.L_x_1303) ;  /* 0x000000010b447547 */ /* 0x000fd8000b800000 */
[----:B0-----:R-:W-:Y:S01]  /*8510*/  MOV R180, UR8 ;  /* 0x0000000800b47c02 */ /* 0x001fe20008000f00 */
[----:B-----5:R-:W-:Y:S01]  /*8520*/  IMAD.U32 R181, R28, 0x10000, RZ ;  /* 0x000100001cb57824 */ /* 0x020fe200078e00ff */
[----:B------:R-:W-:-:S03]  /*8530*/  LOP3.LUT P6, RZ, R26, 0xff, RZ, 0xc0, !PT ;  /* 0x000000ff1aff7812 */ /* 0x000fc600078cc0ff */
        /* <DEDUP_REMOVED lines=14> */
.L_x_1303:
[----:B------:R-:W-:Y:S05]  /*8620*/  BRA.U !UP3, `(.L_x_1304) ;  /* 0x000000010b507547 */ /* 0x000fea000b800000 */
[----:B------:R-:W2:Y:S01]  /*8630*/  LDL R185, [R1+0xd4] ;  /* 0x0000d40001b97983 */ /* 0x000ea20000100800 */
[----:B0-----:R-:W-:Y:S02]  /*8640*/  MOV R180, UR8 ;  /* 0x0000000800b47c02 */ /* 0x001fe40008000f00 */
        /* <DEDUP_REMOVED lines=9> */
[----:B------:R-:W-:Y:S02]  /*86e0*/  FMUL.FTZ R180, R180, UR22 ;  /* 0x00000016b4b47c20 */ /* 0x000fe40008410000 */
        /* <DEDUP_REMOVED lines=8> */
.L_x_1304:
[----:B------:R-:W-:Y:S05]  /*8770*/  BRA.U !UP3, `(.L_x_1305) ;  /* 0x000000010b447547 */ /* 0x000fea000b800000 */
[----:B0-----:R-:W-:Y:S02]  /*8780*/  MOV R180, UR8 ;  /* 0x0000000800b47c02 */ /* 0x001fe40008000f00 */
[----:B-----5:R-:W-:Y:S02]  /*8790*/  SHF.L.U32 R181, R29, 0x10, RZ ;  /* 0x000000101db57819 */ /* 0x020fe400000006ff */
[----:B------:R-:W-:Y:S01]  /*87a0*/  LOP3.LUT P6, RZ, R26, 0xff0000, RZ, 0xc0, !PT ;  /* 0x00ff00001aff7812 */ /* 0x000fe200078cc0ff */
[----:B------:R-:W-:-:S04]  /*87b0*/  @P0 FFMA.FTZ R180, R16, R180, UR10 ;  /* 0x0000000a10b40e23 */ /* 0x000fc800080100b4 */
[----:B------:R-:W-:-:S04]  /*87c0*/  @P0 FADD.FTZ R180, R17, -R180 ;  /* 0x800000b411b40221 */ /* 0x000fc80000010000 */
[----:B------:R-:W-:-:S04]  /*87d0*/  @P0 FFMA.FTZ R181, R180, UR32, R181 ;  /* 0x00000020b4b50c23 */ /* 0x000fc800080100b5 */
[----:B------:R-:W-:Y:S01]  /*87e0*/  FMUL.FTZ R180, R181, UR23 ;  /* 0x00000017b5b47c20 */ /* 0x000fe20008410000 */
[----:B------:R-:W-:Y:S01]  /*87f0*/  @P6 IMAD.U32 R184, R161, 0x10000, RZ ;  /* 0x00010000a1b86824 */ /* 0x000fe200078e00ff */
[----:B------:R-:W-:Y:S02]  /*8800*/  MOV R181, RZ ;  /* 0x000000ff00b57202 */ /* 0x000fe40000000f00 */
        /* <DEDUP_REMOVED lines=8> */
.L_x_1305:
        /* <DEDUP_REMOVED lines=21> */
.L_x_1306:
[----:B------:R-:W-:Y:S05]  /*89e0*/  BRA.U !UP3, `(.L_x_1307) ;  /* 0x000000010b447547 */ /* 0x000fea000b800000 */
[----:B0-----:R-:W-:Y:S02]  /*89f0*/  MOV R180, UR8 ;  /* 0x0000000800b47c02 */ /* 0x001fe40008000f00 */
[----:B-----5:R-:W-:Y:S02]  /*8a00*/  LOP3.LUT P6, RZ, R27, 0xff, RZ, 0xc0, !PT ;  /* 0x000000ff1bff7812 */ /* 0x020fe400078cc0ff */
[----:B------:R-:W-:Y:S01]  /*8a10*/  SHF.L.U32 R181, R30, 0x10, RZ ;  /* 0x000000101eb57819 */ /* 0x000fe200000006ff */
[----:B------:R-:W-:-:S04]  /*8a20*/  @P0 FFMA.FTZ R180, R196, R180, UR10 ;  /* 0x0000000ac4b40e23 */ /* 0x000fc800080100b4 */
[----:B------:R-:W-:-:S04]  /*8a30*/  @P0 FADD.FTZ R180, R197, -R180 ;  /* 0x800000b4c5b40221 */ /* 0x000fc80000010000 */
[----:B------:R-:W-:Y:S02]  /*8a40*/  @P0 FFMA.FTZ R181, R180, UR32, R181 ;  /* 0x00000020b4b50c23 */ /* 0x000fe400080100b5 */
[----:B------:R-:W-:Y:S02]  /*8a50*/  @P6 SHF.L.U32 R184, R162, 0x10, RZ ;  /* 0x00000010a2b86819 */ /* 0x000fe400000006ff */
[----:B------:R-:W-:Y:S01]  /*8a60*/  FMUL.FTZ R180, R181, UR23 ;  /* 0x00000017b5b47c20 */ /* 0x000fe20008410000 */
[----:B------:R-:W-:-:S03]  /*8a70*/  HFMA2 R181, -RZ, RZ, 0, 0 ;  /* 0x00000000ffb57431 */ /* 0x000fc600000001ff */
[----:B------:R-:W-:-:S04]  /*8a80*/  FMUL.FTZ R180, R180, UR22 ;  /* 0x00000016b4b47c20 */ /* 0x000fc80008410000 */
[----:B------:R-:W-:Y:S01]  /*8a90*/  @P6 FMUL.FTZ R181, R184, R180 ;  /* 0x000000b4b8b56220 */ /* 0x000fe20000410000 */
[----:B------:R-:W-:-:S03]  /*8aa0*/  @P6 IMAD.U32 R184, R46, 0x10000, RZ ;  /* 0x000100002eb86824 */ /* 0x000fc600078e00ff */
[----:B------:R-:W-:Y:S01]  /*8ab0*/  FADD.FTZ R120, R120, R181 ;  /* 0x000000b578787221 */ /* 0x000fe20000010000 */
[----:B------:R-:W-:Y:S01]  /*8ac0*/  MOV R181, RZ ;  /* 0x000000ff00b57202 */ /* 0x000fe20000000f00 */
[----:B------:R-:W-:-:S05]  /*8ad0*/  @P6 FMUL.FTZ R181, R184, R180 ;  /* 0x000000b4b8b56220 */ /* 0x000fca0000410000 */
[----:B------:R-:W-:-:S04]  /*8ae0*/  F2FP.BF16.F32.PACK_AB R181, RZ, R181 ;  /* 0x000000b5ffb5723e */ /* 0x000fc800000010ff */
[----:B------:R-:W-:-:S07]  /*8af0*/  PRMT R154, R181, 0x7610, R154 ;  /* 0x00007610b59a7816 */ /* 0x000fce000000009a */
.L_x_1307:
[----:B------:R-:W-:Y:S05]  /*8b00*/  BRA.U !UP3, `(.L_x_1308) ;  /* 0x000000010b507547 */ /* 0x000fea000b800000 */
[----:B------:R-:W2:Y:S01]  /*8b10*/  LDL R185, [R1+0xdc] ;  /* 0x0000dc0001b97983 */ /* 0x000ea20000100800 */
[----:B0-----:R-:W-:Y:S01]  /*8b20*/  MOV R180, UR8 ;  /* 0x0000000800b47c02 */ /* 0x001fe20008000f00 */
        /* <DEDUP_REMOVED lines=18> */
.L_x_1308:
[----:B------:R-:W-:Y:S05]  /*8c50*/  BRA.U !UP3, `(.L_x_1309) ;  /* 0x000000010b447547 */ /* 0x000fea000b800000 */
[----:B0-----:R-:W-:Y:S01]  /*8c60*/  IMAD.U32 R180, RZ, RZ, UR8 ;  /* 0x00000008ffb47e24 */ /* 0x001fe2000f8e00ff */
        /* <DEDUP_REMOVED lines=16> */
.L_x_1309:
[----:B------:R-:W-:Y:S05]  /*8d70*/  BRA.U !UP3, `(.L_x_1302) ;  /* 0x0000001d0ba87547 */ /* 0x000fea000b800000 */
[----:B------:R-:W2:Y:S01]  /*8d80*/  LDL R185, [R1+0xe0] ;  /* 0x0000e00001b97983 */ /* 0x000ea20000100800 */
[----:B0-----:R-:W-:Y:S01]  /*8d90*/  MOV R180, UR8 ;  /* 0x0000000800b47c02 */ /* 0x001fe20008000f00 */
[----:B------:R-:W-:Y:S01]  /*8da0*/  HFMA2 R184, -RZ, RZ, 0, 0 ;  /* 0x00000000ffb87431 */ /* 0x000fe200000001ff */
[----:B-----5:R-:W-:-:S03]  /*8db0*/  PRMT R181, R31, 0x7632, R181 ;  /* 0x000076321fb57816 */ /* 0x020fc600000000b5 */
[----:B------:R-:W-:Y:S02]  /*8dc0*/  @P0 FFMA.FTZ R180, R214, R180, UR10 ;  /* 0x0000000ad6b40e23 */ /* 0x000fe400080100b4 */
[----:B------:R-:W-:Y:S02]  /*8dd0*/  IMAD.U32 R181, R181, 0x10000, RZ ;  /* 0x00010000b5b57824 */ /* 0x000fe400078e00ff */
[----:B------:R-:W-:-:S04]  /*8de0*/  @P0 FADD.FTZ R180, R217, -R180 ;  /* 0x800000b4d9b40221 */ /* 0x000fc80000010000 */
[----:B------:R-:W-:Y:S01]  /*8df0*/  @P0 FFMA.FTZ R181, R180, UR32, R181 ;  /* 0x00000020b4b50c23 */ /* 0x000fe200080100b5 */
[----:B------:R-:W-:-:S03]  /*8e00*/  ISETP.GE.U32.AND P0, PT, R26, RZ, PT ;  /* 0x000000ff1a00720c */ /* 0x000fc60003f06070 */
[----:B------:R-:W-:Y:S01]  /*8e10*/  FMUL.FTZ R180, R181, UR23 ;  /* 0x00000017b5b47c20 */ /* 0x000fe20008410000 */
[----:B------:R-:W-:-:S03]  /*8e20*/  ISETP.GE.U32.AND.EX P0, PT, R27, 0x1000000, PT, P0 ;  /* 0x010000001b00780c */ /* 0x000fc60003f06100 */
[----:B------:R-:W-:-:S10]  /*8e30*/  FMUL.FTZ R180, R180, UR22 ;  /* 0x00000016b4b47c20 */ /* 0x000fd40008410000 */
        /* <DEDUP_REMOVED lines=8> */
[----:B------:R-:W-:Y:S01]  /*8ec0*/  PRMT R155, R155, 0x5410, R181 ;  /* 0x000054109b9b7816 */ /* 0x000fe200000000b5 */
[----:B------:R-:W-:Y:S06]  /*8ed0*/  BRA `(.L_x_1302) ;  /* 0x0000001c00507947 */ /* 0x000fec0003800000 */
.L_x_1293:
[----:B------:R-:W-:-:S04]  /*8ee0*/  UISETP.NE.U32.AND UP0, UPT, UR26, URZ, UPT ;  /* 0x000000ff1a00728c */ /* 0x000fc8000bf05070 */
[----:B------:R-:W-:-:S06]  /*8ef0*/  UISETP.NE.AND.EX UP0, UPT, UR27, URZ, UPT, UP0 ;  /* 0x000000ff1b00728c */ /* 0x000fcc000bf05300 */
[----:B------:R-:W-:-:S13]  /*8f00*/  PLOP3.LUT P5, PT, PT, PT, UP0, 0x80, 0x8 ;  /* 0x000000000008781c */ /* 0x000fda0003faf008 */
[----:B------:R-:W-:Y:S05]  /*8f10*/  @!P5 BRA `(.L_x_1310) ;  /* 0x0000000800fcd947 */ /* 0x000fea0003800000 */
        /* <DEDUP_REMOVED lines=8> */
[----:B------:R-:W1:Y:S01]  /*8fa0*/  @P6 LDC.64 R72, c[0x0][0x408] ;  /* 0x00010200ff486b82 */ /* 0x000e620000000a00 */
[----:B------:R-:W-:Y:S02]  /*8fb0*/  @P6 IMAD.U32 R74, R160, 0x10000, RZ ;  /* 0x00010000a04a6824 */ /* 0x000fe400078e00ff */
[----:B-1----:R-:W-:-:S04]  /*8fc0*/  @P6 FMUL.FTZ R73, R73, R184 ;  /* 0x000000b849496220 */ /* 0x002fc80000410000 */
[----:B------:R-:W-:Y:S01]  /*8fd0*/  @P6 FMUL.FTZ R72, R73, R72 ;  /* 0x0000004849486220 */ /* 0x000fe20000410000 */
[----:B------:R-:W-:-:S03]  /*8fe0*/  HFMA2 R73, -RZ, RZ, 0, 0 ;  /* 0x00000000ff497431 */ /* 0x000fc600000001ff */
[----:B------:R-:W-:Y:S01]  /*8ff0*/  @P6 FMUL.FTZ R73, R74, R72 ;  /* 0x000000484a496220 */ /* 0x000fe20000410000 */
[----:B------:R-:W-:-:S03]  /*9000*/  @P6 SHF.L.U32 R74, R44, 0x10, RZ ;  /* 0x000000102c4a6819 */ /* 0x000fc600000006ff */
[----:B------:R-:W-:Y:S02]  /*9010*/  FADD.FTZ R116, R116, R73 ;  /* 0x0000004974747221 */ /* 0x000fe40000010000 */
[----:B------:R-:W1:Y:S02]  /*9020*/  @P6 LDC.64 R72, c[0x0][0x408] ;  /* 0x00010200ff486b82 */ /* 0x000e640000000a00 */
[----:B-1----:R-:W-:-:S04]  /*9030*/  @P6 FMUL.FTZ R73, R73, R184 ;  /* 0x000000b849496220 */ /* 0x002fc80000410000 */
[----:B------:R-:W-:Y:S01]  /*9040*/  @P6 FMUL.FTZ R72, R73, R72 ;  /* 0x0000004849486220 */ /* 0x000fe20000410000 */
[----:B------:R-:W-:-:S03]  /*9050*/  MOV R73, RZ ;  /* 0x000000ff00497202 */ /* 0x000fc60000000f00 */
[----:B------:R-:W-:-:S05]  /*9060*/  @P6 FMUL.FTZ R73, R74, R72 ;  /* 0x000000484a496220 */ /* 0x000fca0000410000 */
[----:B------:R-:W-:-:S04]  /*9070*/  F2FP.BF16.F32.PACK_AB R73, RZ, R73 ;  /* 0x00000049ff49723e */ /* 0x000fc800000010ff */
[----:B0-----:R-:W-:-:S07]  /*9080*/  PRMT R152, R73, 0x7610, R152 ;  /* 0x0000761049987816 */ /* 0x001fce0000000098 */
.L_x_1311:
[----:B------:R-:W-:-:S05]  /*9090*/  MOV R72, UR8 ;  /* 0x0000000800487c02 */ /* 0x000fca0008000f00 */
[----:B------:R-:W-:-:S04]  /*90a0*/  FFMA.FTZ R72, R233, R72, UR10 ;  /* 0x0000000ae9487e23 */ /* 0x000fc80008010048 */
[----:B------:R-:W-:-:S04]  /*90b0*/  FADD.FTZ R72, R248, -R72 ;  /* 0x80000048f8487221 */ /* 0x000fc80000010000 */
[----:B------:R-:W-:-:S05]  /*90c0*/  FMUL.FTZ R72, R72, UR32 ;  /* 0x0000002048487c20 */ /* 0x000fca0008410000 */
[----:B0-----:R-:W-:Y:S01]  /*90d0*/  FSEL R181, R72, RZ, P0 ;  /* 0x000000ff48b57208 */ /* 0x001fe20000000000 */
        /* <DEDUP_REMOVED lines=19> */
.L_x_1312:
        /* <DEDUP_REMOVED lines=22> */
.L_x_1313:
        /* <DEDUP_REMOVED lines=24> */
.L_x_1314:
        /* <DEDUP_REMOVED lines=22> */
.L_x_1315:
        /* <DEDUP_REMOVED lines=24> */
.L_x_1316:
        /* <DEDUP_REMOVED lines=30> */
.L_x_1317:
        /* <DEDUP_REMOVED lines=22> */
.L_x_1310:
[----:B------:R-:W-:Y:S05]  /*9b10*/  BRA.U !UP3, `(.L_x_1318) ;  /* 0x000000010b807547 */ /* 0x000fea000b800000 */
[----:B-----5:R-:W-:Y:S01]  /*9b20*/  LOP3.LUT P0, RZ, R26, 0xff, RZ, 0xc0, !PT ;  /* 0x000000ff1aff7812 */ /* 0x020fe2000780c0ff */
[----:B------:R-:W-:Y:S01]  /*9b30*/  BSSY.RECONVERGENT B1, `(.L_x_1319) ;  /* 0x000000d000017945 */ /* 0x000fe20003800200 */
[----:B0-----:R-:W-:-:S11]  /*9b40*/  HFMA2 R180, -RZ, RZ, 0, 0 ;  /* 0x00000000ffb47431 */ /* 0x001fd600000001ff */
        /* <DEDUP_REMOVED lines=11> */
.L_x_1320:
[----:B------:R-:W-:Y:S05]  /*9c00*/  BSYNC.RECONVERGENT B1 ;  /* 0x0000000000017941 */ /* 0x000fea0003800200 */
.L_x_1319:
[----:B------:R-:W-:Y:S01]  /*9c10*/  BSSY.RECONVERGENT B1, `(.L_x_1321) ;  /* 0x000000e000017945 */ /* 0x000fe20003800200 */
[----:B------:R-:W-:Y:S01]  /*9c20*/  FADD.FTZ R116, R116, R180 ;  /* 0x000000b474747221 */ /* 0x000fe20000010000 */
[----:B------:R-:W-:Y:S02]  /*9c30*/  MOV R180, RZ ;  /* 0x000000ff00b47202 */ /* 0x000fe40000000f00 */
[----:B------:R-:W-:Y:S05]  /*9c40*/  @!P0 BRA `(.L_x_1322) ;  /* 0x0000000000288947 */ /* 0x000fea0003800000 */
[----:B------:R-:W-:Y:S01]  /*9c50*/  IMAD.U32 R180, RZ, RZ, UR8 ;  /* 0x00000008ffb47e24 */ /* 0x000fe2000f8e00ff */
        /* <DEDUP_REMOVED lines=9> */
.L_x_1322:
[----:B------:R-:W-:Y:S05]  /*9cf0*/  BSYNC.RECONVERGENT B1 ;  /* 0x0000000000017941 */ /* 0x000fea0003800200 */
.L_x_1321:
[----:B------:R-:W-:-:S04]  /*9d00*/  F2FP.BF16.F32.PACK_AB R180, RZ, R180 ;  /* 0x000000b4ffb4723e */ /* 0x000fc800000010ff */
[----:B------:R-:W-:-:S07]  /*9d10*/  PRMT R152, R180, 0x7610, R152 ;  /* 0x00007610b4987816 */ /* 0x000fce0000000098 */
.L_x_1318:
[----:B------:R-:W-:Y:S05]  /*9d20*/  BRA.U !UP3, `(.L_x_1323) ;  /* 0x000000010b887547 */ /* 0x000fea000b800000 */
[----:B-----5:R-:W-:Y:S01]  /*9d30*/  LOP3.LUT P0, RZ, R26, 0xff00, RZ, 0xc0, !PT ;  /* 0x0000ff001aff7812 */ /* 0x020fe2000780c0ff */
[----:B------:R-:W-:Y:S01]  /*9d40*/  BSSY.RECONVERGENT B1, `(.L_x_1324) ;  /* 0x000000e000017945 */ /* 0x000fe20003800200 */
[----:B0-----:R-:W-:-:S11]  /*9d50*/  HFMA2 R180, -RZ, RZ, 0, 0 ;  /* 0x00000000ffb47431 */ /* 0x001fd600000001ff */
        /* <DEDUP_REMOVED lines=12> */
.L_x_1325:
[----:B------:R-:W-:Y:S05]  /*9e20*/  BSYNC.RECONVERGENT B1 ;  /* 0x0000000000017941 */ /* 0x000fea0003800200 */
.L_x_1324:
        /* <DEDUP_REMOVED lines=13> */
[----:B--2---:R-:W-:-:S04]  /*9f00*/  IMAD.U32 R181, R181, 0x10000, RZ ;  /* 0x00010000b5b57824 */ /* 0x004fc800078e00ff */
[----:B------:R-:W-:-:S07]  /*9f10*/  FMUL.FTZ R180, R181, R180 ;  /* 0x000000b4b5b47220 */ /* 0x000fce0000410000 */
.L_x_1327:
[----:B------:R-:W-:Y:S05]  /*9f20*/  BSYNC.RECONVERGENT B1 ;  /* 0x0000000000017941 */ /* 0x000fea0003800200 */
.L_x_1326:
[----:B------:R-:W-:-:S04]  /*9f30*/  F2FP.BF16.F32.PACK_AB R180, RZ, R180 ;  /* 0x000000b4ffb4723e */ /* 0x000fc800000010ff */
[----:B------:R-:W-:-:S07]  /*9f40*/  PRMT R152, R152, 0x5410, R180 ;  /* 0x0000541098987816 */ /* 0x000fce00000000b4 */
.L_x_1323:
        /* <DEDUP_REMOVED lines=15> */
.L_x_1330:
[----:B------:R-:W-:Y:S05]  /*a040*/  BSYNC.RECONVERGENT B1 ;  /* 0x0000000000017941 */ /* 0x000fea0003800200 */
.L_x_1329:
        /* <DEDUP_REMOVED lines=14> */
.L_x_1332:
[----:B------:R-:W-:Y:S05]  /*a130*/  BSYNC.RECONVERGENT B1 ;  /* 0x0000000000017941 */ /* 0x000fea0003800200 */
.L_x_1331:
[----:B------:R-:W-:-:S04]  /*a140*/  F2FP.BF16.F32.PACK_AB R180, RZ, R180 ;  /* 0x000000b4ffb4723e */ /* 0x000fc800000010ff */
[----:B------:R-:W-:-:S07]  /*a150*/  PRMT R153, R180, 0x7610, R153 ;  /* 0x00007610b4997816 */ /* 0x000fce0000000099 */
.L_x_1328:
[----:B------:R-:W-:Y:S05]  /*a160*/  BRA.U !UP3, `(.L_x_1333) ;  /* 0x000000010b887547 */ /* 0x000fea000b800000 */
[----:B-----5:R-:W-:Y:S01]  /*a170*/  LOP3.LUT P0, RZ, R26, 0xff000000, RZ, 0xc0, !PT ;  /* 0xff0000001aff7812 */ /* 0x020fe2000780c0ff */
[----:B------:R-:W-:Y:S01]  /*a180*/  BSSY.RECONVERGENT B1, `(.L_x_1334) ;  /* 0x000000e000017945 */ /* 0x000fe20003800200 */
[----:B0-----:R-:W-:-:S11]  /*a190*/  IMAD.MOV.U32 R180, RZ, RZ, RZ ;  /* 0x000000ffffb47224 */ /* 0x001fd600078e00ff */
        /* <DEDUP_REMOVED lines=12> */
.L_x_1335:
[----:B------:R-:W-:Y:S05]  /*a260*/  BSYNC.RECONVERGENT B1 ;  /* 0x0000000000017941 */ /* 0x000fea0003800200 */
.L_x_1334:
        /* <DEDUP_REMOVED lines=15> */
.L_x_1337:
[----:B------:R-:W-:Y:S05]  /*a360*/  BSYNC.RECONVERGENT B1 ;  /* 0x0000000000017941 */ /* 0x000fea0003800200 */
.L_x_1336:
[----:B------:R-:W-:-:S04]  /*a370*/  F2FP.BF16.F32.PACK_AB R180, RZ, R180 ;  /* 0x000000b4ffb4723e */ /* 0x000fc800000010ff */
[----:B------:R-:W-:-:S07]  /*a380*/  PRMT R153, R153, 0x5410, R180 ;  /* 0x0000541099997816 */ /* 0x000fce00000000b4 */
.L_x_1333:
[----:B------:R-:W-:Y:S05]  /*a390*/  BRA.U !UP3, `(.L_x_1338) ;  /* 0x000000010b807547 */ /* 0x000fea000b800000 */
[----:B-----5:R-:W-:Y:S01]  /*a3a0*/  LOP3.LUT P0, RZ, R27, 0xff, RZ, 0xc0, !PT ;  /* 0x000000ff1bff7812 */ /* 0x020fe2000780c0ff */
[----:B------:R-:W-:Y:S01]  /*a3b0*/  BSSY.RECONVERGENT B1, `(.L_x_1339) ;  /* 0x000000d000017945 */ /* 0x000fe20003800200 */
[----:B0-----:R-:W-:-:S11]  /*a3c0*/  MOV R180, RZ ;  /* 0x000000ff00b47202 */ /* 0x001fd60000000f00 */
        /* <DEDUP_REMOVED lines=11> */
.L_x_1340:
[----:B------:R-:W-:Y:S05]  /*a480*/  BSYNC.RECONVERGENT B1 ;  /* 0x0000000000017941 */ /* 0x000fea0003800200 */
.L_x_1339:
[----:B------:R-:W-:Y:S01]  /*a490*/  FADD.FTZ R120, R120, R180 ;  /* 0x000000b478787221 */ /* 0x000fe20000010000 */
[----:B------:R-:W-:Y:S01]  /*a4a0*/  BSSY.RECONVERGENT B1, `(.L_x_1341) ;  /* 0x000000d000017945 */ /* 0x000fe20003800200 */
[----:B------:R-:W-:-:S03]  /*a4b0*/  HFMA2 R180, -RZ, RZ, 0, 0 ;  /* 0x00000000ffb47431 */ /* 0x000fc600000001ff */
        /* <DEDUP_REMOVED lines=11> */
.L_x_1342:
[----:B------:R-:W-:Y:S05]  /*a570*/  BSYNC.RECONVERGENT B1 ;  /* 0x0000000000017941 */ /* 0x000fea0003800200 */
.L_x_1341:
[----:B------:R-:W-:-:S04]  /*a580*/  F2FP.BF16.F32.PACK_AB R180, RZ, R180 ;  /* 0x000000b4ffb4723e */ /* 0x000fc800000010ff */
[----:B------:R-:W-:-:S07]  /*a590*/  PRMT R154, R180, 0x7610, R154 ;  /* 0x00007610b49a7816 */ /* 0x000fce000000009a */
.L_x_1338:
[----:B------:R-:W-:Y:S05]  /*a5a0*/  BRA.U !UP3, `(.L_x_1343) ;  /* 0x000000010b887547 */ /* 0x000fea000b800000 */
[----:B-----5:R-:W-:Y:S01]  /*a5b0*/  LOP3.LUT P0, RZ, R27, 0xff00, RZ, 0xc0, !PT ;  /* 0x0000ff001bff7812 */ /* 0x020fe2000780c0ff */
[----:B------:R-:W-:Y:S01]  /*a5c0*/  BSSY.RECONVERGENT B1, `(.L_x_1344) ;  /* 0x000000e000017945 */ /* 0x000fe20003800200 */
[----:B0-----:R-:W-:-:S11]  /*a5d0*/  MOV R180, RZ ;  /* 0x000000ff00b47202 */ /* 0x001fd60000000f00 */
[----:B------:R-:W-:Y:S05]  /*a5e0*/  @!P0 BRA `(.L_x_1345) ;  /* 0x00000000002c8947 */ /* 0x000fea0003800000 */
        /* <DEDUP_REMOVED lines=11> */
.L_x_1345:
[----:B------:R-:W-:Y:S05]  /*a6a0*/  BSYNC.RECONVERGENT B1 ;  /* 0x0000000000017941 */ /* 0x000fea0003800200 */
.L_x_1344:
        /* <DEDUP_REMOVED lines=15> */
.L_x_1347:
[----:B------:R-:W-:Y:S05]  /*a7a0*/  BSYNC.RECONVERGENT B1 ;  /* 0x0000000000017941 */ /* 0x000fea0003800200 */
.L_x_1346:
[----:B------:R-:W-:-:S04]  /*a7b0*/  F2FP.BF16.F32.PACK_AB R180, RZ, R180 ;  /* 0x000000b4ffb4723e */ /* 0x000fc800000010ff */
[----:B------:R-:W-:-:S07]  /*a7c0*/  PRMT R154, R154, 0x5410, R180 ;  /* 0x000054109a9a7816 */ /* 0x000fce00000000b4 */
.L_x_1343:
[----:B------:R-:W-:Y:S05]  /*a7d0*/  BRA.U !UP3, `(.L_x_1348) ;  /* 0x000000010b807547 */ /* 0x000fea000b800000 */
[----:B-----5:R-:W-:Y:S01]  /*a7e0*/  LOP3.LUT P0, RZ, R27, 0xff0000, RZ, 0xc0, !PT ;  /* 0x00ff00001bff7812 */ /* 0x020fe2000780c0ff */
[----:B------:R-:W-:Y:S01]  /*a7f0*/  BSSY.RECONVERGENT B1, `(.L_x_1349) ;  /* 0x000000d000017945 */ /* 0x000fe20003800200 */
[----:B0-----:R-:W-:-:S11]  /*a800*/  MOV R180, RZ ;  /* 0x000000ff00b47202 */ /* 0x001fd60000000f00 */
        /* <DEDUP_REMOVED lines=11> */
.L_x_1350:
[----:B------:R-:W-:Y:S05]  /*a8c0*/  BSYNC.RECONVERGENT B1 ;  /* 0x0000000000017941 */ /* 0x000fea0003800200 */
.L_x_1349:
        /* <DEDUP_REMOVED lines=14> */
.L_x_1352:
[----:B------:R-:W-:Y:S05]  /*a9b0*/  BSYNC.RECONVERGENT B1 ;  /* 0x0000000000017941 */ /* 0x000fea0003800200 */
.L_x_1351:
[----:B------:R-:W-:-:S04]  /*a9c0*/  F2FP.BF16.F32.PACK_AB R180, RZ, R180 ;  /* 0x000000b4ffb4723e */ /* 0x000fc800000010ff */
[----:B------:R-:W-:-:S07]  /*a9d0*/  PRMT R155, R180, 0x7610, R155 ;  /* 0x00007610b49b7816 */ /* 0x000fce000000009b */
.L_x_1348:
[----:B------:R-:W-:Y:S05]  /*a9e0*/  BRA.U !UP3, `(.L_x_1302) ;  /* 0x000000010b8c7547 */ /* 0x000fea000b800000 */
[----:B-----5:R-:W-:Y:S01]  /*a9f0*/  ISETP.GE.U32.AND P0, PT, R26, RZ, PT ;  /* 0x000000ff1a00720c */ /* 0x020fe20003f06070 */
[----:B------:R-:W-:Y:S01]  /*aa00*/  BSSY.RECONVERGENT B1, `(.L_x_1353) ;  /* 0x000000f000017945 */ /* 0x000fe20003800200 */
[----:B0-----:R-:W-:Y:S02]  /*aa10*/  HFMA2 R180, -RZ, RZ, 0, 0 ;  /* 0x00000000ffb47431 */ /* 0x001fe400000001ff */
[----:B------:R-:W-:-:S13]  /*aa20*/  ISETP.GE.U32.AND.EX P0, PT, R27, 0x1000000, PT, P0 ;  /* 0x010000001b00780c */ /* 0x000fda0003f06100 */
        /* <DEDUP_REMOVED lines=12> */
.L_x_1354:
[----:B------:R-:W-:Y:S05]  /*aaf0*/  BSYNC.RECONVERGENT B1 ;  /* 0x0000000000017941 */ /* 0x000fea0003800200 */
.L_x_1353:
[----:B------:R-:W-:Y:S01]  /*ab00*/  BSSY.RECONVERGENT B1, `(.L_x_1355) ;  /* 0x000000f000017945 */ /* 0x000fe20003800200 */
[----:B------:R-:W-:Y:S01]  /*ab10*/  FADD.FTZ R123, R123, R180 ;  /* 0x000000b47b7b7221 */ /* 0x000fe20000010000 */
[----:B------:R-:W-:Y:S02]  /*ab20*/  MOV R180, RZ ;  /* 0x000000ff00b47202 */ /* 0x000fe40000000f00 */
        /* <DEDUP_REMOVED lines=12> */
.L_x_1356:
[----:B------:R-:W-:Y:S05]  /*abf0*/  BSYNC.RECONVERGENT B1 ;  /* 0x0000000000017941 */ /* 0x000fea0003800200 */
.L_x_1355:
[----:B------:R-:W-:-:S04]  /*ac00*/  F2FP.BF16.F32.PACK_AB R180, RZ, R180 ;  /* 0x000000b4ffb4723e */ /* 0x000fc800000010ff */
[----:B------:R-:W-:-:S07]  /*ac10*/  PRMT R155, R155, 0x5410, R180 ;  /* 0x000054109b9b7816 */ /* 0x000fce00000000b4 */
.L_x_1302:
[----:B0-----:R-:W0:Y:S01]  /*ac20*/  @P5 LDC.64 R180, c[0x0][0x478] ;  /* 0x00011e00ffb45b82 */ /* 0x001e220000000a00 */
[----:B------:R-:W1:Y:S01]  /*ac30*/  @UP3 LDCU.64 UR6, c[0x0][0x468] ;  /* 0x00008d00ff0637ac */ /* 0x000e620008000a00 */
[----:B------:R-:W-:Y:S01]  /*ac40*/  PLOP3.LUT P0, PT, PT, PT, UP3, 0x80, 0x8 ;  /* 0x000000000008781c */ /* 0x000fe20003f0f038 */
[C---:B0-----:R-:W-:Y:S01]  /*ac50*/  @P5 IMAD.WIDE.U32 R180, R183.reuse, 0x10, R180 ;  /* 0x00000010b7b45825 */ /* 0x041fe200078e00b4 */
[----:B------:R-:W-:-:S04]  /*ac60*/  IADD3 R183, PT, PT, R183, 0x80, RZ ;  /* 0x00000080b7b77810 */ /* 0x000fc80007ffe0ff */
[----:B------:R0:W-:Y:S01]  /*ac70*/  @P5 STG.E.128 desc[UR20][R180.64], R72 ;  /* 0x00000048b4005986 */ /* 0x0001e2000c101d14 */
[----:B------:R-:W-:Y:S02]  /*ac80*/  PLOP3.LUT P5, PT, PT, PT, UP3, 0x80, 0x8 ;  /* 0x000000000008781c */ /* 0x000fe40003faf038 */
[----:B0-----:R-:W-:-:S05]  /*ac90*/  MOV R180, 0x10 ;  /* 0x0000001000b47802 */ /* 0x001fca0000000f00 */
[C---:B-1----:R-:W-:Y:S01]  /*aca0*/  @P0 IMAD.WIDE.U32 R180, R182.reuse, R180, UR6 ;  /* 0x00000006b6b40e25 */ /* 0x042fe2000f8e00b4 */
[----:B------:R-:W-:-:S05]  /*acb0*/  IADD3 R182, PT, PT, R182, 0x80, RZ ;  /* 0x00000080b6b67810 */ /* 0x000fca0007ffe0ff */
[----:B------:R1:W-:Y:S02]  /*acc0*/  @P5 STG.E.128 desc[UR20][R180.64], R152 ;  /* 0x00000098b4005986 */ /* 0x0003e4000c101d14 */
.L_x_1291:
[----:B------:R-:W-:Y:S05]  /*acd0*/  BSYNC.RECONVERGENT B0 ;  /* 0x0000000000007941 */ /* 0x000fea0003800200 */
.L_x_1290:
[----:B------:R-:W-:Y:S04]  /*ace0*/  BSSY.RECONVERGENT B0, `(.L_x_1357) ;  /* 0x000032e000007945 */ /* 0x000fe80003800200 */
[----:B------:R-:W-:Y:S05]  /*acf0*/  @!P2 BRA `(.L_x_1358) ;  /* 0x0000003000b0a947 */ /* 0x000fea0003800000 */
[----:B------:R-:W-:-:S04]  /*ad00*/  UISETP.NE.U32.AND UP0, UPT, UR24, URZ, UPT ;  /* 0x000000ff1800728c */ /* 0x000fc8000bf05070 */
[----:B------:R-:W-:Y:S01]  /*ad10*/  UISETP.NE.AND.EX UP0, UPT, UR25, URZ, UPT, UP0 ;  /* 0x000000ff1900728c */ /* 0x000fe2000bf05300 */
[----:B------:R-:W-:Y:S10]  /*ad20*/  BRA.U !UP3, `(.L_x_1359) ;  /* 0x000000010b0c7547 */ /* 0x000ff4000b800000 */
[----:B-----5:R-:W2:Y:S02]  /*ad30*/  LDC.64 R160, c[0x0][0x390] ;  /* 0x0000e400ffa07b82 */ /* 0x020ea40000000a00 */
[----:B--2---:R-:W-:-:S06]  /*ad40*/  IMAD.WIDE.U32 R160, R182, 0x10, R160 ;  /* 0x00000010b6a07825 */ /* 0x004fcc00078e00a0 */
[----:B------:R-:W5:Y:S02]  /*ad50*/  LDG.E.128 R160, desc[UR20][R160.64] ;  /* 0x00000014a0a07981 */ /* 0x000f64000c1e1d00 */
.L_x_1359:
[----:B------:R-:W-:Y:S05]  /*ad60*/  BRA.U !UP0, `(.L_x_1360) ;  /* 0x0000001508187547 */ /* 0x000fea000b800000 */
[----:B------:R-:W-:-:S04]  /*ad70*/  UISETP.NE.U32.AND UP0, UPT, UR26, URZ, UPT ;  /* 0x000000ff1a00728c */ /* 0x000fc8000bf05070 */
[----:B------:R-:W-:-:S06]  /*ad80*/  UISETP.NE.AND.EX UP0, UPT, UR27, URZ, UPT, UP0 ;  /* 0x000000ff1b00728c */ /* 0x000fcc000bf05300 */
[----:B------:R-:W-:-:S13]  /*ad90*/  PLOP3.LUT P5, PT, PT, PT, UP0, 0x80, 0x8 ;  /* 0x000000000008781c */ /* 0x000fda0003faf008 */
[----:B------:R-:W-:Y:S05]  /*ada0*/  @!P5 BRA `(.L_x_1361) ;  /* 0x00000008008cd947 */ /* 0x000fea0003800000 */
[----:B------:R-:W-:Y:S02]  /*adb0*/  ISETP.LT.AND P0, PT, RZ, UR33, PT ;  /* 0x00000021ff007c0c */ /* 0x000fe4000bf01270 */
[----:B------:R-:W-:Y:S02]  /*adc0*/  MOV R74, UR8 ;  /* 0x00000008004a7c02 */ /* 0x000fe40008000f00 */
[----:B------:R-:W-:Y:S02]  /*add0*/  MOV R73, UR8 ;  /* 0x0000000800497c02 */ /* 0x000fe40008000f00 */
[C---:B-----5:R-:W-:Y:S02]  /*ade0*/  PRMT R72, R168.reuse, 0x7632, R72 ;  /* 0x00007632a8487816 */ /* 0x060fe40000000048 */
[----:B01----:R-:W-:-:S03]  /*adf0*/  SHF.L.U32 R180, R168, 0x10, RZ ;  /* 0x00000010a8b47819 */ /* 0x003fc600000006ff */
[----:B------:R-:W-:Y:S02]  /*ae00*/  IMAD.U32 R72, R72, 0x10000, RZ ;  /* 0x0001000048487824 */ /* 0x000fe400078e00ff */
        /* <DEDUP_REMOVED lines=19> */
.L_x_1362:
        /* <DEDUP_REMOVED lines=15> */
.L_x_1363:
        /* <DEDUP_REMOVED lines=18> */
.L_x_1364:
        /* <DEDUP_REMOVED lines=21> */
.L_x_1365:
        /* <DEDUP_REMOVED lines=18> */
.L_x_1366:
        /* <DEDUP_REMOVED lines=21> */
.L_x_1367:
        /* <DEDUP_REMOVED lines=27> */
.L_x_1368:
[----:B------:R-:W-:Y:S01]  /*b6c0*/  F2FP.BF16.F32.PACK_AB R75, R180, R75 ;  /* 0x0000004bb44b723e */ /* 0x000fe200000010ff */
[----:B------:R-:W-:Y:S06]  /*b6d0*/  BRA.U !UP3, `(.L_x_1369) ;  /* 0x000000290b0c7547 */ /* 0x000fec000b800000 */
[----:B------:R-:W2:Y:S01]  /*b6e0*/  LDL R185, [R1+0xd0] ;  /* 0x0000d00001b97983 */ /* 0x000ea20000100800 */
[----:B------:R-:W-:Y:S01]  /*b6f0*/  ISETP.GE.U32.AND P0, PT, R24, RZ, PT ;  /* 0x000000ff1800720c */ /* 0x000fe20003f06070 */
[----:B------:R-:W-:Y:S01]  /*b700*/  FMUL.FTZ R180, R180, UR23 ;  /* 0x00000017b4b47c20 */ /* 0x000fe20008410000 */
[----:B------:R-:W-:Y:S02]  /*b710*/  HFMA2 R184, -RZ, RZ, 0, 0 ;  /* 0x00000000ffb87431 */ /* 0x000fe400000001ff */
[----:B------:R-:W-:Y:S01]  /*b720*/  ISETP.GE.U32.AND.EX P0, PT, R25, 0x1000000, PT, P0 ;  /* 0x010000001900780c */ /* 0x000fe20003f06100 */
[----:B------:R-:W-:-:S12]  /*b730*/  FMUL.FTZ R180, R180, UR22 ;  /* 0x00000016b4b47c20 */ /* 0x000fd80008410000 */
[----:B------:R-:W-:-:S05]  /*b740*/  @P0 PRMT R181, R163, 0x7632, R181 ;  /* 0x00007632a3b50816 */ /* 0x000fca00000000b5 */
[----:B------:R-:W-:-:S04]  /*b750*/  @P0 IMAD.U32 R181, R181, 0x10000, RZ ;  /* 0x00010000b5b50824 */ /* 0x000fc800078e00ff */
        /* <DEDUP_REMOVED lines=8> */
.L_x_1361:
[----:B------:R-:W-:Y:S01]  /*b7e0*/  ISETP.LT.AND P0, PT, RZ, UR33, PT ;  /* 0x00000021ff007c0c */ /* 0x000fe2000bf01270 */
[----:B------:R-:W-:-:S12]  /*b7f0*/  BRA.U !UP3, `(.L_x_1370) ;  /* 0x000000010b447547 */ /* 0x000fd8000b800000 */
[----:B01----:R-:W-:Y:S02]  /*b800*/  MOV R180, UR8 ;  /* 0x0000000800b47c02 */ /* 0x003fe40008000f00 */
        /* <DEDUP_REMOVED lines=16> */
.L_x_1370:
[----:B------:R-:W-:Y:S05]  /*b910*/  BRA.U !UP3, `(.L_x_1371) ;  /* 0x000000010b507547 */ /* 0x000fea000b800000 */
[----:B------:R-:W2:Y:S01]  /*b920*/  LDL R185, [R1+0xc4] ;  /* 0x0000c40001b97983 */ /* 0x000ea20000100800 */
[----:B01----:R-:W-:Y:S01]  /*b930*/  MOV R180, UR8 ;  /* 0x0000000800b47c02 */ /* 0x003fe20008000f00 */
        /* <DEDUP_REMOVED lines=18> */
.L_x_1371:
[----:B------:R-:W-:Y:S05]  /*ba60*/  BRA.U !UP3, `(.L_x_1372) ;  /* 0x000000010b447547 */ /* 0x000fea000b800000 */
[----:B01----:R-:W-:Y:S02]  /*ba70*/  MOV R180, UR8 ;  /* 0x0000000800b47c02 */ /* 0x003fe40008000f00 */
        /* <DEDUP_REMOVED lines=16> */
.L_x_1372:
[----:B------:R-:W-:Y:S05]  /*bb80*/  BRA.U !UP3, `(.L_x_1373) ;  /* 0x000000010b507547 */ /* 0x000fea000b800000 */
[----:B------:R-:W2:Y:S01]  /*bb90*/  LDL R185, [R1+0xc8] ;  /* 0x0000c80001b97983 */ /* 0x000ea20000100800 */
[----:B01----:R-:W-:Y:S02]  /*bba0*/  MOV R180, UR8 ;  /* 0x0000000800b47c02 */ /* 0x003fe40008000f00 */
        /* <DEDUP_REMOVED lines=18> */
.L_x_1373:
[----:B------:R-:W-:Y:S05]  /*bcd0*/  BRA.U !UP3, `(.L_x_1374) ;  /* 0x000000010b447547 */ /* 0x000fea000b800000 */
[----:B01----:R-:W-:Y:S01]  /*bce0*/  IMAD.U32 R180, RZ, RZ, UR8 ;  /* 0x00000008ffb47e24 */ /* 0x003fe2000f8e00ff */
        /* <DEDUP_REMOVED lines=16> */
.L_x_1374:
[----:B------:R-:W-:Y:S05]  /*bdf0*/  BRA.U !UP3, `(.L_x_1375) ;  /* 0x000000010b507547 */ /* 0x000fea000b800000 */
[----:B------:R-:W2:Y:S01]  /*be00*/  LDL R185, [R1+0xcc] ;  /* 0x0000cc0001b97983 */ /* 0x000ea20000100800 */
[----:B01----:R-:W-:Y:S02]  /*be10*/  MOV R180, UR8 ;  /* 0x0000000800b47c02 */ /* 0x003fe40008000f00 */
[----:B-----5:R-:W-:Y:S02]  /*be20*/  PRMT R181, R170, 0x7632, R181 ;  /* 0x00007632aab57816 */ /* 0x020fe400000000b5 */
[----:B------:R-:W-:Y:S01]  /*be30*/  LOP3.LUT P6, RZ, R25, 0xff00, RZ, 0xc0, !PT ;  /* 0x0000ff0019ff7812 */ /* 0x000fe200078cc0ff */
[----:B------:R-:W-:Y:S01]  /*be40*/  @P0 FFMA.FTZ R180, R225, R180, UR10 ;  /* 0x0000000ae1b40e23 */ /* 0x000fe200080100b4 */
[----:B------:R-:W-:Y:S01]  /*be50*/  MOV R184, RZ ;  /* 0x000000ff00b87202 */ /* 0x000fe20000000f00 */
[----:B------:R-:W-:Y:S02]  /*be60*/  IMAD.U32 R181, R181, 0x10000, RZ ;  /* 0x00010000b5b57824 */ /* 0x000fe400078e00ff */
        /* <DEDUP_REMOVED lines=13> */
.L_x_1375:
        /* <DEDUP_REMOVED lines=18> */
.L_x_1376:
[----:B------:R-:W-:Y:S05]  /*c060*/  BRA.U !UP3, `(.L_x_1369) ;  /* 0x0000001d0ba87547 */ /* 0x000fea000b800000 */
[----:B------:R-:W2:Y:S01]  /*c070*/  LDL R185, [R1+0xd0] ;  /* 0x0000d00001b97983 */ /* 0x000ea20000100800 */
[----:B01----:R-:W-:Y:S01]  /*c080*/  MOV R180, UR8 ;  /* 0x0000000800b47c02 */ /* 0x003fe20008000f00 */
[----:B------:R-:W-:Y:S01]  /*c090*/  IMAD.MOV.U32 R184, RZ, RZ, RZ ;  /* 0x000000ffffb87224 */ /* 0x000fe200078e00ff */
[----:B-----5:R-:W-:-:S03]  /*c0a0*/  PRMT R181, R171, 0x7632, R181 ;  /* 0x00007632abb57816 */ /* 0x020fc600000000b5 */
[----:B------:R-:W-:Y:S01]  /*c0b0*/  @P0 FFMA.FTZ R180, R3, R180, UR10 ;  /* 0x0000000a03b40e23 */ /* 0x000fe200080100b4 */
[----:B------:R-:W-:-:S03]  /*c0c0*/  SHF.L.U32 R181, R181, 0x10, RZ ;  /* 0x00000010b5b57819 */ /* 0x000fc600000006ff */
        /* <DEDUP_REMOVED lines=16> */
.L_x_1360:
        /* <DEDUP_REMOVED lines=12> */
[----:B------:R-:W2:Y:S01]  /*c290*/  @P6 LDC.64 R72, c[0x0][0x408] ;  /* 0x00010200ff486b82 */ /* 0x000ea20000000a00 */
[----:B------:R-:W-:Y:S01]  /*c2a0*/  @P6 SHF.L.U32 R74, R160, 0x10, RZ ;  /* 0x00000010a04a6819 */ /* 0x000fe200000006ff */
[----:B--2---:R-:W-:-:S04]  /*c2b0*/  @P6 FMUL.FTZ R73, R73, R184 ;  /* 0x000000b849496220 */ /* 0x004fc80000410000 */
[----:B------:R-:W-:Y:S01]  /*c2c0*/  @P6 FMUL.FTZ R72, R73, R72 ;  /* 0x0000004849486220 */ /* 0x000fe20000410000 */
[----:B------:R-:W-:-:S03]  /*c2d0*/  MOV R73, RZ ;  /* 0x000000ff00497202 */ /* 0x000fc60000000f00 */
[----:B------:R-:W-:Y:S01]  /*c2e0*/  @P6 FMUL.FTZ R73, R74, R72 ;  /* 0x000000484a496220 */ /* 0x000fe20000410000 */
[----:B------:R-:W-:-:S03]  /*c2f0*/  @P6 IMAD.U32 R74, R52, 0x10000, RZ ;  /* 0x00010000344a6824 */ /* 0x000fc600078e00ff */
[----:B------:R-:W-:Y:S02]  /*c300*/  FADD.FTZ R124, R124, R73 ;  /* 0x000000497c7c7221 */ /* 0x000fe40000010000 */
[----:B------:R-:W2:Y:S02]  /*c310*/  @P6 LDC.64 R72, c[0x0][0x408] ;  /* 0x00010200ff486b82 */ /* 0x000ea40000000a00 */
[----:B--2---:R-:W-:-:S04]  /*c320*/  @P6 FMUL.FTZ R73, R73, R184 ;  /* 0x000000b849496220 */ /* 0x004fc80000410000 */
[----:B------:R-:W-:Y:S01]  /*c330*/  @P6 FMUL.FTZ R72, R73, R72 ;  /* 0x0000004849486220 */ /* 0x000fe20000410000 */
[----:B------:R-:W-:-:S03]  /*c340*/  HFMA2 R73, -RZ, RZ, 0, 0 ;  /* 0x00000000ff497431 */ /* 0x000fc600000001ff */
[----:B------:R-:W-:-:S05]  /*c350*/  @P6 FMUL.FTZ R73, R74, R72 ;  /* 0x000000484a496220 */ /* 0x000fca0000410000 */
[----:B------:R-:W-:-:S04]  /*c360*/  F2FP.BF16.F32.PACK_AB R73, RZ, R73 ;  /* 0x00000049ff49723e */ /* 0x000fc800000010ff */
[----:B01----:R-:W-:-:S07]  /*c370*/  PRMT R152, R73, 0x7610, R152 ;  /* 0x0000761049987816 */ /* 0x003fce0000000098 */
.L_x_1378:
[----:B------:R-:W-:-:S05]  /*c380*/  MOV R72, UR8 ;  /* 0x0000000800487c02 */ /* 0x000fca0008000f00 */
[----:B------:R-:W-:-:S04]  /*c390*/  FFMA.FTZ R72, R230, R72, UR10 ;  /* 0x0000000ae6487e23 */ /* 0x000fc80008010048 */
[----:B------:R-:W-:-:S04]  /*c3a0*/  FADD.FTZ R72, R245, -R72 ;  /* 0x80000048f5487221 */ /* 0x000fc80000010000 */
[----:B------:R-:W-:-:S05]  /*c3b0*/  FMUL.FTZ R72, R72, UR32 ;  /* 0x0000002048487c20 */ /* 0x000fca0008410000 */
[----:B01----:R-:W-:Y:S01]  /*c3c0*/  FSEL R181, R72, RZ, P0 ;  /* 0x000000ff48b57208 */ /* 0x003fe20000000000 */
        /* <DEDUP_REMOVED lines=19> */
.L_x_1379:
        /* <DEDUP_REMOVED lines=11> */
[----:B------:R-:W-:-:S03]  /*c5b0*/  IMAD.MOV.U32 R73, RZ, RZ, RZ ;  /* 0x000000ffff497224 */ /* 0x000fc600078e00ff */
        /* <DEDUP_REMOVED lines=10> */
.L_x_1380:
        /* <DEDUP_REMOVED lines=19> */
[----:B------:R-:W-:Y:S01]  /*c790*/  IMAD.MOV.U32 R73, RZ, RZ, RZ ;  /* 0x000000ffff497224 */ /* 0x000fe200078e00ff */
[----:B--2---:R-:W-:-:S05]  /*c7a0*/  @P6 SHF.L.U32 R74, R185, 0x10, RZ ;  /* 0x00000010b94a6819 */ /* 0x004fca00000006ff */
[----:B------:R-:W-:-:S05]  /*c7b0*/  @P6 FMUL.FTZ R73, R74, R72 ;  /* 0x000000484a496220 */ /* 0x000fca0000410000 */
[----:B------:R-:W-:-:S04]  /*c7c0*/  F2FP.BF16.F32.PACK_AB R73, RZ, R73 ;  /* 0x00000049ff49723e */ /* 0x000fc800000010ff */
[----:B------:R-:W-:-:S07]  /*c7d0*/  PRMT R153, R153, 0x5410, R73 ;  /* 0x0000541099997816 */ /* 0x000fce0000000049 */
.L_x_1381:
        /* <DEDUP_REMOVED lines=22> */
.L_x_1382:
[----:B------:R-:W-:-:S04]  /*c940*/  IMAD.U32 R72, RZ, RZ, UR8 ;  /* 0x00000008ff487e24 */ /* 0x000fc8000f8e00ff */
        /* <DEDUP_REMOVED lines=23> */
.L_x_1383:
[----:B------:R-:W-:Y:S02]  /*cac0*/  F2FP.BF16.F32.PACK_AB R73, R75, R180 ;  /* 0x000000b44b49723e */ /* 0x000fe400000010ff */
[----:B------:R-:W-:Y:S02]  /*cad0*/  MOV R75, UR8 ;  /* 0x00000008004b7c02 */ /* 0x000fe40008000f00 */
[----:B------:R-:W-:Y:S02]  /*cae0*/  MOV R180, UR8 ;  /* 0x0000000800b47c02 */ /* 0x000fe40008000f00 */
[----:B------:R-:W-:Y:S01]  /*caf0*/  F2FP.BF16.F32.PACK_AB R72, R181, R184 ;  /* 0x000000b8b548723e */ /* 0x000fe200000010ff */
[----:B------:R-:W-:Y:S01]  /*cb00*/  FFMA.FTZ R75, R208, R75, UR10 ;  /* 0x0000000ad04b7e23 */ /* 0x000fe2000801004b */
[----:B------:R-:W-:Y:S01]  /*cb10*/  F2FP.BF16.F32.PACK_AB R74, R185, R74 ;  /* 0x0000004ab94a723e */ /* 0x000fe200000010ff */
        /* <DEDUP_REMOVED lines=24> */
.L_x_1384:
[----:B------:R-:W-:Y:S01]  /*cca0*/  F2FP.BF16.F32.PACK_AB R75, R184, R75 ;  /* 0x0000004bb84b723e */ /* 0x000fe200000010ff */
[----:B------:R-:W-:Y:S06]  /*ccb0*/  BRA.U !UP3, `(.L_x_1369) ;  /* 0x000000110b947547 */ /* 0x000fec000b800000 */
[----:B------:R-:W2:Y:S01]  /*ccc0*/  LDL R186, [R1+0xd0] ;  /* 0x0000d00001ba7983 */ /* 0x000ea20000100800 */
[----:B-----5:R-:W-:Y:S01]  /*ccd0*/  ISETP.GE.U32.AND P0, PT, R24, RZ, PT ;  /* 0x000000ff1800720c */ /* 0x020fe20003f06070 */
[----:B------:R-:W-:-:S03]  /*cce0*/  HFMA2 R185, -RZ, RZ, 0, 0 ;  /* 0x00000000ffb97431 */ /* 0x000fc600000001ff */
        /* <DEDUP_REMOVED lines=15> */
[----:B------:R-:W-:Y:S01]  /*cde0*/  PRMT R155, R155, 0x5410, R181 ;  /* 0x000054109b9b7816 */ /* 0x000fe200000000b5 */
[----:B------:R-:W-:Y:S06]  /*cdf0*/  BRA `(.L_x_1369) ;  /* 0x0000001000447947 */ /* 0x000fec0003800000 */
.L_x_1377:
[----:B------:R-:W-:Y:S05]  /*ce00*/  BRA.U !UP3, `(.L_x_1385) ;  /* 0x000000010b807547 */ /* 0x000fea000b800000 */
[----:B-----5:R-:W-:Y:S01]  /*ce10*/  LOP3.LUT P0, RZ, R24, 0xff, RZ, 0xc0, !PT ;  /* 0x000000ff18ff7812 */ /* 0x020fe2000780c0ff */
[----:B------:R-:W-:Y:S01]  /*ce20*/  BSSY.RECONVERGENT B1, `(.L_x_1386) ;  /* 0x000000d000017945 */ /* 0x000fe20003800200 */
[----:B01----:R-:W-:-:S11]  /*ce30*/  HFMA2 R180, -RZ, RZ, 0, 0 ;  /* 0x00000000ffb47431 */ /* 0x003fd600000001ff */
        /* <DEDUP_REMOVED lines=11> */
.L_x_1387:
[----:B------:R-:W-:Y:S05]  /*cef0*/  BSYNC.RECONVERGENT B1 ;  /* 0x0000000000017941 */ /* 0x000fea0003800200 */
.L_x_1386:
        /* <DEDUP_REMOVED lines=14> */
.L_x_1389:
[----:B------:R-:W-:Y:S05]  /*cfe0*/  BSYNC.RECONVERGENT B1 ;  /* 0x0000000000017941 */ /* 0x000fea0003800200 */
.L_x_1388:
[----:B------:R-:W-:-:S04]  /*cff0*/  F2FP.BF16.F32.PACK_AB R180, RZ, R180 ;  /* 0x000000b4ffb4723e */ /* 0x000fc800000010ff */
[----:B------:R-:W-:-:S07]  /*d000*/  PRMT R152, R180, 0x7610, R152 ;  /* 0x00007610b4987816 */ /* 0x000fce0000000098 */
.L_x_1385:
[----:B------:R-:W-:Y:S05]  /*d010*/  BRA.U !UP3, `(.L_x_1390) ;  /* 0x000000010b887547 */ /* 0x000fea000b800000 */
[----:B-----5:R-:W-:Y:S01]  /*d020*/  LOP3.LUT P0, RZ, R24, 0xff00, RZ, 0xc0, !PT ;  /* 0x0000ff0018ff7812 */ /* 0x020fe2000780c0ff */
[----:B------:R-:W-:Y:S01]  /*d030*/  BSSY.RECONVERGENT B1, `(.L_x_1391) ;  /* 0x000000e000017945 */ /* 0x000fe20003800200 */
[----:B01----:R-:W-:-:S11]  /*d040*/  IMAD.MOV.U32 R180, RZ, RZ, RZ ;  /* 0x000000ffffb47224 */ /* 0x003fd600078e00ff */
        /* <DEDUP_REMOVED lines=12> */
.L_x_1392:
[----:B------:R-:W-:Y:S05]  /*d110*/  BSYNC.RECONVERGENT B1 ;  /* 0x0000000000017941 */ /* 0x000fea0003800200 */
.L_x_1391:
        /* <DEDUP_REMOVED lines=15> */
.L_x_1394:
[----:B------:R-:W-:Y:S05]  /*d210*/  BSYNC.RECONVERGENT B1 ;  /* 0x0000000000017941 */ /* 0x000fea0003800200 */
.L_x_1393:
[----:B------:R-:W-:-:S04]  /*d220*/  F2FP.BF16.F32.PACK_AB R180, RZ, R180 ;  /* 0x000000b4ffb4723e */ /* 0x000fc800000010ff */
[----:B------:R-:W-:-:S07]  /*d230*/  PRMT R152, R152, 0x5410, R180 ;  /* 0x0000541098987816 */ /* 0x000fce00000000b4 */
.L_x_1390:
[----:B------:R-:W-:Y:S05]  /*d240*/  BRA.U !UP3, `(.L_x_1395) ;  /* 0x000000010b807547 */ /* 0x000fea000b800000 */
[----:B-----5:R-:W-:Y:S01]  /*d250*/  LOP3.LUT P0, RZ, R24, 0xff0000, RZ, 0xc0, !PT ;  /* 0x00ff000018ff7812 */ /* 0x020fe2000780c0ff */
[----:B------:R-:W-:Y:S01]  /*d260*/  BSSY.RECONVERGENT B1, `(.L_x_1396) ;  /* 0x000000d000017945 */ /* 0x000fe20003800200 */
[----:B01----:R-:W-:-:S11]  /*d270*/  MOV R180, RZ ;  /* 0x000000ff00b47202 */ /* 0x003fd60000000f00 */
        /* <DEDUP_REMOVED lines=11> */
.L_x_1397:
[----:B------:R-:W-:Y:S05]  /*d330*/  BSYNC.RECONVERGENT B1 ;  /* 0x0000000000017941 */ /* 0x000fea0003800200 */
.L_x_1396:
        /* <DEDUP_REMOVED lines=14> */
.L_x_1399:
[----:B------:R-:W-:Y:S05]  /*d420*/  BSYNC.RECONVERGENT B1 ;  /* 0x0000000000017941 */ /* 0x000fea0003800200 */
.L_x_1398:
[----:B------:R-:W-:-:S04]  /*d430*/  F2FP.BF16.F32.PACK_AB R180, RZ, R180 ;  /* 0x000000b4ffb4723e */ /* 0x000fc800000010ff */
[----:B------:R-:W-:-:S07]  /*d440*/  PRMT R153, R180, 0x7610, R153 ;  /* 0x00007610b4997816 */ /* 0x000fce0000000099 */
.L_x_1395:
[----:B------:R-:W-:Y:S05]  /*d450*/  BRA.U !UP3, `(.L_x_1400) ;  /* 0x000000010b887547 */ /* 0x000fea000b800000 */
[----:B-----5:R-:W-:Y:S01]  /*d460*/  LOP3.LUT P0, RZ, R24, 0xff000000, RZ, 0xc0, !PT ;  /* 0xff00000018ff7812 */ /* 0x020fe2000780c0ff */
[----:B------:R-:W-:Y:S01]  /*d470*/  BSSY.RECONVERGENT B1, `(.L_x_1401) ;  /* 0x000000e000017945 */ /* 0x000fe20003800200 */
[----:B01----:R-:W-:-:S11]  /*d480*/  MOV R180, RZ ;  /* 0x000000ff00b47202 */ /* 0x003fd60000000f00 */
        /* <DEDUP_REMOVED lines=12> */
.L_x_1402:
[----:B------:R-:W-:Y:S05]  /*d550*/  BSYNC.RECONVERGENT B1 ;  /* 0x0000000000017941 */ /* 0x000fea0003800200 */
.L_x_1401:
        /* <DEDUP_REMOVED lines=15> */
.L_x_1404:
[----:B------:R-:W-:Y:S05]  /*d650*/  BSYNC.RECONVERGENT B1 ;  /* 0x0000000000017941 */ /* 0x000fea0003800200 */
.L_x_1403:
[----:B------:R-:W-:-:S04]  /*d660*/  F2FP.BF16.F32.PACK_AB R180, RZ, R180 ;  /* 0x000000b4ffb4723e */ /* 0x000fc800000010ff */
[----:B------:R-:W-:-:S07]  /*d670*/  PRMT R153, R153, 0x5410, R180 ;  /* 0x0000541099997816 */ /* 0x000fce00000000b4 */
.L_x_1400:
[----:B------:R-:W-:Y:S05]  /*d680*/  BRA.U !UP3, `(.L_x_1405) ;  /* 0x000000010b807547 */ /* 0x000fea000b800000 */
[----:B-----5:R-:W-:Y:S01]  /*d690*/  LOP3.LUT P0, RZ, R25, 0xff, RZ, 0xc0, !PT ;  /* 0x000000ff19ff7812 */ /* 0x020fe2000780c0ff */
[----:B------:R-:W-:Y:S01]  /*d6a0*/  BSSY.RECONVERGENT B1, `(.L_x_1406) ;  /* 0x000000d000017945 */ /* 0x000fe20003800200 */
[----:B01----:R-:W-:-:S11]  /*d6b0*/  MOV R180, RZ ;  /* 0x000000ff00b47202 */ /* 0x003fd60000000f00 */
        /* <DEDUP_REMOVED lines=11> */
.L_x_1407:
[----:B------:R-:W-:Y:S05]  /*d770*/  BSYNC.RECONVERGENT B1 ;  /* 0x0000000000017941 */ /* 0x000fea0003800200 */
.L_x_1406:
        /* <DEDUP_REMOVED lines=14> */
.L_x_1409:
[----:B------:R-:W-:Y:S05]  /*d860*/  BSYNC.RECONVERGENT B1 ;  /* 0x0000000000017941 */ /* 0x000fea0003800200 */
.L_x_1408:
[----:B------:R-:W-:-:S04]  /*d870*/  F2FP.BF16.F32.PACK_AB R180, RZ, R180 ;  /* 0x000000b4ffb4723e */ /* 0x000fc800000010ff */
[----:B------:R-:W-:-:S07]  /*d880*/  PRMT R154, R180, 0x7610, R154 ;  /* 0x00007610b49a7816 */ /* 0x000fce000000009a */
.L_x_1405:
[----:B------:R-:W-:Y:S05]  /*d890*/  BRA.U !UP3, `(.L_x_1410) ;  /* 0x000000010b887547 */ /* 0x000fea000b800000 */
[----:B-----5:R-:W-:Y:S01]  /*d8a0*/  LOP3.LUT P0, RZ, R25, 0xff00, RZ, 0xc0, !PT ;  /* 0x0000ff0019ff7812 */ /* 0x020fe2000780c0ff */
[----:B------:R-:W-:Y:S01]  /*d8b0*/  BSSY.RECONVERGENT B1, `(.L_x_1411) ;  /* 0x000000e000017945 */ /* 0x000fe20003800200 */
[----:B01----:R-:W-:-:S11]  /*d8c0*/  HFMA2 R180, -RZ, RZ, 0, 0 ;  /* 0x00000000ffb47431 */ /* 0x003fd600000001ff */
        /* <DEDUP_REMOVED lines=12> */
.L_x_1412:
[----:B------:R-:W-:Y:S05]  /*d990*/  BSYNC.RECONVERGENT B1 ;  /* 0x0000000000017941 */ /* 0x000fea0003800200 */
.L_x_1411:
        /* <DEDUP_REMOVED lines=15> */
.L_x_1414:
[----:B------:R-:W-:Y:S05]  /*da90*/  BSYNC.RECONVERGENT B1 ;  /* 0x0000000000017941 */ /* 0x000fea0003800200 */
.L_x_1413:
[----:B------:R-:W-:-:S04]  /*daa0*/  F2FP.BF16.F32.PACK_AB R180, RZ, R180 ;  /* 0x000000b4ffb4723e */ /* 0x000fc800000010ff */
[----:B------:R-:W-:-:S07]  /*dab0*/  PRMT R154, R154, 0x5410, R180 ;  /* 0x000054109a9a7816 */ /* 0x000fce00000000b4 */
.L_x_1410:
        /* <DEDUP_REMOVED lines=15> */
.L_x_1417:
[----:B------:R-:W-:Y:S05]  /*dbb0*/  BSYNC.RECONVERGENT B1 ;  /* 0x0000000000017941 */ /* 0x000fea0003800200 */
.L_x_1416:
[----:B------:R-:W-:Y:S01]  /*dbc0*/  BSSY.RECONVERGENT B1, `(.L_x_1418) ;  /* 0x000000e000017945 */ /* 0x000fe20003800200 */
[----:B------:R-:W-:Y:S01]  /*dbd0*/  FADD.FTZ R130, R130, R180 ;  /* 0x000000b482827221 */ /* 0x000fe20000010000 */
[----:B------:R-:W-:Y:S02]  /*dbe0*/  MOV R180, RZ ;  /* 0x000000ff00b47202 */ /* 0x000fe40000000f00 */
        /* <DEDUP_REMOVED lines=11> */
.L_x_1419:
[----:B------:R-:W-:Y:S05]  /*dca0*/  BSYNC.RECONVERGENT B1 ;  /* 0x0000000000017941 */ /* 0x000fea0003800200 */
.L_x_1418:
[----:B------:R-:W-:-:S04]  /*dcb0*/  F2FP.BF16.F32.PACK_AB R180, RZ, R180 ;  /* 0x000000b4ffb4723e */ /* 0x000fc800000010ff */
[----:B------:R-:W-:-:S07]  /*dcc0*/  PRMT R155, R180, 0x7610, R155 ;  /* 0x00007610b49b7816 */ /* 0x000fce000000009b */
.L_x_1415:
[----:B------:R-:W-:Y:S05]  /*dcd0*/  BRA.U !UP3, `(.L_x_1369) ;  /* 0x000000010b8c7547 */ /* 0x000fea000b800000 */
[----:B-----5:R-:W-:Y:S01]  /*dce0*/  ISETP.GE.U32.AND P0, PT, R24, RZ, PT ;  /* 0x000000ff1800720c */ /* 0x020fe20003f06070 */
[----:B------:R-:W-:Y:S01]  /*dcf0*/  BSSY.RECONVERGENT B1, `(.L_x_1420) ;  /* 0x000000f000017945 */ /* 0x000fe20003800200 */
[----:B01----:R-:W-:Y:S02]  /*dd00*/  HFMA2 R180, -RZ, RZ, 0, 0 ;  /* 0x00000000ffb47431 */ /* 0x003fe400000001ff */
        /* <DEDUP_REMOVED lines=13> */
.L_x_1421:
[----:B------:R-:W-:Y:S05]  /*dde0*/  BSYNC.RECONVERGENT B1 ;  /* 0x0000000000017941 */ /* 0x000fea0003800200 */
.L_x_1420:
        /* <DEDUP_REMOVED lines=15> */
.L_x_1423:
[----:B------:R-:W-:Y:S05]  /*dee0*/  BSYNC.RECONVERGENT B1 ;  /* 0x0000000000017941 */ /* 0x000fea0003800200 */
.L_x_1422:
[----:B------:R-:W-:-:S04]  /*def0*/  F2FP.BF16.F32.PACK_AB R180, RZ, R180 ;  /* 0x000000b4ffb4723e */ /* 0x000fc800000010ff */
[----:B------:R-:W-:-:S07]  /*df00*/  PRMT R155, R155, 0x5410, R180 ;  /* 0x000054109b9b7816 */ /* 0x000fce00000000b4 */
.L_x_1369:
[----:B01----:R-:W0:Y:S01]  /*df10*/  @P5 LDC.64 R180, c[0x0][0x478] ;  /* 0x00011e00ffb45b82 */ /* 0x003e220000000a00 */
[----:B------:R-:W1:Y:S01]  /*df20*/  @UP3 LDCU.64 UR6, c[0x0][0x468] ;  /* 0x00008d00ff0637ac */ /* 0x000e620008000a00 */
[----:B------:R-:W-:Y:S01]  /*df30*/  PLOP3.LUT P0, PT, PT, PT, UP3, 0x80, 0x8 ;  /* 0x000000000008781c */ /* 0x000fe20003f0f038 */
[C---:B0-----:R-:W-:Y:S01]  /*df40*/  @P5 IMAD.WIDE.U32 R180, R183.reuse, 0x10, R180 ;  /* 0x00000010b7b45825 */ /* 0x041fe200078e00b4 */
[----:B------:R-:W-:-:S04]  /*df50*/  IADD3 R183, PT, PT, R183, 0x80, RZ ;  /* 0x00000080b7b77810 */ /* 0x000fc80007ffe0ff */
[----:B------:R0:W-:Y:S01]  /*df60*/  @P5 STG.E.128 desc[UR20][R180.64], R72 ;  /* 0x00000048b4005986 */ /* 0x0001e2000c101d14 */
[----:B------:R-:W-:Y:S01]  /*df70*/  PLOP3.LUT P5, PT, PT, PT, UP3, 0x80, 0x8 ;  /* 0x000000000008781c */ /* 0x000fe20003faf038 */
[----:B0-----:R-:W-:-:S05]  /*df80*/  IMAD.MOV.U32 R180, RZ, RZ, 0x10 ;  /* 0x00000010ffb47424 */ /* 0x001fca00078e00ff */
[C---:B-1----:R-:W-:Y:S01]  /*df90*/  @P0 IMAD.WIDE.U32 R180, R182.reuse, R180, UR6 ;  /* 0x00000006b6b40e25 */ /* 0x042fe2000f8e00b4 */
[----:B------:R-:W-:-:S06]  /*dfa0*/  IADD3 R182, PT, PT, R182, 0x80, RZ ;  /* 0x00000080b6b67810 */ /* 0x000fcc0007ffe0ff */
[----:B------:R2:W-:Y:S02]  /*dfb0*/  @P5 STG.E.128 desc[UR20][R180.64], R152 ;  /* 0x00000098b4005986 */ /* 0x0005e4000c101d14 */
.L_x_1358:
[----:B------:R-:W-:Y:S05]  /*dfc0*/  BSYNC.RECONVERGENT B0 ;  /* 0x0000000000007941 */ /* 0x000fea0003800200 */
.L_x_1357:
[----:B------:R-:W-:Y:S04]  /*dfd0*/  BSSY.RECONVERGENT B0, `(.L_x_1424) ;  /* 0x000032e000007945 */ /* 0x000fe80003800200 */
[----:B------:R-:W-:Y:S05]  /*dfe0*/  @!P1 BRA `(.L_x_1425) ;  /* 0x0000003000b09947 */ /* 0x000fea0003800000 */
[----:B------:R-:W-:-:S04]  /*dff0*/  UISETP.NE.U32.AND UP0, UPT, UR24, URZ, UPT ;  /* 0x000000ff1800728c */ /* 0x000fc8000bf05070 */
[----:B------:R-:W-:Y:S01]  /*e000*/  UISETP.NE.AND.EX UP0, UPT, UR25, URZ, UPT, UP0 ;  /* 0x000000ff1900728c */ /* 0x000fe2000bf05300 */
[----:B------:R-:W-:Y:S10]  /*e010*/  BRA.U !UP3, `(.L_x_1426) ;  /* 0x000000010b0c7547 */ /* 0x000ff4000b800000 */
[----:B-----5:R-:W3:Y:S02]  /*e020*/  LDC.64 R160, c[0x0][0x390] ;  /* 0x0000e400ffa07b82 */ /* 0x020ee40000000a00 */
[----:B---3--:R-:W-:-:S06]  /*e030*/  IMAD.WIDE.U32 R160, R182, 0x10, R160 ;  /* 0x00000010b6a07825 */ /* 0x008fcc00078e00a0 */
[----:B------:R-:W5:Y:S02]  /*e040*/  LDG.E.128 R160, desc[UR20][R160.64] ;  /* 0x00000014a0a07981 */ /* 0x000f64000c1e1d00 */
.L_x_1426:
        /* <DEDUP_REMOVED lines=9> */
[----:B012---:R-:W-:Y:S02]  /*e0e0*/  SHF.L.U32 R180, R172, 0x10, RZ ;  /* 0x00000010acb47819 */ /* 0x007fe400000006ff */
[----:B------:R-:W-:-:S03]  /*e0f0*/  SHF.L.U32 R72, R72, 0x10, RZ ;  /* 0x0000001048487819 */ /* 0x000fc600000006ff */
        /* <DEDUP_REMOVED lines=19> */
.L_x_1429:
        /* <DEDUP_REMOVED lines=15> */
.L_x_1430:
        /* <DEDUP_REMOVED lines=18> */
.L_x_1431:
        /* <DEDUP_REMOVED lines=21> */
.L_x_1432:
[----:B------:R-:W-:-:S05]  /*e590*/  MOV R74, UR8 ;  /* 0x00000008004a7c02 */ /* 0x000fca0008000f00 */
[----:B------:R-:W-:-:S04]  /*e5a0*/  @P0 FFMA.FTZ R74, R200, R74, UR10 ;  /* 0x0000000ac84a0e23 */ /* 0x000fc8000801004a */
[----:B------:R-:W-:Y:S01]  /*e5b0*/  @P0 FADD.FTZ R75, R201, -R74 ;  /* 0x8000004ac94b0221 */ /* 0x000fe20000010000 */
[----:B------:R-:W-:-:S04]  /*e5c0*/  IMAD.U32 R74, R174, 0x10000, RZ ;  /* 0x00010000ae4a7824 */ /* 0x000fc800078e00ff */
        /* <DEDUP_REMOVED lines=14> */
.L_x_1433:
        /* <DEDUP_REMOVED lines=21> */
.L_x_1434:
        /* <DEDUP_REMOVED lines=9> */
[----:B------:R-:W-:Y:S02]  /*e890*/  IMAD.U32 R180, R180, 0x10000, RZ ;  /* 0x00010000b4b47824 */ /* 0x000fe400078e00ff */
[----:B------:R-:W-:Y:S01]  /*e8a0*/  @P0 FADD.FTZ R181, R215, -R181 ;  /* 0x800000b5d7b50221 */ /* 0x000fe20000010000 */
[----:B------:R-:W-:Y:S01]  /*e8b0*/  F2FP.BF16.F32.PACK_AB R74, R184, R74 ;  /* 0x0000004ab84a723e */ /* 0x000fe200000010ff */
[----:B------:R-:W-:Y:S02]  /*e8c0*/  @P0 FFMA.FTZ R75, R185, UR32, R75 ;  /* 0x00000020b94b0c23 */ /* 0x000fe4000801004b */
        /* <DEDUP_REMOVED lines=14> */
.L_x_1435:
        /* <DEDUP_REMOVED lines=11> */
[----:B------:R-:W-:-:S03]  /*ea60*/  IMAD.MOV.U32 R181, RZ, RZ, RZ ;  /* 0x000000ffffb57224 */ /* 0x000fc600078e00ff */
[----:B------:R-:W-:Y:S01]  /*ea70*/  FADD.FTZ R139, R139, R184 ;  /* 0x000000b88b8b7221 */ /* 0x000fe20000010000 */
[----:B--2---:R-:W-:-:S05]  /*ea80*/  @P0 SHF.L.U32 R184, R185, 0x10, RZ ;  /* 0x00000010b9b80819 */ /* 0x004fca00000006ff */
[----:B------:R-:W-:-:S05]  /*ea90*/  @P0 FMUL.FTZ R181, R180, R184 ;  /* 0x000000b8b4b50220 */ /* 0x000fca0000410000 */
[----:B------:R-:W-:-:S04]  /*eaa0*/  F2FP.BF16.F32.PACK_AB R181, RZ, R181 ;  /* 0x000000b5ffb5723e */ /* 0x000fc800000010ff */
[----:B------:R-:W-:Y:S01]  /*eab0*/  PRMT R155, R155, 0x5410, R181 ;  /* 0x000054109b9b7816 */ /* 0x000fe200000000b5 */
[----:B------:R-:W-:Y:S06]  /*eac0*/  BRA `(.L_x_1436) ;  /* 0x0000002400cc7947 */ /* 0x000fec0003800000 */
.L_x_1428:
[----:B------:R-:W-:Y:S01]  /*ead0*/  ISETP.LT.AND P0, PT, RZ, UR33, PT ;  /* 0x00000021ff007c0c */ /* 0x000fe2000bf01270 */
[----:B------:R-:W-:-:S12]  /*eae0*/  BRA.U !UP3, `(.L_x_1437) ;  /* 0x000000010b447547 */ /* 0x000fd8000b800000 */
[----:B012---:R-:W-:Y:S02]  /*eaf0*/  MOV R180, UR8 ;  /* 0x0000000800b47c02 */ /* 0x007fe40008000f00 */
        /* <DEDUP_REMOVED lines=16> */
.L_x_1437:
[----:B------:R-:W-:Y:S05]  /*ec00*/  BRA.U !UP3, `(.L_x_1438) ;  /* 0x000000010b507547 */ /* 0x000fea000b800000 */
[----:B------:R-:W3:Y:S01]  /*ec10*/  LDL R185, [R1+0x14] ;  /* 0x0000140001b97983 */ /* 0x000ee20000100800 */
[----:B012---:R-:W-:Y:S01]  /*ec20*/  MOV R180, UR8 ;  /* 0x0000000800b47c02 */ /* 0x007fe20008000f00 */
        /* <DEDUP_REMOVED lines=14> */
[----:B---3--:R-:W-:-:S05]  /*ed10*/  @P6 SHF.L.U32 R184, R185, 0x10, RZ ;  /* 0x00000010b9b86819 */ /* 0x008fca00000006ff */
[----:B------:R-:W-:-:S05]  /*ed20*/  @P6 FMUL.FTZ R181, R184, R180 ;  /* 0x000000b4b8b56220 */ /* 0x000fca0000410000 */
[----:B------:R-:W-:-:S04]  /*ed30*/  F2FP.BF16.F32.PACK_AB R181, RZ, R181 ;  /* 0x000000b5ffb5723e */ /* 0x000fc800000010ff */
[----:B------:R-:W-:-:S07]  /*ed40*/  PRMT R152, R152, 0x5410, R181 ;  /* 0x0000541098987816 */ /* 0x000fce00000000b5 */
.L_x_1438:
[----:B------:R-:W-:Y:S05]  /*ed50*/  BRA.U !UP3, `(.L_x_1439) ;  /* 0x000000010b447547 */ /* 0x000fea000b800000 */
[----:B012---:R-:W-:Y:S01]  /*ed60*/  IMAD.U32 R180, RZ, RZ, UR8 ;  /* 0x00000008ffb47e24 */ /* 0x007fe2000f8e00ff */
        /* <DEDUP_REMOVED lines=16> */
.L_x_1439:
[----:B------:R-:W-:Y:S05]  /*ee70*/  BRA.U !UP3, `(.L_x_1440) ;  /* 0x000000010b507547 */ /* 0x000fea000b800000 */
[----:B------:R-:W3:Y:S01]  /*ee80*/  LDL R185, [R1+0x18] ;  /* 0x0000180001b97983 */ /* 0x000ee20000100800 */
[----:B012---:R-:W-:Y:S01]  /*ee90*/  MOV R180, UR8 ;  /* 0x0000000800b47c02 */ /* 0x007fe20008000f00 */
[----:B------:R-:W-:Y:S01]  /*eea0*/  HFMA2 R184, -RZ, RZ, 0, 0 ;  /* 0x00000000ffb87431 */ /* 0x000fe200000001ff */
[----:B-----5:R-:W-:Y:S02]  /*eeb0*/  PRMT R181, R173, 0x7632, R181 ;  /* 0x00007632adb57816 */ /* 0x020fe400000000b5 */
[----:B------:R-:W-:Y:S01]  /*eec0*/  LOP3.LUT P6, RZ, R22, 0xff000000, RZ, 0xc0, !PT ;  /* 0xff00000016ff7812 */ /* 0x000fe200078cc0ff */
[----:B------:R-:W-:Y:S02]  /*eed0*/  @P0 FFMA.FTZ R180, R223, R180, UR10 ;  /* 0x0000000adfb40e23 */ /* 0x000fe400080100b4 */
        /* <DEDUP_REMOVED lines=14> */
.L_x_1440:
[----:B------:R-:W-:Y:S05]  /*efc0*/  BRA.U !UP3, `(.L_x_1441) ;  /* 0x000000010b447547 */ /* 0x000fea000b800000 */
        /* <DEDUP_REMOVED lines=17> */
.L_x_1441:
[----:B------:R-:W-:Y:S05]  /*f0e0*/  BRA.U !UP3, `(.L_x_1442) ;  /* 0x000000010b507547 */ /* 0x000fea000b800000 */
[----:B------:R-:W3:Y:S01]  /*f0f0*/  LDL R185, [R1+0x1c] ;  /* 0x00001c0001b97983 */ /* 0x000ee20000100800 */
[----:B012---:R-:W-:Y:S01]  /*f100*/  MOV R180, UR8 ;  /* 0x0000000800b47c02 */ /* 0x007fe20008000f00 */
[----:B------:R-:W-:Y:S01]  /*f110*/  IMAD.MOV.U32 R184, RZ, RZ, RZ ;  /* 0x000000ffffb87224 */ /* 0x000fe200078e00ff */
        /* <DEDUP_REMOVED lines=17> */
.L_x_1442:
        /* <DEDUP_REMOVED lines=14> */
[----:B------:R-:W-:Y:S02]  /*f310*/  IMAD.MOV.U32 R181, RZ, RZ, RZ ;  /* 0x000000ffffb57224 */ /* 0x000fe400078e00ff */
[----:B------:R-:W-:-:S05]  /*f320*/  @P6 FMUL.FTZ R181, R184, R180 ;  /* 0x000000b4b8b56220 */ /* 0x000fca0000410000 */
[----:B------:R-:W-:-:S04]  /*f330*/  F2FP.BF16.F32.PACK_AB R181, RZ, R181 ;  /* 0x000000b5ffb5723e */ /* 0x000fc800000010ff */
[----:B------:R-:W-:-:S07]  /*f340*/  PRMT R155, R181, 0x7610, R155 ;  /* 0x00007610b59b7816 */ /* 0x000fce000000009b */
.L_x_1443:
[----:B------:R-:W-:Y:S05]  /*f350*/  BRA.U !UP3, `(.L_x_1436) ;  /* 0x0000001d0ba87547 */ /* 0x000fea000b800000 */
[----:B------:R-:W3:Y:S01]  /*f360*/  LDL R185, [R1+0xc0] ;  /* 0x0000c00001b97983 */ /* 0x000ee20000100800 */
[----:B012---:R-:W-:Y:S02]  /*f370*/  MOV R180, UR8 ;  /* 0x0000000800b47c02 */ /* 0x007fe40008000f00 */
[----:B-----5:R-:W-:Y:S02]  /*f380*/  PRMT R181, R175, 0x7632, R181 ;  /* 0x00007632afb57816 */ /* 0x020fe400000000b5 */
[----:B------:R-:W-:Y:S01]  /*f390*/  MOV R184, RZ ;  /* 0x000000ff00b87202 */ /* 0x000fe20000000f00 */
        /* <DEDUP_REMOVED lines=13> */
[----:B---3--:R-:W-:-:S04]  /*f470*/  @P0 IMAD.U32 R184, R185, 0x10000, RZ ;  /* 0x00010000b9b80824 */ /* 0x008fc800078e00ff */
[----:B------:R-:W-:-:S05]  /*f480*/  @P0 FMUL.FTZ R181, R184, R180 ;  /* 0x000000b4b8b50220 */ /* 0x000fca0000410000 */
[----:B------:R-:W-:-:S04]  /*f490*/  F2FP.BF16.F32.PACK_AB R181, RZ, R181 ;  /* 0x000000b5ffb5723e */ /* 0x000fc800000010ff */
[----:B------:R-:W-:Y:S01]  /*f4a0*/  PRMT R155, R155, 0x5410, R181 ;  /* 0x000054109b9b7816 */ /* 0x000fe200000000b5 */
[----:B------:R-:W-:Y:S06]  /*f4b0*/  BRA `(.L_x_1436) ;  /* 0x0000001c00507947 */ /* 0x000fec0003800000 */
.L_x_1427:
        /* <DEDUP_REMOVED lines=12> */
[----:B------:R-:W3:Y:S01]  /*f580*/  @P6 LDC.64 R72, c[0x0][0x408] ;  /* 0x00010200ff486b82 */ /* 0x000ee20000000a00 */
[----:B------:R-:W-:Y:S01]  /*f590*/  @P6 SHF.L.U32 R74, R160, 0x10, RZ ;  /* 0x00000010a04a6819 */ /* 0x000fe200000006ff */
[----:B---3--:R-:W-:-:S04]  /*f5a0*/  @P6 FMUL.FTZ R73, R73, R184 ;  /* 0x000000b849496220 */ /* 0x008fc80000410000 */
[----:B------:R-:W-:Y:S01]  /*f5b0*/  @P6 FMUL.FTZ R72, R73, R72 ;  /* 0x0000004849486220 */ /* 0x000fe20000410000 */
[----:B------:R-:W-:-:S03]  /*f5c0*/  MOV R73, RZ ;  /* 0x000000ff00497202 */ /* 0x000fc60000000f00 */
[----:B------:R-:W-:Y:S01]  /*f5d0*/  @P6 FMUL.FTZ R73, R74, R72 ;  /* 0x000000484a496220 */ /* 0x000fe20000410000 */
[----:B------:R-:W-:-:S03]  /*f5e0*/  @P6 SHF.L.U32 R74, R60, 0x10, RZ ;  /* 0x000000103c4a6819 */ /* 0x000fc600000006ff */
[----:B------:R-:W-:Y:S02]  /*f5f0*/  FADD.FTZ R132, R132, R73 ;  /* 0x0000004984847221 */ /* 0x000fe40000010000 */
[----:B------:R-:W3:Y:S02]  /*f600*/  @P6 LDC.64 R72, c[0x0][0x408] ;  /* 0x00010200ff486b82 */ /* 0x000ee40000000a00 */
[----:B---3--:R-:W-:-:S04]  /*f610*/  @P6 FMUL.FTZ R73, R73, R184 ;  /* 0x000000b849496220 */ /* 0x008fc80000410000 */
[----:B------:R-:W-:Y:S01]  /*f620*/  @P6 FMUL.FTZ R72, R73, R72 ;  /* 0x0000004849486220 */ /* 0x000fe20000410000 */
[----:B------:R-:W-:-:S03]  /*f630*/  HFMA2 R73, -RZ, RZ, 0, 0 ;  /* 0x00000000ff497431 */ /* 0x000fc600000001ff */
[----:B------:R-:W-:-:S05]  /*f640*/  @P6 FMUL.FTZ R73, R74, R72 ;  /* 0x000000484a496220 */ /* 0x000fca0000410000 */
[----:B------:R-:W-:-:S04]  /*f650*/  F2FP.BF16.F32.PACK_AB R73, RZ, R73 ;  /* 0x00000049ff49723e */ /* 0x000fc800000010ff */
[----:B012---:R-:W-:-:S07]  /*f660*/  PRMT R152, R73, 0x7610, R152 ;  /* 0x0000761049987816 */ /* 0x007fce0000000098 */
.L_x_1445:
[----:B------:R-:W-:-:S05]  /*f670*/  MOV R72, UR8 ;  /* 0x0000000800487c02 */ /* 0x000fca0008000f00 */
[----:B------:R-:W-:-:S04]  /*f680*/  FFMA.FTZ R72, R224, R72, UR10 ;  /* 0x0000000ae0487e23 */ /* 0x000fc80008010048 */
[----:B------:R-:W-:-:S04]  /*f690*/  FADD.FTZ R72, R242, -R72 ;  /* 0x80000048f2487221 */ /* 0x000fc80000010000 */
[----:B------:R-:W-:-:S05]  /*f6a0*/  FMUL.FTZ R72, R72, UR32 ;  /* 0x0000002048487c20 */ /* 0x000fca0008410000 */
[----:B012---:R-:W-:Y:S01]  /*f6b0*/  FSEL R181, R72, RZ, P0 ;  /* 0x000000ff48b57208 */ /* 0x007fe20000000000 */
[----:B------:R-:W-:Y:S06]  /*f6c0*/  BRA.U !UP3, `(.L_x_1446) ;  /* 0x000000010b487547 */ /* 0x000fec000b800000 */
[----:B------:R-:W2:Y:S01]  /*f6d0*/  LDL R75, [R1+0x14] ;  /* 0x00001400014b7983 */ /* 0x000ea20000100800 */
[----:B-----5:R-:W-:Y:S02]  /*f6e0*/  LOP3.LUT P6, RZ, R22, 0xff00, RZ, 0xc0, !PT ;  /* 0x0000ff0016ff7812 */ /* 0x020fe400078cc0ff */
[----:B------:R-:W-:-:S11]  /*f6f0*/  MOV R74, RZ ;  /* 0x000000ff004a7202 */ /* 0x000fd60000000f00 */
        /* <DEDUP_REMOVED lines=15> */
.L_x_1446:
        /* <DEDUP_REMOVED lines=22> */
.L_x_1447:
        /* <DEDUP_REMOVED lines=24> */
.L_x_1448:
[----:B------:R-:W-:-:S04]  /*fad0*/  IMAD.U32 R72, RZ, RZ, UR8 ;  /* 0x00000008ff487e24 */ /* 0x000fc8000f8e00ff */
        /* <DEDUP_REMOVED lines=21> */
.L_x_1449:
        /* <DEDUP_REMOVED lines=8> */
[----:B------:R-:W-:-:S12]  /*fcb0*/  IMAD.MOV.U32 R186, RZ, RZ, RZ ;  /* 0x000000ffffba7224 */ /* 0x000fd800078e00ff */
        /* <DEDUP_REMOVED lines=15> */
.L_x_1450:
        /* <DEDUP_REMOVED lines=30> */
.L_x_1451:
        /* <DEDUP_REMOVED lines=22> */
.L_x_1444:
[----:B------:R-:W-:Y:S05]  /*100f0*/  BRA.U !UP3, `(.L_x_1452) ;  /* 0x000000010b807547 */ /* 0x000fea000b800000 */
[----:B-----5:R-:W-:Y:S01]  /*10100*/  LOP3.LUT P0, RZ, R22, 0xff, RZ, 0xc0, !PT ;  /* 0x000000ff16ff7812 */ /* 0x020fe2000780c0ff */
[----:B------:R-:W-:Y:S01]  /*10110*/  BSSY.RECONVERGENT B1, `(.L_x_1453) ;  /* 0x000000d000017945 */ /* 0x000fe20003800200 */
[----:B012---:R-:W-:-:S11]  /*10120*/  HFMA2 R180, -RZ, RZ, 0, 0 ;  /* 0x00000000ffb47431 */ /* 0x007fd600000001ff */
        /* <DEDUP_REMOVED lines=11> */
.L_x_1454:
[----:B------:R-:W-:Y:S05]  /*101e0*/  BSYNC.RECONVERGENT B1 ;  /* 0x0000000000017941 */ /* 0x000fea0003800200 */
.L_x_1453:
        /* <DEDUP_REMOVED lines=14> */
.L_x_1456:
[----:B------:R-:W-:Y:S05]  /*102d0*/  BSYNC.RECONVERGENT B1 ;  /* 0x0000000000017941 */ /* 0x000fea0003800200 */
.L_x_1455:
[----:B------:R-:W-:-:S04]  /*102e0*/  F2FP.BF16.F32.PACK_AB R180, RZ, R180 ;  /* 0x000000b4ffb4723e */ /* 0x000fc800000010ff */
[----:B------:R-:W-:-:S07]  /*102f0*/  PRMT R152, R180, 0x7610, R152 ;  /* 0x00007610b4987816 */ /* 0x000fce0000000098 */
.L_x_1452:
[----:B------:R-:W-:Y:S05]  /*10300*/  BRA.U !UP3, `(.L_x_1457) ;  /* 0x000000010b887547 */ /* 0x000fea000b800000 */
[----:B-----5:R-:W-:Y:S01]  /*10310*/  LOP3.LUT P0, RZ, R22, 0xff00, RZ, 0xc0, !PT ;  /* 0x0000ff0016ff7812 */ /* 0x020fe2000780c0ff */
[----:B------:R-:W-:Y:S01]  /*10320*/  BSSY.RECONVERGENT B1, `(.L_x_1458) ;  /* 0x000000e000017945 */ /* 0x000fe20003800200 */
[----:B012---:R-:W-:-:S11]  /*10330*/  HFMA2 R180, -RZ, RZ, 0, 0 ;  /* 0x00000000ffb47431 */ /* 0x007fd600000001ff */
        /* <DEDUP_REMOVED lines=12> */
.L_x_1459:
[----:B------:R-:W-:Y:S05]  /*10400*/  BSYNC.RECONVERGENT B1 ;  /* 0x0000000000017941 */ /* 0x000fea0003800200 */
.L_x_1458:
        /* <DEDUP_REMOVED lines=15> */
.L_x_1461:
[----:B------:R-:W-:Y:S05]  /*10500*/  BSYNC.RECONVERGENT B1 ;  /* 0x0000000000017941 */ /* 0x000fea0003800200 */
.L_x_1460:
[----:B------:R-:W-:-:S04]  /*10510*/  F2FP.BF16.F32.PACK_AB R180, RZ, R180 ;  /* 0x000000b4ffb4723e */ /* 0x000fc800000010ff */
[----:B------:R-:W-:-:S07]  /*10520*/  PRMT R152, R152, 0x5410, R180 ;  /* 0x0000541098987816 */ /* 0x000fce00000000b4 */
.L_x_1457:
[----:B------:R-:W-:Y:S05]  /*10530*/  BRA.U !UP3, `(.L_x_1462) ;  /* 0x000000010b807547 */ /* 0x000fea000b800000 */
[----:B-----5:R-:W-:Y:S01]  /*10540*/  LOP3.LUT P0, RZ, R22, 0xff0000, RZ, 0xc0, !PT ;  /* 0x00ff000016ff7812 */ /* 0x020fe2000780c0ff */
[----:B------:R-:W-:Y:S01]  /*10550*/  BSSY.RECONVERGENT B1, `(.L_x_1463) ;  /* 0x000000d000017945 */ /* 0x000fe20003800200 */
[----:B012---:R-:W-:-:S11]  /*10560*/  HFMA2 R180, -RZ, RZ, 0, 0 ;  /* 0x00000000ffb47431 */ /* 0x007fd600000001ff */
        /* <DEDUP_REMOVED lines=11> */
.L_x_1464:
[----:B------:R-:W-:Y:S05]  /*10620*/  BSYNC.RECONVERGENT B1 ;  /* 0x0000000000017941 */ /* 0x000fea0003800200 */
.L_x_1463:
        /* <DEDUP_REMOVED lines=14> */
.L_x_1466:
[----:B------:R-:W-:Y:S05]  /*10710*/  BSYNC.RECONVERGENT B1 ;  /* 0x0000000000017941 */ /* 0x000fea0003800200 */
.L_x_1465:
[----:B------:R-:W-:-:S04]  /*10720*/  F2FP.BF16.F32.PACK_AB R180, RZ, R180 ;  /* 0x000000b4ffb4723e */ /* 0x000fc800000010ff */
[----:B------:R-:W-:-:S07]  /*10730*/  PRMT R153, R180, 0x7610, R153 ;  /* 0x00007610b4997816 */ /* 0x000fce0000000099 */
.L_x_1462:
[----:B------:R-:W-:Y:S05]  /*10740*/  BRA.U !UP3, `(.L_x_1467) ;  /* 0x000000010b887547 */ /* 0x000fea000b800000 */
[----:B-----5:R-:W-:Y:S01]  /*10750*/  LOP3.LUT P0, RZ, R22, 0xff000000, RZ, 0xc0, !PT ;  /* 0xff00000016ff7812 */ /* 0x020fe2000780c0ff */
[----:B------:R-:W-:Y:S01]  /*10760*/  BSSY.RECONVERGENT B1, `(.L_x_1468) ;  /* 0x000000e000017945 */ /* 0x000fe20003800200 */
[----:B012---:R-:W-:-:S11]  /*10770*/  MOV R180, RZ ;  /* 0x000000ff00b47202 */ /* 0x007fd60000000f00 */
        /* <DEDUP_REMOVED lines=12> */
.L_x_1469:
[----:B------:R-:W-:Y:S05]  /*10840*/  BSYNC.RECONVERGENT B1 ;  /* 0x0000000000017941 */ /* 0x000fea0003800200 */
.L_x_1468:
        /* <DEDUP_REMOVED lines=15> */
.L_x_1471:
[----:B------:R-:W-:Y:S05]  /*10940*/  BSYNC.RECONVERGENT B1 ;  /* 0x0000000000017941 */ /* 0x000fea0003800200 */
.L_x_1470:
[----:B------:R-:W-:-:S04]  /*10950*/  F2FP.BF16.F32.PACK_AB R180, RZ, R180 ;  /* 0x000000b4ffb4723e */ /* 0x000fc800000010ff */
[----:B------:R-:W-:-:S07]  /*10960*/  PRMT R153, R153, 0x5410, R180 ;  /* 0x0000541099997816 */ /* 0x000fce00000000b4 */
.L_x_1467:
[----:B------:R-:W-:Y:S05]  /*10970*/  BRA.U !UP3, `(.L_x_1472) ;  /* 0x000000010b807547 */ /* 0x000fea000b800000 */
[----:B-----5:R-:W-:Y:S01]  /*10980*/  LOP3.LUT P0, RZ, R23, 0xff, RZ, 0xc0, !PT ;  /* 0x000000ff17ff7812 */ /* 0x020fe2000780c0ff */
[----:B------:R-:W-:Y:S01]  /*10990*/  BSSY.RECONVERGENT B1, `(.L_x_1473) ;  /* 0x000000d000017945 */ /* 0x000fe20003800200 */
[----:B012---:R-:W-:-:S11]  /*109a0*/  MOV R180, RZ ;  /* 0x000000ff00b47202 */ /* 0x007fd60000000f00 */
        /* <DEDUP_REMOVED lines=11> */
.L_x_1474:
[----:B------:R-:W-:Y:S05]  /*10a60*/  BSYNC.RECONVERGENT B1 ;  /* 0x0000000000017941 */ /* 0x000fea0003800200 */
.L_x_1473:
        /* <DEDUP_REMOVED lines=14> */
.L_x_1476:
[----:B------:R-:W-:Y:S05]  /*10b50*/  BSYNC.RECONVERGENT B1 ;  /* 0x0000000000017941 */ /* 0x000fea0003800200 */
.L_x_1475:
[----:B------:R-:W-:-:S04]  /*10b60*/  F2FP.BF16.F32.PACK_AB R180, RZ, R180 ;  /* 0x000000b4ffb4723e */ /* 0x000fc800000010ff */
[----:B------:R-:W-:-:S07]  /*10b70*/  PRMT R154, R180, 0x7610, R154 ;  /* 0x00007610b49a7816 */ /* 0x000fce000000009a */
.L_x_1472:
        /* <DEDUP_REMOVED lines=16> */
.L_x_1479:
[----:B------:R-:W-:Y:S05]  /*10c80*/  BSYNC.RECONVERGENT B1 ;  /* 0x0000000000017941 */ /* 0x000fea0003800200 */
.L_x_1478:
        /* <DEDUP_REMOVED lines=15> */
.L_x_1481:
[----:B------:R-:W-:Y:S05]  /*10d80*/  BSYNC.RECONVERGENT B1 ;  /* 0x0000000000017941 */ /* 0x000fea0003800200 */
.L_x_1480:
[----:B------:R-:W-:-:S04]  /*10d90*/  F2FP.BF16.F32.PACK_AB R180, RZ, R180 ;  /* 0x000000b4ffb4723e */ /* 0x000fc800000010ff */
[----:B------:R-:W-:-:S07]  /*10da0*/  PRMT R154, R154, 0x5410, R180 ;  /* 0x000054109a9a7816 */ /* 0x000fce00000000b4 */
.L_x_1477:
[----:B------:R-:W-:Y:S05]  /*10db0*/  BRA.U !UP3, `(.L_x_1482) ;  /* 0x000000010b807547 */ /* 0x000fea000b800000 */
[----:B-----5:R-:W-:Y:S01]  /*10dc0*/  LOP3.LUT P0, RZ, R23, 0xff0000, RZ, 0xc0, !PT ;  /* 0x00ff000017ff7812 */ /* 0x020fe2000780c0ff */
[----:B------:R-:W-:Y:S01]  /*10dd0*/  BSSY.RECONVERGENT B1, `(.L_x_1483) ;  /* 0x000000d000017945 */ /* 0x000fe20003800200 */
[----:B012---:R-:W-:-:S11]  /*10de0*/  IMAD.MOV.U32 R180, RZ, RZ, RZ ;  /* 0x000000ffffb47224 */ /* 0x007fd600078e00ff */
        /* <DEDUP_REMOVED lines=11> */
.L_x_1484:
[----:B------:R-:W-:Y:S05]  /*10ea0*/  BSYNC.RECONVERGENT B1 ;  /* 0x0000000000017941 */ /* 0x000fea0003800200 */
.L_x_1483:
        /* <DEDUP_REMOVED lines=14> */
.L_x_1486:
[----:B------:R-:W-:Y:S05]  /*10f90*/  BSYNC.RECONVERGENT B1 ;  /* 0x0000000000017941 */ /* 0x000fea0003800200 */
.L_x_1485:
[----:B------:R-:W-:-:S04]  /*10fa0*/  F2FP.BF16.F32.PACK_AB R180, RZ, R180 ;  /* 0x000000b4ffb4723e */ /* 0x000fc800000010ff */
[----:B------:R-:W-:-:S07]  /*10fb0*/  PRMT R155, R180, 0x7610, R155 ;  /* 0x00007610b49b7816 */ /* 0x000fce000000009b */
.L_x_1482:
[----:B------:R-:W-:Y:S05]  /*10fc0*/  BRA.U !UP3, `(.L_x_1436) ;  /* 0x000000010b8c7547 */ /* 0x000fea000b800000 */
[----:B-----5:R-:W-:Y:S01]  /*10fd0*/  ISETP.GE.U32.AND P0, PT, R22, RZ, PT ;  /* 0x000000ff1600720c */ /* 0x020fe20003f06070 */
[----:B------:R-:W-:Y:S01]  /*10fe0*/  BSSY.RECONVERGENT B1, `(.L_x_1487) ;  /* 0x000000f000017945 */ /* 0x000fe20003800200 */
[----:B012---:R-:W-:Y:S02]  /*10ff0*/  HFMA2 R180, -RZ, RZ, 0, 0 ;  /* 0x00000000ffb47431 */ /* 0x007fe400000001ff */
        /* <DEDUP_REMOVED lines=13> */
.L_x_1488:
[----:B------:R-:W-:Y:S05]  /*110d0*/  BSYNC.RECONVERGENT B1 ;  /* 0x0000000000017941 */ /* 0x000fea0003800200 */
.L_x_1487:
        /* <DEDUP_REMOVED lines=15> */
.L_x_1490:
[----:B------:R-:W-:Y:S05]  /*111d0*/  BSYNC.RECONVERGENT B1 ;  /* 0x0000000000017941 */ /* 0x000fea0003800200 */
.L_x_1489:
[----:B------:R-:W-:-:S04]  /*111e0*/  F2FP.BF16.F32.PACK_AB R180, RZ, R180 ;  /* 0x000000b4ffb4723e */ /* 0x000fc800000010ff */
[----:B------:R-:W-:-:S07]  /*111f0*/  PRMT R155, R155, 0x5410, R180 ;  /* 0x000054109b9b7816 */ /* 0x000fce00000000b4 */
.L_x_1436:
[----:B012---:R-:W0:Y:S01]  /*11200*/  @P5 LDC.64 R180, c[0x0][0x478] ;  /* 0x00011e00ffb45b82 */ /* 0x007e220000000a00 */
[----:B------:R-:W1:Y:S01]  /*11210*/  @UP3 LDCU.64 UR6, c[0x0][0x468] ;  /* 0x00008d00ff0637ac */ /* 0x000e620008000a00 */
[----:B------:R-:W-:Y:S01]  /*11220*/  PLOP3.LUT P0, PT, PT, PT, UP3, 0x80, 0x8 ;  /* 0x000000000008781c */ /* 0x000fe20003f0f038 */
[----:B0-----:R-:W-:-:S04]  /*11230*/  @P5 IMAD.WIDE.U32 R180, R183, 0x10, R180 ;  /* 0x00000010b7b45825 */ /* 0x001fc800078e00b4 */
[----:B------:R-:W-:Y:S01]  /*11240*/  VIADD R183, R183, 0x80 ;  /* 0x00000080b7b77836 */ /* 0x000fe20000000000 */
[----:B------:R0:W-:Y:S01]  /*11250*/  @P5 STG.E.128 desc[UR20][R180.64], R72 ;  /* 0x00000048b4005986 */ /* 0x0001e2000c101d14 */
[----:B------:R-:W-:Y:S02]  /*11260*/  PLOP3.LUT P5, PT, PT, PT, UP3, 0x80, 0x8 ;  /* 0x000000000008781c */ /* 0x000fe40003faf038 */
[----:B0-----:R-:W-:-:S05]  /*11270*/  MOV R180, 0x10 ;  /* 0x0000001000b47802 */ /* 0x001fca0000000f00 */
[C---:B-1----:R-:W-:Y:S01]  /*11280*/  @P0 IMAD.WIDE.U32 R180, R182.reuse, R180, UR6 ;  /* 0x00000006b6b40e25 */ /* 0x042fe2000f8e00b4 */
[----:B------:R-:W-:-:S05]  /*11290*/  IADD3 R182, PT, PT, R182, 0x80, RZ ;  /* 0x00000080b6b67810 */ /* 0x000fca0007ffe0ff */
[----:B------:R3:W-:Y:S02]  /*112a0*/  @P5 STG.E.128 desc[UR20][R180.64], R152 ;  /* 0x00000098b4005986 */ /* 0x0007e4000c101d14 */
.L_x_1425:
[----:B------:R-:W-:Y:S05]  /*112b0*/  BSYNC.RECONVERGENT B0 ;  /* 0x0000000000007941 */ /* 0x000fea0003800200 */
.L_x_1424:
[----:B0123--:R-:W2:Y:S01]  /*112c0*/  LDL R180, [R1+0xf4] ;  /* 0x0000f40001b47983 */ /* 0x00fea20000100800 */
[----:B------:R-:W-:Y:S01]  /*112d0*/  BSSY.RECONVERGENT B0, `(.L_x_1491) ;  /* 0x000031c000007945 */ /* 0x000fe20003800200 */
[----:B--2---:R-:W-:-:S13]  /*112e0*/  ISETP.NE.AND P0, PT, R180, RZ, PT ;  /* 0x000000ffb400720c */ /* 0x004fda0003f05270 */
[----:B------:R-:W-:Y:S05]  /*112f0*/  @!P0 BRA `(.L_x_1492) ;  /* 0x0000003000648947 */ /* 0x000fea0003800000 */
[----:B------:R-:W-:-:S04]  /*11300*/  UISETP.NE.U32.AND UP0, UPT, UR24, URZ, UPT ;  /* 0x000000ff1800728c */ /* 0x000fc8000bf05070 */
[----:B------:R-:W-:Y:S01]  /*11310*/  UISETP.NE.AND.EX UP0, UPT, UR25, URZ, UPT, UP0 ;  /* 0x000000ff1900728c */ /* 0x000fe2000bf05300 */
[----:B------:R-:W-:Y:S10]  /*11320*/  BRA.U !UP3, `(.L_x_1493) ;  /* 0x000000010b0c7547 */ /* 0x000ff4000b800000 */
[----:B-----5:R-:W0:Y:S02]  /*11330*/  LDC.64 R160, c[0x0][0x390] ;  /* 0x0000e400ffa07b82 */ /* 0x020e240000000a00 */
[----:B0-----:R-:W-:-:S06]  /*11340*/  IMAD.WIDE.U32 R160, R182, 0x10, R160 ;  /* 0x00000010b6a07825 */ /* 0x001fcc00078e00a0 */
[----:B------:R-:W5:Y:S02]  /*11350*/  LDG.E.128 R160, desc[UR20][R160.64] ;  /* 0x00000014a0a07981 */ /* 0x000f64000c1e1d00 */
.L_x_1493:
[----:B------:R-:W-:Y:S05]  /*11360*/  BRA.U !UP0, `(.L_x_1494) ;  /* 0x0000001508187547 */ /* 0x000fea000b800000 */
[----:B------:R-:W-:Y:S01]  /*11370*/  UISETP.NE.U32.AND UP0, UPT, UR26, URZ, UPT ;  /* 0x000000ff1a00728c */ /* 0x000fe2000bf05070 */
[----:B------:R-:W-:Y:S02]  /*11380*/  PRMT R180, R71, 0x7632, R180 ;  /* 0x0000763247b47816 */ /* 0x000fe400000000b4 */
[----:B------:R-:W-:Y:S01]  /*11390*/  PRMT R181, R70, 0x7632, R181 ;  /* 0x0000763246b57816 */ /* 0x000fe200000000b5 */
[----:B------:R-:W-:Y:S01]  /*113a0*/  UISETP.NE.AND.EX UP0, UPT, UR27, URZ, UPT, UP0 ;  /* 0x000000ff1b00728c */ /* 0x000fe2000bf05300 */
[----:B------:R-:W-:Y:S02]  /*113b0*/  PRMT R184, R69, 0x7632, R184 ;  /* 0x0000763245b87816 */ /* 0x000fe400000000b8 */
[----:B------:R-:W-:-:S03]  /*113c0*/  PRMT R185, R68, 0x7632, R185 ;  /* 0x0000763244b97816 */ /* 0x000fc600000000b9 */
[----:B------:R-:W-:-:S13]  /*113d0*/  PLOP3.LUT P0, PT, PT, PT, UP0, 0x80, 0x8 ;  /* 0x000000000008781c */ /* 0x000fda0003f0f008 */
[----:B------:R-:W-:Y:S05]  /*113e0*/  @!P0 BRA `(.L_x_1495) ;  /* 0x0000000800848947 */ /* 0x000fea0003800000 */
[----:B------:R-:W-:Y:S02]  /*113f0*/  ISETP.LT.AND P5, PT, RZ, UR33, PT ;  /* 0x00000021ff007c0c */ /* 0x000fe4000bfa1270 */
[----:B------:R-:W-:Y:S02]  /*11400*/  MOV R72, UR8 ;  /* 0x0000000800487c02 */ /* 0x000fe40008000f00 */
[----:B-----5:R-:W-:-:S09]  /*11410*/  SHF.L.U32 R75, R176, 0x10, RZ ;  /* 0x00000010b04b7819 */ /* 0x020fd200000006ff */
[----:B------:R-:W-:-:S04]  /*11420*/  @P5 FFMA.FTZ R72, R12, R72, UR10 ;  /* 0x0000000a0c485e23 */ /* 0x000fc80008010048 */
[----:B------:R-:W-:-:S04]  /*11430*/  @P5 FADD.FTZ R72, R13, -R72 ;  /* 0x800000480d485221 */ /* 0x000fc80000010000 */
        /* <DEDUP_REMOVED lines=14> */
.L_x_1496:
[----:B------:R-:W-:Y:S01]  /*11520*/  IMAD.U32 R73, RZ, RZ, UR8 ;  /* 0x00000008ff497e24 */ /* 0x000fe2000f8e00ff */
[----:B------:R-:W-:-:S03]  /*11530*/  PRMT R72, R176, 0x7632, R72 ;  /* 0x00007632b0487816 */ /* 0x000fc60000000048 */
[----:B------:R-:W-:Y:S01]  /*11540*/  @P5 FFMA.FTZ R73, R239, R73, UR10 ;  /* 0x0000000aef495e23 */ /* 0x000fe20008010049 */
[----:B------:R-:W-:-:S03]  /*11550*/  SHF.L.U32 R72, R72, 0x10, RZ ;  /* 0x0000001048487819 */ /* 0x000fc600000006ff */
[----:B------:R-:W-:-:S04]  /*11560*/  @P5 FADD.FTZ R73, R238, -R73 ;  /* 0x80000049ee495221 */ /* 0x000fc80000010000 */
[----:B------:R-:W-:Y:S01]  /*11570*/  @P5 FFMA.FTZ R72, R73, UR32, R72 ;  /* 0x0000002049485c23 */ /* 0x000fe20008010048 */
[----:B------:R-:W-:Y:S06]  /*11580*/  BRA.U !UP3, `(.L_x_1497) ;  /* 0x000000010b347547 */ /* 0x000fec000b800000 */
[----:B------:R-:W-:Y:S01]  /*11590*/  LOP3.LUT P6, RZ, R190, 0xff00, RZ, 0xc0, !PT ;  /* 0x0000ff00beff7812 */ /* 0x000fe200078cc0ff */
[----:B------:R-:W-:Y:S01]  /*115a0*/  FMUL.FTZ R73, R72, UR23 ;  /* 0x0000001748497c20 */ /* 0x000fe20008410000 */
[----:B------:R-:W-:-:S03]  /*115b0*/  HFMA2 R186, -RZ, RZ, 0, 0 ;  /* 0x00000000ffba7431 */ /* 0x000fc600000001ff */
[----:B------:R-:W-:-:S08]  /*115c0*/  FMUL.FTZ R73, R73, UR22 ;  /* 0x0000001649497c20 */ /* 0x000fd00008410000 */
[----:B------:R-:W-:-:S04]  /*115d0*/  @P6 PRMT R74, R160, 0x7632, R74 ;  /* 0x00007632a04a6816 */ /* 0x000fc8000000004a */
[----:B------:R-:W-:-:S05]  /*115e0*/  @P6 SHF.L.U32 R74, R74, 0x10, RZ ;  /* 0x000000104a4a6819 */ /* 0x000fca00000006ff */
[----:B------:R-:W-:Y:S01]  /*115f0*/  @P6 FMUL.FTZ R186, R73, R74 ;  /* 0x0000004a49ba6220 */ /* 0x000fe20000410000 */
[----:B------:R-:W-:Y:S02]  /*11600*/  @P6 SHF.L.U32 R74, R185, 0x10, RZ ;  /* 0x00000010b94a6819 */ /* 0x000fe400000006ff */
[----:B------:R-:W-:Y:S01]  /*11610*/  MOV R185, RZ ;  /* 0x000000ff00b97202 */ /* 0x000fe20000000f00 */
[----:B------:R-:W-:Y:S02]  /*11620*/  FADD.FTZ R141, R141, R186 ;  /* 0x000000ba8d8d7221 */ /* 0x000fe40000010000 */
[----:B------:R-:W-:-:S05]  /*11630*/  @P6 FMUL.FTZ R185, R73, R74 ;  /* 0x0000004a49b96220 */ /* 0x000fca0000410000 */
[----:B------:R-:W-:-:S04]  /*11640*/  F2FP.BF16.F32.PACK_AB R73, RZ, R185 ;  /* 0x000000b9ff49723e */ /* 0x000fc800000010ff */
[----:B------:R-:W-:-:S07]  /*11650*/  PRMT R152, R152, 0x5410, R73 ;  /* 0x0000541098987816 */ /* 0x000fce0000000049 */
.L_x_1497:
        /* <DEDUP_REMOVED lines=18> */
.L_x_1498:
[----:B------:R-:W-:Y:S02]  /*11780*/  MOV R74, UR8 ;  /* 0x00000008004a7c02 */ /* 0x000fe40008000f00 */
        /* <DEDUP_REMOVED lines=10> */
[----:B------:R-:W-:Y:S02]  /*11830*/  @P6 PRMT R186, R161, 0x7632, R186 ;  /* 0x00007632a1ba6816 */ /* 0x000fe400000000ba */
[----:B------:R-:W-:-:S03]  /*11840*/  @P6 SHF.L.U32 R184, R184, 0x10, RZ ;  /* 0x00000010b8b86819 */ /* 0x000fc600000006ff */
[----:B------:R-:W-:-:S04]  /*11850*/  @P6 IMAD.U32 R186, R186, 0x10000, RZ ;  /* 0x00010000baba6824 */ /* 0x000fc800078e00ff */
[C---:B------:R-:W-:Y:S01]  /*11860*/  @P6 FMUL.FTZ R187, R74.reuse, R186 ;  /* 0x000000ba4abb6220 */ /* 0x040fe20000410000 */
[----:B------:R-:W-:Y:S01]  /*11870*/  MOV R186, RZ ;  /* 0x000000ff00ba7202 */ /* 0x000fe20000000f00 */
[----:B------:R-:W-:Y:S02]  /*11880*/  @P6 FMUL.FTZ R186, R74, R184 ;  /* 0x000000b84aba6220 */ /* 0x000fe40000410000 */
[----:B------:R-:W-:-:S03]  /*11890*/  FADD.FTZ R143, R143, R187 ;  /* 0x000000bb8f8f7221 */ /* 0x000fc60000010000 */
[----:B------:R-:W-:-:S04]  /*118a0*/  F2FP.BF16.F32.PACK_AB R74, RZ, R186 ;  /* 0x000000baff4a723e */ /* 0x000fc800000010ff */
[----:B------:R-:W-:-:S07]  /*118b0*/  PRMT R153, R153, 0x5410, R74 ;  /* 0x0000541099997816 */ /* 0x000fce000000004a */
.L_x_1499:
[----:B------:R-:W-:Y:S02]  /*118c0*/  MOV R74, UR8 ;  /* 0x00000008004a7c02 */ /* 0x000fe40008000f00 */
[----:B------:R-:W-:-:S03]  /*118d0*/  SHF.L.U32 R184, R178, 0x10, RZ ;  /* 0x00000010b2b87819 */ /* 0x000fc600000006ff */
        /* <DEDUP_REMOVED lines=8> */
[----:B------:R-:W-:-:S04]  /*11960*/  @P6 IMAD.U32 R187, R162, 0x10000, RZ ;  /* 0x00010000a2bb6824 */ /* 0x000fc800078e00ff */
[----:B------:R-:W-:Y:S01]  /*11970*/  @P6 FMUL.FTZ R186, R187, R74 ;  /* 0x0000004abbba6220 */ /* 0x000fe20000410000 */
[----:B------:R-:W-:-:S03]  /*11980*/  @P6 SHF.L.U32 R187, R70, 0x10, RZ ;  /* 0x0000001046bb6819 */ /* 0x000fc600000006ff */
[----:B------:R-:W-:Y:S01]  /*11990*/  FADD.FTZ R144, R144, R186 ;  /* 0x000000ba90907221 */ /* 0x000fe20000010000 */
[----:B------:R-:W-:Y:S01]  /*119a0*/  MOV R186, RZ ;  /* 0x000000ff00ba7202 */ /* 0x000fe20000000f00 */
[----:B------:R-:W-:-:S05]  /*119b0*/  @P6 FMUL.FTZ R186, R74, R187 ;  /* 0x000000bb4aba6220 */ /* 0x000fca0000410000 */
[----:B------:R-:W-:-:S04]  /*119c0*/  F2FP.BF16.F32.PACK_AB R74, RZ, R186 ;  /* 0x000000baff4a723e */ /* 0x000fc800000010ff */
[----:B------:R-:W-:-:S07]  /*119d0*/  PRMT R154, R74, 0x7610, R154 ;  /* 0x000076104a9a7816 */ /* 0x000fce000000009a */
.L_x_1500:
[----:B------:R-:W-:-:S05]  /*119e0*/  MOV R74, UR8 ;  /* 0x00000008004a7c02 */ /* 0x000fca0008000f00 */
[----:B------:R-:W-:Y:S01]  /*119f0*/  @P5 FFMA.FTZ R186, R235, R74, UR10 ;  /* 0x0000000aebba5e23 */ /* 0x000fe2000801004a */
[----:B------:R-:W-:-:S03]  /*11a00*/  PRMT R74, R178, 0x7632, R74 ;  /* 0x00007632b24a7816 */ /* 0x000fc6000000004a */
        /* <DEDUP_REMOVED lines=8> */
[----:B------:R-:W-:Y:S01]  /*11a90*/  @P6 PRMT R187, R162, 0x7632, R187 ;  /* 0x00007632a2bb6816 */ /* 0x000fe200000000bb */
[----:B------:R-:W-:-:S03]  /*11aa0*/  @P6 IMAD.U32 R181, R181, 0x10000, RZ ;  /* 0x00010000b5b56824 */ /* 0x000fc600078e00ff */
[----:B------:R-:W-:-:S05]  /*11ab0*/  @P6 SHF.L.U32 R187, R187, 0x10, RZ ;  /* 0x00000010bbbb6819 */ /* 0x000fca00000006ff */
[C---:B------:R-:W-:Y:S01]  /*11ac0*/  @P6 FMUL.FTZ R219, R186.reuse, R187 ;  /* 0x000000bbbadb6220 */ /* 0x040fe20000410000 */
[----:B------:R-:W-:Y:S01]  /*11ad0*/  MOV R187, RZ ;  /* 0x000000ff00bb7202 */ /* 0x000fe20000000f00 */
[----:B------:R-:W-:Y:S02]  /*11ae0*/  @P6 FMUL.FTZ R187, R186, R181 ;  /* 0x000000b5babb6220 */ /* 0x000fe40000410000 */
[----:B------:R-:W-:-:S03]  /*11af0*/  FADD.FTZ R145, R145, R219 ;  /* 0x000000db91917221 */ /* 0x000fc60000010000 */
[----:B------:R-:W-:-:S04]  /*11b00*/  F2FP.BF16.F32.PACK_AB R181, RZ, R187 ;  /* 0x000000bbffb5723e */ /* 0x000fc800000010ff */
[----:B------:R-:W-:-:S07]  /*11b10*/  PRMT R154, R154, 0x5410, R181 ;  /* 0x000054109a9a7816 */ /* 0x000fce00000000b5 */
.L_x_1501:
[----:B------:R-:W2:Y:S04]  /*11b20*/  LDL R219, [R1+0x10] ;  /* 0x0000100001db7983 */ /* 0x000ea80000100800 */
[----:B------:R-:W3:Y:S01]  /*11b30*/  LDL R187, [R1+0xc] ;  /* 0x00000c0001bb7983 */ /* 0x000ee20000100800 */
[----:B------:R-:W-:Y:S02]  /*11b40*/  MOV R181, UR8 ;  /* 0x0000000800b57c02 */ /* 0x000fe40008000f00 */
[----:B------:R-:W-:Y:S02]  /*11b50*/  F2FP.BF16.F32.PACK_AB R72, R72, R75 ;  /* 0x0000004b4848723e */ /* 0x000fe400000010ff */
[----:B------:R-:W-:Y:S01]  /*11b60*/  MOV R75, UR8 ;  /* 0x00000008004b7c02 */ /* 0x000fe20008000f00 */
[----:B------:R-:W-:Y:S01]  /*11b70*/  @P5 FFMA.FTZ R181, R212, R181, UR10 ;  /* 0x0000000ad4b55e23 */ /* 0x000fe200080100b5 */
[----:B------:R-:W-:-:S02]  /*11b80*/  F2FP.BF16.F32.PACK_AB R74, R74, R184 ;  /* 0x000000b84a4a723e */ /* 0x000fc400000010ff */
[----:B------:R-:W-:Y:S01]  /*11b90*/  PRMT R184, R179, 0x7632, R184 ;  /* 0x00007632b3b87816 */ /* 0x000fe200000000b8 */
[----:B------:R-:W-:Y:S01]  /*11ba0*/  @P5 FADD.FTZ R186, R213, -R181 ;  /* 0x800000b5d5ba5221 */ /* 0x000fe20000010000 */
[----:B------:R-:W-:Y:S02]  /*11bb0*/  SHF.L.U32 R181, R179, 0x10, RZ ;  /* 0x00000010b3b57819 */ /* 0x000fe400000006ff */
[----:B------:R-:W-:Y:S02]  /*11bc0*/  SHF.L.U32 R184, R184, 0x10, RZ ;  /* 0x00000010b8b87819 */ /* 0x000fe400000006ff */
[----:B------:R-:W-:Y:S01]  /*11bd0*/  F2FP.BF16.F32.PACK_AB R73, R185, R73 ;  /* 0x00000049b949723e */ /* 0x000fe200000010ff */
[----:B------:R-:W-:Y:S01]  /*11be0*/  @P5 FFMA.FTZ R181, R186, UR32, R181 ;  /* 0x00000020bab55c23 */ /* 0x000fe200080100b5 */
[----:B--2---:R-:W-:-:S04]  /*11bf0*/  @P5 FFMA.FTZ R75, R219, R75, UR10 ;  /* 0x0000000adb4b5e23 */ /* 0x004fc8000801004b */
[----:B---3--:R-:W-:-:S04]  /*11c00*/  @P5 FADD.FTZ R75, R187, -R75 ;  /* 0x8000004bbb4b5221 */ /* 0x008fc80000010000 */
        /* <DEDUP_REMOVED lines=14> */
.L_x_1502:
[----:B------:R-:W-:Y:S01]  /*11cf0*/  F2FP.BF16.F32.PACK_AB R75, R184, R181 ;  /* 0x000000b5b84b723e */ /* 0x000fe200000010ff */
[----:B------:R-:W-:Y:S06]  /*11d00*/  BRA.U !UP3, `(.L_x_1503) ;  /* 0x000000250bbc7547 */ /* 0x000fec000b800000 */
[----:B------:R-:W-:Y:S01]  /*11d10*/  ISETP.GE.U32.AND P5, PT, R190, RZ, PT ;  /* 0x000000ffbe00720c */ /* 0x000fe20003fa6070 */
[----:B------:R-:W-:Y:S01]  /*11d20*/  FMUL.FTZ R181, R184, UR23 ;  /* 0x00000017b8b57c20 */ /* 0x000fe20008410000 */
[----:B------:R-:W-:Y:S02]  /*11d30*/  HFMA2 R185, -RZ, RZ, 0, 0 ;  /* 0x00000000ffb97431 */ /* 0x000fe400000001ff */
[----:B------:R-:W-:Y:S01]  /*11d40*/  ISETP.GE.U32.AND.EX P5, PT, R191, 0x1000000, PT, P5 ;  /* 0x01000000bf00780c */ /* 0x000fe20003fa6150 */
[----:B------:R-:W-:-:S12]  /*11d50*/  FMUL.FTZ R181, R181, UR22 ;  /* 0x00000016b5b57c20 */ /* 0x000fd80008410000 */
[----:B------:R-:W-:Y:S02]  /*11d60*/  @P5 PRMT R184, R163, 0x7632, R184 ;  /* 0x00007632a3b85816 */ /* 0x000fe400000000b8 */
[----:B------:R-:W-:Y:S02]  /*11d70*/  @P5 SHF.L.U32 R180, R180, 0x10, RZ ;  /* 0x00000010b4b45819 */ /* 0x000fe400000006ff */
[----:B------:R-:W-:-:S05]  /*11d80*/  @P5 SHF.L.U32 R184, R184, 0x10, RZ ;  /* 0x00000010b8b85819 */ /* 0x000fca00000006ff */
[C---:B------:R-:W-:Y:S01]  /*11d90*/  @P5 FMUL.FTZ R185, R181.reuse, R184 ;  /* 0x000000b8b5b95220 */ /* 0x040fe20000410000 */
[----:B------:R-:W-:Y:S01]  /*11da0*/  MOV R184, RZ ;  /* 0x000000ff00b87202 */ /* 0x000fe20000000f00 */
[----:B------:R-:W-:Y:S02]  /*11db0*/  @P5 FMUL.FTZ R184, R181, R180 ;  /* 0x000000b4b5b85220 */ /* 0x000fe40000410000 */
[----:B------:R-:W-:-:S03]  /*11dc0*/  FADD.FTZ R147, R147, R185 ;  /* 0x000000b993937221 */ /* 0x000fc60000010000 */
[----:B------:R-:W-:-:S04]  /*11dd0*/  F2FP.BF16.F32.PACK_AB R180, RZ, R184 ;  /* 0x000000b8ffb4723e */ /* 0x000fc800000010ff */
[----:B------:R-:W-:Y:S01]  /*11de0*/  PRMT R155, R155, 0x5410, R180 ;  /* 0x000054109b9b7816 */ /* 0x000fe200000000b4 */
[----:B------:R-:W-:Y:S06]  /*11df0*/  BRA `(.L_x_1503) ;  /* 0x0000002400807947 */ /* 0x000fec0003800000 */
.L_x_1495:
[----:B------:R-:W-:Y:S01]  /*11e00*/  ISETP.LT.AND P5, PT, RZ, UR33, PT ;  /* 0x00000021ff007c0c */ /* 0x000fe2000bfa1270 */
[----:B------:R-:W-:-:S12]  /*11e10*/  BRA.U !UP3, `(.L_x_1504) ;  /* 0x000000010b447547 */ /* 0x000fd8000b800000 */
        /* <DEDUP_REMOVED lines=17> */
.L_x_1504:
[----:B------:R-:W-:Y:S05]  /*11f30*/  BRA.U !UP3, `(.L_x_1505) ;  /* 0x000000010b4c7547 */ /* 0x000fea000b800000 */
[----:B------:R-:W-:Y:S01]  /*11f40*/  MOV R186, UR8 ;  /* 0x0000000800ba7c02 */ /* 0x000fe20008000f00 */
[----:B------:R-:W-:Y:S01]  /*11f50*/  HFMA2 R219, -RZ, RZ, 0, 0 ;  /* 0x00000000ffdb7431 */ /* 0x000fe200000001ff */
[----:B-----5:R-:W-:Y:S02]  /*11f60*/  LOP3.LUT P6, RZ, R190, 0xff00, RZ, 0xc0, !PT ;  /* 0x0000ff00beff7812 */ /* 0x020fe400078cc0ff */
[----:B------:R-:W-:Y:S01]  /*11f70*/  PRMT R187, R176, 0x7632, R187 ;  /* 0x00007632b0bb7816 */ /* 0x000fe200000000bb */
[----:B------:R-:W-:-:S04]  /*11f80*/  @P5 FFMA.FTZ R186, R239, R186, UR10 ;  /* 0x0000000aefba5e23 */ /* 0x000fc800080100ba */
[----:B------:R-:W-:Y:S02]  /*11f90*/  IMAD.U32 R187, R187, 0x10000, RZ ;  /* 0x00010000bbbb7824 */ /* 0x000fe400078e00ff */
[----:B------:R-:W-:-:S04]  /*11fa0*/  @P5 FADD.FTZ R186, R238, -R186 ;  /* 0x800000baeeba5221 */ /* 0x000fc80000010000 */
[----:B------:R-:W-:Y:S01]  /*11fb0*/  @P5 FFMA.FTZ R187, R186, UR32, R187 ;  /* 0x00000020babb5c23 */ /* 0x000fe200080100bb */
[----:B------:R-:W-:Y:S02]  /*11fc0*/  @P6 PRMT R186, R160, 0x7632, R186 ;  /* 0x00007632a0ba6816 */ /* 0x000fe400000000ba */
[----:B------:R-:W-:Y:S01]  /*11fd0*/  @P6 SHF.L.U32 R185, R185, 0x10, RZ ;  /* 0x00000010b9b96819 */ /* 0x000fe200000006ff */
[----:B------:R-:W-:Y:S01]  /*11fe0*/  FMUL.FTZ R187, R187, UR23 ;  /* 0x00000017bbbb7c20 */ /* 0x000fe20008410000 */
[----:B------:R-:W-:-:S03]  /*11ff0*/  @P6 SHF.L.U32 R186, R186, 0x10, RZ ;  /* 0x00000010baba6819 */ /* 0x000fc600000006ff */
[----:B------:R-:W-:-:S04]  /*12000*/  FMUL.FTZ R187, R187, UR22 ;  /* 0x00000016bbbb7c20 */ /* 0x000fc80008410000 */
[----:B------:R-:W-:Y:S01]  /*12010*/  @P6 FMUL.FTZ R219, R187, R186 ;  /* 0x000000babbdb6220 */ /* 0x000fe20000410000 */
[----:B------:R-:W-:Y:S01]  /*12020*/  MOV R186, RZ ;  /* 0x000000ff00ba7202 */ /* 0x000fe20000000f00 */
[----:B------:R-:W-:Y:S02]  /*12030*/  @P6 FMUL.FTZ R186, R185, R187 ;  /* 0x000000bbb9ba6220 */ /* 0x000fe40000410000 */
[----:B------:R-:W-:-:S03]  /*12040*/  FADD.FTZ R141, R141, R219 ;  /* 0x000000db8d8d7221 */ /* 0x000fc60000010000 */
[----:B------:R-:W-:-:S04]  /*12050*/  F2FP.BF16.F32.PACK_AB R186, RZ, R186 ;  /* 0x000000baffba723e */ /* 0x000fc800000010ff */
[----:B------:R-:W-:-:S07]  /*12060*/  PRMT R152, R152, 0x5410, R186 ;  /* 0x0000541098987816 */ /* 0x000fce00000000ba */
.L_x_1505:
        /* <DEDUP_REMOVED lines=18> */
.L_x_1506:
[----:B------:R-:W-:Y:S05]  /*12190*/  BRA.U !UP3, `(.L_x_1507) ;  /* 0x000000010b4c7547 */ /* 0x000fea000b800000 */
[----:B------:R-:W-:Y:S01]  /*121a0*/  MOV R185, UR8 ;  /* 0x0000000800b97c02 */ /* 0x000fe20008000f00 */
        /* <DEDUP_REMOVED lines=8> */
[----:B------:R-:W-:Y:S02]  /*12230*/  @P6 PRMT R186, R161, 0x7632, R186 ;  /* 0x00007632a1ba6816 */ /* 0x000fe400000000ba */
[----:B------:R-:W-:Y:S01]  /*12240*/  @P6 SHF.L.U32 R184, R184, 0x10, RZ ;  /* 0x00000010b8b86819 */ /* 0x000fe200000006ff */
[----:B------:R-:W-:Y:S01]  /*12250*/  FMUL.FTZ R185, R185, UR22 ;  /* 0x00000016b9b97c20 */ /* 0x000fe20008410000 */
[----:B------:R-:W-:-:S05]  /*12260*/  @P6 SHF.L.U32 R186, R186, 0x10, RZ ;  /* 0x00000010baba6819 */ /* 0x000fca00000006ff */
[----:B------:R-:W-:Y:S01]  /*12270*/  @P6 FMUL.FTZ R187, R185, R186 ;  /* 0x000000bab9bb6220 */ /* 0x000fe20000410000 */
[----:B------:R-:W-:Y:S01]  /*12280*/  MOV R186, RZ ;  /* 0x000000ff00ba7202 */ /* 0x000fe20000000f00 */
[----:B------:R-:W-:Y:S02]  /*12290*/  @P6 FMUL.FTZ R186, R184, R185 ;  /* 0x000000b9b8ba6220 */ /* 0x000fe40000410000 */
[----:B------:R-:W-:-:S03]  /*122a0*/  FADD.FTZ R143, R143, R187 ;  /* 0x000000bb8f8f7221 */ /* 0x000fc60000010000 */
[----:B------:R-:W-:-:S04]  /*122b0*/  F2FP.BF16.F32.PACK_AB R186, RZ, R186 ;  /* 0x000000baffba723e */ /* 0x000fc800000010ff */
[----:B------:R-:W-:-:S07]  /*122c0*/  PRMT R153, R153, 0x5410, R186 ;  /* 0x0000541099997816 */ /* 0x000fce00000000ba */
.L_x_1507:
        /* <DEDUP_REMOVED lines=18> */
.L_x_1508:
[----:B------:R-:W-:Y:S05]  /*123f0*/  BRA.U !UP3, `(.L_x_1509) ;  /* 0x000000010b4c7547 */ /* 0x000fea000b800000 */
        /* <DEDUP_REMOVED lines=14> */
[----:B------:R-:W-:Y:S02]  /*124e0*/  IMAD.MOV.U32 R185, RZ, RZ, RZ ;  /* 0x000000ffffb97224 */ /* 0x000fe400078e00ff */
[----:B------:R-:W-:Y:S01]  /*124f0*/  @P6 FMUL.FTZ R185, R181, R184 ;  /* 0x000000b8b5b96220 */ /* 0x000fe20000410000 */
[----:B------:R-:W-:-:S04]  /*12500*/  FADD.FTZ R145, R145, R186 ;  /* 0x000000ba91917221 */ /* 0x000fc80000010000 */
[----:B------:R-:W-:-:S04]  /*12510*/  F2FP.BF16.F32.PACK_AB R181, RZ, R185 ;  /* 0x000000b9ffb5723e */ /* 0x000fc800000010ff */
[----:B------:R-:W-:-:S07]  /*12520*/  PRMT R154, R154, 0x5410, R181 ;  /* 0x000054109a9a7816 */ /* 0x000fce00000000b5 */
.L_x_1509:
        /* <DEDUP_REMOVED lines=18> */
.L_x_1510:
[----:B------:R-:W-:Y:S05]  /*12650*/  BRA.U !UP3, `(.L_x_1503) ;  /* 0x0000001d0b687547 */ /* 0x000fea000b800000 */
[----:B------:R-:W2:Y:S04]  /*12660*/  LDL R186, [R1+0x10] ;  /* 0x0000100001ba7983 */ /* 0x000ea80000100800 */
[----:B------:R-:W3:Y:S01]  /*12670*/  LDL R185, [R1+0xc] ;  /* 0x00000c0001b97983 */ /* 0x000ee20000100800 */
[----:B------:R-:W-:Y:S01]  /*12680*/  IMAD.U32 R181, RZ, RZ, UR8 ;  /* 0x00000008ffb57e24 */ /* 0x000fe2000f8e00ff */
[----:B-----5:R-:W-:-:S04]  /*12690*/  PRMT R184, R179, 0x7632, R184 ;  /* 0x00007632b3b87816 */ /* 0x020fc800000000b8 */
[----:B------:R-:W-:Y:S01]  /*126a0*/  SHF.L.U32 R184, R184, 0x10, RZ ;  /* 0x00000010b8b87819 */ /* 0x000fe200000006ff */
[----:B--2---:R-:W-:-:S04]  /*126b0*/  @P5 FFMA.FTZ R181, R186, R181, UR10 ;  /* 0x0000000abab55e23 */ /* 0x004fc800080100b5 */
[----:B---3--:R-:W-:Y:S01]  /*126c0*/  @P5 FADD.FTZ R181, R185, -R181 ;  /* 0x800000b5b9b55221 */ /* 0x008fe20000010000 */
[----:B------:R-:W-:-:S03]  /*126d0*/  HFMA2 R185, -RZ, RZ, 0, 0 ;  /* 0x00000000ffb97431 */ /* 0x000fc600000001ff */
[----:B------:R-:W-:Y:S01]  /*126e0*/  @P5 FFMA.FTZ R184, R181, UR32, R184 ;  /* 0x00000020b5b85c23 */ /* 0x000fe200080100b8 */
[----:B------:R-:W-:-:S03]  /*126f0*/  ISETP.GE.U32.AND P5, PT, R190, RZ, PT ;  /* 0x000000ffbe00720c */ /* 0x000fc60003fa6070 */
[----:B------:R-:W-:Y:S01]  /*12700*/  FMUL.FTZ R184, R184, UR23 ;  /* 0x00000017b8b87c20 */ /* 0x000fe20008410000 */
[----:B------:R-:W-:-:S03]  /*12710*/  ISETP.GE.U32.AND.EX P5, PT, R191, 0x1000000, PT, P5 ;  /* 0x01000000bf00780c */ /* 0x000fc60003fa6150 */
[----:B------:R-:W-:-:S10]  /*12720*/  FMUL.FTZ R184, R184, UR22 ;  /* 0x00000016b8b87c20 */ /* 0x000fd40008410000 */
[----:B------:R-:W-:Y:S02]  /*12730*/  @P5 PRMT R181, R163, 0x7632, R181 ;  /* 0x00007632a3b55816 */ /* 0x000fe400000000b5 */
[----:B------:R-:W-:Y:S02]  /*12740*/  @P5 SHF.L.U32 R180, R180, 0x10, RZ ;  /* 0x00000010b4b45819 */ /* 0x000fe400000006ff */
[----:B------:R-:W-:-:S05]  /*12750*/  @P5 SHF.L.U32 R181, R181, 0x10, RZ ;  /* 0x00000010b5b55819 */ /* 0x000fca00000006ff */
[----:B------:R-:W-:Y:S01]  /*12760*/  @P5 FMUL.FTZ R185, R184, R181 ;  /* 0x000000b5b8b95220 */ /* 0x000fe20000410000 */
[----:B------:R-:W-:Y:S01]  /*12770*/  MOV R181, RZ ;  /* 0x000000ff00b57202 */ /* 0x000fe20000000f00 */
[----:B------:R-:W-:Y:S02]  /*12780*/  @P5 FMUL.FTZ R181, R180, R184 ;  /* 0x000000b8b4b55220 */ /* 0x000fe40000410000 */
[----:B------:R-:W-:-:S03]  /*12790*/  FADD.FTZ R147, R147, R185 ;  /* 0x000000b993937221 */ /* 0x000fc60000010000 */
[----:B------:R-:W-:-:S04]  /*127a0*/  F2FP.BF16.F32.PACK_AB R181, RZ, R181 ;  /* 0x000000b5ffb5723e */ /* 0x000fc800000010ff */
[----:B------:R-:W-:Y:S01]  /*127b0*/  PRMT R155, R155, 0x5410, R181 ;  /* 0x000054109b9b7816 */ /* 0x000fe200000000b5 */
[----:B------:R-:W-:Y:S06]  /*127c0*/  BRA `(.L_x_1503) ;  /* 0x0000001c000c7947 */ /* 0x000fec0003800000 */
.L_x_1494:
        /* <DEDUP_REMOVED lines=31> */
.L_x_1512:
[----:B------:R-:W-:-:S05]  /*129c0*/  MOV R72, UR8 ;  /* 0x0000000800487c02 */ /* 0x000fca0008000f00 */
[----:B------:R-:W-:-:S04]  /*129d0*/  FFMA.FTZ R72, R239, R72, UR10 ;  /* 0x0000000aef487e23 */ /* 0x000fc80008010048 */
[----:B------:R-:W-:-:S04]  /*129e0*/  FADD.FTZ R72, R238, -R72 ;  /* 0x80000048ee487221 */ /* 0x000fc80000010000 */
[----:B------:R-:W-:-:S05]  /*129f0*/  FMUL.FTZ R72, R72, UR32 ;  /* 0x0000002048487c20 */ /* 0x000fca0008410000 */
[----:B------:R-:W-:Y:S01]  /*12a00*/  FSEL R181, R72, RZ, P5 ;  /* 0x000000ff48b57208 */ /* 0x000fe20002800000 */
[----:B------:R-:W-:Y:S06]  /*12a10*/  BRA.U !UP3, `(.L_x_1513) ;  /* 0x000000010b447547 */ /* 0x000fec000b800000 */
        /* <DEDUP_REMOVED lines=10> */
[----:B------:R-:W-:Y:S02]  /*12ac0*/  HFMA2 R74, -RZ, RZ, 0, 0 ;  /* 0x00000000ff4a7431 */ /* 0x000fe400000001ff */
[----:B0-----:R-:W-:-:S04]  /*12ad0*/  @P6 FMUL.FTZ R73, R73, R181 ;  /* 0x000000b549496220 */ /* 0x001fc80000410000 */
[----:B------:R-:W-:Y:S01]  /*12ae0*/  @P6 FMUL.FTZ R72, R73, R72 ;  /* 0x0000004849486220 */ /* 0x000fe20000410000 */
[----:B------:R-:W-:-:S04]  /*12af0*/  @P6 IMAD.U32 R73, R180, 0x10000, RZ ;  /* 0x00010000b4496824 */ /* 0x000fc800078e00ff */
[----:B------:R-:W-:-:S05]  /*12b00*/  @P6 FMUL.FTZ R74, R73, R72 ;  /* 0x00000048494a6220 */ /* 0x000fca0000410000 */
[----:B------:R-:W-:-:S04]  /*12b10*/  F2FP.BF16.F32.PACK_AB R74, RZ, R74 ;  /* 0x0000004aff4a723e */ /* 0x000fc800000010ff */
[----:B------:R-:W-:-:S07]  /*12b20*/  PRMT R152, R152, 0x5410, R74 ;  /* 0x0000541098987816 */ /* 0x000fce000000004a */
.L_x_1513:
        /* <DEDUP_REMOVED lines=22> */
.L_x_1514:
[----:B------:R-:W-:-:S04]  /*12c90*/  IMAD.U32 R72, RZ, RZ, UR8 ;  /* 0x00000008ff487e24 */ /* 0x000fc8000f8e00ff */
        /* <DEDUP_REMOVED lines=18> */
[----:B------:R-:W-:-:S05]  /*12dc0*/  @P6 SHF.L.U32 R73, R185, 0x10, RZ ;  /* 0x00000010b9496819 */ /* 0x000fca00000006ff */
[----:B------:R-:W-:-:S05]  /*12dd0*/  @P6 FMUL.FTZ R74, R73, R72 ;  /* 0x00000048494a6220 */ /* 0x000fca0000410000 */
[----:B------:R-:W-:-:S04]  /*12de0*/  F2FP.BF16.F32.PACK_AB R74, RZ, R74 ;  /* 0x0000004aff4a723e */ /* 0x000fc800000010ff */
[----:B------:R-:W-:-:S07]  /*12df0*/  PRMT R153, R153, 0x5410, R74 ;  /* 0x0000541099997816 */ /* 0x000fce000000004a */
.L_x_1515:
        /* <DEDUP_REMOVED lines=22> */
.L_x_1516:
        /* <DEDUP_REMOVED lines=18> */
[----:B------:R-:W-:Y:S01]  /*13080*/  @P6 SHF.L.U32 R73, R186, 0x10, RZ ;  /* 0x00000010ba496819 */ /* 0x000fe200000006ff */
[----:B------:R-:W-:-:S04]  /*13090*/  IMAD.MOV.U32 R186, RZ, RZ, RZ ;  /* 0x000000ffffba7224 */ /* 0x000fc800078e00ff */
[----:B------:R-:W-:-:S05]  /*130a0*/  @P6 FMUL.FTZ R186, R73, R72 ;  /* 0x0000004849ba6220 */ /* 0x000fca0000410000 */
[----:B------:R-:W-:-:S04]  /*130b0*/  F2FP.BF16.F32.PACK_AB R72, RZ, R186 ;  /* 0x000000baff48723e */ /* 0x000fc800000010ff */
[----:B------:R-:W-:-:S07]  /*130c0*/  PRMT R154, R154, 0x5410, R72 ;  /* 0x000054109a9a7816 */ /* 0x000fce0000000048 */
.L_x_1517:
[----:B------:R-:W2:Y:S04]  /*130d0*/  LDL R219, [R1+0x10] ;  /* 0x0000100001db7983 */ /* 0x000ea80000100800 */
[----:B------:R-:W3:Y:S01]  /*130e0*/  LDL R186, [R1+0xc] ;  /* 0x00000c0001ba7983 */ /* 0x000ee20000100800 */
[----:B------:R-:W-:Y:S02]  /*130f0*/  F2FP.BF16.F32.PACK_AB R73, R75, R180 ;  /* 0x000000b44b49723e */ /* 0x000fe400000010ff */
[----:B------:R-:W-:Y:S02]  /*13100*/  MOV R75, UR8 ;  /* 0x00000008004b7c02 */ /* 0x000fe40008000f00 */
[----:B------:R-:W-:Y:S02]  /*13110*/  MOV R180, UR8 ;  /* 0x0000000800b47c02 */ /* 0x000fe40008000f00 */
[----:B------:R-:W-:Y:S01]  /*13120*/  F2FP.BF16.F32.PACK_AB R72, R181, R184 ;  /* 0x000000b8b548723e */ /* 0x000fe200000010ff */
[----:B------:R-:W-:Y:S01]  /*13130*/  FFMA.FTZ R75, R212, R75, UR10 ;  /* 0x0000000ad44b7e23 */ /* 0x000fe2000801004b */
[----:B------:R-:W-:-:S03]  /*13140*/  F2FP.BF16.F32.PACK_AB R74, R185, R74 ;  /* 0x0000004ab94a723e */ /* 0x000fc600000010ff */
[----:B------:R-:W-:-:S04]  /*13150*/  FADD.FTZ R75, R213, -R75 ;  /* 0x8000004bd54b7221 */ /* 0x000fc80000010000 */
[----:B------:R-:W-:-:S05]  /*13160*/  FMUL.FTZ R75, R75, UR32 ;  /* 0x000000204b4b7c20 */ /* 0x000fca0008410000 */
[----:B------:R-:W-:Y:S01]  /*13170*/  FSEL R75, R75, RZ, P5 ;  /* 0x000000ff4b4b7208 */ /* 0x000fe20002800000 */
[----:B--2---:R-:W-:-:S04]  /*13180*/  FFMA.FTZ R180, R219, R180, UR10 ;  /* 0x0000000adbb47e23 */ /* 0x004fc800080100b4 */
[----:B---3--:R-:W-:-:S04]  /*13190*/  FADD.FTZ R180, R186, -R180 ;  /* 0x800000b4bab47221 */ /* 0x008fc80000010000 */
        /* <DEDUP_REMOVED lines=19> */
.L_x_1518:
[----:B------:R-:W-:Y:S01]  /*132d0*/  F2FP.BF16.F32.PACK_AB R75, R184, R75 ;  /* 0x0000004bb84b723e */ /* 0x000fe200000010ff */
[----:B------:R-:W-:Y:S06]  /*132e0*/  BRA.U !UP3, `(.L_x_1503) ;  /* 0x000000110b447547 */ /* 0x000fec000b800000 */
[----:B-----5:R-:W-:Y:S01]  /*132f0*/  ISETP.GE.U32.AND P5, PT, R190, RZ, PT ;  /* 0x000000ffbe00720c */ /* 0x020fe20003fa6070 */
[----:B------:R-:W-:Y:S01]  /*13300*/  FMUL.FTZ R180, R184, UR23 ;  /* 0x00000017b8b47c20 */ /* 0x000fe20008410000 */
[----:B------:R-:W-:Y:S02]  /*13310*/  IMAD.MOV.U32 R184, RZ, RZ, RZ ;  /* 0x000000ffffb87224 */ /* 0x000fe400078e00ff */
[----:B------:R-:W-:Y:S01]  /*13320*/  ISETP.GE.U32.AND.EX P5, PT, R191, 0x1000000, PT, P5 ;  /* 0x01000000bf00780c */ /* 0x000fe20003fa6150 */
[----:B------:R-:W-:-:S12]  /*13330*/  FMUL.FTZ R180, R180, UR22 ;  /* 0x00000016b4b47c20 */ /* 0x000fd80008410000 */
[----:B------:R-:W-:-:S04]  /*13340*/  @P5 PRMT R181, R163, 0x7632, R181 ;  /* 0x00007632a3b55816 */ /* 0x000fc800000000b5 */
[----:B------:R-:W-:-:S05]  /*13350*/  @P5 SHF.L.U32 R181, R181, 0x10, RZ ;  /* 0x00000010b5b55819 */ /* 0x000fca00000006ff */
[----:B------:R-:W-:Y:S01]  /*13360*/  @P5 FMUL.FTZ R184, R180, R181 ;  /* 0x000000b5b4b85220 */ /* 0x000fe20000410000 */
[----:B------:R-:W-:-:S03]  /*13370*/  @P5 SHF.L.U32 R181, R187, 0x10, RZ ;  /* 0x00000010bbb55819 */ /* 0x000fc600000006ff */
[----:B------:R-:W-:Y:S01]  /*13380*/  FADD.FTZ R147, R147, R184 ;  /* 0x000000b893937221 */ /* 0x000fe20000010000 */
[----:B------:R-:W-:Y:S02]  /*13390*/  HFMA2 R184, -RZ, RZ, 0, 0 ;  /* 0x00000000ffb87431 */ /* 0x000fe400000001ff */
[----:B------:R-:W-:-:S05]  /*133a0*/  @P5 FMUL.FTZ R184, R181, R180 ;  /* 0x000000b4b5b85220 */ /* 0x000fca0000410000 */
[----:B------:R-:W-:-:S04]  /*133b0*/  F2FP.BF16.F32.PACK_AB R180, RZ, R184 ;  /* 0x000000b8ffb4723e */ /* 0x000fc800000010ff */
[----:B------:R-:W-:Y:S01]  /*133c0*/  PRMT R155, R155, 0x5410, R180 ;  /* 0x000054109b9b7816 */ /* 0x000fe200000000b4 */
[----:B------:R-:W-:Y:S06]  /*133d0*/  BRA `(.L_x_1503) ;  /* 0x0000001000087947 */ /* 0x000fec0003800000 */
.L_x_1511:
        /* <DEDUP_REMOVED lines=15> */
.L_x_1521:
[----:B------:R-:W-:Y:S05]  /*134d0*/  BSYNC.RECONVERGENT B1 ;  /* 0x0000000000017941 */ /* 0x000fea0003800200 */
.L_x_1520:
        /* <DEDUP_REMOVED lines=14> */
.L_x_1523:
[----:B------:R-:W-:Y:S05]  /*135c0*/  BSYNC.RECONVERGENT B1 ;  /* 0x0000000000017941 */ /* 0x000fea0003800200 */
.L_x_1522:
[----:B------:R-:W-:-:S04]  /*135d0*/  F2FP.BF16.F32.PACK_AB R181, RZ, R181 ;  /* 0x000000b5ffb5723e */ /* 0x000fc800000010ff */
[----:B------:R-:W-:-:S07]  /*135e0*/  PRMT R152, R181, 0x7610, R152 ;  /* 0x00007610b5987816 */ /* 0x000fce0000000098 */
.L_x_1519:
        /* <DEDUP_REMOVED lines=16> */
.L_x_1526:
[----:B------:R-:W-:Y:S05]  /*136f0*/  BSYNC.RECONVERGENT B1 ;  /* 0x0000000000017941 */ /* 0x000fea0003800200 */
.L_x_1525:
        /* <DEDUP_REMOVED lines=14> */
.L_x_1528:
[----:B------:R-:W-:Y:S05]  /*137e0*/  BSYNC.RECONVERGENT B1 ;  /* 0x0000000000017941 */ /* 0x000fea0003800200 */
.L_x_1527:
[----:B------:R-:W-:-:S04]  /*137f0*/  F2FP.BF16.F32.PACK_AB R181, RZ, R181 ;  /* 0x000000b5ffb5723e */ /* 0x000fc800000010ff */
[----:B------:R-:W-:-:S07]  /*13800*/  PRMT R152, R152, 0x5410, R181 ;  /* 0x0000541098987816 */ /* 0x000fce00000000b5 */
.L_x_1524:
[----:B------:R-:W-:Y:S05]  /*13810*/  BRA.U !UP3, `(.L_x_1529) ;  /* 0x000000010b807547 */ /* 0x000fea000b800000 */
[----:B-----5:R-:W-:Y:S01]  /*13820*/  LOP3.LUT P5, RZ, R190, 0xff0000, RZ, 0xc0, !PT ;  /* 0x00ff0000beff7812 */ /* 0x020fe200078ac0ff */
[----:B------:R-:W-:Y:S01]  /*13830*/  BSSY.RECONVERGENT B1, `(.L_x_1530) ;  /* 0x000000d000017945 */ /* 0x000fe20003800200 */
[----:B------:R-:W-:-:S11]  /*13840*/  MOV R180, RZ ;  /* 0x000000ff00b47202 */ /* 0x000fd60000000f00 */
        /* <DEDUP_REMOVED lines=11> */
.L_x_1531:
[----:B------:R-:W-:Y:S05]  /*13900*/  BSYNC.RECONVERGENT B1 ;  /* 0x0000000000017941 */ /* 0x000fea0003800200 */
.L_x_1530:
        /* <DEDUP_REMOVED lines=14> */
.L_x_1533:
[----:B------:R-:W-:Y:S05]  /*139f0*/  BSYNC.RECONVERGENT B1 ;  /* 0x0000000000017941 */ /* 0x000fea0003800200 */
.L_x_1532:
[----:B------:R-:W-:-:S04]  /*13a00*/  F2FP.BF16.F32.PACK_AB R180, RZ, R180 ;  /* 0x000000b4ffb4723e */ /* 0x000fc800000010ff */
[----:B------:R-:W-:-:S07]  /*13a10*/  PRMT R153, R180, 0x7610, R153 ;  /* 0x00007610b4997816 */ /* 0x000fce0000000099 */
.L_x_1529:
        /* <DEDUP_REMOVED lines=16> */
.L_x_1536:
[----:B------:R-:W-:Y:S05]  /*13b20*/  BSYNC.RECONVERGENT B1 ;  /* 0x0000000000017941 */ /* 0x000fea0003800200 */
.L_x_1535:
        /* <DEDUP_REMOVED lines=14> */
.L_x_1538:
[----:B------:R-:W-:Y:S05]  /*13c10*/  BSYNC.RECONVERGENT B1 ;  /* 0x0000000000017941 */ /* 0x000fea0003800200 */
.L_x_1537:
[----:B------:R-:W-:-:S04]  /*13c20*/  F2FP.BF16.F32.PACK_AB R181, RZ, R181 ;  /* 0x000000b5ffb5723e */ /* 0x000fc800000010ff */
[----:B------:R-:W-:-:S07]  /*13c30*/  PRMT R153, R153, 0x5410, R181 ;  /* 0x0000541099997816 */ /* 0x000fce00000000b5 */
.L_x_1534:
        /* <DEDUP_REMOVED lines=15> */
.L_x_1541:
[----:B------:R-:W-:Y:S05]  /*13d30*/  BSYNC.RECONVERGENT B1 ;  /* 0x0000000000017941 */ /* 0x000fea0003800200 */
.L_x_1540:
        /* <DEDUP_REMOVED lines=14> */
.L_x_1543:
[----:B------:R-:W-:Y:S05]  /*13e20*/  BSYNC.RECONVERGENT B1 ;  /* 0x0000000000017941 */ /* 0x000fea0003800200 */
.L_x_1542:
[----:B------:R-:W-:-:S04]  /*13e30*/  F2FP.BF16.F32.PACK_AB R180, RZ, R180 ;  /* 0x000000b4ffb4723e */ /* 0x000fc800000010ff */
[----:B------:R-:W-:-:S07]  /*13e40*/  PRMT R154, R180, 0x7610, R154 ;  /* 0x00007610b49a7816 */ /* 0x000fce000000009a */
.L_x_1539:
[----:B------:R-:W-:Y:S05]  /*13e50*/  BRA.U !UP3, `(.L_x_1544) ;  /* 0x000000010b847547 */ /* 0x000fea000b800000 */
[----:B-----5:R-:W-:Y:S01]  /*13e60*/  LOP3.LUT P5, RZ, R191, 0xff00, RZ, 0xc0, !PT ;  /* 0x0000ff00bfff7812 */ /* 0x020fe200078ac0ff */
[----:B------:R-:W-:Y:S01]  /*13e70*/  BSSY.RECONVERGENT B1, `(.L_x_1545) ;  /* 0x000000e000017945 */ /* 0x000fe20003800200 */
[----:B------:R-:W-:-:S11]  /*13e80*/  HFMA2 R180, -RZ, RZ, 0, 0 ;  /* 0x00000000ffb47431 */ /* 0x000fd600000001ff */
        /* <DEDUP_REMOVED lines=12> */
.L_x_1546:
[----:B------:R-:W-:Y:S05]  /*13f50*/  BSYNC.RECONVERGENT B1 ;  /* 0x0000000000017941 */ /* 0x000fea0003800200 */
.L_x_1545:
        /* <DEDUP_REMOVED lines=14> */
.L_x_1548:
[----:B------:R-:W-:Y:S05]  /*14040*/  BSYNC.RECONVERGENT B1 ;  /* 0x0000000000017941 */ /* 0x000fea0003800200 */
.L_x_1547:
[----:B------:R-:W-:-:S04]  /*14050*/  F2FP.BF16.F32.PACK_AB R181, RZ, R181 ;  /* 0x000000b5ffb5723e */ /* 0x000fc800000010ff */
[----:B------:R-:W-:-:S07]  /*14060*/  PRMT R154, R154, 0x5410, R181 ;  /* 0x000054109a9a7816 */ /* 0x000fce00000000b5 */
.L_x_1544:
[----:B------:R-:W-:Y:S05]  /*14070*/  BRA.U !UP3, `(.L_x_1549) ;  /* 0x000000010b807547 */ /* 0x000fea000b800000 */
[----:B-----5:R-:W-:Y:S01]  /*14080*/  LOP3.LUT P5, RZ, R191, 0xff0000, RZ, 0xc0, !PT ;  /* 0x00ff0000bfff7812 */ /* 0x020fe200078ac0ff */
[----:B------:R-:W-:Y:S01]  /*14090*/  BSSY.RECONVERGENT B1, `(.L_x_1550) ;  /* 0x000000d000017945 */ /* 0x000fe20003800200 */
[----:B------:R-:W-:-:S11]  /*140a0*/  HFMA2 R180, -RZ, RZ, 0, 0 ;  /* 0x00000000ffb47431 */ /* 0x000fd600000001ff */
        /* <DEDUP_REMOVED lines=11> */
.L_x_1551:
[----:B------:R-:W-:Y:S05]  /*14160*/  BSYNC.RECONVERGENT B1 ;  /* 0x0000000000017941 */ /* 0x000fea0003800200 */
.L_x_1550:
        /* <DEDUP_REMOVED lines=14> */
.L_x_1553:
[----:B------:R-:W-:Y:S05]  /*14250*/  BSYNC.RECONVERGENT B1 ;  /* 0x0000000000017941 */ /* 0x000fea0003800200 */
.L_x_1552:
[----:B------:R-:W-:-:S04]  /*14260*/  F2FP.BF16.F32.PACK_AB R180, RZ, R180 ;  /* 0x000000b4ffb4723e */ /* 0x000fc800000010ff */
[----:B------:R-:W-:-:S07]  /*14270*/  PRMT R155, R180, 0x7610, R155 ;  /* 0x00007610b49b7816 */ /* 0x000fce000000009b */
.L_x_1549:
[----:B------:R-:W-:Y:S05]  /*14280*/  BRA.U !UP3, `(.L_x_1503) ;  /* 0x000000010b5c7547 */ /* 0x000fea000b800000 */
[----:B------:R-:W2:Y:S04]  /*14290*/  LDL R184, [R1+0x10] ;  /* 0x0000100001b87983 */ /* 0x000ea80000100800 */
[----:B------:R-:W3:Y:S01]  /*142a0*/  LDL R181, [R1+0xc] ;  /* 0x00000c0001b57983 */ /* 0x000ee20000100800 */
[----:B------:R-:W-:Y:S01]  /*142b0*/  MOV R180, UR8 ;  /* 0x0000000800b47c02 */ /* 0x000fe20008000f00 */
[----:B------:R-:W-:-:S06]  /*142c0*/  UISETP.GT.AND UP0, UPT, UR33, URZ, UPT ;  /* 0x000000ff2100728c */ /* 0x000fcc000bf04270 */
[----:B------:R-:W-:Y:S01]  /*142d0*/  PLOP3.LUT P5, PT, PT, PT, UP0, 0x80, 0x8 ;  /* 0x000000000008781c */ /* 0x000fe20003faf008 */
[----:B--2---:R-:W-:Y:S01]  /*142e0*/  FFMA.FTZ R180, R184, R180, UR10 ;  /* 0x0000000ab8b47e23 */ /* 0x004fe200080100b4 */
[----:B------:R-:W-:-:S03]  /*142f0*/  HFMA2 R184, -RZ, RZ, 0, 0 ;  /* 0x00000000ffb87431 */ /* 0x000fc600000001ff */
[----:B---3--:R-:W-:-:S04]  /*14300*/  FADD.FTZ R180, R181, -R180 ;  /* 0x800000b4b5b47221 */ /* 0x008fc80000010000 */
[----:B------:R-:W-:-:S05]  /*14310*/  FMUL.FTZ R180, R180, UR32 ;  /* 0x00000020b4b47c20 */ /* 0x000fca0008410000 */
[----:B------:R-:W-:Y:S02]  /*14320*/  FSEL R180, R180, RZ, P5 ;  /* 0x000000ffb4b47208 */ /* 0x000fe40002800000 */
[----:B-----5:R-:W-:-:S03]  /*14330*/  ISETP.GE.U32.AND P5, PT, R190, RZ, PT ;  /* 0x000000ffbe00720c */ /* 0x020fc60003fa6070 */
[----:B------:R-:W-:Y:S01]  /*14340*/  FMUL.FTZ R181, R180, UR23 ;  /* 0x00000017b4b57c20 */ /* 0x000fe20008410000 */
[----:B------:R-:W-:-:S03]  /*14350*/  ISETP.GE.U32.AND.EX P5, PT, R191, 0x1000000, PT, P5 ;  /* 0x01000000bf00780c */ /* 0x000fc60003fa6150 */
[----:B------:R-:W-:-:S10]  /*14360*/  FMUL.FTZ R181, R181, UR22 ;  /* 0x00000016b5b57c20 */ /* 0x000fd40008410000 */
[----:B------:R-:W-:-:S04]  /*14370*/  @P5 PRMT R180, R163, 0x7632, R180 ;  /* 0x00007632a3b45816 */ /* 0x000fc800000000b4 */
[----:B------:R-:W-:-:S05]  /*14380*/  @P5 SHF.L.U32 R180, R180, 0x10, RZ ;  /* 0x00000010b4b45819 */ /* 0x000fca00000006ff */
[----:B------:R-:W-:Y:S01]  /*14390*/  @P5 FMUL.FTZ R184, R181, R180 ;  /* 0x000000b4b5b85220 */ /* 0x000fe20000410000 */
[----:B------:R-:W-:-:S03]  /*143a0*/  @P5 IMAD.U32 R180, R187, 0x10000, RZ ;  /* 0x00010000bbb45824 */ /* 0x000fc600078e00ff */
[----:B------:R-:W-:Y:S01]  /*143b0*/  FADD.FTZ R147, R147, R184 ;  /* 0x000000b893937221 */ /* 0x000fe20000010000 */
[----:B------:R-:W-:Y:S01]  /*143c0*/  MOV R184, RZ ;  /* 0x000000ff00b87202 */ /* 0x000fe20000000f00 */
[----:B------:R-:W-:-:S05]  /*143d0*/  @P5 FMUL.FTZ R184, R180, R181 ;  /* 0x000000b5b4b85220 */ /* 0x000fca0000410000 */
[----:B------:R-:W-:-:S04]  /*143e0*/  F2FP.BF16.F32.PACK_AB R180, RZ, R184 ;  /* 0x000000b8ffb4723e */ /* 0x000fc800000010ff */
[----:B------:R-:W-:-:S07]  /*143f0*/  PRMT R155, R155, 0x5410, R180 ;  /* 0x000054109b9b7816 */ /* 0x000fce00000000b4 */
.L_x_1503:
[----:B------:R-:W0:Y:S01]  /*14400*/  @P0 LDC.64 R180, c[0x0][0x478] ;  /* 0x00011e00ffb40b82 */ /* 0x000e220000000a00 */
[----:B------:R-:W1:Y:S01]  /*14410*/  @UP3 LDCU.64 UR6, c[0x0][0x468] ;  /* 0x00008d00ff0637ac */ /* 0x000e620008000a00 */
[----:B------:R-:W-:Y:S01]  /*14420*/  PLOP3.LUT P5, PT, PT, PT, UP3, 0x80, 0x8 ;  /* 0x000000000008781c */ /* 0x000fe20003faf038 */
[----:B0-----:R-:W-:Y:S01]  /*14430*/  @P0 IMAD.WIDE.U32 R180, R183, 0x10, R180 ;  /* 0x00000010b7b40825 */ /* 0x001fe200078e00b4 */
[----:B------:R-:W-:-:S04]  /*14440*/  MOV R183, 0x10 ;  /* 0x0000001000b77802 */ /* 0x000fc80000000f00 */
[----:B------:R0:W-:Y:S01]  /*14450*/  @P0 STG.E.128 desc[UR20][R180.64], R72 ;  /* 0x00000048b4000986 */ /* 0x0001e2000c101d14 */
[----:B------:R-:W-:-:S13]  /*14460*/  PLOP3.LUT P0, PT, PT, PT, UP3, 0x80, 0x8 ;  /* 0x000000000008781c */ /* 0x000fda0003f0f038 */
[----:B-1----:R-:W-:-:S05]  /*14470*/  @P0 IMAD.WIDE.U32 R182, R182, R183, UR6 ;  /* 0x00000006b6b60e25 */ /* 0x002fca000f8e00b7 */
[----:B------:R0:W-:Y:S02]  /*14480*/  @P5 STG.E.128 desc[UR20][R182.64], R152 ;  /* 0x00000098b6005986 */ /* 0x0001e4000c101d14 */
.L_x_1492:
[----:B------:R-:W-:Y:S05]  /*14490*/  BSYNC.RECONVERGENT B0 ;  /* 0x0000000000007941 */ /* 0x000fea0003800200 */
.L_x_1491:
[----:B------:R-:W-:Y:S02]  /*144a0*/  UIADD3 UR11, UPT, UPT, UR11, UR28, URZ ;  /* 0x0000001c0b0b7290 */ /* 0x000fe4000fffe0ff */
[----:B------:R-:W-:Y:S02]  /*144b0*/  UPLOP3.LUT UP1, UPT, UPT, UPT, UP1, 0x40, 0x4 ;  /* 0x000000000004789c */ /* 0x000fe40003f2e810 */
[----:B------:R-:W-:-:S09]  /*144c0*/  UISETP.GE.AND UP0, UPT, UR11, UR29, UPT ;  /* 0x0000001d0b00728c */ /* 0x000fd2000bf06270 */
[----:B------:R-:W-:Y:S05]  /*144d0*/  BRA.U !UP0, `(.L_x_1554) ;  /* 0xfffffec908d07547 */ /* 0x000fea000b83ffff */
.L_x_1208:
[----:B------:R-:W1:Y:S01]  /*144e0*/  S2UR UR4, SR_CTAID.X ;  /* 0x00000000000479c3 */ /* 0x000e620000002500 */
[----:B0-----:R-:W0:Y:S01]  /*144f0*/  S2R R180, SR_TID.X ;  /* 0x0000000000b47919 */ /* 0x001e220000002100 */
[----:B------:R-:W-:Y:S01]  /*14500*/  BSSY.RECONVERGENT B0, `(.L_x_1555) ;  /* 0x000001a000007945 */ /* 0x000fe20003800200 */
[----:B-1----:R-:W-:-:S06]  /*14510*/  UIMAD UR4, UR4, UR9, URZ ;  /* 0x00000009040472a4 */ /* 0x002fcc000f8e02ff */
[----:B------:R-:W-:-:S04]  /*14520*/  MOV R9, UR4 ;  /* 0x0000000400097c02 */ /* 0x000fc80008000f00 */
        /* <DEDUP_REMOVED lines=23> */
.L_x_1556:
[----:B------:R-:W-:Y:S05]  /*146a0*/  BSYNC.RECONVERGENT B0 ;  /* 0x0000000000007941 */ /* 0x000fea0003800200 */
.L_x_1555:
        /* <DEDUP_REMOVED lines=23> */
.L_x_1558:
[----:B------:R-:W-:Y:S05]  /*14820*/  BSYNC.RECONVERGENT B0 ;  /* 0x0000000000007941 */ /* 0x000fea0003800200 */
.L_x_1557:
[----:B------:R-:W-:Y:S04]  /*14830*/  BSSY.RECONVERGENT B0, `(.L_x_1559) ;  /* 0x0000017000007945 */ /* 0x000fe80003800200 */
[----:B------:R-:W-:Y:S05]  /*14840*/  @!P2 BRA `(.L_x_1560) ;  /* 0x000000000054a947 */ /* 0x000fea0003800000 */
[----:B-1----:R-:W2:Y:S01]  /*14850*/  LDL.LU R16, [R1+0x70] ;  /* 0x0000700001107983 */ /* 0x002ea20000300800 */
        /* <DEDUP_REMOVED lines=20> */
.L_x_1560:
[----:B------:R-:W-:Y:S05]  /*149a0*/  BSYNC.RECONVERGENT B0 ;  /* 0x0000000000007941 */ /* 0x000fea0003800200 */
.L_x_1559:
[----:B------:R-:W-:Y:S04]  /*149b0*/  BSSY.RECONVERGENT B0, `(.L_x_1561) ;  /* 0x0000017000007945 */ /* 0x000fe80003800200 */
[----:B------:R-:W-:Y:S05]  /*149c0*/  @!P1 BRA `(.L_x_1562) ;  /* 0x0000000000549947 */ /* 0x000fea0003800000 */
[----:B01----:R-:W2:Y:S01]  /*149d0*/  LDL.LU R16, [R1+0x50] ;  /* 0x0000500001107983 */ /* 0x003ea20000300800 */
        /* <DEDUP_REMOVED lines=20> */
.L_x_1562:
[----:B------:R-:W-:Y:S05]  /*14b20*/  BSYNC.RECONVERGENT B0 ;  /* 0x0000000000007941 */ /* 0x000fea0003800200 */
.L_x_1561:
[----:B------:R-:W2:Y:S02]  /*14b30*/  LDL.LU R0, [R1+0xf4] ;  /* 0x0000f40001007983 */ /* 0x000ea40000300800 */
[----:B--2---:R-:W-:-:S13]  /*14b40*/  ISETP.NE.AND P0, PT, R0, RZ, PT ;  /* 0x000000ff0000720c */ /* 0x004fda0003f05270 */
[----:B------:R-:W-:Y:S05]  /*14b50*/  @!P0 EXIT ;  /* 0x000000000000894d */ /* 0x000fea0003800000 */
        /* <DEDUP_REMOVED lines=13> */
[----:B------:R-:W-:Y:S04]  /*14c30*/  STG.E.128 desc[UR20][R2.64], R100 ;  /* 0x0000006402007986 */ /* 0x000fe8000c101d14 */
[----:B------:R-:W-:Y:S01]  /*14c40*/  STG.E.128 desc[UR20][R2.64+0x10], R104 ;  /* 0x0000106802007986 */ /* 0x000fe2000c101d14 */
[----:B----4-:R-:W-:-:S03]  /*14c50*/  IMAD.WIDE.U32 R6, R9, 0x20, R6 ;  /* 0x0000002009067825 */ /* 0x010fc600078e0006 */
[----:B--2---:R-:W-:Y:S04]  /*14c60*/  STG.E.128 desc[UR20][R4.64], R16 ;  /* 0x0000001004007986 */ /* 0x004fe8000c101d14 */
[----:B---3--:R-:W-:Y:S04]  /*14c70*/  STG.E.128 desc[UR20][R4.64+0x10], R12 ;  /* 0x0000100c04007986 */ /* 0x008fe8000c101d14 */
[----:B------:R-:W-:Y:S04]  /*14c80*/  STG.E.128 desc[UR20][R6.64], R140 ;  /* 0x0000008c06007986 */ /* 0x000fe8000c101d14 */
[----:B------:R-:W-:Y:S01]  /*14c90*/  STG.E.128 desc[UR20][R6.64+0x10], R144 ;  /* 0x0000109006007986 */ /* 0x000fe2000c101d14 */
[----:B------:R-:W-:Y:S05]  /*14ca0*/  EXIT ;  /* 0x000000000000794d */ /* 0x000fea0003800000 */
.L_x_1563:
        /* <DEDUP_REMOVED lines=13> */
.L_x_19291:


//--------------------- .text._ZN10layer_norm22ln_bwd_finalize_kernelINS_22Kernel_traits_finalizeILj5120E13__nv_bfloat16S2_S2_S2_fjLb1ELj1024ELj4ENS_18Kernel_traits_baseILj5120ES2_S2_S2_S2_fjLj1024EEEEELb1ELb1EEEvNS_9BwdParamsE --------------------------
	.section	.text._ZN10layer_norm22ln_bwd_finalize_kernelINS_22Kernel_traits_finalizeILj5120E13__nv_bfloat16S2_S2_S2_fjLb1ELj1024ELj4ENS_18Kernel_traits_baseILj5120ES2_S2_S2_S2_fjLj1024EEEEELb1ELb1EEEvNS_9BwdParamsE,"ax",@progbits
	.align	128
        .global         _ZN10layer_norm22ln_bwd_finalize_kernelINS_22Kernel_traits_finalizeILj5120E13__nv_bfloat16S2_S2_S2_fjLb1ELj1024ELj4ENS_18Kernel_traits_baseILj5120ES2_S2_S2_S2_fjLj1024EEEEELb1ELb1EEEvNS_9BwdParamsE
        .type           _ZN10layer_norm22ln_bwd_finalize_kernelINS_22Kernel_traits_finalizeILj5120E13__nv_bfloat16S2_S2_S2_fjLb1ELj1024ELj4ENS_18Kernel_traits_baseILj5120ES2_S2_S2_S2_fjLj1024EEEEELb1ELb1EEEvNS_9BwdParamsE,@function
        .size           _ZN10layer_norm22ln_bwd_finalize_kernelINS_22Kernel_traits_finalizeILj5120E13__nv_bfloat16S2_S2_S2_fjLb1ELj1024ELj4ENS_18Kernel_traits_baseILj5120ES2_S2_S2_S2_fjLj1024EEEEELb1ELb1EEEvNS_9BwdParamsE,(.L_x_19292 - _ZN10layer_norm22ln_bwd_finalize_kernelINS_22Kernel_traits_finalizeILj5120E13__nv_bfloat16S2_S2_S2_fjLb1ELj1024ELj4ENS_18Kernel_traits_baseILj5120ES2_S2_S2_S2_fjLj1024EEEEELb1ELb1EEEvNS_9BwdParamsE)
        .other          _ZN10layer_norm22ln_bwd_finalize_kernelINS_22Kernel_traits_finalizeILj5120E13__nv_bfloat16S2_S2_S2_fjLb1ELj1024ELj4ENS_18Kernel_traits_baseILj5120ES2_S2_S2_S2_fjLj1024EEEEELb1ELb1EEEvNS_9BwdParamsE,@"STO_CUDA_ENTRY STV_DEFAULT"
_ZN10layer_norm22ln_bwd_finalize_kernelINS_22Kernel_traits_finalizeILj5120E13__nv_bfloat16S2_S2_S2_fjLb1ELj1024ELj4ENS_18Kernel_traits_baseILj5120ES2_S2_S2_S2_fjLj1024EEEEELb1ELb1EEEvNS_9BwdParamsE:
.text._ZN10layer_norm22ln_bwd_finalize_kernelINS_22Kernel_traits_finalizeILj5120E13__nv_bfloat16S2_S2_S2_fjLb1ELj1024ELj4ENS_18Kernel_traits_baseILj5120ES2_S2_S2_S2_fjLj1024EEEEELb1ELb1EEEvNS_9BwdParamsE:
[----:B------:R-:W-:Y:S01]  /*0000*/  LDC R1, c[0x0][0x37c] ;  /* 0x0000df00ff017b82 */ /* 0x000fe20000000800 */
[----:B------:R-:W0:Y:S01]  /*0010*/  S2R R9, SR_CTAID.X ;  /* 0x0000000000097919 */ /* 0x000e220000002500 */
[----:B------:R-:W1:Y:S01]  /*0020*/  S2R R0, SR_TID.X ;  /* 0x0000000000007919 */ /* 0x000e620000002100 */
[----:B0-----:R-:W-:-:S04]  /*0030*/  SHF.L.U32 R12, R9, 0x5, RZ ;  /* 0x00000005090c7819 */ /* 0x001fc800000006ff */
[----:B-1----:R-:W-:-:S04]  /*0040*/  LOP3.LUT R2, R12, 0x1f, R0, 0xf8, !PT ;  /* 0x0000001f0c027812 */ /* 0x002fc800078ef800 */
[----:B------:R-:W-:-:S13]  /*0050*/  ISETP.GT.U32.AND P0, PT, R2, 0x13ff, PT ;  /* 0x000013ff0200780c */ /* 0x000fda0003f04070 */
[----:B------:R-:W-:Y:S05]  /*0060*/  @P0 EXIT ;  /* 0x000000000000094d */ /* 0x000fea0003800000 */
[----:B------:R-:W0:Y:S01]  /*0070*/  LDCU UR8, c[0x0][0x380] ;  /* 0x00007000ff0877ac */ /* 0x000e220008000800 */
[----:B------:R-:W-:Y:S01]  /*0080*/  SHF.R.U32.HI R3, RZ, 0x5, R0 ;  /* 0x00000005ff037819 */ /* 0x000fe20000011600 */
[----:B------:R-:W-:Y:S01]  /*0090*/  BSSY.RECONVERGENT B0, `(.L_x_1564) ;  /* 0x00000ea000007945 */ /* 0x000fe20003800200 */
[----:B------:R-:W-:Y:S01]  /*00a0*/  SHF.L.U32 R9, R9, 0x4, RZ ;  /* 0x0000000409097819 */ /* 0x000fe200000006ff */
[----:B------:R-:W1:Y:S01]  /*00b0*/  LDCU.64 UR6, c[0x0][0x358] ;  /* 0x00006b00ff0677ac */ /* 0x000e620008000a00 */
[----:B------:R-:W-:Y:S01]  /*00c0*/  HFMA2 R22, -RZ, RZ, 0, 0 ;  /* 0x00000000ff167431 */ /* 0x000fe200000001ff */
[----:B------:R-:W-:Y:S02]  /*00d0*/  LOP3.LUT R4, R0, 0x1f, RZ, 0xc0, !PT ;  /* 0x0000001f00047812 */ /* 0x000fe400078ec0ff */
[----:B------:R-:W-:Y:S02]  /*00e0*/  CS2R R6, SRZ ;  /* 0x0000000000067805 */ /* 0x000fe4000001ff00 */
[----:B------:R-:W-:-:S02]  /*00f0*/  LOP3.LUT R9, R9, 0x7ffffff0, RZ, 0xc0, !PT ;  /* 0x7ffffff009097812 */ /* 0x000fc400078ec0ff */
[----:B0-----:R-:W-:-:S13]  /*0100*/  ISETP.GE.U32.AND P0, PT, R3, UR8, PT ;  /* 0x0000000803007c0c */ /* 0x001fda000bf06070 */
[----:B-1----:R-:W-:Y:S05]  /*0110*/  @P0 BRA `(.L_x_1565) ;  /* 0x0000000c00840947 */ /* 0x002fea0003800000 */
[----:B------:R-:W-:Y:S01]  /*0120*/  LOP3.LUT R14, R3, 0x20, RZ, 0xfc, !PT ;  /* 0x00000020030e7812 */ /* 0x000fe200078efcff */
[----:B------:R-:W-:Y:S01]  /*0130*/  BSSY.RECONVERGENT B1, `(.L_x_1566) ;  /* 0x000007e000017945 */ /* 0x000fe20003800200 */
[----:B------:R-:W-:Y:S02]  /*0140*/  LOP3.LUT R5, RZ, R3, RZ, 0x33, !PT ;  /* 0x00000003ff057212 */ /* 0x000fe400078e33ff */
[----:B------:R-:W-:Y:S02]  /*0150*/  CS2R R6, SRZ ;  /* 0x0000000000067805 */ /* 0x000fe4000001ff00 */
[----:B------:R-:W-:Y:S02]  /*0160*/  VIMNMX.U32 R8, PT, PT, R14, UR8, !PT ;  /* 0x000000080e087c48 */ /* 0x000fe4000ffe0000 */
[----:B------:R-:W-:Y:S02]  /*0170*/  MOV R22, RZ ;  /* 0x000000ff00167202 */ /* 0x000fe40000000f00 */
[----:B------:R-:W-:-:S02]  /*0180*/  IADD3 R8, PT, PT, R8, R5, RZ ;  /* 0x0000000508087210 */ /* 0x000fc40007ffe0ff */
[----:B------:R-:W-:Y:S02]  /*0190*/  MOV R5, R3 ;  /* 0x0000000300057202 */ /* 0x000fe40000000f00 */
[C---:B------:R-:W-:Y:S02]  /*01a0*/  ISETP.GE.U32.AND P1, PT, R8.reuse, 0xe0, PT ;  /* 0x000000e00800780c */ /* 0x040fe40003f26070 */
[----:B------:R-:W-:-:S04]  /*01b0*/  LEA.HI R10, R8, 0x1, RZ, 0x1b ;  /* 0x00000001080a7811 */ /* 0x000fc800078fd8ff */
[----:B------:R-:W-:-:S04]  /*01c0*/  LOP3.LUT R11, R10, 0x7, RZ, 0xc0, !PT ;  /* 0x000000070a0b7812 */ /* 0x000fc800078ec0ff */
[----:B------:R-:W-:-:S03]  /*01d0*/  ISETP.NE.AND P0, PT, R11, RZ, PT ;  /* 0x000000ff0b00720c */ /* 0x000fc60003f05270 */
[----:B------:R-:W-:Y:S10]  /*01e0*/  @!P1 BRA `(.L_x_1567) ;  /* 0x0000000400c89947 */ /* 0x000ff40003800000 */
[----:B------:R-:W0:Y:S01]  /*01f0*/  LDC R13, c[0x0][0x388] ;  /* 0x0000e200ff0d7b82 */ /* 0x000e220000000800 */
[C---:B------:R-:W-:Y:S02]  /*0200*/  LOP3.LUT R15, R3.reuse, 0x80, RZ, 0xfc, !PT ;  /* 0x00000080030f7812 */ /* 0x040fe400078efcff */
[C---:B------:R-:W-:Y:S02]  /*0210*/  LOP3.LUT R16, R3.reuse, 0xa0, RZ, 0xfc, !PT ;  /* 0x000000a003107812 */ /* 0x040fe400078efcff */
[C---:B------:R-:W-:Y:S02]  /*0220*/  LOP3.LUT R17, R3.reuse, 0xc0, RZ, 0xfc, !PT ;  /* 0x000000c003117812 */ /* 0x040fe400078efcff */
[C---:B------:R-:W-:Y:S02]  /*0230*/  LOP3.LUT R18, R3.reuse, 0xe0, RZ, 0xfc, !PT ;  /* 0x000000e003127812 */ /* 0x040fe400078efcff */
[C---:B------:R-:W-:Y:S02]  /*0240*/  LOP3.LUT R19, R3.reuse, 0x40, RZ, 0xfc, !PT ;  /* 0x0000004003137812 */ /* 0x040fe400078efcff */
[----:B------:R-:W-:-:S02]  /*0250*/  LOP3.LUT R23, R3, 0x60, RZ, 0xfc, !PT ;  /* 0x0000006003177812 */ /* 0x000fc400078efcff */
[----:B------:R-:W-:Y:S02]  /*0260*/  LOP3.LUT R20, R10, 0xffffff8, RZ, 0xc0, !PT ;  /* 0x0ffffff80a147812 */ /* 0x000fe400078ec0ff */
[----:B------:R-:W-:Y:S02]  /*0270*/  MOV R7, RZ ;  /* 0x000000ff00077202 */ /* 0x000fe40000000f00 */
[----:B------:R-:W-:Y:S02]  /*0280*/  MOV R5, R3 ;  /* 0x0000000300057202 */ /* 0x000fe40000000f00 */
[----:B------:R-:W-:Y:S01]  /*0290*/  IADD3 R20, PT, PT, -R20, RZ, RZ ;  /* 0x000000ff14147210 */ /* 0x000fe20007ffe1ff */
[-CC-:B0-----:R-:W-:Y:S02]  /*02a0*/  IMAD R27, R14, R13.reuse, R12.reuse ;  /* 0x0000000d0e1b7224 */ /* 0x181fe400078e020c */
[-CC-:B------:R-:W-:Y:S02]  /*02b0*/  IMAD R15, R15, R13.reuse, R12.reuse ;  /* 0x0000000d0f0f7224 */ /* 0x180fe400078e020c */
[--C-:B------:R-:W-:Y:S01]  /*02c0*/  IMAD R21, R16, R13, R12.reuse ;  /* 0x0000000d10157224 */ /* 0x100fe200078e020c */
[----:B------:R-:W-:Y:S01]  /*02d0*/  IADD3 R27, PT, PT, R4, R27, RZ ;  /* 0x0000001b041b7210 */ /* 0x000fe20007ffe0ff */
[----:B------:R-:W-:-:S02]  /*02e0*/  IMAD R17, R17, R13, R12 ;  /* 0x0000000d11117224 */ /* 0x000fc400078e020c */
[--C-:B------:R-:W-:Y:S01]  /*02f0*/  IMAD R25, R18, R13, R12.reuse ;  /* 0x0000000d12197224 */ /* 0x100fe200078e020c */
[C---:B------:R-:W-:Y:S01]  /*0300*/  IADD3 R18, PT, PT, R4.reuse, R15, RZ ;  /* 0x0000000f04127210 */ /* 0x040fe20007ffe0ff */
[--C-:B------:R-:W-:Y:S01]  /*0310*/  IMAD R19, R19, R13, R12.reuse ;  /* 0x0000000d13137224 */ /* 0x100fe200078e020c */
[C---:B------:R-:W-:Y:S01]  /*0320*/  IADD3 R21, PT, PT, R4.reuse, R21, RZ ;  /* 0x0000001504157210 */ /* 0x040fe20007ffe0ff */
[--C-:B------:R-:W-:Y:S01]  /*0330*/  IMAD R29, R23, R13, R12.reuse ;  /* 0x0000000d171d7224 */ /* 0x100fe200078e020c */
[C---:B------:R-:W-:Y:S01]  /*0340*/  IADD3 R23, PT, PT, R4.reuse, R17, RZ ;  /* 0x0000001104177210 */ /* 0x040fe20007ffe0ff */
[----:B------:R-:W-:Y:S01]  /*0350*/  IMAD R12, R3, R13, R12 ;  /* 0x0000000d030c7224 */ /* 0x000fe200078e020c */
[C---:B------:R-:W-:Y:S02]  /*0360*/  IADD3 R25, PT, PT, R4.reuse, R25, RZ ;  /* 0x0000001904197210 */ /* 0x040fe40007ffe0ff */
[C---:B------:R-:W-:Y:S02]  /*0370*/  IADD3 R19, PT, PT, R4.reuse, R19, RZ ;  /* 0x0000001304137210 */ /* 0x040fe40007ffe0ff */
[----:B------:R-:W-:-:S02]  /*0380*/  IADD3 R29, PT, PT, R4, R29, RZ ;  /* 0x0000001d041d7210 */ /* 0x000fc40007ffe0ff */
[----:B------:R-:W-:-:S07]  /*0390*/  IADD3 R12, PT, PT, R4, R12, RZ ;  /* 0x0000000c040c7210 */ /* 0x000fce0007ffe0ff */
.L_x_1568:
        /* <DEDUP_REMOVED lines=87> */
.L_x_1567:
[----:B------:R-:W-:Y:S05]  /*0910*/  BSYNC.RECONVERGENT B1 ;  /* 0x0000000000017941 */ /* 0x000fea0003800200 */
.L_x_1566:
[----:B------:R-:W-:Y:S05]  /*0920*/  @!P0 BRA `(.L_x_1565) ;  /* 0x0000000400808947 */ /* 0x000fea0003800000 */
[----:B------:R-:W-:Y:S01]  /*0930*/  ISETP.GE.U32.AND P0, PT, R11, 0x4, PT ;  /* 0x000000040b00780c */ /* 0x000fe20003f06070 */
[----:B------:R-:W-:Y:S01]  /*0940*/  BSSY.RECONVERGENT B1, `(.L_x_1569) ;  /* 0x0000030000017945 */ /* 0x000fe20003800200 */
[----:B------:R-:W-:-:S11]  /*0950*/  LOP3.LUT P1, R10, R10, 0x3, RZ, 0xc0, !PT ;  /* 0x000000030a0a7812 */ /* 0x000fd6000782c0ff */
[----:B------:R-:W-:Y:S05]  /*0960*/  @!P0 BRA `(.L_x_1570) ;  /* 0x0000000000b48947 */ /* 0x000fea0003800000 */
[----:B------:R-:W0:Y:S08]  /*0970*/  LDC R18, c[0x0][0x388] ;  /* 0x0000e200ff127b82 */ /* 0x000e300000000800 */
[----:B------:R-:W1:Y:S08]  /*0980*/  LDC.64 R12, c[0x0][0x440] ;  /* 0x00011000ff0c7b82 */ /* 0x000e700000000a00 */
[----:B------:R-:W2:Y:S08]  /*0990*/  LDC.64 R16, c[0x0][0x448] ;  /* 0x00011200ff107b82 */ /* 0x000eb00000000a00 */
[----:B------:R-:W3:Y:S01]  /*09a0*/  LDC.64 R14, c[0x0][0x460] ;  /* 0x00011800ff0e7b82 */ /* 0x000ee20000000a00 */
[----:B0-----:R-:W-:-:S04]  /*09b0*/  IMAD R19, R5, R18, R2 ;  /* 0x0000001205137224 */ /* 0x001fc800078e0202 */
[----:B-1----:R-:W-:-:S06]  /*09c0*/  IMAD.WIDE.U32 R24, R19, 0x4, R12 ;  /* 0x0000000413187825 */ /* 0x002fcc00078e000c */
[----:B------:R-:W4:Y:S01]  /*09d0*/  LDG.E R24, desc[UR6][R24.64] ;  /* 0x0000000618187981 */ /* 0x000f22000c1e1900 */
[----:B--2---:R-:W-:-:S06]  /*09e0*/  IMAD.WIDE.U32 R20, R19, 0x4, R16 ;  /* 0x0000000413147825 */ /* 0x004fcc00078e0010 */
[----:B------:R-:W2:Y:S01]  /*09f0*/  LDG.E R21, desc[UR6][R20.64] ;  /* 0x0000000614157981 */ /* 0x000ea2000c1e1900 */
[----:B---3--:R-:W-:-:S05]  /*0a00*/  IMAD.WIDE.U32 R26, R19, 0x4, R14 ;  /* 0x00000004131a7825 */ /* 0x008fca00078e000e */
[----:B------:R0:W3:Y:S02]  /*0a10*/  LDG.E R23, desc[UR6][R26.64] ;  /* 0x000000061a177981 */ /* 0x0000e4000c1e1900 */
[CC--:B0-----:R-:W-:Y:S02]  /*0a20*/  LEA R27, R18.reuse, R19.reuse, 0x5 ;  /* 0x00000013121b7211 */ /* 0x0c1fe400078e28ff */
[----:B------:R-:W-:-:S05]  /*0a30*/  LEA R19, R18, R19, 0x6 ;  /* 0x0000001312137211 */ /* 0x000fca00078e30ff */
[----:B------:R-:W-:-:S05]  /*0a40*/  IMAD.WIDE.U32 R28, R19, 0x4, R12 ;  /* 0x00000004131c7825 */ /* 0x000fca00078e000c */
[----:B------:R0:W5:Y:S02]  /*0a50*/  LDG.E R11, desc[UR6][R28.64] ;  /* 0x000000061c0b7981 */ /* 0x000164000c1e1900 */
[----:B0-----:R-:W-:-:S04]  /*0a60*/  IMAD.WIDE.U32 R28, R19, 0x4, R16 ;  /* 0x00000004131c7825 */ /* 0x001fc800078e0010 */
[----:B----4-:R-:W-:Y:S01]  /*0a70*/  FADD.FTZ R20, R7, R24 ;  /* 0x0000001807147221 */ /* 0x010fe20000010000 */
[----:B------:R-:W-:-:S05]  /*0a80*/  IMAD.WIDE.U32 R24, R27, 0x4, R12 ;  /* 0x000000041b187825 */ /* 0x000fca00078e000c */
[----:B------:R0:W4:Y:S01]  /*0a90*/  LDG.E R7, desc[UR6][R24.64] ;  /* 0x0000000618077981 */ /* 0x000122000c1e1900 */
[----:B--2---:R-:W-:Y:S01]  /*0aa0*/  FADD.FTZ R22, R22, R21 ;  /* 0x0000001516167221 */ /* 0x004fe20000010000 */
[----:B0-----:R-:W-:-:S04]  /*0ab0*/  IMAD.WIDE.U32 R24, R27, 0x4, R16 ;  /* 0x000000041b187825 */ /* 0x001fc800078e0010 */
[----:B------:R-:W-:Y:S01]  /*0ac0*/  IMAD.WIDE.U32 R26, R27, 0x4, R14 ;  /* 0x000000041b1a7825 */ /* 0x000fe200078e000e */
[----:B------:R0:W2:Y:S03]  /*0ad0*/  LDG.E R21, desc[UR6][R24.64] ;  /* 0x0000000618157981 */ /* 0x0000a6000c1e1900 */
[----:B---3--:R-:W-:Y:S02]  /*0ae0*/  FADD.FTZ R23, R6, R23 ;  /* 0x0000001706177221 */ /* 0x008fe40000010000 */
[----:B------:R-:W3:Y:S04]  /*0af0*/  LDG.E R6, desc[UR6][R28.64] ;  /* 0x000000061c067981 */ /* 0x000ee8000c1e1900 */
[----:B------:R-:W3:Y:S01]  /*0b00*/  LDG.E R26, desc[UR6][R26.64] ;  /* 0x000000061a1a7981 */ /* 0x000ee2000c1e1900 */
[----:B0-----:R-:W-:Y:S01]  /*0b10*/  LEA R25, R18, R19, 0x5 ;  /* 0x0000001312197211 */ /* 0x001fe200078e28ff */
[----:B------:R-:W-:-:S04]  /*0b20*/  IMAD.WIDE.U32 R18, R19, 0x4, R14 ;  /* 0x0000000413127825 */ /* 0x000fc800078e000e */
[C---:B------:R-:W-:Y:S02]  /*0b30*/  IMAD.WIDE.U32 R16, R25.reuse, 0x4, R16 ;  /* 0x0000000419107825 */ /* 0x040fe400078e0010 */
[----:B------:R-:W3:Y:S02]  /*0b40*/  LDG.E R18, desc[UR6][R18.64] ;  /* 0x0000000612127981 */ /* 0x000ee4000c1e1900 */
[C---:B------:R-:W-:Y:S02]  /*0b50*/  IMAD.WIDE.U32 R12, R25.reuse, 0x4, R12 ;  /* 0x00000004190c7825 */ /* 0x040fe400078e000c */
[----:B------:R-:W3:Y:S02]  /*0b60*/  LDG.E R17, desc[UR6][R16.64] ;  /* 0x0000000610117981 */ /* 0x000ee4000c1e1900 */
[----:B------:R-:W-:Y:S02]  /*0b70*/  IMAD.WIDE.U32 R14, R25, 0x4, R14 ;  /* 0x00000004190e7825 */ /* 0x000fe400078e000e */
[----:B------:R-:W3:Y:S04]  /*0b80*/  LDG.E R12, desc[UR6][R12.64] ;  /* 0x000000060c0c7981 */ /* 0x000ee8000c1e1900 */
[----:B------:R-:W3:Y:S01]  /*0b90*/  LDG.E R14, desc[UR6][R14.64] ;  /* 0x000000060e0e7981 */ /* 0x000ee2000c1e1900 */
[----:B------:R-:W-:Y:S01]  /*0ba0*/  IADD3 R5, PT, PT, R5, 0x80, RZ ;  /* 0x0000008005057810 */ /* 0x000fe20007ffe0ff */
[----:B----4-:R-:W-:-:S04]  /*0bb0*/  FADD.FTZ R20, R20, R7 ;  /* 0x0000000714147221 */ /* 0x010fc80000010000 */
[----:B-----5:R-:W-:Y:S01]  /*0bc0*/  FADD.FTZ R11, R20, R11 ;  /* 0x0000000b140b7221 */ /* 0x020fe20000010000 */
[----:B--2---:R-:W-:-:S04]  /*0bd0*/  FADD.FTZ R21, R22, R21 ;  /* 0x0000001516157221 */ /* 0x004fc80000010000 */
[----:B---3--:R-:W-:Y:S01]  /*0be0*/  FADD.FTZ R6, R21, R6 ;  /* 0x0000000615067221 */ /* 0x008fe20000010000 */
[----:B------:R-:W-:-:S04]  /*0bf0*/  FADD.FTZ R23, R23, R26 ;  /* 0x0000001a17177221 */ /* 0x000fc80000010000 */
[----:B------:R-:W-:Y:S01]  /*0c00*/  FADD.FTZ R23, R23, R18 ;  /* 0x0000001217177221 */ /* 0x000fe20000010000 */
[----:B------:R-:W-:Y:S01]  /*0c10*/  FADD.FTZ R22, R6, R17 ;  /* 0x0000001106167221 */ /* 0x000fe20000010000 */
[----:B------:R-:W-:Y:S02]  /*0c20*/  FADD.FTZ R7, R11, R12 ;  /* 0x0000000c0b077221 */ /* 0x000fe40000010000 */
[----:B------:R-:W-:-:S07]  /*0c30*/  FADD.FTZ R6, R23, R14 ;  /* 0x0000000e17067221 */ /* 0x000fce0000010000 */
.L_x_1570:
[----:B------:R-:W-:Y:S05]  /*0c40*/  BSYNC.RECONVERGENT B1 ;  /* 0x0000000000017941 */ /* 0x000fea0003800200 */
.L_x_1569:
[----:B------:R-:W-:Y:S05]  /*0c50*/  @!P1 BRA `(.L_x_1565) ;  /* 0x0000000000b49947 */ /* 0x000fea0003800000 */
[----:B------:R-:W-:Y:S01]  /*0c60*/  ISETP.NE.AND P1, PT, R10, 0x1, PT ;  /* 0x000000010a00780c */ /* 0x000fe20003f25270 */
[----:B------:R-:W-:Y:S01]  /*0c70*/  BSSY.RECONVERGENT B1, `(.L_x_1571) ;  /* 0x000001c000017945 */ /* 0x000fe20003800200 */
[----:B------:R-:W-:-:S11]  /*0c80*/  LOP3.LUT P0, RZ, R8, 0x20, RZ, 0xc0, !PT ;  /* 0x0000002008ff7812 */ /* 0x000fd6000780c0ff */
[----:B------:R-:W-:Y:S05]  /*0c90*/  @!P1 BRA `(.L_x_1572) ;  /* 0x0000000000649947 */ /* 0x000fea0003800000 */
[----:B------:R-:W0:Y:S08]  /*0ca0*/  LDC R8, c[0x0][0x388] ;  /* 0x0000e200ff087b82 */ /* 0x000e300000000800 */
[----:B------:R-:W1:Y:S08]  /*0cb0*/  LDC.64 R16, c[0x0][0x440] ;  /* 0x00011000ff107b82 */ /* 0x000e700000000a00 */
[----:B------:R-:W2:Y:S08]  /*0cc0*/  LDC.64 R12, c[0x0][0x448] ;  /* 0x00011200ff0c7b82 */ /* 0x000eb00000000a00 */
[----:B------:R-:W3:Y:S01]  /*0cd0*/  LDC.64 R10, c[0x0][0x460] ;  /* 0x00011800ff0a7b82 */ /* 0x000ee20000000a00 */
[----:B0-----:R-:W-:-:S05]  /*0ce0*/  IMAD R15, R5, R8, R2 ;  /* 0x00000008050f7224 */ /* 0x001fca00078e0202 */
[----:B------:R-:W-:Y:S01]  /*0cf0*/  LEA R23, R8, R15, 0x5 ;  /* 0x0000000f08177211 */ /* 0x000fe200078e28ff */
[----:B-1----:R-:W-:-:S04]  /*0d00*/  IMAD.WIDE.U32 R20, R15, 0x4, R16 ;  /* 0x000000040f147825 */ /* 0x002fc800078e0010 */
[----:B--2---:R-:W-:Y:S02]  /*0d10*/  IMAD.WIDE.U32 R18, R15, 0x4, R12 ;  /* 0x000000040f127825 */ /* 0x004fe400078e000c */
[----:B------:R-:W2:Y:S02]  /*0d20*/  LDG.E R20, desc[UR6][R20.64] ;  /* 0x0000000614147981 */ /* 0x000ea4000c1e1900 */
[----:B------:R-:W-:Y:S02]  /*0d30*/  IMAD.WIDE.U32 R16, R23, 0x4, R16 ;  /* 0x0000000417107825 */ /* 0x000fe400078e0010 */
[----:B------:R-:W4:Y:S02]  /*0d40*/  LDG.E R19, desc[UR6][R18.64] ;  /* 0x0000000612137981 */ /* 0x000f24000c1e1900 */
[----:B---3--:R-:W-:Y:S02]  /*0d50*/  IMAD.WIDE.U32 R14, R15, 0x4, R10 ;  /* 0x000000040f0e7825 */ /* 0x008fe400078e000a */
[----:B------:R-:W3:Y:S02]  /*0d60*/  LDG.E R16, desc[UR6][R16.64] ;  /* 0x0000000610107981 */ /* 0x000ee4000c1e1900 */
[----:B------:R-:W-:-:S02]  /*0d70*/  IMAD.WIDE.U32 R12, R23, 0x4, R12 ;  /* 0x00000004170c7825 */ /* 0x000fc400078e000c */
[----:B------:R-:W5:Y:S02]  /*0d80*/  LDG.E R15, desc[UR6][R14.64] ;  /* 0x000000060e0f7981 */ /* 0x000f64000c1e1900 */
[----:B------:R-:W-:Y:S02]  /*0d90*/  IMAD.WIDE.U32 R10, R23, 0x4, R10 ;  /* 0x00000004170a7825 */ /* 0x000fe400078e000a */
[----:B------:R-:W5:Y:S04]  /*0da0*/  LDG.E R13, desc[UR6][R12.64] ;  /* 0x000000060c0d7981 */ /* 0x000f68000c1e1900 */
[----:B------:R-:W5:Y:S01]  /*0db0*/  LDG.E R11, desc[UR6][R10.64] ;  /* 0x000000060a0b7981 */ /* 0x000f62000c1e1900 */
[----:B------:R-:W-:Y:S01]  /*0dc0*/  IADD3 R5, PT, PT, R5, 0x40, RZ ;  /* 0x0000004005057810 */ /* 0x000fe20007ffe0ff */
[----:B--2---:R-:W-:Y:S01]  /*0dd0*/  FADD.FTZ R7, R7, R20 ;  /* 0x0000001407077221 */ /* 0x004fe20000010000 */
[----:B----4-:R-:W-:-:S03]  /*0de0*/  FADD.FTZ R22, R22, R19 ;  /* 0x0000001316167221 */ /* 0x010fc60000010000 */
[----:B---3--:R-:W-:Y:S01]  /*0df0*/  FADD.FTZ R7, R7, R16 ;  /* 0x0000001007077221 */ /* 0x008fe20000010000 */
[----:B-----5:R-:W-:Y:S01]  /*0e00*/  FADD.FTZ R6, R6, R15 ;  /* 0x0000000f06067221 */ /* 0x020fe20000010000 */
[----:B------:R-:W-:-:S03]  /*0e10*/  FADD.FTZ R22, R22, R13 ;  /* 0x0000000d16167221 */ /* 0x000fc60000010000 */
[----:B------:R-:W-:-:S07]  /*0e20*/  FADD.FTZ R6, R6, R11 ;  /* 0x0000000b06067221 */ /* 0x000fce0000010000 */
.L_x_1572:
[----:B------:R-:W-:Y:S05]  /*0e30*/  BSYNC.RECONVERGENT B1 ;  /* 0x0000000000017941 */ /* 0x000fea0003800200 */
.L_x_1571:
[----:B------:R-:W-:Y:S05]  /*0e40*/  @P0 BRA `(.L_x_1565) ;  /* 0x0000000000380947 */ /* 0x000fea0003800000 */
[----:B------:R-:W0:Y:S01]  /*0e50*/  LDC.64 R12, c[0x0][0x440] ;  /* 0x00011000ff0c7b82 */ /* 0x000e220000000a00 */
[----:B------:R-:W1:Y:S07]  /*0e60*/  LDCU UR4, c[0x0][0x388] ;  /* 0x00007100ff0477ac */ /* 0x000e6e0008000800 */
[----:B------:R-:W2:Y:S08]  /*0e70*/  LDC.64 R14, c[0x0][0x448] ;  /* 0x00011200ff0e7b82 */ /* 0x000eb00000000a00 */
[----:B------:R-:W3:Y:S01]  /*0e80*/  LDC.64 R10, c[0x0][0x460] ;  /* 0x00011800ff0a7b82 */ /* 0x000ee20000000a00 */
[----:B-1----:R-:W-:-:S04]  /*0e90*/  IMAD R5, R5, UR4, R2 ;  /* 0x0000000405057c24 */ /* 0x002fc8000f8e0202 */
[----:B0-----:R-:W-:-:S06]  /*0ea0*/  IMAD.WIDE.U32 R12, R5, 0x4, R12 ;  /* 0x00000004050c7825 */ /* 0x001fcc00078e000c */
[----:B------:R-:W4:Y:S01]  /*0eb0*/  LDG.E R12, desc[UR6][R12.64] ;  /* 0x000000060c0c7981 */ /* 0x000f22000c1e1900 */
[----:B--2---:R-:W-:-:S06]  /*0ec0*/  IMAD.WIDE.U32 R14, R5, 0x4, R14 ;  /* 0x00000004050e7825 */ /* 0x004fcc00078e000e */
[----:B------:R-:W2:Y:S01]  /*0ed0*/  LDG.E R15, desc[UR6][R14.64] ;  /* 0x000000060e0f7981 */ /* 0x000ea2000c1e1900 */
[----:B---3--:R-:W-:-:S06]  /*0ee0*/  IMAD.WIDE.U32 R10, R5, 0x4, R10 ;  /* 0x00000004050a7825 */ /* 0x008fcc00078e000a */
[----:B------:R-:W3:Y:S01]  /*0ef0*/  LDG.E R11, desc[UR6][R10.64] ;  /* 0x000000060a0b7981 */ /* 0x000ee2000c1e1900 */
[----:B----4-:R-:W-:Y:S01]  /*0f00*/  FADD.FTZ R7, R7, R12 ;  /* 0x0000000c07077221 */ /* 0x010fe20000010000 */
[----:B--2---:R-:W-:Y:S01]  /*0f10*/  FADD.FTZ R22, R22, R15 ;  /* 0x0000000f16167221 */ /* 0x004fe20000010000 */
[----:B---3--:R-:W-:-:S07]  /*0f20*/  FADD.FTZ R6, R6, R11 ;  /* 0x0000000b06067221 */ /* 0x008fce0000010000 */
.L_x_1565:
[----:B------:R-:W-:Y:S05]  /*0f30*/  BSYNC.RECONVERGENT B0 ;  /* 0x0000000000007941 */ /* 0x000fea0003800200 */
.L_x_1564:
[----:B------:R-:W0:Y:S01]  /*0f40*/  S2UR UR5, SR_CgaCtaId ;  /* 0x00000000000579c3 */ /* 0x000e220000008800 */
[----:B------:R-:W-:Y:S01]  /*0f50*/  UMOV UR4, 0x400 ;  /* 0x0000040000047882 */ /* 0x000fe20000000000 */
[--C-:B------:R-:W-:Y:S02]  /*0f60*/  LOP3.LUT R5, R3, 0x1f, R0.reuse, 0x78, !PT ;  /* 0x0000001f03057812 */ /* 0x100fe400078e7800 */
[C---:B------:R-:W-:Y:S02]  /*0f70*/  SHF.L.U32 R11, R4.reuse, 0x7, RZ ;  /* 0x00000007040b7819 */ /* 0x040fe400000006ff */
[C---:B------:R-:W-:Y:S02]  /*0f80*/  LOP3.LUT R0, R5.reuse, 0x3e0, R0, 0xf8, !PT ;  /* 0x000003e005007812 */ /* 0x040fe400078ef800 */
[----:B------:R-:W-:Y:S02]  /*0f90*/  SHF.L.U32 R2, R5, 0x2, RZ ;  /* 0x0000000205027819 */ /* 0x000fe400000006ff */
[----:B------:R-:W-:-:S02]  /*0fa0*/  ISETP.NE.AND P1, PT, R4, RZ, PT ;  /* 0x000000ff0400720c */ /* 0x000fc40003f25270 */
[----:B------:R-:W-:Y:S02]  /*0fb0*/  LOP3.LUT R2, R11, R2, RZ, 0xfc, !PT ;  /* 0x000000020b027212 */ /* 0x000fe400078efcff */
[----:B------:R-:W-:-:S04]  /*0fc0*/  ISETP.GT.U32.AND P0, PT, R4, 0xf, PT ;  /* 0x0000000f0400780c */ /* 0x000fc80003f04070 */
[----:B------:R-:W-:Y:S01]  /*0fd0*/  ISETP.NE.OR P0, PT, R3, 0x1f, P0 ;  /* 0x0000001f0300780c */ /* 0x000fe20000705670 */
        /* <DEDUP_REMOVED lines=45> */
[C---:B------:R-:W-:Y:S01]  /*12b0*/  LEA R0, R4.reuse, UR4, 0x3 ;  /* 0x0000000404007c11 */ /* 0x040fe2000f8e18ff */
[----:B0-----:R-:W0:Y:S01]  /*12c0*/  LDC.64 R2, c[0x0][0x488] ;  /* 0x00012200ff027b82 */ /* 0x001e220000000a00 */
[----:B------:R-:W-:-:S03]  /*12d0*/  IADD3 R9, PT, PT, R4, R9, RZ ;  /* 0x0000000904097210 */ /* 0x000fc60007ffe0ff */
        /* <DEDUP_REMOVED lines=15> */
.L_x_1573:
        /* <DEDUP_REMOVED lines=11> */
.L_x_19292:


//--------------------- .text._ZN10layer_norm13ln_bwd_kernelINS_13Kernel_traitsI13__nv_bfloat16S2_S2_S2_fjLj5120ELj1ELj1ELj4ELj16ENS_18Kernel_traits_baseILj5120ES2_S2_S2_S2_fjLj128EEEEELb1ELb1ELb1ELb1EEEvNS_9BwdParamsE --------------------------
	.section	.text._ZN10layer_norm13ln_bwd_kernelINS_13Kernel_traitsI13__nv_bfloat16S2_S2_S2_fjLj5120ELj1ELj1ELj4ELj16ENS_18Kernel_traits_baseILj5120ES2_S2_S2_S2_fjLj128EEEEELb1ELb1ELb1ELb1EEEvNS_9BwdParamsE,"ax",@progbits
	.align	128
        .global         _ZN10layer_norm13ln_bwd_kernelINS_13Kernel_traitsI13__nv_bfloat16S2_S2_S2_fjLj5120ELj1ELj1ELj4ELj16ENS_18Kernel_traits_baseILj5120ES2_S2_S2_S2_fjLj128EEEEELb1ELb1ELb1ELb1EEEvNS_9BwdParamsE
        .type           _ZN10layer_norm13ln_bwd_kernelINS_13Kernel_traitsI13__nv_bfloat16S2_S2_S2_fjLj5120ELj1ELj1ELj4ELj16ENS_18Kernel_traits_baseILj5120ES2_S2_S2_S2_fjLj128EEEEELb1ELb1ELb1ELb1EEEvNS_9BwdParamsE,@function
        .size           _ZN10layer_norm13ln_bwd_kernelINS_13Kernel_traitsI13__nv_bfloat16S2_S2_S2_fjLj5120ELj1ELj1ELj4ELj16ENS_18Kernel_traits_baseILj5120ES2_S2_S2_S2_fjLj128EEEEELb1ELb1ELb1ELb1EEEvNS_9BwdParamsE,(.L_x_19293 - _ZN10layer_norm13ln_bwd_kernelINS_13Kernel_traitsI13__nv_bfloat16S2_S2_S2_fjLj5120ELj1ELj1ELj4ELj16ENS_18Kernel_traits_baseILj5120ES2_S2_S2_S2_fjLj128EEEEELb1ELb1ELb1ELb1EEEvNS_9BwdParamsE)
        .other          _ZN10layer_norm13ln_bwd_kernelINS_13Kernel_traitsI13__nv_bfloat16S2_S2_S2_fjLj5120ELj1ELj1ELj4ELj16ENS_18Kernel_traits_baseILj5120ES2_S2_S2_S2_fjLj128EEEEELb1ELb1ELb1ELb1EEEvNS_9BwdParamsE,@"STO_CUDA_ENTRY STV_DEFAULT"
_ZN10layer_norm13ln_bwd_kernelINS_13Kernel_traitsI13__nv_bfloat16S2_S2_S2_fjLj5120ELj1ELj1ELj4ELj16ENS_18Kernel_traits_baseILj5120ES2_S2_S2_S2_fjLj128EEEEELb1ELb1ELb1ELb1EEEvNS_9BwdParamsE:
.text._ZN10layer_norm13ln_bwd_kernelINS_13Kernel_traitsI13__nv_bfloat16S2_S2_S2_fjLj5120ELj1ELj1ELj4ELj16ENS_18Kernel_traits_baseILj5120ES2_S2_S2_S2_fjLj128EEEEELb1ELb1ELb1ELb1EEEvNS_9BwdParamsE:
        /* <DEDUP_REMOVED lines=90> */
[----:B------:R-:W4:Y:S01]  /*05a0*/  LDCU.U8 UR27, c[0x0][0x410] ;  /* 0x00008200ff1b77ac */ /* 0x000f220008000000 */
[----:B------:R-:W0:Y:S01]  /*05b0*/  LDCU UR28, c[0x0][0x400] ;  /* 0x00008000ff1c77ac */ /* 0x000e220008000800 */
[----:B------:R-:W0:Y:S02]  /*05c0*/  LDCU.64 UR22, c[0x0][0x408] ;  /* 0x00008100ff1677ac */ /* 0x000e240008000a00 */
[C---:B0-----:R-:W-:Y:S01]  /*05d0*/  IMAD.WIDE.U32 R4, R17.reuse, 0x10, R4 ;  /* 0x0000001011047825 */ /* 0x041fe200078e0004 */
[----:B------:R-:W0:Y:S04]  /*05e0*/  LDCU.64 UR4, c[0x0][0x438] ;  /* 0x00008700ff0477ac */ /* 0x000e280008000a00 */
[----:B------:R-:W2:Y:S01]  /*05f0*/  LDG.E.128 R76, desc[UR20][R4.64+0x1800] ;  /* 0x00180014044c7981 */ /* 0x000ea2000c1e1d00 */
[----:B------:R-:W0:Y:S03]  /*0600*/  LDCU.64 UR6, c[0x0][0x478] ;  /* 0x00008f00ff0677ac */ /* 0x000e260008000a00 */
[----:B------:R-:W3:Y:S01]  /*0610*/  LDG.E.128 R72, desc[UR20][R4.64+0x1000] ;  /* 0x0010001404487981 */ /* 0x000ee2000c1e1d00 */
[----:B------:R-:W0:Y:S03]  /*0620*/  LDCU.128 UR12, c[0x0][0x3c0] ;  /* 0x00007800ff0c77ac */ /* 0x000e260008000c00 */
[----:B------:R-:W4:Y:S01]  /*0630*/  LDG.E.128 R68, desc[UR20][R4.64+0x800] ;  /* 0x0008001404447981 */ /* 0x000f22000c1e1d00 */
[----:B-1----:R-:W-:Y:S01]  /*0640*/  IMAD.WIDE.U32 R2, R17, 0x10, R2 ;  /* 0x0000001011027825 */ /* 0x002fe200078e0002 */
[----:B------:R-:W1:Y:S02]  /*0650*/  LDCU.128 UR16, c[0x0][0x3f0] ;  /* 0x00007e00ff1077ac */ /* 0x000e640008000c00 */
[----:B------:R-:W4:Y:S01]  /*0660*/  LDG.E.128 R64, desc[UR20][R4.64] ;  /* 0x0000001404407981 */ /* 0x000f22000c1e1d00 */
[----:B------:R-:W-:Y:S01]  /*0670*/  HFMA2 R160, -RZ, RZ, 0, 0 ;  /* 0x00000000ffa07431 */ /* 0x000fe200000001ff */
[----:B------:R-:W0:Y:S02]  /*0680*/  LDCU.64 UR24, c[0x0][0x380] ;  /* 0x00007000ff1877ac */ /* 0x000e240008000a00 */
[----:B------:R-:W5:Y:S04]  /*0690*/  LDG.E.128 R60, desc[UR20][R2.64+0x2000] ;  /* 0x00200014023c7981 */ /* 0x000f68000c1e1d00 */
        /* <DEDUP_REMOVED lines=16> */
[----:B-1----:R-:W-:Y:S02]  /*07a0*/  PRMT R5, R71, 0x7632, R5 ;  /* 0x0000763247057816 */ /* 0x002fe40000000005 */
[----:B------:R-:W-:-:S02]  /*07b0*/  PRMT R4, R64, 0x7632, R4 ;  /* 0x0000763240047816 */ /* 0x000fc40000000004 */
[----:B------:R-:W-:Y:S02]  /*07c0*/  PRMT R3, R65, 0x7632, R3 ;  /* 0x0000763241037816 */ /* 0x000fe40000000003 */
[----:B------:R-:W-:Y:S02]  /*07d0*/  PRMT R2, R66, 0x7632, R2 ;  /* 0x0000763242027816 */ /* 0x000fe40000000002 */
[----:B0-----:R-:W-:-:S07]  /*07e0*/  PRMT R0, R67, 0x7632, R0 ;  /* 0x0000763243007816 */ /* 0x001fce0000000000 */
.L_x_1901:
[----:B------:R-:W-:-:S06]  /*07f0*/  UIMAD.WIDE UR10, UR8, 0x4, UR14 ;  /* 0x00000004080a78a5 */ /* 0x000fcc000f8e020e */
[----:B-1----:R-:W-:Y:S02]  /*0800*/  MOV R176, UR10 ;  /* 0x0000000a00b07c02 */ /* 0x002fe40008000f00 */
[----:B------:R-:W-:-:S05]  /*0810*/  MOV R177, UR11 ;  /* 0x0000000b00b17c02 */ /* 0x000fca0008000f00 */
[----:B0-----:R0:W2:Y:S01]  /*0820*/  LDG.E R176, desc[UR20][R176.64] ;  /* 0x00000014b0b07981 */ /* 0x0010a2000c1e1900 */
[----:B------:R-:W-:-:S06]  /*0830*/  UIMAD.WIDE UR10, UR8, 0x4, UR18 ;  /* 0x00000004080a78a5 */ /* 0x000fcc000f8e0212 */
[----:B0-----:R-:W-:Y:S02]  /*0840*/  MOV R177, UR11 ;  /* 0x0000000b00b17c02 */ /* 0x001fe40008000f00 */
[----:B--2---:R-:W-:Y:S02]  /*0850*/  R2UR UR29, R176 ;  /* 0x00000000b01d72ca */ /* 0x004fe400000e0000 */
[----:B------:R-:W-:-:S06]  /*0860*/  MOV R176, UR10 ;  /* 0x0000000a00b07c02 */ /* 0x000fcc0008000f00 */
[----:B------:R0:W2:Y:S01]  /*0870*/  LDG.E R176, desc[UR20][R176.64] ;  /* 0x00000014b0b07981 */ /* 0x0000a2000c1e1900 */
[----:B------:R-:W-:-:S06]  /*0880*/  UIMAD.WIDE UR10, UR8, 0x4, UR16 ;  /* 0x00000004080a78a5 */ /* 0x000fcc000f8e0210 */
[----:B0-----:R-:W-:Y:S02]  /*0890*/  MOV R177, UR11 ;  /* 0x0000000b00b17c02 */ /* 0x001fe40008000f00 */
[----:B--2---:R-:W-:Y:S01]  /*08a0*/  R2UR UR30, R176 ;  /* 0x00000000b01e72ca */ /* 0x004fe200000e0000 */
[----:B------:R-:W-:-:S06]  /*08b0*/  IMAD.U32 R176, RZ, RZ, UR10 ;  /* 0x0000000affb07e24 */ /* 0x000fcc000f8e00ff */
[----:B------:R-:W2:Y:S06]  /*08c0*/  LDG.E R176, desc[UR20][R176.64] ;  /* 0x00000014b0b07981 */ /* 0x000eac000c1e1900 */
[----:B------:R-:W-:Y:S01]  /*08d0*/  UISETP.GE.AND UP3, UPT, UR30, 0x1, UPT ;  /* 0x000000011e00788c */ /* 0x000fe2000bf66270 */
[----:B--2---:R-:W-:-:S08]  /*08e0*/  R2UR UR11, R176 ;  /* 0x00000000b00b72ca */ /* 0x004fd000000e0000 */
[----:B------:R-:W-:Y:S07]  /*08f0*/  BRA.U !UP3, `(.L_x_1575) ;  /* 0x000000250bb87547 */ /* 0x000fee000b800000 */
[----:B------:R-:W0:Y:S01]  /*0900*/  S2R R13, SR_TID.X ;  /* 0x00000000000d7919 */ /* 0x000e220000002100 */
[----:B------:R-:W-:Y:S01]  /*0910*/  UIMAD UR9, UR8, UR26, URZ ;  /* 0x0000001a080972a4 */ /* 0x000fe2000f8e02ff */
[----:B------:R-:W1:Y:S01]  /*0920*/  LDC.64 R212, c[0x0][0x3a8] ;  /* 0x0000ea00ffd47b82 */ /* 0x000e620000000a00 */
[----:B------:R-:W2:Y:S02]  /*0930*/  LDL.LU R250, [R1+0x64] ;  /* 0x0000640001fa7983 */ /* 0x000ea40000300800 */
[----:B------:R-:W-:Y:S02]  /*0940*/  USHF.R.S32.HI UR10, URZ, 0x1f, UR9 ;  /* 0x0000001fff0a7899 */ /* 0x000fe40008011409 */
[----:B------:R-:W-:Y:S01]  /*0950*/  UIMAD.WIDE UR32, UR8, 0x4, UR12 ;  /* 0x00000004082078a5 */ /* 0x000fe2000f8e020c */
[----:B------:R-:W-:Y:S01]  /*0960*/  ISETP.NE.U32.AND P0, PT, RZ, UR4, PT ;  /* 0x00000004ff007c0c */ /* 0x000fe2000bf05070 */
[----:B------:R-:W-:Y:S01]  /*0970*/  ULEA.HI UR10, UR10, UR9, URZ, 0x3 ;  /* 0x000000090a0a7291 */ /* 0x000fe2000f8f18ff */
[----:B------:R-:W3:Y:S01]  /*0980*/  LDC.64 R192, c[0x0][0x428] ;  /* 0x00010a00ffc07b82 */ /* 0x000ee20000000a00 */
[----:B------:R-:W-:Y:S01]  /*0990*/  UISETP.GE.AND UP2, UPT, UR11, 0x1, UPT ;  /* 0x000000010b00788c */ /* 0x000fe2000bf46270 */
[----:B------:R-:W4:Y:S03]  /*09a0*/  LDL.LU R252, [R1+0x6c] ;  /* 0x00006c0001fc7983 */ /* 0x000f260000300800 */
[----:B------:R-:W-:Y:S01]  /*09b0*/  MOV R0, UR10 ;  /* 0x0000000a00007c02 */ /* 0x000fe20008000f00 */
[----:B------:R-:W-:Y:S01]  /*09c0*/  IMAD.U32 R14, RZ, RZ, UR32 ;  /* 0x00000020ff0e7e24 */ /* 0x000fe2000f8e00ff */
[----:B------:R-:W-:Y:S01]  /*09d0*/  MOV R15, UR33 ;  /* 0x00000021000f7c02 */ /* 0x000fe20008000f00 */
[----:B------:R-:W2:Y:S04]  /*09e0*/  LDC.64 R216, c[0x0][0x3b0] ;  /* 0x0000ec00ffd87b82 */ /* 0x000ea80000000a00 */
[----:B------:R3:W2:Y:S01]  /*09f0*/  LDG.E R199, desc[UR20][R14.64] ;  /* 0x000000140ec77981 */ /* 0x0006a2000c1e1900 */
[----:B0-----:R-:W-:-:S04]  /*0a00*/  LEA.HI.SX32 R17, R0, R13, 0x1d ;  /* 0x0000000d00117211 */ /* 0x001fc800078feaff */
[C---:B------:R-:W-:Y:S01]  /*0a10*/  IADD3 R0, PT, PT, R17.reuse, 0x100, RZ ;  /* 0x0000010011007810 */ /* 0x040fe20007ffe0ff */
[C-C-:B-1----:R-:W-:Y:S01]  /*0a20*/  IMAD.WIDE.U32 R200, R17.reuse, 0x10, R212.reuse ;  /* 0x0000001011c87825 */ /* 0x142fe200078e00d4 */
[C---:B------:R-:W-:Y:S02]  /*0a30*/  IADD3 R3, PT, PT, R17.reuse, 0x80, RZ ;  /* 0x0000008011037810 */ /* 0x040fe40007ffe0ff */
[C---:B------:R-:W-:Y:S02]  /*0a40*/  IADD3 R16, PT, PT, R17.reuse, 0x180, RZ ;  /* 0x0000018011107810 */ /* 0x040fe40007ffe0ff */
[----:B------:R-:W-:Y:S01]  /*0a50*/  IADD3 R12, PT, PT, R17, 0x200, RZ ;  /* 0x00000200110c7810 */ /* 0x000fe20007ffe0ff */
[--C-:B------:R-:W-:Y:S01]  /*0a60*/  IMAD.WIDE.U32 R4, R0, 0x10, R212.reuse ;  /* 0x0000001000047825 */ /* 0x100fe200078e00d4 */
[----:B------:R-:W4:Y:S03]  /*0a70*/  LDG.E.128 R200, desc[UR20][R200.64] ;  /* 0x00000014c8c87981 */ /* 0x000f26000c1e1d00 */
[----:B------:R-:W-:-:S02]  /*0a80*/  IMAD.WIDE.U32 R220, R3, 0x10, R212 ;  /* 0x0000001003dc7825 */ /* 0x000fc400078e00d4 */
[----:B------:R-:W4:Y:S02]  /*0a90*/  LDG.E.128 R4, desc[UR20][R4.64] ;  /* 0x0000001404047981 */ /* 0x000f24000c1e1d00 */
[--C-:B------:R-:W-:Y:S01]  /*0aa0*/  IMAD.WIDE.U32 R8, R16, 0x10, R212.reuse ;  /* 0x0000001010087825 */ /* 0x100fe200078e00d4 */
[----:B------:R-:W-:Y:S01]  /*0ab0*/  ISETP.NE.AND.EX P0, PT, RZ, UR5, PT, P0 ;  /* 0x00000005ff007c0c */ /* 0x000fe2000bf05300 */
[----:B------:R-:W-:Y:S01]  /*0ac0*/  UIADD3 UR9, UPT, UPT, UR30, -0x1, URZ ;  /* 0xffffffff1e097890 */ /* 0x000fe2000fffe0ff */
[----:B------:R-:W4:Y:S01]  /*0ad0*/  LDG.E.128 R220, desc[UR20][R220.64] ;  /* 0x00000014dcdc7981 */ /* 0x000f22000c1e1d00 */
[----:B------:R-:W-:-:S03]  /*0ae0*/  IMAD.WIDE.U32 R212, R12, 0x10, R212 ;  /* 0x000000100cd47825 */ /* 0x000fc600078e00d4 */
[----:B------:R-:W4:Y:S04]  /*0af0*/  LDG.E.128 R8, desc[UR20][R8.64] ;  /* 0x0000001408087981 */ /* 0x000f28000c1e1d00 */
[----:B------:R-:W4:Y:S01]  /*0b00*/  LDG.E.128 R212, desc[UR20][R212.64] ;  /* 0x00000014d4d47981 */ /* 0x000f22000c1e1d00 */
[----:B------:R-:W-:Y:S02]  /*0b10*/  UIMAD UR9, UR9, UR26, URZ ;  /* 0x0000001a090972a4 */ /* 0x000fe4000f8e02ff */
[----:B---3--:R-:W0:Y:S02]  /*0b20*/  @P0 LDC.64 R14, c[0x0][0x438] ;  /* 0x00010e00ff0e0b82 */ /* 0x008e240000000a00 */
[----:B------:R-:W-:-:S04]  /*0b30*/  USHF.R.S32.HI UR10, URZ, 0x1f, UR9 ;  /* 0x0000001fff0a7899 */ /* 0x000fc80008011409 */
[----:B------:R-:W-:Y:S02]  /*0b40*/  ULEA.HI UR10, UR10, UR9, URZ, 0x3 ;  /* 0x000000090a0a7291 */ /* 0x000fe4000f8f18ff */
[----:B------:R-:W-:Y:S01]  /*0b50*/  @UP2 UIADD3 UR9, UPT, UPT, UR11, -0x1, URZ ;  /* 0xffffffff0b092890 */ /* 0x000fe2000fffe0ff */
[----:B------:R-:W1:Y:S03]  /*0b60*/  @P0 LDC.64 R18, c[0x0][0x438] ;  /* 0x00010e00ff120b82 */ /* 0x000e660000000a00 */
[----:B------:R-:W-:Y:S01]  /*0b70*/  @UP2 UIMAD UR9, UR9, UR26, URZ ;  /* 0x0000001a090922a4 */ /* 0x000fe2000f8e02ff */
[----:B------:R-:W-:Y:S02]  /*0b80*/  MOV R2, UR10 ;  /* 0x0000000a00027c02 */ /* 0x000fe40008000f00 */
[----:B------:R-:W-:Y:S01]  /*0b90*/  PLOP3.LUT P1, PT, PT, PT, UP2, 0x80, 0x8 ;  /* 0x000000000008781c */ /* 0x000fe20003f2f028 */
[----:B------:R-:W-:Y:S01]  /*0ba0*/  @UP2 USHF.R.S32.HI UR10, URZ, 0x1f, UR9 ;  /* 0x0000001fff0a2899 */ /* 0x000fe20008011409 */
[----:B------:R-:W3:Y:S01]  /*0bb0*/  @P0 LDC.64 R204, c[0x0][0x438] ;  /* 0x00010e00ffcc0b82 */ /* 0x000ee20000000a00 */
[----:B------:R-:W-:-:S02]  /*0bc0*/  LEA.HI.SX32 R195, R2, R13, 0x1d ;  /* 0x0000000d02c37211 */ /* 0x000fc400078feaff */
[----:B------:R-:W-:-:S03]  /*0bd0*/  @UP2 ULEA.HI UR10, UR10, UR9, URZ, 0x3 ;  /* 0x000000090a0a2291 */ /* 0x000fc6000f8f18ff */
[C---:B------:R-:W-:Y:S02]  /*0be0*/  IMAD.WIDE.U32 R176, R195.reuse, 0x10, R192 ;  /* 0x00000010c3b07825 */ /* 0x040fe400078e00c0 */
[----:B------:R-:W4:Y:S01]  /*0bf0*/  @P0 LDC.64 R196, c[0x0][0x438] ;  /* 0x00010e00ffc40b82 */ /* 0x000f220000000a00 */
[----:B------:R-:W-:Y:S01]  /*0c00*/  MOV R194, UR10 ;  /* 0x0000000a00c27c02 */ /* 0x000fe20008000f00 */
[----:B------:R-:W-:Y:S02]  /*0c10*/  IMAD.MOV.U32 R2, RZ, RZ, RZ ;  /* 0x000000ffff027224 */ /* 0x000fe400078e00ff */
[----:B------:R-:W4:Y:S01]  /*0c20*/  LDG.E.128 R176, desc[UR20][R176.64] ;  /* 0x00000014b0b07981 */ /* 0x000f22000c1e1d00 */
[----:B------:R-:W-:Y:S01]  /*0c30*/  @P1 LEA.HI.SX32 R2, R194, R13, 0x1d ;  /* 0x0000000dc2021211 */ /* 0x000fe200078feaff */
[----:B0-----:R-:W-:Y:S01]  /*0c40*/  @P0 IMAD.WIDE.U32 R14, R0, 0x10, R14 ;  /* 0x00000010000e0825 */ /* 0x001fe200078e000e */
[----:B------:R-:W-:Y:S01]  /*0c50*/  ISETP.NE.AND P1, PT, RZ, UR27, PT ;  /* 0x0000001bff007c0c */ /* 0x000fe2000bf25270 */
[----:B------:R-:W0:Y:S01]  /*0c60*/  @P0 LDC.64 R206, c[0x0][0x438] ;  /* 0x00010e00ffce0b82 */ /* 0x000e220000000a00 */
[----:B------:R-:W-:Y:S01]  /*0c70*/  IADD3 R181, PT, PT, R195, 0x80, RZ ;  /* 0x00000080c3b57810 */ /* 0x000fe20007ffe0ff */
[----:B-1----:R-:W-:Y:S01]  /*0c80*/  @P0 IMAD.WIDE.U32 R18, R3, 0x10, R18 ;  /* 0x0000001003120825 */ /* 0x002fe200078e0012 */
[----:B------:R-:W5:Y:S03]  /*0c90*/  @P0 LDG.E.128 R28, desc[UR20][R14.64] ;  /* 0x000000140e1c0981 */ /* 0x000f66000c1e1d00 */
[----:B------:R-:W-:Y:S01]  /*0ca0*/  IMAD.WIDE.U32 R180, R181, 0x10, R192 ;  /* 0x00000010b5b47825 */ /* 0x000fe200078e00c0 */
[----:B------:R1:W5:Y:S03]  /*0cb0*/  @P0 LDG.E.128 R32, desc[UR20][R18.64] ;  /* 0x0000001412200981 */ /* 0x000366000c1e1d00 */
[----:B---3--:R-:W-:-:S02]  /*0cc0*/  @P0 IMAD.WIDE.U32 R12, R12, 0x10, R204 ;  /* 0x000000100c0c0825 */ /* 0x008fc400078e00cc */
[----:B------:R-:W3:Y:S01]  /*0cd0*/  LDG.E.128 R180, desc[UR20][R180.64] ;  /* 0x00000014b4b47981 */ /* 0x000ee2000c1e1d00 */
[----:B--2---:R-:W-:Y:S02]  /*0ce0*/  FSEL R199, R199, RZ, !P1 ;  /* 0x000000ffc7c77208 */ /* 0x004fe40004800000 */
[C---:B----4-:R-:W-:Y:S02]  /*0cf0*/  PRMT R227, R200.reuse, 0x7632, R227 ;  /* 0x00007632c8e37816 */ /* 0x050fe400000000e3 */
[----:B------:R-:W-:Y:S02]  /*0d00*/  PRMT R219, R5, 0x7632, R219 ;  /* 0x0000763205db7816 */ /* 0x000fe400000000db */
[----:B------:R-:W-:Y:S01]  /*0d10*/  SHF.L.U32 R232, R201, 0x10, RZ ;  /* 0x00000010c9e87819 */ /* 0x000fe200000006ff */
[----:B------:R-:W-:Y:S01]  /*0d20*/  IMAD.U32 R218, R11, 0x10000, RZ ;  /* 0x000100000bda7824 */ /* 0x000fe200078e00ff */
[----:B------:R-:W-:Y:S02]  /*0d30*/  SHF.L.U32 R0, R200, 0x10, RZ ;  /* 0x00000010c8007819 */ /* 0x000fe400000006ff */
[----:B------:R-:W-:-:S02]  /*0d40*/  SHF.L.U32 R211, R8, 0x10, RZ ;  /* 0x0000001008d37819 */ /* 0x000fc400000006ff */
[----:B------:R-:W-:Y:S02]  /*0d50*/  SHF.L.U32 R210, R7, 0x10, RZ ;  /* 0x0000001007d27819 */ /* 0x000fe400000006ff */
[C---:B------:R-:W-:Y:S01]  /*0d60*/  SHF.L.U32 R226, R220.reuse, 0x10, RZ ;  /* 0x00000010dce27819 */ /* 0x040fe200000006ff */
[----:B------:R-:W-:Y:S01]  /*0d70*/  IMAD.U32 R225, R221, 0x10000, RZ ;  /* 0x00010000dde17824 */ /* 0x000fe200078e00ff */
[----:B------:R-:W-:Y:S02]  /*0d80*/  PRMT R200, R11, 0x7632, R200 ;  /* 0x000076320bc87816 */ /* 0x000fe400000000c8 */
[----:B------:R-:W-:Y:S02]  /*0d90*/  PRMT R234, R220, 0x7632, R234 ;  /* 0x00007632dcea7816 */ /* 0x000fe400000000ea */
[----:B------:R-:W-:Y:S02]  /*0da0*/  PRMT R235, R221, 0x7632, R235 ;  /* 0x00007632ddeb7816 */ /* 0x000fe400000000eb */
[----:B------:R-:W-:-:S02]  /*0db0*/  SHF.L.U32 R224, R222, 0x10, RZ ;  /* 0x00000010dee07819 */ /* 0x000fc400000006ff */
[----:B------:R-:W-:Y:S02]  /*0dc0*/  PRMT R236, R222, 0x7632, R236 ;  /* 0x00007632deec7816 */ /* 0x000fe400000000ec */
[----:B------:R-:W-:Y:S02]  /*0dd0*/  PRMT R237, R223, 0x7632, R237 ;  /* 0x00007632dfed7816 */ /* 0x000fe400000000ed */
[----:B------:R-:W-:Y:S01]  /*0de0*/  PRMT R238, R4, 0x7632, R238 ;  /* 0x0000763204ee7816 */ /* 0x000fe200000000ee */
[----:B------:R-:W-:Y:S01]  /*0df0*/  @P0 IMAD.WIDE.U32 R196, R17, 0x10, R196 ;  /* 0x0000001011c40825 */ /* 0x000fe200078e00c4 */
[C---:B------:R-:W-:Y:S01]  /*0e00*/  PRMT R11, R212.reuse, 0x7632, R11 ;  /* 0x00007632d40b7816 */ /* 0x040fe2000000000b */
[----:B------:R2:W5:Y:S01]  /*0e10*/  @P0 LDG.E.128 R20, desc[UR20][R12.64] ;  /* 0x000000140c140981 */ /* 0x000562000c1e1d00 */
[----:B------:R-:W-:Y:S01]  /*0e20*/  SHF.L.U32 R212, R212, 0x10, RZ ;  /* 0x00000010d4d47819 */ /* 0x000fe200000006ff */
[----:B------:R-:W-:Y:S01]  /*0e30*/  IMAD.U32 R219, R219, 0x10000, RZ ;  /* 0x00010000dbdb7824 */ /* 0x000fe200078e00ff */
[----:B-1----:R-:W-:Y:S01]  /*0e40*/  SHF.L.U32 R18, R227, 0x10, RZ ;  /* 0x00000010e3127819 */ /* 0x002fe200000006ff */
[C---:B------:R-:W-:Y:S01]  /*0e50*/  FADD.FTZ R227, -R199.reuse, R232 ;  /* 0x000000e8c7e37221 */ /* 0x040fe20000010100 */
[----:B------:R-:W-:Y:S01]  /*0e60*/  PRMT R205, R6, 0x7632, R205 ;  /* 0x0000763206cd7816 */ /* 0x000fe200000000cd */
[C---:B------:R-:W-:Y:S01]  /*0e70*/  FADD.FTZ R246, -R199.reuse, R212 ;  /* 0x000000d4c7f67221 */ /* 0x040fe20000010100 */
[----:B------:R-:W4:Y:S01]  /*0e80*/  LDL.LU R232, [R1+0x7c] ;  /* 0x00007c0001e87983 */ /* 0x000f220000300800 */
[----:B------:R-:W-:Y:S01]  /*0e90*/  FADD.FTZ R212, -R199, R219 ;  /* 0x000000dbc7d47221 */ /* 0x000fe20000010100 */
[----:B------:R-:W-:-:S02]  /*0ea0*/  PRMT R204, R7, 0x7632, R204 ;  /* 0x0000763207cc7816 */ /* 0x000fc400000000cc */
[----:B------:R-:W4:Y:S01]  /*0eb0*/  LDL.LU R219, [R1+0x84] ;  /* 0x0000840001db7983 */ /* 0x000f220000300800 */
[----:B------:R-:W-:Y:S02]  /*0ec0*/  SHF.L.U32 R205, R205, 0x10, RZ ;  /* 0x00000010cdcd7819 */ /* 0x000fe400000006ff */
[----:B------:R-:W-:Y:S01]  /*0ed0*/  SHF.L.U32 R204, R204, 0x10, RZ ;  /* 0x00000010cccc7819 */ /* 0x000fe200000006ff */
[C---:B------:R-:W-:Y:S01]  /*0ee0*/  FADD.FTZ R241, -R199.reuse, R211 ;  /* 0x000000d3c7f17221 */ /* 0x040fe20000010100 */
[C---:B------:R-:W-:Y:S01]  /*0ef0*/  FADD.FTZ R240, -R199.reuse, R210 ;  /* 0x000000d2c7f07221 */ /* 0x040fe20000010100 */
[C---:B------:R-:W-:Y:S01]  /*0f00*/  FADD.FTZ R211, -R199.reuse, R205 ;  /* 0x000000cdc7d37221 */ /* 0x040fe20000010100 */
[C---:B------:R-:W-:Y:S01]  /*0f10*/  FADD.FTZ R233, -R199.reuse, R226 ;  /* 0x000000e2c7e97221 */ /* 0x040fe20000010100 */
[----:B------:R-:W4:Y:S01]  /*0f20*/  LDL.LU R205, [R1+0x74] ;  /* 0x0000740001cd7983 */ /* 0x000f220000300800 */
[----:B------:R-:W-:-:S03]  /*0f30*/  FADD.FTZ R210, -R199, R204 ;  /* 0x000000ccc7d27221 */ /* 0x000fc60000010100 */
[----:B------:R-:W4:Y:S01]  /*0f40*/  LDL.LU R204, [R1+0x8c] ;  /* 0x00008c0001cc7983 */ /* 0x000f220000300800 */
[----:B------:R-:W-:Y:S02]  /*0f50*/  SHF.L.U32 R223, R223, 0x10, RZ ;  /* 0x00000010dfdf7819 */ /* 0x000fe400000006ff */
[----:B------:R-:W-:Y:S02]  /*0f60*/  SHF.L.U32 R222, R4, 0x10, RZ ;  /* 0x0000001004de7819 */ /* 0x000fe400000006ff */
[----:B------:R-:W-:Y:S01]  /*0f70*/  SHF.L.U32 R221, R5, 0x10, RZ ;  /* 0x0000001005dd7819 */ /* 0x000fe200000006ff */
[----:B------:R-:W-:Y:S01]  /*0f80*/  VIADD R5, R2, 0x80 ;  /* 0x0000008002057836 */ /* 0x000fe20000000000 */
[----:B------:R-:W-:Y:S02]  /*0f90*/  SHF.L.U32 R220, R6, 0x10, RZ ;  /* 0x0000001006dc7819 */ /* 0x000fe400000006ff */
[----:B------:R-:W-:Y:S02]  /*0fa0*/  IADD3 R3, PT, PT, R2, 0x200, RZ ;  /* 0x0000020002037810 */ /* 0x000fe40007ffe0ff */
[----:B------:R-:W-:Y:S01]  /*0fb0*/  PRMT R229, R201, 0x7632, R229 ;  /* 0x00007632c9e57816 */ /* 0x000fe200000000e5 */
[----:B0-----:R-:W-:Y:S01]  /*0fc0*/  @P0 IMAD.WIDE.U32 R16, R16, 0x10, R206 ;  /* 0x0000001010100825 */ /* 0x001fe200078e00ce */
[----:B------:R-:W-:-:S03]  /*0fd0*/  SHF.L.U32 R226, R234, 0x10, RZ ;  /* 0x00000010eae27819 */ /* 0x000fc600000006ff */
[----:B------:R-:W-:Y:S01]  /*0fe0*/  FADD.FTZ R234, -R199, R225 ;  /* 0x000000e1c7ea7221 */ /* 0x000fe20000010100 */
[C---:B------:R-:W-:Y:S01]  /*0ff0*/  IADD3 R6, PT, PT, R2.reuse, 0x100, RZ ;  /* 0x0000010002067810 */ /* 0x040fe20007ffe0ff */
[----:B------:R0:W5:Y:S01]  /*1000*/  @P0 LDG.E.128 R36, desc[UR20][R196.64] ;  /* 0x00000014c4240981 */ /* 0x000162000c1e1d00 */
[----:B------:R-:W-:Y:S02]  /*1010*/  IADD3 R4, PT, PT, R2, 0x180, RZ ;  /* 0x0000018002047810 */ /* 0x000fe40007ffe0ff */
[----:B------:R-:W-:Y:S01]  /*1020*/  SHF.L.U32 R225, R235, 0x10, RZ ;  /* 0x00000010ebe17819 */ /* 0x000fe200000006ff */
[----:B------:R-:W-:Y:S01]  /*1030*/  FADD.FTZ R235, -R199, R224 ;  /* 0x000000e0c7eb7221 */ /* 0x000fe20000010100 */
[----:B------:R-:W-:Y:S01]  /*1040*/  SHF.L.U32 R224, R236, 0x10, RZ ;  /* 0x00000010ece07819 */ /* 0x000fe200000006ff */
[----:B------:R-:W-:-:S04]  /*1050*/  IMAD.WIDE.U32 R206, R2, 0x8, R216 ;  /* 0x0000000802ce7825 */ /* 0x000fc800078e00d8 */
[----:B------:R-:W-:Y:S01]  /*1060*/  FADD.FTZ R236, -R199, R223 ;  /* 0x000000dfc7ec7221 */ /* 0x000fe20000010100 */
[----:B------:R-:W-:Y:S01]  /*1070*/  IADD3 R185, PT, PT, R195, 0x100, RZ ;  /* 0x00000100c3b97810 */ /* 0x000fe20007ffe0ff */
[----:B------:R1:W5:Y:S01]  /*1080*/  @P0 LDG.E.128 R24, desc[UR20][R16.64] ;  /* 0x0000001410180981 */ /* 0x000362000c1e1d00 */
[--C-:B------:R-:W-:Y:S01]  /*1090*/  IMAD.WIDE.U32 R208, R5, 0x8, R216.reuse ;  /* 0x0000000805d07825 */ /* 0x100fe200078e00d8 */
[----:B------:R-:W-:Y:S02]  /*10a0*/  SHF.L.U32 R19, R229, 0x10, RZ ;  /* 0x00000010e5137819 */ /* 0x000fe400000006ff */
[----:B------:R-:W-:Y:S01]  /*10b0*/  SHF.L.U32 R223, R237, 0x10, RZ ;  /* 0x00000010eddf7819 */ /* 0x000fe200000006ff */
[----:B------:R-:W-:Y:S01]  /*10c0*/  IMAD.WIDE.U32 R6, R6, 0x8, R216 ;  /* 0x0000000806067825 */ /* 0x000fe200078e00d8 */
[----:B-----5:R-:W-:-:S03]  /*10d0*/  PRMT R15, R45, 0x7632, R15 ;  /* 0x000076322d0f7816 */ /* 0x020fc6000000000f */
[----:B------:R-:W-:Y:S01]  /*10e0*/  FADD.FTZ R237, -R199, R222 ;  /* 0x000000dec7ed7221 */ /* 0x000fe20000010100 */
[----:B--2---:R-:W-:Y:S01]  /*10f0*/  PRMT R13, R177, 0x7632, R13 ;  /* 0x00007632b10d7816 */ /* 0x004fe2000000000d */
[----:B------:R-:W-:Y:S01]  /*1100*/  IMAD.WIDE.U32 R4, R4, 0x8, R216 ;  /* 0x0000000804047825 */ /* 0x000fe200078e00d8 */
[----:B------:R-:W-:-:S03]  /*1110*/  SHF.L.U32 R222, R238, 0x10, RZ ;  /* 0x00000010eede7819 */ /* 0x000fc600000006ff */
[----:B------:R-:W-:Y:S01]  /*1120*/  IMAD.WIDE.U32 R2, R3, 0x8, R216 ;  /* 0x0000000803027825 */ /* 0x000fe200078e00d8 */
[----:B------:R-:W-:-:S03]  /*1130*/  SHF.L.U32 R217, R10, 0x10, RZ ;  /* 0x000000100ad97819 */ /* 0x000fc600000006ff */
[----:B------:R-:W-:Y:S01]  /*1140*/  FADD.FTZ R238, -R199, R221 ;  /* 0x000000ddc7ee7221 */ /* 0x000fe20000010100 */
[----:B------:R-:W-:Y:S01]  /*1150*/  PRMT R201, R10, 0x7632, R201 ;  /* 0x000076320ac97816 */ /* 0x000fe200000000c9 */
[----:B------:R-:W-:Y:S01]  /*1160*/  IMAD.U32 R221, R11, 0x10000, RZ ;  /* 0x000100000bdd7824 */ /* 0x000fe200078e00ff */
[----:B------:R-:W-:Y:S01]  /*1170*/  PRMT R12, R178, 0x7632, R12 ;  /* 0x00007632b20c7816 */ /* 0x000fe2000000000c */
[----:B------:R-:W-:Y:S01]  /*1180*/  IMAD.WIDE.U32 R184, R185, 0x10, R192 ;  /* 0x00000010b9b87825 */ /* 0x000fe200078e00c0 */
[----:B------:R-:W-:-:S03]  /*1190*/  SHF.L.U32 R15, R15, 0x10, RZ ;  /* 0x000000100f0f7819 */ /* 0x000fc600000006ff */
[----:B0-----:R-:W-:Y:S01]  /*11a0*/  FADD.FTZ R196, -R199, R19 ;  /* 0x00000013c7c47221 */ /* 0x001fe20000010100 */
[----:B------:R-:W-:Y:S01]  /*11b0*/  PRMT R198, R203, 0x7632, R198 ;  /* 0x00007632cbc67816 */ /* 0x000fe200000000c6 */
[----:B------:R-:W-:Y:S02]  /*11c0*/  IMAD.U32 R13, R13, 0x10000, RZ ;  /* 0x000100000d0d7824 */ /* 0x000fe400078e00ff */
[----:B------:R-:W-:Y:S01]  /*11d0*/  FADD.FTZ R243, -R199, R217 ;  /* 0x000000d9c7f37221 */ /* 0x000fe20000010100 */
[----:B------:R-:W-:Y:S01]  /*11e0*/  SHF.L.U32 R217, R201, 0x10, RZ ;  /* 0x00000010c9d97819 */ /* 0x000fe200000006ff */
[C---:B------:R-:W-:Y:S01]  /*11f0*/  FADD.FTZ R201, -R199.reuse, R223 ;  /* 0x000000dfc7c97221 */ /* 0x040fe20000010100 */
[----:B------:R-:W-:Y:S01]  /*1200*/  FADD.FTZ R244, -R199, R221 ;  /* 0x000000ddc7f47221 */ /* 0x000fe20000010100 */
[----:B------:R-:W-:Y:S01]  /*1210*/  SHF.L.U32 R12, R12, 0x10, RZ ;  /* 0x000000100c0c7819 */ /* 0x000fe200000006ff */
[----:B------:R-:W-:Y:S01]  /*1220*/  FMUL.FTZ R223, R196, UR29 ;  /* 0x0000001dc4df7c20 */ /* 0x000fe20008410000 */
[----:B------:R-:W-:Y:S01]  /*1230*/  SHF.L.U32 R229, R198, 0x10, RZ ;  /* 0x00000010c6e57819 */ /* 0x000fe200000006ff */
[-C--:B------:R-:W-:Y:S01]  /*1240*/  FMUL.FTZ R221, R15, R13.reuse ;  /* 0x0000000d0fdd7220 */ /* 0x080fe20000410000 */
[----:B------:R-:W-:Y:S01]  /*1250*/  PRMT R15, R47, 0x7632, R15 ;  /* 0x000076322f0f7816 */ /* 0x000fe2000000000f */
[----:B------:R-:W2:Y:S01]  /*1260*/  LDG.E.128 R184, desc[UR20][R184.64] ;  /* 0x00000014b8b87981 */ /* 0x000ea2000c1e1d00 */
[----:B------:R-:W-:Y:S01]  /*1270*/  SHF.L.U32 R231, R203, 0x10, RZ ;  /* 0x00000010cbe77819 */ /* 0x000fe200000006ff */
[----:B------:R-:W-:Y:S01]  /*1280*/  FADD.FTZ R198, -R199, R18 ;  /* 0x00000012c7c67221 */ /* 0x000fe20000010100 */
[----:B------:R-:W-:Y:S01]  /*1290*/  FADD.FTZ R163, R163, R13 ;  /* 0x0000000da3a37221 */ /* 0x000fe20000010000 */
[----:B------:R-:W-:Y:S01]  /*12a0*/  FFMA.FTZ R83, R223, R13, R83 ;  /* 0x0000000ddf537223 */ /* 0x000fe20000010053 */
[----:B------:R-:W-:Y:S01]  /*12b0*/  PRMT R203, R8, 0x7632, R203 ;  /* 0x0000763208cb7816 */ /* 0x000fe200000000cb */
[----:B------:R-:W-:Y:S01]  /*12c0*/  FADD.FTZ R18, -R199, R229 ;  /* 0x000000e5c7127221 */ /* 0x000fe20000010100 */
[----:B------:R-:W-:-:S02]  /*12d0*/  PRMT R13, R179, 0x7632, R13 ;  /* 0x00007632b30d7816 */ /* 0x000fc4000000000d */
[----:B------:R-:W-:Y:S01]  /*12e0*/  PRMT R14, R46, 0x7632, R14 ;  /* 0x000076322e0e7816 */ /* 0x000fe2000000000e */
[----:B------:R-:W-:Y:S01]  /*12f0*/  FADD.FTZ R239, -R199, R220 ;  /* 0x000000dcc7ef7221 */ /* 0x000fe20000010100 */
[----:B-1----:R-:W-:Y:S02]  /*1300*/  SHF.L.U32 R17, R15, 0x10, RZ ;  /* 0x000000100f117819 */ /* 0x002fe400000006ff */
[C---:B------:R-:W-:Y:S02]  /*1310*/  PRMT R228, R202.reuse, 0x7632, R228 ;  /* 0x00007632cae47816 */ /* 0x040fe400000000e4 */
[----:B------:R-:W-:Y:S01]  /*1320*/  SHF.L.U32 R230, R202, 0x10, RZ ;  /* 0x00000010cae67819 */ /* 0x000fe200000006ff */
[----:B------:R-:W-:Y:S01]  /*1330*/  FADD.FTZ R245, -R199, R218 ;  /* 0x000000dac7f57221 */ /* 0x000fe20000010100 */
[----:B---3--:R-:W-:Y:S02]  /*1340*/  PRMT R15, R180, 0x7632, R15 ;  /* 0x00007632b40f7816 */ /* 0x008fe4000000000f */
[----:B------:R-:W-:-:S02]  /*1350*/  IADD3 R189, PT, PT, R195, 0x180, RZ ;  /* 0x00000180c3bd7810 */ /* 0x000fc40007ffe0ff */
[----:B------:R-:W-:Y:S02]  /*1360*/  PRMT R249, R44, 0x7632, R249 ;  /* 0x000076322cf97816 */ /* 0x000fe400000000f9 */
[----:B------:R-:W-:Y:S01]  /*1370*/  PRMT R197, R176, 0x7632, R197 ;  /* 0x00007632b0c57816 */ /* 0x000fe200000000c5 */
[----:B------:R-:W-:Y:S01]  /*1380*/  FADD.FTZ R0, -R199, R0 ;  /* 0x00000000c7007221 */ /* 0x000fe20000010100 */
[----:B------:R-:W-:Y:S01]  /*1390*/  PRMT R10, R213, 0x7632, R10 ;  /* 0x00007632d50a7816 */ /* 0x000fe2000000000a */
[----:B------:R-:W-:Y:S01]  /*13a0*/  FMUL.FTZ R233, R233, UR29 ;  /* 0x0000001de9e97c20 */ /* 0x000fe20008410000 */
[----:B------:R-:W-:Y:S01]  /*13b0*/  SHF.L.U32 R220, R203, 0x10, RZ ;  /* 0x00000010cbdc7819 */ /* 0x000fe200000006ff */
[----:B------:R-:W-:Y:S01]  /*13c0*/  FMUL.FTZ R234, R234, UR29 ;  /* 0x0000001deaea7c20 */ /* 0x000fe20008410000 */
[----:B------:R-:W-:Y:S01]  /*13d0*/  SHF.L.U32 R16, R13, 0x10, RZ ;  /* 0x000000100d107819 */ /* 0x000fe200000006ff */
[----:B------:R-:W-:Y:S01]  /*13e0*/  FMUL.FTZ R235, R235, UR29 ;  /* 0x0000001debeb7c20 */ /* 0x000fe20008410000 */
[C---:B------:R-:W-:Y:S01]  /*13f0*/  PRMT R202, R9.reuse, 0x7632, R202 ;  /* 0x0000763209ca7816 */ /* 0x040fe200000000ca */
[----:B------:R-:W-:Y:S01]  /*1400*/  FMUL.FTZ R236, R236, UR29 ;  /* 0x0000001decec7c20 */ /* 0x000fe20008410000 */
[----:B------:R-:W-:Y:S01]  /*1410*/  SHF.L.U32 R216, R9, 0x10, RZ ;  /* 0x0000001009d87819 */ /* 0x000fe200000006ff */
[----:B------:R-:W-:Y:S01]  /*1420*/  FMUL.FTZ R240, R240, UR29 ;  /* 0x0000001df0f07c20 */ /* 0x000fe20008410000 */
[----:B------:R-:W-:Y:S01]  /*1430*/  SHF.L.U32 R14, R14, 0x10, RZ ;  /* 0x000000100e0e7819 */ /* 0x000fe200000006ff */
[----:B------:R-:W-:Y:S01]  /*1440*/  FMUL.FTZ R241, R241, UR29 ;  /* 0x0000001df1f17c20 */ /* 0x000fe20008410000 */
[----:B------:R-:W-:Y:S01]  /*1450*/  SHF.L.U32 R15, R15, 0x10, RZ ;  /* 0x000000100f0f7819 */ /* 0x000fe200000006ff */
[----:B------:R-:W5:Y:S01]  /*1460*/  LDG.E.64 R206, desc[UR20][R206.64] ;  /* 0x00000014cece7981 */ /* 0x000f62000c1e1b00 */
[----:B------:R-:W-:-:S02]  /*1470*/  PRMT R9, R215, 0x7632, R9 ;  /* 0x00007632d7097816 */ /* 0x000fc40000000009 */
[----:B------:R-:W-:Y:S01]  /*1480*/  SHF.L.U32 R215, R215, 0x10, RZ ;  /* 0x00000010d7d77819 */ /* 0x000fe200000006ff */
[----:B------:R-:W5:Y:S01]  /*1490*/  LDG.E.64 R208, desc[UR20][R208.64] ;  /* 0x00000014d0d07981 */ /* 0x000f62000c1e1b00 */
[----:B------:R-:W-:Y:S01]  /*14a0*/  SHF.L.U32 R229, R10, 0x10, RZ ;  /* 0x000000100ae57819 */ /* 0x000fe200000006ff */
[C---:B------:R-:W-:Y:S01]  /*14b0*/  FADD.FTZ R10, -R199.reuse, R220 ;  /* 0x000000dcc70a7221 */ /* 0x040fe20000010100 */
[----:B------:R-:W-:Y:S01]  /*14c0*/  SHF.L.U32 R218, R200, 0x10, RZ ;  /* 0x00000010c8da7819 */ /* 0x000fe200000006ff */
[----:B------:R-:W-:Y:S01]  /*14d0*/  FMUL.FTZ R220, R14, R12 ;  /* 0x0000000c0edc7220 */ /* 0x000fe20000410000 */
[----:B------:R-:W-:Y:S01]  /*14e0*/  PRMT R8, R214, 0x7632, R8 ;  /* 0x00007632d6087816 */ /* 0x000fe20000000008 */
[C---:B------:R-:W-:Y:S01]  /*14f0*/  FADD.FTZ R251, -R199.reuse, R215 ;  /* 0x000000d7c7fb7221 */ /* 0x040fe20000010100 */
[----:B------:R-:W-:Y:S01]  /*1500*/  PRMT R14, R48, 0x7632, R14 ;  /* 0x00007632300e7816 */ /* 0x000fe2000000000e */
[----:B------:R-:W-:Y:S01]  /*1510*/  FADD.FTZ R242, -R199, R216 ;  /* 0x000000d8c7f27221 */ /* 0x000fe20000010100 */
[----:B------:R-:W-:-:S02]  /*1520*/  SHF.L.U32 R214, R214, 0x10, RZ ;  /* 0x00000010d6d67819 */ /* 0x000fc400000006ff */
[----:B------:R-:W-:Y:S01]  /*1530*/  SHF.L.U32 R215, R9, 0x10, RZ ;  /* 0x0000001009d77819 */ /* 0x000fe200000006ff */
[----:B------:R-:W-:Y:S01]  /*1540*/  FADD.FTZ R9, -R199, R218 ;  /* 0x000000dac7097221 */ /* 0x000fe20000010100 */
[----:B------:R-:W-:Y:S01]  /*1550*/  SHF.L.U32 R216, R202, 0x10, RZ ;  /* 0x00000010cad87819 */ /* 0x000fe200000006ff */
[----:B------:R-:W-:Y:S01]  /*1560*/  FMUL.FTZ R218, R17, R16 ;  /* 0x0000001011da7220 */ /* 0x000fe20000410000 */
[----:B------:R-:W-:Y:S01]  /*1570*/  SHF.L.U32 R14, R14, 0x10, RZ ;  /* 0x000000100e0e7819 */ /* 0x000fe200000006ff */
[C---:B------:R-:W-:Y:S01]  /*1580*/  FADD.FTZ R248, -R199.reuse, R214 ;  /* 0x000000d6c7f87221 */ /* 0x040fe20000010100 */
[C---:B------:R-:W-:Y:S01]  /*1590*/  FADD.FTZ R202, -R199.reuse, R226 ;  /* 0x000000e2c7ca7221 */ /* 0x040fe20000010100 */
[----:B------:R-:W-:Y:S01]  /*15a0*/  SHF.L.U32 R214, R8, 0x10, RZ ;  /* 0x0000001008d67819 */ /* 0x000fe200000006ff */
[C---:B------:R-:W-:Y:S01]  /*15b0*/  FADD.FTZ R8, -R199.reuse, R216 ;  /* 0x000000d8c7087221 */ /* 0x040fe20000010100 */
[----:B------:R-:W-:Y:S01]  /*15c0*/  FADD.FTZ R11, -R199, R217 ;  /* 0x000000d9c70b7221 */ /* 0x000fe20000010100 */
[----:B------:R-:W-:Y:S01]  /*15d0*/  PRMT R13, R181, 0x7632, R13 ;  /* 0x00007632b50d7816 */ /* 0x000fe2000000000d */
[----:B------:R-:W-:Y:S01]  /*15e0*/  FMUL.FTZ R216, R14, R15 ;  /* 0x0000000f0ed87220 */ /* 0x000fe20000410000 */
[----:B------:R-:W-:Y:S01]  /*15f0*/  FMUL.FTZ R217, R202, UR29 ;  /* 0x0000001dcad97c20 */ /* 0x000fe20008410000 */
[----:B------:R-:W-:-:S02]  /*1600*/  PRMT R14, R182, 0x7632, R14 ;  /* 0x00007632b60e7816 */ /* 0x000fc4000000000e */
[----:B------:R-:W-:Y:S01]  /*1610*/  SHF.L.U32 R13, R13, 0x10, RZ ;  /* 0x000000100d0d7819 */ /* 0x000fe200000006ff */
[----:B------:R-:W-:Y:S01]  /*1620*/  FFMA.FTZ R89, R217, R15, R89 ;  /* 0x0000000fd9597223 */ /* 0x000fe20000010059 */
[----:B------:R-:W-:Y:S01]  /*1630*/  SHF.L.U32 R14, R14, 0x10, RZ ;  /* 0x000000100e0e7819 */ /* 0x000fe200000006ff */
[----:B------:R-:W-:-:S04]  /*1640*/  IMAD.WIDE.U32 R188, R189, 0x10, R192 ;  /* 0x00000010bdbc7825 */ /* 0x000fc800078e00c0 */
[----:B------:R-:W-:Y:S02]  /*1650*/  FADD.FTZ R250, R250, R14 ;  /* 0x0000000efafa7221 */ /* 0x000fe40000010000 */
[----:B------:R-:W3:Y:S01]  /*1660*/  LDG.E.128 R188, desc[UR20][R188.64] ;  /* 0x00000014bcbc7981 */ /* 0x000ee2000c1e1d00 */
[----:B------:R-:W-:-:S04]  /*1670*/  IMAD.U32 R228, R228, 0x10000, RZ ;  /* 0x00010000e4e47824 */ /* 0x000fc800078e00ff */
[C---:B------:R-:W-:Y:S01]  /*1680*/  FADD.FTZ R19, -R199.reuse, R228 ;  /* 0x000000e4c7137221 */ /* 0x040fe20000010100 */
[----:B------:R-:W-:Y:S01]  /*1690*/  FADD.FTZ R228, -R199, R214 ;  /* 0x000000d6c7e47221 */ /* 0x000fe20000010100 */
[----:B----4-:R-:W-:-:S05]  /*16a0*/  FADD.FTZ R219, R219, R12 ;  /* 0x0000000cdbdb7221 */ /* 0x010fca0000010000 */
[----:B------:R0:W-:Y:S01]  /*16b0*/  STL [R1+0x84], R219 ;  /* 0x000084db01007387 */ /* 0x0001e20000100800 */
[----:B------:R-:W-:Y:S01]  /*16c0*/  FADD.FTZ R205, R205, R15 ;  /* 0x0000000fcdcd7221 */ /* 0x000fe20000010000 */
[----:B0-----:R-:W-:Y:S02]  /*16d0*/  FMUL.FTZ R219, R18, UR29 ;  /* 0x0000001d12db7c20 */ /* 0x001fe40008410000 */
[----:B------:R-:W4:Y:S01]  /*16e0*/  LDL.LU R18, [R1+0x54] ;  /* 0x0000540001127983 */ /* 0x000f220000300800 */
[----:B------:R-:W-:-:S05]  /*16f0*/  FADD.FTZ R204, R204, R16 ;  /* 0x00000010cccc7221 */ /* 0x000fca0000010000 */
[----:B------:R-:W-:Y:S04]  /*1700*/  STL [R1+0x8c], R204 ;  /* 0x00008ccc01007387 */ /* 0x000fe80000100800 */
[----:B------:R0:W-:Y:S04]  /*1710*/  STL [R1+0x74], R205 ;  /* 0x000074cd01007387 */ /* 0x0001e80000100800 */
[----:B------:R-:W3:Y:S01]  /*1720*/  LDL.LU R17, [R1+0x5c] ;  /* 0x00005c0001117983 */ /* 0x000ee20000300800 */
[----:B------:R-:W-:Y:S01]  /*1730*/  FFMA.FTZ R87, R219, R16, R87 ;  /* 0x00000010db577223 */ /* 0x000fe20000010057 */
[----:B------:R-:W-:-:S02]  /*1740*/  PRMT R15, R50, 0x7632, R15 ;  /* 0x00007632320f7816 */ /* 0x000fc4000000000f */
[----:B------:R-:W3:Y:S01]  /*1750*/  LDL.LU R16, [R1+0x44] ;  /* 0x0000440001107983 */ /* 0x000ee20000300800 */
[----:B------:R-:W-:Y:S01]  /*1760*/  FADD.FTZ R232, R232, R13 ;  /* 0x0000000de8e87221 */ /* 0x000fe20000010000 */
[----:B------:R-:W-:-:S04]  /*1770*/  SHF.L.U32 R15, R15, 0x10, RZ ;  /* 0x000000100f0f7819 */ /* 0x000fc800000006ff */
[----:B------:R-:W-:Y:S01]  /*1780*/  STL [R1+0x7c], R232 ;  /* 0x00007ce801007387 */ /* 0x000fe20000100800 */
[----:B------:R-:W-:-:S03]  /*1790*/  FMUL.FTZ R202, R15, R14 ;  /* 0x0000000e0fca7220 */ /* 0x000fc60000410000 */
[----:B------:R-:W-:Y:S04]  /*17a0*/  STL [R1+0x64], R250 ;  /* 0x000064fa01007387 */ /* 0x000fe80000100800 */
[----:B------:R-:W3:Y:S04]  /*17b0*/  LDL.LU R15, [R1+0x4c] ;  /* 0x00004c00010f7983 */ /* 0x000ee80000300800 */
[----:B------:R-:W3:Y:S01]  /*17c0*/  LDL.LU R214, [R1+0x34] ;  /* 0x0000340001d67983 */ /* 0x000ee20000300800 */
[----:B------:R-:W-:-:S05]  /*17d0*/  SHF.L.U32 R213, R213, 0x10, RZ ;  /* 0x00000010d5d57819 */ /* 0x000fca00000006ff */
[C---:B------:R-:W-:Y:S01]  /*17e0*/  FADD.FTZ R247, -R199.reuse, R213 ;  /* 0x000000d5c7f77221 */ /* 0x040fe20000010100 */
[----:B------:R-:W-:Y:S01]  /*17f0*/  FADD.FTZ R213, -R199, R222 ;  /* 0x000000dec7d57221 */ /* 0x000fe20000010100 */
[----:B------:R-:W-:Y:S01]  /*1800*/  FMUL.FTZ R222, R19, UR29 ;  /* 0x0000001d13de7c20 */ /* 0x000fe20008410000 */
[----:B------:R-:W-:-:S03]  /*1810*/  FADD.FTZ R200, -R199, R225 ;  /* 0x000000e1c7c87221 */ /* 0x000fc60000010100 */
[----:B------:R-:W-:Y:S01]  /*1820*/  FFMA.FTZ R85, R222, R12, R85 ;  /* 0x0000000cde557223 */ /* 0x000fe20000010055 */
[----:B------:R-:W-:Y:S01]  /*1830*/  PRMT R12, R49, 0x7632, R12 ;  /* 0x00007632310c7816 */ /* 0x000fe2000000000c */
[----:B0-----:R-:W-:-:S04]  /*1840*/  FMUL.FTZ R205, R200, UR29 ;  /* 0x0000001dc8cd7c20 */ /* 0x001fc80008410000 */
[----:B------:R-:W-:Y:S02]  /*1850*/  IMAD.U32 R12, R12, 0x10000, RZ ;  /* 0x000100000c0c7824 */ /* 0x000fe400078e00ff */
[-C--:B------:R-:W-:Y:S02]  /*1860*/  FFMA.FTZ R91, R205, R13.reuse, R91 ;  /* 0x0000000dcd5b7223 */ /* 0x080fe4000001005b */
[----:B------:R-:W-:Y:S01]  /*1870*/  FMUL.FTZ R204, R12, R13 ;  /* 0x0000000d0ccc7220 */ /* 0x000fe20000410000 */
[----:B------:R-:W-:Y:S02]  /*1880*/  PRMT R12, R51, 0x7632, R12 ;  /* 0x00007632330c7816 */ /* 0x000fe4000000000c */
[----:B------:R-:W-:Y:S01]  /*1890*/  PRMT R13, R183, 0x7632, R13 ;  /* 0x00007632b70d7816 */ /* 0x000fe2000000000d */
[----:B------:R-:W-:Y:S01]  /*18a0*/  FMUL.FTZ R201, R201, UR29 ;  /* 0x0000001dc9c97c20 */ /* 0x000fe20008410000 */
[----:B------:R-:W-:Y:S02]  /*18b0*/  SHF.L.U32 R12, R12, 0x10, RZ ;  /* 0x000000100c0c7819 */ /* 0x000fe400000006ff */
[----:B------:R-:W-:Y:S01]  /*18c0*/  SHF.L.U32 R13, R13, 0x10, RZ ;  /* 0x000000100d0d7819 */ /* 0x000fe200000006ff */
[C---:B------:R-:W-:Y:S01]  /*18d0*/  FADD.FTZ R230, -R199.reuse, R230 ;  /* 0x000000e6c7e67221 */ /* 0x040fe20000010100 */
[C---:B------:R-:W-:Y:S01]  /*18e0*/  FADD.FTZ R231, -R199.reuse, R231 ;  /* 0x000000e7c7e77221 */ /* 0x040fe20000010100 */
[C---:B------:R-:W-:Y:S01]  /*18f0*/  FADD.FTZ R203, -R199.reuse, R224 ;  /* 0x000000e0c7cb7221 */ /* 0x040fe20000010100 */
[C---:B------:R-:W-:Y:S01]  /*1900*/  FADD.FTZ R229, -R199.reuse, R229 ;  /* 0x000000e5c7e57221 */ /* 0x040fe20000010100 */
[----:B------:R-:W-:Y:S01]  /*1910*/  FADD.FTZ R226, -R199, R215 ;  /* 0x000000d7c7e27221 */ /* 0x000fe20000010100 */
[----:B------:R-:W-:Y:S01]  /*1920*/  SHF.L.U32 R199, R249, 0x10, RZ ;  /* 0x00000010f9c77819 */ /* 0x000fe200000006ff */
[-C--:B------:R-:W-:Y:S01]  /*1930*/  FMUL.FTZ R200, R12, R13.reuse ;  /* 0x0000000d0cc87220 */ /* 0x080fe20000410000 */
[----:B------:R-:W-:Y:S01]  /*1940*/  SHF.L.U32 R197, R197, 0x10, RZ ;  /* 0x00000010c5c57819 */ /* 0x000fe200000006ff */
[----:B------:R-:W-:Y:S01]  /*1950*/  FADD.FTZ R252, R252, R13 ;  /* 0x0000000dfcfc7221 */ /* 0x000fe20000010000 */
[----:B------:R-:W-:Y:S01]  /*1960*/  FFMA.FTZ R95, R201, R13, R95 ;  /* 0x0000000dc95f7223 */ /* 0x000fe2000001005f */
[----:B------:R-:W-:-:S02]  /*1970*/  PRMT R13, R52, 0x7632, R13 ;  /* 0x00007632340d7816 */ /* 0x000fc4000000000d */
[----:B--2---:R-:W-:Y:S01]  /*1980*/  PRMT R12, R184, 0x7632, R12 ;  /* 0x00007632b80c7816 */ /* 0x004fe2000000000c */
[-C--:B------:R-:W-:Y:S01]  /*1990*/  FMUL.FTZ R224, R199, R197.reuse ;  /* 0x000000c5c7e07220 */ /* 0x080fe20000410000 */
[----:B------:R-:W-:Y:S01]  /*19a0*/  SHF.L.U32 R13, R13, 0x10, RZ ;  /* 0x000000100d0d7819 */ /* 0x000fe200000006ff */
[----:B------:R-:W-:Y:S02]  /*19b0*/  FMUL.FTZ R199, R213, UR29 ;  /* 0x0000001dd5c77c20 */ /* 0x000fe40008410000 */
[----:B------:R-:W-:Y:S02]  /*19c0*/  IMAD.U32 R12, R12, 0x10000, RZ ;  /* 0x000100000c0c7824 */ /* 0x000fe400078e00ff */
[----:B------:R-:W-:Y:S02]  /*19d0*/  FMUL.FTZ R225, R198, UR29 ;  /* 0x0000001dc6e17c20 */ /* 0x000fe40008410000 */
[-C--:B------:R-:W-:Y:S01]  /*19e0*/  FMUL.FTZ R198, R13, R12.reuse ;  /* 0x0000000c0dc67220 */ /* 0x080fe20000410000 */
[----:B------:R-:W-:Y:S01]  /*19f0*/  FFMA.FTZ R97, R199, R12, R97 ;  /* 0x0000000cc7617223 */ /* 0x000fe20000010061 */
[----:B------:R-:W-:Y:S01]  /*1a00*/  PRMT R13, R53, 0x7632, R13 ;  /* 0x00007632350d7816 */ /* 0x000fe2000000000d */
[----:B------:R-:W-:Y:S01]  /*1a10*/  FADD.FTZ R161, R161, R197 ;  /* 0x000000c5a1a17221 */ /* 0x000fe20000010000 */
[----:B------:R-:W-:Y:S01]  /*1a20*/  FFMA.FTZ R81, R225, R197, R81 ;  /* 0x000000c5e1517223 */ /* 0x000fe20000010051 */
[----:B------:R-:W-:Y:S01]  /*1a30*/  FMUL.FTZ R197, R212, UR29 ;  /* 0x0000001dd4c57c20 */ /* 0x000fe20008410000 */
[----:B------:R-:W-:Y:S01]  /*1a40*/  SHF.L.U32 R13, R13, 0x10, RZ ;  /* 0x000000100d0d7819 */ /* 0x000fe200000006ff */
[----:B------:R-:W-:Y:S01]  /*1a50*/  STL [R1+0x6c], R252 ;  /* 0x00006cfc01007387 */ /* 0x000fe20000100800 */
[----:B------:R-:W-:Y:S01]  /*1a60*/  FMUL.FTZ R19, R211, UR29 ;  /* 0x0000001dd3137c20 */ /* 0x000fe20008410000 */
[----:B------:R-:W-:-:S05]  /*1a70*/  IADD3 R195, PT, PT, R195, 0x200, RZ ;  /* 0x00000200c3c37810 */ /* 0x000fca0007ffe0ff */
[----:B------:R-:W-:-:S06]  /*1a80*/  IMAD.WIDE.U32 R192, R195, 0x10, R192 ;  /* 0x00000010c3c07825 */ /* 0x000fcc00078e00c0 */
[----:B------:R-:W2:Y:S01]  /*1a90*/  LDG.E.128 R192, desc[UR20][R192.64] ;  /* 0x00000014c0c07981 */ /* 0x000ea2000c1e1d00 */
[--C-:B----4-:R-:W-:Y:S01]  /*1aa0*/  FADD.FTZ R18, R18, R12.reuse ;  /* 0x0000000c12127221 */ /* 0x110fe20000010000 */
[----:B------:R-:W-:-:S04]  /*1ab0*/  PRMT R12, R185, 0x7632, R12 ;  /* 0x00007632b90c7816 */ /* 0x000fc8000000000c */
[----:B------:R-:W-:Y:S01]  /*1ac0*/  SHF.L.U32 R12, R12, 0x10, RZ ;  /* 0x000000100c0c7819 */ /* 0x000fe200000006ff */
[----:B------:R0:W-:Y:S04]  /*1ad0*/  STL [R1+0x54], R18 ;  /* 0x0000541201007387 */ /* 0x0001e80000100800 */
[----:B------:R-:W4:Y:S01]  /*1ae0*/  LDL.LU R213, [R1+0x3c] ;  /* 0x00003c0001d57983 */ /* 0x000f220000300800 */
[-C--:B------:R-:W-:Y:S01]  /*1af0*/  FMUL.FTZ R196, R13, R12.reuse ;  /* 0x0000000c0dc47220 */ /* 0x080fe20000410000 */
[----:B------:R-:W-:Y:S01]  /*1b00*/  FFMA.FTZ R99, R197, R12, R99 ;  /* 0x0000000cc5637223 */ /* 0x000fe20000010063 */
[----:B------:R-:W-:Y:S01]  /*1b10*/  PRMT R13, R54, 0x7632, R13 ;  /* 0x00007632360d7816 */ /* 0x000fe2000000000d */
[--C-:B---3--:R-:W-:Y:S01]  /*1b20*/  FADD.FTZ R17, R17, R12.reuse ;  /* 0x0000000c11117221 */ /* 0x108fe20000010000 */
[----:B------:R-:W-:Y:S01]  /*1b30*/  PRMT R12, R186, 0x7632, R12 ;  /* 0x00007632ba0c7816 */ /* 0x000fe2000000000c */
[----:B------:R-:W3:Y:S01]  /*1b40*/  LDL.LU R212, [R1+0x24] ;  /* 0x0000240001d47983 */ /* 0x000ee20000300800 */
[----:B------:R-:W-:-:S02]  /*1b50*/  SHF.L.U32 R13, R13, 0x10, RZ ;  /* 0x000000100d0d7819 */ /* 0x000fc400000006ff */
[----:B------:R-:W-:-:S05]  /*1b60*/  SHF.L.U32 R12, R12, 0x10, RZ ;  /* 0x000000100c0c7819 */ /* 0x000fca00000006ff */
[-C--:B0-----:R-:W-:Y:S01]  /*1b70*/  FMUL.FTZ R18, R13, R12.reuse ;  /* 0x0000000c0d127220 */ /* 0x081fe20000410000 */
[--C-:B------:R-:W-:Y:S01]  /*1b80*/  FADD.FTZ R16, R16, R12.reuse ;  /* 0x0000000c10107221 */ /* 0x100fe20000010000 */
[----:B------:R-:W-:Y:S01]  /*1b90*/  FFMA.FTZ R101, R19, R12, R101 ;  /* 0x0000000c13657223 */ /* 0x000fe20000010065 */
[----:B------:R-:W-:Y:S02]  /*1ba0*/  PRMT R13, R55, 0x7632, R13 ;  /* 0x00007632370d7816 */ /* 0x000fe4000000000d */
[----:B------:R-:W-:Y:S01]  /*1bb0*/  PRMT R12, R187, 0x7632, R12 ;  /* 0x00007632bb0c7816 */ /* 0x000fe2000000000c */
[----:B------:R0:W-:Y:S01]  /*1bc0*/  STL [R1+0x5c], R17 ;  /* 0x00005c1101007387 */ /* 0x0001e20000100800 */
[----:B------:R-:W-:Y:S02]  /*1bd0*/  SHF.L.U32 R13, R13, 0x10, RZ ;  /* 0x000000100d0d7819 */ /* 0x000fe400000006ff */
[----:B------:R-:W-:Y:S01]  /*1be0*/  SHF.L.U32 R12, R12, 0x10, RZ ;  /* 0x000000100c0c7819 */ /* 0x000fe200000006ff */
[----:B------:R1:W-:Y:S04]  /*1bf0*/  STL [R1+0x44], R16 ;  /* 0x0000441001007387 */ /* 0x0003e80000100800 */
[----:B------:R-:W2:Y:S01]  /*1c00*/  LDL.LU R211, [R1+0x2c] ;  /* 0x00002c0001d37983 */ /* 0x000ea20000300800 */
[----:B0-----:R-:W-:Y:S01]  /*1c10*/  FMUL.FTZ R17, R210, UR29 ;  /* 0x0000001dd2117c20 */ /* 0x001fe20008410000 */
[----:B------:R-:W-:Y:S01]  /*1c20*/  FADD.FTZ R15, R15, R12 ;  /* 0x0000000c0f0f7221 */ /* 0x000fe20000010000 */
[----:B-1----:R-:W-:-:S02]  /*1c30*/  FMUL.FTZ R16, R13, R12 ;  /* 0x0000000c0d107220 */ /* 0x002fc40000410000 */
[----:B------:R-:W-:Y:S01]  /*1c40*/  FFMA.FTZ R103, R17, R12, R103 ;  /* 0x0000000c11677223 */ /* 0x000fe20000010067 */
[----:B------:R-:W-:-:S04]  /*1c50*/  PRMT R12, R188, 0x7632, R12 ;  /* 0x00007632bc0c7816 */ /* 0x000fc8000000000c */
[----:B------:R-:W-:Y:S01]  /*1c60*/  SHF.L.U32 R12, R12, 0x10, RZ ;  /* 0x000000100c0c7819 */ /* 0x000fe200000006ff */
[----:B------:R0:W-:Y:S04]  /*1c70*/  STL [R1+0x4c], R15 ;  /* 0x00004c0f01007387 */ /* 0x0001e80000100800 */
[----:B------:R-:W-:-:S05]  /*1c80*/  FADD.FTZ R214, R214, R12 ;  /* 0x0000000cd6d67221 */ /* 0x000fca0000010000 */
[----:B------:R1:W-:Y:S04]  /*1c90*/  STL [R1+0x34], R214 ;  /* 0x000034d601007387 */ /* 0x0003e80000100800 */
[----:B------:R-:W2:Y:S01]  /*1ca0*/  LDL.LU R252, [R1+0x14] ;  /* 0x0000140001fc7983 */ /* 0x000ea20000300800 */
[----:B------:R-:W-:-:S04]  /*1cb0*/  FMUL.FTZ R203, R203, UR29 ;  /* 0x0000001dcbcb7c20 */ /* 0x000fc80008410000 */
[----:B------:R-:W-:Y:S01]  /*1cc0*/  FFMA.FTZ R93, R203, R14, R93 ;  /* 0x0000000ecb5d7223 */ /* 0x000fe2000001005d */
[----:B------:R-:W-:Y:S01]  /*1cd0*/  PRMT R14, R56, 0x7632, R14 ;  /* 0x00007632380e7816 */ /* 0x000fe2000000000e */
[----:B0-----:R-:W-:Y:S01]  /*1ce0*/  FMUL.FTZ R15, R10, UR29 ;  /* 0x0000001d0a0f7c20 */ /* 0x001fe20008410000 */
[----:B------:R-:W-:Y:S01]  /*1cf0*/  FMUL.FTZ R13, R8, UR29 ;  /* 0x0000001d080d7c20 */ /* 0x000fe20008410000 */
[----:B------:R-:W-:Y:S01]  /*1d00*/  FMUL.FTZ R11, R11, UR29 ;  /* 0x0000001d0b0b7c20 */ /* 0x000fe20008410000 */
[----:B------:R-:W-:Y:S01]  /*1d10*/  PRMT R210, R191, 0x7632, R210 ;  /* 0x00007632bfd27816 */ /* 0x000fe200000000d2 */
[----:B------:R-:W-:Y:S02]  /*1d20*/  IMAD.U32 R14, R14, 0x10000, RZ ;  /* 0x000100000e0e7824 */ /* 0x000fe400078e00ff */
[-C--:B------:R-:W-:Y:S01]  /*1d30*/  FFMA.FTZ R105, R15, R12.reuse, R105 ;  /* 0x0000000c0f697223 */ /* 0x080fe20000010069 */
[----:B------:R-:W-:Y:S01]  /*1d40*/  PRMT R10, R189, 0x7632, R10 ;  /* 0x00007632bd0a7816 */ /* 0x000fe2000000000a */
[----:B------:R-:W-:Y:S01]  /*1d50*/  FMUL.FTZ R9, R9, UR29 ;  /* 0x0000001d09097c20 */ /* 0x000fe20008410000 */
[----:B------:R-:W-:Y:S01]  /*1d60*/  FMUL.FTZ R14, R14, R12 ;  /* 0x0000000c0e0e7220 */ /* 0x000fe20000410000 */
[----:B------:R-:W-:Y:S01]  /*1d70*/  PRMT R12, R57, 0x7632, R12 ;  /* 0x00007632390c7816 */ /* 0x000fe2000000000c */
[----:B-1----:R0:W5:Y:S01]  /*1d80*/  LDG.E.64 R214, desc[UR20][R2.64] ;  /* 0x0000001402d67981 */ /* 0x002162000c1e1b00 */
[----:B------:R-:W-:-:S02]  /*1d90*/  SHF.L.U32 R10, R10, 0x10, RZ ;  /* 0x000000100a0a7819 */ /* 0x000fc400000006ff */
[----:B------:R-:W-:Y:S02]  /*1da0*/  SHF.L.U32 R12, R12, 0x10, RZ ;  /* 0x000000100c0c7819 */ /* 0x000fe400000006ff */
[----:B------:R-:W-:Y:S01]  /*1db0*/  PRMT R8, R190, 0x7632, R8 ;  /* 0x00007632be087816 */ /* 0x000fe20000000008 */
[-C--:B------:R-:W-:Y:S02]  /*1dc0*/  FFMA.FTZ R107, R13, R10.reuse, R107 ;  /* 0x0000000a0d6b7223 */ /* 0x080fe4000001006b */
[----:B------:R-:W-:Y:S01]  /*1dd0*/  FMUL.FTZ R12, R12, R10 ;  /* 0x0000000a0c0c7220 */ /* 0x000fe20000410000 */
[----:B------:R-:W-:-:S05]  /*1de0*/  SHF.L.U32 R8, R8, 0x10, RZ ;  /* 0x0000001008087819 */ /* 0x000fca00000006ff */
[----:B------:R-:W-:Y:S01]  /*1df0*/  FFMA.FTZ R109, R11, R8, R109 ;  /* 0x000000080b6d7223 */ /* 0x000fe2000001006d */
[----:B------:R-:W-:-:S04]  /*1e00*/  IMAD.U32 R210, R210, 0x10000, RZ ;  /* 0x00010000d2d27824 */ /* 0x000fc800078e00ff */
[----:B------:R-:W-:Y:S01]  /*1e10*/  FFMA.FTZ R111, R9, R210, R111 ;  /* 0x000000d2096f7223 */ /* 0x000fe2000001006f */
[--C-:B----4-:R-:W-:Y:S01]  /*1e20*/  FADD.FTZ R213, R213, R10.reuse ;  /* 0x0000000ad5d57221 */ /* 0x110fe20000010000 */
[----:B------:R-:W-:-:S04]  /*1e30*/  PRMT R10, R58, 0x7632, R10 ;  /* 0x000076323a0a7816 */ /* 0x000fc8000000000a */
[----:B------:R-:W-:Y:S01]  /*1e40*/  SHF.L.U32 R10, R10, 0x10, RZ ;  /* 0x000000100a0a7819 */ /* 0x000fe200000006ff */
[----:B---3--:R-:W-:-:S04]  /*1e50*/  FADD.FTZ R212, R212, R8 ;  /* 0x00000008d4d47221 */ /* 0x008fc80000010000 */
[----:B------:R-:W-:Y:S01]  /*1e60*/  FMUL.FTZ R10, R10, R8 ;  /* 0x000000080a0a7220 */ /* 0x000fe20000410000 */
[----:B------:R-:W-:-:S04]  /*1e70*/  PRMT R8, R59, 0x7632, R8 ;  /* 0x000076323b087816 */ /* 0x000fc80000000008 */
[----:B------:R-:W-:Y:S01]  /*1e80*/  SHF.L.U32 R8, R8, 0x10, RZ ;  /* 0x0000001008087819 */ /* 0x000fe200000006ff */
[----:B------:R-:W-:Y:S04]  /*1e90*/  STL [R1+0x3c], R213 ;  /* 0x00003cd501007387 */ /* 0x000fe80000100800 */
[----:B------:R-:W-:Y:S01]  /*1ea0*/  FMUL.FTZ R8, R8, R210 ;  /* 0x000000d208087220 */ /* 0x000fe20000410000 */
[----:B------:R1:W-:Y:S04]  /*1eb0*/  STL [R1+0x24], R212 ;  /* 0x000024d401007387 */ /* 0x0003e80000100800 */
[----:B------:R-:W3:Y:S01]  /*1ec0*/  LDL.LU R250, [R1+0x1c] ;  /* 0x00001c0001fa7983 */ /* 0x000ee20000300800 */
[--C-:B--2---:R-:W-:Y:S01]  /*1ed0*/  FADD.FTZ R211, R211, R210.reuse ;  /* 0x000000d2d3d37221 */ /* 0x104fe20000010000 */
[----:B------:R-:W-:-:S02]  /*1ee0*/  PRMT R210, R60, 0x7632, R210 ;  /* 0x000076323cd27816 */ /* 0x000fc400000000d2 */
[----:B------:R-:W2:Y:S02]  /*1ef0*/  LDL.LU R249, [R1+0x4] ;  /* 0x0000040001f97983 */ /* 0x000ea40000300800 */
[----:B------:R-:W-:Y:S02]  /*1f00*/  SHF.L.U32 R232, R210, 0x10, RZ ;  /* 0x00000010d2e87819 */ /* 0x000fe400000006ff */
[----:B------:R4:W-:Y:S01]  /*1f10*/  STL [R1+0x2c], R211 ;  /* 0x00002cd301007387 */ /* 0x0009e20000100800 */
[----:B0-----:R-:W-:-:S03]  /*1f20*/  PRMT R3, R61, 0x7632, R3 ;  /* 0x000076323d037816 */ /* 0x001fc60000000003 */
[----:B-1----:R-:W5:Y:S04]  /*1f30*/  LDG.E.64 R212, desc[UR20][R4.64] ;  /* 0x0000001404d47981 */ /* 0x002f68000c1e1b00 */
[----:B----4-:R0:W5:Y:S02]  /*1f40*/  LDG.E.64 R210, desc[UR20][R6.64] ;  /* 0x0000001406d27981 */ /* 0x010164000c1e1b00 */
[----:B0-----:R-:W-:-:S04]  /*1f50*/  PRMT R6, R192, 0x7632, R6 ;  /* 0x00007632c0067816 */ /* 0x001fc80000000006 */
[----:B------:R-:W-:-:S05]  /*1f60*/  SHF.L.U32 R2, R6, 0x10, RZ ;  /* 0x0000001006027819 */ /* 0x000fca00000006ff */
[----:B------:R-:W-:Y:S01]  /*1f70*/  FADD.FTZ R252, R252, R2 ;  /* 0x00000002fcfc7221 */ /* 0x000fe20000010000 */
[----:B------:R-:W-:-:S04]  /*1f80*/  FMUL.FTZ R7, R244, UR29 ;  /* 0x0000001df4077c20 */ /* 0x000fc80008410000 */
[----:B------:R-:W-:Y:S04]  /*1f90*/  STL [R1+0x14], R252 ;  /* 0x000014fc01007387 */ /* 0x000fe80000100800 */
[----:B------:R-:W4:Y:S01]  /*1fa0*/  LDL.LU R244, [R1+0xc] ;  /* 0x00000c0001f47983 */ /* 0x000f220000300800 */
[-C--:B------:R-:W-:Y:S01]  /*1fb0*/  FMUL.FTZ R6, R232, R2.reuse ;  /* 0x00000002e8067220 */ /* 0x080fe20000410000 */
[----:B------:R-:W-:Y:S01]  /*1fc0*/  FFMA.FTZ R113, R7, R2, R113 ;  /* 0x0000000207717223 */ /* 0x000fe20000010071 */
[----:B------:R-:W-:Y:S01]  /*1fd0*/  PRMT R2, R193, 0x7632, R2 ;  /* 0x00007632c1027816 */ /* 0x000fe20000000002 */
[----:B------:R-:W-:Y:S01]  /*1fe0*/  FMUL.FTZ R5, R229, UR29 ;  /* 0x0000001de5057c20 */ /* 0x000fe20008410000 */
[----:B------:R-:W-:Y:S01]  /*1ff0*/  SHF.L.U32 R3, R3, 0x10, RZ ;  /* 0x0000001003037819 */ /* 0x000fe200000006ff */
[----:B------:R-:W4:Y:S01]  /*2000*/  LDL.LU R232, [R1+0x80] ;  /* 0x0000800001e87983 */ /* 0x000f220000300800 */
[----:B------:R-:W-:-:S05]  /*2010*/  SHF.L.U32 R2, R2, 0x10, RZ ;  /* 0x0000001002027819 */ /* 0x000fca00000006ff */
[-C--:B------:R-:W-:Y:S01]  /*2020*/  FMUL.FTZ R4, R3, R2.reuse ;  /* 0x0000000203047220 */ /* 0x080fe20000410000 */
[----:B------:R-:W-:Y:S01]  /*2030*/  FFMA.FTZ R115, R5, R2, R115 ;  /* 0x0000000205737223 */ /* 0x000fe20000010073 */
[----:B------:R-:W-:-:S04]  /*2040*/  PRMT R3, R194, 0x7632, R3 ;  /* 0x00007632c2037816 */ /* 0x000fc80000000003 */
[----:B------:R-:W-:Y:S01]  /*2050*/  SHF.L.U32 R229, R3, 0x10, RZ ;  /* 0x0000001003e57819 */ /* 0x000fe200000006ff */
[----:B------:R-:W-:Y:S01]  /*2060*/  FMUL.FTZ R3, R228, UR29 ;  /* 0x0000001de4037c20 */ /* 0x000fe20008410000 */
[----:B------:R-:W-:-:S03]  /*2070*/  PRMT R228, R195, 0x7632, R228 ;  /* 0x00007632c3e47816 */ /* 0x000fc600000000e4 */
[----:B------:R-:W-:Y:S01]  /*2080*/  FFMA.FTZ R117, R3, R229, R117 ;  /* 0x000000e503757223 */ /* 0x000fe20000010075 */
[----:B------:R-:W-:Y:S01]  /*2090*/  SHF.L.U32 R228, R228, 0x10, RZ ;  /* 0x00000010e4e47819 */ /* 0x000fe200000006ff */
[----:B------:R-:W-:Y:S01]  /*20a0*/  FMUL.FTZ R0, R0, UR29 ;  /* 0x0000001d00007c20 */ /* 0x000fe20008410000 */
[----:B------:R-:W-:Y:S02]  /*20b0*/  SHF.L.U32 R176, R176, 0x10, RZ ;  /* 0x00000010b0b07819 */ /* 0x000fe400000006ff */
[----:B------:R-:W-:-:S03]  /*20c0*/  SHF.L.U32 R177, R177, 0x10, RZ ;  /* 0x00000010b1b17819 */ /* 0x000fc600000006ff */
[----:B------:R-:W-:Y:S01]  /*20d0*/  FADD.FTZ R160, R160, R176 ;  /* 0x000000b0a0a07221 */ /* 0x000fe20000010000 */
[----:B------:R-:W-:Y:S01]  /*20e0*/  FFMA.FTZ R80, R0, R176, R80 ;  /* 0x000000b000507223 */ /* 0x000fe20000010050 */
[----:B------:R-:W-:Y:S01]  /*20f0*/  FADD.FTZ R162, R162, R177 ;  /* 0x000000b1a2a27221 */ /* 0x000fe20000010000 */
[--C-:B---3--:R-:W-:Y:S01]  /*2100*/  FADD.FTZ R250, R250, R2.reuse ;  /* 0x00000002fafa7221 */ /* 0x108fe20000010000 */
[----:B------:R-:W-:-:S04]  /*2110*/  PRMT R2, R62, 0x7632, R2 ;  /* 0x000076323e027816 */ /* 0x000fc80000000002 */
[----:B------:R-:W-:Y:S01]  /*2120*/  SHF.L.U32 R2, R2, 0x10, RZ ;  /* 0x0000001002027819 */ /* 0x000fe200000006ff */
[--C-:B--2---:R-:W-:Y:S01]  /*2130*/  FADD.FTZ R249, R249, R229.reuse ;  /* 0x000000e5f9f97221 */ /* 0x104fe20000010000 */
[----:B------:R0:W-:Y:S03]  /*2140*/  STL [R1+0x1c], R250 ;  /* 0x00001cfa01007387 */ /* 0x0001e60000100800 */
[----:B------:R-:W-:Y:S01]  /*2150*/  FMUL.FTZ R2, R2, R229 ;  /* 0x000000e502027220 */ /* 0x000fe20000410000 */
[----:B------:R-:W-:Y:S01]  /*2160*/  PRMT R229, R63, 0x7632, R229 ;  /* 0x000076323fe57816 */ /* 0x000fe200000000e5 */
[----:B0-----:R-:W-:Y:S01]  /*2170*/  FMUL.FTZ R250, R226, UR29 ;  /* 0x0000001de2fa7c20 */ /* 0x001fe20008410000 */
[----:B------:R-:W-:-:S03]  /*2180*/  SHF.L.U32 R226, R44, 0x10, RZ ;  /* 0x000000102ce27819 */ /* 0x000fc600000006ff */
[----:B------:R-:W-:Y:S01]  /*2190*/  IMAD.U32 R229, R229, 0x10000, RZ ;  /* 0x00010000e5e57824 */ /* 0x000fe200078e00ff */
[----:B------:R0:W-:Y:S01]  /*21a0*/  STL [R1+0x4], R249 ;  /* 0x000004f901007387 */ /* 0x0001e20000100800 */
[----:B------:R-:W-:Y:S01]  /*21b0*/  FFMA.FTZ R119, R250, R228, R119 ;  /* 0x000000e4fa777223 */ /* 0x000fe20000010077 */
[----:B------:R-:W-:Y:S01]  /*21c0*/  FMUL.FTZ R226, R226, R176 ;  /* 0x000000b0e2e27220 */ /* 0x000fe20000410000 */
[----:B------:R-:W-:Y:S01]  /*21d0*/  SHF.L.U32 R176, R45, 0x10, RZ ;  /* 0x000000102db07819 */ /* 0x000fe200000006ff */
[----:B------:R-:W2:Y:S01]  /*21e0*/  LDL.LU R252, [R1+0x70] ;  /* 0x0000700001fc7983 */ /* 0x000ea20000300800 */
[----:B0-----:R-:W-:Y:S01]  /*21f0*/  FMUL.FTZ R249, R229, R228 ;  /* 0x000000e4e5f97220 */ /* 0x001fe20000410000 */
[----:B----4-:R-:W-:Y:S01]  /*2200*/  FADD.FTZ R244, R244, R228 ;  /* 0x000000e4f4f47221 */ /* 0x010fe20000010000 */
[----:B------:R-:W-:Y:S01]  /*2210*/  FMUL.FTZ R228, R227, UR29 ;  /* 0x0000001de3e47c20 */ /* 0x000fe20008410000 */
[----:B------:R-:W-:-:S03]  /*2220*/  FMUL.FTZ R227, R176, R177 ;  /* 0x000000b1b0e37220 */ /* 0x000fc60000410000 */
[----:B------:R0:W-:Y:S01]  /*2230*/  STL [R1+0xc], R244 ;  /* 0x00000cf401007387 */ /* 0x0001e20000100800 */
[----:B------:R-:W-:-:S03]  /*2240*/  FFMA.FTZ R82, R228, R177, R82 ;  /* 0x000000b1e4527223 */ /* 0x000fc60000010052 */
[----:B0-----:R-:W3:Y:S04]  /*2250*/  LDL.LU R244, [R1+0x78] ;  /* 0x0000780001f47983 */ /* 0x001ee80000300800 */
[----:B------:R-:W4:Y:S01]  /*2260*/  LDL.LU R177, [R1+0x88] ;  /* 0x0000880001b17983 */ /* 0x000f220000300800 */
[----:B------:R-:W-:Y:S01]  /*2270*/  SHF.L.U32 R178, R178, 0x10, RZ ;  /* 0x00000010b2b27819 */ /* 0x000fe200000006ff */
[----:B------:R-:W-:Y:S01]  /*2280*/  IMAD.U32 R176, R46, 0x10000, RZ ;  /* 0x000100002eb07824 */ /* 0x000fe200078e00ff */
[----:B------:R-:W-:-:S03]  /*2290*/  SHF.L.U32 R179, R179, 0x10, RZ ;  /* 0x00000010b3b37819 */ /* 0x000fc600000006ff */
[----:B------:R-:W-:Y:S01]  /*22a0*/  FADD.FTZ R232, R232, R178 ;  /* 0x000000b2e8e87221 */ /* 0x000fe20000010000 */
[----:B------:R-:W-:Y:S01]  /*22b0*/  FMUL.FTZ R229, R176, R178 ;  /* 0x000000b2b0e57220 */ /* 0x000fe20000410000 */
[----:B------:R-:W-:-:S03]  /*22c0*/  SHF.L.U32 R176, R47, 0x10, RZ ;  /* 0x000000102fb07819 */ /* 0x000fc600000006ff */
[----:B------:R0:W-:Y:S02]  /*22d0*/  STL [R1+0x80], R232 ;  /* 0x000080e801007387 */ /* 0x0001e40000100800 */
[----:B0-----:R-:W-:Y:S01]  /*22e0*/  FMUL.FTZ R232, R231, UR29 ;  /* 0x0000001de7e87c20 */ /* 0x001fe20008410000 */
[----:B------:R-:W-:-:S03]  /*22f0*/  FMUL.FTZ R231, R176, R179 ;  /* 0x000000b3b0e77220 */ /* 0x000fc60000410000 */
[----:B------:R-:W-:Y:S01]  /*2300*/  FFMA.FTZ R86, R232, R179, R86 ;  /* 0x000000b3e8567223 */ /* 0x000fe20000010056 */
[----:B------:R-:W-:-:S05]  /*2310*/  SHF.L.U32 R176, R180, 0x10, RZ ;  /* 0x00000010b4b07819 */ /* 0x000fca00000006ff */
[----:B------:R-:W-:Y:S01]  /*2320*/  FFMA.FTZ R88, R233, R176, R88 ;  /* 0x000000b0e9587223 */ /* 0x000fe20000010058 */
[----:B------:R-:W-:-:S04]  /*2330*/  FMUL.FTZ R230, R230, UR29 ;  /* 0x0000001de6e67c20 */ /* 0x000fc80008410000 */
[----:B------:R-:W-:Y:S01]  /*2340*/  FFMA.FTZ R84, R230, R178, R84 ;  /* 0x000000b2e6547223 */ /* 0x000fe20000010054 */
[----:B--2---:R-:W-:Y:S01]  /*2350*/  FADD.FTZ R252, R252, R176 ;  /* 0x000000b0fcfc7221 */ /* 0x004fe20000010000 */
[----:B----4-:R-:W-:Y:S02]  /*2360*/  FADD.FTZ R177, R177, R179 ;  /* 0x000000b3b1b17221 */ /* 0x010fe40000010000 */
[----:B------:R-:W2:Y:S04]  /*2370*/  LDL.LU R179, [R1+0x68] ;  /* 0x0000680001b37983 */ /* 0x000ea80000300800 */
[----:B------:R0:W-:Y:S02]  /*2380*/  STL [R1+0x88], R177 ;  /* 0x000088b101007387 */ /* 0x0001e40000100800 */
[----:B0-----:R-:W-:-:S05]  /*2390*/  SHF.L.U32 R177, R48, 0x10, RZ ;  /* 0x0000001030b17819 */ /* 0x001fca00000006ff */
[----:B------:R-:W-:Y:S01]  /*23a0*/  FMUL.FTZ R180, R177, R176 ;  /* 0x000000b0b1b47220 */ /* 0x000fe20000410000 */
[----:B------:R-:W-:Y:S02]  /*23b0*/  SHF.L.U32 R176, R181, 0x10, RZ ;  /* 0x00000010b5b07819 */ /* 0x000fe400000006ff */
[----:B------:R-:W-:-:S03]  /*23c0*/  SHF.L.U32 R177, R49, 0x10, RZ ;  /* 0x0000001031b17819 */ /* 0x000fc600000006ff */
[----:B---3--:R-:W-:Y:S01]  /*23d0*/  FADD.FTZ R244, R244, R176 ;  /* 0x000000b0f4f47221 */ /* 0x008fe20000010000 */
[----:B------:R0:W-:Y:S01]  /*23e0*/  STL [R1+0x70], R252 ;  /* 0x000070fc01007387 */ /* 0x0001e20000100800 */
[-C--:B------:R-:W-:Y:S01]  /*23f0*/  FFMA.FTZ R90, R234, R176.reuse, R90 ;  /* 0x000000b0ea5a7223 */ /* 0x080fe2000001005a */
[----:B------:R-:W-:Y:S01]  /*2400*/  FMUL.FTZ R181, R177, R176 ;  /* 0x000000b0b1b57220 */ /* 0x000fe20000410000 */
[----:B------:R-:W-:Y:S01]  /*2410*/  IMAD.U32 R176, R182, 0x10000, RZ ;  /* 0x00010000b6b07824 */ /* 0x000fe200078e00ff */
[----:B0-----:R-:W3:Y:S04]  /*2420*/  LDL.LU R252, [R1+0x50] ;  /* 0x0000500001fc7983 */ /* 0x001ee80000300800 */
[----:B------:R0:W-:Y:S04]  /*2430*/  STL [R1+0x78], R244 ;  /* 0x000078f401007387 */ /* 0x0001e80000100800 */
[----:B0-----:R-:W4:Y:S04]  /*2440*/  LDL.LU R244, [R1+0x58] ;  /* 0x0000580001f47983 */ /* 0x001f280000300800 */
[----:B------:R-:W4:Y:S04]  /*2450*/  LDL.LU R178, [R1+0x40] ;  /* 0x0000400001b27983 */ /* 0x000f280000300800 */
[----:B------:R-:W2:Y:S01]  /*2460*/  LDL.LU R182, [R1+0x60] ;  /* 0x0000600001b67983 */ /* 0x000ea20000300800 */
[----:B------:R-:W-:Y:S01]  /*2470*/  SHF.L.U32 R177, R50, 0x10, RZ ;  /* 0x0000001032b17819 */ /* 0x000fe200000006ff */
[----:B------:R-:W-:Y:S01]  /*2480*/  FFMA.FTZ R92, R235, R176, R92 ;  /* 0x000000b0eb5c7223 */ /* 0x000fe2000001005c */
[----:B------:R-:W-:Y:S01]  /*2490*/  FMUL.FTZ R237, R237, UR29 ;  /* 0x0000001deded7c20 */ /* 0x000fe20008410000 */
[----:B--2---:R-:W-:-:S05]  /*24a0*/  FADD.FTZ R182, R182, R176 ;  /* 0x000000b0b6b67221 */ /* 0x004fca0000010000 */
[----:B------:R0:W-:Y:S02]  /*24b0*/  STL [R1+0x60], R182 ;  /* 0x000060b601007387 */ /* 0x0001e40000100800 */
[----:B0-----:R-:W-:Y:S01]  /*24c0*/  FMUL.FTZ R182, R177, R176 ;  /* 0x000000b0b1b67220 */ /* 0x001fe20000410000 */
[----:B------:R-:W-:-:S05]  /*24d0*/  SHF.L.U32 R176, R183, 0x10, RZ ;  /* 0x00000010b7b07819 */ /* 0x000fca00000006ff */
[----:B------:R-:W-:-:S05]  /*24e0*/  FADD.FTZ R179, R179, R176 ;  /* 0x000000b0b3b37221 */ /* 0x000fca0000010000 */
[----:B------:R0:W-:Y:S04]  /*24f0*/  STL [R1+0x68], R179 ;  /* 0x000068b301007387 */ /* 0x0001e80000100800 */
[----:B0-----:R-:W2:Y:S01]  /*2500*/  LDL.LU R179, [R1+0x48] ;  /* 0x0000480001b37983 */ /* 0x001ea20000300800 */
[----:B------:R-:W-:Y:S01]  /*2510*/  SHF.L.U32 R177, R51, 0x10, RZ ;  /* 0x0000001033b17819 */ /* 0x000fe200000006ff */
[----:B------:R-:W-:-:S04]  /*2520*/  FFMA.FTZ R94, R236, R176, R94 ;  /* 0x000000b0ec5e7223 */ /* 0x000fc8000001005e */
[----:B------:R-:W-:Y:S01]  /*2530*/  FMUL.FTZ R183, R177, R176 ;  /* 0x000000b0b1b77220 */ /* 0x000fe20000410000 */
[----:B------:R-:W-:Y:S02]  /*2540*/  SHF.L.U32 R176, R184, 0x10, RZ ;  /* 0x00000010b8b07819 */ /* 0x000fe400000006ff */
[----:B------:R-:W-:Y:S01]  /*2550*/  SHF.L.U32 R177, R52, 0x10, RZ ;  /* 0x0000001034b17819 */ /* 0x000fe200000006ff */
[----:B------:R-:W-:Y:S02]  /*2560*/  FMUL.FTZ R238, R238, UR29 ;  /* 0x0000001deeee7c20 */ /* 0x000fe40008410000 */
[----:B---3--:R-:W-:Y:S01]  /*2570*/  FADD.FTZ R252, R252, R176 ;  /* 0x000000b0fcfc7221 */ /* 0x008fe20000010000 */
[-C--:B------:R-:W-:Y:S01]  /*2580*/  FFMA.FTZ R96, R237, R176.reuse, R96 ;  /* 0x000000b0ed607223 */ /* 0x080fe20000010060 */
[----:B------:R-:W-:Y:S01]  /*2590*/  FMUL.FTZ R184, R177, R176 ;  /* 0x000000b0b1b87220 */ /* 0x000fe20000410000 */
[----:B------:R-:W-:Y:S01]  /*25a0*/  SHF.L.U32 R176, R185, 0x10, RZ ;  /* 0x00000010b9b07819 */ /* 0x000fe200000006ff */
[----:B------:R-:W-:-:S02]  /*25b0*/  IMAD.U32 R177, R53, 0x10000, RZ ;  /* 0x0001000035b17824 */ /* 0x000fc400078e00ff */
[----:B------:R-:W-:Y:S02]  /*25c0*/  FMUL.FTZ R239, R239, UR29 ;  /* 0x0000001defef7c20 */ /* 0x000fe40008410000 */
[----:B----4-:R-:W-:Y:S01]  /*25d0*/  FADD.FTZ R244, R244, R176 ;  /* 0x000000b0f4f47221 */ /* 0x010fe20000010000 */
[-C--:B------:R-:W-:Y:S01]  /*25e0*/  FFMA.FTZ R98, R238, R176.reuse, R98 ;  /* 0x000000b0ee627223 */ /* 0x080fe20000010062 */
[----:B------:R-:W-:Y:S01]  /*25f0*/  FMUL.FTZ R185, R177, R176 ;  /* 0x000000b0b1b97220 */ /* 0x000fe20000410000 */
[----:B------:R-:W-:Y:S02]  /*2600*/  SHF.L.U32 R176, R186, 0x10, RZ ;  /* 0x00000010bab07819 */ /* 0x000fe400000006ff */
[----:B------:R-:W-:-:S03]  /*2610*/  SHF.L.U32 R177, R54, 0x10, RZ ;  /* 0x0000001036b17819 */ /* 0x000fc600000006ff */
[----:B------:R-:W-:Y:S01]  /*2620*/  FADD.FTZ R178, R178, R176 ;  /* 0x000000b0b2b27221 */ /* 0x000fe20000010000 */
[-C--:B------:R-:W-:Y:S01]  /*2630*/  FFMA.FTZ R100, R239, R176.reuse, R100 ;  /* 0x000000b0ef647223 */ /* 0x080fe20000010064 */
[----:B------:R-:W-:Y:S01]  /*2640*/  FMUL.FTZ R186, R177, R176 ;  /* 0x000000b0b1ba7220 */ /* 0x000fe20000410000 */
[----:B------:R-:W-:Y:S01]  /*2650*/  SHF.L.U32 R176, R187, 0x10, RZ ;  /* 0x00000010bbb07819 */ /* 0x000fe200000006ff */
[----:B------:R0:W-:Y:S04]  /*2660*/  STL [R1+0x50], R252 ;  /* 0x000050fc01007387 */ /* 0x0001e80000100800 */
[----:B------:R1:W-:Y:S04]  /*2670*/  STL [R1+0x58], R244 ;  /* 0x000058f401007387 */ /* 0x0003e80000100800 */
[----:B------:R-:W-:Y:S04]  /*2680*/  STL [R1+0x40], R178 ;  /* 0x000040b201007387 */ /* 0x000fe80000100800 */
[----:B0-----:R-:W3:Y:S04]  /*2690*/  LDL.LU R252, [R1+0x38] ;  /* 0x0000380001fc7983 */ /* 0x001ee80000300800 */
[----:B-1----:R-:W4:Y:S01]  /*26a0*/  LDL.LU R244, [R1+0x20] ;  /* 0x0000200001f47983 */ /* 0x002f220000300800 */
[----:B--2---:R-:W-:-:S05]  /*26b0*/  FADD.FTZ R179, R179, R176 ;  /* 0x000000b0b3b37221 */ /* 0x004fca0000010000 */
[----:B------:R0:W-:Y:S02]  /*26c0*/  STL [R1+0x48], R179 ;  /* 0x000048b301007387 */ /* 0x0001e40000100800 */
[----:B0-----:R-:W-:-:S05]  /*26d0*/  SHF.L.U32 R179, R55, 0x10, RZ ;  /* 0x0000001037b37819 */ /* 0x001fca00000006ff */
[-C--:B------:R-:W-:Y:S02]  /*26e0*/  FMUL.FTZ R187, R179, R176.reuse ;  /* 0x000000b0b3bb7220 */ /* 0x080fe40000410000 */
[----:B------:R-:W2:Y:S01]  /*26f0*/  LDL.LU R179, [R1+0x30] ;  /* 0x0000300001b37983 */ /* 0x000ea20000300800 */
[----:B------:R-:W-:Y:S01]  /*2700*/  FFMA.FTZ R102, R240, R176, R102 ;  /* 0x000000b0f0667223 */ /* 0x000fe20000010066 */
[----:B------:R-:W-:-:S05]  /*2710*/  SHF.L.U32 R176, R188, 0x10, RZ ;  /* 0x00000010bcb07819 */ /* 0x000fca00000006ff */
[----:B------:R-:W-:Y:S01]  /*2720*/  FFMA.FTZ R104, R241, R176, R104 ;  /* 0x000000b0f1687223 */ /* 0x000fe20000010068 */
[----:B--2---:R-:W-:-:S05]  /*2730*/  FADD.FTZ R179, R179, R176 ;  /* 0x000000b0b3b37221 */ /* 0x004fca0000010000 */
[----:B------:R0:W-:Y:S02]  /*2740*/  STL [R1+0x30], R179 ;  /* 0x000030b301007387 */ /* 0x0001e40000100800 */
[----:B0-----:R-:W-:-:S05]  /*2750*/  SHF.L.U32 R179, R56, 0x10, RZ ;  /* 0x0000001038b37819 */ /* 0x001fca00000006ff */
[----:B------:R-:W-:Y:S01]  /*2760*/  FMUL.FTZ R188, R179, R176 ;  /* 0x000000b0b3bc7220 */ /* 0x000fe20000410000 */
[----:B------:R-:W-:-:S04]  /*2770*/  IMAD.U32 R176, R189, 0x10000, RZ ;  /* 0x00010000bdb07824 */ /* 0x000fc800078e00ff */
[----:B---3--:R-:W-:-:S05]  /*2780*/  FADD.FTZ R252, R252, R176 ;  /* 0x000000b0fcfc7221 */ /* 0x008fca0000010000 */
[----:B------:R0:W-:Y:S04]  /*2790*/  STL [R1+0x38], R252 ;  /* 0x000038fc01007387 */ /* 0x0001e80000100800 */
[----:B0-----:R-:W2:Y:S01]  /*27a0*/  LDL.LU R252, [R1+0x28] ;  /* 0x0000280001fc7983 */ /* 0x001ea20000300800 */
[----:B------:R-:W-:Y:S01]  /*27b0*/  SHF.L.U32 R179, R57, 0x10, RZ ;  /* 0x0000001039b37819 */ /* 0x000fe200000006ff */
[----:B------:R-:W-:Y:S01]  /*27c0*/  FMUL.FTZ R242, R242, UR29 ;  /* 0x0000001df2f27c20 */ /* 0x000fe20008410000 */
[----:B------:R-:W-:-:S03]  /*27d0*/  FMUL.FTZ R243, R243, UR29 ;  /* 0x0000001df3f37c20 */ /* 0x000fc60008410000 */
[-C--:B------:R-:W-:Y:S01]  /*27e0*/  FFMA.FTZ R106, R242, R176.reuse, R106 ;  /* 0x000000b0f26a7223 */ /* 0x080fe2000001006a */
[----:B------:R-:W-:Y:S01]  /*27f0*/  FMUL.FTZ R189, R179, R176 ;  /* 0x000000b0b3bd7220 */ /* 0x000fe20000410000 */
[----:B------:R-:W-:Y:S02]  /*2800*/  SHF.L.U32 R176, R190, 0x10, RZ ;  /* 0x00000010beb07819 */ /* 0x000fe400000006ff */
[----:B------:R-:W-:-:S03]  /*2810*/  SHF.L.U32 R179, R58, 0x10, RZ ;  /* 0x000000103ab37819 */ /* 0x000fc600000006ff */
[----:B----4-:R-:W-:Y:S01]  /*2820*/  FADD.FTZ R244, R244, R176 ;  /* 0x000000b0f4f47221 */ /* 0x010fe20000010000 */
[-C--:B------:R-:W-:Y:S01]  /*2830*/  FFMA.FTZ R108, R243, R176.reuse, R108 ;  /* 0x000000b0f36c7223 */ /* 0x080fe2000001006c */
[----:B------:R-:W-:Y:S01]  /*2840*/  FMUL.FTZ R190, R179, R176 ;  /* 0x000000b0b3be7220 */ /* 0x000fe20000410000 */
[----:B------:R-:W-:Y:S02]  /*2850*/  SHF.L.U32 R176, R191, 0x10, RZ ;  /* 0x00000010bfb07819 */ /* 0x000fe400000006ff */
[----:B------:R-:W-:Y:S01]  /*2860*/  SHF.L.U32 R179, R59, 0x10, RZ ;  /* 0x000000103bb37819 */ /* 0x000fe200000006ff */
[----:B------:R-:W-:Y:S04]  /*2870*/  STL [R1+0x20], R244 ;  /* 0x000020f401007387 */ /* 0x000fe80000100800 */
[----:B------:R-:W-:Y:S01]  /*2880*/  FMUL.FTZ R191, R179, R176 ;  /* 0x000000b0b3bf7220 */ /* 0x000fe20000410000 */
[----:B--2---:R-:W-:-:S05]  /*2890*/  FADD.FTZ R252, R252, R176 ;  /* 0x000000b0fcfc7221 */ /* 0x004fca0000010000 */
[----:B------:R0:W-:Y:S04]  /*28a0*/  STL [R1+0x28], R252 ;  /* 0x000028fc01007387 */ /* 0x0001e80000100800 */
[----:B0-----:R-:W2:Y:S04]  /*28b0*/  LDL.LU R252, [R1+0x18] ;  /* 0x0000180001fc7983 */ /* 0x001ea80000300800 */
[----:B------:R-:W3:Y:S01]  /*28c0*/  LDL.LU R179, [R1+0x10] ;  /* 0x0000100001b37983 */ /* 0x000ee20000300800 */
[----:B------:R-:W-:-:S04]  /*28d0*/  FMUL.FTZ R244, R245, UR29 ;  /* 0x0000001df5f47c20 */ /* 0x000fc80008410000 */
[----:B------:R-:W-:Y:S01]  /*28e0*/  FFMA.FTZ R110, R244, R176, R110 ;  /* 0x000000b0f46e7223 */ /* 0x000fe2000001006e */
[----:B------:R-:W-:Y:S01]  /*28f0*/  SHF.L.U32 R176, R192, 0x10, RZ ;  /* 0x00000010c0b07819 */ /* 0x000fe200000006ff */
[----:B------:R-:W-:-:S04]  /*2900*/  FMUL.FTZ R245, R246, UR29 ;  /* 0x0000001df6f57c20 */ /* 0x000fc80008410000 */
[----:B------:R-:W-:Y:S01]  /*2910*/  FFMA.FTZ R112, R245, R176, R112 ;  /* 0x000000b0f5707223 */ /* 0x000fe20000010070 */
        /* <DEDUP_REMOVED lines=21> */
[----:B---3--:R-:W-:-:S05]  /*2a70*/  FADD.FTZ R179, R179, R176 ;  /* 0x000000b0b3b37221 */ /* 0x008fca0000010000 */
[----:B------:R0:W-:Y:S02]  /*2a80*/  STL [R1+0x10], R179 ;  /* 0x000010b301007387 */ /* 0x0001e40000100800 */
[----:B0-----:R-:W-:-:S04]  /*2a90*/  IMAD.U32 R179, R60, 0x10000, RZ ;  /* 0x000100003cb37824 */ /* 0x001fc800078e00ff */
[----:B------:R-:W-:Y:S01]  /*2aa0*/  FMUL.FTZ R192, R179, R176 ;  /* 0x000000b0b3c07220 */ /* 0x000fe20000410000 */
[----:B------:R-:W-:Y:S02]  /*2ab0*/  SHF.L.U32 R176, R193, 0x10, RZ ;  /* 0x00000010c1b07819 */ /* 0x000fe400000006ff */
[----:B------:R-:W-:-:S03]  /*2ac0*/  SHF.L.U32 R179, R61, 0x10, RZ ;  /* 0x000000103db37819 */ /* 0x000fc600000006ff */
[----:B--2---:R-:W-:Y:S02]  /*2ad0*/  FADD.FTZ R252, R252, R176 ;  /* 0x000000b0fcfc7221 */ /* 0x004fe40000010000 */
[----:B------:R-:W-:-:S03]  /*2ae0*/  FMUL.FTZ R193, R179, R176 ;  /* 0x000000b0b3c17220 */ /* 0x000fc60000410000 */
[----:B------:R0:W-:Y:S04]  /*2af0*/  STL [R1+0x18], R252 ;  /* 0x000018fc01007387 */ /* 0x0001e80000100800 */
[----:B0-----:R-:W2:Y:S04]  /*2b00*/  LDL.LU R252, [R1+0x8] ;  /* 0x0000080001fc7983 */ /* 0x001ea80000300800 */
[----:B------:R-:W3:Y:S01]  /*2b10*/  LDL.LU R179, [R1] ;  /* 0x0000000001b37983 */ /* 0x000ee20000300800 */
        /* <DEDUP_REMOVED lines=32> */
[----:B------:R-:W-:Y:S02]  /*2d20*/  FMUL.FTZ R246, R247, UR29 ;  /* 0x0000001df7f67c20 */ /* 0x000fe40008410000 */
[----:B------:R-:W-:Y:S01]  /*2d30*/  FFMA.FTZ R178, R13, R12, R178 ;  /* 0x0000000c0db27223 */ /* 0x000fe200000100b2 */
[----:B------:R-:W-:Y:S01]  /*2d40*/  FADD.FTZ R177, R177, R189 ;  /* 0x000000bdb1b17221 */ /* 0x000fe20000010000 */
[----:B------:R-:W-:Y:S02]  /*2d50*/  FFMA.FTZ R114, R246, R176, R114 ;  /* 0x000000b0f6727223 */ /* 0x000fe40000010072 */
[----:B------:R-:W-:Y:S01]  /*2d60*/  FFMA.FTZ R178, R243, R190, R178 ;  /* 0x000000bef3b27223 */ /* 0x000fe200000100b2 */
[----:B------:R-:W-:Y:S01]  /*2d70*/  FADD.FTZ R177, R177, R12 ;  /* 0x0000000cb1b17221 */ /* 0x000fe20000010000 */
[----:B------:R-:W-:-:S02]  /*2d80*/  SHF.L.U32 R176, R194, 0x10, RZ ;  /* 0x00000010c2b07819 */ /* 0x000fc400000006ff */
        /* <DEDUP_REMOVED lines=9> */
[----:B------:R-:W-:-:S03]  /*2e20*/  FFMA.FTZ R116, R247, R176, R116 ;  /* 0x000000b0f7747223 */ /* 0x000fc60000010074 */
[----:B------:R-:W-:-:S04]  /*2e30*/  FADD.FTZ R177, R177, R192 ;  /* 0x000000c0b1b17221 */ /* 0x000fc80000010000 */
[----:B------:R-:W-:-:S04]  /*2e40*/  FADD.FTZ R177, R177, R6 ;  /* 0x00000006b1b17221 */ /* 0x000fc80000010000 */
[----:B------:R-:W-:-:S04]  /*2e50*/  FADD.FTZ R177, R177, R193 ;  /* 0x000000c1b1b17221 */ /* 0x000fc80000010000 */
[----:B------:R-:W-:Y:S01]  /*2e60*/  FADD.FTZ R177, R177, R4 ;  /* 0x00000004b1b17221 */ /* 0x000fe20000010000 */
[----:B---3--:R-:W-:-:S05]  /*2e70*/  FADD.FTZ R179, R179, R176 ;  /* 0x000000b0b3b37221 */ /* 0x008fca0000010000 */
[----:B------:R0:W-:Y:S02]  /*2e80*/  STL [R1], R179 ;  /* 0x000000b301007387 */ /* 0x0001e40000100800 */
[----:B0-----:R-:W-:-:S05]  /*2e90*/  SHF.L.U32 R179, R62, 0x10, RZ ;  /* 0x000000103eb37819 */ /* 0x001fca00000006ff */
[----:B------:R-:W-:Y:S01]  /*2ea0*/  FMUL.FTZ R194, R179, R176 ;  /* 0x000000b0b3c27220 */ /* 0x000fe20000410000 */
[----:B------:R-:W-:Y:S01]  /*2eb0*/  FFMA.FTZ R176, R7, R6, R178 ;  /* 0x0000000607b07223 */ /* 0x000fe200000100b2 */
[----:B------:R-:W-:-:S05]  /*2ec0*/  SHF.L.U32 R178, R195, 0x10, RZ ;  /* 0x00000010c3b27819 */ /* 0x000fca00000006ff */
[----:B--2---:R-:W-:Y:S01]  /*2ed0*/  FADD.FTZ R252, R252, R178 ;  /* 0x000000b2fcfc7221 */ /* 0x004fe20000010000 */
[----:B------:R-:W-:-:S04]  /*2ee0*/  FFMA.FTZ R176, R246, R193, R176 ;  /* 0x000000c1f6b07223 */ /* 0x000fc800000100b0 */
[----:B------:R0:W-:Y:S01]  /*2ef0*/  STL [R1+0x8], R252 ;  /* 0x000008fc01007387 */ /* 0x0001e20000100800 */
[----:B------:R-:W-:Y:S01]  /*2f00*/  FFMA.FTZ R176, R5, R4, R176 ;  /* 0x0000000405b07223 */ /* 0x000fe200000100b0 */
[----:B------:R-:W-:Y:S01]  /*2f10*/  SHF.L.U32 R179, R63, 0x10, RZ ;  /* 0x000000103fb37819 */ /* 0x000fe200000006ff */
[----:B------:R-:W-:Y:S02]  /*2f20*/  FADD.FTZ R177, R177, R194 ;  /* 0x000000c2b1b17221 */ /* 0x000fe40000010000 */
[----:B------:R-:W-:Y:S01]  /*2f30*/  FFMA.FTZ R176, R247, R194, R176 ;  /* 0x000000c2f7b07223 */ /* 0x000fe200000100b0 */
[----:B------:R-:W-:Y:S01]  /*2f40*/  FMUL.FTZ R195, R251, UR29 ;  /* 0x0000001dfbc37c20 */ /* 0x000fe20008410000 */
[----:B------:R-:W-:Y:S01]  /*2f50*/  FMUL.FTZ R248, R179, R178 ;  /* 0x000000b2b3f87220 */ /* 0x000fe20000410000 */
[----:B------:R-:W-:Y:S01]  /*2f60*/  FADD.FTZ R177, R177, R2 ;  /* 0x00000002b1b17221 */ /* 0x000fe20000010000 */
[----:B------:R-:W-:-:S03]  /*2f70*/  FFMA.FTZ R176, R3, R2, R176 ;  /* 0x0000000203b07223 */ /* 0x000fc600000100b0 */
[----:B------:R-:W-:Y:S01]  /*2f80*/  FADD.FTZ R177, R177, R248 ;  /* 0x000000f8b1b17221 */ /* 0x000fe20000010000 */
[C---:B------:R-:W-:Y:S01]  /*2f90*/  FFMA.FTZ R176, R195.reuse, R248, R176 ;  /* 0x000000f8c3b07223 */ /* 0x040fe200000100b0 */
[----:B------:R-:W-:Y:S02]  /*2fa0*/  FFMA.FTZ R118, R195, R178, R118 ;  /* 0x000000b2c3767223 */ /* 0x000fe40000010076 */
[----:B------:R-:W-:Y:S01]  /*2fb0*/  FADD.FTZ R177, R177, R249 ;  /* 0x000000f9b1b17221 */ /* 0x000fe20000010000 */
[----:B------:R-:W-:Y:S01]  /*2fc0*/  FFMA.FTZ R176, R250, R249, R176 ;  /* 0x000000f9fab07223 */ /* 0x000fe200000100b0 */
[----:B0-----:R-:W-:Y:S06]  /*2fd0*/  BRA `(.L_x_1576) ;  /* 0x0000000400107947 */ /* 0x001fec0003800000 */
.L_x_1575:
[----:B------:R-:W-:Y:S01]  /*2fe0*/  UISETP.GE.AND UP2, UPT, UR11, 0x1, UPT ;  /* 0x000000010b00788c */ /* 0x000fe2000bf46270 */
[----:B------:R-:W-:Y:S01]  /*2ff0*/  IMAD.MOV.U32 R206, RZ, RZ, RZ ;  /* 0x000000ffffce7224 */ /* 0x000fe200078e00ff */
[----:B------:R-:W-:-:S04]  /*3000*/  UISETP.NE.U32.AND UP0, UPT, UR4, URZ, UPT ;  /* 0x000000ff0400728c */ /* 0x000fc8000bf05070 */
[----:B------:R-:W-:-:S03]  /*3010*/  UISETP.NE.AND.EX UP0, UPT, UR5, URZ, UPT, UP0 ;  /* 0x000000ff0500728c */ /* 0x000fc6000bf05300 */
[----:B------:R-:W-:Y:S08]  /*3020*/  BRA.U !UP2, `(.L_x_1577) ;  /* 0x000000010a1c7547 */ /* 0x000ff0000b800000 */
[----:B------:R-:W0:Y:S01]  /*3030*/  S2R R206, SR_TID.X ;  /* 0x0000000000ce7919 */ /* 0x000e220000002100 */
[----:B------:R-:W-:-:S04]  /*3040*/  UIADD3 UR9, UPT, UPT, UR11, -0x1, URZ ;  /* 0xffffffff0b097890 */ /* 0x000fc8000fffe0ff */
[----:B------:R-:W-:-:S04]  /*3050*/  UIMAD UR9, UR9, UR26, URZ ;  /* 0x0000001a090972a4 */ /* 0x000fc8000f8e02ff */
[----:B------:R-:W-:-:S04]  /*3060*/  USHF.R.S32.HI UR10, URZ, 0x1f, UR9 ;  /* 0x0000001fff0a7899 */ /* 0x000fc80008011409 */
[----:B------:R-:W-:-:S06]  /*3070*/  ULEA.HI UR10, UR10, UR9, URZ, 0x3 ;  /* 0x000000090a0a7291 */ /* 0x000fcc000f8f18ff */
[----:B------:R-:W-:-:S04]  /*3080*/  MOV R176, UR10 ;  /* 0x0000000a00b07c02 */ /* 0x000fc80008000f00 */
[----:B0-----:R-:W-:-:S07]  /*3090*/  LEA.HI.SX32 R206, R176, R206, 0x1d ;  /* 0x000000ceb0ce7211 */ /* 0x001fce00078feaff */
.L_x_1577:
[----:B------:R-:W-:Y:S01]  /*30a0*/  CS2R R176, SRZ ;  /* 0x0000000000b07805 */ /* 0x000fe2000001ff00 */
[----:B------:R-:W-:Y:S06]  /*30b0*/  BRA.U UP0, `(.L_x_1578) ;  /* 0x0000000100407547 */ /* 0x000fec000b800000 */
[----:B------:R-:W0:Y:S01]  /*30c0*/  LDC.64 R214, c[0x0][0x3b0] ;  /* 0x0000ec00ffd67b82 */ /* 0x000e220000000a00 */
[C---:B------:R-:W-:Y:S02]  /*30d0*/  IADD3 R208, PT, PT, R206.reuse, 0x80, RZ ;  /* 0x00000080ced07810 */ /* 0x040fe40007ffe0ff */
[C---:B------:R-:W-:Y:S02]  /*30e0*/  IADD3 R210, PT, PT, R206.reuse, 0x100, RZ ;  /* 0x00000100ced27810 */ /* 0x040fe40007ffe0ff */
[C---:B------:R-:W-:Y:S02]  /*30f0*/  IADD3 R212, PT, PT, R206.reuse, 0x180, RZ ;  /* 0x00000180ced47810 */ /* 0x040fe40007ffe0ff */
[C---:B------:R-:W-:Y:S01]  /*3100*/  IADD3 R207, PT, PT, R206.reuse, 0x200, RZ ;  /* 0x00000200cecf7810 */ /* 0x040fe20007ffe0ff */
[----:B0-----:R-:W-:-:S04]  /*3110*/  IMAD.WIDE.U32 R178, R206, 0x8, R214 ;  /* 0x00000008ceb27825 */ /* 0x001fc800078e00d6 */
[----:B------:R-:W-:-:S04]  /*3120*/  IMAD.WIDE.U32 R208, R208, 0x8, R214 ;  /* 0x00000008d0d07825 */ /* 0x000fc800078e00d6 */
[--C-:B------:R-:W-:Y:S02]  /*3130*/  IMAD.WIDE.U32 R210, R210, 0x8, R214.reuse ;  /* 0x00000008d2d27825 */ /* 0x100fe400078e00d6 */
[----:B------:R-:W5:Y:S02]  /*3140*/  LDG.E.64 R208, desc[UR20][R208.64] ;  /* 0x00000014d0d07981 */ /* 0x000f64000c1e1b00 */
[--C-:B------:R-:W-:Y:S02]  /*3150*/  IMAD.WIDE.U32 R212, R212, 0x8, R214.reuse ;  /* 0x00000008d4d47825 */ /* 0x100fe400078e00d6 */
[----:B------:R-:W5:Y:S02]  /*3160*/  LDG.E.64 R210, desc[UR20][R210.64] ;  /* 0x00000014d2d27981 */ /* 0x000f64000c1e1b00 */
[----:B------:R-:W-:Y:S02]  /*3170*/  IMAD.WIDE.U32 R214, R207, 0x8, R214 ;  /* 0x00000008cfd67825 */ /* 0x000fe400078e00d6 */
[----:B------:R0:W5:Y:S04]  /*3180*/  LDG.E.64 R206, desc[UR20][R178.64] ;  /* 0x00000014b2ce7981 */ /* 0x000168000c1e1b00 */
[----:B------:R-:W5:Y:S04]  /*3190*/  LDG.E.64 R212, desc[UR20][R212.64] ;  /* 0x00000014d4d47981 */ /* 0x000f68000c1e1b00 */
[----:B------:R-:W5:Y:S01]  /*31a0*/  LDG.E.64 R214, desc[UR20][R214.64] ;  /* 0x00000014d6d67981 */ /* 0x000f62000c1e1b00 */
[----:B------:R-:W-:Y:S05]  /*31b0*/  BRA `(.L_x_1576) ;  /* 0x0000000000987947 */ /* 0x000fea0003800000 */
.L_x_1578:
[----:B------:R-:W0:Y:S01]  /*31c0*/  S2R R20, SR_TID.X ;  /* 0x0000000000147919 */ /* 0x000e220000002100 */
[----:B------:R-:W-:Y:S01]  /*31d0*/  UIMAD UR9, UR8, UR26, URZ ;  /* 0x0000001a080972a4 */ /* 0x000fe2000f8e02ff */
[----:B------:R-:W1:Y:S01]  /*31e0*/  LDC.64 R28, c[0x0][0x438] ;  /* 0x00010e00ff1c7b82 */ /* 0x000e620000000a00 */
[C---:B------:R-:W-:Y:S01]  /*31f0*/  IADD3 R30, PT, PT, R206.reuse, 0x100, RZ ;  /* 0x00000100ce1e7810 */ /* 0x040fe20007ffe0ff */
[C---:B------:R-:W-:Y:S01]  /*3200*/  VIADD R34, R206.reuse, 0x200 ;  /* 0x00000200ce227836 */ /* 0x040fe20000000000 */
[----:B------:R-:W-:Y:S01]  /*3210*/  USHF.R.S32.HI UR10, URZ, 0x1f, UR9 ;  /* 0x0000001fff0a7899 */ /* 0x000fe20008011409 */
[----:B------:R-:W-:-:S03]  /*3220*/  IADD3 R32, PT, PT, R206, 0x180, RZ ;  /* 0x00000180ce207810 */ /* 0x000fc60007ffe0ff */
[----:B------:R-:W-:Y:S01]  /*3230*/  ULEA.HI UR10, UR10, UR9, URZ, 0x3 ;  /* 0x000000090a0a7291 */ /* 0x000fe2000f8f18ff */
[----:B------:R-:W2:Y:S05]  /*3240*/  LDC.64 R36, c[0x0][0x3b0] ;  /* 0x0000ec00ff247b82 */ /* 0x000eaa0000000a00 */
[----:B------:R-:W-:-:S04]  /*3250*/  MOV R22, UR10 ;  /* 0x0000000a00167c02 */ /* 0x000fc80008000f00 */
[----:B0-----:R-:W-:Y:S01]  /*3260*/  LEA.HI.SX32 R22, R22, R20, 0x1d ;  /* 0x0000001416167211 */ /* 0x001fe200078feaff */
[----:B--2---:R-:W-:-:S03]  /*3270*/  IMAD.WIDE.U32 R30, R30, 0x8, R36 ;  /* 0x000000081e1e7825 */ /* 0x004fc600078e0024 */
[C---:B------:R-:W-:Y:S02]  /*3280*/  IADD3 R26, PT, PT, R22.reuse, 0x100, RZ ;  /* 0x00000100161a7810 */ /* 0x040fe40007ffe0ff */
[C---:B------:R-:W-:Y:S01]  /*3290*/  IADD3 R21, PT, PT, R22.reuse, 0x180, RZ ;  /* 0x0000018016157810 */ /* 0x040fe20007ffe0ff */
[C---:B------:R-:W-:Y:S01]  /*32a0*/  VIADD R24, R22.reuse, 0x80 ;  /* 0x0000008016187836 */ /* 0x040fe20000000000 */
[C---:B------:R-:W-:Y:S01]  /*32b0*/  IADD3 R20, PT, PT, R22.reuse, 0x200, RZ ;  /* 0x0000020016147810 */ /* 0x040fe20007ffe0ff */
[--C-:B-1----:R-:W-:Y:S01]  /*32c0*/  IMAD.WIDE.U32 R22, R22, 0x10, R28.reuse ;  /* 0x0000001016167825 */ /* 0x102fe200078e001c */
[----:B------:R-:W5:Y:S03]  /*32d0*/  LDG.E.64 R210, desc[UR20][R30.64] ;  /* 0x000000141ed27981 */ /* 0x000f66000c1e1b00 */
[----:B------:R-:W-:-:S04]  /*32e0*/  IMAD.WIDE.U32 R24, R24, 0x10, R28 ;  /* 0x0000001018187825 */ /* 0x000fc800078e001c */
[----:B------:R-:W-:-:S04]  /*32f0*/  IMAD.WIDE.U32 R26, R26, 0x10, R28 ;  /* 0x000000101a1a7825 */ /* 0x000fc800078e001c */
[----:B------:R-:W-:-:S04]  /*3300*/  IMAD.WIDE.U32 R178, R21, 0x10, R28 ;  /* 0x0000001015b27825 */ /* 0x000fc800078e001c */
[----:B------:R-:W-:Y:S01]  /*3310*/  IMAD.WIDE.U32 R38, R20, 0x10, R28 ;  /* 0x0000001014267825 */ /* 0x000fe200078e001c */
[----:B------:R-:W-:-:S03]  /*3320*/  IADD3 R28, PT, PT, R206, 0x80, RZ ;  /* 0x00000080ce1c7810 */ /* 0x000fc60007ffe0ff */
[----:B------:R-:W-:-:S04]  /*3330*/  IMAD.WIDE.U32 R20, R206, 0x8, R36 ;  /* 0x00000008ce147825 */ /* 0x000fc800078e0024 */
[--C-:B------:R-:W-:Y:S01]  /*3340*/  IMAD.WIDE.U32 R28, R28, 0x8, R36.reuse ;  /* 0x000000081c1c7825 */ /* 0x100fe200078e0024 */
[----:B------:R0:W5:Y:S03]  /*3350*/  LDG.E.64 R206, desc[UR20][R20.64] ;  /* 0x0000001414ce7981 */ /* 0x000166000c1e1b00 */
[--C-:B------:R-:W-:Y:S01]  /*3360*/  IMAD.WIDE.U32 R32, R32, 0x8, R36.reuse ;  /* 0x0000000820207825 */ /* 0x100fe200078e0024 */
[----:B------:R1:W5:Y:S03]  /*3370*/  LDG.E.64 R208, desc[UR20][R28.64] ;  /* 0x000000141cd07981 */ /* 0x000366000c1e1b00 */
[----:B------:R-:W-:Y:S01]  /*3380*/  IMAD.WIDE.U32 R34, R34, 0x8, R36 ;  /* 0x0000000822227825 */ /* 0x000fe200078e0024 */
[----:B------:R1:W5:Y:S01]  /*3390*/  LDG.E.64 R212, desc[UR20][R32.64] ;  /* 0x0000001420d47981 */ /* 0x000362000c1e1b00 */
[----:B0-----:R-:W-:-:S02]  /*33a0*/  MOV R20, R38 ;  /* 0x0000002600147202 */ /* 0x001fc40000000f00 */
[----:B------:R-:W-:Y:S01]  /*33b0*/  MOV R21, R39 ;  /* 0x0000002700157202 */ /* 0x000fe20000000f00 */
[----:B------:R1:W5:Y:S04]  /*33c0*/  LDG.E.64 R214, desc[UR20][R34.64] ;  /* 0x0000001422d67981 */ /* 0x000368000c1e1b00 */
[----:B------:R1:W5:Y:S04]  /*33d0*/  LDG.E.128 R36, desc[UR20][R22.64] ;  /* 0x0000001416247981 */ /* 0x000368000c1e1d00 */
[----:B------:R1:W5:Y:S04]  /*33e0*/  LDG.E.128 R28, desc[UR20][R26.64] ;  /* 0x000000141a1c7981 */ /* 0x000368000c1e1d00 */
[----:B------:R1:W5:Y:S04]  /*33f0*/  LDG.E.128 R32, desc[UR20][R24.64] ;  /* 0x0000001418207981 */ /* 0x000368000c1e1d00 */
[----:B------:R-:W5:Y:S04]  /*3400*/  LDG.E.128 R20, desc[UR20][R20.64] ;  /* 0x0000001414147981 */ /* 0x000f68000c1e1d00 */
[----:B------:R1:W5:Y:S02]  /*3410*/  LDG.E.128 R24, desc[UR20][R178.64] ;  /* 0x00000014b2187981 */ /* 0x000364000c1e1d00 */
.L_x_1576:
[----:B01----:R-:W0:Y:S01]  /*3420*/  SHFL.DOWN PT, R179, R177, 0x10, 0x1f ;  /* 0x0a001f00b1b37f89 */ /* 0x003e2200000e0000 */
        /* <DEDUP_REMOVED lines=31> */
.L_x_1580:
[----:B------:R-:W-:Y:S05]  /*3620*/  BSYNC.RECONVERGENT B0 ;  /* 0x0000000000007941 */ /* 0x000fea0003800200 */
.L_x_1579:
[----:B------:R-:W1:Y:S08]  /*3630*/  S2UR UR10, SR_CgaCtaId ;  /* 0x00000000000a79c3 */ /* 0x000e700000008800 */
[----:B------:R-:W-:Y:S01]  /*3640*/  BAR.SYNC.DEFER_BLOCKING 0x0 ;  /* 0x0000000000007b1d */ /* 0x000fe20000010000 */
[----:B------:R-:W-:Y:S01]  /*3650*/  @UP2 UIADD3 UR11, UPT, UPT, UR11, -0x1, URZ ;  /* 0xffffffff0b0b2890 */ /* 0x000fe2000fffe0ff */
[----:B------:R-:W-:-:S03]  /*3660*/  PLOP3.LUT P0, PT, PT, PT, UP2, 0x80, 0x8 ;  /* 0x000000000008781c */ /* 0x000fc60003f0f028 */
[----:B------:R-:W-:Y:S01]  /*3670*/  @UP2 UIMAD UR11, UR11, UR26, URZ ;  /* 0x0000001a0b0b22a4 */ /* 0x000fe2000f8e02ff */
[----:B------:R-:W-:Y:S01]  /*3680*/  UMOV UR9, 0x400 ;  /* 0x0000040000097882 */ /* 0x000fe20000000000 */
[----:B------:R-:W2:Y:S01]  /*3690*/  @UP2 LDCU.64 UR32, c[0x0][0x390] ;  /* 0x00007200ff2027ac */ /* 0x000ea20008000a00 */
        /* <DEDUP_REMOVED lines=14> */
[----:B------:R-:W-:Y:S01]  /*3780*/  FADD.FTZ R177, R252, R177 ;  /* 0x000000b1fcb17221 */ /* 0x000fe20000010000 */
[----:B------:R-:W0:Y:S03]  /*3790*/  S2R R251, SR_TID.X ;  /* 0x0000000000fb7919 */ /* 0x000e260000002100 */
[----:B------:R-:W-:-:S04]  /*37a0*/  FADD.FTZ R177, R179, R177 ;  /* 0x000000b1b3b17221 */ /* 0x000fc80000010000 */
[----:B------:R-:W-:Y:S01]  /*37b0*/  FMUL.FTZ R179, R177, UR28 ;  /* 0x0000001cb1b37c20 */ /* 0x000fe20008410000 */
[----:B------:R-:W-:Y:S01]  /*37c0*/  FADD.FTZ R177, R178, R176 ;  /* 0x000000b0b2b17221 */ /* 0x000fe20000010000 */
[----:B------:R-:W-:Y:S01]  /*37d0*/  MOV R178, UR9 ;  /* 0x0000000900b27c02 */ /* 0x000fe20008000f00 */
[----:B------:R-:W-:Y:S02]  /*37e0*/  HFMA2 R176, -RZ, RZ, 0, 0 ;  /* 0x00000000ffb07431 */ /* 0x000fe400000001ff */
[----:B------:R-:W-:Y:S01]  /*37f0*/  R2UR UR31, R179 ;  /* 0x00000000b31f72ca */ /* 0x000fe200000e0000 */
[----:B------:R-:W-:Y:S01]  /*3800*/  UIMAD UR9, UR8, UR26, URZ ;  /* 0x0000001a080972a4 */ /* 0x000fe2000f8e02ff */
[----:B------:R-:W-:Y:S01]  /*3810*/  FMUL.FTZ R177, R177, UR28 ;  /* 0x0000001cb1b17c20 */ /* 0x000fe20008410000 */
[----:B------:R-:W-:Y:S02]  /*3820*/  UISETP.NE.U32.AND UP0, UPT, UR4, URZ, UPT ;  /* 0x000000ff0400728c */ /* 0x000fe4000bf05070 */
[----:B------:R-:W-:Y:S01]  /*3830*/  USHF.R.S32.HI UR10, URZ, 0x1f, UR9 ;  /* 0x0000001fff0a7899 */ /* 0x000fe20008011409 */
[----:B0-----:R-:W-:-:S02]  /*3840*/  @P0 LEA.HI.SX32 R176, R178, R251, 0x1d ;  /* 0x000000fbb2b00211 */ /* 0x001fc400078feaff */
[----:B------:R-:W-:-:S05]  /*3850*/  MOV R178, 0x10 ;  /* 0x0000001000b27802 */ /* 0x000fca0000000f00 */
[----:B--2---:R-:W-:Y:S01]  /*3860*/  @P0 IMAD.WIDE.U32 R178, R176, R178, UR32 ;  /* 0x00000020b0b20e25 */ /* 0x004fe2000f8e00b2 */
[----:B------:R-:W-:-:S04]  /*3870*/  UISETP.NE.AND.EX UP0, UPT, UR5, URZ, UPT, UP0 ;  /* 0x000000ff0500728c */ /* 0x000fc8000bf05300 */
[----:B------:R0:W5:Y:S01]  /*3880*/  @P0 LDG.E.128 R164, desc[UR20][R178.64] ;  /* 0x00000014b2a40981 */ /* 0x000162000c1e1d00 */
[----:B------:R-:W-:Y:S01]  /*3890*/  ISETP.NE.AND P0, PT, RZ, UR27, PT ;  /* 0x0000001bff007c0c */ /* 0x000fe2000bf05270 */
[----:B------:R-:W-:-:S03]  /*38a0*/  ULEA.HI UR10, UR10, UR9, URZ, 0x3 ;  /* 0x000000090a0a7291 */ /* 0x000fc6000f8f18ff */
[----:B------:R-:W-:-:S04]  /*38b0*/  FSEL R177, R177, RZ, !P0 ;  /* 0x000000ffb1b17208 */ /* 0x000fc80004000000 */
[----:B------:R-:W-:Y:S02]  /*38c0*/  R2UR UR32, R177 ;  /* 0x00000000b12072ca */ /* 0x000fe400000e0000 */
[----:B------:R-:W-:-:S04]  /*38d0*/  MOV R177, UR10 ;  /* 0x0000000a00b17c02 */ /* 0x000fc80008000f00 */
[----:B------:R-:W-:Y:S01]  /*38e0*/  LEA.HI.SX32 R252, R177, R251, 0x1d ;  /* 0x000000fbb1fc7211 */ /* 0x000fe200078feaff */
[----:B0-----:R-:W-:Y:S08]  /*38f0*/  BRA.U UP0, `(.L_x_1581) ;  /* 0x0000001d00607547 */ /* 0x001ff0000b800000 */
[----:B------:R-:W-:-:S04]  /*3900*/  UISETP.NE.U32.AND UP0, UPT, UR6, URZ, UPT ;  /* 0x000000ff0600728c */ /* 0x000fc8000bf05070 */
[----:B------:R-:W-:-:S09]  /*3910*/  UISETP.NE.AND.EX UP0, UPT, UR7, URZ, UPT, UP0 ;  /* 0x000000ff0700728c */ /* 0x000fd2000bf05300 */
[----:B------:R-:W-:Y:S05]  /*3920*/  BRA.U UP0, `(.L_x_1582) ;  /* 0x0000001100487547 */ /* 0x000fea000b800000 */
        /* <DEDUP_REMOVED lines=15> */
.L_x_1585:
[----:B------:R-:W-:Y:S05]  /*3a20*/  BSYNC.RECONVERGENT B0 ;  /* 0x0000000000007941 */ /* 0x000fea0003800200 */
.L_x_1584:
        /* <DEDUP_REMOVED lines=14> */
.L_x_1587:
[----:B------:R-:W-:Y:S05]  /*3b10*/  BSYNC.RECONVERGENT B0 ;  /* 0x0000000000007941 */ /* 0x000fea0003800200 */
.L_x_1586:
[----:B------:R-:W-:-:S04]  /*3b20*/  F2FP.BF16.F32.PACK_AB R177, RZ, R177 ;  /* 0x000000b1ffb1723e */ /* 0x000fc800000010ff */
[----:B------:R-:W-:-:S07]  /*3b30*/  PRMT R168, R177, 0x7610, R168 ;  /* 0x00007610b1a87816 */ /* 0x000fce00000000a8 */
.L_x_1583:
[----:B------:R-:W-:Y:S05]  /*3b40*/  BRA.U !UP2, `(.L_x_1588) ;  /* 0x000000010a887547 */ /* 0x000fea000b800000 */
[----:B-----5:R-:W-:Y:S01]  /*3b50*/  LOP3.LUT P0, RZ, R206, 0xff00, RZ, 0xc0, !PT ;  /* 0x0000ff00ceff7812 */ /* 0x020fe2000780c0ff */
[----:B------:R-:W-:Y:S01]  /*3b60*/  BSSY.RECONVERGENT B0, `(.L_x_1589) ;  /* 0x000000e000007945 */ /* 0x000fe20003800200 */
[----:B------:R-:W-:-:S11]  /*3b70*/  MOV R177, RZ ;  /* 0x000000ff00b17202 */ /* 0x000fd60000000f00 */
        /* <DEDUP_REMOVED lines=12> */
.L_x_1590:
[----:B------:R-:W-:Y:S05]  /*3c40*/  BSYNC.RECONVERGENT B0 ;  /* 0x0000000000007941 */ /* 0x000fea0003800200 */
.L_x_1589:
[----:B------:R-:W-:Y:S01]  /*3c50*/  FADD.FTZ R157, R157, R177 ;  /* 0x000000b19d9d7221 */ /* 0x000fe20000010000 */
[----:B------:R-:W-:Y:S01]  /*3c60*/  BSSY.RECONVERGENT B0, `(.L_x_1591) ;  /* 0x000000e000007945 */ /* 0x000fe20003800200 */
[----:B------:R-:W-:-:S03]  /*3c70*/  HFMA2 R177, -RZ, RZ, 0, 0 ;  /* 0x00000000ffb17431 */ /* 0x000fc600000001ff */
        /* <DEDUP_REMOVED lines=12> */
.L_x_1592:
[----:B------:R-:W-:Y:S05]  /*3d40*/  BSYNC.RECONVERGENT B0 ;  /* 0x0000000000007941 */ /* 0x000fea0003800200 */
.L_x_1591:
[----:B------:R-:W-:-:S04]  /*3d50*/  F2FP.BF16.F32.PACK_AB R177, RZ, R177 ;  /* 0x000000b1ffb1723e */ /* 0x000fc800000010ff */
[----:B------:R-:W-:-:S07]  /*3d60*/  PRMT R168, R168, 0x5410, R177 ;  /* 0x00005410a8a87816 */ /* 0x000fce00000000b1 */
.L_x_1588:
[----:B------:R-:W-:Y:S05]  /*3d70*/  BRA.U !UP2, `(.L_x_1593) ;  /* 0x000000010a807547 */ /* 0x000fea000b800000 */
[----:B-----5:R-:W-:Y:S01]  /*3d80*/  LOP3.LUT P0, RZ, R206, 0xff0000, RZ, 0xc0, !PT ;  /* 0x00ff0000ceff7812 */ /* 0x020fe2000780c0ff */
[----:B------:R-:W-:Y:S01]  /*3d90*/  BSSY.RECONVERGENT B0, `(.L_x_1594) ;  /* 0x000000d000007945 */ /* 0x000fe20003800200 */
[----:B------:R-:W-:-:S11]  /*3da0*/  MOV R177, RZ ;  /* 0x000000ff00b17202 */ /* 0x000fd60000000f00 */
        /* <DEDUP_REMOVED lines=11> */
.L_x_1595:
[----:B------:R-:W-:Y:S05]  /*3e60*/  BSYNC.RECONVERGENT B0 ;  /* 0x0000000000007941 */ /* 0x000fea0003800200 */
.L_x_1594:
        /* <DEDUP_REMOVED lines=14> */
.L_x_1597:
[----:B------:R-:W-:Y:S05]  /*3f50*/  BSYNC.RECONVERGENT B0 ;  /* 0x0000000000007941 */ /* 0x000fea0003800200 */
.L_x_1596:
[----:B------:R-:W-:-:S04]  /*3f60*/  F2FP.BF16.F32.PACK_AB R177, RZ, R177 ;  /* 0x000000b1ffb1723e */ /* 0x000fc800000010ff */
[----:B------:R-:W-:-:S07]  /*3f70*/  PRMT R169, R177, 0x7610, R169 ;  /* 0x00007610b1a97816 */ /* 0x000fce00000000a9 */
.L_x_1593:
        /* <DEDUP_REMOVED lines=16> */
.L_x_1600:
[----:B------:R-:W-:Y:S05]  /*4080*/  BSYNC.RECONVERGENT B0 ;  /* 0x0000000000007941 */ /* 0x000fea0003800200 */
.L_x_1599:
[----:B------:R-:W-:Y:S01]  /*4090*/  BSSY.RECONVERGENT B0, `(.L_x_1601) ;  /* 0x000000f000007945 */ /* 0x000fe20003800200 */
[----:B------:R-:W-:Y:S01]  /*40a0*/  FADD.FTZ R159, R159, R177 ;  /* 0x000000b19f9f7221 */ /* 0x000fe20000010000 */
[----:B------:R-:W-:Y:S02]  /*40b0*/  IMAD.MOV.U32 R177, RZ, RZ, RZ ;  /* 0x000000ffffb17224 */ /* 0x000fe400078e00ff */
        /* <DEDUP_REMOVED lines=12> */
.L_x_1602:
[----:B------:R-:W-:Y:S05]  /*4180*/  BSYNC.RECONVERGENT B0 ;  /* 0x0000000000007941 */ /* 0x000fea0003800200 */
.L_x_1601:
[----:B------:R-:W-:-:S04]  /*4190*/  F2FP.BF16.F32.PACK_AB R177, RZ, R177 ;  /* 0x000000b1ffb1723e */ /* 0x000fc800000010ff */
[----:B------:R-:W-:-:S07]  /*41a0*/  PRMT R169, R169, 0x5410, R177 ;  /* 0x00005410a9a97816 */ /* 0x000fce00000000b1 */
.L_x_1598:
        /* <DEDUP_REMOVED lines=15> */
.L_x_1605:
[----:B------:R-:W-:Y:S05]  /*42a0*/  BSYNC.RECONVERGENT B0 ;  /* 0x0000000000007941 */ /* 0x000fea0003800200 */
.L_x_1604:
        /* <DEDUP_REMOVED lines=14> */
.L_x_1607:
[----:B------:R-:W-:Y:S05]  /*4390*/  BSYNC.RECONVERGENT B0 ;  /* 0x0000000000007941 */ /* 0x000fea0003800200 */
.L_x_1606:
[----:B------:R-:W-:-:S04]  /*43a0*/  F2FP.BF16.F32.PACK_AB R177, RZ, R177 ;  /* 0x000000b1ffb1723e */ /* 0x000fc800000010ff */
[----:B------:R-:W-:-:S07]  /*43b0*/  PRMT R170, R177, 0x7610, R170 ;  /* 0x00007610b1aa7816 */ /* 0x000fce00000000aa */
.L_x_1603:
        /* <DEDUP_REMOVED lines=16> */
.L_x_1610:
[----:B------:R-:W-:Y:S05]  /*44c0*/  BSYNC.RECONVERGENT B0 ;  /* 0x0000000000007941 */ /* 0x000fea0003800200 */
.L_x_1609:
[----:B------:R-:W-:Y:S01]  /*44d0*/  BSSY.RECONVERGENT B0, `(.L_x_1611) ;  /* 0x000000f000007945 */ /* 0x000fe20003800200 */
[----:B------:R-:W-:Y:S01]  /*44e0*/  FADD.FTZ R153, R153, R177 ;  /* 0x000000b199997221 */ /* 0x000fe20000010000 */
[----:B------:R-:W-:Y:S02]  /*44f0*/  MOV R177, RZ ;  /* 0x000000ff00b17202 */ /* 0x000fe40000000f00 */
        /* <DEDUP_REMOVED lines=12> */
.L_x_1612:
[----:B------:R-:W-:Y:S05]  /*45c0*/  BSYNC.RECONVERGENT B0 ;  /* 0x0000000000007941 */ /* 0x000fea0003800200 */
.L_x_1611:
[----:B------:R-:W-:-:S04]  /*45d0*/  F2FP.BF16.F32.PACK_AB R177, RZ, R177 ;  /* 0x000000b1ffb1723e */ /* 0x000fc800000010ff */
[----:B------:R-:W-:-:S07]  /*45e0*/  PRMT R170, R170, 0x5410, R177 ;  /* 0x00005410aaaa7816 */ /* 0x000fce00000000b1 */
.L_x_1608:
        /* <DEDUP_REMOVED lines=15> */
.L_x_1615:
[----:B------:R-:W-:Y:S05]  /*46e0*/  BSYNC.RECONVERGENT B0 ;  /* 0x0000000000007941 */ /* 0x000fea0003800200 */
.L_x_1614:
        /* <DEDUP_REMOVED lines=14> */
.L_x_1617:
[----:B------:R-:W-:Y:S05]  /*47d0*/  BSYNC.RECONVERGENT B0 ;  /* 0x0000000000007941 */ /* 0x000fea0003800200 */
.L_x_1616:
[----:B------:R-:W-:-:S04]  /*47e0*/  F2FP.BF16.F32.PACK_AB R177, RZ, R177 ;  /* 0x000000b1ffb1723e */ /* 0x000fc800000010ff */
[----:B------:R-:W-:-:S07]  /*47f0*/  PRMT R171, R177, 0x7610, R171 ;  /* 0x00007610b1ab7816 */ /* 0x000fce00000000ab */
.L_x_1613:
[----:B------:R-:W-:Y:S05]  /*4800*/  BRA.U !UP2, `(.L_x_1618) ;  /* 0x000000210ac07547 */ /* 0x000fea000b800000 */
[----:B-----5:R-:W-:Y:S01]  /*4810*/  ISETP.GE.U32.AND P0, PT, R206, RZ, PT ;  /* 0x000000ffce00720c */ /* 0x020fe20003f06070 */
[----:B------:R-:W-:Y:S01]  /*4820*/  BSSY.RECONVERGENT B0, `(.L_x_1619) ;  /* 0x000000f000007945 */ /* 0x000fe20003800200 */
[----:B------:R-:W-:Y:S02]  /*4830*/  IMAD.MOV.U32 R177, RZ, RZ, RZ ;  /* 0x000000ffffb17224 */ /* 0x000fe400078e00ff */
        /* <DEDUP_REMOVED lines=13> */
.L_x_1620:
[----:B------:R-:W-:Y:S05]  /*4910*/  BSYNC.RECONVERGENT B0 ;  /* 0x0000000000007941 */ /* 0x000fea0003800200 */
.L_x_1619:
        /* <DEDUP_REMOVED lines=15> */
.L_x_1622:
[----:B------:R-:W-:Y:S05]  /*4a10*/  BSYNC.RECONVERGENT B0 ;  /* 0x0000000000007941 */ /* 0x000fea0003800200 */
.L_x_1621:
[----:B------:R-:W-:-:S04]  /*4a20*/  F2FP.BF16.F32.PACK_AB R177, RZ, R177 ;  /* 0x000000b1ffb1723e */ /* 0x000fc800000010ff */
[----:B------:R-:W-:Y:S01]  /*4a30*/  PRMT R171, R171, 0x5410, R177 ;  /* 0x00005410abab7816 */ /* 0x000fe200000000b1 */
[----:B------:R-:W-:Y:S06]  /*4a40*/  BRA `(.L_x_1618) ;  /* 0x0000002000307947 */ /* 0x000fec0003800000 */
.L_x_1582:
        /* <DEDUP_REMOVED lines=23> */
.L_x_1623:
[----:B------:R-:W-:-:S05]  /*4bc0*/  MOV R172, UR31 ;  /* 0x0000001f00ac7c02 */ /* 0x000fca0008000f00 */
[----:B------:R-:W-:-:S04]  /*4bd0*/  FFMA.FTZ R172, R225, R172, UR32 ;  /* 0x00000020e1ac7e23 */ /* 0x000fc800080100ac */
[----:B------:R-:W-:-:S04]  /*4be0*/  FADD.FTZ R172, R224, -R172 ;  /* 0x800000ace0ac7221 */ /* 0x000fc80000010000 */
[----:B------:R-:W-:-:S05]  /*4bf0*/  FMUL.FTZ R172, R172, UR29 ;  /* 0x0000001dacac7c20 */ /* 0x000fca0008410000 */
[----:B------:R-:W-:Y:S01]  /*4c00*/  FSEL R178, R172, RZ, P0 ;  /* 0x000000ffacb27208 */ /* 0x000fe20000000000 */
[----:B------:R-:W-:Y:S06]  /*4c10*/  BRA.U !UP2, `(.L_x_1624) ;  /* 0x000000010a487547 */ /* 0x000fec000b800000 */
[----:B-----5:R-:W-:Y:S02]  /*4c20*/  LOP3.LUT P1, RZ, R206, 0xff00, RZ, 0xc0, !PT ;  /* 0x0000ff00ceff7812 */ /* 0x020fe4000782c0ff */
[----:B------:R-:W-:-:S11]  /*4c30*/  PRMT R175, R64, 0x7632, R175 ;  /* 0x0000763240af7816 */ /* 0x000fd600000000af */
[----:B------:R-:W0:Y:S02]  /*4c40*/  @P1 LDC.64 R172, c[0x0][0x408] ;  /* 0x00010200ffac1b82 */ /* 0x000e240000000a00 */
[----:B0-----:R-:W-:-:S04]  /*4c50*/  @P1 FMUL.FTZ R173, R173, R178 ;  /* 0x000000b2adad1220 */ /* 0x001fc80000410000 */
[----:B------:R-:W-:Y:S01]  /*4c60*/  @P1 FMUL.FTZ R174, R173, R172 ;  /* 0x000000acadae1220 */ /* 0x000fe20000410000 */
[----:B------:R-:W-:Y:S01]  /*4c70*/  @P1 PRMT R172, R164, 0x7632, R172 ;  /* 0x00007632a4ac1816 */ /* 0x000fe200000000ac */
[----:B------:R-:W-:-:S03]  /*4c80*/  HFMA2 R173, -RZ, RZ, 0, 0 ;  /* 0x00000000ffad7431 */ /* 0x000fc600000001ff */
[----:B------:R-:W-:-:S05]  /*4c90*/  @P1 SHF.L.U32 R172, R172, 0x10, RZ ;  /* 0x00000010acac1819 */ /* 0x000fca00000006ff */
        /* <DEDUP_REMOVED lines=10> */
.L_x_1624:
[----:B------:R-:W-:-:S05]  /*4d40*/  MOV R172, UR31 ;  /* 0x0000001f00ac7c02 */ /* 0x000fca0008000f00 */
[----:B------:R-:W-:-:S04]  /*4d50*/  FFMA.FTZ R172, R228, R172, UR32 ;  /* 0x00000020e4ac7e23 */ /* 0x000fc800080100ac */
[----:B------:R-:W-:-:S04]  /*4d60*/  FADD.FTZ R172, R227, -R172 ;  /* 0x800000ace3ac7221 */ /* 0x000fc80000010000 */
[----:B------:R-:W-:-:S05]  /*4d70*/  FMUL.FTZ R172, R172, UR29 ;  /* 0x0000001dacac7c20 */ /* 0x000fca0008410000 */
[----:B------:R-:W-:Y:S01]  /*4d80*/  FSEL R177, R172, RZ, P0 ;  /* 0x000000ffacb17208 */ /* 0x000fe20000000000 */
[----:B------:R-:W-:Y:S06]  /*4d90*/  BRA.U !UP2, `(.L_x_1625) ;  /* 0x000000010a407547 */ /* 0x000fec000b800000 */
[----:B-----5:R-:W-:-:S13]  /*4da0*/  LOP3.LUT P1, RZ, R206, 0xff0000, RZ, 0xc0, !PT ;  /* 0x00ff0000ceff7812 */ /* 0x020fda000782c0ff */
[----:B------:R-:W0:Y:S02]  /*4db0*/  @P1 LDC.64 R172, c[0x0][0x408] ;  /* 0x00010200ffac1b82 */ /* 0x000e240000000a00 */
[----:B0-----:R-:W-:-:S04]  /*4dc0*/  @P1 FMUL.FTZ R173, R173, R177 ;  /* 0x000000b1adad1220 */ /* 0x001fc80000410000 */
[----:B------:R-:W-:Y:S01]  /*4dd0*/  @P1 FMUL.FTZ R174, R173, R172 ;  /* 0x000000acadae1220 */ /* 0x000fe20000410000 */
[----:B------:R-:W-:Y:S02]  /*4de0*/  @P1 SHF.L.U32 R173, R165, 0x10, RZ ;  /* 0x00000010a5ad1819 */ /* 0x000fe400000006ff */
        /* <DEDUP_REMOVED lines=11> */
.L_x_1625:
[----:B------:R-:W-:-:S04]  /*4ea0*/  IMAD.U32 R172, RZ, RZ, UR31 ;  /* 0x0000001fffac7e24 */ /* 0x000fc8000f8e00ff */
        /* <DEDUP_REMOVED lines=10> */
[----:B------:R-:W-:Y:S02]  /*4f50*/  @P1 PRMT R172, R165, 0x7632, R172 ;  /* 0x00007632a5ac1816 */ /* 0x000fe400000000ac */
[----:B------:R-:W-:Y:S02]  /*4f60*/  MOV R173, RZ ;  /* 0x000000ff00ad7202 */ /* 0x000fe40000000f00 */
[----:B------:R-:W-:-:S05]  /*4f70*/  @P1 SHF.L.U32 R172, R172, 0x10, RZ ;  /* 0x00000010acac1819 */ /* 0x000fca00000006ff */
        /* <DEDUP_REMOVED lines=10> */
.L_x_1626:
        /* <DEDUP_REMOVED lines=10> */
[----:B------:R-:W-:Y:S01]  /*50c0*/  @P1 IMAD.U32 R173, R166, 0x10000, RZ ;  /* 0x00010000a6ad1824 */ /* 0x000fe200078e00ff */
        /* <DEDUP_REMOVED lines=11> */
.L_x_1627:
[----:B------:R-:W-:-:S05]  /*5180*/  MOV R172, UR31 ;  /* 0x0000001f00ac7c02 */ /* 0x000fca0008000f00 */
[----:B------:R-:W-:-:S04]  /*5190*/  FFMA.FTZ R172, R222, R172, UR32 ;  /* 0x00000020deac7e23 */ /* 0x000fc800080100ac */
[----:B------:R-:W-:-:S04]  /*51a0*/  FADD.FTZ R172, R220, -R172 ;  /* 0x800000acdcac7221 */ /* 0x000fc80000010000 */
[----:B------:R-:W-:-:S05]  /*51b0*/  FMUL.FTZ R172, R172, UR29 ;  /* 0x0000001dacac7c20 */ /* 0x000fca0008410000 */
[----:B------:R-:W-:Y:S01]  /*51c0*/  FSEL R179, R172, RZ, P0 ;  /* 0x000000ffacb37208 */ /* 0x000fe20000000000 */
[----:B------:R-:W-:Y:S06]  /*51d0*/  BRA.U !UP2, `(.L_x_1628) ;  /* 0x000000010a587547 */ /* 0x000fec000b800000 */
[----:B-----5:R-:W-:Y:S01]  /*51e0*/  LOP3.LUT P1, RZ, R207, 0xff00, RZ, 0xc0, !PT ;  /* 0x0000ff00cfff7812 */ /* 0x020fe2000782c0ff */
[----:B------:R0:W-:Y:S04]  /*51f0*/  STL [R1+0x94], R2 ;  /* 0x0000940201007387 */ /* 0x0001e80000100800 */
[----:B------:R1:W-:Y:S08]  /*5200*/  STL [R1+0x90], R0 ;  /* 0x0000900001007387 */ /* 0x0003f00000100800 */
[----:B------:R-:W2:Y:S02]  /*5210*/  @P1 LDC.64 R172, c[0x0][0x408] ;  /* 0x00010200ffac1b82 */ /* 0x000ea40000000a00 */
[----:B--2---:R-:W-:-:S04]  /*5220*/  @P1 FMUL.FTZ R173, R173, R179 ;  /* 0x000000b3adad1220 */ /* 0x004fc80000410000 */
[----:B0-----:R-:W-:Y:S01]  /*5230*/  @P1 FMUL.FTZ R2, R173, R172 ;  /* 0x000000acad021220 */ /* 0x001fe20000410000 */
[----:B------:R-:W-:Y:S02]  /*5240*/  @P1 PRMT R172, R166, 0x7632, R172 ;  /* 0x00007632a6ac1816 */ /* 0x000fe400000000ac */
[----:B------:R-:W-:Y:S02]  /*5250*/  MOV R173, RZ ;  /* 0x000000ff00ad7202 */ /* 0x000fe40000000f00 */
[----:B------:R-:W-:-:S05]  /*5260*/  @P1 SHF.L.U32 R172, R172, 0x10, RZ ;  /* 0x00000010acac1819 */ /* 0x000fca00000006ff */
[----:B------:R-:W-:Y:S01]  /*5270*/  @P1 FMUL.FTZ R173, R172, R2 ;  /* 0x00000002acad1220 */ /* 0x000fe20000410000 */
[----:B-1----:R-:W-:Y:S01]  /*5280*/  PRMT R0, R66, 0x7632, R0 ;  /* 0x0000763242007816 */ /* 0x002fe20000000000 */
[----:B------:R0:W5:Y:S02]  /*5290*/  LDL.LU R2, [R1+0x94] ;  /* 0x0000940001027983 */ /* 0x0001640000300800 */
[----:B------:R-:W-:Y:S02]  /*52a0*/  FADD.FTZ R153, R153, R173 ;  /* 0x000000ad99997221 */ /* 0x000fe40000010000 */
[----:B------:R-:W1:Y:S01]  /*52b0*/  @P1 LDC.64 R172, c[0x0][0x408] ;  /* 0x00010200ffac1b82 */ /* 0x000e620000000a00 */
[----:B------:R-:W-:Y:S02]  /*52c0*/  @P1 IMAD.U32 R0, R0, 0x10000, RZ ;  /* 0x0001000000001824 */ /* 0x000fe400078e00ff */
[----:B-1----:R-:W-:-:S04]  /*52d0*/  @P1 FMUL.FTZ R173, R173, R179 ;  /* 0x000000b3adad1220 */ /* 0x002fc80000410000 */
[----:B------:R-:W-:Y:S01]  /*52e0*/  @P1 FMUL.FTZ R173, R173, R172 ;  /* 0x000000acadad1220 */ /* 0x000fe20000410000 */
[----:B------:R-:W-:-:S03]  /*52f0*/  HFMA2 R172, -RZ, RZ, 0, 0 ;  /* 0x00000000ffac7431 */ /* 0x000fc600000001ff */
[----:B------:R-:W-:Y:S02]  /*5300*/  @P1 FMUL.FTZ R172, R0, R173 ;  /* 0x000000ad00ac1220 */ /* 0x000fe40000410000 */
[----:B------:R0:W5:Y:S03]  /*5310*/  LDL.LU R0, [R1+0x90] ;  /* 0x0000900001007983 */ /* 0x0001660000300800 */
[----:B------:R-:W-:-:S04]  /*5320*/  F2FP.BF16.F32.PACK_AB R172, RZ, R172 ;  /* 0x000000acffac723e */ /* 0x000fc800000010ff */
[----:B------:R-:W-:-:S07]  /*5330*/  PRMT R170, R170, 0x5410, R172 ;  /* 0x00005410aaaa7816 */ /* 0x000fce00000000ac */
.L_x_1628:
        /* <DEDUP_REMOVED lines=15> */
[----:B------:R-:W1:Y:S02]  /*5430*/  @P0 LDC.64 R178, c[0x0][0x408] ;  /* 0x00010200ffb20b82 */ /* 0x000e640000000a00 */
[----:B-1----:R-:W-:-:S04]  /*5440*/  @P0 FMUL.FTZ R179, R179, R175 ;  /* 0x000000afb3b30220 */ /* 0x002fc80000410000 */
[----:B------:R-:W-:Y:S01]  /*5450*/  @P0 FMUL.FTZ R251, R179, R178 ;  /* 0x000000b2b3fb0220 */ /* 0x000fe20000410000 */
[----:B------:R-:W-:Y:S02]  /*5460*/  @P0 SHF.L.U32 R179, R167, 0x10, RZ ;  /* 0x00000010a7b30819 */ /* 0x000fe400000006ff */
[----:B------:R-:W-:-:S03]  /*5470*/  MOV R178, RZ ;  /* 0x000000ff00b27202 */ /* 0x000fc60000000f00 */
[----:B------:R-:W-:Y:S01]  /*5480*/  @P0 FMUL.FTZ R178, R179, R251 ;  /* 0x000000fbb3b20220 */ /* 0x000fe20000410000 */
[----:B------:R-:W-:-:S03]  /*5490*/  @P0 SHF.L.U32 R251, R67, 0x10, RZ ;  /* 0x0000001043fb0819 */ /* 0x000fc600000006ff */
[----:B------:R-:W-:Y:S02]  /*54a0*/  FADD.FTZ R154, R154, R178 ;  /* 0x000000b29a9a7221 */ /* 0x000fe40000010000 */
[----:B------:R-:W1:Y:S02]  /*54b0*/  @P0 LDC.64 R178, c[0x0][0x408] ;  /* 0x00010200ffb20b82 */ /* 0x000e640000000a00 */
[----:B-1----:R-:W-:-:S04]  /*54c0*/  @P0 FMUL.FTZ R179, R179, R175 ;  /* 0x000000afb3b30220 */ /* 0x002fc80000410000 */
[----:B------:R-:W-:Y:S01]  /*54d0*/  @P0 FMUL.FTZ R179, R179, R178 ;  /* 0x000000b2b3b30220 */ /* 0x000fe20000410000 */
[----:B------:R-:W-:-:S03]  /*54e0*/  HFMA2 R178, -RZ, RZ, 0, 0 ;  /* 0x00000000ffb27431 */ /* 0x000fc600000001ff */
[----:B------:R-:W-:-:S05]  /*54f0*/  @P0 FMUL.FTZ R178, R251, R179 ;  /* 0x000000b3fbb20220 */ /* 0x000fca0000410000 */
[----:B------:R-:W-:-:S04]  /*5500*/  F2FP.BF16.F32.PACK_AB R178, RZ, R178 ;  /* 0x000000b2ffb2723e */ /* 0x000fc800000010ff */
[----:B------:R-:W-:-:S07]  /*5510*/  PRMT R171, R178, 0x7610, R171 ;  /* 0x00007610b2ab7816 */ /* 0x000fce00000000ab */
.L_x_1629:
[----:B------:R-:W-:Y:S01]  /*5520*/  F2FP.BF16.F32.PACK_AB R175, R177, R175 ;  /* 0x000000afb1af723e */ /* 0x000fe200000010ff */
[----:B------:R-:W-:Y:S06]  /*5530*/  BRA.U !UP2, `(.L_x_1618) ;  /* 0x000000150a747547 */ /* 0x000fec000b800000 */
[----:B-----5:R-:W-:Y:S02]  /*5540*/  ISETP.GE.U32.AND P0, PT, R206, RZ, PT ;  /* 0x000000ffce00720c */ /* 0x020fe40003f06070 */
[----:B------:R-:W-:Y:S02]  /*5550*/  MOV R206, RZ ;  /* 0x000000ff00ce7202 */ /* 0x000fe40000000f00 */
[----:B------:R-:W-:Y:S02]  /*5560*/  ISETP.GE.U32.AND.EX P0, PT, R207, 0x1000000, PT, P0 ;  /* 0x01000000cf00780c */ /* 0x000fe40003f06100 */
[----:B------:R-:W-:-:S11]  /*5570*/  PRMT R251, R67, 0x7632, R251 ;  /* 0x0000763243fb7816 */ /* 0x000fd600000000fb */
[----:B------:R-:W1:Y:S02]  /*5580*/  @P0 LDC.64 R178, c[0x0][0x408] ;  /* 0x00010200ffb20b82 */ /* 0x000e640000000a00 */
[----:B-1----:R-:W-:-:S04]  /*5590*/  @P0 FMUL.FTZ R179, R177, R179 ;  /* 0x000000b3b1b30220 */ /* 0x002fc80000410000 */
[----:B------:R-:W-:Y:S01]  /*55a0*/  @P0 FMUL.FTZ R178, R179, R178 ;  /* 0x000000b2b3b20220 */ /* 0x000fe20000410000 */
[----:B------:R-:W-:-:S05]  /*55b0*/  @P0 PRMT R179, R167, 0x7632, R179 ;  /* 0x00007632a7b30816 */ /* 0x000fca00000000b3 */
[----:B------:R-:W-:-:S04]  /*55c0*/  @P0 IMAD.U32 R179, R179, 0x10000, RZ ;  /* 0x00010000b3b30824 */ /* 0x000fc800078e00ff */
[----:B------:R-:W-:Y:S02]  /*55d0*/  @P0 FMUL.FTZ R206, R179, R178 ;  /* 0x000000b2b3ce0220 */ /* 0x000fe40000410000 */
[----:B------:R-:W1:Y:S02]  /*55e0*/  @P0 LDC.64 R178, c[0x0][0x408] ;  /* 0x00010200ffb20b82 */ /* 0x000e640000000a00 */
[----:B------:R-:W-:Y:S01]  /*55f0*/  FADD.FTZ R155, R155, R206 ;  /* 0x000000ce9b9b7221 */ /* 0x000fe20000010000 */
[----:B-1----:R-:W-:Y:S01]  /*5600*/  @P0 FMUL.FTZ R179, R177, R179 ;  /* 0x000000b3b1b30220 */ /* 0x002fe20000410000 */
[----:B------:R-:W-:-:S03]  /*5610*/  HFMA2 R177, -RZ, RZ, 0, 0 ;  /* 0x00000000ffb17431 */ /* 0x000fc600000001ff */
[----:B------:R-:W-:Y:S01]  /*5620*/  @P0 FMUL.FTZ R178, R179, R178 ;  /* 0x000000b2b3b20220 */ /* 0x000fe20000410000 */
[----:B------:R-:W-:-:S05]  /*5630*/  @P0 SHF.L.U32 R179, R251, 0x10, RZ ;  /* 0x00000010fbb30819 */ /* 0x000fca00000006ff */
[----:B------:R-:W-:-:S05]  /*5640*/  @P0 FMUL.FTZ R177, R179, R178 ;  /* 0x000000b2b3b10220 */ /* 0x000fca0000410000 */
[----:B------:R-:W-:-:S04]  /*5650*/  F2FP.BF16.F32.PACK_AB R177, RZ, R177 ;  /* 0x000000b1ffb1723e */ /* 0x000fc800000010ff */
[----:B------:R-:W-:Y:S01]  /*5660*/  PRMT R171, R171, 0x5410, R177 ;  /* 0x00005410abab7816 */ /* 0x000fe200000000b1 */
[----:B------:R-:W-:Y:S06]  /*5670*/  BRA `(.L_x_1618) ;  /* 0x0000001400247947 */ /* 0x000fec0003800000 */
.L_x_1581:
[----:B------:R-:W-:-:S04]  /*5680*/  UISETP.NE.U32.AND UP0, UPT, UR6, URZ, UPT ;  /* 0x000000ff0600728c */ /* 0x000fc8000bf05070 */
[----:B------:R-:W-:-:S09]  /*5690*/  UISETP.NE.AND.EX UP0, UPT, UR7, URZ, UPT, UP0 ;  /* 0x000000ff0700728c */ /* 0x000fd2000bf05300 */
[----:B------:R-:W-:Y:S05]  /*56a0*/  BRA.U UP0, `(.L_x_1630) ;  /* 0x00000009007c7547 */ /* 0x000fea000b800000 */
[----:B------:R-:W-:Y:S01]  /*56b0*/  ISETP.LT.AND P1, PT, RZ, UR30, PT ;  /* 0x0000001eff007c0c */ /* 0x000fe2000bf21270 */
[----:B------:R-:W-:-:S12]  /*56c0*/  BRA.U !UP2, `(.L_x_1631) ;  /* 0x000000010a447547 */ /* 0x000fd8000b800000 */
[----:B------:R-:W-:Y:S02]  /*56d0*/  MOV R177, UR31 ;  /* 0x0000001f00b17c02 */ /* 0x000fe40008000f00 */
[----:B-----5:R-:W-:Y:S02]  /*56e0*/  SHF.L.U32 R178, R36, 0x10, RZ ;  /* 0x0000001024b27819 */ /* 0x020fe400000006ff */
[----:B------:R-:W-:Y:S01]  /*56f0*/  LOP3.LUT P0, RZ, R206, 0xff, RZ, 0xc0, !PT ;  /* 0x000000ffceff7812 */ /* 0x000fe2000780c0ff */
[----:B------:R-:W-:-:S04]  /*5700*/  @P1 FFMA.FTZ R177, R0, R177, UR32 ;  /* 0x0000002000b11e23 */ /* 0x000fc800080100b1 */
[----:B------:R-:W-:-:S04]  /*5710*/  @P1 FADD.FTZ R177, R226, -R177 ;  /* 0x800000b1e2b11221 */ /* 0x000fc80000010000 */
[----:B------:R-:W-:Y:S01]  /*5720*/  @P1 FFMA.FTZ R178, R177, UR29, R178 ;  /* 0x0000001db1b21c23 */ /* 0x000fe200080100b2 */
[----:B------:R-:W-:-:S03]  /*5730*/  MOV R177, RZ ;  /* 0x000000ff00b17202 */ /* 0x000fc60000000f00 */
[----:B------:R-:W-:-:S04]  /*5740*/  FMUL.FTZ R178, R178, UR23 ;  /* 0x00000017b2b27c20 */ /* 0x000fc80008410000 */
[----:B------:R-:W-:Y:S01]  /*5750*/  FMUL.FTZ R179, R178, UR22 ;  /* 0x00000016b2b37c20 */ /* 0x000fe20008410000 */
[----:B------:R-:W-:-:S04]  /*5760*/  @P0 IMAD.U32 R178, R164, 0x10000, RZ ;  /* 0x00010000a4b20824 */ /* 0x000fc800078e00ff */
[----:B------:R-:W-:Y:S01]  /*5770*/  @P0 FMUL.FTZ R177, R178, R179 ;  /* 0x000000b3b2b10220 */ /* 0x000fe20000410000 */
[----:B------:R-:W-:-:S03]  /*5780*/  @P0 SHF.L.U32 R178, R64, 0x10, RZ ;  /* 0x0000001040b20819 */ /* 0x000fc600000006ff */
[----:B------:R-:W-:Y:S01]  /*5790*/  FADD.FTZ R156, R156, R177 ;  /* 0x000000b19c9c7221 */ /* 0x000fe20000010000 */
[----:B------:R-:W-:Y:S02]  /*57a0*/  HFMA2 R177, -RZ, RZ, 0, 0 ;  /* 0x00000000ffb17431 */ /* 0x000fe400000001ff */
[----:B------:R-:W-:-:S05]  /*57b0*/  @P0 FMUL.FTZ R177, R178, R179 ;  /* 0x000000b3b2b10220 */ /* 0x000fca0000410000 */
[----:B------:R-:W-:-:S04]  /*57c0*/  F2FP.BF16.F32.PACK_AB R177, RZ, R177 ;  /* 0x000000b1ffb1723e */ /* 0x000fc800000010ff */
[----:B------:R-:W-:-:S07]  /*57d0*/  PRMT R168, R177, 0x7610, R168 ;  /* 0x00007610b1a87816 */ /* 0x000fce00000000a8 */
.L_x_1631:
[----:B------:R-:W-:Y:S05]  /*57e0*/  BRA.U !UP2, `(.L_x_1632) ;  /* 0x000000010a507547 */ /* 0x000fea000b800000 */
[----:B------:R-:W-:Y:S02]  /*57f0*/  MOV R177, UR31 ;  /* 0x0000001f00b17c02 */ /* 0x000fe40008000f00 */
[----:B-----5:R-:W-:Y:S02]  /*5800*/  LOP3.LUT P0, RZ, R206, 0xff00, RZ, 0xc0, !PT ;  /* 0x0000ff00ceff7812 */ /* 0x020fe4000780c0ff */
[----:B------:R-:W-:Y:S01]  /*5810*/  PRMT R178, R36, 0x7632, R178 ;  /* 0x0000763224b27816 */ /* 0x000fe200000000b2 */
[----:B------:R-:W-:Y:S01]  /*5820*/  @P1 FFMA.FTZ R177, R225, R177, UR32 ;  /* 0x00000020e1b11e23 */ /* 0x000fe200080100b1 */
[----:B------:R-:W-:Y:S02]  /*5830*/  PRMT R251, R64, 0x7632, R251 ;  /* 0x0000763240fb7816 */ /* 0x000fe400000000fb */
[----:B------:R-:W-:Y:S01]  /*5840*/  SHF.L.U32 R178, R178, 0x10, RZ ;  /* 0x00000010b2b27819 */ /* 0x000fe200000006ff */
[----:B------:R-:W-:-:S04]  /*5850*/  @P1 FADD.FTZ R177, R224, -R177 ;  /* 0x800000b1e0b11221 */ /* 0x000fc80000010000 */
[----:B------:R-:W-:Y:S02]  /*5860*/  @P1 FFMA.FTZ R178, R177, UR29, R178 ;  /* 0x0000001db1b21c23 */ /* 0x000fe400080100b2 */
[----:B------:R-:W-:Y:S02]  /*5870*/  @P0 PRMT R177, R164, 0x7632, R177 ;  /* 0x00007632a4b10816 */ /* 0x000fe400000000b1 */
[----:B------:R-:W-:Y:S02]  /*5880*/  FMUL.FTZ R178, R178, UR23 ;  /* 0x00000017b2b27c20 */ /* 0x000fe40008410000 */
[----:B------:R-:W-:Y:S02]  /*5890*/  @P0 SHF.L.U32 R177, R177, 0x10, RZ ;  /* 0x00000010b1b10819 */ /* 0x000fe400000006ff */
[----:B------:R-:W-:Y:S01]  /*58a0*/  FMUL.FTZ R179, R178, UR22 ;  /* 0x00000016b2b37c20 */ /* 0x000fe20008410000 */
[----:B------:R-:W-:-:S03]  /*58b0*/  MOV R178, RZ ;  /* 0x000000ff00b27202 */ /* 0x000fc60000000f00 */
[----:B------:R-:W-:Y:S01]  /*58c0*/  @P0 FMUL.FTZ R178, R179, R177 ;  /* 0x000000b1b3b20220 */ /* 0x000fe20000410000 */
[----:B------:R-:W-:-:S03]  /*58d0*/  IMAD.MOV.U32 R177, RZ, RZ, RZ ;  /* 0x000000ffffb17224 */ /* 0x000fc600078e00ff */
[----:B------:R-:W-:Y:S01]  /*58e0*/  FADD.FTZ R157, R157, R178 ;  /* 0x000000b29d9d7221 */ /* 0x000fe20000010000 */
[----:B------:R-:W-:-:S05]  /*58f0*/  @P0 SHF.L.U32 R178, R251, 0x10, RZ ;  /* 0x00000010fbb20819 */ /* 0x000fca00000006ff */
[----:B------:R-:W-:-:S05]  /*5900*/  @P0 FMUL.FTZ R177, R178, R179 ;  /* 0x000000b3b2b10220 */ /* 0x000fca0000410000 */
[----:B------:R-:W-:-:S04]  /*5910*/  F2FP.BF16.F32.PACK_AB R177, RZ, R177 ;  /* 0x000000b1ffb1723e */ /* 0x000fc800000010ff */
[----:B------:R-:W-:-:S07]  /*5920*/  PRMT R168, R168, 0x5410, R177 ;  /* 0x00005410a8a87816 */ /* 0x000fce00000000b1 */
.L_x_1632:
[----:B------:R-:W-:Y:S05]  /*5930*/  BRA.U !UP2, `(.L_x_1633) ;  /* 0x000000010a447547 */ /* 0x000fea000b800000 */
[----:B------:R-:W-:Y:S02]  /*5940*/  MOV R177, UR31 ;  /* 0x0000001f00b17c02 */ /* 0x000fe40008000f00 */
[----:B-----5:R-:W-:Y:S02]  /*5950*/  SHF.L.U32 R178, R37, 0x10, RZ ;  /* 0x0000001025b27819 */ /* 0x020fe400000006ff */
[----:B------:R-:W-:Y:S01]  /*5960*/  LOP3.LUT P0, RZ, R206, 0xff0000, RZ, 0xc0, !PT ;  /* 0x00ff0000ceff7812 */ /* 0x000fe2000780c0ff */
[----:B------:R-:W-:-:S04]  /*5970*/  @P1 FFMA.FTZ R177, R228, R177, UR32 ;  /* 0x00000020e4b11e23 */ /* 0x000fc800080100b1 */
[----:B------:R-:W-:-:S04]  /*5980*/  @P1 FADD.FTZ R177, R227, -R177 ;  /* 0x800000b1e3b11221 */ /* 0x000fc80000010000 */
[----:B------:R-:W-:Y:S01]  /*5990*/  @P1 FFMA.FTZ R178, R177, UR29, R178 ;  /* 0x0000001db1b21c23 */ /* 0x000fe200080100b2 */
[----:B------:R-:W-:-:S03]  /*59a0*/  HFMA2 R177, -RZ, RZ, 0, 0 ;  /* 0x00000000ffb17431 */ /* 0x000fc600000001ff */
[----:B------:R-:W-:-:S04]  /*59b0*/  FMUL.FTZ R178, R178, UR23 ;  /* 0x00000017b2b27c20 */ /* 0x000fc80008410000 */
[----:B------:R-:W-:Y:S01]  /*59c0*/  FMUL.FTZ R179, R178, UR22 ;  /* 0x00000016b2b37c20 */ /* 0x000fe20008410000 */
        /* <DEDUP_REMOVED lines=8> */
.L_x_1633:
        /* <DEDUP_REMOVED lines=13> */
[----:B------:R-:W-:-:S03]  /*5b20*/  HFMA2 R178, -RZ, RZ, 0, 0 ;  /* 0x00000000ffb27431 */ /* 0x000fc600000001ff */
[----:B------:R-:W-:Y:S01]  /*5b30*/  @P0 FMUL.FTZ R178, R179, R177 ;  /* 0x000000b1b3b20220 */ /* 0x000fe20000410000 */
[----:B------:R-:W-:-:S03]  /*5b40*/  MOV R177, RZ ;  /* 0x000000ff00b17202 */ /* 0x000fc60000000f00 */
[----:B------:R-:W-:Y:S01]  /*5b50*/  FADD.FTZ R159, R159, R178 ;  /* 0x000000b29f9f7221 */ /* 0x000fe20000010000 */
[----:B------:R-:W-:-:S05]  /*5b60*/  @P0 SHF.L.U32 R178, R251, 0x10, RZ ;  /* 0x00000010fbb20819 */ /* 0x000fca00000006ff */
[----:B------:R-:W-:-:S05]  /*5b70*/  @P0 FMUL.FTZ R177, R178, R179 ;  /* 0x000000b3b2b10220 */ /* 0x000fca0000410000 */
[----:B------:R-:W-:-:S04]  /*5b80*/  F2FP.BF16.F32.PACK_AB R177, RZ, R177 ;  /* 0x000000b1ffb1723e */ /* 0x000fc800000010ff */
[----:B------:R-:W-:-:S07]  /*5b90*/  PRMT R169, R169, 0x5410, R177 ;  /* 0x00005410a9a97816 */ /* 0x000fce00000000b1 */
.L_x_1634:
[----:B------:R-:W-:Y:S05]  /*5ba0*/  BRA.U !UP2, `(.L_x_1635) ;  /* 0x000000010a447547 */ /* 0x000fea000b800000 */
[----:B------:R-:W-:Y:S01]  /*5bb0*/  IMAD.U32 R177, RZ, RZ, UR31 ;  /* 0x0000001fffb17e24 */ /* 0x000fe2000f8e00ff */
        /* <DEDUP_REMOVED lines=16> */
.L_x_1635:
[----:B------:R-:W-:Y:S05]  /*5cc0*/  BRA.U !UP2, `(.L_x_1636) ;  /* 0x000000010a507547 */ /* 0x000fea000b800000 */
[----:B------:R-:W-:Y:S02]  /*5cd0*/  MOV R177, UR31 ;  /* 0x0000001f00b17c02 */ /* 0x000fe40008000f00 */
[----:B-----5:R-:W-:Y:S02]  /*5ce0*/  LOP3.LUT P0, RZ, R207, 0xff00, RZ, 0xc0, !PT ;  /* 0x0000ff00cfff7812 */ /* 0x020fe4000780c0ff */
[----:B------:R-:W-:Y:S01]  /*5cf0*/  PRMT R178, R38, 0x7632, R178 ;  /* 0x0000763226b27816 */ /* 0x000fe200000000b2 */
[----:B------:R-:W-:Y:S01]  /*5d00*/  @P1 FFMA.FTZ R177, R222, R177, UR32 ;  /* 0x00000020deb11e23 */ /* 0x000fe200080100b1 */
[----:B------:R-:W-:-:S03]  /*5d10*/  PRMT R251, R66, 0x7632, R251 ;  /* 0x0000763242fb7816 */ /* 0x000fc600000000fb */
[----:B------:R-:W-:Y:S02]  /*5d20*/  IMAD.U32 R178, R178, 0x10000, RZ ;  /* 0x00010000b2b27824 */ /* 0x000fe400078e00ff */
[----:B------:R-:W-:-:S04]  /*5d30*/  @P1 FADD.FTZ R177, R220, -R177 ;  /* 0x800000b1dcb11221 */ /* 0x000fc80000010000 */
[----:B------:R-:W-:Y:S01]  /*5d40*/  @P1 FFMA.FTZ R178, R177, UR29, R178 ;  /* 0x0000001db1b21c23 */ /* 0x000fe200080100b2 */
[----:B------:R-:W-:-:S03]  /*5d50*/  @P0 PRMT R177, R166, 0x7632, R177 ;  /* 0x00007632a6b10816 */ /* 0x000fc600000000b1 */
[----:B------:R-:W-:Y:S01]  /*5d60*/  FMUL.FTZ R178, R178, UR23 ;  /* 0x00000017b2b27c20 */ /* 0x000fe20008410000 */
[----:B------:R-:W-:-:S03]  /*5d70*/  @P0 SHF.L.U32 R177, R177, 0x10, RZ ;  /* 0x00000010b1b10819 */ /* 0x000fc600000006ff */
        /* <DEDUP_REMOVED lines=9> */
.L_x_1636:
[----:B------:R-:W-:Y:S05]  /*5e10*/  BRA.U !UP2, `(.L_x_1637) ;  /* 0x000000010a447547 */ /* 0x000fea000b800000 */
[----:B------:R-:W-:Y:S02]  /*5e20*/  MOV R177, UR31 ;  /* 0x0000001f00b17c02 */ /* 0x000fe40008000f00 */
[----:B-----5:R-:W-:Y:S02]  /*5e30*/  SHF.L.U32 R178, R39, 0x10, RZ ;  /* 0x0000001027b27819 */ /* 0x020fe400000006ff */
[----:B------:R-:W-:Y:S01]  /*5e40*/  LOP3.LUT P0, RZ, R207, 0xff0000, RZ, 0xc0, !PT ;  /* 0x00ff0000cfff7812 */ /* 0x000fe2000780c0ff */
[----:B------:R-:W-:-:S04]  /*5e50*/  @P1 FFMA.FTZ R177, R232, R177, UR32 ;  /* 0x00000020e8b11e23 */ /* 0x000fc800080100b1 */
[----:B------:R-:W-:-:S04]  /*5e60*/  @P1 FADD.FTZ R177, R231, -R177 ;  /* 0x800000b1e7b11221 */ /* 0x000fc80000010000 */
[----:B------:R-:W-:Y:S01]  /*5e70*/  @P1 FFMA.FTZ R178, R177, UR29, R178 ;  /* 0x0000001db1b21c23 */ /* 0x000fe200080100b2 */
[----:B------:R-:W-:-:S03]  /*5e80*/  IMAD.MOV.U32 R177, RZ, RZ, RZ ;  /* 0x000000ffffb17224 */ /* 0x000fc600078e00ff */
[----:B------:R-:W-:-:S04]  /*5e90*/  FMUL.FTZ R178, R178, UR23 ;  /* 0x00000017b2b27c20 */ /* 0x000fc80008410000 */
[----:B------:R-:W-:Y:S01]  /*5ea0*/  FMUL.FTZ R179, R178, UR22 ;  /* 0x00000016b2b37c20 */ /* 0x000fe20008410000 */
        /* <DEDUP_REMOVED lines=8> */
.L_x_1637:
[----:B------:R-:W-:Y:S05]  /*5f30*/  BRA.U !UP2, `(.L_x_1618) ;  /* 0x000000090af47547 */ /* 0x000fea000b800000 */
[----:B-----5:R-:W-:Y:S02]  /*5f40*/  ISETP.GE.U32.AND P0, PT, R206, RZ, PT ;  /* 0x000000ffce00720c */ /* 0x020fe40003f06070 */
[----:B------:R-:W-:Y:S02]  /*5f50*/  MOV R177, UR31 ;  /* 0x0000001f00b17c02 */ /* 0x000fe40008000f00 */
[----:B------:R-:W-:Y:S02]  /*5f60*/  ISETP.GE.U32.AND.EX P0, PT, R207, 0x1000000, PT, P0 ;  /* 0x01000000cf00780c */ /* 0x000fe40003f06100 */
[----:B------:R-:W-:Y:S01]  /*5f70*/  PRMT R178, R39, 0x7632, R178 ;  /* 0x0000763227b27816 */ /* 0x000fe200000000b2 */
[----:B------:R-:W-:Y:S01]  /*5f80*/  @P1 FFMA.FTZ R177, R219, R177, UR32 ;  /* 0x00000020dbb11e23 */ /* 0x000fe200080100b1 */
[----:B------:R-:W-:Y:S02]  /*5f90*/  PRMT R251, R67, 0x7632, R251 ;  /* 0x0000763243fb7816 */ /* 0x000fe400000000fb */
[----:B------:R-:W-:Y:S01]  /*5fa0*/  SHF.L.U32 R178, R178, 0x10, RZ ;  /* 0x00000010b2b27819 */ /* 0x000fe200000006ff */
[----:B------:R-:W-:-:S04]  /*5fb0*/  @P1 FADD.FTZ R177, R218, -R177 ;  /* 0x800000b1dab11221 */ /* 0x000fc80000010000 */
[----:B------:R-:W-:Y:S02]  /*5fc0*/  @P1 FFMA.FTZ R178, R177, UR29, R178 ;  /* 0x0000001db1b21c23 */ /* 0x000fe400080100b2 */
[----:B------:R-:W-:Y:S02]  /*5fd0*/  @P0 PRMT R177, R167, 0x7632, R177 ;  /* 0x00007632a7b10816 */ /* 0x000fe400000000b1 */
[----:B------:R-:W-:Y:S01]  /*5fe0*/  FMUL.FTZ R179, R178, UR23 ;  /* 0x00000017b2b37c20 */ /* 0x000fe20008410000 */
[----:B------:R-:W-:Y:S01]  /*5ff0*/  IMAD.MOV.U32 R178, RZ, RZ, RZ ;  /* 0x000000ffffb27224 */ /* 0x000fe200078e00ff */
[----:B------:R-:W-:Y:S02]  /*6000*/  @P0 SHF.L.U32 R177, R177, 0x10, RZ ;  /* 0x00000010b1b10819 */ /* 0x000fe400000006ff */
[----:B------:R-:W-:-:S04]  /*6010*/  FMUL.FTZ R179, R179, UR22 ;  /* 0x00000016b3b37c20 */ /* 0x000fc80008410000 */
[----:B------:R-:W-:Y:S01]  /*6020*/  @P0 FMUL.FTZ R178, R179, R177 ;  /* 0x000000b1b3b20220 */ /* 0x000fe20000410000 */
[----:B------:R-:W-:-:S03]  /*6030*/  MOV R177, RZ ;  /* 0x000000ff00b17202 */ /* 0x000fc60000000f00 */
[----:B------:R-:W-:Y:S01]  /*6040*/  FADD.FTZ R155, R155, R178 ;  /* 0x000000b29b9b7221 */ /* 0x000fe20000010000 */
[----:B------:R-:W-:-:S05]  /*6050*/  @P0 SHF.L.U32 R178, R251, 0x10, RZ ;  /* 0x00000010fbb20819 */ /* 0x000fca00000006ff */
[----:B------:R-:W-:-:S05]  /*6060*/  @P0 FMUL.FTZ R177, R178, R179 ;  /* 0x000000b3b2b10220 */ /* 0x000fca0000410000 */
[----:B------:R-:W-:-:S04]  /*6070*/  F2FP.BF16.F32.PACK_AB R177, RZ, R177 ;  /* 0x000000b1ffb1723e */ /* 0x000fc800000010ff */
[----:B------:R-:W-:Y:S01]  /*6080*/  PRMT R171, R171, 0x5410, R177 ;  /* 0x00005410abab7816 */ /* 0x000fe200000000b1 */
[----:B------:R-:W-:Y:S06]  /*6090*/  BRA `(.L_x_1618) ;  /* 0x00000008009c7947 */ /* 0x000fec0003800000 */
.L_x_1630:
[----:B------:R-:W-:Y:S02]  /*60a0*/  ISETP.LT.AND P0, PT, RZ, UR30, PT ;  /* 0x0000001eff007c0c */ /* 0x000fe4000bf01270 */
[----:B------:R-:W-:Y:S02]  /*60b0*/  PLOP3.LUT P1, PT, PT, PT, UP3, 0x80, 0x8 ;  /* 0x000000000008781c */ /* 0x000fe40003f2f038 */
[----:B------:R-:W-:Y:S02]  /*60c0*/  MOV R173, UR31 ;  /* 0x0000001f00ad7c02 */ /* 0x000fe40008000f00 */
[----:B-----5:R-:W-:Y:S02]  /*60d0*/  PRMT R174, R36, 0x7632, R174 ;  /* 0x0000763224ae7816 */ /* 0x020fe400000000ae */
[----:B------:R-:W-:Y:S02]  /*60e0*/  MOV R172, UR31 ;  /* 0x0000001f00ac7c02 */ /* 0x000fe40008000f00 */
[----:B------:R-:W-:-:S03]  /*60f0*/  SHF.L.U32 R177, R174, 0x10, RZ ;  /* 0x00000010aeb17819 */ /* 0x000fc600000006ff */
[----:B------:R-:W-:Y:S02]  /*6100*/  @P0 FFMA.FTZ R173, R225, R173, UR32 ;  /* 0x00000020e1ad0e23 */ /* 0x000fe400080100ad */
[----:B------:R-:W-:Y:S02]  /*6110*/  @P1 FFMA.FTZ R172, R0, R172, UR32 ;  /* 0x0000002000ac1e23 */ /* 0x000fe400080100ac */
[----:B------:R-:W-:-:S04]  /*6120*/  @P0 FADD.FTZ R173, R224, -R173 ;  /* 0x800000ade0ad0221 */ /* 0x000fc80000010000 */
[----:B------:R-:W-:Y:S01]  /*6130*/  @P0 FFMA.FTZ R177, R173, UR29, R177 ;  /* 0x0000001dadb10c23 */ /* 0x000fe200080100b1 */
        /* <DEDUP_REMOVED lines=16> */
.L_x_1638:
[----:B------:R-:W-:Y:S05]  /*6240*/  BRA.U !UP2, `(.L_x_1639) ;  /* 0x000000010a387547 */ /* 0x000fea000b800000 */
[----:B------:R-:W-:Y:S01]  /*6250*/  LOP3.LUT P1, RZ, R206, 0xff00, RZ, 0xc0, !PT ;  /* 0x0000ff00ceff7812 */ /* 0x000fe2000782c0ff */
[----:B------:R-:W-:Y:S01]  /*6260*/  FMUL.FTZ R173, R177, UR23 ;  /* 0x00000017b1ad7c20 */ /* 0x000fe20008410000 */
[----:B------:R-:W-:Y:S02]  /*6270*/  MOV R175, RZ ;  /* 0x000000ff00af7202 */ /* 0x000fe40000000f00 */
[----:B------:R-:W-:Y:S01]  /*6280*/  PRMT R178, R64, 0x7632, R178 ;  /* 0x0000763240b27816 */ /* 0x000fe200000000b2 */
[----:B------:R-:W-:-:S08]  /*6290*/  FMUL.FTZ R173, R173, UR22 ;  /* 0x00000016adad7c20 */ /* 0x000fd00008410000 */
[----:B------:R-:W-:-:S04]  /*62a0*/  @P1 PRMT R174, R164, 0x7632, R174 ;  /* 0x00007632a4ae1816 */ /* 0x000fc800000000ae */
[----:B------:R-:W-:-:S05]  /*62b0*/  @P1 SHF.L.U32 R174, R174, 0x10, RZ ;  /* 0x00000010aeae1819 */ /* 0x000fca00000006ff */
[----:B------:R-:W-:Y:S01]  /*62c0*/  @P1 FMUL.FTZ R175, R173, R174 ;  /* 0x000000aeadaf1220 */ /* 0x000fe20000410000 */
[----:B------:R-:W-:-:S03]  /*62d0*/  HFMA2 R174, -RZ, RZ, 0, 0 ;  /* 0x00000000ffae7431 */ /* 0x000fc600000001ff */
[----:B------:R-:W-:Y:S01]  /*62e0*/  FADD.FTZ R157, R157, R175 ;  /* 0x000000af9d9d7221 */ /* 0x000fe20000010000 */
[----:B------:R-:W-:-:S04]  /*62f0*/  @P1 IMAD.U32 R175, R178, 0x10000, RZ ;  /* 0x00010000b2af1824 */ /* 0x000fc800078e00ff */
[----:B------:R-:W-:-:S05]  /*6300*/  @P1 FMUL.FTZ R174, R175, R173 ;  /* 0x000000adafae1220 */ /* 0x000fca0000410000 */
[----:B------:R-:W-:-:S04]  /*6310*/  F2FP.BF16.F32.PACK_AB R174, RZ, R174 ;  /* 0x000000aeffae723e */ /* 0x000fc800000010ff */
[----:B------:R-:W-:-:S07]  /*6320*/  PRMT R168, R168, 0x5410, R174 ;  /* 0x00005410a8a87816 */ /* 0x000fce00000000ae */
.L_x_1639:
        /* <DEDUP_REMOVED lines=18> */
.L_x_1640:
        /* <DEDUP_REMOVED lines=17> */
[----:B------:R-:W-:-:S05]  /*6560*/  @P1 SHF.L.U32 R179, R251, 0x10, RZ ;  /* 0x00000010fbb31819 */ /* 0x000fca00000006ff */
[----:B------:R-:W-:-:S05]  /*6570*/  @P1 FMUL.FTZ R175, R179, R174 ;  /* 0x000000aeb3af1220 */ /* 0x000fca0000410000 */
[----:B------:R-:W-:-:S04]  /*6580*/  F2FP.BF16.F32.PACK_AB R175, RZ, R175 ;  /* 0x000000afffaf723e */ /* 0x000fc800000010ff */
[----:B------:R-:W-:-:S07]  /*6590*/  PRMT R169, R169, 0x5410, R175 ;  /* 0x00005410a9a97816 */ /* 0x000fce00000000af */
.L_x_1641:
[----:B------:R-:W-:Y:S01]  /*65a0*/  MOV R174, UR31 ;  /* 0x0000001f00ae7c02 */ /* 0x000fe20008000f00 */
[----:B------:R-:W-:-:S04]  /*65b0*/  IMAD.U32 R179, R38, 0x10000, RZ ;  /* 0x0001000026b37824 */ /* 0x000fc800078e00ff */
[----:B------:R-:W-:-:S04]  /*65c0*/  @P0 FFMA.FTZ R174, R230, R174, UR32 ;  /* 0x00000020e6ae0e23 */ /* 0x000fc800080100ae */
[----:B------:R-:W-:-:S04]  /*65d0*/  @P0 FADD.FTZ R174, R229, -R174 ;  /* 0x800000aee5ae0221 */ /* 0x000fc80000010000 */
        /* <DEDUP_REMOVED lines=14> */
.L_x_1642:
        /* <DEDUP_REMOVED lines=9> */
[----:B------:R-:W-:Y:S03]  /*6750*/  STL [R1+0x94], R2 ;  /* 0x0000940201007387 */ /* 0x000fe60000100800 */
[----:B------:R-:W-:Y:S01]  /*6760*/  FMUL.FTZ R175, R175, UR22 ;  /* 0x00000016afaf7c20 */ /* 0x000fe20008410000 */
[----:B------:R0:W-:Y:S07]  /*6770*/  STL [R1+0x90], R0 ;  /* 0x0000900001007387 */ /* 0x0001ee0000100800 */
[----:B------:R-:W-:-:S02]  /*6780*/  @P1 PRMT R251, R166, 0x7632, R251 ;  /* 0x00007632a6fb1816 */ /* 0x000fc400000000fb */
[----:B0-----:R-:W-:-:S03]  /*6790*/  PRMT R0, R66, 0x7632, R0 ;  /* 0x0000763242007816 */ /* 0x001fc60000000000 */
[----:B------:R-:W-:Y:S01]  /*67a0*/  @P1 IMAD.U32 R2, R251, 0x10000, RZ ;  /* 0x00010000fb021824 */ /* 0x000fe200078e00ff */
[----:B------:R-:W-:Y:S02]  /*67b0*/  MOV R251, RZ ;  /* 0x000000ff00fb7202 */ /* 0x000fe40000000f00 */
[----:B------:R-:W-:Y:S01]  /*67c0*/  @P1 SHF.L.U32 R0, R0, 0x10, RZ ;  /* 0x0000001000001819 */ /* 0x000fe200000006ff */
[----:B------:R-:W-:Y:S02]  /*67d0*/  @P1 FMUL.FTZ R251, R175, R2 ;  /* 0x00000002affb1220 */ /* 0x000fe40000410000 */
[----:B------:R0:W5:Y:S02]  /*67e0*/  LDL.LU R2, [R1+0x94] ;  /* 0x0000940001027983 */ /* 0x0001640000300800 */
[----:B------:R-:W-:Y:S01]  /*67f0*/  FADD.FTZ R153, R153, R251 ;  /* 0x000000fb99997221 */ /* 0x000fe20000010000 */
[----:B------:R-:W-:Y:S02]  /*6800*/  HFMA2 R251, -RZ, RZ, 0, 0 ;  /* 0x00000000fffb7431 */ /* 0x000fe400000001ff */
[----:B------:R-:W-:-:S02]  /*6810*/  @P1 FMUL.FTZ R251, R0, R175 ;  /* 0x000000af00fb1220 */ /* 0x000fc40000410000 */
[----:B------:R0:W5:Y:S03]  /*6820*/  LDL.LU R0, [R1+0x90] ;  /* 0x0000900001007983 */ /* 0x0001660000300800 */
[----:B------:R-:W-:-:S04]  /*6830*/  F2FP.BF16.F32.PACK_AB R175, RZ, R251 ;  /* 0x000000fbffaf723e */ /* 0x000fc800000010ff */
[----:B------:R-:W-:-:S07]  /*6840*/  PRMT R170, R170, 0x5410, R175 ;  /* 0x00005410aaaa7816 */ /* 0x000fce00000000af */
.L_x_1643:
        /* <DEDUP_REMOVED lines=27> */
.L_x_1644:
[----:B------:R-:W-:Y:S01]  /*6a00*/  F2FP.BF16.F32.PACK_AB R175, R177, R175 ;  /* 0x000000afb1af723e */ /* 0x000fe200000010ff */
[----:B------:R-:W-:Y:S06]  /*6a10*/  BRA.U !UP2, `(.L_x_1618) ;  /* 0x000000010a3c7547 */ /* 0x000fec000b800000 */
[----:B------:R-:W-:Y:S01]  /*6a20*/  ISETP.GE.U32.AND P0, PT, R206, RZ, PT ;  /* 0x000000ffce00720c */ /* 0x000fe20003f06070 */
[----:B------:R-:W-:Y:S01]  /*6a30*/  FMUL.FTZ R179, R177, UR23 ;  /* 0x00000017b1b37c20 */ /* 0x000fe20008410000 */
[----:B------:R-:W-:Y:S02]  /*6a40*/  MOV R178, RZ ;  /* 0x000000ff00b27202 */ /* 0x000fe40000000f00 */
[----:B------:R-:W-:Y:S01]  /*6a50*/  ISETP.GE.U32.AND.EX P0, PT, R207, 0x1000000, PT, P0 ;  /* 0x01000000cf00780c */ /* 0x000fe20003f06100 */
[----:B------:R-:W-:Y:S01]  /*6a60*/  FMUL.FTZ R179, R179, UR22 ;  /* 0x00000016b3b37c20 */ /* 0x000fe20008410000 */
[----:B------:R-:W-:-:S11]  /*6a70*/  PRMT R251, R67, 0x7632, R251 ;  /* 0x0000763243fb7816 */ /* 0x000fd600000000fb */
[----:B------:R-:W-:-:S04]  /*6a80*/  @P0 PRMT R177, R167, 0x7632, R177 ;  /* 0x00007632a7b10816 */ /* 0x000fc800000000b1 */
[----:B------:R-:W-:-:S05]  /*6a90*/  @P0 SHF.L.U32 R177, R177, 0x10, RZ ;  /* 0x00000010b1b10819 */ /* 0x000fca00000006ff */
[----:B------:R-:W-:Y:S01]  /*6aa0*/  @P0 FMUL.FTZ R178, R179, R177 ;  /* 0x000000b1b3b20220 */ /* 0x000fe20000410000 */
[----:B------:R-:W-:-:S03]  /*6ab0*/  IMAD.MOV.U32 R177, RZ, RZ, RZ ;  /* 0x000000ffffb17224 */ /* 0x000fc600078e00ff */
[----:B------:R-:W-:Y:S01]  /*6ac0*/  FADD.FTZ R155, R155, R178 ;  /* 0x000000b29b9b7221 */ /* 0x000fe20000010000 */
[----:B------:R-:W-:-:S05]  /*6ad0*/  @P0 SHF.L.U32 R178, R251, 0x10, RZ ;  /* 0x00000010fbb20819 */ /* 0x000fca00000006ff */
[----:B------:R-:W-:-:S05]  /*6ae0*/  @P0 FMUL.FTZ R177, R178, R179 ;  /* 0x000000b3b2b10220 */ /* 0x000fca0000410000 */
[----:B------:R-:W-:-:S04]  /*6af0*/  F2FP.BF16.F32.PACK_AB R177, RZ, R177 ;  /* 0x000000b1ffb1723e */ /* 0x000fc800000010ff */
[----:B------:R-:W-:-:S07]  /*6b00*/  PRMT R171, R171, 0x5410, R177 ;  /* 0x00005410abab7816 */ /* 0x000fce00000000b1 */
.L_x_1618:
[----:B------:R-:W-:Y:S01]  /*6b10*/  ISETP.NE.U32.AND P0, PT, RZ, UR6, PT ;  /* 0x00000006ff007c0c */ /* 0x000fe2000bf05070 */
[----:B------:R-:W1:Y:S01]  /*6b20*/  @UP2 LDCU.64 UR10, c[0x0][0x468] ;  /* 0x00008d00ff0a27ac */ /* 0x000e620008000a00 */
[----:B------:R-:W-:Y:S02]  /*6b30*/  PLOP3.LUT P1, PT, PT, PT, UP2, 0x80, 0x8 ;  /* 0x000000000008781c */ /* 0x000fe40003f2f028 */
[----:B------:R-:W-:Y:S01]  /*6b40*/  ISETP.NE.AND.EX P0, PT, RZ, UR7, PT, P0 ;  /* 0x00000007ff007c0c */ /* 0x000fe2000bf05300 */
[----:B------:R-:W-:-:S04]  /*6b50*/  UISETP.NE.U32.AND UP0, UPT, UR4, URZ, UPT ;  /* 0x000000ff0400728c */ /* 0x000fc8000bf05070 */
[----:B------:R-:W-:-:S08]  /*6b60*/  UISETP.NE.AND.EX UP0, UPT, UR5, URZ, UPT, UP0 ;  /* 0x000000ff0500728c */ /* 0x000fd0000bf05300 */
[----:B------:R-:W2:Y:S02]  /*6b70*/  @P0 LDC.64 R178, c[0x0][0x478] ;  /* 0x00011e00ffb20b82 */ /* 0x000ea40000000a00 */
[----:B--2---:R-:W-:-:S05]  /*6b80*/  @P0 IMAD.WIDE.U32 R178, R252, 0x10, R178 ;  /* 0x00000010fcb20825 */ /* 0x004fca00078e00b2 */
[----:B------:R2:W-:Y:S02]  /*6b90*/  @P0 STG.E.128 desc[UR20][R178.64], R172 ;  /* 0x000000acb2000986 */ /* 0x0005e4000c101d14 */
[----:B--2---:R-:W-:-:S05]  /*6ba0*/  MOV R178, 0x10 ;  /* 0x0000001000b27802 */ /* 0x004fca0000000f00 */
[----:B-1----:R-:W-:-:S05]  /*6bb0*/  @P1 IMAD.WIDE.U32 R178, R176, R178, UR10 ;  /* 0x0000000ab0b21e25 */ /* 0x002fca000f8e00b2 */
[----:B------:R1:W-:Y:S01]  /*6bc0*/  @P1 STG.E.128 desc[UR20][R178.64], R168 ;  /* 0x000000a8b2001986 */ /* 0x0003e2000c101d14 */
[----:B------:R-:W-:Y:S05]  /*6bd0*/  BRA.U !UP2, `(.L_x_1645) ;  /* 0x000000010a107547 */ /* 0x000fea000b800000 */
[----:B-----5:R-:W2:Y:S01]  /*6be0*/  LDC.64 R166, c[0x0][0x390] ;  /* 0x0000e400ffa67b82 */ /* 0x020ea20000000a00 */
[----:B------:R-:W-:-:S05]  /*6bf0*/  IADD3 R164, PT, PT, R176, 0x80, RZ ;  /* 0x00000080b0a47810 */ /* 0x000fca0007ffe0ff */
[----:B--2---:R-:W-:-:S06]  /*6c00*/  IMAD.WIDE.U32 R164, R164, 0x10, R166 ;  /* 0x00000010a4a47825 */ /* 0x004fcc00078e00a6 */
[----:B------:R-:W5:Y:S02]  /*6c10*/  LDG.E.128 R164, desc[UR20][R164.64] ;  /* 0x00000014a4a47981 */ /* 0x000f64000c1e1d00 */
.L_x_1645:
[----:B------:R-:W-:Y:S05]  /*6c20*/  BRA.U !UP0, `(.L_x_1646) ;  /* 0x00000015080c7547 */ /* 0x000fea000b800000 */
[----:B------:R-:W-:Y:S05]  /*6c30*/  @!P0 BRA `(.L_x_1647) ;  /* 0x00000008008c8947 */ /* 0x000fea0003800000 */
[----:B------:R-:W-:Y:S01]  /*6c40*/  ISETP.LT.AND P1, PT, RZ, UR30, PT ;  /* 0x0000001eff007c0c */ /* 0x000fe2000bf21270 */
[C---:B-----5:R-:W-:Y:S01]  /*6c50*/  IMAD.U32 R177, R32.reuse, 0x10000, RZ ;  /* 0x0001000020b17824 */ /* 0x060fe200078e00ff */
[----:B------:R-:W-:Y:S02]  /*6c60*/  MOV R174, UR31 ;  /* 0x0000001f00ae7c02 */ /* 0x000fe40008000f00 */
[----:B------:R-:W-:Y:S02]  /*6c70*/  MOV R173, UR31 ;  /* 0x0000001f00ad7c02 */ /* 0x000fe40008000f00 */
[----:B------:R-:W-:-:S04]  /*6c80*/  PRMT R172, R32, 0x7632, R172 ;  /* 0x0000763220ac7816 */ /* 0x000fc800000000ac */
        /* <DEDUP_REMOVED lines=19> */
[----:B-1----:R-:W-:-:S07]  /*6dc0*/  PRMT R168, R174, 0x7610, R168 ;  /* 0x00007610aea87816 */ /* 0x002fce00000000a8 */
.L_x_1648:
[----:B------:R-:W-:Y:S05]  /*6dd0*/  BRA.U !UP2, `(.L_x_1649) ;  /* 0x000000010a387547 */ /* 0x000fea000b800000 */
[----:B------:R-:W-:Y:S01]  /*6de0*/  LOP3.LUT P2, RZ, R208, 0xff00, RZ, 0xc0, !PT ;  /* 0x0000ff00d0ff7812 */ /* 0x000fe2000784c0ff */
[----:B------:R-:W-:Y:S01]  /*6df0*/  FMUL.FTZ R173, R172, UR23 ;  /* 0x00000017acad7c20 */ /* 0x000fe20008410000 */
[----:B------:R-:W-:Y:S01]  /*6e00*/  HFMA2 R175, -RZ, RZ, 0, 0 ;  /* 0x00000000ffaf7431 */ /* 0x000fe200000001ff */
[----:B-1----:R-:W-:Y:S02]  /*6e10*/  PRMT R178, R68, 0x7632, R178 ;  /* 0x0000763244b27816 */ /* 0x002fe400000000b2 */
[----:B------:R-:W-:-:S08]  /*6e20*/  FMUL.FTZ R173, R173, UR22 ;  /* 0x00000016adad7c20 */ /* 0x000fd00008410000 */
        /* <DEDUP_REMOVED lines=9> */
.L_x_1649:
        /* <DEDUP_REMOVED lines=10> */
[----:B-1----:R-:W-:-:S05]  /*6f60*/  @P2 SHF.L.U32 R178, R165, 0x10, RZ ;  /* 0x00000010a5b22819 */ /* 0x002fca00000006ff */
[----:B------:R-:W-:Y:S01]  /*6f70*/  @P2 FMUL.FTZ R175, R178, R174 ;  /* 0x000000aeb2af2220 */ /* 0x000fe20000410000 */
[----:B------:R-:W-:-:S03]  /*6f80*/  @P2 IMAD.U32 R178, R69, 0x10000, RZ ;  /* 0x0001000045b22824 */ /* 0x000fc600078e00ff */
[----:B------:R-:W-:Y:S01]  /*6f90*/  FADD.FTZ R150, R150, R175 ;  /* 0x000000af96967221 */ /* 0x000fe20000010000 */
[----:B------:R-:W-:Y:S02]  /*6fa0*/  HFMA2 R175, -RZ, RZ, 0, 0 ;  /* 0x00000000ffaf7431 */ /* 0x000fe400000001ff */
[----:B------:R-:W-:-:S05]  /*6fb0*/  @P2 FMUL.FTZ R175, R174, R178 ;  /* 0x000000b2aeaf2220 */ /* 0x000fca0000410000 */
[----:B------:R-:W-:-:S04]  /*6fc0*/  F2FP.BF16.F32.PACK_AB R175, RZ, R175 ;  /* 0x000000afffaf723e */ /* 0x000fc800000010ff */
[----:B------:R-:W-:-:S07]  /*6fd0*/  PRMT R169, R175, 0x7610, R169 ;  /* 0x00007610afa97816 */ /* 0x000fce00000000a9 */
.L_x_1650:
[----:B------:R-:W-:Y:S02]  /*6fe0*/  MOV R174, UR31 ;  /* 0x0000001f00ae7c02 */ /* 0x000fe40008000f00 */
[----:B------:R-:W-:-:S03]  /*6ff0*/  PRMT R175, R33, 0x7632, R175 ;  /* 0x0000763221af7816 */ /* 0x000fc600000000af */
[----:B------:R-:W-:Y:S01]  /*7000*/  @P1 FFMA.FTZ R174, R205, R174, UR32 ;  /* 0x00000020cdae1e23 */ /* 0x000fe200080100ae */
[----:B-1----:R-:W-:-:S03]  /*7010*/  SHF.L.U32 R178, R175, 0x10, RZ ;  /* 0x00000010afb27819 */ /* 0x002fc600000006ff */
        /* <DEDUP_REMOVED lines=17> */
.L_x_1651:
[----:B------:R-:W-:Y:S01]  /*7130*/  IMAD.U32 R174, RZ, RZ, UR31 ;  /* 0x0000001fffae7e24 */ /* 0x000fe2000f8e00ff */
[----:B------:R-:W-:-:S03]  /*7140*/  SHF.L.U32 R179, R34, 0x10, RZ ;  /* 0x0000001022b37819 */ /* 0x000fc600000006ff */
        /* <DEDUP_REMOVED lines=16> */
.L_x_1652:
[----:B------:R-:W-:Y:S02]  /*7250*/  MOV R175, UR31 ;  /* 0x0000001f00af7c02 */ /* 0x000fe40008000f00 */
[----:B------:R-:W-:-:S03]  /*7260*/  PRMT R174, R34, 0x7632, R174 ;  /* 0x0000763222ae7816 */ /* 0x000fc600000000ae */
[----:B------:R-:W-:Y:S02]  /*7270*/  @P1 FFMA.FTZ R175, R203, R175, UR32 ;  /* 0x00000020cbaf1e23 */ /* 0x000fe400080100af */
[----:B------:R-:W-:Y:S02]  /*7280*/  IMAD.U32 R174, R174, 0x10000, RZ ;  /* 0x00010000aeae7824 */ /* 0x000fe400078e00ff */
        /* <DEDUP_REMOVED lines=17> */
.L_x_1653:
[----:B------:R-:W-:Y:S02]  /*73a0*/  MOV R175, UR31 ;  /* 0x0000001f00af7c02 */ /* 0x000fe40008000f00 */
[----:B------:R-:W-:Y:S01]  /*73b0*/  F2FP.BF16.F32.PACK_AB R173, R178, R173 ;  /* 0x000000adb2ad723e */ /* 0x000fe200000010ff */
[----:B------:R-:W-:Y:S01]  /*73c0*/  IMAD.U32 R178, RZ, RZ, UR31 ;  /* 0x0000001fffb27e24 */ /* 0x000fe2000f8e00ff */
[----:B------:R-:W-:Y:S01]  /*73d0*/  F2FP.BF16.F32.PACK_AB R172, R172, R177 ;  /* 0x000000b1acac723e */ /* 0x000fe200000010ff */
[----:B------:R-:W-:Y:S01]  /*73e0*/  @P1 FFMA.FTZ R175, R236, R175, UR32 ;  /* 0x00000020ecaf1e23 */ /* 0x000fe200080100af */
[----:B------:R-:W-:Y:S01]  /*73f0*/  PRMT R177, R35, 0x7632, R177 ;  /* 0x0000763223b17816 */ /* 0x000fe200000000b1 */
[----:B------:R-:W-:Y:S01]  /*7400*/  @P1 FFMA.FTZ R178, R201, R178, UR32 ;  /* 0x00000020c9b21e23 */ /* 0x000fe200080100b2 */
[----:B------:R-:W-:Y:S01]  /*7410*/  F2FP.BF16.F32.PACK_AB R174, R174, R179 ;  /* 0x000000b3aeae723e */ /* 0x000fe200000010ff */
[----:B------:R-:W-:Y:S01]  /*7420*/  @P1 FADD.FTZ R206, R183, -R175 ;  /* 0x800000afb7ce1221 */ /* 0x000fe20000010000 */
[----:B------:R-:W-:Y:S01]  /*7430*/  SHF.L.U32 R175, R35, 0x10, RZ ;  /* 0x0000001023af7819 */ /* 0x000fe200000006ff */
[----:B------:R-:W-:Y:S01]  /*7440*/  @P1 FADD.FTZ R178, R200, -R178 ;  /* 0x800000b2c8b21221 */ /* 0x000fe20000010000 */
[----:B------:R-:W-:-:S03]  /*7450*/  SHF.L.U32 R177, R177, 0x10, RZ ;  /* 0x00000010b1b17819 */ /* 0x000fc600000006ff */
        /* <DEDUP_REMOVED lines=15> */
.L_x_1654:
[----:B------:R-:W-:Y:S01]  /*7550*/  F2FP.BF16.F32.PACK_AB R175, R177, R175 ;  /* 0x000000afb1af723e */ /* 0x000fe200000010ff */
[----:B------:R-:W-:Y:S06]  /*7560*/  BRA.U !UP2, `(.L_x_1655) ;  /* 0x000000290a007547 */ /* 0x000fec000b800000 */
[----:B------:R-:W-:Y:S01]  /*7570*/  ISETP.GE.U32.AND P1, PT, R208, RZ, PT ;  /* 0x000000ffd000720c */ /* 0x000fe20003f26070 */
[----:B------:R-:W-:Y:S01]  /*7580*/  FMUL.FTZ R177, R177, UR23 ;  /* 0x00000017b1b17c20 */ /* 0x000fe20008410000 */
[----:B------:R-:W-:Y:S01]  /*7590*/  IMAD.MOV.U32 R179, RZ, RZ, RZ ;  /* 0x000000ffffb37224 */ /* 0x000fe200078e00ff */
[----:B------:R-:W-:Y:S02]  /*75a0*/  PRMT R206, R71, 0x7632, R206 ;  /* 0x0000763247ce7816 */ /* 0x000fe400000000ce */
[----:B------:R-:W-:Y:S01]  /*75b0*/  ISETP.GE.U32.AND.EX P1, PT, R209, 0x1000000, PT, P1 ;  /* 0x01000000d100780c */ /* 0x000fe20003f26110 */
[----:B------:R-:W-:-:S12]  /*75c0*/  FMUL.FTZ R177, R177, UR22 ;  /* 0x00000016b1b17c20 */ /* 0x000fd80008410000 */
[----:B------:R-:W-:-:S04]  /*75d0*/  @P1 PRMT R178, R167, 0x7632, R178 ;  /* 0x00007632a7b21816 */ /* 0x000fc800000000b2 */
[----:B------:R-:W-:-:S05]  /*75e0*/  @P1 SHF.L.U32 R178, R178, 0x10, RZ ;  /* 0x00000010b2b21819 */ /* 0x000fca00000006ff */
        /* <DEDUP_REMOVED lines=8> */
.L_x_1647:
[----:B------:R-:W-:Y:S01]  /*7670*/  ISETP.LT.AND P2, PT, RZ, UR30, PT ;  /* 0x0000001eff007c0c */ /* 0x000fe2000bf41270 */
[----:B------:R-:W-:-:S12]  /*7680*/  BRA.U !UP2, `(.L_x_1656) ;  /* 0x000000010a447547 */ /* 0x000fd8000b800000 */
[----:B------:R-:W-:Y:S02]  /*7690*/  MOV R177, UR31 ;  /* 0x0000001f00b17c02 */ /* 0x000fe40008000f00 */
[----:B-----5:R-:W-:Y:S02]  /*76a0*/  LOP3.LUT P1, RZ, R208, 0xff, RZ, 0xc0, !PT ;  /* 0x000000ffd0ff7812 */ /* 0x020fe4000782c0ff */
[----:B-1----:R-:W-:Y:S01]  /*76b0*/  SHF.L.U32 R178, R32, 0x10, RZ ;  /* 0x0000001020b27819 */ /* 0x002fe200000006ff */
[----:B------:R-:W-:-:S04]  /*76c0*/  @P2 FFMA.FTZ R177, R233, R177, UR32 ;  /* 0x00000020e9b12e23 */ /* 0x000fc800080100b1 */
[----:B------:R-:W-:-:S04]  /*76d0*/  @P2 FADD.FTZ R177, R180, -R177 ;  /* 0x800000b1b4b12221 */ /* 0x000fc80000010000 */
[----:B------:R-:W-:Y:S01]  /*76e0*/  @P2 FFMA.FTZ R178, R177, UR29, R178 ;  /* 0x0000001db1b22c23 */ /* 0x000fe200080100b2 */
[----:B------:R-:W-:-:S03]  /*76f0*/  HFMA2 R177, -RZ, RZ, 0, 0 ;  /* 0x00000000ffb17431 */ /* 0x000fc600000001ff */
[----:B------:R-:W-:Y:S01]  /*7700*/  FMUL.FTZ R179, R178, UR23 ;  /* 0x00000017b2b37c20 */ /* 0x000fe20008410000 */
[----:B------:R-:W-:-:S03]  /*7710*/  @P1 SHF.L.U32 R178, R164, 0x10, RZ ;  /* 0x00000010a4b21819 */ /* 0x000fc600000006ff */
        /* <DEDUP_REMOVED lines=8> */
.L_x_1656:
[----:B------:R-:W-:Y:S05]  /*77a0*/  BRA.U !UP2, `(.L_x_1657) ;  /* 0x000000010a507547 */ /* 0x000fea000b800000 */
[----:B------:R-:W-:Y:S02]  /*77b0*/  MOV R177, UR31 ;  /* 0x0000001f00b17c02 */ /* 0x000fe40008000f00 */
[----:B-----5:R-:W-:Y:S02]  /*77c0*/  LOP3.LUT P1, RZ, R208, 0xff00, RZ, 0xc0, !PT ;  /* 0x0000ff00d0ff7812 */ /* 0x020fe4000782c0ff */
[----:B-1----:R-:W-:Y:S01]  /*77d0*/  PRMT R178, R32, 0x7632, R178 ;  /* 0x0000763220b27816 */ /* 0x002fe200000000b2 */
[----:B------:R-:W-:Y:S01]  /*77e0*/  @P2 FFMA.FTZ R177, R217, R177, UR32 ;  /* 0x00000020d9b12e23 */ /* 0x000fe200080100b1 */
[----:B------:R-:W-:Y:S02]  /*77f0*/  PRMT R206, R68, 0x7632, R206 ;  /* 0x0000763244ce7816 */ /* 0x000fe400000000ce */
[----:B------:R-:W-:Y:S01]  /*7800*/  SHF.L.U32 R178, R178, 0x10, RZ ;  /* 0x00000010b2b27819 */ /* 0x000fe200000006ff */
[----:B------:R-:W-:-:S04]  /*7810*/  @P2 FADD.FTZ R177, R216, -R177 ;  /* 0x800000b1d8b12221 */ /* 0x000fc80000010000 */
[----:B------:R-:W-:Y:S02]  /*7820*/  @P2 FFMA.FTZ R178, R177, UR29, R178 ;  /* 0x0000001db1b22c23 */ /* 0x000fe400080100b2 */
[----:B------:R-:W-:Y:S02]  /*7830*/  @P1 PRMT R177, R164, 0x7632, R177 ;  /* 0x00007632a4b11816 */ /* 0x000fe400000000b1 */
[----:B------:R-:W-:Y:S01]  /*7840*/  FMUL.FTZ R179, R178, UR23 ;  /* 0x00000017b2b37c20 */ /* 0x000fe20008410000 */
[----:B------:R-:W-:Y:S01]  /*7850*/  HFMA2 R178, -RZ, RZ, 0, 0 ;  /* 0x00000000ffb27431 */ /* 0x000fe200000001ff */
        /* <DEDUP_REMOVED lines=8> */
[----:B------:R-:W-:-:S07]  /*78e0*/  PRMT R168, R168, 0x5410, R177 ;  /* 0x00005410a8a87816 */ /* 0x000fce00000000b1 */
.L_x_1657:
[----:B------:R-:W-:Y:S05]  /*78f0*/  BRA.U !UP2, `(.L_x_1658) ;  /* 0x000000010a447547 */ /* 0x000fea000b800000 */
[----:B------:R-:W-:Y:S01]  /*7900*/  MOV R177, UR31 ;  /* 0x0000001f00b17c02 */ /* 0x000fe20008000f00 */
[----:B-1---5:R-:W-:Y:S01]  /*7910*/  IMAD.U32 R178, R33, 0x10000, RZ ;  /* 0x0001000021b27824 */ /* 0x022fe200078e00ff */
[----:B------:R-:W-:-:S03]  /*7920*/  LOP3.LUT P1, RZ, R208, 0xff0000, RZ, 0xc0, !PT ;  /* 0x00ff0000d0ff7812 */ /* 0x000fc6000782c0ff */
        /* <DEDUP_REMOVED lines=14> */
.L_x_1658:
        /* <DEDUP_REMOVED lines=15> */
[----:B------:R-:W-:-:S03]  /*7b00*/  HFMA2 R177, -RZ, RZ, 0, 0 ;  /* 0x00000000ffb17431 */ /* 0x000fc600000001ff */
[----:B------:R-:W-:Y:S01]  /*7b10*/  FADD.FTZ R151, R151, R178 ;  /* 0x000000b297977221 */ /* 0x000fe20000010000 */
[----:B------:R-:W-:-:S05]  /*7b20*/  @P1 SHF.L.U32 R178, R206, 0x10, RZ ;  /* 0x00000010ceb21819 */ /* 0x000fca00000006ff */
[----:B------:R-:W-:-:S05]  /*7b30*/  @P1 FMUL.FTZ R177, R178, R179 ;  /* 0x000000b3b2b11220 */ /* 0x000fca0000410000 */
[----:B------:R-:W-:-:S04]  /*7b40*/  F2FP.BF16.F32.PACK_AB R177, RZ, R177 ;  /* 0x000000b1ffb1723e */ /* 0x000fc800000010ff */
[----:B------:R-:W-:-:S07]  /*7b50*/  PRMT R169, R169, 0x5410, R177 ;  /* 0x00005410a9a97816 */ /* 0x000fce00000000b1 */
.L_x_1659:
[----:B------:R-:W-:Y:S05]  /*7b60*/  BRA.U !UP2, `(.L_x_1660) ;  /* 0x000000010a447547 */ /* 0x000fea000b800000 */
[----:B------:R-:W-:Y:S02]  /*7b70*/  MOV R177, UR31 ;  /* 0x0000001f00b17c02 */ /* 0x000fe40008000f00 */
[----:B-----5:R-:W-:Y:S02]  /*7b80*/  LOP3.LUT P1, RZ, R209, 0xff, RZ, 0xc0, !PT ;  /* 0x000000ffd1ff7812 */ /* 0x020fe4000782c0ff */
[----:B-1----:R-:W-:Y:S01]  /*7b90*/  SHF.L.U32 R178, R34, 0x10, RZ ;  /* 0x0000001022b27819 */ /* 0x002fe200000006ff */
[----:B------:R-:W-:-:S04]  /*7ba0*/  @P2 FFMA.FTZ R177, R235, R177, UR32 ;  /* 0x00000020ebb12e23 */ /* 0x000fc800080100b1 */
[----:B------:R-:W-:-:S04]  /*7bb0*/  @P2 FADD.FTZ R177, R182, -R177 ;  /* 0x800000b1b6b12221 */ /* 0x000fc80000010000 */
[----:B------:R-:W-:Y:S01]  /*7bc0*/  @P2 FFMA.FTZ R178, R177, UR29, R178 ;  /* 0x0000001db1b22c23 */ /* 0x000fe200080100b2 */
[----:B------:R-:W-:-:S03]  /*7bd0*/  MOV R177, RZ ;  /* 0x000000ff00b17202 */ /* 0x000fc60000000f00 */
[----:B------:R-:W-:Y:S01]  /*7be0*/  FMUL.FTZ R179, R178, UR23 ;  /* 0x00000017b2b37c20 */ /* 0x000fe20008410000 */
[----:B------:R-:W-:-:S03]  /*7bf0*/  @P1 SHF.L.U32 R178, R166, 0x10, RZ ;  /* 0x00000010a6b21819 */ /* 0x000fc600000006ff */
        /* <DEDUP_REMOVED lines=8> */
.L_x_1660:
        /* <DEDUP_REMOVED lines=11> */
[----:B------:R-:W-:Y:S02]  /*7d30*/  MOV R178, RZ ;  /* 0x000000ff00b27202 */ /* 0x000fe40000000f00 */
[----:B------:R-:W-:Y:S01]  /*7d40*/  @P1 SHF.L.U32 R177, R177, 0x10, RZ ;  /* 0x00000010b1b11819 */ /* 0x000fe200000006ff */
        /* <DEDUP_REMOVED lines=8> */
.L_x_1661:
[----:B------:R-:W-:Y:S05]  /*7dd0*/  BRA.U !UP2, `(.L_x_1662) ;  /* 0x000000010a447547 */ /* 0x000fea000b800000 */
[----:B------:R-:W-:Y:S01]  /*7de0*/  MOV R177, UR31 ;  /* 0x0000001f00b17c02 */ /* 0x000fe20008000f00 */
[----:B-1---5:R-:W-:Y:S01]  /*7df0*/  IMAD.U32 R178, R35, 0x10000, RZ ;  /* 0x0001000023b27824 */ /* 0x022fe200078e00ff */
[----:B------:R-:W-:-:S03]  /*7e00*/  LOP3.LUT P1, RZ, R209, 0xff0000, RZ, 0xc0, !PT ;  /* 0x00ff0000d1ff7812 */ /* 0x000fc6000782c0ff */
        /* <DEDUP_REMOVED lines=14> */
.L_x_1662:
[----:B------:R-:W-:Y:S05]  /*7ef0*/  BRA.U !UP2, `(.L_x_1655) ;  /* 0x0000001d0a9c7547 */ /* 0x000fea000b800000 */
[----:B------:R-:W-:Y:S01]  /*7f00*/  MOV R177, UR31 ;  /* 0x0000001f00b17c02 */ /* 0x000fe20008000f00 */
[----:B-1----:R-:W-:Y:S01]  /*7f10*/  IMAD.MOV.U32 R179, RZ, RZ, RZ ;  /* 0x000000ffffb37224 */ /* 0x002fe200078e00ff */
[----:B-----5:R-:W-:Y:S02]  /*7f20*/  ISETP.GE.U32.AND P1, PT, R208, RZ, PT ;  /* 0x000000ffd000720c */ /* 0x020fe40003f26070 */
[----:B------:R-:W-:Y:S01]  /*7f30*/  PRMT R178, R35, 0x7632, R178 ;  /* 0x0000763223b27816 */ /* 0x000fe200000000b2 */
[----:B------:R-:W-:Y:S01]  /*7f40*/  @P2 FFMA.FTZ R177, R201, R177, UR32 ;  /* 0x00000020c9b12e23 */ /* 0x000fe200080100b1 */
[----:B------:R-:W-:Y:S02]  /*7f50*/  ISETP.GE.U32.AND.EX P1, PT, R209, 0x1000000, PT, P1 ;  /* 0x01000000d100780c */ /* 0x000fe40003f26110 */
[----:B------:R-:W-:Y:S01]  /*7f60*/  SHF.L.U32 R178, R178, 0x10, RZ ;  /* 0x00000010b2b27819 */ /* 0x000fe200000006ff */
[----:B------:R-:W-:Y:S01]  /*7f70*/  @P2 FADD.FTZ R177, R200, -R177 ;  /* 0x800000b1c8b12221 */ /* 0x000fe20000010000 */
[----:B------:R-:W-:-:S03]  /*7f80*/  PRMT R206, R71, 0x7632, R206 ;  /* 0x0000763247ce7816 */ /* 0x000fc600000000ce */
[----:B------:R-:W-:-:S04]  /*7f90*/  @P2 FFMA.FTZ R178, R177, UR29, R178 ;  /* 0x0000001db1b22c23 */ /* 0x000fc800080100b2 */
[----:B------:R-:W-:Y:S02]  /*7fa0*/  FMUL.FTZ R177, R178, UR23 ;  /* 0x00000017b2b17c20 */ /* 0x000fe40008410000 */
[----:B------:R-:W-:Y:S02]  /*7fb0*/  @P1 PRMT R178, R167, 0x7632, R178 ;  /* 0x00007632a7b21816 */ /* 0x000fe400000000b2 */
[----:B------:R-:W-:Y:S02]  /*7fc0*/  FMUL.FTZ R177, R177, UR22 ;  /* 0x00000016b1b17c20 */ /* 0x000fe40008410000 */
        /* <DEDUP_REMOVED lines=9> */
.L_x_1646:
[----:B------:R-:W-:Y:S05]  /*8060*/  @!P0 BRA `(.L_x_1663) ;  /* 0x0000000800fc8947 */ /* 0x000fea0003800000 */
[----:B------:R-:W-:Y:S02]  /*8070*/  MOV R172, UR31 ;  /* 0x0000001f00ac7c02 */ /* 0x000fe40008000f00 */
[----:B------:R-:W-:-:S03]  /*8080*/  ISETP.LT.AND P1, PT, RZ, UR30, PT ;  /* 0x0000001eff007c0c */ /* 0x000fc6000bf21270 */
[----:B------:R-:W-:-:S04]  /*8090*/  FFMA.FTZ R172, R233, R172, UR32 ;  /* 0x00000020e9ac7e23 */ /* 0x000fc800080100ac */
[----:B------:R-:W-:-:S04]  /*80a0*/  FADD.FTZ R172, R180, -R172 ;  /* 0x800000acb4ac7221 */ /* 0x000fc80000010000 */
[----:B------:R-:W-:-:S05]  /*80b0*/  FMUL.FTZ R172, R172, UR29 ;  /* 0x0000001dacac7c20 */ /* 0x000fca0008410000 */
[----:B-1----:R-:W-:Y:S01]  /*80c0*/  FSEL R179, R172, RZ, P1 ;  /* 0x000000ffacb37208 */ /* 0x002fe20000800000 */
[----:B------:R-:W-:Y:S06]  /*80d0*/  BRA.U !UP2, `(.L_x_1664) ;  /* 0x000000010a407547 */ /* 0x000fec000b800000 */
[----:B-----5:R-:W-:-:S13]  /*80e0*/  LOP3.LUT P2, RZ, R208, 0xff, RZ, 0xc0, !PT ;  /* 0x000000ffd0ff7812 */ /* 0x020fda000784c0ff */
[----:B------:R-:W1:Y:S01]  /*80f0*/  @P2 LDC.64 R172, c[0x0][0x408] ;  /* 0x00010200ffac2b82 */ /* 0x000e620000000a00 */
[----:B------:R-:W-:Y:S01]  /*8100*/  @P2 SHF.L.U32 R174, R164, 0x10, RZ ;  /* 0x00000010a4ae2819 */ /* 0x000fe200000006ff */
        /* <DEDUP_REMOVED lines=12> */
[----:B------:R-:W-:-:S07]  /*81d0*/  PRMT R168, R173, 0x7610, R168 ;  /* 0x00007610ada87816 */ /* 0x000fce00000000a8 */
.L_x_1664:
[----:B------:R-:W-:-:S04]  /*81e0*/  IMAD.U32 R172, RZ, RZ, UR31 ;  /* 0x0000001fffac7e24 */ /* 0x000fc8000f8e00ff */
[----:B------:R-:W-:-:S04]  /*81f0*/  FFMA.FTZ R172, R217, R172, UR32 ;  /* 0x00000020d9ac7e23 */ /* 0x000fc800080100ac */
[----:B------:R-:W-:-:S04]  /*8200*/  FADD.FTZ R172, R216, -R172 ;  /* 0x800000acd8ac7221 */ /* 0x000fc80000010000 */
[----:B------:R-:W-:-:S05]  /*8210*/  FMUL.FTZ R172, R172, UR29 ;  /* 0x0000001dacac7c20 */ /* 0x000fca0008410000 */
[----:B------:R-:W-:Y:S01]  /*8220*/  FSEL R178, R172, RZ, P1 ;  /* 0x000000ffacb27208 */ /* 0x000fe20000800000 */
[----:B------:R-:W-:Y:S06]  /*8230*/  BRA.U !UP2, `(.L_x_1665) ;  /* 0x000000010a487547 */ /* 0x000fec000b800000 */
[----:B-----5:R-:W-:Y:S01]  /*8240*/  LOP3.LUT P2, RZ, R208, 0xff00, RZ, 0xc0, !PT ;  /* 0x0000ff00d0ff7812 */ /* 0x020fe2000784c0ff */
[----:B------:R-:W-:Y:S01]  /*8250*/  HFMA2 R174, -RZ, RZ, 0, 0 ;  /* 0x00000000ffae7431 */ /* 0x000fe200000001ff */
[----:B------:R-:W-:-:S11]  /*8260*/  PRMT R175, R68, 0x7632, R175 ;  /* 0x0000763244af7816 */ /* 0x000fd600000000af */
[----:B------:R-:W1:Y:S02]  /*8270*/  @P2 LDC.64 R172, c[0x0][0x408] ;  /* 0x00010200ffac2b82 */ /* 0x000e640000000a00 */
[----:B-1----:R-:W-:-:S04]  /*8280*/  @P2 FMUL.FTZ R173, R173, R178 ;  /* 0x000000b2adad2220 */ /* 0x002fc80000410000 */
[----:B------:R-:W-:Y:S01]  /*8290*/  @P2 FMUL.FTZ R172, R173, R172 ;  /* 0x000000acadac2220 */ /* 0x000fe20000410000 */
[----:B------:R-:W-:-:S04]  /*82a0*/  @P2 PRMT R173, R164, 0x7632, R173 ;  /* 0x00007632a4ad2816 */ /* 0x000fc800000000ad */
[----:B------:R-:W-:-:S05]  /*82b0*/  @P2 SHF.L.U32 R173, R173, 0x10, RZ ;  /* 0x00000010adad2819 */ /* 0x000fca00000006ff */
[----:B------:R-:W-:Y:S02]  /*82c0*/  @P2 FMUL.FTZ R174, R173, R172 ;  /* 0x000000acadae2220 */ /* 0x000fe40000410000 */
[----:B------:R-:W1:Y:S02]  /*82d0*/  @P2 LDC.64 R172, c[0x0][0x408] ;  /* 0x00010200ffac2b82 */ /* 0x000e640000000a00 */
[----:B------:R-:W-:Y:S01]  /*82e0*/  FADD.FTZ R149, R149, R174 ;  /* 0x000000ae95957221 */ /* 0x000fe20000010000 */
[----:B------:R-:W-:Y:S01]  /*82f0*/  @P2 SHF.L.U32 R174, R175, 0x10, RZ ;  /* 0x00000010afae2819 */ /* 0x000fe200000006ff */
[----:B-1----:R-:W-:-:S04]  /*8300*/  @P2 FMUL.FTZ R173, R173, R178 ;  /* 0x000000b2adad2220 */ /* 0x002fc80000410000 */
[----:B------:R-:W-:Y:S01]  /*8310*/  @P2 FMUL.FTZ R172, R173, R172 ;  /* 0x000000acadac2220 */ /* 0x000fe20000410000 */
[----:B------:R-:W-:-:S03]  /*8320*/  MOV R173, RZ ;  /* 0x000000ff00ad7202 */ /* 0x000fc60000000f00 */
[----:B------:R-:W-:-:S05]  /*8330*/  @P2 FMUL.FTZ R173, R174, R172 ;  /* 0x000000acaead2220 */ /* 0x000fca0000410000 */
[----:B------:R-:W-:-:S04]  /*8340*/  F2FP.BF16.F32.PACK_AB R173, RZ, R173 ;  /* 0x000000adffad723e */ /* 0x000fc800000010ff */
[----:B------:R-:W-:-:S07]  /*8350*/  PRMT R168, R168, 0x5410, R173 ;  /* 0x00005410a8a87816 */ /* 0x000fce00000000ad */
.L_x_1665:
[----:B------:R-:W-:-:S05]  /*8360*/  MOV R172, UR31 ;  /* 0x0000001f00ac7c02 */ /* 0x000fca0008000f00 */
[----:B------:R-:W-:-:S04]  /*8370*/  FFMA.FTZ R172, R234, R172, UR32 ;  /* 0x00000020eaac7e23 */ /* 0x000fc800080100ac */
[----:B------:R-:W-:-:S04]  /*8380*/  FADD.FTZ R172, R181, -R172 ;  /* 0x800000acb5ac7221 */ /* 0x000fc80000010000 */
[----:B------:R-:W-:-:S05]  /*8390*/  FMUL.FTZ R172, R172, UR29 ;  /* 0x0000001dacac7c20 */ /* 0x000fca0008410000 */
[----:B------:R-:W-:Y:S01]  /*83a0*/  FSEL R177, R172, RZ, P1 ;  /* 0x000000ffacb17208 */ /* 0x000fe20000800000 */
        /* <DEDUP_REMOVED lines=13> */
[----:B------:R-:W-:-:S03]  /*8480*/  IMAD.MOV.U32 R173, RZ, RZ, RZ ;  /* 0x000000ffffad7224 */ /* 0x000fc600078e00ff */
[----:B------:R-:W-:-:S05]  /*8490*/  @P2 FMUL.FTZ R173, R174, R172 ;  /* 0x000000acaead2220 */ /* 0x000fca0000410000 */
[----:B------:R-:W-:-:S04]  /*84a0*/  F2FP.BF16.F32.PACK_AB R173, RZ, R173 ;  /* 0x000000adffad723e */ /* 0x000fc800000010ff */
[----:B------:R-:W-:-:S07]  /*84b0*/  PRMT R169, R173, 0x7610, R169 ;  /* 0x00007610ada97816 */ /* 0x000fce00000000a9 */
.L_x_1666:
        /* <DEDUP_REMOVED lines=8> */
[----:B------:R-:W1:Y:S02]  /*8540*/  @P2 LDC.64 R172, c[0x0][0x408] ;  /* 0x00010200ffac2b82 */ /* 0x000e640000000a00 */
[----:B-1----:R-:W-:-:S04]  /*8550*/  @P2 FMUL.FTZ R173, R173, R175 ;  /* 0x000000afadad2220 */ /* 0x002fc80000410000 */
[----:B------:R-:W-:Y:S01]  /*8560*/  @P2 FMUL.FTZ R174, R173, R172 ;  /* 0x000000acadae2220 */ /* 0x000fe20000410000 */
[----:B------:R-:W-:Y:S02]  /*8570*/  @P2 PRMT R172, R165, 0x7632, R172 ;  /* 0x00007632a5ac2816 */ /* 0x000fe400000000ac */
[----:B------:R-:W-:Y:S02]  /*8580*/  MOV R173, RZ ;  /* 0x000000ff00ad7202 */ /* 0x000fe40000000f00 */
[----:B------:R-:W-:-:S05]  /*8590*/  @P2 SHF.L.U32 R172, R172, 0x10, RZ ;  /* 0x00000010acac2819 */ /* 0x000fca00000006ff */
        /* <DEDUP_REMOVED lines=10> */
.L_x_1667:
[----:B------:R-:W-:-:S05]  /*8640*/  MOV R172, UR31 ;  /* 0x0000001f00ac7c02 */ /* 0x000fca0008000f00 */
[----:B------:R-:W-:-:S04]  /*8650*/  FFMA.FTZ R172, R235, R172, UR32 ;  /* 0x00000020ebac7e23 */ /* 0x000fc800080100ac */
[----:B------:R-:W-:-:S04]  /*8660*/  FADD.FTZ R172, R182, -R172 ;  /* 0x800000acb6ac7221 */ /* 0x000fc80000010000 */
[----:B------:R-:W-:-:S05]  /*8670*/  FMUL.FTZ R172, R172, UR29 ;  /* 0x0000001dacac7c20 */ /* 0x000fca0008410000 */
[----:B------:R-:W-:Y:S01]  /*8680*/  FSEL R174, R172, RZ, P1 ;  /* 0x000000ffacae7208 */ /* 0x000fe20000800000 */
[----:B------:R-:W-:Y:S06]  /*8690*/  BRA.U !UP2, `(.L_x_1668) ;  /* 0x000000010a407547 */ /* 0x000fec000b800000 */
[----:B-----5:R-:W-:-:S13]  /*86a0*/  LOP3.LUT P2, RZ, R209, 0xff, RZ, 0xc0, !PT ;  /* 0x000000ffd1ff7812 */ /* 0x020fda000784c0ff */
[----:B------:R-:W1:Y:S02]  /*86b0*/  @P2 LDC.64 R172, c[0x0][0x408] ;  /* 0x00010200ffac2b82 */ /* 0x000e640000000a00 */
[----:B-1----:R-:W-:-:S04]  /*86c0*/  @P2 FMUL.FTZ R173, R173, R174 ;  /* 0x000000aeadad2220 */ /* 0x002fc80000410000 */
[----:B------:R-:W-:Y:S01]  /*86d0*/  @P2 FMUL.FTZ R206, R173, R172 ;  /* 0x000000acadce2220 */ /* 0x000fe20000410000 */
[----:B------:R-:W-:Y:S01]  /*86e0*/  @P2 SHF.L.U32 R173, R166, 0x10, RZ ;  /* 0x00000010a6ad2819 */ /* 0x000fe200000006ff */
[----:B------:R-:W-:-:S04]  /*86f0*/  IMAD.MOV.U32 R172, RZ, RZ, RZ ;  /* 0x000000ffffac7224 */ /* 0x000fc800078e00ff */
        /* <DEDUP_REMOVED lines=10> */
.L_x_1668:
[----:B------:R-:W-:-:S05]  /*87a0*/  MOV R172, UR31 ;  /* 0x0000001f00ac7c02 */ /* 0x000fca0008000f00 */
[----:B------:R-:W-:-:S04]  /*87b0*/  FFMA.FTZ R172, R203, R172, UR32 ;  /* 0x00000020cbac7e23 */ /* 0x000fc800080100ac */
[----:B------:R-:W-:-:S04]  /*87c0*/  FADD.FTZ R172, R202, -R172 ;  /* 0x800000accaac7221 */ /* 0x000fc80000010000 */
[----:B------:R-:W-:-:S05]  /*87d0*/  FMUL.FTZ R172, R172, UR29 ;  /* 0x0000001dacac7c20 */ /* 0x000fca0008410000 */
[----:B-----5:R-:W-:Y:S01]  /*87e0*/  FSEL R206, R172, RZ, P1 ;  /* 0x000000ffacce7208 */ /* 0x020fe20000800000 */
[----:B------:R-:W-:Y:S06]  /*87f0*/  BRA.U !UP2, `(.L_x_1669) ;  /* 0x000000010a487547 */ /* 0x000fec000b800000 */
[----:B------:R-:W-:Y:S02]  /*8800*/  LOP3.LUT P2, RZ, R209, 0xff00, RZ, 0xc0, !PT ;  /* 0x0000ff00d1ff7812 */ /* 0x000fe4000784c0ff */
[----:B------:R-:W-:-:S11]  /*8810*/  PRMT R251, R70, 0x7632, R251 ;  /* 0x0000763246fb7816 */ /* 0x000fd600000000fb */
[----:B------:R-:W1:Y:S02]  /*8820*/  @P2 LDC.64 R172, c[0x0][0x408] ;  /* 0x00010200ffac2b82 */ /* 0x000e640000000a00 */
[----:B-1----:R-:W-:-:S04]  /*8830*/  @P2 FMUL.FTZ R173, R173, R206 ;  /* 0x000000ceadad2220 */ /* 0x002fc80000410000 */
[----:B------:R-:W-:Y:S01]  /*8840*/  @P2 FMUL.FTZ R207, R173, R172 ;  /* 0x000000acadcf2220 */ /* 0x000fe20000410000 */
[----:B------:R-:W-:Y:S01]  /*8850*/  @P2 PRMT R172, R166, 0x7632, R172 ;  /* 0x00007632a6ac2816 */ /* 0x000fe200000000ac */
[----:B------:R-:W-:-:S03]  /*8860*/  HFMA2 R173, -RZ, RZ, 0, 0 ;  /* 0x00000000ffad7431 */ /* 0x000fc600000001ff */
[----:B------:R-:W-:-:S05]  /*8870*/  @P2 SHF.L.U32 R172, R172, 0x10, RZ ;  /* 0x00000010acac2819 */ /* 0x000fca00000006ff */
[----:B------:R-:W-:Y:S01]  /*8880*/  @P2 FMUL.FTZ R173, R172, R207 ;  /* 0x000000cfacad2220 */ /* 0x000fe20000410000 */
[----:B------:R-:W-:-:S03]  /*8890*/  @P2 IMAD.U32 R207, R251, 0x10000, RZ ;  /* 0x00010000fbcf2824 */ /* 0x000fc600078e00ff */
        /* <DEDUP_REMOVED lines=8> */
.L_x_1669:
        /* <DEDUP_REMOVED lines=14> */
[----:B------:R-:W-:-:S13]  /*8a00*/  LOP3.LUT P1, RZ, R209, 0xff0000, RZ, 0xc0, !PT ;  /* 0x00ff0000d1ff7812 */ /* 0x000fda000782c0ff */
[----:B------:R-:W1:Y:S02]  /*8a10*/  @P1 LDC.64 R178, c[0x0][0x408] ;  /* 0x00010200ffb21b82 */ /* 0x000e640000000a00 */
[----:B-1----:R-:W-:-:S04]  /*8a20*/  @P1 FMUL.FTZ R179, R179, R175 ;  /* 0x000000afb3b31220 */ /* 0x002fc80000410000 */
[----:B------:R-:W-:Y:S01]  /*8a30*/  @P1 FMUL.FTZ R206, R179, R178 ;  /* 0x000000b2b3ce1220 */ /* 0x000fe20000410000 */
[----:B------:R-:W-:Y:S01]  /*8a40*/  @P1 SHF.L.U32 R179, R167, 0x10, RZ ;  /* 0x00000010a7b31819 */ /* 0x000fe200000006ff */
[----:B------:R-:W-:-:S04]  /*8a50*/  HFMA2 R178, -RZ, RZ, 0, 0 ;  /* 0x00000000ffb27431 */ /* 0x000fc800000001ff */
        /* <DEDUP_REMOVED lines=10> */
.L_x_1670:
[----:B------:R-:W-:Y:S01]  /*8b00*/  F2FP.BF16.F32.PACK_AB R175, R177, R175 ;  /* 0x000000afb1af723e */ /* 0x000fe200000010ff */
[----:B------:R-:W-:Y:S06]  /*8b10*/  BRA.U !UP2, `(.L_x_1655) ;  /* 0x000000110a947547 */ /* 0x000fec000b800000 */
[----:B------:R-:W-:Y:S01]  /*8b20*/  ISETP.GE.U32.AND P1, PT, R208, RZ, PT ;  /* 0x000000ffd000720c */ /* 0x000fe20003f26070 */
[----:B------:R-:W-:Y:S01]  /*8b30*/  IMAD.MOV.U32 R206, RZ, RZ, RZ ;  /* 0x000000ffffce7224 */ /* 0x000fe200078e00ff */
[----:B------:R-:W-:Y:S02]  /*8b40*/  PRMT R207, R71, 0x7632, R207 ;  /* 0x0000763247cf7816 */ /* 0x000fe400000000cf */
[----:B------:R-:W-:-:S13]  /*8b50*/  ISETP.GE.U32.AND.EX P1, PT, R209, 0x1000000, PT, P1 ;  /* 0x01000000d100780c */ /* 0x000fda0003f26110 */
        /* <DEDUP_REMOVED lines=16> */
.L_x_1663:
[----:B------:R-:W-:Y:S05]  /*8c60*/  BRA.U !UP2, `(.L_x_1671) ;  /* 0x000000010a807547 */ /* 0x000fea000b800000 */
[----:B-----5:R-:W-:Y:S01]  /*8c70*/  LOP3.LUT P1, RZ, R208, 0xff, RZ, 0xc0, !PT ;  /* 0x000000ffd0ff7812 */ /* 0x020fe2000782c0ff */
[----:B------:R-:W-:Y:S01]  /*8c80*/  BSSY.RECONVERGENT B0, `(.L_x_1672) ;  /* 0x000000d000007945 */ /* 0x000fe20003800200 */
[----:B------:R-:W-:-:S11]  /*8c90*/  MOV R177, RZ ;  /* 0x000000ff00b17202 */ /* 0x000fd60000000f00 */
[----:B------:R-:W-:Y:S05]  /*8ca0*/  @!P1 BRA `(.L_x_1673) ;  /* 0x0000000000289947 */ /* 0x000fea0003800000 */
[----:B------:R-:W-:Y:S02]  /*8cb0*/  MOV R177, UR31 ;  /* 0x0000001f00b17c02 */ /* 0x000fe40008000f00 */
[----:B------:R-:W-:Y:S02]  /*8cc0*/  ISETP.LT.AND P2, PT, RZ, UR30, PT ;  /* 0x0000001eff007c0c */ /* 0x000fe4000bf41270 */
[----:B-1----:R-:W-:Y:S01]  /*8cd0*/  SHF.L.U32 R178, R164, 0x10, RZ ;  /* 0x00000010a4b27819 */ /* 0x002fe200000006ff */
[----:B------:R-:W-:-:S04]  /*8ce0*/  FFMA.FTZ R177, R233, R177, UR32 ;  /* 0x00000020e9b17e23 */ /* 0x000fc800080100b1 */
[----:B------:R-:W-:-:S04]  /*8cf0*/  FADD.FTZ R177, R180, -R177 ;  /* 0x800000b1b4b17221 */ /* 0x000fc80000010000 */
[----:B------:R-:W-:-:S05]  /*8d00*/  FMUL.FTZ R177, R177, UR29 ;  /* 0x0000001db1b17c20 */ /* 0x000fca0008410000 */
[----:B------:R-:W-:-:S05]  /*8d10*/  FSEL R177, R177, RZ, P2 ;  /* 0x000000ffb1b17208 */ /* 0x000fca0001000000 */
[----:B------:R-:W-:-:S04]  /*8d20*/  FMUL.FTZ R177, R177, UR23 ;  /* 0x00000017b1b17c20 */ /* 0x000fc80008410000 */
[----:B------:R-:W-:-:S04]  /*8d30*/  FMUL.FTZ R177, R177, UR22 ;  /* 0x00000016b1b17c20 */ /* 0x000fc80008410000 */
[----:B------:R-:W-:-:S07]  /*8d40*/  FMUL.FTZ R177, R178, R177 ;  /* 0x000000b1b2b17220 */ /* 0x000fce0000410000 */
.L_x_1673:
[----:B------:R-:W-:Y:S05]  /*8d50*/  BSYNC.RECONVERGENT B0 ;  /* 0x0000000000007941 */ /* 0x000fea0003800200 */
.L_x_1672:
[----:B------:R-:W-:Y:S01]  /*8d60*/  FADD.FTZ R148, R148, R177 ;  /* 0x000000b194947221 */ /* 0x000fe20000010000 */
[----:B------:R-:W-:Y:S01]  /*8d70*/  BSSY.RECONVERGENT B0, `(.L_x_1674) ;  /* 0x000000d000007945 */ /* 0x000fe20003800200 */
[----:B------:R-:W-:-:S03]  /*8d80*/  HFMA2 R177, -RZ, RZ, 0, 0 ;  /* 0x00000000ffb17431 */ /* 0x000fc600000001ff */
[----:B------:R-:W-:Y:S05]  /*8d90*/  @!P1 BRA `(.L_x_1675) ;  /* 0x0000000000289947 */ /* 0x000fea0003800000 */
[----:B------:R-:W-:Y:S01]  /*8da0*/  MOV R177, UR31 ;  /* 0x0000001f00b17c02 */ /* 0x000fe20008000f00 */
[----:B-1----:R-:W-:Y:S01]  /*8db0*/  IMAD.U32 R178, R68, 0x10000, RZ ;  /* 0x0001000044b27824 */ /* 0x002fe200078e00ff */
        /* <DEDUP_REMOVED lines=8> */
.L_x_1675:
[----:B------:R-:W-:Y:S05]  /*8e40*/  BSYNC.RECONVERGENT B0 ;  /* 0x0000000000007941 */ /* 0x000fea0003800200 */
.L_x_1674:
[----:B------:R-:W-:-:S04]  /*8e50*/  F2FP.BF16.F32.PACK_AB R177, RZ, R177 ;  /* 0x000000b1ffb1723e */ /* 0x000fc800000010ff */
[----:B-1----:R-:W-:-:S07]  /*8e60*/  PRMT R168, R177, 0x7610, R168 ;  /* 0x00007610b1a87816 */ /* 0x002fce00000000a8 */
.L_x_1671:
[----:B------:R-:W-:Y:S05]  /*8e70*/  BRA.U !UP2, `(.L_x_1676) ;  /* 0x000000010a887547 */ /* 0x000fea000b800000 */
[----:B-----5:R-:W-:Y:S01]  /*8e80*/  LOP3.LUT P1, RZ, R208, 0xff00, RZ, 0xc0, !PT ;  /* 0x0000ff00d0ff7812 */ /* 0x020fe2000782c0ff */
[----:B------:R-:W-:Y:S01]  /*8e90*/  BSSY.RECONVERGENT B0, `(.L_x_1677) ;  /* 0x000000e000007945 */ /* 0x000fe20003800200 */
[----:B------:R-:W-:-:S11]  /*8ea0*/  MOV R177, RZ ;  /* 0x000000ff00b17202 */ /* 0x000fd60000000f00 */
[----:B------:R-:W-:Y:S05]  /*8eb0*/  @!P1 BRA `(.L_x_1678) ;  /* 0x00000000002c9947 */ /* 0x000fea0003800000 */
[----:B------:R-:W-:Y:S02]  /*8ec0*/  MOV R177, UR31 ;  /* 0x0000001f00b17c02 */ /* 0x000fe40008000f00 */
[----:B------:R-:W-:Y:S02]  /*8ed0*/  ISETP.LT.AND P2, PT, RZ, UR30, PT ;  /* 0x0000001eff007c0c */ /* 0x000fe4000bf41270 */
[----:B-1----:R-:W-:Y:S01]  /*8ee0*/  PRMT R178, R164, 0x7632, R178 ;  /* 0x00007632a4b27816 */ /* 0x002fe200000000b2 */
        /* <DEDUP_REMOVED lines=8> */
.L_x_1678:
[----:B------:R-:W-:Y:S05]  /*8f70*/  BSYNC.RECONVERGENT B0 ;  /* 0x0000000000007941 */ /* 0x000fea0003800200 */
.L_x_1677:
[----:B------:R-:W-:Y:S01]  /*8f80*/  FADD.FTZ R149, R149, R177 ;  /* 0x000000b195957221 */ /* 0x000fe20000010000 */
[----:B------:R-:W-:Y:S01]  /*8f90*/  BSSY.RECONVERGENT B0, `(.L_x_1679) ;  /* 0x000000e000007945 */ /* 0x000fe20003800200 */
[----:B------:R-:W-:-:S03]  /*8fa0*/  HFMA2 R177, -RZ, RZ, 0, 0 ;  /* 0x00000000ffb17431 */ /* 0x000fc600000001ff */
        /* <DEDUP_REMOVED lines=12> */
.L_x_1680:
[----:B------:R-:W-:Y:S05]  /*9070*/  BSYNC.RECONVERGENT B0 ;  /* 0x0000000000007941 */ /* 0x000fea0003800200 */
.L_x_1679:
[----:B------:R-:W-:-:S04]  /*9080*/  F2FP.BF16.F32.PACK_AB R177, RZ, R177 ;  /* 0x000000b1ffb1723e */ /* 0x000fc800000010ff */
[----:B-1----:R-:W-:-:S07]  /*9090*/  PRMT R168, R168, 0x5410, R177 ;  /* 0x00005410a8a87816 */ /* 0x002fce00000000b1 */
.L_x_1676:
[----:B------:R-:W-:Y:S05]  /*90a0*/  BRA.U !UP2, `(.L_x_1681) ;  /* 0x000000010a807547 */ /* 0x000fea000b800000 */
[----:B-----5:R-:W-:Y:S01]  /*90b0*/  LOP3.LUT P1, RZ, R208, 0xff0000, RZ, 0xc0, !PT ;  /* 0x00ff0000d0ff7812 */ /* 0x020fe2000782c0ff */
[----:B------:R-:W-:Y:S01]  /*90c0*/  BSSY.RECONVERGENT B0, `(.L_x_1682) ;  /* 0x000000d000007945 */ /* 0x000fe20003800200 */
[----:B------:R-:W-:-:S11]  /*90d0*/  MOV R177, RZ ;  /* 0x000000ff00b17202 */ /* 0x000fd60000000f00 */
[----:B------:R-:W-:Y:S05]  /*90e0*/  @!P1 BRA `(.L_x_1683) ;  /* 0x0000000000289947 */ /* 0x000fea0003800000 */
[----:B------:R-:W-:Y:S01]  /*90f0*/  IMAD.U32 R177, RZ, RZ, UR31 ;  /* 0x0000001fffb17e24 */ /* 0x000fe2000f8e00ff */
        /* <DEDUP_REMOVED lines=9> */
.L_x_1683:
[----:B------:R-:W-:Y:S05]  /*9190*/  BSYNC.RECONVERGENT B0 ;  /* 0x0000000000007941 */ /* 0x000fea0003800200 */
.L_x_1682:
[----:B------:R-:W-:Y:S01]  /*91a0*/  FADD.FTZ R150, R150, R177 ;  /* 0x000000b196967221 */ /* 0x000fe20000010000 */
[----:B------:R-:W-:Y:S01]  /*91b0*/  BSSY.RECONVERGENT B0, `(.L_x_1684) ;  /* 0x000000d000007945 */ /* 0x000fe20003800200 */
[----:B------:R-:W-:-:S03]  /*91c0*/  HFMA2 R177, -RZ, RZ, 0, 0 ;  /* 0x00000000ffb17431 */ /* 0x000fc600000001ff */
        /* <DEDUP_REMOVED lines=11> */
.L_x_1685:
[----:B------:R-:W-:Y:S05]  /*9280*/  BSYNC.RECONVERGENT B0 ;  /* 0x0000000000007941 */ /* 0x000fea0003800200 */
.L_x_1684:
[----:B------:R-:W-:-:S04]  /*9290*/  F2FP.BF16.F32.PACK_AB R177, RZ, R177 ;  /* 0x000000b1ffb1723e */ /* 0x000fc800000010ff */
[----:B-1----:R-:W-:-:S07]  /*92a0*/  PRMT R169, R177, 0x7610, R169 ;  /* 0x00007610b1a97816 */ /* 0x002fce00000000a9 */
.L_x_1681:
        /* <DEDUP_REMOVED lines=16> */
.L_x_1688:
[----:B------:R-:W-:Y:S05]  /*93b0*/  BSYNC.RECONVERGENT B0 ;  /* 0x0000000000007941 */ /* 0x000fea0003800200 */
.L_x_1687:
[----:B------:R-:W-:Y:S01]  /*93c0*/  BSSY.RECONVERGENT B0, `(.L_x_1689) ;  /* 0x000000f000007945 */ /* 0x000fe20003800200 */
[----:B------:R-:W-:Y:S01]  /*93d0*/  FADD.FTZ R151, R151, R177 ;  /* 0x000000b197977221 */ /* 0x000fe20000010000 */
[----:B------:R-:W-:Y:S02]  /*93e0*/  IMAD.MOV.U32 R177, RZ, RZ, RZ ;  /* 0x000000ffffb17224 */ /* 0x000fe400078e00ff */
        /* <DEDUP_REMOVED lines=12> */
.L_x_1690:
[----:B------:R-:W-:Y:S05]  /*94b0*/  BSYNC.RECONVERGENT B0 ;  /* 0x0000000000007941 */ /* 0x000fea0003800200 */
.L_x_1689:
[----:B------:R-:W-:-:S04]  /*94c0*/  F2FP.BF16.F32.PACK_AB R177, RZ, R177 ;  /* 0x000000b1ffb1723e */ /* 0x000fc800000010ff */
[----:B-1----:R-:W-:-:S07]  /*94d0*/  PRMT R169, R169, 0x5410, R177 ;  /* 0x00005410a9a97816 */ /* 0x002fce00000000b1 */
.L_x_1686:
[----:B------:R-:W-:Y:S05]  /*94e0*/  BRA.U !UP2, `(.L_x_1691) ;  /* 0x000000010a807547 */ /* 0x000fea000b800000 */
[----:B-----5:R-:W-:Y:S01]  /*94f0*/  LOP3.LUT P1, RZ, R209, 0xff, RZ, 0xc0, !PT ;  /* 0x000000ffd1ff7812 */ /* 0x020fe2000782c0ff */
[----:B------:R-:W-:Y:S01]  /*9500*/  BSSY.RECONVERGENT B0, `(.L_x_1692) ;  /* 0x000000d000007945 */ /* 0x000fe20003800200 */
[----:B------:R-:W-:-:S11]  /*9510*/  HFMA2 R177, -RZ, RZ, 0, 0 ;  /* 0x00000000ffb17431 */ /* 0x000fd600000001ff */
        /* <DEDUP_REMOVED lines=11> */
.L_x_1693:
[----:B------:R-:W-:Y:S05]  /*95d0*/  BSYNC.RECONVERGENT B0 ;  /* 0x0000000000007941 */ /* 0x000fea0003800200 */
.L_x_1692:
[----:B------:R-:W-:Y:S01]  /*95e0*/  BSSY.RECONVERGENT B0, `(.L_x_1694) ;  /* 0x000000e000007945 */ /* 0x000fe20003800200 */
[----:B------:R-:W-:Y:S01]  /*95f0*/  FADD.FTZ R144, R144, R177 ;  /* 0x000000b190907221 */ /* 0x000fe20000010000 */
[----:B------:R-:W-:Y:S02]  /*9600*/  MOV R177, RZ ;  /* 0x000000ff00b17202 */ /* 0x000fe40000000f00 */
        /* <DEDUP_REMOVED lines=11> */
.L_x_1695:
[----:B------:R-:W-:Y:S05]  /*96c0*/  BSYNC.RECONVERGENT B0 ;  /* 0x0000000000007941 */ /* 0x000fea0003800200 */
.L_x_1694:
[----:B------:R-:W-:-:S04]  /*96d0*/  F2FP.BF16.F32.PACK_AB R177, RZ, R177 ;  /* 0x000000b1ffb1723e */ /* 0x000fc800000010ff */
[----:B-1----:R-:W-:-:S07]  /*96e0*/  PRMT R170, R177, 0x7610, R170 ;  /* 0x00007610b1aa7816 */ /* 0x002fce00000000aa */
.L_x_1691:
[----:B------:R-:W-:Y:S05]  /*96f0*/  BRA.U !UP2, `(.L_x_1696) ;  /* 0x000000010a887547 */ /* 0x000fea000b800000 */
[----:B-----5:R-:W-:Y:S01]  /*9700*/  LOP3.LUT P1, RZ, R209, 0xff00, RZ, 0xc0, !PT ;  /* 0x0000ff00d1ff7812 */ /* 0x020fe2000782c0ff */
[----:B------:R-:W-:Y:S01]  /*9710*/  BSSY.RECONVERGENT B0, `(.L_x_1697) ;  /* 0x000000e000007945 */ /* 0x000fe20003800200 */
[----:B------:R-:W-:-:S11]  /*9720*/  HFMA2 R177, -RZ, RZ, 0, 0 ;  /* 0x00000000ffb17431 */ /* 0x000fd600000001ff */
        /* <DEDUP_REMOVED lines=12> */
.L_x_1698:
[----:B------:R-:W-:Y:S05]  /*97f0*/  BSYNC.RECONVERGENT B0 ;  /* 0x0000000000007941 */ /* 0x000fea0003800200 */
.L_x_1697:
[----:B------:R-:W-:Y:S01]  /*9800*/  BSSY.RECONVERGENT B0, `(.L_x_1699) ;  /* 0x000000f000007945 */ /* 0x000fe20003800200 */
[----:B------:R-:W-:Y:S01]  /*9810*/  FADD.FTZ R145, R145, R177 ;  /* 0x000000b191917221 */ /* 0x000fe20000010000 */
[----:B------:R-:W-:Y:S02]  /*9820*/  MOV R177, RZ ;  /* 0x000000ff00b17202 */ /* 0x000fe40000000f00 */
        /* <DEDUP_REMOVED lines=12> */
.L_x_1700:
[----:B------:R-:W-:Y:S05]  /*98f0*/  BSYNC.RECONVERGENT B0 ;  /* 0x0000000000007941 */ /* 0x000fea0003800200 */
.L_x_1699:
[----:B------:R-:W-:-:S04]  /*9900*/  F2FP.BF16.F32.PACK_AB R177, RZ, R177 ;  /* 0x000000b1ffb1723e */ /* 0x000fc800000010ff */
[----:B-1----:R-:W-:-:S07]  /*9910*/  PRMT R170, R170, 0x5410, R177 ;  /* 0x00005410aaaa7816 */ /* 0x002fce00000000b1 */
.L_x_1696:
[----:B------:R-:W-:Y:S05]  /*9920*/  BRA.U !UP2, `(.L_x_1701) ;  /* 0x000000010a807547 */ /* 0x000fea000b800000 */
[----:B-----5:R-:W-:Y:S01]  /*9930*/  LOP3.LUT P1, RZ, R209, 0xff0000, RZ, 0xc0, !PT ;  /* 0x00ff0000d1ff7812 */ /* 0x020fe2000782c0ff */
[----:B------:R-:W-:Y:S01]  /*9940*/  BSSY.RECONVERGENT B0, `(.L_x_1702) ;  /* 0x000000d000007945 */ /* 0x000fe20003800200 */
[----:B------:R-:W-:-:S11]  /*9950*/  HFMA2 R177, -RZ, RZ, 0, 0 ;  /* 0x00000000ffb17431 */ /* 0x000fd600000001ff */
        /* <DEDUP_REMOVED lines=11> */
.L_x_1703:
[----:B------:R-:W-:Y:S05]  /*9a10*/  BSYNC.RECONVERGENT B0 ;  /* 0x0000000000007941 */ /* 0x000fea0003800200 */
.L_x_1702:
[----:B------:R-:W-:Y:S01]  /*9a20*/  BSSY.RECONVERGENT B0, `(.L_x_1704) ;  /* 0x000000e000007945 */ /* 0x000fe20003800200 */
[----:B------:R-:W-:Y:S01]  /*9a30*/  FADD.FTZ R146, R146, R177 ;  /* 0x000000b192927221 */ /* 0x000fe20000010000 */
[----:B------:R-:W-:Y:S02]  /*9a40*/  MOV R177, RZ ;  /* 0x000000ff00b17202 */ /* 0x000fe40000000f00 */
        /* <DEDUP_REMOVED lines=11> */
.L_x_1705:
[----:B------:R-:W-:Y:S05]  /*9b00*/  BSYNC.RECONVERGENT B0 ;  /* 0x0000000000007941 */ /* 0x000fea0003800200 */
.L_x_1704:
[----:B------:R-:W-:-:S04]  /*9b10*/  F2FP.BF16.F32.PACK_AB R177, RZ, R177 ;  /* 0x000000b1ffb1723e */ /* 0x000fc800000010ff */
[----:B-1----:R-:W-:-:S07]  /*9b20*/  PRMT R171, R177, 0x7610, R171 ;  /* 0x00007610b1ab7816 */ /* 0x002fce00000000ab */
.L_x_1701:
[----:B------:R-:W-:Y:S05]  /*9b30*/  BRA.U !UP2, `(.L_x_1655) ;  /* 0x000000010a8c7547 */ /* 0x000fea000b800000 */
[----:B-----5:R-:W-:Y:S01]  /*9b40*/  ISETP.GE.U32.AND P1, PT, R208, RZ, PT ;  /* 0x000000ffd000720c */ /* 0x020fe20003f26070 */
[----:B------:R-:W-:Y:S01]  /*9b50*/  BSSY.RECONVERGENT B0, `(.L_x_1706) ;  /* 0x000000f000007945 */ /* 0x000fe20003800200 */
[----:B------:R-:W-:Y:S02]  /*9b60*/  HFMA2 R177, -RZ, RZ, 0, 0 ;  /* 0x00000000ffb17431 */ /* 0x000fe400000001ff */
[----:B------:R-:W-:-:S13]  /*9b70*/  ISETP.GE.U32.AND.EX P1, PT, R209, 0x1000000, PT, P1 ;  /* 0x01000000d100780c */ /* 0x000fda0003f26110 */
        /* <DEDUP_REMOVED lines=12> */
.L_x_1707:
[----:B------:R-:W-:Y:S05]  /*9c40*/  BSYNC.RECONVERGENT B0 ;  /* 0x0000000000007941 */ /* 0x000fea0003800200 */
.L_x_1706:
        /* <DEDUP_REMOVED lines=15> */
.L_x_1709:
[----:B------:R-:W-:Y:S05]  /*9d40*/  BSYNC.RECONVERGENT B0 ;  /* 0x0000000000007941 */ /* 0x000fea0003800200 */
.L_x_1708:
[----:B------:R-:W-:-:S04]  /*9d50*/  F2FP.BF16.F32.PACK_AB R177, RZ, R177 ;  /* 0x000000b1ffb1723e */ /* 0x000fc800000010ff */
[----:B-1----:R-:W-:-:S07]  /*9d60*/  PRMT R171, R171, 0x5410, R177 ;  /* 0x00005410abab7816 */ /* 0x002fce00000000b1 */
.L_x_1655:
[----:B-1----:R-:W1:Y:S01]  /*9d70*/  @P0 LDC.64 R178, c[0x0][0x478] ;  /* 0x00011e00ffb20b82 */ /* 0x002e620000000a00 */
[----:B------:R-:W-:Y:S01]  /*9d80*/  PLOP3.LUT P1, PT, PT, PT, UP2, 0x80, 0x8 ;  /* 0x000000000008781c */ /* 0x000fe20003f2f028 */
[----:B------:R-:W2:Y:S01]  /*9d90*/  @UP2 LDCU.64 UR10, c[0x0][0x468] ;  /* 0x00008d00ff0a27ac */ /* 0x000ea20008000a00 */
[----:B------:R-:W-:-:S05]  /*9da0*/  @P0 IADD3 R177, PT, PT, R252, 0x80, RZ ;  /* 0x00000080fcb10810 */ /* 0x000fca0007ffe0ff */
[----:B-1----:R-:W-:-:S05]  /*9db0*/  @P0 IMAD.WIDE.U32 R178, R177, 0x10, R178 ;  /* 0x00000010b1b20825 */ /* 0x002fca00078e00b2 */
[----:B------:R1:W-:Y:S02]  /*9dc0*/  @P0 STG.E.128 desc[UR20][R178.64], R172 ;  /* 0x000000acb2000986 */ /* 0x0003e4000c101d14 */
[----:B-1----:R-:W-:Y:S02]  /*9dd0*/  MOV R179, 0x10 ;  /* 0x0000001000b37802 */ /* 0x002fe40000000f00 */
[----:B------:R-:W-:-:S05]  /*9de0*/  @P1 IADD3 R178, PT, PT, R176, 0x80, RZ ;  /* 0x00000080b0b21810 */ /* 0x000fca0007ffe0ff */
[----:B--2---:R-:W-:-:S05]  /*9df0*/  @P1 IMAD.WIDE.U32 R178, R178, R179, UR10 ;  /* 0x0000000ab2b21e25 */ /* 0x004fca000f8e00b3 */
[----:B------:R1:W-:Y:S01]  /*9e00*/  @P1 STG.E.128 desc[UR20][R178.64], R168 ;  /* 0x000000a8b2001986 */ /* 0x0003e2000c101d14 */
[----:B------:R-:W-:Y:S05]  /*9e10*/  BRA.U !UP2, `(.L_x_1710) ;  /* 0x000000010a107547 */ /* 0x000fea000b800000 */
[----:B-----5:R-:W2:Y:S01]  /*9e20*/  LDC.64 R166, c[0x0][0x390] ;  /* 0x0000e400ffa67b82 */ /* 0x020ea20000000a00 */
[----:B------:R-:W-:-:S05]  /*9e30*/  IADD3 R164, PT, PT, R176, 0x100, RZ ;  /* 0x00000100b0a47810 */ /* 0x000fca0007ffe0ff */
[----:B--2---:R-:W-:-:S06]  /*9e40*/  IMAD.WIDE.U32 R164, R164, 0x10, R166 ;  /* 0x00000010a4a47825 */ /* 0x004fcc00078e00a6 */
[----:B------:R-:W5:Y:S02]  /*9e50*/  LDG.E.128 R164, desc[UR20][R164.64] ;  /* 0x00000014a4a47981 */ /* 0x000f64000c1e1d00 */
.L_x_1710:
[----:B------:R-:W-:Y:S05]  /*9e60*/  BRA.U !UP0, `(.L_x_1711) ;  /* 0x00000015080c7547 */ /* 0x000fea000b800000 */
[----:B------:R-:W-:Y:S05]  /*9e70*/  @!P0 BRA `(.L_x_1712) ;  /* 0x00000008008c8947 */ /* 0x000fea0003800000 */
[----:B------:R-:W-:Y:S01]  /*9e80*/  ISETP.LT.AND P1, PT, RZ, UR30, PT ;  /* 0x0000001eff007c0c */ /* 0x000fe2000bf21270 */
[----:B------:R-:W-:Y:S01]  /*9e90*/  IMAD.U32 R173, RZ, RZ, UR31 ;  /* 0x0000001fffad7e24 */ /* 0x000fe2000f8e00ff */
[----:B------:R-:W-:Y:S02]  /*9ea0*/  MOV R174, UR31 ;  /* 0x0000001f00ae7c02 */ /* 0x000fe40008000f00 */
[C---:B-----5:R-:W-:Y:S02]  /*9eb0*/  PRMT R172, R28.reuse, 0x7632, R172 ;  /* 0x000076321cac7816 */ /* 0x060fe400000000ac */
[----:B------:R-:W-:Y:S02]  /*9ec0*/  SHF.L.U32 R177, R28, 0x10, RZ ;  /* 0x000000101cb17819 */ /* 0x000fe400000006ff */
        /* <DEDUP_REMOVED lines=19> */
[----:B-1----:R-:W-:-:S07]  /*a000*/  PRMT R168, R174, 0x7610, R168 ;  /* 0x00007610aea87816 */ /* 0x002fce00000000a8 */
.L_x_1713:
[----:B------:R-:W-:Y:S05]  /*a010*/  BRA.U !UP2, `(.L_x_1714) ;  /* 0x000000010a387547 */ /* 0x000fea000b800000 */
[----:B------:R-:W-:Y:S01]  /*a020*/  LOP3.LUT P2, RZ, R210, 0xff00, RZ, 0xc0, !PT ;  /* 0x0000ff00d2ff7812 */ /* 0x000fe2000784c0ff */
[----:B------:R-:W-:Y:S01]  /*a030*/  FMUL.FTZ R173, R172, UR23 ;  /* 0x00000017acad7c20 */ /* 0x000fe20008410000 */
[----:B------:R-:W-:Y:S01]  /*a040*/  IMAD.MOV.U32 R175, RZ, RZ, RZ ;  /* 0x000000ffffaf7224 */ /* 0x000fe200078e00ff */
[----:B-1----:R-:W-:Y:S02]  /*a050*/  PRMT R178, R72, 0x7632, R178 ;  /* 0x0000763248b27816 */ /* 0x002fe400000000b2 */
[----:B------:R-:W-:-:S08]  /*a060*/  FMUL.FTZ R173, R173, UR22 ;  /* 0x00000016adad7c20 */ /* 0x000fd00008410000 */
        /* <DEDUP_REMOVED lines=8> */
[----:B------:R-:W-:-:S07]  /*a0f0*/  PRMT R168, R168, 0x5410, R174 ;  /* 0x00005410a8a87816 */ /* 0x000fce00000000ae */
.L_x_1714:
        /* <DEDUP_REMOVED lines=10> */
[----:B-1----:R-:W-:-:S05]  /*a1a0*/  @P2 SHF.L.U32 R178, R165, 0x10, RZ ;  /* 0x00000010a5b22819 */ /* 0x002fca00000006ff */
[----:B------:R-:W-:Y:S01]  /*a1b0*/  @P2 FMUL.FTZ R175, R178, R174 ;  /* 0x000000aeb2af2220 */ /* 0x000fe20000410000 */
[----:B------:R-:W-:-:S03]  /*a1c0*/  @P2 IMAD.U32 R178, R73, 0x10000, RZ ;  /* 0x0001000049b22824 */ /* 0x000fc600078e00ff */
[----:B------:R-:W-:Y:S01]  /*a1d0*/  FADD.FTZ R142, R142, R175 ;  /* 0x000000af8e8e7221 */ /* 0x000fe20000010000 */
[----:B------:R-:W-:Y:S01]  /*a1e0*/  MOV R175, RZ ;  /* 0x000000ff00af7202 */ /* 0x000fe20000000f00 */
[----:B------:R-:W-:-:S05]  /*a1f0*/  @P2 FMUL.FTZ R175, R174, R178 ;  /* 0x000000b2aeaf2220 */ /* 0x000fca0000410000 */
[----:B------:R-:W-:-:S04]  /*a200*/  F2FP.BF16.F32.PACK_AB R175, RZ, R175 ;  /* 0x000000afffaf723e */ /* 0x000fc800000010ff */
[----:B------:R-:W-:-:S07]  /*a210*/  PRMT R169, R175, 0x7610, R169 ;  /* 0x00007610afa97816 */ /* 0x000fce00000000a9 */
.L_x_1715:
        /* <DEDUP_REMOVED lines=9> */
[----:B------:R-:W-:Y:S01]  /*a2b0*/  HFMA2 R179, -RZ, RZ, 0, 0 ;  /* 0x00000000ffb37431 */ /* 0x000fe200000001ff */
[----:B------:R-:W-:Y:S02]  /*a2c0*/  PRMT R206, R73, 0x7632, R206 ;  /* 0x0000763249ce7816 */ /* 0x000fe400000000ce */
        /* <DEDUP_REMOVED lines=10> */
.L_x_1716:
        /* <DEDUP_REMOVED lines=18> */
.L_x_1717:
        /* <DEDUP_REMOVED lines=9> */
[----:B------:R-:W-:Y:S01]  /*a520*/  IMAD.MOV.U32 R207, RZ, RZ, RZ ;  /* 0x000000ffffcf7224 */ /* 0x000fe200078e00ff */
[----:B------:R-:W-:Y:S02]  /*a530*/  PRMT R208, R74, 0x7632, R208 ;  /* 0x000076324ad07816 */ /* 0x000fe400000000d0 */
        /* <DEDUP_REMOVED lines=10> */
.L_x_1718:
        /* <DEDUP_REMOVED lines=27> */
.L_x_1719:
        /* <DEDUP_REMOVED lines=16> */
[----:B------:R-:W-:Y:S01]  /*a890*/  PRMT R171, R171, 0x5410, R178 ;  /* 0x00005410abab7816 */ /* 0x000fe200000000b2 */
[----:B------:R-:W-:Y:S06]  /*a8a0*/  BRA `(.L_x_1720) ;  /* 0x0000002400c07947 */ /* 0x000fec0003800000 */
.L_x_1712:
[----:B------:R-:W-:Y:S01]  /*a8b0*/  ISETP.LT.AND P2, PT, RZ, UR30, PT ;  /* 0x0000001eff007c0c */ /* 0x000fe2000bf41270 */
[----:B------:R-:W-:-:S12]  /*a8c0*/  BRA.U !UP2, `(.L_x_1721) ;  /* 0x000000010a447547 */ /* 0x000fd8000b800000 */
[----:B------:R-:W-:Y:S01]  /*a8d0*/  MOV R177, UR31 ;  /* 0x0000001f00b17c02 */ /* 0x000fe20008000f00 */
[----:B-1---5:R-:W-:Y:S01]  /*a8e0*/  IMAD.U32 R178, R28, 0x10000, RZ ;  /* 0x000100001cb27824 */ /* 0x022fe200078e00ff */
        /* <DEDUP_REMOVED lines=15> */
.L_x_1721:
[----:B------:R-:W-:Y:S05]  /*a9e0*/  BRA.U !UP2, `(.L_x_1722) ;  /* 0x000000010a507547 */ /* 0x000fea000b800000 */
[----:B------:R-:W-:Y:S01]  /*a9f0*/  MOV R177, UR31 ;  /* 0x0000001f00b17c02 */ /* 0x000fe20008000f00 */
[----:B-1----:R-:W-:Y:S01]  /*aa00*/  IMAD.MOV.U32 R179, RZ, RZ, RZ ;  /* 0x000000ffffb37224 */ /* 0x002fe200078e00ff */
[----:B-----5:R-:W-:Y:S02]  /*aa10*/  PRMT R178, R28, 0x7632, R178 ;  /* 0x000076321cb27816 */ /* 0x020fe400000000b2 */
[----:B------:R-:W-:Y:S01]  /*aa20*/  LOP3.LUT P1, RZ, R210, 0xff00, RZ, 0xc0, !PT ;  /* 0x0000ff00d2ff7812 */ /* 0x000fe2000782c0ff */
[----:B------:R-:W-:Y:S01]  /*aa30*/  @P2 FFMA.FTZ R177, R199, R177, UR32 ;  /* 0x00000020c7b12e23 */ /* 0x000fe200080100b1 */
[----:B------:R-:W-:Y:S02]  /*aa40*/  SHF.L.U32 R178, R178, 0x10, RZ ;  /* 0x00000010b2b27819 */ /* 0x000fe400000006ff */
[----:B------:R-:W-:Y:S01]  /*aa50*/  PRMT R206, R72, 0x7632, R206 ;  /* 0x0000763248ce7816 */ /* 0x000fe200000000ce */
        /* <DEDUP_REMOVED lines=13> */
.L_x_1722:
[----:B------:R-:W-:Y:S05]  /*ab30*/  BRA.U !UP2, `(.L_x_1723) ;  /* 0x000000010a447547 */ /* 0x000fea000b800000 */
[----:B------:R-:W-:Y:S02]  /*ab40*/  MOV R177, UR31 ;  /* 0x0000001f00b17c02 */ /* 0x000fe40008000f00 */
[----:B-----5:R-:W-:Y:S02]  /*ab50*/  LOP3.LUT P1, RZ, R210, 0xff0000, RZ, 0xc0, !PT ;  /* 0x00ff0000d2ff7812 */ /* 0x020fe4000782c0ff */
[----:B-1----:R-:W-:Y:S01]  /*ab60*/  SHF.L.U32 R178, R29, 0x10, RZ ;  /* 0x000000101db27819 */ /* 0x002fe200000006ff */
        /* <DEDUP_REMOVED lines=14> */
.L_x_1723:
[----:B------:R-:W-:Y:S05]  /*ac50*/  BRA.U !UP2, `(.L_x_1724) ;  /* 0x000000010a507547 */ /* 0x000fea000b800000 */
[----:B------:R-:W-:Y:S01]  /*ac60*/  MOV R177, UR31 ;  /* 0x0000001f00b17c02 */ /* 0x000fe20008000f00 */
[----:B-1----:R-:W-:Y:S01]  /*ac70*/  HFMA2 R179, -RZ, RZ, 0, 0 ;  /* 0x00000000ffb37431 */ /* 0x002fe200000001ff */
        /* <DEDUP_REMOVED lines=18> */
.L_x_1724:
[----:B------:R-:W-:Y:S05]  /*ada0*/  BRA.U !UP2, `(.L_x_1725) ;  /* 0x000000010a447547 */ /* 0x000fea000b800000 */
        /* <DEDUP_REMOVED lines=17> */
.L_x_1725:
        /* <DEDUP_REMOVED lines=21> */
.L_x_1726:
        /* <DEDUP_REMOVED lines=18> */
.L_x_1727:
[----:B------:R-:W-:Y:S05]  /*b130*/  BRA.U !UP2, `(.L_x_1720) ;  /* 0x0000001d0a9c7547 */ /* 0x000fea000b800000 */
[----:B------:R-:W-:Y:S02]  /*b140*/  MOV R177, UR31 ;  /* 0x0000001f00b17c02 */ /* 0x000fe40008000f00 */
[----:B-----5:R-:W-:Y:S02]  /*b150*/  ISETP.GE.U32.AND P1, PT, R210, RZ, PT ;  /* 0x000000ffd200720c */ /* 0x020fe40003f26070 */
[----:B-1----:R-:W-:Y:S01]  /*b160*/  PRMT R178, R31, 0x7632, R178 ;  /* 0x000076321fb27816 */ /* 0x002fe200000000b2 */
[----:B------:R-:W-:Y:S01]  /*b170*/  @P2 FFMA.FTZ R177, R17, R177, UR32 ;  /* 0x0000002011b12e23 */ /* 0x000fe200080100b1 */
[----:B------:R-:W-:Y:S02]  /*b180*/  ISETP.GE.U32.AND.EX P1, PT, R211, 0x1000000, PT, P1 ;  /* 0x01000000d300780c */ /* 0x000fe40003f26110 */
[----:B------:R-:W-:Y:S01]  /*b190*/  SHF.L.U32 R178, R178, 0x10, RZ ;  /* 0x00000010b2b27819 */ /* 0x000fe200000006ff */
[----:B------:R-:W-:Y:S01]  /*b1a0*/  @P2 FADD.FTZ R177, R16, -R177 ;  /* 0x800000b110b12221 */ /* 0x000fe20000010000 */
[----:B------:R-:W-:-:S02]  /*b1b0*/  MOV R179, RZ ;  /* 0x000000ff00b37202 */ /* 0x000fc40000000f00 */
[----:B------:R-:W-:Y:S01]  /*b1c0*/  PRMT R206, R75, 0x7632, R206 ;  /* 0x000076324bce7816 */ /* 0x000fe200000000ce */
[----:B------:R-:W-:-:S04]  /*b1d0*/  @P2 FFMA.FTZ R178, R177, UR29, R178 ;  /* 0x0000001db1b22c23 */ /* 0x000fc800080100b2 */
[----:B------:R-:W-:Y:S02]  /*b1e0*/  FMUL.FTZ R177, R178, UR23 ;  /* 0x00000017b2b17c20 */ /* 0x000fe40008410000 */
[----:B------:R-:W-:Y:S02]  /*b1f0*/  @P1 PRMT R178, R167, 0x7632, R178 ;  /* 0x00007632a7b21816 */ /* 0x000fe400000000b2 */
[----:B------:R-:W-:Y:S02]  /*b200*/  FMUL.FTZ R177, R177, UR22 ;  /* 0x00000016b1b17c20 */ /* 0x000fe40008410000 */
        /* <DEDUP_REMOVED lines=9> */
.L_x_1711:
        /* <DEDUP_REMOVED lines=13> */
[----:B------:R-:W-:-:S03]  /*b370*/  IMAD.MOV.U32 R173, RZ, RZ, RZ ;  /* 0x000000ffffad7224 */ /* 0x000fc600078e00ff */
        /* <DEDUP_REMOVED lines=10> */
.L_x_1729:
[----:B------:R-:W-:-:S05]  /*b420*/  MOV R172, UR31 ;  /* 0x0000001f00ac7c02 */ /* 0x000fca0008000f00 */
        /* <DEDUP_REMOVED lines=16> */
[----:B------:R-:W-:Y:S02]  /*b530*/  @P2 IMAD.U32 R174, R175, 0x10000, RZ ;  /* 0x00010000afae2824 */ /* 0x000fe400078e00ff */
[----:B-1----:R-:W-:-:S04]  /*b540*/  @P2 FMUL.FTZ R173, R173, R178 ;  /* 0x000000b2adad2220 */ /* 0x002fc80000410000 */
[----:B------:R-:W-:Y:S01]  /*b550*/  @P2 FMUL.FTZ R172, R173, R172 ;  /* 0x000000acadac2220 */ /* 0x000fe20000410000 */
[----:B------:R-:W-:-:S03]  /*b560*/  MOV R173, RZ ;  /* 0x000000ff00ad7202 */ /* 0x000fc60000000f00 */
[----:B------:R-:W-:-:S05]  /*b570*/  @P2 FMUL.FTZ R173, R174, R172 ;  /* 0x000000acaead2220 */ /* 0x000fca0000410000 */
[----:B------:R-:W-:-:S04]  /*b580*/  F2FP.BF16.F32.PACK_AB R173, RZ, R173 ;  /* 0x000000adffad723e */ /* 0x000fc800000010ff */
[----:B------:R-:W-:-:S07]  /*b590*/  PRMT R168, R168, 0x5410, R173 ;  /* 0x00005410a8a87816 */ /* 0x000fce00000000ad */
.L_x_1730:
        /* <DEDUP_REMOVED lines=22> */
.L_x_1731:
[----:B------:R-:W-:-:S05]  /*b700*/  MOV R172, UR31 ;  /* 0x0000001f00ac7c02 */ /* 0x000fca0008000f00 */
[----:B------:R-:W-:-:S04]  /*b710*/  FFMA.FTZ R172, R197, R172, UR32 ;  /* 0x00000020c5ac7e23 */ /* 0x000fc800080100ac */
[----:B------:R-:W-:-:S04]  /*b720*/  FADD.FTZ R172, R196, -R172 ;  /* 0x800000acc4ac7221 */ /* 0x000fc80000010000 */
[----:B------:R-:W-:-:S05]  /*b730*/  FMUL.FTZ R172, R172, UR29 ;  /* 0x0000001dacac7c20 */ /* 0x000fca0008410000 */
[----:B------:R-:W-:Y:S01]  /*b740*/  FSEL R175, R172, RZ, P1 ;  /* 0x000000ffacaf7208 */ /* 0x000fe20000800000 */
[----:B------:R-:W-:Y:S06]  /*b750*/  BRA.U !UP2, `(.L_x_1732) ;  /* 0x000000010a487547 */ /* 0x000fec000b800000 */
[----:B-----5:R-:W-:Y:S01]  /*b760*/  LOP3.LUT P2, RZ, R210, 0xff000000, RZ, 0xc0, !PT ;  /* 0xff000000d2ff7812 */ /* 0x020fe2000784c0ff */
[----:B------:R-:W-:Y:S01]  /*b770*/  IMAD.MOV.U32 R174, RZ, RZ, RZ ;  /* 0x000000ffffae7224 */ /* 0x000fe200078e00ff */
        /* <DEDUP_REMOVED lines=12> */
[----:B------:R-:W-:-:S03]  /*b840*/  HFMA2 R173, -RZ, RZ, 0, 0 ;  /* 0x00000000ffad7431 */ /* 0x000fc600000001ff */
[----:B------:R-:W-:-:S05]  /*b850*/  @P2 FMUL.FTZ R173, R174, R172 ;  /* 0x000000acaead2220 */ /* 0x000fca0000410000 */
[----:B------:R-:W-:-:S04]  /*b860*/  F2FP.BF16.F32.PACK_AB R173, RZ, R173 ;  /* 0x000000adffad723e */ /* 0x000fc800000010ff */
[----:B------:R-:W-:-:S07]  /*b870*/  PRMT R169, R169, 0x5410, R173 ;  /* 0x00005410a9a97816 */ /* 0x000fce00000000ad */
.L_x_1732:
        /* <DEDUP_REMOVED lines=22> */
.L_x_1733:
[----:B------:R-:W-:-:S04]  /*b9e0*/  IMAD.U32 R172, RZ, RZ, UR31 ;  /* 0x0000001fffac7e24 */ /* 0x000fc8000f8e00ff */
        /* <DEDUP_REMOVED lines=23> */
.L_x_1734:
        /* <DEDUP_REMOVED lines=15> */
[----:B------:R-:W1:Y:S01]  /*bc50*/  @P1 LDC.64 R178, c[0x0][0x408] ;  /* 0x00010200ffb21b82 */ /* 0x000e620000000a00 */
[----:B------:R-:W-:Y:S02]  /*bc60*/  @P1 IMAD.U32 R206, R167, 0x10000, RZ ;  /* 0x00010000a7ce1824 */ /* 0x000fe400078e00ff */
        /* <DEDUP_REMOVED lines=13> */
.L_x_1735:
[----:B------:R-:W-:Y:S01]  /*bd40*/  F2FP.BF16.F32.PACK_AB R175, R177, R175 ;  /* 0x000000afb1af723e */ /* 0x000fe200000010ff */
[----:B------:R-:W-:Y:S06]  /*bd50*/  BRA.U !UP2, `(.L_x_1720) ;  /* 0x000000110a947547 */ /* 0x000fec000b800000 */
[----:B------:R-:W-:Y:S02]  /*bd60*/  ISETP.GE.U32.AND P1, PT, R210, RZ, PT ;  /* 0x000000ffd200720c */ /* 0x000fe40003f26070 */
[----:B------:R-:W-:Y:S02]  /*bd70*/  MOV R206, RZ ;  /* 0x000000ff00ce7202 */ /* 0x000fe40000000f00 */
[----:B------:R-:W-:Y:S02]  /*bd80*/  ISETP.GE.U32.AND.EX P1, PT, R211, 0x1000000, PT, P1 ;  /* 0x01000000d300780c */ /* 0x000fe40003f26110 */
        /* <DEDUP_REMOVED lines=17> */
.L_x_1728:
        /* <DEDUP_REMOVED lines=15> */
.L_x_1738:
[----:B------:R-:W-:Y:S05]  /*bf90*/  BSYNC.RECONVERGENT B0 ;  /* 0x0000000000007941 */ /* 0x000fea0003800200 */
.L_x_1737:
        /* <DEDUP_REMOVED lines=14> */
.L_x_1740:
[----:B------:R-:W-:Y:S05]  /*c080*/  BSYNC.RECONVERGENT B0 ;  /* 0x0000000000007941 */ /* 0x000fea0003800200 */
.L_x_1739:
[----:B------:R-:W-:-:S04]  /*c090*/  F2FP.BF16.F32.PACK_AB R177, RZ, R177 ;  /* 0x000000b1ffb1723e */ /* 0x000fc800000010ff */
[----:B-1----:R-:W-:-:S07]  /*c0a0*/  PRMT R168, R177, 0x7610, R168 ;  /* 0x00007610b1a87816 */ /* 0x002fce00000000a8 */
.L_x_1736:
        /* <DEDUP_REMOVED lines=16> */
.L_x_1743:
[----:B------:R-:W-:Y:S05]  /*c1b0*/  BSYNC.RECONVERGENT B0 ;  /* 0x0000000000007941 */ /* 0x000fea0003800200 */
.L_x_1742:
        /* <DEDUP_REMOVED lines=15> */
.L_x_1745:
[----:B------:R-:W-:Y:S05]  /*c2b0*/  BSYNC.RECONVERGENT B0 ;  /* 0x0000000000007941 */ /* 0x000fea0003800200 */
.L_x_1744:
[----:B------:R-:W-:-:S04]  /*c2c0*/  F2FP.BF16.F32.PACK_AB R177, RZ, R177 ;  /* 0x000000b1ffb1723e */ /* 0x000fc800000010ff */
[----:B-1----:R-:W-:-:S07]  /*c2d0*/  PRMT R168, R168, 0x5410, R177 ;  /* 0x00005410a8a87816 */ /* 0x002fce00000000b1 */
.L_x_1741:
        /* <DEDUP_REMOVED lines=15> */
.L_x_1748:
[----:B------:R-:W-:Y:S05]  /*c3d0*/  BSYNC.RECONVERGENT B0 ;  /* 0x0000000000007941 */ /* 0x000fea0003800200 */
.L_x_1747:
        /* <DEDUP_REMOVED lines=14> */
.L_x_1750:
[----:B------:R-:W-:Y:S05]  /*c4c0*/  BSYNC.RECONVERGENT B0 ;  /* 0x0000000000007941 */ /* 0x000fea0003800200 */
.L_x_1749:
[----:B------:R-:W-:-:S04]  /*c4d0*/  F2FP.BF16.F32.PACK_AB R177, RZ, R177 ;  /* 0x000000b1ffb1723e */ /* 0x000fc800000010ff */
[----:B-1----:R-:W-:-:S07]  /*c4e0*/  PRMT R169, R177, 0x7610, R169 ;  /* 0x00007610b1a97816 */ /* 0x002fce00000000a9 */
.L_x_1746:
        /* <DEDUP_REMOVED lines=16> */
.L_x_1753:
[----:B------:R-:W-:Y:S05]  /*c5f0*/  BSYNC.RECONVERGENT B0 ;  /* 0x0000000000007941 */ /* 0x000fea0003800200 */
.L_x_1752:
        /* <DEDUP_REMOVED lines=15> */
.L_x_1755:
[----:B------:R-:W-:Y:S05]  /*c6f0*/  BSYNC.RECONVERGENT B0 ;  /* 0x0000000000007941 */ /* 0x000fea0003800200 */
.L_x_1754:
[----:B------:R-:W-:-:S04]  /*c700*/  F2FP.BF16.F32.PACK_AB R177, RZ, R177 ;  /* 0x000000b1ffb1723e */ /* 0x000fc800000010ff */
[----:B-1----:R-:W-:-:S07]  /*c710*/  PRMT R169, R169, 0x5410, R177 ;  /* 0x00005410a9a97816 */ /* 0x002fce00000000b1 */
.L_x_1751:
        /* <DEDUP_REMOVED lines=15> */
.L_x_1758:
[----:B------:R-:W-:Y:S05]  /*c810*/  BSYNC.RECONVERGENT B0 ;  /* 0x0000000000007941 */ /* 0x000fea0003800200 */
.L_x_1757:
        /* <DEDUP_REMOVED lines=14> */
.L_x_1760:
[----:B------:R-:W-:Y:S05]  /*c900*/  BSYNC.RECONVERGENT B0 ;  /* 0x0000000000007941 */ /* 0x000fea0003800200 */
.L_x_1759:
[----:B------:R-:W-:-:S04]  /*c910*/  F2FP.BF16.F32.PACK_AB R177, RZ, R177 ;  /* 0x000000b1ffb1723e */ /* 0x000fc800000010ff */
[----:B-1----:R-:W-:-:S07]  /*c920*/  PRMT R170, R177, 0x7610, R170 ;  /* 0x00007610b1aa7816 */ /* 0x002fce00000000aa */
.L_x_1756:
        /* <DEDUP_REMOVED lines=16> */
.L_x_1763:
[----:B------:R-:W-:Y:S05]  /*ca30*/  BSYNC.RECONVERGENT B0 ;  /* 0x0000000000007941 */ /* 0x000fea0003800200 */
.L_x_1762:
        /* <DEDUP_REMOVED lines=15> */
.L_x_1765:
[----:B------:R-:W-:Y:S05]  /*cb30*/  BSYNC.RECONVERGENT B0 ;  /* 0x0000000000007941 */ /* 0x000fea0003800200 */
.L_x_1764:
[----:B------:R-:W-:-:S04]  /*cb40*/  F2FP.BF16.F32.PACK_AB R177, RZ, R177 ;  /* 0x000000b1ffb1723e */ /* 0x000fc800000010ff */
[----:B-1----:R-:W-:-:S07]  /*cb50*/  PRMT R170, R170, 0x5410, R177 ;  /* 0x00005410aaaa7816 */ /* 0x002fce00000000b1 */
.L_x_1761:
        /* <DEDUP_REMOVED lines=15> */
.L_x_1768:
[----:B------:R-:W-:Y:S05]  /*cc50*/  BSYNC.RECONVERGENT B0 ;  /* 0x0000000000007941 */ /* 0x000fea0003800200 */
.L_x_1767:
        /* <DEDUP_REMOVED lines=14> */
.L_x_1770:
[----:B------:R-:W-:Y:S05]  /*cd40*/  BSYNC.RECONVERGENT B0 ;  /* 0x0000000000007941 */ /* 0x000fea0003800200 */
.L_x_1769:
[----:B------:R-:W-:-:S04]  /*cd50*/  F2FP.BF16.F32.PACK_AB R177, RZ, R177 ;  /* 0x000000b1ffb1723e */ /* 0x000fc800000010ff */
[----:B-1----:R-:W-:-:S07]  /*cd60*/  PRMT R171, R177, 0x7610, R171 ;  /* 0x00007610b1ab7816 */ /* 0x002fce00000000ab */
.L_x_1766:
[----:B------:R-:W-:Y:S05]  /*cd70*/  BRA.U !UP2, `(.L_x_1720) ;  /* 0x000000010a8c7547 */ /* 0x000fea000b800000 */
[----:B-----5:R-:W-:Y:S01]  /*cd80*/  ISETP.GE.U32.AND P1, PT, R210, RZ, PT ;  /* 0x000000ffd200720c */ /* 0x020fe20003f26070 */
[----:B------:R-:W-:Y:S01]  /*cd90*/  BSSY.RECONVERGENT B0, `(.L_x_1771) ;  /* 0x000000f000007945 */ /* 0x000fe20003800200 */
[----:B------:R-:W-:Y:S02]  /*cda0*/  MOV R177, RZ ;  /* 0x000000ff00b17202 */ /* 0x000fe40000000f00 */
        /* <DEDUP_REMOVED lines=13> */
.L_x_1772:
[----:B------:R-:W-:Y:S05]  /*ce80*/  BSYNC.RECONVERGENT B0 ;  /* 0x0000000000007941 */ /* 0x000fea0003800200 */
.L_x_1771:
        /* <DEDUP_REMOVED lines=15> */
.L_x_1774:
[----:B------:R-:W-:Y:S05]  /*cf80*/  BSYNC.RECONVERGENT B0 ;  /* 0x0000000000007941 */ /* 0x000fea0003800200 */
.L_x_1773:
[----:B------:R-:W-:-:S04]  /*cf90*/  F2FP.BF16.F32.PACK_AB R177, RZ, R177 ;  /* 0x000000b1ffb1723e */ /* 0x000fc800000010ff */
[----:B-1----:R-:W-:-:S07]  /*cfa0*/  PRMT R171, R171, 0x5410, R177 ;  /* 0x00005410abab7816 */ /* 0x002fce00000000b1 */
.L_x_1720:
[----:B-1----:R-:W1:Y:S01]  /*cfb0*/  @P0 LDC.64 R178, c[0x0][0x478] ;  /* 0x00011e00ffb20b82 */ /* 0x002e620000000a00 */
[----:B------:R-:W-:Y:S01]  /*cfc0*/  PLOP3.LUT P1, PT, PT, PT, UP2, 0x80, 0x8 ;  /* 0x000000000008781c */ /* 0x000fe20003f2f028 */
[----:B------:R-:W2:Y:S01]  /*cfd0*/  @UP2 LDCU.64 UR10, c[0x0][0x468] ;  /* 0x00008d00ff0a27ac */ /* 0x000ea20008000a00 */
[----:B------:R-:W-:-:S05]  /*cfe0*/  @P0 IADD3 R177, PT, PT, R252, 0x100, RZ ;  /* 0x00000100fcb10810 */ /* 0x000fca0007ffe0ff */
[----:B-1----:R-:W-:-:S05]  /*cff0*/  @P0 IMAD.WIDE.U32 R178, R177, 0x10, R178 ;  /* 0x00000010b1b20825 */ /* 0x002fca00078e00b2 */
[----:B------:R1:W-:Y:S02]  /*d000*/  @P0 STG.E.128 desc[UR20][R178.64], R172 ;  /* 0x000000acb2000986 */ /* 0x0003e4000c101d14 */
[----:B-1----:R-:W-:Y:S01]  /*d010*/  @P1 IADD3 R178, PT, PT, R176, 0x100, RZ ;  /* 0x00000100b0b21810 */ /* 0x002fe20007ffe0ff */
[----:B------:R-:W-:-:S04]  /*d020*/  IMAD.MOV.U32 R179, RZ, RZ, 0x10 ;  /* 0x00000010ffb37424 */ /* 0x000fc800078e00ff */
[----:B--2---:R-:W-:-:S05]  /*d030*/  @P1 IMAD.WIDE.U32 R178, R178, R179, UR10 ;  /* 0x0000000ab2b21e25 */ /* 0x004fca000f8e00b3 */
[----:B------:R1:W-:Y:S01]  /*d040*/  @P1 STG.E.128 desc[UR20][R178.64], R168 ;  /* 0x000000a8b2001986 */ /* 0x0003e2000c101d14 */
[----:B------:R-:W-:Y:S05]  /*d050*/  BRA.U !UP2, `(.L_x_1775) ;  /* 0x000000010a107547 */ /* 0x000fea000b800000 */
[----:B-----5:R-:W2:Y:S01]  /*d060*/  LDC.64 R166, c[0x0][0x390] ;  /* 0x0000e400ffa67b82 */ /* 0x020ea20000000a00 */
[----:B------:R-:W-:-:S05]  /*d070*/  IADD3 R164, PT, PT, R176, 0x180, RZ ;  /* 0x00000180b0a47810 */ /* 0x000fca0007ffe0ff */
[----:B--2---:R-:W-:-:S06]  /*d080*/  IMAD.WIDE.U32 R164, R164, 0x10, R166 ;  /* 0x00000010a4a47825 */ /* 0x004fcc00078e00a6 */
[----:B------:R-:W5:Y:S02]  /*d090*/  LDG.E.128 R164, desc[UR20][R164.64] ;  /* 0x00000014a4a47981 */ /* 0x000f64000c1e1d00 */
.L_x_1775:
[----:B------:R-:W-:Y:S05]  /*d0a0*/  BRA.U !UP0, `(.L_x_1776) ;  /* 0x00000015080c7547 */ /* 0x000fea000b800000 */
[----:B------:R-:W-:Y:S05]  /*d0b0*/  @!P0 BRA `(.L_x_1777) ;  /* 0x00000008008c8947 */ /* 0x000fea0003800000 */
[----:B------:R-:W-:Y:S02]  /*d0c0*/  ISETP.LT.AND P1, PT, RZ, UR30, PT ;  /* 0x0000001eff007c0c */ /* 0x000fe4000bf21270 */
[----:B------:R-:W-:Y:S02]  /*d0d0*/  MOV R174, UR31 ;  /* 0x0000001f00ae7c02 */ /* 0x000fe40008000f00 */
[----:B------:R-:W-:Y:S02]  /*d0e0*/  MOV R173, UR31 ;  /* 0x0000001f00ad7c02 */ /* 0x000fe40008000f00 */
[C---:B-----5:R-:W-:Y:S02]  /*d0f0*/  PRMT R172, R24.reuse, 0x7632, R172 ;  /* 0x0000763218ac7816 */ /* 0x060fe400000000ac */
[----:B------:R-:W-:Y:S02]  /*d100*/  SHF.L.U32 R177, R24, 0x10, RZ ;  /* 0x0000001018b17819 */ /* 0x000fe400000006ff */
        /* <DEDUP_REMOVED lines=19> */
[----:B-1----:R-:W-:-:S07]  /*d240*/  PRMT R168, R174, 0x7610, R168 ;  /* 0x00007610aea87816 */ /* 0x002fce00000000a8 */
.L_x_1778:
[----:B------:R-:W-:Y:S05]  /*d250*/  BRA.U !UP2, `(.L_x_1779) ;  /* 0x000000010a387547 */ /* 0x000fea000b800000 */
[----:B------:R-:W-:Y:S01]  /*d260*/  LOP3.LUT P2, RZ, R212, 0xff00, RZ, 0xc0, !PT ;  /* 0x0000ff00d4ff7812 */ /* 0x000fe2000784c0ff */
[----:B------:R-:W-:Y:S01]  /*d270*/  FMUL.FTZ R173, R172, UR23 ;  /* 0x00000017acad7c20 */ /* 0x000fe20008410000 */
[----:B------:R-:W-:Y:S02]  /*d280*/  MOV R175, RZ ;  /* 0x000000ff00af7202 */ /* 0x000fe40000000f00 */
[----:B-1----:R-:W-:Y:S01]  /*d290*/  PRMT R178, R76, 0x7632, R178 ;  /* 0x000076324cb27816 */ /* 0x002fe200000000b2 */
        /* <DEDUP_REMOVED lines=10> */
.L_x_1779:
        /* <DEDUP_REMOVED lines=12> */
[----:B------:R-:W-:-:S03]  /*d400*/  @P2 SHF.L.U32 R178, R77, 0x10, RZ ;  /* 0x000000104db22819 */ /* 0x000fc600000006ff */
[----:B------:R-:W-:Y:S01]  /*d410*/  FADD.FTZ R134, R134, R175 ;  /* 0x000000af86867221 */ /* 0x000fe20000010000 */
[----:B------:R-:W-:Y:S02]  /*d420*/  HFMA2 R175, -RZ, RZ, 0, 0 ;  /* 0x00000000ffaf7431 */ /* 0x000fe400000001ff */
[----:B------:R-:W-:-:S05]  /*d430*/  @P2 FMUL.FTZ R175, R174, R178 ;  /* 0x000000b2aeaf2220 */ /* 0x000fca0000410000 */
[----:B------:R-:W-:-:S04]  /*d440*/  F2FP.BF16.F32.PACK_AB R175, RZ, R175 ;  /* 0x000000afffaf723e */ /* 0x000fc800000010ff */
[----:B------:R-:W-:-:S07]  /*d450*/  PRMT R169, R175, 0x7610, R169 ;  /* 0x00007610afa97816 */ /* 0x000fce00000000a9 */
.L_x_1780:
        /* <DEDUP_REMOVED lines=21> */
.L_x_1781:
        /* <DEDUP_REMOVED lines=18> */
.L_x_1782:
        /* <DEDUP_REMOVED lines=21> */
.L_x_1783:
        /* <DEDUP_REMOVED lines=27> */
.L_x_1784:
        /* <DEDUP_REMOVED lines=18> */
.L_x_1777:
[----:B------:R-:W-:Y:S01]  /*daf0*/  ISETP.LT.AND P2, PT, RZ, UR30, PT ;  /* 0x0000001eff007c0c */ /* 0x000fe2000bf41270 */
[----:B------:R-:W-:-:S12]  /*db00*/  BRA.U !UP2, `(.L_x_1786) ;  /* 0x000000010a447547 */ /* 0x000fd8000b800000 */
        /* <DEDUP_REMOVED lines=17> */
.L_x_1786:
[----:B------:R-:W-:Y:S05]  /*dc20*/  BRA.U !UP2, `(.L_x_1787) ;  /* 0x000000010a507547 */ /* 0x000fea000b800000 */
[----:B------:R-:W-:Y:S02]  /*dc30*/  MOV R177, UR31 ;  /* 0x0000001f00b17c02 */ /* 0x000fe40008000f00 */
[----:B-1---5:R-:W-:Y:S02]  /*dc40*/  PRMT R178, R24, 0x7632, R178 ;  /* 0x0000763218b27816 */ /* 0x022fe400000000b2 */
[----:B------:R-:W-:Y:S01]  /*dc50*/  LOP3.LUT P1, RZ, R212, 0xff00, RZ, 0xc0, !PT ;  /* 0x0000ff00d4ff7812 */ /* 0x000fe2000782c0ff */
[----:B------:R-:W-:Y:S01]  /*dc60*/  @P2 FFMA.FTZ R177, R15, R177, UR32 ;  /* 0x000000200fb12e23 */ /* 0x000fe200080100b1 */
[----:B------:R-:W-:Y:S02]  /*dc70*/  SHF.L.U32 R178, R178, 0x10, RZ ;  /* 0x00000010b2b27819 */ /* 0x000fe400000006ff */
[----:B------:R-:W-:Y:S01]  /*dc80*/  MOV R179, RZ ;  /* 0x000000ff00b37202 */ /* 0x000fe20000000f00 */
[----:B------:R-:W-:Y:S01]  /*dc90*/  @P2 FADD.FTZ R177, R14, -R177 ;  /* 0x800000b10eb12221 */ /* 0x000fe20000010000 */
[----:B------:R-:W-:-:S03]  /*dca0*/  PRMT R206, R76, 0x7632, R206 ;  /* 0x000076324cce7816 */ /* 0x000fc600000000ce */
        /* <DEDUP_REMOVED lines=12> */
.L_x_1787:
        /* <DEDUP_REMOVED lines=18> */
.L_x_1788:
        /* <DEDUP_REMOVED lines=21> */
.L_x_1789:
        /* <DEDUP_REMOVED lines=18> */
.L_x_1790:
        /* <DEDUP_REMOVED lines=21> */
.L_x_1791:
        /* <DEDUP_REMOVED lines=18> */
.L_x_1792:
        /* <DEDUP_REMOVED lines=23> */
.L_x_1776:
        /* <DEDUP_REMOVED lines=24> */
.L_x_1794:
[----:B------:R-:W-:-:S04]  /*e660*/  IMAD.U32 R172, RZ, RZ, UR31 ;  /* 0x0000001fffac7e24 */ /* 0x000fc8000f8e00ff */
[----:B------:R-:W-:-:S04]  /*e670*/  FFMA.FTZ R172, R15, R172, UR32 ;  /* 0x000000200fac7e23 */ /* 0x000fc800080100ac */
[----:B------:R-:W-:-:S04]  /*e680*/  FADD.FTZ R172, R14, -R172 ;  /* 0x800000ac0eac7221 */ /* 0x000fc80000010000 */
[----:B------:R-:W-:-:S05]  /*e690*/  FMUL.FTZ R172, R172, UR29 ;  /* 0x0000001dacac7c20 */ /* 0x000fca0008410000 */
[----:B------:R-:W-:Y:S01]  /*e6a0*/  FSEL R178, R172, RZ, P1 ;  /* 0x000000ffacb27208 */ /* 0x000fe20000800000 */
[----:B------:R-:W-:Y:S06]  /*e6b0*/  BRA.U !UP2, `(.L_x_1795) ;  /* 0x000000010a487547 */ /* 0x000fec000b800000 */
[----:B-----5:R-:W-:Y:S02]  /*e6c0*/  LOP3.LUT P2, RZ, R212, 0xff00, RZ, 0xc0, !PT ;  /* 0x0000ff00d4ff7812 */ /* 0x020fe4000784c0ff */
[----:B------:R-:W-:Y:S02]  /*e6d0*/  MOV R174, RZ ;  /* 0x000000ff00ae7202 */ /* 0x000fe40000000f00 */
[----:B------:R-:W-:-:S09]  /*e6e0*/  PRMT R175, R76, 0x7632, R175 ;  /* 0x000076324caf7816 */ /* 0x000fd200000000af */
        /* <DEDUP_REMOVED lines=15> */
.L_x_1795:
        /* <DEDUP_REMOVED lines=22> */
.L_x_1796:
        /* <DEDUP_REMOVED lines=24> */
.L_x_1797:
        /* <DEDUP_REMOVED lines=22> */
.L_x_1798:
[----:B------:R-:W-:-:S05]  /*ec20*/  MOV R172, UR31 ;  /* 0x0000001f00ac7c02 */ /* 0x000fca0008000f00 */
[----:B------:R-:W-:-:S04]  /*ec30*/  FFMA.FTZ R172, R11, R172, UR32 ;  /* 0x000000200bac7e23 */ /* 0x000fc800080100ac */
[----:B------:R-:W-:-:S04]  /*ec40*/  FADD.FTZ R172, R10, -R172 ;  /* 0x800000ac0aac7221 */ /* 0x000fc80000010000 */
[----:B------:R-:W-:-:S05]  /*ec50*/  FMUL.FTZ R172, R172, UR29 ;  /* 0x0000001dacac7c20 */ /* 0x000fca0008410000 */
[----:B-----5:R-:W-:Y:S01]  /*ec60*/  FSEL R206, R172, RZ, P1 ;  /* 0x000000ffacce7208 */ /* 0x020fe20000800000 */
[----:B------:R-:W-:Y:S06]  /*ec70*/  BRA.U !UP2, `(.L_x_1799) ;  /* 0x000000010a487547 */ /* 0x000fec000b800000 */
[----:B------:R-:W-:Y:S02]  /*ec80*/  LOP3.LUT P2, RZ, R213, 0xff00, RZ, 0xc0, !PT ;  /* 0x0000ff00d5ff7812 */ /* 0x000fe4000784c0ff */
        /* <DEDUP_REMOVED lines=13> */
[----:B------:R-:W-:-:S03]  /*ed60*/  HFMA2 R173, -RZ, RZ, 0, 0 ;  /* 0x00000000ffad7431 */ /* 0x000fc600000001ff */
[----:B------:R-:W-:-:S05]  /*ed70*/  @P2 FMUL.FTZ R173, R207, R172 ;  /* 0x000000accfad2220 */ /* 0x000fca0000410000 */
[----:B------:R-:W-:-:S04]  /*ed80*/  F2FP.BF16.F32.PACK_AB R173, RZ, R173 ;  /* 0x000000adffad723e */ /* 0x000fc800000010ff */
[----:B------:R-:W-:-:S07]  /*ed90*/  PRMT R170, R170, 0x5410, R173 ;  /* 0x00005410aaaa7816 */ /* 0x000fce00000000ad */
.L_x_1799:
        /* <DEDUP_REMOVED lines=30> */
.L_x_1800:
        /* <DEDUP_REMOVED lines=15> */
[----:B------:R-:W-:-:S03]  /*f070*/  MOV R177, RZ ;  /* 0x000000ff00b17202 */ /* 0x000fc60000000f00 */
[----:B------:R-:W-:Y:S01]  /*f080*/  @P1 FMUL.FTZ R178, R179, R178 ;  /* 0x000000b2b3b21220 */ /* 0x000fe20000410000 */
[----:B------:R-:W-:-:S05]  /*f090*/  @P1 SHF.L.U32 R179, R207, 0x10, RZ ;  /* 0x00000010cfb31819 */ /* 0x000fca00000006ff */
[----:B------:R-:W-:-:S05]  /*f0a0*/  @P1 FMUL.FTZ R177, R179, R178 ;  /* 0x000000b2b3b11220 */ /* 0x000fca0000410000 */
[----:B------:R-:W-:-:S04]  /*f0b0*/  F2FP.BF16.F32.PACK_AB R177, RZ, R177 ;  /* 0x000000b1ffb1723e */ /* 0x000fc800000010ff */
[----:B------:R-:W-:Y:S01]  /*f0c0*/  PRMT R171, R171, 0x5410, R177 ;  /* 0x00005410abab7816 */ /* 0x000fe200000000b1 */
[----:B------:R-:W-:Y:S06]  /*f0d0*/  BRA `(.L_x_1785) ;  /* 0x0000001000447947 */ /* 0x000fec0003800000 */
.L_x_1793:
        /* <DEDUP_REMOVED lines=15> */
.L_x_1803:
[----:B------:R-:W-:Y:S05]  /*f1d0*/  BSYNC.RECONVERGENT B0 ;  /* 0x0000000000007941 */ /* 0x000fea0003800200 */
.L_x_1802:
        /* <DEDUP_REMOVED lines=14> */
.L_x_1805:
[----:B------:R-:W-:Y:S05]  /*f2c0*/  BSYNC.RECONVERGENT B0 ;  /* 0x0000000000007941 */ /* 0x000fea0003800200 */
.L_x_1804:
[----:B------:R-:W-:-:S04]  /*f2d0*/  F2FP.BF16.F32.PACK_AB R177, RZ, R177 ;  /* 0x000000b1ffb1723e */ /* 0x000fc800000010ff */
[----:B-1----:R-:W-:-:S07]  /*f2e0*/  PRMT R168, R177, 0x7610, R168 ;  /* 0x00007610b1a87816 */ /* 0x002fce00000000a8 */
.L_x_1801:
        /* <DEDUP_REMOVED lines=16> */
.L_x_1808:
[----:B------:R-:W-:Y:S05]  /*f3f0*/  BSYNC.RECONVERGENT B0 ;  /* 0x0000000000007941 */ /* 0x000fea0003800200 */
.L_x_1807:
        /* <DEDUP_REMOVED lines=15> */
.L_x_1810:
[----:B------:R-:W-:Y:S05]  /*f4f0*/  BSYNC.RECONVERGENT B0 ;  /* 0x0000000000007941 */ /* 0x000fea0003800200 */
.L_x_1809:
[----:B------:R-:W-:-:S04]  /*f500*/  F2FP.BF16.F32.PACK_AB R177, RZ, R177 ;  /* 0x000000b1ffb1723e */ /* 0x000fc800000010ff */
[----:B-1----:R-:W-:-:S07]  /*f510*/  PRMT R168, R168, 0x5410, R177 ;  /* 0x00005410a8a87816 */ /* 0x002fce00000000b1 */
.L_x_1806:
        /* <DEDUP_REMOVED lines=15> */
.L_x_1813:
[----:B------:R-:W-:Y:S05]  /*f610*/  BSYNC.RECONVERGENT B0 ;  /* 0x0000000000007941 */ /* 0x000fea0003800200 */
.L_x_1812:
        /* <DEDUP_REMOVED lines=14> */
.L_x_1815:
[----:B------:R-:W-:Y:S05]  /*f700*/  BSYNC.RECONVERGENT B0 ;  /* 0x0000000000007941 */ /* 0x000fea0003800200 */
.L_x_1814:
[----:B------:R-:W-:-:S04]  /*f710*/  F2FP.BF16.F32.PACK_AB R177, RZ, R177 ;  /* 0x000000b1ffb1723e */ /* 0x000fc800000010ff */
[----:B-1----:R-:W-:-:S07]  /*f720*/  PRMT R169, R177, 0x7610, R169 ;  /* 0x00007610b1a97816 */ /* 0x002fce00000000a9 */
.L_x_1811:
        /* <DEDUP_REMOVED lines=16> */
.L_x_1818:
[----:B------:R-:W-:Y:S05]  /*f830*/  BSYNC.RECONVERGENT B0 ;  /* 0x0000000000007941 */ /* 0x000fea0003800200 */
.L_x_1817:
        /* <DEDUP_REMOVED lines=15> */
.L_x_1820:
[----:B------:R-:W-:Y:S05]  /*f930*/  BSYNC.RECONVERGENT B0 ;  /* 0x0000000000007941 */ /* 0x000fea0003800200 */
.L_x_1819:
[----:B------:R-:W-:-:S04]  /*f940*/  F2FP.BF16.F32.PACK_AB R177, RZ, R177 ;  /* 0x000000b1ffb1723e */ /* 0x000fc800000010ff */
[----:B-1----:R-:W-:-:S07]  /*f950*/  PRMT R169, R169, 0x5410, R177 ;  /* 0x00005410a9a97816 */ /* 0x002fce00000000b1 */
.L_x_1816:
        /* <DEDUP_REMOVED lines=15> */
.L_x_1823:
[----:B------:R-:W-:Y:S05]  /*fa50*/  BSYNC.RECONVERGENT B0 ;  /* 0x0000000000007941 */ /* 0x000fea0003800200 */
.L_x_1822:
        /* <DEDUP_REMOVED lines=14> */
.L_x_1825:
[----:B------:R-:W-:Y:S05]  /*fb40*/  BSYNC.RECONVERGENT B0 ;  /* 0x0000000000007941 */ /* 0x000fea0003800200 */
.L_x_1824:
[----:B------:R-:W-:-:S04]  /*fb50*/  F2FP.BF16.F32.PACK_AB R177, RZ, R177 ;  /* 0x000000b1ffb1723e */ /* 0x000fc800000010ff */
[----:B-1----:R-:W-:-:S07]  /*fb60*/  PRMT R170, R177, 0x7610, R170 ;  /* 0x00007610b1aa7816 */ /* 0x002fce00000000aa */
.L_x_1821:
        /* <DEDUP_REMOVED lines=16> */
.L_x_1828:
[----:B------:R-:W-:Y:S05]  /*fc70*/  BSYNC.RECONVERGENT B0 ;  /* 0x0000000000007941 */ /* 0x000fea0003800200 */
.L_x_1827:
        /* <DEDUP_REMOVED lines=15> */
.L_x_1830:
[----:B------:R-:W-:Y:S05]  /*fd70*/  BSYNC.RECONVERGENT B0 ;  /* 0x0000000000007941 */ /* 0x000fea0003800200 */
.L_x_1829:
[----:B------:R-:W-:-:S04]  /*fd80*/  F2FP.BF16.F32.PACK_AB R177, RZ, R177 ;  /* 0x000000b1ffb1723e */ /* 0x000fc800000010ff */
[----:B-1----:R-:W-:-:S07]  /*fd90*/  PRMT R170, R170, 0x5410, R177 ;  /* 0x00005410aaaa7816 */ /* 0x002fce00000000b1 */
.L_x_1826:
        /* <DEDUP_REMOVED lines=15> */
.L_x_1833:
[----:B------:R-:W-:Y:S05]  /*fe90*/  BSYNC.RECONVERGENT B0 ;  /* 0x0000000000007941 */ /* 0x000fea0003800200 */
.L_x_1832:
        /* <DEDUP_REMOVED lines=14> */
.L_x_1835:
[----:B------:R-:W-:Y:S05]  /*ff80*/  BSYNC.RECONVERGENT B0 ;  /* 0x0000000000007941 */ /* 0x000fea0003800200 */
.L_x_1834:
[----:B------:R-:W-:-:S04]  /*ff90*/  F2FP.BF16.F32.PACK_AB R177, RZ, R177 ;  /* 0x000000b1ffb1723e */ /* 0x000fc800000010ff */
[----:B-1----:R-:W-:-:S07]  /*ffa0*/  PRMT R171, R177, 0x7610, R171 ;  /* 0x00007610b1ab7816 */ /* 0x002fce00000000ab */
.L_x_1831:
        /* <DEDUP_REMOVED lines=17> */
.L_x_1837:
[----:B------:R-:W-:Y:S05]  /*100c0*/  BSYNC.RECONVERGENT B0 ;  /* 0x0000000000007941 */ /* 0x000fea0003800200 */
.L_x_1836:
        /* <DEDUP_REMOVED lines=15> */
.L_x_1839:
[----:B------:R-:W-:Y:S05]  /*101c0*/  BSYNC.RECONVERGENT B0 ;  /* 0x0000000000007941 */ /* 0x000fea0003800200 */
.L_x_1838:
[----:B------:R-:W-:-:S04]  /*101d0*/  F2FP.BF16.F32.PACK_AB R177, RZ, R177 ;  /* 0x000000b1ffb1723e */ /* 0x000fc800000010ff */
[----:B-1----:R-:W-:-:S07]  /*101e0*/  PRMT R171, R171, 0x5410, R177 ;  /* 0x00005410abab7816 */ /* 0x002fce00000000b1 */
.L_x_1785:
        /* <DEDUP_REMOVED lines=9> */
[----:B------:R1:W-:Y:S02]  /*10280*/  @P1 STG.E.128 desc[UR20][R178.64], R168 ;  /* 0x000000a8b2001986 */ /* 0x0003e4000c101d14 */
[----:B-1----:R-:W-:Y:S01]  /*10290*/  IADD3 R179, PT, PT, R176, 0x200, RZ ;  /* 0x00000200b0b37810 */ /* 0x002fe20007ffe0ff */
[----:B------:R-:W-:Y:S06]  /*102a0*/  BRA.U !UP2, `(.L_x_1840) ;  /* 0x000000010a0c7547 */ /* 0x000fec000b800000 */
[----:B-----5:R-:W1:Y:S02]  /*102b0*/  LDC.64 R164, c[0x0][0x390] ;  /* 0x0000e400ffa47b82 */ /* 0x020e640000000a00 */
[----:B-1----:R-:W-:-:S06]  /*102c0*/  IMAD.WIDE.U32 R164, R179, 0x10, R164 ;  /* 0x00000010b3a47825 */ /* 0x002fcc00078e00a4 */
[----:B------:R-:W5:Y:S02]  /*102d0*/  LDG.E.128 R164, desc[UR20][R164.64] ;  /* 0x00000014a4a47981 */ /* 0x000f64000c1e1d00 */
.L_x_1840:
[----:B------:R-:W-:Y:S05]  /*102e0*/  BRA.U !UP0, `(.L_x_1841) ;  /* 0x0000001108fc7547 */ /* 0x000fea000b800000 */
[----:B-----5:R-:W-:Y:S02]  /*102f0*/  PRMT R176, R43, 0x7632, R176 ;  /* 0x000076322bb07816 */ /* 0x020fe400000000b0 */
[----:B------:R-:W-:Y:S02]  /*10300*/  PRMT R206, R40, 0x7632, R206 ;  /* 0x0000763228ce7816 */ /* 0x000fe400000000ce */
[----:B------:R-:W-:Y:S02]  /*10310*/  PRMT R178, R41, 0x7632, R178 ;  /* 0x0000763229b27816 */ /* 0x000fe400000000b2 */
[----:B------:R-:W-:Y:S01]  /*10320*/  PRMT R177, R42, 0x7632, R177 ;  /* 0x000076322ab17816 */ /* 0x000fe200000000b1 */
[----:B------:R-:W-:Y:S06]  /*10330*/  @!P0 BRA `(.L_x_1842) ;  /* 0x00000008007c8947 */ /* 0x000fec0003800000 */
[----:B------:R-:W-:Y:S02]  /*10340*/  ISETP.LT.AND P1, PT, RZ, UR30, PT ;  /* 0x0000001eff007c0c */ /* 0x000fe4000bf21270 */
[----:B------:R-:W-:-:S11]  /*10350*/  MOV R172, UR31 ;  /* 0x0000001f00ac7c02 */ /* 0x000fd60008000f00 */
        /* <DEDUP_REMOVED lines=17> */
.L_x_1843:
        /* <DEDUP_REMOVED lines=9> */
[----:B------:R-:W-:-:S03]  /*10500*/  IMAD.MOV.U32 R207, RZ, RZ, RZ ;  /* 0x000000ffffcf7224 */ /* 0x000fc600078e00ff */
[----:B------:R-:W-:-:S08]  /*10510*/  FMUL.FTZ R173, R173, UR22 ;  /* 0x00000016adad7c20 */ /* 0x000fd00008410000 */
[----:B------:R-:W-:-:S04]  /*10520*/  @P2 PRMT R174, R164, 0x7632, R174 ;  /* 0x00007632a4ae2816 */ /* 0x000fc800000000ae */
[----:B------:R-:W-:-:S05]  /*10530*/  @P2 SHF.L.U32 R174, R174, 0x10, RZ ;  /* 0x00000010aeae2819 */ /* 0x000fca00000006ff */
[----:B------:R-:W-:Y:S01]  /*10540*/  @P2 FMUL.FTZ R207, R173, R174 ;  /* 0x000000aeadcf2220 */ /* 0x000fe20000410000 */
[----:B------:R-:W-:Y:S01]  /*10550*/  @P2 SHF.L.U32 R174, R206, 0x10, RZ ;  /* 0x00000010ceae2819 */ /* 0x000fe200000006ff */
[----:B------:R-:W-:Y:S02]  /*10560*/  HFMA2 R206, -RZ, RZ, 0, 0 ;  /* 0x00000000ffce7431 */ /* 0x000fe400000001ff */
[----:B------:R-:W-:Y:S02]  /*10570*/  FADD.FTZ R125, R125, R207 ;  /* 0x000000cf7d7d7221 */ /* 0x000fe40000010000 */
[----:B------:R-:W-:-:S05]  /*10580*/  @P2 FMUL.FTZ R206, R173, R174 ;  /* 0x000000aeadce2220 */ /* 0x000fca0000410000 */
[----:B------:R-:W-:-:S04]  /*10590*/  F2FP.BF16.F32.PACK_AB R173, RZ, R206 ;  /* 0x000000ceffad723e */ /* 0x000fc800000010ff */
[----:B------:R-:W-:-:S07]  /*105a0*/  PRMT R168, R168, 0x5410, R173 ;  /* 0x00005410a8a87816 */ /* 0x000fce00000000ad */
.L_x_1844:
        /* <DEDUP_REMOVED lines=18> */
.L_x_1845:
        /* <DEDUP_REMOVED lines=15> */
[----:B------:R-:W-:Y:S02]  /*107c0*/  HFMA2 R207, -RZ, RZ, 0, 0 ;  /* 0x00000000ffcf7431 */ /* 0x000fe400000001ff */
[----:B------:R-:W-:Y:S01]  /*107d0*/  @P2 FMUL.FTZ R207, R174, R178 ;  /* 0x000000b2aecf2220 */ /* 0x000fe20000410000 */
[----:B------:R-:W-:-:S04]  /*107e0*/  FADD.FTZ R127, R127, R208 ;  /* 0x000000d07f7f7221 */ /* 0x000fc80000010000 */
[----:B------:R-:W-:-:S04]  /*107f0*/  F2FP.BF16.F32.PACK_AB R174, RZ, R207 ;  /* 0x000000cfffae723e */ /* 0x000fc800000010ff */
[----:B------:R-:W-:-:S07]  /*10800*/  PRMT R169, R169, 0x5410, R174 ;  /* 0x00005410a9a97816 */ /* 0x000fce00000000ae */
.L_x_1846:
        /* <DEDUP_REMOVED lines=18> */
.L_x_1847:
        /* <DEDUP_REMOVED lines=19> */
[----:B------:R-:W-:-:S07]  /*10a60*/  PRMT R170, R170, 0x5410, R177 ;  /* 0x00005410aaaa7816 */ /* 0x000fce00000000b1 */
.L_x_1848:
[----:B------:R-:W-:Y:S02]  /*10a70*/  MOV R177, UR31 ;  /* 0x0000001f00b17c02 */ /* 0x000fe40008000f00 */
[----:B------:R-:W-:Y:S02]  /*10a80*/  F2FP.BF16.F32.PACK_AB R172, R175, R172 ;  /* 0x000000acafac723e */ /* 0x000fe400000010ff */
[----:B------:R-:W-:Y:S01]  /*10a90*/  MOV R175, UR31 ;  /* 0x0000001f00af7c02 */ /* 0x000fe20008000f00 */
[----:B------:R-:W-:Y:S01]  /*10aa0*/  @P1 FFMA.FTZ R177, R195, R177, UR32 ;  /* 0x00000020c3b11e23 */ /* 0x000fe200080100b1 */
[----:B------:R-:W-:Y:S02]  /*10ab0*/  F2FP.BF16.F32.PACK_AB R174, R174, R178 ;  /* 0x000000b2aeae723e */ /* 0x000fe400000010ff */
[C---:B------:R-:W-:Y:S01]  /*10ac0*/  PRMT R178, R23.reuse, 0x7632, R178 ;  /* 0x0000763217b27816 */ /* 0x040fe200000000b2 */
        /* <DEDUP_REMOVED lines=21> */
.L_x_1849:
        /* <DEDUP_REMOVED lines=17> */
.L_x_1842:
[----:B------:R-:W-:Y:S01]  /*10d30*/  ISETP.LT.AND P2, PT, RZ, UR30, PT ;  /* 0x0000001eff007c0c */ /* 0x000fe2000bf41270 */
[----:B------:R-:W-:-:S12]  /*10d40*/  BRA.U !UP2, `(.L_x_1851) ;  /* 0x000000010a447547 */ /* 0x000fd8000b800000 */
[----:B------:R-:W-:Y:S01]  /*10d50*/  MOV R207, UR31 ;  /* 0x0000001f00cf7c02 */ /* 0x000fe20008000f00 */
[----:B------:R-:W-:Y:S01]  /*10d60*/  IMAD.U32 R208, R20, 0x10000, RZ ;  /* 0x0001000014d07824 */ /* 0x000fe200078e00ff */
        /* <DEDUP_REMOVED lines=15> */
.L_x_1851:
[----:B------:R-:W-:Y:S05]  /*10e60*/  BRA.U !UP2, `(.L_x_1852) ;  /* 0x000000010a4c7547 */ /* 0x000fea000b800000 */
[----:B------:R-:W-:Y:S01]  /*10e70*/  MOV R207, UR31 ;  /* 0x0000001f00cf7c02 */ /* 0x000fe20008000f00 */
[----:B------:R-:W-:Y:S01]  /*10e80*/  IMAD.MOV.U32 R209, RZ, RZ, RZ ;  /* 0x000000ffffd17224 */ /* 0x000fe200078e00ff */
[----:B------:R-:W-:Y:S02]  /*10e90*/  PRMT R208, R20, 0x7632, R208 ;  /* 0x0000763214d07816 */ /* 0x000fe400000000d0 */
        /* <DEDUP_REMOVED lines=11> */
[----:B------:R-:W-:Y:S02]  /*10f50*/  HFMA2 R208, -RZ, RZ, 0, 0 ;  /* 0x00000000ffd07431 */ /* 0x000fe400000001ff */
[----:B------:R-:W-:Y:S01]  /*10f60*/  @P1 FMUL.FTZ R208, R206, R207 ;  /* 0x000000cfced01220 */ /* 0x000fe20000410000 */
[----:B------:R-:W-:-:S04]  /*10f70*/  FADD.FTZ R125, R125, R209 ;  /* 0x000000d17d7d7221 */ /* 0x000fc80000010000 */
[----:B------:R-:W-:-:S04]  /*10f80*/  F2FP.BF16.F32.PACK_AB R206, RZ, R208 ;  /* 0x000000d0ffce723e */ /* 0x000fc800000010ff */
[----:B------:R-:W-:-:S07]  /*10f90*/  PRMT R168, R168, 0x5410, R206 ;  /* 0x00005410a8a87816 */ /* 0x000fce00000000ce */
.L_x_1852:
[----:B------:R-:W-:Y:S05]  /*10fa0*/  BRA.U !UP2, `(.L_x_1853) ;  /* 0x000000010a447547 */ /* 0x000fea000b800000 */
[----:B------:R-:W-:Y:S02]  /*10fb0*/  MOV R206, UR31 ;  /* 0x0000001f00ce7c02 */ /* 0x000fe40008000f00 */
[----:B------:R-:W-:Y:S02]  /*10fc0*/  LOP3.LUT P1, RZ, R214, 0xff0000, RZ, 0xc0, !PT ;  /* 0x00ff0000d6ff7812 */ /* 0x000fe4000782c0ff */
        /* <DEDUP_REMOVED lines=15> */
.L_x_1853:
[----:B------:R-:W-:Y:S05]  /*110c0*/  BRA.U !UP2, `(.L_x_1854) ;  /* 0x000000010a4c7547 */ /* 0x000fea000b800000 */
[----:B------:R-:W-:Y:S02]  /*110d0*/  MOV R206, UR31 ;  /* 0x0000001f00ce7c02 */ /* 0x000fe40008000f00 */
[----:B------:R-:W-:Y:S02]  /*110e0*/  PRMT R207, R21, 0x7632, R207 ;  /* 0x0000763215cf7816 */ /* 0x000fe400000000cf */
        /* <DEDUP_REMOVED lines=17> */
.L_x_1854:
[----:B------:R-:W-:Y:S05]  /*11200*/  BRA.U !UP2, `(.L_x_1855) ;  /* 0x000000010a447547 */ /* 0x000fea000b800000 */
        /* <DEDUP_REMOVED lines=17> */
.L_x_1855:
[----:B------:R-:W-:Y:S05]  /*11320*/  BRA.U !UP2, `(.L_x_1856) ;  /* 0x000000010a4c7547 */ /* 0x000fea000b800000 */
[----:B------:R-:W-:Y:S01]  /*11330*/  MOV R178, UR31 ;  /* 0x0000001f00b27c02 */ /* 0x000fe20008000f00 */
[----:B------:R-:W-:Y:S01]  /*11340*/  IMAD.MOV.U32 R207, RZ, RZ, RZ ;  /* 0x000000ffffcf7224 */ /* 0x000fe200078e00ff */
[----:B------:R-:W-:Y:S02]  /*11350*/  LOP3.LUT P1, RZ, R215, 0xff00, RZ, 0xc0, !PT ;  /* 0x0000ff00d7ff7812 */ /* 0x000fe4000782c0ff */
[----:B------:R-:W-:Y:S01]  /*11360*/  PRMT R206, R22, 0x7632, R206 ;  /* 0x0000763216ce7816 */ /* 0x000fe200000000ce */
[----:B------:R-:W-:-:S03]  /*11370*/  @P2 FFMA.FTZ R178, R3, R178, UR32 ;  /* 0x0000002003b22e23 */ /* 0x000fc600080100b2 */
[----:B------:R-:W-:Y:S01]  /*11380*/  SHF.L.U32 R206, R206, 0x10, RZ ;  /* 0x00000010cece7819 */ /* 0x000fe200000006ff */
[----:B------:R-:W-:-:S04]  /*11390*/  @P2 FADD.FTZ R178, R2, -R178 ;  /* 0x800000b202b22221 */ /* 0x000fc80000010000 */
[----:B------:R-:W-:Y:S02]  /*113a0*/  @P2 FFMA.FTZ R206, R178, UR29, R206 ;  /* 0x0000001db2ce2c23 */ /* 0x000fe400080100ce */
[----:B------:R-:W-:Y:S02]  /*113b0*/  @P1 PRMT R178, R166, 0x7632, R178 ;  /* 0x00007632a6b21816 */ /* 0x000fe400000000b2 */
[----:B------:R-:W-:Y:S01]  /*113c0*/  FMUL.FTZ R206, R206, UR23 ;  /* 0x00000017cece7c20 */ /* 0x000fe20008410000 */
[----:B------:R-:W-:Y:S02]  /*113d0*/  @P1 SHF.L.U32 R177, R177, 0x10, RZ ;  /* 0x00000010b1b11819 */ /* 0x000fe400000006ff */
[----:B------:R-:W-:Y:S01]  /*113e0*/  @P1 SHF.L.U32 R178, R178, 0x10, RZ ;  /* 0x00000010b2b21819 */ /* 0x000fe200000006ff */
[----:B------:R-:W-:-:S04]  /*113f0*/  FMUL.FTZ R206, R206, UR22 ;  /* 0x00000016cece7c20 */ /* 0x000fc80008410000 */
[----:B------:R-:W-:Y:S01]  /*11400*/  @P1 FMUL.FTZ R207, R206, R178 ;  /* 0x000000b2cecf1220 */ /* 0x000fe20000410000 */
[----:B------:R-:W-:Y:S01]  /*11410*/  MOV R178, RZ ;  /* 0x000000ff00b27202 */ /* 0x000fe20000000f00 */
[----:B------:R-:W-:Y:S02]  /*11420*/  @P1 FMUL.FTZ R178, R177, R206 ;  /* 0x000000ceb1b21220 */ /* 0x000fe40000410000 */
[----:B------:R-:W-:-:S03]  /*11430*/  FADD.FTZ R121, R121, R207 ;  /* 0x000000cf79797221 */ /* 0x000fc60000010000 */
[----:B------:R-:W-:-:S04]  /*11440*/  F2FP.BF16.F32.PACK_AB R178, RZ, R178 ;  /* 0x000000b2ffb2723e */ /* 0x000fc800000010ff */
[----:B------:R-:W-:-:S07]  /*11450*/  PRMT R170, R170, 0x5410, R178 ;  /* 0x00005410aaaa7816 */ /* 0x000fce00000000b2 */
.L_x_1856:
        /* <DEDUP_REMOVED lines=18> */
.L_x_1857:
[----:B------:R-:W-:Y:S05]  /*11580*/  BRA.U !UP2, `(.L_x_1850) ;  /* 0x0000001d0a407547 */ /* 0x000fea000b800000 */
[----:B------:R-:W-:Y:S01]  /*11590*/  MOV R177, UR31 ;  /* 0x0000001f00b17c02 */ /* 0x000fe20008000f00 */
[----:B------:R-:W-:Y:S01]  /*115a0*/  HFMA2 R206, -RZ, RZ, 0, 0 ;  /* 0x00000000ffce7431 */ /* 0x000fe200000001ff */
[----:B------:R-:W-:Y:S02]  /*115b0*/  ISETP.GE.U32.AND P1, PT, R214, RZ, PT ;  /* 0x000000ffd600720c */ /* 0x000fe40003f26070 */
[----:B------:R-:W-:Y:S01]  /*115c0*/  PRMT R178, R23, 0x7632, R178 ;  /* 0x0000763217b27816 */ /* 0x000fe200000000b2 */
[----:B------:R-:W-:Y:S01]  /*115d0*/  @P2 FFMA.FTZ R177, R250, R177, UR32 ;  /* 0x00000020fab12e23 */ /* 0x000fe200080100b1 */
[----:B------:R-:W-:Y:S02]  /*115e0*/  ISETP.GE.U32.AND.EX P1, PT, R215, 0x1000000, PT, P1 ;  /* 0x01000000d700780c */ /* 0x000fe40003f26110 */
[----:B------:R-:W-:Y:S01]  /*115f0*/  SHF.L.U32 R178, R178, 0x10, RZ ;  /* 0x00000010b2b27819 */ /* 0x000fe200000006ff */
[----:B------:R-:W-:-:S04]  /*11600*/  @P2 FADD.FTZ R177, R249, -R177 ;  /* 0x800000b1f9b12221 */ /* 0x000fc80000010000 */
[----:B------:R-:W-:-:S04]  /*11610*/  @P2 FFMA.FTZ R178, R177, UR29, R178 ;  /* 0x0000001db1b22c23 */ /* 0x000fc800080100b2 */
[----:B------:R-:W-:Y:S02]  /*11620*/  FMUL.FTZ R177, R178, UR23 ;  /* 0x00000017b2b17c20 */ /* 0x000fe40008410000 */
[----:B------:R-:W-:Y:S02]  /*11630*/  @P1 PRMT R178, R167, 0x7632, R178 ;  /* 0x00007632a7b21816 */ /* 0x000fe400000000b2 */
[----:B------:R-:W-:Y:S01]  /*11640*/  FMUL.FTZ R177, R177, UR22 ;  /* 0x00000016b1b17c20 */ /* 0x000fe20008410000 */
        /* <DEDUP_REMOVED lines=9> */
.L_x_1841:
[----:B-----5:R-:W-:Y:S02]  /*116e0*/  PRMT R207, R42, 0x7632, R207 ;  /* 0x000076322acf7816 */ /* 0x020fe400000000cf */
[----:B------:R-:W-:Y:S02]  /*116f0*/  PRMT R206, R41, 0x7632, R206 ;  /* 0x0000763229ce7816 */ /* 0x000fe400000000ce */
[----:B------:R-:W-:Y:S02]  /*11700*/  PRMT R208, R43, 0x7632, R208 ;  /* 0x000076322bd07816 */ /* 0x000fe400000000d0 */
[----:B------:R-:W-:Y:S01]  /*11710*/  PRMT R178, R40, 0x7632, R178 ;  /* 0x0000763228b27816 */ /* 0x000fe200000000b2 */
[----:B------:R-:W-:Y:S06]  /*11720*/  @!P0 BRA `(.L_x_1858) ;  /* 0x0000000800dc8947 */ /* 0x000fec0003800000 */
[----:B------:R-:W-:Y:S02]  /*11730*/  MOV R172, UR31 ;  /* 0x0000001f00ac7c02 */ /* 0x000fe40008000f00 */
[----:B------:R-:W-:-:S03]  /*11740*/  ISETP.LT.AND P1, PT, RZ, UR30, PT ;  /* 0x0000001eff007c0c */ /* 0x000fc6000bf21270 */
[----:B------:R-:W-:-:S04]  /*11750*/  FFMA.FTZ R172, R245, R172, UR32 ;  /* 0x00000020f5ac7e23 */ /* 0x000fc800080100ac */
[----:B------:R-:W-:-:S04]  /*11760*/  FADD.FTZ R172, R192, -R172 ;  /* 0x800000acc0ac7221 */ /* 0x000fc80000010000 */
[----:B------:R-:W-:-:S05]  /*11770*/  FMUL.FTZ R172, R172, UR29 ;  /* 0x0000001dacac7c20 */ /* 0x000fca0008410000 */
[----:B------:R-:W-:Y:S01]  /*11780*/  FSEL R177, R172, RZ, P1 ;  /* 0x000000ffacb17208 */ /* 0x000fe20000800000 */
[----:B------:R-:W-:Y:S06]  /*11790*/  BRA.U !UP2, `(.L_x_1859) ;  /* 0x000000010a407547 */ /* 0x000fec000b800000 */
[----:B------:R-:W-:-:S13]  /*117a0*/  LOP3.LUT P2, RZ, R214, 0xff, RZ, 0xc0, !PT ;  /* 0x000000ffd6ff7812 */ /* 0x000fda000784c0ff */
        /* <DEDUP_REMOVED lines=15> */
.L_x_1859:
[----:B------:R-:W-:-:S05]  /*118a0*/  MOV R172, UR31 ;  /* 0x0000001f00ac7c02 */ /* 0x000fca0008000f00 */
[----:B------:R-:W-:-:S04]  /*118b0*/  FFMA.FTZ R172, R7, R172, UR32 ;  /* 0x0000002007ac7e23 */ /* 0x000fc800080100ac */
[----:B------:R-:W-:-:S04]  /*118c0*/  FADD.FTZ R172, R6, -R172 ;  /* 0x800000ac06ac7221 */ /* 0x000fc80000010000 */
[----:B------:R-:W-:-:S05]  /*118d0*/  FMUL.FTZ R172, R172, UR29 ;  /* 0x0000001dacac7c20 */ /* 0x000fca0008410000 */
[----:B------:R-:W-:Y:S01]  /*118e0*/  FSEL R176, R172, RZ, P1 ;  /* 0x000000ffacb07208 */ /* 0x000fe20000800000 */
[----:B------:R-:W-:Y:S06]  /*118f0*/  BRA.U !UP2, `(.L_x_1860) ;  /* 0x000000010a447547 */ /* 0x000fec000b800000 */
[----:B------:R-:W-:Y:S02]  /*11900*/  LOP3.LUT P2, RZ, R214, 0xff00, RZ, 0xc0, !PT ;  /* 0x0000ff00d6ff7812 */ /* 0x000fe4000784c0ff */
[----:B------:R-:W-:-:S11]  /*11910*/  MOV R174, RZ ;  /* 0x000000ff00ae7202 */ /* 0x000fd60000000f00 */
        /* <DEDUP_REMOVED lines=8> */
[----:B------:R-:W-:Y:S02]  /*119a0*/  IMAD.MOV.U32 R174, RZ, RZ, RZ ;  /* 0x000000ffffae7224 */ /* 0x000fe400078e00ff */
[----:B-1----:R-:W-:-:S04]  /*119b0*/  @P2 FMUL.FTZ R173, R173, R176 ;  /* 0x000000b0adad2220 */ /* 0x002fc80000410000 */
[----:B------:R-:W-:Y:S01]  /*119c0*/  @P2 FMUL.FTZ R172, R173, R172 ;  /* 0x000000acadac2220 */ /* 0x000fe20000410000 */
[----:B------:R-:W-:-:S05]  /*119d0*/  @P2 SHF.L.U32 R173, R178, 0x10, RZ ;  /* 0x00000010b2ad2819 */ /* 0x000fca00000006ff */
[----:B------:R-:W-:-:S05]  /*119e0*/  @P2 FMUL.FTZ R174, R173, R172 ;  /* 0x000000acadae2220 */ /* 0x000fca0000410000 */
[----:B------:R-:W-:-:S04]  /*119f0*/  F2FP.BF16.F32.PACK_AB R174, RZ, R174 ;  /* 0x000000aeffae723e */ /* 0x000fc800000010ff */
[----:B------:R-:W-:-:S07]  /*11a00*/  PRMT R168, R168, 0x5410, R174 ;  /* 0x00005410a8a87816 */ /* 0x000fce00000000ae */
.L_x_1860:
[----:B------:R-:W-:-:S05]  /*11a10*/  MOV R172, UR31 ;  /* 0x0000001f00ac7c02 */ /* 0x000fca0008000f00 */
        /* <DEDUP_REMOVED lines=21> */
.L_x_1861:
[----:B------:R-:W-:-:S05]  /*11b70*/  MOV R172, UR31 ;  /* 0x0000001f00ac7c02 */ /* 0x000fca0008000f00 */
[----:B------:R-:W-:-:S04]  /*11b80*/  FFMA.FTZ R172, R5, R172, UR32 ;  /* 0x0000002005ac7e23 */ /* 0x000fc800080100ac */
[----:B------:R-:W-:-:S04]  /*11b90*/  FADD.FTZ R172, R4, -R172 ;  /* 0x800000ac04ac7221 */ /* 0x000fc80000010000 */
[----:B------:R-:W-:-:S05]  /*11ba0*/  FMUL.FTZ R172, R172, UR29 ;  /* 0x0000001dacac7c20 */ /* 0x000fca0008410000 */
[----:B------:R-:W-:Y:S01]  /*11bb0*/  FSEL R178, R172, RZ, P1 ;  /* 0x000000ffacb27208 */ /* 0x000fe20000800000 */
[----:B------:R-:W-:Y:S06]  /*11bc0*/  BRA.U !UP2, `(.L_x_1862) ;  /* 0x000000010a447547 */ /* 0x000fec000b800000 */
[----:B------:R-:W-:Y:S01]  /*11bd0*/  LOP3.LUT P2, RZ, R214, 0xff000000, RZ, 0xc0, !PT ;  /* 0xff000000d6ff7812 */ /* 0x000fe2000784c0ff */
[----:B------:R-:W-:-:S12]  /*11be0*/  IMAD.MOV.U32 R174, RZ, RZ, RZ ;  /* 0x000000ffffae7224 */ /* 0x000fd800078e00ff */
        /* <DEDUP_REMOVED lines=8> */
[----:B------:R-:W-:Y:S02]  /*11c70*/  HFMA2 R174, -RZ, RZ, 0, 0 ;  /* 0x00000000ffae7431 */ /* 0x000fe400000001ff */
[----:B-1----:R-:W-:-:S04]  /*11c80*/  @P2 FMUL.FTZ R173, R173, R178 ;  /* 0x000000b2adad2220 */ /* 0x002fc80000410000 */
[----:B------:R-:W-:Y:S01]  /*11c90*/  @P2 FMUL.FTZ R172, R173, R172 ;  /* 0x000000acadac2220 */ /* 0x000fe20000410000 */
[----:B------:R-:W-:-:S05]  /*11ca0*/  @P2 SHF.L.U32 R173, R206, 0x10, RZ ;  /* 0x00000010cead2819 */ /* 0x000fca00000006ff */
[----:B------:R-:W-:-:S05]  /*11cb0*/  @P2 FMUL.FTZ R174, R173, R172 ;  /* 0x000000acadae2220 */ /* 0x000fca0000410000 */
[----:B------:R-:W-:-:S04]  /*11cc0*/  F2FP.BF16.F32.PACK_AB R174, RZ, R174 ;  /* 0x000000aeffae723e */ /* 0x000fc800000010ff */
[----:B------:R-:W-:-:S07]  /*11cd0*/  PRMT R169, R169, 0x5410, R174 ;  /* 0x00005410a9a97816 */ /* 0x000fce00000000ae */
.L_x_1862:
        /* <DEDUP_REMOVED lines=22> */
.L_x_1863:
[----:B------:R-:W-:-:S04]  /*11e40*/  IMAD.U32 R172, RZ, RZ, UR31 ;  /* 0x0000001fffac7e24 */ /* 0x000fc8000f8e00ff */
        /* <DEDUP_REMOVED lines=15> */
[----:B-1----:R-:W-:-:S04]  /*11f40*/  @P2 FMUL.FTZ R173, R173, R206 ;  /* 0x000000ceadad2220 */ /* 0x002fc80000410000 */
[----:B------:R-:W-:Y:S01]  /*11f50*/  @P2 FMUL.FTZ R172, R173, R172 ;  /* 0x000000acadac2220 */ /* 0x000fe20000410000 */
[----:B------:R-:W-:Y:S01]  /*11f60*/  @P2 SHF.L.U32 R173, R207, 0x10, RZ ;  /* 0x00000010cfad2819 */ /* 0x000fe200000006ff */
[----:B------:R-:W-:-:S04]  /*11f70*/  HFMA2 R207, -RZ, RZ, 0, 0 ;  /* 0x00000000ffcf7431 */ /* 0x000fc800000001ff */
[----:B------:R-:W-:-:S05]  /*11f80*/  @P2 FMUL.FTZ R207, R173, R172 ;  /* 0x000000acadcf2220 */ /* 0x000fca0000410000 */
[----:B------:R-:W-:-:S04]  /*11f90*/  F2FP.BF16.F32.PACK_AB R172, RZ, R207 ;  /* 0x000000cfffac723e */ /* 0x000fc800000010ff */
[----:B------:R-:W-:-:S07]  /*11fa0*/  PRMT R170, R170, 0x5410, R172 ;  /* 0x00005410aaaa7816 */ /* 0x000fce00000000ac */
.L_x_1864:
        /* <DEDUP_REMOVED lines=30> */
.L_x_1865:
[----:B------:R-:W-:Y:S01]  /*12190*/  F2FP.BF16.F32.PACK_AB R175, R178, R175 ;  /* 0x000000afb2af723e */ /* 0x000fe200000010ff */
[----:B------:R-:W-:Y:S06]  /*121a0*/  BRA.U !UP2, `(.L_x_1850) ;  /* 0x000000110a387547 */ /* 0x000fec000b800000 */
        /* <DEDUP_REMOVED lines=15> */
.L_x_1858:
[----:B------:R-:W-:Y:S05]  /*122a0*/  BRA.U !UP2, `(.L_x_1866) ;  /* 0x000000010a807547 */ /* 0x000fea000b800000 */
[----:B------:R-:W-:Y:S01]  /*122b0*/  LOP3.LUT P1, RZ, R214, 0xff, RZ, 0xc0, !PT ;  /* 0x000000ffd6ff7812 */ /* 0x000fe2000782c0ff */
        /* <DEDUP_REMOVED lines=13> */
.L_x_1868:
[----:B------:R-:W-:Y:S05]  /*12390*/  BSYNC.RECONVERGENT B0 ;  /* 0x0000000000007941 */ /* 0x000fea0003800200 */
.L_x_1867:
        /* <DEDUP_REMOVED lines=14> */
.L_x_1870:
[----:B------:R-:W-:Y:S05]  /*12480*/  BSYNC.RECONVERGENT B0 ;  /* 0x0000000000007941 */ /* 0x000fea0003800200 */
.L_x_1869:
[----:B------:R-:W-:-:S04]  /*12490*/  F2FP.BF16.F32.PACK_AB R176, RZ, R176 ;  /* 0x000000b0ffb0723e */ /* 0x000fc800000010ff */
[----:B------:R-:W-:-:S07]  /*124a0*/  PRMT R168, R176, 0x7610, R168 ;  /* 0x00007610b0a87816 */ /* 0x000fce00000000a8 */
.L_x_1866:
[----:B------:R-:W-:Y:S05]  /*124b0*/  BRA.U !UP2, `(.L_x_1871) ;  /* 0x000000010a847547 */ /* 0x000fea000b800000 */
[----:B------:R-:W-:Y:S01]  /*124c0*/  LOP3.LUT P1, RZ, R214, 0xff00, RZ, 0xc0, !PT ;  /* 0x0000ff00d6ff7812 */ /* 0x000fe2000782c0ff */
        /* <DEDUP_REMOVED lines=14> */
.L_x_1873:
[----:B------:R-:W-:Y:S05]  /*125b0*/  BSYNC.RECONVERGENT B0 ;  /* 0x0000000000007941 */ /* 0x000fea0003800200 */
.L_x_1872:
        /* <DEDUP_REMOVED lines=14> */
.L_x_1875:
[----:B------:R-:W-:Y:S05]  /*126a0*/  BSYNC.RECONVERGENT B0 ;  /* 0x0000000000007941 */ /* 0x000fea0003800200 */
.L_x_1874:
[----:B------:R-:W-:-:S04]  /*126b0*/  F2FP.BF16.F32.PACK_AB R176, RZ, R176 ;  /* 0x000000b0ffb0723e */ /* 0x000fc800000010ff */
[----:B------:R-:W-:-:S07]  /*126c0*/  PRMT R168, R168, 0x5410, R176 ;  /* 0x00005410a8a87816 */ /* 0x000fce00000000b0 */
.L_x_1871:
[----:B------:R-:W-:Y:S05]  /*126d0*/  BRA.U !UP2, `(.L_x_1876) ;  /* 0x000000010a807547 */ /* 0x000fea000b800000 */
[----:B------:R-:W-:Y:S01]  /*126e0*/  LOP3.LUT P1, RZ, R214, 0xff0000, RZ, 0xc0, !PT ;  /* 0x00ff0000d6ff7812 */ /* 0x000fe2000782c0ff */
        /* <DEDUP_REMOVED lines=13> */
.L_x_1878:
[----:B------:R-:W-:Y:S05]  /*127c0*/  BSYNC.RECONVERGENT B0 ;  /* 0x0000000000007941 */ /* 0x000fea0003800200 */
.L_x_1877:
        /* <DEDUP_REMOVED lines=14> */
.L_x_1880:
[----:B------:R-:W-:Y:S05]  /*128b0*/  BSYNC.RECONVERGENT B0 ;  /* 0x0000000000007941 */ /* 0x000fea0003800200 */
.L_x_1879:
[----:B------:R-:W-:-:S04]  /*128c0*/  F2FP.BF16.F32.PACK_AB R176, RZ, R176 ;  /* 0x000000b0ffb0723e */ /* 0x000fc800000010ff */
[----:B------:R-:W-:-:S07]  /*128d0*/  PRMT R169, R176, 0x7610, R169 ;  /* 0x00007610b0a97816 */ /* 0x000fce00000000a9 */
.L_x_1876:
[----:B------:R-:W-:Y:S05]  /*128e0*/  BRA.U !UP2, `(.L_x_1881) ;  /* 0x000000010a847547 */ /* 0x000fea000b800000 */
[----:B------:R-:W-:Y:S01]  /*128f0*/  LOP3.LUT P1, RZ, R214, 0xff000000, RZ, 0xc0, !PT ;  /* 0xff000000d6ff7812 */ /* 0x000fe2000782c0ff */
        /* <DEDUP_REMOVED lines=14> */
.L_x_1883:
[----:B------:R-:W-:Y:S05]  /*129e0*/  BSYNC.RECONVERGENT B0 ;  /* 0x0000000000007941 */ /* 0x000fea0003800200 */
.L_x_1882:
        /* <DEDUP_REMOVED lines=14> */
.L_x_1885:
[----:B------:R-:W-:Y:S05]  /*12ad0*/  BSYNC.RECONVERGENT B0 ;  /* 0x0000000000007941 */ /* 0x000fea0003800200 */
.L_x_1884:
[----:B------:R-:W-:-:S04]  /*12ae0*/  F2FP.BF16.F32.PACK_AB R177, RZ, R177 ;  /* 0x000000b1ffb1723e */ /* 0x000fc800000010ff */
[----:B------:R-:W-:-:S07]  /*12af0*/  PRMT R169, R169, 0x5410, R177 ;  /* 0x00005410a9a97816 */ /* 0x000fce00000000b1 */
.L_x_1881:
[----:B------:R-:W-:Y:S05]  /*12b00*/  BRA.U !UP2, `(.L_x_1886) ;  /* 0x000000010a807547 */ /* 0x000fea000b800000 */
[----:B------:R-:W-:Y:S01]  /*12b10*/  LOP3.LUT P1, RZ, R215, 0xff, RZ, 0xc0, !PT ;  /* 0x000000ffd7ff7812 */ /* 0x000fe2000782c0ff */
        /* <DEDUP_REMOVED lines=13> */
.L_x_1888:
[----:B------:R-:W-:Y:S05]  /*12bf0*/  BSYNC.RECONVERGENT B0 ;  /* 0x0000000000007941 */ /* 0x000fea0003800200 */
.L_x_1887:
        /* <DEDUP_REMOVED lines=14> */
.L_x_1890:
[----:B------:R-:W-:Y:S05]  /*12ce0*/  BSYNC.RECONVERGENT B0 ;  /* 0x0000000000007941 */ /* 0x000fea0003800200 */
.L_x_1889:
[----:B------:R-:W-:-:S04]  /*12cf0*/  F2FP.BF16.F32.PACK_AB R176, RZ, R176 ;  /* 0x000000b0ffb0723e */ /* 0x000fc800000010ff */
[----:B------:R-:W-:-:S07]  /*12d00*/  PRMT R170, R176, 0x7610, R170 ;  /* 0x00007610b0aa7816 */ /* 0x000fce00000000aa */
.L_x_1886:
        /* <DEDUP_REMOVED lines=16> */
.L_x_1893:
[----:B------:R-:W-:Y:S05]  /*12e10*/  BSYNC.RECONVERGENT B0 ;  /* 0x0000000000007941 */ /* 0x000fea0003800200 */
.L_x_1892:
        /* <DEDUP_REMOVED lines=14> */
.L_x_1895:
[----:B------:R-:W-:Y:S05]  /*12f00*/  BSYNC.RECONVERGENT B0 ;  /* 0x0000000000007941 */ /* 0x000fea0003800200 */
.L_x_1894:
[----:B------:R-:W-:-:S04]  /*12f10*/  F2FP.BF16.F32.PACK_AB R177, RZ, R177 ;  /* 0x000000b1ffb1723e */ /* 0x000fc800000010ff */
[----:B------:R-:W-:-:S07]  /*12f20*/  PRMT R170, R170, 0x5410, R177 ;  /* 0x00005410aaaa7816 */ /* 0x000fce00000000b1 */
.L_x_1891:
[----:B------:R-:W-:Y:S05]  /*12f30*/  BRA.U !UP2, `(.L_x_1896) ;  /* 0x000000010a807547 */ /* 0x000fea000b800000 */
[----:B------:R-:W-:Y:S01]  /*12f40*/  LOP3.LUT P1, RZ, R215, 0xff0000, RZ, 0xc0, !PT ;  /* 0x00ff0000d7ff7812 */ /* 0x000fe2000782c0ff */
        /* <DEDUP_REMOVED lines=13> */
.L_x_1898:
[----:B------:R-:W-:Y:S05]  /*13020*/  BSYNC.RECONVERGENT B0 ;  /* 0x0000000000007941 */ /* 0x000fea0003800200 */
.L_x_1897:
        /* <DEDUP_REMOVED lines=14> */
.L_x_1900:
[----:B------:R-:W-:Y:S05]  /*13110*/  BSYNC.RECONVERGENT B0 ;  /* 0x0000000000007941 */ /* 0x000fea0003800200 */
.L_x_1899:
[----:B------:R-:W-:-:S04]  /*13120*/  F2FP.BF16.F32.PACK_AB R176, RZ, R176 ;  /* 0x000000b0ffb0723e */ /* 0x000fc800000010ff */
[----:B------:R-:W-:-:S07]  /*13130*/  PRMT R171, R176, 0x7610, R171 ;  /* 0x00007610b0ab7816 */ /* 0x000fce00000000ab */
.L_x_1896:
[----:B------:R-:W-:Y:S05]  /*13140*/  BRA.U !UP2, `(.L_x_1850) ;  /* 0x000000010a507547 */ /* 0x000fea000b800000 */
[----:B------:R-:W-:Y:S02]  /*13150*/  MOV R176, UR31 ;  /* 0x0000001f00b07c02 */ /* 0x000fe40008000f00 */
[----:B------:R-:W-:Y:S02]  /*13160*/  ISETP.GE.U32.AND P1, PT, R214, RZ, PT ;  /* 0x000000ffd600720c */ /* 0x000fe40003f26070 */
[----:B------:R-:W-:Y:S01]  /*13170*/  ISETP.LT.AND P2, PT, RZ, UR30, PT ;  /* 0x0000001eff007c0c */ /* 0x000fe2000bf41270 */
[----:B------:R-:W-:Y:S01]  /*13180*/  FFMA.FTZ R176, R250, R176, UR32 ;  /* 0x00000020fab07e23 */ /* 0x000fe200080100b0 */
[----:B------:R-:W-:Y:S02]  /*13190*/  ISETP.GE.U32.AND.EX P1, PT, R215, 0x1000000, PT, P1 ;  /* 0x01000000d700780c */ /* 0x000fe40003f26110 */
[----:B------:R-:W-:Y:S01]  /*131a0*/  MOV R178, RZ ;  /* 0x000000ff00b27202 */ /* 0x000fe20000000f00 */
[----:B------:R-:W-:-:S04]  /*131b0*/  FADD.FTZ R176, R249, -R176 ;  /* 0x800000b0f9b07221 */ /* 0x000fc80000010000 */
[----:B------:R-:W-:-:S05]  /*131c0*/  FMUL.FTZ R176, R176, UR29 ;  /* 0x0000001db0b07c20 */ /* 0x000fca0008410000 */
[----:B------:R-:W-:Y:S02]  /*131d0*/  FSEL R176, R176, RZ, P2 ;  /* 0x000000ffb0b07208 */ /* 0x000fe40001000000 */
[----:B------:R-:W-:-:S03]  /*131e0*/  @P1 PRMT R177, R167, 0x7632, R177 ;  /* 0x00007632a7b11816 */ /* 0x000fc600000000b1 */
        /* <DEDUP_REMOVED lines=10> */
.L_x_1850:
[----:B------:R-:W1:Y:S01]  /*13290*/  @P0 LDC.64 R176, c[0x0][0x478] ;  /* 0x00011e00ffb00b82 */ /* 0x000e620000000a00 */
[----:B------:R-:W-:Y:S01]  /*132a0*/  @P0 IADD3 R178, PT, PT, R252, 0x200, RZ ;  /* 0x00000200fcb20810 */ /* 0x000fe20007ffe0ff */
[----:B------:R-:W2:Y:S01]  /*132b0*/  @UP2 LDCU.64 UR10, c[0x0][0x468] ;  /* 0x00008d00ff0a27ac */ /* 0x000ea20008000a00 */
[----:B------:R-:W-:Y:S02]  /*132c0*/  UIADD3 UR8, UPT, UPT, UR8, UR24, URZ ;  /* 0x0000001808087290 */ /* 0x000fe4000fffe0ff */
[----:B------:R-:W-:Y:S02]  /*132d0*/  UPLOP3.LUT UP1, UPT, UPT, UPT, UP1, 0x40, 0x4 ;  /* 0x000000000004789c */ /* 0x000fe40003f2e810 */
[----:B------:R-:W-:Y:S01]  /*132e0*/  UISETP.GE.AND UP0, UPT, UR8, UR25, UPT ;  /* 0x000000190800728c */ /* 0x000fe2000bf06270 */
[----:B-1----:R-:W-:-:S05]  /*132f0*/  @P0 IMAD.WIDE.U32 R176, R178, 0x10, R176 ;  /* 0x00000010b2b00825 */ /* 0x002fca00078e00b0 */
[----:B------:R1:W-:Y:S01]  /*13300*/  @P0 STG.E.128 desc[UR20][R176.64], R172 ;  /* 0x000000acb0000986 */ /* 0x0003e2000c101d14 */
[----:B------:R-:W-:Y:S02]  /*13310*/  PLOP3.LUT P0, PT, PT, PT, UP2, 0x80, 0x8 ;  /* 0x000000000008781c */ /* 0x000fe40003f0f028 */
[----:B-1----:R-:W-:-:S11]  /*13320*/  MOV R176, 0x10 ;  /* 0x0000001000b07802 */ /* 0x002fd60000000f00 */
[----:B--2---:R-:W-:-:S05]  /*13330*/  @P0 IMAD.WIDE.U32 R176, R179, R176, UR10 ;  /* 0x0000000ab3b00e25 */ /* 0x004fca000f8e00b0 */
[----:B------:R1:W-:Y:S01]  /*13340*/  @P0 STG.E.128 desc[UR20][R176.64], R168 ;  /* 0x000000a8b0000986 */ /* 0x0003e2000c101d14 */
[----:B------:R-:W-:Y:S05]  /*13350*/  BRA.U !UP0, `(.L_x_1901) ;  /* 0xfffffed508247547 */ /* 0x000fea000b83ffff */
.L_x_1574:
[----:B-1----:R-:W3:Y:S01]  /*13360*/  LDL.LU R176, [R1] ;  /* 0x0000000001b07983 */ /* 0x002ee20000300800 */
[----:B------:R-:W1:Y:S03]  /*13370*/  S2UR UR9, SR_CTAID.X ;  /* 0x00000000000979c3 */ /* 0x000e660000002500 */
[----:B------:R-:W3:Y:S04]  /*13380*/  LDL.LU R177, [R1+0x4] ;  /* 0x0000040001b17983 */ /* 0x000ee80000300800 */
[----:B------:R-:W3:Y:S01]  /*13390*/  LDL.LU R178, [R1+0x8] ;  /* 0x0000080001b27983 */ /* 0x000ee20000300800 */
[----:B------:R-:W1:Y:S03]  /*133a0*/  LDC R0, c[0x0][0x388] ;  /* 0x0000e200ff007b82 */ /* 0x000e660000000800 */
[----:B------:R-:W3:Y:S04]  /*133b0*/  LDL.LU R179, [R1+0xc] ;  /* 0x00000c0001b37983 */ /* 0x000ee80000300800 */
[----:B------:R-:W4:Y:S01]  /*133c0*/  LDL.LU R212, [R1+0x20] ;  /* 0x0000200001d47983 */ /* 0x000f220000300800 */
[----:B------:R-:W5:Y:S03]  /*133d0*/  LDC.64 R2, c[0x0][0x440] ;  /* 0x00011000ff027b82 */ /* 0x000f660000000a00 */
[----:B------:R-:W4:Y:S04]  /*133e0*/  LDL.LU R213, [R1+0x24] ;  /* 0x0000240001d57983 */ /* 0x000f280000300800 */
[----:B------:R-:W4:Y:S01]  /*133f0*/  LDL.LU R214, [R1+0x28] ;  /* 0x0000280001d67983 */ /* 0x000f220000300800 */
[----:B------:R-:W0:Y:S03]  /*13400*/  LDC.64 R4, c[0x0][0x448] ;  /* 0x00011200ff047b82 */ /* 0x000e260000000a00 */
[----:B------:R-:W4:Y:S04]  /*13410*/  LDL.LU R215, [R1+0x2c] ;  /* 0x00002c0001d77983 */ /* 0x000f280000300800 */
[----:B------:R-:W2:Y:S01]  /*13420*/  LDL.LU R192, [R1+0x60] ;  /* 0x0000600001c07983 */ /* 0x000ea20000300800 */
[----:B------:R-:W0:Y:S03]  /*13430*/  LDC.64 R6, c[0x0][0x460] ;  /* 0x00011800ff067b82 */ /* 0x000e260000000a00 */
[----:B------:R-:W2:Y:S04]  /*13440*/  LDL.LU R193, [R1+0x64] ;  /* 0x0000640001c17983 */ /* 0x000ea80000300800 */
[----:B------:R-:W2:Y:S04]  /*13450*/  LDL.LU R194, [R1+0x68] ;  /* 0x0000680001c27983 */ /* 0x000ea80000300800 */
[----:B------:R-:W2:Y:S04]  /*13460*/  LDL.LU R195, [R1+0x6c] ;  /* 0x00006c0001c37983 */ /* 0x000ea80000300800 */
[----:B------:R-:W3:Y:S04]  /*13470*/  LDL.LU R188, [R1+0x80] ;  /* 0x0000800001bc7983 */ /* 0x000ee80000300800 */
[----:B------:R-:W3:Y:S04]  /*13480*/  LDL.LU R189, [R1+0x84] ;  /* 0x0000840001bd7983 */ /* 0x000ee80000300800 */
[----:B------:R-:W3:Y:S04]  /*13490*/  LDL.LU R190, [R1+0x88] ;  /* 0x0000880001be7983 */ /* 0x000ee80000300800 */
[----:B------:R-:W3:Y:S04]  /*134a0*/  LDL.LU R191, [R1+0x8c] ;  /* 0x00008c0001bf7983 */ /* 0x000ee80000300800 */
[----:B------:R-:W4:Y:S04]  /*134b0*/  LDL.LU R244, [R1+0x70] ;  /* 0x0000700001f47983 */ /* 0x000f280000300800 */
[----:B------:R-:W4:Y:S04]  /*134c0*/  LDL.LU R245, [R1+0x74] ;  /* 0x0000740001f57983 */ /* 0x000f280000300800 */
[----:B------:R-:W4:Y:S04]  /*134d0*/  LDL.LU R246, [R1+0x78] ;  /* 0x0000780001f67983 */ /* 0x000f280000300800 */
[----:B------:R-:W4:Y:S04]  /*134e0*/  LDL.LU R247, [R1+0x7c] ;  /* 0x00007c0001f77983 */ /* 0x000f280000300800 */
[----:B------:R-:W2:Y:S04]  /*134f0*/  LDL.LU R168, [R1+0x40] ;  /* 0x0000400001a87983 */ /* 0x000ea80000300800 */
        /* <DEDUP_REMOVED lines=14> */
[----:B------:R-:W2:Y:S01]  /*135e0*/  LDL.LU R211, [R1+0x1c] ;  /* 0x00001c0001d37983 */ /* 0x000ea20000300800 */
[----:B-1----:R-:W-:Y:S01]  /*135f0*/  IMAD R0, R0, UR9, RZ ;  /* 0x0000000900007c24 */ /* 0x002fe2000f8e02ff */
[----:B------:R-:W1:Y:S04]  /*13600*/  S2R R206, SR_TID.X ;  /* 0x0000000000ce7919 */ /* 0x000e680000002100 */
[----:B-1----:R-:W-:-:S05]  /*13610*/  LEA.HI R9, R0, R206, RZ, 0x1d ;  /* 0x000000ce00097211 */ /* 0x002fca00078fe8ff */
[----:B-----5:R-:W-:-:S04]  /*13620*/  IMAD.WIDE.U32 R2, R9, 0x20, R2 ;  /* 0x0000002009027825 */ /* 0x020fc800078e0002 */
[C---:B0-----:R-:W-:Y:S01]  /*13630*/  IMAD.WIDE.U32 R4, R9.reuse, 0x20, R4 ;  /* 0x0000002009047825 */ /* 0x041fe200078e0004 */
[----:B------:R-:W-:Y:S03]  /*13640*/  STG.E.128 desc[UR20][R2.64], R160 ;  /* 0x000000a002007986 */ /* 0x000fe6000c101d14 */
[----:B------:R-:W-:Y:S01]  /*13650*/  IMAD.WIDE.U32 R6, R9, 0x20, R6 ;  /* 0x0000002009067825 */ /* 0x000fe200078e0006 */
[----:B---3--:R-:W-:Y:S04]  /*13660*/  STG.E.128 desc[UR20][R2.64+0x10], R188 ;  /* 0x000010bc02007986 */ /* 0x008fe8000c101d14 */
[----:B------:R-:W-:Y:S04]  /*13670*/  STG.E.128 desc[UR20][R4.64], R80 ;  /* 0x0000005004007986 */ /* 0x000fe8000c101d14 */
[----:B------:R-:W-:Y:S04]  /*13680*/  STG.E.128 desc[UR20][R4.64+0x10], R84 ;  /* 0x0000105404007986 */ /* 0x000fe8000c101d14 */
[----:B------:R-:W-:Y:S04]  /*13690*/  STG.E.128 desc[UR20][R6.64], R156 ;  /* 0x0000009c06007986 */ /* 0x000fe8000c101d14 */
[----:B------:R-:W-:Y:S04]  /*136a0*/  STG.E.128 desc[UR20][R6.64+0x10], R152 ;  /* 0x0000109806007986 */ /* 0x000fe8000c101d14 */
[----:B----4-:R-:W-:Y:S04]  /*136b0*/  STG.E.128 desc[UR20][R2.64+0x1000], R244 ;  /* 0x001000f402007986 */ /* 0x010fe8000c101d14 */
[----:B--2---:R-:W-:Y:S04]  /*136c0*/  STG.E.128 desc[UR20][R2.64+0x1010], R192 ;  /* 0x001010c002007986 */ /* 0x004fe8000c101d14 */
        /* <DEDUP_REMOVED lines=23> */
.L_x_1902:
        /* <DEDUP_REMOVED lines=12> */
.L_x_19293:


//--------------------- .text._ZN10layer_norm13ln_bwd_kernelINS_13Kernel_traitsI6__halfS2_S2_S2_fjLj5120ELj1ELj1ELj4ELj16ENS_18Kernel_traits_baseILj5120ES2_S2_S2_S2_fjLj128EEEEELb0ELb0ELb0ELb0EEEvNS_9BwdParamsE --------------------------
	.section	.text._ZN10layer_norm13ln_bwd_kernelINS_13Kernel_traitsI6__halfS2_S2_S2_fjLj5120ELj1ELj1ELj4ELj16ENS_18Kernel_traits_baseILj5120ES2_S2_S2_S2_fjLj128EEEEELb0ELb0ELb0ELb0EEEvNS_9BwdParamsE,"ax",@progbits
	.align	128
        .global         _ZN10layer_norm13ln_bwd_kernelINS_13Kernel_traitsI6__halfS2_S2_S2_fjLj5120ELj1ELj1ELj4ELj16ENS_18Kernel_traits_baseILj5120ES2_S2_S2_S2_fjLj128EEEEELb0ELb0ELb0ELb0EEEvNS_9BwdParamsE
        .type           _ZN10layer_norm13ln_bwd_kernelINS_13Kernel_traitsI6__halfS2_S2_S2_fjLj5120ELj1ELj1ELj4ELj16ENS_18Kernel_traits_baseILj5120ES2_S2_S2_S2_fjLj128EEEEELb0ELb0ELb0ELb0EEEvNS_9BwdParamsE,@function
        .size           _ZN10layer_norm13ln_bwd_kernelINS_13Kernel_traitsI6__halfS2_S2_S2_fjLj5120ELj1ELj1ELj4ELj16ENS_18Kernel_traits_baseILj5120ES2_S2_S2_S2_fjLj128EEEEELb0ELb0ELb0ELb0EEEvNS_9BwdParamsE,(.L_x_19294 - _ZN10layer_norm13ln_bwd_kernelINS_13Kernel_traitsI6__halfS2_S2_S2_fjLj5120ELj1ELj1ELj4ELj16ENS_18Kernel_traits_baseILj5120ES2_S2_S2_S2_fjLj128EEEEELb0ELb0ELb0ELb0EEEvNS_9BwdParamsE)
        .other          _ZN10layer_norm13ln_bwd_kernelINS_13Kernel_traitsI6__halfS2_S2_S2_fjLj5120ELj1ELj1ELj4ELj16ENS_18Kernel_traits_baseILj5120ES2_S2_S2_S2_fjLj128EEEEELb0ELb0ELb0ELb0EEEvNS_9BwdParamsE,@"STO_CUDA_ENTRY STV_DEFAULT"
_ZN10layer_norm13ln_bwd_kernelINS_13Kernel_traitsI6__halfS2_S2_S2_fjLj5120ELj1ELj1ELj4ELj16ENS_18Kernel_traits_baseILj5120ES2_S2_S2_S2_fjLj128EEEEELb0ELb0ELb0ELb0EEEvNS_9BwdParamsE:
.text._ZN10layer_norm13ln_bwd_kernelINS_13Kernel_traitsI6__halfS2_S2_S2_fjLj5120ELj1ELj1ELj4ELj16ENS_18Kernel_traits_baseILj5120ES2_S2_S2_S2_fjLj128EEEEELb0ELb0ELb0ELb0EEEvNS_9BwdParamsE:
        /* <DEDUP_REMOVED lines=8> */
[----:B0-----:R-:W-:-:S04]  /*0080*/  LOP3.LUT R5, R4, 0x7f, RZ, 0x3c, !PT ;  /* 0x0000007f04057812 */ /* 0x001fc800078e3cff */
[----:B------:R-:W-:Y:S02]  /*0090*/  LEA.HI.SX32 R2, R0, R5, 0x1d ;  /* 0x0000000500027211 */ /* 0x000fe400078feaff */
[----:B------:R-:W-:Y:S02]  /*00a0*/  MOV R5, R4 ;  /* 0x0000000400057202 */ /* 0x000fe40000000f00 */
[C---:B------:R-:W-:Y:S02]  /*00b0*/  ISETP.GE.U32.AND P1, PT, R2.reuse, 0x80, PT ;  /* 0x000000800200780c */ /* 0x040fe40003f26070 */
[C---:B------:R-:W-:Y:S02]  /*00c0*/  ISETP.GE.U32.AND P2, PT, R2.reuse, 0x100, PT ;  /* 0x000001000200780c */ /* 0x040fe40003f46070 */
[C---:B------:R-:W-:Y:S02]  /*00d0*/  ISETP.GE.U32.AND P3, PT, R2.reuse, 0x180, PT ;  /* 0x000001800200780c */ /* 0x040fe40003f66070 */
[----:B------:R-:W-:-:S02]  /*00e0*/  ISETP.GE.U32.AND P4, PT, R2, 0x200, PT ;  /* 0x000002000200780c */ /* 0x000fc40003f86070 */
[----:B------:R-:W-:-:S05]  /*00f0*/  ISETP.GE.U32.AND P5, PT, R2, 0x280, PT ;  /* 0x000002800200780c */ /* 0x000fca0003fa6070 */
[----:B------:R-:W0:Y:S08]  /*0100*/  @P1 LDC.64 R6, c[0x0][0x3d0] ;  /* 0x0000f400ff061b82 */ /* 0x000e300000000a00 */
[----:B------:R-:W1:Y:S08]  /*0110*/  @P2 LDC.64 R8, c[0x0][0x3d0] ;  /* 0x0000f400ff082b82 */ /* 0x000e700000000a00 */
[----:B------:R-:W4:Y:S08]  /*0120*/  @P3 LDC.64 R12, c[0x0][0x3d0] ;  /* 0x0000f400ff0c3b82 */ /* 0x000f300000000a00 */
[----:B------:R-:W3:Y:S01]  /*0130*/  @P4 LDC.64 R14, c[0x0][0x3d0] ;  /* 0x0000f400ff0e4b82 */ /* 0x000ee20000000a00 */
[C---:B0-----:R-:W-:Y:S01]  /*0140*/  @P1 IMAD.WIDE.U32 R6, R5.reuse, 0x10, R6 ;  /* 0x0000001005061825 */ /* 0x041fe200078e0006 */
[----:B------:R-:W-:-:S04]  /*0150*/  @P1 LOP3.LUT R5, R5, 0x80, RZ, 0xfc, !PT ;  /* 0x0000008005051812 */ /* 0x000fc800078efcff */
[----:B--2---:R0:W5:Y:S02]  /*0160*/  @P1 LDG.E.128 R36, desc[UR8][R6.64] ;  /* 0x0000000806241981 */ /* 0x004164000c1e1d00 */
[----:B------:R-:W2:Y:S01]  /*0170*/  @P5 LDC.64 R16, c[0x0][0x3d0] ;  /* 0x0000f400ff105b82 */ /* 0x000ea20000000a00 */
[C---:B-1----:R-:W-:Y:S01]  /*0180*/  @P2 IMAD.WIDE.U32 R10, R5.reuse, 0x10, R8 ;  /* 0x00000010050a2825 */ /* 0x042fe200078e0008 */
[----:B------:R-:W-:-:S04]  /*0190*/  @P2 IADD3 R5, PT, PT, R5, 0x80, RZ ;  /* 0x0000008005052810 */ /* 0x000fc80007ffe0ff */
[----:B------:R0:W5:Y:S01]  /*01a0*/  @P2 LDG.E.128 R40, desc[UR8][R10.64] ;  /* 0x000000080a282981 */ /* 0x000162000c1e1d00 */
[C---:B----4-:R-:W-:Y:S01]  /*01b0*/  @P3 IMAD.WIDE.U32 R12, R5.reuse, 0x10, R12 ;  /* 0x00000010050c3825 */ /* 0x050fe200078e000c */
[----:B------:R-:W-:-:S04]  /*01c0*/  @P3 IADD3 R5, PT, PT, R5, 0x80, RZ ;  /* 0x0000008005053810 */ /* 0x000fc80007ffe0ff */
[----:B------:R0:W5:Y:S01]  /*01d0*/  @P3 LDG.E.128 R44, desc[UR8][R12.64] ;  /* 0x000000080c2c3981 */ /* 0x000162000c1e1d00 */
[C---:B---3--:R-:W-:Y:S01]  /*01e0*/  @P4 IMAD.WIDE.U32 R14, R5.reuse, 0x10, R14 ;  /* 0x00000010050e4825 */ /* 0x048fe200078e000e */
[----:B------:R-:W-:-:S04]  /*01f0*/  @P4 IADD3 R5, PT, PT, R5, 0x80, RZ ;  /* 0x0000008005054810 */ /* 0x000fc80007ffe0ff */
[----:B------:R0:W5:Y:S01]  /*0200*/  @P4 LDG.E.128 R48, desc[UR8][R14.64] ;  /* 0x000000080e304981 */ /* 0x000162000c1e1d00 */
[----:B--2---:R-:W-:-:S05]  /*0210*/  @P5 IMAD.WIDE.U32 R8, R5, 0x10, R16 ;  /* 0x0000001005085825 */ /* 0x004fca00078e0010 */
[----:B------:R0:W5:Y:S01]  /*0220*/  @P5 LDG.E.128 R52, desc[UR8][R8.64] ;  /* 0x0000000808345981 */ /* 0x000162000c1e1d00 */
[----:B------:R-:W1:Y:S01]  /*0230*/  S2UR UR4, SR_CTAID.X ;  /* 0x00000000000479c3 */ /* 0x000e620000002500 */
[----:B------:R-:W-:Y:S02]  /*0240*/  CS2R R56, SRZ ;  /* 0x0000000000387805 */ /* 0x000fe4000001ff00 */
[----:B------:R-:W-:Y:S02]  /*0250*/  CS2R R58, SRZ ;  /* 0x00000000003a7805 */ /* 0x000fe4000001ff00 */
[----:B------:R-:W-:Y:S02]  /*0260*/  CS2R R60, SRZ ;  /* 0x00000000003c7805 */ /* 0x000fe4000001ff00 */
[----:B------:R-:W-:Y:S02]  /*0270*/  CS2R R62, SRZ ;  /* 0x00000000003e7805 */ /* 0x000fe4000001ff00 */
[----:B------:R-:W-:-:S02]  /*0280*/  CS2R R96, SRZ ;  /* 0x0000000000607805 */ /* 0x000fc4000001ff00 */
[----:B-1----:R-:W-:-:S04]  /*0290*/  MOV R0, UR4 ;  /* 0x0000000400007c02 */ /* 0x002fc80008000f00 */
        /* <DEDUP_REMOVED lines=36> */
[----:B0-----:R-:W-:Y:S06]  /*04e0*/  @P0 BRA `(.L_x_1903) ;  /* 0x0000006400180947 */ /* 0x001fec0003800000 */
[----:B------:R-:W0:Y:S01]  /*04f0*/  LDC.64 R4, c[0x0][0x3e0] ;  /* 0x0000f800ff047b82 */ /* 0x000e220000000a00 */
        /* <DEDUP_REMOVED lines=23> */
[----:B0-----:R-:W-:-:S02]  /*0670*/  ISETP.NE.U32.AND P6, PT, R4, RZ, PT ;  /* 0x000000ff0400720c */ /* 0x001fc40003fc5070 */
[----:B------:R-:W-:Y:S02]  /*0680*/  CS2R R94, SRZ ;  /* 0x00000000005e7805 */ /* 0x000fe4000001ff00 */
[----:B------:R-:W-:Y:S02]  /*0690*/  CS2R R136, SRZ ;  /* 0x0000000000887805 */ /* 0x000fe4000001ff00 */
[----:B------:R-:W-:Y:S02]  /*06a0*/  CS2R R138, SRZ ;  /* 0x00000000008a7805 */ /* 0x000fe4000001ff00 */
[----:B------:R-:W-:Y:S02]  /*06b0*/  ISETP.NE.AND.EX P6, PT, R5, RZ, PT, P6 ;  /* 0x000000ff0500720c */ /* 0x000fe40003fc5360 */
        /* <DEDUP_REMOVED lines=15> */
[----:B------:R-:W0:Y:S01]  /*07b0*/  LDCU.U8 UR7, c[0x0][0x410] ;  /* 0x00008200ff0777ac */ /* 0x000e220008000000 */
[----:B------:R-:W1:Y:S01]  /*07c0*/  LDCU UR12, c[0x0][0x400] ;  /* 0x00008000ff0c77ac */ /* 0x000e620008000800 */
[----:B------:R-:W2:Y:S01]  /*07d0*/  LDCU.64 UR10, c[0x0][0x438] ;  /* 0x00008700ff0a77ac */ /* 0x000ea20008000a00 */
[----:B------:R-:W3:Y:S07]  /*07e0*/  LDCU.64 UR14, c[0x0][0x478] ;  /* 0x00008f00ff0e77ac */ /* 0x000eee0008000a00 */
.L_x_1954:
[----:B------:R-:W4:Y:S08]  /*07f0*/  LDC.64 R158, c[0x0][0x3c0] ;  /* 0x0000f000ff9e7b82 */ /* 0x000f300000000a00 */
[----:B------:R-:W0:Y:S08]  /*0800*/  @P6 LDC.64 R156, c[0x0][0x3e0] ;  /* 0x0000f800ff9c6b82 */ /* 0x000e300000000a00 */
[----:B------:R-:W1:Y:S01]  /*0810*/  LDC R3, c[0x0][0x388] ;  /* 0x0000e200ff037b82 */ /* 0x000e620000000800 */
[----:B----4-:R-:W-:-:S06]  /*0820*/  IMAD.WIDE R158, R0, 0x4, R158 ;  /* 0x00000004009e7825 */ /* 0x010fcc00078e029e */
[----:B------:R-:W4:Y:S01]  /*0830*/  LDG.E R158, desc[UR8][R158.64] ;  /* 0x000000089e9e7981 */ /* 0x000f22000c1e1900 */
[----:B0-----:R-:W-:Y:S01]  /*0840*/  @P6 IMAD.WIDE R160, R0, 0x2, R156 ;  /* 0x0000000200a06825 */ /* 0x001fe200078e029c */
[----:B------:R-:W0:Y:S01]  /*0850*/  S2R R4, SR_TID.X ;  /* 0x0000000000047919 */ /* 0x000e220000002100 */
[----:B------:R-:W2:Y:S03]  /*0860*/  LDC.64 R156, c[0x0][0x3c8] ;  /* 0x0000f200ff9c7b82 */ /* 0x000ea60000000a00 */
[----:B-----5:R-:W5:Y:S01]  /*0870*/  @P6 LDG.E.U16 R219, desc[UR8][R160.64] ;  /* 0x00000008a0db6981 */ /* 0x020f62000c1e1500 */
[----:B------:R-:W-:Y:S01]  /*0880*/  ISETP.GE.U32.AND P1, PT, R2, 0x80, PT ;  /* 0x000000800200780c */ /* 0x000fe20003f26070 */
[----:B-1----:R-:W-:Y:S01]  /*0890*/  IMAD R162, R0, R3, RZ ;  /* 0x0000000300a27224 */ /* 0x002fe200078e02ff */
[C---:B------:R-:W-:Y:S02]  /*08a0*/  ISETP.GE.U32.AND P2, PT, R2.reuse, 0x100, PT ;  /* 0x000001000200780c */ /* 0x040fe40003f46070 */
[----:B------:R-:W-:-:S02]  /*08b0*/  ISETP.GE.U32.AND P3, PT, R2, 0x180, PT ;  /* 0x000001800200780c */ /* 0x000fc40003f66070 */
[----:B------:R-:W-:Y:S02]  /*08c0*/  SHF.R.S32.HI R163, RZ, 0x1f, R162 ;  /* 0x0000001fffa37819 */ /* 0x000fe400000114a2 */
[----:B------:R-:W-:Y:S02]  /*08d0*/  ISETP.GE.U32.AND P4, PT, R2, 0x200, PT ;  /* 0x000002000200780c */ /* 0x000fe40003f86070 */
[----:B------:R-:W-:Y:S01]  /*08e0*/  LEA.HI R163, R163, R162, RZ, 0x3 ;  /* 0x000000a2a3a37211 */ /* 0x000fe200078f18ff */
[----:B------:R-:W-:Y:S01]  /*08f0*/  BSSY.RECONVERGENT B0, `(.L_x_1904) ;  /* 0x0000067000007945 */ /* 0x000fe20003800200 */
[----:B------:R-:W-:Y:S01]  /*0900*/  ISETP.NE.AND P0, PT, RZ, UR7, PT ;  /* 0x00000007ff007c0c */ /* 0x000fe2000bf05270 */
[----:B------:R-:W-:Y:S01]  /*0910*/  HFMA2 R221, -RZ, RZ, 0, 0 ;  /* 0x00000000ffdd7431 */ /* 0x000fe200000001ff */
[----:B------:R-:W-:Y:S01]  /*0920*/  MOV R222, RZ ;  /* 0x000000ff00de7202 */ /* 0x000fe20000000f00 */
[----:B--2---:R-:W-:-:S05]  /*0930*/  IMAD.WIDE R156, R0, 0x4, R156 ;  /* 0x00000004009c7825 */ /* 0x004fca00078e029c */
[----:B------:R1:W5:Y:S01]  /*0940*/  LDG.E R218, desc[UR8][R156.64] ;  /* 0x000000089cda7981 */ /* 0x000362000c1e1900 */
[----:B0-----:R-:W-:-:S04]  /*0950*/  LEA.HI.SX32 R216, R163, R4, 0x1d ;  /* 0x00000004a3d87211 */ /* 0x001fc800078feaff */
[----:B------:R-:W-:Y:S02]  /*0960*/  MOV R223, R216 ;  /* 0x000000d800df7202 */ /* 0x000fe40000000f00 */
[----:B-1----:R-:W-:Y:S02]  /*0970*/  P2R R156, PR, RZ, 0x1 ;  /* 0x00000001ff9c7803 */ /* 0x002fe40000000000 */
[----:B----4-:R-:W-:Y:S01]  /*0980*/  FSEL R220, R158, RZ, !P0 ;  /* 0x000000ff9edc7208 */ /* 0x010fe20004000000 */
[----:B------:R-:W-:Y:S06]  /*0990*/  @!P1 BRA `(.L_x_1905) ;  /* 0x0000000400709947 */ /* 0x000fec0003800000 */
[----:B------:R-:W0:Y:S08]  /*09a0*/  LDC.64 R156, c[0x0][0x3a8] ;  /* 0x0000ea00ff9c7b82 */ /* 0x000e300000000a00 */
[----:B------:R-:W1:Y:S01]  /*09b0*/  LDC.64 R160, c[0x0][0x428] ;  /* 0x00010a00ffa07b82 */ /* 0x000e620000000a00 */
[----:B0-----:R-:W-:-:S06]  /*09c0*/  IMAD.WIDE.U32 R156, R216, 0x10, R156 ;  /* 0x00000010d89c7825 */ /* 0x001fcc00078e009c */
[----:B------:R-:W2:Y:S01]  /*09d0*/  LDG.E.128 R156, desc[UR8][R156.64] ;  /* 0x000000089c9c7981 */ /* 0x000ea2000c1e1d00 */
[----:B-1----:R-:W-:-:S06]  /*09e0*/  IMAD.WIDE.U32 R160, R216, 0x10, R160 ;  /* 0x00000010d8a07825 */ /* 0x002fcc00078e00a0 */
[----:B------:R-:W4:Y:S01]  /*09f0*/  LDG.E.128 R160, desc[UR8][R160.64] ;  /* 0x00000008a0a07981 */ /* 0x000f22000c1e1d00 */
[----:B------:R-:W-:-:S04]  /*0a00*/  ISETP.NE.U32.AND P0, PT, RZ, UR10, PT ;  /* 0x0000000aff007c0c */ /* 0x000fc8000bf05070 */
[----:B------:R-:W-:Y:S01]  /*0a10*/  ISETP.NE.AND.EX P0, PT, RZ, UR11, PT, P0 ;  /* 0x0000000bff007c0c */ /* 0x000fe2000bf05300 */
[----:B------:R-:W-:Y:S02]  /*0a20*/  HADD2.F32 R215, -RZ, R36.H0_H0 ;  /* 0x20000024ffd77230 */ /* 0x000fe40000004100 */
[----:B------:R-:W-:-:S10]  /*0a30*/  HADD2.F32 R208, -RZ, R37.H1_H1 ;  /* 0x30000025ffd07230 */ /* 0x000fd40000004100 */
[----:B------:R-:W0:Y:S01]  /*0a40*/  @P0 LDC.64 R202, c[0x0][0x438] ;  /* 0x00010e00ffca0b82 */ /* 0x000e220000000a00 */
[----:B------:R-:W-:Y:S02]  /*0a50*/  HADD2.F32 R212, -RZ, R36.H1_H1 ;  /* 0x30000024ffd47230 */ /* 0x000fe40000004100 */
[----:B------:R-:W-:Y:S02]  /*0a60*/  HADD2.F32 R211, -RZ, R37.H0_H0 ;  /* 0x20000025ffd37230 */ /* 0x000fe40000004100 */
[----:B------:R-:W-:Y:S02]  /*0a70*/  HADD2.F32 R204, -RZ, R38.H1_H1 ;  /* 0x30000026ffcc7230 */ /* 0x000fe40000004100 */
[----:B0-----:R-:W-:-:S05]  /*0a80*/  @P0 IMAD.WIDE.U32 R202, R216, 0x10, R202 ;  /* 0x00000010d8ca0825 */ /* 0x001fca00078e00ca */
[----:B------:R0:W5:Y:S02]  /*0a90*/  @P0 LDG.E.128 R132, desc[UR8][R202.64] ;  /* 0x00000008ca840981 */ /* 0x000164000c1e1d00 */
[----:B0-----:R-:W-:Y:S02]  /*0aa0*/  HADD2.F32 R203, -RZ, R39.H0_H0 ;  /* 0x20000027ffcb7230 */ /* 0x001fe40000004100 */
[--C-:B--2---:R-:W-:Y:S02]  /*0ab0*/  HADD2.F32 R205, -RZ, R156.reuse.H0_H0 ;  /* 0x2000009cffcd7230 */ /* 0x104fe40000004100 */
[--C-:B------:R-:W-:Y:S02]  /*0ac0*/  HADD2.F32 R221, -RZ, R157.reuse.H1_H1 ;  /* 0x3000009dffdd7230 */ /* 0x100fe40000004100 */
[----:B------:R-:W-:Y:S02]  /*0ad0*/  HADD2.F32 R207, -RZ, R156.H1_H1 ;  /* 0x3000009cffcf7230 */ /* 0x000fe40000004100 */
[----:B------:R-:W-:Y:S01]  /*0ae0*/  FADD.FTZ R205, -R220, R205 ;  /* 0x000000cddccd7221 */ /* 0x000fe20000010100 */
[----:B------:R-:W-:-:S02]  /*0af0*/  HADD2.F32 R209, -RZ, R157.H0_H0 ;  /* 0x2000009dffd17230 */ /* 0x000fc40000004100 */
[----:B------:R-:W-:Y:S01]  /*0b00*/  FADD.FTZ R221, -R220, R221 ;  /* 0x000000dddcdd7221 */ /* 0x000fe20000010100 */
[----:B----4-:R-:W-:Y:S02]  /*0b10*/  HADD2.F32 R157, -RZ, R160.H0_H0 ;  /* 0x200000a0ff9d7230 */ /* 0x010fe40000004100 */
[----:B-----5:R-:W-:Y:S01]  /*0b20*/  FMUL.FTZ R217, R218, R205 ;  /* 0x000000cddad97220 */ /* 0x020fe20000410000 */
[--C-:B------:R-:W-:Y:S02]  /*0b30*/  HADD2.F32 R223, -RZ, R158.reuse.H0_H0 ;  /* 0x2000009effdf7230 */ /* 0x100fe40000004100 */
[C---:B------:R-:W-:Y:S01]  /*0b40*/  FADD.FTZ R207, -R220.reuse, R207 ;  /* 0x000000cfdccf7221 */ /* 0x040fe20000010100 */
[----:B------:R-:W-:Y:S02]  /*0b50*/  HADD2.F32 R225, -RZ, R158.H1_H1 ;  /* 0x3000009effe17230 */ /* 0x000fe40000004100 */
[----:B------:R-:W-:Y:S01]  /*0b60*/  FADD.FTZ R209, -R220, R209 ;  /* 0x000000d1dcd17221 */ /* 0x000fe20000010100 */
[----:B------:R-:W-:-:S02]  /*0b70*/  HADD2.F32 R158, -RZ, R161.H0_H0 ;  /* 0x200000a1ff9e7230 */ /* 0x000fc40000004100 */
[----:B------:R-:W-:Y:S01]  /*0b80*/  FMUL.FTZ R210, R218, R221 ;  /* 0x000000dddad27220 */ /* 0x000fe20000410000 */
[----:B------:R-:W-:Y:S02]  /*0b90*/  HADD2.F32 R161, -RZ, R161.H1_H1 ;  /* 0x300000a1ffa17230 */ /* 0x000fe40000004100 */
[-C--:B------:R-:W-:Y:S01]  /*0ba0*/  FMUL.FTZ R215, R215, R157.reuse ;  /* 0x0000009dd7d77220 */ /* 0x080fe20000410000 */
[----:B------:R-:W-:Y:S02]  /*0bb0*/  HADD2.F32 R160, -RZ, R160.H1_H1 ;  /* 0x300000a0ffa07230 */ /* 0x000fe40000004100 */
[----:B------:R-:W-:Y:S01]  /*0bc0*/  FADD.FTZ R88, R88, R157 ;  /* 0x0000009d58587221 */ /* 0x000fe20000010000 */
[----:B------:R-:W-:Y:S01]  /*0bd0*/  FFMA.FTZ R56, R217, R157, R56 ;  /* 0x0000009dd9387223 */ /* 0x000fe20000010038 */
[C---:B------:R-:W-:Y:S01]  /*0be0*/  FMUL.FTZ R214, R218.reuse, R207 ;  /* 0x000000cfdad67220 */ /* 0x040fe20000410000 */
[----:B------:R-:W-:Y:S01]  /*0bf0*/  FMUL.FTZ R213, R218, R209 ;  /* 0x000000d1dad57220 */ /* 0x000fe20000410000 */
[-C--:B------:R-:W-:Y:S01]  /*0c00*/  FMUL.FTZ R208, R208, R161.reuse ;  /* 0x000000a1d0d07220 */ /* 0x080fe20000410000 */
[----:B------:R-:W-:Y:S01]  /*0c10*/  FADD.FTZ R91, R91, R161 ;  /* 0x000000a15b5b7221 */ /* 0x000fe20000010000 */
[----:B------:R-:W-:Y:S01]  /*0c20*/  FFMA.FTZ R59, R210, R161, R59 ;  /* 0x000000a1d23b7223 */ /* 0x000fe2000001003b */
[-C--:B------:R-:W-:Y:S01]  /*0c30*/  FMUL.FTZ R212, R212, R160.reuse ;  /* 0x000000a0d4d47220 */ /* 0x080fe20000410000 */
[----:B------:R-:W-:Y:S01]  /*0c40*/  FADD.FTZ R157, RZ, R215 ;  /* 0x000000d7ff9d7221 */ /* 0x000fe20000010000 */
[----:B------:R-:W-:Y:S01]  /*0c50*/  FFMA.FTZ R161, R217, R215, RZ ;  /* 0x000000d7d9a17223 */ /* 0x000fe200000100ff */
[----:B------:R-:W-:Y:S01]  /*0c60*/  FADD.FTZ R89, R89, R160 ;  /* 0x000000a059597221 */ /* 0x000fe20000010000 */
[----:B------:R-:W-:Y:S01]  /*0c70*/  FFMA.FTZ R57, R214, R160, R57 ;  /* 0x000000a0d6397223 */ /* 0x000fe20000010039 */
[-C--:B------:R-:W-:Y:S01]  /*0c80*/  FMUL.FTZ R211, R211, R158.reuse ;  /* 0x0000009ed3d37220 */ /* 0x080fe20000410000 */
[----:B------:R-:W-:Y:S01]  /*0c90*/  FADD.FTZ R90, R90, R158 ;  /* 0x0000009e5a5a7221 */ /* 0x000fe20000010000 */
[----:B------:R-:W-:Y:S01]  /*0ca0*/  FFMA.FTZ R58, R213, R158, R58 ;  /* 0x0000009ed53a7223 */ /* 0x000fe2000001003a */
[----:B------:R-:W-:Y:S01]  /*0cb0*/  FADD.FTZ R158, R157, R212 ;  /* 0x000000d49d9e7221 */ /* 0x000fe20000010000 */
[----:B------:R-:W-:Y:S01]  /*0cc0*/  FFMA.FTZ R160, R214, R212, R161 ;  /* 0x000000d4d6a07223 */ /* 0x000fe200000100a1 */
[----:B------:R-:W-:-:S02]  /*0cd0*/  HADD2.F32 R200, -RZ, R162.H0_H0 ;  /* 0x200000a2ffc87230 */ /* 0x000fc40000004100 */
[----:B------:R-:W-:Y:S01]  /*0ce0*/  FADD.FTZ R209, -R220, R223 ;  /* 0x000000dfdcd17221 */ /* 0x000fe20000010100 */
[----:B------:R-:W-:Y:S02]  /*0cf0*/  HADD2.F32 R207, -RZ, R38.H0_H0 ;  /* 0x20000026ffcf7230 */ /* 0x000fe40000004100 */
[----:B------:R-:W-:Y:S01]  /*0d00*/  FADD.FTZ R157, R158, R211 ;  /* 0x000000d39e9d7221 */ /* 0x000fe20000010000 */
[----:B------:R-:W-:Y:S01]  /*0d10*/  FFMA.FTZ R161, R213, R211, R160 ;  /* 0x000000d3d5a17223 */ /* 0x000fe200000100a0 */
[--C-:B------:R-:W-:Y:S02]  /*0d20*/  HADD2.F32 R227, -RZ, R159.reuse.H0_H0 ;  /* 0x2000009fffe37230 */ /* 0x100fe40000004100 */
[----:B------:R-:W-:Y:S01]  /*0d30*/  FMUL.FTZ R209, R218, R209 ;  /* 0x000000d1dad17220 */ /* 0x000fe20000410000 */
[----:B------:R-:W-:Y:S02]  /*0d40*/  HADD2.F32 R162, -RZ, R162.H1_H1 ;  /* 0x300000a2ffa27230 */ /* 0x000fe40000004100 */
[----:B------:R-:W-:Y:S01]  /*0d50*/  FADD.FTZ R225, -R220, R225 ;  /* 0x000000e1dce17221 */ /* 0x000fe20000010100 */
[----:B------:R-:W-:Y:S01]  /*0d60*/  FMUL.FTZ R207, R207, R200 ;  /* 0x000000c8cfcf7220 */ /* 0x000fe20000410000 */
[----:B------:R-:W-:Y:S01]  /*0d70*/  FADD.FTZ R158, R157, R208 ;  /* 0x000000d09d9e7221 */ /* 0x000fe20000010000 */
[----:B------:R-:W-:Y:S01]  /*0d80*/  FFMA.FTZ R160, R210, R208, R161 ;  /* 0x000000d0d2a07223 */ /* 0x000fe200000100a1 */
[----:B------:R-:W-:-:S02]  /*0d90*/  HADD2.F32 R159, -RZ, R159.H1_H1 ;  /* 0x3000009fff9f7230 */ /* 0x000fc40000004100 */
[----:B------:R-:W-:Y:S01]  /*0da0*/  FADD.FTZ R205, -R220, R227 ;  /* 0x000000e3dccd7221 */ /* 0x000fe20000010100 */
[--C-:B------:R-:W-:Y:S02]  /*0db0*/  HADD2.F32 R202, -RZ, R163.reuse.H0_H0 ;  /* 0x200000a3ffca7230 */ /* 0x100fe40000004100 */
[----:B------:R-:W-:Y:S01]  /*0dc0*/  FMUL.FTZ R204, R204, R162 ;  /* 0x000000a2cccc7220 */ /* 0x000fe20000410000 */
[----:B------:R-:W-:Y:S01]  /*0dd0*/  FMUL.FTZ R206, R218, R225 ;  /* 0x000000e1dace7220 */ /* 0x000fe20000410000 */
[----:B------:R-:W-:Y:S01]  /*0de0*/  FADD.FTZ R157, R158, R207 ;  /* 0x000000cf9e9d7221 */ /* 0x000fe20000010000 */
[----:B------:R-:W-:Y:S01]  /*0df0*/  FFMA.FTZ R161, R209, R207, R160 ;  /* 0x000000cfd1a17223 */ /* 0x000fe200000100a0 */
[----:B------:R-:W-:Y:S02]  /*0e00*/  HADD2.F32 R156, -RZ, R163.H1_H1 ;  /* 0x300000a3ff9c7230 */ /* 0x000fe40000004100 */
[----:B------:R-:W-:Y:S01]  /*0e10*/  FMUL.FTZ R205, R218, R205 ;  /* 0x000000cddacd7220 */ /* 0x000fe20000410000 */
[----:B------:R-:W-:-:S02]  /*0e20*/  HADD2.F32 R163, -RZ, R39.H1_H1 ;  /* 0x30000027ffa37230 */ /* 0x000fc40000004100 */
[----:B------:R-:W-:Y:S01]  /*0e30*/  FMUL.FTZ R203, R203, R202 ;  /* 0x000000cacbcb7220 */ /* 0x000fe20000410000 */
[----:B------:R-:W-:Y:S01]  /*0e40*/  FADD.FTZ R159, -R220, R159 ;  /* 0x0000009fdc9f7221 */ /* 0x000fe20000010100 */
[----:B------:R-:W-:Y:S01]  /*0e50*/  FADD.FTZ R158, R157, R204 ;  /* 0x000000cc9d9e7221 */ /* 0x000fe20000010000 */
[----:B------:R-:W-:Y:S01]  /*0e60*/  FFMA.FTZ R160, R206, R204, R161 ;  /* 0x000000cccea07223 */ /* 0x000fe200000100a1 */
[----:B------:R-:W-:Y:S01]  /*0e70*/  FADD.FTZ R92, R92, R200 ;  /* 0x000000c85c5c7221 */ /* 0x000fe20000010000 */
[----:B------:R-:W-:Y:S01]  /*0e80*/  FFMA.FTZ R60, R209, R200, R60 ;  /* 0x000000c8d13c7223 */ /* 0x000fe2000001003c */
        /* <DEDUP_REMOVED lines=10> */
[----:B------:R-:W-:Y:S01]  /*0f30*/  IADD3 R223, PT, PT, R216, 0x80, RZ ;  /* 0x00000080d8df7810 */ /* 0x000fe20007ffe0ff */
[----:B------:R-:W-:Y:S01]  /*0f40*/  FADD.FTZ R221, R221, R200 ;  /* 0x000000c8dddd7221 */ /* 0x000fe20000010000 */
[----:B------:R-:W-:-:S07]  /*0f50*/  FFMA.FTZ R222, R202, R200, R157 ;  /* 0x000000c8cade7223 */ /* 0x000fce000001009d */
.L_x_1905:
[----:B---3--:R-:W-:Y:S05]  /*0f60*/  BSYNC.RECONVERGENT B0 ;  /* 0x0000000000007941 */ /* 0x008fea0003800200 */
.L_x_1904:
        /* <DEDUP_REMOVED lines=11> */
[--C-:B------:R-:W-:Y:S02]  /*1020*/  HADD2.F32 R199, -RZ, R40.reuse.H0_H0 ;  /* 0x20000028ffc77230 */ /* 0x100fe40000004100 */
[----:B------:R-:W-:Y:S02]  /*1030*/  HADD2.F32 R196, -RZ, R40.H1_H1 ;  /* 0x30000028ffc47230 */ /* 0x000fe40000004100 */
[--C-:B------:R-:W-:Y:S02]  /*1040*/  HADD2.F32 R195, -RZ, R41.reuse.H0_H0 ;  /* 0x20000029ffc37230 */ /* 0x100fe40000004100 */
[----:B------:R-:W-:Y:S02]  /*1050*/  HADD2.F32 R192, -RZ, R41.H1_H1 ;  /* 0x30000029ffc07230 */ /* 0x000fe40000004100 */
[----:B------:R-:W-:Y:S02]  /*1060*/  HADD2.F32 R188, -RZ, R42.H1_H1 ;  /* 0x3000002affbc7230 */ /* 0x000fe40000004100 */
[----:B0-----:R-:W-:-:S05]  /*1070*/  @P0 IMAD.WIDE.U32 R186, R223, 0x10, R186 ;  /* 0x00000010dfba0825 */ /* 0x001fca00078e00ba */
[----:B------:R0:W5:Y:S01]  /*1080*/  @P0 LDG.E.128 R32, desc[UR8][R186.64] ;  /* 0x00000008ba200981 */ /* 0x000162000c1e1d00 */
[----:B------:R-:W-:Y:S01]  /*1090*/  IADD3 R223, PT, PT, R223, 0x80, RZ ;  /* 0x00000080dfdf7810 */ /* 0x000fe20007ffe0ff */
[----:B0-----:R-:W-:Y:S02]  /*10a0*/  HADD2.F32 R187, -RZ, R43.H0_H0 ;  /* 0x2000002bffbb7230 */ /* 0x001fe40000004100 */
[--C-:B--2---:R-:W-:Y:S02]  /*10b0*/  HADD2.F32 R185, -RZ, R156.reuse.H0_H0 ;  /* 0x2000009cffb97230 */ /* 0x104fe40000004100 */
[----:B------:R-:W-:Y:S02]  /*10c0*/  HADD2.F32 R189, -RZ, R156.H1_H1 ;  /* 0x3000009cffbd7230 */ /* 0x000fe40000004100 */
[--C-:B------:R-:W-:Y:S02]  /*10d0*/  HADD2.F32 R191, -RZ, R157.reuse.H0_H0 ;  /* 0x2000009dffbf7230 */ /* 0x100fe40000004100 */
[----:B------:R-:W-:Y:S01]  /*10e0*/  FADD.FTZ R185, -R220, R185 ;  /* 0x000000b9dcb97221 */ /* 0x000fe20000010100 */
[----:B------:R-:W-:-:S02]  /*10f0*/  HADD2.F32 R193, -RZ, R157.H1_H1 ;  /* 0x3000009dffc17230 */ /* 0x000fc40000004100 */
[----:B------:R-:W-:Y:S01]  /*1100*/  FADD.FTZ R189, -R220, R189 ;  /* 0x000000bddcbd7221 */ /* 0x000fe20000010100 */
[--C-:B---3--:R-:W-:Y:S02]  /*1110*/  HADD2.F32 R157, -RZ, R160.reuse.H0_H0 ;  /* 0x200000a0ff9d7230 */ /* 0x108fe40000004100 */
[----:B-----5:R-:W-:Y:S01]  /*1120*/  FMUL.FTZ R201, R218, R185 ;  /* 0x000000b9dac97220 */ /* 0x020fe20000410000 */
[----:B------:R-:W-:Y:S02]  /*1130*/  HADD2.F32 R160, -RZ, R160.H1_H1 ;  /* 0x300000a0ffa07230 */ /* 0x000fe40000004100 */
[----:B------:R-:W-:Y:S01]  /*1140*/  FADD.FTZ R191, -R220, R191 ;  /* 0x000000bfdcbf7221 */ /* 0x000fe20000010100 */
[--C-:B------:R-:W-:Y:S02]  /*1150*/  HADD2.F32 R225, -RZ, R158.reuse.H0_H0 ;  /* 0x2000009effe17230 */ /* 0x100fe40000004100 */
[----:B------:R-:W-:Y:S01]  /*1160*/  FMUL.FTZ R199, R199, R157 ;  /* 0x0000009dc7c77220 */ /* 0x000fe20000410000 */
[----:B------:R-:W-:-:S02]  /*1170*/  HADD2.F32 R227, -RZ, R158.H1_H1 ;  /* 0x3000009effe37230 */ /* 0x000fc40000004100 */
[----:B------:R-:W-:Y:S01]  /*1180*/  FADD.FTZ R136, R136, R157 ;  /* 0x0000009d88887221 */ /* 0x000fe20000010000 */
[--C-:B------:R-:W-:Y:S02]  /*1190*/  HADD2.F32 R158, -RZ, R161.reuse.H0_H0 ;  /* 0x200000a1ff9e7230 */ /* 0x100fe40000004100 */
[----:B------:R-:W-:Y:S01]  /*11a0*/  FFMA.FTZ R96, R201, R157, R96 ;  /* 0x0000009dc9607223 */ /* 0x000fe20000010060 */
[C---:B------:R-:W-:Y:S01]  /*11b0*/  FMUL.FTZ R198, R218.reuse, R189 ;  /* 0x000000bddac67220 */ /* 0x040fe20000410000 */
[----:B------:R-:W-:Y:S01]  /*11c0*/  FMUL.FTZ R197, R218, R191 ;  /* 0x000000bfdac57220 */ /* 0x000fe20000410000 */
[----:B------:R-:W-:Y:S01]  /*11d0*/  FADD.FTZ R193, -R220, R193 ;  /* 0x000000c1dcc17221 */ /* 0x000fe20000010100 */
[----:B------:R-:W-:Y:S01]  /*11e0*/  FMUL.FTZ R196, R196, R160 ;  /* 0x000000a0c4c47220 */ /* 0x000fe20000410000 */
[----:B------:R-:W-:Y:S01]  /*11f0*/  FADD.FTZ R221, R221, R199 ;  /* 0x000000c7dddd7221 */ /* 0x000fe20000010000 */
[----:B------:R-:W-:Y:S01]  /*1200*/  FFMA.FTZ R157, R201, R199, R222 ;  /* 0x000000c7c99d7223 */ /* 0x000fe200000100de */
[----:B------:R-:W-:-:S02]  /*1210*/  HADD2.F32 R161, -RZ, R161.H1_H1 ;  /* 0x300000a1ffa17230 */ /* 0x000fc40000004100 */
[----:B------:R-:W-:Y:S01]  /*1220*/  FADD.FTZ R137, R137, R160 ;  /* 0x000000a089897221 */ /* 0x000fe20000010000 */
[----:B------:R-:W-:Y:S01]  /*1230*/  FFMA.FTZ R97, R198, R160, R97 ;  /* 0x000000a0c6617223 */ /* 0x000fe20000010061 */
[-C--:B------:R-:W-:Y:S01]  /*1240*/  FMUL.FTZ R195, R195, R158.reuse ;  /* 0x0000009ec3c37220 */ /* 0x080fe20000410000 */
[----:B------:R-:W-:Y:S01]  /*1250*/  FADD.FTZ R138, R138, R158 ;  /* 0x0000009e8a8a7221 */ /* 0x000fe20000010000 */
[----:B------:R-:W-:Y:S01]  /*1260*/  FFMA.FTZ R98, R197, R158, R98 ;  /* 0x0000009ec5627223 */ /* 0x000fe20000010062 */
[----:B------:R-:W-:Y:S01]  /*1270*/  FMUL.FTZ R194, R218, R193 ;  /* 0x000000c1dac27220 */ /* 0x000fe20000410000 */
[----:B------:R-:W-:Y:S01]  /*1280*/  FADD.FTZ R158, R221, R196 ;  /* 0x000000c4dd9e7221 */ /* 0x000fe20000010000 */
[----:B------:R-:W-:Y:S01]  /*1290*/  FFMA.FTZ R160, R198, R196, R157 ;  /* 0x000000c4c6a07223 */ /* 0x000fe2000001009d */
[----:B------:R-:W-:Y:S02]  /*12a0*/  HADD2.F32 R186, -RZ, R162.H0_H0 ;  /* 0x200000a2ffba7230 */ /* 0x000fe40000004100 */
[----:B------:R-:W-:Y:S01]  /*12b0*/  FMUL.FTZ R192, R192, R161 ;  /* 0x000000a1c0c07220 */ /* 0x000fe20000410000 */
[----:B------:R-:W-:-:S02]  /*12c0*/  HADD2.F32 R191, -RZ, R42.H0_H0 ;  /* 0x2000002affbf7230 */ /* 0x000fc40000004100 */
[----:B------:R-:W-:Y:S01]  /*12d0*/  FADD.FTZ R139, R139, R161 ;  /* 0x000000a18b8b7221 */ /* 0x000fe20000010000 */
[----:B------:R-:W-:Y:S01]  /*12e0*/  FFMA.FTZ R99, R194, R161, R99 ;  /* 0x000000a1c2637223 */ /* 0x000fe20000010063 */
[----:B------:R-:W-:Y:S01]  /*12f0*/  FADD.FTZ R193, -R220, R225 ;  /* 0x000000e1dcc17221 */ /* 0x000fe20000010100 */
        /* <DEDUP_REMOVED lines=10> */
[----:B------:R-:W-:Y:S01]  /*13a0*/  FMUL.FTZ R188, R188, R162 ;  /* 0x000000a2bcbc7220 */ /* 0x000fe20000410000 */
[--C-:B------:R-:W-:Y:S02]  /*13b0*/  HADD2.F32 R224, -RZ, R163.reuse.H0_H0 ;  /* 0x200000a3ffe07230 */ /* 0x100fe40000004100 */
[----:B------:R-:W-:Y:S01]  /*13c0*/  FMUL.FTZ R190, R218, R227 ;  /* 0x000000e3dabe7220 */ /* 0x000fe20000410000 */
[----:B------:R-:W-:Y:S01]  /*13d0*/  FADD.FTZ R189, -R220, R229 ;  /* 0x000000e5dcbd7221 */ /* 0x000fe20000010100 */
        /* <DEDUP_REMOVED lines=23> */
.L_x_1907:
[----:B------:R-:W-:Y:S05]  /*1550*/  BSYNC.RECONVERGENT B0 ;  /* 0x0000000000007941 */ /* 0x000fea0003800200 */
.L_x_1906:
        /* <DEDUP_REMOVED lines=13> */
[----:B------:R-:W-:Y:S02]  /*1630*/  HADD2.F32 R180, -RZ, R46.H0_H0 ;  /* 0x2000002effb47230 */ /* 0x000fe40000004100 */
[----:B------:R-:W-:Y:S02]  /*1640*/  HADD2.F32 R182, -RZ, R45.H0_H0 ;  /* 0x2000002dffb67230 */ /* 0x000fe40000004100 */
[----:B0-----:R-:W-:-:S05]  /*1650*/  @P0 IMAD.WIDE.U32 R170, R223, 0x10, R170 ;  /* 0x00000010dfaa0825 */ /* 0x001fca00078e00aa */
[----:B------:R0:W5:Y:S01]  /*1660*/  @P0 LDG.E.128 R144, desc[UR8][R170.64] ;  /* 0x00000008aa900981 */ /* 0x000162000c1e1d00 */
[----:B------:R-:W-:Y:S01]  /*1670*/  HADD2.F32 R178, -RZ, R47.H0_H0 ;  /* 0x2000002fffb27230 */ /* 0x000fe20000004100 */
[----:B------:R-:W-:Y:S01]  /*1680*/  IADD3 R223, PT, PT, R223, 0x80, RZ ;  /* 0x00000080dfdf7810 */ /* 0x000fe20007ffe0ff */
[----:B--2---:R-:W-:Y:S02]  /*1690*/  HADD2.F32 R173, -RZ, R156.H0_H0 ;  /* 0x2000009cffad7230 */ /* 0x004fe40000004100 */
[--C-:B------:R-:W-:Y:S02]  /*16a0*/  HADD2.F32 R225, -RZ, R157.reuse.H1_H1 ;  /* 0x3000009dffe17230 */ /* 0x100fe40000004100 */
[----:B------:R-:W-:Y:S02]  /*16b0*/  HADD2.F32 R181, -RZ, R157.H0_H0 ;  /* 0x2000009dffb57230 */ /* 0x000fe40000004100 */
[----:B------:R-:W-:Y:S01]  /*16c0*/  FADD.FTZ R173, -R220, R173 ;  /* 0x000000addcad7221 */ /* 0x000fe20000010100 */
[----:B------:R-:W-:-:S02]  /*16d0*/  HADD2.F32 R227, -RZ, R158.H0_H0 ;  /* 0x2000009effe37230 */ /* 0x000fc40000004100 */
[----:B------:R-:W-:Y:S01]  /*16e0*/  FADD.FTZ R225, -R220, R225 ;  /* 0x000000e1dce17221 */ /* 0x000fe20000010100 */
[----:B---3--:R-:W-:Y:S02]  /*16f0*/  HADD2.F32 R157, -RZ, R160.H0_H0 ;  /* 0x200000a0ff9d7230 */ /* 0x008fe40000004100 */
[----:B-----5:R-:W-:Y:S01]  /*1700*/  FMUL.FTZ R175, R218, R173 ;  /* 0x000000addaaf7220 */ /* 0x020fe20000410000 */
[----:B------:R-:W-:Y:S02]  /*1710*/  HADD2.F32 R179, -RZ, R156.H1_H1 ;  /* 0x3000009cffb37230 */ /* 0x000fe40000004100 */
[----:B------:R-:W-:Y:S01]  /*1720*/  FADD.FTZ R173, -R220, R181 ;  /* 0x000000b5dcad7221 */ /* 0x000fe20000010100 */
[----:B------:R-:W-:Y:S02]  /*1730*/  HADD2.F32 R229, -RZ, R158.H1_H1 ;  /* 0x3000009effe57230 */ /* 0x000fe40000004100 */
[----:B------:R-:W-:Y:S01]  /*1740*/  FMUL.FTZ R172, R218, R225 ;  /* 0x000000e1daac7220 */ /* 0x000fe20000410000 */
[----:B------:R-:W-:-:S02]  /*1750*/  HADD2.F32 R158, -RZ, R161.H1_H1 ;  /* 0x300000a1ff9e7230 */ /* 0x000fc40000004100 */
[----:B0-----:R-:W-:Y:S01]  /*1760*/  FADD.FTZ R171, -R220, R227 ;  /* 0x000000e3dcab7221 */ /* 0x001fe20000010100 */
[----:B------:R-:W-:Y:S02]  /*1770*/  HADD2.F32 R181, -RZ, R45.H1_H1 ;  /* 0x3000002dffb57230 */ /* 0x000fe40000004100 */
[----:B------:R-:W-:Y:S01]  /*1780*/  FMUL.FTZ R184, R184, R157 ;  /* 0x0000009db8b87220 */ /* 0x000fe20000410000 */
[----:B------:R-:W-:Y:S02]  /*1790*/  HADD2.F32 R160, -RZ, R160.H1_H1 ;  /* 0x300000a0ffa07230 */ /* 0x000fe40000004100 */
[----:B------:R-:W-:Y:S01]  /*17a0*/  FADD.FTZ R179, -R220, R179 ;  /* 0x000000b3dcb37221 */ /* 0x000fe20000010100 */
[----:B------:R-:W-:Y:S02]  /*17b0*/  HADD2.F32 R169, -RZ, R161.H0_H0 ;  /* 0x200000a1ffa97230 */ /* 0x000fe40000004100 */
[----:B------:R-:W-:Y:S01]  /*17c0*/  FMUL.FTZ R181, R181, R158 ;  /* 0x0000009eb5b57220 */ /* 0x000fe20000410000 */
[----:B------:R-:W-:-:S02]  /*17d0*/  HADD2.F32 R161, -RZ, R162.H0_H0 ;  /* 0x200000a2ffa17230 */ /* 0x000fc40000004100 */
[----:B------:R-:W-:Y:S01]  /*17e0*/  FADD.FTZ R107, R107, R158 ;  /* 0x0000009e6b6b7221 */ /* 0x000fe20000010000 */
[----:B------:R-:W-:Y:S01]  /*17f0*/  FFMA.FTZ R67, R172, R158, R67 ;  /* 0x0000009eac437223 */ /* 0x000fe20000010043 */
[----:B------:R-:W-:Y:S01]  /*1800*/  FMUL.FTZ R171, R218, R171 ;  /* 0x000000abdaab7220 */ /* 0x000fe20000410000 */
[----:B------:R-:W-:Y:S01]  /*1810*/  FADD.FTZ R104, R104, R157 ;  /* 0x0000009d68687221 */ /* 0x000fe20000010000 */
[----:B------:R-:W-:Y:S01]  /*1820*/  FFMA.FTZ R64, R175, R157, R64 ;  /* 0x0000009daf407223 */ /* 0x000fe20000010040 */
[----:B------:R-:W-:Y:S01]  /*1830*/  FMUL.FTZ R183, R183, R160 ;  /* 0x000000a0b7b77220 */ /* 0x000fe20000410000 */
[----:B------:R-:W-:Y:S01]  /*1840*/  FADD.FTZ R158, R221, R184 ;  /* 0x000000b8dd9e7221 */ /* 0x000fe20000010000 */
[----:B------:R-:W-:Y:S01]  /*1850*/  FMUL.FTZ R174, R218, R179 ;  /* 0x000000b3daae7220 */ /* 0x000fe20000410000 */
[----:B------:R-:W-:Y:S01]  /*1860*/  FFMA.FTZ R157, R175, R184, R222 ;  /* 0x000000b8af9d7223 */ /* 0x000fe200000100de */
[-C--:B------:R-:W-:Y:S01]  /*1870*/  FMUL.FTZ R180, R180, R161.reuse ;  /* 0x000000a1b4b47220 */ /* 0x080fe20000410000 */
[----:B------:R-:W-:Y:S01]  /*1880*/  FADD.FTZ R108, R108, R161 ;  /* 0x000000a16c6c7221 */ /* 0x000fe20000010000 */
[----:B------:R-:W-:Y:S01]  /*1890*/  FFMA.FTZ R68, R171, R161, R68 ;  /* 0x000000a1ab447223 */ /* 0x000fe20000010044 */
[----:B------:R-:W-:Y:S01]  /*18a0*/  FADD.FTZ R161, R158, R183 ;  /* 0x000000b79ea17221 */ /* 0x000fe20000010000 */
[----:B------:R-:W-:Y:S01]  /*18b0*/  FMUL.FTZ R173, R218, R173 ;  /* 0x000000addaad7220 */ /* 0x000fe20000410000 */
[----:B------:R-:W-:Y:S01]  /*18c0*/  FMUL.FTZ R182, R182, R169 ;  /* 0x000000a9b6b67220 */ /* 0x000fe20000410000 */
[C---:B------:R-:W-:Y:S01]  /*18d0*/  FFMA.FTZ R158, R174.reuse, R183, R157 ;  /* 0x000000b7ae9e7223 */ /* 0x040fe2000001009d */
[----:B------:R-:W-:Y:S01]  /*18e0*/  FADD.FTZ R105, R105, R160 ;  /* 0x000000a069697221 */ /* 0x000fe20000010000 */
[----:B------:R-:W-:Y:S01]  /*18f0*/  FFMA.FTZ R65, R174, R160, R65 ;  /* 0x000000a0ae417223 */ /* 0x000fe20000010041 */
[----:B------:R-:W-:Y:S01]  /*1900*/  FADD.FTZ R160, R161, R182 ;  /* 0x000000b6a1a07221 */ /* 0x000fe20000010000 */
[----:B------:R-:W-:Y:S01]  /*1910*/  FFMA.FTZ R157, R173, R182, R158 ;  /* 0x000000b6ad9d7223 */ /* 0x000fe2000001009e */
[----:B------:R-:W-:-:S02]  /*1920*/  HADD2.F32 R231, -RZ, R159.H0_H0 ;  /* 0x2000009fffe77230 */ /* 0x000fc40000004100 */
[----:B------:R-:W-:Y:S01]  /*1930*/  FADD.FTZ R229, -R220, R229 ;  /* 0x000000e5dce57221 */ /* 0x000fe20000010100 */
[----:B------:R-:W-:Y:S02]  /*1940*/  HADD2.F32 R162, -RZ, R162.H1_H1 ;  /* 0x300000a2ffa27230 */ /* 0x000fe40000004100 */
[----:B------:R-:W-:Y:S01]  /*1950*/  FADD.FTZ R161, R160, R181 ;  /* 0x000000b5a0a17221 */ /* 0x000fe20000010000 */
[----:B------:R-:W-:Y:S02]  /*1960*/  HADD2.F32 R179, -RZ, R46.H1_H1 ;  /* 0x3000002effb37230 */ /* 0x000fe40000004100 */
[----:B------:R-:W-:Y:S01]  /*1970*/  FFMA.FTZ R158, R172, R181, R157 ;  /* 0x000000b5ac9e7223 */ /* 0x000fe2000001009d */
[----:B------:R-:W-:Y:S02]  /*1980*/  HADD2.F32 R159, -RZ, R159.H1_H1 ;  /* 0x3000009fff9f7230 */ /* 0x000fe40000004100 */
[----:B------:R-:W-:Y:S01]  /*1990*/  FADD.FTZ R106, R106, R169 ;  /* 0x000000a96a6a7221 */ /* 0x000fe20000010000 */
[----:B------:R-:W-:Y:S01]  /*19a0*/  FFMA.FTZ R66, R173, R169, R66 ;  /* 0x000000a9ad427223 */ /* 0x000fe20000010042 */
[----:B------:R-:W-:-:S02]  /*19b0*/  HADD2.F32 R177, -RZ, R163.H0_H0 ;  /* 0x200000a3ffb17230 */ /* 0x000fc40000004100 */
[----:B------:R-:W-:Y:S01]  /*19c0*/  FADD.FTZ R169, -R220, R231 ;  /* 0x000000e7dca97221 */ /* 0x000fe20000010100 */
[----:B------:R-:W-:Y:S01]  /*19d0*/  FMUL.FTZ R179, R179, R162 ;  /* 0x000000a2b3b37220 */ /* 0x000fe20000410000 */
[C---:B------:R-:W-:Y:S01]  /*19e0*/  FMUL.FTZ R170, R218.reuse, R229 ;  /* 0x000000e5daaa7220 */ /* 0x040fe20000410000 */
[----:B------:R-:W-:Y:S01]  /*19f0*/  FADD.FTZ R160, R161, R180 ;  /* 0x000000b4a1a07221 */ /* 0x000fe20000010000 */
[----:B------:R-:W-:Y:S01]  /*1a00*/  FFMA.FTZ R157, R171, R180, R158 ;  /* 0x000000b4ab9d7223 */ /* 0x000fe2000001009e */
[----:B------:R-:W-:Y:S02]  /*1a10*/  HADD2.F32 R156, -RZ, R163.H1_H1 ;  /* 0x300000a3ff9c7230 */ /* 0x000fe40000004100 */
[----:B------:R-:W-:Y:S01]  /*1a20*/  FMUL.FTZ R169, R218, R169 ;  /* 0x000000a9daa97220 */ /* 0x000fe20000410000 */
[----:B------:R-:W-:Y:S02]  /*1a30*/  HADD2.F32 R163, -RZ, R47.H1_H1 ;  /* 0x3000002fffa37230 */ /* 0x000fe40000004100 */
[----:B------:R-:W-:Y:S01]  /*1a40*/  FADD.FTZ R161, -R220, R159 ;  /* 0x0000009fdca17221 */ /* 0x000fe20000010100 */
[----:B------:R-:W-:Y:S01]  /*1a50*/  FMUL.FTZ R178, R178, R177 ;  /* 0x000000b1b2b27220 */ /* 0x000fe20000410000 */
        /* <DEDUP_REMOVED lines=14> */
.L_x_1909:
[----:B------:R-:W-:Y:S05]  /*1b40*/  BSYNC.RECONVERGENT B0 ;  /* 0x0000000000007941 */ /* 0x000fea0003800200 */
.L_x_1908:
        /* <DEDUP_REMOVED lines=13> */
[----:B------:R-:W-:Y:S01]  /*1c20*/  HADD2.F32 R158, -RZ, R51.H0_H0 ;  /* 0x20000033ff9e7230 */ /* 0x000fe20000004100 */
[----:B------:R-:W-:Y:S01]  /*1c30*/  IADD3 R223, PT, PT, R223, 0x80, RZ ;  /* 0x00000080dfdf7810 */ /* 0x000fe20007ffe0ff */
[----:B0-----:R-:W-:Y:S02]  /*1c40*/  HADD2.F32 R7, -RZ, R48.H1_H1 ;  /* 0x30000030ff077230 */ /* 0x001fe40000004100 */
[--C-:B--2---:R-:W-:Y:S02]  /*1c50*/  HADD2.F32 R5, -RZ, R8.reuse.H0_H0 ;  /* 0x20000008ff057230 */ /* 0x104fe40000004100 */
[----:B------:R-:W-:Y:S02]  /*1c60*/  HADD2.F32 R19, -RZ, R8.H1_H1 ;  /* 0x30000008ff137230 */ /* 0x000fe40000004100 */
[--C-:B------:R-:W-:Y:S02]  /*1c70*/  HADD2.F32 R159, -RZ, R9.reuse.H0_H0 ;  /* 0x20000009ff9f7230 */ /* 0x100fe40000004100 */
[----:B------:R-:W-:Y:S01]  /*1c80*/  FADD.FTZ R5, -R220, R5 ;  /* 0x00000005dc057221 */ /* 0x000fe20000010100 */
[----:B------:R-:W-:-:S02]  /*1c90*/  HADD2.F32 R161, -RZ, R9.H1_H1 ;  /* 0x30000009ffa17230 */ /* 0x000fc40000004100 */
[----:B------:R-:W-:Y:S01]  /*1ca0*/  FADD.FTZ R19, -R220, R19 ;  /* 0x00000013dc137221 */ /* 0x000fe20000010100 */
[----:B------:R-:W-:Y:S02]  /*1cb0*/  HADD2.F32 R8, -RZ, R48.H0_H0 ;  /* 0x20000030ff087230 */ /* 0x000fe40000004100 */
[----:B-----5:R-:W-:Y:S01]  /*1cc0*/  FMUL.FTZ R5, R218, R5 ;  /* 0x00000005da057220 */ /* 0x020fe20000410000 */
[----:B---3--:R-:W-:Y:S02]  /*1cd0*/  HADD2.F32 R9, -RZ, R12.H0_H0 ;  /* 0x2000000cff097230 */ /* 0x008fe40000004100 */
[----:B------:R-:W-:Y:S01]  /*1ce0*/  FADD.FTZ R161, -R220, R161 ;  /* 0x000000a1dca17221 */ /* 0x000fe20000010100 */
[--C-:B------:R-:W-:Y:S02]  /*1cf0*/  HADD2.F32 R225, -RZ, R10.reuse.H0_H0 ;  /* 0x2000000affe17230 */ /* 0x100fe40000004100 */
[----:B------:R-:W-:Y:S02]  /*1d00*/  HADD2.F32 R227, -RZ, R10.H1_H1 ;  /* 0x3000000affe37230 */ /* 0x000fe40000004100 */
[-C--:B------:R-:W-:Y:S01]  /*1d10*/  FMUL.FTZ R6, R8, R9.reuse ;  /* 0x0000000908067220 */ /* 0x080fe20000410000 */
[----:B------:R-:W-:Y:S01]  /*1d20*/  FADD.FTZ R112, R112, R9 ;  /* 0x0000000970707221 */ /* 0x000fe20000010000 */
[----:B------:R-:W-:Y:S01]  /*1d30*/  FFMA.FTZ R72, R5, R9, R72 ;  /* 0x0000000905487223 */ /* 0x000fe20000010048 */
[----:B------:R-:W-:Y:S01]  /*1d40*/  FADD.FTZ R9, -R220, R159 ;  /* 0x0000009fdc097221 */ /* 0x000fe20000010100 */
[----:B------:R-:W-:-:S02]  /*1d50*/  HADD2.F32 R229, -RZ, R11.H0_H0 ;  /* 0x2000000bffe57230 */ /* 0x000fc40000004100 */
[----:B------:R-:W-:Y:S01]  /*1d60*/  FADD.FTZ R225, -R220, R225 ;  /* 0x000000e1dce17221 */ /* 0x000fe20000010100 */
[----:B------:R-:W-:Y:S02]  /*1d70*/  HADD2.F32 R157, -RZ, R11.H1_H1 ;  /* 0x3000000bff9d7230 */ /* 0x000fe40000004100 */
[C---:B------:R-:W-:Y:S01]  /*1d80*/  FMUL.FTZ R9, R218.reuse, R9 ;  /* 0x00000009da097220 */ /* 0x040fe20000410000 */
[--C-:B------:R-:W-:Y:S02]  /*1d90*/  HADD2.F32 R11, -RZ, R13.reuse.H0_H0 ;  /* 0x2000000dff0b7230 */ /* 0x100fe40000004100 */
[----:B------:R-:W-:Y:S01]  /*1da0*/  FMUL.FTZ R8, R218, R19 ;  /* 0x00000013da087220 */ /* 0x000fe20000410000 */
[----:B------:R-:W-:Y:S02]  /*1db0*/  HADD2.F32 R16, -RZ, R13.H1_H1 ;  /* 0x3000000dff107230 */ /* 0x000fe40000004100 */
[----:B------:R-:W-:Y:S01]  /*1dc0*/  FADD.FTZ R227, -R220, R227 ;  /* 0x000000e3dce37221 */ /* 0x000fe20000010100 */
[----:B------:R-:W-:-:S02]  /*1dd0*/  HADD2.F32 R10, -RZ, R49.H0_H0 ;  /* 0x20000031ff0a7230 */ /* 0x000fc40000004100 */
[----:B------:R-:W-:Y:S01]  /*1de0*/  FADD.FTZ R114, R114, R11 ;  /* 0x0000000b72727221 */ /* 0x000fe20000010000 */
[----:B------:R-:W-:Y:S02]  /*1df0*/  HADD2.F32 R13, -RZ, R49.H1_H1 ;  /* 0x30000031ff0d7230 */ /* 0x000fe40000004100 */
[-C--:B------:R-:W-:Y:S01]  /*1e00*/  FFMA.FTZ R74, R9, R11.reuse, R74 ;  /* 0x0000000b094a7223 */ /* 0x080fe2000001004a */
[----:B------:R-:W-:Y:S02]  /*1e10*/  HADD2.F32 R12, -RZ, R12.H1_H1 ;  /* 0x3000000cff0c7230 */ /* 0x000fe40000004100 */
[----:B------:R-:W-:Y:S01]  /*1e20*/  FMUL.FTZ R10, R10, R11 ;  /* 0x0000000b0a0a7220 */ /* 0x000fe20000410000 */
[--C-:B------:R-:W-:Y:S02]  /*1e30*/  HADD2.F32 R17, -RZ, R14.reuse.H0_H0 ;  /* 0x2000000eff117230 */ /* 0x100fe40000004100 */
[----:B------:R-:W-:Y:S01]  /*1e40*/  FMUL.FTZ R11, R13, R16 ;  /* 0x000000100d0b7220 */ /* 0x000fe20000410000 */
[----:B------:R-:W-:-:S02]  /*1e50*/  HADD2.F32 R20, -RZ, R14.H1_H1 ;  /* 0x3000000eff147230 */ /* 0x000fc40000004100 */
[----:B------:R-:W-:Y:S01]  /*1e60*/  FMUL.FTZ R13, R218, R225 ;  /* 0x000000e1da0d7220 */ /* 0x000fe20000410000 */
[----:B------:R-:W-:Y:S02]  /*1e70*/  HADD2.F32 R14, -RZ, R50.H0_H0 ;  /* 0x20000032ff0e7230 */ /* 0x000fe40000004100 */
[-C--:B------:R-:W-:Y:S01]  /*1e80*/  FMUL.FTZ R7, R7, R12.reuse ;  /* 0x0000000c07077220 */ /* 0x080fe20000410000 */
[----:B------:R-:W-:Y:S01]  /*1e90*/  FADD.FTZ R113, R113, R12 ;  /* 0x0000000c71717221 */ /* 0x000fe20000010000 */
[----:B------:R-:W-:Y:S01]  /*1ea0*/  FFMA.FTZ R73, R8, R12, R73 ;  /* 0x0000000c08497223 */ /* 0x000fe20000010049 */
[----:B------:R-:W-:Y:S01]  /*1eb0*/  FMUL.FTZ R12, R218, R161 ;  /* 0x000000a1da0c7220 */ /* 0x000fe20000410000 */
[-C--:B------:R-:W-:Y:S01]  /*1ec0*/  FMUL.FTZ R14, R14, R17.reuse ;  /* 0x000000110e0e7220 */ /* 0x080fe20000410000 */
[----:B------:R-:W-:Y:S01]  /*1ed0*/  FADD.FTZ R116, R116, R17 ;  /* 0x0000001174747221 */ /* 0x000fe20000010000 */
[----:B------:R-:W-:Y:S01]  /*1ee0*/  FFMA.FTZ R76, R13, R17, R76 ;  /* 0x000000110d4c7223 */ /* 0x000fe2000001004c */
[----:B------:R-:W-:Y:S01]  /*1ef0*/  FADD.FTZ R18, R221, R6 ;  /* 0x00000006dd127221 */ /* 0x000fe20000010000 */
[----:B------:R-:W-:Y:S01]  /*1f00*/  FFMA.FTZ R17, R5, R6, R222 ;  /* 0x0000000605117223 */ /* 0x000fe200000100de */
[----:B------:R-:W-:-:S02]  /*1f10*/  HADD2.F32 R163, -RZ, R15.H0_H0 ;  /* 0x2000000fffa37230 */ /* 0x000fc40000004100 */
[----:B------:R-:W-:Y:S01]  /*1f20*/  FADD.FTZ R115, R115, R16 ;  /* 0x0000001073737221 */ /* 0x000fe20000010000 */
[----:B------:R-:W-:Y:S02]  /*1f30*/  HADD2.F32 R156, -RZ, R15.H1_H1 ;  /* 0x3000000fff9c7230 */ /* 0x000fe40000004100 */
[----:B------:R-:W-:Y:S01]  /*1f40*/  FFMA.FTZ R75, R12, R16, R75 ;  /* 0x000000100c4b7223 */ /* 0x000fe2000001004b */
[----:B------:R-:W-:Y:S02]  /*1f50*/  HADD2.F32 R15, -RZ, R50.H1_H1 ;  /* 0x30000032ff0f7230 */ /* 0x000fe40000004100 */
        /* <DEDUP_REMOVED lines=8> */
[----:B------:R-:W-:Y:S01]  /*1fe0*/  FADD.FTZ R229, -R220, R229 ;  /* 0x000000e5dce57221 */ /* 0x000fe20000010100 */
[----:B------:R-:W-:-:S02]  /*1ff0*/  HADD2.F32 R221, -RZ, R51.H1_H1 ;  /* 0x30000033ffdd7230 */ /* 0x000fc40000004100 */
[----:B------:R-:W-:Y:S01]  /*2000*/  FADD.FTZ R161, R20, R11 ;  /* 0x0000000b14a17221 */ /* 0x000fe20000010000 */
[----:B------:R-:W-:Y:S01]  /*2010*/  FFMA.FTZ R18, R12, R11, R159 ;  /* 0x0000000b0c127223 */ /* 0x000fe2000001009f */
[----:B------:R-:W-:Y:S01]  /*2020*/  FMUL.FTZ R17, R158, R163 ;  /* 0x000000a39e117220 */ /* 0x000fe20000410000 */
[----:B------:R-:W-:Y:S01]  /*2030*/  FADD.FTZ R157, -R220, R157 ;  /* 0x0000009ddc9d7221 */ /* 0x000fe20000010100 */
[----:B------:R-:W-:Y:S01]  /*2040*/  FADD.FTZ R20, R161, R14 ;  /* 0x0000000ea1147221 */ /* 0x000fe20000010000 */
[----:B------:R-:W-:Y:S01]  /*2050*/  FFMA.FTZ R159, R13, R14, R18 ;  /* 0x0000000e0d9f7223 */ /* 0x000fe20000010012 */
[----:B------:R-:W-:Y:S01]  /*2060*/  FMUL.FTZ R19, R218, R229 ;  /* 0x000000e5da137220 */ /* 0x000fe20000410000 */
[-C--:B------:R-:W-:Y:S01]  /*2070*/  FMUL.FTZ R18, R221, R156.reuse ;  /* 0x0000009cdd127220 */ /* 0x080fe20000410000 */
[----:B------:R-:W-:Y:S01]  /*2080*/  FADD.FTZ R158, R20, R15 ;  /* 0x0000000f149e7221 */ /* 0x000fe20000010000 */
[----:B------:R-:W-:Y:S01]  /*2090*/  FFMA.FTZ R160, R16, R15, R159 ;  /* 0x0000000f10a07223 */ /* 0x000fe2000001009f */
[----:B------:R-:W-:Y:S01]  /*20a0*/  FMUL.FTZ R20, R218, R157 ;  /* 0x0000009dda147220 */ /* 0x000fe20000410000 */
[----:B------:R-:W-:Y:S01]  /*20b0*/  FADD.FTZ R118, R118, R163 ;  /* 0x000000a376767221 */ /* 0x000fe20000010000 */
[----:B------:R-:W-:Y:S01]  /*20c0*/  FADD.FTZ R221, R158, R17 ;  /* 0x000000119edd7221 */ /* 0x000fe20000010000 */
[C---:B------:R-:W-:Y:S01]  /*20d0*/  FFMA.FTZ R157, R19.reuse, R17, R160 ;  /* 0x00000011139d7223 */ /* 0x040fe200000100a0 */
[----:B------:R-:W-:Y:S01]  /*20e0*/  FFMA.FTZ R78, R19, R163, R78 ;  /* 0x000000a3134e7223 */ /* 0x000fe2000001004e */
[----:B------:R-:W-:Y:S01]  /*20f0*/  FADD.FTZ R119, R119, R156 ;  /* 0x0000009c77777221 */ /* 0x000fe20000010000 */
[C---:B------:R-:W-:Y:S01]  /*2100*/  FFMA.FTZ R79, R20.reuse, R156, R79 ;  /* 0x0000009c144f7223 */ /* 0x040fe2000001004f */
[----:B------:R-:W-:Y:S01]  /*2110*/  FADD.FTZ R221, R221, R18 ;  /* 0x00000012dddd7221 */ /* 0x000fe20000010000 */
[----:B------:R-:W-:-:S07]  /*2120*/  FFMA.FTZ R222, R20, R18, R157 ;  /* 0x0000001214de7223 */ /* 0x000fce000001009d */
.L_x_1911:
[----:B------:R-:W-:Y:S05]  /*2130*/  BSYNC.RECONVERGENT B0 ;  /* 0x0000000000007941 */ /* 0x000fea0003800200 */
.L_x_1910:
[----:B------:R-:W-:Y:S01]  /*2140*/  ISETP.GE.U32.AND P5, PT, R2, 0x280, PT ;  /* 0x000002800200780c */ /* 0x000fe20003fa6070 */
[----:B------:R-:W-:-:S12]  /*2150*/  BSSY.RECONVERGENT B0, `(.L_x_1912) ;  /* 0x000005d000007945 */ /* 0x000fd80003800200 */
[----:B------:R-:W-:Y:S05]  /*2160*/  @!P5 BRA `(.L_x_1913) ;  /* 0x00000004006cd947 */ /* 0x000fea0003800000 */
[----:B------:R-:W-:Y:S01]  /*2170*/  ISETP.NE.U32.AND P0, PT, RZ, UR10, PT ;  /* 0x0000000aff007c0c */ /* 0x000fe2000bf05070 */
[----:B------:R-:W0:Y:S03]  /*2180*/  LDC.64 R24, c[0x0][0x3a8] ;  /* 0x0000ea00ff187b82 */ /* 0x000e260000000a00 */
[----:B------:R-:W-:-:S13]  /*2190*/  ISETP.NE.AND.EX P0, PT, RZ, UR11, PT, P0 ;  /* 0x0000000bff007c0c */ /* 0x000fda000bf05300 */
[----:B------:R-:W1:Y:S01]  /*21a0*/  @P0 LDC.64 R22, c[0x0][0x438] ;  /* 0x00010e00ff160b82 */ /* 0x000e620000000a00 */
[----:B0-----:R-:W-:-:S06]  /*21b0*/  IMAD.WIDE.U32 R24, R223, 0x10, R24 ;  /* 0x00000010df187825 */ /* 0x001fcc00078e0018 */
[----:B------:R-:W2:Y:S01]  /*21c0*/  LDG.E.128 R24, desc[UR8][R24.64] ;  /* 0x0000000818187981 */ /* 0x000ea2000c1e1d00 */
[C---:B-1----:R-:W-:Y:S02]  /*21d0*/  @P0 IMAD.WIDE.U32 R156, R223.reuse, 0x10, R22 ;  /* 0x00000010df9c0825 */ /* 0x042fe400078e0016 */
[----:B------:R-:W0:Y:S03]  /*21e0*/  LDC.64 R22, c[0x0][0x428] ;  /* 0x00010a00ff167b82 */ /* 0x000e260000000a00 */
[----:B------:R-:W5:Y:S01]  /*21f0*/  @P0 LDG.E.128 R152, desc[UR8][R156.64] ;  /* 0x000000089c980981 */ /* 0x000f62000c1e1d00 */
[----:B0-----:R-:W-:-:S05]  /*2200*/  IMAD.WIDE.U32 R22, R223, 0x10, R22 ;  /* 0x00000010df167825 */ /* 0x001fca00078e0016 */
[----:B------:R0:W3:Y:S02]  /*2210*/  LDG.E.128 R28, desc[UR8][R22.64] ;  /* 0x00000008161c7981 */ /* 0x0000e4000c1e1d00 */
[----:B0-----:R-:W-:Y:S02]  /*2220*/  HADD2.F32 R22, -RZ, R52.H0_H0 ;  /* 0x20000034ff167230 */ /* 0x001fe40000004100 */
[----:B------:R-:W-:Y:S02]  /*2230*/  HADD2.F32 R166, -RZ, R55.H1_H1 ;  /* 0x30000037ffa67230 */ /* 0x000fe40000004100 */
[--C-:B--2---:R-:W-:Y:S02]  /*2240*/  HADD2.F32 R21, -RZ, R24.reuse.H0_H0 ;  /* 0x20000018ff157230 */ /* 0x104fe40000004100 */
[----:B------:R-:W-:Y:S02]  /*2250*/  HADD2.F32 R159, -RZ, R24.H1_H1 ;  /* 0x30000018ff9f7230 */ /* 0x000fe40000004100 */
[----:B------:R-:W-:-:S02]  /*2260*/  HADD2.F32 R161, -RZ, R25.H0_H0 ;  /* 0x20000019ffa17230 */ /* 0x000fc40000004100 */
[C---:B------:R-:W-:Y:S01]  /*2270*/  FADD.FTZ R21, -R220.reuse, R21 ;  /* 0x00000015dc157221 */ /* 0x040fe20000010100 */
[----:B------:R-:W-:Y:S02]  /*2280*/  HADD2.F32 R163, -RZ, R25.H1_H1 ;  /* 0x30000019ffa37230 */ /* 0x000fe40000004100 */
[----:B------:R-:W-:Y:S01]  /*2290*/  FADD.FTZ R159, -R220, R159 ;  /* 0x0000009fdc9f7221 */ /* 0x000fe20000010100 */
[--C-:B------:R-:W-:Y:S02]  /*22a0*/  HADD2.F32 R223, -RZ, R27.reuse.H0_H0 ;  /* 0x2000001bffdf7230 */ /* 0x100fe40000004100 */
[----:B-----5:R-:W-:Y:S01]  /*22b0*/  FMUL.FTZ R21, R218, R21 ;  /* 0x00000015da157220 */ /* 0x020fe20000410000 */
[----:B------:R-:W-:Y:S02]  /*22c0*/  HADD2.F32 R27, -RZ, R27.H1_H1 ;  /* 0x3000001bff1b7230 */ /* 0x000fe40000004100 */
[----:B------:R-:W-:Y:S02]  /*22d0*/  HADD2.F32 R25, -RZ, R52.H1_H1 ;  /* 0x30000034ff197230 */ /* 0x000fe40000004100 */
[----:B------:R-:W-:Y:S01]  /*22e0*/  FADD.FTZ R161, -R220, R161 ;  /* 0x000000a1dca17221 */ /* 0x000fe20000010100 */
[----:B------:R-:W-:Y:S01]  /*22f0*/  FMUL.FTZ R24, R218, R159 ;  /* 0x0000009fda187220 */ /* 0x000fe20000410000 */
[----:B------:R-:W-:-:S02]  /*2300*/  HADD2.F32 R157, -RZ, R26.H0_H0 ;  /* 0x2000001aff9d7230 */ /* 0x000fc40000004100 */
[C---:B------:R-:W-:Y:S01]  /*2310*/  FADD.FTZ R163, -R220.reuse, R163 ;  /* 0x000000a3dca37221 */ /* 0x040fe20000010100 */
[----:B------:R-:W-:Y:S02]  /*2320*/  HADD2.F32 R165, -RZ, R26.H1_H1 ;  /* 0x3000001affa57230 */ /* 0x000fe40000004100 */
[C---:B------:R-:W-:Y:S01]  /*2330*/  FADD.FTZ R225, -R220.reuse, R27 ;  /* 0x0000001bdce17221 */ /* 0x040fe20000010100 */
[----:B------:R-:W-:Y:S02]  /*2340*/  HADD2.F32 R26, -RZ, R53.H0_H0 ;  /* 0x20000035ff1a7230 */ /* 0x000fe40000004100 */
[C---:B------:R-:W-:Y:S01]  /*2350*/  FADD.FTZ R157, -R220.reuse, R157 ;  /* 0x0000009ddc9d7221 */ /* 0x040fe20000010100 */
[----:B------:R-:W-:Y:S01]  /*2360*/  FADD.FTZ R167, -R220, R165 ;  /* 0x000000a5dca77221 */ /* 0x000fe20000010100 */
[--C-:B---3--:R-:W-:Y:S02]  /*2370*/  HADD2.F32 R23, -RZ, R28.reuse.H0_H0 ;  /* 0x2000001cff177230 */ /* 0x108fe40000004100 */
[----:B------:R-:W-:-:S02]  /*2380*/  HADD2.F32 R28, -RZ, R28.H1_H1 ;  /* 0x3000001cff1c7230 */ /* 0x000fc40000004100 */
[--C-:B------:R-:W-:Y:S02]  /*2390*/  HADD2.F32 R27, -RZ, R29.reuse.H0_H0 ;  /* 0x2000001dff1b7230 */ /* 0x100fe40000004100 */
[-C--:B------:R-:W-:Y:S01]  /*23a0*/  FMUL.FTZ R22, R22, R23.reuse ;  /* 0x0000001716167220 */ /* 0x080fe20000410000 */
[----:B------:R-:W-:Y:S01]  /*23b0*/  FADD.FTZ R120, R120, R23 ;  /* 0x0000001778787221 */ /* 0x000fe20000010000 */
[----:B------:R-:W-:Y:S01]  /*23c0*/  FFMA.FTZ R80, R21, R23, R80 ;  /* 0x0000001715507223 */ /* 0x000fe20000010050 */
[----:B------:R-:W-:Y:S02]  /*23d0*/  HADD2.F32 R156, -RZ, R29.H1_H1 ;  /* 0x3000001dff9c7230 */ /* 0x000fe40000004100 */
[-C--:B------:R-:W-:Y:S01]  /*23e0*/  FMUL.FTZ R23, R25, R28.reuse ;  /* 0x0000001c19177220 */ /* 0x080fe20000410000 */
[----:B------:R-:W-:Y:S01]  /*23f0*/  FADD.FTZ R121, R121, R28 ;  /* 0x0000001c79797221 */ /* 0x000fe20000010000 */
[----:B------:R-:W-:Y:S01]  /*2400*/  FFMA.FTZ R81, R24, R28, R81 ;  /* 0x0000001c18517223 */ /* 0x000fe20000010051 */
[----:B------:R-:W-:Y:S01]  /*2410*/  FMUL.FTZ R25, R218, R161 ;  /* 0x000000a1da197220 */ /* 0x000fe20000410000 */
[----:B------:R-:W-:-:S02]  /*2420*/  HADD2.F32 R29, -RZ, R53.H1_H1 ;  /* 0x30000035ff1d7230 */ /* 0x000fc40000004100 */
[----:B------:R-:W-:Y:S01]  /*2430*/  FMUL.FTZ R28, R218, R163 ;  /* 0x000000a3da1c7220 */ /* 0x000fe20000410000 */
[-C--:B------:R-:W-:Y:S01]  /*2440*/  FMUL.FTZ R26, R26, R27.reuse ;  /* 0x0000001b1a1a7220 */ /* 0x080fe20000410000 */
[----:B------:R-:W-:Y:S01]  /*2450*/  FADD.FTZ R122, R122, R27 ;  /* 0x0000001b7a7a7221 */ /* 0x000fe20000010000 */
[----:B------:R-:W-:Y:S01]  /*2460*/  FFMA.FTZ R82, R25, R27, R82 ;  /* 0x0000001b19527223 */ /* 0x000fe20000010052 */
[-C--:B------:R-:W-:Y:S01]  /*2470*/  FMUL.FTZ R27, R29, R156.reuse ;  /* 0x0000009c1d1b7220 */ /* 0x080fe20000410000 */
[----:B------:R-:W-:Y:S01]  /*2480*/  FADD.FTZ R123, R123, R156 ;  /* 0x0000009c7b7b7221 */ /* 0x000fe20000010000 */
[----:B------:R-:W-:Y:S01]  /*2490*/  FFMA.FTZ R83, R28, R156, R83 ;  /* 0x0000009c1c537223 */ /* 0x000fe20000010053 */
[----:B------:R-:W-:Y:S01]  /*24a0*/  FMUL.FTZ R29, R218, R157 ;  /* 0x0000009dda1d7220 */ /* 0x000fe20000410000 */
[----:B------:R-:W-:Y:S01]  /*24b0*/  FADD.FTZ R156, R221, R22 ;  /* 0x00000016dd9c7221 */ /* 0x000fe20000010000 */
[----:B------:R-:W-:-:S03]  /*24c0*/  FFMA.FTZ R157, R21, R22, R222 ;  /* 0x00000016159d7223 */ /* 0x000fc600000100de */
[----:B------:R-:W-:Y:S01]  /*24d0*/  FADD.FTZ R159, R156, R23 ;  /* 0x000000179c9f7221 */ /* 0x000fe20000010000 */
[----:B------:R-:W-:Y:S01]  /*24e0*/  FFMA.FTZ R156, R24, R23, R157 ;  /* 0x00000017189c7223 */ /* 0x000fe2000001009d */
[--C-:B------:R-:W-:Y:S02]  /*24f0*/  HADD2.F32 R165, -RZ, R30.reuse.H0_H0 ;  /* 0x2000001effa57230 */ /* 0x100fe40000004100 */
[----:B------:R-:W-:Y:S02]  /*2500*/  HADD2.F32 R160, -RZ, R30.H1_H1 ;  /* 0x3000001effa07230 */ /* 0x000fe40000004100 */
[----:B------:R-:W-:Y:S01]  /*2510*/  FADD.FTZ R158, R159, R26 ;  /* 0x0000001a9f9e7221 */ /* 0x000fe20000010000 */
[----:B------:R-:W-:Y:S02]  /*2520*/  HADD2.F32 R30, -RZ, R54.H0_H0 ;  /* 0x20000036ff1e7230 */ /* 0x000fe40000004100 */
[----:B------:R-:W-:Y:S01]  /*2530*/  FFMA.FTZ R157, R25, R26, R156 ;  /* 0x0000001a199d7223 */ /* 0x000fe2000001009c */
[----:B------:R-:W-:Y:S01]  /*2540*/  FADD.FTZ R223, -R220, R223 ;  /* 0x000000dfdcdf7221 */ /* 0x000fe20000010100 */
[----:B------:R-:W-:-:S02]  /*2550*/  HADD2.F32 R162, -RZ, R31.H0_H0 ;  /* 0x2000001fffa27230 */ /* 0x000fc40000004100 */
[----:B------:R-:W-:Y:S02]  /*2560*/  HADD2.F32 R220, -RZ, R31.H1_H1 ;  /* 0x3000001fffdc7230 */ /* 0x000fe40000004100 */
[----:B------:R-:W-:Y:S01]  /*2570*/  FMUL.FTZ R30, R30, R165 ;  /* 0x000000a51e1e7220 */ /* 0x000fe20000410000 */
[----:B------:R-:W-:Y:S02]  /*2580*/  HADD2.F32 R31, -RZ, R54.H1_H1 ;  /* 0x30000036ff1f7230 */ /* 0x000fe40000004100 */
[----:B------:R-:W-:Y:S01]  /*2590*/  FADD.FTZ R159, R158, R27 ;  /* 0x0000001b9e9f7221 */ /* 0x000fe20000010000 */
[----:B------:R-:W-:Y:S01]  /*25a0*/  FFMA.FTZ R156, R28, R27, R157 ;  /* 0x0000001b1c9c7223 */ /* 0x000fe2000001009d */
[----:B------:R-:W-:Y:S01]  /*25b0*/  FADD.FTZ R124, R124, R165 ;  /* 0x000000a57c7c7221 */ /* 0x000fe20000010000 */
[----:B------:R-:W-:Y:S01]  /*25c0*/  FFMA.FTZ R84, R29, R165, R84 ;  /* 0x000000a51d547223 */ /* 0x000fe20000010054 */
[----:B------:R-:W-:Y:S02]  /*25d0*/  HADD2.F32 R165, -RZ, R55.H0_H0 ;  /* 0x20000037ffa57230 */ /* 0x000fe40000004100 */
[----:B------:R-:W-:Y:S01]  /*25e0*/  FMUL.FTZ R31, R31, R160 ;  /* 0x000000a01f1f7220 */ /* 0x000fe20000410000 */
[C---:B------:R-:W-:Y:S01]  /*25f0*/  FMUL.FTZ R164, R218.reuse, R167 ;  /* 0x000000a7daa47220 */ /* 0x040fe20000410000 */
[----:B------:R-:W-:Y:S01]  /*2600*/  FADD.FTZ R158, R159, R30 ;  /* 0x0000001e9f9e7221 */ /* 0x000fe20000010000 */
[----:B------:R-:W-:Y:S01]  /*2610*/  FFMA.FTZ R157, R29, R30, R156 ;  /* 0x0000001e1d9d7223 */ /* 0x000fe2000001009c */
[----:B------:R-:W-:Y:S01]  /*2620*/  FMUL.FTZ R165, R165, R162 ;  /* 0x000000a2a5a57220 */ /* 0x000fe20000410000 */
[----:B------:R-:W-:Y:S01]  /*2630*/  FMUL.FTZ R167, R218, R223 ;  /* 0x000000dfdaa77220 */ /* 0x000fe20000410000 */
        /* <DEDUP_REMOVED lines=14> */
.L_x_1913:
[----:B------:R-:W-:Y:S05]  /*2720*/  BSYNC.RECONVERGENT B0 ;  /* 0x0000000000007941 */ /* 0x000fea0003800200 */
.L_x_1912:
        /* <DEDUP_REMOVED lines=31> */
.L_x_1915:
[----:B------:R-:W-:Y:S05]  /*2920*/  BSYNC.RECONVERGENT B0 ;  /* 0x0000000000007941 */ /* 0x000fea0003800200 */
.L_x_1914:
[----:B------:R-:W1:Y:S08]  /*2930*/  S2UR UR5, SR_CgaCtaId ;  /* 0x00000000000579c3 */ /* 0x000e700000008800 */
[----:B------:R-:W-:Y:S01]  /*2940*/  BAR.SYNC.DEFER_BLOCKING 0x0 ;  /* 0x0000000000007b1d */ /* 0x000fe20000010000 */
[----:B------:R-:W-:Y:S01]  /*2950*/  UISETP.NE.U32.AND UP0, UPT, UR10, URZ, UPT ;  /* 0x000000ff0a00728c */ /* 0x000fe2000bf05070 */
[----:B------:R-:W-:-:S03]  /*2960*/  ISETP.NE.AND P0, PT, RZ, UR7, PT ;  /* 0x00000007ff007c0c */ /* 0x000fc6000bf05270 */
        /* <DEDUP_REMOVED lines=15> */
[----:B------:R-:W-:Y:S01]  /*2a60*/  FADD.FTZ R156, R156, R161 ;  /* 0x000000a19c9c7221 */ /* 0x000fe20000010000 */
[----:B------:R-:W-:Y:S02]  /*2a70*/  HFMA2 R160, -RZ, RZ, 1.875, 0 ;  /* 0x3f800000ffa07431 */ /* 0x000fe400000001ff */
[----:B-----5:R-:W-:Y:S02]  /*2a80*/  @P6 HADD2.F32 R160, -RZ, R219.H0_H0 ;  /* 0x200000dbffa06230 */ /* 0x020fe40000004100 */
[----:B------:R-:W-:Y:S01]  /*2a90*/  FADD.FTZ R162, R162, R221 ;  /* 0x000000dda2a27221 */ /* 0x000fe20000010000 */
[----:B------:R-:W-:-:S03]  /*2aa0*/  FADD.FTZ R156, R163, R156 ;  /* 0x0000009ca39c7221 */ /* 0x000fc60000010000 */
[----:B------:R-:W-:Y:S01]  /*2ab0*/  FMUL.FTZ R161, R162, UR12 ;  /* 0x0000000ca2a17c20 */ /* 0x000fe20008410000 */
[----:B------:R-:W-:-:S04]  /*2ac0*/  FMUL.FTZ R162, R156, UR12 ;  /* 0x0000000c9ca27c20 */ /* 0x000fc80008410000 */
[----:B------:R-:W-:Y:S01]  /*2ad0*/  FSEL R161, R161, RZ, !P0 ;  /* 0x000000ffa1a17208 */ /* 0x000fe20004000000 */
[----:B------:R-:W-:Y:S06]  /*2ae0*/  BRA.U UP0, `(.L_x_1917) ;  /* 0x0000001d00007547 */ /* 0x000fec000b800000 */
[----:B------:R-:W-:Y:S04]  /*2af0*/  BSSY.RECONVERGENT B1, `(.L_x_1918) ;  /* 0x0000059000017945 */ /* 0x000fe80003800200 */
[----:B------:R-:W-:Y:S05]  /*2b00*/  @!P1 BRA `(.L_x_1919) ;  /* 0x00000004005c9947 */ /* 0x000fea0003800000 */
[----:B------:R-:W-:-:S04]  /*2b10*/  ISETP.NE.U32.AND P0, PT, RZ, UR14, PT ;  /* 0x0000000eff007c0c */ /* 0x000fc8000bf05070 */
[----:B------:R-:W-:-:S13]  /*2b20*/  ISETP.NE.AND.EX P0, PT, RZ, UR15, PT, P0 ;  /* 0x0000000fff007c0c */ /* 0x000fda000bf05300 */
[----:B------:R-:W-:Y:S05]  /*2b30*/  @P0 BRA `(.L_x_1920) ;  /* 0x0000000000940947 */ /* 0x000fea0003800000 */
[-CC-:B------:R-:W-:Y:S01]  /*2b40*/  FFMA.FTZ R156, R217, R162.reuse, R161.reuse ;  /* 0x000000a2d99c7223 */ /* 0x180fe200000100a1 */
        /* <DEDUP_REMOVED lines=20> */
[C---:B------:R-:W-:Y:S01]  /*2c90*/  FMUL.FTZ R223, R218.reuse, R223 ;  /* 0x000000dfdadf7220 */ /* 0x040fe20000410000 */
[C---:B------:R-:W-:Y:S01]  /*2ca0*/  FMUL.FTZ R225, R218.reuse, R225 ;  /* 0x000000e1dae17220 */ /* 0x040fe20000410000 */
[----:B------:R-:W-:Y:S01]  /*2cb0*/  FMUL.FTZ R227, R218, R227 ;  /* 0x000000e3dae37220 */ /* 0x000fe20000410000 */
[-C--:B------:R-:W-:Y:S01]  /*2cc0*/  FMUL.FTZ R156, R157, R160.reuse ;  /* 0x000000a09d9c7220 */ /* 0x080fe20000410000 */
[-C--:B------:R-:W-:Y:S01]  /*2cd0*/  FMUL.FTZ R159, R159, R160.reuse ;  /* 0x000000a09f9f7220 */ /* 0x080fe20000410000 */
[-C--:B------:R-:W-:Y:S01]  /*2ce0*/  FMUL.FTZ R157, R163, R160.reuse ;  /* 0x000000a0a39d7220 */ /* 0x080fe20000410000 */
[-C--:B------:R-:W-:Y:S01]  /*2cf0*/  FMUL.FTZ R158, R219, R160.reuse ;  /* 0x000000a0db9e7220 */ /* 0x080fe20000410000 */
[-C--:B------:R-:W-:Y:S01]  /*2d00*/  FMUL.FTZ R221, R221, R160.reuse ;  /* 0x000000a0dddd7220 */ /* 0x080fe20000410000 */
[-C--:B------:R-:W-:Y:S01]  /*2d10*/  FMUL.FTZ R220, R223, R160.reuse ;  /* 0x000000a0dfdc7220 */ /* 0x080fe20000410000 */
[-C--:B------:R-:W-:Y:S01]  /*2d20*/  FMUL.FTZ R225, R225, R160.reuse ;  /* 0x000000a0e1e17220 */ /* 0x080fe20000410000 */
[----:B------:R-:W-:Y:S01]  /*2d30*/  FMUL.FTZ R222, R227, R160 ;  /* 0x000000a0e3de7220 */ /* 0x000fe20000410000 */
[----:B------:R-:W-:-:S02]  /*2d40*/  F2FP.F16.F32.PACK_AB R156, R159, R156 ;  /* 0x0000009c9f9c723e */ /* 0x000fc400000000ff */
[----:B------:R-:W-:Y:S02]  /*2d50*/  F2FP.F16.F32.PACK_AB R157, R158, R157 ;  /* 0x0000009d9e9d723e */ /* 0x000fe400000000ff */
[----:B------:R-:W-:Y:S02]  /*2d60*/  F2FP.F16.F32.PACK_AB R158, R220, R221 ;  /* 0x000000dddc9e723e */ /* 0x000fe400000000ff */
[----:B------:R-:W-:Y:S01]  /*2d70*/  F2FP.F16.F32.PACK_AB R159, R222, R225 ;  /* 0x000000e1de9f723e */ /* 0x000fe200000000ff */
[----:B------:R-:W-:Y:S06]  /*2d80*/  BRA `(.L_x_1921) ;  /* 0x0000000000a07947 */ /* 0x000fec0003800000 */
.L_x_1920:
        /* <DEDUP_REMOVED lines=24> */
[----:B------:R-:W-:Y:S01]  /*2f10*/  F2FP.F16.F32.PACK_AB R131, R225, R223 ;  /* 0x000000dfe183723e */ /* 0x000fe200000000ff */
[-C--:B------:R-:W-:Y:S01]  /*2f20*/  FMUL.FTZ R158, R219, R160.reuse ;  /* 0x000000a0db9e7220 */ /* 0x080fe20000410000 */
[----:B------:R-:W-:Y:S01]  /*2f30*/  F2FP.F16.F32.PACK_AB R130, R221, R219 ;  /* 0x000000dbdd82723e */ /* 0x000fe200000000ff */
[CC--:B------:R-:W-:Y:S01]  /*2f40*/  FMUL.FTZ R220, R163.reuse, R160.reuse ;  /* 0x000000a0a3dc7220 */ /* 0x0c0fe20000410000 */
[----:B------:R-:W-:Y:S01]  /*2f50*/  F2FP.F16.F32.PACK_AB R129, R163, R159 ;  /* 0x0000009fa381723e */ /* 0x000fe200000000ff */
[-C--:B------:R-:W-:Y:S01]  /*2f60*/  FMUL.FTZ R222, R223, R160.reuse ;  /* 0x000000a0dfde7220 */ /* 0x080fe20000410000 */
[-C--:B------:R-:W-:Y:S01]  /*2f70*/  FMUL.FTZ R225, R225, R160.reuse ;  /* 0x000000a0e1e17220 */ /* 0x080fe20000410000 */
[-C--:B------:R-:W-:Y:S01]  /*2f80*/  FMUL.FTZ R221, R221, R160.reuse ;  /* 0x000000a0dddd7220 */ /* 0x080fe20000410000 */
[-C--:B------:R-:W-:Y:S01]  /*2f90*/  FMUL.FTZ R219, R159, R160.reuse ;  /* 0x000000a09fdb7220 */ /* 0x080fe20000410000 */
[-C--:B------:R-:W-:Y:S01]  /*2fa0*/  FMUL.FTZ R156, R157, R160.reuse ;  /* 0x000000a09d9c7220 */ /* 0x080fe20000410000 */
[C---:B------:R-:W-:Y:S01]  /*2fb0*/  FMUL.FTZ R163, R128.reuse, R160 ;  /* 0x000000a080a37220 */ /* 0x040fe20000410000 */
[----:B------:R-:W-:-:S02]  /*2fc0*/  F2FP.F16.F32.PACK_AB R128, R128, R157 ;  /* 0x0000009d8080723e */ /* 0x000fc400000000ff */
[----:B------:R-:W-:Y:S02]  /*2fd0*/  F2FP.F16.F32.PACK_AB R159, R225, R222 ;  /* 0x000000dee19f723e */ /* 0x000fe400000000ff */
[----:B------:R-:W-:Y:S02]  /*2fe0*/  F2FP.F16.F32.PACK_AB R158, R221, R158 ;  /* 0x0000009edd9e723e */ /* 0x000fe400000000ff */
[----:B------:R-:W-:Y:S02]  /*2ff0*/  F2FP.F16.F32.PACK_AB R157, R220, R219 ;  /* 0x000000dbdc9d723e */ /* 0x000fe400000000ff */
[----:B------:R-:W-:-:S07]  /*3000*/  F2FP.F16.F32.PACK_AB R156, R163, R156 ;  /* 0x0000009ca39c723e */ /* 0x000fce00000000ff */
.L_x_1921:
[----:B------:R-:W0:Y:S08]  /*3010*/  @P0 LDC.64 R222, c[0x0][0x478] ;  /* 0x00011e00ffde0b82 */ /* 0x000e300000000a00 */
[----:B------:R-:W1:Y:S01]  /*3020*/  LDC.64 R220, c[0x0][0x468] ;  /* 0x00011a00ffdc7b82 */ /* 0x000e620000000a00 */
[----:B0-----:R-:W-:-:S05]  /*3030*/  @P0 IMAD.WIDE.U32 R222, R216, 0x10, R222 ;  /* 0x00000010d8de0825 */ /* 0x001fca00078e00de */
[----:B------:R0:W-:Y:S01]  /*3040*/  @P0 STG.E.128 desc[UR8][R222.64], R128 ;  /* 0x00000080de000986 */ /* 0x0001e2000c101d08 */
[C---:B-1----:R-:W-:Y:S01]  /*3050*/  IMAD.WIDE.U32 R220, R216.reuse, 0x10, R220 ;  /* 0x00000010d8dc7825 */ /* 0x042fe200078e00dc */
[----:B------:R-:W-:-:S04]  /*3060*/  IADD3 R216, PT, PT, R216, 0x80, RZ ;  /* 0x00000080d8d87810 */ /* 0x000fc80007ffe0ff */
[----:B------:R0:W-:Y:S03]  /*3070*/  STG.E.128 desc[UR8][R220.64], R156 ;  /* 0x0000009cdc007986 */ /* 0x0001e6000c101d08 */
.L_x_1919:
[----:B------:R-:W-:Y:S05]  /*3080*/  BSYNC.RECONVERGENT B1 ;  /* 0x0000000000017941 */ /* 0x000fea0003800200 */
.L_x_1918:
[----:B------:R-:W-:Y:S04]  /*3090*/  BSSY.RECONVERGENT B1, `(.L_x_1922) ;  /* 0x0000059000017945 */ /* 0x000fe80003800200 */
[----:B------:R-:W-:Y:S05]  /*30a0*/  @!P2 BRA `(.L_x_1923) ;  /* 0x00000004005ca947 */ /* 0x000fea0003800000 */
[----:B------:R-:W-:-:S04]  /*30b0*/  ISETP.NE.U32.AND P0, PT, RZ, UR14, PT ;  /* 0x0000000eff007c0c */ /* 0x000fc8000bf05070 */
[----:B------:R-:W-:-:S13]  /*30c0*/  ISETP.NE.AND.EX P0, PT, RZ, UR15, PT, P0 ;  /* 0x0000000fff007c0c */ /* 0x000fda000bf05300 */
[----:B------:R-:W-:Y:S05]  /*30d0*/  @!P0 BRA `(.L_x_1924) ;  /* 0x0000000000a48947 */ /* 0x000fea0003800000 */
        /* <DEDUP_REMOVED lines=39> */
[----:B------:R-:W-:Y:S01]  /*3350*/  F2FP.F16.F32.PACK_AB R156, R163, R156 ;  /* 0x0000009ca39c723e */ /* 0x000fe200000000ff */
[----:B------:R-:W-:Y:S06]  /*3360*/  BRA `(.L_x_1925) ;  /* 0x0000000000907947 */ /* 0x000fec0003800000 */
.L_x_1924:
        /* <DEDUP_REMOVED lines=35> */
[----:B------:R-:W-:-:S07]  /*35a0*/  F2FP.F16.F32.PACK_AB R159, R222, R225 ;  /* 0x000000e1de9f723e */ /* 0x000fce00000000ff */
.L_x_1925:
[----:B------:R-:W0:Y:S08]  /*35b0*/  @P0 LDC.64 R222, c[0x0][0x478] ;  /* 0x00011e00ffde0b82 */ /* 0x000e300000000a00 */
[----:B------:R-:W1:Y:S01]  /*35c0*/  LDC.64 R220, c[0x0][0x468] ;  /* 0x00011a00ffdc7b82 */ /* 0x000e620000000a00 */
[----:B0-----:R-:W-:-:S05]  /*35d0*/  @P0 IMAD.WIDE.U32 R222, R216, 0x10, R222 ;  /* 0x00000010d8de0825 */ /* 0x001fca00078e00de */
[----:B------:R2:W-:Y:S01]  /*35e0*/  @P0 STG.E.128 desc[UR8][R222.64], R128 ;  /* 0x00000080de000986 */ /* 0x0005e2000c101d08 */
[C---:B-1----:R-:W-:Y:S01]  /*35f0*/  IMAD.WIDE.U32 R220, R216.reuse, 0x10, R220 ;  /* 0x00000010d8dc7825 */ /* 0x042fe200078e00dc */
[----:B------:R-:W-:-:S04]  /*3600*/  IADD3 R216, PT, PT, R216, 0x80, RZ ;  /* 0x00000080d8d87810 */ /* 0x000fc80007ffe0ff */
[----:B------:R2:W-:Y:S03]  /*3610*/  STG.E.128 desc[UR8][R220.64], R156 ;  /* 0x0000009cdc007986 */ /* 0x0005e6000c101d08 */
.L_x_1923:
[----:B------:R-:W-:Y:S05]  /*3620*/  BSYNC.RECONVERGENT B1 ;  /* 0x0000000000017941 */ /* 0x000fea0003800200 */
.L_x_1922:
[----:B------:R-:W-:Y:S04]  /*3630*/  BSSY.RECONVERGENT B1, `(.L_x_1926) ;  /* 0x0000059000017945 */ /* 0x000fe80003800200 */
[----:B------:R-:W-:Y:S05]  /*3640*/  @!P3 BRA `(.L_x_1927) ;  /* 0x00000004005cb947 */ /* 0x000fea0003800000 */
[----:B------:R-:W-:-:S04]  /*3650*/  ISETP.NE.U32.AND P0, PT, RZ, UR14, PT ;  /* 0x0000000eff007c0c */ /* 0x000fc8000bf05070 */
[----:B------:R-:W-:-:S13]  /*3660*/  ISETP.NE.AND.EX P0, PT, RZ, UR15, PT, P0 ;  /* 0x0000000fff007c0c */ /* 0x000fda000bf05300 */
[----:B------:R-:W-:Y:S05]  /*3670*/  @!P0 BRA `(.L_x_1928) ;  /* 0x0000000000a48947 */ /* 0x000fea0003800000 */
[-CC-:B0-2---:R-:W-:Y:S01]  /*3680*/  FFMA.FTZ R159, R169, R162.reuse, R161.reuse ;  /* 0x000000a2a99f7223 */ /* 0x185fe200000100a1 */
        /* <DEDUP_REMOVED lines=40> */
.L_x_1928:
        /* <DEDUP_REMOVED lines=36> */
.L_x_1929:
[----:B------:R-:W0:Y:S08]  /*3b50*/  @P0 LDC.64 R222, c[0x0][0x478] ;  /* 0x00011e00ffde0b82 */ /* 0x000e300000000a00 */
[----:B------:R-:W1:Y:S01]  /*3b60*/  LDC.64 R220, c[0x0][0x468] ;  /* 0x00011a00ffdc7b82 */ /* 0x000e620000000a00 */
[----:B0-----:R-:W-:-:S05]  /*3b70*/  @P0 IMAD.WIDE.U32 R222, R216, 0x10, R222 ;  /* 0x00000010d8de0825 */ /* 0x001fca00078e00de */
[----:B------:R3:W-:Y:S01]  /*3b80*/  @P0 STG.E.128 desc[UR8][R222.64], R128 ;  /* 0x00000080de000986 */ /* 0x0007e2000c101d08 */
[C---:B-1----:R-:W-:Y:S01]  /*3b90*/  IMAD.WIDE.U32 R220, R216.reuse, 0x10, R220 ;  /* 0x00000010d8dc7825 */ /* 0x042fe200078e00dc */
[----:B------:R-:W-:-:S04]  /*3ba0*/  IADD3 R216, PT, PT, R216, 0x80, RZ ;  /* 0x00000080d8d87810 */ /* 0x000fc80007ffe0ff */
[----:B------:R3:W-:Y:S03]  /*3bb0*/  STG.E.128 desc[UR8][R220.64], R156 ;  /* 0x0000009cdc007986 */ /* 0x0007e6000c101d08 */
.L_x_1927:
[----:B------:R-:W-:Y:S05]  /*3bc0*/  BSYNC.RECONVERGENT B1 ;  /* 0x0000000000017941 */ /* 0x000fea0003800200 */
.L_x_1926:
[----:B------:R-:W-:Y:S04]  /*3bd0*/  BSSY.RECONVERGENT B1, `(.L_x_1930) ;  /* 0x0000059000017945 */ /* 0x000fe80003800200 */
[----:B------:R-:W-:Y:S05]  /*3be0*/  @!P4 BRA `(.L_x_1931) ;  /* 0x00000004005cc947 */ /* 0x000fea0003800000 */
[----:B------:R-:W-:-:S04]  /*3bf0*/  ISETP.NE.U32.AND P0, PT, RZ, UR14, PT ;  /* 0x0000000eff007c0c */ /* 0x000fc8000bf05070 */
[----:B------:R-:W-:-:S13]  /*3c00*/  ISETP.NE.AND.EX P0, PT, RZ, UR15, PT, P0 ;  /* 0x0000000fff007c0c */ /* 0x000fda000bf05300 */
[----:B------:R-:W-:Y:S05]  /*3c10*/  @!P0 BRA `(.L_x_1932) ;  /* 0x0000000000a48947 */ /* 0x000fea0003800000 */
[-CC-:B0-23--:R-:W-:Y:S01]  /*3c20*/  FFMA.FTZ R158, R19, R162.reuse, R161.reuse ;  /* 0x000000a2139e7223 */ /* 0x18dfe200000100a1 */
        /* <DEDUP_REMOVED lines=40> */
.L_x_1932:
        /* <DEDUP_REMOVED lines=36> */
.L_x_1933:
[----:B------:R-:W0:Y:S08]  /*40f0*/  @P0 LDC.64 R222, c[0x0][0x478] ;  /* 0x00011e00ffde0b82 */ /* 0x000e300000000a00 */
[----:B------:R-:W1:Y:S01]  /*4100*/  LDC.64 R220, c[0x0][0x468] ;  /* 0x00011a00ffdc7b82 */ /* 0x000e620000000a00 */
[----:B0-----:R-:W-:-:S05]  /*4110*/  @P0 IMAD.WIDE.U32 R222, R216, 0x10, R222 ;  /* 0x00000010d8de0825 */ /* 0x001fca00078e00de */
[----:B------:R4:W-:Y:S01]  /*4120*/  @P0 STG.E.128 desc[UR8][R222.64], R128 ;  /* 0x00000080de000986 */ /* 0x0009e2000c101d08 */
[C---:B-1----:R-:W-:Y:S01]  /*4130*/  IMAD.WIDE.U32 R220, R216.reuse, 0x10, R220 ;  /* 0x00000010d8dc7825 */ /* 0x042fe200078e00dc */
[----:B------:R-:W-:-:S04]  /*4140*/  IADD3 R216, PT, PT, R216, 0x80, RZ ;  /* 0x00000080d8d87810 */ /* 0x000fc80007ffe0ff */
[----:B------:R4:W-:Y:S03]  /*4150*/  STG.E.128 desc[UR8][R220.64], R156 ;  /* 0x0000009cdc007986 */ /* 0x0009e6000c101d08 */
.L_x_1931:
[----:B------:R-:W-:Y:S05]  /*4160*/  BSYNC.RECONVERGENT B1 ;  /* 0x0000000000017941 */ /* 0x000fea0003800200 */
.L_x_1930:
[----:B------:R-:W-:Y:S05]  /*4170*/  @!P5 BRA `(.L_x_1934) ;  /* 0x0000002400dcd947 */ /* 0x000fea0003800000 */
[----:B------:R-:W-:-:S04]  /*4180*/  ISETP.NE.U32.AND P0, PT, RZ, UR14, PT ;  /* 0x0000000eff007c0c */ /* 0x000fc8000bf05070 */
[----:B------:R-:W-:-:S13]  /*4190*/  ISETP.NE.AND.EX P0, PT, RZ, UR15, PT, P0 ;  /* 0x0000000fff007c0c */ /* 0x000fda000bf05300 */
[----:B------:R-:W-:Y:S05]  /*41a0*/  @!P0 BRA `(.L_x_1935) ;  /* 0x0000000000a48947 */ /* 0x000fea0003800000 */
[-CC-:B0-234-:R-:W-:Y:S01]  /*41b0*/  FFMA.FTZ R159, R168, R162.reuse, R161.reuse ;  /* 0x000000a2a89f7223 */ /* 0x19dfe200000100a1 */
[-CC-:B------:R-:W-:Y:S01]  /*41c0*/  FFMA.FTZ R156, R167, R162.reuse, R161.reuse ;  /* 0x000000a2a79c7223 */ /* 0x180fe200000100a1 */
[-CC-:B------:R-:W-:Y:S01]  /*41d0*/  FFMA.FTZ R157, R29, R162.reuse, R161.reuse ;  /* 0x000000a21d9d7223 */ /* 0x180fe200000100a1 */
[-CC-:B------:R-:W-:Y:S01]  /*41e0*/  FFMA.FTZ R130, R164, R162.reuse, R161.reuse ;  /* 0x000000a2a4827223 */ /* 0x180fe200000100a1 */
[-CC-:B------:R-:W-:Y:S01]  /*41f0*/  FFMA.FTZ R131, R25, R162.reuse, R161.reuse ;  /* 0x000000a219837223 */ /* 0x180fe200000100a1 */
[-CC-:B------:R-:W-:Y:S01]  /*4200*/  FFMA.FTZ R128, R28, R162.reuse, R161.reuse ;  /* 0x000000a21c807223 */ /* 0x180fe200000100a1 */
[-C--:B------:R-:W-:Y:S01]  /*4210*/  FFMA.FTZ R129, R21, R162.reuse, R161 ;  /* 0x000000a215817223 */ /* 0x080fe200000100a1 */
[----:B------:R-:W-:Y:S01]  /*4220*/  FADD.FTZ R221, R166, -R159 ;  /* 0x8000009fa6dd7221 */ /* 0x000fe20000010000 */
[----:B------:R-:W-:Y:S01]  /*4230*/  FFMA.FTZ R162, R24, R162, R161 ;  /* 0x000000a218a27223 */ /* 0x000fe200000100a1 */
[----:B------:R-:W-:Y:S01]  /*4240*/  FADD.FTZ R163, R165, -R156 ;  /* 0x8000009ca5a37221 */ /* 0x000fe20000010000 */
[----:B------:R-:W-:Y:S01]  /*4250*/  FADD.FTZ R159, R30, -R157 ;  /* 0x8000009d1e9f7221 */ /* 0x000fe20000010000 */
[----:B------:R-:W-:Y:S01]  /*4260*/  FADD.FTZ R219, R31, -R130 ;  /* 0x800000821fdb7221 */ /* 0x000fe20000010000 */
[----:B------:R-:W-:Y:S01]  /*4270*/  FADD.FTZ R157, R26, -R131 ;  /* 0x800000831a9d7221 */ /* 0x000fe20000010000 */
[----:B------:R-:W-:Y:S01]  /*4280*/  FADD.FTZ R161, R27, -R128 ;  /* 0x800000801ba17221 */ /* 0x000fe20000010000 */
[----:B------:R-:W-:Y:S01]  /*4290*/  FMUL.FTZ R130, R218, R221 ;  /* 0x000000ddda827220 */ /* 0x000fe20000410000 */
        /* <DEDUP_REMOVED lines=8> */
[----:B------:R-:W-:Y:S01]  /*4320*/  FMUL.FTZ R128, R218, R131 ;  /* 0x00000083da807220 */ /* 0x000fe20000410000 */
[CC--:B------:R-:W-:Y:S01]  /*4330*/  FMUL.FTZ R218, R130.reuse, R160.reuse ;  /* 0x000000a082da7220 */ /* 0x0c0fe20000410000 */
        /* <DEDUP_REMOVED lines=16> */
.L_x_1935:
[-CC-:B0-234-:R-:W-:Y:S01]  /*4440*/  FFMA.FTZ R159, R168, R162.reuse, R161.reuse ;  /* 0x000000a2a89f7223 */ /* 0x19dfe200000100a1 */
        /* <DEDUP_REMOVED lines=35> */
.L_x_1936:
[----:B------:R-:W0:Y:S08]  /*4680*/  @P0 LDC.64 R162, c[0x0][0x478] ;  /* 0x00011e00ffa20b82 */ /* 0x000e300000000a00 */
[----:B------:R-:W1:Y:S01]  /*4690*/  LDC.64 R160, c[0x0][0x468] ;  /* 0x00011a00ffa07b82 */ /* 0x000e620000000a00 */
[----:B0-----:R-:W-:-:S05]  /*46a0*/  @P0 IMAD.WIDE.U32 R162, R216, 0x10, R162 ;  /* 0x00000010d8a20825 */ /* 0x001fca00078e00a2 */
[----:B------:R0:W-:Y:S01]  /*46b0*/  @P0 STG.E.128 desc[UR8][R162.64], R128 ;  /* 0x00000080a2000986 */ /* 0x0001e2000c101d08 */
[----:B-1----:R-:W-:-:S05]  /*46c0*/  IMAD.WIDE.U32 R160, R216, 0x10, R160 ;  /* 0x00000010d8a07825 */ /* 0x002fca00078e00a0 */
[----:B------:R0:W-:Y:S01]  /*46d0*/  STG.E.128 desc[UR8][R160.64], R156 ;  /* 0x0000009ca0007986 */ /* 0x0001e2000c101d08 */
[----:B------:R-:W-:Y:S05]  /*46e0*/  BRA `(.L_x_1934) ;  /* 0x0000002000807947 */ /* 0x000fea0003800000 */
.L_x_1917:
[----:B------:R-:W-:-:S04]  /*46f0*/  UISETP.NE.U32.AND UP0, UPT, UR14, URZ, UPT ;  /* 0x000000ff0e00728c */ /* 0x000fc8000bf05070 */
[----:B------:R-:W-:-:S09]  /*4700*/  UISETP.NE.AND.EX UP0, UPT, UR15, URZ, UPT, UP0 ;  /* 0x000000ff0f00728c */ /* 0x000fd2000bf05300 */
[----:B------:R-:W-:Y:S05]  /*4710*/  BRA.U UP0, `(.L_x_1937) ;  /* 0x0000000d00f87547 */ /* 0x000fea000b800000 */
[----:B------:R-:W-:Y:S01]  /*4720*/  ISETP.GT.U32.AND P0, PT, R2, 0x7f, PT ;  /* 0x0000007f0200780c */ /* 0x000fe20003f04070 */
[----:B------:R-:W-:-:S12]  /*4730*/  BSSY.RECONVERGENT B1, `(.L_x_1938) ;  /* 0x0000032000017945 */ /* 0x000fd80003800200 */
[----:B------:R-:W-:Y:S05]  /*4740*/  @!P0 BRA `(.L_x_1939) ;  /* 0x0000000000c08947 */ /* 0x000fea0003800000 */
[-CC-:B------:R-:W-:Y:S01]  /*4750*/  FFMA.FTZ R223, R202, R162.reuse, R161.reuse ;  /* 0x000000a2cadf7223 */ /* 0x180fe200000100a1 */
[-CC-:B------:R-:W-:Y:S01]  /*4760*/  FFMA.FTZ R158, R205, R162.reuse, R161.reuse ;  /* 0x000000a2cd9e7223 */ /* 0x180fe200000100a1 */
[----:B------:R-:W-:Y:S02]  /*4770*/  HADD2.F32 R219, -RZ, R135.H1_H1 ;  /* 0x30000087ffdb7230 */ /* 0x000fe40000004100 */
[-C--:B------:R-:W-:Y:S01]  /*4780*/  FFMA.FTZ R221, R206, R162.reuse, R161 ;  /* 0x000000a2cedd7223 */ /* 0x080fe200000100a1 */
[----:B------:R-:W-:Y:S01]  /*4790*/  FADD.FTZ R220, R200, -R223 ;  /* 0x800000dfc8dc7221 */ /* 0x000fe20000010000 */
[----:B------:R-:W-:Y:S01]  /*47a0*/  FFMA.FTZ R156, R209, R162, R161 ;  /* 0x000000a2d19c7223 */ /* 0x000fe200000100a1 */
[----:B------:R-:W-:Y:S01]  /*47b0*/  FADD.FTZ R229, R203, -R158 ;  /* 0x8000009ecbe57221 */ /* 0x000fe20000010000 */
[----:B------:R-:W-:Y:S01]  /*47c0*/  FADD.FTZ R158, R204, -R221 ;  /* 0x800000ddcc9e7221 */ /* 0x000fe20000010000 */
[----:B------:R-:W-:Y:S01]  /*47d0*/  FFMA.FTZ R231, R218, R220, R219 ;  /* 0x000000dcdae77223 */ /* 0x000fe200000100db */
[--C-:B------:R-:W-:Y:S01]  /*47e0*/  HADD2.F32 R159, -RZ, R134.reuse.H1_H1 ;  /* 0x30000086ff9f7230 */ /* 0x100fe20000004100 */
[----:B------:R-:W0:Y:S01]  /*47f0*/  LDC.64 R220, c[0x0][0x468] ;  /* 0x00011a00ffdc7b82 */ /* 0x000e220000000a00 */
[----:B------:R-:W-:-:S02]  /*4800*/  HADD2.F32 R157, -RZ, R134.H0_H0 ;  /* 0x20000086ff9d7230 */ /* 0x000fc40000004100 */
[----:B------:R-:W-:Y:S01]  /*4810*/  FADD.FTZ R156, R207, -R156 ;  /* 0x8000009ccf9c7221 */ /* 0x000fe20000010000 */
[----:B------:R-:W-:Y:S02]  /*4820*/  HADD2.F32 R163, -RZ, R135.H0_H0 ;  /* 0x20000087ffa37230 */ /* 0x000fe40000004100 */
[C---:B------:R-:W-:Y:S01]  /*4830*/  FFMA.FTZ R227, R218.reuse, R158, R159 ;  /* 0x0000009edae37223 */ /* 0x040fe2000001009f */
[----:B------:R-:W-:Y:S01]  /*4840*/  FFMA.FTZ R158, R213, R162, R161 ;  /* 0x000000a2d59e7223 */ /* 0x000fe200000100a1 */
[----:B------:R-:W-:Y:S01]  /*4850*/  FFMA.FTZ R225, R218, R156, R157 ;  /* 0x0000009cdae17223 */ /* 0x000fe2000001009d */
[-CC-:B------:R-:W-:Y:S01]  /*4860*/  FFMA.FTZ R233, R210, R162.reuse, R161.reuse ;  /* 0x000000a2d2e97223 */ /* 0x180fe200000100a1 */
[-CC-:B------:R-:W-:Y:S01]  /*4870*/  FFMA.FTZ R156, R217, R162.reuse, R161.reuse ;  /* 0x000000a2d99c7223 */ /* 0x180fe200000100a1 */
[----:B------:R-:W-:Y:S01]  /*4880*/  FFMA.FTZ R223, R214, R162, R161 ;  /* 0x000000a2d6df7223 */ /* 0x000fe200000100a1 */
[----:B------:R-:W-:Y:S01]  /*4890*/  FFMA.FTZ R229, R218, R229, R163 ;  /* 0x000000e5dae57223 */ /* 0x000fe200000100a3 */
[----:B------:R-:W-:-:S02]  /*48a0*/  HADD2.F32 R163, -RZ, R133.H0_H0 ;  /* 0x20000085ffa37230 */ /* 0x000fc40000004100 */
[----:B------:R-:W-:Y:S01]  /*48b0*/  FADD.FTZ R222, R211, -R158 ;  /* 0x8000009ed3de7221 */ /* 0x000fe20000010000 */
[----:B------:R-:W-:Y:S02]  /*48c0*/  HADD2.F32 R219, -RZ, R133.H1_H1 ;  /* 0x30000085ffdb7230 */ /* 0x000fe40000004100 */
[----:B------:R-:W-:Y:S01]  /*48d0*/  FADD.FTZ R224, R208, -R233 ;  /* 0x800000e9d0e07221 */ /* 0x000fe20000010000 */
[--C-:B------:R-:W-:Y:S02]  /*48e0*/  HADD2.F32 R157, -RZ, R132.reuse.H0_H0 ;  /* 0x20000084ff9d7230 */ /* 0x100fe40000004100 */
[----:B------:R-:W-:Y:S01]  /*48f0*/  FADD.FTZ R156, R215, -R156 ;  /* 0x8000009cd79c7221 */ /* 0x000fe20000010000 */
[----:B------:R-:W-:Y:S02]  /*4900*/  HADD2.F32 R159, -RZ, R132.H1_H1 ;  /* 0x30000084ff9f7230 */ /* 0x000fe40000004100 */
[----:B------:R-:W-:Y:S01]  /*4910*/  FADD.FTZ R158, R212, -R223 ;  /* 0x800000dfd49e7221 */ /* 0x000fe20000010000 */
[C---:B------:R-:W-:Y:S01]  /*4920*/  FFMA.FTZ R163, R218.reuse, R222, R163 ;  /* 0x000000dedaa37223 */ /* 0x040fe200000100a3 */
[C---:B------:R-:W-:Y:S01]  /*4930*/  FFMA.FTZ R223, R218.reuse, R224, R219 ;  /* 0x000000e0dadf7223 */ /* 0x040fe200000100db */
[C---:B------:R-:W-:Y:S01]  /*4940*/  FFMA.FTZ R157, R218.reuse, R156, R157 ;  /* 0x0000009cda9d7223 */ /* 0x040fe2000001009d */
[----:B------:R-:W-:Y:S01]  /*4950*/  FFMA.FTZ R159, R218, R158, R159 ;  /* 0x0000009eda9f7223 */ /* 0x000fe2000001009f */
        /* <DEDUP_REMOVED lines=8> */
[----:B------:R-:W-:Y:S01]  /*49e0*/  F2FP.F16.F32.PACK_AB R159, R224, R229 ;  /* 0x000000e5e09f723e */ /* 0x000fe200000000ff */
[----:B0-----:R-:W-:Y:S01]  /*49f0*/  IMAD.WIDE.U32 R220, R216, 0x10, R220 ;  /* 0x00000010d8dc7825 */ /* 0x001fe200078e00dc */
[----:B------:R-:W-:-:S02]  /*4a00*/  F2FP.F16.F32.PACK_AB R158, R227, R158 ;  /* 0x0000009ee39e723e */ /* 0x000fc400000000ff */
[----:B------:R-:W-:Y:S02]  /*4a10*/  F2FP.F16.F32.PACK_AB R157, R222, R219 ;  /* 0x000000dbde9d723e */ /* 0x000fe400000000ff */
[----:B------:R-:W-:Y:S02]  /*4a20*/  F2FP.F16.F32.PACK_AB R156, R163, R156 ;  /* 0x0000009ca39c723e */ /* 0x000fe400000000ff */
[----:B------:R-:W-:-:S03]  /*4a30*/  IADD3 R216, PT, PT, R216, 0x80, RZ ;  /* 0x00000080d8d87810 */ /* 0x000fc60007ffe0ff */
[----:B------:R0:W-:Y:S04]  /*4a40*/  STG.E.128 desc[UR8][R220.64], R156 ;  /* 0x0000009cdc007986 */ /* 0x0001e8000c101d08 */
.L_x_1939:
[----:B------:R-:W-:Y:S05]  /*4a50*/  BSYNC.RECONVERGENT B1 ;  /* 0x0000000000017941 */ /* 0x000fea0003800200 */
.L_x_1938:
[----:B------:R-:W-:Y:S04]  /*4a60*/  BSSY.RECONVERGENT B1, `(.L_x_1940) ;  /* 0x0000032000017945 */ /* 0x000fe80003800200 */
[----:B------:R-:W-:Y:S05]  /*4a70*/  @!P2 BRA `(.L_x_1941) ;  /* 0x0000000000c0a947 */ /* 0x000fea0003800000 */
[-CC-:B0-----:R-:W-:Y:S01]  /*4a80*/  FFMA.FTZ R220, R186, R162.reuse, R161.reuse ;  /* 0x000000a2badc7223 */ /* 0x181fe200000100a1 */
[-CC-:B------:R-:W-:Y:S01]  /*4a90*/  FFMA.FTZ R158, R189, R162.reuse, R161.reuse ;  /* 0x000000a2bd9e7223 */ /* 0x180fe200000100a1 */
[----:B------:R-:W-:Y:S02]  /*4aa0*/  HADD2.F32 R219, -RZ, R35.H1_H1 ;  /* 0x30000023ffdb7230 */ /* 0x000fe40000004100 */
[-CC-:B------:R-:W-:Y:S01]  /*4ab0*/  FFMA.FTZ R221, R190, R162.reuse, R161.reuse ;  /* 0x000000a2bedd7223 */ /* 0x180fe200000100a1 */
        /* <DEDUP_REMOVED lines=44> */
.L_x_1941:
[----:B------:R-:W-:Y:S05]  /*4d80*/  BSYNC.RECONVERGENT B1 ;  /* 0x0000000000017941 */ /* 0x000fea0003800200 */
.L_x_1940:
[----:B------:R-:W-:Y:S04]  /*4d90*/  BSSY.RECONVERGENT B1, `(.L_x_1942) ;  /* 0x0000032000017945 */ /* 0x000fe80003800200 */
[----:B------:R-:W-:Y:S05]  /*4da0*/  @!P3 BRA `(.L_x_1943) ;  /* 0x0000000000c0b947 */ /* 0x000fea0003800000 */
[-CC-:B01----:R-:W-:Y:S01]  /*4db0*/  FFMA.FTZ R156, R176, R162.reuse, R161.reuse ;  /* 0x000000a2b09c7223 */ /* 0x183fe200000100a1 */
[--C-:B------:R-:W-:Y:S02]  /*4dc0*/  HADD2.F32 R219, -RZ, R147.reuse.H1_H1 ;  /* 0x30000093ffdb7230 */ /* 0x100fe40000004100 */
[-CC-:B------:R-:W-:Y:S01]  /*4dd0*/  FFMA.FTZ R221, R171, R162.reuse, R161.reuse ;  /* 0x000000a2abdd7223 */ /* 0x180fe200000100a1 */
[-CC-:B------:R-:W-:Y:S01]  /*4de0*/  FFMA.FTZ R223, R169, R162.reuse, R161.reuse ;  /* 0x000000a2a9df7223 */ /* 0x180fe200000100a1 */
[----:B------:R-:W-:Y:S01]  /*4df0*/  FADD.FTZ R220, R177, -R156 ;  /* 0x8000009cb1dc7221 */ /* 0x000fe20000010000 */
[----:B------:R-:W-:Y:S01]  /*4e00*/  FFMA.FTZ R158, R170, R162, R161 ;  /* 0x000000a2aa9e7223 */ /* 0x000fe200000100a1 */
[----:B------:R-:W-:Y:S01]  /*4e10*/  FADD.FTZ R156, R180, -R221 ;  /* 0x800000ddb49c7221 */ /* 0x000fe20000010000 */
[--C-:B------:R-:W-:Y:S02]  /*4e20*/  HADD2.F32 R157, -RZ, R146.reuse.H0_H0 ;  /* 0x20000092ff9d7230 */ /* 0x100fe40000004100 */
[----:B------:R-:W-:Y:S01]  /*4e30*/  FFMA.FTZ R231, R218, R220, R219 ;  /* 0x000000dcdae77223 */ /* 0x000fe200000100db */
[----:B------:R-:W-:Y:S01]  /*4e40*/  HADD2.F32 R163, -RZ, R147.H0_H0 ;  /* 0x20000093ffa37230 */ /* 0x000fe20000004100 */
[----:B------:R-:W0:Y:S01]  /*4e50*/  LDC.64 R220, c[0x0][0x468] ;  /* 0x00011a00ffdc7b82 */ /* 0x000e220000000a00 */
[----:B------:R-:W-:-:S02]  /*4e60*/  HADD2.F32 R159, -RZ, R146.H1_H1 ;  /* 0x30000092ff9f7230 */ /* 0x000fc40000004100 */
[----:B------:R-:W-:Y:S01]  /*4e70*/  FADD.FTZ R223, R178, -R223 ;  /* 0x800000dfb2df7221 */ /* 0x000fe20000010000 */
[----:B------:R-:W-:Y:S01]  /*4e80*/  FADD.FTZ R158, R179, -R158 ;  /* 0x8000009eb39e7221 */ /* 0x000fe20000010000 */
[C---:B------:R-:W-:Y:S01]  /*4e90*/  FFMA.FTZ R225, R218.reuse, R156, R157 ;  /* 0x0000009cdae17223 */ /* 0x040fe2000001009d */
[----:B------:R-:W-:Y:S01]  /*4ea0*/  FFMA.FTZ R233, R173, R162, R161 ;  /* 0x000000a2ade97223 */ /* 0x000fe200000100a1 */
[C---:B------:R-:W-:Y:S01]  /*4eb0*/  FFMA.FTZ R229, R218.reuse, R223, R163 ;  /* 0x000000dfdae57223 */ /* 0x040fe200000100a3 */
[----:B------:R-:W-:Y:S01]  /*4ec0*/  FFMA.FTZ R227, R218, R158, R159 ;  /* 0x0000009edae37223 */ /* 0x000fe2000001009f */
[-CC-:B------:R-:W-:Y:S01]  /*4ed0*/  FFMA.FTZ R156, R172, R162.reuse, R161.reuse ;  /* 0x000000a2ac9c7223 */ /* 0x180fe200000100a1 */
[-CC-:B------:R-:W-:Y:S01]  /*4ee0*/  FFMA.FTZ R223, R175, R162.reuse, R161.reuse ;  /* 0x000000a2afdf7223 */ /* 0x180fe200000100a1 */
[----:B------:R-:W-:Y:S01]  /*4ef0*/  FFMA.FTZ R158, R174, R162, R161 ;  /* 0x000000a2ae9e7223 */ /* 0x000fe200000100a1 */
[--C-:B------:R-:W-:Y:S02]  /*4f00*/  HADD2.F32 R163, -RZ, R145.reuse.H0_H0 ;  /* 0x20000091ffa37230 */ /* 0x100fe40000004100 */
[----:B------:R-:W-:Y:S01]  /*4f10*/  FADD.FTZ R233, R182, -R233 ;  /* 0x800000e9b6e97221 */ /* 0x000fe20000010000 */
[----:B------:R-:W-:-:S02]  /*4f20*/  HADD2.F32 R219, -RZ, R145.H1_H1 ;  /* 0x30000091ffdb7230 */ /* 0x000fc40000004100 */
        /* <DEDUP_REMOVED lines=24> */
.L_x_1943:
[----:B------:R-:W-:Y:S05]  /*50b0*/  BSYNC.RECONVERGENT B1 ;  /* 0x0000000000017941 */ /* 0x000fea0003800200 */
.L_x_1942:
[----:B------:R-:W-:Y:S04]  /*50c0*/  BSSY.RECONVERGENT B1, `(.L_x_1944) ;  /* 0x0000032000017945 */ /* 0x000fe80003800200 */
[----:B------:R-:W-:Y:S05]  /*50d0*/  @!P4 BRA `(.L_x_1945) ;  /* 0x0000000000c0c947 */ /* 0x000fea0003800000 */
[-CC-:B------:R-:W-:Y:S01]  /*50e0*/  FFMA.FTZ R223, R20, R162.reuse, R161.reuse ;  /* 0x000000a214df7223 */ /* 0x180fe200000100a1 */
[-CC-:B012---:R-:W-:Y:S01]  /*50f0*/  FFMA.FTZ R156, R19, R162.reuse, R161.reuse ;  /* 0x000000a2139c7223 */ /* 0x187fe200000100a1 */
[----:B------:R-:W-:Y:S02]  /*5100*/  HADD2.F32 R219, -RZ, R151.H1_H1 ;  /* 0x30000097ffdb7230 */ /* 0x000fe40000004100 */
[-C--:B------:R-:W-:Y:S01]  /*5110*/  FFMA.FTZ R221, R13, R162.reuse, R161 ;  /* 0x000000a20ddd7223 */ /* 0x080fe200000100a1 */
[----:B------:R-:W-:Y:S01]  /*5120*/  FADD.FTZ R220, R18, -R223 ;  /* 0x800000df12dc7221 */ /* 0x000fe20000010000 */
[----:B------:R-:W-:Y:S01]  /*5130*/  FFMA.FTZ R158, R16, R162, R161 ;  /* 0x000000a2109e7223 */ /* 0x000fe200000100a1 */
[----:B------:R-:W-:Y:S01]  /*5140*/  FADD.FTZ R229, R17, -R156 ;  /* 0x8000009c11e57221 */ /* 0x000fe20000010000 */
[----:B------:R-:W-:Y:S01]  /*5150*/  FADD.FTZ R156, R14, -R221 ;  /* 0x800000dd0e9c7221 */ /* 0x000fe20000010000 */
[----:B------:R-:W-:Y:S01]  /*5160*/  FFMA.FTZ R231, R218, R220, R219 ;  /* 0x000000dcdae77223 */ /* 0x000fe200000100db */
[--C-:B------:R-:W-:Y:S01]  /*5170*/  HADD2.F32 R157, -RZ, R150.reuse.H0_H0 ;  /* 0x20000096ff9d7230 */ /* 0x100fe20000004100 */
[----:B------:R-:W0:Y:S01]  /*5180*/  LDC.64 R220, c[0x0][0x468] ;  /* 0x00011a00ffdc7b82 */ /* 0x000e220000000a00 */
[----:B------:R-:W-:-:S02]  /*5190*/  HADD2.F32 R159, -RZ, R150.H1_H1 ;  /* 0x30000096ff9f7230 */ /* 0x000fc40000004100 */
        /* <DEDUP_REMOVED lines=36> */
.L_x_1945:
[----:B------:R-:W-:Y:S05]  /*53e0*/  BSYNC.RECONVERGENT B1 ;  /* 0x0000000000017941 */ /* 0x000fea0003800200 */
.L_x_1944:
[----:B------:R-:W-:Y:S05]  /*53f0*/  @!P5 BRA `(.L_x_1934) ;  /* 0x00000014003cd947 */ /* 0x000fea0003800000 */
[-CC-:B0123--:R-:W-:Y:S01]  /*5400*/  FFMA.FTZ R159, R168, R162.reuse, R161.reuse ;  /* 0x000000a2a89f7223 */ /* 0x18ffe200000100a1 */
[--C-:B------:R-:W-:Y:S02]  /*5410*/  HADD2.F32 R157, -RZ, R155.reuse.H1_H1 ;  /* 0x3000009bff9d7230 */ /* 0x100fe40000004100 */
[-CC-:B------:R-:W-:Y:S01]  /*5420*/  FFMA.FTZ R156, R164, R162.reuse, R161.reuse ;  /* 0x000000a2a49c7223 */ /* 0x180fe200000100a1 */
[-C--:B------:R-:W-:Y:S01]  /*5430*/  FFMA.FTZ R220, R167, R162.reuse, R161 ;  /* 0x000000a2a7dc7223 */ /* 0x080fe200000100a1 */
[----:B------:R-:W-:Y:S01]  /*5440*/  FADD.FTZ R159, R166, -R159 ;  /* 0x8000009fa69f7221 */ /* 0x000fe20000010000 */
[-CC-:B------:R-:W-:Y:S01]  /*5450*/  FFMA.FTZ R219, R29, R162.reuse, R161.reuse ;  /* 0x000000a21ddb7223 */ /* 0x180fe200000100a1 */
[----:B------:R-:W-:Y:S01]  /*5460*/  FADD.FTZ R222, R31, -R156 ;  /* 0x8000009c1fde7221 */ /* 0x000fe20000010000 */
[-C--:B------:R-:W-:Y:S01]  /*5470*/  FFMA.FTZ R231, R25, R162.reuse, R161 ;  /* 0x000000a219e77223 */ /* 0x080fe200000100a1 */
[----:B------:R-:W-:Y:S01]  /*5480*/  FFMA.FTZ R227, R218, R159, R157 ;  /* 0x0000009fdae37223 */ /* 0x000fe2000001009d */
[-CC-:B------:R-:W-:Y:S01]  /*5490*/  FFMA.FTZ R158, R28, R162.reuse, R161.reuse ;  /* 0x000000a21c9e7223 */ /* 0x180fe200000100a1 */
[----:B------:R-:W0:Y:S01]  /*54a0*/  LDC.64 R156, c[0x0][0x468] ;  /* 0x00011a00ff9c7b82 */ /* 0x000e220000000a00 */
[-CC-:B------:R-:W-:Y:S01]  /*54b0*/  FFMA.FTZ R229, R21, R162.reuse, R161.reuse ;  /* 0x000000a215e57223 */ /* 0x180fe200000100a1 */
[----:B------:R-:W-:Y:S01]  /*54c0*/  FFMA.FTZ R162, R24, R162, R161 ;  /* 0x000000a218a27223 */ /* 0x000fe200000100a1 */
[----:B------:R-:W-:-:S02]  /*54d0*/  HADD2.F32 R163, -RZ, R155.H0_H0 ;  /* 0x2000009bffa37230 */ /* 0x000fc40000004100 */
[----:B------:R-:W-:Y:S01]  /*54e0*/  FADD.FTZ R225, R165, -R220 ;  /* 0x800000dca5e17221 */ /* 0x000fe20000010000 */
[--C-:B------:R-:W-:Y:S02]  /*54f0*/  HADD2.F32 R159, -RZ, R154.reuse.H0_H0 ;  /* 0x2000009aff9f7230 */ /* 0x100fe40000004100 */
[----:B------:R-:W-:Y:S01]  /*5500*/  FADD.FTZ R220, R30, -R219 ;  /* 0x800000db1edc7221 */ /* 0x000fe20000010000 */
[----:B------:R-:W-:Y:S02]  /*5510*/  HADD2.F32 R161, -RZ, R154.H1_H1 ;  /* 0x3000009affa17230 */ /* 0x000fe40000004100 */
[C---:B------:R-:W-:Y:S01]  /*5520*/  FFMA.FTZ R225, R218.reuse, R225, R163 ;  /* 0x000000e1dae17223 */ /* 0x040fe200000100a3 */
[--C-:B------:R-:W-:Y:S02]  /*5530*/  HADD2.F32 R163, -RZ, R153.reuse.H0_H0 ;  /* 0x20000099ffa37230 */ /* 0x100fe40000004100 */
[----:B------:R-:W-:Y:S01]  /*5540*/  FFMA.FTZ R221, R218, R220, R159 ;  /* 0x000000dcdadd7223 */ /* 0x000fe2000001009f */
[----:B------:R-:W-:-:S02]  /*5550*/  HADD2.F32 R219, -RZ, R153.H1_H1 ;  /* 0x30000099ffdb7230 */ /* 0x000fc40000004100 */
[----:B------:R-:W-:Y:S01]  /*5560*/  FFMA.FTZ R223, R218, R222, R161 ;  /* 0x000000dedadf7223 */ /* 0x000fe200000100a1 */
[--C-:B------:R-:W-:Y:S02]  /*5570*/  HADD2.F32 R159, -RZ, R152.reuse.H0_H0 ;  /* 0x20000098ff9f7230 */ /* 0x100fe40000004100 */
[----:B------:R-:W-:Y:S01]  /*5580*/  FADD.FTZ R231, R26, -R231 ;  /* 0x800000e71ae77221 */ /* 0x000fe20000010000 */
[----:B------:R-:W-:Y:S02]  /*5590*/  HADD2.F32 R161, -RZ, R152.H1_H1 ;  /* 0x30000098ffa17230 */ /* 0x000fe40000004100 */
[----:B------:R-:W-:Y:S01]  /*55a0*/  FADD.FTZ R220, R27, -R158 ;  /* 0x8000009e1bdc7221 */ /* 0x000fe20000010000 */
[----:B------:R-:W-:Y:S01]  /*55b0*/  FADD.FTZ R158, R22, -R229 ;  /* 0x800000e5169e7221 */ /* 0x000fe20000010000 */
        /* <DEDUP_REMOVED lines=13> */
[----:B0-----:R-:W-:Y:S01]  /*5690*/  IMAD.WIDE.U32 R160, R216, 0x10, R156 ;  /* 0x00000010d8a07825 */ /* 0x001fe200078e009c */
[----:B------:R-:W-:-:S02]  /*56a0*/  F2FP.F16.F32.PACK_AB R159, R220, R225 ;  /* 0x000000e1dc9f723e */ /* 0x000fc400000000ff */
[----:B------:R-:W-:Y:S02]  /*56b0*/  F2FP.F16.F32.PACK_AB R158, R223, R158 ;  /* 0x0000009edf9e723e */ /* 0x000fe400000000ff */
[----:B------:R-:W-:Y:S02]  /*56c0*/  F2FP.F16.F32.PACK_AB R157, R219, R218 ;  /* 0x000000dadb9d723e */ /* 0x000fe400000000ff */
[----:B------:R-:W-:-:S05]  /*56d0*/  F2FP.F16.F32.PACK_AB R156, R163, R162 ;  /* 0x000000a2a39c723e */ /* 0x000fca00000000ff */
[----:B------:R4:W-:Y:S01]  /*56e0*/  STG.E.128 desc[UR8][R160.64], R156 ;  /* 0x0000009ca0007986 */ /* 0x0009e2000c101d08 */
[----:B------:R-:W-:Y:S05]  /*56f0*/  BRA `(.L_x_1934) ;  /* 0x00000010007c7947 */ /* 0x000fea0003800000 */
.L_x_1937:
[----:B------:R-:W-:Y:S04]  /*5700*/  BSSY.RECONVERGENT B1, `(.L_x_1946) ;  /* 0x0000039000017945 */ /* 0x000fe80003800200 */
[----:B------:R-:W-:Y:S05]  /*5710*/  @!P1 BRA `(.L_x_1947) ;  /* 0x0000000000dc9947 */ /* 0x000fea0003800000 */
[-CC-:B------:R-:W-:Y:S01]  /*5720*/  FFMA.FTZ R163, R210, R162.reuse, R161.reuse ;  /* 0x000000a2d2a37223 */ /* 0x180fe200000100a1 */
[--C-:B------:R-:W-:Y:S02]  /*5730*/  HADD2.F32 R220, -RZ, R133.reuse.H1_H1 ;  /* 0x30000085ffdc7230 */ /* 0x100fe40000004100 */
[-CC-:B------:R-:W-:Y:S01]  /*5740*/  FFMA.FTZ R156, R213, R162.reuse, R161.reuse ;  /* 0x000000a2d59c7223 */ /* 0x180fe200000100a1 */
[-C--:B------:R-:W-:Y:S01]  /*5750*/  FFMA.FTZ R157, R214, R162.reuse, R161 ;  /* 0x000000a2d69d7223 */ /* 0x080fe200000100a1 */
[----:B------:R-:W-:Y:S01]  /*5760*/  FADD.FTZ R163, R208, -R163 ;  /* 0x800000a3d0a37221 */ /* 0x000fe20000010000 */
[----:B------:R-:W0:Y:S01]  /*5770*/  LDC.64 R222, c[0x0][0x478] ;  /* 0x00011e00ffde7b82 */ /* 0x000e220000000a00 */
[----:B------:R-:W-:Y:S01]  /*5780*/  FFMA.FTZ R128, R217, R162, R161 ;  /* 0x000000a2d9807223 */ /* 0x000fe200000100a1 */
[----:B------:R-:W-:Y:S02]  /*5790*/  HADD2.F32 R158, -RZ, R133.H0_H0 ;  /* 0x20000085ff9e7230 */ /* 0x000fe40000004100 */
[----:B------:R-:W-:Y:S01]  /*57a0*/  FFMA.FTZ R163, R218, R163, R220 ;  /* 0x000000a3daa37223 */ /* 0x000fe200000100dc */
[----:B------:R-:W-:-:S02]  /*57b0*/  HADD2.F32 R130, -RZ, R132.H1_H1 ;  /* 0x30000084ff827230 */ /* 0x000fc40000004100 */
[----:B------:R-:W-:Y:S01]  /*57c0*/  FADD.FTZ R159, R211, -R156 ;  /* 0x8000009cd39f7221 */ /* 0x000fe20000010000 */
[----:B------:R-:W-:Y:S02]  /*57d0*/  HADD2.F32 R131, -RZ, R132.H0_H0 ;  /* 0x20000084ff837230 */ /* 0x000fe40000004100 */
[----:B------:R-:W-:Y:S01]  /*57e0*/  FADD.FTZ R157, R212, -R157 ;  /* 0x8000009dd49d7221 */ /* 0x000fe20000010000 */
[----:B------:R-:W1:Y:S01]  /*57f0*/  LDC.64 R220, c[0x0][0x468] ;  /* 0x00011a00ffdc7b82 */ /* 0x000e620000000a00 */
[----:B------:R-:W-:Y:S01]  /*5800*/  FADD.FTZ R129, R215, -R128 ;  /* 0x80000080d7817221 */ /* 0x000fe20000010000 */
[-CC-:B------:R-:W-:Y:S01]  /*5810*/  FFMA.FTZ R128, R209, R162.reuse, R161.reuse ;  /* 0x000000a2d1807223 */ /* 0x180fe200000100a1 */
[-CC-:B------:R-:W-:Y:S01]  /*5820*/  FFMA.FTZ R219, R206, R162.reuse, R161.reuse ;  /* 0x000000a2cedb7223 */ /* 0x180fe200000100a1 */
[C---:B------:R-:W-:Y:S01]  /*5830*/  FFMA.FTZ R159, R218.reuse, R159, R158 ;  /* 0x0000009fda9f7223 */ /* 0x040fe2000001009e */
[----:B------:R-:W-:Y:S01]  /*5840*/  FFMA.FTZ R130, R218, R157, R130 ;  /* 0x0000009dda827223 */ /* 0x000fe20000010082 */
        /* <DEDUP_REMOVED lines=16> */
[C---:B------:R-:W-:Y:S01]  /*5950*/  F2FP.F16.F32.PACK_AB R128, R130.reuse, R129 ;  /* 0x000000818280723e */ /* 0x040fe200000000ff */
[-C--:B------:R-:W-:Y:S01]  /*5960*/  FMUL.FTZ R157, R130, R160.reuse ;  /* 0x000000a0829d7220 */ /* 0x080fe20000410000 */
[----:B------:R-:W-:Y:S01]  /*5970*/  F2FP.F16.F32.PACK_AB R129, R163, R159 ;  /* 0x0000009fa381723e */ /* 0x000fe200000000ff */
[-C--:B------:R-:W-:Y:S01]  /*5980*/  FMUL.FTZ R158, R159, R160.reuse ;  /* 0x000000a09f9e7220 */ /* 0x080fe20000410000 */
[-C--:B------:R-:W-:Y:S01]  /*5990*/  FMUL.FTZ R163, R163, R160.reuse ;  /* 0x000000a0a3a37220 */ /* 0x080fe20000410000 */
[-C--:B------:R-:W-:Y:S01]  /*59a0*/  FMUL.FTZ R159, R131, R160.reuse ;  /* 0x000000a0839f7220 */ /* 0x080fe20000410000 */
[C---:B------:R-:W-:Y:S01]  /*59b0*/  F2FP.F16.F32.PACK_AB R130, R219.reuse, R131 ;  /* 0x00000083db82723e */ /* 0x040fe200000000ff */
[-C--:B------:R-:W-:Y:S01]  /*59c0*/  FMUL.FTZ R224, R219, R160.reuse ;  /* 0x000000a0dbe07220 */ /* 0x080fe20000410000 */
[-C--:B------:R-:W-:Y:S01]  /*59d0*/  FMUL.FTZ R219, R225, R160.reuse ;  /* 0x000000a0e1db7220 */ /* 0x080fe20000410000 */
[----:B------:R-:W-:Y:S01]  /*59e0*/  FMUL.FTZ R228, R226, R160 ;  /* 0x000000a0e2e47220 */ /* 0x000fe20000410000 */
[----:B------:R-:W-:Y:S01]  /*59f0*/  F2FP.F16.F32.PACK_AB R156, R157, R156 ;  /* 0x0000009c9d9c723e */ /* 0x000fe200000000ff */
[----:B0-----:R-:W-:Y:S01]  /*5a00*/  IMAD.WIDE.U32 R222, R216, 0x10, R222 ;  /* 0x00000010d8de7825 */ /* 0x001fe200078e00de */
[----:B------:R-:W-:-:S02]  /*5a10*/  F2FP.F16.F32.PACK_AB R157, R163, R158 ;  /* 0x0000009ea39d723e */ /* 0x000fc400000000ff */
[----:B------:R-:W-:Y:S01]  /*5a20*/  F2FP.F16.F32.PACK_AB R131, R226, R225 ;  /* 0x000000e1e283723e */ /* 0x000fe200000000ff */
[----:B-1----:R-:W-:Y:S01]  /*5a30*/  IMAD.WIDE.U32 R220, R216, 0x10, R220 ;  /* 0x00000010d8dc7825 */ /* 0x002fe200078e00dc */
[----:B------:R-:W-:Y:S02]  /*5a40*/  F2FP.F16.F32.PACK_AB R158, R224, R159 ;  /* 0x0000009fe09e723e */ /* 0x000fe400000000ff */
[----:B------:R-:W-:Y:S01]  /*5a50*/  F2FP.F16.F32.PACK_AB R159, R228, R219 ;  /* 0x000000dbe49f723e */ /* 0x000fe200000000ff */
[----:B------:R0:W-:Y:S01]  /*5a60*/  STG.E.128 desc[UR8][R222.64], R128 ;  /* 0x00000080de007986 */ /* 0x0001e2000c101d08 */
[----:B------:R-:W-:-:S03]  /*5a70*/  IADD3 R216, PT, PT, R216, 0x80, RZ ;  /* 0x00000080d8d87810 */ /* 0x000fc60007ffe0ff */
[----:B------:R0:W-:Y:S04]  /*5a80*/  STG.E.128 desc[UR8][R220.64], R156 ;  /* 0x0000009cdc007986 */ /* 0x0001e8000c101d08 */
.L_x_1947:
[----:B------:R-:W-:Y:S05]  /*5a90*/  BSYNC.RECONVERGENT B1 ;  /* 0x0000000000017941 */ /* 0x000fea0003800200 */
.L_x_1946:
[----:B------:R-:W-:Y:S04]  /*5aa0*/  BSSY.RECONVERGENT B1, `(.L_x_1948) ;  /* 0x0000039000017945 */ /* 0x000fe80003800200 */
[----:B------:R-:W-:Y:S05]  /*5ab0*/  @!P2 BRA `(.L_x_1949) ;  /* 0x0000000000dca947 */ /* 0x000fea0003800000 */
[-CC-:B------:R-:W-:Y:S01]  /*5ac0*/  FFMA.FTZ R163, R194, R162.reuse, R161.reuse ;  /* 0x000000a2c2a37223 */ /* 0x180fe200000100a1 */
[--C-:B0-----:R-:W-:Y:S02]  /*5ad0*/  HADD2.F32 R220, -RZ, R33.reuse.H1_H1 ;  /* 0x30000021ffdc7230 */ /* 0x101fe40000004100 */
        /* <DEDUP_REMOVED lines=53> */
.L_x_1949:
[----:B------:R-:W-:Y:S05]  /*5e30*/  BSYNC.RECONVERGENT B1 ;  /* 0x0000000000017941 */ /* 0x000fea0003800200 */
.L_x_1948:
[----:B------:R-:W-:Y:S04]  /*5e40*/  BSSY.RECONVERGENT B1, `(.L_x_1950) ;  /* 0x0000039000017945 */ /* 0x000fe80003800200 */
[----:B------:R-:W-:Y:S05]  /*5e50*/  @!P3 BRA `(.L_x_1951) ;  /* 0x0000000000dcb947 */ /* 0x000fea0003800000 */
[-CC-:B01----:R-:W-:Y:S01]  /*5e60*/  FFMA.FTZ R158, R172, R162.reuse, R161.reuse ;  /* 0x000000a2ac9e7223 */ /* 0x183fe200000100a1 */
[----:B------:R-:W-:Y:S02]  /*5e70*/  HADD2.F32 R220, -RZ, R145.H1_H1 ;  /* 0x30000091ffdc7230 */ /* 0x000fe40000004100 */
[-CC-:B------:R-:W-:Y:S01]  /*5e80*/  FFMA.FTZ R129, R175, R162.reuse, R161.reuse ;  /* 0x000000a2af817223 */ /* 0x180fe200000100a1 */
[--C-:B------:R-:W-:Y:S02]  /*5e90*/  HADD2.F32 R131, -RZ, R144.reuse.H0_H0 ;  /* 0x20000090ff837230 */ /* 0x100fe40000004100 */
[----:B------:R-:W-:Y:S01]  /*5ea0*/  FADD.FTZ R163, R181, -R158 ;  /* 0x8000009eb5a37221 */ /* 0x000fe20000010000 */
[-CC-:B------:R-:W-:Y:S01]  /*5eb0*/  FFMA.FTZ R128, R174, R162.reuse, R161.reuse ;  /* 0x000000a2ae807223 */ /* 0x180fe200000100a1 */
[----:B------:R-:W-:Y:S01]  /*5ec0*/  FFMA.FTZ R159, R173, R162, R161 ;  /* 0x000000a2ad9f7223 */ /* 0x000fe200000100a1 */
[----:B------:R-:W0:Y:S01]  /*5ed0*/  LDC.64 R222, c[0x0][0x478] ;  /* 0x00011e00ffde7b82 */ /* 0x000e220000000a00 */
[----:B------:R-:W-:Y:S01]  /*5ee0*/  FFMA.FTZ R163, R218, R163, R220 ;  /* 0x000000a3daa37223 */ /* 0x000fe200000100dc */
[----:B------:R-:W-:Y:S01]  /*5ef0*/  FADD.FTZ R129, R184, -R129 ;  /* 0x80000081b8817221 */ /* 0x000fe20000010000 */
[----:B------:R-:W-:-:S02]  /*5f00*/  HADD2.F32 R130, -RZ, R144.H1_H1 ;  /* 0x30000090ff827230 */ /* 0x000fc40000004100 */
[----:B------:R-:W-:Y:S01]  /*5f10*/  FADD.FTZ R157, R183, -R128 ;  /* 0x80000080b79d7221 */ /* 0x000fe20000010000 */
[----:B------:R-:W-:Y:S02]  /*5f20*/  HADD2.F32 R156, -RZ, R145.H0_H0 ;  /* 0x20000091ff9c7230 */ /* 0x000fe40000004100 */
[----:B------:R-:W-:Y:S01]  /*5f30*/  FADD.FTZ R159, R182, -R159 ;  /* 0x8000009fb69f7221 */ /* 0x000fe20000010000 */
[----:B------:R-:W-:Y:S01]  /*5f40*/  FFMA.FTZ R129, R218, R129, R131 ;  /* 0x00000081da817223 */ /* 0x000fe20000010083 */
[----:B------:R-:W1:Y:S01]  /*5f50*/  LDC.64 R220, c[0x0][0x468] ;  /* 0x00011a00ffdc7b82 */ /* 0x000e620000000a00 */
[-CC-:B------:R-:W-:Y:S01]  /*5f60*/  FFMA.FTZ R131, R171, R162.reuse, R161.reuse ;  /* 0x000000a2ab837223 */ /* 0x180fe200000100a1 */
[-CC-:B------:R-:W-:Y:S01]  /*5f70*/  FFMA.FTZ R128, R170, R162.reuse, R161.reuse ;  /* 0x000000a2aa807223 */ /* 0x180fe200000100a1 */
[C---:B------:R-:W-:Y:S01]  /*5f80*/  FFMA.FTZ R130, R218.reuse, R157, R130 ;  /* 0x0000009dda827223 */ /* 0x040fe20000010082 */
[----:B------:R-:W-:Y:S01]  /*5f90*/  FFMA.FTZ R159, R218, R159, R156 ;  /* 0x0000009fda9f7223 */ /* 0x000fe2000001009c */
[-CC-:B------:R-:W-:Y:S01]  /*5fa0*/  FFMA.FTZ R225, R169, R162.reuse, R161.reuse ;  /* 0x000000a2a9e17223 */ /* 0x180fe200000100a1 */
        /* <DEDUP_REMOVED lines=34> */
.L_x_1951:
[----:B------:R-:W-:Y:S05]  /*61d0*/  BSYNC.RECONVERGENT B1 ;  /* 0x0000000000017941 */ /* 0x000fea0003800200 */
.L_x_1950:
[----:B------:R-:W-:Y:S04]  /*61e0*/  BSSY.RECONVERGENT B1, `(.L_x_1952) ;  /* 0x0000039000017945 */ /* 0x000fe80003800200 */
[----:B------:R-:W-:Y:S05]  /*61f0*/  @!P4 BRA `(.L_x_1953) ;  /* 0x0000000000dcc947 */ /* 0x000fea0003800000 */
[-CC-:B012---:R-:W-:Y:S01]  /*6200*/  FFMA.FTZ R158, R12, R162.reuse, R161.reuse ;  /* 0x000000a20c9e7223 */ /* 0x187fe200000100a1 */
        /* <DEDUP_REMOVED lines=54> */
.L_x_1953:
[----:B------:R-:W-:Y:S05]  /*6570*/  BSYNC.RECONVERGENT B1 ;  /* 0x0000000000017941 */ /* 0x000fea0003800200 */
.L_x_1952:
[----:B------:R-:W-:Y:S05]  /*6580*/  @!P5 BRA `(.L_x_1934) ;  /* 0x0000000000d8d947 */ /* 0x000fea0003800000 */
[----:B0123--:R-:W0:Y:S01]  /*6590*/  LDC.64 R128, c[0x0][0x468] ;  /* 0x00011a00ff807b82 */ /* 0x00fe220000000a00 */
        /* <DEDUP_REMOVED lines=8> */
[----:B------:R-:W-:Y:S01]  /*6620*/  HADD2.F32 R226, -RZ, R155.H0_H0 ;  /* 0x2000009bffe27230 */ /* 0x000fe20000004100 */
[----:B------:R-:W1:Y:S01]  /*6630*/  LDC.64 R162, c[0x0][0x478] ;  /* 0x00011e00ffa27b82 */ /* 0x000e620000000a00 */
[----:B------:R-:W-:Y:S01]  /*6640*/  FADD.FTZ R161, R166, -R157 ;  /* 0x8000009da6a17221 */ /* 0x000fe20000010000 */
[----:B------:R-:W-:-:S02]  /*6650*/  HADD2.F32 R130, -RZ, R152.H0_H0 ;  /* 0x20000098ff827230 */ /* 0x000fc40000004100 */
[----:B------:R-:W-:Y:S01]  /*6660*/  FADD.FTZ R157, R165, -R224 ;  /* 0x800000e0a59d7221 */ /* 0x000fe20000010000 */
[----:B------:R-:W-:Y:S02]  /*6670*/  HADD2.F32 R223, -RZ, R155.H1_H1 ;  /* 0x3000009bffdf7230 */ /* 0x000fe40000004100 */
[----:B------:R-:W-:Y:S01]  /*6680*/  FADD.FTZ R131, R22, -R131 ;  /* 0x8000008316837221 */ /* 0x000fe20000010000 */
[----:B------:R-:W-:Y:S02]  /*6690*/  HADD2.F32 R158, -RZ, R152.H1_H1 ;  /* 0x30000098ff9e7230 */ /* 0x000fe40000004100 */
[----:B------:R-:W-:Y:S01]  /*66a0*/  FADD.FTZ R159, R23, -R156 ;  /* 0x8000009c179f7221 */ /* 0x000fe20000010000 */
[C---:B------:R-:W-:Y:S01]  /*66b0*/  FFMA.FTZ R225, R218.reuse, R157, R226 ;  /* 0x0000009ddae17223 */ /* 0x040fe200000100e2 */
[C---:B------:R-:W-:Y:S01]  /*66c0*/  FFMA.FTZ R157, R218.reuse, R131, R130 ;  /* 0x00000083da9d7223 */ /* 0x040fe20000010082 */
        /* <DEDUP_REMOVED lines=12> */
[C---:B------:R-:W-:Y:S01]  /*6790*/  FFMA.FTZ R221, R218.reuse, R221, R156 ;  /* 0x000000dddadd7223 */ /* 0x040fe2000001009c */
[----:B------:R-:W-:Y:S01]  /*67a0*/  FFMA.FTZ R223, R218, R223, R224 ;  /* 0x000000dfdadf7223 */ /* 0x000fe200000100e0 */
[----:B0-----:R-:W-:-:S04]  /*67b0*/  IMAD.WIDE.U32 R218, R216, 0x10, R128 ;  /* 0x00000010d8da7825 */ /* 0x001fc800078e0080 */
[-C--:B------:R-:W-:Y:S01]  /*67c0*/  FMUL.FTZ R156, R157, R160.reuse ;  /* 0x000000a09d9c7220 */ /* 0x080fe20000410000 */
[C---:B------:R-:W-:Y:S01]  /*67d0*/  F2FP.F16.F32.PACK_AB R128, R158.reuse, R157 ;  /* 0x0000009d9e80723e */ /* 0x040fe200000000ff */
[----:B------:R-:W-:Y:S01]  /*67e0*/  FMUL.FTZ R157, R158, R160 ;  /* 0x000000a09e9d7220 */ /* 0x000fe20000410000 */
[----:B-1----:R-:W-:-:S04]  /*67f0*/  IMAD.WIDE.U32 R162, R216, 0x10, R162 ;  /* 0x00000010d8a27825 */ /* 0x002fc800078e00a2 */
[-C--:B------:R-:W-:Y:S01]  /*6800*/  FMUL.FTZ R220, R225, R160.reuse ;  /* 0x000000a0e1dc7220 */ /* 0x080fe20000410000 */
[----:B------:R-:W-:Y:S01]  /*6810*/  F2FP.F16.F32.PACK_AB R131, R227, R225 ;  /* 0x000000e1e383723e */ /* 0x000fe200000000ff */
[-C--:B------:R-:W-:Y:S01]  /*6820*/  FMUL.FTZ R158, R159, R160.reuse ;  /* 0x000000a09f9e7220 */ /* 0x080fe20000410000 */
[CC--:B------:R-:W-:Y:S01]  /*6830*/  FMUL.FTZ R161, R130.reuse, R160.reuse ;  /* 0x000000a082a17220 */ /* 0x0c0fe20000410000 */
[-C--:B------:R-:W-:Y:S01]  /*6840*/  FMUL.FTZ R227, R227, R160.reuse ;  /* 0x000000a0e3e37220 */ /* 0x080fe20000410000 */
[-C--:B------:R-:W-:Y:S01]  /*6850*/  FMUL.FTZ R216, R221, R160.reuse ;  /* 0x000000a0ddd87220 */ /* 0x080fe20000410000 */
[----:B------:R-:W-:Y:S01]  /*6860*/  FMUL.FTZ R225, R223, R160 ;  /* 0x000000a0dfe17220 */ /* 0x000fe20000410000 */
[----:B------:R-:W-:Y:S02]  /*6870*/  F2FP.F16.F32.PACK_AB R129, R130, R159 ;  /* 0x0000009f8281723e */ /* 0x000fe400000000ff */
[----:B------:R-:W-:Y:S02]  /*6880*/  F2FP.F16.F32.PACK_AB R156, R157, R156 ;  /* 0x0000009c9d9c723e */ /* 0x000fe400000000ff */
[----:B------:R-:W-:-:S02]  /*6890*/  F2FP.F16.F32.PACK_AB R130, R223, R221 ;  /* 0x000000dddf82723e */ /* 0x000fc400000000ff */
[----:B------:R-:W-:Y:S02]  /*68a0*/  F2FP.F16.F32.PACK_AB R157, R161, R158 ;  /* 0x0000009ea19d723e */ /* 0x000fe400000000ff */
[----:B------:R-:W-:Y:S01]  /*68b0*/  F2FP.F16.F32.PACK_AB R159, R227, R220 ;  /* 0x000000dce39f723e */ /* 0x000fe200000000ff */
[----:B------:R0:W-:Y:S01]  /*68c0*/  STG.E.128 desc[UR8][R162.64], R128 ;  /* 0x00000080a2007986 */ /* 0x0001e2000c101d08 */
[----:B------:R-:W-:-:S05]  /*68d0*/  F2FP.F16.F32.PACK_AB R158, R225, R216 ;  /* 0x000000d8e19e723e */ /* 0x000fca00000000ff */
[----:B------:R0:W-:Y:S02]  /*68e0*/  STG.E.128 desc[UR8][R218.64], R156 ;  /* 0x0000009cda007986 */ /* 0x0001e4000c101d08 */
.L_x_1934:
[----:B------:R-:W-:Y:S05]  /*68f0*/  BSYNC.RECONVERGENT B0 ;  /* 0x0000000000007941 */ /* 0x000fea0003800200 */
.L_x_1916:
[----:B01234-:R-:W0:Y:S01]  /*6900*/  LDC.64 R156, c[0x0][0x380] ;  /* 0x0000e000ff9c7b82 */ /* 0x01fe220000000a00 */
[----:B------:R-:W-:Y:S01]  /*6910*/  UPLOP3.LUT UP1, UPT, UPT, UPT, UP1, 0x40, 0x4 ;  /* 0x000000000004789c */ /* 0x000fe20003f2e810 */
[----:B0-----:R-:W-:-:S04]  /*6920*/  IADD3 R0, PT, PT, R0, R156, RZ ;  /* 0x0000009c00007210 */ /* 0x001fc80007ffe0ff */
[----:B------:R-:W-:-:S13]  /*6930*/  ISETP.GE.AND P0, PT, R0, R157, PT ;  /* 0x0000009d0000720c */ /* 0x000fda0003f06270 */
[----:B------:R-:W-:Y:S05]  /*6940*/  @!P0 BRA `(.L_x_1954) ;  /* 0xffffff9c00a88947 */ /* 0x000fea000383ffff */
.L_x_1903:
[----:B------:R-:W0:Y:S08]  /*6950*/  S2UR UR4, SR_CTAID.X ;  /* 0x00000000000479c3 */ /* 0x000e300000002500 */
        /* <DEDUP_REMOVED lines=48> */
.L_x_1955:
        /* <DEDUP_REMOVED lines=10> */
.L_x_19294:


//--------------------- .text._ZN10layer_norm13ln_bwd_kernelINS_13Kernel_traitsI6__halfS2_S2_S2_fjLj5120ELj1ELj1ELj4ELj16ENS_18Kernel_traits_baseILj5120ES2_S2_S2_S2_fjLj128EEEEELb0ELb0ELb0ELb1EEEvNS_9BwdParamsE --------------------------
	.section	.text._ZN10layer_norm13ln_bwd_kernelINS_13Kernel_traitsI6__halfS2_S2_S2_fjLj5120ELj1ELj1ELj4ELj16ENS_18Kernel_traits_baseILj5120ES2_S2_S2_S2_fjLj128EEEEELb0ELb0ELb0ELb1EEEvNS_9BwdParamsE,"ax",@progbits
	.align	128
        .global         _ZN10layer_norm13ln_bwd_kernelINS_13Kernel_traitsI6__halfS2_S2_S2_fjLj5120ELj1ELj1ELj4ELj16ENS_18Kernel_traits_baseILj5120ES2_S2_S2_S2_fjLj128EEEEELb0ELb0ELb0ELb1EEEvNS_9BwdParamsE
        .type           _ZN10layer_norm13ln_bwd_kernelINS_13Kernel_traitsI6__halfS2_S2_S2_fjLj5120ELj1ELj1ELj4ELj16ENS_18Kernel_traits_baseILj5120ES2_S2_S2_S2_fjLj128EEEEELb0ELb0ELb0ELb1EEEvNS_9BwdParamsE,@function
        .size           _ZN10layer_norm13ln_bwd_kernelINS_13Kernel_traitsI6__halfS2_S2_S2_fjLj5120ELj1ELj1ELj4ELj16ENS_18Kernel_traits_baseILj5120ES2_S2_S2_S2_fjLj128EEEEELb0ELb0ELb0ELb1EEEvNS_9BwdParamsE,(.L_x_19295 - _ZN10layer_norm13ln_bwd_kernelINS_13Kernel_traitsI6__halfS2_S2_S2_fjLj5120ELj1ELj1ELj4ELj16ENS_18Kernel_traits_baseILj5120ES2_S2_S2_S2_fjLj128EEEEELb0ELb0ELb0ELb1EEEvNS_9BwdParamsE)
        .other          _ZN10layer_norm13ln_bwd_kernelINS_13Kernel_traitsI6__halfS2_S2_S2_fjLj5120ELj1ELj1ELj4ELj16ENS_18Kernel_traits_baseILj5120ES2_S2_S2_S2_fjLj128EEEEELb0ELb0ELb0ELb1EEEvNS_9BwdParamsE,@"STO_CUDA_ENTRY STV_DEFAULT"
_ZN10layer_norm13ln_bwd_kernelINS_13Kernel_traitsI6__halfS2_S2_S2_fjLj5120ELj1ELj1ELj4ELj16ENS_18Kernel_traits_baseILj5120ES2_S2_S2_S2_fjLj128EEEEELb0ELb0ELb0ELb1EEEvNS_9BwdParamsE:
.text._ZN10layer_norm13ln_bwd_kernelINS_13Kernel_traitsI6__halfS2_S2_S2_fjLj5120ELj1ELj1ELj4ELj16ENS_18Kernel_traits_baseILj5120ES2_S2_S2_S2_fjLj128EEEEELb0ELb0ELb0ELb1EEEvNS_9BwdParamsE:
        /* <DEDUP_REMOVED lines=77> */
[----:B------:R-:W-:Y:S01]  /*04d0*/  UPLOP3.LUT UP2, UPT, UPT, UPT, UPT, 0x40, 0x4 ;  /* 0x000000000004789c */ /* 0x000fe20003f4e870 */
[----:B------:R-:W0:Y:S02]  /*04e0*/  LDCU UR21, c[0x0][0x388] ;  /* 0x00007100ff1577ac */ /* 0x000e240008000800 */
[----:B------:R-:W4:Y:S01]  /*04f0*/  LDG.E.128 R16, desc[UR18][R2.64+0x800] ;  /* 0x0008001202107981 */ /* 0x000f22000c1e1d00 */
[----:B------:R-:W1:Y:S03]  /*0500*/  LDCU.U8 UR20, c[0x0][0x410] ;  /* 0x00008200ff1477ac */ /* 0x000e660008000000 */
[----:B------:R-:W5:Y:S01]  /*0510*/  LDG.E.128 R12, desc[UR18][R2.64+0x1000] ;  /* 0x00100012020c7981 */ /* 0x000f62000c1e1d00 */
[----:B------:R-:W0:Y:S03]  /*0520*/  LDCU UR24, c[0x0][0x400] ;  /* 0x00008000ff1877ac */ /* 0x000e260008000800 */
[----:B------:R-:W5:Y:S01]  /*0530*/  LDG.E.128 R8, desc[UR18][R2.64+0x1800] ;  /* 0x0018001202087981 */ /* 0x000f62000c1e1d00 */
[----:B------:R-:W0:Y:S03]  /*0540*/  LDCU.64 UR26, c[0x0][0x478] ;  /* 0x00008f00ff1a77ac */ /* 0x000e260008000a00 */
[----:B------:R1:W5:Y:S01]  /*0550*/  LDG.E.128 R4, desc[UR18][R2.64+0x2000] ;  /* 0x0020001202047981 */ /* 0x000362000c1e1d00 */
[----:B------:R-:W-:-:S02]  /*0560*/  MOV R0, RZ ;  /* 0x000000ff00007202 */ /* 0x000fc40000000f00 */
[----:B------:R-:W-:Y:S01]  /*0570*/  CS2R R110, SRZ ;  /* 0x00000000006e7805 */ /* 0x000fe2000001ff00 */
[----:B--2---:R-:W-:Y:S01]  /*0580*/  UISETP.NE.U32.AND UP0, UPT, UR4, URZ, UPT ;  /* 0x000000ff0400728c */ /* 0x004fe2000bf05070 */
[----:B------:R-:W-:Y:S02]  /*0590*/  CS2R R112, SRZ ;  /* 0x0000000000707805 */ /* 0x000fe4000001ff00 */
[----:B------:R-:W-:Y:S01]  /*05a0*/  CS2R R114, SRZ ;  /* 0x0000000000727805 */ /* 0x000fe2000001ff00 */
[----:B------:R-:W2:Y:S01]  /*05b0*/  LDCU.128 UR12, c[0x0][0x3c0] ;  /* 0x00007800ff0c77ac */ /* 0x000ea20008000c00 */
[----:B-1----:R-:W-:Y:S01]  /*05c0*/  CS2R R2, SRZ ;  /* 0x0000000000027805 */ /* 0x002fe2000001ff00 */
[----:B------:R-:W-:Y:S01]  /*05d0*/  UISETP.NE.AND.EX UP0, UPT, UR5, URZ, UPT, UP0 ;  /* 0x000000ff0500728c */ /* 0x000fe2000bf05300 */
[----:B------:R-:W1:Y:S01]  /*05e0*/  LDCU.64 UR22, c[0x0][0x438] ;  /* 0x00008700ff1677ac */ /* 0x000e620008000a00 */
[----:B------:R-:W0:Y:S01]  /*05f0*/  LDCU.64 UR28, c[0x0][0x380] ;  /* 0x00007000ff1c77ac */ /* 0x000e220008000a00 */
[----:B------:R-:W-:Y:S01]  /*0600*/  UMOV UR6, UR9 ;  /* 0x0000000900067c82 */ /* 0x000fe20008000000 */
[----:B---3--:R-:W-:-:S02]  /*0610*/  HADD2.F32 R252, -RZ, R20.H0_H0 ;  /* 0x20000014fffc7230 */ /* 0x008fc40000004100 */
[----:B------:R-:W-:Y:S02]  /*0620*/  HADD2.F32 R251, -RZ, R20.H1_H1 ;  /* 0x30000014fffb7230 */ /* 0x000fe40000004100 */
[--C-:B------:R-:W-:Y:S02]  /*0630*/  HADD2.F32 R183, -RZ, R21.reuse.H0_H0 ;  /* 0x20000015ffb77230 */ /* 0x100fe40000004100 */
[----:B------:R-:W-:Y:S01]  /*0640*/  HADD2.F32 R182, -RZ, R21.H1_H1 ;  /* 0x30000015ffb67230 */ /* 0x000fe20000004100 */
[----:B------:R-:W-:Y:S01]  /*0650*/  CS2R R20, SRZ ;  /* 0x0000000000147805 */ /* 0x000fe2000001ff00 */
[--C-:B------:R-:W-:Y:S02]  /*0660*/  HADD2.F32 R181, -RZ, R22.reuse.H0_H0 ;  /* 0x20000016ffb57230 */ /* 0x100fe40000004100 */
[----:B------:R-:W-:Y:S02]  /*0670*/  HADD2.F32 R180, -RZ, R22.H1_H1 ;  /* 0x30000016ffb47230 */ /* 0x000fe40000004100 */
[----:B------:R-:W-:-:S02]  /*0680*/  HADD2.F32 R179, -RZ, R23.H0_H0 ;  /* 0x20000017ffb37230 */ /* 0x000fc40000004100 */
[----:B------:R-:W-:Y:S01]  /*0690*/  HADD2.F32 R178, -RZ, R23.H1_H1 ;  /* 0x30000017ffb27230 */ /* 0x000fe20000004100 */
[----:B------:R-:W-:Y:S01]  /*06a0*/  CS2R R22, SRZ ;  /* 0x0000000000167805 */ /* 0x000fe2000001ff00 */
[--C-:B----4-:R-:W-:Y:S02]  /*06b0*/  HADD2.F32 R177, -RZ, R16.reuse.H0_H0 ;  /* 0x20000010ffb17230 */ /* 0x110fe40000004100 */
[----:B------:R-:W-:Y:S02]  /*06c0*/  HADD2.F32 R176, -RZ, R16.H1_H1 ;  /* 0x30000010ffb07230 */ /* 0x000fe40000004100 */
[--C-:B------:R-:W-:Y:S02]  /*06d0*/  HADD2.F32 R175, -RZ, R17.reuse.H0_H0 ;  /* 0x20000011ffaf7230 */ /* 0x100fe40000004100 */
[----:B------:R-:W-:Y:S01]  /*06e0*/  HADD2.F32 R174, -RZ, R17.H1_H1 ;  /* 0x30000011ffae7230 */ /* 0x000fe20000004100 */
[----:B------:R-:W-:Y:S01]  /*06f0*/  CS2R R16, SRZ ;  /* 0x0000000000107805 */ /* 0x000fe2000001ff00 */
[----:B------:R-:W-:-:S02]  /*0700*/  HADD2.F32 R172, -RZ, R18.H0_H0 ;  /* 0x20000012ffac7230 */ /* 0x000fc40000004100 */
[----:B------:R-:W-:Y:S02]  /*0710*/  HADD2.F32 R171, -RZ, R18.H1_H1 ;  /* 0x30000012ffab7230 */ /* 0x000fe40000004100 */
[--C-:B------:R-:W-:Y:S02]  /*0720*/  HADD2.F32 R169, -RZ, R19.reuse.H0_H0 ;  /* 0x20000013ffa97230 */ /* 0x100fe40000004100 */
[----:B------:R-:W-:Y:S01]  /*0730*/  HADD2.F32 R166, -RZ, R19.H1_H1 ;  /* 0x30000013ffa67230 */ /* 0x000fe20000004100 */
[----:B------:R-:W-:Y:S01]  /*0740*/  CS2R R18, SRZ ;  /* 0x0000000000127805 */ /* 0x000fe2000001ff00 */
[--C-:B-----5:R-:W-:Y:S02]  /*0750*/  HADD2.F32 R165, -RZ, R12.reuse.H0_H0 ;  /* 0x2000000cffa57230 */ /* 0x120fe40000004100 */
[----:B------:R-:W-:Y:S02]  /*0760*/  HADD2.F32 R163, -RZ, R12.H1_H1 ;  /* 0x3000000cffa37230 */ /* 0x000fe40000004100 */
[----:B------:R-:W-:-:S02]  /*0770*/  HADD2.F32 R162, -RZ, R13.H0_H0 ;  /* 0x2000000dffa27230 */ /* 0x000fc40000004100 */
[----:B------:R-:W-:Y:S01]  /*0780*/  HADD2.F32 R161, -RZ, R13.H1_H1 ;  /* 0x3000000dffa17230 */ /* 0x000fe20000004100 */
[----:B------:R-:W-:Y:S01]  /*0790*/  CS2R R12, SRZ ;  /* 0x00000000000c7805 */ /* 0x000fe2000001ff00 */
[--C-:B------:R-:W-:Y:S02]  /*07a0*/  HADD2.F32 R160, -RZ, R14.reuse.H0_H0 ;  /* 0x2000000effa07230 */ /* 0x100fe40000004100 */
        /* <DEDUP_REMOVED lines=23> */
[----:B012---:R-:W-:-:S07]  /*0920*/  CS2R R6, SRZ ;  /* 0x0000000000067805 */ /* 0x007fce000001ff00 */
.L_x_1963:
[----:B0123--:R-:W0:Y:S01]  /*0930*/  S2R R68, SR_TID.X ;  /* 0x0000000000447919 */ /* 0x00fe220000002100 */
[----:B------:R-:W1:Y:S01]  /*0940*/  @UP0 LDCU.64 UR4, c[0x0][0x3e0] ;  /* 0x00007c00ff0407ac */ /* 0x000e620008000a00 */
[----:B------:R-:W-:Y:S01]  /*0950*/  PLOP3.LUT P0, PT, PT, PT, UP0, 0x80, 0x8 ;  /* 0x000000000008781c */ /* 0x000fe20003f0f008 */
[----:B------:R-:W2:Y:S01]  /*0960*/  LDC.64 R104, c[0x0][0x3a8] ;  /* 0x0000ea00ff687b82 */ /* 0x000ea20000000a00 */
[----:B------:R-:W-:Y:S02]  /*0970*/  UIMAD UR7, UR6, UR21, URZ ;  /* 0x00000015060772a4 */ /* 0x000fe4000f8e02ff */
[----:B------:R-:W-:Y:S02]  /*0980*/  UIMAD.WIDE UR10, UR6, 0x4, UR12 ;  /* 0x00000004060a78a5 */ /* 0x000fe4000f8e020c */
[----:B------:R-:W-:-:S03]  /*0990*/  USHF.R.S32.HI UR8, URZ, 0x1f, UR7 ;  /* 0x0000001fff087899 */ /* 0x000fc60008011407 */
[----:B------:R-:W3:Y:S01]  /*09a0*/  LDC.64 R100, c[0x0][0x428] ;  /* 0x00010a00ff647b82 */ /* 0x000ee20000000a00 */
[----:B------:R-:W-:Y:S01]  /*09b0*/  UIMAD.WIDE UR16, UR6, 0x4, UR14 ;  /* 0x00000004061078a5 */ /* 0x000fe2000f8e020e */
[----:B------:R-:W-:Y:S01]  /*09c0*/  MOV R70, UR10 ;  /* 0x0000000a00467c02 */ /* 0x000fe20008000f00 */
[----:B------:R-:W-:Y:S01]  /*09d0*/  ULEA.HI UR8, UR8, UR7, URZ, 0x3 ;  /* 0x0000000708087291 */ /* 0x000fe2000f8f18ff */
[----:B------:R-:W-:Y:S01]  /*09e0*/  MOV R71, UR11 ;  /* 0x0000000b00477c02 */ /* 0x000fe20008000f00 */
[----:B-1----:R-:W-:-:S04]  /*09f0*/  @UP0 UIMAD.WIDE UR4, UR6, 0x2, UR4 ;  /* 0x00000002060408a5 */ /* 0x002fc8000f8e0204 */
[----:B------:R-:W-:Y:S01]  /*0a00*/  MOV R72, UR8 ;  /* 0x0000000800487c02 */ /* 0x000fe20008000f00 */
[----:B------:R1:W4:Y:S01]  /*0a10*/  LDG.E R185, desc[UR18][R70.64] ;  /* 0x0000001246b97981 */ /* 0x000322000c1e1900 */
[C---:B0-----:R-:W-:Y:S02]  /*0a20*/  LOP3.LUT R69, R68.reuse, 0x1f, RZ, 0xc0, !PT ;  /* 0x0000001f44457812 */ /* 0x041fe400078ec0ff */
[----:B------:R-:W-:-:S04]  /*0a30*/  LOP3.LUT R68, R68, 0x60, RZ, 0xc0, !PT ;  /* 0x0000006044447812 */ /* 0x000fc800078ec0ff */
[----:B------:R-:W-:Y:S02]  /*0a40*/  LOP3.LUT R173, R68, R69, RZ, 0xfc, !PT ;  /* 0x0000004544ad7212 */ /* 0x000fe400078efcff */
[----:B------:R-:W-:Y:S02]  /*0a50*/  MOV R68, UR4 ;  /* 0x0000000400447c02 */ /* 0x000fe40008000f00 */
[----:B------:R-:W-:Y:S02]  /*0a60*/  MOV R69, UR5 ;  /* 0x0000000500457c02 */ /* 0x000fe40008000f00 */
[----:B------:R-:W-:-:S03]  /*0a70*/  LEA.HI.SX32 R173, R72, R173, 0x1d ;  /* 0x000000ad48ad7211 */ /* 0x000fc600078feaff */
[----:B------:R0:W4:Y:S01]  /*0a80*/  @P0 LDG.E.U16 R184, desc[UR18][R68.64] ;  /* 0x0000001244b80981 */ /* 0x000122000c1e1500 */
[----:B------:R-:W-:Y:S02]  /*0a90*/  IADD3 R170, PT, PT, R173, 0x80, RZ ;  /* 0x00000080adaa7810 */ /* 0x000fe40007ffe0ff */
[----:B-1----:R-:W-:-:S03]  /*0aa0*/  MOV R70, UR16 ;  /* 0x0000001000467c02 */ /* 0x002fc60008000f00 */
[----:B--2---:R-:W-:Y:S01]  /*0ab0*/  IMAD.WIDE.U32 R76, R170, 0x10, R104 ;  /* 0x00000010aa4c7825 */ /* 0x004fe200078e0068 */
[----:B------:R-:W-:-:S03]  /*0ac0*/  MOV R71, UR17 ;  /* 0x0000001100477c02 */ /* 0x000fc60008000f00 */
[C---:B0-----:R-:W-:Y:S02]  /*0ad0*/  IMAD.WIDE.U32 R68, R173.reuse, 0x10, R104 ;  /* 0x00000010ad447825 */ /* 0x041fe400078e0068 */
[----:B------:R-:W2:Y:S02]  /*0ae0*/  LDG.E.128 R76, desc[UR18][R76.64] ;  /* 0x000000124c4c7981 */ /* 0x000ea4000c1e1d00 */
[C---:B---3--:R-:W-:Y:S02]  /*0af0*/  IMAD.WIDE.U32 R72, R173.reuse, 0x10, R100 ;  /* 0x00000010ad487825 */ /* 0x048fe400078e0064 */
[----:B------:R-:W3:Y:S04]  /*0b00*/  LDG.E R186, desc[UR18][R70.64] ;  /* 0x0000001246ba7981 */ /* 0x000ee8000c1e1900 */
[----:B------:R-:W3:Y:S04]  /*0b10*/  LDG.E.128 R72, desc[UR18][R72.64] ;  /* 0x0000001248487981 */ /* 0x000ee8000c1e1d00 */
[----:B------:R-:W3:Y:S01]  /*0b20*/  LDG.E.128 R68, desc[UR18][R68.64] ;  /* 0x0000001244447981 */ /* 0x000ee2000c1e1d00 */
[----:B------:R-:W-:-:S02]  /*0b30*/  IADD3 R168, PT, PT, R173, 0x100, RZ ;  /* 0x00000100ada87810 */ /* 0x000fc40007ffe0ff */
[C---:B------:R-:W-:Y:S02]  /*0b40*/  IADD3 R167, PT, PT, R173.reuse, 0x180, RZ ;  /* 0x00000180ada77810 */ /* 0x040fe40007ffe0ff */
[----:B------:R-:W-:Y:S01]  /*0b50*/  IADD3 R164, PT, PT, R173, 0x200, RZ ;  /* 0x00000200ada47810 */ /* 0x000fe20007ffe0ff */
[----:B------:R-:W-:-:S04]  /*0b60*/  IMAD.WIDE.U32 R84, R168, 0x10, R104 ;  /* 0x00000010a8547825 */ /* 0x000fc800078e0068 */
[--C-:B------:R-:W-:Y:S02]  /*0b70*/  IMAD.WIDE.U32 R92, R167, 0x10, R104.reuse ;  /* 0x00000010a75c7825 */ /* 0x100fe400078e0068 */
[----:B------:R-:W3:Y:S02]  /*0b80*/  LDG.E.128 R84, desc[UR18][R84.64] ;  /* 0x0000001254547981 */ /* 0x000ee4000c1e1d00 */
[----:B------:R-:W-:Y:S02]  /*0b90*/  IMAD.WIDE.U32 R104, R164, 0x10, R104 ;  /* 0x00000010a4687825 */ /* 0x000fe400078e0068 */
[----:B------:R-:W3:Y:S04]  /*0ba0*/  LDG.E.128 R92, desc[UR18][R92.64] ;  /* 0x000000125c5c7981 */ /* 0x000ee8000c1e1d00 */
[----:B------:R-:W3:Y:S01]  /*0bb0*/  LDG.E.128 R104, desc[UR18][R104.64] ;  /* 0x0000001268687981 */ /* 0x000ee2000c1e1d00 */
[----:B------:R-:W-:-:S06]  /*0bc0*/  IMAD.WIDE.U32 R80, R170, 0x10, R100 ;  /* 0x00000010aa507825 */ /* 0x000fcc00078e0064 */
[----:B------:R-:W3:Y:S01]  /*0bd0*/  LDG.E.128 R80, desc[UR18][R80.64] ;  /* 0x0000001250507981 */ /* 0x000ee2000c1e1d00 */
[----:B------:R-:W-:-:S06]  /*0be0*/  IMAD.WIDE.U32 R88, R168, 0x10, R100 ;  /* 0x00000010a8587825 */ /* 0x000fcc00078e0064 */
[----:B------:R-:W3:Y:S01]  /*0bf0*/  LDG.E.128 R88, desc[UR18][R88.64] ;  /* 0x0000001258587981 */ /* 0x000ee2000c1e1d00 */
[----:B------:R-:W-:-:S06]  /*0c00*/  IMAD.WIDE.U32 R96, R167, 0x10, R100 ;  /* 0x00000010a7607825 */ /* 0x000fcc00078e0064 */
[----:B------:R-:W3:Y:S01]  /*0c10*/  LDG.E.128 R96, desc[UR18][R96.64] ;  /* 0x0000001260607981 */ /* 0x000ee2000c1e1d00 */
[----:B------:R-:W-:-:S06]  /*0c20*/  IMAD.WIDE.U32 R100, R164, 0x10, R100 ;  /* 0x00000010a4647825 */ /* 0x000fcc00078e0064 */
[----:B------:R-:W3:Y:S01]  /*0c30*/  LDG.E.128 R100, desc[UR18][R100.64] ;  /* 0x0000001264647981 */ /* 0x000ee2000c1e1d00 */
[----:B------:R-:W-:-:S04]  /*0c40*/  ISETP.NE.AND P1, PT, RZ, UR20, PT ;  /* 0x00000014ff007c0c */ /* 0x000fc8000bf25270 */
[----:B----4-:R-:W-:Y:S01]  /*0c50*/  FSEL R185, R185, RZ, !P1 ;  /* 0x000000ffb9b97208 */ /* 0x010fe20004800000 */
[----:B------:R-:W-:-:S05]  /*0c60*/  @P0 HADD2.F32 R184, -RZ, R184.H0_H0 ;  /* 0x200000b8ffb80230 */ /* 0x000fca0000004100 */
[----:B------:R-:W-:Y:S02]  /*0c70*/  @P0 R2UR UR4, R184 ;  /* 0x00000000b80402ca */ /* 0x000fe400000e0000 */
[----:B------:R-:W-:-:S04]  /*0c80*/  ISETP.NE.U32.AND P0, PT, RZ, UR22, PT ;  /* 0x00000016ff007c0c */ /* 0x000fc8000bf05070 */
[----:B------:R-:W-:Y:S01]  /*0c90*/  ISETP.NE.AND.EX P0, PT, RZ, UR23, PT, P0 ;  /* 0x00000017ff007c0c */ /* 0x000fe2000bf05300 */
[--C-:B--2---:R-:W-:Y:S02]  /*0ca0*/  HADD2.F32 R200, -RZ, R76.reuse.H0_H0 ;  /* 0x2000004cffc87230 */ /* 0x104fe40000004100 */
[----:B------:R-:W-:Y:S02]  /*0cb0*/  HADD2.F32 R201, -RZ, R76.H1_H1 ;  /* 0x3000004cffc97230 */ /* 0x000fe40000004100 */
[--C-:B------:R-:W-:Y:S02]  /*0cc0*/  HADD2.F32 R202, -RZ, R77.reuse.H0_H0 ;  /* 0x2000004dffca7230 */ /* 0x100fe40000004100 */
[----:B------:R-:W-:Y:S01]  /*0cd0*/  HADD2.F32 R203, -RZ, R77.H1_H1 ;  /* 0x3000004dffcb7230 */ /* 0x000fe20000004100 */
[----:B------:R-:W-:Y:S02]  /*0ce0*/  R2UR UR5, R185 ;  /* 0x00000000b90572ca */ /* 0x000fe400000e0000 */
[----:B---3--:R-:W-:-:S03]  /*0cf0*/  R2UR UR10, R186 ;  /* 0x00000000ba0a72ca */ /* 0x008fc600000e0000 */
[----:B------:R-:W0:Y:S01]  /*0d00*/  @P0 LDC.64 R76, c[0x0][0x438] ;  /* 0x00010e00ff4c0b82 */ /* 0x000e220000000a00 */
[--C-:B------:R-:W-:Y:S02]  /*0d10*/  HADD2.F32 R184, -RZ, R68.reuse.H0_H0 ;  /* 0x20000044ffb87230 */ /* 0x100fe40000004100 */
[----:B------:R-:W-:Y:S02]  /*0d20*/  HADD2.F32 R185, -RZ, R68.H1_H1 ;  /* 0x30000044ffb97230 */ /* 0x000fe40000004100 */
[--C-:B------:R-:W-:Y:S02]  /*0d30*/  HADD2.F32 R186, -RZ, R69.reuse.H0_H0 ;  /* 0x20000045ffba7230 */ /* 0x100fe40000004100 */
[----:B------:R-:W-:Y:S02]  /*0d40*/  HADD2.F32 R187, -RZ, R69.H1_H1 ;  /* 0x30000045ffbb7230 */ /* 0x000fe40000004100 */
[--C-:B------:R-:W-:Y:S01]  /*0d50*/  HADD2.F32 R188, -RZ, R70.reuse.H0_H0 ;  /* 0x20000046ffbc7230 */ /* 0x100fe20000004100 */
[----:B------:R-:W1:Y:S01]  /*0d60*/  @P0 LDC.64 R68, c[0x0][0x438] ;  /* 0x00010e00ff440b82 */ /* 0x000e620000000a00 */
[----:B------:R-:W-:-:S02]  /*0d70*/  HADD2.F32 R190, -RZ, R70.H1_H1 ;  /* 0x30000046ffbe7230 */ /* 0x000fc40000004100 */
[--C-:B------:R-:W-:Y:S02]  /*0d80*/  HADD2.F32 R189, -RZ, R71.reuse.H0_H0 ;  /* 0x20000047ffbd7230 */ /* 0x100fe40000004100 */
[----:B------:R-:W-:-:S03]  /*0d90*/  HADD2.F32 R192, -RZ, R71.H1_H1 ;  /* 0x30000047ffc07230 */ /* 0x000fc60000004100 */
[----:B------:R-:W2:Y:S01]  /*0da0*/  @P0 LDC.64 R70, c[0x0][0x438] ;  /* 0x00010e00ff460b82 */ /* 0x000ea20000000a00 */
[--C-:B------:R-:W-:Y:S02]  /*0db0*/  HADD2.F32 R191, -RZ, R72.reuse.H0_H0 ;  /* 0x20000048ffbf7230 */ /* 0x100fe40000004100 */
[----:B------:R-:W-:Y:S02]  /*0dc0*/  HADD2.F32 R194, -RZ, R72.H1_H1 ;  /* 0x30000048ffc27230 */ /* 0x000fe40000004100 */
[--C-:B------:R-:W-:Y:S02]  /*0dd0*/  HADD2.F32 R193, -RZ, R73.reuse.H0_H0 ;  /* 0x20000049ffc17230 */ /* 0x100fe40000004100 */
[----:B------:R-:W-:Y:S02]  /*0de0*/  HADD2.F32 R195, -RZ, R73.H1_H1 ;  /* 0x30000049ffc37230 */ /* 0x000fe40000004100 */
[----:B------:R-:W3:Y:S01]  /*0df0*/  @P0 LDC.64 R72, c[0x0][0x438] ;  /* 0x00010e00ff480b82 */ /* 0x000ee20000000a00 */
[----:B------:R-:W-:-:S02]  /*0e00*/  HADD2.F32 R196, -RZ, R74.H0_H0 ;  /* 0x2000004affc47230 */ /* 0x000fc40000004100 */
[----:B------:R-:W-:Y:S02]  /*0e10*/  HADD2.F32 R197, -RZ, R74.H1_H1 ;  /* 0x3000004affc57230 */ /* 0x000fe40000004100 */
[--C-:B------:R-:W-:Y:S02]  /*0e20*/  HADD2.F32 R198, -RZ, R75.reuse.H0_H0 ;  /* 0x2000004bffc67230 */ /* 0x100fe40000004100 */
[----:B------:R-:W-:Y:S02]  /*0e30*/  HADD2.F32 R199, -RZ, R75.H1_H1 ;  /* 0x3000004bffc77230 */ /* 0x000fe40000004100 */
[----:B------:R-:W4:Y:S01]  /*0e40*/  @P0 LDC.64 R74, c[0x0][0x438] ;  /* 0x00010e00ff4a0b82 */ /* 0x000f220000000a00 */
[----:B0-----:R-:W-:-:S04]  /*0e50*/  @P0 IMAD.WIDE.U32 R76, R164, 0x10, R76 ;  /* 0x00000010a44c0825 */ /* 0x001fc800078e004c */
[----:B------:R-:W-:Y:S01]  /*0e60*/  FADD.FTZ R184, R184, -UR5 ;  /* 0x80000005b8b87e21 */ /* 0x000fe20008010000 */
[----:B-1----:R-:W-:Y:S01]  /*0e70*/  @P0 IMAD.WIDE.U32 R68, R173, 0x10, R68 ;  /* 0x00000010ad440825 */ /* 0x002fe200078e0044 */
[----:B-----5:R0:W5:Y:S03]  /*0e80*/  @P0 LDG.E.128 R64, desc[UR18][R76.64] ;  /* 0x000000124c400981 */ /* 0x020166000c1e1d00 */
[----:B--2---:R-:W-:-:S04]  /*0e90*/  @P0 IMAD.WIDE.U32 R70, R170, 0x10, R70 ;  /* 0x00000010aa460825 */ /* 0x004fc800078e0046 */
[----:B------:R-:W-:Y:S01]  /*0ea0*/  FADD.FTZ R185, R185, -UR5 ;  /* 0x80000005b9b97e21 */ /* 0x000fe20008010000 */
[----:B------:R1:W5:Y:S01]  /*0eb0*/  @P0 LDG.E.128 R48, desc[UR18][R68.64] ;  /* 0x0000001244300981 */ /* 0x000362000c1e1d00 */
[----:B------:R-:W-:Y:S01]  /*0ec0*/  FADD.FTZ R123, R191, R123 ;  /* 0x0000007bbf7b7221 */ /* 0x000fe20000010000 */
[----:B---3--:R-:W-:-:S04]  /*0ed0*/  @P0 IMAD.WIDE.U32 R72, R168, 0x10, R72 ;  /* 0x00000010a8480825 */ /* 0x008fc800078e0048 */
[----:B0-----:R-:W-:Y:S01]  /*0ee0*/  FMUL.FTZ R76, R184, UR10 ;  /* 0x0000000ab84c7c20 */ /* 0x001fe20008410000 */
[----:B------:R0:W5:Y:S01]  /*0ef0*/  @P0 LDG.E.128 R52, desc[UR18][R70.64] ;  /* 0x0000001246340981 */ /* 0x000162000c1e1d00 */
[----:B------:R-:W-:Y:S02]  /*0f00*/  FMUL.FTZ R77, R185, UR10 ;  /* 0x0000000ab94d7c20 */ /* 0x000fe40008410000 */
[-C--:B------:R-:W-:Y:S01]  /*0f10*/  FFMA.FTZ R124, R76, R191.reuse, R124 ;  /* 0x000000bf4c7c7223 */ /* 0x080fe2000001007c */
[----:B-1----:R-:W-:Y:S02]  /*0f20*/  HADD2.F32 R69, -RZ, R105.H0_H0 ;  /* 0x20000069ff457230 */ /* 0x002fe40000004100 */
[----:B------:R-:W-:Y:S01]  /*0f30*/  FMUL.FTZ R191, R252, R191 ;  /* 0x000000bffcbf7220 */ /* 0x000fe20000410000 */
[----:B------:R1:W5:Y:S01]  /*0f40*/  @P0 LDG.E.128 R56, desc[UR18][R72.64] ;  /* 0x0000001248380981 */ /* 0x000362000c1e1d00 */
[----:B----4-:R-:W-:-:S04]  /*0f50*/  @P0 IMAD.WIDE.U32 R74, R167, 0x10, R74 ;  /* 0x00000010a74a0825 */ /* 0x010fc800078e004a */
[----:B0-----:R-:W-:Y:S02]  /*0f60*/  HADD2.F32 R70, -RZ, R105.H1_H1 ;  /* 0x30000069ff467230 */ /* 0x001fe40000004100 */
[----:B------:R-:W-:Y:S01]  /*0f70*/  FADD.FTZ R105, R186, -UR5 ;  /* 0x80000005ba697e21 */ /* 0x000fe20008010000 */
[--C-:B------:R-:W-:Y:S01]  /*0f80*/  HADD2.F32 R71, -RZ, R106.reuse.H0_H0 ;  /* 0x2000006aff477230 */ /* 0x100fe20000004100 */
[----:B------:R0:W5:Y:S01]  /*0f90*/  @P0 LDG.E.128 R60, desc[UR18][R74.64] ;  /* 0x000000124a3c0981 */ /* 0x000162000c1e1d00 */
[----:B------:R-:W-:Y:S01]  /*0fa0*/  FADD.FTZ R121, R194, R121 ;  /* 0x00000079c2797221 */ /* 0x000fe20000010000 */
[----:B-1----:R-:W-:Y:S02]  /*0fb0*/  HADD2.F32 R72, -RZ, R106.H1_H1 ;  /* 0x3000006aff487230 */ /* 0x002fe40000004100 */
[----:B------:R-:W-:Y:S01]  /*0fc0*/  FADD.FTZ R106, R187, -UR5 ;  /* 0x80000005bb6a7e21 */ /* 0x000fe20008010000 */
[----:B------:R-:W-:Y:S01]  /*0fd0*/  FMUL.FTZ R105, R105, UR10 ;  /* 0x0000000a69697c20 */ /* 0x000fe20008410000 */
[-C--:B------:R-:W-:Y:S01]  /*0fe0*/  FFMA.FTZ R122, R77, R194.reuse, R122 ;  /* 0x000000c24d7a7223 */ /* 0x080fe2000001007a */
[----:B------:R-:W-:Y:S01]  /*0ff0*/  FMUL.FTZ R194, R251, R194 ;  /* 0x000000c2fbc27220 */ /* 0x000fe20000410000 */
[----:B------:R-:W-:-:S02]  /*1000*/  HADD2.F32 R204, -RZ, R78.H0_H0 ;  /* 0x2000004effcc7230 */ /* 0x000fc40000004100 */
[----:B------:R-:W-:Y:S02]  /*1010*/  HADD2.F32 R205, -RZ, R78.H1_H1 ;  /* 0x3000004effcd7230 */ /* 0x000fe40000004100 */
[----:B0-----:R-:W-:Y:S01]  /*1020*/  FADD.FTZ R75, RZ, R191 ;  /* 0x000000bfff4b7221 */ /* 0x001fe20000010000 */
[--C-:B------:R-:W-:Y:S02]  /*1030*/  HADD2.F32 R78, -RZ, R79.reuse.H0_H0 ;  /* 0x2000004fff4e7230 */ /* 0x100fe40000004100 */
[----:B------:R-:W-:Y:S01]  /*1040*/  FADD.FTZ R188, R188, -UR5 ;  /* 0x80000005bcbc7e21 */ /* 0x000fe20008010000 */
[----:B------:R-:W-:Y:S01]  /*1050*/  FADD.FTZ R119, R193, R119 ;  /* 0x00000077c1777221 */ /* 0x000fe20000010000 */
[----:B------:R-:W-:Y:S01]  /*1060*/  FMUL.FTZ R106, R106, UR10 ;  /* 0x0000000a6a6a7c20 */ /* 0x000fe20008410000 */
[-C--:B------:R-:W-:Y:S01]  /*1070*/  FFMA.FTZ R120, R105, R193.reuse, R120 ;  /* 0x000000c169787223 */ /* 0x080fe20000010078 */
[----:B------:R-:W-:Y:S02]  /*1080*/  HADD2.F32 R79, -RZ, R79.H1_H1 ;  /* 0x3000004fff4f7230 */ /* 0x000fe40000004100 */
[----:B------:R-:W-:Y:S01]  /*1090*/  FMUL.FTZ R193, R183, R193 ;  /* 0x000000c1b7c17220 */ /* 0x000fe20000410000 */
[----:B------:R-:W-:Y:S01]  /*10a0*/  FADD.FTZ R200, R200, -UR5 ;  /* 0x80000005c8c87e21 */ /* 0x000fe20008010000 */
[----:B------:R-:W-:Y:S01]  /*10b0*/  FADD.FTZ R74, R194, R75 ;  /* 0x0000004bc24a7221 */ /* 0x000fe20000010000 */
[----:B------:R-:W-:Y:S01]  /*10c0*/  FADD.FTZ R201, R201, -UR5 ;  /* 0x80000005c9c97e21 */ /* 0x000fe20008010000 */
[----:B------:R-:W-:Y:S01]  /*10d0*/  FADD.FTZ R190, R190, -UR5 ;  /* 0x80000005bebe7e21 */ /* 0x000fe20008010000 */
[----:B------:R-:W-:Y:S01]  /*10e0*/  FADD.FTZ R117, R195, R117 ;  /* 0x00000075c3757221 */ /* 0x000fe20000010000 */
[----:B------:R-:W-:Y:S01]  /*10f0*/  FMUL.FTZ R184, R188, UR10 ;  /* 0x0000000abcb87c20 */ /* 0x000fe20008410000 */
[-C--:B------:R-:W-:Y:S01]  /*1100*/  FFMA.FTZ R118, R106, R195.reuse, R118 ;  /* 0x000000c36a767223 */ /* 0x080fe20000010076 */
[----:B------:R-:W-:Y:S01]  /*1110*/  FADD.FTZ R73, R78, -UR5 ;  /* 0x800000054e497e21 */ /* 0x000fe20008010000 */
[----:B------:R-:W-:Y:S01]  /*1120*/  FMUL.FTZ R195, R182, R195 ;  /* 0x000000c3b6c37220 */ /* 0x000fe20000410000 */
[----:B------:R-:W-:Y:S01]  /*1130*/  FMUL.FTZ R78, R200, UR10 ;  /* 0x0000000ac84e7c20 */ /* 0x000fe20008410000 */
[----:B------:R-:W-:Y:S01]  /*1140*/  FADD.FTZ R74, R193, R74 ;  /* 0x0000004ac14a7221 */ /* 0x000fe20000010000 */
[----:B------:R-:W-:Y:S01]  /*1150*/  FADD.FTZ R200, R79, -UR5 ;  /* 0x800000054fc87e21 */ /* 0x000fe20008010000 */
[----:B------:R-:W-:Y:S01]  /*1160*/  FMUL.FTZ R79, R201, UR10 ;  /* 0x0000000ac94f7c20 */ /* 0x000fe20008410000 */
[----:B------:R-:W-:Y:S01]  /*1170*/  FADD.FTZ R186, R189, -UR5 ;  /* 0x80000005bdba7e21 */ /* 0x000fe20008010000 */
[----:B------:R-:W-:Y:S01]  /*1180*/  FADD.FTZ R20, R196, R20 ;  /* 0x00000014c4147221 */ /* 0x000fe20000010000 */
[----:B------:R-:W-:Y:S01]  /*1190*/  FMUL.FTZ R185, R190, UR10 ;  /* 0x0000000abeb97c20 */ /* 0x000fe20008410000 */
[-C--:B------:R-:W-:Y:S01]  /*11a0*/  FFMA.FTZ R116, R184, R196.reuse, R116 ;  /* 0x000000c4b8747223 */ /* 0x080fe20000010074 */
[----:B------:R-:W-:Y:S01]  /*11b0*/  FMUL.FTZ R201, R73, UR10 ;  /* 0x0000000a49c97c20 */ /* 0x000fe20008410000 */
[----:B------:R-:W-:Y:S01]  /*11c0*/  FMUL.FTZ R196, R181, R196 ;  /* 0x000000c4b5c47220 */ /* 0x000fe20000410000 */
[----:B------:R-:W-:Y:S01]  /*11d0*/  FADD.FTZ R73, R195, R74 ;  /* 0x0000004ac3497221 */ /* 0x000fe20000010000 */
[----:B------:R-:W-:Y:S01]  /*11e0*/  FADD.FTZ R187, R192, -UR5 ;  /* 0x80000005c0bb7e21 */ /* 0x000fe20008010000 */
[----:B------:R-:W-:Y:S01]  /*11f0*/  FADD.FTZ R19, R197, R19 ;  /* 0x00000013c5137221 */ /* 0x000fe20000010000 */
[----:B------:R-:W-:Y:S01]  /*1200*/  FMUL.FTZ R186, R186, UR10 ;  /* 0x0000000ababa7c20 */ /* 0x000fe20008410000 */
[-C--:B------:R-:W-:Y:S01]  /*1210*/  FFMA.FTZ R115, R185, R197.reuse, R115 ;  /* 0x000000c5b9737223 */ /* 0x080fe20000010073 */
[----:B------:R-:W-:Y:S01]  /*1220*/  FMUL.FTZ R197, R180, R197 ;  /* 0x000000c5b4c57220 */ /* 0x000fe20000410000 */
[----:B------:R-:W-:Y:S01]  /*1230*/  FADD.FTZ R74, R196, R73 ;  /* 0x00000049c44a7221 */ /* 0x000fe20000010000 */
[----:B------:R-:W-:-:S02]  /*1240*/  HADD2.F32 R210, -RZ, R84.H0_H0 ;  /* 0x20000054ffd27230 */ /* 0x000fc40000004100 */
[----:B------:R-:W-:Y:S01]  /*1250*/  FADD.FTZ R18, R198, R18 ;  /* 0x00000012c6127221 */ /* 0x000fe20000010000 */
[----:B------:R-:W-:Y:S02]  /*1260*/  HADD2.F32 R84, -RZ, R84.H1_H1 ;  /* 0x30000054ff547230 */ /* 0x000fe40000004100 */
[----:B------:R-:W-:Y:S01]  /*1270*/  FMUL.FTZ R187, R187, UR10 ;  /* 0x0000000abbbb7c20 */ /* 0x000fe20008410000 */
[--C-:B------:R-:W-:Y:S02]  /*1280*/  HADD2.F32 R206, -RZ, R80.reuse.H0_H0 ;  /* 0x20000050ffce7230 */ /* 0x100fe40000004100 */
[-C--:B------:R-:W-:Y:S01]  /*1290*/  FFMA.FTZ R114, R186, R198.reuse, R114 ;  /* 0x000000c6ba727223 */ /* 0x080fe20000010072 */
[----:B------:R-:W-:Y:S02]  /*12a0*/  HADD2.F32 R80, -RZ, R80.H1_H1 ;  /* 0x30000050ff507230 */ /* 0x000fe40000004100 */
[----:B------:R-:W-:Y:S01]  /*12b0*/  FMUL.FTZ R198, R179, R198 ;  /* 0x000000c6b3c67220 */ /* 0x000fe20000410000 */
[----:B------:R-:W-:Y:S01]  /*12c0*/  FADD.FTZ R73, R197, R74 ;  /* 0x0000004ac5497221 */ /* 0x000fe20000010000 */
[----:B------:R-:W-:-:S02]  /*12d0*/  HADD2.F32 R211, -RZ, R85.H0_H0 ;  /* 0x20000055ffd37230 */ /* 0x000fc40000004100 */
[----:B------:R-:W-:Y:S01]  /*12e0*/  FADD.FTZ R203, R203, -UR5 ;  /* 0x80000005cbcb7e21 */ /* 0x000fe20008010000 */
[----:B------:R-:W-:Y:S02]  /*12f0*/  HADD2.F32 R85, -RZ, R85.H1_H1 ;  /* 0x30000055ff557230 */ /* 0x000fe40000004100 */
[----:B------:R-:W-:Y:S01]  /*1300*/  FADD.FTZ R17, R199, R17 ;  /* 0x00000011c7117221 */ /* 0x000fe20000010000 */
[----:B------:R-:W-:Y:S01]  /*1310*/  FFMA.FTZ R113, R187, R199, R113 ;  /* 0x000000c7bb717223 */ /* 0x000fe20000010071 */
[----:B------:R-:W-:Y:S01]  /*1320*/  FADD.FTZ R75, R84, -UR5 ;  /* 0x80000005544b7e21 */ /* 0x000fe20008010000 */
[----:B------:R-:W-:Y:S01]  /*1330*/  FFMA.FTZ R74, R76, R191, RZ ;  /* 0x000000bf4c4a7223 */ /* 0x000fe200000100ff */
[----:B------:R-:W-:Y:S01]  /*1340*/  FMUL.FTZ R199, R178, R199 ;  /* 0x000000c7b2c77220 */ /* 0x000fe20000410000 */
[----:B------:R-:W-:Y:S01]  /*1350*/  FADD.FTZ R84, R198, R73 ;  /* 0x00000049c6547221 */ /* 0x000fe20000010000 */
[----:B------:R-:W-:Y:S01]  /*1360*/  FADD.FTZ R15, R80, R15 ;  /* 0x0000000f500f7221 */ /* 0x000fe20000010000 */
[-C--:B------:R-:W-:Y:S01]  /*1370*/  FFMA.FTZ R111, R79, R80.reuse, R111 ;  /* 0x000000504f6f7223 */ /* 0x080fe2000001006f */
[----:B------:R-:W-:Y:S01]  /*1380*/  FMUL.FTZ R189, R176, R80 ;  /* 0x00000050b0bd7220 */ /* 0x000fe20000410000 */
[----:B------:R-:W-:Y:S01]  /*1390*/  FMUL.FTZ R80, R203, UR10 ;  /* 0x0000000acb507c20 */ /* 0x000fe20008410000 */
[----:B------:R-:W-:Y:S01]  /*13a0*/  FADD.FTZ R188, R202, -UR5 ;  /* 0x80000005cabc7e21 */ /* 0x000fe20008010000 */
[----:B------:R-:W-:Y:S01]  /*13b0*/  FADD.FTZ R16, R206, R16 ;  /* 0x00000010ce107221 */ /* 0x000fe20000010000 */
[----:B------:R-:W-:Y:S01]  /*13c0*/  FFMA.FTZ R112, R78, R206, R112 ;  /* 0x000000ce4e707223 */ /* 0x000fe20000010070 */
[----:B------:R-:W-:Y:S01]  /*13d0*/  FADD.FTZ R203, R85, -UR5 ;  /* 0x8000000555cb7e21 */ /* 0x000fe20008010000 */
[----:B------:R-:W-:Y:S01]  /*13e0*/  FFMA.FTZ R74, R77, R194, R74 ;  /* 0x000000c24d4a7223 */ /* 0x000fe2000001004a */
[----:B------:R-:W-:Y:S01]  /*13f0*/  FMUL.FTZ R206, R177, R206 ;  /* 0x000000ceb1ce7220 */ /* 0x000fe20000410000 */
[----:B------:R-:W-:Y:S01]  /*1400*/  FADD.FTZ R85, R199, R84 ;  /* 0x00000054c7557221 */ /* 0x000fe20000010000 */
[----:B------:R-:W-:-:S02]  /*1410*/  HADD2.F32 R207, -RZ, R81.H0_H0 ;  /* 0x20000051ffcf7230 */ /* 0x000fc40000004100 */
[----:B------:R-:W-:Y:S01]  /*1420*/  FMUL.FTZ R188, R188, UR10 ;  /* 0x0000000abcbc7c20 */ /* 0x000fe20008410000 */
[----:B------:R-:W-:Y:S01]  /*1430*/  FADD.FTZ R210, R210, -UR5 ;  /* 0x80000005d2d27e21 */ /* 0x000fe20008010000 */
[----:B------:R-:W-:Y:S01]  /*1440*/  FFMA.FTZ R73, R105, R193, R74 ;  /* 0x000000c169497223 */ /* 0x000fe2000001004a */
[----:B------:R-:W-:Y:S01]  /*1450*/  FADD.FTZ R74, R206, R85 ;  /* 0x00000055ce4a7221 */ /* 0x000fe20000010000 */
[----:B------:R-:W-:Y:S02]  /*1460*/  HADD2.F32 R208, -RZ, R81.H1_H1 ;  /* 0x30000051ffd07230 */ /* 0x000fe40000004100 */
[----:B------:R-:W-:Y:S01]  /*1470*/  FADD.FTZ R190, R204, -UR5 ;  /* 0x80000005ccbe7e21 */ /* 0x000fe20008010000 */
[----:B------:R-:W-:Y:S01]  /*1480*/  FADD.FTZ R14, R207, R14 ;  /* 0x0000000ecf0e7221 */ /* 0x000fe20000010000 */
[----:B------:R-:W-:Y:S01]  /*1490*/  FFMA.FTZ R110, R188, R207, R110 ;  /* 0x000000cfbc6e7223 */ /* 0x000fe2000001006e */
[----:B------:R-:W-:Y:S01]  /*14a0*/  FMUL.FTZ R84, R210, UR10 ;  /* 0x0000000ad2547c20 */ /* 0x000fe20008410000 */
[----:B------:R-:W-:Y:S01]  /*14b0*/  FFMA.FTZ R73, R106, R195, R73 ;  /* 0x000000c36a497223 */ /* 0x000fe20000010049 */
[----:B------:R-:W-:Y:S01]  /*14c0*/  FMUL.FTZ R207, R175, R207 ;  /* 0x000000cfafcf7220 */ /* 0x000fe20000410000 */
[----:B------:R-:W-:Y:S01]  /*14d0*/  FADD.FTZ R210, R189, R74 ;  /* 0x0000004abdd27221 */ /* 0x000fe20000010000 */
[----:B------:R-:W-:-:S02]  /*14e0*/  HADD2.F32 R81, -RZ, R82.H0_H0 ;  /* 0x20000052ff517230 */ /* 0x000fc40000004100 */
[----:B------:R-:W-:Y:S01]  /*14f0*/  FADD.FTZ R192, R205, -UR5 ;  /* 0x80000005cdc07e21 */ /* 0x000fe20008010000 */
[----:B------:R-:W-:Y:S01]  /*1500*/  FADD.FTZ R13, R208, R13 ;  /* 0x0000000dd00d7221 */ /* 0x000fe20000010000 */
[----:B------:R-:W-:Y:S01]  /*1510*/  FMUL.FTZ R190, R190, UR10 ;  /* 0x0000000abebe7c20 */ /* 0x000fe20008410000 */
[----:B------:R-:W-:Y:S01]  /*1520*/  FFMA.FTZ R109, R80, R208, R109 ;  /* 0x000000d0506d7223 */ /* 0x000fe2000001006d */
[----:B------:R-:W-:Y:S01]  /*1530*/  FMUL.FTZ R85, R75, UR10 ;  /* 0x0000000a4b557c20 */ /* 0x000fe20008410000 */
[----:B------:R-:W-:Y:S01]  /*1540*/  FFMA.FTZ R74, R184, R196, R73 ;  /* 0x000000c4b84a7223 */ /* 0x000fe20000010049 */
[----:B------:R-:W-:Y:S01]  /*1550*/  FMUL.FTZ R208, R174, R208 ;  /* 0x000000d0aed07220 */ /* 0x000fe20000410000 */
[----:B------:R-:W-:Y:S01]  /*1560*/  FADD.FTZ R75, R207, R210 ;  /* 0x000000d2cf4b7221 */ /* 0x000fe20000010000 */
[----:B------:R-:W-:Y:S02]  /*1570*/  HADD2.F32 R209, -RZ, R82.H1_H1 ;  /* 0x30000052ffd17230 */ /* 0x000fe40000004100 */
[----:B------:R-:W-:Y:S01]  /*1580*/  FADD.FTZ R12, R81, R12 ;  /* 0x0000000c510c7221 */ /* 0x000fe20000010000 */
[----:B------:R-:W-:Y:S01]  /*1590*/  FMUL.FTZ R192, R192, UR10 ;  /* 0x0000000ac0c07c20 */ /* 0x000fe20008410000 */
[----:B------:R-:W-:Y:S01]  /*15a0*/  FFMA.FTZ R108, R190, R81, R108 ;  /* 0x00000051be6c7223 */ /* 0x000fe2000001006c */
[----:B------:R-:W-:Y:S01]  /*15b0*/  FFMA.FTZ R73, R185, R197, R74 ;  /* 0x000000c5b9497223 */ /* 0x000fe2000001004a */
[----:B------:R-:W-:Y:S01]  /*15c0*/  FMUL.FTZ R81, R172, R81 ;  /* 0x00000051ac517220 */ /* 0x000fe20000410000 */
[----:B------:R-:W-:Y:S01]  /*15d0*/  FADD.FTZ R210, R208, R75 ;  /* 0x0000004bd0d27221 */ /* 0x000fe20000010000 */
[----:B------:R-:W-:-:S02]  /*15e0*/  HADD2.F32 R82, -RZ, R83.H0_H0 ;  /* 0x20000053ff527230 */ /* 0x000fc40000004100 */
[----:B------:R-:W-:Y:S01]  /*15f0*/  FADD.FTZ R11, R209, R11 ;  /* 0x0000000bd10b7221 */ /* 0x000fe20000010000 */
[-C--:B------:R-:W-:Y:S01]  /*1600*/  FFMA.FTZ R47, R192, R209.reuse, R47 ;  /* 0x000000d1c02f7223 */ /* 0x080fe2000001002f */
[----:B------:R-:W-:Y:S01]  /*1610*/  FFMA.FTZ R74, R186, R198, R73 ;  /* 0x000000c6ba4a7223 */ /* 0x000fe20000010049 */
[----:B------:R-:W-:Y:S01]  /*1620*/  FMUL.FTZ R209, R171, R209 ;  /* 0x000000d1abd17220 */ /* 0x000fe20000410000 */
[----:B------:R-:W-:Y:S01]  /*1630*/  FADD.FTZ R210, R81, R210 ;  /* 0x000000d251d27221 */ /* 0x000fe20000010000 */
[----:B------:R-:W-:Y:S02]  /*1640*/  HADD2.F32 R83, -RZ, R83.H1_H1 ;  /* 0x30000053ff537230 */ /* 0x000fe40000004100 */
[----:B------:R-:W-:Y:S01]  /*1650*/  FADD.FTZ R10, R82, R10 ;  /* 0x0000000a520a7221 */ /* 0x000fe20000010000 */
[----:B------:R-:W-:Y:S01]  /*1660*/  FMUL.FTZ R200, R200, UR10 ;  /* 0x0000000ac8c87c20 */ /* 0x000fe20008410000 */
[-C--:B------:R-:W-:Y:S01]  /*1670*/  FFMA.FTZ R46, R201, R82.reuse, R46 ;  /* 0x00000052c92e7223 */ /* 0x080fe2000001002e */
        /* <DEDUP_REMOVED lines=10> */
[----:B------:R-:W-:Y:S01]  /*1720*/  FADD.FTZ R202, R211, -UR5 ;  /* 0x80000005d3ca7e21 */ /* 0x000fe20008010000 */
[----:B------:R-:W-:Y:S01]  /*1730*/  FADD.FTZ R8, R216, R8 ;  /* 0x00000008d8087221 */ /* 0x000fe20000010000 */
[-C--:B------:R-:W-:Y:S01]  /*1740*/  FFMA.FTZ R44, R84, R216.reuse, R44 ;  /* 0x000000d8542c7223 */ /* 0x080fe2000001002c */
[----:B------:R-:W-:Y:S01]  /*1750*/  FFMA.FTZ R73, R79, R189, R74 ;  /* 0x000000bd4f497223 */ /* 0x000fe2000001004a */
[----:B------:R-:W-:Y:S01]  /*1760*/  FMUL.FTZ R216, R165, R216 ;  /* 0x000000d8a5d87220 */ /* 0x000fe20000410000 */
[----:B------:R-:W-:Y:S01]  /*1770*/  FADD.FTZ R75, R83, R210 ;  /* 0x000000d2534b7221 */ /* 0x000fe20000010000 */
[----:B------:R-:W-:-:S02]  /*1780*/  HADD2.F32 R212, -RZ, R86.H0_H0 ;  /* 0x20000056ffd47230 */ /* 0x000fc40000004100 */
[----:B------:R-:W-:Y:S01]  /*1790*/  FADD.FTZ R7, R218, R7 ;  /* 0x00000007da077221 */ /* 0x000fe20000010000 */
[--C-:B------:R-:W-:Y:S02]  /*17a0*/  HADD2.F32 R217, -RZ, R89.reuse.H0_H0 ;  /* 0x20000059ffd97230 */ /* 0x100fe40000004100 */
[-C--:B------:R-:W-:Y:S01]  /*17b0*/  FFMA.FTZ R43, R85, R218.reuse, R43 ;  /* 0x000000da552b7223 */ /* 0x080fe2000001002b */
[----:B------:R-:W-:Y:S01]  /*17c0*/  FMUL.FTZ R202, R202, UR10 ;  /* 0x0000000acaca7c20 */ /* 0x000fe20008410000 */
[----:B------:R-:W-:Y:S01]  /*17d0*/  FFMA.FTZ R73, R188, R207, R73 ;  /* 0x000000cfbc497223 */ /* 0x000fe20000010049 */
[----:B------:R-:W-:Y:S01]  /*17e0*/  FMUL.FTZ R218, R163, R218 ;  /* 0x000000daa3da7220 */ /* 0x000fe20000410000 */
[----:B------:R-:W-:Y:S01]  /*17f0*/  FADD.FTZ R75, R216, R75 ;  /* 0x0000004bd84b7221 */ /* 0x000fe20000010000 */
[----:B------:R-:W-:Y:S02]  /*1800*/  HADD2.F32 R220, -RZ, R89.H1_H1 ;  /* 0x30000059ffdc7230 */ /* 0x000fe40000004100 */
[----:B------:R-:W-:Y:S01]  /*1810*/  FADD.FTZ R204, R212, -UR5 ;  /* 0x80000005d4cc7e21 */ /* 0x000fe20008010000 */
[----:B------:R-:W-:Y:S01]  /*1820*/  FADD.FTZ R6, R217, R6 ;  /* 0x00000006d9067221 */ /* 0x000fe20000010000 */
[-C--:B------:R-:W-:Y:S01]  /*1830*/  FFMA.FTZ R42, R202, R217.reuse, R42 ;  /* 0x000000d9ca2a7223 */ /* 0x080fe2000001002a */
[----:B------:R-:W-:Y:S01]  /*1840*/  FMUL.FTZ R203, R203, UR10 ;  /* 0x0000000acbcb7c20 */ /* 0x000fe20008410000 */
[----:B------:R-:W-:Y:S01]  /*1850*/  FFMA.FTZ R73, R80, R208, R73 ;  /* 0x000000d050497223 */ /* 0x000fe20000010049 */
[----:B------:R-:W-:Y:S01]  /*1860*/  FMUL.FTZ R217, R162, R217 ;  /* 0x000000d9a2d97220 */ /* 0x000fe20000410000 */
[----:B------:R-:W-:Y:S01]  /*1870*/  FADD.FTZ R74, R218, R75 ;  /* 0x0000004bda4a7221 */ /* 0x000fe20000010000 */
[----:B------:R-:W-:-:S02]  /*1880*/  HADD2.F32 R219, -RZ, R90.H0_H0 ;  /* 0x2000005affdb7230 */ /* 0x000fc40000004100 */
[----:B------:R-:W-:Y:S01]  /*1890*/  FADD.FTZ R5, R220, R5 ;  /* 0x00000005dc057221 */ /* 0x000fe20000010000 */
[-C--:B------:R-:W-:Y:S01]  /*18a0*/  FFMA.FTZ R41, R203, R220.reuse, R41 ;  /* 0x000000dccb297223 */ /* 0x080fe20000010029 */
[----:B------:R-:W-:Y:S01]  /*18b0*/  FMUL.FTZ R204, R204, UR10 ;  /* 0x0000000acccc7c20 */ /* 0x000fe20008410000 */
[----:B------:R-:W-:Y:S01]  /*18c0*/  FFMA.FTZ R73, R190, R81, R73 ;  /* 0x00000051be497223 */ /* 0x000fe20000010049 */
[----:B------:R-:W-:Y:S01]  /*18d0*/  FMUL.FTZ R220, R161, R220 ;  /* 0x000000dca1dc7220 */ /* 0x000fe20000410000 */
[----:B------:R-:W-:Y:S01]  /*18e0*/  FADD.FTZ R75, R217, R74 ;  /* 0x0000004ad94b7221 */ /* 0x000fe20000010000 */
[----:B------:R-:W-:Y:S02]  /*18f0*/  HADD2.F32 R90, -RZ, R90.H1_H1 ;  /* 0x3000005aff5a7230 */ /* 0x000fe40000004100 */
[----:B------:R-:W-:Y:S01]  /*1900*/  FADD.FTZ R4, R219, R4 ;  /* 0x00000004db047221 */ /* 0x000fe20000010000 */
[----:B------:R-:W-:Y:S01]  /*1910*/  FFMA.FTZ R40, R204, R219, R40 ;  /* 0x000000dbcc287223 */ /* 0x000fe20000010028 */
[----:B------:R-:W-:Y:S01]  /*1920*/  FFMA.FTZ R74, R192, R209, R73 ;  /* 0x000000d1c04a7223 */ /* 0x000fe20000010049 */
[----:B------:R-:W-:Y:S01]  /*1930*/  FMUL.FTZ R219, R160, R219 ;  /* 0x000000dba0db7220 */ /* 0x000fe20000410000 */
[----:B------:R-:W-:Y:S01]  /*1940*/  FADD.FTZ R212, R220, R75 ;  /* 0x0000004bdcd47221 */ /* 0x000fe20000010000 */
[----:B------:R-:W-:-:S02]  /*1950*/  HADD2.F32 R89, -RZ, R91.H0_H0 ;  /* 0x2000005bff597230 */ /* 0x000fc40000004100 */
[----:B------:R-:W-:Y:S01]  /*1960*/  FFMA.FTZ R73, R201, R82, R74 ;  /* 0x00000052c9497223 */ /* 0x000fe2000001004a */
[----:B------:R-:W-:Y:S01]  /*1970*/  FMUL.FTZ R211, R159, R90 ;  /* 0x0000005a9fd37220 */ /* 0x000fe20000410000 */
[----:B------:R-:W-:Y:S01]  /*1980*/  FADD.FTZ R212, R219, R212 ;  /* 0x000000d4dbd47221 */ /* 0x000fe20000010000 */
[----:B------:R-:W-:Y:S02]  /*1990*/  HADD2.F32 R221, -RZ, R91.H1_H1 ;  /* 0x3000005bffdd7230 */ /* 0x000fe40000004100 */
[----:B------:R-:W-:Y:S01]  /*19a0*/  FFMA.FTZ R75, R200, R83, R73 ;  /* 0x00000053c84b7223 */ /* 0x000fe20000010049 */
[----:B------:R-:W-:Y:S01]  /*19b0*/  FMUL.FTZ R210, R158, R89 ;  /* 0x000000599ed27220 */ /* 0x000fe20000410000 */
[----:B------:R-:W-:Y:S01]  /*19c0*/  FADD.FTZ R73, R211, R212 ;  /* 0x000000d4d3497221 */ /* 0x000fe20000010000 */
[----:B------:R-:W-:Y:S02]  /*19d0*/  HADD2.F32 R213, -RZ, R87.H0_H0 ;  /* 0x20000057ffd57230 */ /* 0x000fe40000004100 */
[----:B------:R-:W-:-:S02]  /*19e0*/  HADD2.F32 R222, -RZ, R92.H0_H0 ;  /* 0x2000005cffde7230 */ /* 0x000fc40000004100 */
[--C-:B------:R-:W-:Y:S02]  /*19f0*/  HADD2.F32 R228, -RZ, R95.reuse.H0_H0 ;  /* 0x2000005fffe47230 */ /* 0x100fe40000004100 */
[----:B------:R-:W-:Y:S02]  /*1a00*/  HADD2.F32 R229, -RZ, R95.H1_H1 ;  /* 0x3000005fffe57230 */ /* 0x000fe40000004100 */
[----:B------:R-:W-:Y:S01]  /*1a10*/  FMUL.FTZ R205, R157, R221 ;  /* 0x000000dd9dcd7220 */ /* 0x000fe20000410000 */
[--C-:B------:R-:W-:Y:S02]  /*1a20*/  HADD2.F32 R95, -RZ, R96.reuse.H0_H0 ;  /* 0x20000060ff5f7230 */ /* 0x100fe40000004100 */
[----:B------:R-:W-:Y:S01]  /*1a30*/  FADD.FTZ R212, R210, R73 ;  /* 0x00000049d2d47221 */ /* 0x000fe20000010000 */
[----:B------:R-:W-:Y:S01]  /*1a40*/  FFMA.FTZ R74, R84, R216, R75 ;  /* 0x000000d8544a7223 */ /* 0x000fe2000001004b */
[----:B------:R-:W-:Y:S02]  /*1a50*/  HADD2.F32 R96, -RZ, R96.H1_H1 ;  /* 0x30000060ff607230 */ /* 0x000fe40000004100 */
[----:B------:R-:W-:Y:S01]  /*1a60*/  FADD.FTZ R244, R213, -UR5 ;  /* 0x80000005d5f47e21 */ /* 0x000fe20008010000 */
[----:B------:R-:W-:Y:S01]  /*1a70*/  FADD.FTZ R240, R222, -UR5 ;  /* 0x80000005def07e21 */ /* 0x000fe20008010000 */
[----:B------:R-:W-:Y:S01]  /*1a80*/  FMUL.FTZ R213, R156, R95 ;  /* 0x0000005f9cd57220 */ /* 0x000fe20000410000 */
[----:B------:R-:W-:Y:S01]  /*1a90*/  FADD.FTZ R222, R205, R212 ;  /* 0x000000d4cdde7221 */ /* 0x000fe20000010000 */
[----:B------:R-:W-:-:S02]  /*1aa0*/  HADD2.F32 R68, -RZ, R104.H0_H0 ;  /* 0x20000068ff447230 */ /* 0x000fc40000004100 */
[----:B------:R-:W-:Y:S01]  /*1ab0*/  FFMA.FTZ R73, R85, R218, R74 ;  /* 0x000000da55497223 */ /* 0x000fe2000001004a */
[----:B------:R-:W-:Y:S02]  /*1ac0*/  HADD2.F32 R214, -RZ, R86.H1_H1 ;  /* 0x30000056ffd67230 */ /* 0x000fe40000004100 */
[----:B------:R-:W-:Y:S02]  /*1ad0*/  HADD2.F32 R104, -RZ, R104.H1_H1 ;  /* 0x30000068ff687230 */ /* 0x000fe40000004100 */
[----:B------:R-:W-:Y:S01]  /*1ae0*/  FMUL.FTZ R212, R155, R96 ;  /* 0x000000609bd47220 */ /* 0x000fe20000410000 */
[--C-:B------:R-:W-:Y:S02]  /*1af0*/  HADD2.F32 R86, -RZ, R97.reuse.H0_H0 ;  /* 0x20000061ff567230 */ /* 0x100fe40000004100 */
[----:B------:R-:W-:Y:S01]  /*1b00*/  FADD.FTZ R75, R213, R222 ;  /* 0x000000ded54b7221 */ /* 0x000fe20000010000 */
[----:B------:R-:W-:Y:S01]  /*1b10*/  FFMA.FTZ R74, R202, R217, R73 ;  /* 0x000000d9ca4a7223 */ /* 0x000fe20000010049 */
[----:B------:R-:W-:-:S02]  /*1b20*/  HADD2.F32 R97, -RZ, R97.H1_H1 ;  /* 0x30000061ff617230 */ /* 0x000fc40000004100 */
[----:B------:R-:W-:Y:S01]  /*1b30*/  FADD.FTZ R222, R104, -UR5 ;  /* 0x8000000568de7e21 */ /* 0x000fe20008010000 */
[----:B------:R-:W-:Y:S01]  /*1b40*/  FADD.FTZ R75, R75, R212 ;  /* 0x000000d44b4b7221 */ /* 0x000fe20000010000 */
[----:B------:R-:W-:Y:S01]  /*1b50*/  FMUL.FTZ R104, R154, R86 ;  /* 0x000000569a687220 */ /* 0x000fe20000410000 */
[----:B------:R-:W-:Y:S01]  /*1b60*/  FADD.FTZ R214, R214, -UR5 ;  /* 0x80000005d6d67e21 */ /* 0x000fe20008010000 */
[----:B------:R-:W-:Y:S01]  /*1b70*/  FFMA.FTZ R73, R203, R220, R74 ;  /* 0x000000dccb497223 */ /* 0x000fe2000001004a */
[----:B------:R-:W-:Y:S02]  /*1b80*/  HADD2.F32 R215, -RZ, R87.H1_H1 ;  /* 0x30000057ffd77230 */ /* 0x000fe40000004100 */
[----:B------:R-:W-:Y:S01]  /*1b90*/  FADD.FTZ R74, R75, R104 ;  /* 0x000000684b4a7221 */ /* 0x000fe20000010000 */
[--C-:B------:R-:W-:Y:S02]  /*1ba0*/  HADD2.F32 R87, -RZ, R98.reuse.H0_H0 ;  /* 0x20000062ff577230 */ /* 0x100fe40000004100 */
[----:B------:R-:W-:Y:S01]  /*1bb0*/  FMUL.FTZ R245, R153, R97 ;  /* 0x0000006199f57220 */ /* 0x000fe20000410000 */
[----:B------:R-:W-:Y:S01]  /*1bc0*/  FMUL.FTZ R246, R214, UR10 ;  /* 0x0000000ad6f67c20 */ /* 0x000fe20008410000 */
[----:B------:R-:W-:Y:S01]  /*1bd0*/  FFMA.FTZ R73, R204, R219, R73 ;  /* 0x000000dbcc497223 */ /* 0x000fe20000010049 */
[----:B------:R-:W-:-:S02]  /*1be0*/  HADD2.F32 R98, -RZ, R98.H1_H1 ;  /* 0x30000062ff627230 */ /* 0x000fc40000004100 */
[----:B------:R-:W-:Y:S01]  /*1bf0*/  FADD.FTZ R74, R74, R245 ;  /* 0x000000f54a4a7221 */ /* 0x000fe20000010000 */
[----:B------:R-:W-:Y:S01]  /*1c00*/  FMUL.FTZ R243, R152, R87 ;  /* 0x0000005798f37220 */ /* 0x000fe20000410000 */
[----:B------:R-:W-:Y:S01]  /*1c10*/  FADD.FTZ R215, R215, -UR5 ;  /* 0x80000005d7d77e21 */ /* 0x000fe20008010000 */
[----:B------:R-:W-:Y:S01]  /*1c20*/  FMUL.FTZ R244, R244, UR10 ;  /* 0x0000000af4f47c20 */ /* 0x000fe20008410000 */
[----:B------:R-:W-:Y:S01]  /*1c30*/  FFMA.FTZ R73, R246, R211, R73 ;  /* 0x000000d3f6497223 */ /* 0x000fe20000010049 */
[--C-:B------:R-:W-:Y:S02]  /*1c40*/  HADD2.F32 R88, -RZ, R99.reuse.H0_H0 ;  /* 0x20000063ff587230 */ /* 0x100fe40000004100 */
[----:B------:R-:W-:Y:S01]  /*1c50*/  FADD.FTZ R74, R74, R243 ;  /* 0x000000f34a4a7221 */ /* 0x000fe20000010000 */
[----:B------:R-:W-:Y:S02]  /*1c60*/  HADD2.F32 R223, -RZ, R92.H1_H1 ;  /* 0x3000005cffdf7230 */ /* 0x000fe40000004100 */
[----:B------:R-:W-:Y:S01]  /*1c70*/  FMUL.FTZ R241, R151, R98 ;  /* 0x0000006297f17220 */ /* 0x000fe20000410000 */
[----:B------:R-:W-:Y:S01]  /*1c80*/  FMUL.FTZ R242, R215, UR10 ;  /* 0x0000000ad7f27c20 */ /* 0x000fe20008410000 */
[----:B------:R-:W-:Y:S01]  /*1c90*/  FFMA.FTZ R73, R244, R210, R73 ;  /* 0x000000d2f4497223 */ /* 0x000fe20000010049 */
[----:B------:R-:W-:-:S02]  /*1ca0*/  HADD2.F32 R99, -RZ, R99.H1_H1 ;  /* 0x30000063ff637230 */ /* 0x000fc40000004100 */
[----:B------:R-:W-:Y:S01]  /*1cb0*/  FADD.FTZ R74, R74, R241 ;  /* 0x000000f14a4a7221 */ /* 0x000fe20000010000 */
[--C-:B------:R-:W-:Y:S02]  /*1cc0*/  HADD2.F32 R224, -RZ, R93.reuse.H0_H0 ;  /* 0x2000005dffe07230 */ /* 0x100fe40000004100 */
[----:B------:R-:W-:Y:S01]  /*1cd0*/  FMUL.FTZ R239, R150, R88 ;  /* 0x0000005896ef7220 */ /* 0x000fe20000410000 */
[----:B------:R-:W-:Y:S01]  /*1ce0*/  FADD.FTZ R223, R223, -UR5 ;  /* 0x80000005dfdf7e21 */ /* 0x000fe20008010000 */
[----:B------:R-:W-:Y:S01]  /*1cf0*/  FMUL.FTZ R240, R240, UR10 ;  /* 0x0000000af0f07c20 */ /* 0x000fe20008410000 */
[----:B------:R-:W-:Y:S01]  /*1d00*/  FFMA.FTZ R73, R242, R205, R73 ;  /* 0x000000cdf2497223 */ /* 0x000fe20000010049 */
[----:B------:R-:W-:Y:S02]  /*1d10*/  HADD2.F32 R91, -RZ, R100.H0_H0 ;  /* 0x20000064ff5b7230 */ /* 0x000fe40000004100 */
[----:B------:R-:W-:Y:S01]  /*1d20*/  FADD.FTZ R74, R74, R239 ;  /* 0x000000ef4a4a7221 */ /* 0x000fe20000010000 */
[----:B------:R-:W-:-:S02]  /*1d30*/  HADD2.F32 R226, -RZ, R93.H1_H1 ;  /* 0x3000005dffe27230 */ /* 0x000fc40000004100 */
[----:B------:R-:W-:Y:S01]  /*1d40*/  FMUL.FTZ R237, R149, R99 ;  /* 0x0000006395ed7220 */ /* 0x000fe20000410000 */
[----:B------:R-:W-:Y:S01]  /*1d50*/  FADD.FTZ R224, R224, -UR5 ;  /* 0x80000005e0e07e21 */ /* 0x000fe20008010000 */
[----:B------:R-:W-:Y:S01]  /*1d60*/  FMUL.FTZ R238, R223, UR10 ;  /* 0x0000000adfee7c20 */ /* 0x000fe20008410000 */
[----:B------:R-:W-:Y:S01]  /*1d70*/  FFMA.FTZ R73, R240, R213, R73 ;  /* 0x000000d5f0497223 */ /* 0x000fe20000010049 */
[----:B------:R-:W-:Y:S02]  /*1d80*/  HADD2.F32 R100, -RZ, R100.H1_H1 ;  /* 0x30000064ff647230 */ /* 0x000fe40000004100 */
[----:B------:R-:W-:Y:S01]  /*1d90*/  FADD.FTZ R74, R74, R237 ;  /* 0x000000ed4a4a7221 */ /* 0x000fe20000010000 */
[----:B------:R-:W-:Y:S02]  /*1da0*/  HADD2.F32 R225, -RZ, R94.H0_H0 ;  /* 0x2000005effe17230 */ /* 0x000fe40000004100 */
[----:B------:R-:W-:Y:S01]  /*1db0*/  FMUL.FTZ R235, R148, R91 ;  /* 0x0000005b94eb7220 */ /* 0x000fe20000410000 */
[----:B------:R-:W-:Y:S01]  /*1dc0*/  FADD.FTZ R234, R226, -UR5 ;  /* 0x80000005e2ea7e21 */ /* 0x000fe20008010000 */
[----:B------:R-:W-:Y:S01]  /*1dd0*/  FMUL.FTZ R236, R224, UR10 ;  /* 0x0000000ae0ec7c20 */ /* 0x000fe20008410000 */
[----:B------:R-:W-:Y:S01]  /*1de0*/  FFMA.FTZ R73, R238, R212, R73 ;  /* 0x000000d4ee497223 */ /* 0x000fe20000010049 */
[----:B------:R-:W-:-:S02]  /*1df0*/  HADD2.F32 R92, -RZ, R101.H0_H0 ;  /* 0x20000065ff5c7230 */ /* 0x000fc40000004100 */
[----:B------:R-:W-:Y:S01]  /*1e00*/  FADD.FTZ R74, R74, R235 ;  /* 0x000000eb4a4a7221 */ /* 0x000fe20000010000 */
[----:B------:R-:W-:Y:S02]  /*1e10*/  HADD2.F32 R227, -RZ, R94.H1_H1 ;  /* 0x3000005effe37230 */ /* 0x000fe40000004100 */
[----:B------:R-:W-:Y:S01]  /*1e20*/  FMUL.FTZ R233, R147, R100 ;  /* 0x0000006493e97220 */ /* 0x000fe20000410000 */
[----:B------:R-:W-:Y:S01]  /*1e30*/  FADD.FTZ R225, R225, -UR5 ;  /* 0x80000005e1e17e21 */ /* 0x000fe20008010000 */
[----:B------:R-:W-:Y:S01]  /*1e40*/  FMUL.FTZ R234, R234, UR10 ;  /* 0x0000000aeaea7c20 */ /* 0x000fe20008410000 */
[----:B------:R-:W-:Y:S01]  /*1e50*/  FFMA.FTZ R73, R236, R104, R73 ;  /* 0x00000068ec497223 */ /* 0x000fe20000010049 */
[----:B------:R-:W-:Y:S02]  /*1e60*/  HADD2.F32 R101, -RZ, R101.H1_H1 ;  /* 0x30000065ff657230 */ /* 0x000fe40000004100 */
[----:B------:R-:W-:Y:S01]  /*1e70*/  FADD.FTZ R74, R74, R233 ;  /* 0x000000e94a4a7221 */ /* 0x000fe20000010000 */
[----:B------:R-:W-:Y:S01]  /*1e80*/  FMUL.FTZ R231, R146, R92 ;  /* 0x0000005c92e77220 */ /* 0x000fe20000410000 */
[----:B------:R-:W-:Y:S01]  /*1e90*/  FADD.FTZ R227, R227, -UR5 ;  /* 0x80000005e3e37e21 */ /* 0x000fe20008010000 */
[----:B------:R-:W-:Y:S01]  /*1ea0*/  FMUL.FTZ R232, R225, UR10 ;  /* 0x0000000ae1e87c20 */ /* 0x000fe20008410000 */
[----:B------:R-:W-:Y:S01]  /*1eb0*/  FFMA.FTZ R73, R234, R245, R73 ;  /* 0x000000f5ea497223 */ /* 0x000fe20000010049 */
[----:B------:R-:W-:-:S02]  /*1ec0*/  HADD2.F32 R93, -RZ, R102.H0_H0 ;  /* 0x20000066ff5d7230 */ /* 0x000fc40000004100 */
[----:B------:R-:W-:Y:S01]  /*1ed0*/  FADD.FTZ R226, R229, -UR5 ;  /* 0x80000005e5e27e21 */ /* 0x000fe20008010000 */
[----:B------:R-:W-:Y:S01]  /*1ee0*/  FADD.FTZ R74, R74, R231 ;  /* 0x000000e74a4a7221 */ /* 0x000fe20000010000 */
[----:B------:R-:W-:Y:S01]  /*1ef0*/  FMUL.FTZ R229, R145, R101 ;  /* 0x0000006591e57220 */ /* 0x000fe20000410000 */
[----:B------:R-:W-:Y:S01]  /*1f00*/  FADD.FTZ R228, R228, -UR5 ;  /* 0x80000005e4e47e21 */ /* 0x000fe20008010000 */
[----:B------:R-:W-:Y:S01]  /*1f10*/  FMUL.FTZ R230, R227, UR10 ;  /* 0x0000000ae3e67c20 */ /* 0x000fe20008410000 */
[----:B------:R-:W-:Y:S01]  /*1f20*/  FFMA.FTZ R73, R232, R243, R73 ;  /* 0x000000f3e8497223 */ /* 0x000fe20000010049 */
[----:B------:R-:W-:Y:S02]  /*1f30*/  HADD2.F32 R102, -RZ, R102.H1_H1 ;  /* 0x30000066ff667230 */ /* 0x000fe40000004100 */
[----:B------:R-:W-:Y:S01]  /*1f40*/  FADD.FTZ R74, R74, R229 ;  /* 0x000000e54a4a7221 */ /* 0x000fe20000010000 */
[----:B------:R-:W-:Y:S01]  /*1f50*/  FMUL.FTZ R227, R144, R93 ;  /* 0x0000005d90e37220 */ /* 0x000fe20000410000 */
[----:B------:R-:W-:Y:S01]  /*1f60*/  FMUL.FTZ R228, R228, UR10 ;  /* 0x0000000ae4e47c20 */ /* 0x000fe20008410000 */
[----:B------:R-:W-:Y:S01]  /*1f70*/  FFMA.FTZ R73, R230, R241, R73 ;  /* 0x000000f1e6497223 */ /* 0x000fe20000010049 */
[----:B------:R-:W-:-:S02]  /*1f80*/  HADD2.F32 R94, -RZ, R103.H0_H0 ;  /* 0x20000067ff5e7230 */ /* 0x000fc40000004100 */
        /* <DEDUP_REMOVED lines=10> */
[----:B------:R-:W-:Y:S01]  /*2030*/  FMUL.FTZ R215, R141, R103 ;  /* 0x000000678dd77220 */ /* 0x000fe20000410000 */
[----:B------:R-:W-:Y:S01]  /*2040*/  FADD.FTZ R68, R74, R223 ;  /* 0x000000df4a447221 */ /* 0x000fe20000010000 */
[----:B------:R-:W-:Y:S01]  /*2050*/  FADD.FTZ R69, R69, -UR5 ;  /* 0x8000000545457e21 */ /* 0x000fe20008010000 */
[----:B------:R-:W-:Y:S01]  /*2060*/  FMUL.FTZ R222, R222, UR10 ;  /* 0x0000000adede7c20 */ /* 0x000fe20008410000 */
[----:B------:R-:W-:Y:S01]  /*2070*/  FFMA.FTZ R73, R224, R235, R73 ;  /* 0x000000ebe0497223 */ /* 0x000fe20000010049 */
[----:B------:R-:W-:Y:S01]  /*2080*/  FADD.FTZ R68, R68, R215 ;  /* 0x000000d744447221 */ /* 0x000fe20000010000 */
[----:B------:R-:W-:Y:S01]  /*2090*/  FADD.FTZ R70, R70, -UR5 ;  /* 0x8000000546467e21 */ /* 0x000fe20008010000 */
[----:B------:R-:W-:Y:S01]  /*20a0*/  FMUL.FTZ R214, R69, UR10 ;  /* 0x0000000a45d67c20 */ /* 0x000fe20008410000 */
[----:B------:R-:W-:Y:S01]  /*20b0*/  FFMA.FTZ R73, R222, R233, R73 ;  /* 0x000000e9de497223 */ /* 0x000fe20000010049 */
[----:B------:R-:W-:Y:S01]  /*20c0*/  FADD.FTZ R71, R71, -UR5 ;  /* 0x8000000547477e21 */ /* 0x000fe20008010000 */
[----:B------:R-:W-:Y:S01]  /*20d0*/  FMUL.FTZ R248, R70, UR10 ;  /* 0x0000000a46f87c20 */ /* 0x000fe20008410000 */
[----:B------:R-:W0:Y:S01]  /*20e0*/  SHFL.DOWN PT, R69, R68, 0x10, 0x1f ;  /* 0x0a001f0044457f89 */ /* 0x000e2200000e0000 */
[----:B------:R-:W-:Y:S01]  /*20f0*/  FFMA.FTZ R73, R214, R231, R73 ;  /* 0x000000e7d6497223 */ /* 0x000fe20000010049 */
[----:B------:R-:W-:-:S02]  /*2100*/  HADD2.F32 R74, -RZ, R107.H0_H0 ;  /* 0x2000006bff4a7230 */ /* 0x000fc40000004100 */
[----:B------:R-:W-:Y:S01]  /*2110*/  FADD.FTZ R72, R72, -UR5 ;  /* 0x8000000548487e21 */ /* 0x000fe20008010000 */
[----:B------:R-:W-:Y:S01]  /*2120*/  FMUL.FTZ R247, R71, UR10 ;  /* 0x0000000a47f77c20 */ /* 0x000fe20008410000 */
[----:B------:R-:W-:Y:S01]  /*2130*/  FFMA.FTZ R70, R248, R229, R73 ;  /* 0x000000e5f8467223 */ /* 0x000fe20000010049 */
[----:B------:R-:W-:Y:S02]  /*2140*/  HADD2.F32 R71, -RZ, R107.H1_H1 ;  /* 0x3000006bff477230 */ /* 0x000fe40000004100 */
[----:B------:R-:W-:Y:S01]  /*2150*/  FADD.FTZ R74, R74, -UR5 ;  /* 0x800000054a4a7e21 */ /* 0x000fe20008010000 */
[----:B------:R-:W-:Y:S01]  /*2160*/  FMUL.FTZ R107, R72, UR10 ;  /* 0x0000000a486b7c20 */ /* 0x000fe20008410000 */
[----:B------:R-:W-:Y:S01]  /*2170*/  FFMA.FTZ R70, R247, R227, R70 ;  /* 0x000000e3f7467223 */ /* 0x000fe20000010046 */
[----:B------:R-:W-:Y:S01]  /*2180*/  FADD.FTZ R71, R71, -UR5 ;  /* 0x8000000547477e21 */ /* 0x000fe20008010000 */
[----:B------:R-:W-:Y:S02]  /*2190*/  FMUL.FTZ R249, R74, UR10 ;  /* 0x0000000a4af97c20 */ /* 0x000fe40008410000 */
[----:B------:R-:W-:Y:S01]  /*21a0*/  FFMA.FTZ R70, R107, R225, R70 ;  /* 0x000000e16b467223 */ /* 0x000fe20000010046 */
[----:B------:R-:W-:-:S03]  /*21b0*/  FMUL.FTZ R250, R71, UR10 ;  /* 0x0000000a47fa7c20 */ /* 0x000fc60008410000 */
        /* <DEDUP_REMOVED lines=24> */
[----:B------:R-:W-:Y:S01]  /*2340*/  @UP0 UMOV UR7, UR4 ;  /* 0x0000000400070c82 */ /* 0x000fe20008000000 */
[----:B------:R-:W-:Y:S01]  /*2350*/  BSSY.RECONVERGENT B0, `(.L_x_1957) ;  /* 0x000000c000007945 */ /* 0x000fe20003800200 */
[----:B0-----:R-:W-:-:S03]  /*2360*/  FADD.FTZ R69, R71, R69 ;  /* 0x0000004547457221 */ /* 0x001fc60000010000 */
[----:B------:R-:W-:Y:S05]  /*2370*/  @P0 BRA `(.L_x_1958) ;  /* 0x0000000000240947 */ /* 0x000fea0003800000 */
        /* <DEDUP_REMOVED lines=9> */
.L_x_1958:
[----:B------:R-:W-:Y:S05]  /*2410*/  BSYNC.RECONVERGENT B0 ;  /* 0x0000000000007941 */ /* 0x000fea0003800200 */
.L_x_1957:
        /* <DEDUP_REMOVED lines=78> */
[--C-:B------:R-:W-:Y:S01]  /*2900*/  FFMA.FTZ R75, R78, UR4, R69.reuse ;  /* 0x000000044e4b7c23 */ /* 0x100fe20008010045 */
[--C-:B------:R-:W-:Y:S01]  /*2910*/  FFMA.FTZ R74, R79, UR4, R69.reuse ;  /* 0x000000044f4a7c23 */ /* 0x100fe20008010045 */
[--C-:B------:R-:W-:Y:S01]  /*2920*/  FFMA.FTZ R188, R188, UR4, R69.reuse ;  /* 0x00000004bcbc7c23 */ /* 0x100fe20008010045 */
[--C-:B------:R-:W-:Y:S01]  /*2930*/  FFMA.FTZ R79, R80, UR4, R69.reuse ;  /* 0x00000004504f7c23 */ /* 0x100fe20008010045 */
[----:B------:R-:W-:Y:S01]  /*2940*/  FADD.FTZ R70, R197, -R70 ;  /* 0x80000046c5467221 */ /* 0x000fe20000010000 */
[----:B------:R-:W-:Y:S01]  /*2950*/  FADD.FTZ R68, R193, -R68 ;  /* 0x80000044c1447221 */ /* 0x000fe20000010000 */
[----:B------:R-:W-:Y:S01]  /*2960*/  FMUL.FTZ R71, R71, UR10 ;  /* 0x0000000a47477c20 */ /* 0x000fe20008410000 */
[----:B------:R-:W-:Y:S01]  /*2970*/  FMUL.FTZ R76, R76, UR10 ;  /* 0x0000000a4c4c7c20 */ /* 0x000fe20008410000 */
[----:B------:R-:W-:Y:S01]  /*2980*/  FMUL.FTZ R77, R77, UR10 ;  /* 0x0000000a4d4d7c20 */ /* 0x000fe20008410000 */
[----:B------:R-:W-:Y:S01]  /*2990*/  FMUL.FTZ R73, R73, UR10 ;  /* 0x0000000a49497c20 */ /* 0x000fe20008410000 */
[----:B------:R-:W-:Y:S01]  /*29a0*/  FMUL.FTZ R72, R72, UR10 ;  /* 0x0000000a48487c20 */ /* 0x000fe20008410000 */
[----:B------:R-:W-:Y:S01]  /*29b0*/  FFMA.FTZ R87, R84, UR4, R69 ;  /* 0x0000000454577c23 */ /* 0x000fe20008010045 */
[----:B------:R-:W-:Y:S01]  /*29c0*/  FADD.FTZ R206, R206, -R75 ;  /* 0x8000004bcece7221 */ /* 0x000fe20000010000 */
        /* <DEDUP_REMOVED lines=31> */
[----:B------:R-:W-:Y:S01]  /*2bc0*/  FMUL.FTZ R75, R70, UR10 ;  /* 0x0000000a464b7c20 */ /* 0x000fe20008410000 */
[----:B------:R-:W-:Y:S01]  /*2bd0*/  FMUL.FTZ R69, R68, UR10 ;  /* 0x0000000a44457c20 */ /* 0x000fe20008410000 */
[----:B------:R-:W-:Y:S01]  /*2be0*/  FMUL.FTZ R70, R71, UR7 ;  /* 0x0000000747467c20 */ /* 0x000fe20008410000 */
[----:B------:R-:W0:Y:S01]  /*2bf0*/  LDC.64 R96, c[0x0][0x468] ;  /* 0x00011a00ff607b82 */ /* 0x000e220000000a00 */
        /* <DEDUP_REMOVED lines=13> */
[----:B------:R-:W-:Y:S01]  /*2cd0*/  F2FP.F16.F32.PACK_AB R71, R72, R71 ;  /* 0x000000474847723e */ /* 0x000fe200000000ff */
[----:B------:R-:W-:Y:S01]  /*2ce0*/  FMUL.FTZ R72, R206, UR7 ;  /* 0x00000007ce487c20 */ /* 0x000fe20008410000 */
[----:B------:R-:W-:Y:S01]  /*2cf0*/  F2FP.F16.F32.PACK_AB R68, R77, R68 ;  /* 0x000000444d44723e */ /* 0x000fe200000000ff */
        /* <DEDUP_REMOVED lines=17> */
[----:B------:R-:W-:Y:S01]  /*2e10*/  FMUL.FTZ R190, R190, UR10 ;  /* 0x0000000abebe7c20 */ /* 0x000fe20008410000 */
[----:B------:R-:W-:Y:S01]  /*2e20*/  FMUL.FTZ R192, R192, UR10 ;  /* 0x0000000ac0c07c20 */ /* 0x000fe20008410000 */
[----:B------:R-:W-:Y:S01]  /*2e30*/  F2FP.F16.F32.PACK_AB R73, R76, R73 ;  /* 0x000000494c49723e */ /* 0x000fe200000000ff */
[----:B------:R-:W-:Y:S01]  /*2e40*/  FADD.FTZ R200, R83, -R200 ;  /* 0x800000c853c87221 */ /* 0x000fe20000010000 */
[----:B------:R-:W-:Y:S01]  /*2e50*/  F2FP.F16.F32.PACK_AB R72, R77, R72 ;  /* 0x000000484d48723e */ /* 0x000fe200000000ff */
        /* <DEDUP_REMOVED lines=34> */
[----:B------:R-:W-:Y:S01]  /*3080*/  F2FP.F16.F32.PACK_AB R77, R82, R77 ;  /* 0x0000004d524d723e */ /* 0x000fe200000000ff */
        /* <DEDUP_REMOVED lines=22> */
[----:B------:R-:W-:Y:S01]  /*31f0*/  F2FP.F16.F32.PACK_AB R79, R83, R210 ;  /* 0x000000d2534f723e */ /* 0x000fe200000000ff */
[----:B------:R-:W-:Y:S01]  /*3200*/  FMUL.FTZ R83, R228, UR7 ;  /* 0x00000007e4537c20 */ /* 0x000fe20008410000 */
[----:B------:R-:W-:Y:S01]  /*3210*/  F2FP.F16.F32.PACK_AB R78, R81, R78 ;  /* 0x0000004e514e723e */ /* 0x000fe200000000ff */
        /* <DEDUP_REMOVED lines=14> */
[----:B------:R-:W-:-:S02]  /*3300*/  F2FP.F16.F32.PACK_AB R70, R75, R70 ;  /* 0x000000464b46723e */ /* 0x000fc400000000ff */
[----:B------:R-:W-:Y:S01]  /*3310*/  F2FP.F16.F32.PACK_AB R69, R106, R69 ;  /* 0x000000456a45723e */ /* 0x000fe200000000ff */
[--C-:B------:R-:W-:Y:S01]  /*3320*/  IMAD.WIDE.U32 R90, R170, 0x10, R96.reuse ;  /* 0x00000010aa5a7825 */ /* 0x100fe200078e0060 */
[----:B------:R-:W-:Y:S02]  /*3330*/  F2FP.F16.F32.PACK_AB R75, R200, R201 ;  /* 0x000000c9c84b723e */ /* 0x000fe400000000ff */
[----:B------:R-:W-:Y:S01]  /*3340*/  F2FP.F16.F32.PACK_AB R83, R226, R83 ;  /* 0x00000053e253723e */ /* 0x000fe200000000ff */
[--C-:B------:R-:W-:Y:S01]  /*3350*/  IMAD.WIDE.U32 R92, R168, 0x10, R96.reuse ;  /* 0x00000010a85c7825 */ /* 0x100fe200078e0060 */
[----:B------:R-:W-:Y:S01]  /*3360*/  F2FP.F16.F32.PACK_AB R81, R234, R81 ;  /* 0x00000051ea51723e */ /* 0x000fe200000000ff */
[----:B------:R3:W-:Y:S01]  /*3370*/  STG.E.128 desc[UR18][R88.64], R68 ;  /* 0x0000004458007986 */ /* 0x0007e2000c101d12 */
[----:B------:R-:W-:Y:S01]  /*3380*/  F2FP.F16.F32.PACK_AB R80, R85, R80 ;  /* 0x000000505550723e */ /* 0x000fe200000000ff */
[--C-:B------:R-:W-:Y:S01]  /*3390*/  IMAD.WIDE.U32 R94, R167, 0x10, R96.reuse ;  /* 0x00000010a75e7825 */ /* 0x100fe200078e0060 */
[----:B------:R-:W-:Y:S01]  /*33a0*/  F2FP.F16.F32.PACK_AB R87, R105, R98 ;  /* 0x000000626957723e */ /* 0x000fe200000000ff */
[----:B------:R3:W-:Y:S01]  /*33b0*/  STG.E.128 desc[UR18][R90.64], R72 ;  /* 0x000000485a007986 */ /* 0x0007e2000c101d12 */
[----:B------:R-:W-:Y:S01]  /*33c0*/  F2FP.F16.F32.PACK_AB R86, R103, R86 ;  /* 0x000000566756723e */ /* 0x000fe200000000ff */
[----:B------:R-:W-:Y:S01]  /*33d0*/  IMAD.WIDE.U32 R96, R164, 0x10, R96 ;  /* 0x00000010a4607825 */ /* 0x000fe200078e0060 */
[----:B------:R-:W-:Y:S01]  /*33e0*/  F2FP.F16.F32.PACK_AB R85, R101, R214 ;  /* 0x000000d66555723e */ /* 0x000fe200000000ff */
[----:B------:R3:W-:Y:S01]  /*33f0*/  STG.E.128 desc[UR18][R92.64], R76 ;  /* 0x0000004c5c007986 */ /* 0x0007e2000c101d12 */
[----:B------:R-:W-:-:S03]  /*3400*/  F2FP.F16.F32.PACK_AB R84, R99, R84 ;  /* 0x000000546354723e */ /* 0x000fc600000000ff */
[----:B------:R3:W-:Y:S04]  /*3410*/  STG.E.128 desc[UR18][R94.64], R80 ;  /* 0x000000505e007986 */ /* 0x0007e8000c101d12 */
[----:B------:R3:W-:Y:S01]  /*3420*/  STG.E.128 desc[UR18][R96.64], R84 ;  /* 0x0000005460007986 */ /* 0x0007e2000c101d12 */
[----:B------:R-:W-:Y:S05]  /*3430*/  BRA `(.L_x_1961) ;  /* 0x0000002c00407947 */ /* 0x000fea0003800000 */
.L_x_1960:
[----:B------:R-:W0:Y:S01]  /*3440*/  LDC.64 R90, c[0x0][0x478] ;  /* 0x00011e00ff5a7b82 */ /* 0x000e220000000a00 */
[--C-:B------:R-:W-:Y:S01]  /*3450*/  FFMA.FTZ R71, R184, UR4, R69.reuse ;  /* 0x00000004b8477c23 */ /* 0x100fe20008010045 */
        /* <DEDUP_REMOVED lines=64> */
[----:B------:R-:W-:Y:S01]  /*3860*/  FADD.FTZ R201, R82, -R201 ;  /* 0x800000c952c97221 */ /* 0x000fe20000010000 */
[----:B------:R-:W-:Y:S01]  /*3870*/  FADD.FTZ R200, R83, -R200 ;  /* 0x800000c853c87221 */ /* 0x000fe20000010000 */
[----:B0-----:R-:W-:-:S04]  /*3880*/  IMAD.WIDE.U32 R72, R173, 0x10, R90 ;  /* 0x00000010ad487825 */ /* 0x001fc800078e005a */
[----:B------:R-:W-:Y:S01]  /*3890*/  FMUL.FTZ R77, R76, UR7 ;  /* 0x000000074c4d7c20 */ /* 0x000fe20008410000 */
[----:B------:R-:W-:Y:S01]  /*38a0*/  F2FP.F16.F32.PACK_AB R68, R75, R76 ;  /* 0x0000004c4b44723e */ /* 0x000fe200000000ff */
[----:B------:R-:W-:Y:S01]  /*38b0*/  FMUL.FTZ R82, R198, UR7 ;  /* 0x00000007c6527c20 */ /* 0x000fe20008410000 */
[----:B------:R-:W-:Y:S01]  /*38c0*/  F2FP.F16.F32.PACK_AB R69, R106, R69 ;  /* 0x000000456a45723e */ /* 0x000fe200000000ff */
[----:B------:R-:W-:Y:S01]  /*38d0*/  FMUL.FTZ R83, R80, UR7 ;  /* 0x0000000750537c20 */ /* 0x000fe20008410000 */
[C---:B------:R-:W-:Y:S01]  /*38e0*/  F2FP.F16.F32.PACK_AB R71, R199.reuse, R198 ;  /* 0x000000c6c747723e */ /* 0x040fe200000000ff */
[----:B------:R-:W-:Y:S01]  /*38f0*/  FMUL.FTZ R199, R199, UR7 ;  /* 0x00000007c7c77c20 */ /* 0x000fe20008410000 */
[----:B------:R-:W-:Y:S01]  /*3900*/  FMUL.FTZ R81, R106, UR7 ;  /* 0x000000076a517c20 */ /* 0x000fe20008410000 */
[----:B------:R-:W-:Y:S01]  /*3910*/  FMUL.FTZ R76, R75, UR7 ;  /* 0x000000074b4c7c20 */ /* 0x000fe20008410000 */
[----:B------:R-:W-:Y:S01]  /*3920*/  FADD.FTZ R188, R207, -R188 ;  /* 0x800000bccfbc7221 */ /* 0x000fe20000010000 */
[----:B------:R-:W-:Y:S01]  /*3930*/  FADD.FTZ R192, R209, -R192 ;  /* 0x800000c0d1c07221 */ /* 0x000fe20000010000 */
[----:B------:R0:W-:Y:S01]  /*3940*/  STG.E.128 desc[UR18][R72.64], R68 ;  /* 0x0000004448007986 */ /* 0x0001e2000c101d12 */
[----:B------:R-:W-:Y:S01]  /*3950*/  F2FP.F16.F32.PACK_AB R75, R199, R82 ;  /* 0x00000052c74b723e */ /* 0x000fe200000000ff */
[----:B------:R-:W-:Y:S01]  /*3960*/  FMUL.FTZ R188, R188, UR10 ;  /* 0x0000000abcbc7c20 */ /* 0x000fe20008410000 */
[----:B------:R-:W-:Y:S01]  /*3970*/  F2FP.F16.F32.PACK_AB R74, R83, R74 ;  /* 0x0000004a534a723e */ /* 0x000fe200000000ff */
        /* <DEDUP_REMOVED lines=14> */
[----:B0-----:R-:W-:Y:S01]  /*3a60*/  F2FP.F16.F32.PACK_AB R73, R81, R78 ;  /* 0x0000004e5149723e */ /* 0x001fe200000000ff */
[----:B-1----:R-:W-:Y:S01]  /*3a70*/  IMAD.WIDE.U32 R68, R173, 0x10, R96 ;  /* 0x00000010ad447825 */ /* 0x002fe200078e0060 */
[----:B------:R-:W-:-:S03]  /*3a80*/  F2FP.F16.F32.PACK_AB R72, R76, R77 ;  /* 0x0000004d4c48723e */ /* 0x000fc600000000ff */
[----:B------:R-:W-:Y:S01]  /*3a90*/  FMUL.FTZ R71, R208, UR10 ;  /* 0x0000000ad0477c20 */ /* 0x000fe20008410000 */
[----:B------:R-:W-:Y:S01]  /*3aa0*/  FMUL.FTZ R70, R190, UR10 ;  /* 0x0000000abe467c20 */ /* 0x000fe20008410000 */
[----:B------:R-:W-:Y:S01]  /*3ab0*/  FMUL.FTZ R77, R192, UR10 ;  /* 0x0000000ac04d7c20 */ /* 0x000fe20008410000 */
[----:B------:R-:W-:Y:S01]  /*3ac0*/  FMUL.FTZ R78, R188, UR7 ;  /* 0x00000007bc4e7c20 */ /* 0x000fe20008410000 */
[----:B------:R0:W-:Y:S01]  /*3ad0*/  STG.E.128 desc[UR18][R68.64], R72 ;  /* 0x0000004844007986 */ /* 0x0001e2000c101d12 */
[----:B------:R-:W-:Y:S01]  /*3ae0*/  FMUL.FTZ R76, R189, UR10 ;  /* 0x0000000abd4c7c20 */ /* 0x000fe20008410000 */
[----:B------:R-:W-:Y:S01]  /*3af0*/  FMUL.FTZ R99, R77, UR7 ;  /* 0x000000074d637c20 */ /* 0x000fe20008410000 */
[----:B------:R-:W-:Y:S01]  /*3b00*/  FMUL.FTZ R242, R242, UR10 ;  /* 0x0000000af2f27c20 */ /* 0x000fe20008410000 */
[----:B------:R-:W-:Y:S01]  /*3b10*/  FMUL.FTZ R203, R203, UR10 ;  /* 0x0000000acbcb7c20 */ /* 0x000fe20008410000 */
[----:B------:R-:W-:-:S04]  /*3b20*/  IMAD.WIDE.U32 R80, R170, 0x10, R90 ;  /* 0x00000010aa507825 */ /* 0x000fc800078e005a */
[----:B------:R-:W-:Y:S01]  /*3b30*/  FADD.FTZ R228, R239, -R228 ;  /* 0x800000e4efe47221 */ /* 0x000fe20000010000 */
[----:B------:R-:W-:Y:S01]  /*3b40*/  FADD.FTZ R226, R237, -R226 ;  /* 0x800000e2ede27221 */ /* 0x000fe20000010000 */
[----:B------:R-:W-:Y:S01]  /*3b50*/  FADD.FTZ R223, R223, -R84 ;  /* 0x80000054dfdf7221 */ /* 0x000fe20000010000 */
[----:B------:R-:W-:-:S04]  /*3b60*/  IMAD.WIDE.U32 R84, R170, 0x10, R96 ;  /* 0x00000010aa547825 */ /* 0x000fc800078e0060 */
[----:B------:R-:W-:Y:S01]  /*3b70*/  FADD.FTZ R104, R104, -R95 ;  /* 0x8000005f68687221 */ /* 0x000fe20000010000 */
[----:B------:R-:W-:Y:S01]  /*3b80*/  FADD.FTZ R234, R245, -R234 ;  /* 0x800000eaf5ea7221 */ /* 0x000fe20000010000 */
[----:B------:R-:W-:Y:S01]  /*3b90*/  FMUL.FTZ R101, R242, UR7 ;  /* 0x00000007f2657c20 */ /* 0x000fe20008410000 */
[----:B------:R-:W-:-:S04]  /*3ba0*/  IMAD.WIDE.U32 R82, R168, 0x10, R90 ;  /* 0x00000010a8527825 */ /* 0x000fc800078e005a */
[----:B------:R-:W-:Y:S01]  /*3bb0*/  FADD.FTZ R232, R243, -R232 ;  /* 0x800000e8f3e87221 */ /* 0x000fe20000010000 */
[----:B------:R-:W-:Y:S01]  /*3bc0*/  FADD.FTZ R230, R241, -R230 ;  /* 0x800000e6f1e67221 */ /* 0x000fe20000010000 */
[----:B------:R-:W-:Y:S01]  /*3bd0*/  FMUL.FTZ R228, R228, UR10 ;  /* 0x0000000ae4e47c20 */ /* 0x000fe20008410000 */
[----:B------:R-:W-:Y:S01]  /*3be0*/  FMUL.FTZ R103, R226, UR10 ;  /* 0x0000000ae2677c20 */ /* 0x000fe20008410000 */
[----:B0-----:R-:W-:Y:S01]  /*3bf0*/  FMUL.FTZ R73, R71, UR7 ;  /* 0x0000000747497c20 */ /* 0x001fe20008410000 */
        /* <DEDUP_REMOVED lines=9> */
[C---:B------:R-:W-:Y:S01]  /*3c90*/  FMUL.FTZ R77, R76.reuse, UR7 ;  /* 0x000000074c4d7c20 */ /* 0x040fe20008410000 */
[----:B------:R-:W-:Y:S01]  /*3ca0*/  F2FP.F16.F32.PACK_AB R68, R76, R87 ;  /* 0x000000574c44723e */ /* 0x000fe200000000ff */
[----:B------:R-:W-:Y:S01]  /*3cb0*/  FMUL.FTZ R86, R79, UR10 ;  /* 0x0000000a4f567c20 */ /* 0x000fe20008410000 */
[----:B------:R-:W-:Y:S01]  /*3cc0*/  FMUL.FTZ R87, R218, UR10 ;  /* 0x0000000ada577c20 */ /* 0x000fe20008410000 */
[----:B------:R-:W-:Y:S01]  /*3cd0*/  FMUL.FTZ R79, R210, UR10 ;  /* 0x0000000ad24f7c20 */ /* 0x000fe20008410000 */
[----:B------:R-:W-:Y:S01]  /*3ce0*/  F2FP.F16.F32.PACK_AB R69, R71, R188 ;  /* 0x000000bc4745723e */ /* 0x000fe200000000ff */
[----:B------:R-:W-:Y:S01]  /*3cf0*/  FMUL.FTZ R98, R78, UR7 ;  /* 0x000000074e627c20 */ /* 0x000fe20008410000 */
[----:B------:R-:W-:Y:S01]  /*3d00*/  F2FP.F16.F32.PACK_AB R71, R200, R201 ;  /* 0x000000c9c847723e */ /* 0x000fe200000000ff */
[----:B------:R-:W-:Y:S01]  /*3d10*/  FMUL.FTZ R100, R79, UR7 ;  /* 0x000000074f647c20 */ /* 0x000fe20008410000 */
[C---:B------:R-:W-:Y:S01]  /*3d20*/  F2FP.F16.F32.PACK_AB R78, R99.reuse, R78 ;  /* 0x0000004e634e723e */ /* 0x040fe200000000ff */
[----:B------:R-:W-:Y:S01]  /*3d30*/  FMUL.FTZ R99, R99, UR7 ;  /* 0x0000000763637c20 */ /* 0x000fe20008410000 */
[----:B------:R-:W-:Y:S01]  /*3d40*/  F2FP.F16.F32.PACK_AB R72, R77, R72 ;  /* 0x000000484d48723e */ /* 0x000fe200000000ff */
[----:B------:R0:W-:Y:S01]  /*3d50*/  STG.E.128 desc[UR18][R80.64], R68 ;  /* 0x0000004450007986 */ /* 0x0001e2000c101d12 */
[----:B------:R-:W-:Y:S01]  /*3d60*/  F2FP.F16.F32.PACK_AB R79, R242, R79 ;  /* 0x0000004ff24f723e */ /* 0x000fe200000000ff */
[----:B------:R-:W-:Y:S01]  /*3d70*/  FMUL.FTZ R104, R104, UR10 ;  /* 0x0000000a68687c20 */ /* 0x000fe20008410000 */
[----:B------:R-:W-:Y:S01]  /*3d80*/  F2FP.F16.F32.PACK_AB R76, R87, R86 ;  /* 0x00000056574c723e */ /* 0x000fe200000000ff */
[----:B------:R1:W-:Y:S01]  /*3d90*/  STG.E.128 desc[UR18][R84.64], R72 ;  /* 0x0000004854007986 */ /* 0x0003e2000c101d12 */
[----:B------:R-:W-:Y:S01]  /*3da0*/  F2FP.F16.F32.PACK_AB R77, R203, R202 ;  /* 0x000000cacb4d723e */ /* 0x000fe200000000ff */
[----:B------:R-:W-:Y:S01]  /*3db0*/  FMUL.FTZ R232, R232, UR10 ;  /* 0x0000000ae8e87c20 */ /* 0x000fe20008410000 */
[----:B------:R-:W-:Y:S01]  /*3dc0*/  FADD.FTZ R240, R213, -R240 ;  /* 0x800000f0d5f07221 */ /* 0x000fe20000010000 */
[----:B------:R-:W-:Y:S01]  /*3dd0*/  FADD.FTZ R212, R212, -R93 ;  /* 0x8000005dd4d47221 */ /* 0x000fe20000010000 */
[----:B------:R-:W-:Y:S01]  /*3de0*/  FMUL.FTZ R87, R87, UR7 ;  /* 0x0000000757577c20 */ /* 0x000fe20008410000 */
[----:B------:R2:W-:Y:S01]  /*3df0*/  STG.E.128 desc[UR18][R82.64], R76 ;  /* 0x0000004c52007986 */ /* 0x0005e2000c101d12 */
[----:B------:R-:W-:Y:S01]  /*3e00*/  FADD.FTZ R224, R235, -R224 ;  /* 0x800000e0ebe07221 */ /* 0x000fe20000010000 */
[----:B------:R-:W-:Y:S01]  /*3e10*/  FADD.FTZ R222, R233, -R222 ;  /* 0x800000dee9de7221 */ /* 0x000fe20000010000 */
[----:B------:R-:W-:Y:S01]  /*3e20*/  FADD.FTZ R214, R231, -R214 ;  /* 0x800000d6e7d67221 */ /* 0x000fe20000010000 */
[----:B------:R-:W-:Y:S01]  /*3e30*/  FADD.FTZ R248, R229, -R248 ;  /* 0x800000f8e5f87221 */ /* 0x000fe20000010000 */
[----:B------:R-:W-:Y:S01]  /*3e40*/  FADD.FTZ R250, R215, -R250 ;  /* 0x800000fad7fa7221 */ /* 0x000fe20000010000 */
[----:B------:R-:W-:Y:S01]  /*3e50*/  FMUL.FTZ R225, R225, UR10 ;  /* 0x0000000ae1e17c20 */ /* 0x000fe20008410000 */
[----:B------:R-:W-:Y:S01]  /*3e60*/  FMUL.FTZ R214, R214, UR10 ;  /* 0x0000000ad6d67c20 */ /* 0x000fe20008410000 */
[----:B0-----:R-:W-:Y:S01]  /*3e70*/  F2FP.F16.F32.PACK_AB R70, R99, R98 ;  /* 0x000000626346723e */ /* 0x001fe200000000ff */
[----:B------:R-:W-:Y:S01]  /*3e80*/  FMUL.FTZ R99, R234, UR10 ;  /* 0x0000000aea637c20 */ /* 0x000fe20008410000 */
[----:B------:R-:W-:Y:S01]  /*3e90*/  F2FP.F16.F32.PACK_AB R71, R101, R100 ;  /* 0x000000646547723e */ /* 0x000fe200000000ff */
[----:B------:R-:W-:Y:S01]  /*3ea0*/  FMUL.FTZ R101, R230, UR10 ;  /* 0x0000000ae6657c20 */ /* 0x000fe20008410000 */
[----:B------:R-:W-:Y:S01]  /*3eb0*/  FMUL.FTZ R69, R202, UR7 ;  /* 0x00000007ca457c20 */ /* 0x000fe20008410000 */
[----:B-1----:R-:W-:Y:S01]  /*3ec0*/  FMUL.FTZ R72, R203, UR7 ;  /* 0x00000007cb487c20 */ /* 0x002fe20008410000 */
[----:B------:R-:W-:Y:S01]  /*3ed0*/  FMUL.FTZ R68, R86, UR7 ;  /* 0x0000000756447c20 */ /* 0x000fe20008410000 */
[----:B------:R-:W-:Y:S01]  /*3ee0*/  FMUL.FTZ R81, R104, UR7 ;  /* 0x0000000768517c20 */ /* 0x000fe20008410000 */
[C---:B------:R-:W-:Y:S01]  /*3ef0*/  F2FP.F16.F32.PACK_AB R74, R101.reuse, R232 ;  /* 0x000000e8654a723e */ /* 0x040fe200000000ff */
[----:B------:R-:W-:Y:S01]  /*3f00*/  FMUL.FTZ R101, R101, UR7 ;  /* 0x0000000765657c20 */ /* 0x000fe20008410000 */
[----:B--2---:R-:W-:Y:S01]  /*3f10*/  FMUL.FTZ R83, R228, UR7 ;  /* 0x00000007e4537c20 */ /* 0x004fe20008410000 */
[----:B------:R-:W-:Y:S01]  /*3f20*/  FMUL.FTZ R78, R103, UR7 ;  /* 0x00000007674e7c20 */ /* 0x000fe20008410000 */
[----:B------:R-:W-:Y:S01]  /*3f30*/  FMUL.FTZ R76, R99, UR7 ;  /* 0x00000007634c7c20 */ /* 0x000fe20008410000 */
[----:B------:R-:W-:Y:S01]  /*3f40*/  F2FP.F16.F32.PACK_AB R69, R72, R69 ;  /* 0x000000454845723e */ /* 0x000fe200000000ff */
[----:B------:R-:W-:Y:S01]  /*3f50*/  FMUL.FTZ R82, R232, UR7 ;  /* 0x00000007e8527c20 */ /* 0x000fe20008410000 */
[----:B------:R-:W-:Y:S01]  /*3f60*/  FMUL.FTZ R72, R240, UR10 ;  /* 0x0000000af0487c20 */ /* 0x000fe20008410000 */
[----:B------:R-:W-:Y:S01]  /*3f70*/  F2FP.F16.F32.PACK_AB R83, R78, R83 ;  /* 0x000000534e53723e */ /* 0x000fe200000000ff */
[----:B------:R-:W-:Y:S01]  /*3f80*/  FMUL.FTZ R77, R212, UR10 ;  /* 0x0000000ad44d7c20 */ /* 0x000fe20008410000 */
        /* <DEDUP_REMOVED lines=21> */
[----:B------:R-:W-:Y:S01]  /*40e0*/  FMUL.FTZ R99, R87, UR7 ;  /* 0x0000000757637c20 */ /* 0x000fe20008410000 */
[----:B------:R-:W-:Y:S01]  /*40f0*/  IMAD.WIDE.U32 R92, R168, 0x10, R96 ;  /* 0x00000010a85c7825 */ /* 0x000fe200078e0060 */
[----:B------:R-:W-:-:S02]  /*4100*/  F2FP.F16.F32.PACK_AB R72, R77, R72 ;  /* 0x000000484d48723e */ /* 0x000fc400000000ff */
[----:B------:R-:W-:Y:S01]  /*4110*/  F2FP.F16.F32.PACK_AB R77, R79, R214 ;  /* 0x000000d64f4d723e */ /* 0x000fe200000000ff */
[----:B------:R-:W-:Y:S01]  /*4120*/  IMAD.WIDE.U32 R88, R167, 0x10, R90 ;  /* 0x00000010a7587825 */ /* 0x000fe200078e005a */
[----:B------:R-:W-:Y:S01]  /*4130*/  F2FP.F16.F32.PACK_AB R80, R85, R80 ;  /* 0x000000505550723e */ /* 0x000fe200000000ff */
[----:B------:R2:W-:Y:S01]  /*4140*/  STG.E.128 desc[UR18][R92.64], R68 ;  /* 0x000000445c007986 */ /* 0x0005e2000c101d12 */
[----:B------:R-:W-:Y:S01]  /*4150*/  F2FP.F16.F32.PACK_AB R79, R250, R223 ;  /* 0x000000dffa4f723e */ /* 0x000fe200000000ff */
[----:B------:R-:W-:Y:S01]  /*4160*/  IMAD.WIDE.U32 R94, R167, 0x10, R96 ;  /* 0x00000010a75e7825 */ /* 0x000fe200078e0060 */
[----:B------:R-:W-:Y:S01]  /*4170*/  F2FP.F16.F32.PACK_AB R76, R87, R76 ;  /* 0x0000004c574c723e */ /* 0x000fe200000000ff */
[----:B------:R2:W-:Y:S01]  /*4180*/  STG.E.128 desc[UR18][R88.64], R72 ;  /* 0x0000004858007986 */ /* 0x0005e2000c101d12 */
[----:B------:R-:W-:Y:S01]  /*4190*/  F2FP.F16.F32.PACK_AB R87, R103, R100 ;  /* 0x000000646757723e */ /* 0x000fe200000000ff */
[C---:B------:R-:W-:Y:S01]  /*41a0*/  IMAD.WIDE.U32 R90, R164.reuse, 0x10, R90 ;  /* 0x00000010a45a7825 */ /* 0x040fe200078e005a */
[----:B------:R-:W-:Y:S01]  /*41b0*/  F2FP.F16.F32.PACK_AB R86, R225, R86 ;  /* 0x00000056e156723e */ /* 0x000fe200000000ff */
[----:B------:R2:W-:Y:S01]  /*41c0*/  STG.E.128 desc[UR18][R94.64], R80 ;  /* 0x000000505e007986 */ /* 0x0005e2000c101d12 */
[----:B------:R-:W-:Y:S01]  /*41d0*/  F2FP.F16.F32.PACK_AB R85, R101, R98 ;  /* 0x000000626555723e */ /* 0x000fe200000000ff */
[----:B------:R-:W-:Y:S01]  /*41e0*/  IMAD.WIDE.U32 R96, R164, 0x10, R96 ;  /* 0x00000010a4607825 */ /* 0x000fe200078e0060 */
[----:B------:R-:W-:Y:S01]  /*41f0*/  F2FP.F16.F32.PACK_AB R84, R99, R84 ;  /* 0x000000546354723e */ /* 0x000fe200000000ff */
[----:B------:R2:W-:Y:S04]  /*4200*/  STG.E.128 desc[UR18][R90.64], R76 ;  /* 0x0000004c5a007986 */ /* 0x0005e8000c101d12 */
[----:B------:R2:W-:Y:S01]  /*4210*/  STG.E.128 desc[UR18][R96.64], R84 ;  /* 0x0000005460007986 */ /* 0x0005e2000c101d12 */
[----:B------:R-:W-:Y:S05]  /*4220*/  BRA `(.L_x_1961) ;  /* 0x0000001c00c47947 */ /* 0x000fea0003800000 */
.L_x_1959:
        /* <DEDUP_REMOVED lines=43> */
[----:B-----5:R-:W-:-:S02]  /*44e0*/  HADD2.F32 R69, -RZ, R49.H0_H0 ;  /* 0x20000031ff457230 */ /* 0x020fc40000004100 */
[----:B------:R-:W-:Y:S01]  /*44f0*/  FADD.FTZ R68, R193, -R68 ;  /* 0x80000044c1447221 */ /* 0x000fe20000010000 */
[----:B------:R-:W-:Y:S01]  /*4500*/  FADD.FTZ R76, R191, -R76 ;  /* 0x8000004cbf4c7221 */ /* 0x000fe20000010000 */
[----:B------:R-:W-:Y:S01]  /*4510*/  FADD.FTZ R225, R225, -R80 ;  /* 0x80000050e1e17221 */ /* 0x000fe20000010000 */
[----:B------:R-:W-:Y:S02]  /*4520*/  HADD2.F32 R80, -RZ, R50.H0_H0 ;  /* 0x20000032ff507230 */ /* 0x000fe40000004100 */
[----:B------:R-:W-:Y:S01]  /*4530*/  FFMA.FTZ R68, R68, UR10, R69 ;  /* 0x0000000a44447c23 */ /* 0x000fe20008010045 */
[----:B------:R-:W-:Y:S02]  /*4540*/  HADD2.F32 R69, -RZ, R48.H0_H0 ;  /* 0x20000030ff457230 */ /* 0x000fe40000004100 */
[----:B------:R-:W-:Y:S01]  /*4550*/  FADD.FTZ R71, R196, -R71 ;  /* 0x80000047c4477221 */ /* 0x000fe20000010000 */
[----:B------:R-:W-:Y:S01]  /*4560*/  FADD.FTZ R190, R81, -R190 ;  /* 0x800000be51be7221 */ /* 0x000fe20000010000 */
[----:B------:R-:W-:Y:S01]  /*4570*/  FADD.FTZ R77, R194, -R77 ;  /* 0x8000004dc24d7221 */ /* 0x000fe20000010000 */
[----:B------:R-:W-:Y:S01]  /*4580*/  FADD.FTZ R74, R189, -R74 ;  /* 0x8000004abd4a7221 */ /* 0x000fe20000010000 */
[----:B------:R-:W-:Y:S01]  /*4590*/  FFMA.FTZ R76, R76, UR10, R69 ;  /* 0x0000000a4c4c7c23 */ /* 0x000fe20008010045 */
[----:B------:R-:W-:-:S02]  /*45a0*/  HADD2.F32 R69, -RZ, R54.H0_H0 ;  /* 0x20000036ff457230 */ /* 0x000fc40000004100 */
[----:B------:R-:W-:Y:S01]  /*45b0*/  FFMA.FTZ R71, R71, UR10, R80 ;  /* 0x0000000a47477c23 */ /* 0x000fe20008010050 */
[----:B------:R-:W-:Y:S02]  /*45c0*/  HADD2.F32 R80, -RZ, R48.H1_H1 ;  /* 0x30000030ff507230 */ /* 0x000fe40000004100 */
[----:B------:R-:W-:Y:S01]  /*45d0*/  FADD.FTZ R75, R206, -R75 ;  /* 0x8000004bce4b7221 */ /* 0x000fe20000010000 */
[----:B------:R-:W-:Y:S01]  /*45e0*/  FADD.FTZ R200, R83, -R200 ;  /* 0x800000c853c87221 */ /* 0x000fe20000010000 */
[----:B------:R-:W-:Y:S01]  /*45f0*/  FFMA.FTZ R190, R190, UR10, R69 ;  /* 0x0000000abebe7c23 */ /* 0x000fe20008010045 */
[--C-:B------:R-:W-:Y:S02]  /*4600*/  HADD2.F32 R69, -RZ, R52.reuse.H1_H1 ;  /* 0x30000034ff457230 */ /* 0x100fe40000004100 */
[----:B------:R-:W-:Y:S01]  /*4610*/  FFMA.FTZ R77, R77, UR10, R80 ;  /* 0x0000000a4d4d7c23 */ /* 0x000fe20008010050 */
[----:B------:R-:W-:Y:S02]  /*4620*/  HADD2.F32 R80, -RZ, R52.H0_H0 ;  /* 0x20000034ff507230 */ /* 0x000fe40000004100 */
[----:B------:R-:W-:Y:S01]  /*4630*/  FADD.FTZ R202, R217, -R202 ;  /* 0x800000cad9ca7221 */ /* 0x000fe20000010000 */
[----:B------:R-:W-:-:S02]  /*4640*/  HADD2.F32 R83, -RZ, R50.H1_H1 ;  /* 0x30000032ff537230 */ /* 0x000fc40000004100 */
[----:B------:R-:W-:Y:S01]  /*4650*/  FFMA.FTZ R74, R74, UR10, R69 ;  /* 0x0000000a4a4a7c23 */ /* 0x000fe20008010045 */
[----:B------:R-:W-:Y:S02]  /*4660*/  HADD2.F32 R69, -RZ, R57.H0_H0 ;  /* 0x20000039ff457230 */ /* 0x000fe40000004100 */
[----:B------:R-:W-:Y:S01]  /*4670*/  FADD.FTZ R70, R197, -R70 ;  /* 0x80000046c5467221 */ /* 0x000fe20000010000 */
[----:B------:R-:W-:Y:S01]  /*4680*/  FFMA.FTZ R80, R75, UR10, R80 ;  /* 0x0000000a4b507c23 */ /* 0x000fe20008010050 */
[----:B------:R-:W-:Y:S02]  /*4690*/  HADD2.F32 R75, -RZ, R58.H0_H0 ;  /* 0x2000003aff4b7230 */ /* 0x000fe40000004100 */
[----:B------:R-:W-:Y:S01]  /*46a0*/  FADD.FTZ R204, R219, -R204 ;  /* 0x800000ccdbcc7221 */ /* 0x000fe20000010000 */
[----:B------:R-:W-:Y:S01]  /*46b0*/  FFMA.FTZ R202, R202, UR10, R69 ;  /* 0x0000000acaca7c23 */ /* 0x000fe20008010045 */
[----:B------:R-:W-:Y:S01]  /*46c0*/  FFMA.FTZ R70, R70, UR10, R83 ;  /* 0x0000000a46467c23 */ /* 0x000fe20008010053 */
[----:B------:R-:W-:-:S02]  /*46d0*/  HADD2.F32 R69, -RZ, R63.H0_H0 ;  /* 0x2000003fff457230 */ /* 0x000fc40000004100 */
[----:B------:R-:W-:Y:S01]  /*46e0*/  FADD.FTZ R201, R82, -R201 ;  /* 0x800000c952c97221 */ /* 0x000fe20000010000 */
[----:B------:R-:W-:Y:S01]  /*46f0*/  FADD.FTZ R228, R239, -R228 ;  /* 0x800000e4efe47221 */ /* 0x000fe20000010000 */
[--C-:B------:R-:W-:Y:S02]  /*4700*/  HADD2.F32 R81, -RZ, R51.reuse.H1_H1 ;  /* 0x30000033ff517230 */ /* 0x100fe40000004100 */
[----:B------:R-:W-:Y:S01]  /*4710*/  FADD.FTZ R72, R199, -R72 ;  /* 0x80000048c7487221 */ /* 0x000fe20000010000 */
[----:B------:R-:W-:Y:S02]  /*4720*/  HADD2.F32 R83, -RZ, R54.H1_H1 ;  /* 0x30000036ff537230 */ /* 0x000fe40000004100 */
[----:B------:R-:W-:Y:S01]  /*4730*/  FADD.FTZ R192, R209, -R192 ;  /* 0x800000c0d1c07221 */ /* 0x000fe20000010000 */
[----:B------:R-:W-:Y:S02]  /*4740*/  HADD2.F32 R82, -RZ, R51.H0_H0 ;  /* 0x20000033ff527230 */ /* 0x000fe40000004100 */
[----:B------:R-:W-:Y:S01]  /*4750*/  FADD.FTZ R73, R198, -R73 ;  /* 0x80000049c6497221 */ /* 0x000fe20000010000 */
[----:B------:R-:W-:Y:S01]  /*4760*/  FFMA.FTZ R204, R204, UR10, R75 ;  /* 0x0000000acccc7c23 */ /* 0x000fe2000801004b */
[----:B------:R-:W-:Y:S01]  /*4770*/  FFMA.FTZ R228, R228, UR10, R69 ;  /* 0x0000000ae4e47c23 */ /* 0x000fe20008010045 */
[----:B------:R-:W-:-:S02]  /*4780*/  HADD2.F32 R75, -RZ, R62.H0_H0 ;  /* 0x2000003eff4b7230 */ /* 0x000fc40000004100 */
[----:B------:R-:W-:Y:S01]  /*4790*/  FADD.FTZ R232, R243, -R232 ;  /* 0x800000e8f3e87221 */ /* 0x000fe20000010000 */
[----:B------:R-:W-:Y:S01]  /*47a0*/  FFMA.FTZ R72, R72, UR10, R81 ;  /* 0x0000000a48487c23 */ /* 0x000fe20008010051 */
[----:B------:R-:W-:Y:S01]  /*47b0*/  FFMA.FTZ R192, R192, UR10, R83 ;  /* 0x0000000ac0c07c23 */ /* 0x000fe20008010053 */
[----:B------:R-:W-:Y:S02]  /*47c0*/  HADD2.F32 R69, -RZ, R61.H1_H1 ;  /* 0x3000003dff457230 */ /* 0x000fe40000004100 */
[----:B------:R-:W-:Y:S01]  /*47d0*/  FADD.FTZ R234, R245, -R234 ;  /* 0x800000eaf5ea7221 */ /* 0x000fe20000010000 */
[----:B------:R-:W-:Y:S01]  /*47e0*/  FFMA.FTZ R73, R73, UR10, R82 ;  /* 0x0000000a49497c23 */ /* 0x000fe20008010052 */
[----:B------:R-:W-:Y:S02]  /*47f0*/  HADD2.F32 R81, -RZ, R49.H1_H1 ;  /* 0x30000031ff517230 */ /* 0x000fe40000004100 */
[----:B------:R-:W-:Y:S01]  /*4800*/  FADD.FTZ R106, R195, -R106 ;  /* 0x8000006ac36a7221 */ /* 0x000fe20000010000 */
[----:B------:R-:W-:-:S02]  /*4810*/  HADD2.F32 R83, -RZ, R58.H1_H1 ;  /* 0x3000003aff537230 */ /* 0x000fc40000004100 */
[----:B------:R-:W-:Y:S01]  /*4820*/  FADD.FTZ R246, R211, -R246 ;  /* 0x800000f6d3f67221 */ /* 0x000fe20000010000 */
[----:B------:R-:W-:Y:S02]  /*4830*/  HADD2.F32 R82, -RZ, R55.H0_H0 ;  /* 0x20000037ff527230 */ /* 0x000fe40000004100 */
[----:B------:R-:W-:Y:S01]  /*4840*/  FFMA.FTZ R232, R232, UR10, R75 ;  /* 0x0000000ae8e87c23 */ /* 0x000fe2000801004b */
[----:B------:R-:W-:Y:S01]  /*4850*/  FFMA.FTZ R234, R234, UR10, R69 ;  /* 0x0000000aeaea7c23 */ /* 0x000fe20008010045 */
[----:B------:R-:W-:Y:S02]  /*4860*/  HADD2.F32 R75, -RZ, R66.H0_H0 ;  /* 0x20000042ff4b7230 */ /* 0x000fe40000004100 */
[----:B------:R-:W-:Y:S01]  /*4870*/  FADD.FTZ R78, R227, -R78 ;  /* 0x8000004ee34e7221 */ /* 0x000fe20000010000 */
[----:B------:R-:W-:Y:S01]  /*4880*/  FFMA.FTZ R106, R106, UR10, R81 ;  /* 0x0000000a6a6a7c23 */ /* 0x000fe20008010051 */
[----:B------:R-:W-:Y:S01]  /*4890*/  FFMA.FTZ R246, R246, UR10, R83 ;  /* 0x0000000af6f67c23 */ /* 0x000fe20008010053 */
[----:B------:R-:W-:-:S02]  /*48a0*/  HADD2.F32 R69, -RZ, R60.H0_H0 ;  /* 0x2000003cff457230 */ /* 0x000fc40000004100 */
[----:B------:R-:W-:Y:S01]  /*48b0*/  FADD.FTZ R240, R213, -R240 ;  /* 0x800000f0d5f07221 */ /* 0x000fe20000010000 */
[----:B------:R-:W-:Y:S02]  /*48c0*/  HADD2.F32 R81, -RZ, R55.H1_H1 ;  /* 0x30000037ff517230 */ /* 0x000fe40000004100 */
[----:B------:R-:W-:Y:S01]  /*48d0*/  FFMA.FTZ R201, R201, UR10, R82 ;  /* 0x0000000ac9c97c23 */ /* 0x000fe20008010052 */
[----:B------:R-:W-:Y:S02]  /*48e0*/  HADD2.F32 R83, -RZ, R63.H1_H1 ;  /* 0x3000003fff537230 */ /* 0x000fe40000004100 */
[----:B------:R-:W-:Y:S01]  /*48f0*/  FADD.FTZ R226, R237, -R226 ;  /* 0x800000e2ede27221 */ /* 0x000fe20000010000 */
[----:B------:R-:W-:Y:S02]  /*4900*/  HADD2.F32 R82, -RZ, R53.H1_H1 ;  /* 0x30000035ff527230 */ /* 0x000fe40000004100 */
[----:B------:R-:W-:Y:S01]  /*4910*/  FADD.FTZ R79, R208, -R79 ;  /* 0x8000004fd04f7221 */ /* 0x000fe20000010000 */
[----:B------:R-:W-:Y:S01]  /*4920*/  FFMA.FTZ R98, R78, UR10, R75 ;  /* 0x0000000a4e627c23 */ /* 0x000fe2000801004b */
[----:B------:R-:W-:Y:S01]  /*4930*/  FFMA.FTZ R240, R240, UR10, R69 ;  /* 0x0000000af0f07c23 */ /* 0x000fe20008010045 */
[----:B------:R-:W-:-:S02]  /*4940*/  HADD2.F32 R78, -RZ, R66.H1_H1 ;  /* 0x30000042ff4e7230 */ /* 0x000fc40000004100 */
[----:B------:R-:W-:Y:S01]  /*4950*/  FADD.FTZ R222, R233, -R222 ;  /* 0x800000dee9de7221 */ /* 0x000fe20000010000 */
[--C-:B------:R-:W-:Y:S02]  /*4960*/  HADD2.F32 R75, -RZ, R64.reuse.H1_H1 ;  /* 0x30000040ff4b7230 */ /* 0x100fe40000004100 */
[----:B------:R-:W-:Y:S01]  /*4970*/  FFMA.FTZ R200, R200, UR10, R81 ;  /* 0x0000000ac8c87c23 */ /* 0x000fe20008010051 */
[----:B------:R-:W-:Y:S01]  /*4980*/  FFMA.FTZ R226, R226, UR10, R83 ;  /* 0x0000000ae2e27c23 */ /* 0x000fe20008010053 */
[----:B------:R-:W-:Y:S02]  /*4990*/  HADD2.F32 R69, -RZ, R64.H0_H0 ;  /* 0x20000040ff457230 */ /* 0x000fe40000004100 */
[----:B------:R-:W-:Y:S01]  /*49a0*/  FADD.FTZ R224, R235, -R224 ;  /* 0x800000e0ebe07221 */ /* 0x000fe20000010000 */
[----:B------:R-:W-:Y:S02]  /*49b0*/  HADD2.F32 R81, -RZ, R53.H0_H0 ;  /* 0x20000035ff517230 */ /* 0x000fe40000004100 */
[----:B------:R-:W-:Y:S01]  /*49c0*/  FFMA.FTZ R79, R79, UR10, R82 ;  /* 0x0000000a4f4f7c23 */ /* 0x000fe20008010052 */
[----:B------:R-:W-:-:S02]  /*49d0*/  HADD2.F32 R83, -RZ, R62.H1_H1 ;  /* 0x3000003eff537230 */ /* 0x000fc40000004100 */
[----:B------:R-:W-:Y:S01]  /*49e0*/  FADD.FTZ R188, R207, -R188 ;  /* 0x800000bccfbc7221 */ /* 0x000fe20000010000 */
[----:B------:R-:W-:Y:S01]  /*49f0*/  FADD.FTZ R230, R241, -R230 ;  /* 0x800000e6f1e67221 */ /* 0x000fe20000010000 */
[----:B------:R-:W-:Y:S02]  /*4a00*/  HADD2.F32 R82, -RZ, R59.H0_H0 ;  /* 0x2000003bff527230 */ /* 0x000fe40000004100 */
[----:B------:R-:W-:Y:S01]  /*4a10*/  FADD.FTZ R89, R210, -R89 ;  /* 0x80000059d2597221 */ /* 0x000fe20000010000 */
[----:B------:R-:W0:Y:S01]  /*4a20*/  LDC.64 R96, c[0x0][0x468] ;  /* 0x00011a00ff607b82 */ /* 0x000e220000000a00 */
[----:B------:R-:W-:Y:S01]  /*4a30*/  FFMA.FTZ R225, R225, UR10, R78 ;  /* 0x0000000ae1e17c23 */ /* 0x000fe2000801004e */
[----:B------:R-:W-:Y:S01]  /*4a40*/  FFMA.FTZ R222, R222, UR10, R75 ;  /* 0x0000000adede7c23 */ /* 0x000fe2000801004b */
[----:B------:R-:W-:Y:S01]  /*4a50*/  FFMA.FTZ R224, R224, UR10, R69 ;  /* 0x0000000ae0e07c23 */ /* 0x000fe20008010045 */
[----:B------:R-:W-:Y:S01]  /*4a60*/  FMUL.FTZ R75, R73, UR7 ;  /* 0x00000007494b7c20 */ /* 0x000fe20008410000 */
[----:B------:R-:W-:Y:S01]  /*4a70*/  FMUL.FTZ R78, R72, UR7 ;  /* 0x00000007484e7c20 */ /* 0x000fe20008410000 */
[----:B------:R-:W-:Y:S01]  /*4a80*/  FFMA.FTZ R188, R188, UR10, R81 ;  /* 0x0000000abcbc7c23 */ /* 0x000fe20008010051 */
[----:B------:R-:W-:Y:S01]  /*4a90*/  FFMA.FTZ R230, R230, UR10, R83 ;  /* 0x0000000ae6e67c23 */ /* 0x000fe20008010053 */
[----:B------:R-:W-:Y:S01]  /*4aa0*/  FMUL.FTZ R72, R71, UR7 ;  /* 0x0000000747487c20 */ /* 0x000fe20008410000 */
[----:B------:R-:W-:Y:S01]  /*4ab0*/  FMUL.FTZ R73, R70, UR7 ;  /* 0x0000000746497c20 */ /* 0x000fe20008410000 */
[----:B------:R-:W-:Y:S01]  /*4ac0*/  FMUL.FTZ R69, R68, UR7 ;  /* 0x0000000744457c20 */ /* 0x000fe20008410000 */
[----:B------:R-:W-:Y:S01]  /*4ad0*/  FFMA.FTZ R81, R89, UR10, R82 ;  /* 0x0000000a59517c23 */ /* 0x000fe20008010052 */
[----:B------:R-:W-:-:S02]  /*4ae0*/  HADD2.F32 R83, -RZ, R67.H0_H0 ;  /* 0x20000043ff537230 */ /* 0x000fc40000004100 */
[----:B------:R-:W-:Y:S01]  /*4af0*/  FMUL.FTZ R68, R76, UR7 ;  /* 0x000000074c447c20 */ /* 0x000fe20008410000 */
[----:B------:R-:W-:Y:S01]  /*4b00*/  FMUL.FTZ R77, R77, UR7 ;  /* 0x000000074d4d7c20 */ /* 0x000fe20008410000 */
[----:B------:R-:W-:Y:S01]  /*4b10*/  FADD.FTZ R84, R223, -R84 ;  /* 0x80000054df547221 */ /* 0x000fe20000010000 */
[--C-:B------:R-:W-:Y:S02]  /*4b20*/  HADD2.F32 R82, -RZ, R56.reuse.H0_H0 ;  /* 0x20000038ff527230 */ /* 0x100fe40000004100 */
[----:B------:R-:W-:Y:S01]  /*4b30*/  FADD.FTZ R87, R216, -R87 ;  /* 0x80000057d8577221 */ /* 0x000fe20000010000 */
[----:B------:R-:W-:Y:S02]  /*4b40*/  HADD2.F32 R88, -RZ, R57.H1_H1 ;  /* 0x30000039ff587230 */ /* 0x000fe40000004100 */
[----:B------:R-:W-:Y:S01]  /*4b50*/  FADD.FTZ R85, R218, -R85 ;  /* 0x80000055da557221 */ /* 0x000fe20000010000 */
[----:B------:R-:W-:Y:S02]  /*4b60*/  HADD2.F32 R86, -RZ, R56.H1_H1 ;  /* 0x30000038ff567230 */ /* 0x000fe40000004100 */
[----:B------:R-:W-:Y:S01]  /*4b70*/  FADD.FTZ R203, R220, -R203 ;  /* 0x800000cbdccb7221 */ /* 0x000fe20000010000 */
[----:B------:R-:W-:Y:S01]  /*4b80*/  HADD2.F32 R89, -RZ, R67.H1_H1 ;  /* 0x30000043ff597230 */ /* 0x000fe20000004100 */
[----:B------:R-:W-:Y:S01]  /*4b90*/  F2FP.F16.F32.PACK_AB R70, R73, R72 ;  /* 0x000000484946723e */ /* 0x000fe200000000ff */
[----:B------:R-:W-:Y:S01]  /*4ba0*/  FADD.FTZ R250, R215, -R250 ;  /* 0x800000fad7fa7221 */ /* 0x000fe20000010000 */
[----:B------:R-:W-:Y:S01]  /*4bb0*/  FFMA.FTZ R84, R84, UR10, R83 ;  /* 0x0000000a54547c23 */ /* 0x000fe20008010053 */
[----:B------:R-:W-:Y:S01]  /*4bc0*/  F2FP.F16.F32.PACK_AB R68, R77, R68 ;  /* 0x000000444d44723e */ /* 0x000fe200000000ff */
[----:B------:R-:W-:Y:S01]  /*4bd0*/  FMUL.FTZ R73, R188, UR7 ;  /* 0x00000007bc497c20 */ /* 0x000fe20008410000 */
[----:B------:R-:W-:Y:S01]  /*4be0*/  FMUL.FTZ R76, R79, UR7 ;  /* 0x000000074f4c7c20 */ /* 0x000fe20008410000 */
[----:B------:R-:W-:Y:S01]  /*4bf0*/  FFMA.FTZ R87, R87, UR10, R82 ;  /* 0x0000000a57577c23 */ /* 0x000fe20008010052 */
[----:B------:R-:W-:-:S02]  /*4c00*/  HADD2.F32 R83, -RZ, R65.H0_H0 ;  /* 0x20000041ff537230 */ /* 0x000fc40000004100 */
[----:B------:R-:W-:Y:S01]  /*4c10*/  FMUL.FTZ R72, R80, UR7 ;  /* 0x0000000750487c20 */ /* 0x000fe20008410000 */
[----:B------:R-:W-:Y:S01]  /*4c20*/  FMUL.FTZ R77, R74, UR7 ;  /* 0x000000074a4d7c20 */ /* 0x000fe20008410000 */
[----:B------:R-:W-:Y:S01]  /*4c30*/  FADD.FTZ R214, R231, -R214 ;  /* 0x800000d6e7d67221 */ /* 0x000fe20000010000 */
[----:B------:R-:W-:Y:S02]  /*4c40*/  HADD2.F32 R82, -RZ, R61.H0_H0 ;  /* 0x2000003dff527230 */ /* 0x000fe40000004100 */
[----:B------:R-:W-:Y:S01]  /*4c50*/  FADD.FTZ R93, R104, -R93 ;  /* 0x8000005d685d7221 */ /* 0x000fe20000010000 */
[----:B------:R-:W-:Y:S02]  /*4c60*/  HADD2.F32 R95, -RZ, R59.H1_H1 ;  /* 0x3000003bff5f7230 */ /* 0x000fe40000004100 */
[----:B------:R-:W-:Y:S01]  /*4c70*/  FFMA.FTZ R203, R203, UR10, R88 ;  /* 0x0000000acbcb7c23 */ /* 0x000fe20008010058 */
[----:B------:R-:W-:Y:S01]  /*4c80*/  FFMA.FTZ R85, R85, UR10, R86 ;  /* 0x0000000a55557c23 */ /* 0x000fe20008010056 */
[----:B------:R-:W-:Y:S01]  /*4c90*/  FADD.FTZ R242, R205, -R242 ;  /* 0x800000f2cdf27221 */ /* 0x000fe20000010000 */
[----:B------:R-:W-:-:S02]  /*4ca0*/  HADD2.F32 R86, -RZ, R60.H1_H1 ;  /* 0x3000003cff567230 */ /* 0x000fc40000004100 */
[----:B------:R-:W-:Y:S01]  /*4cb0*/  FFMA.FTZ R250, R250, UR10, R89 ;  /* 0x0000000afafa7c23 */ /* 0x000fe20008010059 */
[----:B------:R-:W-:Y:S01]  /*4cc0*/  F2FP.F16.F32.PACK_AB R71, R78, R75 ;  /* 0x0000004b4e47723e */ /* 0x000fe200000000ff */
[----:B------:R-:W-:Y:S01]  /*4cd0*/  FMUL.FTZ R79, R81, UR7 ;  /* 0x00000007514f7c20 */ /* 0x000fe20008410000 */
[----:B------:R-:W-:Y:S01]  /*4ce0*/  FADD.FTZ R91, R212, -R91 ;  /* 0x8000005bd45b7221 */ /* 0x000fe20000010000 */
[----:B------:R-:W-:Y:S02]  /*4cf0*/  HADD2.F32 R89, -RZ, R65.H1_H1 ;  /* 0x30000041ff597230 */ /* 0x000fe40000004100 */
[----:B------:R-:W-:Y:S01]  /*4d00*/  FMUL.FTZ R78, R204, UR7 ;  /* 0x00000007cc4e7c20 */ /* 0x000fe20008410000 */
[----:B------:R-:W-:Y:S01]  /*4d10*/  FMUL.FTZ R81, R246, UR7 ;  /* 0x00000007f6517c20 */ /* 0x000fe20008410000 */
[----:B------:R-:W-:Y:S01]  /*4d20*/  F2FP.F16.F32.PACK_AB R73, R76, R73 ;  /* 0x000000494c49723e */ /* 0x000fe200000000ff */
[----:B------:R-:W-:Y:S01]  /*4d30*/  FADD.FTZ R248, R229, -R248 ;  /* 0x800000f8e5f87221 */ /* 0x000fe20000010000 */
[----:B------:R-:W-:Y:S01]  /*4d40*/  FFMA.FTZ R214, R214, UR10, R83 ;  /* 0x0000000ad6d67c23 */ /* 0x000fe20008010053 */
[----:B------:R-:W-:Y:S01]  /*4d50*/  F2FP.F16.F32.PACK_AB R72, R77, R72 ;  /* 0x000000484d48723e */ /* 0x000fe200000000ff */
[----:B------:R-:W-:Y:S01]  /*4d60*/  FMUL.FTZ R76, R87, UR7 ;  /* 0x00000007574c7c20 */ /* 0x000fe20008410000 */
[----:B------:R-:W-:Y:S01]  /*4d70*/  FFMA.FTZ R82, R93, UR10, R82 ;  /* 0x0000000a5d527c23 */ /* 0x000fe20008010052 */
[----:B------:R-:W-:Y:S01]  /*4d80*/  FMUL.FTZ R190, R190, UR7 ;  /* 0x00000007bebe7c20 */ /* 0x000fe20008410000 */
[----:B------:R-:W-:Y:S01]  /*4d90*/  FMUL.FTZ R83, R192, UR7 ;  /* 0x00000007c0537c20 */ /* 0x000fe20008410000 */
[----:B------:R-:W-:Y:S01]  /*4da0*/  FMUL.FTZ R77, R202, UR7 ;  /* 0x00000007ca4d7c20 */ /* 0x000fe20008410000 */
[----:B------:R-:W-:Y:S01]  /*4db0*/  FMUL.FTZ R80, R203, UR7 ;  /* 0x00000007cb507c20 */ /* 0x000fe20008410000 */
[----:B------:R-:W-:Y:S01]  /*4dc0*/  FMUL.FTZ R85, R85, UR7 ;  /* 0x0000000755557c20 */ /* 0x000fe20008410000 */
[----:B------:R-:W-:Y:S01]  /*4dd0*/  FMUL.FTZ R232, R232, UR7 ;  /* 0x00000007e8e87c20 */ /* 0x000fe20008410000 */
[----:B------:R-:W-:Y:S01]  /*4de0*/  FMUL.FTZ R87, R230, UR7 ;  /* 0x00000007e6577c20 */ /* 0x000fe20008410000 */
[----:B------:R-:W-:Y:S01]  /*4df0*/  FFMA.FTZ R242, R242, UR10, R95 ;  /* 0x0000000af2f27c23 */ /* 0x000fe2000801005f */
[----:B------:R-:W-:Y:S01]  /*4e00*/  FFMA.FTZ R86, R91, UR10, R86 ;  /* 0x0000000a5b567c23 */ /* 0x000fe20008010056 */
[----:B------:R-:W-:Y:S01]  /*4e10*/  FFMA.FTZ R248, R248, UR10, R89 ;  /* 0x0000000af8f87c23 */ /* 0x000fe20008010059 */
        /* <DEDUP_REMOVED lines=41> */
[----:B------:R-:W-:-:S05]  /*50b0*/  F2FP.F16.F32.PACK_AB R84, R99, R84 ;  /* 0x000000546354723e */ /* 0x000fca00000000ff */
[----:B------:R0:W-:Y:S01]  /*50c0*/  STG.E.128 desc[UR18][R96.64], R84 ;  /* 0x0000005460007986 */ /* 0x0001e2000c101d12 */
[----:B------:R-:W-:Y:S05]  /*50d0*/  BRA `(.L_x_1961) ;  /* 0x0000001000187947 */ /* 0x000fea0003800000 */
.L_x_1962:
[--C-:B------:R-:W-:Y:S01]  /*50e0*/  FFMA.FTZ R190, R190, UR4, R69.reuse ;  /* 0x00000004bebe7c23 */ /* 0x100fe20008010045 */
[--C-:B------:R-:W-:Y:S01]  /*50f0*/  FFMA.FTZ R68, R105, UR4, R69.reuse ;  /* 0x0000000469447c23 */ /* 0x100fe20008010045 */
[--C-:B------:R-:W-:Y:S01]  /*5100*/  FFMA.FTZ R200, R200, UR4, R69.reuse ;  /* 0x00000004c8c87c23 */ /* 0x100fe20008010045 */
[--C-:B------:R-:W-:Y:S01]  /*5110*/  FFMA.FTZ R106, R106, UR4, R69.reuse ;  /* 0x000000046a6a7c23 */ /* 0x100fe20008010045 */
[----:B------:R-:W-:Y:S01]  /*5120*/  FADD.FTZ R190, R81, -R190 ;  /* 0x800000be51be7221 */ /* 0x000fe20000010000 */
[--C-:B-----5:R-:W-:Y:S02]  /*5130*/  HADD2.F32 R81, -RZ, R49.reuse.H0_H0 ;  /* 0x20000031ff517230 */ /* 0x120fe40000004100 */
[----:B------:R-:W-:Y:S01]  /*5140*/  FADD.FTZ R68, R193, -R68 ;  /* 0x80000044c1447221 */ /* 0x000fe20000010000 */
[--C-:B------:R-:W-:Y:S01]  /*5150*/  FFMA.FTZ R73, R186, UR4, R69.reuse ;  /* 0x00000004ba497c23 */ /* 0x100fe20008010045 */
[--C-:B------:R-:W-:Y:S01]  /*5160*/  FFMA.FTZ R74, R79, UR4, R69.reuse ;  /* 0x000000044f4a7c23 */ /* 0x100fe20008010045 */
[--C-:B------:R-:W-:Y:S01]  /*5170*/  FFMA.FTZ R79, R80, UR4, R69.reuse ;  /* 0x00000004504f7c23 */ /* 0x100fe20008010045 */
[----:B------:R-:W-:Y:S01]  /*5180*/  FADD.FTZ R200, R83, -R200 ;  /* 0x800000c853c87221 */ /* 0x000fe20000010000 */
[----:B------:R-:W-:Y:S01]  /*5190*/  FFMA.FTZ R80, R107, UR4, R69 ;  /* 0x000000046b507c23 */ /* 0x000fe20008010045 */
[----:B------:R-:W-:-:S02]  /*51a0*/  HADD2.F32 R83, -RZ, R49.H1_H1 ;  /* 0x30000031ff537230 */ /* 0x000fc40000004100 */
[----:B------:R-:W-:Y:S01]  /*51b0*/  FFMA.FTZ R81, R68, UR10, R81 ;  /* 0x0000000a44517c23 */ /* 0x000fe20008010051 */
[----:B------:R-:W-:Y:S01]  /*51c0*/  FADD.FTZ R106, R195, -R106 ;  /* 0x8000006ac36a7221 */ /* 0x000fe20000010000 */
[----:B------:R-:W-:Y:S02]  /*51d0*/  HADD2.F32 R68, -RZ, R51.H0_H0 ;  /* 0x20000033ff447230 */ /* 0x000fe40000004100 */
[----:B------:R-:W-:Y:S01]  /*51e0*/  FADD.FTZ R73, R198, -R73 ;  /* 0x80000049c6497221 */ /* 0x000fe20000010000 */
[----:B------:R-:W-:Y:S01]  /*51f0*/  FADD.FTZ R74, R189, -R74 ;  /* 0x8000004abd4a7221 */ /* 0x000fe20000010000 */
[----:B------:R-:W-:Y:S01]  /*5200*/  FADD.FTZ R189, R225, -R80 ;  /* 0x80000050e1bd7221 */ /* 0x000fe20000010000 */
[----:B------:R-:W-:Y:S01]  /*5210*/  FFMA.FTZ R80, R106, UR10, R83 ;  /* 0x0000000a6a507c23 */ /* 0x000fe20008010053 */
[----:B------:R-:W-:Y:S01]  /*5220*/  FFMA.FTZ R83, R73, UR10, R68 ;  /* 0x0000000a49537c23 */ /* 0x000fe20008010044 */
[----:B------:R-:W-:Y:S01]  /*5230*/  FFMA.FTZ R75, R78, UR4, R69 ;  /* 0x000000044e4b7c23 */ /* 0x000fe20008010045 */
[----:B------:R-:W-:-:S02]  /*5240*/  HADD2.F32 R68, -RZ, R53.H1_H1 ;  /* 0x30000035ff447230 */ /* 0x000fc40000004100 */
        /* <DEDUP_REMOVED lines=33> */
[----:B------:R-:W-:Y:S01]  /*5460*/  FFMA.FTZ R79, R79, UR10, R68 ;  /* 0x0000000a4f4f7c23 */ /* 0x000fe20008010044 */
[----:B------:R-:W-:-:S02]  /*5470*/  HADD2.F32 R69, -RZ, R48.H0_H0 ;  /* 0x20000030ff457230 */ /* 0x000fc40000004100 */
[----:B------:R-:W-:Y:S01]  /*5480*/  FADD.FTZ R76, R191, -R76 ;  /* 0x8000004cbf4c7221 */ /* 0x000fe20000010000 */
[----:B------:R-:W-:Y:S02]  /*5490*/  HADD2.F32 R78, -RZ, R48.H1_H1 ;  /* 0x30000030ff4e7230 */ /* 0x000fe40000004100 */
[----:B------:R-:W-:Y:S01]  /*54a0*/  FADD.FTZ R77, R194, -R77 ;  /* 0x8000004dc24d7221 */ /* 0x000fe20000010000 */
[----:B------:R-:W-:Y:S02]  /*54b0*/  HADD2.F32 R68, -RZ, R55.H0_H0 ;  /* 0x20000037ff447230 */ /* 0x000fe40000004100 */
[----:B------:R-:W-:Y:S01]  /*54c0*/  FADD.FTZ R201, R82, -R201 ;  /* 0x800000c952c97221 */ /* 0x000fe20000010000 */
[----:B------:R-:W-:Y:S01]  /*54d0*/  FFMA.FTZ R69, R76, UR10, R69 ;  /* 0x0000000a4c457c23 */ /* 0x000fe20008010045 */
[----:B------:R-:W-:Y:S01]  /*54e0*/  FFMA.FTZ R78, R77, UR10, R78 ;  /* 0x0000000a4d4e7c23 */ /* 0x000fe2000801004e */
[--C-:B------:R-:W-:Y:S02]  /*54f0*/  HADD2.F32 R76, -RZ, R50.reuse.H0_H0 ;  /* 0x20000032ff4c7230 */ /* 0x100fe40000004100 */
[----:B------:R-:W-:Y:S01]  /*5500*/  FFMA.FTZ R201, R201, UR10, R68 ;  /* 0x0000000ac9c97c23 */ /* 0x000fe20008010044 */
[----:B------:R-:W-:-:S02]  /*5510*/  HADD2.F32 R77, -RZ, R50.H1_H1 ;  /* 0x30000032ff4d7230 */ /* 0x000fc40000004100 */
[----:B------:R-:W-:Y:S01]  /*5520*/  FADD.FTZ R71, R196, -R71 ;  /* 0x80000047c4477221 */ /* 0x000fe20000010000 */
[----:B------:R-:W-:Y:S02]  /*5530*/  HADD2.F32 R68, -RZ, R56.H1_H1 ;  /* 0x30000038ff447230 */ /* 0x000fe40000004100 */
[----:B------:R-:W-:Y:S01]  /*5540*/  FADD.FTZ R70, R197, -R70 ;  /* 0x80000046c5467221 */ /* 0x000fe20000010000 */
[----:B------:R-:W-:Y:S01]  /*5550*/  FADD.FTZ R85, R218, -R85 ;  /* 0x80000055da557221 */ /* 0x000fe20000010000 */
[--C-:B------:R-:W-:Y:S02]  /*5560*/  HADD2.F32 R73, -RZ, R52.reuse.H1_H1 ;  /* 0x30000034ff497230 */ /* 0x100fe40000004100 */
[----:B------:R-:W-:Y:S01]  /*5570*/  FFMA.FTZ R71, R71, UR10, R76 ;  /* 0x0000000a47477c23 */ /* 0x000fe2000801004c */
[----:B------:R-:W-:Y:S01]  /*5580*/  FFMA.FTZ R82, R70, UR10, R77 ;  /* 0x0000000a46527c23 */ /* 0x000fe2000801004d */
[----:B------:R-:W-:Y:S01]  /*5590*/  FFMA.FTZ R99, R85, UR10, R68 ;  /* 0x0000000a55637c23 */ /* 0x000fe20008010044 */
[----:B------:R-:W-:-:S02]  /*55a0*/  HADD2.F32 R70, -RZ, R52.H0_H0 ;  /* 0x20000034ff467230 */ /* 0x000fc40000004100 */
[----:B------:R-:W-:Y:S01]  /*55b0*/  FFMA.FTZ R76, R74, UR10, R73 ;  /* 0x0000000a4a4c7c23 */ /* 0x000fe20008010049 */
[----:B------:R-:W-:Y:S02]  /*55c0*/  HADD2.F32 R68, -RZ, R58.H0_H0 ;  /* 0x2000003aff447230 */ /* 0x000fe40000004100 */
[----:B------:R-:W-:Y:S01]  /*55d0*/  FADD.FTZ R75, R206, -R75 ;  /* 0x8000004bce4b7221 */ /* 0x000fe20000010000 */
[----:B------:R-:W-:Y:S01]  /*55e0*/  FADD.FTZ R191, R219, -R204 ;  /* 0x800000ccdbbf7221 */ /* 0x000fe20000010000 */
[----:B------:R-:W-:Y:S02]  /*55f0*/  HADD2.F32 R73, -RZ, R54.H1_H1 ;  /* 0x30000036ff497230 */ /* 0x000fe40000004100 */
[----:B------:R-:W-:Y:S01]  /*5600*/  FADD.FTZ R192, R209, -R192 ;  /* 0x800000c0d1c07221 */ /* 0x000fe20000010000 */
[----:B------:R-:W-:Y:S01]  /*5610*/  FFMA.FTZ R77, R75, UR10, R70 ;  /* 0x0000000a4b4d7c23 */ /* 0x000fe20008010046 */
[----:B------:R-:W-:Y:S01]  /*5620*/  FFMA.FTZ R191, R191, UR10, R68 ;  /* 0x0000000abfbf7c23 */ /* 0x000fe20008010044 */
[----:B------:R-:W-:-:S02]  /*5630*/  HADD2.F32 R70, -RZ, R57.H1_H1 ;  /* 0x30000039ff467230 */ /* 0x000fc40000004100 */
[----:B------:R-:W-:Y:S01]  /*5640*/  FFMA.FTZ R192, R192, UR10, R73 ;  /* 0x0000000ac0c07c23 */ /* 0x000fe20008010049 */
[----:B------:R-:W-:Y:S02]  /*5650*/  HADD2.F32 R68, -RZ, R59.H1_H1 ;  /* 0x3000003bff447230 */ /* 0x000fe40000004100 */
[----:B------:R-:W-:Y:S01]  /*5660*/  FADD.FTZ R101, R220, -R203 ;  /* 0x800000cbdc657221 */ /* 0x000fe20000010000 */
[----:B------:R-:W-:Y:S01]  /*5670*/  FADD.FTZ R185, R205, -R242 ;  /* 0x800000f2cdb97221 */ /* 0x000fe20000010000 */
[----:B------:R-:W-:Y:S01]  /*5680*/  FADD.FTZ R91, R212, -R91 ;  /* 0x8000005bd45b7221 */ /* 0x000fe20000010000 */
[----:B------:R-:W-:Y:S02]  /*5690*/  HADD2.F32 R73, -RZ, R56.H0_H0 ;  /* 0x20000038ff497230 */ /* 0x000fe40000004100 */
[----:B------:R-:W-:Y:S01]  /*56a0*/  FADD.FTZ R86, R216, -R87 ;  /* 0x80000057d8567221 */ /* 0x000fe20000010000 */
[--C-:B------:R-:W-:Y:S02]  /*56b0*/  HADD2.F32 R98, -RZ, R60.reuse.H1_H1 ;  /* 0x3000003cff627230 */ /* 0x100fe40000004100 */
[----:B------:R-:W-:Y:S01]  /*56c0*/  FFMA.FTZ R101, R101, UR10, R70 ;  /* 0x0000000a65657c23 */ /* 0x000fe20008010046 */
[----:B------:R-:W-:Y:S01]  /*56d0*/  FFMA.FTZ R185, R185, UR10, R68 ;  /* 0x0000000ab9b97c23 */ /* 0x000fe20008010044 */
[----:B------:R-:W-:Y:S01]  /*56e0*/  FFMA.FTZ R86, R86, UR10, R73 ;  /* 0x0000000a56567c23 */ /* 0x000fe20008010049 */
[----:B------:R-:W-:-:S02]  /*56f0*/  HADD2.F32 R70, -RZ, R60.H0_H0 ;  /* 0x2000003cff467230 */ /* 0x000fc40000004100 */
[----:B------:R-:W-:Y:S01]  /*5700*/  FFMA.FTZ R98, R91, UR10, R98 ;  /* 0x0000000a5b627c23 */ /* 0x000fe20008010062 */
[----:B------:R-:W-:Y:S02]  /*5710*/  HADD2.F32 R68, -RZ, R61.H1_H1 ;  /* 0x3000003dff447230 */ /* 0x000fe40000004100 */
[----:B------:R-:W-:Y:S01]  /*5720*/  FADD.FTZ R87, R213, -R240 ;  /* 0x800000f0d5577221 */ /* 0x000fe20000010000 */
[----:B------:R-:W-:Y:S01]  /*5730*/  FADD.FTZ R105, R245, -R234 ;  /* 0x800000eaf5697221 */ /* 0x000fe20000010000 */
[----:B------:R-:W-:Y:S01]  /*5740*/  HADD2.F32 R75, -RZ, R55.H1_H1 ;  /* 0x30000037ff4b7230 */ /* 0x000fe20000004100 */
[----:B------:R-:W0:Y:S01]  /*5750*/  LDC.64 R90, c[0x0][0x478] ;  /* 0x00011e00ff5a7b82 */ /* 0x000e220000000a00 */
[----:B------:R-:W-:Y:S02]  /*5760*/  HADD2.F32 R73, -RZ, R58.H1_H1 ;  /* 0x3000003aff497230 */ /* 0x000fe40000004100 */
[----:B------:R-:W-:Y:S01]  /*5770*/  FADD.FTZ R246, R211, -R246 ;  /* 0x800000f6d3f67221 */ /* 0x000fe20000010000 */
[----:B------:R-:W-:Y:S01]  /*5780*/  FADD.FTZ R93, R104, -R93 ;  /* 0x8000005d685d7221 */ /* 0x000fe20000010000 */
[----:B------:R-:W-:Y:S01]  /*5790*/  FFMA.FTZ R87, R87, UR10, R70 ;  /* 0x0000000a57577c23 */ /* 0x000fe20008010046 */
[----:B------:R-:W-:Y:S01]  /*57a0*/  FFMA.FTZ R105, R105, UR10, R68 ;  /* 0x0000000a69697c23 */ /* 0x000fe20008010044 */
[----:B------:R-:W-:Y:S01]  /*57b0*/  FFMA.FTZ R200, R200, UR10, R75 ;  /* 0x0000000ac8c87c23 */ /* 0x000fe2000801004b */
[----:B------:R-:W-:Y:S01]  /*57c0*/  FFMA.FTZ R104, R246, UR10, R73 ;  /* 0x0000000af6687c23 */ /* 0x000fe20008010049 */
[----:B------:R-:W-:-:S02]  /*57d0*/  HADD2.F32 R70, -RZ, R62.H1_H1 ;  /* 0x3000003eff467230 */ /* 0x000fc40000004100 */
[----:B------:R-:W-:Y:S01]  /*57e0*/  FADD.FTZ R195, R241, -R230 ;  /* 0x800000e6f1c37221 */ /* 0x000fe20000010000 */
[----:B------:R-:W-:Y:S02]  /*57f0*/  HADD2.F32 R68, -RZ, R63.H0_H0 ;  /* 0x2000003fff447230 */ /* 0x000fe40000004100 */
[----:B------:R-:W-:Y:S01]  /*5800*/  FADD.FTZ R197, R239, -R228 ;  /* 0x800000e4efc57221 */ /* 0x000fe20000010000 */
[----:B------:R-:W-:Y:S01]  /*5810*/  HADD2.F32 R75, -RZ, R57.H0_H0 ;  /* 0x20000039ff4b7230 */ /* 0x000fe20000004100 */
[----:B------:R-:W1:Y:S01]  /*5820*/  LDC.64 R96, c[0x0][0x468] ;  /* 0x00011a00ff607b82 */ /* 0x000e620000000a00 */
[----:B------:R-:W-:Y:S02]  /*5830*/  HADD2.F32 R73, -RZ, R62.H0_H0 ;  /* 0x2000003eff497230 */ /* 0x000fe40000004100 */
[----:B------:R-:W-:Y:S01]  /*5840*/  FADD.FTZ R100, R217, -R202 ;  /* 0x800000cad9647221 */ /* 0x000fe20000010000 */
[----:B------:R-:W-:Y:S01]  /*5850*/  FADD.FTZ R196, R243, -R232 ;  /* 0x800000e8f3c47221 */ /* 0x000fe20000010000 */
[----:B------:R-:W-:Y:S01]  /*5860*/  FFMA.FTZ R195, R195, UR10, R70 ;  /* 0x0000000ac3c37c23 */ /* 0x000fe20008010046 */
[----:B------:R-:W-:Y:S01]  /*5870*/  FFMA.FTZ R197, R197, UR10, R68 ;  /* 0x0000000ac5c57c23 */ /* 0x000fe20008010044 */
[----:B------:R-:W-:Y:S01]  /*5880*/  FFMA.FTZ R100, R100, UR10, R75 ;  /* 0x0000000a64647c23 */ /* 0x000fe2000801004b */
[----:B------:R-:W-:Y:S01]  /*5890*/  FFMA.FTZ R196, R196, UR10, R73 ;  /* 0x0000000ac4c47c23 */ /* 0x000fe20008010049 */
[----:B------:R-:W-:-:S02]  /*58a0*/  HADD2.F32 R70, -RZ, R64.H0_H0 ;  /* 0x20000040ff467230 */ /* 0x000fc40000004100 */
[----:B------:R-:W-:Y:S01]  /*58b0*/  FADD.FTZ R103, R235, -R224 ;  /* 0x800000e0eb677221 */ /* 0x000fe20000010000 */
[----:B------:R-:W-:Y:S02]  /*58c0*/  HADD2.F32 R68, -RZ, R65.H0_H0 ;  /* 0x20000041ff447230 */ /* 0x000fe40000004100 */
[----:B------:R-:W-:Y:S01]  /*58d0*/  FADD.FTZ R107, R231, -R214 ;  /* 0x800000d6e76b7221 */ /* 0x000fe20000010000 */
[----:B------:R-:W-:Y:S02]  /*58e0*/  HADD2.F32 R73, -RZ, R63.H1_H1 ;  /* 0x3000003fff497230 */ /* 0x000fe40000004100 */
[----:B------:R-:W-:Y:S01]  /*58f0*/  FADD.FTZ R198, R237, -R226 ;  /* 0x800000e2edc67221 */ /* 0x000fe20000010000 */
[----:B------:R-:W-:Y:S02]  /*5900*/  HADD2.F32 R75, -RZ, R64.H1_H1 ;  /* 0x30000040ff4b7230 */ /* 0x000fe40000004100 */
[----:B------:R-:W-:Y:S01]  /*5910*/  FADD.FTZ R102, R233, -R222 ;  /* 0x800000dee9667221 */ /* 0x000fe20000010000 */
[----:B------:R-:W-:-:S02]  /*5920*/  HADD2.F32 R95, -RZ, R51.H1_H1 ;  /* 0x30000033ff5f7230 */ /* 0x000fc40000004100 */
[----:B------:R-:W-:Y:S01]  /*5930*/  FADD.FTZ R72, R199, -R72 ;  /* 0x80000048c7487221 */ /* 0x000fe20000010000 */
[----:B------:R-:W-:Y:S02]  /*5940*/  HADD2.F32 R187, -RZ, R54.H0_H0 ;  /* 0x20000036ffbb7230 */ /* 0x000fe40000004100 */
[----:B------:R-:W-:Y:S01]  /*5950*/  FFMA.FTZ R103, R103, UR10, R70 ;  /* 0x0000000a67677c23 */ /* 0x000fe20008010046 */
[----:B------:R-:W-:Y:S01]  /*5960*/  FFMA.FTZ R107, R107, UR10, R68 ;  /* 0x0000000a6b6b7c23 */ /* 0x000fe20008010044 */
[----:B------:R-:W-:Y:S01]  /*5970*/  FFMA.FTZ R198, R198, UR10, R73 ;  /* 0x0000000ac6c67c23 */ /* 0x000fe20008010049 */
[----:B------:R-:W-:Y:S01]  /*5980*/  FFMA.FTZ R102, R102, UR10, R75 ;  /* 0x0000000a66667c23 */ /* 0x000fe2000801004b */
[----:B------:R-:W-:Y:S02]  /*5990*/  HADD2.F32 R68, -RZ, R66.H1_H1 ;  /* 0x30000042ff447230 */ /* 0x000fe40000004100 */
[----:B------:R-:W-:Y:S01]  /*59a0*/  FADD.FTZ R84, R223, -R84 ;  /* 0x80000054df547221 */ /* 0x000fe20000010000 */
[----:B------:R-:W-:-:S02]  /*59b0*/  HADD2.F32 R85, -RZ, R67.H0_H0 ;  /* 0x20000043ff557230 */ /* 0x000fc40000004100 */
[----:B------:R-:W-:Y:S01]  /*59c0*/  FADD.FTZ R193, R215, -R250 ;  /* 0x800000fad7c17221 */ /* 0x000fe20000010000 */
[----:B------:R-:W-:Y:S02]  /*59d0*/  HADD2.F32 R70, -RZ, R67.H1_H1 ;  /* 0x30000043ff467230 */ /* 0x000fe40000004100 */
[----:B------:R-:W-:Y:S01]  /*59e0*/  FADD.FTZ R184, R229, -R248 ;  /* 0x800000f8e5b87221 */ /* 0x000fe20000010000 */
[----:B------:R-:W-:Y:S02]  /*59f0*/  HADD2.F32 R73, -RZ, R65.H1_H1 ;  /* 0x30000041ff497230 */ /* 0x000fe40000004100 */
[----:B------:R-:W-:Y:S01]  /*5a00*/  FFMA.FTZ R88, R72, UR10, R95 ;  /* 0x0000000a48587c23 */ /* 0x000fe2000801005f */
[----:B------:R-:W-:Y:S02]  /*5a10*/  HADD2.F32 R75, -RZ, R66.H0_H0 ;  /* 0x20000042ff4b7230 */ /* 0x000fe40000004100 */
[----:B------:R-:W-:Y:S01]  /*5a20*/  FFMA.FTZ R187, R190, UR10, R187 ;  /* 0x0000000abebb7c23 */ /* 0x000fe200080100bb */
[----:B------:R-:W-:Y:S01]  /*5a30*/  FFMA.FTZ R189, R189, UR10, R68 ;  /* 0x0000000abdbd7c23 */ /* 0x000fe20008010044 */
[----:B------:R-:W-:Y:S01]  /*5a40*/  FFMA.FTZ R190, R84, UR10, R85 ;  /* 0x0000000a54be7c23 */ /* 0x000fe20008010055 */
[----:B------:R-:W-:Y:S01]  /*5a50*/  FFMA.FTZ R193, R193, UR10, R70 ;  /* 0x0000000ac1c17c23 */ /* 0x000fe20008010046 */
[----:B------:R-:W-:Y:S01]  /*5a60*/  FFMA.FTZ R184, R184, UR10, R73 ;  /* 0x0000000ab8b87c23 */ /* 0x000fe20008010049 */
[----:B------:R-:W-:Y:S01]  /*5a70*/  FFMA.FTZ R186, R186, UR10, R75 ;  /* 0x0000000ababa7c23 */ /* 0x000fe2000801004b */
[----:B------:R-:W-:Y:S01]  /*5a80*/  FMUL.FTZ R84, R69, UR7 ;  /* 0x0000000745547c20 */ /* 0x000fe20008410000 */
[----:B------:R-:W-:Y:S01]  /*5a90*/  FMUL.FTZ R74, R71, UR7 ;  /* 0x00000007474a7c20 */ /* 0x000fe20008410000 */
[----:B------:R-:W-:Y:S01]  /*5aa0*/  F2FP.F16.F32.PACK_AB R68, R78, R69 ;  /* 0x000000454e44723e */ /* 0x000fe200000000ff */
[----:B0-----:R-:W-:Y:S01]  /*5ab0*/  IMAD.WIDE.U32 R72, R173, 0x10, R90 ;  /* 0x00000010ad487825 */ /* 0x001fe200078e005a */
[----:B------:R-:W-:-:S03]  /*5ac0*/  F2FP.F16.F32.PACK_AB R70, R82, R71 ;  /* 0x000000475246723e */ /* 0x000fc600000000ff */
[----:B------:R-:W-:Y:S01]  /*5ad0*/  FMUL.FTZ R85, R81, UR7 ;  /* 0x0000000751557c20 */ /* 0x000fe20008410000 */
[----:B------:R-:W-:Y:S01]  /*5ae0*/  FMUL.FTZ R75, R83, UR7 ;  /* 0x00000007534b7c20 */ /* 0x000fe20008410000 */
[C---:B------:R-:W-:Y:S01]  /*5af0*/  F2FP.F16.F32.PACK_AB R69, R80.reuse, R81 ;  /* 0x000000515045723e */ /* 0x040fe200000000ff */
[----:B------:R-:W-:Y:S01]  /*5b00*/  FMUL.FTZ R80, R80, UR7 ;  /* 0x0000000750507c20 */ /* 0x000fe20008410000 */
[C---:B------:R-:W-:Y:S01]  /*5b10*/  F2FP.F16.F32.PACK_AB R71, R88.reuse, R83 ;  /* 0x000000535847723e */ /* 0x040fe200000000ff */
[----:B------:R-:W-:Y:S01]  /*5b20*/  FMUL.FTZ R88, R88, UR7 ;  /* 0x0000000758587c20 */ /* 0x000fe20008410000 */
[----:B------:R-:W-:Y:S01]  /*5b30*/  FMUL.FTZ R83, R82, UR7 ;  /* 0x0000000752537c20 */ /* 0x000fe20008410000 */
[----:B------:R-:W-:Y:S01]  /*5b40*/  FMUL.FTZ R81, R78, UR7 ;  /* 0x000000074e517c20 */ /* 0x000fe20008410000 */
[----:B------:R-:W-:Y:S02]  /*5b50*/  HADD2.F32 R95, -RZ, R53.H0_H0 ;  /* 0x20000035ff5f7230 */ /* 0x000fe40000004100 */
[----:B------:R-:W-:Y:S01]  /*5b60*/  FADD.FTZ R188, R207, -R188 ;  /* 0x800000bccfbc7221 */ /* 0x000fe20000010000 */
[----:B------:R-:W-:Y:S01]  /*5b70*/  HADD2.F32 R194, -RZ, R59.H0_H0 ;  /* 0x2000003bffc27230 */ /* 0x000fe20000004100 */
[----:B------:R0:W-:Y:S01]  /*5b80*/  STG.E.128 desc[UR18][R72.64], R68 ;  /* 0x0000004448007986 */ /* 0x0001e2000c101d12 */
[----:B------:R-:W-:-:S02]  /*5b90*/  HADD2.F32 R106, -RZ, R61.H0_H0 ;  /* 0x2000003dff6a7230 */ /* 0x000fc40000004100 */
[----:B------:R-:W-:Y:S01]  /*5ba0*/  FADD.FTZ R89, R210, -R89 ;  /* 0x80000059d2597221 */ /* 0x000fe20000010000 */
[----:B------:R-:W-:Y:S01]  /*5bb0*/  F2FP.F16.F32.PACK_AB R75, R88, R75 ;  /* 0x0000004b584b723e */ /* 0x000fe200000000ff */
[----:B------:R-:W-:Y:S01]  /*5bc0*/  FFMA.FTZ R188, R188, UR10, R95 ;  /* 0x0000000abcbc7c23 */ /* 0x000fe2000801005f */
[----:B------:R-:W-:Y:S01]  /*5bd0*/  F2FP.F16.F32.PACK_AB R74, R83, R74 ;  /* 0x0000004a534a723e */ /* 0x000fe200000000ff */
[----:B------:R-:W-:Y:S01]  /*5be0*/  FFMA.FTZ R194, R89, UR10, R194 ;  /* 0x0000000a59c27c23 */ /* 0x000fe200080100c2 */
[----:B------:R-:W-:Y:S01]  /*5bf0*/  FFMA.FTZ R106, R93, UR10, R106 ;  /* 0x0000000a5d6a7c23 */ /* 0x000fe2000801006a */
[----:B------:R-:W-:-:S04]  /*5c00*/  IMAD.WIDE.U32 R82, R168, 0x10, R90 ;  /* 0x00000010a8527825 */ /* 0x000fc800078e005a */
[----:B------:R-:W-:Y:S01]  /*5c10*/  FMUL.FTZ R78, R77, UR7 ;  /* 0x000000074d4e7c20 */ /* 0x000fe20008410000 */
[----:B------:R-:W-:-:S04]  /*5c20*/  IMAD.WIDE.U32 R88, R167, 0x10, R90 ;  /* 0x00000010a7587825 */ /* 0x000fc800078e005a */
[----:B-1----:R-:W-:-:S04]  /*5c30*/  IMAD.WIDE.U32 R92, R168, 0x10, R96 ;  /* 0x00000010a85c7825 */ /* 0x002fc800078e0060 */
[----:B------:R-:W-:Y:S01]  /*5c40*/  FMUL.FTZ R168, R201, UR7 ;  /* 0x00000007c9a87c20 */ /* 0x000fe20008410000 */
[----:B0-----:R-:W-:Y:S02]  /*5c50*/  F2FP.F16.F32.PACK_AB R73, R80, R85 ;  /* 0x000000555049723e */ /* 0x001fe400000000ff */
[----:B------:R-:W-:Y:S01]  /*5c60*/  F2FP.F16.F32.PACK_AB R72, R81, R84 ;  /* 0x000000545148723e */ /* 0x000fe200000000ff */
[----:B------:R-:W-:Y:S01]  /*5c70*/  IMAD.WIDE.U32 R68, R173, 0x10, R96 ;  /* 0x00000010ad447825 */ /* 0x000fe200078e0060 */
[----:B------:R-:W-:-:S03]  /*5c80*/  F2FP.F16.F32.PACK_AB R70, R192, R187 ;  /* 0x000000bbc046723e */ /* 0x000fc600000000ff */
[----:B------:R-:W-:Y:S01]  /*5c90*/  FMUL.FTZ R192, R192, UR7 ;  /* 0x00000007c0c07c20 */ /* 0x000fe20008410000 */
[----:B------:R-:W-:Y:S01]  /*5ca0*/  FMUL.FTZ R173, R200, UR7 ;  /* 0x00000007c8ad7c20 */ /* 0x000fe20008410000 */
[----:B------:R-:W-:Y:S01]  /*5cb0*/  IMAD.WIDE.U32 R80, R170, 0x10, R90 ;  /* 0x00000010aa507825 */ /* 0x000fe200078e005a */
[----:B------:R0:W-:Y:S01]  /*5cc0*/  STG.E.128 desc[UR18][R68.64], R72 ;  /* 0x0000004844007986 */ /* 0x0001e2000c101d12 */
[----:B------:R-:W-:Y:S02]  /*5cd0*/  F2FP.F16.F32.PACK_AB R71, R200, R201 ;  /* 0x000000c9c847723e */ /* 0x000fe400000000ff */
[----:B------:R-:W-:-:S04]  /*5ce0*/  IMAD.WIDE.U32 R84, R170, 0x10, R96 ;  /* 0x00000010aa547825 */ /* 0x000fc800078e0060 */
[----:B------:R-:W-:-:S04]  /*5cf0*/  IMAD.WIDE.U32 R94, R167, 0x10, R96 ;  /* 0x00000010a75e7825 */ /* 0x000fc800078e0060 */
[----:B------:R-:W-:Y:S01]  /*5d00*/  FMUL.FTZ R167, R187, UR7 ;  /* 0x00000007bba77c20 */ /* 0x000fe20008410000 */
[----:B------:R-:W-:-:S04]  /*5d10*/  IMAD.WIDE.U32 R90, R164, 0x10, R90 ;  /* 0x00000010a45a7825 */ /* 0x000fc800078e005a */
[----:B------:R-:W-:-:S04]  /*5d20*/  IMAD.WIDE.U32 R96, R164, 0x10, R96 ;  /* 0x00000010a4607825 */ /* 0x000fc800078e0060 */
[----:B------:R-:W-:Y:S01]  /*5d30*/  FMUL.FTZ R164, R188, UR7 ;  /* 0x00000007bca47c20 */ /* 0x000fe20008410000 */
[C---:B0-----:R-:W-:Y:S01]  /*5d40*/  F2FP.F16.F32.PACK_AB R69, R79.reuse, R188 ;  /* 0x000000bc4f45723e */ /* 0x041fe200000000ff */
[----:B------:R-:W-:Y:S01]  /*5d50*/  FMUL.FTZ R79, R79, UR7 ;  /* 0x000000074f4f7c20 */ /* 0x000fe20008410000 */
[C---:B------:R-:W-:Y:S01]  /*5d60*/  F2FP.F16.F32.PACK_AB R68, R76.reuse, R77 ;  /* 0x0000004d4c44723e */ /* 0x040fe200000000ff */
[----:B------:R-:W-:Y:S01]  /*5d70*/  FMUL.FTZ R77, R76, UR7 ;  /* 0x000000074c4d7c20 */ /* 0x000fe20008410000 */
[----:B------:R-:W-:Y:S01]  /*5d80*/  F2FP.F16.F32.PACK_AB R75, R173, R168 ;  /* 0x000000a8ad4b723e */ /* 0x000fe200000000ff */
[----:B------:R-:W-:Y:S01]  /*5d90*/  FMUL.FTZ R168, R194, UR7 ;  /* 0x00000007c2a87c20 */ /* 0x000fe20008410000 */
[----:B------:R-:W-:Y:S01]  /*5da0*/  F2FP.F16.F32.PACK_AB R74, R192, R167 ;  /* 0x000000a7c04a723e */ /* 0x000fe200000000ff */
[----:B------:R0:W-:Y:S01]  /*5db0*/  STG.E.128 desc[UR18][R80.64], R68 ;  /* 0x0000004450007986 */ /* 0x0001e2000c101d12 */
[----:B------:R-:W-:Y:S01]  /*5dc0*/  F2FP.F16.F32.PACK_AB R73, R79, R164 ;  /* 0x000000a44f49723e */ /* 0x000fe200000000ff */
[----:B------:R-:W-:Y:S01]  /*5dd0*/  FMUL.FTZ R164, R191, UR7 ;  /* 0x00000007bfa47c20 */ /* 0x000fe20008410000 */
[----:B------:R-:W-:Y:S01]  /*5de0*/  F2FP.F16.F32.PACK_AB R72, R77, R78 ;  /* 0x0000004e4d48723e */ /* 0x000fe200000000ff */
[C---:B------:R-:W-:Y:S01]  /*5df0*/  FMUL.FTZ R167, R104.reuse, UR7 ;  /* 0x0000000768a77c20 */ /* 0x040fe20008410000 */
[----:B------:R-:W-:Y:S01]  /*5e00*/  F2FP.F16.F32.PACK_AB R78, R104, R191 ;  /* 0x000000bf684e723e */ /* 0x000fe200000000ff */
[----:B------:R-:W-:Y:S01]  /*5e10*/  FMUL.FTZ R104, R196, UR7 ;  /* 0x00000007c4687c20 */ /* 0x000fe20008410000 */
[----:B------:R-:W-:Y:S01]  /*5e20*/  F2FP.F16.F32.PACK_AB R79, R185, R194 ;  /* 0x000000c2b94f723e */ /* 0x000fe200000000ff */
[----:B------:R1:W-:Y:S01]  /*5e30*/  STG.E.128 desc[UR18][R84.64], R72 ;  /* 0x0000004854007986 */ /* 0x0003e2000c101d12 */
[----:B------:R-:W-:Y:S01]  /*5e40*/  F2FP.F16.F32.PACK_AB R76, R99, R86 ;  /* 0x00000056634c723e */ /* 0x000fe200000000ff */
[----:B------:R-:W-:Y:S01]  /*5e50*/  FMUL.FTZ R86, R86, UR7 ;  /* 0x0000000756567c20 */ /* 0x000fe20008410000 */
[----:B------:R-:W-:Y:S01]  /*5e60*/  F2FP.F16.F32.PACK_AB R77, R101, R100 ;  /* 0x00000064654d723e */ /* 0x000fe200000000ff */
[----:B------:R-:W-:Y:S01]  /*5e70*/  FMUL.FTZ R99, R99, UR7 ;  /* 0x0000000763637c20 */ /* 0x000fe20008410000 */
[----:B------:R-:W-:Y:S01]  /*5e80*/  FMUL.FTZ R100, R100, UR7 ;  /* 0x0000000764647c20 */ /* 0x000fe20008410000 */
[----:B------:R-:W-:Y:S01]  /*5e90*/  FMUL.FTZ R101, R101, UR7 ;  /* 0x0000000765657c20 */ /* 0x000fe20008410000 */
[----:B------:R-:W-:Y:S01]  /*5ea0*/  FMUL.FTZ R185, R185, UR7 ;  /* 0x00000007b9b97c20 */ /* 0x000fe20008410000 */
[----:B------:R2:W-:Y:S01]  /*5eb0*/  STG.E.128 desc[UR18][R82.64], R76 ;  /* 0x0000004c52007986 */ /* 0x0005e2000c101d12 */
[----:B0-----:R-:W-:Y:S01]  /*5ec0*/  FMUL.FTZ R80, R197, UR7 ;  /* 0x00000007c5507c20 */ /* 0x001fe20008410000 */
[----:B------:R-:W-:Y:S01]  /*5ed0*/  FMUL.FTZ R81, R106, UR7 ;  /* 0x000000076a517c20 */ /* 0x000fe20008410000 */
[----:B------:R-:W-:Y:S01]  /*5ee0*/  F2FP.F16.F32.PACK_AB R69, R101, R100 ;  /* 0x000000646545723e */ /* 0x000fe200000000ff */
[----:B------:R-:W-:Y:S01]  /*5ef0*/  FMUL.FTZ R101, R184, UR7 ;  /* 0x00000007b8657c20 */ /* 0x000fe20008410000 */
[----:B------:R-:W-:Y:S01]  /*5f00*/  F2FP.F16.F32.PACK_AB R68, R99, R86 ;  /* 0x000000566344723e */ /* 0x000fe200000000ff */
[----:B------:R-:W-:Y:S01]  /*5f10*/  FMUL.FTZ R86, R186, UR7 ;  /* 0x00000007ba567c20 */ /* 0x000fe20008410000 */
[----:B------:R-:W-:Y:S01]  /*5f20*/  FMUL.FTZ R100, R193, UR7 ;  /* 0x00000007c1647c20 */ /* 0x000fe20008410000 */
[----:B------:R-:W-:Y:S01]  /*5f30*/  FMUL.FTZ R99, R102, UR7 ;  /* 0x0000000766637c20 */ /* 0x000fe20008410000 */
[----:B-1----:R-:W-:Y:S01]  /*5f40*/  FMUL.FTZ R72, R105, UR7 ;  /* 0x0000000769487c20 */ /* 0x002fe20008410000 */
[C---:B------:R-:W-:Y:S01]  /*5f50*/  F2FP.F16.F32.PACK_AB R74, R195.reuse, R196 ;  /* 0x000000c4c34a723e */ /* 0x040fe200000000ff */
[----:B------:R-:W-:Y:S01]  /*5f60*/  FMUL.FTZ R195, R195, UR7 ;  /* 0x00000007c3c37c20 */ /* 0x000fe20008410000 */
[----:B------:R-:W-:Y:S01]  /*5f70*/  FMUL.FTZ R85, R98, UR7 ;  /* 0x0000000762557c20 */ /* 0x000fe20008410000 */
[----:B------:R-:W-:Y:S01]  /*5f80*/  FMUL.FTZ R84, R103, UR7 ;  /* 0x0000000767547c20 */ /* 0x000fe20008410000 */
[----:B------:R-:W-:-:S02]  /*5f90*/  F2FP.F16.F32.PACK_AB R81, R72, R81 ;  /* 0x000000514851723e */ /* 0x000fc400000000ff */
[----:B------:R-:W-:Y:S01]  /*5fa0*/  F2FP.F16.F32.PACK_AB R72, R98, R87 ;  /* 0x000000576248723e */ /* 0x000fe200000000ff */
[----:B--2---:R-:W-:Y:S01]  /*5fb0*/  FMUL.FTZ R83, R198, UR7 ;  /* 0x00000007c6537c20 */ /* 0x004fe20008410000 */
[----:B------:R-:W-:Y:S01]  /*5fc0*/  F2FP.F16.F32.PACK_AB R78, R189, R186 ;  /* 0x000000babd4e723e */ /* 0x000fe200000000ff */
[----:B------:R-:W-:Y:S01]  /*5fd0*/  FMUL.FTZ R98, R107, UR7 ;  /* 0x000000076b627c20 */ /* 0x000fe20008410000 */
[----:B------:R-:W-:Y:S01]  /*5fe0*/  FMUL.FTZ R189, R189, UR7 ;  /* 0x00000007bdbd7c20 */ /* 0x000fe20008410000 */
[----:B------:R-:W-:Y:S02]  /*5ff0*/  F2FP.F16.F32.PACK_AB R71, R185, R168 ;  /* 0x000000a8b947723e */ /* 0x000fe400000000ff */
[----:B------:R-:W-:Y:S01]  /*6000*/  F2FP.F16.F32.PACK_AB R83, R83, R80 ;  /* 0x000000505353723e */ /* 0x000fe200000000ff */
[----:B------:R-:W-:Y:S01]  /*6010*/  FMUL.FTZ R80, R87, UR7 ;  /* 0x0000000757507c20 */ /* 0x000fe20008410000 */
[----:B------:R-:W-:Y:S01]  /*6020*/  FMUL.FTZ R87, R190, UR7 ;  /* 0x00000007be577c20 */ /* 0x000fe20008410000 */
[----:B------:R-:W-:-:S02]  /*6030*/  F2FP.F16.F32.PACK_AB R70, R167, R164 ;  /* 0x000000a4a746723e */ /* 0x000fc400000000ff */
[----:B------:R-:W-:Y:S02]  /*6040*/  F2FP.F16.F32.PACK_AB R75, R198, R197 ;  /* 0x000000c5c64b723e */ /* 0x000fe400000000ff */
[----:B------:R-:W-:Y:S01]  /*6050*/  F2FP.F16.F32.PACK_AB R73, R105, R106 ;  /* 0x0000006a6949723e */ /* 0x000fe200000000ff */
[----:B------:R1:W-:Y:S01]  /*6060*/  STG.E.128 desc[UR18][R92.64], R68 ;  /* 0x000000445c007986 */ /* 0x0003e2000c101d12 */
[----:B------:R-:W-:Y:S02]  /*6070*/  F2FP.F16.F32.PACK_AB R82, R195, R104 ;  /* 0x00000068c352723e */ /* 0x000fe400000000ff */
[----:B------:R-:W-:Y:S01]  /*6080*/  F2FP.F16.F32.PACK_AB R80, R85, R80 ;  /* 0x000000505550723e */ /* 0x000fe200000000ff */
[----:B------:R1:W-:Y:S01]  /*6090*/  STG.E.128 desc[UR18][R88.64], R72 ;  /* 0x0000004858007986 */ /* 0x0003e2000c101d12 */
[----:B------:R-:W-:Y:S02]  /*60a0*/  F2FP.F16.F32.PACK_AB R77, R184, R107 ;  /* 0x0000006bb84d723e */ /* 0x000fe400000000ff */
[----:B------:R-:W-:Y:S01]  /*60b0*/  F2FP.F16.F32.PACK_AB R79, R193, R190 ;  /* 0x000000bec14f723e */ /* 0x000fe200000000ff */
[----:B------:R1:W-:Y:S01]  /*60c0*/  STG.E.128 desc[UR18][R94.64], R80 ;  /* 0x000000505e007986 */ /* 0x0003e2000c101d12 */
[----:B------:R-:W-:-:S02]  /*60d0*/  F2FP.F16.F32.PACK_AB R76, R102, R103 ;  /* 0x00000067664c723e */ /* 0x000fc400000000ff */
[----:B------:R-:W-:Y:S02]  /*60e0*/  F2FP.F16.F32.PACK_AB R87, R100, R87 ;  /* 0x000000576457723e */ /* 0x000fe400000000ff */
[----:B------:R-:W-:Y:S01]  /*60f0*/  F2FP.F16.F32.PACK_AB R86, R189, R86 ;  /* 0x00000056bd56723e */ /* 0x000fe200000000ff */
[----:B------:R1:W-:Y:S01]  /*6100*/  STG.E.128 desc[UR18][R90.64], R76 ;  /* 0x0000004c5a007986 */ /* 0x0003e2000c101d12 */
[----:B------:R-:W-:Y:S02]  /*6110*/  F2FP.F16.F32.PACK_AB R85, R101, R98 ;  /* 0x000000626555723e */ /* 0x000fe400000000ff */
[----:B------:R-:W-:-:S05]  /*6120*/  F2FP.F16.F32.PACK_AB R84, R99, R84 ;  /* 0x000000546354723e */ /* 0x000fca00000000ff */
[----:B------:R1:W-:Y:S02]  /*6130*/  STG.E.128 desc[UR18][R96.64], R84 ;  /* 0x0000005460007986 */ /* 0x0003e4000c101d12 */
.L_x_1961:
        /* <DEDUP_REMOVED lines=75> */
.L_x_1956:
        /* <DEDUP_REMOVED lines=29> */
.L_x_1964:
        /* <DEDUP_REMOVED lines=12> */
.L_x_19295:


//--------------------- .text._ZN10layer_norm13ln_bwd_kernelINS_13Kernel_traitsI6__halfS2_S2_S2_fjLj5120ELj1ELj1ELj4ELj16ENS_18Kernel_traits_baseILj5120ES2_S2_S2_S2_fjLj128EEEEELb0ELb0ELb1ELb0EEEvNS_9BwdParamsE --------------------------
	.section	.text._ZN10layer_norm13ln_bwd_kernelINS_13Kernel_traitsI6__halfS2_S2_S2_fjLj5120ELj1ELj1ELj4ELj16ENS_18Kernel_traits_baseILj5120ES2_S2_S2_S2_fjLj128EEEEELb0ELb0ELb1ELb0EEEvNS_9BwdParamsE,"ax",@progbits
	.align	128
        .global         _ZN10layer_norm13ln_bwd_kernelINS_13Kernel_traitsI6__halfS2_S2_S2_fjLj5120ELj1ELj1ELj4ELj16ENS_18Kernel_traits_baseILj5120ES2_S2_S2_S2_fjLj128EEEEELb0ELb0ELb1ELb0EEEvNS_9BwdParamsE
        .type           _ZN10layer_norm13ln_bwd_kernelINS_13Kernel_traitsI6__halfS2_S2_S2_fjLj5120ELj1ELj1ELj4ELj16ENS_18Kernel_traits_baseILj5120ES2_S2_S2_S2_fjLj128EEEEELb0ELb0ELb1ELb0EEEvNS_9BwdParamsE,@function
        .size           _ZN10layer_norm13ln_bwd_kernelINS_13Kernel_traitsI6__halfS2_S2_S2_fjLj5120ELj1ELj1ELj4ELj16ENS_18Kernel_traits_baseILj5120ES2_S2_S2_S2_fjLj128EEEEELb0ELb0ELb1ELb0EEEvNS_9BwdParamsE,(.L_x_19296 - _ZN10layer_norm13ln_bwd_kernelINS_13Kernel_traitsI6__halfS2_S2_S2_fjLj5120ELj1ELj1ELj4ELj16ENS_18Kernel_traits_baseILj5120ES2_S2_S2_S2_fjLj128EEEEELb0ELb0ELb1ELb0EEEvNS_9BwdParamsE)
        .other          _ZN10layer_norm13ln_bwd_kernelINS_13Kernel_traitsI6__halfS2_S2_S2_fjLj5120ELj1ELj1ELj4ELj16ENS_18Kernel_traits_baseILj5120ES2_S2_S2_S2_fjLj128EEEEELb0ELb0ELb1ELb0EEEvNS_9BwdParamsE,@"STO_CUDA_ENTRY STV_DEFAULT"
_ZN10layer_norm13ln_bwd_kernelINS_13Kernel_traitsI6__halfS2_S2_S2_fjLj5120ELj1ELj1ELj4ELj16ENS_18Kernel_traits_baseILj5120ES2_S2_S2_S2_fjLj128EEEEELb0ELb0ELb1ELb0EEEvNS_9BwdParamsE:
.text._ZN10layer_norm13ln_bwd_kernelINS_13Kernel_traitsI6__halfS2_S2_S2_fjLj5120ELj1ELj1ELj4ELj16ENS_18Kernel_traits_baseILj5120ES2_S2_S2_S2_fjLj128EEEEELb0ELb0ELb1ELb0EEEvNS_9BwdParamsE:
        /* <DEDUP_REMOVED lines=15> */
[----:B------:R-:W-:Y:S01]  /*00f0*/  ISETP.GE.U32.AND P3, PT, R2, 0x280, PT ;  /* 0x000002800200780c */ /* 0x000fe20003f66070 */
[----:B------:R-:W0:Y:S01]  /*0100*/  S2UR UR4, SR_CTAID.X ;  /* 0x00000000000479c3 */ /* 0x000e220000002500 */
[----:B------:R-:W-:Y:S02]  /*0110*/  P2R R164, PR, RZ, 0x10 ;  /* 0x00000010ffa47803 */ /* 0x000fe40000000000 */
        /* <DEDUP_REMOVED lines=109> */
.L_x_2044:
[----:B------:R-:W0:Y:S08]  /*07f0*/  LDC.64 R160, c[0x0][0x3f8] ;  /* 0x0000fe00ffa07b82 */ /* 0x000e300000000a00 */
[----:B------:R-:W1:Y:S08]  /*0800*/  LDC.64 R4, c[0x0][0x3c8] ;  /* 0x0000f200ff047b82 */ /* 0x000e700000000a00 */
[----:B------:R-:W2:Y:S01]  /*0810*/  LDC.64 R224, c[0x0][0x3f0] ;  /* 0x0000fc00ffe07b82 */ /* 0x000ea20000000a00 */
[----:B0-----:R-:W-:-:S05]  /*0820*/  IMAD.WIDE R160, R0, 0x4, R160 ;  /* 0x0000000400a07825 */ /* 0x001fca00078e02a0 */
[----:B------:R-:W3:Y:S01]  /*0830*/  LDG.E R6, desc[UR10][R160.64] ;  /* 0x0000000aa0067981 */ /* 0x000ee2000c1e1900 */
[----:B-1----:R-:W-:-:S06]  /*0840*/  IMAD.WIDE R4, R0, 0x4, R4 ;  /* 0x0000000400047825 */ /* 0x002fcc00078e0204 */
[----:B-----5:R0:W5:Y:S01]  /*0850*/  LDG.E R5, desc[UR10][R4.64] ;  /* 0x0000000a04057981 */ /* 0x020162000c1e1900 */
[----:B--2---:R-:W-:-:S06]  /*0860*/  IMAD.WIDE R224, R0, 0x4, R224 ;  /* 0x0000000400e07825 */ /* 0x004fcc00078e02e0 */
        /* <DEDUP_REMOVED lines=11> */
[----:B------:R-:W-:Y:S01]  /*0920*/  ISETP.GE.U32.AND P6, PT, R2, 0x80, PT ;  /* 0x000000800200780c */ /* 0x000fe20003fc6070 */
[----:B------:R-:W0:Y:S01]  /*0930*/  S2R R4, SR_TID.X ;  /* 0x0000000000047919 */ /* 0x000e220000002100 */
[----:B------:R-:W-:Y:S01]  /*0940*/  ISETP.NE.AND P0, PT, RZ, UR9, PT ;  /* 0x00000009ff007c0c */ /* 0x000fe2000bf05270 */
[----:B------:R-:W-:Y:S01]  /*0950*/  IMAD R164, R164, R3, RZ ;  /* 0x00000003a4a47224 */ /* 0x000fe200078e02ff */
[----:B------:R-:W-:Y:S01]  /*0960*/  SHF.R.S32.HI R163, RZ, 0x1f, R162 ;  /* 0x0000001fffa37819 */ /* 0x000fe200000114a2 */
[----:B------:R-:W-:Y:S01]  /*0970*/  BSSY.RECONVERGENT B1, `(.L_x_1968) ;  /* 0x000006b000017945 */ /* 0x000fe20003800200 */
[----:B------:R-:W-:Y:S02]  /*0980*/  ISETP.GE.U32.AND P5, PT, R2, 0x100, PT ;  /* 0x000001000200780c */ /* 0x000fe40003fa6070 */
[----:B------:R-:W-:-:S02]  /*0990*/  CS2R R228, SRZ ;  /* 0x0000000000e47805 */ /* 0x000fc4000001ff00 */
[----:B------:R-:W-:Y:S02]  /*09a0*/  SHF.R.S32.HI R165, RZ, 0x1f, R164 ;  /* 0x0000001fffa57819 */ /* 0x000fe400000114a4 */
[----:B------:R-:W-:Y:S02]  /*09b0*/  LEA.HI R163, R163, R162, RZ, 0x3 ;  /* 0x000000a2a3a37211 */ /* 0x000fe400078f18ff */
[----:B------:R-:W-:Y:S02]  /*09c0*/  LEA.HI R165, R165, R164, RZ, 0x3 ;  /* 0x000000a4a5a57211 */ /* 0x000fe400078f18ff */
[C---:B------:R-:W-:Y:S02]  /*09d0*/  ISETP.GE.U32.AND P2, PT, R2.reuse, 0x180, PT ;  /* 0x000001800200780c */ /* 0x040fe40003f46070 */
        /* <DEDUP_REMOVED lines=22> */
[----:B------:R-:W-:Y:S02]  /*0b40*/  IADD3 R227, PT, PT, R227, 0x80, RZ ;  /* 0x00000080e3e37810 */ /* 0x000fe40007ffe0ff */
[----:B------:R-:W-:Y:S01]  /*0b50*/  IADD3 R226, PT, PT, R226, 0x80, RZ ;  /* 0x00000080e2e27810 */ /* 0x000fe20007ffe0ff */
[----:B0-----:R-:W-:Y:S02]  /*0b60*/  HADD2.F32 R210, -RZ, R38.H1_H1 ;  /* 0x30000026ffd27230 */ /* 0x001fe40000004100 */
[----:B--2---:R-:W-:Y:S02]  /*0b70*/  HADD2.F32 R216, -RZ, R161.H0_H0 ;  /* 0x200000a1ffd87230 */ /* 0x004fe40000004100 */
[--C-:B------:R-:W-:Y:S02]  /*0b80*/  HADD2.F32 R214, -RZ, R160.reuse.H1_H1 ;  /* 0x300000a0ffd67230 */ /* 0x100fe40000004100 */
[----:B------:R-:W-:-:S02]  /*0b90*/  HADD2.F32 R212, -RZ, R160.H0_H0 ;  /* 0x200000a0ffd47230 */ /* 0x000fc40000004100 */
[C---:B------:R-:W-:Y:S01]  /*0ba0*/  FADD.FTZ R216, -R225.reuse, R216 ;  /* 0x000000d8e1d87221 */ /* 0x040fe20000010100 */
[----:B------:R-:W-:Y:S02]  /*0bb0*/  HADD2.F32 R228, -RZ, R161.H1_H1 ;  /* 0x300000a1ffe47230 */ /* 0x000fe40000004100 */
[C---:B------:R-:W-:Y:S01]  /*0bc0*/  FADD.FTZ R214, -R225.reuse, R214 ;  /* 0x000000d6e1d67221 */ /* 0x040fe20000010100 */
[----:B------:R-:W-:Y:S02]  /*0bd0*/  HADD2.F32 R232, -RZ, R162.H1_H1 ;  /* 0x300000a2ffe87230 */ /* 0x000fe40000004100 */
[----:B------:R-:W-:Y:S01]  /*0be0*/  FADD.FTZ R212, -R225, R212 ;  /* 0x000000d4e1d47221 */ /* 0x000fe20000010100 */
[--C-:B------:R-:W-:Y:S02]  /*0bf0*/  HADD2.F32 R176, -RZ, R163.reuse.H0_H0 ;  /* 0x200000a3ffb07230 */ /* 0x100fe40000004100 */
[----:B-----5:R-:W-:Y:S01]  /*0c00*/  FMUL.FTZ R219, R5, R216 ;  /* 0x000000d805db7220 */ /* 0x020fe20000410000 */
[----:B------:R-:W-:-:S02]  /*0c10*/  HADD2.F32 R160, -RZ, R163.H1_H1 ;  /* 0x300000a3ffa07230 */ /* 0x000fc40000004100 */
[----:B------:R-:W-:Y:S01]  /*0c20*/  FADD.FTZ R216, -R225, R228 ;  /* 0x000000e4e1d87221 */ /* 0x000fe20000010100 */
[----:B---3--:R-:W-:Y:S02]  /*0c30*/  HADD2.F32 R163, -RZ, R164.H0_H0 ;  /* 0x200000a4ffa37230 */ /* 0x008fe40000004100 */
[C---:B------:R-:W-:Y:S01]  /*0c40*/  FMUL.FTZ R220, R5.reuse, R214 ;  /* 0x000000d605dc7220 */ /* 0x040fe20000410000 */
[--C-:B------:R-:W-:Y:S02]  /*0c50*/  HADD2.F32 R175, -RZ, R165.reuse.H0_H0 ;  /* 0x200000a5ffaf7230 */ /* 0x100fe40000004100 */
[C---:B------:R-:W-:Y:S01]  /*0c60*/  FMUL.FTZ R223, R5.reuse, R212 ;  /* 0x000000d405df7220 */ /* 0x040fe20000410000 */
[----:B------:R-:W-:Y:S02]  /*0c70*/  HADD2.F32 R165, -RZ, R165.H1_H1 ;  /* 0x300000a5ffa57230 */ /* 0x000fe40000004100 */
[----:B------:R-:W-:Y:S01]  /*0c80*/  FMUL.FTZ R216, R5, R216 ;  /* 0x000000d805d87220 */ /* 0x000fe20000410000 */
[----:B------:R-:W-:-:S02]  /*0c90*/  HADD2.F32 R214, -RZ, R37.H1_H1 ;  /* 0x30000025ffd67230 */ /* 0x000fc40000004100 */
[----:B------:R-:W-:Y:S01]  /*0ca0*/  FADD.FTZ R212, -R225, R232 ;  /* 0x000000e8e1d47221 */ /* 0x000fe20000010100 */
[----:B------:R-:W-:Y:S02]  /*0cb0*/  HADD2.F32 R164, -RZ, R164.H1_H1 ;  /* 0x300000a4ffa47230 */ /* 0x000fe40000004100 */
[-C--:B------:R-:W-:Y:S01]  /*0cc0*/  FMUL.FTZ R221, R221, R163.reuse ;  /* 0x000000a3dddd7220 */ /* 0x080fe20000410000 */
[--C-:B------:R-:W-:Y:S02]  /*0cd0*/  HADD2.F32 R209, -RZ, R166.reuse.H0_H0 ;  /* 0x200000a6ffd17230 */ /* 0x100fe40000004100 */
[----:B------:R-:W-:Y:S01]  /*0ce0*/  FADD.FTZ R88, R88, R163 ;  /* 0x000000a358587221 */ /* 0x000fe20000010000 */
[----:B------:R-:W-:Y:S02]  /*0cf0*/  HADD2.F32 R166, -RZ, R166.H1_H1 ;  /* 0x300000a6ffa67230 */ /* 0x000fe40000004100 */
[----:B------:R-:W-:Y:S01]  /*0d00*/  FFMA.FTZ R56, R223, R163, R56 ;  /* 0x000000a3df387223 */ /* 0x000fe20000010038 */
[-C--:B------:R-:W-:Y:S01]  /*0d10*/  FMUL.FTZ R214, R214, R165.reuse ;  /* 0x000000a5d6d67220 */ /* 0x080fe20000410000 */
[----:B------:R-:W-:Y:S01]  /*0d20*/  FADD.FTZ R91, R91, R165 ;  /* 0x000000a55b5b7221 */ /* 0x000fe20000010000 */
[----:B------:R-:W-:Y:S01]  /*0d30*/  FFMA.FTZ R59, R216, R165, R59 ;  /* 0x000000a5d83b7223 */ /* 0x000fe2000001003b */
[----:B------:R-:W-:Y:S01]  /*0d40*/  FMUL.FTZ R212, R5, R212 ;  /* 0x000000d405d47220 */ /* 0x000fe20000410000 */
[----:B------:R-:W-:Y:S01]  /*0d50*/  FMUL.FTZ R218, R218, R164 ;  /* 0x000000a4dada7220 */ /* 0x000fe20000410000 */
[----:B------:R-:W-:Y:S01]  /*0d60*/  FADD.FTZ R163, RZ, R221 ;  /* 0x000000ddffa37221 */ /* 0x000fe20000010000 */
[----:B------:R-:W-:Y:S01]  /*0d70*/  FFMA.FTZ R165, R223, R221, RZ ;  /* 0x000000dddfa57223 */ /* 0x000fe200000100ff */
[----:B------:R-:W-:-:S02]  /*0d80*/  HADD2.F32 R230, -RZ, R162.H0_H0 ;  /* 0x200000a2ffe67230 */ /* 0x000fc40000004100 */
        /* <DEDUP_REMOVED lines=8> */
[C---:B------:R-:W-:Y:S01]  /*0e10*/  FADD.FTZ R230, -R225.reuse, R230 ;  /* 0x000000e6e1e67221 */ /* 0x040fe20000010100 */
[----:B------:R-:W-:Y:S01]  /*0e20*/  FADD.FTZ R176, -R225, R176 ;  /* 0x000000b0e1b07221 */ /* 0x000fe20000010100 */
[----:B------:R-:W-:Y:S01]  /*0e30*/  FADD.FTZ R163, R164, R217 ;  /* 0x000000d9a4a37221 */ /* 0x000fe20000010000 */
[----:B------:R-:W-:Y:S01]  /*0e40*/  FFMA.FTZ R165, R219, R217, R166 ;  /* 0x000000d9dba57223 */ /* 0x000fe200000100a6 */
[----:B------:R-:W-:-:S02]  /*0e50*/  HADD2.F32 R161, -RZ, R167.H0_H0 ;  /* 0x200000a7ffa17230 */ /* 0x000fc40000004100 */
[C---:B------:R-:W-:Y:S01]  /*0e60*/  FMUL.FTZ R215, R5.reuse, R230 ;  /* 0x000000e605d77220 */ /* 0x040fe20000410000 */
[----:B------:R-:W-:Y:S02]  /*0e70*/  HADD2.F32 R228, -RZ, R39.H0_H0 ;  /* 0x20000027ffe47230 */ /* 0x000fe40000004100 */
[----:B------:R-:W-:Y:S01]  /*0e80*/  FMUL.FTZ R211, R5, R176 ;  /* 0x000000b005d37220 */ /* 0x000fe20000410000 */
[-C--:B------:R-:W-:Y:S01]  /*0e90*/  FMUL.FTZ R213, R213, R209.reuse ;  /* 0x000000d1d5d57220 */ /* 0x080fe20000410000 */
[----:B------:R-:W-:Y:S01]  /*0ea0*/  FADD.FTZ R164, R163, R214 ;  /* 0x000000d6a3a47221 */ /* 0x000fe20000010000 */
[----:B------:R-:W-:Y:S01]  /*0eb0*/  FFMA.FTZ R166, R216, R214, R165 ;  /* 0x000000d6d8a67223 */ /* 0x000fe200000100a5 */
[----:B------:R-:W-:Y:S01]  /*0ec0*/  FADD.FTZ R92, R92, R209 ;  /* 0x000000d15c5c7221 */ /* 0x000fe20000010000 */
[----:B------:R-:W-:Y:S01]  /*0ed0*/  FFMA.FTZ R60, R215, R209, R60 ;  /* 0x000000d1d73c7223 */ /* 0x000fe2000001003c */
[-C--:B------:R-:W-:Y:S01]  /*0ee0*/  FMUL.FTZ R209, R228, R161.reuse ;  /* 0x000000a1e4d17220 */ /* 0x080fe20000410000 */
[----:B------:R-:W-:Y:S01]  /*0ef0*/  FADD.FTZ R94, R94, R161 ;  /* 0x000000a15e5e7221 */ /* 0x000fe20000010000 */
[----:B------:R-:W-:Y:S01]  /*0f00*/  FFMA.FTZ R62, R211, R161, R62 ;  /* 0x000000a1d33e7223 */ /* 0x000fe2000001003e */
[----:B------:R-:W-:Y:S01]  /*0f10*/  FADD.FTZ R160, -R225, R160 ;  /* 0x000000a0e1a07221 */ /* 0x000fe20000010100 */
[----:B------:R-:W-:Y:S01]  /*0f20*/  FADD.FTZ R161, R164, R213 ;  /* 0x000000d5a4a17221 */ /* 0x000fe20000010000 */
[----:B------:R-:W-:Y:S01]  /*0f30*/  FFMA.FTZ R163, R215, R213, R166 ;  /* 0x000000d5d7a37223 */ /* 0x000fe200000100a6 */
[----:B------:R-:W-:Y:S01]  /*0f40*/  FADD.FTZ R90, R90, R175 ;  /* 0x000000af5a5a7221 */ /* 0x000fe20000010000 */
[----:B------:R-:W-:Y:S01]  /*0f50*/  FFMA.FTZ R58, R219, R175, R58 ;  /* 0x000000afdb3a7223 */ /* 0x000fe2000001003a */
[----:B------:R-:W-:-:S02]  /*0f60*/  HADD2.F32 R162, -RZ, R167.H1_H1 ;  /* 0x300000a7ffa27230 */ /* 0x000fc40000004100 */
[----:B------:R-:W-:Y:S01]  /*0f70*/  FMUL.FTZ R176, R5, R160 ;  /* 0x000000a005b07220 */ /* 0x000fe20000410000 */
[----:B------:R-:W-:Y:S02]  /*0f80*/  HADD2.F32 R175, -RZ, R39.H1_H1 ;  /* 0x30000027ffaf7230 */ /* 0x000fe40000004100 */
[----:B------:R-:W-:Y:S01]  /*0f90*/  FADD.FTZ R160, R161, R210 ;  /* 0x000000d2a1a07221 */ /* 0x000fe20000010000 */
[----:B------:R-:W-:Y:S01]  /*0fa0*/  FFMA.FTZ R164, R212, R210, R163 ;  /* 0x000000d2d4a47223 */ /* 0x000fe200000100a3 */
[----:B------:R-:W-:Y:S01]  /*0fb0*/  FADD.FTZ R95, R95, R162 ;  /* 0x000000a25f5f7221 */ /* 0x000fe20000010000 */
[-C--:B------:R-:W-:Y:S01]  /*0fc0*/  FFMA.FTZ R63, R176, R162.reuse, R63 ;  /* 0x000000a2b03f7223 */ /* 0x080fe2000001003f */
[----:B------:R-:W-:Y:S01]  /*0fd0*/  FMUL.FTZ R175, R175, R162 ;  /* 0x000000a2afaf7220 */ /* 0x000fe20000410000 */
[----:B------:R-:W-:Y:S01]  /*0fe0*/  FADD.FTZ R160, R160, R209 ;  /* 0x000000d1a0a07221 */ /* 0x000fe20000010000 */
[----:B------:R-:W-:-:S03]  /*0ff0*/  FFMA.FTZ R161, R211, R209, R164 ;  /* 0x000000d1d3a17223 */ /* 0x000fc600000100a4 */
[----:B------:R-:W-:Y:S01]  /*1000*/  FADD.FTZ R229, R160, R175 ;  /* 0x000000afa0e57221 */ /* 0x000fe20000010000 */
[----:B------:R-:W-:-:S07]  /*1010*/  FFMA.FTZ R228, R176, R175, R161 ;  /* 0x000000afb0e47223 */ /* 0x000fce00000100a1 */
.L_x_1969:
[----:B----4-:R-:W-:Y:S05]  /*1020*/  BSYNC.RECONVERGENT B1 ;  /* 0x0000000000017941 */ /* 0x010fea0003800200 */
.L_x_1968:
        /* <DEDUP_REMOVED lines=11> */
[----:B------:R-:W-:Y:S02]  /*10e0*/  HADD2.F32 R19, -RZ, R42.H1_H1 ;  /* 0x3000002aff137230 */ /* 0x000fe40000004100 */
[----:B0-----:R-:W-:-:S05]  /*10f0*/  @P0 IMAD.WIDE.U32 R16, R226, 0x10, R16 ;  /* 0x00000010e2100825 */ /* 0x001fca00078e0010 */
[----:B------:R0:W5:Y:S01]  /*1100*/  @P0 LDG.E.128 R128, desc[UR10][R16.64] ;  /* 0x0000000a10800981 */ /* 0x000162000c1e1d00 */
[----:B------:R-:W-:Y:S01]  /*1110*/  HADD2.F32 R167, -RZ, R43.H1_H1 ;  /* 0x3000002bffa77230 */ /* 0x000fe20000004100 */
[----:B------:R-:W-:Y:S02]  /*1120*/  IADD3 R227, PT, PT, R227, 0x80, RZ ;  /* 0x00000080e3e37810 */ /* 0x000fe40007ffe0ff */
[----:B------:R-:W-:Y:S01]  /*1130*/  IADD3 R226, PT, PT, R226, 0x80, RZ ;  /* 0x00000080e2e27810 */ /* 0x000fe20007ffe0ff */
[----:B--2---:R-:W-:Y:S02]  /*1140*/  HADD2.F32 R160, -RZ, R8.H0_H0 ;  /* 0x20000008ffa07230 */ /* 0x004fe40000004100 */
[--C-:B------:R-:W-:Y:S02]  /*1150*/  HADD2.F32 R232, -RZ, R10.reuse.H0_H0 ;  /* 0x2000000affe87230 */ /* 0x100fe40000004100 */
[----:B------:R-:W-:Y:S02]  /*1160*/  HADD2.F32 R234, -RZ, R10.H1_H1 ;  /* 0x3000000affea7230 */ /* 0x000fe40000004100 */
[----:B------:R-:W-:Y:S01]  /*1170*/  FADD.FTZ R10, -R225, R160 ;  /* 0x000000a0e10a7221 */ /* 0x000fe20000010100 */
[----:B------:R-:W-:-:S02]  /*1180*/  HADD2.F32 R164, -RZ, R8.H1_H1 ;  /* 0x30000008ffa47230 */ /* 0x000fc40000004100 */
[----:B------:R-:W-:Y:S01]  /*1190*/  FADD.FTZ R232, -R225, R232 ;  /* 0x000000e8e1e87221 */ /* 0x000fe20000010100 */
[--C-:B------:R-:W-:Y:S02]  /*11a0*/  HADD2.F32 R230, -RZ, R9.reuse.H1_H1 ;  /* 0x30000009ffe67230 */ /* 0x100fe40000004100 */
[----:B-----5:R-:W-:Y:S01]  /*11b0*/  FMUL.FTZ R7, R5, R10 ;  /* 0x0000000a05077220 */ /* 0x020fe20000410000 */
[----:B------:R-:W-:Y:S02]  /*11c0*/  HADD2.F32 R166, -RZ, R9.H0_H0 ;  /* 0x20000009ffa67230 */ /* 0x000fe40000004100 */
[----:B------:R-:W-:Y:S01]  /*11d0*/  FADD.FTZ R10, -R225, R164 ;  /* 0x000000a4e10a7221 */ /* 0x000fe20000010100 */
[--C-:B------:R-:W-:Y:S02]  /*11e0*/  HADD2.F32 R22, -RZ, R11.reuse.H0_H0 ;  /* 0x2000000bff167230 */ /* 0x100fe40000004100 */
[----:B------:R-:W-:Y:S02]  /*11f0*/  HADD2.F32 R20, -RZ, R11.H1_H1 ;  /* 0x3000000bff147230 */ /* 0x000fe40000004100 */
[----:B------:R-:W-:Y:S01]  /*1200*/  FMUL.FTZ R10, R5, R10 ;  /* 0x0000000a050a7220 */ /* 0x000fe20000410000 */
[----:B------:R-:W-:-:S02]  /*1210*/  HADD2.F32 R8, -RZ, R40.H0_H0 ;  /* 0x20000028ff087230 */ /* 0x000fc40000004100 */
[C---:B------:R-:W-:Y:S01]  /*1220*/  FADD.FTZ R166, -R225.reuse, R166 ;  /* 0x000000a6e1a67221 */ /* 0x040fe20000010100 */
[----:B---3--:R-:W-:Y:S02]  /*1230*/  HADD2.F32 R9, -RZ, R12.H0_H0 ;  /* 0x2000000cff097230 */ /* 0x008fe40000004100 */
[--C-:B0-----:R-:W-:Y:S02]  /*1240*/  HADD2.F32 R17, -RZ, R14.reuse.H0_H0 ;  /* 0x2000000eff117230 */ /* 0x101fe40000004100 */
[----:B------:R-:W-:Y:S02]  /*1250*/  HADD2.F32 R162, -RZ, R14.H1_H1 ;  /* 0x3000000effa27230 */ /* 0x000fe40000004100 */
[----:B------:R-:W-:Y:S01]  /*1260*/  FADD.FTZ R14, -R225, R230 ;  /* 0x000000e6e10e7221 */ /* 0x000fe20000010100 */
[----:B------:R-:W-:Y:S02]  /*1270*/  HADD2.F32 R12, -RZ, R12.H1_H1 ;  /* 0x3000000cff0c7230 */ /* 0x000fe40000004100 */
[----:B------:R-:W-:Y:S01]  /*1280*/  FMUL.FTZ R8, R8, R9 ;  /* 0x0000000908087220 */ /* 0x000fe20000410000 */
[----:B------:R-:W-:-:S02]  /*1290*/  HADD2.F32 R11, -RZ, R40.H1_H1 ;  /* 0x30000028ff0b7230 */ /* 0x000fc40000004100 */
[----:B------:R-:W-:Y:S01]  /*12a0*/  FADD.FTZ R96, R96, R9 ;  /* 0x0000000960607221 */ /* 0x000fe20000010000 */
[--C-:B------:R-:W-:Y:S02]  /*12b0*/  HADD2.F32 R16, -RZ, R13.reuse.H0_H0 ;  /* 0x2000000dff107230 */ /* 0x100fe40000004100 */
[----:B------:R-:W-:Y:S01]  /*12c0*/  FFMA.FTZ R64, R7, R9, R64 ;  /* 0x0000000907407223 */ /* 0x000fe20000010040 */
[----:B------:R-:W-:Y:S02]  /*12d0*/  HADD2.F32 R18, -RZ, R13.H1_H1 ;  /* 0x3000000dff127230 */ /* 0x000fe40000004100 */
[----:B------:R-:W-:Y:S01]  /*12e0*/  FMUL.FTZ R14, R5, R14 ;  /* 0x0000000e050e7220 */ /* 0x000fe20000410000 */
[--C-:B------:R-:W-:Y:S02]  /*12f0*/  HADD2.F32 R161, -RZ, R15.reuse.H0_H0 ;  /* 0x2000000fffa17230 */ /* 0x100fe40000004100 */
[----:B------:R-:W-:Y:S01]  /*1300*/  FMUL.FTZ R9, R11, R12 ;  /* 0x0000000c0b097220 */ /* 0x000fe20000410000 */
[----:B------:R-:W-:-:S02]  /*1310*/  HADD2.F32 R160, -RZ, R15.H1_H1 ;  /* 0x3000000fffa07230 */ /* 0x000fc40000004100 */
[----:B------:R-:W-:Y:S01]  /*1320*/  FADD.FTZ R97, R97, R12 ;  /* 0x0000000c61617221 */ /* 0x000fe20000010000 */
[--C-:B------:R-:W-:Y:S02]  /*1330*/  HADD2.F32 R13, -RZ, R41.reuse.H0_H0 ;  /* 0x20000029ff0d7230 */ /* 0x100fe40000004100 */
[----:B------:R-:W-:Y:S01]  /*1340*/  FFMA.FTZ R65, R10, R12, R65 ;  /* 0x0000000c0a417223 */ /* 0x000fe20000010041 */
[----:B------:R-:W-:Y:S02]  /*1350*/  HADD2.F32 R15, -RZ, R41.H1_H1 ;  /* 0x30000029ff0f7230 */ /* 0x000fe40000004100 */
[----:B------:R-:W-:Y:S01]  /*1360*/  FMUL.FTZ R11, R5, R166 ;  /* 0x000000a6050b7220 */ /* 0x000fe20000410000 */
[----:B------:R-:W-:Y:S01]  /*1370*/  FADD.FTZ R99, R99, R18 ;  /* 0x0000001263637221 */ /* 0x000fe20000010000 */
[----:B------:R-:W-:Y:S01]  /*1380*/  FMUL.FTZ R12, R13, R16 ;  /* 0x000000100d0c7220 */ /* 0x000fe20000410000 */
[-C--:B------:R-:W-:Y:S01]  /*1390*/  FFMA.FTZ R67, R14, R18.reuse, R67 ;  /* 0x000000120e437223 */ /* 0x080fe20000010043 */
[----:B------:R-:W-:Y:S01]  /*13a0*/  FMUL.FTZ R13, R15, R18 ;  /* 0x000000120f0d7220 */ /* 0x000fe20000410000 */
[----:B------:R-:W-:Y:S01]  /*13b0*/  FADD.FTZ R18, -R225, R234 ;  /* 0x000000eae1127221 */ /* 0x000fe20000010100 */
[----:B------:R-:W-:Y:S01]  /*13c0*/  FADD.FTZ R98, R98, R16 ;  /* 0x0000001062627221 */ /* 0x000fe20000010000 */
[----:B------:R-:W-:Y:S01]  /*13d0*/  FFMA.FTZ R66, R11, R16, R66 ;  /* 0x000000100b427223 */ /* 0x000fe20000010042 */
[----:B------:R-:W-:-:S02]  /*13e0*/  HADD2.F32 R16, -RZ, R42.H0_H0 ;  /* 0x2000002aff107230 */ /* 0x000fc40000004100 */
[C---:B------:R-:W-:Y:S01]  /*13f0*/  FMUL.FTZ R15, R5.reuse, R232 ;  /* 0x000000e8050f7220 */ /* 0x040fe20000410000 */
[----:B------:R-:W-:Y:S01]  /*1400*/  FMUL.FTZ R18, R5, R18 ;  /* 0x0000001205127220 */ /* 0x000fe20000410000 */
[----:B------:R-:W-:Y:S01]  /*1410*/  FADD.FTZ R100, R100, R17 ;  /* 0x0000001164647221 */ /* 0x000fe20000010000 */
[----:B------:R-:W-:Y:S01]  /*1420*/  FADD.FTZ R101, R101, R162 ;  /* 0x000000a265657221 */ /* 0x000fe20000010000 */
[-C--:B------:R-:W-:Y:S01]  /*1430*/  FMUL.FTZ R16, R16, R17.reuse ;  /* 0x0000001110107220 */ /* 0x080fe20000410000 */
[----:B------:R-:W-:Y:S01]  /*1440*/  FFMA.FTZ R68, R15, R17, R68 ;  /* 0x000000110f447223 */ /* 0x000fe20000010044 */
[-C--:B------:R-:W-:Y:S01]  /*1450*/  FMUL.FTZ R17, R19, R162.reuse ;  /* 0x000000a213117220 */ /* 0x080fe20000410000 */
[----:B------:R-:W-:Y:S01]  /*1460*/  FFMA.FTZ R69, R18, R162, R69 ;  /* 0x000000a212457223 */ /* 0x000fe20000010045 */
[----:B------:R-:W-:Y:S01]  /*1470*/  FADD.FTZ R162, R229, R8 ;  /* 0x00000008e5a27221 */ /* 0x000fe20000010000 */
[----:B------:R-:W-:Y:S01]  /*1480*/  FFMA.FTZ R19, R7, R8, R228 ;  /* 0x0000000807137223 */ /* 0x000fe200000100e4 */
[----:B------:R-:W-:Y:S01]  /*1490*/  FADD.FTZ R166, -R225, R22 ;  /* 0x00000016e1a67221 */ /* 0x000fe20000010100 */
[----:B------:R-:W-:-:S02]  /*14a0*/  HADD2.F32 R164, -RZ, R43.H0_H0 ;  /* 0x2000002bffa47230 */ /* 0x000fc40000004100 */
[----:B------:R-:W-:Y:S01]  /*14b0*/  FADD.FTZ R21, R162, R9 ;  /* 0x00000009a2157221 */ /* 0x000fe20000010000 */
[----:B------:R-:W-:Y:S01]  /*14c0*/  FFMA.FTZ R162, R10, R9, R19 ;  /* 0x000000090aa27223 */ /* 0x000fe20000010013 */
[----:B------:R-:W-:Y:S01]  /*14d0*/  FADD.FTZ R102, R102, R161 ;  /* 0x000000a166667221 */ /* 0x000fe20000010000 */
[----:B------:R-:W-:Y:S01]  /*14e0*/  FADD.FTZ R103, R103, R160 ;  /* 0x000000a067677221 */ /* 0x000fe20000010000 */
[----:B------:R-:W-:Y:S01]  /*14f0*/  FADD.FTZ R22, R21, R12 ;  /* 0x0000000c15167221 */ /* 0x000fe20000010000 */
[----:B------:R-:W-:Y:S01]  /*1500*/  FFMA.FTZ R163, R11, R12, R162 ;  /* 0x0000000c0ba37223 */ /* 0x000fe200000100a2 */
[----:B------:R-:W-:Y:S01]  /*1510*/  FMUL.FTZ R21, R5, R166 ;  /* 0x000000a605157220 */ /* 0x000fe20000410000 */
[----:B------:R-:W-:Y:S01]  /*1520*/  FMUL.FTZ R19, R164, R161 ;  /* 0x000000a1a4137220 */ /* 0x000fe20000410000 */
[----:B------:R-:W-:Y:S01]  /*1530*/  FADD.FTZ R165, R22, R13 ;  /* 0x0000000d16a57221 */ /* 0x000fe20000010000 */
[----:B------:R-:W-:Y:S01]  /*1540*/  FFMA.FTZ R22, R14, R13, R163 ;  /* 0x0000000d0e167223 */ /* 0x000fe200000100a3 */
[----:B------:R-:W-:Y:S01]  /*1550*/  FFMA.FTZ R70, R21, R161, R70 ;  /* 0x000000a115467223 */ /* 0x000fe20000010046 */
[----:B------:R-:W-:Y:S01]  /*1560*/  FADD.FTZ R164, -R225, R20 ;  /* 0x00000014e1a47221 */ /* 0x000fe20000010100 */
[----:B------:R-:W-:Y:S01]  /*1570*/  FADD.FTZ R162, R165, R16 ;  /* 0x00000010a5a27221 */ /* 0x000fe20000010000 */
[----:B------:R-:W-:Y:S01]  /*1580*/  FFMA.FTZ R161, R15, R16, R22 ;  /* 0x000000100fa17223 */ /* 0x000fe20000010016 */
[----:B------:R-:W-:Y:S01]  /*1590*/  FMUL.FTZ R20, R167, R160 ;  /* 0x000000a0a7147220 */ /* 0x000fe20000410000 */
[----:B------:R-:W-:Y:S01]  /*15a0*/  FMUL.FTZ R22, R5, R164 ;  /* 0x000000a405167220 */ /* 0x000fe20000410000 */
[----:B------:R-:W-:Y:S01]  /*15b0*/  FADD.FTZ R162, R162, R17 ;  /* 0x00000011a2a27221 */ /* 0x000fe20000010000 */
[----:B------:R-:W-:-:S02]  /*15c0*/  FFMA.FTZ R164, R18, R17, R161 ;  /* 0x0000001112a47223 */ /* 0x000fc400000100a1 */
[----:B------:R-:W-:Y:S01]  /*15d0*/  FFMA.FTZ R71, R22, R160, R71 ;  /* 0x000000a016477223 */ /* 0x000fe20000010047 */
[----:B------:R-:W-:Y:S01]  /*15e0*/  FADD.FTZ R229, R162, R19 ;  /* 0x00000013a2e57221 */ /* 0x000fe20000010000 */
[----:B------:R-:W-:-:S03]  /*15f0*/  FFMA.FTZ R161, R21, R19, R164 ;  /* 0x0000001315a17223 */ /* 0x000fc600000100a4 */
[----:B------:R-:W-:Y:S01]  /*1600*/  FADD.FTZ R229, R229, R20 ;  /* 0x00000014e5e57221 */ /* 0x000fe20000010000 */
[----:B------:R-:W-:-:S07]  /*1610*/  FFMA.FTZ R228, R22, R20, R161 ;  /* 0x0000001416e47223 */ /* 0x000fce00000100a1 */
.L_x_1971:
[----:B------:R-:W-:Y:S05]  /*1620*/  BSYNC.RECONVERGENT B1 ;  /* 0x0000000000017941 */ /* 0x000fea0003800200 */
.L_x_1970:
        /* <DEDUP_REMOVED lines=17> */
[--C-:B--2---:R-:W-:Y:S02]  /*1740*/  HADD2.F32 R168, -RZ, R24.reuse.H0_H0 ;  /* 0x20000018ffa87230 */ /* 0x104fe40000004100 */
[----:B------:R-:W-:Y:S02]  /*1750*/  HADD2.F32 R170, -RZ, R24.H1_H1 ;  /* 0x30000018ffaa7230 */ /* 0x000fe40000004100 */
[--C-:B------:R-:W-:Y:S02]  /*1760*/  HADD2.F32 R230, -RZ, R25.reuse.H1_H1 ;  /* 0x30000019ffe67230 */ /* 0x100fe40000004100 */
[----:B------:R-:W-:Y:S01]  /*1770*/  FADD.FTZ R168, -R225, R168 ;  /* 0x000000a8e1a87221 */ /* 0x000fe20000010100 */
[----:B------:R-:W-:-:S02]  /*1780*/  HADD2.F32 R174, -RZ, R25.H0_H0 ;  /* 0x20000019ffae7230 */ /* 0x000fc40000004100 */
[--C-:B------:R-:W-:Y:S02]  /*1790*/  HADD2.F32 R232, -RZ, R26.reuse.H0_H0 ;  /* 0x2000001affe87230 */ /* 0x100fe40000004100 */
[----:B-----5:R-:W-:Y:S01]  /*17a0*/  FMUL.FTZ R23, R5, R168 ;  /* 0x000000a805177220 */ /* 0x020fe20000410000 */
[----:B------:R-:W-:Y:S02]  /*17b0*/  HADD2.F32 R234, -RZ, R26.H1_H1 ;  /* 0x3000001affea7230 */ /* 0x000fe40000004100 */
[C---:B------:R-:W-:Y:S01]  /*17c0*/  FADD.FTZ R26, -R225.reuse, R170 ;  /* 0x000000aae11a7221 */ /* 0x040fe20000010100 */
[--C-:B------:R-:W-:Y:S02]  /*17d0*/  HADD2.F32 R164, -RZ, R27.reuse.H0_H0 ;  /* 0x2000001bffa47230 */ /* 0x100fe40000004100 */
[----:B------:R-:W-:Y:S01]  /*17e0*/  FADD.FTZ R174, -R225, R174 ;  /* 0x000000aee1ae7221 */ /* 0x000fe20000010100 */
[----:B------:R-:W-:Y:S02]  /*17f0*/  HADD2.F32 R162, -RZ, R27.H1_H1 ;  /* 0x3000001bffa27230 */ /* 0x000fe40000004100 */
[----:B------:R-:W-:Y:S01]  /*1800*/  FMUL.FTZ R26, R5, R26 ;  /* 0x0000001a051a7220 */ /* 0x000fe20000410000 */
[----:B------:R-:W-:-:S02]  /*1810*/  HADD2.F32 R24, -RZ, R44.H0_H0 ;  /* 0x2000002cff187230 */ /* 0x000fc40000004100 */
[C---:B------:R-:W-:Y:S01]  /*1820*/  FADD.FTZ R232, -R225.reuse, R232 ;  /* 0x000000e8e1e87221 */ /* 0x040fe20000010100 */
[--C-:B---3--:R-:W-:Y:S02]  /*1830*/  HADD2.F32 R25, -RZ, R28.reuse.H0_H0 ;  /* 0x2000001cff197230 */ /* 0x108fe40000004100 */
[C---:B------:R-:W-:Y:S01]  /*1840*/  FADD.FTZ R170, -R225.reuse, R234 ;  /* 0x000000eae1aa7221 */ /* 0x040fe20000010100 */
[----:B------:R-:W-:Y:S02]  /*1850*/  HADD2.F32 R28, -RZ, R28.H1_H1 ;  /* 0x3000001cff1c7230 */ /* 0x000fe40000004100 */
[--C-:B------:R-:W-:Y:S02]  /*1860*/  HADD2.F32 R165, -RZ, R30.reuse.H0_H0 ;  /* 0x2000001effa57230 */ /* 0x100fe40000004100 */
[----:B------:R-:W-:Y:S01]  /*1870*/  FMUL.FTZ R24, R24, R25 ;  /* 0x0000001918187220 */ /* 0x000fe20000410000 */
[----:B------:R-:W-:Y:S02]  /*1880*/  HADD2.F32 R172, -RZ, R30.H1_H1 ;  /* 0x3000001effac7230 */ /* 0x000fe40000004100 */
[----:B------:R-:W-:Y:S01]  /*1890*/  FADD.FTZ R30, -R225, R230 ;  /* 0x000000e6e11e7221 */ /* 0x000fe20000010100 */
[----:B------:R-:W-:-:S02]  /*18a0*/  HADD2.F32 R27, -RZ, R44.H1_H1 ;  /* 0x3000002cff1b7230 */ /* 0x000fc40000004100 */
[----:B------:R-:W-:Y:S01]  /*18b0*/  FADD.FTZ R104, R104, R25 ;  /* 0x0000001968687221 */ /* 0x000fe20000010000 */
[--C-:B------:R-:W-:Y:S02]  /*18c0*/  HADD2.F32 R163, -RZ, R29.reuse.H0_H0 ;  /* 0x2000001dffa37230 */ /* 0x100fe40000004100 */
[----:B------:R-:W-:Y:S01]  /*18d0*/  FFMA.FTZ R72, R23, R25, R72 ;  /* 0x0000001917487223 */ /* 0x000fe20000010048 */
[----:B------:R-:W-:Y:S02]  /*18e0*/  HADD2.F32 R166, -RZ, R29.H1_H1 ;  /* 0x3000001dffa67230 */ /* 0x000fe40000004100 */
[----:B------:R-:W-:Y:S01]  /*18f0*/  FMUL.FTZ R25, R27, R28 ;  /* 0x0000001c1b197220 */ /* 0x000fe20000410000 */
[--C-:B0-----:R-:W-:Y:S02]  /*1900*/  HADD2.F32 R161, -RZ, R31.reuse.H0_H0 ;  /* 0x2000001fffa17230 */ /* 0x101fe40000004100 */
[----:B------:R-:W-:Y:S01]  /*1910*/  FMUL.FTZ R30, R5, R30 ;  /* 0x0000001e051e7220 */ /* 0x000fe20000410000 */
[----:B------:R-:W-:-:S02]  /*1920*/  HADD2.F32 R160, -RZ, R31.H1_H1 ;  /* 0x3000001fffa07230 */ /* 0x000fc40000004100 */
[----:B------:R-:W-:Y:S01]  /*1930*/  FADD.FTZ R105, R105, R28 ;  /* 0x0000001c69697221 */ /* 0x000fe20000010000 */
[--C-:B------:R-:W-:Y:S02]  /*1940*/  HADD2.F32 R29, -RZ, R45.reuse.H0_H0 ;  /* 0x2000002dff1d7230 */ /* 0x100fe40000004100 */
[----:B------:R-:W-:Y:S01]  /*1950*/  FFMA.FTZ R73, R26, R28, R73 ;  /* 0x0000001c1a497223 */ /* 0x000fe20000010049 */
[----:B------:R-:W-:Y:S02]  /*1960*/  HADD2.F32 R31, -RZ, R45.H1_H1 ;  /* 0x3000002dff1f7230 */ /* 0x000fe40000004100 */
[----:B------:R-:W-:Y:S01]  /*1970*/  FMUL.FTZ R27, R5, R174 ;  /* 0x000000ae051b7220 */ /* 0x000fe20000410000 */
[----:B------:R-:W-:Y:S02]  /*1980*/  HADD2.F32 R168, -RZ, R46.H0_H0 ;  /* 0x2000002effa87230 */ /* 0x000fe40000004100 */
[-C--:B------:R-:W-:Y:S01]  /*1990*/  FMUL.FTZ R28, R29, R163.reuse ;  /* 0x000000a31d1c7220 */ /* 0x080fe20000410000 */
[----:B------:R-:W-:Y:S01]  /*19a0*/  FADD.FTZ R107, R107, R166 ;  /* 0x000000a66b6b7221 */ /* 0x000fe20000010000 */
[-C--:B------:R-:W-:Y:S01]  /*19b0*/  FMUL.FTZ R29, R31, R166.reuse ;  /* 0x000000a61f1d7220 */ /* 0x080fe20000410000 */
[----:B------:R-:W-:Y:S01]  /*19c0*/  FFMA.FTZ R75, R30, R166, R75 ;  /* 0x000000a61e4b7223 */ /* 0x000fe2000001004b */
[----:B------:R-:W-:Y:S01]  /*19d0*/  FMUL.FTZ R31, R5, R232 ;  /* 0x000000e8051f7220 */ /* 0x000fe20000410000 */
[----:B------:R-:W-:Y:S01]  /*19e0*/  FADD.FTZ R106, R106, R163 ;  /* 0x000000a36a6a7221 */ /* 0x000fe20000010000 */
[----:B------:R-:W-:Y:S01]  /*19f0*/  FFMA.FTZ R74, R27, R163, R74 ;  /* 0x000000a31b4a7223 */ /* 0x000fe2000001004a */
        /* <DEDUP_REMOVED lines=8> */
[----:B------:R-:W-:Y:S01]  /*1a80*/  FADD.FTZ R174, -R225, R164 ;  /* 0x000000a4e1ae7221 */ /* 0x000fe20000010100 */
[----:B------:R-:W-:Y:S01]  /*1a90*/  FADD.FTZ R164, R165, R28 ;  /* 0x0000001ca5a47221 */ /* 0x000fe20000010000 */
[----:B------:R-:W-:Y:S01]  /*1aa0*/  FFMA.FTZ R163, R27, R28, R166 ;  /* 0x0000001c1ba37223 */ /* 0x000fe200000100a6 */
[-C--:B------:R-:W-:Y:S01]  /*1ab0*/  FMUL.FTZ R169, R169, R172.reuse ;  /* 0x000000aca9a97220 */ /* 0x080fe20000410000 */
[----:B------:R-:W-:Y:S01]  /*1ac0*/  FADD.FTZ R109, R109, R172 ;  /* 0x000000ac6d6d7221 */ /* 0x000fe20000010000 */
[----:B------:R-:W-:Y:S01]  /*1ad0*/  FFMA.FTZ R77, R170, R172, R77 ;  /* 0x000000acaa4d7223 */ /* 0x000fe2000001004d */
[----:B------:R-:W-:-:S02]  /*1ae0*/  HADD2.F32 R172, -RZ, R47.H0_H0 ;  /* 0x2000002fffac7230 */ /* 0x000fc40000004100 */
[----:B------:R-:W-:Y:S01]  /*1af0*/  FMUL.FTZ R173, R5, R174 ;  /* 0x000000ae05ad7220 */ /* 0x000fe20000410000 */
[----:B------:R-:W-:Y:S01]  /*1b00*/  FADD.FTZ R165, R164, R29 ;  /* 0x0000001da4a57221 */ /* 0x000fe20000010000 */
[----:B------:R-:W-:Y:S01]  /*1b10*/  FFMA.FTZ R164, R30, R29, R163 ;  /* 0x0000001d1ea47223 */ /* 0x000fe200000100a3 */
[----:B------:R-:W-:Y:S01]  /*1b20*/  FADD.FTZ R110, R110, R161 ;  /* 0x000000a16e6e7221 */ /* 0x000fe20000010000 */
[-C--:B------:R-:W-:Y:S01]  /*1b30*/  FMUL.FTZ R171, R172, R161.reuse ;  /* 0x000000a1acab7220 */ /* 0x080fe20000410000 */
[----:B------:R-:W-:Y:S01]  /*1b40*/  FFMA.FTZ R78, R173, R161, R78 ;  /* 0x000000a1ad4e7223 */ /* 0x000fe2000001004e */
[----:B------:R-:W-:Y:S01]  /*1b50*/  FADD.FTZ R174, -R225, R162 ;  /* 0x000000a2e1ae7221 */ /* 0x000fe20000010100 */
        /* <DEDUP_REMOVED lines=9> */
[----:B------:R-:W-:-:S03]  /*1bf0*/  FFMA.FTZ R161, R173, R171, R164 ;  /* 0x000000abada17223 */ /* 0x000fc600000100a4 */
[----:B------:R-:W-:Y:S01]  /*1c00*/  FADD.FTZ R229, R229, R172 ;  /* 0x000000ace5e57221 */ /* 0x000fe20000010000 */
[----:B------:R-:W-:-:S07]  /*1c10*/  FFMA.FTZ R228, R174, R172, R161 ;  /* 0x000000acaee47223 */ /* 0x000fce00000100a1 */
.L_x_1973:
[----:B------:R-:W-:Y:S05]  /*1c20*/  BSYNC.RECONVERGENT B1 ;  /* 0x0000000000017941 */ /* 0x000fea0003800200 */
.L_x_1972:
        /* <DEDUP_REMOVED lines=14> */
[----:B------:R-:W-:Y:S02]  /*1d10*/  IADD3 R227, PT, PT, R227, 0x80, RZ ;  /* 0x00000080e3e37810 */ /* 0x000fe40007ffe0ff */
[----:B------:R-:W-:Y:S01]  /*1d20*/  IADD3 R226, PT, PT, R226, 0x80, RZ ;  /* 0x00000080e2e27810 */ /* 0x000fe20007ffe0ff */
[----:B0-----:R-:W-:Y:S02]  /*1d30*/  HADD2.F32 R179, -RZ, R48.H1_H1 ;  /* 0x30000030ffb37230 */ /* 0x001fe40000004100 */
        /* <DEDUP_REMOVED lines=9> */
[----:B------:R-:W-:Y:S01]  /*1dd0*/  FADD.FTZ R230, -R225, R230 ;  /* 0x000000e6e1e67221 */ /* 0x000fe20000010100 */
[----:B------:R-:W-:-:S02]  /*1de0*/  HADD2.F32 R163, -RZ, R48.H0_H0 ;  /* 0x20000030ffa37230 */ /* 0x000fc40000004100 */
[----:B------:R-:W-:Y:S01]  /*1df0*/  FADD.FTZ R190, -R225, R190 ;  /* 0x000000bee1be7221 */ /* 0x000fe20000010100 */
[--C-:B---3--:R-:W-:Y:S02]  /*1e00*/  HADD2.F32 R180, -RZ, R164.reuse.H0_H0 ;  /* 0x200000a4ffb47230 */ /* 0x108fe40000004100 */
[C---:B------:R-:W-:Y:S01]  /*1e10*/  FMUL.FTZ R185, R5.reuse, R230 ;  /* 0x000000e605b97220 */ /* 0x040fe20000410000 */
[--C-:B------:R-:W-:Y:S02]  /*1e20*/  HADD2.F32 R188, -RZ, R161.reuse.H0_H0 ;  /* 0x200000a1ffbc7230 */ /* 0x100fe40000004100 */
[----:B------:R-:W-:Y:S01]  /*1e30*/  FMUL.FTZ R191, R5, R190 ;  /* 0x000000be05bf7220 */ /* 0x000fe20000410000 */
[----:B------:R-:W-:Y:S02]  /*1e40*/  HADD2.F32 R192, -RZ, R161.H1_H1 ;  /* 0x300000a1ffc07230 */ /* 0x000fe40000004100 */
[----:B------:R-:W-:Y:S01]  /*1e50*/  FMUL.FTZ R178, R163, R180 ;  /* 0x000000b4a3b27220 */ /* 0x000fe20000410000 */
[----:B------:R-:W-:-:S02]  /*1e60*/  HADD2.F32 R164, -RZ, R164.H1_H1 ;  /* 0x300000a4ffa47230 */ /* 0x000fc40000004100 */
[----:B------:R-:W-:Y:S01]  /*1e70*/  FADD.FTZ R140, R140, R180 ;  /* 0x000000b48c8c7221 */ /* 0x000fe20000010000 */
[----:B------:R-:W-:Y:S01]  /*1e80*/  FFMA.FTZ R112, R177, R180, R112 ;  /* 0x000000b4b1707223 */ /* 0x000fe20000010070 */
[----:B------:R-:W-:Y:S01]  /*1e90*/  FMUL.FTZ R180, R5, R184 ;  /* 0x000000b805b47220 */ /* 0x000fe20000410000 */
[C---:B------:R-:W-:Y:S01]  /*1ea0*/  FADD.FTZ R188, -R225.reuse, R188 ;  /* 0x000000bce1bc7221 */ /* 0x040fe20000010100 */
[----:B------:R-:W-:Y:S01]  /*1eb0*/  FADD.FTZ R184, -R225, R192 ;  /* 0x000000c0e1b87221 */ /* 0x000fe20000010100 */
[----:B------:R-:W-:Y:S02]  /*1ec0*/  HADD2.F32 R183, -RZ, R165.H0_H0 ;  /* 0x200000a5ffb77230 */ /* 0x000fe40000004100 */
[----:B------:R-:W-:Y:S01]  /*1ed0*/  FMUL.FTZ R179, R179, R164 ;  /* 0x000000a4b3b37220 */ /* 0x000fe20000410000 */
[----:B------:R-:W-:Y:S02]  /*1ee0*/  HADD2.F32 R182, -RZ, R49.H0_H0 ;  /* 0x20000031ffb67230 */ /* 0x000fe40000004100 */
[----:B------:R-:W-:Y:S01]  /*1ef0*/  FADD.FTZ R141, R141, R164 ;  /* 0x000000a48d8d7221 */ /* 0x000fe20000010000 */
[----:B------:R-:W-:-:S02]  /*1f00*/  HADD2.F32 R186, -RZ, R165.H1_H1 ;  /* 0x300000a5ffba7230 */ /* 0x000fc40000004100 */
[----:B------:R-:W-:Y:S01]  /*1f10*/  FFMA.FTZ R113, R180, R164, R113 ;  /* 0x000000a4b4717223 */ /* 0x000fe20000010071 */
[----:B------:R-:W-:Y:S02]  /*1f20*/  HADD2.F32 R163, -RZ, R49.H1_H1 ;  /* 0x30000031ffa37230 */ /* 0x000fe40000004100 */
[C---:B------:R-:W-:Y:S01]  /*1f30*/  FMUL.FTZ R181, R5.reuse, R188 ;  /* 0x000000bc05b57220 */ /* 0x040fe20000410000 */
[----:B------:R-:W-:Y:S02]  /*1f40*/  HADD2.F32 R165, -RZ, R166.H0_H0 ;  /* 0x200000a6ffa57230 */ /* 0x000fe40000004100 */
[----:B------:R-:W-:Y:S01]  /*1f50*/  FMUL.FTZ R184, R5, R184 ;  /* 0x000000b805b87220 */ /* 0x000fe20000410000 */
[----:B------:R-:W-:Y:S02]  /*1f60*/  HADD2.F32 R164, -RZ, R50.H0_H0 ;  /* 0x20000032ffa47230 */ /* 0x000fe40000004100 */
[----:B------:R-:W-:Y:S01]  /*1f70*/  FADD.FTZ R188, -R225, R232 ;  /* 0x000000e8e1bc7221 */ /* 0x000fe20000010100 */
[----:B------:R-:W-:-:S02]  /*1f80*/  HADD2.F32 R166, -RZ, R166.H1_H1 ;  /* 0x300000a6ffa67230 */ /* 0x000fc40000004100 */
[-C--:B------:R-:W-:Y:S01]  /*1f90*/  FMUL.FTZ R182, R182, R183.reuse ;  /* 0x000000b7b6b67220 */ /* 0x080fe20000410000 */
[----:B------:R-:W-:Y:S01]  /*1fa0*/  FADD.FTZ R142, R142, R183 ;  /* 0x000000b78e8e7221 */ /* 0x000fe20000010000 */
[----:B------:R-:W-:Y:S01]  /*1fb0*/  FFMA.FTZ R114, R181, R183, R114 ;  /* 0x000000b7b5727223 */ /* 0x000fe20000010072 */
[-C--:B------:R-:W-:Y:S01]  /*1fc0*/  FMUL.FTZ R183, R163, R186.reuse ;  /* 0x000000baa3b77220 */ /* 0x080fe20000410000 */
[----:B------:R-:W-:Y:S01]  /*1fd0*/  FADD.FTZ R143, R143, R186 ;  /* 0x000000ba8f8f7221 */ /* 0x000fe20000010000 */
[----:B------:R-:W-:Y:S01]  /*1fe0*/  FFMA.FTZ R115, R184, R186, R115 ;  /* 0x000000bab8737223 */ /* 0x000fe20000010073 */
[----:B------:R-:W-:Y:S01]  /*1ff0*/  FMUL.FTZ R188, R5, R188 ;  /* 0x000000bc05bc7220 */ /* 0x000fe20000410000 */
[----:B------:R-:W-:Y:S01]  /*2000*/  FMUL.FTZ R186, R164, R165 ;  /* 0x000000a5a4ba7220 */ /* 0x000fe20000410000 */
[----:B------:R-:W-:Y:S01]  /*2010*/  FADD.FTZ R164, R229, R178 ;  /* 0x000000b2e5a47221 */ /* 0x000fe20000010000 */
[----:B------:R-:W-:Y:S01]  /*2020*/  FFMA.FTZ R163, R177, R178, R228 ;  /* 0x000000b2b1a37223 */ /* 0x000fe200000100e4 */
[-C--:B------:R-:W-:Y:S01]  /*2030*/  FMUL.FTZ R187, R187, R166.reuse ;  /* 0x000000a6bbbb7220 */ /* 0x080fe20000410000 */
[----:B------:R-:W-:Y:S01]  /*2040*/  FADD.FTZ R149, R149, R166 ;  /* 0x000000a695957221 */ /* 0x000fe20000010000 */
[----:B------:R-:W-:Y:S01]  /*2050*/  FFMA.FTZ R153, R188, R166, R153 ;  /* 0x000000a6bc997223 */ /* 0x000fe20000010099 */
[----:B------:R-:W-:-:S02]  /*2060*/  HADD2.F32 R161, -RZ, R167.H0_H0 ;  /* 0x200000a7ffa17230 */ /* 0x000fc40000004100 */
[----:B------:R-:W-:Y:S01]  /*2070*/  FADD.FTZ R148, R148, R165 ;  /* 0x000000a594947221 */ /* 0x000fe20000010000 */
[----:B------:R-:W-:Y:S01]  /*2080*/  FFMA.FTZ R152, R185, R165, R152 ;  /* 0x000000a5b9987223 */ /* 0x000fe20000010098 */
[----:B------:R-:W-:Y:S02]  /*2090*/  HADD2.F32 R166, -RZ, R51.H0_H0 ;  /* 0x20000033ffa67230 */ /* 0x000fe40000004100 */
[----:B------:R-:W-:Y:S01]  /*20a0*/  FADD.FTZ R165, R164, R179 ;  /* 0x000000b3a4a57221 */ /* 0x000fe20000010000 */
[----:B------:R-:W-:Y:S01]  /*20b0*/  FFMA.FTZ R164, R180, R179, R163 ;  /* 0x000000b3b4a47223 */ /* 0x000fe200000100a3 */
[----:B------:R-:W-:Y:S01]  /*20c0*/  FADD.FTZ R150, R150, R161 ;  /* 0x000000a196967221 */ /* 0x000fe20000010000 */
[-C--:B------:R-:W-:Y:S01]  /*20d0*/  FFMA.FTZ R154, R191, R161.reuse, R154 ;  /* 0x000000a1bf9a7223 */ /* 0x080fe2000001009a */
[----:B------:R-:W-:Y:S01]  /*20e0*/  FMUL.FTZ R189, R166, R161 ;  /* 0x000000a1a6bd7220 */ /* 0x000fe20000410000 */
[----:B------:R-:W-:Y:S01]  /*20f0*/  FADD.FTZ R166, R165, R182 ;  /* 0x000000b6a5a67221 */ /* 0x000fe20000010000 */
[----:B------:R-:W-:Y:S01]  /*2100*/  FFMA.FTZ R163, R181, R182, R164 ;  /* 0x000000b6b5a37223 */ /* 0x000fe200000100a4 */
[----:B------:R-:W-:Y:S01]  /*2110*/  FADD.FTZ R192, -R225, R162 ;  /* 0x000000a2e1c07221 */ /* 0x000fe20000010100 */
[----:B------:R-:W-:-:S02]  /*2120*/  HADD2.F32 R160, -RZ, R167.H1_H1 ;  /* 0x300000a7ffa07230 */ /* 0x000fc40000004100 */
[----:B------:R-:W-:Y:S01]  /*2130*/  FADD.FTZ R165, R166, R183 ;  /* 0x000000b7a6a57221 */ /* 0x000fe20000010000 */
[----:B------:R-:W-:Y:S01]  /*2140*/  FFMA.FTZ R164, R184, R183, R163 ;  /* 0x000000b7b8a47223 */ /* 0x000fe200000100a3 */
[----:B------:R-:W-:Y:S02]  /*2150*/  HADD2.F32 R167, -RZ, R51.H1_H1 ;  /* 0x30000033ffa77230 */ /* 0x000fe40000004100 */
[----:B------:R-:W-:Y:S01]  /*2160*/  FMUL.FTZ R192, R5, R192 ;  /* 0x000000c005c07220 */ /* 0x000fe20000410000 */
[----:B------:R-:W-:Y:S01]  /*2170*/  FADD.FTZ R162, R165, R186 ;  /* 0x000000baa5a27221 */ /* 0x000fe20000010000 */
[----:B------:R-:W-:Y:S01]  /*2180*/  FFMA.FTZ R161, R185, R186, R164 ;  /* 0x000000bab9a17223 */ /* 0x000fe200000100a4 */
[----:B------:R-:W-:Y:S01]  /*2190*/  FADD.FTZ R151, R151, R160 ;  /* 0x000000a097977221 */ /* 0x000fe20000010000 */
[-C--:B------:R-:W-:Y:S01]  /*21a0*/  FMUL.FTZ R190, R167, R160.reuse ;  /* 0x000000a0a7be7220 */ /* 0x080fe20000410000 */
[----:B------:R-:W-:Y:S01]  /*21b0*/  FADD.FTZ R162, R162, R187 ;  /* 0x000000bba2a27221 */ /* 0x000fe20000010000 */
[----:B------:R-:W-:Y:S01]  /*21c0*/  FFMA.FTZ R164, R188, R187, R161 ;  /* 0x000000bbbca47223 */ /* 0x000fe200000100a1 */
[----:B------:R-:W-:-:S02]  /*21d0*/  FFMA.FTZ R155, R192, R160, R155 ;  /* 0x000000a0c09b7223 */ /* 0x000fc4000001009b */
[----:B------:R-:W-:Y:S01]  /*21e0*/  FADD.FTZ R229, R162, R189 ;  /* 0x000000bda2e57221 */ /* 0x000fe20000010000 */
[----:B------:R-:W-:-:S03]  /*21f0*/  FFMA.FTZ R161, R191, R189, R164 ;  /* 0x000000bdbfa17223 */ /* 0x000fc600000100a4 */
[----:B------:R-:W-:Y:S01]  /*2200*/  FADD.FTZ R229, R229, R190 ;  /* 0x000000bee5e57221 */ /* 0x000fe20000010000 */
[----:B------:R-:W-:-:S07]  /*2210*/  FFMA.FTZ R228, R192, R190, R161 ;  /* 0x000000bec0e47223 */ /* 0x000fce00000100a1 */
.L_x_1975:
[----:B------:R-:W-:Y:S05]  /*2220*/  BSYNC.RECONVERGENT B1 ;  /* 0x0000000000017941 */ /* 0x000fea0003800200 */
.L_x_1974:
        /* <DEDUP_REMOVED lines=13> */
[----:B------:R-:W-:Y:S02]  /*2300*/  HADD2.F32 R203, -RZ, R54.H1_H1 ;  /* 0x30000036ffcb7230 */ /* 0x000fe40000004100 */
[----:B------:R-:W-:Y:S02]  /*2310*/  HADD2.F32 R205, -RZ, R55.H0_H0 ;  /* 0x20000037ffcd7230 */ /* 0x000fe40000004100 */
[--C-:B0-----:R-:W-:Y:S02]  /*2320*/  HADD2.F32 R194, -RZ, R52.reuse.H0_H0 ;  /* 0x20000034ffc27230 */ /* 0x101fe40000004100 */
[----:B------:R-:W-:Y:S02]  /*2330*/  HADD2.F32 R195, -RZ, R52.H1_H1 ;  /* 0x30000034ffc37230 */ /* 0x000fe40000004100 */
[--C-:B--2---:R-:W-:Y:S02]  /*2340*/  HADD2.F32 R196, -RZ, R160.reuse.H0_H0 ;  /* 0x200000a0ffc47230 */ /* 0x104fe40000004100 */
[----:B------:R-:W-:-:S02]  /*2350*/  HADD2.F32 R198, -RZ, R160.H1_H1 ;  /* 0x300000a0ffc67230 */ /* 0x000fc40000004100 */
[--C-:B------:R-:W-:Y:S02]  /*2360*/  HADD2.F32 R200, -RZ, R161.reuse.H0_H0 ;  /* 0x200000a1ffc87230 */ /* 0x100fe40000004100 */
[C---:B------:R-:W-:Y:S01]  /*2370*/  FADD.FTZ R196, -R225.reuse, R196 ;  /* 0x000000c4e1c47221 */ /* 0x040fe20000010100 */
[----:B------:R-:W-:Y:S02]  /*2380*/  HADD2.F32 R160, -RZ, R161.H1_H1 ;  /* 0x300000a1ffa07230 */ /* 0x000fe40000004100 */
[----:B------:R-:W-:Y:S01]  /*2390*/  FADD.FTZ R198, -R225, R198 ;  /* 0x000000c6e1c67221 */ /* 0x000fe20000010100 */
[--C-:B---3--:R-:W-:Y:S02]  /*23a0*/  HADD2.F32 R161, -RZ, R164.reuse.H0_H0 ;  /* 0x200000a4ffa17230 */ /* 0x108fe40000004100 */
[----:B-----5:R-:W-:Y:S01]  /*23b0*/  FMUL.FTZ R193, R5, R196 ;  /* 0x000000c405c17220 */ /* 0x020fe20000410000 */
[----:B------:R-:W-:Y:S02]  /*23c0*/  HADD2.F32 R164, -RZ, R164.H1_H1 ;  /* 0x300000a4ffa47230 */ /* 0x000fe40000004100 */
[----:B------:R-:W-:Y:S01]  /*23d0*/  FADD.FTZ R200, -R225, R200 ;  /* 0x000000c8e1c87221 */ /* 0x000fe20000010100 */
[----:B------:R-:W-:Y:S01]  /*23e0*/  FMUL.FTZ R196, R5, R198 ;  /* 0x000000c605c47220 */ /* 0x000fe20000410000 */
[----:B------:R-:W-:Y:S01]  /*23f0*/  FMUL.FTZ R194, R194, R161 ;  /* 0x000000a1c2c27220 */ /* 0x000fe20000410000 */
[----:B------:R-:W-:-:S02]  /*2400*/  HADD2.F32 R208, -RZ, R163.H0_H0 ;  /* 0x200000a3ffd07230 */ /* 0x000fc40000004100 */
[-C--:B------:R-:W-:Y:S01]  /*2410*/  FMUL.FTZ R195, R195, R164.reuse ;  /* 0x000000a4c3c37220 */ /* 0x080fe20000410000 */
[----:B------:R-:W-:Y:S02]  /*2420*/  HADD2.F32 R230, -RZ, R163.H1_H1 ;  /* 0x300000a3ffe67230 */ /* 0x000fe40000004100 */
[----:B------:R-:W-:Y:S01]  /*2430*/  FADD.FTZ R117, R117, R164 ;  /* 0x000000a475757221 */ /* 0x000fe20000010000 */
[----:B------:R-:W-:Y:S02]  /*2440*/  HADD2.F32 R204, -RZ, R162.H0_H0 ;  /* 0x200000a2ffcc7230 */ /* 0x000fe40000004100 */
[----:B------:R-:W-:Y:S01]  /*2450*/  FFMA.FTZ R81, R196, R164, R81 ;  /* 0x000000a4c4517223 */ /* 0x000fe20000010051 */
[----:B------:R-:W-:Y:S02]  /*2460*/  HADD2.F32 R163, -RZ, R165.H0_H0 ;  /* 0x200000a5ffa37230 */ /* 0x000fe40000004100 */
[----:B------:R-:W-:Y:S01]  /*2470*/  FMUL.FTZ R197, R5, R200 ;  /* 0x000000c805c57220 */ /* 0x000fe20000410000 */
[----:B------:R-:W-:-:S02]  /*2480*/  HADD2.F32 R198, -RZ, R53.H0_H0 ;  /* 0x20000035ffc67230 */ /* 0x000fc40000004100 */
[----:B------:R-:W-:Y:S01]  /*2490*/  FADD.FTZ R116, R116, R161 ;  /* 0x000000a174747221 */ /* 0x000fe20000010000 */
[----:B------:R-:W-:Y:S02]  /*24a0*/  HADD2.F32 R162, -RZ, R162.H1_H1 ;  /* 0x300000a2ffa27230 */ /* 0x000fe40000004100 */
[----:B------:R-:W-:Y:S01]  /*24b0*/  FFMA.FTZ R80, R193, R161, R80 ;  /* 0x000000a1c1507223 */ /* 0x000fe20000010050 */
[----:B------:R-:W-:Y:S01]  /*24c0*/  FADD.FTZ R164, R229, R194 ;  /* 0x000000c2e5a47221 */ /* 0x000fe20000010000 */
[----:B------:R-:W-:Y:S01]  /*24d0*/  FFMA.FTZ R161, R193, R194, R228 ;  /* 0x000000c2c1a17223 */ /* 0x000fe200000100e4 */
[C---:B------:R-:W-:Y:S01]  /*24e0*/  FADD.FTZ R202, -R225.reuse, R160 ;  /* 0x000000a0e1ca7221 */ /* 0x040fe20000010100 */
[----:B------:R-:W-:Y:S01]  /*24f0*/  FADD.FTZ R206, -R225, R204 ;  /* 0x000000cce1ce7221 */ /* 0x000fe20000010100 */
[-C--:B------:R-:W-:Y:S01]  /*2500*/  FMUL.FTZ R198, R198, R163.reuse ;  /* 0x000000a3c6c67220 */ /* 0x080fe20000410000 */
[----:B------:R-:W-:Y:S01]  /*2510*/  FADD.FTZ R118, R118, R163 ;  /* 0x000000a376767221 */ /* 0x000fe20000010000 */
[----:B------:R-:W-:Y:S01]  /*2520*/  FFMA.FTZ R82, R197, R163, R82 ;  /* 0x000000a3c5527223 */ /* 0x000fe20000010052 */
[----:B------:R-:W-:-:S02]  /*2530*/  HADD2.F32 R204, -RZ, R165.H1_H1 ;  /* 0x300000a5ffcc7230 */ /* 0x000fc40000004100 */
[----:B------:R-:W-:Y:S01]  /*2540*/  FADD.FTZ R163, R164, R195 ;  /* 0x000000c3a4a37221 */ /* 0x000fe20000010000 */
[C---:B------:R-:W-:Y:S01]  /*2550*/  FADD.FTZ R226, -R225.reuse, R162 ;  /* 0x000000a2e1e27221 */ /* 0x040fe20000010100 */
[----:B------:R-:W-:Y:S01]  /*2560*/  FFMA.FTZ R164, R196, R195, R161 ;  /* 0x000000c3c4a47223 */ /* 0x000fe200000100a1 */
[C---:B------:R-:W-:Y:S01]  /*2570*/  FADD.FTZ R162, -R225.reuse, R208 ;  /* 0x000000d0e1a27221 */ /* 0x040fe20000010100 */
[----:B------:R-:W-:Y:S01]  /*2580*/  FADD.FTZ R208, -R225, R230 ;  /* 0x000000e6e1d07221 */ /* 0x000fe20000010100 */
[----:B------:R-:W-:Y:S01]  /*2590*/  FMUL.FTZ R200, R5, R202 ;  /* 0x000000ca05c87220 */ /* 0x000fe20000410000 */
[--C-:B------:R-:W-:Y:S02]  /*25a0*/  HADD2.F32 R165, -RZ, R166.reuse.H0_H0 ;  /* 0x200000a6ffa57230 */ /* 0x100fe40000004100 */
[----:B------:R-:W-:Y:S01]  /*25b0*/  FMUL.FTZ R199, R199, R204 ;  /* 0x000000ccc7c77220 */ /* 0x000fe20000410000 */
[----:B------:R-:W-:Y:S02]  /*25c0*/  HADD2.F32 R230, -RZ, R166.H1_H1 ;  /* 0x300000a6ffe67230 */ /* 0x000fe40000004100 */
[----:B------:R-:W-:Y:S01]  /*25d0*/  FADD.FTZ R166, R163, R198 ;  /* 0x000000c6a3a67221 */ /* 0x000fe20000010000 */
[----:B------:R-:W-:-:S02]  /*25e0*/  HADD2.F32 R202, -RZ, R54.H0_H0 ;  /* 0x20000036ffca7230 */ /* 0x000fc40000004100 */
[----:B------:R-:W-:Y:S01]  /*25f0*/  FFMA.FTZ R161, R197, R198, R164 ;  /* 0x000000c6c5a17223 */ /* 0x000fe200000100a4 */
[----:B------:R-:W-:Y:S01]  /*2600*/  FMUL.FTZ R201, R5, R206 ;  /* 0x000000ce05c97220 */ /* 0x000fe20000410000 */
[----:B------:R-:W-:Y:S01]  /*2610*/  FADD.FTZ R163, R166, R199 ;  /* 0x000000c7a6a37221 */ /* 0x000fe20000010000 */
[--C-:B------:R-:W-:Y:S02]  /*2620*/  HADD2.F32 R225, -RZ, R167.reuse.H0_H0 ;  /* 0x200000a7ffe17230 */ /* 0x100fe40000004100 */
[----:B------:R-:W-:Y:S01]  /*2630*/  FMUL.FTZ R202, R202, R165 ;  /* 0x000000a5caca7220 */ /* 0x000fe20000410000 */
[C---:B------:R-:W-:Y:S01]  /*2640*/  FFMA.FTZ R164, R200.reuse, R199, R161 ;  /* 0x000000c7c8a47223 */ /* 0x040fe200000100a1 */
[----:B------:R-:W-:Y:S01]  /*2650*/  FADD.FTZ R119, R119, R204 ;  /* 0x000000cc77777221 */ /* 0x000fe20000010000 */
[----:B------:R-:W-:Y:S01]  /*2660*/  FFMA.FTZ R83, R200, R204, R83 ;  /* 0x000000ccc8537223 */ /* 0x000fe20000010053 */
[----:B------:R-:W-:Y:S01]  /*2670*/  FMUL.FTZ R207, R5, R162 ;  /* 0x000000a205cf7220 */ /* 0x000fe20000410000 */
[----:B------:R-:W-:Y:S01]  /*2680*/  FMUL.FTZ R203, R203, R230 ;  /* 0x000000e6cbcb7220 */ /* 0x000fe20000410000 */
[----:B------:R-:W-:Y:S01]  /*2690*/  FMUL.FTZ R204, R5, R226 ;  /* 0x000000e205cc7220 */ /* 0x000fe20000410000 */
[----:B------:R-:W-:Y:S01]  /*26a0*/  FADD.FTZ R162, R163, R202 ;  /* 0x000000caa3a27221 */ /* 0x000fe20000010000 */
[C---:B------:R-:W-:Y:S01]  /*26b0*/  FFMA.FTZ R161, R201.reuse, R202, R164 ;  /* 0x000000cac9a17223 */ /* 0x040fe200000100a4 */
[----:B------:R-:W-:Y:S01]  /*26c0*/  FADD.FTZ R120, R120, R165 ;  /* 0x000000a578787221 */ /* 0x000fe20000010000 */
[----:B------:R-:W-:Y:S01]  /*26d0*/  FFMA.FTZ R84, R201, R165, R84 ;  /* 0x000000a5c9547223 */ /* 0x000fe20000010054 */
[----:B------:R-:W-:-:S02]  /*26e0*/  HADD2.F32 R160, -RZ, R167.H1_H1 ;  /* 0x300000a7ffa07230 */ /* 0x000fc40000004100 */
[----:B------:R-:W-:Y:S01]  /*26f0*/  FMUL.FTZ R205, R205, R225 ;  /* 0x000000e1cdcd7220 */ /* 0x000fe20000410000 */
[----:B------:R-:W-:Y:S02]  /*2700*/  HADD2.F32 R165, -RZ, R55.H1_H1 ;  /* 0x30000037ffa57230 */ /* 0x000fe40000004100 */
[----:B------:R-:W-:Y:S01]  /*2710*/  FADD.FTZ R162, R162, R203 ;  /* 0x000000cba2a27221 */ /* 0x000fe20000010000 */
[----:B------:R-:W-:Y:S01]  /*2720*/  FFMA.FTZ R164, R204, R203, R161 ;  /* 0x000000cbcca47223 */ /* 0x000fe200000100a1 */
[----:B------:R-:W-:Y:S01]  /*2730*/  FMUL.FTZ R208, R5, R208 ;  /* 0x000000d005d07220 */ /* 0x000fe20000410000 */
[----:B------:R-:W-:Y:S01]  /*2740*/  FADD.FTZ R121, R121, R230 ;  /* 0x000000e679797221 */ /* 0x000fe20000010000 */
[----:B------:R-:W-:Y:S01]  /*2750*/  FMUL.FTZ R206, R165, R160 ;  /* 0x000000a0a5ce7220 */ /* 0x000fe20000410000 */
[----:B------:R-:W-:Y:S01]  /*2760*/  FADD.FTZ R229, R162, R205 ;  /* 0x000000cda2e57221 */ /* 0x000fe20000010000 */
[C---:B------:R-:W-:Y:S01]  /*2770*/  FFMA.FTZ R161, R207.reuse, R205, R164 ;  /* 0x000000cdcfa17223 */ /* 0x040fe200000100a4 */
        /* <DEDUP_REMOVED lines=8> */
.L_x_1967:
        /* <DEDUP_REMOVED lines=10> */
[C---:B------:R-:W-:Y:S02]  /*28a0*/  ISETP.GE.U32.AND P2, PT, R2.reuse, 0x100, PT ;  /* 0x000001000200780c */ /* 0x040fe40003f46070 */
[C---:B------:R-:W-:Y:S02]  /*28b0*/  ISETP.GE.U32.AND P3, PT, R2.reuse, 0x180, PT ;  /* 0x000001800200780c */ /* 0x040fe40003f66070 */
[C---:B------:R-:W-:Y:S02]  /*28c0*/  ISETP.GE.U32.AND P4, PT, R2.reuse, 0x200, PT ;  /* 0x000002000200780c */ /* 0x040fe40003f86070 */
[----:B------:R-:W-:Y:S02]  /*28d0*/  ISETP.GE.U32.AND P5, PT, R2, 0x280, PT ;  /* 0x000002800200780c */ /* 0x000fe40003fa6070 */
[----:B------:R-:W-:-:S03]  /*28e0*/  MOV R225, R222 ;  /* 0x000000de00e17202 */ /* 0x000fc60000000f00 */
[----:B------:R-:W0:Y:S08]  /*28f0*/  @P0 LDC.64 R226, c[0x0][0x438] ;  /* 0x00010e00ffe20b82 */ /* 0x000e300000000a00 */
[----:B------:R-:W1:Y:S08]  /*2900*/  @P2 LDC.64 R166, c[0x0][0x438] ;  /* 0x00010e00ffa62b82 */ /* 0x000e700000000a00 */
[----:B------:R-:W2:Y:S08]  /*2910*/  @P3 LDC.64 R164, c[0x0][0x438] ;  /* 0x00010e00ffa43b82 */ /* 0x000eb00000000a00 */
[----:B------:R-:W3:Y:S01]  /*2920*/  @P4 LDC.64 R162, c[0x0][0x438] ;  /* 0x00010e00ffa24b82 */ /* 0x000ee20000000a00 */
[C---:B0-----:R-:W-:Y:S01]  /*2930*/  @P0 IMAD.WIDE.U32 R226, R225.reuse, 0x10, R226 ;  /* 0x00000010e1e20825 */ /* 0x041fe200078e00e2 */
[----:B------:R-:W-:-:S04]  /*2940*/  @P0 IADD3 R225, PT, PT, R225, 0x80, RZ ;  /* 0x00000080e1e10810 */ /* 0x000fc80007ffe0ff */
[----:B------:R0:W5:Y:S02]  /*2950*/  @P0 LDG.E.128 R124, desc[UR10][R226.64] ;  /* 0x0000000ae27c0981 */ /* 0x000164000c1e1d00 */
[----:B------:R-:W4:Y:S01]  /*2960*/  @P5 LDC.64 R160, c[0x0][0x438] ;  /* 0x00010e00ffa05b82 */ /* 0x000f220000000a00 */
[C---:B-1----:R-:W-:Y:S01]  /*2970*/  @P2 IMAD.WIDE.U32 R166, R225.reuse, 0x10, R166 ;  /* 0x00000010e1a62825 */ /* 0x042fe200078e00a6 */
[----:B------:R-:W-:-:S04]  /*2980*/  @P2 IADD3 R225, PT, PT, R225, 0x80, RZ ;  /* 0x00000080e1e12810 */ /* 0x000fc80007ffe0ff */
[----:B------:R0:W5:Y:S01]  /*2990*/  @P2 LDG.E.128 R128, desc[UR10][R166.64] ;  /* 0x0000000aa6802981 */ /* 0x000162000c1e1d00 */
[C---:B--2---:R-:W-:Y:S01]  /*29a0*/  @P3 IMAD.WIDE.U32 R164, R225.reuse, 0x10, R164 ;  /* 0x00000010e1a43825 */ /* 0x044fe200078e00a4 */
[----:B------:R-:W-:-:S04]  /*29b0*/  @P3 IADD3 R225, PT, PT, R225, 0x80, RZ ;  /* 0x00000080e1e13810 */ /* 0x000fc80007ffe0ff */
[----:B------:R0:W5:Y:S01]  /*29c0*/  @P3 LDG.E.128 R132, desc[UR10][R164.64] ;  /* 0x0000000aa4843981 */ /* 0x000162000c1e1d00 */
[C---:B---3--:R-:W-:Y:S01]  /*29d0*/  @P4 IMAD.WIDE.U32 R162, R225.reuse, 0x10, R162 ;  /* 0x00000010e1a24825 */ /* 0x048fe200078e00a2 */
[----:B------:R-:W-:-:S04]  /*29e0*/  @P4 IADD3 R225, PT, PT, R225, 0x80, RZ ;  /* 0x00000080e1e14810 */ /* 0x000fc80007ffe0ff */
[----:B------:R0:W5:Y:S01]  /*29f0*/  @P4 LDG.E.128 R32, desc[UR10][R162.64] ;  /* 0x0000000aa2204981 */ /* 0x000162000c1e1d00 */
[----:B----4-:R-:W-:-:S05]  /*2a00*/  @P5 IMAD.WIDE.U32 R160, R225, 0x10, R160 ;  /* 0x00000010e1a05825 */ /* 0x010fca00078e00a0 */
[----:B------:R0:W5:Y:S02]  /*2a10*/  @P5 LDG.E.128 R156, desc[UR10][R160.64] ;  /* 0x0000000aa09c5981 */ /* 0x000164000c1e1d00 */
.L_x_1976:
[----:B----4-:R-:W-:Y:S05]  /*2a20*/  BSYNC.RECONVERGENT B0 ;  /* 0x0000000000007941 */ /* 0x010fea0003800200 */
.L_x_1966:
        /* <DEDUP_REMOVED lines=31> */
.L_x_1978:
[----:B------:R-:W-:Y:S05]  /*2c20*/  BSYNC.RECONVERGENT B0 ;  /* 0x0000000000007941 */ /* 0x000fea0003800200 */
.L_x_1977:
        /* <DEDUP_REMOVED lines=18> */
[----:B------:R-:W-:Y:S02]  /*2d50*/  @P3 SHF.R.S32.HI R161, RZ, 0x1f, R224 ;  /* 0x0000001fffa13819 */ /* 0x000fe400000114e0 */
[----:B------:R-:W-:Y:S01]  /*2d60*/  FADD.FTZ R225, R162, R225 ;  /* 0x000000e1a2e17221 */ /* 0x000fe20000010000 */
[----:B------:R-:W-:Y:S01]  /*2d70*/  FADD.FTZ R160, R163, R160 ;  /* 0x000000a0a3a07221 */ /* 0x000fe20000010000 */
[----:B------:R-:W-:-:S02]  /*2d80*/  @P3 LEA.HI R161, R161, R224, RZ, 0x3 ;  /* 0x000000e0a1a13211 */ /* 0x000fc400078f18ff */
[----:B-1----:R-:W-:Y:S01]  /*2d90*/  FADD.FTZ R225, R225, R164 ;  /* 0x000000a4e1e17221 */ /* 0x002fe20000010000 */
[----:B------:R-:W-:Y:S01]  /*2da0*/  FADD.FTZ R160, R160, R165 ;  /* 0x000000a5a0a07221 */ /* 0x000fe20000010000 */
[----:B------:R-:W-:Y:S01]  /*2db0*/  HFMA2 R165, -RZ, RZ, 0, 0 ;  /* 0x00000000ffa57431 */ /* 0x000fe200000001ff */
[----:B------:R-:W-:Y:S01]  /*2dc0*/  @P3 LEA.HI.SX32 R165, R161, R4, 0x1d ;  /* 0x00000004a1a53211 */ /* 0x000fe200078feaff */
[----:B------:R-:W-:Y:S01]  /*2dd0*/  FADD.FTZ R166, R166, R225 ;  /* 0x000000e1a6a67221 */ /* 0x000fe20000010000 */
[----:B------:R-:W-:Y:S01]  /*2de0*/  FADD.FTZ R160, R167, R160 ;  /* 0x000000a0a7a07221 */ /* 0x000fe20000010000 */
[----:B------:R-:W-:Y:S02]  /*2df0*/  P2R R164, PR, RZ, 0x4 ;  /* 0x00000004ffa47803 */ /* 0x000fe40000000000 */
[----:B------:R-:W-:Y:S01]  /*2e00*/  FMUL.FTZ R167, R166, UR14 ;  /* 0x0000000ea6a77c20 */ /* 0x000fe20008410000 */
[----:B------:R-:W-:-:S04]  /*2e10*/  FMUL.FTZ R166, R160, UR14 ;  /* 0x0000000ea0a67c20 */ /* 0x000fc80008410000 */
        /* <DEDUP_REMOVED lines=17> */
[----:B------:R-:W-:-:S04]  /*2f30*/  F2FP.F16.F32.PACK_AB R160, RZ, R160 ;  /* 0x000000a0ffa0723e */ /* 0x000fc800000000ff */
[----:B------:R-:W-:-:S07]  /*2f40*/  PRMT R136, R160, 0x7610, R136 ;  /* 0x00007610a0887816 */ /* 0x000fce0000000088 */
.L_x_1983:
        /* <DEDUP_REMOVED lines=9> */
.L_x_1984:
        /* <DEDUP_REMOVED lines=9> */
.L_x_1985:
        /* <DEDUP_REMOVED lines=9> */
.L_x_1986:
        /* <DEDUP_REMOVED lines=9> */
.L_x_1987:
        /* <DEDUP_REMOVED lines=9> */
.L_x_1988:
        /* <DEDUP_REMOVED lines=9> */
.L_x_1989:
        /* <DEDUP_REMOVED lines=8> */
[----:B------:R-:W-:Y:S01]  /*3330*/  PRMT R139, R139, 0x5410, R160 ;  /* 0x000054108b8b7816 */ /* 0x000fe200000000a0 */
[----:B------:R-:W-:Y:S06]  /*3340*/  BRA `(.L_x_1990) ;  /* 0x0000000c00487947 */ /* 0x000fec0003800000 */
.L_x_1982:
[----:B------:R-:W0:Y:S01]  /*3350*/  @P3 LDC R147, c[0x0][0x40c] ;  /* 0x00010300ff933b82 */ /* 0x000e220000000800 */
[-CC-:B------:R-:W-:Y:S01]  /*3360*/  FFMA.FTZ R145, R220, R166.reuse, R167.reuse ;  /* 0x000000a6dc917223 */ /* 0x180fe200000100a7 */
[-CC-:B------:R-:W-:Y:S01]  /*3370*/  FFMA.FTZ R144, R223, R166.reuse, R167.reuse ;  /* 0x000000a6df907223 */ /* 0x180fe200000100a7 */
[-CC-:B------:R-:W-:Y:S01]  /*3380*/  FFMA.FTZ R226, R215, R166.reuse, R167.reuse ;  /* 0x000000a6d7e27223 */ /* 0x180fe200000100a7 */
[-C--:B------:R-:W-:Y:S01]  /*3390*/  FFMA.FTZ R227, R212, R166.reuse, R167 ;  /* 0x000000a6d4e37223 */ /* 0x080fe200000100a7 */
[----:B------:R-:W-:Y:S01]  /*33a0*/  FADD.FTZ R146, R218, -R145 ;  /* 0x80000091da927221 */ /* 0x000fe20000010000 */
[----:B------:R-:W-:Y:S01]  /*33b0*/  FADD.FTZ R144, R221, -R144 ;  /* 0x80000090dd907221 */ /* 0x000fe20000010000 */
[--C-:B------:R-:W-:Y:S01]  /*33c0*/  FFMA.FTZ R163, R216, R166, R167.reuse ;  /* 0x000000a6d8a37223 */ /* 0x100fe200000100a7 */
[----:B------:R-:W1:Y:S01]  /*33d0*/  @P3 LDC R160, c[0x0][0x40c] ;  /* 0x00010300ffa03b82 */ /* 0x000e620000000800 */
[----:B------:R-:W-:Y:S01]  /*33e0*/  FMUL.FTZ R145, R5, R146 ;  /* 0x0000009205917220 */ /* 0x000fe20000410000 */
[--C-:B------:R-:W-:Y:S01]  /*33f0*/  FFMA.FTZ R146, R219, R166, R167.reuse ;  /* 0x000000a6db927223 */ /* 0x100fe200000100a7 */
[----:B------:R-:W-:Y:S01]  /*3400*/  FMUL.FTZ R144, R5, R144 ;  /* 0x0000009005907220 */ /* 0x000fe20000410000 */
[----:B------:R-:W-:Y:S01]  /*3410*/  ISETP.GT.AND P0, PT, R6, RZ, PT ;  /* 0x000000ff0600720c */ /* 0x000fe20003f04270 */
[----:B------:R-:W-:Y:S01]  /*3420*/  FFMA.FTZ R232, R211, R166, R167 ;  /* 0x000000a6d3e87223 */ /* 0x000fe200000100a7 */
[----:B------:R-:W-:Y:S01]  /*3430*/  FADD.FTZ R146, R217, -R146 ;  /* 0x80000092d9927221 */ /* 0x000fe20000010000 */
[----:B------:R-:W-:Y:S01]  /*3440*/  FADD.FTZ R226, R213, -R226 ;  /* 0x800000e2d5e27221 */ /* 0x000fe20000010000 */
[----:B------:R-:W2:Y:S01]  /*3450*/  @P3 LDC R161, c[0x0][0x40c] ;  /* 0x00010300ffa13b82 */ /* 0x000ea20000000800 */
[----:B------:R-:W-:Y:S01]  /*3460*/  FADD.FTZ R228, R210, -R227 ;  /* 0x800000e3d2e47221 */ /* 0x000fe20000010000 */
[----:B------:R-:W-:Y:S01]  /*3470*/  FADD.FTZ R162, R214, -R163 ;  /* 0x800000a3d6a27221 */ /* 0x000fe20000010000 */
[----:B------:R-:W-:Y:S01]  /*3480*/  FSEL R144, R144, RZ, P0 ;  /* 0x000000ff90907208 */ /* 0x000fe20000000000 */
[----:B------:R-:W-:Y:S01]  /*3490*/  FMUL.FTZ R146, R5, R146 ;  /* 0x0000009205927220 */ /* 0x000fe20000410000 */
[----:B------:R-:W-:Y:S01]  /*34a0*/  FADD.FTZ R232, R209, -R232 ;  /* 0x800000e8d1e87221 */ /* 0x000fe20000010000 */
[C---:B------:R-:W-:Y:S01]  /*34b0*/  FMUL.FTZ R226, R5.reuse, R226 ;  /* 0x000000e205e27220 */ /* 0x040fe20000410000 */
[C---:B------:R-:W-:Y:S01]  /*34c0*/  FMUL.FTZ R228, R5.reuse, R228 ;  /* 0x000000e405e47220 */ /* 0x040fe20000410000 */
[----:B------:R-:W3:Y:S01]  /*34d0*/  @P3 LDC R225, c[0x0][0x40c] ;  /* 0x00010300ffe13b82 */ /* 0x000ee20000000800 */
[----:B------:R-:W-:Y:S01]  /*34e0*/  FMUL.FTZ R162, R5, R162 ;  /* 0x000000a205a27220 */ /* 0x000fe20000410000 */
[----:B------:R-:W-:Y:S01]  /*34f0*/  FSEL R145, R145, RZ, P0 ;  /* 0x000000ff91917208 */ /* 0x000fe20000000000 */
[----:B------:R-:W-:Y:S01]  /*3500*/  FMUL.FTZ R231, R5, R232 ;  /* 0x000000e805e77220 */ /* 0x000fe20000410000 */
[----:B0-----:R-:W-:Y:S01]  /*3510*/  @P3 FMUL.FTZ R147, R147, R144 ;  /* 0x0000009093933220 */ /* 0x001fe20000410000 */
[----:B------:R-:W-:-:S02]  /*3520*/  FSEL R146, R146, RZ, P0 ;  /* 0x000000ff92927208 */ /* 0x000fc40000000000 */
[----:B------:R-:W-:Y:S01]  /*3530*/  FSEL R226, R226, RZ, P0 ;  /* 0x000000ffe2e27208 */ /* 0x000fe20000000000 */
[----:B------:R-:W0:Y:S01]  /*3540*/  @P3 LDC R224, c[0x0][0x40c] ;  /* 0x00010300ffe03b82 */ /* 0x000e220000000800 */
[----:B------:R-:W-:Y:S01]  /*3550*/  FSEL R229, R228, RZ, P0 ;  /* 0x000000ffe4e57208 */ /* 0x000fe20000000000 */
[----:B------:R-:W-:Y:S01]  /*3560*/  FFMA.FTZ R228, R176, R166, R167 ;  /* 0x000000a6b0e47223 */ /* 0x000fe200000100a7 */
[----:B------:R-:W-:Y:S01]  /*3570*/  FSEL R227, R162, RZ, P0 ;  /* 0x000000ffa2e37208 */ /* 0x000fe20000000000 */
[----:B-1----:R-:W-:Y:S01]  /*3580*/  @P3 FMUL.FTZ R160, R160, R145 ;  /* 0x00000091a0a03220 */ /* 0x002fe20000410000 */
[----:B------:R-:W-:Y:S01]  /*3590*/  FSEL R231, R231, RZ, P0 ;  /* 0x000000ffe7e77208 */ /* 0x000fe20000000000 */
[----:B------:R-:W-:Y:S01]  /*35a0*/  FADD.FTZ R228, R175, -R228 ;  /* 0x800000e4afe47221 */ /* 0x000fe20000010000 */
[----:B------:R-:W-:Y:S01]  /*35b0*/  @P3 F2FP.F16.F32.PACK_AB R147, RZ, R147 ;  /* 0x00000093ff93323e */ /* 0x000fe200000000ff */
[----:B------:R-:W1:Y:S01]  /*35c0*/  @P3 LDC R230, c[0x0][0x40c] ;  /* 0x00010300ffe63b82 */ /* 0x000e620000000800 */
[----:B--2---:R-:W-:Y:S01]  /*35d0*/  @P3 FMUL.FTZ R161, R161, R146 ;  /* 0x00000092a1a13220 */ /* 0x004fe20000410000 */
[----:B------:R-:W-:Y:S01]  /*35e0*/  @P3 F2FP.F16.F32.PACK_AB R160, RZ, R160 ;  /* 0x000000a0ffa0323e */ /* 0x000fe200000000ff */
[----:B------:R-:W-:Y:S01]  /*35f0*/  FMUL.FTZ R228, R5, R228 ;  /* 0x000000e405e47220 */ /* 0x000fe20000410000 */
[----:B------:R-:W-:-:S02]  /*3600*/  @P3 PRMT R136, R147, 0x7610, R136 ;  /* 0x0000761093883816 */ /* 0x000fc40000000088 */
[----:B------:R-:W-:Y:S02]  /*3610*/  @P3 F2FP.F16.F32.PACK_AB R161, RZ, R161 ;  /* 0x000000a1ffa1323e */ /* 0x000fe400000000ff */
[----:B------:R-:W2:Y:S01]  /*3620*/  @P3 LDC R234, c[0x0][0x40c] ;  /* 0x00010300ffea3b82 */ /* 0x000ea20000000800 */
[----:B---3--:R-:W-:Y:S01]  /*3630*/  @P3 FMUL.FTZ R163, R225, R226 ;  /* 0x000000e2e1a33220 */ /* 0x008fe20000410000 */
[----:B------:R-:W-:Y:S02]  /*3640*/  @P3 PRMT R136, R136, 0x5410, R160 ;  /* 0x0000541088883816 */ /* 0x000fe400000000a0 */
[----:B------:R-:W-:Y:S02]  /*3650*/  FSEL R160, R228, RZ, P0 ;  /* 0x000000ffe4a07208 */ /* 0x000fe40000000000 */
[----:B------:R-:W-:Y:S01]  /*3660*/  @P3 F2FP.F16.F32.PACK_AB R163, RZ, R163 ;  /* 0x000000a3ffa3323e */ /* 0x000fe200000000ff */
[----:B0-----:R-:W-:Y:S01]  /*3670*/  @P3 FMUL.FTZ R162, R224, R227 ;  /* 0x000000e3e0a23220 */ /* 0x001fe20000410000 */
[----:B------:R-:W-:-:S02]  /*3680*/  @P3 PRMT R137, R161, 0x7610, R137 ;  /* 0x00007610a1893816 */ /* 0x000fc40000000089 */
[----:B------:R-:W-:Y:S02]  /*3690*/  @P3 PRMT R138, R163, 0x7610, R138 ;  /* 0x00007610a38a3816 */ /* 0x000fe4000000008a */
[----:B------:R-:W-:Y:S02]  /*36a0*/  @P3 F2FP.F16.F32.PACK_AB R162, RZ, R162 ;  /* 0x000000a2ffa2323e */ /* 0x000fe400000000ff */
[----:B------:R-:W-:Y:S01]  /*36b0*/  F2FP.F16.F32.PACK_AB R144, R145, R144 ;  /* 0x000000909190723e */ /* 0x000fe200000000ff */
[----:B-1----:R-:W-:Y:S01]  /*36c0*/  @P3 FMUL.FTZ R224, R230, R229 ;  /* 0x000000e5e6e03220 */ /* 0x002fe20000410000 */
[----:B------:R-:W-:Y:S02]  /*36d0*/  F2FP.F16.F32.PACK_AB R145, R227, R146 ;  /* 0x00000092e391723e */ /* 0x000fe400000000ff */
[----:B------:R-:W-:Y:S02]  /*36e0*/  F2FP.F16.F32.PACK_AB R146, R229, R226 ;  /* 0x000000e2e592723e */ /* 0x000fe400000000ff */
[----:B------:R-:W-:-:S02]  /*36f0*/  @P3 F2FP.F16.F32.PACK_AB R224, RZ, R224 ;  /* 0x000000e0ffe0323e */ /* 0x000fc400000000ff */
[----:B------:R-:W-:Y:S01]  /*3700*/  @P3 PRMT R137, R137, 0x5410, R162 ;  /* 0x0000541089893816 */ /* 0x000fe200000000a2 */
[-C--:B--2---:R-:W-:Y:S01]  /*3710*/  @P3 FMUL.FTZ R225, R234, R231.reuse ;  /* 0x000000e7eae13220 */ /* 0x084fe20000410000 */
[----:B------:R-:W-:Y:S02]  /*3720*/  F2FP.F16.F32.PACK_AB R147, R160, R231 ;  /* 0x000000e7a093723e */ /* 0x000fe400000000ff */
[----:B------:R-:W-:Y:S02]  /*3730*/  @P3 PRMT R138, R138, 0x5410, R224 ;  /* 0x000054108a8a3816 */ /* 0x000fe400000000e0 */
[----:B------:R-:W-:-:S04]  /*3740*/  @P3 F2FP.F16.F32.PACK_AB R225, RZ, R225 ;  /* 0x000000e1ffe1323e */ /* 0x000fc800000000ff */
[----:B------:R-:W-:Y:S01]  /*3750*/  @P3 PRMT R139, R225, 0x7610, R139 ;  /* 0x00007610e18b3816 */ /* 0x000fe2000000008b */
[----:B------:R-:W-:Y:S06]  /*3760*/  @!P3 BRA `(.L_x_1990) ;  /* 0x000000080040b947 */ /* 0x000fec0003800000 */
[----:B------:R-:W-:-:S05]  /*3770*/  FMUL.FTZ R160, R160, UR15 ;  /* 0x0000000fa0a07c20 */ /* 0x000fca0008410000 */
[----:B------:R-:W-:-:S04]  /*3780*/  F2FP.F16.F32.PACK_AB R160, RZ, R160 ;  /* 0x000000a0ffa0723e */ /* 0x000fc800000000ff */
[----:B------:R-:W-:Y:S01]  /*3790*/  PRMT R139, R139, 0x5410, R160 ;  /* 0x000054108b8b7816 */ /* 0x000fe200000000a0 */
[----:B------:R-:W-:Y:S06]  /*37a0*/  BRA `(.L_x_1990) ;  /* 0x0000000800307947 */ /* 0x000fec0003800000 */
.L_x_1981:
[----:B------:R-:W-:Y:S01]  /*37b0*/  UMOV UR4, UR6 ;  /* 0x0000000600047c82 */ /* 0x000fe20008000000 */
[----:B------:R-:W-:Y:S01]  /*37c0*/  UMOV UR5, UR7 ;  /* 0x0000000700057c82 */ /* 0x000fe20008000000 */
[----:B------:R-:W-:-:S04]  /*37d0*/  UISETP.NE.U32.AND UP0, UPT, UR4, URZ, UPT ;  /* 0x000000ff0400728c */ /* 0x000fc8000bf05070 */
[----:B------:R-:W-:-:S09]  /*37e0*/  UISETP.NE.AND.EX UP0, UPT, UR5, URZ, UPT, UP0 ;  /* 0x000000ff0500728c */ /* 0x000fd2000bf05300 */
[----:B------:R-:W-:Y:S05]  /*37f0*/  BRA.U UP0, `(.L_x_1991) ;  /* 0x0000000500087547 */ /* 0x000fea000b800000 */
[----:B------:R-:W-:Y:S01]  /*3800*/  ISETP.GT.AND P0, PT, R6, RZ, PT ;  /* 0x000000ff0600720c */ /* 0x000fe20003f04270 */
[----:B------:R-:W0:Y:S01]  /*3810*/  @P3 LDC R163, c[0x0][0x40c] ;  /* 0x00010300ffa33b82 */ /* 0x000e220000000800 */
[----:B------:R-:W-:Y:S02]  /*3820*/  HADD2.F32 R160, -RZ, R124.H0_H0 ;  /* 0x2000007cffa07230 */ /* 0x000fe40000004100 */
[--C-:B------:R-:W-:Y:S02]  /*3830*/  HADD2.F32 R224, -RZ, R125.reuse.H0_H0 ;  /* 0x2000007dffe07230 */ /* 0x100fe40000004100 */
[----:B------:R-:W-:Y:S02]  /*3840*/  HADD2.F32 R226, -RZ, R125.H1_H1 ;  /* 0x3000007dffe27230 */ /* 0x000fe40000004100 */
[----:B------:R-:W-:Y:S01]  /*3850*/  HADD2.F32 R230, -RZ, R126.H1_H1 ;  /* 0x3000007effe67230 */ /* 0x000fe20000004100 */
[----:B------:R-:W1:Y:S01]  /*3860*/  @P3 LDC R227, c[0x0][0x40c] ;  /* 0x00010300ffe33b82 */ /* 0x000e620000000800 */
[----:B------:R-:W-:-:S03]  /*3870*/  HADD2.F32 R232, -RZ, R127.H0_H0 ;  /* 0x2000007fffe87230 */ /* 0x000fc60000004100 */
[-CC-:B------:R-:W-:Y:S01]  /*3880*/  @P0 FFMA.FTZ R162, R223, R166.reuse, R167.reuse ;  /* 0x000000a6dfa20223 */ /* 0x180fe200000100a7 */
[-CC-:B------:R-:W-:Y:S01]  /*3890*/  @P0 FFMA.FTZ R225, R220, R166.reuse, R167.reuse ;  /* 0x000000a6dce10223 */ /* 0x180fe200000100a7 */
[-CC-:B------:R-:W-:Y:S01]  /*38a0*/  @P0 FFMA.FTZ R228, R219, R166.reuse, R167.reuse ;  /* 0x000000a6dbe40223 */ /* 0x180fe200000100a7 */
[-C--:B------:R-:W-:Y:S01]  /*38b0*/  @P0 FFMA.FTZ R234, R215, R166.reuse, R167 ;  /* 0x000000a6d7ea0223 */ /* 0x080fe200000100a7 */
[----:B------:R-:W-:Y:S01]  /*38c0*/  @P0 FADD.FTZ R161, R221, -R162 ;  /* 0x800000a2dda10221 */ /* 0x000fe20000010000 */
[----:B------:R-:W-:Y:S02]  /*38d0*/  HADD2.F32 R162, -RZ, R124.H1_H1 ;  /* 0x3000007cffa27230 */ /* 0x000fe40000004100 */
[----:B------:R-:W-:Y:S01]  /*38e0*/  @P0 FADD.FTZ R225, R218, -R225 ;  /* 0x800000e1dae10221 */ /* 0x000fe20000010000 */
[----:B------:R-:W2:Y:S01]  /*38f0*/  @P3 LDC R229, c[0x0][0x40c] ;  /* 0x00010300ffe53b82 */ /* 0x000ea20000000800 */
[----:B------:R-:W-:Y:S01]  /*3900*/  @P0 FFMA.FTZ R160, R5, R161, R160 ;  /* 0x000000a105a00223 */ /* 0x000fe200000100a0 */
[----:B------:R-:W-:Y:S01]  /*3910*/  @P0 FADD.FTZ R228, R217, -R228 ;  /* 0x800000e4d9e40221 */ /* 0x000fe20000010000 */
[----:B------:R-:W-:Y:S01]  /*3920*/  @P0 FFMA.FTZ R162, R5, R225, R162 ;  /* 0x000000e105a20223 */ /* 0x000fe200000100a2 */
[-CC-:B------:R-:W-:Y:S01]  /*3930*/  @P0 FFMA.FTZ R236, R211, R166.reuse, R167.reuse ;  /* 0x000000a6d3ec0223 */ /* 0x180fe200000100a7 */
[----:B0-----:R-:W-:Y:S01]  /*3940*/  @P3 FMUL.FTZ R160, R160, R163 ;  /* 0x000000a3a0a03220 */ /* 0x001fe20000410000 */
[----:B------:R-:W-:Y:S01]  /*3950*/  @P0 FFMA.FTZ R163, R216, R166, R167 ;  /* 0x000000a6d8a30223 */ /* 0x000fe200000100a7 */
[----:B------:R-:W-:Y:S01]  /*3960*/  @P0 FFMA.FTZ R224, R5, R228, R224 ;  /* 0x000000e405e00223 */ /* 0x000fe200000100e0 */
[----:B------:R-:W0:Y:S01]  /*3970*/  @P3 LDC R161, c[0x0][0x40c] ;  /* 0x00010300ffa13b82 */ /* 0x000e220000000800 */
[----:B------:R-:W-:-:S02]  /*3980*/  HADD2.F32 R228, -RZ, R126.H0_H0 ;  /* 0x2000007effe47230 */ /* 0x000fc40000004100 */
[----:B------:R-:W-:Y:S01]  /*3990*/  @P0 FADD.FTZ R163, R214, -R163 ;  /* 0x800000a3d6a30221 */ /* 0x000fe20000010000 */
[----:B------:R-:W-:Y:S01]  /*39a0*/  @P0 FADD.FTZ R234, R213, -R234 ;  /* 0x800000ead5ea0221 */ /* 0x000fe20000010000 */
[----:B------:R-:W-:Y:S01]  /*39b0*/  @P3 F2FP.F16.F32.PACK_AB R160, RZ, R160 ;  /* 0x000000a0ffa0323e */ /* 0x000fe200000000ff */
[----:B-1----:R-:W-:Y:S01]  /*39c0*/  @P3 FMUL.FTZ R162, R162, R227 ;  /* 0x000000e3a2a23220 */ /* 0x002fe20000410000 */
[----:B------:R-:W-:Y:S01]  /*39d0*/  @P0 FFMA.FTZ R226, R5, R163, R226 ;  /* 0x000000a305e20223 */ /* 0x000fe200000100e2 */
[----:B------:R-:W-:Y:S01]  /*39e0*/  @P0 FFMA.FTZ R163, R212, R166, R167 ;  /* 0x000000a6d4a30223 */ /* 0x000fe200000100a7 */
[----:B------:R-:W1:Y:S01]  /*39f0*/  @P3 LDC R225, c[0x0][0x40c] ;  /* 0x00010300ffe13b82 */ /* 0x000e620000000800 */
[----:B------:R-:W-:Y:S01]  /*3a00*/  @P0 FADD.FTZ R227, R209, -R236 ;  /* 0x800000ecd1e30221 */ /* 0x000fe20000010000 */
[C---:B------:R-:W-:Y:S01]  /*3a10*/  @P0 FFMA.FTZ R228, R5.reuse, R234, R228 ;  /* 0x000000ea05e40223 */ /* 0x040fe200000100e4 */
[----:B------:R-:W-:Y:S01]  /*3a20*/  @P0 FADD.FTZ R163, R210, -R163 ;  /* 0x800000a3d2a30221 */ /* 0x000fe20000010000 */
[----:B------:R-:W-:Y:S01]  /*3a30*/  @P3 F2FP.F16.F32.PACK_AB R162, RZ, R162 ;  /* 0x000000a2ffa2323e */ /* 0x000fe200000000ff */
[C---:B------:R-:W-:Y:S01]  /*3a40*/  @P0 FFMA.FTZ R232, R5.reuse, R227, R232 ;  /* 0x000000e305e80223 */ /* 0x040fe200000100e8 */
[----:B------:R-:W-:Y:S01]  /*3a50*/  @P3 PRMT R136, R160, 0x7610, R136 ;  /* 0x00007610a0883816 */ /* 0x000fe20000000088 */
[----:B------:R-:W-:Y:S01]  /*3a60*/  @P0 FFMA.FTZ R230, R5, R163, R230 ;  /* 0x000000a305e60223 */ /* 0x000fe200000100e6 */
[----:B------:R-:W3:Y:S01]  /*3a70*/  @P3 LDC R231, c[0x0][0x40c] ;  /* 0x00010300ffe73b82 */ /* 0x000ee20000000800 */
[----:B--2---:R-:W-:Y:S01]  /*3a80*/  @P3 FMUL.FTZ R228, R228, R229 ;  /* 0x000000e5e4e43220 */ /* 0x004fe20000410000 */
[----:B------:R-:W-:-:S04]  /*3a90*/  @P3 PRMT R136, R136, 0x5410, R162 ;  /* 0x0000541088883816 */ /* 0x000fc800000000a2 */
[----:B------:R-:W-:Y:S02]  /*3aa0*/  @P3 F2FP.F16.F32.PACK_AB R228, RZ, R228 ;  /* 0x000000e4ffe4323e */ /* 0x000fe400000000ff */
[----:B------:R-:W2:Y:S01]  /*3ab0*/  @P3 LDC R233, c[0x0][0x40c] ;  /* 0x00010300ffe93b82 */ /* 0x000ea20000000800 */
[----:B0-----:R-:W-:Y:S01]  /*3ac0*/  @P3 FMUL.FTZ R224, R224, R161 ;  /* 0x000000a1e0e03220 */ /* 0x001fe20000410000 */
[----:B------:R-:W-:-:S04]  /*3ad0*/  @P3 PRMT R138, R228, 0x7610, R138 ;  /* 0x00007610e48a3816 */ /* 0x000fc8000000008a */
[----:B------:R-:W-:Y:S01]  /*3ae0*/  @P3 F2FP.F16.F32.PACK_AB R224, RZ, R224 ;  /* 0x000000e0ffe0323e */ /* 0x000fe200000000ff */
[----:B-1----:R-:W-:-:S03]  /*3af0*/  @P3 FMUL.FTZ R226, R226, R225 ;  /* 0x000000e1e2e23220 */ /* 0x002fc60000410000 */
[----:B------:R-:W-:Y:S02]  /*3b00*/  @P3 PRMT R137, R224, 0x7610, R137 ;  /* 0x00007610e0893816 */ /* 0x000fe40000000089 */
[----:B------:R-:W-:Y:S01]  /*3b10*/  @P3 F2FP.F16.F32.PACK_AB R226, RZ, R226 ;  /* 0x000000e2ffe2323e */ /* 0x000fe200000000ff */
[----:B---3--:R-:W-:-:S03]  /*3b20*/  @P3 FMUL.FTZ R230, R230, R231 ;  /* 0x000000e7e6e63220 */ /* 0x008fc60000410000 */
[----:B------:R-:W-:Y:S02]  /*3b30*/  @P3 PRMT R137, R137, 0x5410, R226 ;  /* 0x0000541089893816 */ /* 0x000fe400000000e2 */
[----:B------:R-:W-:Y:S01]  /*3b40*/  @P3 F2FP.F16.F32.PACK_AB R230, RZ, R230 ;  /* 0x000000e6ffe6323e */ /* 0x000fe200000000ff */
[----:B--2---:R-:W-:-:S03]  /*3b50*/  @P3 FMUL.FTZ R232, R232, R233 ;  /* 0x000000e9e8e83220 */ /* 0x004fc60000410000 */
[----:B------:R-:W-:Y:S02]  /*3b60*/  @P3 PRMT R138, R138, 0x5410, R230 ;  /* 0x000054108a8a3816 */ /* 0x000fe400000000e6 */
[----:B------:R-:W-:-:S04]  /*3b70*/  @P3 F2FP.F16.F32.PACK_AB R232, RZ, R232 ;  /* 0x000000e8ffe8323e */ /* 0x000fc800000000ff */
[----:B------:R-:W-:Y:S01]  /*3b80*/  @P3 PRMT R139, R232, 0x7610, R139 ;  /* 0x00007610e88b3816 */ /* 0x000fe2000000008b */
[----:B------:R-:W-:Y:S06]  /*3b90*/  @!P3 BRA `(.L_x_1990) ;  /* 0x000000040034b947 */ /* 0x000fec0003800000 */
[----:B------:R-:W-:Y:S01]  /*3ba0*/  @P0 FFMA.FTZ R162, R176, R166, R167 ;  /* 0x000000a6b0a20223 */ /* 0x000fe200000100a7 */
[----:B------:R-:W-:-:S03]  /*3bb0*/  HADD2.F32 R160, -RZ, R127.H1_H1 ;  /* 0x3000007fffa07230 */ /* 0x000fc60000004100 */
[----:B------:R-:W-:-:S04]  /*3bc0*/  @P0 FADD.FTZ R162, R175, -R162 ;  /* 0x800000a2afa20221 */ /* 0x000fc80000010000 */
[----:B------:R-:W-:-:S04]  /*3bd0*/  @P0 FFMA.FTZ R160, R5, R162, R160 ;  /* 0x000000a205a00223 */ /* 0x000fc800000100a0 */
[----:B------:R-:W-:-:S05]  /*3be0*/  FMUL.FTZ R160, R160, UR15 ;  /* 0x0000000fa0a07c20 */ /* 0x000fca0008410000 */
[----:B------:R-:W-:-:S04]  /*3bf0*/  F2FP.F16.F32.PACK_AB R160, RZ, R160 ;  /* 0x000000a0ffa0723e */ /* 0x000fc800000000ff */
[----:B------:R-:W-:Y:S01]  /*3c00*/  PRMT R139, R139, 0x5410, R160 ;  /* 0x000054108b8b7816 */ /* 0x000fe200000000a0 */
[----:B------:R-:W-:Y:S06]  /*3c10*/  BRA `(.L_x_1990) ;  /* 0x0000000400147947 */ /* 0x000fec0003800000 */
.L_x_1991:
[----:B------:R-:W-:Y:S01]  /*3c20*/  ISETP.GT.AND P0, PT, R6, RZ, PT ;  /* 0x000000ff0600720c */ /* 0x000fe20003f04270 */
[----:B------:R-:W0:Y:S01]  /*3c30*/  @P3 LDC R229, c[0x0][0x40c] ;  /* 0x00010300ffe53b82 */ /* 0x000e220000000800 */
[----:B------:R-:W-:Y:S01]  /*3c40*/  @P1 FFMA.FTZ R146, R223, R166, R167 ;  /* 0x000000a6df921223 */ /* 0x000fe200000100a7 */
[----:B------:R-:W-:Y:S02]  /*3c50*/  HADD2.F32 R144, -RZ, R124.H0_H0 ;  /* 0x2000007cff907230 */ /* 0x000fe40000004100 */
[--C-:B------:R-:W-:Y:S02]  /*3c60*/  HADD2.F32 R162, -RZ, R126.reuse.H1_H1 ;  /* 0x3000007effa27230 */ /* 0x100fe40000004100 */
[----:B------:R-:W-:Y:S01]  /*3c70*/  @P1 FADD.FTZ R145, R221, -R146 ;  /* 0x80000092dd911221 */ /* 0x000fe20000010000 */
[----:B------:R-:W-:Y:S01]  /*3c80*/  HADD2.F32 R146, -RZ, R126.H0_H0 ;  /* 0x2000007eff927230 */ /* 0x000fe20000004100 */
[----:B------:R-:W1:Y:S02]  /*3c90*/  @P3 LDC R230, c[0x0][0x40c] ;  /* 0x00010300ffe63b82 */ /* 0x000e640000000800 */
[----:B------:R-:W-:Y:S01]  /*3ca0*/  @P1 FFMA.FTZ R144, R5, R145, R144 ;  /* 0x0000009105901223 */ /* 0x000fe20000010090 */
[----:B------:R-:W-:-:S02]  /*3cb0*/  HADD2.F32 R145, -RZ, R125.H0_H0 ;  /* 0x2000007dff917230 */ /* 0x000fc40000004100 */
[-CC-:B------:R-:W-:Y:S01]  /*3cc0*/  @P0 FFMA.FTZ R160, R215, R166.reuse, R167.reuse ;  /* 0x000000a6d7a00223 */ /* 0x180fe200000100a7 */
[-CC-:B------:R-:W-:Y:S01]  /*3cd0*/  @P0 FFMA.FTZ R224, R219, R166.reuse, R167.reuse ;  /* 0x000000a6dbe00223 */ /* 0x180fe200000100a7 */
[-CC-:B------:R-:W-:Y:S01]  /*3ce0*/  @P0 FFMA.FTZ R227, R212, R166.reuse, R167.reuse ;  /* 0x000000a6d4e30223 */ /* 0x180fe200000100a7 */
[-CC-:B------:R-:W-:Y:S01]  /*3cf0*/  @P0 FFMA.FTZ R161, R220, R166.reuse, R167.reuse ;  /* 0x000000a6dca10223 */ /* 0x180fe200000100a7 */
[----:B------:R-:W2:Y:S01]  /*3d00*/  @P3 LDC R225, c[0x0][0x40c] ;  /* 0x00010300ffe13b82 */ /* 0x000ea20000000800 */
[----:B------:R-:W-:Y:S01]  /*3d10*/  @P0 FADD.FTZ R147, R213, -R160 ;  /* 0x800000a0d5930221 */ /* 0x000fe20000010000 */
[----:B------:R-:W-:Y:S01]  /*3d20*/  @P0 FADD.FTZ R228, R217, -R224 ;  /* 0x800000e0d9e40221 */ /* 0x000fe20000010000 */
[----:B------:R-:W-:Y:S01]  /*3d30*/  @P0 FFMA.FTZ R163, R216, R166, R167 ;  /* 0x000000a6d8a30223 */ /* 0x000fe200000100a7 */
[----:B------:R-:W-:Y:S01]  /*3d40*/  @P0 FADD.FTZ R227, R210, -R227 ;  /* 0x800000e3d2e30221 */ /* 0x000fe20000010000 */
[----:B------:R-:W-:Y:S01]  /*3d50*/  @P0 FFMA.FTZ R146, R5, R147, R146 ;  /* 0x0000009305920223 */ /* 0x000fe20000010092 */
[----:B------:R-:W-:-:S02]  /*3d60*/  HADD2.F32 R147, -RZ, R124.H1_H1 ;  /* 0x3000007cff937230 */ /* 0x000fc40000004100 */
[----:B------:R-:W-:Y:S01]  /*3d70*/  @P0 FADD.FTZ R224, R218, -R161 ;  /* 0x800000a1dae00221 */ /* 0x000fe20000010000 */
[----:B------:R-:W3:Y:S01]  /*3d80*/  @P3 LDC R231, c[0x0][0x40c] ;  /* 0x00010300ffe73b82 */ /* 0x000ee20000000800 */
[----:B------:R-:W-:Y:S02]  /*3d90*/  HADD2.F32 R160, -RZ, R125.H1_H1 ;  /* 0x3000007dffa07230 */ /* 0x000fe40000004100 */
[C---:B------:R-:W-:Y:S01]  /*3da0*/  @P0 FFMA.FTZ R145, R5.reuse, R228, R145 ;  /* 0x000000e405910223 */ /* 0x040fe20000010091 */
[----:B------:R-:W-:Y:S01]  /*3db0*/  @P0 FADD.FTZ R163, R214, -R163 ;  /* 0x800000a3d6a30221 */ /* 0x000fe20000010000 */
[----:B------:R-:W-:Y:S01]  /*3dc0*/  @P0 FFMA.FTZ R162, R5, R227, R162 ;  /* 0x000000e305a20223 */ /* 0x000fe200000100a2 */
[----:B------:R-:W-:Y:S01]  /*3dd0*/  @P0 FFMA.FTZ R228, R211, R166, R167 ;  /* 0x000000a6d3e40223 */ /* 0x000fe200000100a7 */
[C---:B------:R-:W-:Y:S01]  /*3de0*/  @P0 FFMA.FTZ R147, R5.reuse, R224, R147 ;  /* 0x000000e005930223 */ /* 0x040fe20000010093 */
[--C-:B------:R-:W-:Y:S01]  /*3df0*/  HADD2.F32 R224, -RZ, R127.reuse.H0_H0 ;  /* 0x2000007fffe07230 */ /* 0x100fe20000004100 */
[----:B------:R-:W4:Y:S01]  /*3e00*/  @P3 LDC R235, c[0x0][0x40c] ;  /* 0x00010300ffeb3b82 */ /* 0x000f220000000800 */
[----:B------:R-:W-:Y:S01]  /*3e10*/  @P0 FFMA.FTZ R160, R5, R163, R160 ;  /* 0x000000a305a00223 */ /* 0x000fe200000100a0 */
[----:B------:R-:W-:Y:S01]  /*3e20*/  @P0 FFMA.FTZ R234, R176, R166, R167 ;  /* 0x000000a6b0ea0223 */ /* 0x000fe200000100a7 */
[----:B------:R-:W-:Y:S01]  /*3e30*/  @P0 FADD.FTZ R228, R209, -R228 ;  /* 0x800000e4d1e40221 */ /* 0x000fe20000010000 */
[----:B0-----:R-:W-:Y:S01]  /*3e40*/  @P3 FMUL.FTZ R227, R162, R229 ;  /* 0x000000e5a2e33220 */ /* 0x001fe20000410000 */
[----:B-1----:R-:W-:Y:S01]  /*3e50*/  @P3 FMUL.FTZ R163, R145, R230 ;  /* 0x000000e691a33220 */ /* 0x002fe20000410000 */
[----:B------:R-:W-:-:S02]  /*3e60*/  HADD2.F32 R161, -RZ, R127.H1_H1 ;  /* 0x3000007fffa17230 */ /* 0x000fc40000004100 */
[----:B------:R-:W-:Y:S01]  /*3e70*/  @P0 FADD.FTZ R234, R175, -R234 ;  /* 0x800000eaafea0221 */ /* 0x000fe20000010000 */
[----:B------:R-:W0:Y:S01]  /*3e80*/  @P3 LDC R233, c[0x0][0x40c] ;  /* 0x00010300ffe93b82 */ /* 0x000e220000000800 */
[C---:B------:R-:W-:Y:S01]  /*3e90*/  @P0 FFMA.FTZ R224, R5.reuse, R228, R224 ;  /* 0x000000e405e00223 */ /* 0x040fe200000100e0 */
[----:B------:R-:W-:Y:S01]  /*3ea0*/  @P3 F2FP.F16.F32.PACK_AB R230, RZ, R227 ;  /* 0x000000e3ffe6323e */ /* 0x000fe200000000ff */
[----:B--2---:R-:W-:Y:S01]  /*3eb0*/  @P3 FMUL.FTZ R225, R146, R225 ;  /* 0x000000e192e13220 */ /* 0x004fe20000410000 */
[----:B------:R-:W-:Y:S01]  /*3ec0*/  @P3 F2FP.F16.F32.PACK_AB R227, RZ, R163 ;  /* 0x000000a3ffe3323e */ /* 0x000fe200000000ff */
[----:B------:R-:W-:Y:S01]  /*3ed0*/  @P0 FFMA.FTZ R161, R5, R234, R161 ;  /* 0x000000ea05a10223 */ /* 0x000fe200000100a1 */
[----:B------:R-:W-:Y:S02]  /*3ee0*/  F2FP.F16.F32.PACK_AB R146, R162, R146 ;  /* 0x00000092a292723e */ /* 0x000fe400000000ff */
[----:B------:R-:W1:Y:S01]  /*3ef0*/  @P3 LDC R232, c[0x0][0x40c] ;  /* 0x00010300ffe83b82 */ /* 0x000e620000000800 */
[----:B---3--:R-:W-:Y:S01]  /*3f00*/  @P3 FMUL.FTZ R163, R144, R231 ;  /* 0x000000e790a33220 */ /* 0x008fe20000410000 */
[----:B------:R-:W-:-:S02]  /*3f10*/  @P3 F2FP.F16.F32.PACK_AB R229, RZ, R225 ;  /* 0x000000e1ffe5323e */ /* 0x000fc400000000ff */
[----:B------:R-:W-:Y:S02]  /*3f20*/  @P3 PRMT R137, R227, 0x7610, R137 ;  /* 0x00007610e3893816 */ /* 0x000fe40000000089 */
[----:B------:R-:W-:Y:S02]  /*3f30*/  @P3 F2FP.F16.F32.PACK_AB R163, RZ, R163 ;  /* 0x000000a3ffa3323e */ /* 0x000fe400000000ff */
[----:B------:R-:W2:Y:S01]  /*3f40*/  @P3 LDC R226, c[0x0][0x40c] ;  /* 0x00010300ffe23b82 */ /* 0x000ea20000000800 */
[----:B----4-:R-:W-:Y:S01]  /*3f50*/  @P3 FMUL.FTZ R231, R224, R235 ;  /* 0x000000ebe0e73220 */ /* 0x010fe20000410000 */
[----:B------:R-:W-:Y:S02]  /*3f60*/  @P3 PRMT R138, R229, 0x7610, R138 ;  /* 0x00007610e58a3816 */ /* 0x000fe4000000008a */
[----:B------:R-:W-:Y:S02]  /*3f70*/  @P3 PRMT R136, R163, 0x7610, R136 ;  /* 0x00007610a3883816 */ /* 0x000fe40000000088 */
[----:B------:R-:W-:Y:S01]  /*3f80*/  @P3 F2FP.F16.F32.PACK_AB R231, RZ, R231 ;  /* 0x000000e7ffe7323e */ /* 0x000fe200000000ff */
[----:B0-----:R-:W-:Y:S01]  /*3f90*/  @P3 FMUL.FTZ R228, R160, R233 ;  /* 0x000000e9a0e43220 */ /* 0x001fe20000410000 */
[----:B------:R-:W-:-:S02]  /*3fa0*/  F2FP.F16.F32.PACK_AB R144, R147, R144 ;  /* 0x000000909390723e */ /* 0x000fc400000000ff */
[----:B------:R-:W-:Y:S02]  /*3fb0*/  @P3 PRMT R139, R231, 0x7610, R139 ;  /* 0x00007610e78b3816 */ /* 0x000fe4000000008b */
[----:B------:R-:W-:Y:S02]  /*3fc0*/  @P3 F2FP.F16.F32.PACK_AB R228, RZ, R228 ;  /* 0x000000e4ffe4323e */ /* 0x000fe400000000ff */
[----:B------:R-:W-:Y:S01]  /*3fd0*/  F2FP.F16.F32.PACK_AB R145, R160, R145 ;  /* 0x00000091a091723e */ /* 0x000fe200000000ff */
[----:B-1----:R-:W-:Y:S01]  /*3fe0*/  @P3 FMUL.FTZ R225, R147, R232 ;  /* 0x000000e893e13220 */ /* 0x002fe20000410000 */
[----:B------:R-:W-:Y:S02]  /*3ff0*/  F2FP.F16.F32.PACK_AB R147, R161, R224 ;  /* 0x000000e0a193723e */ /* 0x000fe400000000ff */
[----:B------:R-:W-:Y:S02]  /*4000*/  @P3 PRMT R138, R138, 0x5410, R230 ;  /* 0x000054108a8a3816 */ /* 0x000fe400000000e6 */
[----:B------:R-:W-:-:S02]  /*4010*/  @P3 F2FP.F16.F32.PACK_AB R225, RZ, R225 ;  /* 0x000000e1ffe1323e */ /* 0x000fc400000000ff */
[----:B------:R-:W-:Y:S01]  /*4020*/  @P3 PRMT R137, R137, 0x5410, R228 ;  /* 0x0000541089893816 */ /* 0x000fe200000000e4 */
[----:B--2---:R-:W-:Y:S01]  /*4030*/  @P3 FMUL.FTZ R226, R161, R226 ;  /* 0x000000e2a1e23220 */ /* 0x004fe20000410000 */
[----:B------:R-:W-:-:S04]  /*4040*/  @P3 PRMT R136, R136, 0x5410, R225 ;  /* 0x0000541088883816 */ /* 0x000fc800000000e1 */
[----:B------:R-:W-:-:S04]  /*4050*/  @P3 F2FP.F16.F32.PACK_AB R226, RZ, R226 ;  /* 0x000000e2ffe2323e */ /* 0x000fc800000000ff */
[----:B------:R-:W-:-:S07]  /*4060*/  @P3 PRMT R139, R139, 0x5410, R226 ;  /* 0x000054108b8b3816 */ /* 0x000fce00000000e2 */
.L_x_1990:
        /* <DEDUP_REMOVED lines=10> */
.L_x_1980:
[----:B------:R-:W-:Y:S05]  /*4110*/  BSYNC.RECONVERGENT B0 ;  /* 0x0000000000007941 */ /* 0x000fea0003800200 */
.L_x_1979:
        /* <DEDUP_REMOVED lines=12> */
[--C-:B------:R-:W-:Y:S02]  /*41e0*/  HADD2.F32 R144, -RZ, R130.reuse.H1_H1 ;  /* 0x30000082ff907230 */ /* 0x100fe40000004100 */
[----:B------:R-:W-:Y:S02]  /*41f0*/  HADD2.F32 R146, -RZ, R130.H0_H0 ;  /* 0x20000082ff927230 */ /* 0x000fe40000004100 */
[----:B------:R-:W-:Y:S02]  /*4200*/  HADD2.F32 R162, -RZ, R129.H0_H0 ;  /* 0x20000081ffa27230 */ /* 0x000fe40000004100 */
[--C-:B------:R-:W-:Y:S01]  /*4210*/  HADD2.F32 R226, -RZ, R128.reuse.H1_H1 ;  /* 0x30000080ffe27230 */ /* 0x100fe20000004100 */
[----:B------:R-:W1:Y:S04]  /*4220*/  @P3 LDC R229, c[0x0][0x40c] ;  /* 0x00010300ffe53b82 */ /* 0x000e680000000800 */
[-CC-:B------:R-:W-:Y:S01]  /*4230*/  @P2 FFMA.FTZ R160, R18, R166.reuse, R167.reuse ;  /* 0x000000a612a02223 */ /* 0x180fe200000100a7 */
[-CC-:B------:R-:W-:Y:S01]  /*4240*/  @P2 FFMA.FTZ R145, R15, R166.reuse, R167.reuse ;  /* 0x000000a60f912223 */ /* 0x180fe200000100a7 */
[-CC-:B------:R-:W-:Y:S01]  /*4250*/  @P2 FFMA.FTZ R161, R11, R166.reuse, R167.reuse ;  /* 0x000000a60ba12223 */ /* 0x180fe200000100a7 */
[----:B------:R-:W-:Y:S01]  /*4260*/  @P2 FFMA.FTZ R224, R14, R166, R167 ;  /* 0x000000a60ee02223 */ /* 0x000fe200000100a7 */
[----:B------:R-:W2:Y:S01]  /*4270*/  @P3 LDC R227, c[0x0][0x40c] ;  /* 0x00010300ffe33b82 */ /* 0x000ea20000000800 */
[----:B------:R-:W-:Y:S01]  /*4280*/  @P2 FADD.FTZ R147, R17, -R160 ;  /* 0x800000a011932221 */ /* 0x000fe20000010000 */
[----:B------:R-:W-:Y:S01]  /*4290*/  @P2 FADD.FTZ R145, R16, -R145 ;  /* 0x8000009110912221 */ /* 0x000fe20000010000 */
[----:B------:R-:W-:Y:S01]  /*42a0*/  @P2 FADD.FTZ R161, R12, -R161 ;  /* 0x800000a10ca12221 */ /* 0x000fe20000010000 */
[----:B------:R-:W-:-:S02]  /*42b0*/  HADD2.F32 R160, -RZ, R128.H0_H0 ;  /* 0x20000080ffa07230 */ /* 0x000fc40000004100 */
[----:B------:R-:W-:Y:S01]  /*42c0*/  @P2 FFMA.FTZ R144, R5, R147, R144 ;  /* 0x0000009305902223 */ /* 0x000fe20000010090 */
[-CC-:B------:R-:W-:Y:S01]  /*42d0*/  @P2 FFMA.FTZ R147, R7, R166.reuse, R167.reuse ;  /* 0x000000a607932223 */ /* 0x180fe200000100a7 */
[C---:B------:R-:W-:Y:S01]  /*42e0*/  @P2 FFMA.FTZ R146, R5.reuse, R145, R146 ;  /* 0x0000009105922223 */ /* 0x040fe20000010092 */
[----:B------:R-:W3:Y:S01]  /*42f0*/  @P3 LDC R231, c[0x0][0x40c] ;  /* 0x00010300ffe73b82 */ /* 0x000ee20000000800 */
[----:B------:R-:W-:Y:S02]  /*4300*/  HADD2.F32 R145, -RZ, R129.H1_H1 ;  /* 0x30000081ff917230 */ /* 0x000fe40000004100 */
[----:B------:R-:W-:Y:S01]  /*4310*/  @P2 FFMA.FTZ R162, R5, R161, R162 ;  /* 0x000000a105a22223 */ /* 0x000fe200000100a2 */
[----:B------:R-:W-:Y:S01]  /*4320*/  @P2 FADD.FTZ R224, R13, -R224 ;  /* 0x800000e00de02221 */ /* 0x000fe20000010000 */
[-C--:B------:R-:W-:Y:S01]  /*4330*/  @P2 FFMA.FTZ R161, R22, R166.reuse, R167 ;  /* 0x000000a616a12223 */ /* 0x080fe200000100a7 */
[----:B------:R-:W-:Y:S01]  /*4340*/  @P2 FADD.FTZ R147, R8, -R147 ;  /* 0x8000009308932221 */ /* 0x000fe20000010000 */
[-CC-:B------:R-:W-:Y:S01]  /*4350*/  @P2 FFMA.FTZ R228, R10, R166.reuse, R167.reuse ;  /* 0x000000a60ae42223 */ /* 0x180fe200000100a7 */
[----:B------:R-:W-:Y:S01]  /*4360*/  @P2 FFMA.FTZ R230, R21, R166, R167 ;  /* 0x000000a615e62223 */ /* 0x000fe200000100a7 */
[----:B------:R-:W4:Y:S01]  /*4370*/  @P3 LDC R232, c[0x0][0x40c] ;  /* 0x00010300ffe83b82 */ /* 0x000f220000000800 */
[C---:B------:R-:W-:Y:S01]  /*4380*/  @P2 FFMA.FTZ R145, R5.reuse, R224, R145 ;  /* 0x000000e005912223 */ /* 0x040fe20000010091 */
[----:B------:R-:W-:Y:S01]  /*4390*/  @P2 FADD.FTZ R225, R20, -R161 ;  /* 0x800000a114e12221 */ /* 0x000fe20000010000 */
[----:B------:R-:W-:Y:S01]  /*43a0*/  @P2 FFMA.FTZ R160, R5, R147, R160 ;  /* 0x0000009305a02223 */ /* 0x000fe200000100a0 */
[----:B------:R-:W-:-:S02]  /*43b0*/  HADD2.F32 R224, -RZ, R131.H1_H1 ;  /* 0x30000083ffe07230 */ /* 0x000fc40000004100 */
[----:B------:R-:W-:Y:S01]  /*43c0*/  @P2 FADD.FTZ R228, R9, -R228 ;  /* 0x800000e409e42221 */ /* 0x000fe20000010000 */
[----:B0-----:R-:W-:Y:S01]  /*43d0*/  @P3 FMUL.FTZ R161, R146, R163 ;  /* 0x000000a392a13220 */ /* 0x001fe20000410000 */
[----:B------:R-:W-:Y:S01]  /*43e0*/  HADD2.F32 R147, -RZ, R131.H0_H0 ;  /* 0x20000083ff937230 */ /* 0x000fe20000004100 */
[----:B------:R-:W0:Y:S01]  /*43f0*/  @P3 LDC R233, c[0x0][0x40c] ;  /* 0x00010300ffe93b82 */ /* 0x000e220000000800 */
[----:B------:R-:W-:Y:S01]  /*4400*/  @P2 FADD.FTZ R230, R19, -R230 ;  /* 0x800000e613e62221 */ /* 0x000fe20000010000 */
[----:B-1----:R-:W-:Y:S01]  /*4410*/  @P3 FMUL.FTZ R163, R144, R229 ;  /* 0x000000e590a33220 */ /* 0x002fe20000410000 */
[C---:B------:R-:W-:Y:S01]  /*4420*/  @P2 FFMA.FTZ R226, R5.reuse, R228, R226 ;  /* 0x000000e405e22223 */ /* 0x040fe200000100e2 */
[C---:B------:R-:W-:Y:S01]  /*4430*/  @P2 FFMA.FTZ R224, R5.reuse, R225, R224 ;  /* 0x000000e105e02223 */ /* 0x040fe200000100e0 */
[----:B------:R-:W-:Y:S01]  /*4440*/  @P3 F2FP.F16.F32.PACK_AB R228, RZ, R161 ;  /* 0x000000a1ffe4323e */ /* 0x000fe200000000ff */
[----:B------:R-:W-:Y:S01]  /*4450*/  @P2 FFMA.FTZ R147, R5, R230, R147 ;  /* 0x000000e605932223 */ /* 0x000fe20000010093 */
[----:B--2---:R-:W-:Y:S01]  /*4460*/  @P3 FMUL.FTZ R225, R162, R227 ;  /* 0x000000e3a2e13220 */ /* 0x004fe20000410000 */
[----:B------:R-:W1:Y:S01]  /*4470*/  @P3 LDC R234, c[0x0][0x40c] ;  /* 0x00010300ffea3b82 */ /* 0x000e620000000800 */
[----:B---3--:R-:W-:Y:S01]  /*4480*/  @P3 FMUL.FTZ R161, R160, R231 ;  /* 0x000000e7a0a13220 */ /* 0x008fe20000410000 */
[----:B------:R-:W-:-:S02]  /*4490*/  @P3 F2FP.F16.F32.PACK_AB R229, RZ, R163 ;  /* 0x000000a3ffe5323e */ /* 0x000fc400000000ff */
[----:B------:R-:W-:Y:S02]  /*44a0*/  @P3 F2FP.F16.F32.PACK_AB R225, RZ, R225 ;  /* 0x000000e1ffe1323e */ /* 0x000fe400000000ff */
[----:B------:R-:W-:Y:S01]  /*44b0*/  @P3 F2FP.F16.F32.PACK_AB R161, RZ, R161 ;  /* 0x000000a1ffa1323e */ /* 0x000fe200000000ff */
[----:B----4-:R-:W-:Y:S01]  /*44c0*/  @P3 FMUL.FTZ R227, R145, R232 ;  /* 0x000000e891e33220 */ /* 0x010fe20000410000 */
[----:B------:R-:W-:Y:S02]  /*44d0*/  @P3 PRMT R138, R228, 0x7610, R138 ;  /* 0x00007610e48a3816 */ /* 0x000fe4000000008a */
[----:B------:R-:W-:Y:S02]  /*44e0*/  @P3 PRMT R137, R225, 0x7610, R137 ;  /* 0x00007610e1893816 */ /* 0x000fe40000000089 */
[----:B------:R-:W-:Y:S02]  /*44f0*/  @P3 F2FP.F16.F32.PACK_AB R227, RZ, R227 ;  /* 0x000000e3ffe3323e */ /* 0x000fe400000000ff */
[----:B------:R-:W-:Y:S01]  /*4500*/  @P3 PRMT R136, R161, 0x7610, R136 ;  /* 0x00007610a1883816 */ /* 0x000fe20000000088 */
[----:B0-----:R-:W-:Y:S01]  /*4510*/  @P3 FMUL.FTZ R163, R226, R233 ;  /* 0x000000e9e2a33220 */ /* 0x001fe20000410000 */
[----:B------:R-:W-:-:S02]  /*4520*/  F2FP.F16.F32.PACK_AB R146, R144, R146 ;  /* 0x000000929092723e */ /* 0x000fc400000000ff */
[----:B------:R-:W-:Y:S02]  /*4530*/  F2FP.F16.F32.PACK_AB R145, R145, R162 ;  /* 0x000000a29191723e */ /* 0x000fe400000000ff */
[----:B------:R-:W-:Y:S02]  /*4540*/  @P3 F2FP.F16.F32.PACK_AB R163, RZ, R163 ;  /* 0x000000a3ffa3323e */ /* 0x000fe400000000ff */
[----:B------:R-:W-:Y:S01]  /*4550*/  F2FP.F16.F32.PACK_AB R144, R226, R160 ;  /* 0x000000a0e290723e */ /* 0x000fe200000000ff */
[----:B-1----:R-:W-:Y:S01]  /*4560*/  @P3 FMUL.FTZ R230, R147, R234 ;  /* 0x000000ea93e63220 */ /* 0x002fe20000410000 */
[----:B------:R-:W-:Y:S02]  /*4570*/  @P3 PRMT R138, R138, 0x5410, R229 ;  /* 0x000054108a8a3816 */ /* 0x000fe400000000e5 */
[----:B------:R-:W-:Y:S02]  /*4580*/  @P3 PRMT R137, R137, 0x5410, R227 ;  /* 0x0000541089893816 */ /* 0x000fe400000000e3 */
[----:B------:R-:W-:-:S02]  /*4590*/  @P3 F2FP.F16.F32.PACK_AB R230, RZ, R230 ;  /* 0x000000e6ffe6323e */ /* 0x000fc400000000ff */
[----:B------:R-:W-:Y:S02]  /*45a0*/  F2FP.F16.F32.PACK_AB R147, R224, R147 ;  /* 0x00000093e093723e */ /* 0x000fe400000000ff */
[----:B------:R-:W-:Y:S02]  /*45b0*/  @P3 PRMT R136, R136, 0x5410, R163 ;  /* 0x0000541088883816 */ /* 0x000fe400000000a3 */
[----:B------:R-:W-:Y:S01]  /*45c0*/  @P3 PRMT R139, R230, 0x7610, R139 ;  /* 0x00007610e68b3816 */ /* 0x000fe2000000008b */
[----:B------:R-:W-:Y:S06]  /*45d0*/  @!P3 BRA `(.L_x_1996) ;  /* 0x0000000c0060b947 */ /* 0x000fec0003800000 */
[----:B------:R-:W-:-:S05]  /*45e0*/  FMUL.FTZ R224, R224, UR15 ;  /* 0x0000000fe0e07c20 */ /* 0x000fca0008410000 */
[----:B------:R-:W-:-:S04]  /*45f0*/  F2FP.F16.F32.PACK_AB R224, RZ, R224 ;  /* 0x000000e0ffe0723e */ /* 0x000fc800000000ff */
[----:B------:R-:W-:Y:S01]  /*4600*/  PRMT R139, R139, 0x5410, R224 ;  /* 0x000054108b8b7816 */ /* 0x000fe200000000e0 */
[----:B------:R-:W-:Y:S06]  /*4610*/  BRA `(.L_x_1996) ;  /* 0x0000000c00507947 */ /* 0x000fec0003800000 */
.L_x_1995:
[----:B------:R-:W-:Y:S01]  /*4620*/  ISETP.GT.AND P2, PT, R6, RZ, PT ;  /* 0x000000ff0600720c */ /* 0x000fe20003f44270 */
[----:B0-----:R-:W0:Y:S01]  /*4630*/  @P3 LDC R163, c[0x0][0x40c] ;  /* 0x00010300ffa33b82 */ /* 0x001e220000000800 */
[--C-:B------:R-:W-:Y:S02]  /*4640*/  HADD2.F32 R160, -RZ, R128.reuse.H0_H0 ;  /* 0x20000080ffa07230 */ /* 0x100fe40000004100 */
[----:B------:R-:W-:Y:S02]  /*4650*/  HADD2.F32 R162, -RZ, R128.H1_H1 ;  /* 0x30000080ffa27230 */ /* 0x000fe40000004100 */
        /* <DEDUP_REMOVED lines=9> */
[----:B------:R-:W2:Y:S01]  /*46f0*/  @P3 LDC R231, c[0x0][0x40c] ;  /* 0x00010300ffe73b82 */ /* 0x000ea20000000800 */
[----:B------:R-:W-:Y:S01]  /*4700*/  @P2 FADD.FTZ R225, R9, -R224 ;  /* 0x800000e009e12221 */ /* 0x000fe20000010000 */
[----:B------:R-:W-:Y:S02]  /*4710*/  HADD2.F32 R224, -RZ, R129.H0_H0 ;  /* 0x20000081ffe07230 */ /* 0x000fe40000004100 */
[----:B------:R-:W-:Y:S01]  /*4720*/  @P2 FFMA.FTZ R160, R5, R161, R160 ;  /* 0x000000a105a02223 */ /* 0x000fe200000100a0 */
[----:B------:R-:W-:Y:S01]  /*4730*/  @P2 FFMA.FTZ R161, R11, R166, R167 ;  /* 0x000000a60ba12223 */ /* 0x000fe200000100a7 */
[----:B------:R-:W-:Y:S01]  /*4740*/  @P2 FFMA.FTZ R162, R5, R225, R162 ;  /* 0x000000e105a22223 */ /* 0x000fe200000100a2 */
[----:B------:R-:W-:Y:S01]  /*4750*/  @P2 FADD.FTZ R225, R13, -R228 ;  /* 0x800000e40de12221 */ /* 0x000fe20000010000 */
[----:B0-----:R-:W-:Y:S01]  /*4760*/  @P3 FMUL.FTZ R160, R160, R163 ;  /* 0x000000a3a0a03220 */ /* 0x001fe20000410000 */
[----:B------:R-:W0:Y:S01]  /*4770*/  @P3 LDC R229, c[0x0][0x40c] ;  /* 0x00010300ffe53b82 */ /* 0x000e220000000800 */
[----:B------:R-:W-:Y:S01]  /*4780*/  @P2 FADD.FTZ R161, R12, -R161 ;  /* 0x800000a10ca12221 */ /* 0x000fe20000010000 */
[----:B------:R-:W-:-:S02]  /*4790*/  HADD2.F32 R228, -RZ, R130.H0_H0 ;  /* 0x20000082ffe47230 */ /* 0x000fc40000004100 */
[-CC-:B------:R-:W-:Y:S01]  /*47a0*/  @P2 FFMA.FTZ R236, R21, R166.reuse, R167.reuse ;  /* 0x000000a615ec2223 */ /* 0x180fe200000100a7 */
[C---:B------:R-:W-:Y:S01]  /*47b0*/  @P2 FFMA.FTZ R226, R5.reuse, R225, R226 ;  /* 0x000000e105e22223 */ /* 0x040fe200000100e2 */
[----:B------:R-:W-:Y:S01]  /*47c0*/  @P2 FFMA.FTZ R224, R5, R161, R224 ;  /* 0x000000a105e02223 */ /* 0x000fe200000100e0 */
[----:B------:R-:W-:Y:S01]  /*47d0*/  @P2 FFMA.FTZ R161, R15, R166, R167 ;  /* 0x000000a60fa12223 */ /* 0x000fe200000100a7 */
[----:B-1----:R-:W-:Y:S01]  /*47e0*/  @P3 FMUL.FTZ R162, R162, R227 ;  /* 0x000000e3a2a23220 */ /* 0x002fe20000410000 */
[----:B------:R-:W1:Y:S01]  /*47f0*/  @P3 LDC R163, c[0x0][0x40c] ;  /* 0x00010300ffa33b82 */ /* 0x000e620000000800 */
[----:B------:R-:W-:Y:S01]  /*4800*/  @P2 FADD.FTZ R225, R17, -R234 ;  /* 0x800000ea11e12221 */ /* 0x000fe20000010000 */
[----:B------:R-:W-:Y:S01]  /*4810*/  @P2 FADD.FTZ R161, R16, -R161 ;  /* 0x800000a110a12221 */ /* 0x000fe20000010000 */
[----:B------:R-:W-:Y:S01]  /*4820*/  @P2 FADD.FTZ R227, R19, -R236 ;  /* 0x800000ec13e32221 */ /* 0x000fe20000010000 */
[----:B------:R-:W-:Y:S01]  /*4830*/  @P3 F2FP.F16.F32.PACK_AB R160, RZ, R160 ;  /* 0x000000a0ffa0323e */ /* 0x000fe200000000ff */
[C---:B------:R-:W-:Y:S01]  /*4840*/  @P2 FFMA.FTZ R230, R5.reuse, R225, R230 ;  /* 0x000000e105e62223 */ /* 0x040fe200000100e6 */
[C---:B------:R-:W-:Y:S01]  /*4850*/  @P2 FFMA.FTZ R228, R5.reuse, R161, R228 ;  /* 0x000000a105e42223 */ /* 0x040fe200000100e4 */
[----:B------:R-:W-:Y:S01]  /*4860*/  @P2 FFMA.FTZ R232, R5, R227, R232 ;  /* 0x000000e305e82223 */ /* 0x000fe200000100e8 */
[----:B------:R-:W3:Y:S01]  /*4870*/  @P3 LDC R233, c[0x0][0x40c] ;  /* 0x00010300ffe93b82 */ /* 0x000ee20000000800 */
[----:B------:R-:W-:Y:S01]  /*4880*/  @P3 F2FP.F16.F32.PACK_AB R162, RZ, R162 ;  /* 0x000000a2ffa2323e */ /* 0x000fe200000000ff */
[----:B--2---:R-:W-:Y:S01]  /*4890*/  @P3 FMUL.FTZ R228, R228, R231 ;  /* 0x000000e7e4e43220 */ /* 0x004fe20000410000 */
[----:B------:R-:W-:-:S04]  /*48a0*/  @P3 PRMT R136, R160, 0x7610, R136 ;  /* 0x00007610a0883816 */ /* 0x000fc80000000088 */
[----:B------:R-:W-:Y:S01]  /*48b0*/  @P3 F2FP.F16.F32.PACK_AB R228, RZ, R228 ;  /* 0x000000e4ffe4323e */ /* 0x000fe200000000ff */
[----:B------:R-:W2:Y:S01]  /*48c0*/  @P3 LDC R235, c[0x0][0x40c] ;  /* 0x00010300ffeb3b82 */ /* 0x000ea20000000800 */
[----:B0-----:R-:W-:Y:S01]  /*48d0*/  @P3 FMUL.FTZ R226, R226, R229 ;  /* 0x000000e5e2e23220 */ /* 0x001fe20000410000 */
[----:B------:R-:W-:Y:S02]  /*48e0*/  @P3 PRMT R136, R136, 0x5410, R162 ;  /* 0x0000541088883816 */ /* 0x000fe400000000a2 */
[----:B------:R-:W-:Y:S02]  /*48f0*/  @P3 PRMT R138, R228, 0x7610, R138 ;  /* 0x00007610e48a3816 */ /* 0x000fe4000000008a */
[----:B------:R-:W-:Y:S01]  /*4900*/  @P3 F2FP.F16.F32.PACK_AB R226, RZ, R226 ;  /* 0x000000e2ffe2323e */ /* 0x000fe200000000ff */
[----:B-1----:R-:W-:-:S05]  /*4910*/  @P3 FMUL.FTZ R224, R224, R163 ;  /* 0x000000a3e0e03220 */ /* 0x002fca0000410000 */
[----:B------:R-:W-:Y:S01]  /*4920*/  @P3 F2FP.F16.F32.PACK_AB R224, RZ, R224 ;  /* 0x000000e0ffe0323e */ /* 0x000fe200000000ff */
[----:B---3--:R-:W-:-:S03]  /*4930*/  @P3 FMUL.FTZ R230, R230, R233 ;  /* 0x000000e9e6e63220 */ /* 0x008fc60000410000 */
[----:B------:R-:W-:Y:S02]  /*4940*/  @P3 PRMT R137, R224, 0x7610, R137 ;  /* 0x00007610e0893816 */ /* 0x000fe40000000089 */
[----:B------:R-:W-:Y:S02]  /*4950*/  @P3 F2FP.F16.F32.PACK_AB R230, RZ, R230 ;  /* 0x000000e6ffe6323e */ /* 0x000fe400000000ff */
[----:B------:R-:W-:Y:S01]  /*4960*/  @P3 PRMT R137, R137, 0x5410, R226 ;  /* 0x0000541089893816 */ /* 0x000fe200000000e2 */
[----:B--2---:R-:W-:Y:S01]  /*4970*/  @P3 FMUL.FTZ R232, R232, R235 ;  /* 0x000000ebe8e83220 */ /* 0x004fe20000410000 */
[----:B------:R-:W-:-:S04]  /*4980*/  @P3 PRMT R138, R138, 0x5410, R230 ;  /* 0x000054108a8a3816 */ /* 0x000fc800000000e6 */
        /* <DEDUP_REMOVED lines=11> */
.L_x_1994:
[----:B0-----:R-:W0:Y:S02]  /*4a40*/  LDC.64 R160, c[0x0][0x478] ;  /* 0x00011e00ffa07b82 */ /* 0x001e240000000a00 */
[----:B0-----:R-:W-:-:S04]  /*4a50*/  ISETP.NE.U32.AND P1, PT, R160, RZ, PT ;  /* 0x000000ffa000720c */ /* 0x001fc80003f25070 */
[----:B------:R-:W-:-:S13]  /*4a60*/  ISETP.NE.AND.EX P1, PT, R161, RZ, PT, P1 ;  /* 0x000000ffa100720c */ /* 0x000fda0003f25310 */
[----:B------:R-:W-:Y:S05]  /*4a70*/  @!P1 BRA `(.L_x_1997) ;  /* 0x0000000400189947 */ /* 0x000fea0003800000 */
[-CC-:B------:R-:W-:Y:S01]  /*4a80*/  FFMA.FTZ R146, R10, R166.reuse, R167.reuse ;  /* 0x000000a60a927223 */ /* 0x180fe200000100a7 */
[----:B------:R-:W0:Y:S01]  /*4a90*/  @P3 LDC R225, c[0x0][0x40c] ;  /* 0x00010300ffe13b82 */ /* 0x000e220000000800 */
[-CC-:B------:R-:W-:Y:S01]  /*4aa0*/  FFMA.FTZ R145, R7, R166.reuse, R167.reuse ;  /* 0x000000a607917223 */ /* 0x180fe200000100a7 */
[-CC-:B------:R-:W-:Y:S01]  /*4ab0*/  FFMA.FTZ R161, R11, R166.reuse, R167.reuse ;  /* 0x000000a60ba17223 */ /* 0x180fe200000100a7 */
[----:B------:R-:W-:Y:S01]  /*4ac0*/  FADD.FTZ R146, R9, -R146 ;  /* 0x8000009209927221 */ /* 0x000fe20000010000 */
[-C--:B------:R-:W-:Y:S01]  /*4ad0*/  FFMA.FTZ R162, R14, R166.reuse, R167 ;  /* 0x000000a60ea27223 */ /* 0x080fe200000100a7 */
[----:B------:R-:W-:Y:S01]  /*4ae0*/  FADD.FTZ R144, R8, -R145 ;  /* 0x8000009108907221 */ /* 0x000fe20000010000 */
[----:B------:R-:W-:Y:S01]  /*4af0*/  FFMA.FTZ R228, R18, R166, R167 ;  /* 0x000000a612e47223 */ /* 0x000fe200000100a7 */
[----:B------:R-:W-:Y:S01]  /*4b00*/  FMUL.FTZ R145, R5, R146 ;  /* 0x0000009205917220 */ /* 0x000fe20000410000 */
[----:B------:R-:W1:Y:S01]  /*4b10*/  @P3 LDC R233, c[0x0][0x40c] ;  /* 0x00010300ffe93b82 */ /* 0x000e620000000800 */
[----:B------:R-:W-:Y:S01]  /*4b20*/  FADD.FTZ R146, R12, -R161 ;  /* 0x800000a10c927221 */ /* 0x000fe20000010000 */
[----:B------:R-:W-:Y:S01]  /*4b30*/  FFMA.FTZ R161, R15, R166, R167 ;  /* 0x000000a60fa17223 */ /* 0x000fe200000100a7 */
[----:B------:R-:W-:Y:S01]  /*4b40*/  ISETP.GT.AND P2, PT, R6, RZ, PT ;  /* 0x000000ff0600720c */ /* 0x000fe20003f44270 */
[----:B------:R-:W-:Y:S01]  /*4b50*/  FADD.FTZ R162, R13, -R162 ;  /* 0x800000a20da27221 */ /* 0x000fe20000010000 */
[----:B------:R-:W-:Y:S01]  /*4b60*/  FMUL.FTZ R146, R5, R146 ;  /* 0x0000009205927220 */ /* 0x000fe20000410000 */
[----:B------:R-:W-:Y:S01]  /*4b70*/  FADD.FTZ R224, R16, -R161 ;  /* 0x800000a110e07221 */ /* 0x000fe20000010000 */
[----:B------:R-:W-:Y:S01]  /*4b80*/  FADD.FTZ R228, R17, -R228 ;  /* 0x800000e411e47221 */ /* 0x000fe20000010000 */
[----:B------:R-:W2:Y:S01]  /*4b90*/  @P3 LDC R226, c[0x0][0x40c] ;  /* 0x00010300ffe23b82 */ /* 0x000ea20000000800 */
[----:B------:R-:W-:Y:S01]  /*4ba0*/  FFMA.FTZ R232, R21, R166, R167 ;  /* 0x000000a615e87223 */ /* 0x000fe200000100a7 */
[C---:B------:R-:W-:Y:S01]  /*4bb0*/  FMUL.FTZ R163, R5.reuse, R224 ;  /* 0x000000e005a37220 */ /* 0x040fe20000410000 */
[----:B------:R-:W-:Y:S01]  /*4bc0*/  FSEL R146, R146, RZ, P2 ;  /* 0x000000ff92927208 */ /* 0x000fe20001000000 */
[C---:B------:R-:W-:Y:S01]  /*4bd0*/  FMUL.FTZ R162, R5.reuse, R162 ;  /* 0x000000a205a27220 */ /* 0x040fe20000410000 */
[C---:B------:R-:W-:Y:S01]  /*4be0*/  FMUL.FTZ R224, R5.reuse, R228 ;  /* 0x000000e405e07220 */ /* 0x040fe20000410000 */
[----:B------:R-:W-:Y:S01]  /*4bf0*/  FMUL.FTZ R144, R5, R144 ;  /* 0x0000009005907220 */ /* 0x000fe20000410000 */
[----:B------:R-:W-:Y:S01]  /*4c00*/  FADD.FTZ R232, R19, -R232 ;  /* 0x800000e813e87221 */ /* 0x000fe20000010000 */
[----:B------:R-:W3:Y:S01]  /*4c10*/  @P3 LDC R147, c[0x0][0x40c] ;  /* 0x00010300ff933b82 */ /* 0x000ee20000000800 */
[----:B------:R-:W-:Y:S01]  /*4c20*/  FSEL R228, R163, RZ, P2 ;  /* 0x000000ffa3e47208 */ /* 0x000fe20001000000 */
[----:B0-----:R-:W-:Y:S01]  /*4c30*/  @P3 FMUL.FTZ R161, R225, R146 ;  /* 0x00000092e1a13220 */ /* 0x001fe20000410000 */
[----:B------:R-:W-:Y:S01]  /*4c40*/  FMUL.FTZ R225, R5, R232 ;  /* 0x000000e805e17220 */ /* 0x000fe20000410000 */
[----:B------:R-:W-:-:S02]  /*4c50*/  FSEL R227, R162, RZ, P2 ;  /* 0x000000ffa2e37208 */ /* 0x000fc40001000000 */
[----:B------:R-:W-:Y:S02]  /*4c60*/  FSEL R144, R144, RZ, P2 ;  /* 0x000000ff90907208 */ /* 0x000fe40001000000 */
[----:B------:R-:W0:Y:S01]  /*4c70*/  @P3 LDC R160, c[0x0][0x40c] ;  /* 0x00010300ffa03b82 */ /* 0x000e220000000800 */
[----:B-1----:R-:W-:Y:S01]  /*4c80*/  @P3 FMUL.FTZ R163, R233, R228 ;  /* 0x000000e4e9a33220 */ /* 0x002fe20000410000 */
[----:B------:R-:W-:Y:S01]  /*4c90*/  FFMA.FTZ R233, R22, R166, R167 ;  /* 0x000000a616e97223 */ /* 0x000fe200000100a7 */
[----:B------:R-:W-:Y:S02]  /*4ca0*/  FSEL R145, R145, RZ, P2 ;  /* 0x000000ff91917208 */ /* 0x000fe40001000000 */
[----:B------:R-:W-:Y:S02]  /*4cb0*/  FSEL R229, R224, RZ, P2 ;  /* 0x000000ffe0e57208 */ /* 0x000fe40001000000 */
[----:B------:R-:W-:Y:S01]  /*4cc0*/  FSEL R231, R225, RZ, P2 ;  /* 0x000000ffe1e77208 */ /* 0x000fe20001000000 */
[----:B------:R-:W1:Y:S01]  /*4cd0*/  @P3 LDC R230, c[0x0][0x40c] ;  /* 0x00010300ffe63b82 */ /* 0x000e620000000800 */
[----:B--2---:R-:W-:Y:S01]  /*4ce0*/  @P3 FMUL.FTZ R162, R226, R227 ;  /* 0x000000e3e2a23220 */ /* 0x004fe20000410000 */
[----:B------:R-:W-:Y:S01]  /*4cf0*/  FADD.FTZ R226, R20, -R233 ;  /* 0x800000e914e27221 */ /* 0x000fe20000010000 */
[----:B------:R-:W-:-:S02]  /*4d00*/  @P3 F2FP.F16.F32.PACK_AB R161, RZ, R161 ;  /* 0x000000a1ffa1323e */ /* 0x000fc400000000ff */
[----:B------:R-:W-:Y:S01]  /*4d10*/  @P3 F2FP.F16.F32.PACK_AB R163, RZ, R163 ;  /* 0x000000a3ffa3323e */ /* 0x000fe200000000ff */
[----:B------:R-:W-:Y:S01]  /*4d20*/  FMUL.FTZ R226, R5, R226 ;  /* 0x000000e205e27220 */ /* 0x000fe20000410000 */
[----:B------:R-:W-:Y:S01]  /*4d30*/  @P3 F2FP.F16.F32.PACK_AB R162, RZ, R162 ;  /* 0x000000a2ffa2323e */ /* 0x000fe200000000ff */
        /* <DEDUP_REMOVED lines=16> */
[----:B------:R-:W-:Y:S02]  /*4e40*/  @P3 PRMT R137, R137, 0x5410, R162 ;  /* 0x0000541089893816 */ /* 0x000fe400000000a2 */
[----:B------:R-:W-:Y:S02]  /*4e50*/  F2FP.F16.F32.PACK_AB R147, R226, R231 ;  /* 0x000000e7e293723e */ /* 0x000fe400000000ff */
[----:B------:R-:W-:Y:S02]  /*4e60*/  @P3 F2FP.F16.F32.PACK_AB R225, RZ, R225 ;  /* 0x000000e1ffe1323e */ /* 0x000fe400000000ff */
[----:B------:R-:W-:Y:S02]  /*4e70*/  @P3 PRMT R138, R138, 0x5410, R224 ;  /* 0x000054108a8a3816 */ /* 0x000fe400000000e0 */
[----:B------:R-:W-:Y:S01]  /*4e80*/  @P3 PRMT R139, R225, 0x7610, R139 ;  /* 0x00007610e18b3816 */ /* 0x000fe2000000008b */
[----:B------:R-:W-:Y:S06]  /*4e90*/  @!P3 BRA `(.L_x_1996) ;  /* 0x000000040030b947 */ /* 0x000fec0003800000 */
[----:B------:R-:W-:-:S05]  /*4ea0*/  FMUL.FTZ R226, R226, UR15 ;  /* 0x0000000fe2e27c20 */ /* 0x000fca0008410000 */
[----:B------:R-:W-:-:S04]  /*4eb0*/  F2FP.F16.F32.PACK_AB R226, RZ, R226 ;  /* 0x000000e2ffe2723e */ /* 0x000fc800000000ff */
[----:B------:R-:W-:Y:S01]  /*4ec0*/  PRMT R139, R139, 0x5410, R226 ;  /* 0x000054108b8b7816 */ /* 0x000fe200000000e2 */
[----:B------:R-:W-:Y:S06]  /*4ed0*/  BRA `(.L_x_1996) ;  /* 0x0000000400207947 */ /* 0x000fec0003800000 */
.L_x_1997:
        /* <DEDUP_REMOVED lines=9> */
.L_x_1998:
        /* <DEDUP_REMOVED lines=9> */
.L_x_1999:
        /* <DEDUP_REMOVED lines=9> */
.L_x_2000:
        /* <DEDUP_REMOVED lines=9> */
.L_x_2001:
        /* <DEDUP_REMOVED lines=9> */
.L_x_2002:
        /* <DEDUP_REMOVED lines=9> */
.L_x_2003:
        /* <DEDUP_REMOVED lines=9> */
.L_x_2004:
        /* <DEDUP_REMOVED lines=9> */
.L_x_1996:
        /* <DEDUP_REMOVED lines=8> */
.L_x_1993:
[----:B------:R-:W-:Y:S05]  /*53e0*/  BSYNC.RECONVERGENT B0 ;  /* 0x0000000000007941 */ /* 0x000fea0003800200 */
.L_x_1992:
        /* <DEDUP_REMOVED lines=80> */
.L_x_2008:
[----:B------:R-:W-:Y:S01]  /*58f0*/  ISETP.GT.AND P4, PT, R6, RZ, PT ;  /* 0x000000ff0600720c */ /* 0x000fe20003f84270 */
[----:B0-2---:R-:W0:Y:S01]  /*5900*/  @P3 LDC R163, c[0x0][0x40c] ;  /* 0x00010300ffa33b82 */ /* 0x005e220000000800 */
        /* <DEDUP_REMOVED lines=64> */
.L_x_2007:
[----:B0-2---:R-:W0:Y:S02]  /*5d10*/  LDC.64 R160, c[0x0][0x478] ;  /* 0x00011e00ffa07b82 */ /* 0x005e240000000a00 */
        /* <DEDUP_REMOVED lines=73> */
.L_x_2010:
        /* <DEDUP_REMOVED lines=9> */
.L_x_2011:
        /* <DEDUP_REMOVED lines=9> */
.L_x_2012:
        /* <DEDUP_REMOVED lines=9> */
.L_x_2013:
        /* <DEDUP_REMOVED lines=9> */
.L_x_2014:
        /* <DEDUP_REMOVED lines=9> */
.L_x_2015:
        /* <DEDUP_REMOVED lines=9> */
.L_x_2016:
        /* <DEDUP_REMOVED lines=9> */
.L_x_2017:
        /* <DEDUP_REMOVED lines=9> */
.L_x_2009:
        /* <DEDUP_REMOVED lines=8> */
.L_x_2006:
[----:B------:R-:W-:Y:S05]  /*66b0*/  BSYNC.RECONVERGENT B0 ;  /* 0x0000000000007941 */ /* 0x000fea0003800200 */
.L_x_2005:
        /* <DEDUP_REMOVED lines=80> */
.L_x_2021:
[----:B------:R-:W-:Y:S01]  /*6bc0*/  ISETP.GT.AND P5, PT, R6, RZ, PT ;  /* 0x000000ff0600720c */ /* 0x000fe20003fa4270 */
[----:B0-23--:R-:W0:Y:S01]  /*6bd0*/  @P3 LDC R163, c[0x0][0x40c] ;  /* 0x00010300ffa33b82 */ /* 0x00de220000000800 */
        /* <DEDUP_REMOVED lines=64> */
.L_x_2020:
[----:B0-23--:R-:W0:Y:S02]  /*6fe0*/  LDC.64 R160, c[0x0][0x478] ;  /* 0x00011e00ffa07b82 */ /* 0x00de240000000a00 */
        /* <DEDUP_REMOVED lines=73> */
.L_x_2023:
        /* <DEDUP_REMOVED lines=9> */
.L_x_2024:
        /* <DEDUP_REMOVED lines=9> */
.L_x_2025:
        /* <DEDUP_REMOVED lines=9> */
.L_x_2026:
        /* <DEDUP_REMOVED lines=9> */
.L_x_2027:
        /* <DEDUP_REMOVED lines=9> */
.L_x_2028:
        /* <DEDUP_REMOVED lines=9> */
.L_x_2029:
        /* <DEDUP_REMOVED lines=9> */
.L_x_2030:
        /* <DEDUP_REMOVED lines=9> */
.L_x_2022:
        /* <DEDUP_REMOVED lines=8> */
.L_x_2019:
[----:B------:R-:W-:Y:S05]  /*7980*/  BSYNC.RECONVERGENT B0 ;  /* 0x0000000000007941 */ /* 0x000fea0003800200 */
.L_x_2018:
        /* <DEDUP_REMOVED lines=12> */
[--C-:B------:R-:W-:Y:S01]  /*7a50*/  HADD2.F32 R6, -RZ, R156.reuse.H0_H0 ;  /* 0x2000009cff067230 */ /* 0x100fe20000004100 */
[----:B------:R-:W1:Y:S01]  /*7a60*/  @P3 LDC R231, c[0x0][0x40c] ;  /* 0x00010300ffe73b82 */ /* 0x000e620000000800 */
[----:B0-234-:R-:W-:Y:S02]  /*7a70*/  HADD2.F32 R144, -RZ, R156.H1_H1 ;  /* 0x3000009cff907230 */ /* 0x01dfe40000004100 */
[--C-:B------:R-:W-:Y:S02]  /*7a80*/  HADD2.F32 R145, -RZ, R157.reuse.H0_H0 ;  /* 0x2000009dff917230 */ /* 0x100fe40000004100 */
[----:B------:R-:W-:Y:S02]  /*7a90*/  HADD2.F32 R160, -RZ, R157.H1_H1 ;  /* 0x3000009dffa07230 */ /* 0x000fe40000004100 */
[--C-:B------:R-:W-:Y:S02]  /*7aa0*/  HADD2.F32 R226, -RZ, R158.reuse.H0_H0 ;  /* 0x2000009effe27230 */ /* 0x100fe40000004100 */
[----:B------:R-:W-:-:S02]  /*7ab0*/  HADD2.F32 R227, -RZ, R158.H1_H1 ;  /* 0x3000009effe37230 */ /* 0x000fc40000004100 */
[-CC-:B------:R-:W-:Y:S01]  /*7ac0*/  @P5 FFMA.FTZ R147, R193, R166.reuse, R167.reuse ;  /* 0x000000a6c1935223 */ /* 0x180fe200000100a7 */
[-CC-:B------:R-:W-:Y:S01]  /*7ad0*/  @P5 FFMA.FTZ R146, R196, R166.reuse, R167.reuse ;  /* 0x000000a6c4925223 */ /* 0x180fe200000100a7 */
[-CC-:B------:R-:W-:Y:S01]  /*7ae0*/  @P5 FFMA.FTZ R163, R197, R166.reuse, R167.reuse ;  /* 0x000000a6c5a35223 */ /* 0x180fe200000100a7 */
[-C--:B------:R-:W-:Y:S01]  /*7af0*/  @P5 FFMA.FTZ R162, R200, R166.reuse, R167 ;  /* 0x000000a6c8a25223 */ /* 0x080fe200000100a7 */
[----:B------:R-:W-:Y:S01]  /*7b00*/  @P5 FADD.FTZ R147, R194, -R147 ;  /* 0x80000093c2935221 */ /* 0x000fe20000010000 */
[-CC-:B------:R-:W-:Y:S01]  /*7b10*/  @P5 FFMA.FTZ R225, R201, R166.reuse, R167.reuse ;  /* 0x000000a6c9e15223 */ /* 0x180fe200000100a7 */
[-CC-:B------:R-:W-:Y:S01]  /*7b20*/  @P5 FFMA.FTZ R228, R204, R166.reuse, R167.reuse ;  /* 0x000000a6cce45223 */ /* 0x180fe200000100a7 */
[-CC-:B------:R-:W-:Y:S01]  /*7b30*/  @P5 FFMA.FTZ R229, R208, R166.reuse, R167.reuse ;  /* 0x000000a6d0e55223 */ /* 0x180fe200000100a7 */
[----:B------:R-:W-:Y:S01]  /*7b40*/  @P5 FFMA.FTZ R166, R207, R166, R167 ;  /* 0x000000a6cfa65223 */ /* 0x000fe200000100a7 */
[----:B------:R-:W-:Y:S01]  /*7b50*/  @P5 FADD.FTZ R161, R195, -R146 ;  /* 0x80000092c3a15221 */ /* 0x000fe20000010000 */
[----:B------:R-:W-:Y:S01]  /*7b60*/  @P5 FADD.FTZ R146, R198, -R163 ;  /* 0x800000a3c6925221 */ /* 0x000fe20000010000 */
[----:B------:R-:W-:Y:S01]  /*7b70*/  @P5 FADD.FTZ R163, R199, -R162 ;  /* 0x800000a2c7a35221 */ /* 0x000fe20000010000 */
[----:B------:R-:W-:Y:S01]  /*7b80*/  @P5 FFMA.FTZ R6, R5, R147, R6 ;  /* 0x0000009305065223 */ /* 0x000fe20000010006 */
[----:B------:R-:W-:-:S02]  /*7b90*/  HADD2.F32 R147, -RZ, R159.H0_H0 ;  /* 0x2000009fff937230 */ /* 0x000fc40000004100 */
[----:B------:R-:W-:Y:S01]  /*7ba0*/  @P5 FADD.FTZ R225, R202, -R225 ;  /* 0x800000e1cae15221 */ /* 0x000fe20000010000 */
[----:B------:R-:W-:Y:S02]  /*7bb0*/  HADD2.F32 R162, -RZ, R159.H1_H1 ;  /* 0x3000009fffa27230 */ /* 0x000fe40000004100 */
[----:B------:R-:W-:Y:S01]  /*7bc0*/  @P5 FADD.FTZ R228, R203, -R228 ;  /* 0x800000e4cbe45221 */ /* 0x000fe20000010000 */
[----:B------:R-:W-:Y:S01]  /*7bd0*/  @P5 FADD.FTZ R166, R205, -R166 ;  /* 0x800000a6cda65221 */ /* 0x000fe20000010000 */
[----:B------:R-:W-:Y:S01]  /*7be0*/  @P5 FADD.FTZ R229, R206, -R229 ;  /* 0x800000e5cee55221 */ /* 0x000fe20000010000 */
[C---:B------:R-:W-:Y:S01]  /*7bf0*/  @P5 FFMA.FTZ R144, R5.reuse, R161, R144 ;  /* 0x000000a105905223 */ /* 0x040fe20000010090 */
[C---:B------:R-:W-:Y:S01]  /*7c00*/  @P5 FFMA.FTZ R145, R5.reuse, R146, R145 ;  /* 0x0000009205915223 */ /* 0x040fe20000010091 */
[C---:B------:R-:W-:Y:S01]  /*7c10*/  @P5 FFMA.FTZ R160, R5.reuse, R163, R160 ;  /* 0x000000a305a05223 */ /* 0x040fe200000100a0 */
[C---:B------:R-:W-:Y:S01]  /*7c20*/  @P5 FFMA.FTZ R226, R5.reuse, R225, R226 ;  /* 0x000000e105e25223 */ /* 0x040fe200000100e2 */
[C---:B------:R-:W-:Y:S01]  /*7c30*/  @P5 FFMA.FTZ R227, R5.reuse, R228, R227 ;  /* 0x000000e405e35223 */ /* 0x040fe200000100e3 */
[C---:B------:R-:W-:Y:S01]  /*7c40*/  @P5 FFMA.FTZ R147, R5.reuse, R166, R147 ;  /* 0x000000a605935223 */ /* 0x040fe20000010093 */
[----:B------:R-:W-:Y:S01]  /*7c50*/  @P5 FFMA.FTZ R162, R5, R229, R162 ;  /* 0x000000e505a25223 */ /* 0x000fe200000100a2 */
[----:B------:R-:W0:Y:S08]  /*7c60*/  @P3 LDC R146, c[0x0][0x40c] ;  /* 0x00010300ff923b82 */ /* 0x000e300000000800 */
[----:B------:R-:W2:Y:S08]  /*7c70*/  @P3 LDC R5, c[0x0][0x40c] ;  /* 0x00010300ff053b82 */ /* 0x000eb00000000800 */
[----:B------:R-:W3:Y:S08]  /*7c80*/  @P3 LDC R166, c[0x0][0x40c] ;  /* 0x00010300ffa63b82 */ /* 0x000ef00000000800 */
[----:B------:R-:W4:Y:S01]  /*7c90*/  @P3 LDC R163, c[0x0][0x40c] ;  /* 0x00010300ffa33b82 */ /* 0x000f220000000800 */
[----:B0-----:R-:W-:-:S05]  /*7ca0*/  @P3 FMUL.FTZ R146, R227, R146 ;  /* 0x00000092e3923220 */ /* 0x001fca0000410000 */
[----:B------:R-:W-:Y:S02]  /*7cb0*/  @P3 F2FP.F16.F32.PACK_AB R225, RZ, R146 ;  /* 0x00000092ffe1323e */ /* 0x000fe400000000ff */
[----:B------:R-:W0:Y:S01]  /*7cc0*/  @P3 LDC R229, c[0x0][0x40c] ;  /* 0x00010300ffe53b82 */ /* 0x000e220000000800 */
[----:B--2---:R-:W-:-:S05]  /*7cd0*/  @P3 FMUL.FTZ R5, R226, R5 ;  /* 0x00000005e2053220 */ /* 0x004fca0000410000 */
[----:B------:R-:W-:Y:S02]  /*7ce0*/  @P3 F2FP.F16.F32.PACK_AB R167, RZ, R5 ;  /* 0x00000005ffa7323e */ /* 0x000fe400000000ff */
[----:B------:R-:W2:Y:S01]  /*7cf0*/  @P3 LDC R228, c[0x0][0x40c] ;  /* 0x00010300ffe43b82 */ /* 0x000ea20000000800 */
[----:B---3--:R-:W-:Y:S01]  /*7d00*/  @P3 FMUL.FTZ R161, R145, R166 ;  /* 0x000000a691a13220 */ /* 0x008fe20000410000 */
[C---:B-1----:R-:W-:Y:S01]  /*7d10*/  @P3 FMUL.FTZ R166, R160.reuse, R231 ;  /* 0x000000e7a0a63220 */ /* 0x042fe20000410000 */
[----:B------:R-:W-:Y:S02]  /*7d20*/  @P3 PRMT R138, R167, 0x7610, R138 ;  /* 0x00007610a78a3816 */ /* 0x000fe4000000008a */
[----:B------:R-:W-:Y:S02]  /*7d30*/  F2FP.F16.F32.PACK_AB R145, R160, R145 ;  /* 0x00000091a091723e */ /* 0x000fe400000000ff */
[----:B------:R-:W-:Y:S01]  /*7d40*/  @P3 F2FP.F16.F32.PACK_AB R166, RZ, R166 ;  /* 0x000000a6ffa6323e */ /* 0x000fe200000000ff */
[----:B----4-:R-:W-:Y:S01]  /*7d50*/  @P3 FMUL.FTZ R5, R6, R163 ;  /* 0x000000a306053220 */ /* 0x010fe20000410000 */
[----:B------:R-:W-:-:S02]  /*7d60*/  @P3 F2FP.F16.F32.PACK_AB R163, RZ, R161 ;  /* 0x000000a1ffa3323e */ /* 0x000fc400000000ff */
[----:B------:R-:W-:Y:S02]  /*7d70*/  @P3 PRMT R138, R138, 0x5410, R225 ;  /* 0x000054108a8a3816 */ /* 0x000fe400000000e1 */
[----:B------:R-:W-:Y:S02]  /*7d80*/  @P3 F2FP.F16.F32.PACK_AB R5, RZ, R5 ;  /* 0x00000005ff05323e */ /* 0x000fe400000000ff */
[----:B------:R-:W-:Y:S01]  /*7d90*/  @P3 PRMT R137, R163, 0x7610, R137 ;  /* 0x00007610a3893816 */ /* 0x000fe20000000089 */
[C---:B0-----:R-:W-:Y:S01]  /*7da0*/  @P3 FMUL.FTZ R146, R144.reuse, R229 ;  /* 0x000000e590923220 */ /* 0x041fe20000410000 */
[----:B------:R-:W-:Y:S02]  /*7db0*/  @P3 PRMT R136, R5, 0x7610, R136 ;  /* 0x0000761005883816 */ /* 0x000fe40000000088 */
[----:B------:R-:W-:Y:S02]  /*7dc0*/  F2FP.F16.F32.PACK_AB R144, R144, R6 ;  /* 0x000000069090723e */ /* 0x000fe400000000ff */
[----:B------:R-:W-:-:S02]  /*7dd0*/  @P3 F2FP.F16.F32.PACK_AB R161, RZ, R146 ;  /* 0x00000092ffa1323e */ /* 0x000fc400000000ff */
[----:B------:R-:W-:Y:S01]  /*7de0*/  F2FP.F16.F32.PACK_AB R146, R227, R226 ;  /* 0x000000e2e392723e */ /* 0x000fe200000000ff */
[----:B--2---:R-:W-:Y:S01]  /*7df0*/  @P3 FMUL.FTZ R228, R147, R228 ;  /* 0x000000e493e43220 */ /* 0x004fe20000410000 */
        /* <DEDUP_REMOVED lines=10> */
.L_x_2034:
[----:B------:R-:W-:Y:S01]  /*7ea0*/  ISETP.GT.AND P5, PT, R6, RZ, PT ;  /* 0x000000ff0600720c */ /* 0x000fe20003fa4270 */
[----:B0-234-:R-:W0:Y:S01]  /*7eb0*/  @P3 LDC R163, c[0x0][0x40c] ;  /* 0x00010300ffa33b82 */ /* 0x01de220000000800 */
        /* <DEDUP_REMOVED lines=64> */
.L_x_2033:
        /* <DEDUP_REMOVED lines=10> */
[----:B------:R-:W-:Y:S01]  /*8360*/  FADD.FTZ R226, R199, -R144 ;  /* 0x80000090c7e27221 */ /* 0x000fe20000010000 */
[----:B------:R-:W-:Y:S01]  /*8370*/  FFMA.FTZ R146, R196, R166, R167 ;  /* 0x000000a6c4927223 */ /* 0x000fe200000100a7 */
[----:B------:R-:W-:Y:S01]  /*8380*/  FADD.FTZ R160, R202, -R161 ;  /* 0x800000a1caa07221 */ /* 0x000fe20000010000 */
[----:B------:R-:W-:Y:S01]  /*8390*/  FADD.FTZ R144, R194, -R145 ;  /* 0x80000091c2907221 */ /* 0x000fe20000010000 */
[----:B------:R-:W-:Y:S01]  /*83a0*/  FMUL.FTZ R161, R5, R228 ;  /* 0x000000e405a17220 */ /* 0x000fe20000410000 */
[-CC-:B------:R-:W-:Y:S01]  /*83b0*/  FFMA.FTZ R163, R208, R166.reuse, R167.reuse ;  /* 0x000000a6d0a37223 */ /* 0x180fe200000100a7 */
[----:B------:R-:W-:Y:S01]  /*83c0*/  FFMA.FTZ R230, R207, R166, R167 ;  /* 0x000000a6cfe67223 */ /* 0x000fe200000100a7 */
[----:B------:R-:W-:Y:S01]  /*83d0*/  ISETP.GT.AND P5, PT, R6, RZ, PT ;  /* 0x000000ff0600720c */ /* 0x000fe20003fa4270 */
[----:B------:R-:W-:Y:S01]  /*83e0*/  FADD.FTZ R166, R198, -R147 ;  /* 0x80000093c6a67221 */ /* 0x000fe20000010000 */
[----:B------:R-:W-:Y:S01]  /*83f0*/  FADD.FTZ R162, R195, -R146 ;  /* 0x80000092c3a27221 */ /* 0x000fe20000010000 */
[C---:B------:R-:W-:Y:S01]  /*8400*/  FMUL.FTZ R147, R5.reuse, R226 ;  /* 0x000000e205937220 */ /* 0x040fe20000410000 */
[----:B------:R-:W-:Y:S01]  /*8410*/  FMUL.FTZ R144, R5, R144 ;  /* 0x0000009005907220 */ /* 0x000fe20000410000 */
[----:B------:R-:W0:Y:S01]  /*8420*/  @P3 LDC R6, c[0x0][0x40c] ;  /* 0x00010300ff063b82 */ /* 0x000e220000000800 */
[----:B------:R-:W-:Y:S01]  /*8430*/  FSEL R228, R161, RZ, P5 ;  /* 0x000000ffa1e47208 */ /* 0x000fe20002800000 */
[C---:B------:R-:W-:Y:S01]  /*8440*/  FMUL.FTZ R146, R5.reuse, R166 ;  /* 0x000000a605927220 */ /* 0x040fe20000410000 */
[C---:B------:R-:W-:Y:S01]  /*8450*/  FMUL.FTZ R160, R5.reuse, R160 ;  /* 0x000000a005a07220 */ /* 0x040fe20000410000 */
[----:B------:R-:W-:Y:S01]  /*8460*/  FMUL.FTZ R145, R5, R162 ;  /* 0x000000a205917220 */ /* 0x000fe20000410000 */
[----:B------:R-:W-:Y:S01]  /*8470*/  FSEL R226, R147, RZ, P5 ;  /* 0x000000ff93e27208 */ /* 0x000fe20002800000 */
[----:B------:R-:W-:Y:S01]  /*8480*/  FADD.FTZ R232, R206, -R163 ;  /* 0x800000a3cee87221 */ /* 0x000fe20000010000 */
[----:B------:R-:W-:Y:S01]  /*8490*/  FSEL R166, R144, RZ, P5 ;  /* 0x000000ff90a67208 */ /* 0x000fe20002800000 */
[----:B------:R-:W1:Y:S01]  /*84a0*/  @P3 LDC R161, c[0x0][0x40c] ;  /* 0x00010300ffa13b82 */ /* 0x000e620000000800 */
[----:B------:R-:W-:Y:S01]  /*84b0*/  FSEL R225, R146, RZ, P5 ;  /* 0x000000ff92e17208 */ /* 0x000fe20002800000 */
[----:B------:R-:W-:Y:S01]  /*84c0*/  FADD.FTZ R230, R205, -R230 ;  /* 0x800000e6cde67221 */ /* 0x000fe20000010000 */
[----:B------:R-:W-:Y:S01]  /*84d0*/  FSEL R227, R160, RZ, P5 ;  /* 0x000000ffa0e37208 */ /* 0x000fe20002800000 */
[----:B------:R-:W-:Y:S01]  /*84e0*/  FMUL.FTZ R162, R5, R232 ;  /* 0x000000e805a27220 */ /* 0x000fe20000410000 */
[----:B------:R-:W-:Y:S01]  /*84f0*/  FSEL R167, R145, RZ, P5 ;  /* 0x000000ff91a77208 */ /* 0x000fe20002800000 */
[----:B------:R-:W-:-:S02]  /*8500*/  FMUL.FTZ R5, R5, R230 ;  /* 0x000000e605057220 */ /* 0x000fc40000410000 */
[----:B------:R-:W2:Y:S01]  /*8510*/  @P3 LDC R144, c[0x0][0x40c] ;  /* 0x00010300ff903b82 */ /* 0x000ea20000000800 */
[----:B------:R-:W-:Y:S02]  /*8520*/  FSEL R230, R162, RZ, P5 ;  /* 0x000000ffa2e67208 */ /* 0x000fe40002800000 */
[----:B------:R-:W-:-:S05]  /*8530*/  FSEL R229, R5, RZ, P5 ;  /* 0x000000ff05e57208 */ /* 0x000fca0002800000 */
[----:B------:R-:W3:Y:S01]  /*8540*/  @P3 LDC R147, c[0x0][0x40c] ;  /* 0x00010300ff933b82 */ /* 0x000ee20000000800 */
[----:B0-----:R-:W-:-:S07]  /*8550*/  @P3 FMUL.FTZ R5, R6, R227 ;  /* 0x000000e306053220 */ /* 0x001fce0000410000 */
[----:B------:R-:W0:Y:S01]  /*8560*/  @P3 LDC R146, c[0x0][0x40c] ;  /* 0x00010300ff923b82 */ /* 0x000e220000000800 */
[----:B-1----:R-:W-:Y:S01]  /*8570*/  @P3 FMUL.FTZ R6, R161, R228 ;  /* 0x000000e4a1063220 */ /* 0x002fe20000410000 */
[----:B------:R-:W-:-:S04]  /*8580*/  @P3 F2FP.F16.F32.PACK_AB R161, RZ, R5 ;  /* 0x00000005ffa1323e */ /* 0x000fc800000000ff */
[----:B------:R-:W-:Y:S02]  /*8590*/  @P3 F2FP.F16.F32.PACK_AB R162, RZ, R6 ;  /* 0x00000006ffa2323e */ /* 0x000fe400000000ff */
[----:B------:R-:W1:Y:S01]  /*85a0*/  @P3 LDC R145, c[0x0][0x40c] ;  /* 0x00010300ff913b82 */ /* 0x000e620000000800 */
[----:B--2---:R-:W-:Y:S01]  /*85b0*/  @P3 FMUL.FTZ R144, R144, R225 ;  /* 0x000000e190903220 */ /* 0x004fe20000410000 */
[----:B------:R-:W-:-:S04]  /*85c0*/  @P3 PRMT R138, R161, 0x7610, R138 ;  /* 0x00007610a18a3816 */ /* 0x000fc8000000008a */
[----:B------:R-:W-:Y:S02]  /*85d0*/  @P3 PRMT R138, R138, 0x5410, R162 ;  /* 0x000054108a8a3816 */ /* 0x000fe400000000a2 */
[----:B------:R-:W2:Y:S01]  /*85e0*/  @P3 LDC R160, c[0x0][0x40c] ;  /* 0x00010300ffa03b82 */ /* 0x000ea20000000800 */
[----:B---3--:R-:W-:Y:S01]  /*85f0*/  @P3 FMUL.FTZ R5, R147, R166 ;  /* 0x000000a693053220 */ /* 0x008fe20000410000 */
[----:B------:R-:W-:Y:S02]  /*8600*/  @P3 F2FP.F16.F32.PACK_AB R147, RZ, R144 ;  /* 0x00000090ff93323e */ /* 0x000fe400000000ff */
[----:B------:R-:W-:Y:S02]  /*8610*/  F2FP.F16.F32.PACK_AB R144, R167, R166 ;  /* 0x000000a6a790723e */ /* 0x000fe400000000ff */
[----:B------:R-:W-:Y:S01]  /*8620*/  @P3 F2FP.F16.F32.PACK_AB R5, RZ, R5 ;  /* 0x00000005ff05323e */ /* 0x000fe200000000ff */
[----:B0-----:R-:W-:Y:S01]  /*8630*/  @P3 FMUL.FTZ R6, R146, R167 ;  /* 0x000000a792063220 */ /* 0x001fe20000410000 */
[----:B------:R-:W-:-:S02]  /*8640*/  @P3 PRMT R137, R147, 0x7610, R137 ;  /* 0x0000761093893816 */ /* 0x000fc40000000089 */
[----:B------:R-:W-:Y:S02]  /*8650*/  @P3 PRMT R136, R5, 0x7610, R136 ;  /* 0x0000761005883816 */ /* 0x000fe40000000088 */
[----:B------:R-:W-:Y:S02]  /*8660*/  @P3 F2FP.F16.F32.PACK_AB R6, RZ, R6 ;  /* 0x00000006ff06323e */ /* 0x000fe400000000ff */
[-C--:B------:R-:W-:Y:S01]  /*8670*/  F2FP.F16.F32.PACK_AB R147, R230, R229.reuse ;  /* 0x000000e5e693723e */ /* 0x080fe200000000ff */
[----:B-1----:R-:W-:Y:S01]  /*8680*/  @P3 FMUL.FTZ R145, R145, R226 ;  /* 0x000000e291913220 */ /* 0x002fe20000410000 */
[----:B------:R-:W-:Y:S01]  /*8690*/  @P3 PRMT R136, R136, 0x5410, R6 ;  /* 0x0000541088883816 */ /* 0x000fe20000000006 */
[----:B--2---:R-:W-:-:S03]  /*86a0*/  @P3 FMUL.FTZ R146, R160, R229 ;  /* 0x000000e5a0923220 */ /* 0x004fc60000410000 */
[----:B------:R-:W-:Y:S02]  /*86b0*/  @P3 F2FP.F16.F32.PACK_AB R160, RZ, R145 ;  /* 0x00000091ffa0323e */ /* 0x000fe400000000ff */
[----:B------:R-:W-:Y:S02]  /*86c0*/  F2FP.F16.F32.PACK_AB R145, R226, R225 ;  /* 0x000000e1e291723e */ /* 0x000fe400000000ff */
[----:B------:R-:W-:Y:S02]  /*86d0*/  @P3 F2FP.F16.F32.PACK_AB R163, RZ, R146 ;  /* 0x00000092ffa3323e */ /* 0x000fe400000000ff */
        /* <DEDUP_REMOVED lines=8> */
.L_x_2036:
[----:B------:R-:W-:Y:S01]  /*8760*/  FFMA.FTZ R161, R208, R166, R167 ;  /* 0x000000a6d0a17223 */ /* 0x000fe200000100a7 */
[----:B------:R-:W-:-:S03]  /*8770*/  ISETP.GT.AND P5, PT, R6, RZ, PT ;  /* 0x000000ff0600720c */ /* 0x000fc60003fa4270 */
[----:B------:R-:W-:Y:S02]  /*8780*/  FADD.FTZ R160, R206, -R161 ;  /* 0x800000a1cea07221 */ /* 0x000fe40000010000 */
[----:B------:R-:W0:Y:S02]  /*8790*/  @P3 LDC R161, c[0x0][0x40c] ;  /* 0x00010300ffa13b82 */ /* 0x000e240000000800 */
[----:B------:R-:W-:-:S05]  /*87a0*/  FMUL.FTZ R160, R5, R160 ;  /* 0x000000a005a07220 */ /* 0x000fca0000410000 */
[----:B------:R-:W-:-:S05]  /*87b0*/  FSEL R160, R160, RZ, P5 ;  /* 0x000000ffa0a07208 */ /* 0x000fca0002800000 */
[----:B0-----:R-:W-:Y:S01]  /*87c0*/  @P3 FMUL.FTZ R160, R160, R161 ;  /* 0x000000a1a0a03220 */ /* 0x001fe20000410000 */
[----:B------:R-:W-:Y:S06]  /*87d0*/  @!P3 BRA `(.L_x_2037) ;  /* 0x000000000020b947 */ /* 0x000fec0003800000 */
        /* <DEDUP_REMOVED lines=8> */
.L_x_2037:
        /* <DEDUP_REMOVED lines=9> */
.L_x_2038:
        /* <DEDUP_REMOVED lines=9> */
.L_x_2039:
        /* <DEDUP_REMOVED lines=9> */
.L_x_2040:
        /* <DEDUP_REMOVED lines=9> */
.L_x_2041:
        /* <DEDUP_REMOVED lines=9> */
.L_x_2042:
        /* <DEDUP_REMOVED lines=9> */
.L_x_2043:
[----:B------:R-:W-:-:S04]  /*8bc0*/  @P3 F2FP.F16.F32.PACK_AB R160, RZ, R160 ;  /* 0x000000a0ffa0323e */ /* 0x000fc800000000ff */
[----:B------:R-:W-:-:S07]  /*8bd0*/  @P3 PRMT R139, R139, 0x5410, R160 ;  /* 0x000054108b8b3816 */ /* 0x000fce00000000a0 */
.L_x_2035:
[----:B------:R-:W0:Y:S08]  /*8be0*/  @P4 LDC.64 R162, c[0x0][0x478] ;  /* 0x00011e00ffa24b82 */ /* 0x000e300000000a00 */
[----:B------:R-:W1:Y:S01]  /*8bf0*/  @P3 LDC.64 R160, c[0x0][0x468] ;  /* 0x00011a00ffa03b82 */ /* 0x000e620000000a00 */
[----:B0-----:R-:W-:-:S05]  /*8c00*/  @P4 IMAD.WIDE.U32 R162, R222, 0x10, R162 ;  /* 0x00000010dea24825 */ /* 0x001fca00078e00a2 */
[----:B------:R0:W-:Y:S01]  /*8c10*/  @P4 STG.E.128 desc[UR10][R162.64], R144 ;  /* 0x00000090a2004986 */ /* 0x0001e2000c101d0a */
[----:B-1----:R-:W-:-:S05]  /*8c20*/  @P3 IMAD.WIDE.U32 R160, R165, 0x10, R160 ;  /* 0x00000010a5a03825 */ /* 0x002fca00078e00a0 */
[----:B------:R0:W-:Y:S02]  /*8c30*/  @P3 STG.E.128 desc[UR10][R160.64], R136 ;  /* 0x00000088a0003986 */ /* 0x0001e4000c101d0a */
.L_x_2032:
[----:B------:R-:W-:Y:S05]  /*8c40*/  BSYNC.RECONVERGENT B0 ;  /* 0x0000000000007941 */ /* 0x000fea0003800200 */
.L_x_2031:
[----:B0-234-:R-:W0:Y:S01]  /*8c50*/  LDC.64 R160, c[0x0][0x380] ;  /* 0x0000e000ffa07b82 */ /* 0x01de220000000a00 */
[----:B------:R-:W-:Y:S01]  /*8c60*/  UPLOP3.LUT UP1, UPT, UPT, UPT, UP1, 0x40, 0x4 ;  /* 0x000000000004789c */ /* 0x000fe20003f2e810 */
[----:B0-----:R-:W-:-:S04]  /*8c70*/  IADD3 R0, PT, PT, R0, R160, RZ ;  /* 0x000000a000007210 */ /* 0x001fc80007ffe0ff */
[----:B------:R-:W-:-:S13]  /*8c80*/  ISETP.GE.AND P3, PT, R0, R161, PT ;  /* 0x000000a10000720c */ /* 0x000fda0003f66270 */
[----:B------:R-:W-:Y:S05]  /*8c90*/  @!P3 BRA `(.L_x_2044) ;  /* 0xffffff7800d4b947 */ /* 0x000fea000383ffff */
.L_x_1965:
        /* <DEDUP_REMOVED lines=51> */
.L_x_2045:
        /* <DEDUP_REMOVED lines=11> */
.L_x_19296:


//--------------------- .text._ZN10layer_norm13ln_bwd_kernelINS_13Kernel_traitsI6__halfS2_S2_S2_fjLj5120ELj1ELj1ELj4ELj16ENS_18Kernel_traits_baseILj5120ES2_S2_S2_S2_fjLj128EEEEELb0ELb0ELb1ELb1EEEvNS_9BwdParamsE --------------------------
	.section	.text._ZN10layer_norm13ln_bwd_kernelINS_13Kernel_traitsI6__halfS2_S2_S2_fjLj5120ELj1ELj1ELj4ELj16ENS_18Kernel_traits_baseILj5120ES2_S2_S2_S2_fjLj128EEEEELb0ELb0ELb1ELb1EEEvNS_9BwdParamsE,"ax",@progbits
	.align	128
        .global         _ZN10layer_norm13ln_bwd_kernelINS_13Kernel_traitsI6__halfS2_S2_S2_fjLj5120ELj1ELj1ELj4ELj16ENS_18Kernel_traits_baseILj5120ES2_S2_S2_S2_fjLj128EEEEELb0ELb0ELb1ELb1EEEvNS_9BwdParamsE
        .type           _ZN10layer_norm13ln_bwd_kernelINS_13Kernel_traitsI6__halfS2_S2_S2_fjLj5120ELj1ELj1ELj4ELj16ENS_18Kernel_traits_baseILj5120ES2_S2_S2_S2_fjLj128EEEEELb0ELb0ELb1ELb1EEEvNS_9BwdParamsE,@function
        .size           _ZN10layer_norm13ln_bwd_kernelINS_13Kernel_traitsI6__halfS2_S2_S2_fjLj5120ELj1ELj1ELj4ELj16ENS_18Kernel_traits_baseILj5120ES2_S2_S2_S2_fjLj128EEEEELb0ELb0ELb1ELb1EEEvNS_9BwdParamsE,(.L_x_19297 - _ZN10layer_norm13ln_bwd_kernelINS_13Kernel_traitsI6__halfS2_S2_S2_fjLj5120ELj1ELj1ELj4ELj16ENS_18Kernel_traits_baseILj5120ES2_S2_S2_S2_fjLj128EEEEELb0ELb0ELb1ELb1EEEvNS_9BwdParamsE)
        .other          _ZN10layer_norm13ln_bwd_kernelINS_13Kernel_traitsI6__halfS2_S2_S2_fjLj5120ELj1ELj1ELj4ELj16ENS_18Kernel_traits_baseILj5120ES2_S2_S2_S2_fjLj128EEEEELb0ELb0ELb1ELb1EEEvNS_9BwdParamsE,@"STO_CUDA_ENTRY STV_DEFAULT"
_ZN10layer_norm13ln_bwd_kernelINS_13Kernel_traitsI6__halfS2_S2_S2_fjLj5120ELj1ELj1ELj4ELj16ENS_18Kernel_traits_baseILj5120ES2_S2_S2_S2_fjLj128EEEEELb0ELb0ELb1ELb1EEEvNS_9BwdParamsE:
.text._ZN10layer_norm13ln_bwd_kernelINS_13Kernel_traitsI6__halfS2_S2_S2_fjLj5120ELj1ELj1ELj4ELj16ENS_18Kernel_traits_baseILj5120ES2_S2_S2_S2_fjLj128EEEEELb0ELb0ELb1ELb1EEEvNS_9BwdParamsE:
        /* <DEDUP_REMOVED lines=49> */
[----:B------:R-:W3:Y:S01]  /*0310*/  LDCU UR14, c[0x0][0x388] ;  /* 0x00007100ff0e77ac */ /* 0x000ee20008000800 */
[----:B------:R-:W4:Y:S01]  /*0320*/  LDCU.U8 UR11, c[0x0][0x410] ;  /* 0x00008200ff0b77ac */ /* 0x000f220008000000 */
[----:B------:R-:W0:Y:S01]  /*0330*/  LDCU UR15, c[0x0][0x400] ;  /* 0x00008000ff0f77ac */ /* 0x000e220008000800 */
        /* <DEDUP_REMOVED lines=11> */
.L_x_2106:
[----:B------:R-:W1:Y:S08]  /*03f0*/  LDC.64 R162, c[0x0][0x3f8] ;  /* 0x0000fe00ffa27b82 */ /* 0x000e700000000a00 */
[----:B------:R-:W2:Y:S08]  /*0400*/  LDC.64 R220, c[0x0][0x3c8] ;  /* 0x0000f200ffdc7b82 */ /* 0x000eb00000000a00 */
[----:B------:R-:W3:Y:S01]  /*0410*/  LDC.64 R160, c[0x0][0x3f0] ;  /* 0x0000fc00ffa07b82 */ /* 0x000ee20000000a00 */
[----:B-1----:R-:W-:-:S05]  /*0420*/  IMAD.WIDE R162, R0, 0x4, R162 ;  /* 0x0000000400a27825 */ /* 0x002fca00078e02a2 */
[----:B------:R-:W4:Y:S01]  /*0430*/  LDG.E R219, desc[UR12][R162.64] ;  /* 0x0000000ca2db7981 */ /* 0x000f22000c1e1900 */
[----:B--2---:R-:W-:-:S06]  /*0440*/  IMAD.WIDE R220, R0, 0x4, R220 ;  /* 0x0000000400dc7825 */ /* 0x004fcc00078e02dc */
[----:B-----5:R1:W5:Y:S01]  /*0450*/  LDG.E R220, desc[UR12][R220.64] ;  /* 0x0000000cdcdc7981 */ /* 0x020362000c1e1900 */
[----:B---3--:R-:W-:-:S05]  /*0460*/  IMAD.WIDE R160, R0, 0x4, R160 ;  /* 0x0000000400a07825 */ /* 0x008fca00078e02a0 */
[----:B------:R1:W5:Y:S01]  /*0470*/  LDG.E R222, desc[UR12][R160.64] ;  /* 0x0000000ca0de7981 */ /* 0x000362000c1e1900 */
[----:B0-----:R-:W-:Y:S02]  /*0480*/  MOV R2, RZ ;  /* 0x000000ff00027202 */ /* 0x001fe40000000f00 */
[----:B------:R-:W-:Y:S02]  /*0490*/  MOV R164, RZ ;  /* 0x000000ff00a47202 */ /* 0x000fe40000000f00 */
[----:B----4-:R-:W-:-:S13]  /*04a0*/  ISETP.GE.AND P1, PT, R219, 0x1, PT ;  /* 0x00000001db00780c */ /* 0x010fda0003f26270 */
[----:B-1----:R-:W-:Y:S05]  /*04b0*/  @!P1 BRA `(.L_x_2047) ;  /* 0x0000001c00489947 */ /* 0x002fea0003800000 */
[----:B------:R-:W0:Y:S01]  /*04c0*/  S2R R10, SR_TID.X ;  /* 0x00000000000a7919 */ /* 0x000e220000002100 */
[----:B------:R-:W1:Y:S01]  /*04d0*/  LDC.64 R214, c[0x0][0x3c0] ;  /* 0x0000f000ffd67b82 */ /* 0x000e620000000a00 */
[----:B------:R-:W-:Y:S01]  /*04e0*/  IADD3 R6, PT, PT, R219, -0x1, RZ ;  /* 0xffffffffdb067810 */ /* 0x000fe20007ffe0ff */
[----:B------:R-:W-:-:S04]  /*04f0*/  IMAD R2, R0, UR14, RZ ;  /* 0x0000000e00027c24 */ /* 0x000fc8000f8e02ff */
[----:B------:R-:W-:Y:S01]  /*0500*/  IMAD R6, R6, UR14, RZ ;  /* 0x0000000e06067c24 */ /* 0x000fe2000f8e02ff */
[----:B------:R-:W-:Y:S01]  /*0510*/  SHF.R.S32.HI R3, RZ, 0x1f, R2 ;  /* 0x0000001fff037819 */ /* 0x000fe20000011402 */
[----:B------:R-:W2:Y:S03]  /*0520*/  LDC.64 R8, c[0x0][0x3a8] ;  /* 0x0000ea00ff087b82 */ /* 0x000ea60000000a00 */
[----:B------:R-:W-:Y:S02]  /*0530*/  SHF.R.S32.HI R7, RZ, 0x1f, R6 ;  /* 0x0000001fff077819 */ /* 0x000fe40000011406 */
[----:B------:R-:W-:Y:S02]  /*0540*/  LEA.HI R3, R3, R2, RZ, 0x3 ;  /* 0x0000000203037211 */ /* 0x000fe400078f18ff */
[----:B------:R-:W-:Y:S01]  /*0550*/  LEA.HI R7, R7, R6, RZ, 0x3 ;  /* 0x0000000607077211 */ /* 0x000fe200078f18ff */
[----:B------:R-:W3:Y:S01]  /*0560*/  LDC.64 R4, c[0x0][0x428] ;  /* 0x00010a00ff047b82 */ /* 0x000ee20000000a00 */
[----:B------:R-:W-:-:S02]  /*0570*/  SHF.R.S32.HI R2, RZ, 0x1f, R0 ;  /* 0x0000001fff027819 */ /* 0x000fc40000011400 */
[C---:B-1----:R-:W-:Y:S02]  /*0580*/  LEA R214, P0, R0.reuse, R214, 0x2 ;  /* 0x000000d600d67211 */ /* 0x042fe400078010ff */
[-C--:B0-----:R-:W-:Y:S02]  /*0590*/  LEA.HI.SX32 R165, R3, R10.reuse, 0x1d ;  /* 0x0000000a03a57211 */ /* 0x081fe400078feaff */
[----:B------:R-:W-:Y:S02]  /*05a0*/  LEA.HI.SX32 R7, R7, R10, 0x1d ;  /* 0x0000000a07077211 */ /* 0x000fe400078feaff */
[C---:B------:R-:W-:Y:S01]  /*05b0*/  IADD3 R181, PT, PT, R165.reuse, 0x180, RZ ;  /* 0x00000180a5b57810 */ /* 0x040fe20007ffe0ff */
[C-C-:B--2---:R-:W-:Y:S01]  /*05c0*/  IMAD.WIDE.U32 R184, R165.reuse, 0x10, R8.reuse ;  /* 0x00000010a5b87825 */ /* 0x144fe200078e0008 */
[----:B------:R-:W-:Y:S02]  /*05d0*/  IADD3 R177, PT, PT, R165, 0x80, RZ ;  /* 0x00000080a5b17810 */ /* 0x000fe40007ffe0ff */
[----:B------:R-:W-:Y:S01]  /*05e0*/  IADD3 R21, PT, PT, R7, 0x100, RZ ;  /* 0x0000010007157810 */ /* 0x000fe20007ffe0ff */
[----:B------:R-:W-:Y:S01]  /*05f0*/  IMAD.WIDE.U32 R16, R181, 0x10, R8 ;  /* 0x00000010b5107825 */ /* 0x000fe200078e0008 */
[----:B------:R-:W-:Y:S01]  /*0600*/  IADD3 R179, PT, PT, R165, 0x100, RZ ;  /* 0x00000100a5b37810 */ /* 0x000fe20007ffe0ff */
[----:B------:R-:W2:Y:S01]  /*0610*/  LDG.E.128 R184, desc[UR12][R184.64] ;  /* 0x0000000cb8b87981 */ /* 0x000ea2000c1e1d00 */
[C---:B------:R-:W-:Y:S01]  /*0620*/  IADD3 R13, PT, PT, R7.reuse, 0x180, RZ ;  /* 0x00000180070d7810 */ /* 0x040fe20007ffe0ff */
[----:B---3--:R-:W-:Y:S01]  /*0630*/  IMAD.WIDE.U32 R172, R7, 0x10, R4 ;  /* 0x0000001007ac7825 */ /* 0x008fe200078e0004 */
[----:B------:R-:W-:Y:S01]  /*0640*/  IADD3 R183, PT, PT, R165, 0x200, RZ ;  /* 0x00000200a5b77810 */ /* 0x000fe20007ffe0ff */
[----:B------:R-:W3:Y:S01]  /*0650*/  LDG.E.128 R16, desc[UR12][R16.64] ;  /* 0x0000000c10107981 */ /* 0x000ee2000c1e1d00 */
[----:B------:R-:W-:Y:S01]  /*0660*/  LEA.HI.X R215, R0, R215, R2, 0x2, P0 ;  /* 0x000000d700d77211 */ /* 0x000fe200000f1402 */
[----:B------:R-:W-:Y:S01]  /*0670*/  IMAD.WIDE.U32 R168, R177, 0x10, R8 ;  /* 0x00000010b1a87825 */ /* 0x000fe200078e0008 */
[----:B------:R-:W-:Y:S01]  /*0680*/  IADD3 R29, PT, PT, R7, 0x80, RZ ;  /* 0x00000080071d7810 */ /* 0x000fe20007ffe0ff */
[----:B------:R-:W4:Y:S02]  /*0690*/  LDG.E.128 R172, desc[UR12][R172.64] ;  /* 0x0000000cacac7981 */ /* 0x000f24000c1e1d00 */
[----:B------:R-:W-:-:S02]  /*06a0*/  IMAD.WIDE.U32 R20, R21, 0x10, R4 ;  /* 0x0000001015147825 */ /* 0x000fc400078e0004 */
[----:B------:R-:W4:Y:S02]  /*06b0*/  LDG.E R214, desc[UR12][R214.64] ;  /* 0x0000000cd6d67981 */ /* 0x000f24000c1e1900 */
[----:B------:R-:W-:Y:S02]  /*06c0*/  IMAD.WIDE.U32 R24, R179, 0x10, R8 ;  /* 0x00000010b3187825 */ /* 0x000fe400078e0008 */
[----:B------:R-:W4:Y:S02]  /*06d0*/  LDG.E.128 R168, desc[UR12][R168.64] ;  /* 0x0000000ca8a87981 */ /* 0x000f24000c1e1d00 */
[----:B------:R-:W-:Y:S01]  /*06e0*/  IMAD.WIDE.U32 R12, R13, 0x10, R4 ;  /* 0x000000100d0c7825 */ /* 0x000fe200078e0004 */
[----:B------:R-:W-:Y:S01]  /*06f0*/  IADD3 R3, PT, PT, R7, 0x200, RZ ;  /* 0x0000020007037810 */ /* 0x000fe20007ffe0ff */
[----:B------:R-:W4:Y:S02]  /*0700*/  LDG.E.128 R20, desc[UR12][R20.64] ;  /* 0x0000000c14147981 */ /* 0x000f24000c1e1d00 */
[----:B------:R-:W-:-:S02]  /*0710*/  IMAD.WIDE.U32 R8, R183, 0x10, R8 ;  /* 0x00000010b7087825 */ /* 0x000fc400078e0008 */
[----:B------:R-:W4:Y:S02]  /*0720*/  LDG.E.128 R12, desc[UR12][R12.64] ;  /* 0x0000000c0c0c7981 */ /* 0x000f24000c1e1d00 */
[--C-:B------:R-:W-:Y:S02]  /*0730*/  IMAD.WIDE.U32 R28, R29, 0x10, R4.reuse ;  /* 0x000000101d1c7825 */ /* 0x100fe400078e0004 */
[----:B------:R-:W4:Y:S02]  /*0740*/  LDG.E.128 R8, desc[UR12][R8.64] ;  /* 0x0000000c08087981 */ /* 0x000f24000c1e1d00 */
[----:B------:R-:W-:Y:S02]  /*0750*/  IMAD.WIDE.U32 R4, R3, 0x10, R4 ;  /* 0x0000001003047825 */ /* 0x000fe400078e0004 */
[----:B------:R-:W4:Y:S04]  /*0760*/  LDG.E.128 R24, desc[UR12][R24.64] ;  /* 0x0000000c18187981 */ /* 0x000f28000c1e1d00 */
[----:B------:R-:W4:Y:S04]  /*0770*/  LDG.E.128 R28, desc[UR12][R28.64] ;  /* 0x0000000c1c1c7981 */ /* 0x000f28000c1e1d00 */
[----:B------:R-:W4:Y:S01]  /*0780*/  LDG.E.128 R4, desc[UR12][R4.64] ;  /* 0x0000000c04047981 */ /* 0x000f22000c1e1d00 */
[----:B------:R-:W-:-:S04]  /*0790*/  UISETP.NE.U32.AND UP0, UPT, UR6, URZ, UPT ;  /* 0x000000ff0600728c */ /* 0x000fc8000bf05070 */
[----:B------:R-:W-:-:S06]  /*07a0*/  UISETP.NE.AND.EX UP0, UPT, UR7, URZ, UPT, UP0 ;  /* 0x000000ff0700728c */ /* 0x000fcc000bf05300 */
[----:B------:R-:W-:-:S13]  /*07b0*/  PLOP3.LUT P0, PT, PT, PT, UP0, 0x80, 0x8 ;  /* 0x000000000008781c */ /* 0x000fda0003f0f008 */
[----:B------:R-:W0:Y:S08]  /*07c0*/  @P0 LDC.64 R2, c[0x0][0x438] ;  /* 0x00010e00ff020b82 */ /* 0x000e300000000a00 */
[----:B------:R-:W1:Y:S08]  /*07d0*/  @P0 LDC.64 R190, c[0x0][0x438] ;  /* 0x00010e00ffbe0b82 */ /* 0x000e700000000a00 */
[----:B------:R-:W1:Y:S08]  /*07e0*/  @P0 LDC.64 R160, c[0x0][0x438] ;  /* 0x00010e00ffa00b82 */ /* 0x000e700000000a00 */
[----:B------:R-:W1:Y:S08]  /*07f0*/  @P0 LDC.64 R166, c[0x0][0x438] ;  /* 0x00010e00ffa60b82 */ /* 0x000e700000000a00 */
[----:B------:R-:W1:Y:S01]  /*0800*/  @P0 LDC.64 R162, c[0x0][0x438] ;  /* 0x00010e00ffa20b82 */ /* 0x000e620000000a00 */
[----:B------:R-:W-:Y:S01]  /*0810*/  ISETP.NE.AND P2, PT, RZ, UR11, PT ;  /* 0x0000000bff007c0c */ /* 0x000fe2000bf45270 */
[----:B0-----:R-:W-:-:S04]  /*0820*/  @P0 IMAD.WIDE.U32 R2, R181, 0x10, R2 ;  /* 0x00000010b5020825 */ /* 0x001fc800078e0002 */
[----:B-1----:R-:W-:Y:S01]  /*0830*/  @P0 IMAD.WIDE.U32 R190, R183, 0x10, R190 ;  /* 0x00000010b7be0825 */ /* 0x002fe200078e00be */
[----:B------:R-:W5:Y:S03]  /*0840*/  @P0 LDG.E.128 R36, desc[UR12][R2.64] ;  /* 0x0000000c02240981 */ /* 0x000f66000c1e1d00 */
[----:B------:R-:W-:Y:S01]  /*0850*/  @P0 IMAD.WIDE.U32 R160, R179, 0x10, R160 ;  /* 0x00000010b3a00825 */ /* 0x000fe200078e00a0 */
[----:B------:R0:W5:Y:S04]  /*0860*/  @P0 LDG.E.128 R32, desc[UR12][R190.64] ;  /* 0x0000000cbe200981 */ /* 0x000168000c1e1d00 */
[----:B------:R1:W5:Y:S01]  /*0870*/  @P0 LDG.E.128 R40, desc[UR12][R160.64] ;  /* 0x0000000ca0280981 */ /* 0x000362000c1e1d00 */
[----:B------:R-:W-:-:S05]  /*0880*/  @P0 IMAD.WIDE.U32 R166, R177, 0x10, R166 ;  /* 0x00000010b1a60825 */ /* 0x000fca00078e00a6 */
[----:B------:R1:W5:Y:S01]  /*0890*/  @P0 LDG.E.128 R44, desc[UR12][R166.64] ;  /* 0x0000000ca62c0981 */ /* 0x000362000c1e1d00 */
[----:B------:R-:W-:-:S05]  /*08a0*/  @P0 IMAD.WIDE.U32 R162, R165, 0x10, R162 ;  /* 0x00000010a5a20825 */ /* 0x000fca00078e00a2 */
[----:B------:R1:W5:Y:S01]  /*08b0*/  @P0 LDG.E.128 R48, desc[UR12][R162.64] ;  /* 0x0000000ca2300981 */ /* 0x000362000c1e1d00 */
[----:B--2---:R-:W-:Y:S02]  /*08c0*/  HADD2.F32 R212, -RZ, R184.H0_H0 ;  /* 0x200000b8ffd47230 */ /* 0x004fe40000004100 */
[--C-:B---3--:R-:W-:Y:S02]  /*08d0*/  HADD2.F32 R195, -RZ, R18.reuse.H0_H0 ;  /* 0x20000012ffc37230 */ /* 0x108fe40000004100 */
[----:B------:R-:W-:Y:S02]  /*08e0*/  HADD2.F32 R223, -RZ, R18.H1_H1 ;  /* 0x30000012ffdf7230 */ /* 0x000fe40000004100 */
[--C-:B----4-:R-:W-:Y:S02]  /*08f0*/  HADD2.F32 R231, -RZ, R173.reuse.H0_H0 ;  /* 0x200000adffe77230 */ /* 0x110fe40000004100 */
[----:B------:R-:W-:Y:S01]  /*0900*/  HADD2.F32 R182, -RZ, R173.H1_H1 ;  /* 0x300000adffb67230 */ /* 0x000fe20000004100 */
[----:B------:R-:W-:Y:S01]  /*0910*/  FSEL R18, R214, RZ, !P2 ;  /* 0x000000ffd6127208 */ /* 0x000fe20005000000 */
[----:B------:R-:W-:-:S02]  /*0920*/  HADD2.F32 R210, -RZ, R184.H1_H1 ;  /* 0x300000b8ffd27230 */ /* 0x000fc40000004100 */
[----:B------:R-:W-:Y:S02]  /*0930*/  HADD2.F32 R198, -RZ, R187.H0_H0 ;  /* 0x200000bbffc67230 */ /* 0x000fe40000004100 */
[----:B------:R-:W-:Y:S02]  /*0940*/  HADD2.F32 R213, -RZ, R168.H0_H0 ;  /* 0x200000a8ffd57230 */ /* 0x000fe40000004100 */
[--C-:B------:R-:W-:Y:S02]  /*0950*/  HADD2.F32 R173, -RZ, R20.reuse.H0_H0 ;  /* 0x20000014ffad7230 */ /* 0x100fe40000004100 */
[----:B------:R-:W-:Y:S02]  /*0960*/  HADD2.F32 R176, -RZ, R20.H1_H1 ;  /* 0x30000014ffb07230 */ /* 0x000fe40000004100 */
[--C-:B------:R-:W-:Y:S02]  /*0970*/  HADD2.F32 R181, -RZ, R22.reuse.H0_H0 ;  /* 0x20000016ffb57230 */ /* 0x100fe40000004100 */
[----:B------:R-:W-:-:S02]  /*0980*/  HADD2.F32 R184, -RZ, R22.H1_H1 ;  /* 0x30000016ffb87230 */ /* 0x000fc40000004100 */
[----:B------:R-:W-:Y:S02]  /*0990*/  HADD2.F32 R20, -RZ, R17.H0_H0 ;  /* 0x20000011ff147230 */ /* 0x000fe40000004100 */
[--C-:B------:R-:W-:Y:S02]  /*09a0*/  HADD2.F32 R189, -RZ, R12.reuse.H0_H0 ;  /* 0x2000000cffbd7230 */ /* 0x100fe40000004100 */
[----:B------:R-:W-:Y:S02]  /*09b0*/  HADD2.F32 R192, -RZ, R12.H1_H1 ;  /* 0x3000000cffc07230 */ /* 0x000fe40000004100 */
[--C-:B------:R-:W-:Y:S02]  /*09c0*/  HADD2.F32 R227, -RZ, R16.reuse.H0_H0 ;  /* 0x20000010ffe37230 */ /* 0x100fe40000004100 */
[----:B------:R-:W-:Y:S02]  /*09d0*/  HADD2.F32 R22, -RZ, R16.H1_H1 ;  /* 0x30000010ff167230 */ /* 0x000fe40000004100 */
[----:B------:R-:W-:Y:S01]  /*09e0*/  FADD.FTZ R16, -R18, R212 ;  /* 0x000000d412107221 */ /* 0x000fe20000010100 */
[----:B------:R-:W-:-:S02]  /*09f0*/  HADD2.F32 R12, -RZ, R11.H1_H1 ;  /* 0x3000000bff0c7230 */ /* 0x000fc40000004100 */
[----:B------:R-:W-:Y:S02]  /*0a00*/  HADD2.F32 R203, -RZ, R169.H0_H0 ;  /* 0x200000a9ffcb7230 */ /* 0x000fe40000004100 */
[--C-:B------:R-:W-:Y:S02]  /*0a10*/  HADD2.F32 R199, -RZ, R19.reuse.H0_H0 ;  /* 0x20000013ffc77230 */ /* 0x100fe40000004100 */
[----:B------:R-:W-:Y:S02]  /*0a20*/  HADD2.F32 R221, -RZ, R19.H1_H1 ;  /* 0x30000013ffdd7230 */ /* 0x000fe40000004100 */
[----:B------:R-:W-:Y:S01]  /*0a30*/  FADD.FTZ R19, -R18, R213 ;  /* 0x000000d512137221 */ /* 0x000fe20000010100 */
[--C-:B------:R-:W-:Y:S02]  /*0a40*/  HADD2.F32 R247, -RZ, R24.reuse.H0_H0 ;  /* 0x20000018fff77230 */ /* 0x100fe40000004100 */
[----:B------:R-:W-:Y:S02]  /*0a50*/  HADD2.F32 R245, -RZ, R24.H1_H1 ;  /* 0x30000018fff57230 */ /* 0x000fe40000004100 */
[----:B------:R-:W-:-:S02]  /*0a60*/  HADD2.F32 R201, -RZ, R15.H0_H0 ;  /* 0x2000000fffc97230 */ /* 0x000fc40000004100 */
[----:B------:R-:W-:Y:S02]  /*0a70*/  HADD2.F32 R164, -RZ, R15.H1_H1 ;  /* 0x3000000fffa47230 */ /* 0x000fe40000004100 */
[C---:B------:R-:W-:Y:S01]  /*0a80*/  FADD.FTZ R15, -R18.reuse, R198 ;  /* 0x000000c6120f7221 */ /* 0x040fe20000010100 */
[--C-:B------:R-:W-:Y:S02]  /*0a90*/  HADD2.F32 R183, -RZ, R174.reuse.H0_H0 ;  /* 0x200000aeffb77230 */ /* 0x100fe40000004100 */
[----:B0-----:R-:W-:Y:S01]  /*0aa0*/  FADD.FTZ R191, -R18, R20 ;  /* 0x0000001412bf7221 */ /* 0x001fe20000010100 */
[----:B------:R-:W-:Y:S02]  /*0ab0*/  HADD2.F32 R178, -RZ, R174.H1_H1 ;  /* 0x300000aeffb27230 */ /* 0x000fe40000004100 */
[----:B------:R-:W-:Y:S02]  /*0ac0*/  HADD2.F32 R204, -RZ, R169.H1_H1 ;  /* 0x300000a9ffcc7230 */ /* 0x000fe40000004100 */
[----:B------:R-:W-:-:S02]  /*0ad0*/  HADD2.F32 R24, -RZ, R8.H0_H0 ;  /* 0x20000008ff187230 */ /* 0x000fc40000004100 */
[----:B-1----:R-:W-:Y:S01]  /*0ae0*/  FADD.FTZ R161, -R18, R12 ;  /* 0x0000000c12a17221 */ /* 0x002fe20000010100 */
[--C-:B------:R-:W-:Y:S02]  /*0af0*/  HADD2.F32 R208, -RZ, R185.reuse.H0_H0 ;  /* 0x200000b9ffd07230 */ /* 0x100fe40000004100 */
[----:B-----5:R-:W-:Y:S01]  /*0b00*/  FMUL.FTZ R3, R220, R16 ;  /* 0x00000010dc037220 */ /* 0x020fe20000410000 */
[----:B------:R-:W-:Y:S02]  /*0b10*/  HADD2.F32 R206, -RZ, R185.H1_H1 ;  /* 0x300000b9ffce7230 */ /* 0x000fe40000004100 */
[----:B------:R-:W-:Y:S02]  /*0b20*/  HADD2.F32 R205, -RZ, R186.H0_H0 ;  /* 0x200000baffcd7230 */ /* 0x000fe40000004100 */
[--C-:B------:R-:W-:Y:S02]  /*0b30*/  HADD2.F32 R179, -RZ, R175.reuse.H0_H0 ;  /* 0x200000afffb37230 */ /* 0x100fe40000004100 */
[----:B------:R-:W-:-:S02]  /*0b40*/  HADD2.F32 R174, -RZ, R175.H1_H1 ;  /* 0x300000afffae7230 */ /* 0x000fc40000004100 */
[----:B------:R-:W-:Y:S02]  /*0b50*/  HADD2.F32 R217, -RZ, R168.H1_H1 ;  /* 0x300000a8ffd97230 */ /* 0x000fe40000004100 */
[----:B------:R-:W-:Y:S01]  /*0b60*/  FMUL.FTZ R19, R220, R19 ;  /* 0x00000013dc137220 */ /* 0x000fe20000410000 */
[----:B------:R-:W-:Y:S02]  /*0b70*/  HADD2.F32 R187, -RZ, R187.H1_H1 ;  /* 0x300000bbffbb7230 */ /* 0x000fe40000004100 */
[----:B------:R-:W-:Y:S02]  /*0b80*/  HADD2.F32 R175, -RZ, R28.H0_H0 ;  /* 0x2000001cffaf7230 */ /* 0x000fe40000004100 */
[--C-:B------:R-:W-:Y:S02]  /*0b90*/  HADD2.F32 R239, -RZ, R26.reuse.H0_H0 ;  /* 0x2000001affef7230 */ /* 0x100fe40000004100 */
[----:B------:R-:W-:Y:S02]  /*0ba0*/  HADD2.F32 R235, -RZ, R26.H1_H1 ;  /* 0x3000001affeb7230 */ /* 0x000fe40000004100 */
[----:B------:R-:W-:-:S02]  /*0bb0*/  HADD2.F32 R185, -RZ, R23.H0_H0 ;  /* 0x20000017ffb97230 */ /* 0x000fc40000004100 */
[----:B------:R-:W-:Y:S02]  /*0bc0*/  HADD2.F32 R188, -RZ, R23.H1_H1 ;  /* 0x30000017ffbc7230 */ /* 0x000fe40000004100 */
[----:B------:R-:W-:Y:S01]  /*0bd0*/  FADD.FTZ R23, -R18, R203 ;  /* 0x000000cb12177221 */ /* 0x000fe20000010100 */
[----:B------:R-:W-:Y:S02]  /*0be0*/  HADD2.F32 R20, -RZ, R56.H0_H0 ;  /* 0x20000038ff147230 */ /* 0x000fe40000004100 */
[----:B------:R-:W-:Y:S01]  /*0bf0*/  FMUL.FTZ R15, R220, R15 ;  /* 0x0000000fdc0f7220 */ /* 0x000fe20000410000 */
[----:B------:R-:W-:Y:S02]  /*0c00*/  HADD2.F32 R237, -RZ, R172.H0_H0 ;  /* 0x200000acffed7230 */ /* 0x000fe40000004100 */
[----:B------:R-:W-:Y:S02]  /*0c10*/  HADD2.F32 R194, -RZ, R170.H0_H0 ;  /* 0x200000aaffc27230 */ /* 0x000fe40000004100 */
[----:B------:R-:W-:-:S02]  /*0c20*/  HADD2.F32 R26, -RZ, R8.H1_H1 ;  /* 0x30000008ff1a7230 */ /* 0x000fc40000004100 */
[----:B------:R-:W-:Y:S02]  /*0c30*/  HADD2.F32 R12, -RZ, R52.H0_H0 ;  /* 0x20000034ff0c7230 */ /* 0x000fe40000004100 */
[----:B------:R-:W-:Y:S02]  /*0c40*/  HADD2.F32 R16, -RZ, R55.H0_H0 ;  /* 0x20000037ff107230 */ /* 0x000fe40000004100 */
[C---:B------:R-:W-:Y:S01]  /*0c50*/  FADD.FTZ R203, -R18.reuse, R24 ;  /* 0x0000001812cb7221 */ /* 0x040fe20000010100 */
[--C-:B------:R-:W-:Y:S02]  /*0c60*/  HADD2.F32 R243, -RZ, R25.reuse.H0_H0 ;  /* 0x20000019fff37230 */ /* 0x100fe40000004100 */
[----:B------:R-:W-:Y:S02]  /*0c70*/  HADD2.F32 R241, -RZ, R25.H1_H1 ;  /* 0x30000019fff17230 */ /* 0x000fe40000004100 */
[----:B------:R-:W-:Y:S01]  /*0c80*/  FADD.FTZ R25, -R18, R204 ;  /* 0x000000cc12197221 */ /* 0x000fe20000010100 */
[----:B------:R-:W-:-:S02]  /*0c90*/  HADD2.F32 R251, -RZ, R170.H1_H1 ;  /* 0x300000aafffb7230 */ /* 0x000fc40000004100 */
[--C-:B------:R-:W-:Y:S02]  /*0ca0*/  HADD2.F32 R165, -RZ, R171.reuse.H0_H0 ;  /* 0x200000abffa57230 */ /* 0x100fe40000004100 */
[----:B------:R-:W-:Y:S02]  /*0cb0*/  HADD2.F32 R249, -RZ, R171.H1_H1 ;  /* 0x300000abfff97230 */ /* 0x000fe40000004100 */
[--C-:B------:R-:W-:Y:S02]  /*0cc0*/  HADD2.F32 R177, -RZ, R21.reuse.H0_H0 ;  /* 0x20000015ffb17230 */ /* 0x100fe40000004100 */
[----:B------:R-:W-:Y:S02]  /*0cd0*/  HADD2.F32 R180, -RZ, R21.H1_H1 ;  /* 0x30000015ffb47230 */ /* 0x000fe40000004100 */
[C---:B------:R-:W-:Y:S01]  /*0ce0*/  FADD.FTZ R21, -R18.reuse, R217 ;  /* 0x000000d912157221 */ /* 0x040fe20000010100 */
[----:B------:R-:W-:Y:S02]  /*0cf0*/  HADD2.F32 R215, -RZ, R11.H0_H0 ;  /* 0x2000000bffd77230 */ /* 0x000fe40000004100 */
[----:B------:R-:W-:Y:S01]  /*0d00*/  FADD.FTZ R11, -R18, R205 ;  /* 0x000000cd120b7221 */ /* 0x000fe20000010100 */
[----:B------:R-:W-:-:S02]  /*0d10*/  HADD2.F32 R170, -RZ, R28.H1_H1 ;  /* 0x3000001cffaa7230 */ /* 0x000fc40000004100 */
[-C--:B------:R-:W-:Y:S01]  /*0d20*/  FMUL.FTZ R20, R20, R175.reuse ;  /* 0x000000af14147220 */ /* 0x080fe20000410000 */
[----:B------:R-:W-:Y:S02]  /*0d30*/  HADD2.F32 R171, -RZ, R29.H0_H0 ;  /* 0x2000001dffab7230 */ /* 0x000fe40000004100 */
[----:B------:R-:W-:Y:S01]  /*0d40*/  FADD.FTZ R120, R120, R175 ;  /* 0x000000af78787221 */ /* 0x000fe20000010000 */
[----:B------:R-:W-:Y:S02]  /*0d50*/  HADD2.F32 R225, -RZ, R17.H1_H1 ;  /* 0x30000011ffe17230 */ /* 0x000fe40000004100 */
[----:B------:R-:W-:Y:S01]  /*0d60*/  FADD.FTZ R17, -R18, R187 ;  /* 0x000000bb12117221 */ /* 0x000fe20000010100 */
[----:B------:R-:W-:Y:S02]  /*0d70*/  HADD2.F32 R24, -RZ, R57.H0_H0 ;  /* 0x20000039ff187230 */ /* 0x000fe40000004100 */
[----:B------:R-:W-:Y:S01]  /*0d80*/  FFMA.FTZ R80, R19, R175, R80 ;  /* 0x000000af13507223 */ /* 0x000fe20000010050 */
[----:B------:R-:W-:-:S02]  /*0d90*/  HADD2.F32 R28, -RZ, R29.H1_H1 ;  /* 0x3000001dff1c7230 */ /* 0x000fc40000004100 */
[----:B------:R-:W-:Y:S01]  /*0da0*/  FMUL.FTZ R23, R220, R23 ;  /* 0x00000017dc177220 */ /* 0x000fe20000410000 */
[--C-:B------:R-:W-:Y:S02]  /*0db0*/  HADD2.F32 R233, -RZ, R27.reuse.H0_H0 ;  /* 0x2000001bffe97230 */ /* 0x100fe40000004100 */
[C---:B------:R-:W-:Y:S01]  /*0dc0*/  FADD.FTZ R187, -R18.reuse, R227 ;  /* 0x000000e312bb7221 */ /* 0x040fe20000010100 */
[----:B------:R-:W-:Y:S02]  /*0dd0*/  HADD2.F32 R229, -RZ, R27.H1_H1 ;  /* 0x3000001bffe57230 */ /* 0x000fe40000004100 */
[C---:B------:R-:W-:Y:S01]  /*0de0*/  FADD.FTZ R27, -R18.reuse, R194 ;  /* 0x000000c2121b7221 */ /* 0x040fe20000010100 */
[--C-:B------:R-:W-:Y:S02]  /*0df0*/  HADD2.F32 R217, -RZ, R4.reuse.H0_H0 ;  /* 0x20000004ffd97230 */ /* 0x100fe40000004100 */
[----:B------:R-:W-:Y:S01]  /*0e00*/  FADD.FTZ R205, -R18, R26 ;  /* 0x0000001a12cd7221 */ /* 0x000fe20000010100 */
[----:B------:R-:W-:-:S02]  /*0e10*/  HADD2.F32 R166, -RZ, R4.H1_H1 ;  /* 0x30000004ffa67230 */ /* 0x000fc40000004100 */
[----:B------:R-:W-:Y:S01]  /*0e20*/  FMUL.FTZ R4, R12, R237 ;  /* 0x000000ed0c047220 */ /* 0x000fe20000410000 */
[--C-:B------:R-:W-:Y:S02]  /*0e30*/  HADD2.F32 R29, -RZ, R30.reuse.H0_H0 ;  /* 0x2000001eff1d7230 */ /* 0x100fe40000004100 */
[-C--:B------:R-:W-:Y:S01]  /*0e40*/  FMUL.FTZ R16, R16, R179.reuse ;  /* 0x000000b310107220 */ /* 0x080fe20000410000 */
[----:B------:R-:W-:Y:S02]  /*0e50*/  HADD2.F32 R168, -RZ, R30.H1_H1 ;  /* 0x3000001effa87230 */ /* 0x000fe40000004100 */
[----:B------:R-:W-:Y:S01]  /*0e60*/  FADD.FTZ R126, R126, R179 ;  /* 0x000000b37e7e7221 */ /* 0x000fe20000010000 */
[--C-:B------:R-:W-:Y:S02]  /*0e70*/  HADD2.F32 R197, -RZ, R14.reuse.H0_H0 ;  /* 0x2000000effc57230 */ /* 0x100fe40000004100 */
[----:B------:R-:W-:Y:S01]  /*0e80*/  FFMA.FTZ R78, R15, R179, R78 ;  /* 0x000000b30f4e7223 */ /* 0x000fe2000001004e */
[----:B------:R-:W-:-:S02]  /*0e90*/  HADD2.F32 R200, -RZ, R14.H1_H1 ;  /* 0x3000000effc87230 */ /* 0x000fc40000004100 */
        /* <DEDUP_REMOVED lines=8> */
[----:B------:R-:W-:Y:S01]  /*0f20*/  FMUL.FTZ R22, R220, R21 ;  /* 0x00000015dc167220 */ /* 0x000fe20000410000 */
[----:B------:R-:W-:Y:S02]  /*0f30*/  HADD2.F32 R179, -RZ, R56.H1_H1 ;  /* 0x30000038ffb37230 */ /* 0x000fe40000004100 */
[----:B------:R-:W-:Y:S02]  /*0f40*/  HADD2.F32 R30, -RZ, R58.H0_H0 ;  /* 0x2000003aff1e7230 */ /* 0x000fe40000004100 */
[----:B------:R-:W-:Y:S01]  /*0f50*/  FADD.FTZ R251, -R18, R251 ;  /* 0x000000fb12fb7221 */ /* 0x000fe20000010100 */
[----:B------:R-:W-:Y:S02]  /*0f60*/  HADD2.F32 R202, -RZ, R186.H1_H1 ;  /* 0x300000baffca7230 */ /* 0x000fe40000004100 */
[----:B------:R-:W-:Y:S01]  /*0f70*/  FMUL.FTZ R24, R24, R171 ;  /* 0x000000ab18187220 */ /* 0x000fe20000410000 */
[--C-:B------:R-:W-:Y:S02]  /*0f80*/  HADD2.F32 R207, -RZ, R9.reuse.H0_H0 ;  /* 0x20000009ffcf7230 */ /* 0x100fe40000004100 */
[----:B------:R-:W-:Y:S01]  /*0f90*/  FADD.FTZ R122, R122, R171 ;  /* 0x000000ab7a7a7221 */ /* 0x000fe20000010000 */
[----:B------:R-:W-:-:S02]  /*0fa0*/  HADD2.F32 R209, -RZ, R9.H1_H1 ;  /* 0x30000009ffd17230 */ /* 0x000fc40000004100 */
[----:B------:R-:W-:Y:S01]  /*0fb0*/  FFMA.FTZ R82, R23, R171, R82 ;  /* 0x000000ab17527223 */ /* 0x000fe20000010052 */
[----:B------:R-:W-:Y:S02]  /*0fc0*/  HADD2.F32 R186, -RZ, R172.H1_H1 ;  /* 0x300000acffba7230 */ /* 0x000fe40000004100 */
[----:B------:R-:W-:Y:S01]  /*0fd0*/  FADD.FTZ R8, -R18, R208 ;  /* 0x000000d012087221 */ /* 0x000fe20000010100 */
[----:B------:R-:W-:Y:S01]  /*0fe0*/  FMUL.FTZ R27, R220, R27 ;  /* 0x0000001bdc1b7220 */ /* 0x000fe20000410000 */
[----:B------:R-:W-:Y:S02]  /*0ff0*/  HADD2.F32 R171, -RZ, R58.H1_H1 ;  /* 0x3000003affab7230 */ /* 0x000fe40000004100 */
[----:B------:R-:W-:Y:S01]  /*1000*/  FMUL.FTZ R25, R175, R28 ;  /* 0x0000001caf197220 */ /* 0x000fe20000410000 */
[--C-:B------:R-:W-:Y:S02]  /*1010*/  HADD2.F32 R169, -RZ, R31.reuse.H0_H0 ;  /* 0x2000001fffa97230 */ /* 0x100fe40000004100 */
[----:B------:R-:W-:Y:S01]  /*1020*/  FADD.FTZ R123, R123, R28 ;  /* 0x0000001c7b7b7221 */ /* 0x000fe20000010000 */
[----:B------:R-:W-:-:S02]  /*1030*/  HADD2.F32 R172, -RZ, R31.H1_H1 ;  /* 0x3000001fffac7230 */ /* 0x000fc40000004100 */
[----:B------:R-:W-:Y:S01]  /*1040*/  FFMA.FTZ R83, R26, R28, R83 ;  /* 0x0000001c1a537223 */ /* 0x000fe20000010053 */
[--C-:B------:R-:W-:Y:S02]  /*1050*/  HADD2.F32 R167, -RZ, R6.reuse.H0_H0 ;  /* 0x20000006ffa77230 */ /* 0x100fe40000004100 */
[----:B------:R-:W-:Y:S01]  /*1060*/  FADD.FTZ R31, -R18, R165 ;  /* 0x000000a5121f7221 */ /* 0x000fe20000010100 */
[----:B------:R-:W-:Y:S02]  /*1070*/  HADD2.F32 R160, -RZ, R6.H1_H1 ;  /* 0x30000006ffa07230 */ /* 0x000fe40000004100 */
[----:B------:R-:W-:Y:S01]  /*1080*/  FMUL.FTZ R6, R220, R10 ;  /* 0x0000000adc067220 */ /* 0x000fe20000410000 */
[--C-:B------:R-:W-:Y:S02]  /*1090*/  HADD2.F32 R193, -RZ, R13.reuse.H0_H0 ;  /* 0x2000000dffc17230 */ /* 0x100fe40000004100 */
[----:B------:R-:W-:Y:S01]  /*10a0*/  FMUL.FTZ R12, R12, R183 ;  /* 0x000000b70c0c7220 */ /* 0x000fe20000410000 */
[----:B------:R-:W-:-:S02]  /*10b0*/  HADD2.F32 R196, -RZ, R13.H1_H1 ;  /* 0x3000000dffc47230 */ /* 0x000fc40000004100 */
[----:B------:R-:W-:Y:S01]  /*10c0*/  FADD.FTZ R124, R124, R183 ;  /* 0x000000b77c7c7221 */ /* 0x000fe20000010000 */
[----:B------:R-:W-:Y:S01]  /*10d0*/  FFMA.FTZ R76, R11, R183, R76 ;  /* 0x000000b70b4c7223 */ /* 0x000fe2000001004c */
[-C--:B------:R-:W-:Y:S01]  /*10e0*/  FMUL.FTZ R21, R179, R170.reuse ;  /* 0x000000aab3157220 */ /* 0x080fe20000410000 */
[----:B------:R-:W-:Y:S01]  /*10f0*/  FADD.FTZ R121, R121, R170 ;  /* 0x000000aa79797221 */ /* 0x000fe20000010000 */
[----:B------:R-:W-:Y:S01]  /*1100*/  FFMA.FTZ R81, R22, R170, R81 ;  /* 0x000000aa16517223 */ /* 0x000fe20000010051 */
[----:B------:R-:W-:Y:S01]  /*1110*/  FMUL.FTZ R28, R30, R29 ;  /* 0x0000001d1e1c7220 */ /* 0x000fe20000410000 */
[C---:B------:R-:W-:Y:S01]  /*1120*/  FADD.FTZ R9, -R18.reuse, R206 ;  /* 0x000000ce12097221 */ /* 0x040fe20000010100 */
        /* <DEDUP_REMOVED lines=19> */
[----:B------:R-:W-:Y:S01]  /*1260*/  FADD.FTZ R215, -R18, R215 ;  /* 0x000000d712d77221 */ /* 0x000fe20000010100 */
[----:B------:R-:W-:-:S02]  /*1270*/  HADD2.F32 R163, -RZ, R7.H0_H0 ;  /* 0x20000007ffa37230 */ /* 0x000fc40000004100 */
[C---:B------:R-:W-:Y:S01]  /*1280*/  FMUL.FTZ R30, R220.reuse, R251 ;  /* 0x000000fbdc1e7220 */ /* 0x040fe20000410000 */
[----:B------:R-:W-:Y:S02]  /*1290*/  HADD2.F32 R2, -RZ, R7.H1_H1 ;  /* 0x30000007ff027230 */ /* 0x000fe40000004100 */
[C---:B------:R-:W-:Y:S01]  /*12a0*/  FMUL.FTZ R7, R220.reuse, R8 ;  /* 0x00000008dc077220 */ /* 0x040fe20000410000 */
[----:B------:R-:W-:Y:S02]  /*12b0*/  HADD2.F32 R10, -RZ, R53.H0_H0 ;  /* 0x20000035ff0a7230 */ /* 0x000fe40000004100 */
[----:B------:R-:W-:Y:S01]  /*12c0*/  FMUL.FTZ R18, R220, R17 ;  /* 0x00000011dc127220 */ /* 0x000fe20000410000 */
[----:B------:R-:W-:Y:S02]  /*12d0*/  HADD2.F32 R183, -RZ, R55.H1_H1 ;  /* 0x30000037ffb77230 */ /* 0x000fe40000004100 */
[----:B------:R-:W-:Y:S01]  /*12e0*/  FADD.FTZ R116, R116, R29 ;  /* 0x0000001d74747221 */ /* 0x000fe20000010000 */
[----:B------:R-:W-:-:S02]  /*12f0*/  HADD2.F32 R170, -RZ, R59.H0_H0 ;  /* 0x2000003bffaa7230 */ /* 0x000fc40000004100 */
[----:B------:R-:W-:Y:S01]  /*1300*/  FFMA.FTZ R84, R27, R29, R84 ;  /* 0x0000001d1b547223 */ /* 0x000fe20000010054 */
[-C--:B------:R-:W-:Y:S01]  /*1310*/  FMUL.FTZ R29, R171, R168.reuse ;  /* 0x000000a8ab1d7220 */ /* 0x080fe20000410000 */
[----:B------:R-:W-:Y:S01]  /*1320*/  FMUL.FTZ R31, R220, R31 ;  /* 0x0000001fdc1f7220 */ /* 0x000fe20000410000 */
[----:B------:R-:W-:Y:S02]  /*1330*/  HADD2.F32 R171, -RZ, R59.H1_H1 ;  /* 0x3000003bffab7230 */ /* 0x000fe40000004100 */
        /* <DEDUP_REMOVED lines=8> */
[----:B------:R-:W-:Y:S01]  /*13c0*/  FMUL.FTZ R168, R170, R169 ;  /* 0x000000a9aaa87220 */ /* 0x000fe20000410000 */
[----:B------:R-:W-:-:S02]  /*13d0*/  HADD2.F32 R231, -RZ, R54.H1_H1 ;  /* 0x30000036ffe77230 */ /* 0x000fc40000004100 */
[C---:B------:R-:W-:Y:S01]  /*13e0*/  FMUL.FTZ R170, R220.reuse, R249 ;  /* 0x000000f9dcaa7220 */ /* 0x040fe20000410000 */
[--C-:B------:R-:W-:Y:S02]  /*13f0*/  HADD2.F32 R174, -RZ, R60.reuse.H0_H0 ;  /* 0x2000003cffae7230 */ /* 0x100fe40000004100 */
[----:B------:R-:W-:Y:S01]  /*1400*/  FMUL.FTZ R14, R220, R13 ;  /* 0x0000000ddc0e7220 */ /* 0x000fe20000410000 */
[----:B------:R-:W-:Y:S01]  /*1410*/  FADD.FTZ R118, R118, R169 ;  /* 0x000000a976767221 */ /* 0x000fe20000010000 */
[----:B------:R-:W-:Y:S01]  /*1420*/  FFMA.FTZ R86, R31, R169, R86 ;  /* 0x000000a91f567223 */ /* 0x000fe20000010056 */
[-C--:B------:R-:W-:Y:S01]  /*1430*/  FMUL.FTZ R169, R171, R172.reuse ;  /* 0x000000acaba97220 */ /* 0x080fe20000410000 */
[----:B------:R-:W-:Y:S01]  /*1440*/  FMUL.FTZ R171, R220, R247 ;  /* 0x000000f7dcab7220 */ /* 0x000fe20000410000 */
[----:B------:R-:W-:Y:S02]  /*1450*/  HADD2.F32 R175, -RZ, R60.H1_H1 ;  /* 0x3000003cffaf7230 */ /* 0x000fe40000004100 */
[----:B------:R-:W-:Y:S01]  /*1460*/  FADD.FTZ R119, R119, R172 ;  /* 0x000000ac77777221 */ /* 0x000fe20000010000 */
[----:B------:R-:W-:Y:S01]  /*1470*/  FFMA.FTZ R87, R170, R172, R87 ;  /* 0x000000acaa577223 */ /* 0x000fe20000010057 */
        /* <DEDUP_REMOVED lines=20> */
[----:B------:R-:W-:Y:S01]  /*15c0*/  FMUL.FTZ R176, R178, R177 ;  /* 0x000000b1b2b07220 */ /* 0x000fe20000410000 */
[----:B------:R-:W-:Y:S01]  /*15d0*/  FMUL.FTZ R178, R220, R241 ;  /* 0x000000f1dcb27220 */ /* 0x000fe20000410000 */
[----:B------:R-:W-:-:S02]  /*15e0*/  HADD2.F32 R182, -RZ, R62.H0_H0 ;  /* 0x2000003effb67230 */ /* 0x000fc40000004100 */
[----:B------:R-:W-:Y:S01]  /*15f0*/  FADD.FTZ R114, R114, R177 ;  /* 0x000000b172727221 */ /* 0x000fe20000010000 */
[--C-:B------:R-:W-:Y:S02]  /*1600*/  HADD2.F32 R213, -RZ, R5.reuse.H0_H0 ;  /* 0x20000005ffd57230 */ /* 0x100fe40000004100 */
[----:B------:R-:W-:Y:S01]  /*1610*/  FFMA.FTZ R90, R175, R177, R90 ;  /* 0x000000b1af5a7223 */ /* 0x000fe2000001005a */
[----:B------:R-:W-:Y:S02]  /*1620*/  HADD2.F32 R162, -RZ, R5.H1_H1 ;  /* 0x30000005ffa27230 */ /* 0x000fe40000004100 */
[----:B------:R-:W-:Y:S01]  /*1630*/  FMUL.FTZ R177, R179, R180 ;  /* 0x000000b4b3b17220 */ /* 0x000fe20000410000 */
[----:B------:R-:W-:Y:S02]  /*1640*/  HADD2.F32 R5, -RZ, R52.H1_H1 ;  /* 0x30000034ff057230 */ /* 0x000fe40000004100 */
[----:B------:R-:W-:Y:S01]  /*1650*/  FMUL.FTZ R179, R220, R239 ;  /* 0x000000efdcb37220 */ /* 0x000fe20000410000 */
[----:B------:R-:W-:-:S02]  /*1660*/  HADD2.F32 R183, -RZ, R62.H1_H1 ;  /* 0x3000003effb77230 */ /* 0x000fc40000004100 */
[----:B------:R-:W-:Y:S01]  /*1670*/  FADD.FTZ R115, R115, R180 ;  /* 0x000000b473737221 */ /* 0x000fe20000010000 */
[----:B------:R-:W-:Y:S01]  /*1680*/  FFMA.FTZ R91, R178, R180, R91 ;  /* 0x000000b4b25b7223 */ /* 0x000fe2000001005b */
[----:B------:R-:W-:Y:S01]  /*1690*/  FMUL.FTZ R180, R182, R181 ;  /* 0x000000b5b6b47220 */ /* 0x000fe20000410000 */
[----:B------:R-:W-:Y:S01]  /*16a0*/  FMUL.FTZ R182, R220, R235 ;  /* 0x000000ebdcb67220 */ /* 0x000fe20000410000 */
[-C--:B------:R-:W-:Y:S01]  /*16b0*/  FMUL.FTZ R5, R5, R186.reuse ;  /* 0x000000ba05057220 */ /* 0x080fe20000410000 */
[----:B------:R-:W-:Y:S01]  /*16c0*/  FADD.FTZ R129, R129, R186 ;  /* 0x000000ba81817221 */ /* 0x000fe20000010000 */
[----:B------:R-:W-:Y:S01]  /*16d0*/  FFMA.FTZ R73, R6, R186, R73 ;  /* 0x000000ba06497223 */ /* 0x000fe20000010049 */
[----:B------:R-:W-:Y:S01]  /*16e0*/  FADD.FTZ R108, R108, R181 ;  /* 0x000000b56c6c7221 */ /* 0x000fe20000010000 */
[----:B------:R-:W-:Y:S01]  /*16f0*/  FFMA.FTZ R148, R179, R181, R148 ;  /* 0x000000b5b3947223 */ /* 0x000fe20000010094 */
[--C-:B------:R-:W-:Y:S02]  /*1700*/  HADD2.F32 R186, -RZ, R63.reuse.H0_H0 ;  /* 0x2000003fffba7230 */ /* 0x100fe40000004100 */
[----:B------:R-:W-:Y:S01]  /*1710*/  FMUL.FTZ R181, R183, R184 ;  /* 0x000000b8b7b57220 */ /* 0x000fe20000410000 */
[----:B------:R-:W-:-:S02]  /*1720*/  HADD2.F32 R231, -RZ, R63.H1_H1 ;  /* 0x3000003fffe77230 */ /* 0x000fc40000004100 */
[----:B------:R-:W-:Y:S01]  /*1730*/  FMUL.FTZ R183, R220, R233 ;  /* 0x000000e9dcb77220 */ /* 0x000fe20000410000 */
[----:B------:R-:W-:Y:S01]  /*1740*/  FADD.FTZ R109, R109, R184 ;  /* 0x000000b86d6d7221 */ /* 0x000fe20000010000 */
[----:B------:R-:W-:Y:S01]  /*1750*/  FFMA.FTZ R149, R182, R184, R149 ;  /* 0x000000b8b6957223 */ /* 0x000fe20000010095 */
[----:B------:R-:W-:Y:S01]  /*1760*/  FMUL.FTZ R184, R220, R229 ;  /* 0x000000e5dcb87220 */ /* 0x000fe20000410000 */
[----:B------:R-:W-:Y:S01]  /*1770*/  FADD.FTZ R190, RZ, R4 ;  /* 0x00000004ffbe7221 */ /* 0x000fe20000010000 */
[----:B------:R-:W-:Y:S01]  /*1780*/  FFMA.FTZ R229, R3, R4, RZ ;  /* 0x0000000403e57223 */ /* 0x000fe200000100ff */
[-C--:B------:R-:W-:Y:S01]  /*1790*/  FMUL.FTZ R186, R186, R185.reuse ;  /* 0x000000b9baba7220 */ /* 0x080fe20000410000 */
[----:B------:R-:W-:Y:S01]  /*17a0*/  FADD.FTZ R110, R110, R185 ;  /* 0x000000b96e6e7221 */ /* 0x000fe20000010000 */
[----:B------:R-:W-:Y:S01]  /*17b0*/  FFMA.FTZ R150, R183, R185, R150 ;  /* 0x000000b9b7967223 */ /* 0x000fe20000010096 */
[-C--:B------:R-:W-:Y:S01]  /*17c0*/  FMUL.FTZ R185, R231, R188.reuse ;  /* 0x000000bce7b97220 */ /* 0x080fe20000410000 */
[----:B------:R-:W-:Y:S01]  /*17d0*/  FADD.FTZ R231, R190, R5 ;  /* 0x00000005bee77221 */ /* 0x000fe20000010000 */
[----:B------:R-:W-:Y:S01]  /*17e0*/  FFMA.FTZ R190, R6, R5, R229 ;  /* 0x0000000506be7223 */ /* 0x000fe200000100e5 */
[----:B------:R-:W-:Y:S01]  /*17f0*/  FADD.FTZ R111, R111, R188 ;  /* 0x000000bc6f6f7221 */ /* 0x000fe20000010000 */
[----:B------:R-:W-:Y:S01]  /*1800*/  FFMA.FTZ R151, R184, R188, R151 ;  /* 0x000000bcb8977223 */ /* 0x000fe20000010097 */
[----:B------:R-:W-:Y:S01]  /*1810*/  FADD.FTZ R194, R231, R8 ;  /* 0x00000008e7c27221 */ /* 0x000fe20000010000 */
[----:B------:R-:W-:-:S02]  /*1820*/  HADD2.F32 R188, -RZ, R64.H0_H0 ;  /* 0x20000040ffbc7230 */ /* 0x000fc40000004100 */
[----:B------:R-:W-:Y:S01]  /*1830*/  FFMA.FTZ R229, R7, R8, R190 ;  /* 0x0000000807e57223 */ /* 0x000fe200000100be */
[----:B------:R-:W-:Y:S02]  /*1840*/  HADD2.F32 R233, -RZ, R64.H1_H1 ;  /* 0x30000040ffe97230 */ /* 0x000fe40000004100 */
[C---:B------:R-:W-:Y:S01]  /*1850*/  FMUL.FTZ R187, R220.reuse, R187 ;  /* 0x000000bbdcbb7220 */ /* 0x040fe20000410000 */
[----:B------:R-:W-:Y:S01]  /*1860*/  FMUL.FTZ R190, R220, R227 ;  /* 0x000000e3dcbe7220 */ /* 0x000fe20000410000 */
        /* <DEDUP_REMOVED lines=11> */
[----:B------:R-:W-:Y:S01]  /*1920*/  FADD.FTZ R229, R192, R13 ;  /* 0x0000000dc0e57221 */ /* 0x000fe20000010000 */
[----:B------:R-:W-:Y:S02]  /*1930*/  FFMA.FTZ R194, R14, R13, R227 ;  /* 0x0000000d0ec27223 */ /* 0x000fe400000100e3 */
[----:B------:R-:W-:Y:S01]  /*1940*/  FMUL.FTZ R192, R198, R193 ;  /* 0x000000c1c6c07220 */ /* 0x000fe20000410000 */
[----:B------:R-:W-:Y:S01]  /*1950*/  FADD.FTZ R198, R229, R16 ;  /* 0x00000010e5c67221 */ /* 0x000fe20000010000 */
[----:B------:R-:W-:-:S03]  /*1960*/  FFMA.FTZ R227, R15, R16, R194 ;  /* 0x000000100fe37223 */ /* 0x000fc600000100c2 */
[----:B------:R-:W-:Y:S01]  /*1970*/  FADD.FTZ R229, R198, R17 ;  /* 0x00000011c6e57221 */ /* 0x000fe20000010000 */
[----:B------:R-:W-:Y:S01]  /*1980*/  FFMA.FTZ R202, R18, R17, R227 ;  /* 0x0000001112ca7223 */ /* 0x000fe200000100e3 */
[----:B------:R-:W-:Y:S02]  /*1990*/  HADD2.F32 R231, -RZ, R65.H1_H1 ;  /* 0x30000041ffe77230 */ /* 0x000fe40000004100 */
[C---:B------:R-:W-:Y:S01]  /*19a0*/  FMUL.FTZ R191, R220.reuse, R191 ;  /* 0x000000bfdcbf7220 */ /* 0x040fe20000410000 */
        /* <DEDUP_REMOVED lines=12> */
[----:B------:R-:W-:-:S03]  /*1a70*/  FFMA.FTZ R225, R23, R24, R196 ;  /* 0x0000001817e17223 */ /* 0x000fc600000100c4 */
[----:B------:R-:W-:Y:S01]  /*1a80*/  FADD.FTZ R227, R198, R25 ;  /* 0x00000019c6e37221 */ /* 0x000fe20000010000 */
[----:B------:R-:W-:Y:S01]  /*1a90*/  FFMA.FTZ R198, R26, R25, R225 ;  /* 0x000000191ac67223 */ /* 0x000fe200000100e1 */
[----:B------:R-:W-:Y:S02]  /*1aa0*/  FMUL.FTZ R196, R202, R197 ;  /* 0x000000c5cac47220 */ /* 0x000fe40000410000 */
        /* <DEDUP_REMOVED lines=33> */
[----:B------:R-:W-:-:S03]  /*1cc0*/  FFMA.FTZ R164, R178, R177, R221 ;  /* 0x000000b1b2a47223 */ /* 0x000fc600000100dd */
[----:B------:R-:W-:Y:S01]  /*1cd0*/  FADD.FTZ R206, R223, R180 ;  /* 0x000000b4dfce7221 */ /* 0x000fe20000010000 */
[----:B------:R-:W-:Y:S01]  /*1ce0*/  FFMA.FTZ R221, R179, R180, R164 ;  /* 0x000000b4b3dd7223 */ /* 0x000fe200000100a4 */
[----:B------:R-:W-:Y:S02]  /*1cf0*/  HADD2.F32 R204, -RZ, R68.H0_H0 ;  /* 0x20000044ffcc7230 */ /* 0x000fe40000004100 */
[----:B------:R-:W-:Y:S01]  /*1d00*/  FMUL.FTZ R203, R220, R203 ;  /* 0x000000cbdccb7220 */ /* 0x000fe20000410000 */
[----:B------:R-:W-:Y:S01]  /*1d10*/  FADD.FTZ R223, R206, R181 ;  /* 0x000000b5cedf7221 */ /* 0x000fe20000010000 */
[----:B------:R-:W-:Y:S01]  /*1d20*/  FFMA.FTZ R164, R182, R181, R221 ;  /* 0x000000b5b6a47223 */ /* 0x000fe200000100dd */
[----:B------:R-:W-:Y:S01]  /*1d30*/  FADD.FTZ R96, R96, R217 ;  /* 0x000000d960607221 */ /* 0x000fe20000010000 */
[-C--:B------:R-:W-:Y:S01]  /*1d40*/  FMUL.FTZ R204, R204, R217.reuse ;  /* 0x000000d9cccc7220 */ /* 0x080fe20000410000 */
[----:B------:R-:W-:Y:S01]  /*1d50*/  FFMA.FTZ R136, R203, R217, R136 ;  /* 0x000000d9cb887223 */ /* 0x000fe20000010088 */
[----:B------:R-:W-:Y:S01]  /*1d60*/  FADD.FTZ R208, R223, R186 ;  /* 0x000000badfd07221 */ /* 0x000fe20000010000 */
[----:B------:R-:W-:-:S03]  /*1d70*/  FFMA.FTZ R217, R183, R186, R164 ;  /* 0x000000bab7d97223 */ /* 0x000fc600000100a4 */
[----:B------:R-:W-:Y:S01]  /*1d80*/  FADD.FTZ R221, R208, R185 ;  /* 0x000000b9d0dd7221 */ /* 0x000fe20000010000 */
[----:B------:R-:W-:Y:S01]  /*1d90*/  FFMA.FTZ R208, R184, R185, R217 ;  /* 0x000000b9b8d07223 */ /* 0x000fe200000100d9 */
[----:B------:R-:W-:Y:S02]  /*1da0*/  HADD2.F32 R225, -RZ, R68.H1_H1 ;  /* 0x30000044ffe17230 */ /* 0x000fe40000004100 */
[----:B------:R-:W-:Y:S01]  /*1db0*/  FADD.FTZ R164, R221, R188 ;  /* 0x000000bcdda47221 */ /* 0x000fe20000010000 */
[----:B------:R-:W-:Y:S01]  /*1dc0*/  FFMA.FTZ R217, R187, R188, R208 ;  /* 0x000000bcbbd97223 */ /* 0x000fe200000100d0 */
[----:B------:R-:W-:Y:S02]  /*1dd0*/  FMUL.FTZ R206, R220, R205 ;  /* 0x000000cddcce7220 */ /* 0x000fe40000410000 */
[----:B------:R-:W-:Y:S01]  /*1de0*/  FADD.FTZ R221, R164, R189 ;  /* 0x000000bda4dd7221 */ /* 0x000fe20000010000 */
[----:B------:R-:W-:Y:S01]  /*1df0*/  FFMA.FTZ R164, R190, R189, R217 ;  /* 0x000000bdbea47223 */ /* 0x000fe200000100d9 */
[----:B------:R-:W-:-:S02]  /*1e00*/  HADD2.F32 R208, -RZ, R69.H0_H0 ;  /* 0x20000045ffd07230 */ /* 0x000fc40000004100 */
[-C--:B------:R-:W-:Y:S01]  /*1e10*/  FMUL.FTZ R205, R225, R166.reuse ;  /* 0x000000a6e1cd7220 */ /* 0x080fe20000410000 */
[----:B------:R-:W-:Y:S01]  /*1e20*/  FADD.FTZ R97, R97, R166 ;  /* 0x000000a661617221 */ /* 0x000fe20000010000 */
[----:B------:R-:W-:Y:S01]  /*1e30*/  FFMA.FTZ R137, R206, R166, R137 ;  /* 0x000000a6ce897223 */ /* 0x000fe20000010089 */
[----:B------:R-:W-:Y:S01]  /*1e40*/  FMUL.FTZ R207, R220, R207 ;  /* 0x000000cfdccf7220 */ /* 0x000fe20000410000 */
[----:B------:R-:W-:Y:S01]  /*1e50*/  FADD.FTZ R166, R221, R192 ;  /* 0x000000c0dda67221 */ /* 0x000fe20000010000 */
[----:B------:R-:W-:Y:S01]  /*1e60*/  FFMA.FTZ R217, R191, R192, R164 ;  /* 0x000000c0bfd97223 */ /* 0x000fe200000100a4 */
[-C--:B------:R-:W-:Y:S01]  /*1e70*/  FMUL.FTZ R208, R208, R213.reuse ;  /* 0x000000d5d0d07220 */ /* 0x080fe20000410000 */
[----:B------:R-:W-:Y:S01]  /*1e80*/  FADD.FTZ R98, R98, R213 ;  /* 0x000000d562627221 */ /* 0x000fe20000010000 */
[----:B------:R-:W-:Y:S01]  /*1e90*/  FFMA.FTZ R138, R207, R213, R138 ;  /* 0x000000d5cf8a7223 */ /* 0x000fe2000001008a */
[----:B------:R-:W-:Y:S01]  /*1ea0*/  FADD.FTZ R213, R166, R193 ;  /* 0x000000c1a6d57221 */ /* 0x000fe20000010000 */
[----:B------:R-:W-:Y:S01]  /*1eb0*/  FFMA.FTZ R164, R194, R193, R217 ;  /* 0x000000c1c2a47223 */ /* 0x000fe200000100d9 */
[----:B------:R-:W-:-:S02]  /*1ec0*/  HADD2.F32 R223, -RZ, R69.H1_H1 ;  /* 0x30000045ffdf7230 */ /* 0x000fc40000004100 */
        /* <DEDUP_REMOVED lines=10> */
[--C-:B------:R-:W-:Y:S02]  /*1f70*/  HADD2.F32 R212, -RZ, R70.reuse.H0_H0 ;  /* 0x20000046ffd47230 */ /* 0x100fe40000004100 */
        /* <DEDUP_REMOVED lines=23> */
[----:B------:R-:W-:Y:S02]  /*20f0*/  HADD2.F32 R217, -RZ, R71.H1_H1 ;  /* 0x30000047ffd97230 */ /* 0x000fe40000004100 */
[-C--:B------:R-:W-:Y:S01]  /*2100*/  FMUL.FTZ R216, R216, R163.reuse ;  /* 0x000000a3d8d87220 */ /* 0x080fe20000410000 */
        /* <DEDUP_REMOVED lines=12> */
[----:B------:R-:W-:Y:S06]  /*21d0*/  BRA `(.L_x_2048) ;  /* 0x00000000005c7947 */ /* 0x000fec0003800000 */
.L_x_2047:
        /* <DEDUP_REMOVED lines=18> */
[--C-:B------:R-:W-:Y:S02]  /*2300*/  IMAD.WIDE.U32 R36, R37, 0x10, R32.reuse ;  /* 0x0000001025247825 */ /* 0x100fe400078e0020 */
[----:B------:R-:W5:Y:S02]  /*2310*/  LDG.E.128 R40, desc[UR12][R40.64] ;  /* 0x0000000c28287981 */ /* 0x000f64000c1e1d00 */
[----:B------:R-:W-:-:S02]  /*2320*/  IMAD.WIDE.U32 R32, R35, 0x10, R32 ;  /* 0x0000001023207825 */ /* 0x000fc400078e0020 */
[----:B------:R-:W5:Y:S04]  /*2330*/  LDG.E.128 R36, desc[UR12][R36.64] ;  /* 0x0000000c24247981 */ /* 0x000f68000c1e1d00 */
[----:B------:R-:W5:Y:S02]  /*2340*/  LDG.E.128 R32, desc[UR12][R32.64] ;  /* 0x0000000c20207981 */ /* 0x000f64000c1e1d00 */
.L_x_2048:
[----:B------:R-:W0:Y:S01]  /*2350*/  SHFL.DOWN PT, R161, R2, 0x10, 0x1f ;  /* 0x0a001f0002a17f89 */ /* 0x000e2200000e0000 */
[----:B------:R-:W-:Y:S03]  /*2360*/  BSSY.RECONVERGENT B0, `(.L_x_2049) ;  /* 0x000001f000007945 */ /* 0x000fe60003800200 */
[----:B------:R-:W1:Y:S01]  /*2370*/  SHFL.DOWN PT, R163, R164, 0x10, 0x1f ;  /* 0x0a001f00a4a37f89 */ /* 0x000e6200000e0000 */
[----:B0-----:R-:W-:Y:S02]  /*2380*/  FADD.FTZ R161, R161, R2 ;  /* 0x00000002a1a17221 */ /* 0x001fe40000010000 */
[----:B------:R-:W0:Y:S01]  /*2390*/  S2R R2, SR_TID.X ;  /* 0x0000000000027919 */ /* 0x000e220000002100 */
[----:B-1----:R-:W-:Y:S02]  /*23a0*/  FADD.FTZ R163, R163, R164 ;  /* 0x000000a4a3a37221 */ /* 0x002fe40000010000 */
[----:B------:R-:W1:Y:S04]  /*23b0*/  SHFL.DOWN PT, R160, R161, 0x8, 0x1f ;  /* 0x09001f00a1a07f89 */ /* 0x000e6800000e0000 */
[----:B------:R-:W2:Y:S01]  /*23c0*/  SHFL.DOWN PT, R162, R163, 0x8, 0x1f ;  /* 0x09001f00a3a27f89 */ /* 0x000ea200000e0000 */
[----:B-1----:R-:W-:Y:S01]  /*23d0*/  FADD.FTZ R160, R161, R160 ;  /* 0x000000a0a1a07221 */ /* 0x002fe20000010000 */
[----:B--2---:R-:W-:-:S04]  /*23e0*/  FADD.FTZ R162, R163, R162 ;  /* 0x000000a2a3a27221 */ /* 0x004fc80000010000 */
[----:B------:R-:W1:Y:S01]  /*23f0*/  SHFL.DOWN PT, R165, R160, 0x4, 0x1f ;  /* 0x08801f00a0a57f89 */ /* 0x000e6200000e0000 */
[----:B0-----:R-:W-:-:S03]  /*2400*/  LOP3.LUT P2, RZ, R2, 0x1f, RZ, 0xc0, !PT ;  /* 0x0000001f02ff7812 */ /* 0x001fc6000784c0ff */
[----:B------:R-:W0:Y:S01]  /*2410*/  SHFL.DOWN PT, R167, R162, 0x4, 0x1f ;  /* 0x08801f00a2a77f89 */ /* 0x000e2200000e0000 */
[----:B-1----:R-:W-:Y:S01]  /*2420*/  FADD.FTZ R165, R160, R165 ;  /* 0x000000a5a0a57221 */ /* 0x002fe20000010000 */
[----:B0-----:R-:W-:-:S04]  /*2430*/  FADD.FTZ R167, R162, R167 ;  /* 0x000000a7a2a77221 */ /* 0x001fc80000010000 */
        /* <DEDUP_REMOVED lines=17> */
.L_x_2050:
[----:B------:R-:W-:Y:S05]  /*2550*/  BSYNC.RECONVERGENT B0 ;  /* 0x0000000000007941 */ /* 0x000fea0003800200 */
.L_x_2049:
[----:B------:R-:W1:Y:S08]  /*2560*/  S2UR UR5, SR_CgaCtaId ;  /* 0x00000000000579c3 */ /* 0x000e700000008800 */
[----:B------:R-:W-:Y:S01]  /*2570*/  BAR.SYNC.DEFER_BLOCKING 0x0 ;  /* 0x0000000000007b1d */ /* 0x000fe20000010000 */
[----:B-----5:R-:W-:Y:S01]  /*2580*/  ISETP.GE.AND P2, PT, R222, 0x1, PT ;  /* 0x00000001de00780c */ /* 0x020fe20003f46270 */
[----:B------:R-:W-:Y:S01]  /*2590*/  UISETP.NE.U32.AND UP0, UPT, UR6, URZ, UPT ;  /* 0x000000ff0600728c */ /* 0x000fe2000bf05070 */
[----:B------:R-:W-:-:S03]  /*25a0*/  ISETP.NE.AND P3, PT, RZ, UR11, PT ;  /* 0x0000000bff007c0c */ /* 0x000fc6000bf65270 */
[----:B------:R-:W-:Y:S02]  /*25b0*/  UMOV UR4, 0x400 ;  /* 0x0000040000047882 */ /* 0x000fe40000000000 */
[----:B------:R-:W2:Y:S01]  /*25c0*/  LDC R223, c[0x0][0x388] ;  /* 0x0000e200ffdf7b82 */ /* 0x000ea20000000800 */
[----:B------:R-:W-:-:S05]  /*25d0*/  UISETP.NE.AND.EX UP0, UPT, UR7, URZ, UPT, UP0 ;  /* 0x000000ff0700728c */ /* 0x000fca000bf05300 */
[----:B------:R-:W-:Y:S01]  /*25e0*/  @P2 IADD3 R222, PT, PT, R222, -0x1, RZ ;  /* 0xffffffffdede2810 */ /* 0x000fe20007ffe0ff */
[----:B-1----:R-:W-:-:S04]  /*25f0*/  ULEA UR4, UR5, UR4, 0x18 ;  /* 0x0000000405047291 */ /* 0x002fc8000f8ec0ff */
[----:B------:R-:W-:Y:S02]  /*2600*/  UIADD3 UR5, UPT, UPT, UR4, 0x5020, URZ ;  /* 0x0000502004057890 */ /* 0x000fe4000fffe0ff */
[----:B------:R-:W-:Y:S02]  /*2610*/  @!UP1 UIADD3 UR5, UPT, UPT, UR4, 0x5000, URZ ;  /* 0x0000500004059890 */ /* 0x000fe4000fffe0ff */
[----:B------:R-:W-:Y:S01]  /*2620*/  UIADD3 UR10, UPT, UPT, UR4, 0x5030, URZ ;  /* 0x00005030040a7890 */ /* 0x000fe2000fffe0ff */
[----:B--2---:R-:W-:Y:S01]  /*2630*/  @P2 IMAD R222, R222, R223, RZ ;  /* 0x000000dfdede2224 */ /* 0x004fe200078e02ff */
        /* <DEDUP_REMOVED lines=8> */
[----:B------:R-:W-:Y:S01]  /*26c0*/  IMAD R162, R0, R223, RZ ;  /* 0x000000df00a27224 */ /* 0x000fe200078e02ff */
[----:B------:R-:W-:Y:S01]  /*26d0*/  @P2 LEA.HI R161, R161, R222, RZ, 0x3 ;  /* 0x000000dea1a12211 */ /* 0x000fe200078f18ff */
[----:B-1----:R-:W-:Y:S01]  /*26e0*/  FADD.FTZ R221, R221, R164 ;  /* 0x000000a4dddd7221 */ /* 0x002fe20000010000 */
[----:B------:R-:W-:-:S02]  /*26f0*/  FADD.FTZ R160, R160, R165 ;  /* 0x000000a5a0a07221 */ /* 0x000fc40000010000 */
[----:B------:R-:W-:Y:S01]  /*2700*/  SHF.R.S32.HI R163, RZ, 0x1f, R162 ;  /* 0x0000001fffa37819 */ /* 0x000fe200000114a2 */
[----:B------:R-:W-:Y:S01]  /*2710*/  FADD.FTZ R165, R166, R221 ;  /* 0x000000dda6a57221 */ /* 0x000fe20000010000 */
[----:B------:R-:W-:Y:S01]  /*2720*/  FADD.FTZ R160, R167, R160 ;  /* 0x000000a0a7a07221 */ /* 0x000fe20000010000 */
[----:B------:R-:W-:Y:S02]  /*2730*/  MOV R221, RZ ;  /* 0x000000ff00dd7202 */ /* 0x000fe40000000f00 */
[----:B------:R-:W-:Y:S01]  /*2740*/  FMUL.FTZ R165, R165, UR15 ;  /* 0x0000000fa5a57c20 */ /* 0x000fe20008410000 */
[----:B------:R-:W-:Y:S01]  /*2750*/  LEA.HI R163, R163, R162, RZ, 0x3 ;  /* 0x000000a2a3a37211 */ /* 0x000fe200078f18ff */
[----:B------:R-:W-:Y:S01]  /*2760*/  FMUL.FTZ R164, R160, UR15 ;  /* 0x0000000fa0a47c20 */ /* 0x000fe20008410000 */
[-C--:B------:R-:W-:Y:S02]  /*2770*/  @P2 LEA.HI.SX32 R221, R161, R2.reuse, 0x1d ;  /* 0x00000002a1dd2211 */ /* 0x080fe400078feaff */
[----:B------:R-:W-:-:S02]  /*2780*/  LEA.HI.SX32 R167, R163, R2, 0x1d ;  /* 0x00000002a3a77211 */ /* 0x000fc400078feaff */
[----:B------:R-:W-:Y:S01]  /*2790*/  FSEL R165, R165, RZ, !P3 ;  /* 0x000000ffa5a57208 */ /* 0x000fe20005800000 */
        /* <DEDUP_REMOVED lines=15> */
.L_x_2053:
        /* <DEDUP_REMOVED lines=9> */
.L_x_2054:
        /* <DEDUP_REMOVED lines=9> */
.L_x_2055:
        /* <DEDUP_REMOVED lines=9> */
.L_x_2056:
        /* <DEDUP_REMOVED lines=9> */
.L_x_2057:
        /* <DEDUP_REMOVED lines=9> */
.L_x_2058:
        /* <DEDUP_REMOVED lines=9> */
.L_x_2059:
        /* <DEDUP_REMOVED lines=10> */
.L_x_2052:
[-CC-:B------:R-:W-:Y:S01]  /*2c90*/  FFMA.FTZ R157, R3, R164.reuse, R165.reuse ;  /* 0x000000a4039d7223 */ /* 0x180fe200000100a5 */
[-CC-:B------:R-:W-:Y:S01]  /*2ca0*/  FFMA.FTZ R156, R6, R164.reuse, R165.reuse ;  /* 0x000000a4069c7223 */ /* 0x180fe200000100a5 */
[----:B------:R-:W0:Y:S01]  /*2cb0*/  @P2 LDC R158, c[0x0][0x40c] ;  /* 0x00010300ff9e2b82 */ /* 0x000e220000000800 */
[-C--:B------:R-:W-:Y:S01]  /*2cc0*/  FFMA.FTZ R162, R10, R164.reuse, R165 ;  /* 0x000000a40aa27223 */ /* 0x080fe200000100a5 */
[----:B------:R-:W-:Y:S01]  /*2cd0*/  FADD.FTZ R157, R4, -R157 ;  /* 0x8000009d049d7221 */ /* 0x000fe20000010000 */
[----:B------:R-:W-:Y:S01]  /*2ce0*/  FADD.FTZ R161, R5, -R156 ;  /* 0x8000009c05a17221 */ /* 0x000fe20000010000 */
[-CC-:B------:R-:W-:Y:S01]  /*2cf0*/  FFMA.FTZ R223, R11, R164.reuse, R165.reuse ;  /* 0x000000a40bdf7223 */ /* 0x180fe200000100a5 */
[----:B------:R-:W-:Y:S01]  /*2d00*/  ISETP.GT.AND P1, PT, R219, RZ, PT ;  /* 0x000000ffdb00720c */ /* 0x000fe20003f24270 */
[C---:B------:R-:W-:Y:S01]  /*2d10*/  FMUL.FTZ R156, R220.reuse, R157 ;  /* 0x0000009ddc9c7220 */ /* 0x040fe20000410000 */
[----:B------:R-:W-:Y:S01]  /*2d20*/  FMUL.FTZ R157, R220, R161 ;  /* 0x000000a1dc9d7220 */ /* 0x000fe20000410000 */
[----:B------:R-:W1:Y:S01]  /*2d30*/  @P2 LDC R159, c[0x0][0x40c] ;  /* 0x00010300ff9f2b82 */ /* 0x000e620000000800 */
[-CC-:B------:R-:W-:Y:S01]  /*2d40*/  FFMA.FTZ R161, R7, R164.reuse, R165.reuse ;  /* 0x000000a407a17223 */ /* 0x180fe200000100a5 */
[----:B------:R-:W-:Y:S01]  /*2d50*/  FADD.FTZ R163, R9, -R162 ;  /* 0x800000a209a37221 */ /* 0x000fe20000010000 */
[-CC-:B------:R-:W-:Y:S01]  /*2d60*/  FFMA.FTZ R222, R14, R164.reuse, R165.reuse ;  /* 0x000000a40ede7223 */ /* 0x180fe200000100a5 */
[-C--:B------:R-:W-:Y:S01]  /*2d70*/  FFMA.FTZ R227, R15, R164.reuse, R165 ;  /* 0x000000a40fe37223 */ /* 0x080fe200000100a5 */
[----:B------:R-:W-:Y:S01]  /*2d80*/  FADD.FTZ R161, R8, -R161 ;  /* 0x800000a108a17221 */ /* 0x000fe20000010000 */
[----:B------:R-:W-:Y:S01]  /*2d90*/  FADD.FTZ R225, R12, -R223 ;  /* 0x800000df0ce17221 */ /* 0x000fe20000010000 */
[C---:B------:R-:W-:Y:S01]  /*2da0*/  FMUL.FTZ R163, R220.reuse, R163 ;  /* 0x000000a3dca37220 */ /* 0x040fe20000410000 */
[----:B------:R-:W2:Y:S01]  /*2db0*/  @P2 LDC R160, c[0x0][0x40c] ;  /* 0x00010300ffa02b82 */ /* 0x000ea20000000800 */
[----:B------:R-:W-:Y:S01]  /*2dc0*/  FMUL.FTZ R161, R220, R161 ;  /* 0x000000a1dca17220 */ /* 0x000fe20000410000 */
[----:B------:R-:W-:Y:S01]  /*2dd0*/  FSEL R156, R156, RZ, P1 ;  /* 0x000000ff9c9c7208 */ /* 0x000fe20000800000 */
[----:B------:R-:W-:Y:S01]  /*2de0*/  FADD.FTZ R227, R16, -R227 ;  /* 0x800000e310e37221 */ /* 0x000fe20000010000 */
[----:B------:R-:W-:Y:S01]  /*2df0*/  FMUL.FTZ R225, R220, R225 ;  /* 0x000000e1dce17220 */ /* 0x000fe20000410000 */
[----:B------:R-:W-:Y:S01]  /*2e00*/  FSEL R157, R157, RZ, P1 ;  /* 0x000000ff9d9d7208 */ /* 0x000fe20000800000 */
[----:B------:R-:W-:Y:S01]  /*2e10*/  FFMA.FTZ R230, R18, R164, R165 ;  /* 0x000000a412e67223 */ /* 0x000fe200000100a5 */
[----:B------:R-:W-:Y:S01]  /*2e20*/  FSEL R223, R161, RZ, P1 ;  /* 0x000000ffa1df7208 */ /* 0x000fe20000800000 */
[----:B------:R-:W3:Y:S01]  /*2e30*/  @P2 LDC R229, c[0x0][0x40c] ;  /* 0x00010300ffe52b82 */ /* 0x000ee20000000800 */
[----:B------:R-:W-:Y:S01]  /*2e40*/  FADD.FTZ R161, R13, -R222 ;  /* 0x800000de0da17221 */ /* 0x000fe20000010000 */
[----:B------:R-:W-:Y:S01]  /*2e50*/  FMUL.FTZ R227, R220, R227 ;  /* 0x000000e3dce37220 */ /* 0x000fe20000410000 */
[----:B------:R-:W-:Y:S01]  /*2e60*/  FSEL R224, R163, RZ, P1 ;  /* 0x000000ffa3e07208 */ /* 0x000fe20000800000 */
[----:B0-----:R-:W-:Y:S01]  /*2e70*/  @P2 FMUL.FTZ R158, R158, R223 ;  /* 0x000000df9e9e2220 */ /* 0x001fe20000410000 */
[----:B------:R-:W-:Y:S01]  /*2e80*/  FMUL.FTZ R226, R220, R161 ;  /* 0x000000a1dce27220 */ /* 0x000fe20000410000 */
[----:B------:R-:W-:-:S02]  /*2e90*/  FSEL R225, R225, RZ, P1 ;  /* 0x000000ffe1e17208 */ /* 0x000fc40000800000 */
[----:B------:R-:W0:Y:S01]  /*2ea0*/  @P2 LDC R166, c[0x0][0x40c] ;  /* 0x00010300ffa62b82 */ /* 0x000e220000000800 */
[----:B-1----:R-:W-:Y:S01]  /*2eb0*/  @P2 FMUL.FTZ R159, R159, R156 ;  /* 0x0000009c9f9f2220 */ /* 0x002fe20000410000 */
[----:B------:R-:W-:Y:S02]  /*2ec0*/  @P2 F2FP.F16.F32.PACK_AB R161, RZ, R158 ;  /* 0x0000009effa1223e */ /* 0x000fe400000000ff */
[----:B------:R-:W-:Y:S02]  /*2ed0*/  FSEL R226, R226, RZ, P1 ;  /* 0x000000ffe2e27208 */ /* 0x000fe40000800000 */
[----:B------:R-:W-:Y:S02]  /*2ee0*/  FSEL R227, R227, RZ, P1 ;  /* 0x000000ffe3e37208 */ /* 0x000fe40000800000 */
[----:B------:R-:W1:Y:S01]  /*2ef0*/  @P2 LDC R231, c[0x0][0x40c] ;  /* 0x00010300ffe72b82 */ /* 0x000e620000000800 */
[----:B--2---:R-:W-:Y:S01]  /*2f00*/  @P2 FMUL.FTZ R160, R160, R157 ;  /* 0x0000009da0a02220 */ /* 0x004fe20000410000 */
[----:B------:R-:W-:-:S02]  /*2f10*/  @P2 F2FP.F16.F32.PACK_AB R159, RZ, R159 ;  /* 0x0000009fff9f223e */ /* 0x000fc400000000ff */
[----:B------:R-:W-:Y:S02]  /*2f20*/  @P2 PRMT R153, R161, 0x7610, R153 ;  /* 0x00007610a1992816 */ /* 0x000fe40000000099 */
[----:B------:R-:W-:Y:S02]  /*2f30*/  @P2 F2FP.F16.F32.PACK_AB R160, RZ, R160 ;  /* 0x000000a0ffa0223e */ /* 0x000fe400000000ff */
[----:B------:R-:W2:Y:S01]  /*2f40*/  @P2 LDC R228, c[0x0][0x40c] ;  /* 0x00010300ffe42b82 */ /* 0x000ea20000000800 */
[----:B---3--:R-:W-:Y:S01]  /*2f50*/  @P2 FMUL.FTZ R158, R229, R224 ;  /* 0x000000e0e59e2220 */ /* 0x008fe20000410000 */
[----:B------:R-:W-:Y:S01]  /*2f60*/  FADD.FTZ R229, R17, -R230 ;  /* 0x800000e611e57221 */ /* 0x000fe20000010000 */
[----:B------:R-:W-:Y:S02]  /*2f70*/  @P2 PRMT R152, R159, 0x7610, R152 ;  /* 0x000076109f982816 */ /* 0x000fe40000000098 */
[----:B------:R-:W-:Y:S01]  /*2f80*/  F2FP.F16.F32.PACK_AB R156, R157, R156 ;  /* 0x0000009c9d9c723e */ /* 0x000fe200000000ff */
[----:B------:R-:W-:Y:S01]  /*2f90*/  FMUL.FTZ R229, R220, R229 ;  /* 0x000000e5dce57220 */ /* 0x000fe20000410000 */
[----:B------:R-:W-:Y:S01]  /*2fa0*/  @P2 PRMT R152, R152, 0x5410, R160 ;  /* 0x0000541098982816 */ /* 0x000fe200000000a0 */
[----:B0-----:R-:W-:Y:S01]  /*2fb0*/  @P2 FMUL.FTZ R163, R166, R225 ;  /* 0x000000e1a6a32220 */ /* 0x001fe20000410000 */
[----:B------:R-:W-:-:S02]  /*2fc0*/  @P2 F2FP.F16.F32.PACK_AB R162, RZ, R158 ;  /* 0x0000009effa2223e */ /* 0x000fc400000000ff */
[----:B------:R-:W-:Y:S02]  /*2fd0*/  FSEL R160, R229, RZ, P1 ;  /* 0x000000ffe5a07208 */ /* 0x000fe40000800000 */
[----:B------:R-:W-:Y:S02]  /*2fe0*/  @P2 F2FP.F16.F32.PACK_AB R163, RZ, R163 ;  /* 0x000000a3ffa3223e */ /* 0x000fe400000000ff */
[----:B------:R-:W-:Y:S01]  /*2ff0*/  F2FP.F16.F32.PACK_AB R157, R224, R223 ;  /* 0x000000dfe09d723e */ /* 0x000fe200000000ff */
[----:B-1----:R-:W-:Y:S01]  /*3000*/  @P2 FMUL.FTZ R166, R231, R226 ;  /* 0x000000e2e7a62220 */ /* 0x002fe20000410000 */
[----:B------:R-:W-:Y:S02]  /*3010*/  @P2 PRMT R154, R163, 0x7610, R154 ;  /* 0x00007610a39a2816 */ /* 0x000fe4000000009a */
        /* <DEDUP_REMOVED lines=13> */
.L_x_2051:
        /* <DEDUP_REMOVED lines=16> */
[----:B------:R-:W-:Y:S01]  /*31f0*/  @P1 FFMA.FTZ R233, R11, R164, R165 ;  /* 0x000000a40be91223 */ /* 0x000fe200000100a5 */
[----:B------:R-:W-:Y:S01]  /*3200*/  @P1 FADD.FTZ R160, R4, -R163 ;  /* 0x800000a304a01221 */ /* 0x000fe20000010000 */
[----:B------:R-:W-:Y:S02]  /*3210*/  HADD2.F32 R163, -RZ, R48.H1_H1 ;  /* 0x30000030ffa37230 */ /* 0x000fe40000004100 */
[----:B------:R-:W-:Y:S01]  /*3220*/  @P1 FADD.FTZ R166, R5, -R166 ;  /* 0x800000a605a61221 */ /* 0x000fe20000010000 */
[----:B------:R-:W2:Y:S01]  /*3230*/  @P2 LDC R224, c[0x0][0x40c] ;  /* 0x00010300ffe02b82 */ /* 0x000ea20000000800 */
[----:B------:R-:W-:Y:S01]  /*3240*/  @P1 FFMA.FTZ R161, R220, R160, R161 ;  /* 0x000000a0dca11223 */ /* 0x000fe200000100a1 */
[----:B------:R-:W-:Y:S01]  /*3250*/  @P1 FADD.FTZ R227, R8, -R227 ;  /* 0x800000e308e31221 */ /* 0x000fe20000010000 */
[----:B------:R-:W-:Y:S01]  /*3260*/  @P1 FFMA.FTZ R163, R220, R166, R163 ;  /* 0x000000a6dca31223 */ /* 0x000fe200000100a3 */
[--C-:B------:R-:W-:Y:S01]  /*3270*/  @P1 FFMA.FTZ R235, R15, R164, R165.reuse ;  /* 0x000000a40feb1223 */ /* 0x100fe200000100a5 */
        /* <DEDUP_REMOVED lines=46> */
.L_x_2061:
[----:B------:R-:W-:Y:S01]  /*3560*/  ISETP.GT.AND P3, PT, R219, RZ, PT ;  /* 0x000000ffdb00720c */ /* 0x000fe20003f64270 */
[----:B------:R-:W-:Y:S01]  /*3570*/  @P1 FFMA.FTZ R157, R3, R164, R165 ;  /* 0x000000a4039d1223 */ /* 0x000fe200000100a5 */
[----:B------:R-:W0:Y:S01]  /*3580*/  @P2 LDC R166, c[0x0][0x40c] ;  /* 0x00010300ffa62b82 */ /* 0x000e220000000800 */
[----:B------:R-:W-:Y:S02]  /*3590*/  HADD2.F32 R159, -RZ, R48.H0_H0 ;  /* 0x20000030ff9f7230 */ /* 0x000fe40000004100 */
[----:B------:R-:W-:Y:S01]  /*35a0*/  @P1 FADD.FTZ R156, R4, -R157 ;  /* 0x8000009d049c1221 */ /* 0x000fe20000010000 */
[----:B------:R-:W-:Y:S02]  /*35b0*/  HADD2.F32 R157, -RZ, R50.H0_H0 ;  /* 0x20000032ff9d7230 */ /* 0x000fe40000004100 */
[----:B------:R-:W-:Y:S02]  /*35c0*/  HADD2.F32 R160, -RZ, R49.H0_H0 ;  /* 0x20000031ffa07230 */ /* 0x000fe40000004100 */
[----:B------:R-:W-:Y:S01]  /*35d0*/  @P1 FFMA.FTZ R159, R220, R156, R159 ;  /* 0x0000009cdc9f1223 */ /* 0x000fe2000001009f */
[----:B------:R-:W1:Y:S01]  /*35e0*/  @P2 LDC R231, c[0x0][0x40c] ;  /* 0x00010300ffe72b82 */ /* 0x000e620000000800 */
[----:B------:R-:W-:-:S02]  /*35f0*/  HADD2.F32 R156, -RZ, R48.H1_H1 ;  /* 0x30000030ff9c7230 */ /* 0x000fc40000004100 */
[-CC-:B------:R-:W-:Y:S01]  /*3600*/  @P3 FFMA.FTZ R161, R11, R164.reuse, R165.reuse ;  /* 0x000000a40ba13223 */ /* 0x180fe200000100a5 */
[-CC-:B------:R-:W-:Y:S01]  /*3610*/  @P3 FFMA.FTZ R223, R7, R164.reuse, R165.reuse ;  /* 0x000000a407df3223 */ /* 0x180fe200000100a5 */
[-CC-:B------:R-:W-:Y:S01]  /*3620*/  @P3 FFMA.FTZ R162, R10, R164.reuse, R165.reuse ;  /* 0x000000a40aa23223 */ /* 0x180fe200000100a5 */
[----:B------:R-:W-:Y:S01]  /*3630*/  @P3 FFMA.FTZ R222, R14, R164, R165 ;  /* 0x000000a40ede3223 */ /* 0x000fe200000100a5 */
[----:B------:R-:W-:Y:S01]  /*3640*/  @P3 FADD.FTZ R158, R12, -R161 ;  /* 0x800000a10c9e3221 */ /* 0x000fe20000010000 */
[----:B------:R-:W2:Y:S01]  /*3650*/  @P2 LDC R224, c[0x0][0x40c] ;  /* 0x00010300ffe02b82 */ /* 0x000ea20000000800 */
[----:B------:R-:W-:Y:S01]  /*3660*/  @P3 FADD.FTZ R225, R8, -R223 ;  /* 0x800000df08e13221 */ /* 0x000fe20000010000 */
[----:B------:R-:W-:Y:S02]  /*3670*/  HADD2.F32 R161, -RZ, R49.H1_H1 ;  /* 0x30000031ffa17230 */ /* 0x000fe40000004100 */
[----:B------:R-:W-:Y:S01]  /*3680*/  @P3 FFMA.FTZ R157, R220, R158, R157 ;  /* 0x0000009edc9d3223 */ /* 0x000fe2000001009d */
[----:B------:R-:W-:Y:S01]  /*3690*/  @P3 FFMA.FTZ R158, R6, R164, R165 ;  /* 0x000000a4069e3223 */ /* 0x000fe200000100a5 */
[----:B------:R-:W-:-:S02]  /*36a0*/  HADD2.F32 R163, -RZ, R50.H1_H1 ;  /* 0x30000032ffa37230 */ /* 0x000fc40000004100 */
[----:B------:R-:W-:Y:S01]  /*36b0*/  @P3 FADD.FTZ R162, R9, -R162 ;  /* 0x800000a209a23221 */ /* 0x000fe20000010000 */
[----:B------:R-:W-:Y:S01]  /*36c0*/  @P3 FADD.FTZ R222, R13, -R222 ;  /* 0x800000de0dde3221 */ /* 0x000fe20000010000 */
[----:B------:R-:W3:Y:S01]  /*36d0*/  @P2 LDC R230, c[0x0][0x40c] ;  /* 0x00010300ffe62b82 */ /* 0x000ee20000000800 */
[----:B------:R-:W-:Y:S01]  /*36e0*/  @P3 FADD.FTZ R223, R5, -R158 ;  /* 0x8000009e05df3221 */ /* 0x000fe20000010000 */
[-CC-:B------:R-:W-:Y:S01]  /*36f0*/  @P3 FFMA.FTZ R158, R18, R164.reuse, R165.reuse ;  /* 0x000000a4129e3223 */ /* 0x180fe200000100a5 */
[C---:B------:R-:W-:Y:S01]  /*3700*/  @P3 FFMA.FTZ R160, R220.reuse, R225, R160 ;  /* 0x000000e1dca03223 */ /* 0x040fe200000100a0 */
[--C-:B------:R-:W-:Y:S02]  /*3710*/  HADD2.F32 R227, -RZ, R51.reuse.H0_H0 ;  /* 0x20000033ffe37230 */ /* 0x100fe40000004100 */
[C---:B------:R-:W-:Y:S01]  /*3720*/  @P3 FFMA.FTZ R156, R220.reuse, R223, R156 ;  /* 0x000000dfdc9c3223 */ /* 0x040fe2000001009c */
[----:B------:R-:W-:Y:S01]  /*3730*/  @P3 FFMA.FTZ R223, R15, R164, R165 ;  /* 0x000000a40fdf3223 */ /* 0x000fe200000100a5 */
[----:B------:R-:W-:Y:S01]  /*3740*/  @P3 FFMA.FTZ R161, R220, R162, R161 ;  /* 0x000000a2dca13223 */ /* 0x000fe200000100a1 */
[----:B------:R-:W4:Y:S01]  /*3750*/  @P2 LDC R226, c[0x0][0x40c] ;  /* 0x00010300ffe22b82 */ /* 0x000f220000000800 */
[----:B------:R-:W-:Y:S01]  /*3760*/  @P3 FADD.FTZ R225, R17, -R158 ;  /* 0x8000009e11e13221 */ /* 0x000fe20000010000 */
[----:B------:R-:W-:Y:S01]  /*3770*/  @P3 FADD.FTZ R223, R16, -R223 ;  /* 0x800000df10df3221 */ /* 0x000fe20000010000 */
[----:B------:R-:W-:Y:S01]  /*3780*/  @P3 FFMA.FTZ R163, R220, R222, R163 ;  /* 0x000000dedca33223 */ /* 0x000fe200000100a3 */
[----:B0-----:R-:W-:Y:S01]  /*3790*/  @P2 FMUL.FTZ R162, R157, R166 ;  /* 0x000000a69da22220 */ /* 0x001fe20000410000 */
[----:B-1----:R-:W-:Y:S01]  /*37a0*/  @P2 FMUL.FTZ R158, R160, R231 ;  /* 0x000000e7a09e2220 */ /* 0x002fe20000410000 */
[----:B------:R-:W-:-:S02]  /*37b0*/  HADD2.F32 R228, -RZ, R51.H1_H1 ;  /* 0x30000033ffe47230 */ /* 0x000fc40000004100 */
[C---:B------:R-:W-:Y:S01]  /*37c0*/  @P3 FFMA.FTZ R227, R220.reuse, R223, R227 ;  /* 0x000000dfdce33223 */ /* 0x040fe200000100e3 */
[----:B------:R-:W0:Y:S01]  /*37d0*/  @P2 LDC R232, c[0x0][0x40c] ;  /* 0x00010300ffe82b82 */ /* 0x000e220000000800 */
[----:B--2---:R-:W-:Y:S01]  /*37e0*/  @P2 FMUL.FTZ R166, R163, R224 ;  /* 0x000000e0a3a62220 */ /* 0x004fe20000410000 */
[----:B------:R-:W-:Y:S01]  /*37f0*/  @P2 F2FP.F16.F32.PACK_AB R224, RZ, R162 ;  /* 0x000000a2ffe0223e */ /* 0x000fe200000000ff */
[----:B------:R-:W-:Y:S01]  /*3800*/  @P3 FFMA.FTZ R228, R220, R225, R228 ;  /* 0x000000e1dce43223 */ /* 0x000fe200000100e4 */
[----:B------:R-:W-:Y:S02]  /*3810*/  @P2 F2FP.F16.F32.PACK_AB R222, RZ, R158 ;  /* 0x0000009effde223e */ /* 0x000fe400000000ff */
[----:B------:R-:W-:Y:S02]  /*3820*/  @P2 F2FP.F16.F32.PACK_AB R225, RZ, R166 ;  /* 0x000000a6ffe1223e */ /* 0x000fe400000000ff */
[----:B------:R-:W1:Y:S01]  /*3830*/  @P2 LDC R229, c[0x0][0x40c] ;  /* 0x00010300ffe52b82 */ /* 0x000e620000000800 */
[----:B---3--:R-:W-:Y:S01]  /*3840*/  @P2 FMUL.FTZ R162, R161, R230 ;  /* 0x000000e6a1a22220 */ /* 0x008fe20000410000 */
[----:B------:R-:W-:-:S02]  /*3850*/  @P2 PRMT R154, R224, 0x7610, R154 ;  /* 0x00007610e09a2816 */ /* 0x000fc4000000009a */
        /* <DEDUP_REMOVED lines=13> */
[----:B------:R-:W-:Y:S02]  /*3930*/  @P2 PRMT R155, R226, 0x7610, R155 ;  /* 0x00007610e29b2816 */ /* 0x000fe4000000009b */
[----:B------:R-:W-:Y:S02]  /*3940*/  F2FP.F16.F32.PACK_AB R156, R156, R159 ;  /* 0x0000009f9c9c723e */ /* 0x000fe400000000ff */
[----:B------:R-:W-:-:S02]  /*3950*/  @P2 F2FP.F16.F32.PACK_AB R166, RZ, R166 ;  /* 0x000000a6ffa6223e */ /* 0x000fc400000000ff */
[C---:B------:R-:W-:Y:S01]  /*3960*/  F2FP.F16.F32.PACK_AB R159, R228.reuse, R227 ;  /* 0x000000e3e49f723e */ /* 0x040fe200000000ff */
[----:B--2---:R-:W-:Y:S01]  /*3970*/  @P2 FMUL.FTZ R229, R228, R233 ;  /* 0x000000e9e4e52220 */ /* 0x004fe20000410000 */
[----:B------:R-:W-:-:S04]  /*3980*/  @P2 PRMT R152, R152, 0x5410, R166 ;  /* 0x0000541098982816 */ /* 0x000fc800000000a6 */
[----:B------:R-:W-:-:S04]  /*3990*/  @P2 F2FP.F16.F32.PACK_AB R229, RZ, R229 ;  /* 0x000000e5ffe5223e */ /* 0x000fc800000000ff */
[----:B------:R-:W-:-:S07]  /*39a0*/  @P2 PRMT R155, R155, 0x5410, R229 ;  /* 0x000054109b9b2816 */ /* 0x000fce00000000e5 */
.L_x_2060:
        /* <DEDUP_REMOVED lines=12> */
[--C-:B0-----:R-:W-:Y:S02]  /*3a70*/  HADD2.F32 R157, -RZ, R46.reuse.H0_H0 ;  /* 0x2000002eff9d7230 */ /* 0x101fe40000004100 */
[----:B------:R-:W-:Y:S02]  /*3a80*/  HADD2.F32 R158, -RZ, R46.H1_H1 ;  /* 0x3000002eff9e7230 */ /* 0x000fe40000004100 */
[----:B------:R-:W-:-:S03]  /*3a90*/  HADD2.F32 R227, -RZ, R47.H1_H1 ;  /* 0x3000002fffe37230 */ /* 0x000fc60000004100 */
[----:B------:R-:W0:Y:S04]  /*3aa0*/  @P2 LDC R231, c[0x0][0x40c] ;  /* 0x00010300ffe72b82 */ /* 0x000e280000000800 */
[-CC-:B------:R-:W-:Y:S01]  /*3ab0*/  @P3 FFMA.FTZ R159, R27, R164.reuse, R165.reuse ;  /* 0x000000a41b9f3223 */ /* 0x180fe200000100a5 */
[-CC-:B------:R-:W-:Y:S01]  /*3ac0*/  @P3 FFMA.FTZ R156, R30, R164.reuse, R165.reuse ;  /* 0x000000a41e9c3223 */ /* 0x180fe200000100a5 */
[-CC-:B------:R-:W-:Y:S01]  /*3ad0*/  @P3 FFMA.FTZ R160, R26, R164.reuse, R165.reuse ;  /* 0x000000a41aa03223 */ /* 0x180fe200000100a5 */
[-C--:B------:R-:W-:Y:S01]  /*3ae0*/  @P3 FFMA.FTZ R163, R19, R164.reuse, R165 ;  /* 0x000000a413a33223 */ /* 0x080fe200000100a5 */
[----:B------:R-:W2:Y:S01]  /*3af0*/  @P2 LDC R230, c[0x0][0x40c] ;  /* 0x00010300ffe62b82 */ /* 0x000ea20000000800 */
[----:B------:R-:W-:Y:S01]  /*3b00*/  @P3 FADD.FTZ R159, R28, -R159 ;  /* 0x8000009f1c9f3221 */ /* 0x000fe20000010000 */
[----:B------:R-:W-:Y:S01]  /*3b10*/  @P3 FADD.FTZ R161, R29, -R156 ;  /* 0x8000009c1da13221 */ /* 0x000fe20000010000 */
[----:B------:R-:W-:Y:S01]  /*3b20*/  @P3 FFMA.FTZ R223, R23, R164, R165 ;  /* 0x000000a417df3223 */ /* 0x000fe200000100a5 */
[----:B------:R-:W-:Y:S01]  /*3b30*/  @P3 FADD.FTZ R225, R25, -R160 ;  /* 0x800000a019e13221 */ /* 0x000fe20000010000 */
[C---:B------:R-:W-:Y:S01]  /*3b40*/  @P3 FFMA.FTZ R157, R220.reuse, R159, R157 ;  /* 0x0000009fdc9d3223 */ /* 0x040fe2000001009d */
[----:B------:R-:W-:Y:S01]  /*3b50*/  @P3 FFMA.FTZ R158, R220, R161, R158 ;  /* 0x000000a1dc9e3223 */ /* 0x000fe2000001009e */
[----:B------:R-:W-:Y:S01]  /*3b60*/  HADD2.F32 R159, -RZ, R44.H0_H0 ;  /* 0x2000002cff9f7230 */ /* 0x000fe20000004100 */
[----:B------:R-:W3:Y:S01]  /*3b70*/  @P2 LDC R226, c[0x0][0x40c] ;  /* 0x00010300ffe22b82 */ /* 0x000ee20000000800 */
[----:B------:R-:W-:-:S02]  /*3b80*/  HADD2.F32 R161, -RZ, R45.H0_H0 ;  /* 0x2000002dffa17230 */ /* 0x000fc40000004100 */
[----:B------:R-:W-:Y:S01]  /*3b90*/  @P3 FADD.FTZ R160, R20, -R163 ;  /* 0x800000a314a03221 */ /* 0x000fe20000010000 */
[----:B------:R-:W-:Y:S01]  /*3ba0*/  @P3 FADD.FTZ R223, R24, -R223 ;  /* 0x800000df18df3221 */ /* 0x000fe20000010000 */
[----:B------:R-:W-:Y:S01]  /*3bb0*/  @P3 FFMA.FTZ R162, R170, R164, R165 ;  /* 0x000000a4aaa23223 */ /* 0x000fe200000100a5 */
[----:B------:R-:W-:Y:S02]  /*3bc0*/  HADD2.F32 R156, -RZ, R45.H1_H1 ;  /* 0x3000002dff9c7230 */ /* 0x000fe40000004100 */
[C---:B------:R-:W-:Y:S01]  /*3bd0*/  @P3 FFMA.FTZ R159, R220.reuse, R160, R159 ;  /* 0x000000a0dc9f3223 */ /* 0x040fe2000001009f */
[----:B------:R-:W-:Y:S01]  /*3be0*/  @P3 FFMA.FTZ R161, R220, R223, R161 ;  /* 0x000000dfdca13223 */ /* 0x000fe200000100a1 */
[----:B------:R-:W4:Y:S01]  /*3bf0*/  @P2 LDC R229, c[0x0][0x40c] ;  /* 0x00010300ffe52b82 */ /* 0x000f220000000800 */
[-CC-:B------:R-:W-:Y:S01]  /*3c00*/  @P3 FFMA.FTZ R160, R22, R164.reuse, R165.reuse ;  /* 0x000000a416a03223 */ /* 0x180fe200000100a5 */
[----:B------:R-:W-:Y:S01]  /*3c10*/  @P3 FFMA.FTZ R223, R31, R164, R165 ;  /* 0x000000a41fdf3223 */ /* 0x000fe200000100a5 */
[----:B------:R-:W-:Y:S01]  /*3c20*/  @P3 FADD.FTZ R224, R169, -R162 ;  /* 0x800000a2a9e03221 */ /* 0x000fe20000010000 */
[----:B-1----:R-:W-:Y:S01]  /*3c30*/  @P2 FMUL.FTZ R162, R157, R166 ;  /* 0x000000a69da22220 */ /* 0x002fe20000410000 */
[----:B------:R-:W-:Y:S01]  /*3c40*/  @P3 FFMA.FTZ R156, R220, R225, R156 ;  /* 0x000000e1dc9c3223 */ /* 0x000fe2000001009c */
[----:B------:R-:W-:-:S02]  /*3c50*/  HADD2.F32 R163, -RZ, R44.H1_H1 ;  /* 0x3000002cffa37230 */ /* 0x000fc40000004100 */
[----:B0-----:R-:W-:Y:S01]  /*3c60*/  @P2 FMUL.FTZ R166, R158, R231 ;  /* 0x000000e79ea62220 */ /* 0x001fe20000410000 */
[----:B------:R-:W0:Y:S01]  /*3c70*/  @P2 LDC R228, c[0x0][0x40c] ;  /* 0x00010300ffe42b82 */ /* 0x000e220000000800 */
[----:B------:R-:W-:Y:S02]  /*3c80*/  HADD2.F32 R225, -RZ, R47.H0_H0 ;  /* 0x2000002fffe17230 */ /* 0x000fe40000004100 */
[----:B------:R-:W-:Y:S01]  /*3c90*/  @P3 FADD.FTZ R160, R21, -R160 ;  /* 0x800000a015a03221 */ /* 0x000fe20000010000 */
[----:B------:R-:W-:Y:S01]  /*3ca0*/  @P3 FADD.FTZ R222, R168, -R223 ;  /* 0x800000dfa8de3221 */ /* 0x000fe20000010000 */
[C---:B------:R-:W-:Y:S01]  /*3cb0*/  @P3 FFMA.FTZ R227, R220.reuse, R224, R227 ;  /* 0x000000e0dce33223 */ /* 0x040fe200000100e3 */
[----:B------:R-:W-:Y:S01]  /*3cc0*/  @P2 F2FP.F16.F32.PACK_AB R224, RZ, R166 ;  /* 0x000000a6ffe0223e */ /* 0x000fe200000000ff */
[C---:B------:R-:W-:Y:S01]  /*3cd0*/  @P3 FFMA.FTZ R163, R220.reuse, R160, R163 ;  /* 0x000000a0dca33223 */ /* 0x040fe200000100a3 */
[----:B------:R-:W-:Y:S01]  /*3ce0*/  @P3 FFMA.FTZ R225, R220, R222, R225 ;  /* 0x000000dedce13223 */ /* 0x000fe200000100e1 */
[----:B------:R-:W1:Y:S01]  /*3cf0*/  @P2 LDC R232, c[0x0][0x40c] ;  /* 0x00010300ffe82b82 */ /* 0x000e620000000800 */
[----:B--2---:R-:W-:Y:S01]  /*3d00*/  @P2 FMUL.FTZ R166, R161, R230 ;  /* 0x000000e6a1a62220 */ /* 0x004fe20000410000 */
[----:B---3--:R-:W-:Y:S01]  /*3d10*/  @P2 FMUL.FTZ R160, R159, R226 ;  /* 0x000000e29fa02220 */ /* 0x008fe20000410000 */
[----:B------:R-:W-:-:S02]  /*3d20*/  @P2 F2FP.F16.F32.PACK_AB R223, RZ, R162 ;  /* 0x000000a2ffdf223e */ /* 0x000fc400000000ff */
[----:B------:R-:W-:Y:S02]  /*3d30*/  F2FP.F16.F32.PACK_AB R158, R158, R157 ;  /* 0x0000009d9e9e723e */ /* 0x000fe400000000ff */
[----:B------:R-:W-:Y:S01]  /*3d40*/  @P2 F2FP.F16.F32.PACK_AB R166, RZ, R166 ;  /* 0x000000a6ffa6223e */ /* 0x000fe200000000ff */
[----:B----4-:R-:W-:Y:S01]  /*3d50*/  @P2 FMUL.FTZ R222, R156, R229 ;  /* 0x000000e59cde2220 */ /* 0x010fe20000410000 */
[----:B------:R-:W-:Y:S02]  /*3d60*/  @P2 F2FP.F16.F32.PACK_AB R160, RZ, R160 ;  /* 0x000000a0ffa0223e */ /* 0x000fe400000000ff */
[----:B------:R-:W-:Y:S02]  /*3d70*/  @P2 PRMT R154, R223, 0x7610, R154 ;  /* 0x00007610df9a2816 */ /* 0x000fe4000000009a */
[----:B------:R-:W-:Y:S02]  /*3d80*/  @P2 F2FP.F16.F32.PACK_AB R222, RZ, R222 ;  /* 0x000000deffde223e */ /* 0x000fe400000000ff */
[----:B------:R-:W-:Y:S01]  /*3d90*/  @P2 PRMT R153, R166, 0x7610, R153 ;  /* 0x00007610a6992816 */ /* 0x000fe20000000099 */
[----:B0-----:R-:W-:Y:S01]  /*3da0*/  @P2 FMUL.FTZ R162, R163, R228 ;  /* 0x000000e4a3a22220 */ /* 0x001fe20000410000 */
[----:B------:R-:W-:-:S02]  /*3db0*/  @P2 PRMT R152, R160, 0x7610, R152 ;  /* 0x00007610a0982816 */ /* 0x000fc40000000098 */
        /* <DEDUP_REMOVED lines=15> */
.L_x_2063:
[----:B------:R-:W-:Y:S01]  /*3eb0*/  ISETP.GT.AND P3, PT, R219, RZ, PT ;  /* 0x000000ffdb00720c */ /* 0x000fe20003f64270 */
[----:B0-----:R-:W0:Y:S01]  /*3ec0*/  @P2 LDC R162, c[0x0][0x40c] ;  /* 0x00010300ffa22b82 */ /* 0x001e220000000800 */
        /* <DEDUP_REMOVED lines=64> */
.L_x_2062:
[----:B------:R-:W-:Y:S05]  /*42d0*/  @!P1 BRA `(.L_x_2065) ;  /* 0x0000000400189947 */ /* 0x000fea0003800000 */
[-CC-:B0-----:R-:W-:Y:S01]  /*42e0*/  FFMA.FTZ R157, R19, R164.reuse, R165.reuse ;  /* 0x000000a4139d7223 */ /* 0x181fe200000100a5 */
[-CC-:B------:R-:W-:Y:S01]  /*42f0*/  FFMA.FTZ R156, R22, R164.reuse, R165.reuse ;  /* 0x000000a4169c7223 */ /* 0x180fe200000100a5 */
[----:B------:R-:W0:Y:S01]  /*4300*/  @P2 LDC R163, c[0x0][0x40c] ;  /* 0x00010300ffa32b82 */ /* 0x000e220000000800 */
[-C--:B------:R-:W-:Y:S01]  /*4310*/  FFMA.FTZ R223, R27, R164.reuse, R165 ;  /* 0x000000a41bdf7223 */ /* 0x080fe200000100a5 */
[----:B------:R-:W-:Y:S01]  /*4320*/  FADD.FTZ R157, R20, -R157 ;  /* 0x8000009d149d7221 */ /* 0x000fe20000010000 */
[----:B------:R-:W-:Y:S01]  /*4330*/  FADD.FTZ R161, R21, -R156 ;  /* 0x8000009c15a17221 */ /* 0x000fe20000010000 */
[----:B------:R-:W-:Y:S01]  /*4340*/  ISETP.GT.AND P3, PT, R219, RZ, PT ;  /* 0x000000ffdb00720c */ /* 0x000fe20003f64270 */
[-CC-:B------:R-:W-:Y:S01]  /*4350*/  FFMA.FTZ R162, R26, R164.reuse, R165.reuse ;  /* 0x000000a41aa27223 */ /* 0x180fe200000100a5 */
[C---:B------:R-:W-:Y:S01]  /*4360*/  FMUL.FTZ R156, R220.reuse, R157 ;  /* 0x0000009ddc9c7220 */ /* 0x040fe20000410000 */
[----:B------:R-:W-:Y:S01]  /*4370*/  FMUL.FTZ R157, R220, R161 ;  /* 0x000000a1dc9d7220 */ /* 0x000fe20000410000 */
[-CC-:B------:R-:W-:Y:S01]  /*4380*/  FFMA.FTZ R161, R23, R164.reuse, R165.reuse ;  /* 0x000000a417a17223 */ /* 0x180fe200000100a5 */
[----:B------:R-:W1:Y:S01]  /*4390*/  @P2 LDC R159, c[0x0][0x40c] ;  /* 0x00010300ff9f2b82 */ /* 0x000e620000000800 */
[-CC-:B------:R-:W-:Y:S01]  /*43a0*/  FFMA.FTZ R166, R30, R164.reuse, R165.reuse ;  /* 0x000000a41ea67223 */ /* 0x180fe200000100a5 */
[-C--:B------:R-:W-:Y:S01]  /*43b0*/  FFMA.FTZ R227, R31, R164.reuse, R165 ;  /* 0x000000a41fe37223 */ /* 0x080fe200000100a5 */
[----:B------:R-:W-:Y:S01]  /*43c0*/  FADD.FTZ R161, R24, -R161 ;  /* 0x800000a118a17221 */ /* 0x000fe20000010000 */
[----:B------:R-:W-:Y:S01]  /*43d0*/  FADD.FTZ R223, R28, -R223 ;  /* 0x800000df1cdf7221 */ /* 0x000fe20000010000 */
[----:B------:R-:W-:Y:S01]  /*43e0*/  FADD.FTZ R225, R29, -R166 ;  /* 0x800000a61de17221 */ /* 0x000fe20000010000 */
[----:B------:R-:W-:Y:S01]  /*43f0*/  FADD.FTZ R227, R168, -R227 ;  /* 0x800000e3a8e37221 */ /* 0x000fe20000010000 */
[C---:B------:R-:W-:Y:S01]  /*4400*/  FMUL.FTZ R158, R220.reuse, R161 ;  /* 0x000000a1dc9e7220 */ /* 0x040fe20000410000 */
[----:B------:R-:W2:Y:S01]  /*4410*/  @P2 LDC R229, c[0x0][0x40c] ;  /* 0x00010300ffe52b82 */ /* 0x000ea20000000800 */
[----:B------:R-:W-:Y:S01]  /*4420*/  FADD.FTZ R161, R25, -R162 ;  /* 0x800000a219a17221 */ /* 0x000fe20000010000 */
[C---:B------:R-:W-:Y:S01]  /*4430*/  FMUL.FTZ R162, R220.reuse, R223 ;  /* 0x000000dfdca27220 */ /* 0x040fe20000410000 */
[----:B------:R-:W-:Y:S01]  /*4440*/  FMUL.FTZ R166, R220, R227 ;  /* 0x000000e3dca67220 */ /* 0x000fe20000410000 */
[----:B------:R-:W-:Y:S01]  /*4450*/  FSEL R224, R158, RZ, P3 ;  /* 0x000000ff9ee07208 */ /* 0x000fe20001800000 */
[----:B------:R-:W-:Y:S01]  /*4460*/  FMUL.FTZ R161, R220, R161 ;  /* 0x000000a1dca17220 */ /* 0x000fe20000410000 */
[----:B------:R-:W-:Y:S01]  /*4470*/  FSEL R156, R156, RZ, P3 ;  /* 0x000000ff9c9c7208 */ /* 0x000fe20001800000 */
[----:B------:R-:W-:Y:S01]  /*4480*/  FFMA.FTZ R232, R170, R164, R165 ;  /* 0x000000a4aae87223 */ /* 0x000fe200000100a5 */
[----:B------:R-:W3:Y:S01]  /*4490*/  @P2 LDC R222, c[0x0][0x40c] ;  /* 0x00010300ffde2b82 */ /* 0x000ee20000000800 */
[----:B0-----:R-:W-:Y:S01]  /*44a0*/  @P2 FMUL.FTZ R158, R163, R224 ;  /* 0x000000e0a39e2220 */ /* 0x001fe20000410000 */
[----:B------:R-:W-:Y:S01]  /*44b0*/  FMUL.FTZ R163, R220, R225 ;  /* 0x000000e1dca37220 */ /* 0x000fe20000410000 */
[----:B------:R-:W-:Y:S01]  /*44c0*/  FSEL R226, R162, RZ, P3 ;  /* 0x000000ffa2e27208 */ /* 0x000fe20001800000 */
[----:B------:R-:W-:Y:S01]  /*44d0*/  FADD.FTZ R223, R169, -R232 ;  /* 0x800000e8a9df7221 */ /* 0x000fe20000010000 */
[----:B------:R-:W-:-:S02]  /*44e0*/  FSEL R225, R161, RZ, P3 ;  /* 0x000000ffa1e17208 */ /* 0x000fc40001800000 */
[----:B------:R-:W-:Y:S01]  /*44f0*/  FSEL R157, R157, RZ, P3 ;  /* 0x000000ff9d9d7208 */ /* 0x000fe20001800000 */
[----:B------:R-:W0:Y:S01]  /*4500*/  @P2 LDC R160, c[0x0][0x40c] ;  /* 0x00010300ffa02b82 */ /* 0x000e220000000800 */
[----:B------:R-:W-:Y:S01]  /*4510*/  FSEL R227, R163, RZ, P3 ;  /* 0x000000ffa3e37208 */ /* 0x000fe20001800000 */
[----:B-1----:R-:W-:Y:S01]  /*4520*/  @P2 FMUL.FTZ R159, R159, R156 ;  /* 0x0000009c9f9f2220 */ /* 0x002fe20000410000 */
[----:B------:R-:W-:Y:S01]  /*4530*/  FSEL R228, R166, RZ, P3 ;  /* 0x000000ffa6e47208 */ /* 0x000fe20001800000 */
[----:B------:R-:W-:Y:S01]  /*4540*/  FMUL.FTZ R223, R220, R223 ;  /* 0x000000dfdcdf7220 */ /* 0x000fe20000410000 */
[----:B------:R-:W-:Y:S02]  /*4550*/  @P2 F2FP.F16.F32.PACK_AB R161, RZ, R158 ;  /* 0x0000009effa1223e */ /* 0x000fe400000000ff */
[----:B------:R-:W-:Y:S01]  /*4560*/  @P2 F2FP.F16.F32.PACK_AB R159, RZ, R159 ;  /* 0x0000009fff9f223e */ /* 0x000fe200000000ff */
[----:B------:R-:W1:Y:S01]  /*4570*/  @P2 LDC R230, c[0x0][0x40c] ;  /* 0x00010300ffe62b82 */ /* 0x000e620000000800 */
[----:B--2---:R-:W-:Y:S01]  /*4580*/  @P2 FMUL.FTZ R163, R229, R226 ;  /* 0x000000e2e5a32220 */ /* 0x004fe20000410000 */
[----:B------:R-:W-:-:S02]  /*4590*/  FSEL R223, R223, RZ, P3 ;  /* 0x000000ffdfdf7208 */ /* 0x000fc40001800000 */
[----:B------:R-:W-:Y:S02]  /*45a0*/  @P2 PRMT R152, R159, 0x7610, R152 ;  /* 0x000076109f982816 */ /* 0x000fe40000000098 */
[----:B------:R-:W-:Y:S02]  /*45b0*/  @P2 F2FP.F16.F32.PACK_AB R163, RZ, R163 ;  /* 0x000000a3ffa3223e */ /* 0x000fe400000000ff */
[----:B------:R-:W2:Y:S01]  /*45c0*/  @P2 LDC R231, c[0x0][0x40c] ;  /* 0x00010300ffe72b82 */ /* 0x000ea20000000800 */
[----:B---3--:R-:W-:Y:S01]  /*45d0*/  @P2 FMUL.FTZ R158, R222, R225 ;  /* 0x000000e1de9e2220 */ /* 0x008fe20000410000 */
[----:B------:R-:W-:Y:S02]  /*45e0*/  @P2 PRMT R153, R161, 0x7610, R153 ;  /* 0x00007610a1992816 */ /* 0x000fe40000000099 */
[----:B------:R-:W-:Y:S02]  /*45f0*/  @P2 PRMT R154, R163, 0x7610, R154 ;  /* 0x00007610a39a2816 */ /* 0x000fe4000000009a */
[----:B------:R-:W-:Y:S01]  /*4600*/  @P2 F2FP.F16.F32.PACK_AB R162, RZ, R158 ;  /* 0x0000009effa2223e */ /* 0x000fe200000000ff */
        /* <DEDUP_REMOVED lines=9> */
[-C--:B------:R-:W-:Y:S01]  /*46a0*/  F2FP.F16.F32.PACK_AB R159, R223, R228.reuse ;  /* 0x000000e4df9f723e */ /* 0x080fe200000000ff */
[----:B--2---:R-:W-:Y:S01]  /*46b0*/  @P2 FMUL.FTZ R222, R231, R228 ;  /* 0x000000e4e7de2220 */ /* 0x004fe20000410000 */
[----:B------:R-:W-:-:S04]  /*46c0*/  @P2 PRMT R154, R154, 0x5410, R166 ;  /* 0x000054109a9a2816 */ /* 0x000fc800000000a6 */
[----:B------:R-:W-:-:S04]  /*46d0*/  @P2 F2FP.F16.F32.PACK_AB R222, RZ, R222 ;  /* 0x000000deffde223e */ /* 0x000fc800000000ff */
[----:B------:R-:W-:Y:S01]  /*46e0*/  @P2 PRMT R155, R222, 0x7610, R155 ;  /* 0x00007610de9b2816 */ /* 0x000fe2000000009b */
[----:B------:R-:W-:Y:S06]  /*46f0*/  @!P2 BRA `(.L_x_2064) ;  /* 0x000000040030a947 */ /* 0x000fec0003800000 */
[----:B------:R-:W-:-:S05]  /*4700*/  FMUL.FTZ R223, R223, UR16 ;  /* 0x00000010dfdf7c20 */ /* 0x000fca0008410000 */
[----:B------:R-:W-:-:S04]  /*4710*/  F2FP.F16.F32.PACK_AB R223, RZ, R223 ;  /* 0x000000dfffdf723e */ /* 0x000fc800000000ff */
[----:B------:R-:W-:Y:S01]  /*4720*/  PRMT R155, R155, 0x5410, R223 ;  /* 0x000054109b9b7816 */ /* 0x000fe200000000df */
[----:B------:R-:W-:Y:S06]  /*4730*/  BRA `(.L_x_2064) ;  /* 0x0000000400207947 */ /* 0x000fec0003800000 */
.L_x_2065:
[----:B------:R-:W-:Y:S05]  /*4740*/  @!P2 BRA `(.L_x_2066) ;  /* 0x000000000020a947 */ /* 0x000fea0003800000 */
[----:B0-----:R-:W-:Y:S01]  /*4750*/  FFMA.FTZ R161, R19, R164, R165 ;  /* 0x000000a413a17223 */ /* 0x001fe200000100a5 */
[----:B------:R-:W-:-:S03]  /*4760*/  ISETP.GT.AND P3, PT, R219, RZ, PT ;  /* 0x000000ffdb00720c */ /* 0x000fc60003f64270 */
[----:B------:R-:W-:-:S04]  /*4770*/  FADD.FTZ R161, R20, -R161 ;  /* 0x800000a114a17221 */ /* 0x000fc80000010000 */
[----:B------:R-:W-:-:S05]  /*4780*/  FMUL.FTZ R160, R220, R161 ;  /* 0x000000a1dca07220 */ /* 0x000fca0000410000 */
[----:B------:R-:W-:-:S05]  /*4790*/  FSEL R160, R160, RZ, P3 ;  /* 0x000000ffa0a07208 */ /* 0x000fca0001800000 */
[----:B------:R-:W-:-:S05]  /*47a0*/  FMUL.FTZ R160, R160, UR16 ;  /* 0x00000010a0a07c20 */ /* 0x000fca0008410000 */
[----:B------:R-:W-:-:S04]  /*47b0*/  F2FP.F16.F32.PACK_AB R160, RZ, R160 ;  /* 0x000000a0ffa0723e */ /* 0x000fc800000000ff */
[----:B------:R-:W-:-:S07]  /*47c0*/  PRMT R152, R160, 0x7610, R152 ;  /* 0x00007610a0987816 */ /* 0x000fce0000000098 */
.L_x_2066:
        /* <DEDUP_REMOVED lines=9> */
.L_x_2067:
        /* <DEDUP_REMOVED lines=9> */
.L_x_2068:
        /* <DEDUP_REMOVED lines=9> */
.L_x_2069:
        /* <DEDUP_REMOVED lines=9> */
.L_x_2070:
        /* <DEDUP_REMOVED lines=9> */
.L_x_2071:
        /* <DEDUP_REMOVED lines=9> */
.L_x_2072:
        /* <DEDUP_REMOVED lines=9> */
.L_x_2064:
        /* <DEDUP_REMOVED lines=80> */
.L_x_2074:
        /* <DEDUP_REMOVED lines=66> */
.L_x_2073:
        /* <DEDUP_REMOVED lines=71> */
.L_x_2076:
        /* <DEDUP_REMOVED lines=9> */
.L_x_2077:
        /* <DEDUP_REMOVED lines=9> */
.L_x_2078:
        /* <DEDUP_REMOVED lines=9> */
.L_x_2079:
        /* <DEDUP_REMOVED lines=9> */
.L_x_2080:
        /* <DEDUP_REMOVED lines=9> */
.L_x_2081:
        /* <DEDUP_REMOVED lines=9> */
.L_x_2082:
        /* <DEDUP_REMOVED lines=9> */
.L_x_2083:
        /* <DEDUP_REMOVED lines=9> */
.L_x_2075:
        /* <DEDUP_REMOVED lines=80> */
.L_x_2085:
        /* <DEDUP_REMOVED lines=66> */
.L_x_2084:
        /* <DEDUP_REMOVED lines=71> */
.L_x_2087:
        /* <DEDUP_REMOVED lines=9> */
.L_x_2088:
        /* <DEDUP_REMOVED lines=9> */
.L_x_2089:
        /* <DEDUP_REMOVED lines=9> */
.L_x_2090:
        /* <DEDUP_REMOVED lines=9> */
.L_x_2091:
        /* <DEDUP_REMOVED lines=9> */
.L_x_2092:
        /* <DEDUP_REMOVED lines=9> */
.L_x_2093:
        /* <DEDUP_REMOVED lines=9> */
.L_x_2094:
        /* <DEDUP_REMOVED lines=9> */
.L_x_2086:
        /* <DEDUP_REMOVED lines=12> */
[----:B0-----:R-:W-:Y:S02]  /*70a0*/  HADD2.F32 R159, -RZ, R32.H0_H0 ;  /* 0x20000020ff9f7230 */ /* 0x001fe40000004100 */
[----:B------:R-:W-:Y:S02]  /*70b0*/  HADD2.F32 R219, -RZ, R34.H0_H0 ;  /* 0x20000022ffdb7230 */ /* 0x000fe40000004100 */
[----:B------:R-:W-:Y:S02]  /*70c0*/  HADD2.F32 R161, -RZ, R32.H1_H1 ;  /* 0x30000020ffa17230 */ /* 0x000fe40000004100 */
[----:B------:R-:W-:Y:S01]  /*70d0*/  HADD2.F32 R222, -RZ, R34.H1_H1 ;  /* 0x30000022ffde7230 */ /* 0x000fe20000004100 */
[----:B------:R-:W0:Y:S01]  /*70e0*/  @P2 LDC R227, c[0x0][0x40c] ;  /* 0x00010300ffe32b82 */ /* 0x000e220000000800 */
[----:B------:R-:W-:-:S03]  /*70f0*/  HADD2.F32 R226, -RZ, R35.H1_H1 ;  /* 0x30000023ffe27230 */ /* 0x000fc60000004100 */
        /* <DEDUP_REMOVED lines=12> */
[----:B------:R-:W-:Y:S01]  /*71c0*/  @P0 FADD.FTZ R158, R208, -R163 ;  /* 0x800000a3d09e0221 */ /* 0x000fe20000010000 */
[----:B------:R-:W-:Y:S01]  /*71d0*/  @P0 FFMA.FTZ R159, R220, R157, R159 ;  /* 0x0000009ddc9f0223 */ /* 0x000fe2000001009f */
[----:B------:R-:W-:-:S02]  /*71e0*/  HADD2.F32 R157, -RZ, R33.H0_H0 ;  /* 0x20000021ff9d7230 */ /* 0x000fc40000004100 */
[----:B------:R-:W-:Y:S01]  /*71f0*/  @P0 FADD.FTZ R163, R213, -R166 ;  /* 0x800000a6d5a30221 */ /* 0x000fe20000010000 */
[----:B------:R-:W3:Y:S01]  /*7200*/  @P2 LDC R164, c[0x0][0x40c] ;  /* 0x00010300ffa42b82 */ /* 0x000ee20000000800 */
[C---:B------:R-:W-:Y:S01]  /*7210*/  @P0 FFMA.FTZ R219, R220.reuse, R162, R219 ;  /* 0x000000a2dcdb0223 */ /* 0x040fe200000100db */
[C---:B------:R-:W-:Y:S01]  /*7220*/  @P0 FFMA.FTZ R161, R220.reuse, R156, R161 ;  /* 0x0000009cdca10223 */ /* 0x040fe200000100a1 */
[----:B------:R-:W-:Y:S02]  /*7230*/  HADD2.F32 R165, -RZ, R33.H1_H1 ;  /* 0x30000021ffa57230 */ /* 0x000fe40000004100 */
[C---:B------:R-:W-:Y:S01]  /*7240*/  @P0 FFMA.FTZ R222, R220.reuse, R163, R222 ;  /* 0x000000a3dcde0223 */ /* 0x040fe200000100de */
[----:B------:R-:W-:Y:S01]  /*7250*/  @P0 FADD.FTZ R160, R209, -R160 ;  /* 0x800000a0d1a00221 */ /* 0x000fe20000010000 */
[----:B-1----:R-:W-:Y:S01]  /*7260*/  @P2 FMUL.FTZ R156, R219, R234 ;  /* 0x000000eadb9c2220 */ /* 0x002fe20000410000 */
[----:B------:R-:W-:Y:S01]  /*7270*/  @P0 FFMA.FTZ R157, R220, R158, R157 ;  /* 0x0000009edc9d0223 */ /* 0x000fe2000001009d */
[----:B------:R-:W1:Y:S01]  /*7280*/  @P2 LDC R232, c[0x0][0x40c] ;  /* 0x00010300ffe82b82 */ /* 0x000e620000000800 */
[----:B------:R-:W-:-:S02]  /*7290*/  HADD2.F32 R223, -RZ, R35.H0_H0 ;  /* 0x20000023ffdf7230 */ /* 0x000fc40000004100 */
[----:B------:R-:W-:Y:S01]  /*72a0*/  @P0 FADD.FTZ R162, R216, -R225 ;  /* 0x800000e1d8a20221 */ /* 0x000fe20000010000 */
[----:B------:R-:W-:Y:S01]  /*72b0*/  @P0 FADD.FTZ R163, R217, -R224 ;  /* 0x800000e0d9a30221 */ /* 0x000fe20000010000 */
[----:B0-----:R-:W-:Y:S01]  /*72c0*/  @P2 FMUL.FTZ R158, R222, R227 ;  /* 0x000000e3de9e2220 */ /* 0x001fe20000410000 */
[C---:B------:R-:W-:Y:S01]  /*72d0*/  @P0 FFMA.FTZ R165, R220.reuse, R160, R165 ;  /* 0x000000a0dca50223 */ /* 0x040fe200000100a5 */
[----:B------:R-:W-:Y:S01]  /*72e0*/  @P2 F2FP.F16.F32.PACK_AB R166, RZ, R156 ;  /* 0x0000009cffa6223e */ /* 0x000fe200000000ff */
[C---:B------:R-:W-:Y:S01]  /*72f0*/  @P0 FFMA.FTZ R223, R220.reuse, R162, R223 ;  /* 0x000000a2dcdf0223 */ /* 0x040fe200000100df */
[----:B------:R-:W0:Y:S01]  /*7300*/  @P2 LDC R228, c[0x0][0x40c] ;  /* 0x00010300ffe42b82 */ /* 0x000e220000000800 */
[----:B--2---:R-:W-:Y:S01]  /*7310*/  @P2 FMUL.FTZ R160, R157, R230 ;  /* 0x000000e69da02220 */ /* 0x004fe20000410000 */
[----:B------:R-:W-:Y:S01]  /*7320*/  @P0 FFMA.FTZ R226, R220, R163, R226 ;  /* 0x000000a3dce20223 */ /* 0x000fe200000100e2 */
[----:B------:R-:W-:Y:S02]  /*7330*/  @P2 F2FP.F16.F32.PACK_AB R220, RZ, R158 ;  /* 0x0000009effdc223e */ /* 0x000fe400000000ff */
[----:B------:R-:W-:-:S02]  /*7340*/  @P2 PRMT R154, R166, 0x7610, R154 ;  /* 0x00007610a69a2816 */ /* 0x000fc4000000009a */
[----:B------:R-:W-:Y:S01]  /*7350*/  @P2 F2FP.F16.F32.PACK_AB R163, RZ, R160 ;  /* 0x000000a0ffa3223e */ /* 0x000fe200000000ff */
[----:B------:R-:W2:Y:S01]  /*7360*/  @P2 LDC R236, c[0x0][0x40c] ;  /* 0x00010300ffec2b82 */ /* 0x000ea20000000800 */
[----:B---3--:R-:W-:Y:S01]  /*7370*/  @P2 FMUL.FTZ R156, R159, R164 ;  /* 0x000000a49f9c2220 */ /* 0x008fe20000410000 */
[----:B------:R-:W-:Y:S02]  /*7380*/  F2FP.F16.F32.PACK_AB R157, R165, R157 ;  /* 0x0000009da59d723e */ /* 0x000fe400000000ff */
[----:B------:R-:W-:Y:S02]  /*7390*/  @P2 PRMT R153, R163, 0x7610, R153 ;  /* 0x00007610a3992816 */ /* 0x000fe40000000099 */
[----:B------:R-:W-:Y:S01]  /*73a0*/  @P2 F2FP.F16.F32.PACK_AB R160, RZ, R156 ;  /* 0x0000009cffa0223e */ /* 0x000fe200000000ff */
[----:B-1----:R-:W-:Y:S01]  /*73b0*/  @P2 FMUL.FTZ R162, R165, R232 ;  /* 0x000000e8a5a22220 */ /* 0x002fe20000410000 */
[----:B------:R-:W-:Y:S02]  /*73c0*/  F2FP.F16.F32.PACK_AB R156, R161, R159 ;  /* 0x0000009fa19c723e */ /* 0x000fe400000000ff */
[----:B------:R-:W-:-:S02]  /*73d0*/  @P2 PRMT R152, R160, 0x7610, R152 ;  /* 0x00007610a0982816 */ /* 0x000fc40000000098 */
[----:B------:R-:W-:Y:S02]  /*73e0*/  @P2 F2FP.F16.F32.PACK_AB R164, RZ, R162 ;  /* 0x000000a2ffa4223e */ /* 0x000fe400000000ff */
[----:B------:R-:W-:Y:S01]  /*73f0*/  @P2 PRMT R154, R154, 0x5410, R220 ;  /* 0x000054109a9a2816 */ /* 0x000fe200000000dc */
[----:B0-----:R-:W-:Y:S01]  /*7400*/  @P2 FMUL.FTZ R158, R161, R228 ;  /* 0x000000e4a19e2220 */ /* 0x001fe20000410000 */
[----:B------:R-:W-:Y:S02]  /*7410*/  @P2 PRMT R153, R153, 0x5410, R164 ;  /* 0x0000541099992816 */ /* 0x000fe400000000a4 */
[----:B------:R-:W-:Y:S02]  /*7420*/  F2FP.F16.F32.PACK_AB R159, R226, R223 ;  /* 0x000000dfe29f723e */ /* 0x000fe400000000ff */
[----:B------:R-:W-:Y:S02]  /*7430*/  @P2 F2FP.F16.F32.PACK_AB R162, RZ, R158 ;  /* 0x0000009effa2223e */ /* 0x000fe400000000ff */
[----:B------:R-:W-:Y:S01]  /*7440*/  F2FP.F16.F32.PACK_AB R158, R222, R219 ;  /* 0x000000dbde9e723e */ /* 0x000fe200000000ff */
        /* <DEDUP_REMOVED lines=9> */
.L_x_2096:
        /* <DEDUP_REMOVED lines=66> */
.L_x_2095:
[----:B------:R-:W-:Y:S05]  /*7900*/  @!P1 BRA `(.L_x_2098) ;  /* 0x0000000400189947 */ /* 0x000fea0003800000 */
[----:B------:R-:W1:Y:S01]  /*7910*/  @P2 LDC R166, c[0x0][0x40c] ;  /* 0x00010300ffa62b82 */ /* 0x000e620000000800 */
[-CC-:B0-----:R-:W-:Y:S01]  /*7920*/  FFMA.FTZ R163, R211, R164.reuse, R165.reuse ;  /* 0x000000a4d3a37223 */ /* 0x181fe200000100a5 */
        /* <DEDUP_REMOVED lines=11> */
[----:B------:R-:W-:Y:S01]  /*79e0*/  ISETP.GT.AND P0, PT, R219, RZ, PT ;  /* 0x000000ffdb00720c */ /* 0x000fe20003f04270 */
[C---:B------:R-:W-:Y:S01]  /*79f0*/  FMUL.FTZ R159, R220.reuse, R165 ;  /* 0x000000a5dc9f7220 */ /* 0x040fe20000410000 */
[----:B------:R-:W-:Y:S01]  /*7a00*/  FADD.FTZ R219, R209, -R160 ;  /* 0x800000a0d1db7221 */ /* 0x000fe20000010000 */
[----:B------:R-:W2:Y:S01]  /*7a10*/  @P2 LDC R228, c[0x0][0x40c] ;  /* 0x00010300ffe42b82 */ /* 0x000ea20000000800 */
[----:B------:R-:W-:Y:S01]  /*7a20*/  FMUL.FTZ R160, R220, R223 ;  /* 0x000000dfdca07220 */ /* 0x000fe20000410000 */
[----:B------:R-:W-:Y:S01]  /*7a30*/  FADD.FTZ R161, R208, -R161 ;  /* 0x800000a1d0a17221 */ /* 0x000fe20000010000 */
[----:B------:R-:W-:Y:S01]  /*7a40*/  FADD.FTZ R223, R216, -R225 ;  /* 0x800000e1d8df7221 */ /* 0x000fe20000010000 */
[----:B------:R-:W-:Y:S01]  /*7a50*/  FSEL R225, R159, RZ, P0 ;  /* 0x000000ff9fe17208 */ /* 0x000fe20000000000 */
[----:B------:R-:W-:Y:S01]  /*7a60*/  FADD.FTZ R165, R205, -R162 ;  /* 0x800000a2cda57221 */ /* 0x000fe20000010000 */
[----:B------:R-:W-:Y:S01]  /*7a70*/  FADD.FTZ R231, R217, -R224 ;  /* 0x800000e0d9e77221 */ /* 0x000fe20000010000 */
[C---:B------:R-:W-:Y:S01]  /*7a80*/  FMUL.FTZ R161, R220.reuse, R161 ;  /* 0x000000a1dca17220 */ /* 0x040fe20000410000 */
[----:B------:R-:W3:Y:S01]  /*7a90*/  @P2 LDC R158, c[0x0][0x40c] ;  /* 0x00010300ff9e2b82 */ /* 0x000ee20000000800 */
[----:B------:R-:W-:Y:S01]  /*7aa0*/  FMUL.FTZ R159, R220, R163 ;  /* 0x000000a3dc9f7220 */ /* 0x000fe20000410000 */
[----:B------:R-:W-:Y:S01]  /*7ab0*/  FSEL R226, R160, RZ, P0 ;  /* 0x000000ffa0e27208 */ /* 0x000fe20000000000 */
[----:B-1----:R-:W-:Y:S01]  /*7ac0*/  @P2 FMUL.FTZ R163, R166, R225 ;  /* 0x000000e1a6a32220 */ /* 0x002fe20000410000 */
[C---:B------:R-:W-:Y:S01]  /*7ad0*/  FMUL.FTZ R162, R220.reuse, R219 ;  /* 0x000000dbdca27220 */ /* 0x040fe20000410000 */
[C---:B------:R-:W-:Y:S01]  /*7ae0*/  FMUL.FTZ R160, R220.reuse, R165 ;  /* 0x000000a5dca07220 */ /* 0x040fe20000410000 */
[C---:B------:R-:W-:Y:S01]  /*7af0*/  FMUL.FTZ R166, R220.reuse, R231 ;  /* 0x000000e7dca67220 */ /* 0x040fe20000410000 */
[----:B------:R-:W-:Y:S01]  /*7b00*/  FMUL.FTZ R220, R220, R223 ;  /* 0x000000dfdcdc7220 */ /* 0x000fe20000410000 */
[----:B------:R-:W1:Y:S01]  /*7b10*/  @P2 LDC R229, c[0x0][0x40c] ;  /* 0x00010300ffe52b82 */ /* 0x000e620000000800 */
[----:B------:R-:W-:Y:S01]  /*7b20*/  FSEL R223, R161, RZ, P0 ;  /* 0x000000ffa1df7208 */ /* 0x000fe20000000000 */
[----:B0-----:R-:W-:Y:S01]  /*7b30*/  @P2 FMUL.FTZ R164, R227, R226 ;  /* 0x000000e2e3a42220 */ /* 0x001fe20000410000 */
[----:B------:R-:W-:-:S02]  /*7b40*/  FSEL R219, R159, RZ, P0 ;  /* 0x000000ff9fdb7208 */ /* 0x000fc40000000000 */
[----:B------:R-:W-:Y:S02]  /*7b50*/  FSEL R224, R162, RZ, P0 ;  /* 0x000000ffa2e07208 */ /* 0x000fe40000000000 */
[----:B------:R-:W-:Y:S01]  /*7b60*/  FSEL R222, R160, RZ, P0 ;  /* 0x000000ffa0de7208 */ /* 0x000fe20000000000 */
[----:B------:R-:W0:Y:S01]  /*7b70*/  @P2 LDC R157, c[0x0][0x40c] ;  /* 0x00010300ff9d2b82 */ /* 0x000e220000000800 */
[----:B------:R-:W-:Y:S01]  /*7b80*/  FSEL R227, R220, RZ, P0 ;  /* 0x000000ffdce37208 */ /* 0x000fe20000000000 */
[----:B--2---:R-:W-:Y:S01]  /*7b90*/  @P2 FMUL.FTZ R159, R228, R223 ;  /* 0x000000dfe49f2220 */ /* 0x004fe20000410000 */
[----:B------:R-:W-:Y:S02]  /*7ba0*/  @P2 F2FP.F16.F32.PACK_AB R163, RZ, R163 ;  /* 0x000000a3ffa3223e */ /* 0x000fe400000000ff */
[----:B------:R-:W-:Y:S02]  /*7bb0*/  @P2 F2FP.F16.F32.PACK_AB R164, RZ, R164 ;  /* 0x000000a4ffa4223e */ /* 0x000fe400000000ff */
[----:B------:R-:W-:Y:S01]  /*7bc0*/  @P2 F2FP.F16.F32.PACK_AB R161, RZ, R159 ;  /* 0x0000009fffa1223e */ /* 0x000fe200000000ff */
[----:B------:R-:W2:Y:S01]  /*7bd0*/  @P2 LDC R156, c[0x0][0x40c] ;  /* 0x00010300ff9c2b82 */ /* 0x000ea20000000800 */
[----:B---3--:R-:W-:Y:S01]  /*7be0*/  @P2 FMUL.FTZ R158, R158, R219 ;  /* 0x000000db9e9e2220 */ /* 0x008fe20000410000 */
[----:B------:R-:W-:-:S02]  /*7bf0*/  @P2 PRMT R154, R163, 0x7610, R154 ;  /* 0x00007610a39a2816 */ /* 0x000fc4000000009a */
[----:B------:R-:W-:Y:S02]  /*7c00*/  FSEL R166, R166, RZ, P0 ;  /* 0x000000ffa6a67208 */ /* 0x000fe40000000000 */
[----:B------:R-:W-:Y:S01]  /*7c10*/  @P2 F2FP.F16.F32.PACK_AB R159, RZ, R158 ;  /* 0x0000009eff9f223e */ /* 0x000fe200000000ff */
[----:B-1----:R-:W-:Y:S01]  /*7c20*/  @P2 FMUL.FTZ R160, R229, R224 ;  /* 0x000000e0e5a02220 */ /* 0x002fe20000410000 */
[----:B------:R-:W-:Y:S02]  /*7c30*/  @P2 PRMT R153, R161, 0x7610, R153 ;  /* 0x00007610a1992816 */ /* 0x000fe40000000099 */
[----:B------:R-:W-:Y:S02]  /*7c40*/  @P2 PRMT R152, R159, 0x7610, R152 ;  /* 0x000076109f982816 */ /* 0x000fe40000000098 */
[----:B------:R-:W-:Y:S02]  /*7c50*/  @P2 F2FP.F16.F32.PACK_AB R162, RZ, R160 ;  /* 0x000000a0ffa2223e */ /* 0x000fe400000000ff */
[----:B------:R-:W-:Y:S01]  /*7c60*/  F2FP.F16.F32.PACK_AB R158, R226, R225 ;  /* 0x000000e1e29e723e */ /* 0x000fe200000000ff */
[----:B0-----:R-:W-:Y:S01]  /*7c70*/  @P2 FMUL.FTZ R157, R157, R222 ;  /* 0x000000de9d9d2220 */ /* 0x001fe20000410000 */
[----:B------:R-:W-:-:S02]  /*7c80*/  @P2 PRMT R154, R154, 0x5410, R164 ;  /* 0x000054109a9a2816 */ /* 0x000fc400000000a4 */
[----:B------:R-:W-:Y:S02]  /*7c90*/  @P2 PRMT R153, R153, 0x5410, R162 ;  /* 0x0000541099992816 */ /* 0x000fe400000000a2 */
[----:B------:R-:W-:Y:S02]  /*7ca0*/  @P2 F2FP.F16.F32.PACK_AB R160, RZ, R157 ;  /* 0x0000009dffa0223e */ /* 0x000fe400000000ff */
[----:B------:R-:W-:Y:S01]  /*7cb0*/  F2FP.F16.F32.PACK_AB R157, R224, R223 ;  /* 0x000000dfe09d723e */ /* 0x000fe200000000ff */
[-C--:B--2---:R-:W-:Y:S01]  /*7cc0*/  @P2 FMUL.FTZ R156, R156, R227.reuse ;  /* 0x000000e39c9c2220 */ /* 0x084fe20000410000 */
[----:B------:R-:W-:Y:S02]  /*7cd0*/  F2FP.F16.F32.PACK_AB R159, R166, R227 ;  /* 0x000000e3a69f723e */ /* 0x000fe400000000ff */
[----:B------:R-:W-:Y:S02]  /*7ce0*/  @P2 PRMT R152, R152, 0x5410, R160 ;  /* 0x0000541098982816 */ /* 0x000fe400000000a0 */
[----:B------:R-:W-:-:S02]  /*7cf0*/  @P2 F2FP.F16.F32.PACK_AB R165, RZ, R156 ;  /* 0x0000009cffa5223e */ /* 0x000fc400000000ff */
[----:B------:R-:W-:Y:S02]  /*7d00*/  F2FP.F16.F32.PACK_AB R156, R222, R219 ;  /* 0x000000dbde9c723e */ /* 0x000fe400000000ff */
[----:B------:R-:W-:Y:S01]  /*7d10*/  @P2 PRMT R155, R165, 0x7610, R155 ;  /* 0x00007610a59b2816 */ /* 0x000fe2000000009b */
[----:B------:R-:W-:Y:S06]  /*7d20*/  @!P2 BRA `(.L_x_2097) ;  /* 0x000000040030a947 */ /* 0x000fec0003800000 */
[----:B------:R-:W-:-:S05]  /*7d30*/  FMUL.FTZ R160, R166, UR16 ;  /* 0x00000010a6a07c20 */ /* 0x000fca0008410000 */
[----:B------:R-:W-:-:S04]  /*7d40*/  F2FP.F16.F32.PACK_AB R160, RZ, R160 ;  /* 0x000000a0ffa0723e */ /* 0x000fc800000000ff */
[----:B------:R-:W-:Y:S01]  /*7d50*/  PRMT R155, R155, 0x5410, R160 ;  /* 0x000054109b9b7816 */ /* 0x000fe200000000a0 */
[----:B------:R-:W-:Y:S06]  /*7d60*/  BRA `(.L_x_2097) ;  /* 0x0000000400207947 */ /* 0x000fec0003800000 */
.L_x_2098:
[----:B0-----:R-:W0:Y:S01]  /*7d70*/  @P2 LDC R163, c[0x0][0x40c] ;  /* 0x00010300ffa32b82 */ /* 0x001e220000000800 */
[----:B------:R-:W-:Y:S01]  /*7d80*/  FFMA.FTZ R160, R218, R164, R165 ;  /* 0x000000a4daa07223 */ /* 0x000fe200000100a5 */
[----:B------:R-:W-:-:S03]  /*7d90*/  ISETP.GT.AND P0, PT, R219, RZ, PT ;  /* 0x000000ffdb00720c */ /* 0x000fc60003f04270 */
[----:B------:R-:W-:-:S04]  /*7da0*/  FADD.FTZ R161, R217, -R160 ;  /* 0x800000a0d9a17221 */ /* 0x000fc80000010000 */
        /* <DEDUP_REMOVED lines=12> */
.L_x_2099:
        /* <DEDUP_REMOVED lines=9> */
.L_x_2100:
        /* <DEDUP_REMOVED lines=9> */
.L_x_2101:
        /* <DEDUP_REMOVED lines=9> */
.L_x_2102:
        /* <DEDUP_REMOVED lines=9> */
.L_x_2103:
        /* <DEDUP_REMOVED lines=9> */
.L_x_2104:
        /* <DEDUP_REMOVED lines=9> */
.L_x_2105:
[----:B------:R-:W-:-:S04]  /*81d0*/  @P2 F2FP.F16.F32.PACK_AB R160, RZ, R160 ;  /* 0x000000a0ffa0223e */ /* 0x000fc800000000ff */
[----:B------:R-:W-:-:S07]  /*81e0*/  @P2 PRMT R155, R155, 0x5410, R160 ;  /* 0x000054109b9b2816 */ /* 0x000fce00000000a0 */
.L_x_2097:
        /* <DEDUP_REMOVED lines=13> */
.L_x_2046:
        /* <DEDUP_REMOVED lines=29> */
.L_x_2107:
        /* <DEDUP_REMOVED lines=15> */
.L_x_19297:


//--------------------- .text._ZN10layer_norm13ln_bwd_kernelINS_13Kernel_traitsI6__halfS2_S2_S2_fjLj5120ELj1ELj1ELj4ELj16ENS_18Kernel_traits_baseILj5120ES2_S2_S2_S2_fjLj128EEEEELb0ELb1ELb0ELb0EEEvNS_9BwdParamsE --------------------------
	.section	.text._ZN10layer_norm13ln_bwd_kernelINS_13Kernel_traitsI6__halfS2_S2_S2_fjLj5120ELj1ELj1ELj4ELj16ENS_18Kernel_traits_baseILj5120ES2_S2_S2_S2_fjLj128EEEEELb0ELb1ELb0ELb0EEEvNS_9BwdParamsE,"ax",@progbits
	.align	128
        .global         _ZN10layer_norm13ln_bwd_kernelINS_13Kernel_traitsI6__halfS2_S2_S2_fjLj5120ELj1ELj1ELj4ELj16ENS_18Kernel_traits_baseILj5120ES2_S2_S2_S2_fjLj128EEEEELb0ELb1ELb0ELb0EEEvNS_9BwdParamsE
        .type           _ZN10layer_norm13ln_bwd_kernelINS_13Kernel_traitsI6__halfS2_S2_S2_fjLj5120ELj1ELj1ELj4ELj16ENS_18Kernel_traits_baseILj5120ES2_S2_S2_S2_fjLj128EEEEELb0ELb1ELb0ELb0EEEvNS_9BwdParamsE,@function
        .size           _ZN10layer_norm13ln_bwd_kernelINS_13Kernel_traitsI6__halfS2_S2_S2_fjLj5120ELj1ELj1ELj4ELj16ENS_18Kernel_traits_baseILj5120ES2_S2_S2_S2_fjLj128EEEEELb0ELb1ELb0ELb0EEEvNS_9BwdParamsE,(.L_x_19298 - _ZN10layer_norm13ln_bwd_kernelINS_13Kernel_traitsI6__halfS2_S2_S2_fjLj5120ELj1ELj1ELj4ELj16ENS_18Kernel_traits_baseILj5120ES2_S2_S2_S2_fjLj128EEEEELb0ELb1ELb0ELb0EEEvNS_9BwdParamsE)
        .other          _ZN10layer_norm13ln_bwd_kernelINS_13Kernel_traitsI6__halfS2_S2_S2_fjLj5120ELj1ELj1ELj4ELj16ENS_18Kernel_traits_baseILj5120ES2_S2_S2_S2_fjLj128EEEEELb0ELb1ELb0ELb0EEEvNS_9BwdParamsE,@"STO_CUDA_ENTRY STV_DEFAULT"
_ZN10layer_norm13ln_bwd_kernelINS_13Kernel_traitsI6__halfS2_S2_S2_fjLj5120ELj1ELj1ELj4ELj16ENS_18Kernel_traits_baseILj5120ES2_S2_S2_S2_fjLj128EEEEELb0ELb1ELb0ELb0EEEvNS_9BwdParamsE:
.text._ZN10layer_norm13ln_bwd_kernelINS_13Kernel_traitsI6__halfS2_S2_S2_fjLj5120ELj1ELj1ELj4ELj16ENS_18Kernel_traits_baseILj5120ES2_S2_S2_S2_fjLj128EEEEELb0ELb1ELb0ELb0EEEvNS_9BwdParamsE:
        /* <DEDUP_REMOVED lines=8> */
[----:B-1----:R-:W-:Y:S02]  /*0080*/  LOP3.LUT R0, R10, 0x7f, RZ, 0x3c, !PT ;  /* 0x0000007f0a007812 */ /* 0x002fe400078e3cff */
[----:B------:R-:W-:Y:S01]  /*0090*/  MOV R27, R10 ;  /* 0x0000000a001b7202 */ /* 0x000fe20000000f00 */
[----:B------:R-:W1:Y:S01]  /*00a0*/  S2UR UR7, SR_CTAID.X ;  /* 0x00000000000779c3 */ /* 0x000e620000002500 */
[----:B------:R-:W-:Y:S01]  /*00b0*/  LEA.HI.SX32 R11, R3, R0, 0x1d ;  /* 0x00000000030b7211 */ /* 0x000fe200078feaff */
[----:B------:R-:W1:Y:S03]  /*00c0*/  LDCU UR4, c[0x0][0x384] ;  /* 0x00007080ff0477ac */ /* 0x000e660008000800 */
[C---:B------:R-:W-:Y:S01]  /*00d0*/  ISETP.GE.U32.AND P5, PT, R11.reuse, 0x80, PT ;  /* 0x000000800b00780c */ /* 0x040fe20003fa6070 */
[----:B------:R2:W-:Y:S01]  /*00e0*/  STL [R1+0x10], R11 ;  /* 0x0000100b01007387 */ /* 0x0005e20000100800 */
[----:B------:R-:W-:-:S02]  /*00f0*/  ISETP.GE.U32.AND P4, PT, R11, 0x100, PT ;  /* 0x000001000b00780c */ /* 0x000fc40003f86070 */
[C---:B------:R-:W-:Y:S02]  /*0100*/  ISETP.GE.U32.AND P3, PT, R11.reuse, 0x180, PT ;  /* 0x000001800b00780c */ /* 0x040fe40003f66070 */
[C---:B------:R-:W-:Y:S02]  /*0110*/  ISETP.GE.U32.AND P2, PT, R11.reuse, 0x200, PT ;  /* 0x000002000b00780c */ /* 0x040fe40003f46070 */
[----:B------:R-:W-:-:S05]  /*0120*/  ISETP.GE.U32.AND P1, PT, R11, 0x280, PT ;  /* 0x000002800b00780c */ /* 0x000fca0003f26070 */
[----:B------:R-:W3:Y:S08]  /*0130*/  @P5 LDC.64 R2, c[0x0][0x3d0] ;  /* 0x0000f400ff025b82 */ /* 0x000ef00000000a00 */
[----:B------:R-:W4:Y:S08]  /*0140*/  @P5 LDC.64 R4, c[0x0][0x3e8] ;  /* 0x0000fa00ff045b82 */ /* 0x000f300000000a00 */
[----:B------:R-:W2:Y:S08]  /*0150*/  @P4 LDC.64 R6, c[0x0][0x3d0] ;  /* 0x0000f400ff064b82 */ /* 0x000eb00000000a00 */
[----:B------:R-:W1:Y:S01]  /*0160*/  @P4 LDC.64 R8, c[0x0][0x3e8] ;  /* 0x0000fa00ff084b82 */ /* 0x000e620000000a00 */
[----:B---3--:R-:W-:-:S05]  /*0170*/  @P5 IMAD.WIDE.U32 R2, R27, 0x10, R2 ;  /* 0x000000101b025825 */ /* 0x008fca00078e0002 */
[----:B0-----:R0:W5:Y:S02]  /*0180*/  @P5 LDG.E.128 R180, desc[UR16][R2.64] ;  /* 0x0000001002b45981 */ /* 0x001164000c1e1d00 */
[----:B------:R-:W3:Y:S01]  /*0190*/  @P3 LDC.64 R14, c[0x0][0x3d0] ;  /* 0x0000f400ff0e3b82 */ /* 0x000ee20000000a00 */
[C---:B----4-:R-:W-:Y:S01]  /*01a0*/  @P5 IMAD.WIDE.U32 R4, R27.reuse, 0x10, R4 ;  /* 0x000000101b045825 */ /* 0x050fe200078e0004 */
[----:B------:R-:W-:-:S04]  /*01b0*/  @P5 LOP3.LUT R27, R27, 0x80, RZ, 0xfc, !PT ;  /* 0x000000801b1b5812 */ /* 0x000fc800078efcff */
[----:B------:R0:W5:Y:S02]  /*01c0*/  @P5 LDG.E.128 R176, desc[UR16][R4.64] ;  /* 0x0000001004b05981 */ /* 0x000164000c1e1d00 */
[----:B------:R-:W4:Y:S01]  /*01d0*/  @P3 LDC.64 R16, c[0x0][0x3e8] ;  /* 0x0000fa00ff103b82 */ /* 0x000f220000000a00 */
[----:B--2---:R-:W-:-:S05]  /*01e0*/  @P4 IMAD.WIDE.U32 R10, R27, 0x10, R6 ;  /* 0x000000101b0a4825 */ /* 0x004fca00078e0006 */
[----:B------:R0:W5:Y:S02]  /*01f0*/  @P4 LDG.E.128 R172, desc[UR16][R10.64] ;  /* 0x000000100aac4981 */ /* 0x000164000c1e1d00 */
[----:B------:R-:W2:Y:S01]  /*0200*/  @P2 LDC.64 R18, c[0x0][0x3d0] ;  /* 0x0000f400ff122b82 */ /* 0x000ea20000000a00 */
[C---:B-1----:R-:W-:Y:S01]  /*0210*/  @P4 IMAD.WIDE.U32 R12, R27.reuse, 0x10, R8 ;  /* 0x000000101b0c4825 */ /* 0x042fe200078e0008 */
[----:B------:R-:W-:-:S04]  /*0220*/  @P4 IADD3 R27, PT, PT, R27, 0x80, RZ ;  /* 0x000000801b1b4810 */ /* 0x000fc80007ffe0ff */
[----:B------:R0:W5:Y:S02]  /*0230*/  @P4 LDG.E.128 R168, desc[UR16][R12.64] ;  /* 0x000000100ca84981 */ /* 0x000164000c1e1d00 */
[----:B------:R-:W1:Y:S01]  /*0240*/  @P2 LDC.64 R20, c[0x0][0x3e8] ;  /* 0x0000fa00ff142b82 */ /* 0x000e620000000a00 */
[----:B---3--:R-:W-:-:S05]  /*0250*/  @P3 IMAD.WIDE.U32 R14, R27, 0x10, R14 ;  /* 0x000000101b0e3825 */ /* 0x008fca00078e000e */
[----:B------:R0:W5:Y:S02]  /*0260*/  @P3 LDG.E.128 R164, desc[UR16][R14.64] ;  /* 0x000000100ea43981 */ /* 0x000164000c1e1d00 */
[----:B------:R-:W3:Y:S01]  /*0270*/  @P1 LDC.64 R22, c[0x0][0x3d0] ;  /* 0x0000f400ff161b82 */ /* 0x000ee20000000a00 */
[C---:B----4-:R-:W-:Y:S01]  /*0280*/  @P3 IMAD.WIDE.U32 R16, R27.reuse, 0x10, R16 ;  /* 0x000000101b103825 */ /* 0x050fe200078e0010 */
[----:B------:R-:W-:-:S04]  /*0290*/  @P3 IADD3 R27, PT, PT, R27, 0x80, RZ ;  /* 0x000000801b1b3810 */ /* 0x000fc80007ffe0ff */
[----:B------:R0:W5:Y:S02]  /*02a0*/  @P3 LDG.E.128 R160, desc[UR16][R16.64] ;  /* 0x0000001010a03981 */ /* 0x000164000c1e1d00 */
[----:B------:R-:W4:Y:S01]  /*02b0*/  @P1 LDC.64 R24, c[0x0][0x3e8] ;  /* 0x0000fa00ff181b82 */ /* 0x000f220000000a00 */
[----:B--2---:R-:W-:-:S05]  /*02c0*/  @P2 IMAD.WIDE.U32 R18, R27, 0x10, R18 ;  /* 0x000000101b122825 */ /* 0x004fca00078e0012 */
[----:B------:R0:W5:Y:S01]  /*02d0*/  @P2 LDG.E.128 R156, desc[UR16][R18.64] ;  /* 0x00000010129c2981 */ /* 0x000162000c1e1d00 */
[C---:B-1----:R-:W-:Y:S01]  /*02e0*/  @P2 IMAD.WIDE.U32 R20, R27.reuse, 0x10, R20 ;  /* 0x000000101b142825 */ /* 0x042fe200078e0014 */
[----:B------:R-:W-:-:S04]  /*02f0*/  @P2 IADD3 R27, PT, PT, R27, 0x80, RZ ;  /* 0x000000801b1b2810 */ /* 0x000fc80007ffe0ff */
[----:B------:R0:W5:Y:S01]  /*0300*/  @P2 LDG.E.128 R152, desc[UR16][R20.64] ;  /* 0x0000001014982981 */ /* 0x000162000c1e1d00 */
[----:B---3--:R-:W-:-:S05]  /*0310*/  @P1 IMAD.WIDE.U32 R6, R27, 0x10, R22 ;  /* 0x000000101b061825 */ /* 0x008fca00078e0016 */
        /* <DEDUP_REMOVED lines=76> */
[----:B0-----:R-:W-:Y:S06]  /*07e0*/  BRA.U UP0, `(.L_x_2108) ;  /* 0x0000009500cc7547 */ /* 0x001fec000b800000 */
[----:B------:R0:W-:Y:S01]  /*07f0*/  STL [R1+0x54], RZ ;  /* 0x000054ff01007387 */ /* 0x0001e20000100800 */
[----:B------:R-:W1:Y:S01]  /*0800*/  LDCU.64 UR4, c[0x0][0x3e0] ;  /* 0x00007c00ff0477ac */ /* 0x000e620008000a00 */
        /* <DEDUP_REMOVED lines=16> */
[----:B------:R-:W-:Y:S01]  /*0910*/  CS2R R116, SRZ ;  /* 0x0000000000747805 */ /* 0x000fe2000001ff00 */
[----:B-1----:R-:W-:Y:S01]  /*0920*/  UISETP.NE.U32.AND UP0, UPT, UR4, URZ, UPT ;  /* 0x000000ff0400728c */ /* 0x002fe2000bf05070 */
        /* <DEDUP_REMOVED lines=46> */
[----:B------:R-:W-:Y:S01]  /*0c10*/  CS2R R50, SRZ ;  /* 0x0000000000327805 */ /* 0x000fe2000001ff00 */
[----:B------:R-:W-:Y:S01]  /*0c20*/  UPLOP3.LUT UP2, UPT, UPT, UPT, UPT, 0x40, 0x4 ;  /* 0x000000000004789c */ /* 0x000fe20003f4e870 */
[----:B------:R0:W-:Y:S01]  /*0c30*/  STL [R1+0x18], RZ ;  /* 0x000018ff01007387 */ /* 0x0001e20000100800 */
[----:B------:R-:W1:Y:S03]  /*0c40*/  LDCU UR6, c[0x0][0x388] ;  /* 0x00007100ff0677ac */ /* 0x000e660008000800 */
[----:B------:R0:W-:Y:S01]  /*0c50*/  STL [R1+0x1c], RZ ;  /* 0x00001cff01007387 */ /* 0x0001e20000100800 */
[----:B------:R-:W-:Y:S01]  /*0c60*/  UISETP.NE.AND.EX UP0, UPT, UR5, URZ, UPT, UP0 ;  /* 0x000000ff0500728c */ /* 0x000fe2000bf05300 */
[----:B------:R-:W2:Y:S02]  /*0c70*/  LDCU.U8 UR18, c[0x0][0x410] ;  /* 0x00008200ff1277ac */ /* 0x000ea40008000000 */
[----:B------:R0:W-:Y:S01]  /*0c80*/  STL [R1+0x20], RZ ;  /* 0x000020ff01007387 */ /* 0x0001e20000100800 */
[----:B------:R-:W3:Y:S03]  /*0c90*/  LDCU UR19, c[0x0][0x400] ;  /* 0x00008000ff1377ac */ /* 0x000ee60008000800 */
[----:B------:R0:W-:Y:S01]  /*0ca0*/  STL [R1], RZ ;  /* 0x000000ff01007387 */ /* 0x0001e20000100800 */
[----:B------:R-:W4:Y:S03]  /*0cb0*/  LDCU.64 UR22, c[0x0][0x478] ;  /* 0x00008f00ff1677ac */ /* 0x000f260008000a00 */
[----:B------:R0:W-:Y:S01]  /*0cc0*/  STL [R1+0x4], RZ ;  /* 0x000004ff01007387 */ /* 0x0001e20000100800 */
[----:B------:R-:W0:Y:S03]  /*0cd0*/  LDCU.64 UR20, c[0x0][0x438] ;  /* 0x00008700ff1477ac */ /* 0x000e260008000a00 */
[----:B------:R0:W-:Y:S01]  /*0ce0*/  STL [R1+0x8], RZ ;  /* 0x000008ff01007387 */ /* 0x0001e20000100800 */
[----:B------:R-:W0:Y:S03]  /*0cf0*/  LDCU.128 UR8, c[0x0][0x3c0] ;  /* 0x00007800ff0877ac */ /* 0x000e260008000c00 */
[----:B------:R0:W-:Y:S01]  /*0d00*/  STL [R1+0xc], RZ ;  /* 0x00000cff01007387 */ /* 0x0001e20000100800 */
[----:B-12---:R-:W0:Y:S02]  /*0d10*/  LDCU.64 UR24, c[0x0][0x380] ;  /* 0x00007000ff1877ac */ /* 0x006e240008000a00 */
.L_x_2160:
[----:B------:R-:W1:Y:S01]  /*0d20*/  @UP0 LDCU.64 UR4, c[0x0][0x3e0] ;  /* 0x00007c00ff0407ac */ /* 0x000e620008000a00 */
[----:B------:R-:W2:Y:S01]  /*0d30*/  LDL R187, [R1+0x10] ;  /* 0x0000100001bb7983 */ /* 0x000ea20000100800 */
[----:B0-----:R-:W-:Y:S02]  /*0d40*/  UIMAD.WIDE UR12, UR7, 0x4, UR8 ;  /* 0x00000004070c78a5 */ /* 0x001fe4000f8e0208 */
[----:B------:R-:W-:-:S04]  /*0d50*/  UIMAD.WIDE UR14, UR7, 0x4, UR10 ;  /* 0x00000004070e78a5 */ /* 0x000fc8000f8e020a */
[----:B------:R-:W-:Y:S02]  /*0d60*/  MOV R184, UR12 ;  /* 0x0000000c00b87c02 */ /* 0x000fe40008000f00 */
[----:B------:R-:W-:Y:S02]  /*0d70*/  MOV R185, UR13 ;  /* 0x0000000d00b97c02 */ /* 0x000fe40008000f00 */
[----:B------:R-:W-:-:S03]  /*0d80*/  PLOP3.LUT P0, PT, PT, PT, UP0, 0x80, 0x8 ;  /* 0x000000000008781c */ /* 0x000fc60003f0f008 */
[----:B------:R0:W3:Y:S01]  /*0d90*/  LDG.E R21, desc[UR16][R184.64] ;  /* 0x00000010b8157981 */ /* 0x0000e2000c1e1900 */
[----:B-1----:R-:W-:Y:S01]  /*0da0*/  @UP0 UIMAD.WIDE UR4, UR7, 0x2, UR4 ;  /* 0x00000002070408a5 */ /* 0x002fe2000f8e0204 */
[----:B0-----:R-:W-:Y:S02]  /*0db0*/  MOV R184, UR14 ;  /* 0x0000000e00b87c02 */ /* 0x001fe40008000f00 */
[----:B------:R-:W-:-:S05]  /*0dc0*/  MOV R185, UR15 ;  /* 0x0000000f00b97c02 */ /* 0x000fca0008000f00 */
[----:B------:R0:W4:Y:S02]  /*0dd0*/  LDG.E R23, desc[UR16][R184.64] ;  /* 0x00000010b8177981 */ /* 0x000124000c1e1900 */
[----:B0-----:R-:W-:Y:S02]  /*0de0*/  MOV R184, UR4 ;  /* 0x0000000400b87c02 */ /* 0x001fe40008000f00 */
[----:B------:R-:W-:-:S05]  /*0df0*/  MOV R185, UR5 ;  /* 0x0000000500b97c02 */ /* 0x000fca0008000f00 */
[----:B------:R-:W4:Y:S01]  /*0e00*/  @P0 LDG.E.U16 R184, desc[UR16][R184.64] ;  /* 0x00000010b8b80981 */ /* 0x000f22000c1e1500 */
[----:B------:R-:W-:Y:S01]  /*0e10*/  PLOP3.LUT P0, PT, PT, PT, UP0, 0x80, 0x8 ;  /* 0x000000000008781c */ /* 0x000fe20003f0f008 */
[----:B------:R-:W-:Y:S01]  /*0e20*/  UIMAD UR4, UR7, UR6, URZ ;  /* 0x00000006070472a4 */ /* 0x000fe2000f8e02ff */
[----:B------:R-:W-:Y:S01]  /*0e30*/  ISETP.NE.AND P6, PT, RZ, UR18, PT ;  /* 0x00000012ff007c0c */ /* 0x000fe2000bfc5270 */
[----:B------:R-:W0:Y:S01]  /*0e40*/  S2R R186, SR_TID.X ;  /* 0x0000000000ba7919 */ /* 0x000e220000002100 */
[----:B------:R-:W-:Y:S01]  /*0e50*/  PLOP3.LUT P1, PT, PT, PT, UP0, 0x80, 0x8 ;  /* 0x000000000008781c */ /* 0x000fe20003f2f008 */
[----:B------:R-:W-:Y:S01]  /*0e60*/  USHF.R.S32.HI UR5, URZ, 0x1f, UR4 ;  /* 0x0000001fff057899 */ /* 0x000fe20008011404 */
[----:B------:R-:W-:Y:S01]  /*0e70*/  BSSY.RECONVERGENT B0, `(.L_x_2109) ;  /* 0x000007f000007945 */ /* 0x000fe20003800200 */
[----:B------:R-:W-:Y:S01]  /*0e80*/  UMOV UR12, 0x3f800000 ;  /* 0x3f800000000c7882 */ /* 0x000fe20000000000 */
[----:B------:R-:W-:Y:S01]  /*0e90*/  HFMA2 R228, -RZ, RZ, 0, 0 ;  /* 0x00000000ffe47431 */ /* 0x000fe200000001ff */
[----:B------:R-:W-:Y:S01]  /*0ea0*/  ULEA.HI UR5, UR5, UR4, URZ, 0x3 ;  /* 0x0000000405057291 */ /* 0x000fe2000f8f18ff */
[----:B------:R-:W-:-:S02]  /*0eb0*/  MOV R227, RZ ;  /* 0x000000ff00e37202 */ /* 0x000fc40000000f00 */
[C---:B--2---:R-:W-:Y:S02]  /*0ec0*/  ISETP.GE.U32.AND P5, PT, R187.reuse, 0x80, PT ;  /* 0x00000080bb00780c */ /* 0x044fe40003fa6070 */
[C---:B------:R-:W-:Y:S02]  /*0ed0*/  ISETP.GE.U32.AND P4, PT, R187.reuse, 0x100, PT ;  /* 0x00000100bb00780c */ /* 0x040fe40003f86070 */
[C---:B------:R-:W-:Y:S02]  /*0ee0*/  ISETP.GE.U32.AND P3, PT, R187.reuse, 0x180, PT ;  /* 0x00000180bb00780c */ /* 0x040fe40003f66070 */
[----:B------:R-:W-:Y:S02]  /*0ef0*/  ISETP.GE.U32.AND P2, PT, R187, 0x200, PT ;  /* 0x00000200bb00780c */ /* 0x000fe40003f46070 */
[----:B---3--:R-:W-:-:S04]  /*0f00*/  FSEL R21, R21, RZ, !P6 ;  /* 0x000000ff15157208 */ /* 0x008fc80007000000 */
[----:B------:R-:W-:Y:S02]  /*0f10*/  R2UR UR14, R21 ;  /* 0x00000000150e72ca */ /* 0x000fe400000e0000 */
[----:B----4-:R-:W-:Y:S01]  /*0f20*/  R2UR UR13, R23 ;  /* 0x00000000170d72ca */ /* 0x010fe200000e0000 */
[----:B------:R-:W-:-:S05]  /*0f30*/  @P0 HADD2.F32 R21, -RZ, R184.H0_H0 ;  /* 0x200000b8ff150230 */ /* 0x000fca0000004100 */
[----:B------:R-:W-:Y:S02]  /*0f40*/  @P1 R2UR UR12, R21 ;  /* 0x00000000150c12ca */ /* 0x000fe400000e0000 */
[----:B------:R-:W-:Y:S02]  /*0f50*/  MOV R21, UR5 ;  /* 0x0000000500157c02 */ /* 0x000fe40008000f00 */
[----:B------:R-:W-:Y:S02]  /*0f60*/  ISETP.GE.U32.AND P1, PT, R187, 0x280, PT ;  /* 0x00000280bb00780c */ /* 0x000fe40003f26070 */
[----:B0-----:R-:W-:-:S04]  /*0f70*/  LEA.HI.SX32 R21, R21, R186, 0x1d ;  /* 0x000000ba15157211 */ /* 0x001fc800078feaff */
[----:B------:R-:W-:Y:S01]  /*0f80*/  MOV R23, R21 ;  /* 0x0000001500177202 */ /* 0x000fe20000000f00 */
[----:B-----5:R-:W-:Y:S06]  /*0f90*/  @!P5 BRA `(.L_x_2110) ;  /* 0x0000000400b0d947 */ /* 0x020fec0003800000 */
[----:B------:R-:W0:Y:S01]  /*0fa0*/  LDC.64 R18, c[0x0][0x3a8] ;  /* 0x0000ea00ff127b82 */ /* 0x000e220000000a00 */
[----:B------:R-:W2:Y:S04]  /*0fb0*/  LDL.LU R196, [R1+0x54] ;  /* 0x0000540001c47983 */ /* 0x000ea80000300800 */
[----:B------:R-:W3:Y:S03]  /*0fc0*/  LDL.LU R238, [R1+0x58] ;  /* 0x0000580001ee7983 */ /* 0x000ee60000300800 */
[----:B------:R-:W1:Y:S01]  /*0fd0*/  LDC.64 R188, c[0x0][0x428] ;  /* 0x00010a00ffbc7b82 */ /* 0x000e620000000a00 */
[----:B------:R-:W4:Y:S01]  /*0fe0*/  LDL.LU R20, [R1+0x5c] ;  /* 0x00005c0001147983 */ /* 0x000f220000300800 */
[----:B------:R-:W-:-:S03]  /*0ff0*/  ISETP.NE.U32.AND P0, PT, RZ, UR20, PT ;  /* 0x00000014ff007c0c */ /* 0x000fc6000bf05070 */
[----:B------:R-:W4:Y:S01]  /*1000*/  LDL.LU R232, [R1+0x60] ;  /* 0x0000600001e87983 */ /* 0x000f220000300800 */
[C---:B0-----:R-:W-:Y:S01]  /*1010*/  IMAD.WIDE.U32 R18, R21.reuse, 0x10, R18 ;  /* 0x0000001015127825 */ /* 0x041fe200078e0012 */
[----:B------:R-:W-:Y:S02]  /*1020*/  ISETP.NE.AND.EX P0, PT, RZ, UR21, PT, P0 ;  /* 0x00000015ff007c0c */ /* 0x000fe4000bf05300 */
[----:B------:R-:W4:Y:S04]  /*1030*/  LDL.LU R225, [R1+0x44] ;  /* 0x0000440001e17983 */ /* 0x000f280000300800 */
[----:B------:R1:W2:Y:S04]  /*1040*/  LDG.E.128 R184, desc[UR16][R18.64] ;  /* 0x0000001012b87981 */ /* 0x0002a8000c1e1d00 */
[----:B------:R-:W4:Y:S04]  /*1050*/  LDL.LU R224, [R1+0x48] ;  /* 0x0000480001e07983 */ /* 0x000f280000300800 */
[----:B------:R-:W4:Y:S01]  /*1060*/  LDL.LU R214, [R1+0x4c] ;  /* 0x00004c0001d67983 */ /* 0x000f220000300800 */
[----:B-1----:R-:W-:-:S05]  /*1070*/  IMAD.WIDE.U32 R18, R21, 0x10, R188 ;  /* 0x0000001015127825 */ /* 0x002fca00078e00bc */
[----:B------:R0:W3:Y:S02]  /*1080*/  LDG.E.128 R188, desc[UR16][R18.64] ;  /* 0x0000001012bc7981 */ /* 0x0000e4000c1e1d00 */
[----:B0-----:R-:W0:Y:S02]  /*1090*/  @P0 LDC.64 R18, c[0x0][0x438] ;  /* 0x00010e00ff120b82 */ /* 0x001e240000000a00 */
[----:B0-----:R-:W-:-:S05]  /*10a0*/  @P0 IMAD.WIDE.U32 R18, R21, 0x10, R18 ;  /* 0x0000001015120825 */ /* 0x001fca00078e0012 */
[----:B------:R0:W5:Y:S02]  /*10b0*/  @P0 LDG.E.128 R44, desc[UR16][R18.64] ;  /* 0x00000010122c0981 */ /* 0x000164000c1e1d00 */
[----:B0----5:R-:W-:Y:S02]  /*10c0*/  HADD2.F32 R18, -RZ, R180.H0_H0 ;  /* 0x200000b4ff127230 */ /* 0x021fe40000004100 */
[----:B--2---:R-:W-:-:S05]  /*10d0*/  HADD2.F32 R17, -RZ, R184.H0_H0 ;  /* 0x200000b8ff117230 */ /* 0x004fca0000004100 */
[----:B------:R-:W-:-:S04]  /*10e0*/  FADD.FTZ R17, R17, -UR14 ;  /* 0x8000000e11117e21 */ /* 0x000fc80008010000 */
[----:B------:R-:W-:Y:S01]  /*10f0*/  FMUL.FTZ R195, R17, UR13 ;  /* 0x0000000d11c37c20 */ /* 0x000fe20008410000 */
[----:B---3--:R-:W-:Y:S02]  /*1100*/  HADD2.F32 R17, -RZ, R188.H0_H0 ;  /* 0x200000bcff117230 */ /* 0x008fe40000004100 */
[----:B------:R-:W-:-:S03]  /*1110*/  HADD2.F32 R19, -RZ, R184.H1_H1 ;  /* 0x300000b8ff137230 */ /* 0x000fc60000004100 */
[----:B------:R-:W-:Y:S01]  /*1120*/  FADD.FTZ R124, R124, R17 ;  /* 0x000000117c7c7221 */ /* 0x000fe20000010000 */
[-C--:B------:R-:W-:Y:S01]  /*1130*/  FFMA.FTZ R196, R195, R17.reuse, R196 ;  /* 0x00000011c3c47223 */ /* 0x080fe200000100c4 */
[----:B------:R-:W-:Y:S01]  /*1140*/  FMUL.FTZ R215, R18, R17 ;  /* 0x0000001112d77220 */ /* 0x000fe20000410000 */
[----:B------:R-:W-:Y:S02]  /*1150*/  HADD2.F32 R17, -RZ, R185.H0_H0 ;  /* 0x200000b9ff117230 */ /* 0x000fe40000004100 */
[----:B------:R-:W-:-:S03]  /*1160*/  FADD.FTZ R19, R19, -UR14 ;  /* 0x8000000e13137e21 */ /* 0x000fc60008010000 */
[----:B------:R-:W-:Y:S01]  /*1170*/  FADD.FTZ R17, R17, -UR14 ;  /* 0x8000000e11117e21 */ /* 0x000fe20008010000 */
[----:B------:R-:W-:Y:S02]  /*1180*/  HADD2.F32 R18, -RZ, R188.H1_H1 ;  /* 0x300000bcff127230 */ /* 0x000fe40000004100 */
[----:B------:R-:W-:Y:S01]  /*1190*/  FMUL.FTZ R205, R19, UR13 ;  /* 0x0000000d13cd7c20 */ /* 0x000fe20008410000 */
[----:B------:R-:W-:Y:S01]  /*11a0*/  FMUL.FTZ R201, R17, UR13 ;  /* 0x0000000d11c97c20 */ /* 0x000fe20008410000 */
[----:B------:R-:W-:Y:S02]  /*11b0*/  HADD2.F32 R17, -RZ, R189.H0_H0 ;  /* 0x200000bdff117230 */ /* 0x000fe40000004100 */
[----:B------:R-:W-:Y:S01]  /*11c0*/  FFMA.FTZ R238, R205, R18, R238 ;  /* 0x00000012cdee7223 */ /* 0x000fe200000100ee */
[----:B------:R0:W-:Y:S02]  /*11d0*/  STL [R1+0x54], R196 ;  /* 0x000054c401007387 */ /* 0x0001e40000100800 */
[----:B----4-:R-:W-:-:S02]  /*11e0*/  FFMA.FTZ R20, R201, R17, R20 ;  /* 0x00000011c9147223 */ /* 0x010fc40000010014 */
[----:B------:R1:W-:Y:S04]  /*11f0*/  STL [R1+0x58], R238 ;  /* 0x000058ee01007387 */ /* 0x0003e80000100800 */
[----:B------:R2:W-:Y:S04]  /*1200*/  STL [R1+0x5c], R20 ;  /* 0x00005c1401007387 */ /* 0x0005e80000100800 */
[----:B------:R-:W3:Y:S01]  /*1210*/  LDL.LU R188, [R1+0x50] ;  /* 0x0000500001bc7983 */ /* 0x000ee20000300800 */
[----:B------:R-:W-:Y:S02]  /*1220*/  HADD2.F32 R19, -RZ, R180.H1_H1 ;  /* 0x300000b4ff137230 */ /* 0x000fe40000004100 */
[----:B------:R-:W-:-:S03]  /*1230*/  FADD.FTZ R125, R125, R18 ;  /* 0x000000127d7d7221 */ /* 0x000fc60000010000 */
[----:B------:R-:W-:Y:S01]  /*1240*/  FMUL.FTZ R248, R19, R18 ;  /* 0x0000001213f87220 */ /* 0x000fe20000410000 */
[----:B------:R-:W-:Y:S02]  /*1250*/  HADD2.F32 R19, -RZ, R185.H1_H1 ;  /* 0x300000b9ff137230 */ /* 0x000fe40000004100 */
[----:B------:R-:W-:Y:S02]  /*1260*/  HADD2.F32 R18, -RZ, R181.H0_H0 ;  /* 0x200000b5ff127230 */ /* 0x000fe40000004100 */
[----:B------:R-:W-:Y:S01]  /*1270*/  FADD.FTZ R126, R126, R17 ;  /* 0x000000117e7e7221 */ /* 0x000fe20000010000 */
[----:B------:R-:W-:Y:S02]  /*1280*/  FADD.FTZ R19, R19, -UR14 ;  /* 0x8000000e13137e21 */ /* 0x000fe40008010000 */
[----:B------:R-:W-:Y:S01]  /*1290*/  FMUL.FTZ R243, R18, R17 ;  /* 0x0000001112f37220 */ /* 0x000fe20000410000 */
[----:B------:R-:W-:Y:S02]  /*12a0*/  HADD2.F32 R17, -RZ, R186.H0_H0 ;  /* 0x200000baff117230 */ /* 0x000fe40000004100 */
[----:B0-----:R-:W-:Y:S01]  /*12b0*/  FMUL.FTZ R196, R19, UR13 ;  /* 0x0000000d13c47c20 */ /* 0x001fe20008410000 */
[----:B------:R-:W-:-:S02]  /*12c0*/  HADD2.F32 R18, -RZ, R189.H1_H1 ;  /* 0x300000bdff127230 */ /* 0x000fc40000004100 */
[----:B------:R-:W-:Y:S02]  /*12d0*/  HADD2.F32 R19, -RZ, R181.H1_H1 ;  /* 0x300000b5ff137230 */ /* 0x000fe40000004100 */
[----:B------:R-:W-:Y:S01]  /*12e0*/  FADD.FTZ R17, R17, -UR14 ;  /* 0x8000000e11117e21 */ /* 0x000fe20008010000 */
[----:B------:R-:W-:Y:S01]  /*12f0*/  FADD.FTZ R127, R127, R18 ;  /* 0x000000127f7f7221 */ /* 0x000fe20000010000 */
[-C--:B------:R-:W-:Y:S01]  /*1300*/  FFMA.FTZ R232, R196, R18.reuse, R232 ;  /* 0x00000012c4e87223 */ /* 0x080fe200000100e8 */
[----:B-1----:R-:W-:Y:S01]  /*1310*/  FMUL.FTZ R238, R19, R18 ;  /* 0x0000001213ee7220 */ /* 0x002fe20000410000 */
[----:B--2---:R-:W-:Y:S01]  /*1320*/  FMUL.FTZ R20, R17, UR13 ;  /* 0x0000000d11147c20 */ /* 0x004fe20008410000 */
[----:B------:R-:W-:Y:S02]  /*1330*/  HADD2.F32 R19, -RZ, R186.H1_H1 ;  /* 0x300000baff137230 */ /* 0x000fe40000004100 */
[----:B------:R-:W-:Y:S02]  /*1340*/  HADD2.F32 R17, -RZ, R190.H0_H0 ;  /* 0x200000beff117230 */ /* 0x000fe40000004100 */
[--C-:B------:R-:W-:Y:S01]  /*1350*/  HADD2.F32 R18, -RZ, R182.reuse.H0_H0 ;  /* 0x200000b6ff127230 */ /* 0x100fe20000004100 */
[----:B------:R0:W-:Y:S01]  /*1360*/  STL [R1+0x60], R232 ;  /* 0x000060e801007387 */ /* 0x0001e20000100800 */
[----:B------:R-:W-:Y:S01]  /*1370*/  FADD.FTZ R19, R19, -UR14 ;  /* 0x8000000e13137e21 */ /* 0x000fe20008010000 */
[----:B------:R-:W-:Y:S01]  /*1380*/  FADD.FTZ R120, R120, R17 ;  /* 0x0000001178787221 */ /* 0x000fe20000010000 */
[----:B------:R-:W-:Y:S01]  /*1390*/  FFMA.FTZ R225, R20, R17, R225 ;  /* 0x0000001114e17223 */ /* 0x000fe200000100e1 */
[----:B------:R-:W-:-:S02]  /*13a0*/  HADD2.F32 R23, -RZ, R182.H1_H1 ;  /* 0x300000b6ff177230 */ /* 0x000fc40000004100 */
[----:B------:R-:W-:Y:S01]  /*13b0*/  FMUL.FTZ R19, R19, UR13 ;  /* 0x0000000d13137c20 */ /* 0x000fe20008410000 */
[----:B0-----:R-:W-:Y:S01]  /*13c0*/  FMUL.FTZ R232, R18, R17 ;  /* 0x0000001112e87220 */ /* 0x001fe20000410000 */
[----:B------:R-:W-:Y:S02]  /*13d0*/  HADD2.F32 R18, -RZ, R187.H0_H0 ;  /* 0x200000bbff127230 */ /* 0x000fe40000004100 */
[----:B------:R-:W-:Y:S01]  /*13e0*/  HADD2.F32 R17, -RZ, R190.H1_H1 ;  /* 0x300000beff117230 */ /* 0x000fe20000004100 */
[----:B------:R0:W-:Y:S02]  /*13f0*/  STL [R1+0x44], R225 ;  /* 0x000044e101007387 */ /* 0x0001e40000100800 */
[----:B------:R-:W-:Y:S02]  /*1400*/  FADD.FTZ R18, R18, -UR14 ;  /* 0x8000000e12127e21 */ /* 0x000fe40008010000 */
[----:B------:R-:W-:Y:S01]  /*1410*/  FADD.FTZ R121, R121, R17 ;  /* 0x0000001179797221 */ /* 0x000fe20000010000 */
[-C--:B------:R-:W-:Y:S01]  /*1420*/  FFMA.FTZ R224, R19, R17.reuse, R224 ;  /* 0x0000001113e07223 */ /* 0x080fe200000100e0 */
[----:B------:R-:W-:Y:S01]  /*1430*/  FMUL.FTZ R18, R18, UR13 ;  /* 0x0000000d12127c20 */ /* 0x000fe20008410000 */
[----:B0-----:R-:W-:Y:S01]  /*1440*/  FMUL.FTZ R225, R23, R17 ;  /* 0x0000001117e17220 */ /* 0x001fe20000410000 */
[----:B------:R-:W-:-:S02]  /*1450*/  HADD2.F32 R17, -RZ, R191.H0_H0 ;  /* 0x200000bfff117230 */ /* 0x000fc40000004100 */
[----:B------:R-:W-:Y:S01]  /*1460*/  HADD2.F32 R23, -RZ, R183.H0_H0 ;  /* 0x200000b7ff177230 */ /* 0x000fe20000004100 */
[----:B------:R0:W-:Y:S02]  /*1470*/  STL [R1+0x48], R224 ;  /* 0x000048e001007387 */ /* 0x0001e40000100800 */
[----:B------:R-:W-:Y:S01]  /*1480*/  FADD.FTZ R122, R122, R17 ;  /* 0x000000117a7a7221 */ /* 0x000fe20000010000 */
[-C--:B------:R-:W-:Y:S01]  /*1490*/  FFMA.FTZ R214, R18, R17.reuse, R214 ;  /* 0x0000001112d67223 */ /* 0x080fe200000100d6 */
[----:B------:R-:W-:Y:S02]  /*14a0*/  HADD2.F32 R187, -RZ, R187.H1_H1 ;  /* 0x300000bbffbb7230 */ /* 0x000fe40000004100 */
[----:B0-----:R-:W-:Y:S01]  /*14b0*/  FMUL.FTZ R224, R23, R17 ;  /* 0x0000001117e07220 */ /* 0x001fe20000410000 */
[----:B------:R-:W-:-:S04]  /*14c0*/  FFMA.FTZ R17, R195, R215, RZ ;  /* 0x000000d7c3117223 */ /* 0x000fc800000100ff */
[----:B------:R-:W-:Y:S01]  /*14d0*/  FFMA.FTZ R17, R205, R248, R17 ;  /* 0x000000f8cd117223 */ /* 0x000fe20000010011 */
[----:B------:R-:W-:-:S03]  /*14e0*/  FADD.FTZ R187, R187, -UR14 ;  /* 0x8000000ebbbb7e21 */ /* 0x000fc60008010000 */
[----:B------:R-:W-:Y:S01]  /*14f0*/  FFMA.FTZ R17, R201, R243, R17 ;  /* 0x000000f3c9117223 */ /* 0x000fe20000010011 */
[----:B------:R-:W-:Y:S02]  /*1500*/  HADD2.F32 R184, -RZ, R191.H1_H1 ;  /* 0x300000bfffb87230 */ /* 0x000fe40000004100 */
[----:B------:R-:W-:Y:S01]  /*1510*/  FADD.FTZ R23, RZ, R215 ;  /* 0x000000d7ff177221 */ /* 0x000fe20000010000 */
[----:B------:R-:W-:Y:S01]  /*1520*/  FFMA.FTZ R185, R196, R238, R17 ;  /* 0x000000eec4b97223 */ /* 0x000fe20000010011 */
[----:B------:R-:W-:Y:S02]  /*1530*/  FMUL.FTZ R17, R187, UR13 ;  /* 0x0000000dbb117c20 */ /* 0x000fe40008410000 */
[----:B------:R-:W-:Y:S01]  /*1540*/  FADD.FTZ R23, R23, R248 ;  /* 0x000000f817177221 */ /* 0x000fe20000010000 */
[----:B------:R0:W-:Y:S03]  /*1550*/  STL [R1+0x4c], R214 ;  /* 0x00004cd601007387 */ /* 0x0001e60000100800 */
[----:B------:R-:W-:-:S04]  /*1560*/  FADD.FTZ R23, R23, R243 ;  /* 0x000000f317177221 */ /* 0x000fc80000010000 */
[----:B------:R-:W-:Y:S01]  /*1570*/  FADD.FTZ R23, R23, R238 ;  /* 0x000000ee17177221 */ /* 0x000fe20000010000 */
[----:B------:R-:W-:-:S03]  /*1580*/  FFMA.FTZ R185, R20, R232, R185 ;  /* 0x000000e814b97223 */ /* 0x000fc600000100b9 */
[----:B------:R-:W-:Y:S01]  /*1590*/  FADD.FTZ R23, R23, R232 ;  /* 0x000000e817177221 */ /* 0x000fe20000010000 */
[----:B------:R-:W-:Y:S02]  /*15a0*/  HADD2.F32 R186, -RZ, R183.H1_H1 ;  /* 0x300000b7ffba7230 */ /* 0x000fe40000004100 */
[----:B------:R-:W-:Y:S01]  /*15b0*/  FFMA.FTZ R185, R19, R225, R185 ;  /* 0x000000e113b97223 */ /* 0x000fe200000100b9 */
[----:B------:R-:W-:Y:S02]  /*15c0*/  FADD.FTZ R23, R23, R225 ;  /* 0x000000e117177221 */ /* 0x000fe40000010000 */
[----:B0-----:R-:W-:Y:S01]  /*15d0*/  FMUL.FTZ R214, R186, R184 ;  /* 0x000000b8bad67220 */ /* 0x001fe20000410000 */
[----:B------:R-:W-:Y:S01]  /*15e0*/  FFMA.FTZ R185, R18, R224, R185 ;  /* 0x000000e012b97223 */ /* 0x000fe200000100b9 */
[----:B------:R-:W-:Y:S01]  /*15f0*/  FADD.FTZ R23, R23, R224 ;  /* 0x000000e017177221 */ /* 0x000fe20000010000 */
[----:B------:R-:W-:Y:S02]  /*1600*/  FADD.FTZ R123, R123, R184 ;  /* 0x000000b87b7b7221 */ /* 0x000fe40000010000 */
[----:B------:R-:W-:Y:S01]  /*1610*/  FFMA.FTZ R227, R17, R214, R185 ;  /* 0x000000d611e37223 */ /* 0x000fe200000100b9 */
[----:B------:R-:W-:Y:S01]  /*1620*/  FADD.FTZ R228, R23, R214 ;  /* 0x000000d617e47221 */ /* 0x000fe20000010000 */
[----:B------:R-:W-:Y:S01]  /*1630*/  IADD3 R23, PT, PT, R21, 0x80, RZ ;  /* 0x0000008015177810 */ /* 0x000fe20007ffe0ff */
[----:B---3--:R-:W-:-:S05]  /*1640*/  FFMA.FTZ R188, R17, R184, R188 ;  /* 0x000000b811bc7223 */ /* 0x008fca00000100bc */
[----:B------:R0:W-:Y:S02]  /*1650*/  STL [R1+0x50], R188 ;  /* 0x000050bc01007387 */ /* 0x0001e40000100800 */
.L_x_2110:
[----:B------:R-:W-:Y:S05]  /*1660*/  BSYNC.RECONVERGENT B0 ;  /* 0x0000000000007941 */ /* 0x000fea0003800200 */
.L_x_2109:
[----:B------:R-:W-:Y:S04]  /*1670*/  BSSY.RECONVERGENT B0, `(.L_x_2111) ;  /* 0x000006e000007945 */ /* 0x000fe80003800200 */
[----:B------:R-:W-:Y:S05]  /*1680*/  @!P4 BRA `(.L_x_2112) ;  /* 0x0000000400b0c947 */ /* 0x000fea0003800000 */
[----:B------:R-:W1:Y:S01]  /*1690*/  LDC.64 R14, c[0x0][0x3a8] ;  /* 0x0000ea00ff0e7b82 */ /* 0x000e620000000a00 */
[----:B------:R-:W2:Y:S04]  /*16a0*/  LDL.LU R194, [R1+0x34] ;  /* 0x0000340001c27983 */ /* 0x000ea80000300800 */
[----:B------:R-:W3:Y:S03]  /*16b0*/  LDL.LU R237, [R1+0x38] ;  /* 0x0000380001ed7983 */ /* 0x000ee60000300800 */
[----:B0-----:R-:W0:Y:S01]  /*16c0*/  LDC.64 R188, c[0x0][0x428] ;  /* 0x00010a00ffbc7b82 */ /* 0x001e220000000a00 */
[----:B------:R-:W4:Y:S01]  /*16d0*/  LDL.LU R193, [R1+0x3c] ;  /* 0x00003c0001c17983 */ /* 0x000f220000300800 */
[----:B------:R-:W-:-:S03]  /*16e0*/  ISETP.NE.U32.AND P0, PT, RZ, UR20, PT ;  /* 0x00000014ff007c0c */ /* 0x000fc6000bf05070 */
[----:B------:R-:W4:Y:S01]  /*16f0*/  LDL.LU R231, [R1+0x40] ;  /* 0x0000400001e77983 */ /* 0x000f220000300800 */
[----:B-1----:R-:W-:Y:S01]  /*1700*/  IMAD.WIDE.U32 R14, R23, 0x10, R14 ;  /* 0x00000010170e7825 */ /* 0x002fe200078e000e */
[----:B------:R-:W-:Y:S02]  /*1710*/  ISETP.NE.AND.EX P0, PT, RZ, UR21, PT, P0 ;  /* 0x00000015ff007c0c */ /* 0x000fe4000bf05300 */
[----:B------:R-:W4:Y:S04]  /*1720*/  LDL.LU R223, [R1+0x24] ;  /* 0x0000240001df7983 */ /* 0x000f280000300800 */
[----:B------:R0:W2:Y:S01]  /*1730*/  LDG.E.128 R184, desc[UR16][R14.64] ;  /* 0x000000100eb87981 */ /* 0x0000a2000c1e1d00 */
[----:B-----5:R-:W-:-:S03]  /*1740*/  HADD2.F32 R16, -RZ, R172.H0_H0 ;  /* 0x200000acff107230 */ /* 0x020fc60000004100 */
[----:B------:R-:W4:Y:S04]  /*1750*/  LDL.LU R222, [R1+0x28] ;  /* 0x0000280001de7983 */ /* 0x000f280000300800 */
[----:B------:R-:W4:Y:S01]  /*1760*/  LDL.LU R213, [R1+0x2c] ;  /* 0x00002c0001d57983 */ /* 0x000f220000300800 */
[----:B0-----:R-:W-:-:S05]  /*1770*/  IMAD.WIDE.U32 R14, R23, 0x10, R188 ;  /* 0x00000010170e7825 */ /* 0x001fca00078e00bc */
[----:B------:R0:W3:Y:S02]  /*1780*/  LDG.E.128 R188, desc[UR16][R14.64] ;  /* 0x000000100ebc7981 */ /* 0x0000e4000c1e1d00 */
[----:B0-----:R-:W0:Y:S02]  /*1790*/  @P0 LDC.64 R14, c[0x0][0x438] ;  /* 0x00010e00ff0e0b82 */ /* 0x001e240000000a00 */
[----:B0-----:R-:W-:-:S05]  /*17a0*/  @P0 IMAD.WIDE.U32 R14, R23, 0x10, R14 ;  /* 0x00000010170e0825 */ /* 0x001fca00078e000e */
[----:B------:R2:W5:Y:S02]  /*17b0*/  @P0 LDG.E.128 R40, desc[UR16][R14.64] ;  /* 0x000000100e280981 */ /* 0x000564000c1e1d00 */
        /* <DEDUP_REMOVED lines=24> */
[----:B------:R-:W-:Y:S02]  /*1940*/  HADD2.F32 R16, -RZ, R173.H0_H0 ;  /* 0x200000adff107230 */ /* 0x000fe40000004100 */
[----:B------:R-:W-:-:S03]  /*1950*/  HADD2.F32 R14, -RZ, R185.H1_H1 ;  /* 0x300000b9ff0e7230 */ /* 0x000fc60000004100 */
[----:B------:R-:W-:Y:S02]  /*1960*/  FMUL.FTZ R242, R16, R15 ;  /* 0x0000000f10f27220 */ /* 0x000fe40000410000 */
[----:B------:R-:W-:Y:S01]  /*1970*/  FADD.FTZ R16, R14, -UR14 ;  /* 0x8000000e0e107e21 */ /* 0x000fe20008010000 */
[----:B------:R-:W-:Y:S02]  /*1980*/  HADD2.F32 R14, -RZ, R186.H0_H0 ;  /* 0x200000baff0e7230 */ /* 0x000fe40000004100 */
[----:B------:R-:W-:Y:S01]  /*1990*/  FADD.FTZ R118, R118, R15 ;  /* 0x0000000f76767221 */ /* 0x000fe20000010000 */
[----:B------:R-:W-:Y:S02]  /*19a0*/  HADD2.F32 R15, -RZ, R189.H1_H1 ;  /* 0x300000bdff0f7230 */ /* 0x000fe40000004100 */
[----:B0-----:R-:W-:Y:S01]  /*19b0*/  FMUL.FTZ R194, R16, UR13 ;  /* 0x0000000d10c27c20 */ /* 0x001fe20008410000 */
[----:B------:R-:W-:Y:S02]  /*19c0*/  HADD2.F32 R16, -RZ, R173.H1_H1 ;  /* 0x300000adff107230 */ /* 0x000fe40000004100 */
[----:B------:R-:W-:Y:S01]  /*19d0*/  FADD.FTZ R14, R14, -UR14 ;  /* 0x8000000e0e0e7e21 */ /* 0x000fe20008010000 */
[----:B------:R-:W-:Y:S01]  /*19e0*/  FADD.FTZ R119, R119, R15 ;  /* 0x0000000f77777221 */ /* 0x000fe20000010000 */
[-C--:B------:R-:W-:Y:S01]  /*19f0*/  FFMA.FTZ R231, R194, R15.reuse, R231 ;  /* 0x0000000fc2e77223 */ /* 0x080fe200000100e7 */
[----:B-1----:R-:W-:Y:S01]  /*1a00*/  FMUL.FTZ R237, R16, R15 ;  /* 0x0000000f10ed7220 */ /* 0x002fe20000410000 */
[----:B--2---:R-:W-:Y:S01]  /*1a10*/  FMUL.FTZ R193, R14, UR13 ;  /* 0x0000000d0ec17c20 */ /* 0x004fe20008410000 */
[----:B------:R-:W-:-:S02]  /*1a20*/  HADD2.F32 R15, -RZ, R190.H0_H0 ;  /* 0x200000beff0f7230 */ /* 0x000fc40000004100 */
[----:B------:R-:W-:Y:S02]  /*1a30*/  HADD2.F32 R16, -RZ, R174.H0_H0 ;  /* 0x200000aeff107230 */ /* 0x000fe40000004100 */
[----:B------:R-:W-:Y:S01]  /*1a40*/  HADD2.F32 R14, -RZ, R186.H1_H1 ;  /* 0x300000baff0e7230 */ /* 0x000fe20000004100 */
[----:B------:R0:W-:Y:S01]  /*1a50*/  STL [R1+0x40], R231 ;  /* 0x000040e701007387 */ /* 0x0001e20000100800 */
[----:B------:R-:W-:Y:S01]  /*1a60*/  FADD.FTZ R112, R112, R15 ;  /* 0x0000000f70707221 */ /* 0x000fe20000010000 */
[----:B------:R-:W-:Y:S02]  /*1a70*/  FFMA.FTZ R223, R193, R15, R223 ;  /* 0x0000000fc1df7223 */ /* 0x000fe400000100df */
[----:B------:R-:W-:Y:S01]  /*1a80*/  FADD.FTZ R14, R14, -UR14 ;  /* 0x8000000e0e0e7e21 */ /* 0x000fe20008010000 */
[----:B------:R-:W-:Y:S02]  /*1a90*/  HADD2.F32 R184, -RZ, R190.H1_H1 ;  /* 0x300000beffb87230 */ /* 0x000fe40000004100 */
[----:B------:R-:W-:-:S02]  /*1aa0*/  HADD2.F32 R185, -RZ, R174.H1_H1 ;  /* 0x300000aeffb97230 */ /* 0x000fc40000004100 */
[----:B0-----:R-:W-:Y:S01]  /*1ab0*/  FMUL.FTZ R231, R16, R15 ;  /* 0x0000000f10e77220 */ /* 0x001fe20000410000 */
[----:B------:R-:W-:Y:S02]  /*1ac0*/  HADD2.F32 R15, -RZ, R187.H0_H0 ;  /* 0x200000bbff0f7230 */ /* 0x000fe40000004100 */
[----:B------:R-:W-:Y:S01]  /*1ad0*/  FMUL.FTZ R16, R14, UR13 ;  /* 0x0000000d0e107c20 */ /* 0x000fe20008410000 */
[----:B------:R0:W-:Y:S01]  /*1ae0*/  STL [R1+0x24], R223 ;  /* 0x000024df01007387 */ /* 0x0001e20000100800 */
[----:B------:R-:W-:Y:S01]  /*1af0*/  FADD.FTZ R113, R113, R184 ;  /* 0x000000b871717221 */ /* 0x000fe20000010000 */
[----:B------:R-:W-:Y:S01]  /*1b00*/  FADD.FTZ R15, R15, -UR14 ;  /* 0x8000000e0f0f7e21 */ /* 0x000fe20008010000 */
[-C--:B------:R-:W-:Y:S01]  /*1b10*/  FFMA.FTZ R222, R16, R184.reuse, R222 ;  /* 0x000000b810de7223 */ /* 0x080fe200000100de */
[----:B------:R-:W-:Y:S02]  /*1b20*/  HADD2.F32 R14, -RZ, R191.H0_H0 ;  /* 0x200000bfff0e7230 */ /* 0x000fe40000004100 */
[----:B------:R-:W-:Y:S01]  /*1b30*/  FMUL.FTZ R15, R15, UR13 ;  /* 0x0000000d0f0f7c20 */ /* 0x000fe20008410000 */
[----:B0-----:R-:W-:Y:S01]  /*1b40*/  FMUL.FTZ R223, R185, R184 ;  /* 0x000000b8b9df7220 */ /* 0x001fe20000410000 */
[----:B------:R-:W-:-:S02]  /*1b50*/  HADD2.F32 R184, -RZ, R175.H0_H0 ;  /* 0x200000afffb87230 */ /* 0x000fc40000004100 */
[----:B------:R-:W-:Y:S01]  /*1b60*/  FADD.FTZ R185, R228, R252 ;  /* 0x000000fce4b97221 */ /* 0x000fe20000010000 */
[----:B------:R0:W-:Y:S01]  /*1b70*/  STL [R1+0x28], R222 ;  /* 0x000028de01007387 */ /* 0x0001e20000100800 */
[----:B------:R-:W-:Y:S01]  /*1b80*/  FADD.FTZ R114, R114, R14 ;  /* 0x0000000e72727221 */ /* 0x000fe20000010000 */
[-C--:B------:R-:W-:Y:S01]  /*1b90*/  FFMA.FTZ R213, R15, R14.reuse, R213 ;  /* 0x0000000e0fd57223 */ /* 0x080fe200000100d5 */
[----:B------:R-:W-:Y:S02]  /*1ba0*/  HADD2.F32 R187, -RZ, R187.H1_H1 ;  /* 0x300000bbffbb7230 */ /* 0x000fe40000004100 */
[----:B0-----:R-:W-:Y:S01]  /*1bb0*/  FMUL.FTZ R222, R184, R14 ;  /* 0x0000000eb8de7220 */ /* 0x001fe20000410000 */
[----:B------:R-:W-:Y:S02]  /*1bc0*/  FADD.FTZ R14, R185, R247 ;  /* 0x000000f7b90e7221 */ /* 0x000fe40000010000 */
[----:B------:R-:W-:Y:S02]  /*1bd0*/  FADD.FTZ R187, R187, -UR14 ;  /* 0x8000000ebbbb7e21 */ /* 0x000fe40008010000 */
[----:B------:R-:W-:Y:S01]  /*1be0*/  FADD.FTZ R14, R14, R242 ;  /* 0x000000f20e0e7221 */ /* 0x000fe20000010000 */
[----:B------:R-:W-:-:S02]  /*1bf0*/  HADD2.F32 R184, -RZ, R191.H1_H1 ;  /* 0x300000bfffb87230 */ /* 0x000fc40000004100 */
[----:B------:R-:W-:Y:S01]  /*1c00*/  FFMA.FTZ R186, R209, R252, R227 ;  /* 0x000000fcd1ba7223 */ /* 0x000fe200000100e3 */
[----:B------:R-:W-:Y:S01]  /*1c10*/  FADD.FTZ R185, R14, R237 ;  /* 0x000000ed0eb97221 */ /* 0x000fe20000010000 */
[----:B------:R-:W-:Y:S02]  /*1c20*/  FMUL.FTZ R14, R187, UR13 ;  /* 0x0000000dbb0e7c20 */ /* 0x000fe40008410000 */
[----:B------:R-:W-:Y:S01]  /*1c30*/  FFMA.FTZ R186, R204, R247, R186 ;  /* 0x000000f7ccba7223 */ /* 0x000fe200000100ba */
[----:B------:R0:W-:Y:S03]  /*1c40*/  STL [R1+0x2c], R213 ;  /* 0x00002cd501007387 */ /* 0x0001e60000100800 */
[----:B------:R-:W-:-:S04]  /*1c50*/  FFMA.FTZ R186, R200, R242, R186 ;  /* 0x000000f2c8ba7223 */ /* 0x000fc800000100ba */
[----:B------:R-:W-:Y:S01]  /*1c60*/  FFMA.FTZ R186, R194, R237, R186 ;  /* 0x000000edc2ba7223 */ /* 0x000fe200000100ba */
[----:B------:R-:W-:-:S03]  /*1c70*/  FADD.FTZ R185, R185, R231 ;  /* 0x000000e7b9b97221 */ /* 0x000fc60000010000 */
[----:B------:R-:W-:Y:S01]  /*1c80*/  FFMA.FTZ R186, R193, R231, R186 ;  /* 0x000000e7c1ba7223 */ /* 0x000fe200000100ba */
[----:B------:R-:W-:Y:S02]  /*1c90*/  HADD2.F32 R187, -RZ, R175.H1_H1 ;  /* 0x300000afffbb7230 */ /* 0x000fe40000004100 */
[----:B------:R-:W-:Y:S01]  /*1ca0*/  FADD.FTZ R185, R185, R223 ;  /* 0x000000dfb9b97221 */ /* 0x000fe20000010000 */
[----:B------:R-:W-:Y:S02]  /*1cb0*/  FFMA.FTZ R186, R16, R223, R186 ;  /* 0x000000df10ba7223 */ /* 0x000fe400000100ba */
[----:B0-----:R-:W-:Y:S01]  /*1cc0*/  FMUL.FTZ R213, R187, R184 ;  /* 0x000000b8bbd57220 */ /* 0x001fe20000410000 */
[----:B------:R-:W-:Y:S01]  /*1cd0*/  FADD.FTZ R185, R185, R222 ;  /* 0x000000deb9b97221 */ /* 0x000fe20000010000 */
[----:B------:R-:W-:Y:S01]  /*1ce0*/  FFMA.FTZ R186, R15, R222, R186 ;  /* 0x000000de0fba7223 */ /* 0x000fe200000100ba */
[----:B------:R-:W-:Y:S01]  /*1cf0*/  FADD.FTZ R115, R115, R184 ;  /* 0x000000b873737221 */ /* 0x000fe20000010000 */
[----:B------:R-:W-:Y:S01]  /*1d00*/  IADD3 R23, PT, PT, R23, 0x80, RZ ;  /* 0x0000008017177810 */ /* 0x000fe20007ffe0ff */
[----:B------:R-:W-:Y:S01]  /*1d10*/  FADD.FTZ R228, R185, R213 ;  /* 0x000000d5b9e47221 */ /* 0x000fe20000010000 */
[C---:B------:R-:W-:Y:S01]  /*1d20*/  FFMA.FTZ R227, R14.reuse, R213, R186 ;  /* 0x000000d50ee37223 */ /* 0x040fe200000100ba */
[----:B---3--:R-:W-:-:S05]  /*1d30*/  FFMA.FTZ R188, R14, R184, R188 ;  /* 0x000000b80ebc7223 */ /* 0x008fca00000100bc */
[----:B------:R1:W-:Y:S02]  /*1d40*/  STL [R1+0x30], R188 ;  /* 0x000030bc01007387 */ /* 0x0003e40000100800 */
.L_x_2112:
[----:B------:R-:W-:Y:S05]  /*1d50*/  BSYNC.RECONVERGENT B0 ;  /* 0x0000000000007941 */ /* 0x000fea0003800200 */
.L_x_2111:
[----:B------:R-:W-:Y:S04]  /*1d60*/  BSSY.RECONVERGENT B0, `(.L_x_2113) ;  /* 0x000006e000007945 */ /* 0x000fe80003800200 */
[----:B------:R-:W-:Y:S05]  /*1d70*/  @!P3 BRA `(.L_x_2114) ;  /* 0x0000000400b0b947 */ /* 0x000fea0003800000 */
[----:B------:R-:W2:Y:S01]  /*1d80*/  LDC.64 R10, c[0x0][0x3a8] ;  /* 0x0000ea00ff0a7b82 */ /* 0x000ea20000000a00 */
[----:B------:R-:W3:Y:S04]  /*1d90*/  LDL.LU R198, [R1+0x14] ;  /* 0x0000140001c67983 */ /* 0x000ee80000300800 */
[----:B------:R-:W4:Y:S03]  /*1da0*/  LDL.LU R241, [R1+0x18] ;  /* 0x0000180001f17983 */ /* 0x000f260000300800 */
[----:B------:R-:W0:Y:S01]  /*1db0*/  LDC.64 R12, c[0x0][0x428] ;  /* 0x00010a00ff0c7b82 */ /* 0x000e220000000a00 */
[----:B------:R-:W4:Y:S01]  /*1dc0*/  LDL.LU R236, [R1+0x1c] ;  /* 0x00001c0001ec7983 */ /* 0x000f220000300800 */
[----:B------:R-:W-:-:S03]  /*1dd0*/  ISETP.NE.U32.AND P0, PT, RZ, UR20, PT ;  /* 0x00000014ff007c0c */ /* 0x000fc6000bf05070 */
[----:B------:R-:W4:Y:S01]  /*1de0*/  LDL.LU R230, [R1+0x20] ;  /* 0x0000200001e67983 */ /* 0x000f220000300800 */
[C---:B--2---:R-:W-:Y:S01]  /*1df0*/  IMAD.WIDE.U32 R10, R23.reuse, 0x10, R10 ;  /* 0x00000010170a7825 */ /* 0x044fe200078e000a */
[----:B------:R-:W-:Y:S02]  /*1e00*/  ISETP.NE.AND.EX P0, PT, RZ, UR21, PT, P0 ;  /* 0x00000015ff007c0c */ /* 0x000fe4000bf05300 */
[----:B------:R-:W2:Y:S04]  /*1e10*/  LDL.LU R221, [R1] ;  /* 0x0000000001dd7983 */ /* 0x000ea80000300800 */
[----:B------:R0:W3:Y:S04]  /*1e20*/  LDG.E.128 R184, desc[UR16][R10.64] ;  /* 0x000000100ab87981 */ /* 0x0000e8000c1e1d00 */
[----:B------:R-:W2:Y:S04]  /*1e30*/  LDL.LU R220, [R1+0x4] ;  /* 0x0000040001dc7983 */ /* 0x000ea80000300800 */
[----:B------:R-:W2:Y:S01]  /*1e40*/  LDL.LU R212, [R1+0x8] ;  /* 0x0000080001d47983 */ /* 0x000ea20000300800 */
[----:B0-----:R-:W-:-:S05]  /*1e50*/  IMAD.WIDE.U32 R10, R23, 0x10, R12 ;  /* 0x00000010170a7825 */ /* 0x001fca00078e000c */
[----:B-1----:R0:W4:Y:S02]  /*1e60*/  LDG.E.128 R188, desc[UR16][R10.64] ;  /* 0x000000100abc7981 */ /* 0x002124000c1e1d00 */
[----:B0-----:R-:W0:Y:S02]  /*1e70*/  @P0 LDC.64 R10, c[0x0][0x438] ;  /* 0x00010e00ff0a0b82 */ /* 0x001e240000000a00 */
[----:B0-----:R-:W-:-:S05]  /*1e80*/  @P0 IMAD.WIDE.U32 R10, R23, 0x10, R10 ;  /* 0x00000010170a0825 */ /* 0x001fca00078e000a */
[----:B------:R0:W5:Y:S02]  /*1e90*/  @P0 LDG.E.128 R36, desc[UR16][R10.64] ;  /* 0x000000100a240981 */ /* 0x000164000c1e1d00 */
[----:B0----5:R-:W-:Y:S02]  /*1ea0*/  HADD2.F32 R10, -RZ, R164.H0_H0 ;  /* 0x200000a4ff0a7230 */ /* 0x021fe40000004100 */
[----:B---3--:R-:W-:-:S05]  /*1eb0*/  HADD2.F32 R9, -RZ, R184.H0_H0 ;  /* 0x200000b8ff097230 */ /* 0x008fca0000004100 */
[----:B------:R-:W-:-:S04]  /*1ec0*/  FADD.FTZ R9, R9, -UR14 ;  /* 0x8000000e09097e21 */ /* 0x000fc80008010000 */
[----:B------:R-:W-:Y:S01]  /*1ed0*/  FMUL.FTZ R207, R9, UR13 ;  /* 0x0000000d09cf7c20 */ /* 0x000fe20008410000 */
[----:B----4-:R-:W-:Y:S02]  /*1ee0*/  HADD2.F32 R9, -RZ, R188.H0_H0 ;  /* 0x200000bcff097230 */ /* 0x010fe40000004100 */
[----:B------:R-:W-:-:S03]  /*1ef0*/  HADD2.F32 R11, -RZ, R184.H1_H1 ;  /* 0x300000b8ff0b7230 */ /* 0x000fc60000004100 */
[----:B------:R-:W-:Y:S01]  /*1f00*/  FADD.FTZ R108, R108, R9 ;  /* 0x000000096c6c7221 */ /* 0x000fe20000010000 */
[-C--:B------:R-:W-:Y:S01]  /*1f10*/  FFMA.FTZ R198, R207, R9.reuse, R198 ;  /* 0x00000009cfc67223 */ /* 0x080fe200000100c6 */
[----:B------:R-:W-:Y:S01]  /*1f20*/  FMUL.FTZ R251, R10, R9 ;  /* 0x000000090afb7220 */ /* 0x000fe20000410000 */
[----:B------:R-:W-:Y:S02]  /*1f30*/  HADD2.F32 R9, -RZ, R185.H0_H0 ;  /* 0x200000b9ff097230 */ /* 0x000fe40000004100 */
[----:B------:R-:W-:-:S03]  /*1f40*/  FADD.FTZ R11, R11, -UR14 ;  /* 0x8000000e0b0b7e21 */ /* 0x000fc60008010000 */
[----:B------:R-:W-:Y:S01]  /*1f50*/  FADD.FTZ R9, R9, -UR14 ;  /* 0x8000000e09097e21 */ /* 0x000fe20008010000 */
[----:B------:R0:W-:Y:S01]  /*1f60*/  STL [R1+0x14], R198 ;  /* 0x000014c601007387 */ /* 0x0001e20000100800 */
[----:B------:R-:W-:Y:S02]  /*1f70*/  HADD2.F32 R10, -RZ, R188.H1_H1 ;  /* 0x300000bcff0a7230 */ /* 0x000fe40000004100 */
[----:B------:R-:W-:Y:S01]  /*1f80*/  FMUL.FTZ R203, R11, UR13 ;  /* 0x0000000d0bcb7c20 */ /* 0x000fe20008410000 */
[----:B0-----:R-:W-:Y:S01]  /*1f90*/  FMUL.FTZ R198, R9, UR13 ;  /* 0x0000000d09c67c20 */ /* 0x001fe20008410000 */
[----:B------:R-:W-:Y:S02]  /*1fa0*/  HADD2.F32 R9, -RZ, R189.H0_H0 ;  /* 0x200000bdff097230 */ /* 0x000fe40000004100 */
[----:B------:R-:W-:-:S03]  /*1fb0*/  FFMA.FTZ R241, R203, R10, R241 ;  /* 0x0000000acbf17223 */ /* 0x000fc600000100f1 */
[----:B------:R-:W-:Y:S02]  /*1fc0*/  FFMA.FTZ R236, R198, R9, R236 ;  /* 0x00000009c6ec7223 */ /* 0x000fe400000100ec */
[----:B------:R0:W-:Y:S04]  /*1fd0*/  STL [R1+0x18], R241 ;  /* 0x000018f101007387 */ /* 0x0001e80000100800 */
[----:B------:R1:W-:Y:S04]  /*1fe0*/  STL [R1+0x1c], R236 ;  /* 0x00001cec01007387 */ /* 0x0003e80000100800 */
[----:B------:R-:W3:Y:S01]  /*1ff0*/  LDL.LU R188, [R1+0xc] ;  /* 0x00000c0001bc7983 */ /* 0x000ee20000300800 */
[----:B------:R-:W-:-:S02]  /*2000*/  HADD2.F32 R11, -RZ, R164.H1_H1 ;  /* 0x300000a4ff0b7230 */ /* 0x000fc40000004100 */
[----:B------:R-:W-:-:S03]  /*2010*/  FADD.FTZ R109, R109, R10 ;  /* 0x0000000a6d6d7221 */ /* 0x000fc60000010000 */
[----:B------:R-:W-:Y:S01]  /*2020*/  FMUL.FTZ R246, R11, R10 ;  /* 0x0000000a0bf67220 */ /* 0x000fe20000410000 */
[----:B------:R-:W-:Y:S02]  /*2030*/  HADD2.F32 R11, -RZ, R185.H1_H1 ;  /* 0x300000b9ff0b7230 */ /* 0x000fe40000004100 */
[----:B------:R-:W-:Y:S02]  /*2040*/  HADD2.F32 R10, -RZ, R165.H0_H0 ;  /* 0x200000a5ff0a7230 */ /* 0x000fe40000004100 */
[----:B------:R-:W-:Y:S01]  /*2050*/  FADD.FTZ R110, R110, R9 ;  /* 0x000000096e6e7221 */ /* 0x000fe20000010000 */
[----:B------:R-:W-:Y:S02]  /*2060*/  FADD.FTZ R11, R11, -UR14 ;  /* 0x8000000e0b0b7e21 */ /* 0x000fe40008010000 */
[----:B0-----:R-:W-:Y:S01]  /*2070*/  FMUL.FTZ R241, R10, R9 ;  /* 0x000000090af17220 */ /* 0x001fe20000410000 */
[----:B------:R-:W-:Y:S02]  /*2080*/  HADD2.F32 R9, -RZ, R186.H0_H0 ;  /* 0x200000baff097230 */ /* 0x000fe40000004100 */
[----:B------:R-:W-:Y:S01]  /*2090*/  FMUL.FTZ R13, R11, UR13 ;  /* 0x0000000d0b0d7c20 */ /* 0x000fe20008410000 */
[----:B------:R-:W-:-:S02]  /*20a0*/  HADD2.F32 R10, -RZ, R189.H1_H1 ;  /* 0x300000bdff0a7230 */ /* 0x000fc40000004100 */
[----:B------:R-:W-:Y:S02]  /*20b0*/  HADD2.F32 R11, -RZ, R165.H1_H1 ;  /* 0x300000a5ff0b7230 */ /* 0x000fe40000004100 */
[----:B------:R-:W-:Y:S01]  /*20c0*/  FADD.FTZ R9, R9, -UR14 ;  /* 0x8000000e09097e21 */ /* 0x000fe20008010000 */
[----:B------:R-:W-:Y:S01]  /*20d0*/  FADD.FTZ R111, R111, R10 ;  /* 0x0000000a6f6f7221 */ /* 0x000fe20000010000 */
[-C--:B------:R-:W-:Y:S01]  /*20e0*/  FFMA.FTZ R230, R13, R10.reuse, R230 ;  /* 0x0000000a0de67223 */ /* 0x080fe200000100e6 */
[----:B-1----:R-:W-:Y:S01]  /*20f0*/  FMUL.FTZ R236, R11, R10 ;  /* 0x0000000a0bec7220 */ /* 0x002fe20000410000 */
[----:B------:R-:W-:Y:S01]  /*2100*/  FMUL.FTZ R12, R9, UR13 ;  /* 0x0000000d090c7c20 */ /* 0x000fe20008410000 */
[----:B------:R-:W-:Y:S02]  /*2110*/  HADD2.F32 R9, -RZ, R190.H0_H0 ;  /* 0x200000beff097230 */ /* 0x000fe40000004100 */
[----:B------:R-:W-:Y:S02]  /*2120*/  HADD2.F32 R10, -RZ, R166.H0_H0 ;  /* 0x200000a6ff0a7230 */ /* 0x000fe40000004100 */
[----:B------:R-:W-:Y:S01]  /*2130*/  HADD2.F32 R11, -RZ, R186.H1_H1 ;  /* 0x300000baff0b7230 */ /* 0x000fe20000004100 */
[----:B------:R0:W-:Y:S01]  /*2140*/  STL [R1+0x20], R230 ;  /* 0x000020e601007387 */ /* 0x0001e20000100800 */
[----:B--2---:R-:W-:-:S03]  /*2150*/  FFMA.FTZ R221, R12, R9, R221 ;  /* 0x000000090cdd7223 */ /* 0x004fc600000100dd */
[----:B------:R-:W-:Y:S01]  /*2160*/  FADD.FTZ R11, R11, -UR14 ;  /* 0x8000000e0b0b7e21 */ /* 0x000fe20008010000 */
[----:B------:R-:W-:Y:S02]  /*2170*/  HADD2.F32 R184, -RZ, R190.H1_H1 ;  /* 0x300000beffb87230 */ /* 0x000fe40000004100 */
[----:B------:R-:W-:Y:S02]  /*2180*/  HADD2.F32 R185, -RZ, R166.H1_H1 ;  /* 0x300000a6ffb97230 */ /* 0x000fe40000004100 */
[----:B0-----:R-:W-:Y:S01]  /*2190*/  FMUL.FTZ R230, R10, R9 ;  /* 0x000000090ae67220 */ /* 0x001fe20000410000 */
[----:B------:R-:W-:Y:S02]  /*21a0*/  HADD2.F32 R10, -RZ, R187.H0_H0 ;  /* 0x200000bbff0a7230 */ /* 0x000fe40000004100 */
[----:B------:R-:W-:Y:S01]  /*21b0*/  FMUL.FTZ R11, R11, UR13 ;  /* 0x0000000d0b0b7c20 */ /* 0x000fe20008410000 */
[----:B------:R0:W-:Y:S01]  /*21c0*/  STL [R1], R221 ;  /* 0x000000dd01007387 */ /* 0x0001e20000100800 */
[----:B------:R-:W-:Y:S01]  /*21d0*/  FADD.FTZ R104, R104, R9 ;  /* 0x0000000968687221 */ /* 0x000fe20000010000 */
[----:B------:R-:W-:Y:S01]  /*21e0*/  FADD.FTZ R10, R10, -UR14 ;  /* 0x8000000e0a0a7e21 */ /* 0x000fe20008010000 */
[----:B------:R-:W-:Y:S01]  /*21f0*/  FADD.FTZ R105, R105, R184 ;  /* 0x000000b869697221 */ /* 0x000fe20000010000 */
[----:B------:R-:W-:Y:S01]  /*2200*/  FFMA.FTZ R220, R11, R184, R220 ;  /* 0x000000b80bdc7223 */ /* 0x000fe200000100dc */
[----:B------:R-:W-:-:S02]  /*2210*/  HADD2.F32 R9, -RZ, R191.H0_H0 ;  /* 0x200000bfff097230 */ /* 0x000fc40000004100 */
[----:B------:R-:W-:Y:S01]  /*2220*/  FMUL.FTZ R10, R10, UR13 ;  /* 0x0000000d0a0a7c20 */ /* 0x000fe20008410000 */
[----:B0-----:R-:W-:Y:S01]  /*2230*/  FMUL.FTZ R221, R185, R184 ;  /* 0x000000b8b9dd7220 */ /* 0x001fe20000410000 */
[----:B------:R-:W-:Y:S02]  /*2240*/  HADD2.F32 R184, -RZ, R167.H0_H0 ;  /* 0x200000a7ffb87230 */ /* 0x000fe40000004100 */
[----:B------:R-:W-:Y:S01]  /*2250*/  FADD.FTZ R185, R228, R251 ;  /* 0x000000fbe4b97221 */ /* 0x000fe20000010000 */
[----:B------:R0:W-:Y:S01]  /*2260*/  STL [R1+0x4], R220 ;  /* 0x000004dc01007387 */ /* 0x0001e20000100800 */
[----:B------:R-:W-:Y:S01]  /*2270*/  FADD.FTZ R106, R106, R9 ;  /* 0x000000096a6a7221 */ /* 0x000fe20000010000 */
[-C--:B------:R-:W-:Y:S01]  /*2280*/  FFMA.FTZ R212, R10, R9.reuse, R212 ;  /* 0x000000090ad47223 */ /* 0x080fe200000100d4 */
[----:B------:R-:W-:Y:S02]  /*2290*/  HADD2.F32 R187, -RZ, R187.H1_H1 ;  /* 0x300000bbffbb7230 */ /* 0x000fe40000004100 */
[----:B0-----:R-:W-:Y:S01]  /*22a0*/  FMUL.FTZ R220, R184, R9 ;  /* 0x00000009b8dc7220 */ /* 0x001fe20000410000 */
[----:B------:R-:W-:-:S02]  /*22b0*/  FADD.FTZ R9, R185, R246 ;  /* 0x000000f6b9097221 */ /* 0x000fc40000010000 */
[----:B------:R-:W-:Y:S02]  /*22c0*/  FADD.FTZ R187, R187, -UR14 ;  /* 0x8000000ebbbb7e21 */ /* 0x000fe40008010000 */
[----:B------:R-:W-:Y:S01]  /*22d0*/  FADD.FTZ R9, R9, R241 ;  /* 0x000000f109097221 */ /* 0x000fe20000010000 */
[----:B------:R-:W-:Y:S02]  /*22e0*/  HADD2.F32 R184, -RZ, R191.H1_H1 ;  /* 0x300000bfffb87230 */ /* 0x000fe40000004100 */
        /* <DEDUP_REMOVED lines=21> */
.L_x_2114:
[----:B------:R-:W-:Y:S05]  /*2440*/  BSYNC.RECONVERGENT B0 ;  /* 0x0000000000007941 */ /* 0x000fea0003800200 */
.L_x_2113:
[----:B------:R-:W-:Y:S04]  /*2450*/  BSSY.RECONVERGENT B0, `(.L_x_2115) ;  /* 0x000005e000007945 */ /* 0x000fe80003800200 */
[----:B------:R-:W-:Y:S05]  /*2460*/  @!P2 BRA `(.L_x_2116) ;  /* 0x000000040070a947 */ /* 0x000fea0003800000 */
[----:B------:R-:W3:Y:S08]  /*2470*/  LDC.64 R4, c[0x0][0x3a8] ;  /* 0x0000ea00ff047b82 */ /* 0x000ef00000000a00 */
[----:B------:R-:W4:Y:S01]  /*2480*/  LDC.64 R6, c[0x0][0x428] ;  /* 0x00010a00ff067b82 */ /* 0x000f220000000a00 */
[----:B---3--:R-:W-:-:S05]  /*2490*/  IMAD.WIDE.U32 R4, R23, 0x10, R4 ;  /* 0x0000001017047825 */ /* 0x008fca00078e0004 */
[----:B------:R4:W3:Y:S02]  /*24a0*/  LDG.E.128 R184, desc[UR16][R4.64] ;  /* 0x0000001004b87981 */ /* 0x0008e4000c1e1d00 */
[----:B----4-:R-:W-:-:S05]  /*24b0*/  IMAD.WIDE.U32 R4, R23, 0x10, R6 ;  /* 0x0000001017047825 */ /* 0x010fca00078e0006 */
[----:B012---:R0:W2:Y:S01]  /*24c0*/  LDG.E.128 R188, desc[UR16][R4.64] ;  /* 0x0000001004bc7981 */ /* 0x0070a2000c1e1d00 */
[----:B------:R-:W-:-:S04]  /*24d0*/  ISETP.NE.U32.AND P0, PT, RZ, UR20, PT ;  /* 0x00000014ff007c0c */ /* 0x000fc8000bf05070 */
[----:B------:R-:W-:-:S13]  /*24e0*/  ISETP.NE.AND.EX P0, PT, RZ, UR21, PT, P0 ;  /* 0x00000015ff007c0c */ /* 0x000fda000bf05300 */
[----:B0-----:R-:W0:Y:S02]  /*24f0*/  @P0 LDC.64 R4, c[0x0][0x438] ;  /* 0x00010e00ff040b82 */ /* 0x001e240000000a00 */
[----:B0-----:R-:W-:-:S05]  /*2500*/  @P0 IMAD.WIDE.U32 R4, R23, 0x10, R4 ;  /* 0x0000001017040825 */ /* 0x001fca00078e0004 */
[----:B------:R0:W5:Y:S01]  /*2510*/  @P0 LDG.E.128 R32, desc[UR16][R4.64] ;  /* 0x0000001004200981 */ /* 0x000162000c1e1d00 */
[----:B------:R-:W-:Y:S01]  /*2520*/  IADD3 R23, PT, PT, R23, 0x80, RZ ;  /* 0x0000008017177810 */ /* 0x000fe20007ffe0ff */
[----:B0----5:R-:W-:Y:S02]  /*2530*/  HADD2.F32 R5, -RZ, R156.H0_H0 ;  /* 0x2000009cff057230 */ /* 0x021fe40000004100 */
[--C-:B---3--:R-:W-:Y:S02]  /*2540*/  HADD2.F32 R4, -RZ, R184.reuse.H0_H0 ;  /* 0x200000b8ff047230 */ /* 0x108fe40000004100 */
[----:B------:R-:W-:Y:S02]  /*2550*/  HADD2.F32 R6, -RZ, R184.H1_H1 ;  /* 0x300000b8ff067230 */ /* 0x000fe40000004100 */
[----:B------:R-:W-:Y:S02]  /*2560*/  HADD2.F32 R7, -RZ, R186.H0_H0 ;  /* 0x200000baff077230 */ /* 0x000fe40000004100 */
[----:B------:R-:W-:Y:S01]  /*2570*/  FADD.FTZ R4, R4, -UR14 ;  /* 0x8000000e04047e21 */ /* 0x000fe20008010000 */
[----:B------:R-:W-:-:S03]  /*2580*/  FADD.FTZ R6, R6, -UR14 ;  /* 0x8000000e06067e21 */ /* 0x000fc60008010000 */
[----:B------:R-:W-:Y:S01]  /*2590*/  FMUL.FTZ R206, R4, UR13 ;  /* 0x0000000d04ce7c20 */ /* 0x000fe20008410000 */
[----:B------:R-:W-:Y:S01]  /*25a0*/  FADD.FTZ R7, R7, -UR14 ;  /* 0x8000000e07077e21 */ /* 0x000fe20008010000 */
[----:B------:R-:W-:Y:S01]  /*25b0*/  FMUL.FTZ R202, R6, UR13 ;  /* 0x0000000d06ca7c20 */ /* 0x000fe20008410000 */
[----:B------:R-:W-:Y:S02]  /*25c0*/  HADD2.F32 R6, -RZ, R156.H1_H1 ;  /* 0x3000009cff067230 */ /* 0x000fe40000004100 */
[----:B------:R-:W-:Y:S01]  /*25d0*/  FMUL.FTZ R7, R7, UR13 ;  /* 0x0000000d07077c20 */ /* 0x000fe20008410000 */
[----:B--2---:R-:W-:Y:S02]  /*25e0*/  HADD2.F32 R4, -RZ, R188.H0_H0 ;  /* 0x200000bcff047230 */ /* 0x004fe40000004100 */
[----:B------:R-:W-:-:S03]  /*25f0*/  HADD2.F32 R184, -RZ, R190.H1_H1 ;  /* 0x300000beffb87230 */ /* 0x000fc60000004100 */
[----:B------:R-:W-:Y:S01]  /*2600*/  FADD.FTZ R100, R100, R4 ;  /* 0x0000000464647221 */ /* 0x000fe20000010000 */
[-C--:B------:R-:W-:Y:S01]  /*2610*/  FFMA.FTZ R140, R206, R4.reuse, R140 ;  /* 0x00000004ce8c7223 */ /* 0x080fe2000001008c */
[----:B------:R-:W-:Y:S01]  /*2620*/  FMUL.FTZ R250, R5, R4 ;  /* 0x0000000405fa7220 */ /* 0x000fe20000410000 */
[----:B------:R-:W-:Y:S02]  /*2630*/  HADD2.F32 R5, -RZ, R188.H1_H1 ;  /* 0x300000bcff057230 */ /* 0x000fe40000004100 */
[----:B------:R-:W-:Y:S01]  /*2640*/  FADD.FTZ R97, R97, R184 ;  /* 0x000000b861617221 */ /* 0x000fe20000010000 */
[--C-:B------:R-:W-:Y:S02]  /*2650*/  HADD2.F32 R4, -RZ, R185.reuse.H0_H0 ;  /* 0x200000b9ff047230 */ /* 0x100fe40000004100 */
[----:B------:R-:W-:Y:S01]  /*2660*/  FADD.FTZ R101, R101, R5 ;  /* 0x0000000565657221 */ /* 0x000fe20000010000 */
[-C--:B------:R-:W-:Y:S02]  /*2670*/  FFMA.FTZ R141, R202, R5.reuse, R141 ;  /* 0x00000005ca8d7223 */ /* 0x080fe4000001008d */
[----:B------:R-:W-:Y:S01]  /*2680*/  FADD.FTZ R4, R4, -UR14 ;  /* 0x8000000e04047e21 */ /* 0x000fe20008010000 */
[----:B------:R-:W-:Y:S01]  /*2690*/  FMUL.FTZ R245, R6, R5 ;  /* 0x0000000506f57220 */ /* 0x000fe20000410000 */
[----:B------:R-:W-:-:S02]  /*26a0*/  HADD2.F32 R5, -RZ, R185.H1_H1 ;  /* 0x300000b9ff057230 */ /* 0x000fc40000004100 */
[----:B------:R-:W-:Y:S01]  /*26b0*/  FMUL.FTZ R197, R4, UR13 ;  /* 0x0000000d04c57c20 */ /* 0x000fe20008410000 */
[----:B------:R-:W-:Y:S02]  /*26c0*/  HADD2.F32 R4, -RZ, R189.H0_H0 ;  /* 0x200000bdff047230 */ /* 0x000fe40000004100 */
[----:B------:R-:W-:Y:S02]  /*26d0*/  HADD2.F32 R6, -RZ, R157.H0_H0 ;  /* 0x2000009dff067230 */ /* 0x000fe40000004100 */
[----:B------:R-:W-:Y:S01]  /*26e0*/  FADD.FTZ R5, R5, -UR14 ;  /* 0x8000000e05057e21 */ /* 0x000fe20008010000 */
[----:B------:R-:W-:Y:S02]  /*26f0*/  HADD2.F32 R185, -RZ, R158.H1_H1 ;  /* 0x3000009effb97230 */ /* 0x000fe40000004100 */
[----:B------:R-:W-:Y:S01]  /*2700*/  FADD.FTZ R102, R102, R4 ;  /* 0x0000000466667221 */ /* 0x000fe20000010000 */
[-C--:B------:R-:W-:Y:S01]  /*2710*/  FFMA.FTZ R142, R197, R4.reuse, R142 ;  /* 0x00000004c58e7223 */ /* 0x080fe2000001008e */
[----:B------:R-:W-:Y:S01]  /*2720*/  FMUL.FTZ R240, R6, R4 ;  /* 0x0000000406f07220 */ /* 0x000fe20000410000 */
[----:B------:R-:W-:Y:S01]  /*2730*/  FMUL.FTZ R8, R5, UR13 ;  /* 0x0000000d05087c20 */ /* 0x000fe20008410000 */
[----:B------:R-:W-:-:S02]  /*2740*/  HADD2.F32 R4, -RZ, R189.H1_H1 ;  /* 0x300000bdff047230 */ /* 0x000fc40000004100 */
[----:B------:R-:W-:Y:S01]  /*2750*/  FMUL.FTZ R219, R185, R184 ;  /* 0x000000b8b9db7220 */ /* 0x000fe20000410000 */
[----:B------:R-:W-:Y:S02]  /*2760*/  HADD2.F32 R5, -RZ, R157.H1_H1 ;  /* 0x3000009dff057230 */ /* 0x000fe40000004100 */
[----:B------:R-:W-:Y:S01]  /*2770*/  FADD.FTZ R185, R228, R250 ;  /* 0x000000fae4b97221 */ /* 0x000fe20000010000 */
[----:B------:R-:W-:Y:S02]  /*2780*/  HADD2.F32 R6, -RZ, R186.H1_H1 ;  /* 0x300000baff067230 */ /* 0x000fe40000004100 */
[----:B------:R-:W-:Y:S01]  /*2790*/  FADD.FTZ R103, R103, R4 ;  /* 0x0000000467677221 */ /* 0x000fe20000010000 */
[-C--:B------:R-:W-:Y:S01]  /*27a0*/  FFMA.FTZ R143, R8, R4.reuse, R143 ;  /* 0x00000004088f7223 */ /* 0x080fe2000001008f */
[----:B------:R-:W-:Y:S01]  /*27b0*/  FMUL.FTZ R235, R5, R4 ;  /* 0x0000000405eb7220 */ /* 0x000fe20000410000 */
[----:B------:R-:W-:Y:S02]  /*27c0*/  HADD2.F32 R4, -RZ, R190.H0_H0 ;  /* 0x200000beff047230 */ /* 0x000fe40000004100 */
[----:B------:R-:W-:Y:S01]  /*27d0*/  FADD.FTZ R6, R6, -UR14 ;  /* 0x8000000e06067e21 */ /* 0x000fe20008010000 */
[----:B------:R-:W-:-:S02]  /*27e0*/  HADD2.F32 R5, -RZ, R158.H0_H0 ;  /* 0x2000009eff057230 */ /* 0x000fc40000004100 */
[----:B------:R-:W-:Y:S01]  /*27f0*/  FFMA.FTZ R186, R206, R250, R227 ;  /* 0x000000faceba7223 */ /* 0x000fe200000100e3 */
[----:B------:R-:W-:Y:S01]  /*2800*/  FMUL.FTZ R6, R6, UR13 ;  /* 0x0000000d06067c20 */ /* 0x000fe20008410000 */
[----:B------:R-:W-:Y:S01]  /*2810*/  FADD.FTZ R96, R96, R4 ;  /* 0x0000000460607221 */ /* 0x000fe20000010000 */
[-C--:B------:R-:W-:Y:S01]  /*2820*/  FMUL.FTZ R229, R5, R4.reuse ;  /* 0x0000000405e57220 */ /* 0x080fe20000410000 */
[----:B------:R-:W-:Y:S02]  /*2830*/  HADD2.F32 R5, -RZ, R187.H0_H0 ;  /* 0x200000bbff057230 */ /* 0x000fe40000004100 */
[----:B------:R-:W-:Y:S01]  /*2840*/  FFMA.FTZ R136, R7, R4, R136 ;  /* 0x0000000407887223 */ /* 0x000fe20000010088 */
[----:B------:R-:W-:Y:S01]  /*2850*/  FFMA.FTZ R137, R6, R184, R137 ;  /* 0x000000b806897223 */ /* 0x000fe20000010089 */
[----:B------:R-:W-:Y:S02]  /*2860*/  HADD2.F32 R4, -RZ, R191.H0_H0 ;  /* 0x200000bfff047230 */ /* 0x000fe40000004100 */
[----:B------:R-:W-:Y:S01]  /*2870*/  FFMA.FTZ R186, R202, R245, R186 ;  /* 0x000000f5caba7223 */ /* 0x000fe200000100ba */
[----:B------:R-:W-:Y:S01]  /*2880*/  FADD.FTZ R5, R5, -UR14 ;  /* 0x8000000e05057e21 */ /* 0x000fe20008010000 */
[----:B------:R-:W-:-:S02]  /*2890*/  HADD2.F32 R184, -RZ, R159.H0_H0 ;  /* 0x2000009fffb87230 */ /* 0x000fc40000004100 */
[----:B------:R-:W-:Y:S01]  /*28a0*/  FADD.FTZ R98, R98, R4 ;  /* 0x0000000462627221 */ /* 0x000fe20000010000 */
[----:B------:R-:W-:Y:S01]  /*28b0*/  FMUL.FTZ R5, R5, UR13 ;  /* 0x0000000d05057c20 */ /* 0x000fe20008410000 */
[----:B------:R-:W-:Y:S01]  /*28c0*/  FFMA.FTZ R186, R197, R240, R186 ;  /* 0x000000f0c5ba7223 */ /* 0x000fe200000100ba */
[-C--:B------:R-:W-:Y:S01]  /*28d0*/  FMUL.FTZ R218, R184, R4.reuse ;  /* 0x00000004b8da7220 */ /* 0x080fe20000410000 */
[----:B------:R-:W-:Y:S02]  /*28e0*/  HADD2.F32 R187, -RZ, R187.H1_H1 ;  /* 0x300000bbffbb7230 */ /* 0x000fe40000004100 */
[----:B------:R-:W-:Y:S01]  /*28f0*/  FFMA.FTZ R138, R5, R4, R138 ;  /* 0x00000004058a7223 */ /* 0x000fe2000001008a */
[----:B------:R-:W-:Y:S01]  /*2900*/  FADD.FTZ R4, R185, R245 ;  /* 0x000000f5b9047221 */ /* 0x000fe20000010000 */
[----:B------:R-:W-:Y:S01]  /*2910*/  FFMA.FTZ R186, R8, R235, R186 ;  /* 0x000000eb08ba7223 */ /* 0x000fe200000100ba */
[----:B------:R-:W-:Y:S02]  /*2920*/  HADD2.F32 R184, -RZ, R191.H1_H1 ;  /* 0x300000bfffb87230 */ /* 0x000fe40000004100 */
[----:B------:R-:W-:Y:S01]  /*2930*/  FADD.FTZ R187, R187, -UR14 ;  /* 0x8000000ebbbb7e21 */ /* 0x000fe20008010000 */
[----:B------:R-:W-:Y:S01]  /*2940*/  FADD.FTZ R4, R4, R240 ;  /* 0x000000f004047221 */ /* 0x000fe20000010000 */
[----:B------:R-:W-:Y:S01]  /*2950*/  FFMA.FTZ R186, R7, R229, R186 ;  /* 0x000000e507ba7223 */ /* 0x000fe200000100ba */
[----:B------:R-:W-:-:S02]  /*2960*/  FADD.FTZ R99, R99, R184 ;  /* 0x000000b863637221 */ /* 0x000fc40000010000 */
[----:B------:R-:W-:Y:S01]  /*2970*/  FADD.FTZ R185, R4, R235 ;  /* 0x000000eb04b97221 */ /* 0x000fe20000010000 */
[----:B------:R-:W-:Y:S01]  /*2980*/  FMUL.FTZ R4, R187, UR13 ;  /* 0x0000000dbb047c20 */ /* 0x000fe20008410000 */
[----:B------:R-:W-:Y:S02]  /*2990*/  HADD2.F32 R187, -RZ, R159.H1_H1 ;  /* 0x3000009fffbb7230 */ /* 0x000fe40000004100 */
[----:B------:R-:W-:Y:S01]  /*29a0*/  FFMA.FTZ R186, R6, R219, R186 ;  /* 0x000000db06ba7223 */ /* 0x000fe200000100ba */
[----:B------:R-:W-:Y:S01]  /*29b0*/  FADD.FTZ R185, R185, R229 ;  /* 0x000000e5b9b97221 */ /* 0x000fe20000010000 */
[-C--:B------:R-:W-:Y:S01]  /*29c0*/  FFMA.FTZ R139, R4, R184.reuse, R139 ;  /* 0x000000b8048b7223 */ /* 0x080fe2000001008b */
[----:B------:R-:W-:Y:S02]  /*29d0*/  FMUL.FTZ R211, R187, R184 ;  /* 0x000000b8bbd37220 */ /* 0x000fe40000410000 */
[----:B------:R-:W-:Y:S01]  /*29e0*/  FADD.FTZ R185, R185, R219 ;  /* 0x000000dbb9b97221 */ /* 0x000fe20000010000 */
[----:B------:R-:W-:-:S03]  /*29f0*/  FFMA.FTZ R186, R5, R218, R186 ;  /* 0x000000da05ba7223 */ /* 0x000fc600000100ba */
[----:B------:R-:W-:Y:S01]  /*2a00*/  FADD.FTZ R185, R185, R218 ;  /* 0x000000dab9b97221 */ /* 0x000fe20000010000 */
[----:B------:R-:W-:-:S03]  /*2a10*/  FFMA.FTZ R227, R4, R211, R186 ;  /* 0x000000d304e37223 */ /* 0x000fc600000100ba */
[----:B------:R-:W-:-:S07]  /*2a20*/  FADD.FTZ R228, R185, R211 ;  /* 0x000000d3b9e47221 */ /* 0x000fce0000010000 */
.L_x_2116:
[----:B------:R-:W-:Y:S05]  /*2a30*/  BSYNC.RECONVERGENT B0 ;  /* 0x0000000000007941 */ /* 0x000fea0003800200 */
.L_x_2115:
[----:B------:R-:W-:Y:S04]  /*2a40*/  BSSY.RECONVERGENT B0, `(.L_x_2117) ;  /* 0x000005d000007945 */ /* 0x000fe80003800200 */
[----:B------:R-:W-:Y:S05]  /*2a50*/  @!P1 BRA `(.L_x_2118) ;  /* 0x00000004006c9947 */ /* 0x000fea0003800000 */
[----:B------:R-:W3:Y:S08]  /*2a60*/  LDC.64 R2, c[0x0][0x3a8] ;  /* 0x0000ea00ff027b82 */ /* 0x000ef00000000a00 */
[----:B012---:R-:W0:Y:S01]  /*2a70*/  LDC.64 R188, c[0x0][0x428] ;  /* 0x00010a00ffbc7b82 */ /* 0x007e220000000a00 */
[----:B---3--:R-:W-:-:S05]  /*2a80*/  IMAD.WIDE.U32 R2, R23, 0x10, R2 ;  /* 0x0000001017027825 */ /* 0x008fca00078e0002 */
[----:B------:R0:W2:Y:S02]  /*2a90*/  LDG.E.128 R184, desc[UR16][R2.64] ;  /* 0x0000001002b87981 */ /* 0x0000a4000c1e1d00 */
[----:B0-----:R-:W-:-:S05]  /*2aa0*/  IMAD.WIDE.U32 R2, R23, 0x10, R188 ;  /* 0x0000001017027825 */ /* 0x001fca00078e00bc */
[----:B------:R0:W3:Y:S01]  /*2ab0*/  LDG.E.128 R188, desc[UR16][R2.64] ;  /* 0x0000001002bc7981 */ /* 0x0000e2000c1e1d00 */
[----:B------:R-:W-:-:S04]  /*2ac0*/  ISETP.NE.U32.AND P0, PT, RZ, UR20, PT ;  /* 0x00000014ff007c0c */ /* 0x000fc8000bf05070 */
[----:B------:R-:W-:-:S13]  /*2ad0*/  ISETP.NE.AND.EX P0, PT, RZ, UR21, PT, P0 ;  /* 0x00000015ff007c0c */ /* 0x000fda000bf05300 */
[----:B0-----:R-:W0:Y:S02]  /*2ae0*/  @P0 LDC.64 R2, c[0x0][0x438] ;  /* 0x00010e00ff020b82 */ /* 0x001e240000000a00 */
[----:B0-----:R-:W-:-:S05]  /*2af0*/  @P0 IMAD.WIDE.U32 R2, R23, 0x10, R2 ;  /* 0x0000001017020825 */ /* 0x001fca00078e0002 */
[----:B------:R0:W5:Y:S02]  /*2b00*/  @P0 LDG.E.128 R28, desc[UR16][R2.64] ;  /* 0x00000010021c0981 */ /* 0x000164000c1e1d00 */
[----:B0----5:R-:W-:Y:S02]  /*2b10*/  HADD2.F32 R2, -RZ, R148.H0_H0 ;  /* 0x20000094ff027230 */ /* 0x021fe40000004100 */
[--C-:B--2---:R-:W-:Y:S02]  /*2b20*/  HADD2.F32 R0, -RZ, R184.reuse.H0_H0 ;  /* 0x200000b8ff007230 */ /* 0x104fe40000004100 */
[----:B------:R-:W-:Y:S02]  /*2b30*/  HADD2.F32 R3, -RZ, R184.H1_H1 ;  /* 0x300000b8ff037230 */ /* 0x000fe40000004100 */
[----:B------:R-:W-:Y:S02]  /*2b40*/  HADD2.F32 R184, -RZ, R150.H1_H1 ;  /* 0x30000096ffb87230 */ /* 0x000fe40000004100 */
[----:B------:R-:W-:Y:S01]  /*2b50*/  FADD.FTZ R0, R0, -UR14 ;  /* 0x8000000e00007e21 */ /* 0x000fe20008010000 */
[----:B------:R-:W-:-:S03]  /*2b60*/  FADD.FTZ R3, R3, -UR14 ;  /* 0x8000000e03037e21 */ /* 0x000fc60008010000 */
[----:B------:R-:W-:Y:S01]  /*2b70*/  FMUL.FTZ R208, R0, UR13 ;  /* 0x0000000d00d07c20 */ /* 0x000fe20008410000 */
[----:B------:R-:W-:Y:S01]  /*2b80*/  FMUL.FTZ R233, R3, UR13 ;  /* 0x0000000d03e97c20 */ /* 0x000fe20008410000 */
[----:B------:R-:W-:Y:S02]  /*2b90*/  HADD2.F32 R3, -RZ, R148.H1_H1 ;  /* 0x30000094ff037230 */ /* 0x000fe40000004100 */
[----:B---3--:R-:W-:Y:S02]  /*2ba0*/  HADD2.F32 R0, -RZ, R188.H0_H0 ;  /* 0x200000bcff007230 */ /* 0x008fe40000004100 */
[----:B------:R-:W-:-:S03]  /*2bb0*/  HADD2.F32 R23, -RZ, R190.H1_H1 ;  /* 0x300000beff177230 */ /* 0x000fc60000004100 */
[----:B------:R-:W-:Y:S01]  /*2bc0*/  FADD.FTZ R92, R92, R0 ;  /* 0x000000005c5c7221 */ /* 0x000fe20000010000 */
[-C--:B------:R-:W-:Y:S01]  /*2bd0*/  FFMA.FTZ R132, R208, R0.reuse, R132 ;  /* 0x00000000d0847223 */ /* 0x080fe20000010084 */
[----:B------:R-:W-:Y:S01]  /*2be0*/  FMUL.FTZ R249, R2, R0 ;  /* 0x0000000002f97220 */ /* 0x000fe20000410000 */
[--C-:B------:R-:W-:Y:S02]  /*2bf0*/  HADD2.F32 R0, -RZ, R185.reuse.H0_H0 ;  /* 0x200000b9ff007230 */ /* 0x100fe40000004100 */
[----:B------:R-:W-:Y:S01]  /*2c00*/  FADD.FTZ R89, R89, R23 ;  /* 0x0000001759597221 */ /* 0x000fe20000010000 */
[----:B------:R-:W-:Y:S02]  /*2c10*/  HADD2.F32 R2, -RZ, R188.H1_H1 ;  /* 0x300000bcff027230 */ /* 0x000fe40000004100 */
[----:B------:R-:W-:Y:S01]  /*2c20*/  FMUL.FTZ R217, R184, R23 ;  /* 0x00000017b8d97220 */ /* 0x000fe20000410000 */
[----:B------:R-:W-:Y:S01]  /*2c30*/  FADD.FTZ R184, R228, R249 ;  /* 0x000000f9e4b87221 */ /* 0x000fe20000010000 */
[----:B------:R-:W-:Y:S01]  /*2c40*/  FADD.FTZ R0, R0, -UR14 ;  /* 0x8000000e00007e21 */ /* 0x000fe20008010000 */
[----:B------:R-:W-:Y:S01]  /*2c50*/  FADD.FTZ R93, R93, R2 ;  /* 0x000000025d5d7221 */ /* 0x000fe20000010000 */
[-C--:B------:R-:W-:Y:S01]  /*2c60*/  FFMA.FTZ R133, R233, R2.reuse, R133 ;  /* 0x00000002e9857223 */ /* 0x080fe20000010085 */
[----:B------:R-:W-:Y:S01]  /*2c70*/  FMUL.FTZ R244, R3, R2 ;  /* 0x0000000203f47220 */ /* 0x000fe20000410000 */
[----:B------:R-:W-:Y:S01]  /*2c80*/  FMUL.FTZ R199, R0, UR13 ;  /* 0x0000000d00c77c20 */ /* 0x000fe20008410000 */
[----:B------:R-:W-:-:S02]  /*2c90*/  HADD2.F32 R3, -RZ, R185.H1_H1 ;  /* 0x300000b9ff037230 */ /* 0x000fc40000004100 */
[----:B------:R-:W-:Y:S01]  /*2ca0*/  FFMA.FTZ R185, R208, R249, R227 ;  /* 0x000000f9d0b97223 */ /* 0x000fe200000100e3 */
[----:B------:R-:W-:Y:S02]  /*2cb0*/  HADD2.F32 R0, -RZ, R189.H0_H0 ;  /* 0x200000bdff007230 */ /* 0x000fe40000004100 */
[----:B------:R-:W-:Y:S02]  /*2cc0*/  HADD2.F32 R2, -RZ, R149.H0_H0 ;  /* 0x20000095ff027230 */ /* 0x000fe40000004100 */
[----:B------:R-:W-:Y:S01]  /*2cd0*/  FADD.FTZ R3, R3, -UR14 ;  /* 0x8000000e03037e21 */ /* 0x000fe20008010000 */
[----:B------:R-:W-:Y:S01]  /*2ce0*/  FADD.FTZ R94, R94, R0 ;  /* 0x000000005e5e7221 */ /* 0x000fe20000010000 */
[-C--:B------:R-:W-:Y:S01]  /*2cf0*/  FFMA.FTZ R134, R199, R0.reuse, R134 ;  /* 0x00000000c7867223 */ /* 0x080fe20000010086 */
[----:B------:R-:W-:Y:S01]  /*2d00*/  FMUL.FTZ R239, R2, R0 ;  /* 0x0000000002ef7220 */ /* 0x000fe20000410000 */
[----:B------:R-:W-:Y:S02]  /*2d10*/  HADD2.F32 R0, -RZ, R186.H0_H0 ;  /* 0x200000baff007230 */ /* 0x000fe40000004100 */
[----:B------:R-:W-:Y:S01]  /*2d20*/  FMUL.FTZ R192, R3, UR13 ;  /* 0x0000000d03c07c20 */ /* 0x000fe20008410000 */
[----:B------:R-:W-:-:S02]  /*2d30*/  HADD2.F32 R2, -RZ, R189.H1_H1 ;  /* 0x300000bdff027230 */ /* 0x000fc40000004100 */
[----:B------:R-:W-:Y:S02]  /*2d40*/  HADD2.F32 R3, -RZ, R149.H1_H1 ;  /* 0x30000095ff037230 */ /* 0x000fe40000004100 */
[----:B------:R-:W-:Y:S01]  /*2d50*/  FADD.FTZ R0, R0, -UR14 ;  /* 0x8000000e00007e21 */ /* 0x000fe20008010000 */
[----:B------:R-:W-:Y:S01]  /*2d60*/  FADD.FTZ R95, R95, R2 ;  /* 0x000000025f5f7221 */ /* 0x000fe20000010000 */
[-C--:B------:R-:W-:Y:S01]  /*2d70*/  FFMA.FTZ R135, R192, R2.reuse, R135 ;  /* 0x00000002c0877223 */ /* 0x080fe20000010087 */
[----:B------:R-:W-:Y:S01]  /*2d80*/  FMUL.FTZ R234, R3, R2 ;  /* 0x0000000203ea7220 */ /* 0x000fe20000410000 */
[----:B------:R-:W-:Y:S01]  /*2d90*/  FMUL.FTZ R22, R0, UR13 ;  /* 0x0000000d00167c20 */ /* 0x000fe20008410000 */
[----:B------:R-:W-:Y:S02]  /*2da0*/  HADD2.F32 R0, -RZ, R190.H0_H0 ;  /* 0x200000beff007230 */ /* 0x000fe40000004100 */
[----:B------:R-:W-:Y:S02]  /*2db0*/  HADD2.F32 R2, -RZ, R150.H0_H0 ;  /* 0x20000096ff027230 */ /* 0x000fe40000004100 */
[----:B------:R-:W-:-:S02]  /*2dc0*/  HADD2.F32 R3, -RZ, R186.H1_H1 ;  /* 0x300000baff037230 */ /* 0x000fc40000004100 */
[----:B------:R-:W-:Y:S01]  /*2dd0*/  FADD.FTZ R88, R88, R0 ;  /* 0x0000000058587221 */ /* 0x000fe20000010000 */
[-C--:B------:R-:W-:Y:S01]  /*2de0*/  FFMA.FTZ R128, R22, R0.reuse, R128 ;  /* 0x0000000016807223 */ /* 0x080fe20000010080 */
[----:B------:R-:W-:Y:S01]  /*2df0*/  FMUL.FTZ R226, R2, R0 ;  /* 0x0000000002e27220 */ /* 0x000fe20000410000 */
[----:B------:R-:W-:Y:S02]  /*2e00*/  HADD2.F32 R2, -RZ, R187.H0_H0 ;  /* 0x200000bbff027230 */ /* 0x000fe40000004100 */
[----:B------:R-:W-:Y:S01]  /*2e10*/  FADD.FTZ R3, R3, -UR14 ;  /* 0x8000000e03037e21 */ /* 0x000fe20008010000 */
[----:B------:R-:W-:Y:S02]  /*2e20*/  HADD2.F32 R0, -RZ, R191.H0_H0 ;  /* 0x200000bfff007230 */ /* 0x000fe40000004100 */
[----:B------:R-:W-:Y:S02]  /*2e30*/  HADD2.F32 R187, -RZ, R187.H1_H1 ;  /* 0x300000bbffbb7230 */ /* 0x000fe40000004100 */
[----:B------:R-:W-:Y:S01]  /*2e40*/  FMUL.FTZ R3, R3, UR13 ;  /* 0x0000000d03037c20 */ /* 0x000fe20008410000 */
[----:B------:R-:W-:Y:S01]  /*2e50*/  FADD.FTZ R2, R2, -UR14 ;  /* 0x8000000e02027e21 */ /* 0x000fe20008010000 */
[----:B------:R-:W-:Y:S01]  /*2e60*/  FADD.FTZ R90, R90, R0 ;  /* 0x000000005a5a7221 */ /* 0x000fe20000010000 */
[----:B------:R-:W-:-:S02]  /*2e70*/  HADD2.F32 R186, -RZ, R151.H1_H1 ;  /* 0x30000097ffba7230 */ /* 0x000fc40000004100 */
[----:B------:R-:W-:Y:S01]  /*2e80*/  FFMA.FTZ R129, R3, R23, R129 ;  /* 0x0000001703817223 */ /* 0x000fe20000010081 */
[----:B------:R-:W-:Y:S02]  /*2e90*/  HADD2.F32 R23, -RZ, R151.H0_H0 ;  /* 0x20000097ff177230 */ /* 0x000fe40000004100 */
[----:B------:R-:W-:Y:S01]  /*2ea0*/  FMUL.FTZ R2, R2, UR13 ;  /* 0x0000000d02027c20 */ /* 0x000fe20008410000 */
[----:B------:R-:W-:-:S03]  /*2eb0*/  FADD.FTZ R187, R187, -UR14 ;  /* 0x8000000ebbbb7e21 */ /* 0x000fc60008010000 */
[-C--:B------:R-:W-:Y:S01]  /*2ec0*/  FFMA.FTZ R130, R2, R0.reuse, R130 ;  /* 0x0000000002827223 */ /* 0x080fe20000010082 */
[----:B------:R-:W-:Y:S01]  /*2ed0*/  FMUL.FTZ R216, R23, R0 ;  /* 0x0000000017d87220 */ /* 0x000fe20000410000 */
[----:B------:R-:W-:Y:S01]  /*2ee0*/  FADD.FTZ R0, R184, R244 ;  /* 0x000000f4b8007221 */ /* 0x000fe20000010000 */
[----:B------:R-:W-:Y:S01]  /*2ef0*/  FFMA.FTZ R23, R233, R244, R185 ;  /* 0x000000f4e9177223 */ /* 0x000fe200000100b9 */
[----:B------:R-:W-:Y:S02]  /*2f00*/  HADD2.F32 R184, -RZ, R191.H1_H1 ;  /* 0x300000bfffb87230 */ /* 0x000fe40000004100 */
[----:B------:R-:W-:Y:S01]  /*2f10*/  FADD.FTZ R0, R0, R239 ;  /* 0x000000ef00007221 */ /* 0x000fe20000010000 */
[----:B------:R-:W-:Y:S02]  /*2f20*/  FFMA.FTZ R23, R199, R239, R23 ;  /* 0x000000efc7177223 */ /* 0x000fe40000010017 */
[----:B------:R-:W-:Y:S01]  /*2f30*/  FMUL.FTZ R210, R186, R184 ;  /* 0x000000b8bad27220 */ /* 0x000fe20000410000 */
[----:B------:R-:W-:Y:S01]  /*2f40*/  FADD.FTZ R185, R0, R234 ;  /* 0x000000ea00b97221 */ /* 0x000fe20000010000 */
[----:B------:R-:W-:Y:S01]  /*2f50*/  FFMA.FTZ R23, R192, R234, R23 ;  /* 0x000000eac0177223 */ /* 0x000fe20000010017 */
[----:B------:R-:W-:Y:S01]  /*2f60*/  FMUL.FTZ R0, R187, UR13 ;  /* 0x0000000dbb007c20 */ /* 0x000fe20008410000 */
[----:B------:R-:W-:Y:S01]  /*2f70*/  FADD.FTZ R91, R91, R184 ;  /* 0x000000b85b5b7221 */ /* 0x000fe20000010000 */
[----:B------:R-:W-:Y:S01]  /*2f80*/  FADD.FTZ R185, R185, R226 ;  /* 0x000000e2b9b97221 */ /* 0x000fe20000010000 */
[----:B------:R-:W-:Y:S01]  /*2f90*/  FFMA.FTZ R187, R22, R226, R23 ;  /* 0x000000e216bb7223 */ /* 0x000fe20000010017 */
[----:B------:R-:W-:-:S02]  /*2fa0*/  FFMA.FTZ R131, R0, R184, R131 ;  /* 0x000000b800837223 */ /* 0x000fc40000010083 */
[----:B------:R-:W-:Y:S01]  /*2fb0*/  FADD.FTZ R23, R185, R217 ;  /* 0x000000d9b9177221 */ /* 0x000fe20000010000 */
[----:B------:R-:W-:-:S03]  /*2fc0*/  FFMA.FTZ R185, R3, R217, R187 ;  /* 0x000000d903b97223 */ /* 0x000fc600000100bb */
[----:B------:R-:W-:Y:S01]  /*2fd0*/  FADD.FTZ R23, R23, R216 ;  /* 0x000000d817177221 */ /* 0x000fe20000010000 */
[----:B------:R-:W-:-:S03]  /*2fe0*/  FFMA.FTZ R185, R2, R216, R185 ;  /* 0x000000d802b97223 */ /* 0x000fc600000100b9 */
[----:B------:R-:W-:Y:S01]  /*2ff0*/  FADD.FTZ R228, R23, R210 ;  /* 0x000000d217e47221 */ /* 0x000fe20000010000 */
[----:B------:R-:W-:-:S07]  /*3000*/  FFMA.FTZ R227, R0, R210, R185 ;  /* 0x000000d200e37223 */ /* 0x000fce00000100b9 */
.L_x_2118:
[----:B------:R-:W-:Y:S05]  /*3010*/  BSYNC.RECONVERGENT B0 ;  /* 0x0000000000007941 */ /* 0x000fea0003800200 */
.L_x_2117:
[----:B------:R-:W3:Y:S01]  /*3020*/  SHFL.DOWN PT, R23, R228, 0x10, 0x1f ;  /* 0x0a001f00e4177f89 */ /* 0x000ee200000e0000 */
[----:B------:R-:W-:Y:S03]  /*3030*/  BSSY.RECONVERGENT B0, `(.L_x_2119) ;  /* 0x000001f000007945 */ /* 0x000fe60003800200 */
[----:B------:R-:W4:Y:S01]  /*3040*/  SHFL.DOWN PT, R184, R227, 0x10, 0x1f ;  /* 0x0a001f00e3b87f89 */ /* 0x000f2200000e0000 */
[----:B------:R-:W0:Y:S01]  /*3050*/  S2R R186, SR_TID.X ;  /* 0x0000000000ba7919 */ /* 0x000e220000002100 */
[----:B---3--:R-:W-:Y:S01]  /*3060*/  FADD.FTZ R23, R23, R228 ;  /* 0x000000e417177221 */ /* 0x008fe20000010000 */
[----:B----4-:R-:W-:-:S04]  /*3070*/  FADD.FTZ R184, R184, R227 ;  /* 0x000000e3b8b87221 */ /* 0x010fc80000010000 */
[----:B------:R-:W3:Y:S01]  /*3080*/  SHFL.DOWN PT, R185, R23, 0x8, 0x1f ;  /* 0x09001f0017b97f89 */ /* 0x000ee200000e0000 */
[----:B0-----:R-:W-:Y:S01]  /*3090*/  LOP3.LUT P0, RZ, R186, 0x1f, RZ, 0xc0, !PT ;  /* 0x0000001fbaff7812 */ /* 0x001fe2000780c0ff */
[----:B---3--:R-:W-:Y:S02]  /*30a0*/  FADD.FTZ R23, R23, R185 ;  /* 0x000000b917177221 */ /* 0x008fe40000010000 */
        /* <DEDUP_REMOVED lines=23> */
.L_x_2120:
[----:B------:R-:W-:Y:S05]  /*3220*/  BSYNC.RECONVERGENT B0 ;  /* 0x0000000000007941 */ /* 0x000fea0003800200 */
.L_x_2119:
[----:B------:R-:W3:Y:S08]  /*3230*/  S2UR UR5, SR_CgaCtaId ;  /* 0x00000000000579c3 */ /* 0x000ef00000008800 */
[----:B------:R-:W-:Y:S01]  /*3240*/  BAR.SYNC.DEFER_BLOCKING 0x0 ;  /* 0x0000000000007b1d */ /* 0x000fe20000010000 */
[----:B------:R-:W-:-:S04]  /*3250*/  UISETP.NE.U32.AND UP1, UPT, UR20, URZ, UPT ;  /* 0x000000ff1400728c */ /* 0x000fc8000bf25070 */
[----:B------:R-:W-:Y:S01]  /*3260*/  UISETP.NE.AND.EX UP1, UPT, UR21, URZ, UPT, UP1 ;  /* 0x000000ff1500728c */ /* 0x000fe2000bf25310 */
[----:B------:R-:W-:Y:S01]  /*3270*/  BSSY.RECONVERGENT B0, `(.L_x_2121) ;  /* 0x00006c6000007945 */ /* 0x000fe20003800200 */
[----:B------:R-:W-:Y:S02]  /*3280*/  UMOV UR4, 0x400 ;  /* 0x0000040000047882 */ /* 0x000fe40000000000 */
[----:B---3--:R-:W-:-:S04]  /*3290*/  ULEA UR4, UR5, UR4, 0x18 ;  /* 0x0000000405047291 */ /* 0x008fc8000f8ec0ff */
[----:B------:R-:W-:Y:S02]  /*32a0*/  UIADD3 UR5, UPT, UPT, UR4, 0x5020, URZ ;  /* 0x0000502004057890 */ /* 0x000fe4000fffe0ff */
[----:B------:R-:W-:-:S09]  /*32b0*/  @!UP2 UIADD3 UR5, UPT, UPT, UR4, 0x5000, URZ ;  /* 0x000050000405a890 */ /* 0x000fd2000fffe0ff */
[----:B0-----:R-:W0:Y:S01]  /*32c0*/  LDS.128 R184, [UR5] ;  /* 0x00000005ffb87984 */ /* 0x001e220008000c00 */
[----:B------:R-:W-:Y:S02]  /*32d0*/  UIADD3 UR5, UPT, UPT, UR4, 0x5030, URZ ;  /* 0x0000503004057890 */ /* 0x000fe4000fffe0ff */
[----:B------:R-:W-:Y:S01]  /*32e0*/  @!UP2 UIADD3 UR5, UPT, UPT, UR4, 0x5010, URZ ;  /* 0x000050100405a890 */ /* 0x000fe2000fffe0ff */
[----:B0-----:R-:W-:Y:S01]  /*32f0*/  FADD.FTZ R185, RZ, R185 ;  /* 0x000000b9ffb97221 */ /* 0x001fe20000010000 */
[----:B------:R-:W-:-:S03]  /*3300*/  FADD.FTZ R23, RZ, R184 ;  /* 0x000000b8ff177221 */ /* 0x000fc60000010000 */
[----:B-12---:R-:W-:Y:S01]  /*3310*/  FADD.FTZ R188, R187, R185 ;  /* 0x000000b9bbbc7221 */ /* 0x006fe20000010000 */
        /* <DEDUP_REMOVED lines=13> */
[----:B------:R-:W0:Y:S02]  /*33f0*/  LDC.64 R184, c[0x0][0x390] ;  /* 0x0000e400ffb87b82 */ /* 0x000e240000000a00 */
[----:B0-----:R-:W-:-:S06]  /*3400*/  IMAD.WIDE.U32 R184, R21, 0x10, R184 ;  /* 0x0000001015b87825 */ /* 0x001fcc00078e00b8 */
[----:B------:R-:W5:Y:S01]  /*3410*/  LDG.E.128 R184, desc[UR16][R184.64] ;  /* 0x00000010b8b87981 */ /* 0x000f62000c1e1d00 */
[----:B------:R-:W-:-:S04]  /*3420*/  ISETP.NE.U32.AND P0, PT, RZ, UR22, PT ;  /* 0x00000016ff007c0c */ /* 0x000fc8000bf05070 */
[----:B------:R-:W-:-:S13]  /*3430*/  ISETP.NE.AND.EX P0, PT, RZ, UR23, PT, P0 ;  /* 0x00000017ff007c0c */ /* 0x000fda000bf05300 */
[----:B------:R-:W-:Y:S05]  /*3440*/  @P0 BRA `(.L_x_2125) ;  /* 0x0000000400140947 */ /* 0x000fea0003800000 */
[----:B------:R-:W-:Y:S01]  /*3450*/  FFMA.FTZ R188, R18, UR4, R23 ;  /* 0x0000000412bc7c23 */ /* 0x000fe20008010017 */
[--C-:B-----5:R-:W-:Y:S02]  /*3460*/  HADD2.F32 R189, -RZ, R187.reuse.H0_H0 ;  /* 0x200000bbffbd7230 */ /* 0x120fe40000004100 */
[----:B------:R-:W-:Y:S02]  /*3470*/  HADD2.F32 R187, -RZ, R187.H1_H1 ;  /* 0x300000bbffbb7230 */ /* 0x000fe40000004100 */
[----:B------:R-:W-:-:S04]  /*3480*/  FADD.FTZ R188, R224, -R188 ;  /* 0x800000bce0bc7221 */ /* 0x000fc80000010000 */
[----:B------:R-:W-:-:S04]  /*3490*/  FMUL.FTZ R188, R188, UR13 ;  /* 0x0000000dbcbc7c20 */ /* 0x000fc80008410000 */
[----:B------:R-:W-:-:S04]  /*34a0*/  FMUL.FTZ R188, R188, UR12 ;  /* 0x0000000cbcbc7c20 */ /* 0x000fc80008410000 */
[----:B------:R-:W-:Y:S01]  /*34b0*/  FFMA.FTZ R189, R188, R189, R82 ;  /* 0x000000bdbcbd7223 */ /* 0x000fe20000010052 */
[----:B------:R-:W-:-:S05]  /*34c0*/  HADD2.F32 R82, -RZ, R179.H0_H0 ;  /* 0x200000b3ff527230 */ /* 0x000fca0000004100 */
[----:B------:R-:W-:Y:S01]  /*34d0*/  FMUL.FTZ R82, R188, R82 ;  /* 0x00000052bc527220 */ /* 0x000fe20000410000 */
[----:B------:R-:W-:-:S04]  /*34e0*/  FFMA.FTZ R188, R17, UR4, R23 ;  /* 0x0000000411bc7c23 */ /* 0x000fc80008010017 */
[----:B------:R-:W-:-:S04]  /*34f0*/  FADD.FTZ R188, R214, -R188 ;  /* 0x800000bcd6bc7221 */ /* 0x000fc80000010000 */
[----:B------:R-:W-:-:S04]  /*3500*/  FMUL.FTZ R188, R188, UR13 ;  /* 0x0000000dbcbc7c20 */ /* 0x000fc80008410000 */
[----:B------:R-:W-:-:S04]  /*3510*/  FMUL.FTZ R188, R188, UR12 ;  /* 0x0000000cbcbc7c20 */ /* 0x000fc80008410000 */
[----:B------:R-:W-:Y:S01]  /*3520*/  FFMA.FTZ R187, R188, R187, R83 ;  /* 0x000000bbbcbb7223 */ /* 0x000fe20000010053 */
[----:B------:R-:W-:-:S05]  /*3530*/  HADD2.F32 R83, -RZ, R179.H1_H1 ;  /* 0x300000b3ff537230 */ /* 0x000fca0000004100 */
[----:B------:R-:W-:Y:S01]  /*3540*/  FMUL.FTZ R83, R188, R83 ;  /* 0x00000053bc537220 */ /* 0x000fe20000410000 */
[--C-:B------:R-:W-:Y:S02]  /*3550*/  HADD2.F32 R188, -RZ, R186.reuse.H0_H0 ;  /* 0x200000baffbc7230 */ /* 0x100fe40000004100 */
[----:B------:R-:W-:Y:S02]  /*3560*/  HADD2.F32 R186, -RZ, R186.H1_H1 ;  /* 0x300000baffba7230 */ /* 0x000fe40000004100 */
[----:B------:R-:W-:Y:S01]  /*3570*/  F2FP.F16.F32.PACK_AB R83, R83, R82 ;  /* 0x000000525353723e */ /* 0x000fe200000000ff */
[----:B------:R-:W-:-:S04]  /*3580*/  FFMA.FTZ R82, R20, UR4, R23 ;  /* 0x0000000414527c23 */ /* 0x000fc80008010017 */
        /* <DEDUP_REMOVED lines=13> */
[----:B------:R-:W-:-:S04]  /*3660*/  FFMA.FTZ R80, R201, UR4, R23 ;  /* 0x00000004c9507c23 */ /* 0x000fc80008010017 */
[----:B------:R-:W-:Y:S01]  /*3670*/  FADD.FTZ R80, R243, -R80 ;  /* 0x80000050f3507221 */ /* 0x000fe20000010000 */
[----:B------:R-:W-:-:S03]  /*3680*/  F2FP.F16.F32.PACK_AB R82, R81, R82 ;  /* 0x000000525152723e */ /* 0x000fc600000000ff */
[----:B------:R-:W-:-:S04]  /*3690*/  FMUL.FTZ R80, R80, UR13 ;  /* 0x0000000d50507c20 */ /* 0x000fc80008410000 */
[----:B------:R-:W-:Y:S01]  /*36a0*/  FMUL.FTZ R81, R80, UR12 ;  /* 0x0000000c50517c20 */ /* 0x000fe20008410000 */
[--C-:B------:R-:W-:Y:S02]  /*36b0*/  HADD2.F32 R80, -RZ, R185.reuse.H0_H0 ;  /* 0x200000b9ff507230 */ /* 0x100fe40000004100 */
[----:B------:R-:W-:-:S03]  /*36c0*/  HADD2.F32 R185, -RZ, R185.H1_H1 ;  /* 0x300000b9ffb97230 */ /* 0x000fc60000004100 */
        /* <DEDUP_REMOVED lines=26> */
[----:B------:R-:W-:-:S05]  /*3870*/  FMUL.FTZ R85, R84, R85 ;  /* 0x0000005554557220 */ /* 0x000fca0000410000 */
[----:B------:R-:W-:Y:S01]  /*3880*/  F2FP.F16.F32.PACK_AB R80, R85, R80 ;  /* 0x000000505550723e */ /* 0x000fe200000000ff */
[----:B------:R-:W-:Y:S06]  /*3890*/  BRA `(.L_x_2126) ;  /* 0x0000000400207947 */ /* 0x000fec0003800000 */
.L_x_2125:
[----:B------:R-:W-:Y:S01]  /*38a0*/  FFMA.FTZ R24, R18, UR4, R23 ;  /* 0x0000000412187c23 */ /* 0x000fe20008010017 */
[----:B-----5:R-:W-:Y:S02]  /*38b0*/  HADD2.F32 R25, -RZ, R187.H0_H0 ;  /* 0x200000bbff197230 */ /* 0x020fe40000004100 */
[----:B------:R-:W-:Y:S02]  /*38c0*/  HADD2.F32 R26, -RZ, R179.H0_H0 ;  /* 0x200000b3ff1a7230 */ /* 0x000fe40000004100 */
[----:B------:R-:W-:-:S04]  /*38d0*/  FADD.FTZ R24, R224, -R24 ;  /* 0x80000018e0187221 */ /* 0x000fc80000010000 */
[----:B------:R-:W-:-:S04]  /*38e0*/  FMUL.FTZ R27, R24, UR13 ;  /* 0x0000000d181b7c20 */ /* 0x000fc80008410000 */
[----:B------:R-:W-:-:S04]  /*38f0*/  FMUL.FTZ R24, R27, UR12 ;  /* 0x0000000c1b187c20 */ /* 0x000fc80008410000 */
[C---:B------:R-:W-:Y:S01]  /*3900*/  FFMA.FTZ R189, R24.reuse, R25, R82 ;  /* 0x0000001918bd7223 */ /* 0x040fe20000010052 */
[----:B------:R-:W-:Y:S01]  /*3910*/  FFMA.FTZ R25, R17, UR4, R23 ;  /* 0x0000000411197c23 */ /* 0x000fe20008010017 */
[----:B------:R-:W-:Y:S01]  /*3920*/  FMUL.FTZ R24, R24, R26 ;  /* 0x0000001a18187220 */ /* 0x000fe20000410000 */
[----:B------:R-:W-:Y:S02]  /*3930*/  HADD2.F32 R82, -RZ, R187.H1_H1 ;  /* 0x300000bbff527230 */ /* 0x000fe40000004100 */
[----:B------:R-:W-:-:S04]  /*3940*/  FADD.FTZ R25, R214, -R25 ;  /* 0x80000019d6197221 */ /* 0x000fc80000010000 */
[----:B------:R-:W-:-:S04]  /*3950*/  FMUL.FTZ R25, R25, UR13 ;  /* 0x0000000d19197c20 */ /* 0x000fc80008410000 */
[C---:B------:R-:W-:Y:S01]  /*3960*/  FMUL.FTZ R26, R25.reuse, UR12 ;  /* 0x0000000c191a7c20 */ /* 0x040fe20008410000 */
[----:B------:R-:W-:Y:S01]  /*3970*/  F2FP.F16.F32.PACK_AB R27, R25, R27 ;  /* 0x0000001b191b723e */ /* 0x000fe200000000ff */
[----:B------:R-:W-:Y:S02]  /*3980*/  HADD2.F32 R25, -RZ, R179.H1_H1 ;  /* 0x300000b3ff197230 */ /* 0x000fe40000004100 */
[C---:B------:R-:W-:Y:S01]  /*3990*/  FFMA.FTZ R187, R26.reuse, R82, R83 ;  /* 0x000000521abb7223 */ /* 0x040fe20000010053 */
[----:B------:R-:W-:Y:S02]  /*39a0*/  HADD2.F32 R82, -RZ, R186.H1_H1 ;  /* 0x300000baff527230 */ /* 0x000fe40000004100 */
[----:B------:R-:W-:Y:S01]  /*39b0*/  FMUL.FTZ R25, R26, R25 ;  /* 0x000000191a197220 */ /* 0x000fe20000410000 */
[----:B------:R-:W-:-:S04]  /*39c0*/  FFMA.FTZ R26, R20, UR4, R23 ;  /* 0x00000004141a7c23 */ /* 0x000fc80008010017 */
[----:B------:R-:W-:Y:S01]  /*39d0*/  FADD.FTZ R26, R232, -R26 ;  /* 0x8000001ae81a7221 */ /* 0x000fe20000010000 */
[----:B------:R-:W-:Y:S01]  /*39e0*/  F2FP.F16.F32.PACK_AB R83, R25, R24 ;  /* 0x000000181953723e */ /* 0x000fe200000000ff */
[----:B------:R-:W-:Y:S02]  /*39f0*/  HADD2.F32 R25, -RZ, R186.H0_H0 ;  /* 0x200000baff197230 */ /* 0x000fe40000004100 */
        /* <DEDUP_REMOVED lines=8> */
[C---:B------:R-:W-:Y:S01]  /*3a80*/  FMUL.FTZ R80, R25.reuse, UR12 ;  /* 0x0000000c19507c20 */ /* 0x040fe20008410000 */
[----:B------:R-:W-:Y:S01]  /*3a90*/  F2FP.F16.F32.PACK_AB R26, R25, R26 ;  /* 0x0000001a191a723e */ /* 0x000fe200000000ff */
[----:B------:R-:W-:Y:S02]  /*3aa0*/  HADD2.F32 R25, -RZ, R178.H1_H1 ;  /* 0x300000b2ff197230 */ /* 0x000fe40000004100 */
[----:B------:R-:W-:-:S03]  /*3ab0*/  FFMA.FTZ R186, R80, R82, R81 ;  /* 0x0000005250ba7223 */ /* 0x000fc60000010051 */
[----:B------:R-:W-:Y:S01]  /*3ac0*/  FMUL.FTZ R82, R80, R25 ;  /* 0x0000001950527220 */ /* 0x000fe20000410000 */
[----:B------:R-:W-:Y:S01]  /*3ad0*/  FFMA.FTZ R25, R201, UR4, R23 ;  /* 0x00000004c9197c23 */ /* 0x000fe20008010017 */
[--C-:B------:R-:W-:Y:S02]  /*3ae0*/  HADD2.F32 R80, -RZ, R185.reuse.H0_H0 ;  /* 0x200000b9ff507230 */ /* 0x100fe40000004100 */
[----:B------:R-:W-:Y:S02]  /*3af0*/  HADD2.F32 R185, -RZ, R185.H1_H1 ;  /* 0x300000b9ffb97230 */ /* 0x000fe40000004100 */
[----:B------:R-:W-:Y:S01]  /*3b00*/  FADD.FTZ R25, R243, -R25 ;  /* 0x80000019f3197221 */ /* 0x000fe20000010000 */
[----:B------:R-:W-:-:S03]  /*3b10*/  F2FP.F16.F32.PACK_AB R82, R82, R24 ;  /* 0x000000185252723e */ /* 0x000fc600000000ff */
        /* <DEDUP_REMOVED lines=9> */
[----:B------:R-:W-:-:S03]  /*3bb0*/  F2FP.F16.F32.PACK_AB R25, R80, R25 ;  /* 0x000000195019723e */ /* 0x000fc600000000ff */
        /* <DEDUP_REMOVED lines=20> */
[----:B------:R-:W-:-:S05]  /*3d00*/  FMUL.FTZ R85, R190, R85 ;  /* 0x00000055be557220 */ /* 0x000fca0000410000 */
[----:B------:R-:W-:-:S07]  /*3d10*/  F2FP.F16.F32.PACK_AB R80, R85, R80 ;  /* 0x000000505550723e */ /* 0x000fce00000000ff */
.L_x_2126:
        /* <DEDUP_REMOVED lines=13> */
.L_x_2124:
[----:B------:R-:W-:Y:S05]  /*3df0*/  BSYNC.RECONVERGENT B1 ;  /* 0x0000000000017941 */ /* 0x000fea0003800200 */
.L_x_2123:
        /* <DEDUP_REMOVED lines=8> */
[----:B------:R-:W-:Y:S01]  /*3e80*/  FFMA.FTZ R24, R15, UR4, R23 ;  /* 0x000000040f187c23 */ /* 0x000fe20008010017 */
[----:B-----5:R-:W-:Y:S02]  /*3e90*/  HADD2.F32 R25, -RZ, R187.H0_H0 ;  /* 0x200000bbff197230 */ /* 0x020fe40000004100 */
[----:B------:R-:W-:Y:S02]  /*3ea0*/  HADD2.F32 R26, -RZ, R171.H0_H0 ;  /* 0x200000abff1a7230 */ /* 0x000fe40000004100 */
[----:B------:R-:W-:-:S04]  /*3eb0*/  FADD.FTZ R24, R222, -R24 ;  /* 0x80000018de187221 */ /* 0x000fc80000010000 */
[----:B------:R-:W-:-:S04]  /*3ec0*/  FMUL.FTZ R27, R24, UR13 ;  /* 0x0000000d181b7c20 */ /* 0x000fc80008410000 */
[----:B------:R-:W-:-:S04]  /*3ed0*/  FMUL.FTZ R24, R27, UR12 ;  /* 0x0000000c1b187c20 */ /* 0x000fc80008410000 */
[----:B------:R-:W-:Y:S01]  /*3ee0*/  FFMA.FTZ R189, R24, R25, R74 ;  /* 0x0000001918bd7223 */ /* 0x000fe2000001004a */
        /* <DEDUP_REMOVED lines=64> */
[----:B------:R-:W-:Y:S01]  /*42f0*/  F2FP.F16.F32.PACK_AB R72, R77, R72 ;  /* 0x000000484d48723e */ /* 0x000fe200000000ff */
[----:B------:R-:W-:Y:S06]  /*4300*/  BRA `(.L_x_2130) ;  /* 0x0000000400107947 */ /* 0x000fec0003800000 */
.L_x_2129:
        /* <DEDUP_REMOVED lines=67> */
[----:B------:R-:W-:-:S07]  /*4740*/  F2FP.F16.F32.PACK_AB R72, R77, R72 ;  /* 0x000000484d48723e */ /* 0x000fce00000000ff */
.L_x_2130:
        /* <DEDUP_REMOVED lines=13> */
.L_x_2128:
[----:B------:R-:W-:Y:S05]  /*4820*/  BSYNC.RECONVERGENT B1 ;  /* 0x0000000000017941 */ /* 0x000fea0003800200 */
.L_x_2127:
        /* <DEDUP_REMOVED lines=81> */
.L_x_2133:
        /* <DEDUP_REMOVED lines=68> */
.L_x_2134:
        /* <DEDUP_REMOVED lines=13> */
.L_x_2132:
[----:B------:R-:W-:Y:S05]  /*5250*/  BSYNC.RECONVERGENT B1 ;  /* 0x0000000000017941 */ /* 0x000fea0003800200 */
.L_x_2131:
        /* <DEDUP_REMOVED lines=81> */
.L_x_2137:
        /* <DEDUP_REMOVED lines=68> */
.L_x_2138:
        /* <DEDUP_REMOVED lines=13> */
.L_x_2136:
[----:B------:R-:W-:Y:S05]  /*5c80*/  BSYNC.RECONVERGENT B1 ;  /* 0x0000000000017941 */ /* 0x000fea0003800200 */
.L_x_2135:
        /* <DEDUP_REMOVED lines=45> */
[----:B------:R-:W-:Y:S01]  /*5f60*/  FFMA.FTZ R24, R199, UR4, R23 ;  /* 0x00000004c7187c23 */ /* 0x000fe20008010017 */
[----:B------:R-:W-:-:S03]  /*5f70*/  HADD2.F32 R49, -RZ, R145.H0_H0 ;  /* 0x20000091ff317230 */ /* 0x000fc60000004100 */
[----:B------:R-:W-:-:S04]  /*5f80*/  FADD.FTZ R24, R239, -R24 ;  /* 0x80000018ef187221 */ /* 0x000fc80000010000 */
[----:B------:R-:W-:-:S04]  /*5f90*/  FMUL.FTZ R25, R24, UR13 ;  /* 0x0000000d18197c20 */ /* 0x000fc80008410000 */
[----:B------:R-:W-:-:S04]  /*5fa0*/  FMUL.FTZ R24, R25, UR12 ;  /* 0x0000000c19187c20 */ /* 0x000fc80008410000 */
[C---:B------:R-:W-:Y:S01]  /*5fb0*/  FFMA.FTZ R54, R24.reuse, R48, R54 ;  /* 0x0000003018367223 */ /* 0x040fe20000010036 */
[----:B------:R-:W-:Y:S01]  /*5fc0*/  FMUL.FTZ R49, R24, R49 ;  /* 0x0000003118317220 */ /* 0x000fe20000410000 */
[----:B------:R-:W-:-:S04]  /*5fd0*/  FFMA.FTZ R24, R192, UR4, R23 ;  /* 0x00000004c0187c23 */ /* 0x000fc80008010017 */
[----:B------:R-:W-:-:S04]  /*5fe0*/  FADD.FTZ R24, R234, -R24 ;  /* 0x80000018ea187221 */ /* 0x000fc80000010000 */
[----:B------:R-:W-:-:S04]  /*5ff0*/  FMUL.FTZ R24, R24, UR13 ;  /* 0x0000000d18187c20 */ /* 0x000fc80008410000 */
[C---:B------:R-:W-:Y:S01]  /*6000*/  FMUL.FTZ R48, R24.reuse, UR12 ;  /* 0x0000000c18307c20 */ /* 0x040fe20008410000 */
[----:B------:R-:W-:Y:S01]  /*6010*/  F2FP.F16.F32.PACK_AB R25, R24, R25 ;  /* 0x000000191819723e */ /* 0x000fe200000000ff */
[--C-:B------:R-:W-:Y:S01]  /*6020*/  FFMA.FTZ R24, R208, UR4, R23.reuse ;  /* 0x00000004d0187c23 */ /* 0x100fe20008010017 */
[----:B------:R-:W-:Y:S01]  /*6030*/  FFMA.FTZ R23, R233, UR4, R23 ;  /* 0x00000004e9177c23 */ /* 0x000fe20008010017 */
[----:B------:R-:W-:Y:S01]  /*6040*/  FFMA.FTZ R55, R48, R185, R55 ;  /* 0x000000b930377223 */ /* 0x000fe20000010037 */
[----:B------:R-:W-:Y:S02]  /*6050*/  HADD2.F32 R185, -RZ, R145.H1_H1 ;  /* 0x30000091ffb97230 */ /* 0x000fe40000004100 */
[----:B------:R-:W-:Y:S01]  /*6060*/  FADD.FTZ R24, R249, -R24 ;  /* 0x80000018f9187221 */ /* 0x000fe20000010000 */
[----:B------:R-:W-:Y:S02]  /*6070*/  FADD.FTZ R23, R244, -R23 ;  /* 0x80000017f4177221 */ /* 0x000fe40000010000 */
[----:B------:R-:W-:Y:S01]  /*6080*/  FMUL.FTZ R48, R48, R185 ;  /* 0x000000b930307220 */ /* 0x000fe20000410000 */
[----:B------:R-:W-:Y:S01]  /*6090*/  FMUL.FTZ R24, R24, UR13 ;  /* 0x0000000d18187c20 */ /* 0x000fe20008410000 */
[----:B------:R-:W-:-:S03]  /*60a0*/  HADD2.F32 R185, -RZ, R184.H0_H0 ;  /* 0x200000b8ffb97230 */ /* 0x000fc60000004100 */
[----:B------:R-:W-:Y:S01]  /*60b0*/  F2FP.F16.F32.PACK_AB R49, R48, R49 ;  /* 0x000000313031723e */ /* 0x000fe200000000ff */
[----:B------:R-:W-:-:S04]  /*60c0*/  FMUL.FTZ R48, R24, UR12 ;  /* 0x0000000c18307c20 */ /* 0x000fc80008410000 */
[----:B------:R-:W-:Y:S01]  /*60d0*/  FFMA.FTZ R185, R48, R185, R52 ;  /* 0x000000b930b97223 */ /* 0x000fe20000010034 */
[----:B------:R-:W-:-:S05]  /*60e0*/  HADD2.F32 R52, -RZ, R144.H0_H0 ;  /* 0x20000090ff347230 */ /* 0x000fca0000004100 */
[----:B------:R-:W-:Y:S01]  /*60f0*/  FMUL.FTZ R48, R48, R52 ;  /* 0x0000003430307220 */ /* 0x000fe20000410000 */
[----:B------:R-:W-:Y:S01]  /*6100*/  FMUL.FTZ R52, R23, UR13 ;  /* 0x0000000d17347c20 */ /* 0x000fe20008410000 */
[----:B------:R-:W-:-:S03]  /*6110*/  HADD2.F32 R23, -RZ, R184.H1_H1 ;  /* 0x300000b8ff177230 */ /* 0x000fc60000004100 */
[C---:B------:R-:W-:Y:S01]  /*6120*/  FMUL.FTZ R184, R52.reuse, UR12 ;  /* 0x0000000c34b87c20 */ /* 0x040fe20008410000 */
[----:B------:R-:W-:-:S03]  /*6130*/  F2FP.F16.F32.PACK_AB R24, R52, R24 ;  /* 0x000000183418723e */ /* 0x000fc600000000ff */
[----:B------:R-:W-:Y:S01]  /*6140*/  FFMA.FTZ R23, R184, R23, R53 ;  /* 0x00000017b8177223 */ /* 0x000fe20000010035 */
[----:B------:R-:W-:-:S05]  /*6150*/  HADD2.F32 R53, -RZ, R144.H1_H1 ;  /* 0x30000090ff357230 */ /* 0x000fca0000004100 */
[----:B------:R-:W-:-:S05]  /*6160*/  FMUL.FTZ R53, R184, R53 ;  /* 0x00000035b8357220 */ /* 0x000fca0000410000 */
[----:B------:R-:W-:Y:S01]  /*6170*/  F2FP.F16.F32.PACK_AB R48, R53, R48 ;  /* 0x000000303530723e */ /* 0x000fe200000000ff */
[----:B------:R-:W-:Y:S06]  /*6180*/  BRA `(.L_x_2141) ;  /* 0x0000000400107947 */ /* 0x000fec0003800000 */
.L_x_2140:
[----:B------:R-:W-:-:S04]  /*6190*/  FFMA.FTZ R188, R0, UR4, R23 ;  /* 0x0000000400bc7c23 */ /* 0x000fc80008010017 */
[----:B------:R-:W-:-:S04]  /*61a0*/  FADD.FTZ R188, R210, -R188 ;  /* 0x800000bcd2bc7221 */ /* 0x000fc80000010000 */
[----:B------:R-:W-:-:S04]  /*61b0*/  FMUL.FTZ R188, R188, UR13 ;  /* 0x0000000dbcbc7c20 */ /* 0x000fc80008410000 */
[----:B------:R-:W-:Y:S01]  /*61c0*/  FMUL.FTZ R190, R188, UR12 ;  /* 0x0000000cbcbe7c20 */ /* 0x000fe20008410000 */
[--C-:B-----5:R-:W-:Y:S02]  /*61d0*/  HADD2.F32 R188, -RZ, R187.reuse.H1_H1 ;  /* 0x300000bbffbc7230 */ /* 0x120fe40000004100 */
[----:B------:R-:W-:-:S03]  /*61e0*/  HADD2.F32 R187, -RZ, R187.H0_H0 ;  /* 0x200000bbffbb7230 */ /* 0x000fc60000004100 */
[----:B------:R-:W-:Y:S01]  /*61f0*/  FFMA.FTZ R188, R190, R188, R51 ;  /* 0x000000bcbebc7223 */ /* 0x000fe20000010033 */
[----:B------:R-:W-:-:S04]  /*6200*/  FFMA.FTZ R51, R2, UR4, R23 ;  /* 0x0000000402337c23 */ /* 0x000fc80008010017 */
[----:B------:R-:W-:-:S04]  /*6210*/  FADD.FTZ R51, R216, -R51 ;  /* 0x80000033d8337221 */ /* 0x000fc80000010000 */
[----:B------:R-:W-:-:S04]  /*6220*/  FMUL.FTZ R51, R51, UR13 ;  /* 0x0000000d33337c20 */ /* 0x000fc80008410000 */
[----:B------:R-:W-:-:S04]  /*6230*/  FMUL.FTZ R51, R51, UR12 ;  /* 0x0000000c33337c20 */ /* 0x000fc80008410000 */
[C---:B------:R-:W-:Y:S01]  /*6240*/  FFMA.FTZ R189, R51.reuse, R187, R50 ;  /* 0x000000bb33bd7223 */ /* 0x040fe20000010032 */
[--C-:B------:R-:W-:Y:S02]  /*6250*/  HADD2.F32 R50, -RZ, R147.reuse.H0_H0 ;  /* 0x20000093ff327230 */ /* 0x100fe40000004100 */
[--C-:B------:R-:W-:Y:S02]  /*6260*/  HADD2.F32 R187, -RZ, R186.reuse.H0_H0 ;  /* 0x200000baffbb7230 */ /* 0x100fe40000004100 */
[----:B------:R-:W-:Y:S02]  /*6270*/  HADD2.F32 R186, -RZ, R186.H1_H1 ;  /* 0x300000baffba7230 */ /* 0x000fe40000004100 */
[----:B------:R-:W-:Y:S01]  /*6280*/  FMUL.FTZ R51, R51, R50 ;  /* 0x0000003233337220 */ /* 0x000fe20000410000 */
[----:B------:R-:W-:-:S05]  /*6290*/  HADD2.F32 R50, -RZ, R147.H1_H1 ;  /* 0x30000093ff327230 */ /* 0x000fca0000004100 */
[----:B------:R-:W-:-:S05]  /*62a0*/  FMUL.FTZ R50, R190, R50 ;  /* 0x00000032be327220 */ /* 0x000fca0000410000 */
        /* <DEDUP_REMOVED lines=32> */
[----:B------:R-:W-:-:S04]  /*64b0*/  HADD2.F32 R185, -RZ, R184.H0_H0 ;  /* 0x200000b8ffb97230 */ /* 0x000fc80000004100 */
[----:B------:R-:W-:Y:S01]  /*64c0*/  F2FP.F16.F32.PACK_AB R49, R48, R49 ;  /* 0x000000313031723e */ /* 0x000fe200000000ff */
        /* <DEDUP_REMOVED lines=8> */
[----:B------:R-:W-:-:S05]  /*6550*/  HADD2.F32 R52, -RZ, R144.H0_H0 ;  /* 0x20000090ff347230 */ /* 0x000fca0000004100 */
[----:B------:R-:W-:Y:S01]  /*6560*/  FMUL.FTZ R48, R48, R52 ;  /* 0x0000003430307220 */ /* 0x000fe20000410000 */
[----:B------:R-:W-:Y:S02]  /*6570*/  HADD2.F32 R52, -RZ, R184.H1_H1 ;  /* 0x300000b8ff347230 */ /* 0x000fe40000004100 */
[----:B------:R-:W-:-:S04]  /*6580*/  FMUL.FTZ R184, R23, UR12 ;  /* 0x0000000c17b87c20 */ /* 0x000fc80008410000 */
[----:B------:R-:W-:Y:S01]  /*6590*/  FFMA.FTZ R23, R184, R52, R53 ;  /* 0x00000034b8177223 */ /* 0x000fe20000010035 */
[----:B------:R-:W-:-:S05]  /*65a0*/  HADD2.F32 R52, -RZ, R144.H1_H1 ;  /* 0x30000090ff347230 */ /* 0x000fca0000004100 */
[----:B------:R-:W-:-:S05]  /*65b0*/  FMUL.FTZ R52, R184, R52 ;  /* 0x00000034b8347220 */ /* 0x000fca0000410000 */
[----:B------:R-:W-:-:S07]  /*65c0*/  F2FP.F16.F32.PACK_AB R48, R52, R48 ;  /* 0x000000303430723e */ /* 0x000fce00000000ff */
.L_x_2141:
        /* <DEDUP_REMOVED lines=13> */
.L_x_2122:
        /* <DEDUP_REMOVED lines=8> */
[----:B------:R-:W-:Y:S01]  /*6720*/  FFMA.FTZ R188, R195, UR4, R23 ;  /* 0x00000004c3bc7c23 */ /* 0x000fe20008010017 */
[----:B------:R-:W-:Y:S02]  /*6730*/  HADD2.F32 R189, -RZ, R44.H0_H0 ;  /* 0x2000002cffbd7230 */ /* 0x000fe40000004100 */
[--C-:B-----5:R-:W-:Y:S02]  /*6740*/  HADD2.F32 R191, -RZ, R185.reuse.H0_H0 ;  /* 0x200000b9ffbf7230 */ /* 0x120fe40000004100 */
[----:B------:R-:W-:Y:S01]  /*6750*/  FADD.FTZ R188, R215, -R188 ;  /* 0x800000bcd7bc7221 */ /* 0x000fe20000010000 */
[----:B------:R-:W-:Y:S02]  /*6760*/  HADD2.F32 R185, -RZ, R185.H1_H1 ;  /* 0x300000b9ffb97230 */ /* 0x000fe40000004100 */
[----:B------:R-:W-:Y:S02]  /*6770*/  HADD2.F32 R190, -RZ, R186.H0_H0 ;  /* 0x200000baffbe7230 */ /* 0x000fe40000004100 */
[----:B------:R-:W-:Y:S01]  /*6780*/  FFMA.FTZ R188, R188, UR13, R189 ;  /* 0x0000000dbcbc7c23 */ /* 0x000fe200080100bd */
[----:B------:R-:W-:-:S02]  /*6790*/  HADD2.F32 R189, -RZ, R184.H0_H0 ;  /* 0x200000b8ffbd7230 */ /* 0x000fc40000004100 */
[----:B------:R-:W-:Y:S02]  /*67a0*/  HADD2.F32 R184, -RZ, R184.H1_H1 ;  /* 0x300000b8ffb87230 */ /* 0x000fe40000004100 */
[----:B------:R-:W-:Y:S01]  /*67b0*/  FMUL.FTZ R188, R188, UR12 ;  /* 0x0000000cbcbc7c20 */ /* 0x000fe20008410000 */
[----:B------:R-:W-:Y:S02]  /*67c0*/  HADD2.F32 R186, -RZ, R186.H1_H1 ;  /* 0x300000baffba7230 */ /* 0x000fe40000004100 */
[----:B------:R-:W-:Y:S02]  /*67d0*/  HADD2.F32 R228, -RZ, R47.H1_H1 ;  /* 0x3000002fffe47230 */ /* 0x000fe40000004100 */
[----:B------:R-:W-:Y:S01]  /*67e0*/  FFMA.FTZ R227, R188, R189, R84 ;  /* 0x000000bdbce37223 */ /* 0x000fe20000010054 */
[----:B------:R-:W-:Y:S01]  /*67f0*/  FFMA.FTZ R84, R205, UR4, R23 ;  /* 0x00000004cd547c23 */ /* 0x000fe20008010017 */
[----:B------:R-:W-:-:S03]  /*6800*/  HADD2.F32 R189, -RZ, R44.H1_H1 ;  /* 0x3000002cffbd7230 */ /* 0x000fc60000004100 */
[----:B------:R-:W-:-:S04]  /*6810*/  FADD.FTZ R84, R248, -R84 ;  /* 0x80000054f8547221 */ /* 0x000fc80000010000 */
[----:B------:R-:W-:Y:S01]  /*6820*/  FFMA.FTZ R84, R84, UR13, R189 ;  /* 0x0000000d54547c23 */ /* 0x000fe200080100bd */
[----:B------:R-:W-:-:S03]  /*6830*/  HADD2.F32 R189, -RZ, R45.H0_H0 ;  /* 0x2000002dffbd7230 */ /* 0x000fc60000004100 */
[----:B------:R-:W-:-:S04]  /*6840*/  FMUL.FTZ R84, R84, UR12 ;  /* 0x0000000c54547c20 */ /* 0x000fc80008410000 */
[----:B------:R-:W-:Y:S01]  /*6850*/  FFMA.FTZ R184, R84, R184, R85 ;  /* 0x000000b854b87223 */ /* 0x000fe20000010055 */
[----:B------:R-:W-:-:S04]  /*6860*/  FFMA.FTZ R85, R201, UR4, R23 ;  /* 0x00000004c9557c23 */ /* 0x000fc80008010017 */
[----:B------:R-:W-:-:S04]  /*6870*/  FADD.FTZ R85, R243, -R85 ;  /* 0x80000055f3557221 */ /* 0x000fc80000010000 */
[----:B------:R-:W-:Y:S01]  /*6880*/  FFMA.FTZ R85, R85, UR13, R189 ;  /* 0x0000000d55557c23 */ /* 0x000fe200080100bd */
[----:B------:R-:W-:-:S03]  /*6890*/  HADD2.F32 R189, -RZ, R45.H1_H1 ;  /* 0x3000002dffbd7230 */ /* 0x000fc60000004100 */
[----:B------:R-:W-:-:S04]  /*68a0*/  FMUL.FTZ R85, R85, UR12 ;  /* 0x0000000c55557c20 */ /* 0x000fc80008410000 */
[----:B------:R-:W-:Y:S01]  /*68b0*/  FFMA.FTZ R191, R85, R191, R86 ;  /* 0x000000bf55bf7223 */ /* 0x000fe20000010056 */
[----:B------:R-:W-:-:S04]  /*68c0*/  FFMA.FTZ R86, R196, UR4, R23 ;  /* 0x00000004c4567c23 */ /* 0x000fc80008010017 */
        /* <DEDUP_REMOVED lines=20> */
[--C-:B------:R-:W-:Y:S02]  /*6a10*/  HADD2.F32 R189, -RZ, R187.reuse.H0_H0 ;  /* 0x200000bbffbd7230 */ /* 0x100fe40000004100 */
[----:B------:R-:W-:Y:S02]  /*6a20*/  HADD2.F32 R187, -RZ, R187.H1_H1 ;  /* 0x300000bbffbb7230 */ /* 0x000fe40000004100 */
[----:B------:R-:W-:-:S04]  /*6a30*/  FMUL.FTZ R81, R81, UR12 ;  /* 0x0000000c51517c20 */ /* 0x000fc80008410000 */
[----:B------:R-:W-:Y:S01]  /*6a40*/  FFMA.FTZ R189, R81, R189, R82 ;  /* 0x000000bd51bd7223 */ /* 0x000fe20000010052 */
[----:B------:R-:W-:-:S04]  /*6a50*/  FFMA.FTZ R82, R17, UR4, R23 ;  /* 0x0000000411527c23 */ /* 0x000fc80008010017 */
[----:B------:R-:W-:-:S04]  /*6a60*/  FADD.FTZ R82, R214, -R82 ;  /* 0x80000052d6527221 */ /* 0x000fc80000010000 */
[----:B------:R-:W-:-:S04]  /*6a70*/  FFMA.FTZ R82, R82, UR13, R228 ;  /* 0x0000000d52527c23 */ /* 0x000fc800080100e4 */
[----:B------:R-:W-:-:S04]  /*6a80*/  FMUL.FTZ R82, R82, UR12 ;  /* 0x0000000c52527c20 */ /* 0x000fc80008410000 */
[----:B------:R-:W-:Y:S01]  /*6a90*/  FFMA.FTZ R187, R82, R187, R83 ;  /* 0x000000bb52bb7223 */ /* 0x000fe20000010053 */
[----:B------:R-:W-:-:S05]  /*6aa0*/  HADD2.F32 R83, -RZ, R179.H0_H0 ;  /* 0x200000b3ff537230 */ /* 0x000fca0000004100 */
[----:B------:R-:W-:Y:S01]  /*6ab0*/  FMUL.FTZ R83, R83, R81 ;  /* 0x0000005153537220 */ /* 0x000fe20000410000 */
[----:B------:R-:W-:-:S05]  /*6ac0*/  HADD2.F32 R81, -RZ, R179.H1_H1 ;  /* 0x300000b3ff517230 */ /* 0x000fca0000004100 */
[----:B------:R-:W-:Y:S01]  /*6ad0*/  FMUL.FTZ R81, R81, R82 ;  /* 0x0000005251517220 */ /* 0x000fe20000410000 */
[----:B------:R-:W-:-:S04]  /*6ae0*/  HADD2.F32 R82, -RZ, R178.H0_H0 ;  /* 0x200000b2ff527230 */ /* 0x000fc80000004100 */
[----:B------:R-:W-:Y:S01]  /*6af0*/  F2FP.F16.F32.PACK_AB R83, R81, R83 ;  /* 0x000000535153723e */ /* 0x000fe200000000ff */
[----:B------:R-:W-:Y:S02]  /*6b00*/  HADD2.F32 R81, -RZ, R178.H1_H1 ;  /* 0x300000b2ff517230 */ /* 0x000fe40000004100 */
[----:B------:R-:W-:Y:S01]  /*6b10*/  FMUL.FTZ R82, R82, R185 ;  /* 0x000000b952527220 */ /* 0x000fe20000410000 */
[----:B------:R-:W-:Y:S02]  /*6b20*/  HADD2.F32 R185, -RZ, R176.H1_H1 ;  /* 0x300000b0ffb97230 */ /* 0x000fe40000004100 */
[----:B------:R-:W-:Y:S01]  /*6b30*/  FMUL.FTZ R80, R81, R80 ;  /* 0x0000005051507220 */ /* 0x000fe20000410000 */
[--C-:B------:R-:W-:Y:S02]  /*6b40*/  HADD2.F32 R81, -RZ, R177.reuse.H0_H0 ;  /* 0x200000b1ff517230 */ /* 0x100fe40000004100 */
[----:B------:R-:W-:Y:S02]  /*6b50*/  FMUL.FTZ R84, R185, R84 ;  /* 0x00000054b9547220 */ /* 0x000fe40000410000 */
[----:B------:R-:W-:Y:S01]  /*6b60*/  F2FP.F16.F32.PACK_AB R82, R80, R82 ;  /* 0x000000525052723e */ /* 0x000fe200000000ff */
[----:B------:R-:W-:Y:S01]  /*6b70*/  FMUL.FTZ R81, R81, R85 ;  /* 0x0000005551517220 */ /* 0x000fe20000410000 */
[----:B------:R-:W-:-:S05]  /*6b80*/  HADD2.F32 R85, -RZ, R177.H1_H1 ;  /* 0x300000b1ff557230 */ /* 0x000fca0000004100 */
[----:B------:R-:W-:Y:S01]  /*6b90*/  FMUL.FTZ R86, R85, R86 ;  /* 0x0000005655567220 */ /* 0x000fe20000410000 */
[----:B------:R-:W-:-:S04]  /*6ba0*/  HADD2.F32 R85, -RZ, R176.H0_H0 ;  /* 0x200000b0ff557230 */ /* 0x000fc80000004100 */
[----:B------:R-:W-:Y:S01]  /*6bb0*/  F2FP.F16.F32.PACK_AB R81, R86, R81 ;  /* 0x000000515651723e */ /* 0x000fe200000000ff */
[----:B------:R-:W-:-:S05]  /*6bc0*/  FMUL.FTZ R85, R85, R188 ;  /* 0x000000bc55557220 */ /* 0x000fca0000410000 */
[----:B------:R-:W-:Y:S01]  /*6bd0*/  F2FP.F16.F32.PACK_AB R80, R84, R85 ;  /* 0x000000555450723e */ /* 0x000fe200000000ff */
[----:B------:R-:W-:Y:S06]  /*6be0*/  BRA `(.L_x_2145) ;  /* 0x0000000400407947 */ /* 0x000fec0003800000 */
.L_x_2144:
[----:B------:R-:W-:Y:S01]  /*6bf0*/  FFMA.FTZ R27, R18, UR4, R23 ;  /* 0x00000004121b7c23 */ /* 0x000fe20008010017 */
[----:B------:R-:W-:Y:S02]  /*6c00*/  HADD2.F32 R24, -RZ, R47.H0_H0 ;  /* 0x2000002fff187230 */ /* 0x000fe40000004100 */
[----:B-----5:R-:W-:Y:S02]  /*6c10*/  HADD2.F32 R26, -RZ, R187.H0_H0 ;  /* 0x200000bbff1a7230 */ /* 0x020fe40000004100 */
[----:B------:R-:W-:-:S04]  /*6c20*/  FADD.FTZ R27, R224, -R27 ;  /* 0x8000001be01b7221 */ /* 0x000fc80000010000 */
[----:B------:R-:W-:Y:S01]  /*6c30*/  FFMA.FTZ R27, R27, UR13, R24 ;  /* 0x0000000d1b1b7c23 */ /* 0x000fe20008010018 */
[----:B------:R-:W-:-:S03]  /*6c40*/  HADD2.F32 R24, -RZ, R179.H0_H0 ;  /* 0x200000b3ff187230 */ /* 0x000fc60000004100 */
[----:B------:R-:W-:-:S04]  /*6c50*/  FMUL.FTZ R25, R27, UR12 ;  /* 0x0000000c1b197c20 */ /* 0x000fc80008410000 */
[----:B------:R-:W-:Y:S01]  /*6c60*/  FFMA.FTZ R189, R25, R26, R82 ;  /* 0x0000001a19bd7223 */ /* 0x000fe20000010052 */
[----:B------:R-:W-:Y:S01]  /*6c70*/  FMUL.FTZ R24, R24, R25 ;  /* 0x0000001918187220 */ /* 0x000fe20000410000 */
[----:B------:R-:W-:Y:S01]  /*6c80*/  FFMA.FTZ R25, R17, UR4, R23 ;  /* 0x0000000411197c23 */ /* 0x000fe20008010017 */
[----:B------:R-:W-:Y:S02]  /*6c90*/  HADD2.F32 R26, -RZ, R47.H1_H1 ;  /* 0x3000002fff1a7230 */ /* 0x000fe40000004100 */
[----:B------:R-:W-:Y:S02]  /*6ca0*/  HADD2.F32 R82, -RZ, R187.H1_H1 ;  /* 0x300000bbff527230 */ /* 0x000fe40000004100 */
[----:B------:R-:W-:-:S04]  /*6cb0*/  FADD.FTZ R25, R214, -R25 ;  /* 0x80000019d6197221 */ /* 0x000fc80000010000 */
[----:B------:R-:W-:-:S04]  /*6cc0*/  FFMA.FTZ R25, R25, UR13, R26 ;  /* 0x0000000d19197c23 */ /* 0x000fc8000801001a */
[C---:B------:R-:W-:Y:S01]  /*6cd0*/  FMUL.FTZ R26, R25.reuse, UR12 ;  /* 0x0000000c191a7c20 */ /* 0x040fe20008410000 */
[----:B------:R-:W-:Y:S01]  /*6ce0*/  F2FP.F16.F32.PACK_AB R27, R25, R27 ;  /* 0x0000001b191b723e */ /* 0x000fe200000000ff */
[----:B------:R-:W-:Y:S02]  /*6cf0*/  HADD2.F32 R25, -RZ, R186.H0_H0 ;  /* 0x200000baff197230 */ /* 0x000fe40000004100 */
[----:B------:R-:W-:Y:S01]  /*6d00*/  FFMA.FTZ R187, R26, R82, R83 ;  /* 0x000000521abb7223 */ /* 0x000fe20000010053 */
[----:B------:R-:W-:Y:S02]  /*6d10*/  HADD2.F32 R83, -RZ, R179.H1_H1 ;  /* 0x300000b3ff537230 */ /* 0x000fe40000004100 */
[----:B------:R-:W-:-:S03]  /*6d20*/  HADD2.F32 R82, -RZ, R46.H0_H0 ;  /* 0x2000002eff527230 */ /* 0x000fc60000004100 */
[----:B------:R-:W-:Y:S01]  /*6d30*/  FMUL.FTZ R83, R83, R26 ;  /* 0x0000001a53537220 */ /* 0x000fe20000410000 */
[----:B------:R-:W-:-:S04]  /*6d40*/  FFMA.FTZ R26, R20, UR4, R23 ;  /* 0x00000004141a7c23 */ /* 0x000fc80008010017 */
[----:B------:R-:W-:Y:S01]  /*6d50*/  FADD.FTZ R26, R232, -R26 ;  /* 0x8000001ae81a7221 */ /* 0x000fe20000010000 */
[----:B------:R-:W-:-:S03]  /*6d60*/  F2FP.F16.F32.PACK_AB R83, R83, R24 ;  /* 0x000000185353723e */ /* 0x000fc600000000ff */
[----:B------:R-:W-:Y:S01]  /*6d70*/  FFMA.FTZ R26, R26, UR13, R82 ;  /* 0x0000000d1a1a7c23 */ /* 0x000fe20008010052 */
[----:B------:R-:W-:-:S03]  /*6d80*/  HADD2.F32 R82, -RZ, R186.H1_H1 ;  /* 0x300000baff527230 */ /* 0x000fc60000004100 */
[----:B------:R-:W-:-:S04]  /*6d90*/  FMUL.FTZ R24, R26, UR12 ;  /* 0x0000000c1a187c20 */ /* 0x000fc80008410000 */
[----:B------:R-:W-:Y:S01]  /*6da0*/  FFMA.FTZ R190, R24, R25, R80 ;  /* 0x0000001918be7223 */ /* 0x000fe20000010050 */
[----:B------:R-:W-:Y:S02]  /*6db0*/  HADD2.F32 R25, -RZ, R178.H0_H0 ;  /* 0x200000b2ff197230 */ /* 0x000fe40000004100 */
[----:B------:R-:W-:-:S03]  /*6dc0*/  HADD2.F32 R80, -RZ, R46.H1_H1 ;  /* 0x3000002eff507230 */ /* 0x000fc60000004100 */
[----:B------:R-:W-:Y:S01]  /*6dd0*/  FMUL.FTZ R24, R25, R24 ;  /* 0x0000001819187220 */ /* 0x000fe20000410000 */
[----:B------:R-:W-:-:S04]  /*6de0*/  FFMA.FTZ R25, R19, UR4, R23 ;  /* 0x0000000413197c23 */ /* 0x000fc80008010017 */
[----:B------:R-:W-:-:S04]  /*6df0*/  FADD.FTZ R25, R225, -R25 ;  /* 0x80000019e1197221 */ /* 0x000fc80000010000 */
[----:B------:R-:W-:-:S04]  /*6e00*/  FFMA.FTZ R25, R25, UR13, R80 ;  /* 0x0000000d19197c23 */ /* 0x000fc80008010050 */
[C---:B------:R-:W-:Y:S01]  /*6e10*/  FMUL.FTZ R80, R25.reuse, UR12 ;  /* 0x0000000c19507c20 */ /* 0x040fe20008410000 */
[----:B------:R-:W-:Y:S01]  /*6e20*/  F2FP.F16.F32.PACK_AB R26, R25, R26 ;  /* 0x0000001a191a723e */ /* 0x000fe200000000ff */
[----:B------:R-:W-:Y:S02]  /*6e30*/  HADD2.F32 R25, -RZ, R178.H1_H1 ;  /* 0x300000b2ff197230 */ /* 0x000fe40000004100 */
[----:B------:R-:W-:Y:S01]  /*6e40*/  FFMA.FTZ R186, R80, R82, R81 ;  /* 0x0000005250ba7223 */ /* 0x000fe20000010051 */
[--C-:B------:R-:W-:Y:S02]  /*6e50*/  HADD2.F32 R81, -RZ, R45.reuse.H1_H1 ;  /* 0x3000002dff517230 */ /* 0x100fe40000004100 */
[----:B------:R-:W-:Y:S01]  /*6e60*/  FMUL.FTZ R82, R25, R80 ;  /* 0x0000005019527220 */ /* 0x000fe20000410000 */
[----:B------:R-:W-:Y:S01]  /*6e70*/  FFMA.FTZ R25, R201, UR4, R23 ;  /* 0x00000004c9197c23 */ /* 0x000fe20008010017 */
[----:B------:R-:W-:-:S03]  /*6e80*/  HADD2.F32 R80, -RZ, R45.H0_H0 ;  /* 0x2000002dff507230 */ /* 0x000fc60000004100 */
[----:B------:R-:W-:Y:S01]  /*6e90*/  FADD.FTZ R25, R243, -R25 ;  /* 0x80000019f3197221 */ /* 0x000fe20000010000 */
[----:B------:R-:W-:-:S03]  /*6ea0*/  F2FP.F16.F32.PACK_AB R82, R82, R24 ;  /* 0x000000185252723e */ /* 0x000fc600000000ff */
[----:B------:R-:W-:Y:S01]  /*6eb0*/  FFMA.FTZ R25, R25, UR13, R80 ;  /* 0x0000000d19197c23 */ /* 0x000fe20008010050 */
[----:B------:R-:W-:-:S03]  /*6ec0*/  HADD2.F32 R80, -RZ, R185.H0_H0 ;  /* 0x200000b9ff507230 */ /* 0x000fc60000004100 */
        /* <DEDUP_REMOVED lines=10> */
[----:B------:R-:W-:Y:S02]  /*6f70*/  HADD2.F32 R80, -RZ, R44.H0_H0 ;  /* 0x2000002cff507230 */ /* 0x000fe40000004100 */
        /* <DEDUP_REMOVED lines=8> */
[----:B------:R-:W-:-:S04]  /*7000*/  FFMA.FTZ R24, R24, UR13, R80 ;  /* 0x0000000d18187c23 */ /* 0x000fc80008010050 */
        /* <DEDUP_REMOVED lines=9> */
[----:B------:R-:W-:-:S03]  /*70a0*/  F2FP.F16.F32.PACK_AB R24, R84, R24 ;  /* 0x000000185418723e */ /* 0x000fc600000000ff */
[----:B------:R-:W-:Y:S01]  /*70b0*/  FFMA.FTZ R184, R86, R184, R85 ;  /* 0x000000b856b87223 */ /* 0x000fe20000010055 */
[----:B------:R-:W-:-:S05]  /*70c0*/  HADD2.F32 R85, -RZ, R176.H1_H1 ;  /* 0x300000b0ff557230 */ /* 0x000fca0000004100 */
[----:B------:R-:W-:-:S05]  /*70d0*/  FMUL.FTZ R85, R85, R86 ;  /* 0x0000005655557220 */ /* 0x000fca0000410000 */
[----:B------:R-:W-:-:S07]  /*70e0*/  F2FP.F16.F32.PACK_AB R80, R85, R80 ;  /* 0x000000505550723e */ /* 0x000fce00000000ff */
.L_x_2145:
[----:B------:R-:W-:Y:S02]  /*70f0*/  ISETP.NE.U32.AND P0, PT, RZ, UR22, PT ;  /* 0x00000016ff007c0c */ /* 0x000fe4000bf05070 */
[----:B------:R-:W-:Y:S02]  /*7100*/  MOV R86, R191 ;  /* 0x000000bf00567202 */ /* 0x000fe40000000f00 */
        /* <DEDUP_REMOVED lines=14> */
.L_x_2143:
[----:B------:R-:W-:Y:S05]  /*71f0*/  BSYNC.RECONVERGENT B1 ;  /* 0x0000000000017941 */ /* 0x000fea0003800200 */
.L_x_2142:
        /* <DEDUP_REMOVED lines=87> */
[----:B------:R-:W-:Y:S01]  /*7770*/  F2FP.F16.F32.PACK_AB R72, R77, R72 ;  /* 0x000000484d48723e */ /* 0x000fe200000000ff */
[----:B------:R-:W-:Y:S06]  /*7780*/  BRA `(.L_x_2149) ;  /* 0x0000000400307947 */ /* 0x000fec0003800000 */
.L_x_2148:
[----:B------:R-:W-:Y:S01]  /*7790*/  FFMA.FTZ R188, R209, UR4, R23 ;  /* 0x00000004d1bc7c23 */ /* 0x000fe20008010017 */
[----:B-----5:R-:W-:Y:S02]  /*77a0*/  HADD2.F32 R189, -RZ, R40.H0_H0 ;  /* 0x20000028ffbd7230 */ /* 0x020fe40000004100 */
[--C-:B------:R-:W-:Y:S02]  /*77b0*/  HADD2.F32 R191, -RZ, R185.reuse.H0_H0 ;  /* 0x200000b9ffbf7230 */ /* 0x100fe40000004100 */
        /* <DEDUP_REMOVED lines=72> */
[----:B------:R-:W-:-:S07]  /*7c40*/  F2FP.F16.F32.PACK_AB R72, R76, R77 ;  /* 0x0000004d4c48723e */ /* 0x000fce00000000ff */
.L_x_2149:
[----:B------:R-:W0:Y:S01]  /*7c50*/  @P0 LDC.64 R76, c[0x0][0x478] ;  /* 0x00011e00ff4c0b82 */ /* 0x000e220000000a00 */
[----:B------:R-:W-:Y:S01]  /*7c60*/  MOV R78, R191 ;  /* 0x000000bf004e7202 */ /* 0x000fe20000000f00 */
        /* <DEDUP_REMOVED lines=12> */
.L_x_2147:
[----:B------:R-:W-:Y:S05]  /*7d30*/  BSYNC.RECONVERGENT B1 ;  /* 0x0000000000017941 */ /* 0x000fea0003800200 */
.L_x_2146:
        /* <DEDUP_REMOVED lines=89> */
.L_x_2152:
        /* <DEDUP_REMOVED lines=76> */
.L_x_2153:
        /* <DEDUP_REMOVED lines=14> */
.L_x_2151:
[----:B------:R-:W-:Y:S05]  /*8870*/  BSYNC.RECONVERGENT B1 ;  /* 0x0000000000017941 */ /* 0x000fea0003800200 */
.L_x_2150:
        /* <DEDUP_REMOVED lines=89> */
.L_x_2156:
        /* <DEDUP_REMOVED lines=76> */
.L_x_2157:
        /* <DEDUP_REMOVED lines=14> */
.L_x_2155:
[----:B------:R-:W-:Y:S05]  /*93b0*/  BSYNC.RECONVERGENT B1 ;  /* 0x0000000000017941 */ /* 0x000fea0003800200 */
.L_x_2154:
        /* <DEDUP_REMOVED lines=10> */
[----:B------:R-:W-:Y:S01]  /*9460*/  FADD.FTZ R27, R216, -R27 ;  /* 0x8000001bd81b7221 */ /* 0x000fe20000010000 */
[----:B------:R-:W-:-:S03]  /*9470*/  HADD2.F32 R26, -RZ, R31.H1_H1 ;  /* 0x3000001fff1a7230 */ /* 0x000fc60000004100 */
        /* <DEDUP_REMOVED lines=13> */
[----:B------:R-:W-:Y:S02]  /*9550*/  HADD2.F32 R50, -RZ, R30.H0_H0 ;  /* 0x2000001eff327230 */ /* 0x000fe40000004100 */
[----:B------:R-:W-:Y:S01]  /*9560*/  FMUL.FTZ R25, R25, R26 ;  /* 0x0000001a19197220 */ /* 0x000fe20000410000 */
[----:B------:R-:W-:-:S04]  /*9570*/  FFMA.FTZ R26, R22, UR4, R23 ;  /* 0x00000004161a7c23 */ /* 0x000fc80008010017 */
[----:B------:R-:W-:Y:S01]  /*9580*/  FADD.FTZ R26, R226, -R26 ;  /* 0x8000001ae21a7221 */ /* 0x000fe20000010000 */
[----:B------:R-:W-:Y:S01]  /*9590*/  F2FP.F16.F32.PACK_AB R51, R25, R24 ;  /* 0x000000181933723e */ /* 0x000fe200000000ff */
[--C-:B------:R-:W-:Y:S02]  /*95a0*/  HADD2.F32 R25, -RZ, R186.reuse.H0_H0 ;  /* 0x200000baff197230 */ /* 0x100fe40000004100 */
        /* <DEDUP_REMOVED lines=12> */
[----:B------:R-:W-:Y:S02]  /*9670*/  FFMA.FTZ R25, R199, UR4, R23 ;  /* 0x00000004c7197c23 */ /* 0x000fe40008010017 */
[----:B------:R-:W-:Y:S01]  /*9680*/  FFMA.FTZ R186, R48, R50, R49 ;  /* 0x0000003230ba7223 */ /* 0x000fe20000010031 */
[----:B------:R-:W-:Y:S02]  /*9690*/  HADD2.F32 R49, -RZ, R146.H1_H1 ;  /* 0x30000092ff317230 */ /* 0x000fe40000004100 */
[----:B------:R-:W-:-:S03]  /*96a0*/  FADD.FTZ R25, R239, -R25 ;  /* 0x80000019ef197221 */ /* 0x000fc60000010000 */
[----:B------:R-:W-:Y:S01]  /*96b0*/  FMUL.FTZ R49, R49, R48 ;  /* 0x0000003031317220 */ /* 0x000fe20000410000 */
[----:B------:R-:W-:-:S04]  /*96c0*/  HADD2.F32 R48, -RZ, R185.H0_H0 ;  /* 0x200000b9ff307230 */ /* 0x000fc80000004100 */
[----:B------:R-:W-:Y:S01]  /*96d0*/  F2FP.F16.F32.PACK_AB R50, R49, R24 ;  /* 0x000000183132723e */ /* 0x000fe200000000ff */
[----:B------:R-:W-:Y:S02]  /*96e0*/  HADD2.F32 R24, -RZ, R29.H0_H0 ;  /* 0x2000001dff187230 */ /* 0x000fe40000004100 */
[----:B------:R-:W-:-:S03]  /*96f0*/  HADD2.F32 R49, -RZ, R145.H0_H0 ;  /* 0x20000091ff317230 */ /* 0x000fc60000004100 */
[----:B------:R-:W-:-:S04]  /*9700*/  FFMA.FTZ R25, R25, UR13, R24 ;  /* 0x0000000d19197c23 */ /* 0x000fc80008010018 */
        /* <DEDUP_REMOVED lines=17> */
[----:B------:R-:W-:-:S04]  /*9820*/  HADD2.F32 R54, -RZ, R184.H0_H0 ;  /* 0x200000b8ff367230 */ /* 0x000fc80000004100 */
[----:B------:R-:W-:Y:S01]  /*9830*/  F2FP.F16.F32.PACK_AB R49, R48, R49 ;  /* 0x000000313031723e */ /* 0x000fe200000000ff */
[----:B------:R-:W-:-:S05]  /*9840*/  HADD2.F32 R48, -RZ, R28.H0_H0 ;  /* 0x2000001cff307230 */ /* 0x000fca0000004100 */
[----:B------:R-:W-:-:S04]  /*9850*/  FFMA.FTZ R24, R24, UR13, R48 ;  /* 0x0000000d18187c23 */ /* 0x000fc80008010030 */
[----:B------:R-:W-:-:S04]  /*9860*/  FMUL.FTZ R48, R24, UR12 ;  /* 0x0000000c18307c20 */ /* 0x000fc80008410000 */
[----:B------:R-:W-:Y:S01]  /*9870*/  FFMA.FTZ R227, R48, R54, R52 ;  /* 0x0000003630e37223 */ /* 0x000fe20000010034 */
[----:B------:R-:W-:Y:S02]  /*9880*/  HADD2.F32 R52, -RZ, R144.H0_H0 ;  /* 0x20000090ff347230 */ /* 0x000fe40000004100 */
[----:B------:R-:W-:-:S03]  /*9890*/  HADD2.F32 R54, -RZ, R184.H1_H1 ;  /* 0x300000b8ff367230 */ /* 0x000fc60000004100 */
[----:B------:R-:W-:Y:S01]  /*98a0*/  FMUL.FTZ R48, R52, R48 ;  /* 0x0000003034307220 */ /* 0x000fe20000410000 */
[----:B------:R-:W-:-:S05]  /*98b0*/  HADD2.F32 R52, -RZ, R28.H1_H1 ;  /* 0x3000001cff347230 */ /* 0x000fca0000004100 */
        /* <DEDUP_REMOVED lines=8> */
.L_x_2158:
        /* <DEDUP_REMOVED lines=10> */
[----:B------:R-:W-:-:S03]  /*99e0*/  HADD2.F32 R186, -RZ, R186.H1_H1 ;  /* 0x300000baffba7230 */ /* 0x000fc60000004100 */
        /* <DEDUP_REMOVED lines=32> */
[--C-:B------:R-:W-:Y:S01]  /*9bf0*/  FFMA.FTZ R49, R2, UR4, R23.reuse ;  /* 0x0000000402317c23 */ /* 0x100fe20008010017 */
[----:B------:R-:W-:-:S03]  /*9c00*/  FFMA.FTZ R23, R0, UR4, R23 ;  /* 0x0000000400177c23 */ /* 0x000fc60008010017 */
[----:B------:R-:W-:Y:S01]  /*9c10*/  FADD.FTZ R49, R216, -R49 ;  /* 0x80000031d8317221 */ /* 0x000fe20000010000 */
[----:B------:R-:W-:-:S03]  /*9c20*/  FADD.FTZ R23, R210, -R23 ;  /* 0x80000017d2177221 */ /* 0x000fc60000010000 */
[----:B------:R-:W-:Y:S01]  /*9c30*/  FFMA.FTZ R49, R49, UR13, R189 ;  /* 0x0000000d31317c23 */ /* 0x000fe200080100bd */
[----:B------:R-:W-:-:S03]  /*9c40*/  HADD2.F32 R189, -RZ, R187.H0_H0 ;  /* 0x200000bbffbd7230 */ /* 0x000fc60000004100 */
[----:B------:R-:W-:-:S04]  /*9c50*/  FMUL.FTZ R49, R49, UR12 ;  /* 0x0000000c31317c20 */ /* 0x000fc80008410000 */
[----:B------:R-:W-:Y:S01]  /*9c60*/  FFMA.FTZ R189, R49, R189, R50 ;  /* 0x000000bd31bd7223 */ /* 0x000fe20000010032 */
[----:B------:R-:W-:-:S05]  /*9c70*/  HADD2.F32 R50, -RZ, R31.H1_H1 ;  /* 0x3000001fff327230 */ /* 0x000fca0000004100 */
[----:B------:R-:W-:Y:S01]  /*9c80*/  FFMA.FTZ R23, R23, UR13, R50 ;  /* 0x0000000d17177c23 */ /* 0x000fe20008010032 */
[----:B------:R-:W-:-:S03]  /*9c90*/  HADD2.F32 R50, -RZ, R187.H1_H1 ;  /* 0x300000bbff327230 */ /* 0x000fc60000004100 */
        /* <DEDUP_REMOVED lines=8> */
[--C-:B------:R-:W-:Y:S02]  /*9d20*/  HADD2.F32 R50, -RZ, R146.reuse.H1_H1 ;  /* 0x30000092ff327230 */ /* 0x100fe40000004100 */
[----:B------:R-:W-:Y:S01]  /*9d30*/  FMUL.FTZ R49, R49, R53 ;  /* 0x0000003531317220 */ /* 0x000fe20000410000 */
[----:B------:R-:W-:Y:S02]  /*9d40*/  HADD2.F32 R23, -RZ, R146.H0_H0 ;  /* 0x20000092ff177230 */ /* 0x000fe40000004100 */
[----:B------:R-:W-:Y:S02]  /*9d50*/  HADD2.F32 R53, -RZ, R144.H0_H0 ;  /* 0x20000090ff357230 */ /* 0x000fe40000004100 */
[----:B------:R-:W-:Y:S01]  /*9d60*/  FMUL.FTZ R50, R50, R48 ;  /* 0x0000003032327220 */ /* 0x000fe20000410000 */
[----:B------:R-:W-:Y:S02]  /*9d70*/  HADD2.F32 R48, -RZ, R145.H1_H1 ;  /* 0x30000091ff307230 */ /* 0x000fe40000004100 */
[----:B------:R-:W-:Y:S01]  /*9d80*/  FMUL.FTZ R23, R23, R185 ;  /* 0x000000b917177220 */ /* 0x000fe20000410000 */
[----:B------:R-:W-:-:S02]  /*9d90*/  FMUL.FTZ R53, R53, R188 ;  /* 0x000000bc35357220 */ /* 0x000fc40000410000 */
[----:B------:R-:W-:Y:S01]  /*9da0*/  FMUL.FTZ R48, R48, R54 ;  /* 0x0000003630307220 */ /* 0x000fe20000410000 */
[----:B------:R-:W-:Y:S01]  /*9db0*/  HADD2.F32 R54, -RZ, R144.H1_H1 ;  /* 0x30000090ff367230 */ /* 0x000fe20000004100 */
[----:B------:R-:W-:-:S03]  /*9dc0*/  F2FP.F16.F32.PACK_AB R50, R50, R23 ;  /* 0x000000173232723e */ /* 0x000fc600000000ff */
[----:B------:R-:W-:Y:S01]  /*9dd0*/  F2FP.F16.F32.PACK_AB R49, R48, R49 ;  /* 0x000000313031723e */ /* 0x000fe200000000ff */
[----:B------:R-:W-:-:S05]  /*9de0*/  FMUL.FTZ R52, R54, R52 ;  /* 0x0000003436347220 */ /* 0x000fca0000410000 */
[----:B------:R-:W-:-:S07]  /*9df0*/  F2FP.F16.F32.PACK_AB R48, R52, R53 ;  /* 0x000000353430723e */ /* 0x000fce00000000ff */
.L_x_2159:
[----:B------:R-:W0:Y:S01]  /*9e00*/  @P0 LDC.64 R52, c[0x0][0x478] ;  /* 0x00011e00ff340b82 */ /* 0x000e220000000a00 */
[----:B------:R-:W-:Y:S01]  /*9e10*/  MOV R54, R191 ;  /* 0x000000bf00367202 */ /* 0x000fe20000000f00 */
        /* <DEDUP_REMOVED lines=11> */
.L_x_2139:
[----:B------:R-:W-:Y:S05]  /*9ed0*/  BSYNC.RECONVERGENT B0 ;  /* 0x0000000000007941 */ /* 0x000fea0003800200 */
.L_x_2121:
[----:B------:R-:W-:Y:S02]  /*9ee0*/  UIADD3 UR7, UPT, UPT, UR7, UR24, URZ ;  /* 0x0000001807077290 */ /* 0x000fe4000fffe0ff */
[----:B------:R-:W-:Y:S02]  /*9ef0*/  UPLOP3.LUT UP2, UPT, UPT, UPT, UP2, 0x40, 0x4 ;  /* 0x000000000004789c */ /* 0x000fe40003f4e820 */
[----:B------:R-:W-:-:S09]  /*9f00*/  UISETP.GE.AND UP1, UPT, UR7, UR25, UPT ;  /* 0x000000190700728c */ /* 0x000fd2000bf26270 */
[----:B------:R-:W-:Y:S05]  /*9f10*/  BRA.U !UP1, `(.L_x_2160) ;  /* 0xffffff6d09807547 */ /* 0x000fea000b83ffff */
.L_x_2108:
        /* <DEDUP_REMOVED lines=28> */
.L_x_2162:
[----:B------:R-:W-:Y:S05]  /*a0e0*/  BSYNC.RECONVERGENT B0 ;  /* 0x0000000000007941 */ /* 0x000fea0003800200 */
.L_x_2161:
        /* <DEDUP_REMOVED lines=23> */
.L_x_2164:
[----:B------:R-:W-:Y:S05]  /*a260*/  BSYNC.RECONVERGENT B0 ;  /* 0x0000000000007941 */ /* 0x000fea0003800200 */
.L_x_2163:
        /* <DEDUP_REMOVED lines=8> */
[----:B------:R-:W3:Y:S01]  /*a2f0*/  LDL.LU R12, [R1] ;  /* 0x00000000010c7983 */ /* 0x000ee20000300800 */
        /* <DEDUP_REMOVED lines=14> */
.L_x_2166:
[----:B------:R-:W-:Y:S05]  /*a3e0*/  BSYNC.RECONVERGENT B0 ;  /* 0x0000000000007941 */ /* 0x000fea0003800200 */
.L_x_2165:
[----:B------:R-:W-:Y:S04]  /*a3f0*/  BSSY.RECONVERGENT B0, `(.L_x_2167) ;  /* 0x000000f000007945 */ /* 0x000fe80003800200 */
[----:B------:R-:W-:Y:S05]  /*a400*/  @!P2 BRA `(.L_x_2168) ;  /* 0x000000000034a947 */ /* 0x000fea0003800000 */
[----:B01----:R-:W0:Y:S08]  /*a410*/  LDC.64 R2, c[0x0][0x440] ;  /* 0x00011000ff027b82 */ /* 0x003e300000000a00 */
        /* <DEDUP_REMOVED lines=12> */
.L_x_2168:
[----:B------:R-:W-:Y:S05]  /*a4e0*/  BSYNC.RECONVERGENT B0 ;  /* 0x0000000000007941 */ /* 0x000fea0003800200 */
.L_x_2167:
[----:B------:R-:W-:Y:S05]  /*a4f0*/  @!P1 EXIT ;  /* 0x000000000000994d */ /* 0x000fea0003800000 */
[----:B01-3--:R-:W0:Y:S08]  /*a500*/  LDC.64 R2, c[0x0][0x440] ;  /* 0x00011000ff027b82 */ /* 0x00be300000000a00 */
        /* <DEDUP_REMOVED lines=12> */
.L_x_2169:
        /* <DEDUP_REMOVED lines=11> */
.L_x_19298:


//--------------------- .text._ZN10layer_norm13ln_bwd_kernelINS_13Kernel_traitsI6__halfS2_S2_S2_fjLj5120ELj1ELj1ELj4ELj16ENS_18Kernel_traits_baseILj5120ES2_S2_S2_S2_fjLj128EEEEELb0ELb1ELb0ELb1EEEvNS_9BwdParamsE --------------------------
	.section	.text._ZN10layer_norm13ln_bwd_kernelINS_13Kernel_traitsI6__halfS2_S2_S2_fjLj5120ELj1ELj1ELj4ELj16ENS_18Kernel_traits_baseILj5120ES2_S2_S2_S2_fjLj128EEEEELb0ELb1ELb0ELb1EEEvNS_9BwdParamsE,"ax",@progbits
	.align	128
        .global         _ZN10layer_norm13ln_bwd_kernelINS_13Kernel_traitsI6__halfS2_S2_S2_fjLj5120ELj1ELj1ELj4ELj16ENS_18Kernel_traits_baseILj5120ES2_S2_S2_S2_fjLj128EEEEELb0ELb1ELb0ELb1EEEvNS_9BwdParamsE
        .type           _ZN10layer_norm13ln_bwd_kernelINS_13Kernel_traitsI6__halfS2_S2_S2_fjLj5120ELj1ELj1ELj4ELj16ENS_18Kernel_traits_baseILj5120ES2_S2_S2_S2_fjLj128EEEEELb0ELb1ELb0ELb1EEEvNS_9BwdParamsE,@function
        .size           _ZN10layer_norm13ln_bwd_kernelINS_13Kernel_traitsI6__halfS2_S2_S2_fjLj5120ELj1ELj1ELj4ELj16ENS_18Kernel_traits_baseILj5120ES2_S2_S2_S2_fjLj128EEEEELb0ELb1ELb0ELb1EEEvNS_9BwdParamsE,(.L_x_19299 - _ZN10layer_norm13ln_bwd_kernelINS_13Kernel_traitsI6__halfS2_S2_S2_fjLj5120ELj1ELj1ELj4ELj16ENS_18Kernel_traits_baseILj5120ES2_S2_S2_S2_fjLj128EEEEELb0ELb1ELb0ELb1EEEvNS_9BwdParamsE)
        .other          _ZN10layer_norm13ln_bwd_kernelINS_13Kernel_traitsI6__halfS2_S2_S2_fjLj5120ELj1ELj1ELj4ELj16ENS_18Kernel_traits_baseILj5120ES2_S2_S2_S2_fjLj128EEEEELb0ELb1ELb0ELb1EEEvNS_9BwdParamsE,@"STO_CUDA_ENTRY STV_DEFAULT"
_ZN10layer_norm13ln_bwd_kernelINS_13Kernel_traitsI6__halfS2_S2_S2_fjLj5120ELj1ELj1ELj4ELj16ENS_18Kernel_traits_baseILj5120ES2_S2_S2_S2_fjLj128EEEEELb0ELb1ELb0ELb1EEEvNS_9BwdParamsE:
.text._ZN10layer_norm13ln_bwd_kernelINS_13Kernel_traitsI6__halfS2_S2_S2_fjLj5120ELj1ELj1ELj4ELj16ENS_18Kernel_traits_baseILj5120ES2_S2_S2_S2_fjLj128EEEEELb0ELb1ELb0ELb1EEEvNS_9BwdParamsE:
        /* <DEDUP_REMOVED lines=77> */
[----:B------:R-:W-:Y:S02]  /*04d0*/  MOV R190, RZ ;  /* 0x000000ff00be7202 */ /* 0x000fe40000000f00 */
        /* <DEDUP_REMOVED lines=12> */
[----:B------:R-:W-:Y:S01]  /*05a0*/  CS2R R174, SRZ ;  /* 0x0000000000ae7805 */ /* 0x000fe2000001ff00 */
[----:B0-----:R-:W4:Y:S01]  /*05b0*/  LDG.E.128 R24, desc[UR18][R2.64] ;  /* 0x0000001202187981 */ /* 0x001f22000c1e1d00 */
        /* <DEDUP_REMOVED lines=8> */
[----:B------:R-:W-:Y:S02]  /*0640*/  MOV R252, RZ ;  /* 0x000000ff00fc7202 */ /* 0x000fe40000000f00 */
[----:B------:R-:W-:Y:S02]  /*0650*/  CS2R R250, SRZ ;  /* 0x0000000000fa7805 */ /* 0x000fe4000001ff00 */
[----:B------:R-:W-:Y:S01]  /*0660*/  CS2R R248, SRZ ;  /* 0x0000000000f87805 */ /* 0x000fe2000001ff00 */
[----:B------:R-:W4:Y:S01]  /*0670*/  LDG.E.128 R12, desc[UR18][R2.64+0x1800] ;  /* 0x00180012020c7981 */ /* 0x000f22000c1e1d00 */
[----:B------:R-:W-:Y:S02]  /*0680*/  CS2R R246, SRZ ;  /* 0x0000000000f67805 */ /* 0x000fe4000001ff00 */
[----:B------:R-:W-:-:S02]  /*0690*/  CS2R R244, SRZ ;  /* 0x0000000000f47805 */ /* 0x000fc4000001ff00 */
[----:B------:R-:W-:Y:S01]  /*06a0*/  MOV R136, RZ ;  /* 0x000000ff00887202 */ /* 0x000fe20000000f00 */
[----:B------:R-:W4:Y:S01]  /*06b0*/  LDG.E.128 R8, desc[UR18][R2.64+0x2000] ;  /* 0x0020001202087981 */ /* 0x000f22000c1e1d00 */
[----:B---3--:R-:W-:Y:S01]  /*06c0*/  IMAD.WIDE.U32 R4, R0, 0x10, R4 ;  /* 0x0000001000047825 */ /* 0x008fe200078e0004 */
[----:B--2---:R-:W-:Y:S01]  /*06d0*/  UISETP.NE.U32.AND UP0, UPT, UR4, URZ, UPT ;  /* 0x000000ff0400728c */ /* 0x004fe2000bf05070 */
[----:B------:R-:W-:Y:S02]  /*06e0*/  CS2R R134, SRZ ;  /* 0x0000000000867805 */ /* 0x000fe4000001ff00 */
[----:B------:R-:W-:Y:S02]  /*06f0*/  CS2R R132, SRZ ;  /* 0x0000000000847805 */ /* 0x000fe4000001ff00 */
[----:B------:R-:W-:Y:S01]  /*0700*/  CS2R R130, SRZ ;  /* 0x0000000000827805 */ /* 0x000fe2000001ff00 */
[----:B------:R-:W5:Y:S01]  /*0710*/  LDG.E.128 R60, desc[UR18][R4.64+0x2000] ;  /* 0x00200012043c7981 */ /* 0x000f62000c1e1d00 */
[----:B------:R-:W-:-:S02]  /*0720*/  CS2R R128, SRZ ;  /* 0x0000000000807805 */ /* 0x000fc4000001ff00 */
[----:B------:R-:W-:Y:S02]  /*0730*/  CS2R R42, SRZ ;  /* 0x00000000002a7805 */ /* 0x000fe4000001ff00 */
[----:B------:R-:W-:Y:S01]  /*0740*/  CS2R R40, SRZ ;  /* 0x0000000000287805 */ /* 0x000fe2000001ff00 */
[----:B------:R-:W5:Y:S01]  /*0750*/  LDG.E.128 R56, desc[UR18][R4.64+0x1800] ;  /* 0x0018001204387981 */ /* 0x000f62000c1e1d00 */
        /* <DEDUP_REMOVED lines=8> */
[----:B------:R-:W-:Y:S01]  /*07e0*/  CS2R R6, SRZ ;  /* 0x0000000000067805 */ /* 0x000fe2000001ff00 */
[----:B------:R-:W0:Y:S02]  /*07f0*/  LDCU.64 UR26, c[0x0][0x390] ;  /* 0x00007200ff1a77ac */ /* 0x000e240008000a00 */
[----:B------:R1:W5:Y:S01]  /*0800*/  LDG.E.128 R44, desc[UR18][R4.64] ;  /* 0x00000012042c7981 */ /* 0x000362000c1e1d00 */
[----:B------:R-:W-:Y:S01]  /*0810*/  UISETP.NE.AND.EX UP0, UPT, UR5, URZ, UPT, UP0 ;  /* 0x000000ff0500728c */ /* 0x000fe2000bf05300 */
[----:B------:R-:W2:Y:S01]  /*0820*/  LDCU.64 UR28, c[0x0][0x468] ;  /* 0x00008d00ff1c77ac */ /* 0x000ea20008000a00 */
[----:B------:R-:W3:Y:S01]  /*0830*/  LDCU.U8 UR9, c[0x0][0x410] ;  /* 0x00008200ff0977ac */ /* 0x000ee20008000000 */
[----:B-1----:R-:W-:Y:S01]  /*0840*/  CS2R R4, SRZ ;  /* 0x0000000000047805 */ /* 0x002fe2000001ff00 */
[----:B------:R-:W1:Y:S01]  /*0850*/  LDCU UR23, c[0x0][0x400] ;  /* 0x00008000ff1777ac */ /* 0x000e620008000800 */
[----:B------:R-:W0:Y:S01]  /*0860*/  LDCU.64 UR24, c[0x0][0x478] ;  /* 0x00008f00ff1877ac */ /* 0x000e220008000a00 */
[----:B------:R-:W0:Y:S01]  /*0870*/  LDCU.128 UR12, c[0x0][0x3c0] ;  /* 0x00007800ff0c77ac */ /* 0x000e220008000c00 */
[----:B------:R-:W0:Y:S01]  /*0880*/  LDCU.64 UR20, c[0x0][0x438] ;  /* 0x00008700ff1477ac */ /* 0x000e220008000a00 */
[----:B------:R-:W0:Y:S01]  /*0890*/  LDCU.64 UR30, c[0x0][0x380] ;  /* 0x00007000ff1e77ac */ /* 0x000e220008000a00 */
[----:B----4-:R-:W-:-:S02]  /*08a0*/  HADD2.F32 R2, -RZ, R24.H0_H0 ;  /* 0x20000018ff027230 */ /* 0x010fc40000004100 */
[----:B------:R-:W-:Y:S02]  /*08b0*/  HADD2.F32 R0, -RZ, R24.H1_H1 ;  /* 0x30000018ff007230 */ /* 0x000fe40000004100 */
[--C-:B------:R-:W-:Y:S01]  /*08c0*/  HADD2.F32 R3, -RZ, R25.reuse.H0_H0 ;  /* 0x20000019ff037230 */ /* 0x100fe20000004100 */
[----:B------:R4:W-:Y:S04]  /*08d0*/  STL [R1+0xe4], R2 ;  /* 0x0000e40201007387 */ /* 0x0009e80000100800 */
[----:B------:R2:W-:Y:S04]  /*08e0*/  STL [R1+0xe0], R0 ;  /* 0x0000e00001007387 */ /* 0x0005e80000100800 */
[----:B------:R3:W-:Y:S01]  /*08f0*/  STL [R1+0xdc], R3 ;  /* 0x0000dc0301007387 */ /* 0x0007e20000100800 */
[----:B----4-:R-:W-:Y:S01]  /*0900*/  HADD2.F32 R2, -RZ, R25.H1_H1 ;  /* 0x30000019ff027230 */ /* 0x010fe20000004100 */
[----:B------:R-:W-:Y:S01]  /*0910*/  CS2R R24, SRZ ;  /* 0x0000000000187805 */ /* 0x000fe2000001ff00 */
[----:B--2---:R-:W-:-:S03]  /*0920*/  HADD2.F32 R0, -RZ, R26.H0_H0 ;  /* 0x2000001aff007230 */ /* 0x004fc60000004100 */
[----:B------:R2:W-:Y:S01]  /*0930*/  STL [R1+0xd8], R2 ;  /* 0x0000d80201007387 */ /* 0x0005e20000100800 */
[----:B---3--:R-:W-:-:S03]  /*0940*/  HADD2.F32 R3, -RZ, R26.H1_H1 ;  /* 0x3000001aff037230 */ /* 0x008fc60000004100 */
[----:B------:R3:W-:Y:S04]  /*0950*/  STL [R1+0xd4], R0 ;  /* 0x0000d40001007387 */ /* 0x0007e80000100800 */
[----:B------:R4:W-:Y:S01]  /*0960*/  STL [R1+0xd0], R3 ;  /* 0x0000d00301007387 */ /* 0x0009e20000100800 */
[--C-:B--2---:R-:W-:Y:S02]  /*0970*/  HADD2.F32 R2, -RZ, R27.reuse.H0_H0 ;  /* 0x2000001bff027230 */ /* 0x104fe40000004100 */
[----:B---3--:R-:W-:-:S03]  /*0980*/  HADD2.F32 R0, -RZ, R27.H1_H1 ;  /* 0x3000001bff007230 */ /* 0x008fc60000004100 */
[----:B------:R2:W-:Y:S01]  /*0990*/  STL [R1+0xcc], R2 ;  /* 0x0000cc0201007387 */ /* 0x0005e20000100800 */
[----:B------:R-:W-:Y:S01]  /*09a0*/  CS2R R26, SRZ ;  /* 0x00000000001a7805 */ /* 0x000fe2000001ff00 */
[----:B----4-:R-:W-:Y:S02]  /*09b0*/  HADD2.F32 R3, -RZ, R21.H0_H0 ;  /* 0x20000015ff037230 */ /* 0x010fe40000004100 */
[----:B------:R3:W-:Y:S01]  /*09c0*/  STL [R1+0xc8], R0 ;  /* 0x0000c80001007387 */ /* 0x0007e20000100800 */
[--C-:B--2---:R-:W-:Y:S02]  /*09d0*/  HADD2.F32 R2, -RZ, R20.reuse.H0_H0 ;  /* 0x20000014ff027230 */ /* 0x104fe40000004100 */
[----:B---3--:R-:W-:-:S03]  /*09e0*/  HADD2.F32 R0, -RZ, R20.H1_H1 ;  /* 0x30000014ff007230 */ /* 0x008fc60000004100 */
[----:B------:R2:W-:Y:S04]  /*09f0*/  STL [R1+0xc4], R2 ;  /* 0x0000c40201007387 */ /* 0x0005e80000100800 */
[----:B------:R3:W-:Y:S04]  /*0a00*/  STL [R1+0xc0], R0 ;  /* 0x0000c00001007387 */ /* 0x0007e80000100800 */
[----:B------:R4:W-:Y:S01]  /*0a10*/  STL [R1+0xbc], R3 ;  /* 0x0000bc0301007387 */ /* 0x0009e20000100800 */
[----:B--2---:R-:W-:Y:S01]  /*0a20*/  HADD2.F32 R2, -RZ, R21.H1_H1 ;  /* 0x30000015ff027230 */ /* 0x004fe20000004100 */
[----:B------:R-:W-:Y:S01]  /*0a30*/  CS2R R20, SRZ ;  /* 0x0000000000147805 */ /* 0x000fe2000001ff00 */
[----:B---3--:R-:W-:-:S03]  /*0a40*/  HADD2.F32 R0, -RZ, R22.H0_H0 ;  /* 0x20000016ff007230 */ /* 0x008fc60000004100 */
[----:B------:R2:W-:Y:S01]  /*0a50*/  STL [R1+0xb8], R2 ;  /* 0x0000b80201007387 */ /* 0x0005e20000100800 */
[----:B----4-:R-:W-:-:S03]  /*0a60*/  HADD2.F32 R3, -RZ, R22.H1_H1 ;  /* 0x30000016ff037230 */ /* 0x010fc60000004100 */
        /* <DEDUP_REMOVED lines=55> */
[----:B------:R-:W-:Y:S01]  /*0de0*/  STL [R1+0x50], R3 ;  /* 0x0000500301007387 */ /* 0x000fe20000100800 */
[--C-:B--2---:R-:W-:Y:S02]  /*0df0*/  HADD2.F32 R2, -RZ, R11.reuse.H0_H0 ;  /* 0x2000000bff027230 */ /* 0x104fe40000004100 */
[----:B---3--:R-:W-:-:S03]  /*0e00*/  HADD2.F32 R0, -RZ, R11.H1_H1 ;  /* 0x3000000bff007230 */ /* 0x008fc60000004100 */
[----:B------:R2:W-:Y:S01]  /*0e10*/  STL [R1+0x4c], R2 ;  /* 0x00004c0201007387 */ /* 0x0005e20000100800 */
[----:B------:R-:W-:-:S03]  /*0e20*/  CS2R R10, SRZ ;  /* 0x00000000000a7805 */ /* 0x000fc6000001ff00 */
[----:B------:R3:W-:Y:S04]  /*0e30*/  STL [R1+0x48], R0 ;  /* 0x0000480001007387 */ /* 0x0007e80000100800 */
[----:B------:R3:W-:Y:S01]  /*0e40*/  STL [R1+0x44], RZ ;  /* 0x000044ff01007387 */ /* 0x0007e20000100800 */
[----:B--2---:R-:W-:-:S03]  /*0e50*/  CS2R R2, SRZ ;  /* 0x0000000000027805 */ /* 0x004fc6000001ff00 */
        /* <DEDUP_REMOVED lines=16> */
[----:B01----:R3:W-:Y:S02]  /*0f60*/  STL [R1], RZ ;  /* 0x000000ff01007387 */ /* 0x0037e40000100800 */
.L_x_2195:
[----:B0--3--:R-:W0:Y:S01]  /*0f70*/  S2R R0, SR_TID.X ;  /* 0x0000000000007919 */ /* 0x009e220000002100 */
[----:B-1----:R-:W1:Y:S01]  /*0f80*/  LDC.64 R120, c[0x0][0x428] ;  /* 0x00010a00ff787b82 */ /* 0x002e620000000a00 */
[----:B------:R-:W-:Y:S01]  /*0f90*/  UIMAD UR7, UR6, UR22, URZ ;  /* 0x00000016060772a4 */ /* 0x000fe2000f8e02ff */
[----:B------:R-:W-:Y:S01]  /*0fa0*/  PLOP3.LUT P2, PT, PT, PT, UP0, 0x80, 0x8 ;  /* 0x000000000008781c */ /* 0x000fe20003f4f008 */
[----:B------:R-:W-:Y:S01]  /*0fb0*/  UIMAD.WIDE UR10, UR6, 0x4, UR12 ;  /* 0x00000004060a78a5 */ /* 0x000fe2000f8e020c */
[----:B------:R-:W2:Y:S01]  /*0fc0*/  LDL R192, [R1+0xd4] ;  /* 0x0000d40001c07983 */ /* 0x000ea20000100800 */
[----:B------:R-:W-:Y:S02]  /*0fd0*/  USHF.R.S32.HI UR8, URZ, 0x1f, UR7 ;  /* 0x0000001fff087899 */ /* 0x000fe40008011407 */
[----:B------:R-:W-:Y:S01]  /*0fe0*/  UIMAD.WIDE UR16, UR6, 0x4, UR14 ;  /* 0x00000004061078a5 */ /* 0x000fe2000f8e020e */
[----:B------:R-:W3:Y:S01]  /*0ff0*/  LDC.64 R124, c[0x0][0x3a8] ;  /* 0x0000ea00ff7c7b82 */ /* 0x000ee20000000a00 */
[----:B------:R-:W-:Y:S01]  /*1000*/  ULEA.HI UR8, UR8, UR7, URZ, 0x3 ;  /* 0x0000000708087291 */ /* 0x000fe2000f8f18ff */
[----:B------:R-:W-:Y:S01]  /*1010*/  MOV R90, UR10 ;  /* 0x0000000a005a7c02 */ /* 0x000fe20008000f00 */
[----:B------:R-:W4:Y:S01]  /*1020*/  @UP0 LDCU.64 UR4, c[0x0][0x3e0] ;  /* 0x00007c00ff0407ac */ /* 0x000f220008000a00 */
[----:B------:R-:W-:Y:S01]  /*1030*/  MOV R91, UR11 ;  /* 0x0000000b005b7c02 */ /* 0x000fe20008000f00 */
[----:B------:R-:W2:Y:S02]  /*1040*/  LDL R195, [R1+0xdc] ;  /* 0x0000dc0001c37983 */ /* 0x000ea40000100800 */
[----:B------:R-:W-:-:S02]  /*1050*/  MOV R166, UR8 ;  /* 0x0000000800a67c02 */ /* 0x000fc40008000f00 */
[----:B------:R0:W2:Y:S01]  /*1060*/  LDG.E R140, desc[UR18][R90.64] ;  /* 0x000000125a8c7981 */ /* 0x0000a2000c1e1900 */
[----:B------:R-:W-:-:S03]  /*1070*/  ISETP.NE.U32.AND P0, PT, RZ, UR20, PT ;  /* 0x00000014ff007c0c */ /* 0x000fc6000bf05070 */
[----:B------:R-:W2:Y:S04]  /*1080*/  LDL R194, [R1+0xd8] ;  /* 0x0000d80001c27983 */ /* 0x000ea80000100800 */
[----:B------:R-:W2:Y:S01]  /*1090*/  LDL R170, [R1+0xd0] ;  /* 0x0000d00001aa7983 */ /* 0x000ea20000100800 */
[----:B----4-:R-:W-:-:S03]  /*10a0*/  @UP0 UIMAD.WIDE UR4, UR6, 0x2, UR4 ;  /* 0x00000002060408a5 */ /* 0x010fc6000f8e0204 */
[----:B------:R-:W4:Y:S01]  /*10b0*/  LDL R198, [R1+0xe4] ;  /* 0x0000e40001c67983 */ /* 0x000f220000100800 */
[----:B0-----:R-:W-:Y:S02]  /*10c0*/  LEA.HI.SX32 R166, R166, R0, 0x1d ;  /* 0x00000000a6a67211 */ /* 0x001fe400078feaff */
[----:B------:R-:W-:Y:S01]  /*10d0*/  MOV R90, UR16 ;  /* 0x00000010005a7c02 */ /* 0x000fe20008000f00 */
[----:B------:R-:W4:Y:S01]  /*10e0*/  LDL R196, [R1+0xe0] ;  /* 0x0000e00001c47983 */ /* 0x000f220000100800 */
[----:B------:R-:W-:Y:S01]  /*10f0*/  MOV R91, UR17 ;  /* 0x00000011005b7c02 */ /* 0x000fe20008000f00 */
[----:B-1----:R-:W-:Y:S01]  /*1100*/  IMAD.WIDE.U32 R92, R166, 0x10, R120 ;  /* 0x00000010a65c7825 */ /* 0x002fe200078e0078 */
[----:B------:R-:W-:Y:S01]  /*1110*/  MOV R88, UR4 ;  /* 0x0000000400587c02 */ /* 0x000fe20008000f00 */
[----:B------:R-:W4:Y:S01]  /*1120*/  LDL R168, [R1+0xcc] ;  /* 0x0000cc0001a87983 */ /* 0x000f220000100800 */
[----:B------:R-:W-:-:S03]  /*1130*/  MOV R89, UR5 ;  /* 0x0000000500597c02 */ /* 0x000fc60008000f00 */
[----:B------:R-:W2:Y:S04]  /*1140*/  LDG.E R142, desc[UR18][R90.64] ;  /* 0x000000125a8e7981 */ /* 0x000ea8000c1e1900 */
[----:B------:R-:W4:Y:S01]  /*1150*/  LDG.E.128 R92, desc[UR18][R92.64] ;  /* 0x000000125c5c7981 */ /* 0x000f22000c1e1d00 */
[C---:B------:R-:W-:Y:S02]  /*1160*/  IADD3 R139, PT, PT, R166.reuse, 0x80, RZ ;  /* 0x00000080a68b7810 */ /* 0x040fe40007ffe0ff */
[C---:B------:R-:W-:Y:S01]  /*1170*/  IADD3 R138, PT, PT, R166.reuse, 0x100, RZ ;  /* 0x00000100a68a7810 */ /* 0x040fe20007ffe0ff */
[----:B------:R3:W4:Y:S01]  /*1180*/  @P2 LDG.E.U16 R141, desc[UR18][R88.64] ;  /* 0x00000012588d2981 */ /* 0x000722000c1e1500 */
[C---:B------:R-:W-:Y:S02]  /*1190*/  IADD3 R137, PT, PT, R166.reuse, 0x180, RZ ;  /* 0x00000180a6897810 */ /* 0x040fe40007ffe0ff */
[----:B------:R-:W-:Y:S01]  /*11a0*/  IADD3 R0, PT, PT, R166, 0x200, RZ ;  /* 0x00000200a6007810 */ /* 0x000fe20007ffe0ff */
[----:B------:R-:W-:-:S04]  /*11b0*/  IMAD.WIDE.U32 R100, R139, 0x10, R120 ;  /* 0x000000108b647825 */ /* 0x000fc800078e0078 */
[--C-:B------:R-:W-:Y:S01]  /*11c0*/  IMAD.WIDE.U32 R108, R138, 0x10, R120.reuse ;  /* 0x000000108a6c7825 */ /* 0x100fe200078e0078 */
[----:B------:R-:W-:Y:S01]  /*11d0*/  ISETP.NE.AND.EX P0, PT, RZ, UR21, PT, P0 ;  /* 0x00000015ff007c0c */ /* 0x000fe2000bf05300 */
[----:B------:R-:W4:Y:S02]  /*11e0*/  LDG.E.128 R100, desc[UR18][R100.64] ;  /* 0x0000001264647981 */ /* 0x000f24000c1e1d00 */
[--C-:B------:R-:W-:Y:S01]  /*11f0*/  IMAD.WIDE.U32 R116, R137, 0x10, R120.reuse ;  /* 0x0000001089747825 */ /* 0x100fe200078e0078 */
[----:B------:R-:W-:Y:S01]  /*1200*/  ISETP.NE.AND P1, PT, RZ, UR9, PT ;  /* 0x00000009ff007c0c */ /* 0x000fe2000bf25270 */
[----:B------:R-:W4:Y:S02]  /*1210*/  LDG.E.128 R108, desc[UR18][R108.64] ;  /* 0x000000126c6c7981 */ /* 0x000f24000c1e1d00 */
[----:B------:R-:W-:Y:S02]  /*1220*/  IMAD.WIDE.U32 R120, R0, 0x10, R120 ;  /* 0x0000001000787825 */ /* 0x000fe400078e0078 */
[----:B------:R-:W4:Y:S04]  /*1230*/  LDG.E.128 R116, desc[UR18][R116.64] ;  /* 0x0000001274747981 */ /* 0x000f28000c1e1d00 */
[----:B------:R-:W4:Y:S01]  /*1240*/  LDG.E.128 R120, desc[UR18][R120.64] ;  /* 0x0000001278787981 */ /* 0x000f22000c1e1d00 */
[----:B---3--:R-:W-:-:S04]  /*1250*/  IMAD.WIDE.U32 R88, R166, 0x10, R124 ;  /* 0x00000010a6587825 */ /* 0x008fc800078e007c */
[--C-:B------:R-:W-:Y:S02]  /*1260*/  IMAD.WIDE.U32 R96, R139, 0x10, R124.reuse ;  /* 0x000000108b607825 */ /* 0x100fe400078e007c */
[----:B------:R-:W3:Y:S04]  /*1270*/  LDG.E.128 R88, desc[UR18][R88.64] ;  /* 0x0000001258587981 */ /* 0x000ee8000c1e1d00 */
[----:B------:R-:W3:Y:S01]  /*1280*/  LDG.E.128 R96, desc[UR18][R96.64] ;  /* 0x0000001260607981 */ /* 0x000ee2000c1e1d00 */
[----:B------:R-:W-:-:S06]  /*1290*/  IMAD.WIDE.U32 R112, R137, 0x10, R124 ;  /* 0x0000001089707825 */ /* 0x000fcc00078e007c */
[----:B------:R-:W3:Y:S01]  /*12a0*/  LDG.E.128 R112, desc[UR18][R112.64] ;  /* 0x0000001270707981 */ /* 0x000ee2000c1e1d00 */
[----:B--2---:R-:W-:Y:S01]  /*12b0*/  R2UR UR8, R142 ;  /* 0x000000008e0872ca */ /* 0x004fe200000e0000 */
[--C-:B----4-:R-:W-:Y:S02]  /*12c0*/  HADD2.F32 R218, -RZ, R92.reuse.H0_H0 ;  /* 0x2000005cffda7230 */ /* 0x110fe40000004100 */
[----:B------:R-:W-:Y:S02]  /*12d0*/  HADD2.F32 R216, -RZ, R92.H1_H1 ;  /* 0x3000005cffd87230 */ /* 0x000fe40000004100 */
[--C-:B------:R-:W-:Y:S02]  /*12e0*/  HADD2.F32 R214, -RZ, R93.reuse.H0_H0 ;  /* 0x2000005dffd67230 */ /* 0x100fe40000004100 */
[----:B------:R-:W-:Y:S02]  /*12f0*/  HADD2.F32 R212, -RZ, R93.H1_H1 ;  /* 0x3000005dffd47230 */ /* 0x000fe40000004100 */
[--C-:B------:R-:W-:Y:S01]  /*1300*/  HADD2.F32 R210, -RZ, R94.reuse.H0_H0 ;  /* 0x2000005effd27230 */ /* 0x100fe20000004100 */
[----:B------:R-:W0:Y:S01]  /*1310*/  @P0 LDC.64 R92, c[0x0][0x438] ;  /* 0x00010e00ff5c0b82 */ /* 0x000e220000000a00 */
[----:B------:R-:W-:-:S02]  /*1320*/  HADD2.F32 R208, -RZ, R94.H1_H1 ;  /* 0x3000005effd07230 */ /* 0x000fc40000004100 */
[--C-:B------:R-:W-:Y:S02]  /*1330*/  HADD2.F32 R142, -RZ, R95.reuse.H0_H0 ;  /* 0x2000005fff8e7230 */ /* 0x100fe40000004100 */
[----:B------:R-:W-:-:S03]  /*1340*/  HADD2.F32 R143, -RZ, R95.H1_H1 ;  /* 0x3000005fff8f7230 */ /* 0x000fc60000004100 */
[----:B------:R-:W1:Y:S01]  /*1350*/  @P0 LDC.64 R94, c[0x0][0x438] ;  /* 0x00010e00ff5e0b82 */ /* 0x000e620000000a00 */
[----:B0-----:R-:W-:-:S05]  /*1360*/  @P0 IMAD.WIDE.U32 R92, R138, 0x10, R92 ;  /* 0x000000108a5c0825 */ /* 0x001fca00078e005c */
[----:B-----5:R0:W5:Y:S01]  /*1370*/  @P0 LDG.E.128 R72, desc[UR18][R92.64] ;  /* 0x000000125c480981 */ /* 0x020162000c1e1d00 */
[----:B-1----:R-:W-:-:S05]  /*1380*/  @P0 IMAD.WIDE.U32 R94, R137, 0x10, R94 ;  /* 0x00000010895e0825 */ /* 0x002fca00078e005e */
[----:B------:R1:W5:Y:S01]  /*1390*/  @P0 LDG.E.128 R76, desc[UR18][R94.64] ;  /* 0x000000125e4c0981 */ /* 0x000362000c1e1d00 */
[--C-:B0-----:R-:W-:Y:S02]  /*13a0*/  HADD2.F32 R92, -RZ, R121.reuse.H0_H0 ;  /* 0x20000079ff5c7230 */ /* 0x101fe40000004100 */
[----:B-1----:R-:W-:Y:S02]  /*13b0*/  HADD2.F32 R94, -RZ, R121.H1_H1 ;  /* 0x30000079ff5e7230 */ /* 0x002fe40000004100 */
[----:B------:R-:W2:Y:S01]  /*13c0*/  LDL R121, [R1+0xb8] ;  /* 0x0000b80001797983 */ /* 0x000ea20000100800 */
[----:B------:R-:W-:Y:S02]  /*13d0*/  @P2 HADD2.F32 R141, -RZ, R141.H0_H0 ;  /* 0x2000008dff8d2230 */ /* 0x000fe40000004100 */
[--C-:B---3--:R-:W-:Y:S02]  /*13e0*/  HADD2.F32 R159, -RZ, R90.reuse.H0_H0 ;  /* 0x2000005aff9f7230 */ /* 0x108fe40000004100 */
[----:B------:R-:W-:Y:S01]  /*13f0*/  HADD2.F32 R164, -RZ, R90.H1_H1 ;  /* 0x3000005affa47230 */ /* 0x000fe20000004100 */
[----:B------:R-:W-:Y:S01]  /*1400*/  @P2 R2UR UR4, R141 ;  /* 0x000000008d0422ca */ /* 0x000fe200000e0000 */
[----:B------:R-:W-:-:S02]  /*1410*/  HADD2.F32 R165, -RZ, R91.H0_H0 ;  /* 0x2000005bffa57230 */ /* 0x000fc40000004100 */
[----:B------:R-:W-:Y:S02]  /*1420*/  HADD2.F32 R167, -RZ, R91.H1_H1 ;  /* 0x3000005bffa77230 */ /* 0x000fe40000004100 */
[--C-:B------:R-:W-:Y:S01]  /*1430*/  HADD2.F32 R141, -RZ, R96.reuse.H0_H0 ;  /* 0x20000060ff8d7230 */ /* 0x100fe20000004100 */
[----:B------:R-:W0:Y:S01]  /*1440*/  @P0 LDC.64 R90, c[0x0][0x438] ;  /* 0x00010e00ff5a0b82 */ /* 0x000e220000000a00 */
[----:B------:R-:W-:Y:S02]  /*1450*/  HADD2.F32 R144, -RZ, R96.H1_H1 ;  /* 0x30000060ff907230 */ /* 0x000fe40000004100 */
[--C-:B------:R-:W-:Y:S02]  /*1460*/  HADD2.F32 R146, -RZ, R97.reuse.H0_H0 ;  /* 0x20000061ff927230 */ /* 0x100fe40000004100 */
[----:B------:R-:W-:-:S03]  /*1470*/  HADD2.F32 R148, -RZ, R97.H1_H1 ;  /* 0x30000061ff947230 */ /* 0x000fc60000004100 */
[----:B------:R-:W1:Y:S01]  /*1480*/  @P0 LDC.64 R96, c[0x0][0x438] ;  /* 0x00010e00ff600b82 */ /* 0x000e620000000a00 */
[----:B------:R-:W-:-:S04]  /*1490*/  FSEL R140, R140, RZ, !P1 ;  /* 0x000000ff8c8c7208 */ /* 0x000fc80004800000 */
[----:B------:R-:W-:Y:S01]  /*14a0*/  R2UR UR5, R140 ;  /* 0x000000008c0572ca */ /* 0x000fe200000e0000 */
[----:B------:R-:W-:-:S04]  /*14b0*/  IMAD.WIDE.U32 R104, R138, 0x10, R124 ;  /* 0x000000108a687825 */ /* 0x000fc800078e007c */
[----:B------:R-:W-:Y:S02]  /*14c0*/  HADD2.F32 R158, -RZ, R89.H0_H0 ;  /* 0x20000059ff9e7230 */ /* 0x000fe40000004100 */
[----:B------:R-:W3:Y:S01]  /*14d0*/  LDG.E.128 R104, desc[UR18][R104.64] ;  /* 0x0000001268687981 */ /* 0x000ee2000c1e1d00 */
[----:B0-----:R-:W-:-:S05]  /*14e0*/  @P0 IMAD.WIDE.U32 R90, R139, 0x10, R90 ;  /* 0x000000108b5a0825 */ /* 0x001fca00078e005a */
[----:B------:R-:W-:Y:S01]  /*14f0*/  FADD.FTZ R159, R159, -UR5 ;  /* 0x800000059f9f7e21 */ /* 0x000fe20008010000 */
[----:B------:R-:W-:Y:S01]  /*1500*/  FADD.FTZ R158, R158, -UR5 ;  /* 0x800000059e9e7e21 */ /* 0x000fe20008010000 */
[----:B-1----:R-:W-:-:S04]  /*1510*/  @P0 IMAD.WIDE.U32 R96, R0, 0x10, R96 ;  /* 0x0000001000600825 */ /* 0x002fc800078e0060 */
[----:B------:R-:W-:Y:S01]  /*1520*/  FMUL.FTZ R213, R159, UR8 ;  /* 0x000000089fd57c20 */ /* 0x000fe20008410000 */
[----:B------:R0:W5:Y:S01]  /*1530*/  @P0 LDG.E.128 R68, desc[UR18][R90.64] ;  /* 0x000000125a440981 */ /* 0x000162000c1e1d00 */
[----:B------:R-:W-:Y:S01]  /*1540*/  FADD.FTZ R148, R148, -UR5 ;  /* 0x8000000594947e21 */ /* 0x000fe20008010000 */
[--C-:B------:R-:W-:Y:S02]  /*1550*/  HADD2.F32 R223, -RZ, R115.reuse.H0_H0 ;  /* 0x20000073ffdf7230 */ /* 0x100fe40000004100 */
[----:B------:R-:W-:Y:S01]  /*1560*/  HADD2.F32 R224, -RZ, R115.H1_H1 ;  /* 0x30000073ffe07230 */ /* 0x000fe20000004100 */
[----:B------:R1:W5:Y:S01]  /*1570*/  @P0 LDG.E.128 R80, desc[UR18][R96.64] ;  /* 0x0000001260500981 */ /* 0x000362000c1e1d00 */
[--C-:B------:R-:W-:Y:S02]  /*1580*/  HADD2.F32 R147, -RZ, R119.reuse.H0_H0 ;  /* 0x20000077ff937230 */ /* 0x100fe40000004100 */
[----:B------:R-:W-:Y:S02]  /*1590*/  HADD2.F32 R149, -RZ, R119.H1_H1 ;  /* 0x30000077ff957230 */ /* 0x000fe40000004100 */
[----:B0-----:R-:W-:Y:S01]  /*15a0*/  HADD2.F32 R90, -RZ, R120.H1_H1 ;  /* 0x30000078ff5a7230 */ /* 0x001fe20000004100 */
[----:B------:R-:W4:Y:S01]  /*15b0*/  LDL R119, [R1+0xb0] ;  /* 0x0000b00001777983 */ /* 0x000f220000100800 */
[----:B------:R-:W-:-:S02]  /*15c0*/  HADD2.F32 R93, -RZ, R122.H0_H0 ;  /* 0x2000007aff5d7230 */ /* 0x000fc40000004100 */
[----:B------:R-:W-:Y:S02]  /*15d0*/  HADD2.F32 R115, -RZ, R122.H1_H1 ;  /* 0x3000007aff737230 */ /* 0x000fe40000004100 */
[----:B-1----:R-:W-:Y:S01]  /*15e0*/  HADD2.F32 R97, -RZ, R120.H0_H0 ;  /* 0x20000078ff617230 */ /* 0x002fe20000004100 */
[----:B------:R-:W4:Y:S01]  /*15f0*/  LDL R122, [R1+0xbc] ;  /* 0x0000bc00017a7983 */ /* 0x000f220000100800 */
[--C-:B------:R-:W-:Y:S02]  /*1600*/  HADD2.F32 R91, -RZ, R118.reuse.H0_H0 ;  /* 0x20000076ff5b7230 */ /* 0x100fe40000004100 */
[----:B------:R-:W-:Y:S01]  /*1610*/  FMUL.FTZ R217, R158, UR8 ;  /* 0x000000089ed97c20 */ /* 0x000fe20008410000 */
[----:B------:R-:W-:Y:S01]  /*1620*/  HADD2.F32 R145, -RZ, R118.H1_H1 ;  /* 0x30000076ff917230 */ /* 0x000fe20000004100 */
[----:B------:R-:W4:Y:S01]  /*1630*/  LDL R120, [R1+0xb4] ;  /* 0x0000b40001787983 */ /* 0x000f220000100800 */
[----:B------:R-:W-:Y:S02]  /*1640*/  HADD2.F32 R193, -RZ, R101.H0_H0 ;  /* 0x20000065ffc17230 */ /* 0x000fe40000004100 */
[----:B------:R-:W-:Y:S01]  /*1650*/  FADD.FTZ R130, R210, R130 ;  /* 0x00000082d2827221 */ /* 0x000fe20000010000 */
[----:B------:R-:W-:-:S02]  /*1660*/  HADD2.F32 R221, -RZ, R117.H0_H0 ;  /* 0x20000075ffdd7230 */ /* 0x000fc40000004100 */
[-C--:B------:R-:W-:Y:S01]  /*1670*/  FFMA.FTZ R6, R213, R210.reuse, R6 ;  /* 0x000000d2d5067223 */ /* 0x080fe20000010006 */
[----:B------:R-:W-:Y:S01]  /*1680*/  HADD2.F32 R96, -RZ, R117.H1_H1 ;  /* 0x30000075ff607230 */ /* 0x000fe20000004100 */
[----:B------:R-:W4:Y:S01]  /*1690*/  LDL R118, [R1+0xac] ;  /* 0x0000ac0001767983 */ /* 0x000f220000100800 */
[----:B------:R-:W-:Y:S02]  /*16a0*/  HADD2.F32 R101, -RZ, R101.H1_H1 ;  /* 0x30000065ff657230 */ /* 0x000fe40000004100 */
[----:B------:R-:W-:Y:S01]  /*16b0*/  FMUL.FTZ R210, R192, R210 ;  /* 0x000000d2c0d27220 */ /* 0x000fe20000410000 */
[----:B------:R-:W-:Y:S01]  /*16c0*/  FMUL.FTZ R192, R148, UR8 ;  /* 0x0000000894c07c20 */ /* 0x000fe20008410000 */
[----:B------:R-:W4:Y:S01]  /*16d0*/  LDL R117, [R1+0xa8] ;  /* 0x0000a80001757983 */ /* 0x000f220000100800 */
[----:B------:R-:W-:Y:S01]  /*16e0*/  FADD.FTZ R128, R214, R128 ;  /* 0x00000080d6807221 */ /* 0x000fe20000010000 */
[-C--:B------:R-:W-:Y:S01]  /*16f0*/  FFMA.FTZ R4, R217, R214.reuse, R4 ;  /* 0x000000d6d9047223 */ /* 0x080fe20000010004 */
[----:B------:R-:W-:Y:S01]  /*1700*/  FMUL.FTZ R214, R195, R214 ;  /* 0x000000d6c3d67220 */ /* 0x000fe20000410000 */
[----:B------:R-:W-:Y:S01]  /*1710*/  FADD.FTZ R171, R101, R171 ;  /* 0x000000ab65ab7221 */ /* 0x000fe20000010000 */
[-C--:B------:R-:W-:Y:S01]  /*1720*/  FFMA.FTZ R13, R192, R101.reuse, R13 ;  /* 0x00000065c00d7223 */ /* 0x080fe2000001000d */
[----:B--2---:R-:W-:-:S02]  /*1730*/  FMUL.FTZ R195, R121, R101 ;  /* 0x0000006579c37220 */ /* 0x004fc40000410000 */
[----:B------:R-:W2:Y:S01]  /*1740*/  LDL R101, [R1+0x9c] ;  /* 0x00009c0001657983 */ /* 0x000ea20000100800 */
[--C-:B------:R-:W-:Y:S02]  /*1750*/  HADD2.F32 R155, -RZ, R88.reuse.H0_H0 ;  /* 0x20000058ff9b7230 */ /* 0x100fe40000004100 */
[----:B------:R-:W-:Y:S02]  /*1760*/  HADD2.F32 R157, -RZ, R88.H1_H1 ;  /* 0x30000058ff9d7230 */ /* 0x000fe40000004100 */
[----:B------:R-:W-:Y:S02]  /*1770*/  HADD2.F32 R162, -RZ, R89.H1_H1 ;  /* 0x30000059ffa27230 */ /* 0x000fe40000004100 */
[--C-:B------:R-:W-:Y:S01]  /*1780*/  HADD2.F32 R150, -RZ, R98.reuse.H0_H0 ;  /* 0x20000062ff967230 */ /* 0x100fe20000004100 */
[----:B------:R-:W0:Y:S01]  /*1790*/  @P0 LDC.64 R88, c[0x0][0x438] ;  /* 0x00010e00ff580b82 */ /* 0x000e220000000a00 */
[----:B------:R-:W-:Y:S02]  /*17a0*/  HADD2.F32 R151, -RZ, R98.H1_H1 ;  /* 0x30000062ff977230 */ /* 0x000fe40000004100 */
[----:B------:R-:W-:-:S02]  /*17b0*/  HADD2.F32 R153, -RZ, R99.H0_H0 ;  /* 0x20000063ff997230 */ /* 0x000fc40000004100 */
[----:B------:R-:W-:Y:S02]  /*17c0*/  HADD2.F32 R154, -RZ, R99.H1_H1 ;  /* 0x30000063ff9a7230 */ /* 0x000fe40000004100 */
[----:B------:R-:W-:Y:S01]  /*17d0*/  FADD.FTZ R162, R162, -UR5 ;  /* 0x80000005a2a27e21 */ /* 0x000fe20008010000 */
[----:B------:R-:W-:Y:S02]  /*17e0*/  HADD2.F32 R95, -RZ, R112.H0_H0 ;  /* 0x20000070ff5f7230 */ /* 0x000fe40000004100 */
[----:B------:R-:W-:Y:S01]  /*17f0*/  FADD.FTZ R164, R164, -UR5 ;  /* 0x80000005a4a47e21 */ /* 0x000fe20008010000 */
[----:B------:R-:W-:Y:S01]  /*1800*/  FADD.FTZ R157, R157, -UR5 ;  /* 0x800000059d9d7e21 */ /* 0x000fe20008010000 */
[----:B------:R-:W-:Y:S01]  /*1810*/  FMUL.FTZ R215, R162, UR8 ;  /* 0x00000008a2d77c20 */ /* 0x000fe20008410000 */
[----:B------:R-:W-:Y:S01]  /*1820*/  FADD.FTZ R146, R146, -UR5 ;  /* 0x8000000592927e21 */ /* 0x000fe20008010000 */
[----:B------:R-:W-:Y:S01]  /*1830*/  FMUL.FTZ R211, R164, UR8 ;  /* 0x00000008a4d37c20 */ /* 0x000fe20008410000 */
[----:B------:R-:W-:Y:S01]  /*1840*/  FADD.FTZ R129, R212, R129 ;  /* 0x00000081d4817221 */ /* 0x000fe20000010000 */
[----:B------:R-:W-:Y:S01]  /*1850*/  FADD.FTZ R131, R208, R131 ;  /* 0x00000083d0837221 */ /* 0x000fe20000010000 */
[----:B------:R-:W-:-:S02]  /*1860*/  HADD2.F32 R197, -RZ, R102.H0_H0 ;  /* 0x20000066ffc57230 */ /* 0x000fc40000004100 */
[----:B------:R-:W-:Y:S01]  /*1870*/  FADD.FTZ R42, R218, R42 ;  /* 0x0000002ada2a7221 */ /* 0x000fe20000010000 */
[----:B------:R-:W-:Y:S02]  /*1880*/  HADD2.F32 R201, -RZ, R103.H0_H0 ;  /* 0x20000067ffc97230 */ /* 0x000fe40000004100 */
[----:B------:R-:W-:Y:S01]  /*1890*/  FADD.FTZ R141, R141, -UR5 ;  /* 0x800000058d8d7e21 */ /* 0x000fe20008010000 */
[----:B------:R-:W-:Y:S01]  /*18a0*/  FADD.FTZ R43, R216, R43 ;  /* 0x0000002bd82b7221 */ /* 0x000fe20000010000 */
[--C-:B------:R-:W-:Y:S02]  /*18b0*/  HADD2.F32 R226, -RZ, R116.reuse.H0_H0 ;  /* 0x20000074ffe27230 */ /* 0x100fe40000004100 */
[----:B------:R-:W-:Y:S01]  /*18c0*/  FADD.FTZ R136, R193, R136 ;  /* 0x00000088c1887221 */ /* 0x000fe20000010000 */
[----:B------:R-:W-:Y:S01]  /*18d0*/  HADD2.F32 R225, -RZ, R116.H1_H1 ;  /* 0x30000074ffe17230 */ /* 0x000fe20000004100 */
[----:B------:R-:W2:Y:S01]  /*18e0*/  LDL R121, [R1+0x98] ;  /* 0x0000980001797983 */ /* 0x000ea20000100800 */
[----:B0-----:R-:W-:-:S05]  /*18f0*/  @P0 IMAD.WIDE.U32 R98, R166, 0x10, R88 ;  /* 0x00000010a6620825 */ /* 0x001fca00078e0058 */
[----:B------:R0:W5:Y:S01]  /*1900*/  @P0 LDG.E.128 R64, desc[UR18][R98.64] ;  /* 0x0000001262400981 */ /* 0x000162000c1e1d00 */
[----:B------:R-:W-:Y:S01]  /*1910*/  FADD.FTZ R150, R150, -UR5 ;  /* 0x8000000596967e21 */ /* 0x000fe20008010000 */
[----:B------:R-:W-:Y:S01]  /*1920*/  FADD.FTZ R153, R153, -UR5 ;  /* 0x8000000599997e21 */ /* 0x000fe20008010000 */
[----:B0-----:R-:W-:Y:S02]  /*1930*/  HADD2.F32 R98, -RZ, R112.H1_H1 ;  /* 0x30000070ff627230 */ /* 0x001fe40000004100 */
[----:B------:R-:W-:Y:S01]  /*1940*/  FADD.FTZ R112, R155, -UR5 ;  /* 0x800000059b707e21 */ /* 0x000fe20008010000 */
[----:B------:R-:W-:Y:S01]  /*1950*/  FMUL.FTZ R219, R157, UR8 ;  /* 0x000000089ddb7c20 */ /* 0x000fe20008410000 */
[----:B------:R-:W-:Y:S01]  /*1960*/  FFMA.FTZ R5, R215, R212, R5 ;  /* 0x000000d4d7057223 */ /* 0x000fe20000010005 */
[----:B------:R-:W-:Y:S01]  /*1970*/  FFMA.FTZ R7, R211, R208, R7 ;  /* 0x000000d0d3077223 */ /* 0x000fe20000010007 */
[----:B------:R-:W-:Y:S01]  /*1980*/  FMUL.FTZ R112, R112, UR8 ;  /* 0x0000000870707c20 */ /* 0x000fe20008410000 */
[----:B---3--:R-:W-:-:S02]  /*1990*/  HADD2.F32 R89, -RZ, R105.H0_H0 ;  /* 0x20000069ff597230 */ /* 0x008fc40000004100 */
[----:B------:R-:W-:Y:S01]  /*19a0*/  FMUL.FTZ R212, R194, R212 ;  /* 0x000000d4c2d47220 */ /* 0x000fe20000410000 */
[----:B------:R-:W-:Y:S01]  /*19b0*/  FMUL.FTZ R208, R170, R208 ;  /* 0x000000d0aad07220 */ /* 0x000fe20000410000 */
[-C--:B------:R-:W-:Y:S01]  /*19c0*/  FFMA.FTZ R2, R112, R218.reuse, R2 ;  /* 0x000000da70027223 */ /* 0x080fe20000010002 */
[----:B------:R-:W-:Y:S02]  /*19d0*/  HADD2.F32 R102, -RZ, R102.H1_H1 ;  /* 0x30000066ff667230 */ /* 0x000fe40000004100 */
[----:B------:R-:W-:Y:S01]  /*19e0*/  FMUL.FTZ R218, R198, R218 ;  /* 0x000000dac6da7220 */ /* 0x000fe20000410000 */
[----:B------:R-:W-:Y:S01]  /*19f0*/  FADD.FTZ R151, R151, -UR5 ;  /* 0x8000000597977e21 */ /* 0x000fe20008010000 */
[----:B------:R-:W-:Y:S01]  /*1a00*/  FMUL.FTZ R170, R146, UR8 ;  /* 0x0000000892aa7c20 */ /* 0x000fe20008410000 */
[----:B------:R-:W-:Y:S01]  /*1a10*/  FMUL.FTZ R194, R150, UR8 ;  /* 0x0000000896c27c20 */ /* 0x000fe20008410000 */
[----:B------:R-:W-:Y:S01]  /*1a20*/  FMUL.FTZ R198, R153, UR8 ;  /* 0x0000000899c67c20 */ /* 0x000fe20008410000 */
[----:B------:R-:W-:-:S02]  /*1a30*/  HADD2.F32 R103, -RZ, R103.H1_H1 ;  /* 0x30000067ff677230 */ /* 0x000fc40000004100 */
[-C--:B------:R-:W-:Y:S01]  /*1a40*/  FFMA.FTZ R3, R219, R216.reuse, R3 ;  /* 0x000000d8db037223 */ /* 0x080fe20000010003 */
[----:B------:R-:W-:Y:S01]  /*1a50*/  FMUL.FTZ R216, R196, R216 ;  /* 0x000000d8c4d87220 */ /* 0x000fe20000410000 */
[--C-:B------:R-:W-:Y:S02]  /*1a60*/  HADD2.F32 R163, -RZ, R108.reuse.H0_H0 ;  /* 0x2000006cffa37230 */ /* 0x100fe40000004100 */
[----:B------:R-:W-:Y:S01]  /*1a70*/  FADD.FTZ R116, R167, -UR5 ;  /* 0x80000005a7747e21 */ /* 0x000fe20008010000 */
[----:B------:R-:W-:Y:S02]  /*1a80*/  HADD2.F32 R161, -RZ, R108.H1_H1 ;  /* 0x3000006cffa17230 */ /* 0x000fe40000004100 */
[----:B------:R-:W-:Y:S01]  /*1a90*/  FFMA.FTZ R12, R170, R193, R12 ;  /* 0x000000c1aa0c7223 */ /* 0x000fe2000001000c */
[----:B------:R-:W-:Y:S01]  /*1aa0*/  FADD.FTZ R243, R197, R243 ;  /* 0x000000f3c5f37221 */ /* 0x000fe20000010000 */
[----:B------:R-:W-:Y:S01]  /*1ab0*/  FMUL.FTZ R196, R151, UR8 ;  /* 0x0000000897c47c20 */ /* 0x000fe20008410000 */
[----:B------:R-:W-:Y:S01]  /*1ac0*/  FFMA.FTZ R14, R194, R197, R14 ;  /* 0x000000c5c20e7223 */ /* 0x000fe2000001000e */
[----:B------:R-:W-:Y:S01]  /*1ad0*/  FADD.FTZ R89, R89, -UR5 ;  /* 0x8000000559597e21 */ /* 0x000fe20008010000 */
[----:B------:R-:W-:-:S02]  /*1ae0*/  HADD2.F32 R99, -RZ, R113.H0_H0 ;  /* 0x20000071ff637230 */ /* 0x000fc40000004100 */
[----:B------:R-:W-:Y:S01]  /*1af0*/  FMUL.FTZ R167, R141, UR8 ;  /* 0x000000088da77c20 */ /* 0x000fe20008410000 */
[----:B------:R-:W-:Y:S02]  /*1b00*/  HADD2.F32 R108, -RZ, R113.H1_H1 ;  /* 0x30000071ff6c7230 */ /* 0x000fe40000004100 */
[----:B----4-:R-:W-:Y:S01]  /*1b10*/  FMUL.FTZ R193, R122, R193 ;  /* 0x000000c17ac17220 */ /* 0x010fe20000410000 */
[----:B------:R-:W-:Y:S01]  /*1b20*/  FMUL.FTZ R197, R120, R197 ;  /* 0x000000c578c57220 */ /* 0x000fe20000410000 */
[----:B------:R-:W-:Y:S01]  /*1b30*/  FMUL.FTZ R199, R119, R102 ;  /* 0x0000006677c77220 */ /* 0x000fe20000410000 */
[----:B------:R-:W-:Y:S01]  /*1b40*/  FADD.FTZ R245, R201, R245 ;  /* 0x000000f5c9f57221 */ /* 0x000fe20000010000 */
[-C--:B------:R-:W-:Y:S01]  /*1b50*/  FFMA.FTZ R16, R198, R201.reuse, R16 ;  /* 0x000000c9c6107223 */ /* 0x080fe20000010010 */
[----:B------:R-:W3:Y:S01]  /*1b60*/  LDL R113, [R1+0xc8] ;  /* 0x0000c80001717983 */ /* 0x000ee20000100800 */
[----:B------:R-:W-:Y:S01]  /*1b70*/  FMUL.FTZ R201, R118, R201 ;  /* 0x000000c976c97220 */ /* 0x000fe20000410000 */
[----:B------:R-:W-:-:S02]  /*1b80*/  HADD2.F32 R160, -RZ, R109.H0_H0 ;  /* 0x2000006dffa07230 */ /* 0x000fc40000004100 */
[----:B------:R-:W-:Y:S01]  /*1b90*/  FMUL.FTZ R202, R117, R103 ;  /* 0x0000006775ca7220 */ /* 0x000fe20000410000 */
[----:B------:R-:W4:Y:S01]  /*1ba0*/  LDL R157, [R1+0xc4] ;  /* 0x0000c400019d7983 */ /* 0x000f220000100800 */
[----:B------:R-:W-:Y:S01]  /*1bb0*/  FADD.FTZ R244, R102, R244 ;  /* 0x000000f466f47221 */ /* 0x000fe20000010000 */
[----:B------:R-:W-:Y:S02]  /*1bc0*/  FFMA.FTZ R15, R196, R102, R15 ;  /* 0x00000066c40f7223 */ /* 0x000fe4000001000f */
[----:B------:R-:W3:Y:S01]  /*1bd0*/  LDL R155, [R1+0xc0] ;  /* 0x0000c000019b7983 */ /* 0x000ee20000100800 */
[----:B------:R-:W-:-:S03]  /*1be0*/  FMUL.FTZ R162, R89, UR8 ;  /* 0x0000000859a27c20 */ /* 0x000fc60008410000 */
[----:B------:R-:W4:Y:S04]  /*1bf0*/  LDL R141, [R1+0xa4] ;  /* 0x0000a400018d7983 */ /* 0x000f280000100800 */
[----:B------:R-:W4:Y:S04]  /*1c00*/  LDL R122, [R1+0xa0] ;  /* 0x0000a000017a7983 */ /* 0x000f280000100800 */
[----:B------:R-:W4:Y:S04]  /*1c10*/  LDL R120, [R1+0x94] ;  /* 0x0000940001787983 */ /* 0x000f280000100800 */
[----:B------:R-:W4:Y:S04]  /*1c20*/  LDL R119, [R1+0x90] ;  /* 0x0000900001777983 */ /* 0x000f280000100800 */
[----:B------:R-:W3:Y:S04]  /*1c30*/  LDL.LU R118, [R1] ;  /* 0x0000000001767983 */ /* 0x000ee80000300800 */
[----:B------:R-:W4:Y:S01]  /*1c40*/  LDL R117, [R1+0x8c] ;  /* 0x00008c0001757983 */ /* 0x000f220000100800 */
[----:B------:R-:W-:-:S03]  /*1c50*/  FADD.FTZ R249, R160, R249 ;  /* 0x000000f9a0f97221 */ /* 0x000fc60000010000 */
[----:B------:R-:W4:Y:S01]  /*1c60*/  LDL.LU R102, [R1+0x4] ;  /* 0x0000040001667983 */ /* 0x000f220000300800 */
[-C--:B------:R-:W-:Y:S01]  /*1c70*/  FFMA.FTZ R20, R162, R160.reuse, R20 ;  /* 0x000000a0a2147223 */ /* 0x080fe20000010014 */
[----:B--2---:R-:W-:Y:S02]  /*1c80*/  FMUL.FTZ R160, R101, R160 ;  /* 0x000000a065a07220 */ /* 0x004fe40000410000 */
[----:B------:R-:W2:Y:S01]  /*1c90*/  LDL R101, [R1+0x88] ;  /* 0x0000880001657983 */ /* 0x000ea20000100800 */
[--C-:B------:R-:W-:Y:S02]  /*1ca0*/  HADD2.F32 R88, -RZ, R104.reuse.H0_H0 ;  /* 0x20000068ff587230 */ /* 0x100fe40000004100 */
[----:B------:R-:W-:Y:S02]  /*1cb0*/  HADD2.F32 R104, -RZ, R104.H1_H1 ;  /* 0x30000068ff687230 */ /* 0x000fe40000004100 */
[--C-:B------:R-:W-:Y:S02]  /*1cc0*/  HADD2.F32 R152, -RZ, R111.reuse.H0_H0 ;  /* 0x2000006fff987230 */ /* 0x100fe40000004100 */
[----:B------:R-:W-:Y:S01]  /*1cd0*/  FADD.FTZ R154, R154, -UR5 ;  /* 0x800000059a9a7e21 */ /* 0x000fe20008010000 */
[----:B------:R-:W-:-:S02]  /*1ce0*/  HADD2.F32 R111, -RZ, R111.H1_H1 ;  /* 0x3000006fff6f7230 */ /* 0x000fc40000004100 */
[----:B------:R-:W-:Y:S01]  /*1cf0*/  FADD.FTZ R104, R104, -UR5 ;  /* 0x8000000568687e21 */ /* 0x000fe20008010000 */
[----:B------:R-:W-:-:S03]  /*1d00*/  FMUL.FTZ R200, R154, UR8 ;  /* 0x000000089ac87c20 */ /* 0x000fc60008410000 */
[----:B------:R-:W-:Y:S01]  /*1d10*/  FMUL.FTZ R164, R104, UR8 ;  /* 0x0000000868a47c20 */ /* 0x000fe20008410000 */
[----:B------:R-:W-:Y:S01]  /*1d20*/  FADD.FTZ R246, R103, R246 ;  /* 0x000000f667f67221 */ /* 0x000fe20000010000 */
[----:B------:R-:W2:Y:S01]  /*1d30*/  LDL.LU R104, [R1+0x8] ;  /* 0x0000080001687983 */ /* 0x000ea20000300800 */
[----:B------:R-:W-:Y:S01]  /*1d40*/  FFMA.FTZ R17, R200, R103, R17 ;  /* 0x00000067c8117223 */ /* 0x000fe20000010011 */
[----:B---3--:R-:W-:-:S05]  /*1d50*/  FADD.FTZ R118, R152, R118 ;  /* 0x0000007698767221 */ /* 0x008fca0000010000 */
[----:B------:R-:W-:Y:S01]  /*1d60*/  STL [R1], R118 ;  /* 0x0000007601007387 */ /* 0x000fe20000100800 */
[----:B----4-:R-:W-:-:S03]  /*1d70*/  FADD.FTZ R102, R111, R102 ;  /* 0x000000666f667221 */ /* 0x010fc60000010000 */
[----:B------:R-:W3:Y:S04]  /*1d80*/  LDL R103, [R1+0x84] ;  /* 0x0000840001677983 */ /* 0x000ee80000100800 */
[----:B------:R0:W-:Y:S01]  /*1d90*/  STL [R1+0x4], R102 ;  /* 0x0000046601007387 */ /* 0x0001e20000100800 */
[----:B--2---:R-:W-:-:S03]  /*1da0*/  FMUL.FTZ R150, R101, R111 ;  /* 0x0000006f65967220 */ /* 0x004fc60000410000 */
[----:B------:R-:W2:Y:S04]  /*1db0*/  LDL.LU R101, [R1+0xc] ;  /* 0x00000c0001657983 */ /* 0x000ea80000300800 */
[----:B0-----:R-:W4:Y:S01]  /*1dc0*/  LDL R102, [R1+0x80] ;  /* 0x0000800001667983 */ /* 0x001f220000100800 */
[----:B------:R-:W-:Y:S01]  /*1dd0*/  FADD.FTZ R165, R165, -UR5 ;  /* 0x80000005a5a57e21 */ /* 0x000fe20008010000 */
[----:B------:R-:W-:-:S03]  /*1de0*/  FADD.FTZ R88, R88, -UR5 ;  /* 0x8000000558587e21 */ /* 0x000fc60008010000 */
[----:B------:R-:W-:Y:S01]  /*1df0*/  FMUL.FTZ R209, R165, UR8 ;  /* 0x00000008a5d17c20 */ /* 0x000fe20008410000 */
[----:B------:R-:W-:Y:S01]  /*1e00*/  FMUL.FTZ R165, R88, UR8 ;  /* 0x0000000858a57c20 */ /* 0x000fe20008410000 */
[----:B------:R-:W-:-:S04]  /*1e10*/  FADD.FTZ R88, RZ, R218 ;  /* 0x000000daff587221 */ /* 0x000fc80000010000 */
[----:B------:R-:W-:-:S04]  /*1e20*/  FADD.FTZ R88, R216, R88 ;  /* 0x00000058d8587221 */ /* 0x000fc80000010000 */
[----:B------:R-:W-:Y:S01]  /*1e30*/  FADD.FTZ R88, R214, R88 ;  /* 0x00000058d6587221 */ /* 0x000fe20000010000 */
[--C-:B------:R-:W-:Y:S02]  /*1e40*/  HADD2.F32 R169, -RZ, R100.reuse.H0_H0 ;  /* 0x20000064ffa97230 */ /* 0x100fe40000004100 */
[----:B------:R-:W-:Y:S02]  /*1e50*/  HADD2.F32 R191, -RZ, R100.H1_H1 ;  /* 0x30000064ffbf7230 */ /* 0x000fe40000004100 */
[----:B------:R-:W-:Y:S01]  /*1e60*/  FADD.FTZ R88, R212, R88 ;  /* 0x00000058d4587221 */ /* 0x000fe20000010000 */
[--C-:B------:R-:W-:Y:S02]  /*1e70*/  HADD2.F32 R100, -RZ, R106.reuse.H0_H0 ;  /* 0x2000006aff647230 */ /* 0x100fe40000004100 */
[----:B------:R-:W-:Y:S01]  /*1e80*/  FADD.FTZ R144, R144, -UR5 ;  /* 0x8000000590907e21 */ /* 0x000fe20008010000 */
[----:B------:R-:W-:Y:S02]  /*1e90*/  HADD2.F32 R106, -RZ, R106.H1_H1 ;  /* 0x3000006aff6a7230 */ /* 0x000fe40000004100 */
[----:B------:R-:W-:Y:S01]  /*1ea0*/  FADD.FTZ R88, R210, R88 ;  /* 0x00000058d2587221 */ /* 0x000fe20000010000 */
[----:B------:R-:W-:-:S02]  /*1eb0*/  HADD2.F32 R220, -RZ, R114.H0_H0 ;  /* 0x20000072ffdc7230 */ /* 0x000fc40000004100 */
[----:B------:R-:W-:Y:S02]  /*1ec0*/  HADD2.F32 R222, -RZ, R114.H1_H1 ;  /* 0x30000072ffde7230 */ /* 0x000fe40000004100 */
[----:B------:R-:W-:Y:S01]  /*1ed0*/  FMUL.FTZ R114, R168, R142 ;  /* 0x0000008ea8727220 */ /* 0x000fe20000410000 */
[----:B------:R-:W-:Y:S01]  /*1ee0*/  FMUL.FTZ R168, R144, UR8 ;  /* 0x0000000890a87c20 */ /* 0x000fe20008410000 */
[----:B------:R-:W-:Y:S01]  /*1ef0*/  FADD.FTZ R100, R100, -UR5 ;  /* 0x8000000564647e21 */ /* 0x000fe20008010000 */
[----:B------:R-:W-:Y:S01]  /*1f00*/  FADD.FTZ R106, R106, -UR5 ;  /* 0x800000056a6a7e21 */ /* 0x000fe20008010000 */
[----:B------:R-:W-:Y:S01]  /*1f10*/  FADD.FTZ R88, R208, R88 ;  /* 0x00000058d0587221 */ /* 0x000fe20000010000 */
[----:B------:R-:W-:Y:S01]  /*1f20*/  FADD.FTZ R135, R191, R135 ;  /* 0x00000087bf877221 */ /* 0x000fe20000010000 */
[-C--:B------:R-:W-:Y:S01]  /*1f30*/  FFMA.FTZ R11, R168, R191.reuse, R11 ;  /* 0x000000bfa80b7223 */ /* 0x080fe2000001000b */
[----:B------:R-:W-:Y:S01]  /*1f40*/  FMUL.FTZ R191, R155, R191 ;  /* 0x000000bf9bbf7220 */ /* 0x000fe20000410000 */
[----:B------:R-:W-:Y:S01]  /*1f50*/  FMUL.FTZ R158, R100, UR8 ;  /* 0x00000008649e7c20 */ /* 0x000fe20008410000 */
[----:B------:R-:W-:Y:S01]  /*1f60*/  FMUL.FTZ R155, R106, UR8 ;  /* 0x000000086a9b7c20 */ /* 0x000fe20008410000 */
[----:B------:R-:W-:Y:S01]  /*1f70*/  FFMA.FTZ R89, R112, R218, RZ ;  /* 0x000000da70597223 */ /* 0x000fe200000100ff */
[----:B------:R-:W-:Y:S01]  /*1f80*/  FADD.FTZ R100, R114, R88 ;  /* 0x0000005872647221 */ /* 0x000fe20000010000 */
[----:B------:R-:W-:Y:S01]  /*1f90*/  FMUL.FTZ R113, R113, R143 ;  /* 0x0000008f71717220 */ /* 0x000fe20000410000 */
[----:B------:R-:W4:Y:S01]  /*1fa0*/  LDL.LU R106, [R1+0x10] ;  /* 0x00001000016a7983 */ /* 0x000f220000300800 */
[----:B------:R-:W-:-:S02]  /*1fb0*/  HADD2.F32 R105, -RZ, R105.H1_H1 ;  /* 0x30000069ff697230 */ /* 0x000fc40000004100 */
[----:B------:R-:W-:Y:S01]  /*1fc0*/  FFMA.FTZ R88, R219, R216, R89 ;  /* 0x000000d8db587223 */ /* 0x000fe20000010059 */
[----:B------:R-:W-:Y:S02]  /*1fd0*/  FADD.FTZ R89, R113, R100 ;  /* 0x0000006471597221 */ /* 0x000fe40000010000 */
[----:B------:R-:W4:Y:S01]  /*1fe0*/  LDL R100, [R1+0x7c] ;  /* 0x00007c0001647983 */ /* 0x000f220000100800 */
[----:B------:R-:W-:Y:S01]  /*1ff0*/  FADD.FTZ R105, R105, -UR5 ;  /* 0x8000000569697e21 */ /* 0x000fe20008010000 */
[----:B------:R-:W-:Y:S01]  /*2000*/  FADD.FTZ R104, R226, R104 ;  /* 0x00000068e2687221 */ /* 0x000fe20000010000 */
[----:B------:R-:W-:Y:S02]  /*2010*/  HADD2.F32 R156, -RZ, R110.H0_H0 ;  /* 0x2000006eff9c7230 */ /* 0x000fe40000004100 */
[----:B------:R-:W-:Y:S02]  /*2020*/  FMUL.FTZ R159, R105, UR8 ;  /* 0x00000008699f7c20 */ /* 0x000fe40008410000 */
[----:B------:R-:W4:Y:S01]  /*2030*/  LDL.LU R105, [R1+0x14] ;  /* 0x0000140001697983 */ /* 0x000f220000300800 */
[----:B------:R-:W-:Y:S01]  /*2040*/  FADD.FTZ R251, R156, R251 ;  /* 0x000000fb9cfb7221 */ /* 0x000fe20000010000 */
[----:B------:R-:W-:-:S02]  /*2050*/  FFMA.FTZ R22, R158, R156, R22 ;  /* 0x0000009c9e167223 */ /* 0x000fc40000010016 */
[----:B------:R0:W-:Y:S01]  /*2060*/  STL [R1+0x8], R104 ;  /* 0x0000086801007387 */ /* 0x0001e20000100800 */
[----:B------:R-:W-:Y:S02]  /*2070*/  HADD2.F32 R140, -RZ, R107.H0_H0 ;  /* 0x2000006bff8c7230 */ /* 0x000fe40000004100 */
[----:B------:R-:W-:Y:S01]  /*2080*/  FMUL.FTZ R156, R120, R156 ;  /* 0x0000009c789c7220 */ /* 0x000fe20000410000 */
[----:B0-----:R-:W4:Y:S02]  /*2090*/  LDL R104, [R1+0x78] ;  /* 0x0000780001687983 */ /* 0x001f240000100800 */
[----:B------:R-:W-:Y:S01]  /*20a0*/  FADD.FTZ R140, R140, -UR5 ;  /* 0x800000058c8c7e21 */ /* 0x000fe20008010000 */
[----:B------:R-:W-:-:S03]  /*20b0*/  FADD.FTZ R95, R95, -UR5 ;  /* 0x800000055f5f7e21 */ /* 0x000fc60008010000 */
[----:B------:R-:W-:-:S04]  /*20c0*/  FMUL.FTZ R154, R140, UR8 ;  /* 0x000000088c9a7c20 */ /* 0x000fc80008410000 */
[-C--:B------:R-:W-:Y:S01]  /*20d0*/  FFMA.FTZ R24, R154, R152.reuse, R24 ;  /* 0x000000989a187223 */ /* 0x080fe20000010018 */
[----:B------:R-:W-:Y:S01]  /*20e0*/  FMUL.FTZ R152, R117, R152 ;  /* 0x0000009875987220 */ /* 0x000fe20000410000 */
[----:B------:R-:W-:Y:S01]  /*20f0*/  FMUL.FTZ R117, R95, UR8 ;  /* 0x000000085f757c20 */ /* 0x000fe20008410000 */
[----:B---3--:R-:W-:Y:S02]  /*2100*/  FMUL.FTZ R118, R103, R226 ;  /* 0x000000e267767220 */ /* 0x008fe40000410000 */
[----:B------:R-:W3:Y:S01]  /*2110*/  LDL.LU R103, [R1+0x18] ;  /* 0x0000180001677983 */ /* 0x000ee20000300800 */
[----:B--2---:R-:W-:Y:S01]  /*2120*/  FADD.FTZ R101, R225, R101 ;  /* 0x00000065e1657221 */ /* 0x004fe20000010000 */
[----:B----4-:R-:W-:-:S04]  /*2130*/  FMUL.FTZ R120, R102, R225 ;  /* 0x000000e166787220 */ /* 0x010fc80000410000 */
[----:B------:R0:W-:Y:S04]  /*2140*/  STL [R1+0xc], R101 ;  /* 0x00000c6501007387 */ /* 0x0001e80000100800 */
[----:B0-----:R-:W2:Y:S04]  /*2150*/  LDL R101, [R1+0x74] ;  /* 0x0000740001657983 */ /* 0x001ea80000100800 */
[----:B------:R-:W4:Y:S04]  /*2160*/  LDL.LU R102, [R1+0x1c] ;  /* 0x00001c0001667983 */ /* 0x000f280000300800 */
[----:B------:R-:W4:Y:S01]  /*2170*/  LDL R95, [R1+0x70] ;  /* 0x00007000015f7983 */ /* 0x000f220000100800 */
[----:B------:R-:W-:-:S02]  /*2180*/  HADD2.F32 R109, -RZ, R109.H1_H1 ;  /* 0x3000006dff6d7230 */ /* 0x000fc40000004100 */
[----:B------:R-:W-:Y:S01]  /*2190*/  FADD.FTZ R99, R99, -UR5 ;  /* 0x8000000563637e21 */ /* 0x000fe20008010000 */
[----:B------:R-:W-:Y:S02]  /*21a0*/  HADD2.F32 R110, -RZ, R110.H1_H1 ;  /* 0x3000006eff6e7230 */ /* 0x000fe40000004100 */
[----:B------:R-:W-:Y:S01]  /*21b0*/  FADD.FTZ R98, R98, -UR5 ;  /* 0x8000000562627e21 */ /* 0x000fe20008010000 */
[----:B------:R-:W-:Y:S01]  /*21c0*/  FADD.FTZ R134, R169, R134 ;  /* 0x00000086a9867221 */ /* 0x000fe20000010000 */
[----:B------:R-:W-:Y:S01]  /*21d0*/  FFMA.FTZ R10, R167, R169, R10 ;  /* 0x000000a9a70a7223 */ /* 0x000fe2000001000a */
[----:B------:R-:W-:Y:S01]  /*21e0*/  FADD.FTZ R248, R161, R248 ;  /* 0x000000f8a1f87221 */ /* 0x000fe20000010000 */
[----:B------:R-:W-:Y:S01]  /*21f0*/  FFMA.FTZ R19, R164, R161, R19 ;  /* 0x000000a1a4137223 */ /* 0x000fe20000010013 */
[----:B------:R-:W-:Y:S01]  /*2200*/  FMUL.FTZ R169, R157, R169 ;  /* 0x000000a99da97220 */ /* 0x000fe20000410000 */
[----:B------:R-:W-:Y:S01]  /*2210*/  FMUL.FTZ R161, R122, R161 ;  /* 0x000000a17aa17220 */ /* 0x000fe20000410000 */
[----:B------:R-:W-:Y:S01]  /*2220*/  FMUL.FTZ R157, R121, R109 ;  /* 0x0000006d799d7220 */ /* 0x000fe20000410000 */
[----:B------:R-:W-:Y:S01]  /*2230*/  FMUL.FTZ R153, R119, R110 ;  /* 0x0000006e77997220 */ /* 0x000fe20000410000 */
[----:B------:R-:W-:Y:S01]  /*2240*/  FMUL.FTZ R121, R99, UR8 ;  /* 0x0000000863797c20 */ /* 0x000fe20008410000 */
[----:B------:R-:W-:Y:S01]  /*2250*/  FMUL.FTZ R119, R98, UR8 ;  /* 0x0000000862777c20 */ /* 0x000fe20008410000 */
[----:B------:R-:W-:-:S05]  /*2260*/  FADD.FTZ R106, R221, R106 ;  /* 0x0000006add6a7221 */ /* 0x000fca0000010000 */
[----:B------:R-:W-:Y:S01]  /*2270*/  STL [R1+0x10], R106 ;  /* 0x0000106a01007387 */ /* 0x000fe20000100800 */
[----:B------:R-:W-:-:S03]  /*2280*/  FMUL.FTZ R122, R100, R221 ;  /* 0x000000dd647a7220 */ /* 0x000fc60000410000 */
[----:B------:R-:W4:Y:S04]  /*2290*/  LDL.LU R100, [R1+0x20] ;  /* 0x0000200001647983 */ /* 0x000f280000300800 */
[----:B------:R-:W4:Y:S04]  /*22a0*/  LDL R99, [R1+0x6c] ;  /* 0x00006c0001637983 */ /* 0x000f280000100800 */
[----:B------:R-:W4:Y:S01]  /*22b0*/  LDL.LU R98, [R1+0x24] ;  /* 0x0000240001627983 */ /* 0x000f220000300800 */
[----:B------:R-:W-:-:S04]  /*22c0*/  IMAD.WIDE.U32 R124, R0, 0x10, R124 ;  /* 0x00000010007c7825 */ /* 0x000fc800078e007c */
[----:B------:R-:W-:Y:S01]  /*22d0*/  FADD.FTZ R105, R96, R105 ;  /* 0x0000006960697221 */ /* 0x000fe20000010000 */
[----:B------:R-:W-:Y:S01]  /*22e0*/  FMUL.FTZ R116, R116, UR8 ;  /* 0x0000000874747c20 */ /* 0x000fe20008410000 */
[----:B------:R-:W-:Y:S01]  /*22f0*/  FADD.FTZ R133, R143, R133 ;  /* 0x000000858f857221 */ /* 0x000fe20000010000 */
[----:B------:R-:W4:Y:S02]  /*2300*/  LDG.E.128 R124, desc[UR18][R124.64] ;  /* 0x000000127c7c7981 */ /* 0x000f24000c1e1d00 */
[----:B------:R-:W-:Y:S02]  /*2310*/  FFMA.FTZ R9, R116, R143, R9 ;  /* 0x0000008f74097223 */ /* 0x000fe40000010009 */
[----:B------:R-:W-:Y:S01]  /*2320*/  STL [R1+0x14], R105 ;  /* 0x0000146901007387 */ /* 0x000fe20000100800 */
[----:B------:R-:W-:-:S04]  /*2330*/  FADD.FTZ R144, R222, -UR5 ;  /* 0x80000005de907e21 */ /* 0x000fc80008010000 */
[----:B------:R-:W-:-:S04]  /*2340*/  FMUL.FTZ R144, R144, UR8 ;  /* 0x0000000890907c20 */ /* 0x000fc80008410000 */
[----:B------:R-:W-:Y:S01]  /*2350*/  FFMA.FTZ R31, R144, R145, R31 ;  /* 0x00000091901f7223 */ /* 0x000fe2000001001f */
[----:B---3--:R-:W-:-:S05]  /*2360*/  FADD.FTZ R103, R91, R103 ;  /* 0x000000675b677221 */ /* 0x008fca0000010000 */
[----:B------:R-:W-:Y:S01]  /*2370*/  STL [R1+0x18], R103 ;  /* 0x0000186701007387 */ /* 0x000fe20000100800 */
[----:B--2---:R-:W-:-:S03]  /*2380*/  FMUL.FTZ R143, R101, R91 ;  /* 0x0000005b658f7220 */ /* 0x004fc60000410000 */
[----:B------:R-:W2:Y:S01]  /*2390*/  LDL R101, [R1+0x68] ;  /* 0x0000680001657983 */ /* 0x000ea20000100800 */
[----:B----4-:R-:W-:-:S05]  /*23a0*/  FADD.FTZ R102, R145, R102 ;  /* 0x0000006691667221 */ /* 0x010fca0000010000 */
[----:B------:R0:W-:Y:S01]  /*23b0*/  STL [R1+0x1c], R102 ;  /* 0x00001c6601007387 */ /* 0x0001e20000100800 */
[----:B------:R-:W-:-:S03]  /*23c0*/  FMUL.FTZ R145, R95, R145 ;  /* 0x000000915f917220 */ /* 0x000fc60000410000 */
[----:B0-----:R-:W3:Y:S04]  /*23d0*/  LDL.LU R102, [R1+0x28] ;  /* 0x0000280001667983 */ /* 0x001ee80000300800 */
[----:B------:R-:W4:Y:S01]  /*23e0*/  LDL R95, [R1+0x64] ;  /* 0x00006400015f7983 */ /* 0x000f220000100800 */
        /* <DEDUP_REMOVED lines=11> */
[----:B------:R-:W-:Y:S01]  /*24a0*/  FADD.FTZ R146, R223, -UR5 ;  /* 0x80000005df927e21 */ /* 0x000fe20008010000 */
[----:B------:R-:W-:Y:S02]  /*24b0*/  FADD.FTZ R98, R149, R98 ;  /* 0x0000006295627221 */ /* 0x000fe40000010000 */
[----:B------:R-:W-:Y:S01]  /*24c0*/  FFMA.FTZ R88, R194, R197, R88 ;  /* 0x000000c5c2587223 */ /* 0x000fe20000010058 */
[----:B------:R-:W-:Y:S01]  /*24d0*/  FADD.FTZ R108, R108, -UR5 ;  /* 0x800000056c6c7e21 */ /* 0x000fe20008010000 */
[----:B------:R-:W-:Y:S01]  /*24e0*/  FMUL.FTZ R146, R146, UR8 ;  /* 0x0000000892927c20 */ /* 0x000fe20008410000 */
[----:B------:R0:W-:Y:S01]  /*24f0*/  STL [R1+0x20], R100 ;  /* 0x0000206401007387 */ /* 0x0001e20000100800 */
[----:B------:R-:W-:Y:S01]  /*2500*/  FFMA.FTZ R88, R196, R199, R88 ;  /* 0x000000c7c4587223 */ /* 0x000fe20000010058 */
[----:B------:R-:W-:Y:S02]  /*2510*/  FMUL.FTZ R140, R108, UR8 ;  /* 0x000000086c8c7c20 */ /* 0x000fe40008410000 */
[----:B------:R1:W-:Y:S01]  /*2520*/  STL [R1+0x24], R98 ;  /* 0x0000246201007387 */ /* 0x0003e20000100800 */
[----:B------:R-:W-:Y:S01]  /*2530*/  FADD.FTZ R247, R163, R247 ;  /* 0x000000f7a3f77221 */ /* 0x000fe20000010000 */
[----:B------:R-:W-:Y:S01]  /*2540*/  FFMA.FTZ R18, R165, R163, R18 ;  /* 0x000000a3a5127223 */ /* 0x000fe20000010012 */
[----:B------:R-:W-:Y:S01]  /*2550*/  FADD.FTZ R148, R224, -UR5 ;  /* 0x80000005e0947e21 */ /* 0x000fe20008010000 */
[----:B------:R-:W-:Y:S01]  /*2560*/  FFMA.FTZ R88, R198, R201, R88 ;  /* 0x000000c9c6587223 */ /* 0x000fe20000010058 */
[----:B------:R-:W-:Y:S01]  /*2570*/  FFMA.FTZ R32, R146, R147, R32 ;  /* 0x0000009392207223 */ /* 0x000fe20000010020 */
[----:B------:R-:W-:Y:S01]  /*2580*/  FMUL.FTZ R163, R141, R163 ;  /* 0x000000a38da37220 */ /* 0x000fe20000410000 */
[----:B------:R-:W-:Y:S01]  /*2590*/  FMUL.FTZ R147, R99, R147 ;  /* 0x0000009363937220 */ /* 0x000fe20000410000 */
[-C--:B------:R-:W-:Y:S01]  /*25a0*/  FFMA.FTZ R29, R140, R96.reuse, R29 ;  /* 0x000000608c1d7223 */ /* 0x080fe2000001001d */
[----:B0-----:R-:W4:Y:S04]  /*25b0*/  LDL R100, [R1+0x58] ;  /* 0x0000580001647983 */ /* 0x001f280000100800 */
[----:B-1----:R-:W4:Y:S01]  /*25c0*/  LDL R98, [R1+0x60] ;  /* 0x0000600001627983 */ /* 0x002f220000100800 */
[----:B------:R-:W-:Y:S01]  /*25d0*/  FMUL.FTZ R141, R104, R96 ;  /* 0x00000060688d7220 */ /* 0x000fe20000410000 */
[----:B------:R-:W-:-:S02]  /*25e0*/  HADD2.F32 R96, -RZ, R124.H0_H0 ;  /* 0x2000007cff607230 */ /* 0x000fc40000004100 */
[----:B------:R-:W4:Y:S01]  /*25f0*/  LDL R99, [R1+0x5c] ;  /* 0x00005c0001637983 */ /* 0x000f220000100800 */
[----:B------:R-:W-:Y:S01]  /*2600*/  FFMA.FTZ R88, R200, R202, R88 ;  /* 0x000000cac8587223 */ /* 0x000fe20000010058 */
[----:B------:R-:W-:Y:S01]  /*2610*/  FMUL.FTZ R148, R148, UR8 ;  /* 0x0000000894947c20 */ /* 0x000fe20008410000 */
[----:B------:R-:W-:Y:S02]  /*2620*/  FADD.FTZ R96, R96, -UR5 ;  /* 0x8000000560607e21 */ /* 0x000fe40008010000 */
[----:B------:R-:W-:Y:S01]  /*2630*/  FFMA.FTZ R88, R165, R163, R88 ;  /* 0x000000a3a5587223 */ /* 0x000fe20000010058 */
[----:B------:R-:W-:Y:S01]  /*2640*/  FFMA.FTZ R33, R148, R149, R33 ;  /* 0x0000009594217223 */ /* 0x000fe20000010021 */
[----:B------:R-:W-:Y:S01]  /*2650*/  FADD.FTZ R132, R142, R132 ;  /* 0x000000848e847221 */ /* 0x000fe20000010000 */
[----:B------:R-:W-:Y:S01]  /*2660*/  FFMA.FTZ R8, R209, R142, R8 ;  /* 0x0000008ed1087223 */ /* 0x000fe20000010008 */
[----:B------:R-:W-:Y:S01]  /*2670*/  FADD.FTZ R142, R220, -UR5 ;  /* 0x80000005dc8e7e21 */ /* 0x000fe20008010000 */
[----:B------:R-:W-:Y:S01]  /*2680*/  FFMA.FTZ R88, R164, R161, R88 ;  /* 0x000000a1a4587223 */ /* 0x000fe20000010058 */
[----:B------:R-:W-:-:S02]  /*2690*/  FMUL.FTZ R96, R96, UR8 ;  /* 0x0000000860607c20 */ /* 0x000fc40008410000 */
[----:B------:R-:W-:Y:S01]  /*26a0*/  FMUL.FTZ R142, R142, UR8 ;  /* 0x000000088e8e7c20 */ /* 0x000fe20008410000 */
[----:B------:R-:W-:Y:S01]  /*26b0*/  FFMA.FTZ R88, R162, R160, R88 ;  /* 0x000000a0a2587223 */ /* 0x000fe20000010058 */
[----:B------:R-:W-:Y:S02]  /*26c0*/  FFMA.FTZ R34, R96, R97, R34 ;  /* 0x0000006160227223 */ /* 0x000fe40000010022 */
[----:B------:R-:W-:Y:S01]  /*26d0*/  FFMA.FTZ R30, R142, R91, R30 ;  /* 0x0000005b8e1e7223 */ /* 0x000fe2000001001e */
[----:B------:R-:W-:Y:S01]  /*26e0*/  FFMA.FTZ R91, R159, R157, R88 ;  /* 0x0000009d9f5b7223 */ /* 0x000fe20000010058 */
[----:B------:R-:W-:Y:S01]  /*26f0*/  FADD.FTZ R89, R169, R89 ;  /* 0x00000059a9597221 */ /* 0x000fe20000010000 */
[----:B--2---:R-:W-:Y:S02]  /*2700*/  FMUL.FTZ R149, R101, R149 ;  /* 0x0000009565957220 */ /* 0x004fe40000410000 */
[----:B------:R-:W2:Y:S01]  /*2710*/  LDL R101, [R1+0x54] ;  /* 0x0000540001657983 */ /* 0x000ea20000100800 */
[----:B---3--:R-:W-:-:S05]  /*2720*/  FADD.FTZ R102, R97, R102 ;  /* 0x0000006661667221 */ /* 0x008fca0000010000 */
[----:B------:R0:W-:Y:S01]  /*2730*/  STL [R1+0x28], R102 ;  /* 0x0000286601007387 */ /* 0x0001e20000100800 */
[----:B----4-:R-:W-:-:S03]  /*2740*/  FMUL.FTZ R97, R95, R97 ;  /* 0x000000615f617220 */ /* 0x010fc60000410000 */
[----:B------:R-:W3:Y:S04]  /*2750*/  LDL R95, [R1+0x4c] ;  /* 0x00004c00015f7983 */ /* 0x000ee80000100800 */
[----:B------:R-:W4:Y:S04]  /*2760*/  LDL R88, [R1+0x48] ;  /* 0x0000480001587983 */ /* 0x000f280000100800 */
[----:B0-----:R-:W4:Y:S01]  /*2770*/  LDL R102, [R1+0x50] ;  /* 0x0000500001667983 */ /* 0x001f220000100800 */
        /* <DEDUP_REMOVED lines=17> */
[----:B------:R-:W-:Y:S02]  /*2890*/  HADD2.F32 R107, -RZ, R107.H1_H1 ;  /* 0x3000006bff6b7230 */ /* 0x000fe40000004100 */
[----:B------:R-:W-:Y:S01]  /*28a0*/  FFMA.FTZ R91, R158, R156, R91 ;  /* 0x0000009c9e5b7223 */ /* 0x000fe2000001005b */
[----:B------:R-:W-:Y:S02]  /*28b0*/  FADD.FTZ R89, R89, R122 ;  /* 0x0000007a59597221 */ /* 0x000fe40000010000 */
[----:B------:R-:W-:Y:S01]  /*28c0*/  FADD.FTZ R107, R107, -UR5 ;  /* 0x800000056b6b7e21 */ /* 0x000fe20008010000 */
[----:B------:R-:W-:Y:S01]  /*28d0*/  FFMA.FTZ R91, R155, R153, R91 ;  /* 0x000000999b5b7223 */ /* 0x000fe2000001005b */
[----:B------:R-:W-:Y:S02]  /*28e0*/  FADD.FTZ R89, R89, R141 ;  /* 0x0000008d59597221 */ /* 0x000fe40000010000 */
[----:B------:R-:W-:Y:S01]  /*28f0*/  FMUL.FTZ R151, R107, UR8 ;  /* 0x000000086b977c20 */ /* 0x000fe20008410000 */
        /* <DEDUP_REMOVED lines=8> */
[----:B------:R-:W-:Y:S02]  /*2980*/  FMUL.FTZ R98, R98, R90 ;  /* 0x0000005a62627220 */ /* 0x000fe40000410000 */
[----:B------:R-:W-:Y:S01]  /*2990*/  FFMA.FTZ R91, R121, R122, R91 ;  /* 0x0000007a795b7223 */ /* 0x000fe2000001005b */
[----:B------:R-:W-:Y:S01]  /*29a0*/  FADD.FTZ R89, R89, R97 ;  /* 0x0000006159597221 */ /* 0x000fe20000010000 */
[----:B------:R-:W-:Y:S02]  /*29b0*/  FMUL.FTZ R99, R99, R92 ;  /* 0x0000005c63637220 */ /* 0x000fe40000410000 */
[----:B------:R-:W-:Y:S01]  /*29c0*/  FFMA.FTZ R91, R140, R141, R91 ;  /* 0x0000008d8c5b7223 */ /* 0x000fe2000001005b */
[----:B------:R-:W-:Y:S01]  /*29d0*/  FADD.FTZ R89, R89, R98 ;  /* 0x0000006259597221 */ /* 0x000fe20000010000 */
[----:B------:R-:W-:-:S02]  /*29e0*/  FMUL.FTZ R100, R100, R94 ;  /* 0x0000005e64647220 */ /* 0x000fc40000410000 */
[----:B------:R-:W-:Y:S01]  /*29f0*/  FFMA.FTZ R91, R142, R143, R91 ;  /* 0x0000008f8e5b7223 */ /* 0x000fe2000001005b */
[----:B------:R-:W-:Y:S01]  /*2a00*/  FADD.FTZ R89, R89, R99 ;  /* 0x0000006359597221 */ /* 0x000fe20000010000 */
[--C-:B------:R-:W-:Y:S02]  /*2a10*/  HADD2.F32 R220, -RZ, R123.reuse.H0_H0 ;  /* 0x2000007bffdc7230 */ /* 0x100fe40000004100 */
[----:B------:R-:W-:Y:S01]  /*2a20*/  FFMA.FTZ R91, R144, R145, R91 ;  /* 0x00000091905b7223 */ /* 0x000fe2000001005b */
[----:B------:R-:W-:Y:S01]  /*2a30*/  FADD.FTZ R89, R89, R100 ;  /* 0x0000006459597221 */ /* 0x000fe20000010000 */
[----:B------:R-:W-:Y:S02]  /*2a40*/  HADD2.F32 R104, -RZ, R124.H1_H1 ;  /* 0x3000007cff687230 */ /* 0x000fe40000004100 */
[----:B------:R-:W-:Y:S01]  /*2a50*/  FFMA.FTZ R91, R146, R147, R91 ;  /* 0x00000093925b7223 */ /* 0x000fe2000001005b */
[----:B------:R-:W-:Y:S02]  /*2a60*/  HADD2.F32 R123, -RZ, R123.H1_H1 ;  /* 0x3000007bff7b7230 */ /* 0x000fe40000004100 */
[----:B------:R-:W-:-:S02]  /*2a70*/  HADD2.F32 R106, -RZ, R125.H0_H0 ;  /* 0x2000007dff6a7230 */ /* 0x000fc40000004100 */
[----:B------:R-:W-:Y:S01]  /*2a80*/  FADD.FTZ R104, R104, -UR5 ;  /* 0x8000000568687e21 */ /* 0x000fe20008010000 */
[----:B------:R-:W-:Y:S01]  /*2a90*/  FFMA.FTZ R91, R148, R149, R91 ;  /* 0x00000095945b7223 */ /* 0x000fe2000001005b */
[----:B------:R-:W-:Y:S02]  /*2aa0*/  HADD2.F32 R107, -RZ, R125.H1_H1 ;  /* 0x3000007dff6b7230 */ /* 0x000fe40000004100 */
[----:B------:R-:W-:Y:S01]  /*2ab0*/  FADD.FTZ R106, R106, -UR5 ;  /* 0x800000056a6a7e21 */ /* 0x000fe20008010000 */
[----:B------:R-:W-:Y:S01]  /*2ac0*/  FMUL.FTZ R104, R104, UR8 ;  /* 0x0000000868687c20 */ /* 0x000fe20008410000 */
[----:B------:R-:W-:Y:S01]  /*2ad0*/  FFMA.FTZ R91, R96, R97, R91 ;  /* 0x00000061605b7223 */ /* 0x000fe2000001005b */
[--C-:B------:R-:W-:Y:S02]  /*2ae0*/  HADD2.F32 R108, -RZ, R126.reuse.H0_H0 ;  /* 0x2000007eff6c7230 */ /* 0x100fe40000004100 */
[----:B------:R-:W-:Y:S01]  /*2af0*/  FADD.FTZ R107, R107, -UR5 ;  /* 0x800000056b6b7e21 */ /* 0x000fe20008010000 */
[----:B------:R-:W-:Y:S01]  /*2b00*/  FMUL.FTZ R106, R106, UR8 ;  /* 0x000000086a6a7c20 */ /* 0x000fe20008410000 */
[----:B------:R-:W-:Y:S01]  /*2b10*/  FFMA.FTZ R91, R104, R98, R91 ;  /* 0x00000062685b7223 */ /* 0x000fe2000001005b */
[----:B------:R-:W-:Y:S01]  /*2b20*/  FADD.FTZ R250, R109, R250 ;  /* 0x000000fa6dfa7221 */ /* 0x000fe20000010000 */
[----:B------:R-:W-:Y:S01]  /*2b30*/  FFMA.FTZ R21, R159, R109, R21 ;  /* 0x0000006d9f157223 */ /* 0x000fe20000010015 */
[----:B------:R-:W-:-:S02]  /*2b40*/  HADD2.F32 R109, -RZ, R126.H1_H1 ;  /* 0x3000007eff6d7230 */ /* 0x000fc40000004100 */
[----:B------:R-:W-:Y:S01]  /*2b50*/  FADD.FTZ R108, R108, -UR5 ;  /* 0x800000056c6c7e21 */ /* 0x000fe20008010000 */
[----:B------:R-:W-:Y:S01]  /*2b60*/  FMUL.FTZ R107, R107, UR8 ;  /* 0x000000086b6b7c20 */ /* 0x000fe20008410000 */
[----:B------:R-:W-:Y:S01]  /*2b70*/  FFMA.FTZ R91, R106, R99, R91 ;  /* 0x000000636a5b7223 */ /* 0x000fe2000001005b */
[----:B------:R-:W-:Y:S01]  /*2b80*/  FADD.FTZ R252, R110, R252 ;  /* 0x000000fc6efc7221 */ /* 0x000fe20000010000 */
[----:B------:R-:W-:Y:S01]  /*2b90*/  FFMA.FTZ R23, R155, R110, R23 ;  /* 0x0000006e9b177223 */ /* 0x000fe20000010017 */
[--C-:B------:R-:W-:Y:S02]  /*2ba0*/  HADD2.F32 R110, -RZ, R127.reuse.H0_H0 ;  /* 0x2000007fff6e7230 */ /* 0x100fe40000004100 */
[----:B------:R-:W-:Y:S01]  /*2bb0*/  FADD.FTZ R109, R109, -UR5 ;  /* 0x800000056d6d7e21 */ /* 0x000fe20008010000 */
[----:B------:R-:W-:Y:S01]  /*2bc0*/  FMUL.FTZ R108, R108, UR8 ;  /* 0x000000086c6c7c20 */ /* 0x000fe20008410000 */
[----:B------:R-:W-:Y:S01]  /*2bd0*/  FFMA.FTZ R91, R107, R100, R91 ;  /* 0x000000646b5b7223 */ /* 0x000fe2000001005b */
[----:B------:R-:W-:-:S02]  /*2be0*/  HADD2.F32 R127, -RZ, R127.H1_H1 ;  /* 0x3000007fff7f7230 */ /* 0x000fc40000004100 */
[----:B------:R-:W-:Y:S01]  /*2bf0*/  FADD.FTZ R110, R110, -UR5 ;  /* 0x800000056e6e7e21 */ /* 0x000fe20008010000 */
[----:B------:R-:W-:Y:S01]  /*2c00*/  FMUL.FTZ R109, R109, UR8 ;  /* 0x000000086d6d7c20 */ /* 0x000fe20008410000 */
[----:B------:R-:W-:Y:S01]  /*2c10*/  FFMA.FTZ R25, R151, R111, R25 ;  /* 0x0000006f97197223 */ /* 0x000fe20000010019 */
[----:B------:R-:W-:Y:S01]  /*2c20*/  FADD.FTZ R111, R127, -UR5 ;  /* 0x800000057f6f7e21 */ /* 0x000fe20008010000 */
[----:B------:R-:W-:-:S03]  /*2c30*/  FMUL.FTZ R110, R110, UR8 ;  /* 0x000000086e6e7c20 */ /* 0x000fc60008410000 */
[----:B------:R-:W-:Y:S01]  /*2c40*/  FMUL.FTZ R111, R111, UR8 ;  /* 0x000000086f6f7c20 */ /* 0x000fe20008410000 */
[----:B--2---:R-:W-:-:S04]  /*2c50*/  FMUL.FTZ R101, R101, R93 ;  /* 0x0000005d65657220 */ /* 0x004fc80000410000 */
[----:B------:R-:W-:Y:S01]  /*2c60*/  FADD.FTZ R89, R89, R101 ;  /* 0x0000006559597221 */ /* 0x000fe20000010000 */
[----:B---3--:R-:W-:Y:S01]  /*2c70*/  FMUL.FTZ R103, R95, R220 ;  /* 0x000000dc5f677220 */ /* 0x008fe20000410000 */
[----:B----4-:R-:W-:-:S04]  /*2c80*/  FMUL.FTZ R102, R102, R115 ;  /* 0x0000007366667220 */ /* 0x010fc80000410000 */
[----:B------:R-:W-:Y:S01]  /*2c90*/  FADD.FTZ R89, R89, R102 ;  /* 0x0000006659597221 */ /* 0x000fe20000010000 */
[----:B------:R-:W-:-:S03]  /*2ca0*/  FMUL.FTZ R105, R88, R123 ;  /* 0x0000007b58697220 */ /* 0x000fc60000410000 */
[----:B------:R-:W-:-:S04]  /*2cb0*/  FADD.FTZ R89, R89, R103 ;  /* 0x0000006759597221 */ /* 0x000fc80000010000 */
[----:B------:R-:W-:-:S05]  /*2cc0*/  FADD.FTZ R89, R89, R105 ;  /* 0x0000006959597221 */ /* 0x000fca0000010000 */
[----:B------:R-:W0:Y:S01]  /*2cd0*/  SHFL.DOWN PT, R88, R89, 0x10, 0x1f ;  /* 0x0a001f0059587f89 */ /* 0x000e2200000e0000 */
[----:B------:R-:W-:-:S04]  /*2ce0*/  FFMA.FTZ R91, R108, R101, R91 ;  /* 0x000000656c5b7223 */ /* 0x000fc8000001005b */
        /* <DEDUP_REMOVED lines=16> */
[----:B------:R-:W0:Y:S01]  /*2df0*/  SHFL.DOWN PT, R89, R91, 0x2, 0x1f ;  /* 0x08401f005b597f89 */ /* 0x000e2200000e0000 */
[----:B------:R-:W1:Y:S01]  /*2e00*/  S2R R222, SR_TID.X ;  /* 0x0000000000de7919 */ /* 0x000e620000002100 */
[----:B0-----:R-:W-:Y:S02]  /*2e10*/  FADD.FTZ R89, R91, R89 ;  /* 0x000000595b597221 */ /* 0x001fe40000010000 */
[----:B------:R-:W0:Y:S01]  /*2e20*/  SHFL.DOWN PT, R91, R88, 0x1, 0x1f ;  /* 0x08201f00585b7f89 */ /* 0x000e2200000e0000 */
[----:B-1----:R-:W-:Y:S01]  /*2e30*/  LOP3.LUT P0, RZ, R222, 0x1f, RZ, 0xc0, !PT ;  /* 0x0000001fdeff7812 */ /* 0x002fe2000780c0ff */
[----:B0-----:R-:W-:Y:S02]  /*2e40*/  FADD.FTZ R88, R88, R91 ;  /* 0x0000005b58587221 */ /* 0x001fe40000010000 */
[----:B------:R-:W0:Y:S01]  /*2e50*/  SHFL.DOWN PT, R91, R89, 0x1, 0x1f ;  /* 0x08201f00595b7f89 */ /* 0x000e2200000e0000 */
[----:B------:R-:W-:Y:S01]  /*2e60*/  UMOV UR7, 0x3f800000 ;  /* 0x3f80000000077882 */ /* 0x000fe20000000000 */
[----:B------:R-:W-:Y:S01]  /*2e70*/  @UP0 UMOV UR7, UR4 ;  /* 0x0000000400070c82 */ /* 0x000fe20008000000 */
        /* <DEDUP_REMOVED lines=14> */
.L_x_2172:
[----:B------:R-:W-:Y:S05]  /*2f60*/  BSYNC.RECONVERGENT B0 ;  /* 0x0000000000007941 */ /* 0x000fea0003800200 */
.L_x_2171:
[----:B0-----:R-:W2:Y:S04]  /*2f70*/  LDL.LU R88, [R1+0x2c] ;  /* 0x00002c0001587983 */ /* 0x001ea80000300800 */
[----:B------:R-:W3:Y:S04]  /*2f80*/  LDL.LU R125, [R1+0x30] ;  /* 0x00003000017d7983 */ /* 0x000ee80000300800 */
[----:B------:R-:W4:Y:S04]  /*2f90*/  LDL.LU R124, [R1+0x34] ;  /* 0x00003400017c7983 */ /* 0x000f280000300800 */
[----:B------:R-:W4:Y:S04]  /*2fa0*/  LDL.LU R95, [R1+0x38] ;  /* 0x00003800015f7983 */ /* 0x000f280000300800 */
[----:B------:R-:W4:Y:S04]  /*2fb0*/  LDL.LU R223, [R1+0x3c] ;  /* 0x00003c0001df7983 */ /* 0x000f280000300800 */
[----:B------:R-:W4:Y:S04]  /*2fc0*/  LDL.LU R222, [R1+0x40] ;  /* 0x0000400001de7983 */ /* 0x000f280000300800 */
[----:B------:R-:W4:Y:S01]  /*2fd0*/  LDL.LU R221, [R1+0x44] ;  /* 0x0000440001dd7983 */ /* 0x000f220000300800 */
[----:B------:R-:W0:Y:S01]  /*2fe0*/  S2UR UR5, SR_CgaCtaId ;  /* 0x00000000000579c3 */ /* 0x000e220000008800 */
[----:B------:R-:W-:Y:S01]  /*2ff0*/  UMOV UR4, 0x400 ;  /* 0x0000040000047882 */ /* 0x000fe20000000000 */
[----:B------:R-:W-:Y:S01]  /*3000*/  FFMA.FTZ R35, R104, R90, R35 ;  /* 0x0000005a68237223 */ /* 0x000fe20000010023 */
[----:B------:R-:W-:Y:S01]  /*3010*/  FFMA.FTZ R36, R106, R92, R36 ;  /* 0x0000005c6a247223 */ /* 0x000fe20000010024 */
[----:B------:R-:W-:Y:S01]  /*3020*/  FFMA.FTZ R37, R107, R94, R37 ;  /* 0x0000005e6b257223 */ /* 0x000fe20000010025 */
[----:B------:R-:W-:Y:S01]  /*3030*/  FFMA.FTZ R38, R108, R93, R38 ;  /* 0x0000005d6c267223 */ /* 0x000fe20000010026 */
[----:B------:R-:W-:Y:S01]  /*3040*/  UISETP.NE.U32.AND UP1, UPT, UR20, URZ, UPT ;  /* 0x000000ff1400728c */ /* 0x000fe2000bf25070 */
[----:B------:R-:W-:Y:S01]  /*3050*/  FFMA.FTZ R39, R109, R115, R39 ;  /* 0x000000736d277223 */ /* 0x000fe20000010027 */
[----:B------:R-:W-:Y:S01]  /*3060*/  FFMA.FTZ R40, R110, R220, R40 ;  /* 0x000000dc6e287223 */ /* 0x000fe20000010028 */
[----:B------:R-:W-:Y:S01]  /*3070*/  FFMA.FTZ R41, R111, R123, R41 ;  /* 0x0000007b6f297223 */ /* 0x000fe20000010029 */
[----:B------:R-:W-:-:S02]  /*3080*/  UISETP.NE.AND.EX UP1, UPT, UR21, URZ, UPT, UP1 ;  /* 0x000000ff1500728c */ /* 0x000fc4000bf25310 */
[----:B0-----:R-:W-:-:S04]  /*3090*/  ULEA UR4, UR5, UR4, 0x18 ;  /* 0x0000000405047291 */ /* 0x001fc8000f8ec0ff */
[----:B------:R-:W-:Y:S02]  /*30a0*/  UIADD3 UR5, UPT, UPT, UR4, 0x5020, URZ ;  /* 0x0000502004057890 */ /* 0x000fe4000fffe0ff */
[----:B------:R-:W-:Y:S01]  /*30b0*/  @!UP2 UIADD3 UR5, UPT, UPT, UR4, 0x5000, URZ ;  /* 0x000050000405a890 */ /* 0x000fe2000fffe0ff */
[----:B------:R-:W-:Y:S01]  /*30c0*/  BAR.SYNC.DEFER_BLOCKING 0x0 ;  /* 0x0000000000007b1d */ /* 0x000fe20000010000 */
[----:B--2---:R-:W-:Y:S01]  /*30d0*/  FADD.FTZ R88, R90, R88 ;  /* 0x000000585a587221 */ /* 0x004fe20000010000 */
[----:B---3--:R-:W-:-:S04]  /*30e0*/  FADD.FTZ R125, R92, R125 ;  /* 0x0000007d5c7d7221 */ /* 0x008fc80000010000 */
[----:B------:R-:W-:Y:S01]  /*30f0*/  STL [R1+0x2c], R88 ;  /* 0x00002c5801007387 */ /* 0x000fe20000100800 */
[----:B----4-:R-:W-:-:S03]  /*3100*/  FADD.FTZ R124, R94, R124 ;  /* 0x0000007c5e7c7221 */ /* 0x010fc60000010000 */
[----:B------:R-:W0:Y:S01]  /*3110*/  LDS.128 R88, [UR5] ;  /* 0x00000005ff587984 */ /* 0x000e220008000c00 */
[----:B------:R-:W-:Y:S02]  /*3120*/  UIADD3 UR5, UPT, UPT, UR4, 0x5030, URZ ;  /* 0x0000503004057890 */ /* 0x000fe4000fffe0ff */
[----:B------:R-:W-:Y:S01]  /*3130*/  @!UP2 UIADD3 UR5, UPT, UPT, UR4, 0x5010, URZ ;  /* 0x000050100405a890 */ /* 0x000fe2000fffe0ff */
[----:B------:R-:W-:Y:S01]  /*3140*/  FADD.FTZ R95, R93, R95 ;  /* 0x0000005f5d5f7221 */ /* 0x000fe20000010000 */
[----:B------:R-:W-:Y:S01]  /*3150*/  STL [R1+0x30], R125 ;  /* 0x0000307d01007387 */ /* 0x000fe20000100800 */
[----:B------:R-:W-:-:S03]  /*3160*/  FADD.FTZ R223, R115, R223 ;  /* 0x000000df73df7221 */ /* 0x000fc60000010000 */
[----:B------:R-:W-:Y:S01]  /*3170*/  STL [R1+0x34], R124 ;  /* 0x0000347c01007387 */ /* 0x000fe20000100800 */
[----:B------:R-:W-:-:S03]  /*3180*/  FADD.FTZ R222, R220, R222 ;  /* 0x000000dedcde7221 */ /* 0x000fc60000010000 */
[----:B------:R-:W-:Y:S01]  /*3190*/  STL [R1+0x38], R95 ;  /* 0x0000385f01007387 */ /* 0x000fe20000100800 */
[----:B------:R-:W-:-:S03]  /*31a0*/  FADD.FTZ R221, R123, R221 ;  /* 0x000000dd7bdd7221 */ /* 0x000fc60000010000 */
[----:B------:R-:W1:Y:S04]  /*31b0*/  LDS.128 R92, [UR5] ;  /* 0x00000005ff5c7984 */ /* 0x000e680008000c00 */
        /* <DEDUP_REMOVED lines=16> */
[----:B------:R-:W-:-:S05]  /*32c0*/  HFMA2 R88, -RZ, RZ, 0, 9.5367431640625e-07 ;  /* 0x00000010ff587431 */ /* 0x000fca00000001ff */
[----:B------:R-:W-:-:S06]  /*32d0*/  IMAD.WIDE.U32 R88, R166, R88, UR26 ;  /* 0x0000001aa6587e25 */ /* 0x000fcc000f8e0058 */
[----:B------:R-:W5:Y:S01]  /*32e0*/  LDG.E.128 R88, desc[UR18][R88.64] ;  /* 0x0000001258587981 */ /* 0x000f62000c1e1d00 */
[----:B------:R-:W-:-:S04]  /*32f0*/  ISETP.NE.U32.AND P0, PT, RZ, UR24, PT ;  /* 0x00000018ff007c0c */ /* 0x000fc8000bf05070 */
[----:B------:R-:W-:-:S13]  /*3300*/  ISETP.NE.AND.EX P0, PT, RZ, UR25, PT, P0 ;  /* 0x00000019ff007c0c */ /* 0x000fda000bf05300 */
[----:B------:R-:W-:Y:S05]  /*3310*/  @P0 BRA `(.L_x_2174) ;  /* 0x0000000400140947 */ /* 0x000fea0003800000 */
[--C-:B------:R-:W-:Y:S01]  /*3320*/  FFMA.FTZ R209, R209, UR4, R115.reuse ;  /* 0x00000004d1d17c23 */ /* 0x100fe20008010073 */
[--C-:B------:R-:W-:Y:S01]  /*3330*/  FFMA.FTZ R94, R116, UR4, R115.reuse ;  /* 0x00000004745e7c23 */ /* 0x100fe20008010073 */
[----:B-----5:R-:W-:Y:S02]  /*3340*/  HADD2.F32 R92, -RZ, R91.H0_H0 ;  /* 0x2000005bff5c7230 */ /* 0x020fe40000004100 */
[----:B------:R-:W-:Y:S01]  /*3350*/  FFMA.FTZ R213, R213, UR4, R115 ;  /* 0x00000004d5d57c23 */ /* 0x000fe20008010073 */
[----:B------:R-:W-:Y:S01]  /*3360*/  FADD.FTZ R209, R114, -R209 ;  /* 0x800000d172d17221 */ /* 0x000fe20000010000 */
[----:B------:R-:W-:Y:S01]  /*3370*/  FADD.FTZ R94, R113, -R94 ;  /* 0x8000005e715e7221 */ /* 0x000fe20000010000 */
[----:B------:R-:W-:Y:S02]  /*3380*/  HADD2.F32 R93, -RZ, R47.H0_H0 ;  /* 0x2000002fff5d7230 */ /* 0x000fe40000004100 */
[----:B------:R-:W-:Y:S01]  /*3390*/  FADD.FTZ R210, R210, -R213 ;  /* 0x800000d5d2d27221 */ /* 0x000fe20000010000 */
[----:B------:R-:W-:Y:S01]  /*33a0*/  FMUL.FTZ R124, R209, UR8 ;  /* 0x00000008d17c7c20 */ /* 0x000fe20008410000 */
[----:B------:R-:W-:Y:S01]  /*33b0*/  FMUL.FTZ R94, R94, UR8 ;  /* 0x000000085e5e7c20 */ /* 0x000fe20008410000 */
[----:B------:R-:W-:Y:S01]  /*33c0*/  FFMA.FTZ R211, R211, UR4, R115 ;  /* 0x00000004d3d37c23 */ /* 0x000fe20008010073 */
[----:B------:R-:W-:Y:S01]  /*33d0*/  FMUL.FTZ R123, R210, UR8 ;  /* 0x00000008d27b7c20 */ /* 0x000fe20008410000 */
[----:B------:R-:W-:Y:S01]  /*33e0*/  FMUL.FTZ R124, R124, UR7 ;  /* 0x000000077c7c7c20 */ /* 0x000fe20008410000 */
[----:B------:R-:W-:-:S02]  /*33f0*/  HADD2.F32 R95, -RZ, R46.H0_H0 ;  /* 0x2000002eff5f7230 */ /* 0x000fc40000004100 */
[----:B------:R-:W-:Y:S01]  /*3400*/  FADD.FTZ R208, R208, -R211 ;  /* 0x800000d3d0d07221 */ /* 0x000fe20000010000 */
[----:B------:R-:W-:Y:S01]  /*3410*/  FMUL.FTZ R123, R123, UR7 ;  /* 0x000000077b7b7c20 */ /* 0x000fe20008410000 */
[C---:B------:R-:W-:Y:S01]  /*3420*/  FMUL.FTZ R92, R124.reuse, R92 ;  /* 0x0000005c7c5c7220 */ /* 0x040fe20000410000 */
[----:B------:R-:W-:Y:S01]  /*3430*/  FMUL.FTZ R124, R124, R93 ;  /* 0x0000005d7c7c7220 */ /* 0x000fe20000410000 */
[----:B------:R-:W-:Y:S02]  /*3440*/  HADD2.F32 R93, -RZ, R91.H1_H1 ;  /* 0x3000005bff5d7230 */ /* 0x000fe40000004100 */
[----:B------:R-:W-:Y:S01]  /*3450*/  FMUL.FTZ R91, R94, UR7 ;  /* 0x000000075e5b7c20 */ /* 0x000fe20008410000 */
[----:B------:R-:W-:Y:S02]  /*3460*/  HADD2.F32 R94, -RZ, R47.H1_H1 ;  /* 0x3000002fff5e7230 */ /* 0x000fe40000004100 */
[--C-:B------:R-:W-:Y:S01]  /*3470*/  FFMA.FTZ R112, R112, UR4, R115.reuse ;  /* 0x0000000470707c23 */ /* 0x100fe20008010073 */
[----:B------:R-:W-:Y:S01]  /*3480*/  FFMA.FTZ R217, R217, UR4, R115 ;  /* 0x00000004d9d97c23 */ /* 0x000fe20008010073 */
[C---:B------:R-:W-:Y:S01]  /*3490*/  FMUL.FTZ R93, R91.reuse, R93 ;  /* 0x0000005d5b5d7220 */ /* 0x040fe20000410000 */
[----:B------:R-:W-:Y:S01]  /*34a0*/  FMUL.FTZ R208, R208, UR8 ;  /* 0x00000008d0d07c20 */ /* 0x000fe20008410000 */
[----:B------:R-:W-:Y:S01]  /*34b0*/  FMUL.FTZ R91, R91, R94 ;  /* 0x0000005e5b5b7220 */ /* 0x000fe20000410000 */
[----:B------:R-:W-:-:S02]  /*34c0*/  HADD2.F32 R94, -RZ, R90.H0_H0 ;  /* 0x2000005aff5e7230 */ /* 0x000fc40000004100 */
[----:B------:R-:W-:Y:S01]  /*34d0*/  FADD.FTZ R218, R218, -R112 ;  /* 0x80000070dada7221 */ /* 0x000fe20000010000 */
[----:B------:R-:W-:Y:S01]  /*34e0*/  FADD.FTZ R214, R214, -R217 ;  /* 0x800000d9d6d67221 */ /* 0x000fe20000010000 */
[----:B------:R-:W-:Y:S02]  /*34f0*/  HADD2.F32 R112, -RZ, R46.H1_H1 ;  /* 0x3000002eff707230 */ /* 0x000fe40000004100 */
[----:B------:R-:W-:Y:S01]  /*3500*/  FFMA.FTZ R215, R215, UR4, R115 ;  /* 0x00000004d7d77c23 */ /* 0x000fe20008010073 */
[C---:B------:R-:W-:Y:S01]  /*3510*/  FMUL.FTZ R94, R123.reuse, R94 ;  /* 0x0000005e7b5e7220 */ /* 0x040fe20000410000 */
[----:B------:R-:W-:Y:S01]  /*3520*/  FMUL.FTZ R123, R123, R95 ;  /* 0x0000005f7b7b7220 */ /* 0x000fe20000410000 */
[----:B------:R-:W-:Y:S02]  /*3530*/  HADD2.F32 R95, -RZ, R90.H1_H1 ;  /* 0x3000005aff5f7230 */ /* 0x000fe40000004100 */
[----:B------:R-:W-:Y:S01]  /*3540*/  FMUL.FTZ R90, R208, UR7 ;  /* 0x00000007d05a7c20 */ /* 0x000fe20008410000 */
[----:B------:R-:W-:Y:S01]  /*3550*/  FMUL.FTZ R125, R214, UR8 ;  /* 0x00000008d67d7c20 */ /* 0x000fe20008410000 */
[----:B------:R-:W-:Y:S01]  /*3560*/  FADD.FTZ R212, R212, -R215 ;  /* 0x800000d7d4d47221 */ /* 0x000fe20000010000 */
[----:B------:R-:W-:-:S02]  /*3570*/  HADD2.F32 R113, -RZ, R45.H0_H0 ;  /* 0x2000002dff717230 */ /* 0x000fc40000004100 */
[C---:B------:R-:W-:Y:S01]  /*3580*/  FMUL.FTZ R95, R90.reuse, R95 ;  /* 0x0000005f5a5f7220 */ /* 0x040fe20000410000 */
[----:B------:R-:W-:Y:S01]  /*3590*/  FMUL.FTZ R90, R90, R112 ;  /* 0x000000705a5a7220 */ /* 0x000fe20000410000 */
[----:B------:R-:W-:Y:S02]  /*35a0*/  HADD2.F32 R112, -RZ, R89.H0_H0 ;  /* 0x20000059ff707230 */ /* 0x000fe40000004100 */
[----:B------:R-:W-:Y:S01]  /*35b0*/  FMUL.FTZ R125, R125, UR7 ;  /* 0x000000077d7d7c20 */ /* 0x000fe20008410000 */
[----:B------:R-:W-:Y:S01]  /*35c0*/  FMUL.FTZ R212, R212, UR8 ;  /* 0x00000008d4d47c20 */ /* 0x000fe20008410000 */
[----:B------:R-:W-:Y:S02]  /*35d0*/  HADD2.F32 R114, -RZ, R45.H1_H1 ;  /* 0x3000002dff727230 */ /* 0x000fe40000004100 */
[----:B------:R-:W-:Y:S01]  /*35e0*/  FFMA.FTZ R219, R219, UR4, R115 ;  /* 0x00000004dbdb7c23 */ /* 0x000fe20008010073 */
[C---:B------:R-:W-:Y:S01]  /*35f0*/  FMUL.FTZ R112, R125.reuse, R112 ;  /* 0x000000707d707220 */ /* 0x040fe20000410000 */
[----:B------:R-:W-:Y:S01]  /*3600*/  FMUL.FTZ R125, R125, R113 ;  /* 0x000000717d7d7220 */ /* 0x000fe20000410000 */
[----:B------:R-:W-:-:S02]  /*3610*/  HADD2.F32 R113, -RZ, R89.H1_H1 ;  /* 0x30000059ff717230 */ /* 0x000fc40000004100 */
[----:B------:R-:W-:Y:S01]  /*3620*/  FMUL.FTZ R89, R212, UR7 ;  /* 0x00000007d4597c20 */ /* 0x000fe20008410000 */
[----:B------:R-:W-:Y:S01]  /*3630*/  FMUL.FTZ R126, R218, UR8 ;  /* 0x00000008da7e7c20 */ /* 0x000fe20008410000 */
[----:B------:R-:W-:Y:S01]  /*3640*/  FADD.FTZ R216, R216, -R219 ;  /* 0x800000dbd8d87221 */ /* 0x000fe20000010000 */
[----:B------:R-:W-:Y:S02]  /*3650*/  HADD2.F32 R116, -RZ, R44.H0_H0 ;  /* 0x2000002cff747230 */ /* 0x000fe40000004100 */
[C---:B------:R-:W-:Y:S01]  /*3660*/  FMUL.FTZ R113, R89.reuse, R113 ;  /* 0x0000007159717220 */ /* 0x040fe20000410000 */
[----:B------:R-:W-:Y:S01]  /*3670*/  FMUL.FTZ R89, R89, R114 ;  /* 0x0000007259597220 */ /* 0x000fe20000410000 */
[----:B------:R-:W-:Y:S02]  /*3680*/  HADD2.F32 R114, -RZ, R88.H0_H0 ;  /* 0x20000058ff727230 */ /* 0x000fe40000004100 */
[----:B------:R-:W-:Y:S01]  /*3690*/  FMUL.FTZ R126, R126, UR7 ;  /* 0x000000077e7e7c20 */ /* 0x000fe20008410000 */
[----:B------:R-:W-:Y:S01]  /*36a0*/  FMUL.FTZ R216, R216, UR8 ;  /* 0x00000008d8d87c20 */ /* 0x000fe20008410000 */
[----:B------:R-:W-:-:S02]  /*36b0*/  F2FP.F16.F32.PACK_AB R91, R91, R124 ;  /* 0x0000007c5b5b723e */ /* 0x000fc400000000ff */
[C---:B------:R-:W-:Y:S01]  /*36c0*/  FMUL.FTZ R114, R126.reuse, R114 ;  /* 0x000000727e727220 */ /* 0x040fe20000410000 */
[----:B------:R-:W-:Y:S01]  /*36d0*/  FMUL.FTZ R126, R126, R116 ;  /* 0x000000747e7e7220 */ /* 0x000fe20000410000 */
[----:B------:R-:W-:Y:S02]  /*36e0*/  HADD2.F32 R116, -RZ, R88.H1_H1 ;  /* 0x30000058ff747230 */ /* 0x000fe40000004100 */
[----:B------:R-:W-:Y:S01]  /*36f0*/  FMUL.FTZ R216, R216, UR7 ;  /* 0x00000007d8d87c20 */ /* 0x000fe20008410000 */
[----:B------:R-:W-:Y:S01]  /*3700*/  HADD2.F32 R88, -RZ, R44.H1_H1 ;  /* 0x3000002cff587230 */ /* 0x000fe20000004100 */
[----:B------:R-:W-:Y:S02]  /*3710*/  F2FP.F16.F32.PACK_AB R90, R90, R123 ;  /* 0x0000007b5a5a723e */ /* 0x000fe400000000ff */
[C---:B------:R-:W-:Y:S01]  /*3720*/  FMUL.FTZ R116, R216.reuse, R116 ;  /* 0x00000074d8747220 */ /* 0x040fe20000410000 */
[----:B------:R-:W-:Y:S01]  /*3730*/  F2FP.F16.F32.PACK_AB R89, R89, R125 ;  /* 0x0000007d5959723e */ /* 0x000fe200000000ff */
[----:B------:R-:W-:-:S05]  /*3740*/  FMUL.FTZ R88, R216, R88 ;  /* 0x00000058d8587220 */ /* 0x000fca0000410000 */
[----:B------:R-:W-:Y:S01]  /*3750*/  F2FP.F16.F32.PACK_AB R88, R88, R126 ;  /* 0x0000007e5858723e */ /* 0x000fe200000000ff */
[----:B------:R-:W-:Y:S06]  /*3760*/  BRA `(.L_x_2175) ;  /* 0x0000000400207947 */ /* 0x000fec0003800000 */
.L_x_2174:
        /* <DEDUP_REMOVED lines=10> */
[----:B------:R-:W-:-:S02]  /*3810*/  HADD2.F32 R91, -RZ, R91.H1_H1 ;  /* 0x3000005bff5b7230 */ /* 0x000fc40000004100 */
[----:B------:R-:W-:Y:S01]  /*3820*/  FFMA.FTZ R211, R211, UR4, R115 ;  /* 0x00000004d3d37c23 */ /* 0x000fe20008010073 */
[----:B------:R-:W-:Y:S01]  /*3830*/  FMUL.FTZ R86, R87, UR7 ;  /* 0x0000000757567c20 */ /* 0x000fe20008410000 */
[----:B------:R-:W-:Y:S01]  /*3840*/  HADD2.F32 R94, -RZ, R90.H0_H0 ;  /* 0x2000005aff5e7230 */ /* 0x000fe20000004100 */
[C---:B------:R-:W-:Y:S01]  /*3850*/  F2FP.F16.F32.PACK_AB R87, R85.reuse, R87 ;  /* 0x000000575557723e */ /* 0x040fe200000000ff */
[----:B------:R-:W-:Y:S01]  /*3860*/  FMUL.FTZ R85, R85, UR7 ;  /* 0x0000000755557c20 */ /* 0x000fe20008410000 */
[C---:B------:R-:W-:Y:S01]  /*3870*/  FMUL.FTZ R92, R86.reuse, R92 ;  /* 0x0000005c565c7220 */ /* 0x040fe20000410000 */
[----:B------:R-:W-:Y:S01]  /*3880*/  FMUL.FTZ R84, R86, R84 ;  /* 0x0000005456547220 */ /* 0x000fe20000410000 */
[----:B------:R-:W-:Y:S02]  /*3890*/  HADD2.F32 R86, -RZ, R47.H1_H1 ;  /* 0x3000002fff567230 */ /* 0x000fe40000004100 */
[----:B------:R-:W-:Y:S01]  /*38a0*/  FMUL.FTZ R93, R85, R91 ;  /* 0x0000005b555d7220 */ /* 0x000fe20000410000 */
[----:B------:R-:W-:Y:S01]  /*38b0*/  FADD.FTZ R208, R208, -R211 ;  /* 0x800000d3d0d07221 */ /* 0x000fe20000010000 */
[--C-:B------:R-:W-:Y:S01]  /*38c0*/  FFMA.FTZ R112, R112, UR4, R115.reuse ;  /* 0x0000000470707c23 */ /* 0x100fe20008010073 */
[----:B------:R-:W-:Y:S01]  /*38d0*/  FFMA.FTZ R217, R217, UR4, R115 ;  /* 0x00000004d9d97c23 */ /* 0x000fe20008010073 */
[----:B------:R-:W-:Y:S01]  /*38e0*/  FMUL.FTZ R91, R85, R86 ;  /* 0x00000056555b7220 */ /* 0x000fe20000410000 */
[----:B------:R-:W-:Y:S01]  /*38f0*/  FMUL.FTZ R86, R210, UR8 ;  /* 0x00000008d2567c20 */ /* 0x000fe20008410000 */
[----:B------:R-:W-:-:S02]  /*3900*/  HADD2.F32 R85, -RZ, R46.H0_H0 ;  /* 0x2000002eff557230 */ /* 0x000fc40000004100 */
[----:B------:R-:W-:Y:S01]  /*3910*/  FMUL.FTZ R208, R208, UR8 ;  /* 0x00000008d0d07c20 */ /* 0x000fe20008410000 */
[----:B------:R-:W-:Y:S01]  /*3920*/  FADD.FTZ R218, R218, -R112 ;  /* 0x80000070dada7221 */ /* 0x000fe20000010000 */
[----:B------:R-:W-:Y:S01]  /*3930*/  FMUL.FTZ R95, R86, UR7 ;  /* 0x00000007565f7c20 */ /* 0x000fe20008410000 */
[----:B------:R-:W-:Y:S01]  /*3940*/  FADD.FTZ R214, R214, -R217 ;  /* 0x800000d9d6d67221 */ /* 0x000fe20000010000 */
[----:B------:R-:W-:Y:S01]  /*3950*/  FMUL.FTZ R112, R208, UR7 ;  /* 0x00000007d0707c20 */ /* 0x000fe20008410000 */
[----:B------:R-:W-:Y:S01]  /*3960*/  FFMA.FTZ R215, R215, UR4, R115 ;  /* 0x00000004d7d77c23 */ /* 0x000fe20008010073 */
[C---:B------:R-:W-:Y:S01]  /*3970*/  FMUL.FTZ R94, R95.reuse, R94 ;  /* 0x0000005e5f5e7220 */ /* 0x040fe20000410000 */
[----:B------:R-:W-:Y:S01]  /*3980*/  FMUL.FTZ R85, R95, R85 ;  /* 0x000000555f557220 */ /* 0x000fe20000410000 */
[----:B------:R-:W-:Y:S01]  /*3990*/  HADD2.F32 R95, -RZ, R90.H1_H1 ;  /* 0x3000005aff5f7230 */ /* 0x000fe20000004100 */
[----:B------:R-:W-:Y:S01]  /*39a0*/  F2FP.F16.F32.PACK_AB R91, R91, R84 ;  /* 0x000000545b5b723e */ /* 0x000fe200000000ff */
[----:B------:R-:W-:-:S02]  /*39b0*/  HADD2.F32 R90, -RZ, R46.H1_H1 ;  /* 0x3000002eff5a7230 */ /* 0x000fc40000004100 */
[----:B------:R-:W-:Y:S01]  /*39c0*/  FADD.FTZ R212, R212, -R215 ;  /* 0x800000d7d4d47221 */ /* 0x000fe20000010000 */
[----:B------:R-:W-:Y:S02]  /*39d0*/  HADD2.F32 R84, -RZ, R45.H0_H0 ;  /* 0x2000002dff547230 */ /* 0x000fe40000004100 */
[C---:B------:R-:W-:Y:S01]  /*39e0*/  FMUL.FTZ R95, R112.reuse, R95 ;  /* 0x0000005f705f7220 */ /* 0x040fe20000410000 */
[----:B------:R-:W-:Y:S01]  /*39f0*/  FFMA.FTZ R219, R219, UR4, R115 ;  /* 0x00000004dbdb7c23 */ /* 0x000fe20008010073 */
[----:B------:R-:W-:Y:S01]  /*3a00*/  FMUL.FTZ R90, R112, R90 ;  /* 0x0000005a705a7220 */ /* 0x000fe20000410000 */
[----:B------:R-:W-:Y:S02]  /*3a10*/  HADD2.F32 R112, -RZ, R89.H0_H0 ;  /* 0x20000059ff707230 */ /* 0x000fe40000004100 */
[----:B------:R-:W-:Y:S01]  /*3a20*/  FMUL.FTZ R212, R212, UR8 ;  /* 0x00000008d4d47c20 */ /* 0x000fe20008410000 */
[----:B------:R-:W-:Y:S01]  /*3a30*/  FADD.FTZ R216, R216, -R219 ;  /* 0x800000dbd8d87221 */ /* 0x000fe20000010000 */
[----:B------:R-:W-:Y:S01]  /*3a40*/  HADD2.F32 R123, -RZ, R44.H0_H0 ;  /* 0x2000002cff7b7230 */ /* 0x000fe20000004100 */
[----:B------:R-:W-:Y:S01]  /*3a50*/  F2FP.F16.F32.PACK_AB R90, R90, R85 ;  /* 0x000000555a5a723e */ /* 0x000fe200000000ff */
[----:B------:R-:W-:Y:S01]  /*3a60*/  FMUL.FTZ R85, R214, UR8 ;  /* 0x00000008d6557c20 */ /* 0x000fe20008410000 */
[----:B------:R-:W-:Y:S01]  /*3a70*/  FMUL.FTZ R114, R212, UR7 ;  /* 0x00000007d4727c20 */ /* 0x000fe20008410000 */
[----:B------:R-:W-:Y:S01]  /*3a80*/  FMUL.FTZ R216, R216, UR8 ;  /* 0x00000008d8d87c20 */ /* 0x000fe20008410000 */
[----:B------:R-:W-:Y:S01]  /*3a90*/  F2FP.F16.F32.PACK_AB R86, R208, R86 ;  /* 0x00000056d056723e */ /* 0x000fe200000000ff */
[----:B------:R-:W-:Y:S01]  /*3aa0*/  FMUL.FTZ R113, R85, UR7 ;  /* 0x0000000755717c20 */ /* 0x000fe20008410000 */
[----:B------:R-:W-:Y:S01]  /*3ab0*/  F2FP.F16.F32.PACK_AB R85, R212, R85 ;  /* 0x00000055d455723e */ /* 0x000fe200000000ff */
[----:B------:R-:W-:-:S02]  /*3ac0*/  FMUL.FTZ R124, R216, UR7 ;  /* 0x00000007d87c7c20 */ /* 0x000fc40008410000 */
[C---:B------:R-:W-:Y:S01]  /*3ad0*/  FMUL.FTZ R112, R113.reuse, R112 ;  /* 0x0000007071707220 */ /* 0x040fe20000410000 */
[----:B------:R-:W-:Y:S01]  /*3ae0*/  FMUL.FTZ R84, R113, R84 ;  /* 0x0000005471547220 */ /* 0x000fe20000410000 */
[----:B------:R-:W-:Y:S02]  /*3af0*/  HADD2.F32 R113, -RZ, R89.H1_H1 ;  /* 0x30000059ff717230 */ /* 0x000fe40000004100 */
[----:B------:R-:W-:-:S03]  /*3b00*/  HADD2.F32 R89, -RZ, R45.H1_H1 ;  /* 0x3000002dff597230 */ /* 0x000fc60000004100 */
[C---:B------:R-:W-:Y:S02]  /*3b10*/  FMUL.FTZ R113, R114.reuse, R113 ;  /* 0x0000007172717220 */ /* 0x040fe40000410000 */
[----:B------:R-:W-:Y:S01]  /*3b20*/  FMUL.FTZ R89, R114, R89 ;  /* 0x0000005972597220 */ /* 0x000fe20000410000 */
[----:B------:R-:W-:-:S04]  /*3b30*/  HADD2.F32 R114, -RZ, R88.H0_H0 ;  /* 0x20000058ff727230 */ /* 0x000fc80000004100 */
[----:B------:R-:W-:Y:S01]  /*3b40*/  F2FP.F16.F32.PACK_AB R89, R89, R84 ;  /* 0x000000545959723e */ /* 0x000fe200000000ff */
[----:B------:R-:W-:-:S04]  /*3b50*/  FMUL.FTZ R84, R218, UR8 ;  /* 0x00000008da547c20 */ /* 0x000fc80008410000 */
[----:B------:R-:W-:Y:S01]  /*3b60*/  FMUL.FTZ R116, R84, UR7 ;  /* 0x0000000754747c20 */ /* 0x000fe20008410000 */
[----:B------:R-:W-:-:S03]  /*3b70*/  F2FP.F16.F32.PACK_AB R84, R216, R84 ;  /* 0x00000054d854723e */ /* 0x000fc600000000ff */
[C---:B------:R-:W-:Y:S01]  /*3b80*/  FMUL.FTZ R114, R116.reuse, R114 ;  /* 0x0000007274727220 */ /* 0x040fe20000410000 */
[----:B------:R-:W-:Y:S01]  /*3b90*/  FMUL.FTZ R123, R116, R123 ;  /* 0x0000007b747b7220 */ /* 0x000fe20000410000 */
[----:B------:R-:W-:Y:S02]  /*3ba0*/  HADD2.F32 R116, -RZ, R88.H1_H1 ;  /* 0x30000058ff747230 */ /* 0x000fe40000004100 */
[----:B------:R-:W-:-:S03]  /*3bb0*/  HADD2.F32 R88, -RZ, R44.H1_H1 ;  /* 0x3000002cff587230 */ /* 0x000fc60000004100 */
[C---:B------:R-:W-:Y:S02]  /*3bc0*/  FMUL.FTZ R116, R124.reuse, R116 ;  /* 0x000000747c747220 */ /* 0x040fe40000410000 */
[----:B------:R-:W-:-:S05]  /*3bd0*/  FMUL.FTZ R88, R124, R88 ;  /* 0x000000587c587220 */ /* 0x000fca0000410000 */
[----:B------:R-:W-:-:S07]  /*3be0*/  F2FP.F16.F32.PACK_AB R88, R88, R123 ;  /* 0x0000007b5858723e */ /* 0x000fce00000000ff */
.L_x_2175:
[----:B------:R-:W0:Y:S02]  /*3bf0*/  @P0 LDC.64 R124, c[0x0][0x478] ;  /* 0x00011e00ff7c0b82 */ /* 0x000e240000000a00 */
[----:B0-----:R-:W-:-:S05]  /*3c00*/  @P0 IMAD.WIDE.U32 R124, R166, 0x10, R124 ;  /* 0x00000010a67c0825 */ /* 0x001fca00078e007c */
[----:B------:R0:W-:Y:S02]  /*3c10*/  @P0 STG.E.128 desc[UR18][R124.64], R84 ;  /* 0x000000547c000986 */ /* 0x0001e4000c101d12 */
[----:B0-----:R-:W-:-:S05]  /*3c20*/  MOV R124, 0x10 ;  /* 0x00000010007c7802 */ /* 0x001fca0000000f00 */
[----:B------:R-:W-:-:S05]  /*3c30*/  IMAD.WIDE.U32 R124, R166, R124, UR28 ;  /* 0x0000001ca67c7e25 */ /* 0x000fca000f8e007c */
[----:B------:R0:W-:Y:S02]  /*3c40*/  STG.E.128 desc[UR18][R124.64], R88 ;  /* 0x000000587c007986 */ /* 0x0001e4000c101d12 */
[----:B0-----:R-:W-:-:S05]  /*3c50*/  HFMA2 R88, -RZ, RZ, 0, 9.5367431640625e-07 ;  /* 0x00000010ff587431 */ /* 0x001fca00000001ff */
[----:B------:R-:W-:-:S06]  /*3c60*/  IMAD.WIDE.U32 R88, R139, R88, UR26 ;  /* 0x0000001a8b587e25 */ /* 0x000fcc000f8e0058 */
[----:B------:R-:W5:Y:S01]  /*3c70*/  LDG.E.128 R88, desc[UR18][R88.64] ;  /* 0x0000001258587981 */ /* 0x000f62000c1e1d00 */
[----:B------:R-:W-:Y:S05]  /*3c80*/  @!P0 BRA `(.L_x_2176) ;  /* 0x0000000400248947 */ /* 0x000fea0003800000 */
        /* <DEDUP_REMOVED lines=13> */
[--C-:B------:R-:W-:Y:S01]  /*3d60*/  HADD2.F32 R126, -RZ, R90.reuse.H0_H0 ;  /* 0x2000005aff7e7230 */ /* 0x100fe20000004100 */
[C---:B------:R-:W-:Y:S01]  /*3d70*/  F2FP.F16.F32.PACK_AB R87, R85.reuse, R87 ;  /* 0x000000575557723e */ /* 0x040fe200000000ff */
[----:B------:R-:W-:Y:S01]  /*3d80*/  FMUL.FTZ R85, R85, UR7 ;  /* 0x0000000755557c20 */ /* 0x000fe20008410000 */
[C---:B------:R-:W-:Y:S01]  /*3d90*/  FMUL.FTZ R123, R86.reuse, R123 ;  /* 0x0000007b567b7220 */ /* 0x040fe20000410000 */
[----:B------:R-:W-:Y:S01]  /*3da0*/  FMUL.FTZ R84, R86, R84 ;  /* 0x0000005456547220 */ /* 0x000fe20000410000 */
[----:B------:R-:W-:Y:S02]  /*3db0*/  HADD2.F32 R86, -RZ, R51.H1_H1 ;  /* 0x30000033ff567230 */ /* 0x000fe40000004100 */
[----:B------:R-:W-:Y:S01]  /*3dc0*/  FMUL.FTZ R127, R85, R91 ;  /* 0x0000005b557f7220 */ /* 0x000fe20000410000 */
[----:B------:R-:W-:Y:S01]  /*3dd0*/  FADD.FTZ R199, R199, -R196 ;  /* 0x800000c4c7c77221 */ /* 0x000fe20000010000 */
[----:B------:R-:W-:-:S02]  /*3de0*/  HADD2.F32 R166, -RZ, R90.H1_H1 ;  /* 0x3000005affa67230 */ /* 0x000fc40000004100 */
[--C-:B------:R-:W-:Y:S01]  /*3df0*/  FFMA.FTZ R170, R170, UR4, R115.reuse ;  /* 0x00000004aaaa7c23 */ /* 0x100fe20008010073 */
[----:B------:R-:W-:Y:S01]  /*3e00*/  FMUL.FTZ R91, R85, R86 ;  /* 0x00000056555b7220 */ /* 0x000fe20000410000 */
[----:B------:R-:W-:Y:S01]  /*3e10*/  FMUL.FTZ R86, R197, UR8 ;  /* 0x00000008c5567c20 */ /* 0x000fe20008410000 */
[--C-:B------:R-:W-:Y:S02]  /*3e20*/  HADD2.F32 R85, -RZ, R50.reuse.H0_H0 ;  /* 0x20000032ff557230 */ /* 0x100fe40000004100 */
[----:B------:R-:W-:Y:S01]  /*3e30*/  FMUL.FTZ R199, R199, UR8 ;  /* 0x00000008c7c77c20 */ /* 0x000fe20008410000 */
[----:B------:R-:W-:Y:S02]  /*3e40*/  HADD2.F32 R90, -RZ, R50.H1_H1 ;  /* 0x30000032ff5a7230 */ /* 0x000fe40000004100 */
[----:B------:R-:W-:Y:S01]  /*3e50*/  FMUL.FTZ R124, R86, UR7 ;  /* 0x00000007567c7c20 */ /* 0x000fe20008410000 */
[----:B------:R-:W-:Y:S01]  /*3e60*/  FADD.FTZ R193, R193, -R170 ;  /* 0x800000aac1c17221 */ /* 0x000fe20000010000 */
[--C-:B------:R-:W-:Y:S01]  /*3e70*/  FFMA.FTZ R192, R192, UR4, R115.reuse ;  /* 0x00000004c0c07c23 */ /* 0x100fe20008010073 */
[----:B------:R-:W-:Y:S01]  /*3e80*/  FFMA.FTZ R167, R167, UR4, R115 ;  /* 0x00000004a7a77c23 */ /* 0x000fe20008010073 */
[C---:B------:R-:W-:Y:S01]  /*3e90*/  FMUL.FTZ R126, R124.reuse, R126 ;  /* 0x0000007e7c7e7220 */ /* 0x040fe20000410000 */
[----:B------:R-:W-:Y:S01]  /*3ea0*/  FMUL.FTZ R85, R124, R85 ;  /* 0x000000557c557220 */ /* 0x000fe20000410000 */
[----:B------:R-:W-:Y:S01]  /*3eb0*/  FMUL.FTZ R124, R199, UR7 ;  /* 0x00000007c77c7c20 */ /* 0x000fe20008410000 */
[----:B------:R-:W-:Y:S01]  /*3ec0*/  FADD.FTZ R195, R195, -R192 ;  /* 0x800000c0c3c37221 */ /* 0x000fe20000010000 */
[----:B------:R-:W-:Y:S01]  /*3ed0*/  FADD.FTZ R169, R169, -R167 ;  /* 0x800000a7a9a97221 */ /* 0x000fe20000010000 */
[----:B------:R-:W-:Y:S01]  /*3ee0*/  FFMA.FTZ R168, R168, UR4, R115 ;  /* 0x00000004a8a87c23 */ /* 0x000fe20008010073 */
[C---:B------:R-:W-:Y:S01]  /*3ef0*/  FMUL.FTZ R90, R124.reuse, R90 ;  /* 0x0000005a7c5a7220 */ /* 0x040fe20000410000 */
[----:B------:R-:W-:Y:S01]  /*3f00*/  F2FP.F16.F32.PACK_AB R91, R91, R84 ;  /* 0x000000545b5b723e */ /* 0x000fe200000000ff */
[----:B------:R-:W-:Y:S01]  /*3f10*/  FMUL.FTZ R166, R124, R166 ;  /* 0x000000a67ca67220 */ /* 0x000fe20000410000 */
[----:B------:R-:W-:-:S02]  /*3f20*/  HADD2.F32 R167, -RZ, R89.H0_H0 ;  /* 0x20000059ffa77230 */ /* 0x000fc40000004100 */
[----:B------:R-:W-:Y:S01]  /*3f30*/  FMUL.FTZ R195, R195, UR8 ;  /* 0x00000008c3c37c20 */ /* 0x000fe20008410000 */
[----:B------:R-:W-:Y:S01]  /*3f40*/  F2FP.F16.F32.PACK_AB R90, R90, R85 ;  /* 0x000000555a5a723e */ /* 0x000fe200000000ff */
[----:B------:R-:W-:Y:S01]  /*3f50*/  FMUL.FTZ R85, R193, UR8 ;  /* 0x00000008c1557c20 */ /* 0x000fe20008410000 */
[----:B------:R-:W-:Y:S02]  /*3f60*/  HADD2.F32 R84, -RZ, R49.H0_H0 ;  /* 0x20000031ff547230 */ /* 0x000fe40000004100 */
[----:B------:R-:W-:Y:S01]  /*3f70*/  FADD.FTZ R191, R191, -R168 ;  /* 0x800000a8bfbf7221 */ /* 0x000fe20000010000 */
[----:B------:R-:W-:Y:S02]  /*3f80*/  HADD2.F32 R168, -RZ, R89.H1_H1 ;  /* 0x30000059ffa87230 */ /* 0x000fe40000004100 */
[----:B------:R-:W-:Y:S01]  /*3f90*/  FMUL.FTZ R124, R85, UR7 ;  /* 0x00000007557c7c20 */ /* 0x000fe20008410000 */
[----:B------:R-:W-:Y:S02]  /*3fa0*/  HADD2.F32 R89, -RZ, R49.H1_H1 ;  /* 0x30000031ff597230 */ /* 0x000fe40000004100 */
[----:B------:R-:W-:Y:S01]  /*3fb0*/  FMUL.FTZ R191, R191, UR8 ;  /* 0x00000008bfbf7c20 */ /* 0x000fe20008410000 */
[----:B------:R-:W-:-:S02]  /*3fc0*/  HADD2.F32 R170, -RZ, R88.H1_H1 ;  /* 0x30000058ffaa7230 */ /* 0x000fc40000004100 */
[C---:B------:R-:W-:Y:S01]  /*3fd0*/  FMUL.FTZ R167, R124.reuse, R167 ;  /* 0x000000a77ca77220 */ /* 0x040fe20000410000 */
[----:B------:R-:W-:Y:S01]  /*3fe0*/  FMUL.FTZ R84, R124, R84 ;  /* 0x000000547c547220 */ /* 0x000fe20000410000 */
[----:B------:R-:W-:Y:S01]  /*3ff0*/  FMUL.FTZ R124, R195, UR7 ;  /* 0x00000007c37c7c20 */ /* 0x000fe20008410000 */
[----:B------:R-:W-:Y:S02]  /*4000*/  F2FP.F16.F32.PACK_AB R86, R199, R86 ;  /* 0x00000056c756723e */ /* 0x000fe400000000ff */
[----:B------:R-:W-:Y:S01]  /*4010*/  F2FP.F16.F32.PACK_AB R85, R195, R85 ;  /* 0x00000055c355723e */ /* 0x000fe200000000ff */
[C---:B------:R-:W-:Y:S01]  /*4020*/  FMUL.FTZ R89, R124.reuse, R89 ;  /* 0x000000597c597220 */ /* 0x040fe20000410000 */
[----:B------:R-:W-:Y:S01]  /*4030*/  FMUL.FTZ R168, R124, R168 ;  /* 0x000000a87ca87220 */ /* 0x000fe20000410000 */
[----:B------:R-:W-:-:S03]  /*4040*/  HADD2.F32 R124, -RZ, R48.H0_H0 ;  /* 0x20000030ff7c7230 */ /* 0x000fc60000004100 */
[----:B------:R-:W-:Y:S01]  /*4050*/  F2FP.F16.F32.PACK_AB R89, R89, R84 ;  /* 0x000000545959723e */ /* 0x000fe200000000ff */
[----:B------:R-:W-:Y:S01]  /*4060*/  FMUL.FTZ R84, R169, UR8 ;  /* 0x00000008a9547c20 */ /* 0x000fe20008410000 */
[----:B------:R-:W-:Y:S02]  /*4070*/  HADD2.F32 R169, -RZ, R88.H0_H0 ;  /* 0x20000058ffa97230 */ /* 0x000fe40000004100 */
[----:B------:R-:W-:Y:S02]  /*4080*/  HADD2.F32 R88, -RZ, R48.H1_H1 ;  /* 0x30000030ff587230 */ /* 0x000fe40000004100 */
[----:B------:R-:W-:Y:S01]  /*4090*/  FMUL.FTZ R125, R84, UR7 ;  /* 0x00000007547d7c20 */ /* 0x000fe20008410000 */
[----:B------:R-:W-:-:S03]  /*40a0*/  F2FP.F16.F32.PACK_AB R84, R191, R84 ;  /* 0x00000054bf54723e */ /* 0x000fc600000000ff */
[C---:B------:R-:W-:Y:S01]  /*40b0*/  FMUL.FTZ R169, R125.reuse, R169 ;  /* 0x000000a97da97220 */ /* 0x040fe20000410000 */
[----:B------:R-:W-:Y:S01]  /*40c0*/  FMUL.FTZ R124, R125, R124 ;  /* 0x0000007c7d7c7220 */ /* 0x000fe20000410000 */
[----:B------:R-:W-:-:S04]  /*40d0*/  FMUL.FTZ R125, R191, UR7 ;  /* 0x00000007bf7d7c20 */ /* 0x000fc80008410000 */
[C---:B------:R-:W-:Y:S01]  /*40e0*/  FMUL.FTZ R88, R125.reuse, R88 ;  /* 0x000000587d587220 */ /* 0x040fe20000410000 */
[----:B------:R-:W-:-:S04]  /*40f0*/  FMUL.FTZ R170, R125, R170 ;  /* 0x000000aa7daa7220 */ /* 0x000fc80000410000 */
[----:B------:R-:W-:Y:S01]  /*4100*/  F2FP.F16.F32.PACK_AB R88, R88, R124 ;  /* 0x0000007c5858723e */ /* 0x000fe200000000ff */
[----:B------:R-:W-:Y:S06]  /*4110*/  BRA `(.L_x_2177) ;  /* 0x0000000400107947 */ /* 0x000fec0003800000 */
.L_x_2176:
[--C-:B------:R-:W-:Y:S01]  /*4120*/  FFMA.FTZ R198, R198, UR4, R115.reuse ;  /* 0x00000004c6c67c23 */ /* 0x100fe20008010073 */
[--C-:B------:R-:W-:Y:S01]  /*4130*/  FFMA.FTZ R124, R200, UR4, R115.reuse ;  /* 0x00000004c87c7c23 */ /* 0x100fe20008010073 */
[----:B------:R-:W-:Y:S01]  /*4140*/  FFMA.FTZ R194, R194, UR4, R115 ;  /* 0x00000004c2c27c23 */ /* 0x000fe20008010073 */
[--C-:B-----5:R-:W-:Y:S02]  /*4150*/  HADD2.F32 R123, -RZ, R91.reuse.H0_H0 ;  /* 0x2000005bff7b7230 */ /* 0x120fe40000004100 */
[----:B------:R-:W-:Y:S01]  /*4160*/  FADD.FTZ R198, R201, -R198 ;  /* 0x800000c6c9c67221 */ /* 0x000fe20000010000 */
[----:B------:R-:W-:Y:S01]  /*4170*/  FADD.FTZ R124, R202, -R124 ;  /* 0x8000007cca7c7221 */ /* 0x000fe20000010000 */
[----:B------:R-:W-:Y:S01]  /*4180*/  FADD.FTZ R197, R197, -R194 ;  /* 0x800000c2c5c57221 */ /* 0x000fe20000010000 */
[----:B------:R-:W-:Y:S02]  /*4190*/  HADD2.F32 R127, -RZ, R91.H1_H1 ;  /* 0x3000005bff7f7230 */ /* 0x000fe40000004100 */
[----:B------:R-:W-:Y:S01]  /*41a0*/  FMUL.FTZ R125, R198, UR8 ;  /* 0x00000008c67d7c20 */ /* 0x000fe20008410000 */
[----:B------:R-:W-:Y:S01]  /*41b0*/  FMUL.FTZ R124, R124, UR8 ;  /* 0x000000087c7c7c20 */ /* 0x000fe20008410000 */
[----:B------:R-:W-:-:S02]  /*41c0*/  HADD2.F32 R126, -RZ, R51.H0_H0 ;  /* 0x20000033ff7e7230 */ /* 0x000fc40000004100 */
[----:B------:R-:W-:Y:S01]  /*41d0*/  FFMA.FTZ R196, R196, UR4, R115 ;  /* 0x00000004c4c47c23 */ /* 0x000fe20008010073 */
[----:B------:R-:W-:Y:S01]  /*41e0*/  FMUL.FTZ R125, R125, UR7 ;  /* 0x000000077d7d7c20 */ /* 0x000fe20008410000 */
[----:B------:R-:W-:Y:S01]  /*41f0*/  FMUL.FTZ R91, R124, UR7 ;  /* 0x000000077c5b7c20 */ /* 0x000fe20008410000 */
[----:B------:R-:W-:Y:S02]  /*4200*/  HADD2.F32 R124, -RZ, R51.H1_H1 ;  /* 0x30000033ff7c7230 */ /* 0x000fe40000004100 */
[----:B------:R-:W-:Y:S01]  /*4210*/  FMUL.FTZ R197, R197, UR8 ;  /* 0x00000008c5c57c20 */ /* 0x000fe20008410000 */
[C---:B------:R-:W-:Y:S01]  /*4220*/  FMUL.FTZ R123, R125.reuse, R123 ;  /* 0x0000007b7d7b7220 */ /* 0x040fe20000410000 */
[----:B------:R-:W-:Y:S01]  /*4230*/  FMUL.FTZ R125, R125, R126 ;  /* 0x0000007e7d7d7220 */ /* 0x000fe20000410000 */
[----:B------:R-:W-:Y:S01]  /*4240*/  FMUL.FTZ R127, R91, R127 ;  /* 0x0000007f5b7f7220 */ /* 0x000fe20000410000 */
[----:B------:R-:W-:Y:S01]  /*4250*/  FADD.FTZ R199, R199, -R196 ;  /* 0x800000c4c7c77221 */ /* 0x000fe20000010000 */
[----:B------:R-:W-:Y:S01]  /*4260*/  FMUL.FTZ R91, R91, R124 ;  /* 0x0000007c5b5b7220 */ /* 0x000fe20000410000 */
[----:B------:R-:W-:-:S02]  /*4270*/  HADD2.F32 R126, -RZ, R90.H0_H0 ;  /* 0x2000005aff7e7230 */ /* 0x000fc40000004100 */
[----:B------:R-:W-:Y:S01]  /*4280*/  FMUL.FTZ R124, R197, UR7 ;  /* 0x00000007c57c7c20 */ /* 0x000fe20008410000 */
[----:B------:R-:W-:Y:S02]  /*4290*/  HADD2.F32 R166, -RZ, R50.H0_H0 ;  /* 0x20000032ffa67230 */ /* 0x000fe40000004100 */
[--C-:B------:R-:W-:Y:S01]  /*42a0*/  FFMA.FTZ R167, R167, UR4, R115.reuse ;  /* 0x00000004a7a77c23 */ /* 0x100fe20008010073 */
[--C-:B------:R-:W-:Y:S01]  /*42b0*/  FFMA.FTZ R170, R170, UR4, R115.reuse ;  /* 0x00000004aaaa7c23 */ /* 0x100fe20008010073 */
[----:B------:R-:W-:Y:S01]  /*42c0*/  FMUL.FTZ R199, R199, UR8 ;  /* 0x00000008c7c77c20 */ /* 0x000fe20008410000 */
[----:B------:R-:W-:Y:S01]  /*42d0*/  FMUL.FTZ R126, R124, R126 ;  /* 0x0000007e7c7e7220 */ /* 0x000fe20000410000 */
[----:B------:R-:W-:Y:S01]  /*42e0*/  FFMA.FTZ R192, R192, UR4, R115 ;  /* 0x00000004c0c07c23 */ /* 0x000fe20008010073 */
[----:B------:R-:W-:Y:S01]  /*42f0*/  FMUL.FTZ R124, R124, R166 ;  /* 0x000000a67c7c7220 */ /* 0x000fe20000410000 */
[----:B------:R-:W-:Y:S01]  /*4300*/  FADD.FTZ R169, R169, -R167 ;  /* 0x800000a7a9a97221 */ /* 0x000fe20000010000 */
[----:B------:R-:W-:Y:S01]  /*4310*/  FADD.FTZ R193, R193, -R170 ;  /* 0x800000aac1c17221 */ /* 0x000fe20000010000 */
[----:B------:R-:W-:-:S02]  /*4320*/  HADD2.F32 R166, -RZ, R90.H1_H1 ;  /* 0x3000005affa67230 */ /* 0x000fc40000004100 */
[----:B------:R-:W-:Y:S01]  /*4330*/  FMUL.FTZ R90, R199, UR7 ;  /* 0x00000007c75a7c20 */ /* 0x000fe20008410000 */
[----:B------:R-:W-:Y:S02]  /*4340*/  HADD2.F32 R167, -RZ, R50.H1_H1 ;  /* 0x30000032ffa77230 */ /* 0x000fe40000004100 */
[----:B------:R-:W-:Y:S01]  /*4350*/  FFMA.FTZ R168, R168, UR4, R115 ;  /* 0x00000004a8a87c23 */ /* 0x000fe20008010073 */
[----:B------:R-:W-:Y:S01]  /*4360*/  FADD.FTZ R195, R195, -R192 ;  /* 0x800000c0c3c37221 */ /* 0x000fe20000010000 */
[----:B------:R-:W-:Y:S01]  /*4370*/  FMUL.FTZ R192, R193, UR8 ;  /* 0x00000008c1c07c20 */ /* 0x000fe20008410000 */
[C---:B------:R-:W-:Y:S01]  /*4380*/  FMUL.FTZ R166, R90.reuse, R166 ;  /* 0x000000a65aa67220 */ /* 0x040fe20000410000 */
[----:B------:R-:W-:Y:S01]  /*4390*/  FMUL.FTZ R90, R90, R167 ;  /* 0x000000a75a5a7220 */ /* 0x000fe20000410000 */
[----:B------:R-:W-:Y:S01]  /*43a0*/  FADD.FTZ R191, R191, -R168 ;  /* 0x800000a8bfbf7221 */ /* 0x000fe20000010000 */
[----:B------:R-:W-:Y:S02]  /*43b0*/  HADD2.F32 R167, -RZ, R89.H0_H0 ;  /* 0x20000059ffa77230 */ /* 0x000fe40000004100 */
[----:B------:R-:W-:Y:S01]  /*43c0*/  FMUL.FTZ R192, R192, UR7 ;  /* 0x00000007c0c07c20 */ /* 0x000fe20008410000 */
[----:B------:R-:W-:-:S02]  /*43d0*/  HADD2.F32 R168, -RZ, R49.H0_H0 ;  /* 0x20000031ffa87230 */ /* 0x000fc40000004100 */
[----:B------:R-:W-:Y:S01]  /*43e0*/  FMUL.FTZ R195, R195, UR8 ;  /* 0x00000008c3c37c20 */ /* 0x000fe20008410000 */
[----:B------:R-:W-:Y:S02]  /*43f0*/  HADD2.F32 R170, -RZ, R49.H1_H1 ;  /* 0x30000031ffaa7230 */ /* 0x000fe40000004100 */
[C---:B------:R-:W-:Y:S01]  /*4400*/  FMUL.FTZ R167, R192.reuse, R167 ;  /* 0x000000a7c0a77220 */ /* 0x040fe20000410000 */
[----:B------:R-:W-:Y:S01]  /*4410*/  FMUL.FTZ R169, R169, UR8 ;  /* 0x00000008a9a97c20 */ /* 0x000fe20008410000 */
[----:B------:R-:W-:Y:S01]  /*4420*/  FMUL.FTZ R192, R192, R168 ;  /* 0x000000a8c0c07220 */ /* 0x000fe20000410000 */
[----:B------:R-:W-:Y:S02]  /*4430*/  HADD2.F32 R168, -RZ, R89.H1_H1 ;  /* 0x30000059ffa87230 */ /* 0x000fe40000004100 */
[----:B------:R-:W-:Y:S01]  /*4440*/  FMUL.FTZ R89, R195, UR7 ;  /* 0x00000007c3597c20 */ /* 0x000fe20008410000 */
[----:B------:R-:W-:Y:S02]  /*4450*/  HADD2.F32 R193, -RZ, R48.H0_H0 ;  /* 0x20000030ffc17230 */ /* 0x000fe40000004100 */
[----:B------:R-:W-:Y:S01]  /*4460*/  FMUL.FTZ R194, R191, UR8 ;  /* 0x00000008bfc27c20 */ /* 0x000fe20008410000 */
[----:B------:R-:W-:Y:S01]  /*4470*/  F2FP.F16.F32.PACK_AB R91, R91, R125 ;  /* 0x0000007d5b5b723e */ /* 0x000fe200000000ff */
[C---:B------:R-:W-:Y:S01]  /*4480*/  FMUL.FTZ R168, R89.reuse, R168 ;  /* 0x000000a859a87220 */ /* 0x040fe20000410000 */
[----:B------:R-:W-:Y:S01]  /*4490*/  FMUL.FTZ R89, R89, R170 ;  /* 0x000000aa59597220 */ /* 0x000fe20000410000 */
[----:B------:R-:W-:Y:S01]  /*44a0*/  FMUL.FTZ R170, R169, UR7 ;  /* 0x00000007a9aa7c20 */ /* 0x000fe20008410000 */
[----:B------:R-:W-:-:S02]  /*44b0*/  HADD2.F32 R169, -RZ, R88.H0_H0 ;  /* 0x20000058ffa97230 */ /* 0x000fc40000004100 */
[----:B------:R-:W-:Y:S01]  /*44c0*/  FMUL.FTZ R194, R194, UR7 ;  /* 0x00000007c2c27c20 */ /* 0x000fe20008410000 */
[----:B------:R-:W-:Y:S01]  /*44d0*/  F2FP.F16.F32.PACK_AB R90, R90, R124 ;  /* 0x0000007c5a5a723e */ /* 0x000fe200000000ff */
[C---:B------:R-:W-:Y:S01]  /*44e0*/  FMUL.FTZ R191, R170.reuse, R193 ;  /* 0x000000c1aabf7220 */ /* 0x040fe20000410000 */
[----:B------:R-:W-:Y:S01]  /*44f0*/  F2FP.F16.F32.PACK_AB R89, R89, R192 ;  /* 0x000000c05959723e */ /* 0x000fe200000000ff */
[----:B------:R-:W-:Y:S01]  /*4500*/  FMUL.FTZ R169, R170, R169 ;  /* 0x000000a9aaa97220 */ /* 0x000fe20000410000 */
[----:B------:R-:W-:Y:S02]  /*4510*/  HADD2.F32 R170, -RZ, R88.H1_H1 ;  /* 0x30000058ffaa7230 */ /* 0x000fe40000004100 */
[----:B------:R-:W-:-:S03]  /*4520*/  HADD2.F32 R88, -RZ, R48.H1_H1 ;  /* 0x30000030ff587230 */ /* 0x000fc60000004100 */
[C---:B------:R-:W-:Y:S02]  /*4530*/  FMUL.FTZ R170, R194.reuse, R170 ;  /* 0x000000aac2aa7220 */ /* 0x040fe40000410000 */
[----:B------:R-:W-:-:S05]  /*4540*/  FMUL.FTZ R88, R194, R88 ;  /* 0x00000058c2587220 */ /* 0x000fca0000410000 */
[----:B------:R-:W-:-:S07]  /*4550*/  F2FP.F16.F32.PACK_AB R88, R88, R191 ;  /* 0x000000bf5858723e */ /* 0x000fce00000000ff */
.L_x_2177:
        /* <DEDUP_REMOVED lines=12> */
[----:B------:R-:W-:Y:S02]  /*4620*/  HADD2.F32 R84, -RZ, R55.H0_H0 ;  /* 0x20000037ff547230 */ /* 0x000fe40000004100 */
[----:B------:R-:W-:Y:S01]  /*4630*/  FFMA.FTZ R158, R158, UR4, R115 ;  /* 0x000000049e9e7c23 */ /* 0x000fe20008010073 */
[----:B------:R-:W-:Y:S01]  /*4640*/  FADD.FTZ R87, R152, -R154 ;  /* 0x8000009a98577221 */ /* 0x000fe20000010000 */
[----:B------:R-:W-:Y:S01]  /*4650*/  FADD.FTZ R85, R150, -R85 ;  /* 0x8000005596557221 */ /* 0x000fe20000010000 */
[--C-:B-----5:R-:W-:Y:S02]  /*4660*/  HADD2.F32 R150, -RZ, R91.reuse.H0_H0 ;  /* 0x2000005bff967230 */ /* 0x120fe40000004100 */
        /* <DEDUP_REMOVED lines=23> */
[----:B------:R-:W-:Y:S01]  /*47e0*/  FFMA.FTZ R159, R159, UR4, R115 ;  /* 0x000000049f9f7c23 */ /* 0x000fe20008010073 */
[C---:B------:R-:W-:Y:S01]  /*47f0*/  F2FP.F16.F32.PACK_AB R86, R153.reuse, R86 ;  /* 0x000000569956723e */ /* 0x040fe200000000ff */
[C---:B------:R-:W-:Y:S01]  /*4800*/  FMUL.FTZ R151, R124.reuse, R151 ;  /* 0x000000977c977220 */ /* 0x040fe20000410000 */
[----:B------:R-:W-:Y:S01]  /*4810*/  FMUL.FTZ R85, R124, R85 ;  /* 0x000000557c557220 */ /* 0x000fe20000410000 */
[----:B------:R-:W-:Y:S01]  /*4820*/  FMUL.FTZ R124, R153, UR7 ;  /* 0x00000007997c7c20 */ /* 0x000fe20008410000 */
[----:B------:R-:W-:Y:S01]  /*4830*/  FADD.FTZ R157, R157, -R159 ;  /* 0x8000009f9d9d7221 */ /* 0x000fe20000010000 */
[----:B------:R-:W-:Y:S01]  /*4840*/  F2FP.F16.F32.PACK_AB R91, R91, R84 ;  /* 0x000000545b5b723e */ /* 0x000fe200000000ff */
[----:B------:R-:W-:-:S02]  /*4850*/  HADD2.F32 R153, -RZ, R89.H0_H0 ;  /* 0x20000059ff997230 */ /* 0x000fc40000004100 */
[C---:B------:R-:W-:Y:S01]  /*4860*/  FMUL.FTZ R90, R124.reuse, R90 ;  /* 0x0000005a7c5a7220 */ /* 0x040fe20000410000 */
[----:B------:R-:W-:Y:S01]  /*4870*/  FMUL.FTZ R154, R124, R154 ;  /* 0x0000009a7c9a7220 */ /* 0x000fe20000410000 */
[----:B------:R-:W-:Y:S02]  /*4880*/  HADD2.F32 R84, -RZ, R53.H0_H0 ;  /* 0x20000035ff547230 */ /* 0x000fe40000004100 */
[----:B------:R-:W-:Y:S01]  /*4890*/  FMUL.FTZ R157, R157, UR8 ;  /* 0x000000089d9d7c20 */ /* 0x000fe20008410000 */
[----:B------:R-:W-:Y:S01]  /*48a0*/  HADD2.F32 R156, -RZ, R89.H1_H1 ;  /* 0x30000059ff9c7230 */ /* 0x000fe20000004100 */
[----:B------:R-:W-:Y:S01]  /*48b0*/  F2FP.F16.F32.PACK_AB R90, R90, R85 ;  /* 0x000000555a5a723e */ /* 0x000fe200000000ff */
[----:B------:R-:W-:Y:S01]  /*48c0*/  FMUL.FTZ R85, R160, UR8 ;  /* 0x00000008a0557c20 */ /* 0x000fe20008410000 */
[----:B------:R-:W-:Y:S02]  /*48d0*/  HADD2.F32 R89, -RZ, R53.H1_H1 ;  /* 0x30000035ff597230 */ /* 0x000fe40000004100 */
[--C-:B------:R-:W-:Y:S01]  /*48e0*/  FFMA.FTZ R165, R165, UR4, R115.reuse ;  /* 0x00000004a5a57c23 */ /* 0x100fe20008010073 */
[----:B------:R-:W-:Y:S01]  /*48f0*/  FFMA.FTZ R164, R164, UR4, R115 ;  /* 0x00000004a4a47c23 */ /* 0x000fe20008010073 */
[----:B------:R-:W-:Y:S01]  /*4900*/  FMUL.FTZ R124, R85, UR7 ;  /* 0x00000007557c7c20 */ /* 0x000fe20008410000 */
[----:B------:R-:W-:-:S02]  /*4910*/  HADD2.F32 R155, -RZ, R88.H0_H0 ;  /* 0x20000058ff9b7230 */ /* 0x000fc40000004100 */
[----:B------:R-:W-:Y:S01]  /*4920*/  FADD.FTZ R163, R163, -R165 ;  /* 0x800000a5a3a37221 */ /* 0x000fe20000010000 */
[----:B------:R-:W-:Y:S01]  /*4930*/  FADD.FTZ R161, R161, -R164 ;  /* 0x800000a4a1a17221 */ /* 0x000fe20000010000 */
[C---:B------:R-:W-:Y:S01]  /*4940*/  FMUL.FTZ R153, R124.reuse, R153 ;  /* 0x000000997c997220 */ /* 0x040fe20000410000 */
[----:B------:R-:W-:Y:S01]  /*4950*/  FMUL.FTZ R84, R124, R84 ;  /* 0x000000547c547220 */ /* 0x000fe20000410000 */
[----:B------:R-:W-:Y:S01]  /*4960*/  FMUL.FTZ R124, R157, UR7 ;  /* 0x000000079d7c7c20 */ /* 0x000fe20008410000 */
[----:B------:R-:W-:Y:S01]  /*4970*/  FMUL.FTZ R161, R161, UR8 ;  /* 0x00000008a1a17c20 */ /* 0x000fe20008410000 */
[----:B------:R-:W-:Y:S01]  /*4980*/  F2FP.F16.F32.PACK_AB R85, R157, R85 ;  /* 0x000000559d55723e */ /* 0x000fe200000000ff */
[----:B------:R-:W-:Y:S02]  /*4990*/  HADD2.F32 R157, -RZ, R88.H1_H1 ;  /* 0x30000058ff9d7230 */ /* 0x000fe40000004100 */
[C---:B------:R-:W-:Y:S01]  /*49a0*/  FMUL.FTZ R89, R124.reuse, R89 ;  /* 0x000000597c597220 */ /* 0x040fe20000410000 */
[----:B------:R-:W-:Y:S01]  /*49b0*/  FMUL.FTZ R156, R124, R156 ;  /* 0x0000009c7c9c7220 */ /* 0x000fe20000410000 */
[----:B------:R-:W-:-:S02]  /*49c0*/  HADD2.F32 R124, -RZ, R52.H0_H0 ;  /* 0x20000034ff7c7230 */ /* 0x000fc40000004100 */
[----:B------:R-:W-:Y:S01]  /*49d0*/  HADD2.F32 R88, -RZ, R52.H1_H1 ;  /* 0x30000034ff587230 */ /* 0x000fe20000004100 */
[----:B------:R-:W-:Y:S01]  /*49e0*/  F2FP.F16.F32.PACK_AB R89, R89, R84 ;  /* 0x000000545959723e */ /* 0x000fe200000000ff */
[----:B------:R-:W-:-:S04]  /*49f0*/  FMUL.FTZ R84, R163, UR8 ;  /* 0x00000008a3547c20 */ /* 0x000fc80008410000 */
        /* <DEDUP_REMOVED lines=9> */
.L_x_2178:
[--C-:B------:R-:W-:Y:S01]  /*4a90*/  FFMA.FTZ R124, R151, UR4, R115.reuse ;  /* 0x00000004977c7c23 */ /* 0x100fe20008010073 */
[--C-:B------:R-:W-:Y:S01]  /*4aa0*/  FFMA.FTZ R154, R154, UR4, R115.reuse ;  /* 0x000000049a9a7c23 */ /* 0x100fe20008010073 */
[--C-:B------:R-:W-:Y:S01]  /*4ab0*/  FFMA.FTZ R158, R158, UR4, R115.reuse ;  /* 0x000000049e9e7c23 */ /* 0x100fe20008010073 */
[----:B------:R-:W-:Y:S01]  /*4ac0*/  FFMA.FTZ R155, R155, UR4, R115 ;  /* 0x000000049b9b7c23 */ /* 0x000fe20008010073 */
[----:B------:R-:W-:Y:S01]  /*4ad0*/  FADD.FTZ R124, R150, -R124 ;  /* 0x8000007c967c7221 */ /* 0x000fe20000010000 */
[----:B------:R-:W-:Y:S01]  /*4ae0*/  FADD.FTZ R154, R152, -R154 ;  /* 0x8000009a989a7221 */ /* 0x000fe20000010000 */
[----:B------:R-:W-:Y:S01]  /*4af0*/  FADD.FTZ R156, R156, -R158 ;  /* 0x8000009e9c9c7221 */ /* 0x000fe20000010000 */
[--C-:B-----5:R-:W-:Y:S02]  /*4b00*/  HADD2.F32 R150, -RZ, R91.reuse.H0_H0 ;  /* 0x2000005bff967230 */ /* 0x120fe40000004100 */
[----:B------:R-:W-:Y:S01]  /*4b10*/  FMUL.FTZ R124, R124, UR8 ;  /* 0x000000087c7c7c20 */ /* 0x000fe20008410000 */
[----:B------:R-:W-:Y:S01]  /*4b20*/  FMUL.FTZ R125, R154, UR8 ;  /* 0x000000089a7d7c20 */ /* 0x000fe20008410000 */
[----:B------:R-:W-:-:S02]  /*4b30*/  HADD2.F32 R152, -RZ, R91.H1_H1 ;  /* 0x3000005bff987230 */ /* 0x000fc40000004100 */
[----:B------:R-:W-:Y:S01]  /*4b40*/  FMUL.FTZ R156, R156, UR8 ;  /* 0x000000089c9c7c20 */ /* 0x000fe20008410000 */
[----:B------:R-:W-:Y:S01]  /*4b50*/  FMUL.FTZ R91, R124, UR7 ;  /* 0x000000077c5b7c20 */ /* 0x000fe20008410000 */
[----:B------:R-:W-:Y:S01]  /*4b60*/  FMUL.FTZ R125, R125, UR7 ;  /* 0x000000077d7d7c20 */ /* 0x000fe20008410000 */
[--C-:B------:R-:W-:Y:S02]  /*4b70*/  HADD2.F32 R139, -RZ, R55.reuse.H0_H0 ;  /* 0x20000037ff8b7230 */ /* 0x100fe40000004100 */
[----:B------:R-:W-:Y:S01]  /*4b80*/  FADD.FTZ R153, R153, -R155 ;  /* 0x8000009b99997221 */ /* 0x000fe20000010000 */
[----:B------:R-:W-:Y:S02]  /*4b90*/  HADD2.F32 R124, -RZ, R55.H1_H1 ;  /* 0x30000037ff7c7230 */ /* 0x000fe40000004100 */
[----:B------:R-:W-:Y:S01]  /*4ba0*/  FMUL.FTZ R150, R125, R150 ;  /* 0x000000967d967220 */ /* 0x000fe20000410000 */
[----:B------:R-:W-:Y:S01]  /*4bb0*/  FMUL.FTZ R152, R91, R152 ;  /* 0x000000985b987220 */ /* 0x000fe20000410000 */
[----:B------:R-:W-:Y:S01]  /*4bc0*/  FMUL.FTZ R125, R125, R139 ;  /* 0x0000008b7d7d7220 */ /* 0x000fe20000410000 */
[----:B------:R-:W-:-:S02]  /*4bd0*/  HADD2.F32 R151, -RZ, R90.H0_H0 ;  /* 0x2000005aff977230 */ /* 0x000fc40000004100 */
[----:B------:R-:W-:Y:S01]  /*4be0*/  FMUL.FTZ R91, R91, R124 ;  /* 0x0000007c5b5b7220 */ /* 0x000fe20000410000 */
[--C-:B------:R-:W-:Y:S01]  /*4bf0*/  FFMA.FTZ R162, R162, UR4, R115.reuse ;  /* 0x00000004a2a27c23 */ /* 0x100fe20008010073 */
[----:B------:R-:W-:Y:S01]  /*4c00*/  FMUL.FTZ R124, R156, UR7 ;  /* 0x000000079c7c7c20 */ /* 0x000fe20008410000 */
[----:B------:R-:W-:Y:S02]  /*4c10*/  HADD2.F32 R139, -RZ, R54.H0_H0 ;  /* 0x20000036ff8b7230 */ /* 0x000fe40000004100 */
[----:B------:R-:W-:Y:S01]  /*4c20*/  FMUL.FTZ R153, R153, UR8 ;  /* 0x0000000899997c20 */ /* 0x000fe20008410000 */
[----:B------:R-:W-:Y:S01]  /*4c30*/  FADD.FTZ R160, R160, -R162 ;  /* 0x800000a2a0a07221 */ /* 0x000fe20000010000 */
[C---:B------:R-:W-:Y:S01]  /*4c40*/  FMUL.FTZ R151, R124.reuse, R151 ;  /* 0x000000977c977220 */ /* 0x040fe20000410000 */
[----:B------:R-:W-:Y:S02]  /*4c50*/  HADD2.F32 R154, -RZ, R90.H1_H1 ;  /* 0x3000005aff9a7230 */ /* 0x000fe40000004100 */
[----:B------:R-:W-:Y:S01]  /*4c60*/  FMUL.FTZ R124, R124, R139 ;  /* 0x0000008b7c7c7220 */ /* 0x000fe20000410000 */
[----:B------:R-:W-:Y:S01]  /*4c70*/  FFMA.FTZ R159, R159, UR4, R115 ;  /* 0x000000049f9f7c23 */ /* 0x000fe20008010073 */
[----:B------:R-:W-:Y:S01]  /*4c80*/  FMUL.FTZ R90, R153, UR7 ;  /* 0x00000007995a7c20 */ /* 0x000fe20008410000 */
[----:B------:R-:W-:-:S02]  /*4c90*/  HADD2.F32 R139, -RZ, R54.H1_H1 ;  /* 0x30000036ff8b7230 */ /* 0x000fc40000004100 */
[----:B------:R-:W-:Y:S01]  /*4ca0*/  FMUL.FTZ R160, R160, UR8 ;  /* 0x00000008a0a07c20 */ /* 0x000fe20008410000 */
[----:B------:R-:W-:Y:S01]  /*4cb0*/  FADD.FTZ R157, R157, -R159 ;  /* 0x8000009f9d9d7221 */ /* 0x000fe20000010000 */
[C---:B------:R-:W-:Y:S01]  /*4cc0*/  FMUL.FTZ R154, R90.reuse, R154 ;  /* 0x0000009a5a9a7220 */ /* 0x040fe20000410000 */
[----:B------:R-:W-:Y:S02]  /*4cd0*/  HADD2.F32 R153, -RZ, R89.H0_H0 ;  /* 0x20000059ff997230 */ /* 0x000fe40000004100 */
[----:B------:R-:W-:Y:S01]  /*4ce0*/  FMUL.FTZ R90, R90, R139 ;  /* 0x0000008b5a5a7220 */ /* 0x000fe20000410000 */
[----:B------:R-:W-:Y:S01]  /*4cf0*/  FMUL.FTZ R139, R160, UR7 ;  /* 0x00000007a08b7c20 */ /* 0x000fe20008410000 */
[----:B------:R-:W-:Y:S02]  /*4d00*/  HADD2.F32 R155, -RZ, R53.H0_H0 ;  /* 0x20000035ff9b7230 */ /* 0x000fe40000004100 */
[----:B------:R-:W-:Y:S01]  /*4d10*/  FFMA.FTZ R165, R165, UR4, R115 ;  /* 0x00000004a5a57c23 */ /* 0x000fe20008010073 */
[----:B------:R-:W-:Y:S01]  /*4d20*/  FMUL.FTZ R157, R157, UR8 ;  /* 0x000000089d9d7c20 */ /* 0x000fe20008410000 */
[----:B------:R-:W-:Y:S01]  /*4d30*/  FMUL.FTZ R153, R139, R153 ;  /* 0x000000998b997220 */ /* 0x000fe20000410000 */
[----:B------:R-:W-:-:S02]  /*4d40*/  HADD2.F32 R156, -RZ, R89.H1_H1 ;  /* 0x30000059ff9c7230 */ /* 0x000fc40000004100 */
[----:B------:R-:W-:Y:S01]  /*4d50*/  FADD.FTZ R163, R163, -R165 ;  /* 0x800000a5a3a37221 */ /* 0x000fe20000010000 */
[----:B------:R-:W-:Y:S01]  /*4d60*/  FMUL.FTZ R139, R139, R155 ;  /* 0x0000009b8b8b7220 */ /* 0x000fe20000410000 */
[----:B------:R-:W-:Y:S01]  /*4d70*/  FMUL.FTZ R89, R157, UR7 ;  /* 0x000000079d597c20 */ /* 0x000fe20008410000 */
[----:B------:R-:W-:Y:S02]  /*4d80*/  HADD2.F32 R155, -RZ, R53.H1_H1 ;  /* 0x30000035ff9b7230 */ /* 0x000fe40000004100 */
[----:B------:R-:W-:Y:S01]  /*4d90*/  FFMA.FTZ R164, R164, UR4, R115 ;  /* 0x00000004a4a47c23 */ /* 0x000fe20008010073 */
[----:B------:R-:W-:Y:S01]  /*4da0*/  FMUL.FTZ R158, R163, UR8 ;  /* 0x00000008a39e7c20 */ /* 0x000fe20008410000 */
[C---:B------:R-:W-:Y:S01]  /*4db0*/  FMUL.FTZ R156, R89.reuse, R156 ;  /* 0x0000009c599c7220 */ /* 0x040fe20000410000 */
[----:B------:R-:W-:Y:S02]  /*4dc0*/  HADD2.F32 R157, -RZ, R52.H0_H0 ;  /* 0x20000034ff9d7230 */ /* 0x000fe40000004100 */
[----:B------:R-:W-:Y:S01]  /*4dd0*/  FMUL.FTZ R89, R89, R155 ;  /* 0x0000009b59597220 */ /* 0x000fe20000410000 */
[----:B------:R-:W-:-:S02]  /*4de0*/  HADD2.F32 R155, -RZ, R88.H0_H0 ;  /* 0x20000058ff9b7230 */ /* 0x000fc40000004100 */
[----:B------:R-:W-:Y:S01]  /*4df0*/  FADD.FTZ R161, R161, -R164 ;  /* 0x800000a4a1a17221 */ /* 0x000fe20000010000 */
[----:B------:R-:W-:Y:S01]  /*4e00*/  FMUL.FTZ R158, R158, UR7 ;  /* 0x000000079e9e7c20 */ /* 0x000fe20008410000 */
[----:B------:R-:W-:Y:S02]  /*4e10*/  F2FP.F16.F32.PACK_AB R91, R91, R125 ;  /* 0x0000007d5b5b723e */ /* 0x000fe400000000ff */
[----:B------:R-:W-:Y:S01]  /*4e20*/  FMUL.FTZ R161, R161, UR8 ;  /* 0x00000008a1a17c20 */ /* 0x000fe20008410000 */
[C---:B------:R-:W-:Y:S01]  /*4e30*/  FMUL.FTZ R155, R158.reuse, R155 ;  /* 0x0000009b9e9b7220 */ /* 0x040fe20000410000 */
[----:B------:R-:W-:Y:S01]  /*4e40*/  FMUL.FTZ R158, R158, R157 ;  /* 0x0000009d9e9e7220 */ /* 0x000fe20000410000 */
[----:B------:R-:W-:Y:S02]  /*4e50*/  HADD2.F32 R157, -RZ, R88.H1_H1 ;  /* 0x30000058ff9d7230 */ /* 0x000fe40000004100 */
[----:B------:R-:W-:Y:S01]  /*4e60*/  FMUL.FTZ R161, R161, UR7 ;  /* 0x00000007a1a17c20 */ /* 0x000fe20008410000 */
[----:B------:R-:W-:Y:S01]  /*4e70*/  HADD2.F32 R88, -RZ, R52.H1_H1 ;  /* 0x30000034ff587230 */ /* 0x000fe20000004100 */
[----:B------:R-:W-:-:S02]  /*4e80*/  F2FP.F16.F32.PACK_AB R90, R90, R124 ;  /* 0x0000007c5a5a723e */ /* 0x000fc400000000ff */
[----:B------:R-:W-:Y:S01]  /*4e90*/  FMUL.FTZ R157, R161, R157 ;  /* 0x0000009da19d7220 */ /* 0x000fe20000410000 */
[----:B------:R-:W-:Y:S01]  /*4ea0*/  F2FP.F16.F32.PACK_AB R89, R89, R139 ;  /* 0x0000008b5959723e */ /* 0x000fe200000000ff */
[----:B------:R-:W-:-:S05]  /*4eb0*/  FMUL.FTZ R88, R161, R88 ;  /* 0x00000058a1587220 */ /* 0x000fca0000410000 */
[----:B------:R-:W-:-:S07]  /*4ec0*/  F2FP.F16.F32.PACK_AB R88, R88, R158 ;  /* 0x0000009e5858723e */ /* 0x000fce00000000ff */
.L_x_2179:
[----:B------:R-:W0:Y:S01]  /*4ed0*/  @P0 LDC.64 R124, c[0x0][0x478] ;  /* 0x00011e00ff7c0b82 */ /* 0x000e220000000a00 */
[----:B------:R-:W-:Y:S01]  /*4ee0*/  MOV R139, 0x10 ;  /* 0x00000010008b7802 */ /* 0x000fe20000000f00 */
[----:B0-----:R-:W-:-:S04]  /*4ef0*/  @P0 IMAD.WIDE.U32 R124, R138, 0x10, R124 ;  /* 0x000000108a7c0825 */ /* 0x001fc800078e007c */
[----:B------:R-:W-:Y:S01]  /*4f00*/  IMAD.WIDE.U32 R138, R138, R139, UR28 ;  /* 0x0000001c8a8a7e25 */ /* 0x000fe2000f8e008b */
[----:B------:R-:W-:Y:S04]  /*4f10*/  @P0 STG.E.128 desc[UR18][R124.64], R84 ;  /* 0x000000547c000986 */ /* 0x000fe8000c101d12 */
[----:B------:R0:W-:Y:S02]  /*4f20*/  STG.E.128 desc[UR18][R138.64], R88 ;  /* 0x000000588a007986 */ /* 0x0001e4000c101d12 */
[----:B0-----:R-:W-:-:S05]  /*4f30*/  HFMA2 R88, -RZ, RZ, 0, 9.5367431640625e-07 ;  /* 0x00000010ff587431 */ /* 0x001fca00000001ff */
        /* <DEDUP_REMOVED lines=8> */
[----:B------:R-:W-:Y:S01]  /*4fc0*/  FADD.FTZ R86, R149, -R86 ;  /* 0x8000005695567221 */ /* 0x000fe20000010000 */
[----:B------:R-:W-:Y:S01]  /*4fd0*/  FADD.FTZ R118, R118, -R117 ;  /* 0x8000007576767221 */ /* 0x000fe20000010000 */
[----:B-----5:R-:W-:Y:S02]  /*4fe0*/  HADD2.F32 R117, -RZ, R91.H0_H0 ;  /* 0x2000005bff757230 */ /* 0x020fe40000004100 */
[----:B------:R-:W-:Y:S01]  /*4ff0*/  FMUL.FTZ R87, R87, UR8 ;  /* 0x0000000857577c20 */ /* 0x000fe20008410000 */
[----:B------:R-:W-:-:S02]  /*5000*/  HADD2.F32 R85, -RZ, R59.H0_H0 ;  /* 0x2000003bff557230 */ /* 0x000fc40000004100 */
[----:B------:R-:W-:Y:S01]  /*5010*/  FMUL.FTZ R86, R86, UR8 ;  /* 0x0000000856567c20 */ /* 0x000fe20008410000 */
[--C-:B------:R-:W-:Y:S01]  /*5020*/  FFMA.FTZ R142, R142, UR4, R115.reuse ;  /* 0x000000048e8e7c23 */ /* 0x100fe20008010073 */
[----:B------:R-:W-:Y:S01]  /*5030*/  FMUL.FTZ R119, R87, UR7 ;  /* 0x0000000757777c20 */ /* 0x000fe20008410000 */
[----:B------:R-:W-:Y:S01]  /*5040*/  FFMA.FTZ R121, R121, UR4, R115 ;  /* 0x0000000479797c23 */ /* 0x000fe20008010073 */
[----:B------:R-:W-:Y:S01]  /*5050*/  HADD2.F32 R91, -RZ, R91.H1_H1 ;  /* 0x3000005bff5b7230 */ /* 0x000fe20000004100 */
[C---:B------:R-:W-:Y:S01]  /*5060*/  F2FP.F16.F32.PACK_AB R87, R86.reuse, R87 ;  /* 0x000000575657723e */ /* 0x040fe200000000ff */
[C---:B------:R-:W-:Y:S01]  /*5070*/  FMUL.FTZ R117, R119.reuse, R117 ;  /* 0x0000007577757220 */ /* 0x040fe20000410000 */
[----:B------:R-:W-:Y:S01]  /*5080*/  FMUL.FTZ R85, R119, R85 ;  /* 0x0000005577557220 */ /* 0x000fe20000410000 */
[----:B------:R-:W-:Y:S01]  /*5090*/  FMUL.FTZ R86, R86, UR7 ;  /* 0x0000000756567c20 */ /* 0x000fe20008410000 */
[----:B------:R-:W-:Y:S02]  /*50a0*/  HADD2.F32 R119, -RZ, R59.H1_H1 ;  /* 0x3000003bff777230 */ /* 0x000fe40000004100 */
[----:B------:R-:W-:Y:S01]  /*50b0*/  FADD.FTZ R143, R143, -R142 ;  /* 0x8000008e8f8f7221 */ /* 0x000fe20000010000 */
[----:B------:R-:W-:Y:S01]  /*50c0*/  FADD.FTZ R122, R122, -R121 ;  /* 0x800000797a7a7221 */ /* 0x000fe20000010000 */
[----:B------:R-:W-:Y:S01]  /*50d0*/  FMUL.FTZ R121, R86, R91 ;  /* 0x0000005b56797220 */ /* 0x000fe20000410000 */
[----:B------:R-:W-:Y:S01]  /*50e0*/  FFMA.FTZ R144, R144, UR4, R115 ;  /* 0x0000000490907c23 */ /* 0x000fe20008010073 */
[----:B------:R-:W-:Y:S01]  /*50f0*/  FMUL.FTZ R91, R86, R119 ;  /* 0x00000077565b7220 */ /* 0x000fe20000410000 */
[----:B------:R-:W-:Y:S01]  /*5100*/  FMUL.FTZ R86, R143, UR8 ;  /* 0x000000088f567c20 */ /* 0x000fe20008410000 */
[----:B------:R-:W-:Y:S01]  /*5110*/  FADD.FTZ R84, R120, -R84 ;  /* 0x8000005478547221 */ /* 0x000fe20000010000 */
[----:B------:R-:W-:Y:S01]  /*5120*/  FADD.FTZ R145, R145, -R144 ;  /* 0x8000009091917221 */ /* 0x000fe20000010000 */
[----:B------:R-:W-:-:S02]  /*5130*/  HADD2.F32 R120, -RZ, R90.H0_H0 ;  /* 0x2000005aff787230 */ /* 0x000fc40000004100 */
[----:B------:R-:W-:Y:S01]  /*5140*/  FMUL.FTZ R124, R86, UR7 ;  /* 0x00000007567c7c20 */ /* 0x000fe20008410000 */
[----:B------:R-:W-:Y:S02]  /*5150*/  HADD2.F32 R119, -RZ, R58.H0_H0 ;  /* 0x2000003aff777230 */ /* 0x000fe40000004100 */
[----:B------:R-:W-:Y:S01]  /*5160*/  FMUL.FTZ R145, R145, UR8 ;  /* 0x0000000891917c20 */ /* 0x000fe20008410000 */
[----:B------:R-:W-:Y:S01]  /*5170*/  FFMA.FTZ R140, R140, UR4, R115 ;  /* 0x000000048c8c7c23 */ /* 0x000fe20008010073 */
[C---:B------:R-:W-:Y:S01]  /*5180*/  FMUL.FTZ R120, R124.reuse, R120 ;  /* 0x000000787c787220 */ /* 0x040fe20000410000 */
[----:B------:R-:W-:Y:S01]  /*5190*/  F2FP.F16.F32.PACK_AB R91, R91, R85 ;  /* 0x000000555b5b723e */ /* 0x000fe200000000ff */
[----:B------:R-:W-:Y:S01]  /*51a0*/  FMUL.FTZ R119, R124, R119 ;  /* 0x000000777c777220 */ /* 0x000fe20000410000 */
[----:B------:R-:W-:Y:S02]  /*51b0*/  HADD2.F32 R124, -RZ, R90.H1_H1 ;  /* 0x3000005aff7c7230 */ /* 0x000fe40000004100 */
        /* <DEDUP_REMOVED lines=8> */
[----:B------:R-:W-:Y:S01]  /*5240*/  FMUL.FTZ R141, R141, UR8 ;  /* 0x000000088d8d7c20 */ /* 0x000fe20008410000 */
[----:B------:R-:W-:Y:S01]  /*5250*/  FMUL.FTZ R84, R84, UR8 ;  /* 0x0000000854547c20 */ /* 0x000fe20008410000 */
[----:B------:R-:W-:Y:S01]  /*5260*/  F2FP.F16.F32.PACK_AB R86, R145, R86 ;  /* 0x000000569156723e */ /* 0x000fe200000000ff */
[----:B------:R-:W-:Y:S01]  /*5270*/  FMUL.FTZ R122, R125, R122 ;  /* 0x0000007a7d7a7220 */ /* 0x000fe20000410000 */
[----:B------:R-:W-:Y:S01]  /*5280*/  F2FP.F16.F32.PACK_AB R90, R90, R119 ;  /* 0x000000775a5a723e */ /* 0x000fe200000000ff */
[----:B------:R-:W-:-:S02]  /*5290*/  HADD2.F32 R119, -RZ, R57.H0_H0 ;  /* 0x20000039ff777230 */ /* 0x000fc40000004100 */
[C---:B------:R-:W-:Y:S01]  /*52a0*/  FMUL.FTZ R138, R141.reuse, UR7 ;  /* 0x000000078d8a7c20 */ /* 0x040fe20008410000 */
[----:B------:R-:W-:Y:S01]  /*52b0*/  FMUL.FTZ R140, R84, UR7 ;  /* 0x00000007548c7c20 */ /* 0x000fe20008410000 */
[----:B------:R-:W-:Y:S01]  /*52c0*/  F2FP.F16.F32.PACK_AB R85, R141, R85 ;  /* 0x000000558d55723e */ /* 0x000fe200000000ff */
[----:B------:R-:W-:Y:S01]  /*52d0*/  FMUL.FTZ R119, R125, R119 ;  /* 0x000000777d777220 */ /* 0x000fe20000410000 */
[----:B------:R-:W-:Y:S02]  /*52e0*/  HADD2.F32 R125, -RZ, R89.H1_H1 ;  /* 0x30000059ff7d7230 */ /* 0x000fe40000004100 */
[----:B------:R-:W-:-:S03]  /*52f0*/  HADD2.F32 R89, -RZ, R57.H1_H1 ;  /* 0x30000039ff597230 */ /* 0x000fc60000004100 */
[C---:B------:R-:W-:Y:S02]  /*5300*/  FMUL.FTZ R125, R138.reuse, R125 ;  /* 0x0000007d8a7d7220 */ /* 0x040fe40000410000 */
[----:B------:R-:W-:Y:S01]  /*5310*/  FMUL.FTZ R89, R138, R89 ;  /* 0x000000598a597220 */ /* 0x000fe20000410000 */
[----:B------:R-:W-:-:S04]  /*5320*/  HADD2.F32 R138, -RZ, R88.H0_H0 ;  /* 0x20000058ff8a7230 */ /* 0x000fc80000004100 */
[----:B------:R-:W-:Y:S01]  /*5330*/  F2FP.F16.F32.PACK_AB R89, R89, R119 ;  /* 0x000000775959723e */ /* 0x000fe200000000ff */
[----:B------:R-:W-:Y:S01]  /*5340*/  FMUL.FTZ R119, R118, UR8 ;  /* 0x0000000876777c20 */ /* 0x000fe20008410000 */
[----:B------:R-:W-:-:S03]  /*5350*/  HADD2.F32 R118, -RZ, R56.H0_H0 ;  /* 0x20000038ff767230 */ /* 0x000fc60000004100 */
        /* <DEDUP_REMOVED lines=8> */
[----:B------:R-:W-:Y:S01]  /*53e0*/  F2FP.F16.F32.PACK_AB R88, R88, R118 ;  /* 0x000000765858723e */ /* 0x000fe200000000ff */
[----:B------:R-:W-:Y:S06]  /*53f0*/  BRA `(.L_x_2181) ;  /* 0x0000000400107947 */ /* 0x000fec0003800000 */
.L_x_2180:
[--C-:B------:R-:W-:Y:S01]  /*5400*/  FFMA.FTZ R146, R146, UR4, R115.reuse ;  /* 0x0000000492927c23 */ /* 0x100fe20008010073 */
[--C-:B------:R-:W-:Y:S01]  /*5410*/  FFMA.FTZ R119, R119, UR4, R115.reuse ;  /* 0x0000000477777c23 */ /* 0x100fe20008010073 */
[--C-:B------:R-:W-:Y:S01]  /*5420*/  FFMA.FTZ R142, R142, UR4, R115.reuse ;  /* 0x000000048e8e7c23 */ /* 0x100fe20008010073 */
[----:B------:R-:W-:Y:S01]  /*5430*/  FFMA.FTZ R117, R117, UR4, R115 ;  /* 0x0000000475757c23 */ /* 0x000fe20008010073 */
[----:B------:R-:W-:Y:S01]  /*5440*/  FADD.FTZ R146, R147, -R146 ;  /* 0x8000009293927221 */ /* 0x000fe20000010000 */
[----:B------:R-:W-:Y:S01]  /*5450*/  FADD.FTZ R119, R120, -R119 ;  /* 0x8000007778777221 */ /* 0x000fe20000010000 */
[--C-:B------:R-:W-:Y:S01]  /*5460*/  FFMA.FTZ R121, R121, UR4, R115.reuse ;  /* 0x0000000479797c23 */ /* 0x100fe20008010073 */
[----:B------:R-:W-:Y:S01]  /*5470*/  FADD.FTZ R143, R143, -R142 ;  /* 0x8000008e8f8f7221 */ /* 0x000fe20000010000 */
[----:B------:R-:W-:Y:S01]  /*5480*/  FFMA.FTZ R120, R148, UR4, R115 ;  /* 0x0000000494787c23 */ /* 0x000fe20008010073 */
[----:B------:R-:W-:Y:S01]  /*5490*/  FMUL.FTZ R142, R146, UR8 ;  /* 0x00000008928e7c20 */ /* 0x000fe20008410000 */
[----:B------:R-:W-:Y:S01]  /*54a0*/  FADD.FTZ R118, R118, -R117 ;  /* 0x8000007576767221 */ /* 0x000fe20000010000 */
[----:B------:R-:W-:Y:S01]  /*54b0*/  FADD.FTZ R122, R122, -R121 ;  /* 0x800000797a7a7221 */ /* 0x000fe20000010000 */
[----:B------:R-:W-:Y:S01]  /*54c0*/  FADD.FTZ R120, R149, -R120 ;  /* 0x8000007895787221 */ /* 0x000fe20000010000 */
[----:B-----5:R-:W-:-:S02]  /*54d0*/  HADD2.F32 R117, -RZ, R91.H0_H0 ;  /* 0x2000005bff757230 */ /* 0x020fc40000004100 */
[----:B------:R-:W-:Y:S01]  /*54e0*/  FMUL.FTZ R142, R142, UR7 ;  /* 0x000000078e8e7c20 */ /* 0x000fe20008410000 */
[----:B------:R-:W-:Y:S02]  /*54f0*/  HADD2.F32 R121, -RZ, R59.H0_H0 ;  /* 0x2000003bff797230 */ /* 0x000fe40000004100 */
[----:B------:R-:W-:Y:S01]  /*5500*/  FMUL.FTZ R120, R120, UR8 ;  /* 0x0000000878787c20 */ /* 0x000fe20008410000 */
[--C-:B------:R-:W-:Y:S01]  /*5510*/  FFMA.FTZ R140, R140, UR4, R115.reuse ;  /* 0x000000048c8c7c23 */ /* 0x100fe20008010073 */
[----:B------:R-:W-:Y:S01]  /*5520*/  FMUL.FTZ R117, R142, R117 ;  /* 0x000000758e757220 */ /* 0x000fe20000410000 */
[----:B------:R-:W-:Y:S01]  /*5530*/  FFMA.FTZ R144, R144, UR4, R115 ;  /* 0x0000000490907c23 */ /* 0x000fe20008010073 */
[----:B------:R-:W-:Y:S01]  /*5540*/  FMUL.FTZ R142, R142, R121 ;  /* 0x000000798e8e7220 */ /* 0x000fe20000410000 */
[----:B------:R-:W-:Y:S02]  /*5550*/  HADD2.F32 R121, -RZ, R91.H1_H1 ;  /* 0x3000005bff797230 */ /* 0x000fe40000004100 */
[----:B------:R-:W-:Y:S01]  /*5560*/  FMUL.FTZ R91, R120, UR7 ;  /* 0x00000007785b7c20 */ /* 0x000fe20008410000 */
[----:B------:R-:W-:-:S02]  /*5570*/  HADD2.F32 R120, -RZ, R59.H1_H1 ;  /* 0x3000003bff787230 */ /* 0x000fc40000004100 */
[----:B------:R-:W-:Y:S01]  /*5580*/  FADD.FTZ R141, R141, -R140 ;  /* 0x8000008c8d8d7221 */ /* 0x000fe20000010000 */
[----:B------:R-:W-:Y:S01]  /*5590*/  FMUL.FTZ R140, R143, UR8 ;  /* 0x000000088f8c7c20 */ /* 0x000fe20008410000 */
[----:B------:R-:W-:Y:S01]  /*55a0*/  FMUL.FTZ R121, R91, R121 ;  /* 0x000000795b797220 */ /* 0x000fe20000410000 */
[----:B------:R-:W-:Y:S01]  /*55b0*/  FADD.FTZ R145, R145, -R144 ;  /* 0x8000009091917221 */ /* 0x000fe20000010000 */
[----:B------:R-:W-:Y:S01]  /*55c0*/  FMUL.FTZ R91, R91, R120 ;  /* 0x000000785b5b7220 */ /* 0x000fe20000410000 */
[----:B------:R-:W-:Y:S02]  /*55d0*/  HADD2.F32 R120, -RZ, R90.H0_H0 ;  /* 0x2000005aff787230 */ /* 0x000fe40000004100 */
[----:B------:R-:W-:Y:S01]  /*55e0*/  FMUL.FTZ R140, R140, UR7 ;  /* 0x000000078c8c7c20 */ /* 0x000fe20008410000 */
[--C-:B------:R-:W-:Y:S02]  /*55f0*/  HADD2.F32 R124, -RZ, R58.reuse.H0_H0 ;  /* 0x2000003aff7c7230 */ /* 0x100fe40000004100 */
[----:B------:R-:W-:Y:S01]  /*5600*/  FMUL.FTZ R145, R145, UR8 ;  /* 0x0000000891917c20 */ /* 0x000fe20008410000 */
[----:B------:R-:W-:-:S02]  /*5610*/  HADD2.F32 R125, -RZ, R58.H1_H1 ;  /* 0x3000003aff7d7230 */ /* 0x000fc40000004100 */
[----:B------:R-:W-:Y:S01]  /*5620*/  FMUL.FTZ R120, R140, R120 ;  /* 0x000000788c787220 */ /* 0x000fe20000410000 */
[----:B------:R-:W-:Y:S01]  /*5630*/  FMUL.FTZ R122, R122, UR8 ;  /* 0x000000087a7a7c20 */ /* 0x000fe20008410000 */
[----:B------:R-:W-:Y:S01]  /*5640*/  FMUL.FTZ R140, R140, R124 ;  /* 0x0000007c8c8c7220 */ /* 0x000fe20000410000 */
[----:B------:R-:W-:Y:S02]  /*5650*/  HADD2.F32 R124, -RZ, R90.H1_H1 ;  /* 0x3000005aff7c7230 */ /* 0x000fe40000004100 */
[----:B------:R-:W-:Y:S01]  /*5660*/  FMUL.FTZ R90, R145, UR7 ;  /* 0x00000007915a7c20 */ /* 0x000fe20008410000 */
[----:B------:R-:W-:Y:S02]  /*5670*/  HADD2.F32 R139, -RZ, R57.H0_H0 ;  /* 0x20000039ff8b7230 */ /* 0x000fe40000004100 */
[----:B------:R-:W-:Y:S01]  /*5680*/  FMUL.FTZ R138, R141, UR8 ;  /* 0x000000088d8a7c20 */ /* 0x000fe20008410000 */
[----:B------:R-:W-:Y:S01]  /*5690*/  FMUL.FTZ R118, R118, UR8 ;  /* 0x0000000876767c20 */ /* 0x000fe20008410000 */
[C---:B------:R-:W-:Y:S01]  /*56a0*/  FMUL.FTZ R124, R90.reuse, R124 ;  /* 0x0000007c5a7c7220 */ /* 0x040fe20000410000 */
[----:B------:R-:W-:Y:S01]  /*56b0*/  FMUL.FTZ R90, R90, R125 ;  /* 0x0000007d5a5a7220 */ /* 0x000fe20000410000 */
[----:B------:R-:W-:Y:S01]  /*56c0*/  FMUL.FTZ R125, R122, UR7 ;  /* 0x000000077a7d7c20 */ /* 0x000fe20008410000 */
[----:B------:R-:W-:-:S02]  /*56d0*/  HADD2.F32 R122, -RZ, R89.H0_H0 ;  /* 0x20000059ff7a7230 */ /* 0x000fc40000004100 */
[----:B------:R-:W-:Y:S01]  /*56e0*/  FMUL.FTZ R118, R118, UR7 ;  /* 0x0000000776767c20 */ /* 0x000fe20008410000 */
[----:B------:R-:W-:Y:S01]  /*56f0*/  FMUL.FTZ R119, R119, UR8 ;  /* 0x0000000877777c20 */ /* 0x000fe20008410000 */
[C---:B------:R-:W-:Y:S01]  /*5700*/  FMUL.FTZ R141, R125.reuse, R139 ;  /* 0x0000008b7d8d7220 */ /* 0x040fe20000410000 */
[----:B------:R-:W-:Y:S02]  /*5710*/  HADD2.F32 R139, -RZ, R56.H0_H0 ;  /* 0x20000038ff8b7230 */ /* 0x000fe40000004100 */
[----:B------:R-:W-:Y:S01]  /*5720*/  FMUL.FTZ R122, R125, R122 ;  /* 0x0000007a7d7a7220 */ /* 0x000fe20000410000 */
[----:B------:R-:W-:Y:S02]  /*5730*/  HADD2.F32 R125, -RZ, R89.H1_H1 ;  /* 0x30000059ff7d7230 */ /* 0x000fe40000004100 */
[----:B------:R-:W-:Y:S01]  /*5740*/  FMUL.FTZ R89, R138, UR7 ;  /* 0x000000078a597c20 */ /* 0x000fe20008410000 */
[----:B------:R-:W-:Y:S02]  /*5750*/  HADD2.F32 R138, -RZ, R57.H1_H1 ;  /* 0x30000039ff8a7230 */ /* 0x000fe40000004100 */
[----:B------:R-:W-:Y:S01]  /*5760*/  FMUL.FTZ R119, R119, UR7 ;  /* 0x0000000777777c20 */ /* 0x000fe20008410000 */
[----:B------:R-:W-:Y:S01]  /*5770*/  F2FP.F16.F32.PACK_AB R91, R91, R142 ;  /* 0x0000008e5b5b723e */ /* 0x000fe200000000ff */
[C---:B------:R-:W-:Y:S01]  /*5780*/  FMUL.FTZ R125, R89.reuse, R125 ;  /* 0x0000007d597d7220 */ /* 0x040fe20000410000 */
[----:B------:R-:W-:Y:S01]  /*5790*/  F2FP.F16.F32.PACK_AB R90, R90, R140 ;  /* 0x0000008c5a5a723e */ /* 0x000fe200000000ff */
[----:B------:R-:W-:Y:S01]  /*57a0*/  FMUL.FTZ R89, R89, R138 ;  /* 0x0000008a59597220 */ /* 0x000fe20000410000 */
[----:B------:R-:W-:-:S04]  /*57b0*/  HADD2.F32 R138, -RZ, R88.H0_H0 ;  /* 0x20000058ff8a7230 */ /* 0x000fc80000004100 */
[----:B------:R-:W-:Y:S01]  /*57c0*/  F2FP.F16.F32.PACK_AB R89, R89, R141 ;  /* 0x0000008d5959723e */ /* 0x000fe200000000ff */
[C---:B------:R-:W-:Y:S01]  /*57d0*/  FMUL.FTZ R138, R118.reuse, R138 ;  /* 0x0000008a768a7220 */ /* 0x040fe20000410000 */
[----:B------:R-:W-:Y:S01]  /*57e0*/  FMUL.FTZ R118, R118, R139 ;  /* 0x0000008b76767220 */ /* 0x000fe20000410000 */
[----:B------:R-:W-:Y:S02]  /*57f0*/  HADD2.F32 R139, -RZ, R88.H1_H1 ;  /* 0x30000058ff8b7230 */ /* 0x000fe40000004100 */
[----:B------:R-:W-:-:S03]  /*5800*/  HADD2.F32 R88, -RZ, R56.H1_H1 ;  /* 0x30000038ff587230 */ /* 0x000fc60000004100 */
[C---:B------:R-:W-:Y:S02]  /*5810*/  FMUL.FTZ R139, R119.reuse, R139 ;  /* 0x0000008b778b7220 */ /* 0x040fe40000410000 */
[----:B------:R-:W-:-:S05]  /*5820*/  FMUL.FTZ R88, R119, R88 ;  /* 0x0000005877587220 */ /* 0x000fca0000410000 */
[----:B------:R-:W-:-:S07]  /*5830*/  F2FP.F16.F32.PACK_AB R88, R88, R118 ;  /* 0x000000765858723e */ /* 0x000fce00000000ff */
.L_x_2181:
        /* <DEDUP_REMOVED lines=13> */
[--C-:B------:R-:W-:Y:S01]  /*5910*/  FFMA.FTZ R84, R104, UR4, R115.reuse ;  /* 0x0000000468547c23 */ /* 0x100fe20008010073 */
[----:B------:R-:W-:Y:S01]  /*5920*/  FADD.FTZ R87, R103, -R110 ;  /* 0x8000006e67577221 */ /* 0x000fe20000010000 */
[----:B------:R-:W-:Y:S01]  /*5930*/  FADD.FTZ R86, R105, -R86 ;  /* 0x8000005669567221 */ /* 0x000fe20000010000 */
[----:B------:R-:W-:Y:S01]  /*5940*/  FADD.FTZ R97, R97, -R96 ;  /* 0x8000006061617221 */ /* 0x000fe20000010000 */
[--C-:B------:R-:W-:Y:S01]  /*5950*/  FFMA.FTZ R96, R107, UR4, R115.reuse ;  /* 0x000000046b607c23 */ /* 0x100fe20008010073 */
[----:B------:R-:W-:Y:S01]  /*5960*/  FMUL.FTZ R87, R87, UR8 ;  /* 0x0000000857577c20 */ /* 0x000fe20008410000 */
[----:B------:R-:W-:Y:S01]  /*5970*/  FMUL.FTZ R86, R86, UR8 ;  /* 0x0000000856567c20 */ /* 0x000fe20008410000 */
[----:B------:R-:W-:Y:S01]  /*5980*/  FFMA.FTZ R85, R106, UR4, R115 ;  /* 0x000000046a557c23 */ /* 0x000fe20008010073 */
[----:B------:R-:W-:Y:S01]  /*5990*/  FADD.FTZ R84, R98, -R84 ;  /* 0x8000005462547221 */ /* 0x000fe20000010000 */
[----:B------:R-:W-:Y:S01]  /*59a0*/  FADD.FTZ R96, R100, -R96 ;  /* 0x8000006064607221 */ /* 0x000fe20000010000 */
[----:B-----5:R-:W-:-:S02]  /*59b0*/  HADD2.F32 R98, -RZ, R91.H0_H0 ;  /* 0x2000005bff627230 */ /* 0x020fc40000004100 */
[--C-:B------:R-:W-:Y:S01]  /*59c0*/  FFMA.FTZ R108, R108, UR4, R115.reuse ;  /* 0x000000046c6c7c23 */ /* 0x100fe20008010073 */
[----:B------:R-:W-:Y:S01]  /*59d0*/  FFMA.FTZ R109, R109, UR4, R115 ;  /* 0x000000046d6d7c23 */ /* 0x000fe20008010073 */
[----:B------:R-:W-:Y:S02]  /*59e0*/  HADD2.F32 R100, -RZ, R63.H0_H0 ;  /* 0x2000003fff647230 */ /* 0x000fe40000004100 */
[----:B------:R-:W-:Y:S01]  /*59f0*/  FMUL.FTZ R105, R87, UR7 ;  /* 0x0000000757697c20 */ /* 0x000fe20008410000 */
[----:B------:R-:W-:Y:S01]  /*5a00*/  FADD.FTZ R85, R99, -R85 ;  /* 0x8000005563557221 */ /* 0x000fe20000010000 */
[----:B------:R-:W-:Y:S01]  /*5a10*/  HADD2.F32 R91, -RZ, R91.H1_H1 ;  /* 0x3000005bff5b7230 */ /* 0x000fe20000004100 */
[C---:B------:R-:W-:Y:S01]  /*5a20*/  F2FP.F16.F32.PACK_AB R87, R86.reuse, R87 ;  /* 0x000000575657723e */ /* 0x040fe200000000ff */
[----:B------:R-:W-:Y:S01]  /*5a30*/  FMUL.FTZ R86, R86, UR7 ;  /* 0x0000000756567c20 */ /* 0x000fe20008410000 */
[----:B------:R-:W-:Y:S02]  /*5a40*/  HADD2.F32 R99, -RZ, R63.H1_H1 ;  /* 0x3000003fff637230 */ /* 0x000fe40000004100 */
[----:B------:R-:W-:Y:S01]  /*5a50*/  FADD.FTZ R108, R101, -R108 ;  /* 0x8000006c656c7221 */ /* 0x000fe20000010000 */
[----:B------:R-:W-:Y:S01]  /*5a60*/  FADD.FTZ R109, R102, -R109 ;  /* 0x8000006d666d7221 */ /* 0x000fe20000010000 */
[C---:B------:R-:W-:Y:S01]  /*5a70*/  FMUL.FTZ R98, R105.reuse, R98 ;  /* 0x0000006269627220 */ /* 0x040fe20000410000 */
[----:B------:R-:W-:Y:S01]  /*5a80*/  FMUL.FTZ R105, R105, R100 ;  /* 0x0000006469697220 */ /* 0x000fe20000410000 */
[C---:B------:R-:W-:Y:S01]  /*5a90*/  FMUL.FTZ R100, R86.reuse, R91 ;  /* 0x0000005b56647220 */ /* 0x040fe20000410000 */
[----:B------:R-:W-:Y:S01]  /*5aa0*/  FMUL.FTZ R91, R86, R99 ;  /* 0x00000063565b7220 */ /* 0x000fe20000410000 */
[----:B------:R-:W-:Y:S01]  /*5ab0*/  FMUL.FTZ R86, R108, UR8 ;  /* 0x000000086c567c20 */ /* 0x000fe20008410000 */
[----:B------:R-:W-:Y:S01]  /*5ac0*/  FMUL.FTZ R109, R109, UR8 ;  /* 0x000000086d6d7c20 */ /* 0x000fe20008410000 */
[----:B------:R-:W-:-:S02]  /*5ad0*/  HADD2.F32 R102, -RZ, R90.H0_H0 ;  /* 0x2000005aff667230 */ /* 0x000fc40000004100 */
[----:B------:R-:W-:Y:S01]  /*5ae0*/  FMUL.FTZ R85, R85, UR8 ;  /* 0x0000000855557c20 */ /* 0x000fe20008410000 */
[----:B------:R-:W-:Y:S01]  /*5af0*/  FMUL.FTZ R101, R86, UR7 ;  /* 0x0000000756657c20 */ /* 0x000fe20008410000 */
[----:B------:R-:W-:Y:S01]  /*5b00*/  HADD2.F32 R90, -RZ, R90.H1_H1 ;  /* 0x3000005aff5a7230 */ /* 0x000fe20000004100 */
[C---:B------:R-:W-:Y:S01]  /*5b10*/  F2FP.F16.F32.PACK_AB R86, R109.reuse, R86 ;  /* 0x000000566d56723e */ /* 0x040fe200000000ff */
[--C-:B------:R-:W-:Y:S02]  /*5b20*/  HADD2.F32 R104, -RZ, R62.reuse.H0_H0 ;  /* 0x2000003eff687230 */ /* 0x100fe40000004100 */
[----:B------:R-:W-:Y:S01]  /*5b30*/  FMUL.FTZ R109, R109, UR7 ;  /* 0x000000076d6d7c20 */ /* 0x000fe20008410000 */
[----:B------:R-:W-:Y:S02]  /*5b40*/  HADD2.F32 R106, -RZ, R62.H1_H1 ;  /* 0x3000003eff6a7230 */ /* 0x000fe40000004100 */
[----:B------:R-:W-:Y:S01]  /*5b50*/  FMUL.FTZ R99, R101, R102 ;  /* 0x0000006665637220 */ /* 0x000fe20000410000 */
[----:B------:R-:W-:Y:S01]  /*5b60*/  FMUL.FTZ R103, R85, UR7 ;  /* 0x0000000755677c20 */ /* 0x000fe20008410000 */
[----:B------:R-:W-:Y:S01]  /*5b70*/  FMUL.FTZ R102, R109, R90 ;  /* 0x0000005a6d667220 */ /* 0x000fe20000410000 */
[----:B------:R-:W-:Y:S01]  /*5b80*/  FMUL.FTZ R104, R101, R104 ;  /* 0x0000006865687220 */ /* 0x000fe20000410000 */
[----:B------:R-:W-:Y:S01]  /*5b90*/  FMUL.FTZ R90, R109, R106 ;  /* 0x0000006a6d5a7220 */ /* 0x000fe20000410000 */
[----:B------:R-:W-:-:S02]  /*5ba0*/  HADD2.F32 R101, -RZ, R89.H0_H0 ;  /* 0x20000059ff657230 */ /* 0x000fc40000004100 */
[----:B------:R-:W-:Y:S01]  /*5bb0*/  FMUL.FTZ R96, R96, UR8 ;  /* 0x0000000860607c20 */ /* 0x000fe20008410000 */
[----:B------:R-:W-:Y:S02]  /*5bc0*/  HADD2.F32 R106, -RZ, R61.H0_H0 ;  /* 0x2000003dff6a7230 */ /* 0x000fe40000004100 */
[----:B------:R-:W-:Y:S01]  /*5bd0*/  FMUL.FTZ R97, R97, UR8 ;  /* 0x0000000861617c20 */ /* 0x000fe20008410000 */
[----:B------:R-:W-:Y:S01]  /*5be0*/  F2FP.F16.F32.PACK_AB R90, R90, R104 ;  /* 0x000000685a5a723e */ /* 0x000fe200000000ff */
[C---:B------:R-:W-:Y:S01]  /*5bf0*/  FMUL.FTZ R101, R103.reuse, R101 ;  /* 0x0000006567657220 */ /* 0x040fe20000410000 */
[C---:B------:R-:W-:Y:S01]  /*5c00*/  FMUL.FTZ R107, R96.reuse, UR7 ;  /* 0x00000007606b7c20 */ /* 0x040fe20008410000 */
[----:B------:R-:W-:Y:S01]  /*5c10*/  FMUL.FTZ R106, R103, R106 ;  /* 0x0000006a676a7220 */ /* 0x000fe20000410000 */
[----:B------:R-:W-:Y:S01]  /*5c20*/  HADD2.F32 R103, -RZ, R89.H1_H1 ;  /* 0x30000059ff677230 */ /* 0x000fe20000004100 */
[----:B------:R-:W-:Y:S01]  /*5c30*/  F2FP.F16.F32.PACK_AB R85, R96, R85 ;  /* 0x000000556055723e */ /* 0x000fe200000000ff */
[----:B------:R-:W-:Y:S01]  /*5c40*/  HADD2.F32 R89, -RZ, R61.H1_H1 ;  /* 0x3000003dff597230 */ /* 0x000fe20000004100 */
[----:B------:R-:W-:Y:S01]  /*5c50*/  F2FP.F16.F32.PACK_AB R91, R91, R105 ;  /* 0x000000695b5b723e */ /* 0x000fe200000000ff */
[----:B------:R-:W-:-:S02]  /*5c60*/  HADD2.F32 R104, -RZ, R88.H0_H0 ;  /* 0x20000058ff687230 */ /* 0x000fc40000004100 */
[----:B------:R-:W-:Y:S01]  /*5c70*/  FMUL.FTZ R105, R97, UR7 ;  /* 0x0000000761697c20 */ /* 0x000fe20008410000 */
[----:B------:R-:W-:Y:S02]  /*5c80*/  HADD2.F32 R96, -RZ, R60.H0_H0 ;  /* 0x2000003cff607230 */ /* 0x000fe40000004100 */
[----:B------:R-:W-:Y:S01]  /*5c90*/  FMUL.FTZ R89, R107, R89 ;  /* 0x000000596b597220 */ /* 0x000fe20000410000 */
[----:B------:R-:W-:Y:S01]  /*5ca0*/  FMUL.FTZ R84, R84, UR8 ;  /* 0x0000000854547c20 */ /* 0x000fe20008410000 */
[----:B------:R-:W-:Y:S01]  /*5cb0*/  FMUL.FTZ R104, R105, R104 ;  /* 0x0000006869687220 */ /* 0x000fe20000410000 */
[----:B------:R-:W-:Y:S01]  /*5cc0*/  FMUL.FTZ R103, R107, R103 ;  /* 0x000000676b677220 */ /* 0x000fe20000410000 */
[----:B------:R-:W-:Y:S01]  /*5cd0*/  FMUL.FTZ R96, R105, R96 ;  /* 0x0000006069607220 */ /* 0x000fe20000410000 */
[----:B------:R-:W-:Y:S01]  /*5ce0*/  HADD2.F32 R105, -RZ, R88.H1_H1 ;  /* 0x30000058ff697230 */ /* 0x000fe20000004100 */
[----:B------:R-:W-:Y:S01]  /*5cf0*/  F2FP.F16.F32.PACK_AB R89, R89, R106 ;  /* 0x0000006a5959723e */ /* 0x000fe200000000ff */
[----:B------:R-:W-:-:S02]  /*5d00*/  HADD2.F32 R88, -RZ, R60.H1_H1 ;  /* 0x3000003cff587230 */ /* 0x000fc40000004100 */
[C---:B------:R-:W-:Y:S01]  /*5d10*/  FMUL.FTZ R106, R84.reuse, UR7 ;  /* 0x00000007546a7c20 */ /* 0x040fe20008410000 */
[----:B------:R-:W-:-:S03]  /*5d20*/  F2FP.F16.F32.PACK_AB R84, R84, R97 ;  /* 0x000000615454723e */ /* 0x000fc600000000ff */
[C---:B------:R-:W-:Y:S01]  /*5d30*/  FMUL.FTZ R88, R106.reuse, R88 ;  /* 0x000000586a587220 */ /* 0x040fe20000410000 */
[----:B------:R-:W-:-:S04]  /*5d40*/  FMUL.FTZ R105, R106, R105 ;  /* 0x000000696a697220 */ /* 0x000fc80000410000 */
[----:B------:R-:W-:Y:S01]  /*5d50*/  F2FP.F16.F32.PACK_AB R88, R88, R96 ;  /* 0x000000605858723e */ /* 0x000fe200000000ff */
[----:B------:R-:W-:Y:S06]  /*5d60*/  BRA `(.L_x_2183) ;  /* 0x0000000400107947 */ /* 0x000fec0003800000 */
.L_x_2182:
[--C-:B------:R-:W-:Y:S01]  /*5d70*/  FFMA.FTZ R96, R96, UR4, R115.reuse ;  /* 0x0000000460607c23 */ /* 0x100fe20008010073 */
[--C-:B------:R-:W-:Y:S01]  /*5d80*/  FFMA.FTZ R110, R110, UR4, R115.reuse ;  /* 0x000000046e6e7c23 */ /* 0x100fe20008010073 */
[--C-:B------:R-:W-:Y:S01]  /*5d90*/  FFMA.FTZ R107, R107, UR4, R115.reuse ;  /* 0x000000046b6b7c23 */ /* 0x100fe20008010073 */
[--C-:B------:R-:W-:Y:S01]  /*5da0*/  FFMA.FTZ R111, R111, UR4, R115.reuse ;  /* 0x000000046f6f7c23 */ /* 0x100fe20008010073 */
        /* <DEDUP_REMOVED lines=9> */
[----:B-----5:R-:W-:-:S02]  /*5e40*/  HADD2.F32 R98, -RZ, R91.H0_H0 ;  /* 0x2000005bff627230 */ /* 0x020fc40000004100 */
[----:B------:R-:W-:Y:S01]  /*5e50*/  FMUL.FTZ R107, R107, UR7 ;  /* 0x000000076b6b7c20 */ /* 0x000fe20008410000 */
[----:B------:R-:W-:Y:S02]  /*5e60*/  HADD2.F32 R100, -RZ, R63.H0_H0 ;  /* 0x2000003fff647230 */ /* 0x000fe40000004100 */
[--C-:B------:R-:W-:Y:S01]  /*5e70*/  FFMA.FTZ R108, R108, UR4, R115.reuse ;  /* 0x000000046c6c7c23 */ /* 0x100fe20008010073 */
[----:B------:R-:W-:Y:S01]  /*5e80*/  FMUL.FTZ R99, R99, UR8 ;  /* 0x0000000863637c20 */ /* 0x000fe20008410000 */
[----:B------:R-:W-:Y:S01]  /*5e90*/  FMUL.FTZ R98, R107, R98 ;  /* 0x000000626b627220 */ /* 0x000fe20000410000 */
[----:B------:R-:W-:Y:S01]  /*5ea0*/  FFMA.FTZ R109, R109, UR4, R115 ;  /* 0x000000046d6d7c23 */ /* 0x000fe20008010073 */
[----:B------:R-:W-:Y:S01]  /*5eb0*/  FMUL.FTZ R107, R107, R100 ;  /* 0x000000646b6b7220 */ /* 0x000fe20000410000 */
[----:B------:R-:W-:Y:S02]  /*5ec0*/  HADD2.F32 R100, -RZ, R91.H1_H1 ;  /* 0x3000005bff647230 */ /* 0x000fe40000004100 */
[----:B------:R-:W-:Y:S01]  /*5ed0*/  FADD.FTZ R108, R101, -R108 ;  /* 0x8000006c656c7221 */ /* 0x000fe20000010000 */
[----:B------:R-:W-:Y:S01]  /*5ee0*/  FMUL.FTZ R91, R99, UR7 ;  /* 0x00000007635b7c20 */ /* 0x000fe20008410000 */
[----:B------:R-:W-:-:S02]  /*5ef0*/  HADD2.F32 R99, -RZ, R63.H1_H1 ;  /* 0x3000003fff637230 */ /* 0x000fc40000004100 */
[----:B------:R-:W-:Y:S01]  /*5f00*/  FADD.FTZ R109, R102, -R109 ;  /* 0x8000006d666d7221 */ /* 0x000fe20000010000 */
[----:B------:R-:W-:Y:S01]  /*5f10*/  FMUL.FTZ R106, R108, UR8 ;  /* 0x000000086c6a7c20 */ /* 0x000fe20008410000 */
[C---:B------:R-:W-:Y:S01]  /*5f20*/  FMUL.FTZ R100, R91.reuse, R100 ;  /* 0x000000645b647220 */ /* 0x040fe20000410000 */
[----:B------:R-:W-:Y:S02]  /*5f30*/  HADD2.F32 R101, -RZ, R62.H0_H0 ;  /* 0x2000003eff657230 */ /* 0x000fe40000004100 */
[----:B------:R-:W-:Y:S01]  /*5f40*/  FMUL.FTZ R91, R91, R99 ;  /* 0x000000635b5b7220 */ /* 0x000fe20000410000 */
[--C-:B------:R-:W-:Y:S02]  /*5f50*/  HADD2.F32 R99, -RZ, R90.reuse.H0_H0 ;  /* 0x2000005aff637230 */ /* 0x100fe40000004100 */
[----:B------:R-:W-:Y:S01]  /*5f60*/  FMUL.FTZ R106, R106, UR7 ;  /* 0x000000076a6a7c20 */ /* 0x000fe20008410000 */
[----:B------:R-:W-:Y:S01]  /*5f70*/  FMUL.FTZ R109, R109, UR8 ;  /* 0x000000086d6d7c20 */ /* 0x000fe20008410000 */
[----:B------:R-:W-:-:S02]  /*5f80*/  HADD2.F32 R102, -RZ, R90.H1_H1 ;  /* 0x3000005aff667230 */ /* 0x000fc40000004100 */
[----:B------:R-:W-:Y:S01]  /*5f90*/  FMUL.FTZ R104, R104, UR8 ;  /* 0x0000000868687c20 */ /* 0x000fe20008410000 */
[C---:B------:R-:W-:Y:S01]  /*5fa0*/  FMUL.FTZ R99, R106.reuse, R99 ;  /* 0x000000636a637220 */ /* 0x040fe20000410000 */
[----:B------:R-:W-:Y:S01]  /*5fb0*/  FMUL.FTZ R106, R106, R101 ;  /* 0x000000656a6a7220 */ /* 0x000fe20000410000 */
[----:B------:R-:W-:Y:S01]  /*5fc0*/  FMUL.FTZ R90, R109, UR7 ;  /* 0x000000076d5a7c20 */ /* 0x000fe20008410000 */
[----:B------:R-:W-:Y:S02]  /*5fd0*/  HADD2.F32 R101, -RZ, R62.H1_H1 ;  /* 0x3000003eff657230 */ /* 0x000fe40000004100 */
[----:B------:R-:W-:Y:S01]  /*5fe0*/  FMUL.FTZ R108, R104, UR7 ;  /* 0x00000007686c7c20 */ /* 0x000fe20008410000 */
[----:B------:R-:W-:Y:S02]  /*5ff0*/  HADD2.F32 R104, -RZ, R61.H0_H0 ;  /* 0x2000003dff687230 */ /* 0x000fe40000004100 */
[C---:B------:R-:W-:Y:S01]  /*6000*/  FMUL.FTZ R102, R90.reuse, R102 ;  /* 0x000000665a667220 */ /* 0x040fe20000410000 */
[----:B------:R-:W-:Y:S01]  /*6010*/  FMUL.FTZ R103, R103, UR8 ;  /* 0x0000000867677c20 */ /* 0x000fe20008410000 */
[----:B------:R-:W-:Y:S01]  /*6020*/  FMUL.FTZ R90, R90, R101 ;  /* 0x000000655a5a7220 */ /* 0x000fe20000410000 */
[----:B------:R-:W-:-:S02]  /*6030*/  HADD2.F32 R101, -RZ, R89.H0_H0 ;  /* 0x20000059ff657230 */ /* 0x000fc40000004100 */
[----:B------:R-:W-:Y:S01]  /*6040*/  FMUL.FTZ R97, R97, UR8 ;  /* 0x0000000861617c20 */ /* 0x000fe20008410000 */
[----:B------:R-:W-:Y:S02]  /*6050*/  HADD2.F32 R89, -RZ, R89.H1_H1 ;  /* 0x30000059ff597230 */ /* 0x000fe40000004100 */
[----:B------:R-:W-:Y:S01]  /*6060*/  FMUL.FTZ R96, R96, UR8 ;  /* 0x0000000860607c20 */ /* 0x000fe20008410000 */
[----:B------:R-:W-:Y:S02]  /*6070*/  HADD2.F32 R105, -RZ, R61.H1_H1 ;  /* 0x3000003dff697230 */ /* 0x000fe40000004100 */
[C---:B------:R-:W-:Y:S01]  /*6080*/  FMUL.FTZ R101, R108.reuse, R101 ;  /* 0x000000656c657220 */ /* 0x040fe20000410000 */
[----:B------:R-:W-:Y:S01]  /*6090*/  FMUL.FTZ R108, R108, R104 ;  /* 0x000000686c6c7220 */ /* 0x000fe20000410000 */
[----:B------:R-:W-:Y:S01]  /*60a0*/  FMUL.FTZ R104, R103, UR7 ;  /* 0x0000000767687c20 */ /* 0x000fe20008410000 */
[----:B------:R-:W-:Y:S01]  /*60b0*/  HADD2.F32 R109, -RZ, R60.H0_H0 ;  /* 0x2000003cff6d7230 */ /* 0x000fe20000004100 */
[----:B------:R-:W-:-:S02]  /*60c0*/  F2FP.F16.F32.PACK_AB R91, R91, R107 ;  /* 0x0000006b5b5b723e */ /* 0x000fc400000000ff */
[C---:B------:R-:W-:Y:S01]  /*60d0*/  FMUL.FTZ R103, R104.reuse, R89 ;  /* 0x0000005968677220 */ /* 0x040fe20000410000 */
[----:B------:R-:W-:Y:S01]  /*60e0*/  FMUL.FTZ R89, R104, R105 ;  /* 0x0000006968597220 */ /* 0x000fe20000410000 */
[--C-:B------:R-:W-:Y:S01]  /*60f0*/  HADD2.F32 R104, -RZ, R88.reuse.H0_H0 ;  /* 0x20000058ff687230 */ /* 0x100fe20000004100 */
[----:B------:R-:W-:Y:S01]  /*6100*/  F2FP.F16.F32.PACK_AB R90, R90, R106 ;  /* 0x0000006a5a5a723e */ /* 0x000fe200000000ff */
[----:B------:R-:W-:Y:S02]  /*6110*/  HADD2.F32 R105, -RZ, R88.H1_H1 ;  /* 0x30000058ff697230 */ /* 0x000fe40000004100 */
[----:B------:R-:W-:Y:S01]  /*6120*/  FMUL.FTZ R88, R97, UR7 ;  /* 0x0000000761587c20 */ /* 0x000fe20008410000 */
[----:B------:R-:W-:Y:S01]  /*6130*/  FMUL.FTZ R97, R96, UR7 ;  /* 0x0000000760617c20 */ /* 0x000fe20008410000 */
[----:B------:R-:W-:Y:S01]  /*6140*/  HADD2.F32 R96, -RZ, R60.H1_H1 ;  /* 0x3000003cff607230 */ /* 0x000fe20000004100 */
[----:B------:R-:W-:Y:S01]  /*6150*/  F2FP.F16.F32.PACK_AB R89, R89, R108 ;  /* 0x0000006c5959723e */ /* 0x000fe200000000ff */
[C---:B------:R-:W-:Y:S01]  /*6160*/  FMUL.FTZ R104, R88.reuse, R104 ;  /* 0x0000006858687220 */ /* 0x040fe20000410000 */
[----:B------:R-:W-:Y:S01]  /*6170*/  FMUL.FTZ R88, R88, R109 ;  /* 0x0000006d58587220 */ /* 0x000fe20000410000 */
[C---:B------:R-:W-:Y:S01]  /*6180*/  FMUL.FTZ R105, R97.reuse, R105 ;  /* 0x0000006961697220 */ /* 0x040fe20000410000 */
[----:B------:R-:W-:-:S05]  /*6190*/  FMUL.FTZ R96, R97, R96 ;  /* 0x0000006061607220 */ /* 0x000fca0000410000 */
[----:B------:R-:W-:-:S07]  /*61a0*/  F2FP.F16.F32.PACK_AB R88, R96, R88 ;  /* 0x000000586058723e */ /* 0x000fce00000000ff */
.L_x_2183:
[----:B------:R-:W0:Y:S01]  /*61b0*/  @P0 LDC.64 R96, c[0x0][0x478] ;  /* 0x00011e00ff600b82 */ /* 0x000e220000000a00 */
[----:B------:R-:W-:Y:S01]  /*61c0*/  MOV R107, 0x10 ;  /* 0x00000010006b7802 */ /* 0x000fe20000000f00 */
[----:B0-----:R-:W-:-:S05]  /*61d0*/  @P0 IMAD.WIDE.U32 R96, R0, 0x10, R96 ;  /* 0x0000001000600825 */ /* 0x001fca00078e0060 */
[----:B------:R0:W-:Y:S02]  /*61e0*/  @P0 STG.E.128 desc[UR18][R96.64], R84 ;  /* 0x0000005460000986 */ /* 0x0001e4000c101d12 */
[----:B0-----:R-:W-:-:S05]  /*61f0*/  IMAD.WIDE.U32 R96, R0, R107, UR28 ;  /* 0x0000001c00607e25 */ /* 0x001fca000f8e006b */
[----:B------:R1:W-:Y:S01]  /*6200*/  STG.E.128 desc[UR18][R96.64], R88 ;  /* 0x0000005860007986 */ /* 0x0003e2000c101d12 */
[----:B------:R-:W-:Y:S05]  /*6210*/  BRA `(.L_x_2184) ;  /* 0x00000034001c7947 */ /* 0x000fea0003800000 */
.L_x_2173:
[----:B------:R-:W-:-:S05]  /*6220*/  HFMA2 R88, -RZ, RZ, 0, 9.5367431640625e-07 ;  /* 0x00000010ff587431 */ /* 0x000fca00000001ff */
[----:B------:R-:W-:-:S06]  /*6230*/  IMAD.WIDE.U32 R88, R166, R88, UR26 ;  /* 0x0000001aa6587e25 */ /* 0x000fcc000f8e0058 */
[----:B------:R-:W5:Y:S01]  /*6240*/  LDG.E.128 R88, desc[UR18][R88.64] ;  /* 0x0000001258587981 */ /* 0x000f62000c1e1d00 */
        /* <DEDUP_REMOVED lines=8> */
[----:B-----5:R-:W-:Y:S02]  /*62d0*/  HADD2.F32 R114, -RZ, R67.H0_H0 ;  /* 0x20000043ff727230 */ /* 0x020fe40000004100 */
[----:B------:R-:W-:Y:S01]  /*62e0*/  FADD.FTZ R94, R210, -R94 ;  /* 0x8000005ed25e7221 */ /* 0x000fe20000010000 */
[----:B------:R-:W-:Y:S01]  /*62f0*/  FADD.FTZ R124, R214, -R124 ;  /* 0x8000007cd67c7221 */ /* 0x000fe20000010000 */
[----:B------:R-:W-:Y:S01]  /*6300*/  FFMA.FTZ R116, R116, UR4, R115 ;  /* 0x0000000474747c23 */ /* 0x000fe20008010073 */
[----:B------:R-:W-:Y:S01]  /*6310*/  FADD.FTZ R112, R218, -R112 ;  /* 0x80000070da707221 */ /* 0x000fe20000010000 */
[----:B------:R-:W-:Y:S01]  /*6320*/  FFMA.FTZ R92, R92, UR8, R114 ;  /* 0x000000085c5c7c23 */ /* 0x000fe20008010072 */
[----:B------:R-:W-:-:S02]  /*6330*/  HADD2.F32 R114, -RZ, R66.H0_H0 ;  /* 0x20000042ff727230 */ /* 0x000fc40000004100 */
[----:B------:R-:W-:Y:S01]  /*6340*/  FADD.FTZ R93, R113, -R116 ;  /* 0x80000074715d7221 */ /* 0x000fe20000010000 */
[----:B------:R-:W-:Y:S02]  /*6350*/  HADD2.F32 R113, -RZ, R67.H1_H1 ;  /* 0x30000043ff717230 */ /* 0x000fe40000004100 */
[----:B------:R-:W-:Y:S01]  /*6360*/  FMUL.FTZ R123, R92, UR7 ;  /* 0x000000075c7b7c20 */ /* 0x000fe20008410000 */
[----:B------:R-:W-:Y:S02]  /*6370*/  HADD2.F32 R92, -RZ, R91.H0_H0 ;  /* 0x2000005bff5c7230 */ /* 0x000fe40000004100 */
[----:B------:R-:W-:Y:S01]  /*6380*/  FFMA.FTZ R94, R94, UR8, R114 ;  /* 0x000000085e5e7c23 */ /* 0x000fe20008010072 */
[----:B------:R-:W-:Y:S02]  /*6390*/  HADD2.F32 R114, -RZ, R65.H0_H0 ;  /* 0x20000041ff727230 */ /* 0x000fe40000004100 */
[----:B------:R-:W-:Y:S01]  /*63a0*/  FFMA.FTZ R93, R93, UR8, R113 ;  /* 0x000000085d5d7c23 */ /* 0x000fe20008010071 */
[----:B------:R-:W-:-:S02]  /*63b0*/  HADD2.F32 R91, -RZ, R91.H1_H1 ;  /* 0x3000005bff5b7230 */ /* 0x000fc40000004100 */
[----:B------:R-:W-:Y:S01]  /*63c0*/  FMUL.FTZ R92, R123, R92 ;  /* 0x0000005c7b5c7220 */ /* 0x000fe20000410000 */
[----:B------:R-:W-:Y:S02]  /*63d0*/  HADD2.F32 R125, -RZ, R47.H1_H1 ;  /* 0x3000002fff7d7230 */ /* 0x000fe40000004100 */
[----:B------:R-:W-:Y:S01]  /*63e0*/  FFMA.FTZ R124, R124, UR8, R114 ;  /* 0x000000087c7c7c23 */ /* 0x000fe20008010072 */
[----:B------:R-:W-:Y:S02]  /*63f0*/  HADD2.F32 R114, -RZ, R64.H0_H0 ;  /* 0x20000040ff727230 */ /* 0x000fe40000004100 */
[--C-:B------:R-:W-:Y:S01]  /*6400*/  FFMA.FTZ R211, R211, UR4, R115.reuse ;  /* 0x00000004d3d37c23 */ /* 0x100fe20008010073 */
[----:B------:R-:W-:Y:S02]  /*6410*/  HADD2.F32 R113, -RZ, R66.H1_H1 ;  /* 0x30000042ff717230 */ /* 0x000fe40000004100 */
[----:B------:R-:W-:Y:S01]  /*6420*/  FFMA.FTZ R215, R215, UR4, R115 ;  /* 0x00000004d7d77c23 */ /* 0x000fe20008010073 */
[----:B------:R-:W-:-:S02]  /*6430*/  HADD2.F32 R126, -RZ, R46.H1_H1 ;  /* 0x3000002eff7e7230 */ /* 0x000fc40000004100 */
[----:B------:R-:W-:Y:S01]  /*6440*/  FFMA.FTZ R114, R112, UR8, R114 ;  /* 0x0000000870727c23 */ /* 0x000fe20008010072 */
[----:B------:R-:W-:Y:S02]  /*6450*/  HADD2.F32 R112, -RZ, R47.H0_H0 ;  /* 0x2000002fff707230 */ /* 0x000fe40000004100 */
[----:B------:R-:W-:Y:S01]  /*6460*/  FADD.FTZ R95, R208, -R211 ;  /* 0x800000d3d05f7221 */ /* 0x000fe20000010000 */
[----:B------:R-:W-:Y:S01]  /*6470*/  FADD.FTZ R212, R212, -R215 ;  /* 0x800000d7d4d47221 */ /* 0x000fe20000010000 */
[----:B------:R-:W-:Y:S01]  /*6480*/  FMUL.FTZ R124, R124, UR7 ;  /* 0x000000077c7c7c20 */ /* 0x000fe20008410000 */
[----:B------:R-:W-:Y:S02]  /*6490*/  HADD2.F32 R127, -RZ, R45.H1_H1 ;  /* 0x3000002dff7f7230 */ /* 0x000fe40000004100 */
[----:B------:R-:W-:Y:S01]  /*64a0*/  FMUL.FTZ R123, R112, R123 ;  /* 0x0000007b707b7220 */ /* 0x000fe20000410000 */
[----:B------:R-:W-:Y:S01]  /*64b0*/  FMUL.FTZ R112, R93, UR7 ;  /* 0x000000075d707c20 */ /* 0x000fe20008410000 */
[----:B------:R-:W-:Y:S01]  /*64c0*/  FFMA.FTZ R95, R95, UR8, R113 ;  /* 0x000000085f5f7c23 */ /* 0x000fe20008010071 */
[----:B------:R-:W-:-:S02]  /*64d0*/  HADD2.F32 R113, -RZ, R65.H1_H1 ;  /* 0x30000041ff717230 */ /* 0x000fc40000004100 */
[----:B------:R-:W-:Y:S01]  /*64e0*/  FFMA.FTZ R219, R219, UR4, R115 ;  /* 0x00000004dbdb7c23 */ /* 0x000fe20008010073 */
[----:B------:R-:W-:Y:S01]  /*64f0*/  FMUL.FTZ R93, R112, R91 ;  /* 0x0000005b705d7220 */ /* 0x000fe20000410000 */
[----:B------:R-:W-:Y:S01]  /*6500*/  FMUL.FTZ R91, R125, R112 ;  /* 0x000000707d5b7220 */ /* 0x000fe20000410000 */
[----:B------:R-:W-:Y:S01]  /*6510*/  FMUL.FTZ R125, R94, UR7 ;  /* 0x000000075e7d7c20 */ /* 0x000fe20008410000 */
[----:B------:R-:W-:Y:S02]  /*6520*/  HADD2.F32 R94, -RZ, R90.H0_H0 ;  /* 0x2000005aff5e7230 */ /* 0x000fe40000004100 */
[----:B------:R-:W-:Y:S01]  /*6530*/  FFMA.FTZ R113, R212, UR8, R113 ;  /* 0x00000008d4717c23 */ /* 0x000fe20008010071 */
[----:B------:R-:W-:Y:S02]  /*6540*/  HADD2.F32 R112, -RZ, R46.H0_H0 ;  /* 0x2000002eff707230 */ /* 0x000fe40000004100 */
[----:B------:R-:W-:Y:S01]  /*6550*/  FADD.FTZ R216, R216, -R219 ;  /* 0x800000dbd8d87221 */ /* 0x000fe20000010000 */
[----:B------:R-:W-:-:S02]  /*6560*/  HADD2.F32 R90, -RZ, R90.H1_H1 ;  /* 0x3000005aff5a7230 */ /* 0x000fc40000004100 */
[----:B------:R-:W-:Y:S01]  /*6570*/  FMUL.FTZ R94, R125, R94 ;  /* 0x0000005e7d5e7220 */ /* 0x000fe20000410000 */
[----:B------:R-:W-:Y:S02]  /*6580*/  HADD2.F32 R116, -RZ, R64.H1_H1 ;  /* 0x30000040ff747230 */ /* 0x000fe40000004100 */
[----:B------:R-:W-:Y:S01]  /*6590*/  FMUL.FTZ R125, R112, R125 ;  /* 0x0000007d707d7220 */ /* 0x000fe20000410000 */
[----:B------:R-:W-:Y:S01]  /*65a0*/  FMUL.FTZ R112, R95, UR7 ;  /* 0x000000075f707c20 */ /* 0x000fe20008410000 */
[----:B------:R-:W-:Y:S01]  /*65b0*/  F2FP.F16.F32.PACK_AB R91, R91, R123 ;  /* 0x0000007b5b5b723e */ /* 0x000fe200000000ff */
[----:B------:R-:W-:Y:S02]  /*65c0*/  FFMA.FTZ R116, R216, UR8, R116 ;  /* 0x00000008d8747c23 */ /* 0x000fe40008010074 */
[----:B------:R-:W-:Y:S01]  /*65d0*/  FMUL.FTZ R95, R112, R90 ;  /* 0x0000005a705f7220 */ /* 0x000fe20000410000 */
[----:B------:R-:W-:Y:S01]  /*65e0*/  FMUL.FTZ R90, R126, R112 ;  /* 0x000000707e5a7220 */ /* 0x000fe20000410000 */
[----:B------:R-:W-:-:S02]  /*65f0*/  HADD2.F32 R112, -RZ, R89.H0_H0 ;  /* 0x20000059ff707230 */ /* 0x000fc40000004100 */
[----:B------:R-:W-:Y:S01]  /*6600*/  FMUL.FTZ R116, R116, UR7 ;  /* 0x0000000774747c20 */ /* 0x000fe20008410000 */
[----:B------:R-:W-:Y:S02]  /*6610*/  HADD2.F32 R126, -RZ, R45.H0_H0 ;  /* 0x2000002dff7e7230 */ /* 0x000fe40000004100 */
[----:B------:R-:W-:Y:S02]  /*6620*/  HADD2.F32 R89, -RZ, R89.H1_H1 ;  /* 0x30000059ff597230 */ /* 0x000fe40000004100 */
[----:B------:R-:W-:Y:S01]  /*6630*/  FMUL.FTZ R112, R124, R112 ;  /* 0x000000707c707220 */ /* 0x000fe20000410000 */
[----:B------:R-:W-:Y:S01]  /*6640*/  F2FP.F16.F32.PACK_AB R90, R90, R125 ;  /* 0x0000007d5a5a723e */ /* 0x000fe200000000ff */
[----:B------:R-:W-:Y:S01]  /*6650*/  FMUL.FTZ R124, R126, R124 ;  /* 0x0000007c7e7c7220 */ /* 0x000fe20000410000 */
[----:B------:R-:W-:-:S04]  /*6660*/  FMUL.FTZ R126, R113, UR7 ;  /* 0x00000007717e7c20 */ /* 0x000fc80008410000 */
[----:B------:R-:W-:Y:S01]  /*6670*/  FMUL.FTZ R113, R126, R89 ;  /* 0x000000597e717220 */ /* 0x000fe20000410000 */
[----:B------:R-:W-:Y:S01]  /*6680*/  FMUL.FTZ R89, R127, R126 ;  /* 0x0000007e7f597220 */ /* 0x000fe20000410000 */
[----:B------:R-:W-:Y:S01]  /*6690*/  FMUL.FTZ R126, R114, UR7 ;  /* 0x00000007727e7c20 */ /* 0x000fe20008410000 */
[----:B------:R-:W-:Y:S02]  /*66a0*/  HADD2.F32 R114, -RZ, R88.H0_H0 ;  /* 0x20000058ff727230 */ /* 0x000fe40000004100 */
[----:B------:R-:W-:Y:S01]  /*66b0*/  HADD2.F32 R127, -RZ, R44.H0_H0 ;  /* 0x2000002cff7f7230 */ /* 0x000fe20000004100 */
[----:B------:R-:W-:Y:S02]  /*66c0*/  F2FP.F16.F32.PACK_AB R89, R89, R124 ;  /* 0x0000007c5959723e */ /* 0x000fe400000000ff */
[----:B------:R-:W-:Y:S02]  /*66d0*/  FMUL.FTZ R114, R126, R114 ;  /* 0x000000727e727220 */ /* 0x000fe40000410000 */
[----:B------:R-:W-:Y:S01]  /*66e0*/  FMUL.FTZ R126, R127, R126 ;  /* 0x0000007e7f7e7220 */ /* 0x000fe20000410000 */
[----:B------:R-:W-:-:S02]  /*66f0*/  HADD2.F32 R127, -RZ, R88.H1_H1 ;  /* 0x30000058ff7f7230 */ /* 0x000fc40000004100 */
[----:B------:R-:W-:-:S05]  /*6700*/  HADD2.F32 R88, -RZ, R44.H1_H1 ;  /* 0x3000002cff587230 */ /* 0x000fca0000004100 */
[----:B------:R-:W-:Y:S01]  /*6710*/  FMUL.FTZ R88, R88, R116 ;  /* 0x0000007458587220 */ /* 0x000fe20000410000 */
[----:B------:R-:W-:-:S04]  /*6720*/  FMUL.FTZ R116, R116, R127 ;  /* 0x0000007f74747220 */ /* 0x000fc80000410000 */
[----:B------:R-:W-:Y:S01]  /*6730*/  F2FP.F16.F32.PACK_AB R88, R88, R126 ;  /* 0x0000007e5858723e */ /* 0x000fe200000000ff */
[----:B------:R-:W-:Y:S06]  /*6740*/  BRA `(.L_x_2186) ;  /* 0x0000000400407947 */ /* 0x000fec0003800000 */
.L_x_2185:
[--C-:B------:R-:W-:Y:S01]  /*6750*/  FFMA.FTZ R209, R209, UR4, R115.reuse ;  /* 0x00000004d1d17c23 */ /* 0x100fe20008010073 */
[--C-:B------:R-:W-:Y:S01]  /*6760*/  FFMA.FTZ R116, R116, UR4, R115.reuse ;  /* 0x0000000474747c23 */ /* 0x100fe20008010073 */
[--C-:B-----5:R-:W-:Y:S02]  /*6770*/  HADD2.F32 R86, -RZ, R67.reuse.H0_H0 ;  /* 0x20000043ff567230 */ /* 0x120fe40000004100 */
[----:B------:R-:W-:Y:S01]  /*6780*/  FFMA.FTZ R213, R213, UR4, R115 ;  /* 0x00000004d5d57c23 */ /* 0x000fe20008010073 */
[----:B------:R-:W-:Y:S01]  /*6790*/  FADD.FTZ R85, R114, -R209 ;  /* 0x800000d172557221 */ /* 0x000fe20000010000 */
[----:B------:R-:W-:Y:S02]  /*67a0*/  HADD2.F32 R84, -RZ, R67.H1_H1 ;  /* 0x30000043ff547230 */ /* 0x000fe40000004100 */
[----:B------:R-:W-:Y:S01]  /*67b0*/  FADD.FTZ R87, R113, -R116 ;  /* 0x8000007471577221 */ /* 0x000fe20000010000 */
[--C-:B------:R-:W-:Y:S02]  /*67c0*/  HADD2.F32 R92, -RZ, R91.reuse.H0_H0 ;  /* 0x2000005bff5c7230 */ /* 0x100fe40000004100 */
[----:B------:R-:W-:Y:S01]  /*67d0*/  FFMA.FTZ R85, R85, UR8, R86 ;  /* 0x0000000855557c23 */ /* 0x000fe20008010056 */
[----:B------:R-:W-:-:S02]  /*67e0*/  HADD2.F32 R94, -RZ, R91.H1_H1 ;  /* 0x3000005bff5e7230 */ /* 0x000fc40000004100 */
[----:B------:R-:W-:Y:S01]  /*67f0*/  FFMA.FTZ R87, R87, UR8, R84 ;  /* 0x0000000857577c23 */ /* 0x000fe20008010054 */
[--C-:B------:R-:W-:Y:S02]  /*6800*/  HADD2.F32 R84, -RZ, R47.reuse.H0_H0 ;  /* 0x2000002fff547230 */ /* 0x100fe40000004100 */
[----:B------:R-:W-:Y:S01]  /*6810*/  FMUL.FTZ R86, R85, UR7 ;  /* 0x0000000755567c20 */ /* 0x000fe20008410000 */
[----:B------:R-:W-:Y:S01]  /*6820*/  FFMA.FTZ R211, R211, UR4, R115 ;  /* 0x00000004d3d37c23 */ /* 0x000fe20008010073 */
[----:B------:R-:W-:Y:S01]  /*6830*/  FMUL.FTZ R93, R87, UR7 ;  /* 0x00000007575d7c20 */ /* 0x000fe20008410000 */
[----:B------:R-:W-:Y:S01]  /*6840*/  FADD.FTZ R210, R210, -R213 ;  /* 0x800000d5d2d27221 */ /* 0x000fe20000010000 */
[----:B------:R-:W-:Y:S01]  /*6850*/  FMUL.FTZ R92, R86, R92 ;  /* 0x0000005c565c7220 */ /* 0x000fe20000410000 */
[----:B------:R-:W-:Y:S01]  /*6860*/  FMUL.FTZ R84, R84, R86 ;  /* 0x0000005654547220 */ /* 0x000fe20000410000 */
[----:B------:R-:W-:Y:S02]  /*6870*/  HADD2.F32 R86, -RZ, R47.H1_H1 ;  /* 0x3000002fff567230 */ /* 0x000fe40000004100 */
[----:B------:R-:W-:Y:S01]  /*6880*/  FADD.FTZ R208, R208, -R211 ;  /* 0x800000d3d0d07221 */ /* 0x000fe20000010000 */
[--C-:B------:R-:W-:Y:S01]  /*6890*/  FFMA.FTZ R112, R112, UR4, R115.reuse ;  /* 0x0000000470707c23 */ /* 0x100fe20008010073 */
[----:B------:R-:W-:Y:S01]  /*68a0*/  FFMA.FTZ R217, R217, UR4, R115 ;  /* 0x00000004d9d97c23 */ /* 0x000fe20008010073 */
[----:B------:R-:W-:Y:S01]  /*68b0*/  F2FP.F16.F32.PACK_AB R87, R87, R85 ;  /* 0x000000555757723e */ /* 0x000fe200000000ff */
[----:B------:R-:W-:Y:S01]  /*68c0*/  FMUL.FTZ R91, R86, R93 ;  /* 0x0000005d565b7220 */ /* 0x000fe20000410000 */
[----:B------:R-:W-:-:S02]  /*68d0*/  HADD2.F32 R86, -RZ, R66.H0_H0 ;  /* 0x20000042ff567230 */ /* 0x000fc40000004100 */
[----:B------:R-:W-:Y:S01]  /*68e0*/  FMUL.FTZ R93, R93, R94 ;  /* 0x0000005e5d5d7220 */ /* 0x000fe20000410000 */
[----:B------:R-:W-:Y:S02]  /*68f0*/  HADD2.F32 R85, -RZ, R65.H0_H0 ;  /* 0x20000041ff557230 */ /* 0x000fe40000004100 */
[----:B------:R-:W-:Y:S01]  /*6900*/  FADD.FTZ R218, R218, -R112 ;  /* 0x80000070dada7221 */ /* 0x000fe20000010000 */
[----:B------:R-:W-:Y:S01]  /*6910*/  F2FP.F16.F32.PACK_AB R91, R91, R84 ;  /* 0x000000545b5b723e */ /* 0x000fe200000000ff */
[----:B------:R-:W-:Y:S02]  /*6920*/  HADD2.F32 R84, -RZ, R66.H1_H1 ;  /* 0x30000042ff547230 */ /* 0x000fe40000004100 */
[----:B------:R-:W-:Y:S01]  /*6930*/  FFMA.FTZ R86, R210, UR8, R86 ;  /* 0x00000008d2567c23 */ /* 0x000fe20008010056 */
[--C-:B------:R-:W-:Y:S02]  /*6940*/  HADD2.F32 R94, -RZ, R90.reuse.H0_H0 ;  /* 0x2000005aff5e7230 */ /* 0x100fe40000004100 */
[----:B------:R-:W-:Y:S01]  /*6950*/  FADD.FTZ R214, R214, -R217 ;  /* 0x800000d9d6d67221 */ /* 0x000fe20000010000 */
[----:B------:R-:W-:-:S02]  /*6960*/  HADD2.F32 R90, -RZ, R90.H1_H1 ;  /* 0x3000005aff5a7230 */ /* 0x000fc40000004100 */
[----:B------:R-:W-:Y:S01]  /*6970*/  FFMA.FTZ R208, R208, UR8, R84 ;  /* 0x00000008d0d07c23 */ /* 0x000fe20008010054 */
[--C-:B------:R-:W-:Y:S02]  /*6980*/  HADD2.F32 R84, -RZ, R46.reuse.H0_H0 ;  /* 0x2000002eff547230 */ /* 0x100fe40000004100 */
[----:B------:R-:W-:Y:S01]  /*6990*/  FMUL.FTZ R95, R86, UR7 ;  /* 0x00000007565f7c20 */ /* 0x000fe20008410000 */
[----:B------:R-:W-:Y:S02]  /*69a0*/  HADD2.F32 R112, -RZ, R46.H1_H1 ;  /* 0x3000002eff707230 */ /* 0x000fe40000004100 */
[----:B------:R-:W-:Y:S01]  /*69b0*/  FFMA.FTZ R85, R214, UR8, R85 ;  /* 0x00000008d6557c23 */ /* 0x000fe20008010055 */
[C---:B------:R-:W-:Y:S01]  /*69c0*/  F2FP.F16.F32.PACK_AB R86, R208.reuse, R86 ;  /* 0x00000056d056723e */ /* 0x040fe200000000ff */
[----:B------:R-:W-:Y:S01]  /*69d0*/  FMUL.FTZ R208, R208, UR7 ;  /* 0x00000007d0d07c20 */ /* 0x000fe20008410000 */
[----:B------:R-:W-:Y:S01]  /*69e0*/  FMUL.FTZ R94, R95, R94 ;  /* 0x0000005e5f5e7220 */ /* 0x000fe20000410000 */
[----:B------:R-:W-:Y:S01]  /*69f0*/  FMUL.FTZ R84, R84, R95 ;  /* 0x0000005f54547220 */ /* 0x000fe20000410000 */
[----:B------:R-:W-:-:S02]  /*6a00*/  HADD2.F32 R114, -RZ, R45.H0_H0 ;  /* 0x2000002dff727230 */ /* 0x000fc40000004100 */
[----:B------:R-:W-:Y:S01]  /*6a10*/  FMUL.FTZ R95, R208, R90 ;  /* 0x0000005ad05f7220 */ /* 0x000fe20000410000 */
[----:B------:R-:W-:Y:S01]  /*6a20*/  FMUL.FTZ R90, R112, R208 ;  /* 0x000000d0705a7220 */ /* 0x000fe20000410000 */
[--C-:B------:R-:W-:Y:S02]  /*6a30*/  HADD2.F32 R112, -RZ, R89.reuse.H0_H0 ;  /* 0x20000059ff707230 */ /* 0x100fe40000004100 */
[----:B------:R-:W-:Y:S01]  /*6a40*/  FMUL.FTZ R113, R85, UR7 ;  /* 0x0000000755717c20 */ /* 0x000fe20008410000 */
[----:B------:R-:W-:Y:S01]  /*6a50*/  FFMA.FTZ R215, R215, UR4, R115 ;  /* 0x00000004d7d77c23 */ /* 0x000fe20008010073 */
[----:B------:R-:W-:Y:S01]  /*6a60*/  HADD2.F32 R89, -RZ, R89.H1_H1 ;  /* 0x30000059ff597230 */ /* 0x000fe20000004100 */
[----:B------:R-:W-:Y:S01]  /*6a70*/  F2FP.F16.F32.PACK_AB R90, R90, R84 ;  /* 0x000000545a5a723e */ /* 0x000fe200000000ff */
[----:B------:R-:W-:Y:S01]  /*6a80*/  FMUL.FTZ R112, R113, R112 ;  /* 0x0000007071707220 */ /* 0x000fe20000410000 */
[----:B------:R-:W-:Y:S01]  /*6a90*/  FMUL.FTZ R114, R114, R113 ;  /* 0x0000007172727220 */ /* 0x000fe20000410000 */
[----:B------:R-:W-:-:S02]  /*6aa0*/  HADD2.F32 R113, -RZ, R65.H1_H1 ;  /* 0x30000041ff717230 */ /* 0x000fc40000004100 */
[----:B------:R-:W-:Y:S01]  /*6ab0*/  FADD.FTZ R212, R212, -R215 ;  /* 0x800000d7d4d47221 */ /* 0x000fe20000010000 */
[----:B------:R-:W-:Y:S02]  /*6ac0*/  HADD2.F32 R84, -RZ, R45.H1_H1 ;  /* 0x3000002dff547230 */ /* 0x000fe40000004100 */
[----:B------:R-:W-:Y:S01]  /*6ad0*/  FFMA.FTZ R219, R219, UR4, R115 ;  /* 0x00000004dbdb7c23 */ /* 0x000fe20008010073 */
[----:B------:R-:W-:Y:S02]  /*6ae0*/  HADD2.F32 R123, -RZ, R44.H0_H0 ;  /* 0x2000002cff7b7230 */ /* 0x000fe40000004100 */
[----:B------:R-:W-:Y:S01]  /*6af0*/  FFMA.FTZ R212, R212, UR8, R113 ;  /* 0x00000008d4d47c23 */ /* 0x000fe20008010071 */
[----:B------:R-:W-:-:S04]  /*6b00*/  FADD.FTZ R216, R216, -R219 ;  /* 0x800000dbd8d87221 */ /* 0x000fc80000010000 */
[C---:B------:R-:W-:Y:S01]  /*6b10*/  F2FP.F16.F32.PACK_AB R85, R212.reuse, R85 ;  /* 0x00000055d455723e */ /* 0x040fe200000000ff */
[----:B------:R-:W-:-:S04]  /*6b20*/  FMUL.FTZ R212, R212, UR7 ;  /* 0x00000007d4d47c20 */ /* 0x000fc80008410000 */
[----:B------:R-:W-:Y:S01]  /*6b30*/  FMUL.FTZ R113, R212, R89 ;  /* 0x00000059d4717220 */ /* 0x000fe20000410000 */
[----:B------:R-:W-:Y:S01]  /*6b40*/  FMUL.FTZ R89, R84, R212 ;  /* 0x000000d454597220 */ /* 0x000fe20000410000 */
[----:B------:R-:W-:-:S04]  /*6b50*/  HADD2.F32 R84, -RZ, R64.H0_H0 ;  /* 0x20000040ff547230 */ /* 0x000fc80000004100 */
[----:B------:R-:W-:Y:S01]  /*6b60*/  F2FP.F16.F32.PACK_AB R89, R89, R114 ;  /* 0x000000725959723e */ /* 0x000fe200000000ff */
[----:B------:R-:W-:Y:S01]  /*6b70*/  FFMA.FTZ R84, R218, UR8, R84 ;  /* 0x00000008da547c23 */ /* 0x000fe20008010054 */
[----:B------:R-:W-:-:S03]  /*6b80*/  HADD2.F32 R114, -RZ, R88.H0_H0 ;  /* 0x20000058ff727230 */ /* 0x000fc60000004100 */
[----:B------:R-:W-:-:S04]  /*6b90*/  FMUL.FTZ R116, R84, UR7 ;  /* 0x0000000754747c20 */ /* 0x000fc80008410000 */
[----:B------:R-:W-:Y:S01]  /*6ba0*/  FMUL.FTZ R114, R116, R114 ;  /* 0x0000007274727220 */ /* 0x000fe20000410000 */
[----:B------:R-:W-:Y:S01]  /*6bb0*/  FMUL.FTZ R123, R123, R116 ;  /* 0x000000747b7b7220 */ /* 0x000fe20000410000 */
[----:B------:R-:W-:-:S05]  /*6bc0*/  HADD2.F32 R116, -RZ, R64.H1_H1 ;  /* 0x30000040ff747230 */ /* 0x000fca0000004100 */
[----:B------:R-:W-:Y:S01]  /*6bd0*/  FFMA.FTZ R216, R216, UR8, R116 ;  /* 0x00000008d8d87c23 */ /* 0x000fe20008010074 */
[----:B------:R-:W-:Y:S02]  /*6be0*/  HADD2.F32 R116, -RZ, R88.H1_H1 ;  /* 0x30000058ff747230 */ /* 0x000fe40000004100 */
[----:B------:R-:W-:Y:S02]  /*6bf0*/  HADD2.F32 R88, -RZ, R44.H1_H1 ;  /* 0x3000002cff587230 */ /* 0x000fe40000004100 */
[C---:B------:R-:W-:Y:S01]  /*6c00*/  FMUL.FTZ R124, R216.reuse, UR7 ;  /* 0x00000007d87c7c20 */ /* 0x040fe20008410000 */
[----:B------:R-:W-:-:S03]  /*6c10*/  F2FP.F16.F32.PACK_AB R84, R216, R84 ;  /* 0x00000054d854723e */ /* 0x000fc600000000ff */
[----:B------:R-:W-:Y:S01]  /*6c20*/  FMUL.FTZ R88, R88, R124 ;  /* 0x0000007c58587220 */ /* 0x000fe20000410000 */
[----:B------:R-:W-:-:S04]  /*6c30*/  FMUL.FTZ R116, R124, R116 ;  /* 0x000000747c747220 */ /* 0x000fc80000410000 */
[----:B------:R-:W-:-:S07]  /*6c40*/  F2FP.F16.F32.PACK_AB R88, R88, R123 ;  /* 0x0000007b5858723e */ /* 0x000fce00000000ff */
.L_x_2186:
[----:B------:R-:W-:-:S04]  /*6c50*/  ISETP.NE.U32.AND P0, PT, RZ, UR24, PT ;  /* 0x00000018ff007c0c */ /* 0x000fc8000bf05070 */
[----:B------:R-:W-:-:S13]  /*6c60*/  ISETP.NE.AND.EX P0, PT, RZ, UR25, PT, P0 ;  /* 0x00000019ff007c0c */ /* 0x000fda000bf05300 */
        /* <DEDUP_REMOVED lines=12> */
[--C-:B------:R-:W-:Y:S02]  /*6d30*/  HADD2.F32 R86, -RZ, R71.reuse.H0_H0 ;  /* 0x20000047ff567230 */ /* 0x100fe40000004100 */
[----:B------:R-:W-:Y:S01]  /*6d40*/  FFMA.FTZ R194, R194, UR4, R115 ;  /* 0x00000004c2c27c23 */ /* 0x000fe20008010073 */
[----:B------:R-:W-:Y:S01]  /*6d50*/  FADD.FTZ R85, R201, -R198 ;  /* 0x800000c6c9557221 */ /* 0x000fe20000010000 */
[----:B------:R-:W-:Y:S02]  /*6d60*/  HADD2.F32 R84, -RZ, R71.H1_H1 ;  /* 0x30000047ff547230 */ /* 0x000fe40000004100 */
[----:B------:R-:W-:Y:S01]  /*6d70*/  FADD.FTZ R87, R202, -R200 ;  /* 0x800000c8ca577221 */ /* 0x000fe20000010000 */
[--C-:B-----5:R-:W-:Y:S02]  /*6d80*/  HADD2.F32 R123, -RZ, R91.reuse.H0_H0 ;  /* 0x2000005bff7b7230 */ /* 0x120fe40000004100 */
        /* <DEDUP_REMOVED lines=12> */
[----:B------:R-:W-:-:S02]  /*6e50*/  HADD2.F32 R126, -RZ, R90.H0_H0 ;  /* 0x2000005aff7e7230 */ /* 0x000fc40000004100 */
[----:B------:R-:W-:Y:S01]  /*6e60*/  FFMA.FTZ R170, R170, UR4, R115 ;  /* 0x00000004aaaa7c23 */ /* 0x000fe20008010073 */
[----:B------:R-:W-:Y:S01]  /*6e70*/  F2FP.F16.F32.PACK_AB R87, R87, R85 ;  /* 0x000000555757723e */ /* 0x000fe200000000ff */
[----:B------:R-:W-:Y:S01]  /*6e80*/  FMUL.FTZ R91, R86, R127 ;  /* 0x0000007f565b7220 */ /* 0x000fe20000410000 */
[--C-:B------:R-:W-:Y:S02]  /*6e90*/  HADD2.F32 R86, -RZ, R70.reuse.H0_H0 ;  /* 0x20000046ff567230 */ /* 0x100fe40000004100 */
[----:B------:R-:W-:Y:S01]  /*6ea0*/  FMUL.FTZ R127, R127, R124 ;  /* 0x0000007c7f7f7220 */ /* 0x000fe20000410000 */
[----:B------:R-:W-:Y:S02]  /*6eb0*/  HADD2.F32 R85, -RZ, R69.H0_H0 ;  /* 0x20000045ff557230 */ /* 0x000fe40000004100 */
[----:B------:R-:W-:Y:S01]  /*6ec0*/  FADD.FTZ R193, R193, -R170 ;  /* 0x800000aac1c17221 */ /* 0x000fe20000010000 */
[----:B------:R-:W-:Y:S01]  /*6ed0*/  F2FP.F16.F32.PACK_AB R91, R91, R84 ;  /* 0x000000545b5b723e */ /* 0x000fe200000000ff */
[----:B------:R-:W-:-:S02]  /*6ee0*/  HADD2.F32 R84, -RZ, R70.H1_H1 ;  /* 0x30000046ff547230 */ /* 0x000fc40000004100 */
[----:B------:R-:W-:Y:S01]  /*6ef0*/  FFMA.FTZ R86, R197, UR8, R86 ;  /* 0x00000008c5567c23 */ /* 0x000fe20008010056 */
[----:B------:R-:W-:Y:S02]  /*6f00*/  HADD2.F32 R90, -RZ, R90.H1_H1 ;  /* 0x3000005aff5a7230 */ /* 0x000fe40000004100 */
[----:B------:R-:W-:Y:S01]  /*6f10*/  FFMA.FTZ R167, R167, UR4, R115 ;  /* 0x00000004a7a77c23 */ /* 0x000fe20008010073 */
[----:B------:R-:W-:Y:S01]  /*6f20*/  FFMA.FTZ R85, R193, UR8, R85 ;  /* 0x00000008c1557c23 */ /* 0x000fe20008010055 */
[----:B------:R-:W-:Y:S01]  /*6f30*/  FFMA.FTZ R199, R199, UR8, R84 ;  /* 0x00000008c7c77c23 */ /* 0x000fe20008010054 */
[--C-:B------:R-:W-:Y:S02]  /*6f40*/  HADD2.F32 R84, -RZ, R50.reuse.H0_H0 ;  /* 0x20000032ff547230 */ /* 0x100fe40000004100 */
[----:B------:R-:W-:Y:S01]  /*6f50*/  FMUL.FTZ R124, R86, UR7 ;  /* 0x00000007567c7c20 */ /* 0x000fe20008410000 */
[----:B------:R-:W-:Y:S01]  /*6f60*/  FADD.FTZ R169, R169, -R167 ;  /* 0x800000a7a9a97221 */ /* 0x000fe20000010000 */
[----:B------:R-:W-:Y:S01]  /*6f70*/  HADD2.F32 R167, -RZ, R89.H0_H0 ;  /* 0x20000059ffa77230 */ /* 0x000fe20000004100 */
[C---:B------:R-:W-:Y:S01]  /*6f80*/  F2FP.F16.F32.PACK_AB R86, R199.reuse, R86 ;  /* 0x00000056c756723e */ /* 0x040fe200000000ff */
[----:B------:R-:W-:Y:S01]  /*6f90*/  FMUL.FTZ R126, R124, R126 ;  /* 0x0000007e7c7e7220 */ /* 0x000fe20000410000 */
[----:B------:R-:W-:Y:S01]  /*6fa0*/  FMUL.FTZ R84, R84, R124 ;  /* 0x0000007c54547220 */ /* 0x000fe20000410000 */
[----:B------:R-:W-:Y:S01]  /*6fb0*/  FMUL.FTZ R199, R199, UR7 ;  /* 0x00000007c7c77c20 */ /* 0x000fe20008410000 */
[----:B------:R-:W-:-:S02]  /*6fc0*/  HADD2.F32 R124, -RZ, R50.H1_H1 ;  /* 0x30000032ff7c7230 */ /* 0x000fc40000004100 */
[----:B------:R-:W-:Y:S01]  /*6fd0*/  FMUL.FTZ R125, R85, UR7 ;  /* 0x00000007557d7c20 */ /* 0x000fe20008410000 */
[--C-:B------:R-:W-:Y:S01]  /*6fe0*/  FFMA.FTZ R192, R192, UR4, R115.reuse ;  /* 0x00000004c0c07c23 */ /* 0x100fe20008010073 */
[----:B------:R-:W-:Y:S01]  /*6ff0*/  FMUL.FTZ R166, R199, R90 ;  /* 0x0000005ac7a67220 */ /* 0x000fe20000410000 */
[----:B------:R-:W-:Y:S01]  /*7000*/  FFMA.FTZ R168, R168, UR4, R115 ;  /* 0x00000004a8a87c23 */ /* 0x000fe20008010073 */
[----:B------:R-:W-:Y:S01]  /*7010*/  FMUL.FTZ R90, R124, R199 ;  /* 0x000000c77c5a7220 */ /* 0x000fe20000410000 */
[----:B------:R-:W-:Y:S02]  /*7020*/  HADD2.F32 R124, -RZ, R49.H0_H0 ;  /* 0x20000031ff7c7230 */ /* 0x000fe40000004100 */
[----:B------:R-:W-:Y:S01]  /*7030*/  FMUL.FTZ R167, R125, R167 ;  /* 0x000000a77da77220 */ /* 0x000fe20000410000 */
[----:B------:R-:W-:Y:S01]  /*7040*/  FADD.FTZ R195, R195, -R192 ;  /* 0x800000c0c3c37221 */ /* 0x000fe20000010000 */
[----:B------:R-:W-:Y:S01]  /*7050*/  HADD2.F32 R89, -RZ, R89.H1_H1 ;  /* 0x30000059ff597230 */ /* 0x000fe20000004100 */
[----:B------:R-:W-:Y:S01]  /*7060*/  F2FP.F16.F32.PACK_AB R90, R90, R84 ;  /* 0x000000545a5a723e */ /* 0x000fe200000000ff */
[----:B------:R-:W-:Y:S01]  /*7070*/  FMUL.FTZ R124, R124, R125 ;  /* 0x0000007d7c7c7220 */ /* 0x000fe20000410000 */
[----:B------:R-:W-:-:S02]  /*7080*/  HADD2.F32 R125, -RZ, R69.H1_H1 ;  /* 0x30000045ff7d7230 */ /* 0x000fc40000004100 */
[----:B------:R-:W-:Y:S01]  /*7090*/  FADD.FTZ R191, R191, -R168 ;  /* 0x800000a8bfbf7221 */ /* 0x000fe20000010000 */
[----:B------:R-:W-:Y:S02]  /*70a0*/  HADD2.F32 R84, -RZ, R49.H1_H1 ;  /* 0x30000031ff547230 */ /* 0x000fe40000004100 */
[----:B------:R-:W-:Y:S02]  /*70b0*/  HADD2.F32 R170, -RZ, R88.H1_H1 ;  /* 0x30000058ffaa7230 */ /* 0x000fe40000004100 */
[----:B------:R-:W-:-:S05]  /*70c0*/  FFMA.FTZ R195, R195, UR8, R125 ;  /* 0x00000008c3c37c23 */ /* 0x000fca000801007d */
[C---:B------:R-:W-:Y:S01]  /*70d0*/  F2FP.F16.F32.PACK_AB R85, R195.reuse, R85 ;  /* 0x00000055c355723e */ /* 0x040fe200000000ff */
[----:B------:R-:W-:-:S04]  /*70e0*/  FMUL.FTZ R195, R195, UR7 ;  /* 0x00000007c3c37c20 */ /* 0x000fc80008410000 */
[----:B------:R-:W-:Y:S01]  /*70f0*/  FMUL.FTZ R168, R195, R89 ;  /* 0x00000059c3a87220 */ /* 0x000fe20000410000 */
[----:B------:R-:W-:Y:S01]  /*7100*/  FMUL.FTZ R89, R84, R195 ;  /* 0x000000c354597220 */ /* 0x000fe20000410000 */
[----:B------:R-:W-:-:S04]  /*7110*/  HADD2.F32 R84, -RZ, R68.H0_H0 ;  /* 0x20000044ff547230 */ /* 0x000fc80000004100 */
[----:B------:R-:W-:Y:S01]  /*7120*/  F2FP.F16.F32.PACK_AB R89, R89, R124 ;  /* 0x0000007c5959723e */ /* 0x000fe200000000ff */
[----:B------:R-:W-:Y:S01]  /*7130*/  FFMA.FTZ R84, R169, UR8, R84 ;  /* 0x00000008a9547c23 */ /* 0x000fe20008010054 */
[----:B------:R-:W-:Y:S02]  /*7140*/  HADD2.F32 R169, -RZ, R88.H0_H0 ;  /* 0x20000058ffa97230 */ /* 0x000fe40000004100 */
[--C-:B------:R-:W-:Y:S02]  /*7150*/  HADD2.F32 R124, -RZ, R48.reuse.H0_H0 ;  /* 0x20000030ff7c7230 */ /* 0x100fe40000004100 */
[----:B------:R-:W-:Y:S01]  /*7160*/  FMUL.FTZ R125, R84, UR7 ;  /* 0x00000007547d7c20 */ /* 0x000fe20008410000 */
[----:B------:R-:W-:-:S03]  /*7170*/  HADD2.F32 R88, -RZ, R48.H1_H1 ;  /* 0x30000030ff587230 */ /* 0x000fc60000004100 */
[----:B------:R-:W-:Y:S01]  /*7180*/  FMUL.FTZ R169, R125, R169 ;  /* 0x000000a97da97220 */ /* 0x000fe20000410000 */
[----:B------:R-:W-:Y:S01]  /*7190*/  FMUL.FTZ R124, R124, R125 ;  /* 0x0000007d7c7c7220 */ /* 0x000fe20000410000 */
[----:B------:R-:W-:-:S05]  /*71a0*/  HADD2.F32 R125, -RZ, R68.H1_H1 ;  /* 0x30000044ff7d7230 */ /* 0x000fca0000004100 */
[----:B------:R-:W-:-:S04]  /*71b0*/  FFMA.FTZ R191, R191, UR8, R125 ;  /* 0x00000008bfbf7c23 */ /* 0x000fc8000801007d */
[C---:B------:R-:W-:Y:S01]  /*71c0*/  FMUL.FTZ R125, R191.reuse, UR7 ;  /* 0x00000007bf7d7c20 */ /* 0x040fe20008410000 */
[----:B------:R-:W-:-:S03]  /*71d0*/  F2FP.F16.F32.PACK_AB R84, R191, R84 ;  /* 0x00000054bf54723e */ /* 0x000fc600000000ff */
[----:B------:R-:W-:Y:S01]  /*71e0*/  FMUL.FTZ R88, R88, R125 ;  /* 0x0000007d58587220 */ /* 0x000fe20000410000 */
[----:B------:R-:W-:-:S04]  /*71f0*/  FMUL.FTZ R170, R125, R170 ;  /* 0x000000aa7daa7220 */ /* 0x000fc80000410000 */
[----:B------:R-:W-:Y:S01]  /*7200*/  F2FP.F16.F32.PACK_AB R88, R88, R124 ;  /* 0x0000007c5858723e */ /* 0x000fe200000000ff */
[----:B------:R-:W-:Y:S06]  /*7210*/  BRA `(.L_x_2188) ;  /* 0x0000000400307947 */ /* 0x000fec0003800000 */
.L_x_2187:
[--C-:B------:R-:W-:Y:S01]  /*7220*/  FFMA.FTZ R167, R167, UR4, R115.reuse ;  /* 0x00000004a7a77c23 */ /* 0x100fe20008010073 */
[--C-:B------:R-:W-:Y:S01]  /*7230*/  FFMA.FTZ R198, R198, UR4, R115.reuse ;  /* 0x00000004c6c67c23 */ /* 0x100fe20008010073 */
[--C-:B------:R-:W-:Y:S01]  /*7240*/  FFMA.FTZ R200, R200, UR4, R115.reuse ;  /* 0x00000004c8c87c23 */ /* 0x100fe20008010073 */
[----:B------:R-:W-:Y:S01]  /*7250*/  FFMA.FTZ R126, R194, UR4, R115 ;  /* 0x00000004c27e7c23 */ /* 0x000fe20008010073 */
[----:B------:R-:W-:Y:S01]  /*7260*/  FADD.FTZ R167, R169, -R167 ;  /* 0x800000a7a9a77221 */ /* 0x000fe20000010000 */
[--C-:B------:R-:W-:Y:S02]  /*7270*/  HADD2.F32 R169, -RZ, R71.reuse.H0_H0 ;  /* 0x20000047ffa97230 */ /* 0x100fe40000004100 */
[----:B------:R-:W-:Y:S01]  /*7280*/  FADD.FTZ R123, R201, -R198 ;  /* 0x800000c6c97b7221 */ /* 0x000fe20000010000 */
[----:B------:R-:W-:Y:S02]  /*7290*/  HADD2.F32 R124, -RZ, R71.H1_H1 ;  /* 0x30000047ff7c7230 */ /* 0x000fe40000004100 */
[----:B------:R-:W-:Y:S01]  /*72a0*/  FADD.FTZ R127, R202, -R200 ;  /* 0x800000c8ca7f7221 */ /* 0x000fe20000010000 */
[----:B------:R-:W-:Y:S01]  /*72b0*/  FFMA.FTZ R196, R196, UR4, R115 ;  /* 0x00000004c4c47c23 */ /* 0x000fe20008010073 */
[----:B------:R-:W-:Y:S01]  /*72c0*/  FFMA.FTZ R123, R123, UR8, R169 ;  /* 0x000000087b7b7c23 */ /* 0x000fe200080100a9 */
[----:B------:R-:W-:-:S02]  /*72d0*/  HADD2.F32 R169, -RZ, R70.H0_H0 ;  /* 0x20000046ffa97230 */ /* 0x000fc40000004100 */
[----:B------:R-:W-:Y:S01]  /*72e0*/  FADD.FTZ R126, R197, -R126 ;  /* 0x8000007ec57e7221 */ /* 0x000fe20000010000 */
[--C-:B------:R-:W-:Y:S01]  /*72f0*/  FFMA.FTZ R168, R168, UR4, R115.reuse ;  /* 0x00000004a8a87c23 */ /* 0x100fe20008010073 */
[----:B------:R-:W-:Y:S01]  /*7300*/  FFMA.FTZ R125, R170, UR4, R115 ;  /* 0x00000004aa7d7c23 */ /* 0x000fe20008010073 */
[----:B------:R-:W-:Y:S01]  /*7310*/  FFMA.FTZ R127, R127, UR8, R124 ;  /* 0x000000087f7f7c23 */ /* 0x000fe2000801007c */
[----:B------:R-:W-:Y:S02]  /*7320*/  HADD2.F32 R124, -RZ, R70.H1_H1 ;  /* 0x30000046ff7c7230 */ /* 0x000fe40000004100 */
[----:B------:R-:W-:Y:S01]  /*7330*/  FADD.FTZ R166, R199, -R196 ;  /* 0x800000c4c7a67221 */ /* 0x000fe20000010000 */
[----:B------:R-:W-:Y:S01]  /*7340*/  FFMA.FTZ R126, R126, UR8, R169 ;  /* 0x000000087e7e7c23 */ /* 0x000fe200080100a9 */
[----:B------:R-:W-:Y:S01]  /*7350*/  FADD.FTZ R191, R191, -R168 ;  /* 0x800000a8bfbf7221 */ /* 0x000fe20000010000 */
[--C-:B------:R-:W-:Y:S02]  /*7360*/  HADD2.F32 R169, -RZ, R69.reuse.H0_H0 ;  /* 0x20000045ffa97230 */ /* 0x100fe40000004100 */
[----:B------:R-:W-:Y:S01]  /*7370*/  FADD.FTZ R125, R193, -R125 ;  /* 0x8000007dc17d7221 */ /* 0x000fe20000010000 */
[----:B------:R-:W-:Y:S01]  /*7380*/  FFMA.FTZ R168, R192, UR4, R115 ;  /* 0x00000004c0a87c23 */ /* 0x000fe20008010073 */
[----:B------:R-:W-:Y:S01]  /*7390*/  FFMA.FTZ R166, R166, UR8, R124 ;  /* 0x00000008a6a67c23 */ /* 0x000fe2000801007c */
[----:B------:R-:W-:-:S02]  /*73a0*/  HADD2.F32 R124, -RZ, R69.H1_H1 ;  /* 0x30000045ff7c7230 */ /* 0x000fc40000004100 */
[----:B------:R-:W-:Y:S01]  /*73b0*/  FFMA.FTZ R125, R125, UR8, R169 ;  /* 0x000000087d7d7c23 */ /* 0x000fe200080100a9 */
[----:B------:R-:W-:Y:S01]  /*73c0*/  FADD.FTZ R168, R195, -R168 ;  /* 0x800000a8c3a87221 */ /* 0x000fe20000010000 */
[--C-:B------:R-:W-:Y:S02]  /*73d0*/  HADD2.F32 R169, -RZ, R68.reuse.H0_H0 ;  /* 0x20000044ffa97230 */ /* 0x100fe40000004100 */
[----:B------:R-:W-:Y:S02]  /*73e0*/  HADD2.F32 R170, -RZ, R68.H1_H1 ;  /* 0x30000044ffaa7230 */ /* 0x000fe40000004100 */
[----:B------:R-:W-:Y:S01]  /*73f0*/  FFMA.FTZ R168, R168, UR8, R124 ;  /* 0x00000008a8a87c23 */ /* 0x000fe2000801007c */
[----:B------:R-:W-:Y:S01]  /*7400*/  FMUL.FTZ R124, R123, UR7 ;  /* 0x000000077b7c7c20 */ /* 0x000fe20008410000 */
[----:B------:R-:W-:Y:S01]  /*7410*/  FFMA.FTZ R169, R167, UR8, R169 ;  /* 0x00000008a7a97c23 */ /* 0x000fe200080100a9 */
[----:B-----5:R-:W-:Y:S02]  /*7420*/  HADD2.F32 R123, -RZ, R91.H0_H0 ;  /* 0x2000005bff7b7230 */ /* 0x020fe40000004100 */
[----:B------:R-:W-:Y:S01]  /*7430*/  FFMA.FTZ R170, R191, UR8, R170 ;  /* 0x00000008bfaa7c23 */ /* 0x000fe200080100aa */
[----:B------:R-:W-:-:S02]  /*7440*/  HADD2.F32 R167, -RZ, R51.H0_H0 ;  /* 0x20000033ffa77230 */ /* 0x000fc40000004100 */
[----:B------:R-:W-:Y:S01]  /*7450*/  FMUL.FTZ R125, R125, UR7 ;  /* 0x000000077d7d7c20 */ /* 0x000fe20008410000 */
[----:B------:R-:W-:Y:S02]  /*7460*/  HADD2.F32 R91, -RZ, R91.H1_H1 ;  /* 0x3000005bff5b7230 */ /* 0x000fe40000004100 */
[----:B------:R-:W-:Y:S01]  /*7470*/  FMUL.FTZ R123, R124, R123 ;  /* 0x0000007b7c7b7220 */ /* 0x000fe20000410000 */
[----:B------:R-:W-:Y:S02]  /*7480*/  HADD2.F32 R191, -RZ, R51.H1_H1 ;  /* 0x30000033ffbf7230 */ /* 0x000fe40000004100 */
[----:B------:R-:W-:Y:S01]  /*7490*/  FMUL.FTZ R124, R167, R124 ;  /* 0x0000007ca77c7220 */ /* 0x000fe20000410000 */
[----:B------:R-:W-:Y:S01]  /*74a0*/  FMUL.FTZ R167, R127, UR7 ;  /* 0x000000077fa77c20 */ /* 0x000fe20008410000 */
[----:B------:R-:W-:Y:S02]  /*74b0*/  HADD2.F32 R192, -RZ, R50.H1_H1 ;  /* 0x30000032ffc07230 */ /* 0x000fe40000004100 */
[----:B------:R-:W-:Y:S01]  /*74c0*/  FMUL.FTZ R170, R170, UR7 ;  /* 0x00000007aaaa7c20 */ /* 0x000fe20008410000 */
[----:B------:R-:W-:-:S02]  /*74d0*/  HADD2.F32 R193, -RZ, R49.H1_H1 ;  /* 0x30000031ffc17230 */ /* 0x000fc40000004100 */
[----:B------:R-:W-:Y:S01]  /*74e0*/  FMUL.FTZ R127, R167, R91 ;  /* 0x0000005ba77f7220 */ /* 0x000fe20000410000 */
[----:B------:R-:W-:Y:S01]  /*74f0*/  FMUL.FTZ R91, R191, R167 ;  /* 0x000000a7bf5b7220 */ /* 0x000fe20000410000 */
[----:B------:R-:W-:Y:S01]  /*7500*/  FMUL.FTZ R191, R126, UR7 ;  /* 0x000000077ebf7c20 */ /* 0x000fe20008410000 */
[----:B------:R-:W-:Y:S02]  /*7510*/  HADD2.F32 R126, -RZ, R90.H0_H0 ;  /* 0x2000005aff7e7230 */ /* 0x000fe40000004100 */
[----:B------:R-:W-:Y:S01]  /*7520*/  HADD2.F32 R167, -RZ, R50.H0_H0 ;  /* 0x20000032ffa77230 */ /* 0x000fe20000004100 */
[----:B------:R-:W-:Y:S01]  /*7530*/  F2FP.F16.F32.PACK_AB R91, R91, R124 ;  /* 0x0000007c5b5b723e */ /* 0x000fe200000000ff */
[----:B------:R-:W-:Y:S02]  /*7540*/  HADD2.F32 R90, -RZ, R90.H1_H1 ;  /* 0x3000005aff5a7230 */ /* 0x000fe40000004100 */
[----:B------:R-:W-:Y:S01]  /*7550*/  FMUL.FTZ R126, R191, R126 ;  /* 0x0000007ebf7e7220 */ /* 0x000fe20000410000 */
[----:B------:R-:W-:Y:S01]  /*7560*/  FMUL.FTZ R191, R167, R191 ;  /* 0x000000bfa7bf7220 */ /* 0x000fe20000410000 */
[----:B------:R-:W-:-:S04]  /*7570*/  FMUL.FTZ R167, R166, UR7 ;  /* 0x00000007a6a77c20 */ /* 0x000fc80008410000 */
[----:B------:R-:W-:Y:S01]  /*7580*/  FMUL.FTZ R166, R167, R90 ;  /* 0x0000005aa7a67220 */ /* 0x000fe20000410000 */
[----:B------:R-:W-:Y:S01]  /*7590*/  FMUL.FTZ R90, R192, R167 ;  /* 0x000000a7c05a7220 */ /* 0x000fe20000410000 */
[----:B------:R-:W-:Y:S02]  /*75a0*/  HADD2.F32 R167, -RZ, R89.H0_H0 ;  /* 0x20000059ffa77230 */ /* 0x000fe40000004100 */
        /* <DEDUP_REMOVED lines=18> */
[----:B------:R-:W-:-:S07]  /*76d0*/  F2FP.F16.F32.PACK_AB R88, R88, R192 ;  /* 0x000000c05858723e */ /* 0x000fce00000000ff */
.L_x_2188:
        /* <DEDUP_REMOVED lines=47> */
[----:B------:R-:W-:Y:S01]  /*79d0*/  FMUL.FTZ R125, R85, UR7 ;  /* 0x00000007557d7c20 */ /* 0x000fe20008410000 */
[----:B------:R-:W-:Y:S01]  /*79e0*/  FADD.FTZ R157, R157, -R159 ;  /* 0x8000009f9d9d7221 */ /* 0x000fe20000010000 */
[C---:B------:R-:W-:Y:S01]  /*79f0*/  F2FP.F16.F32.PACK_AB R86, R153.reuse, R86 ;  /* 0x000000569956723e */ /* 0x040fe200000000ff */
[----:B------:R-:W-:Y:S01]  /*7a00*/  FMUL.FTZ R151, R124, R151 ;  /* 0x000000977c977220 */ /* 0x000fe20000410000 */
[----:B------:R-:W-:Y:S01]  /*7a10*/  FMUL.FTZ R84, R84, R124 ;  /* 0x0000007c54547220 */ /* 0x000fe20000410000 */
[----:B------:R-:W-:Y:S01]  /*7a20*/  FMUL.FTZ R153, R153, UR7 ;  /* 0x0000000799997c20 */ /* 0x000fe20008410000 */
[----:B------:R-:W-:-:S02]  /*7a30*/  HADD2.F32 R124, -RZ, R54.H1_H1 ;  /* 0x30000036ff7c7230 */ /* 0x000fc40000004100 */
[--C-:B------:R-:W-:Y:S01]  /*7a40*/  FFMA.FTZ R165, R165, UR4, R115.reuse ;  /* 0x00000004a5a57c23 */ /* 0x100fe20008010073 */
[----:B------:R-:W-:Y:S02]  /*7a50*/  HADD2.F32 R155, -RZ, R88.H0_H0 ;  /* 0x20000058ff9b7230 */ /* 0x000fe40000004100 */
[----:B------:R-:W-:Y:S01]  /*7a60*/  FMUL.FTZ R154, R153, R90 ;  /* 0x0000005a999a7220 */ /* 0x000fe20000410000 */
[----:B------:R-:W-:Y:S01]  /*7a70*/  FFMA.FTZ R164, R164, UR4, R115 ;  /* 0x00000004a4a47c23 */ /* 0x000fe20008010073 */
[----:B------:R-:W-:Y:S01]  /*7a80*/  FMUL.FTZ R90, R124, R153 ;  /* 0x000000997c5a7220 */ /* 0x000fe20000410000 */
[----:B------:R-:W-:Y:S02]  /*7a90*/  HADD2.F32 R153, -RZ, R89.H0_H0 ;  /* 0x20000059ff997230 */ /* 0x000fe40000004100 */
[----:B------:R-:W-:Y:S01]  /*7aa0*/  FADD.FTZ R163, R163, -R165 ;  /* 0x800000a5a3a37221 */ /* 0x000fe20000010000 */
[----:B------:R-:W-:Y:S02]  /*7ab0*/  HADD2.F32 R124, -RZ, R53.H0_H0 ;  /* 0x20000035ff7c7230 */ /* 0x000fe40000004100 */
[----:B------:R-:W-:Y:S01]  /*7ac0*/  FADD.FTZ R161, R161, -R164 ;  /* 0x800000a4a1a17221 */ /* 0x000fe20000010000 */
[----:B------:R-:W-:Y:S01]  /*7ad0*/  F2FP.F16.F32.PACK_AB R90, R90, R84 ;  /* 0x000000545a5a723e */ /* 0x000fe200000000ff */
[----:B------:R-:W-:Y:S01]  /*7ae0*/  FMUL.FTZ R153, R125, R153 ;  /* 0x000000997d997220 */ /* 0x000fe20000410000 */
[----:B------:R-:W-:-:S02]  /*7af0*/  HADD2.F32 R89, -RZ, R89.H1_H1 ;  /* 0x30000059ff597230 */ /* 0x000fc40000004100 */
[----:B------:R-:W-:Y:S01]  /*7b00*/  FMUL.FTZ R124, R124, R125 ;  /* 0x0000007d7c7c7220 */ /* 0x000fe20000410000 */
[----:B------:R-:W-:Y:S02]  /*7b10*/  HADD2.F32 R125, -RZ, R73.H1_H1 ;  /* 0x30000049ff7d7230 */ /* 0x000fe40000004100 */
[----:B------:R-:W-:-:S03]  /*7b20*/  HADD2.F32 R84, -RZ, R53.H1_H1 ;  /* 0x30000035ff547230 */ /* 0x000fc60000004100 */
[----:B------:R-:W-:-:S05]  /*7b30*/  FFMA.FTZ R157, R157, UR8, R125 ;  /* 0x000000089d9d7c23 */ /* 0x000fca000801007d */
[C---:B------:R-:W-:Y:S01]  /*7b40*/  F2FP.F16.F32.PACK_AB R85, R157.reuse, R85 ;  /* 0x000000559d55723e */ /* 0x040fe200000000ff */
[----:B------:R-:W-:-:S04]  /*7b50*/  FMUL.FTZ R157, R157, UR7 ;  /* 0x000000079d9d7c20 */ /* 0x000fc80008410000 */
[----:B------:R-:W-:Y:S01]  /*7b60*/  FMUL.FTZ R156, R157, R89 ;  /* 0x000000599d9c7220 */ /* 0x000fe20000410000 */
[----:B------:R-:W-:Y:S01]  /*7b70*/  FMUL.FTZ R89, R84, R157 ;  /* 0x0000009d54597220 */ /* 0x000fe20000410000 */
[----:B------:R-:W-:Y:S02]  /*7b80*/  HADD2.F32 R84, -RZ, R72.H0_H0 ;  /* 0x20000048ff547230 */ /* 0x000fe40000004100 */
[----:B------:R-:W-:Y:S02]  /*7b90*/  HADD2.F32 R157, -RZ, R88.H1_H1 ;  /* 0x30000058ff9d7230 */ /* 0x000fe40000004100 */
[----:B------:R-:W-:Y:S01]  /*7ba0*/  F2FP.F16.F32.PACK_AB R89, R89, R124 ;  /* 0x0000007c5959723e */ /* 0x000fe200000000ff */
[----:B------:R-:W-:Y:S01]  /*7bb0*/  FFMA.FTZ R84, R163, UR8, R84 ;  /* 0x00000008a3547c23 */ /* 0x000fe20008010054 */
[--C-:B------:R-:W-:Y:S02]  /*7bc0*/  HADD2.F32 R124, -RZ, R52.reuse.H0_H0 ;  /* 0x20000034ff7c7230 */ /* 0x100fe40000004100 */
[----:B------:R-:W-:-:S02]  /*7bd0*/  HADD2.F32 R88, -RZ, R52.H1_H1 ;  /* 0x30000034ff587230 */ /* 0x000fc40000004100 */
[----:B------:R-:W-:-:S04]  /*7be0*/  FMUL.FTZ R125, R84, UR7 ;  /* 0x00000007547d7c20 */ /* 0x000fc80008410000 */
        /* <DEDUP_REMOVED lines=10> */
.L_x_2189:
[--C-:B------:R-:W-:Y:S01]  /*7c90*/  FFMA.FTZ R151, R151, UR4, R115.reuse ;  /* 0x0000000497977c23 */ /* 0x100fe20008010073 */
[--C-:B------:R-:W-:Y:S01]  /*7ca0*/  FFMA.FTZ R155, R155, UR4, R115.reuse ;  /* 0x000000049b9b7c23 */ /* 0x100fe20008010073 */
[--C-:B------:R-:W-:Y:S01]  /*7cb0*/  FFMA.FTZ R154, R154, UR4, R115.reuse ;  /* 0x000000049a9a7c23 */ /* 0x100fe20008010073 */
[----:B------:R-:W-:Y:S01]  /*7cc0*/  FFMA.FTZ R125, R162, UR4, R115 ;  /* 0x00000004a27d7c23 */ /* 0x000fe20008010073 */
[----:B------:R-:W-:Y:S01]  /*7cd0*/  FADD.FTZ R151, R150, -R151 ;  /* 0x8000009796977221 */ /* 0x000fe20000010000 */
[--C-:B------:R-:W-:Y:S02]  /*7ce0*/  HADD2.F32 R150, -RZ, R75.reuse.H1_H1 ;  /* 0x3000004bff967230 */ /* 0x100fe40000004100 */
[----:B------:R-:W-:Y:S01]  /*7cf0*/  FADD.FTZ R153, R153, -R155 ;  /* 0x8000009b99997221 */ /* 0x000fe20000010000 */
[----:B------:R-:W-:Y:S01]  /*7d00*/  FADD.FTZ R124, R152, -R154 ;  /* 0x8000009a987c7221 */ /* 0x000fe20000010000 */
[----:B------:R-:W-:Y:S01]  /*7d10*/  FADD.FTZ R125, R160, -R125 ;  /* 0x8000007da07d7221 */ /* 0x000fe20000010000 */
[----:B------:R-:W-:-:S02]  /*7d20*/  HADD2.F32 R152, -RZ, R75.H0_H0 ;  /* 0x2000004bff987230 */ /* 0x000fc40000004100 */
[----:B------:R-:W-:Y:S01]  /*7d30*/  FFMA.FTZ R151, R151, UR8, R150 ;  /* 0x0000000897977c23 */ /* 0x000fe20008010096 */
[--C-:B------:R-:W-:Y:S02]  /*7d40*/  HADD2.F32 R150, -RZ, R74.reuse.H1_H1 ;  /* 0x3000004aff967230 */ /* 0x100fe40000004100 */
[--C-:B------:R-:W-:Y:S01]  /*7d50*/  FFMA.FTZ R165, R165, UR4, R115.reuse ;  /* 0x00000004a5a57c23 */ /* 0x100fe20008010073 */
[----:B------:R-:W-:Y:S01]  /*7d60*/  FFMA.FTZ R139, R158, UR4, R115 ;  /* 0x000000049e8b7c23 */ /* 0x000fe20008010073 */
[----:B------:R-:W-:Y:S01]  /*7d70*/  FFMA.FTZ R124, R124, UR8, R152 ;  /* 0x000000087c7c7c23 */ /* 0x000fe20008010098 */
[----:B------:R-:W-:Y:S02]  /*7d80*/  HADD2.F32 R152, -RZ, R74.H0_H0 ;  /* 0x2000004aff987230 */ /* 0x000fe40000004100 */
[----:B------:R-:W-:Y:S01]  /*7d90*/  FFMA.FTZ R153, R153, UR8, R150 ;  /* 0x0000000899997c23 */ /* 0x000fe20008010096 */
[----:B------:R-:W-:Y:S02]  /*7da0*/  HADD2.F32 R150, -RZ, R73.H0_H0 ;  /* 0x20000049ff967230 */ /* 0x000fe40000004100 */
[----:B------:R-:W-:Y:S01]  /*7db0*/  FADD.FTZ R165, R163, -R165 ;  /* 0x800000a5a3a57221 */ /* 0x000fe20000010000 */
[----:B------:R-:W-:Y:S01]  /*7dc0*/  FADD.FTZ R139, R156, -R139 ;  /* 0x8000008b9c8b7221 */ /* 0x000fe20000010000 */
[----:B------:R-:W-:Y:S01]  /*7dd0*/  FMUL.FTZ R124, R124, UR7 ;  /* 0x000000077c7c7c20 */ /* 0x000fe20008410000 */
[----:B------:R-:W-:Y:S01]  /*7de0*/  FMUL.FTZ R151, R151, UR7 ;  /* 0x0000000797977c20 */ /* 0x000fe20008410000 */
[----:B------:R-:W-:Y:S01]  /*7df0*/  FFMA.FTZ R125, R125, UR8, R150 ;  /* 0x000000087d7d7c23 */ /* 0x000fe20008010096 */
[----:B------:R-:W-:-:S02]  /*7e00*/  HADD2.F32 R150, -RZ, R72.H0_H0 ;  /* 0x20000048ff967230 */ /* 0x000fc40000004100 */
[----:B------:R-:W-:Y:S01]  /*7e10*/  FFMA.FTZ R139, R139, UR8, R152 ;  /* 0x000000088b8b7c23 */ /* 0x000fe20008010098 */
[--C-:B------:R-:W-:Y:S02]  /*7e20*/  HADD2.F32 R152, -RZ, R55.reuse.H0_H0 ;  /* 0x20000037ff987230 */ /* 0x100fe40000004100 */
[----:B------:R-:W-:Y:S01]  /*7e30*/  FFMA.FTZ R159, R159, UR4, R115 ;  /* 0x000000049f9f7c23 */ /* 0x000fe20008010073 */
[----:B------:R-:W-:Y:S02]  /*7e40*/  HADD2.F32 R154, -RZ, R55.H1_H1 ;  /* 0x30000037ff9a7230 */ /* 0x000fe40000004100 */
[----:B------:R-:W-:Y:S01]  /*7e50*/  FFMA.FTZ R165, R165, UR8, R150 ;  /* 0x00000008a5a57c23 */ /* 0x000fe20008010096 */
[--C-:B-----5:R-:W-:Y:S02]  /*7e60*/  HADD2.F32 R150, -RZ, R91.reuse.H0_H0 ;  /* 0x2000005bff967230 */ /* 0x120fe40000004100 */
[----:B------:R-:W-:Y:S01]  /*7e70*/  FMUL.FTZ R139, R139, UR7 ;  /* 0x000000078b8b7c20 */ /* 0x000fe20008410000 */
[----:B------:R-:W-:-:S02]  /*7e80*/  HADD2.F32 R91, -RZ, R91.H1_H1 ;  /* 0x3000005bff5b7230 */ /* 0x000fc40000004100 */
[----:B------:R-:W-:Y:S01]  /*7e90*/  FMUL.FTZ R153, R153, UR7 ;  /* 0x0000000799997c20 */ /* 0x000fe20008410000 */
[----:B------:R-:W-:Y:S02]  /*7ea0*/  HADD2.F32 R155, -RZ, R73.H1_H1 ;  /* 0x30000049ff9b7230 */ /* 0x000fe40000004100 */
[----:B------:R-:W-:Y:S01]  /*7eb0*/  FMUL.FTZ R150, R124, R150 ;  /* 0x000000967c967220 */ /* 0x000fe20000410000 */
[----:B------:R-:W-:Y:S01]  /*7ec0*/  FMUL.FTZ R124, R152, R124 ;  /* 0x0000007c987c7220 */ /* 0x000fe20000410000 */
[----:B------:R-:W-:Y:S01]  /*7ed0*/  FMUL.FTZ R152, R151, R91 ;  /* 0x0000005b97987220 */ /* 0x000fe20000410000 */
[----:B------:R-:W-:Y:S01]  /*7ee0*/  FMUL.FTZ R91, R154, R151 ;  /* 0x000000979a5b7220 */ /* 0x000fe20000410000 */
[----:B------:R-:W-:Y:S02]  /*7ef0*/  HADD2.F32 R151, -RZ, R90.H0_H0 ;  /* 0x2000005aff977230 */ /* 0x000fe40000004100 */
[----:B------:R-:W-:Y:S01]  /*7f00*/  FADD.FTZ R157, R157, -R159 ;  /* 0x8000009f9d9d7221 */ /* 0x000fe20000010000 */
[----:B------:R-:W-:-:S02]  /*7f10*/  HADD2.F32 R154, -RZ, R54.H0_H0 ;  /* 0x20000036ff9a7230 */ /* 0x000fc40000004100 */
[----:B------:R-:W-:Y:S01]  /*7f20*/  FFMA.FTZ R164, R164, UR4, R115 ;  /* 0x00000004a4a47c23 */ /* 0x000fe20008010073 */
[----:B------:R-:W-:Y:S02]  /*7f30*/  HADD2.F32 R90, -RZ, R90.H1_H1 ;  /* 0x3000005aff5a7230 */ /* 0x000fe40000004100 */
[----:B------:R-:W-:Y:S01]  /*7f40*/  FMUL.FTZ R151, R139, R151 ;  /* 0x000000978b977220 */ /* 0x000fe20000410000 */
[----:B------:R-:W-:Y:S02]  /*7f50*/  HADD2.F32 R156, -RZ, R54.H1_H1 ;  /* 0x30000036ff9c7230 */ /* 0x000fe40000004100 */
[----:B------:R-:W-:Y:S01]  /*7f60*/  FMUL.FTZ R139, R154, R139 ;  /* 0x0000008b9a8b7220 */ /* 0x000fe20000410000 */
[----:B------:R-:W-:Y:S01]  /*7f70*/  FFMA.FTZ R155, R157, UR8, R155 ;  /* 0x000000089d9b7c23 */ /* 0x000fe2000801009b */
[----:B------:R-:W-:Y:S01]  /*7f80*/  FMUL.FTZ R154, R153, R90 ;  /* 0x0000005a999a7220 */ /* 0x000fe20000410000 */
[----:B------:R-:W-:Y:S01]  /*7f90*/  FMUL.FTZ R125, R125, UR7 ;  /* 0x000000077d7d7c20 */ /* 0x000fe20008410000 */
[----:B------:R-:W-:Y:S01]  /*7fa0*/  FMUL.FTZ R90, R156, R153 ;  /* 0x000000999c5a7220 */ /* 0x000fe20000410000 */
[----:B------:R-:W-:-:S02]  /*7fb0*/  HADD2.F32 R153, -RZ, R89.H0_H0 ;  /* 0x20000059ff997230 */ /* 0x000fc40000004100 */
[----:B------:R-:W-:Y:S01]  /*7fc0*/  FADD.FTZ R161, R161, -R164 ;  /* 0x800000a4a1a17221 */ /* 0x000fe20000010000 */
[----:B------:R-:W-:Y:S02]  /*7fd0*/  HADD2.F32 R156, -RZ, R53.H0_H0 ;  /* 0x20000035ff9c7230 */ /* 0x000fe40000004100 */
[----:B------:R-:W-:Y:S01]  /*7fe0*/  FMUL.FTZ R155, R155, UR7 ;  /* 0x000000079b9b7c20 */ /* 0x000fe20008410000 */
[----:B------:R-:W-:Y:S02]  /*7ff0*/  HADD2.F32 R157, -RZ, R72.H1_H1 ;  /* 0x30000048ff9d7230 */ /* 0x000fe40000004100 */
[----:B------:R-:W-:Y:S01]  /*8000*/  FMUL.FTZ R153, R125, R153 ;  /* 0x000000997d997220 */ /* 0x000fe20000410000 */
[----:B------:R-:W-:Y:S02]  /*8010*/  HADD2.F32 R89, -RZ, R89.H1_H1 ;  /* 0x30000059ff597230 */ /* 0x000fe40000004100 */
[----:B------:R-:W-:Y:S01]  /*8020*/  FMUL.FTZ R125, R156, R125 ;  /* 0x0000007d9c7d7220 */ /* 0x000fe20000410000 */
[----:B------:R-:W-:-:S02]  /*8030*/  HADD2.F32 R158, -RZ, R53.H1_H1 ;  /* 0x30000035ff9e7230 */ /* 0x000fc40000004100 */
[----:B------:R-:W-:Y:S01]  /*8040*/  FFMA.FTZ R157, R161, UR8, R157 ;  /* 0x00000008a19d7c23 */ /* 0x000fe2000801009d */
[--C-:B------:R-:W-:Y:S02]  /*8050*/  HADD2.F32 R159, -RZ, R88.reuse.H1_H1 ;  /* 0x30000058ff9f7230 */ /* 0x100fe40000004100 */
[----:B------:R-:W-:Y:S01]  /*8060*/  FMUL.FTZ R156, R155, R89 ;  /* 0x000000599b9c7220 */ /* 0x000fe20000410000 */
[----:B------:R-:W-:Y:S01]  /*8070*/  FMUL.FTZ R165, R165, UR7 ;  /* 0x00000007a5a57c20 */ /* 0x000fe20008410000 */
[----:B------:R-:W-:Y:S01]  /*8080*/  FMUL.FTZ R89, R158, R155 ;  /* 0x0000009b9e597220 */ /* 0x000fe20000410000 */
[----:B------:R-:W-:Y:S02]  /*8090*/  HADD2.F32 R155, -RZ, R88.H0_H0 ;  /* 0x20000058ff9b7230 */ /* 0x000fe40000004100 */
[----:B------:R-:W-:Y:S01]  /*80a0*/  FMUL.FTZ R157, R157, UR7 ;  /* 0x000000079d9d7c20 */ /* 0x000fe20008410000 */
[--C-:B------:R-:W-:Y:S01]  /*80b0*/  HADD2.F32 R158, -RZ, R52.reuse.H0_H0 ;  /* 0x20000034ff9e7230 */ /* 0x100fe20000004100 */
[----:B------:R-:W-:Y:S01]  /*80c0*/  F2FP.F16.F32.PACK_AB R91, R91, R124 ;  /* 0x0000007c5b5b723e */ /* 0x000fe200000000ff */
[----:B------:R-:W-:-:S02]  /*80d0*/  HADD2.F32 R88, -RZ, R52.H1_H1 ;  /* 0x30000034ff587230 */ /* 0x000fc40000004100 */
[----:B------:R-:W-:Y:S01]  /*80e0*/  FMUL.FTZ R155, R165, R155 ;  /* 0x0000009ba59b7220 */ /* 0x000fe20000410000 */
[----:B------:R-:W-:Y:S01]  /*80f0*/  F2FP.F16.F32.PACK_AB R90, R90, R139 ;  /* 0x0000008b5a5a723e */ /* 0x000fe200000000ff */
[----:B------:R-:W-:Y:S01]  /*8100*/  FMUL.FTZ R158, R158, R165 ;  /* 0x000000a59e9e7220 */ /* 0x000fe20000410000 */
[----:B------:R-:W-:Y:S01]  /*8110*/  F2FP.F16.F32.PACK_AB R89, R89, R125 ;  /* 0x0000007d5959723e */ /* 0x000fe200000000ff */
[----:B------:R-:W-:Y:S01]  /*8120*/  FMUL.FTZ R88, R88, R157 ;  /* 0x0000009d58587220 */ /* 0x000fe20000410000 */
[----:B------:R-:W-:-:S04]  /*8130*/  FMUL.FTZ R157, R157, R159 ;  /* 0x0000009f9d9d7220 */ /* 0x000fc80000410000 */
[----:B------:R-:W-:-:S07]  /*8140*/  F2FP.F16.F32.PACK_AB R88, R88, R158 ;  /* 0x0000009e5858723e */ /* 0x000fce00000000ff */
.L_x_2190:
        /* <DEDUP_REMOVED lines=12> */
[----:B------:R-:W-:Y:S01]  /*8210*/  FFMA.FTZ R148, R148, UR4, R115 ;  /* 0x0000000494947c23 */ /* 0x000fe20008010073 */
[--C-:B------:R-:W-:Y:S02]  /*8220*/  HADD2.F32 R85, -RZ, R79.reuse.H1_H1 ;  /* 0x3000004fff557230 */ /* 0x100fe40000004100 */
[----:B------:R-:W-:Y:S01]  /*8230*/  FADD.FTZ R118, R118, -R117 ;  /* 0x8000007576767221 */ /* 0x000fe20000010000 */
[----:B------:R-:W-:Y:S02]  /*8240*/  HADD2.F32 R117, -RZ, R79.H0_H0 ;  /* 0x2000004fff757230 */ /* 0x000fe40000004100 */
[----:B------:R-:W-:Y:S01]  /*8250*/  FADD.FTZ R86, R147, -R146 ;  /* 0x8000009293567221 */ /* 0x000fe20000010000 */
[----:B------:R-:W-:Y:S01]  /*8260*/  FADD.FTZ R87, R149, -R148 ;  /* 0x8000009495577221 */ /* 0x000fe20000010000 */
[--C-:B------:R-:W-:Y:S01]  /*8270*/  FFMA.FTZ R84, R119, UR4, R115.reuse ;  /* 0x0000000477547c23 */ /* 0x100fe20008010073 */
[----:B------:R-:W-:Y:S01]  /*8280*/  FFMA.FTZ R121, R121, UR4, R115 ;  /* 0x0000000479797c23 */ /* 0x000fe20008010073 */
[----:B------:R-:W-:Y:S01]  /*8290*/  FFMA.FTZ R86, R86, UR8, R117 ;  /* 0x0000000856567c23 */ /* 0x000fe20008010075 */
[----:B------:R-:W-:Y:S01]  /*82a0*/  FFMA.FTZ R87, R87, UR8, R85 ;  /* 0x0000000857577c23 */ /* 0x000fe20008010055 */
[----:B-----5:R-:W-:-:S02]  /*82b0*/  HADD2.F32 R117, -RZ, R91.H0_H0 ;  /* 0x2000005bff757230 */ /* 0x020fc40000004100 */
[----:B------:R-:W-:Y:S01]  /*82c0*/  FADD.FTZ R122, R122, -R121 ;  /* 0x800000797a7a7221 */ /* 0x000fe20000010000 */
[----:B------:R-:W-:Y:S02]  /*82d0*/  HADD2.F32 R85, -RZ, R59.H0_H0 ;  /* 0x2000003bff557230 */ /* 0x000fe40000004100 */
[----:B------:R-:W-:Y:S01]  /*82e0*/  FMUL.FTZ R119, R86, UR7 ;  /* 0x0000000756777c20 */ /* 0x000fe20008410000 */
[----:B------:R-:W-:Y:S01]  /*82f0*/  FMUL.FTZ R121, R87, UR7 ;  /* 0x0000000757797c20 */ /* 0x000fe20008410000 */
[----:B------:R-:W-:Y:S01]  /*8300*/  FADD.FTZ R84, R120, -R84 ;  /* 0x8000005478547221 */ /* 0x000fe20000010000 */
[----:B------:R-:W-:Y:S02]  /*8310*/  HADD2.F32 R120, -RZ, R91.H1_H1 ;  /* 0x3000005bff787230 */ /* 0x000fe40000004100 */
[----:B------:R-:W-:Y:S01]  /*8320*/  FMUL.FTZ R117, R119, R117 ;  /* 0x0000007577757220 */ /* 0x000fe20000410000 */
[----:B------:R-:W-:Y:S01]  /*8330*/  FMUL.FTZ R85, R85, R119 ;  /* 0x0000007755557220 */ /* 0x000fe20000410000 */
[----:B------:R-:W-:-:S02]  /*8340*/  HADD2.F32 R119, -RZ, R59.H1_H1 ;  /* 0x3000003bff777230 */ /* 0x000fc40000004100 */
[--C-:B------:R-:W-:Y:S01]  /*8350*/  FFMA.FTZ R142, R142, UR4, R115.reuse ;  /* 0x000000048e8e7c23 */ /* 0x100fe20008010073 */
[----:B------:R-:W-:Y:S01]  /*8360*/  FFMA.FTZ R144, R144, UR4, R115 ;  /* 0x0000000490907c23 */ /* 0x000fe20008010073 */
[----:B------:R-:W-:Y:S01]  /*8370*/  F2FP.F16.F32.PACK_AB R87, R87, R86 ;  /* 0x000000565757723e */ /* 0x000fe200000000ff */
[--C-:B------:R-:W-:Y:S02]  /*8380*/  HADD2.F32 R86, -RZ, R78.reuse.H0_H0 ;  /* 0x2000004eff567230 */ /* 0x100fe40000004100 */
[----:B------:R-:W-:Y:S01]  /*8390*/  FMUL.FTZ R91, R119, R121 ;  /* 0x00000079775b7220 */ /* 0x000fe20000410000 */
[----:B------:R-:W-:Y:S01]  /*83a0*/  FADD.FTZ R143, R143, -R142 ;  /* 0x8000008e8f8f7221 */ /* 0x000fe20000010000 */
[----:B------:R-:W-:Y:S02]  /*83b0*/  HADD2.F32 R119, -RZ, R78.H1_H1 ;  /* 0x3000004eff777230 */ /* 0x000fe40000004100 */
[----:B------:R-:W-:Y:S01]  /*83c0*/  FADD.FTZ R145, R145, -R144 ;  /* 0x8000009091917221 */ /* 0x000fe20000010000 */
[----:B------:R-:W-:Y:S01]  /*83d0*/  FMUL.FTZ R121, R121, R120 ;  /* 0x0000007879797220 */ /* 0x000fe20000410000 */
[----:B------:R-:W-:Y:S01]  /*83e0*/  F2FP.F16.F32.PACK_AB R91, R91, R85 ;  /* 0x000000555b5b723e */ /* 0x000fe200000000ff */
[----:B------:R-:W-:-:S02]  /*83f0*/  HADD2.F32 R85, -RZ, R77.H0_H0 ;  /* 0x2000004dff557230 */ /* 0x000fc40000004100 */
[----:B------:R-:W-:Y:S01]  /*8400*/  FFMA.FTZ R86, R143, UR8, R86 ;  /* 0x000000088f567c23 */ /* 0x000fe20008010056 */
[----:B------:R-:W-:Y:S01]  /*8410*/  FFMA.FTZ R145, R145, UR8, R119 ;  /* 0x0000000891917c23 */ /* 0x000fe20008010077 */
[----:B------:R-:W-:Y:S02]  /*8420*/  HADD2.F32 R120, -RZ, R90.H0_H0 ;  /* 0x2000005aff787230 */ /* 0x000fe40000004100 */
[----:B------:R-:W-:Y:S01]  /*8430*/  FFMA.FTZ R140, R140, UR4, R115 ;  /* 0x000000048c8c7c23 */ /* 0x000fe20008010073 */
[----:B------:R-:W-:Y:S01]  /*8440*/  FFMA.FTZ R85, R122, UR8, R85 ;  /* 0x000000087a557c23 */ /* 0x000fe20008010055 */
[----:B------:R-:W-:Y:S02]  /*8450*/  HADD2.F32 R119, -RZ, R58.H0_H0 ;  /* 0x2000003aff777230 */ /* 0x000fe40000004100 */
[----:B------:R-:W-:Y:S01]  /*8460*/  FMUL.FTZ R122, R86, UR7 ;  /* 0x00000007567a7c20 */ /* 0x000fe20008410000 */
[----:B------:R-:W-:Y:S01]  /*8470*/  HADD2.F32 R90, -RZ, R90.H1_H1 ;  /* 0x3000005aff5a7230 */ /* 0x000fe20000004100 */
[C---:B------:R-:W-:Y:S01]  /*8480*/  F2FP.F16.F32.PACK_AB R86, R145.reuse, R86 ;  /* 0x000000569156723e */ /* 0x040fe200000000ff */
[----:B------:R-:W-:Y:S01]  /*8490*/  FMUL.FTZ R145, R145, UR7 ;  /* 0x0000000791917c20 */ /* 0x000fe20008410000 */
[----:B------:R-:W-:Y:S01]  /*84a0*/  FMUL.FTZ R120, R122, R120 ;  /* 0x000000787a787220 */ /* 0x000fe20000410000 */
[----:B------:R-:W-:Y:S01]  /*84b0*/  FMUL.FTZ R119, R119, R122 ;  /* 0x0000007a77777220 */ /* 0x000fe20000410000 */
[----:B------:R-:W-:-:S02]  /*84c0*/  HADD2.F32 R122, -RZ, R58.H1_H1 ;  /* 0x3000003aff7a7230 */ /* 0x000fc40000004100 */
[----:B------:R-:W-:Y:S01]  /*84d0*/  FMUL.FTZ R124, R145, R90 ;  /* 0x0000005a917c7220 */ /* 0x000fe20000410000 */
[----:B------:R-:W-:Y:S02]  /*84e0*/  HADD2.F32 R138, -RZ, R57.H0_H0 ;  /* 0x20000039ff8a7230 */ /* 0x000fe40000004100 */
[----:B------:R-:W-:Y:S01]  /*84f0*/  FMUL.FTZ R125, R85, UR7 ;  /* 0x00000007557d7c20 */ /* 0x000fe20008410000 */
[----:B------:R-:W-:Y:S01]  /*8500*/  FADD.FTZ R141, R141, -R140 ;  /* 0x8000008c8d8d7221 */ /* 0x000fe20000010000 */
[----:B------:R-:W-:Y:S01]  /*8510*/  FMUL.FTZ R90, R122, R145 ;  /* 0x000000917a5a7220 */ /* 0x000fe20000410000 */
[--C-:B------:R-:W-:Y:S02]  /*8520*/  HADD2.F32 R122, -RZ, R89.reuse.H0_H0 ;  /* 0x20000059ff7a7230 */ /* 0x100fe40000004100 */
[----:B------:R-:W-:Y:S01]  /*8530*/  FMUL.FTZ R138, R138, R125 ;  /* 0x0000007d8a8a7220 */ /* 0x000fe20000410000 */
[----:B------:R-:W-:Y:S01]  /*8540*/  HADD2.F32 R89, -RZ, R89.H1_H1 ;  /* 0x30000059ff597230 */ /* 0x000fe20000004100 */
[----:B------:R-:W-:Y:S01]  /*8550*/  F2FP.F16.F32.PACK_AB R90, R90, R119 ;  /* 0x000000775a5a723e */ /* 0x000fe200000000ff */
[----:B------:R-:W-:Y:S01]  /*8560*/  FMUL.FTZ R122, R125, R122 ;  /* 0x0000007a7d7a7220 */ /* 0x000fe20000410000 */
[----:B------:R-:W-:-:S02]  /*8570*/  HADD2.F32 R125, -RZ, R77.H1_H1 ;  /* 0x3000004dff7d7230 */ /* 0x000fc40000004100 */
[----:B------:R-:W-:-:S03]  /*8580*/  HADD2.F32 R119, -RZ, R57.H1_H1 ;  /* 0x30000039ff777230 */ /* 0x000fc60000004100 */
        /* <DEDUP_REMOVED lines=9> */
[----:B------:R-:W-:Y:S02]  /*8620*/  HADD2.F32 R118, -RZ, R56.H0_H0 ;  /* 0x20000038ff767230 */ /* 0x000fe40000004100 */
        /* <DEDUP_REMOVED lines=11> */
[----:B------:R-:W-:Y:S01]  /*86e0*/  F2FP.F16.F32.PACK_AB R88, R88, R118 ;  /* 0x000000765858723e */ /* 0x000fe200000000ff */
[----:B------:R-:W-:Y:S06]  /*86f0*/  BRA `(.L_x_2192) ;  /* 0x0000000400307947 */ /* 0x000fec0003800000 */
.L_x_2191:
[--C-:B------:R-:W-:Y:S01]  /*8700*/  FFMA.FTZ R117, R117, UR4, R115.reuse ;  /* 0x0000000475757c23 */ /* 0x100fe20008010073 */
[--C-:B------:R-:W-:Y:S01]  /*8710*/  FFMA.FTZ R146, R146, UR4, R115.reuse ;  /* 0x0000000492927c23 */ /* 0x100fe20008010073 */
[--C-:B------:R-:W-:Y:S01]  /*8720*/  FFMA.FTZ R139, R119, UR4, R115.reuse ;  /* 0x00000004778b7c23 */ /* 0x100fe20008010073 */
[----:B------:R-:W-:Y:S01]  /*8730*/  FFMA.FTZ R148, R148, UR4, R115 ;  /* 0x0000000494947c23 */ /* 0x000fe20008010073 */
[----:B------:R-:W-:Y:S01]  /*8740*/  FADD.FTZ R117, R118, -R117 ;  /* 0x8000007576757221 */ /* 0x000fe20000010000 */
[--C-:B------:R-:W-:Y:S02]  /*8750*/  HADD2.F32 R138, -RZ, R79.reuse.H0_H0 ;  /* 0x2000004fff8a7230 */ /* 0x100fe40000004100 */
[----:B------:R-:W-:Y:S01]  /*8760*/  FFMA.FTZ R119, R121, UR4, R115 ;  /* 0x0000000479777c23 */ /* 0x000fe20008010073 */
[----:B------:R-:W-:Y:S01]  /*8770*/  FADD.FTZ R118, R147, -R146 ;  /* 0x8000009293767221 */ /* 0x000fe20000010000 */
[----:B------:R-:W-:Y:S02]  /*8780*/  HADD2.F32 R124, -RZ, R79.H1_H1 ;  /* 0x3000004fff7c7230 */ /* 0x000fe40000004100 */
[----:B------:R-:W-:Y:S01]  /*8790*/  FADD.FTZ R139, R120, -R139 ;  /* 0x8000008b788b7221 */ /* 0x000fe20000010000 */
[----:B------:R-:W-:Y:S01]  /*87a0*/  FADD.FTZ R121, R149, -R148 ;  /* 0x8000009495797221 */ /* 0x000fe20000010000 */
[--C-:B------:R-:W-:Y:S01]  /*87b0*/  FFMA.FTZ R120, R142, UR4, R115.reuse ;  /* 0x000000048e787c23 */ /* 0x100fe20008010073 */
[----:B------:R-:W-:Y:S01]  /*87c0*/  FFMA.FTZ R144, R144, UR4, R115 ;  /* 0x0000000490907c23 */ /* 0x000fe20008010073 */
[----:B------:R-:W-:Y:S01]  /*87d0*/  FFMA.FTZ R118, R118, UR8, R138 ;  /* 0x0000000876767c23 */ /* 0x000fe2000801008a */
[----:B------:R-:W-:Y:S01]  /*87e0*/  FFMA.FTZ R121, R121, UR8, R124 ;  /* 0x0000000879797c23 */ /* 0x000fe2000801007c */
[----:B------:R-:W-:-:S02]  /*87f0*/  HADD2.F32 R138, -RZ, R78.H0_H0 ;  /* 0x2000004eff8a7230 */ /* 0x000fc40000004100 */
[----:B------:R-:W-:Y:S01]  /*8800*/  FADD.FTZ R119, R122, -R119 ;  /* 0x800000777a777221 */ /* 0x000fe20000010000 */
[----:B------:R-:W-:Y:S01]  /*8810*/  FADD.FTZ R120, R143, -R120 ;  /* 0x800000788f787221 */ /* 0x000fe20000010000 */
[----:B------:R-:W-:Y:S02]  /*8820*/  HADD2.F32 R124, -RZ, R78.H1_H1 ;  /* 0x3000004eff7c7230 */ /* 0x000fe40000004100 */
[----:B------:R-:W-:Y:S01]  /*8830*/  FADD.FTZ R122, R145, -R144 ;  /* 0x80000090917a7221 */ /* 0x000fe20000010000 */
[----:B------:R-:W-:Y:S01]  /*8840*/  FFMA.FTZ R125, R140, UR4, R115 ;  /* 0x000000048c7d7c23 */ /* 0x000fe20008010073 */
[----:B------:R-:W-:Y:S01]  /*8850*/  FFMA.FTZ R120, R120, UR8, R138 ;  /* 0x0000000878787c23 */ /* 0x000fe2000801008a */
[--C-:B------:R-:W-:Y:S02]  /*8860*/  HADD2.F32 R138, -RZ, R77.reuse.H0_H0 ;  /* 0x2000004dff8a7230 */ /* 0x100fe40000004100 */
[----:B------:R-:W-:Y:S01]  /*8870*/  FFMA.FTZ R122, R122, UR8, R124 ;  /* 0x000000087a7a7c23 */ /* 0x000fe2000801007c */
[----:B------:R-:W-:-:S02]  /*8880*/  HADD2.F32 R124, -RZ, R77.H1_H1 ;  /* 0x3000004dff7c7230 */ /* 0x000fc40000004100 */
[----:B------:R-:W-:Y:S01]  /*8890*/  FADD.FTZ R125, R141, -R125 ;  /* 0x8000007d8d7d7221 */ /* 0x000fe20000010000 */
[----:B------:R-:W-:Y:S01]  /*88a0*/  FMUL.FTZ R118, R118, UR7 ;  /* 0x0000000776767c20 */ /* 0x000fe20008410000 */
[----:B------:R-:W-:Y:S01]  /*88b0*/  FFMA.FTZ R119, R119, UR8, R138 ;  /* 0x0000000877777c23 */ /* 0x000fe2000801008a */
[--C-:B------:R-:W-:Y:S02]  /*88c0*/  HADD2.F32 R138, -RZ, R76.reuse.H0_H0 ;  /* 0x2000004cff8a7230 */ /* 0x100fe40000004100 */
[----:B------:R-:W-:Y:S01]  /*88d0*/  FFMA.FTZ R125, R125, UR8, R124 ;  /* 0x000000087d7d7c23 */ /* 0x000fe2000801007c */
[----:B------:R-:W-:Y:S02]  /*88e0*/  HADD2.F32 R124, -RZ, R76.H1_H1 ;  /* 0x3000004cff7c7230 */ /* 0x000fe40000004100 */
[----:B------:R-:W-:Y:S01]  /*88f0*/  FMUL.FTZ R122, R122, UR7 ;  /* 0x000000077a7a7c20 */ /* 0x000fe20008410000 */
[----:B------:R-:W-:Y:S02]  /*8900*/  HADD2.F32 R140, -RZ, R59.H1_H1 ;  /* 0x3000003bff8c7230 */ /* 0x000fe40000004100 */
[----:B------:R-:W-:Y:S01]  /*8910*/  FFMA.FTZ R138, R117, UR8, R138 ;  /* 0x00000008758a7c23 */ /* 0x000fe2000801008a */
[----:B-----5:R-:W-:-:S02]  /*8920*/  HADD2.F32 R117, -RZ, R91.H0_H0 ;  /* 0x2000005bff757230 */ /* 0x020fc40000004100 */
[----:B------:R-:W-:Y:S01]  /*8930*/  FFMA.FTZ R139, R139, UR8, R124 ;  /* 0x000000088b8b7c23 */ /* 0x000fe2000801007c */
[----:B------:R-:W-:Y:S02]  /*8940*/  HADD2.F32 R124, -RZ, R59.H0_H0 ;  /* 0x2000003bff7c7230 */ /* 0x000fe40000004100 */
[----:B------:R-:W-:Y:S01]  /*8950*/  FMUL.FTZ R119, R119, UR7 ;  /* 0x0000000777777c20 */ /* 0x000fe20008410000 */
[----:B------:R-:W-:Y:S02]  /*8960*/  HADD2.F32 R91, -RZ, R91.H1_H1 ;  /* 0x3000005bff5b7230 */ /* 0x000fe40000004100 */
[----:B------:R-:W-:Y:S01]  /*8970*/  FMUL.FTZ R117, R118, R117 ;  /* 0x0000007576757220 */ /* 0x000fe20000410000 */
[----:B------:R-:W-:Y:S02]  /*8980*/  HADD2.F32 R141, -RZ, R58.H1_H1 ;  /* 0x3000003aff8d7230 */ /* 0x000fe40000004100 */
[----:B------:R-:W-:Y:S01]  /*8990*/  FMUL.FTZ R118, R124, R118 ;  /* 0x000000767c767220 */ /* 0x000fe20000410000 */
[----:B------:R-:W-:Y:S01]  /*89a0*/  FMUL.FTZ R124, R121, UR7 ;  /* 0x00000007797c7c20 */ /* 0x000fe20008410000 */
[----:B------:R-:W-:-:S02]  /*89b0*/  HADD2.F32 R142, -RZ, R57.H1_H1 ;  /* 0x30000039ff8e7230 */ /* 0x000fc40000004100 */
[----:B------:R-:W-:Y:S01]  /*89c0*/  FMUL.FTZ R139, R139, UR7 ;  /* 0x000000078b8b7c20 */ /* 0x000fe20008410000 */
        /* <DEDUP_REMOVED lines=8> */
[----:B------:R-:W-:-:S02]  /*8a50*/  FMUL.FTZ R140, R124, R140 ;  /* 0x0000008c7c8c7220 */ /* 0x000fc40000410000 */
        /* <DEDUP_REMOVED lines=22> */
.L_x_2192:
        /* <DEDUP_REMOVED lines=14> */
[----:B------:R-:W-:Y:S02]  /*8ca0*/  HADD2.F32 R87, -RZ, R83.H0_H0 ;  /* 0x20000053ff577230 */ /* 0x000fe40000004100 */
[----:B------:R-:W-:Y:S01]  /*8cb0*/  FADD.FTZ R110, R103, -R110 ;  /* 0x8000006e676e7221 */ /* 0x000fe20000010000 */
[--C-:B------:R-:W-:Y:S01]  /*8cc0*/  FFMA.FTZ R86, R111, UR4, R115.reuse ;  /* 0x000000046f567c23 */ /* 0x100fe20008010073 */
[----:B------:R-:W-:Y:S01]  /*8cd0*/  FADD.FTZ R108, R101, -R108 ;  /* 0x8000006c656c7221 */ /* 0x000fe20000010000 */
[----:B------:R-:W-:Y:S01]  /*8ce0*/  FADD.FTZ R97, R97, -R96 ;  /* 0x8000006061617221 */ /* 0x000fe20000010000 */
[----:B------:R-:W-:Y:S01]  /*8cf0*/  FFMA.FTZ R84, R104, UR4, R115 ;  /* 0x0000000468547c23 */ /* 0x000fe20008010073 */
[----:B------:R-:W-:-:S02]  /*8d00*/  HADD2.F32 R101, -RZ, R82.H1_H1 ;  /* 0x30000052ff657230 */ /* 0x000fc40000004100 */
[----:B------:R-:W-:Y:S01]  /*8d10*/  FFMA.FTZ R96, R107, UR4, R115 ;  /* 0x000000046b607c23 */ /* 0x000fe20008010073 */
[----:B------:R-:W-:Y:S01]  /*8d20*/  FADD.FTZ R104, R102, -R109 ;  /* 0x8000006d66687221 */ /* 0x000fe20000010000 */
[----:B------:R-:W-:Y:S01]  /*8d30*/  FFMA.FTZ R87, R110, UR8, R87 ;  /* 0x000000086e577c23 */ /* 0x000fe20008010057 */
[----:B------:R-:W-:Y:S01]  /*8d40*/  FADD.FTZ R86, R105, -R86 ;  /* 0x8000005669567221 */ /* 0x000fe20000010000 */
[----:B------:R-:W-:Y:S01]  /*8d50*/  FADD.FTZ R84, R98, -R84 ;  /* 0x8000005462547221 */ /* 0x000fe20000010000 */
[----:B------:R-:W-:Y:S02]  /*8d60*/  HADD2.F32 R105, -RZ, R83.H1_H1 ;  /* 0x30000053ff697230 */ /* 0x000fe40000004100 */
[----:B------:R-:W-:Y:S01]  /*8d70*/  FFMA.FTZ R85, R106, UR4, R115 ;  /* 0x000000046a557c23 */ /* 0x000fe20008010073 */
[----:B------:R-:W-:Y:S01]  /*8d80*/  FADD.FTZ R96, R100, -R96 ;  /* 0x8000006064607221 */ /* 0x000fe20000010000 */
[----:B------:R-:W-:Y:S01]  /*8d90*/  FFMA.FTZ R104, R104, UR8, R101 ;  /* 0x0000000868687c23 */ /* 0x000fe20008010065 */
[----:B-----5:R-:W-:-:S02]  /*8da0*/  HADD2.F32 R98, -RZ, R91.H0_H0 ;  /* 0x2000005bff627230 */ /* 0x020fc40000004100 */
[----:B------:R-:W-:Y:S01]  /*8db0*/  FMUL.FTZ R101, R87, UR7 ;  /* 0x0000000757657c20 */ /* 0x000fe20008410000 */
[----:B------:R-:W-:Y:S02]  /*8dc0*/  HADD2.F32 R100, -RZ, R63.H0_H0 ;  /* 0x2000003fff647230 */ /* 0x000fe40000004100 */
[----:B------:R-:W-:Y:S01]  /*8dd0*/  FADD.FTZ R85, R99, -R85 ;  /* 0x8000005563557221 */ /* 0x000fe20000010000 */
[----:B------:R-:W-:Y:S01]  /*8de0*/  FFMA.FTZ R105, R86, UR8, R105 ;  /* 0x0000000856697c23 */ /* 0x000fe20008010069 */
[----:B------:R-:W-:Y:S02]  /*8df0*/  HADD2.F32 R99, -RZ, R82.H0_H0 ;  /* 0x20000052ff637230 */ /* 0x000fe40000004100 */
[----:B------:R-:W-:Y:S01]  /*8e00*/  FMUL.FTZ R98, R101, R98 ;  /* 0x0000006265627220 */ /* 0x000fe20000410000 */
[----:B------:R-:W-:Y:S01]  /*8e10*/  FMUL.FTZ R101, R100, R101 ;  /* 0x0000006564657220 */ /* 0x000fe20000410000 */
[----:B------:R-:W-:Y:S02]  /*8e20*/  HADD2.F32 R100, -RZ, R91.H1_H1 ;  /* 0x3000005bff647230 */ /* 0x000fe40000004100 */
[----:B------:R-:W-:Y:S01]  /*8e30*/  FMUL.FTZ R91, R105, UR7 ;  /* 0x00000007695b7c20 */ /* 0x000fe20008410000 */
[----:B------:R-:W-:-:S02]  /*8e40*/  HADD2.F32 R102, -RZ, R63.H1_H1 ;  /* 0x3000003fff667230 */ /* 0x000fc40000004100 */
[----:B------:R-:W-:Y:S01]  /*8e50*/  FFMA.FTZ R86, R108, UR8, R99 ;  /* 0x000000086c567c23 */ /* 0x000fe20008010063 */
[----:B------:R-:W-:Y:S01]  /*8e60*/  FMUL.FTZ R106, R104, UR7 ;  /* 0x00000007686a7c20 */ /* 0x000fe20008410000 */
[----:B------:R-:W-:Y:S01]  /*8e70*/  FMUL.FTZ R100, R91, R100 ;  /* 0x000000645b647220 */ /* 0x000fe20000410000 */
[----:B------:R-:W-:Y:S02]  /*8e80*/  HADD2.F32 R99, -RZ, R90.H0_H0 ;  /* 0x2000005aff637230 */ /* 0x000fe40000004100 */
[----:B------:R-:W-:Y:S01]  /*8e90*/  FMUL.FTZ R91, R102, R91 ;  /* 0x0000005b665b7220 */ /* 0x000fe20000410000 */
[----:B------:R-:W-:Y:S01]  /*8ea0*/  FMUL.FTZ R102, R86, UR7 ;  /* 0x0000000756667c20 */ /* 0x000fe20008410000 */
[----:B------:R-:W-:Y:S01]  /*8eb0*/  F2FP.F16.F32.PACK_AB R86, R104, R86 ;  /* 0x000000566856723e */ /* 0x000fe200000000ff */
[----:B------:R-:W-:Y:S01]  /*8ec0*/  HADD2.F32 R103, -RZ, R62.H0_H0 ;  /* 0x2000003eff677230 */ /* 0x000fe20000004100 */
[----:B------:R-:W-:Y:S01]  /*8ed0*/  F2FP.F16.F32.PACK_AB R87, R105, R87 ;  /* 0x000000576957723e */ /* 0x000fe200000000ff */
[--C-:B------:R-:W-:Y:S01]  /*8ee0*/  HADD2.F32 R104, -RZ, R81.reuse.H0_H0 ;  /* 0x20000051ff687230 */ /* 0x100fe20000004100 */
[----:B------:R-:W-:Y:S01]  /*8ef0*/  F2FP.F16.F32.PACK_AB R91, R91, R101 ;  /* 0x000000655b5b723e */ /* 0x000fe200000000ff */
[----:B------:R-:W-:-:S02]  /*8f00*/  HADD2.F32 R101, -RZ, R81.H1_H1 ;  /* 0x30000051ff657230 */ /* 0x000fc40000004100 */
[----:B------:R-:W-:Y:S01]  /*8f10*/  FMUL.FTZ R99, R102, R99 ;  /* 0x0000006366637220 */ /* 0x000fe20000410000 */
[----:B------:R-:W-:Y:S01]  /*8f20*/  FMUL.FTZ R103, R103, R102 ;  /* 0x0000006667677220 */ /* 0x000fe20000410000 */
[----:B------:R-:W-:Y:S01]  /*8f30*/  FFMA.FTZ R85, R85, UR8, R104 ;  /* 0x0000000855557c23 */ /* 0x000fe20008010068 */
[----:B------:R-:W-:Y:S02]  /*8f40*/  HADD2.F32 R102, -RZ, R90.H1_H1 ;  /* 0x3000005aff667230 */ /* 0x000fe40000004100 */
[----:B------:R-:W-:Y:S01]  /*8f50*/  FFMA.FTZ R96, R96, UR8, R101 ;  /* 0x0000000860607c23 */ /* 0x000fe20008010065 */
[----:B------:R-:W-:Y:S02]  /*8f60*/  HADD2.F32 R104, -RZ, R80.H0_H0 ;  /* 0x20000050ff687230 */ /* 0x000fe40000004100 */
[----:B------:R-:W-:Y:S01]  /*8f70*/  FMUL.FTZ R105, R85, UR7 ;  /* 0x0000000755697c20 */ /* 0x000fe20008410000 */
[----:B------:R-:W-:Y:S02]  /*8f80*/  HADD2.F32 R90, -RZ, R62.H1_H1 ;  /* 0x3000003eff5a7230 */ /* 0x000fe40000004100 */
[----:B------:R-:W-:Y:S01]  /*8f90*/  FMUL.FTZ R102, R106, R102 ;  /* 0x000000666a667220 */ /* 0x000fe20000410000 */
[----:B------:R-:W-:Y:S01]  /*8fa0*/  F2FP.F16.F32.PACK_AB R85, R96, R85 ;  /* 0x000000556055723e */ /* 0x000fe200000000ff */
[----:B------:R-:W-:Y:S01]  /*8fb0*/  FFMA.FTZ R97, R97, UR8, R104 ;  /* 0x0000000861617c23 */ /* 0x000fe20008010068 */
[----:B------:R-:W-:-:S02]  /*8fc0*/  HADD2.F32 R104, -RZ, R89.H0_H0 ;  /* 0x20000059ff687230 */ /* 0x000fc40000004100 */
[----:B------:R-:W-:Y:S01]  /*8fd0*/  FMUL.FTZ R90, R90, R106 ;  /* 0x0000006a5a5a7220 */ /* 0x000fe20000410000 */
[----:B------:R-:W-:Y:S02]  /*8fe0*/  HADD2.F32 R89, -RZ, R89.H1_H1 ;  /* 0x30000059ff597230 */ /* 0x000fe40000004100 */
[----:B------:R-:W-:Y:S01]  /*8ff0*/  FMUL.FTZ R96, R96, UR7 ;  /* 0x0000000760607c20 */ /* 0x000fe20008410000 */
[--C-:B------:R-:W-:Y:S02]  /*9000*/  HADD2.F32 R107, -RZ, R61.reuse.H1_H1 ;  /* 0x3000003dff6b7230 */ /* 0x100fe40000004100 */
[----:B------:R-:W-:Y:S01]  /*9010*/  FMUL.FTZ R101, R105, R104 ;  /* 0x0000006869657220 */ /* 0x000fe20000410000 */
[----:B------:R-:W-:Y:S01]  /*9020*/  HADD2.F32 R106, -RZ, R61.H0_H0 ;  /* 0x2000003dff6a7230 */ /* 0x000fe20000004100 */
[----:B------:R-:W-:Y:S01]  /*9030*/  F2FP.F16.F32.PACK_AB R90, R90, R103 ;  /* 0x000000675a5a723e */ /* 0x000fe200000000ff */
[----:B------:R-:W-:Y:S01]  /*9040*/  FMUL.FTZ R103, R96, R89 ;  /* 0x0000005960677220 */ /* 0x000fe20000410000 */
[----:B------:R-:W-:Y:S01]  /*9050*/  FMUL.FTZ R89, R107, R96 ;  /* 0x000000606b597220 */ /* 0x000fe20000410000 */
[----:B------:R-:W-:-:S02]  /*9060*/  HADD2.F32 R104, -RZ, R88.H0_H0 ;  /* 0x20000058ff687230 */ /* 0x000fc40000004100 */
[----:B------:R-:W-:Y:S01]  /*9070*/  FMUL.FTZ R105, R106, R105 ;  /* 0x000000696a697220 */ /* 0x000fe20000410000 */
[----:B------:R-:W-:Y:S02]  /*9080*/  HADD2.F32 R96, -RZ, R60.H0_H0 ;  /* 0x2000003cff607230 */ /* 0x000fe40000004100 */
[----:B------:R-:W-:Y:S02]  /*9090*/  FMUL.FTZ R106, R97, UR7 ;  /* 0x00000007616a7c20 */ /* 0x000fe40008410000 */
[----:B------:R-:W-:Y:S02]  /*90a0*/  F2FP.F16.F32.PACK_AB R89, R89, R105 ;  /* 0x000000695959723e */ /* 0x000fe400000000ff */
[----:B------:R-:W-:Y:S01]  /*90b0*/  FMUL.FTZ R104, R106, R104 ;  /* 0x000000686a687220 */ /* 0x000fe20000410000 */
[----:B------:R-:W-:Y:S01]  /*90c0*/  FMUL.FTZ R96, R96, R106 ;  /* 0x0000006a60607220 */ /* 0x000fe20000410000 */
[----:B------:R-:W-:Y:S02]  /*90d0*/  HADD2.F32 R106, -RZ, R80.H1_H1 ;  /* 0x30000050ff6a7230 */ /* 0x000fe40000004100 */
[----:B------:R-:W-:-:S02]  /*90e0*/  HADD2.F32 R105, -RZ, R88.H1_H1 ;  /* 0x30000058ff697230 */ /* 0x000fc40000004100 */
[----:B------:R-:W-:Y:S02]  /*90f0*/  HADD2.F32 R88, -RZ, R60.H1_H1 ;  /* 0x3000003cff587230 */ /* 0x000fe40000004100 */
[----:B------:R-:W-:-:S04]  /*9100*/  FFMA.FTZ R84, R84, UR8, R106 ;  /* 0x0000000854547c23 */ /* 0x000fc8000801006a */
[C---:B------:R-:W-:Y:S01]  /*9110*/  FMUL.FTZ R106, R84.reuse, UR7 ;  /* 0x00000007546a7c20 */ /* 0x040fe20008410000 */
[----:B------:R-:W-:-:S03]  /*9120*/  F2FP.F16.F32.PACK_AB R84, R84, R97 ;  /* 0x000000615454723e */ /* 0x000fc600000000ff */
[----:B------:R-:W-:Y:S01]  /*9130*/  FMUL.FTZ R88, R88, R106 ;  /* 0x0000006a58587220 */ /* 0x000fe20000410000 */
[----:B------:R-:W-:-:S04]  /*9140*/  FMUL.FTZ R105, R106, R105 ;  /* 0x000000696a697220 */ /* 0x000fc80000410000 */
[----:B------:R-:W-:Y:S01]  /*9150*/  F2FP.F16.F32.PACK_AB R88, R88, R96 ;  /* 0x000000605858723e */ /* 0x000fe200000000ff */
[----:B------:R-:W-:Y:S06]  /*9160*/  BRA `(.L_x_2194) ;  /* 0x0000000400307947 */ /* 0x000fec0003800000 */
.L_x_2193:
[--C-:B------:R-:W-:Y:S01]  /*9170*/  FFMA.FTZ R107, R107, UR4, R115.reuse ;  /* 0x000000046b6b7c23 */ /* 0x100fe20008010073 */
[--C-:B------:R-:W-:Y:S01]  /*9180*/  FFMA.FTZ R106, R106, UR4, R115.reuse ;  /* 0x000000046a6a7c23 */ /* 0x100fe20008010073 */
[--C-:B------:R-:W-:Y:S01]  /*9190*/  FFMA.FTZ R111, R111, UR4, R115.reuse ;  /* 0x000000046f6f7c23 */ /* 0x100fe20008010073 */
[----:B------:R-:W-:Y:S01]  /*91a0*/  FFMA.FTZ R96, R96, UR4, R115 ;  /* 0x0000000460607c23 */ /* 0x000fe20008010073 */
[----:B------:R-:W-:Y:S01]  /*91b0*/  FADD.FTZ R107, R100, -R107 ;  /* 0x8000006b646b7221 */ /* 0x000fe20000010000 */
[----:B------:R-:W-:Y:S01]  /*91c0*/  FADD.FTZ R106, R99, -R106 ;  /* 0x8000006a636a7221 */ /* 0x000fe20000010000 */
[--C-:B------:R-:W-:Y:S02]  /*91d0*/  HADD2.F32 R100, -RZ, R83.reuse.H1_H1 ;  /* 0x30000053ff647230 */ /* 0x100fe40000004100 */
[----:B------:R-:W-:Y:S01]  /*91e0*/  FFMA.FTZ R108, R108, UR4, R115 ;  /* 0x000000046c6c7c23 */ /* 0x000fe20008010073 */
[----:B------:R-:W-:Y:S01]  /*91f0*/  FADD.FTZ R99, R105, -R111 ;  /* 0x8000006f69637221 */ /* 0x000fe20000010000 */
[--C-:B------:R-:W-:Y:S01]  /*9200*/  FFMA.FTZ R104, R104, UR4, R115.reuse ;  /* 0x0000000468687c23 */ /* 0x100fe20008010073 */
[----:B------:R-:W-:Y:S01]  /*9210*/  FFMA.FTZ R110, R110, UR4, R115 ;  /* 0x000000046e6e7c23 */ /* 0x000fe20008010073 */
[----:B------:R-:W-:Y:S01]  /*9220*/  FADD.FTZ R96, R97, -R96 ;  /* 0x8000006061607221 */ /* 0x000fe20000010000 */
[----:B------:R-:W-:Y:S01]  /*9230*/  FADD.FTZ R97, R101, -R108 ;  /* 0x8000006c65617221 */ /* 0x000fe20000010000 */
[----:B------:R-:W-:Y:S01]  /*9240*/  FFMA.FTZ R99, R99, UR8, R100 ;  /* 0x0000000863637c23 */ /* 0x000fe20008010064 */
[----:B------:R-:W-:Y:S01]  /*9250*/  FADD.FTZ R104, R98, -R104 ;  /* 0x8000006862687221 */ /* 0x000fe20000010000 */
[----:B------:R-:W-:-:S02]  /*9260*/  HADD2.F32 R101, -RZ, R83.H0_H0 ;  /* 0x20000053ff657230 */ /* 0x000fc40000004100 */
[----:B------:R-:W-:Y:S01]  /*9270*/  FADD.FTZ R98, R103, -R110 ;  /* 0x8000006e67627221 */ /* 0x000fe20000010000 */
[----:B------:R-:W-:Y:S02]  /*9280*/  HADD2.F32 R100, -RZ, R82.H0_H0 ;  /* 0x20000052ff647230 */ /* 0x000fe40000004100 */
[----:B------:R-:W-:Y:S01]  /*9290*/  FFMA.FTZ R109, R109, UR4, R115 ;  /* 0x000000046d6d7c23 */ /* 0x000fe20008010073 */
[----:B------:R-:W-:Y:S02]  /*92a0*/  HADD2.F32 R105, -RZ, R80.H0_H0 ;  /* 0x20000050ff697230 */ /* 0x000fe40000004100 */
[----:B------:R-:W-:Y:S01]  /*92b0*/  FFMA.FTZ R98, R98, UR8, R101 ;  /* 0x0000000862627c23 */ /* 0x000fe20008010065 */
[----:B------:R-:W-:Y:S02]  /*92c0*/  HADD2.F32 R101, -RZ, R82.H1_H1 ;  /* 0x30000052ff657230 */ /* 0x000fe40000004100 */
[----:B------:R-:W-:Y:S01]  /*92d0*/  FFMA.FTZ R97, R97, UR8, R100 ;  /* 0x0000000861617c23 */ /* 0x000fe20008010064 */
[----:B------:R-:W-:-:S02]  /*92e0*/  HADD2.F32 R100, -RZ, R81.H1_H1 ;  /* 0x30000051ff647230 */ /* 0x000fc40000004100 */
[----:B------:R-:W-:Y:S01]  /*92f0*/  FADD.FTZ R102, R102, -R109 ;  /* 0x8000006d66667221 */ /* 0x000fe20000010000 */
[--C-:B-----5:R-:W-:Y:S02]  /*9300*/  HADD2.F32 R109, -RZ, R91.reuse.H0_H0 ;  /* 0x2000005bff6d7230 */ /* 0x120fe40000004100 */
[----:B------:R-:W-:Y:S01]  /*9310*/  FFMA.FTZ R105, R96, UR8, R105 ;  /* 0x0000000860697c23 */ /* 0x000fe20008010069 */
[----:B------:R-:W-:Y:S02]  /*9320*/  HADD2.F32 R91, -RZ, R91.H1_H1 ;  /* 0x3000005bff5b7230 */ /* 0x000fe40000004100 */
[----:B------:R-:W-:Y:S01]  /*9330*/  FFMA.FTZ R102, R102, UR8, R101 ;  /* 0x0000000866667c23 */ /* 0x000fe20008010065 */
[----:B------:R-:W-:Y:S01]  /*9340*/  FFMA.FTZ R103, R107, UR8, R100 ;  /* 0x000000086b677c23 */ /* 0x000fe20008010064 */
[----:B------:R-:W-:Y:S01]  /*9350*/  FMUL.FTZ R99, R99, UR7 ;  /* 0x0000000763637c20 */ /* 0x000fe20008410000 */
[----:B------:R-:W-:Y:S02]  /*9360*/  HADD2.F32 R96, -RZ, R63.H1_H1 ;  /* 0x3000003fff607230 */ /* 0x000fe40000004100 */
[----:B------:R-:W-:Y:S01]  /*9370*/  FMUL.FTZ R97, R97, UR7 ;  /* 0x0000000761617c20 */ /* 0x000fe20008410000 */
[----:B------:R-:W-:-:S02]  /*9380*/  HADD2.F32 R101, -RZ, R81.H0_H0 ;  /* 0x20000051ff657230 */ /* 0x000fc40000004100 */
[----:B------:R-:W-:Y:S01]  /*9390*/  FMUL.FTZ R100, R99, R91 ;  /* 0x0000005b63647220 */ /* 0x000fe20000410000 */
[----:B------:R-:W-:Y:S02]  /*93a0*/  HADD2.F32 R107, -RZ, R80.H1_H1 ;  /* 0x30000050ff6b7230 */ /* 0x000fe40000004100 */
[----:B------:R-:W-:Y:S01]  /*93b0*/  FMUL.FTZ R91, R96, R99 ;  /* 0x00000063605b7220 */ /* 0x000fe20000410000 */
[----:B------:R-:W-:Y:S02]  /*93c0*/  HADD2.F32 R99, -RZ, R90.H0_H0 ;  /* 0x2000005aff637230 */ /* 0x000fe40000004100 */
[----:B------:R-:W-:Y:S01]  /*93d0*/  FFMA.FTZ R101, R106, UR8, R101 ;  /* 0x000000086a657c23 */ /* 0x000fe20008010065 */
[----:B------:R-:W-:Y:S01]  /*93e0*/  FMUL.FTZ R106, R98, UR7 ;  /* 0x00000007626a7c20 */ /* 0x000fe20008410000 */
[----:B------:R-:W-:Y:S01]  /*93f0*/  FFMA.FTZ R104, R104, UR8, R107 ;  /* 0x0000000868687c23 */ /* 0x000fe2000801006b */
[----:B------:R-:W-:Y:S02]  /*9400*/  HADD2.F32 R107, -RZ, R63.H0_H0 ;  /* 0x2000003fff6b7230 */ /* 0x000fe40000004100 */
[----:B------:R-:W-:Y:S01]  /*9410*/  FMUL.FTZ R99, R97, R99 ;  /* 0x0000006361637220 */ /* 0x000fe20000410000 */
[----:B------:R-:W-:-:S02]  /*9420*/  HADD2.F32 R96, -RZ, R62.H0_H0 ;  /* 0x2000003eff607230 */ /* 0x000fc40000004100 */
[----:B------:R-:W-:Y:S01]  /*9430*/  FMUL.FTZ R98, R106, R109 ;  /* 0x0000006d6a627220 */ /* 0x000fe20000410000 */
[----:B------:R-:W-:Y:S02]  /*9440*/  HADD2.F32 R90, -RZ, R90.H1_H1 ;  /* 0x3000005aff5a7230 */ /* 0x000fe40000004100 */
[----:B------:R-:W-:Y:S01]  /*9450*/  FMUL.FTZ R106, R107, R106 ;  /* 0x0000006a6b6a7220 */ /* 0x000fe20000410000 */
[----:B------:R-:W-:Y:S02]  /*9460*/  HADD2.F32 R107, -RZ, R62.H1_H1 ;  /* 0x3000003eff6b7230 */ /* 0x000fe40000004100 */
[----:B------:R-:W-:Y:S01]  /*9470*/  FMUL.FTZ R97, R96, R97 ;  /* 0x0000006160617220 */ /* 0x000fe20000410000 */
[----:B------:R-:W-:Y:S01]  /*9480*/  FMUL.FTZ R96, R102, UR7 ;  /* 0x0000000766607c20 */ /* 0x000fe20008410000 */
[----:B------:R-:W-:Y:S01]  /*9490*/  HADD2.F32 R108, -RZ, R61.H1_H1 ;  /* 0x3000003dff6c7230 */ /* 0x000fe20000004100 */
[----:B------:R-:W-:Y:S01]  /*94a0*/  F2FP.F16.F32.PACK_AB R91, R91, R106 ;  /* 0x0000006a5b5b723e */ /* 0x000fe200000000ff */
[----:B------:R-:W-:-:S02]  /*94b0*/  HADD2.F32 R110, -RZ, R60.H0_H0 ;  /* 0x2000003cff6e7230 */ /* 0x000fc40000004100 */
        /* <DEDUP_REMOVED lines=8> */
[----:B------:R-:W-:-:S02]  /*9540*/  HADD2.F32 R109, -RZ, R60.H1_H1 ;  /* 0x3000003cff6d7230 */ /* 0x000fc40000004100 */
[----:B------:R-:W-:Y:S01]  /*9550*/  FMUL.FTZ R96, R107, R96 ;  /* 0x000000606b607220 */ /* 0x000fe20000410000 */
[----:B------:R-:W-:-:S04]  /*9560*/  FMUL.FTZ R107, R103, UR7 ;  /* 0x00000007676b7c20 */ /* 0x000fc80008410000 */
[----:B------:R-:W-:Y:S01]  /*9570*/  FMUL.FTZ R103, R107, R89 ;  /* 0x000000596b677220 */ /* 0x000fe20000410000 */
[----:B------:R-:W-:Y:S01]  /*9580*/  FMUL.FTZ R89, R108, R107 ;  /* 0x0000006b6c597220 */ /* 0x000fe20000410000 */
[--C-:B------:R-:W-:Y:S02]  /*9590*/  HADD2.F32 R107, -RZ, R88.reuse.H0_H0 ;  /* 0x20000058ff6b7230 */ /* 0x100fe40000004100 */
[----:B------:R-:W-:Y:S02]  /*95a0*/  HADD2.F32 R108, -RZ, R88.H1_H1 ;  /* 0x30000058ff6c7230 */ /* 0x000fe40000004100 */
[----:B------:R-:W-:Y:S01]  /*95b0*/  FMUL.FTZ R88, R105, UR7 ;  /* 0x0000000769587c20 */ /* 0x000fe20008410000 */
[----:B------:R-:W-:Y:S01]  /*95c0*/  FMUL.FTZ R105, R104, UR7 ;  /* 0x0000000768697c20 */ /* 0x000fe20008410000 */
[----:B------:R-:W-:Y:S02]  /*95d0*/  F2FP.F16.F32.PACK_AB R89, R89, R96 ;  /* 0x000000605959723e */ /* 0x000fe400000000ff */
[----:B------:R-:W-:Y:S01]  /*95e0*/  FMUL.FTZ R104, R88, R107 ;  /* 0x0000006b58687220 */ /* 0x000fe20000410000 */
[----:B------:R-:W-:Y:S01]  /*95f0*/  FMUL.FTZ R88, R110, R88 ;  /* 0x000000586e587220 */ /* 0x000fe20000410000 */
[----:B------:R-:W-:Y:S01]  /*9600*/  FMUL.FTZ R107, R109, R105 ;  /* 0x000000696d6b7220 */ /* 0x000fe20000410000 */
[----:B------:R-:W-:-:S04]  /*9610*/  FMUL.FTZ R105, R105, R108 ;  /* 0x0000006c69697220 */ /* 0x000fc80000410000 */
[----:B------:R-:W-:-:S07]  /*9620*/  F2FP.F16.F32.PACK_AB R88, R107, R88 ;  /* 0x000000586b58723e */ /* 0x000fce00000000ff */
.L_x_2194:
[----:B------:R-:W0:Y:S01]  /*9630*/  @P0 LDC.64 R96, c[0x0][0x478] ;  /* 0x00011e00ff600b82 */ /* 0x000e220000000a00 */
[----:B------:R-:W-:Y:S01]  /*9640*/  MOV R107, 0x10 ;  /* 0x00000010006b7802 */ /* 0x000fe20000000f00 */
[----:B0-----:R-:W-:-:S05]  /*9650*/  @P0 IMAD.WIDE.U32 R96, R0, 0x10, R96 ;  /* 0x0000001000600825 */ /* 0x001fca00078e0060 */
[----:B------:R0:W-:Y:S02]  /*9660*/  @P0 STG.E.128 desc[UR18][R96.64], R84 ;  /* 0x0000005460000986 */ /* 0x0001e4000c101d12 */
[----:B0-----:R-:W-:-:S05]  /*9670*/  IMAD.WIDE.U32 R96, R0, R107, UR28 ;  /* 0x0000001c00607e25 */ /* 0x001fca000f8e006b */
[----:B------:R0:W-:Y:S02]  /*9680*/  STG.E.128 desc[UR18][R96.64], R88 ;  /* 0x0000005860007986 */ /* 0x0001e4000c101d12 */
.L_x_2184:
        /* <DEDUP_REMOVED lines=44> */
[----:B01----:R1:W5:Y:S01]  /*9950*/  LDL.LU R90, [R1] ;  /* 0x00000000015a7983 */ /* 0x0033620000300800 */
        /* <DEDUP_REMOVED lines=111> */
[----:B-1----:R-:W-:-:S07]  /*a050*/  MOV R39, R221 ;  /* 0x000000dd00277202 */ /* 0x002fce0000000f00 */
.L_x_2170:
        /* <DEDUP_REMOVED lines=42> */
.L_x_2196:
        /* <DEDUP_REMOVED lines=16> */
.L_x_19299:


//--------------------- .text._ZN10layer_norm13ln_bwd_kernelINS_13Kernel_traitsI6__halfS2_S2_S2_fjLj5120ELj1ELj1ELj4ELj16ENS_18Kernel_traits_baseILj5120ES2_S2_S2_S2_fjLj128EEEEELb0ELb1ELb1ELb0EEEvNS_9BwdParamsE --------------------------
	.section	.text._ZN10layer_norm13ln_bwd_kernelINS_13Kernel_traitsI6__halfS2_S2_S2_fjLj5120ELj1ELj1ELj4ELj16ENS_18Kernel_traits_baseILj5120ES2_S2_S2_S2_fjLj128EEEEELb0ELb1ELb1ELb0EEEvNS_9BwdParamsE,"ax",@progbits
	.align	128
        .global         _ZN10layer_norm13ln_bwd_kernelINS_13Kernel_traitsI6__halfS2_S2_S2_fjLj5120ELj1ELj1ELj4ELj16ENS_18Kernel_traits_baseILj5120ES2_S2_S2_S2_fjLj128EEEEELb0ELb1ELb1ELb0EEEvNS_9BwdParamsE
        .type           _ZN10layer_norm13ln_bwd_kernelINS_13Kernel_traitsI6__halfS2_S2_S2_fjLj5120ELj1ELj1ELj4ELj16ENS_18Kernel_traits_baseILj5120ES2_S2_S2_S2_fjLj128EEEEELb0ELb1ELb1ELb0EEEvNS_9BwdParamsE,@function
        .size           _ZN10layer_norm13ln_bwd_kernelINS_13Kernel_traitsI6__halfS2_S2_S2_fjLj5120ELj1ELj1ELj4ELj16ENS_18Kernel_traits_baseILj5120ES2_S2_S2_S2_fjLj128EEEEELb0ELb1ELb1ELb0EEEvNS_9BwdParamsE,(.L_x_19300 - _ZN10layer_norm13ln_bwd_kernelINS_13Kernel_traitsI6__halfS2_S2_S2_fjLj5120ELj1ELj1ELj4ELj16ENS_18Kernel_traits_baseILj5120ES2_S2_S2_S2_fjLj128EEEEELb0ELb1ELb1ELb0EEEvNS_9BwdParamsE)
        .other          _ZN10layer_norm13ln_bwd_kernelINS_13Kernel_traitsI6__halfS2_S2_S2_fjLj5120ELj1ELj1ELj4ELj16ENS_18Kernel_traits_baseILj5120ES2_S2_S2_S2_fjLj128EEEEELb0ELb1ELb1ELb0EEEvNS_9BwdParamsE,@"STO_CUDA_ENTRY STV_DEFAULT"
_ZN10layer_norm13ln_bwd_kernelINS_13Kernel_traitsI6__halfS2_S2_S2_fjLj5120ELj1ELj1ELj4ELj16ENS_18Kernel_traits_baseILj5120ES2_S2_S2_S2_fjLj128EEEEELb0ELb1ELb1ELb0EEEvNS_9BwdParamsE:
.text._ZN10layer_norm13ln_bwd_kernelINS_13Kernel_traitsI6__halfS2_S2_S2_fjLj5120ELj1ELj1ELj4ELj16ENS_18Kernel_traits_baseILj5120ES2_S2_S2_S2_fjLj128EEEEELb0ELb1ELb1ELb0EEEvNS_9BwdParamsE:
        /* <DEDUP_REMOVED lines=10> */
[----:B------:R1:W-:Y:S01]  /*00a0*/  STL [R1+0x78], RZ ;  /* 0x000078ff01007387 */ /* 0x0003e20000100800 */
[----:B------:R-:W-:Y:S01]  /*00b0*/  LEA.HI.SX32 R0, R3, R0, 0x1d ;  /* 0x0000000003007211 */ /* 0x000fe200078feaff */
[----:B------:R-:W2:Y:S01]  /*00c0*/  S2UR UR26, SR_CTAID.X ;  /* 0x00000000001a79c3 */ /* 0x000ea20000002500 */
[----:B------:R-:W2:Y:S02]  /*00d0*/  LDCU UR4, c[0x0][0x384] ;  /* 0x00007080ff0477ac */ /* 0x000ea40008000800 */
[----:B------:R-:W-:-:S02]  /*00e0*/  ISETP.GE.U32.AND P1, PT, R0, 0x80, PT ;  /* 0x000000800000780c */ /* 0x000fc40003f26070 */
[C---:B------:R-:W-:Y:S02]  /*00f0*/  ISETP.GE.U32.AND P2, PT, R0.reuse, 0x100, PT ;  /* 0x000001000000780c */ /* 0x040fe40003f46070 */
[C---:B------:R-:W-:Y:S02]  /*0100*/  ISETP.GE.U32.AND P3, PT, R0.reuse, 0x180, PT ;  /* 0x000001800000780c */ /* 0x040fe40003f66070 */
[C---:B------:R-:W-:Y:S02]  /*0110*/  ISETP.GE.U32.AND P4, PT, R0.reuse, 0x200, PT ;  /* 0x000002000000780c */ /* 0x040fe40003f86070 */
[----:B------:R-:W-:-:S05]  /*0120*/  ISETP.GE.U32.AND P5, PT, R0, 0x280, PT ;  /* 0x000002800000780c */ /* 0x000fca0003fa6070 */
[----:B------:R-:W3:Y:S08]  /*0130*/  @P1 LDC.64 R2, c[0x0][0x3d0] ;  /* 0x0000f400ff021b82 */ /* 0x000ef00000000a00 */
[----:B------:R-:W4:Y:S08]  /*0140*/  @P1 LDC.64 R4, c[0x0][0x3e8] ;  /* 0x0000fa00ff041b82 */ /* 0x000f300000000a00 */
[----:B------:R-:W1:Y:S08]  /*0150*/  @P2 LDC.64 R6, c[0x0][0x3d0] ;  /* 0x0000f400ff062b82 */ /* 0x000e700000000a00 */
[----:B------:R-:W2:Y:S01]  /*0160*/  @P2 LDC.64 R8, c[0x0][0x3e8] ;  /* 0x0000fa00ff082b82 */ /* 0x000ea20000000a00 */
[----:B---3--:R-:W-:-:S05]  /*0170*/  @P1 IMAD.WIDE.U32 R2, R67, 0x10, R2 ;  /* 0x0000001043021825 */ /* 0x008fca00078e0002 */
[----:B0-----:R0:W5:Y:S02]  /*0180*/  @P1 LDG.E.128 R24, desc[UR16][R2.64] ;  /* 0x0000001002181981 */ /* 0x001164000c1e1d00 */
[----:B------:R-:W3:Y:S01]  /*0190*/  @P3 LDC.64 R14, c[0x0][0x3d0] ;  /* 0x0000f400ff0e3b82 */ /* 0x000ee20000000a00 */
[C---:B----4-:R-:W-:Y:S01]  /*01a0*/  @P1 IMAD.WIDE.U32 R4, R67.reuse, 0x10, R4 ;  /* 0x0000001043041825 */ /* 0x050fe200078e0004 */
[----:B------:R-:W-:-:S04]  /*01b0*/  @P1 LOP3.LUT R67, R67, 0x80, RZ, 0xfc, !PT ;  /* 0x0000008043431812 */ /* 0x000fc800078efcff */
[----:B------:R0:W5:Y:S02]  /*01c0*/  @P1 LDG.E.128 R28, desc[UR16][R4.64] ;  /* 0x00000010041c1981 */ /* 0x000164000c1e1d00 */
[----:B------:R-:W4:Y:S01]  /*01d0*/  @P3 LDC.64 R16, c[0x0][0x3e8] ;  /* 0x0000fa00ff103b82 */ /* 0x000f220000000a00 */
[----:B-1----:R-:W-:-:S05]  /*01e0*/  @P2 IMAD.WIDE.U32 R10, R67, 0x10, R6 ;  /* 0x00000010430a2825 */ /* 0x002fca00078e0006 */
[----:B------:R0:W5:Y:S02]  /*01f0*/  @P2 LDG.E.128 R32, desc[UR16][R10.64] ;  /* 0x000000100a202981 */ /* 0x000164000c1e1d00 */
[----:B------:R-:W1:Y:S01]  /*0200*/  @P4 LDC.64 R18, c[0x0][0x3d0] ;  /* 0x0000f400ff124b82 */ /* 0x000e620000000a00 */
[C---:B--2---:R-:W-:Y:S01]  /*0210*/  @P2 IMAD.WIDE.U32 R12, R67.reuse, 0x10, R8 ;  /* 0x00000010430c2825 */ /* 0x044fe200078e0008 */
[----:B------:R-:W-:-:S04]  /*0220*/  @P2 IADD3 R67, PT, PT, R67, 0x80, RZ ;  /* 0x0000008043432810 */ /* 0x000fc80007ffe0ff */
[----:B------:R0:W5:Y:S02]  /*0230*/  @P2 LDG.E.128 R36, desc[UR16][R12.64] ;  /* 0x000000100c242981 */ /* 0x000164000c1e1d00 */
[----:B------:R-:W2:Y:S01]  /*0240*/  @P4 LDC.64 R20, c[0x0][0x3e8] ;  /* 0x0000fa00ff144b82 */ /* 0x000ea20000000a00 */
[----:B---3--:R-:W-:-:S05]  /*0250*/  @P3 IMAD.WIDE.U32 R14, R67, 0x10, R14 ;  /* 0x00000010430e3825 */ /* 0x008fca00078e000e */
[----:B------:R0:W5:Y:S02]  /*0260*/  @P3 LDG.E.128 R40, desc[UR16][R14.64] ;  /* 0x000000100e283981 */ /* 0x000164000c1e1d00 */
[----:B------:R-:W3:Y:S01]  /*0270*/  @P5 LDC.64 R22, c[0x0][0x3d0] ;  /* 0x0000f400ff165b82 */ /* 0x000ee20000000a00 */
[C---:B----4-:R-:W-:Y:S01]  /*0280*/  @P3 IMAD.WIDE.U32 R16, R67.reuse, 0x10, R16 ;  /* 0x0000001043103825 */ /* 0x050fe200078e0010 */
[----:B------:R-:W-:-:S04]  /*0290*/  @P3 IADD3 R67, PT, PT, R67, 0x80, RZ ;  /* 0x0000008043433810 */ /* 0x000fc80007ffe0ff */
[----:B------:R0:W5:Y:S02]  /*02a0*/  @P3 LDG.E.128 R44, desc[UR16][R16.64] ;  /* 0x00000010102c3981 */ /* 0x000164000c1e1d00 */
[----:B------:R-:W4:Y:S01]  /*02b0*/  @P5 LDC.64 R64, c[0x0][0x3e8] ;  /* 0x0000fa00ff405b82 */ /* 0x000f220000000a00 */
[----:B-1----:R-:W-:-:S05]  /*02c0*/  @P4 IMAD.WIDE.U32 R18, R67, 0x10, R18 ;  /* 0x0000001043124825 */ /* 0x002fca00078e0012 */
[----:B------:R0:W5:Y:S01]  /*02d0*/  @P4 LDG.E.128 R48, desc[UR16][R18.64] ;  /* 0x0000001012304981 */ /* 0x000162000c1e1d00 */
[C---:B--2---:R-:W-:Y:S01]  /*02e0*/  @P4 IMAD.WIDE.U32 R20, R67.reuse, 0x10, R20 ;  /* 0x0000001043144825 */ /* 0x044fe200078e0014 */
        /* <DEDUP_REMOVED lines=81> */
[----:B------:R0:W-:Y:S01]  /*0800*/  STL [R1+0x78], RZ ;  /* 0x000078ff01007387 */ /* 0x0001e20000100800 */
[----:B------:R-:W-:Y:S02]  /*0810*/  CS2R R72, SRZ ;  /* 0x0000000000487805 */ /* 0x000fe4000001ff00 */
        /* <DEDUP_REMOVED lines=59> */
[----:B------:R-:W-:Y:S01]  /*0bd0*/  CS2R R154, SRZ ;  /* 0x00000000009a7805 */ /* 0x000fe2000001ff00 */
[----:B------:R-:W-:Y:S02]  /*0be0*/  UPLOP3.LUT UP1, UPT, UPT, UPT, UPT, 0x40, 0x4 ;  /* 0x000000000004789c */ /* 0x000fe40003f2e870 */
[----:B------:R0:W-:Y:S01]  /*0bf0*/  STL [R1+0x38], RZ ;  /* 0x000038ff01007387 */ /* 0x0001e20000100800 */
[----:B------:R-:W1:Y:S03]  /*0c00*/  LDCU UR29, c[0x0][0x40c] ;  /* 0x00008180ff1d77ac */ /* 0x000e660008000800 */
[----:B------:R0:W-:Y:S01]  /*0c10*/  STL [R1+0x3c], RZ ;  /* 0x00003cff01007387 */ /* 0x0001e20000100800 */
[----:B------:R-:W2:Y:S03]  /*0c20*/  LDCU UR10, c[0x0][0x388] ;  /* 0x00007100ff0a77ac */ /* 0x000ea60008000800 */
[----:B------:R0:W-:Y:S01]  /*0c30*/  STL [R1+0x40], RZ ;  /* 0x000040ff01007387 */ /* 0x0001e20000100800 */
[----:B------:R-:W3:Y:S03]  /*0c40*/  LDCU.U8 UR27, c[0x0][0x410] ;  /* 0x00008200ff1b77ac */ /* 0x000ee60008000000 */
[----:B------:R0:W-:Y:S01]  /*0c50*/  STL [R1+0x44], RZ ;  /* 0x000044ff01007387 */ /* 0x0001e20000100800 */
[----:B------:R-:W4:Y:S03]  /*0c60*/  LDCU.64 UR18, c[0x0][0x3c8] ;  /* 0x00007900ff1277ac */ /* 0x000f260008000a00 */
[----:B------:R0:W-:Y:S01]  /*0c70*/  STL [R1+0x28], RZ ;  /* 0x000028ff01007387 */ /* 0x0001e20000100800 */
[----:B------:R-:W0:Y:S03]  /*0c80*/  LDCU.64 UR20, c[0x0][0x3c0] ;  /* 0x00007800ff1477ac */ /* 0x000e260008000a00 */
[----:B------:R0:W-:Y:S01]  /*0c90*/  STL [R1+0x2c], RZ ;  /* 0x00002cff01007387 */ /* 0x0001e20000100800 */
[----:B------:R-:W0:Y:S03]  /*0ca0*/  LDCU UR28, c[0x0][0x400] ;  /* 0x00008000ff1c77ac */ /* 0x000e260008000800 */
[----:B------:R0:W-:Y:S01]  /*0cb0*/  STL [R1+0x30], RZ ;  /* 0x000030ff01007387 */ /* 0x0001e20000100800 */
[----:B------:R-:W0:Y:S03]  /*0cc0*/  LDCU.64 UR22, c[0x0][0x438] ;  /* 0x00008700ff1677ac */ /* 0x000e260008000a00 */
[----:B------:R0:W-:Y:S01]  /*0cd0*/  STL [R1+0x34], RZ ;  /* 0x000034ff01007387 */ /* 0x0001e20000100800 */
[----:B------:R-:W0:Y:S03]  /*0ce0*/  LDCU.64 UR4, c[0x0][0x478] ;  /* 0x00008f00ff0477ac */ /* 0x000e260008000a00 */
[----:B------:R0:W-:Y:S01]  /*0cf0*/  STL [R1+0x18], RZ ;  /* 0x000018ff01007387 */ /* 0x0001e20000100800 */
[----:B------:R-:W0:Y:S03]  /*0d00*/  LDCU.128 UR12, c[0x0][0x3f0] ;  /* 0x00007e00ff0c77ac */ /* 0x000e260008000c00 */
[----:B------:R0:W-:Y:S01]  /*0d10*/  STL [R1+0x1c], RZ ;  /* 0x00001cff01007387 */ /* 0x0001e20000100800 */
[----:B------:R-:W0:Y:S03]  /*0d20*/  LDCU.64 UR24, c[0x0][0x380] ;  /* 0x00007000ff1877ac */ /* 0x000e260008000a00 */
[----:B------:R0:W-:Y:S04]  /*0d30*/  STL [R1+0x20], RZ ;  /* 0x000020ff01007387 */ /* 0x0001e80000100800 */
[----:B-1234-:R0:W-:Y:S02]  /*0d40*/  STL [R1+0x24], RZ ;  /* 0x000024ff01007387 */ /* 0x01e1e40000100800 */
.L_x_2386:
[----:B------:R-:W-:-:S06]  /*0d50*/  UIMAD.WIDE UR6, UR26, 0x4, UR18 ;  /* 0x000000041a0678a5 */ /* 0x000fcc000f8e0212 */
[----:B01234-:R-:W-:Y:S02]  /*0d60*/  MOV R184, UR6 ;  /* 0x0000000600b87c02 */ /* 0x01ffe40008000f00 */
[----:B------:R-:W-:-:S05]  /*0d70*/  MOV R185, UR7 ;  /* 0x0000000700b97c02 */ /* 0x000fca0008000f00 */
[----:B------:R1:W2:Y:S01]  /*0d80*/  LDG.E R184, desc[UR16][R184.64] ;  /* 0x00000010b8b87981 */ /* 0x0002a2000c1e1900 */
[----:B0-----:R-:W-:-:S06]  /*0d90*/  UIMAD.WIDE UR6, UR26, 0x4, UR14 ;  /* 0x000000041a0678a5 */ /* 0x001fcc000f8e020e */
[----:B-1----:R-:W-:Y:S02]  /*0da0*/  MOV R185, UR7 ;  /* 0x0000000700b97c02 */ /* 0x002fe40008000f00 */
        /* <DEDUP_REMOVED lines=15> */
[----:B------:R-:W-:Y:S02]  /*0ea0*/  MOV R184, UR6 ;  /* 0x0000000600b87c02 */ /* 0x000fe40008000f00 */
[----:B------:R-:W-:-:S05]  /*0eb0*/  MOV R185, UR7 ;  /* 0x0000000700b97c02 */ /* 0x000fca0008000f00 */
[----:B------:R0:W2:Y:S01]  /*0ec0*/  LDG.E R184, desc[UR16][R184.64] ;  /* 0x00000010b8b87981 */ /* 0x0000a2000c1e1900 */
[----:B------:R-:W-:Y:S01]  /*0ed0*/  UIADD3 UR7, UPT, UPT, UR31, -0x1, URZ ;  /* 0xffffffff1f077890 */ /* 0x000fe2000fffe0ff */
[----:B------:R-:W-:Y:S01]  /*0ee0*/  ISETP.NE.AND P0, PT, RZ, UR27, PT ;  /* 0x0000001bff007c0c */ /* 0x000fe2000bf05270 */
[----:B------:R-:W-:Y:S01]  /*0ef0*/  UIMAD UR6, UR26, UR10, URZ ;  /* 0x0000000a1a0672a4 */ /* 0x000fe2000f8e02ff */
[----:B------:R-:W1:Y:S01]  /*0f00*/  S2R R187, SR_TID.X ;  /* 0x0000000000bb7919 */ /* 0x000e620000002100 */
        /* <DEDUP_REMOVED lines=9> */
[----:B------:R-:W-:-:S02]  /*0fa0*/  ISETP.GE.U32.AND P2, PT, R0, 0x280, PT ;  /* 0x000002800000780c */ /* 0x000fc40003f46070 */
[----:B------:R-:W-:Y:S02]  /*0fb0*/  MOV R228, RZ ;  /* 0x000000ff00e47202 */ /* 0x000fe40000000f00 */
[----:B0-----:R-:W-:Y:S02]  /*0fc0*/  MOV R185, UR7 ;  /* 0x0000000700b97c02 */ /* 0x001fe40008000f00 */
[----:B------:R-:W-:Y:S02]  /*0fd0*/  MOV R227, RZ ;  /* 0x000000ff00e37202 */ /* 0x000fe40000000f00 */
[----:B-1----:R-:W-:-:S04]  /*0fe0*/  LEA.HI.SX32 R186, R185, R187, 0x1d ;  /* 0x000000bbb9ba7211 */ /* 0x002fc800078feaff */
        /* <DEDUP_REMOVED lines=9> */
[----:B------:R-:W2:Y:S04]  /*1080*/  LDL.LU R239, [R1+0x78] ;  /* 0x0000780001ef7983 */ /* 0x000ea80000300800 */
[----:B------:R-:W3:Y:S03]  /*1090*/  LDL.LU R238, [R1+0x7c] ;  /* 0x00007c0001ee7983 */ /* 0x000ee60000300800 */
[----:B------:R-:W1:Y:S01]  /*10a0*/  LDC.64 R188, c[0x0][0x428] ;  /* 0x00010a00ffbc7b82 */ /* 0x000e620000000a00 */
[----:B------:R-:W4:Y:S04]  /*10b0*/  LDL.LU R225, [R1+0x80] ;  /* 0x0000800001e17983 */ /* 0x000f280000300800 */
[----:B------:R-:W4:Y:S04]  /*10c0*/  LDL.LU R224, [R1+0x84] ;  /* 0x0000840001e07983 */ /* 0x000f280000300800 */
[----:B------:R-:W4:Y:S04]  /*10d0*/  LDL.LU R209, [R1+0x68] ;  /* 0x0000680001d17983 */ /* 0x000f280000300800 */
[----:B------:R-:W4:Y:S01]  /*10e0*/  LDL.LU R208, [R1+0x6c] ;  /* 0x00006c0001d07983 */ /* 0x000f220000300800 */
[----:B0-----:R-:W-:-:S03]  /*10f0*/  IMAD.WIDE.U32 R184, R216, 0x10, R184 ;  /* 0x00000010d8b87825 */ /* 0x001fc600078e00b8 */
[----:B------:R-:W4:Y:S04]  /*1100*/  LDL.LU R215, [R1+0x70] ;  /* 0x0000700001d77983 */ /* 0x000f280000300800 */
[----:B------:R-:W4:Y:S04]  /*1110*/  LDL.LU R214, [R1+0x74] ;  /* 0x0000740001d67983 */ /* 0x000f280000300800 */
[----:B------:R-:W2:Y:S01]  /*1120*/  LDG.E.128 R184, desc[UR16][R184.64] ;  /* 0x00000010b8b87981 */ /* 0x000ea2000c1e1d00 */
[----:B-1----:R-:W-:-:S06]  /*1130*/  IMAD.WIDE.U32 R188, R226, 0x10, R188 ;  /* 0x00000010e2bc7825 */ /* 0x002fcc00078e00bc */
[----:B------:R-:W3:Y:S01]  /*1140*/  LDG.E.128 R188, desc[UR16][R188.64] ;  /* 0x00000010bcbc7981 */ /* 0x000ee2000c1e1d00 */
[----:B------:R-:W-:Y:S01]  /*1150*/  ISETP.NE.U32.AND P0, PT, RZ, UR22, PT ;  /* 0x00000016ff007c0c */ /* 0x000fe2000bf05070 */
[----:B-----5:R-:W-:-:S03]  /*1160*/  HADD2.F32 R16, -RZ, R24.H0_H0 ;  /* 0x20000018ff107230 */ /* 0x020fc60000004100 */
[----:B------:R-:W-:-:S13]  /*1170*/  ISETP.NE.AND.EX P0, PT, RZ, UR23, PT, P0 ;  /* 0x00000017ff007c0c */ /* 0x000fda000bf05300 */
[----:B------:R-:W0:Y:S02]  /*1180*/  @P0 LDC.64 R206, c[0x0][0x438] ;  /* 0x00010e00ffce0b82 */ /* 0x000e240000000a00 */
[----:B0-----:R-:W-:-:S05]  /*1190*/  @P0 IMAD.WIDE.U32 R206, R216, 0x10, R206 ;  /* 0x00000010d8ce0825 */ /* 0x001fca00078e00ce */
[----:B------:R0:W5:Y:S01]  /*11a0*/  @P0 LDG.E.128 R156, desc[UR16][R206.64] ;  /* 0x00000010ce9c0981 */ /* 0x000162000c1e1d00 */
[----:B------:R-:W-:Y:S02]  /*11b0*/  IADD3 R226, PT, PT, R226, 0x80, RZ ;  /* 0x00000080e2e27810 */ /* 0x000fe40007ffe0ff */
[----:B------:R-:W-:Y:S01]  /*11c0*/  IADD3 R216, PT, PT, R216, 0x80, RZ ;  /* 0x00000080d8d87810 */ /* 0x000fe20007ffe0ff */
[--C-:B--2---:R-:W-:Y:S02]  /*11d0*/  HADD2.F32 R2, -RZ, R184.reuse.H0_H0 ;  /* 0x200000b8ff027230 */ /* 0x104fe40000004100 */
[----:B------:R-:W-:-:S03]  /*11e0*/  HADD2.F32 R15, -RZ, R184.H1_H1 ;  /* 0x300000b8ff0f7230 */ /* 0x000fc60000004100 */
[----:B------:R-:W-:Y:S02]  /*11f0*/  FADD.FTZ R2, R2, -UR32 ;  /* 0x8000002002027e21 */ /* 0x000fe40008010000 */
[----:B------:R-:W-:Y:S01]  /*1200*/  FADD.FTZ R184, R15, -UR32 ;  /* 0x800000200fb87e21 */ /* 0x000fe20008010000 */
[--C-:B---3--:R-:W-:Y:S02]  /*1210*/  HADD2.F32 R15, -RZ, R188.reuse.H1_H1 ;  /* 0x300000bcff0f7230 */ /* 0x108fe40000004100 */
[----:B------:R-:W-:Y:S01]  /*1220*/  FMUL.FTZ R229, R2, UR30 ;  /* 0x0000001e02e57c20 */ /* 0x000fe20008410000 */
[----:B------:R-:W-:Y:S02]  /*1230*/  HADD2.F32 R2, -RZ, R188.H0_H0 ;  /* 0x200000bcff027230 */ /* 0x000fe40000004100 */
[----:B------:R-:W-:Y:S01]  /*1240*/  FMUL.FTZ R249, R184, UR30 ;  /* 0x0000001eb8f97c20 */ /* 0x000fe20008410000 */
[----:B------:R-:W-:Y:S02]  /*1250*/  HADD2.F32 R184, -RZ, R24.H1_H1 ;  /* 0x30000018ffb87230 */ /* 0x000fe40000004100 */
[----:B------:R-:W-:Y:S01]  /*1260*/  FADD.FTZ R85, R85, R15 ;  /* 0x0000000f55557221 */ /* 0x000fe20000010000 */
[----:B------:R-:W-:Y:S01]  /*1270*/  FADD.FTZ R84, R84, R2 ;  /* 0x0000000254547221 */ /* 0x000fe20000010000 */
[-C--:B------:R-:W-:Y:S01]  /*1280*/  FFMA.FTZ R239, R229, R2.reuse, R239 ;  /* 0x00000002e5ef7223 */ /* 0x080fe200000100ef */
[----:B------:R-:W-:Y:S01]  /*1290*/  FMUL.FTZ R2, R16, R2 ;  /* 0x0000000210027220 */ /* 0x000fe20000410000 */
[----:B------:R-:W-:-:S02]  /*12a0*/  HADD2.F32 R16, -RZ, R185.H0_H0 ;  /* 0x200000b9ff107230 */ /* 0x000fc40000004100 */
[-C--:B------:R-:W-:Y:S01]  /*12b0*/  FFMA.FTZ R238, R249, R15.reuse, R238 ;  /* 0x0000000ff9ee7223 */ /* 0x080fe200000100ee */
[----:B------:R-:W-:Y:S01]  /*12c0*/  FMUL.FTZ R248, R184, R15 ;  /* 0x0000000fb8f87220 */ /* 0x000fe20000410000 */
[----:B------:R1:W-:Y:S01]  /*12d0*/  STL [R1+0x78], R239 ;  /* 0x000078ef01007387 */ /* 0x0003e20000100800 */
[----:B------:R-:W-:Y:S02]  /*12e0*/  HADD2.F32 R184, -RZ, R25.H0_H0 ;  /* 0x20000019ffb87230 */ /* 0x000fe40000004100 */
[----:B------:R-:W-:Y:S01]  /*12f0*/  FADD.FTZ R16, R16, -UR32 ;  /* 0x8000002010107e21 */ /* 0x000fe20008010000 */
[----:B------:R-:W-:Y:S01]  /*1300*/  HADD2.F32 R15, -RZ, R185.H1_H1 ;  /* 0x300000b9ff0f7230 */ /* 0x000fe20000004100 */
[----:B------:R2:W-:Y:S01]  /*1310*/  STL [R1+0x7c], R238 ;  /* 0x00007cee01007387 */ /* 0x0005e20000100800 */
[----:B------:R-:W-:Y:S02]  /*1320*/  HADD2.F32 R185, -RZ, R187.H0_H0 ;  /* 0x200000bbffb97230 */ /* 0x000fe40000004100 */
[----:B-1----:R-:W-:Y:S01]  /*1330*/  FMUL.FTZ R239, R16, UR30 ;  /* 0x0000001e10ef7c20 */ /* 0x002fe20008410000 */
[----:B------:R-:W-:-:S02]  /*1340*/  HADD2.F32 R16, -RZ, R189.H0_H0 ;  /* 0x200000bdff107230 */ /* 0x000fc40000004100 */
[----:B------:R-:W-:-:S03]  /*1350*/  FADD.FTZ R185, R185, -UR32 ;  /* 0x80000020b9b97e21 */ /* 0x000fc60008010000 */
[-C--:B----4-:R-:W-:Y:S01]  /*1360*/  FFMA.FTZ R225, R239, R16.reuse, R225 ;  /* 0x00000010efe17223 */ /* 0x090fe200000100e1 */
[----:B--2---:R-:W-:Y:S01]  /*1370*/  FMUL.FTZ R238, R184, R16 ;  /* 0x00000010b8ee7220 */ /* 0x004fe20000410000 */
[----:B------:R-:W-:Y:S01]  /*1380*/  FADD.FTZ R184, R15, -UR32 ;  /* 0x800000200fb87e21 */ /* 0x000fe20008010000 */
[----:B------:R-:W-:Y:S01]  /*1390*/  FADD.FTZ R86, R86, R16 ;  /* 0x0000001056567221 */ /* 0x000fe20000010000 */
[----:B------:R-:W-:Y:S01]  /*13a0*/  HADD2.F32 R16, -RZ, R189.H1_H1 ;  /* 0x300000bdff107230 */ /* 0x000fe20000004100 */
[----:B------:R1:W-:Y:S01]  /*13b0*/  STL [R1+0x80], R225 ;  /* 0x000080e101007387 */ /* 0x0003e20000100800 */
[--C-:B------:R-:W-:Y:S02]  /*13c0*/  HADD2.F32 R15, -RZ, R186.reuse.H0_H0 ;  /* 0x200000baff0f7230 */ /* 0x100fe40000004100 */
[----:B------:R-:W-:Y:S02]  /*13d0*/  HADD2.F32 R186, -RZ, R186.H1_H1 ;  /* 0x300000baffba7230 */ /* 0x000fe40000004100 */
[----:B------:R-:W-:Y:S01]  /*13e0*/  FADD.FTZ R87, R87, R16 ;  /* 0x0000001057577221 */ /* 0x000fe20000010000 */
[----:B------:R-:W-:-:S02]  /*13f0*/  FADD.FTZ R15, R15, -UR32 ;  /* 0x800000200f0f7e21 */ /* 0x000fc40008010000 */
[----:B------:R-:W-:Y:S01]  /*1400*/  FADD.FTZ R186, R186, -UR32 ;  /* 0x80000020baba7e21 */ /* 0x000fe20008010000 */
[----:B-1----:R-:W-:Y:S01]  /*1410*/  FMUL.FTZ R225, R184, UR30 ;  /* 0x0000001eb8e17c20 */ /* 0x002fe20008410000 */
[----:B------:R-:W-:Y:S02]  /*1420*/  HADD2.F32 R184, -RZ, R25.H1_H1 ;  /* 0x30000019ffb87230 */ /* 0x000fe40000004100 */
[----:B0-----:R-:W-:Y:S01]  /*1430*/  FMUL.FTZ R207, R186, UR30 ;  /* 0x0000001ebacf7c20 */ /* 0x001fe20008410000 */
[----:B------:R-:W-:Y:S02]  /*1440*/  HADD2.F32 R186, -RZ, R26.H1_H1 ;  /* 0x3000001affba7230 */ /* 0x000fe40000004100 */
[----:B------:R-:W-:-:S05]  /*1450*/  FFMA.FTZ R224, R225, R16, R224 ;  /* 0x00000010e1e07223 */ /* 0x000fca00000100e0 */
[----:B------:R0:W-:Y:S02]  /*1460*/  STL [R1+0x84], R224 ;  /* 0x000084e001007387 */ /* 0x0001e40000100800 */
[----:B0-----:R-:W-:Y:S01]  /*1470*/  FMUL.FTZ R224, R184, R16 ;  /* 0x00000010b8e07220 */ /* 0x001fe20000410000 */
[----:B------:R-:W-:Y:S01]  /*1480*/  FMUL.FTZ R16, R15, UR30 ;  /* 0x0000001e0f107c20 */ /* 0x000fe20008410000 */
[----:B------:R-:W-:Y:S02]  /*1490*/  HADD2.F32 R15, -RZ, R190.H0_H0 ;  /* 0x200000beff0f7230 */ /* 0x000fe40000004100 */
[----:B------:R-:W-:-:S03]  /*14a0*/  HADD2.F32 R184, -RZ, R26.H0_H0 ;  /* 0x2000001affb87230 */ /* 0x000fc60000004100 */
[-C--:B------:R-:W-:Y:S01]  /*14b0*/  FFMA.FTZ R209, R16, R15.reuse, R209 ;  /* 0x0000000f10d17223 */ /* 0x080fe200000100d1 */
[----:B------:R-:W-:Y:S01]  /*14c0*/  FADD.FTZ R88, R88, R15 ;  /* 0x0000000f58587221 */ /* 0x000fe20000010000 */
[----:B------:R-:W-:Y:S01]  /*14d0*/  FMUL.FTZ R15, R184, R15 ;  /* 0x0000000fb80f7220 */ /* 0x000fe20000410000 */
[----:B------:R-:W-:Y:S02]  /*14e0*/  HADD2.F32 R184, -RZ, R190.H1_H1 ;  /* 0x300000beffb87230 */ /* 0x000fe40000004100 */
[----:B------:R0:W-:Y:S03]  /*14f0*/  STL [R1+0x68], R209 ;  /* 0x000068d101007387 */ /* 0x0001e60000100800 */
[----:B------:R-:W-:Y:S01]  /*1500*/  FADD.FTZ R89, R89, R184 ;  /* 0x000000b859597221 */ /* 0x000fe20000010000 */
[-C--:B------:R-:W-:Y:S01]  /*1510*/  FFMA.FTZ R208, R207, R184.reuse, R208 ;  /* 0x000000b8cfd07223 */ /* 0x080fe200000100d0 */
[----:B------:R-:W-:Y:S01]  /*1520*/  FMUL.FTZ R206, R186, R184 ;  /* 0x000000b8bace7220 */ /* 0x000fe20000410000 */
[----:B------:R-:W-:-:S02]  /*1530*/  HADD2.F32 R184, -RZ, R187.H1_H1 ;  /* 0x300000bbffb87230 */ /* 0x000fc40000004100 */
[----:B------:R-:W-:Y:S01]  /*1540*/  HADD2.F32 R186, -RZ, R27.H0_H0 ;  /* 0x2000001bffba7230 */ /* 0x000fe20000004100 */
[----:B------:R1:W-:Y:S01]  /*1550*/  STL [R1+0x6c], R208 ;  /* 0x00006cd001007387 */ /* 0x0003e20000100800 */
[----:B0-----:R-:W-:Y:S01]  /*1560*/  FMUL.FTZ R209, R185, UR30 ;  /* 0x0000001eb9d17c20 */ /* 0x001fe20008410000 */
[----:B------:R-:W-:Y:S02]  /*1570*/  HADD2.F32 R185, -RZ, R191.H0_H0 ;  /* 0x200000bfffb97230 */ /* 0x000fe40000004100 */
[----:B------:R-:W-:-:S03]  /*1580*/  FADD.FTZ R184, R184, -UR32 ;  /* 0x80000020b8b87e21 */ /* 0x000fc60008010000 */
[-C--:B------:R-:W-:Y:S01]  /*1590*/  FFMA.FTZ R215, R209, R185.reuse, R215 ;  /* 0x000000b9d1d77223 */ /* 0x080fe200000100d7 */
[----:B------:R-:W-:Y:S01]  /*15a0*/  FADD.FTZ R90, R90, R185 ;  /* 0x000000b95a5a7221 */ /* 0x000fe20000010000 */
[----:B-1----:R-:W-:Y:S01]  /*15b0*/  FMUL.FTZ R208, R186, R185 ;  /* 0x000000b9bad07220 */ /* 0x002fe20000410000 */
[----:B------:R-:W-:Y:S02]  /*15c0*/  HADD2.F32 R185, -RZ, R191.H1_H1 ;  /* 0x300000bfffb97230 */ /* 0x000fe40000004100 */
[----:B------:R0:W-:Y:S03]  /*15d0*/  STL [R1+0x70], R215 ;  /* 0x000070d701007387 */ /* 0x0001e60000100800 */
[----:B------:R-:W-:Y:S01]  /*15e0*/  FADD.FTZ R91, R91, R185 ;  /* 0x000000b95b5b7221 */ /* 0x000fe20000010000 */
[----:B0-----:R-:W-:Y:S01]  /*15f0*/  FMUL.FTZ R215, R184, UR30 ;  /* 0x0000001eb8d77c20 */ /* 0x001fe20008410000 */
[----:B------:R-:W-:-:S03]  /*1600*/  HADD2.F32 R184, -RZ, R27.H1_H1 ;  /* 0x3000001bffb87230 */ /* 0x000fc60000004100 */
[----:B------:R-:W-:-:S05]  /*1610*/  FFMA.FTZ R214, R215, R185, R214 ;  /* 0x000000b9d7d67223 */ /* 0x000fca00000100d6 */
[----:B------:R0:W-:Y:S02]  /*1620*/  STL [R1+0x74], R214 ;  /* 0x000074d601007387 */ /* 0x0001e40000100800 */
[----:B0-----:R-:W-:Y:S01]  /*1630*/  FMUL.FTZ R214, R184, R185 ;  /* 0x000000b9b8d67220 */ /* 0x001fe20000410000 */
[----:B------:R-:W-:Y:S01]  /*1640*/  FADD.FTZ R185, RZ, R2 ;  /* 0x00000002ffb97221 */ /* 0x000fe20000010000 */
[----:B------:R-:W-:-:S03]  /*1650*/  FFMA.FTZ R184, R229, R2, RZ ;  /* 0x00000002e5b87223 */ /* 0x000fc600000100ff */
        /* <DEDUP_REMOVED lines=13> */
[----:B------:R-:W-:-:S07]  /*1730*/  FFMA.FTZ R227, R215, R214, R184 ;  /* 0x000000d6d7e37223 */ /* 0x000fce00000100b8 */
.L_x_2201:
[----:B------:R-:W-:Y:S05]  /*1740*/  BSYNC.RECONVERGENT B1 ;  /* 0x0000000000017941 */ /* 0x000fea0003800200 */
.L_x_2200:
[----:B------:R-:W-:Y:S04]  /*1750*/  BSSY.RECONVERGENT B1, `(.L_x_2202) ;  /* 0x0000070000017945 */ /* 0x000fe80003800200 */
[----:B------:R-:W-:Y:S05]  /*1760*/  @!P4 BRA `(.L_x_2203) ;  /* 0x0000000400b8c947 */ /* 0x000fea0003800000 */
[----:B------:R-:W0:Y:S01]  /*1770*/  LDC.64 R184, c[0x0][0x3a8] ;  /* 0x0000ea00ffb87b82 */ /* 0x000e220000000a00 */
[----:B------:R-:W2:Y:S04]  /*1780*/  LDL.LU R212, [R1+0x58] ;  /* 0x0000580001d47983 */ /* 0x000ea80000300800 */
[----:B------:R-:W3:Y:S03]  /*1790*/  LDL.LU R237, [R1+0x5c] ;  /* 0x00005c0001ed7983 */ /* 0x000ee60000300800 */
[----:B------:R-:W1:Y:S01]  /*17a0*/  LDC.64 R188, c[0x0][0x428] ;  /* 0x00010a00ffbc7b82 */ /* 0x000e620000000a00 */
[----:B------:R-:W4:Y:S01]  /*17b0*/  LDL.LU R223, [R1+0x60] ;  /* 0x0000600001df7983 */ /* 0x000f220000300800 */
[----:B------:R-:W-:Y:S01]  /*17c0*/  ISETP.NE.U32.AND P0, PT, RZ, UR22, PT ;  /* 0x00000016ff007c0c */ /* 0x000fe2000bf05070 */
[----:B-----5:R-:W-:-:S02]  /*17d0*/  HADD2.F32 R14, -RZ, R32.H0_H0 ;  /* 0x20000020ff0e7230 */ /* 0x020fc40000004100 */
[----:B------:R-:W4:Y:S01]  /*17e0*/  LDL.LU R205, [R1+0x64] ;  /* 0x0000640001cd7983 */ /* 0x000f220000300800 */
[----:B0-----:R-:W-:-:S04]  /*17f0*/  IMAD.WIDE.U32 R184, R216, 0x10, R184 ;  /* 0x00000010d8b87825 */ /* 0x001fc800078e00b8 */
[----:B-1----:R-:W-:Y:S02]  /*1800*/  IMAD.WIDE.U32 R188, R226, 0x10, R188 ;  /* 0x00000010e2bc7825 */ /* 0x002fe400078e00bc */
[----:B------:R-:W2:Y:S01]  /*1810*/  LDG.E.128 R184, desc[UR16][R184.64] ;  /* 0x00000010b8b87981 */ /* 0x000ea2000c1e1d00 */
[----:B------:R-:W-:-:S03]  /*1820*/  ISETP.NE.AND.EX P0, PT, RZ, UR23, PT, P0 ;  /* 0x00000017ff007c0c */ /* 0x000fc6000bf05300 */
[----:B------:R-:W4:Y:S04]  /*1830*/  LDL.LU R204, [R1+0x48] ;  /* 0x0000480001cc7983 */ /* 0x000f280000300800 */
[----:B------:R-:W3:Y:S04]  /*1840*/  LDG.E.128 R188, desc[UR16][R188.64] ;  /* 0x00000010bcbc7981 */ /* 0x000ee8000c1e1d00 */
[----:B------:R-:W4:Y:S02]  /*1850*/  LDL.LU R213, [R1+0x4c] ;  /* 0x00004c0001d57983 */ /* 0x000f240000300800 */
[----:B------:R-:W0:Y:S02]  /*1860*/  @P0 LDC.64 R202, c[0x0][0x438] ;  /* 0x00010e00ffca0b82 */ /* 0x000e240000000a00 */
[----:B0-----:R-:W-:-:S05]  /*1870*/  @P0 IMAD.WIDE.U32 R202, R216, 0x10, R202 ;  /* 0x00000010d8ca0825 */ /* 0x001fca00078e00ca */
[----:B------:R0:W5:Y:S01]  /*1880*/  @P0 LDG.E.128 R20, desc[UR16][R202.64] ;  /* 0x00000010ca140981 */ /* 0x000162000c1e1d00 */
[----:B--2---:R-:W-:-:S05]  /*1890*/  HADD2.F32 R7, -RZ, R184.H0_H0 ;  /* 0x200000b8ff077230 */ /* 0x004fca0000004100 */
[----:B------:R-:W-:-:S04]  /*18a0*/  FADD.FTZ R8, R7, -UR32 ;  /* 0x8000002007087e21 */ /* 0x000fc80008010000 */
[----:B------:R-:W-:Y:S01]  /*18b0*/  FMUL.FTZ R252, R8, UR30 ;  /* 0x0000001e08fc7c20 */ /* 0x000fe20008410000 */
[----:B---3--:R-:W-:-:S05]  /*18c0*/  HADD2.F32 R8, -RZ, R188.H0_H0 ;  /* 0x200000bcff087230 */ /* 0x008fca0000004100 */
[----:B------:R-:W-:Y:S01]  /*18d0*/  FFMA.FTZ R212, R252, R8, R212 ;  /* 0x00000008fcd47223 */ /* 0x000fe200000100d4 */
[----:B------:R-:W-:Y:S01]  /*18e0*/  FADD.FTZ R64, R64, R8 ;  /* 0x0000000840407221 */ /* 0x000fe20000010000 */
[----:B------:R-:W-:-:S03]  /*18f0*/  HADD2.F32 R7, -RZ, R184.H1_H1 ;  /* 0x300000b8ff077230 */ /* 0x000fc60000004100 */
[----:B------:R1:W-:Y:S02]  /*1900*/  STL [R1+0x58], R212 ;  /* 0x000058d401007387 */ /* 0x0003e40000100800 */
[----:B-1----:R-:W-:Y:S01]  /*1910*/  FMUL.FTZ R212, R14, R8 ;  /* 0x000000080ed47220 */ /* 0x002fe20000410000 */
        /* <DEDUP_REMOVED lines=8> */
[----:B------:R-:W-:Y:S02]  /*19a0*/  STL [R1+0x10], R212 ;  /* 0x000010d401007387 */ /* 0x000fe40000100800 */
[----:B----4-:R-:W-:-:S02]  /*19b0*/  FFMA.FTZ R223, R232, R8, R223 ;  /* 0x00000008e8df7223 */ /* 0x010fc400000100df */
[----:B------:R1:W-:Y:S01]  /*19c0*/  STL [R1+0x5c], R237 ;  /* 0x00005ced01007387 */ /* 0x0003e20000100800 */
[----:B------:R-:W-:-:S03]  /*19d0*/  HADD2.F32 R14, -RZ, R32.H1_H1 ;  /* 0x30000020ff0e7230 */ /* 0x000fc60000004100 */
[----:B------:R2:W-:Y:S04]  /*19e0*/  STL [R1+0x60], R223 ;  /* 0x000060df01007387 */ /* 0x0005e80000100800 */
[----:B------:R-:W3:Y:S01]  /*19f0*/  LDL.LU R202, [R1+0x50] ;  /* 0x0000500001ca7983 */ /* 0x000ee20000300800 */
[----:B------:R-:W-:Y:S01]  /*1a00*/  FMUL.FTZ R247, R14, R7 ;  /* 0x000000070ef77220 */ /* 0x000fe20000410000 */
[----:B------:R-:W-:-:S05]  /*1a10*/  HADD2.F32 R14, -RZ, R33.H0_H0 ;  /* 0x20000021ff0e7230 */ /* 0x000fca0000004100 */
[----:B-1----:R-:W-:Y:S01]  /*1a20*/  FMUL.FTZ R237, R14, R8 ;  /* 0x000000080eed7220 */ /* 0x002fe20000410000 */
[----:B------:R-:W-:Y:S02]  /*1a30*/  HADD2.F32 R14, -RZ, R189.H1_H1 ;  /* 0x300000bdff0e7230 */ /* 0x000fe40000004100 */
[----:B------:R-:W4:Y:S01]  /*1a40*/  LDL.LU R189, [R1+0x54] ;  /* 0x0000540001bd7983 */ /* 0x000f220000300800 */
[----:B------:R-:W-:Y:S01]  /*1a50*/  FADD.FTZ R65, R65, R7 ;  /* 0x0000000741417221 */ /* 0x000fe20000010000 */
[----:B------:R-:W-:Y:S02]  /*1a60*/  HADD2.F32 R7, -RZ, R185.H1_H1 ;  /* 0x300000b9ff077230 */ /* 0x000fe40000004100 */
[----:B------:R-:W-:Y:S01]  /*1a70*/  FADD.FTZ R66, R66, R8 ;  /* 0x0000000842427221 */ /* 0x000fe20000010000 */
[----:B------:R-:W-:Y:S02]  /*1a80*/  HADD2.F32 R184, -RZ, R33.H1_H1 ;  /* 0x30000021ffb87230 */ /* 0x000fe40000004100 */
[----:B------:R-:W-:Y:S01]  /*1a90*/  FADD.FTZ R8, R7, -UR32 ;  /* 0x8000002007087e21 */ /* 0x000fe20008010000 */
[----:B------:R-:W-:-:S03]  /*1aa0*/  HADD2.F32 R7, -RZ, R186.H0_H0 ;  /* 0x200000baff077230 */ /* 0x000fc60000004100 */
[----:B------:R-:W-:Y:S02]  /*1ab0*/  FMUL.FTZ R8, R8, UR30 ;  /* 0x0000001e08087c20 */ /* 0x000fe40008410000 */
[----:B------:R-:W-:Y:S01]  /*1ac0*/  FADD.FTZ R7, R7, -UR32 ;  /* 0x8000002007077e21 */ /* 0x000fe20008010000 */
[----:B------:R-:W-:Y:S01]  /*1ad0*/  FADD.FTZ R67, R67, R14 ;  /* 0x0000000e43437221 */ /* 0x000fe20000010000 */
[-C--:B------:R-:W-:Y:S01]  /*1ae0*/  FFMA.FTZ R205, R8, R14.reuse, R205 ;  /* 0x0000000e08cd7223 */ /* 0x080fe200000100cd */
[----:B--2---:R-:W-:Y:S01]  /*1af0*/  FMUL.FTZ R223, R184, R14 ;  /* 0x0000000eb8df7220 */ /* 0x004fe20000410000 */
[----:B------:R-:W-:Y:S02]  /*1b00*/  HADD2.F32 R14, -RZ, R190.H0_H0 ;  /* 0x200000beff0e7230 */ /* 0x000fe40000004100 */
[----:B------:R-:W-:Y:S01]  /*1b10*/  FMUL.FTZ R7, R7, UR30 ;  /* 0x0000001e07077c20 */ /* 0x000fe20008410000 */
[----:B------:R-:W-:Y:S02]  /*1b20*/  HADD2.F32 R185, -RZ, R34.H0_H0 ;  /* 0x20000022ffb97230 */ /* 0x000fe40000004100 */
[----:B------:R-:W-:-:S02]  /*1b30*/  HADD2.F32 R184, -RZ, R186.H1_H1 ;  /* 0x300000baffb87230 */ /* 0x000fc40000004100 */
[----:B------:R-:W-:Y:S01]  /*1b40*/  FADD.FTZ R68, R68, R14 ;  /* 0x0000000e44447221 */ /* 0x000fe20000010000 */
[-C--:B------:R-:W-:Y:S01]  /*1b50*/  FFMA.FTZ R204, R7, R14.reuse, R204 ;  /* 0x0000000e07cc7223 */ /* 0x080fe200000100cc */
[----:B------:R-:W-:Y:S01]  /*1b60*/  FMUL.FTZ R14, R185, R14 ;  /* 0x0000000eb90e7220 */ /* 0x000fe20000410000 */
[----:B------:R-:W-:Y:S02]  /*1b70*/  HADD2.F32 R185, -RZ, R187.H0_H0 ;  /* 0x200000bbffb97230 */ /* 0x000fe40000004100 */
[----:B------:R-:W-:Y:S01]  /*1b80*/  FADD.FTZ R184, R184, -UR32 ;  /* 0x80000020b8b87e21 */ /* 0x000fe20008010000 */
[----:B------:R1:W-:Y:S01]  /*1b90*/  STL [R1+0x64], R205 ;  /* 0x000064cd01007387 */ /* 0x0003e20000100800 */
[----:B------:R-:W-:Y:S02]  /*1ba0*/  HADD2.F32 R186, -RZ, R190.H1_H1 ;  /* 0x300000beffba7230 */ /* 0x000fe40000004100 */
[----:B------:R-:W-:Y:S01]  /*1bb0*/  FADD.FTZ R185, R185, -UR32 ;  /* 0x80000020b9b97e21 */ /* 0x000fe20008010000 */
[----:B------:R-:W-:-:S03]  /*1bc0*/  HADD2.F32 R188, -RZ, R34.H1_H1 ;  /* 0x30000022ffbc7230 */ /* 0x000fc60000004100 */
[----:B0-----:R-:W-:Y:S01]  /*1bd0*/  FMUL.FTZ R203, R185, UR30 ;  /* 0x0000001eb9cb7c20 */ /* 0x001fe20008410000 */
[----:B-1----:R-:W-:Y:S01]  /*1be0*/  FMUL.FTZ R205, R184, UR30 ;  /* 0x0000001eb8cd7c20 */ /* 0x002fe20008410000 */
[----:B------:R-:W-:Y:S01]  /*1bf0*/  HADD2.F32 R184, -RZ, R191.H0_H0 ;  /* 0x200000bfffb87230 */ /* 0x000fe20000004100 */
[----:B------:R0:W-:Y:S01]  /*1c00*/  STL [R1+0x48], R204 ;  /* 0x000048cc01007387 */ /* 0x0001e20000100800 */
[----:B------:R-:W-:Y:S02]  /*1c10*/  HADD2.F32 R187, -RZ, R187.H1_H1 ;  /* 0x300000bbffbb7230 */ /* 0x000fe40000004100 */
[-C--:B------:R-:W-:Y:S01]  /*1c20*/  FFMA.FTZ R213, R205, R186.reuse, R213 ;  /* 0x000000bacdd57223 */ /* 0x080fe200000100d5 */
[----:B------:R-:W-:Y:S02]  /*1c30*/  FADD.FTZ R69, R69, R186 ;  /* 0x000000ba45457221 */ /* 0x000fe40000010000 */
[----:B------:R-:W-:Y:S01]  /*1c40*/  FADD.FTZ R187, R187, -UR32 ;  /* 0x80000020bbbb7e21 */ /* 0x000fe20008010000 */
[----:B0-----:R-:W-:Y:S01]  /*1c50*/  FMUL.FTZ R204, R188, R186 ;  /* 0x000000babccc7220 */ /* 0x001fe20000410000 */
[----:B------:R-:W-:Y:S01]  /*1c60*/  HADD2.F32 R186, -RZ, R35.H0_H0 ;  /* 0x20000023ffba7230 */ /* 0x000fe20000004100 */
[----:B------:R0:W-:Y:S01]  /*1c70*/  STL [R1+0x4c], R213 ;  /* 0x00004cd501007387 */ /* 0x0001e20000100800 */
[----:B------:R-:W-:Y:S01]  /*1c80*/  FADD.FTZ R185, R228, R212 ;  /* 0x000000d4e4b97221 */ /* 0x000fe20000010000 */
[----:B------:R-:W-:Y:S01]  /*1c90*/  FFMA.FTZ R188, R252, R212, R227 ;  /* 0x000000d4fcbc7223 */ /* 0x000fe200000100e3 */
[----:B------:R-:W-:-:S02]  /*1ca0*/  FADD.FTZ R70, R70, R184 ;  /* 0x000000b846467221 */ /* 0x000fc40000010000 */
[----:B------:R-:W-:Y:S01]  /*1cb0*/  FADD.FTZ R185, R185, R247 ;  /* 0x000000f7b9b97221 */ /* 0x000fe20000010000 */
[----:B0-----:R-:W-:-:S03]  /*1cc0*/  FMUL.FTZ R213, R187, UR30 ;  /* 0x0000001ebbd57c20 */ /* 0x001fc60008410000 */
[----:B------:R-:W-:-:S04]  /*1cd0*/  FADD.FTZ R185, R185, R237 ;  /* 0x000000edb9b97221 */ /* 0x000fc80000010000 */
[----:B------:R-:W-:-:S04]  /*1ce0*/  FADD.FTZ R185, R185, R223 ;  /* 0x000000dfb9b97221 */ /* 0x000fc80000010000 */
[----:B------:R-:W-:Y:S01]  /*1cf0*/  FADD.FTZ R185, R185, R14 ;  /* 0x0000000eb9b97221 */ /* 0x000fe20000010000 */
[----:B------:R-:W-:Y:S01]  /*1d00*/  HADD2.F32 R187, -RZ, R35.H1_H1 ;  /* 0x30000023ffbb7230 */ /* 0x000fe20000004100 */
[----:B------:R-:W-:Y:S02]  /*1d10*/  IADD3 R226, PT, PT, R226, 0x80, RZ ;  /* 0x00000080e2e27810 */ /* 0x000fe40007ffe0ff */
[----:B------:R-:W-:Y:S01]  /*1d20*/  IADD3 R216, PT, PT, R216, 0x80, RZ ;  /* 0x00000080d8d87810 */ /* 0x000fe20007ffe0ff */
[----:B---3--:R-:W-:-:S05]  /*1d30*/  FFMA.FTZ R202, R203, R184, R202 ;  /* 0x000000b8cbca7223 */ /* 0x008fca00000100ca */
[----:B------:R0:W-:Y:S02]  /*1d40*/  STL [R1+0x50], R202 ;  /* 0x000050ca01007387 */ /* 0x0001e40000100800 */
[----:B0-----:R-:W-:Y:S01]  /*1d50*/  FMUL.FTZ R202, R186, R184 ;  /* 0x000000b8baca7220 */ /* 0x001fe20000410000 */
[----:B------:R-:W-:Y:S02]  /*1d60*/  HADD2.F32 R186, -RZ, R191.H1_H1 ;  /* 0x300000bfffba7230 */ /* 0x000fe40000004100 */
[----:B------:R-:W-:-:S03]  /*1d70*/  FFMA.FTZ R184, R242, R247, R188 ;  /* 0x000000f7f2b87223 */ /* 0x000fc600000100bc */
[----:B----4-:R-:W-:Y:S01]  /*1d80*/  FFMA.FTZ R189, R213, R186, R189 ;  /* 0x000000bad5bd7223 */ /* 0x010fe200000100bd */
[----:B------:R-:W-:-:S04]  /*1d90*/  FFMA.FTZ R184, R232, R237, R184 ;  /* 0x000000ede8b87223 */ /* 0x000fc800000100b8 */
[----:B------:R0:W-:Y:S01]  /*1da0*/  STL [R1+0x54], R189 ;  /* 0x000054bd01007387 */ /* 0x0001e20000100800 */
[----:B------:R-:W-:-:S04]  /*1db0*/  FFMA.FTZ R184, R8, R223, R184 ;  /* 0x000000df08b87223 */ /* 0x000fc800000100b8 */
[----:B------:R-:W-:Y:S01]  /*1dc0*/  FFMA.FTZ R188, R7, R14, R184 ;  /* 0x0000000e07bc7223 */ /* 0x000fe200000100b8 */
[----:B------:R-:W-:-:S03]  /*1dd0*/  FADD.FTZ R184, R185, R204 ;  /* 0x000000ccb9b87221 */ /* 0x000fc60000010000 */
[----:B------:R-:W-:Y:S01]  /*1de0*/  FFMA.FTZ R185, R205, R204, R188 ;  /* 0x000000cccdb97223 */ /* 0x000fe200000100bc */
[----:B------:R-:W-:Y:S01]  /*1df0*/  FMUL.FTZ R212, R187, R186 ;  /* 0x000000babbd47220 */ /* 0x000fe20000410000 */
[----:B------:R-:W-:Y:S02]  /*1e00*/  FADD.FTZ R184, R184, R202 ;  /* 0x000000cab8b87221 */ /* 0x000fe40000010000 */
[----:B------:R-:W-:Y:S01]  /*1e10*/  FFMA.FTZ R185, R203, R202, R185 ;  /* 0x000000cacbb97223 */ /* 0x000fe200000100b9 */
[----:B------:R-:W-:Y:S01]  /*1e20*/  FADD.FTZ R71, R71, R186 ;  /* 0x000000ba47477221 */ /* 0x000fe20000010000 */
[----:B------:R-:W-:Y:S02]  /*1e30*/  FADD.FTZ R228, R184, R212 ;  /* 0x000000d4b8e47221 */ /* 0x000fe40000010000 */
[----:B0-----:R-:W-:-:S07]  /*1e40*/  FFMA.FTZ R227, R213, R212, R185 ;  /* 0x000000d4d5e37223 */ /* 0x001fce00000100b9 */
.L_x_2203:
[----:B------:R-:W-:Y:S05]  /*1e50*/  BSYNC.RECONVERGENT B1 ;  /* 0x0000000000017941 */ /* 0x000fea0003800200 */
.L_x_2202:
        /* <DEDUP_REMOVED lines=23> */
[----:B---3--:R-:W-:Y:S02]  /*1fd0*/  HADD2.F32 R6, -RZ, R188.H0_H0 ;  /* 0x200000bcff067230 */ /* 0x008fe40000004100 */
[----:B------:R-:W-:-:S03]  /*1fe0*/  HADD2.F32 R5, -RZ, R184.H1_H1 ;  /* 0x300000b8ff057230 */ /* 0x000fc60000004100 */
[----:B------:R-:W-:-:S05]  /*1ff0*/  FFMA.FTZ R210, R251, R6, R210 ;  /* 0x00000006fbd27223 */ /* 0x000fca00000100d2 */
[----:B------:R1:W-:Y:S02]  /*2000*/  STL [R1+0x38], R210 ;  /* 0x000038d201007387 */ /* 0x0003e40000100800 */
[----:B-1----:R-:W-:Y:S01]  /*2010*/  FMUL.FTZ R210, R13, R6 ;  /* 0x000000060dd27220 */ /* 0x002fe20000410000 */
[----:B------:R-:W-:Y:S01]  /*2020*/  FADD.FTZ R13, R5, -UR32 ;  /* 0x80000020050d7e21 */ /* 0x000fe20008010000 */
[----:B------:R-:W-:Y:S02]  /*2030*/  HADD2.F32 R5, -RZ, R185.H0_H0 ;  /* 0x200000b9ff057230 */ /* 0x000fe40000004100 */
[----:B------:R-:W-:-:S03]  /*2040*/  FADD.FTZ R92, R92, R6 ;  /* 0x000000065c5c7221 */ /* 0x000fc60000010000 */
        /* <DEDUP_REMOVED lines=20> */
[----:B------:R-:W-:Y:S02]  /*2190*/  HADD2.F32 R5, -RZ, R186.H0_H0 ;  /* 0x200000baff057230 */ /* 0x000fe40000004100 */
[----:B------:R-:W-:Y:S01]  /*21a0*/  FADD.FTZ R6, R6, -UR32 ;  /* 0x8000002006067e21 */ /* 0x000fe20008010000 */
[----:B------:R-:W-:-:S02]  /*21b0*/  HADD2.F32 R184, -RZ, R41.H1_H1 ;  /* 0x30000029ffb87230 */ /* 0x000fc40000004100 */
[----:B------:R-:W-:Y:S01]  /*21c0*/  FADD.FTZ R5, R5, -UR32 ;  /* 0x8000002005057e21 */ /* 0x000fe20008010000 */
[----:B------:R-:W-:Y:S01]  /*21d0*/  FMUL.FTZ R6, R6, UR30 ;  /* 0x0000001e06067c20 */ /* 0x000fe20008410000 */
[----:B------:R-:W-:Y:S01]  /*21e0*/  FADD.FTZ R95, R95, R13 ;  /* 0x0000000d5f5f7221 */ /* 0x000fe20000010000 */
[-C--:B--2---:R-:W-:Y:S02]  /*21f0*/  FMUL.FTZ R222, R184, R13.reuse ;  /* 0x0000000db8de7220 */ /* 0x084fe40000410000 */
[----:B------:R-:W-:Y:S01]  /*2200*/  FFMA.FTZ R201, R6, R13, R201 ;  /* 0x0000000d06c97223 */ /* 0x000fe200000100c9 */
        /* <DEDUP_REMOVED lines=53> */
.L_x_2205:
[----:B------:R-:W-:Y:S05]  /*2560*/  BSYNC.RECONVERGENT B1 ;  /* 0x0000000000017941 */ /* 0x000fea0003800200 */
.L_x_2204:
[----:B------:R-:W-:Y:S04]  /*2570*/  BSSY.RECONVERGENT B1, `(.L_x_2206) ;  /* 0x0000068000017945 */ /* 0x000fe80003800200 */
[----:B------:R-:W-:Y:S05]  /*2580*/  @!P1 BRA `(.L_x_2207) ;  /* 0x0000000400989947 */ /* 0x000fea0003800000 */
[----:B------:R-:W0:Y:S01]  /*2590*/  LDC.64 R184, c[0x0][0x3a8] ;  /* 0x0000ea00ffb87b82 */ /* 0x000e220000000a00 */
[----:B------:R-:W2:Y:S04]  /*25a0*/  LDL.LU R217, [R1+0x18] ;  /* 0x0000180001d97983 */ /* 0x000ea80000300800 */
[----:B------:R-:W3:Y:S03]  /*25b0*/  LDL.LU R197, [R1+0x1c] ;  /* 0x00001c0001c57983 */ /* 0x000ee60000300800 */
[----:B------:R-:W1:Y:S01]  /*25c0*/  LDC.64 R188, c[0x0][0x428] ;  /* 0x00010a00ffbc7b82 */ /* 0x000e620000000a00 */
[----:B------:R-:W4:Y:S04]  /*25d0*/  LDL.LU R196, [R1+0x20] ;  /* 0x0000200001c47983 */ /* 0x000f280000300800 */
[----:B------:R-:W4:Y:S01]  /*25e0*/  LDL.LU R218, [R1+0x24] ;  /* 0x0000240001da7983 */ /* 0x000f220000300800 */
[----:B0-----:R-:W-:-:S06]  /*25f0*/  IMAD.WIDE.U32 R184, R216, 0x10, R184 ;  /* 0x00000010d8b87825 */ /* 0x001fcc00078e00b8 */
[----:B------:R-:W2:Y:S01]  /*2600*/  LDG.E.128 R184, desc[UR16][R184.64] ;  /* 0x00000010b8b87981 */ /* 0x000ea2000c1e1d00 */
[----:B-1----:R-:W-:-:S06]  /*2610*/  IMAD.WIDE.U32 R188, R226, 0x10, R188 ;  /* 0x00000010e2bc7825 */ /* 0x002fcc00078e00bc */
[----:B------:R-:W3:Y:S01]  /*2620*/  LDG.E.128 R188, desc[UR16][R188.64] ;  /* 0x00000010bcbc7981 */ /* 0x000ee2000c1e1d00 */
[----:B-----5:R-:W-:Y:S01]  /*2630*/  HADD2.F32 R12, -RZ, R48.H0_H0 ;  /* 0x20000030ff0c7230 */ /* 0x020fe20000004100 */
[----:B------:R-:W-:-:S04]  /*2640*/  ISETP.NE.U32.AND P0, PT, RZ, UR22, PT ;  /* 0x00000016ff007c0c */ /* 0x000fc8000bf05070 */
[----:B------:R-:W-:-:S13]  /*2650*/  ISETP.NE.AND.EX P0, PT, RZ, UR23, PT, P0 ;  /* 0x00000017ff007c0c */ /* 0x000fda000bf05300 */
[----:B------:R-:W0:Y:S02]  /*2660*/  @P0 LDC.64 R194, c[0x0][0x438] ;  /* 0x00010e00ffc20b82 */ /* 0x000e240000000a00 */
[----:B0-----:R-:W-:-:S05]  /*2670*/  @P0 IMAD.WIDE.U32 R194, R216, 0x10, R194 ;  /* 0x00000010d8c20825 */ /* 0x001fca00078e00c2 */
[----:B------:R0:W5:Y:S01]  /*2680*/  @P0 LDG.E.128 R176, desc[UR16][R194.64] ;  /* 0x00000010c2b00981 */ /* 0x000162000c1e1d00 */
[----:B------:R-:W-:Y:S02]  /*2690*/  IADD3 R226, PT, PT, R226, 0x80, RZ ;  /* 0x00000080e2e27810 */ /* 0x000fe40007ffe0ff */
[----:B------:R-:W-:Y:S01]  /*26a0*/  IADD3 R216, PT, PT, R216, 0x80, RZ ;  /* 0x00000080d8d87810 */ /* 0x000fe20007ffe0ff */
[----:B--2---:R-:W-:-:S05]  /*26b0*/  HADD2.F32 R3, -RZ, R184.H0_H0 ;  /* 0x200000b8ff037230 */ /* 0x004fca0000004100 */
[----:B------:R-:W-:Y:S01]  /*26c0*/  FADD.FTZ R4, R3, -UR32 ;  /* 0x8000002003047e21 */ /* 0x000fe20008010000 */
[----:B------:R-:W-:Y:S02]  /*26d0*/  HADD2.F32 R3, -RZ, R184.H1_H1 ;  /* 0x300000b8ff037230 */ /* 0x000fe40000004100 */
[----:B------:R-:W-:Y:S02]  /*26e0*/  HADD2.F32 R184, -RZ, R49.H1_H1 ;  /* 0x30000031ffb87230 */ /* 0x000fe40000004100 */
[----:B------:R-:W-:Y:S01]  /*26f0*/  FMUL.FTZ R250, R4, UR30 ;  /* 0x0000001e04fa7c20 */ /* 0x000fe20008410000 */
[----:B---3--:R-:W-:-:S05]  /*2700*/  HADD2.F32 R4, -RZ, R188.H0_H0 ;  /* 0x200000bcff047230 */ /* 0x008fca0000004100 */
[----:B------:R-:W-:Y:S01]  /*2710*/  FFMA.FTZ R217, R250, R4, R217 ;  /* 0x00000004fad97223 */ /* 0x000fe200000100d9 */
[----:B------:R-:W-:-:S04]  /*2720*/  FADD.FTZ R100, R100, R4 ;  /* 0x0000000464647221 */ /* 0x000fc80000010000 */
[----:B------:R1:W-:Y:S02]  /*2730*/  STL [R1+0x18], R217 ;  /* 0x000018d901007387 */ /* 0x0003e40000100800 */
[----:B-1----:R-:W-:Y:S01]  /*2740*/  FMUL.FTZ R217, R12, R4 ;  /* 0x000000040cd97220 */ /* 0x002fe20000410000 */
[----:B------:R-:W-:Y:S01]  /*2750*/  FADD.FTZ R12, R3, -UR32 ;  /* 0x80000020030c7e21 */ /* 0x000fe20008010000 */
[----:B------:R-:W-:Y:S02]  /*2760*/  HADD2.F32 R4, -RZ, R185.H0_H0 ;  /* 0x200000b9ff047230 */ /* 0x000fe40000004100 */
[----:B------:R-:W-:Y:S02]  /*2770*/  HADD2.F32 R3, -RZ, R188.H1_H1 ;  /* 0x300000bcff037230 */ /* 0x000fe40000004100 */
[----:B------:R-:W-:Y:S01]  /*2780*/  FMUL.FTZ R240, R12, UR30 ;  /* 0x0000001e0cf07c20 */ /* 0x000fe20008410000 */
[----:B------:R-:W-:Y:S02]  /*2790*/  HADD2.F32 R12, -RZ, R48.H1_H1 ;  /* 0x30000030ff0c7230 */ /* 0x000fe40000004100 */
[----:B------:R-:W-:Y:S01]  /*27a0*/  FADD.FTZ R4, R4, -UR32 ;  /* 0x8000002004047e21 */ /* 0x000fe20008010000 */
[----:B------:R-:W-:Y:S01]  /*27b0*/  STL [R1+0x8], R217 ;  /* 0x000008d901007387 */ /* 0x000fe20000100800 */
[----:B------:R-:W-:Y:S01]  /*27c0*/  FADD.FTZ R101, R101, R3 ;  /* 0x0000000365657221 */ /* 0x000fe20000010000 */
[-C--:B------:R-:W-:Y:S01]  /*27d0*/  FFMA.FTZ R197, R240, R3.reuse, R197 ;  /* 0x00000003f0c57223 */ /* 0x080fe200000100c5 */
[----:B------:R-:W-:Y:S01]  /*27e0*/  FMUL.FTZ R245, R12, R3 ;  /* 0x000000030cf57220 */ /* 0x000fe20000410000 */
[----:B------:R-:W-:Y:S01]  /*27f0*/  FMUL.FTZ R230, R4, UR30 ;  /* 0x0000001e04e67c20 */ /* 0x000fe20008410000 */
[----:B------:R-:W-:-:S02]  /*2800*/  HADD2.F32 R4, -RZ, R189.H0_H0 ;  /* 0x200000bdff047230 */ /* 0x000fc40000004100 */
[----:B------:R-:W-:Y:S01]  /*2810*/  HADD2.F32 R12, -RZ, R49.H0_H0 ;  /* 0x20000031ff0c7230 */ /* 0x000fe20000004100 */
[----:B------:R1:W-:Y:S01]  /*2820*/  STL [R1+0x1c], R197 ;  /* 0x00001cc501007387 */ /* 0x0003e20000100800 */
[----:B------:R-:W-:Y:S02]  /*2830*/  HADD2.F32 R3, -RZ, R185.H1_H1 ;  /* 0x300000b9ff037230 */ /* 0x000fe40000004100 */
[----:B------:R-:W-:Y:S01]  /*2840*/  FADD.FTZ R102, R102, R4 ;  /* 0x0000000466667221 */ /* 0x000fe20000010000 */
[-C--:B----4-:R-:W-:Y:S01]  /*2850*/  FFMA.FTZ R196, R230, R4.reuse, R196 ;  /* 0x00000004e6c47223 */ /* 0x090fe200000100c4 */
[----:B------:R-:W-:Y:S01]  /*2860*/  FMUL.FTZ R235, R12, R4 ;  /* 0x000000040ceb7220 */ /* 0x000fe20000410000 */
[----:B------:R-:W-:Y:S02]  /*2870*/  HADD2.F32 R12, -RZ, R189.H1_H1 ;  /* 0x300000bdff0c7230 */ /* 0x000fe40000004100 */
[----:B------:R-:W-:Y:S01]  /*2880*/  FADD.FTZ R4, R3, -UR32 ;  /* 0x8000002003047e21 */ /* 0x000fe20008010000 */
[----:B------:R-:W-:Y:S01]  /*2890*/  HADD2.F32 R3, -RZ, R186.H0_H0 ;  /* 0x200000baff037230 */ /* 0x000fe20000004100 */
[----:B------:R2:W-:Y:S01]  /*28a0*/  STL [R1+0x20], R196 ;  /* 0x000020c401007387 */ /* 0x0005e20000100800 */
[----:B------:R-:W-:-:S02]  /*28b0*/  HADD2.F32 R185, -RZ, R50.H0_H0 ;  /* 0x20000032ffb97230 */ /* 0x000fc40000004100 */
[----:B------:R-:W-:Y:S01]  /*28c0*/  FMUL.FTZ R4, R4, UR30 ;  /* 0x0000001e04047c20 */ /* 0x000fe20008410000 */
[----:B------:R-:W-:Y:S01]  /*28d0*/  FADD.FTZ R103, R103, R12 ;  /* 0x0000000c67677221 */ /* 0x000fe20000010000 */
[----:B------:R-:W-:Y:S01]  /*28e0*/  FADD.FTZ R3, R3, -UR32 ;  /* 0x8000002003037e21 */ /* 0x000fe20008010000 */
[-C--:B------:R-:W-:Y:S01]  /*28f0*/  FMUL.FTZ R221, R184, R12.reuse ;  /* 0x0000000cb8dd7220 */ /* 0x080fe20000410000 */
[----:B------:R-:W-:Y:S01]  /*2900*/  FFMA.FTZ R218, R4, R12, R218 ;  /* 0x0000000c04da7223 */ /* 0x000fe200000100da */
[----:B------:R-:W-:Y:S02]  /*2910*/  HADD2.F32 R12, -RZ, R190.H0_H0 ;  /* 0x200000beff0c7230 */ /* 0x000fe40000004100 */
[----:B------:R-:W-:Y:S01]  /*2920*/  FMUL.FTZ R3, R3, UR30 ;  /* 0x0000001e03037c20 */ /* 0x000fe20008410000 */
[----:B------:R-:W-:Y:S02]  /*2930*/  HADD2.F32 R184, -RZ, R186.H1_H1 ;  /* 0x300000baffb87230 */ /* 0x000fe40000004100 */
[----:B------:R-:W-:-:S02]  /*2940*/  HADD2.F32 R186, -RZ, R190.H1_H1 ;  /* 0x300000beffba7230 */ /* 0x000fc40000004100 */
[----:B------:R-:W-:Y:S01]  /*2950*/  FADD.FTZ R104, R104, R12 ;  /* 0x0000000c68687221 */ /* 0x000fe20000010000 */
[-C--:B------:R-:W-:Y:S01]  /*2960*/  FFMA.FTZ R72, R3, R12.reuse, R72 ;  /* 0x0000000c03487223 */ /* 0x080fe20000010048 */
[----:B------:R-:W-:Y:S01]  /*2970*/  FMUL.FTZ R12, R185, R12 ;  /* 0x0000000cb90c7220 */ /* 0x000fe20000410000 */
[--C-:B------:R-:W-:Y:S02]  /*2980*/  HADD2.F32 R185, -RZ, R187.reuse.H0_H0 ;  /* 0x200000bbffb97230 */ /* 0x100fe40000004100 */
[----:B------:R-:W-:Y:S01]  /*2990*/  FADD.FTZ R184, R184, -UR32 ;  /* 0x80000020b8b87e21 */ /* 0x000fe20008010000 */
[----:B------:R-:W-:Y:S02]  /*29a0*/  HADD2.F32 R188, -RZ, R50.H1_H1 ;  /* 0x30000032ffbc7230 */ /* 0x000fe40000004100 */
[----:B------:R-:W-:Y:S01]  /*29b0*/  FADD.FTZ R105, R105, R186 ;  /* 0x000000ba69697221 */ /* 0x000fe20000010000 */
[----:B------:R-:W-:Y:S02]  /*29c0*/  HADD2.F32 R187, -RZ, R187.H1_H1 ;  /* 0x300000bbffbb7230 */ /* 0x000fe40000004100 */
[----:B-1----:R-:W-:Y:S01]  /*29d0*/  FMUL.FTZ R197, R184, UR30 ;  /* 0x0000001eb8c57c20 */ /* 0x002fe20008410000 */
[----:B------:R-:W-:Y:S01]  /*29e0*/  FADD.FTZ R185, R185, -UR32 ;  /* 0x80000020b9b97e21 */ /* 0x000fe20008010000 */
[----:B--2---:R-:W-:Y:S01]  /*29f0*/  FMUL.FTZ R196, R188, R186 ;  /* 0x000000babcc47220 */ /* 0x004fe20000410000 */
[----:B------:R-:W-:-:S02]  /*2a00*/  HADD2.F32 R184, -RZ, R191.H0_H0 ;  /* 0x200000bfffb87230 */ /* 0x000fc40000004100 */
[----:B------:R-:W-:Y:S01]  /*2a10*/  FFMA.FTZ R73, R197, R186, R73 ;  /* 0x000000bac5497223 */ /* 0x000fe20000010049 */
[----:B0-----:R-:W-:Y:S01]  /*2a20*/  FMUL.FTZ R195, R185, UR30 ;  /* 0x0000001eb9c37c20 */ /* 0x001fe20008410000 */
        /* <DEDUP_REMOVED lines=8> */
[----:B------:R-:W-:Y:S01]  /*2ab0*/  FADD.FTZ R187, R187, -UR32 ;  /* 0x80000020bbbb7e21 */ /* 0x000fe20008010000 */
[----:B------:R-:W-:-:S02]  /*2ac0*/  HADD2.F32 R186, -RZ, R191.H1_H1 ;  /* 0x300000bfffba7230 */ /* 0x000fc40000004100 */
[----:B------:R-:W-:Y:S01]  /*2ad0*/  FADD.FTZ R185, R185, R235 ;  /* 0x000000ebb9b97221 */ /* 0x000fe20000010000 */
[----:B------:R-:W-:Y:S01]  /*2ae0*/  FFMA.FTZ R184, R230, R235, R184 ;  /* 0x000000ebe6b87223 */ /* 0x000fe200000100b8 */
[----:B------:R-:W-:Y:S01]  /*2af0*/  FMUL.FTZ R217, R187, UR30 ;  /* 0x0000001ebbd97c20 */ /* 0x000fe20008410000 */
[----:B------:R-:W-:Y:S02]  /*2b00*/  HADD2.F32 R187, -RZ, R51.H1_H1 ;  /* 0x30000033ffbb7230 */ /* 0x000fe40000004100 */
[----:B------:R-:W-:Y:S01]  /*2b10*/  FADD.FTZ R185, R185, R221 ;  /* 0x000000ddb9b97221 */ /* 0x000fe20000010000 */
[----:B------:R-:W-:Y:S01]  /*2b20*/  FFMA.FTZ R184, R4, R221, R184 ;  /* 0x000000dd04b87223 */ /* 0x000fe200000100b8 */
[----:B------:R0:W-:Y:S01]  /*2b30*/  STL [R1+0x24], R218 ;  /* 0x000024da01007387 */ /* 0x0001e20000100800 */
[----:B------:R-:W-:Y:S01]  /*2b40*/  FADD.FTZ R107, R107, R186 ;  /* 0x000000ba6b6b7221 */ /* 0x000fe20000010000 */
[----:B------:R-:W-:Y:S01]  /*2b50*/  FADD.FTZ R185, R185, R12 ;  /* 0x0000000cb9b97221 */ /* 0x000fe20000010000 */
[----:B------:R-:W-:Y:S01]  /*2b60*/  FFMA.FTZ R188, R3, R12, R184 ;  /* 0x0000000c03bc7223 */ /* 0x000fe200000100b8 */
[----:B------:R-:W-:-:S02]  /*2b70*/  FFMA.FTZ R75, R217, R186, R75 ;  /* 0x000000bad94b7223 */ /* 0x000fc4000001004b */
[----:B------:R-:W-:Y:S01]  /*2b80*/  FADD.FTZ R184, R185, R196 ;  /* 0x000000c4b9b87221 */ /* 0x000fe20000010000 */
[----:B------:R-:W-:Y:S01]  /*2b90*/  FFMA.FTZ R185, R197, R196, R188 ;  /* 0x000000c4c5b97223 */ /* 0x000fe200000100bc */
[----:B0-----:R-:W-:Y:S02]  /*2ba0*/  FMUL.FTZ R218, R187, R186 ;  /* 0x000000babbda7220 */ /* 0x001fe40000410000 */
[----:B------:R-:W-:Y:S01]  /*2bb0*/  FADD.FTZ R184, R184, R194 ;  /* 0x000000c2b8b87221 */ /* 0x000fe20000010000 */
[----:B------:R-:W-:-:S03]  /*2bc0*/  FFMA.FTZ R185, R195, R194, R185 ;  /* 0x000000c2c3b97223 */ /* 0x000fc600000100b9 */
[----:B------:R-:W-:Y:S01]  /*2bd0*/  FADD.FTZ R228, R184, R218 ;  /* 0x000000dab8e47221 */ /* 0x000fe20000010000 */
[----:B------:R-:W-:-:S07]  /*2be0*/  FFMA.FTZ R227, R217, R218, R185 ;  /* 0x000000dad9e37223 */ /* 0x000fce00000100b9 */
.L_x_2207:
[----:B------:R-:W-:Y:S05]  /*2bf0*/  BSYNC.RECONVERGENT B1 ;  /* 0x0000000000017941 */ /* 0x000fea0003800200 */
.L_x_2206:
[----:B------:R-:W-:Y:S05]  /*2c00*/  @!P2 BRA `(.L_x_2208) ;  /* 0x000000080000a947 */ /* 0x000fea0003800000 */
[----:B------:R-:W0:Y:S08]  /*2c10*/  LDC.64 R10, c[0x0][0x3a8] ;  /* 0x0000ea00ff0a7b82 */ /* 0x000e300000000a00 */
[----:B------:R-:W1:Y:S01]  /*2c20*/  LDC.64 R18, c[0x0][0x428] ;  /* 0x00010a00ff127b82 */ /* 0x000e620000000a00 */
[----:B0-----:R-:W-:-:S05]  /*2c30*/  IMAD.WIDE.U32 R10, R216, 0x10, R10 ;  /* 0x00000010d80a7825 */ /* 0x001fca00078e000a */
[----:B------:R0:W2:Y:S01]  /*2c40*/  LDG.E.128 R184, desc[UR16][R10.64] ;  /* 0x000000100ab87981 */ /* 0x0000a2000c1e1d00 */
[----:B-1----:R-:W-:-:S05]  /*2c50*/  IMAD.WIDE.U32 R18, R226, 0x10, R18 ;  /* 0x00000010e2127825 */ /* 0x002fca00078e0012 */
[----:B------:R-:W3:Y:S01]  /*2c60*/  LDG.E.128 R188, desc[UR16][R18.64] ;  /* 0x0000001012bc7981 */ /* 0x000ee2000c1e1d00 */
[----:B------:R-:W-:-:S04]  /*2c70*/  ISETP.NE.U32.AND P0, PT, RZ, UR22, PT ;  /* 0x00000016ff007c0c */ /* 0x000fc8000bf05070 */
[----:B------:R-:W-:-:S13]  /*2c80*/  ISETP.NE.AND.EX P0, PT, RZ, UR23, PT, P0 ;  /* 0x00000017ff007c0c */ /* 0x000fda000bf05300 */
[----:B0-----:R-:W0:Y:S02]  /*2c90*/  @P0 LDC.64 R10, c[0x0][0x438] ;  /* 0x00010e00ff0a0b82 */ /* 0x001e240000000a00 */
[----:B0-----:R-:W-:-:S05]  /*2ca0*/  @P0 IMAD.WIDE.U32 R10, R216, 0x10, R10 ;  /* 0x00000010d80a0825 */ /* 0x001fca00078e000a */
[----:B------:R0:W5:Y:S02]  /*2cb0*/  @P0 LDG.E.128 R180, desc[UR16][R10.64] ;  /* 0x000000100ab40981 */ /* 0x000164000c1e1d00 */
[----:B0----5:R-:W-:Y:S02]  /*2cc0*/  HADD2.F32 R10, -RZ, R56.H0_H0 ;  /* 0x20000038ff0a7230 */ /* 0x021fe40000004100 */
[----:B------:R-:W-:Y:S02]  /*2cd0*/  HADD2.F32 R17, -RZ, R57.H1_H1 ;  /* 0x30000039ff117230 */ /* 0x000fe40000004100 */
[----:B------:R-:W-:Y:S02]  /*2ce0*/  HADD2.F32 R19, -RZ, R58.H0_H0 ;  /* 0x2000003aff137230 */ /* 0x000fe40000004100 */
[----:B--2---:R-:W-:-:S05]  /*2cf0*/  HADD2.F32 R9, -RZ, R184.H0_H0 ;  /* 0x200000b8ff097230 */ /* 0x004fca0000004100 */
[----:B------:R-:W-:Y:S01]  /*2d00*/  FADD.FTZ R9, R9, -UR32 ;  /* 0x8000002009097e21 */ /* 0x000fe20008010000 */
[----:B------:R-:W-:-:S03]  /*2d10*/  HADD2.F32 R11, -RZ, R184.H1_H1 ;  /* 0x300000b8ff0b7230 */ /* 0x000fc60000004100 */
[----:B------:R-:W-:Y:S01]  /*2d20*/  FMUL.FTZ R219, R9, UR30 ;  /* 0x0000001e09db7c20 */ /* 0x000fe20008410000 */
[----:B---3--:R-:W-:Y:S02]  /*2d30*/  HADD2.F32 R9, -RZ, R188.H0_H0 ;  /* 0x200000bcff097230 */ /* 0x008fe40000004100 */
[----:B------:R-:W-:-:S03]  /*2d40*/  FADD.FTZ R11, R11, -UR32 ;  /* 0x800000200b0b7e21 */ /* 0x000fc60008010000 */
[-C--:B------:R-:W-:Y:S01]  /*2d50*/  FMUL.FTZ R220, R10, R9.reuse ;  /* 0x000000090adc7220 */ /* 0x080fe20000410000 */
[--C-:B------:R-:W-:Y:S02]  /*2d60*/  HADD2.F32 R10, -RZ, R185.reuse.H0_H0 ;  /* 0x200000b9ff0a7230 */ /* 0x100fe40000004100 */
[----:B------:R-:W-:Y:S01]  /*2d70*/  FADD.FTZ R108, R108, R9 ;  /* 0x000000096c6c7221 */ /* 0x000fe20000010000 */
[----:B------:R-:W-:Y:S01]  /*2d80*/  FFMA.FTZ R76, R219, R9, R76 ;  /* 0x00000009db4c7223 */ /* 0x000fe2000001004c */
[----:B------:R-:W-:Y:S01]  /*2d90*/  FMUL.FTZ R244, R11, UR30 ;  /* 0x0000001e0bf47c20 */ /* 0x000fe20008410000 */
[----:B------:R-:W-:Y:S02]  /*2da0*/  HADD2.F32 R9, -RZ, R188.H1_H1 ;  /* 0x300000bcff097230 */ /* 0x000fe40000004100 */
[----:B------:R-:W-:Y:S02]  /*2db0*/  HADD2.F32 R11, -RZ, R56.H1_H1 ;  /* 0x30000038ff0b7230 */ /* 0x000fe40000004100 */
[----:B------:R-:W-:Y:S01]  /*2dc0*/  FADD.FTZ R10, R10, -UR32 ;  /* 0x800000200a0a7e21 */ /* 0x000fe20008010000 */
[----:B------:R-:W-:Y:S01]  /*2dd0*/  FADD.FTZ R109, R109, R9 ;  /* 0x000000096d6d7221 */ /* 0x000fe20000010000 */
[-C--:B------:R-:W-:Y:S01]  /*2de0*/  FFMA.FTZ R77, R244, R9.reuse, R77 ;  /* 0x00000009f44d7223 */ /* 0x080fe2000001004d */
[----:B------:R-:W-:Y:S01]  /*2df0*/  FMUL.FTZ R243, R11, R9 ;  /* 0x000000090bf37220 */ /* 0x000fe20000410000 */
[----:B------:R-:W-:-:S02]  /*2e00*/  HADD2.F32 R9, -RZ, R185.H1_H1 ;  /* 0x300000b9ff097230 */ /* 0x000fc40000004100 */
[----:B------:R-:W-:Y:S01]  /*2e10*/  FMUL.FTZ R234, R10, UR30 ;  /* 0x0000001e0aea7c20 */ /* 0x000fe20008410000 */
        /* <DEDUP_REMOVED lines=11> */
[----:B------:R-:W-:Y:S02]  /*2ed0*/  HADD2.F32 R185, -RZ, R58.H1_H1 ;  /* 0x3000003affb97230 */ /* 0x000fe40000004100 */
[----:B------:R-:W-:Y:S01]  /*2ee0*/  FADD.FTZ R111, R111, R10 ;  /* 0x0000000a6f6f7221 */ /* 0x000fe20000010000 */
[-C--:B------:R-:W-:Y:S01]  /*2ef0*/  FFMA.FTZ R79, R9, R10.reuse, R79 ;  /* 0x0000000a094f7223 */ /* 0x080fe2000001004f */
[----:B------:R-:W-:Y:S01]  /*2f00*/  FMUL.FTZ R10, R17, R10 ;  /* 0x0000000a110a7220 */ /* 0x000fe20000410000 */
[----:B------:R-:W-:Y:S02]  /*2f10*/  HADD2.F32 R17, -RZ, R190.H0_H0 ;  /* 0x200000beff117230 */ /* 0x000fe40000004100 */
[----:B------:R-:W-:Y:S01]  /*2f20*/  FMUL.FTZ R11, R11, UR30 ;  /* 0x0000001e0b0b7c20 */ /* 0x000fe20008410000 */
[----:B------:R-:W-:-:S02]  /*2f30*/  HADD2.F32 R18, -RZ, R186.H1_H1 ;  /* 0x300000baff127230 */ /* 0x000fc40000004100 */
[----:B------:R-:W-:Y:S01]  /*2f40*/  FMUL.FTZ R192, R185, R184 ;  /* 0x000000b8b9c07220 */ /* 0x000fe20000410000 */
[----:B------:R-:W-:Y:S01]  /*2f50*/  FADD.FTZ R185, R228, R220 ;  /* 0x000000dce4b97221 */ /* 0x000fe20000010000 */
[----:B------:R-:W-:Y:S01]  /*2f60*/  FFMA.FTZ R186, R219, R220, R227 ;  /* 0x000000dcdbba7223 */ /* 0x000fe200000100e3 */
[----:B------:R-:W-:Y:S01]  /*2f70*/  FADD.FTZ R112, R112, R17 ;  /* 0x0000001170707221 */ /* 0x000fe20000010000 */
[-C--:B------:R-:W-:Y:S01]  /*2f80*/  FFMA.FTZ R80, R11, R17.reuse, R80 ;  /* 0x000000110b507223 */ /* 0x080fe20000010050 */
[----:B------:R-:W-:Y:S01]  /*2f90*/  FMUL.FTZ R17, R19, R17 ;  /* 0x0000001113117220 */ /* 0x000fe20000410000 */
[--C-:B------:R-:W-:Y:S02]  /*2fa0*/  HADD2.F32 R19, -RZ, R187.reuse.H0_H0 ;  /* 0x200000bbff137230 */ /* 0x100fe40000004100 */
[----:B------:R-:W-:Y:S01]  /*2fb0*/  FADD.FTZ R18, R18, -UR32 ;  /* 0x8000002012127e21 */ /* 0x000fe20008010000 */
[----:B------:R-:W-:Y:S01]  /*2fc0*/  FADD.FTZ R185, R185, R243 ;  /* 0x000000f3b9b97221 */ /* 0x000fe20000010000 */
[----:B------:R-:W-:Y:S01]  /*2fd0*/  FFMA.FTZ R186, R244, R243, R186 ;  /* 0x000000f3f4ba7223 */ /* 0x000fe200000100ba */
[----:B------:R-:W-:-:S02]  /*2fe0*/  HADD2.F32 R187, -RZ, R187.H1_H1 ;  /* 0x300000bbffbb7230 */ /* 0x000fc40000004100 */
[----:B------:R-:W-:Y:S01]  /*2ff0*/  FMUL.FTZ R193, R18, UR30 ;  /* 0x0000001e12c17c20 */ /* 0x000fe20008410000 */
[----:B------:R-:W-:Y:S01]  /*3000*/  FADD.FTZ R185, R185, R233 ;  /* 0x000000e9b9b97221 */ /* 0x000fe20000010000 */
[----:B------:R-:W-:Y:S01]  /*3010*/  FFMA.FTZ R186, R234, R233, R186 ;  /* 0x000000e9eaba7223 */ /* 0x000fe200000100ba */
[----:B------:R-:W-:Y:S01]  /*3020*/  FADD.FTZ R19, R19, -UR32 ;  /* 0x8000002013137e21 */ /* 0x000fe20008010000 */
[----:B------:R-:W-:Y:S02]  /*3030*/  HADD2.F32 R18, -RZ, R191.H0_H0 ;  /* 0x200000bfff127230 */ /* 0x000fe40000004100 */
[----:B------:R-:W-:Y:S01]  /*3040*/  FADD.FTZ R113, R113, R184 ;  /* 0x000000b871717221 */ /* 0x000fe20000010000 */
[----:B------:R-:W-:Y:S01]  /*3050*/  FFMA.FTZ R81, R193, R184, R81 ;  /* 0x000000b8c1517223 */ /* 0x000fe20000010051 */
[----:B------:R-:W-:Y:S01]  /*3060*/  FADD.FTZ R185, R185, R10 ;  /* 0x0000000ab9b97221 */ /* 0x000fe20000010000 */
[----:B------:R-:W-:Y:S01]  /*3070*/  FFMA.FTZ R186, R9, R10, R186 ;  /* 0x0000000a09ba7223 */ /* 0x000fe200000100ba */
[----:B------:R-:W-:Y:S01]  /*3080*/  FMUL.FTZ R19, R19, UR30 ;  /* 0x0000001e13137c20 */ /* 0x000fe20008410000 */
[----:B------:R-:W-:-:S02]  /*3090*/  HADD2.F32 R184, -RZ, R59.H0_H0 ;  /* 0x2000003bffb87230 */ /* 0x000fc40000004100 */
[----:B------:R-:W-:Y:S01]  /*30a0*/  FADD.FTZ R187, R187, -UR32 ;  /* 0x80000020bbbb7e21 */ /* 0x000fe20008010000 */
[----:B------:R-:W-:Y:S01]  /*30b0*/  FADD.FTZ R185, R185, R17 ;  /* 0x00000011b9b97221 */ /* 0x000fe20000010000 */
[----:B------:R-:W-:Y:S01]  /*30c0*/  FFMA.FTZ R186, R11, R17, R186 ;  /* 0x000000110bba7223 */ /* 0x000fe200000100ba */
[----:B------:R0:W-:Y:S01]  /*30d0*/  STL [R1+0x4], R219 ;  /* 0x000004db01007387 */ /* 0x0001e20000100800 */
[----:B------:R-:W-:Y:S01]  /*30e0*/  FADD.FTZ R114, R114, R18 ;  /* 0x0000001272727221 */ /* 0x000fe20000010000 */
[-C--:B------:R-:W-:Y:S01]  /*30f0*/  FFMA.FTZ R82, R19, R18.reuse, R82 ;  /* 0x0000001213527223 */ /* 0x080fe20000010052 */
[----:B------:R-:W-:Y:S01]  /*3100*/  FMUL.FTZ R18, R184, R18 ;  /* 0x00000012b8127220 */ /* 0x000fe20000410000 */
[----:B------:R-:W-:Y:S02]  /*3110*/  HADD2.F32 R184, -RZ, R191.H1_H1 ;  /* 0x300000bfffb87230 */ /* 0x000fe40000004100 */
[----:B------:R-:W-:Y:S01]  /*3120*/  FADD.FTZ R185, R185, R192 ;  /* 0x000000c0b9b97221 */ /* 0x000fe20000010000 */
[----:B------:R-:W-:Y:S01]  /*3130*/  FFMA.FTZ R186, R193, R192, R186 ;  /* 0x000000c0c1ba7223 */ /* 0x000fe200000100ba */
[----:B0-----:R-:W-:Y:S01]  /*3140*/  FMUL.FTZ R219, R187, UR30 ;  /* 0x0000001ebbdb7c20 */ /* 0x001fe20008410000 */
[----:B------:R-:W-:Y:S01]  /*3150*/  HADD2.F32 R187, -RZ, R59.H1_H1 ;  /* 0x3000003bffbb7230 */ /* 0x000fe20000004100 */
[----:B------:R0:W-:Y:S01]  /*3160*/  STL [R1], R220 ;  /* 0x000000dc01007387 */ /* 0x0001e20000100800 */
[----:B------:R-:W-:Y:S01]  /*3170*/  FADD.FTZ R185, R185, R18 ;  /* 0x00000012b9b97221 */ /* 0x000fe20000010000 */
[----:B------:R-:W-:Y:S01]  /*3180*/  FFMA.FTZ R186, R19, R18, R186 ;  /* 0x0000001213ba7223 */ /* 0x000fe200000100ba */
[----:B------:R-:W-:Y:S01]  /*3190*/  FADD.FTZ R115, R115, R184 ;  /* 0x000000b873737221 */ /* 0x000fe20000010000 */
[-C--:B------:R-:W-:Y:S01]  /*31a0*/  FFMA.FTZ R83, R219, R184.reuse, R83 ;  /* 0x000000b8db537223 */ /* 0x080fe20000010053 */
[----:B0-----:R-:W-:-:S04]  /*31b0*/  FMUL.FTZ R220, R187, R184 ;  /* 0x000000b8bbdc7220 */ /* 0x001fc80000410000 */
[----:B------:R-:W-:Y:S01]  /*31c0*/  FADD.FTZ R228, R185, R220 ;  /* 0x000000dcb9e47221 */ /* 0x000fe20000010000 */
[----:B------:R-:W-:Y:S01]  /*31d0*/  FFMA.FTZ R227, R219, R220, R186 ;  /* 0x000000dcdbe37223 */ /* 0x000fe200000100ba */
[----:B------:R-:W-:Y:S06]  /*31e0*/  BRA `(.L_x_2208) ;  /* 0x0000000000887947 */ /* 0x000fec0003800000 */
.L_x_2199:
        /* <DEDUP_REMOVED lines=13> */
[----:B------:R-:W1:Y:S08]  /*32c0*/  @P0 LDC.64 R184, c[0x0][0x438] ;  /* 0x00010e00ffb80b82 */ /* 0x000e700000000a00 */
[----:B------:R-:W2:Y:S08]  /*32d0*/  @P1 LDC.64 R190, c[0x0][0x438] ;  /* 0x00010e00ffbe1b82 */ /* 0x000eb00000000a00 */
[----:B------:R-:W3:Y:S01]  /*32e0*/  @P2 LDC.64 R188, c[0x0][0x438] ;  /* 0x00010e00ffbc2b82 */ /* 0x000ee20000000a00 */
[C---:B-1----:R-:W-:Y:S01]  /*32f0*/  @P0 IMAD.WIDE.U32 R184, R186.reuse, 0x10, R184 ;  /* 0x00000010bab80825 */ /* 0x042fe200078e00b8 */
[----:B0-----:R-:W-:-:S04]  /*3300*/  @P0 IADD3 R186, PT, PT, R186, 0x80, RZ ;  /* 0x00000080baba0810 */ /* 0x001fc80007ffe0ff */
[----:B------:R2:W5:Y:S01]  /*3310*/  @P0 LDG.E.128 R156, desc[UR16][R184.64] ;  /* 0x00000010b89c0981 */ /* 0x000562000c1e1d00 */
[----:B------:R-:W-:Y:S01]  /*3320*/  ISETP.GE.U32.AND P0, PT, R0, 0x200, PT ;  /* 0x000002000000780c */ /* 0x000fe20003f06070 */
[C---:B--2---:R-:W-:Y:S01]  /*3330*/  @P1 IMAD.WIDE.U32 R184, R186.reuse, 0x10, R190 ;  /* 0x00000010bab81825 */ /* 0x044fe200078e00be */
[----:B------:R-:W-:-:S04]  /*3340*/  @P1 IADD3 R186, PT, PT, R186, 0x80, RZ ;  /* 0x00000080baba1810 */ /* 0x000fc80007ffe0ff */
[----:B------:R3:W5:Y:S01]  /*3350*/  @P1 LDG.E.128 R20, desc[UR16][R184.64] ;  /* 0x00000010b8141981 */ /* 0x000762000c1e1d00 */
[----:B------:R-:W-:Y:S01]  /*3360*/  ISETP.GE.U32.AND P1, PT, R0, 0x280, PT ;  /* 0x000002800000780c */ /* 0x000fe20003f26070 */
[----:B---3--:R-:W-:-:S05]  /*3370*/  @P2 IMAD.WIDE.U32 R184, R186, 0x10, R188 ;  /* 0x00000010bab82825 */ /* 0x008fca00078e00bc */
[----:B------:R-:W0:Y:S01]  /*3380*/  @P0 LDC.64 R188, c[0x0][0x438] ;  /* 0x00010e00ffbc0b82 */ /* 0x000e220000000a00 */
[----:B------:R1:W5:Y:S01]  /*3390*/  @P2 LDG.E.128 R172, desc[UR16][R184.64] ;  /* 0x00000010b8ac2981 */ /* 0x000362000c1e1d00 */
[----:B------:R-:W-:-:S06]  /*33a0*/  @P2 IADD3 R186, PT, PT, R186, 0x80, RZ ;  /* 0x00000080baba2810 */ /* 0x000fcc0007ffe0ff */
[----:B-1----:R-:W1:Y:S01]  /*33b0*/  @P1 LDC.64 R184, c[0x0][0x438] ;  /* 0x00010e00ffb81b82 */ /* 0x002e620000000a00 */
[C---:B0-----:R-:W-:Y:S01]  /*33c0*/  @P0 IMAD.WIDE.U32 R188, R186.reuse, 0x10, R188 ;  /* 0x00000010babc0825 */ /* 0x041fe200078e00bc */
[----:B------:R-:W-:-:S04]  /*33d0*/  @P0 IADD3 R186, PT, PT, R186, 0x80, RZ ;  /* 0x00000080baba0810 */ /* 0x000fc80007ffe0ff */
[----:B------:R2:W5:Y:S01]  /*33e0*/  @P0 LDG.E.128 R176, desc[UR16][R188.64] ;  /* 0x00000010bcb00981 */ /* 0x000562000c1e1d00 */
[----:B-1----:R-:W-:-:S05]  /*33f0*/  @P1 IMAD.WIDE.U32 R184, R186, 0x10, R184 ;  /* 0x00000010bab81825 */ /* 0x002fca00078e00b8 */
[----:B------:R2:W5:Y:S02]  /*3400*/  @P1 LDG.E.128 R180, desc[UR16][R184.64] ;  /* 0x00000010b8b41981 */ /* 0x000564000c1e1d00 */
.L_x_2208:
[----:B------:R-:W-:Y:S05]  /*3410*/  BSYNC.RECONVERGENT B0 ;  /* 0x0000000000007941 */ /* 0x000fea0003800200 */
.L_x_2198:
[----:B--2---:R-:W1:Y:S01]  /*3420*/  SHFL.DOWN PT, R184, R228, 0x10, 0x1f ;  /* 0x0a001f00e4b87f89 */ /* 0x004e6200000e0000 */
[----:B------:R-:W-:Y:S03]  /*3430*/  BSSY.RECONVERGENT B0, `(.L_x_2209) ;  /* 0x000001f000007945 */ /* 0x000fe60003800200 */
[----:B------:R-:W2:Y:S01]  /*3440*/  SHFL.DOWN PT, R185, R227, 0x10, 0x1f ;  /* 0x0a001f00e3b97f89 */ /* 0x000ea200000e0000 */
[----:B------:R-:W3:Y:S01]  /*3450*/  S2R R191, SR_TID.X ;  /* 0x0000000000bf7919 */ /* 0x000ee20000002100 */
[----:B-1----:R-:W-:Y:S01]  /*3460*/  FADD.FTZ R184, R184, R228 ;  /* 0x000000e4b8b87221 */ /* 0x002fe20000010000 */
[----:B--2---:R-:W-:-:S04]  /*3470*/  FADD.FTZ R185, R185, R227 ;  /* 0x000000e3b9b97221 */ /* 0x004fc80000010000 */
[----:B0-----:R-:W0:Y:S01]  /*3480*/  SHFL.DOWN PT, R186, R184, 0x8, 0x1f ;  /* 0x09001f00b8ba7f89 */ /* 0x001e2200000e0000 */
        /* <DEDUP_REMOVED lines=25> */
.L_x_2210:
[----:B------:R-:W-:Y:S05]  /*3620*/  BSYNC.RECONVERGENT B0 ;  /* 0x0000000000007941 */ /* 0x000fea0003800200 */
.L_x_2209:
[----:B------:R-:W2:Y:S01]  /*3630*/  LDL.LU R190, [R1+0x14] ;  /* 0x0000140001be7983 */ /* 0x000ea20000300800 */
[----:B------:R-:W1:Y:S01]  /*3640*/  S2UR UR7, SR_CgaCtaId ;  /* 0x00000000000779c3 */ /* 0x000e620000008800 */
[----:B------:R-:W-:Y:S01]  /*3650*/  UMOV UR6, 0x400 ;  /* 0x0000040000067882 */ /* 0x000fe20000000000 */
[----:B------:R-:W-:-:S06]  /*3660*/  UISETP.GE.AND UP3, UPT, UR11, 0x1, UPT ;  /* 0x000000010b00788c */ /* 0x000fcc000bf66270 */
[----:B------:R-:W-:Y:S01]  /*3670*/  BAR.SYNC.DEFER_BLOCKING 0x0 ;  /* 0x0000000000007b1d */ /* 0x000fe20000010000 */
[----:B------:R-:W-:Y:S02]  /*3680*/  ISETP.GE.U32.AND P1, PT, R0, 0x80, PT ;  /* 0x000000800000780c */ /* 0x000fe40003f26070 */
[----:B------:R-:W-:Y:S02]  /*3690*/  ISETP.NE.AND P0, PT, RZ, UR27, PT ;  /* 0x0000001bff007c0c */ /* 0x000fe4000bf05270 */
[----:B------:R-:W-:Y:S01]  /*36a0*/  PLOP3.LUT P2, PT, PT, PT, UP3, 0x80, 0x8 ;  /* 0x000000000008781c */ /* 0x000fe20003f4f038 */
[----:B------:R-:W-:Y:S01]  /*36b0*/  BSSY.RECONVERGENT B0, `(.L_x_2211) ;  /* 0x00001ef000007945 */ /* 0x000fe20003800200 */
[----:B-1----:R-:W-:-:S04]  /*36c0*/  ULEA UR6, UR7, UR6, 0x18 ;  /* 0x0000000607067291 */ /* 0x002fc8000f8ec0ff */
        /* <DEDUP_REMOVED lines=34> */
.L_x_2213:
[----:B------:R-:W-:Y:S05]  /*38f0*/  BRA.U UP0, `(.L_x_2214) ;  /* 0x0000000d00887547 */ /* 0x000fea000b800000 */
[----:B------:R-:W-:-:S04]  /*3900*/  UISETP.NE.U32.AND UP0, UPT, UR4, URZ, UPT ;  /* 0x000000ff0400728c */ /* 0x000fc8000bf05070 */
[----:B------:R-:W-:-:S09]  /*3910*/  UISETP.NE.AND.EX UP0, UPT, UR5, URZ, UPT, UP0 ;  /* 0x000000ff0500728c */ /* 0x000fd2000bf05300 */
[----:B------:R-:W-:Y:S05]  /*3920*/  BRA.U UP0, `(.L_x_2215) ;  /* 0x0000000500c47547 */ /* 0x000fea000b800000 */
[----:B------:R-:W-:Y:S05]  /*3930*/  BRA.U !UP3, `(.L_x_2216) ;  /* 0x000000010b347547 */ /* 0x000fea000b800000 */
[----:B------:R-:W-:Y:S01]  /*3940*/  MOV R184, UR8 ;  /* 0x0000000800b87c02 */ /* 0x000fe20008000f00 */
[----:B-----5:R-:W-:Y:S01]  /*3950*/  HADD2.F32 R185, -RZ, R168.H0_H0 ;  /* 0x200000a8ffb97230 */ /* 0x020fe20000004100 */
[----:B------:R-:W-:-:S03]  /*3960*/  ISETP.LT.AND P0, PT, RZ, UR31, PT ;  /* 0x0000001fff007c0c */ /* 0x000fc6000bf01270 */
[----:B------:R-:W-:-:S04]  /*3970*/  FFMA.FTZ R184, R229, R184, UR9 ;  /* 0x00000009e5b87e23 */ /* 0x000fc800080100b8 */
[----:B------:R-:W-:-:S04]  /*3980*/  FADD.FTZ R184, R2, -R184 ;  /* 0x800000b802b87221 */ /* 0x000fc80000010000 */
[----:B------:R-:W-:-:S05]  /*3990*/  FMUL.FTZ R184, R184, UR30 ;  /* 0x0000001eb8b87c20 */ /* 0x000fca0008410000 */
[----:B------:R-:W-:-:S05]  /*39a0*/  FSEL R184, R184, RZ, P0 ;  /* 0x000000ffb8b87208 */ /* 0x000fca0000000000 */
[----:B------:R-:W-:-:S04]  /*39b0*/  FMUL.FTZ R184, R184, UR29 ;  /* 0x0000001db8b87c20 */ /* 0x000fc80008410000 */
[----:B------:R-:W-:Y:S01]  /*39c0*/  FFMA.FTZ R116, R184, R185, R116 ;  /* 0x000000b9b8747223 */ /* 0x000fe20000010074 */
[----:B------:R-:W-:-:S05]  /*39d0*/  HADD2.F32 R185, -RZ, R28.H0_H0 ;  /* 0x2000001cffb97230 */ /* 0x000fca0000004100 */
[----:B------:R-:W-:-:S05]  /*39e0*/  FMUL.FTZ R184, R184, R185 ;  /* 0x000000b9b8b87220 */ /* 0x000fca0000410000 */
[----:B------:R-:W-:-:S04]  /*39f0*/  F2FP.F16.F32.PACK_AB R184, RZ, R184 ;  /* 0x000000b8ffb8723e */ /* 0x000fc800000000ff */
[----:B------:R-:W-:-:S07]  /*3a00*/  PRMT R160, R184, 0x7610, R160 ;  /* 0x00007610b8a07816 */ /* 0x000fce00000000a0 */
.L_x_2216:
[----:B------:R-:W-:Y:S05]  /*3a10*/  BRA.U !UP3, `(.L_x_2217) ;  /* 0x000000010b347547 */ /* 0x000fea000b800000 */
[----:B------:R-:W-:Y:S01]  /*3a20*/  MOV R184, UR8 ;  /* 0x0000000800b87c02 */ /* 0x000fe20008000f00 */
[----:B-----5:R-:W-:Y:S01]  /*3a30*/  HADD2.F32 R185, -RZ, R168.H1_H1 ;  /* 0x300000a8ffb97230 */ /* 0x020fe20000004100 */
[----:B------:R-:W-:-:S03]  /*3a40*/  ISETP.LT.AND P0, PT, RZ, UR31, PT ;  /* 0x0000001fff007c0c */ /* 0x000fc6000bf01270 */
[----:B------:R-:W-:-:S04]  /*3a50*/  FFMA.FTZ R184, R249, R184, UR9 ;  /* 0x00000009f9b87e23 */ /* 0x000fc800080100b8 */
[----:B------:R-:W-:-:S04]  /*3a60*/  FADD.FTZ R184, R248, -R184 ;  /* 0x800000b8f8b87221 */ /* 0x000fc80000010000 */
[----:B------:R-:W-:-:S05]  /*3a70*/  FMUL.FTZ R184, R184, UR30 ;  /* 0x0000001eb8b87c20 */ /* 0x000fca0008410000 */
[----:B------:R-:W-:-:S05]  /*3a80*/  FSEL R184, R184, RZ, P0 ;  /* 0x000000ffb8b87208 */ /* 0x000fca0000000000 */
[----:B------:R-:W-:-:S04]  /*3a90*/  FMUL.FTZ R184, R184, UR29 ;  /* 0x0000001db8b87c20 */ /* 0x000fc80008410000 */
[----:B------:R-:W-:Y:S01]  /*3aa0*/  FFMA.FTZ R117, R184, R185, R117 ;  /* 0x000000b9b8757223 */ /* 0x000fe20000010075 */
[----:B------:R-:W-:-:S05]  /*3ab0*/  HADD2.F32 R185, -RZ, R28.H1_H1 ;  /* 0x3000001cffb97230 */ /* 0x000fca0000004100 */
[----:B------:R-:W-:-:S05]  /*3ac0*/  FMUL.FTZ R184, R184, R185 ;  /* 0x000000b9b8b87220 */ /* 0x000fca0000410000 */
[----:B------:R-:W-:-:S04]  /*3ad0*/  F2FP.F16.F32.PACK_AB R184, RZ, R184 ;  /* 0x000000b8ffb8723e */ /* 0x000fc800000000ff */
[----:B------:R-:W-:-:S07]  /*3ae0*/  PRMT R160, R160, 0x5410, R184 ;  /* 0x00005410a0a07816 */ /* 0x000fce00000000b8 */
.L_x_2217:
        /* <DEDUP_REMOVED lines=14> */
.L_x_2218:
        /* <DEDUP_REMOVED lines=14> */
.L_x_2219:
        /* <DEDUP_REMOVED lines=14> */
.L_x_2220:
        /* <DEDUP_REMOVED lines=14> */
.L_x_2221:
        /* <DEDUP_REMOVED lines=14> */
.L_x_2222:
        /* <DEDUP_REMOVED lines=13> */
[----:B------:R-:W-:Y:S01]  /*4020*/  PRMT R163, R163, 0x5410, R184 ;  /* 0x00005410a3a37816 */ /* 0x000fe200000000b8 */
[----:B------:R-:W-:Y:S06]  /*4030*/  BRA `(.L_x_2223) ;  /* 0x0000001400247947 */ /* 0x000fec0003800000 */
.L_x_2215:
        /* <DEDUP_REMOVED lines=12> */
[----:B-----5:R-:W-:Y:S02]  /*4100*/  HADD2.F32 R166, -RZ, R168.H0_H0 ;  /* 0x200000a8ffa67230 */ /* 0x020fe40000004100 */
[----:B------:R-:W-:-:S04]  /*4110*/  FMUL.FTZ R165, R167, UR29 ;  /* 0x0000001da7a57c20 */ /* 0x000fc80008410000 */
[----:B------:R-:W-:Y:S01]  /*4120*/  FFMA.FTZ R116, R166, R165, R116 ;  /* 0x000000a5a6747223 */ /* 0x000fe20000010074 */
[----:B------:R-:W-:-:S05]  /*4130*/  HADD2.F32 R166, -RZ, R28.H0_H0 ;  /* 0x2000001cffa67230 */ /* 0x000fca0000004100 */
[----:B------:R-:W-:-:S05]  /*4140*/  FMUL.FTZ R165, R166, R165 ;  /* 0x000000a5a6a57220 */ /* 0x000fca0000410000 */
[----:B------:R-:W-:-:S04]  /*4150*/  F2FP.F16.F32.PACK_AB R165, RZ, R165 ;  /* 0x000000a5ffa5723e */ /* 0x000fc800000000ff */
[----:B------:R-:W-:-:S07]  /*4160*/  PRMT R160, R165, 0x7610, R160 ;  /* 0x00007610a5a07816 */ /* 0x000fce00000000a0 */
.L_x_2224:
[----:B------:R-:W-:Y:S05]  /*4170*/  BRA.U !UP3, `(.L_x_2225) ;  /* 0x000000010b1c7547 */ /* 0x000fea000b800000 */
[----:B-----5:R-:W-:Y:S02]  /*4180*/  HADD2.F32 R166, -RZ, R168.H1_H1 ;  /* 0x300000a8ffa67230 */ /* 0x020fe40000004100 */
[----:B------:R-:W-:-:S04]  /*4190*/  FMUL.FTZ R165, R164, UR29 ;  /* 0x0000001da4a57c20 */ /* 0x000fc80008410000 */
[----:B------:R-:W-:Y:S01]  /*41a0*/  FFMA.FTZ R117, R166, R165, R117 ;  /* 0x000000a5a6757223 */ /* 0x000fe20000010075 */
[----:B------:R-:W-:-:S05]  /*41b0*/  HADD2.F32 R166, -RZ, R28.H1_H1 ;  /* 0x3000001cffa67230 */ /* 0x000fca0000004100 */
[----:B------:R-:W-:-:S05]  /*41c0*/  FMUL.FTZ R165, R166, R165 ;  /* 0x000000a5a6a57220 */ /* 0x000fca0000410000 */
[----:B------:R-:W-:-:S04]  /*41d0*/  F2FP.F16.F32.PACK_AB R165, RZ, R165 ;  /* 0x000000a5ffa5723e */ /* 0x000fc800000000ff */
[----:B------:R-:W-:-:S07]  /*41e0*/  PRMT R160, R160, 0x5410, R165 ;  /* 0x00005410a0a07816 */ /* 0x000fce00000000a5 */
.L_x_2225:
[----:B------:R-:W-:-:S05]  /*41f0*/  MOV R165, UR8 ;  /* 0x0000000800a57c02 */ /* 0x000fca0008000f00 */
[----:B------:R-:W-:-:S04]  /*4200*/  FFMA.FTZ R165, R239, R165, UR9 ;  /* 0x00000009efa57e23 */ /* 0x000fc800080100a5 */
[----:B------:R-:W-:-:S04]  /*4210*/  FADD.FTZ R165, R238, -R165 ;  /* 0x800000a5eea57221 */ /* 0x000fc80000010000 */
[----:B------:R-:W-:-:S05]  /*4220*/  FMUL.FTZ R165, R165, UR30 ;  /* 0x0000001ea5a57c20 */ /* 0x000fca0008410000 */
        /* <DEDUP_REMOVED lines=9> */
.L_x_2226:
[----:B------:R-:W-:-:S05]  /*42c0*/  MOV R166, UR8 ;  /* 0x0000000800a67c02 */ /* 0x000fca0008000f00 */
[----:B------:R-:W-:-:S04]  /*42d0*/  FFMA.FTZ R166, R225, R166, UR9 ;  /* 0x00000009e1a67e23 */ /* 0x000fc800080100a6 */
[----:B------:R-:W-:-:S04]  /*42e0*/  FADD.FTZ R166, R224, -R166 ;  /* 0x800000a6e0a67221 */ /* 0x000fc80000010000 */
[----:B------:R-:W-:-:S05]  /*42f0*/  FMUL.FTZ R166, R166, UR30 ;  /* 0x0000001ea6a67c20 */ /* 0x000fca0008410000 */
[----:B------:R-:W-:Y:S01]  /*4300*/  FSEL R184, R166, RZ, P0 ;  /* 0x000000ffa6b87208 */ /* 0x000fe20000000000 */
[----:B------:R-:W-:Y:S06]  /*4310*/  BRA.U !UP3, `(.L_x_2227) ;  /* 0x000000010b1c7547 */ /* 0x000fec000b800000 */
[----:B-----5:R-:W-:Y:S02]  /*4320*/  HADD2.F32 R185, -RZ, R169.H1_H1 ;  /* 0x300000a9ffb97230 */ /* 0x020fe40000004100 */
[----:B------:R-:W-:-:S04]  /*4330*/  FMUL.FTZ R166, R184, UR29 ;  /* 0x0000001db8a67c20 */ /* 0x000fc80008410000 */
[----:B------:R-:W-:Y:S01]  /*4340*/  FFMA.FTZ R119, R185, R166, R119 ;  /* 0x000000a6b9777223 */ /* 0x000fe20000010077 */
[----:B------:R-:W-:-:S05]  /*4350*/  HADD2.F32 R185, -RZ, R29.H1_H1 ;  /* 0x3000001dffb97230 */ /* 0x000fca0000004100 */
[----:B------:R-:W-:-:S05]  /*4360*/  FMUL.FTZ R166, R185, R166 ;  /* 0x000000a6b9a67220 */ /* 0x000fca0000410000 */
[----:B------:R-:W-:-:S04]  /*4370*/  F2FP.F16.F32.PACK_AB R166, RZ, R166 ;  /* 0x000000a6ffa6723e */ /* 0x000fc800000000ff */
[----:B------:R-:W-:-:S07]  /*4380*/  PRMT R161, R161, 0x5410, R166 ;  /* 0x00005410a1a17816 */ /* 0x000fce00000000a6 */
.L_x_2227:
        /* <DEDUP_REMOVED lines=13> */
.L_x_2228:
        /* <DEDUP_REMOVED lines=13> */
.L_x_2229:
[----:B------:R-:W-:Y:S02]  /*4530*/  F2FP.F16.F32.PACK_AB R165, R184, R165 ;  /* 0x000000a5b8a5723e */ /* 0x000fe400000000ff */
[----:B------:R-:W-:Y:S02]  /*4540*/  F2FP.F16.F32.PACK_AB R164, R164, R167 ;  /* 0x000000a7a4a4723e */ /* 0x000fe400000000ff */
[----:B------:R-:W-:Y:S02]  /*4550*/  MOV R184, UR8 ;  /* 0x0000000800b87c02 */ /* 0x000fe40008000f00 */
[----:B------:R-:W-:Y:S02]  /*4560*/  MOV R167, UR8 ;  /* 0x0000000800a77c02 */ /* 0x000fe40008000f00 */
[----:B------:R-:W-:Y:S01]  /*4570*/  F2FP.F16.F32.PACK_AB R166, R166, R185 ;  /* 0x000000b9a6a6723e */ /* 0x000fe200000000ff */
        /* <DEDUP_REMOVED lines=16> */
.L_x_2230:
[----:B------:R-:W-:Y:S01]  /*4680*/  F2FP.F16.F32.PACK_AB R167, R184, R167 ;  /* 0x000000a7b8a7723e */ /* 0x000fe200000000ff */
[----:B------:R-:W-:Y:S06]  /*4690*/  BRA.U !UP3, `(.L_x_2223) ;  /* 0x0000000d0b8c7547 */ /* 0x000fec000b800000 */
[----:B-----5:R-:W-:Y:S02]  /*46a0*/  HADD2.F32 R185, -RZ, R171.H1_H1 ;  /* 0x300000abffb97230 */ /* 0x020fe40000004100 */
[----:B------:R-:W-:-:S04]  /*46b0*/  FMUL.FTZ R184, R184, UR29 ;  /* 0x0000001db8b87c20 */ /* 0x000fc80008410000 */
[----:B------:R-:W-:Y:S01]  /*46c0*/  FFMA.FTZ R123, R185, R184, R123 ;  /* 0x000000b8b97b7223 */ /* 0x000fe2000001007b */
[----:B------:R-:W-:-:S05]  /*46d0*/  HADD2.F32 R185, -RZ, R31.H1_H1 ;  /* 0x3000001fffb97230 */ /* 0x000fca0000004100 */
[----:B------:R-:W-:-:S05]  /*46e0*/  FMUL.FTZ R184, R185, R184 ;  /* 0x000000b8b9b87220 */ /* 0x000fca0000410000 */
[----:B------:R-:W-:-:S04]  /*46f0*/  F2FP.F16.F32.PACK_AB R184, RZ, R184 ;  /* 0x000000b8ffb8723e */ /* 0x000fc800000000ff */
[----:B------:R-:W-:Y:S01]  /*4700*/  PRMT R163, R163, 0x5410, R184 ;  /* 0x00005410a3a37816 */ /* 0x000fe200000000b8 */
[----:B------:R-:W-:Y:S06]  /*4710*/  BRA `(.L_x_2223) ;  /* 0x0000000c006c7947 */ /* 0x000fec0003800000 */
.L_x_2214:
[----:B------:R-:W-:-:S04]  /*4720*/  UISETP.NE.U32.AND UP0, UPT, UR4, URZ, UPT ;  /* 0x000000ff0400728c */ /* 0x000fc8000bf05070 */
[----:B------:R-:W-:-:S09]  /*4730*/  UISETP.NE.AND.EX UP0, UPT, UR5, URZ, UPT, UP0 ;  /* 0x000000ff0500728c */ /* 0x000fd2000bf05300 */
[----:B------:R-:W-:Y:S05]  /*4740*/  BRA.U UP0, `(.L_x_2231) ;  /* 0x0000000500a87547 */ /* 0x000fea000b800000 */
[----:B------:R-:W-:Y:S01]  /*4750*/  ISETP.LT.AND P0, PT, RZ, UR31, PT ;  /* 0x0000001fff007c0c */ /* 0x000fe2000bf01270 */
[----:B------:R-:W-:-:S12]  /*4760*/  BRA.U !UP3, `(.L_x_2232) ;  /* 0x000000010b307547 */ /* 0x000fd8000b800000 */
[----:B------:R-:W-:Y:S01]  /*4770*/  MOV R184, UR8 ;  /* 0x0000000800b87c02 */ /* 0x000fe20008000f00 */
[----:B-----5:R-:W-:-:S04]  /*4780*/  HADD2.F32 R185, -RZ, R156.H0_H0 ;  /* 0x2000009cffb97230 */ /* 0x020fc80000004100 */
[----:B------:R-:W-:-:S04]  /*4790*/  @P0 FFMA.FTZ R184, R229, R184, UR9 ;  /* 0x00000009e5b80e23 */ /* 0x000fc800080100b8 */
[----:B------:R-:W-:-:S04]  /*47a0*/  @P0 FADD.FTZ R184, R2, -R184 ;  /* 0x800000b802b80221 */ /* 0x000fc80000010000 */
[----:B------:R-:W-:Y:S01]  /*47b0*/  @P0 FFMA.FTZ R185, R184, UR30, R185 ;  /* 0x0000001eb8b90c23 */ /* 0x000fe200080100b9 */
[----:B------:R-:W-:-:S03]  /*47c0*/  HADD2.F32 R184, -RZ, R168.H0_H0 ;  /* 0x200000a8ffb87230 */ /* 0x000fc60000004100 */
[----:B------:R-:W-:-:S04]  /*47d0*/  FMUL.FTZ R185, R185, UR29 ;  /* 0x0000001db9b97c20 */ /* 0x000fc80008410000 */
[----:B------:R-:W-:Y:S01]  /*47e0*/  FFMA.FTZ R116, R184, R185, R116 ;  /* 0x000000b9b8747223 */ /* 0x000fe20000010074 */
[----:B------:R-:W-:-:S05]  /*47f0*/  HADD2.F32 R184, -RZ, R28.H0_H0 ;  /* 0x2000001cffb87230 */ /* 0x000fca0000004100 */
[----:B------:R-:W-:-:S05]  /*4800*/  FMUL.FTZ R184, R184, R185 ;  /* 0x000000b9b8b87220 */ /* 0x000fca0000410000 */
[----:B------:R-:W-:-:S04]  /*4810*/  F2FP.F16.F32.PACK_AB R184, RZ, R184 ;  /* 0x000000b8ffb8723e */ /* 0x000fc800000000ff */
[----:B------:R-:W-:-:S07]  /*4820*/  PRMT R160, R184, 0x7610, R160 ;  /* 0x00007610b8a07816 */ /* 0x000fce00000000a0 */
.L_x_2232:
[----:B------:R-:W-:Y:S05]  /*4830*/  BRA.U !UP3, `(.L_x_2233) ;  /* 0x000000010b307547 */ /* 0x000fea000b800000 */
[----:B------:R-:W-:Y:S01]  /*4840*/  MOV R184, UR8 ;  /* 0x0000000800b87c02 */ /* 0x000fe20008000f00 */
[----:B-----5:R-:W-:-:S04]  /*4850*/  HADD2.F32 R185, -RZ, R156.H1_H1 ;  /* 0x3000009cffb97230 */ /* 0x020fc80000004100 */
[----:B------:R-:W-:-:S04]  /*4860*/  @P0 FFMA.FTZ R184, R249, R184, UR9 ;  /* 0x00000009f9b80e23 */ /* 0x000fc800080100b8 */
[----:B------:R-:W-:-:S04]  /*4870*/  @P0 FADD.FTZ R184, R248, -R184 ;  /* 0x800000b8f8b80221 */ /* 0x000fc80000010000 */
[----:B------:R-:W-:Y:S01]  /*4880*/  @P0 FFMA.FTZ R185, R184, UR30, R185 ;  /* 0x0000001eb8b90c23 */ /* 0x000fe200080100b9 */
[----:B------:R-:W-:-:S03]  /*4890*/  HADD2.F32 R184, -RZ, R168.H1_H1 ;  /* 0x300000a8ffb87230 */ /* 0x000fc60000004100 */
[----:B------:R-:W-:-:S04]  /*48a0*/  FMUL.FTZ R185, R185, UR29 ;  /* 0x0000001db9b97c20 */ /* 0x000fc80008410000 */
[----:B------:R-:W-:Y:S01]  /*48b0*/  FFMA.FTZ R117, R184, R185, R117 ;  /* 0x000000b9b8757223 */ /* 0x000fe20000010075 */
[----:B------:R-:W-:-:S05]  /*48c0*/  HADD2.F32 R184, -RZ, R28.H1_H1 ;  /* 0x3000001cffb87230 */ /* 0x000fca0000004100 */
[----:B------:R-:W-:-:S05]  /*48d0*/  FMUL.FTZ R184, R184, R185 ;  /* 0x000000b9b8b87220 */ /* 0x000fca0000410000 */
[----:B------:R-:W-:-:S04]  /*48e0*/  F2FP.F16.F32.PACK_AB R184, RZ, R184 ;  /* 0x000000b8ffb8723e */ /* 0x000fc800000000ff */
[----:B------:R-:W-:-:S07]  /*48f0*/  PRMT R160, R160, 0x5410, R184 ;  /* 0x00005410a0a07816 */ /* 0x000fce00000000b8 */
.L_x_2233:
[----:B------:R-:W-:Y:S05]  /*4900*/  BRA.U !UP3, `(.L_x_2234) ;  /* 0x000000010b307547 */ /* 0x000fea000b800000 */
        /* <DEDUP_REMOVED lines=12> */
.L_x_2234:
        /* <DEDUP_REMOVED lines=13> */
.L_x_2235:
        /* <DEDUP_REMOVED lines=13> */
.L_x_2236:
        /* <DEDUP_REMOVED lines=13> */
.L_x_2237:
        /* <DEDUP_REMOVED lines=13> */
.L_x_2238:
        /* <DEDUP_REMOVED lines=12> */
[----:B------:R-:W-:Y:S01]  /*4dd0*/  PRMT R163, R163, 0x5410, R184 ;  /* 0x00005410a3a37816 */ /* 0x000fe200000000b8 */
[----:B------:R-:W-:Y:S06]  /*4de0*/  BRA `(.L_x_2223) ;  /* 0x0000000400b87947 */ /* 0x000fec0003800000 */
.L_x_2231:
[----:B------:R-:W-:Y:S01]  /*4df0*/  ISETP.LT.AND P0, PT, RZ, UR31, PT ;  /* 0x0000001fff007c0c */ /* 0x000fe2000bf01270 */
[----:B-----5:R-:W-:Y:S01]  /*4e00*/  HADD2.F32 R184, -RZ, R156.H0_H0 ;  /* 0x2000009cffb87230 */ /* 0x020fe20000004100 */
[----:B------:R-:W-:Y:S02]  /*4e10*/  MOV R164, UR8 ;  /* 0x0000000800a47c02 */ /* 0x000fe40008000f00 */
[----:B------:R-:W-:Y:S02]  /*4e20*/  PLOP3.LUT P2, PT, PT, PT, UP2, 0x80, 0x8 ;  /* 0x000000000008781c */ /* 0x000fe40003f4f028 */
[----:B------:R-:W-:Y:S02]  /*4e30*/  MOV R167, UR8 ;  /* 0x0000000800a77c02 */ /* 0x000fe40008000f00 */
[----:B------:R-:W-:-:S05]  /*4e40*/  MOV R166, UR8 ;  /* 0x0000000800a67c02 */ /* 0x000fca0008000f00 */
[----:B------:R-:W-:Y:S01]  /*4e50*/  @P0 FFMA.FTZ R164, R249, R164, UR9 ;  /* 0x00000009f9a40e23 */ /* 0x000fe200080100a4 */
[----:B------:R-:W-:-:S03]  /*4e60*/  @P0 FFMA.FTZ R167, R239, R167, UR9 ;  /* 0x00000009efa70e23 */ /* 0x000fc600080100a7 */
[----:B------:R-:W-:Y:S01]  /*4e70*/  @P0 FADD.FTZ R165, R248, -R164 ;  /* 0x800000a4f8a50221 */ /* 0x000fe20000010000 */
[----:B------:R-:W-:Y:S02]  /*4e80*/  HADD2.F32 R164, -RZ, R156.H1_H1 ;  /* 0x3000009cffa47230 */ /* 0x000fe40000004100 */
[----:B------:R-:W-:Y:S01]  /*4e90*/  @P2 FFMA.FTZ R166, R229, R166, UR9 ;  /* 0x00000009e5a62e23 */ /* 0x000fe200080100a6 */
[----:B------:R-:W-:Y:S02]  /*4ea0*/  @P0 FADD.FTZ R167, R238, -R167 ;  /* 0x800000a7eea70221 */ /* 0x000fe40000010000 */
[----:B------:R-:W-:Y:S01]  /*4eb0*/  @P0 FFMA.FTZ R164, R165, UR30, R164 ;  /* 0x0000001ea5a40c23 */ /* 0x000fe200080100a4 */
[----:B------:R-:W-:Y:S02]  /*4ec0*/  HADD2.F32 R165, -RZ, R157.H0_H0 ;  /* 0x2000009dffa57230 */ /* 0x000fe40000004100 */
[----:B------:R-:W-:-:S03]  /*4ed0*/  @P2 FADD.FTZ R166, R2, -R166 ;  /* 0x800000a602a62221 */ /* 0x000fc60000010000 */
[----:B------:R-:W-:Y:S01]  /*4ee0*/  @P0 FFMA.FTZ R165, R167, UR30, R165 ;  /* 0x0000001ea7a50c23 */ /* 0x000fe200080100a5 */
[----:B------:R-:W-:Y:S01]  /*4ef0*/  @P2 FFMA.FTZ R184, R166, UR30, R184 ;  /* 0x0000001ea6b82c23 */ /* 0x000fe200080100b8 */
[----:B------:R-:W-:Y:S06]  /*4f00*/  BRA.U !UP3, `(.L_x_2239) ;  /* 0x000000010b1c7547 */ /* 0x000fec000b800000 */
[----:B------:R-:W-:Y:S02]  /*4f10*/  HADD2.F32 R167, -RZ, R168.H0_H0 ;  /* 0x200000a8ffa77230 */ /* 0x000fe40000004100 */
[----:B------:R-:W-:-:S04]  /*4f20*/  FMUL.FTZ R166, R184, UR29 ;  /* 0x0000001db8a67c20 */ /* 0x000fc80008410000 */
[----:B------:R-:W-:Y:S01]  /*4f30*/  FFMA.FTZ R116, R167, R166, R116 ;  /* 0x000000a6a7747223 */ /* 0x000fe20000010074 */
[----:B------:R-:W-:-:S05]  /*4f40*/  HADD2.F32 R167, -RZ, R28.H0_H0 ;  /* 0x2000001cffa77230 */ /* 0x000fca0000004100 */
[----:B------:R-:W-:-:S05]  /*4f50*/  FMUL.FTZ R166, R167, R166 ;  /* 0x000000a6a7a67220 */ /* 0x000fca0000410000 */
[----:B------:R-:W-:-:S04]  /*4f60*/  F2FP.F16.F32.PACK_AB R166, RZ, R166 ;  /* 0x000000a6ffa6723e */ /* 0x000fc800000000ff */
[----:B------:R-:W-:-:S07]  /*4f70*/  PRMT R160, R166, 0x7610, R160 ;  /* 0x00007610a6a07816 */ /* 0x000fce00000000a0 */
.L_x_2239:
[----:B------:R-:W-:Y:S05]  /*4f80*/  BRA.U !UP3, `(.L_x_2240) ;  /* 0x000000010b1c7547 */ /* 0x000fea000b800000 */
[----:B------:R-:W-:Y:S02]  /*4f90*/  HADD2.F32 R167, -RZ, R168.H1_H1 ;  /* 0x300000a8ffa77230 */ /* 0x000fe40000004100 */
[----:B------:R-:W-:-:S04]  /*4fa0*/  FMUL.FTZ R166, R164, UR29 ;  /* 0x0000001da4a67c20 */ /* 0x000fc80008410000 */
[----:B------:R-:W-:Y:S01]  /*4fb0*/  FFMA.FTZ R117, R167, R166, R117 ;  /* 0x000000a6a7757223 */ /* 0x000fe20000010075 */
[----:B------:R-:W-:-:S05]  /*4fc0*/  HADD2.F32 R167, -RZ, R28.H1_H1 ;  /* 0x3000001cffa77230 */ /* 0x000fca0000004100 */
[----:B------:R-:W-:-:S05]  /*4fd0*/  FMUL.FTZ R166, R167, R166 ;  /* 0x000000a6a7a67220 */ /* 0x000fca0000410000 */
[----:B------:R-:W-:-:S04]  /*4fe0*/  F2FP.F16.F32.PACK_AB R166, RZ, R166 ;  /* 0x000000a6ffa6723e */ /* 0x000fc800000000ff */
[----:B------:R-:W-:-:S07]  /*4ff0*/  PRMT R160, R160, 0x5410, R166 ;  /* 0x00005410a0a07816 */ /* 0x000fce00000000a6 */
.L_x_2240:
[----:B------:R-:W-:Y:S05]  /*5000*/  BRA.U !UP3, `(.L_x_2241) ;  /* 0x000000010b1c7547 */ /* 0x000fea000b800000 */
[----:B------:R-:W-:Y:S02]  /*5010*/  HADD2.F32 R167, -RZ, R169.H0_H0 ;  /* 0x200000a9ffa77230 */ /* 0x000fe40000004100 */
[----:B------:R-:W-:-:S04]  /*5020*/  FMUL.FTZ R166, R165, UR29 ;  /* 0x0000001da5a67c20 */ /* 0x000fc80008410000 */
[----:B------:R-:W-:Y:S01]  /*5030*/  FFMA.FTZ R118, R167, R166, R118 ;  /* 0x000000a6a7767223 */ /* 0x000fe20000010076 */
[----:B------:R-:W-:-:S05]  /*5040*/  HADD2.F32 R167, -RZ, R29.H0_H0 ;  /* 0x2000001dffa77230 */ /* 0x000fca0000004100 */
[----:B------:R-:W-:-:S05]  /*5050*/  FMUL.FTZ R166, R167, R166 ;  /* 0x000000a6a7a67220 */ /* 0x000fca0000410000 */
[----:B------:R-:W-:-:S04]  /*5060*/  F2FP.F16.F32.PACK_AB R166, RZ, R166 ;  /* 0x000000a6ffa6723e */ /* 0x000fc800000000ff */
[----:B------:R-:W-:-:S07]  /*5070*/  PRMT R161, R166, 0x7610, R161 ;  /* 0x00007610a6a17816 */ /* 0x000fce00000000a1 */
.L_x_2241:
[----:B------:R-:W-:Y:S01]  /*5080*/  MOV R166, UR8 ;  /* 0x0000000800a67c02 */ /* 0x000fe20008000f00 */
[----:B------:R-:W-:-:S04]  /*5090*/  HADD2.F32 R185, -RZ, R157.H1_H1 ;  /* 0x3000009dffb97230 */ /* 0x000fc80000004100 */
[----:B------:R-:W-:-:S04]  /*50a0*/  @P0 FFMA.FTZ R166, R225, R166, UR9 ;  /* 0x00000009e1a60e23 */ /* 0x000fc800080100a6 */
[----:B------:R-:W-:-:S04]  /*50b0*/  @P0 FADD.FTZ R166, R224, -R166 ;  /* 0x800000a6e0a60221 */ /* 0x000fc80000010000 */
[----:B------:R-:W-:Y:S01]  /*50c0*/  @P0 FFMA.FTZ R185, R166, UR30, R185 ;  /* 0x0000001ea6b90c23 */ /* 0x000fe200080100b9 */
[----:B------:R-:W-:Y:S06]  /*50d0*/  BRA.U !UP3, `(.L_x_2242) ;  /* 0x000000010b1c7547 */ /* 0x000fec000b800000 */
[----:B------:R-:W-:Y:S02]  /*50e0*/  HADD2.F32 R167, -RZ, R169.H1_H1 ;  /* 0x300000a9ffa77230 */ /* 0x000fe40000004100 */
[----:B------:R-:W-:-:S04]  /*50f0*/  FMUL.FTZ R166, R185, UR29 ;  /* 0x0000001db9a67c20 */ /* 0x000fc80008410000 */
[----:B------:R-:W-:Y:S01]  /*5100*/  FFMA.FTZ R119, R167, R166, R119 ;  /* 0x000000a6a7777223 */ /* 0x000fe20000010077 */
[----:B------:R-:W-:-:S05]  /*5110*/  HADD2.F32 R167, -RZ, R29.H1_H1 ;  /* 0x3000001dffa77230 */ /* 0x000fca0000004100 */
[----:B------:R-:W-:-:S05]  /*5120*/  FMUL.FTZ R166, R167, R166 ;  /* 0x000000a6a7a67220 */ /* 0x000fca0000410000 */
[----:B------:R-:W-:-:S04]  /*5130*/  F2FP.F16.F32.PACK_AB R166, RZ, R166 ;  /* 0x000000a6ffa6723e */ /* 0x000fc800000000ff */
[----:B------:R-:W-:-:S07]  /*5140*/  PRMT R161, R161, 0x5410, R166 ;  /* 0x00005410a1a17816 */ /* 0x000fce00000000a6 */
.L_x_2242:
[----:B------:R-:W-:Y:S01]  /*5150*/  MOV R166, UR8 ;  /* 0x0000000800a67c02 */ /* 0x000fe20008000f00 */
[----:B------:R-:W-:-:S04]  /*5160*/  HADD2.F32 R188, -RZ, R158.H0_H0 ;  /* 0x2000009effbc7230 */ /* 0x000fc80000004100 */
[----:B------:R-:W-:-:S04]  /*5170*/  @P0 FFMA.FTZ R166, R16, R166, UR9 ;  /* 0x0000000910a60e23 */ /* 0x000fc800080100a6 */
[----:B------:R-:W-:-:S04]  /*5180*/  @P0 FADD.FTZ R166, R15, -R166 ;  /* 0x800000a60fa60221 */ /* 0x000fc80000010000 */
        /* <DEDUP_REMOVED lines=9> */
.L_x_2243:
[----:B------:R-:W-:-:S05]  /*5220*/  MOV R166, UR8 ;  /* 0x0000000800a67c02 */ /* 0x000fca0008000f00 */
[----:B------:R-:W-:-:S04]  /*5230*/  @P0 FFMA.FTZ R166, R207, R166, UR9 ;  /* 0x00000009cfa60e23 */ /* 0x000fc800080100a6 */
[----:B------:R-:W-:Y:S01]  /*5240*/  @P0 FADD.FTZ R167, R206, -R166 ;  /* 0x800000a6cea70221 */ /* 0x000fe20000010000 */
[----:B------:R-:W-:-:S05]  /*5250*/  HADD2.F32 R166, -RZ, R158.H1_H1 ;  /* 0x3000009effa67230 */ /* 0x000fca0000004100 */
        /* <DEDUP_REMOVED lines=9> */
.L_x_2244:
[----:B------:R-:W-:Y:S02]  /*52f0*/  F2FP.F16.F32.PACK_AB R164, R164, R184 ;  /* 0x000000b8a4a4723e */ /* 0x000fe400000000ff */
[----:B------:R-:W-:Y:S02]  /*5300*/  MOV R167, UR8 ;  /* 0x0000000800a77c02 */ /* 0x000fe40008000f00 */
[----:B------:R-:W-:Y:S02]  /*5310*/  MOV R184, UR8 ;  /* 0x0000000800b87c02 */ /* 0x000fe40008000f00 */
[----:B------:R-:W-:Y:S01]  /*5320*/  F2FP.F16.F32.PACK_AB R165, R185, R165 ;  /* 0x000000a5b9a5723e */ /* 0x000fe200000000ff */
[----:B------:R-:W-:Y:S01]  /*5330*/  @P0 FFMA.FTZ R167, R209, R167, UR9 ;  /* 0x00000009d1a70e23 */ /* 0x000fe200080100a7 */
[----:B------:R-:W-:Y:S01]  /*5340*/  F2FP.F16.F32.PACK_AB R166, R166, R188 ;  /* 0x000000bca6a6723e */ /* 0x000fe200000000ff */
[----:B------:R-:W-:Y:S02]  /*5350*/  @P0 FFMA.FTZ R184, R215, R184, UR9 ;  /* 0x00000009d7b80e23 */ /* 0x000fe400080100b8 */
[----:B------:R-:W-:Y:S01]  /*5360*/  @P0 FADD.FTZ R189, R208, -R167 ;  /* 0x800000a7d0bd0221 */ /* 0x000fe20000010000 */
[----:B------:R-:W-:-:S02]  /*5370*/  HADD2.F32 R167, -RZ, R159.H0_H0 ;  /* 0x2000009fffa77230 */ /* 0x000fc40000004100 */
[----:B------:R-:W-:Y:S01]  /*5380*/  @P0 FADD.FTZ R185, R214, -R184 ;  /* 0x800000b8d6b90221 */ /* 0x000fe20000010000 */
[----:B------:R-:W-:Y:S02]  /*5390*/  HADD2.F32 R184, -RZ, R159.H1_H1 ;  /* 0x3000009fffb87230 */ /* 0x000fe40000004100 */
[----:B------:R-:W-:-:S03]  /*53a0*/  @P0 FFMA.FTZ R167, R189, UR30, R167 ;  /* 0x0000001ebda70c23 */ /* 0x000fc600080100a7 */
        /* <DEDUP_REMOVED lines=9> */
.L_x_2245:
[----:B------:R-:W-:Y:S01]  /*5440*/  F2FP.F16.F32.PACK_AB R167, R184, R167 ;  /* 0x000000a7b8a7723e */ /* 0x000fe200000000ff */
        /* <DEDUP_REMOVED lines=8> */
.L_x_2223:
[----:B------:R-:W-:Y:S01]  /*54d0*/  ISETP.NE.U32.AND P0, PT, RZ, UR4, PT ;  /* 0x00000004ff007c0c */ /* 0x000fe2000bf05070 */
[----:B------:R-:W0:Y:S01]  /*54e0*/  @UP3 LDCU.64 UR6, c[0x0][0x468] ;  /* 0x00008d00ff0637ac */ /* 0x000e220008000a00 */
[----:B------:R-:W-:Y:S02]  /*54f0*/  PLOP3.LUT P2, PT, PT, PT, UP3, 0x80, 0x8 ;  /* 0x000000000008781c */ /* 0x000fe40003f4f038 */
[----:B------:R-:W-:-:S13]  /*5500*/  ISETP.NE.AND.EX P0, PT, RZ, UR5, PT, P0 ;  /* 0x00000005ff007c0c */ /* 0x000fda000bf05300 */
[----:B------:R-:W1:Y:S02]  /*5510*/  @P0 LDC.64 R184, c[0x0][0x478] ;  /* 0x00011e00ffb80b82 */ /* 0x000e640000000a00 */
[C---:B-1----:R-:W-:Y:S01]  /*5520*/  @P0 IMAD.WIDE.U32 R184, R187.reuse, 0x10, R184 ;  /* 0x00000010bbb80825 */ /* 0x042fe200078e00b8 */
[----:B------:R-:W-:-:S04]  /*5530*/  IADD3 R187, PT, PT, R187, 0x80, RZ ;  /* 0x00000080bbbb7810 */ /* 0x000fc80007ffe0ff */
[----:B------:R1:W-:Y:S01]  /*5540*/  @P0 STG.E.128 desc[UR16][R184.64], R164 ;  /* 0x000000a4b8000986 */ /* 0x0003e2000c101d10 */
[----:B------:R-:W-:Y:S01]  /*5550*/  PLOP3.LUT P0, PT, PT, PT, UP3, 0x80, 0x8 ;  /* 0x000000000008781c */ /* 0x000fe20003f0f038 */
[----:B-1----:R-:W-:-:S12]  /*5560*/  HFMA2 R184, -RZ, RZ, 0, 9.5367431640625e-07 ;  /* 0x00000010ffb87431 */ /* 0x002fd800000001ff */
[C---:B0-----:R-:W-:Y:S01]  /*5570*/  @P0 IMAD.WIDE.U32 R184, R186.reuse, R184, UR6 ;  /* 0x00000006bab80e25 */ /* 0x041fe2000f8e00b8 */
[----:B------:R-:W-:-:S04]  /*5580*/  IADD3 R186, PT, PT, R186, 0x80, RZ ;  /* 0x00000080baba7810 */ /* 0x000fc80007ffe0ff */
[----:B------:R0:W-:Y:S03]  /*5590*/  @P2 STG.E.128 desc[UR16][R184.64], R160 ;  /* 0x000000a0b8002986 */ /* 0x0001e6000c101d10 */
.L_x_2212:
[----:B------:R-:W-:Y:S05]  /*55a0*/  BSYNC.RECONVERGENT B0 ;  /* 0x0000000000007941 */ /* 0x000fea0003800200 */
.L_x_2211:
[----:B------:R-:W-:Y:S01]  /*55b0*/  ISETP.GE.U32.AND P2, PT, R0, 0x100, PT ;  /* 0x000001000000780c */ /* 0x000fe20003f46070 */
[----:B------:R-:W-:-:S12]  /*55c0*/  BSSY.RECONVERGENT B0, `(.L_x_2246) ;  /* 0x00001d6000007945 */ /* 0x000fd80003800200 */
[----:B------:R-:W-:Y:S05]  /*55d0*/  @!P2 BRA `(.L_x_2247) ;  /* 0x0000001c0050a947 */ /* 0x000fea0003800000 */
[----:B------:R-:W-:-:S04]  /*55e0*/  UISETP.NE.U32.AND UP0, UPT, UR22, URZ, UPT ;  /* 0x000000ff1600728c */ /* 0x000fc8000bf05070 */
[----:B------:R-:W-:Y:S01]  /*55f0*/  UISETP.NE.AND.EX UP0, UPT, UR23, URZ, UPT, UP0 ;  /* 0x000000ff1700728c */ /* 0x000fe2000bf05300 */
[----:B------:R-:W-:Y:S10]  /*5600*/  BRA.U !UP3, `(.L_x_2248) ;  /* 0x000000010b0c7547 */ /* 0x000ff4000b800000 */
[----:B-----5:R-:W1:Y:S02]  /*5610*/  LDC.64 R168, c[0x0][0x390] ;  /* 0x0000e400ffa87b82 */ /* 0x020e640000000a00 */
[----:B-1----:R-:W-:-:S06]  /*5620*/  IMAD.WIDE.U32 R168, R186, 0x10, R168 ;  /* 0x00000010baa87825 */ /* 0x002fcc00078e00a8 */
[----:B------:R-:W5:Y:S02]  /*5630*/  LDG.E.128 R168, desc[UR16][R168.64] ;  /* 0x00000010a8a87981 */ /* 0x000f64000c1e1d00 */
.L_x_2248:
[----:B------:R-:W-:Y:S05]  /*5640*/  BRA.U !UP0, `(.L_x_2249) ;  /* 0x0000000d08787547 */ /* 0x000fea000b800000 */
[----:B------:R-:W-:-:S04]  /*5650*/  UISETP.NE.U32.AND UP0, UPT, UR4, URZ, UPT ;  /* 0x000000ff0400728c */ /* 0x000fc8000bf05070 */
[----:B------:R-:W-:-:S06]  /*5660*/  UISETP.NE.AND.EX UP0, UPT, UR5, URZ, UPT, UP0 ;  /* 0x000000ff0500728c */ /* 0x000fcc000bf05300 */
[----:B------:R-:W-:-:S13]  /*5670*/  PLOP3.LUT P0, PT, PT, PT, UP0, 0x80, 0x8 ;  /* 0x000000000008781c */ /* 0x000fda0003f0f008 */
[----:B------:R-:W-:Y:S05]  /*5680*/  @!P0 BRA `(.L_x_2250) ;  /* 0x0000000400bc8947 */ /* 0x000fea0003800000 */
[----:B0-----:R-:W2:Y:S01]  /*5690*/  LDL R184, [R1+0x10] ;  /* 0x0000100001b87983 */ /* 0x001ea20000100800 */
[----:B------:R-:W-:Y:S02]  /*56a0*/  ISETP.LT.AND P3, PT, RZ, UR31, PT ;  /* 0x0000001fff007c0c */ /* 0x000fe4000bf61270 */
[----:B------:R-:W-:Y:S02]  /*56b0*/  MOV R164, UR8 ;  /* 0x0000000800a47c02 */ /* 0x000fe40008000f00 */
[----:B------:R-:W-:Y:S02]  /*56c0*/  MOV R166, UR8 ;  /* 0x0000000800a67c02 */ /* 0x000fe40008000f00 */
[----:B------:R-:W-:-:S07]  /*56d0*/  MOV R167, UR8 ;  /* 0x0000000800a77c02 */ /* 0x000fce0008000f00 */
[----:B------:R-:W-:Y:S01]  /*56e0*/  @P3 FFMA.FTZ R164, R242, R164, UR9 ;  /* 0x00000009f2a43e23 */ /* 0x000fe200080100a4 */
[----:B------:R-:W-:Y:S01]  /*56f0*/  @P3 FFMA.FTZ R166, R252, R166, UR9 ;  /* 0x00000009fca63e23 */ /* 0x000fe200080100a6 */
[----:B------:R-:W-:Y:S02]  /*5700*/  @P3 FFMA.FTZ R167, R232, R167, UR9 ;  /* 0x00000009e8a73e23 */ /* 0x000fe400080100a7 */
[----:B------:R-:W-:Y:S01]  /*5710*/  @P3 FADD.FTZ R165, R247, -R164 ;  /* 0x800000a4f7a53221 */ /* 0x000fe20000010000 */
[----:B-----5:R-:W-:Y:S02]  /*5720*/  HADD2.F32 R164, -RZ, R20.H1_H1 ;  /* 0x30000014ffa47230 */ /* 0x020fe40000004100 */
[----:B------:R-:W-:-:S03]  /*5730*/  @P3 FADD.FTZ R167, R237, -R167 ;  /* 0x800000a7eda73221 */ /* 0x000fc60000010000 */
[----:B------:R-:W-:Y:S01]  /*5740*/  @P3 FFMA.FTZ R164, R165, UR30, R164 ;  /* 0x0000001ea5a43c23 */ /* 0x000fe200080100a4 */
[----:B------:R-:W-:-:S05]  /*5750*/  HADD2.F32 R165, -RZ, R21.H0_H0 ;  /* 0x20000015ffa57230 */ /* 0x000fca0000004100 */
[----:B------:R-:W-:Y:S01]  /*5760*/  @P3 FFMA.FTZ R165, R167, UR30, R165 ;  /* 0x0000001ea7a53c23 */ /* 0x000fe200080100a5 */
[----:B--2---:R-:W-:Y:S01]  /*5770*/  @P3 FADD.FTZ R166, R184, -R166 ;  /* 0x800000a6b8a63221 */ /* 0x004fe20000010000 */
[----:B------:R-:W-:-:S05]  /*5780*/  HADD2.F32 R184, -RZ, R20.H0_H0 ;  /* 0x20000014ffb87230 */ /* 0x000fca0000004100 */
        /* <DEDUP_REMOVED lines=9> */
.L_x_2251:
        /* <DEDUP_REMOVED lines=8> */
.L_x_2252:
        /* <DEDUP_REMOVED lines=8> */
.L_x_2253:
        /* <DEDUP_REMOVED lines=13> */
.L_x_2254:
        /* <DEDUP_REMOVED lines=13> */
.L_x_2255:
        /* <DEDUP_REMOVED lines=13> */
.L_x_2256:
        /* <DEDUP_REMOVED lines=21> */
.L_x_2257:
        /* <DEDUP_REMOVED lines=8> */
[----:B------:R-:W-:Y:S01]  /*5d60*/  PRMT R163, R163, 0x5410, R184 ;  /* 0x00005410a3a37816 */ /* 0x000fe200000000b8 */
[----:B------:R-:W-:Y:S06]  /*5d70*/  BRA `(.L_x_2258) ;  /* 0x00000014003c7947 */ /* 0x000fec0003800000 */
.L_x_2250:
[----:B------:R-:W-:Y:S01]  /*5d80*/  ISETP.LT.AND P3, PT, RZ, UR31, PT ;  /* 0x0000001fff007c0c */ /* 0x000fe2000bf61270 */
[----:B------:R-:W-:-:S12]  /*5d90*/  BRA.U !UP3, `(.L_x_2259) ;  /* 0x000000010b347547 */ /* 0x000fd8000b800000 */
[----:B0-----:R-:W2:Y:S01]  /*5da0*/  LDL R185, [R1+0x10] ;  /* 0x0000100001b97983 */ /* 0x001ea20000100800 */
[----:B------:R-:W-:-:S05]  /*5db0*/  MOV R184, UR8 ;  /* 0x0000000800b87c02 */ /* 0x000fca0008000f00 */
[----:B------:R-:W-:-:S04]  /*5dc0*/  @P3 FFMA.FTZ R184, R252, R184, UR9 ;  /* 0x00000009fcb83e23 */ /* 0x000fc800080100b8 */
[----:B--2---:R-:W-:Y:S01]  /*5dd0*/  @P3 FADD.FTZ R184, R185, -R184 ;  /* 0x800000b8b9b83221 */ /* 0x004fe20000010000 */
[----:B-----5:R-:W-:-:S05]  /*5de0*/  HADD2.F32 R185, -RZ, R20.H0_H0 ;  /* 0x20000014ffb97230 */ /* 0x020fca0000004100 */
        /* <DEDUP_REMOVED lines=8> */
.L_x_2259:
[----:B------:R-:W-:Y:S05]  /*5e70*/  BRA.U !UP3, `(.L_x_2260) ;  /* 0x000000010b307547 */ /* 0x000fea000b800000 */
[----:B0-----:R-:W-:Y:S01]  /*5e80*/  MOV R184, UR8 ;  /* 0x0000000800b87c02 */ /* 0x001fe20008000f00 */
        /* <DEDUP_REMOVED lines=11> */
.L_x_2260:
[----:B------:R-:W-:Y:S05]  /*5f40*/  BRA.U !UP3, `(.L_x_2261) ;  /* 0x000000010b307547 */ /* 0x000fea000b800000 */
[----:B0-----:R-:W-:Y:S01]  /*5f50*/  MOV R184, UR8 ;  /* 0x0000000800b87c02 */ /* 0x001fe20008000f00 */
        /* <DEDUP_REMOVED lines=11> */
.L_x_2261:
        /* <DEDUP_REMOVED lines=13> */
.L_x_2262:
        /* <DEDUP_REMOVED lines=13> */
.L_x_2263:
        /* <DEDUP_REMOVED lines=13> */
.L_x_2264:
        /* <DEDUP_REMOVED lines=13> */
.L_x_2265:
        /* <DEDUP_REMOVED lines=14> */
.L_x_2249:
[----:B0-----:R-:W0:Y:S02]  /*6430*/  LDC.64 R184, c[0x0][0x478] ;  /* 0x00011e00ffb87b82 */ /* 0x001e240000000a00 */
[----:B0-----:R-:W-:-:S04]  /*6440*/  ISETP.NE.U32.AND P0, PT, R184, RZ, PT ;  /* 0x000000ffb800720c */ /* 0x001fc80003f05070 */
[----:B------:R-:W-:-:S13]  /*6450*/  ISETP.NE.AND.EX P0, PT, R185, RZ, PT, P0 ;  /* 0x000000ffb900720c */ /* 0x000fda0003f05300 */
[----:B------:R-:W-:Y:S05]  /*6460*/  @!P0 BRA `(.L_x_2266) ;  /* 0x0000000400bc8947 */ /* 0x000fea0003800000 */
[----:B------:R-:W2:Y:S01]  /*6470*/  LDL R188, [R1+0x10] ;  /* 0x0000100001bc7983 */ /* 0x000ea20000100800 */
[----:B------:R-:W-:Y:S02]  /*6480*/  MOV R164, UR8 ;  /* 0x0000000800a47c02 */ /* 0x000fe40008000f00 */
[----:B------:R-:W-:Y:S02]  /*6490*/  MOV R167, UR8 ;  /* 0x0000000800a77c02 */ /* 0x000fe40008000f00 */
[----:B------:R-:W-:Y:S01]  /*64a0*/  ISETP.LT.AND P3, PT, RZ, UR31, PT ;  /* 0x0000001fff007c0c */ /* 0x000fe2000bf61270 */
[----:B------:R-:W-:Y:S02]  /*64b0*/  FFMA.FTZ R164, R242, R164, UR9 ;  /* 0x00000009f2a47e23 */ /* 0x000fe400080100a4 */
[----:B------:R-:W-:Y:S02]  /*64c0*/  FFMA.FTZ R167, R252, R167, UR9 ;  /* 0x00000009fca77e23 */ /* 0x000fe400080100a7 */
[----:B------:R-:W-:-:S04]  /*64d0*/  FADD.FTZ R164, R247, -R164 ;  /* 0x800000a4f7a47221 */ /* 0x000fc80000010000 */
[----:B------:R-:W-:-:S05]  /*64e0*/  FMUL.FTZ R164, R164, UR30 ;  /* 0x0000001ea4a47c20 */ /* 0x000fca0008410000 */
[----:B------:R-:W-:Y:S01]  /*64f0*/  FSEL R164, R164, RZ, P3 ;  /* 0x000000ffa4a47208 */ /* 0x000fe20001800000 */
[----:B--2---:R-:W-:-:S04]  /*6500*/  FADD.FTZ R167, R188, -R167 ;  /* 0x800000a7bca77221 */ /* 0x004fc80000010000 */
        /* <DEDUP_REMOVED lines=10> */
.L_x_2267:
        /* <DEDUP_REMOVED lines=8> */
.L_x_2268:
        /* <DEDUP_REMOVED lines=13> */
.L_x_2269:
        /* <DEDUP_REMOVED lines=13> */
.L_x_2270:
        /* <DEDUP_REMOVED lines=13> */
.L_x_2271:
        /* <DEDUP_REMOVED lines=13> */
.L_x_2272:
        /* <DEDUP_REMOVED lines=21> */
.L_x_2273:
        /* <DEDUP_REMOVED lines=10> */
.L_x_2266:
[----:B------:R-:W-:Y:S05]  /*6b60*/  BRA.U !UP3, `(.L_x_2274) ;  /* 0x000000010b387547 */ /* 0x000fea000b800000 */
[----:B------:R-:W2:Y:S01]  /*6b70*/  LDL R185, [R1+0x10] ;  /* 0x0000100001b97983 */ /* 0x000ea20000100800 */
[----:B------:R-:W-:Y:S02]  /*6b80*/  MOV R184, UR8 ;  /* 0x0000000800b87c02 */ /* 0x000fe40008000f00 */
[----:B------:R-:W-:-:S03]  /*6b90*/  ISETP.LT.AND P3, PT, RZ, UR31, PT ;  /* 0x0000001fff007c0c */ /* 0x000fc6000bf61270 */
[----:B------:R-:W-:-:S04]  /*6ba0*/  FFMA.FTZ R184, R252, R184, UR9 ;  /* 0x00000009fcb87e23 */ /* 0x000fc800080100b8 */
[----:B--2---:R-:W-:Y:S01]  /*6bb0*/  FADD.FTZ R184, R185, -R184 ;  /* 0x800000b8b9b87221 */ /* 0x004fe20000010000 */
[----:B-----5:R-:W-:-:S03]  /*6bc0*/  HADD2.F32 R185, -RZ, R168.H0_H0 ;  /* 0x200000a8ffb97230 */ /* 0x020fc60000004100 */
        /* <DEDUP_REMOVED lines=8> */
.L_x_2274:
        /* <DEDUP_REMOVED lines=14> */
.L_x_2275:
        /* <DEDUP_REMOVED lines=14> */
.L_x_2276:
        /* <DEDUP_REMOVED lines=14> */
.L_x_2277:
        /* <DEDUP_REMOVED lines=14> */
.L_x_2278:
        /* <DEDUP_REMOVED lines=14> */
.L_x_2279:
        /* <DEDUP_REMOVED lines=14> */
.L_x_2280:
        /* <DEDUP_REMOVED lines=14> */
.L_x_2258:
[----:B0-----:R-:W0:Y:S01]  /*7270*/  @P0 LDC.64 R184, c[0x0][0x478] ;  /* 0x00011e00ffb80b82 */ /* 0x001e220000000a00 */
[----:B------:R-:W1:Y:S01]  /*7280*/  @UP3 LDCU.64 UR6, c[0x0][0x468] ;  /* 0x00008d00ff0637ac */ /* 0x000e620008000a00 */
[----:B------:R-:W-:Y:S01]  /*7290*/  PLOP3.LUT P3, PT, PT, PT, UP3, 0x80, 0x8 ;  /* 0x000000000008781c */ /* 0x000fe20003f6f038 */
[C---:B0-----:R-:W-:Y:S01]  /*72a0*/  @P0 IMAD.WIDE.U32 R184, R187.reuse, 0x10, R184 ;  /* 0x00000010bbb80825 */ /* 0x041fe200078e00b8 */
[----:B------:R-:W-:-:S04]  /*72b0*/  IADD3 R187, PT, PT, R187, 0x80, RZ ;  /* 0x00000080bbbb7810 */ /* 0x000fc80007ffe0ff */
[----:B------:R0:W-:Y:S01]  /*72c0*/  @P0 STG.E.128 desc[UR16][R184.64], R164 ;  /* 0x000000a4b8000986 */ /* 0x0001e2000c101d10 */
[----:B------:R-:W-:Y:S02]  /*72d0*/  PLOP3.LUT P0, PT, PT, PT, UP3, 0x80, 0x8 ;  /* 0x000000000008781c */ /* 0x000fe40003f0f038 */
[----:B0-----:R-:W-:-:S11]  /*72e0*/  MOV R184, 0x10 ;  /* 0x0000001000b87802 */ /* 0x001fd60000000f00 */
[C---:B-1----:R-:W-:Y:S01]  /*72f0*/  @P0 IMAD.WIDE.U32 R184, R186.reuse, R184, UR6 ;  /* 0x00000006bab80e25 */ /* 0x042fe2000f8e00b8 */
[----:B------:R-:W-:-:S04]  /*7300*/  IADD3 R186, PT, PT, R186, 0x80, RZ ;  /* 0x00000080baba7810 */ /* 0x000fc80007ffe0ff */
[----:B------:R1:W-:Y:S03]  /*7310*/  @P3 STG.E.128 desc[UR16][R184.64], R160 ;  /* 0x000000a0b8003986 */ /* 0x0003e6000c101d10 */
.L_x_2247:
[----:B------:R-:W-:Y:S05]  /*7320*/  BSYNC.RECONVERGENT B0 ;  /* 0x0000000000007941 */ /* 0x000fea0003800200 */
.L_x_2246:
        /* <DEDUP_REMOVED lines=9> */
.L_x_2283:
[----:B------:R-:W-:Y:S05]  /*73c0*/  BRA.U !UP0, `(.L_x_2284) ;  /* 0x0000000d08787547 */ /* 0x000fea000b800000 */
[----:B------:R-:W-:-:S04]  /*73d0*/  UISETP.NE.U32.AND UP0, UPT, UR4, URZ, UPT ;  /* 0x000000ff0400728c */ /* 0x000fc8000bf05070 */
[----:B------:R-:W-:-:S06]  /*73e0*/  UISETP.NE.AND.EX UP0, UPT, UR5, URZ, UPT, UP0 ;  /* 0x000000ff0500728c */ /* 0x000fcc000bf05300 */
[----:B------:R-:W-:-:S13]  /*73f0*/  PLOP3.LUT P0, PT, PT, PT, UP0, 0x80, 0x8 ;  /* 0x000000000008781c */ /* 0x000fda0003f0f008 */
[----:B------:R-:W-:Y:S05]  /*7400*/  @!P0 BRA `(.L_x_2285) ;  /* 0x0000000400bc8947 */ /* 0x000fea0003800000 */
[----:B01----:R-:W2:Y:S01]  /*7410*/  LDL R184, [R1+0xc] ;  /* 0x00000c0001b87983 */ /* 0x003ea20000100800 */
        /* <DEDUP_REMOVED lines=24> */
.L_x_2286:
        /* <DEDUP_REMOVED lines=8> */
.L_x_2287:
        /* <DEDUP_REMOVED lines=8> */
.L_x_2288:
        /* <DEDUP_REMOVED lines=13> */
.L_x_2289:
        /* <DEDUP_REMOVED lines=13> */
.L_x_2290:
        /* <DEDUP_REMOVED lines=13> */
.L_x_2291:
        /* <DEDUP_REMOVED lines=21> */
.L_x_2292:
        /* <DEDUP_REMOVED lines=10> */
.L_x_2285:
[----:B------:R-:W-:Y:S01]  /*7b00*/  ISETP.LT.AND P4, PT, RZ, UR31, PT ;  /* 0x0000001fff007c0c */ /* 0x000fe2000bf81270 */
[----:B------:R-:W-:-:S12]  /*7b10*/  BRA.U !UP3, `(.L_x_2294) ;  /* 0x000000010b347547 */ /* 0x000fd8000b800000 */
[----:B01----:R-:W2:Y:S01]  /*7b20*/  LDL R185, [R1+0xc] ;  /* 0x00000c0001b97983 */ /* 0x003ea20000100800 */
        /* <DEDUP_REMOVED lines=12> */
.L_x_2294:
[----:B------:R-:W-:Y:S05]  /*7bf0*/  BRA.U !UP3, `(.L_x_2295) ;  /* 0x000000010b307547 */ /* 0x000fea000b800000 */
[----:B01----:R-:W-:Y:S01]  /*7c00*/  MOV R184, UR8 ;  /* 0x0000000800b87c02 */ /* 0x003fe20008000f00 */
        /* <DEDUP_REMOVED lines=11> */
.L_x_2295:
[----:B------:R-:W-:Y:S05]  /*7cc0*/  BRA.U !UP3, `(.L_x_2296) ;  /* 0x000000010b307547 */ /* 0x000fea000b800000 */
[----:B01----:R-:W-:Y:S01]  /*7cd0*/  MOV R184, UR8 ;  /* 0x0000000800b87c02 */ /* 0x003fe20008000f00 */
        /* <DEDUP_REMOVED lines=11> */
.L_x_2296:
        /* <DEDUP_REMOVED lines=13> */
.L_x_2297:
        /* <DEDUP_REMOVED lines=13> */
.L_x_2298:
        /* <DEDUP_REMOVED lines=13> */
.L_x_2299:
        /* <DEDUP_REMOVED lines=13> */
.L_x_2300:
        /* <DEDUP_REMOVED lines=14> */
.L_x_2284:
[----:B01----:R-:W0:Y:S02]  /*81b0*/  LDC.64 R184, c[0x0][0x478] ;  /* 0x00011e00ffb87b82 */ /* 0x003e240000000a00 */
        /* <DEDUP_REMOVED lines=23> */
.L_x_2302:
        /* <DEDUP_REMOVED lines=8> */
.L_x_2303:
        /* <DEDUP_REMOVED lines=13> */
.L_x_2304:
        /* <DEDUP_REMOVED lines=13> */
.L_x_2305:
        /* <DEDUP_REMOVED lines=13> */
.L_x_2306:
        /* <DEDUP_REMOVED lines=13> */
.L_x_2307:
        /* <DEDUP_REMOVED lines=21> */
.L_x_2308:
        /* <DEDUP_REMOVED lines=10> */
.L_x_2301:
        /* <DEDUP_REMOVED lines=15> */
.L_x_2309:
        /* <DEDUP_REMOVED lines=14> */
.L_x_2310:
        /* <DEDUP_REMOVED lines=14> */
.L_x_2311:
        /* <DEDUP_REMOVED lines=14> */
.L_x_2312:
        /* <DEDUP_REMOVED lines=14> */
.L_x_2313:
        /* <DEDUP_REMOVED lines=14> */
.L_x_2314:
        /* <DEDUP_REMOVED lines=14> */
.L_x_2315:
        /* <DEDUP_REMOVED lines=14> */
.L_x_2293:
[----:B01----:R-:W0:Y:S01]  /*8ff0*/  @P0 LDC.64 R184, c[0x0][0x478] ;  /* 0x00011e00ffb80b82 */ /* 0x003e220000000a00 */
[----:B------:R-:W1:Y:S01]  /*9000*/  @UP3 LDCU.64 UR6, c[0x0][0x468] ;  /* 0x00008d00ff0637ac */ /* 0x000e620008000a00 */
[----:B------:R-:W-:Y:S01]  /*9010*/  PLOP3.LUT P4, PT, PT, PT, UP3, 0x80, 0x8 ;  /* 0x000000000008781c */ /* 0x000fe20003f8f038 */
[C---:B0-----:R-:W-:Y:S01]  /*9020*/  @P0 IMAD.WIDE.U32 R184, R187.reuse, 0x10, R184 ;  /* 0x00000010bbb80825 */ /* 0x041fe200078e00b8 */
[----:B------:R-:W-:-:S04]  /*9030*/  IADD3 R187, PT, PT, R187, 0x80, RZ ;  /* 0x00000080bbbb7810 */ /* 0x000fc80007ffe0ff */
[----:B------:R0:W-:Y:S01]  /*9040*/  @P0 STG.E.128 desc[UR16][R184.64], R164 ;  /* 0x000000a4b8000986 */ /* 0x0001e2000c101d10 */
[----:B------:R-:W-:Y:S01]  /*9050*/  PLOP3.LUT P0, PT, PT, PT, UP3, 0x80, 0x8 ;  /* 0x000000000008781c */ /* 0x000fe20003f0f038 */
[----:B0-----:R-:W-:-:S12]  /*9060*/  HFMA2 R184, -RZ, RZ, 0, 9.5367431640625e-07 ;  /* 0x00000010ffb87431 */ /* 0x001fd800000001ff */
[C---:B-1----:R-:W-:Y:S01]  /*9070*/  @P0 IMAD.WIDE.U32 R184, R186.reuse, R184, UR6 ;  /* 0x00000006bab80e25 */ /* 0x042fe2000f8e00b8 */
[----:B------:R-:W-:-:S04]  /*9080*/  IADD3 R186, PT, PT, R186, 0x80, RZ ;  /* 0x00000080baba7810 */ /* 0x000fc80007ffe0ff */
[----:B------:R2:W-:Y:S03]  /*9090*/  @P4 STG.E.128 desc[UR16][R184.64], R160 ;  /* 0x000000a0b8004986 */ /* 0x0005e6000c101d10 */
.L_x_2282:
[----:B------:R-:W-:Y:S05]  /*90a0*/  BSYNC.RECONVERGENT B0 ;  /* 0x0000000000007941 */ /* 0x000fea0003800200 */
.L_x_2281:
        /* <DEDUP_REMOVED lines=9> */
.L_x_2318:
[----:B------:R-:W-:Y:S05]  /*9140*/  BRA.U !UP0, `(.L_x_2319) ;  /* 0x0000000d08787547 */ /* 0x000fea000b800000 */
[----:B------:R-:W-:-:S04]  /*9150*/  UISETP.NE.U32.AND UP0, UPT, UR4, URZ, UPT ;  /* 0x000000ff0400728c */ /* 0x000fc8000bf05070 */
[----:B------:R-:W-:-:S06]  /*9160*/  UISETP.NE.AND.EX UP0, UPT, UR5, URZ, UPT, UP0 ;  /* 0x000000ff0500728c */ /* 0x000fcc000bf05300 */
[----:B------:R-:W-:-:S13]  /*9170*/  PLOP3.LUT P0, PT, PT, PT, UP0, 0x80, 0x8 ;  /* 0x000000000008781c */ /* 0x000fda0003f0f008 */
[----:B------:R-:W-:Y:S05]  /*9180*/  @!P0 BRA `(.L_x_2320) ;  /* 0x0000000400bc8947 */ /* 0x000fea0003800000 */
[----:B012---:R-:W2:Y:S01]  /*9190*/  LDL R184, [R1+0x8] ;  /* 0x0000080001b87983 */ /* 0x007ea20000100800 */
        /* <DEDUP_REMOVED lines=24> */
.L_x_2321:
        /* <DEDUP_REMOVED lines=8> */
.L_x_2322:
        /* <DEDUP_REMOVED lines=8> */
.L_x_2323:
        /* <DEDUP_REMOVED lines=13> */
.L_x_2324:
        /* <DEDUP_REMOVED lines=13> */
.L_x_2325:
        /* <DEDUP_REMOVED lines=13> */
.L_x_2326:
        /* <DEDUP_REMOVED lines=21> */
.L_x_2327:
        /* <DEDUP_REMOVED lines=10> */
.L_x_2320:
[----:B------:R-:W-:Y:S01]  /*9880*/  ISETP.LT.AND P5, PT, RZ, UR31, PT ;  /* 0x0000001fff007c0c */ /* 0x000fe2000bfa1270 */
[----:B------:R-:W-:-:S12]  /*9890*/  BRA.U !UP3, `(.L_x_2329) ;  /* 0x000000010b347547 */ /* 0x000fd8000b800000 */
[----:B012---:R-:W2:Y:S01]  /*98a0*/  LDL R185, [R1+0x8] ;  /* 0x0000080001b97983 */ /* 0x007ea20000100800 */
        /* <DEDUP_REMOVED lines=12> */
.L_x_2329:
[----:B------:R-:W-:Y:S05]  /*9970*/  BRA.U !UP3, `(.L_x_2330) ;  /* 0x000000010b307547 */ /* 0x000fea000b800000 */
[----:B012---:R-:W-:Y:S01]  /*9980*/  MOV R184, UR8 ;  /* 0x0000000800b87c02 */ /* 0x007fe20008000f00 */
        /* <DEDUP_REMOVED lines=11> */
.L_x_2330:
[----:B------:R-:W-:Y:S05]  /*9a40*/  BRA.U !UP3, `(.L_x_2331) ;  /* 0x000000010b307547 */ /* 0x000fea000b800000 */
[----:B012---:R-:W-:Y:S01]  /*9a50*/  MOV R184, UR8 ;  /* 0x0000000800b87c02 */ /* 0x007fe20008000f00 */
        /* <DEDUP_REMOVED lines=11> */
.L_x_2331:
        /* <DEDUP_REMOVED lines=13> */
.L_x_2332:
        /* <DEDUP_REMOVED lines=13> */
.L_x_2333:
        /* <DEDUP_REMOVED lines=13> */
.L_x_2334:
        /* <DEDUP_REMOVED lines=13> */
.L_x_2335:
        /* <DEDUP_REMOVED lines=14> */
.L_x_2319:
[----:B012---:R-:W0:Y:S02]  /*9f30*/  LDC.64 R184, c[0x0][0x478] ;  /* 0x00011e00ffb87b82 */ /* 0x007e240000000a00 */
        /* <DEDUP_REMOVED lines=23> */
.L_x_2337:
        /* <DEDUP_REMOVED lines=8> */
.L_x_2338:
        /* <DEDUP_REMOVED lines=13> */
.L_x_2339:
        /* <DEDUP_REMOVED lines=13> */
.L_x_2340:
        /* <DEDUP_REMOVED lines=13> */
.L_x_2341:
        /* <DEDUP_REMOVED lines=13> */
.L_x_2342:
        /* <DEDUP_REMOVED lines=21> */
.L_x_2343:
        /* <DEDUP_REMOVED lines=10> */
.L_x_2336:
        /* <DEDUP_REMOVED lines=15> */
.L_x_2344:
        /* <DEDUP_REMOVED lines=14> */
.L_x_2345:
        /* <DEDUP_REMOVED lines=14> */
.L_x_2346:
        /* <DEDUP_REMOVED lines=14> */
.L_x_2347:
        /* <DEDUP_REMOVED lines=14> */
.L_x_2348:
        /* <DEDUP_REMOVED lines=14> */
.L_x_2349:
        /* <DEDUP_REMOVED lines=14> */
.L_x_2350:
        /* <DEDUP_REMOVED lines=14> */
.L_x_2328:
[----:B012---:R-:W0:Y:S01]  /*ad70*/  @P0 LDC.64 R184, c[0x0][0x478] ;  /* 0x00011e00ffb80b82 */ /* 0x007e220000000a00 */
        /* <DEDUP_REMOVED lines=10> */
.L_x_2317:
[----:B------:R-:W-:Y:S05]  /*ae20*/  BSYNC.RECONVERGENT B0 ;  /* 0x0000000000007941 */ /* 0x000fea0003800200 */
.L_x_2316:
        /* <DEDUP_REMOVED lines=9> */
.L_x_2353:
[----:B------:R-:W-:Y:S05]  /*aec0*/  BRA.U !UP0, `(.L_x_2354) ;  /* 0x0000000d08807547 */ /* 0x000fea000b800000 */
[----:B------:R-:W-:-:S04]  /*aed0*/  UISETP.NE.U32.AND UP0, UPT, UR4, URZ, UPT ;  /* 0x000000ff0400728c */ /* 0x000fc8000bf05070 */
[----:B------:R-:W-:-:S06]  /*aee0*/  UISETP.NE.AND.EX UP0, UPT, UR5, URZ, UPT, UP0 ;  /* 0x000000ff0500728c */ /* 0x000fcc000bf05300 */
[----:B------:R-:W-:-:S13]  /*aef0*/  PLOP3.LUT P0, PT, PT, PT, UP0, 0x80, 0x8 ;  /* 0x000000000008781c */ /* 0x000fda0003f0f008 */
[----:B------:R-:W-:Y:S05]  /*af00*/  @!P0 BRA `(.L_x_2355) ;  /* 0x0000000400c08947 */ /* 0x000fea0003800000 */
[----:B0123--:R-:W2:Y:S04]  /*af10*/  LDL R185, [R1+0x4] ;  /* 0x0000040001b97983 */ /* 0x00fea80000100800 */
[----:B------:R-:W3:Y:S01]  /*af20*/  LDL R184, [R1] ;  /* 0x0000000001b87983 */ /* 0x000ee20000100800 */
[----:B------:R-:W-:Y:S02]  /*af30*/  ISETP.LT.AND P6, PT, RZ, UR31, PT ;  /* 0x0000001fff007c0c */ /* 0x000fe4000bfc1270 */
[----:B------:R-:W-:Y:S02]  /*af40*/  MOV R164, UR8 ;  /* 0x0000000800a47c02 */ /* 0x000fe40008000f00 */
[----:B------:R-:W-:Y:S02]  /*af50*/  MOV R166, UR8 ;  /* 0x0000000800a67c02 */ /* 0x000fe40008000f00 */
[----:B------:R-:W-:-:S07]  /*af60*/  MOV R167, UR8 ;  /* 0x0000000800a77c02 */ /* 0x000fce0008000f00 */
[----:B------:R-:W-:Y:S01]  /*af70*/  @P6 FFMA.FTZ R164, R244, R164, UR9 ;  /* 0x00000009f4a46e23 */ /* 0x000fe200080100a4 */
[----:B------:R-:W-:-:S03]  /*af80*/  @P6 FFMA.FTZ R167, R234, R167, UR9 ;  /* 0x00000009eaa76e23 */ /* 0x000fc600080100a7 */
[----:B------:R-:W-:Y:S01]  /*af90*/  @P6 FADD.FTZ R165, R243, -R164 ;  /* 0x800000a4f3a56221 */ /* 0x000fe20000010000 */
[----:B-----5:R-:W-:Y:S02]  /*afa0*/  HADD2.F32 R164, -RZ, R180.H1_H1 ;  /* 0x300000b4ffa47230 */ /* 0x020fe40000004100 */
[----:B------:R-:W-:-:S03]  /*afb0*/  @P6 FADD.FTZ R167, R233, -R167 ;  /* 0x800000a7e9a76221 */ /* 0x000fc60000010000 */
[----:B------:R-:W-:Y:S01]  /*afc0*/  @P6 FFMA.FTZ R164, R165, UR30, R164 ;  /* 0x0000001ea5a46c23 */ /* 0x000fe200080100a4 */
[----:B------:R-:W-:-:S05]  /*afd0*/  HADD2.F32 R165, -RZ, R181.H0_H0 ;  /* 0x200000b5ffa57230 */ /* 0x000fca0000004100 */
[----:B------:R-:W-:Y:S01]  /*afe0*/  @P6 FFMA.FTZ R165, R167, UR30, R165 ;  /* 0x0000001ea7a56c23 */ /* 0x000fe200080100a5 */
[----:B--2---:R-:W-:-:S04]  /*aff0*/  @P6 FFMA.FTZ R166, R185, R166, UR9 ;  /* 0x00000009b9a66e23 */ /* 0x004fc800080100a6 */
[----:B---3--:R-:W-:Y:S01]  /*b000*/  @P6 FADD.FTZ R166, R184, -R166 ;  /* 0x800000a6b8a66221 */ /* 0x008fe20000010000 */
        /* <DEDUP_REMOVED lines=10> */
.L_x_2356:
        /* <DEDUP_REMOVED lines=8> */
.L_x_2357:
        /* <DEDUP_REMOVED lines=8> */
.L_x_2358:
        /* <DEDUP_REMOVED lines=13> */
.L_x_2359:
        /* <DEDUP_REMOVED lines=13> */
.L_x_2360:
        /* <DEDUP_REMOVED lines=13> */
.L_x_2361:
        /* <DEDUP_REMOVED lines=21> */
.L_x_2362:
        /* <DEDUP_REMOVED lines=10> */
.L_x_2355:
[----:B------:R-:W-:Y:S01]  /*b610*/  ISETP.LT.AND P6, PT, RZ, UR31, PT ;  /* 0x0000001fff007c0c */ /* 0x000fe2000bfc1270 */
[----:B------:R-:W-:-:S12]  /*b620*/  BRA.U !UP3, `(.L_x_2364) ;  /* 0x000000010b387547 */ /* 0x000fd8000b800000 */
[----:B------:R-:W4:Y:S04]  /*b630*/  LDL R188, [R1+0x4] ;  /* 0x0000040001bc7983 */ /* 0x000f280000100800 */
[----:B0123--:R-:W2:Y:S01]  /*b640*/  LDL R185, [R1] ;  /* 0x0000000001b97983 */ /* 0x00fea20000100800 */
[----:B------:R-:W-:-:S05]  /*b650*/  MOV R184, UR8 ;  /* 0x0000000800b87c02 */ /* 0x000fca0008000f00 */
[----:B----4-:R-:W-:-:S04]  /*b660*/  @P6 FFMA.FTZ R184, R188, R184, UR9 ;  /* 0x00000009bcb86e23 */ /* 0x010fc800080100b8 */
        /* <DEDUP_REMOVED lines=10> */
.L_x_2364:
[----:B------:R-:W-:Y:S05]  /*b710*/  BRA.U !UP3, `(.L_x_2365) ;  /* 0x000000010b307547 */ /* 0x000fea000b800000 */
[----:B0123--:R-:W-:Y:S01]  /*b720*/  MOV R184, UR8 ;  /* 0x0000000800b87c02 */ /* 0x00ffe20008000f00 */
        /* <DEDUP_REMOVED lines=11> */
.L_x_2365:
[----:B------:R-:W-:Y:S05]  /*b7e0*/  BRA.U !UP3, `(.L_x_2366) ;  /* 0x000000010b307547 */ /* 0x000fea000b800000 */
[----:B0123--:R-:W-:Y:S01]  /*b7f0*/  MOV R184, UR8 ;  /* 0x0000000800b87c02 */ /* 0x00ffe20008000f00 */
        /* <DEDUP_REMOVED lines=11> */
.L_x_2366:
        /* <DEDUP_REMOVED lines=13> */
.L_x_2367:
        /* <DEDUP_REMOVED lines=13> */
.L_x_2368:
        /* <DEDUP_REMOVED lines=13> */
.L_x_2369:
        /* <DEDUP_REMOVED lines=13> */
.L_x_2370:
        /* <DEDUP_REMOVED lines=14> */
.L_x_2354:
[----:B0123--:R-:W0:Y:S02]  /*bcd0*/  LDC.64 R184, c[0x0][0x478] ;  /* 0x00011e00ffb87b82 */ /* 0x00fe240000000a00 */
[----:B0-----:R-:W-:-:S04]  /*bce0*/  ISETP.NE.U32.AND P0, PT, R184, RZ, PT ;  /* 0x000000ffb800720c */ /* 0x001fc80003f05070 */
[----:B------:R-:W-:-:S13]  /*bcf0*/  ISETP.NE.AND.EX P0, PT, R185, RZ, PT, P0 ;  /* 0x000000ffb900720c */ /* 0x000fda0003f05300 */
[----:B------:R-:W-:Y:S05]  /*bd00*/  @!P0 BRA `(.L_x_2371) ;  /* 0x0000000400c08947 */ /* 0x000fea0003800000 */
[----:B------:R-:W2:Y:S04]  /*bd10*/  LDL R189, [R1+0x4] ;  /* 0x0000040001bd7983 */ /* 0x000ea80000100800 */
[----:B------:R-:W3:Y:S01]  /*bd20*/  LDL R188, [R1] ;  /* 0x0000000001bc7983 */ /* 0x000ee20000100800 */
[----:B------:R-:W-:Y:S02]  /*bd30*/  MOV R164, UR8 ;  /* 0x0000000800a47c02 */ /* 0x000fe40008000f00 */
[----:B------:R-:W-:Y:S02]  /*bd40*/  MOV R167, UR8 ;  /* 0x0000000800a77c02 */ /* 0x000fe40008000f00 */
[----:B------:R-:W-:Y:S01]  /*bd50*/  ISETP.LT.AND P6, PT, RZ, UR31, PT ;  /* 0x0000001fff007c0c */ /* 0x000fe2000bfc1270 */
[----:B------:R-:W-:-:S04]  /*bd60*/  FFMA.FTZ R164, R244, R164, UR9 ;  /* 0x00000009f4a47e23 */ /* 0x000fc800080100a4 */
        /* <DEDUP_REMOVED lines=15> */
.L_x_2372:
        /* <DEDUP_REMOVED lines=8> */
.L_x_2373:
        /* <DEDUP_REMOVED lines=13> */
.L_x_2374:
        /* <DEDUP_REMOVED lines=13> */
.L_x_2375:
        /* <DEDUP_REMOVED lines=13> */
.L_x_2376:
        /* <DEDUP_REMOVED lines=13> */
.L_x_2377:
        /* <DEDUP_REMOVED lines=21> */
.L_x_2378:
        /* <DEDUP_REMOVED lines=10> */
.L_x_2371:
[----:B------:R-:W-:Y:S05]  /*c410*/  BRA.U !UP3, `(.L_x_2379) ;  /* 0x000000010b3c7547 */ /* 0x000fea000b800000 */
[----:B------:R-:W2:Y:S04]  /*c420*/  LDL R188, [R1+0x4] ;  /* 0x0000040001bc7983 */ /* 0x000ea80000100800 */
[----:B------:R-:W3:Y:S01]  /*c430*/  LDL R185, [R1] ;  /* 0x0000000001b97983 */ /* 0x000ee20000100800 */
[----:B------:R-:W-:Y:S02]  /*c440*/  MOV R184, UR8 ;  /* 0x0000000800b87c02 */ /* 0x000fe40008000f00 */
[----:B------:R-:W-:-:S03]  /*c450*/  ISETP.LT.AND P6, PT, RZ, UR31, PT ;  /* 0x0000001fff007c0c */ /* 0x000fc6000bfc1270 */
[----:B--2---:R-:W-:-:S04]  /*c460*/  FFMA.FTZ R184, R188, R184, UR9 ;  /* 0x00000009bcb87e23 */ /* 0x004fc800080100b8 */
[----:B---3--:R-:W-:Y:S01]  /*c470*/  FADD.FTZ R184, R185, -R184 ;  /* 0x800000b8b9b87221 */ /* 0x008fe20000010000 */
        /* <DEDUP_REMOVED lines=9> */
.L_x_2379:
        /* <DEDUP_REMOVED lines=14> */
.L_x_2380:
        /* <DEDUP_REMOVED lines=14> */
.L_x_2381:
        /* <DEDUP_REMOVED lines=14> */
.L_x_2382:
        /* <DEDUP_REMOVED lines=14> */
.L_x_2383:
        /* <DEDUP_REMOVED lines=14> */
.L_x_2384:
        /* <DEDUP_REMOVED lines=14> */
.L_x_2385:
[----:B------:R-:W-:Y:S05]  /*ca50*/  BRA.U !UP3, `(.L_x_2363) ;  /* 0x000000010b387547 */ /* 0x000fea000b800000 */
[----:B------:R-:W-:Y:S01]  /*ca60*/  MOV R184, UR8 ;  /* 0x0000000800b87c02 */ /* 0x000fe20008000f00 */
[----:B------:R-:W-:Y:S01]  /*ca70*/  UISETP.GT.AND UP0, UPT, UR31, URZ, UPT ;  /* 0x000000ff1f00728c */ /* 0x000fe2000bf04270 */
[----:B-----5:R-:W-:-:S03]  /*ca80*/  HADD2.F32 R185, -RZ, R171.H1_H1 ;  /* 0x300000abffb97230 */ /* 0x020fc60000004100 */
[----:B------:R-:W-:Y:S02]  /*ca90*/  FFMA.FTZ R184, R219, R184, UR9 ;  /* 0x00000009dbb87e23 */ /* 0x000fe400080100b8 */
[----:B------:R-:W-:Y:S02]  /*caa0*/  PLOP3.LUT P6, PT, PT, PT, UP0, 0x80, 0x8 ;  /* 0x000000000008781c */ /* 0x000fe40003fcf008 */
        /* <DEDUP_REMOVED lines=9> */
.L_x_2363:
[----:B0123--:R-:W0:Y:S01]  /*cb40*/  @P0 LDC.64 R184, c[0x0][0x478] ;  /* 0x00011e00ffb80b82 */ /* 0x00fe220000000a00 */
[----:B------:R-:W1:Y:S01]  /*cb50*/  @UP3 LDCU.64 UR6, c[0x0][0x468] ;  /* 0x00008d00ff0637ac */ /* 0x000e620008000a00 */
[----:B------:R-:W-:Y:S01]  /*cb60*/  PLOP3.LUT P6, PT, PT, PT, UP3, 0x80, 0x8 ;  /* 0x000000000008781c */ /* 0x000fe20003fcf038 */
[----:B0-----:R-:W-:-:S04]  /*cb70*/  @P0 IMAD.WIDE.U32 R184, R187, 0x10, R184 ;  /* 0x00000010bbb80825 */ /* 0x001fc800078e00b8 */
[----:B------:R-:W-:Y:S01]  /*cb80*/  HFMA2 R187, -RZ, RZ, 0, 9.5367431640625e-07 ;  /* 0x00000010ffbb7431 */ /* 0x000fe200000001ff */
[----:B------:R4:W-:Y:S01]  /*cb90*/  @P0 STG.E.128 desc[UR16][R184.64], R164 ;  /* 0x000000a4b8000986 */ /* 0x0009e2000c101d10 */
[----:B------:R-:W-:-:S13]  /*cba0*/  PLOP3.LUT P0, PT, PT, PT, UP3, 0x80, 0x8 ;  /* 0x000000000008781c */ /* 0x000fda0003f0f038 */
[----:B-1----:R-:W-:-:S05]  /*cbb0*/  @P0 IMAD.WIDE.U32 R186, R186, R187, UR6 ;  /* 0x00000006baba0e25 */ /* 0x002fca000f8e00bb */
[----:B------:R4:W-:Y:S02]  /*cbc0*/  @P6 STG.E.128 desc[UR16][R186.64], R160 ;  /* 0x000000a0ba006986 */ /* 0x0009e4000c101d10 */
.L_x_2352:
[----:B------:R-:W-:Y:S05]  /*cbd0*/  BSYNC.RECONVERGENT B0 ;  /* 0x0000000000007941 */ /* 0x000fea0003800200 */
.L_x_2351:
[----:B------:R-:W-:Y:S02]  /*cbe0*/  UIADD3 UR26, UPT, UPT, UR26, UR24, URZ ;  /* 0x000000181a1a7290 */ /* 0x000fe4000fffe0ff */
[----:B------:R-:W-:Y:S02]  /*cbf0*/  UPLOP3.LUT UP1, UPT, UPT, UPT, UP1, 0x40, 0x4 ;  /* 0x000000000004789c */ /* 0x000fe40003f2e810 */
[----:B------:R-:W-:-:S09]  /*cc00*/  UISETP.GE.AND UP0, UPT, UR26, UR25, UPT ;  /* 0x000000191a00728c */ /* 0x000fd2000bf06270 */
[----:B------:R-:W-:Y:S05]  /*cc10*/  BRA.U !UP0, `(.L_x_2386) ;  /* 0xffffff41084c7547 */ /* 0x000fea000b83ffff */
.L_x_2197:
[----:B------:R-:W0:Y:S02]  /*cc20*/  S2UR UR4, SR_CTAID.X ;  /* 0x00000000000479c3 */ /* 0x000e240000002500 */
[----:B01234-:R-:W0:Y:S01]  /*cc30*/  S2R R184, SR_TID.X ;  /* 0x0000000000b87919 */ /* 0x01fe220000002100 */
[----:B------:R-:W-:Y:S01]  /*cc40*/  BSSY.RECONVERGENT B0, `(.L_x_2387) ;  /* 0x000001a000007945 */ /* 0x000fe20003800200 */
[----:B------:R-:W-:-:S06]  /*cc50*/  UIMAD UR4, UR4, UR10, URZ ;  /* 0x0000000a040472a4 */ /* 0x000fcc000f8e02ff */
        /* <DEDUP_REMOVED lines=24> */
.L_x_2388:
[----:B------:R-:W-:Y:S05]  /*cde0*/  BSYNC.RECONVERGENT B0 ;  /* 0x0000000000007941 */ /* 0x000fea0003800200 */
.L_x_2387:
        /* <DEDUP_REMOVED lines=23> */
.L_x_2390:
[----:B------:R-:W-:Y:S05]  /*cf60*/  BSYNC.RECONVERGENT B0 ;  /* 0x0000000000007941 */ /* 0x000fea0003800200 */
.L_x_2389:
        /* <DEDUP_REMOVED lines=23> */
.L_x_2392:
[----:B------:R-:W-:Y:S05]  /*d0e0*/  BSYNC.RECONVERGENT B0 ;  /* 0x0000000000007941 */ /* 0x000fea0003800200 */
.L_x_2391:
[----:B------:R-:W-:Y:S04]  /*d0f0*/  BSSY.RECONVERGENT B0, `(.L_x_2393) ;  /* 0x0000013000007945 */ /* 0x000fe80003800200 */
[----:B------:R-:W-:Y:S05]  /*d100*/  @!P4 BRA `(.L_x_2394) ;  /* 0x000000000044c947 */ /* 0x000fea0003800000 */
[----:B01----:R-:W2:Y:S01]  /*d110*/  LDL.LU R12, [R1+0x18] ;  /* 0x00001800010c7983 */ /* 0x003ea20000300800 */
        /* <DEDUP_REMOVED lines=16> */
.L_x_2394:
[----:B------:R-:W-:Y:S05]  /*d220*/  BSYNC.RECONVERGENT B0 ;  /* 0x0000000000007941 */ /* 0x000fea0003800200 */
.L_x_2393:
        /* <DEDUP_REMOVED lines=14> */
.L_x_2395:
        /* <DEDUP_REMOVED lines=15> */
.L_x_19300:


//--------------------- .text._ZN10layer_norm13ln_bwd_kernelINS_13Kernel_traitsI6__halfS2_S2_S2_fjLj5120ELj1ELj1ELj4ELj16ENS_18Kernel_traits_baseILj5120ES2_S2_S2_S2_fjLj128EEEEELb0ELb1ELb1ELb1EEEvNS_9BwdParamsE --------------------------
	.section	.text._ZN10layer_norm13ln_bwd_kernelINS_13Kernel_traitsI6__halfS2_S2_S2_fjLj5120ELj1ELj1ELj4ELj16ENS_18Kernel_traits_baseILj5120ES2_S2_S2_S2_fjLj128EEEEELb0ELb1ELb1ELb1EEEvNS_9BwdParamsE,"ax",@progbits
	.align	128
        .global         _ZN10layer_norm13ln_bwd_kernelINS_13Kernel_traitsI6__halfS2_S2_S2_fjLj5120ELj1ELj1ELj4ELj16ENS_18Kernel_traits_baseILj5120ES2_S2_S2_S2_fjLj128EEEEELb0ELb1ELb1ELb1EEEvNS_9BwdParamsE
        .type           _ZN10layer_norm13ln_bwd_kernelINS_13Kernel_traitsI6__halfS2_S2_S2_fjLj5120ELj1ELj1ELj4ELj16ENS_18Kernel_traits_baseILj5120ES2_S2_S2_S2_fjLj128EEEEELb0ELb1ELb1ELb1EEEvNS_9BwdParamsE,@function
        .size           _ZN10layer_norm13ln_bwd_kernelINS_13Kernel_traitsI6__halfS2_S2_S2_fjLj5120ELj1ELj1ELj4ELj16ENS_18Kernel_traits_baseILj5120ES2_S2_S2_S2_fjLj128EEEEELb0ELb1ELb1ELb1EEEvNS_9BwdParamsE,(.L_x_19301 - _ZN10layer_norm13ln_bwd_kernelINS_13Kernel_traitsI6__halfS2_S2_S2_fjLj5120ELj1ELj1ELj4ELj16ENS_18Kernel_traits_baseILj5120ES2_S2_S2_S2_fjLj128EEEEELb0ELb1ELb1ELb1EEEvNS_9BwdParamsE)
        .other          _ZN10layer_norm13ln_bwd_kernelINS_13Kernel_traitsI6__halfS2_S2_S2_fjLj5120ELj1ELj1ELj4ELj16ENS_18Kernel_traits_baseILj5120ES2_S2_S2_S2_fjLj128EEEEELb0ELb1ELb1ELb1EEEvNS_9BwdParamsE,@"STO_CUDA_ENTRY STV_DEFAULT"
_ZN10layer_norm13ln_bwd_kernelINS_13Kernel_traitsI6__halfS2_S2_S2_fjLj5120ELj1ELj1ELj4ELj16ENS_18Kernel_traits_baseILj5120ES2_S2_S2_S2_fjLj128EEEEELb0ELb1ELb1ELb1EEEvNS_9BwdParamsE:
.text._ZN10layer_norm13ln_bwd_kernelINS_13Kernel_traitsI6__halfS2_S2_S2_fjLj5120ELj1ELj1ELj4ELj16ENS_18Kernel_traits_baseILj5120ES2_S2_S2_S2_fjLj128EEEEELb0ELb1ELb1ELb1EEEvNS_9BwdParamsE:
        /* <DEDUP_REMOVED lines=80> */
[----:B------:R-:W0:Y:S01]  /*0500*/  LDC.64 R2, c[0x0][0x3d0] ;  /* 0x0000f400ff027b82 */ /* 0x000e220000000a00 */
[----:B------:R-:W1:Y:S01]  /*0510*/  LDCU UR17, c[0x0][0x40c] ;  /* 0x00008180ff1177ac */ /* 0x000e620008000800 */
[----:B------:R-:W3:Y:S06]  /*0520*/  LDCU UR26, c[0x0][0x388] ;  /* 0x00007100ff1a77ac */ /* 0x000eec0008000800 */
[----:B------:R-:W4:Y:S01]  /*0530*/  LDC.64 R4, c[0x0][0x3e8] ;  /* 0x0000fa00ff047b82 */ /* 0x000f220000000a00 */
[----:B------:R-:W0:Y:S01]  /*0540*/  LDCU.U8 UR27, c[0x0][0x410] ;  /* 0x00008200ff1b77ac */ /* 0x000e220008000000 */
[----:B------:R-:W0:Y:S01]  /*0550*/  LDCU.64 UR20, c[0x0][0x3c8] ;  /* 0x00007900ff1477ac */ /* 0x000e220008000a00 */
[----:B------:R-:W0:Y:S01]  /*0560*/  LDCU.64 UR22, c[0x0][0x3c0] ;  /* 0x00007800ff1677ac */ /* 0x000e220008000a00 */
[----:B------:R-:W0:Y:S02]  /*0570*/  LDCU UR28, c[0x0][0x400] ;  /* 0x00008000ff1c77ac */ /* 0x000e240008000800 */
[C---:B0-----:R-:W-:Y:S01]  /*0580*/  IMAD.WIDE.U32 R2, R0.reuse, 0x10, R2 ;  /* 0x0000001000027825 */ /* 0x041fe200078e0002 */
[----:B------:R-:W0:Y:S04]  /*0590*/  LDCU.64 UR4, c[0x0][0x438] ;  /* 0x00008700ff0477ac */ /* 0x000e280008000a00 */
[----:B------:R0:W5:Y:S01]  /*05a0*/  LDG.E.128 R76, desc[UR18][R2.64+0x2000] ;  /* 0x00200012024c7981 */ /* 0x000162000c1e1d00 */
[----:B------:R-:W0:Y:S01]  /*05b0*/  LDCU.64 UR6, c[0x0][0x478] ;  /* 0x00008f00ff0677ac */ /* 0x000e220008000a00 */
[----:B----4-:R-:W-:-:S02]  /*05c0*/  IMAD.WIDE.U32 R4, R0, 0x10, R4 ;  /* 0x0000001000047825 */ /* 0x010fc400078e0004 */
[----:B------:R4:W5:Y:S01]  /*05d0*/  LDG.E.128 R72, desc[UR18][R2.64+0x1800] ;  /* 0x0018001202487981 */ /* 0x000962000c1e1d00 */
[----:B------:R-:W0:Y:S03]  /*05e0*/  LDCU.128 UR12, c[0x0][0x3f0] ;  /* 0x00007e00ff0c77ac */ /* 0x000e260008000c00 */
[----:B------:R4:W5:Y:S01]  /*05f0*/  LDG.E.128 R68, desc[UR18][R2.64+0x1000] ;  /* 0x0010001202447981 */ /* 0x000962000c1e1d00 */
[----:B------:R-:W0:Y:S03]  /*0600*/  LDCU.64 UR24, c[0x0][0x380] ;  /* 0x00007000ff1877ac */ /* 0x000e260008000a00 */
[----:B------:R4:W5:Y:S04]  /*0610*/  LDG.E.128 R64, desc[UR18][R2.64+0x800] ;  /* 0x0008001202407981 */ /* 0x000968000c1e1d00 */
[----:B------:R4:W5:Y:S04]  /*0620*/  LDG.E.128 R60, desc[UR18][R2.64] ;  /* 0x00000012023c7981 */ /* 0x000968000c1e1d00 */
[----:B------:R4:W5:Y:S04]  /*0630*/  LDG.E.128 R56, desc[UR18][R4.64+0x2000] ;  /* 0x0020001204387981 */ /* 0x000968000c1e1d00 */
[----:B------:R4:W5:Y:S04]  /*0640*/  LDG.E.128 R52, desc[UR18][R4.64+0x1800] ;  /* 0x0018001204347981 */ /* 0x000968000c1e1d00 */
[----:B------:R4:W5:Y:S04]  /*0650*/  LDG.E.128 R48, desc[UR18][R4.64+0x1000] ;  /* 0x0010001204307981 */ /* 0x000968000c1e1d00 */
[----:B------:R4:W5:Y:S04]  /*0660*/  LDG.E.128 R44, desc[UR18][R4.64+0x800] ;  /* 0x00080012042c7981 */ /* 0x000968000c1e1d00 */
[----:B------:R4:W5:Y:S01]  /*0670*/  LDG.E.128 R40, desc[UR18][R4.64] ;  /* 0x0000001204287981 */ /* 0x000962000c1e1d00 */
[----:B------:R-:W-:Y:S01]  /*0680*/  HFMA2 R172, -RZ, RZ, 0, 0 ;  /* 0x00000000ffac7431 */ /* 0x000fe200000001ff */
[----:B01-3--:R-:W-:-:S11]  /*0690*/  UPLOP3.LUT UP1, UPT, UPT, UPT, UPT, 0x40, 0x4 ;  /* 0x000000000004789c */ /* 0x00bfd60003f2e870 */
.L_x_2565:
[----:B------:R-:W-:-:S06]  /*06a0*/  UIMAD.WIDE UR10, UR8, 0x4, UR20 ;  /* 0x00000004080a78a5 */ /* 0x000fcc000f8e0214 */
[----:B0-----:R-:W-:Y:S02]  /*06b0*/  MOV R188, UR10 ;  /* 0x0000000a00bc7c02 */ /* 0x001fe40008000f00 */
[----:B------:R-:W-:-:S05]  /*06c0*/  MOV R189, UR11 ;  /* 0x0000000b00bd7c02 */ /* 0x000fca0008000f00 */
[----:B---3--:R0:W3:Y:S01]  /*06d0*/  LDG.E R188, desc[UR18][R188.64] ;  /* 0x00000012bcbc7981 */ /* 0x0080e2000c1e1900 */
[----:B------:R-:W-:-:S06]  /*06e0*/  UIMAD.WIDE UR10, UR8, 0x4, UR14 ;  /* 0x00000004080a78a5 */ /* 0x000fcc000f8e020e */
[----:B0-----:R-:W-:Y:S02]  /*06f0*/  MOV R189, UR11 ;  /* 0x0000000b00bd7c02 */ /* 0x001fe40008000f00 */
[----:B---3--:R-:W-:Y:S02]  /*0700*/  R2UR UR29, R188 ;  /* 0x00000000bc1d72ca */ /* 0x008fe400000e0000 */
[----:B------:R-:W-:-:S06]  /*0710*/  MOV R188, UR10 ;  /* 0x0000000a00bc7c02 */ /* 0x000fcc0008000f00 */
[----:B------:R0:W3:Y:S01]  /*0720*/  LDG.E R188, desc[UR18][R188.64] ;  /* 0x00000012bcbc7981 */ /* 0x0000e2000c1e1900 */
[----:B------:R-:W-:-:S06]  /*0730*/  UIMAD.WIDE UR10, UR8, 0x4, UR12 ;  /* 0x00000004080a78a5 */ /* 0x000fcc000f8e020c */
[----:B0-----:R-:W-:Y:S02]  /*0740*/  MOV R189, UR11 ;  /* 0x0000000b00bd7c02 */ /* 0x001fe40008000f00 */
[----:B---3--:R-:W-:Y:S02]  /*0750*/  R2UR UR32, R188 ;  /* 0x00000000bc2072ca */ /* 0x008fe400000e0000 */
[----:B------:R-:W-:-:S06]  /*0760*/  MOV R188, UR10 ;  /* 0x0000000a00bc7c02 */ /* 0x000fcc0008000f00 */
[----:B------:R-:W3:Y:S05]  /*0770*/  LDG.E R188, desc[UR18][R188.64] ;  /* 0x00000012bcbc7981 */ /* 0x000eea000c1e1900 */
[----:B------:R-:W-:Y:S01]  /*0780*/  UISETP.GE.AND UP3, UPT, UR32, 0x1, UPT ;  /* 0x000000012000788c */ /* 0x000fe2000bf66270 */
[----:B---3--:R-:W-:Y:S02]  /*0790*/  R2UR UR16, R188 ;  /* 0x00000000bc1072ca */ /* 0x008fe400000e0000 */
[----:B------:R-:W-:-:S06]  /*07a0*/  CS2R R188, SRZ ;  /* 0x0000000000bc7805 */ /* 0x000fcc000001ff00 */
[----:B----45:R-:W-:Y:S07]  /*07b0*/  BRA.U !UP3, `(.L_x_2397) ;  /* 0x000000210b107547 */ /* 0x030fee000b800000 */
[----:B------:R-:W0:Y:S01]  /*07c0*/  S2R R199, SR_TID.X ;  /* 0x0000000000c77919 */ /* 0x000e220000002100 */
[----:B------:R-:W-:Y:S01]  /*07d0*/  UIMAD UR9, UR8, UR26, URZ ;  /* 0x0000001a080972a4 */ /* 0x000fe2000f8e02ff */
[----:B------:R-:W1:Y:S01]  /*07e0*/  LDC.64 R196, c[0x0][0x3a8] ;  /* 0x0000ea00ffc47b82 */ /* 0x000e620000000a00 */
[----:B------:R-:W-:Y:S02]  /*07f0*/  UIADD3 UR11, UPT, UPT, UR32, -0x1, URZ ;  /* 0xffffffff200b7890 */ /* 0x000fe4000fffe0ff */
[----:B------:R-:W-:Y:S02]  /*0800*/  USHF.R.S32.HI UR10, URZ, 0x1f, UR9 ;  /* 0x0000001fff0a7899 */ /* 0x000fe40008011409 */
[----:B------:R-:W-:Y:S02]  /*0810*/  UIMAD UR11, UR11, UR26, URZ ;  /* 0x0000001a0b0b72a4 */ /* 0x000fe4000f8e02ff */
[----:B------:R-:W-:Y:S01]  /*0820*/  ULEA.HI UR10, UR10, UR9, URZ, 0x3 ;  /* 0x000000090a0a7291 */ /* 0x000fe2000f8f18ff */
[----:B----4-:R-:W3:Y:S01]  /*0830*/  LDC.64 R2, c[0x0][0x428] ;  /* 0x00010a00ff027b82 */ /* 0x010ee20000000a00 */
[----:B------:R-:W-:-:S02]  /*0840*/  USHF.R.S32.HI UR9, URZ, 0x1f, UR11 ;  /* 0x0000001fff097899 */ /* 0x000fc4000801140b */
[----:B------:R-:W-:Y:S02]  /*0850*/  UIMAD.WIDE UR30, UR8, 0x4, UR22 ;  /* 0x00000004081e78a5 */ /* 0x000fe4000f8e0216 */
[----:B------:R-:W-:Y:S01]  /*0860*/  ULEA.HI UR9, UR9, UR11, URZ, 0x3 ;  /* 0x0000000b09097291 */ /* 0x000fe2000f8f18ff */
[----:B------:R-:W-:Y:S01]  /*0870*/  MOV R6, UR10 ;  /* 0x0000000a00067c02 */ /* 0x000fe20008000f00 */
[----:B------:R-:W-:Y:S02]  /*0880*/  UISETP.NE.U32.AND UP0, UPT, UR4, URZ, UPT ;  /* 0x000000ff0400728c */ /* 0x000fe4000bf05070 */
[----:B------:R-:W-:Y:S02]  /*0890*/  MOV R4, UR30 ;  /* 0x0000001e00047c02 */ /* 0x000fe40008000f00 */
[----:B------:R-:W-:Y:S02]  /*08a0*/  MOV R5, UR31 ;  /* 0x0000001f00057c02 */ /* 0x000fe40008000f00 */
[-C--:B0-----:R-:W-:Y:S01]  /*08b0*/  LEA.HI.SX32 R229, R6, R199.reuse, 0x1d ;  /* 0x000000c706e57211 */ /* 0x081fe200078feaff */
[----:B------:R-:W-:Y:S01]  /*08c0*/  UISETP.NE.AND.EX UP0, UPT, UR5, URZ, UPT, UP0 ;  /* 0x000000ff0500728c */ /* 0x000fe2000bf05300 */
[----:B------:R-:W-:Y:S01]  /*08d0*/  MOV R6, UR9 ;  /* 0x0000000900067c02 */ /* 0x000fe20008000f00 */
[----:B------:R0:W4:Y:S01]  /*08e0*/  LDG.E R0, desc[UR18][R4.64] ;  /* 0x0000001204007981 */ /* 0x000122000c1e1900 */
[C---:B------:R-:W-:Y:S01]  /*08f0*/  IADD3 R225, PT, PT, R229.reuse, 0x80, RZ ;  /* 0x00000080e5e17810 */ /* 0x040fe20007ffe0ff */
[----:B-1----:R-:W-:Y:S01]  /*0900*/  IMAD.WIDE.U32 R16, R229, 0x10, R196 ;  /* 0x00000010e5107825 */ /* 0x002fe200078e00c4 */
[----:B------:R-:W-:-:S04]  /*0910*/  LEA.HI.SX32 R199, R6, R199, 0x1d ;  /* 0x000000c706c77211 */ /* 0x000fc800078feaff */
[C---:B------:R-:W-:Y:S01]  /*0920*/  IADD3 R213, PT, PT, R199.reuse, 0x80, RZ ;  /* 0x00000080c7d57810 */ /* 0x040fe20007ffe0ff */
[C-C-:B---3--:R-:W-:Y:S01]  /*0930*/  IMAD.WIDE.U32 R12, R199.reuse, 0x10, R2.reuse ;  /* 0x00000010c70c7825 */ /* 0x148fe200078e0002 */
[----:B------:R-:W-:Y:S01]  /*0940*/  IADD3 R205, PT, PT, R199, 0x100, RZ ;  /* 0x00000100c7cd7810 */ /* 0x000fe20007ffe0ff */
[----:B------:R-:W3:Y:S02]  /*0950*/  LDG.E.128 R16, desc[UR18][R16.64] ;  /* 0x0000001210107981 */ /* 0x000ee4000c1e1d00 */
[----:B------:R-:W-:Y:S02]  /*0960*/  IMAD.WIDE.U32 R212, R213, 0x10, R2 ;  /* 0x00000010d5d47825 */ /* 0x000fe400078e0002 */
[----:B------:R-:W2:Y:S02]  /*0970*/  LDG.E.128 R12, desc[UR18][R12.64] ;  /* 0x000000120c0c7981 */ /* 0x000ea4000c1e1d00 */
[----:B------:R-:W-:Y:S02]  /*0980*/  IMAD.WIDE.U32 R8, R225, 0x10, R196 ;  /* 0x00000010e1087825 */ /* 0x000fe400078e00c4 */
[----:B------:R-:W4:Y:S02]  /*0990*/  LDG.E.128 R212, desc[UR18][R212.64] ;  /* 0x00000012d4d47981 */ /* 0x000f24000c1e1d00 */
[----:B------:R-:W-:-:S02]  /*09a0*/  IMAD.WIDE.U32 R204, R205, 0x10, R2 ;  /* 0x00000010cdcc7825 */ /* 0x000fc400078e0002 */
[----:B------:R-:W4:Y:S01]  /*09b0*/  LDG.E.128 R8, desc[UR18][R8.64] ;  /* 0x0000001208087981 */ /* 0x000f22000c1e1d00 */
[----:B------:R-:W-:-:S03]  /*09c0*/  IADD3 R217, PT, PT, R229, 0x100, RZ ;  /* 0x00000100e5d97810 */ /* 0x000fc60007ffe0ff */
[----:B------:R-:W4:Y:S01]  /*09d0*/  LDG.E.128 R204, desc[UR18][R204.64] ;  /* 0x00000012cccc7981 */ /* 0x000f22000c1e1d00 */
[----:B------:R-:W-:Y:S02]  /*09e0*/  PLOP3.LUT P0, PT, PT, PT, UP0, 0x80, 0x8 ;  /* 0x000000000008781c */ /* 0x000fe40003f0f008 */
[C---:B------:R-:W-:Y:S02]  /*09f0*/  IADD3 R193, PT, PT, R199.reuse, 0x180, RZ ;  /* 0x00000180c7c17810 */ /* 0x040fe40007ffe0ff */
[----:B------:R-:W-:-:S03]  /*0a00*/  IADD3 R201, PT, PT, R199, 0x200, RZ ;  /* 0x00000200c7c97810 */ /* 0x000fc60007ffe0ff */
[----:B------:R-:W-:-:S04]  /*0a10*/  IMAD.WIDE.U32 R192, R193, 0x10, R2 ;  /* 0x00000010c1c07825 */ /* 0x000fc800078e0002 */
[----:B------:R-:W-:Y:S02]  /*0a20*/  IMAD.WIDE.U32 R200, R201, 0x10, R2 ;  /* 0x00000010c9c87825 */ /* 0x000fe400078e0002 */
[----:B------:R-:W1:Y:S01]  /*0a30*/  @P0 LDC.64 R2, c[0x0][0x438] ;  /* 0x00010e00ff020b82 */ /* 0x000e620000000a00 */
[----:B------:R-:W-:Y:S01]  /*0a40*/  IADD3 R211, PT, PT, R229, 0x180, RZ ;  /* 0x00000180e5d37810 */ /* 0x000fe20007ffe0ff */
[--C-:B0-----:R-:W-:Y:S01]  /*0a50*/  IMAD.WIDE.U32 R4, R217, 0x10, R196.reuse ;  /* 0x00000010d9047825 */ /* 0x101fe200078e00c4 */
[----:B------:R-:W-:Y:S01]  /*0a60*/  IADD3 R209, PT, PT, R229, 0x200, RZ ;  /* 0x00000200e5d17810 */ /* 0x000fe20007ffe0ff */
[----:B------:R-:W4:Y:S04]  /*0a70*/  LDG.E.128 R192, desc[UR18][R192.64] ;  /* 0x00000012c0c07981 */ /* 0x000f28000c1e1d00 */
[----:B------:R-:W0:Y:S01]  /*0a80*/  @P0 LDC.64 R220, c[0x0][0x438] ;  /* 0x00010e00ffdc0b82 */ /* 0x000e220000000a00 */
[----:B------:R-:W4:Y:S07]  /*0a90*/  LDG.E.128 R4, desc[UR18][R4.64] ;  /* 0x0000001204047981 */ /* 0x000f2e000c1e1d00 */
[----:B------:R-:W0:Y:S08]  /*0aa0*/  @P0 LDC.64 R218, c[0x0][0x438] ;  /* 0x00010e00ffda0b82 */ /* 0x000e300000000a00 */
[----:B------:R-:W0:Y:S01]  /*0ab0*/  @P0 LDC.64 R222, c[0x0][0x438] ;  /* 0x00010e00ffde0b82 */ /* 0x000e220000000a00 */
[----:B------:R-:W-:Y:S01]  /*0ac0*/  IMAD.WIDE.U32 R188, R211, 0x10, R196 ;  /* 0x00000010d3bc7825 */ /* 0x000fe200078e00c4 */
[----:B------:R-:W-:Y:S01]  /*0ad0*/  ISETP.NE.AND P1, PT, RZ, UR27, PT ;  /* 0x0000001bff007c0c */ /* 0x000fe2000bf25270 */
[----:B------:R-:W4:Y:S02]  /*0ae0*/  LDG.E.128 R200, desc[UR18][R200.64] ;  /* 0x00000012c8c87981 */ /* 0x000f24000c1e1d00 */
[----:B-1----:R-:W-:-:S02]  /*0af0*/  @P0 IMAD.WIDE.U32 R2, R229, 0x10, R2 ;  /* 0x00000010e5020825 */ /* 0x002fc400078e0002 */
[----:B------:R-:W4:Y:S01]  /*0b00*/  LDG.E.128 R188, desc[UR18][R188.64] ;  /* 0x00000012bcbc7981 */ /* 0x000f22000c1e1d00 */
[----:B------:R-:W1:Y:S01]  /*0b10*/  @P0 LDC.64 R226, c[0x0][0x438] ;  /* 0x00010e00ffe20b82 */ /* 0x000e620000000a00 */
[----:B------:R-:W-:Y:S02]  /*0b20*/  IMAD.WIDE.U32 R196, R209, 0x10, R196 ;  /* 0x00000010d1c47825 */ /* 0x000fe400078e00c4 */
[----:B------:R4:W5:Y:S02]  /*0b30*/  @P0 LDG.E.128 R36, desc[UR18][R2.64] ;  /* 0x0000001202240981 */ /* 0x000964000c1e1d00 */
[----:B0-----:R-:W-:Y:S02]  /*0b40*/  @P0 IMAD.WIDE.U32 R220, R217, 0x10, R220 ;  /* 0x00000010d9dc0825 */ /* 0x001fe400078e00dc */
[----:B------:R-:W4:Y:S02]  /*0b50*/  LDG.E.128 R196, desc[UR18][R196.64] ;  /* 0x00000012c4c47981 */ /* 0x000f24000c1e1d00 */
[----:B------:R-:W-:-:S02]  /*0b60*/  @P0 IMAD.WIDE.U32 R218, R211, 0x10, R218 ;  /* 0x00000010d3da0825 */ /* 0x000fc400078e00da */
[----:B------:R-:W5:Y:S04]  /*0b70*/  @P0 LDG.E.128 R28, desc[UR18][R220.64] ;  /* 0x00000012dc1c0981 */ /* 0x000f68000c1e1d00 */
[----:B------:R-:W5:Y:S01]  /*0b80*/  @P0 LDG.E.128 R24, desc[UR18][R218.64] ;  /* 0x00000012da180981 */ /* 0x000f62000c1e1d00 */
[----:B------:R-:W-:-:S05]  /*0b90*/  @P0 IMAD.WIDE.U32 R222, R209, 0x10, R222 ;  /* 0x00000010d1de0825 */ /* 0x000fca00078e00de */
[----:B------:R-:W5:Y:S01]  /*0ba0*/  @P0 LDG.E.128 R20, desc[UR18][R222.64] ;  /* 0x00000012de140981 */ /* 0x000f62000c1e1d00 */
[--C-:B---3--:R-:W-:Y:S02]  /*0bb0*/  HADD2.F32 R234, -RZ, R17.reuse.H0_H0 ;  /* 0x20000011ffea7230 */ /* 0x108fe40000004100 */
[----:B------:R-:W-:Y:S02]  /*0bc0*/  HADD2.F32 R228, -RZ, R17.H1_H1 ;  /* 0x30000011ffe47230 */ /* 0x000fe40000004100 */
[--C-:B------:R-:W-:Y:S02]  /*0bd0*/  HADD2.F32 R230, -RZ, R19.reuse.H0_H0 ;  /* 0x20000013ffe67230 */ /* 0x100fe40000004100 */
[----:B------:R-:W-:Y:S02]  /*0be0*/  HADD2.F32 R216, -RZ, R19.H1_H1 ;  /* 0x30000013ffd87230 */ /* 0x000fe40000004100 */
[--C-:B--2---:R-:W-:Y:S02]  /*0bf0*/  HADD2.F32 R224, -RZ, R14.reuse.H0_H0 ;  /* 0x2000000effe07230 */ /* 0x104fe40000004100 */
[----:B------:R-:W-:-:S02]  /*0c00*/  HADD2.F32 R217, -RZ, R14.H1_H1 ;  /* 0x3000000effd97230 */ /* 0x000fc40000004100 */
[--C-:B------:R-:W-:Y:S02]  /*0c10*/  HADD2.F32 R211, -RZ, R15.reuse.H0_H0 ;  /* 0x2000000fffd37230 */ /* 0x100fe40000004100 */
[----:B------:R-:W-:Y:S02]  /*0c20*/  HADD2.F32 R209, -RZ, R15.H1_H1 ;  /* 0x3000000fffd17230 */ /* 0x000fe40000004100 */
[--C-:B----4-:R-:W-:Y:S02]  /*0c30*/  HADD2.F32 R19, -RZ, R212.reuse.H0_H0 ;  /* 0x200000d4ff137230 */ /* 0x110fe40000004100 */
[----:B------:R-:W-:Y:S02]  /*0c40*/  HADD2.F32 R17, -RZ, R212.H1_H1 ;  /* 0x300000d4ff117230 */ /* 0x000fe40000004100 */
[--C-:B------:R-:W-:Y:S01]  /*0c50*/  HADD2.F32 R236, -RZ, R12.reuse.H0_H0 ;  /* 0x2000000cffec7230 */ /* 0x100fe20000004100 */
[----:B------:R-:W2:Y:S01]  /*0c60*/  LDL.LU R212, [R1+0x4c] ;  /* 0x00004c0001d47983 */ /* 0x000ea20000300800 */
[----:B------:R-:W-:-:S02]  /*0c70*/  HADD2.F32 R235, -RZ, R12.H1_H1 ;  /* 0x3000000cffeb7230 */ /* 0x000fc40000004100 */
[--C-:B------:R-:W-:Y:S02]  /*0c80*/  HADD2.F32 R233, -RZ, R13.reuse.H0_H0 ;  /* 0x2000000dffe97230 */ /* 0x100fe40000004100 */
[----:B------:R-:W-:Y:S02]  /*0c90*/  HADD2.F32 R232, -RZ, R13.H1_H1 ;  /* 0x3000000dffe87230 */ /* 0x000fe40000004100 */
[--C-:B------:R-:W-:Y:S02]  /*0ca0*/  HADD2.F32 R15, -RZ, R213.reuse.H0_H0 ;  /* 0x200000d5ff0f7230 */ /* 0x100fe40000004100 */
[----:B------:R-:W-:Y:S02]  /*0cb0*/  HADD2.F32 R14, -RZ, R213.H1_H1 ;  /* 0x300000d5ff0e7230 */ /* 0x000fe40000004100 */
[--C-:B------:R-:W-:Y:S01]  /*0cc0*/  HADD2.F32 R237, -RZ, R10.reuse.H0_H0 ;  /* 0x2000000affed7230 */ /* 0x100fe20000004100 */
[----:B------:R-:W3:Y:S01]  /*0cd0*/  LDL.LU R213, [R1+0x48] ;  /* 0x0000480001d57983 */ /* 0x000ee20000300800 */
[----:B------:R-:W-:-:S02]  /*0ce0*/  HADD2.F32 R238, -RZ, R10.H1_H1 ;  /* 0x3000000affee7230 */ /* 0x000fc40000004100 */
[--C-:B------:R-:W-:Y:S02]  /*0cf0*/  HADD2.F32 R241, -RZ, R11.reuse.H0_H0 ;  /* 0x2000000bfff17230 */ /* 0x100fe40000004100 */
[----:B------:R-:W-:Y:S02]  /*0d00*/  HADD2.F32 R242, -RZ, R11.H1_H1 ;  /* 0x3000000bfff27230 */ /* 0x000fe40000004100 */
[--C-:B------:R-:W-:Y:S02]  /*0d10*/  HADD2.F32 R13, -RZ, R214.reuse.H0_H0 ;  /* 0x200000d6ff0d7230 */ /* 0x100fe40000004100 */
[----:B------:R-:W-:Y:S02]  /*0d20*/  HADD2.F32 R12, -RZ, R214.H1_H1 ;  /* 0x300000d6ff0c7230 */ /* 0x000fe40000004100 */
[----:B------:R-:W4:Y:S01]  /*0d30*/  LDL.LU R214, [R1+0x44] ;  /* 0x0000440001d67983 */ /* 0x000f220000300800 */
[--C-:B------:R-:W-:Y:S02]  /*0d40*/  HADD2.F32 R11, -RZ, R215.reuse.H0_H0 ;  /* 0x200000d7ff0b7230 */ /* 0x100fe40000004100 */
[----:B------:R-:W-:-:S02]  /*0d50*/  HADD2.F32 R10, -RZ, R215.H1_H1 ;  /* 0x300000d7ff0a7230 */ /* 0x000fc40000004100 */
[----:B------:R-:W2:Y:S01]  /*0d60*/  LDL.LU R215, [R1+0x60] ;  /* 0x0000600001d77983 */ /* 0x000ea20000300800 */
[--C-:B------:R-:W-:Y:S02]  /*0d70*/  HADD2.F32 R3, -RZ, R207.reuse.H0_H0 ;  /* 0x200000cfff037230 */ /* 0x100fe40000004100 */
[----:B------:R-:W-:Y:S02]  /*0d80*/  HADD2.F32 R2, -RZ, R207.H1_H1 ;  /* 0x300000cfff027230 */ /* 0x000fe40000004100 */
[----:B------:R-:W3:Y:S04]  /*0d90*/  LDL.LU R207, [R1+0x5c] ;  /* 0x00005c0001cf7983 */ /* 0x000ee80000300800 */
[----:B------:R-:W4:Y:S04]  /*0da0*/  LDL.LU R220, [R1+0x54] ;  /* 0x0000540001dc7983 */ /* 0x000f280000300800 */
[----:B------:R-:W4:Y:S01]  /*0db0*/  LDL.LU R221, [R1+0x58] ;  /* 0x0000580001dd7983 */ /* 0x000f220000300800 */
[----:B------:R-:W-:-:S04]  /*0dc0*/  FSEL R0, R0, RZ, !P1 ;  /* 0x000000ff00007208 */ /* 0x000fc80004800000 */
[----:B------:R-:W-:Y:S01]  /*0dd0*/  R2UR UR9, R0 ;  /* 0x00000000000972ca */ /* 0x000fe200000e0000 */
[----:B------:R-:W-:Y:S02]  /*0de0*/  HADD2.F32 R0, -RZ, R16.H0_H0 ;  /* 0x20000010ff007230 */ /* 0x000fe40000004100 */
[--C-:B------:R-:W-:Y:S02]  /*0df0*/  HADD2.F32 R245, -RZ, R6.reuse.H0_H0 ;  /* 0x20000006fff57230 */ /* 0x100fe40000004100 */
[----:B------:R-:W-:Y:S02]  /*0e00*/  HADD2.F32 R246, -RZ, R6.H1_H1 ;  /* 0x30000006fff67230 */ /* 0x000fe40000004100 */
[--C-:B------:R-:W-:Y:S02]  /*0e10*/  HADD2.F32 R247, -RZ, R7.reuse.H0_H0 ;  /* 0x20000007fff77230 */ /* 0x100fe40000004100 */
[----:B------:R-:W-:Y:S02]  /*0e20*/  HADD2.F32 R248, -RZ, R7.H1_H1 ;  /* 0x30000007fff87230 */ /* 0x000fe40000004100 */
[----:B------:R-:W-:-:S02]  /*0e30*/  HADD2.F32 R229, -RZ, R16.H1_H1 ;  /* 0x30000010ffe57230 */ /* 0x000fc40000004100 */
[----:B------:R-:W-:Y:S01]  /*0e40*/  FADD.FTZ R0, R0, -UR9 ;  /* 0x8000000900007e21 */ /* 0x000fe20008010000 */
[--C-:B------:R-:W-:Y:S02]  /*0e50*/  HADD2.F32 R7, -RZ, R205.reuse.H0_H0 ;  /* 0x200000cdff077230 */ /* 0x100fe40000004100 */
[----:B------:R-:W-:Y:S02]  /*0e60*/  HADD2.F32 R6, -RZ, R205.H1_H1 ;  /* 0x300000cdff067230 */ /* 0x000fe40000004100 */
[----:B------:R-:W-:Y:S01]  /*0e70*/  FMUL.FTZ R0, R0, UR29 ;  /* 0x0000001d00007c20 */ /* 0x000fe20008410000 */
[----:B-----5:R-:W-:Y:S02]  /*0e80*/  HADD2.F32 R205, -RZ, R60.H0_H0 ;  /* 0x2000003cffcd7230 */ /* 0x020fe40000004100 */
[--C-:B------:R-:W-:Y:S02]  /*0e90*/  HADD2.F32 R239, -RZ, R4.reuse.H0_H0 ;  /* 0x20000004ffef7230 */ /* 0x100fe40000004100 */
[----:B------:R-:W-:-:S02]  /*0ea0*/  HADD2.F32 R240, -RZ, R4.H1_H1 ;  /* 0x30000004fff07230 */ /* 0x000fc40000004100 */
[--C-:B------:R-:W-:Y:S02]  /*0eb0*/  HADD2.F32 R243, -RZ, R5.reuse.H0_H0 ;  /* 0x20000005fff37230 */ /* 0x100fe40000004100 */
[----:B------:R-:W-:Y:S02]  /*0ec0*/  HADD2.F32 R244, -RZ, R5.H1_H1 ;  /* 0x30000005fff47230 */ /* 0x000fe40000004100 */
[--C-:B------:R-:W-:Y:S02]  /*0ed0*/  HADD2.F32 R5, -RZ, R206.reuse.H0_H0 ;  /* 0x200000ceff057230 */ /* 0x100fe40000004100 */
[----:B------:R-:W-:Y:S02]  /*0ee0*/  HADD2.F32 R4, -RZ, R206.H1_H1 ;  /* 0x300000ceff047230 */ /* 0x000fe40000004100 */
[----:B------:R-:W-:Y:S01]  /*0ef0*/  FADD.FTZ R206, R229, -UR9 ;  /* 0x80000009e5ce7e21 */ /* 0x000fe20008010000 */
[-C--:B------:R-:W-:Y:S01]  /*0f00*/  FMUL.FTZ R229, R205, R236.reuse ;  /* 0x000000eccde57220 */ /* 0x080fe20000410000 */
[----:B------:R-:W-:Y:S01]  /*0f10*/  FADD.FTZ R172, R172, R236 ;  /* 0x000000ecacac7221 */ /* 0x000fe20000010000 */
[----:B------:R-:W-:-:S02]  /*0f20*/  FFMA.FTZ R80, R0, R236, R80 ;  /* 0x000000ec00507223 */ /* 0x000fc40000010050 */
[----:B------:R-:W4:Y:S01]  /*0f30*/  LDL.LU R236, [R1+0x50] ;  /* 0x0000500001ec7983 */ /* 0x000f220000300800 */
[----:B------:R-:W-:Y:S01]  /*0f40*/  FMUL.FTZ R252, R206, UR29 ;  /* 0x0000001dcefc7c20 */ /* 0x000fe20008410000 */
[----:B------:R-:W-:Y:S01]  /*0f50*/  FADD.FTZ R206, R234, -UR9 ;  /* 0x80000009eace7e21 */ /* 0x000fe20008010000 */
[----:B-1----:R-:W-:-:S04]  /*0f60*/  @P0 IMAD.WIDE.U32 R226, R225, 0x10, R226 ;  /* 0x00000010e1e20825 */ /* 0x002fc800078e00e2 */
[--C-:B------:R-:W-:Y:S02]  /*0f70*/  HADD2.F32 R231, -RZ, R18.reuse.H0_H0 ;  /* 0x20000012ffe77230 */ /* 0x100fe40000004100 */
[----:B------:R-:W-:Y:S01]  /*0f80*/  FMUL.FTZ R250, R206, UR29 ;  /* 0x0000001dcefa7c20 */ /* 0x000fe20008410000 */
[----:B------:R-:W-:Y:S01]  /*0f90*/  HADD2.F32 R225, -RZ, R18.H1_H1 ;  /* 0x30000012ffe17230 */ /* 0x000fe20000004100 */
[----:B------:R0:W5:Y:S01]  /*0fa0*/  @P0 LDG.E.128 R32, desc[UR18][R226.64] ;  /* 0x00000012e2200981 */ /* 0x000162000c1e1d00 */
[--C-:B------:R-:W-:Y:S02]  /*0fb0*/  HADD2.F32 R210, -RZ, R8.reuse.H0_H0 ;  /* 0x20000008ffd27230 */ /* 0x100fe40000004100 */
[----:B------:R-:W-:Y:S02]  /*0fc0*/  HADD2.F32 R208, -RZ, R8.H1_H1 ;  /* 0x30000008ffd07230 */ /* 0x000fe40000004100 */
[--C-:B------:R-:W-:Y:S02]  /*0fd0*/  HADD2.F32 R18, -RZ, R9.reuse.H0_H0 ;  /* 0x20000009ff127230 */ /* 0x100fe40000004100 */
[----:B------:R-:W-:-:S02]  /*0fe0*/  HADD2.F32 R16, -RZ, R9.H1_H1 ;  /* 0x30000009ff107230 */ /* 0x000fc40000004100 */
[----:B------:R-:W-:Y:S01]  /*0ff0*/  FADD.FTZ R206, R228, -UR9 ;  /* 0x80000009e4ce7e21 */ /* 0x000fe20008010000 */
[--C-:B------:R-:W-:Y:S02]  /*1000*/  HADD2.F32 R9, -RZ, R204.reuse.H0_H0 ;  /* 0x200000ccff097230 */ /* 0x100fe40000004100 */
[----:B------:R-:W-:Y:S02]  /*1010*/  HADD2.F32 R8, -RZ, R204.H1_H1 ;  /* 0x300000ccff087230 */ /* 0x000fe40000004100 */
[----:B------:R-:W-:Y:S02]  /*1020*/  HADD2.F32 R204, -RZ, R60.H1_H1 ;  /* 0x3000003cffcc7230 */ /* 0x000fe40000004100 */
[--C-:B------:R-:W-:Y:S02]  /*1030*/  HADD2.F32 R205, -RZ, R61.reuse.H0_H0 ;  /* 0x2000003dffcd7230 */ /* 0x100fe40000004100 */
[----:B------:R-:W-:Y:S01]  /*1040*/  FMUL.FTZ R228, R206, UR29 ;  /* 0x0000001dcee47c20 */ /* 0x000fe20008410000 */
[----:B------:R-:W-:Y:S01]  /*1050*/  FADD.FTZ R206, R231, -UR9 ;  /* 0x80000009e7ce7e21 */ /* 0x000fe20008010000 */
[----:B------:R-:W-:Y:S01]  /*1060*/  FMUL.FTZ R251, R204, R235 ;  /* 0x000000ebccfb7220 */ /* 0x000fe20000410000 */
[----:B------:R-:W-:-:S02]  /*1070*/  HADD2.F32 R204, -RZ, R61.H1_H1 ;  /* 0x3000003dffcc7230 */ /* 0x000fc40000004100 */
[----:B------:R-:W-:Y:S01]  /*1080*/  FMUL.FTZ R249, R205, R233 ;  /* 0x000000e9cdf97220 */ /* 0x000fe20000410000 */
[----:B------:R-:W-:Y:S02]  /*1090*/  HADD2.F32 R205, -RZ, R62.H0_H0 ;  /* 0x2000003effcd7230 */ /* 0x000fe40000004100 */
[----:B0-----:R-:W-:Y:S01]  /*10a0*/  FMUL.FTZ R226, R206, UR29 ;  /* 0x0000001dcee27c20 */ /* 0x001fe20008410000 */
[----:B------:R-:W-:Y:S01]  /*10b0*/  FADD.FTZ R206, R225, -UR9 ;  /* 0x80000009e1ce7e21 */ /* 0x000fe20008010000 */
[-C--:B------:R-:W-:Y:S01]  /*10c0*/  FMUL.FTZ R227, R204, R232.reuse ;  /* 0x000000e8cce37220 */ /* 0x080fe20000410000 */
[----:B------:R-:W-:Y:S01]  /*10d0*/  FADD.FTZ R175, R175, R232 ;  /* 0x000000e8afaf7221 */ /* 0x000fe20000010000 */
[----:B------:R-:W-:Y:S01]  /*10e0*/  FFMA.FTZ R83, R228, R232, R83 ;  /* 0x000000e8e4537223 */ /* 0x000fe20000010053 */
[-C--:B------:R-:W-:Y:S01]  /*10f0*/  FMUL.FTZ R225, R205, R224.reuse ;  /* 0x000000e0cde17220 */ /* 0x080fe20000410000 */
[----:B------:R-:W-:Y:S01]  /*1100*/  FFMA.FTZ R84, R226, R224, R84 ;  /* 0x000000e0e2547223 */ /* 0x000fe20000010054 */
[----:B--2---:R-:W-:Y:S01]  /*1110*/  FADD.FTZ R215, R215, R209 ;  /* 0x000000d1d7d77221 */ /* 0x004fe20000010000 */
[----:B---3--:R-:W-:Y:S01]  /*1120*/  FADD.FTZ R207, R207, R211 ;  /* 0x000000d3cfcf7221 */ /* 0x008fe20000010000 */
[----:B----4-:R-:W-:Y:S01]  /*1130*/  FADD.FTZ R220, R220, R224 ;  /* 0x000000e0dcdc7221 */ /* 0x010fe20000010000 */
[----:B------:R-:W-:-:S04]  /*1140*/  FADD.FTZ R221, R221, R217 ;  /* 0x000000d9dddd7221 */ /* 0x000fc80000010000 */
[----:B------:R-:W-:Y:S04]  /*1150*/  STL [R1+0x54], R220 ;  /* 0x000054dc01007387 */ /* 0x000fe80000100800 */
[----:B------:R-:W-:Y:S04]  /*1160*/  STL [R1+0x58], R221 ;  /* 0x000058dd01007387 */ /* 0x000fe80000100800 */
[----:B------:R0:W-:Y:S01]  /*1170*/  STL [R1+0x5c], R207 ;  /* 0x00005ccf01007387 */ /* 0x0001e20000100800 */
[----:B------:R-:W-:Y:S01]  /*1180*/  FMUL.FTZ R224, R206, UR29 ;  /* 0x0000001dcee07c20 */ /* 0x000fe20008410000 */
[----:B------:R-:W-:-:S02]  /*1190*/  FADD.FTZ R206, R230, -UR9 ;  /* 0x80000009e6ce7e21 */ /* 0x000fc40008010000 */
[----:B0-----:R-:W2:Y:S04]  /*11a0*/  LDL.LU R207, [R1+0x34] ;  /* 0x0000340001cf7983 */ /* 0x001ea80000300800 */
[----:B------:R-:W3:Y:S04]  /*11b0*/  LDL.LU R232, [R1+0x38] ;  /* 0x0000380001e87983 */ /* 0x000ee80000300800 */
[----:B------:R-:W4:Y:S04]  /*11c0*/  LDL.LU R231, [R1+0x3c] ;  /* 0x00003c0001e77983 */ /* 0x000f280000300800 */
[----:B------:R-:W-:Y:S04]  /*11d0*/  STL [R1+0x60], R215 ;  /* 0x000060d701007387 */ /* 0x000fe80000100800 */
[----:B------:R-:W4:Y:S01]  /*11e0*/  LDL.LU R230, [R1+0x40] ;  /* 0x0000400001e67983 */ /* 0x000f220000300800 */
[----:B------:R-:W-:Y:S01]  /*11f0*/  FADD.FTZ R214, R214, R19 ;  /* 0x00000013d6d67221 */ /* 0x000fe20000010000 */
[----:B------:R-:W-:Y:S01]  /*1200*/  FADD.FTZ R213, R213, R17 ;  /* 0x00000011d5d57221 */ /* 0x000fe20000010000 */
[----:B------:R-:W-:Y:S01]  /*1210*/  FADD.FTZ R212, R212, R15 ;  /* 0x0000000fd4d47221 */ /* 0x000fe20000010000 */
[----:B------:R-:W-:-:S02]  /*1220*/  FADD.FTZ R16, R16, -UR9 ;  /* 0x8000000910107e21 */ /* 0x000fc40008010000 */
[----:B------:R-:W-:Y:S01]  /*1230*/  STL [R1+0x44], R214 ;  /* 0x000044d601007387 */ /* 0x000fe20000100800 */
[----:B------:R-:W-:-:S03]  /*1240*/  FADD.FTZ R236, R236, R14 ;  /* 0x0000000eecec7221 */ /* 0x000fc60000010000 */
[----:B------:R-:W-:Y:S04]  /*1250*/  STL [R1+0x48], R213 ;  /* 0x000048d501007387 */ /* 0x000fe80000100800 */
[----:B------:R0:W-:Y:S01]  /*1260*/  STL [R1+0x4c], R212 ;  /* 0x00004cd401007387 */ /* 0x0001e20000100800 */
[----:B------:R-:W-:Y:S01]  /*1270*/  FADD.FTZ R173, R173, R235 ;  /* 0x000000ebadad7221 */ /* 0x000fe20000010000 */
[----:B------:R-:W-:Y:S01]  /*1280*/  FFMA.FTZ R81, R252, R235, R81 ;  /* 0x000000ebfc517223 */ /* 0x000fe20000010051 */
[----:B------:R-:W-:Y:S01]  /*1290*/  FADD.FTZ R174, R174, R233 ;  /* 0x000000e9aeae7221 */ /* 0x000fe20000010000 */
[----:B------:R-:W-:Y:S01]  /*12a0*/  FFMA.FTZ R82, R250, R233, R82 ;  /* 0x000000e9fa527223 */ /* 0x000fe20000010052 */
[----:B0-----:R-:W-:Y:S01]  /*12b0*/  FMUL.FTZ R212, R16, UR29 ;  /* 0x0000001d10d47c20 */ /* 0x001fe20008410000 */
[----:B------:R-:W-:-:S02]  /*12c0*/  FADD.FTZ R16, R237, -UR9 ;  /* 0x80000009ed107e21 */ /* 0x000fc40008010000 */
[----:B------:R-:W4:Y:S04]  /*12d0*/  LDL.LU R237, [R1+0x24] ;  /* 0x0000240001ed7983 */ /* 0x000f280000300800 */
[----:B------:R0:W-:Y:S04]  /*12e0*/  STL [R1+0x50], R236 ;  /* 0x000050ec01007387 */ /* 0x0001e80000100800 */
[----:B0-----:R-:W4:Y:S04]  /*12f0*/  LDL.LU R236, [R1+0x28] ;  /* 0x0000280001ec7983 */ /* 0x001f280000300800 */
[----:B------:R-:W4:Y:S04]  /*1300*/  LDL.LU R235, [R1+0x2c] ;  /* 0x00002c0001eb7983 */ /* 0x000f280000300800 */
[----:B------:R-:W4:Y:S01]  /*1310*/  LDL.LU R233, [R1+0x30] ;  /* 0x0000300001e97983 */ /* 0x000f220000300800 */
[----:B--2---:R-:W-:Y:S01]  /*1320*/  FADD.FTZ R207, R207, R13 ;  /* 0x0000000dcfcf7221 */ /* 0x004fe20000010000 */
[----:B---3--:R-:W-:-:S04]  /*1330*/  FADD.FTZ R232, R232, R12 ;  /* 0x0000000ce8e87221 */ /* 0x008fc80000010000 */
[----:B------:R-:W-:Y:S01]  /*1340*/  STL [R1+0x34], R207 ;  /* 0x000034cf01007387 */ /* 0x000fe20000100800 */
[----:B----4-:R-:W-:-:S03]  /*1350*/  FADD.FTZ R231, R231, R11 ;  /* 0x0000000be7e77221 */ /* 0x010fc60000010000 */
[----:B------:R0:W-:Y:S04]  /*1360*/  STL [R1+0x38], R232 ;  /* 0x000038e801007387 */ /* 0x0001e80000100800 */
[----:B------:R1:W-:Y:S01]  /*1370*/  STL [R1+0x3c], R231 ;  /* 0x00003ce701007387 */ /* 0x0003e20000100800 */
[----:B------:R-:W-:-:S03]  /*1380*/  FADD.FTZ R230, R230, R10 ;  /* 0x0000000ae6e67221 */ /* 0x000fc60000010000 */
[----:B0-----:R-:W2:Y:S04]  /*1390*/  LDL.LU R232, [R1+0x14] ;  /* 0x0000140001e87983 */ /* 0x001ea80000300800 */
[----:B-1----:R-:W3:Y:S04]  /*13a0*/  LDL.LU R231, [R1+0x18] ;  /* 0x0000180001e77983 */ /* 0x002ee80000300800 */
[----:B------:R0:W-:Y:S04]  /*13b0*/  STL [R1+0x40], R230 ;  /* 0x000040e601007387 */ /* 0x0001e80000100800 */
[----:B0-----:R-:W4:Y:S04]  /*13c0*/  LDL.LU R230, [R1+0x1c] ;  /* 0x00001c0001e67983 */ /* 0x001f280000300800 */
[----:B------:R-:W4:Y:S01]  /*13d0*/  LDL.LU R234, [R1+0x20] ;  /* 0x0000200001ea7983 */ /* 0x000f220000300800 */
[----:B------:R-:W-:Y:S01]  /*13e0*/  FADD.FTZ R237, R237, R9 ;  /* 0x00000009eded7221 */ /* 0x000fe20000010000 */
[----:B------:R-:W-:-:S04]  /*13f0*/  FMUL.FTZ R222, R206, UR29 ;  /* 0x0000001dcede7c20 */ /* 0x000fc80008410000 */
[----:B------:R-:W-:Y:S01]  /*1400*/  STL [R1+0x24], R237 ;  /* 0x000024ed01007387 */ /* 0x000fe20000100800 */
[----:B------:R-:W-:Y:S01]  /*1410*/  FADD.FTZ R236, R236, R8 ;  /* 0x00000008ecec7221 */ /* 0x000fe20000010000 */
[----:B------:R-:W-:-:S04]  /*1420*/  FADD.FTZ R235, R235, R7 ;  /* 0x00000007ebeb7221 */ /* 0x000fc80000010000 */
[----:B------:R-:W-:Y:S01]  /*1430*/  STL [R1+0x28], R236 ;  /* 0x000028ec01007387 */ /* 0x000fe20000100800 */
[----:B------:R-:W-:-:S03]  /*1440*/  FADD.FTZ R233, R233, R6 ;  /* 0x00000006e9e97221 */ /* 0x000fc60000010000 */
[----:B------:R-:W-:Y:S01]  /*1450*/  STL [R1+0x2c], R235 ;  /* 0x00002ceb01007387 */ /* 0x000fe20000100800 */
[----:B------:R-:W-:-:S03]  /*1460*/  FADD.FTZ R206, R216, -UR9 ;  /* 0x80000009d8ce7e21 */ /* 0x000fc60008010000 */
[----:B------:R0:W-:Y:S01]  /*1470*/  STL [R1+0x30], R233 ;  /* 0x000030e901007387 */ /* 0x0001e20000100800 */
[----:B------:R-:W-:Y:S01]  /*1480*/  FMUL.FTZ R220, R206, UR29 ;  /* 0x0000001dcedc7c20 */ /* 0x000fe20008410000 */
[----:B------:R-:W-:Y:S01]  /*1490*/  FADD.FTZ R206, R210, -UR9 ;  /* 0x80000009d2ce7e21 */ /* 0x000fe20008010000 */
[----:B------:R-:W-:Y:S01]  /*14a0*/  FMUL.FTZ R210, R16, UR29 ;  /* 0x0000001d10d27c20 */ /* 0x000fe20008410000 */
[----:B0-----:R-:W4:Y:S01]  /*14b0*/  LDL.LU R233, [R1+0x4] ;  /* 0x0000040001e97983 */ /* 0x001f220000300800 */
[----:B------:R-:W-:-:S03]  /*14c0*/  FADD.FTZ R16, R238, -UR9 ;  /* 0x80000009ee107e21 */ /* 0x000fc60008010000 */
[----:B------:R-:W4:Y:S04]  /*14d0*/  LDL.LU R238, [R1+0x8] ;  /* 0x0000080001ee7983 */ /* 0x000f280000300800 */
[----:B------:R-:W4:Y:S01]  /*14e0*/  LDL.LU R236, [R1+0xc] ;  /* 0x00000c0001ec7983 */ /* 0x000f220000300800 */
[----:B------:R-:W-:Y:S02]  /*14f0*/  HADD2.F32 R204, -RZ, R62.H1_H1 ;  /* 0x3000003effcc7230 */ /* 0x000fe40000004100 */
[----:B------:R-:W-:-:S03]  /*1500*/  FMUL.FTZ R218, R206, UR29 ;  /* 0x0000001dceda7c20 */ /* 0x000fc60008410000 */
[----:B------:R-:W-:Y:S01]  /*1510*/  FMUL.FTZ R223, R204, R217 ;  /* 0x000000d9ccdf7220 */ /* 0x000fe20000410000 */
[--C-:B------:R-:W-:Y:S02]  /*1520*/  HADD2.F32 R204, -RZ, R63.reuse.H1_H1 ;  /* 0x3000003fffcc7230 */ /* 0x100fe40000004100 */
[----:B------:R-:W-:Y:S01]  /*1530*/  FADD.FTZ R206, R208, -UR9 ;  /* 0x80000009d0ce7e21 */ /* 0x000fe20008010000 */
[----:B------:R-:W-:Y:S02]  /*1540*/  HADD2.F32 R205, -RZ, R63.H0_H0 ;  /* 0x2000003fffcd7230 */ /* 0x000fe40000004100 */
[----:B------:R-:W-:Y:S01]  /*1550*/  FMUL.FTZ R219, R204, R209 ;  /* 0x000000d1ccdb7220 */ /* 0x000fe20000410000 */
[----:B------:R-:W-:Y:S02]  /*1560*/  HADD2.F32 R204, -RZ, R64.H1_H1 ;  /* 0x30000040ffcc7230 */ /* 0x000fe40000004100 */
[----:B------:R-:W-:Y:S01]  /*1570*/  FMUL.FTZ R216, R206, UR29 ;  /* 0x0000001dced87c20 */ /* 0x000fe20008410000 */
[----:B--2---:R-:W-:Y:S01]  /*1580*/  FADD.FTZ R232, R232, R5 ;  /* 0x00000005e8e87221 */ /* 0x004fe20000010000 */
[----:B---3--:R-:W-:-:S04]  /*1590*/  FADD.FTZ R231, R231, R4 ;  /* 0x00000004e7e77221 */ /* 0x008fc80000010000 */
[----:B------:R-:W-:Y:S04]  /*15a0*/  STL [R1+0x14], R232 ;  /* 0x000014e801007387 */ /* 0x000fe80000100800 */
[----:B------:R0:W-:Y:S01]  /*15b0*/  STL [R1+0x18], R231 ;  /* 0x000018e701007387 */ /* 0x0001e20000100800 */
[----:B----4-:R-:W-:-:S05]  /*15c0*/  FADD.FTZ R230, R230, R3 ;  /* 0x00000003e6e67221 */ /* 0x010fca0000010000 */
[----:B------:R1:W-:Y:S04]  /*15d0*/  STL [R1+0x1c], R230 ;  /* 0x00001ce601007387 */ /* 0x0003e80000100800 */
[----:B------:R-:W2:Y:S01]  /*15e0*/  LDL.LU R237, [R1+0x10] ;  /* 0x0000100001ed7983 */ /* 0x000ea20000300800 */
[----:B------:R-:W-:Y:S01]  /*15f0*/  FMUL.FTZ R221, R205, R211 ;  /* 0x000000d3cddd7220 */ /* 0x000fe20000410000 */
[----:B------:R-:W-:Y:S02]  /*1600*/  HADD2.F32 R205, -RZ, R64.H0_H0 ;  /* 0x20000040ffcd7230 */ /* 0x000fe40000004100 */
[-C--:B------:R-:W-:Y:S01]  /*1610*/  FMUL.FTZ R215, R204, R17.reuse ;  /* 0x00000011ccd77220 */ /* 0x080fe20000410000 */
[----:B------:R-:W-:Y:S01]  /*1620*/  FFMA.FTZ R89, R216, R17, R89 ;  /* 0x00000011d8597223 */ /* 0x000fe20000010059 */
[----:B------:R-:W-:Y:S01]  /*1630*/  FADD.FTZ R18, R18, -UR9 ;  /* 0x8000000912127e21 */ /* 0x000fe20008010000 */
[----:B------:R-:W-:-:S02]  /*1640*/  HADD2.F32 R17, -RZ, R65.H1_H1 ;  /* 0x30000041ff117230 */ /* 0x000fc40000004100 */
[----:B------:R-:W-:Y:S01]  /*1650*/  FFMA.FTZ R85, R224, R217, R85 ;  /* 0x000000d9e0557223 */ /* 0x000fe20000010055 */
[-C--:B------:R-:W-:Y:S01]  /*1660*/  FMUL.FTZ R217, R205, R19.reuse ;  /* 0x00000013cdd97220 */ /* 0x080fe20000410000 */
[----:B------:R-:W-:Y:S01]  /*1670*/  FFMA.FTZ R88, R218, R19, R88 ;  /* 0x00000013da587223 */ /* 0x000fe20000010058 */
[----:B------:R-:W-:Y:S02]  /*1680*/  HADD2.F32 R19, -RZ, R65.H0_H0 ;  /* 0x20000041ff137230 */ /* 0x000fe40000004100 */
[----:B------:R-:W-:Y:S01]  /*1690*/  FFMA.FTZ R86, R222, R211, R86 ;  /* 0x000000d3de567223 */ /* 0x000fe20000010056 */
[----:B------:R-:W-:Y:S01]  /*16a0*/  FMUL.FTZ R214, R18, UR29 ;  /* 0x0000001d12d67c20 */ /* 0x000fe20008410000 */
[-C--:B------:R-:W-:Y:S01]  /*16b0*/  FMUL.FTZ R211, R17, R14.reuse ;  /* 0x0000000e11d37220 */ /* 0x080fe20000410000 */
[----:B------:R-:W-:Y:S01]  /*16c0*/  FFMA.FTZ R91, R212, R14, R91 ;  /* 0x0000000ed45b7223 */ /* 0x000fe2000001005b */
[--C-:B------:R-:W-:Y:S02]  /*16d0*/  HADD2.F32 R14, -RZ, R66.reuse.H1_H1 ;  /* 0x30000042ff0e7230 */ /* 0x100fe40000004100 */
[----:B------:R-:W-:Y:S01]  /*16e0*/  FMUL.FTZ R208, R16, UR29 ;  /* 0x0000001d10d07c20 */ /* 0x000fe20008410000 */
[-C--:B------:R-:W-:Y:S01]  /*16f0*/  FMUL.FTZ R213, R19, R15.reuse ;  /* 0x0000000f13d57220 */ /* 0x080fe20000410000 */
[----:B------:R-:W-:Y:S01]  /*1700*/  FFMA.FTZ R90, R214, R15, R90 ;  /* 0x0000000fd65a7223 */ /* 0x000fe2000001005a */
[----:B------:R-:W-:-:S02]  /*1710*/  HADD2.F32 R15, -RZ, R66.H0_H0 ;  /* 0x20000042ff0f7230 */ /* 0x000fc40000004100 */
[-C--:B------:R-:W-:Y:S01]  /*1720*/  FMUL.FTZ R207, R14, R12.reuse ;  /* 0x0000000c0ecf7220 */ /* 0x080fe20000410000 */
[----:B------:R-:W-:Y:S01]  /*1730*/  FFMA.FTZ R93, R208, R12, R93 ;  /* 0x0000000cd05d7223 */ /* 0x000fe2000001005d */
[--C-:B------:R-:W-:Y:S02]  /*1740*/  HADD2.F32 R12, -RZ, R67.reuse.H1_H1 ;  /* 0x30000043ff0c7230 */ /* 0x100fe40000004100 */
[----:B------:R-:W-:Y:S01]  /*1750*/  FADD.FTZ R14, R242, -UR9 ;  /* 0x80000009f20e7e21 */ /* 0x000fe20008010000 */
[----:B------:R-:W-:Y:S01]  /*1760*/  FFMA.FTZ R87, R220, R209, R87 ;  /* 0x000000d1dc577223 */ /* 0x000fe20000010057 */
[-C--:B------:R-:W-:Y:S01]  /*1770*/  FMUL.FTZ R209, R15, R13.reuse ;  /* 0x0000000d0fd17220 */ /* 0x080fe20000410000 */
[----:B------:R-:W-:Y:S01]  /*1780*/  FADD.FTZ R15, R241, -UR9 ;  /* 0x80000009f10f7e21 */ /* 0x000fe20008010000 */
[----:B------:R-:W-:Y:S01]  /*1790*/  FFMA.FTZ R92, R210, R13, R92 ;  /* 0x0000000dd25c7223 */ /* 0x000fe2000001005c */
[----:B------:R-:W-:Y:S01]  /*17a0*/  FMUL.FTZ R204, R14, UR29 ;  /* 0x0000001d0ecc7c20 */ /* 0x000fe20008410000 */
[----:B------:R-:W-:-:S02]  /*17b0*/  HADD2.F32 R13, -RZ, R67.H0_H0 ;  /* 0x20000043ff0d7230 */ /* 0x000fc40000004100 */
[-C--:B------:R-:W-:Y:S01]  /*17c0*/  FMUL.FTZ R19, R12, R10.reuse ;  /* 0x0000000a0c137220 */ /* 0x080fe20000410000 */
[----:B------:R-:W-:Y:S01]  /*17d0*/  FADD.FTZ R12, R240, -UR9 ;  /* 0x80000009f00c7e21 */ /* 0x000fe20008010000 */
[----:B------:R-:W-:Y:S01]  /*17e0*/  FMUL.FTZ R206, R15, UR29 ;  /* 0x0000001d0fce7c20 */ /* 0x000fe20008410000 */
[----:B------:R-:W-:Y:S01]  /*17f0*/  FFMA.FTZ R95, R204, R10, R95 ;  /* 0x0000000acc5f7223 */ /* 0x000fe2000001005f */
[--C-:B------:R-:W-:Y:S02]  /*1800*/  HADD2.F32 R10, -RZ, R68.reuse.H1_H1 ;  /* 0x30000044ff0a7230 */ /* 0x100fe40000004100 */
[-C--:B------:R-:W-:Y:S01]  /*1810*/  FMUL.FTZ R205, R13, R11.reuse ;  /* 0x0000000b0dcd7220 */ /* 0x080fe20000410000 */
[----:B------:R-:W-:Y:S01]  /*1820*/  FMUL.FTZ R16, R12, UR29 ;  /* 0x0000001d0c107c20 */ /* 0x000fe20008410000 */
[----:B------:R-:W-:Y:S01]  /*1830*/  FFMA.FTZ R94, R206, R11, R94 ;  /* 0x0000000bce5e7223 */ /* 0x000fe2000001005e */
[----:B------:R-:W-:Y:S01]  /*1840*/  FADD.FTZ R13, R239, -UR9 ;  /* 0x80000009ef0d7e21 */ /* 0x000fe20008010000 */
[----:B------:R-:W-:-:S02]  /*1850*/  HADD2.F32 R11, -RZ, R68.H0_H0 ;  /* 0x20000044ff0b7230 */ /* 0x000fc40000004100 */
[-C--:B------:R-:W-:Y:S01]  /*1860*/  FMUL.FTZ R15, R10, R8.reuse ;  /* 0x000000080a0f7220 */ /* 0x080fe20000410000 */
[----:B------:R-:W-:Y:S01]  /*1870*/  FFMA.FTZ R97, R16, R8, R97 ;  /* 0x0000000810617223 */ /* 0x000fe20000010061 */
[----:B------:R-:W-:Y:S01]  /*1880*/  FMUL.FTZ R18, R13, UR29 ;  /* 0x0000001d0d127c20 */ /* 0x000fe20008410000 */
[----:B------:R-:W-:Y:S01]  /*1890*/  FADD.FTZ R8, R244, -UR9 ;  /* 0x80000009f4087e21 */ /* 0x000fe20008010000 */
[-C--:B------:R-:W-:Y:S01]  /*18a0*/  FMUL.FTZ R17, R11, R9.reuse ;  /* 0x000000090b117220 */ /* 0x080fe20000410000 */
[----:B------:R-:W-:Y:S01]  /*18b0*/  FADD.FTZ R14, R243, -UR9 ;  /* 0x80000009f30e7e21 */ /* 0x000fe20008010000 */
[--C-:B------:R-:W-:Y:S02]  /*18c0*/  HADD2.F32 R11, -RZ, R69.reuse.H1_H1 ;  /* 0x30000045ff0b7230 */ /* 0x100fe40000004100 */
[----:B------:R-:W-:Y:S01]  /*18d0*/  FFMA.FTZ R96, R18, R9, R96 ;  /* 0x0000000912607223 */ /* 0x000fe20000010060 */
[----:B------:R-:W-:Y:S01]  /*18e0*/  FMUL.FTZ R12, R8, UR29 ;  /* 0x0000001d080c7c20 */ /* 0x000fe20008410000 */
[----:B------:R-:W-:-:S02]  /*18f0*/  HADD2.F32 R9, -RZ, R69.H0_H0 ;  /* 0x20000045ff097230 */ /* 0x000fc40000004100 */
[----:B------:R-:W-:Y:S01]  /*1900*/  FMUL.FTZ R14, R14, UR29 ;  /* 0x0000001d0e0e7c20 */ /* 0x000fe20008410000 */
[----:B------:R-:W-:Y:S01]  /*1910*/  FADD.FTZ R10, R245, -UR9 ;  /* 0x80000009f50a7e21 */ /* 0x000fe20008010000 */
[-C--:B------:R-:W-:Y:S01]  /*1920*/  FMUL.FTZ R11, R11, R6.reuse ;  /* 0x000000060b0b7220 */ /* 0x080fe20000410000 */
[----:B------:R-:W-:Y:S01]  /*1930*/  FFMA.FTZ R99, R12, R6, R99 ;  /* 0x000000060c637223 */ /* 0x000fe20000010063 */
[----:B------:R-:W-:Y:S01]  /*1940*/  FADD.FTZ R6, R246, -UR9 ;  /* 0x80000009f6067e21 */ /* 0x000fe20008010000 */
[-C--:B------:R-:W-:Y:S01]  /*1950*/  FMUL.FTZ R13, R9, R7.reuse ;  /* 0x00000007090d7220 */ /* 0x080fe20000410000 */
[----:B------:R-:W-:Y:S01]  /*1960*/  FFMA.FTZ R98, R14, R7, R98 ;  /* 0x000000070e627223 */ /* 0x000fe20000010062 */
[--C-:B------:R-:W-:Y:S02]  /*1970*/  HADD2.F32 R9, -RZ, R70.reuse.H0_H0 ;  /* 0x20000046ff097230 */ /* 0x100fe40000004100 */
[----:B------:R-:W-:Y:S01]  /*1980*/  FMUL.FTZ R10, R10, UR29 ;  /* 0x0000001d0a0a7c20 */ /* 0x000fe20008410000 */
[----:B------:R-:W-:-:S02]  /*1990*/  HADD2.F32 R7, -RZ, R70.H1_H1 ;  /* 0x30000046ff077230 */ /* 0x000fc40000004100 */
[----:B------:R-:W-:Y:S01]  /*19a0*/  FMUL.FTZ R8, R6, UR29 ;  /* 0x0000001d06087c20 */ /* 0x000fe20008410000 */
[----:B------:R-:W-:Y:S01]  /*19b0*/  FADD.FTZ R6, R247, -UR9 ;  /* 0x80000009f7067e21 */ /* 0x000fe20008010000 */
[-C--:B------:R-:W-:Y:S01]  /*19c0*/  FMUL.FTZ R9, R9, R5.reuse ;  /* 0x0000000509097220 */ /* 0x080fe20000410000 */
[----:B------:R-:W-:Y:S01]  /*19d0*/  FFMA.FTZ R100, R10, R5, R100 ;  /* 0x000000050a647223 */ /* 0x000fe20000010064 */
[--C-:B------:R-:W-:Y:S02]  /*19e0*/  HADD2.F32 R5, -RZ, R71.reuse.H0_H0 ;  /* 0x20000047ff057230 */ /* 0x100fe40000004100 */
[-C--:B------:R-:W-:Y:S01]  /*19f0*/  FMUL.FTZ R7, R7, R4.reuse ;  /* 0x0000000407077220 */ /* 0x080fe20000410000 */
[----:B------:R-:W-:Y:S01]  /*1a00*/  FFMA.FTZ R101, R8, R4, R101 ;  /* 0x0000000408657223 */ /* 0x000fe20000010065 */
[----:B------:R-:W-:Y:S01]  /*1a10*/  FMUL.FTZ R6, R6, UR29 ;  /* 0x0000001d06067c20 */ /* 0x000fe20008410000 */
[----:B------:R-:W-:Y:S02]  /*1a20*/  HADD2.F32 R4, -RZ, R188.H0_H0 ;  /* 0x200000bcff047230 */ /* 0x000fe40000004100 */
[----:B0-----:R-:W-:Y:S01]  /*1a30*/  FADD.FTZ R231, R248, -UR9 ;  /* 0x80000009f8e77e21 */ /* 0x001fe20008010000 */
[-C--:B------:R-:W-:Y:S01]  /*1a40*/  FMUL.FTZ R5, R5, R3.reuse ;  /* 0x0000000305057220 */ /* 0x080fe20000410000 */
[----:B------:R-:W-:Y:S01]  /*1a50*/  FFMA.FTZ R102, R6, R3, R102 ;  /* 0x0000000306667223 */ /* 0x000fe20000010066 */
[----:B------:R-:W-:-:S02]  /*1a60*/  HADD2.F32 R3, -RZ, R71.H1_H1 ;  /* 0x30000047ff037230 */ /* 0x000fc40000004100 */
[----:B------:R-:W-:Y:S01]  /*1a70*/  FADD.FTZ R232, R4, -UR9 ;  /* 0x8000000904e87e21 */ /* 0x000fe20008010000 */
[----:B------:R-:W-:Y:S01]  /*1a80*/  FMUL.FTZ R4, R231, UR29 ;  /* 0x0000001de7047c20 */ /* 0x000fe20008410000 */
[----:B------:R-:W-:Y:S01]  /*1a90*/  FADD.FTZ R234, R234, R2 ;  /* 0x00000002eaea7221 */ /* 0x000fe20000010000 */
[----:B-1----:R-:W-:Y:S02]  /*1aa0*/  HADD2.F32 R230, -RZ, R72.H0_H0 ;  /* 0x20000048ffe67230 */ /* 0x002fe40000004100 */
[-C--:B------:R-:W-:Y:S01]  /*1ab0*/  FMUL.FTZ R3, R3, R2.reuse ;  /* 0x0000000203037220 */ /* 0x080fe20000410000 */
[----:B------:R-:W-:Y:S01]  /*1ac0*/  FFMA.FTZ R103, R4, R2, R103 ;  /* 0x0000000204677223 */ /* 0x000fe20000010067 */
[----:B------:R-:W-:Y:S02]  /*1ad0*/  HADD2.F32 R231, -RZ, R192.H0_H0 ;  /* 0x200000c0ffe77230 */ /* 0x000fe40000004100 */
[----:B------:R-:W-:Y:S01]  /*1ae0*/  FMUL.FTZ R2, R232, UR29 ;  /* 0x0000001de8027c20 */ /* 0x000fe20008410000 */
[----:B------:R-:W-:-:S02]  /*1af0*/  HADD2.F32 R232, -RZ, R188.H1_H1 ;  /* 0x300000bcffe87230 */ /* 0x000fc40000004100 */
[----:B------:R-:W-:Y:S02]  /*1b00*/  HADD2.F32 R235, -RZ, R189.H0_H0 ;  /* 0x200000bdffeb7230 */ /* 0x000fe40000004100 */
[-C--:B------:R-:W-:Y:S01]  /*1b10*/  FMUL.FTZ R230, R230, R231.reuse ;  /* 0x000000e7e6e67220 */ /* 0x080fe20000410000 */
[----:B------:R-:W-:Y:S01]  /*1b20*/  FADD.FTZ R233, R233, R231 ;  /* 0x000000e7e9e97221 */ /* 0x000fe20000010000 */
[----:B------:R-:W-:Y:S01]  /*1b30*/  FFMA.FTZ R104, R2, R231, R104 ;  /* 0x000000e702687223 */ /* 0x000fe20000010068 */
[----:B------:R-:W-:Y:S01]  /*1b40*/  FADD.FTZ R231, R232, -UR9 ;  /* 0x80000009e8e77e21 */ /* 0x000fe20008010000 */
[----:B------:R-:W-:Y:S02]  /*1b50*/  HADD2.F32 R188, -RZ, R72.H1_H1 ;  /* 0x30000048ffbc7230 */ /* 0x000fe40000004100 */
[----:B------:R-:W-:Y:S02]  /*1b60*/  HADD2.F32 R192, -RZ, R192.H1_H1 ;  /* 0x300000c0ffc07230 */ /* 0x000fe40000004100 */
[----:B------:R-:W-:Y:S01]  /*1b70*/  FMUL.FTZ R232, R231, UR29 ;  /* 0x0000001de7e87c20 */ /* 0x000fe20008410000 */
[----:B------:R-:W-:Y:S01]  /*1b80*/  FADD.FTZ R235, R235, -UR9 ;  /* 0x80000009ebeb7e21 */ /* 0x000fe20008010000 */
[----:B------:R0:W-:Y:S01]  /*1b90*/  STL [R1+0x20], R234 ;  /* 0x000020ea01007387 */ /* 0x0001e20000100800 */
[----:B------:R-:W-:Y:S01]  /*1ba0*/  FMUL.FTZ R231, R188, R192 ;  /* 0x000000c0bce77220 */ /* 0x000fe20000410000 */
[----:B------:R-:W-:-:S02]  /*1bb0*/  FADD.FTZ R238, R238, R192 ;  /* 0x000000c0eeee7221 */ /* 0x000fc40000010000 */
[----:B------:R1:W-:Y:S01]  /*1bc0*/  STL [R1+0x4], R233 ;  /* 0x000004e901007387 */ /* 0x0003e20000100800 */
[----:B------:R-:W-:Y:S01]  /*1bd0*/  FFMA.FTZ R105, R232, R192, R105 ;  /* 0x000000c0e8697223 */ /* 0x000fe20000010069 */
[----:B------:R-:W-:Y:S01]  /*1be0*/  FMUL.FTZ R192, R235, UR29 ;  /* 0x0000001debc07c20 */ /* 0x000fe20008410000 */
[----:B------:R-:W-:Y:S02]  /*1bf0*/  HADD2.F32 R188, -RZ, R189.H1_H1 ;  /* 0x300000bdffbc7230 */ /* 0x000fe40000004100 */
[----:B0-----:R-:W-:Y:S02]  /*1c00*/  HADD2.F32 R234, -RZ, R193.H0_H0 ;  /* 0x200000c1ffea7230 */ /* 0x001fe40000004100 */
[----:B-1----:R-:W-:-:S03]  /*1c10*/  HADD2.F32 R233, -RZ, R73.H0_H0 ;  /* 0x20000049ffe97230 */ /* 0x002fc60000004100 */
[----:B------:R-:W-:Y:S01]  /*1c20*/  FADD.FTZ R236, R236, R234 ;  /* 0x000000eaecec7221 */ /* 0x000fe20000010000 */
[-C--:B------:R-:W-:Y:S01]  /*1c30*/  FFMA.FTZ R106, R192, R234.reuse, R106 ;  /* 0x000000eac06a7223 */ /* 0x080fe2000001006a */
[----:B------:R-:W-:Y:S02]  /*1c40*/  HADD2.F32 R189, -RZ, R190.H0_H0 ;  /* 0x200000beffbd7230 */ /* 0x000fe40000004100 */
[----:B------:R-:W-:Y:S01]  /*1c50*/  FMUL.FTZ R233, R233, R234 ;  /* 0x000000eae9e97220 */ /* 0x000fe20000410000 */
[----:B------:R-:W-:Y:S01]  /*1c60*/  FADD.FTZ R234, R188, -UR9 ;  /* 0x80000009bcea7e21 */ /* 0x000fe20008010000 */
[----:B------:R-:W-:Y:S01]  /*1c70*/  STL [R1+0x8], R238 ;  /* 0x000008ee01007387 */ /* 0x000fe20000100800 */
[----:B------:R-:W-:-:S03]  /*1c80*/  HADD2.F32 R193, -RZ, R193.H1_H1 ;  /* 0x300000c1ffc17230 */ /* 0x000fc60000004100 */
[----:B------:R0:W-:Y:S01]  /*1c90*/  STL [R1+0xc], R236 ;  /* 0x00000cec01007387 */ /* 0x0001e20000100800 */
[----:B------:R-:W-:Y:S02]  /*1ca0*/  HADD2.F32 R235, -RZ, R73.H1_H1 ;  /* 0x30000049ffeb7230 */ /* 0x000fe40000004100 */
[----:B------:R-:W-:Y:S02]  /*1cb0*/  HADD2.F32 R190, -RZ, R190.H1_H1 ;  /* 0x300000beffbe7230 */ /* 0x000fe40000004100 */
[----:B------:R-:W-:Y:S02]  /*1cc0*/  HADD2.F32 R188, -RZ, R74.H0_H0 ;  /* 0x2000004affbc7230 */ /* 0x000fe40000004100 */
[----:B0-----:R-:W-:Y:S01]  /*1cd0*/  FMUL.FTZ R236, R234, UR29 ;  /* 0x0000001deaec7c20 */ /* 0x001fe20008410000 */
[----:B------:R-:W-:Y:S01]  /*1ce0*/  FADD.FTZ R234, R189, -UR9 ;  /* 0x80000009bdea7e21 */ /* 0x000fe20008010000 */
[----:B------:R-:W-:-:S03]  /*1cf0*/  HADD2.F32 R189, -RZ, R194.H0_H0 ;  /* 0x200000c2ffbd7230 */ /* 0x000fc60000004100 */
[----:B------:R-:W-:Y:S01]  /*1d00*/  FMUL.FTZ R234, R234, UR29 ;  /* 0x0000001deaea7c20 */ /* 0x000fe20008410000 */
[-C--:B------:R-:W-:Y:S01]  /*1d10*/  FFMA.FTZ R107, R236, R193.reuse, R107 ;  /* 0x000000c1ec6b7223 */ /* 0x080fe2000001006b */
[----:B------:R-:W-:Y:S01]  /*1d20*/  FMUL.FTZ R235, R235, R193 ;  /* 0x000000c1ebeb7220 */ /* 0x000fe20000410000 */
[----:B------:R-:W-:Y:S01]  /*1d30*/  FADD.FTZ R190, R190, -UR9 ;  /* 0x80000009bebe7e21 */ /* 0x000fe20008010000 */
[----:B------:R-:W-:Y:S01]  /*1d40*/  FADD.FTZ R168, R168, R189 ;  /* 0x000000bda8a87221 */ /* 0x000fe20000010000 */
[-C--:B------:R-:W-:Y:S01]  /*1d50*/  FFMA.FTZ R108, R234, R189.reuse, R108 ;  /* 0x000000bdea6c7223 */ /* 0x080fe2000001006c */
[----:B--2---:R-:W-:Y:S01]  /*1d60*/  FADD.FTZ R237, R237, R193 ;  /* 0x000000c1eded7221 */ /* 0x004fe20000010000 */
[----:B------:R-:W-:Y:S01]  /*1d70*/  FMUL.FTZ R193, R188, R189 ;  /* 0x000000bdbcc17220 */ /* 0x000fe20000410000 */
[----:B------:R-:W-:Y:S02]  /*1d80*/  HADD2.F32 R189, -RZ, R194.H1_H1 ;  /* 0x300000c2ffbd7230 */ /* 0x000fe40000004100 */
[----:B------:R-:W-:Y:S01]  /*1d90*/  HADD2.F32 R188, -RZ, R191.H0_H0 ;  /* 0x200000bfffbc7230 */ /* 0x000fe20000004100 */
[----:B------:R0:W-:Y:S01]  /*1da0*/  STL [R1+0x10], R237 ;  /* 0x000010ed01007387 */ /* 0x0001e20000100800 */
[----:B------:R-:W-:-:S02]  /*1db0*/  HADD2.F32 R194, -RZ, R74.H1_H1 ;  /* 0x3000004affc27230 */ /* 0x000fc40000004100 */
[----:B------:R-:W-:-:S03]  /*1dc0*/  FADD.FTZ R169, R169, R189 ;  /* 0x000000bda9a97221 */ /* 0x000fc60000010000 */
[----:B------:R-:W-:Y:S01]  /*1dd0*/  FMUL.FTZ R194, R194, R189 ;  /* 0x000000bdc2c27220 */ /* 0x000fe20000410000 */
[----:B0-----:R-:W-:Y:S01]  /*1de0*/  FMUL.FTZ R237, R190, UR29 ;  /* 0x0000001dbeed7c20 */ /* 0x001fe20008410000 */
[----:B------:R-:W-:-:S03]  /*1df0*/  FADD.FTZ R190, R188, -UR9 ;  /* 0x80000009bcbe7e21 */ /* 0x000fc60008010000 */
[----:B------:R-:W-:Y:S01]  /*1e00*/  FFMA.FTZ R109, R237, R189, R109 ;  /* 0x000000bded6d7223 */ /* 0x000fe2000001006d */
[----:B------:R-:W-:Y:S02]  /*1e10*/  HADD2.F32 R189, -RZ, R191.H1_H1 ;  /* 0x300000bfffbd7230 */ /* 0x000fe40000004100 */
[----:B------:R-:W-:Y:S01]  /*1e20*/  FMUL.FTZ R239, R190, UR29 ;  /* 0x0000001dbeef7c20 */ /* 0x000fe20008410000 */
[----:B------:R-:W-:Y:S02]  /*1e30*/  HADD2.F32 R188, -RZ, R195.H0_H0 ;  /* 0x200000c3ffbc7230 */ /* 0x000fe40000004100 */
[----:B------:R-:W-:Y:S02]  /*1e40*/  HADD2.F32 R190, -RZ, R75.H0_H0 ;  /* 0x2000004bffbe7230 */ /* 0x000fe40000004100 */
[----:B------:R-:W-:Y:S01]  /*1e50*/  FADD.FTZ R189, R189, -UR9 ;  /* 0x80000009bdbd7e21 */ /* 0x000fe20008010000 */
[----:B------:R-:W-:Y:S02]  /*1e60*/  HADD2.F32 R191, -RZ, R196.H0_H0 ;  /* 0x200000c4ffbf7230 */ /* 0x000fe40000004100 */
[----:B------:R-:W-:Y:S01]  /*1e70*/  FADD.FTZ R170, R170, R188 ;  /* 0x000000bcaaaa7221 */ /* 0x000fe20000010000 */
[-C--:B------:R-:W-:Y:S01]  /*1e80*/  FFMA.FTZ R110, R239, R188.reuse, R110 ;  /* 0x000000bcef6e7223 */ /* 0x080fe2000001006e */
[----:B------:R-:W-:Y:S01]  /*1e90*/  FMUL.FTZ R238, R190, R188 ;  /* 0x000000bcbeee7220 */ /* 0x000fe20000410000 */
[----:B------:R-:W-:Y:S01]  /*1ea0*/  FMUL.FTZ R240, R189, UR29 ;  /* 0x0000001dbdf07c20 */ /* 0x000fe20008410000 */
[----:B------:R-:W-:-:S02]  /*1eb0*/  HADD2.F32 R188, -RZ, R195.H1_H1 ;  /* 0x300000c3ffbc7230 */ /* 0x000fc40000004100 */
[----:B------:R-:W-:Y:S02]  /*1ec0*/  HADD2.F32 R189, -RZ, R75.H1_H1 ;  /* 0x3000004bffbd7230 */ /* 0x000fe40000004100 */
[----:B------:R-:W-:-:S03]  /*1ed0*/  FADD.FTZ R191, R191, -UR9 ;  /* 0x80000009bfbf7e21 */ /* 0x000fc60008010000 */
[-C--:B------:R-:W-:Y:S01]  /*1ee0*/  FMUL.FTZ R195, R189, R188.reuse ;  /* 0x000000bcbdc37220 */ /* 0x080fe20000410000 */
[----:B------:R-:W-:Y:S02]  /*1ef0*/  HADD2.F32 R189, -RZ, R196.H1_H1 ;  /* 0x300000c4ffbd7230 */ /* 0x000fe40000004100 */
[----:B------:R-:W-:Y:S01]  /*1f00*/  FADD.FTZ R171, R171, R188 ;  /* 0x000000bcabab7221 */ /* 0x000fe20000010000 */
[----:B------:R-:W-:Y:S01]  /*1f10*/  FFMA.FTZ R111, R240, R188, R111 ;  /* 0x000000bcf06f7223 */ /* 0x000fe2000001006f */
[----:B------:R-:W-:Y:S01]  /*1f20*/  FMUL.FTZ R244, R191, UR29 ;  /* 0x0000001dbff47c20 */ /* 0x000fe20008410000 */
[----:B------:R-:W-:Y:S02]  /*1f30*/  HADD2.F32 R188, -RZ, R200.H0_H0 ;  /* 0x200000c8ffbc7230 */ /* 0x000fe40000004100 */
[----:B------:R-:W-:Y:S02]  /*1f40*/  HADD2.F32 R191, -RZ, R76.H0_H0 ;  /* 0x2000004cffbf7230 */ /* 0x000fe40000004100 */
[----:B------:R-:W-:Y:S01]  /*1f50*/  FADD.FTZ R189, R189, -UR9 ;  /* 0x80000009bdbd7e21 */ /* 0x000fe20008010000 */
[----:B------:R-:W-:Y:S01]  /*1f60*/  FADD.FTZ R164, R164, R188 ;  /* 0x000000bca4a47221 */ /* 0x000fe20000010000 */
[-C--:B------:R-:W-:Y:S01]  /*1f70*/  FFMA.FTZ R112, R244, R188.reuse, R112 ;  /* 0x000000bcf4707223 */ /* 0x080fe20000010070 */
[----:B------:R-:W-:Y:S01]  /*1f80*/  FMUL.FTZ R243, R191, R188 ;  /* 0x000000bcbff37220 */ /* 0x000fe20000410000 */
[----:B------:R-:W-:Y:S01]  /*1f90*/  FMUL.FTZ R242, R189, UR29 ;  /* 0x0000001dbdf27c20 */ /* 0x000fe20008410000 */
        /* <DEDUP_REMOVED lines=26> */
[----:B------:R-:W-:Y:S02]  /*2140*/  HADD2.F32 R190, -RZ, R200.H1_H1 ;  /* 0x300000c8ffbe7230 */ /* 0x000fe40000004100 */
[----:B------:R-:W-:Y:S02]  /*2150*/  HADD2.F32 R191, -RZ, R76.H1_H1 ;  /* 0x3000004cffbf7230 */ /* 0x000fe40000004100 */
[----:B------:R-:W-:Y:S01]  /*2160*/  FFMA.FTZ R188, R208, R207, R188 ;  /* 0x000000cfd0bc7223 */ /* 0x000fe200000100bc */
[----:B------:R-:W-:Y:S02]  /*2170*/  FADD.FTZ R189, R207, R189 ;  /* 0x000000bdcfbd7221 */ /* 0x000fe40000010000 */
[----:B------:R-:W-:Y:S01]  /*2180*/  FMUL.FTZ R241, R191, R190 ;  /* 0x000000bebff17220 */ /* 0x000fe20000410000 */
[----:B------:R-:W-:Y:S01]  /*2190*/  FFMA.FTZ R188, R206, R205, R188 ;  /* 0x000000cdcebc7223 */ /* 0x000fe200000100bc */
[----:B------:R-:W-:-:S02]  /*21a0*/  HADD2.F32 R191, -RZ, R197.H0_H0 ;  /* 0x200000c5ffbf7230 */ /* 0x000fc40000004100 */
[----:B------:R-:W-:Y:S01]  /*21b0*/  FADD.FTZ R189, R205, R189 ;  /* 0x000000bdcdbd7221 */ /* 0x000fe20000010000 */
[----:B------:R-:W-:-:S03]  /*21c0*/  FFMA.FTZ R188, R204, R19, R188 ;  /* 0x00000013ccbc7223 */ /* 0x000fc600000100bc */
[----:B------:R-:W-:Y:S01]  /*21d0*/  FADD.FTZ R189, R19, R189 ;  /* 0x000000bd13bd7221 */ /* 0x000fe20000010000 */
[----:B------:R-:W-:Y:S01]  /*21e0*/  FADD.FTZ R191, R191, -UR9 ;  /* 0x80000009bfbf7e21 */ /* 0x000fe20008010000 */
[----:B------:R-:W-:Y:S01]  /*21f0*/  FFMA.FTZ R188, R18, R17, R188 ;  /* 0x0000001112bc7223 */ /* 0x000fe200000100bc */
[----:B------:R-:W-:Y:S01]  /*2200*/  FADD.FTZ R165, R165, R190 ;  /* 0x000000bea5a57221 */ /* 0x000fe20000010000 */
[----:B------:R-:W-:Y:S01]  /*2210*/  FADD.FTZ R189, R17, R189 ;  /* 0x000000bd11bd7221 */ /* 0x000fe20000010000 */
[----:B------:R-:W-:Y:S01]  /*2220*/  FFMA.FTZ R113, R242, R190, R113 ;  /* 0x000000bef2717223 */ /* 0x000fe20000010071 */
[----:B------:R-:W-:Y:S01]  /*2230*/  FMUL.FTZ R200, R191, UR29 ;  /* 0x0000001dbfc87c20 */ /* 0x000fe20008410000 */
[----:B------:R-:W-:Y:S02]  /*2240*/  HADD2.F32 R190, -RZ, R201.H0_H0 ;  /* 0x200000c9ffbe7230 */ /* 0x000fe40000004100 */
[----:B------:R-:W-:Y:S01]  /*2250*/  FFMA.FTZ R188, R16, R15, R188 ;  /* 0x0000000f10bc7223 */ /* 0x000fe200000100bc */
[----:B------:R-:W-:-:S02]  /*2260*/  HADD2.F32 R191, -RZ, R77.H0_H0 ;  /* 0x2000004dffbf7230 */ /* 0x000fc40000004100 */
[----:B------:R-:W-:Y:S01]  /*2270*/  FADD.FTZ R189, R15, R189 ;  /* 0x000000bd0fbd7221 */ /* 0x000fe20000010000 */
[----:B------:R-:W-:Y:S02]  /*2280*/  FFMA.FTZ R188, R14, R13, R188 ;  /* 0x0000000d0ebc7223 */ /* 0x000fe400000100bc */
[----:B------:R-:W-:Y:S01]  /*2290*/  FMUL.FTZ R196, R191, R190 ;  /* 0x000000bebfc47220 */ /* 0x000fe20000410000 */
[----:B------:R-:W-:Y:S02]  /*22a0*/  HADD2.F32 R191, -RZ, R197.H1_H1 ;  /* 0x300000c5ffbf7230 */ /* 0x000fe40000004100 */
        /* <DEDUP_REMOVED lines=9> */
[----:B------:R-:W-:Y:S02]  /*2340*/  HADD2.F32 R190, -RZ, R201.H1_H1 ;  /* 0x300000c9ffbe7230 */ /* 0x000fe40000004100 */
[----:B------:R-:W-:Y:S01]  /*2350*/  FFMA.FTZ R188, R8, R7, R188 ;  /* 0x0000000708bc7223 */ /* 0x000fe200000100bc */
[----:B------:R-:W-:-:S02]  /*2360*/  HADD2.F32 R191, -RZ, R77.H1_H1 ;  /* 0x3000004dffbf7230 */ /* 0x000fc40000004100 */
[----:B------:R-:W-:Y:S01]  /*2370*/  FADD.FTZ R189, R7, R189 ;  /* 0x000000bd07bd7221 */ /* 0x000fe20000010000 */
[----:B------:R-:W-:Y:S02]  /*2380*/  FFMA.FTZ R188, R6, R5, R188 ;  /* 0x0000000506bc7223 */ /* 0x000fe400000100bc */
[----:B------:R-:W-:Y:S01]  /*2390*/  FMUL.FTZ R245, R191, R190 ;  /* 0x000000bebff57220 */ /* 0x000fe20000410000 */
[----:B------:R-:W-:Y:S02]  /*23a0*/  HADD2.F32 R191, -RZ, R198.H0_H0 ;  /* 0x200000c6ffbf7230 */ /* 0x000fe40000004100 */
        /* <DEDUP_REMOVED lines=61> */
[----:B------:R-:W-:Y:S01]  /*2780*/  FADD.FTZ R163, R163, R190 ;  /* 0x000000bea3a37221 */ /* 0x000fe20000010000 */
[-C--:B------:R-:W-:Y:S01]  /*2790*/  FFMA.FTZ R119, R199, R190.reuse, R119 ;  /* 0x000000bec7777223 */ /* 0x080fe20000010077 */
[----:B------:R-:W-:Y:S01]  /*27a0*/  FMUL.FTZ R203, R191, R190 ;  /* 0x000000bebfcb7220 */ /* 0x000fe20000410000 */
[----:B------:R-:W-:Y:S01]  /*27b0*/  FFMA.FTZ R188, R202, R198, R188 ;  /* 0x000000c6cabc7223 */ /* 0x000fe200000100bc */
[----:B------:R-:W-:-:S03]  /*27c0*/  FADD.FTZ R190, R189, R198 ;  /* 0x000000c6bdbe7221 */ /* 0x000fc60000010000 */
[----:B------:R-:W-:Y:S01]  /*27d0*/  FFMA.FTZ R189, R199, R203, R188 ;  /* 0x000000cbc7bd7223 */ /* 0x000fe200000100bc */
[----:B------:R-:W-:Y:S01]  /*27e0*/  FADD.FTZ R188, R190, R203 ;  /* 0x000000cbbebc7221 */ /* 0x000fe20000010000 */
[----:B------:R-:W-:Y:S06]  /*27f0*/  BRA `(.L_x_2398) ;  /* 0x0000000000607947 */ /* 0x000fec0003800000 */
.L_x_2397:
        /* <DEDUP_REMOVED lines=10> */
[C---:B------:R-:W-:Y:S02]  /*28a0*/  IADD3 R22, PT, PT, R20.reuse, 0x80, RZ ;  /* 0x0000008014167810 */ /* 0x040fe40007ffe0ff */
[C---:B------:R-:W-:Y:S02]  /*28b0*/  IADD3 R24, PT, PT, R20.reuse, 0x100, RZ ;  /* 0x0000010014187810 */ /* 0x040fe40007ffe0ff */
[----:B------:R-:W-:Y:S01]  /*28c0*/  IADD3 R26, PT, PT, R20, 0x180, RZ ;  /* 0x00000180141a7810 */ /* 0x000fe20007ffe0ff */
[----:B-1----:R-:W-:Y:S01]  /*28d0*/  IMAD.WIDE.U32 R22, R22, 0x10, R190 ;  /* 0x0000001016167825 */ /* 0x002fe200078e00be */
[----:B------:R-:W-:-:S03]  /*28e0*/  IADD3 R28, PT, PT, R20, 0x200, RZ ;  /* 0x00000200141c7810 */ /* 0x000fc60007ffe0ff */
        /* <DEDUP_REMOVED lines=9> */
.L_x_2398:
[----:B------:R1:W-:Y:S04]  /*2980*/  STL [R1+0x64], R0 ;  /* 0x0000640001007387 */ /* 0x0003e80000100800 */
[----:B0-----:R-:W0:Y:S04]  /*2990*/  SHFL.DOWN PT, R191, R188, 0x10, 0x1f ;  /* 0x0a001f00bcbf7f89 */ /* 0x001e2800000e0000 */
[----:B------:R-:W3:Y:S01]  /*29a0*/  SHFL.DOWN PT, R190, R189, 0x10, 0x1f ;  /* 0x0a001f00bdbe7f89 */ /* 0x000ee200000e0000 */
[----:B-1----:R-:W1:Y:S01]  /*29b0*/  S2R R0, SR_TID.X ;  /* 0x0000000000007919 */ /* 0x002e620000002100 */
[----:B0-----:R-:W-:Y:S01]  /*29c0*/  FADD.FTZ R188, R191, R188 ;  /* 0x000000bcbfbc7221 */ /* 0x001fe20000010000 */
[----:B---3--:R-:W-:-:S04]  /*29d0*/  FADD.FTZ R190, R190, R189 ;  /* 0x000000bdbebe7221 */ /* 0x008fc80000010000 */
[----:B------:R-:W0:Y:S04]  /*29e0*/  SHFL.DOWN PT, R191, R188, 0x8, 0x1f ;  /* 0x09001f00bcbf7f89 */ /* 0x000e2800000e0000 */
[----:B------:R-:W3:Y:S01]  /*29f0*/  SHFL.DOWN PT, R189, R190, 0x8, 0x1f ;  /* 0x09001f00bebd7f89 */ /* 0x000ee200000e0000 */
[----:B-1----:R-:W-:-:S03]  /*2a00*/  LOP3.LUT P1, RZ, R0, 0x1f, RZ, 0xc0, !PT ;  /* 0x0000001f00ff7812 */ /* 0x002fc6000782c0ff */
[----:B------:R1:W5:Y:S01]  /*2a10*/  LDL.LU R0, [R1+0x64] ;  /* 0x0000640001007983 */ /* 0x0003620000300800 */
[----:B0-----:R-:W-:Y:S01]  /*2a20*/  FADD.FTZ R188, R188, R191 ;  /* 0x000000bfbcbc7221 */ /* 0x001fe20000010000 */
[----:B---3--:R-:W-:-:S04]  /*2a30*/  FADD.FTZ R189, R190, R189 ;  /* 0x000000bdbebd7221 */ /* 0x008fc80000010000 */
[----:B------:R-:W0:Y:S04]  /*2a40*/  SHFL.DOWN PT, R191, R188, 0x4, 0x1f ;  /* 0x08801f00bcbf7f89 */ /* 0x000e2800000e0000 */
[----:B------:R-:W3:Y:S01]  /*2a50*/  SHFL.DOWN PT, R190, R189, 0x4, 0x1f ;  /* 0x08801f00bdbe7f89 */ /* 0x000ee200000e0000 */
        /* <DEDUP_REMOVED lines=8> */
[----:B------:R-:W-:Y:S01]  /*2ae0*/  BSSY.RECONVERGENT B0, `(.L_x_2399) ;  /* 0x000000d000007945 */ /* 0x000fe20003800200 */
[----:B0-----:R-:W-:Y:S01]  /*2af0*/  FADD.FTZ R188, R188, R191 ;  /* 0x000000bfbcbc7221 */ /* 0x001fe20000010000 */
[----:B---3--:R-:W-:Y:S02]  /*2b00*/  FADD.FTZ R189, R189, R190 ;  /* 0x000000bebdbd7221 */ /* 0x008fe40000010000 */
        /* <DEDUP_REMOVED lines=10> */
.L_x_2400:
[----:B------:R-:W-:Y:S05]  /*2bb0*/  BSYNC.RECONVERGENT B0 ;  /* 0x0000000000007941 */ /* 0x000fea0003800200 */
.L_x_2399:
[----:B------:R-:W1:Y:S08]  /*2bc0*/  S2UR UR10, SR_CgaCtaId ;  /* 0x00000000000a79c3 */ /* 0x000e700000008800 */
[----:B------:R-:W-:Y:S01]  /*2bd0*/  BAR.SYNC.DEFER_BLOCKING 0x0 ;  /* 0x0000000000007b1d */ /* 0x000fe20000010000 */
[----:B------:R-:W-:-:S05]  /*2be0*/  UISETP.GE.AND UP2, UPT, UR16, 0x1, UPT ;  /* 0x000000011000788c */ /* 0x000fca000bf46270 */
[----:B------:R-:W-:Y:S01]  /*2bf0*/  UMOV UR9, 0x400 ;  /* 0x0000040000097882 */ /* 0x000fe20000000000 */
[----:B------:R-:W-:Y:S04]  /*2c00*/  STL [R1+0x68], R2 ;  /* 0x0000680201007387 */ /* 0x000fe80000100800 */
[----:B-----5:R-:W-:Y:S01]  /*2c10*/  STL [R1+0x64], R0 ;  /* 0x0000640001007387 */ /* 0x020fe20000100800 */
[----:B------:R-:W3:Y:S01]  /*2c20*/  @UP2 LDCU.64 UR30, c[0x0][0x390] ;  /* 0x00007200ff1e27ac */ /* 0x000ee20008000a00 */
        /* <DEDUP_REMOVED lines=8> */
[----:B----4-:R-:W-:Y:S01]  /*2cb0*/  FADD.FTZ R2, R190, R188 ;  /* 0x000000bcbe027221 */ /* 0x010fe20000010000 */
        /* <DEDUP_REMOVED lines=20> */
[----:B---3--:R-:W-:-:S05]  /*2e00*/  @P2 IMAD.WIDE.U32 R190, R189, R190, UR30 ;  /* 0x0000001ebdbe2e25 */ /* 0x008fca000f8e00be */
        /* <DEDUP_REMOVED lines=31> */
.L_x_2403:
        /* <DEDUP_REMOVED lines=14> */
.L_x_2404:
        /* <DEDUP_REMOVED lines=14> */
.L_x_2405:
        /* <DEDUP_REMOVED lines=14> */
.L_x_2406:
        /* <DEDUP_REMOVED lines=14> */
.L_x_2407:
        /* <DEDUP_REMOVED lines=14> */
.L_x_2408:
        /* <DEDUP_REMOVED lines=14> */
.L_x_2409:
        /* <DEDUP_REMOVED lines=15> */
.L_x_2402:
[----:B------:R-:W-:Y:S02]  /*3630*/  MOV R187, UR16 ;  /* 0x0000001000bb7c02 */ /* 0x000fe40008000f00 */
[----:B------:R-:W-:Y:S02]  /*3640*/  MOV R184, UR16 ;  /* 0x0000001000b87c02 */ /* 0x000fe40008000f00 */
[----:B------:R-:W-:Y:S01]  /*3650*/  ISETP.LT.AND P1, PT, RZ, UR32, PT ;  /* 0x00000020ff007c0c */ /* 0x000fe2000bf21270 */
[----:B------:R-:W-:Y:S02]  /*3660*/  FFMA.FTZ R187, R252, R187, UR30 ;  /* 0x0000001efcbb7e23 */ /* 0x000fe400080100bb */
[----:B-----5:R-:W-:Y:S02]  /*3670*/  FFMA.FTZ R184, R0, R184, UR30 ;  /* 0x0000001e00b87e23 */ /* 0x020fe400080100b8 */
[----:B------:R-:W-:Y:S02]  /*3680*/  FADD.FTZ R187, R251, -R187 ;  /* 0x800000bbfbbb7221 */ /* 0x000fe40000010000 */
[----:B------:R-:W-:-:S02]  /*3690*/  FADD.FTZ R184, R229, -R184 ;  /* 0x800000b8e5b87221 */ /* 0x000fc40000010000 */
[----:B------:R-:W-:Y:S02]  /*36a0*/  FMUL.FTZ R187, R187, UR29 ;  /* 0x0000001dbbbb7c20 */ /* 0x000fe40008410000 */
[----:B------:R-:W-:-:S03]  /*36b0*/  FMUL.FTZ R184, R184, UR29 ;  /* 0x0000001db8b87c20 */ /* 0x000fc60008410000 */
[----:B------:R-:W-:Y:S02]  /*36c0*/  FSEL R187, R187, RZ, P1 ;  /* 0x000000ffbbbb7208 */ /* 0x000fe40000800000 */
[----:B------:R-:W-:Y:S01]  /*36d0*/  FSEL R184, R184, RZ, P1 ;  /* 0x000000ffb8b87208 */ /* 0x000fe20000800000 */
        /* <DEDUP_REMOVED lines=8> */
.L_x_2411:
        /* <DEDUP_REMOVED lines=8> */
.L_x_2412:
[----:B------:R-:W-:-:S05]  /*37e0*/  MOV R185, UR16 ;  /* 0x0000001000b97c02 */ /* 0x000fca0008000f00 */
[----:B------:R-:W-:-:S04]  /*37f0*/  FFMA.FTZ R185, R250, R185, UR30 ;  /* 0x0000001efab97e23 */ /* 0x000fc800080100b9 */
[----:B------:R-:W-:-:S04]  /*3800*/  FADD.FTZ R185, R249, -R185 ;  /* 0x800000b9f9b97221 */ /* 0x000fc80000010000 */
[----:B------:R-:W-:-:S05]  /*3810*/  FMUL.FTZ R185, R185, UR29 ;  /* 0x0000001db9b97c20 */ /* 0x000fca0008410000 */
        /* <DEDUP_REMOVED lines=9> */
.L_x_2413:
[----:B------:R-:W-:-:S05]  /*38b0*/  MOV R185, UR16 ;  /* 0x0000001000b97c02 */ /* 0x000fca0008000f00 */
[----:B------:R-:W-:-:S04]  /*38c0*/  FFMA.FTZ R185, R228, R185, UR30 ;  /* 0x0000001ee4b97e23 */ /* 0x000fc800080100b9 */
[----:B------:R-:W-:-:S04]  /*38d0*/  FADD.FTZ R185, R227, -R185 ;  /* 0x800000b9e3b97221 */ /* 0x000fc80000010000 */
[----:B------:R-:W-:-:S05]  /*38e0*/  FMUL.FTZ R185, R185, UR29 ;  /* 0x0000001db9b97c20 */ /* 0x000fca0008410000 */
[----:B------:R-:W-:Y:S01]  /*38f0*/  FSEL R185, R185, RZ, P1 ;  /* 0x000000ffb9b97208 */ /* 0x000fe20000800000 */
        /* <DEDUP_REMOVED lines=8> */
.L_x_2414:
        /* <DEDUP_REMOVED lines=8> */
[----:B0-----:R-:W-:-:S05]  /*3a00*/  HADD2.F32 R0, -RZ, R178.H0_H0 ;  /* 0x200000b2ff007230 */ /* 0x001fca0000004100 */
[----:B------:R-:W-:Y:S01]  /*3a10*/  FFMA.FTZ R152, R0, R186, R152 ;  /* 0x000000ba00987223 */ /* 0x000fe20000010098 */
[----:B------:R-:W-:-:S05]  /*3a20*/  HADD2.F32 R0, -RZ, R42.H0_H0 ;  /* 0x2000002aff007230 */ /* 0x000fca0000004100 */
[----:B------:R-:W-:Y:S02]  /*3a30*/  FMUL.FTZ R186, R0, R186 ;  /* 0x000000ba00ba7220 */ /* 0x000fe40000410000 */
[----:B------:R0:W5:Y:S03]  /*3a40*/  LDL.LU R0, [R1+0x64] ;  /* 0x0000640001007983 */ /* 0x0001660000300800 */
[----:B------:R-:W-:-:S04]  /*3a50*/  F2FP.F16.F32.PACK_AB R186, RZ, R186 ;  /* 0x000000baffba723e */ /* 0x000fc800000000ff */
[----:B------:R-:W-:-:S07]  /*3a60*/  PRMT R182, R186, 0x7610, R182 ;  /* 0x00007610bab67816 */ /* 0x000fce00000000b6 */
.L_x_2415:
        /* <DEDUP_REMOVED lines=9> */
[----:B-1----:R-:W-:-:S03]  /*3b00*/  FMUL.FTZ R4, R186, UR17 ;  /* 0x00000011ba047c20 */ /* 0x002fc60008410000 */
[----:B-----5:R1:W-:Y:S01]  /*3b10*/  STL [R1+0x64], R0 ;  /* 0x0000640001007387 */ /* 0x0203e20000100800 */
[----:B---3--:R-:W-:-:S05]  /*3b20*/  HADD2.F32 R3, -RZ, R178.H1_H1 ;  /* 0x300000b2ff037230 */ /* 0x008fca0000004100 */
[----:B------:R-:W-:Y:S01]  /*3b30*/  FFMA.FTZ R153, R3, R4, R153 ;  /* 0x0000000403997223 */ /* 0x000fe20000010099 */
[----:B------:R-:W-:-:S05]  /*3b40*/  HADD2.F32 R3, -RZ, R42.H1_H1 ;  /* 0x3000002aff037230 */ /* 0x000fca0000004100 */
[----:B------:R-:W-:Y:S02]  /*3b50*/  FMUL.FTZ R3, R3, R4 ;  /* 0x0000000403037220 */ /* 0x000fe40000410000 */
[----:B------:R3:W5:Y:S03]  /*3b60*/  LDL.LU R4, [R1+0x70] ;  /* 0x0000700001047983 */ /* 0x0007660000300800 */
[----:B----4-:R-:W-:Y:S02]  /*3b70*/  F2FP.F16.F32.PACK_AB R2, RZ, R3 ;  /* 0x00000003ff02723e */ /* 0x010fe400000000ff */
[----:B------:R3:W5:Y:S02]  /*3b80*/  LDL.LU R3, [R1+0x6c] ;  /* 0x00006c0001037983 */ /* 0x0007640000300800 */
[----:B-1----:R-:W-:Y:S02]  /*3b90*/  PRMT R0, R2, 0x7610, R0 ;  /* 0x0000761002007816 */ /* 0x002fe40000000000 */
[----:B------:R3:W5:Y:S02]  /*3ba0*/  LDL.LU R2, [R1+0x68] ;  /* 0x0000680001027983 */ /* 0x0007640000300800 */
[----:B------:R-:W-:-:S02]  /*3bb0*/  PRMT R182, R182, 0x5410, R0 ;  /* 0x00005410b6b67816 */ /* 0x000fc40000000000 */
[----:B------:R3:W5:Y:S05]  /*3bc0*/  LDL.LU R0, [R1+0x64] ;  /* 0x0000640001007983 */ /* 0x00076a0000300800 */
.L_x_2416:
        /* <DEDUP_REMOVED lines=16> */
[----:B-1----:R-:W-:-:S05]  /*3cd0*/  HADD2.F32 R0, -RZ, R179.H0_H0 ;  /* 0x200000b3ff007230 */ /* 0x002fca0000004100 */
[----:B------:R-:W-:Y:S01]  /*3ce0*/  FFMA.FTZ R154, R0, R187, R154 ;  /* 0x000000bb009a7223 */ /* 0x000fe2000001009a */
[----:B------:R-:W-:-:S05]  /*3cf0*/  HADD2.F32 R0, -RZ, R43.H0_H0 ;  /* 0x2000002bff007230 */ /* 0x000fca0000004100 */
[----:B------:R-:W-:Y:S02]  /*3d00*/  FMUL.FTZ R187, R0, R187 ;  /* 0x000000bb00bb7220 */ /* 0x000fe40000410000 */
[----:B------:R1:W5:Y:S03]  /*3d10*/  LDL.LU R0, [R1+0x64] ;  /* 0x0000640001007983 */ /* 0x0003660000300800 */
[----:B------:R-:W-:-:S04]  /*3d20*/  F2FP.F16.F32.PACK_AB R187, RZ, R187 ;  /* 0x000000bbffbb723e */ /* 0x000fc800000000ff */
[----:B------:R-:W-:-:S07]  /*3d30*/  PRMT R183, R187, 0x7610, R183 ;  /* 0x00007610bbb77816 */ /* 0x000fce00000000b7 */
.L_x_2417:
        /* <DEDUP_REMOVED lines=10> */
.L_x_2401:
[----:B------:R-:W-:-:S04]  /*3de0*/  UISETP.NE.U32.AND UP0, UPT, UR6, URZ, UPT ;  /* 0x000000ff0600728c */ /* 0x000fc8000bf05070 */
[----:B------:R-:W-:-:S09]  /*3df0*/  UISETP.NE.AND.EX UP0, UPT, UR7, URZ, UPT, UP0 ;  /* 0x000000ff0700728c */ /* 0x000fd2000bf05300 */
[----:B------:R-:W-:Y:S05]  /*3e00*/  BRA.U UP0, `(.L_x_2418) ;  /* 0x0000000500a87547 */ /* 0x000fea000b800000 */
[----:B------:R-:W-:Y:S01]  /*3e10*/  ISETP.LT.AND P1, PT, RZ, UR32, PT ;  /* 0x00000020ff007c0c */ /* 0x000fe2000bf21270 */
[----:B------:R-:W-:-:S12]  /*3e20*/  BRA.U !UP2, `(.L_x_2419) ;  /* 0x000000010a307547 */ /* 0x000fd8000b800000 */
[----:B------:R-:W-:Y:S01]  /*3e30*/  MOV R190, UR16 ;  /* 0x0000001000be7c02 */ /* 0x000fe20008000f00 */
[----:B------:R-:W-:-:S04]  /*3e40*/  HADD2.F32 R191, -RZ, R36.H0_H0 ;  /* 0x20000024ffbf7230 */ /* 0x000fc80000004100 */
[----:B-----5:R-:W-:-:S04]  /*3e50*/  @P1 FFMA.FTZ R190, R0, R190, UR30 ;  /* 0x0000001e00be1e23 */ /* 0x020fc800080100be */
        /* <DEDUP_REMOVED lines=9> */
.L_x_2419:
[----:B------:R-:W-:Y:S05]  /*3ef0*/  BRA.U !UP2, `(.L_x_2420) ;  /* 0x000000010a307547 */ /* 0x000fea000b800000 */
[----:B------:R-:W-:Y:S01]  /*3f00*/  MOV R190, UR16 ;  /* 0x0000001000be7c02 */ /* 0x000fe20008000f00 */
[----:B------:R-:W-:-:S04]  /*3f10*/  HADD2.F32 R191, -RZ, R36.H1_H1 ;  /* 0x30000024ffbf7230 */ /* 0x000fc80000004100 */
[----:B------:R-:W-:-:S04]  /*3f20*/  @P1 FFMA.FTZ R190, R252, R190, UR30 ;  /* 0x0000001efcbe1e23 */ /* 0x000fc800080100be */
[----:B------:R-:W-:-:S04]  /*3f30*/  @P1 FADD.FTZ R190, R251, -R190 ;  /* 0x800000befbbe1221 */ /* 0x000fc80000010000 */
[----:B------:R-:W-:Y:S01]  /*3f40*/  @P1 FFMA.FTZ R191, R190, UR29, R191 ;  /* 0x0000001dbebf1c23 */ /* 0x000fe200080100bf */
[----:B-----5:R-:W-:-:S03]  /*3f50*/  HADD2.F32 R190, -RZ, R176.H1_H1 ;  /* 0x300000b0ffbe7230 */ /* 0x020fc60000004100 */
[----:B------:R-:W-:-:S04]  /*3f60*/  FMUL.FTZ R191, R191, UR17 ;  /* 0x00000011bfbf7c20 */ /* 0x000fc80008410000 */
[----:B------:R-:W-:Y:S01]  /*3f70*/  FFMA.FTZ R157, R190, R191, R157 ;  /* 0x000000bfbe9d7223 */ /* 0x000fe2000001009d */
[----:B------:R-:W-:-:S05]  /*3f80*/  HADD2.F32 R190, -RZ, R40.H1_H1 ;  /* 0x30000028ffbe7230 */ /* 0x000fca0000004100 */
[----:B------:R-:W-:-:S05]  /*3f90*/  FMUL.FTZ R190, R190, R191 ;  /* 0x000000bfbebe7220 */ /* 0x000fca0000410000 */
[----:B------:R-:W-:-:S04]  /*3fa0*/  F2FP.F16.F32.PACK_AB R190, RZ, R190 ;  /* 0x000000beffbe723e */ /* 0x000fc800000000ff */
[----:B------:R-:W-:-:S07]  /*3fb0*/  PRMT R180, R180, 0x5410, R190 ;  /* 0x00005410b4b47816 */ /* 0x000fce00000000be */
.L_x_2420:
[----:B------:R-:W-:Y:S05]  /*3fc0*/  BRA.U !UP2, `(.L_x_2421) ;  /* 0x000000010a307547 */ /* 0x000fea000b800000 */
[----:B------:R-:W-:Y:S01]  /*3fd0*/  MOV R190, UR16 ;  /* 0x0000001000be7c02 */ /* 0x000fe20008000f00 */
[----:B------:R-:W-:-:S04]  /*3fe0*/  HADD2.F32 R191, -RZ, R37.H0_H0 ;  /* 0x20000025ffbf7230 */ /* 0x000fc80000004100 */
[----:B------:R-:W-:-:S04]  /*3ff0*/  @P1 FFMA.FTZ R190, R250, R190, UR30 ;  /* 0x0000001efabe1e23 */ /* 0x000fc800080100be */
[----:B------:R-:W-:-:S04]  /*4000*/  @P1 FADD.FTZ R190, R249, -R190 ;  /* 0x800000bef9be1221 */ /* 0x000fc80000010000 */
[----:B------:R-:W-:Y:S01]  /*4010*/  @P1 FFMA.FTZ R191, R190, UR29, R191 ;  /* 0x0000001dbebf1c23 */ /* 0x000fe200080100bf */
[----:B-----5:R-:W-:-:S03]  /*4020*/  HADD2.F32 R190, -RZ, R177.H0_H0 ;  /* 0x200000b1ffbe7230 */ /* 0x020fc60000004100 */
[----:B------:R-:W-:-:S04]  /*4030*/  FMUL.FTZ R191, R191, UR17 ;  /* 0x00000011bfbf7c20 */ /* 0x000fc80008410000 */
[----:B------:R-:W-:Y:S01]  /*4040*/  FFMA.FTZ R158, R190, R191, R158 ;  /* 0x000000bfbe9e7223 */ /* 0x000fe2000001009e */
[----:B------:R-:W-:-:S05]  /*4050*/  HADD2.F32 R190, -RZ, R41.H0_H0 ;  /* 0x20000029ffbe7230 */ /* 0x000fca0000004100 */
[----:B------:R-:W-:-:S05]  /*4060*/  FMUL.FTZ R190, R190, R191 ;  /* 0x000000bfbebe7220 */ /* 0x000fca0000410000 */
[----:B------:R-:W-:-:S04]  /*4070*/  F2FP.F16.F32.PACK_AB R190, RZ, R190 ;  /* 0x000000beffbe723e */ /* 0x000fc800000000ff */
[----:B------:R-:W-:-:S07]  /*4080*/  PRMT R181, R190, 0x7610, R181 ;  /* 0x00007610beb57816 */ /* 0x000fce00000000b5 */
.L_x_2421:
        /* <DEDUP_REMOVED lines=13> */
.L_x_2422:
        /* <DEDUP_REMOVED lines=13> */
.L_x_2423:
        /* <DEDUP_REMOVED lines=13> */
.L_x_2424:
        /* <DEDUP_REMOVED lines=13> */
.L_x_2425:
        /* <DEDUP_REMOVED lines=12> */
[----:B------:R-:W-:Y:S01]  /*4490*/  PRMT R183, R183, 0x5410, R190 ;  /* 0x00005410b7b77816 */ /* 0x000fe200000000be */
[----:B------:R-:W-:Y:S06]  /*44a0*/  BRA `(.L_x_2410) ;  /* 0x0000000800087947 */ /* 0x000fec0003800000 */
.L_x_2418:
[----:B------:R-:W-:Y:S01]  /*44b0*/  ISETP.LT.AND P1, PT, RZ, UR32, PT ;  /* 0x00000020ff007c0c */ /* 0x000fe2000bf21270 */
[----:B------:R-:W-:Y:S01]  /*44c0*/  HADD2.F32 R187, -RZ, R36.H1_H1 ;  /* 0x30000024ffbb7230 */ /* 0x000fe20000004100 */
[----:B------:R-:W-:Y:S01]  /*44d0*/  MOV R184, UR16 ;  /* 0x0000001000b87c02 */ /* 0x000fe20008000f00 */
[----:B------:R-:W-:Y:S01]  /*44e0*/  HADD2.F32 R190, -RZ, R37.H0_H0 ;  /* 0x20000025ffbe7230 */ /* 0x000fe20000004100 */
[----:B------:R-:W-:Y:S02]  /*44f0*/  PLOP3.LUT P3, PT, PT, PT, UP3, 0x80, 0x8 ;  /* 0x000000000008781c */ /* 0x000fe40003f6f038 */
[----:B------:R-:W-:-:S07]  /*4500*/  MOV R185, UR16 ;  /* 0x0000001000b97c02 */ /* 0x000fce0008000f00 */
        /* <DEDUP_REMOVED lines=19> */
.L_x_2426:
        /* <DEDUP_REMOVED lines=8> */
.L_x_2427:
        /* <DEDUP_REMOVED lines=8> */
.L_x_2428:
        /* <DEDUP_REMOVED lines=13> */
.L_x_2429:
[----:B------:R-:W-:Y:S01]  /*4810*/  MOV R186, UR16 ;  /* 0x0000001000ba7c02 */ /* 0x000fe20008000f00 */
[----:B------:R-:W-:-:S04]  /*4820*/  HADD2.F32 R191, -RZ, R38.H0_H0 ;  /* 0x20000026ffbf7230 */ /* 0x000fc80000004100 */
[----:B------:R-:W-:-:S04]  /*4830*/  @P1 FFMA.FTZ R186, R226, R186, UR30 ;  /* 0x0000001ee2ba1e23 */ /* 0x000fc800080100ba */
[----:B------:R-:W-:-:S04]  /*4840*/  @P1 FADD.FTZ R186, R225, -R186 ;  /* 0x800000bae1ba1221 */ /* 0x000fc80000010000 */
[----:B------:R-:W-:Y:S01]  /*4850*/  @P1 FFMA.FTZ R191, R186, UR29, R191 ;  /* 0x0000001dbabf1c23 */ /* 0x000fe200080100bf */
        /* <DEDUP_REMOVED lines=10> */
.L_x_2430:
[----:B------:R-:W-:Y:S01]  /*4900*/  MOV R186, UR16 ;  /* 0x0000001000ba7c02 */ /* 0x000fe20008000f00 */
[----:B-----5:R1:W-:Y:S04]  /*4910*/  STL [R1+0x64], R0 ;  /* 0x0000640001007387 */ /* 0x0203e80000100800 */
[----:B------:R-:W-:-:S04]  /*4920*/  @P1 FFMA.FTZ R186, R224, R186, UR30 ;  /* 0x0000001ee0ba1e23 */ /* 0x000fc800080100ba */
[----:B-1----:R-:W-:Y:S01]  /*4930*/  @P1 FADD.FTZ R0, R223, -R186 ;  /* 0x800000badf001221 */ /* 0x002fe20000010000 */
[----:B------:R-:W-:-:S05]  /*4940*/  HADD2.F32 R186, -RZ, R38.H1_H1 ;  /* 0x30000026ffba7230 */ /* 0x000fca0000004100 */
[----:B------:R-:W-:Y:S02]  /*4950*/  @P1 FFMA.FTZ R186, R0, UR29, R186 ;  /* 0x0000001d00ba1c23 */ /* 0x000fe400080100ba */
[----:B------:R1:W5:Y:S01]  /*4960*/  LDL.LU R0, [R1+0x64] ;  /* 0x0000640001007983 */ /* 0x0003620000300800 */
[----:B------:R-:W-:Y:S05]  /*4970*/  BRA.U !UP2, `(.L_x_2431) ;  /* 0x000000010a407547 */ /* 0x000fea000b800000 */
[----:B------:R3:W-:Y:S04]  /*4980*/  STL [R1+0x70], R4 ;  /* 0x0000700401007387 */ /* 0x0007e80000100800 */
[----:B------:R4:W-:Y:S04]  /*4990*/  STL [R1+0x6c], R3 ;  /* 0x00006c0301007387 */ /* 0x0009e80000100800 */
[----:B------:R0:W-:Y:S01]  /*49a0*/  STL [R1+0x68], R2 ;  /* 0x0000680201007387 */ /* 0x0001e20000100800 */
[----:B---3--:R-:W-:-:S03]  /*49b0*/  FMUL.FTZ R4, R186, UR17 ;  /* 0x00000011ba047c20 */ /* 0x008fc60008410000 */
[----:B-----5:R3:W-:Y:S01]  /*49c0*/  STL [R1+0x64], R0 ;  /* 0x0000640001007387 */ /* 0x0207e20000100800 */
[----:B----4-:R-:W-:-:S05]  /*49d0*/  HADD2.F32 R3, -RZ, R178.H1_H1 ;  /* 0x300000b2ff037230 */ /* 0x010fca0000004100 */
[----:B------:R-:W-:Y:S01]  /*49e0*/  FFMA.FTZ R153, R3, R4, R153 ;  /* 0x0000000403997223 */ /* 0x000fe20000010099 */
[----:B------:R-:W-:-:S05]  /*49f0*/  HADD2.F32 R3, -RZ, R42.H1_H1 ;  /* 0x3000002aff037230 */ /* 0x000fca0000004100 */
[----:B------:R-:W-:Y:S02]  /*4a00*/  FMUL.FTZ R3, R3, R4 ;  /* 0x0000000403037220 */ /* 0x000fe40000410000 */
[----:B------:R4:W5:Y:S03]  /*4a10*/  LDL.LU R4, [R1+0x70] ;  /* 0x0000700001047983 */ /* 0x0009660000300800 */
[----:B0-----:R-:W-:Y:S02]  /*4a20*/  F2FP.F16.F32.PACK_AB R2, RZ, R3 ;  /* 0x00000003ff02723e */ /* 0x001fe400000000ff */
[----:B------:R4:W5:Y:S02]  /*4a30*/  LDL.LU R3, [R1+0x6c] ;  /* 0x00006c0001037983 */ /* 0x0009640000300800 */
[----:B---3--:R-:W-:Y:S02]  /*4a40*/  PRMT R0, R2, 0x7610, R0 ;  /* 0x0000761002007816 */ /* 0x008fe40000000000 */
[----:B------:R4:W5:Y:S02]  /*4a50*/  LDL.LU R2, [R1+0x68] ;  /* 0x0000680001027983 */ /* 0x0009640000300800 */
[----:B------:R-:W-:-:S02]  /*4a60*/  PRMT R182, R182, 0x5410, R0 ;  /* 0x00005410b6b67816 */ /* 0x000fc40000000000 */
[----:B------:R4:W5:Y:S05]  /*4a70*/  LDL.LU R0, [R1+0x64] ;  /* 0x0000640001007983 */ /* 0x00096a0000300800 */
.L_x_2431:
[----:B-----5:R3:W-:Y:S04]  /*4a80*/  STL [R1+0x68], R2 ;  /* 0x0000680201007387 */ /* 0x0207e80000100800 */
[----:B------:R0:W-:Y:S01]  /*4a90*/  STL [R1+0x64], R0 ;  /* 0x0000640001007387 */ /* 0x0001e20000100800 */
[----:B---3--:R-:W-:-:S05]  /*4aa0*/  MOV R2, UR16 ;  /* 0x0000001000027c02 */ /* 0x008fca0008000f00 */
[----:B0-----:R-:W-:-:S04]  /*4ab0*/  @P1 FFMA.FTZ R0, R222, R2, UR30 ;  /* 0x0000001ede001e23 */ /* 0x001fc80008010002 */
[----:B------:R-:W-:Y:S01]  /*4ac0*/  @P1 FADD.FTZ R2, R221, -R0 ;  /* 0x80000000dd021221 */ /* 0x000fe20000010000 */
[----:B------:R-:W-:-:S05]  /*4ad0*/  HADD2.F32 R0, -RZ, R39.H0_H0 ;  /* 0x20000027ff007230 */ /* 0x000fca0000004100 */
[----:B------:R-:W-:Y:S02]  /*4ae0*/  @P1 FFMA.FTZ R0, R2, UR29, R0 ;  /* 0x0000001d02001c23 */ /* 0x000fe40008010000 */
[----:B------:R0:W5:Y:S04]  /*4af0*/  LDL.LU R2, [R1+0x68] ;  /* 0x0000680001027983 */ /* 0x0001680000300800 */
[----:B------:R3:W-:Y:S04]  /*4b00*/  STL [R1], R0 ;  /* 0x0000000001007387 */ /* 0x0007e80000100800 */
[----:B---3--:R0:W5:Y:S01]  /*4b10*/  LDL.LU R0, [R1+0x64] ;  /* 0x0000640001007983 */ /* 0x0081620000300800 */
[----:B------:R-:W-:-:S02]  /*4b20*/  F2FP.F16.F32.PACK_AB R184, R187, R184 ;  /* 0x000000b8bbb8723e */ /* 0x000fc400000000ff */
[----:B------:R-:W-:Y:S02]  /*4b30*/  MOV R187, UR16 ;  /* 0x0000001000bb7c02 */ /* 0x000fe40008000f00 */
[----:B------:R-:W-:Y:S01]  /*4b40*/  F2FP.F16.F32.PACK_AB R185, R185, R190 ;  /* 0x000000beb9b9723e */ /* 0x000fe200000000ff */
[----:B------:R-:W-:Y:S01]  /*4b50*/  HADD2.F32 R190, -RZ, R39.H1_H1 ;  /* 0x30000027ffbe7230 */ /* 0x000fe20000004100 */
[----:B------:R-:W-:Y:S01]  /*4b60*/  F2FP.F16.F32.PACK_AB R186, R186, R191 ;  /* 0x000000bfbaba723e */ /* 0x000fe200000000ff */
[----:B------:R-:W-:-:S04]  /*4b70*/  @P1 FFMA.FTZ R187, R220, R187, UR30 ;  /* 0x0000001edcbb1e23 */ /* 0x000fc800080100bb */
[----:B------:R-:W-:-:S04]  /*4b80*/  @P1 FADD.FTZ R187, R219, -R187 ;  /* 0x800000bbdbbb1221 */ /* 0x000fc80000010000 */
[----:B------:R-:W-:Y:S01]  /*4b90*/  @P1 FFMA.FTZ R190, R187, UR29, R190 ;  /* 0x0000001dbbbe1c23 */ /* 0x000fe200080100be */
[----:B0-----:R-:W-:Y:S06]  /*4ba0*/  BRA.U !UP2, `(.L_x_2432) ;  /* 0x000000010a207547 */ /* 0x001fec000b800000 */
[----:B------:R-:W3:Y:S01]  /*4bb0*/  LDL R187, [R1] ;  /* 0x0000000001bb7983 */ /* 0x000ee20000100800 */
[----:B------:R-:W-:Y:S02]  /*4bc0*/  HADD2.F32 R191, -RZ, R179.H0_H0 ;  /* 0x200000b3ffbf7230 */ /* 0x000fe40000004100 */
[----:B---3--:R-:W-:-:S04]  /*4bd0*/  FMUL.FTZ R187, R187, UR17 ;  /* 0x00000011bbbb7c20 */ /* 0x008fc80008410000 */
[----:B------:R-:W-:Y:S01]  /*4be0*/  FFMA.FTZ R154, R191, R187, R154 ;  /* 0x000000bbbf9a7223 */ /* 0x000fe2000001009a */
[----:B------:R-:W-:-:S05]  /*4bf0*/  HADD2.F32 R191, -RZ, R43.H0_H0 ;  /* 0x2000002bffbf7230 */ /* 0x000fca0000004100 */
[----:B------:R-:W-:-:S05]  /*4c00*/  FMUL.FTZ R187, R191, R187 ;  /* 0x000000bbbfbb7220 */ /* 0x000fca0000410000 */
[----:B------:R-:W-:-:S04]  /*4c10*/  F2FP.F16.F32.PACK_AB R187, RZ, R187 ;  /* 0x000000bbffbb723e */ /* 0x000fc800000000ff */
[----:B------:R-:W-:-:S07]  /*4c20*/  PRMT R183, R187, 0x7610, R183 ;  /* 0x00007610bbb77816 */ /* 0x000fce00000000b7 */
.L_x_2432:
[----:B------:R-:W3:Y:S02]  /*4c30*/  LDL.LU R187, [R1] ;  /* 0x0000000001bb7983 */ /* 0x000ee40000300800 */
[----:B---3--:R-:W-:Y:S01]  /*4c40*/  F2FP.F16.F32.PACK_AB R187, R190, R187 ;  /* 0x000000bbbebb723e */ /* 0x008fe200000000ff */
        /* <DEDUP_REMOVED lines=8> */
.L_x_2410:
[----:B------:R-:W-:Y:S01]  /*4cd0*/  ISETP.NE.U32.AND P1, PT, RZ, UR6, PT ;  /* 0x00000006ff007c0c */ /* 0x000fe2000bf25070 */
[----:B------:R-:W0:Y:S03]  /*4ce0*/  @UP2 LDCU.64 UR10, c[0x0][0x468] ;  /* 0x00008d00ff0a27ac */ /* 0x000e260008000a00 */
[----:B------:R-:W-:-:S13]  /*4cf0*/  ISETP.NE.AND.EX P1, PT, RZ, UR7, PT, P1 ;  /* 0x00000007ff007c0c */ /* 0x000fda000bf25310 */
[----:B------:R-:W1:Y:S02]  /*4d00*/  @P1 LDC.64 R190, c[0x0][0x478] ;  /* 0x00011e00ffbe1b82 */ /* 0x000e640000000a00 */
[----:B-1----:R-:W-:-:S05]  /*4d10*/  @P1 IMAD.WIDE.U32 R190, R188, 0x10, R190 ;  /* 0x00000010bcbe1825 */ /* 0x002fca00078e00be */
[----:B------:R1:W-:Y:S02]  /*4d20*/  @P1 STG.E.128 desc[UR18][R190.64], R184 ;  /* 0x000000b8be001986 */ /* 0x0003e4000c101d12 */
[----:B-1----:R-:W-:-:S05]  /*4d30*/  MOV R190, 0x10 ;  /* 0x0000001000be7802 */ /* 0x002fca0000000f00 */
[----:B0-----:R-:W-:-:S05]  /*4d40*/  @P2 IMAD.WIDE.U32 R190, R189, R190, UR10 ;  /* 0x0000000abdbe2e25 */ /* 0x001fca000f8e00be */
[----:B------:R0:W-:Y:S01]  /*4d50*/  @P2 STG.E.128 desc[UR18][R190.64], R180 ;  /* 0x000000b4be002986 */ /* 0x0001e2000c101d12 */
[----:B------:R-:W-:Y:S05]  /*4d60*/  BRA.U !UP2, `(.L_x_2433) ;  /* 0x000000010a107547 */ /* 0x000fea000b800000 */
[----:B-----5:R-:W1:Y:S01]  /*4d70*/  LDC.64 R178, c[0x0][0x390] ;  /* 0x0000e400ffb27b82 */ /* 0x020e620000000a00 */
[----:B------:R-:W-:-:S05]  /*4d80*/  IADD3 R176, PT, PT, R189, 0x80, RZ ;  /* 0x00000080bdb07810 */ /* 0x000fca0007ffe0ff */
[----:B-1----:R-:W-:-:S06]  /*4d90*/  IMAD.WIDE.U32 R176, R176, 0x10, R178 ;  /* 0x00000010b0b07825 */ /* 0x002fcc00078e00b2 */
[----:B------:R-:W5:Y:S02]  /*4da0*/  LDG.E.128 R176, desc[UR18][R176.64] ;  /* 0x00000012b0b07981 */ /* 0x000f64000c1e1d00 */
.L_x_2433:
[----:B------:R-:W-:Y:S05]  /*4db0*/  @!P0 BRA `(.L_x_2434) ;  /* 0x0000000c00b48947 */ /* 0x000fea0003800000 */
[----:B------:R-:W-:Y:S05]  /*4dc0*/  @!P1 BRA `(.L_x_2435) ;  /* 0x0000000800089947 */ /* 0x000fea0003800000 */
[----:B------:R-:W-:Y:S01]  /*4dd0*/  ISETP.LT.AND P3, PT, RZ, UR32, PT ;  /* 0x00000020ff007c0c */ /* 0x000fe2000bf61270 */
[----:B------:R-:W-:Y:S01]  /*4de0*/  HADD2.F32 R187, -RZ, R32.H1_H1 ;  /* 0x30000020ffbb7230 */ /* 0x000fe20000004100 */
[----:B------:R-:W-:Y:S01]  /*4df0*/  MOV R184, UR16 ;  /* 0x0000001000b87c02 */ /* 0x000fe20008000f00 */
[----:B0-----:R-:W-:Y:S01]  /*4e00*/  HADD2.F32 R190, -RZ, R33.H0_H0 ;  /* 0x20000021ffbe7230 */ /* 0x001fe20000004100 */
[----:B------:R-:W-:-:S09]  /*4e10*/  MOV R185, UR16 ;  /* 0x0000001000b97c02 */ /* 0x000fd20008000f00 */
        /* <DEDUP_REMOVED lines=9> */
[----:B------:R-:W-:-:S05]  /*4eb0*/  HADD2.F32 R184, -RZ, R32.H0_H0 ;  /* 0x20000020ffb87230 */ /* 0x000fca0000004100 */
[----:B------:R-:W-:Y:S01]  /*4ec0*/  @P3 FFMA.FTZ R184, R185, UR29, R184 ;  /* 0x0000001db9b83c23 */ /* 0x000fe200080100b8 */
        /* <DEDUP_REMOVED lines=8> */
.L_x_2436:
        /* <DEDUP_REMOVED lines=8> */
.L_x_2437:
[----:B------:R-:W-:Y:S05]  /*4fd0*/  BRA.U !UP2, `(.L_x_2438) ;  /* 0x000000010a1c7547 */ /* 0x000fea000b800000 */
[----:B-----5:R-:W-:Y:S02]  /*4fe0*/  HADD2.F32 R186, -RZ, R177.H0_H0 ;  /* 0x200000b1ffba7230 */ /* 0x020fe40000004100 */
[----:B------:R-:W-:-:S04]  /*4ff0*/  FMUL.FTZ R185, R190, UR17 ;  /* 0x00000011beb97c20 */ /* 0x000fc80008410000 */
[----:B------:R-:W-:Y:S01]  /*5000*/  FFMA.FTZ R150, R186, R185, R150 ;  /* 0x000000b9ba967223 */ /* 0x000fe20000010096 */
[----:B------:R-:W-:-:S05]  /*5010*/  HADD2.F32 R186, -RZ, R45.H0_H0 ;  /* 0x2000002dffba7230 */ /* 0x000fca0000004100 */
[----:B------:R-:W-:-:S05]  /*5020*/  FMUL.FTZ R185, R185, R186 ;  /* 0x000000bab9b97220 */ /* 0x000fca0000410000 */
[----:B------:R-:W-:-:S04]  /*5030*/  F2FP.F16.F32.PACK_AB R185, RZ, R185 ;  /* 0x000000b9ffb9723e */ /* 0x000fc800000000ff */
[----:B------:R-:W-:-:S07]  /*5040*/  PRMT R181, R185, 0x7610, R181 ;  /* 0x00007610b9b57816 */ /* 0x000fce00000000b5 */
.L_x_2438:
[----:B------:R-:W-:-:S05]  /*5050*/  MOV R185, UR16 ;  /* 0x0000001000b97c02 */ /* 0x000fca0008000f00 */
[----:B------:R-:W-:-:S04]  /*5060*/  @P3 FFMA.FTZ R185, R212, R185, UR30 ;  /* 0x0000001ed4b93e23 */ /* 0x000fc800080100b9 */
[----:B------:R-:W-:Y:S01]  /*5070*/  @P3 FADD.FTZ R186, R211, -R185 ;  /* 0x800000b9d3ba3221 */ /* 0x000fe20000010000 */
[----:B------:R-:W-:-:S05]  /*5080*/  HADD2.F32 R185, -RZ, R33.H1_H1 ;  /* 0x30000021ffb97230 */ /* 0x000fca0000004100 */
[----:B------:R-:W-:Y:S01]  /*5090*/  @P3 FFMA.FTZ R185, R186, UR29, R185 ;  /* 0x0000001dbab93c23 */ /* 0x000fe200080100b9 */
        /* <DEDUP_REMOVED lines=8> */
.L_x_2439:
[----:B------:R-:W-:Y:S01]  /*5120*/  MOV R186, UR16 ;  /* 0x0000001000ba7c02 */ /* 0x000fe20008000f00 */
[----:B------:R-:W-:-:S04]  /*5130*/  HADD2.F32 R191, -RZ, R34.H0_H0 ;  /* 0x20000022ffbf7230 */ /* 0x000fc80000004100 */
[----:B------:R-:W-:-:S04]  /*5140*/  @P3 FFMA.FTZ R186, R210, R186, UR30 ;  /* 0x0000001ed2ba3e23 */ /* 0x000fc800080100ba */
[----:B------:R-:W-:-:S04]  /*5150*/  @P3 FADD.FTZ R186, R209, -R186 ;  /* 0x800000bad1ba3221 */ /* 0x000fc80000010000 */
[----:B------:R-:W-:Y:S01]  /*5160*/  @P3 FFMA.FTZ R191, R186, UR29, R191 ;  /* 0x0000001dbabf3c23 */ /* 0x000fe200080100bf */
[----:B------:R-:W-:Y:S06]  /*5170*/  BRA.U !UP2, `(.L_x_2440) ;  /* 0x000000010a247547 */ /* 0x000fec000b800000 */
[----:B-----5:R0:W-:Y:S01]  /*5180*/  STL [R1+0x64], R0 ;  /* 0x0000640001007387 */ /* 0x0201e20000100800 */
        /* <DEDUP_REMOVED lines=8> */
.L_x_2440:
        /* <DEDUP_REMOVED lines=11> */
[----:B0-----:R-:W-:-:S03]  /*52c0*/  HADD2.F32 R4, -RZ, R178.H1_H1 ;  /* 0x300000b2ff047230 */ /* 0x001fc60000004100 */
[----:B-----5:R0:W-:Y:S01]  /*52d0*/  STL [R1+0x64], R0 ;  /* 0x0000640001007387 */ /* 0x0201e20000100800 */
[----:B--2---:R-:W-:-:S04]  /*52e0*/  FMUL.FTZ R3, R186, UR17 ;  /* 0x00000011ba037c20 */ /* 0x004fc80008410000 */
[----:B------:R-:W-:Y:S01]  /*52f0*/  FFMA.FTZ R145, R4, R3, R145 ;  /* 0x0000000304917223 */ /* 0x000fe20000010091 */
[----:B------:R-:W-:-:S05]  /*5300*/  HADD2.F32 R4, -RZ, R46.H1_H1 ;  /* 0x3000002eff047230 */ /* 0x000fca0000004100 */
[----:B------:R-:W-:Y:S02]  /*5310*/  FMUL.FTZ R3, R3, R4 ;  /* 0x0000000403037220 */ /* 0x000fe40000410000 */
[----:B------:R2:W5:Y:S03]  /*5320*/  LDL.LU R4, [R1+0x70] ;  /* 0x0000700001047983 */ /* 0x0005660000300800 */
[----:B---3--:R-:W-:Y:S02]  /*5330*/  F2FP.F16.F32.PACK_AB R2, RZ, R3 ;  /* 0x00000003ff02723e */ /* 0x008fe400000000ff */
[----:B------:R2:W5:Y:S02]  /*5340*/  LDL.LU R3, [R1+0x6c] ;  /* 0x00006c0001037983 */ /* 0x0005640000300800 */
[----:B0-----:R-:W-:Y:S02]  /*5350*/  PRMT R0, R2, 0x7610, R0 ;  /* 0x0000761002007816 */ /* 0x001fe40000000000 */
[----:B------:R2:W5:Y:S02]  /*5360*/  LDL.LU R2, [R1+0x68] ;  /* 0x0000680001027983 */ /* 0x0005640000300800 */
[----:B------:R-:W-:-:S02]  /*5370*/  PRMT R182, R182, 0x5410, R0 ;  /* 0x00005410b6b67816 */ /* 0x000fc40000000000 */
[----:B------:R2:W5:Y:S05]  /*5380*/  LDL.LU R0, [R1+0x64] ;  /* 0x0000640001007983 */ /* 0x00056a0000300800 */
.L_x_2441:
[----:B-----5:R0:W-:Y:S04]  /*5390*/  STL [R1+0x68], R2 ;  /* 0x0000680201007387 */ /* 0x0201e80000100800 */
[----:B------:R3:W-:Y:S01]  /*53a0*/  STL [R1+0x64], R0 ;  /* 0x0000640001007387 */ /* 0x0007e20000100800 */
[----:B0-----:R-:W-:-:S05]  /*53b0*/  MOV R2, UR16 ;  /* 0x0000001000027c02 */ /* 0x001fca0008000f00 */
[----:B---3--:R-:W-:-:S04]  /*53c0*/  @P3 FFMA.FTZ R0, R206, R2, UR30 ;  /* 0x0000001ece003e23 */ /* 0x008fc80008010002 */
        /* <DEDUP_REMOVED lines=23> */
.L_x_2442:
        /* <DEDUP_REMOVED lines=11> */
.L_x_2435:
[----:B------:R-:W-:Y:S01]  /*55f0*/  ISETP.LT.AND P3, PT, RZ, UR32, PT ;  /* 0x00000020ff007c0c */ /* 0x000fe2000bf61270 */
[----:B------:R-:W-:-:S12]  /*5600*/  BRA.U !UP2, `(.L_x_2444) ;  /* 0x000000010a307547 */ /* 0x000fd8000b800000 */
[----:B0-----:R-:W-:Y:S01]  /*5610*/  MOV R190, UR16 ;  /* 0x0000001000be7c02 */ /* 0x001fe20008000f00 */
        /* <DEDUP_REMOVED lines=11> */
.L_x_2444:
[----:B------:R-:W-:Y:S05]  /*56d0*/  BRA.U !UP2, `(.L_x_2445) ;  /* 0x000000010a307547 */ /* 0x000fea000b800000 */
[----:B0-----:R-:W-:Y:S01]  /*56e0*/  MOV R190, UR16 ;  /* 0x0000001000be7c02 */ /* 0x001fe20008000f00 */
        /* <DEDUP_REMOVED lines=11> */
.L_x_2445:
[----:B------:R-:W-:Y:S05]  /*57a0*/  BRA.U !UP2, `(.L_x_2446) ;  /* 0x000000010a307547 */ /* 0x000fea000b800000 */
        /* <DEDUP_REMOVED lines=12> */
.L_x_2446:
        /* <DEDUP_REMOVED lines=13> */
.L_x_2447:
        /* <DEDUP_REMOVED lines=13> */
.L_x_2448:
        /* <DEDUP_REMOVED lines=13> */
.L_x_2449:
        /* <DEDUP_REMOVED lines=13> */
.L_x_2450:
        /* <DEDUP_REMOVED lines=14> */
.L_x_2434:
        /* <DEDUP_REMOVED lines=19> */
[----:B0-----:R-:W-:-:S07]  /*5dc0*/  PRMT R180, R185, 0x7610, R180 ;  /* 0x00007610b9b47816 */ /* 0x001fce00000000b4 */
.L_x_2452:
[----:B------:R-:W-:Y:S05]  /*5dd0*/  BRA.U !UP2, `(.L_x_2453) ;  /* 0x000000010a1c7547 */ /* 0x000fea000b800000 */
[----:B-----5:R-:W-:Y:S02]  /*5de0*/  HADD2.F32 R186, -RZ, R176.H1_H1 ;  /* 0x300000b0ffba7230 */ /* 0x020fe40000004100 */
[----:B------:R-:W-:-:S04]  /*5df0*/  FMUL.FTZ R185, R187, UR17 ;  /* 0x00000011bbb97c20 */ /* 0x000fc80008410000 */
[----:B------:R-:W-:Y:S01]  /*5e00*/  FFMA.FTZ R149, R186, R185, R149 ;  /* 0x000000b9ba957223 */ /* 0x000fe20000010095 */
[----:B------:R-:W-:-:S05]  /*5e10*/  HADD2.F32 R186, -RZ, R44.H1_H1 ;  /* 0x3000002cffba7230 */ /* 0x000fca0000004100 */
[----:B------:R-:W-:-:S05]  /*5e20*/  FMUL.FTZ R185, R186, R185 ;  /* 0x000000b9bab97220 */ /* 0x000fca0000410000 */
[----:B------:R-:W-:-:S04]  /*5e30*/  F2FP.F16.F32.PACK_AB R185, RZ, R185 ;  /* 0x000000b9ffb9723e */ /* 0x000fc800000000ff */
[----:B0-----:R-:W-:-:S07]  /*5e40*/  PRMT R180, R180, 0x5410, R185 ;  /* 0x00005410b4b47816 */ /* 0x001fce00000000b9 */
.L_x_2453:
[----:B------:R-:W-:-:S05]  /*5e50*/  MOV R185, UR16 ;  /* 0x0000001000b97c02 */ /* 0x000fca0008000f00 */
[----:B------:R-:W-:-:S04]  /*5e60*/  FFMA.FTZ R185, R214, R185, UR30 ;  /* 0x0000001ed6b97e23 */ /* 0x000fc800080100b9 */
[----:B------:R-:W-:-:S04]  /*5e70*/  FADD.FTZ R185, R213, -R185 ;  /* 0x800000b9d5b97221 */ /* 0x000fc80000010000 */
[----:B------:R-:W-:-:S05]  /*5e80*/  FMUL.FTZ R185, R185, UR29 ;  /* 0x0000001db9b97c20 */ /* 0x000fca0008410000 */
[----:B0-----:R-:W-:Y:S01]  /*5e90*/  FSEL R190, R185, RZ, P3 ;  /* 0x000000ffb9be7208 */ /* 0x001fe20001800000 */
        /* <DEDUP_REMOVED lines=8> */
.L_x_2454:
        /* <DEDUP_REMOVED lines=13> */
.L_x_2455:
        /* <DEDUP_REMOVED lines=15> */
.L_x_2456:
        /* <DEDUP_REMOVED lines=9> */
[----:B-1----:R-:W-:-:S03]  /*6170*/  FMUL.FTZ R4, R186, UR17 ;  /* 0x00000011ba047c20 */ /* 0x002fc60008410000 */
[----:B------:R1:W-:Y:S01]  /*6180*/  STL [R1+0x64], R0 ;  /* 0x0000640001007387 */ /* 0x0003e20000100800 */
[----:B0-----:R-:W-:-:S05]  /*6190*/  HADD2.F32 R3, -RZ, R178.H1_H1 ;  /* 0x300000b2ff037230 */ /* 0x001fca0000004100 */
[----:B------:R-:W-:Y:S01]  /*61a0*/  FFMA.FTZ R145, R3, R4, R145 ;  /* 0x0000000403917223 */ /* 0x000fe20000010091 */
[----:B------:R-:W-:-:S05]  /*61b0*/  HADD2.F32 R3, -RZ, R46.H1_H1 ;  /* 0x3000002eff037230 */ /* 0x000fca0000004100 */
[----:B------:R-:W-:Y:S02]  /*61c0*/  FMUL.FTZ R3, R3, R4 ;  /* 0x0000000403037220 */ /* 0x000fe40000410000 */
[----:B------:R0:W5:Y:S03]  /*61d0*/  LDL.LU R4, [R1+0x70] ;  /* 0x0000700001047983 */ /* 0x0001660000300800 */
[----:B--2---:R-:W-:Y:S02]  /*61e0*/  F2FP.F16.F32.PACK_AB R2, RZ, R3 ;  /* 0x00000003ff02723e */ /* 0x004fe400000000ff */
[----:B------:R0:W5:Y:S02]  /*61f0*/  LDL.LU R3, [R1+0x6c] ;  /* 0x00006c0001037983 */ /* 0x0001640000300800 */
[----:B-1----:R-:W-:Y:S02]  /*6200*/  PRMT R0, R2, 0x7610, R0 ;  /* 0x0000761002007816 */ /* 0x002fe40000000000 */
[----:B------:R0:W5:Y:S02]  /*6210*/  LDL.LU R2, [R1+0x68] ;  /* 0x0000680001027983 */ /* 0x0001640000300800 */
[----:B------:R-:W-:-:S02]  /*6220*/  PRMT R182, R182, 0x5410, R0 ;  /* 0x00005410b6b67816 */ /* 0x000fc40000000000 */
[----:B------:R0:W5:Y:S05]  /*6230*/  LDL.LU R0, [R1+0x64] ;  /* 0x0000640001007983 */ /* 0x00016a0000300800 */
.L_x_2457:
        /* <DEDUP_REMOVED lines=23> */
.L_x_2458:
        /* <DEDUP_REMOVED lines=10> */
.L_x_2451:
[----:B------:R-:W-:Y:S05]  /*6450*/  BRA.U !UP2, `(.L_x_2459) ;  /* 0x000000010a347547 */ /* 0x000fea000b800000 */
[----:B0-----:R-:W-:Y:S01]  /*6460*/  MOV R190, UR16 ;  /* 0x0000001000be7c02 */ /* 0x001fe20008000f00 */
        /* <DEDUP_REMOVED lines=12> */
.L_x_2459:
[----:B------:R-:W-:Y:S05]  /*6530*/  BRA.U !UP2, `(.L_x_2460) ;  /* 0x000000010a347547 */ /* 0x000fea000b800000 */
[----:B0-----:R-:W-:Y:S01]  /*6540*/  MOV R190, UR16 ;  /* 0x0000001000be7c02 */ /* 0x001fe20008000f00 */
        /* <DEDUP_REMOVED lines=12> */
.L_x_2460:
        /* <DEDUP_REMOVED lines=14> */
.L_x_2461:
        /* <DEDUP_REMOVED lines=14> */
.L_x_2462:
        /* <DEDUP_REMOVED lines=14> */
.L_x_2463:
        /* <DEDUP_REMOVED lines=14> */
.L_x_2464:
        /* <DEDUP_REMOVED lines=14> */
.L_x_2465:
        /* <DEDUP_REMOVED lines=14> */
.L_x_2443:
        /* <DEDUP_REMOVED lines=16> */
.L_x_2466:
        /* <DEDUP_REMOVED lines=26> */
.L_x_2469:
        /* <DEDUP_REMOVED lines=8> */
.L_x_2470:
        /* <DEDUP_REMOVED lines=8> */
.L_x_2471:
        /* <DEDUP_REMOVED lines=13> */
.L_x_2472:
        /* <DEDUP_REMOVED lines=15> */
.L_x_2473:
        /* <DEDUP_REMOVED lines=11> */
[----:B--2---:R-:W-:-:S03]  /*7160*/  HADD2.F32 R4, -RZ, R178.H1_H1 ;  /* 0x300000b2ff047230 */ /* 0x004fc60000004100 */
[----:B-----5:R2:W-:Y:S01]  /*7170*/  STL [R1+0x64], R0 ;  /* 0x0000640001007387 */ /* 0x0205e20000100800 */
[----:B0-----:R-:W-:-:S04]  /*7180*/  FMUL.FTZ R3, R186, UR17 ;  /* 0x00000011ba037c20 */ /* 0x001fc80008410000 */
[----:B------:R-:W-:Y:S01]  /*7190*/  FFMA.FTZ R137, R4, R3, R137 ;  /* 0x0000000304897223 */ /* 0x000fe20000010089 */
[----:B------:R-:W-:-:S05]  /*71a0*/  HADD2.F32 R4, -RZ, R50.H1_H1 ;  /* 0x30000032ff047230 */ /* 0x000fca0000004100 */
[----:B------:R-:W-:Y:S02]  /*71b0*/  FMUL.FTZ R3, R3, R4 ;  /* 0x0000000403037220 */ /* 0x000fe40000410000 */
[----:B------:R0:W5:Y:S03]  /*71c0*/  LDL.LU R4, [R1+0x70] ;  /* 0x0000700001047983 */ /* 0x0001660000300800 */
[----:B---3--:R-:W-:Y:S02]  /*71d0*/  F2FP.F16.F32.PACK_AB R2, RZ, R3 ;  /* 0x00000003ff02723e */ /* 0x008fe400000000ff */
[----:B------:R0:W5:Y:S02]  /*71e0*/  LDL.LU R3, [R1+0x6c] ;  /* 0x00006c0001037983 */ /* 0x0001640000300800 */
[----:B--2---:R-:W-:Y:S02]  /*71f0*/  PRMT R0, R2, 0x7610, R0 ;  /* 0x0000761002007816 */ /* 0x004fe40000000000 */
[----:B------:R0:W5:Y:S02]  /*7200*/  LDL.LU R2, [R1+0x68] ;  /* 0x0000680001027983 */ /* 0x0001640000300800 */
[----:B------:R-:W-:-:S02]  /*7210*/  PRMT R182, R182, 0x5410, R0 ;  /* 0x00005410b6b67816 */ /* 0x000fc40000000000 */
[----:B------:R0:W5:Y:S05]  /*7220*/  LDL.LU R0, [R1+0x64] ;  /* 0x0000640001007983 */ /* 0x00016a0000300800 */
.L_x_2474:
[----:B-----5:R2:W-:Y:S04]  /*7230*/  STL [R1+0x68], R2 ;  /* 0x0000680201007387 */ /* 0x0205e80000100800 */
[----:B------:R3:W-:Y:S01]  /*7240*/  STL [R1+0x64], R0 ;  /* 0x0000640001007387 */ /* 0x0007e20000100800 */
[----:B--2---:R-:W-:-:S05]  /*7250*/  MOV R2, UR16 ;  /* 0x0000001000027c02 */ /* 0x004fca0008000f00 */
        /* <DEDUP_REMOVED lines=15> */
[----:B--2---:R-:W-:Y:S06]  /*7350*/  BRA.U !UP2, `(.L_x_2475) ;  /* 0x000000010a207547 */ /* 0x004fec000b800000 */
[----:B------:R-:W2:Y:S01]  /*7360*/  LDL R187, [R1] ;  /* 0x0000000001bb7983 */ /* 0x000ea20000100800 */
[----:B------:R-:W-:Y:S02]  /*7370*/  HADD2.F32 R191, -RZ, R179.H0_H0 ;  /* 0x200000b3ffbf7230 */ /* 0x000fe40000004100 */
[----:B--2---:R-:W-:-:S04]  /*7380*/  FMUL.FTZ R187, R187, UR17 ;  /* 0x00000011bbbb7c20 */ /* 0x004fc80008410000 */
[----:B------:R-:W-:Y:S01]  /*7390*/  FFMA.FTZ R138, R191, R187, R138 ;  /* 0x000000bbbf8a7223 */ /* 0x000fe2000001008a */
[----:B------:R-:W-:-:S05]  /*73a0*/  HADD2.F32 R191, -RZ, R51.H0_H0 ;  /* 0x20000033ffbf7230 */ /* 0x000fca0000004100 */
[----:B------:R-:W-:-:S05]  /*73b0*/  FMUL.FTZ R187, R187, R191 ;  /* 0x000000bfbbbb7220 */ /* 0x000fca0000410000 */
[----:B------:R-:W-:-:S04]  /*73c0*/  F2FP.F16.F32.PACK_AB R187, RZ, R187 ;  /* 0x000000bbffbb723e */ /* 0x000fc800000000ff */
[----:B------:R-:W-:-:S07]  /*73d0*/  PRMT R183, R187, 0x7610, R183 ;  /* 0x00007610bbb77816 */ /* 0x000fce00000000b7 */
.L_x_2475:
[----:B------:R-:W2:Y:S02]  /*73e0*/  LDL.LU R187, [R1] ;  /* 0x0000000001bb7983 */ /* 0x000ea40000300800 */
[----:B--2---:R-:W-:Y:S01]  /*73f0*/  F2FP.F16.F32.PACK_AB R187, R190, R187 ;  /* 0x000000bbbebb723e */ /* 0x004fe200000000ff */
        /* <DEDUP_REMOVED lines=9> */
.L_x_2468:
        /* <DEDUP_REMOVED lines=14> */
.L_x_2477:
        /* <DEDUP_REMOVED lines=13> */
.L_x_2478:
        /* <DEDUP_REMOVED lines=13> */
.L_x_2479:
        /* <DEDUP_REMOVED lines=13> */
.L_x_2480:
        /* <DEDUP_REMOVED lines=13> */
.L_x_2481:
        /* <DEDUP_REMOVED lines=13> */
.L_x_2482:
        /* <DEDUP_REMOVED lines=13> */
.L_x_2483:
        /* <DEDUP_REMOVED lines=14> */
.L_x_2467:
        /* <DEDUP_REMOVED lines=20> */
.L_x_2485:
        /* <DEDUP_REMOVED lines=8> */
.L_x_2486:
        /* <DEDUP_REMOVED lines=13> */
.L_x_2487:
        /* <DEDUP_REMOVED lines=13> */
.L_x_2488:
        /* <DEDUP_REMOVED lines=15> */
.L_x_2489:
        /* <DEDUP_REMOVED lines=11> */
[----:B--2---:R-:W-:-:S05]  /*8030*/  HADD2.F32 R3, -RZ, R178.H1_H1 ;  /* 0x300000b2ff037230 */ /* 0x004fca0000004100 */
[----:B------:R-:W-:Y:S01]  /*8040*/  FFMA.FTZ R137, R3, R4, R137 ;  /* 0x0000000403897223 */ /* 0x000fe20000010089 */
[----:B------:R-:W-:-:S05]  /*8050*/  HADD2.F32 R3, -RZ, R50.H1_H1 ;  /* 0x30000032ff037230 */ /* 0x000fca0000004100 */
[----:B------:R-:W-:Y:S02]  /*8060*/  FMUL.FTZ R3, R3, R4 ;  /* 0x0000000403037220 */ /* 0x000fe40000410000 */
[----:B------:R2:W5:Y:S03]  /*8070*/  LDL.LU R4, [R1+0x70] ;  /* 0x0000700001047983 */ /* 0x0005660000300800 */
[----:B0-----:R-:W-:Y:S02]  /*8080*/  F2FP.F16.F32.PACK_AB R2, RZ, R3 ;  /* 0x00000003ff02723e */ /* 0x001fe400000000ff */
[----:B------:R2:W5:Y:S02]  /*8090*/  LDL.LU R3, [R1+0x6c] ;  /* 0x00006c0001037983 */ /* 0x0005640000300800 */
[----:B-1----:R-:W-:Y:S02]  /*80a0*/  PRMT R0, R2, 0x7610, R0 ;  /* 0x0000761002007816 */ /* 0x002fe40000000000 */
[----:B------:R2:W5:Y:S02]  /*80b0*/  LDL.LU R2, [R1+0x68] ;  /* 0x0000680001027983 */ /* 0x0005640000300800 */
[----:B------:R-:W-:-:S02]  /*80c0*/  PRMT R182, R182, 0x5410, R0 ;  /* 0x00005410b6b67816 */ /* 0x000fc40000000000 */
[----:B------:R2:W5:Y:S05]  /*80d0*/  LDL.LU R0, [R1+0x64] ;  /* 0x0000640001007983 */ /* 0x00056a0000300800 */
.L_x_2490:
[----:B------:R-:W-:Y:S02]  /*80e0*/  F2FP.F16.F32.PACK_AB R185, R185, R190 ;  /* 0x000000beb9b9723e */ /* 0x000fe400000000ff */
[----:B------:R-:W-:Y:S02]  /*80f0*/  F2FP.F16.F32.PACK_AB R184, R187, R184 ;  /* 0x000000b8bbb8723e */ /* 0x000fe400000000ff */
[----:B------:R-:W-:Y:S02]  /*8100*/  MOV R190, UR16 ;  /* 0x0000001000be7c02 */ /* 0x000fe40008000f00 */
[----:B------:R-:W-:Y:S02]  /*8110*/  MOV R187, UR16 ;  /* 0x0000001000bb7c02 */ /* 0x000fe40008000f00 */
[----:B------:R-:W-:Y:S01]  /*8120*/  F2FP.F16.F32.PACK_AB R186, R186, R191 ;  /* 0x000000bfbaba723e */ /* 0x000fe200000000ff */
[----:B-----5:R-:W-:Y:S02]  /*8130*/  FFMA.FTZ R190, R4, R190, UR30 ;  /* 0x0000001e04be7e23 */ /* 0x020fe400080100be */
        /* <DEDUP_REMOVED lines=8> */
[----:B------:R1:W-:Y:S01]  /*81c0*/  STL [R1+0x64], R0 ;  /* 0x0000640001007387 */ /* 0x0003e20000100800 */
        /* <DEDUP_REMOVED lines=8> */
.L_x_2491:
        /* <DEDUP_REMOVED lines=10> */
.L_x_2484:
        /* <DEDUP_REMOVED lines=14> */
.L_x_2492:
        /* <DEDUP_REMOVED lines=14> */
.L_x_2493:
        /* <DEDUP_REMOVED lines=14> */
.L_x_2494:
        /* <DEDUP_REMOVED lines=14> */
.L_x_2495:
        /* <DEDUP_REMOVED lines=14> */
.L_x_2496:
        /* <DEDUP_REMOVED lines=14> */
.L_x_2497:
        /* <DEDUP_REMOVED lines=14> */
.L_x_2498:
        /* <DEDUP_REMOVED lines=14> */
.L_x_2476:
[----:B0-----:R-:W0:Y:S01]  /*89f0*/  @P1 LDC.64 R190, c[0x0][0x478] ;  /* 0x00011e00ffbe1b82 */ /* 0x001e220000000a00 */
[----:B-----5:R1:W-:Y:S01]  /*8a00*/  STL [R1+0x64], R0 ;  /* 0x0000640001007387 */ /* 0x0203e20000100800 */
[----:B------:R-:W2:Y:S01]  /*8a10*/  @UP2 LDCU.64 UR10, c[0x0][0x468] ;  /* 0x00008d00ff0a27ac */ /* 0x000ea20008000a00 */
[----:B-1----:R-:W-:-:S05]  /*8a20*/  @P1 IADD3 R0, PT, PT, R188, 0x100, RZ ;  /* 0x00000100bc001810 */ /* 0x002fca0007ffe0ff */
[----:B0-----:R-:W-:Y:S02]  /*8a30*/  @P1 IMAD.WIDE.U32 R190, R0, 0x10, R190 ;  /* 0x0000001000be1825 */ /* 0x001fe400078e00be */
[----:B------:R0:W5:Y:S04]  /*8a40*/  LDL.LU R0, [R1+0x64] ;  /* 0x0000640001007983 */ /* 0x0001680000300800 */
[----:B------:R1:W-:Y:S02]  /*8a50*/  @P1 STG.E.128 desc[UR18][R190.64], R184 ;  /* 0x000000b8be001986 */ /* 0x0003e4000c101d12 */
[----:B-1----:R-:W-:Y:S02]  /*8a60*/  @P2 IADD3 R190, PT, PT, R189, 0x100, RZ ;  /* 0x00000100bdbe2810 */ /* 0x002fe40007ffe0ff */
[----:B------:R-:W-:-:S05]  /*8a70*/  MOV R191, 0x10 ;  /* 0x0000001000bf7802 */ /* 0x000fca0000000f00 */
[----:B--2---:R-:W-:-:S05]  /*8a80*/  @P2 IMAD.WIDE.U32 R190, R190, R191, UR10 ;  /* 0x0000000abebe2e25 */ /* 0x004fca000f8e00bf */
[----:B------:R0:W-:Y:S01]  /*8a90*/  @P2 STG.E.128 desc[UR18][R190.64], R180 ;  /* 0x000000b4be002986 */ /* 0x0001e2000c101d12 */
[----:B------:R-:W-:Y:S05]  /*8aa0*/  BRA.U !UP2, `(.L_x_2499) ;  /* 0x000000010a107547 */ /* 0x000fea000b800000 */
[----:B------:R-:W1:Y:S01]  /*8ab0*/  LDC.64 R178, c[0x0][0x390] ;  /* 0x0000e400ffb27b82 */ /* 0x000e620000000a00 */
[----:B------:R-:W-:-:S05]  /*8ac0*/  IADD3 R176, PT, PT, R189, 0x180, RZ ;  /* 0x00000180bdb07810 */ /* 0x000fca0007ffe0ff */
[----:B-1----:R-:W-:-:S06]  /*8ad0*/  IMAD.WIDE.U32 R176, R176, 0x10, R178 ;  /* 0x00000010b0b07825 */ /* 0x002fcc00078e00b2 */
[----:B------:R-:W5:Y:S02]  /*8ae0*/  LDG.E.128 R176, desc[UR18][R176.64] ;  /* 0x00000012b0b07981 */ /* 0x000f64000c1e1d00 */
.L_x_2499:
        /* <DEDUP_REMOVED lines=26> */
.L_x_2502:
        /* <DEDUP_REMOVED lines=8> */
.L_x_2503:
        /* <DEDUP_REMOVED lines=8> */
.L_x_2504:
        /* <DEDUP_REMOVED lines=13> */
.L_x_2505:
        /* <DEDUP_REMOVED lines=15> */
.L_x_2506:
        /* <DEDUP_REMOVED lines=24> */
.L_x_2507:
        /* <DEDUP_REMOVED lines=27> */
.L_x_2508:
        /* <DEDUP_REMOVED lines=11> */
.L_x_2501:
        /* <DEDUP_REMOVED lines=14> */
.L_x_2510:
        /* <DEDUP_REMOVED lines=13> */
.L_x_2511:
        /* <DEDUP_REMOVED lines=13> */
.L_x_2512:
        /* <DEDUP_REMOVED lines=13> */
.L_x_2513:
        /* <DEDUP_REMOVED lines=13> */
.L_x_2514:
        /* <DEDUP_REMOVED lines=13> */
.L_x_2515:
        /* <DEDUP_REMOVED lines=13> */
.L_x_2516:
        /* <DEDUP_REMOVED lines=14> */
.L_x_2500:
        /* <DEDUP_REMOVED lines=20> */
.L_x_2518:
        /* <DEDUP_REMOVED lines=8> */
.L_x_2519:
        /* <DEDUP_REMOVED lines=13> */
.L_x_2520:
        /* <DEDUP_REMOVED lines=13> */
.L_x_2521:
        /* <DEDUP_REMOVED lines=15> */
.L_x_2522:
        /* <DEDUP_REMOVED lines=22> */
.L_x_2523:
        /* <DEDUP_REMOVED lines=23> */
.L_x_2524:
        /* <DEDUP_REMOVED lines=10> */
.L_x_2517:
        /* <DEDUP_REMOVED lines=14> */
.L_x_2525:
        /* <DEDUP_REMOVED lines=14> */
.L_x_2526:
        /* <DEDUP_REMOVED lines=14> */
.L_x_2527:
        /* <DEDUP_REMOVED lines=14> */
.L_x_2528:
        /* <DEDUP_REMOVED lines=14> */
.L_x_2529:
        /* <DEDUP_REMOVED lines=14> */
.L_x_2530:
        /* <DEDUP_REMOVED lines=14> */
.L_x_2531:
        /* <DEDUP_REMOVED lines=14> */
.L_x_2509:
[----:B0-----:R-:W0:Y:S01]  /*a890*/  @P1 LDC.64 R190, c[0x0][0x478] ;  /* 0x00011e00ffbe1b82 */ /* 0x001e220000000a00 */
[----:B------:R-:W1:Y:S01]  /*a8a0*/  @UP2 LDCU.64 UR10, c[0x0][0x468] ;  /* 0x00008d00ff0a27ac */ /* 0x000e620008000a00 */
[----:B-----5:R2:W-:Y:S02]  /*a8b0*/  STL [R1+0x64], R0 ;  /* 0x0000640001007387 */ /* 0x0205e40000100800 */
[----:B--2---:R-:W-:-:S05]  /*a8c0*/  @P1 IADD3 R0, PT, PT, R188, 0x180, RZ ;  /* 0x00000180bc001810 */ /* 0x004fca0007ffe0ff */
[----:B0-----:R-:W-:Y:S02]  /*a8d0*/  @P1 IMAD.WIDE.U32 R190, R0, 0x10, R190 ;  /* 0x0000001000be1825 */ /* 0x001fe400078e00be */
[----:B------:R0:W5:Y:S04]  /*a8e0*/  LDL.LU R0, [R1+0x64] ;  /* 0x0000640001007983 */ /* 0x0001680000300800 */
[----:B------:R2:W-:Y:S02]  /*a8f0*/  @P1 STG.E.128 desc[UR18][R190.64], R184 ;  /* 0x000000b8be001986 */ /* 0x0005e4000c101d12 */
[C---:B--2---:R-:W-:Y:S01]  /*a900*/  @P2 IADD3 R190, PT, PT, R189.reuse, 0x180, RZ ;  /* 0x00000180bdbe2810 */ /* 0x044fe20007ffe0ff */
[----:B------:R-:W-:Y:S01]  /*a910*/  HFMA2 R191, -RZ, RZ, 0, 9.5367431640625e-07 ;  /* 0x00000010ffbf7431 */ /* 0x000fe200000001ff */
[----:B------:R-:W-:-:S04]  /*a920*/  IADD3 R189, PT, PT, R189, 0x200, RZ ;  /* 0x00000200bdbd7810 */ /* 0x000fc80007ffe0ff */
[----:B-1----:R-:W-:Y:S01]  /*a930*/  @P2 IMAD.WIDE.U32 R190, R190, R191, UR10 ;  /* 0x0000000abebe2e25 */ /* 0x002fe2000f8e00bf */
[----:B------:R0:W-:Y:S04]  /*a940*/  STL [R1], R189 ;  /* 0x000000bd01007387 */ /* 0x0001e80000100800 */
[----:B------:R0:W-:Y:S01]  /*a950*/  @P2 STG.E.128 desc[UR18][R190.64], R180 ;  /* 0x000000b4be002986 */ /* 0x0001e2000c101d12 */
[----:B------:R-:W-:Y:S05]  /*a960*/  BRA.U !UP2, `(.L_x_2532) ;  /* 0x000000010a0c7547 */ /* 0x000fea000b800000 */
[----:B------:R-:W1:Y:S02]  /*a970*/  LDC.64 R176, c[0x0][0x390] ;  /* 0x0000e400ffb07b82 */ /* 0x000e640000000a00 */
[----:B-1----:R-:W-:-:S06]  /*a980*/  IMAD.WIDE.U32 R176, R189, 0x10, R176 ;  /* 0x00000010bdb07825 */ /* 0x002fcc00078e00b0 */
[----:B------:R-:W5:Y:S02]  /*a990*/  LDG.E.128 R176, desc[UR18][R176.64] ;  /* 0x00000012b0b07981 */ /* 0x000f64000c1e1d00 */
.L_x_2532:
[----:B------:R-:W-:Y:S05]  /*a9a0*/  @!P0 BRA `(.L_x_2533) ;  /* 0x0000000c00748947 */ /* 0x000fea0003800000 */
[----:B------:R-:W-:Y:S05]  /*a9b0*/  @!P1 BRA `(.L_x_2534) ;  /* 0x0000000400c89947 */ /* 0x000fea0003800000 */
[----:B------:R-:W-:Y:S01]  /*a9c0*/  ISETP.LT.AND P0, PT, RZ, UR32, PT ;  /* 0x00000020ff007c0c */ /* 0x000fe2000bf01270 */
[----:B0-----:R-:W-:Y:S01]  /*a9d0*/  HADD2.F32 R189, -RZ, R20.H1_H1 ;  /* 0x30000014ffbd7230 */ /* 0x001fe20000004100 */
[----:B------:R-:W-:Y:S01]  /*a9e0*/  MOV R184, UR16 ;  /* 0x0000001000b87c02 */ /* 0x000fe20008000f00 */
[----:B------:R-:W-:Y:S01]  /*a9f0*/  HADD2.F32 R190, -RZ, R21.H0_H0 ;  /* 0x20000015ffbe7230 */ /* 0x000fe20000004100 */
        /* <DEDUP_REMOVED lines=20> */
.L_x_2535:
        /* <DEDUP_REMOVED lines=8> */
.L_x_2536:
        /* <DEDUP_REMOVED lines=8> */
.L_x_2537:
        /* <DEDUP_REMOVED lines=13> */
.L_x_2538:
[----:B------:R-:W-:Y:S01]  /*ad10*/  MOV R186, UR16 ;  /* 0x0000001000ba7c02 */ /* 0x000fe20008000f00 */
[----:B------:R-:W-:-:S04]  /*ad20*/  HADD2.F32 R191, -RZ, R22.H0_H0 ;  /* 0x20000016ffbf7230 */ /* 0x000fc80000004100 */
[----:B------:R-:W-:-:S04]  /*ad30*/  @P0 FFMA.FTZ R186, R201, R186, UR30 ;  /* 0x0000001ec9ba0e23 */ /* 0x000fc800080100ba */
[----:B------:R-:W-:-:S04]  /*ad40*/  @P0 FADD.FTZ R186, R197, -R186 ;  /* 0x800000bac5ba0221 */ /* 0x000fc80000010000 */
        /* <DEDUP_REMOVED lines=9> */
.L_x_2539:
[----:B------:R-:W-:-:S05]  /*ade0*/  MOV R186, UR16 ;  /* 0x0000001000ba7c02 */ /* 0x000fca0008000f00 */
[----:B------:R-:W-:-:S04]  /*adf0*/  @P0 FFMA.FTZ R186, R248, R186, UR30 ;  /* 0x0000001ef8ba0e23 */ /* 0x000fc800080100ba */
[----:B------:R-:W-:Y:S01]  /*ae00*/  @P0 FADD.FTZ R187, R247, -R186 ;  /* 0x800000baf7bb0221 */ /* 0x000fe20000010000 */
[----:B------:R-:W-:-:S05]  /*ae10*/  HADD2.F32 R186, -RZ, R22.H1_H1 ;  /* 0x30000016ffba7230 */ /* 0x000fca0000004100 */
[----:B------:R-:W-:Y:S01]  /*ae20*/  @P0 FFMA.FTZ R186, R187, UR29, R186 ;  /* 0x0000001dbbba0c23 */ /* 0x000fe200080100ba */
[----:B------:R-:W-:Y:S06]  /*ae30*/  BRA.U !UP2, `(.L_x_2540) ;  /* 0x000000010a247547 */ /* 0x000fec000b800000 */
[----:B-----5:R0:W-:Y:S01]  /*ae40*/  STL [R1+0x64], R0 ;  /* 0x0000640001007387 */ /* 0x0201e20000100800 */
[----:B------:R-:W-:Y:S01]  /*ae50*/  FMUL.FTZ R187, R186, UR17 ;  /* 0x00000011babb7c20 */ /* 0x000fe20008410000 */
[----:B0-----:R-:W-:-:S05]  /*ae60*/  HADD2.F32 R0, -RZ, R178.H1_H1 ;  /* 0x300000b2ff007230 */ /* 0x001fca0000004100 */
[----:B------:R-:W-:Y:S01]  /*ae70*/  FFMA.FTZ R121, R0, R187, R121 ;  /* 0x000000bb00797223 */ /* 0x000fe20000010079 */
[----:B------:R-:W-:-:S05]  /*ae80*/  HADD2.F32 R0, -RZ, R58.H1_H1 ;  /* 0x3000003aff007230 */ /* 0x000fca0000004100 */
[----:B------:R-:W-:Y:S02]  /*ae90*/  FMUL.FTZ R187, R187, R0 ;  /* 0x00000000bbbb7220 */ /* 0x000fe40000410000 */
[----:B------:R0:W5:Y:S03]  /*aea0*/  LDL.LU R0, [R1+0x64] ;  /* 0x0000640001007983 */ /* 0x0001660000300800 */
[----:B------:R-:W-:-:S04]  /*aeb0*/  F2FP.F16.F32.PACK_AB R187, RZ, R187 ;  /* 0x000000bbffbb723e */ /* 0x000fc800000000ff */
[----:B------:R-:W-:-:S07]  /*aec0*/  PRMT R182, R182, 0x5410, R187 ;  /* 0x00005410b6b67816 */ /* 0x000fce00000000bb */
.L_x_2540:
[----:B------:R-:W-:Y:S01]  /*aed0*/  MOV R187, UR16 ;  /* 0x0000001000bb7c02 */ /* 0x000fe20008000f00 */
[----:B-----5:R1:W-:Y:S04]  /*aee0*/  STL [R1+0x64], R0 ;  /* 0x0000640001007387 */ /* 0x0203e80000100800 */
[----:B------:R-:W-:-:S04]  /*aef0*/  @P0 FFMA.FTZ R187, R202, R187, UR30 ;  /* 0x0000001ecabb0e23 */ /* 0x000fc800080100bb */
[----:B-1----:R-:W-:Y:S01]  /*af00*/  @P0 FADD.FTZ R0, R198, -R187 ;  /* 0x800000bbc6000221 */ /* 0x002fe20000010000 */
[----:B------:R-:W-:-:S05]  /*af10*/  HADD2.F32 R187, -RZ, R23.H0_H0 ;  /* 0x20000017ffbb7230 */ /* 0x000fca0000004100 */
[----:B------:R-:W-:Y:S02]  /*af20*/  @P0 FFMA.FTZ R187, R0, UR29, R187 ;  /* 0x0000001d00bb0c23 */ /* 0x000fe400080100bb */
[----:B------:R1:W5:Y:S01]  /*af30*/  LDL.LU R0, [R1+0x64] ;  /* 0x0000640001007983 */ /* 0x0003620000300800 */
[----:B------:R-:W-:Y:S02]  /*af40*/  F2FP.F16.F32.PACK_AB R184, R189, R184 ;  /* 0x000000b8bdb8723e */ /* 0x000fe400000000ff */
[----:B------:R-:W-:Y:S02]  /*af50*/  MOV R189, UR16 ;  /* 0x0000001000bd7c02 */ /* 0x000fe40008000f00 */
[----:B------:R-:W-:Y:S02]  /*af60*/  F2FP.F16.F32.PACK_AB R185, R185, R190 ;  /* 0x000000beb9b9723e */ /* 0x000fe400000000ff */
[----:B------:R-:W-:Y:S01]  /*af70*/  F2FP.F16.F32.PACK_AB R186, R186, R191 ;  /* 0x000000bfbaba723e */ /* 0x000fe200000000ff */
[----:B------:R-:W-:-:S04]  /*af80*/  @P0 FFMA.FTZ R189, R199, R189, UR30 ;  /* 0x0000001ec7bd0e23 */ /* 0x000fc800080100bd */
[----:B------:R-:W-:Y:S01]  /*af90*/  @P0 FADD.FTZ R190, R203, -R189 ;  /* 0x800000bdcbbe0221 */ /* 0x000fe20000010000 */
[----:B------:R-:W-:-:S05]  /*afa0*/  HADD2.F32 R189, -RZ, R23.H1_H1 ;  /* 0x30000017ffbd7230 */ /* 0x000fca0000004100 */
[----:B------:R-:W-:Y:S01]  /*afb0*/  @P0 FFMA.FTZ R189, R190, UR29, R189 ;  /* 0x0000001dbebd0c23 */ /* 0x000fe200080100bd */
[----:B-1----:R-:W-:Y:S06]  /*afc0*/  BRA.U !UP2, `(.L_x_2541) ;  /* 0x000000010a1c7547 */ /* 0x002fec000b800000 */
[----:B------:R-:W-:Y:S02]  /*afd0*/  HADD2.F32 R191, -RZ, R179.H0_H0 ;  /* 0x200000b3ffbf7230 */ /* 0x000fe40000004100 */
[----:B------:R-:W-:-:S04]  /*afe0*/  FMUL.FTZ R190, R187, UR17 ;  /* 0x00000011bbbe7c20 */ /* 0x000fc80008410000 */
[----:B------:R-:W-:Y:S01]  /*aff0*/  FFMA.FTZ R122, R191, R190, R122 ;  /* 0x000000bebf7a7223 */ /* 0x000fe2000001007a */
[----:B------:R-:W-:-:S05]  /*b000*/  HADD2.F32 R191, -RZ, R59.H0_H0 ;  /* 0x2000003bffbf7230 */ /* 0x000fca0000004100 */
[----:B------:R-:W-:-:S05]  /*b010*/  FMUL.FTZ R190, R190, R191 ;  /* 0x000000bfbebe7220 */ /* 0x000fca0000410000 */
[----:B------:R-:W-:-:S04]  /*b020*/  F2FP.F16.F32.PACK_AB R190, RZ, R190 ;  /* 0x000000beffbe723e */ /* 0x000fc800000000ff */
[----:B------:R-:W-:-:S07]  /*b030*/  PRMT R183, R190, 0x7610, R183 ;  /* 0x00007610beb77816 */ /* 0x000fce00000000b7 */
.L_x_2541:
        /* <DEDUP_REMOVED lines=10> */
.L_x_2534:
        /* <DEDUP_REMOVED lines=14> */
.L_x_2543:
        /* <DEDUP_REMOVED lines=13> */
.L_x_2544:
        /* <DEDUP_REMOVED lines=13> */
.L_x_2545:
        /* <DEDUP_REMOVED lines=13> */
.L_x_2546:
        /* <DEDUP_REMOVED lines=13> */
.L_x_2547:
        /* <DEDUP_REMOVED lines=13> */
.L_x_2548:
        /* <DEDUP_REMOVED lines=13> */
.L_x_2549:
        /* <DEDUP_REMOVED lines=14> */
.L_x_2533:
        /* <DEDUP_REMOVED lines=20> */
.L_x_2551:
        /* <DEDUP_REMOVED lines=8> */
.L_x_2552:
[----:B------:R-:W-:-:S05]  /*b940*/  MOV R185, UR16 ;  /* 0x0000001000b97c02 */ /* 0x000fca0008000f00 */
[----:B------:R-:W-:-:S04]  /*b950*/  FFMA.FTZ R185, R200, R185, UR30 ;  /* 0x0000001ec8b97e23 */ /* 0x000fc800080100b9 */
[----:B------:R-:W-:-:S04]  /*b960*/  FADD.FTZ R185, R196, -R185 ;  /* 0x800000b9c4b97221 */ /* 0x000fc80000010000 */
[----:B------:R-:W-:-:S05]  /*b970*/  FMUL.FTZ R185, R185, UR29 ;  /* 0x0000001db9b97c20 */ /* 0x000fca0008410000 */
[----:B------:R-:W-:Y:S01]  /*b980*/  FSEL R185, R185, RZ, P0 ;  /* 0x000000ffb9b97208 */ /* 0x000fe20000000000 */
[----:B------:R-:W-:Y:S06]  /*b990*/  BRA.U !UP2, `(.L_x_2553) ;  /* 0x000000010a1c7547 */ /* 0x000fec000b800000 */
[----:B0----5:R-:W-:Y:S02]  /*b9a0*/  HADD2.F32 R189, -RZ, R177.H0_H0 ;  /* 0x200000b1ffbd7230 */ /* 0x021fe40000004100 */
[----:B------:R-:W-:-:S04]  /*b9b0*/  FMUL.FTZ R186, R185, UR17 ;  /* 0x00000011b9ba7c20 */ /* 0x000fc80008410000 */
[----:B------:R-:W-:Y:S01]  /*b9c0*/  FFMA.FTZ R126, R189, R186, R126 ;  /* 0x000000babd7e7223 */ /* 0x000fe2000001007e */
[----:B------:R-:W-:-:S05]  /*b9d0*/  HADD2.F32 R189, -RZ, R57.H0_H0 ;  /* 0x20000039ffbd7230 */ /* 0x000fca0000004100 */
[----:B------:R-:W-:-:S05]  /*b9e0*/  FMUL.FTZ R186, R189, R186 ;  /* 0x000000babdba7220 */ /* 0x000fca0000410000 */
[----:B------:R-:W-:-:S04]  /*b9f0*/  F2FP.F16.F32.PACK_AB R186, RZ, R186 ;  /* 0x000000baffba723e */ /* 0x000fc800000000ff */
[----:B------:R-:W-:-:S07]  /*ba00*/  PRMT R181, R186, 0x7610, R181 ;  /* 0x00007610bab57816 */ /* 0x000fce00000000b5 */
.L_x_2553:
[----:B------:R-:W-:-:S05]  /*ba10*/  MOV R186, UR16 ;  /* 0x0000001000ba7c02 */ /* 0x000fca0008000f00 */
[----:B------:R-:W-:-:S04]  /*ba20*/  FFMA.FTZ R186, R246, R186, UR30 ;  /* 0x0000001ef6ba7e23 */ /* 0x000fc800080100ba */
[----:B------:R-:W-:-:S04]  /*ba30*/  FADD.FTZ R186, R245, -R186 ;  /* 0x800000baf5ba7221 */ /* 0x000fc80000010000 */
[----:B------:R-:W-:-:S05]  /*ba40*/  FMUL.FTZ R186, R186, UR29 ;  /* 0x0000001dbaba7c20 */ /* 0x000fca0008410000 */
[----:B0-----:R-:W-:Y:S01]  /*ba50*/  FSEL R189, R186, RZ, P0 ;  /* 0x000000ffbabd7208 */ /* 0x001fe20000000000 */
        /* <DEDUP_REMOVED lines=8> */
.L_x_2554:
        /* <DEDUP_REMOVED lines=13> */
.L_x_2555:
        /* <DEDUP_REMOVED lines=15> */
.L_x_2556:
        /* <DEDUP_REMOVED lines=21> */
.L_x_2557:
        /* <DEDUP_REMOVED lines=10> */
.L_x_2550:
        /* <DEDUP_REMOVED lines=14> */
.L_x_2558:
        /* <DEDUP_REMOVED lines=14> */
.L_x_2559:
        /* <DEDUP_REMOVED lines=14> */
.L_x_2560:
        /* <DEDUP_REMOVED lines=14> */
.L_x_2561:
        /* <DEDUP_REMOVED lines=14> */
.L_x_2562:
        /* <DEDUP_REMOVED lines=14> */
.L_x_2563:
        /* <DEDUP_REMOVED lines=14> */
.L_x_2564:
        /* <DEDUP_REMOVED lines=14> */
.L_x_2542:
        /* <DEDUP_REMOVED lines=9> */
[----:B0-----:R-:W-:-:S05]  /*c620*/  MOV R188, 0x10 ;  /* 0x0000001000bc7802 */ /* 0x001fca0000000f00 */
[----:B-1----:R-:W-:-:S05]  /*c630*/  @P2 IMAD.WIDE.U32 R188, R191, R188, UR10 ;  /* 0x0000000abfbc2e25 */ /* 0x002fca000f8e00bc */
[----:B------:R0:W-:Y:S01]  /*c640*/  @P2 STG.E.128 desc[UR18][R188.64], R180 ;  /* 0x000000b4bc002986 */ /* 0x0001e2000c101d12 */
[----:B------:R-:W-:Y:S05]  /*c650*/  BRA.U !UP0, `(.L_x_2565) ;  /* 0xffffff4108107547 */ /* 0x000fea000b83ffff */
.L_x_2396:
        /* <DEDUP_REMOVED lines=66> */
.L_x_2566:
        /* <DEDUP_REMOVED lines=16> */
.L_x_19301:


//--------------------- .text._ZN10layer_norm13ln_bwd_kernelINS_13Kernel_traitsI6__halfS2_S2_S2_fjLj5120ELj1ELj1ELj4ELj16ENS_18Kernel_traits_baseILj5120ES2_S2_S2_S2_fjLj128EEEEELb1ELb0ELb0ELb0EEEvNS_9BwdParamsE --------------------------
	.section	.text._ZN10layer_norm13ln_bwd_kernelINS_13Kernel_traitsI6__halfS2_S2_S2_fjLj5120ELj1ELj1ELj4ELj16ENS_18Kernel_traits_baseILj5120ES2_S2_S2_S2_fjLj128EEEEELb1ELb0ELb0ELb0EEEvNS_9BwdParamsE,"ax",@progbits
	.align	128
        .global         _ZN10layer_norm13ln_bwd_kernelINS_13Kernel_traitsI6__halfS2_S2_S2_fjLj5120ELj1ELj1ELj4ELj16ENS_18Kernel_traits_baseILj5120ES2_S2_S2_S2_fjLj128EEEEELb1ELb0ELb0ELb0EEEvNS_9BwdParamsE
        .type           _ZN10layer_norm13ln_bwd_kernelINS_13Kernel_traitsI6__halfS2_S2_S2_fjLj5120ELj1ELj1ELj4ELj16ENS_18Kernel_traits_baseILj5120ES2_S2_S2_S2_fjLj128EEEEELb1ELb0ELb0ELb0EEEvNS_9BwdParamsE,@function
        .size           _ZN10layer_norm13ln_bwd_kernelINS_13Kernel_traitsI6__halfS2_S2_S2_fjLj5120ELj1ELj1ELj4ELj16ENS_18Kernel_traits_baseILj5120ES2_S2_S2_S2_fjLj128EEEEELb1ELb0ELb0ELb0EEEvNS_9BwdParamsE,(.L_x_19302 - _ZN10layer_norm13ln_bwd_kernelINS_13Kernel_traitsI6__halfS2_S2_S2_fjLj5120ELj1ELj1ELj4ELj16ENS_18Kernel_traits_baseILj5120ES2_S2_S2_S2_fjLj128EEEEELb1ELb0ELb0ELb0EEEvNS_9BwdParamsE)
        .other          _ZN10layer_norm13ln_bwd_kernelINS_13Kernel_traitsI6__halfS2_S2_S2_fjLj5120ELj1ELj1ELj4ELj16ENS_18Kernel_traits_baseILj5120ES2_S2_S2_S2_fjLj128EEEEELb1ELb0ELb0ELb0EEEvNS_9BwdParamsE,@"STO_CUDA_ENTRY STV_DEFAULT"
_ZN10layer_norm13ln_bwd_kernelINS_13Kernel_traitsI6__halfS2_S2_S2_fjLj5120ELj1ELj1ELj4ELj16ENS_18Kernel_traits_baseILj5120ES2_S2_S2_S2_fjLj128EEEEELb1ELb0ELb0ELb0EEEvNS_9BwdParamsE:
.text._ZN10layer_norm13ln_bwd_kernelINS_13Kernel_traitsI6__halfS2_S2_S2_fjLj5120ELj1ELj1ELj4ELj16ENS_18Kernel_traits_baseILj5120ES2_S2_S2_S2_fjLj128EEEEELb1ELb0ELb0ELb0EEEvNS_9BwdParamsE:
        /* <DEDUP_REMOVED lines=96> */
[----:B0-----:R-:W-:Y:S01]  /*0600*/  UISETP.NE.U32.AND UP0, UPT, UR4, URZ, UPT ;  /* 0x000000ff0400728c */ /* 0x001fe2000bf05070 */
        /* <DEDUP_REMOVED lines=33> */
.L_x_2618:
[----:B0-----:R-:W-:Y:S02]  /*0820*/  UIMAD.WIDE UR12, UR7, 0x4, UR8 ;  /* 0x00000004070c78a5 */ /* 0x001fe4000f8e0208 */
[----:B------:R-:W-:Y:S01]  /*0830*/  UIMAD.WIDE UR14, UR7, 0x4, UR10 ;  /* 0x00000004070e78a5 */ /* 0x000fe2000f8e020a */
[----:B------:R-:W0:Y:S03]  /*0840*/  @UP0 LDCU.64 UR4, c[0x0][0x3e0] ;  /* 0x00007c00ff0407ac */ /* 0x000e260008000a00 */
[----:B-1234-:R-:W-:Y:S02]  /*0850*/  MOV R158, UR12 ;  /* 0x0000000c009e7c02 */ /* 0x01efe40008000f00 */
[----:B------:R-:W-:Y:S02]  /*0860*/  MOV R159, UR13 ;  /* 0x0000000d009f7c02 */ /* 0x000fe40008000f00 */
[----:B------:R-:W-:-:S02]  /*0870*/  MOV R156, UR14 ;  /* 0x0000000e009c7c02 */ /* 0x000fc40008000f00 */
[----:B------:R-:W-:Y:S01]  /*0880*/  MOV R157, UR15 ;  /* 0x0000000f009d7c02 */ /* 0x000fe20008000f00 */
[----:B------:R-:W3:Y:S01]  /*0890*/  LDG.E R158, desc[UR16][R158.64] ;  /* 0x000000109e9e7981 */ /* 0x000ee2000c1e1900 */
[----:B------:R-:W-:-:S03]  /*08a0*/  PLOP3.LUT P0, PT, PT, PT, UP0, 0x80, 0x8 ;  /* 0x000000000008781c */ /* 0x000fc60003f0f008 */
[----:B------:R4:W3:Y:S01]  /*08b0*/  LDG.E R156, desc[UR16][R156.64] ;  /* 0x000000109c9c7981 */ /* 0x0008e2000c1e1900 */
[----:B------:R-:W4:Y:S01]  /*08c0*/  S2R R2, SR_TID.X ;  /* 0x0000000000027919 */ /* 0x000f220000002100 */
[----:B0-----:R-:W-:-:S06]  /*08d0*/  @UP0 UIMAD.WIDE UR4, UR7, 0x2, UR4 ;  /* 0x00000002070408a5 */ /* 0x001fcc000f8e0204 */
[----:B------:R-:W-:Y:S01]  /*08e0*/  MOV R216, UR4 ;  /* 0x0000000400d87c02 */ /* 0x000fe20008000f00 */
[----:B-1----:R-:W-:Y:S01]  /*08f0*/  UIMAD UR4, UR7, UR6, URZ ;  /* 0x00000006070472a4 */ /* 0x002fe2000f8e02ff */
[----:B------:R-:W-:-:S03]  /*0900*/  MOV R217, UR5 ;  /* 0x0000000500d97c02 */ /* 0x000fc60008000f00 */
[----:B------:R-:W-:Y:S01]  /*0910*/  USHF.R.S32.HI UR5, URZ, 0x1f, UR4 ;  /* 0x0000001fff057899 */ /* 0x000fe20008011404 */
[----:B------:R-:W-:Y:S02]  /*0920*/  ISETP.GE.U32.AND P5, PT, R0, 0x80, PT ;  /* 0x000000800000780c */ /* 0x000fe40003fa6070 */
[----:B--2---:R-:W-:Y:S01]  /*0930*/  ISETP.NE.AND P6, PT, RZ, UR18, PT ;  /* 0x00000012ff007c0c */ /* 0x004fe2000bfc5270 */
[----:B------:R-:W-:Y:S01]  /*0940*/  ULEA.HI UR5, UR5, UR4, URZ, 0x3 ;  /* 0x0000000405057291 */ /* 0x000fe2000f8f18ff */
[----:B------:R-:W-:Y:S01]  /*0950*/  BSSY.RECONVERGENT B0, `(.L_x_2568) ;  /* 0x000006d000007945 */ /* 0x000fe20003800200 */
[----:B-----5:R0:W5:Y:S04]  /*0960*/  @P0 LDG.E.U16 R216, desc[UR16][R216.64] ;  /* 0x00000010d8d80981 */ /* 0x020168000c1e1500 */
[----:B----4-:R-:W-:-:S02]  /*0970*/  MOV R157, UR5 ;  /* 0x00000005009d7c02 */ /* 0x010fc40008000f00 */
[----:B------:R-:W-:Y:S02]  /*0980*/  CS2R R226, SRZ ;  /* 0x0000000000e27805 */ /* 0x000fe4000001ff00 */
[C---:B------:R-:W-:Y:S02]  /*0990*/  ISETP.GE.U32.AND P4, PT, R0.reuse, 0x100, PT ;  /* 0x000001000000780c */ /* 0x040fe40003f86070 */
[C---:B------:R-:W-:Y:S02]  /*09a0*/  ISETP.GE.U32.AND P3, PT, R0.reuse, 0x180, PT ;  /* 0x000001800000780c */ /* 0x040fe40003f66070 */
[C---:B------:R-:W-:Y:S02]  /*09b0*/  ISETP.GE.U32.AND P2, PT, R0.reuse, 0x200, PT ;  /* 0x000002000000780c */ /* 0x040fe40003f46070 */
[----:B------:R-:W-:Y:S02]  /*09c0*/  LEA.HI.SX32 R214, R157, R2, 0x1d ;  /* 0x000000029dd67211 */ /* 0x000fe400078feaff */
[----:B------:R-:W-:-:S02]  /*09d0*/  ISETP.GE.U32.AND P1, PT, R0, 0x280, PT ;  /* 0x000002800000780c */ /* 0x000fc40003f26070 */
[----:B0-----:R-:W-:Y:S02]  /*09e0*/  MOV R217, R214 ;  /* 0x000000d600d97202 */ /* 0x001fe40000000f00 */
[----:B---3--:R-:W-:-:S04]  /*09f0*/  FSEL R158, R158, RZ, !P6 ;  /* 0x000000ff9e9e7208 */ /* 0x008fc80007000000 */
[----:B------:R-:W-:Y:S02]  /*0a00*/  R2UR UR4, R158 ;  /* 0x000000009e0472ca */ /* 0x000fe400000e0000 */
[----:B------:R-:W-:Y:S01]  /*0a10*/  R2UR UR13, R156 ;  /* 0x000000009c0d72ca */ /* 0x000fe200000e0000 */
[----:B------:R-:W-:-:S14]  /*0a20*/  @!P5 BRA `(.L_x_2569) ;  /* 0x00000004007cd947 */ /* 0x000fdc0003800000 */
        /* <DEDUP_REMOVED lines=9> */
[----:B--2---:R-:W-:-:S04]  /*0ac0*/  IMAD.WIDE.U32 R200, R214, 0x8, R200 ;  /* 0x00000008d6c87825 */ /* 0x004fc800078e00c8 */
[--C-:B------:R-:W-:Y:S01]  /*0ad0*/  HADD2.F32 R210, -RZ, R36.reuse.H1_H1 ;  /* 0x30000024ffd27230 */ /* 0x100fe20000004100 */
[----:B------:R-:W5:Y:S07]  /*0ae0*/  LDG.E.64 R228, desc[UR16][R200.64] ;  /* 0x00000010c8e47981 */ /* 0x000f6e000c1e1b00 */
[----:B------:R-:W0:Y:S01]  /*0af0*/  @P0 LDC.64 R202, c[0x0][0x438] ;  /* 0x00010e00ffca0b82 */ /* 0x000e220000000a00 */
[----:B------:R-:W-:Y:S02]  /*0b00*/  HADD2.F32 R213, -RZ, R36.H0_H0 ;  /* 0x20000024ffd57230 */ /* 0x000fe40000004100 */
[----:B------:R-:W-:-:S02]  /*0b10*/  HADD2.F32 R209, -RZ, R37.H0_H0 ;  /* 0x20000025ffd17230 */ /* 0x000fc40000004100 */
[----:B0-----:R-:W-:-:S05]  /*0b20*/  @P0 IMAD.WIDE.U32 R202, R214, 0x10, R202 ;  /* 0x00000010d6ca0825 */ /* 0x001fca00078e00ca */
[----:B------:R4:W5:Y:S01]  /*0b30*/  @P0 LDG.E.128 R132, desc[UR16][R202.64] ;  /* 0x00000010ca840981 */ /* 0x000962000c1e1d00 */
[--C-:B---3--:R-:W-:Y:S02]  /*0b40*/  HADD2.F32 R204, -RZ, R156.reuse.H1_H1 ;  /* 0x3000009cffcc7230 */ /* 0x108fe40000004100 */
[----:B------:R-:W-:Y:S02]  /*0b50*/  HADD2.F32 R198, -RZ, R156.H0_H0 ;  /* 0x2000009cffc67230 */ /* 0x000fe40000004100 */
[----:B------:R-:W-:Y:S02]  /*0b60*/  HADD2.F32 R206, -RZ, R157.H1_H1 ;  /* 0x3000009dffce7230 */ /* 0x000fe40000004100 */
[----:B------:R-:W-:Y:S01]  /*0b70*/  FADD.FTZ R204, R204, -UR4 ;  /* 0x80000004cccc7e21 */ /* 0x000fe20008010000 */
[--C-:B----4-:R-:W-:Y:S02]  /*0b80*/  HADD2.F32 R202, -RZ, R160.reuse.H0_H0 ;  /* 0x200000a0ffca7230 */ /* 0x110fe40000004100 */
[----:B------:R-:W-:Y:S01]  /*0b90*/  FADD.FTZ R198, R198, -UR4 ;  /* 0x80000004c6c67e21 */ /* 0x000fe20008010000 */
[----:B------:R-:W-:-:S02]  /*0ba0*/  HADD2.F32 R160, -RZ, R160.H1_H1 ;  /* 0x300000a0ffa07230 */ /* 0x000fc40000004100 */
[----:B------:R-:W-:Y:S01]  /*0bb0*/  FMUL.FTZ R212, R204, UR13 ;  /* 0x0000000dccd47c20 */ /* 0x000fe20008410000 */
[----:B------:R-:W-:Y:S02]  /*0bc0*/  HADD2.F32 R217, -RZ, R158.H1_H1 ;  /* 0x3000009effd97230 */ /* 0x000fe40000004100 */
[----:B------:R-:W-:Y:S01]  /*0bd0*/  FADD.FTZ R206, R206, -UR4 ;  /* 0x80000004cece7e21 */ /* 0x000fe20008010000 */
[--C-:B------:R-:W-:Y:S02]  /*0be0*/  HADD2.F32 R200, -RZ, R161.reuse.H0_H0 ;  /* 0x200000a1ffc87230 */ /* 0x100fe40000004100 */
[----:B------:R-:W-:Y:S01]  /*0bf0*/  FMUL.FTZ R215, R198, UR13 ;  /* 0x0000000dc6d77c20 */ /* 0x000fe20008410000 */
[-C--:B------:R-:W-:Y:S01]  /*0c00*/  FMUL.FTZ R210, R210, R160.reuse ;  /* 0x000000a0d2d27220 */ /* 0x080fe20000410000 */
[----:B------:R-:W-:Y:S01]  /*0c10*/  FADD.FTZ R89, R89, R160 ;  /* 0x000000a059597221 */ /* 0x000fe20000010000 */
[----:B------:R-:W-:Y:S01]  /*0c20*/  FFMA.FTZ R57, R212, R160, R57 ;  /* 0x000000a0d4397223 */ /* 0x000fe20000010039 */
[----:B------:R-:W-:-:S02]  /*0c30*/  HADD2.F32 R161, -RZ, R161.H1_H1 ;  /* 0x300000a1ffa17230 */ /* 0x000fc40000004100 */
[----:B------:R-:W-:Y:S01]  /*0c40*/  FMUL.FTZ R208, R206, UR13 ;  /* 0x0000000dced07c20 */ /* 0x000fe20008410000 */
[----:B------:R-:W-:Y:S02]  /*0c50*/  HADD2.F32 R160, -RZ, R37.H1_H1 ;  /* 0x30000025ffa07230 */ /* 0x000fe40000004100 */
[----:B------:R-:W-:Y:S01]  /*0c60*/  FADD.FTZ R204, R217, -UR4 ;  /* 0x80000004d9cc7e21 */ /* 0x000fe20008010000 */
[----:B------:R-:W-:Y:S02]  /*0c70*/  HADD2.F32 R205, -RZ, R157.H0_H0 ;  /* 0x2000009dffcd7230 */ /* 0x000fe40000004100 */
[-C--:B------:R-:W-:Y:S01]  /*0c80*/  FMUL.FTZ R213, R213, R202.reuse ;  /* 0x000000cad5d57220 */ /* 0x080fe20000410000 */
[--C-:B------:R-:W-:Y:S02]  /*0c90*/  HADD2.F32 R201, -RZ, R162.reuse.H0_H0 ;  /* 0x200000a2ffc97230 */ /* 0x100fe40000004100 */
[----:B------:R-:W-:Y:S01]  /*0ca0*/  FADD.FTZ R88, R88, R202 ;  /* 0x000000ca58587221 */ /* 0x000fe20000010000 */
[----:B------:R-:W-:Y:S01]  /*0cb0*/  FFMA.FTZ R56, R215, R202, R56 ;  /* 0x000000cad7387223 */ /* 0x000fe20000010038 */
[----:B------:R-:W-:-:S02]  /*0cc0*/  HADD2.F32 R162, -RZ, R162.H1_H1 ;  /* 0x300000a2ffa27230 */ /* 0x000fc40000004100 */
[-C--:B------:R-:W-:Y:S01]  /*0cd0*/  FMUL.FTZ R206, R160, R161.reuse ;  /* 0x000000a1a0ce7220 */ /* 0x080fe20000410000 */
[----:B------:R-:W-:Y:S02]  /*0ce0*/  HADD2.F32 R202, -RZ, R38.H1_H1 ;  /* 0x30000026ffca7230 */ /* 0x000fe40000004100 */
[----:B------:R-:W-:Y:S01]  /*0cf0*/  FADD.FTZ R91, R91, R161 ;  /* 0x000000a15b5b7221 */ /* 0x000fe20000010000 */
[--C-:B------:R-:W-:Y:S02]  /*0d00*/  HADD2.F32 R157, -RZ, R163.reuse.H0_H0 ;  /* 0x200000a3ff9d7230 */ /* 0x100fe40000004100 */
[----:B------:R-:W-:Y:S01]  /*0d10*/  FFMA.FTZ R59, R208, R161, R59 ;  /* 0x000000a1d03b7223 */ /* 0x000fe2000001003b */
[----:B------:R-:W-:Y:S02]  /*0d20*/  HADD2.F32 R156, -RZ, R163.H1_H1 ;  /* 0x300000a3ff9c7230 */ /* 0x000fe40000004100 */
[----:B------:R-:W-:Y:S01]  /*0d30*/  FMUL.FTZ R204, R204, UR13 ;  /* 0x0000000dcccc7c20 */ /* 0x000fe20008410000 */
[----:B------:R-:W-:Y:S01]  /*0d40*/  FADD.FTZ R205, R205, -UR4 ;  /* 0x80000004cdcd7e21 */ /* 0x000fe20008010000 */
[----:B------:R-:W-:Y:S01]  /*0d50*/  FADD.FTZ R161, RZ, R213 ;  /* 0x000000d5ffa17221 */ /* 0x000fe20000010000 */
[----:B------:R-:W-:Y:S01]  /*0d60*/  FFMA.FTZ R163, R215, R213, RZ ;  /* 0x000000d5d7a37223 */ /* 0x000fe200000100ff */
[----:B------:R-:W-:-:S02]  /*0d70*/  HADD2.F32 R207, -RZ, R158.H0_H0 ;  /* 0x2000009effcf7230 */ /* 0x000fc40000004100 */
[-C--:B------:R-:W-:Y:S01]  /*0d80*/  FMUL.FTZ R202, R202, R162.reuse ;  /* 0x000000a2caca7220 */ /* 0x080fe20000410000 */
[----:B------:R-:W-:Y:S02]  /*0d90*/  HADD2.F32 R158, -RZ, R159.H0_H0 ;  /* 0x2000009fff9e7230 */ /* 0x000fe40000004100 */
[----:B------:R-:W-:Y:S01]  /*0da0*/  FADD.FTZ R93, R93, R162 ;  /* 0x000000a25d5d7221 */ /* 0x000fe20000010000 */
[----:B------:R-:W-:Y:S01]  /*0db0*/  FFMA.FTZ R61, R204, R162, R61 ;  /* 0x000000a2cc3d7223 */ /* 0x000fe2000001003d */
[----:B------:R-:W-:Y:S01]  /*0dc0*/  FMUL.FTZ R211, R205, UR13 ;  /* 0x0000000dcdd37c20 */ /* 0x000fe20008410000 */
[----:B------:R-:W-:Y:S01]  /*0dd0*/  FMUL.FTZ R209, R209, R200 ;  /* 0x000000c8d1d17220 */ /* 0x000fe20000410000 */
[----:B------:R-:W-:Y:S01]  /*0de0*/  FADD.FTZ R160, R161, R210 ;  /* 0x000000d2a1a07221 */ /* 0x000fe20000010000 */
[----:B------:R-:W-:Y:S01]  /*0df0*/  FFMA.FTZ R162, R212, R210, R163 ;  /* 0x000000d2d4a27223 */ /* 0x000fe200000100a3 */
[----:B------:R-:W-:Y:S01]  /*0e00*/  FADD.FTZ R207, R207, -UR4 ;  /* 0x80000004cfcf7e21 */ /* 0x000fe20008010000 */
[----:B------:R-:W-:-:S02]  /*0e10*/  HADD2.F32 R205, -RZ, R38.H0_H0 ;  /* 0x20000026ffcd7230 */ /* 0x000fc40000004100 */
[----:B------:R-:W-:Y:S01]  /*0e20*/  FADD.FTZ R158, R158, -UR4 ;  /* 0x800000049e9e7e21 */ /* 0x000fe20008010000 */
[----:B------:R-:W-:Y:S01]  /*0e30*/  FADD.FTZ R161, R160, R209 ;  /* 0x000000d1a0a17221 */ /* 0x000fe20000010000 */
[----:B------:R-:W-:Y:S01]  /*0e40*/  FFMA.FTZ R163, R211, R209, R162 ;  /* 0x000000d1d3a37223 */ /* 0x000fe200000100a2 */
[----:B------:R-:W-:Y:S01]  /*0e50*/  FMUL.FTZ R207, R207, UR13 ;  /* 0x0000000dcfcf7c20 */ /* 0x000fe20008410000 */
[----:B------:R-:W-:Y:S02]  /*0e60*/  HADD2.F32 R198, -RZ, R39.H0_H0 ;  /* 0x20000027ffc67230 */ /* 0x000fe40000004100 */
[----:B------:R-:W-:Y:S01]  /*0e70*/  FMUL.FTZ R203, R158, UR13 ;  /* 0x0000000d9ecb7c20 */ /* 0x000fe20008410000 */
[-C--:B------:R-:W-:Y:S01]  /*0e80*/  FMUL.FTZ R205, R205, R201.reuse ;  /* 0x000000c9cdcd7220 */ /* 0x080fe20000410000 */
[----:B------:R-:W-:Y:S01]  /*0e90*/  FADD.FTZ R158, R161, R206 ;  /* 0x000000cea19e7221 */ /* 0x000fe20000010000 */
[----:B------:R-:W-:Y:S01]  /*0ea0*/  FFMA.FTZ R160, R208, R206, R163 ;  /* 0x000000ced0a07223 */ /* 0x000fe200000100a3 */
[----:B------:R-:W-:Y:S01]  /*0eb0*/  FADD.FTZ R92, R92, R201 ;  /* 0x000000c95c5c7221 */ /* 0x000fe20000010000 */
[----:B------:R-:W-:Y:S01]  /*0ec0*/  FFMA.FTZ R60, R207, R201, R60 ;  /* 0x000000c9cf3c7223 */ /* 0x000fe2000001003c */
[----:B------:R-:W-:-:S02]  /*0ed0*/  HADD2.F32 R159, -RZ, R159.H1_H1 ;  /* 0x3000009fff9f7230 */ /* 0x000fc40000004100 */
[-C--:B------:R-:W-:Y:S01]  /*0ee0*/  FMUL.FTZ R201, R198, R157.reuse ;  /* 0x0000009dc6c97220 */ /* 0x080fe20000410000 */
[----:B------:R-:W-:Y:S01]  /*0ef0*/  FADD.FTZ R94, R94, R157 ;  /* 0x0000009d5e5e7221 */ /* 0x000fe20000010000 */
[----:B------:R-:W-:Y:S01]  /*0f00*/  FFMA.FTZ R62, R203, R157, R62 ;  /* 0x0000009dcb3e7223 */ /* 0x000fe2000001003e */
[----:B------:R-:W-:Y:S01]  /*0f10*/  FADD.FTZ R157, R158, R205 ;  /* 0x000000cd9e9d7221 */ /* 0x000fe20000010000 */
[----:B------:R-:W-:Y:S01]  /*0f20*/  FFMA.FTZ R161, R207, R205, R160 ;  /* 0x000000cdcfa17223 */ /* 0x000fe200000100a0 */
[----:B------:R-:W-:Y:S02]  /*0f30*/  HADD2.F32 R217, -RZ, R39.H1_H1 ;  /* 0x30000027ffd97230 */ /* 0x000fe40000004100 */
        /* <DEDUP_REMOVED lines=11> */
[----:B------:R-:W-:Y:S01]  /*0ff0*/  IADD3 R217, PT, PT, R214, 0x80, RZ ;  /* 0x00000080d6d97810 */ /* 0x000fe20007ffe0ff */
[----:B------:R-:W-:Y:S01]  /*1000*/  FADD.FTZ R227, R227, R198 ;  /* 0x000000c6e3e37221 */ /* 0x000fe20000010000 */
[----:B------:R-:W-:-:S07]  /*1010*/  FFMA.FTZ R226, R200, R198, R157 ;  /* 0x000000c6c8e27223 */ /* 0x000fce000001009d */
.L_x_2569:
[----:B------:R-:W-:Y:S05]  /*1020*/  BSYNC.RECONVERGENT B0 ;  /* 0x0000000000007941 */ /* 0x000fea0003800200 */
.L_x_2568:
        /* <DEDUP_REMOVED lines=19> */
[----:B------:R-:W-:Y:S01]  /*1160*/  IADD3 R217, PT, PT, R217, 0x80, RZ ;  /* 0x00000080d9d97810 */ /* 0x000fe20007ffe0ff */
        /* <DEDUP_REMOVED lines=28> */
[----:B------:R-:W-:Y:S01]  /*1330*/  FFMA.FTZ R99, R192, R161, R99 ;  /* 0x000000a1c0637223 */ /* 0x000fe20000010063 */
[----:B------:R-:W-:Y:S01]  /*1340*/  FMUL.FTZ R188, R188, UR13 ;  /* 0x0000000dbcbc7c20 */ /* 0x000fe20008410000 */
[----:B------:R-:W-:Y:S01]  /*1350*/  FADD.FTZ R189, R189, -UR4 ;  /* 0x80000004bdbd7e21 */ /* 0x000fe20008010000 */
[----:B------:R-:W-:Y:S01]  /*1360*/  FADD.FTZ R227, R227, R197 ;  /* 0x000000c5e3e37221 */ /* 0x000fe20000010000 */
[----:B------:R-:W-:Y:S01]  /*1370*/  FFMA.FTZ R161, R199, R197, R226 ;  /* 0x000000c5c7a17223 */ /* 0x000fe200000100e2 */
[----:B------:R-:W-:Y:S02]  /*1380*/  HADD2.F32 R191, -RZ, R158.H0_H0 ;  /* 0x2000009effbf7230 */ /* 0x000fe40000004100 */
[----:B------:R-:W-:Y:S01]  /*1390*/  FMUL.FTZ R186, R186, R162 ;  /* 0x000000a2baba7220 */ /* 0x000fe20000410000 */
[----:B------:R-:W-:-:S02]  /*13a0*/  HADD2.F32 R158, -RZ, R159.H0_H0 ;  /* 0x2000009fff9e7230 */ /* 0x000fc40000004100 */
[----:B------:R-:W-:Y:S01]  /*13b0*/  FADD.FTZ R141, R141, R162 ;  /* 0x000000a28d8d7221 */ /* 0x000fe20000010000 */
[----:B------:R-:W-:Y:S01]  /*13c0*/  FFMA.FTZ R101, R188, R162, R101 ;  /* 0x000000a2bc657223 */ /* 0x000fe20000010065 */
[----:B------:R-:W-:Y:S01]  /*13d0*/  FMUL.FTZ R195, R189, UR13 ;  /* 0x0000000dbdc37c20 */ /* 0x000fe20008410000 */
[----:B------:R-:W-:Y:S01]  /*13e0*/  FMUL.FTZ R193, R193, R184 ;  /* 0x000000b8c1c17220 */ /* 0x000fe20000410000 */
[----:B------:R-:W-:Y:S01]  /*13f0*/  FADD.FTZ R160, R227, R194 ;  /* 0x000000c2e3a07221 */ /* 0x000fe20000010000 */
[----:B------:R-:W-:Y:S01]  /*1400*/  FFMA.FTZ R162, R196, R194, R161 ;  /* 0x000000c2c4a27223 */ /* 0x000fe200000100a1 */
[----:B------:R-:W-:Y:S01]  /*1410*/  FADD.FTZ R191, R191, -UR4 ;  /* 0x80000004bfbf7e21 */ /* 0x000fe20008010000 */
[--C-:B------:R-:W-:Y:S02]  /*1420*/  HADD2.F32 R157, -RZ, R163.reuse.H0_H0 ;  /* 0x200000a3ff9d7230 */ /* 0x100fe40000004100 */
[----:B------:R-:W-:Y:S01]  /*1430*/  FADD.FTZ R158, R158, -UR4 ;  /* 0x800000049e9e7e21 */ /* 0x000fe20008010000 */
[----:B------:R-:W-:-:S02]  /*1440*/  HADD2.F32 R156, -RZ, R163.H1_H1 ;  /* 0x300000a3ff9c7230 */ /* 0x000fc40000004100 */
[----:B------:R-:W-:Y:S01]  /*1450*/  FADD.FTZ R161, R160, R193 ;  /* 0x000000c1a0a17221 */ /* 0x000fe20000010000 */
[----:B------:R-:W-:Y:S02]  /*1460*/  HADD2.F32 R189, -RZ, R42.H0_H0 ;  /* 0x2000002affbd7230 */ /* 0x000fe40000004100 */
[C---:B------:R-:W-:Y:S01]  /*1470*/  FFMA.FTZ R163, R195.reuse, R193, R162 ;  /* 0x000000c1c3a37223 */ /* 0x040fe200000100a2 */
        /* <DEDUP_REMOVED lines=27> */
[----:B------:R-:W-:-:S07]  /*1630*/  FFMA.FTZ R226, R184, R183, R160 ;  /* 0x000000b7b8e27223 */ /* 0x000fce00000100a0 */
.L_x_2571:
[----:B------:R-:W-:Y:S05]  /*1640*/  BSYNC.RECONVERGENT B0 ;  /* 0x0000000000007941 */ /* 0x000fea0003800200 */
.L_x_2570:
        /* <DEDUP_REMOVED lines=14> */
[----:B------:R-:W-:-:S02]  /*1730*/  HADD2.F32 R182, -RZ, R44.H0_H0 ;  /* 0x2000002cffb67230 */ /* 0x000fc40000004100 */
[----:B------:R-:W-:Y:S02]  /*1740*/  HADD2.F32 R181, -RZ, R44.H1_H1 ;  /* 0x3000002cffb57230 */ /* 0x000fe40000004100 */
[----:B------:R-:W-:Y:S02]  /*1750*/  HADD2.F32 R178, -RZ, R46.H0_H0 ;  /* 0x2000002effb27230 */ /* 0x000fe40000004100 */
[--C-:B------:R-:W-:Y:S02]  /*1760*/  HADD2.F32 R179, -RZ, R45.reuse.H1_H1 ;  /* 0x3000002dffb37230 */ /* 0x100fe40000004100 */
[----:B------:R-:W-:Y:S02]  /*1770*/  HADD2.F32 R180, -RZ, R45.H0_H0 ;  /* 0x2000002dffb47230 */ /* 0x000fe40000004100 */
[----:B0-----:R-:W-:-:S05]  /*1780*/  @P0 IMAD.WIDE.U32 R168, R217, 0x10, R168 ;  /* 0x00000010d9a80825 */ /* 0x001fca00078e00a8 */
[----:B------:R0:W5:Y:S01]  /*1790*/  @P0 LDG.E.128 R144, desc[UR16][R168.64] ;  /* 0x00000010a8900981 */ /* 0x000162000c1e1d00 */
[----:B------:R-:W-:Y:S01]  /*17a0*/  IADD3 R217, PT, PT, R217, 0x80, RZ ;  /* 0x00000080d9d97810 */ /* 0x000fe20007ffe0ff */
[--C-:B---3--:R-:W-:Y:S02]  /*17b0*/  HADD2.F32 R170, -RZ, R156.reuse.H0_H0 ;  /* 0x2000009cffaa7230 */ /* 0x108fe40000004100 */
[----:B------:R-:W-:-:S03]  /*17c0*/  HADD2.F32 R174, -RZ, R156.H1_H1 ;  /* 0x3000009cffae7230 */ /* 0x000fc60000004100 */
[----:B------:R-:W-:Y:S01]  /*17d0*/  FADD.FTZ R170, R170, -UR4 ;  /* 0x80000004aaaa7e21 */ /* 0x000fe20008010000 */
[----:B------:R-:W-:Y:S02]  /*17e0*/  HADD2.F32 R177, -RZ, R158.H0_H0 ;  /* 0x2000009effb17230 */ /* 0x000fe40000004100 */
[--C-:B----4-:R-:W-:Y:S02]  /*17f0*/  HADD2.F32 R167, -RZ, R160.reuse.H0_H0 ;  /* 0x200000a0ffa77230 */ /* 0x110fe40000004100 */
[----:B------:R-:W-:Y:S01]  /*1800*/  FMUL.FTZ R171, R170, UR13 ;  /* 0x0000000daaab7c20 */ /* 0x000fe20008410000 */
[----:B------:R-:W-:Y:S02]  /*1810*/  HADD2.F32 R176, -RZ, R157.H1_H1 ;  /* 0x3000009dffb07230 */ /* 0x000fe40000004100 */
[----:B------:R-:W-:Y:S01]  /*1820*/  FADD.FTZ R170, R174, -UR4 ;  /* 0x80000004aeaa7e21 */ /* 0x000fe20008010000 */
[-C--:B------:R-:W-:Y:S01]  /*1830*/  FMUL.FTZ R182, R182, R167.reuse ;  /* 0x000000a7b6b67220 */ /* 0x080fe20000410000 */
[----:B------:R-:W-:Y:S01]  /*1840*/  FADD.FTZ R104, R104, R167 ;  /* 0x000000a768687221 */ /* 0x000fe20000010000 */
[----:B------:R-:W-:Y:S01]  /*1850*/  FFMA.FTZ R64, R171, R167, R64 ;  /* 0x000000a7ab407223 */ /* 0x000fe20000010040 */
[----:B------:R-:W-:Y:S01]  /*1860*/  FADD.FTZ R167, R177, -UR4 ;  /* 0x80000004b1a77e21 */ /* 0x000fe20008010000 */
[----:B0-----:R-:W-:Y:S01]  /*1870*/  FADD.FTZ R168, R176, -UR4 ;  /* 0x80000004b0a87e21 */ /* 0x001fe20008010000 */
[----:B------:R-:W-:-:S02]  /*1880*/  HADD2.F32 R160, -RZ, R160.H1_H1 ;  /* 0x300000a0ffa07230 */ /* 0x000fc40000004100 */
[----:B------:R-:W-:Y:S01]  /*1890*/  FMUL.FTZ R170, R170, UR13 ;  /* 0x0000000daaaa7c20 */ /* 0x000fe20008410000 */
[--C-:B------:R-:W-:Y:S02]  /*18a0*/  HADD2.F32 R173, -RZ, R161.reuse.H0_H0 ;  /* 0x200000a1ffad7230 */ /* 0x100fe40000004100 */
[----:B------:R-:W-:Y:S02]  /*18b0*/  HADD2.F32 R172, -RZ, R161.H1_H1 ;  /* 0x300000a1ffac7230 */ /* 0x000fe40000004100 */
[----:B------:R-:W-:Y:S01]  /*18c0*/  FMUL.FTZ R167, R167, UR13 ;  /* 0x0000000da7a77c20 */ /* 0x000fe20008410000 */
[----:B------:R-:W-:Y:S02]  /*18d0*/  HADD2.F32 R161, -RZ, R162.H0_H0 ;  /* 0x200000a2ffa17230 */ /* 0x000fe40000004100 */
[----:B------:R-:W-:Y:S01]  /*18e0*/  FMUL.FTZ R168, R168, UR13 ;  /* 0x0000000da8a87c20 */ /* 0x000fe20008410000 */
[----:B------:R-:W-:Y:S02]  /*18f0*/  HADD2.F32 R175, -RZ, R157.H0_H0 ;  /* 0x2000009dffaf7230 */ /* 0x000fe40000004100 */
[----:B------:R-:W-:-:S02]  /*1900*/  HADD2.F32 R230, -RZ, R158.H1_H1 ;  /* 0x3000009effe67230 */ /* 0x000fc40000004100 */
[-C--:B------:R-:W-:Y:S01]  /*1910*/  FMUL.FTZ R181, R181, R160.reuse ;  /* 0x000000a0b5b57220 */ /* 0x080fe20000410000 */
[----:B------:R-:W-:Y:S01]  /*1920*/  FADD.FTZ R105, R105, R160 ;  /* 0x000000a069697221 */ /* 0x000fe20000010000 */
[----:B------:R-:W-:Y:S01]  /*1930*/  FFMA.FTZ R65, R170, R160, R65 ;  /* 0x000000a0aa417223 */ /* 0x000fe20000010041 */
[-C--:B------:R-:W-:Y:S01]  /*1940*/  FMUL.FTZ R178, R178, R161.reuse ;  /* 0x000000a1b2b27220 */ /* 0x080fe20000410000 */
[----:B------:R-:W-:Y:S01]  /*1950*/  FADD.FTZ R108, R108, R161 ;  /* 0x000000a16c6c7221 */ /* 0x000fe20000010000 */
[----:B------:R-:W-:Y:S01]  /*1960*/  FFMA.FTZ R68, R167, R161, R68 ;  /* 0x000000a1a7447223 */ /* 0x000fe20000010044 */
[----:B------:R-:W-:Y:S01]  /*1970*/  FADD.FTZ R160, R227, R182 ;  /* 0x000000b6e3a07221 */ /* 0x000fe20000010000 */
[----:B------:R-:W-:Y:S01]  /*1980*/  FADD.FTZ R169, R175, -UR4 ;  /* 0x80000004afa97e21 */ /* 0x000fe20008010000 */
[-C--:B------:R-:W-:Y:S01]  /*1990*/  FMUL.FTZ R179, R179, R172.reuse ;  /* 0x000000acb3b37220 */ /* 0x080fe20000410000 */
[----:B------:R-:W-:Y:S01]  /*19a0*/  FADD.FTZ R107, R107, R172 ;  /* 0x000000ac6b6b7221 */ /* 0x000fe20000010000 */
[----:B------:R-:W-:Y:S01]  /*19b0*/  FFMA.FTZ R67, R168, R172, R67 ;  /* 0x000000aca8437223 */ /* 0x000fe20000010043 */
[----:B------:R-:W-:Y:S01]  /*19c0*/  FFMA.FTZ R161, R171, R182, R226 ;  /* 0x000000b6aba17223 */ /* 0x000fe200000100e2 */
[----:B------:R-:W-:-:S02]  /*19d0*/  HADD2.F32 R158, -RZ, R159.H0_H0 ;  /* 0x2000009fff9e7230 */ /* 0x000fc40000004100 */
[----:B------:R-:W-:Y:S01]  /*19e0*/  FADD.FTZ R172, R230, -UR4 ;  /* 0x80000004e6ac7e21 */ /* 0x000fe20008010000 */
[--C-:B------:R-:W-:Y:S02]  /*19f0*/  HADD2.F32 R157, -RZ, R163.reuse.H0_H0 ;  /* 0x200000a3ff9d7230 */ /* 0x100fe40000004100 */
[----:B------:R-:W-:Y:S01]  /*1a00*/  FMUL.FTZ R180, R180, R173 ;  /* 0x000000adb4b47220 */ /* 0x000fe20000410000 */
[----:B------:R-:W-:Y:S02]  /*1a10*/  HADD2.F32 R156, -RZ, R163.H1_H1 ;  /* 0x300000a3ff9c7230 */ /* 0x000fe40000004100 */
[----:B------:R-:W-:Y:S01]  /*1a20*/  FADD.FTZ R163, R160, R181 ;  /* 0x000000b5a0a37221 */ /* 0x000fe20000010000 */
[----:B------:R-:W-:Y:S02]  /*1a30*/  HADD2.F32 R162, -RZ, R162.H1_H1 ;  /* 0x300000a2ffa27230 */ /* 0x000fe40000004100 */
[----:B------:R-:W-:Y:S01]  /*1a40*/  FMUL.FTZ R169, R169, UR13 ;  /* 0x0000000da9a97c20 */ /* 0x000fe20008410000 */
[----:B------:R-:W-:-:S02]  /*1a50*/  HADD2.F32 R177, -RZ, R46.H1_H1 ;  /* 0x3000002effb17230 */ /* 0x000fc40000004100 */
[----:B------:R-:W-:Y:S01]  /*1a60*/  FFMA.FTZ R160, R170, R181, R161 ;  /* 0x000000b5aaa07223 */ /* 0x000fe200000100a1 */
[----:B------:R-:W-:Y:S01]  /*1a70*/  FMUL.FTZ R172, R172, UR13 ;  /* 0x0000000dacac7c20 */ /* 0x000fe20008410000 */
[----:B------:R-:W-:Y:S01]  /*1a80*/  FADD.FTZ R175, R158, -UR4 ;  /* 0x800000049eaf7e21 */ /* 0x000fe20008010000 */
[----:B------:R-:W-:Y:S01]  /*1a90*/  FADD.FTZ R158, R163, R180 ;  /* 0x000000b4a39e7221 */ /* 0x000fe20000010000 */
[----:B------:R-:W-:Y:S01]  /*1aa0*/  FFMA.FTZ R161, R169, R180, R160 ;  /* 0x000000b4a9a17223 */ /* 0x000fe200000100a0 */
[-C--:B------:R-:W-:Y:S01]  /*1ab0*/  FMUL.FTZ R177, R177, R162.reuse ;  /* 0x000000a2b1b17220 */ /* 0x080fe20000410000 */
[----:B------:R-:W-:Y:S01]  /*1ac0*/  FADD.FTZ R109, R109, R162 ;  /* 0x000000a26d6d7221 */ /* 0x000fe20000010000 */
[----:B------:R-:W-:Y:S01]  /*1ad0*/  FFMA.FTZ R69, R172, R162, R69 ;  /* 0x000000a2ac457223 */ /* 0x000fe20000010045 */
[----:B------:R-:W-:Y:S02]  /*1ae0*/  HADD2.F32 R162, -RZ, R47.H0_H0 ;  /* 0x2000002fffa27230 */ /* 0x000fe40000004100 */
[----:B------:R-:W-:Y:S01]  /*1af0*/  FMUL.FTZ R175, R175, UR13 ;  /* 0x0000000dafaf7c20 */ /* 0x000fe20008410000 */
        /* <DEDUP_REMOVED lines=19> */
[C---:B------:R-:W-:Y:S01]  /*1c30*/  FFMA.FTZ R71, R176.reuse, R156, R71 ;  /* 0x0000009cb0477223 */ /* 0x040fe20000010047 */
[----:B------:R-:W-:Y:S01]  /*1c40*/  FADD.FTZ R227, R227, R174 ;  /* 0x000000aee3e37221 */ /* 0x000fe20000010000 */
[----:B------:R-:W-:-:S07]  /*1c50*/  FFMA.FTZ R226, R176, R174, R157 ;  /* 0x000000aeb0e27223 */ /* 0x000fce000001009d */
.L_x_2573:
[----:B------:R-:W-:Y:S05]  /*1c60*/  BSYNC.RECONVERGENT B0 ;  /* 0x0000000000007941 */ /* 0x000fea0003800200 */
.L_x_2572:
        /* <DEDUP_REMOVED lines=16> */
[----:B------:R-:W-:Y:S01]  /*1d70*/  HADD2.F32 R163, -RZ, R51.H1_H1 ;  /* 0x30000033ffa37230 */ /* 0x000fe20000004100 */
[----:B------:R-:W-:Y:S01]  /*1d80*/  IADD3 R217, PT, PT, R217, 0x80, RZ ;  /* 0x00000080d9d97810 */ /* 0x000fe20007ffe0ff */
[--C-:B---3--:R-:W-:Y:S02]  /*1d90*/  HADD2.F32 R3, -RZ, R4.reuse.H0_H0 ;  /* 0x20000004ff037230 */ /* 0x108fe40000004100 */
[----:B------:R-:W-:Y:S02]  /*1da0*/  HADD2.F32 R17, -RZ, R4.H1_H1 ;  /* 0x30000004ff117230 */ /* 0x000fe40000004100 */
[--C-:B------:R-:W-:Y:S02]  /*1db0*/  HADD2.F32 R18, -RZ, R5.reuse.H0_H0 ;  /* 0x20000005ff127230 */ /* 0x100fe40000004100 */
[----:B------:R-:W-:Y:S01]  /*1dc0*/  FADD.FTZ R3, R3, -UR4 ;  /* 0x8000000403037e21 */ /* 0x000fe20008010000 */
[----:B------:R-:W-:-:S02]  /*1dd0*/  HADD2.F32 R159, -RZ, R5.H1_H1 ;  /* 0x30000005ff9f7230 */ /* 0x000fc40000004100 */
[--C-:B------:R-:W-:Y:S02]  /*1de0*/  HADD2.F32 R15, -RZ, R7.reuse.H0_H0 ;  /* 0x20000007ff0f7230 */ /* 0x100fe40000004100 */
[----:B------:R-:W-:Y:S01]  /*1df0*/  FMUL.FTZ R3, R3, UR13 ;  /* 0x0000000d03037c20 */ /* 0x000fe20008410000 */
[----:B------:R-:W-:Y:S02]  /*1e00*/  HADD2.F32 R16, -RZ, R7.H1_H1 ;  /* 0x30000007ff107230 */ /* 0x000fe40000004100 */
[----:B------:R-:W-:Y:S02]  /*1e10*/  HADD2.F32 R4, -RZ, R48.H0_H0 ;  /* 0x20000030ff047230 */ /* 0x000fe40000004100 */
[----:B----4-:R-:W-:Y:S02]  /*1e20*/  HADD2.F32 R5, -RZ, R8.H0_H0 ;  /* 0x20000008ff057230 */ /* 0x010fe40000004100 */
[--C-:B------:R-:W-:Y:S02]  /*1e30*/  HADD2.F32 R160, -RZ, R6.reuse.H0_H0 ;  /* 0x20000006ffa07230 */ /* 0x100fe40000004100 */
[----:B------:R-:W-:-:S02]  /*1e40*/  HADD2.F32 R161, -RZ, R6.H1_H1 ;  /* 0x30000006ffa17230 */ /* 0x000fc40000004100 */
[----:B------:R-:W-:Y:S01]  /*1e50*/  FADD.FTZ R6, R17, -UR4 ;  /* 0x8000000411067e21 */ /* 0x000fe20008010000 */
[----:B------:R-:W-:Y:S02]  /*1e60*/  HADD2.F32 R8, -RZ, R8.H1_H1 ;  /* 0x30000008ff087230 */ /* 0x000fe40000004100 */
[----:B------:R-:W-:Y:S02]  /*1e70*/  HADD2.F32 R7, -RZ, R48.H1_H1 ;  /* 0x30000030ff077230 */ /* 0x000fe40000004100 */
[----:B------:R-:W-:Y:S01]  /*1e80*/  FADD.FTZ R18, R18, -UR4 ;  /* 0x8000000412127e21 */ /* 0x000fe20008010000 */
[--C-:B0-----:R-:W-:Y:S02]  /*1e90*/  HADD2.F32 R13, -RZ, R10.reuse.H0_H0 ;  /* 0x2000000aff0d7230 */ /* 0x101fe40000004100 */
[----:B------:R-:W-:Y:S02]  /*1ea0*/  HADD2.F32 R158, -RZ, R10.H1_H1 ;  /* 0x3000000aff9e7230 */ /* 0x000fe40000004100 */
[----:B------:R-:W-:Y:S01]  /*1eb0*/  FADD.FTZ R10, R159, -UR4 ;  /* 0x800000049f0a7e21 */ /* 0x000fe20008010000 */
[----:B------:R-:W-:-:S02]  /*1ec0*/  HADD2.F32 R12, -RZ, R9.H0_H0 ;  /* 0x20000009ff0c7230 */ /* 0x000fc40000004100 */
[-C--:B------:R-:W-:Y:S01]  /*1ed0*/  FMUL.FTZ R4, R4, R5.reuse ;  /* 0x0000000504047220 */ /* 0x080fe20000410000 */
[----:B------:R-:W-:Y:S02]  /*1ee0*/  HADD2.F32 R14, -RZ, R9.H1_H1 ;  /* 0x30000009ff0e7230 */ /* 0x000fe40000004100 */
[----:B------:R-:W-:Y:S01]  /*1ef0*/  FADD.FTZ R112, R112, R5 ;  /* 0x0000000570707221 */ /* 0x000fe20000010000 */
[----:B------:R-:W-:Y:S01]  /*1f00*/  FFMA.FTZ R72, R3, R5, R72 ;  /* 0x0000000503487223 */ /* 0x000fe20000010048 */
[--C-:B------:R-:W-:Y:S02]  /*1f10*/  HADD2.F32 R157, -RZ, R11.reuse.H0_H0 ;  /* 0x2000000bff9d7230 */ /* 0x100fe40000004100 */
[----:B------:R-:W-:Y:S01]  /*1f20*/  FMUL.FTZ R6, R6, UR13 ;  /* 0x0000000d06067c20 */ /* 0x000fe20008410000 */
[----:B------:R-:W-:Y:S02]  /*1f30*/  HADD2.F32 R156, -RZ, R11.H1_H1 ;  /* 0x3000000bff9c7230 */ /* 0x000fe40000004100 */
[----:B------:R-:W-:Y:S01]  /*1f40*/  FMUL.FTZ R5, R7, R8 ;  /* 0x0000000807057220 */ /* 0x000fe20000410000 */
[----:B------:R-:W-:-:S02]  /*1f50*/  HADD2.F32 R9, -RZ, R49.H0_H0 ;  /* 0x20000031ff097230 */ /* 0x000fc40000004100 */
[----:B------:R-:W-:Y:S01]  /*1f60*/  FMUL.FTZ R7, R18, UR13 ;  /* 0x0000000d12077c20 */ /* 0x000fe20008410000 */
[----:B------:R-:W-:Y:S02]  /*1f70*/  HADD2.F32 R11, -RZ, R49.H1_H1 ;  /* 0x30000031ff0b7230 */ /* 0x000fe40000004100 */
[----:B------:R-:W-:Y:S01]  /*1f80*/  FMUL.FTZ R10, R10, UR13 ;  /* 0x0000000d0a0a7c20 */ /* 0x000fe20008410000 */
[----:B------:R-:W-:Y:S01]  /*1f90*/  FADD.FTZ R160, R160, -UR4 ;  /* 0x80000004a0a07e21 */ /* 0x000fe20008010000 */
[----:B------:R-:W-:Y:S01]  /*1fa0*/  FADD.FTZ R113, R113, R8 ;  /* 0x0000000871717221 */ /* 0x000fe20000010000 */
[----:B------:R-:W-:Y:S01]  /*1fb0*/  FFMA.FTZ R73, R6, R8, R73 ;  /* 0x0000000806497223 */ /* 0x000fe20000010049 */
[-C--:B------:R-:W-:Y:S01]  /*1fc0*/  FMUL.FTZ R8, R9, R12.reuse ;  /* 0x0000000c09087220 */ /* 0x080fe20000410000 */
[----:B------:R-:W-:Y:S01]  /*1fd0*/  FADD.FTZ R114, R114, R12 ;  /* 0x0000000c72727221 */ /* 0x000fe20000010000 */
[----:B------:R-:W-:Y:S01]  /*1fe0*/  FFMA.FTZ R74, R7, R12, R74 ;  /* 0x0000000c074a7223 */ /* 0x000fe2000001004a */
[----:B------:R-:W-:-:S02]  /*1ff0*/  HADD2.F32 R12, -RZ, R50.H0_H0 ;  /* 0x20000032ff0c7230 */ /* 0x000fc40000004100 */
[-C--:B------:R-:W-:Y:S01]  /*2000*/  FMUL.FTZ R9, R11, R14.reuse ;  /* 0x0000000e0b097220 */ /* 0x080fe20000410000 */
[----:B------:R-:W-:Y:S01]  /*2010*/  FADD.FTZ R115, R115, R14 ;  /* 0x0000000e73737221 */ /* 0x000fe20000010000 */
[----:B------:R-:W-:Y:S01]  /*2020*/  FFMA.FTZ R75, R10, R14, R75 ;  /* 0x0000000e0a4b7223 */ /* 0x000fe2000001004b */
[----:B------:R-:W-:Y:S02]  /*2030*/  HADD2.F32 R14, -RZ, R50.H1_H1 ;  /* 0x30000032ff0e7230 */ /* 0x000fe40000004100 */
[----:B------:R-:W-:Y:S01]  /*2040*/  FMUL.FTZ R11, R160, UR13 ;  /* 0x0000000da00b7c20 */ /* 0x000fe20008410000 */
[----:B------:R-:W-:Y:S01]  /*2050*/  FADD.FTZ R161, R161, -UR4 ;  /* 0x80000004a1a17e21 */ /* 0x000fe20008010000 */
[----:B------:R-:W-:Y:S01]  /*2060*/  FADD.FTZ R18, R227, R4 ;  /* 0x00000004e3127221 */ /* 0x000fe20000010000 */
[-C--:B------:R-:W-:Y:S01]  /*2070*/  FMUL.FTZ R12, R12, R13.reuse ;  /* 0x0000000d0c0c7220 */ /* 0x080fe20000410000 */
[----:B------:R-:W-:Y:S01]  /*2080*/  FADD.FTZ R116, R116, R13 ;  /* 0x0000000d74747221 */ /* 0x000fe20000010000 */
[----:B------:R-:W-:Y:S01]  /*2090*/  FFMA.FTZ R76, R11, R13, R76 ;  /* 0x0000000d0b4c7223 */ /* 0x000fe2000001004c */
[----:B------:R-:W-:Y:S01]  /*20a0*/  FFMA.FTZ R17, R3, R4, R226 ;  /* 0x0000000403117223 */ /* 0x000fe200000100e2 */
[-C--:B------:R-:W-:Y:S01]  /*20b0*/  FMUL.FTZ R13, R14, R158.reuse ;  /* 0x0000009e0e0d7220 */ /* 0x080fe20000410000 */
[----:B------:R-:W-:Y:S01]  /*20c0*/  FMUL.FTZ R14, R161, UR13 ;  /* 0x0000000da10e7c20 */ /* 0x000fe20008410000 */
[----:B------:R-:W-:Y:S01]  /*20d0*/  FADD.FTZ R159, R18, R5 ;  /* 0x00000005129f7221 */ /* 0x000fe20000010000 */
[----:B------:R-:W-:Y:S01]  /*20e0*/  FFMA.FTZ R18, R6, R5, R17 ;  /* 0x0000000506127223 */ /* 0x000fe20000010011 */
[----:B------:R-:W-:Y:S01]  /*20f0*/  FADD.FTZ R117, R117, R158 ;  /* 0x0000009e75757221 */ /* 0x000fe20000010000 */
[----:B------:R-:W-:Y:S01]  /*2100*/  FFMA.FTZ R77, R14, R158, R77 ;  /* 0x0000009e0e4d7223 */ /* 0x000fe2000001004d */
[----:B------:R-:W-:Y:S01]  /*2110*/  FADD.FTZ R17, R15, -UR4 ;  /* 0x800000040f117e21 */ /* 0x000fe20008010000 */
[----:B------:R-:W-:Y:S01]  /*2120*/  FADD.FTZ R158, R159, R8 ;  /* 0x000000089f9e7221 */ /* 0x000fe20000010000 */
[----:B------:R-:W-:Y:S01]  /*2130*/  FFMA.FTZ R159, R7, R8, R18 ;  /* 0x00000008079f7223 */ /* 0x000fe20000010012 */
[----:B------:R-:W-:-:S02]  /*2140*/  HADD2.F32 R160, -RZ, R51.H0_H0 ;  /* 0x20000033ffa07230 */ /* 0x000fc40000004100 */
[----:B------:R-:W-:Y:S01]  /*2150*/  FMUL.FTZ R17, R17, UR13 ;  /* 0x0000000d11117c20 */ /* 0x000fe20008410000 */
[----:B------:R-:W-:Y:S01]  /*2160*/  FADD.FTZ R161, R158, R9 ;  /* 0x000000099ea17221 */ /* 0x000fe20000010000 */
[----:B------:R-:W-:Y:S01]  /*2170*/  FFMA.FTZ R18, R10, R9, R159 ;  /* 0x000000090a127223 */ /* 0x000fe2000001009f */
[----:B------:R-:W-:Y:S01]  /*2180*/  FADD.FTZ R118, R118, R157 ;  /* 0x0000009d76767221 */ /* 0x000fe20000010000 */
[-C--:B------:R-:W-:Y:S01]  /*2190*/  FMUL.FTZ R15, R160, R157.reuse ;  /* 0x0000009da00f7220 */ /* 0x080fe20000410000 */
[----:B------:R-:W-:Y:S01]  /*21a0*/  FFMA.FTZ R78, R17, R157, R78 ;  /* 0x0000009d114e7223 */ /* 0x000fe2000001004e */
[----:B------:R-:W-:Y:S01]  /*21b0*/  FADD.FTZ R158, R161, R12 ;  /* 0x0000000ca19e7221 */ /* 0x000fe20000010000 */
[----:B------:R-:W-:Y:S01]  /*21c0*/  FFMA.FTZ R157, R11, R12, R18 ;  /* 0x0000000c0b9d7223 */ /* 0x000fe20000010012 */
[----:B------:R-:W-:Y:S02]  /*21d0*/  FADD.FTZ R18, R16, -UR4 ;  /* 0x8000000410127e21 */ /* 0x000fe40008010000 */
        /* <DEDUP_REMOVED lines=10> */
.L_x_2575:
[----:B------:R-:W-:Y:S05]  /*2280*/  BSYNC.RECONVERGENT B0 ;  /* 0x0000000000007941 */ /* 0x000fea0003800200 */
.L_x_2574:
        /* <DEDUP_REMOVED lines=11> */
[----:B--2---:R-:W-:-:S05]  /*2340*/  IMAD.WIDE.U32 R28, R217, 0x8, R28 ;  /* 0x00000008d91c7825 */ /* 0x004fca00078e001c */
[----:B------:R-:W5:Y:S07]  /*2350*/  LDG.E.64 R222, desc[UR16][R28.64] ;  /* 0x000000101cde7981 */ /* 0x000f6e000c1e1b00 */
[----:B------:R-:W0:Y:S02]  /*2360*/  @P0 LDC.64 R30, c[0x0][0x438] ;  /* 0x00010e00ff1e0b82 */ /* 0x000e240000000a00 */
[----:B0-----:R-:W-:-:S05]  /*2370*/  @P0 IMAD.WIDE.U32 R30, R217, 0x10, R30 ;  /* 0x00000010d91e0825 */ /* 0x001fca00078e001e */
[----:B------:R0:W5:Y:S02]  /*2380*/  @P0 LDG.E.128 R152, desc[UR16][R30.64] ;  /* 0x000000101e980981 */ /* 0x000164000c1e1d00 */
[----:B0-----:R-:W-:Y:S02]  /*2390*/  HADD2.F32 R31, -RZ, R54.H1_H1 ;  /* 0x30000036ff1f7230 */ /* 0x001fe40000004100 */
        /* <DEDUP_REMOVED lines=16> */
[--C-:B------:R-:W-:Y:S02]  /*24a0*/  HADD2.F32 R28, -RZ, R25.reuse.H0_H0 ;  /* 0x20000019ff1c7230 */ /* 0x100fe40000004100 */
[-C--:B------:R-:W-:Y:S01]  /*24b0*/  FMUL.FTZ R20, R20, R21.reuse ;  /* 0x0000001514147220 */ /* 0x080fe20000410000 */
[----:B------:R-:W-:Y:S02]  /*24c0*/  HADD2.F32 R30, -RZ, R25.H1_H1 ;  /* 0x30000019ff1e7230 */ /* 0x000fe40000004100 */
[----:B------:R-:W-:Y:S01]  /*24d0*/  FADD.FTZ R120, R120, R21 ;  /* 0x0000001578787221 */ /* 0x000fe20000010000 */
[----:B------:R-:W-:Y:S01]  /*24e0*/  FFMA.FTZ R80, R19, R21, R80 ;  /* 0x0000001513507223 */ /* 0x000fe20000010050 */
[----:B------:R-:W-:-:S02]  /*24f0*/  HADD2.F32 R157, -RZ, R27.H0_H0 ;  /* 0x2000001bff9d7230 */ /* 0x000fc40000004100 */
[----:B------:R-:W-:Y:S01]  /*2500*/  FMUL.FTZ R22, R22, UR13 ;  /* 0x0000000d16167c20 */ /* 0x000fe20008410000 */
[----:B------:R-:W-:Y:S02]  /*2510*/  HADD2.F32 R158, -RZ, R27.H1_H1 ;  /* 0x3000001bff9e7230 */ /* 0x000fe40000004100 */
[-C--:B------:R-:W-:Y:S01]  /*2520*/  FMUL.FTZ R21, R23, R24.reuse ;  /* 0x0000001817157220 */ /* 0x080fe20000410000 */
[--C-:B------:R-:W-:Y:S02]  /*2530*/  HADD2.F32 R25, -RZ, R53.reuse.H0_H0 ;  /* 0x20000035ff197230 */ /* 0x100fe40000004100 */
[----:B------:R-:W-:Y:S01]  /*2540*/  FMUL.FTZ R23, R161, UR13 ;  /* 0x0000000da1177c20 */ /* 0x000fe20008410000 */
[----:B------:R-:W-:Y:S02]  /*2550*/  HADD2.F32 R27, -RZ, R53.H1_H1 ;  /* 0x30000035ff1b7230 */ /* 0x000fe40000004100 */
[----:B------:R-:W-:Y:S01]  /*2560*/  FADD.FTZ R163, R163, -UR4 ;  /* 0x80000004a3a37e21 */ /* 0x000fe20008010000 */
[----:B------:R-:W-:Y:S01]  /*2570*/  FADD.FTZ R121, R121, R24 ;  /* 0x0000001879797221 */ /* 0x000fe20000010000 */
[----:B------:R-:W-:Y:S01]  /*2580*/  FFMA.FTZ R81, R22, R24, R81 ;  /* 0x0000001816517223 */ /* 0x000fe20000010051 */
[-C--:B------:R-:W-:Y:S01]  /*2590*/  FMUL.FTZ R24, R25, R28.reuse ;  /* 0x0000001c19187220 */ /* 0x080fe20000410000 */
[----:B------:R-:W-:Y:S01]  /*25a0*/  FADD.FTZ R122, R122, R28 ;  /* 0x0000001c7a7a7221 */ /* 0x000fe20000010000 */
[----:B------:R-:W-:Y:S01]  /*25b0*/  FFMA.FTZ R82, R23, R28, R82 ;  /* 0x0000001c17527223 */ /* 0x000fe20000010052 */
[----:B------:R-:W-:-:S02]  /*25c0*/  HADD2.F32 R29, -RZ, R26.H0_H0 ;  /* 0x2000001aff1d7230 */ /* 0x000fc40000004100 */
[----:B------:R-:W-:Y:S01]  /*25d0*/  FMUL.FTZ R25, R27, R30 ;  /* 0x0000001e1b197220 */ /* 0x000fe20000410000 */
[----:B------:R-:W-:Y:S02]  /*25e0*/  HADD2.F32 R28, -RZ, R54.H0_H0 ;  /* 0x20000036ff1c7230 */ /* 0x000fe40000004100 */
[----:B------:R-:W-:Y:S01]  /*25f0*/  FMUL.FTZ R27, R163, UR13 ;  /* 0x0000000da31b7c20 */ /* 0x000fe20008410000 */
[----:B------:R-:W-:Y:S02]  /*2600*/  HADD2.F32 R166, -RZ, R26.H1_H1 ;  /* 0x3000001affa67230 */ /* 0x000fe40000004100 */
[----:B------:R-:W-:Y:S01]  /*2610*/  FADD.FTZ R124, R124, R29 ;  /* 0x0000001d7c7c7221 */ /* 0x000fe20000010000 */
[----:B------:R-:W-:Y:S01]  /*2620*/  FADD.FTZ R160, R227, R20 ;  /* 0x00000014e3a07221 */ /* 0x000fe20000010000 */
[-C--:B------:R-:W-:Y:S01]  /*2630*/  FMUL.FTZ R28, R28, R29.reuse ;  /* 0x0000001d1c1c7220 */ /* 0x080fe20000410000 */
[----:B------:R-:W-:Y:S01]  /*2640*/  FFMA.FTZ R84, R27, R29, R84 ;  /* 0x0000001d1b547223 */ /* 0x000fe20000010054 */
[----:B------:R-:W-:Y:S01]  /*2650*/  FMUL.FTZ R29, R31, R166 ;  /* 0x000000a61f1d7220 */ /* 0x000fe20000410000 */
[----:B------:R-:W-:Y:S01]  /*2660*/  FFMA.FTZ R31, R19, R20, R226 ;  /* 0x00000014131f7223 */ /* 0x000fe200000100e2 */
[----:B------:R-:W-:Y:S01]  /*2670*/  FADD.FTZ R26, R162, -UR4 ;  /* 0x80000004a21a7e21 */ /* 0x000fe20008010000 */
[----:B------:R-:W-:-:S02]  /*2680*/  FADD.FTZ R161, R160, R21 ;  /* 0x00000015a0a17221 */ /* 0x000fc40000010000 */
[----:B------:R-:W-:Y:S01]  /*2690*/  FFMA.FTZ R160, R22, R21, R31 ;  /* 0x0000001516a07223 */ /* 0x000fe2000001001f */
[----:B------:R-:W-:Y:S01]  /*26a0*/  FMUL.FTZ R26, R26, UR13 ;  /* 0x0000000d1a1a7c20 */ /* 0x000fe20008410000 */
[----:B------:R-:W-:Y:S01]  /*26b0*/  FADD.FTZ R162, R161, R24 ;  /* 0x00000018a1a27221 */ /* 0x000fe20000010000 */
[----:B------:R-:W-:Y:S01]  /*26c0*/  FADD.FTZ R123, R123, R30 ;  /* 0x0000001e7b7b7221 */ /* 0x000fe20000010000 */
[----:B------:R-:W-:Y:S01]  /*26d0*/  FFMA.FTZ R161, R23, R24, R160 ;  /* 0x0000001817a17223 */ /* 0x000fe200000100a0 */
[----:B------:R-:W-:Y:S01]  /*26e0*/  FFMA.FTZ R83, R26, R30, R83 ;  /* 0x0000001e1a537223 */ /* 0x000fe20000010053 */
[----:B------:R-:W-:Y:S01]  /*26f0*/  FADD.FTZ R30, R164, -UR4 ;  /* 0x80000004a41e7e21 */ /* 0x000fe20008010000 */
[----:B------:R-:W-:Y:S01]  /*2700*/  FADD.FTZ R165, R159, -UR4 ;  /* 0x800000049fa57e21 */ /* 0x000fe20008010000 */
[----:B------:R-:W-:Y:S01]  /*2710*/  FADD.FTZ R159, R162, R25 ;  /* 0x00000019a29f7221 */ /* 0x000fe20000010000 */
[----:B------:R-:W-:Y:S01]  /*2720*/  FFMA.FTZ R160, R26, R25, R161 ;  /* 0x000000191aa07223 */ /* 0x000fe200000100a1 */
[----:B------:R-:W-:Y:S01]  /*2730*/  FMUL.FTZ R30, R30, UR13 ;  /* 0x0000000d1e1e7c20 */ /* 0x000fe20008410000 */
[----:B------:R-:W-:-:S02]  /*2740*/  HADD2.F32 R164, -RZ, R55.H0_H0 ;  /* 0x20000037ffa47230 */ /* 0x000fc40000004100 */
[----:B------:R-:W-:Y:S01]  /*2750*/  FADD.FTZ R162, R159, R28 ;  /* 0x0000001c9fa27221 */ /* 0x000fe20000010000 */
[----:B------:R-:W-:Y:S01]  /*2760*/  FFMA.FTZ R159, R27, R28, R160 ;  /* 0x0000001c1b9f7223 */ /* 0x000fe200000100a0 */
[----:B------:R-:W-:Y:S01]  /*2770*/  FADD.FTZ R125, R125, R166 ;  /* 0x000000a67d7d7221 */ /* 0x000fe20000010000 */
[----:B------:R-:W-:Y:S01]  /*2780*/  FFMA.FTZ R85, R30, R166, R85 ;  /* 0x000000a61e557223 */ /* 0x000fe20000010055 */
[----:B------:R-:W-:Y:S02]  /*2790*/  HADD2.F32 R163, -RZ, R55.H1_H1 ;  /* 0x30000037ffa37230 */ /* 0x000fe40000004100 */
[----:B------:R-:W-:Y:S01]  /*27a0*/  FMUL.FTZ R165, R165, UR13 ;  /* 0x0000000da5a57c20 */ /* 0x000fe20008410000 */
[----:B------:R-:W-:Y:S01]  /*27b0*/  FADD.FTZ R166, R156, -UR4 ;  /* 0x800000049ca67e21 */ /* 0x000fe20008010000 */
[----:B------:R-:W-:Y:S01]  /*27c0*/  FMUL.FTZ R31, R164, R157 ;  /* 0x0000009da41f7220 */ /* 0x000fe20000410000 */
        /* <DEDUP_REMOVED lines=12> */
.L_x_2577:
[----:B------:R-:W-:Y:S05]  /*2890*/  BSYNC.RECONVERGENT B0 ;  /* 0x0000000000007941 */ /* 0x000fea0003800200 */
.L_x_2576:
        /* <DEDUP_REMOVED lines=31> */
.L_x_2579:
[----:B------:R-:W-:Y:S05]  /*2a90*/  BSYNC.RECONVERGENT B0 ;  /* 0x0000000000007941 */ /* 0x000fea0003800200 */
.L_x_2578:
[----:B------:R-:W1:Y:S08]  /*2aa0*/  S2UR UR5, SR_CgaCtaId ;  /* 0x00000000000579c3 */ /* 0x000e700000008800 */
[----:B------:R-:W-:Y:S01]  /*2ab0*/  BAR.SYNC.DEFER_BLOCKING 0x0 ;  /* 0x0000000000007b1d */ /* 0x000fe20000010000 */
[----:B------:R-:W-:Y:S01]  /*2ac0*/  PLOP3.LUT P0, PT, PT, PT, UP0, 0x80, 0x8 ;  /* 0x000000000008781c */ /* 0x000fe20003f0f008 */
[----:B------:R-:W-:-:S04]  /*2ad0*/  UISETP.NE.U32.AND UP1, UPT, UR20, URZ, UPT ;  /* 0x000000ff1400728c */ /* 0x000fc8000bf25070 */
[----:B------:R-:W-:Y:S01]  /*2ae0*/  UMOV UR4, 0x400 ;  /* 0x0000040000047882 */ /* 0x000fe20000000000 */
[----:B------:R-:W-:Y:S01]  /*2af0*/  UISETP.NE.AND.EX UP1, UPT, UR21, URZ, UPT, UP1 ;  /* 0x000000ff1500728c */ /* 0x000fe2000bf25310 */
[----:B------:R-:W-:Y:S06]  /*2b00*/  BSSY.RECONVERGENT B0, `(.L_x_2580) ;  /* 0x00005ed000007945 */ /* 0x000fec0003800200 */
[----:B-----5:R-:W-:Y:S01]  /*2b10*/  @P0 HADD2.F32 R216, -RZ, R216.H0_H0 ;  /* 0x200000d8ffd80230 */ /* 0x020fe20000004100 */
[----:B------:R-:W-:Y:S01]  /*2b20*/  PLOP3.LUT P0, PT, PT, PT, UP0, 0x80, 0x8 ;  /* 0x000000000008781c */ /* 0x000fe20003f0f008 */
[----:B-1----:R-:W-:-:S04]  /*2b30*/  ULEA UR4, UR5, UR4, 0x18 ;  /* 0x0000000405047291 */ /* 0x002fc8000f8ec0ff */
[----:B------:R-:W-:Y:S02]  /*2b40*/  UIADD3 UR5, UPT, UPT, UR4, 0x5020, URZ ;  /* 0x0000502004057890 */ /* 0x000fe4000fffe0ff */
[----:B------:R-:W-:Y:S02]  /*2b50*/  @!UP2 UIADD3 UR5, UPT, UPT, UR4, 0x5000, URZ ;  /* 0x000050000405a890 */ /* 0x000fe4000fffe0ff */
[----:B------:R-:W-:Y:S02]  /*2b60*/  UIADD3 UR12, UPT, UPT, UR4, 0x5030, URZ ;  /* 0x00005030040c7890 */ /* 0x000fe4000fffe0ff */
[----:B------:R-:W-:-:S03]  /*2b70*/  @!UP2 UIADD3 UR12, UPT, UPT, UR4, 0x5010, URZ ;  /* 0x00005010040ca890 */ /* 0x000fc6000fffe0ff */
[----:B------:R-:W-:Y:S01]  /*2b80*/  UMOV UR4, 0x3f800000 ;  /* 0x3f80000000047882 */ /* 0x000fe20000000000 */
[----:B------:R-:W-:Y:S01]  /*2b90*/  @P0 R2UR UR4, R216 ;  /* 0x00000000d80402ca */ /* 0x000fe200000e0000 */
        /* <DEDUP_REMOVED lines=22> */
[----:B------:R-:W-:Y:S01]  /*2d00*/  LOP3.LUT P6, RZ, R229, 0xff0000, RZ, 0xc0, !PT ;  /* 0x00ff0000e5ff7812 */ /* 0x000fe200078cc0ff */
        /* <DEDUP_REMOVED lines=15> */
[----:B------:R-:W-:-:S02]  /*2e00*/  FMUL.FTZ R161, R161, UR24 ;  /* 0x00000018a1a17c20 */ /* 0x000fc40008410000 */
[----:B------:R-:W-:Y:S01]  /*2e10*/  FSEL R159, R157, RZ, P6 ;  /* 0x000000ff9d9f7208 */ /* 0x000fe20003000000 */
[----:B------:R-:W-:Y:S01]  /*2e20*/  FMUL.FTZ R156, R156, UR4 ;  /* 0x000000049c9c7c20 */ /* 0x000fe20008410000 */
[----:B------:R-:W-:Y:S01]  /*2e30*/  ISETP.GE.U32.AND P6, PT, R228, RZ, PT ;  /* 0x000000ffe400720c */ /* 0x000fe20003fc6070 */
[--C-:B------:R-:W-:Y:S02]  /*2e40*/  FFMA.FTZ R157, R204, UR5, R160.reuse ;  /* 0x00000005cc9d7c23 */ /* 0x100fe400080100a0 */
[----:B------:R-:W-:Y:S01]  /*2e50*/  FMUL.FTZ R156, R156, UR24 ;  /* 0x000000189c9c7c20 */ /* 0x000fe20008410000 */
[C---:B------:R-:W-:Y:S01]  /*2e60*/  ISETP.GE.U32.AND.EX P6, PT, R229.reuse, 0x1000000, PT, P6 ;  /* 0x01000000e500780c */ /* 0x040fe20003fc6160 */
[----:B------:R-:W-:Y:S01]  /*2e70*/  FADD.FTZ R162, R202, -R157 ;  /* 0x8000009dcaa27221 */ /* 0x000fe20000010000 */
[--C-:B------:R-:W-:Y:S02]  /*2e80*/  FFMA.FTZ R157, R212, UR5, R160.reuse ;  /* 0x00000005d49d7c23 */ /* 0x100fe400080100a0 */
[----:B------:R-:W-:Y:S01]  /*2e90*/  FSEL R226, R158, RZ, P6 ;  /* 0x000000ff9ee27208 */ /* 0x000fe20003000000 */
[----:B------:R-:W-:Y:S01]  /*2ea0*/  FMUL.FTZ R162, R162, UR13 ;  /* 0x0000000da2a27c20 */ /* 0x000fe20008410000 */
[----:B------:R-:W-:Y:S01]  /*2eb0*/  LOP3.LUT P6, RZ, R229, 0xff, RZ, 0xc0, !PT ;  /* 0x000000ffe5ff7812 */ /* 0x000fe200078cc0ff */
[----:B------:R-:W-:Y:S01]  /*2ec0*/  FADD.FTZ R157, R210, -R157 ;  /* 0x8000009dd29d7221 */ /* 0x000fe20000010000 */
[----:B------:R-:W-:Y:S01]  /*2ed0*/  F2FP.F16.F32.PACK_AB R159, R226, R159 ;  /* 0x0000009fe29f723e */ /* 0x000fe200000000ff */
[----:B------:R-:W-:Y:S01]  /*2ee0*/  FMUL.FTZ R162, R162, UR4 ;  /* 0x00000004a2a27c20 */ /* 0x000fe20008410000 */
[----:B------:R-:W-:Y:S01]  /*2ef0*/  FSEL R216, R156, RZ, P6 ;  /* 0x000000ff9cd87208 */ /* 0x000fe20003000000 */
[----:B------:R-:W-:Y:S01]  /*2f00*/  FFMA.FTZ R156, R211, UR5, R160 ;  /* 0x00000005d39c7c23 */ /* 0x000fe200080100a0 */
[----:B------:R-:W-:Y:S01]  /*2f10*/  LOP3.LUT P6, RZ, R229, 0xff00, RZ, 0xc0, !PT ;  /* 0x0000ff00e5ff7812 */ /* 0x000fe200078cc0ff */
[----:B------:R-:W-:Y:S01]  /*2f20*/  FMUL.FTZ R162, R162, UR24 ;  /* 0x00000018a2a27c20 */ /* 0x000fe20008410000 */
[----:B------:R-:W-:Y:S01]  /*2f30*/  FMUL.FTZ R157, R157, UR13 ;  /* 0x0000000d9d9d7c20 */ /* 0x000fe20008410000 */
[----:B------:R-:W-:Y:S01]  /*2f40*/  FADD.FTZ R158, R209, -R156 ;  /* 0x8000009cd19e7221 */ /* 0x000fe20000010000 */
[----:B------:R-:W-:-:S02]  /*2f50*/  FFMA.FTZ R156, R215, UR5, R160 ;  /* 0x00000005d79c7c23 */ /* 0x000fc400080100a0 */
[----:B------:R-:W-:Y:S01]  /*2f60*/  FSEL R217, R162, RZ, P6 ;  /* 0x000000ffa2d97208 */ /* 0x000fe20003000000 */
[----:B------:R-:W-:Y:S01]  /*2f70*/  FMUL.FTZ R158, R158, UR13 ;  /* 0x0000000d9e9e7c20 */ /* 0x000fe20008410000 */
[----:B------:R-:W-:Y:S01]  /*2f80*/  LOP3.LUT P6, RZ, R228, 0xff0000, RZ, 0xc0, !PT ;  /* 0x00ff0000e4ff7812 */ /* 0x000fe200078cc0ff */
[----:B------:R-:W-:Y:S01]  /*2f90*/  FADD.FTZ R156, R213, -R156 ;  /* 0x8000009cd59c7221 */ /* 0x000fe20000010000 */
[----:B------:R-:W-:Y:S01]  /*2fa0*/  FMUL.FTZ R157, R157, UR4 ;  /* 0x000000049d9d7c20 */ /* 0x000fe20008410000 */
[----:B------:R-:W-:Y:S02]  /*2fb0*/  FMUL.FTZ R158, R158, UR4 ;  /* 0x000000049e9e7c20 */ /* 0x000fe40008410000 */
[----:B------:R-:W-:Y:S01]  /*2fc0*/  FMUL.FTZ R156, R156, UR13 ;  /* 0x0000000d9c9c7c20 */ /* 0x000fe20008410000 */
[----:B------:R-:W-:Y:S01]  /*2fd0*/  FMUL.FTZ R157, R157, UR24 ;  /* 0x000000189d9d7c20 */ /* 0x000fe20008410000 */
[----:B------:R-:W-:Y:S02]  /*2fe0*/  FMUL.FTZ R158, R158, UR24 ;  /* 0x000000189e9e7c20 */ /* 0x000fe40008410000 */
[----:B------:R-:W-:-:S03]  /*2ff0*/  FMUL.FTZ R156, R156, UR4 ;  /* 0x000000049c9c7c20 */ /* 0x000fc60008410000 */
[----:B------:R-:W-:Y:S01]  /*3000*/  FSEL R162, R158, RZ, P6 ;  /* 0x000000ff9ea27208 */ /* 0x000fe20003000000 */
[----:B------:R-:W-:Y:S01]  /*3010*/  FMUL.FTZ R156, R156, UR24 ;  /* 0x000000189c9c7c20 */ /* 0x000fe20008410000 */
[C---:B------:R-:W-:Y:S02]  /*3020*/  LOP3.LUT P6, RZ, R228.reuse, 0xff000000, RZ, 0xc0, !PT ;  /* 0xff000000e4ff7812 */ /* 0x040fe400078cc0ff */
[----:B------:R-:W-:Y:S02]  /*3030*/  F2FP.F16.F32.PACK_AB R158, R217, R216 ;  /* 0x000000d8d99e723e */ /* 0x000fe400000000ff */
[----:B------:R-:W-:Y:S02]  /*3040*/  FSEL R163, R161, RZ, P6 ;  /* 0x000000ffa1a37208 */ /* 0x000fe40003000000 */
[----:B------:R-:W-:-:S04]  /*3050*/  LOP3.LUT P6, RZ, R228, 0xff00, RZ, 0xc0, !PT ;  /* 0x0000ff00e4ff7812 */ /* 0x000fc800078cc0ff */
[----:B------:R-:W-:Y:S02]  /*3060*/  FSEL R161, R157, RZ, P6 ;  /* 0x000000ff9da17208 */ /* 0x000fe40003000000 */
[----:B------:R-:W-:Y:S02]  /*3070*/  LOP3.LUT P6, RZ, R228, 0xff, RZ, 0xc0, !PT ;  /* 0x000000ffe4ff7812 */ /* 0x000fe400078cc0ff */
[----:B------:R-:W-:Y:S02]  /*3080*/  F2FP.F16.F32.PACK_AB R157, R163, R162 ;  /* 0x000000a2a39d723e */ /* 0x000fe400000000ff */
[----:B------:R-:W-:-:S04]  /*3090*/  FSEL R156, R156, RZ, P6 ;  /* 0x000000ff9c9c7208 */ /* 0x000fc80003000000 */
[----:B------:R-:W-:Y:S01]  /*30a0*/  F2FP.F16.F32.PACK_AB R156, R161, R156 ;  /* 0x0000009ca19c723e */ /* 0x000fe200000000ff */
[----:B------:R-:W-:Y:S06]  /*30b0*/  BRA `(.L_x_2585) ;  /* 0x0000000400047947 */ /* 0x000fec0003800000 */
.L_x_2584:
[--C-:B------:R-:W-:Y:S01]  /*30c0*/  FFMA.FTZ R128, R203, UR5, R160.reuse ;  /* 0x00000005cb807c23 */ /* 0x100fe200080100a0 */
[--C-:B------:R-:W-:Y:S01]  /*30d0*/  FFMA.FTZ R129, R200, UR5, R160.reuse ;  /* 0x00000005c8817c23 */ /* 0x100fe200080100a0 */
[----:B------:R-:W-:Y:S01]  /*30e0*/  LOP3.LUT P6, RZ, R229, 0xff0000, RZ, 0xc0, !PT ;  /* 0x00ff0000e5ff7812 */ /* 0x000fe200078cc0ff */
[----:B------:R-:W-:Y:S01]  /*30f0*/  FFMA.FTZ R157, R204, UR5, R160 ;  /* 0x00000005cc9d7c23 */ /* 0x000fe200080100a0 */
[----:B------:R-:W-:Y:S01]  /*3100*/  FADD.FTZ R128, R201, -R128 ;  /* 0x80000080c9807221 */ /* 0x000fe20000010000 */
[----:B------:R-:W-:Y:S01]  /*3110*/  FADD.FTZ R156, R198, -R129 ;  /* 0x80000081c69c7221 */ /* 0x000fe20000010000 */
[--C-:B------:R-:W-:Y:S01]  /*3120*/  FFMA.FTZ R162, R211, UR5, R160.reuse ;  /* 0x00000005d3a27c23 */ /* 0x100fe200080100a0 */
[----:B------:R-:W-:Y:S01]  /*3130*/  FADD.FTZ R163, R202, -R157 ;  /* 0x8000009dcaa37221 */ /* 0x000fe20000010000 */
[----:B------:R-:W-:Y:S01]  /*3140*/  FMUL.FTZ R131, R128, UR13 ;  /* 0x0000000d80837c20 */ /* 0x000fe20008410000 */
[----:B------:R-:W-:Y:S01]  /*3150*/  FFMA.FTZ R128, R207, UR5, R160 ;  /* 0x00000005cf807c23 */ /* 0x000fe200080100a0 */
[----:B------:R-:W-:Y:S01]  /*3160*/  FADD.FTZ R157, R209, -R162 ;  /* 0x800000a2d19d7221 */ /* 0x000fe20000010000 */
[----:B------:R-:W-:Y:S01]  /*3170*/  FMUL.FTZ R231, R163, UR13 ;  /* 0x0000000da3e77c20 */ /* 0x000fe20008410000 */
[----:B------:R-:W-:Y:S01]  /*3180*/  FMUL.FTZ R129, R131, UR4 ;  /* 0x0000000483817c20 */ /* 0x000fe20008410000 */
[----:B------:R-:W-:Y:S01]  /*3190*/  FADD.FTZ R130, R205, -R128 ;  /* 0x80000080cd827221 */ /* 0x000fe20000010000 */
[----:B------:R-:W-:Y:S01]  /*31a0*/  FMUL.FTZ R128, R156, UR13 ;  /* 0x0000000d9c807c20 */ /* 0x000fe20008410000 */
[--C-:B------:R-:W-:Y:S01]  /*31b0*/  FFMA.FTZ R161, R208, UR5, R160.reuse ;  /* 0x00000005d0a17c23 */ /* 0x100fe200080100a0 */
        /* <DEDUP_REMOVED lines=9> */
[----:B------:R-:W-:Y:S01]  /*3250*/  FADD.FTZ R161, R206, -R161 ;  /* 0x800000a1cea17221 */ /* 0x000fe20000010000 */
[----:B------:R-:W-:Y:S01]  /*3260*/  FMUL.FTZ R216, R163, UR24 ;  /* 0x00000018a3d87c20 */ /* 0x000fe20008410000 */
[----:B------:R-:W-:Y:S01]  /*3270*/  ISETP.GE.U32.AND.EX P6, PT, R229, 0x1000000, PT, P6 ;  /* 0x01000000e500780c */ /* 0x000fe20003fc6160 */
[----:B------:R-:W-:Y:S01]  /*3280*/  FMUL.FTZ R129, R129, UR24 ;  /* 0x0000001881817c20 */ /* 0x000fe20008410000 */
[----:B------:R-:W-:Y:S01]  /*3290*/  FMUL.FTZ R157, R217, UR4 ;  /* 0x00000004d99d7c20 */ /* 0x000fe20008410000 */
[----:B------:R-:W-:Y:S01]  /*32a0*/  FMUL.FTZ R230, R161, UR13 ;  /* 0x0000000da1e67c20 */ /* 0x000fe20008410000 */
[----:B------:R-:W-:Y:S01]  /*32b0*/  FSEL R156, R156, RZ, P6 ;  /* 0x000000ff9c9c7208 */ /* 0x000fe20003000000 */
[----:B------:R-:W-:Y:S01]  /*32c0*/  FFMA.FTZ R162, R215, UR5, R160 ;  /* 0x00000005d7a27c23 */ /* 0x000fe200080100a0 */
[----:B------:R-:W-:Y:S01]  /*32d0*/  LOP3.LUT P6, RZ, R229, 0xff, RZ, 0xc0, !PT ;  /* 0x000000ffe5ff7812 */ /* 0x000fe200078cc0ff */
[----:B------:R-:W-:Y:S01]  /*32e0*/  FMUL.FTZ R163, R230, UR4 ;  /* 0x00000004e6a37c20 */ /* 0x000fe20008410000 */
[----:B------:R-:W-:Y:S01]  /*32f0*/  F2FP.F16.F32.PACK_AB R131, R128, R131 ;  /* 0x000000838083723e */ /* 0x000fe200000000ff */
[----:B------:R-:W-:Y:S01]  /*3300*/  FADD.FTZ R162, R213, -R162 ;  /* 0x800000a2d5a27221 */ /* 0x000fe20000010000 */
[----:B------:R-:W-:Y:S01]  /*3310*/  FSEL R158, R129, RZ, P6 ;  /* 0x000000ff819e7208 */ /* 0x000fe20003000000 */
[----:B------:R-:W-:Y:S01]  /*3320*/  FFMA.FTZ R129, R212, UR5, R160 ;  /* 0x00000005d4817c23 */ /* 0x000fe200080100a0 */
[----:B------:R-:W-:Y:S01]  /*3330*/  LOP3.LUT P6, RZ, R229, 0xff00, RZ, 0xc0, !PT ;  /* 0x0000ff00e5ff7812 */ /* 0x000fe200078cc0ff */
[----:B------:R-:W-:Y:S01]  /*3340*/  FMUL.FTZ R162, R162, UR13 ;  /* 0x0000000da2a27c20 */ /* 0x000fe20008410000 */
[----:B------:R-:W-:Y:S01]  /*3350*/  F2FP.F16.F32.PACK_AB R159, R156, R159 ;  /* 0x0000009f9c9f723e */ /* 0x000fe200000000ff */
[----:B------:R-:W-:Y:S01]  /*3360*/  FADD.FTZ R129, R210, -R129 ;  /* 0x80000081d2817221 */ /* 0x000fe20000010000 */
[----:B------:R-:W-:Y:S01]  /*3370*/  FSEL R233, R216, RZ, P6 ;  /* 0x000000ffd8e97208 */ /* 0x000fe20003000000 */
[----:B------:R-:W-:Y:S01]  /*3380*/  FMUL.FTZ R216, R163, UR24 ;  /* 0x00000018a3d87c20 */ /* 0x000fe20008410000 */
[----:B------:R-:W-:Y:S01]  /*3390*/  LOP3.LUT P6, RZ, R228, 0xff0000, RZ, 0xc0, !PT ;  /* 0x00ff0000e4ff7812 */ /* 0x000fe200078cc0ff */
[----:B------:R-:W-:Y:S01]  /*33a0*/  FMUL.FTZ R161, R129, UR13 ;  /* 0x0000000d81a17c20 */ /* 0x000fe20008410000 */
[----:B------:R-:W-:Y:S01]  /*33b0*/  FMUL.FTZ R129, R157, UR24 ;  /* 0x000000189d817c20 */ /* 0x000fe20008410000 */
[----:B------:R-:W-:-:S02]  /*33c0*/  F2FP.F16.F32.PACK_AB R130, R231, R130 ;  /* 0x00000082e782723e */ /* 0x000fc400000000ff */
[C---:B------:R-:W-:Y:S01]  /*33d0*/  FMUL.FTZ R157, R161.reuse, UR4 ;  /* 0x00000004a19d7c20 */ /* 0x040fe20008410000 */
[----:B------:R-:W-:Y:S02]  /*33e0*/  F2FP.F16.F32.PACK_AB R128, R161, R162 ;  /* 0x000000a2a180723e */ /* 0x000fe400000000ff */
[----:B------:R-:W-:Y:S01]  /*33f0*/  FSEL R226, R129, RZ, P6 ;  /* 0x000000ff81e27208 */ /* 0x000fe20003000000 */
[----:B------:R-:W-:Y:S01]  /*3400*/  FMUL.FTZ R163, R157, UR24 ;  /* 0x000000189da37c20 */ /* 0x000fe20008410000 */
[----:B------:R-:W-:Y:S01]  /*3410*/  LOP3.LUT P6, RZ, R228, 0xff000000, RZ, 0xc0, !PT ;  /* 0xff000000e4ff7812 */ /* 0x000fe200078cc0ff */
[----:B------:R-:W-:Y:S01]  /*3420*/  FMUL.FTZ R129, R162, UR4 ;  /* 0x00000004a2817c20 */ /* 0x000fe20008410000 */
[----:B------:R-:W-:Y:S02]  /*3430*/  F2FP.F16.F32.PACK_AB R158, R233, R158 ;  /* 0x0000009ee99e723e */ /* 0x000fe400000000ff */
[----:B------:R-:W-:Y:S01]  /*3440*/  FSEL R227, R216, RZ, P6 ;  /* 0x000000ffd8e37208 */ /* 0x000fe20003000000 */
[----:B------:R-:W-:Y:S01]  /*3450*/  FMUL.FTZ R157, R129, UR24 ;  /* 0x00000018819d7c20 */ /* 0x000fe20008410000 */
[----:B------:R-:W-:-:S02]  /*3460*/  LOP3.LUT P6, RZ, R228, 0xff00, RZ, 0xc0, !PT ;  /* 0x0000ff00e4ff7812 */ /* 0x000fc400078cc0ff */
[----:B------:R-:W-:Y:S02]  /*3470*/  F2FP.F16.F32.PACK_AB R129, R230, R217 ;  /* 0x000000d9e681723e */ /* 0x000fe400000000ff */
[----:B------:R-:W-:Y:S02]  /*3480*/  FSEL R216, R163, RZ, P6 ;  /* 0x000000ffa3d87208 */ /* 0x000fe40003000000 */
[----:B------:R-:W-:-:S04]  /*3490*/  LOP3.LUT P6, RZ, R228, 0xff, RZ, 0xc0, !PT ;  /* 0x000000ffe4ff7812 */ /* 0x000fc800078cc0ff */
[----:B------:R-:W-:Y:S02]  /*34a0*/  FSEL R161, R157, RZ, P6 ;  /* 0x000000ff9da17208 */ /* 0x000fe40003000000 */
[----:B------:R-:W-:Y:S02]  /*34b0*/  F2FP.F16.F32.PACK_AB R157, R227, R226 ;  /* 0x000000e2e39d723e */ /* 0x000fe400000000ff */
[----:B------:R-:W-:-:S07]  /*34c0*/  F2FP.F16.F32.PACK_AB R156, R216, R161 ;  /* 0x000000a1d89c723e */ /* 0x000fce00000000ff */
.L_x_2585:
[----:B------:R-:W0:Y:S08]  /*34d0*/  @P0 LDC.64 R216, c[0x0][0x478] ;  /* 0x00011e00ffd80b82 */ /* 0x000e300000000a00 */
[----:B------:R-:W1:Y:S01]  /*34e0*/  LDC.64 R162, c[0x0][0x468] ;  /* 0x00011a00ffa27b82 */ /* 0x000e620000000a00 */
[----:B0-----:R-:W-:-:S05]  /*34f0*/  @P0 IMAD.WIDE.U32 R216, R214, 0x10, R216 ;  /* 0x00000010d6d80825 */ /* 0x001fca00078e00d8 */
[----:B------:R0:W-:Y:S01]  /*3500*/  @P0 STG.E.128 desc[UR16][R216.64], R128 ;  /* 0x00000080d8000986 */ /* 0x0001e2000c101d10 */
[C---:B-1----:R-:W-:Y:S01]  /*3510*/  IMAD.WIDE.U32 R162, R214.reuse, 0x10, R162 ;  /* 0x00000010d6a27825 */ /* 0x042fe200078e00a2 */
[----:B------:R-:W-:-:S04]  /*3520*/  IADD3 R214, PT, PT, R214, 0x80, RZ ;  /* 0x00000080d6d67810 */ /* 0x000fc80007ffe0ff */
[----:B------:R0:W-:Y:S03]  /*3530*/  STG.E.128 desc[UR16][R162.64], R156 ;  /* 0x0000009ca2007986 */ /* 0x0001e6000c101d10 */
.L_x_2583:
[----:B------:R-:W-:Y:S05]  /*3540*/  BSYNC.RECONVERGENT B1 ;  /* 0x0000000000017941 */ /* 0x000fea0003800200 */
.L_x_2582:
[----:B------:R-:W-:Y:S04]  /*3550*/  BSSY.RECONVERGENT B1, `(.L_x_2586) ;  /* 0x000008b000017945 */ /* 0x000fe80003800200 */
[----:B------:R-:W-:Y:S05]  /*3560*/  @!P4 BRA `(.L_x_2587) ;  /* 0x000000080024c947 */ /* 0x000fea0003800000 */
[----:B------:R-:W-:-:S04]  /*3570*/  ISETP.NE.U32.AND P0, PT, RZ, UR22, PT ;  /* 0x00000016ff007c0c */ /* 0x000fc8000bf05070 */
[----:B------:R-:W-:-:S13]  /*3580*/  ISETP.NE.AND.EX P0, PT, RZ, UR23, PT, P0 ;  /* 0x00000017ff007c0c */ /* 0x000fda000bf05300 */
[----:B------:R-:W-:Y:S05]  /*3590*/  @!P0 BRA `(.L_x_2588) ;  /* 0x0000000400088947 */ /* 0x000fea0003800000 */
[--C-:B0-----:R-:W-:Y:S01]  /*35a0*/  FFMA.FTZ R128, R187, UR5, R160.reuse ;  /* 0x00000005bb807c23 */ /* 0x101fe200080100a0 */
        /* <DEDUP_REMOVED lines=63> */
[----:B------:R-:W-:Y:S01]  /*39a0*/  F2FP.F16.F32.PACK_AB R156, R216, R161 ;  /* 0x000000a1d89c723e */ /* 0x000fe200000000ff */
[----:B------:R-:W-:Y:S06]  /*39b0*/  BRA `(.L_x_2589) ;  /* 0x0000000000f47947 */ /* 0x000fec0003800000 */
.L_x_2588:
[--C-:B0-----:R-:W-:Y:S01]  /*39c0*/  FFMA.FTZ R156, R187, UR5, R160.reuse ;  /* 0x00000005bb9c7c23 */ /* 0x101fe200080100a0 */
        /* <DEDUP_REMOVED lines=59> */
[----:B------:R-:W-:-:S07]  /*3d80*/  F2FP.F16.F32.PACK_AB R156, R161, R156 ;  /* 0x0000009ca19c723e */ /* 0x000fce00000000ff */
.L_x_2589:
[----:B------:R-:W0:Y:S08]  /*3d90*/  @P0 LDC.64 R216, c[0x0][0x478] ;  /* 0x00011e00ffd80b82 */ /* 0x000e300000000a00 */
[----:B------:R-:W1:Y:S01]  /*3da0*/  LDC.64 R162, c[0x0][0x468] ;  /* 0x00011a00ffa27b82 */ /* 0x000e620000000a00 */
[----:B0-----:R-:W-:-:S05]  /*3db0*/  @P0 IMAD.WIDE.U32 R216, R214, 0x10, R216 ;  /* 0x00000010d6d80825 */ /* 0x001fca00078e00d8 */
[----:B------:R2:W-:Y:S01]  /*3dc0*/  @P0 STG.E.128 desc[UR16][R216.64], R128 ;  /* 0x00000080d8000986 */ /* 0x0005e2000c101d10 */
[C---:B-1----:R-:W-:Y:S01]  /*3dd0*/  IMAD.WIDE.U32 R162, R214.reuse, 0x10, R162 ;  /* 0x00000010d6a27825 */ /* 0x042fe200078e00a2 */
[----:B------:R-:W-:-:S04]  /*3de0*/  IADD3 R214, PT, PT, R214, 0x80, RZ ;  /* 0x00000080d6d67810 */ /* 0x000fc80007ffe0ff */
[----:B------:R2:W-:Y:S03]  /*3df0*/  STG.E.128 desc[UR16][R162.64], R156 ;  /* 0x0000009ca2007986 */ /* 0x0005e6000c101d10 */
.L_x_2587:
[----:B------:R-:W-:Y:S05]  /*3e00*/  BSYNC.RECONVERGENT B1 ;  /* 0x0000000000017941 */ /* 0x000fea0003800200 */
.L_x_2586:
[----:B------:R-:W-:Y:S04]  /*3e10*/  BSSY.RECONVERGENT B1, `(.L_x_2590) ;  /* 0x000008b000017945 */ /* 0x000fe80003800200 */
[----:B------:R-:W-:Y:S05]  /*3e20*/  @!P3 BRA `(.L_x_2591) ;  /* 0x000000080024b947 */ /* 0x000fea0003800000 */
[----:B------:R-:W-:-:S04]  /*3e30*/  ISETP.NE.U32.AND P0, PT, RZ, UR22, PT ;  /* 0x00000016ff007c0c */ /* 0x000fc8000bf05070 */
[----:B------:R-:W-:-:S13]  /*3e40*/  ISETP.NE.AND.EX P0, PT, RZ, UR23, PT, P0 ;  /* 0x00000017ff007c0c */ /* 0x000fda000bf05300 */
[----:B------:R-:W-:Y:S05]  /*3e50*/  @!P0 BRA `(.L_x_2592) ;  /* 0x0000000400088947 */ /* 0x000fea0003800000 */
[--C-:B0-2---:R-:W-:Y:S01]  /*3e60*/  FFMA.FTZ R128, R175, UR5, R160.reuse ;  /* 0x00000005af807c23 */ /* 0x105fe200080100a0 */
[--C-:B------:R-:W-:Y:S01]  /*3e70*/  FFMA.FTZ R157, R176, UR5, R160.reuse ;  /* 0x00000005b09d7c23 */ /* 0x100fe200080100a0 */
[----:B------:R-:W-:Y:S01]  /*3e80*/  FFMA.FTZ R129, R167, UR5, R160 ;  /* 0x00000005a7817c23 */ /* 0x000fe200080100a0 */
[----:B------:R-:W-:Y:S01]  /*3e90*/  LOP3.LUT P6, RZ, R221, 0xff0000, RZ, 0xc0, !PT ;  /* 0x00ff0000ddff7812 */ /* 0x000fe200078cc0ff */
        /* <DEDUP_REMOVED lines=8> */
[----:B------:R-:W-:Y:S01]  /*3f20*/  FMUL.FTZ R130, R131, UR4 ;  /* 0x0000000483827c20 */ /* 0x000fe20008410000 */
[----:B------:R-:W-:Y:S01]  /*3f30*/  FMUL.FTZ R128, R128, UR13 ;  /* 0x0000000d80807c20 */ /* 0x000fe20008410000 */
[----:B------:R-:W-:Y:S01]  /*3f40*/  FMUL.FTZ R231, R161, UR13 ;  /* 0x0000000da1e77c20 */ /* 0x000fe20008410000 */
        /* <DEDUP_REMOVED lines=11> */
[----:B------:R-:W-:Y:S01]  /*4000*/  FADD.FTZ R162, R181, -R162 ;  /* 0x800000a2b5a27221 */ /* 0x000fe20000010000 */
[----:B------:R-:W-:Y:S01]  /*4010*/  ISETP.GE.U32.AND.EX P6, PT, R221, 0x1000000, PT, P6 ;  /* 0x01000000dd00780c */ /* 0x000fe20003fc6160 */
[----:B------:R-:W-:Y:S01]  /*4020*/  FMUL.FTZ R129, R129, UR24 ;  /* 0x0000001881817c20 */ /* 0x000fe20008410000 */
[----:B------:R-:W-:Y:S01]  /*4030*/  FMUL.FTZ R216, R230, UR4 ;  /* 0x00000004e6d87c20 */ /* 0x000fe20008410000 */
[----:B------:R-:W-:Y:S01]  /*4040*/  FMUL.FTZ R162, R162, UR13 ;  /* 0x0000000da2a27c20 */ /* 0x000fe20008410000 */
[----:B------:R-:W-:-:S02]  /*4050*/  FSEL R156, R156, RZ, P6 ;  /* 0x000000ff9c9c7208 */ /* 0x000fc40003000000 */
[----:B------:R-:W-:Y:S01]  /*4060*/  LOP3.LUT P6, RZ, R221, 0xff, RZ, 0xc0, !PT ;  /* 0x000000ffddff7812 */ /* 0x000fe200078cc0ff */
[----:B------:R-:W-:Y:S01]  /*4070*/  FMUL.FTZ R216, R216, UR24 ;  /* 0x00000018d8d87c20 */ /* 0x000fe20008410000 */
[----:B------:R-:W-:Y:S02]  /*4080*/  F2FP.F16.F32.PACK_AB R131, R128, R131 ;  /* 0x000000838083723e */ /* 0x000fe400000000ff */
[----:B------:R-:W-:Y:S01]  /*4090*/  FSEL R158, R129, RZ, P6 ;  /* 0x000000ff819e7208 */ /* 0x000fe20003000000 */
[--C-:B------:R-:W-:Y:S01]  /*40a0*/  FFMA.FTZ R129, R169, UR5, R160.reuse ;  /* 0x00000005a9817c23 */ /* 0x100fe200080100a0 */
[----:B------:R-:W-:Y:S02]  /*40b0*/  LOP3.LUT P6, RZ, R221, 0xff00, RZ, 0xc0, !PT ;  /* 0x0000ff00ddff7812 */ /* 0x000fe400078cc0ff */
[----:B------:R-:W-:Y:S01]  /*40c0*/  F2FP.F16.F32.PACK_AB R159, R156, R159 ;  /* 0x0000009f9c9f723e */ /* 0x000fe200000000ff */
[----:B------:R-:W-:Y:S01]  /*40d0*/  FADD.FTZ R157, R180, -R129 ;  /* 0x80000081b49d7221 */ /* 0x000fe20000010000 */
[----:B------:R-:W-:Y:S01]  /*40e0*/  FFMA.FTZ R129, R171, UR5, R160 ;  /* 0x00000005ab817c23 */ /* 0x000fe200080100a0 */
[----:B------:R-:W-:Y:S01]  /*40f0*/  FSEL R233, R161, RZ, P6 ;  /* 0x000000ffa1e97208 */ /* 0x000fe20003000000 */
[----:B------:R-:W-:Y:S01]  /*4100*/  FMUL.FTZ R161, R162, UR4 ;  /* 0x00000004a2a17c20 */ /* 0x000fe20008410000 */
[----:B------:R-:W-:Y:S01]  /*4110*/  FMUL.FTZ R217, R157, UR13 ;  /* 0x0000000d9dd97c20 */ /* 0x000fe20008410000 */
[----:B------:R-:W-:Y:S01]  /*4120*/  LOP3.LUT P6, RZ, R220, 0xff0000, RZ, 0xc0, !PT ;  /* 0x00ff0000dcff7812 */ /* 0x000fe200078cc0ff */
[----:B------:R-:W-:Y:S01]  /*4130*/  FADD.FTZ R129, R182, -R129 ;  /* 0x80000081b6817221 */ /* 0x000fe20000010000 */
[----:B------:R-:W-:Y:S01]  /*4140*/  F2FP.F16.F32.PACK_AB R130, R231, R130 ;  /* 0x00000082e782723e */ /* 0x000fe200000000ff */
[----:B------:R-:W-:Y:S01]  /*4150*/  FMUL.FTZ R157, R217, UR4 ;  /* 0x00000004d99d7c20 */ /* 0x000fe20008410000 */
[----:B------:R-:W-:-:S03]  /*4160*/  F2FP.F16.F32.PACK_AB R158, R233, R158 ;  /* 0x0000009ee99e723e */ /* 0x000fc600000000ff */
[----:B------:R-:W-:Y:S01]  /*4170*/  FMUL.FTZ R163, R157, UR24 ;  /* 0x000000189da37c20 */ /* 0x000fe20008410000 */
[----:B------:R-:W-:-:S04]  /*4180*/  FMUL.FTZ R157, R129, UR13 ;  /* 0x0000000d819d7c20 */ /* 0x000fc80008410000 */
[----:B------:R-:W-:Y:S01]  /*4190*/  FSEL R226, R163, RZ, P6 ;  /* 0x000000ffa3e27208 */ /* 0x000fe20003000000 */
[----:B------:R-:W-:Y:S01]  /*41a0*/  FMUL.FTZ R163, R161, UR24 ;  /* 0x00000018a1a37c20 */ /* 0x000fe20008410000 */
[----:B------:R-:W-:Y:S01]  /*41b0*/  LOP3.LUT P6, RZ, R220, 0xff000000, RZ, 0xc0, !PT ;  /* 0xff000000dcff7812 */ /* 0x000fe200078cc0ff */
[----:B------:R-:W-:Y:S01]  /*41c0*/  FMUL.FTZ R129, R157, UR4 ;  /* 0x000000049d817c20 */ /* 0x000fe20008410000 */
[----:B------:R-:W-:Y:S02]  /*41d0*/  F2FP.F16.F32.PACK_AB R128, R162, R157 ;  /* 0x0000009da280723e */ /* 0x000fe400000000ff */
[----:B------:R-:W-:Y:S01]  /*41e0*/  FSEL R227, R216, RZ, P6 ;  /* 0x000000ffd8e37208 */ /* 0x000fe20003000000 */
[----:B------:R-:W-:Y:S01]  /*41f0*/  FMUL.FTZ R161, R129, UR24 ;  /* 0x0000001881a17c20 */ /* 0x000fe20008410000 */
[----:B------:R-:W-:Y:S02]  /*4200*/  LOP3.LUT P6, RZ, R220, 0xff00, RZ, 0xc0, !PT ;  /* 0x0000ff00dcff7812 */ /* 0x000fe400078cc0ff */
[----:B------:R-:W-:-:S02]  /*4210*/  F2FP.F16.F32.PACK_AB R129, R230, R217 ;  /* 0x000000d9e681723e */ /* 0x000fc400000000ff */
[----:B------:R-:W-:Y:S02]  /*4220*/  FSEL R216, R163, RZ, P6 ;  /* 0x000000ffa3d87208 */ /* 0x000fe40003000000 */
[----:B------:R-:W-:Y:S02]  /*4230*/  LOP3.LUT P6, RZ, R220, 0xff, RZ, 0xc0, !PT ;  /* 0x000000ffdcff7812 */ /* 0x000fe400078cc0ff */
[----:B------:R-:W-:Y:S02]  /*4240*/  F2FP.F16.F32.PACK_AB R157, R227, R226 ;  /* 0x000000e2e39d723e */ /* 0x000fe400000000ff */
[----:B------:R-:W-:-:S04]  /*4250*/  FSEL R161, R161, RZ, P6 ;  /* 0x000000ffa1a17208 */ /* 0x000fc80003000000 */
[----:B------:R-:W-:Y:S01]  /*4260*/  F2FP.F16.F32.PACK_AB R156, R216, R161 ;  /* 0x000000a1d89c723e */ /* 0x000fe200000000ff */
[----:B------:R-:W-:Y:S06]  /*4270*/  BRA `(.L_x_2593) ;  /* 0x0000000000f47947 */ /* 0x000fec0003800000 */
.L_x_2592:
[--C-:B0-2---:R-:W-:Y:S01]  /*4280*/  FFMA.FTZ R156, R175, UR5, R160.reuse ;  /* 0x00000005af9c7c23 */ /* 0x105fe200080100a0 */
[--C-:B------:R-:W-:Y:S01]  /*4290*/  FFMA.FTZ R159, R176, UR5, R160.reuse ;  /* 0x00000005b09f7c23 */ /* 0x100fe200080100a0 */
[----:B------:R-:W-:Y:S01]  /*42a0*/  FFMA.FTZ R157, R167, UR5, R160 ;  /* 0x00000005a79d7c23 */ /* 0x000fe200080100a0 */
[----:B------:R-:W-:Y:S01]  /*42b0*/  LOP3.LUT P6, RZ, R221, 0xff0000, RZ, 0xc0, !PT ;  /* 0x00ff0000ddff7812 */ /* 0x000fe200078cc0ff */
[----:B------:R-:W-:Y:S01]  /*42c0*/  FADD.FTZ R156, R173, -R156 ;  /* 0x8000009cad9c7221 */ /* 0x000fe20000010000 */
[----:B------:R-:W-:Y:S01]  /*42d0*/  FADD.FTZ R159, R174, -R159 ;  /* 0x8000009fae9f7221 */ /* 0x000fe20000010000 */
        /* <DEDUP_REMOVED lines=14> */
[----:B------:R-:W-:Y:S01]  /*43c0*/  FSEL R159, R156, RZ, P6 ;  /* 0x000000ff9c9f7208 */ /* 0x000fe20003000000 */
[----:B------:R-:W-:Y:S01]  /*43d0*/  FFMA.FTZ R156, R172, UR5, R160 ;  /* 0x00000005ac9c7c23 */ /* 0x000fe200080100a0 */
[----:B------:R-:W-:-:S03]  /*43e0*/  ISETP.GE.U32.AND P6, PT, R220, RZ, PT ;  /* 0x000000ffdc00720c */ /* 0x000fc60003fc6070 */
[----:B------:R-:W-:Y:S01]  /*43f0*/  FADD.FTZ R161, R177, -R156 ;  /* 0x8000009cb1a17221 */ /* 0x000fe20000010000 */
[----:B------:R-:W-:Y:S01]  /*4400*/  ISETP.GE.U32.AND.EX P6, PT, R221, 0x1000000, PT, P6 ;  /* 0x01000000dd00780c */ /* 0x000fe20003fc6160 */
[----:B------:R-:W-:Y:S02]  /*4410*/  FFMA.FTZ R156, R170, UR5, R160 ;  /* 0x00000005aa9c7c23 */ /* 0x000fe400080100a0 */
[----:B------:R-:W-:Y:S01]  /*4420*/  FMUL.FTZ R161, R161, UR13 ;  /* 0x0000000da1a17c20 */ /* 0x000fe20008410000 */
[----:B------:R-:W-:Y:S01]  /*4430*/  FSEL R226, R158, RZ, P6 ;  /* 0x000000ff9ee27208 */ /* 0x000fe20003000000 */
[----:B------:R-:W-:Y:S01]  /*4440*/  FADD.FTZ R156, R181, -R156 ;  /* 0x8000009cb59c7221 */ /* 0x000fe20000010000 */
[----:B------:R-:W-:Y:S01]  /*4450*/  LOP3.LUT P6, RZ, R221, 0xff, RZ, 0xc0, !PT ;  /* 0x000000ffddff7812 */ /* 0x000fe200078cc0ff */
[----:B------:R-:W-:Y:S01]  /*4460*/  FMUL.FTZ R161, R161, UR4 ;  /* 0x00000004a1a17c20 */ /* 0x000fe20008410000 */
[----:B------:R-:W-:Y:S01]  /*4470*/  F2FP.F16.F32.PACK_AB R159, R226, R159 ;  /* 0x0000009fe29f723e */ /* 0x000fe200000000ff */
[----:B------:R-:W-:Y:S01]  /*4480*/  FMUL.FTZ R156, R156, UR13 ;  /* 0x0000000d9c9c7c20 */ /* 0x000fe20008410000 */
[----:B------:R-:W-:Y:S01]  /*4490*/  FSEL R216, R157, RZ, P6 ;  /* 0x000000ff9dd87208 */ /* 0x000fe20003000000 */
[--C-:B------:R-:W-:Y:S01]  /*44a0*/  FFMA.FTZ R157, R169, UR5, R160.reuse ;  /* 0x00000005a99d7c23 */ /* 0x100fe200080100a0 */
[----:B------:R-:W-:Y:S01]  /*44b0*/  FMUL.FTZ R161, R161, UR24 ;  /* 0x00000018a1a17c20 */ /* 0x000fe20008410000 */
[----:B------:R-:W-:Y:S01]  /*44c0*/  LOP3.LUT P6, RZ, R221, 0xff00, RZ, 0xc0, !PT ;  /* 0x0000ff00ddff7812 */ /* 0x000fe200078cc0ff */
[----:B------:R-:W-:Y:S01]  /*44d0*/  FMUL.FTZ R156, R156, UR4 ;  /* 0x000000049c9c7c20 */ /* 0x000fe20008410000 */
[----:B------:R-:W-:Y:S01]  /*44e0*/  FADD.FTZ R158, R180, -R157 ;  /* 0x8000009db49e7221 */ /* 0x000fe20000010000 */
[----:B------:R-:W-:Y:S01]  /*44f0*/  FFMA.FTZ R157, R171, UR5, R160 ;  /* 0x00000005ab9d7c23 */ /* 0x000fe200080100a0 */
[----:B------:R-:W-:Y:S01]  /*4500*/  FSEL R217, R161, RZ, P6 ;  /* 0x000000ffa1d97208 */ /* 0x000fe20003000000 */
[----:B------:R-:W-:Y:S01]  /*4510*/  FMUL.FTZ R161, R162, UR24 ;  /* 0x00000018a2a17c20 */ /* 0x000fe20008410000 */
[----:B------:R-:W-:Y:S01]  /*4520*/  FMUL.FTZ R158, R158, UR13 ;  /* 0x0000000d9e9e7c20 */ /* 0x000fe20008410000 */
[----:B------:R-:W-:Y:S01]  /*4530*/  LOP3.LUT P6, RZ, R220, 0xff0000, RZ, 0xc0, !PT ;  /* 0x00ff0000dcff7812 */ /* 0x000fe200078cc0ff */
[----:B------:R-:W-:Y:S01]  /*4540*/  FADD.FTZ R157, R182, -R157 ;  /* 0x8000009db69d7221 */ /* 0x000fe20000010000 */
[----:B------:R-:W-:Y:S01]  /*4550*/  FMUL.FTZ R156, R156, UR24 ;  /* 0x000000189c9c7c20 */ /* 0x000fe20008410000 */
[----:B------:R-:W-:-:S02]  /*4560*/  FMUL.FTZ R158, R158, UR4 ;  /* 0x000000049e9e7c20 */ /* 0x000fc40008410000 */
[----:B------:R-:W-:Y:S02]  /*4570*/  FMUL.FTZ R157, R157, UR13 ;  /* 0x0000000d9d9d7c20 */ /* 0x000fe40008410000 */
        /* <DEDUP_REMOVED lines=9> */
[----:B------:R-:W-:-:S04]  /*4610*/  LOP3.LUT P6, RZ, R220, 0xff, RZ, 0xc0, !PT ;  /* 0x000000ffdcff7812 */ /* 0x000fc800078cc0ff */
[----:B------:R-:W-:Y:S02]  /*4620*/  FSEL R156, R157, RZ, P6 ;  /* 0x000000ff9d9c7208 */ /* 0x000fe40003000000 */
[----:B------:R-:W-:Y:S02]  /*4630*/  F2FP.F16.F32.PACK_AB R157, R163, R162 ;  /* 0x000000a2a39d723e */ /* 0x000fe400000000ff */
[----:B------:R-:W-:-:S07]  /*4640*/  F2FP.F16.F32.PACK_AB R156, R161, R156 ;  /* 0x0000009ca19c723e */ /* 0x000fce00000000ff */
.L_x_2593:
[----:B------:R-:W0:Y:S08]  /*4650*/  @P0 LDC.64 R216, c[0x0][0x478] ;  /* 0x00011e00ffd80b82 */ /* 0x000e300000000a00 */
[----:B------:R-:W1:Y:S01]  /*4660*/  LDC.64 R162, c[0x0][0x468] ;  /* 0x00011a00ffa27b82 */ /* 0x000e620000000a00 */
[----:B0-----:R-:W-:-:S05]  /*4670*/  @P0 IMAD.WIDE.U32 R216, R214, 0x10, R216 ;  /* 0x00000010d6d80825 */ /* 0x001fca00078e00d8 */
[----:B------:R3:W-:Y:S01]  /*4680*/  @P0 STG.E.128 desc[UR16][R216.64], R128 ;  /* 0x00000080d8000986 */ /* 0x0007e2000c101d10 */
[C---:B-1----:R-:W-:Y:S01]  /*4690*/  IMAD.WIDE.U32 R162, R214.reuse, 0x10, R162 ;  /* 0x00000010d6a27825 */ /* 0x042fe200078e00a2 */
[----:B------:R-:W-:-:S04]  /*46a0*/  IADD3 R214, PT, PT, R214, 0x80, RZ ;  /* 0x00000080d6d67810 */ /* 0x000fc80007ffe0ff */
[----:B------:R3:W-:Y:S03]  /*46b0*/  STG.E.128 desc[UR16][R162.64], R156 ;  /* 0x0000009ca2007986 */ /* 0x0007e6000c101d10 */
.L_x_2591:
[----:B------:R-:W-:Y:S05]  /*46c0*/  BSYNC.RECONVERGENT B1 ;  /* 0x0000000000017941 */ /* 0x000fea0003800200 */
.L_x_2590:
[----:B------:R-:W-:Y:S04]  /*46d0*/  BSSY.RECONVERGENT B1, `(.L_x_2594) ;  /* 0x000008b000017945 */ /* 0x000fe80003800200 */
[----:B------:R-:W-:Y:S05]  /*46e0*/  @!P2 BRA `(.L_x_2595) ;  /* 0x000000080024a947 */ /* 0x000fea0003800000 */
[----:B------:R-:W-:-:S04]  /*46f0*/  ISETP.NE.U32.AND P0, PT, RZ, UR22, PT ;  /* 0x00000016ff007c0c */ /* 0x000fc8000bf05070 */
[----:B------:R-:W-:-:S13]  /*4700*/  ISETP.NE.AND.EX P0, PT, RZ, UR23, PT, P0 ;  /* 0x00000017ff007c0c */ /* 0x000fda000bf05300 */
[----:B------:R-:W-:Y:S05]  /*4710*/  @!P0 BRA `(.L_x_2596) ;  /* 0x0000000400088947 */ /* 0x000fea0003800000 */
[--C-:B0-23--:R-:W-:Y:S01]  /*4720*/  FFMA.FTZ R128, R17, UR5, R160.reuse ;  /* 0x0000000511807c23 */ /* 0x10dfe200080100a0 */
        /* <DEDUP_REMOVED lines=65> */
.L_x_2596:
[--C-:B0-23--:R-:W-:Y:S01]  /*4b40*/  FFMA.FTZ R156, R17, UR5, R160.reuse ;  /* 0x00000005119c7c23 */ /* 0x10dfe200080100a0 */
        /* <DEDUP_REMOVED lines=60> */
.L_x_2597:
[----:B------:R-:W0:Y:S08]  /*4f10*/  @P0 LDC.64 R216, c[0x0][0x478] ;  /* 0x00011e00ffd80b82 */ /* 0x000e300000000a00 */
[----:B------:R-:W1:Y:S01]  /*4f20*/  LDC.64 R162, c[0x0][0x468] ;  /* 0x00011a00ffa27b82 */ /* 0x000e620000000a00 */
[----:B0-----:R-:W-:-:S05]  /*4f30*/  @P0 IMAD.WIDE.U32 R216, R214, 0x10, R216 ;  /* 0x00000010d6d80825 */ /* 0x001fca00078e00d8 */
[----:B------:R4:W-:Y:S01]  /*4f40*/  @P0 STG.E.128 desc[UR16][R216.64], R128 ;  /* 0x00000080d8000986 */ /* 0x0009e2000c101d10 */
[C---:B-1----:R-:W-:Y:S01]  /*4f50*/  IMAD.WIDE.U32 R162, R214.reuse, 0x10, R162 ;  /* 0x00000010d6a27825 */ /* 0x042fe200078e00a2 */
[----:B------:R-:W-:-:S04]  /*4f60*/  IADD3 R214, PT, PT, R214, 0x80, RZ ;  /* 0x00000080d6d67810 */ /* 0x000fc80007ffe0ff */
[----:B------:R4:W-:Y:S03]  /*4f70*/  STG.E.128 desc[UR16][R162.64], R156 ;  /* 0x0000009ca2007986 */ /* 0x0009e6000c101d10 */
.L_x_2595:
[----:B------:R-:W-:Y:S05]  /*4f80*/  BSYNC.RECONVERGENT B1 ;  /* 0x0000000000017941 */ /* 0x000fea0003800200 */
.L_x_2594:
[----:B------:R-:W-:Y:S05]  /*4f90*/  @!P1 BRA `(.L_x_2598) ;  /* 0x00000038008c9947 */ /* 0x000fea0003800000 */
[----:B------:R-:W-:-:S04]  /*4fa0*/  ISETP.NE.U32.AND P0, PT, RZ, UR22, PT ;  /* 0x00000016ff007c0c */ /* 0x000fc8000bf05070 */
[----:B------:R-:W-:-:S13]  /*4fb0*/  ISETP.NE.AND.EX P0, PT, RZ, UR23, PT, P0 ;  /* 0x00000017ff007c0c */ /* 0x000fda000bf05300 */
[----:B------:R-:W-:Y:S05]  /*4fc0*/  @!P0 BRA `(.L_x_2599) ;  /* 0x0000000400088947 */ /* 0x000fea0003800000 */
[--C-:B0-234-:R-:W-:Y:S01]  /*4fd0*/  FFMA.FTZ R129, R166, UR5, R160.reuse ;  /* 0x00000005a6817c23 */ /* 0x11dfe200080100a0 */
[--C-:B------:R-:W-:Y:S01]  /*4fe0*/  FFMA.FTZ R128, R165, UR5, R160.reuse ;  /* 0x00000005a5807c23 */ /* 0x100fe200080100a0 */
[----:B------:R-:W-:Y:S01]  /*4ff0*/  ISETP.GE.U32.AND P6, PT, R222, RZ, PT ;  /* 0x000000ffde00720c */ /* 0x000fe20003fc6070 */
[----:B------:R-:W-:Y:S01]  /*5000*/  FFMA.FTZ R162, R30, UR5, R160 ;  /* 0x000000051ea27c23 */ /* 0x000fe200080100a0 */
[----:B------:R-:W-:Y:S01]  /*5010*/  FADD.FTZ R131, R164, -R129 ;  /* 0x80000081a4837221 */ /* 0x000fe20000010000 */
[----:B------:R-:W-:Y:S01]  /*5020*/  FADD.FTZ R128, R31, -R128 ;  /* 0x800000801f807221 */ /* 0x000fe20000010000 */
[----:B------:R-:W-:Y:S01]  /*5030*/  FFMA.FTZ R129, R27, UR5, R160 ;  /* 0x000000051b817c23 */ /* 0x000fe200080100a0 */
[----:B------:R-:W-:Y:S01]  /*5040*/  ISETP.GE.U32.AND.EX P6, PT, R223, 0x1000000, PT, P6 ;  /* 0x01000000df00780c */ /* 0x000fe20003fc6160 */
        /* <DEDUP_REMOVED lines=11> */
[--C-:B------:R-:W-:Y:S01]  /*5100*/  FFMA.FTZ R216, R26, UR5, R160.reuse ;  /* 0x000000051ad87c23 */ /* 0x100fe200080100a0 */
[----:B------:R-:W-:Y:S01]  /*5110*/  FFMA.FTZ R162, R22, UR5, R160 ;  /* 0x0000000516a27c23 */ /* 0x000fe200080100a0 */
[----:B------:R-:W-:Y:S01]  /*5120*/  FSEL R159, R157, RZ, P6 ;  /* 0x000000ff9d9f7208 */ /* 0x000fe20003000000 */
[----:B------:R-:W-:Y:S01]  /*5130*/  FMUL.FTZ R129, R129, UR24 ;  /* 0x0000001881817c20 */ /* 0x000fe20008410000 */
[----:B------:R-:W-:Y:S01]  /*5140*/  LOP3.LUT P6, RZ, R223, 0xff0000, RZ, 0xc0, !PT ;  /* 0x00ff0000dfff7812 */ /* 0x000fe200078cc0ff */
[----:B------:R-:W-:Y:S01]  /*5150*/  FADD.FTZ R216, R25, -R216 ;  /* 0x800000d819d87221 */ /* 0x000fe20000010000 */
[----:B------:R-:W-:Y:S01]  /*5160*/  FADD.FTZ R162, R21, -R162 ;  /* 0x800000a215a27221 */ /* 0x000fe20000010000 */
[----:B------:R-:W-:-:S02]  /*5170*/  F2FP.F16.F32.PACK_AB R131, R131, R128 ;  /* 0x000000808383723e */ /* 0x000fc400000000ff */
[----:B------:R-:W-:Y:S01]  /*5180*/  FSEL R156, R156, RZ, P6 ;  /* 0x000000ff9c9c7208 */ /* 0x000fe20003000000 */
[----:B------:R-:W-:Y:S01]  /*5190*/  FMUL.FTZ R226, R216, UR13 ;  /* 0x0000000dd8e27c20 */ /* 0x000fe20008410000 */
[----:B------:R-:W-:Y:S01]  /*51a0*/  LOP3.LUT P6, RZ, R223, 0xff, RZ, 0xc0, !PT ;  /* 0x000000ffdfff7812 */ /* 0x000fe200078cc0ff */
[----:B------:R-:W-:Y:S01]  /*51b0*/  FMUL.FTZ R162, R162, UR13 ;  /* 0x0000000da2a27c20 */ /* 0x000fe20008410000 */
[----:B------:R-:W-:Y:S01]  /*51c0*/  F2FP.F16.F32.PACK_AB R159, R159, R156 ;  /* 0x0000009c9f9f723e */ /* 0x000fe200000000ff */
[----:B------:R-:W-:Y:S01]  /*51d0*/  FMUL.FTZ R216, R226, UR4 ;  /* 0x00000004e2d87c20 */ /* 0x000fe20008410000 */
[----:B------:R-:W-:Y:S01]  /*51e0*/  FSEL R158, R129, RZ, P6 ;  /* 0x000000ff819e7208 */ /* 0x000fe20003000000 */
[--C-:B------:R-:W-:Y:S01]  /*51f0*/  FFMA.FTZ R129, R23, UR5, R160.reuse ;  /* 0x0000000517817c23 */ /* 0x100fe200080100a0 */
[----:B------:R-:W-:Y:S01]  /*5200*/  LOP3.LUT P6, RZ, R223, 0xff00, RZ, 0xc0, !PT ;  /* 0x0000ff00dfff7812 */ /* 0x000fe200078cc0ff */
[----:B------:R-:W-:Y:S01]  /*5210*/  FMUL.FTZ R217, R216, UR24 ;  /* 0x00000018d8d97c20 */ /* 0x000fe20008410000 */
[----:B------:R-:W-:Y:S01]  /*5220*/  F2FP.F16.F32.PACK_AB R130, R227, R130 ;  /* 0x00000082e382723e */ /* 0x000fe200000000ff */
[----:B------:R-:W-:Y:S01]  /*5230*/  FADD.FTZ R157, R24, -R129 ;  /* 0x80000081189d7221 */ /* 0x000fe20000010000 */
[----:B------:R-:W-:Y:S01]  /*5240*/  FFMA.FTZ R129, R19, UR5, R160 ;  /* 0x0000000513817c23 */ /* 0x000fe200080100a0 */
[----:B------:R-:W-:-:S02]  /*5250*/  FMUL.FTZ R160, R227, UR4 ;  /* 0x00000004e3a07c20 */ /* 0x000fc40008410000 */
[----:B------:R-:W-:Y:S01]  /*5260*/  FMUL.FTZ R163, R157, UR13 ;  /* 0x0000000d9da37c20 */ /* 0x000fe20008410000 */
[----:B------:R-:W-:Y:S01]  /*5270*/  FADD.FTZ R129, R20, -R129 ;  /* 0x8000008114817221 */ /* 0x000fe20000010000 */
[----:B------:R-:W-:Y:S02]  /*5280*/  FMUL.FTZ R160, R160, UR24 ;  /* 0x00000018a0a07c20 */ /* 0x000fe40008410000 */
[----:B------:R-:W-:-:S03]  /*5290*/  FMUL.FTZ R157, R163, UR4 ;  /* 0x00000004a39d7c20 */ /* 0x000fc60008410000 */
[----:B------:R-:W-:Y:S01]  /*52a0*/  FSEL R231, R160, RZ, P6 ;  /* 0x000000ffa0e77208 */ /* 0x000fe20003000000 */
[----:B------:R-:W-:Y:S01]  /*52b0*/  FMUL.FTZ R161, R157, UR24 ;  /* 0x000000189da17c20 */ /* 0x000fe20008410000 */
[----:B------:R-:W-:Y:S01]  /*52c0*/  LOP3.LUT P6, RZ, R222, 0xff0000, RZ, 0xc0, !PT ;  /* 0x00ff0000deff7812 */ /* 0x000fe200078cc0ff */
[----:B------:R-:W-:Y:S01]  /*52d0*/  FMUL.FTZ R160, R162, UR4 ;  /* 0x00000004a2a07c20 */ /* 0x000fe20008410000 */
[----:B------:R-:W-:Y:S01]  /*52e0*/  FMUL.FTZ R157, R129, UR13 ;  /* 0x0000000d819d7c20 */ /* 0x000fe20008410000 */
[----:B------:R-:W-:Y:S02]  /*52f0*/  F2FP.F16.F32.PACK_AB R158, R231, R158 ;  /* 0x0000009ee79e723e */ /* 0x000fe400000000ff */
[----:B------:R-:W-:Y:S01]  /*5300*/  FSEL R216, R161, RZ, P6 ;  /* 0x000000ffa1d87208 */ /* 0x000fe20003000000 */
[----:B------:R-:W-:Y:S01]  /*5310*/  FMUL.FTZ R161, R160, UR24 ;  /* 0x00000018a0a17c20 */ /* 0x000fe20008410000 */
[----:B------:R-:W-:Y:S01]  /*5320*/  LOP3.LUT P6, RZ, R222, 0xff000000, RZ, 0xc0, !PT ;  /* 0xff000000deff7812 */ /* 0x000fe200078cc0ff */
[----:B------:R-:W-:Y:S01]  /*5330*/  FMUL.FTZ R129, R157, UR4 ;  /* 0x000000049d817c20 */ /* 0x000fe20008410000 */
[----:B------:R-:W-:-:S02]  /*5340*/  F2FP.F16.F32.PACK_AB R128, R162, R157 ;  /* 0x0000009da280723e */ /* 0x000fc400000000ff */
[----:B------:R-:W-:Y:S01]  /*5350*/  FSEL R217, R217, RZ, P6 ;  /* 0x000000ffd9d97208 */ /* 0x000fe20003000000 */
[----:B------:R-:W-:Y:S01]  /*5360*/  FMUL.FTZ R160, R129, UR24 ;  /* 0x0000001881a07c20 */ /* 0x000fe20008410000 */
[----:B------:R-:W-:Y:S02]  /*5370*/  LOP3.LUT P6, RZ, R222, 0xff00, RZ, 0xc0, !PT ;  /* 0x0000ff00deff7812 */ /* 0x000fe400078cc0ff */
[----:B------:R-:W-:Y:S02]  /*5380*/  F2FP.F16.F32.PACK_AB R129, R226, R163 ;  /* 0x000000a3e281723e */ /* 0x000fe400000000ff */
[----:B------:R-:W-:Y:S02]  /*5390*/  FSEL R161, R161, RZ, P6 ;  /* 0x000000ffa1a17208 */ /* 0x000fe40003000000 */
[----:B------:R-:W-:Y:S02]  /*53a0*/  LOP3.LUT P6, RZ, R222, 0xff, RZ, 0xc0, !PT ;  /* 0x000000ffdeff7812 */ /* 0x000fe400078cc0ff */
[----:B------:R-:W-:-:S02]  /*53b0*/  F2FP.F16.F32.PACK_AB R157, R217, R216 ;  /* 0x000000d8d99d723e */ /* 0x000fc400000000ff */
[----:B------:R-:W-:-:S04]  /*53c0*/  FSEL R160, R160, RZ, P6 ;  /* 0x000000ffa0a07208 */ /* 0x000fc80003000000 */
[----:B------:R-:W-:Y:S01]  /*53d0*/  F2FP.F16.F32.PACK_AB R156, R161, R160 ;  /* 0x000000a0a19c723e */ /* 0x000fe200000000ff */
[----:B------:R-:W-:Y:S06]  /*53e0*/  BRA `(.L_x_2600) ;  /* 0x0000000000f47947 */ /* 0x000fec0003800000 */
.L_x_2599:
[--C-:B0-234-:R-:W-:Y:S01]  /*53f0*/  FFMA.FTZ R156, R165, UR5, R160.reuse ;  /* 0x00000005a59c7c23 */ /* 0x11dfe200080100a0 */
        /* <DEDUP_REMOVED lines=21> */
[----:B------:R-:W-:Y:S01]  /*5550*/  ISETP.GE.U32.AND P6, PT, R222, RZ, PT ;  /* 0x000000ffde00720c */ /* 0x000fe20003fc6070 */
[----:B------:R-:W-:Y:S02]  /*5560*/  FMUL.FTZ R162, R162, UR24 ;  /* 0x00000018a2a27c20 */ /* 0x000fe40008410000 */
        /* <DEDUP_REMOVED lines=21> */
[----:B------:R-:W-:-:S02]  /*56c0*/  FADD.FTZ R157, R20, -R157 ;  /* 0x8000009d149d7221 */ /* 0x000fc40000010000 */
[----:B------:R-:W-:Y:S02]  /*56d0*/  FMUL.FTZ R158, R158, UR4 ;  /* 0x000000049e9e7c20 */ /* 0x000fe40008410000 */
[----:B------:R-:W-:Y:S02]  /*56e0*/  FMUL.FTZ R157, R157, UR13 ;  /* 0x0000000d9d9d7c20 */ /* 0x000fe40008410000 */
[----:B------:R-:W-:Y:S02]  /*56f0*/  FMUL.FTZ R158, R158, UR24 ;  /* 0x000000189e9e7c20 */ /* 0x000fe40008410000 */
[----:B------:R-:W-:-:S03]  /*5700*/  FMUL.FTZ R157, R157, UR4 ;  /* 0x000000049d9d7c20 */ /* 0x000fc60008410000 */
[----:B------:R-:W-:Y:S01]  /*5710*/  FSEL R160, R158, RZ, P6 ;  /* 0x000000ff9ea07208 */ /* 0x000fe20003000000 */
[----:B------:R-:W-:Y:S01]  /*5720*/  FMUL.FTZ R157, R157, UR24 ;  /* 0x000000189d9d7c20 */ /* 0x000fe20008410000 */
[----:B------:R-:W-:Y:S02]  /*5730*/  LOP3.LUT P6, RZ, R222, 0xff000000, RZ, 0xc0, !PT ;  /* 0xff000000deff7812 */ /* 0x000fe400078cc0ff */
        /* <DEDUP_REMOVED lines=8> */
.L_x_2600:
[----:B------:R-:W0:Y:S08]  /*57c0*/  @P0 LDC.64 R162, c[0x0][0x478] ;  /* 0x00011e00ffa20b82 */ /* 0x000e300000000a00 */
[----:B------:R-:W1:Y:S01]  /*57d0*/  LDC.64 R160, c[0x0][0x468] ;  /* 0x00011a00ffa07b82 */ /* 0x000e620000000a00 */
[----:B0-----:R-:W-:-:S05]  /*57e0*/  @P0 IMAD.WIDE.U32 R162, R214, 0x10, R162 ;  /* 0x00000010d6a20825 */ /* 0x001fca00078e00a2 */
[----:B------:R0:W-:Y:S01]  /*57f0*/  @P0 STG.E.128 desc[UR16][R162.64], R128 ;  /* 0x00000080a2000986 */ /* 0x0001e2000c101d10 */
[----:B-1----:R-:W-:-:S05]  /*5800*/  IMAD.WIDE.U32 R160, R214, 0x10, R160 ;  /* 0x00000010d6a07825 */ /* 0x002fca00078e00a0 */
[----:B------:R0:W-:Y:S01]  /*5810*/  STG.E.128 desc[UR16][R160.64], R156 ;  /* 0x0000009ca0007986 */ /* 0x0001e2000c101d10 */
[----:B------:R-:W-:Y:S05]  /*5820*/  BRA `(.L_x_2598) ;  /* 0x0000003000687947 */ /* 0x000fea0003800000 */
.L_x_2581:
[----:B------:R-:W-:-:S04]  /*5830*/  UISETP.NE.U32.AND UP1, UPT, UR22, URZ, UPT ;  /* 0x000000ff1600728c */ /* 0x000fc8000bf25070 */
[----:B------:R-:W-:-:S09]  /*5840*/  UISETP.NE.AND.EX UP1, UPT, UR23, URZ, UPT, UP1 ;  /* 0x000000ff1700728c */ /* 0x000fd2000bf25310 */
[----:B------:R-:W-:Y:S05]  /*5850*/  BRA.U UP1, `(.L_x_2601) ;  /* 0x0000001501ec7547 */ /* 0x000fea000b800000 */
[----:B------:R-:W-:Y:S01]  /*5860*/  ISETP.GT.U32.AND P0, PT, R0, 0x7f, PT ;  /* 0x0000007f0000780c */ /* 0x000fe20003f04070 */
[----:B------:R-:W-:-:S12]  /*5870*/  BSSY.RECONVERGENT B1, `(.L_x_2602) ;  /* 0x000004b000017945 */ /* 0x000fd80003800200 */
[----:B------:R-:W-:Y:S05]  /*5880*/  @!P0 BRA `(.L_x_2603) ;  /* 0x0000000400248947 */ /* 0x000fea0003800000 */
[--C-:B------:R-:W-:Y:S01]  /*5890*/  FFMA.FTZ R158, R203, UR5, R160.reuse ;  /* 0x00000005cb9e7c23 */ /* 0x100fe200080100a0 */
[--C-:B------:R-:W-:Y:S02]  /*58a0*/  HADD2.F32 R156, -RZ, R135.reuse.H0_H0 ;  /* 0x20000087ff9c7230 */ /* 0x100fe40000004100 */
[--C-:B------:R-:W-:Y:S01]  /*58b0*/  FFMA.FTZ R216, R207, UR5, R160.reuse ;  /* 0x00000005cfd87c23 */ /* 0x100fe200080100a0 */
[----:B------:R-:W-:Y:S01]  /*58c0*/  FFMA.FTZ R217, R200, UR5, R160 ;  /* 0x00000005c8d97c23 */ /* 0x000fe200080100a0 */
[----:B------:R-:W-:Y:S01]  /*58d0*/  FADD.FTZ R163, R201, -R158 ;  /* 0x8000009ec9a37221 */ /* 0x000fe20000010000 */
[--C-:B------:R-:W-:Y:S01]  /*58e0*/  FFMA.FTZ R161, R204, UR5, R160.reuse ;  /* 0x00000005cca17c23 */ /* 0x100fe200080100a0 */
[----:B------:R-:W-:Y:S02]  /*58f0*/  HADD2.F32 R157, -RZ, R134.H0_H0 ;  /* 0x20000086ff9d7230 */ /* 0x000fe40000004100 */
[----:B------:R-:W-:Y:S01]  /*5900*/  FFMA.FTZ R162, R211, UR5, R160 ;  /* 0x00000005d3a27c23 */ /* 0x000fe200080100a0 */
[----:B------:R-:W-:Y:S01]  /*5910*/  FADD.FTZ R226, R205, -R216 ;  /* 0x800000d8cde27221 */ /* 0x000fe20000010000 */
[----:B------:R-:W-:-:S02]  /*5920*/  HADD2.F32 R159, -RZ, R135.H1_H1 ;  /* 0x30000087ff9f7230 */ /* 0x000fc40000004100 */
[----:B------:R-:W-:Y:S01]  /*5930*/  FFMA.FTZ R163, R163, UR13, R156 ;  /* 0x0000000da3a37c23 */ /* 0x000fe2000801009c */
[----:B------:R-:W-:Y:S02]  /*5940*/  HADD2.F32 R158, -RZ, R134.H1_H1 ;  /* 0x30000086ff9e7230 */ /* 0x000fe40000004100 */
[----:B------:R-:W-:Y:S01]  /*5950*/  FADD.FTZ R230, R198, -R217 ;  /* 0x800000d9c6e67221 */ /* 0x000fe20000010000 */
[----:B------:R-:W-:Y:S02]  /*5960*/  HADD2.F32 R156, -RZ, R133.H0_H0 ;  /* 0x20000085ff9c7230 */ /* 0x000fe40000004100 */
[----:B------:R-:W-:Y:S01]  /*5970*/  FADD.FTZ R227, R202, -R161 ;  /* 0x800000a1cae37221 */ /* 0x000fe20000010000 */
[----:B------:R-:W-:Y:S01]  /*5980*/  FADD.FTZ R217, R209, -R162 ;  /* 0x800000a2d1d97221 */ /* 0x000fe20000010000 */
[----:B------:R-:W-:Y:S01]  /*5990*/  FFMA.FTZ R161, R226, UR13, R157 ;  /* 0x0000000de2a17c23 */ /* 0x000fe2000801009d */
[----:B------:R-:W-:Y:S01]  /*59a0*/  FFMA.FTZ R226, R215, UR5, R160 ;  /* 0x00000005d7e27c23 */ /* 0x000fe200080100a0 */
[----:B------:R-:W-:Y:S01]  /*59b0*/  FFMA.FTZ R216, R230, UR13, R159 ;  /* 0x0000000de6d87c23 */ /* 0x000fe2000801009f */
[----:B------:R-:W-:Y:S01]  /*59c0*/  FFMA.FTZ R162, R227, UR13, R158 ;  /* 0x0000000de3a27c23 */ /* 0x000fe2000801009e */
[----:B------:R-:W-:Y:S01]  /*59d0*/  FFMA.FTZ R157, R208, UR5, R160 ;  /* 0x00000005d09d7c23 */ /* 0x000fe200080100a0 */
[----:B------:R-:W-:Y:S01]  /*59e0*/  FMUL.FTZ R163, R163, UR4 ;  /* 0x00000004a3a37c20 */ /* 0x000fe20008410000 */
[----:B------:R-:W-:Y:S01]  /*59f0*/  FFMA.FTZ R158, R217, UR13, R156 ;  /* 0x0000000dd99e7c23 */ /* 0x000fe2000801009c */
[----:B------:R-:W-:-:S02]  /*5a00*/  HADD2.F32 R156, -RZ, R132.H0_H0 ;  /* 0x20000084ff9c7230 */ /* 0x000fc40000004100 */
[----:B------:R-:W-:Y:S01]  /*5a10*/  FADD.FTZ R217, R213, -R226 ;  /* 0x800000e2d5d97221 */ /* 0x000fe20000010000 */
[----:B------:R-:W-:Y:S02]  /*5a20*/  HADD2.F32 R159, -RZ, R133.H1_H1 ;  /* 0x30000085ff9f7230 */ /* 0x000fe40000004100 */
[----:B------:R-:W-:Y:S01]  /*5a30*/  FADD.FTZ R230, R206, -R157 ;  /* 0x8000009dcee67221 */ /* 0x000fe20000010000 */
[----:B------:R-:W-:Y:S01]  /*5a40*/  FMUL.FTZ R216, R216, UR4 ;  /* 0x00000004d8d87c20 */ /* 0x000fe20008410000 */
[----:B------:R-:W-:Y:S01]  /*5a50*/  FMUL.FTZ R163, R163, UR24 ;  /* 0x00000018a3a37c20 */ /* 0x000fe20008410000 */
[----:B------:R-:W-:Y:S01]  /*5a60*/  LOP3.LUT P6, RZ, R229, 0xff0000, RZ, 0xc0, !PT ;  /* 0x00ff0000e5ff7812 */ /* 0x000fe200078cc0ff */
[----:B------:R-:W-:Y:S01]  /*5a70*/  FFMA.FTZ R156, R217, UR13, R156 ;  /* 0x0000000dd99c7c23 */ /* 0x000fe2000801009c */
[----:B------:R-:W-:Y:S01]  /*5a80*/  ISETP.GE.U32.AND P0, PT, R228, RZ, PT ;  /* 0x000000ffe400720c */ /* 0x000fe20003f06070 */
[----:B------:R-:W-:Y:S01]  /*5a90*/  FFMA.FTZ R159, R230, UR13, R159 ;  /* 0x0000000de69f7c23 */ /* 0x000fe2000801009f */
[----:B------:R-:W-:Y:S01]  /*5aa0*/  FMUL.FTZ R217, R216, UR24 ;  /* 0x00000018d8d97c20 */ /* 0x000fe20008410000 */
[----:B------:R-:W-:Y:S01]  /*5ab0*/  FFMA.FTZ R227, R212, UR5, R160 ;  /* 0x00000005d4e37c23 */ /* 0x000fe200080100a0 */
[----:B------:R-:W-:Y:S01]  /*5ac0*/  FSEL R230, R163, RZ, P6 ;  /* 0x000000ffa3e67208 */ /* 0x000fe20003000000 */
[----:B------:R-:W-:Y:S01]  /*5ad0*/  FMUL.FTZ R216, R162, UR4 ;  /* 0x00000004a2d87c20 */ /* 0x000fe20008410000 */
[----:B------:R-:W-:Y:S01]  /*5ae0*/  ISETP.GE.U32.AND.EX P0, PT, R229, 0x1000000, PT, P0 ;  /* 0x01000000e500780c */ /* 0x000fe20003f06100 */
[----:B------:R-:W0:Y:S01]  /*5af0*/  LDC.64 R162, c[0x0][0x468] ;  /* 0x00011a00ffa27b82 */ /* 0x000e220000000a00 */
[----:B------:R-:W-:Y:S01]  /*5b00*/  FMUL.FTZ R161, R161, UR4 ;  /* 0x00000004a1a17c20 */ /* 0x000fe20008410000 */
[----:B------:R-:W-:-:S02]  /*5b10*/  HADD2.F32 R157, -RZ, R132.H1_H1 ;  /* 0x30000084ff9d7230 */ /* 0x000fc40000004100 */
[----:B------:R-:W-:Y:S01]  /*5b20*/  FADD.FTZ R226, R210, -R227 ;  /* 0x800000e3d2e27221 */ /* 0x000fe20000010000 */
[----:B------:R-:W-:Y:S01]  /*5b30*/  FSEL R231, R217, RZ, P0 ;  /* 0x000000ffd9e77208 */ /* 0x000fe20000000000 */
[----:B------:R-:W-:Y:S01]  /*5b40*/  FMUL.FTZ R161, R161, UR24 ;  /* 0x00000018a1a17c20 */ /* 0x000fe20008410000 */
[----:B------:R-:W-:Y:S01]  /*5b50*/  FMUL.FTZ R216, R216, UR24 ;  /* 0x00000018d8d87c20 */ /* 0x000fe20008410000 */
[C---:B------:R-:W-:Y:S01]  /*5b60*/  LOP3.LUT P6, RZ, R229.reuse, 0xff, RZ, 0xc0, !PT ;  /* 0x000000ffe5ff7812 */ /* 0x040fe200078cc0ff */
[----:B------:R-:W-:Y:S01]  /*5b70*/  FMUL.FTZ R158, R158, UR4 ;  /* 0x000000049e9e7c20 */ /* 0x000fe20008410000 */
[----:B------:R-:W-:Y:S01]  /*5b80*/  LOP3.LUT P0, RZ, R229, 0xff00, RZ, 0xc0, !PT ;  /* 0x0000ff00e5ff7812 */ /* 0x000fe2000780c0ff */
[----:B------:R-:W-:Y:S01]  /*5b90*/  FMUL.FTZ R159, R159, UR4 ;  /* 0x000000049f9f7c20 */ /* 0x000fe20008410000 */
[----:B------:R-:W-:Y:S01]  /*5ba0*/  FFMA.FTZ R157, R226, UR13, R157 ;  /* 0x0000000de29d7c23 */ /* 0x000fe2000801009d */
[----:B------:R-:W-:Y:S01]  /*5bb0*/  FSEL R226, R161, RZ, P6 ;  /* 0x000000ffa1e27208 */ /* 0x000fe20003000000 */
[----:B------:R-:W-:Y:S01]  /*5bc0*/  FMUL.FTZ R158, R158, UR24 ;  /* 0x000000189e9e7c20 */ /* 0x000fe20008410000 */
[----:B------:R-:W-:Y:S01]  /*5bd0*/  FSEL R227, R216, RZ, P0 ;  /* 0x000000ffd8e37208 */ /* 0x000fe20000000000 */
[----:B------:R-:W-:Y:S01]  /*5be0*/  FMUL.FTZ R159, R159, UR24 ;  /* 0x000000189f9f7c20 */ /* 0x000fe20008410000 */
[----:B------:R-:W-:Y:S01]  /*5bf0*/  LOP3.LUT P6, RZ, R228, 0xff0000, RZ, 0xc0, !PT ;  /* 0x00ff0000e4ff7812 */ /* 0x000fe200078cc0ff */
[----:B------:R-:W-:Y:S01]  /*5c00*/  FMUL.FTZ R156, R156, UR4 ;  /* 0x000000049c9c7c20 */ /* 0x000fe20008410000 */
[----:B------:R-:W-:Y:S01]  /*5c10*/  LOP3.LUT P0, RZ, R228, 0xff000000, RZ, 0xc0, !PT ;  /* 0xff000000e4ff7812 */ /* 0x000fe2000780c0ff */
[----:B------:R-:W-:Y:S01]  /*5c20*/  FMUL.FTZ R157, R157, UR4 ;  /* 0x000000049d9d7c20 */ /* 0x000fe20008410000 */
[----:B------:R-:W-:Y:S01]  /*5c30*/  FSEL R216, R158, RZ, P6 ;  /* 0x000000ff9ed87208 */ /* 0x000fe20003000000 */
[----:B------:R-:W-:Y:S01]  /*5c40*/  FMUL.FTZ R156, R156, UR24 ;  /* 0x000000189c9c7c20 */ /* 0x000fe20008410000 */
[----:B------:R-:W-:Y:S01]  /*5c50*/  FSEL R217, R159, RZ, P0 ;  /* 0x000000ff9fd97208 */ /* 0x000fe20000000000 */
[----:B------:R-:W-:Y:S01]  /*5c60*/  FMUL.FTZ R157, R157, UR24 ;  /* 0x000000189d9d7c20 */ /* 0x000fe20008410000 */
[----:B------:R-:W-:Y:S01]  /*5c70*/  LOP3.LUT P6, RZ, R228, 0xff00, RZ, 0xc0, !PT ;  /* 0x0000ff00e4ff7812 */ /* 0x000fe200078cc0ff */
[----:B0-----:R-:W-:Y:S01]  /*5c80*/  IMAD.WIDE.U32 R162, R214, 0x10, R162 ;  /* 0x00000010d6a27825 */ /* 0x001fe200078e00a2 */
[----:B------:R-:W-:-:S02]  /*5c90*/  LOP3.LUT P0, RZ, R228, 0xff, RZ, 0xc0, !PT ;  /* 0x000000ffe4ff7812 */ /* 0x000fc4000780c0ff */
[----:B------:R-:W-:Y:S02]  /*5ca0*/  FSEL R161, R157, RZ, P6 ;  /* 0x000000ff9da17208 */ /* 0x000fe40003000000 */
[----:B------:R-:W-:Y:S02]  /*5cb0*/  FSEL R156, R156, RZ, P0 ;  /* 0x000000ff9c9c7208 */ /* 0x000fe40000000000 */
[----:B------:R-:W-:Y:S02]  /*5cc0*/  F2FP.F16.F32.PACK_AB R159, R231, R230 ;  /* 0x000000e6e79f723e */ /* 0x000fe400000000ff */
[----:B------:R-:W-:Y:S02]  /*5cd0*/  F2FP.F16.F32.PACK_AB R158, R227, R226 ;  /* 0x000000e2e39e723e */ /* 0x000fe400000000ff */
[----:B------:R-:W-:Y:S02]  /*5ce0*/  F2FP.F16.F32.PACK_AB R157, R217, R216 ;  /* 0x000000d8d99d723e */ /* 0x000fe400000000ff */
[----:B------:R-:W-:-:S02]  /*5cf0*/  F2FP.F16.F32.PACK_AB R156, R161, R156 ;  /* 0x0000009ca19c723e */ /* 0x000fc400000000ff */
[----:B------:R-:W-:-:S03]  /*5d00*/  IADD3 R214, PT, PT, R214, 0x80, RZ ;  /* 0x00000080d6d67810 */ /* 0x000fc60007ffe0ff */
[----:B------:R0:W-:Y:S04]  /*5d10*/  STG.E.128 desc[UR16][R162.64], R156 ;  /* 0x0000009ca2007986 */ /* 0x0001e8000c101d10 */
.L_x_2603:
[----:B------:R-:W-:Y:S05]  /*5d20*/  BSYNC.RECONVERGENT B1 ;  /* 0x0000000000017941 */ /* 0x000fea0003800200 */
.L_x_2602:
[----:B------:R-:W-:Y:S04]  /*5d30*/  BSSY.RECONVERGENT B1, `(.L_x_2604) ;  /* 0x000004b000017945 */ /* 0x000fe80003800200 */
[----:B------:R-:W-:Y:S05]  /*5d40*/  @!P4 BRA `(.L_x_2605) ;  /* 0x000000040024c947 */ /* 0x000fea0003800000 */
[--C-:B0-----:R-:W-:Y:S01]  /*5d50*/  FFMA.FTZ R158, R187, UR5, R160.reuse ;  /* 0x00000005bb9e7c23 */ /* 0x101fe200080100a0 */
[--C-:B------:R-:W-:Y:S01]  /*5d60*/  FFMA.FTZ R226, R184, UR5, R160.reuse ;  /* 0x00000005b8e27c23 */ /* 0x100fe200080100a0 */
[--C-:B------:R-:W-:Y:S02]  /*5d70*/  HADD2.F32 R156, -RZ, R35.reuse.H0_H0 ;  /* 0x20000023ff9c7230 */ /* 0x100fe40000004100 */
[----:B------:R-:W-:Y:S01]  /*5d80*/  FFMA.FTZ R216, R191, UR5, R160 ;  /* 0x00000005bfd87c23 */ /* 0x000fe200080100a0 */
[----:B------:R-:W-:Y:S01]  /*5d90*/  FADD.FTZ R163, R185, -R158 ;  /* 0x8000009eb9a37221 */ /* 0x000fe20000010000 */
[--C-:B------:R-:W-:Y:S01]  /*5da0*/  FFMA.FTZ R161, R188, UR5, R160.reuse ;  /* 0x00000005bca17c23 */ /* 0x100fe200080100a0 */
[----:B------:R-:W-:Y:S02]  /*5db0*/  HADD2.F32 R157, -RZ, R34.H0_H0 ;  /* 0x20000022ff9d7230 */ /* 0x000fe40000004100 */
[----:B------:R-:W-:Y:S01]  /*5dc0*/  FFMA.FTZ R162, R195, UR5, R160 ;  /* 0x00000005c3a27c23 */ /* 0x000fe200080100a0 */
[----:B------:R-:W-:Y:S01]  /*5dd0*/  FADD.FTZ R230, R183, -R226 ;  /* 0x800000e2b7e67221 */ /* 0x000fe20000010000 */
[----:B------:R-:W-:Y:S01]  /*5de0*/  FADD.FTZ R226, R189, -R216 ;  /* 0x800000d8bde27221 */ /* 0x000fe20000010000 */
[----:B------:R-:W-:-:S02]  /*5df0*/  HADD2.F32 R159, -RZ, R35.H1_H1 ;  /* 0x30000023ff9f7230 */ /* 0x000fc40000004100 */
[----:B------:R-:W-:Y:S01]  /*5e00*/  FFMA.FTZ R163, R163, UR13, R156 ;  /* 0x0000000da3a37c23 */ /* 0x000fe2000801009c */
[----:B------:R-:W-:Y:S02]  /*5e10*/  HADD2.F32 R158, -RZ, R34.H1_H1 ;  /* 0x30000022ff9e7230 */ /* 0x000fe40000004100 */
[----:B------:R-:W-:Y:S01]  /*5e20*/  FADD.FTZ R227, R186, -R161 ;  /* 0x800000a1bae37221 */ /* 0x000fe20000010000 */
[----:B------:R-:W-:Y:S02]  /*5e30*/  HADD2.F32 R156, -RZ, R33.H0_H0 ;  /* 0x20000021ff9c7230 */ /* 0x000fe40000004100 */
        /* <DEDUP_REMOVED lines=58> */
.L_x_2605:
[----:B------:R-:W-:Y:S05]  /*61e0*/  BSYNC.RECONVERGENT B1 ;  /* 0x0000000000017941 */ /* 0x000fea0003800200 */
.L_x_2604:
[----:B------:R-:W-:Y:S04]  /*61f0*/  BSSY.RECONVERGENT B1, `(.L_x_2606) ;  /* 0x000004b000017945 */ /* 0x000fe80003800200 */
[----:B------:R-:W-:Y:S05]  /*6200*/  @!P3 BRA `(.L_x_2607) ;  /* 0x000000040024b947 */ /* 0x000fea0003800000 */
[--C-:B01----:R-:W-:Y:S01]  /*6210*/  FFMA.FTZ R158, R175, UR5, R160.reuse ;  /* 0x00000005af9e7c23 */ /* 0x103fe200080100a0 */
        /* <DEDUP_REMOVED lines=72> */
.L_x_2607:
[----:B------:R-:W-:Y:S05]  /*66a0*/  BSYNC.RECONVERGENT B1 ;  /* 0x0000000000017941 */ /* 0x000fea0003800200 */
.L_x_2606:
[----:B------:R-:W-:Y:S04]  /*66b0*/  BSSY.RECONVERGENT B1, `(.L_x_2608) ;  /* 0x000004b000017945 */ /* 0x000fe80003800200 */
[----:B------:R-:W-:Y:S05]  /*66c0*/  @!P2 BRA `(.L_x_2609) ;  /* 0x000000040024a947 */ /* 0x000fea0003800000 */
[--C-:B012---:R-:W-:Y:S01]  /*66d0*/  FFMA.FTZ R158, R17, UR5, R160.reuse ;  /* 0x00000005119e7c23 */ /* 0x107fe200080100a0 */
        /* <DEDUP_REMOVED lines=72> */
.L_x_2609:
[----:B------:R-:W-:Y:S05]  /*6b60*/  BSYNC.RECONVERGENT B1 ;  /* 0x0000000000017941 */ /* 0x000fea0003800200 */
.L_x_2608:
[----:B------:R-:W-:Y:S05]  /*6b70*/  @!P1 BRA `(.L_x_2598) ;  /* 0x0000001c00949947 */ /* 0x000fea0003800000 */
[--C-:B------:R-:W-:Y:S01]  /*6b80*/  FFMA.FTZ R216, R165, UR5, R160.reuse ;  /* 0x00000005a5d87c23 */ /* 0x100fe200080100a0 */
[--C-:B0123--:R-:W-:Y:S01]  /*6b90*/  FFMA.FTZ R163, R166, UR5, R160.reuse ;  /* 0x00000005a6a37c23 */ /* 0x10ffe200080100a0 */
[--C-:B------:R-:W-:Y:S01]  /*6ba0*/  FFMA.FTZ R161, R27, UR5, R160.reuse ;  /* 0x000000051ba17c23 */ /* 0x100fe200080100a0 */
[----:B------:R-:W-:Y:S01]  /*6bb0*/  FFMA.FTZ R162, R30, UR5, R160 ;  /* 0x000000051ea27c23 */ /* 0x000fe200080100a0 */
[----:B------:R-:W-:Y:S02]  /*6bc0*/  HADD2.F32 R158, -RZ, R155.H0_H0 ;  /* 0x2000009bff9e7230 */ /* 0x000fe40000004100 */
[----:B------:R-:W-:Y:S01]  /*6bd0*/  FADD.FTZ R217, R31, -R216 ;  /* 0x800000d81fd97221 */ /* 0x000fe20000010000 */
[--C-:B------:R-:W-:Y:S02]  /*6be0*/  HADD2.F32 R156, -RZ, R154.reuse.H0_H0 ;  /* 0x2000009aff9c7230 */ /* 0x100fe40000004100 */
[----:B------:R-:W-:Y:S01]  /*6bf0*/  FADD.FTZ R216, R164, -R163 ;  /* 0x800000a3a4d87221 */ /* 0x000fe20000010000 */
[----:B------:R-:W-:-:S02]  /*6c00*/  HADD2.F32 R157, -RZ, R154.H1_H1 ;  /* 0x3000009aff9d7230 */ /* 0x000fc40000004100 */
[----:B------:R-:W-:Y:S01]  /*6c10*/  FADD.FTZ R163, R28, -R161 ;  /* 0x800000a11ca37221 */ /* 0x000fe20000010000 */
[----:B------:R-:W-:Y:S01]  /*6c20*/  FADD.FTZ R226, R29, -R162 ;  /* 0x800000a21de27221 */ /* 0x000fe20000010000 */
[----:B------:R-:W-:Y:S01]  /*6c30*/  FFMA.FTZ R161, R217, UR13, R158 ;  /* 0x0000000dd9a17c23 */ /* 0x000fe2000801009e */
[----:B------:R-:W-:Y:S02]  /*6c40*/  HADD2.F32 R159, -RZ, R155.H1_H1 ;  /* 0x3000009bff9f7230 */ /* 0x000fe40000004100 */
[----:B------:R-:W-:Y:S01]  /*6c50*/  FFMA.FTZ R162, R163, UR13, R156 ;  /* 0x0000000da3a27c23 */ /* 0x000fe2000801009c */
[--C-:B------:R-:W-:Y:S01]  /*6c60*/  FFMA.FTZ R217, R19, UR5, R160.reuse ;  /* 0x0000000513d97c23 */ /* 0x100fe200080100a0 */
[----:B------:R-:W-:Y:S01]  /*6c70*/  FFMA.FTZ R163, R226, UR13, R157 ;  /* 0x0000000de2a37c23 */ /* 0x000fe2000801009d */
[--C-:B------:R-:W-:Y:S01]  /*6c80*/  FFMA.FTZ R227, R23, UR5, R160.reuse ;  /* 0x0000000517e37c23 */ /* 0x100fe200080100a0 */
[--C-:B------:R-:W-:Y:S01]  /*6c90*/  FFMA.FTZ R226, R26, UR5, R160.reuse ;  /* 0x000000051ae27c23 */ /* 0x100fe200080100a0 */
[----:B------:R-:W-:Y:S01]  /*6ca0*/  FFMA.FTZ R160, R22, UR5, R160 ;  /* 0x0000000516a07c23 */ /* 0x000fe200080100a0 */
[----:B------:R-:W-:-:S02]  /*6cb0*/  HADD2.F32 R156, -RZ, R152.H0_H0 ;  /* 0x20000098ff9c7230 */ /* 0x000fc40000004100 */
[----:B------:R-:W-:Y:S01]  /*6cc0*/  FADD.FTZ R217, R20, -R217 ;  /* 0x800000d914d97221 */ /* 0x000fe20000010000 */
[----:B------:R-:W-:Y:S01]  /*6cd0*/  FFMA.FTZ R216, R216, UR13, R159 ;  /* 0x0000000dd8d87c23 */ /* 0x000fe2000801009f */
[----:B------:R-:W-:Y:S02]  /*6ce0*/  HADD2.F32 R157, -RZ, R152.H1_H1 ;  /* 0x30000098ff9d7230 */ /* 0x000fe40000004100 */
[----:B------:R-:W-:Y:S01]  /*6cf0*/  FADD.FTZ R160, R21, -R160 ;  /* 0x800000a015a07221 */ /* 0x000fe20000010000 */
[----:B------:R-:W-:Y:S01]  /*6d00*/  FMUL.FTZ R161, R161, UR4 ;  /* 0x00000004a1a17c20 */ /* 0x000fe20008410000 */
[----:B------:R-:W-:Y:S01]  /*6d10*/  FFMA.FTZ R156, R217, UR13, R156 ;  /* 0x0000000dd99c7c23 */ /* 0x000fe2000801009c */
[----:B------:R-:W-:Y:S01]  /*6d20*/  FMUL.FTZ R217, R216, UR4 ;  /* 0x00000004d8d97c20 */ /* 0x000fe20008410000 */
[--C-:B------:R-:W-:Y:S01]  /*6d30*/  HADD2.F32 R158, -RZ, R153.reuse.H0_H0 ;  /* 0x20000099ff9e7230 */ /* 0x100fe20000004100 */
[----:B------:R-:W-:Y:S01]  /*6d40*/  ISETP.GE.U32.AND P0, PT, R222, RZ, PT ;  /* 0x000000ffde00720c */ /* 0x000fe20003f06070 */
[----:B------:R-:W-:-:S02]  /*6d50*/  HADD2.F32 R159, -RZ, R153.H1_H1 ;  /* 0x30000099ff9f7230 */ /* 0x000fc40000004100 */
[----:B------:R-:W-:Y:S01]  /*6d60*/  FADD.FTZ R227, R24, -R227 ;  /* 0x800000e318e37221 */ /* 0x000fe20000010000 */
[----:B------:R-:W-:Y:S01]  /*6d70*/  FADD.FTZ R226, R25, -R226 ;  /* 0x800000e219e27221 */ /* 0x000fe20000010000 */
[----:B------:R-:W-:Y:S01]  /*6d80*/  FFMA.FTZ R157, R160, UR13, R157 ;  /* 0x0000000da09d7c23 */ /* 0x000fe2000801009d */
[----:B------:R-:W-:Y:S01]  /*6d90*/  FMUL.FTZ R216, R161, UR24 ;  /* 0x00000018a1d87c20 */ /* 0x000fe20008410000 */
[----:B------:R-:W-:Y:S01]  /*6da0*/  FMUL.FTZ R217, R217, UR24 ;  /* 0x00000018d9d97c20 */ /* 0x000fe20008410000 */
[----:B------:R-:W0:Y:S01]  /*6db0*/  LDC.64 R160, c[0x0][0x468] ;  /* 0x00011a00ffa07b82 */ /* 0x000e220000000a00 */
[C---:B------:R-:W-:Y:S01]  /*6dc0*/  LOP3.LUT P6, RZ, R223.reuse, 0xff0000, RZ, 0xc0, !PT ;  /* 0x00ff0000dfff7812 */ /* 0x040fe200078cc0ff */
[----:B------:R-:W-:Y:S01]  /*6dd0*/  FMUL.FTZ R162, R162, UR4 ;  /* 0x00000004a2a27c20 */ /* 0x000fe20008410000 */
[----:B------:R-:W-:Y:S01]  /*6de0*/  ISETP.GE.U32.AND.EX P0, PT, R223, 0x1000000, PT, P0 ;  /* 0x01000000df00780c */ /* 0x000fe20003f06100 */
[----:B------:R-:W-:Y:S01]  /*6df0*/  FMUL.FTZ R163, R163, UR4 ;  /* 0x00000004a3a37c20 */ /* 0x000fe20008410000 */
[----:B------:R-:W-:Y:S01]  /*6e00*/  FFMA.FTZ R158, R227, UR13, R158 ;  /* 0x0000000de39e7c23 */ /* 0x000fe2000801009e */
[----:B------:R-:W-:Y:S01]  /*6e10*/  FFMA.FTZ R159, R226, UR13, R159 ;  /* 0x0000000de29f7c23 */ /* 0x000fe2000801009f */
        /* <DEDUP_REMOVED lines=28> */
[----:B------:R-:W-:-:S05]  /*6fe0*/  F2FP.F16.F32.PACK_AB R156, R163, R156 ;  /* 0x0000009ca39c723e */ /* 0x000fca00000000ff */
[----:B------:R4:W-:Y:S01]  /*6ff0*/  STG.E.128 desc[UR16][R160.64], R156 ;  /* 0x0000009ca0007986 */ /* 0x0009e2000c101d10 */
[----:B------:R-:W-:Y:S05]  /*7000*/  BRA `(.L_x_2598) ;  /* 0x0000001800707947 */ /* 0x000fea0003800000 */
.L_x_2601:
[----:B------:R-:W-:Y:S04]  /*7010*/  BSSY.RECONVERGENT B1, `(.L_x_2610) ;  /* 0x0000052000017945 */ /* 0x000fe80003800200 */
[----:B------:R-:W-:Y:S05]  /*7020*/  @!P5 BRA `(.L_x_2611) ;  /* 0x000000040040d947 */ /* 0x000fea0003800000 */
[--C-:B------:R-:W-:Y:S01]  /*7030*/  FFMA.FTZ R128, R203, UR5, R160.reuse ;  /* 0x00000005cb807c23 */ /* 0x100fe200080100a0 */
[--C-:B------:R-:W-:Y:S02]  /*7040*/  HADD2.F32 R129, -RZ, R135.reuse.H0_H0 ;  /* 0x20000087ff817230 */ /* 0x100fe40000004100 */
[--C-:B------:R-:W-:Y:S01]  /*7050*/  FFMA.FTZ R159, R200, UR5, R160.reuse ;  /* 0x00000005c89f7c23 */ /* 0x100fe200080100a0 */
[----:B------:R-:W-:Y:S01]  /*7060*/  FFMA.FTZ R130, R207, UR5, R160 ;  /* 0x00000005cf827c23 */ /* 0x000fe200080100a0 */
[----:B------:R-:W-:Y:S01]  /*7070*/  FADD.FTZ R128, R201, -R128 ;  /* 0x80000080c9807221 */ /* 0x000fe20000010000 */
[--C-:B------:R-:W-:Y:S01]  /*7080*/  FFMA.FTZ R157, R204, UR5, R160.reuse ;  /* 0x00000005cc9d7c23 */ /* 0x100fe200080100a0 */
[----:B------:R-:W-:Y:S02]  /*7090*/  HADD2.F32 R158, -RZ, R135.H1_H1 ;  /* 0x30000087ff9e7230 */ /* 0x000fe40000004100 */
[----:B------:R-:W-:Y:S01]  /*70a0*/  FADD.FTZ R159, R198, -R159 ;  /* 0x8000009fc69f7221 */ /* 0x000fe20000010000 */
[----:B------:R-:W-:Y:S01]  /*70b0*/  FFMA.FTZ R163, R128, UR13, R129 ;  /* 0x0000000d80a37c23 */ /* 0x000fe20008010081 */
[----:B------:R-:W-:Y:S01]  /*70c0*/  FFMA.FTZ R128, R211, UR5, R160 ;  /* 0x00000005d3807c23 */ /* 0x000fe200080100a0 */
[----:B------:R-:W-:-:S02]  /*70d0*/  HADD2.F32 R129, -RZ, R133.H0_H0 ;  /* 0x20000085ff817230 */ /* 0x000fc40000004100 */
[----:B------:R-:W-:Y:S01]  /*70e0*/  FADD.FTZ R130, R205, -R130 ;  /* 0x80000082cd827221 */ /* 0x000fe20000010000 */
[--C-:B------:R-:W-:Y:S02]  /*70f0*/  HADD2.F32 R131, -RZ, R134.reuse.H0_H0 ;  /* 0x20000086ff837230 */ /* 0x100fe40000004100 */
[----:B------:R-:W-:Y:S01]  /*7100*/  FADD.FTZ R128, R209, -R128 ;  /* 0x80000080d1807221 */ /* 0x000fe20000010000 */
[----:B------:R-:W-:Y:S02]  /*7110*/  HADD2.F32 R156, -RZ, R134.H1_H1 ;  /* 0x30000086ff9c7230 */ /* 0x000fe40000004100 */
[----:B------:R-:W-:Y:S01]  /*7120*/  FADD.FTZ R157, R202, -R157 ;  /* 0x8000009dca9d7221 */ /* 0x000fe20000010000 */
[----:B------:R-:W-:Y:S01]  /*7130*/  FFMA.FTZ R216, R159, UR13, R158 ;  /* 0x0000000d9fd87c23 */ /* 0x000fe2000801009e */
[----:B------:R-:W-:Y:S01]  /*7140*/  FFMA.FTZ R129, R128, UR13, R129 ;  /* 0x0000000d80817c23 */ /* 0x000fe20008010081 */
[----:B------:R-:W-:Y:S01]  /*7150*/  FFMA.FTZ R128, R215, UR5, R160 ;  /* 0x00000005d7807c23 */ /* 0x000fe200080100a0 */
[----:B------:R-:W-:Y:S01]  /*7160*/  FFMA.FTZ R161, R130, UR13, R131 ;  /* 0x0000000d82a17c23 */ /* 0x000fe20008010083 */
[----:B------:R-:W-:Y:S01]  /*7170*/  FFMA.FTZ R162, R157, UR13, R156 ;  /* 0x0000000d9da27c23 */ /* 0x000fe2000801009c */
[----:B------:R-:W-:Y:S01]  /*7180*/  FFMA.FTZ R159, R208, UR5, R160 ;  /* 0x00000005d09f7c23 */ /* 0x000fe200080100a0 */
[----:B------:R-:W-:-:S02]  /*7190*/  HADD2.F32 R131, -RZ, R132.H0_H0 ;  /* 0x20000084ff837230 */ /* 0x000fc40000004100 */
[----:B------:R-:W-:Y:S01]  /*71a0*/  FFMA.FTZ R157, R212, UR5, R160 ;  /* 0x00000005d49d7c23 */ /* 0x000fe200080100a0 */
[----:B------:R-:W-:Y:S01]  /*71b0*/  FADD.FTZ R156, R213, -R128 ;  /* 0x80000080d59c7221 */ /* 0x000fe20000010000 */
[----:B------:R-:W-:Y:S02]  /*71c0*/  HADD2.F32 R158, -RZ, R133.H1_H1 ;  /* 0x30000085ff9e7230 */ /* 0x000fe40000004100 */
[----:B------:R-:W-:Y:S01]  /*71d0*/  FADD.FTZ R159, R206, -R159 ;  /* 0x8000009fce9f7221 */ /* 0x000fe20000010000 */
[----:B------:R-:W-:Y:S02]  /*71e0*/  HADD2.F32 R130, -RZ, R132.H1_H1 ;  /* 0x30000084ff827230 */ /* 0x000fe40000004100 */
[----:B------:R-:W-:Y:S01]  /*71f0*/  FADD.FTZ R157, R210, -R157 ;  /* 0x8000009dd29d7221 */ /* 0x000fe20000010000 */
[----:B------:R-:W-:Y:S01]  /*7200*/  FFMA.FTZ R156, R156, UR13, R131 ;  /* 0x0000000d9c9c7c23 */ /* 0x000fe20008010083 */
[----:B------:R-:W-:Y:S01]  /*7210*/  FMUL.FTZ R131, R163, UR4 ;  /* 0x00000004a3837c20 */ /* 0x000fe20008410000 */
[----:B------:R-:W-:Y:S01]  /*7220*/  FFMA.FTZ R128, R159, UR13, R158 ;  /* 0x0000000d9f807c23 */ /* 0x000fe2000801009e */
[----:B------:R-:W-:Y:S01]  /*7230*/  FFMA.FTZ R159, R157, UR13, R130 ;  /* 0x0000000d9d9f7c23 */ /* 0x000fe20008010082 */
[----:B------:R-:W-:Y:S01]  /*7240*/  FMUL.FTZ R157, R216, UR4 ;  /* 0x00000004d89d7c20 */ /* 0x000fe20008410000 */
[----:B------:R-:W-:Y:S01]  /*7250*/  FMUL.FTZ R130, R131, UR24 ;  /* 0x0000001883827c20 */ /* 0x000fe20008410000 */
[----:B------:R-:W-:Y:S01]  /*7260*/  LOP3.LUT P6, RZ, R229, 0xff0000, RZ, 0xc0, !PT ;  /* 0x00ff0000e5ff7812 */ /* 0x000fe200078cc0ff */
[----:B------:R-:W-:Y:S01]  /*7270*/  FMUL.FTZ R226, R128, UR4 ;  /* 0x0000000480e27c20 */ /* 0x000fe20008410000 */
[----:B------:R-:W-:Y:S01]  /*7280*/  ISETP.GE.U32.AND P0, PT, R228, RZ, PT ;  /* 0x000000ffe400720c */ /* 0x000fe20003f06070 */
[----:B------:R-:W-:Y:S01]  /*7290*/  FMUL.FTZ R158, R157, UR24 ;  /* 0x000000189d9e7c20 */ /* 0x000fe20008410000 */
[----:B------:R-:W-:Y:S01]  /*72a0*/  FSEL R232, R130, RZ, P6 ;  /* 0x000000ff82e87208 */ /* 0x000fe20003000000 */
[----:B------:R-:W-:Y:S01]  /*72b0*/  FMUL.FTZ R157, R161, UR4 ;  /* 0x00000004a19d7c20 */ /* 0x000fe20008410000 */
[----:B------:R-:W-:-:S02]  /*72c0*/  F2FP.F16.F32.PACK_AB R131, R216, R163 ;  /* 0x000000a3d883723e */ /* 0x000fc400000000ff */
[C---:B------:R-:W-:Y:S01]  /*72d0*/  F2FP.F16.F32.PACK_AB R130, R162.reuse, R161 ;  /* 0x000000a1a282723e */ /* 0x040fe200000000ff */
[----:B------:R-:W-:Y:S01]  /*72e0*/  FMUL.FTZ R161, R162, UR4 ;  /* 0x00000004a2a17c20 */ /* 0x000fe20008410000 */
[----:B------:R-:W0:Y:S01]  /*72f0*/  LDC.64 R216, c[0x0][0x478] ;  /* 0x00011e00ffd87b82 */ /* 0x000e220000000a00 */
[----:B------:R-:W-:Y:S02]  /*7300*/  ISETP.GE.U32.AND.EX P0, PT, R229, 0x1000000, PT, P0 ;  /* 0x01000000e500780c */ /* 0x000fe40003f06100 */
[----:B------:R-:W-:Y:S01]  /*7310*/  FMUL.FTZ R227, R161, UR24 ;  /* 0x00000018a1e37c20 */ /* 0x000fe20008410000 */
[----:B------:R-:W-:Y:S02]  /*7320*/  LOP3.LUT P6, RZ, R229, 0xff, RZ, 0xc0, !PT ;  /* 0x000000ffe5ff7812 */ /* 0x000fe400078cc0ff */
[----:B------:R-:W-:Y:S01]  /*7330*/  FSEL R233, R158, RZ, P0 ;  /* 0x000000ff9ee97208 */ /* 0x000fe20000000000 */
[----:B------:R-:W-:Y:S01]  /*7340*/  FMUL.FTZ R158, R157, UR24 ;  /* 0x000000189d9e7c20 */ /* 0x000fe20008410000 */
[----:B------:R-:W1:Y:S01]  /*7350*/  LDC.64 R162, c[0x0][0x468] ;  /* 0x00011a00ffa27b82 */ /* 0x000e620000000a00 */
[----:B------:R-:W-:Y:S01]  /*7360*/  LOP3.LUT P0, RZ, R229, 0xff00, RZ, 0xc0, !PT ;  /* 0x0000ff00e5ff7812 */ /* 0x000fe2000780c0ff */
[----:B------:R-:W-:Y:S01]  /*7370*/  FMUL.FTZ R157, R129, UR4 ;  /* 0x00000004819d7c20 */ /* 0x000fe20008410000 */
[----:B------:R-:W-:-:S02]  /*7380*/  F2FP.F16.F32.PACK_AB R129, R128, R129 ;  /* 0x000000818081723e */ /* 0x000fc400000000ff */
        /* <DEDUP_REMOVED lines=15> */
[----:B------:R-:W-:Y:S02]  /*7480*/  F2FP.F16.F32.PACK_AB R128, R159, R156 ;  /* 0x0000009c9f80723e */ /* 0x000fe400000000ff */
[----:B------:R-:W-:Y:S01]  /*7490*/  FSEL R156, R157, RZ, P6 ;  /* 0x000000ff9d9c7208 */ /* 0x000fe20003000000 */
[----:B-1----:R-:W-:Y:S01]  /*74a0*/  IMAD.WIDE.U32 R162, R214, 0x10, R162 ;  /* 0x00000010d6a27825 */ /* 0x002fe200078e00a2 */
[----:B------:R-:W-:Y:S01]  /*74b0*/  FSEL R161, R158, RZ, P0 ;  /* 0x000000ff9ea17208 */ /* 0x000fe20000000000 */
[----:B------:R0:W-:Y:S01]  /*74c0*/  STG.E.128 desc[UR16][R216.64], R128 ;  /* 0x00000080d8007986 */ /* 0x0001e2000c101d10 */
[----:B------:R-:W-:Y:S02]  /*74d0*/  F2FP.F16.F32.PACK_AB R159, R233, R232 ;  /* 0x000000e8e99f723e */ /* 0x000fe400000000ff */
[----:B------:R-:W-:Y:S02]  /*74e0*/  F2FP.F16.F32.PACK_AB R158, R231, R230 ;  /* 0x000000e6e79e723e */ /* 0x000fe400000000ff */
[----:B------:R-:W-:-:S02]  /*74f0*/  F2FP.F16.F32.PACK_AB R157, R227, R226 ;  /* 0x000000e2e39d723e */ /* 0x000fc400000000ff */
[----:B------:R-:W-:Y:S02]  /*7500*/  F2FP.F16.F32.PACK_AB R156, R161, R156 ;  /* 0x0000009ca19c723e */ /* 0x000fe400000000ff */
[----:B------:R-:W-:-:S03]  /*7510*/  IADD3 R214, PT, PT, R214, 0x80, RZ ;  /* 0x00000080d6d67810 */ /* 0x000fc60007ffe0ff */
[----:B------:R0:W-:Y:S04]  /*7520*/  STG.E.128 desc[UR16][R162.64], R156 ;  /* 0x0000009ca2007986 */ /* 0x0001e8000c101d10 */
.L_x_2611:
[----:B------:R-:W-:Y:S05]  /*7530*/  BSYNC.RECONVERGENT B1 ;  /* 0x0000000000017941 */ /* 0x000fea0003800200 */
.L_x_2610:
[----:B------:R-:W-:Y:S04]  /*7540*/  BSSY.RECONVERGENT B1, `(.L_x_2612) ;  /* 0x0000052000017945 */ /* 0x000fe80003800200 */
[----:B------:R-:W-:Y:S05]  /*7550*/  @!P4 BRA `(.L_x_2613) ;  /* 0x000000040040c947 */ /* 0x000fea0003800000 */
[--C-:B0-----:R-:W-:Y:S01]  /*7560*/  FFMA.FTZ R128, R187, UR5, R160.reuse ;  /* 0x00000005bb807c23 */ /* 0x101fe200080100a0 */
[--C-:B------:R-:W-:Y:S02]  /*7570*/  HADD2.F32 R129, -RZ, R35.reuse.H0_H0 ;  /* 0x20000023ff817230 */ /* 0x100fe40000004100 */
[--C-:B------:R-:W-:Y:S01]  /*7580*/  FFMA.FTZ R158, R184, UR5, R160.reuse ;  /* 0x00000005b89e7c23 */ /* 0x100fe200080100a0 */
[----:B------:R-:W-:Y:S01]  /*7590*/  FFMA.FTZ R130, R191, UR5, R160 ;  /* 0x00000005bf827c23 */ /* 0x000fe200080100a0 */
[----:B------:R-:W-:Y:S01]  /*75a0*/  FADD.FTZ R128, R185, -R128 ;  /* 0x80000080b9807221 */ /* 0x000fe20000010000 */
[----:B------:R-:W-:Y:S01]  /*75b0*/  FFMA.FTZ R157, R188, UR5, R160 ;  /* 0x00000005bc9d7c23 */ /* 0x000fe200080100a0 */
        /* <DEDUP_REMOVED lines=74> */
.L_x_2613:
[----:B------:R-:W-:Y:S05]  /*7a60*/  BSYNC.RECONVERGENT B1 ;  /* 0x0000000000017941 */ /* 0x000fea0003800200 */
.L_x_2612:
[----:B------:R-:W-:Y:S04]  /*7a70*/  BSSY.RECONVERGENT B1, `(.L_x_2614) ;  /* 0x0000052000017945 */ /* 0x000fe80003800200 */
[----:B------:R-:W-:Y:S05]  /*7a80*/  @!P3 BRA `(.L_x_2615) ;  /* 0x000000040040b947 */ /* 0x000fea0003800000 */
[--C-:B01----:R-:W-:Y:S01]  /*7a90*/  FFMA.FTZ R128, R175, UR5, R160.reuse ;  /* 0x00000005af807c23 */ /* 0x103fe200080100a0 */
[----:B------:R-:W-:Y:S02]  /*7aa0*/  HADD2.F32 R129, -RZ, R147.H0_H0 ;  /* 0x20000093ff817230 */ /* 0x000fe40000004100 */
[----:B------:R-:W-:Y:S01]  /*7ab0*/  FFMA.FTZ R131, R167, UR5, R160 ;  /* 0x00000005a7837c23 */ /* 0x000fe200080100a0 */
[--C-:B------:R-:W-:Y:S02]  /*7ac0*/  HADD2.F32 R130, -RZ, R146.reuse.H0_H0 ;  /* 0x20000092ff827230 */ /* 0x100fe40000004100 */
[----:B------:R-:W-:Y:S01]  /*7ad0*/  FADD.FTZ R128, R173, -R128 ;  /* 0x80000080ad807221 */ /* 0x000fe20000010000 */
[--C-:B------:R-:W-:Y:S01]  /*7ae0*/  FFMA.FTZ R156, R172, UR5, R160.reuse ;  /* 0x00000005ac9c7c23 */ /* 0x100fe200080100a0 */
[----:B------:R-:W-:Y:S01]  /*7af0*/  FADD.FTZ R131, R178, -R131 ;  /* 0x80000083b2837221 */ /* 0x000fe20000010000 */
[--C-:B------:R-:W-:Y:S01]  /*7b00*/  FFMA.FTZ R159, R176, UR5, R160.reuse ;  /* 0x00000005b09f7c23 */ /* 0x100fe200080100a0 */
[----:B------:R-:W-:Y:S01]  /*7b10*/  FFMA.FTZ R163, R128, UR13, R129 ;  /* 0x0000000d80a37c23 */ /* 0x000fe20008010081 */
[----:B------:R-:W-:Y:S01]  /*7b20*/  FFMA.FTZ R129, R169, UR5, R160 ;  /* 0x00000005a9817c23 */ /* 0x000fe200080100a0 */
[----:B------:R-:W-:-:S02]  /*7b30*/  HADD2.F32 R157, -RZ, R146.H1_H1 ;  /* 0x30000092ff9d7230 */ /* 0x000fc40000004100 */
[----:B------:R-:W-:Y:S01]  /*7b40*/  FADD.FTZ R156, R177, -R156 ;  /* 0x8000009cb19c7221 */ /* 0x000fe20000010000 */
[----:B------:R-:W-:Y:S02]  /*7b50*/  HADD2.F32 R128, -RZ, R145.H0_H0 ;  /* 0x20000091ff807230 */ /* 0x000fe40000004100 */
[----:B------:R-:W-:Y:S01]  /*7b60*/  FADD.FTZ R129, R180, -R129 ;  /* 0x80000081b4817221 */ /* 0x000fe20000010000 */
[----:B------:R-:W-:Y:S01]  /*7b70*/  FFMA.FTZ R161, R131, UR13, R130 ;  /* 0x0000000d83a17c23 */ /* 0x000fe20008010082 */
[----:B------:R-:W-:Y:S02]  /*7b80*/  HADD2.F32 R158, -RZ, R147.H1_H1 ;  /* 0x30000093ff9e7230 */ /* 0x000fe40000004100 */
[----:B------:R-:W-:Y:S01]  /*7b90*/  FFMA.FTZ R131, R171, UR5, R160 ;  /* 0x00000005ab837c23 */ /* 0x000fe200080100a0 */
[----:B------:R-:W-:Y:S01]  /*7ba0*/  FADD.FTZ R159, R174, -R159 ;  /* 0x8000009fae9f7221 */ /* 0x000fe20000010000 */
[----:B------:R-:W-:Y:S01]  /*7bb0*/  FFMA.FTZ R162, R156, UR13, R157 ;  /* 0x0000000d9ca27c23 */ /* 0x000fe2000801009d */
[----:B------:R-:W-:Y:S01]  /*7bc0*/  FFMA.FTZ R129, R129, UR13, R128 ;  /* 0x0000000d81817c23 */ /* 0x000fe20008010080 */
[----:B------:R-:W-:Y:S01]  /*7bd0*/  FFMA.FTZ R130, R168, UR5, R160 ;  /* 0x00000005a8827c23 */ /* 0x000fe200080100a0 */
[----:B------:R-:W-:-:S02]  /*7be0*/  HADD2.F32 R156, -RZ, R144.H0_H0 ;  /* 0x20000090ff9c7230 */ /* 0x000fc40000004100 */
[----:B------:R-:W-:Y:S01]  /*7bf0*/  FFMA.FTZ R128, R170, UR5, R160 ;  /* 0x00000005aa807c23 */ /* 0x000fe200080100a0 */
[----:B------:R-:W-:Y:S01]  /*7c00*/  FADD.FTZ R131, R182, -R131 ;  /* 0x80000083b6837221 */ /* 0x000fe20000010000 */
[----:B------:R-:W-:Y:S01]  /*7c10*/  FFMA.FTZ R216, R159, UR13, R158 ;  /* 0x0000000d9fd87c23 */ /* 0x000fe2000801009e */
        /* <DEDUP_REMOVED lines=55> */
.L_x_2615:
[----:B------:R-:W-:Y:S05]  /*7f90*/  BSYNC.RECONVERGENT B1 ;  /* 0x0000000000017941 */ /* 0x000fea0003800200 */
.L_x_2614:
[----:B------:R-:W-:Y:S04]  /*7fa0*/  BSSY.RECONVERGENT B1, `(.L_x_2616) ;  /* 0x0000052000017945 */ /* 0x000fe80003800200 */
[----:B------:R-:W-:Y:S05]  /*7fb0*/  @!P2 BRA `(.L_x_2617) ;  /* 0x000000040040a947 */ /* 0x000fea0003800000 */
[--C-:B012---:R-:W-:Y:S01]  /*7fc0*/  FFMA.FTZ R128, R17, UR5, R160.reuse ;  /* 0x0000000511807c23 */ /* 0x107fe200080100a0 */
        /* <DEDUP_REMOVED lines=79> */
.L_x_2617:
[----:B------:R-:W-:Y:S05]  /*84c0*/  BSYNC.RECONVERGENT B1 ;  /* 0x0000000000017941 */ /* 0x000fea0003800200 */
.L_x_2616:
[----:B------:R-:W-:Y:S05]  /*84d0*/  @!P1 BRA `(.L_x_2598) ;  /* 0x00000004003c9947 */ /* 0x000fea0003800000 */
[--C-:B0123--:R-:W-:Y:S01]  /*84e0*/  FFMA.FTZ R128, R165, UR5, R160.reuse ;  /* 0x00000005a5807c23 */ /* 0x10ffe200080100a0 */
[--C-:B------:R-:W-:Y:S02]  /*84f0*/  HADD2.F32 R131, -RZ, R155.reuse.H0_H0 ;  /* 0x2000009bff837230 */ /* 0x100fe40000004100 */
[--C-:B------:R-:W-:Y:S01]  /*8500*/  FFMA.FTZ R227, R166, UR5, R160.reuse ;  /* 0x00000005a6e37c23 */ /* 0x100fe200080100a0 */
[----:B------:R-:W-:Y:S01]  /*8510*/  FFMA.FTZ R161, R27, UR5, R160 ;  /* 0x000000051ba17c23 */ /* 0x000fe200080100a0 */
[----:B------:R-:W-:Y:S01]  /*8520*/  FADD.FTZ R128, R31, -R128 ;  /* 0x800000801f807221 */ /* 0x000fe20000010000 */
[----:B------:R-:W-:Y:S02]  /*8530*/  HADD2.F32 R216, -RZ, R155.H1_H1 ;  /* 0x3000009bffd87230 */ /* 0x000fe40000004100 */
[----:B------:R-:W-:Y:S01]  /*8540*/  FFMA.FTZ R156, R30, UR5, R160 ;  /* 0x000000051e9c7c23 */ /* 0x000fe200080100a0 */
[--C-:B------:R-:W-:Y:S02]  /*8550*/  HADD2.F32 R130, -RZ, R154.reuse.H0_H0 ;  /* 0x2000009aff827230 */ /* 0x100fe40000004100 */
[----:B------:R-:W-:Y:S01]  /*8560*/  FFMA.FTZ R131, R128, UR13, R131 ;  /* 0x0000000d80837c23 */ /* 0x000fe20008010083 */
[----:B------:R-:W-:Y:S01]  /*8570*/  FADD.FTZ R227, R164, -R227 ;  /* 0x800000e3a4e37221 */ /* 0x000fe20000010000 */
[----:B------:R-:W0:Y:S01]  /*8580*/  LDC.64 R128, c[0x0][0x478] ;  /* 0x00011e00ff807b82 */ /* 0x000e220000000a00 */
[----:B------:R-:W-:Y:S01]  /*8590*/  FADD.FTZ R161, R28, -R161 ;  /* 0x800000a11ca17221 */ /* 0x000fe20000010000 */
[----:B------:R-:W-:-:S02]  /*85a0*/  HADD2.F32 R217, -RZ, R154.H1_H1 ;  /* 0x3000009affd97230 */ /* 0x000fc40000004100 */
[----:B------:R-:W-:Y:S01]  /*85b0*/  FFMA.FTZ R157, R23, UR5, R160 ;  /* 0x00000005179d7c23 */ /* 0x000fe200080100a0 */
[----:B------:R-:W-:Y:S01]  /*85c0*/  FADD.FTZ R158, R29, -R156 ;  /* 0x8000009c1d9e7221 */ /* 0x000fe20000010000 */
[----:B------:R-:W-:Y:S01]  /*85d0*/  FFMA.FTZ R226, R227, UR13, R216 ;  /* 0x0000000de3e27c23 */ /* 0x000fe200080100d8 */
[----:B------:R-:W-:Y:S01]  /*85e0*/  FFMA.FTZ R216, R161, UR13, R130 ;  /* 0x0000000da1d87c23 */ /* 0x000fe20008010082 */
[--C-:B------:R-:W-:Y:S01]  /*85f0*/  FFMA.FTZ R130, R26, UR5, R160.reuse ;  /* 0x000000051a827c23 */ /* 0x100fe200080100a0 */
[----:B------:R-:W-:Y:S01]  /*8600*/  FADD.FTZ R156, R24, -R157 ;  /* 0x8000009d189c7221 */ /* 0x000fe20000010000 */
[----:B------:R-:W-:Y:S01]  /*8610*/  FFMA.FTZ R227, R158, UR13, R217 ;  /* 0x0000000d9ee37c23 */ /* 0x000fe200080100d9 */
[----:B------:R-:W1:Y:S01]  /*8620*/  LDC.64 R162, c[0x0][0x468] ;  /* 0x00011a00ffa27b82 */ /* 0x000e620000000a00 */
[----:B------:R-:W-:Y:S01]  /*8630*/  FFMA.FTZ R157, R19, UR5, R160 ;  /* 0x00000005139d7c23 */ /* 0x000fe200080100a0 */
[--C-:B------:R-:W-:Y:S02]  /*8640*/  HADD2.F32 R217, -RZ, R153.reuse.H1_H1 ;  /* 0x30000099ffd97230 */ /* 0x100fe40000004100 */
[----:B------:R-:W-:Y:S01]  /*8650*/  FADD.FTZ R130, R25, -R130 ;  /* 0x8000008219827221 */ /* 0x000fe20000010000 */
[----:B------:R-:W-:-:S02]  /*8660*/  HADD2.F32 R159, -RZ, R153.H0_H0 ;  /* 0x20000099ff9f7230 */ /* 0x000fc40000004100 */
[----:B------:R-:W-:Y:S01]  /*8670*/  FADD.FTZ R158, R20, -R157 ;  /* 0x8000009d149e7221 */ /* 0x000fe20000010000 */
[----:B------:R-:W-:Y:S01]  /*8680*/  FFMA.FTZ R160, R22, UR5, R160 ;  /* 0x0000000516a07c23 */ /* 0x000fe200080100a0 */
[----:B------:R-:W-:Y:S01]  /*8690*/  FFMA.FTZ R157, R130, UR13, R217 ;  /* 0x0000000d829d7c23 */ /* 0x000fe200080100d9 */
[----:B------:R-:W-:Y:S01]  /*86a0*/  FMUL.FTZ R130, R131, UR4 ;  /* 0x0000000483827c20 */ /* 0x000fe20008410000 */
[----:B------:R-:W-:Y:S01]  /*86b0*/  FFMA.FTZ R156, R156, UR13, R159 ;  /* 0x0000000d9c9c7c23 */ /* 0x000fe2000801009f */
[--C-:B------:R-:W-:Y:S02]  /*86c0*/  HADD2.F32 R159, -RZ, R152.reuse.H0_H0 ;  /* 0x20000098ff9f7230 */ /* 0x100fe40000004100 */
[----:B------:R-:W-:Y:S01]  /*86d0*/  FADD.FTZ R160, R21, -R160 ;  /* 0x800000a015a07221 */ /* 0x000fe20000010000 */
[----:B------:R-:W-:Y:S02]  /*86e0*/  HADD2.F32 R161, -RZ, R152.H1_H1 ;  /* 0x30000098ffa17230 */ /* 0x000fe40000004100 */
[----:B------:R-:W-:Y:S01]  /*86f0*/  FMUL.FTZ R130, R130, UR24 ;  /* 0x0000001882827c20 */ /* 0x000fe20008410000 */
[----:B------:R-:W-:Y:S01]  /*8700*/  LOP3.LUT P6, RZ, R223, 0xff0000, RZ, 0xc0, !PT ;  /* 0x00ff0000dfff7812 */ /* 0x000fe200078cc0ff */
[----:B------:R-:W-:Y:S01]  /*8710*/  FFMA.FTZ R158, R158, UR13, R159 ;  /* 0x0000000d9e9e7c23 */ /* 0x000fe2000801009f */
[C---:B------:R-:W-:Y:S01]  /*8720*/  F2FP.F16.F32.PACK_AB R131, R226.reuse, R131 ;  /* 0x00000083e283723e */ /* 0x040fe200000000ff */
[----:B------:R-:W-:Y:S01]  /*8730*/  FMUL.FTZ R226, R226, UR4 ;  /* 0x00000004e2e27c20 */ /* 0x000fe20008410000 */
[----:B------:R-:W-:Y:S01]  /*8740*/  ISETP.GE.U32.AND P0, PT, R222, RZ, PT ;  /* 0x000000ffde00720c */ /* 0x000fe20003f06070 */
[----:B------:R-:W-:Y:S01]  /*8750*/  FFMA.FTZ R159, R160, UR13, R161 ;  /* 0x0000000da09f7c23 */ /* 0x000fe200080100a1 */
[----:B0-----:R-:W-:Y:S01]  /*8760*/  IMAD.WIDE.U32 R160, R214, 0x10, R128 ;  /* 0x00000010d6a07825 */ /* 0x001fe200078e0080 */
[----:B------:R-:W-:-:S03]  /*8770*/  FSEL R232, R130, RZ, P6 ;  /* 0x000000ff82e87208 */ /* 0x000fc60003000000 */
[----:B------:R-:W-:Y:S01]  /*8780*/  FMUL.FTZ R128, R216, UR4 ;  /* 0x00000004d8807c20 */ /* 0x000fe20008410000 */
[----:B------:R-:W-:Y:S01]  /*8790*/  FMUL.FTZ R226, R226, UR24 ;  /* 0x00000018e2e27c20 */ /* 0x000fe20008410000 */
[C---:B------:R-:W-:Y:S01]  /*87a0*/  F2FP.F16.F32.PACK_AB R130, R227.reuse, R216 ;  /* 0x000000d8e382723e */ /* 0x040fe200000000ff */
[----:B------:R-:W-:Y:S01]  /*87b0*/  FMUL.FTZ R227, R227, UR4 ;  /* 0x00000004e3e37c20 */ /* 0x000fe20008410000 */
[C---:B------:R-:W-:Y:S01]  /*87c0*/  ISETP.GE.U32.AND.EX P0, PT, R223.reuse, 0x1000000, PT, P0 ;  /* 0x01000000df00780c */ /* 0x040fe20003f06100 */
[----:B------:R-:W-:Y:S01]  /*87d0*/  FMUL.FTZ R129, R128, UR24 ;  /* 0x0000001880817c20 */ /* 0x000fe20008410000 */
[----:B------:R-:W-:Y:S01]  /*87e0*/  LOP3.LUT P6, RZ, R223, 0xff, RZ, 0xc0, !PT ;  /* 0x000000ffdfff7812 */ /* 0x000fe200078cc0ff */
[----:B------:R-:W-:Y:S01]  /*87f0*/  FMUL.FTZ R128, R156, UR4 ;  /* 0x000000049c807c20 */ /* 0x000fe20008410000 */
[----:B------:R-:W-:Y:S01]  /*8800*/  FSEL R233, R226, RZ, P0 ;  /* 0x000000ffe2e97208 */ /* 0x000fe20000000000 */
[----:B------:R-:W-:Y:S01]  /*8810*/  FMUL.FTZ R227, R227, UR24 ;  /* 0x00000018e3e37c20 */ /* 0x000fe20008410000 */
[----:B------:R-:W-:Y:S01]  /*8820*/  LOP3.LUT P0, RZ, R223, 0xff00, RZ, 0xc0, !PT ;  /* 0x0000ff00dfff7812 */ /* 0x000fe2000780c0ff */
[----:B------:R-:W-:Y:S01]  /*8830*/  FMUL.FTZ R216, R157, UR4 ;  /* 0x000000049dd87c20 */ /* 0x000fe20008410000 */
[----:B-1----:R-:W-:Y:S01]  /*8840*/  IMAD.WIDE.U32 R162, R214, 0x10, R162 ;  /* 0x00000010d6a27825 */ /* 0x002fe200078e00a2 */
[----:B------:R-:W-:-:S03]  /*8850*/  FSEL R230, R129, RZ, P6 ;  /* 0x000000ff81e67208 */ /* 0x000fc60003000000 */
[----:B------:R-:W-:Y:S01]  /*8860*/  FMUL.FTZ R214, R128, UR24 ;  /* 0x0000001880d67c20 */ /* 0x000fe20008410000 */
[----:B------:R-:W-:Y:S01]  /*8870*/  LOP3.LUT P6, RZ, R222, 0xff0000, RZ, 0xc0, !PT ;  /* 0x00ff0000deff7812 */ /* 0x000fe200078cc0ff */
[----:B------:R-:W-:Y:S01]  /*8880*/  FMUL.FTZ R217, R216, UR24 ;  /* 0x00000018d8d97c20 */ /* 0x000fe20008410000 */
[----:B------:R-:W-:Y:S01]  /*8890*/  FSEL R231, R227, RZ, P0 ;  /* 0x000000ffe3e77208 */ /* 0x000fe20000000000 */
[----:B------:R-:W-:Y:S01]  /*88a0*/  FMUL.FTZ R128, R158, UR4 ;  /* 0x000000049e807c20 */ /* 0x000fe20008410000 */
[----:B------:R-:W-:Y:S01]  /*88b0*/  LOP3.LUT P0, RZ, R222, 0xff000000, RZ, 0xc0, !PT ;  /* 0xff000000deff7812 */ /* 0x000fe2000780c0ff */
[----:B------:R-:W-:Y:S01]  /*88c0*/  FMUL.FTZ R129, R159, UR4 ;  /* 0x000000049f817c20 */ /* 0x000fe20008410000 */
[----:B------:R-:W-:Y:S01]  /*88d0*/  FSEL R226, R214, RZ, P6 ;  /* 0x000000ffd6e27208 */ /* 0x000fe20003000000 */
[----:B------:R-:W-:Y:S01]  /*88e0*/  FMUL.FTZ R214, R128, UR24 ;  /* 0x0000001880d67c20 */ /* 0x000fe20008410000 */
[----:B------:R-:W-:Y:S01]  /*88f0*/  FSEL R227, R217, RZ, P0 ;  /* 0x000000ffd9e37208 */ /* 0x000fe20000000000 */
[----:B------:R-:W-:Y:S01]  /*8900*/  FMUL.FTZ R216, R129, UR24 ;  /* 0x0000001881d87c20 */ /* 0x000fe20008410000 */
[----:B------:R-:W-:-:S02]  /*8910*/  LOP3.LUT P6, RZ, R222, 0xff, RZ, 0xc0, !PT ;  /* 0x000000ffdeff7812 */ /* 0x000fc400078cc0ff */
[----:B------:R-:W-:Y:S02]  /*8920*/  LOP3.LUT P0, RZ, R222, 0xff00, RZ, 0xc0, !PT ;  /* 0x0000ff00deff7812 */ /* 0x000fe4000780c0ff */
[----:B------:R-:W-:Y:S02]  /*8930*/  F2FP.F16.F32.PACK_AB R129, R157, R156 ;  /* 0x0000009c9d81723e */ /* 0x000fe400000000ff */
[----:B------:R-:W-:Y:S02]  /*8940*/  FSEL R156, R214, RZ, P6 ;  /* 0x000000ffd69c7208 */ /* 0x000fe40003000000 */
[----:B------:R-:W-:Y:S02]  /*8950*/  FSEL R217, R216, RZ, P0 ;  /* 0x000000ffd8d97208 */ /* 0x000fe40000000000 */
[----:B------:R-:W-:Y:S02]  /*8960*/  F2FP.F16.F32.PACK_AB R128, R159, R158 ;  /* 0x0000009e9f80723e */ /* 0x000fe400000000ff */
[----:B------:R-:W-:-:S02]  /*8970*/  F2FP.F16.F32.PACK_AB R159, R233, R232 ;  /* 0x000000e8e99f723e */ /* 0x000fc400000000ff */
[----:B------:R-:W-:Y:S01]  /*8980*/  F2FP.F16.F32.PACK_AB R158, R231, R230 ;  /* 0x000000e6e79e723e */ /* 0x000fe200000000ff */
[----:B------:R0:W-:Y:S01]  /*8990*/  STG.E.128 desc[UR16][R160.64], R128 ;  /* 0x00000080a0007986 */ /* 0x0001e2000c101d10 */
[----:B------:R-:W-:Y:S02]  /*89a0*/  F2FP.F16.F32.PACK_AB R157, R227, R226 ;  /* 0x000000e2e39d723e */ /* 0x000fe400000000ff */
[----:B------:R-:W-:-:S05]  /*89b0*/  F2FP.F16.F32.PACK_AB R156, R217, R156 ;  /* 0x0000009cd99c723e */ /* 0x000fca00000000ff */
[----:B------:R0:W-:Y:S02]  /*89c0*/  STG.E.128 desc[UR16][R162.64], R156 ;  /* 0x0000009ca2007986 */ /* 0x0001e4000c101d10 */
.L_x_2598:
[----:B------:R-:W-:Y:S05]  /*89d0*/  BSYNC.RECONVERGENT B0 ;  /* 0x0000000000007941 */ /* 0x000fea0003800200 */
.L_x_2580:
[----:B------:R-:W-:Y:S02]  /*89e0*/  UIADD3 UR7, UPT, UPT, UR7, UR26, URZ ;  /* 0x0000001a07077290 */ /* 0x000fe4000fffe0ff */
[----:B------:R-:W-:Y:S02]  /*89f0*/  UPLOP3.LUT UP2, UPT, UPT, UPT, UP2, 0x40, 0x4 ;  /* 0x000000000004789c */ /* 0x000fe40003f4e820 */
[----:B------:R-:W-:-:S09]  /*8a00*/  UISETP.GE.AND UP1, UPT, UR7, UR27, UPT ;  /* 0x0000001b0700728c */ /* 0x000fd2000bf26270 */
[----:B------:R-:W-:Y:S05]  /*8a10*/  BRA.U !UP1, `(.L_x_2618) ;  /* 0xffffff7d09807547 */ /* 0x000fea000b83ffff */
.L_x_2567:
        /* <DEDUP_REMOVED lines=50> */
.L_x_2619:
        /* <DEDUP_REMOVED lines=12> */
.L_x_19302:


//--------------------- .text._ZN10layer_norm13ln_bwd_kernelINS_13Kernel_traitsI6__halfS2_S2_S2_fjLj5120ELj1ELj1ELj4ELj16ENS_18Kernel_traits_baseILj5120ES2_S2_S2_S2_fjLj128EEEEELb1ELb0ELb0ELb1EEEvNS_9BwdParamsE --------------------------
	.section	.text._ZN10layer_norm13ln_bwd_kernelINS_13Kernel_traitsI6__halfS2_S2_S2_fjLj5120ELj1ELj1ELj4ELj16ENS_18Kernel_traits_baseILj5120ES2_S2_S2_S2_fjLj128EEEEELb1ELb0ELb0ELb1EEEvNS_9BwdParamsE,"ax",@progbits
	.align	128
        .global         _ZN10layer_norm13ln_bwd_kernelINS_13Kernel_traitsI6__halfS2_S2_S2_fjLj5120ELj1ELj1ELj4ELj16ENS_18Kernel_traits_baseILj5120ES2_S2_S2_S2_fjLj128EEEEELb1ELb0ELb0ELb1EEEvNS_9BwdParamsE
        .type           _ZN10layer_norm13ln_bwd_kernelINS_13Kernel_traitsI6__halfS2_S2_S2_fjLj5120ELj1ELj1ELj4ELj16ENS_18Kernel_traits_baseILj5120ES2_S2_S2_S2_fjLj128EEEEELb1ELb0ELb0ELb1EEEvNS_9BwdParamsE,@function
        .size           _ZN10layer_norm13ln_bwd_kernelINS_13Kernel_traitsI6__halfS2_S2_S2_fjLj5120ELj1ELj1ELj4ELj16ENS_18Kernel_traits_baseILj5120ES2_S2_S2_S2_fjLj128EEEEELb1ELb0ELb0ELb1EEEvNS_9BwdParamsE,(.L_x_19303 - _ZN10layer_norm13ln_bwd_kernelINS_13Kernel_traitsI6__halfS2_S2_S2_fjLj5120ELj1ELj1ELj4ELj16ENS_18Kernel_traits_baseILj5120ES2_S2_S2_S2_fjLj128EEEEELb1ELb0ELb0ELb1EEEvNS_9BwdParamsE)
        .other          _ZN10layer_norm13ln_bwd_kernelINS_13Kernel_traitsI6__halfS2_S2_S2_fjLj5120ELj1ELj1ELj4ELj16ENS_18Kernel_traits_baseILj5120ES2_S2_S2_S2_fjLj128EEEEELb1ELb0ELb0ELb1EEEvNS_9BwdParamsE,@"STO_CUDA_ENTRY STV_DEFAULT"
_ZN10layer_norm13ln_bwd_kernelINS_13Kernel_traitsI6__halfS2_S2_S2_fjLj5120ELj1ELj1ELj4ELj16ENS_18Kernel_traits_baseILj5120ES2_S2_S2_S2_fjLj128EEEEELb1ELb0ELb0ELb1EEEvNS_9BwdParamsE:
.text._ZN10layer_norm13ln_bwd_kernelINS_13Kernel_traitsI6__halfS2_S2_S2_fjLj5120ELj1ELj1ELj4ELj16ENS_18Kernel_traits_baseILj5120ES2_S2_S2_S2_fjLj128EEEEELb1ELb0ELb0ELb1EEEvNS_9BwdParamsE:
        /* <DEDUP_REMOVED lines=47> */
[----:B------:R-:W1:Y:S08]  /*02f0*/  LDC.64 R2, c[0x0][0x3d0] ;  /* 0x0000f400ff027b82 */ /* 0x000e700000000a00 */
[----:B------:R-:W2:Y:S01]  /*0300*/  LDC.64 R24, c[0x0][0x3e0] ;  /* 0x0000f800ff187b82 */ /* 0x000ea20000000a00 */
[----:B------:R-:W-:Y:S02]  /*0310*/  PLOP3.LUT P2, PT, PT, PT, PT, 0x8, 0x80 ;  /* 0x000000000080781c */ /* 0x000fe40003f4e170 */
[----:B------:R-:W-:-:S02]  /*0320*/  CS2R R120, SRZ ;  /* 0x0000000000787805 */ /* 0x000fc4000001ff00 */
[----:B------:R-:W-:Y:S02]  /*0330*/  MOV R146, UR5 ;  /* 0x0000000500927c02 */ /* 0x000fe40008000f00 */
        /* <DEDUP_REMOVED lines=12> */
[----:B-1----:R-:W-:Y:S01]  /*0400*/  IMAD.WIDE.U32 R2, R0, 0x10, R2 ;  /* 0x0000001000027825 */ /* 0x002fe200078e0002 */
[----:B------:R-:W-:Y:S02]  /*0410*/  CS2R R30, SRZ ;  /* 0x00000000001e7805 */ /* 0x000fe4000001ff00 */
[----:B------:R-:W-:Y:S02]  /*0420*/  CS2R R122, SRZ ;  /* 0x00000000007a7805 */ /* 0x000fe4000001ff00 */
[----:B------:R-:W-:Y:S02]  /*0430*/  CS2R R124, SRZ ;  /* 0x00000000007c7805 */ /* 0x000fe4000001ff00 */
[----:B------:R-:W-:Y:S01]  /*0440*/  CS2R R126, SRZ ;  /* 0x00000000007e7805 */ /* 0x000fe2000001ff00 */
[----:B0-----:R-:W3:Y:S01]  /*0450*/  LDG.E.128 R20, desc[UR6][R2.64] ;  /* 0x0000000602147981 */ /* 0x001ee2000c1e1d00 */
[----:B------:R-:W-:-:S02]  /*0460*/  CS2R R128, SRZ ;  /* 0x0000000000807805 */ /* 0x000fc4000001ff00 */
[----:B------:R-:W-:Y:S02]  /*0470*/  CS2R R144, SRZ ;  /* 0x0000000000907805 */ /* 0x000fe4000001ff00 */
[----:B------:R-:W-:Y:S01]  /*0480*/  CS2R R142, SRZ ;  /* 0x00000000008e7805 */ /* 0x000fe2000001ff00 */
[----:B------:R-:W4:Y:S01]  /*0490*/  LDG.E.128 R16, desc[UR6][R2.64+0x800] ;  /* 0x0008000602107981 */ /* 0x000f22000c1e1d00 */
[----:B------:R-:W-:Y:S02]  /*04a0*/  CS2R R140, SRZ ;  /* 0x00000000008c7805 */ /* 0x000fe4000001ff00 */
[----:B------:R-:W-:Y:S02]  /*04b0*/  CS2R R138, SRZ ;  /* 0x00000000008a7805 */ /* 0x000fe4000001ff00 */
[----:B------:R-:W-:Y:S01]  /*04c0*/  CS2R R28, SRZ ;  /* 0x00000000001c7805 */ /* 0x000fe2000001ff00 */
[----:B------:R-:W5:Y:S01]  /*04d0*/  LDG.E.128 R12, desc[UR6][R2.64+0x1000] ;  /* 0x00100006020c7981 */ /* 0x000f62000c1e1d00 */
[----:B------:R-:W-:Y:S01]  /*04e0*/  CS2R R26, SRZ ;  /* 0x00000000001a7805 */ /* 0x000fe2000001ff00 */
[----:B------:R-:W0:Y:S02]  /*04f0*/  LDCU UR4, c[0x0][0x408] ;  /* 0x00008100ff0477ac */ /* 0x000e240008000800 */
[----:B------:R-:W5:Y:S01]  /*0500*/  LDG.E.128 R8, desc[UR6][R2.64+0x1800] ;  /* 0x0018000602087981 */ /* 0x000f62000c1e1d00 */
[----:B------:R-:W1:Y:S03]  /*0510*/  LDCU UR9, c[0x0][0x388] ;  /* 0x00007100ff0977ac */ /* 0x000e660008000800 */
[----:B------:R0:W5:Y:S01]  /*0520*/  LDG.E.128 R4, desc[UR6][R2.64+0x2000] ;  /* 0x0020000602047981 */ /* 0x000162000c1e1d00 */
[----:B--2---:R-:W-:-:S02]  /*0530*/  ISETP.NE.U32.AND P1, PT, R24, RZ, PT ;  /* 0x000000ff1800720c */ /* 0x004fc40003f25070 */
[----:B------:R-:W-:Y:S02]  /*0540*/  CS2R R136, SRZ ;  /* 0x0000000000887805 */ /* 0x000fe4000001ff00 */
[----:B------:R-:W-:Y:S02]  /*0550*/  CS2R R134, SRZ ;  /* 0x0000000000867805 */ /* 0x000fe4000001ff00 */
[----:B------:R-:W-:Y:S02]  /*0560*/  CS2R R132, SRZ ;  /* 0x0000000000847805 */ /* 0x000fe4000001ff00 */
[----:B------:R-:W-:Y:S02]  /*0570*/  ISETP.NE.AND.EX P1, PT, R25, RZ, PT, P1 ;  /* 0x000000ff1900720c */ /* 0x000fe40003f25310 */
[----:B------:R-:W-:Y:S02]  /*0580*/  CS2R R24, SRZ ;  /* 0x0000000000187805 */ /* 0x000fe4000001ff00 */
[----:B------:R-:W-:Y:S01]  /*0590*/  CS2R R130, SRZ ;  /* 0x0000000000827805 */ /* 0x000fe2000001ff00 */
[----:B------:R-:W2:Y:S01]  /*05a0*/  LDCU.U8 UR8, c[0x0][0x410] ;  /* 0x00008200ff0877ac */ /* 0x000ea20008000000 */
[----:B0-----:R-:W-:Y:S01]  /*05b0*/  CS2R R2, SRZ ;  /* 0x0000000000027805 */ /* 0x001fe2000001ff00 */
[----:B------:R-:W0:Y:S01]  /*05c0*/  LDCU UR12, c[0x0][0x400] ;  /* 0x00008000ff0c77ac */ /* 0x000e220008000800 */
[----:B------:R-:W0:Y:S01]  /*05d0*/  LDCU.64 UR14, c[0x0][0x478] ;  /* 0x00008f00ff0e77ac */ /* 0x000e220008000a00 */
[----:B------:R-:W0:Y:S01]  /*05e0*/  LDCU.64 UR10, c[0x0][0x438] ;  /* 0x00008700ff0a77ac */ /* 0x000e220008000a00 */
        /* <DEDUP_REMOVED lines=50> */
.L_x_2634:
[----:B------:R-:W0:Y:S01]  /*0910*/  S2R R154, SR_TID.X ;  /* 0x00000000009a7919 */ /* 0x000e220000002100 */
[----:B------:R-:W-:Y:S01]  /*0920*/  IMAD R0, R146, UR9, RZ ;  /* 0x0000000992007c24 */ /* 0x000fe2000f8e02ff */
[----:B------:R-:W1:Y:S04]  /*0930*/  LDC.64 R76, c[0x0][0x428] ;  /* 0x00010a00ff4c7b82 */ /* 0x000e680000000a00 */
[----:B------:R-:W-:-:S04]  /*0940*/  SHF.R.S32.HI R73, RZ, 0x1f, R0 ;  /* 0x0000001fff497819 */ /* 0x000fc80000011400 */
[----:B------:R-:W-:Y:S01]  /*0950*/  LEA.HI R73, R73, R0, RZ, 0x3 ;  /* 0x0000000049497211 */ /* 0x000fe200078f18ff */
[----:B------:R-:W2:Y:S08]  /*0960*/  LDC.64 R108, c[0x0][0x3a8] ;  /* 0x0000ea00ff6c7b82 */ /* 0x000eb00000000a00 */
[----:B------:R-:W3:Y:S01]  /*0970*/  LDC.64 R152, c[0x0][0x3c8] ;  /* 0x0000f200ff987b82 */ /* 0x000ee20000000a00 */
[----:B0-----:R-:W-:-:S07]  /*0980*/  LEA.HI.SX32 R151, R73, R154, 0x1d ;  /* 0x0000009a49977211 */ /* 0x001fce00078feaff */
[----:B------:R-:W0:Y:S01]  /*0990*/  LDC.64 R72, c[0x0][0x3c0] ;  /* 0x0000f000ff487b82 */ /* 0x000e220000000a00 */
[C---:B------:R-:W-:Y:S01]  /*09a0*/  IADD3 R150, PT, PT, R151.reuse, 0x80, RZ ;  /* 0x0000008097967810 */ /* 0x040fe20007ffe0ff */
[----:B--2---:R-:W-:-:S04]  /*09b0*/  IMAD.WIDE.U32 R80, R151, 0x10, R108 ;  /* 0x0000001097507825 */ /* 0x004fc800078e006c */
[--C-:B-1----:R-:W-:Y:S02]  /*09c0*/  IMAD.WIDE.U32 R92, R150, 0x10, R76.reuse ;  /* 0x00000010965c7825 */ /* 0x102fe400078e004c */
[----:B------:R-:W2:Y:S01]  /*09d0*/  LDG.E.128 R80, desc[UR6][R80.64] ;  /* 0x0000000650507981 */ /* 0x000ea2000c1e1d00 */
[C---:B------:R-:W-:Y:S01]  /*09e0*/  IADD3 R149, PT, PT, R151.reuse, 0x100, RZ ;  /* 0x0000010097957810 */ /* 0x040fe20007ffe0ff */
[C---:B------:R-:W-:Y:S02]  /*09f0*/  IMAD.WIDE.U32 R84, R151.reuse, 0x10, R76 ;  /* 0x0000001097547825 */ /* 0x040fe400078e004c */
[----:B------:R-:W4:Y:S02]  /*0a00*/  LDG.E.128 R92, desc[UR6][R92.64] ;  /* 0x000000065c5c7981 */ /* 0x000f24000c1e1d00 */
[C---:B---3--:R-:W-:Y:S01]  /*0a10*/  IMAD.WIDE R152, R146.reuse, 0x4, R152 ;  /* 0x0000000492987825 */ /* 0x048fe200078e0298 */
[----:B------:R-:W-:Y:S01]  /*0a20*/  IADD3 R148, PT, PT, R151, 0x180, RZ ;  /* 0x0000018097947810 */ /* 0x000fe20007ffe0ff */
[----:B------:R-:W3:Y:S02]  /*0a30*/  LDG.E.128 R84, desc[UR6][R84.64] ;  /* 0x0000000654547981 */ /* 0x000ee4000c1e1d00 */
[----:B0-----:R-:W-:-:S02]  /*0a40*/  IMAD.WIDE R72, R146, 0x4, R72 ;  /* 0x0000000492487825 */ /* 0x001fc400078e0248 */
[----:B------:R0:W3:Y:S02]  /*0a50*/  LDG.E R152, desc[UR6][R152.64] ;  /* 0x0000000698987981 */ /* 0x0000e4000c1e1900 */
[--C-:B------:R-:W-:Y:S02]  /*0a60*/  IMAD.WIDE.U32 R88, R150, 0x10, R108.reuse ;  /* 0x0000001096587825 */ /* 0x100fe400078e006c */
[----:B------:R-:W3:Y:S02]  /*0a70*/  LDG.E R167, desc[UR6][R72.64] ;  /* 0x0000000648a77981 */ /* 0x000ee4000c1e1900 */
[----:B------:R-:W-:Y:S02]  /*0a80*/  IMAD.WIDE.U32 R96, R149, 0x10, R108 ;  /* 0x0000001095607825 */ /* 0x000fe400078e006c */
[----:B------:R-:W3:Y:S02]  /*0a90*/  LDG.E.128 R88, desc[UR6][R88.64] ;  /* 0x0000000658587981 */ /* 0x000ee4000c1e1d00 */
[----:B------:R-:W-:-:S02]  /*0aa0*/  IMAD.WIDE.U32 R74, R148, 0x10, R76 ;  /* 0x00000010944a7825 */ /* 0x000fc400078e004c */
[----:B------:R-:W3:Y:S04]  /*0ab0*/  LDG.E.128 R96, desc[UR6][R96.64] ;  /* 0x0000000660607981 */ /* 0x000ee8000c1e1d00 */
[----:B------:R-:W3:Y:S01]  /*0ac0*/  LDG.E.128 R72, desc[UR6][R74.64] ;  /* 0x000000064a487981 */ /* 0x000ee2000c1e1d00 */
[----:B------:R-:W-:-:S06]  /*0ad0*/  IMAD.WIDE.U32 R104, R148, 0x10, R108 ;  /* 0x0000001094687825 */ /* 0x000fcc00078e006c */
[----:B------:R-:W3:Y:S01]  /*0ae0*/  LDG.E.128 R104, desc[UR6][R104.64] ;  /* 0x0000000668687981 */ /* 0x000ee2000c1e1d00 */
[----:B------:R-:W-:-:S06]  /*0af0*/  IMAD.WIDE.U32 R100, R149, 0x10, R76 ;  /* 0x0000001095647825 */ /* 0x000fcc00078e004c */
[----:B------:R-:W3:Y:S01]  /*0b00*/  LDG.E.128 R100, desc[UR6][R100.64] ;  /* 0x0000000664647981 */ /* 0x000ee2000c1e1d00 */
[----:B------:R-:W-:-:S05]  /*0b10*/  IADD3 R147, PT, PT, R151, 0x200, RZ ;  /* 0x0000020097937810 */ /* 0x000fca0007ffe0ff */
[----:B------:R-:W-:-:S06]  /*0b20*/  IMAD.WIDE.U32 R108, R147, 0x10, R108 ;  /* 0x00000010936c7825 */ /* 0x000fcc00078e006c */
[----:B------:R-:W3:Y:S01]  /*0b30*/  LDG.E.128 R108, desc[UR6][R108.64] ;  /* 0x000000066c6c7981 */ /* 0x000ee2000c1e1d00 */
[----:B------:R-:W-:-:S06]  /*0b40*/  IMAD.WIDE.U32 R76, R147, 0x10, R76 ;  /* 0x00000010934c7825 */ /* 0x000fcc00078e004c */
[----:B------:R-:W3:Y:S01]  /*0b50*/  LDG.E.128 R76, desc[UR6][R76.64] ;  /* 0x000000064c4c7981 */ /* 0x000ee2000c1e1d00 */
[----:B------:R-:W1:Y:S01]  /*0b60*/  S2R R0, SR_CgaCtaId ;  /* 0x0000000000007919 */ /* 0x000e620000008800 */
[----:B------:R-:W-:Y:S02]  /*0b70*/  LOP3.LUT P3, RZ, R154, 0x1f, RZ, 0xc0, !PT ;  /* 0x0000001f9aff7812 */ /* 0x000fe4000786c0ff */
[----:B------:R-:W-:Y:S02]  /*0b80*/  PLOP3.LUT P0, PT, PT, PT, PT, 0x80, 0x8 ;  /* 0x000000000008781c */ /* 0x000fe40003f0f070 */
[----:B------:R-:W-:-:S09]  /*0b90*/  MOV R207, 0x400 ;  /* 0x0000040000cf7802 */ /* 0x000fd20000000f00 */
[----:B------:R-:W-:Y:S02]  /*0ba0*/  @!P3 PLOP3.LUT P0, PT, P2, PT, PT, 0x80, 0x8 ;  /* 0x000000000008b81c */ /* 0x000fe4000170f070 */
[----:B0-----:R-:W-:Y:S02]  /*0bb0*/  @!P3 SHF.R.U32.HI R153, RZ, 0x2, R154 ;  /* 0x00000002ff99b819 */ /* 0x001fe4000001169a */
[----:B------:R-:W-:Y:S02]  /*0bc0*/  ISETP.NE.AND P4, PT, RZ, UR8, PT ;  /* 0x00000008ff007c0c */ /* 0x000fe4000bf85270 */
[----:B------:R-:W-:Y:S02]  /*0bd0*/  @!P3 LOP3.LUT R153, R153, 0x18, RZ, 0xc0, !PT ;  /* 0x000000189999b812 */ /* 0x000fe400078ec0ff */
[----:B-1----:R-:W-:-:S04]  /*0be0*/  LEA R207, R0, R207, 0x18 ;  /* 0x000000cf00cf7211 */ /* 0x002fc800078ec0ff */
[----:B------:R-:W-:-:S04]  /*0bf0*/  IADD3 R156, PT, PT, R207, 0x5020, RZ ;  /* 0x00005020cf9c7810 */ /* 0x000fc80007ffe0ff */
[----:B------:R-:W-:Y:S02]  /*0c00*/  @!P3 MOV R0, R156 ;  /* 0x0000009c0000b202 */ /* 0x000fe40000000f00 */
[----:B------:R-:W-:-:S04]  /*0c10*/  @!P0 IADD3 R0, PT, PT, R207, 0x5000, RZ ;  /* 0x00005000cf008810 */ /* 0x000fc80007ffe0ff */
[----:B------:R-:W-:Y:S01]  /*0c20*/  @!P3 IADD3 R224, PT, PT, R153, R0, RZ ;  /* 0x0000000099e0b210 */ /* 0x000fe20007ffe0ff */
[----:B--2---:R-:W-:Y:S02]  /*0c30*/  HADD2.F32 R0, -RZ, R81.H0_H0 ;  /* 0x20000051ff007230 */ /* 0x004fe40000004100 */
[----:B------:R-:W-:Y:S02]  /*0c40*/  HADD2.F32 R165, -RZ, R82.H0_H0 ;  /* 0x20000052ffa57230 */ /* 0x000fe40000004100 */
[--C-:B----4-:R-:W-:Y:S02]  /*0c50*/  HADD2.F32 R190, -RZ, R95.reuse.H0_H0 ;  /* 0x2000005fffbe7230 */ /* 0x110fe40000004100 */
[----:B------:R-:W-:Y:S02]  /*0c60*/  HADD2.F32 R191, -RZ, R95.H1_H1 ;  /* 0x3000005fffbf7230 */ /* 0x000fe40000004100 */
[--C-:B------:R-:W-:Y:S02]  /*0c70*/  HADD2.F32 R172, -RZ, R80.reuse.H0_H0 ;  /* 0x20000050ffac7230 */ /* 0x100fe40000004100 */
[----:B------:R-:W-:Y:S01]  /*0c80*/  HADD2.F32 R174, -RZ, R80.H1_H1 ;  /* 0x30000050ffae7230 */ /* 0x000fe20000004100 */
[----:B---3--:R-:W-:Y:S01]  /*0c90*/  FSEL R95, R167, RZ, !P4 ;  /* 0x000000ffa75f7208 */ /* 0x008fe20006000000 */
[----:B------:R-:W-:-:S04]  /*0ca0*/  HADD2.F32 R193, -RZ, R84.H0_H0 ;  /* 0x20000054ffc17230 */ /* 0x000fc80000004100 */
[C---:B------:R-:W-:Y:S01]  /*0cb0*/  FADD.FTZ R167, -R95.reuse, R0 ;  /* 0x000000005fa77221 */ /* 0x040fe20000010100 */
[C---:B------:R-:W-:Y:S01]  /*0cc0*/  FADD.FTZ R203, -R95.reuse, R165 ;  /* 0x000000a55fcb7221 */ /* 0x040fe20000010100 */
[C---:B------:R-:W-:Y:S02]  /*0cd0*/  FADD.FTZ R165, -R95.reuse, R172 ;  /* 0x000000ac5fa57221 */ /* 0x040fe40000010100 */
[C---:B------:R-:W-:Y:S01]  /*0ce0*/  FMUL.FTZ R206, R152.reuse, R167 ;  /* 0x000000a798ce7220 */ /* 0x040fe20000410000 */
[----:B------:R-:W-:Y:S01]  /*0cf0*/  FADD.FTZ R167, -R95, R174 ;  /* 0x000000ae5fa77221 */ /* 0x000fe20000010100 */
[----:B------:R-:W-:Y:S01]  /*0d00*/  FMUL.FTZ R0, R152, R165 ;  /* 0x000000a598007220 */ /* 0x000fe20000410000 */
[--C-:B------:R-:W-:Y:S02]  /*0d10*/  HADD2.F32 R196, -RZ, R87.reuse.H0_H0 ;  /* 0x20000057ffc47230 */ /* 0x100fe40000004100 */
[----:B------:R-:W-:Y:S02]  /*0d20*/  HADD2.F32 R195, -RZ, R87.H1_H1 ;  /* 0x30000057ffc37230 */ /* 0x000fe40000004100 */
[----:B------:R-:W-:Y:S01]  /*0d30*/  FADD.FTZ R138, R193, R138 ;  /* 0x0000008ac18a7221 */ /* 0x000fe20000010000 */
[----:B------:R-:W-:-:S02]  /*0d40*/  HADD2.F32 R164, -RZ, R81.H1_H1 ;  /* 0x30000051ffa47230 */ /* 0x000fc40000004100 */
[----:B------:R-:W-:Y:S01]  /*0d50*/  FMUL.FTZ R194, R152, R167 ;  /* 0x000000a798c27220 */ /* 0x000fe20000410000 */
[----:B------:R-:W-:Y:S02]  /*0d60*/  HADD2.F32 R192, -RZ, R84.H1_H1 ;  /* 0x30000054ffc07230 */ /* 0x000fe40000004100 */
[-C--:B------:R-:W-:Y:S01]  /*0d70*/  FFMA.FTZ R129, R0, R193.reuse, R129 ;  /* 0x000000c100817223 */ /* 0x080fe20000010081 */
[----:B------:R-:W-:Y:S02]  /*0d80*/  HADD2.F32 R87, -RZ, R97.H0_H0 ;  /* 0x20000061ff577230 */ /* 0x000fe40000004100 */
[----:B------:R-:W-:Y:S01]  /*0d90*/  FMUL.FTZ R193, R252, R193 ;  /* 0x000000c1fcc17220 */ /* 0x000fe20000410000 */
[----:B------:R-:W-:Y:S02]  /*0da0*/  HADD2.F32 R204, -RZ, R85.H0_H0 ;  /* 0x20000055ffcc7230 */ /* 0x000fe40000004100 */
[----:B------:R-:W-:Y:S01]  /*0db0*/  FADD.FTZ R205, -R95, R164 ;  /* 0x000000a45fcd7221 */ /* 0x000fe20000010100 */
[----:B------:R-:W-:-:S02]  /*0dc0*/  HADD2.F32 R157, -RZ, R89.H0_H0 ;  /* 0x20000059ff9d7230 */ /* 0x000fc40000004100 */
[----:B------:R-:W-:Y:S01]  /*0dd0*/  FADD.FTZ R139, R192, R139 ;  /* 0x0000008bc08b7221 */ /* 0x000fe20000010000 */
[----:B------:R-:W-:Y:S02]  /*0de0*/  HADD2.F32 R158, -RZ, R89.H1_H1 ;  /* 0x30000059ff9e7230 */ /* 0x000fe40000004100 */
[-C--:B------:R-:W-:Y:S01]  /*0df0*/  FFMA.FTZ R130, R194, R192.reuse, R130 ;  /* 0x000000c0c2827223 */ /* 0x080fe20000010082 */
[--C-:B------:R-:W-:Y:S02]  /*0e00*/  HADD2.F32 R178, -RZ, R92.reuse.H0_H0 ;  /* 0x2000005cffb27230 */ /* 0x100fe40000004100 */
[----:B------:R-:W-:Y:S01]  /*0e10*/  FADD.FTZ R87, -R95, R87 ;  /* 0x000000575f577221 */ /* 0x000fe20000010100 */
[----:B------:R-:W-:Y:S02]  /*0e20*/  HADD2.F32 R180, -RZ, R92.H1_H1 ;  /* 0x3000005cffb47230 */ /* 0x000fe40000004100 */
[----:B------:R-:W-:Y:S01]  /*0e30*/  FMUL.FTZ R192, R251, R192 ;  /* 0x000000c0fbc07220 */ /* 0x000fe20000410000 */
[----:B------:R-:W-:-:S02]  /*0e40*/  HADD2.F32 R89, -RZ, R74.H0_H0 ;  /* 0x2000004aff597230 */ /* 0x000fc40000004100 */
[----:B------:R-:W-:Y:S02]  /*0e50*/  HADD2.F32 R92, -RZ, R74.H1_H1 ;  /* 0x3000004aff5c7230 */ /* 0x000fe40000004100 */
[----:B------:R-:W-:Y:S01]  /*0e60*/  FADD.FTZ R74, RZ, R193 ;  /* 0x000000c1ff4a7221 */ /* 0x000fe20000010000 */
[----:B------:R-:W-:Y:S02]  /*0e70*/  HADD2.F32 R169, -RZ, R82.H1_H1 ;  /* 0x30000052ffa97230 */ /* 0x000fe40000004100 */
[----:B------:R-:W-:Y:S01]  /*0e80*/  FADD.FTZ R140, R204, R140 ;  /* 0x0000008ccc8c7221 */ /* 0x000fe20000010000 */
[----:B------:R-:W-:Y:S02]  /*0e90*/  HADD2.F32 R202, -RZ, R85.H1_H1 ;  /* 0x30000055ffca7230 */ /* 0x000fe40000004100 */
[----:B------:R-:W-:Y:S01]  /*0ea0*/  FMUL.FTZ R205, R152, R205 ;  /* 0x000000cd98cd7220 */ /* 0x000fe20000410000 */
[-C--:B------:R-:W-:Y:S01]  /*0eb0*/  FFMA.FTZ R131, R206, R204.reuse, R131 ;  /* 0x000000ccce837223 */ /* 0x080fe20000010083 */
[----:B------:R-:W-:Y:S01]  /*0ec0*/  FMUL.FTZ R164, R152, R87 ;  /* 0x0000005798a47220 */ /* 0x000fe20000410000 */
[----:B------:R-:W-:Y:S01]  /*0ed0*/  FMUL.FTZ R204, R250, R204 ;  /* 0x000000ccfacc7220 */ /* 0x000fe20000410000 */
[----:B------:R-:W-:Y:S01]  /*0ee0*/  FADD.FTZ R87, R192, R74 ;  /* 0x0000004ac0577221 */ /* 0x000fe20000010000 */
[----:B------:R-:W-:-:S02]  /*0ef0*/  HADD2.F32 R168, -RZ, R83.H0_H0 ;  /* 0x20000053ffa87230 */ /* 0x000fc40000004100 */
[----:B------:R-:W-:Y:S01]  /*0f00*/  FADD.FTZ R169, -R95, R169 ;  /* 0x000000a95fa97221 */ /* 0x000fe20000010100 */
[----:B------:R-:W-:Y:S02]  /*0f10*/  HADD2.F32 R200, -RZ, R86.H0_H0 ;  /* 0x20000056ffc87230 */ /* 0x000fe40000004100 */
[----:B------:R-:W-:Y:S01]  /*0f20*/  FADD.FTZ R141, R202, R141 ;  /* 0x0000008dca8d7221 */ /* 0x000fe20000010000 */
[----:B------:R-:W-:Y:S01]  /*0f30*/  FMUL.FTZ R203, R152, R203 ;  /* 0x000000cb98cb7220 */ /* 0x000fe20000410000 */
[-C--:B------:R-:W-:Y:S01]  /*0f40*/  FFMA.FTZ R132, R205, R202.reuse, R132 ;  /* 0x000000cacd847223 */ /* 0x080fe20000010084 */
[----:B------:R-:W-:Y:S01]  /*0f50*/  FMUL.FTZ R202, R249, R202 ;  /* 0x000000caf9ca7220 */ /* 0x000fe20000410000 */
[----:B------:R-:W-:Y:S01]  /*0f60*/  FADD.FTZ R87, R204, R87 ;  /* 0x00000057cc577221 */ /* 0x000fe20000010000 */
[----:B------:R-:W-:Y:S02]  /*0f70*/  HADD2.F32 R154, -RZ, R88.H0_H0 ;  /* 0x20000058ff9a7230 */ /* 0x000fe40000004100 */
[----:B------:R-:W-:Y:S01]  /*0f80*/  FADD.FTZ R199, -R95, R168 ;  /* 0x000000a85fc77221 */ /* 0x000fe20000010100 */
[----:B------:R-:W-:-:S02]  /*0f90*/  HADD2.F32 R171, -RZ, R83.H1_H1 ;  /* 0x30000053ffab7230 */ /* 0x000fc40000004100 */
[----:B------:R-:W-:Y:S01]  /*0fa0*/  FADD.FTZ R142, R200, R142 ;  /* 0x0000008ec88e7221 */ /* 0x000fe20000010000 */
[----:B------:R-:W-:Y:S02]  /*0fb0*/  HADD2.F32 R198, -RZ, R86.H1_H1 ;  /* 0x30000056ffc67230 */ /* 0x000fe40000004100 */
[----:B------:R-:W-:Y:S01]  /*0fc0*/  FMUL.FTZ R201, R152, R169 ;  /* 0x000000a998c97220 */ /* 0x000fe20000410000 */
[----:B------:R-:W-:Y:S02]  /*0fd0*/  HADD2.F32 R97, -RZ, R97.H1_H1 ;  /* 0x30000061ff617230 */ /* 0x000fe40000004100 */
[-C--:B------:R-:W-:Y:S01]  /*0fe0*/  FFMA.FTZ R133, R203, R200.reuse, R133 ;  /* 0x000000c8cb857223 */ /* 0x080fe20000010085 */
[----:B------:R-:W-:Y:S01]  /*0ff0*/  FMUL.FTZ R200, R248, R200 ;  /* 0x000000c8f8c87220 */ /* 0x000fe20000410000 */
[----:B------:R-:W-:Y:S01]  /*1000*/  FADD.FTZ R87, R202, R87 ;  /* 0x00000057ca577221 */ /* 0x000fe20000010000 */
[C---:B------:R-:W-:Y:S01]  /*1010*/  FADD.FTZ R165, -R95.reuse, R154 ;  /* 0x0000009a5fa57221 */ /* 0x040fe20000010100 */
[----:B------:R-:W-:Y:S01]  /*1020*/  FADD.FTZ R171, -R95, R171 ;  /* 0x000000ab5fab7221 */ /* 0x000fe20000010100 */
[----:B------:R-:W-:Y:S01]  /*1030*/  FADD.FTZ R143, R198, R143 ;  /* 0x0000008fc68f7221 */ /* 0x000fe20000010000 */
[----:B------:R-:W-:Y:S01]  /*1040*/  FMUL.FTZ R199, R152, R199 ;  /* 0x000000c798c77220 */ /* 0x000fe20000410000 */
[-C--:B------:R-:W-:Y:S01]  /*1050*/  FFMA.FTZ R134, R201, R198.reuse, R134 ;  /* 0x000000c6c9867223 */ /* 0x080fe20000010086 */
[----:B------:R-:W-:Y:S01]  /*1060*/  FADD.FTZ R97, -R95, R97 ;  /* 0x000000615f617221 */ /* 0x000fe20000010100 */
[----:B------:R-:W-:Y:S01]  /*1070*/  FMUL.FTZ R198, R247, R198 ;  /* 0x000000c6f7c67220 */ /* 0x000fe20000410000 */
[----:B------:R-:W-:Y:S01]  /*1080*/  FADD.FTZ R87, R200, R87 ;  /* 0x00000057c8577221 */ /* 0x000fe20000010000 */
[----:B------:R-:W-:-:S02]  /*1090*/  HADD2.F32 R155, -RZ, R88.H1_H1 ;  /* 0x30000058ff9b7230 */ /* 0x000fc40000004100 */
[----:B------:R-:W-:Y:S01]  /*10a0*/  FMUL.FTZ R176, R152, R165 ;  /* 0x000000a598b07220 */ /* 0x000fe20000410000 */
[----:B------:R-:W-:Y:S01]  /*10b0*/  FADD.FTZ R144, R196, R144 ;  /* 0x00000090c4907221 */ /* 0x000fe20000010000 */
[C---:B------:R-:W-:Y:S01]  /*10c0*/  FMUL.FTZ R197, R152.reuse, R171 ;  /* 0x000000ab98c57220 */ /* 0x040fe20000410000 */
[-C--:B------:R-:W-:Y:S01]  /*10d0*/  FFMA.FTZ R135, R199, R196.reuse, R135 ;  /* 0x000000c4c7877223 */ /* 0x080fe20000010087 */
[----:B------:R-:W-:Y:S01]  /*10e0*/  FMUL.FTZ R165, R152, R97 ;  /* 0x0000006198a57220 */ /* 0x000fe20000410000 */
[----:B------:R-:W-:Y:S01]  /*10f0*/  FMUL.FTZ R196, R246, R196 ;  /* 0x000000c4f6c47220 */ /* 0x000fe20000410000 */
[----:B------:R-:W-:Y:S01]  /*1100*/  FADD.FTZ R97, R198, R87 ;  /* 0x00000057c6617221 */ /* 0x000fe20000010000 */
[----:B------:R-:W-:Y:S01]  /*1110*/  FADD.FTZ R145, R195, R145 ;  /* 0x00000091c3917221 */ /* 0x000fe20000010000 */
[----:B------:R-:W-:Y:S01]  /*1120*/  FFMA.FTZ R136, R197, R195, R136 ;  /* 0x000000c3c5887223 */ /* 0x000fe20000010088 */
[----:B------:R-:W-:Y:S01]  /*1130*/  FADD.FTZ R155, -R95, R155 ;  /* 0x0000009b5f9b7221 */ /* 0x000fe20000010100 */
[----:B------:R-:W-:Y:S01]  /*1140*/  FFMA.FTZ R87, R0, R193, RZ ;  /* 0x000000c100577223 */ /* 0x000fe200000100ff */
[----:B------:R-:W-:Y:S01]  /*1150*/  FMUL.FTZ R195, R245, R195 ;  /* 0x000000c3f5c37220 */ /* 0x000fe20000410000 */
[----:B------:R-:W-:Y:S01]  /*1160*/  FADD.FTZ R74, R196, R97 ;  /* 0x00000061c44a7221 */ /* 0x000fe20000010000 */
[----:B------:R-:W-:Y:S01]  /*1170*/  FADD.FTZ R157, -R95, R157 ;  /* 0x0000009d5f9d7221 */ /* 0x000fe20000010100 */
[----:B------:R-:W-:Y:S01]  /*1180*/  FADD.FTZ R128, R178, R128 ;  /* 0x00000080b2807221 */ /* 0x000fe20000010000 */
[----:B------:R-:W-:Y:S01]  /*1190*/  FMUL.FTZ R177, R152, R155 ;  /* 0x0000009b98b17220 */ /* 0x000fe20000410000 */
[----:B------:R-:W-:Y:S01]  /*11a0*/  FFMA.FTZ R137, R176, R178, R137 ;  /* 0x000000b2b0897223 */ /* 0x000fe20000010089 */
[----:B------:R-:W-:Y:S01]  /*11b0*/  FFMA.FTZ R87, R194, R192, R87 ;  /* 0x000000c0c2577223 */ /* 0x000fe20000010057 */
[----:B------:R-:W-:Y:S01]  /*11c0*/  FMUL.FTZ R178, R244, R178 ;  /* 0x000000b2f4b27220 */ /* 0x000fe20000410000 */
[----:B------:R-:W-:Y:S01]  /*11d0*/  FADD.FTZ R97, R195, R74 ;  /* 0x0000004ac3617221 */ /* 0x000fe20000010000 */
[----:B------:R-:W-:-:S02]  /*11e0*/  HADD2.F32 R159, -RZ, R90.H0_H0 ;  /* 0x2000005aff9f7230 */ /* 0x000fc40000004100 */
[----:B------:R-:W-:Y:S01]  /*11f0*/  FADD.FTZ R181, -R95, R158 ;  /* 0x0000009e5fb57221 */ /* 0x000fe20000010100 */
[--C-:B------:R-:W-:Y:S02]  /*1200*/  HADD2.F32 R182, -RZ, R93.reuse.H0_H0 ;  /* 0x2000005dffb67230 */ /* 0x100fe40000004100 */
[----:B------:R-:W-:Y:S01]  /*1210*/  FADD.FTZ R126, R180, R126 ;  /* 0x0000007eb47e7221 */ /* 0x000fe20000010000 */
[----:B------:R-:W-:Y:S01]  /*1220*/  FMUL.FTZ R179, R152, R157 ;  /* 0x0000009d98b37220 */ /* 0x000fe20000410000 */
[----:B------:R-:W-:Y:S01]  /*1230*/  FFMA.FTZ R127, R177, R180, R127 ;  /* 0x000000b4b17f7223 */ /* 0x000fe2000001007f */
[----:B------:R-:W-:Y:S01]  /*1240*/  FFMA.FTZ R74, R206, R204, R87 ;  /* 0x000000ccce4a7223 */ /* 0x000fe20000010057 */
[----:B------:R-:W-:Y:S01]  /*1250*/  FMUL.FTZ R180, R243, R180 ;  /* 0x000000b4f3b47220 */ /* 0x000fe20000410000 */
[----:B------:R-:W-:Y:S01]  /*1260*/  FADD.FTZ R97, R178, R97 ;  /* 0x00000061b2617221 */ /* 0x000fe20000010000 */
[----:B------:R-:W-:Y:S02]  /*1270*/  HADD2.F32 R160, -RZ, R90.H1_H1 ;  /* 0x3000005affa07230 */ /* 0x000fe40000004100 */
[----:B------:R-:W-:Y:S01]  /*1280*/  FADD.FTZ R159, -R95, R159 ;  /* 0x0000009f5f9f7221 */ /* 0x000fe20000010100 */
[----:B------:R-:W-:-:S02]  /*1290*/  HADD2.F32 R184, -RZ, R93.H1_H1 ;  /* 0x3000005dffb87230 */ /* 0x000fc40000004100 */
[----:B------:R-:W-:Y:S01]  /*12a0*/  FADD.FTZ R124, R182, R124 ;  /* 0x0000007cb67c7221 */ /* 0x000fe20000010000 */
[----:B------:R-:W-:Y:S01]  /*12b0*/  FMUL.FTZ R181, R152, R181 ;  /* 0x000000b598b57220 */ /* 0x000fe20000410000 */
[----:B------:R-:W-:Y:S01]  /*12c0*/  FFMA.FTZ R125, R179, R182, R125 ;  /* 0x000000b6b37d7223 */ /* 0x000fe2000001007d */
[----:B------:R-:W-:Y:S01]  /*12d0*/  FFMA.FTZ R74, R205, R202, R74 ;  /* 0x000000cacd4a7223 */ /* 0x000fe2000001004a */
[----:B------:R-:W-:Y:S01]  /*12e0*/  FMUL.FTZ R182, R242, R182 ;  /* 0x000000b6f2b67220 */ /* 0x000fe20000410000 */
[----:B------:R-:W-:Y:S01]  /*12f0*/  FADD.FTZ R97, R180, R97 ;  /* 0x00000061b4617221 */ /* 0x000fe20000010000 */
[----:B------:R-:W-:Y:S02]  /*1300*/  HADD2.F32 R161, -RZ, R91.H0_H0 ;  /* 0x2000005bffa17230 */ /* 0x000fe40000004100 */
[----:B------:R-:W-:Y:S01]  /*1310*/  FADD.FTZ R185, -R95, R160 ;  /* 0x000000a05fb97221 */ /* 0x000fe20000010100 */
[----:B------:R-:W-:Y:S02]  /*1320*/  HADD2.F32 R186, -RZ, R94.H0_H0 ;  /* 0x2000005effba7230 */ /* 0x000fe40000004100 */
[----:B------:R-:W-:Y:S01]  /*1330*/  FADD.FTZ R122, R184, R122 ;  /* 0x0000007ab87a7221 */ /* 0x000fe20000010000 */
[----:B------:R-:W-:-:S02]  /*1340*/  HADD2.F32 R81, -RZ, R105.H0_H0 ;  /* 0x20000069ff517230 */ /* 0x000fc40000004100 */
[----:B------:R-:W-:Y:S01]  /*1350*/  FMUL.FTZ R183, R152, R159 ;  /* 0x0000009f98b77220 */ /* 0x000fe20000410000 */
[----:B------:R-:W-:Y:S01]  /*1360*/  FFMA.FTZ R123, R181, R184, R123 ;  /* 0x000000b8b57b7223 */ /* 0x000fe2000001007b */
[----:B------:R-:W-:Y:S01]  /*1370*/  FFMA.FTZ R74, R203, R200, R74 ;  /* 0x000000c8cb4a7223 */ /* 0x000fe2000001004a */
[----:B------:R-:W-:Y:S01]  /*1380*/  FMUL.FTZ R184, R241, R184 ;  /* 0x000000b8f1b87220 */ /* 0x000fe20000410000 */
[----:B------:R-:W-:Y:S01]  /*1390*/  FADD.FTZ R97, R182, R97 ;  /* 0x00000061b6617221 */ /* 0x000fe20000010000 */
[----:B------:R-:W-:Y:S02]  /*13a0*/  HADD2.F32 R163, -RZ, R91.H1_H1 ;  /* 0x3000005bffa37230 */ /* 0x000fe40000004100 */
[----:B------:R-:W-:Y:S01]  /*13b0*/  FADD.FTZ R161, -R95, R161 ;  /* 0x000000a15fa17221 */ /* 0x000fe20000010100 */
[----:B------:R-:W-:Y:S02]  /*13c0*/  HADD2.F32 R188, -RZ, R94.H1_H1 ;  /* 0x3000005effbc7230 */ /* 0x000fe40000004100 */
[----:B------:R-:W-:Y:S01]  /*13d0*/  FADD.FTZ R30, R186, R30 ;  /* 0x0000001eba1e7221 */ /* 0x000fe20000010000 */
[----:B------:R-:W-:Y:S01]  /*13e0*/  FMUL.FTZ R185, R152, R185 ;  /* 0x000000b998b97220 */ /* 0x000fe20000410000 */
[----:B------:R-:W-:Y:S01]  /*13f0*/  FFMA.FTZ R2, R183, R186, R2 ;  /* 0x000000bab7027223 */ /* 0x000fe20000010002 */
[----:B------:R-:W-:Y:S01]  /*1400*/  FADD.FTZ R87, -R95, R81 ;  /* 0x000000515f577221 */ /* 0x000fe20000010100 */
[----:B------:R-:W-:Y:S01]  /*1410*/  FFMA.FTZ R74, R201, R198, R74 ;  /* 0x000000c6c94a7223 */ /* 0x000fe2000001004a */
[----:B------:R-:W-:-:S02]  /*1420*/  HADD2.F32 R153, -RZ, R99.H0_H0 ;  /* 0x20000063ff997230 */ /* 0x000fc40000004100 */
[----:B------:R-:W-:Y:S01]  /*1430*/  FMUL.FTZ R186, R240, R186 ;  /* 0x000000baf0ba7220 */ /* 0x000fe20000410000 */
[----:B------:R-:W-:Y:S01]  /*1440*/  FADD.FTZ R81, R184, R97 ;  /* 0x00000061b8517221 */ /* 0x000fe20000010000 */
[----:B------:R-:W-:Y:S02]  /*1450*/  HADD2.F32 R99, -RZ, R99.H1_H1 ;  /* 0x30000063ff637230 */ /* 0x000fe40000004100 */
[----:B------:R-:W-:Y:S02]  /*1460*/  HADD2.F32 R83, -RZ, R107.H0_H0 ;  /* 0x2000006bff537230 */ /* 0x000fe40000004100 */
[----:B------:R-:W-:Y:S01]  /*1470*/  FADD.FTZ R163, -R95, R163 ;  /* 0x000000a35fa37221 */ /* 0x000fe20000010100 */
[----:B------:R-:W-:Y:S02]  /*1480*/  HADD2.F32 R86, -RZ, R96.H0_H0 ;  /* 0x20000060ff567230 */ /* 0x000fe40000004100 */
[----:B------:R-:W-:Y:S01]  /*1490*/  FADD.FTZ R31, R188, R31 ;  /* 0x0000001fbc1f7221 */ /* 0x000fe20000010000 */
[----:B------:R-:W-:Y:S01]  /*14a0*/  FMUL.FTZ R187, R152, R161 ;  /* 0x000000a198bb7220 */ /* 0x000fe20000410000 */
[----:B------:R-:W-:Y:S01]  /*14b0*/  FFMA.FTZ R3, R185, R188, R3 ;  /* 0x000000bcb9037223 */ /* 0x000fe20000010003 */
[----:B------:R-:W-:Y:S01]  /*14c0*/  FFMA.FTZ R74, R199, R196, R74 ;  /* 0x000000c4c74a7223 */ /* 0x000fe2000001004a */
[----:B------:R-:W-:Y:S01]  /*14d0*/  FMUL.FTZ R188, R239, R188 ;  /* 0x000000bcefbc7220 */ /* 0x000fe20000410000 */
[----:B------:R-:W-:Y:S01]  /*14e0*/  FADD.FTZ R81, R186, R81 ;  /* 0x00000051ba517221 */ /* 0x000fe20000010000 */
[----:B------:R-:W-:-:S02]  /*14f0*/  HADD2.F32 R80, -RZ, R104.H0_H0 ;  /* 0x20000068ff507230 */ /* 0x000fc40000004100 */
[C---:B------:R-:W-:Y:S01]  /*1500*/  FADD.FTZ R99, -R95.reuse, R99 ;  /* 0x000000635f637221 */ /* 0x040fe20000010100 */
[----:B------:R-:W-:Y:S02]  /*1510*/  HADD2.F32 R82, -RZ, R106.H0_H0 ;  /* 0x2000006aff527230 */ /* 0x000fe40000004100 */
[----:B------:R-:W-:Y:S01]  /*1520*/  FADD.FTZ R158, -R95, R83 ;  /* 0x000000535f9e7221 */ /* 0x000fe20000010100 */
[----:B------:R-:W-:Y:S01]  /*1530*/  FADD.FTZ R32, R190, R32 ;  /* 0x00000020be207221 */ /* 0x000fe20000010000 */
[----:B------:R-:W-:Y:S01]  /*1540*/  FMUL.FTZ R189, R152, R163 ;  /* 0x000000a398bd7220 */ /* 0x000fe20000410000 */
[-C--:B------:R-:W-:Y:S01]  /*1550*/  FFMA.FTZ R4, R187, R190.reuse, R4 ;  /* 0x000000bebb047223 */ /* 0x080fe20000010004 */
[----:B------:R-:W-:Y:S01]  /*1560*/  FADD.FTZ R155, -R95, R86 ;  /* 0x000000565f9b7221 */ /* 0x000fe20000010100 */
[----:B------:R-:W-:Y:S01]  /*1570*/  FFMA.FTZ R83, R197, R195, R74 ;  /* 0x000000c3c5537223 */ /* 0x000fe2000001004a */
[----:B------:R-:W-:Y:S01]  /*1580*/  FMUL.FTZ R190, R238, R190 ;  /* 0x000000beeebe7220 */ /* 0x000fe20000410000 */
[----:B------:R-:W-:Y:S01]  /*1590*/  FADD.FTZ R81, R188, R81 ;  /* 0x00000051bc517221 */ /* 0x000fe20000010000 */
[----:B------:R-:W-:-:S02]  /*15a0*/  HADD2.F32 R162, -RZ, R100.H0_H0 ;  /* 0x20000064ffa27230 */ /* 0x000fc40000004100 */
[C---:B------:R-:W-:Y:S01]  /*15b0*/  FMUL.FTZ R174, R152.reuse, R99 ;  /* 0x0000006398ae7220 */ /* 0x040fe20000410000 */
[----:B------:R-:W-:Y:S01]  /*15c0*/  FADD.FTZ R33, R191, R33 ;  /* 0x00000021bf217221 */ /* 0x000fe20000010000 */
[----:B------:R-:W-:Y:S01]  /*15d0*/  FFMA.FTZ R5, R189, R191, R5 ;  /* 0x000000bfbd057223 */ /* 0x000fe20000010005 */
[----:B------:R-:W-:Y:S01]  /*15e0*/  FMUL.FTZ R160, R152, R155 ;  /* 0x0000009b98a07220 */ /* 0x000fe20000410000 */
[C---:B------:R-:W-:Y:S01]  /*15f0*/  FADD.FTZ R99, -R95.reuse, R80 ;  /* 0x000000505f637221 */ /* 0x040fe20000010100 */
[----:B------:R-:W-:Y:S01]  /*1600*/  FADD.FTZ R97, -R95, R82 ;  /* 0x000000525f617221 */ /* 0x000fe20000010100 */
[----:B------:R-:W-:Y:S01]  /*1610*/  FFMA.FTZ R74, R176, R178, R83 ;  /* 0x000000b2b04a7223 */ /* 0x000fe20000010053 */
[--C-:B------:R-:W-:Y:S02]  /*1620*/  HADD2.F32 R166, -RZ, R101.reuse.H0_H0 ;  /* 0x20000065ffa67230 */ /* 0x100fe40000004100 */
[----:B------:R-:W-:Y:S01]  /*1630*/  FMUL.FTZ R191, R237, R191 ;  /* 0x000000bfedbf7220 */ /* 0x000fe20000410000 */
[----:B------:R-:W-:Y:S01]  /*1640*/  FADD.FTZ R82, R190, R81 ;  /* 0x00000051be527221 */ /* 0x000fe20000010000 */
[----:B------:R-:W-:-:S02]  /*1650*/  HADD2.F32 R101, -RZ, R101.H1_H1 ;  /* 0x30000065ff657230 */ /* 0x000fc40000004100 */
[----:B------:R-:W-:Y:S01]  /*1660*/  FADD.FTZ R34, R162, R34 ;  /* 0x00000022a2227221 */ /* 0x000fe20000010000 */
[----:B------:R-:W-:Y:S02]  /*1670*/  HADD2.F32 R104, -RZ, R104.H1_H1 ;  /* 0x30000068ff687230 */ /* 0x000fe40000004100 */
[----:B------:R-:W-:Y:S01]  /*1680*/  FFMA.FTZ R6, R160, R162, R6 ;  /* 0x000000a2a0067223 */ /* 0x000fe20000010006 */
[----:B------:R-:W-:Y:S02]  /*1690*/  HADD2.F32 R84, -RZ, R72.H0_H0 ;  /* 0x20000048ff547230 */ /* 0x000fe40000004100 */
[----:B------:R-:W-:Y:S01]  /*16a0*/  FMUL.FTZ R80, R152, R99 ;  /* 0x0000006398507220 */ /* 0x000fe20000410000 */
[----:B------:R-:W-:Y:S02]  /*16b0*/  HADD2.F32 R100, -RZ, R100.H1_H1 ;  /* 0x30000064ff647230 */ /* 0x000fe40000004100 */
[----:B------:R-:W-:Y:S01]  /*16c0*/  FFMA.FTZ R74, R177, R180, R74 ;  /* 0x000000b4b14a7223 */ /* 0x000fe2000001004a */
[----:B------:R-:W-:Y:S01]  /*16d0*/  FMUL.FTZ R162, R236, R162 ;  /* 0x000000a2eca27220 */ /* 0x000fe20000410000 */
[----:B------:R-:W-:Y:S01]  /*16e0*/  FADD.FTZ R83, R191, R82 ;  /* 0x00000052bf537221 */ /* 0x000fe20000010000 */
[----:B------:R-:W-:-:S02]  /*16f0*/  HADD2.F32 R88, -RZ, R98.H0_H0 ;  /* 0x20000062ff587230 */ /* 0x000fc40000004100 */
[----:B------:R-:W-:Y:S01]  /*1700*/  FADD.FTZ R37, R101, R37 ;  /* 0x0000002565257221 */ /* 0x000fe20000010000 */
[-C--:B------:R-:W-:Y:S01]  /*1710*/  FFMA.FTZ R9, R165, R101.reuse, R9 ;  /* 0x00000065a5097223 */ /* 0x080fe20000010009 */
[----:B------:R-:W-:Y:S01]  /*1720*/  FMUL.FTZ R167, R233, R101 ;  /* 0x00000065e9a77220 */ /* 0x000fe20000410000 */
[----:B------:R-:W-:Y:S01]  /*1730*/  FADD.FTZ R101, -R95, R104 ;  /* 0x000000685f657221 */ /* 0x000fe20000010100 */
[----:B------:R-:W-:Y:S01]  /*1740*/  FADD.FTZ R42, R84, R42 ;  /* 0x0000002a542a7221 */ /* 0x000fe20000010000 */
[-C--:B------:R-:W-:Y:S01]  /*1750*/  FFMA.FTZ R14, R80, R84.reuse, R14 ;  /* 0x00000054500e7223 */ /* 0x080fe2000001000e */
[----:B------:R-:W-:Y:S01]  /*1760*/  FMUL.FTZ R81, R228, R84 ;  /* 0x00000054e4517220 */ /* 0x000fe20000410000 */
[----:B------:R-:W-:Y:S01]  /*1770*/  FFMA.FTZ R74, R179, R182, R74 ;  /* 0x000000b6b34a7223 */ /* 0x000fe2000001004a */
[----:B------:R-:W-:Y:S01]  /*1780*/  FMUL.FTZ R163, R235, R100 ;  /* 0x00000064eba37220 */ /* 0x000fe20000410000 */
[----:B------:R-:W-:Y:S01]  /*1790*/  FADD.FTZ R84, R162, R83 ;  /* 0x00000053a2547221 */ /* 0x000fe20000010000 */
[----:B------:R-:W-:-:S02]  /*17a0*/  HADD2.F32 R72, -RZ, R72.H1_H1 ;  /* 0x30000048ff487230 */ /* 0x000fc40000004100 */
[----:B------:R-:W-:Y:S01]  /*17b0*/  FADD.FTZ R157, -R95, R88 ;  /* 0x000000585f9d7221 */ /* 0x000fe20000010100 */
[----:B------:R-:W-:Y:S01]  /*17c0*/  FADD.FTZ R36, R166, R36 ;  /* 0x00000024a6247221 */ /* 0x000fe20000010000 */
[----:B------:R-:W-:Y:S01]  /*17d0*/  FFMA.FTZ R8, R164, R166, R8 ;  /* 0x000000a6a4087223 */ /* 0x000fe20000010008 */
[----:B------:R-:W-:Y:S01]  /*17e0*/  FMUL.FTZ R82, R152, R101 ;  /* 0x0000006598527220 */ /* 0x000fe20000410000 */
[----:B------:R-:W-:Y:S01]  /*17f0*/  FFMA.FTZ R74, R181, R184, R74 ;  /* 0x000000b8b54a7223 */ /* 0x000fe2000001004a */
[----:B------:R-:W-:Y:S01]  /*1800*/  FMUL.FTZ R166, R234, R166 ;  /* 0x000000a6eaa67220 */ /* 0x000fe20000410000 */
[----:B------:R-:W-:Y:S01]  /*1810*/  FADD.FTZ R99, R163, R84 ;  /* 0x00000054a3637221 */ /* 0x000fe20000010000 */
[--C-:B------:R-:W-:Y:S02]  /*1820*/  HADD2.F32 R170, -RZ, R102.reuse.H0_H0 ;  /* 0x20000066ffaa7230 */ /* 0x100fe40000004100 */
[----:B------:R-:W-:Y:S01]  /*1830*/  FMUL.FTZ R168, R152, R157 ;  /* 0x0000009d98a87220 */ /* 0x000fe20000410000 */
[----:B------:R-:W-:Y:S01]  /*1840*/  FADD.FTZ R43, R72, R43 ;  /* 0x0000002b482b7221 */ /* 0x000fe20000010000 */
[-C--:B------:R-:W-:Y:S01]  /*1850*/  FFMA.FTZ R15, R82, R72.reuse, R15 ;  /* 0x00000048520f7223 */ /* 0x080fe2000001000f */
[----:B------:R-:W-:Y:S01]  /*1860*/  FMUL.FTZ R83, R227, R72 ;  /* 0x00000048e3537220 */ /* 0x000fe20000410000 */
[----:B------:R-:W-:Y:S01]  /*1870*/  FFMA.FTZ R74, R183, R186, R74 ;  /* 0x000000bab74a7223 */ /* 0x000fe2000001004a */
        /* <DEDUP_REMOVED lines=9> */
[----:B------:R-:W-:Y:S02]  /*1910*/  HADD2.F32 R105, -RZ, R105.H1_H1 ;  /* 0x30000069ff697230 */ /* 0x000fe40000004100 */
[----:B------:R-:W-:Y:S01]  /*1920*/  FMUL.FTZ R172, R152, R153 ;  /* 0x0000009998ac7220 */ /* 0x000fe20000410000 */
[----:B------:R-:W-:-:S02]  /*1930*/  HADD2.F32 R96, -RZ, R96.H1_H1 ;  /* 0x30000060ff607230 */ /* 0x000fc40000004100 */
[----:B------:R-:W-:Y:S01]  /*1940*/  FFMA.FTZ R74, R187, R190, R74 ;  /* 0x000000bebb4a7223 */ /* 0x000fe2000001004a */
[--C-:B------:R-:W-:Y:S02]  /*1950*/  HADD2.F32 R173, -RZ, R103.reuse.H0_H0 ;  /* 0x20000067ffad7230 */ /* 0x100fe40000004100 */
[----:B------:R-:W-:Y:S01]  /*1960*/  FMUL.FTZ R171, R231, R102 ;  /* 0x00000066e7ab7220 */ /* 0x000fe20000410000 */
[----:B------:R-:W-:Y:S01]  /*1970*/  FADD.FTZ R72, R170, R87 ;  /* 0x00000057aa487221 */ /* 0x000fe20000010000 */
[C---:B------:R-:W-:Y:S01]  /*1980*/  FADD.FTZ R105, -R95.reuse, R105 ;  /* 0x000000695f697221 */ /* 0x040fe20000010100 */
[----:B------:R-:W-:Y:S02]  /*1990*/  HADD2.F32 R103, -RZ, R103.H1_H1 ;  /* 0x30000067ff677230 */ /* 0x000fe40000004100 */
[----:B------:R-:W-:Y:S01]  /*19a0*/  FADD.FTZ R161, -R95, R96 ;  /* 0x000000605fa17221 */ /* 0x000fe20000010100 */
[----:B------:R-:W-:Y:S01]  /*19b0*/  FADD.FTZ R40, R173, R40 ;  /* 0x00000028ad287221 */ /* 0x000fe20000010000 */
[----:B------:R-:W-:Y:S01]  /*19c0*/  FFMA.FTZ R12, R172, R173, R12 ;  /* 0x000000adac0c7223 */ /* 0x000fe2000001000c */
[----:B------:R-:W-:Y:S01]  /*19d0*/  FFMA.FTZ R99, R189, R191, R74 ;  /* 0x000000bfbd637223 */ /* 0x000fe2000001004a */
[----:B------:R-:W-:-:S02]  /*19e0*/  HADD2.F32 R85, -RZ, R73.H0_H0 ;  /* 0x20000049ff557230 */ /* 0x000fc40000004100 */
[----:B------:R-:W-:Y:S01]  /*19f0*/  FMUL.FTZ R173, R230, R173 ;  /* 0x000000ade6ad7220 */ /* 0x000fe20000410000 */
[----:B------:R-:W-:Y:S01]  /*1a00*/  FADD.FTZ R74, R171, R72 ;  /* 0x00000048ab4a7221 */ /* 0x000fe20000010000 */
[----:B------:R-:W-:Y:S02]  /*1a10*/  HADD2.F32 R73, -RZ, R73.H1_H1 ;  /* 0x30000049ff497230 */ /* 0x000fe40000004100 */
[C---:B------:R-:W-:Y:S01]  /*1a20*/  FMUL.FTZ R86, R152.reuse, R105 ;  /* 0x0000006998567220 */ /* 0x040fe20000410000 */
[----:B------:R-:W-:Y:S01]  /*1a30*/  FMUL.FTZ R161, R152, R161 ;  /* 0x000000a198a17220 */ /* 0x000fe20000410000 */
[----:B------:R-:W-:Y:S01]  /*1a40*/  FFMA.FTZ R72, R160, R162, R99 ;  /* 0x000000a2a0487223 */ /* 0x000fe20000010063 */
[----:B------:R-:W-:Y:S01]  /*1a50*/  FMUL.FTZ R175, R229, R103 ;  /* 0x00000067e5af7220 */ /* 0x000fe20000410000 */
[----:B------:R-:W-:Y:S01]  /*1a60*/  FADD.FTZ R74, R173, R74 ;  /* 0x0000004aad4a7221 */ /* 0x000fe20000010000 */
[----:B------:R-:W-:Y:S02]  /*1a70*/  HADD2.F32 R90, -RZ, R108.H0_H0 ;  /* 0x2000006cff5a7230 */ /* 0x000fe40000004100 */
[----:B------:R-:W-:Y:S01]  /*1a80*/  FADD.FTZ R45, R73, R45 ;  /* 0x0000002d492d7221 */ /* 0x000fe20000010000 */
[-C--:B------:R-:W-:Y:S01]  /*1a90*/  FFMA.FTZ R17, R86, R73.reuse, R17 ;  /* 0x0000004956117223 */ /* 0x080fe20000010011 */
[----:B------:R-:W-:Y:S01]  /*1aa0*/  FMUL.FTZ R87, R225, R73 ;  /* 0x00000049e1577220 */ /* 0x000fe20000410000 */
[----:B------:R-:W-:Y:S01]  /*1ab0*/  FFMA.FTZ R73, R161, R163, R72 ;  /* 0x000000a3a1497223 */ /* 0x000fe20000010048 */
[----:B------:R-:W-:Y:S01]  /*1ac0*/  FADD.FTZ R74, R175, R74 ;  /* 0x0000004aaf4a7221 */ /* 0x000fe20000010000 */
[----:B------:R-:W-:-:S02]  /*1ad0*/  HADD2.F32 R98, -RZ, R98.H1_H1 ;  /* 0x30000062ff627230 */ /* 0x000fc40000004100 */
[----:B------:R-:W-:Y:S01]  /*1ae0*/  FADD.FTZ R104, -R95, R90 ;  /* 0x0000005a5f687221 */ /* 0x000fe20000010100 */
[----:B------:R-:W-:Y:S01]  /*1af0*/  FFMA.FTZ R72, R164, R166, R73 ;  /* 0x000000a6a4487223 */ /* 0x000fe20000010049 */
[----:B------:R-:W-:Y:S01]  /*1b00*/  FADD.FTZ R90, R81, R74 ;  /* 0x0000004a515a7221 */ /* 0x000fe20000010000 */
[----:B------:R-:W-:Y:S01]  /*1b10*/  FADD.FTZ R44, R85, R44 ;  /* 0x0000002c552c7221 */ /* 0x000fe20000010000 */
[----:B------:R-:W-:Y:S01]  /*1b20*/  FADD.FTZ R169, -R95, R98 ;  /* 0x000000625fa97221 */ /* 0x000fe20000010100 */
[----:B------:R-:W-:Y:S01]  /*1b30*/  FFMA.FTZ R16, R84, R85, R16 ;  /* 0x0000005554107223 */ /* 0x000fe20000010010 */
[----:B------:R-:W-:Y:S01]  /*1b40*/  FFMA.FTZ R73, R165, R167, R72 ;  /* 0x000000a7a5497223 */ /* 0x000fe20000010048 */
[----:B------:R-:W-:Y:S02]  /*1b50*/  HADD2.F32 R108, -RZ, R108.H1_H1 ;  /* 0x3000006cff6c7230 */ /* 0x000fe40000004100 */
[----:B------:R-:W-:Y:S01]  /*1b60*/  FMUL.FTZ R85, R226, R85 ;  /* 0x00000055e2557220 */ /* 0x000fe20000410000 */
[----:B------:R-:W-:Y:S01]  /*1b70*/  FADD.FTZ R96, R90, R83 ;  /* 0x000000535a607221 */ /* 0x000fe20000010000 */
[----:B------:R-:W-:-:S02]  /*1b80*/  HADD2.F32 R91, -RZ, R109.H0_H0 ;  /* 0x2000006dff5b7230 */ /* 0x000fc40000004100 */
[C---:B------:R-:W-:Y:S01]  /*1b90*/  FMUL.FTZ R169, R152.reuse, R169 ;  /* 0x000000a998a97220 */ /* 0x040fe20000410000 */
[----:B------:R-:W-:Y:S01]  /*1ba0*/  FMUL.FTZ R88, R152, R97 ;  /* 0x0000006198587220 */ /* 0x000fe20000410000 */
[----:B------:R-:W-:Y:S01]  /*1bb0*/  FFMA.FTZ R90, R168, R170, R73 ;  /* 0x000000aaa85a7223 */ /* 0x000fe20000010049 */
[----:B------:R-:W-:Y:S01]  /*1bc0*/  FADD.FTZ R96, R96, R85 ;  /* 0x0000005560607221 */ /* 0x000fe20000010000 */
[----:B------:R-:W-:Y:S02]  /*1bd0*/  HADD2.F32 R93, -RZ, R110.H0_H0 ;  /* 0x2000006eff5d7230 */ /* 0x000fe40000004100 */
[C---:B------:R-:W-:Y:S01]  /*1be0*/  FADD.FTZ R74, -R95.reuse, R108 ;  /* 0x0000006c5f4a7221 */ /* 0x040fe20000010100 */
[----:B------:R-:W-:Y:S01]  /*1bf0*/  FADD.FTZ R108, -R95, R91 ;  /* 0x0000005b5f6c7221 */ /* 0x000fe20000010100 */
[----:B------:R-:W-:Y:S02]  /*1c00*/  HADD2.F32 R94, -RZ, R111.H0_H0 ;  /* 0x2000006fff5e7230 */ /* 0x000fe40000004100 */
[----:B------:R-:W-:Y:S01]  /*1c10*/  FADD.FTZ R46, R89, R46 ;  /* 0x0000002e592e7221 */ /* 0x000fe20000010000 */
[----:B------:R-:W-:Y:S01]  /*1c20*/  FFMA.FTZ R18, R88, R89, R18 ;  /* 0x0000005958127223 */ /* 0x000fe20000010012 */
[----:B------:R-:W-:Y:S01]  /*1c30*/  FFMA.FTZ R91, R169, R171, R90 ;  /* 0x000000aba95b7223 */ /* 0x000fe2000001005a */
[----:B------:R-:W-:-:S02]  /*1c40*/  HADD2.F32 R106, -RZ, R106.H1_H1 ;  /* 0x3000006aff6a7230 */ /* 0x000fc40000004100 */
[----:B------:R-:W-:Y:S01]  /*1c50*/  FMUL.FTZ R89, R223, R89 ;  /* 0x00000059df597220 */ /* 0x000fe20000410000 */
[----:B------:R-:W-:Y:S02]  /*1c60*/  HADD2.F32 R107, -RZ, R107.H1_H1 ;  /* 0x3000006bff6b7230 */ /* 0x000fe40000004100 */
[----:B------:R-:W-:Y:S01]  /*1c70*/  FADD.FTZ R96, R96, R87 ;  /* 0x0000005760607221 */ /* 0x000fe20000010000 */
[----:B------:R-:W-:Y:S02]  /*1c80*/  HADD2.F32 R109, -RZ, R109.H1_H1 ;  /* 0x3000006dff6d7230 */ /* 0x000fe40000004100 */
[----:B------:R-:W-:Y:S02]  /*1c90*/  HADD2.F32 R110, -RZ, R110.H1_H1 ;  /* 0x3000006eff6e7230 */ /* 0x000fe40000004100 */
[----:B------:R-:W-:Y:S02]  /*1ca0*/  HADD2.F32 R111, -RZ, R111.H1_H1 ;  /* 0x3000006fff6f7230 */ /* 0x000fe40000004100 */
[----:B------:R-:W-:Y:S01]  /*1cb0*/  FADD.FTZ R72, -R95, R93 ;  /* 0x0000005d5f487221 */ /* 0x000fe20000010100 */
[----:B------:R-:W-:-:S02]  /*1cc0*/  HADD2.F32 R93, -RZ, R75.H0_H0 ;  /* 0x2000004bff5d7230 */ /* 0x000fc40000004100 */
[----:B------:R-:W-:Y:S01]  /*1cd0*/  FFMA.FTZ R91, R172, R173, R91 ;  /* 0x000000adac5b7223 */ /* 0x000fe2000001005b */
[----:B------:R-:W-:Y:S01]  /*1ce0*/  FADD.FTZ R97, R96, R89 ;  /* 0x0000005960617221 */ /* 0x000fe20000010000 */
[----:B------:R-:W-:Y:S01]  /*1cf0*/  FMUL.FTZ R90, R222, R92 ;  /* 0x0000005cde5a7220 */ /* 0x000fe20000410000 */
[C---:B------:R-:W-:Y:S01]  /*1d00*/  FADD.FTZ R106, -R95.reuse, R106 ;  /* 0x0000006a5f6a7221 */ /* 0x040fe20000010100 */
[C---:B------:R-:W-:Y:S01]  /*1d10*/  FADD.FTZ R107, -R95.reuse, R107 ;  /* 0x0000006b5f6b7221 */ /* 0x040fe20000010100 */
[C---:B------:R-:W-:Y:S01]  /*1d20*/  FADD.FTZ R109, -R95.reuse, R109 ;  /* 0x0000006d5f6d7221 */ /* 0x040fe20000010100 */
[C---:B------:R-:W-:Y:S01]  /*1d30*/  FADD.FTZ R73, -R95.reuse, R110 ;  /* 0x0000006e5f497221 */ /* 0x040fe20000010100 */
[C---:B------:R-:W-:Y:S01]  /*1d40*/  FADD.FTZ R153, -R95.reuse, R94 ;  /* 0x0000005e5f997221 */ /* 0x040fe20000010100 */
[----:B------:R-:W-:Y:S01]  /*1d50*/  FADD.FTZ R154, -R95, R111 ;  /* 0x0000006f5f9a7221 */ /* 0x000fe20000010100 */
[----:B------:R-:W-:Y:S02]  /*1d60*/  HADD2.F32 R95, -RZ, R75.H1_H1 ;  /* 0x3000004bff5f7230 */ /* 0x000fe40000004100 */
[----:B------:R-:W-:Y:S01]  /*1d70*/  FFMA.FTZ R75, R174, R175, R91 ;  /* 0x000000afae4b7223 */ /* 0x000fe2000001005b */
[----:B------:R-:W-:Y:S01]  /*1d80*/  FADD.FTZ R96, R97, R90 ;  /* 0x0000005a61607221 */ /* 0x000fe20000010000 */
[----:B------:R-:W-:Y:S01]  /*1d90*/  FMUL.FTZ R91, R221, R93 ;  /* 0x0000005ddd5b7220 */ /* 0x000fe20000410000 */
[----:B------:R-:W-:-:S02]  /*1da0*/  HADD2.F32 R94, -RZ, R76.H0_H0 ;  /* 0x2000004cff5e7230 */ /* 0x000fc40000004100 */
[----:B------:R-:W-:Y:S01]  /*1db0*/  FFMA.FTZ R75, R80, R81, R75 ;  /* 0x00000051504b7223 */ /* 0x000fe2000001004b */
[----:B------:R-:W-:Y:S01]  /*1dc0*/  FMUL.FTZ R155, R220, R95 ;  /* 0x0000005fdc9b7220 */ /* 0x000fe20000410000 */
[----:B------:R-:W-:Y:S01]  /*1dd0*/  FADD.FTZ R96, R96, R91 ;  /* 0x0000005b60607221 */ /* 0x000fe20000010000 */
[----:B------:R-:W-:Y:S01]  /*1de0*/  FADD.FTZ R35, R100, R35 ;  /* 0x0000002364237221 */ /* 0x000fe20000010000 */
[----:B------:R-:W-:Y:S01]  /*1df0*/  FFMA.FTZ R7, R161, R100, R7 ;  /* 0x00000064a1077223 */ /* 0x000fe20000010007 */
[----:B------:R-:W-:Y:S02]  /*1e00*/  HADD2.F32 R99, -RZ, R76.H1_H1 ;  /* 0x3000004cff637230 */ /* 0x000fe40000004100 */
[----:B------:R-:W-:Y:S01]  /*1e10*/  FFMA.FTZ R75, R82, R83, R75 ;  /* 0x00000053524b7223 */ /* 0x000fe2000001004b */
[--C-:B------:R-:W-:Y:S02]  /*1e20*/  HADD2.F32 R100, -RZ, R77.reuse.H0_H0 ;  /* 0x2000004dff647230 */ /* 0x100fe40000004100 */
[----:B------:R-:W-:Y:S01]  /*1e30*/  FMUL.FTZ R76, R215, R94 ;  /* 0x0000005ed74c7220 */ /* 0x000fe20000410000 */
[----:B------:R-:W-:-:S02]  /*1e40*/  HADD2.F32 R98, -RZ, R77.H1_H1 ;  /* 0x3000004dff627230 */ /* 0x000fc40000004100 */
[----:B------:R-:W-:Y:S01]  /*1e50*/  FADD.FTZ R77, R96, R155 ;  /* 0x0000009b604d7221 */ /* 0x000fe20000010000 */
[--C-:B------:R-:W-:Y:S02]  /*1e60*/  HADD2.F32 R217, -RZ, R78.reuse.H0_H0 ;  /* 0x2000004effd97230 */ /* 0x100fe40000004100 */
[----:B------:R-:W-:Y:S01]  /*1e70*/  FFMA.FTZ R75, R84, R85, R75 ;  /* 0x00000055544b7223 */ /* 0x000fe2000001004b */
[----:B------:R-:W-:Y:S02]  /*1e80*/  HADD2.F32 R218, -RZ, R78.H1_H1 ;  /* 0x3000004effda7230 */ /* 0x000fe40000004100 */
[----:B------:R-:W-:Y:S01]  /*1e90*/  FADD.FTZ R78, R77, R76 ;  /* 0x0000004c4d4e7221 */ /* 0x000fe20000010000 */
[----:B------:R-:W-:Y:S01]  /*1ea0*/  FMUL.FTZ R77, R214, R99 ;  /* 0x00000063d64d7220 */ /* 0x000fe20000410000 */
[----:B------:R-:W-:Y:S01]  /*1eb0*/  FFMA.FTZ R75, R86, R87, R75 ;  /* 0x00000057564b7223 */ /* 0x000fe2000001004b */
[--C-:B------:R-:W-:Y:S02]  /*1ec0*/  HADD2.F32 R219, -RZ, R79.reuse.H0_H0 ;  /* 0x2000004fffdb7230 */ /* 0x100fe40000004100 */
[----:B------:R-:W-:Y:S01]  /*1ed0*/  FMUL.FTZ R96, R213, R100 ;  /* 0x00000064d5607220 */ /* 0x000fe20000410000 */
[----:B------:R-:W-:-:S02]  /*1ee0*/  HADD2.F32 R216, -RZ, R79.H1_H1 ;  /* 0x3000004fffd87230 */ /* 0x000fc40000004100 */
[----:B------:R-:W-:Y:S01]  /*1ef0*/  FADD.FTZ R79, R78, R77 ;  /* 0x0000004d4e4f7221 */ /* 0x000fe20000010000 */
[----:B------:R-:W-:Y:S01]  /*1f00*/  FMUL.FTZ R157, R152, R106 ;  /* 0x0000006a989d7220 */ /* 0x000fe20000410000 */
[----:B------:R-:W-:Y:S01]  /*1f10*/  FFMA.FTZ R78, R88, R89, R75 ;  /* 0x00000059584e7223 */ /* 0x000fe2000001004b */
[----:B------:R-:W-:Y:S01]  /*1f20*/  FADD.FTZ R39, R102, R39 ;  /* 0x0000002766277221 */ /* 0x000fe20000010000 */
[----:B------:R-:W-:Y:S01]  /*1f30*/  FFMA.FTZ R11, R169, R102, R11 ;  /* 0x00000066a90b7223 */ /* 0x000fe2000001000b */
[----:B------:R-:W-:Y:S01]  /*1f40*/  FADD.FTZ R102, R79, R96 ;  /* 0x000000604f667221 */ /* 0x000fe20000010000 */
[----:B------:R-:W-:Y:S01]  /*1f50*/  FMUL.FTZ R97, R212, R98 ;  /* 0x00000062d4617220 */ /* 0x000fe20000410000 */
[----:B------:R-:W-:Y:S01]  /*1f60*/  FMUL.FTZ R158, R152, R158 ;  /* 0x0000009e989e7220 */ /* 0x000fe20000410000 */
[----:B------:R-:W-:Y:S02]  /*1f70*/  FFMA.FTZ R75, R157, R90, R78 ;  /* 0x0000005a9d4b7223 */ /* 0x000fe4000001004e */
[----:B------:R-:W-:Y:S01]  /*1f80*/  FADD.FTZ R79, R102, R97 ;  /* 0x00000061664f7221 */ /* 0x000fe20000010000 */
[----:B------:R-:W-:Y:S01]  /*1f90*/  FMUL.FTZ R102, R211, R217 ;  /* 0x000000d9d3667220 */ /* 0x000fe20000410000 */
[----:B------:R-:W-:Y:S01]  /*1fa0*/  FMUL.FTZ R159, R152, R107 ;  /* 0x0000006b989f7220 */ /* 0x000fe20000410000 */
[----:B------:R-:W-:Y:S01]  /*1fb0*/  FFMA.FTZ R78, R158, R91, R75 ;  /* 0x0000005b9e4e7223 */ /* 0x000fe2000001004b */
[----:B------:R-:W-:Y:S01]  /*1fc0*/  FADD.FTZ R41, R103, R41 ;  /* 0x0000002967297221 */ /* 0x000fe20000010000 */
[----:B------:R-:W-:Y:S01]  /*1fd0*/  FFMA.FTZ R13, R174, R103, R13 ;  /* 0x00000067ae0d7223 */ /* 0x000fe2000001000d */
[----:B------:R-:W-:Y:S01]  /*1fe0*/  FADD.FTZ R106, R79, R102 ;  /* 0x000000664f6a7221 */ /* 0x000fe20000010000 */
[----:B------:R-:W-:Y:S01]  /*1ff0*/  FMUL.FTZ R103, R210, R218 ;  /* 0x000000dad2677220 */ /* 0x000fe20000410000 */
[----:B------:R-:W-:Y:S01]  /*2000*/  FMUL.FTZ R104, R152, R104 ;  /* 0x0000006898687220 */ /* 0x000fe20000410000 */
[----:B------:R-:W-:-:S02]  /*2010*/  FFMA.FTZ R75, R159, R155, R78 ;  /* 0x0000009b9f4b7223 */ /* 0x000fc4000001004e */
[----:B------:R-:W-:Y:S01]  /*2020*/  FADD.FTZ R78, R106, R103 ;  /* 0x000000676a4e7221 */ /* 0x000fe20000010000 */
[----:B------:R-:W-:Y:S01]  /*2030*/  FMUL.FTZ R106, R152, R74 ;  /* 0x0000004a986a7220 */ /* 0x000fe20000410000 */
[----:B------:R-:W-:Y:S01]  /*2040*/  FFMA.FTZ R75, R104, R76, R75 ;  /* 0x0000004c684b7223 */ /* 0x000fe2000001004b */
[----:B------:R-:W-:Y:S01]  /*2050*/  FMUL.FTZ R105, R209, R219 ;  /* 0x000000dbd1697220 */ /* 0x000fe20000410000 */
[----:B------:R-:W-:Y:S02]  /*2060*/  FMUL.FTZ R108, R152, R108 ;  /* 0x0000006c986c7220 */ /* 0x000fe40000410000 */
[----:B------:R-:W-:Y:S01]  /*2070*/  FFMA.FTZ R75, R106, R77, R75 ;  /* 0x0000004d6a4b7223 */ /* 0x000fe2000001004b */
[----:B------:R-:W-:Y:S01]  /*2080*/  FADD.FTZ R74, R78, R105 ;  /* 0x000000694e4a7221 */ /* 0x000fe20000010000 */
[----:B------:R-:W-:Y:S02]  /*2090*/  FMUL.FTZ R109, R152, R109 ;  /* 0x0000006d986d7220 */ /* 0x000fe40000410000 */
[----:B------:R-:W-:Y:S01]  /*20a0*/  FFMA.FTZ R78, R108, R96, R75 ;  /* 0x000000606c4e7223 */ /* 0x000fe2000001004b */
[----:B------:R-:W-:-:S03]  /*20b0*/  FMUL.FTZ R110, R152, R72 ;  /* 0x00000048986e7220 */ /* 0x000fc60000410000 */
[----:B------:R-:W-:Y:S01]  /*20c0*/  FFMA.FTZ R79, R109, R97, R78 ;  /* 0x000000616d4f7223 */ /* 0x000fe2000001004e */
[----:B------:R-:W-:-:S03]  /*20d0*/  FMUL.FTZ R111, R152, R73 ;  /* 0x00000049986f7220 */ /* 0x000fc60000410000 */
[----:B------:R-:W-:Y:S01]  /*20e0*/  FFMA.FTZ R72, R110, R102, R79 ;  /* 0x000000666e487223 */ /* 0x000fe2000001004f */
[----:B------:R-:W-:Y:S01]  /*20f0*/  FMUL.FTZ R107, R208, R216 ;  /* 0x000000d8d06b7220 */ /* 0x000fe20000410000 */
[----:B------:R-:W-:Y:S02]  /*2100*/  FMUL.FTZ R153, R152, R153 ;  /* 0x0000009998997220 */ /* 0x000fe40000410000 */
[----:B------:R-:W-:Y:S01]  /*2110*/  FFMA.FTZ R72, R111, R103, R72 ;  /* 0x000000676f487223 */ /* 0x000fe20000010048 */
[----:B------:R-:W-:Y:S01]  /*2120*/  FADD.FTZ R74, R74, R107 ;  /* 0x0000006b4a4a7221 */ /* 0x000fe20000010000 */
[----:B------:R-:W-:Y:S02]  /*2130*/  FMUL.FTZ R154, R152, R154 ;  /* 0x0000009a989a7220 */ /* 0x000fe40000410000 */
[----:B------:R-:W-:Y:S02]  /*2140*/  FFMA.FTZ R73, R153, R105, R72 ;  /* 0x0000006999497223 */ /* 0x000fe40000010048 */
[----:B------:R-:W0:Y:S02]  /*2150*/  SHFL.DOWN PT, R75, R74, 0x10, 0x1f ;  /* 0x0a001f004a4b7f89 */ /* 0x000e2400000e0000 */
[----:B------:R-:W-:-:S05]  /*2160*/  FFMA.FTZ R73, R154, R107, R73 ;  /* 0x0000006b9a497223 */ /* 0x000fca0000010049 */
[----:B------:R-:W1:Y:S01]  /*2170*/  SHFL.DOWN PT, R72, R73, 0x10, 0x1f ;  /* 0x0a001f0049487f89 */ /* 0x000e6200000e0000 */
[----:B0-----:R-:W-:-:S05]  /*2180*/  FADD.FTZ R75, R74, R75 ;  /* 0x0000004b4a4b7221 */ /* 0x001fca0000010000 */
[----:B------:R-:W0:Y:S01]  /*2190*/  SHFL.DOWN PT, R74, R75, 0x8, 0x1f ;  /* 0x09001f004b4a7f89 */ /* 0x000e2200000e0000 */
[----:B-1----:R-:W-:-:S05]  /*21a0*/  FADD.FTZ R72, R73, R72 ;  /* 0x0000004849487221 */ /* 0x002fca0000010000 */
        /* <DEDUP_REMOVED lines=9> */
[----:B0-----:R-:W-:Y:S01]  /*2240*/  FADD.FTZ R101, R101, R72 ;  /* 0x0000004865657221 */ /* 0x001fe20000010000 */
[----:B-1----:R-:W-:-:S04]  /*2250*/  FADD.FTZ R78, R78, R73 ;  /* 0x000000494e4e7221 */ /* 0x002fc80000010000 */
[----:B------:R-:W0:Y:S01]  /*2260*/  SHFL.DOWN PT, R73, R101, 0x1, 0x1f ;  /* 0x08201f0065497f89 */ /* 0x000e2200000e0000 */
[----:B------:R-:W-:-:S04]  /*2270*/  ISETP.NE.U32.AND P0, PT, RZ, UR10, PT ;  /* 0x0000000aff007c0c */ /* 0x000fc8000bf05070 */
[----:B------:R-:W-:-:S13]  /*2280*/  ISETP.NE.AND.EX P0, PT, RZ, UR11, PT, P0 ;  /* 0x0000000bff007c0c */ /* 0x000fda000bf05300 */
[----:B------:R-:W1:Y:S01]  /*2290*/  @P0 LDC.64 R74, c[0x0][0x438] ;  /* 0x00010e00ff4a0b82 */ /* 0x000e620000000a00 */
[----:B0-----:R-:W-:Y:S02]  /*22a0*/  FADD.FTZ R72, R101, R73 ;  /* 0x0000004965487221 */ /* 0x001fe40000010000 */
[----:B------:R-:W0:Y:S02]  /*22b0*/  SHFL.DOWN PT, R73, R78, 0x1, 0x1f ;  /* 0x08201f004e497f89 */ /* 0x000e2400000e0000 */
[----:B0-----:R-:W-:Y:S01]  /*22c0*/  FADD.FTZ R73, R78, R73 ;  /* 0x000000494e497221 */ /* 0x001fe20000010000 */
[----:B-1----:R-:W-:Y:S02]  /*22d0*/  @P0 IMAD.WIDE.U32 R74, R150, 0x10, R74 ;  /* 0x00000010964a0825 */ /* 0x002fe400078e004a */
[----:B------:R-:W0:Y:S02]  /*22e0*/  LDC.64 R78, c[0x0][0x3b0] ;  /* 0x0000ec00ff4e7b82 */ /* 0x000e240000000a00 */
[----:B------:R1:W-:Y:S04]  /*22f0*/  @!P3 STS.64 [R224], R72 ;  /* 0x00000048e000b388 */ /* 0x0003e80000000a00 */
[----:B------:R2:W5:Y:S02]  /*2300*/  @P0 LDG.E.128 R48, desc[UR6][R74.64] ;  /* 0x000000064a300981 */ /* 0x000564000c1e1d00 */
[----:B-1----:R-:W1:Y:S08]  /*2310*/  @P0 LDC.64 R72, c[0x0][0x438] ;  /* 0x00010e00ff480b82 */ /* 0x002e700000000a00 */
[----:B--2---:R-:W2:Y:S01]  /*2320*/  @P0 LDC.64 R74, c[0x0][0x438] ;  /* 0x00010e00ff4a0b82 */ /* 0x004ea20000000a00 */
[----:B-1----:R-:W-:-:S05]  /*2330*/  @P0 IMAD.WIDE.U32 R72, R151, 0x10, R72 ;  /* 0x0000001097480825 */ /* 0x002fca00078e0048 */
[----:B------:R1:W5:Y:S02]  /*2340*/  @P0 LDG.E.128 R60, desc[UR6][R72.64] ;  /* 0x00000006483c0981 */ /* 0x000364000c1e1d00 */
[----:B-1----:R-:W1:Y:S02]  /*2350*/  @P0 LDC.64 R72, c[0x0][0x438] ;  /* 0x00010e00ff480b82 */ /* 0x002e640000000a00 */
[----:B-1----:R-:W-:-:S05]  /*2360*/  @P0 IMAD.WIDE.U32 R72, R149, 0x10, R72 ;  /* 0x0000001095480825 */ /* 0x002fca00078e0048 */
[----:B------:R1:W5:Y:S02]  /*2370*/  @P0 LDG.E.128 R56, desc[UR6][R72.64] ;  /* 0x0000000648380981 */ /* 0x000364000c1e1d00 */
[----:B-1----:R-:W1:Y:S02]  /*2380*/  @P0 LDC.64 R72, c[0x0][0x438] ;  /* 0x00010e00ff480b82 */ /* 0x002e640000000a00 */
[----:B-1----:R-:W-:-:S05]  /*2390*/  @P0 IMAD.WIDE.U32 R72, R147, 0x10, R72 ;  /* 0x0000001093480825 */ /* 0x002fca00078e0048 */
[----:B------:R1:W5:Y:S02]  /*23a0*/  @P0 LDG.E.128 R64, desc[UR6][R72.64] ;  /* 0x0000000648400981 */ /* 0x000364000c1e1d00 */
[----:B-1----:R-:W1:Y:S02]  /*23b0*/  @P1 LDC.64 R72, c[0x0][0x3e0] ;  /* 0x0000f800ff481b82 */ /* 0x002e640000000a00 */
[----:B-1----:R-:W-:-:S05]  /*23c0*/  @P1 IMAD.WIDE R72, R146, 0x2, R72 ;  /* 0x0000000292481825 */ /* 0x002fca00078e0248 */
[----:B------:R-:W3:Y:S01]  /*23d0*/  @P1 LDG.E.U16 R224, desc[UR6][R72.64] ;  /* 0x0000000648e01981 */ /* 0x000ee2000c1e1500 */
        /* <DEDUP_REMOVED lines=22> */
[----:B------:R-:W5:Y:S02]  /*2540*/  LDG.E.64 R92, desc[UR6][R92.64] ;  /* 0x000000065c5c7981 */ /* 0x000f64000c1e1b00 */
[----:B--2---:R-:W-:Y:S02]  /*2550*/  @P0 IMAD.WIDE.U32 R74, R148, 0x10, R74 ;  /* 0x00000010944a0825 */ /* 0x004fe400078e004a */
[----:B------:R-:W5:Y:S04]  /*2560*/  LDG.E.64 R78, desc[UR6][R78.64] ;  /* 0x000000064e4e7981 */ /* 0x000f68000c1e1b00 */
[----:B------:R0:W5:Y:S01]  /*2570*/  @P0 LDG.E.128 R68, desc[UR6][R74.64] ;  /* 0x000000064a440981 */ /* 0x000162000c1e1d00 */
[----:B------:R-:W-:Y:S01]  /*2580*/  @!P2 IADD3 R156, PT, PT, R207, 0x5000, RZ ;  /* 0x00005000cf9ca810 */ /* 0x000fe20007ffe0ff */
[----:B------:R-:W-:Y:S06]  /*2590*/  BAR.SYNC.DEFER_BLOCKING 0x0 ;  /* 0x0000000000007b1d */ /* 0x000fec0000010000 */
[----:B0-----:R-:W0:Y:S01]  /*25a0*/  LDS.128 R72, [R156] ;  /* 0x000000009c487984 */ /* 0x001e220000000c00 */
        /* <DEDUP_REMOVED lines=11> */
[----:B------:R-:W-:Y:S02]  /*2660*/  HFMA2 R156, -RZ, RZ, 1.875, 0 ;  /* 0x3f800000ff9c7431 */ /* 0x000fe400000001ff */
[----:B------:R-:W-:Y:S01]  /*2670*/  FADD.FTZ R119, R218, R119 ;  /* 0x00000077da777221 */ /* 0x000fe20000010000 */
[----:B------:R-:W-:Y:S01]  /*2680*/  FFMA.FTZ R27, R111, R218, R27 ;  /* 0x000000da6f1b7223 */ /* 0x000fe2000001001b */
[----:B------:R-:W-:Y:S01]  /*2690*/  FADD.FTZ R120, R219, R120 ;  /* 0x00000078db787221 */ /* 0x000fe20000010000 */
[----:B------:R-:W-:Y:S01]  /*26a0*/  FFMA.FTZ R28, R153, R219, R28 ;  /* 0x000000db991c7223 */ /* 0x000fe2000001001c */
[----:B0-----:R-:W-:Y:S01]  /*26b0*/  FADD.FTZ R207, R207, R72 ;  /* 0x00000048cfcf7221 */ /* 0x001fe20000010000 */
[----:B------:R-:W-:-:S03]  /*26c0*/  FADD.FTZ R216, R216, R73 ;  /* 0x00000049d8d87221 */ /* 0x000fc60000010000 */
[----:B------:R-:W-:Y:S01]  /*26d0*/  FADD.FTZ R74, R74, R207 ;  /* 0x000000cf4a4a7221 */ /* 0x000fe20000010000 */
[----:B------:R-:W-:-:S03]  /*26e0*/  FADD.FTZ R75, R75, R216 ;  /* 0x000000d84b4b7221 */ /* 0x000fc60000010000 */
[----:B------:R-:W-:Y:S01]  /*26f0*/  FMUL.FTZ R74, R74, UR12 ;  /* 0x0000000c4a4a7c20 */ /* 0x000fe20008410000 */
[----:B------:R-:W-:-:S04]  /*2700*/  FMUL.FTZ R207, R75, UR12 ;  /* 0x0000000c4bcf7c20 */ /* 0x000fc80008410000 */
[----:B------:R-:W-:Y:S01]  /*2710*/  FSEL R216, R74, RZ, !P4 ;  /* 0x000000ff4ad87208 */ /* 0x000fe20006000000 */
[----:B---3--:R-:W-:Y:S01]  /*2720*/  @P1 HADD2.F32 R156, -RZ, R224.H0_H0 ;  /* 0x200000e0ff9c1230 */ /* 0x008fe20000004100 */
[----:B------:R-:W-:Y:S06]  /*2730*/  @!P0 BRA `(.L_x_2621) ;  /* 0x0000002c00b08947 */ /* 0x000fec0003800000 */
[----:B------:R-:W-:-:S04]  /*2740*/  UISETP.NE.U32.AND UP0, UPT, UR14, URZ, UPT ;  /* 0x000000ff0e00728c */ /* 0x000fc8000bf05070 */
[----:B------:R-:W-:-:S09]  /*2750*/  UISETP.NE.AND.EX UP0, UPT, UR15, URZ, UPT, UP0 ;  /* 0x000000ff0f00728c */ /* 0x000fd2000bf05300 */
[----:B------:R-:W-:Y:S05]  /*2760*/  BRA.U UP0, `(.L_x_2622) ;  /* 0x0000001500947547 */ /* 0x000fea000b800000 */
        /* <DEDUP_REMOVED lines=9> */
[----:B-----5:R-:W-:Y:S02]  /*2800*/  HADD2.F32 R73, -RZ, R60.H0_H0 ;  /* 0x2000003cff497230 */ /* 0x020fe40000004100 */
[----:B------:R-:W-:Y:S01]  /*2810*/  FADD.FTZ R193, R193, -R0 ;  /* 0x80000000c1c17221 */ /* 0x000fe20000010000 */
[----:B------:R-:W-:-:S02]  /*2820*/  HADD2.F32 R192, -RZ, R61.H0_H0 ;  /* 0x2000003dffc07230 */ /* 0x000fc40000004100 */
[----:B------:R-:W-:Y:S01]  /*2830*/  FADD.FTZ R75, R204, -R75 ;  /* 0x8000004bcc4b7221 */ /* 0x000fe20000010000 */
[----:B------:R-:W-:Y:S02]  /*2840*/  HADD2.F32 R0, -RZ, R60.H1_H1 ;  /* 0x3000003cff007230 */ /* 0x000fe40000004100 */
[C---:B------:R-:W-:Y:S01]  /*2850*/  FFMA.FTZ R73, R152.reuse, R193, R73 ;  /* 0x000000c198497223 */ /* 0x040fe20000010049 */
[----:B------:R-:W-:Y:S01]  /*2860*/  FFMA.FTZ R205, R205, R207, R216 ;  /* 0x000000cfcdcd7223 */ /* 0x000fe200000100d8 */
[C---:B------:R-:W-:Y:S01]  /*2870*/  FFMA.FTZ R75, R152.reuse, R75, R192 ;  /* 0x0000004b984b7223 */ /* 0x040fe200000100c0 */
[----:B------:R-:W-:Y:S01]  /*2880*/  FFMA.FTZ R203, R203, R207, R216 ;  /* 0x000000cfcbcb7223 */ /* 0x000fe200000100d8 */
[-C--:B------:R-:W-:Y:S01]  /*2890*/  FMUL.FTZ R73, R73, R156.reuse ;  /* 0x0000009c49497220 */ /* 0x080fe20000410000 */
[----:B------:R-:W-:Y:S01]  /*28a0*/  FFMA.FTZ R109, R152, R109, R0 ;  /* 0x0000006d986d7223 */ /* 0x000fe20000010000 */
[----:B------:R-:W-:Y:S01]  /*28b0*/  FMUL.FTZ R75, R75, R156 ;  /* 0x0000009c4b4b7220 */ /* 0x000fe20000410000 */
[C---:B------:R-:W-:Y:S01]  /*28c0*/  LOP3.LUT P4, RZ, R100.reuse, 0xff, RZ, 0xc0, !PT ;  /* 0x000000ff64ff7812 */ /* 0x040fe2000788c0ff */
[----:B------:R-:W-:Y:S01]  /*28d0*/  FMUL.FTZ R0, R73, UR4 ;  /* 0x0000000449007c20 */ /* 0x000fe20008410000 */
[-CC-:B------:R-:W-:Y:S01]  /*28e0*/  FFMA.FTZ R201, R201, R207.reuse, R216.reuse ;  /* 0x000000cfc9c97223 */ /* 0x180fe200000100d8 */
[----:B------:R-:W-:Y:S01]  /*28f0*/  FMUL.FTZ R75, R75, UR4 ;  /* 0x000000044b4b7c20 */ /* 0x000fe20008410000 */
[----:B------:R-:W-:Y:S01]  /*2900*/  FFMA.FTZ R177, R177, R207, R216 ;  /* 0x000000cfb1b17223 */ /* 0x000fe200000100d8 */
[----:B------:R-:W-:Y:S01]  /*2910*/  LOP3.LUT P0, RZ, R100, 0xff0000, RZ, 0xc0, !PT ;  /* 0x00ff000064ff7812 */ /* 0x000fe2000780c0ff */
[----:B------:R-:W-:Y:S01]  /*2920*/  FADD.FTZ R195, R195, -R72 ;  /* 0x80000048c3c37221 */ /* 0x000fe20000010000 */
[----:B------:R-:W-:-:S02]  /*2930*/  HADD2.F32 R73, -RZ, R61.H1_H1 ;  /* 0x3000003dff497230 */ /* 0x000fc40000004100 */
[----:B------:R-:W-:Y:S01]  /*2940*/  FMUL.FTZ R109, R109, R156 ;  /* 0x0000009c6d6d7220 */ /* 0x000fe20000410000 */
[----:B------:R-:W-:Y:S01]  /*2950*/  FADD.FTZ R205, R202, -R205 ;  /* 0x800000cdcacd7221 */ /* 0x000fe20000010000 */
[--C-:B------:R-:W-:Y:S02]  /*2960*/  HADD2.F32 R72, -RZ, R62.reuse.H0_H0 ;  /* 0x2000003eff487230 */ /* 0x100fe40000004100 */
[----:B------:R-:W-:Y:S01]  /*2970*/  FFMA.FTZ R199, R199, R207, R216 ;  /* 0x000000cfc7c77223 */ /* 0x000fe200000100d8 */
[----:B------:R-:W-:Y:S01]  /*2980*/  FSEL R0, R0, RZ, P4 ;  /* 0x000000ff00007208 */ /* 0x000fe20002000000 */
[----:B------:R-:W-:Y:S01]  /*2990*/  FADD.FTZ R203, R200, -R203 ;  /* 0x800000cbc8cb7221 */ /* 0x000fe20000010000 */
[----:B------:R-:W-:Y:S01]  /*29a0*/  FADD.FTZ R197, R178, -R197 ;  /* 0x800000c5b2c57221 */ /* 0x000fe20000010000 */
[C---:B------:R-:W-:Y:S01]  /*29b0*/  LOP3.LUT P6, RZ, R100.reuse, 0xff00, RZ, 0xc0, !PT ;  /* 0x0000ff0064ff7812 */ /* 0x040fe200078cc0ff */
[----:B------:R-:W-:Y:S01]  /*29c0*/  HADD2.F32 R178, -RZ, R62.H1_H1 ;  /* 0x3000003effb27230 */ /* 0x000fe20000004100 */
[----:B------:R-:W-:Y:S01]  /*29d0*/  LOP3.LUT P5, RZ, R100, 0xff000000, RZ, 0xc0, !PT ;  /* 0xff00000064ff7812 */ /* 0x000fe200078ac0ff */
[----:B------:R-:W-:Y:S01]  /*29e0*/  FADD.FTZ R201, R198, -R201 ;  /* 0x800000c9c6c97221 */ /* 0x000fe20000010000 */
[----:B------:R-:W-:Y:S01]  /*29f0*/  ISETP.GE.U32.AND P4, PT, R100, RZ, PT ;  /* 0x000000ff6400720c */ /* 0x000fe20003f86070 */
[----:B------:R-:W-:Y:S01]  /*2a00*/  FADD.FTZ R177, R180, -R177 ;  /* 0x800000b1b4b17221 */ /* 0x000fe20000010000 */
[----:B------:R-:W-:Y:S01]  /*2a10*/  FSEL R100, R75, RZ, P0 ;  /* 0x000000ff4b647208 */ /* 0x000fe20000000000 */
[----:B------:R-:W-:Y:S01]  /*2a20*/  FMUL.FTZ R109, R109, UR4 ;  /* 0x000000046d6d7c20 */ /* 0x000fe20008410000 */
[----:B------:R-:W-:-:S02]  /*2a30*/  HADD2.F32 R180, -RZ, R63.H0_H0 ;  /* 0x2000003fffb47230 */ /* 0x000fc40000004100 */
[----:B------:R-:W-:Y:S01]  /*2a40*/  FFMA.FTZ R73, R152, R205, R73 ;  /* 0x000000cd98497223 */ /* 0x000fe20000010049 */
[--C-:B------:R-:W-:Y:S02]  /*2a50*/  HADD2.F32 R75, -RZ, R48.reuse.H0_H0 ;  /* 0x20000030ff4b7230 */ /* 0x100fe40000004100 */
[----:B------:R-:W-:Y:S01]  /*2a60*/  FFMA.FTZ R179, R179, R207, R216 ;  /* 0x000000cfb3b37223 */ /* 0x000fe200000100d8 */
[----:B------:R-:W-:Y:S01]  /*2a70*/  FADD.FTZ R199, R196, -R199 ;  /* 0x800000c7c4c77221 */ /* 0x000fe20000010000 */
[C---:B------:R-:W-:Y:S01]  /*2a80*/  FFMA.FTZ R203, R152.reuse, R203, R72 ;  /* 0x000000cb98cb7223 */ /* 0x040fe20000010048 */
[----:B------:R-:W-:Y:S02]  /*2a90*/  HADD2.F32 R72, -RZ, R48.H1_H1 ;  /* 0x30000030ff487230 */ /* 0x000fe40000004100 */
[----:B------:R-:W-:Y:S01]  /*2aa0*/  FFMA.FTZ R201, R152, R201, R178 ;  /* 0x000000c998c97223 */ /* 0x000fe200000100b2 */
[-C--:B------:R-:W-:Y:S01]  /*2ab0*/  FMUL.FTZ R73, R73, R156.reuse ;  /* 0x0000009c49497220 */ /* 0x080fe20000410000 */
[----:B------:R-:W-:Y:S01]  /*2ac0*/  HADD2.F32 R178, -RZ, R49.H0_H0 ;  /* 0x20000031ffb27230 */ /* 0x000fe20000004100 */
[----:B------:R-:W-:Y:S01]  /*2ad0*/  FSEL R109, R109, RZ, P6 ;  /* 0x000000ff6d6d7208 */ /* 0x000fe20003000000 */
[----:B------:R-:W-:Y:S01]  /*2ae0*/  FADD.FTZ R179, R182, -R179 ;  /* 0x800000b3b6b37221 */ /* 0x000fe20000010000 */
[C---:B------:R-:W-:Y:S01]  /*2af0*/  FFMA.FTZ R199, R152.reuse, R199, R180 ;  /* 0x000000c798c77223 */ /* 0x040fe200000100b4 */
[C---:B------:R-:W-:Y:S01]  /*2b00*/  FFMA.FTZ R75, R152.reuse, R197, R75 ;  /* 0x000000c5984b7223 */ /* 0x040fe2000001004b */
[----:B------:R-:W-:Y:S01]  /*2b10*/  LOP3.LUT P3, RZ, R101, 0xff, RZ, 0xc0, !PT ;  /* 0x000000ff65ff7812 */ /* 0x000fe2000786c0ff */
[-C--:B------:R-:W-:Y:S01]  /*2b20*/  FMUL.FTZ R203, R203, R156.reuse ;  /* 0x0000009ccbcb7220 */ /* 0x080fe20000410000 */
[----:B------:R-:W-:Y:S01]  /*2b30*/  LOP3.LUT P6, RZ, R101, 0xff00, RZ, 0xc0, !PT ;  /* 0x0000ff0065ff7812 */ /* 0x000fe200078cc0ff */
[----:B------:R-:W-:Y:S01]  /*2b40*/  FMUL.FTZ R73, R73, UR4 ;  /* 0x0000000449497c20 */ /* 0x000fe20008410000 */
[C---:B------:R-:W-:Y:S01]  /*2b50*/  LOP3.LUT P0, RZ, R101.reuse, 0xff0000, RZ, 0xc0, !PT ;  /* 0x00ff000065ff7812 */ /* 0x040fe2000780c0ff */
[C---:B------:R-:W-:Y:S01]  /*2b60*/  FFMA.FTZ R179, R152.reuse, R179, R178 ;  /* 0x000000b398b37223 */ /* 0x040fe200000100b2 */
[----:B------:R-:W-:Y:S01]  /*2b70*/  ISETP.GE.U32.AND.EX P4, PT, R101, 0x1000000, PT, P4 ;  /* 0x010000006500780c */ /* 0x000fe20003f86140 */
[----:B------:R-:W-:Y:S01]  /*2b80*/  FFMA.FTZ R101, R152, R177, R72 ;  /* 0x000000b198657223 */ /* 0x000fe20000010048 */
[-C--:B------:R-:W-:Y:S01]  /*2b90*/  FMUL.FTZ R201, R201, R156.reuse ;  /* 0x0000009cc9c97220 */ /* 0x080fe20000410000 */
[-C--:B------:R-:W-:Y:S01]  /*2ba0*/  FMUL.FTZ R199, R199, R156.reuse ;  /* 0x0000009cc7c77220 */ /* 0x080fe20000410000 */
[-C--:B------:R-:W-:Y:S01]  /*2bb0*/  FMUL.FTZ R72, R75, R156.reuse ;  /* 0x0000009c4b487220 */ /* 0x080fe20000410000 */
[----:B------:R-:W-:Y:S01]  /*2bc0*/  FMUL.FTZ R178, R203, UR4 ;  /* 0x00000004cbb27c20 */ /* 0x000fe20008410000 */
[-CC-:B------:R-:W-:Y:S01]  /*2bd0*/  FFMA.FTZ R217, R110, R207.reuse, R216.reuse ;  /* 0x000000cf6ed97223 */ /* 0x180fe200000100d8 */
[-C--:B------:R-:W-:Y:S01]  /*2be0*/  FMUL.FTZ R101, R101, R156.reuse ;  /* 0x0000009c65657220 */ /* 0x080fe20000410000 */
[-CC-:B------:R-:W-:Y:S01]  /*2bf0*/  FFMA.FTZ R110, R153, R207.reuse, R216.reuse ;  /* 0x000000cf996e7223 */ /* 0x180fe200000100d8 */
[----:B------:R-:W-:Y:S01]  /*2c00*/  HADD2.F32 R182, -RZ, R63.H1_H1 ;  /* 0x3000003fffb67230 */ /* 0x000fe20000004100 */
[----:B------:R-:W-:Y:S01]  /*2c10*/  FSEL R153, R73, RZ, P5 ;  /* 0x000000ff49997208 */ /* 0x000fe20002800000 */
[----:B------:R-:W-:Y:S01]  /*2c20*/  FMUL.FTZ R177, R201, UR4 ;  /* 0x00000004c9b17c20 */ /* 0x000fe20008410000 */
[----:B------:R-:W-:Y:S01]  /*2c30*/  FMUL.FTZ R180, R199, UR4 ;  /* 0x00000004c7b47c20 */ /* 0x000fe20008410000 */
[----:B------:R-:W-:Y:S01]  /*2c40*/  FMUL.FTZ R72, R72, UR4 ;  /* 0x0000000448487c20 */ /* 0x000fe20008410000 */
[----:B------:R-:W-:Y:S01]  /*2c50*/  LOP3.LUT P5, RZ, R98, 0xff, RZ, 0xc0, !PT ;  /* 0x000000ff62ff7812 */ /* 0x000fe200078ac0ff */
[----:B------:R-:W-:Y:S01]  /*2c60*/  FMUL.FTZ R73, R101, UR4 ;  /* 0x0000000465497c20 */ /* 0x000fe20008410000 */
[----:B------:R-:W-:Y:S01]  /*2c70*/  FSEL R178, R178, RZ, P3 ;  /* 0x000000ffb2b27208 */ /* 0x000fe20001800000 */
[-CC-:B------:R-:W-:Y:S01]  /*2c80*/  FFMA.FTZ R74, R189, R207.reuse, R216.reuse ;  /* 0x000000cfbd4a7223 */ /* 0x180fe200000100d8 */
[----:B------:R-:W-:Y:S01]  /*2c90*/  LOP3.LUT P3, RZ, R98, 0xff00, RZ, 0xc0, !PT ;  /* 0x0000ff0062ff7812 */ /* 0x000fe2000786c0ff */
[----:B------:R-:W-:Y:S01]  /*2ca0*/  FFMA.FTZ R189, R160, R207, R216 ;  /* 0x000000cfa0bd7223 */ /* 0x000fe200000100d8 */
[----:B------:R-:W-:Y:S01]  /*2cb0*/  FFMA.FTZ R195, R152, R195, R182 ;  /* 0x000000c398c37223 */ /* 0x000fe200000100b6 */
[-CC-:B------:R-:W-:Y:S01]  /*2cc0*/  FFMA.FTZ R181, R181, R207.reuse, R216.reuse ;  /* 0x000000cfb5b57223 */ /* 0x180fe200000100d8 */
[-CC-:B------:R-:W-:Y:S01]  /*2cd0*/  FFMA.FTZ R160, R161, R207.reuse, R216.reuse ;  /* 0x000000cfa1a07223 */ /* 0x180fe200000100d8 */
[----:B------:R-:W-:Y:S01]  /*2ce0*/  FSEL R177, R177, RZ, P6 ;  /* 0x000000ffb1b17208 */ /* 0x000fe20003000000 */
[-CC-:B------:R-:W-:Y:S01]  /*2cf0*/  FFMA.FTZ R161, R164, R207.reuse, R216.reuse ;  /* 0x000000cfa4a17223 */ /* 0x180fe200000100d8 */
[----:B------:R-:W-:Y:S01]  /*2d00*/  FSEL R180, R180, RZ, P0 ;  /* 0x000000ffb4b47208 */ /* 0x000fe20000000000 */
[-CC-:B------:R-:W-:Y:S01]  /*2d10*/  FFMA.FTZ R164, R165, R207.reuse, R216.reuse ;  /* 0x000000cfa5a47223 */ /* 0x180fe200000100d8 */
[----:B------:R-:W-:Y:S01]  /*2d20*/  FSEL R101, R72, RZ, P5 ;  /* 0x000000ff48657208 */ /* 0x000fe20002800000 */
[-CC-:B------:R-:W-:Y:S01]  /*2d30*/  FFMA.FTZ R165, R168, R207.reuse, R216.reuse ;  /* 0x000000cfa8a57223 */ /* 0x180fe200000100d8 */
[C---:B------:R-:W-:Y:S01]  /*2d40*/  LOP3.LUT P6, RZ, R98.reuse, 0xff0000, RZ, 0xc0, !PT ;  /* 0x00ff000062ff7812 */ /* 0x040fe200078cc0ff */
[-C--:B------:R-:W-:Y:S01]  /*2d50*/  FMUL.FTZ R195, R195, R156.reuse ;  /* 0x0000009cc3c37220 */ /* 0x080fe20000410000 */
[C---:B------:R-:W-:Y:S01]  /*2d60*/  LOP3.LUT P0, RZ, R98.reuse, 0xff000000, RZ, 0xc0, !PT ;  /* 0xff00000062ff7812 */ /* 0x040fe2000780c0ff */
[----:B------:R-:W-:Y:S01]  /*2d70*/  FMUL.FTZ R179, R179, R156 ;  /* 0x0000009cb3b37220 */ /* 0x000fe20000410000 */
[----:B------:R-:W-:Y:S01]  /*2d80*/  ISETP.GE.U32.AND P5, PT, R98, RZ, PT ;  /* 0x000000ff6200720c */ /* 0x000fe20003fa6070 */
[----:B------:R-:W-:Y:S01]  /*2d90*/  FFMA.FTZ R168, R169, R207, R216 ;  /* 0x000000cfa9a87223 */ /* 0x000fe200000100d8 */
[----:B------:R-:W-:Y:S01]  /*2da0*/  FSEL R98, R73, RZ, P3 ;  /* 0x000000ff49627208 */ /* 0x000fe20001800000 */
[----:B------:R-:W-:-:S02]  /*2db0*/  HADD2.F32 R73, -RZ, R49.H1_H1 ;  /* 0x30000031ff497230 */ /* 0x000fc40000004100 */
[----:B------:R-:W-:Y:S01]  /*2dc0*/  FADD.FTZ R181, R184, -R181 ;  /* 0x800000b5b8b57221 */ /* 0x000fe20000010000 */
[-CC-:B------:R-:W-:Y:S01]  /*2dd0*/  FFMA.FTZ R169, R108, R207.reuse, R216.reuse ;  /* 0x000000cf6ca97223 */ /* 0x180fe200000100d8 */
[-CC-:B------:R-:W-:Y:S01]  /*2de0*/  FFMA.FTZ R108, R111, R207.reuse, R216.reuse ;  /* 0x000000cf6f6c7223 */ /* 0x180fe200000100d8 */
[----:B------:R-:W-:Y:S01]  /*2df0*/  FMUL.FTZ R75, R195, UR4 ;  /* 0x00000004c34b7c20 */ /* 0x000fe20008410000 */
[----:B------:R-:W-:Y:S01]  /*2e00*/  FMUL.FTZ R111, R179, UR4 ;  /* 0x00000004b36f7c20 */ /* 0x000fe20008410000 */
[--C-:B------:R-:W-:Y:S01]  /*2e10*/  FFMA.FTZ R183, R183, R207, R216.reuse ;  /* 0x000000cfb7b77223 */ /* 0x100fe200000100d8 */
[----:B------:R-:W-:Y:S01]  /*2e20*/  FFMA.FTZ R73, R152, R181, R73 ;  /* 0x000000b598497223 */ /* 0x000fe20000010049 */
[----:B------:R-:W-:Y:S01]  /*2e30*/  FFMA.FTZ R185, R185, R207, R216 ;  /* 0x000000cfb9b97223 */ /* 0x000fe200000100d8 */
[----:B------:R-:W-:Y:S01]  /*2e40*/  FADD.FTZ R191, R191, -R74 ;  /* 0x8000004abfbf7221 */ /* 0x000fe20000010000 */
[--C-:B------:R-:W-:Y:S01]  /*2e50*/  HADD2.F32 R72, -RZ, R50.reuse.H0_H0 ;  /* 0x20000032ff487230 */ /* 0x100fe20000004100 */
[----:B------:R-:W-:Y:S01]  /*2e60*/  FSEL R75, R75, RZ, P4 ;  /* 0x000000ff4b4b7208 */ /* 0x000fe20002000000 */
[----:B------:R-:W-:Y:S01]  /*2e70*/  FADD.FTZ R183, R186, -R183 ;  /* 0x800000b7bab77221 */ /* 0x000fe20000010000 */
[----:B------:R-:W-:Y:S01]  /*2e80*/  FSEL R111, R111, RZ, P6 ;  /* 0x000000ff6f6f7208 */ /* 0x000fe20003000000 */
[----:B------:R-:W-:-:S02]  /*2e90*/  HADD2.F32 R74, -RZ, R50.H1_H1 ;  /* 0x30000032ff4a7230 */ /* 0x000fc40000004100 */
[----:B------:R-:W-:Y:S01]  /*2ea0*/  FMUL.FTZ R73, R73, R156 ;  /* 0x0000009c49497220 */ /* 0x000fe20000410000 */
[C---:B------:R-:W-:Y:S01]  /*2eb0*/  LOP3.LUT P4, RZ, R99.reuse, 0xff, RZ, 0xc0, !PT ;  /* 0x000000ff63ff7812 */ /* 0x040fe2000788c0ff */
[----:B------:R-:W-:Y:S01]  /*2ec0*/  FADD.FTZ R185, R188, -R185 ;  /* 0x800000b9bcb97221 */ /* 0x000fe20000010000 */
[----:B------:R-:W-:Y:S01]  /*2ed0*/  LOP3.LUT P3, RZ, R99, 0xff00, RZ, 0xc0, !PT ;  /* 0x0000ff0063ff7812 */ /* 0x000fe2000786c0ff */
[----:B------:R-:W-:Y:S01]  /*2ee0*/  FFMA.FTZ R187, R187, R207, R216 ;  /* 0x000000cfbbbb7223 */ /* 0x000fe200000100d8 */
[C---:B------:R-:W-:Y:S01]  /*2ef0*/  LOP3.LUT P6, RZ, R99.reuse, 0xff0000, RZ, 0xc0, !PT ;  /* 0x00ff000063ff7812 */ /* 0x040fe200078cc0ff */
[----:B------:R-:W-:Y:S01]  /*2f00*/  FADD.FTZ R189, R162, -R189 ;  /* 0x800000bda2bd7221 */ /* 0x000fe20000010000 */
[----:B------:R-:W-:Y:S01]  /*2f10*/  ISETP.GE.U32.AND.EX P5, PT, R99, 0x1000000, PT, P5 ;  /* 0x010000006300780c */ /* 0x000fe20003fa6150 */
[----:B------:R-:W-:Y:S02]  /*2f20*/  HADD2.F32 R99, -RZ, R56.H0_H0 ;  /* 0x20000038ff637230 */ /* 0x000fe40000004100 */
[----:B------:R-:W-:Y:S01]  /*2f30*/  FADD.FTZ R163, R163, -R160 ;  /* 0x800000a0a3a37221 */ /* 0x000fe20000010000 */
[----:B------:R-:W-:-:S02]  /*2f40*/  HADD2.F32 R162, -RZ, R51.H1_H1 ;  /* 0x30000033ffa27230 */ /* 0x000fc40000004100 */
[C---:B------:R-:W-:Y:S01]  /*2f50*/  FFMA.FTZ R183, R152.reuse, R183, R72 ;  /* 0x000000b798b77223 */ /* 0x040fe20000010048 */
[----:B------:R-:W-:Y:S01]  /*2f60*/  FMUL.FTZ R73, R73, UR4 ;  /* 0x0000000449497c20 */ /* 0x000fe20008410000 */
[----:B------:R-:W-:Y:S02]  /*2f70*/  HADD2.F32 R160, -RZ, R51.H0_H0 ;  /* 0x20000033ffa07230 */ /* 0x000fe40000004100 */
[----:B------:R-:W-:Y:S01]  /*2f80*/  FFMA.FTZ R185, R152, R185, R74 ;  /* 0x000000b998b97223 */ /* 0x000fe2000001004a */
[----:B------:R-:W-:Y:S02]  /*2f90*/  HADD2.F32 R72, -RZ, R56.H1_H1 ;  /* 0x30000038ff487230 */ /* 0x000fe40000004100 */
[----:B------:R-:W-:Y:S01]  /*2fa0*/  FADD.FTZ R187, R190, -R187 ;  /* 0x800000bbbebb7221 */ /* 0x000fe20000010000 */
[--C-:B------:R-:W-:Y:S02]  /*2fb0*/  HADD2.F32 R74, -RZ, R57.reuse.H0_H0 ;  /* 0x20000039ff4a7230 */ /* 0x100fe40000004100 */
[----:B------:R-:W-:Y:S01]  /*2fc0*/  FADD.FTZ R179, R166, -R161 ;  /* 0x800000a1a6b37221 */ /* 0x000fe20000010000 */
[C---:B------:R-:W-:Y:S01]  /*2fd0*/  FFMA.FTZ R99, R152.reuse, R189, R99 ;  /* 0x000000bd98637223 */ /* 0x040fe20000010063 */
[C---:B------:R-:W-:Y:S01]  /*2fe0*/  FFMA.FTZ R191, R152.reuse, R191, R162 ;  /* 0x000000bf98bf7223 */ /* 0x040fe200000100a2 */
[-C--:B------:R-:W-:Y:S01]  /*2ff0*/  FMUL.FTZ R183, R183, R156.reuse ;  /* 0x0000009cb7b77220 */ /* 0x080fe20000410000 */
[----:B------:R-:W-:Y:S01]  /*3000*/  FSEL R162, R73, RZ, P0 ;  /* 0x000000ff49a27208 */ /* 0x000fe20000000000 */
[C---:B------:R-:W-:Y:S01]  /*3010*/  FFMA.FTZ R187, R152.reuse, R187, R160 ;  /* 0x000000bb98bb7223 */ /* 0x040fe200000100a0 */
[----:B------:R-:W-:Y:S01]  /*3020*/  FFMA.FTZ R161, R152, R163, R72 ;  /* 0x000000a398a17223 */ /* 0x000fe20000010048 */
[----:B------:R-:W-:Y:S01]  /*3030*/  FMUL.FTZ R185, R185, R156 ;  /* 0x0000009cb9b97220 */ /* 0x000fe20000410000 */
[----:B------:R-:W-:-:S02]  /*3040*/  HADD2.F32 R73, -RZ, R57.H1_H1 ;  /* 0x30000039ff497230 */ /* 0x000fc40000004100 */
[C---:B------:R-:W-:Y:S01]  /*3050*/  FFMA.FTZ R181, R152.reuse, R179, R74 ;  /* 0x000000b398b57223 */ /* 0x040fe2000001004a */
[-C--:B------:R-:W-:Y:S01]  /*3060*/  FMUL.FTZ R99, R99, R156.reuse ;  /* 0x0000009c63637220 */ /* 0x080fe20000410000 */
[----:B------:R-:W-:Y:S01]  /*3070*/  FADD.FTZ R167, R167, -R164 ;  /* 0x800000a4a7a77221 */ /* 0x000fe20000010000 */
[----:B------:R-:W-:Y:S01]  /*3080*/  FMUL.FTZ R163, R183, UR4 ;  /* 0x00000004b7a37c20 */ /* 0x000fe20008410000 */
[-C--:B------:R-:W-:Y:S01]  /*3090*/  FMUL.FTZ R187, R187, R156.reuse ;  /* 0x0000009cbbbb7220 */ /* 0x080fe20000410000 */
[----:B------:R-:W-:Y:S01]  /*30a0*/  FMUL.FTZ R166, R185, UR4 ;  /* 0x00000004b9a67c20 */ /* 0x000fe20008410000 */
[-C--:B------:R-:W-:Y:S01]  /*30b0*/  FMUL.FTZ R161, R161, R156.reuse ;  /* 0x0000009ca1a17220 */ /* 0x080fe20000410000 */
[-C--:B------:R-:W-:Y:S01]  /*30c0*/  FMUL.FTZ R191, R191, R156.reuse ;  /* 0x0000009cbfbf7220 */ /* 0x080fe20000410000 */
[----:B------:R-:W-:Y:S01]  /*30d0*/  FMUL.FTZ R181, R181, R156 ;  /* 0x0000009cb5b57220 */ /* 0x000fe20000410000 */
[----:B------:R-:W-:Y:S01]  /*30e0*/  FMUL.FTZ R99, R99, UR4 ;  /* 0x0000000463637c20 */ /* 0x000fe20008410000 */
[----:B------:R-:W-:Y:S01]  /*30f0*/  FFMA.FTZ R73, R152, R167, R73 ;  /* 0x000000a798497223 */ /* 0x000fe20000010049 */
[----:B------:R-:W-:Y:S01]  /*3100*/  LOP3.LUT P0, RZ, R94, 0xff, RZ, 0xc0, !PT ;  /* 0x000000ff5eff7812 */ /* 0x000fe2000780c0ff */
[-CC-:B------:R-:W-:Y:S01]  /*3110*/  FFMA.FTZ R80, R80, R207.reuse, R216.reuse ;  /* 0x000000cf50507223 */ /* 0x180fe200000100d8 */
[----:B------:R-:W-:Y:S01]  /*3120*/  FSEL R163, R163, RZ, P4 ;  /* 0x000000ffa3a37208 */ /* 0x000fe20002000000 */
[----:B------:R-:W-:Y:S01]  /*3130*/  FMUL.FTZ R179, R187, UR4 ;  /* 0x00000004bbb37c20 */ /* 0x000fe20008410000 */
[----:B------:R-:W-:Y:S01]  /*3140*/  FMUL.FTZ R161, R161, UR4 ;  /* 0x00000004a1a17c20 */ /* 0x000fe20008410000 */
[----:B------:R-:W-:Y:S01]  /*3150*/  FFMA.FTZ R172, R172, R207, R216 ;  /* 0x000000cfacac7223 */ /* 0x000fe200000100d8 */
[----:B------:R-:W-:Y:S01]  /*3160*/  LOP3.LUT P4, RZ, R94, 0xff00, RZ, 0xc0, !PT ;  /* 0x0000ff005eff7812 */ /* 0x000fe2000788c0ff */
[----:B------:R-:W-:Y:S01]  /*3170*/  FMUL.FTZ R182, R191, UR4 ;  /* 0x00000004bfb67c20 */ /* 0x000fe20008410000 */
[----:B------:R-:W-:Y:S01]  /*3180*/  FSEL R166, R166, RZ, P3 ;  /* 0x000000ffa6a67208 */ /* 0x000fe20001800000 */
[----:B------:R-:W-:Y:S01]  /*3190*/  FMUL.FTZ R181, R181, UR4 ;  /* 0x00000004b5b57c20 */ /* 0x000fe20008410000 */
[----:B------:R-:W-:-:S02]  /*31a0*/  HADD2.F32 R72, -RZ, R58.H0_H0 ;  /* 0x2000003aff487230 */ /* 0x000fc40000004100 */
[----:B------:R-:W-:Y:S01]  /*31b0*/  FMUL.FTZ R73, R73, R156 ;  /* 0x0000009c49497220 */ /* 0x000fe20000410000 */
[----:B------:R-:W-:Y:S01]  /*31c0*/  LOP3.LUT P3, RZ, R94, 0xff0000, RZ, 0xc0, !PT ;  /* 0x00ff00005eff7812 */ /* 0x000fe2000786c0ff */
[----:B------:R-:W-:Y:S01]  /*31d0*/  FADD.FTZ R165, R170, -R165 ;  /* 0x800000a5aaa57221 */ /* 0x000fe20000010000 */
[----:B------:R-:W-:Y:S01]  /*31e0*/  FSEL R160, R99, RZ, P0 ;  /* 0x000000ff63a07208 */ /* 0x000fe20000000000 */
[----:B------:R-:W-:Y:S01]  /*31f0*/  HADD2.F32 R74, -RZ, R58.H1_H1 ;  /* 0x3000003aff4a7230 */ /* 0x000fe20000004100 */
[----:B------:R-:W-:Y:S01]  /*3200*/  ISETP.GE.U32.AND P0, PT, R94, RZ, PT ;  /* 0x000000ff5e00720c */ /* 0x000fe20003f06070 */
[----:B------:R-:W-:Y:S01]  /*3210*/  FADD.FTZ R171, R171, -R168 ;  /* 0x800000a8abab7221 */ /* 0x000fe20000010000 */
[----:B------:R-:W-:Y:S01]  /*3220*/  FADD.FTZ R81, R81, -R80 ;  /* 0x8000005051517221 */ /* 0x000fe20000010000 */
[-CC-:B------:R-:W-:Y:S01]  /*3230*/  FFMA.FTZ R82, R82, R207.reuse, R216.reuse ;  /* 0x000000cf52527223 */ /* 0x180fe200000100d8 */
[----:B------:R-:W-:Y:S02]  /*3240*/  HADD2.F32 R80, -RZ, R59.H0_H0 ;  /* 0x2000003bff507230 */ /* 0x000fe40000004100 */
[----:B------:R-:W-:Y:S01]  /*3250*/  FFMA.FTZ R84, R84, R207, R216 ;  /* 0x000000cf54547223 */ /* 0x000fe200000100d8 */
[----:B------:R-:W-:Y:S01]  /*3260*/  FSEL R179, R179, RZ, P6 ;  /* 0x000000ffb3b37208 */ /* 0x000fe20003000000 */
[----:B------:R-:W-:Y:S01]  /*3270*/  FADD.FTZ R173, R173, -R172 ;  /* 0x800000acadad7221 */ /* 0x000fe20000010000 */
[----:B------:R-:W-:Y:S01]  /*3280*/  FSEL R99, R161, RZ, P4 ;  /* 0x000000ffa1637208 */ /* 0x000fe20002000000 */
[----:B------:R-:W-:Y:S01]  /*3290*/  FMUL.FTZ R73, R73, UR4 ;  /* 0x0000000449497c20 */ /* 0x000fe20008410000 */
[----:B------:R-:W-:Y:S01]  /*32a0*/  LOP3.LUT P6, RZ, R94, 0xff000000, RZ, 0xc0, !PT ;  /* 0xff0000005eff7812 */ /* 0x000fe200078cc0ff */
[----:B------:R-:W-:Y:S01]  /*32b0*/  FFMA.FTZ R165, R152, R165, R72 ;  /* 0x000000a598a57223 */ /* 0x000fe20000010048 */
[----:B------:R-:W-:Y:S01]  /*32c0*/  FSEL R182, R182, RZ, P5 ;  /* 0x000000ffb6b67208 */ /* 0x000fe20002800000 */
[----:B------:R-:W-:Y:S01]  /*32d0*/  FFMA.FTZ R171, R152, R171, R74 ;  /* 0x000000ab98ab7223 */ /* 0x000fe2000001004a */
[----:B------:R-:W-:Y:S01]  /*32e0*/  FSEL R161, R181, RZ, P3 ;  /* 0x000000ffb5a17208 */ /* 0x000fe20001800000 */
[--C-:B------:R-:W-:Y:S01]  /*32f0*/  HADD2.F32 R72, -RZ, R68.reuse.H1_H1 ;  /* 0x30000044ff487230 */ /* 0x100fe20000004100 */
[C---:B------:R-:W-:Y:S01]  /*3300*/  LOP3.LUT P5, RZ, R95.reuse, 0xff, RZ, 0xc0, !PT ;  /* 0x000000ff5fff7812 */ /* 0x040fe200078ac0ff */
[-CC-:B------:R-:W-:Y:S01]  /*3310*/  FFMA.FTZ R174, R174, R207.reuse, R216.reuse ;  /* 0x000000cfaeae7223 */ /* 0x180fe200000100d8 */
[C---:B------:R-:W-:Y:S01]  /*3320*/  LOP3.LUT P4, RZ, R95.reuse, 0xff00, RZ, 0xc0, !PT ;  /* 0x0000ff005fff7812 */ /* 0x040fe2000788c0ff */
[----:B------:R-:W-:Y:S01]  /*3330*/  FFMA.FTZ R86, R86, R207, R216 ;  /* 0x000000cf56567223 */ /* 0x000fe200000100d8 */
[C---:B------:R-:W-:Y:S01]  /*3340*/  LOP3.LUT P3, RZ, R95.reuse, 0xff0000, RZ, 0xc0, !PT ;  /* 0x00ff00005fff7812 */ /* 0x040fe2000786c0ff */
[----:B------:R-:W-:Y:S01]  /*3350*/  HADD2.F32 R74, -RZ, R69.H0_H0 ;  /* 0x20000045ff4a7230 */ /* 0x000fe20000004100 */
[----:B------:R-:W-:Y:S01]  /*3360*/  ISETP.GE.U32.AND.EX P0, PT, R95, 0x1000000, PT, P0 ;  /* 0x010000005f00780c */ /* 0x000fe20003f06100 */
[----:B------:R-:W-:Y:S01]  /*3370*/  FADD.FTZ R95, R83, -R82 ;  /* 0x80000052535f7221 */ /* 0x000fe20000010000 */
[----:B------:R-:W-:Y:S01]  /*3380*/  FADD.FTZ R181, R85, -R84 ;  /* 0x8000005455b57221 */ /* 0x000fe20000010000 */
[----:B------:R-:W-:Y:S01]  /*3390*/  FFMA.FTZ R173, R152, R173, R80 ;  /* 0x000000ad98ad7223 */ /* 0x000fe20000010050 */
[----:B------:R-:W-:-:S02]  /*33a0*/  HADD2.F32 R83, -RZ, R68.H0_H0 ;  /* 0x20000044ff537230 */ /* 0x000fc40000004100 */
[-CC-:B------:R-:W-:Y:S01]  /*33b0*/  FFMA.FTZ R88, R88, R207.reuse, R216.reuse ;  /* 0x000000cf58587223 */ /* 0x180fe200000100d8 */
[----:B------:R-:W-:Y:S01]  /*33c0*/  FSEL R80, R73, RZ, P6 ;  /* 0x000000ff49507208 */ /* 0x000fe20003000000 */
[----:B------:R-:W-:Y:S01]  /*33d0*/  FFMA.FTZ R157, R157, R207, R216 ;  /* 0x000000cf9d9d7223 */ /* 0x000fe200000100d8 */
[----:B------:R-:W-:Y:S02]  /*33e0*/  HADD2.F32 R82, -RZ, R59.H1_H1 ;  /* 0x3000003bff527230 */ /* 0x000fe40000004100 */
[----:B------:R-:W-:Y:S01]  /*33f0*/  FADD.FTZ R175, R175, -R174 ;  /* 0x800000aeafaf7221 */ /* 0x000fe20000010000 */
[----:B------:R-:W-:Y:S02]  /*3400*/  HADD2.F32 R73, -RZ, R69.H1_H1 ;  /* 0x30000045ff497230 */ /* 0x000fe40000004100 */
[C---:B------:R-:W-:Y:S01]  /*3410*/  FFMA.FTZ R95, R152.reuse, R95, R72 ;  /* 0x0000005f985f7223 */ /* 0x040fe20000010048 */
[----:B------:R-:W-:Y:S01]  /*3420*/  FADD.FTZ R87, R87, -R86 ;  /* 0x8000005657577221 */ /* 0x000fe20000010000 */
[----:B------:R-:W-:Y:S01]  /*3430*/  FMUL.FTZ R165, R165, R156 ;  /* 0x0000009ca5a57220 */ /* 0x000fe20000410000 */
[----:B------:R-:W-:Y:S01]  /*3440*/  FFMA.FTZ R181, R152, R181, R74 ;  /* 0x000000b598b57223 */ /* 0x000fe2000001004a */
[----:B------:R-:W-:-:S02]  /*3450*/  HADD2.F32 R72, -RZ, R70.H0_H0 ;  /* 0x20000046ff487230 */ /* 0x000fc40000004100 */
[----:B------:R-:W-:Y:S01]  /*3460*/  FFMA.FTZ R85, R152, R81, R83 ;  /* 0x0000005198557223 */ /* 0x000fe20000010053 */
[----:B------:R-:W-:Y:S01]  /*3470*/  FADD.FTZ R89, R89, -R88 ;  /* 0x8000005859597221 */ /* 0x000fe20000010000 */
[----:B------:R-:W-:Y:S02]  /*3480*/  HADD2.F32 R74, -RZ, R70.H1_H1 ;  /* 0x30000046ff4a7230 */ /* 0x000fe40000004100 */
[----:B------:R-:W-:Y:S01]  /*3490*/  FADD.FTZ R157, R90, -R157 ;  /* 0x8000009d5a9d7221 */ /* 0x000fe20000010000 */
[C---:B------:R-:W-:Y:S01]  /*34a0*/  FFMA.FTZ R175, R152.reuse, R175, R82 ;  /* 0x000000af98af7223 */ /* 0x040fe20000010052 */
[-C--:B------:R-:W-:Y:S01]  /*34b0*/  FMUL.FTZ R173, R173, R156.reuse ;  /* 0x0000009cadad7220 */ /* 0x080fe20000410000 */
[----:B------:R-:W-:Y:S01]  /*34c0*/  FFMA.FTZ R73, R152, R87, R73 ;  /* 0x0000005798497223 */ /* 0x000fe20000010049 */
[----:B------:R-:W-:Y:S01]  /*34d0*/  FMUL.FTZ R82, R165, UR4 ;  /* 0x00000004a5527c20 */ /* 0x000fe20008410000 */
[----:B------:R-:W-:Y:S02]  /*34e0*/  HADD2.F32 R87, -RZ, R64.H0_H0 ;  /* 0x20000040ff577230 */ /* 0x000fe40000004100 */
[-C--:B------:R-:W-:Y:S01]  /*34f0*/  FMUL.FTZ R85, R85, R156.reuse ;  /* 0x0000009c55557220 */ /* 0x080fe20000410000 */
[----:B------:R-:W-:Y:S01]  /*3500*/  FMUL.FTZ R95, R95, R156 ;  /* 0x0000009c5f5f7220 */ /* 0x000fe20000410000 */
[----:B------:R-:W-:Y:S01]  /*3510*/  FADD.FTZ R159, R76, -R159 ;  /* 0x8000009f4c9f7221 */ /* 0x000fe20000010000 */
[----:B------:R-:W-:-:S02]  /*3520*/  HADD2.F32 R86, -RZ, R71.H1_H1 ;  /* 0x30000047ff567230 */ /* 0x000fc40000004100 */
[C---:B------:R-:W-:Y:S01]  /*3530*/  FFMA.FTZ R89, R152.reuse, R89, R72 ;  /* 0x0000005998597223 */ /* 0x040fe20000010048 */
[----:B------:R-:W-:Y:S01]  /*3540*/  FADD.FTZ R155, R155, -R176 ;  /* 0x800000b09b9b7221 */ /* 0x000fe20000010000 */
[----:B------:R-:W-:Y:S01]  /*3550*/  FFMA.FTZ R157, R152, R157, R74 ;  /* 0x0000009d989d7223 */ /* 0x000fe2000001004a */
[----:B------:R-:W-:Y:S02]  /*3560*/  HADD2.F32 R72, -RZ, R65.H0_H0 ;  /* 0x20000041ff487230 */ /* 0x000fe40000004100 */
[----:B------:R-:W-:Y:S01]  /*3570*/  FMUL.FTZ R83, R173, UR4 ;  /* 0x00000004ad537c20 */ /* 0x000fe20008410000 */
[----:B------:R-:W-:Y:S01]  /*3580*/  FADD.FTZ R169, R96, -R169 ;  /* 0x800000a960a97221 */ /* 0x000fe20000010000 */
[----:B------:R-:W-:Y:S01]  /*3590*/  FFMA.FTZ R158, R158, R207, R216 ;  /* 0x000000cf9e9e7223 */ /* 0x000fe200000100d8 */
[-C--:B------:R-:W-:Y:S01]  /*35a0*/  FMUL.FTZ R73, R73, R156.reuse ;  /* 0x0000009c49497220 */ /* 0x080fe20000410000 */
[----:B------:R-:W-:Y:S01]  /*35b0*/  FSEL R82, R82, RZ, P5 ;  /* 0x000000ff52527208 */ /* 0x000fe20002800000 */
[----:B------:R-:W-:Y:S01]  /*35c0*/  FMUL.FTZ R84, R85, UR4 ;  /* 0x0000000455547c20 */ /* 0x000fe20008410000 */
[----:B------:R-:W-:Y:S01]  /*35d0*/  FMUL.FTZ R95, R95, UR4 ;  /* 0x000000045f5f7c20 */ /* 0x000fe20008410000 */
[----:B------:R-:W-:Y:S01]  /*35e0*/  FFMA.FTZ R87, R152, R159, R87 ;  /* 0x0000009f98577223 */ /* 0x000fe20000010057 */
[-C--:B------:R-:W-:Y:S01]  /*35f0*/  FMUL.FTZ R89, R89, R156.reuse ;  /* 0x0000009c59597220 */ /* 0x080fe20000410000 */
[----:B------:R-:W-:Y:S01]  /*3600*/  FMUL.FTZ R171, R171, R156 ;  /* 0x0000009cabab7220 */ /* 0x000fe20000410000 */
[----:B------:R-:W-:Y:S01]  /*3610*/  LOP3.LUT P6, RZ, R92, 0xff, RZ, 0xc0, !PT ;  /* 0x000000ff5cff7812 */ /* 0x000fe200078cc0ff */
[----:B------:R-:W-:Y:S01]  /*3620*/  FFMA.FTZ R155, R152, R155, R86 ;  /* 0x0000009b989b7223 */ /* 0x000fe20000010056 */
[----:B------:R-:W-:Y:S01]  /*3630*/  LOP3.LUT P5, RZ, R92, 0xff00, RZ, 0xc0, !PT ;  /* 0x0000ff005cff7812 */ /* 0x000fe200078ac0ff */
[----:B------:R-:W-:-:S02]  /*3640*/  HADD2.F32 R74, -RZ, R66.H0_H0 ;  /* 0x20000042ff4a7230 */ /* 0x000fc40000004100 */
[-C--:B------:R-:W-:Y:S01]  /*3650*/  FMUL.FTZ R157, R157, R156.reuse ;  /* 0x0000009c9d9d7220 */ /* 0x080fe20000410000 */
[----:B------:R-:W-:Y:S01]  /*3660*/  FADD.FTZ R217, R102, -R217 ;  /* 0x800000d966d97221 */ /* 0x000fe20000010000 */
[----:B------:R-:W-:Y:S02]  /*3670*/  HADD2.F32 R76, -RZ, R71.H0_H0 ;  /* 0x20000047ff4c7230 */ /* 0x000fe40000004100 */
[----:B------:R-:W-:Y:S01]  /*3680*/  FFMA.FTZ R169, R152, R169, R72 ;  /* 0x000000a998a97223 */ /* 0x000fe20000010048 */
[----:B------:R-:W-:Y:S01]  /*3690*/  FSEL R83, R83, RZ, P3 ;  /* 0x000000ff53537208 */ /* 0x000fe20001800000 */
[----:B------:R-:W-:Y:S01]  /*36a0*/  FADD.FTZ R91, R91, -R158 ;  /* 0x8000009e5b5b7221 */ /* 0x000fe20000010000 */
[----:B------:R-:W-:Y:S01]  /*36b0*/  FMUL.FTZ R73, R73, UR4 ;  /* 0x0000000449497c20 */ /* 0x000fe20008410000 */
[----:B------:R-:W-:Y:S01]  /*36c0*/  LOP3.LUT P3, RZ, R92, 0xff000000, RZ, 0xc0, !PT ;  /* 0xff0000005cff7812 */ /* 0x000fe2000786c0ff */
[----:B------:R-:W-:Y:S01]  /*36d0*/  FMUL.FTZ R86, R89, UR4 ;  /* 0x0000000459567c20 */ /* 0x000fe20008410000 */
[-C--:B------:R-:W-:Y:S01]  /*36e0*/  FMUL.FTZ R72, R87, R156.reuse ;  /* 0x0000009c57487220 */ /* 0x080fe20000410000 */
[----:B------:R-:W-:Y:S01]  /*36f0*/  FMUL.FTZ R81, R171, UR4 ;  /* 0x00000004ab517c20 */ /* 0x000fe20008410000 */
[----:B------:R-:W-:Y:S01]  /*3700*/  FSEL R84, R84, RZ, P6 ;  /* 0x000000ff54547208 */ /* 0x000fe20003000000 */
[----:B------:R-:W-:Y:S01]  /*3710*/  FMUL.FTZ R89, R157, UR4 ;  /* 0x000000049d597c20 */ /* 0x000fe20008410000 */
[----:B------:R-:W-:Y:S01]  /*3720*/  FSEL R165, R95, RZ, P5 ;  /* 0x000000ff5fa57208 */ /* 0x000fe20002800000 */
[-C--:B------:R-:W-:Y:S01]  /*3730*/  FMUL.FTZ R155, R155, R156.reuse ;  /* 0x0000009c9b9b7220 */ /* 0x080fe20000410000 */
[-C--:B------:R-:W-:Y:S01]  /*3740*/  FMUL.FTZ R175, R175, R156.reuse ;  /* 0x0000009cafaf7220 */ /* 0x080fe20000410000 */
[-C--:B------:R-:W-:Y:S01]  /*3750*/  FMUL.FTZ R181, R181, R156.reuse ;  /* 0x0000009cb5b57220 */ /* 0x080fe20000410000 */
[----:B------:R-:W-:Y:S01]  /*3760*/  ISETP.GE.U32.AND P6, PT, R92, RZ, PT ;  /* 0x000000ff5c00720c */ /* 0x000fe20003fc6070 */
[C---:B------:R-:W-:Y:S01]  /*3770*/  FFMA.FTZ R217, R152.reuse, R217, R74 ;  /* 0x000000d998d97223 */ /* 0x040fe2000001004a */
[----:B------:R-:W-:Y:S01]  /*3780*/  LOP3.LUT P5, RZ, R93, 0xff00, RZ, 0xc0, !PT ;  /* 0x0000ff005dff7812 */ /* 0x000fe200078ac0ff */
[-C--:B------:R-:W-:Y:S01]  /*3790*/  FMUL.FTZ R169, R169, R156.reuse ;  /* 0x0000009ca9a97220 */ /* 0x080fe20000410000 */
[----:B------:R-:W-:Y:S01]  /*37a0*/  FFMA.FTZ R91, R152, R91, R76 ;  /* 0x0000005b985b7223 */ /* 0x000fe2000001004c */
[----:B------:R-:W-:Y:S01]  /*37b0*/  FSEL R88, R73, RZ, P3 ;  /* 0x000000ff49587208 */ /* 0x000fe20001800000 */
[----:B------:R-:W-:Y:S01]  /*37c0*/  FMUL.FTZ R72, R72, UR4 ;  /* 0x0000000448487c20 */ /* 0x000fe20008410000 */
[----:B------:R-:W-:Y:S01]  /*37d0*/  LOP3.LUT P3, RZ, R78, 0xff, RZ, 0xc0, !PT ;  /* 0x000000ff4eff7812 */ /* 0x000fe2000786c0ff */
[----:B------:R-:W-:Y:S01]  /*37e0*/  FMUL.FTZ R155, R155, UR4 ;  /* 0x000000049b9b7c20 */ /* 0x000fe20008410000 */
[----:B------:R-:W-:Y:S01]  /*37f0*/  FSEL R81, R81, RZ, P4 ;  /* 0x000000ff51517208 */ /* 0x000fe20002000000 */
[----:B------:R-:W-:Y:S01]  /*3800*/  FMUL.FTZ R164, R175, UR4 ;  /* 0x00000004afa47c20 */ /* 0x000fe20008410000 */
[----:B------:R-:W-:Y:S01]  /*3810*/  FMUL.FTZ R85, R181, UR4 ;  /* 0x00000004b5557c20 */ /* 0x000fe20008410000 */
[----:B------:R-:W-:Y:S01]  /*3820*/  ISETP.GE.U32.AND.EX P6, PT, R93, 0x1000000, PT, P6 ;  /* 0x010000005d00780c */ /* 0x000fe20003fc6160 */
[-C--:B------:R-:W-:Y:S01]  /*3830*/  FMUL.FTZ R217, R217, R156.reuse ;  /* 0x0000009cd9d97220 */ /* 0x080fe20000410000 */
[----:B------:R-:W-:Y:S01]  /*3840*/  FSEL R89, R89, RZ, P5 ;  /* 0x000000ff59597208 */ /* 0x000fe20002800000 */
[----:B------:R-:W-:Y:S01]  /*3850*/  FMUL.FTZ R169, R169, UR4 ;  /* 0x00000004a9a97c20 */ /* 0x000fe20008410000 */
[----:B------:R-:W-:Y:S01]  /*3860*/  LOP3.LUT P4, RZ, R92, 0xff0000, RZ, 0xc0, !PT ;  /* 0x00ff00005cff7812 */ /* 0x000fe2000788c0ff */
[----:B------:R-:W-:Y:S01]  /*3870*/  FMUL.FTZ R91, R91, R156 ;  /* 0x0000009c5b5b7220 */ /* 0x000fe20000410000 */
[----:B------:R-:W-:Y:S01]  /*3880*/  LOP3.LUT P5, RZ, R78, 0xff0000, RZ, 0xc0, !PT ;  /* 0x00ff00004eff7812 */ /* 0x000fe200078ac0ff */
[----:B------:R-:W-:Y:S01]  /*3890*/  FMUL.FTZ R90, R217, UR4 ;  /* 0x00000004d95a7c20 */ /* 0x000fe20008410000 */
[----:B------:R-:W-:Y:S01]  /*38a0*/  FSEL R102, R72, RZ, P3 ;  /* 0x000000ff48667208 */ /* 0x000fe20001800000 */
[----:B------:R-:W-:Y:S01]  /*38b0*/  FMUL.FTZ R91, R91, UR4 ;  /* 0x000000045b5b7c20 */ /* 0x000fe20008410000 */
[----:B------:R-:W-:Y:S01]  /*38c0*/  FSEL R158, R155, RZ, P6 ;  /* 0x000000ff9b9e7208 */ /* 0x000fe20003000000 */
[----:B------:R-:W0:Y:S01]  /*38d0*/  LDC.64 R72, c[0x0][0x468] ;  /* 0x00011a00ff487b82 */ /* 0x000e220000000a00 */
[----:B------:R-:W-:Y:S01]  /*38e0*/  FSEL R164, R164, RZ, P0 ;  /* 0x000000ffa4a47208 */ /* 0x000fe20000000000 */
[-CC-:B------:R-:W-:Y:S01]  /*38f0*/  FFMA.FTZ R154, R154, R207.reuse, R216.reuse ;  /* 0x000000cf9a9a7223 */ /* 0x180fe200000100d8 */
[----:B------:R-:W-:Y:S01]  /*3900*/  FSEL R85, R85, RZ, P4 ;  /* 0x000000ff55557208 */ /* 0x000fe20002000000 */
[----:B------:R-:W-:Y:S01]  /*3910*/  FFMA.FTZ R106, R106, R207, R216 ;  /* 0x000000cf6a6a7223 */ /* 0x000fe200000100d8 */
[----:B------:R-:W-:Y:S01]  /*3920*/  LOP3.LUT P6, RZ, R79, 0xff, RZ, 0xc0, !PT ;  /* 0x000000ff4fff7812 */ /* 0x000fe200078cc0ff */
[----:B------:R-:W-:Y:S01]  /*3930*/  FADD.FTZ R107, R107, -R154 ;  /* 0x8000009a6b6b7221 */ /* 0x000fe20000010000 */
[----:B------:R-:W-:Y:S01]  /*3940*/  FSEL R155, R169, RZ, P5 ;  /* 0x000000ffa99b7208 */ /* 0x000fe20002800000 */
[----:B------:R-:W-:Y:S01]  /*3950*/  HADD2.F32 R92, -RZ, R67.H0_H0 ;  /* 0x20000043ff5c7230 */ /* 0x000fe20000004100 */
[----:B------:R-:W-:Y:S01]  /*3960*/  LOP3.LUT P0, RZ, R93, 0xff, RZ, 0xc0, !PT ;  /* 0x000000ff5dff7812 */ /* 0x000fe2000780c0ff */
[----:B------:R-:W-:Y:S01]  /*3970*/  FADD.FTZ R103, R103, -R108 ;  /* 0x8000006c67677221 */ /* 0x000fe20000010000 */
[----:B------:R-:W-:Y:S01]  /*3980*/  LOP3.LUT P4, RZ, R93, 0xff0000, RZ, 0xc0, !PT ;  /* 0x00ff00005dff7812 */ /* 0x000fe2000788c0ff */
[----:B------:R-:W-:Y:S01]  /*3990*/  FADD.FTZ R105, R105, -R110 ;  /* 0x8000006e69697221 */ /* 0x000fe20000010000 */
[----:B------:R-:W-:Y:S01]  /*39a0*/  ISETP.GE.U32.AND P5, PT, R78, RZ, PT ;  /* 0x000000ff4e00720c */ /* 0x000fe20003fa6070 */
[----:B------:R-:W-:Y:S01]  /*39b0*/  HADD2.F32 R74, -RZ, R64.H1_H1 ;  /* 0x30000040ff4a7230 */ /* 0x000fe20000004100 */
[----:B------:R-:W-:Y:S01]  /*39c0*/  FSEL R90, R90, RZ, P6 ;  /* 0x000000ff5a5a7208 */ /* 0x000fe20003000000 */
[----:B------:R-:W-:Y:S01]  /*39d0*/  HADD2.F32 R76, -RZ, R65.H1_H1 ;  /* 0x30000041ff4c7230 */ /* 0x000fe20000004100 */
[----:B------:R-:W-:Y:S01]  /*39e0*/  FSEL R86, R86, RZ, P0 ;  /* 0x000000ff56567208 */ /* 0x000fe20000000000 */
[----:B------:R-:W-:Y:S01]  /*39f0*/  FADD.FTZ R77, R77, -R106 ;  /* 0x8000006a4d4d7221 */ /* 0x000fe20000010000 */
[----:B------:R-:W-:Y:S01]  /*3a00*/  FSEL R87, R91, RZ, P4 ;  /* 0x000000ff5b577208 */ /* 0x000fe20002000000 */
[----:B------:R-:W-:Y:S01]  /*3a10*/  FADD.FTZ R97, R97, -R104 ;  /* 0x8000006861617221 */ /* 0x000fe20000010000 */
[C---:B------:R-:W-:Y:S01]  /*3a20*/  LOP3.LUT P3, RZ, R79.reuse, 0xff00, RZ, 0xc0, !PT ;  /* 0x0000ff004fff7812 */ /* 0x040fe2000786c0ff */
[C---:B------:R-:W-:Y:S01]  /*3a30*/  FFMA.FTZ R105, R152.reuse, R105, R92 ;  /* 0x0000006998697223 */ /* 0x040fe2000001005c */
[C---:B------:R-:W-:Y:S01]  /*3a40*/  LOP3.LUT P6, RZ, R79.reuse, 0xff0000, RZ, 0xc0, !PT ;  /* 0x00ff00004fff7812 */ /* 0x040fe200078cc0ff */
[----:B------:R-:W-:Y:S01]  /*3a50*/  FFMA.FTZ R77, R152, R77, R74 ;  /* 0x0000004d984d7223 */ /* 0x000fe2000001004a */
[----:B------:R-:W-:Y:S01]  /*3a60*/  ISETP.GE.U32.AND.EX P5, PT, R79, 0x1000000, PT, P5 ;  /* 0x010000004f00780c */ /* 0x000fe20003fa6150 */
[----:B------:R-:W-:Y:S01]  /*3a70*/  HADD2.F32 R79, -RZ, R67.H1_H1 ;  /* 0x30000043ff4f7230 */ /* 0x000fe20000004100 */
[----:B------:R-:W-:Y:S01]  /*3a80*/  LOP3.LUT P0, RZ, R78, 0xff00, RZ, 0xc0, !PT ;  /* 0x0000ff004eff7812 */ /* 0x000fe2000780c0ff */
[----:B------:R-:W-:Y:S01]  /*3a90*/  FFMA.FTZ R97, R152, R97, R76 ;  /* 0x0000006198617223 */ /* 0x000fe2000001004c */
[----:B------:R-:W-:Y:S01]  /*3aa0*/  LOP3.LUT P4, RZ, R78, 0xff000000, RZ, 0xc0, !PT ;  /* 0xff0000004eff7812 */ /* 0x000fe2000788c0ff */
[----:B------:R-:W-:-:S02]  /*3ab0*/  HADD2.F32 R78, -RZ, R66.H1_H1 ;  /* 0x30000042ff4e7230 */ /* 0x000fc40000004100 */
[----:B------:R-:W-:Y:S01]  /*3ac0*/  FFMA.FTZ R107, R152, R107, R79 ;  /* 0x0000006b986b7223 */ /* 0x000fe2000001004f */
[-C--:B------:R-:W-:Y:S01]  /*3ad0*/  FMUL.FTZ R105, R105, R156.reuse ;  /* 0x0000009c69697220 */ /* 0x080fe20000410000 */
[----:B------:R-:W-:Y:S01]  /*3ae0*/  FMUL.FTZ R91, R77, R156 ;  /* 0x0000009c4d5b7220 */ /* 0x000fe20000410000 */
[----:B0-----:R-:W-:-:S04]  /*3af0*/  IMAD.WIDE.U32 R92, R151, 0x10, R72 ;  /* 0x00000010975c7825 */ /* 0x001fc800078e0048 */
[----:B------:R-:W-:Y:S01]  /*3b00*/  FFMA.FTZ R79, R152, R103, R78 ;  /* 0x00000067984f7223 */ /* 0x000fe2000001004e */
[-C--:B------:R-:W-:Y:S01]  /*3b10*/  FMUL.FTZ R107, R107, R156.reuse ;  /* 0x0000009c6b6b7220 */ /* 0x080fe20000410000 */
[-C--:B------:R-:W-:Y:S01]  /*3b20*/  FMUL.FTZ R103, R97, R156.reuse ;  /* 0x0000009c61677220 */ /* 0x080fe20000410000 */
[----:B------:R-:W-:Y:S01]  /*3b30*/  FMUL.FTZ R105, R105, UR4 ;  /* 0x0000000469697c20 */ /* 0x000fe20008410000 */
[----:B------:R-:W-:Y:S01]  /*3b40*/  FMUL.FTZ R104, R79, R156 ;  /* 0x0000009c4f687220 */ /* 0x000fe20000410000 */
[----:B------:R-:W-:Y:S01]  /*3b50*/  FMUL.FTZ R107, R107, UR4 ;  /* 0x000000046b6b7c20 */ /* 0x000fe20008410000 */
[----:B------:R-:W-:Y:S01]  /*3b60*/  FMUL.FTZ R103, R103, UR4 ;  /* 0x0000000467677c20 */ /* 0x000fe20008410000 */
[----:B------:R-:W-:Y:S01]  /*3b70*/  FMUL.FTZ R91, R91, UR4 ;  /* 0x000000045b5b7c20 */ /* 0x000fe20008410000 */
[----:B------:R-:W-:Y:S01]  /*3b80*/  FMUL.FTZ R104, R104, UR4 ;  /* 0x0000000468687c20 */ /* 0x000fe20008410000 */
[----:B------:R-:W-:Y:S01]  /*3b90*/  IMAD.WIDE.U32 R94, R149, 0x10, R72 ;  /* 0x00000010955e7825 */ /* 0x000fe200078e0048 */
[----:B------:R-:W-:-:S02]  /*3ba0*/  F2FP.F16.F32.PACK_AB R82, R81, R82 ;  /* 0x000000525152723e */ /* 0x000fc400000000ff */
[----:B------:R-:W-:Y:S01]  /*3bb0*/  F2FP.F16.F32.PACK_AB R81, R80, R161 ;  /* 0x000000a15051723e */ /* 0x000fe200000000ff */
[--C-:B------:R-:W-:Y:S01]  /*3bc0*/  IMAD.WIDE.U32 R150, R150, 0x10, R72.reuse ;  /* 0x0000001096967825 */ /* 0x100fe200078e0048 */
[----:B------:R-:W-:Y:S02]  /*3bd0*/  F2FP.F16.F32.PACK_AB R86, R89, R86 ;  /* 0x000000565956723e */ /* 0x000fe400000000ff */
[----:B------:R-:W-:Y:S01]  /*3be0*/  F2FP.F16.F32.PACK_AB R85, R88, R85 ;  /* 0x000000555855723e */ /* 0x000fe200000000ff */
[--C-:B------:R-:W-:Y:S01]  /*3bf0*/  IMAD.WIDE.U32 R148, R148, 0x10, R72.reuse ;  /* 0x0000001094947825 */ /* 0x100fe200078e0048 */
[----:B------:R-:W-:Y:S02]  /*3c00*/  F2FP.F16.F32.PACK_AB R80, R99, R160 ;  /* 0x000000a06350723e */ /* 0x000fe400000000ff */
[----:B------:R-:W-:Y:S01]  /*3c10*/  FSEL R105, R105, RZ, P6 ;  /* 0x000000ff69697208 */ /* 0x000fe20003000000 */
[----:B------:R-:W-:Y:S01]  /*3c20*/  IMAD.WIDE.U32 R96, R147, 0x10, R72 ;  /* 0x0000001093607825 */ /* 0x000fe200078e0048 */
[----:B------:R-:W-:-:S02]  /*3c30*/  F2FP.F16.F32.PACK_AB R72, R109, R0 ;  /* 0x000000006d48723e */ /* 0x000fc400000000ff */
[----:B------:R-:W-:Y:S02]  /*3c40*/  FSEL R88, R107, RZ, P5 ;  /* 0x000000ff6b587208 */ /* 0x000fe40002800000 */
[----:B------:R-:W-:Y:S02]  /*3c50*/  FSEL R89, R104, RZ, P3 ;  /* 0x000000ff68597208 */ /* 0x000fe40001800000 */
[----:B------:R-:W-:Y:S02]  /*3c60*/  F2FP.F16.F32.PACK_AB R75, R75, R180 ;  /* 0x000000b44b4b723e */ /* 0x000fe400000000ff */
[----:B------:R-:W-:Y:S02]  /*3c70*/  F2FP.F16.F32.PACK_AB R74, R177, R178 ;  /* 0x000000b2b14a723e */ /* 0x000fe400000000ff */
[----:B------:R-:W-:Y:S02]  /*3c80*/  F2FP.F16.F32.PACK_AB R73, R153, R100 ;  /* 0x000000649949723e */ /* 0x000fe400000000ff */
[----:B------:R-:W-:-:S02]  /*3c90*/  FSEL R0, R103, RZ, P4 ;  /* 0x000000ff67007208 */ /* 0x000fc40002000000 */
[----:B------:R-:W-:Y:S01]  /*3ca0*/  FSEL R99, R91, RZ, P0 ;  /* 0x000000ff5b637208 */ /* 0x000fe20000000000 */
[----:B------:R0:W-:Y:S01]  /*3cb0*/  STG.E.128 desc[UR6][R92.64], R72 ;  /* 0x000000485c007986 */ /* 0x0001e2000c101d06 */
[----:B------:R-:W-:Y:S02]  /*3cc0*/  F2FP.F16.F32.PACK_AB R79, R182, R179 ;  /* 0x000000b3b64f723e */ /* 0x000fe400000000ff */
[----:B------:R-:W-:Y:S02]  /*3cd0*/  F2FP.F16.F32.PACK_AB R78, R166, R163 ;  /* 0x000000a3a64e723e */ /* 0x000fe400000000ff */
[----:B------:R-:W-:Y:S02]  /*3ce0*/  F2FP.F16.F32.PACK_AB R77, R162, R111 ;  /* 0x0000006fa24d723e */ /* 0x000fe400000000ff */
[----:B------:R-:W-:Y:S02]  /*3cf0*/  F2FP.F16.F32.PACK_AB R76, R98, R101 ;  /* 0x00000065624c723e */ /* 0x000fe400000000ff */
[----:B------:R-:W-:-:S02]  /*3d00*/  F2FP.F16.F32.PACK_AB R83, R164, R83 ;  /* 0x00000053a453723e */ /* 0x000fc400000000ff */
        /* <DEDUP_REMOVED lines=8> */
[----:B------:R-:W-:-:S05]  /*3d90*/  F2FP.F16.F32.PACK_AB R88, R99, R102 ;  /* 0x000000666358723e */ /* 0x000fca00000000ff */
[----:B------:R0:W-:Y:S01]  /*3da0*/  STG.E.128 desc[UR6][R96.64], R88 ;  /* 0x0000005860007986 */ /* 0x0001e2000c101d06 */
[----:B------:R-:W-:Y:S05]  /*3db0*/  BRA `(.L_x_2623) ;  /* 0x0000004000807947 */ /* 0x000fea0003800000 */
.L_x_2622:
[-CC-:B------:R-:W-:Y:S01]  /*3dc0*/  FFMA.FTZ R199, R199, R207.reuse, R216.reuse ;  /* 0x000000cfc7c77223 */ /* 0x180fe200000100d8 */
[-CC-:B------:R-:W-:Y:S01]  /*3dd0*/  FFMA.FTZ R52, R197, R207.reuse, R216.reuse ;  /* 0x000000cfc5347223 */ /* 0x180fe200000100d8 */
[--C-:B-----5:R-:W-:Y:S02]  /*3de0*/  HADD2.F32 R53, -RZ, R63.reuse.H0_H0 ;  /* 0x2000003fff357230 */ /* 0x120fe40000004100 */
[----:B------:R-:W-:Y:S01]  /*3df0*/  FFMA.FTZ R203, R203, R207, R216 ;  /* 0x000000cfcbcb7223 */ /* 0x000fe200000100d8 */
[----:B------:R-:W-:Y:S01]  /*3e00*/  FADD.FTZ R199, R196, -R199 ;  /* 0x800000c7c4c77221 */ /* 0x000fe20000010000 */
[----:B------:R-:W-:Y:S02]  /*3e10*/  HADD2.F32 R72, -RZ, R63.H1_H1 ;  /* 0x3000003fff487230 */ /* 0x000fe40000004100 */
[----:B------:R-:W-:Y:S01]  /*3e20*/  FADD.FTZ R55, R195, -R52 ;  /* 0x80000034c3377221 */ /* 0x000fe20000010000 */
[--C-:B------:R-:W-:Y:S02]  /*3e30*/  HADD2.F32 R54, -RZ, R62.reuse.H0_H0 ;  /* 0x2000003eff367230 */ /* 0x100fe40000004100 */
[----:B------:R-:W-:Y:S01]  /*3e40*/  FFMA.FTZ R52, R152, R199, R53 ;  /* 0x000000c798347223 */ /* 0x000fe20000010035 */
[----:B------:R-:W-:Y:S01]  /*3e50*/  FADD.FTZ R203, R200, -R203 ;  /* 0x800000cbc8cb7221 */ /* 0x000fe20000010000 */
[----:B------:R-:W-:Y:S01]  /*3e60*/  FFMA.FTZ R55, R152, R55, R72 ;  /* 0x0000003798377223 */ /* 0x000fe20000010048 */
[----:B------:R-:W-:Y:S01]  /*3e70*/  FFMA.FTZ R0, R0, R207, R216 ;  /* 0x000000cf00007223 */ /* 0x000fe200000100d8 */
[-C--:B------:R-:W-:Y:S01]  /*3e80*/  FMUL.FTZ R53, R52, R156.reuse ;  /* 0x0000009c34357220 */ /* 0x080fe20000410000 */
[----:B------:R-:W-:Y:S01]  /*3e90*/  FFMA.FTZ R54, R152, R203, R54 ;  /* 0x000000cb98367223 */ /* 0x000fe20000010036 */
[-C--:B------:R-:W-:Y:S01]  /*3ea0*/  FMUL.FTZ R72, R55, R156.reuse ;  /* 0x0000009c37487220 */ /* 0x080fe20000410000 */
[----:B------:R-:W-:Y:S01]  /*3eb0*/  ISETP.GE.U32.AND P3, PT, R100, RZ, PT ;  /* 0x000000ff6400720c */ /* 0x000fe20003f66070 */
[----:B------:R-:W-:Y:S01]  /*3ec0*/  FMUL.FTZ R195, R53, UR4 ;  /* 0x0000000435c37c20 */ /* 0x000fe20008410000 */
[-CC-:B------:R-:W-:Y:S01]  /*3ed0*/  FFMA.FTZ R183, R183, R207.reuse, R216.reuse ;  /* 0x000000cfb7b77223 */ /* 0x180fe200000100d8 */
[-C--:B------:R-:W-:Y:S01]  /*3ee0*/  FMUL.FTZ R53, R54, R156.reuse ;  /* 0x0000009c36357220 */ /* 0x080fe20000410000 */
[-C--:B------:R-:W-:Y:S01]  /*3ef0*/  FFMA.FTZ R201, R201, R207.reuse, R216 ;  /* 0x000000cfc9c97223 */ /* 0x080fe200000100d8 */
[----:B------:R-:W-:Y:S01]  /*3f00*/  FADD.FTZ R73, R193, -R0 ;  /* 0x80000000c1497221 */ /* 0x000fe20000010000 */
[----:B------:R-:W-:Y:S01]  /*3f10*/  FMUL.FTZ R72, R72, UR4 ;  /* 0x0000000448487c20 */ /* 0x000fe20008410000 */
[-CC-:B------:R-:W-:Y:S01]  /*3f20*/  FFMA.FTZ R0, R189, R207.reuse, R216.reuse ;  /* 0x000000cfbd007223 */ /* 0x180fe200000100d8 */
[C---:B------:R-:W-:Y:S01]  /*3f30*/  LOP3.LUT P0, RZ, R101.reuse, 0xff0000, RZ, 0xc0, !PT ;  /* 0x00ff000065ff7812 */ /* 0x040fe2000780c0ff */
[----:B------:R-:W-:Y:S01]  /*3f40*/  FADD.FTZ R193, R186, -R183 ;  /* 0x800000b7bac17221 */ /* 0x000fe20000010000 */
[----:B------:R-:W-:Y:S01]  /*3f50*/  ISETP.GE.U32.AND.EX P3, PT, R101, 0x1000000, PT, P3 ;  /* 0x010000006500780c */ /* 0x000fe20003f66130 */
[----:B------:R-:W-:Y:S01]  /*3f60*/  FMUL.FTZ R53, R53, UR4 ;  /* 0x0000000435357c20 */ /* 0x000fe20008410000 */
[----:B------:R-:W-:Y:S01]  /*3f70*/  HADD2.F32 R183, -RZ, R62.H1_H1 ;  /* 0x3000003effb77230 */ /* 0x000fe20000004100 */
[----:B------:R-:W-:Y:S01]  /*3f80*/  LOP3.LUT P6, RZ, R101, 0xff, RZ, 0xc0, !PT ;  /* 0x000000ff65ff7812 */ /* 0x000fe200078cc0ff */
[----:B------:R-:W-:Y:S01]  /*3f90*/  FADD.FTZ R201, R198, -R201 ;  /* 0x800000c9c6c97221 */ /* 0x000fe20000010000 */
[-CC-:B------:R-:W-:Y:S01]  /*3fa0*/  FFMA.FTZ R197, R206, R207.reuse, R216.reuse ;  /* 0x000000cfcec57223 */ /* 0x180fe200000100d8 */
[----:B------:R-:W-:Y:S01]  /*3fb0*/  FFMA.FTZ R205, R205, R207, R216 ;  /* 0x000000cfcdcd7223 */ /* 0x000fe200000100d8 */
[----:B------:R-:W-:Y:S01]  /*3fc0*/  FADD.FTZ R191, R191, -R0 ;  /* 0x80000000bfbf7221 */ /* 0x000fe20000010000 */
[----:B------:R-:W-:Y:S01]  /*3fd0*/  FSEL R195, R195, RZ, P0 ;  /* 0x000000ffc3c37208 */ /* 0x000fe20000000000 */
[----:B------:R-:W-:Y:S01]  /*3fe0*/  HADD2.F32 R0, -RZ, R60.H0_H0 ;  /* 0x2000003cff007230 */ /* 0x000fe20000004100 */
[----:B------:R-:W-:Y:S01]  /*3ff0*/  FSEL R75, R72, RZ, P3 ;  /* 0x000000ff484b7208 */ /* 0x000fe20001800000 */
[--C-:B------:R-:W-:Y:S01]  /*4000*/  HADD2.F32 R72, -RZ, R61.reuse.H0_H0 ;  /* 0x2000003dff487230 */ /* 0x100fe20000004100 */
[----:B------:R-:W-:Y:S01]  /*4010*/  LOP3.LUT P4, RZ, R100, 0xff, RZ, 0xc0, !PT ;  /* 0x000000ff64ff7812 */ /* 0x000fe2000788c0ff */
[----:B------:R-:W-:Y:S01]  /*4020*/  FFMA.FTZ R198, R152, R201, R183 ;  /* 0x000000c998c67223 */ /* 0x000fe200000100b7 */
[----:B------:R-:W-:Y:S01]  /*4030*/  LOP3.LUT P5, RZ, R100, 0xff00, RZ, 0xc0, !PT ;  /* 0x0000ff0064ff7812 */ /* 0x000fe200078ac0ff */
[----:B------:R-:W-:Y:S01]  /*4040*/  FADD.FTZ R197, R204, -R197 ;  /* 0x800000c5ccc57221 */ /* 0x000fe20000010000 */
[----:B------:R-:W-:Y:S01]  /*4050*/  LOP3.LUT P0, RZ, R100, 0xff0000, RZ, 0xc0, !PT ;  /* 0x00ff000064ff7812 */ /* 0x000fe2000780c0ff */
[----:B------:R-:W-:Y:S01]  /*4060*/  FFMA.FTZ R73, R152, R73, R0 ;  /* 0x0000004998497223 */ /* 0x000fe20000010000 */
[----:B------:R-:W-:Y:S01]  /*4070*/  LOP3.LUT P3, RZ, R100, 0xff000000, RZ, 0xc0, !PT ;  /* 0xff00000064ff7812 */ /* 0x000fe2000786c0ff */
[----:B------:R-:W-:Y:S01]  /*4080*/  HADD2.F32 R100, -RZ, R61.H1_H1 ;  /* 0x3000003dff647230 */ /* 0x000fe20000004100 */
[----:B------:R-:W-:Y:S01]  /*4090*/  FSEL R74, R53, RZ, P6 ;  /* 0x000000ff354a7208 */ /* 0x000fe20003000000 */
[----:B------:R-:W-:Y:S01]  /*40a0*/  FADD.FTZ R53, R202, -R205 ;  /* 0x800000cdca357221 */ /* 0x000fe20000010000 */
[----:B------:R-:W-:Y:S01]  /*40b0*/  LOP3.LUT P6, RZ, R101, 0xff00, RZ, 0xc0, !PT ;  /* 0x0000ff0065ff7812 */ /* 0x000fe200078cc0ff */
[----:B------:R-:W-:Y:S01]  /*40c0*/  FFMA.FTZ R101, R194, R207, R216 ;  /* 0x000000cfc2657223 */ /* 0x000fe200000100d8 */
[----:B------:R-:W-:Y:S01]  /*40d0*/  FMUL.FTZ R0, R198, R156 ;  /* 0x0000009cc6007220 */ /* 0x000fe20000410000 */
[C---:B------:R-:W-:Y:S01]  /*40e0*/  FFMA.FTZ R197, R152.reuse, R197, R72 ;  /* 0x000000c598c57223 */ /* 0x040fe20000010048 */
[----:B------:R-:W-:Y:S01]  /*40f0*/  FFMA.FTZ R53, R152, R53, R100 ;  /* 0x0000003598357223 */ /* 0x000fe20000010064 */
[----:B------:R-:W-:-:S02]  /*4100*/  HADD2.F32 R100, -RZ, R50.H0_H0 ;  /* 0x20000032ff647230 */ /* 0x000fc40000004100 */
[----:B------:R-:W-:Y:S01]  /*4110*/  FADD.FTZ R101, R192, -R101 ;  /* 0x80000065c0657221 */ /* 0x000fe20000010000 */
[----:B------:R-:W-:Y:S01]  /*4120*/  FFMA.FTZ R187, R187, R207, R216 ;  /* 0x000000cfbbbb7223 */ /* 0x000fe200000100d8 */
[----:B------:R-:W-:Y:S02]  /*4130*/  HADD2.F32 R72, -RZ, R60.H1_H1 ;  /* 0x3000003cff487230 */ /* 0x000fe40000004100 */
[----:B------:R-:W-:Y:S01]  /*4140*/  FMUL.FTZ R192, R0, UR4 ;  /* 0x0000000400c07c20 */ /* 0x000fe20008410000 */
[-C--:B------:R-:W-:Y:S01]  /*4150*/  FMUL.FTZ R0, R197, R156.reuse ;  /* 0x0000009cc5007220 */ /* 0x080fe20000410000 */
[--C-:B------:R-:W-:Y:S02]  /*4160*/  HADD2.F32 R196, -RZ, R51.reuse.H1_H1 ;  /* 0x30000033ffc47230 */ /* 0x100fe40000004100 */
[----:B------:R-:W-:Y:S01]  /*4170*/  FFMA.FTZ R193, R152, R193, R100 ;  /* 0x000000c198c17223 */ /* 0x000fe20000010064 */
[----:B------:R-:W-:Y:S01]  /*4180*/  FADD.FTZ R187, R190, -R187 ;  /* 0x800000bbbebb7221 */ /* 0x000fe20000010000 */
[-C--:B------:R-:W-:Y:S01]  /*4190*/  FMUL.FTZ R100, R53, R156.reuse ;  /* 0x0000009c35647220 */ /* 0x080fe20000410000 */
[----:B------:R-:W-:Y:S01]  /*41a0*/  FFMA.FTZ R72, R152, R101, R72 ;  /* 0x0000006598487223 */ /* 0x000fe20000010048 */
[----:B------:R-:W-:Y:S01]  /*41b0*/  FMUL.FTZ R190, R0, UR4 ;  /* 0x0000000400be7c20 */ /* 0x000fe20008410000 */
[----:B------:R-:W-:Y:S01]  /*41c0*/  FMUL.FTZ R0, R73, R156 ;  /* 0x0000009c49007220 */ /* 0x000fe20000410000 */
[----:B------:R-:W-:-:S02]  /*41d0*/  HADD2.F32 R194, -RZ, R51.H0_H0 ;  /* 0x20000033ffc27230 */ /* 0x000fc40000004100 */
[----:B------:R-:W-:Y:S01]  /*41e0*/  FFMA.FTZ R196, R152, R191, R196 ;  /* 0x000000bf98c47223 */ /* 0x000fe200000100c4 */
[----:B------:R-:W-:Y:S01]  /*41f0*/  FMUL.FTZ R191, R100, UR4 ;  /* 0x0000000464bf7c20 */ /* 0x000fe20008410000 */
[-C--:B------:R-:W-:Y:S01]  /*4200*/  FMUL.FTZ R100, R72, R156.reuse ;  /* 0x0000009c48647220 */ /* 0x080fe20000410000 */
[----:B------:R-:W-:Y:S01]  /*4210*/  FMUL.FTZ R0, R0, UR4 ;  /* 0x0000000400007c20 */ /* 0x000fe20008410000 */
[----:B------:R-:W-:Y:S01]  /*4220*/  FFMA.FTZ R194, R152, R187, R194 ;  /* 0x000000bb98c27223 */ /* 0x000fe200000100c2 */
[----:B------:R-:W-:Y:S01]  /*4230*/  FSEL R192, R192, RZ, P6 ;  /* 0x000000ffc0c07208 */ /* 0x000fe20003000000 */
[----:B------:R-:W-:Y:S01]  /*4240*/  FMUL.FTZ R100, R100, UR4 ;  /* 0x0000000464647c20 */ /* 0x000fe20008410000 */
[----:B------:R-:W-:Y:S01]  /*4250*/  FSEL R191, R191, RZ, P3 ;  /* 0x000000ffbfbf7208 */ /* 0x000fe20001800000 */
[-CC-:B------:R-:W-:Y:S01]  /*4260*/  FFMA.FTZ R101, R177, R207.reuse, R216.reuse ;  /* 0x000000cfb1657223 */ /* 0x180fe200000100d8 */
[----:B------:R-:W-:Y:S01]  /*4270*/  FSEL R189, R0, RZ, P4 ;  /* 0x000000ff00bd7208 */ /* 0x000fe20002000000 */
[-C--:B------:R-:W-:Y:S01]  /*4280*/  FMUL.FTZ R0, R194, R156.reuse ;  /* 0x0000009cc2007220 */ /* 0x080fe20000410000 */
[----:B------:R-:W-:Y:S01]  /*4290*/  FSEL R187, R100, RZ, P5 ;  /* 0x000000ff64bb7208 */ /* 0x000fe20002800000 */
[-C--:B------:R-:W-:Y:S01]  /*42a0*/  FMUL.FTZ R100, R196, R156.reuse ;  /* 0x0000009cc4647220 */ /* 0x080fe20000410000 */
[----:B------:R-:W-:Y:S01]  /*42b0*/  ISETP.GE.U32.AND P5, PT, R98, RZ, PT ;  /* 0x000000ff6200720c */ /* 0x000fe20003fa6070 */
[----:B------:R-:W-:Y:S01]  /*42c0*/  FMUL.FTZ R186, R0, UR4 ;  /* 0x0000000400ba7c20 */ /* 0x000fe20008410000 */
[----:B------:R-:W-:Y:S01]  /*42d0*/  FMUL.FTZ R0, R193, R156 ;  /* 0x0000009cc1007220 */ /* 0x000fe20000410000 */
[----:B------:R-:W-:Y:S01]  /*42e0*/  FMUL.FTZ R100, R100, UR4 ;  /* 0x0000000464647c20 */ /* 0x000fe20008410000 */
[----:B------:R-:W-:Y:S01]  /*42f0*/  LOP3.LUT P4, RZ, R99, 0xff0000, RZ, 0xc0, !PT ;  /* 0x00ff000063ff7812 */ /* 0x000fe2000788c0ff */
[-CC-:B------:R-:W-:Y:S01]  /*4300*/  FFMA.FTZ R181, R181, R207.reuse, R216.reuse ;  /* 0x000000cfb5b57223 */ /* 0x180fe200000100d8 */
[C---:B------:R-:W-:Y:S01]  /*4310*/  ISETP.GE.U32.AND.EX P5, PT, R99.reuse, 0x1000000, PT, P5 ;  /* 0x010000006300780c */ /* 0x040fe20003fa6150 */
[----:B------:R-:W-:Y:S01]  /*4320*/  FMUL.FTZ R0, R0, UR4 ;  /* 0x0000000400007c20 */ /* 0x000fe20008410000 */
[----:B------:R-:W-:Y:S01]  /*4330*/  LOP3.LUT P3, RZ, R99, 0xff, RZ, 0xc0, !PT ;  /* 0x000000ff63ff7812 */ /* 0x000fe2000786c0ff */
[-CC-:B------:R-:W-:Y:S01]  /*4340*/  FFMA.FTZ R185, R185, R207.reuse, R216.reuse ;  /* 0x000000cfb9b97223 */ /* 0x180fe200000100d8 */
[----:B------:R-:W-:Y:S01]  /*4350*/  FSEL R190, R190, RZ, P0 ;  /* 0x000000ffbebe7208 */ /* 0x000fe20000000000 */
[-CC-:B------:R-:W-:Y:S01]  /*4360*/  FFMA.FTZ R179, R179, R207.reuse, R216.reuse ;  /* 0x000000cfb3b37223 */ /* 0x180fe200000100d8 */
[----:B------:R-:W-:Y:S01]  /*4370*/  FSEL R186, R186, RZ, P4 ;  /* 0x000000ffbaba7208 */ /* 0x000fe20002000000 */
[-CC-:B------:R-:W-:Y:S01]  /*4380*/  FFMA.FTZ R172, R172, R207.reuse, R216.reuse ;  /* 0x000000cfacac7223 */ /* 0x180fe200000100d8 */
[----:B------:R-:W-:Y:S01]  /*4390*/  FSEL R183, R100, RZ, P5 ;  /* 0x000000ff64b77208 */ /* 0x000fe20002800000 */
[----:B------:R-:W-:Y:S01]  /*43a0*/  FADD.FTZ R179, R182, -R179 ;  /* 0x800000b3b6b37221 */ /* 0x000fe20000010000 */
[C---:B------:R-:W-:Y:S01]  /*43b0*/  LOP3.LUT P6, RZ, R98.reuse, 0xff, RZ, 0xc0, !PT ;  /* 0x000000ff62ff7812 */ /* 0x040fe200078cc0ff */
[----:B------:R-:W-:Y:S01]  /*43c0*/  HADD2.F32 R100, -RZ, R49.H1_H1 ;  /* 0x30000031ff647230 */ /* 0x000fe20000004100 */
[----:B------:R-:W-:Y:S01]  /*43d0*/  LOP3.LUT P0, RZ, R98, 0xff00, RZ, 0xc0, !PT ;  /* 0x0000ff0062ff7812 */ /* 0x000fe2000780c0ff */
[-CC-:B------:R-:W-:Y:S01]  /*43e0*/  FFMA.FTZ R174, R174, R207.reuse, R216.reuse ;  /* 0x000000cfaeae7223 */ /* 0x180fe200000100d8 */
[----:B------:R-:W-:Y:S01]  /*43f0*/  LOP3.LUT P4, RZ, R98, 0xff0000, RZ, 0xc0, !PT ;  /* 0x00ff000062ff7812 */ /* 0x000fe2000788c0ff */
[-C--:B------:R-:W-:Y:S01]  /*4400*/  FFMA.FTZ R199, R168, R207.reuse, R216 ;  /* 0x000000cfa8c77223 */ /* 0x080fe200000100d8 */
[----:B------:R-:W-:Y:S01]  /*4410*/  LOP3.LUT P5, RZ, R98, 0xff000000, RZ, 0xc0, !PT ;  /* 0xff00000062ff7812 */ /* 0x000fe200078ac0ff */
[----:B------:R-:W-:Y:S01]  /*4420*/  FADD.FTZ R201, R175, -R174 ;  /* 0x800000aeafc97221 */ /* 0x000fe20000010000 */
[----:B------:R-:W-:Y:S01]  /*4430*/  FSEL R98, R0, RZ, P3 ;  /* 0x000000ff00627208 */ /* 0x000fe20001800000 */
[----:B------:R-:W-:Y:S01]  /*4440*/  HADD2.F32 R0, -RZ, R48.H0_H0 ;  /* 0x20000030ff007230 */ /* 0x000fe20000004100 */
[----:B------:R-:W-:Y:S01]  /*4450*/  LOP3.LUT P3, RZ, R99, 0xff00, RZ, 0xc0, !PT ;  /* 0x0000ff0063ff7812 */ /* 0x000fe2000786c0ff */
[----:B------:R-:W-:Y:S01]  /*4460*/  FFMA.FTZ R99, R176, R207, R216 ;  /* 0x000000cfb0637223 */ /* 0x000fe200000100d8 */
[----:B------:R-:W-:-:S02]  /*4470*/  HADD2.F32 R176, -RZ, R59.H1_H1 ;  /* 0x3000003bffb07230 */ /* 0x000fc40000004100 */
[----:B------:R-:W-:Y:S01]  /*4480*/  FADD.FTZ R199, R170, -R199 ;  /* 0x800000c7aac77221 */ /* 0x000fe20000010000 */
[----:B------:R-:W-:Y:S02]  /*4490*/  HADD2.F32 R174, -RZ, R58.H0_H0 ;  /* 0x2000003affae7230 */ /* 0x000fe40000004100 */
[----:B------:R-:W-:Y:S01]  /*44a0*/  FADD.FTZ R177, R178, -R99 ;  /* 0x80000063b2b17221 */ /* 0x000fe20000010000 */
[----:B------:R-:W-:Y:S01]  /*44b0*/  FADD.FTZ R99, R180, -R101 ;  /* 0x80000065b4637221 */ /* 0x000fe20000010000 */
[----:B------:R-:W-:Y:S01]  /*44c0*/  FADD.FTZ R101, R184, -R181 ;  /* 0x800000b5b8657221 */ /* 0x000fe20000010000 */
[----:B------:R-:W-:Y:S01]  /*44d0*/  FADD.FTZ R181, R188, -R185 ;  /* 0x800000b9bcb57221 */ /* 0x000fe20000010000 */
[----:B------:R-:W-:Y:S02]  /*44e0*/  HADD2.F32 R180, -RZ, R49.H0_H0 ;  /* 0x20000031ffb47230 */ /* 0x000fe40000004100 */
[----:B------:R-:W-:Y:S01]  /*44f0*/  FADD.FTZ R185, R173, -R172 ;  /* 0x800000acadb97221 */ /* 0x000fe20000010000 */
[----:B------:R-:W-:-:S02]  /*4500*/  HADD2.F32 R173, -RZ, R50.H1_H1 ;  /* 0x30000032ffad7230 */ /* 0x000fc40000004100 */
[C---:B------:R-:W-:Y:S01]  /*4510*/  FFMA.FTZ R177, R152.reuse, R177, R0 ;  /* 0x000000b198b17223 */ /* 0x040fe20000010000 */
[----:B------:R-:W-:Y:S02]  /*4520*/  HADD2.F32 R178, -RZ, R48.H1_H1 ;  /* 0x30000030ffb27230 */ /* 0x000fe40000004100 */
[C---:B------:R-:W-:Y:S01]  /*4530*/  FFMA.FTZ R180, R152.reuse, R179, R180 ;  /* 0x000000b398b47223 */ /* 0x040fe200000100b4 */
[C---:B------:R-:W-:Y:S01]  /*4540*/  FFMA.FTZ R179, R152.reuse, R101, R100 ;  /* 0x0000006598b37223 */ /* 0x040fe20000010064 */
[C---:B------:R-:W-:Y:S01]  /*4550*/  FFMA.FTZ R181, R152.reuse, R181, R173 ;  /* 0x000000b598b57223 */ /* 0x040fe200000100ad */
[----:B------:R-:W-:Y:S02]  /*4560*/  HADD2.F32 R100, -RZ, R59.H0_H0 ;  /* 0x2000003bff647230 */ /* 0x000fe40000004100 */
[----:B------:R-:W-:Y:S01]  /*4570*/  FFMA.FTZ R178, R152, R99, R178 ;  /* 0x0000006398b27223 */ /* 0x000fe200000100b2 */
[-C--:B------:R-:W-:Y:S01]  /*4580*/  FMUL.FTZ R99, R180, R156.reuse ;  /* 0x0000009cb4637220 */ /* 0x080fe20000410000 */
[-C--:B------:R-:W-:Y:S01]  /*4590*/  FMUL.FTZ R0, R181, R156.reuse ;  /* 0x0000009cb5007220 */ /* 0x080fe20000410000 */
[C---:B------:R-:W-:Y:S01]  /*45a0*/  FFMA.FTZ R176, R152.reuse, R201, R176 ;  /* 0x000000c998b07223 */ /* 0x040fe200000100b0 */
[----:B------:R-:W-:Y:S01]  /*45b0*/  FFMA.FTZ R175, R152, R185, R100 ;  /* 0x000000b998af7223 */ /* 0x000fe20000010064 */
[----:B------:R-:W-:Y:S01]  /*45c0*/  FMUL.FTZ R99, R99, UR4 ;  /* 0x0000000463637c20 */ /* 0x000fe20008410000 */
[----:B------:R-:W-:Y:S01]  /*45d0*/  FMUL.FTZ R173, R0, UR4 ;  /* 0x0000000400ad7c20 */ /* 0x000fe20008410000 */
[-C--:B------:R-:W-:Y:S01]  /*45e0*/  FMUL.FTZ R0, R177, R156.reuse ;  /* 0x0000009cb1007220 */ /* 0x080fe20000410000 */
[-C--:B------:R-:W-:Y:S01]  /*45f0*/  FMUL.FTZ R100, R179, R156.reuse ;  /* 0x0000009cb3647220 */ /* 0x080fe20000410000 */
[----:B------:R-:W-:Y:S01]  /*4600*/  FFMA.FTZ R174, R152, R199, R174 ;  /* 0x000000c798ae7223 */ /* 0x000fe200000100ae */
[----:B------:R-:W-:Y:S01]  /*4610*/  FSEL R172, R99, RZ, P4 ;  /* 0x000000ff63ac7208 */ /* 0x000fe20002000000 */
[-C--:B------:R-:W-:Y:S01]  /*4620*/  FMUL.FTZ R99, R178, R156.reuse ;  /* 0x0000009cb2637220 */ /* 0x080fe20000410000 */
[----:B------:R-:W-:Y:S01]  /*4630*/  FMUL.FTZ R0, R0, UR4 ;  /* 0x0000000400007c20 */ /* 0x000fe20008410000 */
[----:B------:R-:W-:Y:S01]  /*4640*/  FMUL.FTZ R100, R100, UR4 ;  /* 0x0000000464647c20 */ /* 0x000fe20008410000 */
[----:B------:R-:W-:Y:S01]  /*4650*/  FSEL R173, R173, RZ, P3 ;  /* 0x000000ffadad7208 */ /* 0x000fe20001800000 */
[----:B------:R-:W-:Y:S01]  /*4660*/  FMUL.FTZ R99, R99, UR4 ;  /* 0x0000000463637c20 */ /* 0x000fe20008410000 */
[----:B------:R-:W-:Y:S01]  /*4670*/  LOP3.LUT P3, RZ, R94, 0xff, RZ, 0xc0, !PT ;  /* 0x000000ff5eff7812 */ /* 0x000fe2000786c0ff */
[-CC-:B------:R-:W-:Y:S01]  /*4680*/  FFMA.FTZ R88, R88, R207.reuse, R216.reuse ;  /* 0x000000cf58587223 */ /* 0x180fe200000100d8 */
[----:B------:R-:W-:Y:S01]  /*4690*/  FSEL R168, R0, RZ, P6 ;  /* 0x000000ff00a87208 */ /* 0x000fe20003000000 */
[-C--:B------:R-:W-:Y:S01]  /*46a0*/  FMUL.FTZ R0, R175, R156.reuse ;  /* 0x0000009caf007220 */ /* 0x080fe20000410000 */
[----:B------:R-:W-:Y:S01]  /*46b0*/  FSEL R170, R100, RZ, P5 ;  /* 0x000000ff64aa7208 */ /* 0x000fe20002800000 */
[-C--:B------:R-:W-:Y:S01]  /*46c0*/  FMUL.FTZ R100, R176, R156.reuse ;  /* 0x0000009cb0647220 */ /* 0x080fe20000410000 */
[----:B------:R-:W-:Y:S01]  /*46d0*/  FSEL R99, R99, RZ, P0 ;  /* 0x000000ff63637208 */ /* 0x000fe20000000000 */
[----:B------:R-:W-:Y:S01]  /*46e0*/  FMUL.FTZ R101, R0, UR4 ;  /* 0x0000000400657c20 */ /* 0x000fe20008410000 */
[----:B------:R-:W-:Y:S01]  /*46f0*/  ISETP.GE.U32.AND P0, PT, R94, RZ, PT ;  /* 0x000000ff5e00720c */ /* 0x000fe20003f06070 */
[----:B------:R-:W-:Y:S01]  /*4700*/  FMUL.FTZ R0, R174, R156 ;  /* 0x0000009cae007220 */ /* 0x000fe20000410000 */
[----:B------:R-:W-:Y:S01]  /*4710*/  FMUL.FTZ R100, R100, UR4 ;  /* 0x0000000464647c20 */ /* 0x000fe20008410000 */
[C---:B------:R-:W-:Y:S01]  /*4720*/  LOP3.LUT P6, RZ, R95.reuse, 0xff0000, RZ, 0xc0, !PT ;  /* 0x00ff00005fff7812 */ /* 0x040fe200078cc0ff */
        /* <DEDUP_REMOVED lines=14> */
[-CC-:B------:R-:W-:Y:S01]  /*4810*/  FFMA.FTZ R94, R161, R207.reuse, R216.reuse ;  /* 0x000000cfa15e7223 */ /* 0x180fe200000100d8 */
[----:B------:R-:W-:Y:S01]  /*4820*/  FSEL R0, R0, RZ, P5 ;  /* 0x000000ff00007208 */ /* 0x000fe20002800000 */
[-CC-:B------:R-:W-:Y:S01]  /*4830*/  FFMA.FTZ R182, R82, R207.reuse, R216.reuse ;  /* 0x000000cf52b67223 */ /* 0x180fe200000100d8 */
[----:B------:R-:W-:Y:S01]  /*4840*/  LOP3.LUT P5, RZ, R95, 0xff00, RZ, 0xc0, !PT ;  /* 0x0000ff005fff7812 */ /* 0x000fe200078ac0ff */
[-C--:B------:R-:W-:Y:S01]  /*4850*/  FFMA.FTZ R95, R164, R207.reuse, R216 ;  /* 0x000000cfa45f7223 */ /* 0x080fe200000100d8 */
[----:B------:R-:W-:Y:S01]  /*4860*/  FADD.FTZ R163, R163, -R94 ;  /* 0x8000005ea3a37221 */ /* 0x000fe20000010000 */
[-C--:B------:R-:W-:Y:S01]  /*4870*/  FFMA.FTZ R94, R165, R207.reuse, R216 ;  /* 0x000000cfa55e7223 */ /* 0x080fe200000100d8 */
[----:B------:R-:W-:Y:S01]  /*4880*/  FADD.FTZ R165, R89, -R88 ;  /* 0x8000005859a57221 */ /* 0x000fe20000010000 */
[----:B------:R-:W-:Y:S01]  /*4890*/  FADD.FTZ R161, R166, -R95 ;  /* 0x8000005fa6a17221 */ /* 0x000fe20000010000 */
[----:B------:R-:W-:Y:S01]  /*48a0*/  FFMA.FTZ R88, R159, R207, R216 ;  /* 0x000000cf9f587223 */ /* 0x000fe200000100d8 */
[----:B------:R-:W-:-:S02]  /*48b0*/  HADD2.F32 R89, -RZ, R58.H1_H1 ;  /* 0x3000003aff597230 */ /* 0x000fc40000004100 */
[----:B------:R-:W-:Y:S01]  /*48c0*/  FADD.FTZ R95, R171, -R160 ;  /* 0x800000a0ab5f7221 */ /* 0x000fe20000010000 */
[----:B------:R-:W-:Y:S01]  /*48d0*/  FADD.FTZ R167, R167, -R94 ;  /* 0x8000005ea7a77221 */ /* 0x000fe20000010000 */
[--C-:B------:R-:W-:Y:S02]  /*48e0*/  HADD2.F32 R94, -RZ, R57.reuse.H0_H0 ;  /* 0x20000039ff5e7230 */ /* 0x100fe40000004100 */
[----:B------:R-:W-:Y:S01]  /*48f0*/  FADD.FTZ R169, R155, -R88 ;  /* 0x800000589ba97221 */ /* 0x000fe20000010000 */
[--C-:B------:R-:W-:Y:S02]  /*4900*/  HADD2.F32 R88, -RZ, R56.reuse.H0_H0 ;  /* 0x20000038ff587230 */ /* 0x100fe40000004100 */
[C---:B------:R-:W-:Y:S01]  /*4910*/  FFMA.FTZ R95, R152.reuse, R95, R89 ;  /* 0x0000005f985f7223 */ /* 0x040fe20000010059 */
[----:B------:R-:W-:Y:S01]  /*4920*/  FADD.FTZ R159, R91, -R158 ;  /* 0x8000009e5b9f7221 */ /* 0x000fe20000010000 */
[----:B------:R-:W-:Y:S02]  /*4930*/  HADD2.F32 R158, -RZ, R56.H1_H1 ;  /* 0x30000038ff9e7230 */ /* 0x000fe40000004100 */
[----:B------:R-:W-:Y:S01]  /*4940*/  FFMA.FTZ R91, R152, R161, R94 ;  /* 0x000000a1985b7223 */ /* 0x000fe2000001005e */
[----:B------:R-:W-:Y:S01]  /*4950*/  FMUL.FTZ R155, R95, R156 ;  /* 0x0000009c5f9b7220 */ /* 0x000fe20000410000 */
[----:B------:R-:W-:-:S02]  /*4960*/  HADD2.F32 R160, -RZ, R57.H1_H1 ;  /* 0x30000039ffa07230 */ /* 0x000fc40000004100 */
[C---:B------:R-:W-:Y:S01]  /*4970*/  FFMA.FTZ R88, R152.reuse, R185, R88 ;  /* 0x000000b998587223 */ /* 0x040fe20000010058 */
[----:B------:R-:W-:Y:S01]  /*4980*/  FFMA.FTZ R89, R152, R163, R158 ;  /* 0x000000a398597223 */ /* 0x000fe2000001009e */
[-C--:B------:R-:W-:Y:S01]  /*4990*/  FMUL.FTZ R158, R91, R156.reuse ;  /* 0x0000009c5b9e7220 */ /* 0x080fe20000410000 */
[----:B------:R-:W-:Y:S01]  /*49a0*/  FMUL.FTZ R164, R155, UR4 ;  /* 0x000000049ba47c20 */ /* 0x000fe20008410000 */
[-C--:B------:R-:W-:Y:S01]  /*49b0*/  FMUL.FTZ R155, R88, R156.reuse ;  /* 0x0000009c589b7220 */ /* 0x080fe20000410000 */
[C---:B------:R-:W-:Y:S01]  /*49c0*/  FFMA.FTZ R94, R152.reuse, R167, R160 ;  /* 0x000000a7985e7223 */ /* 0x040fe200000100a0 */
[----:B------:R-:W-:Y:S02]  /*49d0*/  HADD2.F32 R166, -RZ, R71.H0_H0 ;  /* 0x20000047ffa67230 */ /* 0x000fe40000004100 */
[----:B------:R-:W-:Y:S01]  /*49e0*/  FFMA.FTZ R167, R152, R169, R162 ;  /* 0x000000a998a77223 */ /* 0x000fe200000100a2 */
[--C-:B------:R-:W-:Y:S02]  /*49f0*/  HADD2.F32 R160, -RZ, R70.reuse.H0_H0 ;  /* 0x20000046ffa07230 */ /* 0x100fe40000004100 */
[----:B------:R-:W-:Y:S01]  /*4a00*/  FMUL.FTZ R162, R158, UR4 ;  /* 0x000000049ea27c20 */ /* 0x000fe20008410000 */
[-C--:B------:R-:W-:Y:S01]  /*4a10*/  FMUL.FTZ R158, R89, R156.reuse ;  /* 0x0000009c599e7220 */ /* 0x080fe20000410000 */
[----:B------:R-:W-:Y:S01]  /*4a20*/  FMUL.FTZ R155, R155, UR4 ;  /* 0x000000049b9b7c20 */ /* 0x000fe20008410000 */
[C---:B------:R-:W-:Y:S01]  /*4a30*/  FFMA.FTZ R166, R152.reuse, R159, R166 ;  /* 0x0000009f98a67223 */ /* 0x040fe200000100a6 */
[----:B------:R-:W-:Y:S01]  /*4a40*/  FFMA.FTZ R165, R152, R165, R160 ;  /* 0x000000a598a57223 */ /* 0x000fe200000100a0 */
[----:B------:R-:W-:Y:S01]  /*4a50*/  FMUL.FTZ R158, R158, UR4 ;  /* 0x000000049e9e7c20 */ /* 0x000fe20008410000 */
[-C--:B------:R-:W-:Y:S01]  /*4a60*/  FMUL.FTZ R159, R94, R156.reuse ;  /* 0x0000009c5e9f7220 */ /* 0x080fe20000410000 */
[----:B------:R-:W-:Y:S01]  /*4a70*/  FSEL R160, R155, RZ, P3 ;  /* 0x000000ff9ba07208 */ /* 0x000fe20001800000 */
[-C--:B------:R-:W-:Y:S01]  /*4a80*/  FMUL.FTZ R155, R166, R156.reuse ;  /* 0x0000009ca69b7220 */ /* 0x080fe20000410000 */
[----:B------:R-:W-:Y:S01]  /*4a90*/  LOP3.LUT P3, RZ, R93, 0xff0000, RZ, 0xc0, !PT ;  /* 0x00ff00005dff7812 */ /* 0x000fe2000786c0ff */
[----:B------:R-:W-:Y:S01]  /*4aa0*/  FMUL.FTZ R159, R159, UR4 ;  /* 0x000000049f9f7c20 */ /* 0x000fe20008410000 */
[----:B------:R-:W-:Y:S01]  /*4ab0*/  FSEL R161, R158, RZ, P4 ;  /* 0x000000ff9ea17208 */ /* 0x000fe20002000000 */
[----:B------:R-:W-:Y:S01]  /*4ac0*/  FMUL.FTZ R158, R155, UR4 ;  /* 0x000000049b9e7c20 */ /* 0x000fe20008410000 */
[-C--:B------:R-:W-:Y:S01]  /*4ad0*/  FMUL.FTZ R155, R165, R156.reuse ;  /* 0x0000009ca59b7220 */ /* 0x080fe20000410000 */
[----:B------:R-:W-:Y:S01]  /*4ae0*/  ISETP.GE.U32.AND P4, PT, R92, RZ, PT ;  /* 0x000000ff5c00720c */ /* 0x000fe20003f86070 */
[----:B------:R-:W-:Y:S01]  /*4af0*/  FADD.FTZ R85, R85, -R184 ;  /* 0x800000b855557221 */ /* 0x000fe20000010000 */
[----:B------:R-:W-:Y:S01]  /*4b00*/  FSEL R163, R159, RZ, P0 ;  /* 0x000000ff9fa37208 */ /* 0x000fe20000000000 */
[----:B------:R-:W-:Y:S01]  /*4b10*/  FMUL.FTZ R159, R167, R156 ;  /* 0x0000009ca79f7220 */ /* 0x000fe20000410000 */
[----:B------:R-:W-:Y:S01]  /*4b20*/  FMUL.FTZ R155, R155, UR4 ;  /* 0x000000049b9b7c20 */ /* 0x000fe20008410000 */
[----:B------:R-:W-:Y:S01]  /*4b30*/  LOP3.LUT P0, RZ, R93, 0xff, RZ, 0xc0, !PT ;  /* 0x000000ff5dff7812 */ /* 0x000fe2000780c0ff */
[-C--:B------:R-:W-:Y:S01]  /*4b40*/  FFMA.FTZ R157, R157, R207.reuse, R216 ;  /* 0x000000cf9d9d7223 */ /* 0x080fe200000100d8 */
[----:B------:R-:W-:Y:S01]  /*4b50*/  FMUL.FTZ R159, R159, UR4 ;  /* 0x000000049f9f7c20 */ /* 0x000fe20008410000 */
[----:B------:R-:W-:Y:S01]  /*4b60*/  ISETP.GE.U32.AND.EX P4, PT, R93, 0x1000000, PT, P4 ;  /* 0x010000005d00780c */ /* 0x000fe20003f86140 */
[--C-:B------:R-:W-:Y:S01]  /*4b70*/  HADD2.F32 R184, -RZ, R69.reuse.H0_H0 ;  /* 0x20000045ffb87230 */ /* 0x100fe20000004100 */
[----:B------:R-:W-:Y:S01]  /*4b80*/  FSEL R155, R155, RZ, P0 ;  /* 0x000000ff9b9b7208 */ /* 0x000fe20000000000 */
[----:B------:R-:W-:Y:S01]  /*4b90*/  FADD.FTZ R171, R83, -R182 ;  /* 0x800000b653ab7221 */ /* 0x000fe20000010000 */
[----:B------:R-:W-:Y:S01]  /*4ba0*/  LOP3.LUT P0, RZ, R93, 0xff00, RZ, 0xc0, !PT ;  /* 0x0000ff005dff7812 */ /* 0x000fe2000780c0ff */
[-CC-:B------:R-:W-:Y:S01]  /*4bb0*/  FFMA.FTZ R93, R104, R207.reuse, R216.reuse ;  /* 0x000000cf685d7223 */ /* 0x180fe200000100d8 */
[----:B------:R-:W-:Y:S01]  /*4bc0*/  FSEL R164, R164, RZ, P5 ;  /* 0x000000ffa4a47208 */ /* 0x000fe20002800000 */
[----:B------:R-:W-:Y:S01]  /*4bd0*/  FFMA.FTZ R188, R86, R207, R216 ;  /* 0x000000cf56bc7223 */ /* 0x000fe200000100d8 */
[----:B------:R-:W-:Y:S01]  /*4be0*/  FSEL R162, R162, RZ, P6 ;  /* 0x000000ffa2a27208 */ /* 0x000fe20003000000 */
[----:B------:R-:W-:Y:S01]  /*4bf0*/  FADD.FTZ R93, R76, -R93 ;  /* 0x8000005d4c5d7221 */ /* 0x000fe20000010000 */
[----:B------:R-:W-:Y:S01]  /*4c00*/  FSEL R158, R158, RZ, P3 ;  /* 0x000000ff9e9e7208 */ /* 0x000fe20001800000 */
[----:B------:R-:W-:Y:S01]  /*4c10*/  HADD2.F32 R83, -RZ, R70.H1_H1 ;  /* 0x30000046ff537230 */ /* 0x000fe20000004100 */
[----:B------:R-:W-:Y:S01]  /*4c20*/  FSEL R159, R159, RZ, P4 ;  /* 0x000000ff9f9f7208 */ /* 0x000fe20002000000 */
[--C-:B------:R-:W-:Y:S01]  /*4c30*/  HADD2.F32 R76, -RZ, R68.reuse.H1_H1 ;  /* 0x30000044ff4c7230 */ /* 0x100fe20000004100 */
[----:B------:R-:W-:Y:S01]  /*4c40*/  LOP3.LUT P5, RZ, R92, 0xff, RZ, 0xc0, !PT ;  /* 0x000000ff5cff7812 */ /* 0x000fe200078ac0ff */
[----:B------:R-:W-:Y:S01]  /*4c50*/  FADD.FTZ R157, R90, -R157 ;  /* 0x8000009d5a9d7221 */ /* 0x000fe20000010000 */
[C---:B------:R-:W-:Y:S01]  /*4c60*/  LOP3.LUT P6, RZ, R92.reuse, 0xff00, RZ, 0xc0, !PT ;  /* 0x0000ff005cff7812 */ /* 0x040fe200078cc0ff */
[----:B------:R-:W-:Y:S01]  /*4c70*/  HADD2.F32 R182, -RZ, R68.H0_H0 ;  /* 0x20000044ffb67230 */ /* 0x000fe20000004100 */
[----:B------:R-:W-:Y:S01]  /*4c80*/  LOP3.LUT P3, RZ, R92, 0xff0000, RZ, 0xc0, !PT ;  /* 0x00ff00005cff7812 */ /* 0x000fe2000786c0ff */
[----:B------:R-:W-:Y:S01]  /*4c90*/  FFMA.FTZ R184, R152, R85, R184 ;  /* 0x0000005598b87223 */ /* 0x000fe200000100b8 */
[----:B------:R-:W-:Y:S01]  /*4ca0*/  LOP3.LUT P4, RZ, R92, 0xff000000, RZ, 0xc0, !PT ;  /* 0xff0000005cff7812 */ /* 0x000fe2000788c0ff */
[----:B------:R-:W-:Y:S01]  /*4cb0*/  FFMA.FTZ R92, R80, R207, R216 ;  /* 0x000000cf505c7223 */ /* 0x000fe200000100d8 */
[----:B------:R-:W-:Y:S01]  /*4cc0*/  FADD.FTZ R185, R87, -R188 ;  /* 0x800000bc57b97221 */ /* 0x000fe20000010000 */
[----:B------:R-:W-:-:S02]  /*4cd0*/  HADD2.F32 R90, -RZ, R69.H1_H1 ;  /* 0x30000045ff5a7230 */ /* 0x000fc40000004100 */
[C---:B------:R-:W-:Y:S01]  /*4ce0*/  FFMA.FTZ R188, R152.reuse, R157, R83 ;  /* 0x0000009d98bc7223 */ /* 0x040fe20000010053 */
[----:B------:R-:W-:Y:S01]  /*4cf0*/  FADD.FTZ R81, R81, -R92 ;  /* 0x8000005c51517221 */ /* 0x000fe20000010000 */
[----:B------:R-:W-:Y:S01]  /*4d00*/  FFMA.FTZ R171, R152, R171, R76 ;  /* 0x000000ab98ab7223 */ /* 0x000fe2000001004c */
[----:B------:R-:W-:Y:S01]  /*4d10*/  FFMA.FTZ R169, R108, R207, R216 ;  /* 0x000000cf6ca97223 */ /* 0x000fe200000100d8 */
[-C--:B------:R-:W-:Y:S01]  /*4d20*/  FMUL.FTZ R76, R184, R156.reuse ;  /* 0x0000009cb84c7220 */ /* 0x080fe20000410000 */
[----:B------:R-:W-:Y:S01]  /*4d30*/  FFMA.FTZ R182, R152, R81, R182 ;  /* 0x0000005198b67223 */ /* 0x000fe200000100b6 */
[-CC-:B------:R-:W-:Y:S01]  /*4d40*/  FFMA.FTZ R82, R109, R207.reuse, R216.reuse ;  /* 0x000000cf6d527223 */ /* 0x180fe200000100d8 */
[----:B------:R-:W-:Y:S01]  /*4d50*/  FFMA.FTZ R109, R110, R207, R216 ;  /* 0x000000cf6e6d7223 */ /* 0x000fe200000100d8 */
[----:B------:R-:W-:Y:S01]  /*4d60*/  FMUL.FTZ R81, R188, R156 ;  /* 0x0000009cbc517220 */ /* 0x000fe20000410000 */
[----:B------:R-:W-:Y:S01]  /*4d70*/  FADD.FTZ R87, R96, -R169 ;  /* 0x800000a960577221 */ /* 0x000fe20000010000 */
[----:B------:R-:W-:Y:S01]  /*4d80*/  FFMA.FTZ R185, R152, R185, R90 ;  /* 0x000000b998b97223 */ /* 0x000fe2000001005a */
[----:B------:R-:W-:Y:S01]  /*4d90*/  FMUL.FTZ R110, R76, UR4 ;  /* 0x000000044c6e7c20 */ /* 0x000fe20008410000 */
[----:B------:R-:W-:-:S02]  /*4da0*/  HADD2.F32 R169, -RZ, R64.H0_H0 ;  /* 0x20000040ffa97230 */ /* 0x000fc40000004100 */
[-C--:B------:R-:W-:Y:S01]  /*4db0*/  FMUL.FTZ R76, R182, R156.reuse ;  /* 0x0000009cb64c7220 */ /* 0x080fe20000410000 */
[-CC-:B------:R-:W-:Y:S01]  /*4dc0*/  FFMA.FTZ R86, R153, R207.reuse, R216.reuse ;  /* 0x000000cf99567223 */ /* 0x180fe200000100d8 */
[----:B------:R-:W-:Y:S02]  /*4dd0*/  HADD2.F32 R90, -RZ, R65.H0_H0 ;  /* 0x20000041ff5a7230 */ /* 0x000fe40000004100 */
[-CC-:B------:R-:W-:Y:S01]  /*4de0*/  FFMA.FTZ R80, R106, R207.reuse, R216.reuse ;  /* 0x000000cf6a507223 */ /* 0x180fe200000100d8 */
[-CC-:B------:R-:W-:Y:S01]  /*4df0*/  FFMA.FTZ R84, R111, R207.reuse, R216.reuse ;  /* 0x000000cf6f547223 */ /* 0x180fe200000100d8 */
[----:B------:R-:W-:Y:S01]  /*4e00*/  FMUL.FTZ R153, R81, UR4 ;  /* 0x0000000451997c20 */ /* 0x000fe20008410000 */
[----:B------:R-:W0:Y:S01]  /*4e10*/  LDC.64 R200, c[0x0][0x478] ;  /* 0x00011e00ffc87b82 */ /* 0x000e220000000a00 */
[----:B------:R-:W-:Y:S01]  /*4e20*/  FFMA.FTZ R216, R154, R207, R216 ;  /* 0x000000cf9ad87223 */ /* 0x000fe200000100d8 */
[----:B------:R-:W-:Y:S01]  /*4e30*/  FMUL.FTZ R81, R185, R156 ;  /* 0x0000009cb9517220 */ /* 0x000fe20000410000 */
[----:B------:R-:W-:-:S02]  /*4e40*/  HADD2.F32 R154, -RZ, R66.H0_H0 ;  /* 0x20000042ff9a7230 */ /* 0x000fc40000004100 */
[----:B------:R-:W-:Y:S01]  /*4e50*/  FMUL.FTZ R76, R76, UR4 ;  /* 0x000000044c4c7c20 */ /* 0x000fe20008410000 */
[----:B------:R-:W-:Y:S01]  /*4e60*/  FADD.FTZ R109, R102, -R109 ;  /* 0x8000006d666d7221 */ /* 0x000fe20000010000 */
[C---:B------:R-:W-:Y:S01]  /*4e70*/  FFMA.FTZ R169, R152.reuse, R93, R169 ;  /* 0x0000005d98a97223 */ /* 0x040fe200000100a9 */
[----:B------:R-:W-:Y:S01]  /*4e80*/  FFMA.FTZ R157, R152, R87, R90 ;  /* 0x00000057989d7223 */ /* 0x000fe2000001005a */
[----:B------:R-:W-:Y:S01]  /*4e90*/  FMUL.FTZ R111, R81, UR4 ;  /* 0x00000004516f7c20 */ /* 0x000fe20008410000 */
[----:B------:R-:W-:Y:S01]  /*4ea0*/  F2FP.F16.F32.PACK_AB R54, R198, R54 ;  /* 0x00000036c636723e */ /* 0x000fe200000000ff */
[-C--:B------:R-:W-:Y:S01]  /*4eb0*/  FMUL.FTZ R81, R171, R156.reuse ;  /* 0x0000009cab517220 */ /* 0x080fe20000410000 */
[----:B------:R-:W1:Y:S01]  /*4ec0*/  LDC.64 R198, c[0x0][0x468] ;  /* 0x00011a00ffc67b82 */ /* 0x000e620000000a00 */
[----:B------:R-:W-:Y:S01]  /*4ed0*/  FFMA.FTZ R154, R152, R109, R154 ;  /* 0x0000006d989a7223 */ /* 0x000fe2000001009a */
[-C--:B------:R-:W-:Y:S01]  /*4ee0*/  FMUL.FTZ R83, R169, R156.reuse ;  /* 0x0000009ca9537220 */ /* 0x080fe20000410000 */
[----:B------:R-:W-:Y:S01]  /*4ef0*/  FSEL R108, R76, RZ, P5 ;  /* 0x000000ff4c6c7208 */ /* 0x000fe20002800000 */
[-C--:B------:R-:W-:Y:S01]  /*4f00*/  FMUL.FTZ R76, R157, R156.reuse ;  /* 0x0000009c9d4c7220 */ /* 0x080fe20000410000 */
[----:B------:R-:W-:Y:S01]  /*4f10*/  FMUL.FTZ R81, R81, UR4 ;  /* 0x0000000451517c20 */ /* 0x000fe20008410000 */
[----:B------:R-:W-:Y:S01]  /*4f20*/  FSEL R153, R153, RZ, P0 ;  /* 0x000000ff99997208 */ /* 0x000fe20000000000 */
[----:B------:R-:W-:Y:S01]  /*4f30*/  FMUL.FTZ R85, R154, R156 ;  /* 0x0000009c9a557220 */ /* 0x000fe20000410000 */
[----:B------:R-:W-:Y:S01]  /*4f40*/  FMUL.FTZ R83, R83, UR4 ;  /* 0x0000000453537c20 */ /* 0x000fe20008410000 */
[----:B------:R-:W-:Y:S01]  /*4f50*/  LOP3.LUT P0, RZ, R78, 0xff, RZ, 0xc0, !PT ;  /* 0x000000ff4eff7812 */ /* 0x000fe2000780c0ff */
[----:B------:R-:W-:Y:S01]  /*4f60*/  FMUL.FTZ R76, R76, UR4 ;  /* 0x000000044c4c7c20 */ /* 0x000fe20008410000 */
[----:B------:R-:W-:Y:S01]  /*4f70*/  FSEL R111, R111, RZ, P4 ;  /* 0x000000ff6f6f7208 */ /* 0x000fe20002000000 */
[----:B------:R-:W-:Y:S01]  /*4f80*/  FMUL.FTZ R85, R85, UR4 ;  /* 0x0000000455557c20 */ /* 0x000fe20008410000 */
[C---:B------:R-:W-:Y:S01]  /*4f90*/  LOP3.LUT P4, RZ, R78.reuse, 0xff0000, RZ, 0xc0, !PT ;  /* 0x00ff00004eff7812 */ /* 0x040fe2000788c0ff */
[----:B------:R-:W-:Y:S01]  /*4fa0*/  FADD.FTZ R77, R77, -R80 ;  /* 0x800000504d4d7221 */ /* 0x000fe20000010000 */
[----:B------:R-:W-:Y:S01]  /*4fb0*/  FSEL R109, R81, RZ, P6 ;  /* 0x000000ff516d7208 */ /* 0x000fe20003000000 */
[----:B------:R-:W-:Y:S01]  /*4fc0*/  FADD.FTZ R81, R107, -R216 ;  /* 0x800000d86b517221 */ /* 0x000fe20000010000 */
[----:B------:R-:W-:Y:S01]  /*4fd0*/  LOP3.LUT P6, RZ, R79, 0xff, RZ, 0xc0, !PT ;  /* 0x000000ff4fff7812 */ /* 0x000fe200078cc0ff */
[----:B------:R-:W-:Y:S01]  /*4fe0*/  FADD.FTZ R97, R97, -R82 ;  /* 0x8000005261617221 */ /* 0x000fe20000010000 */
[----:B------:R-:W-:Y:S01]  /*4ff0*/  FSEL R102, R83, RZ, P0 ;  /* 0x000000ff53667208 */ /* 0x000fe20000000000 */
[----:B------:R-:W-:Y:S01]  /*5000*/  HADD2.F32 R83, -RZ, R67.H1_H1 ;  /* 0x30000043ff537230 */ /* 0x000fe20000004100 */
[----:B------:R-:W-:Y:S01]  /*5010*/  ISETP.GE.U32.AND P0, PT, R78, RZ, PT ;  /* 0x000000ff4e00720c */ /* 0x000fe20003f06070 */
[----:B------:R-:W-:Y:S01]  /*5020*/  FADD.FTZ R107, R103, -R84 ;  /* 0x80000054676b7221 */ /* 0x000fe20000010000 */
[----:B------:R-:W-:Y:S01]  /*5030*/  FSEL R104, R76, RZ, P4 ;  /* 0x000000ff4c687208 */ /* 0x000fe20002000000 */
[----:B------:R-:W-:Y:S01]  /*5040*/  HADD2.F32 R76, -RZ, R64.H1_H1 ;  /* 0x30000040ff4c7230 */ /* 0x000fe20000004100 */
[----:B------:R-:W-:Y:S01]  /*5050*/  FSEL R106, R85, RZ, P6 ;  /* 0x000000ff556a7208 */ /* 0x000fe20003000000 */
[----:B------:R-:W-:Y:S01]  /*5060*/  FFMA.FTZ R103, R152, R81, R83 ;  /* 0x0000005198677223 */ /* 0x000fe20000010053 */
[C---:B------:R-:W-:Y:S01]  /*5070*/  LOP3.LUT P4, RZ, R79.reuse, 0xff00, RZ, 0xc0, !PT ;  /* 0x0000ff004fff7812 */ /* 0x040fe2000788c0ff */
[----:B0-----:R-:W-:Y:S01]  /*5080*/  IMAD.WIDE.U32 R92, R148, 0x10, R200 ;  /* 0x00000010945c7825 */ /* 0x001fe200078e00c8 */
[----:B------:R-:W-:-:S02]  /*5090*/  LOP3.LUT P6, RZ, R79, 0xff0000, RZ, 0xc0, !PT ;  /* 0x00ff00004fff7812 */ /* 0x000fc400078cc0ff */
[----:B------:R-:W-:Y:S01]  /*50a0*/  ISETP.GE.U32.AND.EX P0, PT, R79, 0x1000000, PT, P0 ;  /* 0x010000004f00780c */ /* 0x000fe20003f06100 */
[----:B------:R-:W-:Y:S01]  /*50b0*/  FADD.FTZ R79, R105, -R86 ;  /* 0x80000056694f7221 */ /* 0x000fe20000010000 */
[----:B------:R-:W-:Y:S01]  /*50c0*/  F2FP.F16.F32.PACK_AB R55, R55, R52 ;  /* 0x000000343737723e */ /* 0x000fe200000000ff */
[----:B------:R-:W-:Y:S01]  /*50d0*/  FFMA.FTZ R105, R152, R77, R76 ;  /* 0x0000004d98697223 */ /* 0x000fe2000001004c */
[----:B------:R-:W-:Y:S01]  /*50e0*/  FSEL R110, R110, RZ, P3 ;  /* 0x000000ff6e6e7208 */ /* 0x000fe20001800000 */
[----:B------:R-:W-:Y:S01]  /*50f0*/  HADD2.F32 R76, -RZ, R66.H1_H1 ;  /* 0x30000042ff4c7230 */ /* 0x000fe20000004100 */
[----:B------:R-:W-:Y:S01]  /*5100*/  F2FP.F16.F32.PACK_AB R53, R53, R197 ;  /* 0x000000c53535723e */ /* 0x000fe200000000ff */
[----:B------:R-:W-:Y:S01]  /*5110*/  HADD2.F32 R197, -RZ, R65.H1_H1 ;  /* 0x30000041ffc57230 */ /* 0x000fe20000004100 */
[----:B------:R-:W-:Y:S01]  /*5120*/  F2FP.F16.F32.PACK_AB R52, R72, R73 ;  /* 0x000000494834723e */ /* 0x000fe200000000ff */
[----:B------:R-:W-:Y:S01]  /*5130*/  IMAD.WIDE.U32 R72, R151, 0x10, R200 ;  /* 0x0000001097487825 */ /* 0x000fe200078e00c8 */
[----:B------:R-:W-:-:S03]  /*5140*/  LOP3.LUT P3, RZ, R78, 0xff00, RZ, 0xc0, !PT ;  /* 0x0000ff004eff7812 */ /* 0x000fc6000786c0ff */
[----:B------:R-:W-:Y:S01]  /*5150*/  FFMA.FTZ R107, R152, R107, R76 ;  /* 0x0000006b986b7223 */ /* 0x000fe2000001004c */
[----:B------:R-:W-:Y:S01]  /*5160*/  LOP3.LUT P5, RZ, R78, 0xff000000, RZ, 0xc0, !PT ;  /* 0xff0000004eff7812 */ /* 0x000fe200078ac0ff */
[----:B------:R-:W-:Y:S02]  /*5170*/  HADD2.F32 R78, -RZ, R67.H0_H0 ;  /* 0x20000043ff4e7230 */ /* 0x000fe40000004100 */
[----:B------:R-:W-:Y:S01]  /*5180*/  FFMA.FTZ R197, R152, R97, R197 ;  /* 0x0000006198c57223 */ /* 0x000fe200000100c5 */
[----:B------:R0:W-:Y:S01]  /*5190*/  STG.E.128 desc[UR6][R72.64], R52 ;  /* 0x0000003448007986 */ /* 0x0001e2000c101d06 */
[----:B------:R-:W-:Y:S01]  /*51a0*/  F2FP.F16.F32.PACK_AB R87, R75, R195 ;  /* 0x000000c34b57723e */ /* 0x000fe200000000ff */
[----:B-1----:R-:W-:-:S04]  /*51b0*/  IMAD.WIDE.U32 R96, R149, 0x10, R198 ;  /* 0x0000001095607825 */ /* 0x002fc800078e00c6 */
[----:B------:R-:W-:Y:S01]  /*51c0*/  FFMA.FTZ R152, R152, R79, R78 ;  /* 0x0000004f98987223 */ /* 0x000fe2000001004e */
[----:B------:R-:W-:Y:S02]  /*51d0*/  F2FP.F16.F32.PACK_AB R86, R192, R74 ;  /* 0x0000004ac056723e */ /* 0x000fe400000000ff */
[----:B------:R-:W-:Y:S02]  /*51e0*/  F2FP.F16.F32.PACK_AB R85, R191, R190 ;  /* 0x000000bebf55723e */ /* 0x000fe400000000ff */
[----:B------:R-:W-:Y:S02]  /*51f0*/  F2FP.F16.F32.PACK_AB R84, R187, R189 ;  /* 0x000000bdbb54723e */ /* 0x000fe400000000ff */
[----:B------:R-:W-:Y:S02]  /*5200*/  F2FP.F16.F32.PACK_AB R79, R196, R194 ;  /* 0x000000c2c44f723e */ /* 0x000fe400000000ff */
[----:B------:R-:W-:Y:S02]  /*5210*/  F2FP.F16.F32.PACK_AB R78, R181, R193 ;  /* 0x000000c1b54e723e */ /* 0x000fe400000000ff */
[----:B------:R-:W-:-:S02]  /*5220*/  F2FP.F16.F32.PACK_AB R77, R179, R180 ;  /* 0x000000b4b34d723e */ /* 0x000fc400000000ff */
[----:B------:R-:W-:Y:S01]  /*5230*/  F2FP.F16.F32.PACK_AB R76, R178, R177 ;  /* 0x000000b1b24c723e */ /* 0x000fe200000000ff */
[----:B0-----:R-:W-:Y:S01]  /*5240*/  IMAD.WIDE.U32 R72, R151, 0x10, R198 ;  /* 0x0000001097487825 */ /* 0x001fe200078e00c6 */
[----:B------:R-:W-:Y:S02]  /*5250*/  F2FP.F16.F32.PACK_AB R81, R94, R91 ;  /* 0x0000005b5e51723e */ /* 0x000fe400000000ff */
[----:B------:R-:W-:Y:S01]  /*5260*/  F2FP.F16.F32.PACK_AB R80, R89, R88 ;  /* 0x000000585950723e */ /* 0x000fe200000000ff */
[C---:B------:R-:W-:Y:S01]  /*5270*/  IMAD.WIDE.U32 R54, R150.reuse, 0x10, R200 ;  /* 0x0000001096367825 */ /* 0x040fe200078e00c8 */
[----:B------:R-:W-:Y:S01]  /*5280*/  F2FP.F16.F32.PACK_AB R91, R183, R186 ;  /* 0x000000bab75b723e */ /* 0x000fe200000000ff */
[----:B------:R0:W-:Y:S01]  /*5290*/  STG.E.128 desc[UR6][R72.64], R84 ;  /* 0x0000005448007986 */ /* 0x0001e2000c101d06 */
[----:B------:R-:W-:Y:S01]  /*52a0*/  F2FP.F16.F32.PACK_AB R90, R173, R98 ;  /* 0x00000062ad5a723e */ /* 0x000fe200000000ff */
[----:B------:R-:W-:Y:S01]  /*52b0*/  IMAD.WIDE.U32 R150, R150, 0x10, R198 ;  /* 0x0000001096967825 */ /* 0x000fe200078e00c6 */
[----:B------:R-:W-:Y:S01]  /*52c0*/  F2FP.F16.F32.PACK_AB R89, R170, R172 ;  /* 0x000000acaa59723e */ /* 0x000fe200000000ff */
[----:B------:R1:W-:Y:S01]  /*52d0*/  STG.E.128 desc[UR6][R54.64], R76 ;  /* 0x0000004c36007986 */ /* 0x0003e2000c101d06 */
[----:B------:R-:W-:Y:S01]  /*52e0*/  F2FP.F16.F32.PACK_AB R88, R99, R168 ;  /* 0x000000a86358723e */ /* 0x000fe200000000ff */
[----:B------:R-:W-:Y:S01]  /*52f0*/  IMAD.WIDE.U32 R52, R149, 0x10, R200 ;  /* 0x0000001095347825 */ /* 0x000fe200078e00c8 */
[----:B------:R-:W-:-:S02]  /*5300*/  F2FP.F16.F32.PACK_AB R83, R176, R175 ;  /* 0x000000afb053723e */ /* 0x000fc400000000ff */
[----:B------:R-:W-:Y:S01]  /*5310*/  F2FP.F16.F32.PACK_AB R82, R95, R174 ;  /* 0x000000ae5f52723e */ /* 0x000fe200000000ff */
[----:B------:R-:W-:Y:S01]  /*5320*/  STG.E.128 desc[UR6][R150.64], R88 ;  /* 0x0000005896007986 */ /* 0x000fe2000c101d06 */
[----:B------:R-:W-:Y:S01]  /*5330*/  F2FP.F16.F32.PACK_AB R75, R167, R166 ;  /* 0x000000a6a74b723e */ /* 0x000fe200000000ff */
[----:B------:R-:W-:Y:S01]  /*5340*/  IMAD.WIDE.U32 R148, R148, 0x10, R198 ;  /* 0x0000001094947825 */ /* 0x000fe200078e00c6 */
[----:B------:R-:W-:Y:S01]  /*5350*/  F2FP.F16.F32.PACK_AB R74, R188, R165 ;  /* 0x000000a5bc4a723e */ /* 0x000fe200000000ff */
[----:B------:R2:W-:Y:S02]  /*5360*/  STG.E.128 desc[UR6][R52.64], R80 ;  /* 0x0000005034007986 */ /* 0x0005e4000c101d06 */
[----:B------:R-:W-:-:S04]  /*5370*/  IMAD.WIDE.U32 R94, R147, 0x10, R200 ;  /* 0x00000010935e7825 */ /* 0x000fc800078e00c8 */
[----:B0-----:R-:W-:Y:S01]  /*5380*/  FMUL.FTZ R84, R152, R156 ;  /* 0x0000009c98547220 */ /* 0x001fe20000410000 */
[----:B------:R-:W-:Y:S01]  /*5390*/  F2FP.F16.F32.PACK_AB R73, R185, R184 ;  /* 0x000000b8b949723e */ /* 0x000fe200000000ff */
[----:B------:R-:W-:Y:S01]  /*53a0*/  IMAD.WIDE.U32 R98, R147, 0x10, R198 ;  /* 0x0000001093627825 */ /* 0x000fe200078e00c6 */
[----:B------:R-:W-:-:S03]  /*53b0*/  F2FP.F16.F32.PACK_AB R72, R171, R182 ;  /* 0x000000b6ab48723e */ /* 0x000fc600000000ff */
[----:B------:R-:W-:Y:S01]  /*53c0*/  FMUL.FTZ R84, R84, UR4 ;  /* 0x0000000454547c20 */ /* 0x000fe20008410000 */
[C---:B-1----:R-:W-:Y:S01]  /*53d0*/  F2FP.F16.F32.PACK_AB R54, R107.reuse, R154 ;  /* 0x0000009a6b36723e */ /* 0x042fe200000000ff */
[----:B------:R-:W-:Y:S01]  /*53e0*/  FMUL.FTZ R107, R107, R156 ;  /* 0x0000009c6b6b7220 */ /* 0x000fe20000410000 */
[----:B------:R-:W-:Y:S02]  /*53f0*/  F2FP.F16.F32.PACK_AB R79, R100, R101 ;  /* 0x00000065644f723e */ /* 0x000fe400000000ff */
[----:B------:R-:W-:Y:S01]  /*5400*/  FSEL R84, R84, RZ, P6 ;  /* 0x000000ff54547208 */ /* 0x000fe20003000000 */
[----:B------:R-:W-:Y:S01]  /*5410*/  FMUL.FTZ R107, R107, UR4 ;  /* 0x000000046b6b7c20 */ /* 0x000fe20008410000 */
[----:B------:R-:W-:Y:S02]  /*5420*/  F2FP.F16.F32.PACK_AB R78, R164, R0 ;  /* 0x00000000a44e723e */ /* 0x000fe400000000ff */
[----:B------:R-:W-:Y:S02]  /*5430*/  F2FP.F16.F32.PACK_AB R77, R163, R162 ;  /* 0x000000a2a34d723e */ /* 0x000fe400000000ff */
[C---:B--2---:R-:W-:Y:S01]  /*5440*/  F2FP.F16.F32.PACK_AB R52, R105.reuse, R169 ;  /* 0x000000a96934723e */ /* 0x044fe200000000ff */
[-C--:B------:R-:W-:Y:S01]  /*5450*/  FMUL.FTZ R105, R105, R156.reuse ;  /* 0x0000009c69697220 */ /* 0x080fe20000410000 */
[C---:B------:R-:W-:Y:S01]  /*5460*/  F2FP.F16.F32.PACK_AB R53, R197.reuse, R157 ;  /* 0x0000009dc535723e */ /* 0x040fe200000000ff */
[-C--:B------:R-:W-:Y:S01]  /*5470*/  FMUL.FTZ R197, R197, R156.reuse ;  /* 0x0000009cc5c57220 */ /* 0x080fe20000410000 */
[----:B------:R-:W-:Y:S01]  /*5480*/  FMUL.FTZ R156, R103, R156 ;  /* 0x0000009c679c7220 */ /* 0x000fe20000410000 */
[----:B------:R-:W-:Y:S01]  /*5490*/  FMUL.FTZ R105, R105, UR4 ;  /* 0x0000000469697c20 */ /* 0x000fe20008410000 */
[----:B------:R-:W-:Y:S01]  /*54a0*/  F2FP.F16.F32.PACK_AB R76, R161, R160 ;  /* 0x000000a0a14c723e */ /* 0x000fe200000000ff */
[----:B------:R-:W-:Y:S01]  /*54b0*/  FMUL.FTZ R197, R197, UR4 ;  /* 0x00000004c5c57c20 */ /* 0x000fe20008410000 */
[----:B------:R-:W-:Y:S01]  /*54c0*/  FMUL.FTZ R156, R156, UR4 ;  /* 0x000000049c9c7c20 */ /* 0x000fe20008410000 */
[----:B------:R-:W-:-:S02]  /*54d0*/  FSEL R107, R107, RZ, P4 ;  /* 0x000000ff6b6b7208 */ /* 0x000fc40002000000 */
[----:B------:R-:W-:Y:S01]  /*54e0*/  FSEL R105, R105, RZ, P3 ;  /* 0x000000ff69697208 */ /* 0x000fe20001800000 */
[----:B------:R1:W-:Y:S01]  /*54f0*/  STG.E.128 desc[UR6][R96.64], R76 ;  /* 0x0000004c60007986 */ /* 0x0003e2000c101d06 */
[----:B------:R-:W-:Y:S02]  /*5500*/  FSEL R87, R156, RZ, P0 ;  /* 0x000000ff9c577208 */ /* 0x000fe40000000000 */
[----:B------:R-:W-:Y:S01]  /*5510*/  FSEL R85, R197, RZ, P5 ;  /* 0x000000ffc5557208 */ /* 0x000fe20002800000 */
[----:B------:R1:W-:Y:S01]  /*5520*/  STG.E.128 desc[UR6][R92.64], R72 ;  /* 0x000000485c007986 */ /* 0x0003e2000c101d06 */
[----:B------:R-:W-:Y:S02]  /*5530*/  F2FP.F16.F32.PACK_AB R83, R159, R158 ;  /* 0x0000009e9f53723e */ /* 0x000fe400000000ff */
[----:B------:R-:W-:Y:S02]  /*5540*/  F2FP.F16.F32.PACK_AB R82, R153, R155 ;  /* 0x0000009b9952723e */ /* 0x000fe400000000ff */
[----:B------:R-:W-:-:S02]  /*5550*/  F2FP.F16.F32.PACK_AB R81, R111, R110 ;  /* 0x0000006e6f51723e */ /* 0x000fc400000000ff */
[----:B------:R-:W-:Y:S02]  /*5560*/  F2FP.F16.F32.PACK_AB R80, R109, R108 ;  /* 0x0000006c6d50723e */ /* 0x000fe400000000ff */
        /* <DEDUP_REMOVED lines=9> */
.L_x_2621:
[----:B------:R-:W-:-:S04]  /*5600*/  ISETP.NE.U32.AND P0, PT, RZ, UR14, PT ;  /* 0x0000000eff007c0c */ /* 0x000fc8000bf05070 */
[----:B------:R-:W-:-:S13]  /*5610*/  ISETP.NE.AND.EX P0, PT, RZ, UR15, PT, P0 ;  /* 0x0000000fff007c0c */ /* 0x000fda000bf05300 */
[----:B------:R-:W-:Y:S05]  /*5620*/  @P0 BRA `(.L_x_2624) ;  /* 0x0000000000f80947 */ /* 0x000fea0003800000 */
        /* <DEDUP_REMOVED lines=10> */
[C---:B------:R-:W-:Y:S01]  /*56d0*/  FMUL.FTZ R195, R152.reuse, R199 ;  /* 0x000000c798c37220 */ /* 0x040fe20000410000 */
[----:B------:R-:W-:Y:S01]  /*56e0*/  FMUL.FTZ R197, R152, R197 ;  /* 0x000000c598c57220 */ /* 0x000fe20000410000 */
[-C--:B------:R-:W-:Y:S01]  /*56f0*/  FMUL.FTZ R73, R73, R156.reuse ;  /* 0x0000009c49497220 */ /* 0x080fe20000410000 */
[C---:B-----5:R-:W-:Y:S01]  /*5700*/  LOP3.LUT P6, RZ, R100.reuse, 0xff00, RZ, 0xc0, !PT ;  /* 0x0000ff0064ff7812 */ /* 0x060fe200078cc0ff */
[-C--:B------:R-:W-:Y:S01]  /*5710*/  FMUL.FTZ R75, R75, R156.reuse ;  /* 0x0000009c4b4b7220 */ /* 0x080fe20000410000 */
[-C--:B------:R-:W-:Y:S01]  /*5720*/  FMUL.FTZ R195, R195, R156.reuse ;  /* 0x0000009cc3c37220 */ /* 0x080fe20000410000 */
[----:B------:R-:W-:Y:S01]  /*5730*/  FMUL.FTZ R72, R73, UR4 ;  /* 0x0000000449487c20 */ /* 0x000fe20008410000 */
[----:B------:R-:W-:Y:S01]  /*5740*/  FMUL.FTZ R197, R197, R156 ;  /* 0x0000009cc5c57220 */ /* 0x000fe20000410000 */
[----:B------:R-:W-:Y:S01]  /*5750*/  ISETP.GE.U32.AND P3, PT, R100, RZ, PT ;  /* 0x000000ff6400720c */ /* 0x000fe20003f66070 */
[----:B------:R-:W-:Y:S01]  /*5760*/  FMUL.FTZ R73, R75, UR4 ;  /* 0x000000044b497c20 */ /* 0x000fe20008410000 */
[----:B------:R-:W-:Y:S01]  /*5770*/  FMUL.FTZ R195, R195, UR4 ;  /* 0x00000004c3c37c20 */ /* 0x000fe20008410000 */
[----:B------:R-:W-:Y:S01]  /*5780*/  FSEL R72, R72, RZ, P6 ;  /* 0x000000ff48487208 */ /* 0x000fe20003000000 */
[----:B------:R-:W-:Y:S01]  /*5790*/  FMUL.FTZ R197, R197, UR4 ;  /* 0x00000004c5c57c20 */ /* 0x000fe20008410000 */
[----:B------:R-:W-:Y:S01]  /*57a0*/  LOP3.LUT P5, RZ, R100, 0xff0000, RZ, 0xc0, !PT ;  /* 0x00ff000064ff7812 */ /* 0x000fe200078ac0ff */
[-CC-:B------:R-:W-:Y:S01]  /*57b0*/  FFMA.FTZ R205, R205, R207.reuse, R216.reuse ;  /* 0x000000cfcdcd7223 */ /* 0x180fe200000100d8 */
[----:B------:R-:W-:Y:S01]  /*57c0*/  LOP3.LUT P6, RZ, R101, 0xff0000, RZ, 0xc0, !PT ;  /* 0x00ff000065ff7812 */ /* 0x000fe200078cc0ff */
[-CC-:B------:R-:W-:Y:S01]  /*57d0*/  FFMA.FTZ R203, R203, R207.reuse, R216.reuse ;  /* 0x000000cfcbcb7223 */ /* 0x180fe200000100d8 */
[----:B------:R-:W-:Y:S01]  /*57e0*/  ISETP.GE.U32.AND.EX P3, PT, R101, 0x1000000, PT, P3 ;  /* 0x010000006500780c */ /* 0x000fe20003f66130 */
[-CC-:B------:R-:W-:Y:S01]  /*57f0*/  FFMA.FTZ R201, R201, R207.reuse, R216.reuse ;  /* 0x000000cfc9c97223 */ /* 0x180fe200000100d8 */
[----:B------:R-:W-:Y:S01]  /*5800*/  FFMA.FTZ R0, R0, R207, R216 ;  /* 0x000000cf00007223 */ /* 0x000fe200000100d8 */
[----:B------:R-:W-:Y:S01]  /*5810*/  FSEL R73, R73, RZ, P5 ;  /* 0x000000ff49497208 */ /* 0x000fe20002800000 */
[----:B------:R-:W-:Y:S01]  /*5820*/  FADD.FTZ R205, R202, -R205 ;  /* 0x800000cdcacd7221 */ /* 0x000fe20000010000 */
[----:B------:R-:W-:Y:S01]  /*5830*/  FSEL R75, R195, RZ, P6 ;  /* 0x000000ffc34b7208 */ /* 0x000fe20003000000 */
[----:B------:R-:W-:Y:S01]  /*5840*/  FADD.FTZ R195, R200, -R203 ;  /* 0x800000cbc8c37221 */ /* 0x000fe20000010000 */
[----:B------:R-:W-:-:S02]  /*5850*/  LOP3.LUT P5, RZ, R101, 0xff, RZ, 0xc0, !PT ;  /* 0x000000ff65ff7812 */ /* 0x000fc400078ac0ff */
[----:B------:R-:W-:Y:S01]  /*5860*/  LOP3.LUT P6, RZ, R101, 0xff00, RZ, 0xc0, !PT ;  /* 0x0000ff0065ff7812 */ /* 0x000fe200078cc0ff */
[----:B------:R-:W-:Y:S01]  /*5870*/  FADD.FTZ R101, R193, -R0 ;  /* 0x80000000c1657221 */ /* 0x000fe20000010000 */
[----:B------:R-:W-:Y:S01]  /*5880*/  FSEL R74, R197, RZ, P3 ;  /* 0x000000ffc54a7208 */ /* 0x000fe20001800000 */
[----:B------:R-:W-:Y:S01]  /*5890*/  FADD.FTZ R197, R198, -R201 ;  /* 0x800000c9c6c57221 */ /* 0x000fe20000010000 */
[C---:B------:R-:W-:Y:S01]  /*58a0*/  FMUL.FTZ R195, R152.reuse, R195 ;  /* 0x000000c398c37220 */ /* 0x040fe20000410000 */
[C---:B------:R-:W-:Y:S01]  /*58b0*/  FMUL.FTZ R193, R152.reuse, R205 ;  /* 0x000000cd98c17220 */ /* 0x040fe20000410000 */
[C---:B------:R-:W-:Y:S01]  /*58c0*/  FMUL.FTZ R101, R152.reuse, R101 ;  /* 0x0000006598657220 */ /* 0x040fe20000410000 */
[----:B------:R-:W-:Y:S01]  /*58d0*/  FMUL.FTZ R197, R152, R197 ;  /* 0x000000c598c57220 */ /* 0x000fe20000410000 */
[-C--:B------:R-:W-:Y:S01]  /*58e0*/  FMUL.FTZ R195, R195, R156.reuse ;  /* 0x0000009cc3c37220 */ /* 0x080fe20000410000 */
[-C--:B------:R-:W-:Y:S01]  /*58f0*/  FMUL.FTZ R193, R193, R156.reuse ;  /* 0x0000009cc1c17220 */ /* 0x080fe20000410000 */
[-C--:B------:R-:W-:Y:S01]  /*5900*/  FMUL.FTZ R101, R101, R156.reuse ;  /* 0x0000009c65657220 */ /* 0x080fe20000410000 */
[----:B------:R-:W-:Y:S01]  /*5910*/  FMUL.FTZ R197, R197, R156 ;  /* 0x0000009cc5c57220 */ /* 0x000fe20000410000 */
[----:B------:R-:W-:Y:S01]  /*5920*/  FMUL.FTZ R195, R195, UR4 ;  /* 0x00000004c3c37c20 */ /* 0x000fe20008410000 */
[----:B------:R-:W-:Y:S01]  /*5930*/  FMUL.FTZ R193, R193, UR4 ;  /* 0x00000004c1c17c20 */ /* 0x000fe20008410000 */
[----:B------:R-:W-:Y:S01]  /*5940*/  FMUL.FTZ R101, R101, UR4 ;  /* 0x0000000465657c20 */ /* 0x000fe20008410000 */
[----:B------:R-:W-:Y:S01]  /*5950*/  FMUL.FTZ R197, R197, UR4 ;  /* 0x00000004c5c57c20 */ /* 0x000fe20008410000 */
[----:B------:R-:W-:-:S02]  /*5960*/  LOP3.LUT P4, RZ, R100, 0xff000000, RZ, 0xc0, !PT ;  /* 0xff00000064ff7812 */ /* 0x000fc4000788c0ff */
[----:B------:R-:W-:Y:S02]  /*5970*/  LOP3.LUT P3, RZ, R100, 0xff, RZ, 0xc0, !PT ;  /* 0x000000ff64ff7812 */ /* 0x000fe4000786c0ff */
[----:B------:R-:W-:Y:S02]  /*5980*/  F2FP.F16.F32.PACK_AB R75, R74, R75 ;  /* 0x0000004b4a4b723e */ /* 0x000fe400000000ff */
[----:B------:R-:W-:Y:S02]  /*5990*/  FSEL R74, R195, RZ, P5 ;  /* 0x000000ffc34a7208 */ /* 0x000fe40002800000 */
[----:B------:R-:W-:Y:S02]  /*59a0*/  FSEL R197, R197, RZ, P6 ;  /* 0x000000ffc5c57208 */ /* 0x000fe40003000000 */
[----:B------:R-:W-:Y:S02]  /*59b0*/  FSEL R0, R193, RZ, P4 ;  /* 0x000000ffc1007208 */ /* 0x000fe40002000000 */
[----:B------:R-:W-:-:S02]  /*59c0*/  FSEL R101, R101, RZ, P3 ;  /* 0x000000ff65657208 */ /* 0x000fc40001800000 */
[----:B------:R-:W-:Y:S02]  /*59d0*/  F2FP.F16.F32.PACK_AB R74, R197, R74 ;  /* 0x0000004ac54a723e */ /* 0x000fe400000000ff */
[----:B------:R-:W-:Y:S02]  /*59e0*/  F2FP.F16.F32.PACK_AB R73, R0, R73 ;  /* 0x000000490049723e */ /* 0x000fe400000000ff */
[----:B------:R-:W-:Y:S01]  /*59f0*/  F2FP.F16.F32.PACK_AB R72, R72, R101 ;  /* 0x000000654848723e */ /* 0x000fe200000000ff */
[----:B------:R-:W-:Y:S06]  /*5a00*/  BRA `(.L_x_2625) ;  /* 0x0000000400047947 */ /* 0x000fec0003800000 */
.L_x_2624:
        /* <DEDUP_REMOVED lines=11> */
[----:B-----5:R-:W-:Y:S01]  /*5ac0*/  LOP3.LUT P6, RZ, R101, 0xff0000, RZ, 0xc0, !PT ;  /* 0x00ff000065ff7812 */ /* 0x020fe200078cc0ff */
[-C--:B------:R-:W-:Y:S01]  /*5ad0*/  FMUL.FTZ R72, R55, R156.reuse ;  /* 0x0000009c37487220 */ /* 0x080fe20000410000 */
[-C--:B------:R-:W-:Y:S01]  /*5ae0*/  FMUL.FTZ R52, R195, R156.reuse ;  /* 0x0000009cc3347220 */ /* 0x080fe20000410000 */
[----:B------:R-:W-:Y:S01]  /*5af0*/  FMUL.FTZ R54, R152, R201 ;  /* 0x000000c998367220 */ /* 0x000fe20000410000 */
[-C--:B------:R-:W-:Y:S01]  /*5b00*/  FMUL.FTZ R73, R53, R156.reuse ;  /* 0x0000009c35497220 */ /* 0x080fe20000410000 */
[----:B------:R-:W-:Y:S01]  /*5b10*/  FMUL.FTZ R72, R72, UR4 ;  /* 0x0000000448487c20 */ /* 0x000fe20008410000 */
[----:B------:R-:W-:Y:S01]  /*5b20*/  ISETP.GE.U32.AND P3, PT, R100, RZ, PT ;  /* 0x000000ff6400720c */ /* 0x000fe20003f66070 */
[----:B------:R-:W-:Y:S01]  /*5b30*/  FMUL.FTZ R74, R52, UR4 ;  /* 0x00000004344a7c20 */ /* 0x000fe20008410000 */
[----:B------:R-:W-:Y:S01]  /*5b40*/  FMUL.FTZ R196, R73, UR4 ;  /* 0x0000000449c47c20 */ /* 0x000fe20008410000 */
[-C--:B------:R-:W-:Y:S01]  /*5b50*/  FMUL.FTZ R52, R54, R156.reuse ;  /* 0x0000009c36347220 */ /* 0x080fe20000410000 */
[----:B------:R-:W-:Y:S01]  /*5b60*/  FSEL R75, R72, RZ, P6 ;  /* 0x000000ff484b7208 */ /* 0x000fe20003000000 */
[-CC-:B------:R-:W-:Y:S01]  /*5b70*/  FFMA.FTZ R197, R206, R207.reuse, R216.reuse ;  /* 0x000000cfcec57223 */ /* 0x180fe200000100d8 */
[----:B------:R-:W-:Y:S01]  /*5b80*/  LOP3.LUT P5, RZ, R101, 0xff, RZ, 0xc0, !PT ;  /* 0x000000ff65ff7812 */ /* 0x000fe200078ac0ff */
[-CC-:B------:R-:W-:Y:S01]  /*5b90*/  FFMA.FTZ R205, R205, R207.reuse, R216.reuse ;  /* 0x000000cfcdcd7223 */ /* 0x180fe200000100d8 */
[C---:B------:R-:W-:Y:S01]  /*5ba0*/  ISETP.GE.U32.AND.EX P3, PT, R101.reuse, 0x1000000, PT, P3 ;  /* 0x010000006500780c */ /* 0x040fe20003f66130 */
[-CC-:B------:R-:W-:Y:S01]  /*5bb0*/  FFMA.FTZ R0, R0, R207.reuse, R216.reuse ;  /* 0x000000cf00007223 */ /* 0x180fe200000100d8 */
[----:B------:R-:W-:Y:S01]  /*5bc0*/  LOP3.LUT P6, RZ, R101, 0xff00, RZ, 0xc0, !PT ;  /* 0x0000ff0065ff7812 */ /* 0x000fe200078cc0ff */
[----:B------:R-:W-:Y:S01]  /*5bd0*/  FFMA.FTZ R101, R194, R207, R216 ;  /* 0x000000cfc2657223 */ /* 0x000fe200000100d8 */
[----:B------:R-:W-:Y:S01]  /*5be0*/  FMUL.FTZ R73, R52, UR4 ;  /* 0x0000000434497c20 */ /* 0x000fe20008410000 */
[----:B------:R-:W-:Y:S01]  /*5bf0*/  FSEL R52, R196, RZ, P3 ;  /* 0x000000ffc4347208 */ /* 0x000fe20001800000 */
[----:B------:R-:W-:Y:S01]  /*5c00*/  FADD.FTZ R197, R204, -R197 ;  /* 0x800000c5ccc57221 */ /* 0x000fe20000010000 */
[----:B------:R-:W-:Y:S01]  /*5c10*/  FADD.FTZ R101, R192, -R101 ;  /* 0x80000065c0657221 */ /* 0x000fe20000010000 */
[----:B------:R-:W-:Y:S01]  /*5c20*/  FADD.FTZ R205, R202, -R205 ;  /* 0x800000cdcacd7221 */ /* 0x000fe20000010000 */
[----:B------:R-:W-:Y:S01]  /*5c30*/  FADD.FTZ R193, R193, -R0 ;  /* 0x80000000c1c17221 */ /* 0x000fe20000010000 */
[----:B------:R-:W-:Y:S01]  /*5c40*/  F2FP.F16.F32.PACK_AB R55, R53, R55 ;  /* 0x000000373537723e */ /* 0x000fe200000000ff */
[----:B------:R-:W-:Y:S01]  /*5c50*/  FMUL.FTZ R53, R152, R197 ;  /* 0x000000c598357220 */ /* 0x000fe20000410000 */
[----:B------:R-:W-:Y:S01]  /*5c60*/  F2FP.F16.F32.PACK_AB R75, R52, R75 ;  /* 0x0000004b344b723e */ /* 0x000fe200000000ff */
[C---:B------:R-:W-:Y:S01]  /*5c70*/  FMUL.FTZ R205, R152.reuse, R205 ;  /* 0x000000cd98cd7220 */ /* 0x040fe20000410000 */
[C---:B------:R-:W-:Y:S01]  /*5c80*/  FMUL.FTZ R52, R152.reuse, R101 ;  /* 0x0000006598347220 */ /* 0x040fe20000410000 */
[----:B------:R-:W-:Y:S01]  /*5c90*/  FMUL.FTZ R193, R152, R193 ;  /* 0x000000c198c17220 */ /* 0x000fe20000410000 */
[-C--:B------:R-:W-:Y:S01]  /*5ca0*/  FMUL.FTZ R72, R53, R156.reuse ;  /* 0x0000009c35487220 */ /* 0x080fe20000410000 */
[----:B------:R-:W-:Y:S01]  /*5cb0*/  FSEL R74, R74, RZ, P5 ;  /* 0x000000ff4a4a7208 */ /* 0x000fe20002800000 */
[CC--:B------:R-:W-:Y:S01]  /*5cc0*/  FMUL.FTZ R0, R52.reuse, R156.reuse ;  /* 0x0000009c34007220 */ /* 0x0c0fe20000410000 */
[C---:B------:R-:W-:Y:S01]  /*5cd0*/  F2FP.F16.F32.PACK_AB R53, R205.reuse, R53 ;  /* 0x00000035cd35723e */ /* 0x040fe200000000ff */
[-C--:B------:R-:W-:Y:S01]  /*5ce0*/  FMUL.FTZ R205, R205, R156.reuse ;  /* 0x0000009ccdcd7220 */ /* 0x080fe20000410000 */
[----:B------:R-:W-:Y:S01]  /*5cf0*/  F2FP.F16.F32.PACK_AB R52, R52, R193 ;  /* 0x000000c13434723e */ /* 0x000fe200000000ff */
[----:B------:R-:W-:Y:S01]  /*5d00*/  FMUL.FTZ R193, R193, R156 ;  /* 0x0000009cc1c17220 */ /* 0x000fe20000410000 */
[----:B------:R-:W-:Y:S01]  /*5d10*/  FMUL.FTZ R72, R72, UR4 ;  /* 0x0000000448487c20 */ /* 0x000fe20008410000 */
[----:B------:R-:W-:Y:S01]  /*5d20*/  LOP3.LUT P5, RZ, R100, 0xff0000, RZ, 0xc0, !PT ;  /* 0x00ff000064ff7812 */ /* 0x000fe200078ac0ff */
[----:B------:R-:W-:Y:S01]  /*5d30*/  FMUL.FTZ R205, R205, UR4 ;  /* 0x00000004cdcd7c20 */ /* 0x000fe20008410000 */
[----:B------:R-:W-:Y:S01]  /*5d40*/  FSEL R73, R73, RZ, P6 ;  /* 0x000000ff49497208 */ /* 0x000fe20003000000 */
[----:B------:R-:W-:Y:S01]  /*5d50*/  FMUL.FTZ R0, R0, UR4 ;  /* 0x0000000400007c20 */ /* 0x000fe20008410000 */
[----:B------:R-:W-:Y:S01]  /*5d60*/  FMUL.FTZ R193, R193, UR4 ;  /* 0x00000004c1c17c20 */ /* 0x000fe20008410000 */
[----:B------:R-:W-:-:S02]  /*5d70*/  LOP3.LUT P4, RZ, R100, 0xff, RZ, 0xc0, !PT ;  /* 0x000000ff64ff7812 */ /* 0x000fc4000788c0ff */
[C---:B------:R-:W-:Y:S02]  /*5d80*/  LOP3.LUT P3, RZ, R100.reuse, 0xff00, RZ, 0xc0, !PT ;  /* 0x0000ff0064ff7812 */ /* 0x040fe4000786c0ff */
[----:B------:R-:W-:Y:S02]  /*5d90*/  LOP3.LUT P6, RZ, R100, 0xff000000, RZ, 0xc0, !PT ;  /* 0xff00000064ff7812 */ /* 0x000fe400078cc0ff */
[----:B------:R-:W-:Y:S02]  /*5da0*/  FSEL R100, R72, RZ, P5 ;  /* 0x000000ff48647208 */ /* 0x000fe40002800000 */
[----:B------:R-:W-:Y:S02]  /*5db0*/  FSEL R205, R205, RZ, P6 ;  /* 0x000000ffcdcd7208 */ /* 0x000fe40003000000 */
[----:B------:R-:W-:Y:S02]  /*5dc0*/  FSEL R101, R0, RZ, P3 ;  /* 0x000000ff00657208 */ /* 0x000fe40001800000 */
[----:B------:R-:W-:-:S02]  /*5dd0*/  FSEL R72, R193, RZ, P4 ;  /* 0x000000ffc1487208 */ /* 0x000fc40002000000 */
[----:B------:R-:W-:Y:S02]  /*5de0*/  F2FP.F16.F32.PACK_AB R74, R73, R74 ;  /* 0x0000004a494a723e */ /* 0x000fe400000000ff */
[----:B------:R-:W-:Y:S02]  /*5df0*/  F2FP.F16.F32.PACK_AB R54, R54, R195 ;  /* 0x000000c33636723e */ /* 0x000fe400000000ff */
[----:B------:R-:W-:Y:S02]  /*5e00*/  F2FP.F16.F32.PACK_AB R73, R205, R100 ;  /* 0x00000064cd49723e */ /* 0x000fe400000000ff */
[----:B------:R-:W-:-:S07]  /*5e10*/  F2FP.F16.F32.PACK_AB R72, R101, R72 ;  /* 0x000000486548723e */ /* 0x000fce00000000ff */
.L_x_2625:
[----:B------:R-:W0:Y:S08]  /*5e20*/  @P0 LDC.64 R100, c[0x0][0x478] ;  /* 0x00011e00ff640b82 */ /* 0x000e300000000a00 */
[----:B------:R-:W1:Y:S01]  /*5e30*/  LDC.64 R192, c[0x0][0x468] ;  /* 0x00011a00ffc07b82 */ /* 0x000e620000000a00 */
[----:B0-----:R-:W-:-:S05]  /*5e40*/  @P0 IMAD.WIDE.U32 R100, R151, 0x10, R100 ;  /* 0x0000001097640825 */ /* 0x001fca00078e0064 */
[----:B------:R1:W-:Y:S02]  /*5e50*/  @P0 STG.E.128 desc[UR6][R100.64], R52 ;  /* 0x0000003464000986 */ /* 0x0003e4000c101d06 */
[----:B-1----:R-:W-:-:S05]  /*5e60*/  IMAD.WIDE.U32 R100, R151, 0x10, R192 ;  /* 0x0000001097647825 */ /* 0x002fca00078e00c0 */
[----:B------:R0:W-:Y:S01]  /*5e70*/  STG.E.128 desc[UR6][R100.64], R72 ;  /* 0x0000004864007986 */ /* 0x0001e2000c101d06 */
[----:B------:R-:W-:Y:S05]  /*5e80*/  @!P0 BRA `(.L_x_2626) ;  /* 0x0000000400088947 */ /* 0x000fea0003800000 */
[-CC-:B------:R-:W-:Y:S01]  /*5e90*/  FFMA.FTZ R187, R187, R207.reuse, R216.reuse ;  /* 0x000000cfbbbb7223 */ /* 0x180fe200000100d8 */
[-CC-:B------:R-:W-:Y:S01]  /*5ea0*/  FFMA.FTZ R183, R183, R207.reuse, R216.reuse ;  /* 0x000000cfb7b77223 */ /* 0x180fe200000100d8 */
[-CC-:B------:R-:W-:Y:S01]  /*5eb0*/  FFMA.FTZ R185, R185, R207.reuse, R216.reuse ;  /* 0x000000cfb9b97223 */ /* 0x180fe200000100d8 */
[----:B------:R-:W-:Y:S01]  /*5ec0*/  FFMA.FTZ R0, R189, R207, R216 ;  /* 0x000000cfbd007223 */ /* 0x000fe200000100d8 */
[----:B------:R-:W-:Y:S01]  /*5ed0*/  FADD.FTZ R55, R190, -R187 ;  /* 0x800000bbbe377221 */ /* 0x000fe20000010000 */
[----:B0-----:R-:W-:Y:S01]  /*5ee0*/  FADD.FTZ R101, R186, -R183 ;  /* 0x800000b7ba657221 */ /* 0x001fe20000010000 */
[----:B------:R-:W-:Y:S01]  /*5ef0*/  FADD.FTZ R185, R188, -R185 ;  /* 0x800000b9bcb97221 */ /* 0x000fe20000010000 */
[----:B------:R-:W-:Y:S01]  /*5f00*/  FADD.FTZ R53, R191, -R0 ;  /* 0x80000000bf357221 */ /* 0x000fe20000010000 */
[C---:B------:R-:W-:Y:S01]  /*5f10*/  FMUL.FTZ R55, R152.reuse, R55 ;  /* 0x0000003798377220 */ /* 0x040fe20000410000 */
[C---:B------:R-:W-:Y:S01]  /*5f20*/  FMUL.FTZ R101, R152.reuse, R101 ;  /* 0x0000006598657220 */ /* 0x040fe20000410000 */
[C---:B------:R-:W-:Y:S01]  /*5f30*/  FMUL.FTZ R54, R152.reuse, R185 ;  /* 0x000000b998367220 */ /* 0x040fe20000410000 */
[----:B------:R-:W-:Y:S01]  /*5f40*/  FMUL.FTZ R53, R152, R53 ;  /* 0x0000003598357220 */ /* 0x000fe20000410000 */
[-C--:B------:R-:W-:Y:S01]  /*5f50*/  FMUL.FTZ R52, R55, R156.reuse ;  /* 0x0000009c37347220 */ /* 0x080fe20000410000 */
[----:B------:R-:W-:Y:S01]  /*5f60*/  LOP3.LUT P6, RZ, R99, 0xff0000, RZ, 0xc0, !PT ;  /* 0x00ff000063ff7812 */ /* 0x000fe200078cc0ff */
[-C--:B------:R-:W-:Y:S01]  /*5f70*/  FMUL.FTZ R0, R101, R156.reuse ;  /* 0x0000009c65007220 */ /* 0x080fe20000410000 */
[----:B------:R-:W-:Y:S01]  /*5f80*/  ISETP.GE.U32.AND P3, PT, R98, RZ, PT ;  /* 0x000000ff6200720c */ /* 0x000fe20003f66070 */
[----:B------:R-:W-:Y:S01]  /*5f90*/  FMUL.FTZ R75, R52, UR4 ;  /* 0x00000004344b7c20 */ /* 0x000fe20008410000 */
[-C--:B------:R-:W-:Y:S01]  /*5fa0*/  FMUL.FTZ R72, R53, R156.reuse ;  /* 0x0000009c35487220 */ /* 0x080fe20000410000 */
[----:B------:R-:W-:Y:S01]  /*5fb0*/  FMUL.FTZ R52, R54, R156 ;  /* 0x0000009c36347220 */ /* 0x000fe20000410000 */
[-CC-:B------:R-:W-:Y:S01]  /*5fc0*/  FFMA.FTZ R179, R179, R207.reuse, R216.reuse ;  /* 0x000000cfb3b37223 */ /* 0x180fe200000100d8 */
[-CC-:B------:R-:W-:Y:S01]  /*5fd0*/  FFMA.FTZ R181, R181, R207.reuse, R216.reuse ;  /* 0x000000cfb5b57223 */ /* 0x180fe200000100d8 */
[----:B------:R-:W-:Y:S01]  /*5fe0*/  FSEL R75, R75, RZ, P6 ;  /* 0x000000ff4b4b7208 */ /* 0x000fe20003000000 */
[-CC-:B------:R-:W-:Y:S01]  /*5ff0*/  FFMA.FTZ R177, R177, R207.reuse, R216.reuse ;  /* 0x000000cfb1b17223 */ /* 0x180fe200000100d8 */
[C---:B------:R-:W-:Y:S01]  /*6000*/  LOP3.LUT P5, RZ, R99.reuse, 0xff, RZ, 0xc0, !PT ;  /* 0x000000ff63ff7812 */ /* 0x040fe200078ac0ff */
[----:B------:R-:W-:Y:S01]  /*6010*/  FMUL.FTZ R72, R72, UR4 ;  /* 0x0000000448487c20 */ /* 0x000fe20008410000 */
[C---:B------:R-:W-:Y:S01]  /*6020*/  ISETP.GE.U32.AND.EX P3, PT, R99.reuse, 0x1000000, PT, P3 ;  /* 0x010000006300780c */ /* 0x040fe20003f66130 */
[----:B------:R-:W-:Y:S01]  /*6030*/  FMUL.FTZ R74, R0, UR4 ;  /* 0x00000004004a7c20 */ /* 0x000fe20008410000 */
[----:B------:R-:W-:Y:S01]  /*6040*/  LOP3.LUT P6, RZ, R99, 0xff00, RZ, 0xc0, !PT ;  /* 0x0000ff0063ff7812 */ /* 0x000fe200078cc0ff */
[----:B------:R-:W-:Y:S01]  /*6050*/  FMUL.FTZ R52, R52, UR4 ;  /* 0x0000000434347c20 */ /* 0x000fe20008410000 */
[----:B------:R-:W-:Y:S01]  /*6060*/  FFMA.FTZ R99, R176, R207, R216 ;  /* 0x000000cfb0637223 */ /* 0x000fe200000100d8 */
[----:B------:R-:W-:Y:S01]  /*6070*/  FADD.FTZ R179, R182, -R179 ;  /* 0x800000b3b6b37221 */ /* 0x000fe20000010000 */
[----:B------:R-:W-:Y:S01]  /*6080*/  FADD.FTZ R181, R184, -R181 ;  /* 0x800000b5b8b57221 */ /* 0x000fe20000010000 */
[----:B------:R-:W-:Y:S01]  /*6090*/  FADD.FTZ R177, R180, -R177 ;  /* 0x800000b1b4b17221 */ /* 0x000fe20000010000 */
[----:B------:R-:W-:Y:S01]  /*60a0*/  FADD.FTZ R99, R178, -R99 ;  /* 0x80000063b2637221 */ /* 0x000fe20000010000 */
[----:B------:R-:W-:-:S02]  /*60b0*/  FSEL R0, R72, RZ, P3 ;  /* 0x000000ff48007208 */ /* 0x000fc40001800000 */
[----:B------:R-:W-:Y:S01]  /*60c0*/  FSEL R74, R74, RZ, P5 ;  /* 0x000000ff4a4a7208 */ /* 0x000fe20002800000 */
[----:B------:R-:W-:Y:S01]  /*60d0*/  FMUL.FTZ R99, R152, R99 ;  /* 0x0000006398637220 */ /* 0x000fe20000410000 */
[----:B------:R-:W-:Y:S01]  /*60e0*/  FSEL R73, R52, RZ, P6 ;  /* 0x000000ff34497208 */ /* 0x000fe20003000000 */
[C---:B------:R-:W-:Y:S01]  /*60f0*/  FMUL.FTZ R52, R152.reuse, R181 ;  /* 0x000000b598347220 */ /* 0x040fe20000410000 */
[----:B------:R-:W-:Y:S01]  /*6100*/  F2FP.F16.F32.PACK_AB R55, R53, R55 ;  /* 0x000000373537723e */ /* 0x000fe200000000ff */
[----:B------:R-:W-:Y:S01]  /*6110*/  FMUL.FTZ R53, R152, R179 ;  /* 0x000000b398357220 */ /* 0x000fe20000410000 */
[----:B------:R-:W-:Y:S01]  /*6120*/  LOP3.LUT P4, RZ, R98, 0xff, RZ, 0xc0, !PT ;  /* 0x000000ff62ff7812 */ /* 0x000fe2000788c0ff */
[-C--:B------:R-:W-:Y:S01]  /*6130*/  FMUL.FTZ R151, R52, R156.reuse ;  /* 0x0000009c34977220 */ /* 0x080fe20000410000 */
[C---:B------:R-:W-:Y:S01]  /*6140*/  LOP3.LUT P3, RZ, R98.reuse, 0xff00, RZ, 0xc0, !PT ;  /* 0x0000ff0062ff7812 */ /* 0x040fe2000786c0ff */
[-C--:B------:R-:W-:Y:S01]  /*6150*/  FMUL.FTZ R100, R53, R156.reuse ;  /* 0x0000009c35647220 */ /* 0x080fe20000410000 */
[C---:B------:R-:W-:Y:S01]  /*6160*/  LOP3.LUT P5, RZ, R98.reuse, 0xff0000, RZ, 0xc0, !PT ;  /* 0x00ff000062ff7812 */ /* 0x040fe200078ac0ff */
[----:B------:R-:W-:Y:S01]  /*6170*/  FMUL.FTZ R151, R151, UR4 ;  /* 0x0000000497977c20 */ /* 0x000fe20008410000 */
[----:B------:R-:W-:Y:S01]  /*6180*/  LOP3.LUT P6, RZ, R98, 0xff000000, RZ, 0xc0, !PT ;  /* 0xff00000062ff7812 */ /* 0x000fe200078cc0ff */
[----:B------:R-:W-:Y:S01]  /*6190*/  FMUL.FTZ R98, R152, R177 ;  /* 0x000000b198627220 */ /* 0x000fe20000410000 */
[----:B------:R-:W-:Y:S01]  /*61a0*/  F2FP.F16.F32.PACK_AB R53, R52, R53 ;  /* 0x000000353435723e */ /* 0x000fe200000000ff */
[-C--:B------:R-:W-:Y:S01]  /*61b0*/  FMUL.FTZ R52, R99, R156.reuse ;  /* 0x0000009c63347220 */ /* 0x080fe20000410000 */
[----:B------:R-:W-:Y:S01]  /*61c0*/  F2FP.F16.F32.PACK_AB R54, R54, R101 ;  /* 0x000000653636723e */ /* 0x000fe200000000ff */
[----:B------:R-:W-:Y:S01]  /*61d0*/  FMUL.FTZ R72, R98, R156 ;  /* 0x0000009c62487220 */ /* 0x000fe20000410000 */
[----:B------:R-:W-:Y:S01]  /*61e0*/  FMUL.FTZ R101, R100, UR4 ;  /* 0x0000000464657c20 */ /* 0x000fe20008410000 */
[----:B------:R-:W-:-:S02]  /*61f0*/  F2FP.F16.F32.PACK_AB R74, R73, R74 ;  /* 0x0000004a494a723e */ /* 0x000fc400000000ff */
[----:B------:R-:W-:Y:S01]  /*6200*/  FMUL.FTZ R100, R72, UR4 ;  /* 0x0000000448647c20 */ /* 0x000fe20008410000 */
[----:B------:R-:W-:Y:S01]  /*6210*/  FMUL.FTZ R72, R52, UR4 ;  /* 0x0000000434487c20 */ /* 0x000fe20008410000 */
        /* <DEDUP_REMOVED lines=9> */
.L_x_2626:
[-CC-:B------:R-:W-:Y:S01]  /*62b0*/  FFMA.FTZ R183, R183, R207.reuse, R216.reuse ;  /* 0x000000cfb7b77223 */ /* 0x180fe200000100d8 */
[-CC-:B------:R-:W-:Y:S01]  /*62c0*/  FFMA.FTZ R177, R177, R207.reuse, R216.reuse ;  /* 0x000000cfb1b17223 */ /* 0x180fe200000100d8 */
[-CC-:B------:R-:W-:Y:S01]  /*62d0*/  FFMA.FTZ R179, R179, R207.reuse, R216.reuse ;  /* 0x000000cfb3b37223 */ /* 0x180fe200000100d8 */
[--C-:B------:R-:W-:Y:S01]  /*62e0*/  FFMA.FTZ R187, R187, R207, R216.reuse ;  /* 0x000000cfbbbb7223 */ /* 0x100fe200000100d8 */
[----:B------:R-:W-:Y:S01]  /*62f0*/  FADD.FTZ R183, R186, -R183 ;  /* 0x800000b7bab77221 */ /* 0x000fe20000010000 */
[----:B------:R-:W-:Y:S01]  /*6300*/  FADD.FTZ R177, R180, -R177 ;  /* 0x800000b1b4b17221 */ /* 0x000fe20000010000 */
[----:B------:R-:W-:Y:S01]  /*6310*/  FADD.FTZ R179, R182, -R179 ;  /* 0x800000b3b6b37221 */ /* 0x000fe20000010000 */
[----:B------:R-:W-:Y:S01]  /*6320*/  FADD.FTZ R187, R190, -R187 ;  /* 0x800000bbbebb7221 */ /* 0x000fe20000010000 */
[C---:B------:R-:W-:Y:S01]  /*6330*/  FMUL.FTZ R183, R152.reuse, R183 ;  /* 0x000000b798b77220 */ /* 0x040fe20000410000 */
[----:B------:R-:W-:Y:S01]  /*6340*/  FMUL.FTZ R177, R152, R177 ;  /* 0x000000b198b17220 */ /* 0x000fe20000410000 */
[-CC-:B------:R-:W-:Y:S01]  /*6350*/  FFMA.FTZ R181, R181, R207.reuse, R216.reuse ;  /* 0x000000cfb5b57223 */ /* 0x180fe200000100d8 */
[-CC-:B------:R-:W-:Y:S01]  /*6360*/  FFMA.FTZ R185, R185, R207.reuse, R216.reuse ;  /* 0x000000cfb9b97223 */ /* 0x180fe200000100d8 */
[-CC-:B------:R-:W-:Y:S01]  /*6370*/  FFMA.FTZ R0, R189, R207.reuse, R216.reuse ;  /* 0x000000cfbd007223 */ /* 0x180fe200000100d8 */
[----:B0-----:R-:W-:Y:S01]  /*6380*/  FFMA.FTZ R73, R176, R207, R216 ;  /* 0x000000cfb0497223 */ /* 0x001fe200000100d8 */
[-C--:B------:R-:W-:Y:S01]  /*6390*/  FMUL.FTZ R183, R183, R156.reuse ;  /* 0x0000009cb7b77220 */ /* 0x080fe20000410000 */
[C---:B------:R-:W-:Y:S01]  /*63a0*/  FMUL.FTZ R179, R152.reuse, R179 ;  /* 0x000000b398b37220 */ /* 0x040fe20000410000 */
[-C--:B------:R-:W-:Y:S01]  /*63b0*/  FMUL.FTZ R177, R177, R156.reuse ;  /* 0x0000009cb1b17220 */ /* 0x080fe20000410000 */
[----:B------:R-:W-:Y:S01]  /*63c0*/  FMUL.FTZ R187, R152, R187 ;  /* 0x000000bb98bb7220 */ /* 0x000fe20000410000 */
[----:B------:R-:W-:Y:S01]  /*63d0*/  FADD.FTZ R181, R184, -R181 ;  /* 0x800000b5b8b57221 */ /* 0x000fe20000010000 */
[----:B------:R-:W-:Y:S01]  /*63e0*/  FADD.FTZ R185, R188, -R185 ;  /* 0x800000b9bcb97221 */ /* 0x000fe20000010000 */
[----:B------:R-:W-:Y:S01]  /*63f0*/  FADD.FTZ R191, R191, -R0 ;  /* 0x80000000bfbf7221 */ /* 0x000fe20000010000 */
[----:B------:R-:W-:Y:S01]  /*6400*/  FADD.FTZ R73, R178, -R73 ;  /* 0x80000049b2497221 */ /* 0x000fe20000010000 */
[----:B------:R-:W-:Y:S01]  /*6410*/  FMUL.FTZ R183, R183, UR4 ;  /* 0x00000004b7b77c20 */ /* 0x000fe20008410000 */
[-C--:B------:R-:W-:Y:S01]  /*6420*/  FMUL.FTZ R179, R179, R156.reuse ;  /* 0x0000009cb3b37220 */ /* 0x080fe20000410000 */
[----:B------:R-:W-:Y:S01]  /*6430*/  FMUL.FTZ R177, R177, UR4 ;  /* 0x00000004b1b17c20 */ /* 0x000fe20008410000 */
[----:B------:R-:W-:Y:S01]  /*6440*/  LOP3.LUT P6, RZ, R99, 0xff, RZ, 0xc0, !PT ;  /* 0x000000ff63ff7812 */ /* 0x000fe200078cc0ff */
[-C--:B------:R-:W-:Y:S01]  /*6450*/  FMUL.FTZ R187, R187, R156.reuse ;  /* 0x0000009cbbbb7220 */ /* 0x080fe20000410000 */
[----:B------:R-:W-:Y:S01]  /*6460*/  LOP3.LUT P3, RZ, R98, 0xff00, RZ, 0xc0, !PT ;  /* 0x0000ff0062ff7812 */ /* 0x000fe2000786c0ff */
[C---:B------:R-:W-:Y:S01]  /*6470*/  FMUL.FTZ R181, R152.reuse, R181 ;  /* 0x000000b598b57220 */ /* 0x040fe20000410000 */
[C---:B------:R-:W-:Y:S01]  /*6480*/  FMUL.FTZ R185, R152.reuse, R185 ;  /* 0x000000b998b97220 */ /* 0x040fe20000410000 */
[C---:B------:R-:W-:Y:S01]  /*6490*/  FMUL.FTZ R191, R152.reuse, R191 ;  /* 0x000000bf98bf7220 */ /* 0x040fe20000410000 */
[----:B------:R-:W-:Y:S01]  /*64a0*/  FMUL.FTZ R73, R152, R73 ;  /* 0x0000004998497220 */ /* 0x000fe20000410000 */
[----:B------:R-:W-:Y:S01]  /*64b0*/  FMUL.FTZ R179, R179, UR4 ;  /* 0x00000004b3b37c20 */ /* 0x000fe20008410000 */
[----:B------:R-:W-:Y:S01]  /*64c0*/  FSEL R74, R183, RZ, P6 ;  /* 0x000000ffb74a7208 */ /* 0x000fe20003000000 */
[----:B------:R-:W-:Y:S01]  /*64d0*/  FMUL.FTZ R187, R187, UR4 ;  /* 0x00000004bbbb7c20 */ /* 0x000fe20008410000 */
[C---:B------:R-:W-:Y:S01]  /*64e0*/  LOP3.LUT P5, RZ, R98.reuse, 0xff0000, RZ, 0xc0, !PT ;  /* 0x00ff000062ff7812 */ /* 0x040fe200078ac0ff */
[-C--:B------:R-:W-:Y:S01]  /*64f0*/  FMUL.FTZ R181, R181, R156.reuse ;  /* 0x0000009cb5b57220 */ /* 0x080fe20000410000 */
[----:B------:R-:W-:Y:S01]  /*6500*/  FSEL R177, R177, RZ, P3 ;  /* 0x000000ffb1b17208 */ /* 0x000fe20001800000 */
[-C--:B------:R-:W-:Y:S01]  /*6510*/  FMUL.FTZ R185, R185, R156.reuse ;  /* 0x0000009cb9b97220 */ /* 0x080fe20000410000 */
[----:B------:R-:W-:Y:S01]  /*6520*/  LOP3.LUT P6, RZ, R99, 0xff0000, RZ, 0xc0, !PT ;  /* 0x00ff000063ff7812 */ /* 0x000fe200078cc0ff */
[-C--:B------:R-:W-:Y:S01]  /*6530*/  FMUL.FTZ R191, R191, R156.reuse ;  /* 0x0000009cbfbf7220 */ /* 0x080fe20000410000 */
[----:B------:R-:W-:Y:S01]  /*6540*/  FMUL.FTZ R73, R73, R156 ;  /* 0x0000009c49497220 */ /* 0x000fe20000410000 */
[----:B------:R-:W-:Y:S01]  /*6550*/  ISETP.GE.U32.AND P3, PT, R98, RZ, PT ;  /* 0x000000ff6200720c */ /* 0x000fe20003f66070 */
[----:B------:R-:W-:Y:S01]  /*6560*/  FMUL.FTZ R181, R181, UR4 ;  /* 0x00000004b5b57c20 */ /* 0x000fe20008410000 */
[----:B------:R-:W-:Y:S01]  /*6570*/  FSEL R179, R179, RZ, P5 ;  /* 0x000000ffb3b37208 */ /* 0x000fe20002800000 */
[----:B------:R-:W-:Y:S01]  /*6580*/  FMUL.FTZ R191, R191, UR4 ;  /* 0x00000004bfbf7c20 */ /* 0x000fe20008410000 */
[----:B------:R-:W-:Y:S01]  /*6590*/  FMUL.FTZ R185, R185, UR4 ;  /* 0x00000004b9b97c20 */ /* 0x000fe20008410000 */
[----:B------:R-:W-:Y:S01]  /*65a0*/  FMUL.FTZ R73, R73, UR4 ;  /* 0x0000000449497c20 */ /* 0x000fe20008410000 */
[----:B------:R-:W-:-:S02]  /*65b0*/  FSEL R75, R187, RZ, P6 ;  /* 0x000000ffbb4b7208 */ /* 0x000fc40003000000 */
[C---:B------:R-:W-:Y:S02]  /*65c0*/  LOP3.LUT P4, RZ, R98.reuse, 0xff000000, RZ, 0xc0, !PT ;  /* 0xff00000062ff7812 */ /* 0x040fe4000788c0ff */
[C---:B------:R-:W-:Y:S02]  /*65d0*/  LOP3.LUT P5, RZ, R99.reuse, 0xff00, RZ, 0xc0, !PT ;  /* 0x0000ff0063ff7812 */ /* 0x040fe400078ac0ff */
[----:B------:R-:W-:Y:S02]  /*65e0*/  ISETP.GE.U32.AND.EX P3, PT, R99, 0x1000000, PT, P3 ;  /* 0x010000006300780c */ /* 0x000fe40003f66130 */
[----:B------:R-:W-:Y:S02]  /*65f0*/  LOP3.LUT P6, RZ, R98, 0xff, RZ, 0xc0, !PT ;  /* 0x000000ff62ff7812 */ /* 0x000fe400078cc0ff */
[----:B------:R-:W-:Y:S02]  /*6600*/  FSEL R98, R191, RZ, P3 ;  /* 0x000000ffbf627208 */ /* 0x000fe40001800000 */
[----:B------:R-:W-:-:S02]  /*6610*/  FSEL R185, R185, RZ, P5 ;  /* 0x000000ffb9b97208 */ /* 0x000fc40002800000 */
[----:B------:R-:W-:Y:S02]  /*6620*/  FSEL R0, R181, RZ, P4 ;  /* 0x000000ffb5007208 */ /* 0x000fe40002000000 */
[----:B------:R-:W-:Y:S02]  /*6630*/  FSEL R72, R73, RZ, P6 ;  /* 0x000000ff49487208 */ /* 0x000fe40003000000 */
[----:B------:R-:W-:Y:S02]  /*6640*/  F2FP.F16.F32.PACK_AB R75, R98, R75 ;  /* 0x0000004b624b723e */ /* 0x000fe400000000ff */
[----:B------:R-:W-:Y:S02]  /*6650*/  F2FP.F16.F32.PACK_AB R74, R185, R74 ;  /* 0x0000004ab94a723e */ /* 0x000fe400000000ff */
[----:B------:R-:W-:Y:S02]  /*6660*/  F2FP.F16.F32.PACK_AB R73, R0, R179 ;  /* 0x000000b30049723e */ /* 0x000fe400000000ff */
[----:B------:R-:W-:-:S07]  /*6670*/  F2FP.F16.F32.PACK_AB R72, R177, R72 ;  /* 0x00000048b148723e */ /* 0x000fce00000000ff */
.L_x_2627:
[----:B------:R-:W0:Y:S02]  /*6680*/  @P0 LDC.64 R98, c[0x0][0x478] ;  /* 0x00011e00ff620b82 */ /* 0x000e240000000a00 */
[----:B0-----:R-:W-:-:S04]  /*6690*/  @P0 IMAD.WIDE.U32 R98, R150, 0x10, R98 ;  /* 0x0000001096620825 */ /* 0x001fc800078e0062 */
[----:B------:R-:W-:Y:S01]  /*66a0*/  IMAD.WIDE.U32 R150, R150, 0x10, R192 ;  /* 0x0000001096967825 */ /* 0x000fe200078e00c0 */
[----:B------:R0:W-:Y:S04]  /*66b0*/  @P0 STG.E.128 desc[UR6][R98.64], R52 ;  /* 0x0000003462000986 */ /* 0x0001e8000c101d06 */
[----:B------:R0:W-:Y:S01]  /*66c0*/  STG.E.128 desc[UR6][R150.64], R72 ;  /* 0x0000004896007986 */ /* 0x0001e2000c101d06 */
[----:B------:R-:W-:Y:S05]  /*66d0*/  @!P0 BRA `(.L_x_2628) ;  /* 0x0000000400088947 */ /* 0x000fea0003800000 */
[-CC-:B------:R-:W-:Y:S01]  /*66e0*/  FFMA.FTZ R172, R172, R207.reuse, R216.reuse ;  /* 0x000000cfacac7223 */ /* 0x180fe200000100d8 */
[-CC-:B------:R-:W-:Y:S01]  /*66f0*/  FFMA.FTZ R0, R169, R207.reuse, R216.reuse ;  /* 0x000000cfa9007223 */ /* 0x180fe200000100d8 */
[-CC-:B0-----:R-:W-:Y:S01]  /*6700*/  FFMA.FTZ R53, R168, R207.reuse, R216.reuse ;  /* 0x000000cfa8357223 */ /* 0x181fe200000100d8 */
[----:B------:R-:W-:Y:S01]  /*6710*/  FFMA.FTZ R174, R174, R207, R216 ;  /* 0x000000cfaeae7223 */ /* 0x000fe200000100d8 */
[----:B------:R-:W-:Y:S01]  /*6720*/  FADD.FTZ R55, R173, -R172 ;  /* 0x800000acad377221 */ /* 0x000fe20000010000 */
[----:B------:R-:W-:Y:S01]  /*6730*/  FADD.FTZ R171, R171, -R0 ;  /* 0x80000000abab7221 */ /* 0x000fe20000010000 */
[----:B------:R-:W-:Y:S01]  /*6740*/  FADD.FTZ R53, R170, -R53 ;  /* 0x80000035aa357221 */ /* 0x000fe20000010000 */
[----:B------:R-:W-:Y:S01]  /*6750*/  LOP3.LUT P6, RZ, R95, 0xff0000, RZ, 0xc0, !PT ;  /* 0x00ff00005fff7812 */ /* 0x000fe200078cc0ff */
[C---:B------:R-:W-:Y:S01]  /*6760*/  FMUL.FTZ R55, R152.reuse, R55 ;  /* 0x0000003798377220 */ /* 0x040fe20000410000 */
[C---:B------:R-:W-:Y:S01]  /*6770*/  FMUL.FTZ R54, R152.reuse, R171 ;  /* 0x000000ab98367220 */ /* 0x040fe20000410000 */
[C---:B------:R-:W-:Y:S01]  /*6780*/  FMUL.FTZ R73, R152.reuse, R53 ;  /* 0x0000003598497220 */ /* 0x040fe20000410000 */
[----:B------:R-:W-:Y:S01]  /*6790*/  FADD.FTZ R175, R175, -R174 ;  /* 0x800000aeafaf7221 */ /* 0x000fe20000010000 */
[-C--:B------:R-:W-:Y:S01]  /*67a0*/  FMUL.FTZ R52, R55, R156.reuse ;  /* 0x0000009c37347220 */ /* 0x080fe20000410000 */
[----:B------:R-:W-:Y:S01]  /*67b0*/  LOP3.LUT P5, RZ, R95, 0xff, RZ, 0xc0, !PT ;  /* 0x000000ff5fff7812 */ /* 0x000fe200078ac0ff */
[-C--:B------:R-:W-:Y:S01]  /*67c0*/  FMUL.FTZ R0, R73, R156.reuse ;  /* 0x0000009c49007220 */ /* 0x080fe20000410000 */
[----:B------:R-:W-:Y:S01]  /*67d0*/  FMUL.FTZ R72, R152, R175 ;  /* 0x000000af98487220 */ /* 0x000fe20000410000 */
[----:B------:R-:W-:Y:S01]  /*67e0*/  FMUL.FTZ R53, R52, UR4 ;  /* 0x0000000434357c20 */ /* 0x000fe20008410000 */
[-C--:B------:R-:W-:Y:S01]  /*67f0*/  FMUL.FTZ R52, R54, R156.reuse ;  /* 0x0000009c36347220 */ /* 0x080fe20000410000 */
[----:B------:R-:W-:Y:S01]  /*6800*/  FMUL.FTZ R0, R0, UR4 ;  /* 0x0000000400007c20 */ /* 0x000fe20008410000 */
[----:B------:R-:W-:Y:S01]  /*6810*/  ISETP.GE.U32.AND P3, PT, R94, RZ, PT ;  /* 0x000000ff5e00720c */ /* 0x000fe20003f66070 */
[-CC-:B------:R-:W-:Y:S01]  /*6820*/  FFMA.FTZ R75, R164, R207.reuse, R216.reuse ;  /* 0x000000cfa44b7223 */ /* 0x180fe200000100d8 */
[----:B------:R-:W-:Y:S01]  /*6830*/  FSEL R100, R53, RZ, P6 ;  /* 0x000000ff35647208 */ /* 0x000fe20003000000 */
[----:B------:R-:W-:Y:S01]  /*6840*/  FMUL.FTZ R52, R52, UR4 ;  /* 0x0000000434347c20 */ /* 0x000fe20008410000 */
[----:B------:R-:W-:Y:S01]  /*6850*/  LOP3.LUT P6, RZ, R95, 0xff00, RZ, 0xc0, !PT ;  /* 0x0000ff005fff7812 */ /* 0x000fe200078cc0ff */
[-C--:B------:R-:W-:Y:S01]  /*6860*/  FMUL.FTZ R74, R72, R156.reuse ;  /* 0x0000009c484a7220 */ /* 0x080fe20000410000 */
[----:B------:R-:W-:Y:S01]  /*6870*/  FSEL R98, R0, RZ, P5 ;  /* 0x000000ff00627208 */ /* 0x000fe20002800000 */
[-CC-:B------:R-:W-:Y:S01]  /*6880*/  FFMA.FTZ R0, R161, R207.reuse, R216.reuse ;  /* 0x000000cfa1007223 */ /* 0x180fe200000100d8 */
[----:B------:R-:W-:Y:S01]  /*6890*/  FSEL R99, R52, RZ, P6 ;  /* 0x000000ff34637208 */ /* 0x000fe20003000000 */
[-CC-:B------:R-:W-:Y:S01]  /*68a0*/  FFMA.FTZ R52, R165, R207.reuse, R216.reuse ;  /* 0x000000cfa5347223 */ /* 0x180fe200000100d8 */
[----:B------:R-:W-:Y:S01]  /*68b0*/  FFMA.FTZ R53, R160, R207, R216 ;  /* 0x000000cfa0357223 */ /* 0x000fe200000100d8 */
[----:B------:R-:W-:Y:S01]  /*68c0*/  ISETP.GE.U32.AND.EX P3, PT, R95, 0x1000000, PT, P3 ;  /* 0x010000005f00780c */ /* 0x000fe20003f66130 */
[----:B------:R-:W-:Y:S01]  /*68d0*/  FADD.FTZ R95, R166, -R75 ;  /* 0x8000004ba65f7221 */ /* 0x000fe20000010000 */
[----:B------:R-:W-:Y:S01]  /*68e0*/  FADD.FTZ R167, R167, -R52 ;  /* 0x80000034a7a77221 */ /* 0x000fe20000010000 */
[----:B------:R-:W-:Y:S01]  /*68f0*/  FMUL.FTZ R74, R74, UR4 ;  /* 0x000000044a4a7c20 */ /* 0x000fe20008410000 */
[----:B------:R-:W-:Y:S01]  /*6900*/  FADD.FTZ R163, R163, -R0 ;  /* 0x80000000a3a37221 */ /* 0x000fe20000010000 */
[----:B------:R-:W-:Y:S01]  /*6910*/  FADD.FTZ R75, R162, -R53 ;  /* 0x80000035a24b7221 */ /* 0x000fe20000010000 */
[C---:B------:R-:W-:Y:S01]  /*6920*/  FMUL.FTZ R53, R152.reuse, R95 ;  /* 0x0000005f98357220 */ /* 0x040fe20000410000 */
[----:B------:R-:W-:Y:S01]  /*6930*/  FMUL.FTZ R0, R152, R167 ;  /* 0x000000a798007220 */ /* 0x000fe20000410000 */
[----:B------:R-:W-:Y:S01]  /*6940*/  F2FP.F16.F32.PACK_AB R54, R54, R73 ;  /* 0x000000493636723e */ /* 0x000fe200000000ff */
[C---:B------:R-:W-:Y:S01]  /*6950*/  FMUL.FTZ R52, R152.reuse, R163 ;  /* 0x000000a398347220 */ /* 0x040fe20000410000 */
[----:B------:R-:W-:Y:S01]  /*6960*/  FMUL.FTZ R73, R152, R75 ;  /* 0x0000004b98497220 */ /* 0x000fe20000410000 */
[----:B------:R-:W-:Y:S01]  /*6970*/  FSEL R101, R74, RZ, P3 ;  /* 0x000000ff4a657208 */ /* 0x000fe20001800000 */
[-C--:B------:R-:W-:Y:S01]  /*6980*/  FMUL.FTZ R74, R53, R156.reuse ;  /* 0x0000009c354a7220 */ /* 0x080fe20000410000 */
[----:B------:R-:W-:Y:S01]  /*6990*/  F2FP.F16.F32.PACK_AB R55, R72, R55 ;  /* 0x000000374837723e */ /* 0x000fe200000000ff */
[CC--:B------:R-:W-:Y:S01]  /*69a0*/  FMUL.FTZ R75, R0.reuse, R156.reuse ;  /* 0x0000009c004b7220 */ /* 0x0c0fe20000410000 */
[----:B------:R-:W-:Y:S01]  /*69b0*/  F2FP.F16.F32.PACK_AB R53, R0, R53 ;  /* 0x000000350035723e */ /* 0x000fe200000000ff */
[-C--:B------:R-:W-:Y:S01]  /*69c0*/  FMUL.FTZ R72, R52, R156.reuse ;  /* 0x0000009c34487220 */ /* 0x080fe20000410000 */
[----:B------:R-:W-:Y:S01]  /*69d0*/  FMUL.FTZ R0, R73, R156 ;  /* 0x0000009c49007220 */ /* 0x000fe20000410000 */
        /* <DEDUP_REMOVED lines=8> */
[----:B------:R-:W-:Y:S02]  /*6a60*/  F2FP.F16.F32.PACK_AB R52, R52, R73 ;  /* 0x000000493434723e */ /* 0x000fe400000000ff */
[----:B------:R-:W-:Y:S02]  /*6a70*/  FSEL R73, R74, RZ, P5 ;  /* 0x000000ff4a497208 */ /* 0x000fe40002800000 */
[----:B------:R-:W-:-:S02]  /*6a80*/  FSEL R94, R75, RZ, P6 ;  /* 0x000000ff4b5e7208 */ /* 0x000fc40003000000 */
[----:B------:R-:W-:Y:S02]  /*6a90*/  FSEL R95, R72, RZ, P3 ;  /* 0x000000ff485f7208 */ /* 0x000fe40001800000 */
[----:B------:R-:W-:Y:S02]  /*6aa0*/  FSEL R0, R0, RZ, P4 ;  /* 0x000000ff00007208 */ /* 0x000fe40002000000 */
[----:B------:R-:W-:Y:S02]  /*6ab0*/  F2FP.F16.F32.PACK_AB R75, R101, R100 ;  /* 0x00000064654b723e */ /* 0x000fe400000000ff */
[----:B------:R-:W-:Y:S02]  /*6ac0*/  F2FP.F16.F32.PACK_AB R74, R99, R98 ;  /* 0x00000062634a723e */ /* 0x000fe400000000ff */
[----:B------:R-:W-:Y:S02]  /*6ad0*/  F2FP.F16.F32.PACK_AB R73, R94, R73 ;  /* 0x000000495e49723e */ /* 0x000fe400000000ff */
[----:B------:R-:W-:Y:S01]  /*6ae0*/  F2FP.F16.F32.PACK_AB R72, R95, R0 ;  /* 0x000000005f48723e */ /* 0x000fe200000000ff */
[----:B------:R-:W-:Y:S06]  /*6af0*/  BRA `(.L_x_2629) ;  /* 0x0000000000f47947 */ /* 0x000fec0003800000 */
.L_x_2628:
[-CC-:B0-----:R-:W-:Y:S01]  /*6b00*/  FFMA.FTZ R99, R168, R207.reuse, R216.reuse ;  /* 0x000000cfa8637223 */ /* 0x181fe200000100d8 */
        /* <DEDUP_REMOVED lines=12> */
[----:B------:R-:W-:Y:S01]  /*6bd0*/  FFMA.FTZ R73, R160, R207, R216 ;  /* 0x000000cfa0497223 */ /* 0x000fe200000100d8 */
[C---:B------:R-:W-:Y:S01]  /*6be0*/  FMUL.FTZ R75, R152.reuse, R75 ;  /* 0x0000004b984b7220 */ /* 0x040fe20000410000 */
[-C--:B------:R-:W-:Y:S01]  /*6bf0*/  FMUL.FTZ R99, R99, R156.reuse ;  /* 0x0000009c63637220 */ /* 0x080fe20000410000 */
[-C--:B------:R-:W-:Y:S01]  /*6c00*/  FMUL.FTZ R163, R163, R156.reuse ;  /* 0x0000009ca3a37220 */ /* 0x080fe20000410000 */
[----:B------:R-:W-:Y:S01]  /*6c10*/  FMUL.FTZ R173, R152, R173 ;  /* 0x000000ad98ad7220 */ /* 0x000fe20000410000 */
[----:B------:R-:W-:Y:S01]  /*6c20*/  FADD.FTZ R167, R167, -R72 ;  /* 0x80000048a7a77221 */ /* 0x000fe20000010000 */
[----:B------:R-:W-:Y:S01]  /*6c30*/  FADD.FTZ R171, R171, -R0 ;  /* 0x80000000abab7221 */ /* 0x000fe20000010000 */
[----:B------:R-:W-:Y:S01]  /*6c40*/  FADD.FTZ R175, R175, -R174 ;  /* 0x800000aeafaf7221 */ /* 0x000fe20000010000 */
[----:B------:R-:W-:Y:S01]  /*6c50*/  FADD.FTZ R73, R162, -R73 ;  /* 0x80000049a2497221 */ /* 0x000fe20000010000 */
[-C--:B------:R-:W-:Y:S01]  /*6c60*/  FMUL.FTZ R75, R75, R156.reuse ;  /* 0x0000009c4b4b7220 */ /* 0x080fe20000410000 */
[----:B------:R-:W-:Y:S01]  /*6c70*/  FMUL.FTZ R99, R99, UR4 ;  /* 0x0000000463637c20 */ /* 0x000fe20008410000 */
        /* <DEDUP_REMOVED lines=9> */
[C---:B------:R-:W-:Y:S01]  /*6d10*/  LOP3.LUT P5, RZ, R94.reuse, 0xff0000, RZ, 0xc0, !PT ;  /* 0x00ff00005eff7812 */ /* 0x040fe200078ac0ff */
[----:B------:R-:W-:Y:S01]  /*6d20*/  FMUL.FTZ R173, R173, UR4 ;  /* 0x00000004adad7c20 */ /* 0x000fe20008410000 */
[----:B------:R-:W-:Y:S01]  /*6d30*/  FSEL R74, R99, RZ, P6 ;  /* 0x000000ff634a7208 */ /* 0x000fe20003000000 */
        /* <DEDUP_REMOVED lines=25> */
.L_x_2629:
[----:B------:R-:W0:Y:S01]  /*6ed0*/  @P0 LDC.64 R94, c[0x0][0x478] ;  /* 0x00011e00ff5e0b82 */ /* 0x000e220000000a00 */
[----:B------:R-:W-:-:S04]  /*6ee0*/  IMAD.WIDE.U32 R98, R149, 0x10, R192 ;  /* 0x0000001095627825 */ /* 0x000fc800078e00c0 */
[----:B0-----:R-:W-:-:S05]  /*6ef0*/  @P0 IMAD.WIDE.U32 R94, R149, 0x10, R94 ;  /* 0x00000010955e0825 */ /* 0x001fca00078e005e */
[----:B------:R0:W-:Y:S04]  /*6f00*/  @P0 STG.E.128 desc[UR6][R94.64], R52 ;  /* 0x000000345e000986 */ /* 0x0001e8000c101d06 */
[----:B------:R0:W-:Y:S01]  /*6f10*/  STG.E.128 desc[UR6][R98.64], R72 ;  /* 0x0000004862007986 */ /* 0x0001e2000c101d06 */
[----:B------:R-:W-:Y:S05]  /*6f20*/  @!P0 BRA `(.L_x_2630) ;  /* 0x0000000400088947 */ /* 0x000fea0003800000 */
[-CC-:B------:R-:W-:Y:S01]  /*6f30*/  FFMA.FTZ R158, R158, R207.reuse, R216.reuse ;  /* 0x000000cf9e9e7223 */ /* 0x180fe200000100d8 */
[-CC-:B------:R-:W-:Y:S01]  /*6f40*/  FFMA.FTZ R88, R88, R207.reuse, R216.reuse ;  /* 0x000000cf58587223 */ /* 0x180fe200000100d8 */
[-CC-:B------:R-:W-:Y:S01]  /*6f50*/  FFMA.FTZ R157, R157, R207.reuse, R216.reuse ;  /* 0x000000cf9d9d7223 */ /* 0x180fe200000100d8 */
[----:B------:R-:W-:Y:S01]  /*6f60*/  FFMA.FTZ R0, R159, R207, R216 ;  /* 0x000000cf9f007223 */ /* 0x000fe200000100d8 */
[----:B0-----:R-:W-:Y:S01]  /*6f70*/  FADD.FTZ R55, R91, -R158 ;  /* 0x8000009e5b377221 */ /* 0x001fe20000010000 */
        /* <DEDUP_REMOVED lines=8> */
[-C--:B------:R-:W-:Y:S01]  /*7000*/  FMUL.FTZ R0, R73, R156.reuse ;  /* 0x0000009c49007220 */ /* 0x080fe20000410000 */
[C---:B------:R-:W-:Y:S01]  /*7010*/  LOP3.LUT P6, RZ, R93.reuse, 0xff0000, RZ, 0xc0, !PT ;  /* 0x00ff00005dff7812 */ /* 0x040fe200078cc0ff */
[-CC-:B------:R-:W-:Y:S01]  /*7020*/  FFMA.FTZ R84, R84, R207.reuse, R216.reuse ;  /* 0x000000cf54547223 */ /* 0x180fe200000100d8 */
[----:B------:R-:W-:Y:S01]  /*7030*/  FMUL.FTZ R53, R52, UR4 ;  /* 0x0000000434357c20 */ /* 0x000fe20008410000 */
[-C--:B------:R-:W-:Y:S01]  /*7040*/  FMUL.FTZ R52, R54, R156.reuse ;  /* 0x0000009c36347220 */ /* 0x080fe20000410000 */
[-CC-:B------:R-:W-:Y:S01]  /*7050*/  FFMA.FTZ R86, R86, R207.reuse, R216.reuse ;  /* 0x000000cf56567223 */ /* 0x180fe200000100d8 */
[-C--:B------:R-:W-:Y:S01]  /*7060*/  FMUL.FTZ R74, R72, R156.reuse ;  /* 0x0000009c484a7220 */ /* 0x080fe20000410000 */
[----:B------:R-:W-:Y:S01]  /*7070*/  FMUL.FTZ R0, R0, UR4 ;  /* 0x0000000400007c20 */ /* 0x000fe20008410000 */
[-CC-:B------:R-:W-:Y:S01]  /*7080*/  FFMA.FTZ R82, R82, R207.reuse, R216.reuse ;  /* 0x000000cf52527223 */ /* 0x180fe200000100d8 */
[----:B------:R-:W-:Y:S01]  /*7090*/  FFMA.FTZ R80, R80, R207, R216 ;  /* 0x000000cf50507223 */ /* 0x000fe200000100d8 */
[----:B------:R-:W-:Y:S01]  /*70a0*/  LOP3.LUT P5, RZ, R93, 0xff, RZ, 0xc0, !PT ;  /* 0x000000ff5dff7812 */ /* 0x000fe200078ac0ff */
[----:B------:R-:W-:Y:S01]  /*70b0*/  FMUL.FTZ R52, R52, UR4 ;  /* 0x0000000434347c20 */ /* 0x000fe20008410000 */
[----:B------:R-:W-:Y:S01]  /*70c0*/  ISETP.GE.U32.AND P3, PT, R92, RZ, PT ;  /* 0x000000ff5c00720c */ /* 0x000fe20003f66070 */
[----:B------:R-:W-:Y:S01]  /*70d0*/  FADD.FTZ R87, R87, -R86 ;  /* 0x8000005657577221 */ /* 0x000fe20000010000 */
[----:B------:R-:W-:Y:S01]  /*70e0*/  FSEL R90, R53, RZ, P6 ;  /* 0x000000ff355a7208 */ /* 0x000fe20003000000 */
[----:B------:R-:W-:Y:S01]  /*70f0*/  FADD.FTZ R53, R85, -R84 ;  /* 0x8000005455357221 */ /* 0x000fe20000010000 */
[----:B------:R-:W-:Y:S01]  /*7100*/  LOP3.LUT P6, RZ, R93, 0xff00, RZ, 0xc0, !PT ;  /* 0x0000ff005dff7812 */ /* 0x000fe200078cc0ff */
[----:B------:R-:W-:Y:S01]  /*7110*/  FMUL.FTZ R74, R74, UR4 ;  /* 0x000000044a4a7c20 */ /* 0x000fe20008410000 */
[----:B------:R-:W-:Y:S01]  /*7120*/  FADD.FTZ R83, R83, -R82 ;  /* 0x8000005253537221 */ /* 0x000fe20000010000 */
[----:B------:R-:W-:Y:S01]  /*7130*/  FADD.FTZ R81, R81, -R80 ;  /* 0x8000005051517221 */ /* 0x000fe20000010000 */
[----:B------:R-:W-:Y:S01]  /*7140*/  ISETP.GE.U32.AND.EX P3, PT, R93, 0x1000000, PT, P3 ;  /* 0x010000005d00780c */ /* 0x000fe20003f66130 */
[----:B------:R-:W-:Y:S01]  /*7150*/  FMUL.FTZ R53, R152, R53 ;  /* 0x0000003598357220 */ /* 0x000fe20000410000 */
[----:B------:R-:W-:Y:S01]  /*7160*/  FSEL R88, R0, RZ, P5 ;  /* 0x000000ff00587208 */ /* 0x000fe20002800000 */
[----:B------:R-:W-:Y:S01]  /*7170*/  FMUL.FTZ R0, R152, R87 ;  /* 0x0000005798007220 */ /* 0x000fe20000410000 */
[----:B------:R-:W-:Y:S01]  /*7180*/  FSEL R89, R52, RZ, P6 ;  /* 0x000000ff34597208 */ /* 0x000fe20003000000 */
[----:B------:R-:W-:Y:S01]  /*7190*/  FMUL.FTZ R52, R152, R83 ;  /* 0x0000005398347220 */ /* 0x000fe20000410000 */
[----:B------:R-:W-:Y:S01]  /*71a0*/  F2FP.F16.F32.PACK_AB R54, R54, R73 ;  /* 0x000000493636723e */ /* 0x000fe200000000ff */
        /* <DEDUP_REMOVED lines=26> */
.L_x_2630:
        /* <DEDUP_REMOVED lines=33> */
[----:B0-----:R-:W-:Y:S01]  /*7560*/  FSEL R74, R89, RZ, P6 ;  /* 0x000000ff594a7208 */ /* 0x001fe20003000000 */
        /* <DEDUP_REMOVED lines=27> */
.L_x_2631:
[----:B------:R-:W0:Y:S02]  /*7720*/  @P0 LDC.64 R80, c[0x0][0x478] ;  /* 0x00011e00ff500b82 */ /* 0x000e240000000a00 */
[----:B0-----:R-:W-:-:S04]  /*7730*/  @P0 IMAD.WIDE.U32 R80, R148, 0x10, R80 ;  /* 0x0000001094500825 */ /* 0x001fc800078e0050 */
[----:B------:R-:W-:Y:S01]  /*7740*/  IMAD.WIDE.U32 R148, R148, 0x10, R192 ;  /* 0x0000001094947825 */ /* 0x000fe200078e00c0 */
[----:B------:R0:W-:Y:S04]  /*7750*/  @P0 STG.E.128 desc[UR6][R80.64], R52 ;  /* 0x0000003450000986 */ /* 0x0001e8000c101d06 */
[----:B------:R0:W-:Y:S01]  /*7760*/  STG.E.128 desc[UR6][R148.64], R72 ;  /* 0x0000004894007986 */ /* 0x0001e2000c101d06 */
[----:B------:R-:W-:Y:S05]  /*7770*/  @!P0 BRA `(.L_x_2632) ;  /* 0x0000000400088947 */ /* 0x000fea0003800000 */
[-CC-:B------:R-:W-:Y:S01]  /*7780*/  FFMA.FTZ R154, R154, R207.reuse, R216.reuse ;  /* 0x000000cf9a9a7223 */ /* 0x180fe200000100d8 */
[-CC-:B0-----:R-:W-:Y:S01]  /*7790*/  FFMA.FTZ R53, R110, R207.reuse, R216.reuse ;  /* 0x000000cf6e357223 */ /* 0x181fe200000100d8 */
        /* <DEDUP_REMOVED lines=8> */
[----:B------:R-:W-:Y:S01]  /*7820*/  FMUL.FTZ R55, R152, R55 ;  /* 0x0000003798377220 */ /* 0x000fe20000410000 */
[----:B------:R-:W-:Y:S01]  /*7830*/  ISETP.GE.U32.AND P3, PT, R78, RZ, PT ;  /* 0x000000ff4e00720c */ /* 0x000fe20003f66070 */
[-C--:B------:R-:W-:Y:S01]  /*7840*/  FMUL.FTZ R52, R72, R156.reuse ;  /* 0x0000009c48347220 */ /* 0x080fe20000410000 */
[-C--:B------:R-:W-:Y:S01]  /*7850*/  FMUL.FTZ R0, R75, R156.reuse ;  /* 0x0000009c4b007220 */ /* 0x080fe20000410000 */
[-C--:B------:R-:W-:Y:S01]  /*7860*/  FMUL.FTZ R53, R55, R156.reuse ;  /* 0x0000009c37357220 */ /* 0x080fe20000410000 */
[----:B------:R-:W-:Y:S01]  /*7870*/  ISETP.GE.U32.AND.EX P3, PT, R79, 0x1000000, PT, P3 ;  /* 0x010000004f00780c */ /* 0x000fe20003f66130 */
[----:B------:R-:W-:Y:S01]  /*7880*/  FMUL.FTZ R73, R52, UR4 ;  /* 0x0000000434497c20 */ /* 0x000fe20008410000 */
[----:B------:R-:W-:Y:S01]  /*7890*/  FMUL.FTZ R0, R0, UR4 ;  /* 0x0000000400007c20 */ /* 0x000fe20008410000 */
[----:B------:R-:W-:Y:S01]  /*78a0*/  FMUL.FTZ R53, R53, UR4 ;  /* 0x0000000435357c20 */ /* 0x000fe20008410000 */
[C---:B------:R-:W-:Y:S01]  /*78b0*/  LOP3.LUT P5, RZ, R79.reuse, 0xff, RZ, 0xc0, !PT ;  /* 0x000000ff4fff7812 */ /* 0x040fe200078ac0ff */
[----:B------:R-:W-:Y:S01]  /*78c0*/  FMUL.FTZ R54, R152, R103 ;  /* 0x0000006798367220 */ /* 0x000fe20000410000 */
[----:B------:R-:W-:Y:S01]  /*78d0*/  LOP3.LUT P6, RZ, R79, 0xff0000, RZ, 0xc0, !PT ;  /* 0x00ff00004fff7812 */ /* 0x000fe200078cc0ff */
[-C--:B------:R-:W-:Y:S01]  /*78e0*/  FFMA.FTZ R106, R106, R207.reuse, R216 ;  /* 0x000000cf6a6a7223 */ /* 0x080fe200000100d8 */
[----:B------:R-:W-:Y:S01]  /*78f0*/  FSEL R82, R73, RZ, P3 ;  /* 0x000000ff49527208 */ /* 0x000fe20001800000 */
[-C--:B------:R-:W-:Y:S01]  /*7900*/  FMUL.FTZ R52, R54, R156.reuse ;  /* 0x0000009c36347220 */ /* 0x080fe20000410000 */
[----:B------:R-:W-:Y:S01]  /*7910*/  LOP3.LUT P3, RZ, R79, 0xff00, RZ, 0xc0, !PT ;  /* 0x0000ff004fff7812 */ /* 0x000fe2000786c0ff */
[----:B------:R-:W-:Y:S01]  /*7920*/  FADD.FTZ R77, R77, -R106 ;  /* 0x8000006a4d4d7221 */ /* 0x000fe20000010000 */
[----:B------:R-:W-:Y:S01]  /*7930*/  FSEL R81, R53, RZ, P6 ;  /* 0x000000ff35517208 */ /* 0x000fe20003000000 */
[-CC-:B------:R-:W-:Y:S01]  /*7940*/  FFMA.FTZ R53, R108, R207.reuse, R216.reuse ;  /* 0x000000cf6c357223 */ /* 0x180fe200000100d8 */
[----:B------:R-:W-:Y:S01]  /*7950*/  FSEL R79, R0, RZ, P5 ;  /* 0x000000ff004f7208 */ /* 0x000fe20002800000 */
[-CC-:B------:R-:W-:Y:S01]  /*7960*/  FFMA.FTZ R0, R109, R207.reuse, R216.reuse ;  /* 0x000000cf6d007223 */ /* 0x180fe200000100d8 */
[----:B------:R-:W-:Y:S01]  /*7970*/  FFMA.FTZ R207, R104, R207, R216 ;  /* 0x000000cf68cf7223 */ /* 0x000fe200000100d8 */
[----:B------:R-:W-:Y:S01]  /*7980*/  FMUL.FTZ R52, R52, UR4 ;  /* 0x0000000434347c20 */ /* 0x000fe20008410000 */
[----:B------:R-:W-:Y:S01]  /*7990*/  FADD.FTZ R53, R96, -R53 ;  /* 0x8000003560357221 */ /* 0x000fe20000010000 */
[----:B------:R-:W-:Y:S01]  /*79a0*/  FADD.FTZ R97, R97, -R0 ;  /* 0x8000000061617221 */ /* 0x000fe20000010000 */
[----:B------:R-:W-:Y:S01]  /*79b0*/  FADD.FTZ R73, R76, -R207 ;  /* 0x800000cf4c497221 */ /* 0x000fe20000010000 */
[----:B------:R-:W-:Y:S01]  /*79c0*/  F2FP.F16.F32.PACK_AB R55, R72, R55 ;  /* 0x000000374837723e */ /* 0x000fe200000000ff */
[C---:B------:R-:W-:Y:S01]  /*79d0*/  FMUL.FTZ R53, R152.reuse, R53 ;  /* 0x0000003598357220 */ /* 0x040fe20000410000 */
[----:B------:R-:W-:Y:S01]  /*79e0*/  FMUL.FTZ R0, R152, R97 ;  /* 0x0000006198007220 */ /* 0x000fe20000410000 */
[----:B------:R-:W-:Y:S01]  /*79f0*/  FSEL R80, R52, RZ, P3 ;  /* 0x000000ff34507208 */ /* 0x000fe20001800000 */
[C---:B------:R-:W-:Y:S01]  /*7a00*/  FMUL.FTZ R52, R152.reuse, R77 ;  /* 0x0000004d98347220 */ /* 0x040fe20000410000 */
[----:B------:R-:W-:Y:S01]  /*7a10*/  FMUL.FTZ R73, R152, R73 ;  /* 0x0000004998497220 */ /* 0x000fe20000410000 */
[-C--:B------:R-:W-:Y:S01]  /*7a20*/  FMUL.FTZ R72, R53, R156.reuse ;  /* 0x0000009c35487220 */ /* 0x080fe20000410000 */
[C---:B------:R-:W-:Y:S01]  /*7a30*/  F2FP.F16.F32.PACK_AB R53, R0.reuse, R53 ;  /* 0x000000350035723e */ /* 0x040fe200000000ff */
[-C--:B------:R-:W-:Y:S01]  /*7a40*/  FMUL.FTZ R74, R0, R156.reuse ;  /* 0x0000009c004a7220 */ /* 0x080fe20000410000 */
[-C--:B------:R-:W-:Y:S01]  /*7a50*/  FMUL.FTZ R0, R52, R156.reuse ;  /* 0x0000009c34007220 */ /* 0x080fe20000410000 */
[----:B------:R-:W-:Y:S01]  /*7a60*/  FMUL.FTZ R156, R73, R156 ;  /* 0x0000009c499c7220 */ /* 0x000fe20000410000 */
        /* <DEDUP_REMOVED lines=8> */
[----:B------:R-:W-:Y:S02]  /*7af0*/  F2FP.F16.F32.PACK_AB R52, R52, R73 ;  /* 0x000000493434723e */ /* 0x000fe400000000ff */
[----:B------:R-:W-:Y:S02]  /*7b00*/  FSEL R73, R72, RZ, P5 ;  /* 0x000000ff48497208 */ /* 0x000fe40002800000 */
[----:B------:R-:W-:Y:S02]  /*7b10*/  FSEL R76, R74, RZ, P3 ;  /* 0x000000ff4a4c7208 */ /* 0x000fe40001800000 */
[----:B------:R-:W-:-:S02]  /*7b20*/  FSEL R77, R0, RZ, P6 ;  /* 0x000000ff004d7208 */ /* 0x000fc40003000000 */
[----:B------:R-:W-:Y:S02]  /*7b30*/  FSEL R72, R156, RZ, P4 ;  /* 0x000000ff9c487208 */ /* 0x000fe40002000000 */
[----:B------:R-:W-:Y:S02]  /*7b40*/  F2FP.F16.F32.PACK_AB R54, R54, R75 ;  /* 0x0000004b3636723e */ /* 0x000fe400000000ff */
[----:B------:R-:W-:Y:S02]  /*7b50*/  F2FP.F16.F32.PACK_AB R75, R82, R81 ;  /* 0x00000051524b723e */ /* 0x000fe400000000ff */
[----:B------:R-:W-:Y:S02]  /*7b60*/  F2FP.F16.F32.PACK_AB R74, R80, R79 ;  /* 0x0000004f504a723e */ /* 0x000fe400000000ff */
[----:B------:R-:W-:Y:S02]  /*7b70*/  F2FP.F16.F32.PACK_AB R73, R76, R73 ;  /* 0x000000494c49723e */ /* 0x000fe400000000ff */
[----:B------:R-:W-:Y:S01]  /*7b80*/  F2FP.F16.F32.PACK_AB R72, R77, R72 ;  /* 0x000000484d48723e */ /* 0x000fe200000000ff */
[----:B------:R-:W-:Y:S06]  /*7b90*/  BRA `(.L_x_2633) ;  /* 0x0000000000f47947 */ /* 0x000fec0003800000 */
.L_x_2632:
[-CC-:B0-----:R-:W-:Y:S01]  /*7ba0*/  FFMA.FTZ R75, R110, R207.reuse, R216.reuse ;  /* 0x000000cf6e4b7223 */ /* 0x181fe200000100d8 */
[-CC-:B------:R-:W-:Y:S01]  /*7bb0*/  FFMA.FTZ R106, R106, R207.reuse, R216.reuse ;  /* 0x000000cf6a6a7223 */ /* 0x180fe200000100d8 */
[-CC-:B------:R-:W-:Y:S01]  /*7bc0*/  FFMA.FTZ R73, R108, R207.reuse, R216.reuse ;  /* 0x000000cf6c497223 */ /* 0x180fe200000100d8 */
[-C--:B------:R-:W-:Y:S01]  /*7bd0*/  FFMA.FTZ R74, R153, R207.reuse, R216 ;  /* 0x000000cf994a7223 */ /* 0x080fe200000100d8 */
[----:B------:R-:W-:Y:S01]  /*7be0*/  FADD.FTZ R75, R102, -R75 ;  /* 0x8000004b664b7221 */ /* 0x000fe20000010000 */
[----:B------:R-:W-:Y:S01]  /*7bf0*/  FADD.FTZ R77, R77, -R106 ;  /* 0x8000006a4d4d7221 */ /* 0x000fe20000010000 */
[-CC-:B------:R-:W-:Y:S01]  /*7c00*/  FFMA.FTZ R0, R109, R207.reuse, R216.reuse ;  /* 0x000000cf6d007223 */ /* 0x180fe200000100d8 */
[--C-:B------:R-:W-:Y:S01]  /*7c10*/  FFMA.FTZ R72, R111, R207, R216.reuse ;  /* 0x000000cf6f487223 */ /* 0x100fe200000100d8 */
[----:B------:R-:W-:Y:S01]  /*7c20*/  FMUL.FTZ R75, R152, R75 ;  /* 0x0000004b984b7220 */ /* 0x000fe20000410000 */
[----:B------:R-:W-:Y:S01]  /*7c30*/  FFMA.FTZ R154, R154, R207, R216 ;  /* 0x000000cf9a9a7223 */ /* 0x000fe200000100d8 */
[----:B------:R-:W-:Y:S01]  /*7c40*/  FADD.FTZ R73, R96, -R73 ;  /* 0x8000004960497221 */ /* 0x000fe20000010000 */
[----:B------:R-:W-:Y:S01]  /*7c50*/  FADD.FTZ R105, R105, -R74 ;  /* 0x8000004a69697221 */ /* 0x000fe20000010000 */
[----:B------:R-:W-:Y:S01]  /*7c60*/  FMUL.FTZ R77, R152, R77 ;  /* 0x0000004d984d7220 */ /* 0x000fe20000410000 */
[----:B------:R-:W-:Y:S01]  /*7c70*/  FFMA.FTZ R207, R104, R207, R216 ;  /* 0x000000cf68cf7223 */ /* 0x000fe200000100d8 */
[-C--:B------:R-:W-:Y:S01]  /*7c80*/  FMUL.FTZ R75, R75, R156.reuse ;  /* 0x0000009c4b4b7220 */ /* 0x080fe20000410000 */
[C---:B------:R-:W-:Y:S01]  /*7c90*/  FMUL.FTZ R73, R152.reuse, R73 ;  /* 0x0000004998497220 */ /* 0x040fe20000410000 */
[----:B------:R-:W-:Y:S01]  /*7ca0*/  FMUL.FTZ R105, R152, R105 ;  /* 0x0000006998697220 */ /* 0x000fe20000410000 */
[-C--:B------:R-:W-:Y:S01]  /*7cb0*/  FMUL.FTZ R77, R77, R156.reuse ;  /* 0x0000009c4d4d7220 */ /* 0x080fe20000410000 */
[----:B------:R-:W-:Y:S01]  /*7cc0*/  FADD.FTZ R97, R97, -R0 ;  /* 0x8000000061617221 */ /* 0x000fe20000010000 */
[----:B------:R-:W-:Y:S01]  /*7cd0*/  FADD.FTZ R103, R103, -R72 ;  /* 0x8000004867677221 */ /* 0x000fe20000010000 */
[----:B------:R-:W-:Y:S01]  /*7ce0*/  FADD.FTZ R107, R107, -R154 ;  /* 0x8000009a6b6b7221 */ /* 0x000fe20000010000 */
[----:B------:R-:W-:Y:S01]  /*7cf0*/  FADD.FTZ R207, R76, -R207 ;  /* 0x800000cf4ccf7221 */ /* 0x000fe20000010000 */
[----:B------:R-:W-:Y:S01]  /*7d00*/  FMUL.FTZ R75, R75, UR4 ;  /* 0x000000044b4b7c20 */ /* 0x000fe20008410000 */
[-C--:B------:R-:W-:Y:S01]  /*7d10*/  FMUL.FTZ R73, R73, R156.reuse ;  /* 0x0000009c49497220 */ /* 0x080fe20000410000 */
[-C--:B------:R-:W-:Y:S01]  /*7d20*/  FMUL.FTZ R105, R105, R156.reuse ;  /* 0x0000009c69697220 */ /* 0x080fe20000410000 */
[----:B------:R-:W-:Y:S01]  /*7d30*/  FMUL.FTZ R77, R77, UR4 ;  /* 0x000000044d4d7c20 */ /* 0x000fe20008410000 */
[----:B------:R-:W-:Y:S01]  /*7d40*/  LOP3.LUT P6, RZ, R79, 0xff, RZ, 0xc0, !PT ;  /* 0x000000ff4fff7812 */ /* 0x000fe200078cc0ff */
[C---:B------:R-:W-:Y:S01]  /*7d50*/  FMUL.FTZ R97, R152.reuse, R97 ;  /* 0x0000006198617220 */ /* 0x040fe20000410000 */
[C---:B------:R-:W-:Y:S01]  /*7d60*/  FMUL.FTZ R103, R152.reuse, R103 ;  /* 0x0000006798677220 */ /* 0x040fe20000410000 */
[C---:B------:R-:W-:Y:S01]  /*7d70*/  FMUL.FTZ R107, R152.reuse, R107 ;  /* 0x0000006b986b7220 */ /* 0x040fe20000410000 */
[----:B------:R-:W-:Y:S01]  /*7d80*/  FMUL.FTZ R207, R152, R207 ;  /* 0x000000cf98cf7220 */ /* 0x000fe20000410000 */
[C---:B------:R-:W-:Y:S01]  /*7d90*/  LOP3.LUT P3, RZ, R78.reuse, 0xff00, RZ, 0xc0, !PT ;  /* 0x0000ff004eff7812 */ /* 0x040fe2000786c0ff */
[----:B------:R-:W-:Y:S01]  /*7da0*/  FMUL.FTZ R73, R73, UR4 ;  /* 0x0000000449497c20 */ /* 0x000fe20008410000 */
[----:B------:R-:W-:Y:S01]  /*7db0*/  FSEL R74, R75, RZ, P6 ;  /* 0x000000ff4b4a7208 */ /* 0x000fe20003000000 */
[----:B------:R-:W-:Y:S01]  /*7dc0*/  FMUL.FTZ R105, R105, UR4 ;  /* 0x0000000469697c20 */ /* 0x000fe20008410000 */
[-C--:B------:R-:W-:Y:S01]  /*7dd0*/  FMUL.FTZ R97, R97, R156.reuse ;  /* 0x0000009c61617220 */ /* 0x080fe20000410000 */
[-C--:B------:R-:W-:Y:S01]  /*7de0*/  FMUL.FTZ R103, R103, R156.reuse ;  /* 0x0000009c67677220 */ /* 0x080fe20000410000 */
[-C--:B------:R-:W-:Y:S01]  /*7df0*/  FMUL.FTZ R107, R107, R156.reuse ;  /* 0x0000009c6b6b7220 */ /* 0x080fe20000410000 */
[----:B------:R-:W-:Y:S01]  /*7e00*/  FMUL.FTZ R207, R207, R156 ;  /* 0x0000009ccfcf7220 */ /* 0x000fe20000410000 */
[C---:B------:R-:W-:Y:S01]  /*7e10*/  LOP3.LUT P5, RZ, R78.reuse, 0xff0000, RZ, 0xc0, !PT ;  /* 0x00ff00004eff7812 */ /* 0x040fe200078ac0ff */
[----:B------:R-:W-:Y:S01]  /*7e20*/  FMUL.FTZ R97, R97, UR4 ;  /* 0x0000000461617c20 */ /* 0x000fe20008410000 */
[----:B------:R-:W-:Y:S01]  /*7e30*/  FSEL R77, R77, RZ, P3 ;  /* 0x000000ff4d4d7208 */ /* 0x000fe20001800000 */
[----:B------:R-:W-:Y:S01]  /*7e40*/  FMUL.FTZ R107, R107, UR4 ;  /* 0x000000046b6b7c20 */ /* 0x000fe20008410000 */
[----:B------:R-:W-:Y:S01]  /*7e50*/  LOP3.LUT P6, RZ, R79, 0xff0000, RZ, 0xc0, !PT ;  /* 0x00ff00004fff7812 */ /* 0x000fe200078cc0ff */
[----:B------:R-:W-:Y:S01]  /*7e60*/  FMUL.FTZ R103, R103, UR4 ;  /* 0x0000000467677c20 */ /* 0x000fe20008410000 */
[----:B------:R-:W-:Y:S01]  /*7e70*/  ISETP.GE.U32.AND P3, PT, R78, RZ, PT ;  /* 0x000000ff4e00720c */ /* 0x000fe20003f66070 */
[----:B------:R-:W-:Y:S01]  /*7e80*/  FMUL.FTZ R207, R207, UR4 ;  /* 0x00000004cfcf7c20 */ /* 0x000fe20008410000 */
[----:B------:R-:W-:-:S02]  /*7e90*/  FSEL R73, R73, RZ, P5 ;  /* 0x000000ff49497208 */ /* 0x000fc40002800000 */
[----:B------:R-:W-:Y:S02]  /*7ea0*/  FSEL R75, R105, RZ, P6 ;  /* 0x000000ff694b7208 */ /* 0x000fe40003000000 */
[C---:B------:R-:W-:Y:S02]  /*7eb0*/  LOP3.LUT P4, RZ, R78.reuse, 0xff000000, RZ, 0xc0, !PT ;  /* 0xff0000004eff7812 */ /* 0x040fe4000788c0ff */
[C---:B------:R-:W-:Y:S02]  /*7ec0*/  LOP3.LUT P5, RZ, R79.reuse, 0xff00, RZ, 0xc0, !PT ;  /* 0x0000ff004fff7812 */ /* 0x040fe400078ac0ff */
[----:B------:R-:W-:Y:S02]  /*7ed0*/  ISETP.GE.U32.AND.EX P3, PT, R79, 0x1000000, PT, P3 ;  /* 0x010000004f00780c */ /* 0x000fe40003f66130 */
[----:B------:R-:W-:Y:S02]  /*7ee0*/  LOP3.LUT P6, RZ, R78, 0xff, RZ, 0xc0, !PT ;  /* 0x000000ff4eff7812 */ /* 0x000fe400078cc0ff */
[----:B------:R-:W-:-:S02]  /*7ef0*/  FSEL R76, R107, RZ, P3 ;  /* 0x000000ff6b4c7208 */ /* 0x000fc40001800000 */
[----:B------:R-:W-:Y:S02]  /*7f00*/  FSEL R103, R103, RZ, P5 ;  /* 0x000000ff67677208 */ /* 0x000fe40002800000 */
[----:B------:R-:W-:Y:S02]  /*7f10*/  FSEL R0, R97, RZ, P4 ;  /* 0x000000ff61007208 */ /* 0x000fe40002000000 */
[----:B------:R-:W-:Y:S02]  /*7f20*/  FSEL R72, R207, RZ, P6 ;  /* 0x000000ffcf487208 */ /* 0x000fe40003000000 */
[----:B------:R-:W-:Y:S02]  /*7f30*/  F2FP.F16.F32.PACK_AB R75, R76, R75 ;  /* 0x0000004b4c4b723e */ /* 0x000fe400000000ff */
[----:B------:R-:W-:Y:S02]  /*7f40*/  F2FP.F16.F32.PACK_AB R74, R103, R74 ;  /* 0x0000004a674a723e */ /* 0x000fe400000000ff */
[----:B------:R-:W-:-:S02]  /*7f50*/  F2FP.F16.F32.PACK_AB R73, R0, R73 ;  /* 0x000000490049723e */ /* 0x000fc400000000ff */
[----:B------:R-:W-:-:S07]  /*7f60*/  F2FP.F16.F32.PACK_AB R72, R77, R72 ;  /* 0x000000484d48723e */ /* 0x000fce00000000ff */
.L_x_2633:
[----:B------:R-:W0:Y:S01]  /*7f70*/  @P0 LDC.64 R76, c[0x0][0x478] ;  /* 0x00011e00ff4c0b82 */ /* 0x000e220000000a00 */
[----:B------:R-:W-:-:S04]  /*7f80*/  IMAD.WIDE.U32 R78, R147, 0x10, R192 ;  /* 0x00000010934e7825 */ /* 0x000fc800078e00c0 */
[----:B0-----:R-:W-:-:S05]  /*7f90*/  @P0 IMAD.WIDE.U32 R76, R147, 0x10, R76 ;  /* 0x00000010934c0825 */ /* 0x001fca00078e004c */
[----:B------:R2:W-:Y:S04]  /*7fa0*/  @P0 STG.E.128 desc[UR6][R76.64], R52 ;  /* 0x000000344c000986 */ /* 0x0005e8000c101d06 */
[----:B------:R2:W-:Y:S02]  /*7fb0*/  STG.E.128 desc[UR6][R78.64], R72 ;  /* 0x000000484e007986 */ /* 0x0005e4000c101d06 */
.L_x_2623:
[----:B012---:R-:W0:Y:S01]  /*7fc0*/  LDC.64 R72, c[0x0][0x380] ;  /* 0x0000e000ff487b82 */ /* 0x007e220000000a00 */
[----:B------:R-:W-:Y:S02]  /*7fd0*/  PLOP3.LUT P2, PT, P2, PT, PT, 0x8, 0x80 ;  /* 0x000000000080781c */ /* 0x000fe4000174e170 */
[----:B0-----:R-:W-:-:S04]  /*7fe0*/  IADD3 R146, PT, PT, R146, R72, RZ ;  /* 0x0000004892927210 */ /* 0x001fc80007ffe0ff */
[----:B------:R-:W-:-:S13]  /*7ff0*/  ISETP.GE.AND P0, PT, R146, R73, PT ;  /* 0x000000499200720c */ /* 0x000fda0003f06270 */
[----:B------:R-:W-:Y:S05]  /*8000*/  @!P0 BRA `(.L_x_2634) ;  /* 0xffffff8800408947 */ /* 0x000fea000383ffff */
        /* <DEDUP_REMOVED lines=80> */
.L_x_2620:
        /* <DEDUP_REMOVED lines=30> */
.L_x_2635:
        /* <DEDUP_REMOVED lines=9> */
.L_x_19303:


//--------------------- .text._ZN10layer_norm22ln_bwd_finalize_kernelINS_22Kernel_traits_finalizeILj5120E6__halfS2_S2_S2_fjLb0ELj1024ELj4ENS_18Kernel_traits_baseILj5120ES2_S2_S2_S2_fjLj1024EEEEELb0ELb0EEEvNS_9BwdParamsE --------------------------
	.section	.text._ZN10layer_norm22ln_bwd_finalize_kernelINS_22Kernel_traits_finalizeILj5120E6__halfS2_S2_S2_fjLb0ELj1024ELj4ENS_18Kernel_traits_baseILj5120ES2_S2_S2_S2_fjLj1024EEEEELb0ELb0EEEvNS_9BwdParamsE,"ax",@progbits
	.align	128
        .global         _ZN10layer_norm22ln_bwd_finalize_kernelINS_22Kernel_traits_finalizeILj5120E6__halfS2_S2_S2_fjLb0ELj1024ELj4ENS_18Kernel_traits_baseILj5120ES2_S2_S2_S2_fjLj1024EEEEELb0ELb0EEEvNS_9BwdParamsE
        .type           _ZN10layer_norm22ln_bwd_finalize_kernelINS_22Kernel_traits_finalizeILj5120E6__halfS2_S2_S2_fjLb0ELj1024ELj4ENS_18Kernel_traits_baseILj5120ES2_S2_S2_S2_fjLj1024EEEEELb0ELb0EEEvNS_9BwdParamsE,@function
        .size           _ZN10layer_norm22ln_bwd_finalize_kernelINS_22Kernel_traits_finalizeILj5120E6__halfS2_S2_S2_fjLb0ELj1024ELj4ENS_18Kernel_traits_baseILj5120ES2_S2_S2_S2_fjLj1024EEEEELb0ELb0EEEvNS_9BwdParamsE,(.L_x_19304 - _ZN10layer_norm22ln_bwd_finalize_kernelINS_22Kernel_traits_finalizeILj5120E6__halfS2_S2_S2_fjLb0ELj1024ELj4ENS_18Kernel_traits_baseILj5120ES2_S2_S2_S2_fjLj1024EEEEELb0ELb0EEEvNS_9BwdParamsE)
        .other          _ZN10layer_norm22ln_bwd_finalize_kernelINS_22Kernel_traits_finalizeILj5120E6__halfS2_S2_S2_fjLb0ELj1024ELj4ENS_18Kernel_traits_baseILj5120ES2_S2_S2_S2_fjLj1024EEEEELb0ELb0EEEvNS_9BwdParamsE,@"STO_CUDA_ENTRY STV_DEFAULT"
_ZN10layer_norm22ln_bwd_finalize_kernelINS_22Kernel_traits_finalizeILj5120E6__halfS2_S2_S2_fjLb0ELj1024ELj4ENS_18Kernel_traits_baseILj5120ES2_S2_S2_S2_fjLj1024EEEEELb0ELb0EEEvNS_9BwdParamsE:
.text._ZN10layer_norm22ln_bwd_finalize_kernelINS_22Kernel_traits_finalizeILj5120E6__halfS2_S2_S2_fjLb0ELj1024ELj4ENS_18Kernel_traits_baseILj5120ES2_S2_S2_S2_fjLj1024EEEEELb0ELb0EEEvNS_9BwdParamsE:
        /* <DEDUP_REMOVED lines=82> */
.L_x_2640:
        /* <DEDUP_REMOVED lines=118> */
.L_x_2639:
[----:B------:R-:W-:Y:S05]  /*0c80*/  BSYNC.RECONVERGENT B1 ;  /* 0x0000000000017941 */ /* 0x000fea0003800200 */
.L_x_2638:
        /* <DEDUP_REMOVED lines=75> */
.L_x_2642:
[----:B------:R-:W-:Y:S05]  /*1140*/  BSYNC.RECONVERGENT B1 ;  /* 0x0000000000017941 */ /* 0x000fea0003800200 */
.L_x_2641:
        /* <DEDUP_REMOVED lines=37> */
.L_x_2644:
[----:B------:R-:W-:Y:S05]  /*13a0*/  BSYNC.RECONVERGENT B1 ;  /* 0x0000000000017941 */ /* 0x000fea0003800200 */
.L_x_2643:
[----:B------:R-:W-:Y:S05]  /*13b0*/  @!P1 BRA `(.L_x_2637) ;  /* 0x0000000000409947 */ /* 0x000fea0003800000 */
[----:B------:R-:W0:Y:S01]  /*13c0*/  LDC.64 R10, c[0x0][0x440] ;  /* 0x00011000ff0a7b82 */ /* 0x000e220000000a00 */
[----:B------:R-:W-:Y:S01]  /*13d0*/  IMAD R59, R0, R56, R59 ;  /* 0x00000038003b7224 */ /* 0x000fe200078e023b */
[----:B------:R-:W-:Y:S02]  /*13e0*/  LOP3.LUT R8, R8, 0x1f, RZ, 0xc0, !PT ;  /* 0x0000001f08087812 */ /* 0x000fe400078ec0ff */
[----:B------:R-:W-:Y:S02]  /*13f0*/  IADD3 R9, PT, PT, -R9, RZ, RZ ;  /* 0x000000ff09097210 */ /* 0x000fe40007ffe1ff */
[----:B------:R-:W-:Y:S02]  /*1400*/  IADD3 R59, PT, PT, R8, R59, RZ ;  /* 0x0000003b083b7210 */ /* 0x000fe40007ffe0ff */
[----:B------:R-:W1:Y:S05]  /*1410*/  LDC.64 R12, c[0x0][0x448] ;  /* 0x00011200ff0c7b82 */ /* 0x000e6a0000000a00 */
.L_x_2645:
        /* <DEDUP_REMOVED lines=10> */
.L_x_2637:
[----:B------:R-:W-:Y:S05]  /*14c0*/  BSYNC.RECONVERGENT B0 ;  /* 0x0000000000007941 */ /* 0x000fea0003800200 */
.L_x_2636:
        /* <DEDUP_REMOVED lines=54> */
[----:B-1----:R-:W-:Y:S02]  /*1830*/  F2FP.F16.F32.PACK_AB R7, R7, R6 ;  /* 0x000000060707723e */ /* 0x002fe400000000ff */
[----:B--2---:R-:W-:-:S03]  /*1840*/  F2FP.F16.F32.PACK_AB R9, R9, R8 ;  /* 0x000000080909723e */ /* 0x004fc600000000ff */
[----:B------:R-:W-:Y:S04]  /*1850*/  STG.E desc[UR6][R2.64], R7 ;  /* 0x0000000702007986 */ /* 0x000fe8000c101906 */
[----:B------:R-:W-:Y:S01]  /*1860*/  STG.E desc[UR6][R4.64], R9 ;  /* 0x0000000904007986 */ /* 0x000fe2000c101906 */
[----:B------:R-:W-:Y:S05]  /*1870*/  EXIT ;  /* 0x000000000000794d */ /* 0x000fea0003800000 */
.L_x_2646:
        /* <DEDUP_REMOVED lines=16> */
.L_x_19304:


//--------------------- .text._ZN10layer_norm13ln_bwd_kernelINS_13Kernel_traitsI6__halfS2_S2_S2_fjLj5120ELj1ELj1ELj4ELj16ENS_18Kernel_traits_baseILj5120ES2_S2_S2_S2_fjLj128EEEEELb1ELb0ELb1ELb0EEEvNS_9BwdParamsE --------------------------
	.section	.text._ZN10layer_norm13ln_bwd_kernelINS_13Kernel_traitsI6__halfS2_S2_S2_fjLj5120ELj1ELj1ELj4ELj16ENS_18Kernel_traits_baseILj5120ES2_S2_S2_S2_fjLj128EEEEELb1ELb0ELb1ELb0EEEvNS_9BwdParamsE,"ax",@progbits
	.align	128
        .global         _ZN10layer_norm13ln_bwd_kernelINS_13Kernel_traitsI6__halfS2_S2_S2_fjLj5120ELj1ELj1ELj4ELj16ENS_18Kernel_traits_baseILj5120ES2_S2_S2_S2_fjLj128EEEEELb1ELb0ELb1ELb0EEEvNS_9BwdParamsE
        .type           _ZN10layer_norm13ln_bwd_kernelINS_13Kernel_traitsI6__halfS2_S2_S2_fjLj5120ELj1ELj1ELj4ELj16ENS_18Kernel_traits_baseILj5120ES2_S2_S2_S2_fjLj128EEEEELb1ELb0ELb1ELb0EEEvNS_9BwdParamsE,@function
        .size           _ZN10layer_norm13ln_bwd_kernelINS_13Kernel_traitsI6__halfS2_S2_S2_fjLj5120ELj1ELj1ELj4ELj16ENS_18Kernel_traits_baseILj5120ES2_S2_S2_S2_fjLj128EEEEELb1ELb0ELb1ELb0EEEvNS_9BwdParamsE,(.L_x_19305 - _ZN10layer_norm13ln_bwd_kernelINS_13Kernel_traitsI6__halfS2_S2_S2_fjLj5120ELj1ELj1ELj4ELj16ENS_18Kernel_traits_baseILj5120ES2_S2_S2_S2_fjLj128EEEEELb1ELb0ELb1ELb0EEEvNS_9BwdParamsE)
        .other          _ZN10layer_norm13ln_bwd_kernelINS_13Kernel_traitsI6__halfS2_S2_S2_fjLj5120ELj1ELj1ELj4ELj16ENS_18Kernel_traits_baseILj5120ES2_S2_S2_S2_fjLj128EEEEELb1ELb0ELb1ELb0EEEvNS_9BwdParamsE,@"STO_CUDA_ENTRY STV_DEFAULT"
_ZN10layer_norm13ln_bwd_kernelINS_13Kernel_traitsI6__halfS2_S2_S2_fjLj5120ELj1ELj1ELj4ELj16ENS_18Kernel_traits_baseILj5120ES2_S2_S2_S2_fjLj128EEEEELb1ELb0ELb1ELb0EEEvNS_9BwdParamsE:
.text._ZN10layer_norm13ln_bwd_kernelINS_13Kernel_traitsI6__halfS2_S2_S2_fjLj5120ELj1ELj1ELj4ELj16ENS_18Kernel_traits_baseILj5120ES2_S2_S2_S2_fjLj128EEEEELb1ELb0ELb1ELb0EEEvNS_9BwdParamsE:
        /* <DEDUP_REMOVED lines=128> */
.L_x_2832:
[----:B0-----:R-:W-:Y:S02]  /*0800*/  UIMAD.WIDE UR8, UR28, 0x4, UR18 ;  /* 0x000000041c0878a5 */ /* 0x001fe4000f8e0212 */
[----:B------:R-:W-:-:S04]  /*0810*/  UIMAD.WIDE UR10, UR28, 0x4, UR16 ;  /* 0x000000041c0a78a5 */ /* 0x000fc8000f8e0210 */
[----:B----4-:R-:W-:Y:S02]  /*0820*/  MOV R164, UR8 ;  /* 0x0000000800a47c02 */ /* 0x010fe40008000f00 */
[----:B------:R-:W-:Y:S01]  /*0830*/  MOV R165, UR9 ;  /* 0x0000000900a57c02 */ /* 0x000fe20008000f00 */
[----:B------:R-:W-:-:S04]  /*0840*/  UIMAD.WIDE UR8, UR28, 0x4, UR14 ;  /* 0x000000041c0878a5 */ /* 0x000fc8000f8e020e */
[----:B--2---:R-:W2:Y:S01]  /*0850*/  LDG.E R164, desc[UR20][R164.64] ;  /* 0x00000014a4a47981 */ /* 0x004ea2000c1e1900 */
[----:B-1-3--:R-:W-:Y:S02]  /*0860*/  MOV R160, UR10 ;  /* 0x0000000a00a07c02 */ /* 0x00afe40008000f00 */
[----:B------:R-:W-:Y:S02]  /*0870*/  MOV R162, UR8 ;  /* 0x0000000800a27c02 */ /* 0x000fe40008000f00 */
[----:B------:R-:W-:Y:S02]  /*0880*/  MOV R163, UR9 ;  /* 0x0000000900a37c02 */ /* 0x000fe40008000f00 */
[----:B------:R-:W-:-:S03]  /*0890*/  MOV R161, UR11 ;  /* 0x0000000b00a17c02 */ /* 0x000fc60008000f00 */
        /* <DEDUP_REMOVED lines=9> */
[----:B------:R-:W-:Y:S02]  /*0930*/  MOV R160, UR8 ;  /* 0x0000000800a07c02 */ /* 0x000fe40008000f00 */
[----:B------:R-:W-:-:S05]  /*0940*/  MOV R161, UR9 ;  /* 0x0000000900a17c02 */ /* 0x000fca0008000f00 */
[----:B------:R0:W2:Y:S01]  /*0950*/  LDG.E R160, desc[UR20][R160.64] ;  /* 0x00000014a0a07981 */ /* 0x0000a2000c1e1900 */
[----:B------:R-:W-:Y:S01]  /*0960*/  UISETP.GE.AND UP3, UPT, UR11, 0x1, UPT ;  /* 0x000000010b00788c */ /* 0x000fe2000bf66270 */
[----:B------:R-:W-:Y:S01]  /*0970*/  HFMA2 R230, -RZ, RZ, 0, 0 ;  /* 0x00000000ffe67431 */ /* 0x000fe200000001ff */
[----:B-1----:R-:W-:Y:S01]  /*0980*/  ISETP.NE.AND P3, PT, RZ, UR29, PT ;  /* 0x0000001dff007c0c */ /* 0x002fe2000bf65270 */
[----:B------:R-:W1:Y:S01]  /*0990*/  S2R R2, SR_TID.X ;  /* 0x0000000000027919 */ /* 0x000e620000002100 */
[----:B------:R-:W-:Y:S01]  /*09a0*/  BSSY.RECONVERGENT B1, `(.L_x_2650) ;  /* 0x000007f000017945 */ /* 0x000fe20003800200 */
[----:B------:R-:W-:Y:S01]  /*09b0*/  HFMA2 R234, -RZ, RZ, 0, 0 ;  /* 0x00000000ffea7431 */ /* 0x000fe200000001ff */
[----:B------:R-:W-:Y:S02]  /*09c0*/  PLOP3.LUT P0, PT, PT, PT, UP3, 0x80, 0x8 ;  /* 0x000000000008781c */ /* 0x000fe40003f0f038 */
[C---:B------:R-:W-:Y:S02]  /*09d0*/  ISETP.GE.U32.AND P1, PT, R0.reuse, 0x100, PT ;  /* 0x000001000000780c */ /* 0x040fe40003f26070 */
[C---:B------:R-:W-:Y:S01]  /*09e0*/  ISETP.GE.U32.AND P2, PT, R0.reuse, 0x180, PT ;  /* 0x000001800000780c */ /* 0x040fe20003f46070 */
[----:B------:R-:W-:Y:S01]  /*09f0*/  @UP3 UIADD3 UR7, UPT, UPT, UR11, -0x1, URZ ;  /* 0xffffffff0b073890 */ /* 0x000fe2000fffe0ff */
[----:B------:R-:W-:-:S02]  /*0a00*/  ISETP.GE.U32.AND P4, PT, R0, 0x280, PT ;  /* 0x000002800000780c */ /* 0x000fc40003f86070 */
[----:B------:R-:W-:Y:S01]  /*0a10*/  MOV R233, RZ ;  /* 0x000000ff00e97202 */ /* 0x000fe20000000f00 */
        /* <DEDUP_REMOVED lines=13> */
[----:B------:R-:W-:Y:S02]  /*0af0*/  MOV R161, UR8 ;  /* 0x0000000800a17c02 */ /* 0x000fe40008000f00 */
[----:B------:R-:W-:Y:S02]  /*0b00*/  MOV R163, UR10 ;  /* 0x0000000a00a37c02 */ /* 0x000fe40008000f00 */
[-C--:B------:R-:W-:Y:S02]  /*0b10*/  LEA.HI.SX32 R228, R161, R2.reuse, 0x1d ;  /* 0x00000002a1e47211 */ /* 0x080fe400078feaff */
[----:B------:R-:W-:Y:S02]  /*0b20*/  LEA.HI.SX32 R232, R163, R2, 0x1d ;  /* 0x00000002a3e87211 */ /* 0x000fe400078feaff */
[----:B------:R-:W-:Y:S02]  /*0b30*/  MOV R231, R228 ;  /* 0x000000e400e77202 */ /* 0x000fe40000000f00 */
[----:B--2---:R-:W-:-:S02]  /*0b40*/  FSEL R160, R160, RZ, !P3 ;  /* 0x000000ffa0a07208 */ /* 0x004fc40005800000 */
        /* <DEDUP_REMOVED lines=15> */
[----:B-----5:R-:W-:-:S02]  /*0c40*/  HADD2.F32 R227, -RZ, R36.H0_H0 ;  /* 0x20000024ffe37230 */ /* 0x020fc40000004100 */
[----:B------:R-:W-:Y:S02]  /*0c50*/  HADD2.F32 R224, -RZ, R36.H1_H1 ;  /* 0x30000024ffe07230 */ /* 0x000fe40000004100 */
[--C-:B------:R-:W-:Y:S02]  /*0c60*/  HADD2.F32 R220, -RZ, R37.reuse.H1_H1 ;  /* 0x30000025ffdc7230 */ /* 0x100fe40000004100 */
[----:B------:R-:W-:Y:S02]  /*0c70*/  HADD2.F32 R223, -RZ, R37.H0_H0 ;  /* 0x20000025ffdf7230 */ /* 0x000fe40000004100 */
[----:B0-----:R-:W-:-:S05]  /*0c80*/  @P5 IMAD.WIDE.U32 R214, R231, 0x10, R214 ;  /* 0x00000010e7d65825 */ /* 0x001fca00078e00d6 */
[----:B------:R4:W5:Y:S01]  /*0c90*/  @P5 LDG.E.128 R128, desc[UR20][R214.64] ;  /* 0x00000014d6805981 */ /* 0x000962000c1e1d00 */
[----:B------:R-:W-:Y:S02]  /*0ca0*/  IADD3 R232, PT, PT, R232, 0x80, RZ ;  /* 0x00000080e8e87810 */ /* 0x000fe40007ffe0ff */
[----:B------:R-:W-:Y:S02]  /*0cb0*/  IADD3 R230, PT, PT, R230, 0x80, RZ ;  /* 0x00000080e6e67810 */ /* 0x000fe40007ffe0ff */
[----:B------:R-:W-:Y:S01]  /*0cc0*/  IADD3 R231, PT, PT, R231, 0x80, RZ ;  /* 0x00000080e7e77810 */ /* 0x000fe20007ffe0ff */
[--C-:B---3--:R-:W-:Y:S02]  /*0cd0*/  HADD2.F32 R216, -RZ, R160.reuse.H1_H1 ;  /* 0x300000a0ffd87230 */ /* 0x108fe40000004100 */
[----:B------:R-:W-:Y:S02]  /*0ce0*/  HADD2.F32 R218, -RZ, R161.H1_H1 ;  /* 0x300000a1ffda7230 */ /* 0x000fe40000004100 */
[----:B------:R-:W-:-:S02]  /*0cf0*/  HADD2.F32 R213, -RZ, R160.H0_H0 ;  /* 0x200000a0ffd57230 */ /* 0x000fc40000004100 */
[----:B------:R-:W-:Y:S01]  /*0d00*/  FADD.FTZ R216, R216, -UR7 ;  /* 0x80000007d8d87e21 */ /* 0x000fe20008010000 */
[----:B------:R-:W-:Y:S01]  /*0d10*/  FADD.FTZ R218, R218, -UR7 ;  /* 0x80000007dada7e21 */ /* 0x000fe20008010000 */
[--C-:B----4-:R-:W-:Y:S02]  /*0d20*/  HADD2.F32 R214, -RZ, R164.reuse.H0_H0 ;  /* 0x200000a4ffd67230 */ /* 0x110fe40000004100 */
[----:B------:R-:W-:Y:S01]  /*0d30*/  FADD.FTZ R213, R213, -UR7 ;  /* 0x80000007d5d57e21 */ /* 0x000fe20008010000 */
[----:B------:R-:W-:Y:S02]  /*0d40*/  HADD2.F32 R164, -RZ, R164.H1_H1 ;  /* 0x300000a4ffa47230 */ /* 0x000fe40000004100 */
[----:B------:R-:W-:Y:S01]  /*0d50*/  FMUL.FTZ R226, R216, UR31 ;  /* 0x0000001fd8e27c20 */ /* 0x000fe20008410000 */
[----:B------:R-:W-:Y:S02]  /*0d60*/  HADD2.F32 R217, -RZ, R161.H0_H0 ;  /* 0x200000a1ffd97230 */ /* 0x000fe40000004100 */
[----:B------:R-:W-:-:S02]  /*0d70*/  HADD2.F32 R219, -RZ, R162.H0_H0 ;  /* 0x200000a2ffdb7230 */ /* 0x000fc40000004100 */
[--C-:B------:R-:W-:Y:S02]  /*0d80*/  HADD2.F32 R215, -RZ, R165.reuse.H0_H0 ;  /* 0x200000a5ffd77230 */ /* 0x100fe40000004100 */
[----:B------:R-:W-:Y:S01]  /*0d90*/  FMUL.FTZ R222, R218, UR31 ;  /* 0x0000001fdade7c20 */ /* 0x000fe20008410000 */
[----:B------:R-:W-:Y:S02]  /*0da0*/  HADD2.F32 R165, -RZ, R165.H1_H1 ;  /* 0x300000a5ffa57230 */ /* 0x000fe40000004100 */
[----:B------:R-:W-:Y:S01]  /*0db0*/  FMUL.FTZ R229, R213, UR31 ;  /* 0x0000001fd5e57c20 */ /* 0x000fe20008410000 */
[----:B------:R-:W-:Y:S02]  /*0dc0*/  HADD2.F32 R221, -RZ, R162.H1_H1 ;  /* 0x300000a2ffdd7230 */ /* 0x000fe40000004100 */
[----:B------:R-:W-:Y:S01]  /*0dd0*/  FMUL.FTZ R227, R227, R214 ;  /* 0x000000d6e3e37220 */ /* 0x000fe20000410000 */
[-C--:B------:R-:W-:Y:S01]  /*0de0*/  FMUL.FTZ R224, R224, R164.reuse ;  /* 0x000000a4e0e07220 */ /* 0x080fe20000410000 */
[----:B------:R-:W-:Y:S01]  /*0df0*/  FADD.FTZ R93, R93, R164 ;  /* 0x000000a45d5d7221 */ /* 0x000fe20000010000 */
[----:B------:R-:W-:Y:S01]  /*0e00*/  FFMA.FTZ R57, R226, R164, R57 ;  /* 0x000000a4e2397223 */ /* 0x000fe20000010039 */
[----:B------:R-:W-:-:S02]  /*0e10*/  HADD2.F32 R162, -RZ, R163.H0_H0 ;  /* 0x200000a3ffa27230 */ /* 0x000fc40000004100 */
[----:B------:R-:W-:Y:S01]  /*0e20*/  FADD.FTZ R217, R217, -UR7 ;  /* 0x80000007d9d97e21 */ /* 0x000fe20008010000 */
[----:B------:R-:W-:Y:S02]  /*0e30*/  HADD2.F32 R233, -RZ, R166.H0_H0 ;  /* 0x200000a6ffe97230 */ /* 0x000fe40000004100 */
[----:B------:R-:W-:Y:S01]  /*0e40*/  FADD.FTZ R219, R219, -UR7 ;  /* 0x80000007dbdb7e21 */ /* 0x000fe20008010000 */
[----:B------:R-:W-:Y:S02]  /*0e50*/  HADD2.F32 R164, -RZ, R38.H0_H0 ;  /* 0x20000026ffa47230 */ /* 0x000fe40000004100 */
[----:B------:R-:W-:Y:S01]  /*0e60*/  FMUL.FTZ R220, R220, R165 ;  /* 0x000000a5dcdc7220 */ /* 0x000fe20000410000 */
[--C-:B------:R-:W-:Y:S02]  /*0e70*/  HADD2.F32 R161, -RZ, R167.reuse.H0_H0 ;  /* 0x200000a7ffa17230 */ /* 0x100fe40000004100 */
[----:B------:R-:W-:Y:S01]  /*0e80*/  FADD.FTZ R95, R95, R165 ;  /* 0x000000a55f5f7221 */ /* 0x000fe20000010000 */
[----:B------:R-:W-:-:S02]  /*0e90*/  HADD2.F32 R160, -RZ, R167.H1_H1 ;  /* 0x300000a7ffa07230 */ /* 0x000fc40000004100 */
[----:B------:R-:W-:Y:S01]  /*0ea0*/  FFMA.FTZ R59, R222, R165, R59 ;  /* 0x000000a5de3b7223 */ /* 0x000fe2000001003b */
[----:B------:R-:W-:Y:S01]  /*0eb0*/  FADD.FTZ R165, RZ, R227 ;  /* 0x000000e3ffa57221 */ /* 0x000fe20000010000 */
[----:B------:R-:W-:Y:S01]  /*0ec0*/  FFMA.FTZ R167, R229, R227, RZ ;  /* 0x000000e3e5a77223 */ /* 0x000fe200000100ff */
[----:B------:R-:W-:Y:S01]  /*0ed0*/  FADD.FTZ R218, R221, -UR7 ;  /* 0x80000007ddda7e21 */ /* 0x000fe20008010000 */
[----:B------:R-:W-:Y:S01]  /*0ee0*/  FMUL.FTZ R225, R217, UR31 ;  /* 0x0000001fd9e17c20 */ /* 0x000fe20008410000 */
[----:B------:R-:W-:Y:S01]  /*0ef0*/  FMUL.FTZ R221, R219, UR31 ;  /* 0x0000001fdbdd7c20 */ /* 0x000fe20008410000 */
[----:B------:R-:W-:Y:S01]  /*0f00*/  FMUL.FTZ R219, R164, R233 ;  /* 0x000000e9a4db7220 */ /* 0x000fe20000410000 */
[----:B------:R-:W-:Y:S01]  /*0f10*/  FADD.FTZ R217, R162, -UR7 ;  /* 0x80000007a2d97e21 */ /* 0x000fe20008010000 */
[----:B------:R-:W-:Y:S02]  /*0f20*/  HADD2.F32 R166, -RZ, R166.H1_H1 ;  /* 0x300000a6ffa67230 */ /* 0x000fe40000004100 */
[----:B------:R-:W-:Y:S01]  /*0f30*/  FMUL.FTZ R223, R223, R215 ;  /* 0x000000d7dfdf7220 */ /* 0x000fe20000410000 */
[----:B------:R-:W-:-:S02]  /*0f40*/  HADD2.F32 R216, -RZ, R38.H1_H1 ;  /* 0x30000026ffd87230 */ /* 0x000fc40000004100 */
[----:B------:R-:W-:Y:S01]  /*0f50*/  FADD.FTZ R162, R165, R224 ;  /* 0x000000e0a5a27221 */ /* 0x000fe20000010000 */
[----:B------:R-:W-:Y:S01]  /*0f60*/  FFMA.FTZ R164, R226, R224, R167 ;  /* 0x000000e0e2a47223 */ /* 0x000fe200000100a7 */
[----:B------:R-:W-:Y:S01]  /*0f70*/  FMUL.FTZ R218, R218, UR31 ;  /* 0x0000001fdada7c20 */ /* 0x000fe20008410000 */
[----:B------:R-:W-:Y:S01]  /*0f80*/  FADD.FTZ R97, R97, R166 ;  /* 0x000000a661617221 */ /* 0x000fe20000010000 */
[----:B------:R-:W-:Y:S01]  /*0f90*/  FADD.FTZ R165, R162, R223 ;  /* 0x000000dfa2a57221 */ /* 0x000fe20000010000 */
[----:B------:R-:W-:Y:S01]  /*0fa0*/  FFMA.FTZ R167, R225, R223, R164 ;  /* 0x000000dfe1a77223 */ /* 0x000fe200000100a4 */
[-C--:B------:R-:W-:Y:S01]  /*0fb0*/  FMUL.FTZ R216, R216, R166.reuse ;  /* 0x000000a6d8d87220 */ /* 0x080fe20000410000 */
[----:B------:R-:W-:Y:S01]  /*0fc0*/  FFMA.FTZ R61, R218, R166, R61 ;  /* 0x000000a6da3d7223 */ /* 0x000fe2000001003d */
[----:B------:R-:W-:Y:S02]  /*0fd0*/  HADD2.F32 R163, -RZ, R163.H1_H1 ;  /* 0x300000a3ffa37230 */ /* 0x000fe40000004100 */
[----:B------:R-:W-:Y:S01]  /*0fe0*/  FMUL.FTZ R217, R217, UR31 ;  /* 0x0000001fd9d97c20 */ /* 0x000fe20008410000 */
[----:B------:R-:W-:-:S02]  /*0ff0*/  HADD2.F32 R166, -RZ, R39.H0_H0 ;  /* 0x20000027ffa67230 */ /* 0x000fc40000004100 */
[----:B------:R-:W-:Y:S01]  /*1000*/  FADD.FTZ R162, R165, R220 ;  /* 0x000000dca5a27221 */ /* 0x000fe20000010000 */
[----:B------:R-:W-:Y:S01]  /*1010*/  FFMA.FTZ R164, R222, R220, R167 ;  /* 0x000000dcdea47223 */ /* 0x000fe200000100a7 */
[----:B------:R-:W-:Y:S01]  /*1020*/  FADD.FTZ R92, R92, R214 ;  /* 0x000000d65c5c7221 */ /* 0x000fe20000010000 */
[----:B------:R-:W-:Y:S01]  /*1030*/  FFMA.FTZ R56, R229, R214, R56 ;  /* 0x000000d6e5387223 */ /* 0x000fe20000010038 */
[----:B------:R-:W-:Y:S01]  /*1040*/  FADD.FTZ R94, R94, R215 ;  /* 0x000000d75e5e7221 */ /* 0x000fe20000010000 */
[----:B------:R-:W-:Y:S01]  /*1050*/  FFMA.FTZ R58, R225, R215, R58 ;  /* 0x000000d7e13a7223 */ /* 0x000fe2000001003a */
[-C--:B------:R-:W-:Y:S01]  /*1060*/  FMUL.FTZ R215, R166, R161.reuse ;  /* 0x000000a1a6d77220 */ /* 0x080fe20000410000 */
[----:B------:R-:W-:Y:S01]  /*1070*/  FADD.FTZ R98, R98, R161 ;  /* 0x000000a162627221 */ /* 0x000fe20000010000 */
[----:B------:R-:W-:Y:S01]  /*1080*/  FFMA.FTZ R62, R217, R161, R62 ;  /* 0x000000a1d93e7223 */ /* 0x000fe2000001003e */
[----:B------:R-:W-:Y:S01]  /*1090*/  FADD.FTZ R214, R163, -UR7 ;  /* 0x80000007a3d67e21 */ /* 0x000fe20008010000 */
[----:B------:R-:W-:Y:S01]  /*10a0*/  FADD.FTZ R161, R162, R219 ;  /* 0x000000dba2a17221 */ /* 0x000fe20000010000 */
[----:B------:R-:W-:Y:S01]  /*10b0*/  FFMA.FTZ R163, R221, R219, R164 ;  /* 0x000000dbdda37223 */ /* 0x000fe200000100a4 */
[----:B------:R-:W-:-:S02]  /*10c0*/  HADD2.F32 R213, -RZ, R39.H1_H1 ;  /* 0x30000027ffd57230 */ /* 0x000fc40000004100 */
[----:B------:R-:W-:Y:S01]  /*10d0*/  FADD.FTZ R162, R161, R216 ;  /* 0x000000d8a1a27221 */ /* 0x000fe20000010000 */
[----:B------:R-:W-:Y:S01]  /*10e0*/  FFMA.FTZ R164, R218, R216, R163 ;  /* 0x000000d8daa47223 */ /* 0x000fe200000100a3 */
[----:B------:R-:W-:Y:S01]  /*10f0*/  FMUL.FTZ R214, R214, UR31 ;  /* 0x0000001fd6d67c20 */ /* 0x000fe20008410000 */
[-C--:B------:R-:W-:Y:S01]  /*1100*/  FMUL.FTZ R213, R213, R160.reuse ;  /* 0x000000a0d5d57220 */ /* 0x080fe20000410000 */
        /* <DEDUP_REMOVED lines=8> */
.L_x_2651:
[----:B------:R-:W-:Y:S05]  /*1190*/  BSYNC.RECONVERGENT B1 ;  /* 0x0000000000017941 */ /* 0x000fea0003800200 */
.L_x_2650:
        /* <DEDUP_REMOVED lines=16> */
[----:B0-----:R-:W-:-:S05]  /*12a0*/  @P5 IMAD.WIDE.U32 R12, R231, 0x10, R12 ;  /* 0x00000010e70c5825 */ /* 0x001fca00078e000c */
[----:B------:R0:W5:Y:S01]  /*12b0*/  @P5 LDG.E.128 R132, desc[UR20][R12.64] ;  /* 0x000000140c845981 */ /* 0x000162000c1e1d00 */
[----:B------:R-:W-:Y:S02]  /*12c0*/  IADD3 R232, PT, PT, R232, 0x80, RZ ;  /* 0x00000080e8e87810 */ /* 0x000fe40007ffe0ff */
[----:B------:R-:W-:Y:S02]  /*12d0*/  IADD3 R230, PT, PT, R230, 0x80, RZ ;  /* 0x00000080e6e67810 */ /* 0x000fe40007ffe0ff */
[----:B------:R-:W-:Y:S01]  /*12e0*/  IADD3 R231, PT, PT, R231, 0x80, RZ ;  /* 0x00000080e7e77810 */ /* 0x000fe20007ffe0ff */
[--C-:B---3--:R-:W-:Y:S02]  /*12f0*/  HADD2.F32 R3, -RZ, R4.reuse.H0_H0 ;  /* 0x20000004ff037230 */ /* 0x108fe40000004100 */
[----:B------:R-:W-:-:S03]  /*1300*/  HADD2.F32 R4, -RZ, R4.H1_H1 ;  /* 0x30000004ff047230 */ /* 0x000fc60000004100 */
[----:B------:R-:W-:Y:S01]  /*1310*/  FADD.FTZ R3, R3, -UR7 ;  /* 0x8000000703037e21 */ /* 0x000fe20008010000 */
[--C-:B------:R-:W-:Y:S02]  /*1320*/  HADD2.F32 R162, -RZ, R5.reuse.H0_H0 ;  /* 0x20000005ffa27230 */ /* 0x100fe40000004100 */
[----:B------:R-:W-:Y:S01]  /*1330*/  FADD.FTZ R4, R4, -UR7 ;  /* 0x8000000704047e21 */ /* 0x000fe20008010000 */
[----:B------:R-:W-:Y:S02]  /*1340*/  HADD2.F32 R163, -RZ, R5.H1_H1 ;  /* 0x30000005ffa37230 */ /* 0x000fe40000004100 */
[----:B------:R-:W-:Y:S01]  /*1350*/  FMUL.FTZ R3, R3, UR31 ;  /* 0x0000001f03037c20 */ /* 0x000fe20008410000 */
[--C-:B----4-:R-:W-:Y:S02]  /*1360*/  HADD2.F32 R5, -RZ, R8.reuse.H0_H0 ;  /* 0x20000008ff057230 */ /* 0x110fe40000004100 */
[----:B------:R-:W-:Y:S01]  /*1370*/  FMUL.FTZ R4, R4, UR31 ;  /* 0x0000001f04047c20 */ /* 0x000fe20008410000 */
[----:B------:R-:W-:-:S02]  /*1380*/  HADD2.F32 R8, -RZ, R8.H1_H1 ;  /* 0x30000008ff087230 */ /* 0x000fc40000004100 */
[-C--:B------:R-:W-:Y:S01]  /*1390*/  FMUL.FTZ R212, R212, R5.reuse ;  /* 0x00000005d4d47220 */ /* 0x080fe20000410000 */
[----:B------:R-:W-:Y:S01]  /*13a0*/  FADD.FTZ R100, R100, R5 ;  /* 0x0000000564647221 */ /* 0x000fe20000010000 */
[----:B------:R-:W-:Y:S01]  /*13b0*/  FFMA.FTZ R64, R3, R5, R64 ;  /* 0x0000000503407223 */ /* 0x000fe20000010040 */
[----:B------:R-:W-:Y:S01]  /*13c0*/  FADD.FTZ R5, R162, -UR7 ;  /* 0x80000007a2057e21 */ /* 0x000fe20008010000 */
[-C--:B------:R-:W-:Y:S01]  /*13d0*/  FMUL.FTZ R211, R211, R8.reuse ;  /* 0x00000008d3d37220 */ /* 0x080fe20000410000 */
[----:B------:R-:W-:Y:S01]  /*13e0*/  FADD.FTZ R101, R101, R8 ;  /* 0x0000000865657221 */ /* 0x000fe20000010000 */
[----:B------:R-:W-:Y:S01]  /*13f0*/  FFMA.FTZ R65, R4, R8, R65 ;  /* 0x0000000804417223 */ /* 0x000fe20000010041 */
[----:B------:R-:W-:Y:S01]  /*1400*/  FADD.FTZ R8, R163, -UR7 ;  /* 0x80000007a3087e21 */ /* 0x000fe20008010000 */
[--C-:B------:R-:W-:Y:S02]  /*1410*/  HADD2.F32 R164, -RZ, R6.reuse.H0_H0 ;  /* 0x20000006ffa47230 */ /* 0x100fe40000004100 */
[----:B------:R-:W-:-:S02]  /*1420*/  HADD2.F32 R165, -RZ, R6.H1_H1 ;  /* 0x30000006ffa57230 */ /* 0x000fc40000004100 */
[--C-:B------:R-:W-:Y:S02]  /*1430*/  HADD2.F32 R15, -RZ, R7.reuse.H0_H0 ;  /* 0x20000007ff0f7230 */ /* 0x100fe40000004100 */
[----:B------:R-:W-:Y:S02]  /*1440*/  HADD2.F32 R14, -RZ, R7.H1_H1 ;  /* 0x30000007ff0e7230 */ /* 0x000fe40000004100 */
[----:B------:R-:W-:Y:S01]  /*1450*/  FMUL.FTZ R5, R5, UR31 ;  /* 0x0000001f05057c20 */ /* 0x000fe20008410000 */
[--C-:B------:R-:W-:Y:S02]  /*1460*/  HADD2.F32 R7, -RZ, R9.reuse.H0_H0 ;  /* 0x20000009ff077230 */ /* 0x100fe40000004100 */
[----:B0-----:R-:W-:Y:S02]  /*1470*/  HADD2.F32 R12, -RZ, R9.H1_H1 ;  /* 0x30000009ff0c7230 */ /* 0x001fe40000004100 */
[--C-:B------:R-:W-:Y:S02]  /*1480*/  HADD2.F32 R6, -RZ, R41.reuse.H0_H0 ;  /* 0x20000029ff067230 */ /* 0x100fe40000004100 */
[----:B------:R-:W-:Y:S01]  /*1490*/  FMUL.FTZ R8, R8, UR31 ;  /* 0x0000001f08087c20 */ /* 0x000fe20008410000 */
[----:B------:R-:W-:-:S02]  /*14a0*/  HADD2.F32 R9, -RZ, R41.H1_H1 ;  /* 0x30000029ff097230 */ /* 0x000fc40000004100 */
[----:B------:R-:W-:Y:S01]  /*14b0*/  FADD.FTZ R102, R102, R7 ;  /* 0x0000000766667221 */ /* 0x000fe20000010000 */
[-C--:B------:R-:W-:Y:S01]  /*14c0*/  FFMA.FTZ R66, R5, R7.reuse, R66 ;  /* 0x0000000705427223 */ /* 0x080fe20000010042 */
[----:B------:R-:W-:Y:S01]  /*14d0*/  FMUL.FTZ R6, R6, R7 ;  /* 0x0000000706067220 */ /* 0x000fe20000410000 */
[----:B------:R-:W-:Y:S01]  /*14e0*/  FADD.FTZ R103, R103, R12 ;  /* 0x0000000c67677221 */ /* 0x000fe20000010000 */
[-C--:B------:R-:W-:Y:S01]  /*14f0*/  FMUL.FTZ R7, R9, R12.reuse ;  /* 0x0000000c09077220 */ /* 0x080fe20000410000 */
[----:B------:R-:W-:Y:S01]  /*1500*/  FFMA.FTZ R67, R8, R12, R67 ;  /* 0x0000000c08437223 */ /* 0x000fe20000010043 */
[----:B------:R-:W-:Y:S01]  /*1510*/  FADD.FTZ R12, R165, -UR7 ;  /* 0x80000007a50c7e21 */ /* 0x000fe20008010000 */
[----:B------:R-:W-:Y:S01]  /*1520*/  FADD.FTZ R164, R164, -UR7 ;  /* 0x80000007a4a47e21 */ /* 0x000fe20008010000 */
[--C-:B------:R-:W-:Y:S02]  /*1530*/  HADD2.F32 R161, -RZ, R11.reuse.H0_H0 ;  /* 0x2000000bffa17230 */ /* 0x100fe40000004100 */
[----:B------:R-:W-:-:S02]  /*1540*/  HADD2.F32 R160, -RZ, R11.H1_H1 ;  /* 0x3000000bffa07230 */ /* 0x000fc40000004100 */
[----:B------:R-:W-:Y:S01]  /*1550*/  FMUL.FTZ R12, R12, UR31 ;  /* 0x0000001f0c0c7c20 */ /* 0x000fe20008410000 */
[--C-:B------:R-:W-:Y:S02]  /*1560*/  HADD2.F32 R13, -RZ, R10.reuse.H0_H0 ;  /* 0x2000000aff0d7230 */ /* 0x100fe40000004100 */
[----:B------:R-:W-:Y:S02]  /*1570*/  HADD2.F32 R16, -RZ, R10.H1_H1 ;  /* 0x3000000aff107230 */ /* 0x000fe40000004100 */
[--C-:B------:R-:W-:Y:S02]  /*1580*/  HADD2.F32 R11, -RZ, R42.reuse.H1_H1 ;  /* 0x3000002aff0b7230 */ /* 0x100fe40000004100 */
[----:B------:R-:W-:Y:S01]  /*1590*/  FMUL.FTZ R9, R164, UR31 ;  /* 0x0000001fa4097c20 */ /* 0x000fe20008410000 */
[----:B------:R-:W-:Y:S02]  /*15a0*/  HADD2.F32 R10, -RZ, R42.H0_H0 ;  /* 0x2000002aff0a7230 */ /* 0x000fe40000004100 */
[----:B------:R-:W-:Y:S01]  /*15b0*/  FADD.FTZ R105, R105, R16 ;  /* 0x0000001069697221 */ /* 0x000fe20000010000 */
[-C--:B------:R-:W-:Y:S01]  /*15c0*/  FFMA.FTZ R69, R12, R16.reuse, R69 ;  /* 0x000000100c457223 */ /* 0x080fe20000010045 */
[----:B------:R-:W-:Y:S01]  /*15d0*/  FMUL.FTZ R11, R11, R16 ;  /* 0x000000100b0b7220 */ /* 0x000fe20000410000 */
[----:B------:R-:W-:Y:S01]  /*15e0*/  FADD.FTZ R104, R104, R13 ;  /* 0x0000000d68687221 */ /* 0x000fe20000010000 */
[-C--:B------:R-:W-:Y:S01]  /*15f0*/  FMUL.FTZ R10, R10, R13.reuse ;  /* 0x0000000d0a0a7220 */ /* 0x080fe20000410000 */
[----:B------:R-:W-:Y:S01]  /*1600*/  FFMA.FTZ R68, R9, R13, R68 ;  /* 0x0000000d09447223 */ /* 0x000fe20000010044 */
[----:B------:R-:W-:Y:S01]  /*1610*/  FADD.FTZ R16, R233, R212 ;  /* 0x000000d4e9107221 */ /* 0x000fe20000010000 */
[----:B------:R-:W-:Y:S01]  /*1620*/  FFMA.FTZ R13, R3, R212, R234 ;  /* 0x000000d4030d7223 */ /* 0x000fe200000100ea */
[----:B------:R-:W-:-:S02]  /*1630*/  HADD2.F32 R162, -RZ, R43.H0_H0 ;  /* 0x2000002bffa27230 */ /* 0x000fc40000004100 */
        /* <DEDUP_REMOVED lines=10> */
[----:B------:R-:W-:-:S03]  /*16e0*/  FFMA.FTZ R16, R8, R7, R163 ;  /* 0x0000000708107223 */ /* 0x000fc600000100a3 */
        /* <DEDUP_REMOVED lines=14> */
.L_x_2653:
[----:B------:R-:W-:Y:S05]  /*17d0*/  BSYNC.RECONVERGENT B1 ;  /* 0x0000000000017941 */ /* 0x000fea0003800200 */
.L_x_2652:
        /* <DEDUP_REMOVED lines=16> */
[----:B------:R-:W-:Y:S02]  /*18e0*/  IADD3 R232, PT, PT, R232, 0x80, RZ ;  /* 0x00000080e8e87810 */ /* 0x000fe40007ffe0ff */
[----:B------:R-:W-:Y:S02]  /*18f0*/  IADD3 R230, PT, PT, R230, 0x80, RZ ;  /* 0x00000080e6e67810 */ /* 0x000fe40007ffe0ff */
[----:B------:R-:W-:Y:S01]  /*1900*/  IADD3 R231, PT, PT, R231, 0x80, RZ ;  /* 0x00000080e7e77810 */ /* 0x000fe20007ffe0ff */
[--C-:B---3--:R-:W-:Y:S02]  /*1910*/  HADD2.F32 R17, -RZ, R20.reuse.H0_H0 ;  /* 0x20000014ff117230 */ /* 0x108fe40000004100 */
[----:B------:R-:W-:Y:S02]  /*1920*/  HADD2.F32 R163, -RZ, R20.H1_H1 ;  /* 0x30000014ffa37230 */ /* 0x000fe40000004100 */
[----:B-----5:R-:W-:-:S02]  /*1930*/  HADD2.F32 R20, -RZ, R44.H0_H0 ;  /* 0x2000002cff147230 */ /* 0x020fc40000004100 */
[----:B------:R-:W-:Y:S01]  /*1940*/  FADD.FTZ R17, R17, -UR7 ;  /* 0x8000000711117e21 */ /* 0x000fe20008010000 */
[--C-:B----4-:R-:W-:Y:S02]  /*1950*/  HADD2.F32 R19, -RZ, R24.reuse.H0_H0 ;  /* 0x20000018ff137230 */ /* 0x110fe40000004100 */
[----:B------:R-:W-:Y:S01]  /*1960*/  FADD.FTZ R163, R163, -UR7 ;  /* 0x80000007a3a37e21 */ /* 0x000fe20008010000 */
[--C-:B------:R-:W-:Y:S02]  /*1970*/  HADD2.F32 R164, -RZ, R21.reuse.H0_H0 ;  /* 0x20000015ffa47230 */ /* 0x100fe40000004100 */
[----:B------:R-:W-:Y:S01]  /*1980*/  FMUL.FTZ R17, R17, UR31 ;  /* 0x0000001f11117c20 */ /* 0x000fe20008410000 */
[----:B------:R-:W-:Y:S02]  /*1990*/  HADD2.F32 R165, -RZ, R21.H1_H1 ;  /* 0x30000015ffa57230 */ /* 0x000fe40000004100 */
[----:B------:R-:W-:Y:S01]  /*19a0*/  FMUL.FTZ R18, R20, R19 ;  /* 0x0000001314127220 */ /* 0x000fe20000410000 */
[----:B------:R-:W-:-:S02]  /*19b0*/  HADD2.F32 R24, -RZ, R24.H1_H1 ;  /* 0x30000018ff187230 */ /* 0x000fc40000004100 */
[----:B------:R-:W-:Y:S01]  /*19c0*/  FMUL.FTZ R20, R163, UR31 ;  /* 0x0000001fa3147c20 */ /* 0x000fe20008410000 */
[----:B------:R-:W-:Y:S02]  /*19d0*/  HADD2.F32 R21, -RZ, R44.H1_H1 ;  /* 0x3000002cff157230 */ /* 0x000fe40000004100 */
[----:B------:R-:W-:Y:S01]  /*19e0*/  FADD.FTZ R108, R108, R19 ;  /* 0x000000136c6c7221 */ /* 0x000fe20000010000 */
[----:B------:R-:W-:Y:S01]  /*19f0*/  FFMA.FTZ R72, R17, R19, R72 ;  /* 0x0000001311487223 */ /* 0x000fe20000010048 */
[----:B------:R-:W-:Y:S01]  /*1a00*/  FADD.FTZ R164, R164, -UR7 ;  /* 0x80000007a4a47e21 */ /* 0x000fe20008010000 */
[----:B------:R-:W-:Y:S01]  /*1a10*/  FADD.FTZ R109, R109, R24 ;  /* 0x000000186d6d7221 */ /* 0x000fe20000010000 */
[-C--:B------:R-:W-:Y:S01]  /*1a20*/  FMUL.FTZ R19, R21, R24.reuse ;  /* 0x0000001815137220 */ /* 0x080fe20000410000 */
[----:B------:R-:W-:Y:S01]  /*1a30*/  FFMA.FTZ R73, R20, R24, R73 ;  /* 0x0000001814497223 */ /* 0x000fe20000010049 */
[----:B------:R-:W-:Y:S01]  /*1a40*/  FADD.FTZ R24, R165, -UR7 ;  /* 0x80000007a5187e21 */ /* 0x000fe20008010000 */
[----:B------:R-:W-:-:S02]  /*1a50*/  HADD2.F32 R166, -RZ, R22.H0_H0 ;  /* 0x20000016ffa67230 */ /* 0x000fc40000004100 */
[----:B------:R-:W-:Y:S02]  /*1a60*/  HADD2.F32 R167, -RZ, R22.H1_H1 ;  /* 0x30000016ffa77230 */ /* 0x000fe40000004100 */
[--C-:B------:R-:W-:Y:S02]  /*1a70*/  HADD2.F32 R29, -RZ, R23.reuse.H0_H0 ;  /* 0x20000017ff1d7230 */ /* 0x100fe40000004100 */
[----:B------:R-:W-:Y:S02]  /*1a80*/  HADD2.F32 R30, -RZ, R23.H1_H1 ;  /* 0x30000017ff1e7230 */ /* 0x000fe40000004100 */
[----:B------:R-:W-:Y:S01]  /*1a90*/  FMUL.FTZ R21, R164, UR31 ;  /* 0x0000001fa4157c20 */ /* 0x000fe20008410000 */
[--C-:B------:R-:W-:Y:S02]  /*1aa0*/  HADD2.F32 R23, -RZ, R25.reuse.H0_H0 ;  /* 0x20000019ff177230 */ /* 0x100fe40000004100 */
[----:B------:R-:W-:Y:S02]  /*1ab0*/  HADD2.F32 R28, -RZ, R25.H1_H1 ;  /* 0x30000019ff1c7230 */ /* 0x000fe40000004100 */
[----:B------:R-:W-:-:S02]  /*1ac0*/  HADD2.F32 R22, -RZ, R45.H0_H0 ;  /* 0x2000002dff167230 */ /* 0x000fc40000004100 */
[----:B------:R-:W-:Y:S01]  /*1ad0*/  FMUL.FTZ R24, R24, UR31 ;  /* 0x0000001f18187c20 */ /* 0x000fe20008410000 */
[----:B------:R-:W-:Y:S02]  /*1ae0*/  HADD2.F32 R25, -RZ, R45.H1_H1 ;  /* 0x3000002dff197230 */ /* 0x000fe40000004100 */
        /* <DEDUP_REMOVED lines=8> */
[----:B------:R-:W-:-:S02]  /*1b70*/  HADD2.F32 R161, -RZ, R27.H0_H0 ;  /* 0x2000001bffa17230 */ /* 0x000fc40000004100 */
[----:B------:R-:W-:Y:S02]  /*1b80*/  HADD2.F32 R160, -RZ, R27.H1_H1 ;  /* 0x3000001bffa07230 */ /* 0x000fe40000004100 */
[----:B------:R-:W-:Y:S01]  /*1b90*/  FMUL.FTZ R28, R28, UR31 ;  /* 0x0000001f1c1c7c20 */ /* 0x000fe20008410000 */
[--C-:B------:R-:W-:Y:S02]  /*1ba0*/  HADD2.F32 R31, -RZ, R26.reuse.H0_H0 ;  /* 0x2000001aff1f7230 */ /* 0x100fe40000004100 */
[----:B------:R-:W-:Y:S02]  /*1bb0*/  HADD2.F32 R162, -RZ, R26.H1_H1 ;  /* 0x3000001affa27230 */ /* 0x000fe40000004100 */
[--C-:B------:R-:W-:Y:S02]  /*1bc0*/  HADD2.F32 R27, -RZ, R46.reuse.H1_H1 ;  /* 0x3000002eff1b7230 */ /* 0x100fe40000004100 */
[----:B------:R-:W-:Y:S01]  /*1bd0*/  FMUL.FTZ R25, R166, UR31 ;  /* 0x0000001fa6197c20 */ /* 0x000fe20008410000 */
[----:B------:R-:W-:-:S02]  /*1be0*/  HADD2.F32 R26, -RZ, R46.H0_H0 ;  /* 0x2000002eff1a7230 */ /* 0x000fc40000004100 */
        /* <DEDUP_REMOVED lines=8> */
[----:B------:R-:W-:Y:S02]  /*1c70*/  HADD2.F32 R164, -RZ, R47.H0_H0 ;  /* 0x2000002fffa47230 */ /* 0x000fe40000004100 */
        /* <DEDUP_REMOVED lines=25> */
.L_x_2655:
[----:B------:R-:W-:Y:S05]  /*1e10*/  BSYNC.RECONVERGENT B1 ;  /* 0x0000000000017941 */ /* 0x000fea0003800200 */
.L_x_2654:
        /* <DEDUP_REMOVED lines=15> */
[----:B0-----:R-:W-:-:S05]  /*1f10*/  @P5 IMAD.WIDE.U32 R170, R231, 0x10, R170 ;  /* 0x00000010e7aa5825 */ /* 0x001fca00078e00aa */
[----:B------:R4:W5:Y:S01]  /*1f20*/  @P5 LDG.E.128 R32, desc[UR20][R170.64] ;  /* 0x00000014aa205981 */ /* 0x000962000c1e1d00 */
[----:B------:R-:W-:Y:S01]  /*1f30*/  HADD2.F32 R188, -RZ, R50.H0_H0 ;  /* 0x20000032ffbc7230 */ /* 0x000fe20000004100 */
[----:B------:R-:W-:Y:S02]  /*1f40*/  IADD3 R232, PT, PT, R232, 0x80, RZ ;  /* 0x00000080e8e87810 */ /* 0x000fe40007ffe0ff */
[----:B------:R-:W-:Y:S02]  /*1f50*/  IADD3 R230, PT, PT, R230, 0x80, RZ ;  /* 0x00000080e6e67810 */ /* 0x000fe40007ffe0ff */
[----:B------:R-:W-:Y:S01]  /*1f60*/  IADD3 R231, PT, PT, R231, 0x80, RZ ;  /* 0x00000080e7e77810 */ /* 0x000fe20007ffe0ff */
[--C-:B---3--:R-:W-:Y:S02]  /*1f70*/  HADD2.F32 R169, -RZ, R160.reuse.H0_H0 ;  /* 0x200000a0ffa97230 */ /* 0x108fe40000004100 */
[----:B------:R-:W-:Y:S02]  /*1f80*/  HADD2.F32 R184, -RZ, R160.H1_H1 ;  /* 0x300000a0ffb87230 */ /* 0x000fe40000004100 */
[----:B------:R-:W-:-:S02]  /*1f90*/  HADD2.F32 R186, -RZ, R161.H0_H0 ;  /* 0x200000a1ffba7230 */ /* 0x000fc40000004100 */
[----:B------:R-:W-:Y:S01]  /*1fa0*/  FADD.FTZ R169, R169, -UR7 ;  /* 0x80000007a9a97e21 */ /* 0x000fe20008010000 */
[----:B------:R-:W-:Y:S02]  /*1fb0*/  HADD2.F32 R187, -RZ, R161.H1_H1 ;  /* 0x300000a1ffbb7230 */ /* 0x000fe40000004100 */
[--C-:B----4-:R-:W-:Y:S02]  /*1fc0*/  HADD2.F32 R171, -RZ, R164.reuse.H0_H0 ;  /* 0x200000a4ffab7230 */ /* 0x110fe40000004100 */
[--C-:B------:R-:W-:Y:S02]  /*1fd0*/  HADD2.F32 R161, -RZ, R167.reuse.H0_H0 ;  /* 0x200000a7ffa17230 */ /* 0x100fe40000004100 */
[----:B------:R-:W-:Y:S02]  /*1fe0*/  HADD2.F32 R160, -RZ, R167.H1_H1 ;  /* 0x300000a7ffa07230 */ /* 0x000fe40000004100 */
[----:B------:R-:W-:Y:S01]  /*1ff0*/  FADD.FTZ R167, R184, -UR7 ;  /* 0x80000007b8a77e21 */ /* 0x000fe20008010000 */
[----:B------:R-:W-:-:S02]  /*2000*/  HADD2.F32 R173, -RZ, R164.H1_H1 ;  /* 0x300000a4ffad7230 */ /* 0x000fc40000004100 */
[----:B------:R-:W-:Y:S01]  /*2010*/  FMUL.FTZ R169, R169, UR31 ;  /* 0x0000001fa9a97c20 */ /* 0x000fe20008410000 */
[----:B------:R-:W-:Y:S02]  /*2020*/  HADD2.F32 R164, -RZ, R48.H1_H1 ;  /* 0x30000030ffa47230 */ /* 0x000fe40000004100 */
[-C--:B------:R-:W-:Y:S01]  /*2030*/  FMUL.FTZ R170, R172, R171.reuse ;  /* 0x000000abacaa7220 */ /* 0x080fe20000410000 */
[----:B------:R-:W-:Y:S01]  /*2040*/  FMUL.FTZ R172, R167, UR31 ;  /* 0x0000001fa7ac7c20 */ /* 0x000fe20008410000 */
[----:B------:R-:W-:Y:S01]  /*2050*/  FADD.FTZ R186, R186, -UR7 ;  /* 0x80000007baba7e21 */ /* 0x000fe20008010000 */
[----:B------:R-:W-:Y:S02]  /*2060*/  HADD2.F32 R190, -RZ, R162.H0_H0 ;  /* 0x200000a2ffbe7230 */ /* 0x000fe40000004100 */
[----:B------:R-:W-:Y:S01]  /*2070*/  FADD.FTZ R144, R144, R171 ;  /* 0x000000ab90907221 */ /* 0x000fe20000010000 */
[----:B------:R-:W-:Y:S01]  /*2080*/  FFMA.FTZ R116, R169, R171, R116 ;  /* 0x000000aba9747223 */ /* 0x000fe20000010074 */
[----:B------:R-:W-:-:S02]  /*2090*/  HADD2.F32 R185, -RZ, R165.H0_H0 ;  /* 0x200000a5ffb97230 */ /* 0x000fc40000004100 */
[-C--:B------:R-:W-:Y:S01]  /*20a0*/  FMUL.FTZ R171, R164, R173.reuse ;  /* 0x000000ada4ab7220 */ /* 0x080fe20000410000 */
[----:B------:R-:W-:Y:S02]  /*20b0*/  HADD2.F32 R184, -RZ, R49.H0_H0 ;  /* 0x20000031ffb87230 */ /* 0x000fe40000004100 */
[----:B------:R-:W-:Y:S01]  /*20c0*/  FADD.FTZ R145, R145, R173 ;  /* 0x000000ad91917221 */ /* 0x000fe20000010000 */
[----:B------:R-:W-:Y:S01]  /*20d0*/  FFMA.FTZ R117, R172, R173, R117 ;  /* 0x000000adac757223 */ /* 0x000fe20000010075 */
[----:B------:R-:W-:Y:S02]  /*20e0*/  HADD2.F32 R165, -RZ, R165.H1_H1 ;  /* 0x300000a5ffa57230 */ /* 0x000fe40000004100 */
[----:B------:R-:W-:Y:S01]  /*20f0*/  FMUL.FTZ R173, R186, UR31 ;  /* 0x0000001fbaad7c20 */ /* 0x000fe20008410000 */
[----:B------:R-:W-:Y:S02]  /*2100*/  HADD2.F32 R164, -RZ, R49.H1_H1 ;  /* 0x30000031ffa47230 */ /* 0x000fe40000004100 */
[----:B------:R-:W-:Y:S01]  /*2110*/  FADD.FTZ R186, R187, -UR7 ;  /* 0x80000007bbba7e21 */ /* 0x000fe20008010000 */
[----:B------:R-:W-:Y:S01]  /*2120*/  FADD.FTZ R187, R190, -UR7 ;  /* 0x80000007bebb7e21 */ /* 0x000fe20008010000 */
[----:B------:R-:W-:-:S02]  /*2130*/  HADD2.F32 R191, -RZ, R162.H1_H1 ;  /* 0x300000a2ffbf7230 */ /* 0x000fc40000004100 */
[-C--:B------:R-:W-:Y:S01]  /*2140*/  FMUL.FTZ R184, R184, R185.reuse ;  /* 0x000000b9b8b87220 */ /* 0x080fe20000410000 */
[----:B------:R-:W-:Y:S01]  /*2150*/  FADD.FTZ R146, R146, R185 ;  /* 0x000000b992927221 */ /* 0x000fe20000010000 */
[----:B------:R-:W-:Y:S01]  /*2160*/  FFMA.FTZ R118, R173, R185, R118 ;  /* 0x000000b9ad767223 */ /* 0x000fe20000010076 */
[--C-:B------:R-:W-:Y:S02]  /*2170*/  HADD2.F32 R189, -RZ, R166.reuse.H0_H0 ;  /* 0x200000a6ffbd7230 */ /* 0x100fe40000004100 */
[----:B------:R-:W-:Y:S01]  /*2180*/  FMUL.FTZ R185, R164, R165 ;  /* 0x000000a5a4b97220 */ /* 0x000fe20000410000 */
[----:B------:R-:W-:Y:S02]  /*2190*/  HADD2.F32 R166, -RZ, R166.H1_H1 ;  /* 0x300000a6ffa67230 */ /* 0x000fe40000004100 */
[----:B------:R-:W-:Y:S01]  /*21a0*/  FMUL.FTZ R187, R187, UR31 ;  /* 0x0000001fbbbb7c20 */ /* 0x000fe20008410000 */
[----:B------:R-:W-:Y:S02]  /*21b0*/  HADD2.F32 R164, -RZ, R50.H1_H1 ;  /* 0x30000032ffa47230 */ /* 0x000fe40000004100 */
[----:B------:R-:W-:Y:S01]  /*21c0*/  FMUL.FTZ R186, R186, UR31 ;  /* 0x0000001fbaba7c20 */ /* 0x000fe20008410000 */
[----:B------:R-:W-:Y:S01]  /*21d0*/  FADD.FTZ R190, R191, -UR7 ;  /* 0x80000007bfbe7e21 */ /* 0x000fe20008010000 */
[----:B------:R-:W-:-:S02]  /*21e0*/  HADD2.F32 R162, -RZ, R163.H0_H0 ;  /* 0x200000a3ffa27230 */ /* 0x000fc40000004100 */
[-C--:B------:R-:W-:Y:S01]  /*21f0*/  FMUL.FTZ R188, R188, R189.reuse ;  /* 0x000000bdbcbc7220 */ /* 0x080fe20000410000 */
[----:B------:R-:W-:Y:S01]  /*2200*/  FADD.FTZ R148, R148, R189 ;  /* 0x000000bd94947221 */ /* 0x000fe20000010000 */
[----:B------:R-:W-:Y:S01]  /*2210*/  FFMA.FTZ R152, R187, R189, R152 ;  /* 0x000000bdbb987223 */ /* 0x000fe20000010098 */
[----:B------:R-:W-:Y:S01]  /*2220*/  FMUL.FTZ R189, R164, R166 ;  /* 0x000000a6a4bd7220 */ /* 0x000fe20000410000 */
[----:B------:R-:W-:Y:S01]  /*2230*/  FADD.FTZ R147, R147, R165 ;  /* 0x000000a593937221 */ /* 0x000fe20000010000 */
[----:B------:R-:W-:Y:S01]  /*2240*/  FFMA.FTZ R119, R186, R165, R119 ;  /* 0x000000a5ba777223 */ /* 0x000fe20000010077 */
[----:B------:R-:W-:Y:S01]  /*2250*/  FADD.FTZ R164, R233, R170 ;  /* 0x000000aae9a47221 */ /* 0x000fe20000010000 */
[----:B------:R-:W-:Y:S01]  /*2260*/  FMUL.FTZ R190, R190, UR31 ;  /* 0x0000001fbebe7c20 */ /* 0x000fe20008410000 */
[----:B------:R-:W-:Y:S01]  /*2270*/  FFMA.FTZ R165, R169, R170, R234 ;  /* 0x000000aaa9a57223 */ /* 0x000fe200000100ea */
[----:B------:R-:W-:Y:S01]  /*2280*/  FADD.FTZ R193, R162, -UR7 ;  /* 0x80000007a2c17e21 */ /* 0x000fe20008010000 */
[----:B------:R-:W-:Y:S01]  /*2290*/  FADD.FTZ R167, R164, R171 ;  /* 0x000000aba4a77221 */ /* 0x000fe20000010000 */
[----:B------:R-:W-:Y:S01]  /*22a0*/  FADD.FTZ R149, R149, R166 ;  /* 0x000000a695957221 */ /* 0x000fe20000010000 */
[----:B------:R-:W-:Y:S01]  /*22b0*/  FFMA.FTZ R153, R190, R166, R153 ;  /* 0x000000a6be997223 */ /* 0x000fe20000010099 */
        /* <DEDUP_REMOVED lines=10> */
[----:B------:R-:W-:Y:S02]  /*2360*/  HADD2.F32 R163, -RZ, R163.H1_H1 ;  /* 0x300000a3ffa37230 */ /* 0x000fe40000004100 */
[----:B------:R-:W-:Y:S01]  /*2370*/  FADD.FTZ R164, R161, R188 ;  /* 0x000000bca1a47221 */ /* 0x000fe20000010000 */
[----:B------:R-:W-:Y:S01]  /*2380*/  FFMA.FTZ R161, R187, R188, R162 ;  /* 0x000000bcbba17223 */ /* 0x000fe200000100a2 */
[----:B------:R-:W-:-:S02]  /*2390*/  HADD2.F32 R233, -RZ, R51.H1_H1 ;  /* 0x30000033ffe97230 */ /* 0x000fc40000004100 */
        /* <DEDUP_REMOVED lines=11> */
.L_x_2657:
[----:B------:R-:W-:Y:S05]  /*2450*/  BSYNC.RECONVERGENT B1 ;  /* 0x0000000000017941 */ /* 0x000fea0003800200 */
.L_x_2656:
        /* <DEDUP_REMOVED lines=16> */
[--C-:B------:R-:W-:Y:S02]  /*2560*/  HADD2.F32 R208, -RZ, R55.reuse.H0_H0 ;  /* 0x20000037ffd07230 */ /* 0x100fe40000004100 */
[----:B------:R-:W-:Y:S02]  /*2570*/  HADD2.F32 R231, -RZ, R55.H1_H1 ;  /* 0x30000037ffe77230 */ /* 0x000fe40000004100 */
[--C-:B---3--:R-:W-:Y:S02]  /*2580*/  HADD2.F32 R199, -RZ, R160.reuse.H1_H1 ;  /* 0x300000a0ffc77230 */ /* 0x108fe40000004100 */
[----:B------:R-:W-:Y:S02]  /*2590*/  HADD2.F32 R195, -RZ, R160.H0_H0 ;  /* 0x200000a0ffc37230 */ /* 0x000fe40000004100 */
[----:B------:R-:W-:Y:S02]  /*25a0*/  HADD2.F32 R201, -RZ, R161.H0_H0 ;  /* 0x200000a1ffc97230 */ /* 0x000fe40000004100 */
[----:B------:R-:W-:Y:S01]  /*25b0*/  FADD.FTZ R199, R199, -UR7 ;  /* 0x80000007c7c77e21 */ /* 0x000fe20008010000 */
[----:B----4-:R-:W-:-:S02]  /*25c0*/  HADD2.F32 R197, -RZ, R164.H0_H0 ;  /* 0x200000a4ffc57230 */ /* 0x010fc40000004100 */
[----:B------:R-:W-:Y:S01]  /*25d0*/  FADD.FTZ R195, R195, -UR7 ;  /* 0x80000007c3c37e21 */ /* 0x000fe20008010000 */
[----:B------:R-:W-:Y:S02]  /*25e0*/  HADD2.F32 R203, -RZ, R161.H1_H1 ;  /* 0x300000a1ffcb7230 */ /* 0x000fe40000004100 */
[----:B------:R-:W-:Y:S01]  /*25f0*/  FMUL.FTZ R196, R198, R197 ;  /* 0x000000c5c6c47220 */ /* 0x000fe20000410000 */
[----:B------:R-:W-:Y:S01]  /*2600*/  FMUL.FTZ R198, R199, UR31 ;  /* 0x0000001fc7c67c20 */ /* 0x000fe20008410000 */
[----:B------:R-:W-:Y:S01]  /*2610*/  FADD.FTZ R199, R201, -UR7 ;  /* 0x80000007c9c77e21 */ /* 0x000fe20008010000 */
[----:B------:R-:W-:Y:S02]  /*2620*/  HADD2.F32 R200, -RZ, R164.H1_H1 ;  /* 0x300000a4ffc87230 */ /* 0x000fe40000004100 */
[----:B------:R-:W-:Y:S01]  /*2630*/  FMUL.FTZ R195, R195, UR31 ;  /* 0x0000001fc3c37c20 */ /* 0x000fe20008410000 */
[--C-:B------:R-:W-:Y:S02]  /*2640*/  HADD2.F32 R202, -RZ, R165.reuse.H0_H0 ;  /* 0x200000a5ffca7230 */ /* 0x100fe40000004100 */
[----:B------:R-:W-:-:S02]  /*2650*/  HADD2.F32 R204, -RZ, R165.H1_H1 ;  /* 0x300000a5ffcc7230 */ /* 0x000fc40000004100 */
[----:B------:R-:W-:Y:S02]  /*2660*/  HADD2.F32 R164, -RZ, R52.H1_H1 ;  /* 0x30000034ffa47230 */ /* 0x000fe40000004100 */
[----:B------:R-:W-:Y:S01]  /*2670*/  FMUL.FTZ R199, R199, UR31 ;  /* 0x0000001fc7c77c20 */ /* 0x000fe20008410000 */
[--C-:B------:R-:W-:Y:S02]  /*2680*/  HADD2.F32 R165, -RZ, R53.reuse.H0_H0 ;  /* 0x20000035ffa57230 */ /* 0x100fe40000004100 */
[----:B------:R-:W-:Y:S01]  /*2690*/  FADD.FTZ R203, R203, -UR7 ;  /* 0x80000007cbcb7e21 */ /* 0x000fe20008010000 */
[----:B------:R-:W-:Y:S01]  /*26a0*/  FADD.FTZ R120, R120, R197 ;  /* 0x000000c578787221 */ /* 0x000fe20000010000 */
[----:B------:R-:W-:Y:S01]  /*26b0*/  FFMA.FTZ R84, R195, R197, R84 ;  /* 0x000000c5c3547223 */ /* 0x000fe20000010054 */
[-C--:B------:R-:W-:Y:S01]  /*26c0*/  FMUL.FTZ R197, R164, R200.reuse ;  /* 0x000000c8a4c57220 */ /* 0x080fe20000410000 */
[----:B------:R-:W-:Y:S01]  /*26d0*/  FADD.FTZ R121, R121, R200 ;  /* 0x000000c879797221 */ /* 0x000fe20000010000 */
[----:B------:R-:W-:Y:S01]  /*26e0*/  FFMA.FTZ R85, R198, R200, R85 ;  /* 0x000000c8c6557223 */ /* 0x000fe20000010055 */
[----:B------:R-:W-:-:S02]  /*26f0*/  HADD2.F32 R201, -RZ, R53.H1_H1 ;  /* 0x30000035ffc97230 */ /* 0x000fc40000004100 */
[-C--:B------:R-:W-:Y:S01]  /*2700*/  FMUL.FTZ R200, R165, R202.reuse ;  /* 0x000000caa5c87220 */ /* 0x080fe20000410000 */
[----:B------:R-:W-:Y:S01]  /*2710*/  FADD.FTZ R122, R122, R202 ;  /* 0x000000ca7a7a7221 */ /* 0x000fe20000010000 */
[----:B------:R-:W-:Y:S01]  /*2720*/  FFMA.FTZ R86, R199, R202, R86 ;  /* 0x000000cac7567223 */ /* 0x000fe20000010056 */
[----:B------:R-:W-:Y:S02]  /*2730*/  HADD2.F32 R207, -RZ, R166.H0_H0 ;  /* 0x200000a6ffcf7230 */ /* 0x000fe40000004100 */
[----:B------:R-:W-:Y:S01]  /*2740*/  FMUL.FTZ R202, R203, UR31 ;  /* 0x0000001fcbca7c20 */ /* 0x000fe20008410000 */
[----:B------:R-:W-:Y:S02]  /*2750*/  HADD2.F32 R164, -RZ, R54.H0_H0 ;  /* 0x20000036ffa47230 */ /* 0x000fe40000004100 */
[--C-:B------:R-:W-:Y:S02]  /*2760*/  HADD2.F32 R206, -RZ, R162.reuse.H1_H1 ;  /* 0x300000a2ffce7230 */ /* 0x100fe40000004100 */
[----:B------:R-:W-:Y:S01]  /*2770*/  FMUL.FTZ R201, R201, R204 ;  /* 0x000000ccc9c97220 */ /* 0x000fe20000410000 */
[----:B------:R-:W-:-:S02]  /*2780*/  HADD2.F32 R205, -RZ, R162.H0_H0 ;  /* 0x200000a2ffcd7230 */ /* 0x000fc40000004100 */
[----:B------:R-:W-:Y:S01]  /*2790*/  FADD.FTZ R123, R123, R204 ;  /* 0x000000cc7b7b7221 */ /* 0x000fe20000010000 */
[----:B------:R-:W-:Y:S01]  /*27a0*/  FFMA.FTZ R87, R202, R204, R87 ;  /* 0x000000ccca577223 */ /* 0x000fe20000010057 */
[----:B------:R-:W-:Y:S01]  /*27b0*/  FMUL.FTZ R204, R164, R207 ;  /* 0x000000cfa4cc7220 */ /* 0x000fe20000410000 */
[----:B------:R-:W-:Y:S01]  /*27c0*/  FADD.FTZ R206, R206, -UR7 ;  /* 0x80000007cece7e21 */ /* 0x000fe20008010000 */
[----:B------:R-:W-:Y:S01]  /*27d0*/  FADD.FTZ R164, R233, R196 ;  /* 0x000000c4e9a47221 */ /* 0x000fe20000010000 */
[----:B------:R-:W-:Y:S01]  /*27e0*/  FFMA.FTZ R165, R195, R196, R234 ;  /* 0x000000c4c3a57223 */ /* 0x000fe200000100ea */
[----:B------:R-:W-:Y:S01]  /*27f0*/  FADD.FTZ R203, R205, -UR7 ;  /* 0x80000007cdcb7e21 */ /* 0x000fe20008010000 */
[----:B------:R-:W-:Y:S02]  /*2800*/  HADD2.F32 R166, -RZ, R166.H1_H1 ;  /* 0x300000a6ffa67230 */ /* 0x000fe40000004100 */
[----:B------:R-:W-:Y:S01]  /*2810*/  FMUL.FTZ R206, R206, UR31 ;  /* 0x0000001fcece7c20 */ /* 0x000fe20008410000 */
[----:B------:R-:W-:-:S02]  /*2820*/  HADD2.F32 R161, -RZ, R167.H0_H0 ;  /* 0x200000a7ffa17230 */ /* 0x000fc40000004100 */
[----:B------:R-:W-:Y:S02]  /*2830*/  HADD2.F32 R162, -RZ, R167.H1_H1 ;  /* 0x300000a7ffa27230 */ /* 0x000fe40000004100 */
[----:B------:R-:W-:Y:S01]  /*2840*/  FADD.FTZ R167, R164, R197 ;  /* 0x000000c5a4a77221 */ /* 0x000fe20000010000 */
[----:B------:R-:W-:Y:S02]  /*2850*/  HADD2.F32 R205, -RZ, R54.H1_H1 ;  /* 0x30000036ffcd7230 */ /* 0x000fe40000004100 */
[----:B------:R-:W-:Y:S01]  /*2860*/  FFMA.FTZ R164, R198, R197, R165 ;  /* 0x000000c5c6a47223 */ /* 0x000fe200000100a5 */
[--C-:B------:R-:W-:Y:S02]  /*2870*/  HADD2.F32 R160, -RZ, R163.reuse.H0_H0 ;  /* 0x200000a3ffa07230 */ /* 0x100fe40000004100 */
[----:B------:R-:W-:Y:S01]  /*2880*/  FADD.FTZ R125, R125, R166 ;  /* 0x000000a67d7d7221 */ /* 0x000fe20000010000 */
[-C--:B------:R-:W-:Y:S01]  /*2890*/  FFMA.FTZ R89, R206, R166.reuse, R89 ;  /* 0x000000a6ce597223 */ /* 0x080fe20000010059 */
[----:B------:R-:W-:Y:S01]  /*28a0*/  FMUL.FTZ R205, R205, R166 ;  /* 0x000000a6cdcd7220 */ /* 0x000fe20000410000 */
[----:B------:R-:W-:Y:S01]  /*28b0*/  FADD.FTZ R166, R167, R200 ;  /* 0x000000c8a7a67221 */ /* 0x000fe20000010000 */
[----:B------:R-:W-:Y:S01]  /*28c0*/  FFMA.FTZ R165, R199, R200, R164 ;  /* 0x000000c8c7a57223 */ /* 0x000fe200000100a4 */
[----:B------:R-:W-:Y:S01]  /*28d0*/  FADD.FTZ R209, R160, -UR7 ;  /* 0x80000007a0d17e21 */ /* 0x000fe20008010000 */
[----:B------:R-:W-:Y:S01]  /*28e0*/  FMUL.FTZ R203, R203, UR31 ;  /* 0x0000001fcbcb7c20 */ /* 0x000fe20008410000 */
[----:B------:R-:W-:Y:S01]  /*28f0*/  FADD.FTZ R167, R166, R201 ;  /* 0x000000c9a6a77221 */ /* 0x000fe20000010000 */
[----:B------:R-:W-:Y:S01]  /*2900*/  FFMA.FTZ R160, R202, R201, R165 ;  /* 0x000000c9caa07223 */ /* 0x000fe200000100a5 */
[----:B------:R-:W-:-:S02]  /*2910*/  HADD2.F32 R163, -RZ, R163.H1_H1 ;  /* 0x300000a3ffa37230 */ /* 0x000fc40000004100 */
[----:B------:R-:W-:Y:S01]  /*2920*/  FADD.FTZ R164, R167, R204 ;  /* 0x000000cca7a47221 */ /* 0x000fe20000010000 */
[C---:B------:R-:W-:Y:S01]  /*2930*/  FFMA.FTZ R165, R203.reuse, R204, R160 ;  /* 0x000000cccba57223 */ /* 0x040fe200000100a0 */
[----:B------:R-:W-:Y:S01]  /*2940*/  FADD.FTZ R124, R124, R207 ;  /* 0x000000cf7c7c7221 */ /* 0x000fe20000010000 */
[----:B------:R-:W-:Y:S01]  /*2950*/  FFMA.FTZ R88, R203, R207, R88 ;  /* 0x000000cfcb587223 */ /* 0x000fe20000010058 */
[----:B------:R-:W-:Y:S01]  /*2960*/  FMUL.FTZ R209, R209, UR31 ;  /* 0x0000001fd1d17c20 */ /* 0x000fe20008410000 */
[----:B------:R-:W-:Y:S01]  /*2970*/  FMUL.FTZ R207, R208, R161 ;  /* 0x000000a1d0cf7220 */ /* 0x000fe20000410000 */
        /* <DEDUP_REMOVED lines=12> */
[----:B------:R-:W-:Y:S01]  /*2a40*/  FFMA.FTZ R234, R210, R208, R161 ;  /* 0x000000d0d2ea7223 */ /* 0x000fe200000100a1 */
[----:B------:R-:W-:Y:S06]  /*2a50*/  BRA `(.L_x_2658) ;  /* 0x0000000400707947 */ /* 0x000fec0003800000 */
.L_x_2649:
[----:B------:R-:W0:Y:S01]  /*2a60*/  S2R R2, SR_TID.X ;  /* 0x0000000000027919 */ /* 0x000e220000002100 */
[----:B------:R-:W-:Y:S01]  /*2a70*/  UISETP.GE.AND UP3, UPT, UR11, 0x1, UPT ;  /* 0x000000010b00788c */ /* 0x000fe2000bf66270 */
[----:B------:R-:W-:Y:S01]  /*2a80*/  HFMA2 R243, -RZ, RZ, 0, 0 ;  /* 0x00000000fff37431 */ /* 0x000fe200000001ff */
        /* <DEDUP_REMOVED lines=13> */
[----:B------:R-:W-:Y:S02]  /*2b60*/  @P0 LEA.HI.SX32 R243, R163, R2, 0x1d ;  /* 0x00000002a3f30211 */ /* 0x000fe400078feaff */
[----:B------:R-:W-:Y:S01]  /*2b70*/  MOV R241, R228 ;  /* 0x000000e400f17202 */ /* 0x000fe20000000f00 */
        /* <DEDUP_REMOVED lines=12> */
[C---:B--2---:R-:W-:Y:S01]  /*2c40*/  @P1 IMAD.WIDE.U32 R164, R243.reuse, 0x8, R164 ;  /* 0x00000008f3a41825 */ /* 0x044fe200078e00a4 */
[----:B------:R-:W-:-:S04]  /*2c50*/  @P1 IADD3 R243, PT, PT, R243, 0x80, RZ ;  /* 0x00000080f3f31810 */ /* 0x000fc80007ffe0ff */
[----:B------:R0:W5:Y:S01]  /*2c60*/  @P1 LDG.E.64 R174, desc[UR20][R164.64] ;  /* 0x00000014a4ae1981 */ /* 0x000162000c1e1b00 */
[C---:B---3--:R-:W-:Y:S01]  /*2c70*/  @P2 IMAD.WIDE.U32 R162, R243.reuse, 0x8, R162 ;  /* 0x00000008f3a22825 */ /* 0x048fe200078e00a2 */
[----:B------:R-:W-:-:S04]  /*2c80*/  @P2 IADD3 R243, PT, PT, R243, 0x80, RZ ;  /* 0x00000080f3f32810 */ /* 0x000fc80007ffe0ff */
[----:B------:R0:W5:Y:S01]  /*2c90*/  @P2 LDG.E.64 R178, desc[UR20][R162.64] ;  /* 0x00000014a2b22981 */ /* 0x000162000c1e1b00 */
[----:B----4-:R-:W-:-:S05]  /*2ca0*/  @P3 IMAD.WIDE.U32 R160, R243, 0x8, R160 ;  /* 0x00000008f3a03825 */ /* 0x010fca00078e00a0 */
[----:B------:R0:W5:Y:S01]  /*2cb0*/  @P3 LDG.E.64 R180, desc[UR20][R160.64] ;  /* 0x00000014a0b43981 */ /* 0x000162000c1e1b00 */
[----:B------:R-:W-:Y:S02]  /*2cc0*/  ISETP.GE.U32.AND P4, PT, R0, 0x280, PT ;  /* 0x000002800000780c */ /* 0x000fe40003f86070 */
[----:B------:R-:W-:Y:S02]  /*2cd0*/  MOV R233, RZ ;  /* 0x000000ff00e97202 */ /* 0x000fe40000000f00 */
[----:B------:R-:W-:Y:S02]  /*2ce0*/  MOV R234, RZ ;  /* 0x000000ff00ea7202 */ /* 0x000fe40000000f00 */
[----:B------:R-:W-:-:S07]  /*2cf0*/  @P3 IADD3 R243, PT, PT, R243, 0x80, RZ ;  /* 0x00000080f3f33810 */ /* 0x000fce0007ffe0ff */
[----:B0-----:R-:W-:Y:S05]  /*2d00*/  @!P4 BRA `(.L_x_2658) ;  /* 0x0000000000c4c947 */ /* 0x001fea0003800000 */
[----:B------:R-:W0:Y:S02]  /*2d10*/  LDC.64 R160, c[0x0][0x3b0] ;  /* 0x0000ec00ffa07b82 */ /* 0x000e240000000a00 */
[----:B0-----:R-:W-:-:S05]  /*2d20*/  IMAD.WIDE.U32 R160, R243, 0x8, R160 ;  /* 0x00000008f3a07825 */ /* 0x001fca00078e00a0 */
[----:B------:R0:W5:Y:S01]  /*2d30*/  LDG.E.64 R182, desc[UR20][R160.64] ;  /* 0x00000014a0b67981 */ /* 0x000162000c1e1b00 */
[----:B------:R-:W-:Y:S05]  /*2d40*/  BRA `(.L_x_2658) ;  /* 0x0000000000b47947 */ /* 0x000fea0003800000 */
.L_x_2659:
        /* <DEDUP_REMOVED lines=15> */
[----:B------:R-:W2:Y:S01]  /*2e40*/  @P3 LDC.64 R232, c[0x0][0x3b0] ;  /* 0x0000ec00ffe83b82 */ /* 0x000ea20000000a00 */
[----:B------:R-:W-:Y:S01]  /*2e50*/  @P0 IADD3 R241, PT, PT, R241, 0x80, RZ ;  /* 0x00000080f1f10810 */ /* 0x000fe20007ffe0ff */
[C---:B---3--:R-:W-:Y:S01]  /*2e60*/  @P1 IMAD.WIDE.U32 R238, R243.reuse, 0x8, R238 ;  /* 0x00000008f3ee1825 */ /* 0x048fe200078e00ee */
[----:B------:R-:W-:Y:S01]  /*2e70*/  @P1 IADD3 R243, PT, PT, R243, 0x80, RZ ;  /* 0x00000080f3f31810 */ /* 0x000fe20007ffe0ff */
[----:B------:R-:W5:Y:S04]  /*2e80*/  @P0 LDG.E.128 R128, desc[UR20][R236.64] ;  /* 0x00000014ec800981 */ /* 0x000f68000c1e1d00 */
[----:B------:R-:W3:Y:S01]  /*2e90*/  @P3 LDC.64 R164, c[0x0][0x438] ;  /* 0x00010e00ffa43b82 */ /* 0x000ee20000000a00 */
[----:B----4-:R-:W-:-:S07]  /*2ea0*/  @P1 IMAD.WIDE.U32 R230, R241, 0x10, R230 ;  /* 0x00000010f1e61825 */ /* 0x010fce00078e00e6 */
[----:B------:R-:W4:Y:S01]  /*2eb0*/  @P4 LDC.64 R160, c[0x0][0x3b0] ;  /* 0x0000ec00ffa04b82 */ /* 0x000f220000000a00 */
[----:B------:R-:W-:-:S07]  /*2ec0*/  @P1 IADD3 R241, PT, PT, R241, 0x80, RZ ;  /* 0x00000080f1f11810 */ /* 0x000fce0007ffe0ff */
[----:B0-----:R-:W0:Y:S01]  /*2ed0*/  @P4 LDC.64 R162, c[0x0][0x438] ;  /* 0x00010e00ffa24b82 */ /* 0x001e220000000a00 */
[C---:B-1----:R-:W-:Y:S01]  /*2ee0*/  @P2 IMAD.WIDE.U32 R234, R243.reuse, 0x8, R234 ;  /* 0x00000008f3ea2825 */ /* 0x042fe200078e00ea */
[----:B------:R-:W-:Y:S01]  /*2ef0*/  @P2 IADD3 R243, PT, PT, R243, 0x80, RZ ;  /* 0x00000080f3f32810 */ /* 0x000fe20007ffe0ff */
[----:B------:R-:W5:Y:S02]  /*2f00*/  @P1 LDG.E.64 R174, desc[UR20][R238.64] ;  /* 0x00000014eeae1981 */ /* 0x000f64000c1e1b00 */
[C---:B------:R-:W-:Y:S01]  /*2f10*/  @P2 IMAD.WIDE.U32 R166, R241.reuse, 0x10, R166 ;  /* 0x00000010f1a62825 */ /* 0x040fe200078e00a6 */
[----:B------:R-:W-:Y:S01]  /*2f20*/  @P2 IADD3 R241, PT, PT, R241, 0x80, RZ ;  /* 0x00000080f1f12810 */ /* 0x000fe20007ffe0ff */
[----:B------:R-:W5:Y:S02]  /*2f30*/  @P1 LDG.E.128 R132, desc[UR20][R230.64] ;  /* 0x00000014e6841981 */ /* 0x000f64000c1e1d00 */
[C---:B--2---:R-:W-:Y:S01]  /*2f40*/  @P3 IMAD.WIDE.U32 R232, R243.reuse, 0x8, R232 ;  /* 0x00000008f3e83825 */ /* 0x044fe200078e00e8 */
[----:B------:R-:W-:Y:S01]  /*2f50*/  @P3 IADD3 R243, PT, PT, R243, 0x80, RZ ;  /* 0x00000080f3f33810 */ /* 0x000fe20007ffe0ff */
[----:B------:R-:W5:Y:S02]  /*2f60*/  @P2 LDG.E.128 R136, desc[UR20][R166.64] ;  /* 0x00000014a6882981 */ /* 0x000f64000c1e1d00 */
[C---:B---3--:R-:W-:Y:S01]  /*2f70*/  @P3 IMAD.WIDE.U32 R164, R241.reuse, 0x10, R164 ;  /* 0x00000010f1a43825 */ /* 0x048fe200078e00a4 */
[----:B------:R-:W-:Y:S01]  /*2f80*/  @P3 IADD3 R241, PT, PT, R241, 0x80, RZ ;  /* 0x00000080f1f13810 */ /* 0x000fe20007ffe0ff */
[----:B------:R1:W5:Y:S02]  /*2f90*/  @P2 LDG.E.64 R178, desc[UR20][R234.64] ;  /* 0x00000014eab22981 */ /* 0x000364000c1e1b00 */
[----:B----4-:R-:W-:-:S02]  /*2fa0*/  @P4 IMAD.WIDE.U32 R160, R243, 0x8, R160 ;  /* 0x00000008f3a04825 */ /* 0x010fc400078e00a0 */
[----:B------:R-:W5:Y:S04]  /*2fb0*/  @P3 LDG.E.128 R32, desc[UR20][R164.64] ;  /* 0x00000014a4203981 */ /* 0x000f68000c1e1d00 */
[----:B------:R-:W5:Y:S01]  /*2fc0*/  @P4 LDG.E.64 R182, desc[UR20][R160.64] ;  /* 0x00000014a0b64981 */ /* 0x000f62000c1e1b00 */
[----:B0-----:R-:W-:-:S03]  /*2fd0*/  @P4 IMAD.WIDE.U32 R162, R241, 0x10, R162 ;  /* 0x00000010f1a24825 */ /* 0x001fc600078e00a2 */
[----:B------:R0:W5:Y:S04]  /*2fe0*/  @P3 LDG.E.64 R180, desc[UR20][R232.64] ;  /* 0x00000014e8b43981 */ /* 0x000168000c1e1b00 */
[----:B------:R2:W5:Y:S01]  /*2ff0*/  @P4 LDG.E.128 R156, desc[UR20][R162.64] ;  /* 0x00000014a29c4981 */ /* 0x000562000c1e1d00 */
[----:B-1----:R-:W-:Y:S02]  /*3000*/  MOV R234, RZ ;  /* 0x000000ff00ea7202 */ /* 0x002fe40000000f00 */
[----:B0-----:R-:W-:-:S07]  /*3010*/  MOV R233, RZ ;  /* 0x000000ff00e97202 */ /* 0x001fce0000000f00 */
.L_x_2658:
[----:B-1----:R-:W-:Y:S05]  /*3020*/  BSYNC.RECONVERGENT B0 ;  /* 0x0000000000007941 */ /* 0x002fea0003800200 */
.L_x_2648:
[----:B0-----:R-:W0:Y:S01]  /*3030*/  SHFL.DOWN PT, R160, R233, 0x10, 0x1f ;  /* 0x0a001f00e9a07f89 */ /* 0x001e2200000e0000 */
[----:B------:R-:W-:Y:S01]  /*3040*/  LOP3.LUT P5, RZ, R2, 0x1f, RZ, 0xc0, !PT ;  /* 0x0000001f02ff7812 */ /* 0x000fe200078ac0ff */
[----:B------:R-:W-:Y:S02]  /*3050*/  BSSY.RECONVERGENT B0, `(.L_x_2660) ;  /* 0x000001d000007945 */ /* 0x000fe40003800200 */
[----:B------:R-:W1:Y:S01]  /*3060*/  SHFL.DOWN PT, R161, R234, 0x10, 0x1f ;  /* 0x0a001f00eaa17f89 */ /* 0x000e6200000e0000 */
[----:B0-----:R-:W-:Y:S01]  /*3070*/  FADD.FTZ R160, R160, R233 ;  /* 0x000000e9a0a07221 */ /* 0x001fe20000010000 */
[----:B-1----:R-:W-:-:S04]  /*3080*/  FADD.FTZ R161, R161, R234 ;  /* 0x000000eaa1a17221 */ /* 0x002fc80000010000 */
[----:B--2---:R-:W0:Y:S04]  /*3090*/  SHFL.DOWN PT, R163, R160, 0x8, 0x1f ;  /* 0x09001f00a0a37f89 */ /* 0x004e2800000e0000 */
        /* <DEDUP_REMOVED lines=24> */
.L_x_2661:
[----:B------:R-:W-:Y:S05]  /*3220*/  BSYNC.RECONVERGENT B0 ;  /* 0x0000000000007941 */ /* 0x000fea0003800200 */
.L_x_2660:
        /* <DEDUP_REMOVED lines=21> */
[----:B------:R-:W-:Y:S02]  /*3380*/  MOV R163, UR7 ;  /* 0x0000000700a37c02 */ /* 0x000fe40008000f00 */
[----:B-1----:R-:W-:Y:S01]  /*3390*/  FADD.FTZ R230, R230, R165 ;  /* 0x000000a5e6e67221 */ /* 0x002fe20000010000 */
[----:B------:R-:W-:Y:S01]  /*33a0*/  FADD.FTZ R161, R161, R164 ;  /* 0x000000a4a1a17221 */ /* 0x000fe20000010000 */
[----:B------:R-:W-:Y:S01]  /*33b0*/  HFMA2 R164, -RZ, RZ, 0, 0 ;  /* 0x00000000ffa47431 */ /* 0x000fe200000001ff */
[----:B------:R-:W-:Y:S01]  /*33c0*/  @P6 LEA.HI.SX32 R164, R163, R2, 0x1d ;  /* 0x00000002a3a46211 */ /* 0x000fe200078feaff */
[----:B------:R-:W-:Y:S01]  /*33d0*/  FADD.FTZ R167, R167, R230 ;  /* 0x000000e6a7a77221 */ /* 0x000fe20000010000 */
[----:B------:R-:W-:-:S03]  /*33e0*/  FADD.FTZ R161, R166, R161 ;  /* 0x000000a1a6a17221 */ /* 0x000fc60000010000 */
        /* <DEDUP_REMOVED lines=21> */
[----:B------:R-:W-:-:S04]  /*3540*/  F2FP.F16.F32.PACK_AB R160, RZ, R160 ;  /* 0x000000a0ffa0723e */ /* 0x000fc800000000ff */
[----:B------:R-:W-:-:S07]  /*3550*/  PRMT R140, R160, 0x7610, R140 ;  /* 0x00007610a08c7816 */ /* 0x000fce000000008c */
.L_x_2666:
        /* <DEDUP_REMOVED lines=12> */
.L_x_2667:
        /* <DEDUP_REMOVED lines=12> */
.L_x_2668:
        /* <DEDUP_REMOVED lines=12> */
.L_x_2669:
        /* <DEDUP_REMOVED lines=12> */
.L_x_2670:
        /* <DEDUP_REMOVED lines=12> */
.L_x_2671:
        /* <DEDUP_REMOVED lines=12> */
.L_x_2672:
        /* <DEDUP_REMOVED lines=11> */
[----:B------:R-:W-:-:S04]  /*3a90*/  F2FP.F16.F32.PACK_AB R160, RZ, R160 ;  /* 0x000000a0ffa0723e */ /* 0x000fc800000000ff */
[----:B------:R-:W-:Y:S01]  /*3aa0*/  PRMT R143, R143, 0x5410, R160 ;  /* 0x000054108f8f7816 */ /* 0x000fe200000000a0 */
[----:B------:R-:W-:Y:S06]  /*3ab0*/  BRA `(.L_x_2673) ;  /* 0x0000001000787947 */ /* 0x000fec0003800000 */
.L_x_2665:
        /* <DEDUP_REMOVED lines=36> */
[----:B------:R-:W-:-:S04]  /*3d00*/  F2FP.F16.F32.PACK_AB R163, RZ, R163 ;  /* 0x000000a3ffa3723e */ /* 0x000fc800000000ff */
[----:B------:R-:W-:-:S07]  /*3d10*/  PRMT R140, R163, 0x7610, R140 ;  /* 0x00007610a38c7816 */ /* 0x000fce000000008c */
.L_x_2674:
[----:B------:R-:W-:Y:S05]  /*3d20*/  BRA.U !UP3, `(.L_x_2675) ;  /* 0x000000010b187547 */ /* 0x000fea000b800000 */
[----:B------:R-:W-:Y:S01]  /*3d30*/  FMUL.FTZ R163, R80, UR23 ;  /* 0x0000001750a37c20 */ /* 0x000fe20008410000 */
[----:B-----5:R-:W-:-:S03]  /*3d40*/  LOP3.LUT P6, RZ, R176, 0xff00, RZ, 0xc0, !PT ;  /* 0x0000ff00b0ff7812 */ /* 0x020fc600078cc0ff */
[----:B------:R-:W-:-:S05]  /*3d50*/  FMUL.FTZ R163, R163, UR22 ;  /* 0x00000016a3a37c20 */ /* 0x000fca0008410000 */
[----:B------:R-:W-:-:S04]  /*3d60*/  FSEL R163, R163, RZ, P6 ;  /* 0x000000ffa3a37208 */ /* 0x000fc80003000000 */
[----:B------:R-:W-:-:S04]  /*3d70*/  F2FP.F16.F32.PACK_AB R163, RZ, R163 ;  /* 0x000000a3ffa3723e */ /* 0x000fc800000000ff */
[----:B------:R-:W-:-:S07]  /*3d80*/  PRMT R140, R140, 0x5410, R163 ;  /* 0x000054108c8c7816 */ /* 0x000fce00000000a3 */
.L_x_2675:
[----:B------:R-:W-:Y:S05]  /*3d90*/  BRA.U !UP3, `(.L_x_2676) ;  /* 0x000000010b187547 */ /* 0x000fea000b800000 */
[----:B------:R-:W-:Y:S01]  /*3da0*/  FMUL.FTZ R163, R162, UR23 ;  /* 0x00000017a2a37c20 */ /* 0x000fe20008410000 */
[----:B-----5:R-:W-:-:S03]  /*3db0*/  LOP3.LUT P6, RZ, R176, 0xff0000, RZ, 0xc0, !PT ;  /* 0x00ff0000b0ff7812 */ /* 0x020fc600078cc0ff */
[----:B------:R-:W-:-:S05]  /*3dc0*/  FMUL.FTZ R163, R163, UR22 ;  /* 0x00000016a3a37c20 */ /* 0x000fca0008410000 */
[----:B------:R-:W-:-:S04]  /*3dd0*/  FSEL R163, R163, RZ, P6 ;  /* 0x000000ffa3a37208 */ /* 0x000fc80003000000 */
[----:B------:R-:W-:-:S04]  /*3de0*/  F2FP.F16.F32.PACK_AB R163, RZ, R163 ;  /* 0x000000a3ffa3723e */ /* 0x000fc800000000ff */
[----:B------:R-:W-:-:S07]  /*3df0*/  PRMT R141, R163, 0x7610, R141 ;  /* 0x00007610a38d7816 */ /* 0x000fce000000008d */
.L_x_2676:
[----:B------:R-:W-:Y:S05]  /*3e00*/  BRA.U !UP3, `(.L_x_2677) ;  /* 0x000000010b187547 */ /* 0x000fea000b800000 */
[----:B------:R-:W-:Y:S01]  /*3e10*/  FMUL.FTZ R163, R81, UR23 ;  /* 0x0000001751a37c20 */ /* 0x000fe20008410000 */
[----:B-----5:R-:W-:-:S03]  /*3e20*/  LOP3.LUT P6, RZ, R176, 0xff000000, RZ, 0xc0, !PT ;  /* 0xff000000b0ff7812 */ /* 0x020fc600078cc0ff */
[----:B------:R-:W-:-:S05]  /*3e30*/  FMUL.FTZ R163, R163, UR22 ;  /* 0x00000016a3a37c20 */ /* 0x000fca0008410000 */
[----:B------:R-:W-:-:S04]  /*3e40*/  FSEL R163, R163, RZ, P6 ;  /* 0x000000ffa3a37208 */ /* 0x000fc80003000000 */
[----:B------:R-:W-:-:S04]  /*3e50*/  F2FP.F16.F32.PACK_AB R163, RZ, R163 ;  /* 0x000000a3ffa3723e */ /* 0x000fc800000000ff */
[----:B------:R-:W-:-:S07]  /*3e60*/  PRMT R141, R141, 0x5410, R163 ;  /* 0x000054108d8d7816 */ /* 0x000fce00000000a3 */
.L_x_2677:
[----:B------:R-:W-:Y:S05]  /*3e70*/  BRA.U !UP3, `(.L_x_2678) ;  /* 0x000000010b187547 */ /* 0x000fea000b800000 */
[----:B------:R-:W-:Y:S01]  /*3e80*/  FMUL.FTZ R163, R82, UR23 ;  /* 0x0000001752a37c20 */ /* 0x000fe20008410000 */
[----:B-----5:R-:W-:-:S03]  /*3e90*/  LOP3.LUT P6, RZ, R177, 0xff, RZ, 0xc0, !PT ;  /* 0x000000ffb1ff7812 */ /* 0x020fc600078cc0ff */
[----:B------:R-:W-:-:S05]  /*3ea0*/  FMUL.FTZ R163, R163, UR22 ;  /* 0x00000016a3a37c20 */ /* 0x000fca0008410000 */
[----:B------:R-:W-:-:S04]  /*3eb0*/  FSEL R163, R163, RZ, P6 ;  /* 0x000000ffa3a37208 */ /* 0x000fc80003000000 */
[----:B------:R-:W-:-:S04]  /*3ec0*/  F2FP.F16.F32.PACK_AB R163, RZ, R163 ;  /* 0x000000a3ffa3723e */ /* 0x000fc800000000ff */
[----:B------:R-:W-:-:S07]  /*3ed0*/  PRMT R142, R163, 0x7610, R142 ;  /* 0x00007610a38e7816 */ /* 0x000fce000000008e */
.L_x_2678:
[----:B------:R-:W-:Y:S05]  /*3ee0*/  BRA.U !UP3, `(.L_x_2679) ;  /* 0x000000010b187547 */ /* 0x000fea000b800000 */
[----:B------:R-:W-:Y:S01]  /*3ef0*/  FMUL.FTZ R163, R167, UR23 ;  /* 0x00000017a7a37c20 */ /* 0x000fe20008410000 */
[----:B-----5:R-:W-:-:S03]  /*3f00*/  LOP3.LUT P6, RZ, R177, 0xff00, RZ, 0xc0, !PT ;  /* 0x0000ff00b1ff7812 */ /* 0x020fc600078cc0ff */
[----:B------:R-:W-:-:S05]  /*3f10*/  FMUL.FTZ R163, R163, UR22 ;  /* 0x00000016a3a37c20 */ /* 0x000fca0008410000 */
[----:B------:R-:W-:-:S04]  /*3f20*/  FSEL R163, R163, RZ, P6 ;  /* 0x000000ffa3a37208 */ /* 0x000fc80003000000 */
[----:B------:R-:W-:-:S04]  /*3f30*/  F2FP.F16.F32.PACK_AB R163, RZ, R163 ;  /* 0x000000a3ffa3723e */ /* 0x000fc800000000ff */
[----:B------:R-:W-:-:S07]  /*3f40*/  PRMT R142, R142, 0x5410, R163 ;  /* 0x000054108e8e7816 */ /* 0x000fce00000000a3 */
.L_x_2679:
[----:B------:R-:W-:Y:S02]  /*3f50*/  F2FP.F16.F32.PACK_AB R81, R81, R162 ;  /* 0x000000a25151723e */ /* 0x000fe400000000ff */
[----:B------:R-:W-:Y:S02]  /*3f60*/  F2FP.F16.F32.PACK_AB R82, R167, R82 ;  /* 0x00000052a752723e */ /* 0x000fe400000000ff */
        /* <DEDUP_REMOVED lines=9> */
.L_x_2680:
[----:B------:R-:W-:Y:S02]  /*4000*/  F2FP.F16.F32.PACK_AB R80, R80, R83 ;  /* 0x000000535050723e */ /* 0x000fe400000000ff */
[----:B------:R-:W-:Y:S01]  /*4010*/  F2FP.F16.F32.PACK_AB R83, R161, R162 ;  /* 0x000000a2a153723e */ /* 0x000fe200000000ff */
[----:B------:R-:W-:Y:S06]  /*4020*/  BRA.U !UP3, `(.L_x_2673) ;  /* 0x0000000d0b1c7547 */ /* 0x000fec000b800000 */
[----:B------:R-:W-:Y:S01]  /*4030*/  FMUL.FTZ R161, R161, UR23 ;  /* 0x00000017a1a17c20 */ /* 0x000fe20008410000 */
[----:B-----5:R-:W-:-:S03]  /*4040*/  ISETP.GE.U32.AND P5, PT, R176, RZ, PT ;  /* 0x000000ffb000720c */ /* 0x020fc60003fa6070 */
[----:B------:R-:W-:Y:S01]  /*4050*/  FMUL.FTZ R161, R161, UR22 ;  /* 0x00000016a1a17c20 */ /* 0x000fe20008410000 */
[----:B------:R-:W-:-:S04]  /*4060*/  ISETP.GE.U32.AND.EX P5, PT, R177, 0x1000000, PT, P5 ;  /* 0x01000000b100780c */ /* 0x000fc80003fa6150 */
[----:B------:R-:W-:-:S04]  /*4070*/  FSEL R161, R161, RZ, P5 ;  /* 0x000000ffa1a17208 */ /* 0x000fc80002800000 */
[----:B------:R-:W-:-:S04]  /*4080*/  F2FP.F16.F32.PACK_AB R161, RZ, R161 ;  /* 0x000000a1ffa1723e */ /* 0x000fc800000000ff */
[----:B------:R-:W-:Y:S01]  /*4090*/  PRMT R143, R143, 0x5410, R161 ;  /* 0x000054108f8f7816 */ /* 0x000fe200000000a1 */
[----:B------:R-:W-:Y:S06]  /*40a0*/  BRA `(.L_x_2673) ;  /* 0x0000000800fc7947 */ /* 0x000fec0003800000 */
.L_x_2664:
[----:B------:R-:W-:-:S04]  /*40b0*/  UISETP.NE.U32.AND UP0, UPT, UR4, URZ, UPT ;  /* 0x000000ff0400728c */ /* 0x000fc8000bf05070 */
[----:B------:R-:W-:-:S09]  /*40c0*/  UISETP.NE.AND.EX UP0, UPT, UR5, URZ, UPT, UP0 ;  /* 0x000000ff0500728c */ /* 0x000fd2000bf05300 */
[----:B------:R-:W-:Y:S05]  /*40d0*/  BRA.U UP0, `(.L_x_2681) ;  /* 0x00000005006c7547 */ /* 0x000fea000b800000 */
[----:B------:R-:W-:Y:S01]  /*40e0*/  ISETP.LT.AND P5, PT, RZ, UR32, PT ;  /* 0x00000020ff007c0c */ /* 0x000fe2000bfa1270 */
[----:B------:R-:W-:-:S12]  /*40f0*/  BRA.U !UP3, `(.L_x_2682) ;  /* 0x000000010b287547 */ /* 0x000fd8000b800000 */
[----:B------:R-:W-:Y:S01]  /*4100*/  @P5 FFMA.FTZ R162, R229, UR10, R165 ;  /* 0x0000000ae5a25c23 */ /* 0x000fe200080100a5 */
[----:B-----5:R-:W-:Y:S01]  /*4110*/  HADD2.F32 R160, -RZ, R128.H0_H0 ;  /* 0x20000080ffa07230 */ /* 0x020fe20000004100 */
[----:B------:R-:W-:Y:S02]  /*4120*/  LOP3.LUT P6, RZ, R176, 0xff, RZ, 0xc0, !PT ;  /* 0x000000ffb0ff7812 */ /* 0x000fe400078cc0ff */
[----:B------:R-:W-:-:S04]  /*4130*/  @P5 FADD.FTZ R161, R227, -R162 ;  /* 0x800000a2e3a15221 */ /* 0x000fc80000010000 */
[----:B------:R-:W-:-:S04]  /*4140*/  @P5 FFMA.FTZ R160, R161, UR31, R160 ;  /* 0x0000001fa1a05c23 */ /* 0x000fc800080100a0 */
[----:B------:R-:W-:-:S04]  /*4150*/  FMUL.FTZ R160, R160, UR23 ;  /* 0x00000017a0a07c20 */ /* 0x000fc80008410000 */
[----:B------:R-:W-:-:S05]  /*4160*/  FMUL.FTZ R160, R160, UR22 ;  /* 0x00000016a0a07c20 */ /* 0x000fca0008410000 */
[----:B------:R-:W-:-:S04]  /*4170*/  FSEL R160, R160, RZ, P6 ;  /* 0x000000ffa0a07208 */ /* 0x000fc80003000000 */
[----:B------:R-:W-:-:S04]  /*4180*/  F2FP.F16.F32.PACK_AB R160, RZ, R160 ;  /* 0x000000a0ffa0723e */ /* 0x000fc800000000ff */
[----:B------:R-:W-:-:S07]  /*4190*/  PRMT R140, R160, 0x7610, R140 ;  /* 0x00007610a08c7816 */ /* 0x000fce000000008c */
.L_x_2682:
[----:B------:R-:W-:Y:S05]  /*41a0*/  BRA.U !UP3, `(.L_x_2683) ;  /* 0x000000010b287547 */ /* 0x000fea000b800000 */
[----:B------:R-:W-:Y:S01]  /*41b0*/  @P5 FFMA.FTZ R161, R226, UR10, R165 ;  /* 0x0000000ae2a15c23 */ /* 0x000fe200080100a5 */
[----:B-----5:R-:W-:Y:S01]  /*41c0*/  HADD2.F32 R160, -RZ, R128.H1_H1 ;  /* 0x30000080ffa07230 */ /* 0x020fe20000004100 */
        /* <DEDUP_REMOVED lines=8> */
.L_x_2683:
[----:B------:R-:W-:Y:S05]  /*4250*/  BRA.U !UP3, `(.L_x_2684) ;  /* 0x000000010b287547 */ /* 0x000fea000b800000 */
        /* <DEDUP_REMOVED lines=10> */
.L_x_2684:
        /* <DEDUP_REMOVED lines=11> */
.L_x_2685:
        /* <DEDUP_REMOVED lines=11> */
.L_x_2686:
        /* <DEDUP_REMOVED lines=11> */
.L_x_2687:
        /* <DEDUP_REMOVED lines=11> */
.L_x_2688:
[----:B------:R-:W-:Y:S05]  /*45c0*/  BRA.U !UP3, `(.L_x_2673) ;  /* 0x000000050bb47547 */ /* 0x000fea000b800000 */
[----:B------:R-:W-:Y:S01]  /*45d0*/  @P5 FFMA.FTZ R162, R214, UR10, R165 ;  /* 0x0000000ad6a25c23 */ /* 0x000fe200080100a5 */
[----:B-----5:R-:W-:-:S03]  /*45e0*/  HADD2.F32 R160, -RZ, R131.H1_H1 ;  /* 0x30000083ffa07230 */ /* 0x020fc60000004100 */
[----:B------:R-:W-:-:S04]  /*45f0*/  @P5 FADD.FTZ R161, R213, -R162 ;  /* 0x800000a2d5a15221 */ /* 0x000fc80000010000 */
[----:B------:R-:W-:Y:S01]  /*4600*/  @P5 FFMA.FTZ R160, R161, UR31, R160 ;  /* 0x0000001fa1a05c23 */ /* 0x000fe200080100a0 */
[----:B------:R-:W-:-:S03]  /*4610*/  ISETP.GE.U32.AND P5, PT, R176, RZ, PT ;  /* 0x000000ffb000720c */ /* 0x000fc60003fa6070 */
[----:B------:R-:W-:Y:S01]  /*4620*/  FMUL.FTZ R160, R160, UR23 ;  /* 0x00000017a0a07c20 */ /* 0x000fe20008410000 */
[----:B------:R-:W-:-:S03]  /*4630*/  ISETP.GE.U32.AND.EX P5, PT, R177, 0x1000000, PT, P5 ;  /* 0x01000000b100780c */ /* 0x000fc60003fa6150 */
[----:B------:R-:W-:-:S05]  /*4640*/  FMUL.FTZ R160, R160, UR22 ;  /* 0x00000016a0a07c20 */ /* 0x000fca0008410000 */
[----:B------:R-:W-:-:S04]  /*4650*/  FSEL R160, R160, RZ, P5 ;  /* 0x000000ffa0a07208 */ /* 0x000fc80002800000 */
[----:B------:R-:W-:-:S04]  /*4660*/  F2FP.F16.F32.PACK_AB R160, RZ, R160 ;  /* 0x000000a0ffa0723e */ /* 0x000fc800000000ff */
[----:B------:R-:W-:Y:S01]  /*4670*/  PRMT R143, R143, 0x5410, R160 ;  /* 0x000054108f8f7816 */ /* 0x000fe200000000a0 */
[----:B------:R-:W-:Y:S06]  /*4680*/  BRA `(.L_x_2673) ;  /* 0x0000000400847947 */ /* 0x000fec0003800000 */
.L_x_2681:
[----:B------:R-:W-:Y:S01]  /*4690*/  PLOP3.LUT P6, PT, PT, PT, UP2, 0x80, 0x8 ;  /* 0x000000000008781c */ /* 0x000fe20003fcf028 */
[--C-:B-----5:R-:W-:Y:S01]  /*46a0*/  HADD2.F32 R166, -RZ, R129.reuse.H0_H0 ;  /* 0x20000081ffa67230 */ /* 0x120fe20000004100 */
[----:B------:R-:W-:Y:S01]  /*46b0*/  ISETP.LT.AND P5, PT, RZ, UR32, PT ;  /* 0x00000020ff007c0c */ /* 0x000fe2000bfa1270 */
[----:B------:R-:W-:Y:S02]  /*46c0*/  HADD2.F32 R161, -RZ, R128.H1_H1 ;  /* 0x30000080ffa17230 */ /* 0x000fe40000004100 */
[--C-:B------:R-:W-:Y:S02]  /*46d0*/  HADD2.F32 R163, -RZ, R130.reuse.H0_H0 ;  /* 0x20000082ffa37230 */ /* 0x100fe40000004100 */
[----:B------:R-:W-:Y:S02]  /*46e0*/  HADD2.F32 R162, -RZ, R130.H1_H1 ;  /* 0x30000082ffa27230 */ /* 0x000fe40000004100 */
[----:B------:R-:W-:-:S04]  /*46f0*/  HADD2.F32 R231, -RZ, R129.H1_H1 ;  /* 0x30000081ffe77230 */ /* 0x000fc80000004100 */
        /* <DEDUP_REMOVED lines=13> */
[----:B------:R-:W-:Y:S01]  /*47d0*/  @P5 FFMA.FTZ R163, R230, UR31, R163 ;  /* 0x0000001fe6a35c23 */ /* 0x000fe200080100a3 */
[----:B------:R-:W-:Y:S01]  /*47e0*/  @P6 FADD.FTZ R167, R227, -R80 ;  /* 0x80000050e3a76221 */ /* 0x000fe20000010000 */
[----:B------:R-:W-:Y:S01]  /*47f0*/  PLOP3.LUT P6, PT, PT, PT, UP2, 0x80, 0x8 ;  /* 0x000000000008781c */ /* 0x000fe20003fcf028 */
[----:B------:R-:W-:Y:S01]  /*4800*/  @P5 FADD.FTZ R80, R220, -R81 ;  /* 0x80000051dc505221 */ /* 0x000fe20000010000 */
[--C-:B------:R-:W-:Y:S01]  /*4810*/  @P5 FFMA.FTZ R82, R217, UR10, R165.reuse ;  /* 0x0000000ad9525c23 */ /* 0x100fe200080100a5 */
[----:B------:R-:W-:Y:S01]  /*4820*/  @P5 FFMA.FTZ R230, R214, UR10, R165 ;  /* 0x0000000ad6e65c23 */ /* 0x000fe200080100a5 */
[----:B------:R-:W-:Y:S01]  /*4830*/  @P5 FFMA.FTZ R162, R83, UR31, R162 ;  /* 0x0000001f53a25c23 */ /* 0x000fe200080100a2 */
[----:B------:R-:W-:-:S02]  /*4840*/  HADD2.F32 R83, -RZ, R131.H0_H0 ;  /* 0x20000083ff537230 */ /* 0x000fc40000004100 */
[----:B------:R-:W-:Y:S01]  /*4850*/  @P5 FFMA.FTZ R231, R80, UR31, R231 ;  /* 0x0000001f50e75c23 */ /* 0x000fe200080100e7 */
[----:B------:R-:W-:Y:S02]  /*4860*/  HADD2.F32 R160, -RZ, R131.H1_H1 ;  /* 0x30000083ffa07230 */ /* 0x000fe40000004100 */
[----:B------:R-:W-:Y:S01]  /*4870*/  @P5 FADD.FTZ R82, R215, -R82 ;  /* 0x80000052d7525221 */ /* 0x000fe20000010000 */
[----:B------:R-:W-:Y:S01]  /*4880*/  @P5 FADD.FTZ R81, R213, -R230 ;  /* 0x800000e6d5515221 */ /* 0x000fe20000010000 */
[----:B------:R-:W-:Y:S02]  /*4890*/  HADD2.F32 R80, -RZ, R128.H0_H0 ;  /* 0x20000080ff507230 */ /* 0x000fe40000004100 */
[----:B------:R-:W-:Y:S01]  /*48a0*/  @P5 FFMA.FTZ R83, R82, UR31, R83 ;  /* 0x0000001f52535c23 */ /* 0x000fe20008010053 */
[----:B------:R-:W-:Y:S01]  /*48b0*/  @P5 FFMA.FTZ R160, R81, UR31, R160 ;  /* 0x0000001f51a05c23 */ /* 0x000fe200080100a0 */
[----:B------:R-:W-:Y:S01]  /*48c0*/  F2FP.F16.F32.PACK_AB R82, R162, R163 ;  /* 0x000000a3a252723e */ /* 0x000fe200000000ff */
[----:B------:R-:W-:Y:S01]  /*48d0*/  @P6 FFMA.FTZ R80, R167, UR31, R80 ;  /* 0x0000001fa7506c23 */ /* 0x000fe20008010050 */
[----:B------:R-:W-:Y:S01]  /*48e0*/  F2FP.F16.F32.PACK_AB R81, R231, R166 ;  /* 0x000000a6e751723e */ /* 0x000fe200000000ff */
[----:B------:R-:W-:Y:S06]  /*48f0*/  BRA.U !UP3, `(.L_x_2689) ;  /* 0x000000010b187547 */ /* 0x000fec000b800000 */
[----:B------:R-:W-:Y:S01]  /*4900*/  FMUL.FTZ R167, R80, UR23 ;  /* 0x0000001750a77c20 */ /* 0x000fe20008410000 */
[----:B------:R-:W-:-:S03]  /*4910*/  LOP3.LUT P5, RZ, R176, 0xff, RZ, 0xc0, !PT ;  /* 0x000000ffb0ff7812 */ /* 0x000fc600078ac0ff */
[----:B------:R-:W-:-:S05]  /*4920*/  FMUL.FTZ R167, R167, UR22 ;  /* 0x00000016a7a77c20 */ /* 0x000fca0008410000 */
[----:B------:R-:W-:-:S04]  /*4930*/  FSEL R167, R167, RZ, P5 ;  /* 0x000000ffa7a77208 */ /* 0x000fc80002800000 */
[----:B------:R-:W-:-:S04]  /*4940*/  F2FP.F16.F32.PACK_AB R167, RZ, R167 ;  /* 0x000000a7ffa7723e */ /* 0x000fc800000000ff */
[----:B------:R-:W-:-:S07]  /*4950*/  PRMT R140, R167, 0x7610, R140 ;  /* 0x00007610a78c7816 */ /* 0x000fce000000008c */
.L_x_2689:
[----:B------:R-:W-:Y:S05]  /*4960*/  BRA.U !UP3, `(.L_x_2690) ;  /* 0x000000010b187547 */ /* 0x000fea000b800000 */
[----:B------:R-:W-:Y:S01]  /*4970*/  FMUL.FTZ R167, R161, UR23 ;  /* 0x00000017a1a77c20 */ /* 0x000fe20008410000 */
[----:B------:R-:W-:-:S03]  /*4980*/  LOP3.LUT P5, RZ, R176, 0xff00, RZ, 0xc0, !PT ;  /* 0x0000ff00b0ff7812 */ /* 0x000fc600078ac0ff */
[----:B------:R-:W-:-:S05]  /*4990*/  FMUL.FTZ R167, R167, UR22 ;  /* 0x00000016a7a77c20 */ /* 0x000fca0008410000 */
[----:B------:R-:W-:-:S04]  /*49a0*/  FSEL R167, R167, RZ, P5 ;  /* 0x000000ffa7a77208 */ /* 0x000fc80002800000 */
[----:B------:R-:W-:-:S04]  /*49b0*/  F2FP.F16.F32.PACK_AB R167, RZ, R167 ;  /* 0x000000a7ffa7723e */ /* 0x000fc800000000ff */
[----:B------:R-:W-:-:S07]  /*49c0*/  PRMT R140, R140, 0x5410, R167 ;  /* 0x000054108c8c7816 */ /* 0x000fce00000000a7 */
.L_x_2690:
[----:B------:R-:W-:Y:S05]  /*49d0*/  BRA.U !UP3, `(.L_x_2691) ;  /* 0x000000010b187547 */ /* 0x000fea000b800000 */
[----:B------:R-:W-:Y:S01]  /*49e0*/  FMUL.FTZ R166, R166, UR23 ;  /* 0x00000017a6a67c20 */ /* 0x000fe20008410000 */
[----:B------:R-:W-:-:S03]  /*49f0*/  LOP3.LUT P5, RZ, R176, 0xff0000, RZ, 0xc0, !PT ;  /* 0x00ff0000b0ff7812 */ /* 0x000fc600078ac0ff */
[----:B------:R-:W-:-:S05]  /*4a00*/  FMUL.FTZ R166, R166, UR22 ;  /* 0x00000016a6a67c20 */ /* 0x000fca0008410000 */
[----:B------:R-:W-:-:S04]  /*4a10*/  FSEL R166, R166, RZ, P5 ;  /* 0x000000ffa6a67208 */ /* 0x000fc80002800000 */
[----:B------:R-:W-:-:S04]  /*4a20*/  F2FP.F16.F32.PACK_AB R166, RZ, R166 ;  /* 0x000000a6ffa6723e */ /* 0x000fc800000000ff */
[----:B------:R-:W-:-:S07]  /*4a30*/  PRMT R141, R166, 0x7610, R141 ;  /* 0x00007610a68d7816 */ /* 0x000fce000000008d */
.L_x_2691:
[----:B------:R-:W-:Y:S05]  /*4a40*/  BRA.U !UP3, `(.L_x_2692) ;  /* 0x000000010b187547 */ /* 0x000fea000b800000 */
[----:B------:R-:W-:Y:S01]  /*4a50*/  FMUL.FTZ R231, R231, UR23 ;  /* 0x00000017e7e77c20 */ /* 0x000fe20008410000 */
[----:B------:R-:W-:-:S03]  /*4a60*/  LOP3.LUT P5, RZ, R176, 0xff000000, RZ, 0xc0, !PT ;  /* 0xff000000b0ff7812 */ /* 0x000fc600078ac0ff */
[----:B------:R-:W-:-:S05]  /*4a70*/  FMUL.FTZ R231, R231, UR22 ;  /* 0x00000016e7e77c20 */ /* 0x000fca0008410000 */
[----:B------:R-:W-:-:S04]  /*4a80*/  FSEL R231, R231, RZ, P5 ;  /* 0x000000ffe7e77208 */ /* 0x000fc80002800000 */
[----:B------:R-:W-:-:S04]  /*4a90*/  F2FP.F16.F32.PACK_AB R231, RZ, R231 ;  /* 0x000000e7ffe7723e */ /* 0x000fc800000000ff */
[----:B------:R-:W-:-:S07]  /*4aa0*/  PRMT R141, R141, 0x5410, R231 ;  /* 0x000054108d8d7816 */ /* 0x000fce00000000e7 */
.L_x_2692:
[----:B------:R-:W-:Y:S05]  /*4ab0*/  BRA.U !UP3, `(.L_x_2693) ;  /* 0x000000010b187547 */ /* 0x000fea000b800000 */
[----:B------:R-:W-:Y:S01]  /*4ac0*/  FMUL.FTZ R163, R163, UR23 ;  /* 0x00000017a3a37c20 */ /* 0x000fe20008410000 */
[----:B------:R-:W-:-:S03]  /*4ad0*/  LOP3.LUT P5, RZ, R177, 0xff, RZ, 0xc0, !PT ;  /* 0x000000ffb1ff7812 */ /* 0x000fc600078ac0ff */
[----:B------:R-:W-:-:S05]  /*4ae0*/  FMUL.FTZ R163, R163, UR22 ;  /* 0x00000016a3a37c20 */ /* 0x000fca0008410000 */
[----:B------:R-:W-:-:S04]  /*4af0*/  FSEL R163, R163, RZ, P5 ;  /* 0x000000ffa3a37208 */ /* 0x000fc80002800000 */
[----:B------:R-:W-:-:S04]  /*4b00*/  F2FP.F16.F32.PACK_AB R163, RZ, R163 ;  /* 0x000000a3ffa3723e */ /* 0x000fc800000000ff */
[----:B------:R-:W-:-:S07]  /*4b10*/  PRMT R142, R163, 0x7610, R142 ;  /* 0x00007610a38e7816 */ /* 0x000fce000000008e */
.L_x_2693:
[----:B------:R-:W-:Y:S05]  /*4b20*/  BRA.U !UP3, `(.L_x_2694) ;  /* 0x000000010b187547 */ /* 0x000fea000b800000 */
[----:B------:R-:W-:Y:S01]  /*4b30*/  FMUL.FTZ R162, R162, UR23 ;  /* 0x00000017a2a27c20 */ /* 0x000fe20008410000 */
[----:B------:R-:W-:-:S03]  /*4b40*/  LOP3.LUT P5, RZ, R177, 0xff00, RZ, 0xc0, !PT ;  /* 0x0000ff00b1ff7812 */ /* 0x000fc600078ac0ff */
[----:B------:R-:W-:-:S05]  /*4b50*/  FMUL.FTZ R162, R162, UR22 ;  /* 0x00000016a2a27c20 */ /* 0x000fca0008410000 */
[----:B------:R-:W-:-:S04]  /*4b60*/  FSEL R162, R162, RZ, P5 ;  /* 0x000000ffa2a27208 */ /* 0x000fc80002800000 */
[----:B------:R-:W-:-:S04]  /*4b70*/  F2FP.F16.F32.PACK_AB R162, RZ, R162 ;  /* 0x000000a2ffa2723e */ /* 0x000fc800000000ff */
[----:B------:R-:W-:-:S07]  /*4b80*/  PRMT R142, R142, 0x5410, R162 ;  /* 0x000054108e8e7816 */ /* 0x000fce00000000a2 */
.L_x_2694:
[----:B------:R-:W-:Y:S05]  /*4b90*/  BRA.U !UP3, `(.L_x_2695) ;  /* 0x000000010b187547 */ /* 0x000fea000b800000 */
[----:B------:R-:W-:Y:S01]  /*4ba0*/  FMUL.FTZ R162, R83, UR23 ;  /* 0x0000001753a27c20 */ /* 0x000fe20008410000 */
[----:B------:R-:W-:-:S03]  /*4bb0*/  LOP3.LUT P5, RZ, R177, 0xff0000, RZ, 0xc0, !PT ;  /* 0x00ff0000b1ff7812 */ /* 0x000fc600078ac0ff */
[----:B------:R-:W-:-:S05]  /*4bc0*/  FMUL.FTZ R162, R162, UR22 ;  /* 0x00000016a2a27c20 */ /* 0x000fca0008410000 */
[----:B------:R-:W-:-:S04]  /*4bd0*/  FSEL R162, R162, RZ, P5 ;  /* 0x000000ffa2a27208 */ /* 0x000fc80002800000 */
[----:B------:R-:W-:-:S04]  /*4be0*/  F2FP.F16.F32.PACK_AB R162, RZ, R162 ;  /* 0x000000a2ffa2723e */ /* 0x000fc800000000ff */
[----:B------:R-:W-:-:S07]  /*4bf0*/  PRMT R143, R162, 0x7610, R143 ;  /* 0x00007610a28f7816 */ /* 0x000fce000000008f */
.L_x_2695:
[----:B------:R-:W-:Y:S02]  /*4c00*/  F2FP.F16.F32.PACK_AB R80, R161, R80 ;  /* 0x00000050a150723e */ /* 0x000fe400000000ff */
[----:B------:R-:W-:Y:S01]  /*4c10*/  F2FP.F16.F32.PACK_AB R83, R160, R83 ;  /* 0x00000053a053723e */ /* 0x000fe200000000ff */
[----:B------:R-:W-:Y:S06]  /*4c20*/  BRA.U !UP3, `(.L_x_2673) ;  /* 0x000000010b1c7547 */ /* 0x000fec000b800000 */
[----:B------:R-:W-:Y:S01]  /*4c30*/  FMUL.FTZ R160, R160, UR23 ;  /* 0x00000017a0a07c20 */ /* 0x000fe20008410000 */
[----:B------:R-:W-:-:S03]  /*4c40*/  ISETP.GE.U32.AND P5, PT, R176, RZ, PT ;  /* 0x000000ffb000720c */ /* 0x000fc60003fa6070 */
[----:B------:R-:W-:Y:S01]  /*4c50*/  FMUL.FTZ R160, R160, UR22 ;  /* 0x00000016a0a07c20 */ /* 0x000fe20008410000 */
[----:B------:R-:W-:-:S04]  /*4c60*/  ISETP.GE.U32.AND.EX P5, PT, R177, 0x1000000, PT, P5 ;  /* 0x01000000b100780c */ /* 0x000fc80003fa6150 */
[----:B------:R-:W-:-:S04]  /*4c70*/  FSEL R160, R160, RZ, P5 ;  /* 0x000000ffa0a07208 */ /* 0x000fc80002800000 */
[----:B------:R-:W-:-:S04]  /*4c80*/  F2FP.F16.F32.PACK_AB R160, RZ, R160 ;  /* 0x000000a0ffa0723e */ /* 0x000fc800000000ff */
[----:B------:R-:W-:-:S07]  /*4c90*/  PRMT R143, R143, 0x5410, R160 ;  /* 0x000054108f8f7816 */ /* 0x000fce00000000a0 */
.L_x_2673:
[----:B------:R-:W-:Y:S01]  /*4ca0*/  ISETP.NE.U32.AND P5, PT, RZ, UR4, PT ;  /* 0x00000004ff007c0c */ /* 0x000fe2000bfa5070 */
[----:B------:R-:W0:Y:S01]  /*4cb0*/  @UP3 LDCU.64 UR8, c[0x0][0x468] ;  /* 0x00008d00ff0837ac */ /* 0x000e220008000a00 */
[----:B------:R-:W-:Y:S02]  /*4cc0*/  PLOP3.LUT P6, PT, PT, PT, UP3, 0x80, 0x8 ;  /* 0x000000000008781c */ /* 0x000fe40003fcf038 */
[----:B------:R-:W-:-:S13]  /*4cd0*/  ISETP.NE.AND.EX P5, PT, RZ, UR5, PT, P5 ;  /* 0x00000005ff007c0c */ /* 0x000fda000bfa5350 */
[----:B------:R-:W1:Y:S02]  /*4ce0*/  @P5 LDC.64 R160, c[0x0][0x478] ;  /* 0x00011e00ffa05b82 */ /* 0x000e640000000a00 */
[C---:B-1----:R-:W-:Y:S01]  /*4cf0*/  @P5 IMAD.WIDE.U32 R162, R228.reuse, 0x10, R160 ;  /* 0x00000010e4a25825 */ /* 0x042fe200078e00a0 */
[----:B------:R-:W-:Y:S02]  /*4d00*/  MOV R161, 0x10 ;  /* 0x0000001000a17802 */ /* 0x000fe40000000f00 */
[----:B------:R-:W-:Y:S02]  /*4d10*/  IADD3 R228, PT, PT, R228, 0x80, RZ ;  /* 0x00000080e4e47810 */ /* 0x000fe40007ffe0ff */
[----:B------:R1:W-:Y:S01]  /*4d20*/  @P5 STG.E.128 desc[UR20][R162.64], R80 ;  /* 0x00000050a2005986 */ /* 0x0003e2000c101d14 */
[----:B------:R-:W-:Y:S01]  /*4d30*/  PLOP3.LUT P5, PT, PT, PT, UP3, 0x80, 0x8 ;  /* 0x000000000008781c */ /* 0x000fe20003faf038 */
[C---:B0-----:R-:W-:Y:S01]  /*4d40*/  @P6 IMAD.WIDE.U32 R160, R164.reuse, R161, UR8 ;  /* 0x00000008a4a06e25 */ /* 0x041fe2000f8e00a1 */
[----:B------:R-:W-:-:S11]  /*4d50*/  IADD3 R164, PT, PT, R164, 0x80, RZ ;  /* 0x00000080a4a47810 */ /* 0x000fd60007ffe0ff */
[----:B------:R1:W-:Y:S02]  /*4d60*/  @P5 STG.E.128 desc[UR20][R160.64], R140 ;  /* 0x0000008ca0005986 */ /* 0x0003e4000c101d14 */
.L_x_2663:
[----:B------:R-:W-:Y:S05]  /*4d70*/  BSYNC.RECONVERGENT B0 ;  /* 0x0000000000007941 */ /* 0x000fea0003800200 */
.L_x_2662:
        /* <DEDUP_REMOVED lines=10> */
[--C-:B-1---5:R-:W-:Y:S02]  /*4e20*/  HADD2.F32 R83, -RZ, R134.reuse.H0_H0 ;  /* 0x20000086ff537230 */ /* 0x122fe40000004100 */
[----:B------:R-:W-:Y:S02]  /*4e30*/  HADD2.F32 R160, -RZ, R134.H1_H1 ;  /* 0x30000086ffa07230 */ /* 0x000fe40000004100 */
[----:B------:R-:W-:Y:S02]  /*4e40*/  HADD2.F32 R80, -RZ, R132.H0_H0 ;  /* 0x20000084ff507230 */ /* 0x000fe40000004100 */
[--C-:B------:R-:W-:Y:S02]  /*4e50*/  HADD2.F32 R166, -RZ, R133.reuse.H0_H0 ;  /* 0x20000085ffa67230 */ /* 0x100fe40000004100 */
[----:B------:R-:W-:-:S04]  /*4e60*/  HADD2.F32 R231, -RZ, R133.H1_H1 ;  /* 0x30000085ffe77230 */ /* 0x000fc80000004100 */
[--C-:B------:R-:W-:Y:S01]  /*4e70*/  @P6 FFMA.FTZ R163, R9, UR10, R165.reuse ;  /* 0x0000000a09a36c23 */ /* 0x100fe200080100a5 */
[--C-:B------:R-:W-:Y:S01]  /*4e80*/  @P6 FFMA.FTZ R162, R12, UR10, R165.reuse ;  /* 0x0000000a0ca26c23 */ /* 0x100fe200080100a5 */
[--C-:B------:R-:W-:Y:S01]  /*4e90*/  @P6 FFMA.FTZ R81, R3, UR10, R165.reuse ;  /* 0x0000000a03516c23 */ /* 0x100fe200080100a5 */
[----:B------:R-:W-:Y:S01]  /*4ea0*/  @P6 FFMA.FTZ R161, R5, UR10, R165 ;  /* 0x0000000a05a16c23 */ /* 0x000fe200080100a5 */
[----:B------:R-:W-:Y:S01]  /*4eb0*/  @P6 FADD.FTZ R82, R10, -R163 ;  /* 0x800000a30a526221 */ /* 0x000fe20000010000 */
[----:B------:R-:W-:Y:S01]  /*4ec0*/  @P6 FFMA.FTZ R230, R8, UR10, R165 ;  /* 0x0000000a08e66c23 */ /* 0x000fe200080100a5 */
[----:B------:R-:W-:Y:S01]  /*4ed0*/  @P6 FADD.FTZ R163, R11, -R162 ;  /* 0x800000a20ba36221 */ /* 0x000fe20000010000 */
[----:B------:R-:W-:Y:S01]  /*4ee0*/  @P6 FADD.FTZ R81, R212, -R81 ;  /* 0x80000051d4516221 */ /* 0x000fe20000010000 */
[----:B------:R-:W-:Y:S01]  /*4ef0*/  @P6 FADD.FTZ R161, R6, -R161 ;  /* 0x800000a106a16221 */ /* 0x000fe20000010000 */
[----:B------:R-:W-:Y:S01]  /*4f00*/  @P6 FFMA.FTZ R83, R82, UR31, R83 ;  /* 0x0000001f52536c23 */ /* 0x000fe20008010053 */
[--C-:B------:R-:W-:Y:S01]  /*4f10*/  @P6 FFMA.FTZ R82, R4, UR10, R165.reuse ;  /* 0x0000000a04526c23 */ /* 0x100fe200080100a5 */
[--C-:B------:R-:W-:Y:S01]  /*4f20*/  @P6 FFMA.FTZ R232, R15, UR10, R165.reuse ;  /* 0x0000000a0fe86c23 */ /* 0x100fe200080100a5 */
[----:B------:R-:W-:Y:S01]  /*4f30*/  @P6 FADD.FTZ R230, R7, -R230 ;  /* 0x800000e607e66221 */ /* 0x000fe20000010000 */
[----:B------:R-:W-:Y:S01]  /*4f40*/  @P6 FFMA.FTZ R167, R16, UR10, R165 ;  /* 0x0000000a10a76c23 */ /* 0x000fe200080100a5 */
[----:B------:R-:W-:Y:S01]  /*4f50*/  @P6 FFMA.FTZ R160, R163, UR31, R160 ;  /* 0x0000001fa3a06c23 */ /* 0x000fe200080100a0 */
[----:B------:R-:W-:Y:S01]  /*4f60*/  @P6 FFMA.FTZ R80, R81, UR31, R80 ;  /* 0x0000001f51506c23 */ /* 0x000fe20008010050 */
[----:B------:R-:W-:Y:S01]  /*4f70*/  @P6 FFMA.FTZ R166, R161, UR31, R166 ;  /* 0x0000001fa1a66c23 */ /* 0x000fe200080100a6 */
[----:B------:R-:W-:-:S02]  /*4f80*/  HADD2.F32 R163, -RZ, R132.H1_H1 ;  /* 0x30000084ffa37230 */ /* 0x000fc40000004100 */
[----:B------:R-:W-:Y:S01]  /*4f90*/  @P6 FADD.FTZ R82, R211, -R82 ;  /* 0x80000052d3526221 */ /* 0x000fe20000010000 */
[--C-:B------:R-:W-:Y:S02]  /*4fa0*/  HADD2.F32 R162, -RZ, R135.reuse.H0_H0 ;  /* 0x20000087ffa27230 */ /* 0x100fe40000004100 */
[----:B------:R-:W-:Y:S01]  /*4fb0*/  @P6 FADD.FTZ R81, R13, -R232 ;  /* 0x800000e80d516221 */ /* 0x000fe20000010000 */
[----:B------:R-:W-:Y:S02]  /*4fc0*/  HADD2.F32 R161, -RZ, R135.H1_H1 ;  /* 0x30000087ffa17230 */ /* 0x000fe40000004100 */
[----:B------:R-:W-:Y:S01]  /*4fd0*/  @P6 FFMA.FTZ R231, R230, UR31, R231 ;  /* 0x0000001fe6e76c23 */ /* 0x000fe200080100e7 */
[----:B------:R-:W-:Y:S01]  /*4fe0*/  @P6 FADD.FTZ R232, R14, -R167 ;  /* 0x800000a70ee86221 */ /* 0x000fe20000010000 */
        /* <DEDUP_REMOVED lines=12> */
.L_x_2700:
[----:B------:R-:W-:Y:S05]  /*50b0*/  BRA.U !UP3, `(.L_x_2701) ;  /* 0x000000010b187547 */ /* 0x000fea000b800000 */
[----:B------:R-:W-:Y:S01]  /*50c0*/  FMUL.FTZ R167, R163, UR23 ;  /* 0x00000017a3a77c20 */ /* 0x000fe20008410000 */
[----:B------:R-:W-:-:S03]  /*50d0*/  LOP3.LUT P6, RZ, R174, 0xff00, RZ, 0xc0, !PT ;  /* 0x0000ff00aeff7812 */ /* 0x000fc600078cc0ff */
[----:B------:R-:W-:-:S05]  /*50e0*/  FMUL.FTZ R167, R167, UR22 ;  /* 0x00000016a7a77c20 */ /* 0x000fca0008410000 */
[----:B------:R-:W-:-:S04]  /*50f0*/  FSEL R167, R167, RZ, P6 ;  /* 0x000000ffa7a77208 */ /* 0x000fc80003000000 */
[----:B------:R-:W-:-:S04]  /*5100*/  F2FP.F16.F32.PACK_AB R167, RZ, R167 ;  /* 0x000000a7ffa7723e */ /* 0x000fc800000000ff */
[----:B------:R-:W-:-:S07]  /*5110*/  PRMT R140, R140, 0x5410, R167 ;  /* 0x000054108c8c7816 */ /* 0x000fce00000000a7 */
.L_x_2701:
[----:B------:R-:W-:Y:S05]  /*5120*/  BRA.U !UP3, `(.L_x_2702) ;  /* 0x000000010b187547 */ /* 0x000fea000b800000 */
[----:B------:R-:W-:Y:S01]  /*5130*/  FMUL.FTZ R166, R166, UR23 ;  /* 0x00000017a6a67c20 */ /* 0x000fe20008410000 */
[----:B------:R-:W-:-:S03]  /*5140*/  LOP3.LUT P6, RZ, R174, 0xff0000, RZ, 0xc0, !PT ;  /* 0x00ff0000aeff7812 */ /* 0x000fc600078cc0ff */
[----:B------:R-:W-:-:S05]  /*5150*/  FMUL.FTZ R166, R166, UR22 ;  /* 0x00000016a6a67c20 */ /* 0x000fca0008410000 */
[----:B------:R-:W-:-:S04]  /*5160*/  FSEL R166, R166, RZ, P6 ;  /* 0x000000ffa6a67208 */ /* 0x000fc80003000000 */
[----:B------:R-:W-:-:S04]  /*5170*/  F2FP.F16.F32.PACK_AB R166, RZ, R166 ;  /* 0x000000a6ffa6723e */ /* 0x000fc800000000ff */
[----:B------:R-:W-:-:S07]  /*5180*/  PRMT R141, R166, 0x7610, R141 ;  /* 0x00007610a68d7816 */ /* 0x000fce000000008d */
.L_x_2702:
[----:B------:R-:W-:Y:S05]  /*5190*/  BRA.U !UP3, `(.L_x_2703) ;  /* 0x000000010b187547 */ /* 0x000fea000b800000 */
[----:B------:R-:W-:Y:S01]  /*51a0*/  FMUL.FTZ R231, R231, UR23 ;  /* 0x00000017e7e77c20 */ /* 0x000fe20008410000 */
[----:B------:R-:W-:-:S03]  /*51b0*/  LOP3.LUT P6, RZ, R174, 0xff000000, RZ, 0xc0, !PT ;  /* 0xff000000aeff7812 */ /* 0x000fc600078cc0ff */
[----:B------:R-:W-:-:S05]  /*51c0*/  FMUL.FTZ R231, R231, UR22 ;  /* 0x00000016e7e77c20 */ /* 0x000fca0008410000 */
[----:B------:R-:W-:-:S04]  /*51d0*/  FSEL R231, R231, RZ, P6 ;  /* 0x000000ffe7e77208 */ /* 0x000fc80003000000 */
[----:B------:R-:W-:-:S04]  /*51e0*/  F2FP.F16.F32.PACK_AB R231, RZ, R231 ;  /* 0x000000e7ffe7723e */ /* 0x000fc800000000ff */
[----:B------:R-:W-:-:S07]  /*51f0*/  PRMT R141, R141, 0x5410, R231 ;  /* 0x000054108d8d7816 */ /* 0x000fce00000000e7 */
.L_x_2703:
[----:B------:R-:W-:Y:S05]  /*5200*/  BRA.U !UP3, `(.L_x_2704) ;  /* 0x000000010b187547 */ /* 0x000fea000b800000 */
[----:B------:R-:W-:Y:S01]  /*5210*/  FMUL.FTZ R83, R83, UR23 ;  /* 0x0000001753537c20 */ /* 0x000fe20008410000 */
[----:B------:R-:W-:-:S03]  /*5220*/  LOP3.LUT P6, RZ, R175, 0xff, RZ, 0xc0, !PT ;  /* 0x000000ffafff7812 */ /* 0x000fc600078cc0ff */
[----:B------:R-:W-:-:S05]  /*5230*/  FMUL.FTZ R83, R83, UR22 ;  /* 0x0000001653537c20 */ /* 0x000fca0008410000 */
[----:B------:R-:W-:-:S04]  /*5240*/  FSEL R83, R83, RZ, P6 ;  /* 0x000000ff53537208 */ /* 0x000fc80003000000 */
[----:B------:R-:W-:-:S04]  /*5250*/  F2FP.F16.F32.PACK_AB R83, RZ, R83 ;  /* 0x00000053ff53723e */ /* 0x000fc800000000ff */
[----:B------:R-:W-:-:S07]  /*5260*/  PRMT R142, R83, 0x7610, R142 ;  /* 0x00007610538e7816 */ /* 0x000fce000000008e */
.L_x_2704:
[----:B------:R-:W-:Y:S05]  /*5270*/  BRA.U !UP3, `(.L_x_2705) ;  /* 0x000000010b187547 */ /* 0x000fea000b800000 */
[----:B------:R-:W-:Y:S01]  /*5280*/  FMUL.FTZ R160, R160, UR23 ;  /* 0x00000017a0a07c20 */ /* 0x000fe20008410000 */
[----:B------:R-:W-:-:S03]  /*5290*/  LOP3.LUT P6, RZ, R175, 0xff00, RZ, 0xc0, !PT ;  /* 0x0000ff00afff7812 */ /* 0x000fc600078cc0ff */
[----:B------:R-:W-:-:S05]  /*52a0*/  FMUL.FTZ R160, R160, UR22 ;  /* 0x00000016a0a07c20 */ /* 0x000fca0008410000 */
[----:B------:R-:W-:-:S04]  /*52b0*/  FSEL R160, R160, RZ, P6 ;  /* 0x000000ffa0a07208 */ /* 0x000fc80003000000 */
[----:B------:R-:W-:-:S04]  /*52c0*/  F2FP.F16.F32.PACK_AB R160, RZ, R160 ;  /* 0x000000a0ffa0723e */ /* 0x000fc800000000ff */
[----:B------:R-:W-:-:S07]  /*52d0*/  PRMT R142, R142, 0x5410, R160 ;  /* 0x000054108e8e7816 */ /* 0x000fce00000000a0 */
.L_x_2705:
[----:B------:R-:W-:Y:S05]  /*52e0*/  BRA.U !UP3, `(.L_x_2706) ;  /* 0x000000010b187547 */ /* 0x000fea000b800000 */
[----:B------:R-:W-:Y:S01]  /*52f0*/  FMUL.FTZ R83, R162, UR23 ;  /* 0x00000017a2537c20 */ /* 0x000fe20008410000 */
[----:B------:R-:W-:-:S03]  /*5300*/  LOP3.LUT P6, RZ, R175, 0xff0000, RZ, 0xc0, !PT ;  /* 0x00ff0000afff7812 */ /* 0x000fc600078cc0ff */
[----:B------:R-:W-:-:S05]  /*5310*/  FMUL.FTZ R83, R83, UR22 ;  /* 0x0000001653537c20 */ /* 0x000fca0008410000 */
[----:B------:R-:W-:-:S04]  /*5320*/  FSEL R83, R83, RZ, P6 ;  /* 0x000000ff53537208 */ /* 0x000fc80003000000 */
[----:B------:R-:W-:-:S04]  /*5330*/  F2FP.F16.F32.PACK_AB R83, RZ, R83 ;  /* 0x00000053ff53723e */ /* 0x000fc800000000ff */
[----:B------:R-:W-:-:S07]  /*5340*/  PRMT R143, R83, 0x7610, R143 ;  /* 0x00007610538f7816 */ /* 0x000fce000000008f */
.L_x_2706:
        /* <DEDUP_REMOVED lines=9> */
[----:B------:R-:W-:Y:S01]  /*53e0*/  PRMT R143, R143, 0x5410, R161 ;  /* 0x000054108f8f7816 */ /* 0x000fe200000000a1 */
[----:B------:R-:W-:Y:S06]  /*53f0*/  BRA `(.L_x_2707) ;  /* 0x0000001000b47947 */ /* 0x000fec0003800000 */
.L_x_2699:
[----:B------:R-:W-:Y:S01]  /*5400*/  ISETP.LT.AND P6, PT, RZ, UR32, PT ;  /* 0x00000020ff007c0c */ /* 0x000fe2000bfc1270 */
[----:B------:R-:W-:-:S12]  /*5410*/  BRA.U !UP3, `(.L_x_2708) ;  /* 0x000000010b307547 */ /* 0x000fd8000b800000 */
[----:B-1----:R-:W-:Y:S01]  /*5420*/  @P6 FFMA.FTZ R161, R3, UR10, R165 ;  /* 0x0000000a03a16c23 */ /* 0x002fe200080100a5 */
[----:B-----5:R-:W-:Y:S01]  /*5430*/  HADD2.F32 R160, -RZ, R132.H0_H0 ;  /* 0x20000084ffa07230 */ /* 0x020fe20000004100 */
        /* <DEDUP_REMOVED lines=8> */
[----:B------:R-:W-:-:S04]  /*54c0*/  F2FP.F16.F32.PACK_AB R160, RZ, R160 ;  /* 0x000000a0ffa0723e */ /* 0x000fc800000000ff */
[----:B------:R-:W-:-:S07]  /*54d0*/  PRMT R140, R160, 0x7610, R140 ;  /* 0x00007610a08c7816 */ /* 0x000fce000000008c */
.L_x_2708:
[----:B------:R-:W-:Y:S05]  /*54e0*/  BRA.U !UP3, `(.L_x_2709) ;  /* 0x000000010b307547 */ /* 0x000fea000b800000 */
[----:B-1----:R-:W-:Y:S01]  /*54f0*/  @P6 FFMA.FTZ R162, R4, UR10, R165 ;  /* 0x0000000a04a26c23 */ /* 0x002fe200080100a5 */
[----:B-----5:R-:W-:Y:S01]  /*5500*/  HADD2.F32 R160, -RZ, R132.H1_H1 ;  /* 0x30000084ffa07230 */ /* 0x020fe20000004100 */
        /* <DEDUP_REMOVED lines=10> */
.L_x_2709:
[----:B------:R-:W-:Y:S05]  /*55b0*/  BRA.U !UP3, `(.L_x_2710) ;  /* 0x000000010b307547 */ /* 0x000fea000b800000 */
        /* <DEDUP_REMOVED lines=12> */
.L_x_2710:
        /* <DEDUP_REMOVED lines=13> */
.L_x_2711:
        /* <DEDUP_REMOVED lines=13> */
.L_x_2712:
        /* <DEDUP_REMOVED lines=13> */
.L_x_2713:
        /* <DEDUP_REMOVED lines=13> */
.L_x_2714:
[----:B------:R-:W-:Y:S05]  /*59c0*/  BRA.U !UP3, `(.L_x_2707) ;  /* 0x0000000d0b407547 */ /* 0x000fea000b800000 */
[----:B-1----:R-:W-:Y:S01]  /*59d0*/  @P6 FFMA.FTZ R161, R16, UR10, R165 ;  /* 0x0000000a10a16c23 */ /* 0x002fe200080100a5 */
        /* <DEDUP_REMOVED lines=11> */
.L_x_2698:
        /* <DEDUP_REMOVED lines=37> */
[----:B------:R-:W-:Y:S02]  /*5ce0*/  F2FP.F16.F32.PACK_AB R82, R231, R230 ;  /* 0x000000e6e752723e */ /* 0x000fe400000000ff */
[----:B------:R-:W-:Y:S01]  /*5cf0*/  F2FP.F16.F32.PACK_AB R81, R167, R166 ;  /* 0x000000a6a751723e */ /* 0x000fe200000000ff */
[----:B------:R-:W-:Y:S06]  /*5d00*/  BRA.U !UP3, `(.L_x_2716) ;  /* 0x000000010b187547 */ /* 0x000fec000b800000 */
[----:B------:R-:W-:Y:S01]  /*5d10*/  FMUL.FTZ R162, R80, UR23 ;  /* 0x0000001750a27c20 */ /* 0x000fe20008410000 */
[----:B-----5:R-:W-:-:S03]  /*5d20*/  LOP3.LUT P6, RZ, R174, 0xff, RZ, 0xc0, !PT ;  /* 0x000000ffaeff7812 */ /* 0x020fc600078cc0ff */
[----:B------:R-:W-:-:S05]  /*5d30*/  FMUL.FTZ R162, R162, UR22 ;  /* 0x00000016a2a27c20 */ /* 0x000fca0008410000 */
[----:B------:R-:W-:-:S04]  /*5d40*/  FSEL R162, R162, RZ, P6 ;  /* 0x000000ffa2a27208 */ /* 0x000fc80003000000 */
[----:B------:R-:W-:-:S04]  /*5d50*/  F2FP.F16.F32.PACK_AB R162, RZ, R162 ;  /* 0x000000a2ffa2723e */ /* 0x000fc800000000ff */
[----:B------:R-:W-:-:S07]  /*5d60*/  PRMT R140, R162, 0x7610, R140 ;  /* 0x00007610a28c7816 */ /* 0x000fce000000008c */
.L_x_2716:
[----:B------:R-:W-:Y:S05]  /*5d70*/  BRA.U !UP3, `(.L_x_2717) ;  /* 0x000000010b187547 */ /* 0x000fea000b800000 */
[----:B------:R-:W-:Y:S01]  /*5d80*/  FMUL.FTZ R162, R83, UR23 ;  /* 0x0000001753a27c20 */ /* 0x000fe20008410000 */
[----:B-----5:R-:W-:-:S03]  /*5d90*/  LOP3.LUT P6, RZ, R174, 0xff00, RZ, 0xc0, !PT ;  /* 0x0000ff00aeff7812 */ /* 0x020fc600078cc0ff */
[----:B------:R-:W-:-:S05]  /*5da0*/  FMUL.FTZ R162, R162, UR22 ;  /* 0x00000016a2a27c20 */ /* 0x000fca0008410000 */
[----:B------:R-:W-:-:S04]  /*5db0*/  FSEL R162, R162, RZ, P6 ;  /* 0x000000ffa2a27208 */ /* 0x000fc80003000000 */
[----:B------:R-:W-:-:S04]  /*5dc0*/  F2FP.F16.F32.PACK_AB R162, RZ, R162 ;  /* 0x000000a2ffa2723e */ /* 0x000fc800000000ff */
[----:B------:R-:W-:-:S07]  /*5dd0*/  PRMT R140, R140, 0x5410, R162 ;  /* 0x000054108c8c7816 */ /* 0x000fce00000000a2 */
.L_x_2717:
[----:B------:R-:W-:Y:S05]  /*5de0*/  BRA.U !UP3, `(.L_x_2718) ;  /* 0x000000010b187547 */ /* 0x000fea000b800000 */
[----:B------:R-:W-:Y:S01]  /*5df0*/  FMUL.FTZ R162, R166, UR23 ;  /* 0x00000017a6a27c20 */ /* 0x000fe20008410000 */
[----:B-----5:R-:W-:-:S03]  /*5e00*/  LOP3.LUT P6, RZ, R174, 0xff0000, RZ, 0xc0, !PT ;  /* 0x00ff0000aeff7812 */ /* 0x020fc600078cc0ff */
[----:B------:R-:W-:-:S05]  /*5e10*/  FMUL.FTZ R162, R162, UR22 ;  /* 0x00000016a2a27c20 */ /* 0x000fca0008410000 */
[----:B------:R-:W-:-:S04]  /*5e20*/  FSEL R162, R162, RZ, P6 ;  /* 0x000000ffa2a27208 */ /* 0x000fc80003000000 */
[----:B------:R-:W-:-:S04]  /*5e30*/  F2FP.F16.F32.PACK_AB R162, RZ, R162 ;  /* 0x000000a2ffa2723e */ /* 0x000fc800000000ff */
[----:B------:R-:W-:-:S07]  /*5e40*/  PRMT R141, R162, 0x7610, R141 ;  /* 0x00007610a28d7816 */ /* 0x000fce000000008d */
.L_x_2718:
[----:B------:R-:W-:Y:S05]  /*5e50*/  BRA.U !UP3, `(.L_x_2719) ;  /* 0x000000010b187547 */ /* 0x000fea000b800000 */
[----:B------:R-:W-:Y:S01]  /*5e60*/  FMUL.FTZ R162, R167, UR23 ;  /* 0x00000017a7a27c20 */ /* 0x000fe20008410000 */
[----:B-----5:R-:W-:-:S03]  /*5e70*/  LOP3.LUT P6, RZ, R174, 0xff000000, RZ, 0xc0, !PT ;  /* 0xff000000aeff7812 */ /* 0x020fc600078cc0ff */
[----:B------:R-:W-:-:S05]  /*5e80*/  FMUL.FTZ R162, R162, UR22 ;  /* 0x00000016a2a27c20 */ /* 0x000fca0008410000 */
[----:B------:R-:W-:-:S04]  /*5e90*/  FSEL R162, R162, RZ, P6 ;  /* 0x000000ffa2a27208 */ /* 0x000fc80003000000 */
[----:B------:R-:W-:-:S04]  /*5ea0*/  F2FP.F16.F32.PACK_AB R162, RZ, R162 ;  /* 0x000000a2ffa2723e */ /* 0x000fc800000000ff */
[----:B------:R-:W-:-:S07]  /*5eb0*/  PRMT R141, R141, 0x5410, R162 ;  /* 0x000054108d8d7816 */ /* 0x000fce00000000a2 */
.L_x_2719:
[----:B------:R-:W-:Y:S05]  /*5ec0*/  BRA.U !UP3, `(.L_x_2720) ;  /* 0x000000010b187547 */ /* 0x000fea000b800000 */
[----:B------:R-:W-:Y:S01]  /*5ed0*/  FMUL.FTZ R162, R230, UR23 ;  /* 0x00000017e6a27c20 */ /* 0x000fe20008410000 */
[----:B-----5:R-:W-:-:S03]  /*5ee0*/  LOP3.LUT P6, RZ, R175, 0xff, RZ, 0xc0, !PT ;  /* 0x000000ffafff7812 */ /* 0x020fc600078cc0ff */
[----:B------:R-:W-:-:S05]  /*5ef0*/  FMUL.FTZ R162, R162, UR22 ;  /* 0x00000016a2a27c20 */ /* 0x000fca0008410000 */
[----:B------:R-:W-:-:S04]  /*5f00*/  FSEL R162, R162, RZ, P6 ;  /* 0x000000ffa2a27208 */ /* 0x000fc80003000000 */
[----:B------:R-:W-:-:S04]  /*5f10*/  F2FP.F16.F32.PACK_AB R162, RZ, R162 ;  /* 0x000000a2ffa2723e */ /* 0x000fc800000000ff */
[----:B------:R-:W-:-:S07]  /*5f20*/  PRMT R142, R162, 0x7610, R142 ;  /* 0x00007610a28e7816 */ /* 0x000fce000000008e */
.L_x_2720:
[----:B------:R-:W-:Y:S05]  /*5f30*/  BRA.U !UP3, `(.L_x_2721) ;  /* 0x000000010b187547 */ /* 0x000fea000b800000 */
[----:B------:R-:W-:Y:S01]  /*5f40*/  FMUL.FTZ R162, R231, UR23 ;  /* 0x00000017e7a27c20 */ /* 0x000fe20008410000 */
[----:B-----5:R-:W-:-:S03]  /*5f50*/  LOP3.LUT P6, RZ, R175, 0xff00, RZ, 0xc0, !PT ;  /* 0x0000ff00afff7812 */ /* 0x020fc600078cc0ff */
[----:B------:R-:W-:-:S05]  /*5f60*/  FMUL.FTZ R162, R162, UR22 ;  /* 0x00000016a2a27c20 */ /* 0x000fca0008410000 */
[----:B------:R-:W-:-:S04]  /*5f70*/  FSEL R162, R162, RZ, P6 ;  /* 0x000000ffa2a27208 */ /* 0x000fc80003000000 */
[----:B------:R-:W-:-:S04]  /*5f80*/  F2FP.F16.F32.PACK_AB R162, RZ, R162 ;  /* 0x000000a2ffa2723e */ /* 0x000fc800000000ff */
[----:B------:R-:W-:-:S07]  /*5f90*/  PRMT R142, R142, 0x5410, R162 ;  /* 0x000054108e8e7816 */ /* 0x000fce00000000a2 */
.L_x_2721:
[----:B------:R-:W-:Y:S05]  /*5fa0*/  BRA.U !UP3, `(.L_x_2722) ;  /* 0x000000010b187547 */ /* 0x000fea000b800000 */
[----:B------:R-:W-:Y:S01]  /*5fb0*/  FMUL.FTZ R162, R161, UR23 ;  /* 0x00000017a1a27c20 */ /* 0x000fe20008410000 */
[----:B-----5:R-:W-:-:S03]  /*5fc0*/  LOP3.LUT P6, RZ, R175, 0xff0000, RZ, 0xc0, !PT ;  /* 0x00ff0000afff7812 */ /* 0x020fc600078cc0ff */
[----:B------:R-:W-:-:S05]  /*5fd0*/  FMUL.FTZ R162, R162, UR22 ;  /* 0x00000016a2a27c20 */ /* 0x000fca0008410000 */
[----:B------:R-:W-:-:S04]  /*5fe0*/  FSEL R162, R162, RZ, P6 ;  /* 0x000000ffa2a27208 */ /* 0x000fc80003000000 */
[----:B------:R-:W-:-:S04]  /*5ff0*/  F2FP.F16.F32.PACK_AB R162, RZ, R162 ;  /* 0x000000a2ffa2723e */ /* 0x000fc800000000ff */
[----:B------:R-:W-:-:S07]  /*6000*/  PRMT R143, R162, 0x7610, R143 ;  /* 0x00007610a28f7816 */ /* 0x000fce000000008f */
.L_x_2722:
        /* <DEDUP_REMOVED lines=11> */
.L_x_2715:
        /* <DEDUP_REMOVED lines=12> */
.L_x_2723:
        /* <DEDUP_REMOVED lines=12> */
.L_x_2724:
        /* <DEDUP_REMOVED lines=12> */
.L_x_2725:
        /* <DEDUP_REMOVED lines=12> */
.L_x_2726:
        /* <DEDUP_REMOVED lines=12> */
.L_x_2727:
        /* <DEDUP_REMOVED lines=12> */
.L_x_2728:
        /* <DEDUP_REMOVED lines=12> */
.L_x_2729:
        /* <DEDUP_REMOVED lines=12> */
[----:B------:R-:W-:-:S07]  /*66c0*/  PRMT R143, R143, 0x5410, R160 ;  /* 0x000054108f8f7816 */ /* 0x000fce00000000a0 */
.L_x_2707:
[----:B-1----:R-:W0:Y:S01]  /*66d0*/  @P5 LDC.64 R162, c[0x0][0x478] ;  /* 0x00011e00ffa25b82 */ /* 0x002e220000000a00 */
[----:B------:R-:W1:Y:S01]  /*66e0*/  @UP3 LDCU.64 UR8, c[0x0][0x468] ;  /* 0x00008d00ff0837ac */ /* 0x000e620008000a00 */
[----:B------:R-:W-:Y:S01]  /*66f0*/  PLOP3.LUT P6, PT, PT, PT, UP3, 0x80, 0x8 ;  /* 0x000000000008781c */ /* 0x000fe20003fcf038 */
[----:B------:R-:W-:-:S12]  /*6700*/  HFMA2 R161, -RZ, RZ, 0, 9.5367431640625e-07 ;  /* 0x00000010ffa17431 */ /* 0x000fd800000001ff */
[C---:B-1----:R-:W-:Y:S01]  /*6710*/  @P6 IMAD.WIDE.U32 R160, R164.reuse, R161, UR8 ;  /* 0x00000008a4a06e25 */ /* 0x042fe2000f8e00a1 */
[----:B------:R-:W-:-:S03]  /*6720*/  IADD3 R164, PT, PT, R164, 0x80, RZ ;  /* 0x00000080a4a47810 */ /* 0x000fc60007ffe0ff */
[C---:B0-----:R-:W-:Y:S01]  /*6730*/  @P5 IMAD.WIDE.U32 R162, R228.reuse, 0x10, R162 ;  /* 0x00000010e4a25825 */ /* 0x041fe200078e00a2 */
[----:B------:R-:W-:-:S04]  /*6740*/  IADD3 R228, PT, PT, R228, 0x80, RZ ;  /* 0x00000080e4e47810 */ /* 0x000fc80007ffe0ff */
[----:B------:R0:W-:Y:S01]  /*6750*/  @P5 STG.E.128 desc[UR20][R162.64], R80 ;  /* 0x00000050a2005986 */ /* 0x0001e2000c101d14 */
[----:B------:R-:W-:-:S13]  /*6760*/  PLOP3.LUT P5, PT, PT, PT, UP3, 0x80, 0x8 ;  /* 0x000000000008781c */ /* 0x000fda0003faf038 */
[----:B------:R0:W-:Y:S02]  /*6770*/  @P5 STG.E.128 desc[UR20][R160.64], R140 ;  /* 0x0000008ca0005986 */ /* 0x0001e4000c101d14 */
.L_x_2697:
[----:B------:R-:W-:Y:S05]  /*6780*/  BSYNC.RECONVERGENT B0 ;  /* 0x0000000000007941 */ /* 0x000fea0003800200 */
.L_x_2696:
        /* <DEDUP_REMOVED lines=10> */
[--C-:B01---5:R-:W-:Y:S02]  /*6830*/  HADD2.F32 R83, -RZ, R138.reuse.H0_H0 ;  /* 0x2000008aff537230 */ /* 0x123fe40000004100 */
        /* <DEDUP_REMOVED lines=40> */
.L_x_2734:
[----:B------:R-:W-:Y:S05]  /*6ac0*/  BRA.U !UP3, `(.L_x_2735) ;  /* 0x000000010b187547 */ /* 0x000fea000b800000 */
[----:B------:R-:W-:Y:S01]  /*6ad0*/  FMUL.FTZ R167, R163, UR23 ;  /* 0x00000017a3a77c20 */ /* 0x000fe20008410000 */
[----:B------:R-:W-:-:S03]  /*6ae0*/  LOP3.LUT P6, RZ, R178, 0xff00, RZ, 0xc0, !PT ;  /* 0x0000ff00b2ff7812 */ /* 0x000fc600078cc0ff */
[----:B------:R-:W-:-:S05]  /*6af0*/  FMUL.FTZ R167, R167, UR22 ;  /* 0x00000016a7a77c20 */ /* 0x000fca0008410000 */
[----:B------:R-:W-:-:S04]  /*6b00*/  FSEL R167, R167, RZ, P6 ;  /* 0x000000ffa7a77208 */ /* 0x000fc80003000000 */
[----:B------:R-:W-:-:S04]  /*6b10*/  F2FP.F16.F32.PACK_AB R167, RZ, R167 ;  /* 0x000000a7ffa7723e */ /* 0x000fc800000000ff */
[----:B------:R-:W-:-:S07]  /*6b20*/  PRMT R140, R140, 0x5410, R167 ;  /* 0x000054108c8c7816 */ /* 0x000fce00000000a7 */
.L_x_2735:
[----:B------:R-:W-:Y:S05]  /*6b30*/  BRA.U !UP3, `(.L_x_2736) ;  /* 0x000000010b187547 */ /* 0x000fea000b800000 */
[----:B------:R-:W-:Y:S01]  /*6b40*/  FMUL.FTZ R166, R166, UR23 ;  /* 0x00000017a6a67c20 */ /* 0x000fe20008410000 */
[----:B------:R-:W-:-:S03]  /*6b50*/  LOP3.LUT P6, RZ, R178, 0xff0000, RZ, 0xc0, !PT ;  /* 0x00ff0000b2ff7812 */ /* 0x000fc600078cc0ff */
[----:B------:R-:W-:-:S05]  /*6b60*/  FMUL.FTZ R166, R166, UR22 ;  /* 0x00000016a6a67c20 */ /* 0x000fca0008410000 */
[----:B------:R-:W-:-:S04]  /*6b70*/  FSEL R166, R166, RZ, P6 ;  /* 0x000000ffa6a67208 */ /* 0x000fc80003000000 */
[----:B------:R-:W-:-:S04]  /*6b80*/  F2FP.F16.F32.PACK_AB R166, RZ, R166 ;  /* 0x000000a6ffa6723e */ /* 0x000fc800000000ff */
[----:B------:R-:W-:-:S07]  /*6b90*/  PRMT R141, R166, 0x7610, R141 ;  /* 0x00007610a68d7816 */ /* 0x000fce000000008d */
.L_x_2736:
[----:B------:R-:W-:Y:S05]  /*6ba0*/  BRA.U !UP3, `(.L_x_2737) ;  /* 0x000000010b187547 */ /* 0x000fea000b800000 */
[----:B------:R-:W-:Y:S01]  /*6bb0*/  FMUL.FTZ R231, R231, UR23 ;  /* 0x00000017e7e77c20 */ /* 0x000fe20008410000 */
[----:B------:R-:W-:-:S03]  /*6bc0*/  LOP3.LUT P6, RZ, R178, 0xff000000, RZ, 0xc0, !PT ;  /* 0xff000000b2ff7812 */ /* 0x000fc600078cc0ff */
[----:B------:R-:W-:-:S05]  /*6bd0*/  FMUL.FTZ R231, R231, UR22 ;  /* 0x00000016e7e77c20 */ /* 0x000fca0008410000 */
[----:B------:R-:W-:-:S04]  /*6be0*/  FSEL R231, R231, RZ, P6 ;  /* 0x000000ffe7e77208 */ /* 0x000fc80003000000 */
[----:B------:R-:W-:-:S04]  /*6bf0*/  F2FP.F16.F32.PACK_AB R231, RZ, R231 ;  /* 0x000000e7ffe7723e */ /* 0x000fc800000000ff */
[----:B------:R-:W-:-:S07]  /*6c00*/  PRMT R141, R141, 0x5410, R231 ;  /* 0x000054108d8d7816 */ /* 0x000fce00000000e7 */
.L_x_2737:
[----:B------:R-:W-:Y:S05]  /*6c10*/  BRA.U !UP3, `(.L_x_2738) ;  /* 0x000000010b187547 */ /* 0x000fea000b800000 */
[----:B------:R-:W-:Y:S01]  /*6c20*/  FMUL.FTZ R83, R83, UR23 ;  /* 0x0000001753537c20 */ /* 0x000fe20008410000 */
[----:B------:R-:W-:-:S03]  /*6c30*/  LOP3.LUT P6, RZ, R179, 0xff, RZ, 0xc0, !PT ;  /* 0x000000ffb3ff7812 */ /* 0x000fc600078cc0ff */
[----:B------:R-:W-:-:S05]  /*6c40*/  FMUL.FTZ R83, R83, UR22 ;  /* 0x0000001653537c20 */ /* 0x000fca0008410000 */
[----:B------:R-:W-:-:S04]  /*6c50*/  FSEL R83, R83, RZ, P6 ;  /* 0x000000ff53537208 */ /* 0x000fc80003000000 */
[----:B------:R-:W-:-:S04]  /*6c60*/  F2FP.F16.F32.PACK_AB R83, RZ, R83 ;  /* 0x00000053ff53723e */ /* 0x000fc800000000ff */
[----:B------:R-:W-:-:S07]  /*6c70*/  PRMT R142, R83, 0x7610, R142 ;  /* 0x00007610538e7816 */ /* 0x000fce000000008e */
.L_x_2738:
[----:B------:R-:W-:Y:S05]  /*6c80*/  BRA.U !UP3, `(.L_x_2739) ;  /* 0x000000010b187547 */ /* 0x000fea000b800000 */
[----:B------:R-:W-:Y:S01]  /*6c90*/  FMUL.FTZ R160, R160, UR23 ;  /* 0x00000017a0a07c20 */ /* 0x000fe20008410000 */
[----:B------:R-:W-:-:S03]  /*6ca0*/  LOP3.LUT P6, RZ, R179, 0xff00, RZ, 0xc0, !PT ;  /* 0x0000ff00b3ff7812 */ /* 0x000fc600078cc0ff */
[----:B------:R-:W-:-:S05]  /*6cb0*/  FMUL.FTZ R160, R160, UR22 ;  /* 0x00000016a0a07c20 */ /* 0x000fca0008410000 */
[----:B------:R-:W-:-:S04]  /*6cc0*/  FSEL R160, R160, RZ, P6 ;  /* 0x000000ffa0a07208 */ /* 0x000fc80003000000 */
[----:B------:R-:W-:-:S04]  /*6cd0*/  F2FP.F16.F32.PACK_AB R160, RZ, R160 ;  /* 0x000000a0ffa0723e */ /* 0x000fc800000000ff */
[----:B------:R-:W-:-:S07]  /*6ce0*/  PRMT R142, R142, 0x5410, R160 ;  /* 0x000054108e8e7816 */ /* 0x000fce00000000a0 */
.L_x_2739:
[----:B------:R-:W-:Y:S05]  /*6cf0*/  BRA.U !UP3, `(.L_x_2740) ;  /* 0x000000010b187547 */ /* 0x000fea000b800000 */
[----:B------:R-:W-:Y:S01]  /*6d00*/  FMUL.FTZ R83, R162, UR23 ;  /* 0x00000017a2537c20 */ /* 0x000fe20008410000 */
[----:B------:R-:W-:-:S03]  /*6d10*/  LOP3.LUT P6, RZ, R179, 0xff0000, RZ, 0xc0, !PT ;  /* 0x00ff0000b3ff7812 */ /* 0x000fc600078cc0ff */
[----:B------:R-:W-:-:S05]  /*6d20*/  FMUL.FTZ R83, R83, UR22 ;  /* 0x0000001653537c20 */ /* 0x000fca0008410000 */
[----:B------:R-:W-:-:S04]  /*6d30*/  FSEL R83, R83, RZ, P6 ;  /* 0x000000ff53537208 */ /* 0x000fc80003000000 */
[----:B------:R-:W-:-:S04]  /*6d40*/  F2FP.F16.F32.PACK_AB R83, RZ, R83 ;  /* 0x00000053ff53723e */ /* 0x000fc800000000ff */
[----:B------:R-:W-:-:S07]  /*6d50*/  PRMT R143, R83, 0x7610, R143 ;  /* 0x00007610538f7816 */ /* 0x000fce000000008f */
.L_x_2740:
        /* <DEDUP_REMOVED lines=11> */
.L_x_2733:
[----:B------:R-:W-:Y:S01]  /*6e10*/  ISETP.LT.AND P6, PT, RZ, UR32, PT ;  /* 0x00000020ff007c0c */ /* 0x000fe2000bfc1270 */
[----:B------:R-:W-:-:S12]  /*6e20*/  BRA.U !UP3, `(.L_x_2742) ;  /* 0x000000010b307547 */ /* 0x000fd8000b800000 */
[----:B01----:R-:W-:Y:S01]  /*6e30*/  @P6 FFMA.FTZ R161, R17, UR10, R165 ;  /* 0x0000000a11a16c23 */ /* 0x003fe200080100a5 */
        /* <DEDUP_REMOVED lines=11> */
.L_x_2742:
[----:B------:R-:W-:Y:S05]  /*6ef0*/  BRA.U !UP3, `(.L_x_2743) ;  /* 0x000000010b307547 */ /* 0x000fea000b800000 */
[----:B01----:R-:W-:Y:S01]  /*6f00*/  @P6 FFMA.FTZ R162, R20, UR10, R165 ;  /* 0x0000000a14a26c23 */ /* 0x003fe200080100a5 */
        /* <DEDUP_REMOVED lines=11> */
.L_x_2743:
[----:B------:R-:W-:Y:S05]  /*6fc0*/  BRA.U !UP3, `(.L_x_2744) ;  /* 0x000000010b307547 */ /* 0x000fea000b800000 */
        /* <DEDUP_REMOVED lines=12> */
.L_x_2744:
        /* <DEDUP_REMOVED lines=13> */
.L_x_2745:
        /* <DEDUP_REMOVED lines=13> */
.L_x_2746:
        /* <DEDUP_REMOVED lines=13> */
.L_x_2747:
        /* <DEDUP_REMOVED lines=13> */
.L_x_2748:
[----:B------:R-:W-:Y:S05]  /*73d0*/  BRA.U !UP3, `(.L_x_2741) ;  /* 0x0000000d0b407547 */ /* 0x000fea000b800000 */
[----:B01----:R-:W-:Y:S01]  /*73e0*/  @P6 FFMA.FTZ R161, R168, UR10, R165 ;  /* 0x0000000aa8a16c23 */ /* 0x003fe200080100a5 */
        /* <DEDUP_REMOVED lines=11> */
.L_x_2732:
        /* <DEDUP_REMOVED lines=46> */
.L_x_2750:
[----:B------:R-:W-:Y:S05]  /*7780*/  BRA.U !UP3, `(.L_x_2751) ;  /* 0x000000010b187547 */ /* 0x000fea000b800000 */
[----:B------:R-:W-:Y:S01]  /*7790*/  FMUL.FTZ R162, R83, UR23 ;  /* 0x0000001753a27c20 */ /* 0x000fe20008410000 */
[----:B-----5:R-:W-:-:S03]  /*77a0*/  LOP3.LUT P6, RZ, R178, 0xff00, RZ, 0xc0, !PT ;  /* 0x0000ff00b2ff7812 */ /* 0x020fc600078cc0ff */
[----:B------:R-:W-:-:S05]  /*77b0*/  FMUL.FTZ R162, R162, UR22 ;  /* 0x00000016a2a27c20 */ /* 0x000fca0008410000 */
[----:B------:R-:W-:-:S04]  /*77c0*/  FSEL R162, R162, RZ, P6 ;  /* 0x000000ffa2a27208 */ /* 0x000fc80003000000 */
[----:B------:R-:W-:-:S04]  /*77d0*/  F2FP.F16.F32.PACK_AB R162, RZ, R162 ;  /* 0x000000a2ffa2723e */ /* 0x000fc800000000ff */
[----:B------:R-:W-:-:S07]  /*77e0*/  PRMT R140, R140, 0x5410, R162 ;  /* 0x000054108c8c7816 */ /* 0x000fce00000000a2 */
.L_x_2751:
[----:B------:R-:W-:Y:S05]  /*77f0*/  BRA.U !UP3, `(.L_x_2752) ;  /* 0x000000010b187547 */ /* 0x000fea000b800000 */
[----:B------:R-:W-:Y:S01]  /*7800*/  FMUL.FTZ R162, R166, UR23 ;  /* 0x00000017a6a27c20 */ /* 0x000fe20008410000 */
[----:B-----5:R-:W-:-:S03]  /*7810*/  LOP3.LUT P6, RZ, R178, 0xff0000, RZ, 0xc0, !PT ;  /* 0x00ff0000b2ff7812 */ /* 0x020fc600078cc0ff */
[----:B------:R-:W-:-:S05]  /*7820*/  FMUL.FTZ R162, R162, UR22 ;  /* 0x00000016a2a27c20 */ /* 0x000fca0008410000 */
[----:B------:R-:W-:-:S04]  /*7830*/  FSEL R162, R162, RZ, P6 ;  /* 0x000000ffa2a27208 */ /* 0x000fc80003000000 */
[----:B------:R-:W-:-:S04]  /*7840*/  F2FP.F16.F32.PACK_AB R162, RZ, R162 ;  /* 0x000000a2ffa2723e */ /* 0x000fc800000000ff */
[----:B------:R-:W-:-:S07]  /*7850*/  PRMT R141, R162, 0x7610, R141 ;  /* 0x00007610a28d7816 */ /* 0x000fce000000008d */
.L_x_2752:
[----:B------:R-:W-:Y:S05]  /*7860*/  BRA.U !UP3, `(.L_x_2753) ;  /* 0x000000010b187547 */ /* 0x000fea000b800000 */
[----:B------:R-:W-:Y:S01]  /*7870*/  FMUL.FTZ R162, R167, UR23 ;  /* 0x00000017a7a27c20 */ /* 0x000fe20008410000 */
[----:B-----5:R-:W-:-:S03]  /*7880*/  LOP3.LUT P6, RZ, R178, 0xff000000, RZ, 0xc0, !PT ;  /* 0xff000000b2ff7812 */ /* 0x020fc600078cc0ff */
[----:B------:R-:W-:-:S05]  /*7890*/  FMUL.FTZ R162, R162, UR22 ;  /* 0x00000016a2a27c20 */ /* 0x000fca0008410000 */
[----:B------:R-:W-:-:S04]  /*78a0*/  FSEL R162, R162, RZ, P6 ;  /* 0x000000ffa2a27208 */ /* 0x000fc80003000000 */
[----:B------:R-:W-:-:S04]  /*78b0*/  F2FP.F16.F32.PACK_AB R162, RZ, R162 ;  /* 0x000000a2ffa2723e */ /* 0x000fc800000000ff */
[----:B------:R-:W-:-:S07]  /*78c0*/  PRMT R141, R141, 0x5410, R162 ;  /* 0x000054108d8d7816 */ /* 0x000fce00000000a2 */
.L_x_2753:
[----:B------:R-:W-:Y:S05]  /*78d0*/  BRA.U !UP3, `(.L_x_2754) ;  /* 0x000000010b187547 */ /* 0x000fea000b800000 */
[----:B------:R-:W-:Y:S01]  /*78e0*/  FMUL.FTZ R162, R230, UR23 ;  /* 0x00000017e6a27c20 */ /* 0x000fe20008410000 */
[----:B-----5:R-:W-:-:S03]  /*78f0*/  LOP3.LUT P6, RZ, R179, 0xff, RZ, 0xc0, !PT ;  /* 0x000000ffb3ff7812 */ /* 0x020fc600078cc0ff */
[----:B------:R-:W-:-:S05]  /*7900*/  FMUL.FTZ R162, R162, UR22 ;  /* 0x00000016a2a27c20 */ /* 0x000fca0008410000 */
[----:B------:R-:W-:-:S04]  /*7910*/  FSEL R162, R162, RZ, P6 ;  /* 0x000000ffa2a27208 */ /* 0x000fc80003000000 */
[----:B------:R-:W-:-:S04]  /*7920*/  F2FP.F16.F32.PACK_AB R162, RZ, R162 ;  /* 0x000000a2ffa2723e */ /* 0x000fc800000000ff */
[----:B------:R-:W-:-:S07]  /*7930*/  PRMT R142, R162, 0x7610, R142 ;  /* 0x00007610a28e7816 */ /* 0x000fce000000008e */
.L_x_2754:
[----:B------:R-:W-:Y:S05]  /*7940*/  BRA.U !UP3, `(.L_x_2755) ;  /* 0x000000010b187547 */ /* 0x000fea000b800000 */
[----:B------:R-:W-:Y:S01]  /*7950*/  FMUL.FTZ R162, R231, UR23 ;  /* 0x00000017e7a27c20 */ /* 0x000fe20008410000 */
[----:B-----5:R-:W-:-:S03]  /*7960*/  LOP3.LUT P6, RZ, R179, 0xff00, RZ, 0xc0, !PT ;  /* 0x0000ff00b3ff7812 */ /* 0x020fc600078cc0ff */
[----:B------:R-:W-:-:S05]  /*7970*/  FMUL.FTZ R162, R162, UR22 ;  /* 0x00000016a2a27c20 */ /* 0x000fca0008410000 */
[----:B------:R-:W-:-:S04]  /*7980*/  FSEL R162, R162, RZ, P6 ;  /* 0x000000ffa2a27208 */ /* 0x000fc80003000000 */
[----:B------:R-:W-:-:S04]  /*7990*/  F2FP.F16.F32.PACK_AB R162, RZ, R162 ;  /* 0x000000a2ffa2723e */ /* 0x000fc800000000ff */
[----:B------:R-:W-:-:S07]  /*79a0*/  PRMT R142, R142, 0x5410, R162 ;  /* 0x000054108e8e7816 */ /* 0x000fce00000000a2 */
.L_x_2755:
[----:B------:R-:W-:Y:S05]  /*79b0*/  BRA.U !UP3, `(.L_x_2756) ;  /* 0x000000010b187547 */ /* 0x000fea000b800000 */
[----:B------:R-:W-:Y:S01]  /*79c0*/  FMUL.FTZ R162, R161, UR23 ;  /* 0x00000017a1a27c20 */ /* 0x000fe20008410000 */
[----:B-----5:R-:W-:-:S03]  /*79d0*/  LOP3.LUT P6, RZ, R179, 0xff0000, RZ, 0xc0, !PT ;  /* 0x00ff0000b3ff7812 */ /* 0x020fc600078cc0ff */
[----:B------:R-:W-:-:S05]  /*79e0*/  FMUL.FTZ R162, R162, UR22 ;  /* 0x00000016a2a27c20 */ /* 0x000fca0008410000 */
[----:B------:R-:W-:-:S04]  /*79f0*/  FSEL R162, R162, RZ, P6 ;  /* 0x000000ffa2a27208 */ /* 0x000fc80003000000 */
[----:B------:R-:W-:-:S04]  /*7a00*/  F2FP.F16.F32.PACK_AB R162, RZ, R162 ;  /* 0x000000a2ffa2723e */ /* 0x000fc800000000ff */
[----:B------:R-:W-:-:S07]  /*7a10*/  PRMT R143, R162, 0x7610, R143 ;  /* 0x00007610a28f7816 */ /* 0x000fce000000008f */
.L_x_2756:
        /* <DEDUP_REMOVED lines=11> */
.L_x_2749:
        /* <DEDUP_REMOVED lines=12> */
.L_x_2757:
        /* <DEDUP_REMOVED lines=12> */
.L_x_2758:
        /* <DEDUP_REMOVED lines=12> */
.L_x_2759:
        /* <DEDUP_REMOVED lines=12> */
.L_x_2760:
        /* <DEDUP_REMOVED lines=12> */
.L_x_2761:
        /* <DEDUP_REMOVED lines=12> */
.L_x_2762:
        /* <DEDUP_REMOVED lines=12> */
.L_x_2763:
        /* <DEDUP_REMOVED lines=13> */
.L_x_2741:
[----:B01----:R-:W0:Y:S01]  /*80e0*/  @P5 LDC.64 R162, c[0x0][0x478] ;  /* 0x00011e00ffa25b82 */ /* 0x003e220000000a00 */
[----:B------:R-:W1:Y:S01]  /*80f0*/  @UP3 LDCU.64 UR8, c[0x0][0x468] ;  /* 0x00008d00ff0837ac */ /* 0x000e620008000a00 */
[----:B------:R-:W-:Y:S02]  /*8100*/  PLOP3.LUT P6, PT, PT, PT, UP3, 0x80, 0x8 ;  /* 0x000000000008781c */ /* 0x000fe40003fcf038 */
[----:B------:R-:W-:-:S11]  /*8110*/  MOV R161, 0x10 ;  /* 0x0000001000a17802 */ /* 0x000fd60000000f00 */
[C---:B-1----:R-:W-:Y:S01]  /*8120*/  @P6 IMAD.WIDE.U32 R160, R164.reuse, R161, UR8 ;  /* 0x00000008a4a06e25 */ /* 0x042fe2000f8e00a1 */
[----:B------:R-:W-:-:S03]  /*8130*/  IADD3 R164, PT, PT, R164, 0x80, RZ ;  /* 0x00000080a4a47810 */ /* 0x000fc60007ffe0ff */
[C---:B0-----:R-:W-:Y:S01]  /*8140*/  @P5 IMAD.WIDE.U32 R162, R228.reuse, 0x10, R162 ;  /* 0x00000010e4a25825 */ /* 0x041fe200078e00a2 */
[----:B------:R-:W-:-:S04]  /*8150*/  IADD3 R228, PT, PT, R228, 0x80, RZ ;  /* 0x00000080e4e47810 */ /* 0x000fc80007ffe0ff */
[----:B------:R2:W-:Y:S01]  /*8160*/  @P5 STG.E.128 desc[UR20][R162.64], R80 ;  /* 0x00000050a2005986 */ /* 0x0005e2000c101d14 */
[----:B------:R-:W-:-:S13]  /*8170*/  PLOP3.LUT P5, PT, PT, PT, UP3, 0x80, 0x8 ;  /* 0x000000000008781c */ /* 0x000fda0003faf038 */
[----:B------:R2:W-:Y:S02]  /*8180*/  @P5 STG.E.128 desc[UR20][R160.64], R140 ;  /* 0x0000008ca0005986 */ /* 0x0005e4000c101d14 */
.L_x_2731:
[----:B------:R-:W-:Y:S05]  /*8190*/  BSYNC.RECONVERGENT B0 ;  /* 0x0000000000007941 */ /* 0x000fea0003800200 */
.L_x_2730:
        /* <DEDUP_REMOVED lines=10> */
[--C-:B012--5:R-:W-:Y:S02]  /*8240*/  HADD2.F32 R83, -RZ, R34.reuse.H0_H0 ;  /* 0x20000022ff537230 */ /* 0x127fe40000004100 */
        /* <DEDUP_REMOVED lines=40> */
.L_x_2768:
[----:B------:R-:W-:Y:S05]  /*84d0*/  BRA.U !UP3, `(.L_x_2769) ;  /* 0x000000010b187547 */ /* 0x000fea000b800000 */
[----:B------:R-:W-:Y:S01]  /*84e0*/  FMUL.FTZ R167, R163, UR23 ;  /* 0x00000017a3a77c20 */ /* 0x000fe20008410000 */
[----:B------:R-:W-:-:S03]  /*84f0*/  LOP3.LUT P6, RZ, R180, 0xff00, RZ, 0xc0, !PT ;  /* 0x0000ff00b4ff7812 */ /* 0x000fc600078cc0ff */
[----:B------:R-:W-:-:S05]  /*8500*/  FMUL.FTZ R167, R167, UR22 ;  /* 0x00000016a7a77c20 */ /* 0x000fca0008410000 */
[----:B------:R-:W-:-:S04]  /*8510*/  FSEL R167, R167, RZ, P6 ;  /* 0x000000ffa7a77208 */ /* 0x000fc80003000000 */
[----:B------:R-:W-:-:S04]  /*8520*/  F2FP.F16.F32.PACK_AB R167, RZ, R167 ;  /* 0x000000a7ffa7723e */ /* 0x000fc800000000ff */
[----:B------:R-:W-:-:S07]  /*8530*/  PRMT R140, R140, 0x5410, R167 ;  /* 0x000054108c8c7816 */ /* 0x000fce00000000a7 */
.L_x_2769:
[----:B------:R-:W-:Y:S05]  /*8540*/  BRA.U !UP3, `(.L_x_2770) ;  /* 0x000000010b187547 */ /* 0x000fea000b800000 */
[----:B------:R-:W-:Y:S01]  /*8550*/  FMUL.FTZ R166, R166, UR23 ;  /* 0x00000017a6a67c20 */ /* 0x000fe20008410000 */
[----:B------:R-:W-:-:S03]  /*8560*/  LOP3.LUT P6, RZ, R180, 0xff0000, RZ, 0xc0, !PT ;  /* 0x00ff0000b4ff7812 */ /* 0x000fc600078cc0ff */
[----:B------:R-:W-:-:S05]  /*8570*/  FMUL.FTZ R166, R166, UR22 ;  /* 0x00000016a6a67c20 */ /* 0x000fca0008410000 */
[----:B------:R-:W-:-:S04]  /*8580*/  FSEL R166, R166, RZ, P6 ;  /* 0x000000ffa6a67208 */ /* 0x000fc80003000000 */
[----:B------:R-:W-:-:S04]  /*8590*/  F2FP.F16.F32.PACK_AB R166, RZ, R166 ;  /* 0x000000a6ffa6723e */ /* 0x000fc800000000ff */
[----:B------:R-:W-:-:S07]  /*85a0*/  PRMT R141, R166, 0x7610, R141 ;  /* 0x00007610a68d7816 */ /* 0x000fce000000008d */
.L_x_2770:
[----:B------:R-:W-:Y:S05]  /*85b0*/  BRA.U !UP3, `(.L_x_2771) ;  /* 0x000000010b187547 */ /* 0x000fea000b800000 */
[----:B------:R-:W-:Y:S01]  /*85c0*/  FMUL.FTZ R231, R231, UR23 ;  /* 0x00000017e7e77c20 */ /* 0x000fe20008410000 */
[----:B------:R-:W-:-:S03]  /*85d0*/  LOP3.LUT P6, RZ, R180, 0xff000000, RZ, 0xc0, !PT ;  /* 0xff000000b4ff7812 */ /* 0x000fc600078cc0ff */
[----:B------:R-:W-:-:S05]  /*85e0*/  FMUL.FTZ R231, R231, UR22 ;  /* 0x00000016e7e77c20 */ /* 0x000fca0008410000 */
[----:B------:R-:W-:-:S04]  /*85f0*/  FSEL R231, R231, RZ, P6 ;  /* 0x000000ffe7e77208 */ /* 0x000fc80003000000 */
[----:B------:R-:W-:-:S04]  /*8600*/  F2FP.F16.F32.PACK_AB R231, RZ, R231 ;  /* 0x000000e7ffe7723e */ /* 0x000fc800000000ff */
[----:B------:R-:W-:-:S07]  /*8610*/  PRMT R141, R141, 0x5410, R231 ;  /* 0x000054108d8d7816 */ /* 0x000fce00000000e7 */
.L_x_2771:
[----:B------:R-:W-:Y:S05]  /*8620*/  BRA.U !UP3, `(.L_x_2772) ;  /* 0x000000010b187547 */ /* 0x000fea000b800000 */
[----:B------:R-:W-:Y:S01]  /*8630*/  FMUL.FTZ R83, R83, UR23 ;  /* 0x0000001753537c20 */ /* 0x000fe20008410000 */
[----:B------:R-:W-:-:S03]  /*8640*/  LOP3.LUT P6, RZ, R181, 0xff, RZ, 0xc0, !PT ;  /* 0x000000ffb5ff7812 */ /* 0x000fc600078cc0ff */
[----:B------:R-:W-:-:S05]  /*8650*/  FMUL.FTZ R83, R83, UR22 ;  /* 0x0000001653537c20 */ /* 0x000fca0008410000 */
[----:B------:R-:W-:-:S04]  /*8660*/  FSEL R83, R83, RZ, P6 ;  /* 0x000000ff53537208 */ /* 0x000fc80003000000 */
[----:B------:R-:W-:-:S04]  /*8670*/  F2FP.F16.F32.PACK_AB R83, RZ, R83 ;  /* 0x00000053ff53723e */ /* 0x000fc800000000ff */
[----:B------:R-:W-:-:S07]  /*8680*/  PRMT R142, R83, 0x7610, R142 ;  /* 0x00007610538e7816 */ /* 0x000fce000000008e */
.L_x_2772:
[----:B------:R-:W-:Y:S05]  /*8690*/  BRA.U !UP3, `(.L_x_2773) ;  /* 0x000000010b187547 */ /* 0x000fea000b800000 */
[----:B------:R-:W-:Y:S01]  /*86a0*/  FMUL.FTZ R160, R160, UR23 ;  /* 0x00000017a0a07c20 */ /* 0x000fe20008410000 */
[----:B------:R-:W-:-:S03]  /*86b0*/  LOP3.LUT P6, RZ, R181, 0xff00, RZ, 0xc0, !PT ;  /* 0x0000ff00b5ff7812 */ /* 0x000fc600078cc0ff */
[----:B------:R-:W-:-:S05]  /*86c0*/  FMUL.FTZ R160, R160, UR22 ;  /* 0x00000016a0a07c20 */ /* 0x000fca0008410000 */
[----:B------:R-:W-:-:S04]  /*86d0*/  FSEL R160, R160, RZ, P6 ;  /* 0x000000ffa0a07208 */ /* 0x000fc80003000000 */
[----:B------:R-:W-:-:S04]  /*86e0*/  F2FP.F16.F32.PACK_AB R160, RZ, R160 ;  /* 0x000000a0ffa0723e */ /* 0x000fc800000000ff */
[----:B------:R-:W-:-:S07]  /*86f0*/  PRMT R142, R142, 0x5410, R160 ;  /* 0x000054108e8e7816 */ /* 0x000fce00000000a0 */
.L_x_2773:
[----:B------:R-:W-:Y:S05]  /*8700*/  BRA.U !UP3, `(.L_x_2774) ;  /* 0x000000010b187547 */ /* 0x000fea000b800000 */
[----:B------:R-:W-:Y:S01]  /*8710*/  FMUL.FTZ R83, R162, UR23 ;  /* 0x00000017a2537c20 */ /* 0x000fe20008410000 */
[----:B------:R-:W-:-:S03]  /*8720*/  LOP3.LUT P6, RZ, R181, 0xff0000, RZ, 0xc0, !PT ;  /* 0x00ff0000b5ff7812 */ /* 0x000fc600078cc0ff */
[----:B------:R-:W-:-:S05]  /*8730*/  FMUL.FTZ R83, R83, UR22 ;  /* 0x0000001653537c20 */ /* 0x000fca0008410000 */
[----:B------:R-:W-:-:S04]  /*8740*/  FSEL R83, R83, RZ, P6 ;  /* 0x000000ff53537208 */ /* 0x000fc80003000000 */
[----:B------:R-:W-:-:S04]  /*8750*/  F2FP.F16.F32.PACK_AB R83, RZ, R83 ;  /* 0x00000053ff53723e */ /* 0x000fc800000000ff */
[----:B------:R-:W-:-:S07]  /*8760*/  PRMT R143, R83, 0x7610, R143 ;  /* 0x00007610538f7816 */ /* 0x000fce000000008f */
.L_x_2774:
        /* <DEDUP_REMOVED lines=11> */
.L_x_2767:
[----:B------:R-:W-:Y:S01]  /*8820*/  ISETP.LT.AND P6, PT, RZ, UR32, PT ;  /* 0x00000020ff007c0c */ /* 0x000fe2000bfc1270 */
[----:B------:R-:W-:-:S12]  /*8830*/  BRA.U !UP3, `(.L_x_2776) ;  /* 0x000000010b307547 */ /* 0x000fd8000b800000 */
[----:B012---:R-:W-:Y:S01]  /*8840*/  @P6 FFMA.FTZ R161, R169, UR10, R165 ;  /* 0x0000000aa9a16c23 */ /* 0x007fe200080100a5 */
        /* <DEDUP_REMOVED lines=11> */
.L_x_2776:
[----:B------:R-:W-:Y:S05]  /*8900*/  BRA.U !UP3, `(.L_x_2777) ;  /* 0x000000010b307547 */ /* 0x000fea000b800000 */
[----:B012---:R-:W-:Y:S01]  /*8910*/  @P6 FFMA.FTZ R162, R172, UR10, R165 ;  /* 0x0000000aaca26c23 */ /* 0x007fe200080100a5 */
        /* <DEDUP_REMOVED lines=11> */
.L_x_2777:
[----:B------:R-:W-:Y:S05]  /*89d0*/  BRA.U !UP3, `(.L_x_2778) ;  /* 0x000000010b307547 */ /* 0x000fea000b800000 */
        /* <DEDUP_REMOVED lines=12> */
.L_x_2778:
        /* <DEDUP_REMOVED lines=13> */
.L_x_2779:
        /* <DEDUP_REMOVED lines=13> */
.L_x_2780:
        /* <DEDUP_REMOVED lines=13> */
.L_x_2781:
        /* <DEDUP_REMOVED lines=13> */
.L_x_2782:
[----:B------:R-:W-:Y:S05]  /*8de0*/  BRA.U !UP3, `(.L_x_2775) ;  /* 0x0000000d0b407547 */ /* 0x000fea000b800000 */
[----:B012---:R-:W-:Y:S01]  /*8df0*/  @P6 FFMA.FTZ R161, R194, UR10, R165 ;  /* 0x0000000ac2a16c23 */ /* 0x007fe200080100a5 */
        /* <DEDUP_REMOVED lines=11> */
.L_x_2766:
        /* <DEDUP_REMOVED lines=46> */
.L_x_2784:
[----:B------:R-:W-:Y:S05]  /*9190*/  BRA.U !UP3, `(.L_x_2785) ;  /* 0x000000010b187547 */ /* 0x000fea000b800000 */
[----:B------:R-:W-:Y:S01]  /*91a0*/  FMUL.FTZ R162, R83, UR23 ;  /* 0x0000001753a27c20 */ /* 0x000fe20008410000 */
[----:B-----5:R-:W-:-:S03]  /*91b0*/  LOP3.LUT P6, RZ, R180, 0xff00, RZ, 0xc0, !PT ;  /* 0x0000ff00b4ff7812 */ /* 0x020fc600078cc0ff */
[----:B------:R-:W-:-:S05]  /*91c0*/  FMUL.FTZ R162, R162, UR22 ;  /* 0x00000016a2a27c20 */ /* 0x000fca0008410000 */
[----:B------:R-:W-:-:S04]  /*91d0*/  FSEL R162, R162, RZ, P6 ;  /* 0x000000ffa2a27208 */ /* 0x000fc80003000000 */
[----:B------:R-:W-:-:S04]  /*91e0*/  F2FP.F16.F32.PACK_AB R162, RZ, R162 ;  /* 0x000000a2ffa2723e */ /* 0x000fc800000000ff */
[----:B------:R-:W-:-:S07]  /*91f0*/  PRMT R140, R140, 0x5410, R162 ;  /* 0x000054108c8c7816 */ /* 0x000fce00000000a2 */
.L_x_2785:
[----:B------:R-:W-:Y:S05]  /*9200*/  BRA.U !UP3, `(.L_x_2786) ;  /* 0x000000010b187547 */ /* 0x000fea000b800000 */
[----:B------:R-:W-:Y:S01]  /*9210*/  FMUL.FTZ R162, R166, UR23 ;  /* 0x00000017a6a27c20 */ /* 0x000fe20008410000 */
[----:B-----5:R-:W-:-:S03]  /*9220*/  LOP3.LUT P6, RZ, R180, 0xff0000, RZ, 0xc0, !PT ;  /* 0x00ff0000b4ff7812 */ /* 0x020fc600078cc0ff */
[----:B------:R-:W-:-:S05]  /*9230*/  FMUL.FTZ R162, R162, UR22 ;  /* 0x00000016a2a27c20 */ /* 0x000fca0008410000 */
[----:B------:R-:W-:-:S04]  /*9240*/  FSEL R162, R162, RZ, P6 ;  /* 0x000000ffa2a27208 */ /* 0x000fc80003000000 */
[----:B------:R-:W-:-:S04]  /*9250*/  F2FP.F16.F32.PACK_AB R162, RZ, R162 ;  /* 0x000000a2ffa2723e */ /* 0x000fc800000000ff */
[----:B------:R-:W-:-:S07]  /*9260*/  PRMT R141, R162, 0x7610, R141 ;  /* 0x00007610a28d7816 */ /* 0x000fce000000008d */
.L_x_2786:
[----:B------:R-:W-:Y:S05]  /*9270*/  BRA.U !UP3, `(.L_x_2787) ;  /* 0x000000010b187547 */ /* 0x000fea000b800000 */
[----:B------:R-:W-:Y:S01]  /*9280*/  FMUL.FTZ R162, R167, UR23 ;  /* 0x00000017a7a27c20 */ /* 0x000fe20008410000 */
[----:B-----5:R-:W-:-:S03]  /*9290*/  LOP3.LUT P6, RZ, R180, 0xff000000, RZ, 0xc0, !PT ;  /* 0xff000000b4ff7812 */ /* 0x020fc600078cc0ff */
[----:B------:R-:W-:-:S05]  /*92a0*/  FMUL.FTZ R162, R162, UR22 ;  /* 0x00000016a2a27c20 */ /* 0x000fca0008410000 */
[----:B------:R-:W-:-:S04]  /*92b0*/  FSEL R162, R162, RZ, P6 ;  /* 0x000000ffa2a27208 */ /* 0x000fc80003000000 */
[----:B------:R-:W-:-:S04]  /*92c0*/  F2FP.F16.F32.PACK_AB R162, RZ, R162 ;  /* 0x000000a2ffa2723e */ /* 0x000fc800000000ff */
[----:B------:R-:W-:-:S07]  /*92d0*/  PRMT R141, R141, 0x5410, R162 ;  /* 0x000054108d8d7816 */ /* 0x000fce00000000a2 */
.L_x_2787:
[----:B------:R-:W-:Y:S05]  /*92e0*/  BRA.U !UP3, `(.L_x_2788) ;  /* 0x000000010b187547 */ /* 0x000fea000b800000 */
[----:B------:R-:W-:Y:S01]  /*92f0*/  FMUL.FTZ R162, R230, UR23 ;  /* 0x00000017e6a27c20 */ /* 0x000fe20008410000 */
[----:B-----5:R-:W-:-:S03]  /*9300*/  LOP3.LUT P6, RZ, R181, 0xff, RZ, 0xc0, !PT ;  /* 0x000000ffb5ff7812 */ /* 0x020fc600078cc0ff */
[----:B------:R-:W-:-:S05]  /*9310*/  FMUL.FTZ R162, R162, UR22 ;  /* 0x00000016a2a27c20 */ /* 0x000fca0008410000 */
[----:B------:R-:W-:-:S04]  /*9320*/  FSEL R162, R162, RZ, P6 ;  /* 0x000000ffa2a27208 */ /* 0x000fc80003000000 */
[----:B------:R-:W-:-:S04]  /*9330*/  F2FP.F16.F32.PACK_AB R162, RZ, R162 ;  /* 0x000000a2ffa2723e */ /* 0x000fc800000000ff */
[----:B------:R-:W-:-:S07]  /*9340*/  PRMT R142, R162, 0x7610, R142 ;  /* 0x00007610a28e7816 */ /* 0x000fce000000008e */
.L_x_2788:
[----:B------:R-:W-:Y:S05]  /*9350*/  BRA.U !UP3, `(.L_x_2789) ;  /* 0x000000010b187547 */ /* 0x000fea000b800000 */
[----:B------:R-:W-:Y:S01]  /*9360*/  FMUL.FTZ R162, R231, UR23 ;  /* 0x00000017e7a27c20 */ /* 0x000fe20008410000 */
[----:B-----5:R-:W-:-:S03]  /*9370*/  LOP3.LUT P6, RZ, R181, 0xff00, RZ, 0xc0, !PT ;  /* 0x0000ff00b5ff7812 */ /* 0x020fc600078cc0ff */
[----:B------:R-:W-:-:S05]  /*9380*/  FMUL.FTZ R162, R162, UR22 ;  /* 0x00000016a2a27c20 */ /* 0x000fca0008410000 */
[----:B------:R-:W-:-:S04]  /*9390*/  FSEL R162, R162, RZ, P6 ;  /* 0x000000ffa2a27208 */ /* 0x000fc80003000000 */
[----:B------:R-:W-:-:S04]  /*93a0*/  F2FP.F16.F32.PACK_AB R162, RZ, R162 ;  /* 0x000000a2ffa2723e */ /* 0x000fc800000000ff */
[----:B------:R-:W-:-:S07]  /*93b0*/  PRMT R142, R142, 0x5410, R162 ;  /* 0x000054108e8e7816 */ /* 0x000fce00000000a2 */
.L_x_2789:
[----:B------:R-:W-:Y:S05]  /*93c0*/  BRA.U !UP3, `(.L_x_2790) ;  /* 0x000000010b187547 */ /* 0x000fea000b800000 */
[----:B------:R-:W-:Y:S01]  /*93d0*/  FMUL.FTZ R162, R161, UR23 ;  /* 0x00000017a1a27c20 */ /* 0x000fe20008410000 */
[----:B-----5:R-:W-:-:S03]  /*93e0*/  LOP3.LUT P6, RZ, R181, 0xff0000, RZ, 0xc0, !PT ;  /* 0x00ff0000b5ff7812 */ /* 0x020fc600078cc0ff */
[----:B------:R-:W-:-:S05]  /*93f0*/  FMUL.FTZ R162, R162, UR22 ;  /* 0x00000016a2a27c20 */ /* 0x000fca0008410000 */
[----:B------:R-:W-:-:S04]  /*9400*/  FSEL R162, R162, RZ, P6 ;  /* 0x000000ffa2a27208 */ /* 0x000fc80003000000 */
[----:B------:R-:W-:-:S04]  /*9410*/  F2FP.F16.F32.PACK_AB R162, RZ, R162 ;  /* 0x000000a2ffa2723e */ /* 0x000fc800000000ff */
[----:B------:R-:W-:-:S07]  /*9420*/  PRMT R143, R162, 0x7610, R143 ;  /* 0x00007610a28f7816 */ /* 0x000fce000000008f */
.L_x_2790:
        /* <DEDUP_REMOVED lines=11> */
.L_x_2783:
        /* <DEDUP_REMOVED lines=12> */
.L_x_2791:
        /* <DEDUP_REMOVED lines=12> */
.L_x_2792:
        /* <DEDUP_REMOVED lines=12> */
.L_x_2793:
        /* <DEDUP_REMOVED lines=12> */
.L_x_2794:
        /* <DEDUP_REMOVED lines=12> */
.L_x_2795:
        /* <DEDUP_REMOVED lines=12> */
.L_x_2796:
        /* <DEDUP_REMOVED lines=12> */
.L_x_2797:
        /* <DEDUP_REMOVED lines=13> */
.L_x_2775:
[----:B012---:R-:W0:Y:S01]  /*9af0*/  @P5 LDC.64 R162, c[0x0][0x478] ;  /* 0x00011e00ffa25b82 */ /* 0x007e220000000a00 */
        /* <DEDUP_REMOVED lines=10> */
.L_x_2765:
[----:B------:R-:W-:Y:S05]  /*9ba0*/  BSYNC.RECONVERGENT B0 ;  /* 0x0000000000007941 */ /* 0x000fea0003800200 */
.L_x_2764:
        /* <DEDUP_REMOVED lines=10> */
[--C-:B0123-5:R-:W-:Y:S02]  /*9c50*/  HADD2.F32 R83, -RZ, R158.reuse.H0_H0 ;  /* 0x2000009eff537230 */ /* 0x12ffe40000004100 */
        /* <DEDUP_REMOVED lines=40> */
.L_x_2802:
[----:B------:R-:W-:Y:S05]  /*9ee0*/  BRA.U !UP3, `(.L_x_2803) ;  /* 0x000000010b187547 */ /* 0x000fea000b800000 */
[----:B------:R-:W-:Y:S01]  /*9ef0*/  FMUL.FTZ R165, R163, UR23 ;  /* 0x00000017a3a57c20 */ /* 0x000fe20008410000 */
[----:B------:R-:W-:-:S03]  /*9f00*/  LOP3.LUT P6, RZ, R182, 0xff00, RZ, 0xc0, !PT ;  /* 0x0000ff00b6ff7812 */ /* 0x000fc600078cc0ff */
[----:B------:R-:W-:-:S05]  /*9f10*/  FMUL.FTZ R165, R165, UR22 ;  /* 0x00000016a5a57c20 */ /* 0x000fca0008410000 */
[----:B------:R-:W-:-:S04]  /*9f20*/  FSEL R165, R165, RZ, P6 ;  /* 0x000000ffa5a57208 */ /* 0x000fc80003000000 */
[----:B------:R-:W-:-:S04]  /*9f30*/  F2FP.F16.F32.PACK_AB R165, RZ, R165 ;  /* 0x000000a5ffa5723e */ /* 0x000fc800000000ff */
[----:B------:R-:W-:-:S07]  /*9f40*/  PRMT R140, R140, 0x5410, R165 ;  /* 0x000054108c8c7816 */ /* 0x000fce00000000a5 */
.L_x_2803:
[----:B------:R-:W-:Y:S05]  /*9f50*/  BRA.U !UP3, `(.L_x_2804) ;  /* 0x000000010b187547 */ /* 0x000fea000b800000 */
[----:B------:R-:W-:Y:S01]  /*9f60*/  FMUL.FTZ R166, R166, UR23 ;  /* 0x00000017a6a67c20 */ /* 0x000fe20008410000 */
[----:B------:R-:W-:-:S03]  /*9f70*/  LOP3.LUT P6, RZ, R182, 0xff0000, RZ, 0xc0, !PT ;  /* 0x00ff0000b6ff7812 */ /* 0x000fc600078cc0ff */
[----:B------:R-:W-:-:S05]  /*9f80*/  FMUL.FTZ R166, R166, UR22 ;  /* 0x00000016a6a67c20 */ /* 0x000fca0008410000 */
[----:B------:R-:W-:-:S04]  /*9f90*/  FSEL R166, R166, RZ, P6 ;  /* 0x000000ffa6a67208 */ /* 0x000fc80003000000 */
[----:B------:R-:W-:-:S04]  /*9fa0*/  F2FP.F16.F32.PACK_AB R166, RZ, R166 ;  /* 0x000000a6ffa6723e */ /* 0x000fc800000000ff */
[----:B------:R-:W-:-:S07]  /*9fb0*/  PRMT R141, R166, 0x7610, R141 ;  /* 0x00007610a68d7816 */ /* 0x000fce000000008d */
.L_x_2804:
[----:B------:R-:W-:Y:S05]  /*9fc0*/  BRA.U !UP3, `(.L_x_2805) ;  /* 0x000000010b187547 */ /* 0x000fea000b800000 */
[----:B------:R-:W-:Y:S01]  /*9fd0*/  FMUL.FTZ R167, R167, UR23 ;  /* 0x00000017a7a77c20 */ /* 0x000fe20008410000 */
[----:B------:R-:W-:-:S03]  /*9fe0*/  LOP3.LUT P6, RZ, R182, 0xff000000, RZ, 0xc0, !PT ;  /* 0xff000000b6ff7812 */ /* 0x000fc600078cc0ff */
[----:B------:R-:W-:-:S05]  /*9ff0*/  FMUL.FTZ R167, R167, UR22 ;  /* 0x00000016a7a77c20 */ /* 0x000fca0008410000 */
[----:B------:R-:W-:-:S04]  /*a000*/  FSEL R167, R167, RZ, P6 ;  /* 0x000000ffa7a77208 */ /* 0x000fc80003000000 */
[----:B------:R-:W-:-:S04]  /*a010*/  F2FP.F16.F32.PACK_AB R167, RZ, R167 ;  /* 0x000000a7ffa7723e */ /* 0x000fc800000000ff */
[----:B------:R-:W-:-:S07]  /*a020*/  PRMT R141, R141, 0x5410, R167 ;  /* 0x000054108d8d7816 */ /* 0x000fce00000000a7 */
.L_x_2805:
[----:B------:R-:W-:Y:S05]  /*a030*/  BRA.U !UP3, `(.L_x_2806) ;  /* 0x000000010b187547 */ /* 0x000fea000b800000 */
[----:B------:R-:W-:Y:S01]  /*a040*/  FMUL.FTZ R83, R83, UR23 ;  /* 0x0000001753537c20 */ /* 0x000fe20008410000 */
[----:B------:R-:W-:-:S03]  /*a050*/  LOP3.LUT P6, RZ, R183, 0xff, RZ, 0xc0, !PT ;  /* 0x000000ffb7ff7812 */ /* 0x000fc600078cc0ff */
[----:B------:R-:W-:-:S05]  /*a060*/  FMUL.FTZ R83, R83, UR22 ;  /* 0x0000001653537c20 */ /* 0x000fca0008410000 */
[----:B------:R-:W-:-:S04]  /*a070*/  FSEL R83, R83, RZ, P6 ;  /* 0x000000ff53537208 */ /* 0x000fc80003000000 */
[----:B------:R-:W-:-:S04]  /*a080*/  F2FP.F16.F32.PACK_AB R83, RZ, R83 ;  /* 0x00000053ff53723e */ /* 0x000fc800000000ff */
[----:B------:R-:W-:-:S07]  /*a090*/  PRMT R142, R83, 0x7610, R142 ;  /* 0x00007610538e7816 */ /* 0x000fce000000008e */
.L_x_2806:
[----:B------:R-:W-:Y:S05]  /*a0a0*/  BRA.U !UP3, `(.L_x_2807) ;  /* 0x000000010b187547 */ /* 0x000fea000b800000 */
[----:B------:R-:W-:Y:S01]  /*a0b0*/  FMUL.FTZ R160, R160, UR23 ;  /* 0x00000017a0a07c20 */ /* 0x000fe20008410000 */
[----:B------:R-:W-:-:S03]  /*a0c0*/  LOP3.LUT P6, RZ, R183, 0xff00, RZ, 0xc0, !PT ;  /* 0x0000ff00b7ff7812 */ /* 0x000fc600078cc0ff */
[----:B------:R-:W-:-:S05]  /*a0d0*/  FMUL.FTZ R160, R160, UR22 ;  /* 0x00000016a0a07c20 */ /* 0x000fca0008410000 */
[----:B------:R-:W-:-:S04]  /*a0e0*/  FSEL R160, R160, RZ, P6 ;  /* 0x000000ffa0a07208 */ /* 0x000fc80003000000 */
[----:B------:R-:W-:-:S04]  /*a0f0*/  F2FP.F16.F32.PACK_AB R160, RZ, R160 ;  /* 0x000000a0ffa0723e */ /* 0x000fc800000000ff */
[----:B------:R-:W-:-:S07]  /*a100*/  PRMT R142, R142, 0x5410, R160 ;  /* 0x000054108e8e7816 */ /* 0x000fce00000000a0 */
.L_x_2807:
[----:B------:R-:W-:Y:S05]  /*a110*/  BRA.U !UP3, `(.L_x_2808) ;  /* 0x000000010b187547 */ /* 0x000fea000b800000 */
[----:B------:R-:W-:Y:S01]  /*a120*/  FMUL.FTZ R83, R162, UR23 ;  /* 0x00000017a2537c20 */ /* 0x000fe20008410000 */
[----:B------:R-:W-:-:S03]  /*a130*/  LOP3.LUT P6, RZ, R183, 0xff0000, RZ, 0xc0, !PT ;  /* 0x00ff0000b7ff7812 */ /* 0x000fc600078cc0ff */
[----:B------:R-:W-:-:S05]  /*a140*/  FMUL.FTZ R83, R83, UR22 ;  /* 0x0000001653537c20 */ /* 0x000fca0008410000 */
[----:B------:R-:W-:-:S04]  /*a150*/  FSEL R83, R83, RZ, P6 ;  /* 0x000000ff53537208 */ /* 0x000fc80003000000 */
[----:B------:R-:W-:-:S04]  /*a160*/  F2FP.F16.F32.PACK_AB R83, RZ, R83 ;  /* 0x00000053ff53723e */ /* 0x000fc800000000ff */
[----:B------:R-:W-:-:S07]  /*a170*/  PRMT R143, R83, 0x7610, R143 ;  /* 0x00007610538f7816 */ /* 0x000fce000000008f */
.L_x_2808:
        /* <DEDUP_REMOVED lines=11> */
.L_x_2801:
[----:B------:R-:W-:Y:S01]  /*a230*/  ISETP.LT.AND P6, PT, RZ, UR32, PT ;  /* 0x00000020ff007c0c */ /* 0x000fe2000bfc1270 */
[----:B------:R-:W-:-:S12]  /*a240*/  BRA.U !UP3, `(.L_x_2810) ;  /* 0x000000010b307547 */ /* 0x000fd8000b800000 */
[----:B0123--:R-:W-:Y:S01]  /*a250*/  @P6 FFMA.FTZ R161, R195, UR10, R165 ;  /* 0x0000000ac3a16c23 */ /* 0x00ffe200080100a5 */
        /* <DEDUP_REMOVED lines=11> */
.L_x_2810:
[----:B------:R-:W-:Y:S05]  /*a310*/  BRA.U !UP3, `(.L_x_2811) ;  /* 0x000000010b307547 */ /* 0x000fea000b800000 */
[----:B0123--:R-:W-:Y:S01]  /*a320*/  @P6 FFMA.FTZ R162, R198, UR10, R165 ;  /* 0x0000000ac6a26c23 */ /* 0x00ffe200080100a5 */
        /* <DEDUP_REMOVED lines=11> */
.L_x_2811:
[----:B------:R-:W-:Y:S05]  /*a3e0*/  BRA.U !UP3, `(.L_x_2812) ;  /* 0x000000010b307547 */ /* 0x000fea000b800000 */
        /* <DEDUP_REMOVED lines=12> */
.L_x_2812:
        /* <DEDUP_REMOVED lines=13> */
.L_x_2813:
        /* <DEDUP_REMOVED lines=13> */
.L_x_2814:
        /* <DEDUP_REMOVED lines=13> */
.L_x_2815:
        /* <DEDUP_REMOVED lines=13> */
.L_x_2816:
[----:B------:R-:W-:Y:S05]  /*a7f0*/  BRA.U !UP3, `(.L_x_2809) ;  /* 0x0000000d0b447547 */ /* 0x000fea000b800000 */
[----:B------:R-:W-:Y:S01]  /*a800*/  @P6 FFMA.FTZ R165, R210, UR10, R165 ;  /* 0x0000000ad2a56c23 */ /* 0x000fe200080100a5 */
[----:B0123-5:R-:W-:-:S03]  /*a810*/  HADD2.F32 R160, -RZ, R159.H1_H1 ;  /* 0x3000009fffa07230 */ /* 0x02ffc60000004100 */
        /* <DEDUP_REMOVED lines=10> */
.L_x_2800:
        /* <DEDUP_REMOVED lines=46> */
.L_x_2818:
[----:B------:R-:W-:Y:S05]  /*aba0*/  BRA.U !UP3, `(.L_x_2819) ;  /* 0x000000010b187547 */ /* 0x000fea000b800000 */
[----:B------:R-:W-:Y:S01]  /*abb0*/  FMUL.FTZ R162, R83, UR23 ;  /* 0x0000001753a27c20 */ /* 0x000fe20008410000 */
[----:B-----5:R-:W-:-:S03]  /*abc0*/  LOP3.LUT P6, RZ, R182, 0xff00, RZ, 0xc0, !PT ;  /* 0x0000ff00b6ff7812 */ /* 0x020fc600078cc0ff */
[----:B------:R-:W-:-:S05]  /*abd0*/  FMUL.FTZ R162, R162, UR22 ;  /* 0x00000016a2a27c20 */ /* 0x000fca0008410000 */
[----:B------:R-:W-:-:S04]  /*abe0*/  FSEL R162, R162, RZ, P6 ;  /* 0x000000ffa2a27208 */ /* 0x000fc80003000000 */
[----:B------:R-:W-:-:S04]  /*abf0*/  F2FP.F16.F32.PACK_AB R162, RZ, R162 ;  /* 0x000000a2ffa2723e */ /* 0x000fc800000000ff */
[----:B------:R-:W-:-:S07]  /*ac00*/  PRMT R140, R140, 0x5410, R162 ;  /* 0x000054108c8c7816 */ /* 0x000fce00000000a2 */
.L_x_2819:
[----:B------:R-:W-:Y:S05]  /*ac10*/  BRA.U !UP3, `(.L_x_2820) ;  /* 0x000000010b187547 */ /* 0x000fea000b800000 */
[----:B------:R-:W-:Y:S01]  /*ac20*/  FMUL.FTZ R162, R165, UR23 ;  /* 0x00000017a5a27c20 */ /* 0x000fe20008410000 */
[----:B-----5:R-:W-:-:S03]  /*ac30*/  LOP3.LUT P6, RZ, R182, 0xff0000, RZ, 0xc0, !PT ;  /* 0x00ff0000b6ff7812 */ /* 0x020fc600078cc0ff */
[----:B------:R-:W-:-:S05]  /*ac40*/  FMUL.FTZ R162, R162, UR22 ;  /* 0x00000016a2a27c20 */ /* 0x000fca0008410000 */
[----:B------:R-:W-:-:S04]  /*ac50*/  FSEL R162, R162, RZ, P6 ;  /* 0x000000ffa2a27208 */ /* 0x000fc80003000000 */
[----:B------:R-:W-:-:S04]  /*ac60*/  F2FP.F16.F32.PACK_AB R162, RZ, R162 ;  /* 0x000000a2ffa2723e */ /* 0x000fc800000000ff */
[----:B------:R-:W-:-:S07]  /*ac70*/  PRMT R141, R162, 0x7610, R141 ;  /* 0x00007610a28d7816 */ /* 0x000fce000000008d */
.L_x_2820:
[----:B------:R-:W-:Y:S05]  /*ac80*/  BRA.U !UP3, `(.L_x_2821) ;  /* 0x000000010b187547 */ /* 0x000fea000b800000 */
[----:B------:R-:W-:Y:S01]  /*ac90*/  FMUL.FTZ R162, R166, UR23 ;  /* 0x00000017a6a27c20 */ /* 0x000fe20008410000 */
[----:B-----5:R-:W-:-:S03]  /*aca0*/  LOP3.LUT P6, RZ, R182, 0xff000000, RZ, 0xc0, !PT ;  /* 0xff000000b6ff7812 */ /* 0x020fc600078cc0ff */
[----:B------:R-:W-:-:S05]  /*acb0*/  FMUL.FTZ R162, R162, UR22 ;  /* 0x00000016a2a27c20 */ /* 0x000fca0008410000 */
[----:B------:R-:W-:-:S04]  /*acc0*/  FSEL R162, R162, RZ, P6 ;  /* 0x000000ffa2a27208 */ /* 0x000fc80003000000 */
[----:B------:R-:W-:-:S04]  /*acd0*/  F2FP.F16.F32.PACK_AB R162, RZ, R162 ;  /* 0x000000a2ffa2723e */ /* 0x000fc800000000ff */
[----:B------:R-:W-:-:S07]  /*ace0*/  PRMT R141, R141, 0x5410, R162 ;  /* 0x000054108d8d7816 */ /* 0x000fce00000000a2 */
.L_x_2821:
[----:B------:R-:W-:Y:S05]  /*acf0*/  BRA.U !UP3, `(.L_x_2822) ;  /* 0x000000010b187547 */ /* 0x000fea000b800000 */
[----:B------:R-:W-:Y:S01]  /*ad00*/  FMUL.FTZ R162, R167, UR23 ;  /* 0x00000017a7a27c20 */ /* 0x000fe20008410000 */
[----:B-----5:R-:W-:-:S03]  /*ad10*/  LOP3.LUT P6, RZ, R183, 0xff, RZ, 0xc0, !PT ;  /* 0x000000ffb7ff7812 */ /* 0x020fc600078cc0ff */
[----:B------:R-:W-:-:S05]  /*ad20*/  FMUL.FTZ R162, R162, UR22 ;  /* 0x00000016a2a27c20 */ /* 0x000fca0008410000 */
[----:B------:R-:W-:-:S04]  /*ad30*/  FSEL R162, R162, RZ, P6 ;  /* 0x000000ffa2a27208 */ /* 0x000fc80003000000 */
[----:B------:R-:W-:-:S04]  /*ad40*/  F2FP.F16.F32.PACK_AB R162, RZ, R162 ;  /* 0x000000a2ffa2723e */ /* 0x000fc800000000ff */
[----:B------:R-:W-:-:S07]  /*ad50*/  PRMT R142, R162, 0x7610, R142 ;  /* 0x00007610a28e7816 */ /* 0x000fce000000008e */
.L_x_2822:
[----:B------:R-:W-:Y:S05]  /*ad60*/  BRA.U !UP3, `(.L_x_2823) ;  /* 0x000000010b187547 */ /* 0x000fea000b800000 */
[----:B------:R-:W-:Y:S01]  /*ad70*/  FMUL.FTZ R162, R230, UR23 ;  /* 0x00000017e6a27c20 */ /* 0x000fe20008410000 */
[----:B-----5:R-:W-:-:S03]  /*ad80*/  LOP3.LUT P6, RZ, R183, 0xff00, RZ, 0xc0, !PT ;  /* 0x0000ff00b7ff7812 */ /* 0x020fc600078cc0ff */
[----:B------:R-:W-:-:S05]  /*ad90*/  FMUL.FTZ R162, R162, UR22 ;  /* 0x00000016a2a27c20 */ /* 0x000fca0008410000 */
[----:B------:R-:W-:-:S04]  /*ada0*/  FSEL R162, R162, RZ, P6 ;  /* 0x000000ffa2a27208 */ /* 0x000fc80003000000 */
[----:B------:R-:W-:-:S04]  /*adb0*/  F2FP.F16.F32.PACK_AB R162, RZ, R162 ;  /* 0x000000a2ffa2723e */ /* 0x000fc800000000ff */
[----:B------:R-:W-:-:S07]  /*adc0*/  PRMT R142, R142, 0x5410, R162 ;  /* 0x000054108e8e7816 */ /* 0x000fce00000000a2 */
.L_x_2823:
[----:B------:R-:W-:Y:S05]  /*add0*/  BRA.U !UP3, `(.L_x_2824) ;  /* 0x000000010b187547 */ /* 0x000fea000b800000 */
[----:B------:R-:W-:Y:S01]  /*ade0*/  FMUL.FTZ R162, R161, UR23 ;  /* 0x00000017a1a27c20 */ /* 0x000fe20008410000 */
[----:B-----5:R-:W-:-:S03]  /*adf0*/  LOP3.LUT P6, RZ, R183, 0xff0000, RZ, 0xc0, !PT ;  /* 0x00ff0000b7ff7812 */ /* 0x020fc600078cc0ff */
[----:B------:R-:W-:-:S05]  /*ae00*/  FMUL.FTZ R162, R162, UR22 ;  /* 0x00000016a2a27c20 */ /* 0x000fca0008410000 */
[----:B------:R-:W-:-:S04]  /*ae10*/  FSEL R162, R162, RZ, P6 ;  /* 0x000000ffa2a27208 */ /* 0x000fc80003000000 */
[----:B------:R-:W-:-:S04]  /*ae20*/  F2FP.F16.F32.PACK_AB R162, RZ, R162 ;  /* 0x000000a2ffa2723e */ /* 0x000fc800000000ff */
[----:B------:R-:W-:-:S07]  /*ae30*/  PRMT R143, R162, 0x7610, R143 ;  /* 0x00007610a28f7816 */ /* 0x000fce000000008f */
.L_x_2824:
        /* <DEDUP_REMOVED lines=11> */
.L_x_2817:
        /* <DEDUP_REMOVED lines=12> */
.L_x_2825:
        /* <DEDUP_REMOVED lines=12> */
.L_x_2826:
        /* <DEDUP_REMOVED lines=12> */
.L_x_2827:
        /* <DEDUP_REMOVED lines=12> */
.L_x_2828:
        /* <DEDUP_REMOVED lines=12> */
.L_x_2829:
        /* <DEDUP_REMOVED lines=12> */
.L_x_2830:
        /* <DEDUP_REMOVED lines=12> */
.L_x_2831:
        /* <DEDUP_REMOVED lines=14> */
.L_x_2809:
[----:B0123--:R-:W0:Y:S01]  /*b510*/  @P5 LDC.64 R160, c[0x0][0x478] ;  /* 0x00011e00ffa05b82 */ /* 0x00fe220000000a00 */
[----:B------:R-:W1:Y:S01]  /*b520*/  @UP3 LDCU.64 UR8, c[0x0][0x468] ;  /* 0x00008d00ff0837ac */ /* 0x000e620008000a00 */
[----:B------:R-:W-:Y:S02]  /*b530*/  PLOP3.LUT P6, PT, PT, PT, UP3, 0x80, 0x8 ;  /* 0x000000000008781c */ /* 0x000fe40003fcf038 */
[----:B------:R-:W-:-:S11]  /*b540*/  MOV R165, 0x10 ;  /* 0x0000001000a57802 */ /* 0x000fd60000000f00 */
[----:B-1----:R-:W-:-:S04]  /*b550*/  @P6 IMAD.WIDE.U32 R164, R164, R165, UR8 ;  /* 0x00000008a4a46e25 */ /* 0x002fc8000f8e00a5 */
[----:B0-----:R-:W-:-:S05]  /*b560*/  @P5 IMAD.WIDE.U32 R160, R228, 0x10, R160 ;  /* 0x00000010e4a05825 */ /* 0x001fca00078e00a0 */
[----:B------:R4:W-:Y:S01]  /*b570*/  @P5 STG.E.128 desc[UR20][R160.64], R80 ;  /* 0x00000050a0005986 */ /* 0x0009e2000c101d14 */
[----:B------:R-:W-:-:S13]  /*b580*/  PLOP3.LUT P5, PT, PT, PT, UP3, 0x80, 0x8 ;  /* 0x000000000008781c */ /* 0x000fda0003faf038 */
[----:B------:R4:W-:Y:S02]  /*b590*/  @P5 STG.E.128 desc[UR20][R164.64], R140 ;  /* 0x0000008ca4005986 */ /* 0x0009e4000c101d14 */
.L_x_2799:
[----:B------:R-:W-:Y:S05]  /*b5a0*/  BSYNC.RECONVERGENT B0 ;  /* 0x0000000000007941 */ /* 0x000fea0003800200 */
.L_x_2798:
[----:B------:R-:W-:Y:S02]  /*b5b0*/  UIADD3 UR28, UPT, UPT, UR28, UR26, URZ ;  /* 0x0000001a1c1c7290 */ /* 0x000fe4000fffe0ff */
[----:B------:R-:W-:Y:S02]  /*b5c0*/  UPLOP3.LUT UP1, UPT, UPT, UPT, UP1, 0x40, 0x4 ;  /* 0x000000000004789c */ /* 0x000fe40003f2e810 */
[----:B------:R-:W-:-:S09]  /*b5d0*/  UISETP.GE.AND UP0, UPT, UR28, UR27, UPT ;  /* 0x0000001b1c00728c */ /* 0x000fd2000bf06270 */
[----:B------:R-:W-:Y:S05]  /*b5e0*/  BRA.U !UP0, `(.L_x_2832) ;  /* 0xffffff5108847547 */ /* 0x000fea000b83ffff */
.L_x_2647:
        /* <DEDUP_REMOVED lines=50> */
.L_x_2833:
        /* <DEDUP_REMOVED lines=15> */
.L_x_19305:


//--------------------- .text._ZN10layer_norm22ln_bwd_finalize_kernelINS_22Kernel_traits_finalizeILj5120E6__halfS2_S2_S2_fjLb0ELj1024ELj4ENS_18Kernel_traits_baseILj5120ES2_S2_S2_S2_fjLj1024EEEEELb0ELb1EEEvNS_9BwdParamsE --------------------------
	.section	.text._ZN10layer_norm22ln_bwd_finalize_kernelINS_22Kernel_traits_finalizeILj5120E6__halfS2_S2_S2_fjLb0ELj1024ELj4ENS_18Kernel_traits_baseILj5120ES2_S2_S2_S2_fjLj1024EEEEELb0ELb1EEEvNS_9BwdParamsE,"ax",@progbits
	.align	128
        .global         _ZN10layer_norm22ln_bwd_finalize_kernelINS_22Kernel_traits_finalizeILj5120E6__halfS2_S2_S2_fjLb0ELj1024ELj4ENS_18Kernel_traits_baseILj5120ES2_S2_S2_S2_fjLj1024EEEEELb0ELb1EEEvNS_9BwdParamsE
        .type           _ZN10layer_norm22ln_bwd_finalize_kernelINS_22Kernel_traits_finalizeILj5120E6__halfS2_S2_S2_fjLb0ELj1024ELj4ENS_18Kernel_traits_baseILj5120ES2_S2_S2_S2_fjLj1024EEEEELb0ELb1EEEvNS_9BwdParamsE,@function
        .size           _ZN10layer_norm22ln_bwd_finalize_kernelINS_22Kernel_traits_finalizeILj5120E6__halfS2_S2_S2_fjLb0ELj1024ELj4ENS_18Kernel_traits_baseILj5120ES2_S2_S2_S2_fjLj1024EEEEELb0ELb1EEEvNS_9BwdParamsE,(.L_x_19306 - _ZN10layer_norm22ln_bwd_finalize_kernelINS_22Kernel_traits_finalizeILj5120E6__halfS2_S2_S2_fjLb0ELj1024ELj4ENS_18Kernel_traits_baseILj5120ES2_S2_S2_S2_fjLj1024EEEEELb0ELb1EEEvNS_9BwdParamsE)
        .other          _ZN10layer_norm22ln_bwd_finalize_kernelINS_22Kernel_traits_finalizeILj5120E6__halfS2_S2_S2_fjLb0ELj1024ELj4ENS_18Kernel_traits_baseILj5120ES2_S2_S2_S2_fjLj1024EEEEELb0ELb1EEEvNS_9BwdParamsE,@"STO_CUDA_ENTRY STV_DEFAULT"
_ZN10layer_norm22ln_bwd_finalize_kernelINS_22Kernel_traits_finalizeILj5120E6__halfS2_S2_S2_fjLb0ELj1024ELj4ENS_18Kernel_traits_baseILj5120ES2_S2_S2_S2_fjLj1024EEEEELb0ELb1EEEvNS_9BwdParamsE:
.text._ZN10layer_norm22ln_bwd_finalize_kernelINS_22Kernel_traits_finalizeILj5120E6__halfS2_S2_S2_fjLb0ELj1024ELj4ENS_18Kernel_traits_baseILj5120ES2_S2_S2_S2_fjLj1024EEEEELb0ELb1EEEvNS_9BwdParamsE:
        /* <DEDUP_REMOVED lines=81> */
.L_x_2838:
        /* <DEDUP_REMOVED lines=118> */
.L_x_2837:
[----:B------:R-:W-:Y:S05]  /*0c70*/  BSYNC.RECONVERGENT B1 ;  /* 0x0000000000017941 */ /* 0x000fea0003800200 */
.L_x_2836:
        /* <DEDUP_REMOVED lines=77> */
.L_x_2840:
[----:B------:R-:W-:Y:S05]  /*1150*/  BSYNC.RECONVERGENT B1 ;  /* 0x0000000000017941 */ /* 0x000fea0003800200 */
.L_x_2839:
        /* <DEDUP_REMOVED lines=38> */
.L_x_2842:
[----:B------:R-:W-:Y:S05]  /*13c0*/  BSYNC.RECONVERGENT B1 ;  /* 0x0000000000017941 */ /* 0x000fea0003800200 */
.L_x_2841:
        /* <DEDUP_REMOVED lines=8> */
.L_x_2843:
        /* <DEDUP_REMOVED lines=10> */
.L_x_2835:
[----:B------:R-:W-:Y:S05]  /*14f0*/  BSYNC.RECONVERGENT B0 ;  /* 0x0000000000007941 */ /* 0x000fea0003800200 */
.L_x_2834:
        /* <DEDUP_REMOVED lines=57> */
.L_x_2844:
        /* <DEDUP_REMOVED lines=15> */
.L_x_19306:


//--------------------- .text._ZN10layer_norm13ln_bwd_kernelINS_13Kernel_traitsI6__halfS2_S2_S2_fjLj5120ELj1ELj1ELj4ELj16ENS_18Kernel_traits_baseILj5120ES2_S2_S2_S2_fjLj128EEEEELb1ELb0ELb1ELb1EEEvNS_9BwdParamsE --------------------------
	.section	.text._ZN10layer_norm13ln_bwd_kernelINS_13Kernel_traitsI6__halfS2_S2_S2_fjLj5120ELj1ELj1ELj4ELj16ENS_18Kernel_traits_baseILj5120ES2_S2_S2_S2_fjLj128EEEEELb1ELb0ELb1ELb1EEEvNS_9BwdParamsE,"ax",@progbits
	.align	128
        .global         _ZN10layer_norm13ln_bwd_kernelINS_13Kernel_traitsI6__halfS2_S2_S2_fjLj5120ELj1ELj1ELj4ELj16ENS_18Kernel_traits_baseILj5120ES2_S2_S2_S2_fjLj128EEEEELb1ELb0ELb1ELb1EEEvNS_9BwdParamsE
        .type           _ZN10layer_norm13ln_bwd_kernelINS_13Kernel_traitsI6__halfS2_S2_S2_fjLj5120ELj1ELj1ELj4ELj16ENS_18Kernel_traits_baseILj5120ES2_S2_S2_S2_fjLj128EEEEELb1ELb0ELb1ELb1EEEvNS_9BwdParamsE,@function
        .size           _ZN10layer_norm13ln_bwd_kernelINS_13Kernel_traitsI6__halfS2_S2_S2_fjLj5120ELj1ELj1ELj4ELj16ENS_18Kernel_traits_baseILj5120ES2_S2_S2_S2_fjLj128EEEEELb1ELb0ELb1ELb1EEEvNS_9BwdParamsE,(.L_x_19307 - _ZN10layer_norm13ln_bwd_kernelINS_13Kernel_traitsI6__halfS2_S2_S2_fjLj5120ELj1ELj1ELj4ELj16ENS_18Kernel_traits_baseILj5120ES2_S2_S2_S2_fjLj128EEEEELb1ELb0ELb1ELb1EEEvNS_9BwdParamsE)
        .other          _ZN10layer_norm13ln_bwd_kernelINS_13Kernel_traitsI6__halfS2_S2_S2_fjLj5120ELj1ELj1ELj4ELj16ENS_18Kernel_traits_baseILj5120ES2_S2_S2_S2_fjLj128EEEEELb1ELb0ELb1ELb1EEEvNS_9BwdParamsE,@"STO_CUDA_ENTRY STV_DEFAULT"
_ZN10layer_norm13ln_bwd_kernelINS_13Kernel_traitsI6__halfS2_S2_S2_fjLj5120ELj1ELj1ELj4ELj16ENS_18Kernel_traits_baseILj5120ES2_S2_S2_S2_fjLj128EEEEELb1ELb0ELb1ELb1EEEvNS_9BwdParamsE:
.text._ZN10layer_norm13ln_bwd_kernelINS_13Kernel_traitsI6__halfS2_S2_S2_fjLj5120ELj1ELj1ELj4ELj16ENS_18Kernel_traits_baseILj5120ES2_S2_S2_S2_fjLj128EEEEELb1ELb0ELb1ELb1EEEvNS_9BwdParamsE:
        /* <DEDUP_REMOVED lines=63> */
.L_x_3012:
        /* <DEDUP_REMOVED lines=9> */
[----:B0-----:R2:W5:Y:S01]  /*0480*/  LDG.E R2, desc[UR12][R156.64] ;  /* 0x0000000c9c027981 */ /* 0x001562000c1e1900 */
[----:B----4-:R-:W-:-:S13]  /*0490*/  ISETP.GE.AND P1, PT, R5, 0x1, PT ;  /* 0x000000010500780c */ /* 0x010fda0003f26270 */
[----:B-12---:R-:W-:Y:S05]  /*04a0*/  @!P1 BRA `(.L_x_2846) ;  /* 0x0000001c00989947 */ /* 0x006fea0003800000 */
[----:B------:R-:W0:Y:S01]  /*04b0*/  LDC R12, c[0x0][0x388] ;  /* 0x0000e200ff0c7b82 */ /* 0x000e220000000800 */
[----:B------:R-:W1:Y:S01]  /*04c0*/  S2R R21, SR_TID.X ;  /* 0x0000000000157919 */ /* 0x000e620000002100 */
[----:B------:R-:W-:-:S06]  /*04d0*/  IADD3 R7, PT, PT, R5, -0x1, RZ ;  /* 0xffffffff05077810 */ /* 0x000fcc0007ffe0ff */
[----:B------:R-:W2:Y:S08]  /*04e0*/  LDC.64 R180, c[0x0][0x428] ;  /* 0x00010a00ffb47b82 */ /* 0x000eb00000000a00 */
[----:B------:R-:W3:Y:S01]  /*04f0*/  LDC.64 R156, c[0x0][0x3a8] ;  /* 0x0000ea00ff9c7b82 */ /* 0x000ee20000000a00 */
[C---:B0-----:R-:W-:Y:S02]  /*0500*/  IMAD R0, R6.reuse, R12, RZ ;  /* 0x0000000c06007224 */ /* 0x041fe400078e02ff */
[----:B------:R-:W-:Y:S01]  /*0510*/  IMAD.WIDE R22, R6, 0x4, R22 ;  /* 0x0000000406167825 */ /* 0x000fe200078e0216 */
[----:B-----5:R-:W-:-:S04]  /*0520*/  ISETP.GE.AND P2, PT, R2, 0x1, PT ;  /* 0x000000010200780c */ /* 0x020fc80003f46270 */
[----:B------:R-:W0:Y:S01]  /*0530*/  LDC.64 R206, c[0x0][0x3b0] ;  /* 0x0000ec00ffce7b82 */ /* 0x000e220000000a00 */
[----:B------:R-:W-:Y:S01]  /*0540*/  SHF.R.S32.HI R3, RZ, 0x1f, R0 ;  /* 0x0000001fff037819 */ /* 0x000fe20000011400 */
[----:B------:R-:W-:Y:S01]  /*0550*/  IMAD R7, R7, R12, RZ ;  /* 0x0000000c07077224 */ /* 0x000fe200078e02ff */
[----:B------:R-:W4:Y:S02]  /*0560*/  LDG.E R23, desc[UR12][R22.64] ;  /* 0x0000000c16177981 */ /* 0x000f24000c1e1900 */
[----:B------:R-:W-:Y:S02]  /*0570*/  LEA.HI R3, R3, R0, RZ, 0x3 ;  /* 0x0000000003037211 */ /* 0x000fe400078f18ff */
[----:B------:R-:W-:Y:S02]  /*0580*/  SHF.R.S32.HI R0, RZ, 0x1f, R7 ;  /* 0x0000001fff007819 */ /* 0x000fe40000011407 */
[----:B-1----:R-:W-:Y:S02]  /*0590*/  LEA.HI.SX32 R13, R3, R21, 0x1d ;  /* 0x00000015030d7211 */ /* 0x002fe400078feaff */
[----:B------:R-:W-:-:S02]  /*05a0*/  LEA.HI R0, R0, R7, RZ, 0x3 ;  /* 0x0000000700007211 */ /* 0x000fc400078f18ff */
[C---:B------:R-:W-:Y:S01]  /*05b0*/  IADD3 R17, PT, PT, R13.reuse, 0x100, RZ ;  /* 0x000001000d117810 */ /* 0x040fe20007ffe0ff */
[----:B---3--:R-:W-:Y:S01]  /*05c0*/  IMAD.WIDE.U32 R8, R13, 0x10, R156 ;  /* 0x000000100d087825 */ /* 0x008fe200078e009c */
[----:B------:R-:W-:-:S04]  /*05d0*/  LEA.HI.SX32 R3, R0, R21, 0x1d ;  /* 0x0000001500037211 */ /* 0x000fc800078feaff */
[----:B------:R-:W-:Y:S01]  /*05e0*/  IADD3 R177, PT, PT, R3, 0x100, RZ ;  /* 0x0000010003b17810 */ /* 0x000fe20007ffe0ff */
[----:B------:R-:W-:Y:S01]  /*05f0*/  IMAD.WIDE.U32 R164, R17, 0x10, R156 ;  /* 0x0000001011a47825 */ /* 0x000fe200078e009c */
[----:B------:R-:W-:Y:S01]  /*0600*/  IADD3 R173, PT, PT, R3, 0x80, RZ ;  /* 0x0000008003ad7810 */ /* 0x000fe20007ffe0ff */
[----:B------:R-:W3:Y:S01]  /*0610*/  LDG.E.128 R8, desc[UR12][R8.64] ;  /* 0x0000000c08087981 */ /* 0x000ee2000c1e1d00 */
[----:B------:R-:W-:Y:S01]  /*0620*/  IADD3 R15, PT, PT, R13, 0x80, RZ ;  /* 0x000000800d0f7810 */ /* 0x000fe20007ffe0ff */
[--C-:B--2---:R-:W-:Y:S02]  /*0630*/  IMAD.WIDE.U32 R176, R177, 0x10, R180.reuse ;  /* 0x00000010b1b07825 */ /* 0x104fe400078e00b4 */
[----:B------:R-:W2:Y:S02]  /*0640*/  LDG.E.128 R164, desc[UR12][R164.64] ;  /* 0x0000000ca4a47981 */ /* 0x000ea4000c1e1d00 */
[--C-:B------:R-:W-:Y:S02]  /*0650*/  IMAD.WIDE.U32 R172, R173, 0x10, R180.reuse ;  /* 0x00000010adac7825 */ /* 0x100fe400078e00b4 */
[----:B------:R-:W4:Y:S01]  /*0660*/  LDG.E.128 R176, desc[UR12][R176.64] ;  /* 0x0000000cb0b07981 */ /* 0x000f22000c1e1d00 */
[----:B------:R-:W-:Y:S01]  /*0670*/  IADD3 R7, PT, PT, R13, 0x180, RZ ;  /* 0x000001800d077810 */ /* 0x000fe20007ffe0ff */
[----:B------:R-:W-:-:S02]  /*0680*/  IMAD.WIDE.U32 R184, R3, 0x10, R180 ;  /* 0x0000001003b87825 */ /* 0x000fc400078e00b4 */
[----:B------:R-:W3:Y:S01]  /*0690*/  LDG.E.128 R172, desc[UR12][R172.64] ;  /* 0x0000000cacac7981 */ /* 0x000ee2000c1e1d00 */
[----:B------:R-:W-:Y:S01]  /*06a0*/  IADD3 R161, PT, PT, R3, 0x180, RZ ;  /* 0x0000018003a17810 */ /* 0x000fe20007ffe0ff */
[--C-:B------:R-:W-:Y:S01]  /*06b0*/  IMAD.WIDE.U32 R152, R7, 0x10, R156.reuse ;  /* 0x0000001007987825 */ /* 0x100fe200078e009c */
[----:B------:R-:W-:Y:S01]  /*06c0*/  IADD3 R3, PT, PT, R3, 0x200, RZ ;  /* 0x0000020003037810 */ /* 0x000fe20007ffe0ff */
[----:B------:R-:W3:Y:S02]  /*06d0*/  LDG.E.128 R184, desc[UR12][R184.64] ;  /* 0x0000000cb8b87981 */ /* 0x000ee4000c1e1d00 */
[----:B------:R-:W-:Y:S02]  /*06e0*/  IMAD.WIDE.U32 R168, R15, 0x10, R156 ;  /* 0x000000100fa87825 */ /* 0x000fe400078e009c */
[----:B------:R-:W3:Y:S02]  /*06f0*/  LDG.E.128 R152, desc[UR12][R152.64] ;  /* 0x0000000c98987981 */ /* 0x000ee4000c1e1d00 */
[----:B------:R-:W-:-:S02]  /*0700*/  IMAD.WIDE.U32 R160, R161, 0x10, R180 ;  /* 0x00000010a1a07825 */ /* 0x000fc400078e00b4 */
[----:B------:R-:W3:Y:S02]  /*0710*/  LDG.E.128 R168, desc[UR12][R168.64] ;  /* 0x0000000ca8a87981 */ /* 0x000ee4000c1e1d00 */
[----:B------:R-:W-:Y:S02]  /*0720*/  IMAD.WIDE.U32 R180, R3, 0x10, R180 ;  /* 0x0000001003b47825 */ /* 0x000fe400078e00b4 */
[----:B------:R-:W3:Y:S04]  /*0730*/  LDG.E.128 R160, desc[UR12][R160.64] ;  /* 0x0000000ca0a07981 */ /* 0x000ee8000c1e1d00 */
[----:B------:R-:W3:Y:S01]  /*0740*/  LDG.E.128 R180, desc[UR12][R180.64] ;  /* 0x0000000cb4b47981 */ /* 0x000ee2000c1e1d00 */
[----:B------:R-:W-:-:S05]  /*0750*/  IADD3 R19, PT, PT, R13, 0x200, RZ ;  /* 0x000002000d137810 */ /* 0x000fca0007ffe0ff */
[----:B------:R-:W-:-:S06]  /*0760*/  IMAD.WIDE.U32 R156, R19, 0x10, R156 ;  /* 0x00000010139c7825 */ /* 0x000fcc00078e009c */
[----:B------:R-:W3:Y:S01]  /*0770*/  LDG.E.128 R156, desc[UR12][R156.64] ;  /* 0x0000000c9c9c7981 */ /* 0x000ee2000c1e1d00 */
[----:B------:R-:W-:-:S05]  /*0780*/  @P2 IADD3 R3, PT, PT, R2, -0x1, RZ ;  /* 0xffffffff02032810 */ /* 0x000fca0007ffe0ff */
[----:B------:R-:W-:-:S05]  /*0790*/  @P2 IMAD R3, R3, R12, RZ ;  /* 0x0000000c03032224 */ /* 0x000fca00078e02ff */
[----:B------:R-:W-:-:S04]  /*07a0*/  @P2 SHF.R.S32.HI R12, RZ, 0x1f, R3 ;  /* 0x0000001fff0c2819 */ /* 0x000fc80000011403 */
[----:B------:R-:W-:Y:S02]  /*07b0*/  @P2 LEA.HI R12, R12, R3, RZ, 0x3 ;  /* 0x000000030c0c2211 */ /* 0x000fe400078f18ff */
[----:B------:R-:W-:Y:S02]  /*07c0*/  MOV R205, RZ ;  /* 0x000000ff00cd7202 */ /* 0x000fe40000000f00 */
[----:B------:R-:W-:-:S04]  /*07d0*/  @P2 LEA.HI.SX32 R205, R12, R21, 0x1d ;  /* 0x000000150ccd2211 */ /* 0x000fc800078feaff */
[C---:B------:R-:W-:Y:S02]  /*07e0*/  IADD3 R219, PT, PT, R205.reuse, 0x180, RZ ;  /* 0x00000180cddb7810 */ /* 0x040fe40007ffe0ff */
[----:B------:R-:W-:Y:S02]  /*07f0*/  IADD3 R221, PT, PT, R205, 0x200, RZ ;  /* 0x00000200cddd7810 */ /* 0x000fe40007ffe0ff */
[----:B------:R-:W-:Y:S02]  /*0800*/  MOV R0, UR7 ;  /* 0x0000000700007c02 */ /* 0x000fe40008000f00 */
[----:B------:R-:W-:-:S04]  /*0810*/  ISETP.NE.U32.AND P0, PT, RZ, UR6, PT ;  /* 0x00000006ff007c0c */ /* 0x000fc8000bf05070 */
[----:B------:R-:W-:-:S13]  /*0820*/  ISETP.NE.AND.EX P0, PT, R0, RZ, PT, P0 ;  /* 0x000000ff0000720c */ /* 0x000fda0003f05300 */
[----:B------:R-:W1:Y:S08]  /*0830*/  @P0 LDC.64 R198, c[0x0][0x438] ;  /* 0x00010e00ffc60b82 */ /* 0x000e700000000a00 */
[----:B------:R-:W0:Y:S08]  /*0840*/  @P0 LDC.64 R200, c[0x0][0x438] ;  /* 0x00010e00ffc80b82 */ /* 0x000e300000000a00 */
[----:B------:R-:W0:Y:S08]  /*0850*/  @P0 LDC.64 R194, c[0x0][0x438] ;  /* 0x00010e00ffc20b82 */ /* 0x000e300000000a00 */
[----:B------:R-:W0:Y:S08]  /*0860*/  @P0 LDC.64 R192, c[0x0][0x438] ;  /* 0x00010e00ffc00b82 */ /* 0x000e300000000a00 */
[----:B------:R-:W0:Y:S01]  /*0870*/  @P0 LDC.64 R196, c[0x0][0x438] ;  /* 0x00010e00ffc40b82 */ /* 0x000e220000000a00 */
[----:B------:R-:W-:Y:S01]  /*0880*/  ISETP.NE.AND P3, PT, RZ, UR11, PT ;  /* 0x0000000bff007c0c */ /* 0x000fe2000bf65270 */
[----:B-1----:R-:W-:-:S04]  /*0890*/  @P0 IMAD.WIDE.U32 R198, R15, 0x10, R198 ;  /* 0x000000100fc60825 */ /* 0x002fc800078e00c6 */
[----:B0-----:R-:W-:Y:S01]  /*08a0*/  @P0 IMAD.WIDE.U32 R200, R7, 0x10, R200 ;  /* 0x0000001007c80825 */ /* 0x001fe200078e00c8 */
[----:B------:R-:W5:Y:S03]  /*08b0*/  @P0 LDG.E.128 R36, desc[UR12][R198.64] ;  /* 0x0000000cc6240981 */ /* 0x000f66000c1e1d00 */
[----:B------:R-:W-:Y:S01]  /*08c0*/  @P0 IMAD.WIDE.U32 R194, R19, 0x10, R194 ;  /* 0x0000001013c20825 */ /* 0x000fe200078e00c2 */
[----:B------:R-:W5:Y:S04]  /*08d0*/  @P0 LDG.E.128 R28, desc[UR12][R200.64] ;  /* 0x0000000cc81c0981 */ /* 0x000f68000c1e1d00 */
[----:B------:R-:W5:Y:S01]  /*08e0*/  @P0 LDG.E.128 R24, desc[UR12][R194.64] ;  /* 0x0000000cc2180981 */ /* 0x000f62000c1e1d00 */
[----:B------:R-:W-:-:S05]  /*08f0*/  @P0 IMAD.WIDE.U32 R192, R17, 0x10, R192 ;  /* 0x0000001011c00825 */ /* 0x000fca00078e00c0 */
[----:B------:R0:W5:Y:S01]  /*0900*/  @P0 LDG.E.128 R32, desc[UR12][R192.64] ;  /* 0x0000000cc0200981 */ /* 0x000162000c1e1d00 */
[----:B------:R-:W-:-:S05]  /*0910*/  @P0 IMAD.WIDE.U32 R196, R13, 0x10, R196 ;  /* 0x000000100dc40825 */ /* 0x000fca00078e00c4 */
[----:B------:R1:W5:Y:S01]  /*0920*/  @P0 LDG.E.128 R40, desc[UR12][R196.64] ;  /* 0x0000000cc4280981 */ /* 0x000362000c1e1d00 */
[----:B0-----:R-:W-:Y:S02]  /*0930*/  HADD2.F32 R192, -RZ, R113.H0_H0 ;  /* 0x20000071ffc07230 */ /* 0x001fe40000004100 */
[----:B------:R-:W-:Y:S02]  /*0940*/  HADD2.F32 R194, -RZ, R114.H0_H0 ;  /* 0x20000072ffc27230 */ /* 0x000fe40000004100 */
[----:B--2---:R-:W-:Y:S02]  /*0950*/  HADD2.F32 R202, -RZ, R164.H1_H1 ;  /* 0x300000a4ffca7230 */ /* 0x004fe40000004100 */
[--C-:B----4-:R-:W-:Y:S02]  /*0960*/  HADD2.F32 R213, -RZ, R177.reuse.H0_H0 ;  /* 0x200000b1ffd57230 */ /* 0x110fe40000004100 */
[----:B------:R-:W-:Y:S01]  /*0970*/  HADD2.F32 R214, -RZ, R177.H1_H1 ;  /* 0x300000b1ffd67230 */ /* 0x000fe20000004100 */
[----:B------:R-:W-:Y:S01]  /*0980*/  IADD3 R177, PT, PT, R205, 0x80, RZ ;  /* 0x00000080cdb17810 */ /* 0x000fe20007ffe0ff */
[----:B------:R-:W-:-:S02]  /*0990*/  HADD2.F32 R217, -RZ, R179.H0_H0 ;  /* 0x200000b3ffd97230 */ /* 0x000fc40000004100 */
[----:B------:R-:W-:Y:S01]  /*09a0*/  HADD2.F32 R218, -RZ, R179.H1_H1 ;  /* 0x300000b3ffda7230 */ /* 0x000fe20000004100 */
[----:B------:R-:W-:Y:S01]  /*09b0*/  IADD3 R179, PT, PT, R205, 0x100, RZ ;  /* 0x00000100cdb37810 */ /* 0x000fe20007ffe0ff */
[--C-:B---3--:R-:W-:Y:S02]  /*09c0*/  HADD2.F32 R191, -RZ, R175.reuse.H0_H0 ;  /* 0x200000afffbf7230 */ /* 0x108fe40000004100 */
[----:B------:R-:W-:Y:S02]  /*09d0*/  HADD2.F32 R190, -RZ, R175.H1_H1 ;  /* 0x300000afffbe7230 */ /* 0x000fe40000004100 */
[----:B------:R-:W-:Y:S02]  /*09e0*/  HADD2.F32 R175, -RZ, R164.H0_H0 ;  /* 0x200000a4ffaf7230 */ /* 0x000fe40000004100 */
[--C-:B------:R-:W-:Y:S02]  /*09f0*/  HADD2.F32 R164, -RZ, R165.reuse.H0_H0 ;  /* 0x200000a5ffa47230 */ /* 0x100fe40000004100 */
[----:B------:R-:W-:-:S02]  /*0a00*/  HADD2.F32 R203, -RZ, R165.H1_H1 ;  /* 0x300000a5ffcb7230 */ /* 0x000fc40000004100 */
[--C-:B------:R-:W-:Y:S02]  /*0a10*/  HADD2.F32 R165, -RZ, R166.reuse.H0_H0 ;  /* 0x200000a6ffa57230 */ /* 0x100fe40000004100 */
[----:B------:R-:W-:Y:S02]  /*0a20*/  HADD2.F32 R209, -RZ, R166.H1_H1 ;  /* 0x300000a6ffd17230 */ /* 0x000fe40000004100 */
[--C-:B------:R-:W-:Y:S02]  /*0a30*/  HADD2.F32 R208, -RZ, R167.reuse.H0_H0 ;  /* 0x200000a7ffd07230 */ /* 0x100fe40000004100 */
[----:B------:R-:W-:Y:S02]  /*0a40*/  HADD2.F32 R210, -RZ, R167.H1_H1 ;  /* 0x300000a7ffd27230 */ /* 0x000fe40000004100 */
[--C-:B------:R-:W-:Y:S02]  /*0a50*/  HADD2.F32 R211, -RZ, R176.reuse.H0_H0 ;  /* 0x200000b0ffd37230 */ /* 0x100fe40000004100 */
[----:B------:R-:W-:-:S02]  /*0a60*/  HADD2.F32 R212, -RZ, R176.H1_H1 ;  /* 0x300000b0ffd47230 */ /* 0x000fc40000004100 */
[--C-:B------:R-:W-:Y:S02]  /*0a70*/  HADD2.F32 R215, -RZ, R178.reuse.H0_H0 ;  /* 0x200000b2ffd77230 */ /* 0x100fe40000004100 */
[----:B------:R-:W-:Y:S02]  /*0a80*/  HADD2.F32 R216, -RZ, R178.H1_H1 ;  /* 0x300000b2ffd87230 */ /* 0x000fe40000004100 */
[----:B------:R-:W-:-:S04]  /*0a90*/  IMAD.WIDE.U32 R166, R205, 0x8, R206 ;  /* 0x00000008cda67825 */ /* 0x000fc800078e00ce */
        /* <DEDUP_REMOVED lines=9> */
[--C-:B------:R-:W-:Y:S01]  /*0b30*/  HADD2.F32 R22, -RZ, R8.reuse.H0_H0 ;  /* 0x20000008ff167230 */ /* 0x100fe20000004100 */
[----:B------:R-:W-:Y:S01]  /*0b40*/  FSEL R23, R23, RZ, !P3 ;  /* 0x000000ff17177208 */ /* 0x000fe20005800000 */
[----:B------:R-:W-:Y:S02]  /*0b50*/  HADD2.F32 R15, -RZ, R8.H1_H1 ;  /* 0x30000008ff0f7230 */ /* 0x000fe40000004100 */
[--C-:B------:R-:W-:Y:S02]  /*0b60*/  HADD2.F32 R219, -RZ, R152.reuse.H0_H0 ;  /* 0x20000098ffdb7230 */ /* 0x100fe40000004100 */
[----:B------:R-:W-:-:S02]  /*0b70*/  HADD2.F32 R220, -RZ, R152.H1_H1 ;  /* 0x30000098ffdc7230 */ /* 0x000fc40000004100 */
[----:B------:R-:W-:Y:S02]  /*0b80*/  HADD2.F32 R20, -RZ, R9.H1_H1 ;  /* 0x30000009ff147230 */ /* 0x000fe40000004100 */
[--C-:B------:R-:W-:Y:S02]  /*0b90*/  HADD2.F32 R7, -RZ, R184.reuse.H0_H0 ;  /* 0x200000b8ff077230 */ /* 0x100fe40000004100 */
[----:B------:R-:W-:Y:S02]  /*0ba0*/  HADD2.F32 R8, -RZ, R184.H1_H1 ;  /* 0x300000b8ff087230 */ /* 0x000fe40000004100 */
[----:B------:R-:W-:Y:S02]  /*0bb0*/  HADD2.F32 R152, -RZ, R153.H0_H0 ;  /* 0x20000099ff987230 */ /* 0x000fe40000004100 */
[--C-:B------:R-:W-:Y:S02]  /*0bc0*/  HADD2.F32 R3, -RZ, R168.reuse.H0_H0 ;  /* 0x200000a8ff037230 */ /* 0x100fe40000004100 */
[----:B------:R-:W-:-:S02]  /*0bd0*/  HADD2.F32 R184, -RZ, R168.H1_H1 ;  /* 0x300000a8ffb87230 */ /* 0x000fc40000004100 */
[C---:B------:R-:W-:Y:S01]  /*0be0*/  FADD.FTZ R231, -R23.reuse, R22 ;  /* 0x0000001617e77221 */ /* 0x040fe20000010100 */
[----:B------:R-:W-:Y:S02]  /*0bf0*/  HADD2.F32 R168, -RZ, R169.H0_H0 ;  /* 0x200000a9ffa87230 */ /* 0x000fe40000004100 */
[C---:B------:R-:W-:Y:S01]  /*0c00*/  FADD.FTZ R15, -R23.reuse, R15 ;  /* 0x0000000f170f7221 */ /* 0x040fe20000010100 */
[----:B------:R-:W-:Y:S02]  /*0c10*/  HADD2.F32 R21, -RZ, R9.H0_H0 ;  /* 0x20000009ff157230 */ /* 0x000fe40000004100 */
[C---:B------:R-:W-:Y:S01]  /*0c20*/  FADD.FTZ R233, -R23.reuse, R20 ;  /* 0x0000001417e97221 */ /* 0x040fe20000010100 */
[--C-:B------:R-:W-:Y:S02]  /*0c30*/  HADD2.F32 R19, -RZ, R10.reuse.H0_H0 ;  /* 0x2000000aff137230 */ /* 0x100fe40000004100 */
[----:B------:R-:W-:Y:S01]  /*0c40*/  FADD.FTZ R249, -R23, R152 ;  /* 0x0000009817f97221 */ /* 0x000fe20000010100 */
[----:B------:R-:W-:-:S02]  /*0c50*/  HADD2.F32 R18, -RZ, R10.H1_H1 ;  /* 0x3000000aff127230 */ /* 0x000fc40000004100 */
[C---:B------:R-:W-:Y:S01]  /*0c60*/  FADD.FTZ R195, -R23.reuse, R3 ;  /* 0x0000000317c37221 */ /* 0x040fe20000010100 */
[--C-:B------:R-:W-:Y:S02]  /*0c70*/  HADD2.F32 R17, -RZ, R11.reuse.H0_H0 ;  /* 0x2000000bff117230 */ /* 0x100fe40000004100 */
[----:B------:R-:W-:Y:S02]  /*0c80*/  HADD2.F32 R16, -RZ, R11.H1_H1 ;  /* 0x3000000bff107230 */ /* 0x000fe40000004100 */
[--C-:B------:R-:W-:Y:S02]  /*0c90*/  HADD2.F32 R9, -RZ, R185.reuse.H0_H0 ;  /* 0x200000b9ff097230 */ /* 0x100fe40000004100 */
[----:B------:R-:W-:Y:S02]  /*0ca0*/  HADD2.F32 R10, -RZ, R185.H1_H1 ;  /* 0x300000b9ff0a7230 */ /* 0x000fe40000004100 */
[----:B------:R-:W-:Y:S01]  /*0cb0*/  FADD.FTZ R201, -R23, R168 ;  /* 0x000000a817c97221 */ /* 0x000fe20000010100 */
[----:B------:R-:W-:-:S02]  /*0cc0*/  HADD2.F32 R11, -RZ, R186.H0_H0 ;  /* 0x200000baff0b7230 */ /* 0x000fc40000004100 */
[----:B------:R-:W-:Y:S01]  /*0cd0*/  FADD.FTZ R241, -R23, R164 ;  /* 0x000000a417f17221 */ /* 0x000fe20000010100 */
[----:B------:R-:W-:Y:S02]  /*0ce0*/  HADD2.F32 R12, -RZ, R186.H1_H1 ;  /* 0x300000baff0c7230 */ /* 0x000fe40000004100 */
[----:B------:R-:W-:Y:S01]  /*0cf0*/  FMUL.FTZ R3, R4, R231 ;  /* 0x000000e704037220 */ /* 0x000fe20000410000 */
[----:B------:R-:W-:Y:S02]  /*0d00*/  HADD2.F32 R185, -RZ, R169.H1_H1 ;  /* 0x300000a9ffb97230 */ /* 0x000fe40000004100 */
[----:B------:R-:W-:Y:S02]  /*0d10*/  HADD2.F32 R152, -RZ, R116.H0_H0 ;  /* 0x20000074ff987230 */ /* 0x000fe40000004100 */
[--C-:B------:R-:W-:Y:S02]  /*0d20*/  HADD2.F32 R20, -RZ, R183.reuse.H0_H0 ;  /* 0x200000b7ff147230 */ /* 0x100fe40000004100 */
[----:B------:R-:W-:-:S02]  /*0d30*/  HADD2.F32 R22, -RZ, R183.H1_H1 ;  /* 0x300000b7ff167230 */ /* 0x000fc40000004100 */
[----:B------:R-:W-:Y:S01]  /*0d40*/  FMUL.FTZ R164, R4, R15 ;  /* 0x0000000f04a47220 */ /* 0x000fe20000410000 */
[--C-:B------:R-:W-:Y:S02]  /*0d50*/  HADD2.F32 R169, -RZ, R170.reuse.H0_H0 ;  /* 0x200000aaffa97230 */ /* 0x100fe40000004100 */
[----:B------:R-:W-:Y:S02]  /*0d60*/  HADD2.F32 R186, -RZ, R170.H1_H1 ;  /* 0x300000aaffba7230 */ /* 0x000fe40000004100 */
[----:B------:R-:W-:Y:S02]  /*0d70*/  HADD2.F32 R183, -RZ, R116.H1_H1 ;  /* 0x30000074ffb77230 */ /* 0x000fe40000004100 */
[----:B------:R-:W-:Y:S01]  /*0d80*/  FADD.FTZ R21, -R23, R21 ;  /* 0x0000001517157221 */ /* 0x000fe20000010100 */
[----:B------:R-:W-:Y:S02]  /*0d90*/  HADD2.F32 R170, -RZ, R171.H0_H0 ;  /* 0x200000abffaa7230 */ /* 0x000fe40000004100 */
[----:B------:R-:W-:-:S02]  /*0da0*/  HADD2.F32 R168, -RZ, R117.H0_H0 ;  /* 0x20000075ffa87230 */ /* 0x000fc40000004100 */
[-C--:B------:R-:W-:Y:S01]  /*0db0*/  FMUL.FTZ R152, R152, R7.reuse ;  /* 0x0000000798987220 */ /* 0x080fe20000410000 */
[----:B------:R-:W-:Y:S01]  /*0dc0*/  FADD.FTZ R120, R120, R7 ;  /* 0x0000000778787221 */ /* 0x000fe20000010000 */
[----:B------:R-:W-:Y:S01]  /*0dd0*/  FFMA.FTZ R52, R3, R7, R52 ;  /* 0x0000000703347223 */ /* 0x000fe20000010034 */
[-C--:B------:R-:W-:Y:S01]  /*0de0*/  FMUL.FTZ R7, R183, R8.reuse ;  /* 0x00000008b7077220 */ /* 0x080fe20000410000 */
[----:B------:R-:W-:Y:S01]  /*0df0*/  FADD.FTZ R121, R121, R8 ;  /* 0x0000000879797221 */ /* 0x000fe20000010000 */
[----:B------:R-:W-:Y:S01]  /*0e00*/  FFMA.FTZ R53, R164, R8, R53 ;  /* 0x00000008a4357223 */ /* 0x000fe20000010035 */
[----:B------:R-:W-:Y:S01]  /*0e10*/  FADD.FTZ R237, -R23, R170 ;  /* 0x000000aa17ed7221 */ /* 0x000fe20000010100 */
[----:B------:R-:W-:Y:S01]  /*0e20*/  FMUL.FTZ R21, R4, R21 ;  /* 0x0000001504157220 */ /* 0x000fe20000410000 */
[----:B------:R-:W-:Y:S02]  /*0e30*/  HADD2.F32 R15, -RZ, R117.H1_H1 ;  /* 0x30000075ff0f7230 */ /* 0x000fe40000004100 */
[----:B------:R-:W-:Y:S01]  /*0e40*/  FMUL.FTZ R8, R168, R9 ;  /* 0x00000009a8087220 */ /* 0x000fe20000410000 */
[----:B------:R-:W-:Y:S01]  /*0e50*/  FMUL.FTZ R168, R4, R233 ;  /* 0x000000e904a87220 */ /* 0x000fe20000410000 */
[----:B------:R-:W-:-:S02]  /*0e60*/  HADD2.F32 R170, -RZ, R118.H0_H0 ;  /* 0x20000076ffaa7230 */ /* 0x000fc40000004100 */
[C---:B------:R-:W-:Y:S01]  /*0e70*/  FADD.FTZ R19, -R23.reuse, R19 ;  /* 0x0000001317137221 */ /* 0x040fe20000010100 */
[----:B-1----:R-:W-:Y:S01]  /*0e80*/  FADD.FTZ R197, -R23, R18 ;  /* 0x0000001217c57221 */ /* 0x002fe20000010100 */
        /* <DEDUP_REMOVED lines=9> */
[----:B------:R-:W-:-:S02]  /*0f20*/  HADD2.F32 R13, -RZ, R187.H0_H0 ;  /* 0x200000bbff0d7230 */ /* 0x000fc40000004100 */
[----:B------:R-:W-:Y:S01]  /*0f30*/  FMUL.FTZ R170, R4, R197 ;  /* 0x000000c504aa7220 */ /* 0x000fe20000410000 */
[----:B------:R-:W-:Y:S02]  /*0f40*/  HADD2.F32 R184, -RZ, R119.H0_H0 ;  /* 0x20000077ffb87230 */ /* 0x000fe40000004100 */
[C---:B------:R-:W-:Y:S01]  /*0f50*/  FADD.FTZ R17, -R23.reuse, R17 ;  /* 0x0000001117117221 */ /* 0x040fe20000010100 */
[----:B------:R-:W-:Y:S01]  /*0f60*/  FADD.FTZ R193, -R23, R16 ;  /* 0x0000001017c17221 */ /* 0x000fe20000010100 */
[----:B------:R-:W-:Y:S01]  /*0f70*/  FADD.FTZ R124, R124, R11 ;  /* 0x0000000b7c7c7221 */ /* 0x000fe20000010000 */
[----:B------:R-:W-:Y:S01]  /*0f80*/  FFMA.FTZ R56, R19, R11, R56 ;  /* 0x0000000b13387223 */ /* 0x000fe20000010038 */
[----:B------:R-:W-:Y:S02]  /*0f90*/  HADD2.F32 R14, -RZ, R187.H1_H1 ;  /* 0x300000bbff0e7230 */ /* 0x000fe40000004100 */
[-C--:B------:R-:W-:Y:S01]  /*0fa0*/  FMUL.FTZ R11, R15, R12.reuse ;  /* 0x0000000c0f0b7220 */ /* 0x080fe20000410000 */
[----:B------:R-:W-:Y:S01]  /*0fb0*/  FADD.FTZ R125, R125, R12 ;  /* 0x0000000c7d7d7221 */ /* 0x000fe20000010000 */
[----:B------:R-:W-:Y:S01]  /*0fc0*/  FFMA.FTZ R57, R170, R12, R57 ;  /* 0x0000000caa397223 */ /* 0x000fe20000010039 */
[----:B------:R-:W-:-:S02]  /*0fd0*/  HADD2.F32 R187, -RZ, R171.H1_H1 ;  /* 0x300000abffbb7230 */ /* 0x000fc40000004100 */
[----:B------:R-:W-:Y:S01]  /*0fe0*/  FADD.FTZ R235, -R23, R186 ;  /* 0x000000ba17eb7221 */ /* 0x000fe20000010100 */
[----:B------:R-:W-:Y:S01]  /*0ff0*/  FMUL.FTZ R17, R4, R17 ;  /* 0x0000001104117220 */ /* 0x000fe20000410000 */
[----:B------:R-:W-:Y:S02]  /*1000*/  HADD2.F32 R15, -RZ, R119.H1_H1 ;  /* 0x30000077ff0f7230 */ /* 0x000fe40000004100 */
[----:B------:R-:W-:Y:S01]  /*1010*/  FMUL.FTZ R12, R184, R13 ;  /* 0x0000000db80c7220 */ /* 0x000fe20000410000 */
[----:B------:R-:W-:Y:S02]  /*1020*/  HADD2.F32 R171, -RZ, R172.H0_H0 ;  /* 0x200000acffab7230 */ /* 0x000fe40000004100 */
[----:B------:R-:W-:Y:S01]  /*1030*/  FMUL.FTZ R184, R4, R193 ;  /* 0x000000c104b87220 */ /* 0x000fe20000410000 */
[----:B------:R-:W-:Y:S02]  /*1040*/  HADD2.F32 R186, -RZ, R112.H0_H0 ;  /* 0x20000070ffba7230 */ /* 0x000fe40000004100 */
[----:B------:R-:W-:Y:S01]  /*1050*/  FADD.FTZ R126, R126, R13 ;  /* 0x0000000d7e7e7221 */ /* 0x000fe20000010000 */
[----:B------:R-:W-:-:S02]  /*1060*/  HADD2.F32 R189, -RZ, R173.H0_H0 ;  /* 0x200000adffbd7230 */ /* 0x000fc40000004100 */
[----:B------:R-:W-:Y:S01]  /*1070*/  FFMA.FTZ R58, R17, R13, R58 ;  /* 0x0000000d113a7223 */ /* 0x000fe2000001003a */
[----:B------:R-:W-:Y:S01]  /*1080*/  FMUL.FTZ R195, R4, R195 ;  /* 0x000000c304c37220 */ /* 0x000fe20000410000 */
[-C--:B------:R-:W-:Y:S01]  /*1090*/  FMUL.FTZ R13, R15, R14.reuse ;  /* 0x0000000e0f0d7220 */ /* 0x080fe20000410000 */
[----:B------:R-:W-:Y:S01]  /*10a0*/  FADD.FTZ R127, R127, R14 ;  /* 0x0000000e7f7f7221 */ /* 0x000fe20000010000 */
[----:B------:R-:W-:Y:S01]  /*10b0*/  FFMA.FTZ R59, R184, R14, R59 ;  /* 0x0000000eb83b7223 */ /* 0x000fe2000001003b */
[----:B------:R-:W-:Y:S02]  /*10c0*/  HADD2.F32 R172, -RZ, R172.H1_H1 ;  /* 0x300000acffac7230 */ /* 0x000fe40000004100 */
[----:B------:R-:W-:Y:S01]  /*10d0*/  FADD.FTZ R185, -R23, R185 ;  /* 0x000000b917b97221 */ /* 0x000fe20000010100 */
[----:B------:R-:W-:Y:S02]  /*10e0*/  HADD2.F32 R15, -RZ, R112.H1_H1 ;  /* 0x30000070ff0f7230 */ /* 0x000fe40000004100 */
[----:B------:R-:W-:Y:S01]  /*10f0*/  FMUL.FTZ R14, R186, R171 ;  /* 0x000000abba0e7220 */ /* 0x000fe20000410000 */
[----:B------:R-:W-:-:S02]  /*1100*/  HADD2.F32 R188, -RZ, R173.H1_H1 ;  /* 0x300000adffbc7230 */ /* 0x000fc40000004100 */
[----:B------:R-:W-:Y:S01]  /*1110*/  FMUL.FTZ R186, R4, R199 ;  /* 0x000000c704ba7220 */ /* 0x000fe20000410000 */
[----:B------:R-:W-:Y:S02]  /*1120*/  HADD2.F32 R183, -RZ, R113.H1_H1 ;  /* 0x30000071ffb77230 */ /* 0x000fe40000004100 */
[----:B------:R-:W-:Y:S01]  /*1130*/  FADD.FTZ R128, R128, R171 ;  /* 0x000000ab80807221 */ /* 0x000fe20000010000 */
[----:B------:R-:W-:Y:S01]  /*1140*/  FFMA.FTZ R60, R195, R171, R60 ;  /* 0x000000abc33c7223 */ /* 0x000fe2000001003c */
[--C-:B------:R-:W-:Y:S02]  /*1150*/  HADD2.F32 R173, -RZ, R174.reuse.H0_H0 ;  /* 0x200000aeffad7230 */ /* 0x100fe40000004100 */
[----:B------:R-:W-:Y:S01]  /*1160*/  FADD.FTZ R169, -R23, R169 ;  /* 0x000000a917a97221 */ /* 0x000fe20000010100 */
[----:B------:R-:W-:Y:S01]  /*1170*/  FMUL.FTZ R171, R192, R189 ;  /* 0x000000bdc0ab7220 */ /* 0x000fe20000410000 */
[----:B------:R-:W-:Y:S01]  /*1180*/  FMUL.FTZ R192, R4, R185 ;  /* 0x000000b904c07220 */ /* 0x000fe20000410000 */
[-C--:B------:R-:W-:Y:S01]  /*1190*/  FMUL.FTZ R15, R15, R172.reuse ;  /* 0x000000ac0f0f7220 */ /* 0x080fe20000410000 */
[----:B------:R-:W-:Y:S01]  /*11a0*/  FADD.FTZ R129, R129, R172 ;  /* 0x000000ac81817221 */ /* 0x000fe20000010000 */
[----:B------:R-:W-:Y:S01]  /*11b0*/  FFMA.FTZ R61, R186, R172, R61 ;  /* 0x000000acba3d7223 */ /* 0x000fe2000001003d */
[----:B------:R-:W-:Y:S01]  /*11c0*/  FMUL.FTZ R172, R183, R188 ;  /* 0x000000bcb7ac7220 */ /* 0x000fe20000410000 */
[----:B------:R-:W-:Y:S01]  /*11d0*/  FMUL.FTZ R183, R4, R169 ;  /* 0x000000a904b77220 */ /* 0x000fe20000410000 */
[----:B------:R-:W-:-:S02]  /*11e0*/  HADD2.F32 R174, -RZ, R174.H1_H1 ;  /* 0x300000aeffae7230 */ /* 0x000fc40000004100 */
[----:B------:R-:W-:Y:S01]  /*11f0*/  FADD.FTZ R131, R131, R188 ;  /* 0x000000bc83837221 */ /* 0x000fe20000010000 */
[----:B------:R-:W-:Y:S01]  /*1200*/  FFMA.FTZ R63, R192, R188, R63 ;  /* 0x000000bcc03f7223 */ /* 0x000fe2000001003f */
[----:B------:R-:W-:Y:S02]  /*1210*/  HADD2.F32 R185, -RZ, R114.H1_H1 ;  /* 0x30000072ffb97230 */ /* 0x000fe40000004100 */
[----:B------:R-:W-:Y:S01]  /*1220*/  FMUL.FTZ R169, R194, R173 ;  /* 0x000000adc2a97220 */ /* 0x000fe20000410000 */
[----:B------:R-:W-:Y:S01]  /*1230*/  FMUL.FTZ R188, R4, R235 ;  /* 0x000000eb04bc7220 */ /* 0x000fe20000410000 */
[--C-:B------:R-:W-:Y:S02]  /*1240*/  HADD2.F32 R194, -RZ, R115.reuse.H0_H0 ;  /* 0x20000073ffc27230 */ /* 0x100fe40000004100 */
[----:B------:R-:W-:Y:S01]  /*1250*/  FADD.FTZ R187, -R23, R187 ;  /* 0x000000bb17bb7221 */ /* 0x000fe20000010100 */
[----:B------:R-:W-:Y:S01]  /*1260*/  FADD.FTZ R132, R132, R173 ;  /* 0x000000ad84847221 */ /* 0x000fe20000010000 */
[----:B------:R-:W-:Y:S01]  /*1270*/  FFMA.FTZ R64, R183, R173, R64 ;  /* 0x000000adb7407223 */ /* 0x000fe20000010040 */
[-C--:B------:R-:W-:Y:S01]  /*1280*/  FMUL.FTZ R173, R185, R174.reuse ;  /* 0x000000aeb9ad7220 */ /* 0x080fe20000410000 */
[----:B------:R-:W-:Y:S01]  /*1290*/  FADD.FTZ R133, R133, R174 ;  /* 0x000000ae85857221 */ /* 0x000fe20000010000 */
[----:B------:R-:W-:Y:S01]  /*12a0*/  FFMA.FTZ R65, R188, R174, R65 ;  /* 0x000000aebc417223 */ /* 0x000fe20000010041 */
[----:B------:R-:W-:Y:S01]  /*12b0*/  FMUL.FTZ R201, R4, R201 ;  /* 0x000000c904c97220 */ /* 0x000fe20000410000 */
[----:B------:R-:W-:-:S02]  /*12c0*/  HADD2.F32 R185, -RZ, R115.H1_H1 ;  /* 0x30000073ffb97230 */ /* 0x000fc40000004100 */
[----:B------:R-:W-:Y:S01]  /*12d0*/  FMUL.FTZ R174, R194, R191 ;  /* 0x000000bfc2ae7220 */ /* 0x000fe20000410000 */
[C---:B------:R-:W-:Y:S01]  /*12e0*/  FMUL.FTZ R237, R4.reuse, R237 ;  /* 0x000000ed04ed7220 */ /* 0x040fe20000410000 */
[----:B------:R-:W-:Y:S01]  /*12f0*/  FMUL.FTZ R194, R4, R187 ;  /* 0x000000bb04c27220 */ /* 0x000fe20000410000 */
[C---:B------:R-:W-:Y:S01]  /*1300*/  FADD.FTZ R239, -R23.reuse, R202 ;  /* 0x000000ca17ef7221 */ /* 0x040fe20000010100 */
[----:B------:R-:W-:Y:S01]  /*1310*/  FADD.FTZ R203, -R23, R203 ;  /* 0x000000cb17cb7221 */ /* 0x000fe20000010100 */
[----:B------:R-:W-:Y:S01]  /*1320*/  FADD.FTZ R130, R130, R189 ;  /* 0x000000bd82827221 */ /* 0x000fe20000010000 */
[----:B------:R-:W-:Y:S01]  /*1330*/  FFMA.FTZ R62, R201, R189, R62 ;  /* 0x000000bdc93e7223 */ /* 0x000fe2000001003e */
[----:B------:R-:W-:Y:S01]  /*1340*/  FADD.FTZ R134, R134, R191 ;  /* 0x000000bf86867221 */ /* 0x000fe20000010000 */
[----:B------:R-:W-:Y:S01]  /*1350*/  FFMA.FTZ R66, R237, R191, R66 ;  /* 0x000000bfed427223 */ /* 0x000fe20000010042 */
[-C--:B------:R-:W-:Y:S01]  /*1360*/  FMUL.FTZ R185, R185, R190.reuse ;  /* 0x000000beb9b97220 */ /* 0x080fe20000410000 */
[----:B------:R-:W-:Y:S01]  /*1370*/  FADD.FTZ R135, R135, R190 ;  /* 0x000000be87877221 */ /* 0x000fe20000010000 */
[----:B------:R-:W-:Y:S01]  /*1380*/  FFMA.FTZ R67, R194, R190, R67 ;  /* 0x000000bec2437223 */ /* 0x000fe20000010043 */
[----:B------:R-:W-:-:S02]  /*1390*/  HADD2.F32 R189, -RZ, R108.H1_H1 ;  /* 0x3000006cffbd7230 */ /* 0x000fc40000004100 */
[C---:B------:R-:W-:Y:S01]  /*13a0*/  FMUL.FTZ R190, R4.reuse, R239 ;  /* 0x000000ef04be7220 */ /* 0x040fe20000410000 */
[----:B------:R-:W-:Y:S02]  /*13b0*/  HADD2.F32 R191, -RZ, R109.H1_H1 ;  /* 0x3000006dffbf7230 */ /* 0x000fe40000004100 */
        /* <DEDUP_REMOVED lines=10> */
[-C--:B------:R-:W-:Y:S01]  /*1460*/  FMUL.FTZ R191, R191, R214.reuse ;  /* 0x000000d6bfbf7220 */ /* 0x080fe20000410000 */
[----:B------:R-:W-:Y:S02]  /*1470*/  HADD2.F32 R155, -RZ, R160.H0_H0 ;  /* 0x200000a0ff9b7230 */ /* 0x000fe40000004100 */
[----:B------:R-:W-:Y:S01]  /*1480*/  FADD.FTZ R143, R143, R214 ;  /* 0x000000d68f8f7221 */ /* 0x000fe20000010000 */
[----:B------:R-:W-:Y:S01]  /*1490*/  FFMA.FTZ R71, R198, R214, R71 ;  /* 0x000000d6c6477223 */ /* 0x000fe20000010047 */
[----:B------:R-:W-:-:S02]  /*14a0*/  HADD2.F32 R212, -RZ, R104.H0_H0 ;  /* 0x20000068ffd47230 */ /* 0x000fc40000004100 */
[----:B------:R-:W-:Y:S01]  /*14b0*/  FADD.FTZ R214, RZ, R152 ;  /* 0x00000098ffd67221 */ /* 0x000fe20000010000 */
[----:B------:R-:W-:Y:S01]  /*14c0*/  FFMA.FTZ R203, R3, R152, RZ ;  /* 0x0000009803cb7223 */ /* 0x000fe200000100ff */
[----:B------:R-:W-:Y:S01]  /*14d0*/  FMUL.FTZ R202, R4, R209 ;  /* 0x000000d104ca7220 */ /* 0x000fe20000410000 */
[----:B------:R-:W-:Y:S01]  /*14e0*/  FMUL.FTZ R199, R212, R155 ;  /* 0x0000009bd4c77220 */ /* 0x000fe20000410000 */
[----:B------:R-:W-:Y:S01]  /*14f0*/  FADD.FTZ R209, R7, R214 ;  /* 0x000000d607d17221 */ /* 0x000fe20000010000 */
[----:B------:R-:W-:Y:S01]  /*1500*/  FFMA.FTZ R212, R164, R7, R203 ;  /* 0x00000007a4d47223 */ /* 0x000fe200000100cb */
[----:B------:R-:W-:Y:S01]  /*1510*/  FADD.FTZ R175, -R23, R175 ;  /* 0x000000af17af7221 */ /* 0x000fe20000010100 */
[----:B------:R-:W-:Y:S02]  /*1520*/  HADD2.F32 R196, -RZ, R108.H0_H0 ;  /* 0x2000006cffc47230 */ /* 0x000fe40000004100 */
[----:B------:R-:W-:Y:S01]  /*1530*/  FADD.FTZ R214, R8, R209 ;  /* 0x000000d108d67221 */ /* 0x000fe20000010000 */
[----:B------:R-:W-:Y:S01]  /*1540*/  FFMA.FTZ R203, R21, R8, R212 ;  /* 0x0000000815cb7223 */ /* 0x000fe200000100d4 */
[----:B------:R-:W-:Y:S01]  /*1550*/  FMUL.FTZ R187, R4, R175 ;  /* 0x000000af04bb7220 */ /* 0x000fe20000410000 */
[----:B------:R-:W-:-:S02]  /*1560*/  HADD2.F32 R193, -RZ, R110.H1_H1 ;  /* 0x3000006effc17230 */ /* 0x000fc40000004100 */
[C---:B------:R-:W-:Y:S01]  /*1570*/  FADD.FTZ R219, -R23.reuse, R219 ;  /* 0x000000db17db7221 */ /* 0x040fe20000010100 */
[----:B------:R-:W-:Y:S01]  /*1580*/  FADD.FTZ R247, -R23, R220 ;  /* 0x000000dc17f77221 */ /* 0x000fe20000010100 */
[----:B------:R-:W-:Y:S01]  /*1590*/  FADD.FTZ R209, R9, R214 ;  /* 0x000000d609d17221 */ /* 0x000fe20000010000 */
[----:B------:R-:W-:Y:S01]  /*15a0*/  FFMA.FTZ R214, R168, R9, R203 ;  /* 0x00000009a8d67223 */ /* 0x000fe200000100cb */
[-C--:B------:R-:W-:Y:S01]  /*15b0*/  FMUL.FTZ R175, R196, R211.reuse ;  /* 0x000000d3c4af7220 */ /* 0x080fe20000410000 */
[----:B------:R-:W-:Y:S01]  /*15c0*/  FADD.FTZ R140, R140, R211 ;  /* 0x000000d38c8c7221 */ /* 0x000fe20000010000 */
[----:B------:R-:W-:Y:S01]  /*15d0*/  FFMA.FTZ R68, R187, R211, R68 ;  /* 0x000000d3bb447223 */ /* 0x000fe20000010044 */
[----:B------:R-:W-:Y:S02]  /*15e0*/  HADD2.F32 R160, -RZ, R160.H1_H1 ;  /* 0x300000a0ffa07230 */ /* 0x000fe40000004100 */
[-C--:B------:R-:W-:Y:S01]  /*15f0*/  FMUL.FTZ R193, R193, R216.reuse ;  /* 0x000000d8c1c17220 */ /* 0x080fe20000410000 */
[----:B------:R-:W-:Y:S01]  /*1600*/  FADD.FTZ R145, R145, R216 ;  /* 0x000000d891917221 */ /* 0x000fe20000010000 */
[----:B------:R-:W-:Y:S01]  /*1610*/  FFMA.FTZ R73, R202, R216, R73 ;  /* 0x000000d8ca497223 */ /* 0x000fe20000010049 */
[----:B------:R-:W-:-:S02]  /*1620*/  HADD2.F32 R211, -RZ, R104.H1_H1 ;  /* 0x30000068ffd37230 */ /* 0x000fc40000004100 */
        /* <DEDUP_REMOVED lines=13> */
[----:B------:R-:W-:Y:S01]  /*1700*/  FADD.FTZ R245, -R23, R210 ;  /* 0x000000d217f57221 */ /* 0x000fe20000010100 */
[----:B------:R-:W-:Y:S02]  /*1710*/  HADD2.F32 R196, -RZ, R109.H0_H0 ;  /* 0x2000006dffc47230 */ /* 0x000fe40000004100 */
[----:B------:R-:W-:Y:S01]  /*1720*/  FADD.FTZ R211, R13, R214 ;  /* 0x000000d60dd37221 */ /* 0x000fe20000010000 */
[----:B------:R-:W-:Y:S01]  /*1730*/  FFMA.FTZ R214, R184, R13, R209 ;  /* 0x0000000db8d67223 */ /* 0x000fe200000100d1 */
[C---:B------:R-:W-:Y:S01]  /*1740*/  FMUL.FTZ R241, R4.reuse, R241 ;  /* 0x000000f104f17220 */ /* 0x040fe20000410000 */
[----:B------:R-:W-:Y:S01]  /*1750*/  FADD.FTZ R165, -R23, R165 ;  /* 0x000000a517a57221 */ /* 0x000fe20000010100 */
[----:B------:R-:W-:Y:S02]  /*1760*/  HADD2.F32 R197, -RZ, R111.H1_H1 ;  /* 0x3000006fffc57230 */ /* 0x000fe40000004100 */
[----:B------:R-:W-:Y:S01]  /*1770*/  FMUL.FTZ R210, R4, R245 ;  /* 0x000000f504d27220 */ /* 0x000fe20000410000 */
[----:B------:R-:W-:Y:S01]  /*1780*/  FADD.FTZ R160, R14, R211 ;  /* 0x000000d30ea07221 */ /* 0x000fe20000010000 */
[----:B------:R-:W-:Y:S01]  /*1790*/  FFMA.FTZ R211, R195, R14, R214 ;  /* 0x0000000ec3d37223 */ /* 0x000fe200000100d6 */
[-C--:B------:R-:W-:Y:S01]  /*17a0*/  FMUL.FTZ R196, R196, R213.reuse ;  /* 0x000000d5c4c47220 */ /* 0x080fe20000410000 */
[----:B------:R-:W-:Y:S01]  /*17b0*/  FADD.FTZ R142, R142, R213 ;  /* 0x000000d58e8e7221 */ /* 0x000fe20000010000 */
[----:B------:R-:W-:Y:S01]  /*17c0*/  FFMA.FTZ R70, R241, R213, R70 ;  /* 0x000000d5f1467223 */ /* 0x000fe20000010046 */
[----:B------:R-:W-:-:S02]  /*17d0*/  HADD2.F32 R200, -RZ, R110.H0_H0 ;  /* 0x2000006effc87230 */ /* 0x000fc40000004100 */
[----:B------:R-:W-:Y:S01]  /*17e0*/  FMUL.FTZ R165, R4, R165 ;  /* 0x000000a504a57220 */ /* 0x000fe20000410000 */
[----:B------:R-:W-:Y:S02]  /*17f0*/  HADD2.F32 R226, -RZ, R161.H1_H1 ;  /* 0x300000a1ffe27230 */ /* 0x000fe40000004100 */
[-C--:B------:R-:W-:Y:S01]  /*1800*/  FMUL.FTZ R197, R197, R218.reuse ;  /* 0x000000dac5c57220 */ /* 0x080fe20000410000 */
[----:B------:R-:W-:Y:S02]  /*1810*/  HADD2.F32 R213, -RZ, R105.H1_H1 ;  /* 0x30000069ffd57230 */ /* 0x000fe40000004100 */
[----:B------:R-:W-:Y:S01]  /*1820*/  FADD.FTZ R147, R147, R218 ;  /* 0x000000da93937221 */ /* 0x000fe20000010000 */
[----:B------:R-:W-:Y:S01]  /*1830*/  FFMA.FTZ R75, R210, R218, R75 ;  /* 0x000000dad24b7223 */ /* 0x000fe2000001004b */
[----:B------:R-:W-:Y:S01]  /*1840*/  FADD.FTZ R216, R15, R160 ;  /* 0x000000a00fd87221 */ /* 0x000fe20000010000 */
[----:B------:R-:W-:Y:S02]  /*1850*/  HADD2.F32 R223, -RZ, R161.H0_H0 ;  /* 0x200000a1ffdf7230 */ /* 0x000fe40000004100 */
[----:B------:R-:W-:Y:S01]  /*1860*/  FFMA.FTZ R160, R186, R15, R211 ;  /* 0x0000000fbaa07223 */ /* 0x000fe200000100d3 */
[----:B------:R-:W-:-:S02]  /*1870*/  HADD2.F32 R218, -RZ, R105.H0_H0 ;  /* 0x20000069ffda7230 */ /* 0x000fc40000004100 */
[-C--:B------:R-:W-:Y:S01]  /*1880*/  FMUL.FTZ R200, R200, R215.reuse ;  /* 0x000000d7c8c87220 */ /* 0x080fe20000410000 */
[----:B------:R-:W-:Y:S01]  /*1890*/  FADD.FTZ R144, R144, R215 ;  /* 0x000000d790907221 */ /* 0x000fe20000010000 */
[----:B------:R-:W-:Y:S01]  /*18a0*/  FFMA.FTZ R72, R165, R215, R72 ;  /* 0x000000d7a5487223 */ /* 0x000fe20000010048 */
[----:B------:R-:W-:Y:S01]  /*18b0*/  FADD.FTZ R153, -R23, R153 ;  /* 0x0000009917997221 */ /* 0x000fe20000010100 */
[----:B------:R-:W-:Y:S01]  /*18c0*/  FMUL.FTZ R209, R213, R226 ;  /* 0x000000e2d5d17220 */ /* 0x000fe20000410000 */
[----:B------:R-:W-:Y:S01]  /*18d0*/  FADD.FTZ R215, R171, R216 ;  /* 0x000000d8abd77221 */ /* 0x000fe20000010000 */
[----:B------:R-:W-:Y:S01]  /*18e0*/  FFMA.FTZ R213, R201, R171, R160 ;  /* 0x000000abc9d57223 */ /* 0x000fe200000100a0 */
[----:B------:R-:W-:Y:S01]  /*18f0*/  FMUL.FTZ R203, R218, R223 ;  /* 0x000000dfdacb7220 */ /* 0x000fe20000410000 */
[----:B------:R-:W-:Y:S02]  /*1900*/  HADD2.F32 R161, -RZ, R162.H0_H0 ;  /* 0x200000a2ffa17230 */ /* 0x000fe40000004100 */
[----:B------:R-:W-:Y:S01]  /*1910*/  FMUL.FTZ R153, R4, R153 ;  /* 0x0000009904997220 */ /* 0x000fe20000410000 */
[----:B------:R-:W-:-:S02]  /*1920*/  HADD2.F32 R218, -RZ, R106.H0_H0 ;  /* 0x2000006affda7230 */ /* 0x000fc40000004100 */
        /* <DEDUP_REMOVED lines=9> */
[----:B------:R-:W-:Y:S02]  /*19c0*/  FADD.FTZ R243, -R23, R208 ;  /* 0x000000d017f37221 */ /* 0x000fe40000010100 */
[----:B------:R-:W-:Y:S01]  /*19d0*/  FADD.FTZ R218, R174, R215 ;  /* 0x000000d7aeda7221 */ /* 0x000fe20000010000 */
[----:B------:R-:W-:Y:S01]  /*19e0*/  FFMA.FTZ R161, R237, R174, R160 ;  /* 0x000000aeeda17223 */ /* 0x000fe200000100a0 */
[----:B------:R-:W-:Y:S02]  /*19f0*/  HADD2.F32 R208, -RZ, R111.H0_H0 ;  /* 0x2000006fffd07230 */ /* 0x000fe40000004100 */
[----:B------:R-:W-:Y:S01]  /*1a00*/  FMUL.FTZ R243, R4, R243 ;  /* 0x000000f304f37220 */ /* 0x000fe20000410000 */
[----:B------:R-:W-:Y:S01]  /*1a10*/  FADD.FTZ R218, R185, R218 ;  /* 0x000000dab9da7221 */ /* 0x000fe20000010000 */
[----:B------:R-:W-:Y:S01]  /*1a20*/  FFMA.FTZ R160, R194, R185, R161 ;  /* 0x000000b9c2a07223 */ /* 0x000fe200000100a1 */
[C---:B------:R-:W-:Y:S01]  /*1a30*/  FADD.FTZ R221, -R23.reuse, R221 ;  /* 0x000000dd17dd7221 */ /* 0x040fe20000010100 */
[----:B------:R-:W-:Y:S01]  /*1a40*/  FADD.FTZ R251, -R23, R222 ;  /* 0x000000de17fb7221 */ /* 0x000fe20000010100 */
[----:B------:R-:W-:Y:S01]  /*1a50*/  FADD.FTZ R218, R175, R218 ;  /* 0x000000daafda7221 */ /* 0x000fe20000010000 */
[-C--:B------:R-:W-:Y:S01]  /*1a60*/  FMUL.FTZ R208, R208, R217.reuse ;  /* 0x000000d9d0d07220 */ /* 0x080fe20000410000 */
[----:B------:R-:W-:Y:S01]  /*1a70*/  FADD.FTZ R146, R146, R217 ;  /* 0x000000d992927221 */ /* 0x000fe20000010000 */
[----:B------:R-:W-:Y:S01]  /*1a80*/  FFMA.FTZ R74, R243, R217, R74 ;  /* 0x000000d9f34a7223 */ /* 0x000fe2000001004a */
[----:B------:R-:W-:Y:S01]  /*1a90*/  FFMA.FTZ R161, R187, R175, R160 ;  /* 0x000000afbba17223 */ /* 0x000fe200000100a0 */
[----:B------:R-:W-:-:S02]  /*1aa0*/  HADD2.F32 R162, -RZ, R162.H1_H1 ;  /* 0x300000a2ffa27230 */ /* 0x000fc40000004100 */
[C---:B------:R-:W-:Y:S01]  /*1ab0*/  FMUL.FTZ R214, R4.reuse, R221 ;  /* 0x000000dd04d67220 */ /* 0x040fe20000410000 */
[----:B------:R-:W-:Y:S02]  /*1ac0*/  HADD2.F32 R217, -RZ, R106.H1_H1 ;  /* 0x3000006affd97230 */ /* 0x000fe40000004100 */
[----:B------:R-:W-:Y:S01]  /*1ad0*/  FMUL.FTZ R216, R4, R251 ;  /* 0x000000fb04d87220 */ /* 0x000fe20000410000 */
[----:B------:R-:W-:Y:S01]  /*1ae0*/  FADD.FTZ R221, R189, R218 ;  /* 0x000000dabddd7221 */ /* 0x000fe20000010000 */
[----:B------:R-:W-:Y:S01]  /*1af0*/  FFMA.FTZ R160, R190, R189, R161 ;  /* 0x000000bdbea07223 */ /* 0x000fe200000100a1 */
[----:B------:R-:W-:Y:S01]  /*1b00*/  FADD.FTZ R97, R97, R162 ;  /* 0x000000a261617221 */ /* 0x000fe20000010000 */
[-C--:B------:R-:W-:Y:S01]  /*1b10*/  FMUL.FTZ R213, R217, R162.reuse ;  /* 0x000000a2d9d57220 */ /* 0x080fe20000410000 */
[----:B------:R-:W-:Y:S01]  /*1b20*/  FFMA.FTZ R85, R216, R162, R85 ;  /* 0x000000a2d8557223 */ /* 0x000fe20000010055 */
[--C-:B------:R-:W-:Y:S02]  /*1b30*/  HADD2.F32 R225, -RZ, R163.reuse.H0_H0 ;  /* 0x200000a3ffe17230 */ /* 0x100fe40000004100 */
[----:B------:R-:W-:Y:S01]  /*1b40*/  FADD.FTZ R162, R196, R221 ;  /* 0x000000ddc4a27221 */ /* 0x000fe20000010000 */
[----:B------:R-:W-:-:S02]  /*1b50*/  HADD2.F32 R228, -RZ, R163.H1_H1 ;  /* 0x300000a3ffe47230 */ /* 0x000fc40000004100 */
[----:B------:R-:W-:Y:S01]  /*1b60*/  FFMA.FTZ R161, R241, R196, R160 ;  /* 0x000000c4f1a17223 */ /* 0x000fe200000100a0 */
[--C-:B------:R-:W-:Y:S02]  /*1b70*/  HADD2.F32 R163, -RZ, R156.reuse.H0_H0 ;  /* 0x2000009cffa37230 */ /* 0x100fe40000004100 */
[----:B------:R-:W-:Y:S02]  /*1b80*/  HADD2.F32 R227, -RZ, R156.H1_H1 ;  /* 0x3000009cffe37230 */ /* 0x000fe40000004100 */
[--C-:B------:R-:W-:Y:S02]  /*1b90*/  HADD2.F32 R156, -RZ, R157.reuse.H0_H0 ;  /* 0x2000009dff9c7230 */ /* 0x100fe40000004100 */
[----:B------:R-:W-:Y:S02]  /*1ba0*/  HADD2.F32 R229, -RZ, R157.H1_H1 ;  /* 0x3000009dffe57230 */ /* 0x000fe40000004100 */
[----:B------:R-:W-:Y:S01]  /*1bb0*/  FADD.FTZ R221, R191, R162 ;  /* 0x000000a2bfdd7221 */ /* 0x000fe20000010000 */
[----:B------:R-:W-:-:S02]  /*1bc0*/  HADD2.F32 R157, -RZ, R158.H0_H0 ;  /* 0x2000009eff9d7230 */ /* 0x000fc40000004100 */
[----:B------:R-:W-:Y:S02]  /*1bd0*/  HADD2.F32 R230, -RZ, R158.H1_H1 ;  /* 0x3000009effe67230 */ /* 0x000fe40000004100 */
[----:B------:R-:W-:Y:S01]  /*1be0*/  FFMA.FTZ R160, R198, R191, R161 ;  /* 0x000000bfc6a07223 */ /* 0x000fe200000100a1 */
[--C-:B------:R-:W-:Y:S02]  /*1bf0*/  HADD2.F32 R158, -RZ, R159.reuse.H0_H0 ;  /* 0x2000009fff9e7230 */ /* 0x100fe40000004100 */
[----:B------:R-:W-:Y:S02]  /*1c00*/  HADD2.F32 R159, -RZ, R159.H1_H1 ;  /* 0x3000009fff9f7230 */ /* 0x000fe40000004100 */
[----:B------:R-:W-:Y:S01]  /*1c10*/  FADD.FTZ R163, -R23, R163 ;  /* 0x000000a317a37221 */ /* 0x000fe20000010100 */
[----:B------:R-:W-:Y:S01]  /*1c20*/  FADD.FTZ R162, R200, R221 ;  /* 0x000000ddc8a27221 */ /* 0x000fe20000010000 */
[----:B------:R-:W-:Y:S01]  /*1c30*/  FFMA.FTZ R161, R165, R200, R160 ;  /* 0x000000c8a5a17223 */ /* 0x000fe200000100a0 */
        /* <DEDUP_REMOVED lines=10> */
[----:B------:R-:W-:Y:S01]  /*1ce0*/  FMUL.FTZ R221, R4, R163 ;  /* 0x000000a304dd7220 */ /* 0x000fe20000410000 */
        /* <DEDUP_REMOVED lines=8> */
[----:B------:R-:W-:-:S02]  /*1d70*/  FMUL.FTZ R249, R4, R249 ;  /* 0x000000f904f97220 */ /* 0x000fc40000410000 */
[----:B------:R-:W-:Y:S01]  /*1d80*/  FADD.FTZ R162, R197, R162 ;  /* 0x000000a2c5a27221 */ /* 0x000fe20000010000 */
[----:B------:R-:W-:Y:S01]  /*1d90*/  FFMA.FTZ R160, R210, R197, R23 ;  /* 0x000000c5d2a07223 */ /* 0x000fe20000010017 */
[----:B------:R-:W-:Y:S01]  /*1da0*/  FADD.FTZ R50, R50, R223 ;  /* 0x000000df32327221 */ /* 0x000fe20000010000 */
[----:B------:R-:W-:Y:S01]  /*1db0*/  FFMA.FTZ R78, R249, R223, R78 ;  /* 0x000000dff94e7223 */ /* 0x000fe2000001004e */
[--C-:B------:R-:W-:Y:S02]  /*1dc0*/  HADD2.F32 R223, -RZ, R107.reuse.H1_H1 ;  /* 0x3000006bffdf7230 */ /* 0x100fe40000004100 */
[----:B------:R-:W-:Y:S01]  /*1dd0*/  FADD.FTZ R162, R199, R162 ;  /* 0x000000a2c7a27221 */ /* 0x000fe20000010000 */
[----:B------:R-:W-:Y:S01]  /*1de0*/  FFMA.FTZ R23, R219, R199, R160 ;  /* 0x000000c7db177223 */ /* 0x000fe200000100a0 */
[----:B------:R-:W-:Y:S01]  /*1df0*/  FMUL.FTZ R217, R4, R154 ;  /* 0x0000009a04d97220 */ /* 0x000fe20000410000 */
[----:B------:R-:W-:Y:S02]  /*1e00*/  HADD2.F32 R220, -RZ, R107.H0_H0 ;  /* 0x2000006bffdc7230 */ /* 0x000fe40000004100 */
[----:B------:R-:W-:Y:S01]  /*1e10*/  FADD.FTZ R162, R162, R155 ;  /* 0x0000009ba2a27221 */ /* 0x000fe20000010000 */
[----:B------:R-:W-:Y:S01]  /*1e20*/  FMUL.FTZ R154, R223, R228 ;  /* 0x000000e4df9a7220 */ /* 0x000fe20000410000 */
[----:B------:R-:W-:Y:S01]  /*1e30*/  FFMA.FTZ R160, R212, R155, R23 ;  /* 0x0000009bd4a07223 */ /* 0x000fe20000010017 */
[----:B------:R-:W-:-:S02]  /*1e40*/  HADD2.F32 R180, -RZ, R180.H1_H1 ;  /* 0x300000b4ffb47230 */ /* 0x000fc40000004100 */
[----:B------:R-:W-:Y:S02]  /*1e50*/  HADD2.F32 R223, -RZ, R100.H1_H1 ;  /* 0x30000064ffdf7230 */ /* 0x000fe40000004100 */
[----:B------:R-:W-:Y:S01]  /*1e60*/  FADD.FTZ R162, R162, R203 ;  /* 0x000000cba2a27221 */ /* 0x000fe20000010000 */
[----:B------:R-:W-:Y:S01]  /*1e70*/  FFMA.FTZ R23, R249, R203, R160 ;  /* 0x000000cbf9177223 */ /* 0x000fe200000100a0 */
[----:B------:R-:W-:Y:S01]  /*1e80*/  FMUL.FTZ R215, R220, R225 ;  /* 0x000000e1dcd77220 */ /* 0x000fe20000410000 */
[----:B------:R-:W-:Y:S01]  /*1e90*/  FMUL.FTZ R220, R223, R180 ;  /* 0x000000b4dfdc7220 */ /* 0x000fe20000410000 */
[----:B------:R-:W-:Y:S01]  /*1ea0*/  FMUL.FTZ R223, R4, R156 ;  /* 0x0000009c04df7220 */ /* 0x000fe20000410000 */
[----:B------:R-:W-:Y:S01]  /*1eb0*/  FADD.FTZ R162, R162, R209 ;  /* 0x000000d1a2a27221 */ /* 0x000fe20000010000 */
[----:B------:R-:W-:-:S03]  /*1ec0*/  FFMA.FTZ R156, R214, R209, R23 ;  /* 0x000000d1d69c7223 */ /* 0x000fc60000010017 */
[----:B------:R-:W-:Y:S01]  /*1ed0*/  FADD.FTZ R162, R162, R211 ;  /* 0x000000d3a2a27221 */ /* 0x000fe20000010000 */
[----:B------:R-:W-:Y:S01]  /*1ee0*/  FFMA.FTZ R23, R153, R211, R156 ;  /* 0x000000d399177223 */ /* 0x000fe2000001009c */
[----:B------:R-:W-:Y:S02]  /*1ef0*/  HADD2.F32 R16, -RZ, R181.H0_H0 ;  /* 0x200000b5ff107230 */ /* 0x000fe40000004100 */
[----:B------:R-:W-:Y:S01]  /*1f00*/  FMUL.FTZ R222, R4, R227 ;  /* 0x000000e304de7220 */ /* 0x000fe20000410000 */
[----:B------:R-:W-:Y:S02]  /*1f10*/  HADD2.F32 R161, -RZ, R101.H0_H0 ;  /* 0x20000065ffa17230 */ /* 0x000fe40000004100 */
[----:B------:R-:W-:Y:S01]  /*1f20*/  FADD.FTZ R162, R162, R213 ;  /* 0x000000d5a2a27221 */ /* 0x000fe20000010000 */
[----:B------:R-:W-:Y:S01]  /*1f30*/  FFMA.FTZ R156, R216, R213, R23 ;  /* 0x000000d5d89c7223 */ /* 0x000fe20000010017 */
[----:B------:R-:W-:Y:S01]  /*1f40*/  FADD.FTZ R137, R137, R180 ;  /* 0x000000b489897221 */ /* 0x000fe20000010000 */
[----:B------:R-:W-:Y:S01]  /*1f50*/  FFMA.FTZ R89, R222, R180, R89 ;  /* 0x000000b4de597223 */ /* 0x000fe20000010059 */
[----:B------:R-:W-:Y:S01]  /*1f60*/  FMUL.FTZ R180, R161, R16 ;  /* 0x00000010a1b47220 */ /* 0x000fe20000410000 */
[----:B------:R-:W-:Y:S01]  /*1f70*/  FADD.FTZ R23, R162, R215 ;  /* 0x000000d7a2177221 */ /* 0x000fe20000010000 */
[----:B------:R-:W-:Y:S01]  /*1f80*/  FMUL.FTZ R224, R4, R224 ;  /* 0x000000e004e07220 */ /* 0x000fe20000410000 */
[----:B------:R-:W-:-:S02]  /*1f90*/  FFMA.FTZ R161, R217, R215, R156 ;  /* 0x000000d7d9a17223 */ /* 0x000fc4000001009c */
[----:B------:R-:W-:Y:S02]  /*1fa0*/  FADD.FTZ R23, R23, R154 ;  /* 0x0000009a17177221 */ /* 0x000fe40000010000 */
[----:B------:R-:W-:Y:S01]  /*1fb0*/  FFMA.FTZ R156, R224, R154, R161 ;  /* 0x0000009ae09c7223 */ /* 0x000fe200000100a1 */
[----:B------:R-:W-:Y:S01]  /*1fc0*/  FADD.FTZ R98, R98, R225 ;  /* 0x000000e162627221 */ /* 0x000fe20000010000 */
[----:B------:R-:W-:Y:S01]  /*1fd0*/  FFMA.FTZ R86, R217, R225, R86 ;  /* 0x000000e1d9567223 */ /* 0x000fe20000010056 */
[----:B------:R-:W-:Y:S01]  /*1fe0*/  FMUL.FTZ R225, R4, R157 ;  /* 0x0000009d04e17220 */ /* 0x000fe20000410000 */
[----:B------:R-:W-:Y:S01]  /*1ff0*/  FADD.FTZ R23, R23, R218 ;  /* 0x000000da17177221 */ /* 0x000fe20000010000 */
[----:B------:R-:W-:Y:S01]  /*2000*/  FFMA.FTZ R157, R221, R218, R156 ;  /* 0x000000dadd9d7223 */ /* 0x000fe2000001009c */
[----:B------:R-:W-:Y:S02]  /*2010*/  HADD2.F32 R18, -RZ, R181.H1_H1 ;  /* 0x300000b5ff127230 */ /* 0x000fe40000004100 */
[----:B------:R-:W-:-:S02]  /*2020*/  HADD2.F32 R163, -RZ, R101.H1_H1 ;  /* 0x30000065ffa37230 */ /* 0x000fc40000004100 */
[----:B------:R-:W-:Y:S01]  /*2030*/  FADD.FTZ R23, R23, R220 ;  /* 0x000000dc17177221 */ /* 0x000fe20000010000 */
[----:B------:R-:W-:Y:S01]  /*2040*/  FFMA.FTZ R156, R222, R220, R157 ;  /* 0x000000dcde9c7223 */ /* 0x000fe2000001009d */
[----:B------:R-:W-:Y:S01]  /*2050*/  FADD.FTZ R51, R51, R226 ;  /* 0x000000e233337221 */ /* 0x000fe20000010000 */
[----:B------:R-:W-:Y:S01]  /*2060*/  FFMA.FTZ R79, R214, R226, R79 ;  /* 0x000000e2d64f7223 */ /* 0x000fe2000001004f */
[----:B------:R-:W-:Y:S02]  /*2070*/  HADD2.F32 R181, -RZ, R182.H0_H0 ;  /* 0x200000b6ffb57230 */ /* 0x000fe40000004100 */
[----:B------:R-:W-:Y:S01]  /*2080*/  FADD.FTZ R138, R138, R16 ;  /* 0x000000108a8a7221 */ /* 0x000fe20000010000 */
[----:B------:R-:W-:Y:S01]  /*2090*/  FFMA.FTZ R90, R223, R16, R90 ;  /* 0x00000010df5a7223 */ /* 0x000fe2000001005a */
[----:B------:R-:W-:Y:S02]  /*20a0*/  HADD2.F32 R160, -RZ, R102.H0_H0 ;  /* 0x20000066ffa07230 */ /* 0x000fe40000004100 */
[----:B------:R-:W-:Y:S01]  /*20b0*/  FMUL.FTZ R226, R4, R229 ;  /* 0x000000e504e27220 */ /* 0x000fe20000410000 */
[----:B------:R-:W-:Y:S01]  /*20c0*/  FMUL.FTZ R16, R163, R18 ;  /* 0x00000012a3107220 */ /* 0x000fe20000410000 */
[----:B------:R-:W-:Y:S01]  /*20d0*/  FADD.FTZ R23, R23, R180 ;  /* 0x000000b417177221 */ /* 0x000fe20000010000 */
[----:B------:R-:W-:Y:S01]  /*20e0*/  FFMA.FTZ R157, R223, R180, R156 ;  /* 0x000000b4df9d7223 */ /* 0x000fe2000001009c */
[----:B------:R-:W-:Y:S01]  /*20f0*/  FADD.FTZ R139, R139, R18 ;  /* 0x000000128b8b7221 */ /* 0x000fe20000010000 */
[----:B------:R-:W-:Y:S01]  /*2100*/  FFMA.FTZ R91, R226, R18, R91 ;  /* 0x00000012e25b7223 */ /* 0x000fe2000001005b */
[----:B------:R-:W-:-:S02]  /*2110*/  HADD2.F32 R182, -RZ, R182.H1_H1 ;  /* 0x300000b6ffb67230 */ /* 0x000fc40000004100 */
[-C--:B------:R-:W-:Y:S01]  /*2120*/  FMUL.FTZ R18, R160, R181.reuse ;  /* 0x000000b5a0127220 */ /* 0x080fe20000410000 */
[----:B------:R-:W-:Y:S02]  /*2130*/  HADD2.F32 R163, -RZ, R102.H1_H1 ;  /* 0x30000066ffa37230 */ /* 0x000fe40000004100 */
[----:B------:R-:W-:Y:S01]  /*2140*/  FADD.FTZ R23, R23, R16 ;  /* 0x0000001017177221 */ /* 0x000fe20000010000 */
[----:B------:R-:W-:Y:S01]  /*2150*/  FFMA.FTZ R156, R226, R16, R157 ;  /* 0x00000010e29c7223 */ /* 0x000fe2000001009d */
[----:B------:R-:W-:Y:S01]  /*2160*/  FMUL.FTZ R227, R4, R158 ;  /* 0x0000009e04e37220 */ /* 0x000fe20000410000 */
[----:B------:R-:W-:Y:S01]  /*2170*/  FADD.FTZ R148, R148, R181 ;  /* 0x000000b594947221 */ /* 0x000fe20000010000 */
[----:B------:R-:W-:Y:S01]  /*2180*/  FFMA.FTZ R92, R225, R181, R92 ;  /* 0x000000b5e15c7223 */ /* 0x000fe2000001005c */
[--C-:B------:R-:W-:Y:S02]  /*2190*/  HADD2.F32 R161, -RZ, R103.reuse.H0_H0 ;  /* 0x20000067ffa17230 */ /* 0x100fe40000004100 */
[----:B------:R-:W-:Y:S01]  /*21a0*/  FMUL.FTZ R230, R4, R230 ;  /* 0x000000e604e67220 */ /* 0x000fe20000410000 */
[----:B------:R-:W-:Y:S01]  /*21b0*/  FADD.FTZ R158, R23, R18 ;  /* 0x00000012179e7221 */ /* 0x000fe20000010000 */
[----:B------:R-:W-:Y:S01]  /*21c0*/  FMUL.FTZ R181, R163, R182 ;  /* 0x000000b6a3b57220 */ /* 0x000fe20000410000 */
        /* <DEDUP_REMOVED lines=16> */
[C---:B------:R-:W-:Y:S01]  /*22d0*/  FFMA.FTZ R95, R228.reuse, R22, R95 ;  /* 0x00000016e45f7223 */ /* 0x040fe2000001005f */
[----:B------:R-:W-:Y:S01]  /*22e0*/  FADD.FTZ R23, R157, R20 ;  /* 0x000000149d177221 */ /* 0x000fe20000010000 */
[----:B------:R-:W-:Y:S01]  /*22f0*/  FFMA.FTZ R22, R228, R20, R159 ;  /* 0x00000014e4167223 */ /* 0x000fe2000001009f */
[----:B------:R-:W-:Y:S06]  /*2300*/  BRA `(.L_x_2847) ;  /* 0x0000000400047947 */ /* 0x000fec0003800000 */
.L_x_2846:
[----:B-----5:R-:W-:Y:S01]  /*2310*/  ISETP.GE.AND P2, PT, R2, 0x1, PT ;  /* 0x000000010200780c */ /* 0x020fe20003f46270 */
[----:B------:R-:W-:Y:S01]  /*2320*/  HFMA2 R167, -RZ, RZ, 0, 0 ;  /* 0x00000000ffa77431 */ /* 0x000fe200000001ff */
[----:B------:R-:W-:Y:S02]  /*2330*/  MOV R0, UR7 ;  /* 0x0000000700007c02 */ /* 0x000fe40008000f00 */
[----:B------:R-:W-:-:S04]  /*2340*/  ISETP.NE.U32.AND P0, PT, RZ, UR6, PT ;  /* 0x00000006ff007c0c */ /* 0x000fc8000bf05070 */
[----:B------:R-:W-:-:S05]  /*2350*/  ISETP.NE.AND.EX P0, PT, R0, RZ, PT, P0 ;  /* 0x000000ff0000720c */ /* 0x000fca0003f05300 */
[----:B------:R-:W-:Y:S08]  /*2360*/  @!P2 BRA `(.L_x_2848) ;  /* 0x000000000018a947 */ /* 0x000ff00003800000 */
[----:B------:R-:W0:Y:S01]  /*2370*/  S2R R156, SR_TID.X ;  /* 0x00000000009c7919 */ /* 0x000e220000002100 */
[----:B------:R-:W-:-:S05]  /*2380*/  IADD3 R22, PT, PT, R2, -0x1, RZ ;  /* 0xffffffff02167810 */ /* 0x000fca0007ffe0ff */
[----:B------:R-:W-:-:S05]  /*2390*/  IMAD R22, R22, UR15, RZ ;  /* 0x0000000f16167c24 */ /* 0x000fca000f8e02ff */
[----:B------:R-:W-:-:S04]  /*23a0*/  SHF.R.S32.HI R23, RZ, 0x1f, R22 ;  /* 0x0000001fff177819 */ /* 0x000fc80000011416 */
[----:B------:R-:W-:-:S04]  /*23b0*/  LEA.HI R23, R23, R22, RZ, 0x3 ;  /* 0x0000001617177211 */ /* 0x000fc800078f18ff */
[----:B0-----:R-:W-:-:S07]  /*23c0*/  LEA.HI.SX32 R167, R23, R156, 0x1d ;  /* 0x0000009c17a77211 */ /* 0x001fce00078feaff */
.L_x_2848:
[----:B------:R-:W-:Y:S01]  /*23d0*/  CS2R R22, SRZ ;  /* 0x0000000000167805 */ /* 0x000fe2000001ff00 */
[----:B------:R-:W-:Y:S06]  /*23e0*/  @P0 BRA `(.L_x_2849) ;  /* 0x0000000000400947 */ /* 0x000fec0003800000 */
[----:B------:R-:W0:Y:S01]  /*23f0*/  LDC.64 R206, c[0x0][0x3b0] ;  /* 0x0000ec00ffce7b82 */ /* 0x000e220000000a00 */
[C---:B------:R-:W-:Y:S02]  /*2400*/  IADD3 R177, PT, PT, R167.reuse, 0x80, RZ ;  /* 0x00000080a7b17810 */ /* 0x040fe40007ffe0ff */
[C---:B------:R-:W-:Y:S02]  /*2410*/  IADD3 R179, PT, PT, R167.reuse, 0x100, RZ ;  /* 0x00000100a7b37810 */ /* 0x040fe40007ffe0ff */
[C---:B------:R-:W-:Y:S02]  /*2420*/  IADD3 R205, PT, PT, R167.reuse, 0x180, RZ ;  /* 0x00000180a7cd7810 */ /* 0x040fe40007ffe0ff */
[C---:B------:R-:W-:Y:S01]  /*2430*/  IADD3 R157, PT, PT, R167.reuse, 0x200, RZ ;  /* 0x00000200a79d7810 */ /* 0x040fe20007ffe0ff */
        /* <DEDUP_REMOVED lines=11> */
.L_x_2849:
[----:B------:R-:W0:Y:S01]  /*24f0*/  S2R R28, SR_TID.X ;  /* 0x00000000001c7919 */ /* 0x000e220000002100 */
[----:B------:R-:W1:Y:S01]  /*2500*/  LDC.64 R24, c[0x0][0x438] ;  /* 0x00010e00ff187b82 */ /* 0x000e620000000a00 */
[----:B------:R-:W-:Y:S01]  /*2510*/  IMAD R26, R6, UR15, RZ ;  /* 0x0000000f061a7c24 */ /* 0x000fe2000f8e02ff */
[C---:B------:R-:W-:Y:S02]  /*2520*/  IADD3 R177, PT, PT, R167.reuse, 0x80, RZ ;  /* 0x00000080a7b17810 */ /* 0x040fe40007ffe0ff */
[C---:B------:R-:W-:Y:S02]  /*2530*/  IADD3 R179, PT, PT, R167.reuse, 0x100, RZ ;  /* 0x00000100a7b37810 */ /* 0x040fe40007ffe0ff */
[----:B------:R-:W-:Y:S02]  /*2540*/  SHF.R.S32.HI R27, RZ, 0x1f, R26 ;  /* 0x0000001fff1b7819 */ /* 0x000fe4000001141a */
[----:B------:R-:W2:Y:S01]  /*2550*/  LDC.64 R206, c[0x0][0x3b0] ;  /* 0x0000ec00ffce7b82 */ /* 0x000ea20000000a00 */
[----:B------:R-:W-:-:S02]  /*2560*/  IADD3 R205, PT, PT, R167, 0x180, RZ ;  /* 0x00000180a7cd7810 */ /* 0x000fc40007ffe0ff */
[----:B------:R-:W-:-:S04]  /*2570*/  LEA.HI R27, R27, R26, RZ, 0x3 ;  /* 0x0000001a1b1b7211 */ /* 0x000fc800078f18ff */
[----:B0-----:R-:W-:Y:S01]  /*2580*/  LEA.HI.SX32 R41, R27, R28, 0x1d ;  /* 0x0000001c1b297211 */ /* 0x001fe200078feaff */
[----:B--2---:R-:W-:-:S03]  /*2590*/  IMAD.WIDE.U32 R176, R177, 0x8, R206 ;  /* 0x00000008b1b07825 */ /* 0x004fc600078e00ce */
[----:B------:R-:W-:Y:S01]  /*25a0*/  IADD3 R37, PT, PT, R41, 0x80, RZ ;  /* 0x0000008029257810 */ /* 0x000fe20007ffe0ff */
[----:B------:R-:W-:Y:S01]  /*25b0*/  IMAD.WIDE.U32 R178, R179, 0x8, R206 ;  /* 0x00000008b3b27825 */ /* 0x000fe200078e00ce */
[C---:B------:R-:W-:Y:S01]  /*25c0*/  IADD3 R33, PT, PT, R41.reuse, 0x100, RZ ;  /* 0x0000010029217810 */ /* 0x040fe20007ffe0ff */
[----:B------:R-:W5:Y:S01]  /*25d0*/  LDG.E.64 R176, desc[UR12][R176.64] ;  /* 0x0000000cb0b07981 */ /* 0x000f62000c1e1b00 */
[----:B------:R-:W-:Y:S01]  /*25e0*/  IADD3 R29, PT, PT, R41, 0x180, RZ ;  /* 0x00000180291d7810 */ /* 0x000fe20007ffe0ff */
[--C-:B-1----:R-:W-:Y:S01]  /*25f0*/  IMAD.WIDE.U32 R36, R37, 0x10, R24.reuse ;  /* 0x0000001025247825 */ /* 0x102fe200078e0018 */
        /* <DEDUP_REMOVED lines=11> */
[----:B------:R-:W-:-:S04]  /*26b0*/  IMAD.WIDE.U32 R166, R167, 0x8, R206 ;  /* 0x00000008a7a67825 */ /* 0x000fc800078e00ce */
[--C-:B------:R-:W-:Y:S02]  /*26c0*/  IMAD.WIDE.U32 R204, R205, 0x8, R206.reuse ;  /* 0x00000008cdcc7825 */ /* 0x100fe400078e00ce */
[----:B------:R-:W5:Y:S02]  /*26d0*/  LDG.E.64 R166, desc[UR12][R166.64] ;  /* 0x0000000ca6a67981 */ /* 0x000f64000c1e1b00 */
[----:B------:R-:W-:Y:S02]  /*26e0*/  IMAD.WIDE.U32 R206, R27, 0x8, R206 ;  /* 0x000000081bce7825 */ /* 0x000fe400078e00ce */
[----:B------:R-:W5:Y:S04]  /*26f0*/  LDG.E.64 R204, desc[UR12][R204.64] ;  /* 0x0000000ccccc7981 */ /* 0x000f68000c1e1b00 */
[----:B------:R-:W5:Y:S04]  /*2700*/  LDG.E.64 R206, desc[UR12][R206.64] ;  /* 0x0000000ccece7981 */ /* 0x000f68000c1e1b00 */
[----:B------:R-:W5:Y:S02]  /*2710*/  LDG.E.128 R24, desc[UR12][R24.64] ;  /* 0x0000000c18187981 */ /* 0x000f64000c1e1d00 */
.L_x_2847:
        /* <DEDUP_REMOVED lines=32> */
.L_x_2851:
[----:B------:R-:W-:Y:S05]  /*2920*/  BSYNC.RECONVERGENT B0 ;  /* 0x0000000000007941 */ /* 0x000fea0003800200 */
.L_x_2850:
[----:B------:R-:W1:Y:S08]  /*2930*/  S2UR UR5, SR_CgaCtaId ;  /* 0x00000000000579c3 */ /* 0x000e700000008800 */
[----:B------:R-:W-:Y:S01]  /*2940*/  BAR.SYNC.DEFER_BLOCKING 0x0 ;  /* 0x0000000000007b1d */ /* 0x000fe20000010000 */
[----:B------:R-:W-:Y:S02]  /*2950*/  ISETP.NE.U32.AND P0, PT, RZ, UR6, PT ;  /* 0x00000006ff007c0c */ /* 0x000fe4000bf05070 */
[----:B------:R-:W-:-:S02]  /*2960*/  @P2 IADD3 R2, PT, PT, R2, -0x1, RZ ;  /* 0xffffffff02022810 */ /* 0x000fc40007ffe0ff */
[----:B------:R-:W-:Y:S01]  /*2970*/  ISETP.NE.AND.EX P0, PT, R0, RZ, PT, P0 ;  /* 0x000000ff0000720c */ /* 0x000fe20003f05300 */
[----:B------:R-:W-:Y:S02]  /*2980*/  UMOV UR4, 0x400 ;  /* 0x0000040000047882 */ /* 0x000fe40000000000 */
[----:B------:R-:W2:Y:S01]  /*2990*/  LDC R231, c[0x0][0x388] ;  /* 0x0000e200ffe77b82 */ /* 0x000ea20000000800 */
[----:B------:R-:W-:Y:S01]  /*29a0*/  ISETP.NE.AND P3, PT, RZ, UR11, PT ;  /* 0x0000000bff007c0c */ /* 0x000fe2000bf65270 */
        /* <DEDUP_REMOVED lines=9> */
[-C--:B--2---:R-:W-:Y:S02]  /*2a40*/  IMAD R156, R6, R231.reuse, RZ ;  /* 0x000000e7069c7224 */ /* 0x084fe400078e02ff */
[----:B------:R-:W-:Y:S01]  /*2a50*/  FADD.FTZ R23, R158, R23 ;  /* 0x000000179e177221 */ /* 0x000fe20000010000 */
[----:B------:R-:W-:Y:S01]  /*2a60*/  FADD.FTZ R22, R159, R22 ;  /* 0x000000169f167221 */ /* 0x000fe20000010000 */
[----:B------:R-:W-:Y:S01]  /*2a70*/  @P2 IMAD R231, R2, R231, RZ ;  /* 0x000000e702e72224 */ /* 0x000fe200078e02ff */
[----:B------:R-:W-:Y:S01]  /*2a80*/  SHF.R.S32.HI R157, RZ, 0x1f, R156 ;  /* 0x0000001fff9d7819 */ /* 0x000fe2000001149c */
[----:B-1----:R-:W-:Y:S01]  /*2a90*/  FADD.FTZ R23, R23, R160 ;  /* 0x000000a017177221 */ /* 0x002fe20000010000 */
[----:B------:R-:W-:Y:S01]  /*2aa0*/  FADD.FTZ R22, R22, R161 ;  /* 0x000000a116167221 */ /* 0x000fe20000010000 */
[----:B------:R-:W-:-:S02]  /*2ab0*/  MOV R161, RZ ;  /* 0x000000ff00a17202 */ /* 0x000fc40000000f00 */
[----:B------:R-:W-:Y:S01]  /*2ac0*/  FADD.FTZ R23, R162, R23 ;  /* 0x00000017a2177221 */ /* 0x000fe20000010000 */
[----:B------:R-:W-:Y:S01]  /*2ad0*/  @P2 SHF.R.S32.HI R158, RZ, 0x1f, R231 ;  /* 0x0000001fff9e2819 */ /* 0x000fe200000114e7 */
[----:B------:R-:W-:Y:S01]  /*2ae0*/  FADD.FTZ R2, R163, R22 ;  /* 0x00000016a3027221 */ /* 0x000fe20000010000 */
[----:B------:R-:W-:Y:S01]  /*2af0*/  LEA.HI R156, R157, R156, RZ, 0x3 ;  /* 0x0000009c9d9c7211 */ /* 0x000fe200078f18ff */
[----:B------:R-:W-:Y:S01]  /*2b00*/  FMUL.FTZ R163, R23, UR14 ;  /* 0x0000000e17a37c20 */ /* 0x000fe20008410000 */
[----:B------:R-:W-:Y:S01]  /*2b10*/  @P2 LEA.HI R158, R158, R231, RZ, 0x3 ;  /* 0x000000e79e9e2211 */ /* 0x000fe200078f18ff */
[----:B------:R-:W-:Y:S01]  /*2b20*/  FMUL.FTZ R2, R2, UR14 ;  /* 0x0000000e02027c20 */ /* 0x000fe20008410000 */
[-C--:B------:R-:W-:Y:S02]  /*2b30*/  LEA.HI.SX32 R159, R156, R229.reuse, 0x1d ;  /* 0x000000e59c9f7211 */ /* 0x080fe400078feaff */
        /* <DEDUP_REMOVED lines=18> */
[----:B------:R-:W-:-:S04]  /*2c60*/  F2FP.F16.F32.PACK_AB R23, RZ, R23 ;  /* 0x00000017ff17723e */ /* 0x000fc800000000ff */
[----:B------:R-:W-:-:S07]  /*2c70*/  PRMT R80, R23, 0x7610, R80 ;  /* 0x0000761017507816 */ /* 0x000fce0000000050 */
.L_x_2854:
        /* <DEDUP_REMOVED lines=12> */
.L_x_2855:
        /* <DEDUP_REMOVED lines=12> */
.L_x_2856:
        /* <DEDUP_REMOVED lines=12> */
.L_x_2857:
        /* <DEDUP_REMOVED lines=12> */
.L_x_2858:
        /* <DEDUP_REMOVED lines=12> */
.L_x_2859:
        /* <DEDUP_REMOVED lines=12> */
.L_x_2860:
        /* <DEDUP_REMOVED lines=14> */
.L_x_2853:
        /* <DEDUP_REMOVED lines=16> */
[----:B------:R-:W-:Y:S01]  /*32e0*/  ISETP.GT.AND P0, PT, R5, RZ, PT ;  /* 0x000000ff0500720c */ /* 0x000fe20003f04270 */
[C---:B------:R-:W-:Y:S01]  /*32f0*/  FMUL.FTZ R46, R4.reuse, R47 ;  /* 0x0000002f042e7220 */ /* 0x040fe20000410000 */
[C---:B------:R-:W-:Y:S01]  /*3300*/  FMUL.FTZ R156, R4.reuse, R157 ;  /* 0x0000009d049c7220 */ /* 0x040fe20000410000 */
[C---:B------:R-:W-:Y:S01]  /*3310*/  FMUL.FTZ R44, R4.reuse, R23 ;  /* 0x00000017042c7220 */ /* 0x040fe20000410000 */
[C---:B------:R-:W-:Y:S01]  /*3320*/  FMUL.FTZ R231, R4.reuse, R231 ;  /* 0x000000e704e77220 */ /* 0x040fe20000410000 */
[----:B------:R-:W-:Y:S01]  /*3330*/  FMUL.FTZ R157, R4, R233 ;  /* 0x000000e9049d7220 */ /* 0x000fe20000410000 */
[----:B------:R-:W-:Y:S01]  /*3340*/  FADD.FTZ R235, R12, -R235 ;  /* 0x800000eb0ceb7221 */ /* 0x000fe20000010000 */
[----:B------:R-:W-:Y:S01]  /*3350*/  FSEL R47, R45, RZ, P0 ;  /* 0x000000ff2d2f7208 */ /* 0x000fe20000000000 */
[----:B------:R-:W-:Y:S01]  /*3360*/  FMUL.FTZ R23, R4, R239 ;  /* 0x000000ef04177220 */ /* 0x000fe20000410000 */
[----:B------:R-:W-:Y:S01]  /*3370*/  FSEL R45, R46, RZ, P0 ;  /* 0x000000ff2e2d7208 */ /* 0x000fe20000000000 */
[----:B------:R-:W-:Y:S01]  /*3380*/  FMUL.FTZ R22, R4, R235 ;  /* 0x000000eb04167220 */ /* 0x000fe20000410000 */
[----:B------:R-:W-:-:S02]  /*3390*/  FSEL R156, R156, RZ, P0 ;  /* 0x000000ff9c9c7208 */ /* 0x000fc40000000000 */
        /* <DEDUP_REMOVED lines=8> */
[----:B------:R-:W-:-:S04]  /*3420*/  F2FP.F16.F32.PACK_AB R158, RZ, R158 ;  /* 0x0000009eff9e723e */ /* 0x000fc800000000ff */
[----:B------:R-:W-:-:S07]  /*3430*/  PRMT R80, R158, 0x7610, R80 ;  /* 0x000076109e507816 */ /* 0x000fce0000000050 */
.L_x_2862:
[----:B------:R-:W-:Y:S05]  /*3440*/  @!P2 BRA `(.L_x_2863) ;  /* 0x000000000018a947 */ /* 0x000fea0003800000 */
[----:B------:R-:W-:Y:S01]  /*3450*/  FMUL.FTZ R158, R47, UR17 ;  /* 0x000000112f9e7c20 */ /* 0x000fe20008410000 */
[----:B-----5:R-:W-:-:S03]  /*3460*/  LOP3.LUT P1, RZ, R166, 0xff00, RZ, 0xc0, !PT ;  /* 0x0000ff00a6ff7812 */ /* 0x020fc6000782c0ff */
[----:B------:R-:W-:-:S05]  /*3470*/  FMUL.FTZ R158, R158, UR16 ;  /* 0x000000109e9e7c20 */ /* 0x000fca0008410000 */
[----:B------:R-:W-:-:S04]  /*3480*/  FSEL R158, R158, RZ, P1 ;  /* 0x000000ff9e9e7208 */ /* 0x000fc80000800000 */
[----:B------:R-:W-:-:S04]  /*3490*/  F2FP.F16.F32.PACK_AB R158, RZ, R158 ;  /* 0x0000009eff9e723e */ /* 0x000fc800000000ff */
[----:B------:R-:W-:-:S07]  /*34a0*/  PRMT R80, R80, 0x5410, R158 ;  /* 0x0000541050507816 */ /* 0x000fce000000009e */
.L_x_2863:
[----:B------:R-:W-:Y:S05]  /*34b0*/  @!P2 BRA `(.L_x_2864) ;  /* 0x000000000018a947 */ /* 0x000fea0003800000 */
[----:B------:R-:W-:Y:S01]  /*34c0*/  FMUL.FTZ R158, R45, UR17 ;  /* 0x000000112d9e7c20 */ /* 0x000fe20008410000 */
[----:B-----5:R-:W-:-:S03]  /*34d0*/  LOP3.LUT P1, RZ, R166, 0xff0000, RZ, 0xc0, !PT ;  /* 0x00ff0000a6ff7812 */ /* 0x020fc6000782c0ff */
[----:B------:R-:W-:-:S05]  /*34e0*/  FMUL.FTZ R158, R158, UR16 ;  /* 0x000000109e9e7c20 */ /* 0x000fca0008410000 */
[----:B------:R-:W-:-:S04]  /*34f0*/  FSEL R158, R158, RZ, P1 ;  /* 0x000000ff9e9e7208 */ /* 0x000fc80000800000 */
[----:B------:R-:W-:-:S04]  /*3500*/  F2FP.F16.F32.PACK_AB R158, RZ, R158 ;  /* 0x0000009eff9e723e */ /* 0x000fc800000000ff */
[----:B------:R-:W-:-:S07]  /*3510*/  PRMT R81, R158, 0x7610, R81 ;  /* 0x000076109e517816 */ /* 0x000fce0000000051 */
.L_x_2864:
[----:B------:R-:W-:Y:S05]  /*3520*/  @!P2 BRA `(.L_x_2865) ;  /* 0x000000000018a947 */ /* 0x000fea0003800000 */
[----:B------:R-:W-:Y:S01]  /*3530*/  FMUL.FTZ R158, R156, UR17 ;  /* 0x000000119c9e7c20 */ /* 0x000fe20008410000 */
[----:B-----5:R-:W-:-:S03]  /*3540*/  LOP3.LUT P1, RZ, R166, 0xff000000, RZ, 0xc0, !PT ;  /* 0xff000000a6ff7812 */ /* 0x020fc6000782c0ff */
[----:B------:R-:W-:-:S05]  /*3550*/  FMUL.FTZ R158, R158, UR16 ;  /* 0x000000109e9e7c20 */ /* 0x000fca0008410000 */
[----:B------:R-:W-:-:S04]  /*3560*/  FSEL R158, R158, RZ, P1 ;  /* 0x000000ff9e9e7208 */ /* 0x000fc80000800000 */
[----:B------:R-:W-:-:S04]  /*3570*/  F2FP.F16.F32.PACK_AB R158, RZ, R158 ;  /* 0x0000009eff9e723e */ /* 0x000fc800000000ff */
[----:B------:R-:W-:-:S07]  /*3580*/  PRMT R81, R81, 0x5410, R158 ;  /* 0x0000541051517816 */ /* 0x000fce000000009e */
.L_x_2865:
[----:B------:R-:W-:Y:S05]  /*3590*/  @!P2 BRA `(.L_x_2866) ;  /* 0x000000000018a947 */ /* 0x000fea0003800000 */
[----:B------:R-:W-:Y:S01]  /*35a0*/  FMUL.FTZ R158, R46, UR17 ;  /* 0x000000112e9e7c20 */ /* 0x000fe20008410000 */
[----:B-----5:R-:W-:-:S03]  /*35b0*/  LOP3.LUT P1, RZ, R167, 0xff, RZ, 0xc0, !PT ;  /* 0x000000ffa7ff7812 */ /* 0x020fc6000782c0ff */
[----:B------:R-:W-:-:S05]  /*35c0*/  FMUL.FTZ R158, R158, UR16 ;  /* 0x000000109e9e7c20 */ /* 0x000fca0008410000 */
[----:B------:R-:W-:-:S04]  /*35d0*/  FSEL R158, R158, RZ, P1 ;  /* 0x000000ff9e9e7208 */ /* 0x000fc80000800000 */
[----:B------:R-:W-:-:S04]  /*35e0*/  F2FP.F16.F32.PACK_AB R158, RZ, R158 ;  /* 0x0000009eff9e723e */ /* 0x000fc800000000ff */
[----:B------:R-:W-:-:S07]  /*35f0*/  PRMT R82, R158, 0x7610, R82 ;  /* 0x000076109e527816 */ /* 0x000fce0000000052 */
.L_x_2866:
[----:B------:R-:W-:Y:S05]  /*3600*/  @!P2 BRA `(.L_x_2867) ;  /* 0x000000000018a947 */ /* 0x000fea0003800000 */
[----:B------:R-:W-:Y:S01]  /*3610*/  FMUL.FTZ R158, R157, UR17 ;  /* 0x000000119d9e7c20 */ /* 0x000fe20008410000 */
[----:B-----5:R-:W-:-:S03]  /*3620*/  LOP3.LUT P1, RZ, R167, 0xff00, RZ, 0xc0, !PT ;  /* 0x0000ff00a7ff7812 */ /* 0x020fc6000782c0ff */
[----:B------:R-:W-:-:S05]  /*3630*/  FMUL.FTZ R158, R158, UR16 ;  /* 0x000000109e9e7c20 */ /* 0x000fca0008410000 */
[----:B------:R-:W-:-:S04]  /*3640*/  FSEL R158, R158, RZ, P1 ;  /* 0x000000ff9e9e7208 */ /* 0x000fc80000800000 */
[----:B------:R-:W-:-:S04]  /*3650*/  F2FP.F16.F32.PACK_AB R158, RZ, R158 ;  /* 0x0000009eff9e723e */ /* 0x000fc800000000ff */
[----:B------:R-:W-:-:S07]  /*3660*/  PRMT R82, R82, 0x5410, R158 ;  /* 0x0000541052527816 */ /* 0x000fce000000009e */
.L_x_2867:
[----:B------:R-:W-:Y:S02]  /*3670*/  F2FP.F16.F32.PACK_AB R45, R156, R45 ;  /* 0x0000002d9c2d723e */ /* 0x000fe400000000ff */
[----:B------:R-:W-:Y:S02]  /*3680*/  FSEL R156, R23, RZ, P0 ;  /* 0x000000ff179c7208 */ /* 0x000fe40000000000 */
[----:B------:R-:W-:Y:S02]  /*3690*/  F2FP.F16.F32.PACK_AB R46, R157, R46 ;  /* 0x0000002e9d2e723e */ /* 0x000fe400000000ff */
        /* <DEDUP_REMOVED lines=8> */
.L_x_2868:
[----:B------:R-:W-:Y:S02]  /*3720*/  F2FP.F16.F32.PACK_AB R44, R47, R44 ;  /* 0x0000002c2f2c723e */ /* 0x000fe400000000ff */
[----:B------:R-:W-:Y:S01]  /*3730*/  F2FP.F16.F32.PACK_AB R47, R156, R23 ;  /* 0x000000179c2f723e */ /* 0x000fe200000000ff */
[----:B------:R-:W-:Y:S06]  /*3740*/  @!P2 BRA `(.L_x_2861) ;  /* 0x0000000c0018a947 */ /* 0x000fec0003800000 */
        /* <DEDUP_REMOVED lines=8> */
.L_x_2852:
        /* <DEDUP_REMOVED lines=8> */
[----:B-----5:R-:W-:Y:S01]  /*3850*/  HADD2.F32 R23, -RZ, R40.H0_H0 ;  /* 0x20000028ff177230 */ /* 0x020fe20000004100 */
[----:B------:R-:W-:Y:S02]  /*3860*/  LOP3.LUT P1, RZ, R166, 0xff, RZ, 0xc0, !PT ;  /* 0x000000ffa6ff7812 */ /* 0x000fe4000782c0ff */
[----:B------:R-:W-:-:S04]  /*3870*/  @P0 FADD.FTZ R157, R152, -R157 ;  /* 0x8000009d989d0221 */ /* 0x000fc80000010000 */
[----:B------:R-:W-:-:S04]  /*3880*/  @P0 FFMA.FTZ R23, R4, R157, R23 ;  /* 0x0000009d04170223 */ /* 0x000fc80000010017 */
[----:B------:R-:W-:-:S04]  /*3890*/  FMUL.FTZ R23, R23, UR17 ;  /* 0x0000001117177c20 */ /* 0x000fc80008410000 */
[----:B------:R-:W-:-:S05]  /*38a0*/  FMUL.FTZ R23, R23, UR16 ;  /* 0x0000001017177c20 */ /* 0x000fca0008410000 */
[----:B------:R-:W-:-:S04]  /*38b0*/  FSEL R23, R23, RZ, P1 ;  /* 0x000000ff17177208 */ /* 0x000fc80000800000 */
[----:B------:R-:W-:-:S04]  /*38c0*/  F2FP.F16.F32.PACK_AB R23, RZ, R23 ;  /* 0x00000017ff17723e */ /* 0x000fc800000000ff */
[----:B------:R-:W-:-:S07]  /*38d0*/  PRMT R80, R23, 0x7610, R80 ;  /* 0x0000761017507816 */ /* 0x000fce0000000050 */
.L_x_2870:
[----:B------:R-:W-:Y:S05]  /*38e0*/  @!P2 BRA `(.L_x_2871) ;  /* 0x000000000028a947 */ /* 0x000fea0003800000 */
[----:B------:R-:W-:Y:S01]  /*38f0*/  @P0 FFMA.FTZ R22, R164, R2, R163 ;  /* 0x00000002a4160223 */ /* 0x000fe200000100a3 */
[----:B-----5:R-:W-:Y:S01]  /*3900*/  HADD2.F32 R23, -RZ, R40.H1_H1 ;  /* 0x30000028ff177230 */ /* 0x020fe20000004100 */
        /* <DEDUP_REMOVED lines=8> */
.L_x_2871:
[----:B------:R-:W-:Y:S05]  /*3990*/  @!P2 BRA `(.L_x_2872) ;  /* 0x000000000028a947 */ /* 0x000fea0003800000 */
        /* <DEDUP_REMOVED lines=10> */
.L_x_2872:
        /* <DEDUP_REMOVED lines=11> */
.L_x_2873:
        /* <DEDUP_REMOVED lines=11> */
.L_x_2874:
        /* <DEDUP_REMOVED lines=11> */
.L_x_2875:
        /* <DEDUP_REMOVED lines=11> */
.L_x_2876:
[----:B------:R-:W-:Y:S05]  /*3d00*/  @!P2 BRA `(.L_x_2861) ;  /* 0x0000000400a8a947 */ /* 0x000fea0003800000 */
[----:B------:R-:W-:Y:S01]  /*3d10*/  @P0 FFMA.FTZ R22, R184, R2, R163 ;  /* 0x00000002b8160223 */ /* 0x000fe200000100a3 */
[----:B-----5:R-:W-:-:S03]  /*3d20*/  HADD2.F32 R23, -RZ, R43.H1_H1 ;  /* 0x3000002bff177230 */ /* 0x020fc60000004100 */
[----:B------:R-:W-:-:S04]  /*3d30*/  @P0 FADD.FTZ R22, R13, -R22 ;  /* 0x800000160d160221 */ /* 0x000fc80000010000 */
[----:B------:R-:W-:Y:S01]  /*3d40*/  @P0 FFMA.FTZ R23, R4, R22, R23 ;  /* 0x0000001604170223 */ /* 0x000fe20000010017 */
        /* <DEDUP_REMOVED lines=8> */
.L_x_2869:
[----:B------:R-:W-:Y:S01]  /*3dd0*/  ISETP.GT.AND P0, PT, R5, RZ, PT ;  /* 0x000000ff0500720c */ /* 0x000fe20003f04270 */
[----:B------:R-:W-:Y:S01]  /*3de0*/  @P1 FFMA.FTZ R23, R3, R2, R163 ;  /* 0x0000000203171223 */ /* 0x000fe200000100a3 */
[----:B-----5:R-:W-:Y:S02]  /*3df0*/  HADD2.F32 R157, -RZ, R40.H0_H0 ;  /* 0x20000028ff9d7230 */ /* 0x020fe40000004100 */
[--C-:B------:R-:W-:Y:S02]  /*3e00*/  HADD2.F32 R239, -RZ, R41.reuse.H0_H0 ;  /* 0x20000029ffef7230 */ /* 0x100fe40000004100 */
[----:B------:R-:W-:Y:S01]  /*3e10*/  @P1 FADD.FTZ R23, R152, -R23 ;  /* 0x8000001798171221 */ /* 0x000fe20000010000 */
[----:B------:R-:W-:Y:S02]  /*3e20*/  HADD2.F32 R235, -RZ, R41.H1_H1 ;  /* 0x30000029ffeb7230 */ /* 0x000fe40000004100 */
[--C-:B------:R-:W-:Y:S02]  /*3e30*/  HADD2.F32 R231, -RZ, R42.reuse.H1_H1 ;  /* 0x3000002affe77230 */ /* 0x100fe40000004100 */
[----:B------:R-:W-:Y:S01]  /*3e40*/  @P1 FFMA.FTZ R157, R4, R23, R157 ;  /* 0x00000017049d1223 */ /* 0x000fe2000001009d */
[----:B------:R-:W-:-:S02]  /*3e50*/  HADD2.F32 R22, -RZ, R42.H0_H0 ;  /* 0x2000002aff167230 */ /* 0x000fc40000004100 */
[----:B------:R-:W-:Y:S02]  /*3e60*/  HADD2.F32 R47, -RZ, R43.H0_H0 ;  /* 0x2000002bff2f7230 */ /* 0x000fe40000004100 */
[-CC-:B------:R-:W-:Y:S01]  /*3e70*/  @P0 FFMA.FTZ R23, R21, R2.reuse, R163.reuse ;  /* 0x0000000215170223 */ /* 0x180fe200000100a3 */
[-CC-:B------:R-:W-:Y:S01]  /*3e80*/  @P0 FFMA.FTZ R44, R168, R2.reuse, R163.reuse ;  /* 0x00000002a82c0223 */ /* 0x180fe200000100a3 */
[-CC-:B------:R-:W-:Y:S01]  /*3e90*/  @P0 FFMA.FTZ R46, R170, R2.reuse, R163.reuse ;  /* 0x00000002aa2e0223 */ /* 0x180fe200000100a3 */
[-C--:B------:R-:W-:Y:S01]  /*3ea0*/  @P0 FFMA.FTZ R45, R19, R2.reuse, R163 ;  /* 0x00000002132d0223 */ /* 0x080fe200000100a3 */
[----:B------:R-:W-:Y:S01]  /*3eb0*/  @P0 FADD.FTZ R23, R8, -R23 ;  /* 0x8000001708170221 */ /* 0x000fe20000010000 */
[----:B------:R-:W-:Y:S01]  /*3ec0*/  @P0 FADD.FTZ R44, R9, -R44 ;  /* 0x8000002c092c0221 */ /* 0x000fe20000010000 */
[----:B------:R-:W-:Y:S01]  /*3ed0*/  @P0 FADD.FTZ R46, R11, -R46 ;  /* 0x8000002e0b2e0221 */ /* 0x000fe20000010000 */
[----:B------:R-:W-:Y:S01]  /*3ee0*/  @P0 FADD.FTZ R45, R10, -R45 ;  /* 0x8000002d0a2d0221 */ /* 0x000fe20000010000 */
[C---:B------:R-:W-:Y:S01]  /*3ef0*/  @P0 FFMA.FTZ R239, R4.reuse, R23, R239 ;  /* 0x0000001704ef0223 */ /* 0x040fe200000100ef */
[----:B------:R-:W-:Y:S01]  /*3f00*/  @P0 FFMA.FTZ R23, R17, R2, R163 ;  /* 0x0000000211170223 */ /* 0x000fe200000100a3 */
[----:B------:R-:W-:Y:S01]  /*3f10*/  @P0 FFMA.FTZ R235, R4, R44, R235 ;  /* 0x0000002c04eb0223 */ /* 0x000fe200000100eb */
[-CC-:B------:R-:W-:Y:S01]  /*3f20*/  @P0 FFMA.FTZ R44, R164, R2.reuse, R163.reuse ;  /* 0x00000002a42c0223 */ /* 0x180fe200000100a3 */
[----:B------:R-:W-:Y:S01]  /*3f30*/  @P0 FFMA.FTZ R156, R184, R2, R163 ;  /* 0x00000002b89c0223 */ /* 0x000fe200000100a3 */
[----:B------:R-:W-:Y:S01]  /*3f40*/  @P0 FFMA.FTZ R231, R4, R46, R231 ;  /* 0x0000002e04e70223 */ /* 0x000fe200000100e7 */
[----:B------:R-:W-:Y:S01]  /*3f50*/  @P0 FADD.FTZ R46, R12, -R23 ;  /* 0x800000170c2e0221 */ /* 0x000fe20000010000 */
[----:B------:R-:W-:Y:S01]  /*3f60*/  @P0 FFMA.FTZ R22, R4, R45, R22 ;  /* 0x0000002d04160223 */ /* 0x000fe20000010016 */
[----:B------:R-:W-:-:S02]  /*3f70*/  HADD2.F32 R233, -RZ, R40.H1_H1 ;  /* 0x30000028ffe97230 */ /* 0x000fc40000004100 */
[----:B------:R-:W-:Y:S01]  /*3f80*/  @P0 FADD.FTZ R44, R7, -R44 ;  /* 0x8000002c072c0221 */ /* 0x000fe20000010000 */
[----:B------:R-:W-:Y:S02]  /*3f90*/  HADD2.F32 R23, -RZ, R43.H1_H1 ;  /* 0x3000002bff177230 */ /* 0x000fe40000004100 */
[----:B------:R-:W-:Y:S01]  /*3fa0*/  @P0 FADD.FTZ R156, R13, -R156 ;  /* 0x8000009c0d9c0221 */ /* 0x000fe20000010000 */
[C---:B------:R-:W-:Y:S01]  /*3fb0*/  @P0 FFMA.FTZ R47, R4.reuse, R46, R47 ;  /* 0x0000002e042f0223 */ /* 0x040fe2000001002f */
[C---:B------:R-:W-:Y:S01]  /*3fc0*/  @P0 FFMA.FTZ R233, R4.reuse, R44, R233 ;  /* 0x0000002c04e90223 */ /* 0x040fe200000100e9 */
[----:B------:R-:W-:Y:S01]  /*3fd0*/  F2FP.F16.F32.PACK_AB R46, R231, R22 ;  /* 0x00000016e72e723e */ /* 0x000fe200000000ff */
[----:B------:R-:W-:Y:S01]  /*3fe0*/  @P0 FFMA.FTZ R23, R4, R156, R23 ;  /* 0x0000009c04170223 */ /* 0x000fe20000010017 */
[----:B------:R-:W-:Y:S01]  /*3ff0*/  F2FP.F16.F32.PACK_AB R45, R235, R239 ;  /* 0x000000efeb2d723e */ /* 0x000fe200000000ff */
[----:B------:R-:W-:Y:S06]  /*4000*/  @!P2 BRA `(.L_x_2877) ;  /* 0x000000000018a947 */ /* 0x000fec0003800000 */
[----:B------:R-:W-:Y:S01]  /*4010*/  FMUL.FTZ R44, R157, UR17 ;  /* 0x000000119d2c7c20 */ /* 0x000fe20008410000 */
[----:B------:R-:W-:-:S03]  /*4020*/  LOP3.LUT P0, RZ, R166, 0xff, RZ, 0xc0, !PT ;  /* 0x000000ffa6ff7812 */ /* 0x000fc6000780c0ff */
[----:B------:R-:W-:-:S05]  /*4030*/  FMUL.FTZ R44, R44, UR16 ;  /* 0x000000102c2c7c20 */ /* 0x000fca0008410000 */
[----:B------:R-:W-:-:S04]  /*4040*/  FSEL R44, R44, RZ, P0 ;  /* 0x000000ff2c2c7208 */ /* 0x000fc80000000000 */
[----:B------:R-:W-:-:S04]  /*4050*/  F2FP.F16.F32.PACK_AB R44, RZ, R44 ;  /* 0x0000002cff2c723e */ /* 0x000fc800000000ff */
[----:B------:R-:W-:-:S07]  /*4060*/  PRMT R80, R44, 0x7610, R80 ;  /* 0x000076102c507816 */ /* 0x000fce0000000050 */
.L_x_2877:
[----:B------:R-:W-:Y:S05]  /*4070*/  @!P2 BRA `(.L_x_2878) ;  /* 0x000000000018a947 */ /* 0x000fea0003800000 */
[----:B------:R-:W-:Y:S01]  /*4080*/  FMUL.FTZ R44, R233, UR17 ;  /* 0x00000011e92c7c20 */ /* 0x000fe20008410000 */
[----:B------:R-:W-:-:S03]  /*4090*/  LOP3.LUT P0, RZ, R166, 0xff00, RZ, 0xc0, !PT ;  /* 0x0000ff00a6ff7812 */ /* 0x000fc6000780c0ff */
[----:B------:R-:W-:-:S05]  /*40a0*/  FMUL.FTZ R44, R44, UR16 ;  /* 0x000000102c2c7c20 */ /* 0x000fca0008410000 */
[----:B------:R-:W-:-:S04]  /*40b0*/  FSEL R44, R44, RZ, P0 ;  /* 0x000000ff2c2c7208 */ /* 0x000fc80000000000 */
[----:B------:R-:W-:-:S04]  /*40c0*/  F2FP.F16.F32.PACK_AB R44, RZ, R44 ;  /* 0x0000002cff2c723e */ /* 0x000fc800000000ff */
[----:B------:R-:W-:-:S07]  /*40d0*/  PRMT R80, R80, 0x5410, R44 ;  /* 0x0000541050507816 */ /* 0x000fce000000002c */
.L_x_2878:
[----:B------:R-:W-:Y:S05]  /*40e0*/  @!P2 BRA `(.L_x_2879) ;  /* 0x000000000018a947 */ /* 0x000fea0003800000 */
[----:B------:R-:W-:Y:S01]  /*40f0*/  FMUL.FTZ R239, R239, UR17 ;  /* 0x00000011efef7c20 */ /* 0x000fe20008410000 */
[----:B------:R-:W-:-:S03]  /*4100*/  LOP3.LUT P0, RZ, R166, 0xff0000, RZ, 0xc0, !PT ;  /* 0x00ff0000a6ff7812 */ /* 0x000fc6000780c0ff */
[----:B------:R-:W-:-:S05]  /*4110*/  FMUL.FTZ R239, R239, UR16 ;  /* 0x00000010efef7c20 */ /* 0x000fca0008410000 */
[----:B------:R-:W-:-:S04]  /*4120*/  FSEL R239, R239, RZ, P0 ;  /* 0x000000ffefef7208 */ /* 0x000fc80000000000 */
[----:B------:R-:W-:-:S04]  /*4130*/  F2FP.F16.F32.PACK_AB R239, RZ, R239 ;  /* 0x000000efffef723e */ /* 0x000fc800000000ff */
[----:B------:R-:W-:-:S07]  /*4140*/  PRMT R81, R239, 0x7610, R81 ;  /* 0x00007610ef517816 */ /* 0x000fce0000000051 */
.L_x_2879:
[----:B------:R-:W-:Y:S05]  /*4150*/  @!P2 BRA `(.L_x_2880) ;  /* 0x000000000018a947 */ /* 0x000fea0003800000 */
[----:B------:R-:W-:Y:S01]  /*4160*/  FMUL.FTZ R235, R235, UR17 ;  /* 0x00000011ebeb7c20 */ /* 0x000fe20008410000 */
[----:B------:R-:W-:-:S03]  /*4170*/  LOP3.LUT P0, RZ, R166, 0xff000000, RZ, 0xc0, !PT ;  /* 0xff000000a6ff7812 */ /* 0x000fc6000780c0ff */
[----:B------:R-:W-:-:S05]  /*4180*/  FMUL.FTZ R235, R235, UR16 ;  /* 0x00000010ebeb7c20 */ /* 0x000fca0008410000 */
[----:B------:R-:W-:-:S04]  /*4190*/  FSEL R235, R235, RZ, P0 ;  /* 0x000000ffebeb7208 */ /* 0x000fc80000000000 */
[----:B------:R-:W-:-:S04]  /*41a0*/  F2FP.F16.F32.PACK_AB R235, RZ, R235 ;  /* 0x000000ebffeb723e */ /* 0x000fc800000000ff */
[----:B------:R-:W-:-:S07]  /*41b0*/  PRMT R81, R81, 0x5410, R235 ;  /* 0x0000541051517816 */ /* 0x000fce00000000eb */
.L_x_2880:
[----:B------:R-:W-:Y:S05]  /*41c0*/  @!P2 BRA `(.L_x_2881) ;  /* 0x000000000018a947 */ /* 0x000fea0003800000 */
[----:B------:R-:W-:Y:S01]  /*41d0*/  FMUL.FTZ R22, R22, UR17 ;  /* 0x0000001116167c20 */ /* 0x000fe20008410000 */
[----:B------:R-:W-:-:S03]  /*41e0*/  LOP3.LUT P0, RZ, R167, 0xff, RZ, 0xc0, !PT ;  /* 0x000000ffa7ff7812 */ /* 0x000fc6000780c0ff */
[----:B------:R-:W-:-:S05]  /*41f0*/  FMUL.FTZ R22, R22, UR16 ;  /* 0x0000001016167c20 */ /* 0x000fca0008410000 */
[----:B------:R-:W-:-:S04]  /*4200*/  FSEL R22, R22, RZ, P0 ;  /* 0x000000ff16167208 */ /* 0x000fc80000000000 */
[----:B------:R-:W-:-:S04]  /*4210*/  F2FP.F16.F32.PACK_AB R22, RZ, R22 ;  /* 0x00000016ff16723e */ /* 0x000fc800000000ff */
[----:B------:R-:W-:-:S07]  /*4220*/  PRMT R82, R22, 0x7610, R82 ;  /* 0x0000761016527816 */ /* 0x000fce0000000052 */
.L_x_2881:
[----:B------:R-:W-:Y:S05]  /*4230*/  @!P2 BRA `(.L_x_2882) ;  /* 0x000000000018a947 */ /* 0x000fea0003800000 */
[----:B------:R-:W-:Y:S01]  /*4240*/  FMUL.FTZ R231, R231, UR17 ;  /* 0x00000011e7e77c20 */ /* 0x000fe20008410000 */
[----:B------:R-:W-:-:S03]  /*4250*/  LOP3.LUT P0, RZ, R167, 0xff00, RZ, 0xc0, !PT ;  /* 0x0000ff00a7ff7812 */ /* 0x000fc6000780c0ff */
[----:B------:R-:W-:-:S05]  /*4260*/  FMUL.FTZ R231, R231, UR16 ;  /* 0x00000010e7e77c20 */ /* 0x000fca0008410000 */
[----:B------:R-:W-:-:S04]  /*4270*/  FSEL R231, R231, RZ, P0 ;  /* 0x000000ffe7e77208 */ /* 0x000fc80000000000 */
[----:B------:R-:W-:-:S04]  /*4280*/  F2FP.F16.F32.PACK_AB R231, RZ, R231 ;  /* 0x000000e7ffe7723e */ /* 0x000fc800000000ff */
[----:B------:R-:W-:-:S07]  /*4290*/  PRMT R82, R82, 0x5410, R231 ;  /* 0x0000541052527816 */ /* 0x000fce00000000e7 */
.L_x_2882:
[----:B------:R-:W-:Y:S05]  /*42a0*/  @!P2 BRA `(.L_x_2883) ;  /* 0x000000000018a947 */ /* 0x000fea0003800000 */
[----:B------:R-:W-:Y:S01]  /*42b0*/  FMUL.FTZ R22, R47, UR17 ;  /* 0x000000112f167c20 */ /* 0x000fe20008410000 */
[----:B------:R-:W-:-:S03]  /*42c0*/  LOP3.LUT P0, RZ, R167, 0xff0000, RZ, 0xc0, !PT ;  /* 0x00ff0000a7ff7812 */ /* 0x000fc6000780c0ff */
[----:B------:R-:W-:-:S05]  /*42d0*/  FMUL.FTZ R22, R22, UR16 ;  /* 0x0000001016167c20 */ /* 0x000fca0008410000 */
[----:B------:R-:W-:-:S04]  /*42e0*/  FSEL R22, R22, RZ, P0 ;  /* 0x000000ff16167208 */ /* 0x000fc80000000000 */
[----:B------:R-:W-:-:S04]  /*42f0*/  F2FP.F16.F32.PACK_AB R22, RZ, R22 ;  /* 0x00000016ff16723e */ /* 0x000fc800000000ff */
[----:B------:R-:W-:-:S07]  /*4300*/  PRMT R83, R22, 0x7610, R83 ;  /* 0x0000761016537816 */ /* 0x000fce0000000053 */
.L_x_2883:
[----:B------:R-:W-:Y:S02]  /*4310*/  F2FP.F16.F32.PACK_AB R44, R233, R157 ;  /* 0x0000009de92c723e */ /* 0x000fe400000000ff */
[----:B------:R-:W-:Y:S01]  /*4320*/  F2FP.F16.F32.PACK_AB R47, R23, R47 ;  /* 0x0000002f172f723e */ /* 0x000fe200000000ff */
[----:B------:R-:W-:Y:S06]  /*4330*/  @!P2 BRA `(.L_x_2861) ;  /* 0x00000000001ca947 */ /* 0x000fec0003800000 */
[----:B------:R-:W-:Y:S01]  /*4340*/  FMUL.FTZ R23, R23, UR17 ;  /* 0x0000001117177c20 */ /* 0x000fe20008410000 */
[----:B------:R-:W-:-:S03]  /*4350*/  ISETP.GE.U32.AND P0, PT, R166, RZ, PT ;  /* 0x000000ffa600720c */ /* 0x000fc60003f06070 */
[----:B------:R-:W-:Y:S01]  /*4360*/  FMUL.FTZ R23, R23, UR16 ;  /* 0x0000001017177c20 */ /* 0x000fe20008410000 */
[----:B------:R-:W-:-:S04]  /*4370*/  ISETP.GE.U32.AND.EX P0, PT, R167, 0x1000000, PT, P0 ;  /* 0x01000000a700780c */ /* 0x000fc80003f06100 */
[----:B------:R-:W-:-:S04]  /*4380*/  FSEL R23, R23, RZ, P0 ;  /* 0x000000ff17177208 */ /* 0x000fc80000000000 */
[----:B------:R-:W-:-:S04]  /*4390*/  F2FP.F16.F32.PACK_AB R23, RZ, R23 ;  /* 0x00000017ff17723e */ /* 0x000fc800000000ff */
[----:B------:R-:W-:-:S07]  /*43a0*/  PRMT R83, R83, 0x5410, R23 ;  /* 0x0000541053537816 */ /* 0x000fce0000000017 */
.L_x_2861:
        /* <DEDUP_REMOVED lines=13> */
[--C-:B0----5:R-:W-:Y:S02]  /*4480*/  HADD2.F32 R22, -RZ, R37.reuse.H0_H0 ;  /* 0x20000025ff167230 */ /* 0x121fe40000004100 */
[----:B------:R-:W-:Y:S02]  /*4490*/  HADD2.F32 R231, -RZ, R37.H1_H1 ;  /* 0x30000025ffe77230 */ /* 0x000fe40000004100 */
[----:B------:R-:W-:Y:S02]  /*44a0*/  HADD2.F32 R23, -RZ, R36.H1_H1 ;  /* 0x30000024ff177230 */ /* 0x000fe40000004100 */
[----:B------:R-:W-:Y:S02]  /*44b0*/  HADD2.F32 R47, -RZ, R38.H1_H1 ;  /* 0x30000026ff2f7230 */ /* 0x000fe40000004100 */
[----:B------:R-:W-:-:S04]  /*44c0*/  HADD2.F32 R167, -RZ, R39.H0_H0 ;  /* 0x20000027ffa77230 */ /* 0x000fc80000004100 */
[-CC-:B------:R-:W-:Y:S01]  /*44d0*/  @P3 FFMA.FTZ R44, R201, R2.reuse, R163.reuse ;  /* 0x00000002c92c3223 */ /* 0x180fe200000100a3 */
[-CC-:B------:R-:W-:Y:S01]  /*44e0*/  @P3 FFMA.FTZ R0, R186, R2.reuse, R163.reuse ;  /* 0x00000002ba003223 */ /* 0x180fe200000100a3 */
[-CC-:B------:R-:W-:Y:S02]  /*44f0*/  @P3 FFMA.FTZ R46, R188, R2.reuse, R163.reuse ;  /* 0x00000002bc2e3223 */ /* 0x180fe400000100a3 */
[----:B------:R-:W-:Y:S01]  /*4500*/  @P3 FADD.FTZ R45, R171, -R44 ;  /* 0x8000002cab2d3221 */ /* 0x000fe20000010000 */
[----:B------:R-:W-:Y:S01]  /*4510*/  @P3 FADD.FTZ R0, R15, -R0 ;  /* 0x800000000f003221 */ /* 0x000fe20000010000 */
[-CC-:B------:R-:W-:Y:S01]  /*4520*/  @P3 FFMA.FTZ R44, R183, R2.reuse, R163.reuse ;  /* 0x00000002b72c3223 */ /* 0x180fe200000100a3 */
[----:B------:R-:W-:Y:S01]  /*4530*/  @P3 FADD.FTZ R46, R173, -R46 ;  /* 0x8000002ead2e3221 */ /* 0x000fe20000010000 */
[----:B------:R-:W-:Y:S01]  /*4540*/  @P3 FFMA.FTZ R22, R4, R45, R22 ;  /* 0x0000002d04163223 */ /* 0x000fe20000010016 */
[----:B------:R-:W-:Y:S01]  /*4550*/  @P3 FFMA.FTZ R45, R192, R2, R163 ;  /* 0x00000002c02d3223 */ /* 0x000fe200000100a3 */
[----:B------:R-:W-:Y:S01]  /*4560*/  @P3 FFMA.FTZ R23, R4, R0, R23 ;  /* 0x0000000004173223 */ /* 0x000fe20000010017 */
[----:B------:R-:W-:-:S02]  /*4570*/  HADD2.F32 R0, -RZ, R38.H0_H0 ;  /* 0x20000026ff007230 */ /* 0x000fc40000004100 */
[----:B------:R-:W-:Y:S01]  /*4580*/  @P3 FADD.FTZ R157, R169, -R44 ;  /* 0x8000002ca99d3221 */ /* 0x000fe20000010000 */
[----:B------:R-:W-:Y:S01]  /*4590*/  @P3 FADD.FTZ R45, R172, -R45 ;  /* 0x8000002dac2d3221 */ /* 0x000fe20000010000 */
[----:B------:R-:W-:Y:S01]  /*45a0*/  @P3 FFMA.FTZ R47, R4, R46, R47 ;  /* 0x0000002e042f3223 */ /* 0x000fe2000001002f */
[-C--:B------:R-:W-:Y:S01]  /*45b0*/  @P3 FFMA.FTZ R46, R194, R2.reuse, R163 ;  /* 0x00000002c22e3223 */ /* 0x080fe200000100a3 */
[C---:B------:R-:W-:Y:S01]  /*45c0*/  @P3 FFMA.FTZ R0, R4.reuse, R157, R0 ;  /* 0x0000009d04003223 */ /* 0x040fe20000010000 */
[----:B------:R-:W-:Y:S01]  /*45d0*/  @P3 FFMA.FTZ R231, R4, R45, R231 ;  /* 0x0000002d04e73223 */ /* 0x000fe200000100e7 */
[-C--:B------:R-:W-:Y:S01]  /*45e0*/  @P3 FFMA.FTZ R45, R237, R2.reuse, R163 ;  /* 0x00000002ed2d3223 */ /* 0x080fe200000100a3 */
[----:B------:R-:W-:Y:S02]  /*45f0*/  HADD2.F32 R157, -RZ, R39.H1_H1 ;  /* 0x30000027ff9d7230 */ /* 0x000fe40000004100 */
[----:B------:R-:W-:Y:S01]  /*4600*/  @P3 FADD.FTZ R46, R185, -R46 ;  /* 0x8000002eb92e3221 */ /* 0x000fe20000010000 */
[----:B------:R-:W-:Y:S01]  /*4610*/  @P3 FADD.FTZ R44, R174, -R45 ;  /* 0x8000002dae2c3221 */ /* 0x000fe20000010000 */
[----:B------:R-:W-:-:S02]  /*4620*/  @P3 FFMA.FTZ R45, R195, R2, R163 ;  /* 0x00000002c32d3223 */ /* 0x000fc400000100a3 */
[C---:B------:R-:W-:Y:S01]  /*4630*/  @P3 FFMA.FTZ R157, R4.reuse, R46, R157 ;  /* 0x0000002e049d3223 */ /* 0x040fe2000001009d */
[----:B------:R-:W-:Y:S01]  /*4640*/  F2FP.F16.F32.PACK_AB R46, R47, R0 ;  /* 0x000000002f2e723e */ /* 0x000fe200000000ff */
[----:B------:R-:W-:Y:S01]  /*4650*/  @P3 FFMA.FTZ R167, R4, R44, R167 ;  /* 0x0000002c04a73223 */ /* 0x000fe200000100a7 */
[----:B------:R-:W-:Y:S02]  /*4660*/  HADD2.F32 R44, -RZ, R36.H0_H0 ;  /* 0x20000024ff2c7230 */ /* 0x000fe40000004100 */
[----:B------:R-:W-:Y:S01]  /*4670*/  @P3 FADD.FTZ R233, R14, -R45 ;  /* 0x8000002d0ee93221 */ /* 0x000fe20000010000 */
[----:B------:R-:W-:-:S03]  /*4680*/  F2FP.F16.F32.PACK_AB R45, R231, R22 ;  /* 0x00000016e72d723e */ /* 0x000fc600000000ff */
[----:B------:R-:W-:Y:S01]  /*4690*/  @P3 FFMA.FTZ R44, R4, R233, R44 ;  /* 0x000000e9042c3223 */ /* 0x000fe2000001002c */
[----:B------:R-:W-:Y:S06]  /*46a0*/  @!P2 BRA `(.L_x_2886) ;  /* 0x000000000018a947 */ /* 0x000fec0003800000 */
[----:B------:R-:W-:Y:S01]  /*46b0*/  FMUL.FTZ R156, R44, UR17 ;  /* 0x000000112c9c7c20 */ /* 0x000fe20008410000 */
[----:B------:R-:W-:-:S03]  /*46c0*/  LOP3.LUT P3, RZ, R176, 0xff, RZ, 0xc0, !PT ;  /* 0x000000ffb0ff7812 */ /* 0x000fc6000786c0ff */
[----:B------:R-:W-:-:S05]  /*46d0*/  FMUL.FTZ R156, R156, UR16 ;  /* 0x000000109c9c7c20 */ /* 0x000fca0008410000 */
[----:B------:R-:W-:-:S04]  /*46e0*/  FSEL R156, R156, RZ, P3 ;  /* 0x000000ff9c9c7208 */ /* 0x000fc80001800000 */
[----:B------:R-:W-:-:S04]  /*46f0*/  F2FP.F16.F32.PACK_AB R156, RZ, R156 ;  /* 0x0000009cff9c723e */ /* 0x000fc800000000ff */
[----:B------:R-:W-:-:S07]  /*4700*/  PRMT R80, R156, 0x7610, R80 ;  /* 0x000076109c507816 */ /* 0x000fce0000000050 */
.L_x_2886:
[----:B------:R-:W-:Y:S05]  /*4710*/  @!P2 BRA `(.L_x_2887) ;  /* 0x000000000018a947 */ /* 0x000fea0003800000 */
[----:B------:R-:W-:Y:S01]  /*4720*/  FMUL.FTZ R156, R23, UR17 ;  /* 0x00000011179c7c20 */ /* 0x000fe20008410000 */
[----:B------:R-:W-:-:S03]  /*4730*/  LOP3.LUT P3, RZ, R176, 0xff00, RZ, 0xc0, !PT ;  /* 0x0000ff00b0ff7812 */ /* 0x000fc6000786c0ff */
[----:B------:R-:W-:-:S05]  /*4740*/  FMUL.FTZ R156, R156, UR16 ;  /* 0x000000109c9c7c20 */ /* 0x000fca0008410000 */
[----:B------:R-:W-:-:S04]  /*4750*/  FSEL R156, R156, RZ, P3 ;  /* 0x000000ff9c9c7208 */ /* 0x000fc80001800000 */
[----:B------:R-:W-:-:S04]  /*4760*/  F2FP.F16.F32.PACK_AB R156, RZ, R156 ;  /* 0x0000009cff9c723e */ /* 0x000fc800000000ff */
[----:B------:R-:W-:-:S07]  /*4770*/  PRMT R80, R80, 0x5410, R156 ;  /* 0x0000541050507816 */ /* 0x000fce000000009c */
.L_x_2887:
[----:B------:R-:W-:Y:S05]  /*4780*/  @!P2 BRA `(.L_x_2888) ;  /* 0x000000000018a947 */ /* 0x000fea0003800000 */
[----:B------:R-:W-:Y:S01]  /*4790*/  FMUL.FTZ R22, R22, UR17 ;  /* 0x0000001116167c20 */ /* 0x000fe20008410000 */
[----:B------:R-:W-:-:S03]  /*47a0*/  LOP3.LUT P3, RZ, R176, 0xff0000, RZ, 0xc0, !PT ;  /* 0x00ff0000b0ff7812 */ /* 0x000fc6000786c0ff */
[----:B------:R-:W-:-:S05]  /*47b0*/  FMUL.FTZ R22, R22, UR16 ;  /* 0x0000001016167c20 */ /* 0x000fca0008410000 */
[----:B------:R-:W-:-:S04]  /*47c0*/  FSEL R22, R22, RZ, P3 ;  /* 0x000000ff16167208 */ /* 0x000fc80001800000 */
[----:B------:R-:W-:-:S04]  /*47d0*/  F2FP.F16.F32.PACK_AB R22, RZ, R22 ;  /* 0x00000016ff16723e */ /* 0x000fc800000000ff */
[----:B------:R-:W-:-:S07]  /*47e0*/  PRMT R81, R22, 0x7610, R81 ;  /* 0x0000761016517816 */ /* 0x000fce0000000051 */
.L_x_2888:
[----:B------:R-:W-:Y:S05]  /*47f0*/  @!P2 BRA `(.L_x_2889) ;  /* 0x000000000018a947 */ /* 0x000fea0003800000 */
[----:B------:R-:W-:Y:S01]  /*4800*/  FMUL.FTZ R231, R231, UR17 ;  /* 0x00000011e7e77c20 */ /* 0x000fe20008410000 */
[----:B------:R-:W-:-:S03]  /*4810*/  LOP3.LUT P3, RZ, R176, 0xff000000, RZ, 0xc0, !PT ;  /* 0xff000000b0ff7812 */ /* 0x000fc6000786c0ff */
[----:B------:R-:W-:-:S05]  /*4820*/  FMUL.FTZ R231, R231, UR16 ;  /* 0x00000010e7e77c20 */ /* 0x000fca0008410000 */
[----:B------:R-:W-:-:S04]  /*4830*/  FSEL R231, R231, RZ, P3 ;  /* 0x000000ffe7e77208 */ /* 0x000fc80001800000 */
[----:B------:R-:W-:-:S04]  /*4840*/  F2FP.F16.F32.PACK_AB R231, RZ, R231 ;  /* 0x000000e7ffe7723e */ /* 0x000fc800000000ff */
[----:B------:R-:W-:-:S07]  /*4850*/  PRMT R81, R81, 0x5410, R231 ;  /* 0x0000541051517816 */ /* 0x000fce00000000e7 */
.L_x_2889:
[----:B------:R-:W-:Y:S05]  /*4860*/  @!P2 BRA `(.L_x_2890) ;  /* 0x000000000018a947 */ /* 0x000fea0003800000 */
[----:B------:R-:W-:Y:S01]  /*4870*/  FMUL.FTZ R0, R0, UR17 ;  /* 0x0000001100007c20 */ /* 0x000fe20008410000 */
[----:B------:R-:W-:-:S03]  /*4880*/  LOP3.LUT P3, RZ, R177, 0xff, RZ, 0xc0, !PT ;  /* 0x000000ffb1ff7812 */ /* 0x000fc6000786c0ff */
[----:B------:R-:W-:-:S05]  /*4890*/  FMUL.FTZ R0, R0, UR16 ;  /* 0x0000001000007c20 */ /* 0x000fca0008410000 */
[----:B------:R-:W-:-:S04]  /*48a0*/  FSEL R0, R0, RZ, P3 ;  /* 0x000000ff00007208 */ /* 0x000fc80001800000 */
[----:B------:R-:W-:-:S04]  /*48b0*/  F2FP.F16.F32.PACK_AB R0, RZ, R0 ;  /* 0x00000000ff00723e */ /* 0x000fc800000000ff */
[----:B------:R-:W-:-:S07]  /*48c0*/  PRMT R82, R0, 0x7610, R82 ;  /* 0x0000761000527816 */ /* 0x000fce0000000052 */
.L_x_2890:
[----:B------:R-:W-:Y:S05]  /*48d0*/  @!P2 BRA `(.L_x_2891) ;  /* 0x000000000018a947 */ /* 0x000fea0003800000 */
[----:B------:R-:W-:Y:S01]  /*48e0*/  FMUL.FTZ R47, R47, UR17 ;  /* 0x000000112f2f7c20 */ /* 0x000fe20008410000 */
[----:B------:R-:W-:-:S03]  /*48f0*/  LOP3.LUT P3, RZ, R177, 0xff00, RZ, 0xc0, !PT ;  /* 0x0000ff00b1ff7812 */ /* 0x000fc6000786c0ff */
[----:B------:R-:W-:-:S05]  /*4900*/  FMUL.FTZ R47, R47, UR16 ;  /* 0x000000102f2f7c20 */ /* 0x000fca0008410000 */
[----:B------:R-:W-:-:S04]  /*4910*/  FSEL R47, R47, RZ, P3 ;  /* 0x000000ff2f2f7208 */ /* 0x000fc80001800000 */
[----:B------:R-:W-:-:S04]  /*4920*/  F2FP.F16.F32.PACK_AB R47, RZ, R47 ;  /* 0x0000002fff2f723e */ /* 0x000fc800000000ff */
[----:B------:R-:W-:-:S07]  /*4930*/  PRMT R82, R82, 0x5410, R47 ;  /* 0x0000541052527816 */ /* 0x000fce000000002f */
.L_x_2891:
[----:B------:R-:W-:Y:S05]  /*4940*/  @!P2 BRA `(.L_x_2892) ;  /* 0x000000000018a947 */ /* 0x000fea0003800000 */
[----:B------:R-:W-:Y:S01]  /*4950*/  FMUL.FTZ R0, R167, UR17 ;  /* 0x00000011a7007c20 */ /* 0x000fe20008410000 */
[----:B------:R-:W-:-:S03]  /*4960*/  LOP3.LUT P3, RZ, R177, 0xff0000, RZ, 0xc0, !PT ;  /* 0x00ff0000b1ff7812 */ /* 0x000fc6000786c0ff */
[----:B------:R-:W-:-:S05]  /*4970*/  FMUL.FTZ R0, R0, UR16 ;  /* 0x0000001000007c20 */ /* 0x000fca0008410000 */
[----:B------:R-:W-:-:S04]  /*4980*/  FSEL R0, R0, RZ, P3 ;  /* 0x000000ff00007208 */ /* 0x000fc80001800000 */
[----:B------:R-:W-:-:S04]  /*4990*/  F2FP.F16.F32.PACK_AB R0, RZ, R0 ;  /* 0x00000000ff00723e */ /* 0x000fc800000000ff */
[----:B------:R-:W-:-:S07]  /*49a0*/  PRMT R83, R0, 0x7610, R83 ;  /* 0x0000761000537816 */ /* 0x000fce0000000053 */
.L_x_2892:
        /* <DEDUP_REMOVED lines=11> */
.L_x_2885:
[----:B------:R-:W-:Y:S01]  /*4a60*/  ISETP.GT.AND P3, PT, R5, RZ, PT ;  /* 0x000000ff0500720c */ /* 0x000fe20003f64270 */
[----:B------:R-:W-:-:S12]  /*4a70*/  @!P2 BRA `(.L_x_2894) ;  /* 0x000000000028a947 */ /* 0x000fd80003800000 */
[----:B0-----:R-:W-:Y:S01]  /*4a80*/  @P3 FFMA.FTZ R157, R195, R2, R163 ;  /* 0x00000002c39d3223 */ /* 0x001fe200000100a3 */
        /* <DEDUP_REMOVED lines=9> */
.L_x_2894:
[----:B------:R-:W-:Y:S05]  /*4b20*/  @!P2 BRA `(.L_x_2895) ;  /* 0x000000000028a947 */ /* 0x000fea0003800000 */
[----:B------:R-:W-:Y:S01]  /*4b30*/  @P3 FFMA.FTZ R0, R186, R2, R163 ;  /* 0x00000002ba003223 */ /* 0x000fe200000100a3 */
[----:B0----5:R-:W-:Y:S01]  /*4b40*/  HADD2.F32 R23, -RZ, R36.H1_H1 ;  /* 0x30000024ff177230 */ /* 0x021fe20000004100 */
        /* <DEDUP_REMOVED lines=8> */
.L_x_2895:
[----:B------:R-:W-:Y:S05]  /*4bd0*/  @!P2 BRA `(.L_x_2896) ;  /* 0x000000000028a947 */ /* 0x000fea0003800000 */
[----:B------:R-:W-:Y:S01]  /*4be0*/  @P3 FFMA.FTZ R0, R201, R2, R163 ;  /* 0x00000002c9003223 */ /* 0x000fe200000100a3 */
[----:B0----5:R-:W-:Y:S01]  /*4bf0*/  HADD2.F32 R23, -RZ, R37.H0_H0 ;  /* 0x20000025ff177230 */ /* 0x021fe20000004100 */
        /* <DEDUP_REMOVED lines=8> */
.L_x_2896:
[----:B------:R-:W-:Y:S05]  /*4c80*/  @!P2 BRA `(.L_x_2897) ;  /* 0x000000000028a947 */ /* 0x000fea0003800000 */
[----:B0-----:R-:W-:Y:S01]  /*4c90*/  @P3 FFMA.FTZ R157, R192, R2, R163 ;  /* 0x00000002c09d3223 */ /* 0x001fe200000100a3 */
        /* <DEDUP_REMOVED lines=9> */
.L_x_2897:
        /* <DEDUP_REMOVED lines=11> */
.L_x_2898:
        /* <DEDUP_REMOVED lines=11> */
.L_x_2899:
[----:B------:R-:W-:Y:S05]  /*4e90*/  @!P2 BRA `(.L_x_2900) ;  /* 0x000000000028a947 */ /* 0x000fea0003800000 */
        /* <DEDUP_REMOVED lines=10> */
.L_x_2900:
[----:B------:R-:W-:Y:S05]  /*4f40*/  @!P2 BRA `(.L_x_2893) ;  /* 0x0000000c0034a947 */ /* 0x000fea0003800000 */
[----:B------:R-:W-:Y:S01]  /*4f50*/  @P3 FFMA.FTZ R0, R194, R2, R163 ;  /* 0x00000002c2003223 */ /* 0x000fe200000100a3 */
[----:B0----5:R-:W-:-:S03]  /*4f60*/  HADD2.F32 R23, -RZ, R39.H1_H1 ;  /* 0x30000027ff177230 */ /* 0x021fc60000004100 */
        /* <DEDUP_REMOVED lines=10> */
.L_x_2884:
[----:B------:R-:W-:Y:S05]  /*5010*/  @!P0 BRA `(.L_x_2901) ;  /* 0x00000004007c8947 */ /* 0x000fea0003800000 */
[-CC-:B------:R-:W-:Y:S01]  /*5020*/  FFMA.FTZ R0, R186, R2.reuse, R163.reuse ;  /* 0x00000002ba007223 */ /* 0x180fe200000100a3 */
[-CC-:B0-----:R-:W-:Y:S01]  /*5030*/  FFMA.FTZ R22, R201, R2.reuse, R163.reuse ;  /* 0x00000002c9167223 */ /* 0x181fe200000100a3 */
[-CC-:B------:R-:W-:Y:S01]  /*5040*/  FFMA.FTZ R23, R195, R2.reuse, R163.reuse ;  /* 0x00000002c3177223 */ /* 0x180fe200000100a3 */
[-CC-:B------:R-:W-:Y:S01]  /*5050*/  FFMA.FTZ R157, R192, R2.reuse, R163.reuse ;  /* 0x00000002c09d7223 */ /* 0x180fe200000100a3 */
[-CC-:B------:R-:W-:Y:S01]  /*5060*/  FFMA.FTZ R44, R183, R2.reuse, R163.reuse ;  /* 0x00000002b72c7223 */ /* 0x180fe200000100a3 */
[-CC-:B------:R-:W-:Y:S01]  /*5070*/  FFMA.FTZ R46, R188, R2.reuse, R163.reuse ;  /* 0x00000002bc2e7223 */ /* 0x180fe200000100a3 */
[----:B------:R-:W-:Y:S01]  /*5080*/  FADD.FTZ R45, R15, -R0 ;  /* 0x800000000f2d7221 */ /* 0x000fe20000010000 */
[-C--:B------:R-:W-:Y:S01]  /*5090*/  FFMA.FTZ R156, R194, R2.reuse, R163 ;  /* 0x00000002c29c7223 */ /* 0x080fe200000100a3 */
[----:B------:R-:W-:Y:S01]  /*50a0*/  FADD.FTZ R47, R171, -R22 ;  /* 0x80000016ab2f7221 */ /* 0x000fe20000010000 */
[----:B------:R-:W-:Y:S01]  /*50b0*/  FADD.FTZ R23, R14, -R23 ;  /* 0x800000170e177221 */ /* 0x000fe20000010000 */
[----:B------:R-:W-:Y:S01]  /*50c0*/  FADD.FTZ R157, R172, -R157 ;  /* 0x8000009dac9d7221 */ /* 0x000fe20000010000 */
[----:B-----5:R-:W-:Y:S01]  /*50d0*/  FADD.FTZ R167, R169, -R44 ;  /* 0x8000002ca9a77221 */ /* 0x020fe20000010000 */
[----:B------:R-:W-:Y:S01]  /*50e0*/  FADD.FTZ R231, R173, -R46 ;  /* 0x8000002eade77221 */ /* 0x000fe20000010000 */
[----:B------:R-:W-:Y:S01]  /*50f0*/  FFMA.FTZ R233, R237, R2, R163 ;  /* 0x00000002ede97223 */ /* 0x000fe200000100a3 */
[C---:B------:R-:W-:Y:S01]  /*5100*/  FMUL.FTZ R44, R4.reuse, R45 ;  /* 0x0000002d042c7220 */ /* 0x040fe20000410000 */
[----:B------:R-:W-:Y:S01]  /*5110*/  FADD.FTZ R235, R185, -R156 ;  /* 0x8000009cb9eb7221 */ /* 0x000fe20000010000 */
        /* <DEDUP_REMOVED lines=20> */
[----:B------:R-:W-:-:S04]  /*5260*/  F2FP.F16.F32.PACK_AB R157, RZ, R157 ;  /* 0x0000009dff9d723e */ /* 0x000fc800000000ff */
[----:B------:R-:W-:-:S07]  /*5270*/  PRMT R80, R157, 0x7610, R80 ;  /* 0x000076109d507816 */ /* 0x000fce0000000050 */
.L_x_2902:
[----:B------:R-:W-:Y:S05]  /*5280*/  @!P2 BRA `(.L_x_2903) ;  /* 0x000000000018a947 */ /* 0x000fea0003800000 */
[----:B------:R-:W-:Y:S01]  /*5290*/  FMUL.FTZ R157, R44, UR17 ;  /* 0x000000112c9d7c20 */ /* 0x000fe20008410000 */
[----:B------:R-:W-:-:S03]  /*52a0*/  LOP3.LUT P4, RZ, R176, 0xff00, RZ, 0xc0, !PT ;  /* 0x0000ff00b0ff7812 */ /* 0x000fc6000788c0ff */
[----:B------:R-:W-:-:S05]  /*52b0*/  FMUL.FTZ R157, R157, UR16 ;  /* 0x000000109d9d7c20 */ /* 0x000fca0008410000 */
[----:B------:R-:W-:-:S04]  /*52c0*/  FSEL R157, R157, RZ, P4 ;  /* 0x000000ff9d9d7208 */ /* 0x000fc80002000000 */
[----:B------:R-:W-:-:S04]  /*52d0*/  F2FP.F16.F32.PACK_AB R157, RZ, R157 ;  /* 0x0000009dff9d723e */ /* 0x000fc800000000ff */
[----:B------:R-:W-:-:S07]  /*52e0*/  PRMT R80, R80, 0x5410, R157 ;  /* 0x0000541050507816 */ /* 0x000fce000000009d */
.L_x_2903:
[----:B------:R-:W-:Y:S05]  /*52f0*/  @!P2 BRA `(.L_x_2904) ;  /* 0x000000000018a947 */ /* 0x000fea0003800000 */
[----:B------:R-:W-:Y:S01]  /*5300*/  FMUL.FTZ R157, R45, UR17 ;  /* 0x000000112d9d7c20 */ /* 0x000fe20008410000 */
[----:B------:R-:W-:-:S03]  /*5310*/  LOP3.LUT P4, RZ, R176, 0xff0000, RZ, 0xc0, !PT ;  /* 0x00ff0000b0ff7812 */ /* 0x000fc6000788c0ff */
[----:B------:R-:W-:-:S05]  /*5320*/  FMUL.FTZ R157, R157, UR16 ;  /* 0x000000109d9d7c20 */ /* 0x000fca0008410000 */
[----:B------:R-:W-:-:S04]  /*5330*/  FSEL R157, R157, RZ, P4 ;  /* 0x000000ff9d9d7208 */ /* 0x000fc80002000000 */
[----:B------:R-:W-:-:S04]  /*5340*/  F2FP.F16.F32.PACK_AB R157, RZ, R157 ;  /* 0x0000009dff9d723e */ /* 0x000fc800000000ff */
[----:B------:R-:W-:-:S07]  /*5350*/  PRMT R81, R157, 0x7610, R81 ;  /* 0x000076109d517816 */ /* 0x000fce0000000051 */
.L_x_2904:
[----:B------:R-:W-:Y:S05]  /*5360*/  @!P2 BRA `(.L_x_2905) ;  /* 0x000000000018a947 */ /* 0x000fea0003800000 */
[----:B------:R-:W-:Y:S01]  /*5370*/  FMUL.FTZ R157, R156, UR17 ;  /* 0x000000119c9d7c20 */ /* 0x000fe20008410000 */
[----:B------:R-:W-:-:S03]  /*5380*/  LOP3.LUT P4, RZ, R176, 0xff000000, RZ, 0xc0, !PT ;  /* 0xff000000b0ff7812 */ /* 0x000fc6000788c0ff */
[----:B------:R-:W-:-:S05]  /*5390*/  FMUL.FTZ R157, R157, UR16 ;  /* 0x000000109d9d7c20 */ /* 0x000fca0008410000 */
[----:B------:R-:W-:-:S04]  /*53a0*/  FSEL R157, R157, RZ, P4 ;  /* 0x000000ff9d9d7208 */ /* 0x000fc80002000000 */
[----:B------:R-:W-:-:S04]  /*53b0*/  F2FP.F16.F32.PACK_AB R157, RZ, R157 ;  /* 0x0000009dff9d723e */ /* 0x000fc800000000ff */
[----:B------:R-:W-:-:S07]  /*53c0*/  PRMT R81, R81, 0x5410, R157 ;  /* 0x0000541051517816 */ /* 0x000fce000000009d */
.L_x_2905:
[----:B------:R-:W-:Y:S05]  /*53d0*/  @!P2 BRA `(.L_x_2906) ;  /* 0x000000000018a947 */ /* 0x000fea0003800000 */
[----:B------:R-:W-:Y:S01]  /*53e0*/  FMUL.FTZ R157, R46, UR17 ;  /* 0x000000112e9d7c20 */ /* 0x000fe20008410000 */
[----:B------:R-:W-:-:S03]  /*53f0*/  LOP3.LUT P4, RZ, R177, 0xff, RZ, 0xc0, !PT ;  /* 0x000000ffb1ff7812 */ /* 0x000fc6000788c0ff */
[----:B------:R-:W-:-:S05]  /*5400*/  FMUL.FTZ R157, R157, UR16 ;  /* 0x000000109d9d7c20 */ /* 0x000fca0008410000 */
[----:B------:R-:W-:-:S04]  /*5410*/  FSEL R157, R157, RZ, P4 ;  /* 0x000000ff9d9d7208 */ /* 0x000fc80002000000 */
[----:B------:R-:W-:-:S04]  /*5420*/  F2FP.F16.F32.PACK_AB R157, RZ, R157 ;  /* 0x0000009dff9d723e */ /* 0x000fc800000000ff */
[----:B------:R-:W-:-:S07]  /*5430*/  PRMT R82, R157, 0x7610, R82 ;  /* 0x000076109d527816 */ /* 0x000fce0000000052 */
.L_x_2906:
[----:B------:R-:W-:Y:S05]  /*5440*/  @!P2 BRA `(.L_x_2907) ;  /* 0x000000000018a947 */ /* 0x000fea0003800000 */
[----:B------:R-:W-:Y:S01]  /*5450*/  FMUL.FTZ R157, R47, UR17 ;  /* 0x000000112f9d7c20 */ /* 0x000fe20008410000 */
[----:B------:R-:W-:-:S03]  /*5460*/  LOP3.LUT P4, RZ, R177, 0xff00, RZ, 0xc0, !PT ;  /* 0x0000ff00b1ff7812 */ /* 0x000fc6000788c0ff */
[----:B------:R-:W-:-:S05]  /*5470*/  FMUL.FTZ R157, R157, UR16 ;  /* 0x000000109d9d7c20 */ /* 0x000fca0008410000 */
[----:B------:R-:W-:-:S04]  /*5480*/  FSEL R157, R157, RZ, P4 ;  /* 0x000000ff9d9d7208 */ /* 0x000fc80002000000 */
[----:B------:R-:W-:-:S04]  /*5490*/  F2FP.F16.F32.PACK_AB R157, RZ, R157 ;  /* 0x0000009dff9d723e */ /* 0x000fc800000000ff */
[----:B------:R-:W-:-:S07]  /*54a0*/  PRMT R82, R82, 0x5410, R157 ;  /* 0x0000541052527816 */ /* 0x000fce000000009d */
.L_x_2907:
[----:B------:R-:W-:Y:S02]  /*54b0*/  F2FP.F16.F32.PACK_AB R46, R47, R46 ;  /* 0x0000002e2f2e723e */ /* 0x000fe400000000ff */
[----:B------:R-:W-:Y:S02]  /*54c0*/  F2FP.F16.F32.PACK_AB R45, R156, R45 ;  /* 0x0000002d9c2d723e */ /* 0x000fe400000000ff */
        /* <DEDUP_REMOVED lines=9> */
.L_x_2908:
        /* <DEDUP_REMOVED lines=11> */
.L_x_2901:
        /* <DEDUP_REMOVED lines=12> */
.L_x_2909:
        /* <DEDUP_REMOVED lines=12> */
.L_x_2910:
        /* <DEDUP_REMOVED lines=12> */
.L_x_2911:
        /* <DEDUP_REMOVED lines=12> */
.L_x_2912:
        /* <DEDUP_REMOVED lines=12> */
.L_x_2913:
        /* <DEDUP_REMOVED lines=12> */
.L_x_2914:
        /* <DEDUP_REMOVED lines=12> */
.L_x_2915:
[----:B------:R-:W-:Y:S05]  /*5b50*/  @!P2 BRA `(.L_x_2893) ;  /* 0x000000000030a947 */ /* 0x000fea0003800000 */
[----:B------:R-:W-:Y:S01]  /*5b60*/  FFMA.FTZ R0, R194, R2, R163 ;  /* 0x00000002c2007223 */ /* 0x000fe200000100a3 */
[----:B------:R-:W-:-:S03]  /*5b70*/  ISETP.GT.AND P3, PT, R5, RZ, PT ;  /* 0x000000ff0500720c */ /* 0x000fc60003f64270 */
[----:B0-----:R-:W-:-:S04]  /*5b80*/  FADD.FTZ R23, R185, -R0 ;  /* 0x80000000b9177221 */ /* 0x001fc80000010000 */
        /* <DEDUP_REMOVED lines=9> */
.L_x_2893:
        /* <DEDUP_REMOVED lines=11> */
[--C-:B0-----:R-:W-:Y:S02]  /*5cd0*/  HADD2.F32 R156, -RZ, R33.reuse.H0_H0 ;  /* 0x20000021ff9c7230 */ /* 0x101fe40000004100 */
[----:B------:R-:W-:Y:S02]  /*5ce0*/  HADD2.F32 R23, -RZ, R32.H1_H1 ;  /* 0x30000020ff177230 */ /* 0x000fe40000004100 */
[----:B------:R-:W-:Y:S02]  /*5cf0*/  HADD2.F32 R47, -RZ, R34.H1_H1 ;  /* 0x30000022ff2f7230 */ /* 0x000fe40000004100 */
        /* <DEDUP_REMOVED lines=14> */
[----:B------:R-:W-:-:S02]  /*5de0*/  HADD2.F32 R0, -RZ, R34.H0_H0 ;  /* 0x20000022ff007230 */ /* 0x000fc40000004100 */
[----:B------:R-:W-:Y:S01]  /*5df0*/  @P3 FFMA.FTZ R47, R4, R44, R47 ;  /* 0x0000002c042f3223 */ /* 0x000fe2000001002f */
[----:B------:R-:W-:Y:S01]  /*5e00*/  @P3 FADD.FTZ R45, R200, -R45 ;  /* 0x8000002dc82d3221 */ /* 0x000fe20000010000 */
[----:B------:R-:W-:Y:S01]  /*5e10*/  @P3 FFMA.FTZ R44, R210, R2, R163 ;  /* 0x00000002d22c3223 */ /* 0x000fe200000100a3 */
[C---:B------:R-:W-:Y:S01]  /*5e20*/  @P3 FFMA.FTZ R177, R4.reuse, R22, R177 ;  /* 0x0000001604b13223 */ /* 0x040fe200000100b1 */
[-CC-:B------:R-:W-:Y:S01]  /*5e30*/  @P3 FFMA.FTZ R22, R187, R2.reuse, R163.reuse ;  /* 0x00000002bb163223 */ /* 0x180fe200000100a3 */
[----:B------:R-:W-:Y:S01]  /*5e40*/  @P3 FFMA.FTZ R0, R4, R45, R0 ;  /* 0x0000002d04003223 */ /* 0x000fe20000010000 */
[----:B------:R-:W-:Y:S01]  /*5e50*/  @P3 FFMA.FTZ R45, R243, R2, R163 ;  /* 0x00000002f32d3223 */ /* 0x000fe200000100a3 */
[----:B------:R-:W-:Y:S01]  /*5e60*/  @P3 FADD.FTZ R46, R197, -R44 ;  /* 0x8000002cc52e3221 */ /* 0x000fe20000010000 */
[----:B------:R-:W-:Y:S02]  /*5e70*/  HADD2.F32 R44, -RZ, R32.H0_H0 ;  /* 0x20000020ff2c7230 */ /* 0x000fe40000004100 */
[----:B------:R-:W-:Y:S01]  /*5e80*/  @P3 FADD.FTZ R231, R175, -R22 ;  /* 0x80000016afe73221 */ /* 0x000fe20000010000 */
[----:B------:R-:W-:Y:S01]  /*5e90*/  @P3 FADD.FTZ R45, R208, -R45 ;  /* 0x8000002dd02d3221 */ /* 0x000fe20000010000 */
[C---:B------:R-:W-:Y:S01]  /*5ea0*/  @P3 FFMA.FTZ R157, R4.reuse, R46, R157 ;  /* 0x0000002e049d3223 */ /* 0x040fe2000001009d */
[----:B------:R-:W-:Y:S01]  /*5eb0*/  F2FP.F16.F32.PACK_AB R46, R47, R0 ;  /* 0x000000002f2e723e */ /* 0x000fe200000000ff */
[C---:B------:R-:W-:Y:S01]  /*5ec0*/  @P3 FFMA.FTZ R44, R4.reuse, R231, R44 ;  /* 0x000000e7042c3223 */ /* 0x040fe2000001002c */
        /* <DEDUP_REMOVED lines=9> */
.L_x_2918:
[----:B------:R-:W-:Y:S05]  /*5f60*/  @!P2 BRA `(.L_x_2919) ;  /* 0x000000000018a947 */ /* 0x000fea0003800000 */
[----:B------:R-:W-:Y:S01]  /*5f70*/  FMUL.FTZ R22, R23, UR17 ;  /* 0x0000001117167c20 */ /* 0x000fe20008410000 */
[----:B------:R-:W-:-:S03]  /*5f80*/  LOP3.LUT P3, RZ, R178, 0xff00, RZ, 0xc0, !PT ;  /* 0x0000ff00b2ff7812 */ /* 0x000fc6000786c0ff */
[----:B------:R-:W-:-:S05]  /*5f90*/  FMUL.FTZ R22, R22, UR16 ;  /* 0x0000001016167c20 */ /* 0x000fca0008410000 */
[----:B------:R-:W-:-:S04]  /*5fa0*/  FSEL R22, R22, RZ, P3 ;  /* 0x000000ff16167208 */ /* 0x000fc80001800000 */
[----:B------:R-:W-:-:S04]  /*5fb0*/  F2FP.F16.F32.PACK_AB R22, RZ, R22 ;  /* 0x00000016ff16723e */ /* 0x000fc800000000ff */
[----:B------:R-:W-:-:S07]  /*5fc0*/  PRMT R80, R80, 0x5410, R22 ;  /* 0x0000541050507816 */ /* 0x000fce0000000016 */
.L_x_2919:
[----:B------:R-:W-:Y:S05]  /*5fd0*/  @!P2 BRA `(.L_x_2920) ;  /* 0x000000000018a947 */ /* 0x000fea0003800000 */
[----:B------:R-:W-:Y:S01]  /*5fe0*/  FMUL.FTZ R156, R156, UR17 ;  /* 0x000000119c9c7c20 */ /* 0x000fe20008410000 */
[----:B------:R-:W-:-:S03]  /*5ff0*/  LOP3.LUT P3, RZ, R178, 0xff0000, RZ, 0xc0, !PT ;  /* 0x00ff0000b2ff7812 */ /* 0x000fc6000786c0ff */
[----:B------:R-:W-:-:S05]  /*6000*/  FMUL.FTZ R156, R156, UR16 ;  /* 0x000000109c9c7c20 */ /* 0x000fca0008410000 */
[----:B------:R-:W-:-:S04]  /*6010*/  FSEL R156, R156, RZ, P3 ;  /* 0x000000ff9c9c7208 */ /* 0x000fc80001800000 */
[----:B------:R-:W-:-:S04]  /*6020*/  F2FP.F16.F32.PACK_AB R156, RZ, R156 ;  /* 0x0000009cff9c723e */ /* 0x000fc800000000ff */
[----:B------:R-:W-:-:S07]  /*6030*/  PRMT R81, R156, 0x7610, R81 ;  /* 0x000076109c517816 */ /* 0x000fce0000000051 */
.L_x_2920:
[----:B------:R-:W-:Y:S05]  /*6040*/  @!P2 BRA `(.L_x_2921) ;  /* 0x000000000018a947 */ /* 0x000fea0003800000 */
[----:B------:R-:W-:Y:S01]  /*6050*/  FMUL.FTZ R177, R177, UR17 ;  /* 0x00000011b1b17c20 */ /* 0x000fe20008410000 */
[----:B------:R-:W-:-:S03]  /*6060*/  LOP3.LUT P3, RZ, R178, 0xff000000, RZ, 0xc0, !PT ;  /* 0xff000000b2ff7812 */ /* 0x000fc6000786c0ff */
[----:B------:R-:W-:-:S05]  /*6070*/  FMUL.FTZ R177, R177, UR16 ;  /* 0x00000010b1b17c20 */ /* 0x000fca0008410000 */
[----:B------:R-:W-:-:S04]  /*6080*/  FSEL R177, R177, RZ, P3 ;  /* 0x000000ffb1b17208 */ /* 0x000fc80001800000 */
[----:B------:R-:W-:-:S04]  /*6090*/  F2FP.F16.F32.PACK_AB R177, RZ, R177 ;  /* 0x000000b1ffb1723e */ /* 0x000fc800000000ff */
[----:B------:R-:W-:-:S07]  /*60a0*/  PRMT R81, R81, 0x5410, R177 ;  /* 0x0000541051517816 */ /* 0x000fce00000000b1 */
.L_x_2921:
[----:B------:R-:W-:Y:S05]  /*60b0*/  @!P2 BRA `(.L_x_2922) ;  /* 0x000000000018a947 */ /* 0x000fea0003800000 */
[----:B------:R-:W-:Y:S01]  /*60c0*/  FMUL.FTZ R0, R0, UR17 ;  /* 0x0000001100007c20 */ /* 0x000fe20008410000 */
[----:B------:R-:W-:-:S03]  /*60d0*/  LOP3.LUT P3, RZ, R179, 0xff, RZ, 0xc0, !PT ;  /* 0x000000ffb3ff7812 */ /* 0x000fc6000786c0ff */
[----:B------:R-:W-:-:S05]  /*60e0*/  FMUL.FTZ R0, R0, UR16 ;  /* 0x0000001000007c20 */ /* 0x000fca0008410000 */
[----:B------:R-:W-:-:S04]  /*60f0*/  FSEL R0, R0, RZ, P3 ;  /* 0x000000ff00007208 */ /* 0x000fc80001800000 */
[----:B------:R-:W-:-:S04]  /*6100*/  F2FP.F16.F32.PACK_AB R0, RZ, R0 ;  /* 0x00000000ff00723e */ /* 0x000fc800000000ff */
[----:B------:R-:W-:-:S07]  /*6110*/  PRMT R82, R0, 0x7610, R82 ;  /* 0x0000761000527816 */ /* 0x000fce0000000052 */
.L_x_2922:
[----:B------:R-:W-:Y:S05]  /*6120*/  @!P2 BRA `(.L_x_2923) ;  /* 0x000000000018a947 */ /* 0x000fea0003800000 */
[----:B------:R-:W-:Y:S01]  /*6130*/  FMUL.FTZ R47, R47, UR17 ;  /* 0x000000112f2f7c20 */ /* 0x000fe20008410000 */
[----:B------:R-:W-:-:S03]  /*6140*/  LOP3.LUT P3, RZ, R179, 0xff00, RZ, 0xc0, !PT ;  /* 0x0000ff00b3ff7812 */ /* 0x000fc6000786c0ff */
[----:B------:R-:W-:-:S05]  /*6150*/  FMUL.FTZ R47, R47, UR16 ;  /* 0x000000102f2f7c20 */ /* 0x000fca0008410000 */
[----:B------:R-:W-:-:S04]  /*6160*/  FSEL R47, R47, RZ, P3 ;  /* 0x000000ff2f2f7208 */ /* 0x000fc80001800000 */
[----:B------:R-:W-:-:S04]  /*6170*/  F2FP.F16.F32.PACK_AB R47, RZ, R47 ;  /* 0x0000002fff2f723e */ /* 0x000fc800000000ff */
[----:B------:R-:W-:-:S07]  /*6180*/  PRMT R82, R82, 0x5410, R47 ;  /* 0x0000541052527816 */ /* 0x000fce000000002f */
.L_x_2923:
[----:B------:R-:W-:Y:S05]  /*6190*/  @!P2 BRA `(.L_x_2924) ;  /* 0x000000000018a947 */ /* 0x000fea0003800000 */
[----:B------:R-:W-:Y:S01]  /*61a0*/  FMUL.FTZ R0, R167, UR17 ;  /* 0x00000011a7007c20 */ /* 0x000fe20008410000 */
[----:B------:R-:W-:-:S03]  /*61b0*/  LOP3.LUT P3, RZ, R179, 0xff0000, RZ, 0xc0, !PT ;  /* 0x00ff0000b3ff7812 */ /* 0x000fc6000786c0ff */
[----:B------:R-:W-:-:S05]  /*61c0*/  FMUL.FTZ R0, R0, UR16 ;  /* 0x0000001000007c20 */ /* 0x000fca0008410000 */
[----:B------:R-:W-:-:S04]  /*61d0*/  FSEL R0, R0, RZ, P3 ;  /* 0x000000ff00007208 */ /* 0x000fc80001800000 */
[----:B------:R-:W-:-:S04]  /*61e0*/  F2FP.F16.F32.PACK_AB R0, RZ, R0 ;  /* 0x00000000ff00723e */ /* 0x000fc800000000ff */
[----:B------:R-:W-:-:S07]  /*61f0*/  PRMT R83, R0, 0x7610, R83 ;  /* 0x0000761000537816 */ /* 0x000fce0000000053 */
.L_x_2924:
        /* <DEDUP_REMOVED lines=11> */
.L_x_2917:
[----:B------:R-:W-:Y:S01]  /*62b0*/  ISETP.GT.AND P3, PT, R5, RZ, PT ;  /* 0x000000ff0500720c */ /* 0x000fe20003f64270 */
[----:B------:R-:W-:-:S12]  /*62c0*/  @!P2 BRA `(.L_x_2926) ;  /* 0x000000000028a947 */ /* 0x000fd80003800000 */
[----:B------:R-:W-:Y:S01]  /*62d0*/  @P3 FFMA.FTZ R0, R187, R2, R163 ;  /* 0x00000002bb003223 */ /* 0x000fe200000100a3 */
[----:B0-----:R-:W-:Y:S01]  /*62e0*/  HADD2.F32 R23, -RZ, R32.H0_H0 ;  /* 0x20000020ff177230 */ /* 0x001fe20000004100 */
        /* <DEDUP_REMOVED lines=8> */
.L_x_2926:
[----:B------:R-:W-:Y:S05]  /*6370*/  @!P2 BRA `(.L_x_2927) ;  /* 0x000000000028a947 */ /* 0x000fea0003800000 */
[----:B------:R-:W-:Y:S01]  /*6380*/  @P3 FFMA.FTZ R0, R190, R2, R163 ;  /* 0x00000002be003223 */ /* 0x000fe200000100a3 */
[----:B0-----:R-:W-:Y:S01]  /*6390*/  HADD2.F32 R23, -RZ, R32.H1_H1 ;  /* 0x30000020ff177230 */ /* 0x001fe20000004100 */
        /* <DEDUP_REMOVED lines=8> */
.L_x_2927:
[----:B------:R-:W-:Y:S05]  /*6420*/  @!P2 BRA `(.L_x_2928) ;  /* 0x000000000028a947 */ /* 0x000fea0003800000 */
[----:B0-----:R-:W-:Y:S01]  /*6430*/  @P3 FFMA.FTZ R157, R241, R2, R163 ;  /* 0x00000002f19d3223 */ /* 0x001fe200000100a3 */
[----:B------:R-:W-:Y:S01]  /*6440*/  HADD2.F32 R23, -RZ, R33.H0_H0 ;  /* 0x20000021ff177230 */ /* 0x000fe20000004100 */
        /* <DEDUP_REMOVED lines=8> */
.L_x_2928:
        /* <DEDUP_REMOVED lines=11> */
.L_x_2929:
        /* <DEDUP_REMOVED lines=11> */
.L_x_2930:
        /* <DEDUP_REMOVED lines=11> */
.L_x_2931:
        /* <DEDUP_REMOVED lines=11> */
.L_x_2932:
[----:B------:R-:W-:Y:S05]  /*6790*/  @!P2 BRA `(.L_x_2925) ;  /* 0x0000000c0034a947 */ /* 0x000fea0003800000 */
[----:B------:R-:W-:Y:S01]  /*67a0*/  @P3 FFMA.FTZ R0, R210, R2, R163 ;  /* 0x00000002d2003223 */ /* 0x000fe200000100a3 */
[----:B0-----:R-:W-:-:S03]  /*67b0*/  HADD2.F32 R23, -RZ, R35.H1_H1 ;  /* 0x30000023ff177230 */ /* 0x001fc60000004100 */
        /* <DEDUP_REMOVED lines=10> */
.L_x_2916:
[----:B------:R-:W-:Y:S05]  /*6860*/  @!P0 BRA `(.L_x_2933) ;  /* 0x00000004007c8947 */ /* 0x000fea0003800000 */
[-CC-:B0-----:R-:W-:Y:S01]  /*6870*/  FFMA.FTZ R22, R190, R2.reuse, R163.reuse ;  /* 0x00000002be167223 */ /* 0x181fe200000100a3 */
[-CC-:B------:R-:W-:Y:S01]  /*6880*/  FFMA.FTZ R47, R241, R2.reuse, R163.reuse ;  /* 0x00000002f12f7223 */ /* 0x180fe200000100a3 */
        /* <DEDUP_REMOVED lines=9> */
[----:B------:R-:W-:Y:S01]  /*6920*/  FADD.FTZ R167, R200, -R167 ;  /* 0x800000a7c8a77221 */ /* 0x000fe20000010000 */
        /* <DEDUP_REMOVED lines=26> */
.L_x_2934:
[----:B------:R-:W-:Y:S05]  /*6ad0*/  @!P2 BRA `(.L_x_2935) ;  /* 0x000000000018a947 */ /* 0x000fea0003800000 */
[----:B------:R-:W-:Y:S01]  /*6ae0*/  FMUL.FTZ R46, R44, UR17 ;  /* 0x000000112c2e7c20 */ /* 0x000fe20008410000 */
[----:B------:R-:W-:-:S03]  /*6af0*/  LOP3.LUT P4, RZ, R178, 0xff00, RZ, 0xc0, !PT ;  /* 0x0000ff00b2ff7812 */ /* 0x000fc6000788c0ff */
[----:B------:R-:W-:-:S05]  /*6b00*/  FMUL.FTZ R46, R46, UR16 ;  /* 0x000000102e2e7c20 */ /* 0x000fca0008410000 */
[----:B------:R-:W-:-:S04]  /*6b10*/  FSEL R46, R46, RZ, P4 ;  /* 0x000000ff2e2e7208 */ /* 0x000fc80002000000 */
[----:B------:R-:W-:-:S04]  /*6b20*/  F2FP.F16.F32.PACK_AB R46, RZ, R46 ;  /* 0x0000002eff2e723e */ /* 0x000fc800000000ff */
[----:B------:R-:W-:-:S07]  /*6b30*/  PRMT R80, R80, 0x5410, R46 ;  /* 0x0000541050507816 */ /* 0x000fce000000002e */
.L_x_2935:
[----:B------:R-:W-:Y:S05]  /*6b40*/  @!P2 BRA `(.L_x_2936) ;  /* 0x000000000018a947 */ /* 0x000fea0003800000 */
[----:B------:R-:W-:Y:S01]  /*6b50*/  FMUL.FTZ R46, R45, UR17 ;  /* 0x000000112d2e7c20 */ /* 0x000fe20008410000 */
[----:B------:R-:W-:-:S03]  /*6b60*/  LOP3.LUT P4, RZ, R178, 0xff0000, RZ, 0xc0, !PT ;  /* 0x00ff0000b2ff7812 */ /* 0x000fc6000788c0ff */
[----:B------:R-:W-:-:S05]  /*6b70*/  FMUL.FTZ R46, R46, UR16 ;  /* 0x000000102e2e7c20 */ /* 0x000fca0008410000 */
[----:B------:R-:W-:-:S04]  /*6b80*/  FSEL R46, R46, RZ, P4 ;  /* 0x000000ff2e2e7208 */ /* 0x000fc80002000000 */
[----:B------:R-:W-:-:S04]  /*6b90*/  F2FP.F16.F32.PACK_AB R46, RZ, R46 ;  /* 0x0000002eff2e723e */ /* 0x000fc800000000ff */
[----:B------:R-:W-:-:S07]  /*6ba0*/  PRMT R81, R46, 0x7610, R81 ;  /* 0x000076102e517816 */ /* 0x000fce0000000051 */
.L_x_2936:
[----:B------:R-:W-:Y:S05]  /*6bb0*/  @!P2 BRA `(.L_x_2937) ;  /* 0x000000000018a947 */ /* 0x000fea0003800000 */
[----:B------:R-:W-:Y:S01]  /*6bc0*/  FMUL.FTZ R46, R156, UR17 ;  /* 0x000000119c2e7c20 */ /* 0x000fe20008410000 */
[----:B------:R-:W-:-:S03]  /*6bd0*/  LOP3.LUT P4, RZ, R178, 0xff000000, RZ, 0xc0, !PT ;  /* 0xff000000b2ff7812 */ /* 0x000fc6000788c0ff */
[----:B------:R-:W-:-:S05]  /*6be0*/  FMUL.FTZ R46, R46, UR16 ;  /* 0x000000102e2e7c20 */ /* 0x000fca0008410000 */
[----:B------:R-:W-:-:S04]  /*6bf0*/  FSEL R46, R46, RZ, P4 ;  /* 0x000000ff2e2e7208 */ /* 0x000fc80002000000 */
[----:B------:R-:W-:-:S04]  /*6c00*/  F2FP.F16.F32.PACK_AB R46, RZ, R46 ;  /* 0x0000002eff2e723e */ /* 0x000fc800000000ff */
[----:B------:R-:W-:-:S07]  /*6c10*/  PRMT R81, R81, 0x5410, R46 ;  /* 0x0000541051517816 */ /* 0x000fce000000002e */
.L_x_2937:
[----:B------:R-:W-:Y:S05]  /*6c20*/  @!P2 BRA `(.L_x_2938) ;  /* 0x000000000018a947 */ /* 0x000fea0003800000 */
[----:B------:R-:W-:Y:S01]  /*6c30*/  FMUL.FTZ R46, R157, UR17 ;  /* 0x000000119d2e7c20 */ /* 0x000fe20008410000 */
[----:B------:R-:W-:-:S03]  /*6c40*/  LOP3.LUT P4, RZ, R179, 0xff, RZ, 0xc0, !PT ;  /* 0x000000ffb3ff7812 */ /* 0x000fc6000788c0ff */
[----:B------:R-:W-:-:S05]  /*6c50*/  FMUL.FTZ R46, R46, UR16 ;  /* 0x000000102e2e7c20 */ /* 0x000fca0008410000 */
[----:B------:R-:W-:-:S04]  /*6c60*/  FSEL R46, R46, RZ, P4 ;  /* 0x000000ff2e2e7208 */ /* 0x000fc80002000000 */
[----:B------:R-:W-:-:S04]  /*6c70*/  F2FP.F16.F32.PACK_AB R46, RZ, R46 ;  /* 0x0000002eff2e723e */ /* 0x000fc800000000ff */
[----:B------:R-:W-:-:S07]  /*6c80*/  PRMT R82, R46, 0x7610, R82 ;  /* 0x000076102e527816 */ /* 0x000fce0000000052 */
.L_x_2938:
[----:B------:R-:W-:Y:S05]  /*6c90*/  @!P2 BRA `(.L_x_2939) ;  /* 0x000000000018a947 */ /* 0x000fea0003800000 */
[----:B------:R-:W-:Y:S01]  /*6ca0*/  FMUL.FTZ R46, R158, UR17 ;  /* 0x000000119e2e7c20 */ /* 0x000fe20008410000 */
[----:B------:R-:W-:-:S03]  /*6cb0*/  LOP3.LUT P4, RZ, R179, 0xff00, RZ, 0xc0, !PT ;  /* 0x0000ff00b3ff7812 */ /* 0x000fc6000788c0ff */
[----:B------:R-:W-:-:S05]  /*6cc0*/  FMUL.FTZ R46, R46, UR16 ;  /* 0x000000102e2e7c20 */ /* 0x000fca0008410000 */
[----:B------:R-:W-:-:S04]  /*6cd0*/  FSEL R46, R46, RZ, P4 ;  /* 0x000000ff2e2e7208 */ /* 0x000fc80002000000 */
[----:B------:R-:W-:-:S04]  /*6ce0*/  F2FP.F16.F32.PACK_AB R46, RZ, R46 ;  /* 0x0000002eff2e723e */ /* 0x000fc800000000ff */
[----:B------:R-:W-:-:S07]  /*6cf0*/  PRMT R82, R82, 0x5410, R46 ;  /* 0x0000541052527816 */ /* 0x000fce000000002e */
.L_x_2939:
        /* <DEDUP_REMOVED lines=11> */
.L_x_2940:
        /* <DEDUP_REMOVED lines=11> */
.L_x_2933:
        /* <DEDUP_REMOVED lines=10> */
[----:B------:R-:W-:-:S04]  /*6f00*/  F2FP.F16.F32.PACK_AB R0, RZ, R0 ;  /* 0x00000000ff00723e */ /* 0x000fc800000000ff */
[----:B------:R-:W-:-:S07]  /*6f10*/  PRMT R80, R0, 0x7610, R80 ;  /* 0x0000761000507816 */ /* 0x000fce0000000050 */
.L_x_2941:
        /* <DEDUP_REMOVED lines=12> */
.L_x_2942:
        /* <DEDUP_REMOVED lines=12> */
.L_x_2943:
        /* <DEDUP_REMOVED lines=12> */
.L_x_2944:
        /* <DEDUP_REMOVED lines=12> */
.L_x_2945:
        /* <DEDUP_REMOVED lines=12> */
.L_x_2946:
        /* <DEDUP_REMOVED lines=12> */
.L_x_2947:
        /* <DEDUP_REMOVED lines=11> */
[----:B------:R-:W-:-:S04]  /*7450*/  F2FP.F16.F32.PACK_AB R0, RZ, R0 ;  /* 0x00000000ff00723e */ /* 0x000fc800000000ff */
[----:B------:R-:W-:-:S07]  /*7460*/  PRMT R83, R83, 0x5410, R0 ;  /* 0x0000541053537816 */ /* 0x000fce0000000000 */
.L_x_2925:
        /* <DEDUP_REMOVED lines=11> */
[--C-:B------:R-:W-:Y:S02]  /*7520*/  HADD2.F32 R179, -RZ, R29.reuse.H0_H0 ;  /* 0x2000001dffb37230 */ /* 0x100fe40000004100 */
[----:B0-----:R-:W-:Y:S02]  /*7530*/  HADD2.F32 R23, -RZ, R28.H1_H1 ;  /* 0x3000001cff177230 */ /* 0x001fe40000004100 */
[----:B------:R-:W-:Y:S02]  /*7540*/  HADD2.F32 R231, -RZ, R29.H1_H1 ;  /* 0x3000001dffe77230 */ /* 0x000fe40000004100 */
[----:B------:R-:W-:Y:S02]  /*7550*/  HADD2.F32 R167, -RZ, R30.H1_H1 ;  /* 0x3000001effa77230 */ /* 0x000fe40000004100 */
[--C-:B------:R-:W-:Y:S02]  /*7560*/  HADD2.F32 R47, -RZ, R31.reuse.H0_H0 ;  /* 0x2000001fff2f7230 */ /* 0x100fe40000004100 */
[----:B------:R-:W-:-:S02]  /*7570*/  HADD2.F32 R157, -RZ, R31.H1_H1 ;  /* 0x3000001fff9d7230 */ /* 0x000fc40000004100 */
[-CC-:B------:R-:W-:Y:S01]  /*7580*/  @P3 FFMA.FTZ R22, R249, R2.reuse, R163.reuse ;  /* 0x00000002f9163223 */ /* 0x180fe200000100a3 */
[-CC-:B------:R-:W-:Y:S01]  /*7590*/  @P3 FFMA.FTZ R0, R212, R2.reuse, R163.reuse ;  /* 0x00000002d4003223 */ /* 0x180fe200000100a3 */
[-CC-:B------:R-:W-:Y:S01]  /*75a0*/  @P3 FFMA.FTZ R44, R153, R2.reuse, R163.reuse ;  /* 0x00000002992c3223 */ /* 0x180fe200000100a3 */
[----:B------:R-:W-:Y:S01]  /*75b0*/  @P3 FFMA.FTZ R46, R216, R2, R163 ;  /* 0x00000002d82e3223 */ /* 0x000fe200000100a3 */
[----:B------:R-:W-:Y:S01]  /*75c0*/  @P3 FADD.FTZ R22, R203, -R22 ;  /* 0x80000016cb163221 */ /* 0x000fe20000010000 */
[----:B------:R-:W-:Y:S01]  /*75d0*/  @P3 FADD.FTZ R0, R155, -R0 ;  /* 0x800000009b003221 */ /* 0x000fe20000010000 */
[----:B------:R-:W-:Y:S01]  /*75e0*/  @P3 FADD.FTZ R45, R211, -R44 ;  /* 0x8000002cd32d3221 */ /* 0x000fe20000010000 */
[----:B------:R-:W-:Y:S01]  /*75f0*/  @P3 FADD.FTZ R46, R213, -R46 ;  /* 0x8000002ed52e3221 */ /* 0x000fe20000010000 */
[----:B------:R-:W-:Y:S01]  /*7600*/  @P3 FFMA.FTZ R179, R4, R22, R179 ;  /* 0x0000001604b33223 */ /* 0x000fe200000100b3 */
[----:B------:R-:W-:Y:S01]  /*7610*/  @P3 FFMA.FTZ R22, R214, R2, R163 ;  /* 0x00000002d6163223 */ /* 0x000fe200000100a3 */
[----:B------:R-:W-:Y:S01]  /*7620*/  @P3 FFMA.FTZ R23, R4, R0, R23 ;  /* 0x0000000004173223 */ /* 0x000fe20000010017 */
[----:B------:R-:W-:-:S02]  /*7630*/  HADD2.F32 R0, -RZ, R30.H0_H0 ;  /* 0x2000001eff007230 */ /* 0x000fc40000004100 */
[C---:B------:R-:W-:Y:S01]  /*7640*/  @P3 FFMA.FTZ R167, R4.reuse, R46, R167 ;  /* 0x0000002e04a73223 */ /* 0x040fe200000100a7 */
[----:B------:R-:W-:Y:S02]  /*7650*/  @P3 FADD.FTZ R22, R209, -R22 ;  /* 0x80000016d1163221 */ /* 0x000fe40000010000 */
[C---:B------:R-:W-:Y:S02]  /*7660*/  @P3 FFMA.FTZ R0, R4.reuse, R45, R0 ;  /* 0x0000002d04003223 */ /* 0x040fe40000010000 */
[----:B------:R-:W-:Y:S01]  /*7670*/  @P3 FFMA.FTZ R231, R4, R22, R231 ;  /* 0x0000001604e73223 */ /* 0x000fe200000100e7 */
[-CC-:B------:R-:W-:Y:S01]  /*7680*/  @P3 FFMA.FTZ R22, R217, R2.reuse, R163.reuse ;  /* 0x00000002d9163223 */ /* 0x180fe200000100a3 */
[----:B------:R-:W-:-:S03]  /*7690*/  @P3 FFMA.FTZ R45, R224, R2, R163 ;  /* 0x00000002e02d3223 */ /* 0x000fc600000100a3 */
[----:B------:R-:W-:Y:S01]  /*76a0*/  @P3 FADD.FTZ R44, R215, -R22 ;  /* 0x80000016d72c3221 */ /* 0x000fe20000010000 */
[----:B------:R-:W-:Y:S01]  /*76b0*/  @P3 FFMA.FTZ R22, R219, R2, R163 ;  /* 0x00000002db163223 */ /* 0x000fe200000100a3 */
[----:B------:R-:W-:Y:S01]  /*76c0*/  @P3 FADD.FTZ R46, R154, -R45 ;  /* 0x8000002d9a2e3221 */ /* 0x000fe20000010000 */
[----:B------:R-:W-:Y:S01]  /*76d0*/  F2FP.F16.F32.PACK_AB R45, R231, R179 ;  /* 0x000000b3e72d723e */ /* 0x000fe200000000ff */
[C---:B------:R-:W-:Y:S01]  /*76e0*/  @P3 FFMA.FTZ R47, R4.reuse, R44, R47 ;  /* 0x0000002c042f3223 */ /* 0x040fe2000001002f */
[----:B------:R-:W-:Y:S02]  /*76f0*/  HADD2.F32 R44, -RZ, R28.H0_H0 ;  /* 0x2000001cff2c7230 */ /* 0x000fe40000004100 */
[----:B------:R-:W-:Y:S01]  /*7700*/  @P3 FADD.FTZ R177, R199, -R22 ;  /* 0x80000016c7b13221 */ /* 0x000fe20000010000 */
[C---:B------:R-:W-:Y:S01]  /*7710*/  @P3 FFMA.FTZ R157, R4.reuse, R46, R157 ;  /* 0x0000002e049d3223 */ /* 0x040fe2000001009d */
[----:B------:R-:W-:Y:S02]  /*7720*/  F2FP.F16.F32.PACK_AB R46, R167, R0 ;  /* 0x00000000a72e723e */ /* 0x000fe400000000ff */
        /* <DEDUP_REMOVED lines=8> */
.L_x_2950:
[----:B------:R-:W-:Y:S05]  /*77b0*/  @!P2 BRA `(.L_x_2951) ;  /* 0x000000000018a947 */ /* 0x000fea0003800000 */
[----:B------:R-:W-:Y:S01]  /*77c0*/  FMUL.FTZ R22, R23, UR17 ;  /* 0x0000001117167c20 */ /* 0x000fe20008410000 */
[----:B------:R-:W-:-:S03]  /*77d0*/  LOP3.LUT P3, RZ, R204, 0xff00, RZ, 0xc0, !PT ;  /* 0x0000ff00ccff7812 */ /* 0x000fc6000786c0ff */
[----:B------:R-:W-:-:S05]  /*77e0*/  FMUL.FTZ R22, R22, UR16 ;  /* 0x0000001016167c20 */ /* 0x000fca0008410000 */
[----:B------:R-:W-:-:S04]  /*77f0*/  FSEL R22, R22, RZ, P3 ;  /* 0x000000ff16167208 */ /* 0x000fc80001800000 */
[----:B------:R-:W-:-:S04]  /*7800*/  F2FP.F16.F32.PACK_AB R22, RZ, R22 ;  /* 0x00000016ff16723e */ /* 0x000fc800000000ff */
[----:B------:R-:W-:-:S07]  /*7810*/  PRMT R80, R80, 0x5410, R22 ;  /* 0x0000541050507816 */ /* 0x000fce0000000016 */
.L_x_2951:
[----:B------:R-:W-:Y:S05]  /*7820*/  @!P2 BRA `(.L_x_2952) ;  /* 0x000000000018a947 */ /* 0x000fea0003800000 */
[----:B------:R-:W-:Y:S01]  /*7830*/  FMUL.FTZ R179, R179, UR17 ;  /* 0x00000011b3b37c20 */ /* 0x000fe20008410000 */
[----:B------:R-:W-:-:S03]  /*7840*/  LOP3.LUT P3, RZ, R204, 0xff0000, RZ, 0xc0, !PT ;  /* 0x00ff0000ccff7812 */ /* 0x000fc6000786c0ff */
[----:B------:R-:W-:-:S05]  /*7850*/  FMUL.FTZ R179, R179, UR16 ;  /* 0x00000010b3b37c20 */ /* 0x000fca0008410000 */
[----:B------:R-:W-:-:S04]  /*7860*/  FSEL R179, R179, RZ, P3 ;  /* 0x000000ffb3b37208 */ /* 0x000fc80001800000 */
[----:B------:R-:W-:-:S04]  /*7870*/  F2FP.F16.F32.PACK_AB R179, RZ, R179 ;  /* 0x000000b3ffb3723e */ /* 0x000fc800000000ff */
[----:B------:R-:W-:-:S07]  /*7880*/  PRMT R81, R179, 0x7610, R81 ;  /* 0x00007610b3517816 */ /* 0x000fce0000000051 */
.L_x_2952:
[----:B------:R-:W-:Y:S05]  /*7890*/  @!P2 BRA `(.L_x_2953) ;  /* 0x000000000018a947 */ /* 0x000fea0003800000 */
[----:B------:R-:W-:Y:S01]  /*78a0*/  FMUL.FTZ R231, R231, UR17 ;  /* 0x00000011e7e77c20 */ /* 0x000fe20008410000 */
[----:B------:R-:W-:-:S03]  /*78b0*/  LOP3.LUT P3, RZ, R204, 0xff000000, RZ, 0xc0, !PT ;  /* 0xff000000ccff7812 */ /* 0x000fc6000786c0ff */
[----:B------:R-:W-:-:S05]  /*78c0*/  FMUL.FTZ R231, R231, UR16 ;  /* 0x00000010e7e77c20 */ /* 0x000fca0008410000 */
[----:B------:R-:W-:-:S04]  /*78d0*/  FSEL R231, R231, RZ, P3 ;  /* 0x000000ffe7e77208 */ /* 0x000fc80001800000 */
[----:B------:R-:W-:-:S04]  /*78e0*/  F2FP.F16.F32.PACK_AB R231, RZ, R231 ;  /* 0x000000e7ffe7723e */ /* 0x000fc800000000ff */
[----:B------:R-:W-:-:S07]  /*78f0*/  PRMT R81, R81, 0x5410, R231 ;  /* 0x0000541051517816 */ /* 0x000fce00000000e7 */
.L_x_2953:
[----:B------:R-:W-:Y:S05]  /*7900*/  @!P2 BRA `(.L_x_2954) ;  /* 0x000000000018a947 */ /* 0x000fea0003800000 */
[----:B------:R-:W-:Y:S01]  /*7910*/  FMUL.FTZ R0, R0, UR17 ;  /* 0x0000001100007c20 */ /* 0x000fe20008410000 */
[----:B------:R-:W-:-:S03]  /*7920*/  LOP3.LUT P3, RZ, R205, 0xff, RZ, 0xc0, !PT ;  /* 0x000000ffcdff7812 */ /* 0x000fc6000786c0ff */
[----:B------:R-:W-:-:S05]  /*7930*/  FMUL.FTZ R0, R0, UR16 ;  /* 0x0000001000007c20 */ /* 0x000fca0008410000 */
[----:B------:R-:W-:-:S04]  /*7940*/  FSEL R0, R0, RZ, P3 ;  /* 0x000000ff00007208 */ /* 0x000fc80001800000 */
[----:B------:R-:W-:-:S04]  /*7950*/  F2FP.F16.F32.PACK_AB R0, RZ, R0 ;  /* 0x00000000ff00723e */ /* 0x000fc800000000ff */
[----:B------:R-:W-:-:S07]  /*7960*/  PRMT R82, R0, 0x7610, R82 ;  /* 0x0000761000527816 */ /* 0x000fce0000000052 */
.L_x_2954:
[----:B------:R-:W-:Y:S05]  /*7970*/  @!P2 BRA `(.L_x_2955) ;  /* 0x000000000018a947 */ /* 0x000fea0003800000 */
[----:B------:R-:W-:Y:S01]  /*7980*/  FMUL.FTZ R167, R167, UR17 ;  /* 0x00000011a7a77c20 */ /* 0x000fe20008410000 */
[----:B------:R-:W-:-:S03]  /*7990*/  LOP3.LUT P3, RZ, R205, 0xff00, RZ, 0xc0, !PT ;  /* 0x0000ff00cdff7812 */ /* 0x000fc6000786c0ff */
[----:B------:R-:W-:-:S05]  /*79a0*/  FMUL.FTZ R167, R167, UR16 ;  /* 0x00000010a7a77c20 */ /* 0x000fca0008410000 */
[----:B------:R-:W-:-:S04]  /*79b0*/  FSEL R167, R167, RZ, P3 ;  /* 0x000000ffa7a77208 */ /* 0x000fc80001800000 */
[----:B------:R-:W-:-:S04]  /*79c0*/  F2FP.F16.F32.PACK_AB R167, RZ, R167 ;  /* 0x000000a7ffa7723e */ /* 0x000fc800000000ff */
[----:B------:R-:W-:-:S07]  /*79d0*/  PRMT R82, R82, 0x5410, R167 ;  /* 0x0000541052527816 */ /* 0x000fce00000000a7 */
.L_x_2955:
[----:B------:R-:W-:Y:S05]  /*79e0*/  @!P2 BRA `(.L_x_2956) ;  /* 0x000000000018a947 */ /* 0x000fea0003800000 */
[----:B------:R-:W-:Y:S01]  /*79f0*/  FMUL.FTZ R0, R47, UR17 ;  /* 0x000000112f007c20 */ /* 0x000fe20008410000 */
[----:B------:R-:W-:-:S03]  /*7a00*/  LOP3.LUT P3, RZ, R205, 0xff0000, RZ, 0xc0, !PT ;  /* 0x00ff0000cdff7812 */ /* 0x000fc6000786c0ff */
[----:B------:R-:W-:-:S05]  /*7a10*/  FMUL.FTZ R0, R0, UR16 ;  /* 0x0000001000007c20 */ /* 0x000fca0008410000 */
[----:B------:R-:W-:-:S04]  /*7a20*/  FSEL R0, R0, RZ, P3 ;  /* 0x000000ff00007208 */ /* 0x000fc80001800000 */
[----:B------:R-:W-:-:S04]  /*7a30*/  F2FP.F16.F32.PACK_AB R0, RZ, R0 ;  /* 0x00000000ff00723e */ /* 0x000fc800000000ff */
[----:B------:R-:W-:-:S07]  /*7a40*/  PRMT R83, R0, 0x7610, R83 ;  /* 0x0000761000537816 */ /* 0x000fce0000000053 */
.L_x_2956:
        /* <DEDUP_REMOVED lines=11> */
.L_x_2949:
        /* <DEDUP_REMOVED lines=12> */
.L_x_2958:
        /* <DEDUP_REMOVED lines=11> */
.L_x_2959:
[----:B------:R-:W-:Y:S05]  /*7c70*/  @!P2 BRA `(.L_x_2960) ;  /* 0x000000000028a947 */ /* 0x000fea0003800000 */
        /* <DEDUP_REMOVED lines=10> */
.L_x_2960:
        /* <DEDUP_REMOVED lines=11> */
.L_x_2961:
        /* <DEDUP_REMOVED lines=11> */
.L_x_2962:
        /* <DEDUP_REMOVED lines=11> */
.L_x_2963:
        /* <DEDUP_REMOVED lines=11> */
.L_x_2964:
[----:B------:R-:W-:Y:S05]  /*7fe0*/  @!P2 BRA `(.L_x_2957) ;  /* 0x0000000c0034a947 */ /* 0x000fea0003800000 */
[----:B0-----:R-:W-:Y:S01]  /*7ff0*/  @P3 FFMA.FTZ R157, R224, R2, R163 ;  /* 0x00000002e09d3223 */ /* 0x001fe200000100a3 */
[----:B------:R-:W-:-:S03]  /*8000*/  HADD2.F32 R23, -RZ, R31.H1_H1 ;  /* 0x3000001fff177230 */ /* 0x000fc60000004100 */
        /* <DEDUP_REMOVED lines=10> */
.L_x_2948:
        /* <DEDUP_REMOVED lines=39> */
.L_x_2966:
[----:B------:R-:W-:Y:S05]  /*8320*/  @!P2 BRA `(.L_x_2967) ;  /* 0x000000000018a947 */ /* 0x000fea0003800000 */
[----:B------:R-:W-:Y:S01]  /*8330*/  FMUL.FTZ R46, R44, UR17 ;  /* 0x000000112c2e7c20 */ /* 0x000fe20008410000 */
[----:B------:R-:W-:-:S03]  /*8340*/  LOP3.LUT P4, RZ, R204, 0xff00, RZ, 0xc0, !PT ;  /* 0x0000ff00ccff7812 */ /* 0x000fc6000788c0ff */
[----:B------:R-:W-:-:S05]  /*8350*/  FMUL.FTZ R46, R46, UR16 ;  /* 0x000000102e2e7c20 */ /* 0x000fca0008410000 */
[----:B------:R-:W-:-:S04]  /*8360*/  FSEL R46, R46, RZ, P4 ;  /* 0x000000ff2e2e7208 */ /* 0x000fc80002000000 */
[----:B------:R-:W-:-:S04]  /*8370*/  F2FP.F16.F32.PACK_AB R46, RZ, R46 ;  /* 0x0000002eff2e723e */ /* 0x000fc800000000ff */
[----:B------:R-:W-:-:S07]  /*8380*/  PRMT R80, R80, 0x5410, R46 ;  /* 0x0000541050507816 */ /* 0x000fce000000002e */
.L_x_2967:
[----:B------:R-:W-:Y:S05]  /*8390*/  @!P2 BRA `(.L_x_2968) ;  /* 0x000000000018a947 */ /* 0x000fea0003800000 */
[----:B------:R-:W-:Y:S01]  /*83a0*/  FMUL.FTZ R46, R45, UR17 ;  /* 0x000000112d2e7c20 */ /* 0x000fe20008410000 */
[----:B------:R-:W-:-:S03]  /*83b0*/  LOP3.LUT P4, RZ, R204, 0xff0000, RZ, 0xc0, !PT ;  /* 0x00ff0000ccff7812 */ /* 0x000fc6000788c0ff */
[----:B------:R-:W-:-:S05]  /*83c0*/  FMUL.FTZ R46, R46, UR16 ;  /* 0x000000102e2e7c20 */ /* 0x000fca0008410000 */
[----:B------:R-:W-:-:S04]  /*83d0*/  FSEL R46, R46, RZ, P4 ;  /* 0x000000ff2e2e7208 */ /* 0x000fc80002000000 */
[----:B------:R-:W-:-:S04]  /*83e0*/  F2FP.F16.F32.PACK_AB R46, RZ, R46 ;  /* 0x0000002eff2e723e */ /* 0x000fc800000000ff */
[----:B------:R-:W-:-:S07]  /*83f0*/  PRMT R81, R46, 0x7610, R81 ;  /* 0x000076102e517816 */ /* 0x000fce0000000051 */
.L_x_2968:
[----:B------:R-:W-:Y:S05]  /*8400*/  @!P2 BRA `(.L_x_2969) ;  /* 0x000000000018a947 */ /* 0x000fea0003800000 */
[----:B------:R-:W-:Y:S01]  /*8410*/  FMUL.FTZ R46, R158, UR17 ;  /* 0x000000119e2e7c20 */ /* 0x000fe20008410000 */
[----:B------:R-:W-:-:S03]  /*8420*/  LOP3.LUT P4, RZ, R204, 0xff000000, RZ, 0xc0, !PT ;  /* 0xff000000ccff7812 */ /* 0x000fc6000788c0ff */
[----:B------:R-:W-:-:S05]  /*8430*/  FMUL.FTZ R46, R46, UR16 ;  /* 0x000000102e2e7c20 */ /* 0x000fca0008410000 */
[----:B------:R-:W-:-:S04]  /*8440*/  FSEL R46, R46, RZ, P4 ;  /* 0x000000ff2e2e7208 */ /* 0x000fc80002000000 */
[----:B------:R-:W-:-:S04]  /*8450*/  F2FP.F16.F32.PACK_AB R46, RZ, R46 ;  /* 0x0000002eff2e723e */ /* 0x000fc800000000ff */
[----:B------:R-:W-:-:S07]  /*8460*/  PRMT R81, R81, 0x5410, R46 ;  /* 0x0000541051517816 */ /* 0x000fce000000002e */
.L_x_2969:
[----:B------:R-:W-:Y:S05]  /*8470*/  @!P2 BRA `(.L_x_2970) ;  /* 0x000000000018a947 */ /* 0x000fea0003800000 */
[----:B------:R-:W-:Y:S01]  /*8480*/  FMUL.FTZ R46, R47, UR17 ;  /* 0x000000112f2e7c20 */ /* 0x000fe20008410000 */
[----:B------:R-:W-:-:S03]  /*8490*/  LOP3.LUT P4, RZ, R205, 0xff, RZ, 0xc0, !PT ;  /* 0x000000ffcdff7812 */ /* 0x000fc6000788c0ff */
[----:B------:R-:W-:-:S05]  /*84a0*/  FMUL.FTZ R46, R46, UR16 ;  /* 0x000000102e2e7c20 */ /* 0x000fca0008410000 */
[----:B------:R-:W-:-:S04]  /*84b0*/  FSEL R46, R46, RZ, P4 ;  /* 0x000000ff2e2e7208 */ /* 0x000fc80002000000 */
[----:B------:R-:W-:-:S04]  /*84c0*/  F2FP.F16.F32.PACK_AB R46, RZ, R46 ;  /* 0x0000002eff2e723e */ /* 0x000fc800000000ff */
[----:B------:R-:W-:-:S07]  /*84d0*/  PRMT R82, R46, 0x7610, R82 ;  /* 0x000076102e527816 */ /* 0x000fce0000000052 */
.L_x_2970:
[----:B------:R-:W-:Y:S05]  /*84e0*/  @!P2 BRA `(.L_x_2971) ;  /* 0x000000000018a947 */ /* 0x000fea0003800000 */
[----:B------:R-:W-:Y:S01]  /*84f0*/  FMUL.FTZ R46, R156, UR17 ;  /* 0x000000119c2e7c20 */ /* 0x000fe20008410000 */
[----:B------:R-:W-:-:S03]  /*8500*/  LOP3.LUT P4, RZ, R205, 0xff00, RZ, 0xc0, !PT ;  /* 0x0000ff00cdff7812 */ /* 0x000fc6000788c0ff */
[----:B------:R-:W-:-:S05]  /*8510*/  FMUL.FTZ R46, R46, UR16 ;  /* 0x000000102e2e7c20 */ /* 0x000fca0008410000 */
[----:B------:R-:W-:-:S04]  /*8520*/  FSEL R46, R46, RZ, P4 ;  /* 0x000000ff2e2e7208 */ /* 0x000fc80002000000 */
[----:B------:R-:W-:-:S04]  /*8530*/  F2FP.F16.F32.PACK_AB R46, RZ, R46 ;  /* 0x0000002eff2e723e */ /* 0x000fc800000000ff */
[----:B------:R-:W-:-:S07]  /*8540*/  PRMT R82, R82, 0x5410, R46 ;  /* 0x0000541052527816 */ /* 0x000fce000000002e */
.L_x_2971:
        /* <DEDUP_REMOVED lines=11> */
.L_x_2972:
        /* <DEDUP_REMOVED lines=11> */
.L_x_2965:
        /* <DEDUP_REMOVED lines=12> */
.L_x_2973:
        /* <DEDUP_REMOVED lines=12> */
.L_x_2974:
        /* <DEDUP_REMOVED lines=12> */
.L_x_2975:
        /* <DEDUP_REMOVED lines=12> */
.L_x_2976:
        /* <DEDUP_REMOVED lines=12> */
.L_x_2977:
        /* <DEDUP_REMOVED lines=12> */
.L_x_2978:
        /* <DEDUP_REMOVED lines=12> */
.L_x_2979:
        /* <DEDUP_REMOVED lines=13> */
.L_x_2957:
        /* <DEDUP_REMOVED lines=14> */
[----:B------:R-:W-:-:S06]  /*8da0*/  HADD2.F32 R156, -RZ, R26.H1_H1 ;  /* 0x3000001aff9c7230 */ /* 0x000fcc0000004100 */
[-CC-:B------:R-:W-:Y:S01]  /*8db0*/  @P1 FFMA.FTZ R47, R223, R2.reuse, R163.reuse ;  /* 0x00000002df2f1223 */ /* 0x180fe200000100a3 */
[-CC-:B------:R-:W-:Y:S01]  /*8dc0*/  @P1 FFMA.FTZ R45, R222, R2.reuse, R163.reuse ;  /* 0x00000002de2d1223 */ /* 0x180fe200000100a3 */
[-CC-:B------:R-:W-:Y:S01]  /*8dd0*/  @P1 FFMA.FTZ R177, R225, R2.reuse, R163.reuse ;  /* 0x00000002e1b11223 */ /* 0x180fe200000100a3 */
[-C--:B------:R-:W-:Y:S01]  /*8de0*/  @P1 FFMA.FTZ R167, R226, R2.reuse, R163 ;  /* 0x00000002e2a71223 */ /* 0x080fe200000100a3 */
[----:B------:R-:W-:Y:S01]  /*8df0*/  @P1 FADD.FTZ R0, R180, -R47 ;  /* 0x8000002fb4001221 */ /* 0x000fe20000010000 */
[----:B------:R-:W-:Y:S01]  /*8e00*/  @P1 FADD.FTZ R45, R220, -R45 ;  /* 0x8000002ddc2d1221 */ /* 0x000fe20000010000 */
[-CC-:B------:R-:W-:Y:S01]  /*8e10*/  @P1 FFMA.FTZ R44, R230, R2.reuse, R163.reuse ;  /* 0x00000002e62c1223 */ /* 0x180fe200000100a3 */
[-CC-:B------:R-:W-:Y:S01]  /*8e20*/  @P1 FFMA.FTZ R23, R221, R2.reuse, R163.reuse ;  /* 0x00000002dd171223 */ /* 0x180fe200000100a3 */
[-CC-:B------:R-:W-:Y:S01]  /*8e30*/  @P1 FFMA.FTZ R179, R227, R2.reuse, R163.reuse ;  /* 0x00000002e3b31223 */ /* 0x180fe200000100a3 */
[----:B------:R-:W-:Y:S01]  /*8e40*/  @P1 FFMA.FTZ R205, R228, R2, R163 ;  /* 0x00000002e4cd1223 */ /* 0x000fe200000100a3 */
[----:B------:R-:W-:Y:S01]  /*8e50*/  @P1 FFMA.FTZ R157, R4, R0, R157 ;  /* 0x00000000049d1223 */ /* 0x000fe2000001009d */
[----:B------:R-:W-:-:S02]  /*8e60*/  HADD2.F32 R163, -RZ, R26.H0_H0 ;  /* 0x2000001affa37230 */ /* 0x000fc40000004100 */
[----:B------:R-:W-:Y:S01]  /*8e70*/  @P1 FFMA.FTZ R5, R4, R45, R5 ;  /* 0x0000002d04051223 */ /* 0x000fe20000010005 */
[----:B------:R-:W-:Y:S01]  /*8e80*/  @P1 FADD.FTZ R0, R18, -R177 ;  /* 0x800000b112001221 */ /* 0x000fe20000010000 */
[----:B------:R-:W-:Y:S01]  /*8e90*/  @P1 FADD.FTZ R167, R16, -R167 ;  /* 0x800000a710a71221 */ /* 0x000fe20000010000 */
[----:B------:R-:W-:Y:S01]  /*8ea0*/  @P1 FADD.FTZ R45, R181, -R44 ;  /* 0x8000002cb52d1221 */ /* 0x000fe20000010000 */
[--C-:B------:R-:W-:Y:S02]  /*8eb0*/  HADD2.F32 R47, -RZ, R27.reuse.H0_H0 ;  /* 0x2000001bff2f7230 */ /* 0x100fe40000004100 */
[C---:B------:R-:W-:Y:S01]  /*8ec0*/  @P1 FFMA.FTZ R163, R4.reuse, R0, R163 ;  /* 0x0000000004a31223 */ /* 0x040fe200000100a3 */
[C---:B------:R-:W-:Y:S01]  /*8ed0*/  @P1 FFMA.FTZ R22, R4.reuse, R167, R22 ;  /* 0x000000a704161223 */ /* 0x040fe20000010016 */
[----:B------:R-:W-:Y:S01]  /*8ee0*/  @P1 FFMA.FTZ R156, R4, R45, R156 ;  /* 0x0000002d049c1223 */ /* 0x000fe2000001009c */
[----:B------:R-:W-:Y:S02]  /*8ef0*/  HADD2.F32 R0, -RZ, R27.H1_H1 ;  /* 0x3000001bff007230 */ /* 0x000fe40000004100 */
[----:B------:R-:W-:Y:S01]  /*8f00*/  @P1 FADD.FTZ R2, R182, -R179 ;  /* 0x800000b3b6021221 */ /* 0x000fe20000010000 */
[----:B------:R-:W-:-:S02]  /*8f10*/  HADD2.F32 R44, -RZ, R24.H0_H0 ;  /* 0x20000018ff2c7230 */ /* 0x000fc40000004100 */
[----:B------:R-:W-:Y:S01]  /*8f20*/  @P1 FADD.FTZ R205, R20, -R205 ;  /* 0x800000cd14cd1221 */ /* 0x000fe20000010000 */
[----:B------:R-:W-:Y:S01]  /*8f30*/  @P1 FADD.FTZ R23, R218, -R23 ;  /* 0x80000017da171221 */ /* 0x000fe20000010000 */
[----:B------:R-:W-:Y:S01]  /*8f40*/  @P1 FFMA.FTZ R47, R4, R2, R47 ;  /* 0x00000002042f1223 */ /* 0x000fe2000001002f */
[----:B------:R-:W-:Y:S01]  /*8f50*/  F2FP.F16.F32.PACK_AB R46, R156, R163 ;  /* 0x000000a39c2e723e */ /* 0x000fe200000000ff */
[----:B------:R-:W-:Y:S01]  /*8f60*/  @P1 FFMA.FTZ R0, R4, R205, R0 ;  /* 0x000000cd04001223 */ /* 0x000fe20000010000 */
[----:B------:R-:W-:Y:S01]  /*8f70*/  F2FP.F16.F32.PACK_AB R45, R22, R157 ;  /* 0x0000009d162d723e */ /* 0x000fe200000000ff */
        /* <DEDUP_REMOVED lines=8> */
.L_x_2982:
[----:B------:R-:W-:Y:S05]  /*9000*/  @!P2 BRA `(.L_x_2983) ;  /* 0x000000000018a947 */ /* 0x000fea0003800000 */
[----:B------:R-:W-:Y:S01]  /*9010*/  FMUL.FTZ R2, R5, UR17 ;  /* 0x0000001105027c20 */ /* 0x000fe20008410000 */
[----:B------:R-:W-:-:S03]  /*9020*/  LOP3.LUT P1, RZ, R206, 0xff00, RZ, 0xc0, !PT ;  /* 0x0000ff00ceff7812 */ /* 0x000fc6000782c0ff */
[----:B------:R-:W-:-:S05]  /*9030*/  FMUL.FTZ R2, R2, UR16 ;  /* 0x0000001002027c20 */ /* 0x000fca0008410000 */
[----:B------:R-:W-:-:S04]  /*9040*/  FSEL R2, R2, RZ, P1 ;  /* 0x000000ff02027208 */ /* 0x000fc80000800000 */
[----:B------:R-:W-:-:S04]  /*9050*/  F2FP.F16.F32.PACK_AB R2, RZ, R2 ;  /* 0x00000002ff02723e */ /* 0x000fc800000000ff */
[----:B------:R-:W-:-:S07]  /*9060*/  PRMT R80, R80, 0x5410, R2 ;  /* 0x0000541050507816 */ /* 0x000fce0000000002 */
.L_x_2983:
[----:B------:R-:W-:Y:S05]  /*9070*/  @!P2 BRA `(.L_x_2984) ;  /* 0x000000000018a947 */ /* 0x000fea0003800000 */
[----:B------:R-:W-:Y:S01]  /*9080*/  FMUL.FTZ R157, R157, UR17 ;  /* 0x000000119d9d7c20 */ /* 0x000fe20008410000 */
[----:B------:R-:W-:-:S03]  /*9090*/  LOP3.LUT P1, RZ, R206, 0xff0000, RZ, 0xc0, !PT ;  /* 0x00ff0000ceff7812 */ /* 0x000fc6000782c0ff */
[----:B------:R-:W-:-:S05]  /*90a0*/  FMUL.FTZ R157, R157, UR16 ;  /* 0x000000109d9d7c20 */ /* 0x000fca0008410000 */
[----:B------:R-:W-:-:S04]  /*90b0*/  FSEL R157, R157, RZ, P1 ;  /* 0x000000ff9d9d7208 */ /* 0x000fc80000800000 */
[----:B------:R-:W-:-:S04]  /*90c0*/  F2FP.F16.F32.PACK_AB R157, RZ, R157 ;  /* 0x0000009dff9d723e */ /* 0x000fc800000000ff */
[----:B------:R-:W-:-:S07]  /*90d0*/  PRMT R81, R157, 0x7610, R81 ;  /* 0x000076109d517816 */ /* 0x000fce0000000051 */
.L_x_2984:
[----:B------:R-:W-:Y:S05]  /*90e0*/  @!P2 BRA `(.L_x_2985) ;  /* 0x000000000018a947 */ /* 0x000fea0003800000 */
[----:B------:R-:W-:Y:S01]  /*90f0*/  FMUL.FTZ R22, R22, UR17 ;  /* 0x0000001116167c20 */ /* 0x000fe20008410000 */
[----:B------:R-:W-:-:S03]  /*9100*/  LOP3.LUT P1, RZ, R206, 0xff000000, RZ, 0xc0, !PT ;  /* 0xff000000ceff7812 */ /* 0x000fc6000782c0ff */
[----:B------:R-:W-:-:S05]  /*9110*/  FMUL.FTZ R22, R22, UR16 ;  /* 0x0000001016167c20 */ /* 0x000fca0008410000 */
[----:B------:R-:W-:-:S04]  /*9120*/  FSEL R22, R22, RZ, P1 ;  /* 0x000000ff16167208 */ /* 0x000fc80000800000 */
[----:B------:R-:W-:-:S04]  /*9130*/  F2FP.F16.F32.PACK_AB R22, RZ, R22 ;  /* 0x00000016ff16723e */ /* 0x000fc800000000ff */
[----:B------:R-:W-:-:S07]  /*9140*/  PRMT R81, R81, 0x5410, R22 ;  /* 0x0000541051517816 */ /* 0x000fce0000000016 */
.L_x_2985:
[----:B------:R-:W-:Y:S05]  /*9150*/  @!P2 BRA `(.L_x_2986) ;  /* 0x000000000018a947 */ /* 0x000fea0003800000 */
[----:B------:R-:W-:Y:S01]  /*9160*/  FMUL.FTZ R163, R163, UR17 ;  /* 0x00000011a3a37c20 */ /* 0x000fe20008410000 */
[----:B------:R-:W-:-:S03]  /*9170*/  LOP3.LUT P1, RZ, R207, 0xff, RZ, 0xc0, !PT ;  /* 0x000000ffcfff7812 */ /* 0x000fc6000782c0ff */
[----:B------:R-:W-:-:S05]  /*9180*/  FMUL.FTZ R163, R163, UR16 ;  /* 0x00000010a3a37c20 */ /* 0x000fca0008410000 */
[----:B------:R-:W-:-:S04]  /*9190*/  FSEL R163, R163, RZ, P1 ;  /* 0x000000ffa3a37208 */ /* 0x000fc80000800000 */
[----:B------:R-:W-:-:S04]  /*91a0*/  F2FP.F16.F32.PACK_AB R163, RZ, R163 ;  /* 0x000000a3ffa3723e */ /* 0x000fc800000000ff */
[----:B------:R-:W-:-:S07]  /*91b0*/  PRMT R82, R163, 0x7610, R82 ;  /* 0x00007610a3527816 */ /* 0x000fce0000000052 */
.L_x_2986:
[----:B------:R-:W-:Y:S05]  /*91c0*/  @!P2 BRA `(.L_x_2987) ;  /* 0x000000000018a947 */ /* 0x000fea0003800000 */
[----:B------:R-:W-:Y:S01]  /*91d0*/  FMUL.FTZ R156, R156, UR17 ;  /* 0x000000119c9c7c20 */ /* 0x000fe20008410000 */
[----:B------:R-:W-:-:S03]  /*91e0*/  LOP3.LUT P1, RZ, R207, 0xff00, RZ, 0xc0, !PT ;  /* 0x0000ff00cfff7812 */ /* 0x000fc6000782c0ff */
[----:B------:R-:W-:-:S05]  /*91f0*/  FMUL.FTZ R156, R156, UR16 ;  /* 0x000000109c9c7c20 */ /* 0x000fca0008410000 */
[----:B------:R-:W-:-:S04]  /*9200*/  FSEL R156, R156, RZ, P1 ;  /* 0x000000ff9c9c7208 */ /* 0x000fc80000800000 */
[----:B------:R-:W-:-:S04]  /*9210*/  F2FP.F16.F32.PACK_AB R156, RZ, R156 ;  /* 0x0000009cff9c723e */ /* 0x000fc800000000ff */
[----:B------:R-:W-:-:S07]  /*9220*/  PRMT R82, R82, 0x5410, R156 ;  /* 0x0000541052527816 */ /* 0x000fce000000009c */
.L_x_2987:
[----:B------:R-:W-:Y:S05]  /*9230*/  @!P2 BRA `(.L_x_2988) ;  /* 0x000000000018a947 */ /* 0x000fea0003800000 */
[----:B------:R-:W-:Y:S01]  /*9240*/  FMUL.FTZ R2, R47, UR17 ;  /* 0x000000112f027c20 */ /* 0x000fe20008410000 */
[----:B------:R-:W-:-:S03]  /*9250*/  LOP3.LUT P1, RZ, R207, 0xff0000, RZ, 0xc0, !PT ;  /* 0x00ff0000cfff7812 */ /* 0x000fc6000782c0ff */
[----:B------:R-:W-:-:S05]  /*9260*/  FMUL.FTZ R2, R2, UR16 ;  /* 0x0000001002027c20 */ /* 0x000fca0008410000 */
[----:B------:R-:W-:-:S04]  /*9270*/  FSEL R2, R2, RZ, P1 ;  /* 0x000000ff02027208 */ /* 0x000fc80000800000 */
[----:B------:R-:W-:-:S04]  /*9280*/  F2FP.F16.F32.PACK_AB R2, RZ, R2 ;  /* 0x00000002ff02723e */ /* 0x000fc800000000ff */
[----:B------:R-:W-:-:S07]  /*9290*/  PRMT R83, R2, 0x7610, R83 ;  /* 0x0000761002537816 */ /* 0x000fce0000000053 */
.L_x_2988:
        /* <DEDUP_REMOVED lines=11> */
.L_x_2981:
[----:B------:R-:W-:Y:S01]  /*9350*/  ISETP.GT.AND P1, PT, R5, RZ, PT ;  /* 0x000000ff0500720c */ /* 0x000fe20003f24270 */
[----:B------:R-:W-:-:S12]  /*9360*/  @!P2 BRA `(.L_x_2990) ;  /* 0x000000000028a947 */ /* 0x000fd80003800000 */
        /* <DEDUP_REMOVED lines=10> */
.L_x_2990:
[----:B------:R-:W-:Y:S05]  /*9410*/  @!P2 BRA `(.L_x_2991) ;  /* 0x000000000028a947 */ /* 0x000fea0003800000 */
[----:B0-----:R-:W-:Y:S01]  /*9420*/  @P1 FFMA.FTZ R23, R222, R2, R163 ;  /* 0x00000002de171223 */ /* 0x001fe200000100a3 */
[----:B------:R-:W-:Y:S01]  /*9430*/  HADD2.F32 R5, -RZ, R24.H1_H1 ;  /* 0x30000018ff057230 */ /* 0x000fe20000004100 */
        /* <DEDUP_REMOVED lines=8> */
.L_x_2991:
        /* <DEDUP_REMOVED lines=11> */
.L_x_2992:
        /* <DEDUP_REMOVED lines=11> */
.L_x_2993:
        /* <DEDUP_REMOVED lines=11> */
.L_x_2994:
[----:B------:R-:W-:Y:S05]  /*96d0*/  @!P2 BRA `(.L_x_2995) ;  /* 0x000000000028a947 */ /* 0x000fea0003800000 */
[----:B------:R-:W-:Y:S01]  /*96e0*/  @P1 FFMA.FTZ R0, R230, R2, R163 ;  /* 0x00000002e6001223 */ /* 0x000fe200000100a3 */
        /* <DEDUP_REMOVED lines=8> */
[----:B0-----:R-:W-:-:S07]  /*9770*/  PRMT R82, R82, 0x5410, R5 ;  /* 0x0000541052527816 */ /* 0x001fce0000000005 */
.L_x_2995:
        /* <DEDUP_REMOVED lines=11> */
.L_x_2996:
[----:B------:R-:W-:Y:S05]  /*9830*/  @!P2 BRA `(.L_x_2989) ;  /* 0x0000000c0034a947 */ /* 0x000fea0003800000 */
[----:B------:R-:W-:Y:S01]  /*9840*/  @P1 FFMA.FTZ R163, R228, R2, R163 ;  /* 0x00000002e4a31223 */ /* 0x000fe200000100a3 */
        /* <DEDUP_REMOVED lines=9> */
[----:B0-----:R-:W-:Y:S01]  /*98e0*/  PRMT R83, R83, 0x5410, R5 ;  /* 0x0000541053537816 */ /* 0x001fe20000000005 */
[----:B------:R-:W-:Y:S06]  /*98f0*/  BRA `(.L_x_2989) ;  /* 0x0000000c00047947 */ /* 0x000fec0003800000 */
.L_x_2980:
[----:B------:R-:W-:Y:S05]  /*9900*/  @!P0 BRA `(.L_x_2997) ;  /* 0x00000004007c8947 */ /* 0x000fea0003800000 */
[----:B------:R-:W-:Y:S01]  /*9910*/  ISETP.GT.AND P1, PT, R5, RZ, PT ;  /* 0x000000ff0500720c */ /* 0x000fe20003f24270 */
[-CC-:B------:R-:W-:Y:S01]  /*9920*/  FFMA.FTZ R5, R221, R2.reuse, R163.reuse ;  /* 0x00000002dd057223 */ /* 0x180fe200000100a3 */
[-CC-:B0-----:R-:W-:Y:S01]  /*9930*/  FFMA.FTZ R23, R222, R2.reuse, R163.reuse ;  /* 0x00000002de177223 */ /* 0x181fe200000100a3 */
[-CC-:B------:R-:W-:Y:S01]  /*9940*/  FFMA.FTZ R45, R223, R2.reuse, R163.reuse ;  /* 0x00000002df2d7223 */ /* 0x180fe200000100a3 */
[-CC-:B------:R-:W-:Y:S01]  /*9950*/  FFMA.FTZ R47, R226, R2.reuse, R163.reuse ;  /* 0x00000002e22f7223 */ /* 0x180fe200000100a3 */
        /* <DEDUP_REMOVED lines=9> */
[----:B------:R-:W-:Y:S01]  /*99f0*/  FADD.FTZ R163, R181, -R0 ;  /* 0x80000000b5a37221 */ /* 0x000fe20000010000 */
[C---:B------:R-:W-:Y:S01]  /*9a00*/  FMUL.FTZ R2, R4.reuse, R5 ;  /* 0x0000000504027220 */ /* 0x040fe20000410000 */
[C---:B------:R-:W-:Y:S01]  /*9a10*/  FMUL.FTZ R44, R4.reuse, R23 ;  /* 0x00000017042c7220 */ /* 0x040fe20000410000 */
[----:B------:R-:W-:Y:S01]  /*9a20*/  FMUL.FTZ R5, R4, R45 ;  /* 0x0000002d04057220 */ /* 0x000fe20000410000 */
[----:B------:R-:W-:Y:S01]  /*9a30*/  FADD.FTZ R167, R182, -R167 ;  /* 0x800000a7b6a77221 */ /* 0x000fe20000010000 */
[C---:B------:R-:W-:Y:S01]  /*9a40*/  FMUL.FTZ R22, R4.reuse, R47 ;  /* 0x0000002f04167220 */ /* 0x040fe20000410000 */
[C---:B------:R-:W-:Y:S01]  /*9a50*/  FMUL.FTZ R23, R4.reuse, R157 ;  /* 0x0000009d04177220 */ /* 0x040fe20000410000 */
[----:B------:R-:W-:Y:S01]  /*9a60*/  FMUL.FTZ R45, R4, R163 ;  /* 0x000000a3042d7220 */ /* 0x000fe20000410000 */
[----:B------:R-:W-:Y:S01]  /*9a70*/  FADD.FTZ R177, R20, -R177 ;  /* 0x800000b114b17221 */ /* 0x000fe20000010000 */
[----:B------:R-:W-:Y:S01]  /*9a80*/  FMUL.FTZ R0, R4, R167 ;  /* 0x000000a704007220 */ /* 0x000fe20000410000 */
[----:B------:R-:W-:-:S02]  /*9a90*/  FSEL R47, R5, RZ, P1 ;  /* 0x000000ff052f7208 */ /* 0x000fc40000800000 */
        /* <DEDUP_REMOVED lines=13> */
.L_x_2998:
[----:B------:R-:W-:Y:S05]  /*9b70*/  @!P2 BRA `(.L_x_2999) ;  /* 0x000000000018a947 */ /* 0x000fea0003800000 */
[----:B------:R-:W-:Y:S01]  /*9b80*/  FMUL.FTZ R2, R44, UR17 ;  /* 0x000000112c027c20 */ /* 0x000fe20008410000 */
[----:B------:R-:W-:-:S03]  /*9b90*/  LOP3.LUT P3, RZ, R206, 0xff00, RZ, 0xc0, !PT ;  /* 0x0000ff00ceff7812 */ /* 0x000fc6000786c0ff */
[----:B------:R-:W-:-:S05]  /*9ba0*/  FMUL.FTZ R2, R2, UR16 ;  /* 0x0000001002027c20 */ /* 0x000fca0008410000 */
[----:B------:R-:W-:-:S04]  /*9bb0*/  FSEL R2, R2, RZ, P3 ;  /* 0x000000ff02027208 */ /* 0x000fc80001800000 */
[----:B------:R-:W-:-:S04]  /*9bc0*/  F2FP.F16.F32.PACK_AB R2, RZ, R2 ;  /* 0x00000002ff02723e */ /* 0x000fc800000000ff */
[----:B------:R-:W-:-:S07]  /*9bd0*/  PRMT R80, R80, 0x5410, R2 ;  /* 0x0000541050507816 */ /* 0x000fce0000000002 */
.L_x_2999:
[----:B------:R-:W-:Y:S05]  /*9be0*/  @!P2 BRA `(.L_x_3000) ;  /* 0x000000000018a947 */ /* 0x000fea0003800000 */
[----:B------:R-:W-:Y:S01]  /*9bf0*/  FMUL.FTZ R2, R47, UR17 ;  /* 0x000000112f027c20 */ /* 0x000fe20008410000 */
[----:B------:R-:W-:-:S03]  /*9c00*/  LOP3.LUT P3, RZ, R206, 0xff0000, RZ, 0xc0, !PT ;  /* 0x00ff0000ceff7812 */ /* 0x000fc6000786c0ff */
[----:B------:R-:W-:-:S05]  /*9c10*/  FMUL.FTZ R2, R2, UR16 ;  /* 0x0000001002027c20 */ /* 0x000fca0008410000 */
[----:B------:R-:W-:-:S04]  /*9c20*/  FSEL R2, R2, RZ, P3 ;  /* 0x000000ff02027208 */ /* 0x000fc80001800000 */
[----:B------:R-:W-:-:S04]  /*9c30*/  F2FP.F16.F32.PACK_AB R2, RZ, R2 ;  /* 0x00000002ff02723e */ /* 0x000fc800000000ff */
[----:B------:R-:W-:-:S07]  /*9c40*/  PRMT R81, R2, 0x7610, R81 ;  /* 0x0000761002517816 */ /* 0x000fce0000000051 */
.L_x_3000:
[----:B------:R-:W-:Y:S05]  /*9c50*/  @!P2 BRA `(.L_x_3001) ;  /* 0x000000000018a947 */ /* 0x000fea0003800000 */
[----:B------:R-:W-:Y:S01]  /*9c60*/  FMUL.FTZ R2, R22, UR17 ;  /* 0x0000001116027c20 */ /* 0x000fe20008410000 */
[----:B------:R-:W-:-:S03]  /*9c70*/  LOP3.LUT P3, RZ, R206, 0xff000000, RZ, 0xc0, !PT ;  /* 0xff000000ceff7812 */ /* 0x000fc6000786c0ff */
[----:B------:R-:W-:-:S05]  /*9c80*/  FMUL.FTZ R2, R2, UR16 ;  /* 0x0000001002027c20 */ /* 0x000fca0008410000 */
[----:B------:R-:W-:-:S04]  /*9c90*/  FSEL R2, R2, RZ, P3 ;  /* 0x000000ff02027208 */ /* 0x000fc80001800000 */
[----:B------:R-:W-:-:S04]  /*9ca0*/  F2FP.F16.F32.PACK_AB R2, RZ, R2 ;  /* 0x00000002ff02723e */ /* 0x000fc800000000ff */
[----:B------:R-:W-:-:S07]  /*9cb0*/  PRMT R81, R81, 0x5410, R2 ;  /* 0x0000541051517816 */ /* 0x000fce0000000002 */
.L_x_3001:
[----:B------:R-:W-:Y:S05]  /*9cc0*/  @!P2 BRA `(.L_x_3002) ;  /* 0x000000000018a947 */ /* 0x000fea0003800000 */
[----:B------:R-:W-:Y:S01]  /*9cd0*/  FMUL.FTZ R2, R23, UR17 ;  /* 0x0000001117027c20 */ /* 0x000fe20008410000 */
[----:B------:R-:W-:-:S03]  /*9ce0*/  LOP3.LUT P3, RZ, R207, 0xff, RZ, 0xc0, !PT ;  /* 0x000000ffcfff7812 */ /* 0x000fc6000786c0ff */
[----:B------:R-:W-:-:S05]  /*9cf0*/  FMUL.FTZ R2, R2, UR16 ;  /* 0x0000001002027c20 */ /* 0x000fca0008410000 */
[----:B------:R-:W-:-:S04]  /*9d00*/  FSEL R2, R2, RZ, P3 ;  /* 0x000000ff02027208 */ /* 0x000fc80001800000 */
[----:B------:R-:W-:-:S04]  /*9d10*/  F2FP.F16.F32.PACK_AB R2, RZ, R2 ;  /* 0x00000002ff02723e */ /* 0x000fc800000000ff */
[----:B------:R-:W-:-:S07]  /*9d20*/  PRMT R82, R2, 0x7610, R82 ;  /* 0x0000761002527816 */ /* 0x000fce0000000052 */
.L_x_3002:
[----:B------:R-:W-:Y:S05]  /*9d30*/  @!P2 BRA `(.L_x_3003) ;  /* 0x000000000018a947 */ /* 0x000fea0003800000 */
[----:B------:R-:W-:Y:S01]  /*9d40*/  FMUL.FTZ R2, R46, UR17 ;  /* 0x000000112e027c20 */ /* 0x000fe20008410000 */
[----:B------:R-:W-:-:S03]  /*9d50*/  LOP3.LUT P3, RZ, R207, 0xff00, RZ, 0xc0, !PT ;  /* 0x0000ff00cfff7812 */ /* 0x000fc6000786c0ff */
[----:B------:R-:W-:-:S05]  /*9d60*/  FMUL.FTZ R2, R2, UR16 ;  /* 0x0000001002027c20 */ /* 0x000fca0008410000 */
[----:B------:R-:W-:-:S04]  /*9d70*/  FSEL R2, R2, RZ, P3 ;  /* 0x000000ff02027208 */ /* 0x000fc80001800000 */
[----:B------:R-:W-:-:S04]  /*9d80*/  F2FP.F16.F32.PACK_AB R2, RZ, R2 ;  /* 0x00000002ff02723e */ /* 0x000fc800000000ff */
[----:B------:R-:W-:-:S07]  /*9d90*/  PRMT R82, R82, 0x5410, R2 ;  /* 0x0000541052527816 */ /* 0x000fce0000000002 */
.L_x_3003:
        /* <DEDUP_REMOVED lines=11> */
.L_x_3004:
        /* <DEDUP_REMOVED lines=11> */
.L_x_2997:
        /* <DEDUP_REMOVED lines=12> */
.L_x_3005:
        /* <DEDUP_REMOVED lines=12> */
.L_x_3006:
        /* <DEDUP_REMOVED lines=12> */
.L_x_3007:
        /* <DEDUP_REMOVED lines=12> */
.L_x_3008:
        /* <DEDUP_REMOVED lines=12> */
.L_x_3009:
        /* <DEDUP_REMOVED lines=12> */
.L_x_3010:
        /* <DEDUP_REMOVED lines=12> */
.L_x_3011:
        /* <DEDUP_REMOVED lines=12> */
[----:B0-----:R-:W-:-:S07]  /*a500*/  PRMT R83, R83, 0x5410, R0 ;  /* 0x0000541053537816 */ /* 0x001fce0000000000 */
.L_x_2989:
        /* <DEDUP_REMOVED lines=13> */
.L_x_2845:
        /* <DEDUP_REMOVED lines=29> */
.L_x_3013:
        /* <DEDUP_REMOVED lines=13> */
.L_x_19307:


//--------------------- .text._ZN10layer_norm13ln_bwd_kernelINS_13Kernel_traitsI6__halfS2_S2_S2_fjLj5120ELj1ELj1ELj4ELj16ENS_18Kernel_traits_baseILj5120ES2_S2_S2_S2_fjLj128EEEEELb1ELb1ELb0ELb0EEEvNS_9BwdParamsE --------------------------
	.section	.text._ZN10layer_norm13ln_bwd_kernelINS_13Kernel_traitsI6__halfS2_S2_S2_fjLj5120ELj1ELj1ELj4ELj16ENS_18Kernel_traits_baseILj5120ES2_S2_S2_S2_fjLj128EEEEELb1ELb1ELb0ELb0EEEvNS_9BwdParamsE,"ax",@progbits
	.align	128
        .global         _ZN10layer_norm13ln_bwd_kernelINS_13Kernel_traitsI6__halfS2_S2_S2_fjLj5120ELj1ELj1ELj4ELj16ENS_18Kernel_traits_baseILj5120ES2_S2_S2_S2_fjLj128EEEEELb1ELb1ELb0ELb0EEEvNS_9BwdParamsE
        .type           _ZN10layer_norm13ln_bwd_kernelINS_13Kernel_traitsI6__halfS2_S2_S2_fjLj5120ELj1ELj1ELj4ELj16ENS_18Kernel_traits_baseILj5120ES2_S2_S2_S2_fjLj128EEEEELb1ELb1ELb0ELb0EEEvNS_9BwdParamsE,@function
        .size           _ZN10layer_norm13ln_bwd_kernelINS_13Kernel_traitsI6__halfS2_S2_S2_fjLj5120ELj1ELj1ELj4ELj16ENS_18Kernel_traits_baseILj5120ES2_S2_S2_S2_fjLj128EEEEELb1ELb1ELb0ELb0EEEvNS_9BwdParamsE,(.L_x_19308 - _ZN10layer_norm13ln_bwd_kernelINS_13Kernel_traitsI6__halfS2_S2_S2_fjLj5120ELj1ELj1ELj4ELj16ENS_18Kernel_traits_baseILj5120ES2_S2_S2_S2_fjLj128EEEEELb1ELb1ELb0ELb0EEEvNS_9BwdParamsE)
        .other          _ZN10layer_norm13ln_bwd_kernelINS_13Kernel_traitsI6__halfS2_S2_S2_fjLj5120ELj1ELj1ELj4ELj16ENS_18Kernel_traits_baseILj5120ES2_S2_S2_S2_fjLj128EEEEELb1ELb1ELb0ELb0EEEvNS_9BwdParamsE,@"STO_CUDA_ENTRY STV_DEFAULT"
_ZN10layer_norm13ln_bwd_kernelINS_13Kernel_traitsI6__halfS2_S2_S2_fjLj5120ELj1ELj1ELj4ELj16ENS_18Kernel_traits_baseILj5120ES2_S2_S2_S2_fjLj128EEEEELb1ELb1ELb0ELb0EEEvNS_9BwdParamsE:
.text._ZN10layer_norm13ln_bwd_kernelINS_13Kernel_traitsI6__halfS2_S2_S2_fjLj5120ELj1ELj1ELj4ELj16ENS_18Kernel_traits_baseILj5120ES2_S2_S2_S2_fjLj128EEEEELb1ELb1ELb0ELb0EEEvNS_9BwdParamsE:
        /* <DEDUP_REMOVED lines=191> */
[----:B------:R-:W-:Y:S01]  /*0bf0*/  UPLOP3.LUT UP2, UPT, UPT, UPT, UPT, 0x40, 0x4 ;  /* 0x000000000004789c */ /* 0x000fe20003f4e870 */
[----:B------:R-:W1:Y:S02]  /*0c00*/  LDCU UR26, c[0x0][0x408] ;  /* 0x00008100ff1a77ac */ /* 0x000e640008000800 */
[----:B------:R0:W-:Y:S01]  /*0c10*/  STL [R1+0x6c], RZ ;  /* 0x00006cff01007387 */ /* 0x0001e20000100800 */
[----:B------:R-:W-:-:S03]  /*0c20*/  UISETP.NE.AND.EX UP0, UPT, UR5, URZ, UPT, UP0 ;  /* 0x000000ff0500728c */ /* 0x000fc6000bf05300 */
[----:B------:R0:W-:Y:S01]  /*0c30*/  STL [R1+0x50], RZ ;  /* 0x000050ff01007387 */ /* 0x0001e20000100800 */
[----:B------:R-:W2:Y:S03]  /*0c40*/  LDCU UR6, c[0x0][0x388] ;  /* 0x00007100ff0677ac */ /* 0x000ea60008000800 */
[----:B------:R0:W-:Y:S01]  /*0c50*/  STL [R1+0x54], RZ ;  /* 0x000054ff01007387 */ /* 0x0001e20000100800 */
[----:B------:R-:W3:Y:S03]  /*0c60*/  LDCU.U8 UR18, c[0x0][0x410] ;  /* 0x00008200ff1277ac */ /* 0x000ee60008000000 */
[----:B------:R0:W-:Y:S01]  /*0c70*/  STL [R1+0x58], RZ ;  /* 0x000058ff01007387 */ /* 0x0001e20000100800 */
[----:B------:R-:W4:Y:S03]  /*0c80*/  LDCU UR19, c[0x0][0x400] ;  /* 0x00008000ff1377ac */ /* 0x000f260008000800 */
        /* <DEDUP_REMOVED lines=24> */
[----:B-1234-:R0:W-:Y:S02]  /*0e10*/  STL [R1+0xc], RZ ;  /* 0x00000cff01007387 */ /* 0x01e1e40000100800 */
.L_x_3066:
[----:B------:R-:W1:Y:S01]  /*0e20*/  @UP0 LDCU.64 UR4, c[0x0][0x3e0] ;  /* 0x00007c00ff0407ac */ /* 0x000e620008000a00 */
[----:B0-----:R-:W-:Y:S02]  /*0e30*/  UIMAD.WIDE UR12, UR7, 0x4, UR8 ;  /* 0x00000004070c78a5 */ /* 0x001fe4000f8e0208 */
[----:B------:R-:W-:-:S04]  /*0e40*/  UIMAD.WIDE UR14, UR7, 0x4, UR10 ;  /* 0x00000004070e78a5 */ /* 0x000fc8000f8e020a */
[----:B------:R-:W-:Y:S02]  /*0e50*/  MOV R176, UR12 ;  /* 0x0000000c00b07c02 */ /* 0x000fe40008000f00 */
[----:B------:R-:W-:Y:S02]  /*0e60*/  MOV R177, UR13 ;  /* 0x0000000d00b17c02 */ /* 0x000fe40008000f00 */
[----:B------:R-:W-:-:S03]  /*0e70*/  PLOP3.LUT P0, PT, PT, PT, UP0, 0x80, 0x8 ;  /* 0x000000000008781c */ /* 0x000fc60003f0f008 */
[----:B------:R0:W2:Y:S01]  /*0e80*/  LDG.E R0, desc[UR16][R176.64] ;  /* 0x00000010b0007981 */ /* 0x0000a2000c1e1900 */
[----:B-1----:R-:W-:Y:S01]  /*0e90*/  @UP0 UIMAD.WIDE UR4, UR7, 0x2, UR4 ;  /* 0x00000002070408a5 */ /* 0x002fe2000f8e0204 */
[----:B0-----:R-:W-:Y:S02]  /*0ea0*/  MOV R176, UR14 ;  /* 0x0000000e00b07c02 */ /* 0x001fe40008000f00 */
[----:B------:R-:W-:-:S05]  /*0eb0*/  MOV R177, UR15 ;  /* 0x0000000f00b17c02 */ /* 0x000fca0008000f00 */
[----:B------:R0:W3:Y:S02]  /*0ec0*/  LDG.E R178, desc[UR16][R176.64] ;  /* 0x00000010b0b27981 */ /* 0x0000e4000c1e1900 */
        /* <DEDUP_REMOVED lines=9> */
[C---:B------:R-:W-:Y:S01]  /*0f60*/  ISETP.GE.U32.AND P5, PT, R251.reuse, 0x80, PT ;  /* 0x00000080fb00780c */ /* 0x040fe20003fa6070 */
[----:B------:R-:W-:Y:S01]  /*0f70*/  UMOV UR12, 0x3f800000 ;  /* 0x3f800000000c7882 */ /* 0x000fe20000000000 */
[----:B------:R-:W-:Y:S01]  /*0f80*/  BSSY.RECONVERGENT B0, `(.L_x_3015) ;  /* 0x0000080000007945 */ /* 0x000fe20003800200 */
[----:B------:R-:W-:Y:S01]  /*0f90*/  ULEA.HI UR5, UR5, UR4, URZ, 0x3 ;  /* 0x0000000405057291 */ /* 0x000fe2000f8f18ff */
[----:B------:R-:W-:Y:S01]  /*0fa0*/  HFMA2 R228, -RZ, RZ, 0, 0 ;  /* 0x00000000ffe47431 */ /* 0x000fe200000001ff */
[----:B------:R-:W-:-:S02]  /*0fb0*/  ISETP.GE.U32.AND P4, PT, R251, 0x100, PT ;  /* 0x00000100fb00780c */ /* 0x000fc40003f86070 */
[C---:B------:R-:W-:Y:S02]  /*0fc0*/  ISETP.GE.U32.AND P3, PT, R251.reuse, 0x180, PT ;  /* 0x00000180fb00780c */ /* 0x040fe40003f66070 */
[----:B------:R-:W-:Y:S02]  /*0fd0*/  ISETP.GE.U32.AND P2, PT, R251, 0x200, PT ;  /* 0x00000200fb00780c */ /* 0x000fe40003f46070 */
[----:B------:R-:W-:Y:S02]  /*0fe0*/  MOV R227, RZ ;  /* 0x000000ff00e37202 */ /* 0x000fe40000000f00 */
[----:B--2---:R-:W-:-:S04]  /*0ff0*/  FSEL R0, R0, RZ, !P6 ;  /* 0x000000ff00007208 */ /* 0x004fc80007000000 */
[----:B------:R-:W-:Y:S02]  /*1000*/  R2UR UR14, R0 ;  /* 0x00000000000e72ca */ /* 0x000fe400000e0000 */
[----:B---3--:R-:W-:Y:S01]  /*1010*/  R2UR UR13, R178 ;  /* 0x00000000b20d72ca */ /* 0x008fe200000e0000 */
[----:B----4-:R-:W-:-:S05]  /*1020*/  @P0 HADD2.F32 R0, -RZ, R176.H0_H0 ;  /* 0x200000b0ff000230 */ /* 0x010fca0000004100 */
        /* <DEDUP_REMOVED lines=13> */
[----:B0-----:R-:W-:Y:S01]  /*1100*/  IMAD.WIDE.U32 R6, R0, 0x10, R6 ;  /* 0x0000001000067825 */ /* 0x001fe200078e0006 */
[----:B------:R-:W-:Y:S02]  /*1110*/  ISETP.NE.AND.EX P0, PT, RZ, UR21, PT, P0 ;  /* 0x00000015ff007c0c */ /* 0x000fe4000bf05300 */
[----:B------:R-:W4:Y:S04]  /*1120*/  LDL.LU R249, [R1+0x80] ;  /* 0x0000800001f97983 */ /* 0x000f280000300800 */
[----:B------:R1:W2:Y:S01]  /*1130*/  LDG.E.128 R176, desc[UR16][R6.64] ;  /* 0x0000001006b07981 */ /* 0x0002a2000c1e1d00 */
[----:B-----5:R-:W-:-:S03]  /*1140*/  HADD2.F32 R8, -RZ, R168.H0_H0 ;  /* 0x200000a8ff087230 */ /* 0x020fc60000004100 */
[----:B------:R-:W4:Y:S04]  /*1150*/  LDL.LU R248, [R1+0x84] ;  /* 0x0000840001f87983 */ /* 0x000f280000300800 */
[----:B------:R-:W4:Y:S01]  /*1160*/  LDL.LU R247, [R1+0x88] ;  /* 0x0000880001f77983 */ /* 0x000f220000300800 */
[C---:B-1----:R-:W-:Y:S02]  /*1170*/  IMAD.WIDE.U32 R6, R0.reuse, 0x10, R24 ;  /* 0x0000001000067825 */ /* 0x042fe400078e0018 */
[----:B------:R-:W0:Y:S03]  /*1180*/  LDC.64 R24, c[0x0][0x3b0] ;  /* 0x0000ec00ff187b82 */ /* 0x000e260000000a00 */
[----:B------:R1:W3:Y:S05]  /*1190*/  LDG.E.128 R180, desc[UR16][R6.64] ;  /* 0x0000001006b47981 */ /* 0x0002ea000c1e1d00 */
[----:B-1----:R-:W1:Y:S02]  /*11a0*/  @P0 LDC.64 R6, c[0x0][0x438] ;  /* 0x00010e00ff060b82 */ /* 0x002e640000000a00 */
[----:B-1----:R-:W-:-:S05]  /*11b0*/  @P0 IMAD.WIDE.U32 R6, R0, 0x10, R6 ;  /* 0x0000001000060825 */ /* 0x002fca00078e0006 */
[----:B------:R0:W5:Y:S02]  /*11c0*/  @P0 LDG.E.128 R48, desc[UR16][R6.64] ;  /* 0x0000001006300981 */ /* 0x000164000c1e1d00 */
[----:B0-----:R-:W-:-:S05]  /*11d0*/  IMAD.WIDE.U32 R6, R0, 0x8, R24 ;  /* 0x0000000800067825 */ /* 0x001fca00078e0018 */
[----:B------:R2:W5:Y:S02]  /*11e0*/  LDG.E.64 R24, desc[UR16][R6.64] ;  /* 0x0000001006187981 */ /* 0x000564000c1e1b00 */
        /* <DEDUP_REMOVED lines=18> */
[----:B------:R0:W-:Y:S04]  /*1310*/  STL [R1+0x94], R17 ;  /* 0x0000941101007387 */ /* 0x0001e80000100800 */
[----:B------:R1:W-:Y:S04]  /*1320*/  STL [R1+0x98], R206 ;  /* 0x000098ce01007387 */ /* 0x0003e80000100800 */
[----:B------:R-:W2:Y:S01]  /*1330*/  LDL.LU R180, [R1+0x8c] ;  /* 0x00008c0001b47983 */ /* 0x000ea20000300800 */
        /* <DEDUP_REMOVED lines=10> */
[----:B------:R-:W-:Y:S01]  /*13e0*/  FMUL.FTZ R187, R8, UR13 ;  /* 0x0000000d08bb7c20 */ /* 0x000fe20008410000 */
[----:B------:R-:W-:Y:S02]  /*13f0*/  HADD2.F32 R8, -RZ, R169.H1_H1 ;  /* 0x300000a9ff087230 */ /* 0x000fe40000004100 */
[----:B------:R-:W-:Y:S01]  /*1400*/  FADD.FTZ R6, R6, -UR14 ;  /* 0x8000000e06067e21 */ /* 0x000fe20008010000 */
[----:B0-----:R-:W-:-:S02]  /*1410*/  HADD2.F32 R17, -RZ, R170.H0_H0 ;  /* 0x200000aaff117230 */ /* 0x001fc40000004100 */
[----:B------:R-:W-:Y:S01]  /*1420*/  FADD.FTZ R131, R131, R7 ;  /* 0x0000000783837221 */ /* 0x000fe20000010000 */
[-C--:B------:R-:W-:Y:S01]  /*1430*/  FFMA.FTZ R250, R187, R7.reuse, R250 ;  /* 0x00000007bbfa7223 */ /* 0x080fe200000100fa */
[----:B------:R-:W-:Y:S01]  /*1440*/  FMUL.FTZ R230, R8, R7 ;  /* 0x0000000708e67220 */ /* 0x000fe20000410000 */
[----:B------:R-:W-:Y:S02]  /*1450*/  HADD2.F32 R7, -RZ, R178.H1_H1 ;  /* 0x300000b2ff077230 */ /* 0x000fe40000004100 */
[----:B------:R-:W-:Y:S01]  /*1460*/  FMUL.FTZ R6, R6, UR13 ;  /* 0x0000000d06067c20 */ /* 0x000fe20008410000 */
[----:B------:R-:W-:Y:S02]  /*1470*/  HADD2.F32 R8, -RZ, R182.H0_H0 ;  /* 0x200000b6ff087230 */ /* 0x000fe40000004100 */
[----:B------:R-:W-:-:S03]  /*1480*/  FADD.FTZ R7, R7, -UR14 ;  /* 0x8000000e07077e21 */ /* 0x000fc60008010000 */
[----:B------:R-:W-:Y:S01]  /*1490*/  FADD.FTZ R124, R124, R8 ;  /* 0x000000087c7c7221 */ /* 0x000fe20000010000 */
[-C--:B------:R-:W-:Y:S01]  /*14a0*/  FFMA.FTZ R249, R6, R8.reuse, R249 ;  /* 0x0000000806f97223 */ /* 0x080fe200000100f9 */
[----:B------:R-:W-:Y:S01]  /*14b0*/  FMUL.FTZ R222, R17, R8 ;  /* 0x0000000811de7220 */ /* 0x000fe20000410000 */
[----:B------:R-:W-:Y:S02]  /*14c0*/  HADD2.F32 R8, -RZ, R179.H0_H0 ;  /* 0x200000b3ff087230 */ /* 0x000fe40000004100 */
[----:B------:R-:W-:Y:S01]  /*14d0*/  FMUL.FTZ R7, R7, UR13 ;  /* 0x0000000d07077c20 */ /* 0x000fe20008410000 */
[----:B------:R-:W-:Y:S02]  /*14e0*/  HADD2.F32 R17, -RZ, R182.H1_H1 ;  /* 0x300000b6ff117230 */ /* 0x000fe40000004100 */
[----:B------:R-:W-:Y:S02]  /*14f0*/  HADD2.F32 R176, -RZ, R170.H1_H1 ;  /* 0x300000aaffb07230 */ /* 0x000fe40000004100 */
[----:B------:R-:W-:Y:S01]  /*1500*/  FADD.FTZ R8, R8, -UR14 ;  /* 0x8000000e08087e21 */ /* 0x000fe20008010000 */
[----:B------:R-:W-:Y:S01]  /*1510*/  FADD.FTZ R125, R125, R17 ;  /* 0x000000117d7d7221 */ /* 0x000fe20000010000 */
[-C--:B------:R-:W-:Y:S01]  /*1520*/  FFMA.FTZ R248, R7, R17.reuse, R248 ;  /* 0x0000001107f87223 */ /* 0x080fe200000100f8 */
[----:B------:R-:W-:Y:S01]  /*1530*/  FMUL.FTZ R217, R176, R17 ;  /* 0x00000011b0d97220 */ /* 0x000fe20000410000 */
[----:B------:R-:W-:-:S02]  /*1540*/  HADD2.F32 R17, -RZ, R183.H0_H0 ;  /* 0x200000b7ff117230 */ /* 0x000fc40000004100 */
[----:B------:R-:W-:Y:S01]  /*1550*/  FMUL.FTZ R8, R8, UR13 ;  /* 0x0000000d08087c20 */ /* 0x000fe20008410000 */
[----:B------:R-:W-:Y:S02]  /*1560*/  HADD2.F32 R176, -RZ, R171.H0_H0 ;  /* 0x200000abffb07230 */ /* 0x000fe40000004100 */
[----:B------:R-:W-:Y:S01]  /*1570*/  FADD.FTZ R126, R126, R17 ;  /* 0x000000117e7e7221 */ /* 0x000fe20000010000 */
[-C--:B------:R-:W-:Y:S02]  /*1580*/  FFMA.FTZ R247, R8, R17.reuse, R247 ;  /* 0x0000001108f77223 */ /* 0x080fe400000100f7 */
[----:B------:R-:W-:Y:S01]  /*1590*/  FMUL.FTZ R216, R176, R17 ;  /* 0x00000011b0d87220 */ /* 0x000fe20000410000 */
[----:B------:R-:W-:Y:S01]  /*15a0*/  FFMA.FTZ R17, R188, R207, RZ ;  /* 0x000000cfbc117223 */ /* 0x000fe200000100ff */
[----:B------:R-:W-:-:S03]  /*15b0*/  HADD2.F32 R179, -RZ, R179.H1_H1 ;  /* 0x300000b3ffb37230 */ /* 0x000fc60000004100 */
[----:B------:R-:W-:Y:S02]  /*15c0*/  FFMA.FTZ R17, R198, R240, R17 ;  /* 0x000000f0c6117223 */ /* 0x000fe40000010011 */
[----:B------:R-:W-:Y:S02]  /*15d0*/  FADD.FTZ R179, R179, -UR14 ;  /* 0x8000000eb3b37e21 */ /* 0x000fe40008010000 */
[----:B------:R-:W-:Y:S01]  /*15e0*/  FFMA.FTZ R17, R193, R235, R17 ;  /* 0x000000ebc1117223 */ /* 0x000fe20000010011 */
[----:B------:R-:W-:Y:S02]  /*15f0*/  HADD2.F32 R177, -RZ, R183.H1_H1 ;  /* 0x300000b7ffb17230 */ /* 0x000fe40000004100 */
[----:B------:R-:W-:Y:S01]  /*1600*/  FADD.FTZ R176, RZ, R207 ;  /* 0x000000cfffb07221 */ /* 0x000fe20000010000 */
[----:B------:R-:W-:Y:S01]  /*1610*/  FFMA.FTZ R178, R187, R230, R17 ;  /* 0x000000e6bbb27223 */ /* 0x000fe20000010011 */
[----:B------:R-:W-:Y:S01]  /*1620*/  FMUL.FTZ R17, R179, UR13 ;  /* 0x0000000db3117c20 */ /* 0x000fe20008410000 */
[----:B------:R0:W-:Y:S01]  /*1630*/  STL [R1+0x9c], R250 ;  /* 0x00009cfa01007387 */ /* 0x0001e20000100800 */
[----:B------:R-:W-:-:S03]  /*1640*/  FADD.FTZ R176, R176, R240 ;  /* 0x000000f0b0b07221 */ /* 0x000fc60000010000 */
[----:B------:R0:W-:Y:S01]  /*1650*/  STL [R1+0x80], R249 ;  /* 0x000080f901007387 */ /* 0x0001e20000100800 */
[----:B------:R-:W-:-:S03]  /*1660*/  FADD.FTZ R176, R176, R235 ;  /* 0x000000ebb0b07221 */ /* 0x000fc60000010000 */
[----:B------:R0:W-:Y:S04]  /*1670*/  STL [R1+0x84], R248 ;  /* 0x000084f801007387 */ /* 0x0001e80000100800 */
[----:B------:R0:W-:Y:S01]  /*1680*/  STL [R1+0x88], R247 ;  /* 0x000088f701007387 */ /* 0x0001e20000100800 */
[----:B------:R-:W-:Y:S01]  /*1690*/  FADD.FTZ R176, R176, R230 ;  /* 0x000000e6b0b07221 */ /* 0x000fe20000010000 */
[----:B------:R-:W-:-:S03]  /*16a0*/  FFMA.FTZ R178, R6, R222, R178 ;  /* 0x000000de06b27223 */ /* 0x000fc600000100b2 */
[----:B------:R-:W-:Y:S01]  /*16b0*/  FADD.FTZ R176, R176, R222 ;  /* 0x000000deb0b07221 */ /* 0x000fe20000010000 */
[----:B------:R-:W-:Y:S02]  /*16c0*/  HADD2.F32 R179, -RZ, R171.H1_H1 ;  /* 0x300000abffb37230 */ /* 0x000fe40000004100 */
[----:B------:R-:W-:Y:S01]  /*16d0*/  FFMA.FTZ R178, R7, R217, R178 ;  /* 0x000000d907b27223 */ /* 0x000fe200000100b2 */
[----:B------:R-:W-:Y:S02]  /*16e0*/  FADD.FTZ R176, R176, R217 ;  /* 0x000000d9b0b07221 */ /* 0x000fe40000010000 */
[-C--:B-1----:R-:W-:Y:S01]  /*16f0*/  FMUL.FTZ R206, R179, R177.reuse ;  /* 0x000000b1b3ce7220 */ /* 0x082fe20000410000 */
[----:B------:R-:W-:Y:S01]  /*1700*/  FFMA.FTZ R178, R8, R216, R178 ;  /* 0x000000d808b27223 */ /* 0x000fe200000100b2 */
[----:B------:R-:W-:Y:S01]  /*1710*/  FADD.FTZ R176, R176, R216 ;  /* 0x000000d8b0b07221 */ /* 0x000fe20000010000 */
[----:B------:R-:W-:Y:S01]  /*1720*/  FADD.FTZ R127, R127, R177 ;  /* 0x000000b17f7f7221 */ /* 0x000fe20000010000 */
[----:B------:R-:W-:Y:S01]  /*1730*/  IADD3 R226, PT, PT, R0, 0x80, RZ ;  /* 0x0000008000e27810 */ /* 0x000fe20007ffe0ff */
[C---:B------:R-:W-:Y:S01]  /*1740*/  FFMA.FTZ R227, R17.reuse, R206, R178 ;  /* 0x000000ce11e37223 */ /* 0x040fe200000100b2 */
[----:B------:R-:W-:Y:S01]  /*1750*/  FADD.FTZ R228, R176, R206 ;  /* 0x000000ceb0e47221 */ /* 0x000fe20000010000 */
[----:B--2---:R-:W-:-:S05]  /*1760*/  FFMA.FTZ R180, R17, R177, R180 ;  /* 0x000000b111b47223 */ /* 0x004fca00000100b4 */
[----:B------:R0:W-:Y:S02]  /*1770*/  STL [R1+0x8c], R180 ;  /* 0x00008cb401007387 */ /* 0x0001e40000100800 */
.L_x_3016:
[----:B------:R-:W-:Y:S05]  /*1780*/  BSYNC.RECONVERGENT B0 ;  /* 0x0000000000007941 */ /* 0x000fea0003800200 */
.L_x_3015:
[----:B------:R-:W-:Y:S04]  /*1790*/  BSSY.RECONVERGENT B0, `(.L_x_3017) ;  /* 0x0000071000007945 */ /* 0x000fe80003800200 */
[----:B------:R-:W-:Y:S05]  /*17a0*/  @!P4 BRA `(.L_x_3018) ;  /* 0x0000000400bcc947 */ /* 0x000fea0003800000 */
[----:B------:R-:W1:Y:S01]  /*17b0*/  LDC.64 R22, c[0x0][0x3a8] ;  /* 0x0000ea00ff167b82 */ /* 0x000e620000000a00 */
[----:B------:R-:W2:Y:S04]  /*17c0*/  LDL.LU R185, [R1+0x70] ;  /* 0x0000700001b97983 */ /* 0x000ea80000300800 */
[----:B------:R-:W3:Y:S03]  /*17d0*/  LDL.LU R221, [R1+0x74] ;  /* 0x0000740001dd7983 */ /* 0x000ee60000300800 */
[----:B0-----:R-:W0:Y:S01]  /*17e0*/  LDC.64 R180, c[0x0][0x428] ;  /* 0x00010a00ffb47b82 */ /* 0x001e220000000a00 */
[----:B------:R-:W4:Y:S04]  /*17f0*/  LDL.LU R205, [R1+0x78] ;  /* 0x0000780001cd7983 */ /* 0x000f280000300800 */
[----:B------:R-:W4:Y:S01]  /*1800*/  LDL.LU R250, [R1+0x7c] ;  /* 0x00007c0001fa7983 */ /* 0x000f220000300800 */
[----:B-----5:R-:W-:Y:S01]  /*1810*/  HADD2.F32 R18, -RZ, R160.H0_H0 ;  /* 0x200000a0ff127230 */ /* 0x020fe20000004100 */
[----:B------:R-:W-:Y:S01]  /*1820*/  ISETP.NE.U32.AND P0, PT, RZ, UR20, PT ;  /* 0x00000014ff007c0c */ /* 0x000fe2000bf05070 */
[----:B------:R-:W0:Y:S01]  /*1830*/  LDC.64 R214, c[0x0][0x3b0] ;  /* 0x0000ec00ffd67b82 */ /* 0x000e220000000a00 */
[----:B------:R-:W4:Y:S01]  /*1840*/  LDL.LU R249, [R1+0x60] ;  /* 0x0000600001f97983 */ /* 0x000f220000300800 */
[----:B-1----:R-:W-:-:S03]  /*1850*/  IMAD.WIDE.U32 R22, R226, 0x10, R22 ;  /* 0x00000010e2167825 */ /* 0x002fc600078e0016 */
[----:B------:R-:W4:Y:S04]  /*1860*/  LDL.LU R248, [R1+0x64] ;  /* 0x0000640001f87983 */ /* 0x000f280000300800 */
[----:B------:R0:W2:Y:S01]  /*1870*/  LDG.E.128 R176, desc[UR16][R22.64] ;  /* 0x0000001016b07981 */ /* 0x0000a2000c1e1d00 */
[----:B------:R-:W-:-:S03]  /*1880*/  ISETP.NE.AND.EX P0, PT, RZ, UR21, PT, P0 ;  /* 0x00000015ff007c0c */ /* 0x000fc6000bf05300 */
[----:B------:R-:W4:Y:S01]  /*1890*/  LDL.LU R247, [R1+0x68] ;  /* 0x0000680001f77983 */ /* 0x000f220000300800 */
[----:B0-----:R-:W-:-:S05]  /*18a0*/  IMAD.WIDE.U32 R22, R226, 0x10, R180 ;  /* 0x00000010e2167825 */ /* 0x001fca00078e00b4 */
[----:B------:R0:W3:Y:S04]  /*18b0*/  LDG.E.128 R180, desc[UR16][R22.64] ;  /* 0x0000001016b47981 */ /* 0x0000e8000c1e1d00 */
[----:B0-----:R-:W0:Y:S02]  /*18c0*/  @P0 LDC.64 R22, c[0x0][0x438] ;  /* 0x00010e00ff160b82 */ /* 0x001e240000000a00 */
[----:B0-----:R-:W-:-:S05]  /*18d0*/  @P0 IMAD.WIDE.U32 R22, R226, 0x10, R22 ;  /* 0x00000010e2160825 */ /* 0x001fca00078e0016 */
[----:B------:R0:W5:Y:S02]  /*18e0*/  @P0 LDG.E.128 R44, desc[UR16][R22.64] ;  /* 0x00000010162c0981 */ /* 0x000164000c1e1d00 */
[----:B0-----:R-:W-:-:S06]  /*18f0*/  IMAD.WIDE.U32 R22, R226, 0x8, R214 ;  /* 0x00000008e2167825 */ /* 0x001fcc00078e00d6 */
[----:B------:R-:W5:Y:S01]  /*1900*/  LDG.E.64 R22, desc[UR16][R22.64] ;  /* 0x0000001016167981 */ /* 0x000f62000c1e1b00 */
        /* <DEDUP_REMOVED lines=34> */
[----:B------:R-:W-:Y:S01]  /*1b30*/  FADD.FTZ R123, R123, R10 ;  /* 0x0000000a7b7b7221 */ /* 0x000fe20000010000 */
[-C--:B------:R-:W-:Y:S01]  /*1b40*/  FFMA.FTZ R250, R186, R10.reuse, R250 ;  /* 0x0000000abafa7223 */ /* 0x080fe200000100fa */
[----:B------:R-:W-:Y:S01]  /*1b50*/  FMUL.FTZ R229, R18, R10 ;  /* 0x0000000a12e57220 */ /* 0x000fe20000410000 */
[----:B0-----:R-:W-:Y:S01]  /*1b60*/  FMUL.FTZ R185, R9, UR13 ;  /* 0x0000000d09b97c20 */ /* 0x001fe20008410000 */
[----:B------:R-:W-:-:S02]  /*1b70*/  HADD2.F32 R10, -RZ, R182.H0_H0 ;  /* 0x200000b6ff0a7230 */ /* 0x000fc40000004100 */
[----:B------:R-:W-:Y:S02]  /*1b80*/  HADD2.F32 R18, -RZ, R162.H0_H0 ;  /* 0x200000a2ff127230 */ /* 0x000fe40000004100 */
[----:B------:R-:W-:Y:S02]  /*1b90*/  HADD2.F32 R9, -RZ, R178.H1_H1 ;  /* 0x300000b2ff097230 */ /* 0x000fe40000004100 */
[----:B------:R-:W-:Y:S01]  /*1ba0*/  FADD.FTZ R116, R116, R10 ;  /* 0x0000000a74747221 */ /* 0x000fe20000010000 */
[-C--:B------:R-:W-:Y:S01]  /*1bb0*/  FFMA.FTZ R249, R185, R10.reuse, R249 ;  /* 0x0000000ab9f97223 */ /* 0x080fe200000100f9 */
[----:B-1----:R-:W-:Y:S01]  /*1bc0*/  FMUL.FTZ R221, R18, R10 ;  /* 0x0000000a12dd7220 */ /* 0x002fe20000410000 */
[----:B------:R-:W-:Y:S02]  /*1bd0*/  HADD2.F32 R10, -RZ, R179.H0_H0 ;  /* 0x200000b3ff0a7230 */ /* 0x000fe40000004100 */
[----:B------:R-:W-:Y:S01]  /*1be0*/  FADD.FTZ R9, R9, -UR14 ;  /* 0x8000000e09097e21 */ /* 0x000fe20008010000 */
[----:B------:R-:W-:-:S02]  /*1bf0*/  HADD2.F32 R176, -RZ, R182.H1_H1 ;  /* 0x300000b6ffb07230 */ /* 0x000fc40000004100 */
[----:B------:R-:W-:Y:S02]  /*1c00*/  HADD2.F32 R177, -RZ, R162.H1_H1 ;  /* 0x300000a2ffb17230 */ /* 0x000fe40000004100 */
[----:B------:R-:W-:Y:S01]  /*1c10*/  FMUL.FTZ R9, R9, UR13 ;  /* 0x0000000d09097c20 */ /* 0x000fe20008410000 */
[----:B------:R-:W-:Y:S01]  /*1c20*/  FADD.FTZ R10, R10, -UR14 ;  /* 0x8000000e0a0a7e21 */ /* 0x000fe20008010000 */
[----:B------:R-:W-:Y:S01]  /*1c30*/  FADD.FTZ R117, R117, R176 ;  /* 0x000000b075757221 */ /* 0x000fe20000010000 */
[----:B------:R-:W-:Y:S02]  /*1c40*/  HADD2.F32 R18, -RZ, R183.H0_H0 ;  /* 0x200000b7ff127230 */ /* 0x000fe40000004100 */
[-C--:B------:R-:W-:Y:S01]  /*1c50*/  FFMA.FTZ R248, R9, R176.reuse, R248 ;  /* 0x000000b009f87223 */ /* 0x080fe200000100f8 */
[----:B------:R-:W-:Y:S01]  /*1c60*/  FMUL.FTZ R215, R177, R176 ;  /* 0x000000b0b1d77220 */ /* 0x000fe20000410000 */
[----:B------:R-:W-:Y:S02]  /*1c70*/  HADD2.F32 R176, -RZ, R163.H0_H0 ;  /* 0x200000a3ffb07230 */ /* 0x000fe40000004100 */
[----:B------:R-:W-:Y:S01]  /*1c80*/  FMUL.FTZ R10, R10, UR13 ;  /* 0x0000000d0a0a7c20 */ /* 0x000fe20008410000 */
[----:B------:R-:W-:Y:S01]  /*1c90*/  FADD.FTZ R177, R228, R244 ;  /* 0x000000f4e4b17221 */ /* 0x000fe20000010000 */
[----:B------:R-:W-:Y:S01]  /*1ca0*/  FADD.FTZ R118, R118, R18 ;  /* 0x0000001276767221 */ /* 0x000fe20000010000 */
[----:B------:R-:W-:-:S02]  /*1cb0*/  HADD2.F32 R179, -RZ, R179.H1_H1 ;  /* 0x300000b3ffb37230 */ /* 0x000fc40000004100 */
[-C--:B------:R-:W-:Y:S01]  /*1cc0*/  FFMA.FTZ R247, R10, R18.reuse, R247 ;  /* 0x000000120af77223 */ /* 0x080fe200000100f7 */
[----:B------:R-:W-:Y:S01]  /*1cd0*/  FMUL.FTZ R214, R176, R18 ;  /* 0x00000012b0d67220 */ /* 0x000fe20000410000 */
[----:B------:R-:W-:Y:S01]  /*1ce0*/  FADD.FTZ R18, R177, R239 ;  /* 0x000000efb1127221 */ /* 0x000fe20000010000 */
[----:B------:R-:W-:-:S03]  /*1cf0*/  FADD.FTZ R179, R179, -UR14 ;  /* 0x8000000eb3b37e21 */ /* 0x000fc60008010000 */
[----:B------:R-:W-:Y:S01]  /*1d00*/  FADD.FTZ R18, R18, R234 ;  /* 0x000000ea12127221 */ /* 0x000fe20000010000 */
[----:B------:R-:W-:Y:S02]  /*1d10*/  HADD2.F32 R176, -RZ, R183.H1_H1 ;  /* 0x300000b7ffb07230 */ /* 0x000fe40000004100 */
[----:B------:R-:W-:Y:S01]  /*1d20*/  FFMA.FTZ R178, R201, R244, R227 ;  /* 0x000000f4c9b27223 */ /* 0x000fe200000100e3 */
[----:B------:R-:W-:Y:S01]  /*1d30*/  FADD.FTZ R177, R18, R229 ;  /* 0x000000e512b17221 */ /* 0x000fe20000010000 */
[----:B------:R-:W-:Y:S01]  /*1d40*/  FMUL.FTZ R18, R179, UR13 ;  /* 0x0000000db3127c20 */ /* 0x000fe20008410000 */
[----:B------:R1:W-:Y:S01]  /*1d50*/  STL [R1+0x7c], R250 ;  /* 0x00007cfa01007387 */ /* 0x0003e20000100800 */
[----:B------:R-:W-:-:S03]  /*1d60*/  FFMA.FTZ R178, R197, R239, R178 ;  /* 0x000000efc5b27223 */ /* 0x000fc600000100b2 */
[----:B------:R1:W-:Y:S01]  /*1d70*/  STL [R1+0x60], R249 ;  /* 0x000060f901007387 */ /* 0x0003e20000100800 */
[----:B------:R-:W-:-:S03]  /*1d80*/  FFMA.FTZ R178, R192, R234, R178 ;  /* 0x000000eac0b27223 */ /* 0x000fc600000100b2 */
[----:B------:R1:W-:Y:S04]  /*1d90*/  STL [R1+0x64], R248 ;  /* 0x000064f801007387 */ /* 0x0003e80000100800 */
[----:B------:R1:W-:Y:S01]  /*1da0*/  STL [R1+0x68], R247 ;  /* 0x000068f701007387 */ /* 0x0003e20000100800 */
[----:B------:R-:W-:Y:S01]  /*1db0*/  FFMA.FTZ R178, R186, R229, R178 ;  /* 0x000000e5bab27223 */ /* 0x000fe200000100b2 */
[----:B------:R-:W-:-:S03]  /*1dc0*/  FADD.FTZ R177, R177, R221 ;  /* 0x000000ddb1b17221 */ /* 0x000fc60000010000 */
[----:B------:R-:W-:Y:S01]  /*1dd0*/  FFMA.FTZ R179, R185, R221, R178 ;  /* 0x000000ddb9b37223 */ /* 0x000fe200000100b2 */
[----:B------:R-:W-:Y:S02]  /*1de0*/  HADD2.F32 R178, -RZ, R163.H1_H1 ;  /* 0x300000a3ffb27230 */ /* 0x000fe40000004100 */
[----:B------:R-:W-:Y:S01]  /*1df0*/  FADD.FTZ R177, R177, R215 ;  /* 0x000000d7b1b17221 */ /* 0x000fe20000010000 */
[----:B------:R-:W-:Y:S02]  /*1e00*/  FFMA.FTZ R179, R9, R215, R179 ;  /* 0x000000d709b37223 */ /* 0x000fe400000100b3 */
[----:B--2---:R-:W-:Y:S01]  /*1e10*/  FMUL.FTZ R205, R178, R176 ;  /* 0x000000b0b2cd7220 */ /* 0x004fe20000410000 */
        /* <DEDUP_REMOVED lines=8> */
.L_x_3018:
[----:B------:R-:W-:Y:S05]  /*1ea0*/  BSYNC.RECONVERGENT B0 ;  /* 0x0000000000007941 */ /* 0x000fea0003800200 */
.L_x_3017:
[----:B------:R-:W-:Y:S04]  /*1eb0*/  BSSY.RECONVERGENT B0, `(.L_x_3019) ;  /* 0x0000071000007945 */ /* 0x000fe80003800200 */
[----:B------:R-:W-:Y:S05]  /*1ec0*/  @!P3 BRA `(.L_x_3020) ;  /* 0x0000000400bcb947 */ /* 0x000fea0003800000 */
[----:B------:R-:W2:Y:S01]  /*1ed0*/  LDC.64 R2, c[0x0][0x3a8] ;  /* 0x0000ea00ff027b82 */ /* 0x000ea20000000a00 */
[----:B------:R-:W3:Y:S04]  /*1ee0*/  LDL.LU R212, [R1+0x50] ;  /* 0x0000500001d47983 */ /* 0x000ee80000300800 */
[----:B------:R-:W4:Y:S03]  /*1ef0*/  LDL.LU R19, [R1+0x54] ;  /* 0x0000540001137983 */ /* 0x000f260000300800 */
[----:B------:R-:W2:Y:S01]  /*1f00*/  LDC.64 R26, c[0x0][0x428] ;  /* 0x00010a00ff1a7b82 */ /* 0x000ea20000000a00 */
[----:B------:R-:W4:Y:S01]  /*1f10*/  LDL.LU R204, [R1+0x58] ;  /* 0x0000580001cc7983 */ /* 0x000f220000300800 */
[----:B------:R-:W-:-:S03]  /*1f20*/  ISETP.NE.U32.AND P0, PT, RZ, UR20, PT ;  /* 0x00000014ff007c0c */ /* 0x000fc6000bf05070 */
[----:B01----:R-:W4:Y:S01]  /*1f30*/  LDL.LU R250, [R1+0x5c] ;  /* 0x00005c0001fa7983 */ /* 0x003f220000300800 */
[----:B--2---:R-:W-:Y:S01]  /*1f40*/  IMAD.WIDE.U32 R2, R226, 0x10, R2 ;  /* 0x00000010e2027825 */ /* 0x004fe200078e0002 */
[----:B------:R-:W-:Y:S02]  /*1f50*/  ISETP.NE.AND.EX P0, PT, RZ, UR21, PT, P0 ;  /* 0x00000015ff007c0c */ /* 0x000fe4000bf05300 */
[----:B------:R-:W2:Y:S04]  /*1f60*/  LDL.LU R249, [R1+0x40] ;  /* 0x0000400001f97983 */ /* 0x000ea80000300800 */
[----:B------:R0:W3:Y:S01]  /*1f70*/  LDG.E.128 R176, desc[UR16][R2.64] ;  /* 0x0000001002b07981 */ /* 0x0000e2000c1e1d00 */
[----:B-----5:R-:W-:-:S03]  /*1f80*/  HADD2.F32 R11, -RZ, R152.H0_H0 ;  /* 0x20000098ff0b7230 */ /* 0x020fc60000004100 */
[----:B------:R-:W2:Y:S04]  /*1f90*/  LDL.LU R248, [R1+0x44] ;  /* 0x0000440001f87983 */ /* 0x000ea80000300800 */
[----:B------:R-:W2:Y:S01]  /*1fa0*/  LDL.LU R247, [R1+0x48] ;  /* 0x0000480001f77983 */ /* 0x000ea20000300800 */
[C---:B0-----:R-:W-:Y:S02]  /*1fb0*/  IMAD.WIDE.U32 R2, R226.reuse, 0x10, R26 ;  /* 0x00000010e2027825 */ /* 0x041fe400078e001a */
[----:B------:R-:W0:Y:S03]  /*1fc0*/  LDC.64 R26, c[0x0][0x3b0] ;  /* 0x0000ec00ff1a7b82 */ /* 0x000e260000000a00 */
[----:B------:R1:W4:Y:S05]  /*1fd0*/  LDG.E.128 R180, desc[UR16][R2.64] ;  /* 0x0000001002b47981 */ /* 0x00032a000c1e1d00 */
[----:B-1----:R-:W1:Y:S02]  /*1fe0*/  @P0 LDC.64 R2, c[0x0][0x438] ;  /* 0x00010e00ff020b82 */ /* 0x002e640000000a00 */
[----:B-1----:R-:W-:-:S05]  /*1ff0*/  @P0 IMAD.WIDE.U32 R2, R226, 0x10, R2 ;  /* 0x00000010e2020825 */ /* 0x002fca00078e0002 */
[----:B------:R0:W5:Y:S02]  /*2000*/  @P0 LDG.E.128 R40, desc[UR16][R2.64] ;  /* 0x0000001002280981 */ /* 0x000164000c1e1d00 */
[----:B0-----:R-:W-:-:S05]  /*2010*/  IMAD.WIDE.U32 R2, R226, 0x8, R26 ;  /* 0x00000008e2027825 */ /* 0x001fca00078e001a */
[----:B------:R3:W5:Y:S02]  /*2020*/  LDG.E.64 R26, desc[UR16][R2.64] ;  /* 0x00000010021a7981 */ /* 0x000764000c1e1b00 */
        /* <DEDUP_REMOVED lines=17> */
[----:B------:R-:W-:-:S02]  /*2140*/  FFMA.FTZ R204, R190, R3, R204 ;  /* 0x00000003becc7223 */ /* 0x000fc400000100cc */
        /* <DEDUP_REMOVED lines=12> */
[----:B------:R-:W-:Y:S01]  /*2210*/  FMUL.FTZ R2, R2, UR13 ;  /* 0x0000000d02027c20 */ /* 0x000fe20008410000 */
[----:B------:R-:W-:-:S02]  /*2220*/  HADD2.F32 R11, -RZ, R181.H1_H1 ;  /* 0x300000b5ff0b7230 */ /* 0x000fc40000004100 */
[----:B------:R-:W-:Y:S02]  /*2230*/  HADD2.F32 R12, -RZ, R153.H1_H1 ;  /* 0x30000099ff0c7230 */ /* 0x000fe40000004100 */
[----:B------:R-:W-:Y:S01]  /*2240*/  FADD.FTZ R3, R3, -UR14 ;  /* 0x8000000e03037e21 */ /* 0x000fe20008010000 */
[----:B0-----:R-:W-:Y:S02]  /*2250*/  HADD2.F32 R19, -RZ, R154.H0_H0 ;  /* 0x2000009aff137230 */ /* 0x001fe40000004100 */
[----:B------:R-:W-:Y:S01]  /*2260*/  FADD.FTZ R115, R115, R11 ;  /* 0x0000000b73737221 */ /* 0x000fe20000010000 */
[-C--:B------:R-:W-:Y:S01]  /*2270*/  FFMA.FTZ R250, R2, R11.reuse, R250 ;  /* 0x0000000b02fa7223 */ /* 0x080fe200000100fa */
[----:B------:R-:W-:Y:S01]  /*2280*/  FMUL.FTZ R225, R12, R11 ;  /* 0x0000000b0ce17220 */ /* 0x000fe20000410000 */
[----:B------:R-:W-:Y:S02]  /*2290*/  HADD2.F32 R12, -RZ, R182.H0_H0 ;  /* 0x200000b6ff0c7230 */ /* 0x000fe40000004100 */
[----:B------:R-:W-:Y:S01]  /*22a0*/  FMUL.FTZ R3, R3, UR13 ;  /* 0x0000000d03037c20 */ /* 0x000fe20008410000 */
[----:B------:R-:W-:-:S02]  /*22b0*/  HADD2.F32 R11, -RZ, R178.H1_H1 ;  /* 0x300000b2ff0b7230 */ /* 0x000fc40000004100 */
[----:B------:R-:W-:Y:S01]  /*22c0*/  FADD.FTZ R108, R108, R12 ;  /* 0x0000000c6c6c7221 */ /* 0x000fe20000010000 */
[-C--:B--2---:R-:W-:Y:S01]  /*22d0*/  FFMA.FTZ R249, R3, R12.reuse, R249 ;  /* 0x0000000c03f97223 */ /* 0x084fe200000100f9 */
[----:B------:R-:W-:Y:S01]  /*22e0*/  FMUL.FTZ R220, R19, R12 ;  /* 0x0000000c13dc7220 */ /* 0x000fe20000410000 */
[----:B------:R-:W-:Y:S01]  /*22f0*/  FADD.FTZ R11, R11, -UR14 ;  /* 0x8000000e0b0b7e21 */ /* 0x000fe20008010000 */
[----:B------:R-:W-:Y:S02]  /*2300*/  HADD2.F32 R12, -RZ, R179.H0_H0 ;  /* 0x200000b3ff0c7230 */ /* 0x000fe40000004100 */
[----:B------:R-:W-:Y:S02]  /*2310*/  HADD2.F32 R176, -RZ, R182.H1_H1 ;  /* 0x300000b6ffb07230 */ /* 0x000fe40000004100 */
[----:B------:R-:W-:Y:S01]  /*2320*/  FMUL.FTZ R11, R11, UR13 ;  /* 0x0000000d0b0b7c20 */ /* 0x000fe20008410000 */
[----:B------:R-:W-:Y:S02]  /*2330*/  HADD2.F32 R177, -RZ, R154.H1_H1 ;  /* 0x3000009affb17230 */ /* 0x000fe40000004100 */
[----:B------:R-:W-:Y:S01]  /*2340*/  FADD.FTZ R12, R12, -UR14 ;  /* 0x8000000e0c0c7e21 */ /* 0x000fe20008010000 */
[----:B------:R-:W-:-:S02]  /*2350*/  HADD2.F32 R19, -RZ, R183.H0_H0 ;  /* 0x200000b7ff137230 */ /* 0x000fc40000004100 */
[----:B------:R-:W-:Y:S01]  /*2360*/  FADD.FTZ R109, R109, R176 ;  /* 0x000000b06d6d7221 */ /* 0x000fe20000010000 */
[-C--:B------:R-:W-:Y:S01]  /*2370*/  FFMA.FTZ R248, R11, R176.reuse, R248 ;  /* 0x000000b00bf87223 */ /* 0x080fe200000100f8 */
[----:B------:R-:W-:Y:S01]  /*2380*/  FMUL.FTZ R213, R177, R176 ;  /* 0x000000b0b1d57220 */ /* 0x000fe20000410000 */
[----:B------:R-:W-:Y:S02]  /*2390*/  HADD2.F32 R176, -RZ, R155.H0_H0 ;  /* 0x2000009bffb07230 */ /* 0x000fe40000004100 */
[----:B------:R-:W-:Y:S01]  /*23a0*/  FMUL.FTZ R12, R12, UR13 ;  /* 0x0000000d0c0c7c20 */ /* 0x000fe20008410000 */
[----:B------:R-:W-:Y:S01]  /*23b0*/  FADD.FTZ R177, R228, R243 ;  /* 0x000000f3e4b17221 */ /* 0x000fe20000010000 */
[----:B------:R-:W-:Y:S01]  /*23c0*/  FADD.FTZ R110, R110, R19 ;  /* 0x000000136e6e7221 */ /* 0x000fe20000010000 */
[----:B------:R-:W-:Y:S02]  /*23d0*/  HADD2.F32 R179, -RZ, R179.H1_H1 ;  /* 0x300000b3ffb37230 */ /* 0x000fe40000004100 */
        /* <DEDUP_REMOVED lines=21> */
[----:B-1----:R-:W-:Y:S01]  /*2530*/  FMUL.FTZ R204, R178, R176 ;  /* 0x000000b0b2cc7220 */ /* 0x002fe20000410000 */
        /* <DEDUP_REMOVED lines=8> */
.L_x_3020:
[----:B------:R-:W-:Y:S05]  /*25c0*/  BSYNC.RECONVERGENT B0 ;  /* 0x0000000000007941 */ /* 0x000fea0003800200 */
.L_x_3019:
[----:B------:R-:W-:Y:S04]  /*25d0*/  BSSY.RECONVERGENT B0, `(.L_x_3021) ;  /* 0x0000071000007945 */ /* 0x000fe80003800200 */
[----:B------:R-:W-:Y:S05]  /*25e0*/  @!P2 BRA `(.L_x_3022) ;  /* 0x0000000400bca947 */ /* 0x000fea0003800000 */
[----:B------:R-:W3:Y:S01]  /*25f0*/  LDC.64 R4, c[0x0][0x3a8] ;  /* 0x0000ea00ff047b82 */ /* 0x000ee20000000a00 */
[----:B------:R-:W4:Y:S04]  /*2600*/  LDL.LU R210, [R1+0x30] ;  /* 0x0000300001d27983 */ /* 0x000f280000300800 */
[----:B------:R-:W4:Y:S03]  /*2610*/  LDL.LU R20, [R1+0x34] ;  /* 0x0000340001147983 */ /* 0x000f260000300800 */
[----:B------:R-:W3:Y:S01]  /*2620*/  LDC.64 R28, c[0x0][0x428] ;  /* 0x00010a00ff1c7b82 */ /* 0x000ee20000000a00 */
[----:B------:R-:W4:Y:S01]  /*2630*/  LDL.LU R203, [R1+0x38] ;  /* 0x0000380001cb7983 */ /* 0x000f220000300800 */
[----:B------:R-:W-:-:S03]  /*2640*/  ISETP.NE.U32.AND P0, PT, RZ, UR20, PT ;  /* 0x00000014ff007c0c */ /* 0x000fc6000bf05070 */
[----:B012---:R-:W2:Y:S01]  /*2650*/  LDL.LU R250, [R1+0x3c] ;  /* 0x00003c0001fa7983 */ /* 0x007ea20000300800 */
[----:B---3--:R-:W-:Y:S01]  /*2660*/  IMAD.WIDE.U32 R4, R226, 0x10, R4 ;  /* 0x00000010e2047825 */ /* 0x008fe200078e0004 */
[----:B------:R-:W-:Y:S02]  /*2670*/  ISETP.NE.AND.EX P0, PT, RZ, UR21, PT, P0 ;  /* 0x00000015ff007c0c */ /* 0x000fe4000bf05300 */
[----:B------:R-:W3:Y:S04]  /*2680*/  LDL.LU R249, [R1+0x20] ;  /* 0x0000200001f97983 */ /* 0x000ee80000300800 */
[----:B------:R0:W4:Y:S01]  /*2690*/  LDG.E.128 R176, desc[UR16][R4.64] ;  /* 0x0000001004b07981 */ /* 0x000122000c1e1d00 */
[----:B-----5:R-:W-:-:S03]  /*26a0*/  HADD2.F32 R13, -RZ, R144.H0_H0 ;  /* 0x20000090ff0d7230 */ /* 0x020fc60000004100 */
[----:B------:R-:W3:Y:S04]  /*26b0*/  LDL.LU R248, [R1+0x24] ;  /* 0x0000240001f87983 */ /* 0x000ee80000300800 */
[----:B------:R-:W3:Y:S01]  /*26c0*/  LDL.LU R247, [R1+0x28] ;  /* 0x0000280001f77983 */ /* 0x000ee20000300800 */
[C---:B0-----:R-:W-:Y:S02]  /*26d0*/  IMAD.WIDE.U32 R4, R226.reuse, 0x10, R28 ;  /* 0x00000010e2047825 */ /* 0x041fe400078e001c */
[----:B------:R-:W0:Y:S03]  /*26e0*/  LDC.64 R28, c[0x0][0x3b0] ;  /* 0x0000ec00ff1c7b82 */ /* 0x000e260000000a00 */
[----:B------:R1:W2:Y:S05]  /*26f0*/  LDG.E.128 R180, desc[UR16][R4.64] ;  /* 0x0000001004b47981 */ /* 0x0002aa000c1e1d00 */
[----:B-1----:R-:W1:Y:S02]  /*2700*/  @P0 LDC.64 R4, c[0x0][0x438] ;  /* 0x00010e00ff040b82 */ /* 0x002e640000000a00 */
[----:B-1----:R-:W-:-:S05]  /*2710*/  @P0 IMAD.WIDE.U32 R4, R226, 0x10, R4 ;  /* 0x00000010e2040825 */ /* 0x002fca00078e0004 */
[----:B------:R0:W5:Y:S02]  /*2720*/  @P0 LDG.E.128 R36, desc[UR16][R4.64] ;  /* 0x0000001004240981 */ /* 0x000164000c1e1d00 */
[----:B0-----:R-:W-:-:S05]  /*2730*/  IMAD.WIDE.U32 R4, R226, 0x8, R28 ;  /* 0x00000008e2047825 */ /* 0x001fca00078e001c */
[----:B------:R4:W5:Y:S02]  /*2740*/  LDG.E.64 R28, desc[UR16][R4.64] ;  /* 0x00000010041c7981 */ /* 0x000964000c1e1b00 */
[----:B----4-:R-:W-:-:S05]  /*2750*/  HADD2.F32 R5, -RZ, R176.H0_H0 ;  /* 0x200000b0ff057230 */ /* 0x010fca0000004100 */
[----:B------:R-:W-:-:S04]  /*2760*/  FADD.FTZ R5, R5, -UR14 ;  /* 0x8000000e05057e21 */ /* 0x000fc80008010000 */
[----:B------:R-:W-:Y:S01]  /*2770*/  FMUL.FTZ R199, R5, UR13 ;  /* 0x0000000d05c77c20 */ /* 0x000fe20008410000 */
[----:B--2---:R-:W-:Y:S02]  /*2780*/  HADD2.F32 R5, -RZ, R180.H0_H0 ;  /* 0x200000b4ff057230 */ /* 0x004fe40000004100 */
        /* <DEDUP_REMOVED lines=16> */
[----:B------:R-:W2:Y:S01]  /*2890*/  LDL.LU R180, [R1+0x2c] ;  /* 0x00002c0001b47983 */ /* 0x000ea20000300800 */
        /* <DEDUP_REMOVED lines=21> */
[-C--:B---3--:R-:W-:Y:S01]  /*29f0*/  FFMA.FTZ R249, R5, R14.reuse, R249 ;  /* 0x0000000e05f97223 */ /* 0x088fe200000100f9 */
        /* <DEDUP_REMOVED lines=44> */
[----:B--2---:R-:W-:-:S05]  /*2cc0*/  FFMA.FTZ R180, R20, R176, R180 ;  /* 0x000000b014b47223 */ /* 0x004fca00000100b4 */
[----:B------:R3:W-:Y:S02]  /*2cd0*/  STL [R1+0x2c], R180 ;  /* 0x00002cb401007387 */ /* 0x0007e40000100800 */
.L_x_3022:
[----:B------:R-:W-:Y:S05]  /*2ce0*/  BSYNC.RECONVERGENT B0 ;  /* 0x0000000000007941 */ /* 0x000fea0003800200 */
.L_x_3021:
[----:B------:R-:W-:Y:S04]  /*2cf0*/  BSSY.RECONVERGENT B0, `(.L_x_3023) ;  /* 0x0000070000007945 */ /* 0x000fe80003800200 */
[----:B------:R-:W-:Y:S05]  /*2d00*/  @!P1 BRA `(.L_x_3024) ;  /* 0x0000000400b89947 */ /* 0x000fea0003800000 */
[----:B------:R-:W4:Y:S01]  /*2d10*/  LDC.64 R30, c[0x0][0x3a8] ;  /* 0x0000ea00ff1e7b82 */ /* 0x000f220000000a00 */
[----:B------:R-:W4:Y:S04]  /*2d20*/  LDL.LU R184, [R1+0x10] ;  /* 0x0000100001b87983 */ /* 0x000f280000300800 */
[----:B------:R-:W4:Y:S03]  /*2d30*/  LDL.LU R223, [R1+0x14] ;  /* 0x0000140001df7983 */ /* 0x000f260000300800 */
[----:B0123--:R-:W0:Y:S01]  /*2d40*/  LDC.64 R180, c[0x0][0x428] ;  /* 0x00010a00ffb47b82 */ /* 0x00fe220000000a00 */
[----:B------:R-:W2:Y:S01]  /*2d50*/  LDL.LU R218, [R1+0x18] ;  /* 0x0000180001da7983 */ /* 0x000ea20000300800 */
[----:B-----5:R-:W-:Y:S01]  /*2d60*/  HADD2.F32 R21, -RZ, R136.H0_H0 ;  /* 0x20000088ff157230 */ /* 0x020fe20000004100 */
[----:B------:R-:W-:-:S02]  /*2d70*/  ISETP.NE.U32.AND P0, PT, RZ, UR20, PT ;  /* 0x00000014ff007c0c */ /* 0x000fc4000bf05070 */
[----:B------:R-:W3:Y:S03]  /*2d80*/  LDL.LU R245, [R1+0x1c] ;  /* 0x00001c0001f57983 */ /* 0x000ee60000300800 */
[----:B------:R-:W1:Y:S01]  /*2d90*/  LDC.64 R246, c[0x0][0x3b0] ;  /* 0x0000ec00fff67b82 */ /* 0x000e620000000a00 */
[----:B------:R-:W3:Y:S01]  /*2da0*/  LDL.LU R250, [R1] ;  /* 0x0000000001fa7983 */ /* 0x000ee20000300800 */
[C---:B----4-:R-:W-:Y:S01]  /*2db0*/  IMAD.WIDE.U32 R30, R226.reuse, 0x10, R30 ;  /* 0x00000010e21e7825 */ /* 0x050fe200078e001e */
[----:B------:R-:W-:Y:S02]  /*2dc0*/  ISETP.NE.AND.EX P0, PT, RZ, UR21, PT, P0 ;  /* 0x00000015ff007c0c */ /* 0x000fe4000bf05300 */
[----:B------:R-:W4:Y:S04]  /*2dd0*/  LDL.LU R249, [R1+0x4] ;  /* 0x0000040001f97983 */ /* 0x000f280000300800 */
[----:B------:R0:W2:Y:S04]  /*2de0*/  LDG.E.128 R176, desc[UR16][R30.64] ;  /* 0x000000101eb07981 */ /* 0x0000a8000c1e1d00 */
[----:B------:R-:W4:Y:S01]  /*2df0*/  LDL.LU R248, [R1+0x8] ;  /* 0x0000080001f87983 */ /* 0x000f220000300800 */
[----:B0-----:R-:W-:-:S05]  /*2e00*/  IMAD.WIDE.U32 R30, R226, 0x10, R180 ;  /* 0x00000010e21e7825 */ /* 0x001fca00078e00b4 */
[----:B------:R0:W3:Y:S02]  /*2e10*/  LDG.E.128 R180, desc[UR16][R30.64] ;  /* 0x000000101eb47981 */ /* 0x0000e4000c1e1d00 */
[----:B0-----:R-:W0:Y:S02]  /*2e20*/  @P0 LDC.64 R30, c[0x0][0x438] ;  /* 0x00010e00ff1e0b82 */ /* 0x001e240000000a00 */
[----:B0-----:R-:W-:-:S04]  /*2e30*/  @P0 IMAD.WIDE.U32 R208, R226, 0x10, R30 ;  /* 0x00000010e2d00825 */ /* 0x001fc800078e001e */
[----:B-1----:R-:W-:Y:S01]  /*2e40*/  IMAD.WIDE.U32 R30, R226, 0x8, R246 ;  /* 0x00000008e21e7825 */ /* 0x002fe200078e00f6 */
[----:B------:R0:W5:Y:S05]  /*2e50*/  @P0 LDG.E.128 R32, desc[UR16][R208.64] ;  /* 0x00000010d0200981 */ /* 0x00016a000c1e1d00 */
[----:B------:R-:W5:Y:S01]  /*2e60*/  LDG.E.64 R30, desc[UR16][R30.64] ;  /* 0x000000101e1e7981 */ /* 0x000f62000c1e1b00 */
[----:B--2---:R-:W-:-:S05]  /*2e70*/  HADD2.F32 R15, -RZ, R176.H0_H0 ;  /* 0x200000b0ff0f7230 */ /* 0x004fca0000004100 */
[----:B------:R-:W-:-:S04]  /*2e80*/  FADD.FTZ R16, R15, -UR14 ;  /* 0x8000000e0f107e21 */ /* 0x000fc80008010000 */
[----:B------:R-:W-:Y:S01]  /*2e90*/  FMUL.FTZ R202, R16, UR13 ;  /* 0x0000000d10ca7c20 */ /* 0x000fe20008410000 */
[----:B------:R-:W-:Y:S02]  /*2ea0*/  HADD2.F32 R15, -RZ, R176.H1_H1 ;  /* 0x300000b0ff0f7230 */ /* 0x000fe40000004100 */
[----:B---3--:R-:W-:-:S05]  /*2eb0*/  HADD2.F32 R16, -RZ, R180.H0_H0 ;  /* 0x200000b4ff107230 */ /* 0x008fca0000004100 */
[----:B------:R-:W-:Y:S01]  /*2ec0*/  FADD.FTZ R96, R96, R16 ;  /* 0x0000001060607221 */ /* 0x000fe20000010000 */
[-C--:B------:R-:W-:Y:S01]  /*2ed0*/  FFMA.FTZ R184, R202, R16.reuse, R184 ;  /* 0x00000010cab87223 */ /* 0x080fe200000100b8 */
[----:B------:R-:W-:Y:S01]  /*2ee0*/  FMUL.FTZ R241, R21, R16 ;  /* 0x0000001015f17220 */ /* 0x000fe20000410000 */
[----:B------:R-:W-:Y:S02]  /*2ef0*/  HADD2.F32 R16, -RZ, R177.H0_H0 ;  /* 0x200000b1ff107230 */ /* 0x000fe40000004100 */
[----:B------:R-:W-:Y:S01]  /*2f00*/  FADD.FTZ R21, R15, -UR14 ;  /* 0x8000000e0f157e21 */ /* 0x000fe20008010000 */
[----:B------:R-:W-:Y:S02]  /*2f10*/  HADD2.F32 R15, -RZ, R180.H1_H1 ;  /* 0x300000b4ff0f7230 */ /* 0x000fe40000004100 */
[----:B------:R-:W-:Y:S01]  /*2f20*/  FADD.FTZ R16, R16, -UR14 ;  /* 0x8000000e10107e21 */ /* 0x000fe20008010000 */
[----:B------:R-:W-:Y:S01]  /*2f30*/  FMUL.FTZ R196, R21, UR13 ;  /* 0x0000000d15c47c20 */ /* 0x000fe20008410000 */
[----:B------:R-:W-:-:S02]  /*2f40*/  HADD2.F32 R21, -RZ, R136.H1_H1 ;  /* 0x30000088ff157230 */ /* 0x000fc40000004100 */
[----:B------:R-:W-:Y:S01]  /*2f50*/  FMUL.FTZ R191, R16, UR13 ;  /* 0x0000000d10bf7c20 */ /* 0x000fe20008410000 */
[----:B------:R-:W-:Y:S02]  /*2f60*/  HADD2.F32 R16, -RZ, R181.H0_H0 ;  /* 0x200000b5ff107230 */ /* 0x000fe40000004100 */
[-C--:B------:R-:W-:Y:S01]  /*2f70*/  FFMA.FTZ R223, R196, R15.reuse, R223 ;  /* 0x0000000fc4df7223 */ /* 0x080fe200000100df */
[----:B------:R-:W-:Y:S01]  /*2f80*/  FMUL.FTZ R236, R21, R15 ;  /* 0x0000000f15ec7220 */ /* 0x000fe20000410000 */
[----:B------:R-:W-:Y:S02]  /*2f90*/  HADD2.F32 R21, -RZ, R137.H0_H0 ;  /* 0x20000089ff157230 */ /* 0x000fe40000004100 */
[-C--:B------:R-:W-:Y:S01]  /*2fa0*/  FFMA.FTZ R218, R191, R16.reuse, R218 ;  /* 0x00000010bfda7223 */ /* 0x080fe200000100da */
[----:B------:R1:W-:Y:S01]  /*2fb0*/  STL [R1+0x10], R184 ;  /* 0x000010b801007387 */ /* 0x0003e20000100800 */
[----:B------:R-:W-:Y:S01]  /*2fc0*/  FADD.FTZ R98, R98, R16 ;  /* 0x0000001062627221 */ /* 0x000fe20000010000 */
[----:B------:R-:W-:Y:S01]  /*2fd0*/  FMUL.FTZ R231, R21, R16 ;  /* 0x0000001015e77220 */ /* 0x000fe20000410000 */
[----:B------:R-:W-:Y:S01]  /*2fe0*/  HADD2.F32 R16, -RZ, R181.H1_H1 ;  /* 0x300000b5ff107230 */ /* 0x000fe20000004100 */
[----:B------:R2:W-:Y:S04]  /*2ff0*/  STL [R1+0x14], R223 ;  /* 0x000014df01007387 */ /* 0x0005e80000100800 */
[----:B------:R3:W-:Y:S04]  /*3000*/  STL [R1+0x18], R218 ;  /* 0x000018da01007387 */ /* 0x0007e80000100800 */
[----:B------:R-:W4:Y:S01]  /*3010*/  LDL.LU R181, [R1+0xc] ;  /* 0x00000c0001b57983 */ /* 0x000f220000300800 */
[----:B------:R-:W-:Y:S01]  /*3020*/  FADD.FTZ R97, R97, R15 ;  /* 0x0000000f61617221 */ /* 0x000fe20000010000 */
[----:B------:R-:W-:-:S05]  /*3030*/  HADD2.F32 R15, -RZ, R177.H1_H1 ;  /* 0x300000b1ff0f7230 */ /* 0x000fca0000004100 */
[----:B------:R-:W-:Y:S01]  /*3040*/  FADD.FTZ R21, R15, -UR14 ;  /* 0x8000000e0f157e21 */ /* 0x000fe20008010000 */
[----:B------:R-:W-:-:S03]  /*3050*/  HADD2.F32 R15, -RZ, R178.H0_H0 ;  /* 0x200000b2ff0f7230 */ /* 0x000fc60000004100 */
[----:B-1----:R-:W-:Y:S01]  /*3060*/  FMUL.FTZ R184, R21, UR13 ;  /* 0x0000000d15b87c20 */ /* 0x002fe20008410000 */
[----:B------:R-:W-:Y:S02]  /*3070*/  HADD2.F32 R21, -RZ, R137.H1_H1 ;  /* 0x30000089ff157230 */ /* 0x000fe40000004100 */
[----:B------:R-:W-:Y:S01]  /*3080*/  FADD.FTZ R15, R15, -UR14 ;  /* 0x8000000e0f0f7e21 */ /* 0x000fe20008010000 */
[----:B------:R-:W-:Y:S01]  /*3090*/  FADD.FTZ R99, R99, R16 ;  /* 0x0000001063637221 */ /* 0x000fe20000010000 */
[-C--:B------:R-:W-:Y:S01]  /*30a0*/  FFMA.FTZ R245, R184, R16.reuse, R245 ;  /* 0x00000010b8f57223 */ /* 0x080fe200000100f5 */
[----:B------:R-:W-:Y:S02]  /*30b0*/  HADD2.F32 R176, -RZ, R138.H0_H0 ;  /* 0x2000008affb07230 */ /* 0x000fe40000004100 */
[----:B--2---:R-:W-:Y:S01]  /*30c0*/  FMUL.FTZ R223, R21, R16 ;  /* 0x0000001015df7220 */ /* 0x004fe20000410000 */
[----:B------:R-:W-:Y:S02]  /*30d0*/  HADD2.F32 R16, -RZ, R182.H0_H0 ;  /* 0x200000b6ff107230 */ /* 0x000fe40000004100 */
[----:B------:R-:W-:Y:S01]  /*30e0*/  FMUL.FTZ R21, R15, UR13 ;  /* 0x0000000d0f157c20 */ /* 0x000fe20008410000 */
[----:B------:R-:W-:-:S02]  /*30f0*/  HADD2.F32 R15, -RZ, R178.H1_H1 ;  /* 0x300000b2ff0f7230 */ /* 0x000fc40000004100 */
[----:B------:R-:W-:Y:S02]  /*3100*/  HADD2.F32 R177, -RZ, R182.H1_H1 ;  /* 0x300000b6ffb17230 */ /* 0x000fe40000004100 */
[----:B------:R-:W-:Y:S02]  /*3110*/  HADD2.F32 R178, -RZ, R138.H1_H1 ;  /* 0x3000008affb27230 */ /* 0x000fe40000004100 */
[----:B------:R-:W-:Y:S01]  /*3120*/  FADD.FTZ R92, R92, R16 ;  /* 0x000000105c5c7221 */ /* 0x000fe20000010000 */
[-C--:B------:R-:W-:Y:S01]  /*3130*/  FFMA.FTZ R250, R21, R16.reuse, R250 ;  /* 0x0000001015fa7223 */ /* 0x080fe200000100fa */
[----:B---3--:R-:W-:Y:S01]  /*3140*/  FMUL.FTZ R218, R176, R16 ;  /* 0x00000010b0da7220 */ /* 0x008fe20000410000 */
[--C-:B------:R-:W-:Y:S02]  /*3150*/  HADD2.F32 R16, -RZ, R179.reuse.H0_H0 ;  /* 0x200000b3ff107230 */ /* 0x100fe40000004100 */
[----:B------:R-:W-:Y:S01]  /*3160*/  FADD.FTZ R15, R15, -UR14 ;  /* 0x8000000e0f0f7e21 */ /* 0x000fe20008010000 */
[----:B------:R-:W-:-:S02]  /*3170*/  HADD2.F32 R179, -RZ, R179.H1_H1 ;  /* 0x300000b3ffb37230 */ /* 0x000fc40000004100 */
[-C--:B0-----:R-:W-:Y:S01]  /*3180*/  FMUL.FTZ R209, R178, R177.reuse ;  /* 0x000000b1b2d17220 */ /* 0x081fe20000410000 */
[----:B------:R-:W-:Y:S02]  /*3190*/  HADD2.F32 R176, -RZ, R183.H0_H0 ;  /* 0x200000b7ffb07230 */ /* 0x000fe40000004100 */
[----:B------:R-:W-:Y:S02]  /*31a0*/  HADD2.F32 R178, -RZ, R139.H0_H0 ;  /* 0x2000008bffb27230 */ /* 0x000fe40000004100 */
[----:B------:R-:W-:Y:S01]  /*31b0*/  FADD.FTZ R16, R16, -UR14 ;  /* 0x8000000e10107e21 */ /* 0x000fe20008010000 */
[----:B------:R-:W-:Y:S01]  /*31c0*/  FMUL.FTZ R15, R15, UR13 ;  /* 0x0000000d0f0f7c20 */ /* 0x000fe20008410000 */
[----:B------:R-:W-:Y:S01]  /*31d0*/  FADD.FTZ R179, R179, -UR14 ;  /* 0x8000000eb3b37e21 */ /* 0x000fe20008010000 */
[----:B------:R0:W-:Y:S01]  /*31e0*/  STL [R1+0x1c], R245 ;  /* 0x00001cf501007387 */ /* 0x0001e20000100800 */
[----:B------:R-:W-:Y:S01]  /*31f0*/  FMUL.FTZ R208, R178, R176 ;  /* 0x000000b0b2d07220 */ /* 0x000fe20000410000 */
[----:B------:R-:W-:Y:S01]  /*3200*/  FADD.FTZ R93, R93, R177 ;  /* 0x000000b15d5d7221 */ /* 0x000fe20000010000 */
[----:B----4-:R-:W-:Y:S01]  /*3210*/  FFMA.FTZ R249, R15, R177, R249 ;  /* 0x000000b10ff97223 */ /* 0x010fe200000100f9 */
[----:B------:R-:W-:Y:S01]  /*3220*/  FMUL.FTZ R16, R16, UR13 ;  /* 0x0000000d10107c20 */ /* 0x000fe20008410000 */
[----:B------:R-:W-:-:S02]  /*3230*/  HADD2.F32 R178, -RZ, R183.H1_H1 ;  /* 0x300000b7ffb27230 */ /* 0x000fc40000004100 */
[----:B------:R-:W-:Y:S01]  /*3240*/  FADD.FTZ R177, R228, R241 ;  /* 0x000000f1e4b17221 */ /* 0x000fe20000010000 */
[----:B------:R-:W-:Y:S01]  /*3250*/  FFMA.FTZ R180, R202, R241, R227 ;  /* 0x000000f1cab47223 */ /* 0x000fe200000100e3 */
[----:B0-----:R-:W-:Y:S01]  /*3260*/  FMUL.FTZ R245, R179, UR13 ;  /* 0x0000000db3f57c20 */ /* 0x001fe20008410000 */
[----:B------:R-:W-:Y:S01]  /*3270*/  FFMA.FTZ R248, R16, R176, R248 ;  /* 0x000000b010f87223 */ /* 0x000fe200000100f8 */
[----:B------:R-:W-:Y:S01]  /*3280*/  FADD.FTZ R94, R94, R176 ;  /* 0x000000b05e5e7221 */ /* 0x000fe20000010000 */
[----:B------:R-:W-:Y:S01]  /*3290*/  FADD.FTZ R177, R177, R236 ;  /* 0x000000ecb1b17221 */ /* 0x000fe20000010000 */
[----:B------:R-:W-:Y:S01]  /*32a0*/  FFMA.FTZ R176, R196, R236, R180 ;  /* 0x000000ecc4b07223 */ /* 0x000fe200000100b4 */
[----:B------:R4:W-:Y:S02]  /*32b0*/  STL [R1], R250 ;  /* 0x000000fa01007387 */ /* 0x0009e40000100800 */
[----:B------:R-:W-:Y:S02]  /*32c0*/  FADD.FTZ R177, R177, R231 ;  /* 0x000000e7b1b17221 */ /* 0x000fe40000010000 */
[----:B------:R4:W-:Y:S01]  /*32d0*/  STL [R1+0x4], R249 ;  /* 0x000004f901007387 */ /* 0x0009e20000100800 */
[----:B------:R-:W-:-:S03]  /*32e0*/  FFMA.FTZ R176, R191, R231, R176 ;  /* 0x000000e7bfb07223 */ /* 0x000fc600000100b0 */
[----:B------:R4:W-:Y:S01]  /*32f0*/  STL [R1+0x8], R248 ;  /* 0x000008f801007387 */ /* 0x0009e20000100800 */
[----:B------:R-:W-:Y:S01]  /*3300*/  FADD.FTZ R177, R177, R223 ;  /* 0x000000dfb1b17221 */ /* 0x000fe20000010000 */
[----:B------:R-:W-:-:S03]  /*3310*/  FFMA.FTZ R176, R184, R223, R176 ;  /* 0x000000dfb8b07223 */ /* 0x000fc600000100b0 */
        /* <DEDUP_REMOVED lines=8> */
[----:B------:R-:W-:-:S02]  /*33a0*/  FADD.FTZ R95, R95, R178 ;  /* 0x000000b25f5f7221 */ /* 0x000fc40000010000 */
[----:B------:R-:W-:Y:S01]  /*33b0*/  FADD.FTZ R228, R176, R246 ;  /* 0x000000f6b0e47221 */ /* 0x000fe20000010000 */
[C---:B------:R-:W-:Y:S01]  /*33c0*/  FFMA.FTZ R227, R245.reuse, R246, R177 ;  /* 0x000000f6f5e37223 */ /* 0x040fe200000100b1 */
[----:B------:R-:W-:-:S05]  /*33d0*/  FFMA.FTZ R181, R245, R178, R181 ;  /* 0x000000b2f5b57223 */ /* 0x000fca00000100b5 */
[----:B------:R4:W-:Y:S02]  /*33e0*/  STL [R1+0xc], R181 ;  /* 0x00000cb501007387 */ /* 0x0009e40000100800 */
.L_x_3024:
[----:B------:R-:W-:Y:S05]  /*33f0*/  BSYNC.RECONVERGENT B0 ;  /* 0x0000000000007941 */ /* 0x000fea0003800200 */
.L_x_3023:
[----:B------:R-:W0:Y:S01]  /*3400*/  SHFL.DOWN PT, R176, R228, 0x10, 0x1f ;  /* 0x0a001f00e4b07f89 */ /* 0x000e2200000e0000 */
[----:B------:R-:W-:Y:S01]  /*3410*/  LOP3.LUT P0, RZ, R252, 0x1f, RZ, 0xc0, !PT ;  /* 0x0000001ffcff7812 */ /* 0x000fe2000780c0ff */
[----:B------:R-:W-:Y:S02]  /*3420*/  BSSY.RECONVERGENT B0, `(.L_x_3025) ;  /* 0x000001d000007945 */ /* 0x000fe40003800200 */
        /* <DEDUP_REMOVED lines=28> */
.L_x_3026:
[----:B------:R-:W-:Y:S05]  /*35f0*/  BSYNC.RECONVERGENT B0 ;  /* 0x0000000000007941 */ /* 0x000fea0003800200 */
.L_x_3025:
        /* <DEDUP_REMOVED lines=14> */
[----:B--23--:R-:W-:Y:S01]  /*36e0*/  FADD.FTZ R180, R178, R176 ;  /* 0x000000b0b2b47221 */ /* 0x00cfe20000010000 */
[----:B----4-:R-:W-:-:S03]  /*36f0*/  FADD.FTZ R181, R179, R177 ;  /* 0x000000b1b3b57221 */ /* 0x010fc60000010000 */
        /* <DEDUP_REMOVED lines=18> */
[----:B-----5:R-:W-:-:S13]  /*3820*/  LOP3.LUT P6, RZ, R24, 0xff00, RZ, 0xc0, !PT ;  /* 0x0000ff0018ff7812 */ /* 0x020fda00078cc0ff */
[----:B------:R-:W0:Y:S01]  /*3830*/  @P6 LDC R182, c[0x0][0x408] ;  /* 0x00010200ffb66b82 */ /* 0x000e220000000800 */
[----:B------:R-:W-:Y:S01]  /*3840*/  @P6 FFMA.FTZ R181, R198, UR4, R180 ;  /* 0x00000004c6b56c23 */ /* 0x000fe200080100b4 */
[----:B------:R-:W-:-:S03]  /*3850*/  @P6 HADD2.F32 R183, -RZ, R176.H1_H1 ;  /* 0x300000b0ffb76230 */ /* 0x000fc60000004100 */
[----:B------:R-:W-:-:S04]  /*3860*/  @P6 FADD.FTZ R181, R240, -R181 ;  /* 0x800000b5f0b56221 */ /* 0x000fc80000010000 */
        /* <DEDUP_REMOVED lines=13> */
[----:B------:R-:W-:-:S05]  /*3940*/  @P6 HADD2.F32 R183, -RZ, R164.H1_H1 ;  /* 0x300000a4ffb76230 */ /* 0x000fca0000004100 */
[----:B------:R-:W-:Y:S01]  /*3950*/  @P6 FMUL.FTZ R89, R182, R183 ;  /* 0x000000b7b6596220 */ /* 0x000fe20000410000 */
[----:B------:R-:W-:-:S13]  /*3960*/  LOP3.LUT P6, RZ, R24, 0xff0000, RZ, 0xc0, !PT ;  /* 0x00ff000018ff7812 */ /* 0x000fda00078cc0ff */
[----:B------:R-:W0:Y:S01]  /*3970*/  @P6 LDC R183, c[0x0][0x408] ;  /* 0x00010200ffb76b82 */ /* 0x000e220000000800 */
[----:B------:R-:W-:Y:S01]  /*3980*/  @P6 FFMA.FTZ R182, R193, UR4, R180 ;  /* 0x00000004c1b66c23 */ /* 0x000fe200080100b4 */
[----:B------:R-:W-:-:S03]  /*3990*/  @P6 HADD2.F32 R226, -RZ, R177.H0_H0 ;  /* 0x200000b1ffe26230 */ /* 0x000fc60000004100 */
[----:B------:R-:W-:-:S04]  /*39a0*/  @P6 FADD.FTZ R182, R235, -R182 ;  /* 0x800000b6ebb66221 */ /* 0x000fc80000010000 */
[----:B------:R-:W-:-:S04]  /*39b0*/  @P6 FMUL.FTZ R182, R182, UR13 ;  /* 0x0000000db6b66c20 */ /* 0x000fc80008410000 */
[----:B------:R-:W-:-:S04]  /*39c0*/  @P6 FMUL.FTZ R182, R182, UR12 ;  /* 0x0000000cb6b66c20 */ /* 0x000fc80008410000 */
[----:B0-----:R-:W-:Y:S01]  /*39d0*/  @P6 FMUL.FTZ R183, R182, R183 ;  /* 0x000000b7b6b76220 */ /* 0x001fe20000410000 */
[----:B------:R-:W-:-:S03]  /*39e0*/  HFMA2 R182, -RZ, RZ, 0, 0 ;  /* 0x00000000ffb67431 */ /* 0x000fc600000001ff */
[----:B------:R-:W-:Y:S01]  /*39f0*/  @P6 FMUL.FTZ R182, R226, R183 ;  /* 0x000000b7e2b66220 */ /* 0x000fe20000410000 */
[----:B------:R-:W-:Y:S01]  /*3a00*/  @P6 HADD2.F32 R226, -RZ, R165.H0_H0 ;  /* 0x200000a5ffe26230 */ /* 0x000fe20000004100 */
        /* <DEDUP_REMOVED lines=16> */
[----:B------:R-:W-:Y:S02]  /*3b10*/  @P6 HADD2.F32 R226, -RZ, R177.H1_H1 ;  /* 0x300000b1ffe26230 */ /* 0x000fe40000004100 */
        /* <DEDUP_REMOVED lines=22> */
[----:B------:R-:W-:-:S03]  /*3c80*/  @P6 HADD2.F32 R227, -RZ, R166.H0_H0 ;  /* 0x200000a6ffe36230 */ /* 0x000fc60000004100 */
[----:B------:R-:W-:Y:S01]  /*3c90*/  FADD.FTZ R177, R84, R182 ;  /* 0x000000b654b17221 */ /* 0x000fe20000010000 */
[----:B------:R-:W-:Y:S01]  /*3ca0*/  @P6 FFMA.FTZ R182, R6, UR4, R180 ;  /* 0x0000000406b66c23 */ /* 0x000fe200080100b4 */
[----:B------:R-:W0:Y:S03]  /*3cb0*/  @P6 LDC R84, c[0x0][0x408] ;  /* 0x00010200ff546b82 */ /* 0x000e260000000800 */
        /* <DEDUP_REMOVED lines=16> */
[----:B------:R-:W-:-:S03]  /*3dc0*/  @P6 FFMA.FTZ R178, R7, UR4, R180 ;  /* 0x0000000407b26c23 */ /* 0x000fc600080100b4 */
[----:B------:R-:W-:Y:S01]  /*3dd0*/  FADD.FTZ R182, R85, R227 ;  /* 0x000000e355b67221 */ /* 0x000fe20000010000 */
[----:B------:R-:W-:Y:S01]  /*3de0*/  @P6 FADD.FTZ R178, R217, -R178 ;  /* 0x800000b2d9b26221 */ /* 0x000fe20000010000 */
[----:B------:R-:W0:Y:S01]  /*3df0*/  @P6 LDC R85, c[0x0][0x408] ;  /* 0x00010200ff556b82 */ /* 0x000e220000000800 */
[----:B------:R-:W-:Y:S02]  /*3e00*/  MOV R227, RZ ;  /* 0x000000ff00e37202 */ /* 0x000fe40000000f00 */
        /* <DEDUP_REMOVED lines=23> */
[----:B------:R-:W-:-:S05]  /*3f80*/  @P6 HADD2.F32 R86, -RZ, R167.H0_H0 ;  /* 0x200000a7ff566230 */ /* 0x000fca0000004100 */
[----:B------:R-:W-:Y:S01]  /*3f90*/  @P6 FMUL.FTZ R228, R85, R86 ;  /* 0x0000005655e46220 */ /* 0x000fe20000410000 */
[----:B------:R-:W-:-:S04]  /*3fa0*/  ISETP.GE.U32.AND P6, PT, R24, RZ, PT ;  /* 0x000000ff1800720c */ /* 0x000fc80003fc6070 */
[----:B------:R-:W-:-:S13]  /*3fb0*/  ISETP.GE.U32.AND.EX P6, PT, R25, 0x1000000, PT, P6 ;  /* 0x010000001900780c */ /* 0x000fda0003fc6160 */
        /* <DEDUP_REMOVED lines=19> */
[----:B------:R-:W-:-:S04]  /*40f0*/  LOP3.LUT P6, RZ, R24, 0xff, RZ, 0xc0, !PT ;  /* 0x000000ff18ff7812 */ /* 0x000fc800078cc0ff */
[----:B------:R-:W-:-:S09]  /*4100*/  F2FP.F16.F32.PACK_AB R87, R87, R228 ;  /* 0x000000e45757723e */ /* 0x000fd200000000ff */
[----:B------:R-:W0:Y:S01]  /*4110*/  @P6 LDC R85, c[0x0][0x408] ;  /* 0x00010200ff556b82 */ /* 0x000e220000000800 */
[----:B------:R-:W-:-:S04]  /*4120*/  @P6 FFMA.FTZ R86, R188, UR4, R180 ;  /* 0x00000004bc566c23 */ /* 0x000fc800080100b4 */
[----:B------:R-:W-:-:S04]  /*4130*/  @P6 FADD.FTZ R86, R207, -R86 ;  /* 0x80000056cf566221 */ /* 0x000fc80000010000 */
[----:B------:R-:W-:-:S04]  /*4140*/  @P6 FMUL.FTZ R86, R86, UR13 ;  /* 0x0000000d56566c20 */ /* 0x000fc80008410000 */
[----:B------:R-:W-:-:S04]  /*4150*/  @P6 FMUL.FTZ R86, R86, UR12 ;  /* 0x0000000c56566c20 */ /* 0x000fc80008410000 */
[----:B0-----:R-:W-:Y:S01]  /*4160*/  @P6 FMUL.FTZ R85, R86, R85 ;  /* 0x0000005556556220 */ /* 0x001fe20000410000 */
[----:B------:R-:W-:Y:S02]  /*4170*/  @P6 HADD2.F32 R86, -RZ, R176.H0_H0 ;  /* 0x200000b0ff566230 */ /* 0x000fe40000004100 */
[----:B------:R-:W-:-:S03]  /*4180*/  HFMA2 R176, -RZ, RZ, 0, 0 ;  /* 0x00000000ffb07431 */ /* 0x000fc600000001ff */
[----:B------:R-:W-:Y:S01]  /*4190*/  @P6 FMUL.FTZ R176, R86, R85 ;  /* 0x0000005556b06220 */ /* 0x000fe20000410000 */
[----:B------:R-:W-:Y:S01]  /*41a0*/  F2FP.F16.F32.PACK_AB R85, R226, R183 ;  /* 0x000000b7e255723e */ /* 0x000fe200000000ff */
[----:B------:R-:W0:Y:S01]  /*41b0*/  @P6 LDC R86, c[0x0][0x408] ;  /* 0x00010200ff566b82 */ /* 0x000e220000000800 */
[----:B------:R-:W-:Y:S02]  /*41c0*/  @P6 HADD2.F32 R183, -RZ, R164.H0_H0 ;  /* 0x200000a4ffb76230 */ /* 0x000fe40000004100 */
        /* <DEDUP_REMOVED lines=8> */
[----:B------:R-:W-:-:S04]  /*4250*/  F2FP.F16.F32.PACK_AB R86, R227, R84 ;  /* 0x00000054e356723e */ /* 0x000fc800000000ff */
[----:B------:R-:W-:Y:S01]  /*4260*/  F2FP.F16.F32.PACK_AB R84, R89, R88 ;  /* 0x000000585954723e */ /* 0x000fe200000000ff */
[----:B------:R-:W-:Y:S06]  /*4270*/  BRA `(.L_x_3032) ;  /* 0x0000000800447947 */ /* 0x000fec0003800000 */
.L_x_3031:
[----:B-----5:R-:W-:Y:S01]  /*4280*/  LOP3.LUT P6, RZ, R24, 0xff00, RZ, 0xc0, !PT ;  /* 0x0000ff0018ff7812 */ /* 0x020fe200078cc0ff */
[----:B------:R-:W-:Y:S01]  /*4290*/  FFMA.FTZ R172, R198, UR4, R180 ;  /* 0x00000004c6ac7c23 */ /* 0x000fe200080100b4 */
[----:B------:R-:W-:-:S03]  /*42a0*/  MOV R183, RZ ;  /* 0x000000ff00b77202 */ /* 0x000fc60000000f00 */
[----:B------:R-:W-:-:S04]  /*42b0*/  FADD.FTZ R172, R240, -R172 ;  /* 0x800000acf0ac7221 */ /* 0x000fc80000010000 */
[----:B------:R-:W-:-:S04]  /*42c0*/  FMUL.FTZ R172, R172, UR13 ;  /* 0x0000000dacac7c20 */ /* 0x000fc80008410000 */
[----:B------:R-:W0:Y:S01]  /*42d0*/  @P6 LDC R175, c[0x0][0x408] ;  /* 0x00010200ffaf6b82 */ /* 0x000e220000000800 */
[----:B------:R-:W-:Y:S01]  /*42e0*/  @P6 FMUL.FTZ R174, R172, UR12 ;  /* 0x0000000cacae6c20 */ /* 0x000fe20008410000 */
[----:B------:R-:W-:-:S06]  /*42f0*/  @P6 HADD2.F32 R181, -RZ, R176.H1_H1 ;  /* 0x300000b0ffb56230 */ /* 0x000fcc0000004100 */
[----:B------:R-:W1:Y:S01]  /*4300*/  @P6 LDC R173, c[0x0][0x408] ;  /* 0x00010200ffad6b82 */ /* 0x000e620000000800 */
[----:B0-----:R-:W-:Y:S01]  /*4310*/  @P6 FMUL.FTZ R175, R174, R175 ;  /* 0x000000afaeaf6220 */ /* 0x001fe20000410000 */
[----:B------:R-:W-:-:S03]  /*4320*/  HFMA2 R174, -RZ, RZ, 0, 0 ;  /* 0x00000000ffae7431 */ /* 0x000fc600000001ff */
[----:B------:R-:W-:Y:S01]  /*4330*/  @P6 FMUL.FTZ R174, R181, R175 ;  /* 0x000000afb5ae6220 */ /* 0x000fe20000410000 */
[----:B------:R-:W-:-:S04]  /*4340*/  @P6 FMUL.FTZ R175, R172, UR12 ;  /* 0x0000000cacaf6c20 */ /* 0x000fc80008410000 */
[----:B-1----:R-:W-:Y:S01]  /*4350*/  @P6 FMUL.FTZ R173, R175, R173 ;  /* 0x000000adafad6220 */ /* 0x002fe20000410000 */
[----:B------:R-:W-:-:S05]  /*4360*/  @P6 HADD2.F32 R175, -RZ, R164.H1_H1 ;  /* 0x300000a4ffaf6230 */ /* 0x000fca0000004100 */
[----:B------:R-:W-:Y:S01]  /*4370*/  @P6 FMUL.FTZ R183, R173, R175 ;  /* 0x000000afadb76220 */ /* 0x000fe20000410000 */
[----:B------:R-:W-:Y:S01]  /*4380*/  LOP3.LUT P6, RZ, R24, 0xff0000, RZ, 0xc0, !PT ;  /* 0x00ff000018ff7812 */ /* 0x000fe200078cc0ff */
[----:B------:R-:W-:-:S04]  /*4390*/  FFMA.FTZ R173, R193, UR4, R180 ;  /* 0x00000004c1ad7c23 */ /* 0x000fc800080100b4 */
[----:B------:R-:W-:-:S04]  /*43a0*/  FADD.FTZ R173, R235, -R173 ;  /* 0x800000adebad7221 */ /* 0x000fc80000010000 */
[----:B------:R-:W-:-:S04]  /*43b0*/  FMUL.FTZ R173, R173, UR13 ;  /* 0x0000000dadad7c20 */ /* 0x000fc80008410000 */
[----:B------:R-:W0:Y:S01]  /*43c0*/  @P6 LDC R175, c[0x0][0x408] ;  /* 0x00010200ffaf6b82 */ /* 0x000e220000000800 */
[----:B------:R-:W-:Y:S01]  /*43d0*/  @P6 FMUL.FTZ R182, R173, UR12 ;  /* 0x0000000cadb66c20 */ /* 0x000fe20008410000 */
[----:B------:R-:W-:-:S06]  /*43e0*/  @P6 HADD2.F32 R226, -RZ, R177.H0_H0 ;  /* 0x200000b1ffe26230 */ /* 0x000fcc0000004100 */
        /* <DEDUP_REMOVED lines=8> */
[----:B------:R-:W-:Y:S02]  /*4470*/  @P6 HADD2.F32 R182, -RZ, R165.H0_H0 ;  /* 0x200000a5ffb66230 */ /* 0x000fe40000004100 */
[----:B------:R-:W-:-:S03]  /*4480*/  HFMA2 R175, -RZ, RZ, 0, 0 ;  /* 0x00000000ffaf7431 */ /* 0x000fc600000001ff */
[----:B------:R-:W-:Y:S01]  /*4490*/  @P6 FMUL.FTZ R226, R181, R182 ;  /* 0x000000b6b5e26220 */ /* 0x000fe20000410000 */
[----:B------:R-:W-:Y:S01]  /*44a0*/  LOP3.LUT P6, RZ, R24, 0xff000000, RZ, 0xc0, !PT ;  /* 0xff00000018ff7812 */ /* 0x000fe200078cc0ff */
[----:B------:R-:W-:-:S04]  /*44b0*/  FFMA.FTZ R181, R187, UR4, R180 ;  /* 0x00000004bbb57c23 */ /* 0x000fc800080100b4 */
[----:B------:R-:W-:-:S04]  /*44c0*/  FADD.FTZ R227, R230, -R181 ;  /* 0x800000b5e6e37221 */ /* 0x000fc80000010000 */
[----:B------:R-:W-:-:S04]  /*44d0*/  FMUL.FTZ R228, R227, UR13 ;  /* 0x0000000de3e47c20 */ /* 0x000fc80008410000 */
[----:B------:R-:W0:Y:S01]  /*44e0*/  @P6 LDC R182, c[0x0][0x408] ;  /* 0x00010200ffb66b82 */ /* 0x000e220000000800 */
[C---:B------:R-:W-:Y:S01]  /*44f0*/  @P6 FMUL.FTZ R227, R228.reuse, UR12 ;  /* 0x0000000ce4e36c20 */ /* 0x040fe20008410000 */
[----:B------:R-:W-:-:S06]  /*4500*/  F2FP.F16.F32.PACK_AB R173, R228, R173 ;  /* 0x000000ade4ad723e */ /* 0x000fcc00000000ff */
[----:B------:R-:W1:Y:S01]  /*4510*/  @P6 LDC R181, c[0x0][0x408] ;  /* 0x00010200ffb56b82 */ /* 0x000e620000000800 */
[----:B0-----:R-:W-:Y:S01]  /*4520*/  @P6 FMUL.FTZ R182, R227, R182 ;  /* 0x000000b6e3b66220 */ /* 0x001fe20000410000 */
[----:B------:R-:W-:Y:S02]  /*4530*/  @P6 HADD2.F32 R227, -RZ, R177.H1_H1 ;  /* 0x300000b1ffe36230 */ /* 0x000fe40000004100 */
[----:B------:R-:W-:-:S03]  /*4540*/  HFMA2 R177, -RZ, RZ, 0, 0 ;  /* 0x00000000ffb17431 */ /* 0x000fc600000001ff */
[----:B------:R-:W-:Y:S01]  /*4550*/  @P6 FMUL.FTZ R177, R227, R182 ;  /* 0x000000b6e3b16220 */ /* 0x000fe20000410000 */
[----:B------:R-:W-:Y:S01]  /*4560*/  @P6 FMUL.FTZ R182, R228, UR12 ;  /* 0x0000000ce4b66c20 */ /* 0x000fe20008410000 */
[----:B------:R-:W-:Y:S02]  /*4570*/  MOV R227, RZ ;  /* 0x000000ff00e37202 */ /* 0x000fe40000000f00 */
[----:B------:R-:W-:Y:S01]  /*4580*/  FADD.FTZ R91, R91, R177 ;  /* 0x000000b15b5b7221 */ /* 0x000fe20000010000 */
[----:B-1----:R-:W-:Y:S01]  /*4590*/  @P6 FMUL.FTZ R181, R182, R181 ;  /* 0x000000b5b6b56220 */ /* 0x002fe20000410000 */
[----:B------:R-:W-:-:S05]  /*45a0*/  @P6 HADD2.F32 R182, -RZ, R165.H1_H1 ;  /* 0x300000a5ffb66230 */ /* 0x000fca0000004100 */
[----:B------:R-:W-:Y:S01]  /*45b0*/  @P6 FMUL.FTZ R227, R181, R182 ;  /* 0x000000b6b5e36220 */ /* 0x000fe20000410000 */
[----:B------:R-:W-:Y:S01]  /*45c0*/  LOP3.LUT P6, RZ, R25, 0xff, RZ, 0xc0, !PT ;  /* 0x000000ff19ff7812 */ /* 0x000fe200078cc0ff */
[----:B------:R-:W-:-:S04]  /*45d0*/  FFMA.FTZ R181, R6, UR4, R180 ;  /* 0x0000000406b57c23 */ /* 0x000fc800080100b4 */
[----:B------:R-:W-:Y:S01]  /*45e0*/  FADD.FTZ R247, R222, -R181 ;  /* 0x800000b5def77221 */ /* 0x000fe20000010000 */
[----:B------:R-:W-:-:S03]  /*45f0*/  FADD.FTZ R181, R89, R174 ;  /* 0x000000ae59b57221 */ /* 0x000fc60000010000 */
[----:B------:R-:W-:-:S04]  /*4600*/  FMUL.FTZ R174, R247, UR13 ;  /* 0x0000000df7ae7c20 */ /* 0x000fc80008410000 */
[----:B------:R-:W0:Y:S01]  /*4610*/  @P6 LDC R182, c[0x0][0x408] ;  /* 0x00010200ffb66b82 */ /* 0x000e220000000800 */
[C---:B------:R-:W-:Y:S01]  /*4620*/  @P6 FMUL.FTZ R89, R174.reuse, UR12 ;  /* 0x0000000cae596c20 */ /* 0x040fe20008410000 */
[----:B------:R-:W-:-:S03]  /*4630*/  @P6 FMUL.FTZ R177, R174, UR12 ;  /* 0x0000000caeb16c20 */ /* 0x000fc60008410000 */
[----:B0-----:R-:W-:Y:S01]  /*4640*/  @P6 FMUL.FTZ R89, R89, R182 ;  /* 0x000000b659596220 */ /* 0x001fe20000410000 */
[----:B------:R-:W-:-:S05]  /*4650*/  @P6 HADD2.F32 R182, -RZ, R178.H0_H0 ;  /* 0x200000b2ffb66230 */ /* 0x000fca0000004100 */
[----:B------:R-:W-:Y:S01]  /*4660*/  @P6 FMUL.FTZ R175, R182, R89 ;  /* 0x00000059b6af6220 */ /* 0x000fe20000410000 */
[----:B------:R-:W-:Y:S01]  /*4670*/  @P6 HADD2.F32 R182, -RZ, R166.H0_H0 ;  /* 0x200000a6ffb66230 */ /* 0x000fe20000004100 */
[----:B------:R-:W0:Y:S02]  /*4680*/  @P6 LDC R89, c[0x0][0x408] ;  /* 0x00010200ff596b82 */ /* 0x000e240000000800 */
[----:B0-----:R-:W-:Y:S01]  /*4690*/  @P6 FMUL.FTZ R177, R177, R89 ;  /* 0x00000059b1b16220 */ /* 0x001fe20000410000 */
[----:B------:R-:W-:-:S03]  /*46a0*/  MOV R89, RZ ;  /* 0x000000ff00597202 */ /* 0x000fc60000000f00 */
[----:B------:R-:W-:Y:S01]  /*46b0*/  @P6 FMUL.FTZ R89, R177, R182 ;  /* 0x000000b6b1596220 */ /* 0x000fe20000410000 */
[----:B------:R-:W-:Y:S01]  /*46c0*/  LOP3.LUT P6, RZ, R25, 0xff00, RZ, 0xc0, !PT ;  /* 0x0000ff0019ff7812 */ /* 0x000fe200078cc0ff */
[----:B------:R-:W-:-:S04]  /*46d0*/  FFMA.FTZ R177, R7, UR4, R180 ;  /* 0x0000000407b17c23 */ /* 0x000fc800080100b4 */
[----:B------:R-:W-:-:S04]  /*46e0*/  FADD.FTZ R177, R217, -R177 ;  /* 0x800000b1d9b17221 */ /* 0x000fc80000010000 */
[----:B------:R-:W-:Y:S01]  /*46f0*/  FMUL.FTZ R248, R177, UR13 ;  /* 0x0000000db1f87c20 */ /* 0x000fe20008410000 */
[----:B------:R-:W-:Y:S01]  /*4700*/  FADD.FTZ R177, R84, R175 ;  /* 0x000000af54b17221 */ /* 0x000fe20000010000 */
[----:B------:R-:W-:Y:S02]  /*4710*/  HFMA2 R175, -RZ, RZ, 0, 0 ;  /* 0x00000000ffaf7431 */ /* 0x000fe400000001ff */
[----:B------:R-:W0:Y:S01]  /*4720*/  @P6 LDC R182, c[0x0][0x408] ;  /* 0x00010200ffb66b82 */ /* 0x000e220000000800 */
[C---:B------:R-:W-:Y:S01]  /*4730*/  @P6 FMUL.FTZ R84, R248.reuse, UR12 ;  /* 0x0000000cf8546c20 */ /* 0x040fe20008410000 */
[----:B------:R-:W-:Y:S01]  /*4740*/  @P6 HADD2.F32 R178, -RZ, R178.H1_H1 ;  /* 0x300000b2ffb26230 */ /* 0x000fe20000004100 */
[----:B------:R-:W-:Y:S02]  /*4750*/  F2FP.F16.F32.PACK_AB R174, R248, R174 ;  /* 0x000000aef8ae723e */ /* 0x000fe400000000ff */
[----:B0-----:R-:W-:-:S04]  /*4760*/  @P6 FMUL.FTZ R84, R84, R182 ;  /* 0x000000b654546220 */ /* 0x001fc80000410000 */
[----:B------:R-:W-:Y:S02]  /*4770*/  @P6 FMUL.FTZ R175, R178, R84 ;  /* 0x00000054b2af6220 */ /* 0x000fe40000410000 */
[----:B------:R-:W0:Y:S02]  /*4780*/  @P6 LDC R84, c[0x0][0x408] ;  /* 0x00010200ff546b82 */ /* 0x000e240000000800 */
[----:B------:R-:W-:Y:S01]  /*4790*/  FADD.FTZ R182, R85, R175 ;  /* 0x000000af55b67221 */ /* 0x000fe20000010000 */
[----:B------:R-:W-:Y:S01]  /*47a0*/  @P6 FMUL.FTZ R85, R248, UR12 ;  /* 0x0000000cf8556c20 */ /* 0x000fe20008410000 */
[----:B------:R-:W-:-:S03]  /*47b0*/  @P6 HADD2.F32 R175, -RZ, R166.H1_H1 ;  /* 0x300000a6ffaf6230 */ /* 0x000fc60000004100 */
        /* <DEDUP_REMOVED lines=8> */
[----:B------:R-:W-:Y:S01]  /*4840*/  @P6 FMUL.FTZ R178, R85, UR12 ;  /* 0x0000000c55b26c20 */ /* 0x000fe20008410000 */
[----:B------:R-:W-:-:S03]  /*4850*/  @P6 HADD2.F32 R247, -RZ, R179.H0_H0 ;  /* 0x200000b3fff76230 */ /* 0x000fc60000004100 */
[----:B0-----:R-:W-:Y:S01]  /*4860*/  @P6 FMUL.FTZ R175, R178, R175 ;  /* 0x000000afb2af6220 */ /* 0x001fe20000410000 */
[----:B------:R-:W-:-:S03]  /*4870*/  HFMA2 R178, -RZ, RZ, 0, 0 ;  /* 0x00000000ffb27431 */ /* 0x000fc600000001ff */
[----:B------:R-:W-:Y:S01]  /*4880*/  @P6 FMUL.FTZ R178, R247, R175 ;  /* 0x000000aff7b26220 */ /* 0x000fe20000410000 */
[----:B------:R-:W-:Y:S01]  /*4890*/  @P6 FMUL.FTZ R175, R85, UR12 ;  /* 0x0000000c55af6c20 */ /* 0x000fe20008410000 */
[----:B------:R-:W-:Y:S02]  /*48a0*/  MOV R247, RZ ;  /* 0x000000ff00f77202 */ /* 0x000fe40000000f00 */
[----:B------:R-:W-:Y:S02]  /*48b0*/  FADD.FTZ R178, R86, R178 ;  /* 0x000000b256b27221 */ /* 0x000fe40000010000 */
[----:B------:R-:W0:Y:S02]  /*48c0*/  @P6 LDC R86, c[0x0][0x408] ;  /* 0x00010200ff566b82 */ /* 0x000e240000000800 */
[----:B0-----:R-:W-:Y:S01]  /*48d0*/  @P6 FMUL.FTZ R86, R175, R86 ;  /* 0x00000056af566220 */ /* 0x001fe20000410000 */
[----:B------:R-:W-:-:S05]  /*48e0*/  @P6 HADD2.F32 R175, -RZ, R167.H0_H0 ;  /* 0x200000a7ffaf6230 */ /* 0x000fca0000004100 */
[----:B------:R-:W-:Y:S01]  /*48f0*/  @P6 FMUL.FTZ R247, R86, R175 ;  /* 0x000000af56f76220 */ /* 0x000fe20000410000 */
[----:B------:R-:W-:Y:S01]  /*4900*/  ISETP.GE.U32.AND P6, PT, R24, RZ, PT ;  /* 0x000000ff1800720c */ /* 0x000fe20003fc6070 */
[----:B------:R-:W-:-:S03]  /*4910*/  FFMA.FTZ R86, R17, UR4, R180 ;  /* 0x0000000411567c23 */ /* 0x000fc600080100b4 */
[----:B------:R-:W-:Y:S01]  /*4920*/  ISETP.GE.U32.AND.EX P6, PT, R25, 0x1000000, PT, P6 ;  /* 0x010000001900780c */ /* 0x000fe20003fc6160 */
[----:B------:R-:W-:-:S04]  /*4930*/  FADD.FTZ R86, R206, -R86 ;  /* 0x80000056ce567221 */ /* 0x000fc80000010000 */
[----:B------:R-:W-:-:S08]  /*4940*/  FMUL.FTZ R86, R86, UR13 ;  /* 0x0000000d56567c20 */ /* 0x000fd00008410000 */
[----:B------:R-:W0:Y:S01]  /*4950*/  @P6 LDC R175, c[0x0][0x408] ;  /* 0x00010200ffaf6b82 */ /* 0x000e220000000800 */
[----:B------:R-:W-:Y:S01]  /*4960*/  @P6 FMUL.FTZ R249, R86, UR12 ;  /* 0x0000000c56f96c20 */ /* 0x000fe20008410000 */
[----:B------:R-:W-:-:S03]  /*4970*/  @P6 HADD2.F32 R179, -RZ, R179.H1_H1 ;  /* 0x300000b3ffb36230 */ /* 0x000fc60000004100 */
[----:B0-----:R-:W-:Y:S01]  /*4980*/  @P6 FMUL.FTZ R175, R249, R175 ;  /* 0x000000aff9af6220 */ /* 0x001fe20000410000 */
[----:B------:R-:W-:-:S03]  /*4990*/  HFMA2 R249, -RZ, RZ, 0, 0 ;  /* 0x00000000fff97431 */ /* 0x000fc600000001ff */
[----:B------:R-:W-:Y:S01]  /*49a0*/  @P6 FMUL.FTZ R249, R179, R175 ;  /* 0x000000afb3f96220 */ /* 0x000fe20000410000 */
[----:B------:R-:W-:-:S03]  /*49b0*/  @P6 FMUL.FTZ R175, R86, UR12 ;  /* 0x0000000c56af6c20 */ /* 0x000fc60008410000 */
[----:B------:R-:W-:Y:S01]  /*49c0*/  FADD.FTZ R179, R87, R249 ;  /* 0x000000f957b37221 */ /* 0x000fe20000010000 */
[----:B------:R-:W-:Y:S01]  /*49d0*/  @P6 HADD2.F32 R249, -RZ, R167.H1_H1 ;  /* 0x300000a7fff96230 */ /* 0x000fe20000004100 */
[----:B------:R-:W0:Y:S02]  /*49e0*/  @P6 LDC R87, c[0x0][0x408] ;  /* 0x00010200ff576b82 */ /* 0x000e240000000800 */
[----:B0-----:R-:W-:Y:S01]  /*49f0*/  @P6 FMUL.FTZ R175, R175, R87 ;  /* 0x00000057afaf6220 */ /* 0x001fe20000410000 */
[----:B------:R-:W-:-:S03]  /*4a00*/  MOV R87, RZ ;  /* 0x000000ff00577202 */ /* 0x000fc60000000f00 */
[----:B------:R-:W-:Y:S01]  /*4a10*/  @P6 FMUL.FTZ R87, R175, R249 ;  /* 0x000000f9af576220 */ /* 0x000fe20000410000 */
[----:B------:R-:W-:Y:S02]  /*4a20*/  LOP3.LUT P6, RZ, R24, 0xff, RZ, 0xc0, !PT ;  /* 0x000000ff18ff7812 */ /* 0x000fe400078cc0ff */
[----:B------:R-:W-:Y:S01]  /*4a30*/  F2FP.F16.F32.PACK_AB R175, R86, R85 ;  /* 0x0000005556af723e */ /* 0x000fe200000000ff */
[----:B------:R-:W-:Y:S01]  /*4a40*/  FFMA.FTZ R85, R188, UR4, R180 ;  /* 0x00000004bc557c23 */ /* 0x000fe200080100b4 */
[----:B------:R-:W-:-:S03]  /*4a50*/  F2FP.F16.F32.PACK_AB R87, R87, R247 ;  /* 0x000000f75757723e */ /* 0x000fc600000000ff */
[----:B------:R-:W-:-:S04]  /*4a60*/  FADD.FTZ R85, R207, -R85 ;  /* 0x80000055cf557221 */ /* 0x000fc80000010000 */
[----:B------:R-:W-:Y:S02]  /*4a70*/  FMUL.FTZ R85, R85, UR13 ;  /* 0x0000000d55557c20 */ /* 0x000fe40008410000 */
[----:B------:R-:W0:Y:S01]  /*4a80*/  @P6 LDC R249, c[0x0][0x408] ;  /* 0x00010200fff96b82 */ /* 0x000e220000000800 */
[----:B------:R-:W-:Y:S02]  /*4a90*/  @P6 HADD2.F32 R176, -RZ, R176.H0_H0 ;  /* 0x200000b0ffb06230 */ /* 0x000fe40000004100 */
[----:B------:R-:W-:Y:S01]  /*4aa0*/  @P6 FMUL.FTZ R86, R85, UR12 ;  /* 0x0000000c55566c20 */ /* 0x000fe20008410000 */
[----:B------:R-:W-:Y:S01]  /*4ab0*/  @P6 HADD2.F32 R248, -RZ, R164.H0_H0 ;  /* 0x200000a4fff86230 */ /* 0x000fe20000004100 */
[----:B------:R-:W-:Y:S02]  /*4ac0*/  F2FP.F16.F32.PACK_AB R172, R172, R85 ;  /* 0x00000055acac723e */ /* 0x000fe400000000ff */
[----:B0-----:R-:W-:Y:S01]  /*4ad0*/  @P6 FMUL.FTZ R86, R86, R249 ;  /* 0x000000f956566220 */ /* 0x001fe20000410000 */
[----:B------:R-:W-:-:S03]  /*4ae0*/  HFMA2 R249, -RZ, RZ, 0, 0 ;  /* 0x00000000fff97431 */ /* 0x000fc600000001ff */
[----:B------:R-:W-:Y:S02]  /*4af0*/  @P6 FMUL.FTZ R249, R176, R86 ;  /* 0x00000056b0f96220 */ /* 0x000fe40000410000 */
[----:B------:R-:W0:Y:S02]  /*4b00*/  @P6 LDC R86, c[0x0][0x408] ;  /* 0x00010200ff566b82 */ /* 0x000e240000000800 */
[----:B------:R-:W-:Y:S01]  /*4b10*/  FADD.FTZ R176, R88, R249 ;  /* 0x000000f958b07221 */ /* 0x000fe20000010000 */
[----:B------:R-:W-:Y:S01]  /*4b20*/  @P6 FMUL.FTZ R88, R85, UR12 ;  /* 0x0000000c55586c20 */ /* 0x000fe20008410000 */
[----:B------:R-:W-:-:S03]  /*4b30*/  F2FP.F16.F32.PACK_AB R85, R227, R226 ;  /* 0x000000e2e355723e */ /* 0x000fc600000000ff */
[----:B0-----:R-:W-:Y:S01]  /*4b40*/  @P6 FMUL.FTZ R86, R88, R86 ;  /* 0x0000005658566220 */ /* 0x001fe20000410000 */
[----:B------:R-:W-:-:S03]  /*4b50*/  MOV R88, RZ ;  /* 0x000000ff00587202 */ /* 0x000fc60000000f00 */
[----:B------:R-:W-:Y:S01]  /*4b60*/  @P6 FMUL.FTZ R88, R86, R248 ;  /* 0x000000f856586220 */ /* 0x000fe20000410000 */
[----:B------:R-:W-:-:S04]  /*4b70*/  F2FP.F16.F32.PACK_AB R86, R84, R89 ;  /* 0x000000595456723e */ /* 0x000fc800000000ff */
[----:B------:R-:W-:-:S07]  /*4b80*/  F2FP.F16.F32.PACK_AB R84, R183, R88 ;  /* 0x00000058b754723e */ /* 0x000fce00000000ff */
.L_x_3032:
        /* <DEDUP_REMOVED lines=13> */
.L_x_3030:
[----:B------:R-:W-:Y:S05]  /*4c60*/  BSYNC.RECONVERGENT B1 ;  /* 0x0000000000017941 */ /* 0x000fea0003800200 */
.L_x_3029:
        /* <DEDUP_REMOVED lines=152> */
[----:B------:R-:W-:Y:S01]  /*55f0*/  F2FP.F16.F32.PACK_AB R76, R183, R80 ;  /* 0x00000050b74c723e */ /* 0x000fe200000000ff */
[----:B------:R-:W-:Y:S06]  /*5600*/  BRA `(.L_x_3036) ;  /* 0x0000000800947947 */ /* 0x000fec0003800000 */
.L_x_3035:
        /* <DEDUP_REMOVED lines=164> */
[----:B------:R-:W-:-:S07]  /*6050*/  F2FP.F16.F32.PACK_AB R76, R81, R80 ;  /* 0x00000050514c723e */ /* 0x000fce00000000ff */
.L_x_3036:
        /* <DEDUP_REMOVED lines=13> */
.L_x_3034:
[----:B------:R-:W-:Y:S05]  /*6130*/  BSYNC.RECONVERGENT B1 ;  /* 0x0000000000017941 */ /* 0x000fea0003800200 */
.L_x_3033:
        /* <DEDUP_REMOVED lines=154> */
.L_x_3039:
        /* <DEDUP_REMOVED lines=165> */
.L_x_3040:
        /* <DEDUP_REMOVED lines=13> */
.L_x_3038:
[----:B------:R-:W-:Y:S05]  /*7600*/  BSYNC.RECONVERGENT B1 ;  /* 0x0000000000017941 */ /* 0x000fea0003800200 */
.L_x_3037:
        /* <DEDUP_REMOVED lines=154> */
.L_x_3043:
        /* <DEDUP_REMOVED lines=165> */
.L_x_3044:
        /* <DEDUP_REMOVED lines=13> */
.L_x_3042:
[----:B------:R-:W-:Y:S05]  /*8ad0*/  BSYNC.RECONVERGENT B1 ;  /* 0x0000000000017941 */ /* 0x000fea0003800200 */
.L_x_3041:
        /* <DEDUP_REMOVED lines=9> */
[----:B------:R-:W-:Y:S01]  /*8b70*/  MOV R183, RZ ;  /* 0x000000ff00b77202 */ /* 0x000fe20000000f00 */
[----:B------:R-:W-:Y:S02]  /*8b80*/  HFMA2 R249, -RZ, RZ, 0, 0 ;  /* 0x00000000fff97431 */ /* 0x000fe400000001ff */
        /* <DEDUP_REMOVED lines=105> */
[----:B------:R-:W-:-:S04]  /*9220*/  FMUL.FTZ R175, R54, UR13 ;  /* 0x0000000d36af7c20 */ /* 0x000fc80008410000 */
[C---:B------:R-:W-:Y:S01]  /*9230*/  FMUL.FTZ R54, R175.reuse, UR12 ;  /* 0x0000000caf367c20 */ /* 0x040fe20008410000 */
[----:B------:R-:W-:-:S03]  /*9240*/  F2FP.F16.F32.PACK_AB R175, R175, R53 ;  /* 0x00000035afaf723e */ /* 0x000fc600000000ff */
[----:B------:R-:W-:Y:S02]  /*9250*/  @P6 HADD2.F32 R179, -RZ, R179.H1_H1 ;  /* 0x300000b3ffb36230 */ /* 0x000fe40000004100 */
[----:B------:R-:W-:-:S04]  /*9260*/  FMUL.FTZ R54, R54, UR26 ;  /* 0x0000001a36367c20 */ /* 0x000fc80008410000 */
[----:B------:R-:W-:-:S04]  /*9270*/  @P6 FMUL.FTZ R249, R54, R179 ;  /* 0x000000b336f96220 */ /* 0x000fc80000410000 */
[----:B------:R-:W-:Y:S01]  /*9280*/  FADD.FTZ R179, R55, R249 ;  /* 0x000000f937b37221 */ /* 0x000fe20000010000 */
[----:B------:R-:W-:Y:S01]  /*9290*/  @P6 HADD2.F32 R249, -RZ, R135.H1_H1 ;  /* 0x30000087fff96230 */ /* 0x000fe20000004100 */
[----:B------:R-:W-:-:S04]  /*92a0*/  MOV R55, RZ ;  /* 0x000000ff00377202 */ /* 0x000fc80000000f00 */
[----:B------:R-:W-:Y:S01]  /*92b0*/  @P6 FMUL.FTZ R55, R54, R249 ;  /* 0x000000f936376220 */ /* 0x000fe20000410000 */
[----:B------:R-:W-:Y:S01]  /*92c0*/  LOP3.LUT P6, RZ, R30, 0xff, RZ, 0xc0, !PT ;  /* 0x000000ff1eff7812 */ /* 0x000fe200078cc0ff */
[----:B------:R-:W-:Y:S01]  /*92d0*/  FFMA.FTZ R54, R202, UR4, R180 ;  /* 0x00000004ca367c23 */ /* 0x000fe200080100b4 */
[----:B------:R-:W-:Y:S02]  /*92e0*/  HFMA2 R249, -RZ, RZ, 0, 0 ;  /* 0x00000000fff97431 */ /* 0x000fe400000001ff */
[----:B------:R-:W-:Y:S01]  /*92f0*/  F2FP.F16.F32.PACK_AB R55, R55, R247 ;  /* 0x000000f73737723e */ /* 0x000fe200000000ff */
[----:B------:R-:W-:-:S04]  /*9300*/  FADD.FTZ R54, R241, -R54 ;  /* 0x80000036f1367221 */ /* 0x000fc80000010000 */
[----:B------:R-:W-:-:S04]  /*9310*/  FMUL.FTZ R54, R54, UR13 ;  /* 0x0000000d36367c20 */ /* 0x000fc80008410000 */
[----:B------:R-:W0:Y:S01]  /*9320*/  @P6 LDC R53, c[0x0][0x408] ;  /* 0x00010200ff356b82 */ /* 0x000e220000000800 */
[----:B------:R-:W-:Y:S01]  /*9330*/  @P6 FMUL.FTZ R180, R54, UR12 ;  /* 0x0000000c36b46c20 */ /* 0x000fe20008410000 */
[----:B------:R-:W-:Y:S01]  /*9340*/  @P6 HADD2.F32 R176, -RZ, R176.H0_H0 ;  /* 0x200000b0ffb06230 */ /* 0x000fe20000004100 */
[----:B------:R-:W-:Y:S02]  /*9350*/  F2FP.F16.F32.PACK_AB R172, R172, R54 ;  /* 0x00000036acac723e */ /* 0x000fe400000000ff */
[----:B------:R-:W-:-:S04]  /*9360*/  @P6 FMUL.FTZ R180, R180, UR26 ;  /* 0x0000001ab4b46c20 */ /* 0x000fc80008410000 */
[----:B------:R-:W-:Y:S01]  /*9370*/  @P6 FMUL.FTZ R249, R176, R180 ;  /* 0x000000b4b0f96220 */ /* 0x000fe20000410000 */
[----:B------:R-:W-:-:S03]  /*9380*/  @P6 HADD2.F32 R180, -RZ, R132.H0_H0 ;  /* 0x20000084ffb46230 */ /* 0x000fc60000004100 */
        /* <DEDUP_REMOVED lines=9> */
.L_x_3046:
        /* <DEDUP_REMOVED lines=125> */
[----:B------:R-:W-:-:S04]  /*9bf0*/  FMUL.FTZ R53, R53, UR12 ;  /* 0x0000000c35357c20 */ /* 0x000fc80008410000 */
[----:B------:R-:W-:Y:S02]  /*9c00*/  @P6 HADD2.F32 R54, -RZ, R179.H1_H1 ;  /* 0x300000b3ff366230 */ /* 0x000fe40000004100 */
[----:B------:R-:W-:Y:S01]  /*9c10*/  FMUL.FTZ R53, R53, UR26 ;  /* 0x0000001a35357c20 */ /* 0x000fe20008410000 */
[----:B------:R-:W-:-:S03]  /*9c20*/  HFMA2 R179, -RZ, RZ, 0, 0 ;  /* 0x00000000ffb37431 */ /* 0x000fc600000001ff */
[----:B------:R-:W-:Y:S01]  /*9c30*/  @P6 FMUL.FTZ R179, R54, R53 ;  /* 0x0000003536b36220 */ /* 0x000fe20000410000 */
[----:B------:R-:W-:-:S03]  /*9c40*/  @P6 HADD2.F32 R54, -RZ, R135.H1_H1 ;  /* 0x30000087ff366230 */ /* 0x000fc60000004100 */
[----:B------:R-:W-:Y:S01]  /*9c50*/  FADD.FTZ R179, R55, R179 ;  /* 0x000000b337b37221 */ /* 0x000fe20000010000 */
[----:B------:R-:W-:Y:S01]  /*9c60*/  MOV R55, RZ ;  /* 0x000000ff00377202 */ /* 0x000fe20000000f00 */
[----:B------:R-:W-:Y:S01]  /*9c70*/  @P6 FMUL.FTZ R55, R54, R53 ;  /* 0x0000003536376220 */ /* 0x000fe20000410000 */
[----:B------:R-:W-:-:S04]  /*9c80*/  LOP3.LUT P6, RZ, R30, 0xff, RZ, 0xc0, !PT ;  /* 0x000000ff1eff7812 */ /* 0x000fc800078cc0ff */
[----:B------:R-:W-:-:S09]  /*9c90*/  F2FP.F16.F32.PACK_AB R55, R55, R228 ;  /* 0x000000e43737723e */ /* 0x000fd200000000ff */
[----:B------:R-:W-:Y:S01]  /*9ca0*/  @P6 FFMA.FTZ R53, R202, UR4, R180 ;  /* 0x00000004ca356c23 */ /* 0x000fe200080100b4 */
[----:B------:R-:W-:Y:S02]  /*9cb0*/  @P6 HADD2.F32 R54, -RZ, R176.H0_H0 ;  /* 0x200000b0ff366230 */ /* 0x000fe40000004100 */
[----:B------:R-:W-:Y:S02]  /*9cc0*/  HFMA2 R176, -RZ, RZ, 0, 0 ;  /* 0x00000000ffb07431 */ /* 0x000fe400000001ff */
[----:B------:R-:W-:-:S04]  /*9cd0*/  @P6 FADD.FTZ R53, R241, -R53 ;  /* 0x80000035f1356221 */ /* 0x000fc80000010000 */
[----:B------:R-:W-:-:S04]  /*9ce0*/  @P6 FMUL.FTZ R53, R53, UR13 ;  /* 0x0000000d35356c20 */ /* 0x000fc80008410000 */
[----:B------:R-:W-:-:S04]  /*9cf0*/  @P6 FMUL.FTZ R53, R53, UR12 ;  /* 0x0000000c35356c20 */ /* 0x000fc80008410000 */
[----:B------:R-:W-:-:S04]  /*9d00*/  @P6 FMUL.FTZ R53, R53, UR26 ;  /* 0x0000001a35356c20 */ /* 0x000fc80008410000 */
        /* <DEDUP_REMOVED lines=9> */
[----:B------:R-:W-:-:S05]  /*9da0*/  @P6 HADD2.F32 R54, -RZ, R132.H0_H0 ;  /* 0x20000084ff366230 */ /* 0x000fca0000004100 */
[----:B------:R-:W-:Y:S01]  /*9db0*/  @P6 FMUL.FTZ R56, R53, R54 ;  /* 0x0000003635386220 */ /* 0x000fe20000410000 */
[----:B------:R-:W-:Y:S02]  /*9dc0*/  F2FP.F16.F32.PACK_AB R54, R227, R52 ;  /* 0x00000034e336723e */ /* 0x000fe400000000ff */
[----:B------:R-:W-:Y:S02]  /*9dd0*/  F2FP.F16.F32.PACK_AB R53, R226, R183 ;  /* 0x000000b7e235723e */ /* 0x000fe400000000ff */
[----:B------:R-:W-:-:S07]  /*9de0*/  F2FP.F16.F32.PACK_AB R52, R57, R56 ;  /* 0x000000383934723e */ /* 0x000fce00000000ff */
.L_x_3047:
        /* <DEDUP_REMOVED lines=13> */
.L_x_3028:
        /* <DEDUP_REMOVED lines=9> */
[----:B-----5:R-:W-:Y:S01]  /*9f50*/  LOP3.LUT P0, RZ, R24, 0xff, RZ, 0xc0, !PT ;  /* 0x000000ff18ff7812 */ /* 0x020fe2000780c0ff */
[----:B------:R-:W-:Y:S02]  /*9f60*/  HADD2.F32 R182, -RZ, R48.H0_H0 ;  /* 0x20000030ffb67230 */ /* 0x000fe40000004100 */
[----:B------:R-:W-:-:S04]  /*9f70*/  FADD.FTZ R181, R207, -R181 ;  /* 0x800000b5cfb57221 */ /* 0x000fc80000010000 */
[----:B------:R-:W-:Y:S01]  /*9f80*/  FFMA.FTZ R181, R181, UR13, R182 ;  /* 0x0000000db5b57c23 */ /* 0x000fe200080100b6 */
[----:B------:R-:W-:-:S03]  /*9f90*/  HFMA2 R182, -RZ, RZ, 0, 0 ;  /* 0x00000000ffb67431 */ /* 0x000fc600000001ff */
[----:B------:R-:W-:Y:S02]  /*9fa0*/  FMUL.FTZ R181, R181, UR12 ;  /* 0x0000000cb5b57c20 */ /* 0x000fe40008410000 */
[----:B------:R-:W-:Y:S02]  /*9fb0*/  @P0 HADD2.F32 R183, -RZ, R176.H0_H0 ;  /* 0x200000b0ffb70230 */ /* 0x000fe40000004100 */
[----:B------:R-:W-:-:S04]  /*9fc0*/  FMUL.FTZ R181, R181, UR26 ;  /* 0x0000001ab5b57c20 */ /* 0x000fc80008410000 */
[----:B------:R-:W-:-:S04]  /*9fd0*/  @P0 FMUL.FTZ R182, R181, R183 ;  /* 0x000000b7b5b60220 */ /* 0x000fc80000410000 */
[----:B------:R-:W-:Y:S01]  /*9fe0*/  FADD.FTZ R247, R88, R182 ;  /* 0x000000b658f77221 */ /* 0x000fe20000010000 */
[----:B------:R-:W-:Y:S01]  /*9ff0*/  @P0 HADD2.F32 R182, -RZ, R164.H0_H0 ;  /* 0x200000a4ffb60230 */ /* 0x000fe20000004100 */
[----:B------:R-:W-:-:S04]  /*a000*/  MOV R88, RZ ;  /* 0x000000ff00587202 */ /* 0x000fc80000000f00 */
[----:B------:R-:W-:Y:S01]  /*a010*/  @P0 FMUL.FTZ R88, R182, R181 ;  /* 0x000000b5b6580220 */ /* 0x000fe20000410000 */
[----:B------:R-:W-:Y:S01]  /*a020*/  FFMA.FTZ R181, R198, UR4, R180 ;  /* 0x00000004c6b57c23 */ /* 0x000fe200080100b4 */
[----:B------:R-:W-:Y:S01]  /*a030*/  LOP3.LUT P0, RZ, R24, 0xff00, RZ, 0xc0, !PT ;  /* 0x0000ff0018ff7812 */ /* 0x000fe2000780c0ff */
[----:B------:R-:W-:Y:S02]  /*a040*/  HADD2.F32 R182, -RZ, R48.H1_H1 ;  /* 0x30000030ffb67230 */ /* 0x000fe40000004100 */
[----:B------:R-:W-:-:S04]  /*a050*/  FADD.FTZ R181, R240, -R181 ;  /* 0x800000b5f0b57221 */ /* 0x000fc80000010000 */
[----:B------:R-:W-:Y:S01]  /*a060*/  FFMA.FTZ R181, R181, UR13, R182 ;  /* 0x0000000db5b57c23 */ /* 0x000fe200080100b6 */
[----:B------:R-:W-:-:S03]  /*a070*/  HFMA2 R182, -RZ, RZ, 0, 0 ;  /* 0x00000000ffb67431 */ /* 0x000fc600000001ff */
[----:B------:R-:W-:Y:S02]  /*a080*/  FMUL.FTZ R181, R181, UR12 ;  /* 0x0000000cb5b57c20 */ /* 0x000fe40008410000 */
[----:B------:R-:W-:Y:S02]  /*a090*/  @P0 HADD2.F32 R176, -RZ, R176.H1_H1 ;  /* 0x300000b0ffb00230 */ /* 0x000fe40000004100 */
[----:B------:R-:W-:-:S04]  /*a0a0*/  FMUL.FTZ R181, R181, UR26 ;  /* 0x0000001ab5b57c20 */ /* 0x000fc80008410000 */
[----:B------:R-:W-:-:S04]  /*a0b0*/  @P0 FMUL.FTZ R182, R181, R176 ;  /* 0x000000b0b5b60220 */ /* 0x000fc80000410000 */
[----:B------:R-:W-:Y:S01]  /*a0c0*/  FADD.FTZ R176, R89, R182 ;  /* 0x000000b659b07221 */ /* 0x000fe20000010000 */
[----:B------:R-:W-:Y:S01]  /*a0d0*/  @P0 HADD2.F32 R182, -RZ, R164.H1_H1 ;  /* 0x300000a4ffb60230 */ /* 0x000fe20000004100 */
[----:B------:R-:W-:-:S04]  /*a0e0*/  MOV R89, RZ ;  /* 0x000000ff00597202 */ /* 0x000fc80000000f00 */
[----:B------:R-:W-:Y:S01]  /*a0f0*/  @P0 FMUL.FTZ R89, R182, R181 ;  /* 0x000000b5b6590220 */ /* 0x000fe20000410000 */
[----:B------:R-:W-:Y:S01]  /*a100*/  FFMA.FTZ R181, R193, UR4, R180 ;  /* 0x00000004c1b57c23 */ /* 0x000fe200080100b4 */
[----:B------:R-:W-:Y:S01]  /*a110*/  LOP3.LUT P0, RZ, R24, 0xff0000, RZ, 0xc0, !PT ;  /* 0x00ff000018ff7812 */ /* 0x000fe2000780c0ff */
[----:B------:R-:W-:Y:S02]  /*a120*/  HADD2.F32 R182, -RZ, R49.H0_H0 ;  /* 0x20000031ffb67230 */ /* 0x000fe40000004100 */
[----:B------:R-:W-:-:S04]  /*a130*/  FADD.FTZ R181, R235, -R181 ;  /* 0x800000b5ebb57221 */ /* 0x000fc80000010000 */
[----:B------:R-:W-:Y:S01]  /*a140*/  FFMA.FTZ R181, R181, UR13, R182 ;  /* 0x0000000db5b57c23 */ /* 0x000fe200080100b6 */
[----:B------:R-:W-:-:S03]  /*a150*/  HFMA2 R182, -RZ, RZ, 0, 0 ;  /* 0x00000000ffb67431 */ /* 0x000fc600000001ff */
[----:B------:R-:W-:Y:S02]  /*a160*/  FMUL.FTZ R181, R181, UR12 ;  /* 0x0000000cb5b57c20 */ /* 0x000fe40008410000 */
[----:B------:R-:W-:Y:S02]  /*a170*/  @P0 HADD2.F32 R183, -RZ, R177.H0_H0 ;  /* 0x200000b1ffb70230 */ /* 0x000fe40000004100 */
[----:B------:R-:W-:-:S04]  /*a180*/  FMUL.FTZ R181, R181, UR26 ;  /* 0x0000001ab5b57c20 */ /* 0x000fc80008410000 */
[----:B------:R-:W-:Y:S01]  /*a190*/  @P0 FMUL.FTZ R182, R181, R183 ;  /* 0x000000b7b5b60220 */ /* 0x000fe20000410000 */
[----:B------:R-:W-:-:S03]  /*a1a0*/  @P0 HADD2.F32 R183, -RZ, R165.H0_H0 ;  /* 0x200000a5ffb70230 */ /* 0x000fc60000004100 */
[----:B------:R-:W-:Y:S01]  /*a1b0*/  FADD.FTZ R90, R90, R182 ;  /* 0x000000b65a5a7221 */ /* 0x000fe20000010000 */
[----:B------:R-:W-:Y:S01]  /*a1c0*/  MOV R182, RZ ;  /* 0x000000ff00b67202 */ /* 0x000fe20000000f00 */
[----:B------:R-:W-:Y:S01]  /*a1d0*/  @P0 FMUL.FTZ R182, R183, R181 ;  /* 0x000000b5b7b60220 */ /* 0x000fe20000410000 */
[----:B------:R-:W-:Y:S01]  /*a1e0*/  FFMA.FTZ R181, R187, UR4, R180 ;  /* 0x00000004bbb57c23 */ /* 0x000fe200080100b4 */
[----:B------:R-:W-:Y:S01]  /*a1f0*/  LOP3.LUT P0, RZ, R24, 0xff000000, RZ, 0xc0, !PT ;  /* 0xff00000018ff7812 */ /* 0x000fe2000780c0ff */
[----:B------:R-:W-:Y:S02]  /*a200*/  HADD2.F32 R183, -RZ, R49.H1_H1 ;  /* 0x30000031ffb77230 */ /* 0x000fe40000004100 */
[----:B------:R-:W-:-:S04]  /*a210*/  FADD.FTZ R181, R230, -R181 ;  /* 0x800000b5e6b57221 */ /* 0x000fc80000010000 */
[----:B------:R-:W-:-:S04]  /*a220*/  FFMA.FTZ R183, R181, UR13, R183 ;  /* 0x0000000db5b77c23 */ /* 0x000fc800080100b7 */
[----:B------:R-:W-:Y:S02]  /*a230*/  FMUL.FTZ R183, R183, UR12 ;  /* 0x0000000cb7b77c20 */ /* 0x000fe40008410000 */
        /* <DEDUP_REMOVED lines=8> */
[----:B------:R-:W-:Y:S01]  /*a2c0*/  FFMA.FTZ R177, R6, UR4, R180 ;  /* 0x0000000406b17c23 */ /* 0x000fe200080100b4 */
[----:B------:R-:W-:Y:S01]  /*a2d0*/  LOP3.LUT P0, RZ, R25, 0xff, RZ, 0xc0, !PT ;  /* 0x000000ff19ff7812 */ /* 0x000fe2000780c0ff */
[----:B------:R-:W-:Y:S02]  /*a2e0*/  HADD2.F32 R181, -RZ, R50.H0_H0 ;  /* 0x20000032ffb57230 */ /* 0x000fe40000004100 */
[----:B------:R-:W-:-:S04]  /*a2f0*/  FADD.FTZ R177, R222, -R177 ;  /* 0x800000b1deb17221 */ /* 0x000fc80000010000 */
[----:B------:R-:W-:-:S04]  /*a300*/  FFMA.FTZ R177, R177, UR13, R181 ;  /* 0x0000000db1b17c23 */ /* 0x000fc800080100b5 */
[----:B------:R-:W-:Y:S02]  /*a310*/  FMUL.FTZ R177, R177, UR12 ;  /* 0x0000000cb1b17c20 */ /* 0x000fe40008410000 */
[----:B------:R-:W-:Y:S02]  /*a320*/  @P0 HADD2.F32 R226, -RZ, R178.H0_H0 ;  /* 0x200000b2ffe20230 */ /* 0x000fe40000004100 */
[----:B------:R-:W-:Y:S01]  /*a330*/  FMUL.FTZ R181, R177, UR26 ;  /* 0x0000001ab1b57c20 */ /* 0x000fe20008410000 */
[----:B------:R-:W-:-:S03]  /*a340*/  HFMA2 R177, -RZ, RZ, 0, 0 ;  /* 0x00000000ffb17431 */ /* 0x000fc600000001ff */
        /* <DEDUP_REMOVED lines=33> */
[----:B------:R-:W-:Y:S01]  /*a560*/  ISETP.GE.U32.AND P0, PT, R24, RZ, PT ;  /* 0x000000ff1800720c */ /* 0x000fe20003f06070 */
[----:B------:R-:W-:Y:S01]  /*a570*/  FFMA.FTZ R226, R17, UR4, R180 ;  /* 0x0000000411e27c23 */ /* 0x000fe200080100b4 */
[----:B------:R-:W-:Y:S02]  /*a580*/  HADD2.F32 R227, -RZ, R51.H1_H1 ;  /* 0x30000033ffe37230 */ /* 0x000fe40000004100 */
[----:B------:R-:W-:Y:S01]  /*a590*/  ISETP.GE.U32.AND.EX P0, PT, R25, 0x1000000, PT, P0 ;  /* 0x010000001900780c */ /* 0x000fe20003f06100 */
[----:B------:R-:W-:-:S04]  /*a5a0*/  FADD.FTZ R226, R206, -R226 ;  /* 0x800000e2cee27221 */ /* 0x000fc80000010000 */
[----:B------:R-:W-:Y:S01]  /*a5b0*/  FFMA.FTZ R226, R226, UR13, R227 ;  /* 0x0000000de2e27c23 */ /* 0x000fe200080100e3 */
[----:B------:R-:W-:-:S03]  /*a5c0*/  HFMA2 R227, -RZ, RZ, 0, 0 ;  /* 0x00000000ffe37431 */ /* 0x000fc600000001ff */
[----:B------:R-:W-:-:S04]  /*a5d0*/  FMUL.FTZ R226, R226, UR12 ;  /* 0x0000000ce2e27c20 */ /* 0x000fc80008410000 */
[----:B------:R-:W-:Y:S02]  /*a5e0*/  @P0 HADD2.F32 R179, -RZ, R179.H1_H1 ;  /* 0x300000b3ffb30230 */ /* 0x000fe40000004100 */
[----:B------:R-:W-:-:S04]  /*a5f0*/  FMUL.FTZ R226, R226, UR26 ;  /* 0x0000001ae2e27c20 */ /* 0x000fc80008410000 */
[----:B------:R-:W-:-:S04]  /*a600*/  @P0 FMUL.FTZ R227, R226, R179 ;  /* 0x000000b3e2e30220 */ /* 0x000fc80000410000 */
[----:B------:R-:W-:Y:S01]  /*a610*/  FADD.FTZ R179, R87, R227 ;  /* 0x000000e357b37221 */ /* 0x000fe20000010000 */
[----:B------:R-:W-:Y:S01]  /*a620*/  @P0 HADD2.F32 R227, -RZ, R167.H1_H1 ;  /* 0x300000a7ffe30230 */ /* 0x000fe20000004100 */
[----:B------:R-:W-:-:S04]  /*a630*/  MOV R87, RZ ;  /* 0x000000ff00577202 */ /* 0x000fc80000000f00 */
[----:B------:R-:W-:-:S05]  /*a640*/  @P0 FMUL.FTZ R87, R227, R226 ;  /* 0x000000e2e3570220 */ /* 0x000fca0000410000 */
[----:B------:R-:W-:Y:S02]  /*a650*/  F2FP.F16.F32.PACK_AB R87, R87, R86 ;  /* 0x000000565757723e */ /* 0x000fe400000000ff */
[----:B------:R-:W-:Y:S02]  /*a660*/  F2FP.F16.F32.PACK_AB R86, R85, R84 ;  /* 0x000000545556723e */ /* 0x000fe400000000ff */
[----:B------:R-:W-:Y:S02]  /*a670*/  F2FP.F16.F32.PACK_AB R85, R183, R182 ;  /* 0x000000b6b755723e */ /* 0x000fe400000000ff */
[----:B------:R-:W-:Y:S01]  /*a680*/  F2FP.F16.F32.PACK_AB R84, R89, R88 ;  /* 0x000000585954723e */ /* 0x000fe200000000ff */
[----:B------:R-:W-:Y:S06]  /*a690*/  BRA `(.L_x_3051) ;  /* 0x0000000400e07947 */ /* 0x000fec0003800000 */
.L_x_3050:
[----:B------:R-:W-:Y:S01]  /*a6a0*/  FFMA.FTZ R172, R188, UR4, R180 ;  /* 0x00000004bcac7c23 */ /* 0x000fe200080100b4 */
[--C-:B-----5:R-:W-:Y:S01]  /*a6b0*/  HADD2.F32 R173, -RZ, R48.reuse.H0_H0 ;  /* 0x20000030ffad7230 */ /* 0x120fe20000004100 */
[C---:B------:R-:W-:Y:S01]  /*a6c0*/  LOP3.LUT P6, RZ, R24.reuse, 0xff, RZ, 0xc0, !PT ;  /* 0x000000ff18ff7812 */ /* 0x040fe200078cc0ff */
[----:B------:R-:W-:Y:S02]  /*a6d0*/  HFMA2 R174, -RZ, RZ, 0, 0 ;  /* 0x00000000ffae7431 */ /* 0x000fe400000001ff */
[----:B------:R-:W-:Y:S01]  /*a6e0*/  FADD.FTZ R172, R207, -R172 ;  /* 0x800000accfac7221 */ /* 0x000fe20000010000 */
[----:B------:R-:W-:Y:S02]  /*a6f0*/  LOP3.LUT P0, RZ, R24, 0xff00, RZ, 0xc0, !PT ;  /* 0x0000ff0018ff7812 */ /* 0x000fe4000780c0ff */
[----:B------:R-:W-:Y:S02]  /*a700*/  CS2R R182, SRZ ;  /* 0x0000000000b67805 */ /* 0x000fe4000001ff00 */
[----:B------:R-:W-:Y:S01]  /*a710*/  MOV R226, RZ ;  /* 0x000000ff00e27202 */ /* 0x000fe20000000f00 */
[----:B------:R-:W-:Y:S01]  /*a720*/  FFMA.FTZ R227, R172, UR13, R173 ;  /* 0x0000000dace37c23 */ /* 0x000fe200080100ad */
[----:B------:R-:W-:Y:S01]  /*a730*/  FFMA.FTZ R172, R198, UR4, R180 ;  /* 0x00000004c6ac7c23 */ /* 0x000fe200080100b4 */
[----:B------:R-:W-:-:S02]  /*a740*/  HADD2.F32 R173, -RZ, R48.H1_H1 ;  /* 0x30000030ffad7230 */ /* 0x000fc40000004100 */
[----:B------:R-:W-:Y:S02]  /*a750*/  HFMA2 R250, -RZ, RZ, 0, 0 ;  /* 0x00000000fffa7431 */ /* 0x000fe400000001ff */
[----:B------:R-:W-:Y:S01]  /*a760*/  FADD.FTZ R172, R240, -R172 ;  /* 0x800000acf0ac7221 */ /* 0x000fe20000010000 */
[----:B------:R-:W-:-:S03]  /*a770*/  @P6 HADD2.F32 R175, -RZ, R176.H0_H0 ;  /* 0x200000b0ffaf6230 */ /* 0x000fc60000004100 */
[----:B------:R-:W-:Y:S01]  /*a780*/  FFMA.FTZ R172, R172, UR13, R173 ;  /* 0x0000000dacac7c23 */ /* 0x000fe200080100ad */
[----:B------:R-:W-:Y:S01]  /*a790*/  FMUL.FTZ R173, R227, UR12 ;  /* 0x0000000ce3ad7c20 */ /* 0x000fe20008410000 */
[----:B------:R-:W-:-:S03]  /*a7a0*/  @P6 HADD2.F32 R181, -RZ, R164.H0_H0 ;  /* 0x200000a4ffb56230 */ /* 0x000fc60000004100 */
[----:B------:R-:W-:-:S04]  /*a7b0*/  FMUL.FTZ R173, R173, UR26 ;  /* 0x0000001aadad7c20 */ /* 0x000fc80008410000 */
[-C--:B------:R-:W-:Y:S01]  /*a7c0*/  @P6 FMUL.FTZ R174, R175, R173.reuse ;  /* 0x000000adafae6220 */ /* 0x080fe20000410000 */
[----:B------:R-:W-:Y:S01]  /*a7d0*/  FMUL.FTZ R175, R172, UR12 ;  /* 0x0000000cacaf7c20 */ /* 0x000fe20008410000 */
[----:B------:R-:W-:Y:S01]  /*a7e0*/  @P6 FMUL.FTZ R182, R181, R173 ;  /* 0x000000adb5b66220 */ /* 0x000fe20000410000 */
[----:B------:R-:W-:Y:S01]  /*a7f0*/  @P0 HADD2.F32 R173, -RZ, R176.H1_H1 ;  /* 0x300000b0ffad0230 */ /* 0x000fe20000004100 */
[----:B------:R-:W-:Y:S01]  /*a800*/  MOV R176, RZ ;  /* 0x000000ff00b07202 */ /* 0x000fe20000000f00 */
[----:B------:R-:W-:Y:S01]  /*a810*/  FMUL.FTZ R175, R175, UR26 ;  /* 0x0000001aafaf7c20 */ /* 0x000fe20008410000 */
[----:B------:R-:W-:Y:S01]  /*a820*/  HADD2.F32 R181, -RZ, R49.H0_H0 ;  /* 0x20000031ffb57230 */ /* 0x000fe20000004100 */
[----:B------:R-:W-:Y:S02]  /*a830*/  LOP3.LUT P6, RZ, R24, 0xff0000, RZ, 0xc0, !PT ;  /* 0x00ff000018ff7812 */ /* 0x000fe400078cc0ff */
[----:B------:R-:W-:Y:S01]  /*a840*/  @P0 FMUL.FTZ R176, R173, R175 ;  /* 0x000000afadb00220 */ /* 0x000fe20000410000 */
[----:B------:R-:W-:Y:S01]  /*a850*/  FFMA.FTZ R173, R193, UR4, R180 ;  /* 0x00000004c1ad7c23 */ /* 0x000fe200080100b4 */
[----:B------:R-:W-:-:S02]  /*a860*/  F2FP.F16.F32.PACK_AB R172, R172, R227 ;  /* 0x000000e3acac723e */ /* 0x000fc400000000ff */
[----:B------:R-:W-:Y:S01]  /*a870*/  FADD.FTZ R176, R89, R176 ;  /* 0x000000b059b07221 */ /* 0x000fe20000010000 */
[----:B------:R-:W-:-:S04]  /*a880*/  FADD.FTZ R173, R235, -R173 ;  /* 0x800000adebad7221 */ /* 0x000fc80000010000 */
[----:B------:R-:W-:Y:S01]  /*a890*/  FFMA.FTZ R173, R173, UR13, R181 ;  /* 0x0000000dadad7c23 */ /* 0x000fe200080100b5 */
[----:B------:R-:W-:Y:S02]  /*a8a0*/  @P0 HADD2.F32 R181, -RZ, R164.H1_H1 ;  /* 0x300000a4ffb50230 */ /* 0x000fe40000004100 */
[----:B------:R-:W-:Y:S02]  /*a8b0*/  @P6 HADD2.F32 R228, -RZ, R177.H0_H0 ;  /* 0x200000b1ffe46230 */ /* 0x000fe40000004100 */
[----:B------:R-:W-:Y:S02]  /*a8c0*/  @P6 HADD2.F32 R247, -RZ, R165.H0_H0 ;  /* 0x200000a5fff76230 */ /* 0x000fe40000004100 */
[----:B------:R-:W-:Y:S01]  /*a8d0*/  @P0 FMUL.FTZ R183, R181, R175 ;  /* 0x000000afb5b70220 */ /* 0x000fe20000410000 */
[----:B------:R-:W-:Y:S01]  /*a8e0*/  FMUL.FTZ R175, R173, UR12 ;  /* 0x0000000cadaf7c20 */ /* 0x000fe20008410000 */
[----:B------:R-:W-:-:S03]  /*a8f0*/  LOP3.LUT P0, RZ, R24, 0xff000000, RZ, 0xc0, !PT ;  /* 0xff00000018ff7812 */ /* 0x000fc6000780c0ff */
[----:B------:R-:W-:Y:S01]  /*a900*/  FMUL.FTZ R181, R175, UR26 ;  /* 0x0000001aafb57c20 */ /* 0x000fe20008410000 */
[----:B------:R-:W-:-:S03]  /*a910*/  HFMA2 R175, -RZ, RZ, 0, 0 ;  /* 0x00000000ffaf7431 */ /* 0x000fc600000001ff */
[-C--:B------:R-:W-:Y:S01]  /*a920*/  @P6 FMUL.FTZ R175, R228, R181.reuse ;  /* 0x000000b5e4af6220 */ /* 0x080fe20000410000 */
[----:B------:R-:W-:Y:S01]  /*a930*/  @P6 FMUL.FTZ R226, R247, R181 ;  /* 0x000000b5f7e26220 */ /* 0x000fe20000410000 */
[----:B------:R-:W-:Y:S01]  /*a940*/  FFMA.FTZ R181, R187, UR4, R180 ;  /* 0x00000004bbb57c23 */ /* 0x000fe200080100b4 */
[----:B------:R-:W-:Y:S02]  /*a950*/  HADD2.F32 R228, -RZ, R49.H1_H1 ;  /* 0x30000031ffe47230 */ /* 0x000fe40000004100 */
[----:B------:R-:W-:Y:S01]  /*a960*/  FADD.FTZ R90, R90, R175 ;  /* 0x000000af5a5a7221 */ /* 0x000fe20000010000 */
[----:B------:R-:W-:Y:S02]  /*a970*/  HFMA2 R175, -RZ, RZ, 0, 0 ;  /* 0x00000000ffaf7431 */ /* 0x000fe400000001ff */
[----:B------:R-:W-:Y:S01]  /*a980*/  FADD.FTZ R181, R230, -R181 ;  /* 0x800000b5e6b57221 */ /* 0x000fe20000010000 */
[----:B------:R-:W-:Y:S02]  /*a990*/  @P0 HADD2.F32 R247, -RZ, R177.H1_H1 ;  /* 0x300000b1fff70230 */ /* 0x000fe40000004100 */
[----:B------:R-:W-:-:S02]  /*a9a0*/  HFMA2 R177, -RZ, RZ, 0, 0 ;  /* 0x00000000ffb17431 */ /* 0x000fc400000001ff */
[----:B------:R-:W-:-:S04]  /*a9b0*/  FFMA.FTZ R228, R181, UR13, R228 ;  /* 0x0000000db5e47c23 */ /* 0x000fc800080100e4 */
[C---:B------:R-:W-:Y:S01]  /*a9c0*/  FMUL.FTZ R181, R228.reuse, UR12 ;  /* 0x0000000ce4b57c20 */ /* 0x040fe20008410000 */
[----:B------:R-:W-:-:S03]  /*a9d0*/  F2FP.F16.F32.PACK_AB R173, R228, R173 ;  /* 0x000000ade4ad723e */ /* 0x000fc600000000ff */
[----:B------:R-:W-:-:S04]  /*a9e0*/  FMUL.FTZ R181, R181, UR26 ;  /* 0x0000001ab5b57c20 */ /* 0x000fc80008410000 */
[----:B------:R-:W-:Y:S01]  /*a9f0*/  @P0 FMUL.FTZ R177, R247, R181 ;  /* 0x000000b5f7b10220 */ /* 0x000fe20000410000 */
[----:B------:R-:W-:Y:S01]  /*aa00*/  FADD.FTZ R247, R88, R174 ;  /* 0x000000ae58f77221 */ /* 0x000fe20000010000 */
[----:B------:R-:W-:Y:S01]  /*aa10*/  @P0 HADD2.F32 R174, -RZ, R165.H1_H1 ;  /* 0x300000a5ffae0230 */ /* 0x000fe20000004100 */
[----:B------:R-:W-:Y:S01]  /*aa20*/  MOV R88, RZ ;  /* 0x000000ff00587202 */ /* 0x000fe20000000f00 */
[----:B------:R-:W-:-:S03]  /*aa30*/  FADD.FTZ R91, R91, R177 ;  /* 0x000000b15b5b7221 */ /* 0x000fc60000010000 */
[----:B------:R-:W-:Y:S01]  /*aa40*/  @P0 FMUL.FTZ R88, R174, R181 ;  /* 0x000000b5ae580220 */ /* 0x000fe20000410000 */
[----:B------:R-:W-:Y:S01]  /*aa50*/  FFMA.FTZ R174, R6, UR4, R180 ;  /* 0x0000000406ae7c23 */ /* 0x000fe200080100b4 */
[----:B------:R-:W-:Y:S01]  /*aa60*/  HADD2.F32 R181, -RZ, R50.H0_H0 ;  /* 0x20000032ffb57230 */ /* 0x000fe20000004100 */
[----:B------:R-:W-:Y:S02]  /*aa70*/  LOP3.LUT P0, RZ, R25, 0xff, RZ, 0xc0, !PT ;  /* 0x000000ff19ff7812 */ /* 0x000fe4000780c0ff */
[----:B------:R-:W-:-:S04]  /*aa80*/  FADD.FTZ R174, R222, -R174 ;  /* 0x800000aedeae7221 */ /* 0x000fc80000010000 */
[----:B------:R-:W-:-:S04]  /*aa90*/  FFMA.FTZ R174, R174, UR13, R181 ;  /* 0x0000000daeae7c23 */ /* 0x000fc800080100b5 */
[----:B------:R-:W-:-:S03]  /*aaa0*/  FMUL.FTZ R89, R174, UR12 ;  /* 0x0000000cae597c20 */ /* 0x000fc60008410000 */
[----:B------:R-:W-:Y:S02]  /*aab0*/  @P0 HADD2.F32 R181, -RZ, R166.H0_H0 ;  /* 0x200000a6ffb50230 */ /* 0x000fe40000004100 */
[----:B------:R-:W-:Y:S01]  /*aac0*/  FMUL.FTZ R177, R89, UR26 ;  /* 0x0000001a59b17c20 */ /* 0x000fe20008410000 */
[----:B------:R-:W-:-:S05]  /*aad0*/  @P0 HADD2.F32 R89, -RZ, R178.H0_H0 ;  /* 0x200000b2ff590230 */ /* 0x000fca0000004100 */
[-C--:B------:R-:W-:Y:S01]  /*aae0*/  @P0 FMUL.FTZ R175, R89, R177.reuse ;  /* 0x000000b159af0220 */ /* 0x080fe20000410000 */
[----:B------:R-:W-:Y:S01]  /*aaf0*/  MOV R89, RZ ;  /* 0x000000ff00597202 */ /* 0x000fe20000000f00 */
[----:B------:R-:W-:Y:S01]  /*ab00*/  @P0 FMUL.FTZ R89, R181, R177 ;  /* 0x000000b1b5590220 */ /* 0x000fe20000410000 */
[----:B------:R-:W-:Y:S01]  /*ab10*/  FFMA.FTZ R177, R7, UR4, R180 ;  /* 0x0000000407b17c23 */ /* 0x000fe200080100b4 */
[----:B------:R-:W-:Y:S01]  /*ab20*/  LOP3.LUT P0, RZ, R25, 0xff00, RZ, 0xc0, !PT ;  /* 0x0000ff0019ff7812 */ /* 0x000fe2000780c0ff */
[----:B------:R-:W-:Y:S02]  /*ab30*/  HADD2.F32 R181, -RZ, R50.H1_H1 ;  /* 0x30000032ffb57230 */ /* 0x000fe40000004100 */
[----:B------:R-:W-:-:S04]  /*ab40*/  FADD.FTZ R177, R217, -R177 ;  /* 0x800000b1d9b17221 */ /* 0x000fc80000010000 */
[----:B------:R-:W-:Y:S01]  /*ab50*/  FFMA.FTZ R248, R177, UR13, R181 ;  /* 0x0000000db1f87c23 */ /* 0x000fe200080100b5 */
[----:B------:R-:W-:-:S03]  /*ab60*/  FADD.FTZ R177, R84, R175 ;  /* 0x000000af54b17221 */ /* 0x000fc60000010000 */
[C---:B------:R-:W-:Y:S01]  /*ab70*/  FMUL.FTZ R175, R248.reuse, UR12 ;  /* 0x0000000cf8af7c20 */ /* 0x040fe20008410000 */
[----:B------:R-:W-:Y:S01]  /*ab80*/  F2FP.F16.F32.PACK_AB R174, R248, R174 ;  /* 0x000000aef8ae723e */ /* 0x000fe200000000ff */
[----:B------:R-:W-:Y:S02]  /*ab90*/  @P0 HADD2.F32 R84, -RZ, R178.H1_H1 ;  /* 0x300000b2ff540230 */ /* 0x000fe40000004100 */
[----:B------:R-:W-:Y:S02]  /*aba0*/  HFMA2 R178, -RZ, RZ, 0, 0 ;  /* 0x00000000ffb27431 */ /* 0x000fe400000001ff */
[----:B------:R-:W-:-:S04]  /*abb0*/  FMUL.FTZ R175, R175, UR26 ;  /* 0x0000001aafaf7c20 */ /* 0x000fc80008410000 */
[----:B------:R-:W-:Y:S01]  /*abc0*/  @P0 FMUL.FTZ R178, R84, R175 ;  /* 0x000000af54b20220 */ /* 0x000fe20000410000 */
[----:B------:R-:W-:-:S03]  /*abd0*/  MOV R84, RZ ;  /* 0x000000ff00547202 */ /* 0x000fc60000000f00 */
[----:B------:R-:W-:Y:S01]  /*abe0*/  FADD.FTZ R181, R85, R178 ;  /* 0x000000b255b57221 */ /* 0x000fe20000010000 */
[----:B------:R-:W-:-:S05]  /*abf0*/  @P0 HADD2.F32 R85, -RZ, R166.H1_H1 ;  /* 0x300000a6ff550230 */ /* 0x000fca0000004100 */
        /* <DEDUP_REMOVED lines=10> */
[----:B------:R-:W-:-:S04]  /*aca0*/  @P0 FMUL.FTZ R85, R178, R249 ;  /* 0x000000f9b2550220 */ /* 0x000fc80000410000 */
[----:B------:R-:W-:Y:S01]  /*acb0*/  FADD.FTZ R178, R86, R85 ;  /* 0x0000005556b27221 */ /* 0x000fe20000010000 */
[----:B------:R-:W-:Y:S01]  /*acc0*/  @P0 HADD2.F32 R86, -RZ, R167.H0_H0 ;  /* 0x200000a7ff560230 */ /* 0x000fe20000004100 */
[----:B------:R-:W-:-:S04]  /*acd0*/  MOV R85, RZ ;  /* 0x000000ff00557202 */ /* 0x000fc80000000f00 */
[----:B------:R-:W-:Y:S01]  /*ace0*/  @P0 FMUL.FTZ R85, R86, R249 ;  /* 0x000000f956550220 */ /* 0x000fe20000410000 */
[----:B------:R-:W-:Y:S01]  /*acf0*/  ISETP.GE.U32.AND P0, PT, R24, RZ, PT ;  /* 0x000000ff1800720c */ /* 0x000fe20003f06070 */
[----:B------:R-:W-:Y:S01]  /*ad00*/  FFMA.FTZ R86, R17, UR4, R180 ;  /* 0x0000000411567c23 */ /* 0x000fe200080100b4 */
[----:B------:R-:W-:Y:S02]  /*ad10*/  HADD2.F32 R249, -RZ, R51.H1_H1 ;  /* 0x30000033fff97230 */ /* 0x000fe40000004100 */
[----:B------:R-:W-:Y:S01]  /*ad20*/  ISETP.GE.U32.AND.EX P0, PT, R25, 0x1000000, PT, P0 ;  /* 0x010000001900780c */ /* 0x000fe20003f06100 */
[----:B------:R-:W-:-:S04]  /*ad30*/  FADD.FTZ R86, R206, -R86 ;  /* 0x80000056ce567221 */ /* 0x000fc80000010000 */
[----:B------:R-:W-:-:S04]  /*ad40*/  FFMA.FTZ R86, R86, UR13, R249 ;  /* 0x0000000d56567c23 */ /* 0x000fc800080100f9 */
[C---:B------:R-:W-:Y:S01]  /*ad50*/  FMUL.FTZ R249, R86.reuse, UR12 ;  /* 0x0000000c56f97c20 */ /* 0x040fe20008410000 */
[----:B------:R-:W-:Y:S02]  /*ad60*/  F2FP.F16.F32.PACK_AB R175, R86, R175 ;  /* 0x000000af56af723e */ /* 0x000fe400000000ff */
[----:B------:R-:W-:Y:S01]  /*ad70*/  F2FP.F16.F32.PACK_AB R86, R84, R89 ;  /* 0x000000595456723e */ /* 0x000fe200000000ff */
[----:B------:R-:W-:Y:S02]  /*ad80*/  @P0 HADD2.F32 R179, -RZ, R179.H1_H1 ;  /* 0x300000b3ffb30230 */ /* 0x000fe40000004100 */
[----:B------:R-:W-:Y:S01]  /*ad90*/  FMUL.FTZ R249, R249, UR26 ;  /* 0x0000001af9f97c20 */ /* 0x000fe20008410000 */
[----:B------:R-:W-:-:S03]  /*ada0*/  F2FP.F16.F32.PACK_AB R84, R183, R182 ;  /* 0x000000b6b754723e */ /* 0x000fc600000000ff */
[----:B------:R-:W-:-:S04]  /*adb0*/  @P0 FMUL.FTZ R250, R179, R249 ;  /* 0x000000f9b3fa0220 */ /* 0x000fc80000410000 */
[----:B------:R-:W-:Y:S01]  /*adc0*/  FADD.FTZ R179, R87, R250 ;  /* 0x000000fa57b37221 */ /* 0x000fe20000010000 */
[----:B------:R-:W-:Y:S01]  /*add0*/  @P0 HADD2.F32 R250, -RZ, R167.H1_H1 ;  /* 0x300000a7fffa0230 */ /* 0x000fe20000004100 */
[----:B------:R-:W-:-:S04]  /*ade0*/  MOV R87, RZ ;  /* 0x000000ff00577202 */ /* 0x000fc80000000f00 */
[----:B------:R-:W-:-:S05]  /*adf0*/  @P0 FMUL.FTZ R87, R250, R249 ;  /* 0x000000f9fa570220 */ /* 0x000fca0000410000 */
[----:B------:R-:W-:Y:S02]  /*ae00*/  F2FP.F16.F32.PACK_AB R87, R87, R85 ;  /* 0x000000555757723e */ /* 0x000fe400000000ff */
[----:B------:R-:W-:-:S07]  /*ae10*/  F2FP.F16.F32.PACK_AB R85, R88, R226 ;  /* 0x000000e25855723e */ /* 0x000fce00000000ff */
.L_x_3051:
        /* <DEDUP_REMOVED lines=15> */
.L_x_3049:
[----:B------:R-:W-:Y:S05]  /*af10*/  BSYNC.RECONVERGENT B1 ;  /* 0x0000000000017941 */ /* 0x000fea0003800200 */
.L_x_3048:
        /* <DEDUP_REMOVED lines=9> */
[----:B-----5:R-:W-:Y:S01]  /*afb0*/  LOP3.LUT P6, RZ, R22, 0xff, RZ, 0xc0, !PT ;  /* 0x000000ff16ff7812 */ /* 0x020fe200078cc0ff */
[----:B------:R-:W-:Y:S01]  /*afc0*/  HADD2.F32 R173, -RZ, R44.H0_H0 ;  /* 0x2000002cffad7230 */ /* 0x000fe20000004100 */
[----:B------:R-:W-:Y:S01]  /*afd0*/  CS2R R182, SRZ ;  /* 0x0000000000b67805 */ /* 0x000fe2000001ff00 */
[----:B------:R-:W-:Y:S01]  /*afe0*/  FADD.FTZ R172, R244, -R172 ;  /* 0x800000acf4ac7221 */ /* 0x000fe20000010000 */
[----:B------:R-:W-:Y:S01]  /*aff0*/  HFMA2 R174, -RZ, RZ, 0, 0 ;  /* 0x00000000ffae7431 */ /* 0x000fe200000001ff */
[----:B------:R-:W-:Y:S01]  /*b000*/  MOV R226, RZ ;  /* 0x000000ff00e27202 */ /* 0x000fe20000000f00 */
[----:B------:R-:W-:Y:S02]  /*b010*/  HFMA2 R250, -RZ, RZ, 0, 0 ;  /* 0x00000000fffa7431 */ /* 0x000fe400000001ff */
[----:B------:R-:W-:-:S04]  /*b020*/  FFMA.FTZ R227, R172, UR13, R173 ;  /* 0x0000000dace37c23 */ /* 0x000fc800080100ad */
[----:B------:R-:W-:Y:S01]  /*b030*/  FMUL.FTZ R172, R227, UR12 ;  /* 0x0000000ce3ac7c20 */ /* 0x000fe20008410000 */
[----:B------:R-:W-:Y:S02]  /*b040*/  @P6 HADD2.F32 R173, -RZ, R176.H0_H0 ;  /* 0x200000b0ffad6230 */ /* 0x000fe40000004100 */
[----:B------:R-:W-:Y:S02]  /*b050*/  @P6 HADD2.F32 R175, -RZ, R156.H0_H0 ;  /* 0x2000009cffaf6230 */ /* 0x000fe40000004100 */
[----:B------:R-:W-:-:S04]  /*b060*/  FMUL.FTZ R172, R172, UR26 ;  /* 0x0000001aacac7c20 */ /* 0x000fc80008410000 */
[----:B------:R-:W-:Y:S01]  /*b070*/  @P6 FMUL.FTZ R174, R172, R173 ;  /* 0x000000adacae6220 */ /* 0x000fe20000410000 */
[----:B------:R-:W-:Y:S01]  /*b080*/  @P6 FMUL.FTZ R182, R175, R172 ;  /* 0x000000acafb66220 */ /* 0x000fe20000410000 */
[----:B------:R-:W-:Y:S01]  /*b090*/  FFMA.FTZ R172, R197, UR4, R180 ;  /* 0x00000004c5ac7c23 */ /* 0x000fe200080100b4 */
[----:B------:R-:W-:Y:S01]  /*b0a0*/  LOP3.LUT P6, RZ, R22, 0xff00, RZ, 0xc0, !PT ;  /* 0x0000ff0016ff7812 */ /* 0x000fe200078cc0ff */
[----:B------:R-:W-:Y:S02]  /*b0b0*/  HADD2.F32 R173, -RZ, R44.H1_H1 ;  /* 0x3000002cffad7230 */ /* 0x000fe40000004100 */
[----:B------:R-:W-:-:S04]  /*b0c0*/  FADD.FTZ R172, R239, -R172 ;  /* 0x800000acefac7221 */ /* 0x000fc80000010000 */
[----:B------:R-:W-:-:S04]  /*b0d0*/  FFMA.FTZ R172, R172, UR13, R173 ;  /* 0x0000000dacac7c23 */ /* 0x000fc800080100ad */
[C---:B------:R-:W-:Y:S01]  /*b0e0*/  FMUL.FTZ R173, R172.reuse, UR12 ;  /* 0x0000000cacad7c20 */ /* 0x040fe20008410000 */
[----:B------:R-:W-:Y:S01]  /*b0f0*/  F2FP.F16.F32.PACK_AB R172, R172, R227 ;  /* 0x000000e3acac723e */ /* 0x000fe200000000ff */
[----:B------:R-:W-:Y:S01]  /*b100*/  @P6 HADD2.F32 R175, -RZ, R176.H1_H1 ;  /* 0x300000b0ffaf6230 */ /* 0x000fe20000004100 */
[----:B------:R-:W-:Y:S01]  /*b110*/  MOV R176, RZ ;  /* 0x000000ff00b07202 */ /* 0x000fe20000000f00 */
[----:B------:R-:W-:-:S04]  /*b120*/  FMUL.FTZ R173, R173, UR26 ;  /* 0x0000001aadad7c20 */ /* 0x000fc80008410000 */
[----:B------:R-:W-:Y:S01]  /*b130*/  @P6 FMUL.FTZ R176, R173, R175 ;  /* 0x000000afadb06220 */ /* 0x000fe20000410000 */
[----:B------:R-:W-:-:S03]  /*b140*/  @P6 HADD2.F32 R175, -RZ, R156.H1_H1 ;  /* 0x3000009cffaf6230 */ /* 0x000fc60000004100 */
[----:B------:R-:W-:Y:S02]  /*b150*/  FADD.FTZ R176, R81, R176 ;  /* 0x000000b051b07221 */ /* 0x000fe40000010000 */
        /* <DEDUP_REMOVED lines=8> */
[----:B------:R-:W-:Y:S02]  /*b1e0*/  @P6 HADD2.F32 R247, -RZ, R157.H0_H0 ;  /* 0x2000009dfff76230 */ /* 0x000fe40000004100 */
[----:B------:R-:W-:Y:S01]  /*b1f0*/  FMUL.FTZ R181, R175, UR26 ;  /* 0x0000001aafb57c20 */ /* 0x000fe20008410000 */
[----:B------:R-:W-:-:S03]  /*b200*/  HFMA2 R175, -RZ, RZ, 0, 0 ;  /* 0x00000000ffaf7431 */ /* 0x000fc600000001ff */
[----:B------:R-:W-:Y:S01]  /*b210*/  @P6 FMUL.FTZ R175, R181, R228 ;  /* 0x000000e4b5af6220 */ /* 0x000fe20000410000 */
[----:B------:R-:W-:Y:S01]  /*b220*/  @P6 FMUL.FTZ R226, R247, R181 ;  /* 0x000000b5f7e26220 */ /* 0x000fe20000410000 */
[----:B------:R-:W-:Y:S01]  /*b230*/  FFMA.FTZ R181, R186, UR4, R180 ;  /* 0x00000004bab57c23 */ /* 0x000fe200080100b4 */
[----:B------:R-:W-:Y:S01]  /*b240*/  LOP3.LUT P6, RZ, R22, 0xff000000, RZ, 0xc0, !PT ;  /* 0xff00000016ff7812 */ /* 0x000fe200078cc0ff */
[----:B------:R-:W-:Y:S02]  /*b250*/  HADD2.F32 R228, -RZ, R45.H1_H1 ;  /* 0x3000002dffe47230 */ /* 0x000fe40000004100 */
[----:B------:R-:W-:Y:S01]  /*b260*/  FADD.FTZ R82, R82, R175 ;  /* 0x000000af52527221 */ /* 0x000fe20000010000 */
[----:B------:R-:W-:Y:S01]  /*b270*/  FADD.FTZ R181, R229, -R181 ;  /* 0x800000b5e5b57221 */ /* 0x000fe20000010000 */
[----:B------:R-:W-:-:S03]  /*b280*/  HFMA2 R175, -RZ, RZ, 0, 0 ;  /* 0x00000000ffaf7431 */ /* 0x000fc600000001ff */
[----:B------:R-:W-:-:S04]  /*b290*/  FFMA.FTZ R228, R181, UR13, R228 ;  /* 0x0000000db5e47c23 */ /* 0x000fc800080100e4 */
[C---:B------:R-:W-:Y:S01]  /*b2a0*/  FMUL.FTZ R181, R228.reuse, UR12 ;  /* 0x0000000ce4b57c20 */ /* 0x040fe20008410000 */
[----:B------:R-:W-:Y:S01]  /*b2b0*/  F2FP.F16.F32.PACK_AB R173, R228, R173 ;  /* 0x000000ade4ad723e */ /* 0x000fe200000000ff */
[----:B------:R-:W-:Y:S02]  /*b2c0*/  @P6 HADD2.F32 R247, -RZ, R177.H1_H1 ;  /* 0x300000b1fff76230 */ /* 0x000fe40000004100 */
[----:B------:R-:W-:Y:S02]  /*b2d0*/  HFMA2 R177, -RZ, RZ, 0, 0 ;  /* 0x00000000ffb17431 */ /* 0x000fe400000001ff */
        /* <DEDUP_REMOVED lines=16> */
[----:B------:R-:W-:Y:S01]  /*b3e0*/  @P6 FMUL.FTZ R175, R177, R81 ;  /* 0x00000051b1af6220 */ /* 0x000fe20000410000 */
        /* <DEDUP_REMOVED lines=50> */
[----:B------:R-:W-:Y:S01]  /*b710*/  F2FP.F16.F32.PACK_AB R77, R80, R226 ;  /* 0x000000e2504d723e */ /* 0x000fe200000000ff */
[----:B------:R-:W-:Y:S06]  /*b720*/  BRA `(.L_x_3055) ;  /* 0x0000000400d47947 */ /* 0x000fec0003800000 */
.L_x_3054:
        /* <DEDUP_REMOVED lines=116> */
[----:B------:R-:W-:-:S07]  /*be70*/  F2FP.F16.F32.PACK_AB R76, R81, R80 ;  /* 0x00000050514c723e */ /* 0x000fce00000000ff */
.L_x_3055:
        /* <DEDUP_REMOVED lines=13> */
.L_x_3053:
[----:B------:R-:W-:Y:S05]  /*bf50*/  BSYNC.RECONVERGENT B1 ;  /* 0x0000000000017941 */ /* 0x000fea0003800200 */
.L_x_3052:
        /* <DEDUP_REMOVED lines=129> */
.L_x_3058:
        /* <DEDUP_REMOVED lines=117> */
.L_x_3059:
        /* <DEDUP_REMOVED lines=13> */
.L_x_3057:
[----:B------:R-:W-:Y:S05]  /*cf90*/  BSYNC.RECONVERGENT B1 ;  /* 0x0000000000017941 */ /* 0x000fea0003800200 */
.L_x_3056:
        /* <DEDUP_REMOVED lines=129> */
.L_x_3062:
        /* <DEDUP_REMOVED lines=117> */
.L_x_3063:
        /* <DEDUP_REMOVED lines=13> */
.L_x_3061:
[----:B------:R-:W-:Y:S05]  /*dfd0*/  BSYNC.RECONVERGENT B1 ;  /* 0x0000000000017941 */ /* 0x000fea0003800200 */
.L_x_3060:
        /* <DEDUP_REMOVED lines=12> */
[----:B------:R-:W-:-:S03]  /*e0a0*/  HFMA2 R175, -RZ, RZ, 0, 0 ;  /* 0x00000000ffaf7431 */ /* 0x000fc600000001ff */
[----:B------:R-:W-:-:S04]  /*e0b0*/  FFMA.FTZ R227, R172, UR13, R173 ;  /* 0x0000000dace37c23 */ /* 0x000fc800080100ad */
[----:B------:R-:W-:Y:S02]  /*e0c0*/  FMUL.FTZ R172, R227, UR12 ;  /* 0x0000000ce3ac7c20 */ /* 0x000fe40008410000 */
        /* <DEDUP_REMOVED lines=8> */
[----:B------:R-:W-:Y:S01]  /*e150*/  FADD.FTZ R247, R56, R175 ;  /* 0x000000af38f77221 */ /* 0x000fe20000010000 */
        /* <DEDUP_REMOVED lines=19> */
[----:B------:R-:W-:Y:S02]  /*e290*/  @P6 HADD2.F32 R228, -RZ, R133.H0_H0 ;  /* 0x20000085ffe46230 */ /* 0x000fe40000004100 */
[----:B------:R-:W-:Y:S02]  /*e2a0*/  HFMA2 R174, -RZ, RZ, 0, 0 ;  /* 0x00000000ffae7431 */ /* 0x000fe400000001ff */
[----:B------:R-:W-:Y:S01]  /*e2b0*/  @P6 FMUL.FTZ R174, R181, R226 ;  /* 0x000000e2b5ae6220 */ /* 0x000fe20000410000 */
[----:B------:R-:W-:Y:S01]  /*e2c0*/  MOV R226, RZ ;  /* 0x000000ff00e27202 */ /* 0x000fe20000000f00 */
[----:B------:R-:W-:Y:S01]  /*e2d0*/  @P6 FMUL.FTZ R226, R228, R181 ;  /* 0x000000b5e4e26220 */ /* 0x000fe20000410000 */
[----:B------:R-:W-:Y:S01]  /*e2e0*/  FFMA.FTZ R181, R184, UR4, R180 ;  /* 0x00000004b8b57c23 */ /* 0x000fe200080100b4 */
[----:B------:R-:W-:Y:S01]  /*e2f0*/  LOP3.LUT P6, RZ, R30, 0xff000000, RZ, 0xc0, !PT ;  /* 0xff0000001eff7812 */ /* 0x000fe200078cc0ff */
[----:B------:R-:W-:-:S02]  /*e300*/  HADD2.F32 R228, -RZ, R33.H1_H1 ;  /* 0x30000021ffe47230 */ /* 0x000fc40000004100 */
[----:B------:R-:W-:Y:S01]  /*e310*/  FADD.FTZ R58, R58, R174 ;  /* 0x000000ae3a3a7221 */ /* 0x000fe20000010000 */
[----:B------:R-:W-:-:S04]  /*e320*/  FADD.FTZ R181, R223, -R181 ;  /* 0x800000b5dfb57221 */ /* 0x000fc80000010000 */
[----:B------:R-:W-:Y:S01]  /*e330*/  FFMA.FTZ R228, R181, UR13, R228 ;  /* 0x0000000db5e47c23 */ /* 0x000fe200080100e4 */
[----:B------:R-:W-:-:S03]  /*e340*/  HFMA2 R181, -RZ, RZ, 0, 0 ;  /* 0x00000000ffb57431 */ /* 0x000fc600000001ff */
[C---:B------:R-:W-:Y:S01]  /*e350*/  FMUL.FTZ R175, R228.reuse, UR12 ;  /* 0x0000000ce4af7c20 */ /* 0x040fe20008410000 */
[----:B------:R-:W-:Y:S01]  /*e360*/  F2FP.F16.F32.PACK_AB R173, R228, R173 ;  /* 0x000000ade4ad723e */ /* 0x000fe200000000ff */
[----:B------:R-:W-:Y:S02]  /*e370*/  @P6 HADD2.F32 R56, -RZ, R177.H1_H1 ;  /* 0x300000b1ff386230 */ /* 0x000fe40000004100 */
[----:B------:R-:W-:Y:S01]  /*e380*/  FMUL.FTZ R177, R175, UR26 ;  /* 0x0000001aafb17c20 */ /* 0x000fe20008410000 */
[----:B------:R-:W-:Y:S02]  /*e390*/  @P6 HADD2.F32 R57, -RZ, R133.H1_H1 ;  /* 0x30000085ff396230 */ /* 0x000fe40000004100 */
[----:B------:R-:W-:Y:S02]  /*e3a0*/  HFMA2 R175, -RZ, RZ, 0, 0 ;  /* 0x00000000ffaf7431 */ /* 0x000fe400000001ff */
[----:B------:R-:W-:Y:S01]  /*e3b0*/  @P6 FMUL.FTZ R175, R177, R56 ;  /* 0x00000038b1af6220 */ /* 0x000fe20000410000 */
[----:B------:R-:W-:Y:S01]  /*e3c0*/  MOV R56, RZ ;  /* 0x000000ff00387202 */ /* 0x000fe20000000f00 */
[----:B------:R-:W-:Y:S01]  /*e3d0*/  @P6 FMUL.FTZ R56, R57, R177 ;  /* 0x000000b139386220 */ /* 0x000fe20000410000 */
[----:B------:R-:W-:Y:S01]  /*e3e0*/  FFMA.FTZ R57, R21, UR4, R180 ;  /* 0x0000000415397c23 */ /* 0x000fe200080100b4 */
[----:B------:R-:W-:Y:S01]  /*e3f0*/  LOP3.LUT P6, RZ, R31, 0xff, RZ, 0xc0, !PT ;  /* 0x000000ff1fff7812 */ /* 0x000fe200078cc0ff */
[----:B------:R-:W-:-:S02]  /*e400*/  HADD2.F32 R177, -RZ, R34.H0_H0 ;  /* 0x20000022ffb17230 */ /* 0x000fc40000004100 */
[----:B------:R-:W-:Y:S01]  /*e410*/  FADD.FTZ R59, R59, R175 ;  /* 0x000000af3b3b7221 */ /* 0x000fe20000010000 */
[----:B------:R-:W-:Y:S01]  /*e420*/  FADD.FTZ R57, R218, -R57 ;  /* 0x80000039da397221 */ /* 0x000fe20000010000 */
[----:B------:R-:W-:-:S03]  /*e430*/  HFMA2 R175, -RZ, RZ, 0, 0 ;  /* 0x00000000ffaf7431 */ /* 0x000fc600000001ff */
[----:B------:R-:W-:-:S04]  /*e440*/  FFMA.FTZ R57, R57, UR13, R177 ;  /* 0x0000000d39397c23 */ /* 0x000fc800080100b1 */
[----:B------:R-:W-:Y:S01]  /*e450*/  FMUL.FTZ R174, R57, UR12 ;  /* 0x0000000c39ae7c20 */ /* 0x000fe20008410000 */
[----:B------:R-:W-:-:S03]  /*e460*/  @P6 HADD2.F32 R177, -RZ, R178.H0_H0 ;  /* 0x200000b2ffb16230 */ /* 0x000fc60000004100 */
        /* <DEDUP_REMOVED lines=13> */
[----:B------:R-:W-:Y:S02]  /*e540*/  @P6 HADD2.F32 R178, -RZ, R178.H1_H1 ;  /* 0x300000b2ffb26230 */ /* 0x000fe40000004100 */
[----:B------:R-:W-:-:S04]  /*e550*/  FMUL.FTZ R175, R175, UR26 ;  /* 0x0000001aafaf7c20 */ /* 0x000fc80008410000 */
[----:B------:R-:W-:Y:S01]  /*e560*/  @P6 FMUL.FTZ R181, R175, R178 ;  /* 0x000000b2afb56220 */ /* 0x000fe20000410000 */
[----:B------:R-:W-:-:S03]  /*e570*/  @P6 HADD2.F32 R178, -RZ, R134.H1_H1 ;  /* 0x30000086ffb26230 */ /* 0x000fc60000004100 */
[----:B------:R-:W-:Y:S01]  /*e580*/  FADD.FTZ R181, R53, R181 ;  /* 0x000000b535b57221 */ /* 0x000fe20000010000 */
[----:B------:R-:W-:Y:S01]  /*e590*/  MOV R53, RZ ;  /* 0x000000ff00357202 */ /* 0x000fe20000000f00 */
[----:B------:R-:W-:Y:S01]  /*e5a0*/  @P6 FMUL.FTZ R53, R178, R175 ;  /* 0x000000afb2356220 */ /* 0x000fe20000410000 */
[--C-:B------:R-:W-:Y:S01]  /*e5b0*/  FFMA.FTZ R175, R16, UR4, R180.reuse ;  /* 0x0000000410af7c23 */ /* 0x100fe200080100b4 */
[----:B------:R-:W-:Y:S01]  /*e5c0*/  LOP3.LUT P6, RZ, R31, 0xff0000, RZ, 0xc0, !PT ;  /* 0x00ff00001fff7812 */ /* 0x000fe200078cc0ff */
[----:B------:R-:W-:Y:S02]  /*e5d0*/  HADD2.F32 R178, -RZ, R35.H0_H0 ;  /* 0x20000023ffb27230 */ /* 0x000fe40000004100 */
[----:B------:R-:W-:Y:S01]  /*e5e0*/  FFMA.FTZ R180, R245, UR4, R180 ;  /* 0x00000004f5b47c23 */ /* 0x000fe200080100b4 */
[----:B------:R-:W-:-:S03]  /*e5f0*/  FADD.FTZ R175, R208, -R175 ;  /* 0x800000afd0af7221 */ /* 0x000fc60000010000 */
[----:B------:R-:W-:Y:S01]  /*e600*/  FADD.FTZ R180, R246, -R180 ;  /* 0x800000b4f6b47221 */ /* 0x000fe20000010000 */
[----:B------:R-:W-:-:S04]  /*e610*/  FFMA.FTZ R175, R175, UR13, R178 ;  /* 0x0000000dafaf7c23 */ /* 0x000fc800080100b2 */
[----:B------:R-:W-:Y:S01]  /*e620*/  FMUL.FTZ R178, R175, UR12 ;  /* 0x0000000cafb27c20 */ /* 0x000fe20008410000 */
[----:B------:R-:W-:-:S03]  /*e630*/  @P6 HADD2.F32 R249, -RZ, R179.H0_H0 ;  /* 0x200000b3fff96230 */ /* 0x000fc60000004100 */
        /* <DEDUP_REMOVED lines=8> */
[----:B------:R-:W-:Y:S02]  /*e6c0*/  HADD2.F32 R248, -RZ, R35.H1_H1 ;  /* 0x30000023fff87230 */ /* 0x000fe40000004100 */
[----:B------:R-:W-:Y:S01]  /*e6d0*/  HFMA2 R249, -RZ, RZ, 0, 0 ;  /* 0x00000000fff97431 */ /* 0x000fe200000001ff */
[----:B------:R-:W-:Y:S02]  /*e6e0*/  ISETP.GE.U32.AND.EX P6, PT, R31, 0x1000000, PT, P6 ;  /* 0x010000001f00780c */ /* 0x000fe40003fc6160 */
[----:B------:R-:W-:-:S04]  /*e6f0*/  FFMA.FTZ R180, R180, UR13, R248 ;  /* 0x0000000db4b47c23 */ /* 0x000fc800080100f8 */
[C---:B------:R-:W-:Y:S01]  /*e700*/  FMUL.FTZ R248, R180.reuse, UR12 ;  /* 0x0000000cb4f87c20 */ /* 0x040fe20008410000 */
[----:B------:R-:W-:-:S03]  /*e710*/  F2FP.F16.F32.PACK_AB R175, R180, R175 ;  /* 0x000000afb4af723e */ /* 0x000fc600000000ff */
[----:B------:R-:W-:-:S03]  /*e720*/  FMUL.FTZ R248, R248, UR26 ;  /* 0x0000001af8f87c20 */ /* 0x000fc60008410000 */
[----:B------:R-:W-:-:S05]  /*e730*/  @P6 HADD2.F32 R179, -RZ, R179.H1_H1 ;  /* 0x300000b3ffb36230 */ /* 0x000fca0000004100 */
        /* <DEDUP_REMOVED lines=10> */
.L_x_3064:
        /* <DEDUP_REMOVED lines=101> */
[----:B------:R-:W-:-:S03]  /*ee30*/  HADD2.F32 R226, -RZ, R35.H1_H1 ;  /* 0x30000023ffe27230 */ /* 0x000fc60000004100 */
[----:B------:R-:W-:Y:S02]  /*ee40*/  ISETP.GE.U32.AND.EX P6, PT, R31, 0x1000000, PT, P6 ;  /* 0x010000001f00780c */ /* 0x000fe40003fc6160 */
[----:B------:R-:W-:Y:S01]  /*ee50*/  FFMA.FTZ R180, R180, UR13, R226 ;  /* 0x0000000db4b47c23 */ /* 0x000fe200080100e2 */
[----:B------:R-:W-:-:S03]  /*ee60*/  HFMA2 R226, -RZ, RZ, 0, 0 ;  /* 0x00000000ffe27431 */ /* 0x000fc600000001ff */
[----:B------:R-:W-:-:S04]  /*ee70*/  FMUL.FTZ R180, R180, UR12 ;  /* 0x0000000cb4b47c20 */ /* 0x000fc80008410000 */
        /* <DEDUP_REMOVED lines=11> */
.L_x_3065:
        /* <DEDUP_REMOVED lines=12> */
.L_x_3045:
[----:B------:R-:W-:Y:S05]  /*eff0*/  BSYNC.RECONVERGENT B0 ;  /* 0x0000000000007941 */ /* 0x000fea0003800200 */
.L_x_3027:
[----:B------:R-:W-:Y:S02]  /*f000*/  UIADD3 UR7, UPT, UPT, UR7, UR24, URZ ;  /* 0x0000001807077290 */ /* 0x000fe4000fffe0ff */
[----:B------:R-:W-:Y:S02]  /*f010*/  UPLOP3.LUT UP2, UPT, UPT, UPT, UP2, 0x40, 0x4 ;  /* 0x000000000004789c */ /* 0x000fe40003f4e820 */
[----:B------:R-:W-:-:S09]  /*f020*/  UISETP.GE.AND UP1, UPT, UR7, UR25, UPT ;  /* 0x000000190700728c */ /* 0x000fd2000bf26270 */
[----:B------:R-:W-:Y:S05]  /*f030*/  BRA.U !UP1, `(.L_x_3066) ;  /* 0xffffff1d09787547 */ /* 0x000fea000b83ffff */
.L_x_3014:
[----:B------:R-:W0:Y:S01]  /*f040*/  S2UR UR4, SR_CTAID.X ;  /* 0x00000000000479c3 */ /* 0x000e220000002500 */
[----:B------:R-:W-:Y:S01]  /*f050*/  BSSY.RECONVERGENT B0, `(.L_x_3067) ;  /* 0x000001a000007945 */ /* 0x000fe20003800200 */
[----:B0-----:R-:W-:-:S06]  /*f060*/  UIMAD UR4, UR4, UR6, URZ ;  /* 0x00000006040472a4 */ /* 0x001fcc000f8e02ff */
[----:B------:R-:W-:-:S04]  /*f070*/  MOV R9, UR4 ;  /* 0x0000000400097c02 */ /* 0x000fc80008000f00 */
[----:B------:R-:W-:Y:S01]  /*f080*/  LEA.HI R9, R9, R252, RZ, 0x1d ;  /* 0x000000fc09097211 */ /* 0x000fe200078fe8ff */
        /* <DEDUP_REMOVED lines=22> */
.L_x_3068:
[----:B------:R-:W-:Y:S05]  /*f1f0*/  BSYNC.RECONVERGENT B0 ;  /* 0x0000000000007941 */ /* 0x000fea0003800200 */
.L_x_3067:
        /* <DEDUP_REMOVED lines=23> */
.L_x_3070:
[----:B------:R-:W-:Y:S05]  /*f370*/  BSYNC.RECONVERGENT B0 ;  /* 0x0000000000007941 */ /* 0x000fea0003800200 */
.L_x_3069:
        /* <DEDUP_REMOVED lines=23> */
.L_x_3072:
[----:B------:R-:W-:Y:S05]  /*f4f0*/  BSYNC.RECONVERGENT B0 ;  /* 0x0000000000007941 */ /* 0x000fea0003800200 */
.L_x_3071:
        /* <DEDUP_REMOVED lines=23> */
.L_x_3074:
[----:B------:R-:W-:Y:S05]  /*f670*/  BSYNC.RECONVERGENT B0 ;  /* 0x0000000000007941 */ /* 0x000fea0003800200 */
.L_x_3073:
[----:B------:R-:W-:Y:S05]  /*f680*/  @!P1 EXIT ;  /* 0x000000000000994d */ /* 0x000fea0003800000 */
[----:B01----:R-:W2:Y:S01]  /*f690*/  LDL.LU R16, [R1+0x10] ;  /* 0x0000100001107983 */ /* 0x003ea20000300800 */
[----:B------:R-:W0:Y:S03]  /*f6a0*/  LDC.64 R2, c[0x0][0x440] ;  /* 0x00011000ff027b82 */ /* 0x000e260000000a00 */
        /* <DEDUP_REMOVED lines=19> */
.L_x_3075:
        /* <DEDUP_REMOVED lines=10> */
.L_x_19308:


//--------------------- .text._ZN10layer_norm13ln_bwd_kernelINS_13Kernel_traitsI6__halfS2_S2_S2_fjLj5120ELj1ELj1ELj4ELj16ENS_18Kernel_traits_baseILj5120ES2_S2_S2_S2_fjLj128EEEEELb1ELb1ELb0ELb1EEEvNS_9BwdParamsE --------------------------
	.section	.text._ZN10layer_norm13ln_bwd_kernelINS_13Kernel_traitsI6__halfS2_S2_S2_fjLj5120ELj1ELj1ELj4ELj16ENS_18Kernel_traits_baseILj5120ES2_S2_S2_S2_fjLj128EEEEELb1ELb1ELb0ELb1EEEvNS_9BwdParamsE,"ax",@progbits
	.align	128
        .global         _ZN10layer_norm13ln_bwd_kernelINS_13Kernel_traitsI6__halfS2_S2_S2_fjLj5120ELj1ELj1ELj4ELj16ENS_18Kernel_traits_baseILj5120ES2_S2_S2_S2_fjLj128EEEEELb1ELb1ELb0ELb1EEEvNS_9BwdParamsE
        .type           _ZN10layer_norm13ln_bwd_kernelINS_13Kernel_traitsI6__halfS2_S2_S2_fjLj5120ELj1ELj1ELj4ELj16ENS_18Kernel_traits_baseILj5120ES2_S2_S2_S2_fjLj128EEEEELb1ELb1ELb0ELb1EEEvNS_9BwdParamsE,@function
        .size           _ZN10layer_norm13ln_bwd_kernelINS_13Kernel_traitsI6__halfS2_S2_S2_fjLj5120ELj1ELj1ELj4ELj16ENS_18Kernel_traits_baseILj5120ES2_S2_S2_S2_fjLj128EEEEELb1ELb1ELb0ELb1EEEvNS_9BwdParamsE,(.L_x_19309 - _ZN10layer_norm13ln_bwd_kernelINS_13Kernel_traitsI6__halfS2_S2_S2_fjLj5120ELj1ELj1ELj4ELj16ENS_18Kernel_traits_baseILj5120ES2_S2_S2_S2_fjLj128EEEEELb1ELb1ELb0ELb1EEEvNS_9BwdParamsE)
        .other          _ZN10layer_norm13ln_bwd_kernelINS_13Kernel_traitsI6__halfS2_S2_S2_fjLj5120ELj1ELj1ELj4ELj16ENS_18Kernel_traits_baseILj5120ES2_S2_S2_S2_fjLj128EEEEELb1ELb1ELb0ELb1EEEvNS_9BwdParamsE,@"STO_CUDA_ENTRY STV_DEFAULT"
_ZN10layer_norm13ln_bwd_kernelINS_13Kernel_traitsI6__halfS2_S2_S2_fjLj5120ELj1ELj1ELj4ELj16ENS_18Kernel_traits_baseILj5120ES2_S2_S2_S2_fjLj128EEEEELb1ELb1ELb0ELb1EEEvNS_9BwdParamsE:
.text._ZN10layer_norm13ln_bwd_kernelINS_13Kernel_traitsI6__halfS2_S2_S2_fjLj5120ELj1ELj1ELj4ELj16ENS_18Kernel_traits_baseILj5120ES2_S2_S2_S2_fjLj128EEEEELb1ELb1ELb0ELb1EEEvNS_9BwdParamsE:
        /* <DEDUP_REMOVED lines=81> */
[----:B------:R-:W-:Y:S02]  /*0510*/  MOV R217, RZ ;  /* 0x000000ff00d97202 */ /* 0x000fe40000000f00 */
[----:B------:R-:W-:-:S02]  /*0520*/  CS2R R222, SRZ ;  /* 0x0000000000de7805 */ /* 0x000fc4000001ff00 */
[----:B------:R-:W-:Y:S02]  /*0530*/  CS2R R220, SRZ ;  /* 0x0000000000dc7805 */ /* 0x000fe4000001ff00 */
[----:B------:R-:W-:Y:S02]  /*0540*/  CS2R R224, SRZ ;  /* 0x0000000000e07805 */ /* 0x000fe4000001ff00 */
[----:B------:R-:W-:Y:S01]  /*0550*/  MOV R192, RZ ;  /* 0x000000ff00c07202 */ /* 0x000fe20000000f00 */
        /* <DEDUP_REMOVED lines=38> */
[----:B------:R-:W-:Y:S01]  /*07c0*/  MOV R36, RZ ;  /* 0x000000ff00247202 */ /* 0x000fe20000000f00 */
[----:B------:R-:W5:Y:S01]  /*07d0*/  LDG.E.128 R56, desc[UR14][R4.64+0x800] ;  /* 0x0008000e04387981 */ /* 0x000f62000c1e1d00 */
[----:B------:R-:W0:Y:S03]  /*07e0*/  LDCU UR17, c[0x0][0x388] ;  /* 0x00007100ff1177ac */ /* 0x000e260008000800 */
[----:B------:R1:W5:Y:S01]  /*07f0*/  LDG.E.128 R52, desc[UR14][R4.64] ;  /* 0x0000000e04347981 */ /* 0x000362000c1e1d00 */
[----:B------:R-:W-:Y:S01]  /*0800*/  UISETP.NE.AND.EX UP0, UPT, UR5, URZ, UPT, UP0 ;  /* 0x000000ff0500728c */ /* 0x000fe2000bf05300 */
[----:B------:R-:W2:Y:S01]  /*0810*/  LDCU.64 UR24, c[0x0][0x390] ;  /* 0x00007200ff1877ac */ /* 0x000ea20008000a00 */
[----:B------:R-:W3:Y:S01]  /*0820*/  LDCU.64 UR26, c[0x0][0x468] ;  /* 0x00008d00ff1a77ac */ /* 0x000ee20008000a00 */
[----:B-1----:R-:W-:Y:S01]  /*0830*/  CS2R R4, SRZ ;  /* 0x0000000000047805 */ /* 0x002fe2000001ff00 */
[----:B------:R-:W1:Y:S01]  /*0840*/  LDCU.U8 UR16, c[0x0][0x410] ;  /* 0x00008200ff1077ac */ /* 0x000e620008000000 */
[----:B------:R-:W0:Y:S01]  /*0850*/  LDCU UR20, c[0x0][0x400] ;  /* 0x00008000ff1477ac */ /* 0x000e220008000800 */
        /* <DEDUP_REMOVED lines=96> */
[----:B------:R4:W-:Y:S01]  /*0e60*/  STL [R1+0x48], RZ ;  /* 0x000048ff01007387 */ /* 0x0009e20000100800 */
[----:B---3--:R-:W-:-:S03]  /*0e70*/  HFMA2 R0, -RZ, RZ, 0, 0 ;  /* 0x00000000ff007431 */ /* 0x008fc600000001ff */
        /* <DEDUP_REMOVED lines=18> */
.L_x_3099:
[----:B0-----:R-:W0:Y:S01]  /*0fa0*/  S2R R105, SR_TID.X ;  /* 0x0000000000697919 */ /* 0x001e220000002100 */
[----:B------:R-:W-:Y:S01]  /*0fb0*/  UIMAD UR4, UR6, UR17, URZ ;  /* 0x00000011060472a4 */ /* 0x000fe2000f8e02ff */
[----:B-1----:R-:W1:Y:S01]  /*0fc0*/  LDC.64 R48, c[0x0][0x3a8] ;  /* 0x0000ea00ff307b82 */ /* 0x002e620000000a00 */
[----:B------:R-:W-:Y:S01]  /*0fd0*/  UIMAD.WIDE UR12, UR6, 0x4, UR8 ;  /* 0x00000004060c78a5 */ /* 0x000fe2000f8e0208 */
[----:B-----5:R2:W-:Y:S01]  /*0fe0*/  STL [R1+0xf0], R52 ;  /* 0x0000f03401007387 */ /* 0x0205e20000100800 */
        /* <DEDUP_REMOVED lines=22> */
[----:B------:R-:W-:-:S03]  /*1150*/  LOP3.LUT P2, RZ, R105, 0x1f, RZ, 0xc0, !PT ;  /* 0x0000001f69ff7812 */ /* 0x000fc6000784c0ff */
[----:B------:R-:W3:Y:S04]  /*1160*/  LDL R159, [R1+0xd0] ;  /* 0x0000d000019f7983 */ /* 0x000ee80000100800 */
[----:B------:R-:W3:Y:S01]  /*1170*/  LDL R161, [R1+0xd4] ;  /* 0x0000d40001a17983 */ /* 0x000ee20000100800 */
[----:B----4-:R-:W-:-:S04]  /*1180*/  FSEL R104, R104, RZ, !P3 ;  /* 0x000000ff68687208 */ /* 0x010fc80005800000 */
[----:B------:R-:W-:Y:S02]  /*1190*/  R2UR UR4, R104 ;  /* 0x00000000680472ca */ /* 0x000fe400000e0000 */
[----:B--2---:R-:W-:Y:S01]  /*11a0*/  R2UR UR12, R38 ;  /* 0x00000000260c72ca */ /* 0x004fe200000e0000 */
[----:B---3--:R-:W-:-:S10]  /*11b0*/  HADD2.F32 R138, -RZ, R41.H0_H0 ;  /* 0x20000029ff8a7230 */ /* 0x008fd40000004100 */
[----:B------:R-:W-:Y:S01]  /*11c0*/  FADD.FTZ R138, R138, -UR4 ;  /* 0x800000048a8a7e21 */ /* 0x000fe20008010000 */
[----:B------:R-:W-:-:S03]  /*11d0*/  HADD2.F32 R200, -RZ, R45.H0_H0 ;  /* 0x2000002dffc87230 */ /* 0x000fc60000004100 */
[----:B------:R-:W-:Y:S02]  /*11e0*/  FMUL.FTZ R201, R138, UR12 ;  /* 0x0000000c8ac97c20 */ /* 0x000fe40008410000 */
[----:B------:R-:W-:Y:S01]  /*11f0*/  FADD.FTZ R180, R200, R180 ;  /* 0x000000b4c8b47221 */ /* 0x000fe20000010000 */
[----:B------:R-:W-:Y:S01]  /*1200*/  IADD3 R148, PT, PT, R173, 0x80, RZ ;  /* 0x00000080ad947810 */ /* 0x000fe20007ffe0ff */
[-C--:B------:R-:W-:Y:S01]  /*1210*/  FFMA.FTZ R34, R201, R200.reuse, R34 ;  /* 0x000000c8c9227223 */ /* 0x080fe20000010022 */
[----:B------:R-:W-:Y:S01]  /*1220*/  FMUL.FTZ R200, R52, R200 ;  /* 0x000000c834c87220 */ /* 0x000fe20000410000 */
[C---:B------:R-:W-:Y:S01]  /*1230*/  IADD3 R127, PT, PT, R173.reuse, 0x100, RZ ;  /* 0x00000100ad7f7810 */ /* 0x040fe20007ffe0ff */
[----:B------:R-:W2:Y:S01]  /*1240*/  LDL R52, [R1+0xe8] ;  /* 0x0000e80001347983 */ /* 0x000ea20000100800 */
[----:B------:R-:W-:Y:S01]  /*1250*/  IMAD.WIDE.U32 R96, R148, 0x10, R48 ;  /* 0x0000001094607825 */ /* 0x000fe200078e0030 */
[C---:B------:R-:W-:Y:S02]  /*1260*/  IADD3 R106, PT, PT, R173.reuse, 0x180, RZ ;  /* 0x00000180ad6a7810 */ /* 0x040fe40007ffe0ff */
[----:B------:R-:W-:Y:S01]  /*1270*/  IADD3 R37, PT, PT, R173, 0x200, RZ ;  /* 0x00000200ad257810 */ /* 0x000fe20007ffe0ff */
[----:B------:R-:W-:-:S04]  /*1280*/  IMAD.WIDE.U32 R112, R127, 0x10, R128 ;  /* 0x000000107f707825 */ /* 0x000fc800078e0080 */
[----:B------:R-:W-:Y:S01]  /*1290*/  HADD2.F32 R155, -RZ, R40.H1_H1 ;  /* 0x30000028ff9b7230 */ /* 0x000fe20000004100 */
[----:B------:R-:W3:Y:S01]  /*12a0*/  LDG.E.128 R96, desc[UR14][R96.64] ;  /* 0x0000000e60607981 */ /* 0x000ee2000c1e1d00 */
[----:B------:R-:W-:-:S03]  /*12b0*/  IMAD.WIDE.U32 R120, R106, 0x10, R128 ;  /* 0x000000106a787825 */ /* 0x000fc600078e0080 */
[----:B------:R-:W4:Y:S01]  /*12c0*/  LDG.E.128 R112, desc[UR14][R112.64] ;  /* 0x0000000e70707981 */ /* 0x000f22000c1e1d00 */
[----:B------:R-:W-:-:S03]  /*12d0*/  IMAD.WIDE.U32 R100, R148, 0x10, R128 ;  /* 0x0000001094647825 */ /* 0x000fc600078e0080 */
[----:B------:R-:W4:Y:S01]  /*12e0*/  LDG.E.128 R120, desc[UR14][R120.64] ;  /* 0x0000000e78787981 */ /* 0x000f22000c1e1d00 */
[----:B------:R-:W-:-:S04]  /*12f0*/  IMAD.WIDE.U32 R108, R127, 0x10, R48 ;  /* 0x000000107f6c7825 */ /* 0x000fc800078e0030 */
[----:B------:R-:W-:Y:S01]  /*1300*/  FADD.FTZ R155, R155, -UR4 ;  /* 0x800000049b9b7e21 */ /* 0x000fe20008010000 */
[----:B------:R-:W4:Y:S01]  /*1310*/  LDG.E.128 R100, desc[UR14][R100.64] ;  /* 0x0000000e64647981 */ /* 0x000f22000c1e1d00 */
[----:B------:R-:W-:-:S03]  /*1320*/  IMAD.WIDE.U32 R128, R37, 0x10, R128 ;  /* 0x0000001025807825 */ /* 0x000fc600078e0080 */
[----:B------:R-:W4:Y:S04]  /*1330*/  LDG.E.128 R108, desc[UR14][R108.64] ;  /* 0x0000000e6c6c7981 */ /* 0x000f28000c1e1d00 */
[----:B------:R-:W4:Y:S01]  /*1340*/  LDG.E.128 R128, desc[UR14][R128.64] ;  /* 0x0000000e80807981 */ /* 0x000f22000c1e1d00 */
[----:B------:R-:W-:Y:S02]  /*1350*/  HADD2.F32 R203, -RZ, R44.H1_H1 ;  /* 0x3000002cffcb7230 */ /* 0x000fe40000004100 */
[----:B------:R-:W-:Y:S01]  /*1360*/  FMUL.FTZ R202, R155, UR12 ;  /* 0x0000000c9bca7c20 */ /* 0x000fe20008410000 */
[--C-:B------:R-:W-:Y:S02]  /*1370*/  HADD2.F32 R150, -RZ, R42.reuse.H1_H1 ;  /* 0x3000002aff967230 */ /* 0x100fe40000004100 */
[----:B------:R-:W-:-:S02]  /*1380*/  HADD2.F32 R144, -RZ, R42.H0_H0 ;  /* 0x2000002aff907230 */ /* 0x000fc40000004100 */
[----:B------:R-:W-:Y:S01]  /*1390*/  FADD.FTZ R179, R203, R179 ;  /* 0x000000b3cbb37221 */ /* 0x000fe20000010000 */
[-C--:B------:R-:W-:Y:S01]  /*13a0*/  FFMA.FTZ R35, R202, R203.reuse, R35 ;  /* 0x000000cbca237223 */ /* 0x080fe20000010023 */
[----:B------:R-:W-:Y:S01]  /*13b0*/  @!P2 SHF.R.U32.HI R132, RZ, 0x2, R105 ;  /* 0x00000002ff84a819 */ /* 0x000fe20000011669 */
[----:B------:R-:W-:Y:S01]  /*13c0*/  HADD2.F32 R196, -RZ, R46.H1_H1 ;  /* 0x3000002effc47230 */ /* 0x000fe20000004100 */
[----:B------:R-:W4:Y:S01]  /*13d0*/  LDL R138, [R1+0xcc] ;  /* 0x0000cc00018a7983 */ /* 0x000f220000100800 */
[----:B--2---:R-:W-:-:S03]  /*13e0*/  FMUL.FTZ R203, R52, R203 ;  /* 0x000000cb34cb7220 */ /* 0x004fc60000410000 */
[----:B------:R-:W2:Y:S01]  /*13f0*/  LDL R52, [R1+0xb0] ;  /* 0x0000b00001347983 */ /* 0x000ea20000100800 */
[----:B------:R-:W-:Y:S01]  /*1400*/  FADD.FTZ R150, R150, -UR4 ;  /* 0x8000000496967e21 */ /* 0x000fe20008010000 */
[----:B------:R-:W-:Y:S02]  /*1410*/  HADD2.F32 R153, -RZ, R40.H0_H0 ;  /* 0x20000028ff997230 */ /* 0x000fe40000004100 */
[----:B------:R-:W-:Y:S01]  /*1420*/  FADD.FTZ R144, R144, -UR4 ;  /* 0x8000000490907e21 */ /* 0x000fe20008010000 */
[----:B---3--:R-:W-:Y:S02]  /*1430*/  HADD2.F32 R107, -RZ, R97.H0_H0 ;  /* 0x20000061ff6b7230 */ /* 0x008fe40000004100 */
[----:B------:R-:W-:Y:S01]  /*1440*/  FMUL.FTZ R171, R150, UR12 ;  /* 0x0000000c96ab7c20 */ /* 0x000fe20008410000 */
[----:B------:R-:W-:Y:S02]  /*1450*/  HADD2.F32 R105, -RZ, R96.H1_H1 ;  /* 0x30000060ff697230 */ /* 0x000fe40000004100 */
[----:B------:R-:W-:-:S02]  /*1460*/  HADD2.F32 R137, -RZ, R99.H1_H1 ;  /* 0x30000063ff897230 */ /* 0x000fc40000004100 */
[----:B------:R-:W-:Y:S01]  /*1470*/  FADD.FTZ R107, R107, -UR4 ;  /* 0x800000046b6b7e21 */ /* 0x000fe20008010000 */
[--C-:B----4-:R-:W-:Y:S02]  /*1480*/  HADD2.F32 R145, -RZ, R115.reuse.H0_H0 ;  /* 0x20000073ff917230 */ /* 0x110fe40000004100 */
[----:B------:R-:W-:Y:S02]  /*1490*/  HADD2.F32 R147, -RZ, R115.H1_H1 ;  /* 0x30000073ff937230 */ /* 0x000fe40000004100 */
[----:B------:R-:W-:Y:S02]  /*14a0*/  HADD2.F32 R136, -RZ, R99.H0_H0 ;  /* 0x20000063ff887230 */ /* 0x000fe40000004100 */
[--C-:B------:R-:W-:Y:S02]  /*14b0*/  HADD2.F32 R115, -RZ, R122.reuse.H0_H0 ;  /* 0x2000007aff737230 */ /* 0x100fe40000004100 */
[----:B------:R-:W-:Y:S02]  /*14c0*/  HADD2.F32 R133, -RZ, R122.H1_H1 ;  /* 0x3000007aff857230 */ /* 0x000fe40000004100 */
[----:B------:R-:W-:Y:S01]  /*14d0*/  FMUL.FTZ R170, R144, UR12 ;  /* 0x0000000c90aa7c20 */ /* 0x000fe20008410000 */
[----:B------:R-:W-:-:S02]  /*14e0*/  HADD2.F32 R198, -RZ, R45.H1_H1 ;  /* 0x3000002dffc67230 */ /* 0x000fc40000004100 */
[----:B------:R-:W-:Y:S01]  /*14f0*/  FADD.FTZ R183, R196, R183 ;  /* 0x000000b7c4b77221 */ /* 0x000fe20000010000 */
[----:B------:R-:W-:Y:S02]  /*1500*/  HADD2.F32 R197, -RZ, R46.H0_H0 ;  /* 0x2000002effc57230 */ /* 0x000fe40000004100 */
[----:B------:R-:W-:Y:S01]  /*1510*/  FFMA.FTZ R31, R171, R196, R31 ;  /* 0x000000c4ab1f7223 */ /* 0x000fe2000001001f */
[----:B------:R-:W-:Y:S02]  /*1520*/  HADD2.F32 R104, -RZ, R96.H0_H0 ;  /* 0x20000060ff687230 */ /* 0x000fe40000004100 */
[----:B------:R-:W-:Y:S02]  /*1530*/  HADD2.F32 R124, -RZ, R97.H1_H1 ;  /* 0x30000061ff7c7230 */ /* 0x000fe40000004100 */
        /* <DEDUP_REMOVED lines=8> */
[----:B------:R-:W-:Y:S01]  /*15c0*/  FADD.FTZ R153, R153, -UR4 ;  /* 0x8000000499997e21 */ /* 0x000fe20008010000 */
[--C-:B------:R-:W-:Y:S02]  /*15d0*/  HADD2.F32 R156, -RZ, R102.reuse.H0_H0 ;  /* 0x20000066ff9c7230 */ /* 0x100fe40000004100 */
[----:B------:R-:W-:Y:S01]  /*15e0*/  FMUL.FTZ R196, R163, R196 ;  /* 0x000000c4a3c47220 */ /* 0x000fe20000410000 */
[----:B------:R-:W-:Y:S02]  /*15f0*/  HADD2.F32 R154, -RZ, R102.H1_H1 ;  /* 0x30000066ff9a7230 */ /* 0x000fe40000004100 */
[----:B------:R-:W-:Y:S01]  /*1600*/  FADD.FTZ R105, R105, -UR4 ;  /* 0x8000000469697e21 */ /* 0x000fe20008010000 */
[--C-:B------:R-:W-:Y:S02]  /*1610*/  HADD2.F32 R152, -RZ, R103.reuse.H0_H0 ;  /* 0x20000067ff987230 */ /* 0x100fe40000004100 */
[----:B------:R-:W-:Y:S02]  /*1620*/  HADD2.F32 R149, -RZ, R103.H1_H1 ;  /* 0x30000067ff957230 */ /* 0x000fe40000004100 */
[----:B------:R-:W-:-:S02]  /*1630*/  HADD2.F32 R45, -RZ, R108.H0_H0 ;  /* 0x2000006cff2d7230 */ /* 0x000fc40000004100 */
[----:B------:R-:W-:Y:S02]  /*1640*/  HADD2.F32 R46, -RZ, R108.H1_H1 ;  /* 0x3000006cff2e7230 */ /* 0x000fe40000004100 */
[--C-:B------:R-:W-:Y:S02]  /*1650*/  HADD2.F32 R96, -RZ, R110.reuse.H0_H0 ;  /* 0x2000006eff607230 */ /* 0x100fe40000004100 */
[----:B------:R-:W-:Y:S02]  /*1660*/  HADD2.F32 R97, -RZ, R110.H1_H1 ;  /* 0x3000006eff617230 */ /* 0x000fe40000004100 */
[--C-:B------:R-:W-:Y:S02]  /*1670*/  HADD2.F32 R112, -RZ, R121.reuse.H0_H0 ;  /* 0x20000079ff707230 */ /* 0x100fe40000004100 */
[----:B------:R-:W-:Y:S02]  /*1680*/  HADD2.F32 R114, -RZ, R121.H1_H1 ;  /* 0x30000079ff727230 */ /* 0x000fe40000004100 */
[--C-:B------:R-:W-:Y:S01]  /*1690*/  HADD2.F32 R123, -RZ, R128.reuse.H0_H0 ;  /* 0x20000080ff7b7230 */ /* 0x100fe20000004100 */
[----:B------:R-:W3:Y:S01]  /*16a0*/  LDL R121, [R1+0xb8] ;  /* 0x0000b80001797983 */ /* 0x000ee20000100800 */
[----:B------:R-:W-:-:S02]  /*16b0*/  HADD2.F32 R141, -RZ, R128.H1_H1 ;  /* 0x30000080ff8d7230 */ /* 0x000fc40000004100 */
[--C-:B------:R-:W-:Y:S01]  /*16c0*/  HADD2.F32 R101, -RZ, R131.reuse.H0_H0 ;  /* 0x20000083ff657230 */ /* 0x100fe20000004100 */
[----:B------:R-:W4:Y:S01]  /*16d0*/  LDL R128, [R1+0xbc] ;  /* 0x0000bc0001807983 */ /* 0x000f220000100800 */
[----:B------:R-:W-:Y:S02]  /*16e0*/  HADD2.F32 R214, -RZ, R131.H1_H1 ;  /* 0x30000083ffd67230 */ /* 0x000fe40000004100 */
[----:B------:R-:W-:Y:S01]  /*16f0*/  FADD.FTZ R137, R137, -UR4 ;  /* 0x8000000489897e21 */ /* 0x000fe20008010000 */
[--C-:B------:R-:W-:Y:S01]  /*1700*/  HADD2.F32 R108, -RZ, R120.reuse.H0_H0 ;  /* 0x20000078ff6c7230 */ /* 0x100fe20000004100 */
[----:B------:R-:W4:Y:S01]  /*1710*/  LDL R131, [R1+0xc8] ;  /* 0x0000c80001837983 */ /* 0x000f220000100800 */
[----:B------:R-:W-:Y:S02]  /*1720*/  HADD2.F32 R110, -RZ, R120.H1_H1 ;  /* 0x30000078ff6e7230 */ /* 0x000fe40000004100 */
[----:B------:R-:W-:Y:S01]  /*1730*/  FMUL.FTZ R163, R107, UR12 ;  /* 0x0000000c6ba37c20 */ /* 0x000fe20008410000 */
[--C-:B------:R-:W-:Y:S01]  /*1740*/  HADD2.F32 R102, -RZ, R129.reuse.H0_H0 ;  /* 0x20000081ff667230 */ /* 0x100fe20000004100 */
[----:B------:R-:W4:Y:S01]  /*1750*/  LDL R120, [R1+0xb4] ;  /* 0x0000b40001787983 */ /* 0x000f220000100800 */
[----:B------:R-:W-:-:S02]  /*1760*/  HADD2.F32 R103, -RZ, R129.H1_H1 ;  /* 0x30000081ff677230 */ /* 0x000fc40000004100 */
[----:B------:R-:W-:Y:S01]  /*1770*/  FADD.FTZ R182, R197, R182 ;  /* 0x000000b6c5b67221 */ /* 0x000fe20000010000 */
[----:B------:R-:W4:Y:S01]  /*1780*/  LDL R129, [R1+0xc0] ;  /* 0x0000c00001817983 */ /* 0x000f220000100800 */
[-C--:B------:R-:W-:Y:S01]  /*1790*/  FFMA.FTZ R32, R170, R197.reuse, R32 ;  /* 0x000000c5aa207223 */ /* 0x080fe20000010020 */
[----:B------:R-:W-:Y:S02]  /*17a0*/  FMUL.FTZ R197, R165, R197 ;  /* 0x000000c5a5c57220 */ /* 0x000fe40000410000 */
[----:B------:R-:W4:Y:S01]  /*17b0*/  LDL R107, [R1+0xac] ;  /* 0x0000ac00016b7983 */ /* 0x000f220000100800 */
[----:B------:R-:W-:Y:S01]  /*17c0*/  FMUL.FTZ R169, R153, UR12 ;  /* 0x0000000c99a97c20 */ /* 0x000fe20008410000 */
[----:B------:R-:W-:Y:S01]  /*17d0*/  FMUL.FTZ R165, R105, UR12 ;  /* 0x0000000c69a57c20 */ /* 0x000fe20008410000 */
[----:B------:R-:W-:Y:S01]  /*17e0*/  FMUL.FTZ R153, R137, UR12 ;  /* 0x0000000c89997c20 */ /* 0x000fe20008410000 */
[----:B------:R-:W4:Y:S01]  /*17f0*/  LDL R105, [R1+0xa4] ;  /* 0x0000a40001697983 */ /* 0x000f220000100800 */
[----:B------:R-:W-:-:S02]  /*1800*/  FADD.FTZ R248, R149, R248 ;  /* 0x000000f895f87221 */ /* 0x000fc40000010000 */
[-C--:B------:R-:W-:Y:S01]  /*1810*/  FFMA.FTZ R21, R153, R149.reuse, R21 ;  /* 0x0000009599157223 */ /* 0x080fe20000010015 */
[----:B--2---:R-:W-:Y:S02]  /*1820*/  FMUL.FTZ R149, R52, R149 ;  /* 0x0000009534957220 */ /* 0x004fe40000410000 */
[----:B------:R-:W2:Y:S01]  /*1830*/  LDL R52, [R1+0xa0] ;  /* 0x0000a00001347983 */ /* 0x000ea20000100800 */
[----:B------:R-:W-:Y:S02]  /*1840*/  HADD2.F32 R142, -RZ, R41.H1_H1 ;  /* 0x30000029ff8e7230 */ /* 0x000fe40000004100 */
[--C-:B------:R-:W-:Y:S02]  /*1850*/  HADD2.F32 R164, -RZ, R100.reuse.H0_H0 ;  /* 0x20000064ffa47230 */ /* 0x100fe40000004100 */
[----:B------:R-:W-:Y:S02]  /*1860*/  HADD2.F32 R162, -RZ, R100.H1_H1 ;  /* 0x30000064ffa27230 */ /* 0x000fe40000004100 */
[----:B------:R-:W-:-:S02]  /*1870*/  HADD2.F32 R216, -RZ, R130.H0_H0 ;  /* 0x20000082ffd87230 */ /* 0x000fc40000004100 */
[----:B------:R-:W-:Y:S02]  /*1880*/  HADD2.F32 R100, -RZ, R130.H1_H1 ;  /* 0x30000082ff647230 */ /* 0x000fe40000004100 */
[----:B------:R-:W2:Y:S01]  /*1890*/  LDL R130, [R1+0xc4] ;  /* 0x0000c40001827983 */ /* 0x000ea20000100800 */
[----:B------:R-:W-:Y:S01]  /*18a0*/  FADD.FTZ R142, R142, -UR4 ;  /* 0x800000048e8e7e21 */ /* 0x000fe20008010000 */
[----:B------:R-:W-:Y:S02]  /*18b0*/  HADD2.F32 R204, -RZ, R44.H0_H0 ;  /* 0x2000002cffcc7230 */ /* 0x000fe40000004100 */
[--C-:B------:R-:W-:Y:S02]  /*18c0*/  HADD2.F32 R151, -RZ, R43.reuse.H1_H1 ;  /* 0x3000002bff977230 */ /* 0x100fe40000004100 */
[----:B------:R-:W-:Y:S01]  /*18d0*/  FMUL.FTZ R199, R142, UR12 ;  /* 0x0000000c8ec77c20 */ /* 0x000fe20008410000 */
[----:B------:R-:W-:Y:S02]  /*18e0*/  HADD2.F32 R146, -RZ, R43.H0_H0 ;  /* 0x2000002bff927230 */ /* 0x000fe40000004100 */
[----:B------:R-:W-:Y:S01]  /*18f0*/  FADD.FTZ R178, R204, R178 ;  /* 0x000000b2ccb27221 */ /* 0x000fe20000010000 */
[-C--:B------:R-:W-:Y:S01]  /*1900*/  FFMA.FTZ R36, R169, R204.reuse, R36 ;  /* 0x000000cca9247223 */ /* 0x080fe20000010024 */
[----:B------:R-:W-:Y:S01]  /*1910*/  FADD.FTZ R104, R104, -UR4 ;  /* 0x8000000468687e21 */ /* 0x000fe20008010000 */
[----:B------:R-:W-:Y:S01]  /*1920*/  FADD.FTZ R151, R151, -UR4 ;  /* 0x8000000497977e21 */ /* 0x000fe20008010000 */
[----:B------:R-:W-:Y:S01]  /*1930*/  FMUL.FTZ R204, R157, R204 ;  /* 0x000000cc9dcc7220 */ /* 0x000fe20000410000 */
[----:B------:R-:W-:-:S02]  /*1940*/  HADD2.F32 R125, -RZ, R98.H0_H0 ;  /* 0x20000062ff7d7230 */ /* 0x000fc40000004100 */
[----:B------:R-:W-:Y:S01]  /*1950*/  FADD.FTZ R146, R146, -UR4 ;  /* 0x8000000492927e21 */ /* 0x000fe20008010000 */
[----:B------:R-:W-:Y:S02]  /*1960*/  HADD2.F32 R126, -RZ, R98.H1_H1 ;  /* 0x30000062ff7e7230 */ /* 0x000fe40000004100 */
[----:B------:R-:W-:Y:S01]  /*1970*/  FADD.FTZ R181, R198, R181 ;  /* 0x000000b5c6b57221 */ /* 0x000fe20000010000 */
[-C--:B------:R-:W-:Y:S01]  /*1980*/  FFMA.FTZ R33, R199, R198.reuse, R33 ;  /* 0x000000c6c7217223 */ /* 0x080fe20000010021 */
[----:B------:R-:W-:Y:S01]  /*1990*/  FMUL.FTZ R198, R166, R198 ;  /* 0x000000c6a6c67220 */ /* 0x000fe20000410000 */
[--C-:B------:R-:W-:Y:S02]  /*19a0*/  HADD2.F32 R194, -RZ, R47.reuse.H1_H1 ;  /* 0x3000002fffc27230 */ /* 0x100fe40000004100 */
[----:B------:R-:W-:Y:S01]  /*19b0*/  FMUL.FTZ R166, R104, UR12 ;  /* 0x0000000c68a67c20 */ /* 0x000fe20008410000 */
[----:B------:R-:W-:Y:S02]  /*19c0*/  HADD2.F32 R195, -RZ, R47.H0_H0 ;  /* 0x2000002fffc37230 */ /* 0x000fe40000004100 */
[----:B------:R-:W-:Y:S01]  /*19d0*/  FMUL.FTZ R193, R151, UR12 ;  /* 0x0000000c97c17c20 */ /* 0x000fe20008410000 */
[----:B------:R-:W-:Y:S01]  /*19e0*/  FADD.FTZ R104, RZ, R204 ;  /* 0x000000ccff687221 */ /* 0x000fe20000010000 */
[----:B------:R-:W-:Y:S01]  /*19f0*/  FMUL.FTZ R172, R146, UR12 ;  /* 0x0000000c92ac7c20 */ /* 0x000fe20008410000 */
[----:B------:R-:W-:Y:S01]  /*1a00*/  FADD.FTZ R125, R125, -UR4 ;  /* 0x800000047d7d7e21 */ /* 0x000fe20008010000 */
[----:B------:R-:W-:Y:S01]  /*1a10*/  FADD.FTZ R126, R126, -UR4 ;  /* 0x800000047e7e7e21 */ /* 0x000fe20008010000 */
[----:B------:R-:W-:-:S02]  /*1a20*/  HADD2.F32 R47, -RZ, R109.H0_H0 ;  /* 0x2000006dff2f7230 */ /* 0x000fc40000004100 */
[----:B------:R-:W-:Y:S01]  /*1a30*/  FADD.FTZ R124, R124, -UR4 ;  /* 0x800000047c7c7e21 */ /* 0x000fe20008010000 */
[----:B------:R-:W-:Y:S01]  /*1a40*/  FADD.FTZ R136, R136, -UR4 ;  /* 0x8000000488887e21 */ /* 0x000fe20008010000 */
[----:B------:R-:W-:Y:S01]  /*1a50*/  FADD.FTZ R185, R194, R185 ;  /* 0x000000b9c2b97221 */ /* 0x000fe20000010000 */
[-C--:B------:R-:W-:Y:S01]  /*1a60*/  FFMA.FTZ R29, R193, R194.reuse, R29 ;  /* 0x000000c2c11d7223 */ /* 0x080fe2000001001d */
[----:B------:R-:W-:Y:S01]  /*1a70*/  FADD.FTZ R104, R203, R104 ;  /* 0x00000068cb687221 */ /* 0x000fe20000010000 */
[----:B------:R-:W-:Y:S01]  /*1a80*/  FADD.FTZ R184, R195, R184 ;  /* 0x000000b8c3b87221 */ /* 0x000fe20000010000 */
[-C--:B------:R-:W-:Y:S01]  /*1a90*/  FFMA.FTZ R30, R172, R195.reuse, R30 ;  /* 0x000000c3ac1e7223 */ /* 0x080fe2000001001e */
[----:B------:R-:W-:Y:S01]  /*1aa0*/  FMUL.FTZ R194, R159, R194 ;  /* 0x000000c29fc27220 */ /* 0x000fe20000410000 */
[----:B------:R-:W-:Y:S01]  /*1ab0*/  FMUL.FTZ R195, R161, R195 ;  /* 0x000000c3a1c37220 */ /* 0x000fe20000410000 */
[----:B------:R-:W-:Y:S01]  /*1ac0*/  FMUL.FTZ R159, R125, UR12 ;  /* 0x0000000c7d9f7c20 */ /* 0x000fe20008410000 */
[----:B------:R-:W-:Y:S01]  /*1ad0*/  FMUL.FTZ R157, R126, UR12 ;  /* 0x0000000c7e9d7c20 */ /* 0x000fe20008410000 */
[----:B------:R-:W-:Y:S01]  /*1ae0*/  FMUL.FTZ R161, R124, UR12 ;  /* 0x0000000c7ca17c20 */ /* 0x000fe20008410000 */
[----:B------:R-:W-:Y:S01]  /*1af0*/  FMUL.FTZ R155, R136, UR12 ;  /* 0x0000000c889b7c20 */ /* 0x000fe20008410000 */
[----:B------:R-:W-:Y:S01]  /*1b00*/  FADD.FTZ R45, R45, -UR4 ;  /* 0x800000042d2d7e21 */ /* 0x000fe20008010000 */
[----:B------:R-:W-:Y:S01]  /*1b10*/  FADD.FTZ R47, R47, -UR4 ;  /* 0x800000042f2f7e21 */ /* 0x000fe20008010000 */
[----:B------:R-:W-:Y:S01]  /*1b20*/  FADD.FTZ R104, R200, R104 ;  /* 0x00000068c8687221 */ /* 0x000fe20000010000 */
[----:B------:R-:W-:Y:S01]  /*1b30*/  FADD.FTZ R242, R162, R242 ;  /* 0x000000f2a2f27221 */ /* 0x000fe20000010000 */
[----:B------:R-:W-:Y:S01]  /*1b40*/  FFMA.FTZ R27, R165, R162, R27 ;  /* 0x000000a2a51b7223 */ /* 0x000fe2000001001b */
[----:B------:R-:W-:Y:S01]  /*1b50*/  FADD.FTZ R245, R156, R245 ;  /* 0x000000f59cf57221 */ /* 0x000fe20000010000 */
[----:B------:R-:W-:Y:S01]  /*1b60*/  FFMA.FTZ R24, R159, R156, R24 ;  /* 0x0000009c9f187223 */ /* 0x000fe20000010018 */
[----:B------:R-:W-:Y:S01]  /*1b70*/  FADD.FTZ R246, R154, R246 ;  /* 0x000000f69af67221 */ /* 0x000fe20000010000 */
[----:B------:R-:W-:Y:S01]  /*1b80*/  FFMA.FTZ R23, R157, R154, R23 ;  /* 0x0000009a9d177223 */ /* 0x000fe20000010017 */
[----:B------:R-:W-:-:S02]  /*1b90*/  HADD2.F32 R135, -RZ, R113.H0_H0 ;  /* 0x20000071ff877230 */ /* 0x000fc40000004100 */
[----:B------:R-:W-:Y:S01]  /*1ba0*/  FADD.FTZ R244, R158, R244 ;  /* 0x000000f49ef47221 */ /* 0x000fe20000010000 */
[----:B------:R-:W-:Y:S01]  /*1bb0*/  FFMA.FTZ R25, R161, R158, R25 ;  /* 0x0000009ea1197223 */ /* 0x000fe20000010019 */
[----:B------:R-:W-:Y:S01]  /*1bc0*/  FADD.FTZ R247, R152, R247 ;  /* 0x000000f798f77221 */ /* 0x000fe20000010000 */
[----:B------:R-:W-:Y:S01]  /*1bd0*/  FFMA.FTZ R22, R155, R152, R22 ;  /* 0x000000989b167223 */ /* 0x000fe20000010016 */
[----:B------:R-:W2:Y:S01]  /*1be0*/  LDL R124, [R1+0xa8] ;  /* 0x0000a800017c7983 */ /* 0x000ea20000100800 */
[----:B------:R-:W-:Y:S01]  /*1bf0*/  FADD.FTZ R104, R198, R104 ;  /* 0x00000068c6687221 */ /* 0x000fe20000010000 */
[----:B---3--:R-:W-:Y:S02]  /*1c00*/  FMUL.FTZ R154, R121, R154 ;  /* 0x0000009a799a7220 */ /* 0x008fe40000410000 */
[----:B------:R-:W3:Y:S01]  /*1c10*/  LDL.LU R121, [R1] ;  /* 0x0000000001797983 */ /* 0x000ee20000300800 */
[----:B----4-:R-:W-:Y:S01]  /*1c20*/  FMUL.FTZ R156, R128, R156 ;  /* 0x0000009c809c7220 */ /* 0x010fe20000410000 */
[----:B------:R-:W-:Y:S01]  /*1c30*/  FMUL.FTZ R128, R45, UR12 ;  /* 0x0000000c2d807c20 */ /* 0x000fe20008410000 */
[----:B------:R-:W-:Y:S01]  /*1c40*/  FMUL.FTZ R162, R131, R162 ;  /* 0x000000a283a27220 */ /* 0x000fe20000410000 */
[----:B------:R-:W-:Y:S01]  /*1c50*/  FMUL.FTZ R131, R47, UR12 ;  /* 0x0000000c2f837c20 */ /* 0x000fe20008410000 */
[----:B------:R-:W-:-:S02]  /*1c60*/  FMUL.FTZ R152, R120, R152 ;  /* 0x0000009878987220 */ /* 0x000fc40000410000 */
[----:B------:R-:W4:Y:S01]  /*1c70*/  LDL R120, [R1+0x9c] ;  /* 0x00009c0001787983 */ /* 0x000f220000100800 */
[----:B------:R-:W-:Y:S01]  /*1c80*/  FMUL.FTZ R158, R129, R158 ;  /* 0x0000009e819e7220 */ /* 0x000fe20000410000 */
[----:B------:R-:W-:Y:S01]  /*1c90*/  FADD.FTZ R249, R99, R249 ;  /* 0x000000f963f97221 */ /* 0x000fe20000010000 */
[-C--:B------:R-:W-:Y:S02]  /*1ca0*/  FMUL.FTZ R129, R107, R99.reuse ;  /* 0x000000636b817220 */ /* 0x080fe40000410000 */
[----:B------:R-:W4:Y:S01]  /*1cb0*/  LDL.LU R107, [R1+0x4] ;  /* 0x00000400016b7983 */ /* 0x000f220000300800 */
[----:B------:R-:W-:Y:S01]  /*1cc0*/  FFMA.FTZ R20, R128, R99, R20 ;  /* 0x0000006380147223 */ /* 0x000fe20000010014 */
[----:B------:R-:W-:Y:S01]  /*1cd0*/  FADD.FTZ R104, R197, R104 ;  /* 0x00000068c5687221 */ /* 0x000fe20000010000 */
[----:B------:R-:W-:Y:S01]  /*1ce0*/  FADD.FTZ R251, R135, R251 ;  /* 0x000000fb87fb7221 */ /* 0x000fe20000010000 */
[-C--:B------:R-:W-:Y:S01]  /*1cf0*/  FFMA.FTZ R18, R131, R135.reuse, R18 ;  /* 0x0000008783127223 */ /* 0x080fe20000010012 */
[----:B------:R-:W-:Y:S01]  /*1d00*/  HADD2.F32 R113, -RZ, R113.H1_H1 ;  /* 0x30000071ff717230 */ /* 0x000fe20000004100 */
[----:B------:R-:W4:Y:S01]  /*1d10*/  LDL R99, [R1+0x98] ;  /* 0x0000980001637983 */ /* 0x000f220000100800 */
[----:B------:R-:W-:-:S03]  /*1d20*/  FMUL.FTZ R135, R105, R135 ;  /* 0x0000008769877220 */ /* 0x000fc60000410000 */
[----:B------:R-:W4:Y:S01]  /*1d30*/  LDL.LU R105, [R1+0x8] ;  /* 0x0000080001697983 */ /* 0x000f220000300800 */
[----:B------:R-:W-:-:S03]  /*1d40*/  FADD.FTZ R45, R196, R104 ;  /* 0x00000068c42d7221 */ /* 0x000fc60000010000 */
[----:B------:R-:W4:Y:S01]  /*1d50*/  LDL R104, [R1+0x94] ;  /* 0x0000940001687983 */ /* 0x000f220000100800 */
[----:B--2---:R-:W-:-:S03]  /*1d60*/  FMUL.FTZ R137, R52, R113 ;  /* 0x0000007134897220 */ /* 0x004fc60000410000 */
[----:B------:R-:W2:Y:S01]  /*1d70*/  LDL.LU R52, [R1+0xc] ;  /* 0x00000c0001347983 */ /* 0x000ea20000300800 */
[----:B------:R-:W-:Y:S01]  /*1d80*/  FADD.FTZ R46, R46, -UR4 ;  /* 0x800000042e2e7e21 */ /* 0x000fe20008010000 */
[----:B------:R-:W-:Y:S01]  /*1d90*/  FADD.FTZ R243, R160, R243 ;  /* 0x000000f3a0f37221 */ /* 0x000fe20000010000 */
[-C--:B------:R-:W-:Y:S01]  /*1da0*/  FFMA.FTZ R26, R163, R160.reuse, R26 ;  /* 0x000000a0a31a7223 */ /* 0x080fe2000001001a */
[----:B------:R-:W-:Y:S01]  /*1db0*/  FADD.FTZ R45, R195, R45 ;  /* 0x0000002dc32d7221 */ /* 0x000fe20000010000 */
[----:B------:R-:W-:Y:S01]  /*1dc0*/  FMUL.FTZ R160, R130, R160 ;  /* 0x000000a082a07220 */ /* 0x000fe20000410000 */
[----:B------:R-:W-:Y:S01]  /*1dd0*/  FMUL.FTZ R130, R46, UR12 ;  /* 0x0000000c2e827c20 */ /* 0x000fe20008410000 */
[----:B------:R-:W-:Y:S01]  /*1de0*/  FFMA.FTZ R46, R169, R204, RZ ;  /* 0x000000cca92e7223 */ /* 0x000fe200000100ff */
[----:B------:R-:W-:Y:S01]  /*1df0*/  FADD.FTZ R186, R164, R186 ;  /* 0x000000baa4ba7221 */ /* 0x000fe20000010000 */
[-C--:B------:R-:W-:Y:S01]  /*1e00*/  FFMA.FTZ R28, R166, R164.reuse, R28 ;  /* 0x000000a4a61c7223 */ /* 0x080fe2000001001c */
[----:B------:R-:W-:Y:S01]  /*1e10*/  FMUL.FTZ R164, R138, R164 ;  /* 0x000000a48aa47220 */ /* 0x000fe20000410000 */
[----:B------:R-:W-:Y:S01]  /*1e20*/  FFMA.FTZ R46, R202, R203, R46 ;  /* 0x000000cbca2e7223 */ /* 0x000fe2000001002e */
[----:B------:R-:W-:Y:S01]  /*1e30*/  FADD.FTZ R47, R194, R45 ;  /* 0x0000002dc22f7221 */ /* 0x000fe20000010000 */
[----:B------:R-:W-:-:S04]  /*1e40*/  IMAD.WIDE.U32 R116, R106, 0x10, R48 ;  /* 0x000000106a747825 */ /* 0x000fc800078e0030 */
[----:B------:R-:W-:Y:S01]  /*1e50*/  FFMA.FTZ R45, R201, R200, R46 ;  /* 0x000000c8c92d7223 */ /* 0x000fe2000001002e */
[----:B------:R-:W-:-:S03]  /*1e60*/  FADD.FTZ R46, R164, R47 ;  /* 0x0000002fa42e7221 */ /* 0x000fc60000010000 */
[----:B------:R-:W-:Y:S01]  /*1e70*/  FFMA.FTZ R45, R199, R198, R45 ;  /* 0x000000c6c72d7223 */ /* 0x000fe2000001002d */
[----:B------:R-:W-:Y:S01]  /*1e80*/  FADD.FTZ R46, R162, R46 ;  /* 0x0000002ea22e7221 */ /* 0x000fe20000010000 */
[----:B------:R-:W2:Y:S02]  /*1e90*/  LDG.E.128 R116, desc[UR14][R116.64] ;  /* 0x0000000e74747981 */ /* 0x000ea4000c1e1d00 */
[----:B------:R-:W-:Y:S01]  /*1ea0*/  FFMA.FTZ R45, R170, R197, R45 ;  /* 0x000000c5aa2d7223 */ /* 0x000fe2000001002d */
[----:B------:R-:W-:Y:S01]  /*1eb0*/  FADD.FTZ R46, R160, R46 ;  /* 0x0000002ea02e7221 */ /* 0x000fe20000010000 */
[----:B------:R-:W-:Y:S01]  /*1ec0*/  FADD.FTZ R97, R97, -UR4 ;  /* 0x8000000461617e21 */ /* 0x000fe20008010000 */
[----:B------:R-:W-:Y:S02]  /*1ed0*/  HADD2.F32 R98, -RZ, R111.H0_H0 ;  /* 0x2000006fff627230 */ /* 0x000fe40000004100 */
[----:B------:R-:W-:Y:S01]  /*1ee0*/  FFMA.FTZ R45, R171, R196, R45 ;  /* 0x000000c4ab2d7223 */ /* 0x000fe2000001002d */
        /* <DEDUP_REMOVED lines=8> */
[----:B------:R-:W2:Y:S01]  /*1f70*/  LDL R96, [R1+0x90] ;  /* 0x0000900001607983 */ /* 0x000ea20000100800 */
[----:B------:R-:W-:Y:S01]  /*1f80*/  FFMA.FTZ R45, R193, R194, R45 ;  /* 0x000000c2c12d7223 */ /* 0x000fe2000001002d */
[----:B------:R-:W-:Y:S01]  /*1f90*/  FADD.FTZ R46, R154, R46 ;  /* 0x0000002e9a2e7221 */ /* 0x000fe20000010000 */
[----:B------:R-:W-:-:S02]  /*1fa0*/  FMUL.FTZ R144, R98, UR12 ;  /* 0x0000000c62907c20 */ /* 0x000fc40008410000 */
[----:B------:R-:W-:Y:S01]  /*1fb0*/  FFMA.FTZ R45, R166, R164, R45 ;  /* 0x000000a4a62d7223 */ /* 0x000fe2000001002d */
[----:B------:R-:W-:-:S03]  /*1fc0*/  FADD.FTZ R46, R152, R46 ;  /* 0x0000002e982e7221 */ /* 0x000fc60000010000 */
[----:B------:R-:W-:Y:S01]  /*1fd0*/  FFMA.FTZ R45, R165, R162, R45 ;  /* 0x000000a2a52d7223 */ /* 0x000fe2000001002d */
[----:B------:R-:W-:Y:S01]  /*1fe0*/  FADD.FTZ R47, R149, R46 ;  /* 0x0000002e952f7221 */ /* 0x000fe20000010000 */
[----:B---3--:R-:W-:-:S05]  /*1ff0*/  FADD.FTZ R121, R139, R121 ;  /* 0x000000798b797221 */ /* 0x008fca0000010000 */
[----:B------:R-:W-:Y:S01]  /*2000*/  STL [R1], R121 ;  /* 0x0000007901007387 */ /* 0x000fe20000100800 */
[----:B----4-:R-:W-:-:S05]  /*2010*/  FADD.FTZ R107, R143, R107 ;  /* 0x0000006b8f6b7221 */ /* 0x010fca0000010000 */
[----:B------:R-:W-:Y:S01]  /*2020*/  STL [R1+0x4], R107 ;  /* 0x0000046b01007387 */ /* 0x000fe20000100800 */
[----:B------:R-:W-:-:S03]  /*2030*/  FMUL.FTZ R143, R99, R143 ;  /* 0x0000008f638f7220 */ /* 0x000fc60000410000 */
[----:B------:R-:W3:Y:S01]  /*2040*/  LDL.LU R99, [R1+0x10] ;  /* 0x0000100001637983 */ /* 0x000ee20000300800 */
[----:B------:R-:W-:-:S03]  /*2050*/  FADD.FTZ R105, R145, R105 ;  /* 0x0000006991697221 */ /* 0x000fc60000010000 */
[----:B------:R-:W4:Y:S04]  /*2060*/  LDL R98, [R1+0x8c] ;  /* 0x00008c0001627983 */ /* 0x000f280000100800 */
[----:B------:R-:W-:Y:S04]  /*2070*/  STL [R1+0x8], R105 ;  /* 0x0000086901007387 */ /* 0x000fe80000100800 */
[----:B------:R-:W4:Y:S01]  /*2080*/  LDL.LU R97, [R1+0x14] ;  /* 0x0000140001617983 */ /* 0x000f220000300800 */
[----:B------:R-:W-:Y:S01]  /*2090*/  FFMA.FTZ R46, R163, R160, R45 ;  /* 0x000000a0a32e7223 */ /* 0x000fe2000001002d */
[----:B------:R-:W-:Y:S01]  /*20a0*/  FADD.FTZ R45, R129, R47 ;  /* 0x0000002f812d7221 */ /* 0x000fe20000010000 */
[----:B--2---:R-:W-:-:S05]  /*20b0*/  FADD.FTZ R52, R147, R52 ;  /* 0x0000003493347221 */ /* 0x004fca0000010000 */
[----:B------:R0:W-:Y:S04]  /*20c0*/  STL [R1+0xc], R52 ;  /* 0x00000c3401007387 */ /* 0x0001e80000100800 */
[----:B0-----:R-:W2:Y:S04]  /*20d0*/  LDL R52, [R1+0x88] ;  /* 0x0000880001347983 */ /* 0x001ea80000100800 */
[----:B------:R-:W2:Y:S01]  /*20e0*/  LDL.LU R47, [R1+0x18] ;  /* 0x00001800012f7983 */ /* 0x000ea20000300800 */
[----:B------:R-:W0:Y:S01]  /*20f0*/  S2R R167, SR_CgaCtaId ;  /* 0x0000000000a77919 */ /* 0x000e220000008800 */
[----:B------:R-:W-:-:S02]  /*2100*/  PLOP3.LUT P0, PT, PT, PT, PT, 0x80, 0x8 ;  /* 0x000000000008781c */ /* 0x000fc40003f0f070 */
[----:B------:R-:W-:Y:S02]  /*2110*/  MOV R39, 0x400 ;  /* 0x0000040000277802 */ /* 0x000fe40000000f00 */
[----:B------:R-:W-:Y:S02]  /*2120*/  @!P2 PLOP3.LUT P0, PT, P1, PT, PT, 0x80, 0x8 ;  /* 0x000000000008a81c */ /* 0x000fe40000f0f070 */
[----:B------:R-:W-:Y:S01]  /*2130*/  @!P2 LOP3.LUT R132, R132, 0x18, RZ, 0xc0, !PT ;  /* 0x000000188484a812 */ /* 0x000fe200078ec0ff */
[----:B------:R-:W-:Y:S02]  /*2140*/  HADD2.F32 R111, -RZ, R111.H1_H1 ;  /* 0x3000006fff6f7230 */ /* 0x000fe40000004100 */
[----:B------:R-:W-:Y:S01]  /*2150*/  HADD2.F32 R109, -RZ, R109.H1_H1 ;  /* 0x3000006dff6d7230 */ /* 0x000fe20000004100 */
[----:B0-----:R-:W-:-:S04]  /*2160*/  LEA R167, R167, R39, 0x18 ;  /* 0x00000027a7a77211 */ /* 0x001fc800078ec0ff */
[----:B------:R-:W-:-:S04]  /*2170*/  IADD3 R168, PT, PT, R167, 0x5020, RZ ;  /* 0x00005020a7a87810 */ /* 0x000fc80007ffe0ff */
[----:B------:R-:W-:Y:S02]  /*2180*/  @!P2 MOV R39, R168 ;  /* 0x000000a80027a202 */ /* 0x000fe40000000f00 */
[----:B------:R-:W-:-:S04]  /*2190*/  @!P0 IADD3 R39, PT, PT, R167, 0x5000, RZ ;  /* 0x00005000a7278810 */ /* 0x000fc80007ffe0ff */
[----:B------:R-:W-:Y:S01]  /*21a0*/  @!P2 IADD3 R132, PT, PT, R132, R39, RZ ;  /* 0x000000278484a210 */ /* 0x000fe20007ffe0ff */
[----:B------:R-:W-:-:S05]  /*21b0*/  HADD2.F32 R39, -RZ, R116.H0_H0 ;  /* 0x20000074ff277230 */ /* 0x000fca0000004100 */
[----:B------:R-:W-:Y:S01]  /*21c0*/  FADD.FTZ R39, R39, -UR4 ;  /* 0x8000000427277e21 */ /* 0x000fe20008010000 */
[----:B------:R-:W-:Y:S01]  /*21d0*/  FADD.FTZ R111, R111, -UR4 ;  /* 0x800000046f6f7e21 */ /* 0x000fe20008010000 */
[----:B------:R-:W-:Y:S02]  /*21e0*/  HADD2.F32 R116, -RZ, R116.H1_H1 ;  /* 0x30000074ff747230 */ /* 0x000fe40000004100 */
[----:B------:R-:W-:Y:S01]  /*21f0*/  FMUL.FTZ R107, R39, UR12 ;  /* 0x0000000c276b7c20 */ /* 0x000fe20008410000 */
[----:B------:R-:W-:Y:S01]  /*2200*/  FADD.FTZ R109, R109, -UR4 ;  /* 0x800000046d6d7e21 */ /* 0x000fe20008010000 */
[----:B------:R-:W2:Y:S01]  /*2210*/  LDL R39, [R1+0x80] ;  /* 0x0000800001277983 */ /* 0x000ea20000100800 */
[----:B------:R-:W-:Y:S02]  /*2220*/  FMUL.FTZ R146, R111, UR12 ;  /* 0x0000000c6f927c20 */ /* 0x000fe40008410000 */
[----:B------:R-:W-:Y:S01]  /*2230*/  FMUL.FTZ R136, R109, UR12 ;  /* 0x0000000c6d887c20 */ /* 0x000fe20008410000 */
[----:B------:R-:W-:Y:S01]  /*2240*/  FADD.FTZ R109, R116, -UR4 ;  /* 0x80000004746d7e21 */ /* 0x000fe20008010000 */
[-C--:B------:R-:W-:Y:S01]  /*2250*/  FFMA.FTZ R13, R146, R147.reuse, R13 ;  /* 0x00000093920d7223 */ /* 0x080fe2000001000d */
[----:B------:R-:W-:Y:S01]  /*2260*/  FMUL.FTZ R147, R96, R147 ;  /* 0x0000009360937220 */ /* 0x000fe20000410000 */
[----:B------:R-:W-:Y:S01]  /*2270*/  FFMA.FTZ R12, R107, R108, R12 ;  /* 0x0000006c6b0c7223 */ /* 0x000fe2000001000c */
[----:B------:R-:W2:Y:S01]  /*2280*/  LDL R96, [R1+0x84] ;  /* 0x0000840001607983 */ /* 0x000ea20000100800 */
[----:B------:R-:W-:Y:S01]  /*2290*/  FMUL.FTZ R109, R109, UR12 ;  /* 0x0000000c6d6d7c20 */ /* 0x000fe20008410000 */
[----:B---3--:R-:W-:-:S03]  /*22a0*/  FADD.FTZ R99, R108, R99 ;  /* 0x000000636c637221 */ /* 0x008fc60000010000 */
[----:B------:R-:W-:Y:S01]  /*22b0*/  FFMA.FTZ R11, R109, R110, R11 ;  /* 0x0000006e6d0b7223 */ /* 0x000fe2000001000b */
[----:B----4-:R-:W-:Y:S01]  /*22c0*/  FMUL.FTZ R108, R98, R108 ;  /* 0x0000006c626c7220 */ /* 0x010fe20000410000 */
[----:B------:R-:W-:Y:S04]  /*22d0*/  STL [R1+0x10], R99 ;  /* 0x0000106301007387 */ /* 0x000fe80000100800 */
[----:B------:R-:W3:Y:S01]  /*22e0*/  LDL R98, [R1+0x7c] ;  /* 0x00007c0001627983 */ /* 0x000ee20000100800 */
[----:B------:R-:W-:-:S05]  /*22f0*/  FADD.FTZ R97, R110, R97 ;  /* 0x000000616e617221 */ /* 0x000fca0000010000 */
[----:B------:R0:W-:Y:S04]  /*2300*/  STL [R1+0x14], R97 ;  /* 0x0000146101007387 */ /* 0x0001e80000100800 */
[----:B0-----:R-:W4:Y:S01]  /*2310*/  LDL R97, [R1+0x78] ;  /* 0x0000780001617983 */ /* 0x001f220000100800 */
[----:B--2---:R-:W-:-:S03]  /*2320*/  FMUL.FTZ R110, R52, R110 ;  /* 0x0000006e346e7220 */ /* 0x004fc60000410000 */
[----:B------:R-:W2:Y:S01]  /*2330*/  LDL R52, [R1+0x74] ;  /* 0x0000740001347983 */ /* 0x000ea20000100800 */
[----:B------:R-:W-:-:S05]  /*2340*/  FADD.FTZ R47, R112, R47 ;  /* 0x0000002f702f7221 */ /* 0x000fca0000010000 */
[----:B------:R0:W-:Y:S01]  /*2350*/  STL [R1+0x18], R47 ;  /* 0x0000182f01007387 */ /* 0x0001e20000100800 */
[----:B------:R-:W-:Y:S01]  /*2360*/  FADD.FTZ R250, R134, R250 ;  /* 0x000000fa86fa7221 */ /* 0x000fe20000010000 */
[-C--:B------:R-:W-:Y:S01]  /*2370*/  FFMA.FTZ R19, R130, R134.reuse, R19 ;  /* 0x0000008682137223 */ /* 0x080fe20000010013 */
[----:B------:R-:W-:Y:S02]  /*2380*/  HADD2.F32 R40, -RZ, R117.H0_H0 ;  /* 0x20000075ff287230 */ /* 0x000fe40000004100 */
[----:B------:R-:W-:Y:S01]  /*2390*/  FFMA.FTZ R16, R138, R139, R16 ;  /* 0x0000008b8a107223 */ /* 0x000fe20000010010 */
[----:B------:R-:W4:Y:S04]  /*23a0*/  LDL R105, [R1+0x6c] ;  /* 0x00006c0001697983 */ /* 0x000f280000100800 */
[----:B0-----:R-:W4:Y:S01]  /*23b0*/  LDL R47, [R1+0x70] ;  /* 0x00007000012f7983 */ /* 0x001f220000100800 */
[----:B------:R-:W-:-:S04]  /*23c0*/  FMUL.FTZ R134, R124, R134 ;  /* 0x000000867c867220 */ /* 0x000fc80000410000 */
[----:B------:R-:W-:-:S04]  /*23d0*/  FADD.FTZ R45, R134, R45 ;  /* 0x0000002d862d7221 */ /* 0x000fc80000010000 */
[----:B------:R-:W-:Y:S01]  /*23e0*/  FADD.FTZ R45, R135, R45 ;  /* 0x0000002d872d7221 */ /* 0x000fe20000010000 */
[----:B------:R-:W-:-:S03]  /*23f0*/  FMUL.FTZ R139, R120, R139 ;  /* 0x0000008b788b7220 */ /* 0x000fc60000410000 */
[----:B------:R-:W-:Y:S01]  /*2400*/  FADD.FTZ R45, R137, R45 ;  /* 0x0000002d892d7221 */ /* 0x000fe20000010000 */
[----:B------:R-:W-:-:S04]  /*2410*/  IMAD.WIDE.U32 R48, R37, 0x10, R48 ;  /* 0x0000001025307825 */ /* 0x000fc800078e0030 */
[----:B------:R-:W-:Y:S01]  /*2420*/  FADD.FTZ R252, R113, R252 ;  /* 0x000000fc71fc7221 */ /* 0x000fe20000010000 */
[----:B------:R-:W-:Y:S01]  /*2430*/  FFMA.FTZ R17, R136, R113, R17 ;  /* 0x0000007188117223 */ /* 0x000fe20000010011 */
[----:B------:R-:W-:Y:S01]  /*2440*/  FADD.FTZ R40, R40, -UR4 ;  /* 0x8000000428287e21 */ /* 0x000fe20008010000 */
[----:B------:R-:W-:Y:S01]  /*2450*/  FADD.FTZ R45, R139, R45 ;  /* 0x0000002d8b2d7221 */ /* 0x000fe20000010000 */
[-C--:B------:R-:W-:Y:S01]  /*2460*/  FFMA.FTZ R14, R144, R145.reuse, R14 ;  /* 0x00000091900e7223 */ /* 0x080fe2000001000e */
[----:B------:R-:W-:Y:S01]  /*2470*/  FMUL.FTZ R145, R104, R145 ;  /* 0x0000009168917220 */ /* 0x000fe20000410000 */
[----:B------:R-:W-:Y:S01]  /*2480*/  FMUL.FTZ R111, R40, UR12 ;  /* 0x0000000c286f7c20 */ /* 0x000fe20008410000 */
[----:B------:R-:W-:Y:S01]  /*2490*/  FADD.FTZ R45, R143, R45 ;  /* 0x0000002d8f2d7221 */ /* 0x000fe20000010000 */
[----:B------:R-:W4:Y:S04]  /*24a0*/  LDG.E.128 R48, desc[UR14][R48.64] ;  /* 0x0000000e30307981 */ /* 0x000f28000c1e1d00 */
[----:B------:R-:W4:Y:S01]  /*24b0*/  LDL R40, [R1+0x64] ;  /* 0x0000640001287983 */ /* 0x000f220000100800 */
[----:B------:R-:W-:Y:S01]  /*24c0*/  FADD.FTZ R45, R145, R45 ;  /* 0x0000002d912d7221 */ /* 0x000fe20000010000 */
[----:B------:R-:W-:-:S02]  /*24d0*/  HADD2.F32 R41, -RZ, R118.H0_H0 ;  /* 0x20000076ff297230 */ /* 0x000fc40000004100 */
[----:B------:R-:W4:Y:S01]  /*24e0*/  LDL R104, [R1+0x60] ;  /* 0x0000600001687983 */ /* 0x000f220000100800 */
[----:B------:R-:W-:Y:S02]  /*24f0*/  HADD2.F32 R118, -RZ, R118.H1_H1 ;  /* 0x30000076ff767230 */ /* 0x000fe40000004100 */
[----:B------:R-:W-:Y:S01]  /*2500*/  FADD.FTZ R45, R147, R45 ;  /* 0x0000002d932d7221 */ /* 0x000fe20000010000 */
[----:B------:R-:W-:Y:S02]  /*2510*/  FMUL.FTZ R113, R39, R114 ;  /* 0x0000007227717220 */ /* 0x000fe40000410000 */
[----:B------:R-:W4:Y:S01]  /*2520*/  LDL R39, [R1+0x68] ;  /* 0x0000680001277983 */ /* 0x000f220000100800 */
[----:B------:R-:W-:Y:S01]  /*2530*/  FADD.FTZ R45, R108, R45 ;  /* 0x0000002d6c2d7221 */ /* 0x000fe20000010000 */
[----:B------:R-:W-:Y:S01]  /*2540*/  FADD.FTZ R124, R118, -UR4 ;  /* 0x80000004767c7e21 */ /* 0x000fe20008010000 */
[--C-:B------:R-:W-:Y:S02]  /*2550*/  HADD2.F32 R38, -RZ, R119.reuse.H0_H0 ;  /* 0x20000077ff267230 */ /* 0x100fe40000004100 */
[----:B------:R-:W-:Y:S01]  /*2560*/  FFMA.FTZ R10, R111, R112, R10 ;  /* 0x000000706f0a7223 */ /* 0x000fe2000001000a */
[----:B------:R-:W-:-:S02]  /*2570*/  HADD2.F32 R119, -RZ, R119.H1_H1 ;  /* 0x30000077ff777230 */ /* 0x000fc40000004100 */
[----:B------:R-:W-:Y:S01]  /*2580*/  FMUL.FTZ R112, R96, R112 ;  /* 0x0000007060707220 */ /* 0x000fe20000410000 */
[----:B------:R-:W-:Y:S02]  /*2590*/  FADD.FTZ R96, R45, R110 ;  /* 0x0000006e2d607221 */ /* 0x000fe40000010000 */
[----:B------:R-:W4:Y:S01]  /*25a0*/  LDL R45, [R1+0x54] ;  /* 0x00005400012d7983 */ /* 0x000f220000100800 */
[----:B------:R-:W-:Y:S01]  /*25b0*/  FADD.FTZ R126, R119, -UR4 ;  /* 0x80000004777e7e21 */ /* 0x000fe20008010000 */
[----:B---3--:R-:W-:Y:S02]  /*25c0*/  FMUL.FTZ R116, R98, R115 ;  /* 0x0000007362747220 */ /* 0x008fe40000410000 */
[----:B------:R-:W3:Y:S01]  /*25d0*/  LDL R98, [R1+0x5c] ;  /* 0x00005c0001627983 */ /* 0x000ee20000100800 */
[----:B--2---:R-:W-:-:S03]  /*25e0*/  FMUL.FTZ R118, R52, R122 ;  /* 0x0000007a34767220 */ /* 0x004fc60000410000 */
[----:B------:R-:W2:Y:S01]  /*25f0*/  LDL R52, [R1+0x58] ;  /* 0x0000580001347983 */ /* 0x000ea20000100800 */
[----:B----4-:R-:W-:-:S03]  /*2600*/  FMUL.FTZ R119, R47, R140 ;  /* 0x0000008c2f777220 */ /* 0x010fc60000410000 */
        /* <DEDUP_REMOVED lines=11> */
[----:B------:R-:W-:-:S03]  /*26c0*/  HADD2.F32 R117, -RZ, R117.H1_H1 ;  /* 0x30000075ff757230 */ /* 0x000fc60000004100 */
[----:B------:R-:W-:Y:S01]  /*26d0*/  FFMA.FTZ R99, R138, R139, R99 ;  /* 0x0000008b8a637223 */ /* 0x000fe20000010063 */
[----:B------:R-:W-:Y:S01]  /*26e0*/  FADD.FTZ R96, R96, R113 ;  /* 0x0000007160607221 */ /* 0x000fe20000010000 */
[----:B------:R-:W-:Y:S02]  /*26f0*/  FADD.FTZ R120, R117, -UR4 ;  /* 0x8000000475787e21 */ /* 0x000fe40008010000 */
[----:B------:R-:W-:Y:S01]  /*2700*/  FFMA.FTZ R99, R142, R143, R99 ;  /* 0x0000008f8e637223 */ /* 0x000fe20000010063 */
[----:B------:R-:W-:Y:S01]  /*2710*/  FADD.FTZ R96, R96, R116 ;  /* 0x0000007460607221 */ /* 0x000fe20000010000 */
[----:B------:R-:W-:Y:S02]  /*2720*/  FMUL.FTZ R117, R97, R133 ;  /* 0x0000008561757220 */ /* 0x000fe40000410000 */
[----:B------:R-:W-:Y:S02]  /*2730*/  FFMA.FTZ R99, R144, R145, R99 ;  /* 0x0000009190637223 */ /* 0x000fe40000010063 */
[----:B------:R-:W-:-:S02]  /*2740*/  FADD.FTZ R96, R96, R117 ;  /* 0x0000007560607221 */ /* 0x000fc40000010000 */
[----:B------:R-:W-:Y:S02]  /*2750*/  FFMA.FTZ R99, R146, R147, R99 ;  /* 0x0000009392637223 */ /* 0x000fe40000010063 */
[----:B------:R-:W-:Y:S02]  /*2760*/  FADD.FTZ R96, R96, R118 ;  /* 0x0000007660607221 */ /* 0x000fe40000010000 */
[----:B------:R-:W-:Y:S01]  /*2770*/  FFMA.FTZ R99, R107, R108, R99 ;  /* 0x0000006c6b637223 */ /* 0x000fe20000010063 */
[----:B------:R-:W-:Y:S01]  /*2780*/  FADD.FTZ R125, R38, -UR4 ;  /* 0x80000004267d7e21 */ /* 0x000fe20008010000 */
[----:B------:R-:W-:Y:S01]  /*2790*/  FADD.FTZ R96, R96, R119 ;  /* 0x0000007760607221 */ /* 0x000fe20000010000 */
[----:B------:R-:W-:Y:S01]  /*27a0*/  FMUL.FTZ R38, R105, R123 ;  /* 0x0000007b69267220 */ /* 0x000fe20000410000 */
[----:B------:R-:W-:Y:S01]  /*27b0*/  FFMA.FTZ R99, R109, R110, R99 ;  /* 0x0000006e6d637223 */ /* 0x000fe20000010063 */
[----:B------:R-:W-:Y:S01]  /*27c0*/  FMUL.FTZ R39, R39, R141 ;  /* 0x0000008d27277220 */ /* 0x000fe20000410000 */
[----:B------:R-:W-:Y:S01]  /*27d0*/  FADD.FTZ R41, R41, -UR4 ;  /* 0x8000000429297e21 */ /* 0x000fe20008010000 */
[----:B------:R-:W-:Y:S01]  /*27e0*/  FADD.FTZ R96, R96, R38 ;  /* 0x0000002660607221 */ /* 0x000fe20000010000 */
[----:B------:R-:W-:Y:S01]  /*27f0*/  FMUL.FTZ R120, R120, UR12 ;  /* 0x0000000c78787c20 */ /* 0x000fe20008410000 */
[----:B------:R-:W-:Y:S01]  /*2800*/  FFMA.FTZ R99, R111, R112, R99 ;  /* 0x000000706f637223 */ /* 0x000fe20000010063 */
[----:B------:R-:W-:-:S02]  /*2810*/  HADD2.F32 R44, -RZ, R48.H0_H0 ;  /* 0x20000030ff2c7230 */ /* 0x000fc40000004100 */
[----:B------:R-:W-:Y:S01]  /*2820*/  FADD.FTZ R96, R96, R39 ;  /* 0x0000002760607221 */ /* 0x000fe20000010000 */
[----:B------:R-:W-:Y:S01]  /*2830*/  FMUL.FTZ R40, R40, R102 ;  /* 0x0000006628287220 */ /* 0x000fe20000410000 */
[----:B------:R-:W-:Y:S02]  /*2840*/  HADD2.F32 R48, -RZ, R48.H1_H1 ;  /* 0x30000030ff307230 */ /* 0x000fe40000004100 */
[----:B------:R-:W-:Y:S01]  /*2850*/  FMUL.FTZ R121, R41, UR12 ;  /* 0x0000000c29797c20 */ /* 0x000fe20008410000 */
[----:B------:R-:W-:Y:S01]  /*2860*/  FFMA.FTZ R99, R120, R113, R99 ;  /* 0x0000007178637223 */ /* 0x000fe20000010063 */
[--C-:B------:R-:W-:Y:S02]  /*2870*/  HADD2.F32 R42, -RZ, R49.reuse.H0_H0 ;  /* 0x20000031ff2a7230 */ /* 0x100fe40000004100 */
[----:B------:R-:W-:Y:S01]  /*2880*/  FADD.FTZ R96, R96, R40 ;  /* 0x0000002860607221 */ /* 0x000fe20000010000 */
[----:B------:R-:W-:Y:S01]  /*2890*/  FMUL.FTZ R41, R104, R103 ;  /* 0x0000006768297220 */ /* 0x000fe20000410000 */
[----:B------:R-:W-:Y:S01]  /*28a0*/  FMUL.FTZ R124, R124, UR12 ;  /* 0x0000000c7c7c7c20 */ /* 0x000fe20008410000 */
[----:B------:R-:W-:Y:S01]  /*28b0*/  FFMA.FTZ R99, R121, R116, R99 ;  /* 0x0000007479637223 */ /* 0x000fe20000010063 */
[----:B------:R-:W-:-:S02]  /*28c0*/  HADD2.F32 R43, -RZ, R49.H1_H1 ;  /* 0x30000031ff2b7230 */ /* 0x000fc40000004100 */
[----:B------:R-:W-:Y:S01]  /*28d0*/  FADD.FTZ R46, R48, -UR4 ;  /* 0x80000004302e7e21 */ /* 0x000fe20008010000 */
[----:B------:R-:W-:Y:S01]  /*28e0*/  FADD.FTZ R48, R42, -UR4 ;  /* 0x800000042a307e21 */ /* 0x000fe20008010000 */
[----:B------:R-:W-:Y:S01]  /*28f0*/  FADD.FTZ R96, R96, R41 ;  /* 0x0000002960607221 */ /* 0x000fe20000010000 */
[----:B---3--:R-:W-:Y:S01]  /*2900*/  FMUL.FTZ R42, R98, R216 ;  /* 0x000000d8622a7220 */ /* 0x008fe20000410000 */
[----:B------:R-:W-:Y:S01]  /*2910*/  FMUL.FTZ R125, R125, UR12 ;  /* 0x0000000c7d7d7c20 */ /* 0x000fe20008410000 */
[----:B------:R-:W-:Y:S01]  /*2920*/  FFMA.FTZ R99, R124, R117, R99 ;  /* 0x000000757c637223 */ /* 0x000fe20000010063 */
[----:B------:R-:W-:Y:S01]  /*2930*/  FADD.FTZ R97, R43, -UR4 ;  /* 0x800000042b617e21 */ /* 0x000fe20008010000 */
[----:B------:R-:W-:Y:S01]  /*2940*/  FADD.FTZ R96, R96, R42 ;  /* 0x0000002a60607221 */ /* 0x000fe20000010000 */
[----:B------:R-:W-:Y:S01]  /*2950*/  FADD.FTZ R44, R44, -UR4 ;  /* 0x800000042c2c7e21 */ /* 0x000fe20008010000 */
[----:B------:R-:W-:Y:S01]  /*2960*/  FMUL.FTZ R126, R126, UR12 ;  /* 0x0000000c7e7e7c20 */ /* 0x000fe20008410000 */
[----:B------:R-:W-:Y:S01]  /*2970*/  FFMA.FTZ R99, R125, R118, R99 ;  /* 0x000000767d637223 */ /* 0x000fe20000010063 */
[----:B------:R-:W-:Y:S01]  /*2980*/  FMUL.FTZ R45, R45, R101 ;  /* 0x000000652d2d7220 */ /* 0x000fe20000410000 */
[----:B------:R-:W-:-:S02]  /*2990*/  FMUL.FTZ R44, R44, UR12 ;  /* 0x0000000c2c2c7c20 */ /* 0x000fc40008410000 */
[----:B------:R-:W-:Y:S01]  /*29a0*/  FFMA.FTZ R99, R126, R119, R99 ;  /* 0x000000777e637223 */ /* 0x000fe20000010063 */
[----:B------:R-:W-:Y:S01]  /*29b0*/  FMUL.FTZ R46, R46, UR12 ;  /* 0x0000000c2e2e7c20 */ /* 0x000fe20008410000 */
[--C-:B------:R-:W-:Y:S02]  /*29c0*/  HADD2.F32 R49, -RZ, R50.reuse.H0_H0 ;  /* 0x20000032ff317230 */ /* 0x100fe40000004100 */
[----:B------:R-:W-:Y:S01]  /*29d0*/  FFMA.FTZ R99, R44, R38, R99 ;  /* 0x000000262c637223 */ /* 0x000fe20000010063 */
[----:B------:R-:W-:Y:S01]  /*29e0*/  FMUL.FTZ R48, R48, UR12 ;  /* 0x0000000c30307c20 */ /* 0x000fe20008410000 */
[----:B------:R-:W-:Y:S02]  /*29f0*/  HADD2.F32 R50, -RZ, R50.H1_H1 ;  /* 0x30000032ff327230 */ /* 0x000fe40000004100 */
[----:B------:R-:W-:Y:S01]  /*2a00*/  FFMA.FTZ R99, R46, R39, R99 ;  /* 0x000000272e637223 */ /* 0x000fe20000010063 */
[----:B------:R-:W-:Y:S01]  /*2a10*/  FADD.FTZ R98, R49, -UR4 ;  /* 0x8000000431627e21 */ /* 0x000fe20008010000 */
[----:B------:R-:W-:-:S02]  /*2a20*/  FMUL.FTZ R49, R97, UR12 ;  /* 0x0000000c61317c20 */ /* 0x000fc40008410000 */
[----:B------:R-:W-:Y:S01]  /*2a30*/  FFMA.FTZ R99, R48, R40, R99 ;  /* 0x0000002830637223 */ /* 0x000fe20000010063 */
[----:B------:R-:W-:Y:S01]  /*2a40*/  FADD.FTZ R105, R50, -UR4 ;  /* 0x8000000432697e21 */ /* 0x000fe20008010000 */
[--C-:B------:R-:W-:Y:S02]  /*2a50*/  HADD2.F32 R104, -RZ, R51.reuse.H0_H0 ;  /* 0x20000033ff687230 */ /* 0x100fe40000004100 */
[----:B------:R-:W-:Y:S01]  /*2a60*/  FMUL.FTZ R50, R98, UR12 ;  /* 0x0000000c62327c20 */ /* 0x000fe20008410000 */
[----:B------:R-:W-:Y:S01]  /*2a70*/  FFMA.FTZ R98, R49, R41, R99 ;  /* 0x0000002931627223 */ /* 0x000fe20000010063 */
[----:B------:R-:W-:Y:S02]  /*2a80*/  HADD2.F32 R99, -RZ, R51.H1_H1 ;  /* 0x30000033ff637230 */ /* 0x000fe40000004100 */
[----:B------:R-:W-:Y:S01]  /*2a90*/  FMUL.FTZ R51, R105, UR12 ;  /* 0x0000000c69337c20 */ /* 0x000fe20008410000 */
[----:B------:R-:W-:Y:S01]  /*2aa0*/  FADD.FTZ R104, R104, -UR4 ;  /* 0x8000000468687e21 */ /* 0x000fe20008010000 */
[----:B------:R-:W-:Y:S01]  /*2ab0*/  FFMA.FTZ R98, R50, R42, R98 ;  /* 0x0000002a32627223 */ /* 0x000fe20000010062 */
[----:B------:R-:W-:-:S02]  /*2ac0*/  FADD.FTZ R99, R99, -UR4 ;  /* 0x8000000463637e21 */ /* 0x000fc40008010000 */
[----:B------:R-:W-:Y:S01]  /*2ad0*/  FMUL.FTZ R104, R104, UR12 ;  /* 0x0000000c68687c20 */ /* 0x000fe20008410000 */
[----:B------:R-:W-:Y:S01]  /*2ae0*/  ISETP.NE.U32.AND P0, PT, RZ, UR18, PT ;  /* 0x00000012ff007c0c */ /* 0x000fe2000bf05070 */
[----:B------:R-:W0:Y:S01]  /*2af0*/  @UP0 LDCU.64 UR4, c[0x0][0x3e0] ;  /* 0x00007c00ff0407ac */ /* 0x000e220008000a00 */
[----:B------:R-:W-:Y:S01]  /*2b00*/  FMUL.FTZ R105, R99, UR12 ;  /* 0x0000000c63697c20 */ /* 0x000fe20008410000 */
[----:B--2---:R-:W-:Y:S02]  /*2b10*/  FMUL.FTZ R43, R52, R100 ;  /* 0x00000064342b7220 */ /* 0x004fe40000410000 */
[----:B------:R-:W2:Y:S02]  /*2b20*/  LDL.LU R52, [R1+0x1c] ;  /* 0x00001c0001347983 */ /* 0x000ea40000300800 */
[----:B------:R-:W-:Y:S01]  /*2b30*/  FADD.FTZ R96, R96, R43 ;  /* 0x0000002b60607221 */ /* 0x000fe20000010000 */
[----:B----4-:R-:W-:-:S03]  /*2b40*/  FMUL.FTZ R47, R47, R214 ;  /* 0x000000d62f2f7220 */ /* 0x010fc60000410000 */
[----:B------:R-:W-:Y:S01]  /*2b50*/  FADD.FTZ R96, R96, R45 ;  /* 0x0000002d60607221 */ /* 0x000fe20000010000 */
[----:B------:R-:W-:Y:S01]  /*2b60*/  FFMA.FTZ R98, R51, R43, R98 ;  /* 0x0000002b33627223 */ /* 0x000fe20000010062 */
[----:B------:R-:W-:Y:S01]  /*2b70*/  ISETP.NE.AND.EX P0, PT, RZ, UR19, PT, P0 ;  /* 0x00000013ff007c0c */ /* 0x000fe2000bf05300 */
[----:B0-----:R-:W-:Y:S01]  /*2b80*/  @UP0 UIMAD.WIDE UR4, UR6, 0x2, UR4 ;  /* 0x00000002060408a5 */ /* 0x001fe2000f8e0204 */
[----:B------:R-:W-:Y:S01]  /*2b90*/  FADD.FTZ R96, R96, R47 ;  /* 0x0000002f60607221 */ /* 0x000fe20000010000 */
[----:B------:R-:W3:Y:S04]  /*2ba0*/  LDL.LU R151, [R1+0x30] ;  /* 0x0000300001977983 */ /* 0x000ee80000300800 */
[----:B------:R-:W0:Y:S01]  /*2bb0*/  SHFL.DOWN PT, R97, R96, 0x10, 0x1f ;  /* 0x0a001f0060617f89 */ /* 0x000e2200000e0000 */
[----:B------:R-:W-:-:S03]  /*2bc0*/  FFMA.FTZ R98, R104, R45, R98 ;  /* 0x0000002d68627223 */ /* 0x000fc60000010062 */
[----:B------:R-:W4:Y:S01]  /*2bd0*/  LDL.LU R150, [R1+0x34] ;  /* 0x0000340001967983 */ /* 0x000f220000300800 */
        /* <DEDUP_REMOVED lines=21> */
[----:B------:R1:W-:Y:S05]  /*2d30*/  @!P2 STS.64 [R132], R96 ;  /* 0x000000608400a388 */ /* 0x0003ea0000000a00 */
[----:B-1----:R-:W1:Y:S01]  /*2d40*/  @P0 LDC.64 R96, c[0x0][0x438] ;  /* 0x00010e00ff600b82 */ /* 0x002e620000000a00 */
[----:B--2---:R-:W-:Y:S01]  /*2d50*/  FADD.FTZ R52, R114, R52 ;  /* 0x0000003472347221 */ /* 0x004fe20000010000 */
[----:B------:R-:W2:Y:S01]  /*2d60*/  LDL.LU R132, [R1+0x2c] ;  /* 0x00002c0001847983 */ /* 0x000ea20000300800 */
[----:B-1----:R-:W-:-:S05]  /*2d70*/  @P0 IMAD.WIDE.U32 R96, R173, 0x10, R96 ;  /* 0x00000010ad600825 */ /* 0x002fca00078e0060 */
[----:B------:R1:W5:Y:S02]  /*2d80*/  @P0 LDG.E.128 R72, desc[UR14][R96.64] ;  /* 0x0000000e60480981 */ /* 0x000364000c1e1d00 */
[----:B-1----:R-:W1:Y:S01]  /*2d90*/  @P0 LDC.64 R96, c[0x0][0x438] ;  /* 0x00010e00ff600b82 */ /* 0x002e620000000a00 */
[----:B0-----:R-:W-:-:S05]  /*2da0*/  @P0 IMAD.WIDE.U32 R98, R148, 0x10, R98 ;  /* 0x0000001094620825 */ /* 0x001fca00078e0062 */
[----:B------:R0:W5:Y:S02]  /*2db0*/  @P0 LDG.E.128 R76, desc[UR14][R98.64] ;  /* 0x0000000e624c0981 */ /* 0x000164000c1e1d00 */
[----:B0-----:R-:W0:Y:S01]  /*2dc0*/  @P0 LDC.64 R98, c[0x0][0x438] ;  /* 0x00010e00ff620b82 */ /* 0x001e220000000a00 */
[----:B-1----:R-:W-:-:S05]  /*2dd0*/  @P0 IMAD.WIDE.U32 R96, R127, 0x10, R96 ;  /* 0x000000107f600825 */ /* 0x002fca00078e0060 */
[----:B------:R1:W5:Y:S02]  /*2de0*/  @P0 LDG.E.128 R80, desc[UR14][R96.64] ;  /* 0x0000000e60500981 */ /* 0x000364000c1e1d00 */
[----:B-1----:R-:W1:Y:S01]  /*2df0*/  @P0 LDC.64 R96, c[0x0][0x438] ;  /* 0x00010e00ff600b82 */ /* 0x002e620000000a00 */
[----:B0-----:R-:W-:-:S05]  /*2e00*/  @P0 IMAD.WIDE.U32 R98, R106, 0x10, R98 ;  /* 0x000000106a620825 */ /* 0x001fca00078e0062 */
[----:B------:R0:W5:Y:S01]  /*2e10*/  @P0 LDG.E.128 R84, desc[UR14][R98.64] ;  /* 0x0000000e62540981 */ /* 0x000162000c1e1d00 */
[----:B------:R-:W-:Y:S01]  /*2e20*/  FFMA.FTZ R9, R120, R114, R9 ;  /* 0x0000007278097223 */ /* 0x000fe20000010009 */
[----:B0-----:R-:W0:Y:S01]  /*2e30*/  LDC.64 R98, c[0x0][0x3b0] ;  /* 0x0000ec00ff627b82 */ /* 0x001e220000000a00 */
[----:B-1----:R-:W-:-:S05]  /*2e40*/  @P0 IMAD.WIDE.U32 R96, R37, 0x10, R96 ;  /* 0x0000001025600825 */ /* 0x002fca00078e0060 */
[----:B------:R1:W5:Y:S01]  /*2e50*/  @P0 LDG.E.128 R88, desc[UR14][R96.64] ;  /* 0x0000000e60580981 */ /* 0x000362000c1e1d00 */
[----:B------:R-:W-:Y:S02]  /*2e60*/  PLOP3.LUT P0, PT, PT, PT, UP0, 0x80, 0x8 ;  /* 0x000000000008781c */ /* 0x000fe40003f0f008 */
[----:B-1----:R-:W-:Y:S02]  /*2e70*/  MOV R96, UR4 ;  /* 0x0000000400607c02 */ /* 0x002fe40008000f00 */
[----:B------:R-:W-:-:S09]  /*2e80*/  MOV R97, UR5 ;  /* 0x0000000500617c02 */ /* 0x000fd20008000f00 */
[----:B------:R1:W2:Y:S04]  /*2e90*/  @P0 LDG.E.U16 R231, desc[UR14][R96.64] ;  /* 0x0000000e60e70981 */ /* 0x0002a8000c1e1500 */
[----:B------:R-:W1:Y:S04]  /*2ea0*/  LDL.LU R96, [R1+0x24] ;  /* 0x0000240001607983 */ /* 0x000e680000300800 */
[----:B------:R-:W2:Y:S04]  /*2eb0*/  LDL.LU R97, [R1+0x28] ;  /* 0x0000280001617983 */ /* 0x000ea80000300800 */
[----:B------:R3:W-:Y:S04]  /*2ec0*/  STL [R1+0x1c], R52 ;  /* 0x00001c3401007387 */ /* 0x0007e80000100800 */
[----:B---3--:R3:W5:Y:S04]  /*2ed0*/  LDL.LU R52, [R1+0xf0] ;  /* 0x0000f00001347983 */ /* 0x0087680000300800 */
[----:B------:R-:W3:Y:S01]  /*2ee0*/  LDL.LU R114, [R1+0x20] ;  /* 0x0000200001727983 */ /* 0x000ee20000300800 */
[----:B------:R-:W-:Y:S01]  /*2ef0*/  FADD.FTZ R151, R123, R151 ;  /* 0x000000977b977221 */ /* 0x000fe20000010000 */
        /* <DEDUP_REMOVED lines=8> */
[----:B0-----:R-:W-:-:S04]  /*2f80*/  IMAD.WIDE.U32 R140, R148, 0x8, R98 ;  /* 0x00000008948c7825 */ /* 0x001fc800078e0062 */
[----:B------:R-:W-:Y:S01]  /*2f90*/  FFMA.FTZ R2, R48, R102, R2 ;  /* 0x0000006630027223 */ /* 0x000fe20000010002 */
[----:B------:R-:W-:Y:S01]  /*2fa0*/  FFMA.FTZ R0, R49, R103, R0 ;  /* 0x0000006731007223 */ /* 0x000fe20000010000 */
[----:B------:R-:W-:Y:S01]  /*2fb0*/  FFMA.FTZ R174, R50, R216, R174 ;  /* 0x000000d832ae7223 */ /* 0x000fe200000100ae */
[----:B------:R-:W5:Y:S01]  /*2fc0*/  LDG.E.64 R140, desc[UR14][R140.64] ;  /* 0x0000000e8c8c7981 */ /* 0x000f62000c1e1b00 */
[----:B-1----:R-:W-:Y:S01]  /*2fd0*/  FADD.FTZ R96, R133, R96 ;  /* 0x0000006085607221 */ /* 0x002fe20000010000 */
[----:B------:R-:W-:Y:S01]  /*2fe0*/  FADD.FTZ R97, R122, R97 ;  /* 0x000000617a617221 */ /* 0x000fe20000010000 */
[----:B------:R-:W-:-:S06]  /*2ff0*/  IMAD.WIDE.U32 R122, R106, 0x8, R98 ;  /* 0x000000086a7a7825 */ /* 0x000fcc00078e0062 */
[----:B------:R-:W5:Y:S01]  /*3000*/  LDG.E.64 R122, desc[UR14][R122.64] ;  /* 0x0000000e7a7a7981 */ /* 0x000f62000c1e1b00 */
[----:B---3--:R-:W-:-:S05]  /*3010*/  FADD.FTZ R114, R115, R114 ;  /* 0x0000007273727221 */ /* 0x008fca0000010000 */
[----:B------:R0:W-:Y:S04]  /*3020*/  STL [R1+0x20], R114 ;  /* 0x0000207201007387 */ /* 0x0001e80000100800 */
[----:B------:R-:W-:Y:S04]  /*3030*/  STL [R1+0x24], R96 ;  /* 0x0000246001007387 */ /* 0x000fe80000100800 */
[----:B------:R1:W-:Y:S01]  /*3040*/  STL [R1+0x28], R97 ;  /* 0x0000286101007387 */ /* 0x0003e20000100800 */
[----:B0-----:R-:W-:-:S06]  /*3050*/  IMAD.WIDE.U32 R114, R37, 0x8, R98 ;  /* 0x0000000825727825 */ /* 0x001fcc00078e0062 */
[----:B------:R-:W5:Y:S04]  /*3060*/  LDG.E.64 R114, desc[UR14][R114.64] ;  /* 0x0000000e72727981 */ /* 0x000f68000c1e1b00 */
[----:B-1----:R-:W2:Y:S04]  /*3070*/  LDL.LU R97, [R1+0x3c] ;  /* 0x00003c0001617983 */ /* 0x002ea80000300800 */
[----:B------:R0:W-:Y:S04]  /*3080*/  STL [R1+0x2c], R132 ;  /* 0x00002c8401007387 */ /* 0x0001e80000100800 */
[----:B------:R-:W-:Y:S04]  /*3090*/  STL [R1+0x30], R151 ;  /* 0x0000309701007387 */ /* 0x000fe80000100800 */
[----:B------:R-:W3:Y:S01]  /*30a0*/  LDL.LU R96, [R1+0x40] ;  /* 0x0000400001607983 */ /* 0x000ee20000300800 */
[----:B0-----:R-:W-:-:S03]  /*30b0*/  IMAD.WIDE.U32 R132, R127, 0x8, R98 ;  /* 0x000000087f847825 */ /* 0x001fc600078e0062 */
[----:B------:R0:W-:Y:S04]  /*30c0*/  STL [R1+0x34], R150 ;  /* 0x0000349601007387 */ /* 0x0001e80000100800 */
[----:B------:R-:W5:Y:S01]  /*30d0*/  LDG.E.64 R132, desc[UR14][R132.64] ;  /* 0x0000000e84847981 */ /* 0x000f62000c1e1b00 */
[----:B0-----:R-:W-:-:S03]  /*30e0*/  IMAD.WIDE.U32 R150, R173, 0x8, R98 ;  /* 0x00000008ad967825 */ /* 0x001fc600078e0062 */
[----:B------:R-:W4:Y:S04]  /*30f0*/  LDL.LU R99, [R1+0x38] ;  /* 0x0000380001637983 */ /* 0x000f280000300800 */
[----:B------:R-:W5:Y:S01]  /*3100*/  LDG.E.64 R150, desc[UR14][R150.64] ;  /* 0x0000000e96967981 */ /* 0x000f62000c1e1b00 */
[----:B------:R-:W-:Y:S01]  /*3110*/  @!P1 IADD3 R168, PT, PT, R167, 0x5000, RZ ;  /* 0x00005000a7a89810 */ /* 0x000fe20007ffe0ff */
[----:B------:R-:W-:Y:S01]  /*3120*/  FFMA.FTZ R175, R51, R100, R175 ;  /* 0x0000006433af7223 */ /* 0x000fe200000100af */
[----:B------:R-:W-:Y:S01]  /*3130*/  FFMA.FTZ R176, R104, R101, R176 ;  /* 0x0000006568b07223 */ /* 0x000fe200000100b0 */
[----:B------:R-:W-:Y:S02]  /*3140*/  @P0 HADD2.F32 R231, -RZ, R231.H0_H0 ;  /* 0x200000e7ffe70230 */ /* 0x000fe40000004100 */
[----:B--2---:R-:W-:Y:S01]  /*3150*/  FADD.FTZ R97, R103, R97 ;  /* 0x0000006167617221 */ /* 0x004fe20000010000 */
[----:B----4-:R-:W-:-:S02]  /*3160*/  FADD.FTZ R99, R102, R99 ;  /* 0x0000006366637221 */ /* 0x010fc40000010000 */
[----:B------:R-:W2:Y:S04]  /*3170*/  LDL.LU R102, [R1+0x48] ;  /* 0x0000480001667983 */ /* 0x000ea80000300800 */
[----:B------:R-:W-:Y:S04]  /*3180*/  STL [R1+0x38], R99 ;  /* 0x0000386301007387 */ /* 0x000fe80000100800 */
[----:B------:R-:W4:Y:S01]  /*3190*/  LDL.LU R103, [R1+0x44] ;  /* 0x0000440001677983 */ /* 0x000f220000300800 */
[----:B---3--:R-:W-:-:S03]  /*31a0*/  FADD.FTZ R96, R216, R96 ;  /* 0x00000060d8607221 */ /* 0x008fc60000010000 */
[----:B------:R-:W-:Y:S04]  /*31b0*/  STL [R1+0x3c], R97 ;  /* 0x00003c6101007387 */ /* 0x000fe80000100800 */
[----:B------:R-:W3:Y:S04]  /*31c0*/  LDL.LU R216, [R1+0x4c] ;  /* 0x00004c0001d87983 */ /* 0x000ee80000300800 */
[----:B------:R-:W-:Y:S01]  /*31d0*/  STL [R1+0x40], R96 ;  /* 0x0000406001007387 */ /* 0x000fe20000100800 */
[----:B------:R-:W-:Y:S06]  /*31e0*/  BAR.SYNC.DEFER_BLOCKING 0x0 ;  /* 0x0000000000007b1d */ /* 0x000fec0000010000 */
[----:B------:R-:W0:Y:S01]  /*31f0*/  LDS.128 R96, [R168] ;  /* 0x00000000a8607984 */ /* 0x000e220000000c00 */
[----:B------:R-:W-:Y:S01]  /*3200*/  UISETP.NE.U32.AND UP1, UPT, UR18, URZ, UPT ;  /* 0x000000ff1200728c */ /* 0x000fe2000bf25070 */
[----:B------:R-:W-:-:S03]  /*3210*/  @P0 R2UR UR4, R231 ;  /* 0x00000000e70402ca */ /* 0x000fc600000e0000 */
[----:B------:R-:W-:Y:S01]  /*3220*/  UISETP.NE.AND.EX UP1, UPT, UR19, URZ, UPT, UP1 ;  /* 0x000000ff1300728c */ /* 0x000fe2000bf25310 */
[----:B------:R-:W-:Y:S01]  /*3230*/  FFMA.FTZ R177, R105, R214, R177 ;  /* 0x000000d669b17223 */ /* 0x000fe200000100b1 */
[----:B------:R-:W-:Y:S01]  /*3240*/  UMOV UR5, 0x3f800000 ;  /* 0x3f80000000057882 */ /* 0x000fe20000000000 */
[----:B0-----:R-:W-:-:S04]  /*3250*/  FADD.FTZ R97, RZ, R97 ;  /* 0x00000061ff617221 */ /* 0x001fc80000010000 */
[----:B------:R-:W-:Y:S01]  /*3260*/  FADD.FTZ R99, R99, R97 ;  /* 0x0000006163637221 */ /* 0x000fe20000010000 */
[----:B------:R-:W-:-:S04]  /*3270*/  FADD.FTZ R96, RZ, R96 ;  /* 0x00000060ff607221 */ /* 0x000fc80000010000 */
[----:B------:R-:W-:Y:S01]  /*3280*/  FADD.FTZ R96, R98, R96 ;  /* 0x0000006062607221 */ /* 0x000fe20000010000 */
[----:B------:R-:W-:Y:S01]  /*3290*/  @UP0 UMOV UR5, UR4 ;  /* 0x0000000400050c82 */ /* 0x000fe20008000000 */
[----:B--2---:R-:W-:Y:S01]  /*32a0*/  FADD.FTZ R102, R101, R102 ;  /* 0x0000006665667221 */ /* 0x004fe20000010000 */
[----:B----4-:R-:W-:Y:S01]  /*32b0*/  FADD.FTZ R103, R100, R103 ;  /* 0x0000006764677221 */ /* 0x010fe20000010000 */
[C---:B------:R-:W-:Y:S02]  /*32c0*/  IADD3 R100, PT, PT, R167.reuse, 0x5030, RZ ;  /* 0x00005030a7647810 */ /* 0x040fe40007ffe0ff */
[----:B------:R-:W-:Y:S02]  /*32d0*/  @!P1 IADD3 R100, PT, PT, R167, 0x5010, RZ ;  /* 0x00005010a7649810 */ /* 0x000fe40007ffe0ff */
[----:B------:R-:W-:Y:S04]  /*32e0*/  STL [R1+0x44], R103 ;  /* 0x0000446701007387 */ /* 0x000fe80000100800 */
[----:B------:R-:W-:Y:S04]  /*32f0*/  STL [R1+0x48], R102 ;  /* 0x0000486601007387 */ /* 0x000fe80000100800 */
[----:B------:R-:W0:Y:S01]  /*3300*/  LDS.128 R100, [R100] ;  /* 0x0000000064647984 */ /* 0x000e220000000c00 */
[----:B---3--:R-:W-:-:S05]  /*3310*/  FADD.FTZ R216, R214, R216 ;  /* 0x000000d8d6d87221 */ /* 0x008fca0000010000 */
[----:B------:R1:W-:Y:S01]  /*3320*/  STL [R1+0x4c], R216 ;  /* 0x00004cd801007387 */ /* 0x0003e20000100800 */
[----:B0-----:R-:W-:-:S04]  /*3330*/  FADD.FTZ R99, R99, R101 ;  /* 0x0000006563637221 */ /* 0x001fc80000010000 */
[----:B------:R-:W-:Y:S01]  /*3340*/  FADD.FTZ R99, R103, R99 ;  /* 0x0000006367637221 */ /* 0x000fe20000010000 */
[----:B------:R-:W-:-:S03]  /*3350*/  FADD.FTZ R96, R96, R100 ;  /* 0x0000006460607221 */ /* 0x000fc60000010000 */
[----:B------:R-:W-:Y:S01]  /*3360*/  FMUL.FTZ R99, R99, UR20 ;  /* 0x0000001463637c20 */ /* 0x000fe20008410000 */
[----:B------:R-:W-:-:S04]  /*3370*/  FADD.FTZ R96, R102, R96 ;  /* 0x0000006066607221 */ /* 0x000fc80000010000 */
[----:B------:R-:W-:Y:S01]  /*3380*/  R2UR UR13, R99 ;  /* 0x00000000630d72ca */ /* 0x000fe200000e0000 */
[----:B------:R-:W-:-:S05]  /*3390*/  FMUL.FTZ R96, R96, UR20 ;  /* 0x0000001460607c20 */ /* 0x000fca0008410000 */
[----:B------:R-:W-:Y:S01]  /*33a0*/  FSEL R101, R96, RZ, !P3 ;  /* 0x000000ff60657208 */ /* 0x000fe20005800000 */
[----:B-1----:R-:W-:Y:S08]  /*33b0*/  BRA.U UP1, `(.L_x_3077) ;  /* 0x0000004101fc7547 */ /* 0x002ff0000b800000 */
[----:B------:R-:W-:Y:S01]  /*33c0*/  ISETP.NE.U32.AND P0, PT, RZ, UR22, PT ;  /* 0x00000016ff007c0c */ /* 0x000fe2000bf05070 */
[----:B------:R-:W-:-:S03]  /*33d0*/  HFMA2 R96, -RZ, RZ, 0, 9.5367431640625e-07 ;  /* 0x00000010ff607431 */ /* 0x000fc600000001ff */
[----:B------:R-:W-:Y:S02]  /*33e0*/  ISETP.NE.AND.EX P0, PT, RZ, UR23, PT, P0 ;  /* 0x00000017ff007c0c */ /* 0x000fe4000bf05300 */
[----:B------:R-:W-:-:S06]  /*33f0*/  IMAD.WIDE.U32 R96, R173, R96, UR24 ;  /* 0x00000018ad607e25 */ /* 0x000fcc000f8e0060 */
[----:B------:R-:W5:Y:S05]  /*3400*/  LDG.E.128 R96, desc[UR14][R96.64] ;  /* 0x0000000e60607981 */ /* 0x000f6a000c1e1d00 */
[----:B------:R-:W-:Y:S05]  /*3410*/  @P0 BRA `(.L_x_3078) ;  /* 0x00000004009c0947 */ /* 0x000fea0003800000 */
[----:B------:R-:W-:Y:S01]  /*3420*/  FFMA.FTZ R169, R169, UR13, R101 ;  /* 0x0000000da9a97c23 */ /* 0x000fe20008010065 */
[----:B-----5:R-:W-:Y:S01]  /*3430*/  LOP3.LUT P2, RZ, R150, 0xff, RZ, 0xc0, !PT ;  /* 0x000000ff96ff7812 */ /* 0x020fe2000784c0ff */
[----:B------:R-:W-:Y:S01]  /*3440*/  UMOV UR4, UR7 ;  /* 0x0000000700047c82 */ /* 0x000fe20008000000 */
[----:B------:R-:W-:Y:S01]  /*3450*/  MOV R100, RZ ;  /* 0x000000ff00647202 */ /* 0x000fe20000000f00 */
[----:B------:R-:W-:Y:S01]  /*3460*/  FADD.FTZ R169, R204, -R169 ;  /* 0x800000a9cca97221 */ /* 0x000fe20000010000 */
[--C-:B------:R-:W-:Y:S01]  /*3470*/  FFMA.FTZ R202, R202, UR13, R101.reuse ;  /* 0x0000000dcaca7c23 */ /* 0x100fe20008010065 */
[----:B------:R-:W-:Y:S01]  /*3480*/  MOV R168, RZ ;  /* 0x000000ff00a87202 */ /* 0x000fe20000000f00 */
[--C-:B------:R-:W-:Y:S01]  /*3490*/  FFMA.FTZ R201, R201, UR13, R101.reuse ;  /* 0x0000000dc9c97c23 */ /* 0x100fe20008010065 */
[----:B------:R-:W-:Y:S01]  /*34a0*/  FMUL.FTZ R169, R169, UR12 ;  /* 0x0000000ca9a97c20 */ /* 0x000fe20008410000 */
[----:B------:R-:W-:Y:S01]  /*34b0*/  FADD.FTZ R202, R203, -R202 ;  /* 0x800000cacbca7221 */ /* 0x000fe20000010000 */
[----:B------:R-:W-:Y:S01]  /*34c0*/  FFMA.FTZ R199, R199, UR13, R101 ;  /* 0x0000000dc7c77c23 */ /* 0x000fe20008010065 */
[----:B------:R-:W-:Y:S01]  /*34d0*/  FADD.FTZ R201, R200, -R201 ;  /* 0x800000c9c8c97221 */ /* 0x000fe20000010000 */
[----:B------:R-:W-:Y:S01]  /*34e0*/  FMUL.FTZ R103, R169, UR5 ;  /* 0x00000005a9677c20 */ /* 0x000fe20008410000 */
[----:B------:R-:W-:Y:S01]  /*34f0*/  FFMA.FTZ R170, R170, UR13, R101 ;  /* 0x0000000daaaa7c23 */ /* 0x000fe20008010065 */
[----:B------:R-:W-:-:S02]  /*3500*/  @P2 HADD2.F32 R102, -RZ, R96.H0_H0 ;  /* 0x20000060ff662230 */ /* 0x000fc40000004100 */
[----:B------:R-:W-:Y:S01]  /*3510*/  FMUL.FTZ R201, R201, UR12 ;  /* 0x0000000cc9c97c20 */ /* 0x000fe20008410000 */
[----:B------:R-:W-:Y:S01]  /*3520*/  FMUL.FTZ R103, R103, UR4 ;  /* 0x0000000467677c20 */ /* 0x000fe20008410000 */
[----:B------:R-:W-:Y:S02]  /*3530*/  @P2 HADD2.F32 R167, -RZ, R52.H0_H0 ;  /* 0x20000034ffa72230 */ /* 0x000fe40000004100 */
[----:B------:R-:W-:Y:S01]  /*3540*/  FADD.FTZ R199, R198, -R199 ;  /* 0x800000c7c6c77221 */ /* 0x000fe20000010000 */
[----:B------:R-:W-:Y:S01]  /*3550*/  FMUL.FTZ R169, R201, UR5 ;  /* 0x00000005c9a97c20 */ /* 0x000fe20008410000 */
[C---:B------:R-:W-:Y:S01]  /*3560*/  @P2 FMUL.FTZ R100, R103.reuse, R102 ;  /* 0x0000006667642220 */ /* 0x040fe20000410000 */
[----:B------:R-:W-:Y:S01]  /*3570*/  MOV R102, RZ ;  /* 0x000000ff00667202 */ /* 0x000fe20000000f00 */
[----:B------:R-:W-:Y:S01]  /*3580*/  @P2 FMUL.FTZ R102, R103, R167 ;  /* 0x000000a767662220 */ /* 0x000fe20000410000 */
[----:B------:R-:W-:Y:S01]  /*3590*/  LOP3.LUT P2, RZ, R150, 0xff00, RZ, 0xc0, !PT ;  /* 0x0000ff0096ff7812 */ /* 0x000fe2000784c0ff */
[----:B------:R-:W-:Y:S01]  /*35a0*/  FMUL.FTZ R103, R202, UR12 ;  /* 0x0000000cca677c20 */ /* 0x000fe20008410000 */
[----:B------:R-:W-:Y:S01]  /*35b0*/  FMUL.FTZ R169, R169, UR4 ;  /* 0x00000004a9a97c20 */ /* 0x000fe20008410000 */
[----:B------:R-:W-:Y:S01]  /*35c0*/  FMUL.FTZ R198, R199, UR12 ;  /* 0x0000000cc7c67c20 */ /* 0x000fe20008410000 */
[----:B------:R-:W-:Y:S01]  /*35d0*/  FADD.FTZ R170, R197, -R170 ;  /* 0x800000aac5aa7221 */ /* 0x000fe20000010000 */
[----:B------:R-:W-:Y:S01]  /*35e0*/  FMUL.FTZ R103, R103, UR5 ;  /* 0x0000000567677c20 */ /* 0x000fe20008410000 */
[----:B------:R-:W-:Y:S01]  /*35f0*/  FFMA.FTZ R171, R171, UR13, R101 ;  /* 0x0000000dabab7c23 */ /* 0x000fe20008010065 */
[----:B------:R-:W-:Y:S01]  /*3600*/  FMUL.FTZ R198, R198, UR5 ;  /* 0x00000005c6c67c20 */ /* 0x000fe20008410000 */
[----:B------:R-:W-:Y:S01]  /*3610*/  FMUL.FTZ R170, R170, UR12 ;  /* 0x0000000caaaa7c20 */ /* 0x000fe20008410000 */
[----:B------:R-:W-:Y:S01]  /*3620*/  FMUL.FTZ R103, R103, UR4 ;  /* 0x0000000467677c20 */ /* 0x000fe20008410000 */
[----:B------:R-:W-:Y:S01]  /*3630*/  LOP3.LUT P4, RZ, R151, 0xff00, RZ, 0xc0, !PT ;  /* 0x0000ff0097ff7812 */ /* 0x000fe2000788c0ff */
[----:B------:R-:W-:Y:S01]  /*3640*/  FMUL.FTZ R198, R198, UR4 ;  /* 0x00000004c6c67c20 */ /* 0x000fe20008410000 */
[----:B------:R-:W-:Y:S01]  /*3650*/  FMUL.FTZ R170, R170, UR5 ;  /* 0x00000005aaaa7c20 */ /* 0x000fe20008410000 */
[----:B------:R-:W-:-:S02]  /*3660*/  @P2 HADD2.F32 R96, -RZ, R96.H1_H1 ;  /* 0x30000060ff602230 */ /* 0x000fc40000004100 */
[----:B------:R-:W-:Y:S01]  /*3670*/  FADD.FTZ R171, R196, -R171 ;  /* 0x800000abc4ab7221 */ /* 0x000fe20000010000 */
[----:B------:R-:W-:Y:S02]  /*3680*/  @P2 HADD2.F32 R167, -RZ, R52.H1_H1 ;  /* 0x30000034ffa72230 */ /* 0x000fe40000004100 */
[--C-:B------:R-:W-:Y:S01]  /*3690*/  FFMA.FTZ R172, R172, UR13, R101.reuse ;  /* 0x0000000dacac7c23 */ /* 0x100fe20008010065 */
[----:B------:R-:W-:Y:S01]  /*36a0*/  LOP3.LUT P3, RZ, R151, 0xff0000, RZ, 0xc0, !PT ;  /* 0x00ff000097ff7812 */ /* 0x000fe2000786c0ff */
[C---:B------:R-:W-:Y:S01]  /*36b0*/  @P2 FMUL.FTZ R168, R103.reuse, R96 ;  /* 0x0000006067a82220 */ /* 0x040fe20000410000 */
[----:B------:R-:W-:Y:S01]  /*36c0*/  MOV R96, RZ ;  /* 0x000000ff00607202 */ /* 0x000fe20000000f00 */
[----:B------:R-:W-:Y:S01]  /*36d0*/  @P2 FMUL.FTZ R96, R103, R167 ;  /* 0x000000a767602220 */ /* 0x000fe20000410000 */
[----:B------:R-:W-:Y:S01]  /*36e0*/  LOP3.LUT P2, RZ, R150, 0xff0000, RZ, 0xc0, !PT ;  /* 0x00ff000096ff7812 */ /* 0x000fe2000784c0ff */
[----:B------:R-:W-:Y:S01]  /*36f0*/  FMUL.FTZ R171, R171, UR12 ;  /* 0x0000000cabab7c20 */ /* 0x000fe20008410000 */
[----:B------:R-:W-:Y:S01]  /*3700*/  MOV R167, RZ ;  /* 0x000000ff00a77202 */ /* 0x000fe20000000f00 */
[----:B------:R-:W-:Y:S01]  /*3710*/  FADD.FTZ R195, R195, -R172 ;  /* 0x800000acc3c37221 */ /* 0x000fe20000010000 */
[----:B------:R-:W-:Y:S01]  /*3720*/  FFMA.FTZ R193, R193, UR13, R101 ;  /* 0x0000000dc1c17c23 */ /* 0x000fe20008010065 */
[----:B------:R-:W-:-:S02]  /*3730*/  MOV R172, RZ ;  /* 0x000000ff00ac7202 */ /* 0x000fc40000000f00 */
[----:B------:R-:W-:Y:S01]  /*3740*/  FMUL.FTZ R195, R195, UR12 ;  /* 0x0000000cc3c37c20 */ /* 0x000fe20008410000 */
[----:B------:R-:W-:Y:S01]  /*3750*/  FADD.FTZ R194, R194, -R193 ;  /* 0x800000c1c2c27221 */ /* 0x000fe20000010000 */
[----:B------:R-:W-:Y:S01]  /*3760*/  @P3 HADD2.F32 R193, -RZ, R55.H0_H0 ;  /* 0x20000037ffc13230 */ /* 0x000fe20000004100 */
[----:B------:R-:W-:Y:S02]  /*3770*/  F2FP.F16.F32.PACK_AB R96, R96, R102 ;  /* 0x000000666060723e */ /* 0x000fe400000000ff */
[----:B------:R-:W-:Y:S01]  /*3780*/  FMUL.FTZ R194, R194, UR12 ;  /* 0x0000000cc2c27c20 */ /* 0x000fe20008410000 */
[----:B------:R-:W-:Y:S02]  /*3790*/  @P2 HADD2.F32 R103, -RZ, R97.H0_H0 ;  /* 0x20000061ff672230 */ /* 0x000fe40000004100 */
[----:B------:R-:W-:Y:S02]  /*37a0*/  @P2 HADD2.F32 R200, -RZ, R53.H0_H0 ;  /* 0x20000035ffc82230 */ /* 0x000fe40000004100 */
[----:B------:R-:W-:Y:S01]  /*37b0*/  FMUL.FTZ R194, R194, UR5 ;  /* 0x00000005c2c27c20 */ /* 0x000fe20008410000 */
[C---:B------:R-:W-:Y:S01]  /*37c0*/  @P2 FMUL.FTZ R167, R169.reuse, R103 ;  /* 0x00000067a9a72220 */ /* 0x040fe20000410000 */
[----:B------:R-:W-:Y:S01]  /*37d0*/  MOV R103, RZ ;  /* 0x000000ff00677202 */ /* 0x000fe20000000f00 */
[----:B------:R-:W-:Y:S01]  /*37e0*/  @P2 FMUL.FTZ R103, R169, R200 ;  /* 0x000000c8a9672220 */ /* 0x000fe20000410000 */
[----:B------:R-:W-:Y:S01]  /*37f0*/  LOP3.LUT P2, RZ, R150, 0xff000000, RZ, 0xc0, !PT ;  /* 0xff00000096ff7812 */ /* 0x000fe2000784c0ff */
[----:B------:R-:W-:Y:S01]  /*3800*/  FMUL.FTZ R194, R194, UR4 ;  /* 0x00000004c2c27c20 */ /* 0x000fe20008410000 */
[----:B------:R-:W-:-:S11]  /*3810*/  MOV R169, RZ ;  /* 0x000000ff00a97202 */ /* 0x000fd60000000f00 */
[----:B------:R-:W-:Y:S02]  /*3820*/  @P2 HADD2.F32 R97, -RZ, R97.H1_H1 ;  /* 0x30000061ff612230 */ /* 0x000fe40000004100 */
[----:B------:R-:W-:-:S03]  /*3830*/  @P2 HADD2.F32 R199, -RZ, R53.H1_H1 ;  /* 0x30000035ffc72230 */ /* 0x000fc60000004100 */
[C---:B------:R-:W-:Y:S01]  /*3840*/  @P2 FMUL.FTZ R169, R198.reuse, R97 ;  /* 0x00000061c6a92220 */ /* 0x040fe20000410000 */
[----:B------:R-:W-:Y:S01]  /*3850*/  MOV R97, RZ ;  /* 0x000000ff00617202 */ /* 0x000fe20000000f00 */
[----:B------:R-:W-:Y:S01]  /*3860*/  @P2 FMUL.FTZ R97, R198, R199 ;  /* 0x000000c7c6612220 */ /* 0x000fe20000410000 */
[----:B------:R-:W-:Y:S01]  /*3870*/  LOP3.LUT P2, RZ, R151, 0xff, RZ, 0xc0, !PT ;  /* 0x000000ff97ff7812 */ /* 0x000fe2000784c0ff */
[----:B------:R-:W-:Y:S01]  /*3880*/  FMUL.FTZ R198, R170, UR4 ;  /* 0x00000004aac67c20 */ /* 0x000fe20008410000 */
[----:B------:R-:W-:Y:S02]  /*3890*/  MOV R170, RZ ;  /* 0x000000ff00aa7202 */ /* 0x000fe40000000f00 */
[----:B------:R-:W-:-:S09]  /*38a0*/  F2FP.F16.F32.PACK_AB R97, R97, R103 ;  /* 0x000000676161723e */ /* 0x000fd200000000ff */
[----:B------:R-:W-:Y:S02]  /*38b0*/  @P2 HADD2.F32 R197, -RZ, R98.H0_H0 ;  /* 0x20000062ffc52230 */ /* 0x000fe40000004100 */
[----:B------:R-:W-:Y:S02]  /*38c0*/  @P2 HADD2.F32 R199, -RZ, R54.H0_H0 ;  /* 0x20000036ffc72230 */ /* 0x000fe40000004100 */
[----:B------:R-:W-:Y:S02]  /*38d0*/  @P4 HADD2.F32 R98, -RZ, R98.H1_H1 ;  /* 0x30000062ff624230 */ /* 0x000fe40000004100 */
[C---:B------:R-:W-:Y:S01]  /*38e0*/  @P2 FMUL.FTZ R170, R198.reuse, R197 ;  /* 0x000000c5c6aa2220 */ /* 0x040fe20000410000 */
[----:B------:R-:W-:Y:S01]  /*38f0*/  MOV R197, RZ ;  /* 0x000000ff00c57202 */ /* 0x000fe20000000f00 */
[----:B------:R-:W-:Y:S01]  /*3900*/  @P2 FMUL.FTZ R197, R198, R199 ;  /* 0x000000c7c6c52220 */ /* 0x000fe20000410000 */
[----:B------:R-:W-:Y:S01]  /*3910*/  ISETP.GE.U32.AND P2, PT, R150, RZ, PT ;  /* 0x000000ff9600720c */ /* 0x000fe20003f46070 */
[----:B------:R-:W-:Y:S01]  /*3920*/  FMUL.FTZ R150, R171, UR5 ;  /* 0x00000005ab967c20 */ /* 0x000fe20008410000 */
[----:B------:R-:W-:-:S02]  /*3930*/  MOV R171, RZ ;  /* 0x000000ff00ab7202 */ /* 0x000fc40000000f00 */
[----:B------:R-:W-:Y:S01]  /*3940*/  ISETP.GE.U32.AND.EX P2, PT, R151, 0x1000000, PT, P2 ;  /* 0x010000009700780c */ /* 0x000fe20003f46120 */
[----:B------:R-:W-:Y:S01]  /*3950*/  FMUL.FTZ R150, R150, UR4 ;  /* 0x0000000496967c20 */ /* 0x000fe20008410000 */
[----:B------:R-:W-:-:S03]  /*3960*/  @P4 HADD2.F32 R151, -RZ, R54.H1_H1 ;  /* 0x30000036ff974230 */ /* 0x000fc60000004100 */
[C---:B------:R-:W-:Y:S01]  /*3970*/  @P4 FMUL.FTZ R171, R150.reuse, R98 ;  /* 0x0000006296ab4220 */ /* 0x040fe20000410000 */
[----:B------:R-:W-:Y:S01]  /*3980*/  MOV R98, RZ ;  /* 0x000000ff00627202 */ /* 0x000fe20000000f00 */
[----:B------:R-:W-:Y:S01]  /*3990*/  @P4 FMUL.FTZ R98, R150, R151 ;  /* 0x0000009796624220 */ /* 0x000fe20000410000 */
[----:B------:R-:W-:Y:S01]  /*39a0*/  FMUL.FTZ R150, R195, UR5 ;  /* 0x00000005c3967c20 */ /* 0x000fe20008410000 */
[----:B------:R-:W-:-:S03]  /*39b0*/  @P3 HADD2.F32 R151, -RZ, R99.H0_H0 ;  /* 0x20000063ff973230 */ /* 0x000fc60000004100 */
[----:B------:R-:W-:Y:S01]  /*39c0*/  FMUL.FTZ R150, R150, UR4 ;  /* 0x0000000496967c20 */ /* 0x000fe20008410000 */
[----:B------:R-:W-:Y:S01]  /*39d0*/  @P2 HADD2.F32 R195, -RZ, R55.H1_H1 ;  /* 0x30000037ffc32230 */ /* 0x000fe20000004100 */
[----:B------:R-:W-:Y:S02]  /*39e0*/  F2FP.F16.F32.PACK_AB R98, R98, R197 ;  /* 0x000000c56262723e */ /* 0x000fe400000000ff */
[C---:B------:R-:W-:Y:S01]  /*39f0*/  @P3 FMUL.FTZ R172, R150.reuse, R151 ;  /* 0x0000009796ac3220 */ /* 0x040fe20000410000 */
[----:B------:R-:W-:Y:S01]  /*3a00*/  MOV R151, RZ ;  /* 0x000000ff00977202 */ /* 0x000fe20000000f00 */
[----:B------:R-:W-:Y:S01]  /*3a10*/  @P3 FMUL.FTZ R151, R150, R193 ;  /* 0x000000c196973220 */ /* 0x000fe20000410000 */
[----:B------:R-:W-:Y:S01]  /*3a20*/  @P2 HADD2.F32 R193, -RZ, R99.H1_H1 ;  /* 0x30000063ffc12230 */ /* 0x000fe20000004100 */
[----:B------:R-:W-:Y:S01]  /*3a30*/  MOV R99, RZ ;  /* 0x000000ff00637202 */ /* 0x000fe20000000f00 */
[----:B------:R-:W-:Y:S01]  /*3a40*/  @P2 FMUL.FTZ R99, R194, R195 ;  /* 0x000000c3c2632220 */ /* 0x000fe20000410000 */
[----:B------:R-:W-:-:S02]  /*3a50*/  MOV R150, RZ ;  /* 0x000000ff00967202 */ /* 0x000fc40000000f00 */
[----:B------:R-:W-:Y:S02]  /*3a60*/  @P2 FMUL.FTZ R150, R194, R193 ;  /* 0x000000c1c2962220 */ /* 0x000fe40000410000 */
[----:B------:R-:W-:Y:S01]  /*3a70*/  F2FP.F16.F32.PACK_AB R99, R99, R151 ;  /* 0x000000976363723e */ /* 0x000fe200000000ff */
[----:B------:R-:W-:Y:S06]  /*3a80*/  BRA `(.L_x_3079) ;  /* 0x0000000400a87947 */ /* 0x000fec0003800000 */
.L_x_3078:
[--C-:B------:R-:W-:Y:S01]  /*3a90*/  FFMA.FTZ R169, R169, UR13, R101.reuse ;  /* 0x0000000da9a97c23 */ /* 0x100fe20008010065 */
[----:B-----5:R-:W-:Y:S01]  /*3aa0*/  LOP3.LUT P2, RZ, R150, 0xff, RZ, 0xc0, !PT ;  /* 0x000000ff96ff7812 */ /* 0x020fe2000784c0ff */
[----:B------:R-:W-:Y:S01]  /*3ab0*/  UMOV UR4, UR7 ;  /* 0x0000000700047c82 */ /* 0x000fe20008000000 */
[----:B------:R-:W-:Y:S01]  /*3ac0*/  FFMA.FTZ R95, R202, UR13, R101 ;  /* 0x0000000dca5f7c23 */ /* 0x000fe20008010065 */
[----:B------:R-:W-:Y:S01]  /*3ad0*/  FADD.FTZ R92, R204, -R169 ;  /* 0x800000a9cc5c7221 */ /* 0x000fe20000010000 */
[----:B------:R-:W-:Y:S01]  /*3ae0*/  LOP3.LUT P3, RZ, R150, 0xff00, RZ, 0xc0, !PT ;  /* 0x0000ff0096ff7812 */ /* 0x000fe2000786c0ff */
[----:B------:R-:W-:Y:S01]  /*3af0*/  FFMA.FTZ R201, R201, UR13, R101 ;  /* 0x0000000dc9c97c23 */ /* 0x000fe20008010065 */
[----:B------:R-:W-:Y:S01]  /*3b00*/  FADD.FTZ R95, R203, -R95 ;  /* 0x8000005fcb5f7221 */ /* 0x000fe20000010000 */
[----:B------:R-:W-:Y:S01]  /*3b10*/  FMUL.FTZ R92, R92, UR12 ;  /* 0x0000000c5c5c7c20 */ /* 0x000fe20008410000 */
[----:B------:R-:W-:Y:S01]  /*3b20*/  MOV R100, RZ ;  /* 0x000000ff00647202 */ /* 0x000fe20000000f00 */
[----:B------:R-:W-:Y:S01]  /*3b30*/  FFMA.FTZ R199, R199, UR13, R101 ;  /* 0x0000000dc7c77c23 */ /* 0x000fe20008010065 */
[----:B------:R-:W-:Y:S01]  /*3b40*/  FMUL.FTZ R95, R95, UR12 ;  /* 0x0000000c5f5f7c20 */ /* 0x000fe20008410000 */
[----:B------:R-:W-:Y:S01]  /*3b50*/  FMUL.FTZ R93, R92, UR5 ;  /* 0x000000055c5d7c20 */ /* 0x000fe20008410000 */
[----:B------:R-:W-:Y:S01]  /*3b60*/  MOV R102, RZ ;  /* 0x000000ff00667202 */ /* 0x000fe20000000f00 */
[--C-:B------:R-:W-:Y:S01]  /*3b70*/  @P2 HADD2.F32 R94, -RZ, R96.reuse.H0_H0 ;  /* 0x20000060ff5e2230 */ /* 0x100fe20000004100 */
[----:B------:R-:W-:Y:S01]  /*3b80*/  MOV R168, RZ ;  /* 0x000000ff00a87202 */ /* 0x000fe20000000f00 */
[----:B------:R-:W-:Y:S01]  /*3b90*/  FMUL.FTZ R93, R93, UR4 ;  /* 0x000000045d5d7c20 */ /* 0x000fe20008410000 */
[----:B------:R-:W-:Y:S01]  /*3ba0*/  MOV R167, RZ ;  /* 0x000000ff00a77202 */ /* 0x000fe20000000f00 */
[----:B------:R-:W-:-:S02]  /*3bb0*/  @P3 HADD2.F32 R96, -RZ, R96.H1_H1 ;  /* 0x30000060ff603230 */ /* 0x000fc40000004100 */
[----:B------:R-:W-:Y:S01]  /*3bc0*/  FADD.FTZ R198, R198, -R199 ;  /* 0x800000c7c6c67221 */ /* 0x000fe20000010000 */
[----:B------:R-:W-:Y:S01]  /*3bd0*/  @P2 FMUL.FTZ R100, R93, R94 ;  /* 0x0000005e5d642220 */ /* 0x000fe20000410000 */
[--C-:B------:R-:W-:Y:S02]  /*3be0*/  @P2 HADD2.F32 R94, -RZ, R52.reuse.H0_H0 ;  /* 0x20000034ff5e2230 */ /* 0x100fe40000004100 */
[--C-:B------:R-:W-:Y:S01]  /*3bf0*/  FFMA.FTZ R170, R170, UR13, R101.reuse ;  /* 0x0000000daaaa7c23 */ /* 0x100fe20008010065 */
[----:B------:R-:W-:Y:S01]  /*3c00*/  FMUL.FTZ R198, R198, UR12 ;  /* 0x0000000cc6c67c20 */ /* 0x000fe20008410000 */
[--C-:B------:R-:W-:Y:S01]  /*3c10*/  FFMA.FTZ R171, R171, UR13, R101.reuse ;  /* 0x0000000dabab7c23 */ /* 0x100fe20008010065 */
[----:B------:R-:W-:Y:S01]  /*3c20*/  FFMA.FTZ R172, R172, UR13, R101 ;  /* 0x0000000dacac7c23 */ /* 0x000fe20008010065 */
[----:B------:R-:W-:Y:S01]  /*3c30*/  @P2 FMUL.FTZ R102, R93, R94 ;  /* 0x0000005e5d662220 */ /* 0x000fe20000410000 */
[----:B------:R-:W-:Y:S01]  /*3c40*/  FMUL.FTZ R93, R95, UR5 ;  /* 0x000000055f5d7c20 */ /* 0x000fe20008410000 */
[----:B------:R-:W-:Y:S01]  /*3c50*/  @P3 HADD2.F32 R94, -RZ, R52.H1_H1 ;  /* 0x30000034ff5e3230 */ /* 0x000fe20000004100 */
[----:B------:R-:W-:Y:S01]  /*3c60*/  LOP3.LUT P2, RZ, R150, 0xff0000, RZ, 0xc0, !PT ;  /* 0x00ff000096ff7812 */ /* 0x000fe2000784c0ff */
[----:B------:R-:W-:Y:S01]  /*3c70*/  FADD.FTZ R171, R196, -R171 ;  /* 0x800000abc4ab7221 */ /* 0x000fe20000010000 */
[----:B------:R-:W-:Y:S01]  /*3c80*/  FMUL.FTZ R93, R93, UR4 ;  /* 0x000000045d5d7c20 */ /* 0x000fe20008410000 */
[----:B------:R-:W-:Y:S01]  /*3c90*/  FADD.FTZ R172, R195, -R172 ;  /* 0x800000acc3ac7221 */ /* 0x000fe20000010000 */
[----:B------:R-:W-:Y:S01]  /*3ca0*/  FFMA.FTZ R193, R193, UR13, R101 ;  /* 0x0000000dc1c17c23 */ /* 0x000fe20008010065 */
[----:B------:R-:W-:Y:S01]  /*3cb0*/  F2FP.F16.F32.PACK_AB R92, R95, R92 ;  /* 0x0000005c5f5c723e */ /* 0x000fe200000000ff */
[C---:B------:R-:W-:Y:S01]  /*3cc0*/  @P3 FMUL.FTZ R168, R93.reuse, R96 ;  /* 0x000000605da83220 */ /* 0x040fe20000410000 */
[----:B------:R-:W-:Y:S01]  /*3cd0*/  MOV R96, RZ ;  /* 0x000000ff00607202 */ /* 0x000fe20000000f00 */
[----:B------:R-:W-:Y:S01]  /*3ce0*/  @P3 FMUL.FTZ R96, R93, R94 ;  /* 0x0000005e5d603220 */ /* 0x000fe20000410000 */
[----:B------:R-:W-:Y:S01]  /*3cf0*/  FADD.FTZ R93, R200, -R201 ;  /* 0x800000c9c85d7221 */ /* 0x000fe20000010000 */
[----:B------:R-:W-:-:S03]  /*3d00*/  FADD.FTZ R193, R194, -R193 ;  /* 0x800000c1c2c17221 */ /* 0x000fc60000010000 */
[----:B------:R-:W-:Y:S01]  /*3d10*/  FMUL.FTZ R93, R93, UR12 ;  /* 0x0000000c5d5d7c20 */ /* 0x000fe20008410000 */
[----:B------:R-:W-:Y:S01]  /*3d20*/  @P2 HADD2.F32 R103, -RZ, R97.H0_H0 ;  /* 0x20000061ff672230 */ /* 0x000fe20000004100 */
[----:B------:R-:W-:Y:S01]  /*3d30*/  F2FP.F16.F32.PACK_AB R96, R96, R102 ;  /* 0x000000666060723e */ /* 0x000fe200000000ff */
[----:B------:R-:W-:Y:S02]  /*3d40*/  @P2 HADD2.F32 R169, -RZ, R53.H0_H0 ;  /* 0x20000035ffa92230 */ /* 0x000fe40000004100 */
[----:B------:R-:W-:Y:S01]  /*3d50*/  FMUL.FTZ R94, R93, UR5 ;  /* 0x000000055d5e7c20 */ /* 0x000fe20008410000 */
[----:B------:R-:W-:-:S03]  /*3d60*/  F2FP.F16.F32.PACK_AB R93, R198, R93 ;  /* 0x0000005dc65d723e */ /* 0x000fc600000000ff */
[----:B------:R-:W-:-:S04]  /*3d70*/  FMUL.FTZ R94, R94, UR4 ;  /* 0x000000045e5e7c20 */ /* 0x000fc80008410000 */
[C---:B------:R-:W-:Y:S01]  /*3d80*/  @P2 FMUL.FTZ R167, R94.reuse, R103 ;  /* 0x000000675ea72220 */ /* 0x040fe20000410000 */
[----:B------:R-:W-:Y:S01]  /*3d90*/  MOV R103, RZ ;  /* 0x000000ff00677202 */ /* 0x000fe20000000f00 */
[----:B------:R-:W-:Y:S01]  /*3da0*/  @P2 FMUL.FTZ R103, R94, R169 ;  /* 0x000000a95e672220 */ /* 0x000fe20000410000 */
[----:B------:R-:W-:Y:S01]  /*3db0*/  LOP3.LUT P2, RZ, R150, 0xff000000, RZ, 0xc0, !PT ;  /* 0xff00000096ff7812 */ /* 0x000fe2000784c0ff */
[----:B------:R-:W-:Y:S01]  /*3dc0*/  FMUL.FTZ R94, R198, UR5 ;  /* 0x00000005c65e7c20 */ /* 0x000fe20008410000 */
[----:B------:R-:W-:-:S03]  /*3dd0*/  MOV R169, RZ ;  /* 0x000000ff00a97202 */ /* 0x000fc60000000f00 */
[----:B------:R-:W-:-:S08]  /*3de0*/  FMUL.FTZ R94, R94, UR4 ;  /* 0x000000045e5e7c20 */ /* 0x000fd00008410000 */
[----:B------:R-:W-:Y:S02]  /*3df0*/  @P2 HADD2.F32 R97, -RZ, R97.H1_H1 ;  /* 0x30000061ff612230 */ /* 0x000fe40000004100 */
[----:B------:R-:W-:-:S03]  /*3e00*/  @P2 HADD2.F32 R199, -RZ, R53.H1_H1 ;  /* 0x30000035ffc72230 */ /* 0x000fc60000004100 */
[C---:B------:R-:W-:Y:S01]  /*3e10*/  @P2 FMUL.FTZ R169, R94.reuse, R97 ;  /* 0x000000615ea92220 */ /* 0x040fe20000410000 */
[----:B------:R-:W-:Y:S01]  /*3e20*/  MOV R97, RZ ;  /* 0x000000ff00617202 */ /* 0x000fe20000000f00 */
[----:B------:R-:W-:Y:S01]  /*3e30*/  @P2 FMUL.FTZ R97, R94, R199 ;  /* 0x000000c75e612220 */ /* 0x000fe20000410000 */
[----:B------:R-:W-:Y:S01]  /*3e40*/  LOP3.LUT P2, RZ, R151, 0xff, RZ, 0xc0, !PT ;  /* 0x000000ff97ff7812 */ /* 0x000fe2000784c0ff */
[----:B------:R-:W-:Y:S01]  /*3e50*/  FADD.FTZ R94, R197, -R170 ;  /* 0x800000aac55e7221 */ /* 0x000fe20000010000 */
[----:B------:R-:W-:Y:S02]  /*3e60*/  MOV R170, RZ ;  /* 0x000000ff00aa7202 */ /* 0x000fe40000000f00 */
[----:B------:R-:W-:Y:S01]  /*3e70*/  F2FP.F16.F32.PACK_AB R97, R97, R103 ;  /* 0x000000676161723e */ /* 0x000fe200000000ff */
[----:B------:R-:W-:-:S04]  /*3e80*/  FMUL.FTZ R94, R94, UR12 ;  /* 0x0000000c5e5e7c20 */ /* 0x000fc80008410000 */
[----:B------:R-:W-:-:S04]  /*3e90*/  FMUL.FTZ R199, R94, UR5 ;  /* 0x000000055ec77c20 */ /* 0x000fc80008410000 */
[----:B------:R-:W-:Y:S02]  /*3ea0*/  @P2 HADD2.F32 R197, -RZ, R98.H0_H0 ;  /* 0x20000062ffc52230 */ /* 0x000fe40000004100 */
[----:B------:R-:W-:Y:S01]  /*3eb0*/  FMUL.FTZ R199, R199, UR4 ;  /* 0x00000004c7c77c20 */ /* 0x000fe20008410000 */
[----:B------:R-:W-:-:S03]  /*3ec0*/  @P2 HADD2.F32 R200, -RZ, R54.H0_H0 ;  /* 0x20000036ffc82230 */ /* 0x000fc60000004100 */
[C---:B------:R-:W-:Y:S01]  /*3ed0*/  @P2 FMUL.FTZ R170, R199.reuse, R197 ;  /* 0x000000c5c7aa2220 */ /* 0x040fe20000410000 */
[----:B------:R-:W-:Y:S01]  /*3ee0*/  MOV R197, RZ ;  /* 0x000000ff00c57202 */ /* 0x000fe20000000f00 */
[----:B------:R-:W-:Y:S01]  /*3ef0*/  @P2 FMUL.FTZ R197, R199, R200 ;  /* 0x000000c8c7c52220 */ /* 0x000fe20000410000 */
[----:B------:R-:W-:Y:S01]  /*3f00*/  LOP3.LUT P2, RZ, R151, 0xff00, RZ, 0xc0, !PT ;  /* 0x0000ff0097ff7812 */ /* 0x000fe2000784c0ff */
[----:B------:R-:W-:Y:S01]  /*3f10*/  FMUL.FTZ R199, R171, UR12 ;  /* 0x0000000cabc77c20 */ /* 0x000fe20008410000 */
[----:B------:R-:W-:-:S03]  /*3f20*/  MOV R171, RZ ;  /* 0x000000ff00ab7202 */ /* 0x000fc60000000f00 */
[C---:B------:R-:W-:Y:S01]  /*3f30*/  FMUL.FTZ R196, R199.reuse, UR5 ;  /* 0x00000005c7c47c20 */ /* 0x040fe20008410000 */
[----:B------:R-:W-:-:S03]  /*3f40*/  F2FP.F16.F32.PACK_AB R94, R199, R94 ;  /* 0x0000005ec75e723e */ /* 0x000fc600000000ff */
[----:B------:R-:W-:-:S04]  /*3f50*/  FMUL.FTZ R196, R196, UR4 ;  /* 0x00000004c4c47c20 */ /* 0x000fc80008410000 */
        /* <DEDUP_REMOVED lines=8> */
[----:B------:R-:W-:Y:S01]  /*3fe0*/  F2FP.F16.F32.PACK_AB R98, R98, R197 ;  /* 0x000000c56262723e */ /* 0x000fe200000000ff */
[----:B------:R-:W-:-:S04]  /*3ff0*/  FMUL.FTZ R200, R196, UR5 ;  /* 0x00000005c4c87c20 */ /* 0x000fc80008410000 */
[----:B------:R-:W-:-:S04]  /*4000*/  FMUL.FTZ R200, R200, UR4 ;  /* 0x00000004c8c87c20 */ /* 0x000fc80008410000 */
[----:B------:R-:W-:Y:S02]  /*4010*/  @P2 HADD2.F32 R195, -RZ, R99.H0_H0 ;  /* 0x20000063ffc32230 */ /* 0x000fe40000004100 */
[----:B------:R-:W-:-:S03]  /*4020*/  @P2 HADD2.F32 R201, -RZ, R55.H0_H0 ;  /* 0x20000037ffc92230 */ /* 0x000fc60000004100 */
[C---:B------:R-:W-:Y:S01]  /*4030*/  @P2 FMUL.FTZ R172, R200.reuse, R195 ;  /* 0x000000c3c8ac2220 */ /* 0x040fe20000410000 */
[----:B------:R-:W-:Y:S01]  /*4040*/  MOV R195, RZ ;  /* 0x000000ff00c37202 */ /* 0x000fe20000000f00 */
[----:B------:R-:W-:Y:S01]  /*4050*/  @P2 FMUL.FTZ R195, R200, R201 ;  /* 0x000000c9c8c32220 */ /* 0x000fe20000410000 */
[----:B------:R-:W-:Y:S02]  /*4060*/  ISETP.GE.U32.AND P2, PT, R150, RZ, PT ;  /* 0x000000ff9600720c */ /* 0x000fe40003f46070 */
[----:B------:R-:W-:Y:S02]  /*4070*/  MOV R150, RZ ;  /* 0x000000ff00967202 */ /* 0x000fe40000000f00 */
[----:B------:R-:W-:Y:S01]  /*4080*/  ISETP.GE.U32.AND.EX P2, PT, R151, 0x1000000, PT, P2 ;  /* 0x010000009700780c */ /* 0x000fe20003f46120 */
[----:B------:R-:W-:-:S04]  /*4090*/  FMUL.FTZ R151, R193, UR12 ;  /* 0x0000000cc1977c20 */ /* 0x000fc80008410000 */
[C---:B------:R-:W-:Y:S01]  /*40a0*/  FMUL.FTZ R193, R151.reuse, UR5 ;  /* 0x0000000597c17c20 */ /* 0x040fe20008410000 */
[----:B------:R-:W-:-:S03]  /*40b0*/  F2FP.F16.F32.PACK_AB R95, R151, R196 ;  /* 0x000000c4975f723e */ /* 0x000fc600000000ff */
[----:B------:R-:W-:-:S04]  /*40c0*/  FMUL.FTZ R193, R193, UR4 ;  /* 0x00000004c1c17c20 */ /* 0x000fc80008410000 */
[----:B------:R-:W-:Y:S02]  /*40d0*/  @P2 HADD2.F32 R99, -RZ, R99.H1_H1 ;  /* 0x30000063ff632230 */ /* 0x000fe40000004100 */
[----:B------:R-:W-:-:S03]  /*40e0*/  @P2 HADD2.F32 R194, -RZ, R55.H1_H1 ;  /* 0x30000037ffc22230 */ /* 0x000fc60000004100 */
[C---:B------:R-:W-:Y:S01]  /*40f0*/  @P2 FMUL.FTZ R150, R193.reuse, R99 ;  /* 0x00000063c1962220 */ /* 0x040fe20000410000 */
[----:B------:R-:W-:Y:S01]  /*4100*/  MOV R99, RZ ;  /* 0x000000ff00637202 */ /* 0x000fe20000000f00 */
[----:B------:R-:W-:-:S05]  /*4110*/  @P2 FMUL.FTZ R99, R193, R194 ;  /* 0x000000c2c1632220 */ /* 0x000fca0000410000 */
[----:B------:R-:W-:-:S07]  /*4120*/  F2FP.F16.F32.PACK_AB R99, R99, R195 ;  /* 0x000000c36363723e */ /* 0x000fce00000000ff */
.L_x_3079:
        /* <DEDUP_REMOVED lines=15> */
[----:B------:R-:W-:Y:S01]  /*4220*/  MOV R151, RZ ;  /* 0x000000ff00977202 */ /* 0x000fe20000000f00 */
[----:B------:R-:W-:Y:S01]  /*4230*/  FADD.FTZ R95, R162, -R95 ;  /* 0x8000005fa25f7221 */ /* 0x000fe20000010000 */
[----:B------:R-:W-:Y:S01]  /*4240*/  MOV R102, RZ ;  /* 0x000000ff00667202 */ /* 0x000fe20000000f00 */
[----:B------:R-:W-:Y:S01]  /*4250*/  FMUL.FTZ R92, R92, UR12 ;  /* 0x0000000c5c5c7c20 */ /* 0x000fe20008410000 */
[----:B------:R-:W-:Y:S01]  /*4260*/  MOV R162, RZ ;  /* 0x000000ff00a27202 */ /* 0x000fe20000000f00 */
[----:B------:R-:W-:Y:S01]  /*4270*/  FMUL.FTZ R95, R95, UR12 ;  /* 0x0000000c5f5f7c20 */ /* 0x000fe20008410000 */
[--C-:B------:R-:W-:Y:S01]  /*4280*/  FFMA.FTZ R163, R163, UR13, R101.reuse ;  /* 0x0000000da3a37c23 */ /* 0x100fe20008010065 */
[----:B------:R-:W-:Y:S01]  /*4290*/  FMUL.FTZ R93, R92, UR5 ;  /* 0x000000055c5d7c20 */ /* 0x000fe20008410000 */
[----:B------:R-:W-:Y:S01]  /*42a0*/  FFMA.FTZ R161, R161, UR13, R101 ;  /* 0x0000000da1a17c23 */ /* 0x000fe20008010065 */
[----:B-----5:R-:W-:-:S02]  /*42b0*/  @P2 HADD2.F32 R94, -RZ, R96.H0_H0 ;  /* 0x20000060ff5e2230 */ /* 0x020fc40000004100 */
[----:B------:R-:W-:Y:S01]  /*42c0*/  FFMA.FTZ R159, R159, UR13, R101 ;  /* 0x0000000d9f9f7c23 */ /* 0x000fe20008010065 */
[----:B------:R-:W-:Y:S01]  /*42d0*/  FMUL.FTZ R93, R93, UR4 ;  /* 0x000000045d5d7c20 */ /* 0x000fe20008410000 */
[----:B------:R-:W-:Y:S02]  /*42e0*/  @P3 HADD2.F32 R96, -RZ, R96.H1_H1 ;  /* 0x30000060ff603230 */ /* 0x000fe40000004100 */
[----:B------:R-:W-:Y:S01]  /*42f0*/  FADD.FTZ R161, R158, -R161 ;  /* 0x800000a19ea17221 */ /* 0x000fe20000010000 */
[----:B------:R-:W-:Y:S01]  /*4300*/  MOV R158, RZ ;  /* 0x000000ff009e7202 */ /* 0x000fe20000000f00 */
[----:B------:R-:W-:Y:S01]  /*4310*/  @P2 FMUL.FTZ R151, R93, R94 ;  /* 0x0000005e5d972220 */ /* 0x000fe20000410000 */
[--C-:B------:R-:W-:Y:S02]  /*4320*/  @P2 HADD2.F32 R94, -RZ, R56.reuse.H0_H0 ;  /* 0x20000038ff5e2230 */ /* 0x100fe40000004100 */
[----:B------:R-:W-:Y:S01]  /*4330*/  FMUL.FTZ R161, R161, UR12 ;  /* 0x0000000ca1a17c20 */ /* 0x000fe20008410000 */
[--C-:B------:R-:W-:Y:S01]  /*4340*/  FFMA.FTZ R157, R157, UR13, R101.reuse ;  /* 0x0000000d9d9d7c23 */ /* 0x100fe20008010065 */
        /* <DEDUP_REMOVED lines=8> */
[----:B------:R-:W-:Y:S01]  /*43d0*/  MOV R154, RZ ;  /* 0x000000ff009a7202 */ /* 0x000fe20000000f00 */
[----:B------:R-:W-:Y:S01]  /*43e0*/  FADD.FTZ R155, R152, -R155 ;  /* 0x8000009b989b7221 */ /* 0x000fe20000010000 */
[----:B------:R-:W-:Y:S01]  /*43f0*/  MOV R152, RZ ;  /* 0x000000ff00987202 */ /* 0x000fe20000000f00 */
[C---:B------:R-:W-:Y:S01]  /*4400*/  @P3 FMUL.FTZ R162, R93.reuse, R96 ;  /* 0x000000605da23220 */ /* 0x040fe20000410000 */
[----:B------:R-:W-:Y:S01]  /*4410*/  MOV R96, RZ ;  /* 0x000000ff00607202 */ /* 0x000fe20000000f00 */
[----:B------:R-:W-:Y:S01]  /*4420*/  @P3 FMUL.FTZ R96, R93, R94 ;  /* 0x0000005e5d603220 */ /* 0x000fe20000410000 */
[----:B------:R-:W-:Y:S01]  /*4430*/  FADD.FTZ R93, R160, -R163 ;  /* 0x800000a3a05d7221 */ /* 0x000fe20000010000 */
[----:B------:R-:W-:Y:S01]  /*4440*/  MOV R160, RZ ;  /* 0x000000ff00a07202 */ /* 0x000fe20000000f00 */
[----:B------:R-:W-:Y:S01]  /*4450*/  FADD.FTZ R153, R149, -R153 ;  /* 0x8000009995997221 */ /* 0x000fe20000010000 */
[----:B------:R-:W-:Y:S01]  /*4460*/  F2FP.F16.F32.PACK_AB R92, R95, R92 ;  /* 0x0000005c5f5c723e */ /* 0x000fe200000000ff */
[----:B------:R-:W-:Y:S01]  /*4470*/  FMUL.FTZ R93, R93, UR12 ;  /* 0x0000000c5d5d7c20 */ /* 0x000fe20008410000 */
[----:B------:R-:W-:Y:S01]  /*4480*/  @P2 HADD2.F32 R103, -RZ, R97.H0_H0 ;  /* 0x20000061ff672230 */ /* 0x000fe20000004100 */
[----:B------:R-:W-:Y:S01]  /*4490*/  F2FP.F16.F32.PACK_AB R96, R96, R102 ;  /* 0x000000666060723e */ /* 0x000fe200000000ff */
[----:B------:R-:W-:-:S02]  /*44a0*/  @P2 HADD2.F32 R163, -RZ, R57.H0_H0 ;  /* 0x20000039ffa32230 */ /* 0x000fc40000004100 */
[----:B------:R-:W-:Y:S01]  /*44b0*/  FMUL.FTZ R94, R93, UR5 ;  /* 0x000000055d5e7c20 */ /* 0x000fe20008410000 */
[----:B------:R-:W-:-:S03]  /*44c0*/  F2FP.F16.F32.PACK_AB R93, R161, R93 ;  /* 0x0000005da15d723e */ /* 0x000fc600000000ff */
[----:B------:R-:W-:-:S04]  /*44d0*/  FMUL.FTZ R94, R94, UR4 ;  /* 0x000000045e5e7c20 */ /* 0x000fc80008410000 */
[C---:B------:R-:W-:Y:S01]  /*44e0*/  @P2 FMUL.FTZ R160, R94.reuse, R103 ;  /* 0x000000675ea02220 */ /* 0x040fe20000410000 */
[----:B------:R-:W-:Y:S01]  /*44f0*/  MOV R103, RZ ;  /* 0x000000ff00677202 */ /* 0x000fe20000000f00 */
[----:B------:R-:W-:Y:S01]  /*4500*/  @P2 FMUL.FTZ R103, R94, R163 ;  /* 0x000000a35e672220 */ /* 0x000fe20000410000 */
[----:B------:R-:W-:Y:S01]  /*4510*/  LOP3.LUT P2, RZ, R140, 0xff000000, RZ, 0xc0, !PT ;  /* 0xff0000008cff7812 */ /* 0x000fe2000784c0ff */
[----:B------:R-:W-:-:S04]  /*4520*/  FMUL.FTZ R94, R161, UR5 ;  /* 0x00000005a15e7c20 */ /* 0x000fc80008410000 */
        /* <DEDUP_REMOVED lines=29> */
[----:B------:R-:W-:-:S03]  /*4700*/  FMUL.FTZ R157, R155, UR12 ;  /* 0x0000000c9b9d7c20 */ /* 0x000fc60008410000 */
        /* <DEDUP_REMOVED lines=20> */
[----:B------:R-:W-:Y:S01]  /*4850*/  F2FP.F16.F32.PACK_AB R99, R99, R155 ;  /* 0x0000009b6363723e */ /* 0x000fe200000000ff */
[----:B------:R-:W-:Y:S06]  /*4860*/  BRA `(.L_x_3081) ;  /* 0x0000000400947947 */ /* 0x000fec0003800000 */
.L_x_3080:
[--C-:B------:R-:W-:Y:S01]  /*4870*/  FFMA.FTZ R166, R166, UR13, R101.reuse ;  /* 0x0000000da6a67c23 */ /* 0x100fe20008010065 */
[----:B------:R-:W-:Y:S01]  /*4880*/  LOP3.LUT P2, RZ, R140, 0xff, RZ, 0xc0, !PT ;  /* 0x000000ff8cff7812 */ /* 0x000fe2000784c0ff */
[--C-:B------:R-:W-:Y:S01]  /*4890*/  FFMA.FTZ R165, R165, UR13, R101.reuse ;  /* 0x0000000da5a57c23 */ /* 0x100fe20008010065 */
[----:B------:R-:W-:Y:S01]  /*48a0*/  MOV R151, RZ ;  /* 0x000000ff00977202 */ /* 0x000fe20000000f00 */
[----:B------:R-:W-:Y:S01]  /*48b0*/  FADD.FTZ R166, R164, -R166 ;  /* 0x800000a6a4a67221 */ /* 0x000fe20000010000 */
[----:B------:R-:W-:Y:S01]  /*48c0*/  FFMA.FTZ R163, R163, UR13, R101 ;  /* 0x0000000da3a37c23 */ /* 0x000fe20008010065 */
[----:B------:R-:W-:Y:S01]  /*48d0*/  FADD.FTZ R165, R162, -R165 ;  /* 0x800000a5a2a57221 */ /* 0x000fe20000010000 */
[----:B------:R-:W-:Y:S01]  /*48e0*/  MOV R162, RZ ;  /* 0x000000ff00a27202 */ /* 0x000fe20000000f00 */
[----:B------:R-:W-:Y:S01]  /*48f0*/  FMUL.FTZ R166, R166, UR12 ;  /* 0x0000000ca6a67c20 */ /* 0x000fe20008410000 */
[----:B------:R-:W-:Y:S01]  /*4900*/  FADD.FTZ R163, R160, -R163 ;  /* 0x800000a3a0a37221 */ /* 0x000fe20000010000 */
[----:B------:R-:W-:Y:S01]  /*4910*/  MOV R160, RZ ;  /* 0x000000ff00a07202 */ /* 0x000fe20000000f00 */
[----:B------:R-:W-:Y:S01]  /*4920*/  FFMA.FTZ R161, R161, UR13, R101 ;  /* 0x0000000da1a17c23 */ /* 0x000fe20008010065 */
[----:B------:R-:W-:Y:S01]  /*4930*/  FMUL.FTZ R103, R166, UR5 ;  /* 0x00000005a6677c20 */ /* 0x000fe20008410000 */
[----:B------:R-:W-:Y:S01]  /*4940*/  FMUL.FTZ R163, R163, UR12 ;  /* 0x0000000ca3a37c20 */ /* 0x000fe20008410000 */
[----:B-----5:R-:W-:-:S02]  /*4950*/  @P2 HADD2.F32 R102, -RZ, R96.H0_H0 ;  /* 0x20000060ff662230 */ /* 0x020fc40000004100 */
[----:B------:R-:W-:Y:S01]  /*4960*/  FADD.FTZ R161, R158, -R161 ;  /* 0x800000a19ea17221 */ /* 0x000fe20000010000 */
[----:B------:R-:W-:Y:S01]  /*4970*/  FMUL.FTZ R103, R103, UR4 ;  /* 0x0000000467677c20 */ /* 0x000fe20008410000 */
[----:B------:R-:W-:Y:S02]  /*4980*/  @P2 HADD2.F32 R164, -RZ, R56.H0_H0 ;  /* 0x20000038ffa42230 */ /* 0x000fe40000004100 */
[----:B------:R-:W-:Y:S01]  /*4990*/  FMUL.FTZ R163, R163, UR5 ;  /* 0x00000005a3a37c20 */ /* 0x000fe20008410000 */
[----:B------:R-:W-:Y:S01]  /*49a0*/  FMUL.FTZ R161, R161, UR12 ;  /* 0x0000000ca1a17c20 */ /* 0x000fe20008410000 */
[-C--:B------:R-:W-:Y:S01]  /*49b0*/  @P2 FMUL.FTZ R151, R102, R103.reuse ;  /* 0x0000006766972220 */ /* 0x080fe20000410000 */
[----:B------:R-:W-:Y:S01]  /*49c0*/  MOV R102, RZ ;  /* 0x000000ff00667202 */ /* 0x000fe20000000f00 */
[----:B------:R-:W-:Y:S01]  /*49d0*/  @P2 FMUL.FTZ R102, R164, R103 ;  /* 0x00000067a4662220 */ /* 0x000fe20000410000 */
[----:B------:R-:W-:Y:S01]  /*49e0*/  LOP3.LUT P2, RZ, R140, 0xff00, RZ, 0xc0, !PT ;  /* 0x0000ff008cff7812 */ /* 0x000fe2000784c0ff */
[----:B------:R-:W-:Y:S01]  /*49f0*/  FMUL.FTZ R103, R165, UR12 ;  /* 0x0000000ca5677c20 */ /* 0x000fe20008410000 */
[----:B------:R-:W-:Y:S01]  /*4a00*/  FMUL.FTZ R163, R163, UR4 ;  /* 0x00000004a3a37c20 */ /* 0x000fe20008410000 */
[----:B------:R-:W-:Y:S01]  /*4a10*/  FMUL.FTZ R161, R161, UR5 ;  /* 0x00000005a1a17c20 */ /* 0x000fe20008410000 */
[----:B------:R-:W-:Y:S01]  /*4a20*/  MOV R158, RZ ;  /* 0x000000ff009e7202 */ /* 0x000fe20000000f00 */
[----:B------:R-:W-:Y:S01]  /*4a30*/  FMUL.FTZ R103, R103, UR5 ;  /* 0x0000000567677c20 */ /* 0x000fe20008410000 */
[--C-:B------:R-:W-:Y:S01]  /*4a40*/  FFMA.FTZ R159, R159, UR13, R101.reuse ;  /* 0x0000000d9f9f7c23 */ /* 0x100fe20008010065 */
[----:B------:R-:W-:Y:S01]  /*4a50*/  FMUL.FTZ R161, R161, UR4 ;  /* 0x00000004a1a17c20 */ /* 0x000fe20008410000 */
[----:B------:R-:W-:Y:S01]  /*4a60*/  FFMA.FTZ R157, R157, UR13, R101 ;  /* 0x0000000d9d9d7c23 */ /* 0x000fe20008010065 */
[----:B------:R-:W-:Y:S01]  /*4a70*/  FMUL.FTZ R103, R103, UR4 ;  /* 0x0000000467677c20 */ /* 0x000fe20008410000 */
[----:B------:R-:W-:Y:S01]  /*4a80*/  FADD.FTZ R159, R156, -R159 ;  /* 0x8000009f9c9f7221 */ /* 0x000fe20000010000 */
[----:B------:R-:W-:Y:S01]  /*4a90*/  LOP3.LUT P4, RZ, R141, 0xff00, RZ, 0xc0, !PT ;  /* 0x0000ff008dff7812 */ /* 0x000fe2000788c0ff */
[----:B------:R-:W-:Y:S01]  /*4aa0*/  FADD.FTZ R157, R154, -R157 ;  /* 0x8000009d9a9d7221 */ /* 0x000fe20000010000 */
[----:B------:R-:W-:-:S02]  /*4ab0*/  @P2 HADD2.F32 R96, -RZ, R96.H1_H1 ;  /* 0x30000060ff602230 */ /* 0x000fc40000004100 */
[----:B------:R-:W-:Y:S01]  /*4ac0*/  FMUL.FTZ R159, R159, UR12 ;  /* 0x0000000c9f9f7c20 */ /* 0x000fe20008410000 */
[----:B------:R-:W-:Y:S01]  /*4ad0*/  @P2 HADD2.F32 R164, -RZ, R56.H1_H1 ;  /* 0x30000038ffa42230 */ /* 0x000fe20000004100 */
[----:B------:R-:W-:Y:S01]  /*4ae0*/  MOV R156, RZ ;  /* 0x000000ff009c7202 */ /* 0x000fe20000000f00 */
[----:B------:R-:W-:Y:S01]  /*4af0*/  FMUL.FTZ R157, R157, UR12 ;  /* 0x0000000c9d9d7c20 */ /* 0x000fe20008410000 */
[-C--:B------:R-:W-:Y:S01]  /*4b00*/  @P2 FMUL.FTZ R162, R96, R103.reuse ;  /* 0x0000006760a22220 */ /* 0x080fe20000410000 */
[----:B------:R-:W-:Y:S01]  /*4b10*/  MOV R96, RZ ;  /* 0x000000ff00607202 */ /* 0x000fe20000000f00 */
[----:B------:R-:W-:Y:S01]  /*4b20*/  @P2 FMUL.FTZ R96, R164, R103 ;  /* 0x00000067a4602220 */ /* 0x000fe20000410000 */
[----:B------:R-:W-:Y:S01]  /*4b30*/  LOP3.LUT P2, RZ, R140, 0xff0000, RZ, 0xc0, !PT ;  /* 0x00ff00008cff7812 */ /* 0x000fe2000784c0ff */
[----:B------:R-:W-:Y:S01]  /*4b40*/  FMUL.FTZ R159, R159, UR5 ;  /* 0x000000059f9f7c20 */ /* 0x000fe20008410000 */
[--C-:B------:R-:W-:Y:S01]  /*4b50*/  FFMA.FTZ R155, R155, UR13, R101.reuse ;  /* 0x0000000d9b9b7c23 */ /* 0x100fe20008010065 */
[----:B------:R-:W-:Y:S01]  /*4b60*/  LOP3.LUT P3, RZ, R141, 0xff0000, RZ, 0xc0, !PT ;  /* 0x00ff00008dff7812 */ /* 0x000fe2000786c0ff */
[----:B------:R-:W-:Y:S01]  /*4b70*/  FFMA.FTZ R153, R153, UR13, R101 ;  /* 0x0000000d99997c23 */ /* 0x000fe20008010065 */
[----:B------:R-:W-:Y:S01]  /*4b80*/  MOV R154, RZ ;  /* 0x000000ff009a7202 */ /* 0x000fe20000000f00 */
[----:B------:R-:W-:Y:S01]  /*4b90*/  FADD.FTZ R152, R152, -R155 ;  /* 0x8000009b98987221 */ /* 0x000fe20000010000 */
[----:B------:R-:W-:Y:S01]  /*4ba0*/  F2FP.F16.F32.PACK_AB R96, R96, R102 ;  /* 0x000000666060723e */ /* 0x000fe200000000ff */
[----:B------:R-:W-:-:S02]  /*4bb0*/  FADD.FTZ R149, R149, -R153 ;  /* 0x8000009995957221 */ /* 0x000fc40000010000 */
[----:B------:R-:W-:Y:S02]  /*4bc0*/  FMUL.FTZ R152, R152, UR12 ;  /* 0x0000000c98987c20 */ /* 0x000fe40008410000 */
[----:B------:R-:W-:Y:S01]  /*4bd0*/  FMUL.FTZ R149, R149, UR12 ;  /* 0x0000000c95957c20 */ /* 0x000fe20008410000 */
[----:B------:R-:W-:Y:S02]  /*4be0*/  @P2 HADD2.F32 R103, -RZ, R97.H0_H0 ;  /* 0x20000061ff672230 */ /* 0x000fe40000004100 */
[----:B------:R-:W-:Y:S02]  /*4bf0*/  @P2 HADD2.F32 R164, -RZ, R57.H0_H0 ;  /* 0x20000039ffa42230 */ /* 0x000fe40000004100 */
[----:B------:R-:W-:Y:S02]  /*4c00*/  @P3 HADD2.F32 R153, -RZ, R59.H0_H0 ;  /* 0x2000003bff993230 */ /* 0x000fe40000004100 */
[-C--:B------:R-:W-:Y:S01]  /*4c10*/  @P2 FMUL.FTZ R160, R103, R163.reuse ;  /* 0x000000a367a02220 */ /* 0x080fe20000410000 */
[----:B------:R-:W-:Y:S01]  /*4c20*/  MOV R103, RZ ;  /* 0x000000ff00677202 */ /* 0x000fe20000000f00 */
[----:B------:R-:W-:Y:S01]  /*4c30*/  @P2 FMUL.FTZ R103, R164, R163 ;  /* 0x000000a3a4672220 */ /* 0x000fe20000410000 */
[----:B------:R-:W-:-:S13]  /*4c40*/  LOP3.LUT P2, RZ, R140, 0xff000000, RZ, 0xc0, !PT ;  /* 0xff0000008cff7812 */ /* 0x000fda000784c0ff */
[----:B------:R-:W-:Y:S02]  /*4c50*/  @P2 HADD2.F32 R97, -RZ, R97.H1_H1 ;  /* 0x30000061ff612230 */ /* 0x000fe40000004100 */
[----:B------:R-:W-:-:S03]  /*4c60*/  @P2 HADD2.F32 R163, -RZ, R57.H1_H1 ;  /* 0x30000039ffa32230 */ /* 0x000fc60000004100 */
[-C--:B------:R-:W-:Y:S01]  /*4c70*/  @P2 FMUL.FTZ R158, R97, R161.reuse ;  /* 0x000000a1619e2220 */ /* 0x080fe20000410000 */
[----:B------:R-:W-:Y:S01]  /*4c80*/  MOV R97, RZ ;  /* 0x000000ff00617202 */ /* 0x000fe20000000f00 */
[----:B------:R-:W-:Y:S01]  /*4c90*/  @P2 FMUL.FTZ R97, R163, R161 ;  /* 0x000000a1a3612220 */ /* 0x000fe20000410000 */
[----:B------:R-:W-:Y:S01]  /*4ca0*/  LOP3.LUT P2, RZ, R141, 0xff, RZ, 0xc0, !PT ;  /* 0x000000ff8dff7812 */ /* 0x000fe2000784c0ff */
[----:B------:R-:W-:-:S03]  /*4cb0*/  FMUL.FTZ R161, R159, UR4 ;  /* 0x000000049fa17c20 */ /* 0x000fc60008410000 */
[----:B------:R-:W-:-:S09]  /*4cc0*/  F2FP.F16.F32.PACK_AB R97, R97, R103 ;  /* 0x000000676161723e */ /* 0x000fd200000000ff */
[----:B------:R-:W-:Y:S02]  /*4cd0*/  @P2 HADD2.F32 R159, -RZ, R98.H0_H0 ;  /* 0x20000062ff9f2230 */ /* 0x000fe40000004100 */
[----:B------:R-:W-:Y:S02]  /*4ce0*/  @P2 HADD2.F32 R163, -RZ, R58.H0_H0 ;  /* 0x2000003affa32230 */ /* 0x000fe40000004100 */
[----:B------:R-:W-:Y:S02]  /*4cf0*/  @P4 HADD2.F32 R98, -RZ, R98.H1_H1 ;  /* 0x30000062ff624230 */ /* 0x000fe40000004100 */
[-C--:B------:R-:W-:Y:S01]  /*4d00*/  @P2 FMUL.FTZ R156, R159, R161.reuse ;  /* 0x000000a19f9c2220 */ /* 0x080fe20000410000 */
[----:B------:R-:W-:Y:S01]  /*4d10*/  MOV R159, RZ ;  /* 0x000000ff009f7202 */ /* 0x000fe20000000f00 */
[----:B------:R-:W-:Y:S01]  /*4d20*/  @P2 FMUL.FTZ R159, R163, R161 ;  /* 0x000000a1a39f2220 */ /* 0x000fe20000410000 */
[----:B------:R-:W-:Y:S01]  /*4d30*/  ISETP.GE.U32.AND P2, PT, R140, RZ, PT ;  /* 0x000000ff8c00720c */ /* 0x000fe20003f46070 */
[----:B------:R-:W-:-:S03]  /*4d40*/  FMUL.FTZ R140, R157, UR5 ;  /* 0x000000059d8c7c20 */ /* 0x000fc60008410000 */
[----:B------:R-:W-:Y:S01]  /*4d50*/  ISETP.GE.U32.AND.EX P2, PT, R141, 0x1000000, PT, P2 ;  /* 0x010000008d00780c */ /* 0x000fe20003f46120 */
[----:B------:R-:W-:Y:S01]  /*4d60*/  FMUL.FTZ R140, R140, UR4 ;  /* 0x000000048c8c7c20 */ /* 0x000fe20008410000 */
[----:B------:R-:W-:-:S03]  /*4d70*/  @P4 HADD2.F32 R141, -RZ, R58.H1_H1 ;  /* 0x3000003aff8d4230 */ /* 0x000fc60000004100 */
[-C--:B------:R-:W-:Y:S01]  /*4d80*/  @P4 FMUL.FTZ R154, R98, R140.reuse ;  /* 0x0000008c629a4220 */ /* 0x080fe20000410000 */
[----:B------:R-:W-:Y:S01]  /*4d90*/  MOV R98, RZ ;  /* 0x000000ff00627202 */ /* 0x000fe20000000f00 */
[----:B------:R-:W-:Y:S01]  /*4da0*/  @P4 FMUL.FTZ R98, R141, R140 ;  /* 0x0000008c8d624220 */ /* 0x000fe20000410000 */
[----:B------:R-:W-:Y:S01]  /*4db0*/  FMUL.FTZ R140, R152, UR5 ;  /* 0x00000005988c7c20 */ /* 0x000fe20008410000 */
[----:B------:R-:W-:Y:S01]  /*4dc0*/  @P3 HADD2.F32 R141, -RZ, R99.H0_H0 ;  /* 0x20000063ff8d3230 */ /* 0x000fe20000004100 */
[----:B------:R-:W-:Y:S02]  /*4dd0*/  MOV R152, RZ ;  /* 0x000000ff00987202 */ /* 0x000fe40000000f00 */
[----:B------:R-:W-:Y:S01]  /*4de0*/  FMUL.FTZ R140, R140, UR4 ;  /* 0x000000048c8c7c20 */ /* 0x000fe20008410000 */
[----:B------:R-:W-:Y:S01]  /*4df0*/  @P2 HADD2.F32 R155, -RZ, R59.H1_H1 ;  /* 0x3000003bff9b2230 */ /* 0x000fe20000004100 */
[----:B------:R-:W-:Y:S02]  /*4e00*/  F2FP.F16.F32.PACK_AB R98, R98, R159 ;  /* 0x0000009f6262723e */ /* 0x000fe400000000ff */
[-C--:B------:R-:W-:Y:S01]  /*4e10*/  @P3 FMUL.FTZ R152, R141, R140.reuse ;  /* 0x0000008c8d983220 */ /* 0x080fe20000410000 */
[----:B------:R-:W-:Y:S01]  /*4e20*/  MOV R141, RZ ;  /* 0x000000ff008d7202 */ /* 0x000fe20000000f00 */
[----:B------:R-:W-:Y:S01]  /*4e30*/  @P3 FMUL.FTZ R141, R153, R140 ;  /* 0x0000008c998d3220 */ /* 0x000fe20000410000 */
[----:B------:R-:W-:Y:S01]  /*4e40*/  FMUL.FTZ R153, R149, UR5 ;  /* 0x0000000595997c20 */ /* 0x000fe20008410000 */
[----:B------:R-:W-:Y:S01]  /*4e50*/  @P2 HADD2.F32 R149, -RZ, R99.H1_H1 ;  /* 0x30000063ff952230 */ /* 0x000fe20000004100 */
[----:B------:R-:W-:-:S02]  /*4e60*/  MOV R99, RZ ;  /* 0x000000ff00637202 */ /* 0x000fc40000000f00 */
[----:B------:R-:W-:Y:S01]  /*4e70*/  FMUL.FTZ R153, R153, UR4 ;  /* 0x0000000499997c20 */ /* 0x000fe20008410000 */
[----:B------:R-:W-:-:S03]  /*4e80*/  MOV R140, RZ ;  /* 0x000000ff008c7202 */ /* 0x000fc60000000f00 */
[-C--:B------:R-:W-:Y:S01]  /*4e90*/  @P2 FMUL.FTZ R99, R155, R153.reuse ;  /* 0x000000999b632220 */ /* 0x080fe20000410000 */
[----:B------:R-:W-:-:S04]  /*4ea0*/  @P2 FMUL.FTZ R140, R149, R153 ;  /* 0x00000099958c2220 */ /* 0x000fc80000410000 */
[----:B------:R-:W-:-:S07]  /*4eb0*/  F2FP.F16.F32.PACK_AB R99, R99, R141 ;  /* 0x0000008d6363723e */ /* 0x000fce00000000ff */
.L_x_3081:
        /* <DEDUP_REMOVED lines=15> */
[----:B------:R-:W-:Y:S01]  /*4fb0*/  CS2R R128, SRZ ;  /* 0x0000000000807805 */ /* 0x000fe2000001ff00 */
[----:B------:R-:W-:Y:S01]  /*4fc0*/  FADD.FTZ R95, R134, -R95 ;  /* 0x8000005f865f7221 */ /* 0x000fe20000010000 */
[----:B------:R-:W-:Y:S01]  /*4fd0*/  MOV R102, RZ ;  /* 0x000000ff00667202 */ /* 0x000fe20000000f00 */
[----:B------:R-:W-:Y:S01]  /*4fe0*/  FMUL.FTZ R92, R92, UR12 ;  /* 0x0000000c5c5c7c20 */ /* 0x000fe20008410000 */
[--C-:B------:R-:W-:Y:S01]  /*4ff0*/  FFMA.FTZ R131, R131, UR13, R101.reuse ;  /* 0x0000000d83837c23 */ /* 0x100fe20008010065 */
[----:B------:R-:W-:Y:S01]  /*5000*/  FMUL.FTZ R95, R95, UR12 ;  /* 0x0000000c5f5f7c20 */ /* 0x000fe20008410000 */
[----:B------:R-:W-:Y:S01]  /*5010*/  MOV R130, RZ ;  /* 0x000000ff00827202 */ /* 0x000fe20000000f00 */
[----:B------:R-:W-:Y:S01]  /*5020*/  FMUL.FTZ R93, R92, UR5 ;  /* 0x000000055c5d7c20 */ /* 0x000fe20008410000 */
[----:B------:R-:W-:Y:S01]  /*5030*/  FFMA.FTZ R136, R136, UR13, R101 ;  /* 0x0000000d88887c23 */ /* 0x000fe20008010065 */
[----:B-----5:R-:W-:-:S02]  /*5040*/  @P2 HADD2.F32 R94, -RZ, R96.H0_H0 ;  /* 0x20000060ff5e2230 */ /* 0x020fc40000004100 */
[--C-:B------:R-:W-:Y:S01]  /*5050*/  FFMA.FTZ R138, R138, UR13, R101.reuse ;  /* 0x0000000d8a8a7c23 */ /* 0x100fe20008010065 */
[----:B------:R-:W-:Y:S01]  /*5060*/  FMUL.FTZ R93, R93, UR4 ;  /* 0x000000045d5d7c20 */ /* 0x000fe20008410000 */
[----:B------:R-:W-:Y:S02]  /*5070*/  @P3 HADD2.F32 R96, -RZ, R96.H1_H1 ;  /* 0x30000060ff603230 */ /* 0x000fe40000004100 */
[----:B------:R-:W-:Y:S01]  /*5080*/  FADD.FTZ R137, R137, -R136 ;  /* 0x8000008889897221 */ /* 0x000fe20000010000 */
[--C-:B------:R-:W-:Y:S01]  /*5090*/  FFMA.FTZ R142, R142, UR13, R101.reuse ;  /* 0x0000000d8e8e7c23 */ /* 0x100fe20008010065 */
[----:B------:R-:W-:Y:S01]  /*50a0*/  @P2 FMUL.FTZ R128, R93, R94 ;  /* 0x0000005e5d802220 */ /* 0x000fe20000410000 */
[--C-:B------:R-:W-:Y:S02]  /*50b0*/  @P2 HADD2.F32 R94, -RZ, R60.reuse.H0_H0 ;  /* 0x2000003cff5e2230 */ /* 0x100fe40000004100 */
[----:B------:R-:W-:Y:S01]  /*50c0*/  FMUL.FTZ R137, R137, UR12 ;  /* 0x0000000c89897c20 */ /* 0x000fe20008410000 */
[----:B------:R-:W-:Y:S01]  /*50d0*/  FADD.FTZ R142, R143, -R142 ;  /* 0x8000008e8f8e7221 */ /* 0x000fe20000010000 */
[--C-:B------:R-:W-:Y:S01]  /*50e0*/  FFMA.FTZ R144, R144, UR13, R101.reuse ;  /* 0x0000000d90907c23 */ /* 0x100fe20008010065 */
[----:B------:R-:W-:Y:S01]  /*50f0*/  FFMA.FTZ R146, R146, UR13, R101 ;  /* 0x0000000d92927c23 */ /* 0x000fe20008010065 */
[----:B------:R-:W-:Y:S01]  /*5100*/  @P2 FMUL.FTZ R102, R93, R94 ;  /* 0x0000005e5d662220 */ /* 0x000fe20000410000 */
[----:B------:R-:W-:Y:S01]  /*5110*/  FMUL.FTZ R93, R95, UR5 ;  /* 0x000000055f5d7c20 */ /* 0x000fe20008410000 */
[----:B------:R-:W-:Y:S01]  /*5120*/  @P3 HADD2.F32 R94, -RZ, R60.H1_H1 ;  /* 0x3000003cff5e3230 */ /* 0x000fe20000004100 */
[----:B------:R-:W-:Y:S01]  /*5130*/  LOP3.LUT P2, RZ, R132, 0xff0000, RZ, 0xc0, !PT ;  /* 0x00ff000084ff7812 */ /* 0x000fe2000784c0ff */
[----:B------:R-:W-:Y:S01]  /*5140*/  FMUL.FTZ R142, R142, UR12 ;  /* 0x0000000c8e8e7c20 */ /* 0x000fe20008410000 */
[----:B------:R-:W-:Y:S01]  /*5150*/  FMUL.FTZ R93, R93, UR4 ;  /* 0x000000045d5d7c20 */ /* 0x000fe20008410000 */
[----:B------:R-:W-:Y:S01]  /*5160*/  FADD.FTZ R141, R145, -R144 ;  /* 0x80000090918d7221 */ /* 0x000fe20000010000 */
[----:B------:R-:W-:Y:S01]  /*5170*/  FADD.FTZ R146, R147, -R146 ;  /* 0x8000009293927221 */ /* 0x000fe20000010000 */
[----:B------:R-:W-:Y:S01]  /*5180*/  F2FP.F16.F32.PACK_AB R92, R95, R92 ;  /* 0x0000005c5f5c723e */ /* 0x000fe200000000ff */
[C---:B------:R-:W-:Y:S01]  /*5190*/  @P3 FMUL.FTZ R129, R93.reuse, R96 ;  /* 0x000000605d813220 */ /* 0x040fe20000410000 */
[----:B------:R-:W-:Y:S01]  /*51a0*/  MOV R96, RZ ;  /* 0x000000ff00607202 */ /* 0x000fe20000000f00 */
[----:B------:R-:W-:Y:S01]  /*51b0*/  @P3 FMUL.FTZ R96, R93, R94 ;  /* 0x0000005e5d603220 */ /* 0x000fe20000410000 */
[----:B------:R-:W-:Y:S01]  /*51c0*/  FADD.FTZ R93, R135, -R131 ;  /* 0x80000083875d7221 */ /* 0x000fe20000010000 */
[----:B------:R-:W-:-:S03]  /*51d0*/  FMUL.FTZ R141, R141, UR12 ;  /* 0x0000000c8d8d7c20 */ /* 0x000fc60008410000 */
[----:B------:R-:W-:Y:S01]  /*51e0*/  FMUL.FTZ R93, R93, UR12 ;  /* 0x0000000c5d5d7c20 */ /* 0x000fe20008410000 */
[----:B------:R-:W-:Y:S02]  /*51f0*/  @P2 HADD2.F32 R103, -RZ, R97.H0_H0 ;  /* 0x20000061ff672230 */ /* 0x000fe40000004100 */
[----:B------:R-:W-:Y:S01]  /*5200*/  FMUL.FTZ R143, R141, UR5 ;  /* 0x000000058d8f7c20 */ /* 0x000fe20008410000 */
[----:B------:R-:W-:Y:S02]  /*5210*/  @P2 HADD2.F32 R131, -RZ, R61.H0_H0 ;  /* 0x2000003dff832230 */ /* 0x000fe40000004100 */
[----:B------:R-:W-:Y:S01]  /*5220*/  FMUL.FTZ R94, R93, UR5 ;  /* 0x000000055d5e7c20 */ /* 0x000fe20008410000 */
[----:B------:R-:W-:Y:S01]  /*5230*/  F2FP.F16.F32.PACK_AB R93, R137, R93 ;  /* 0x0000005d895d723e */ /* 0x000fe200000000ff */
[----:B------:R-:W-:Y:S01]  /*5240*/  FMUL.FTZ R143, R143, UR4 ;  /* 0x000000048f8f7c20 */ /* 0x000fe20008410000 */
[----:B------:R-:W-:Y:S01]  /*5250*/  F2FP.F16.F32.PACK_AB R96, R96, R102 ;  /* 0x000000666060723e */ /* 0x000fe200000000ff */
        /* <DEDUP_REMOVED lines=16> */
[----:B------:R-:W-:Y:S01]  /*5360*/  MOV R138, RZ ;  /* 0x000000ff008a7202 */ /* 0x000fe20000000f00 */
[----:B------:R-:W-:Y:S01]  /*5370*/  FMUL.FTZ R94, R94, UR12 ;  /* 0x0000000c5e5e7c20 */ /* 0x000fe20008410000 */
[----:B------:R-:W-:-:S03]  /*5380*/  F2FP.F16.F32.PACK_AB R97, R97, R103 ;  /* 0x000000676161723e */ /* 0x000fc600000000ff */
[----:B------:R-:W-:Y:S01]  /*5390*/  FMUL.FTZ R135, R94, UR5 ;  /* 0x000000055e877c20 */ /* 0x000fe20008410000 */
[----:B------:R-:W-:-:S03]  /*53a0*/  F2FP.F16.F32.PACK_AB R94, R142, R94 ;  /* 0x0000005e8e5e723e */ /* 0x000fc600000000ff */
[----:B------:R-:W-:Y:S02]  /*53b0*/  @P2 HADD2.F32 R136, -RZ, R98.H0_H0 ;  /* 0x20000062ff882230 */ /* 0x000fe40000004100 */
[----:B------:R-:W-:-:S04]  /*53c0*/  FMUL.FTZ R135, R135, UR4 ;  /* 0x0000000487877c20 */ /* 0x000fc80008410000 */
[----:B------:R-:W-:Y:S01]  /*53d0*/  @P2 FMUL.FTZ R134, R135, R136 ;  /* 0x0000008887862220 */ /* 0x000fe20000410000 */
[----:B------:R-:W-:-:S05]  /*53e0*/  @P2 HADD2.F32 R136, -RZ, R62.H0_H0 ;  /* 0x2000003eff882230 */ /* 0x000fca0000004100 */
        /* <DEDUP_REMOVED lines=10> */
[----:B------:R-:W-:Y:S02]  /*5490*/  LOP3.LUT P2, RZ, R133, 0xff0000, RZ, 0xc0, !PT ;  /* 0x00ff000085ff7812 */ /* 0x000fe4000784c0ff */
[----:B------:R-:W-:Y:S02]  /*54a0*/  MOV R136, RZ ;  /* 0x000000ff00887202 */ /* 0x000fe40000000f00 */
[----:B------:R-:W-:-:S09]  /*54b0*/  F2FP.F16.F32.PACK_AB R98, R98, R138 ;  /* 0x0000008a6262723e */ /* 0x000fd200000000ff */
        /* <DEDUP_REMOVED lines=19> */
.L_x_3082:
        /* <DEDUP_REMOVED lines=9> */
[----:B------:R-:W-:Y:S01]  /*5680*/  FADD.FTZ R136, R137, -R136 ;  /* 0x8000008889887221 */ /* 0x000fe20000010000 */
[----:B------:R-:W-:Y:S01]  /*5690*/  FFMA.FTZ R138, R138, UR13, R101 ;  /* 0x0000000d8a8a7c23 */ /* 0x000fe20008010065 */
[----:B------:R-:W-:Y:S01]  /*56a0*/  FMUL.FTZ R131, R131, UR12 ;  /* 0x0000000c83837c20 */ /* 0x000fe20008410000 */
[----:B------:R-:W-:Y:S01]  /*56b0*/  FMUL.FTZ R103, R128, UR5 ;  /* 0x0000000580677c20 */ /* 0x000fe20008410000 */
[----:B------:R-:W-:Y:S01]  /*56c0*/  MOV R128, RZ ;  /* 0x000000ff00807202 */ /* 0x000fe20000000f00 */
[----:B-----5:R-:W-:-:S02]  /*56d0*/  @P2 HADD2.F32 R102, -RZ, R96.H0_H0 ;  /* 0x20000060ff662230 */ /* 0x020fc40000004100 */
[----:B------:R-:W-:Y:S01]  /*56e0*/  FMUL.FTZ R131, R131, UR5 ;  /* 0x0000000583837c20 */ /* 0x000fe20008410000 */
[----:B------:R-:W-:Y:S01]  /*56f0*/  FMUL.FTZ R103, R103, UR4 ;  /* 0x0000000467677c20 */ /* 0x000fe20008410000 */
[----:B------:R-:W-:Y:S02]  /*5700*/  @P2 HADD2.F32 R129, -RZ, R60.H0_H0 ;  /* 0x2000003cff812230 */ /* 0x000fe40000004100 */
[----:B------:R-:W-:Y:S01]  /*5710*/  FADD.FTZ R138, R139, -R138 ;  /* 0x8000008a8b8a7221 */ /* 0x000fe20000010000 */
[----:B------:R-:W-:Y:S01]  /*5720*/  FMUL.FTZ R131, R131, UR4 ;  /* 0x0000000483837c20 */ /* 0x000fe20008410000 */
[-C--:B------:R-:W-:Y:S01]  /*5730*/  @P2 FMUL.FTZ R128, R102, R103.reuse ;  /* 0x0000006766802220 */ /* 0x080fe20000410000 */
[----:B------:R-:W-:Y:S01]  /*5740*/  MOV R102, RZ ;  /* 0x000000ff00667202 */ /* 0x000fe20000000f00 */
[----:B------:R-:W-:Y:S01]  /*5750*/  @P2 FMUL.FTZ R102, R129, R103 ;  /* 0x0000006781662220 */ /* 0x000fe20000410000 */
[----:B------:R-:W-:Y:S01]  /*5760*/  LOP3.LUT P2, RZ, R132, 0xff00, RZ, 0xc0, !PT ;  /* 0x0000ff0084ff7812 */ /* 0x000fe2000784c0ff */
[----:B------:R-:W-:Y:S01]  /*5770*/  FMUL.FTZ R103, R130, UR12 ;  /* 0x0000000c82677c20 */ /* 0x000fe20008410000 */
[----:B------:R-:W-:Y:S01]  /*5780*/  MOV R129, RZ ;  /* 0x000000ff00817202 */ /* 0x000fe20000000f00 */
[----:B------:R-:W-:Y:S01]  /*5790*/  FMUL.FTZ R138, R138, UR12 ;  /* 0x0000000c8a8a7c20 */ /* 0x000fe20008410000 */
[--C-:B------:R-:W-:Y:S01]  /*57a0*/  FFMA.FTZ R142, R142, UR13, R101.reuse ;  /* 0x0000000d8e8e7c23 */ /* 0x100fe20008010065 */
[----:B------:R-:W-:Y:S01]  /*57b0*/  FMUL.FTZ R103, R103, UR5 ;  /* 0x0000000567677c20 */ /* 0x000fe20008410000 */
[----:B------:R-:W-:Y:S01]  /*57c0*/  LOP3.LUT P4, RZ, R133, 0xff00, RZ, 0xc0, !PT ;  /* 0x0000ff0085ff7812 */ /* 0x000fe2000788c0ff */
[----:B------:R-:W-:Y:S01]  /*57d0*/  FFMA.FTZ R144, R144, UR13, R101 ;  /* 0x0000000d90907c23 */ /* 0x000fe20008010065 */
[----:B------:R-:W-:Y:S01]  /*57e0*/  FADD.FTZ R142, R143, -R142 ;  /* 0x8000008e8f8e7221 */ /* 0x000fe20000010000 */
[----:B------:R-:W-:Y:S01]  /*57f0*/  FMUL.FTZ R103, R103, UR4 ;  /* 0x0000000467677c20 */ /* 0x000fe20008410000 */
[----:B------:R-:W-:Y:S01]  /*5800*/  MOV R137, RZ ;  /* 0x000000ff00897202 */ /* 0x000fe20000000f00 */
[----:B------:R-:W-:Y:S01]  /*5810*/  FADD.FTZ R145, R145, -R144 ;  /* 0x8000009091917221 */ /* 0x000fe20000010000 */
[----:B------:R-:W-:Y:S01]  /*5820*/  FMUL.FTZ R142, R142, UR12 ;  /* 0x0000000c8e8e7c20 */ /* 0x000fe20008410000 */
[----:B------:R-:W-:Y:S01]  /*5830*/  @P2 HADD2.F32 R96, -RZ, R96.H1_H1 ;  /* 0x30000060ff602230 */ /* 0x000fe20000004100 */
[----:B------:R-:W-:Y:S01]  /*5840*/  LOP3.LUT P3, RZ, R133, 0xff0000, RZ, 0xc0, !PT ;  /* 0x00ff000085ff7812 */ /* 0x000fe2000786c0ff */
[----:B------:R-:W-:-:S02]  /*5850*/  @P2 HADD2.F32 R130, -RZ, R60.H1_H1 ;  /* 0x3000003cff822230 */ /* 0x000fc40000004100 */
[----:B------:R-:W-:Y:S01]  /*5860*/  FFMA.FTZ R146, R146, UR13, R101 ;  /* 0x0000000d92927c23 */ /* 0x000fe20008010065 */
[----:B------:R-:W-:Y:S01]  /*5870*/  FMUL.FTZ R145, R145, UR12 ;  /* 0x0000000c91917c20 */ /* 0x000fe20008410000 */
[-C--:B------:R-:W-:Y:S01]  /*5880*/  @P2 FMUL.FTZ R129, R96, R103.reuse ;  /* 0x0000006760812220 */ /* 0x080fe20000410000 */
        /* <DEDUP_REMOVED lines=10> */
[----:B------:R-:W-:Y:S02]  /*5930*/  @P2 HADD2.F32 R134, -RZ, R61.H0_H0 ;  /* 0x2000003dff862230 */ /* 0x000fe40000004100 */
[-C--:B------:R-:W-:Y:S01]  /*5940*/  @P2 FMUL.FTZ R130, R103, R131.reuse ;  /* 0x0000008367822220 */ /* 0x080fe20000410000 */
[----:B------:R-:W-:Y:S02]  /*5950*/  MOV R103, RZ ;  /* 0x000000ff00677202 */ /* 0x000fe40000000f00 */
[----:B------:R-:W-:Y:S01]  /*5960*/  @P2 FMUL.FTZ R103, R134, R131 ;  /* 0x0000008386672220 */ /* 0x000fe20000410000 */
[----:B------:R-:W-:Y:S01]  /*5970*/  LOP3.LUT P2, RZ, R132, 0xff000000, RZ, 0xc0, !PT ;  /* 0xff00000084ff7812 */ /* 0x000fe2000784c0ff */
[----:B------:R-:W-:Y:S01]  /*5980*/  FMUL.FTZ R134, R136, UR12 ;  /* 0x0000000c88867c20 */ /* 0x000fe20008410000 */
[----:B------:R-:W-:-:S03]  /*5990*/  MOV R131, RZ ;  /* 0x000000ff00837202 */ /* 0x000fc60000000f00 */
[----:B------:R-:W-:-:S04]  /*59a0*/  FMUL.FTZ R134, R134, UR5 ;  /* 0x0000000586867c20 */ /* 0x000fc80008410000 */
[----:B------:R-:W-:-:S04]  /*59b0*/  FMUL.FTZ R134, R134, UR4 ;  /* 0x0000000486867c20 */ /* 0x000fc80008410000 */
[----:B------:R-:W-:Y:S02]  /*59c0*/  @P2 HADD2.F32 R97, -RZ, R97.H1_H1 ;  /* 0x30000061ff612230 */ /* 0x000fe40000004100 */
[----:B------:R-:W-:-:S03]  /*59d0*/  @P2 HADD2.F32 R135, -RZ, R61.H1_H1 ;  /* 0x3000003dff872230 */ /* 0x000fc60000004100 */
[-C--:B------:R-:W-:Y:S01]  /*59e0*/  @P2 FMUL.FTZ R131, R97, R134.reuse ;  /* 0x0000008661832220 */ /* 0x080fe20000410000 */
[----:B------:R-:W-:Y:S01]  /*59f0*/  MOV R97, RZ ;  /* 0x000000ff00617202 */ /* 0x000fe20000000f00 */
[----:B------:R-:W-:Y:S01]  /*5a00*/  @P2 FMUL.FTZ R97, R135, R134 ;  /* 0x0000008687612220 */ /* 0x000fe20000410000 */
[----:B------:R-:W-:Y:S01]  /*5a10*/  LOP3.LUT P2, RZ, R133, 0xff, RZ, 0xc0, !PT ;  /* 0x000000ff85ff7812 */ /* 0x000fe2000784c0ff */
[----:B------:R-:W-:Y:S01]  /*5a20*/  FMUL.FTZ R135, R138, UR5 ;  /* 0x000000058a877c20 */ /* 0x000fe20008410000 */
[----:B------:R-:W-:Y:S01]  /*5a30*/  MOV R134, RZ ;  /* 0x000000ff00867202 */ /* 0x000fe20000000f00 */
[----:B------:R-:W-:Y:S01]  /*5a40*/  @P3 HADD2.F32 R138, -RZ, R63.H0_H0 ;  /* 0x2000003fff8a3230 */ /* 0x000fe20000004100 */
[----:B------:R-:W-:Y:S01]  /*5a50*/  F2FP.F16.F32.PACK_AB R97, R97, R103 ;  /* 0x000000676161723e */ /* 0x000fe200000000ff */
[----:B------:R-:W-:-:S08]  /*5a60*/  FMUL.FTZ R135, R135, UR4 ;  /* 0x0000000487877c20 */ /* 0x000fd00008410000 */
[--C-:B------:R-:W-:Y:S02]  /*5a70*/  @P2 HADD2.F32 R136, -RZ, R98.reuse.H0_H0 ;  /* 0x20000062ff882230 */ /* 0x100fe40000004100 */
[----:B------:R-:W-:-:S03]  /*5a80*/  @P4 HADD2.F32 R98, -RZ, R98.H1_H1 ;  /* 0x30000062ff624230 */ /* 0x000fc60000004100 */
[----:B------:R-:W-:Y:S01]  /*5a90*/  @P2 FMUL.FTZ R134, R136, R135 ;  /* 0x0000008788862220 */ /* 0x000fe20000410000 */
[----:B------:R-:W-:-:S05]  /*5aa0*/  @P2 HADD2.F32 R136, -RZ, R62.H0_H0 ;  /* 0x2000003eff882230 */ /* 0x000fca0000004100 */
[----:B------:R-:W-:Y:S01]  /*5ab0*/  @P2 FMUL.FTZ R137, R136, R135 ;  /* 0x0000008788892220 */ /* 0x000fe20000410000 */
[----:B------:R-:W-:Y:S01]  /*5ac0*/  ISETP.GE.U32.AND P2, PT, R132, RZ, PT ;  /* 0x000000ff8400720c */ /* 0x000fe20003f46070 */
[----:B------:R-:W-:Y:S01]  /*5ad0*/  FMUL.FTZ R132, R142, UR5 ;  /* 0x000000058e847c20 */ /* 0x000fe20008410000 */
[----:B------:R-:W-:Y:S02]  /*5ae0*/  MOV R135, RZ ;  /* 0x000000ff00877202 */ /* 0x000fe40000000f00 */
[----:B------:R-:W-:Y:S01]  /*5af0*/  ISETP.GE.U32.AND.EX P2, PT, R133, 0x1000000, PT, P2 ;  /* 0x010000008500780c */ /* 0x000fe20003f46120 */
[----:B------:R-:W-:Y:S01]  /*5b00*/  FMUL.FTZ R132, R132, UR4 ;  /* 0x0000000484847c20 */ /* 0x000fe20008410000 */
[----:B------:R-:W-:Y:S01]  /*5b10*/  @P4 HADD2.F32 R133, -RZ, R62.H1_H1 ;  /* 0x3000003eff854230 */ /* 0x000fe20000004100 */
[----:B------:R-:W-:Y:S02]  /*5b20*/  MOV R136, RZ ;  /* 0x000000ff00887202 */ /* 0x000fe40000000f00 */
[-C--:B------:R-:W-:Y:S01]  /*5b30*/  @P4 FMUL.FTZ R135, R98, R132.reuse ;  /* 0x0000008462874220 */ /* 0x080fe20000410000 */
[----:B------:R-:W-:Y:S01]  /*5b40*/  MOV R98, RZ ;  /* 0x000000ff00627202 */ /* 0x000fe20000000f00 */
[----:B------:R-:W-:Y:S01]  /*5b50*/  @P4 FMUL.FTZ R98, R133, R132 ;  /* 0x0000008485624220 */ /* 0x000fe20000410000 */
[----:B------:R-:W-:Y:S01]  /*5b60*/  FMUL.FTZ R132, R145, UR5 ;  /* 0x0000000591847c20 */ /* 0x000fe20008410000 */
[----:B------:R-:W-:-:S03]  /*5b70*/  @P3 HADD2.F32 R133, -RZ, R99.H0_H0 ;  /* 0x20000063ff853230 */ /* 0x000fc60000004100 */
[----:B------:R-:W-:Y:S01]  /*5b80*/  FMUL.FTZ R132, R132, UR4 ;  /* 0x0000000484847c20 */ /* 0x000fe20008410000 */
[----:B------:R-:W-:Y:S01]  /*5b90*/  @P2 HADD2.F32 R141, -RZ, R63.H1_H1 ;  /* 0x3000003fff8d2230 */ /* 0x000fe20000004100 */
[----:B------:R-:W-:Y:S02]  /*5ba0*/  F2FP.F16.F32.PACK_AB R98, R98, R137 ;  /* 0x000000896262723e */ /* 0x000fe400000000ff */
[-C--:B------:R-:W-:Y:S01]  /*5bb0*/  @P3 FMUL.FTZ R136, R133, R132.reuse ;  /* 0x0000008485883220 */ /* 0x080fe20000410000 */
[----:B------:R-:W-:Y:S01]  /*5bc0*/  MOV R133, RZ ;  /* 0x000000ff00857202 */ /* 0x000fe20000000f00 */
[----:B------:R-:W-:Y:S01]  /*5bd0*/  @P3 FMUL.FTZ R133, R138, R132 ;  /* 0x000000848a853220 */ /* 0x000fe20000410000 */
[----:B------:R-:W-:Y:S01]  /*5be0*/  @P2 HADD2.F32 R138, -RZ, R99.H1_H1 ;  /* 0x30000063ff8a2230 */ /* 0x000fe20000004100 */
[----:B------:R-:W-:Y:S01]  /*5bf0*/  MOV R99, RZ ;  /* 0x000000ff00637202 */ /* 0x000fe20000000f00 */
[----:B------:R-:W-:Y:S01]  /*5c00*/  @P2 FMUL.FTZ R99, R141, R139 ;  /* 0x0000008b8d632220 */ /* 0x000fe20000410000 */
[----:B------:R-:W-:-:S02]  /*5c10*/  MOV R132, RZ ;  /* 0x000000ff00847202 */ /* 0x000fc40000000f00 */
[----:B------:R-:W-:Y:S02]  /*5c20*/  @P2 FMUL.FTZ R132, R138, R139 ;  /* 0x0000008b8a842220 */ /* 0x000fe40000410000 */
[----:B------:R-:W-:-:S07]  /*5c30*/  F2FP.F16.F32.PACK_AB R99, R99, R133 ;  /* 0x000000856363723e */ /* 0x000fce00000000ff */
.L_x_3083:
        /* <DEDUP_REMOVED lines=21> */
[--C-:B------:R-:W-:Y:S01]  /*5d90*/  FFMA.FTZ R120, R120, UR13, R101.reuse ;  /* 0x0000000d78787c23 */ /* 0x100fe20008010065 */
[----:B------:R-:W-:Y:S01]  /*5da0*/  FMUL.FTZ R93, R92, UR5 ;  /* 0x000000055c5d7c20 */ /* 0x000fe20008410000 */
[----:B------:R-:W-:Y:S01]  /*5db0*/  FFMA.FTZ R121, R121, UR13, R101 ;  /* 0x0000000d79797c23 */ /* 0x000fe20008010065 */
[----:B-----5:R-:W-:-:S02]  /*5dc0*/  @P2 HADD2.F32 R94, -RZ, R96.H0_H0 ;  /* 0x20000060ff5e2230 */ /* 0x020fc40000004100 */
[--C-:B------:R-:W-:Y:S01]  /*5dd0*/  FFMA.FTZ R124, R124, UR13, R101.reuse ;  /* 0x0000000d7c7c7c23 */ /* 0x100fe20008010065 */
[----:B------:R-:W-:Y:S01]  /*5de0*/  FMUL.FTZ R93, R93, UR4 ;  /* 0x000000045d5d7c20 */ /* 0x000fe20008410000 */
[----:B------:R-:W-:Y:S02]  /*5df0*/  @P3 HADD2.F32 R96, -RZ, R96.H1_H1 ;  /* 0x30000060ff603230 */ /* 0x000fe40000004100 */
[--C-:B------:R-:W-:Y:S01]  /*5e00*/  FFMA.FTZ R125, R125, UR13, R101.reuse ;  /* 0x0000000d7d7d7c23 */ /* 0x100fe20008010065 */
[----:B------:R-:W-:Y:S01]  /*5e10*/  FADD.FTZ R124, R117, -R124 ;  /* 0x8000007c757c7221 */ /* 0x000fe20000010000 */
[----:B------:R-:W-:Y:S01]  /*5e20*/  @P2 FMUL.FTZ R108, R93, R94 ;  /* 0x0000005e5d6c2220 */ /* 0x000fe20000410000 */
[--C-:B------:R-:W-:Y:S02]  /*5e30*/  @P2 HADD2.F32 R94, -RZ, R64.reuse.H0_H0 ;  /* 0x20000040ff5e2230 */ /* 0x100fe40000004100 */
[----:B------:R-:W-:Y:S01]  /*5e40*/  FFMA.FTZ R126, R126, UR13, R101 ;  /* 0x0000000d7e7e7c23 */ /* 0x000fe20008010065 */
[----:B------:R-:W-:Y:S01]  /*5e50*/  FMUL.FTZ R124, R124, UR12 ;  /* 0x0000000c7c7c7c20 */ /* 0x000fe20008410000 */
[----:B------:R-:W-:Y:S01]  /*5e60*/  F2FP.F16.F32.PACK_AB R92, R95, R92 ;  /* 0x0000005c5f5c723e */ /* 0x000fe200000000ff */
[----:B------:R-:W-:Y:S01]  /*5e70*/  @P2 FMUL.FTZ R102, R93, R94 ;  /* 0x0000005e5d662220 */ /* 0x000fe20000410000 */
[----:B------:R-:W-:Y:S01]  /*5e80*/  FMUL.FTZ R93, R95, UR5 ;  /* 0x000000055f5d7c20 */ /* 0x000fe20008410000 */
[----:B------:R-:W-:Y:S01]  /*5e90*/  @P3 HADD2.F32 R94, -RZ, R64.H1_H1 ;  /* 0x30000040ff5e3230 */ /* 0x000fe20000004100 */
[----:B------:R-:W-:Y:S01]  /*5ea0*/  LOP3.LUT P2, RZ, R122, 0xff0000, RZ, 0xc0, !PT ;  /* 0x00ff00007aff7812 */ /* 0x000fe2000784c0ff */
[----:B------:R-:W-:Y:S01]  /*5eb0*/  FADD.FTZ R119, R119, -R126 ;  /* 0x8000007e77777221 */ /* 0x000fe20000010000 */
[----:B------:R-:W-:-:S03]  /*5ec0*/  FMUL.FTZ R93, R93, UR4 ;  /* 0x000000045d5d7c20 */ /* 0x000fc60008410000 */
[----:B------:R-:W-:Y:S01]  /*5ed0*/  FMUL.FTZ R119, R119, UR12 ;  /* 0x0000000c77777c20 */ /* 0x000fe20008410000 */
[C---:B------:R-:W-:Y:S01]  /*5ee0*/  @P3 FMUL.FTZ R109, R93.reuse, R96 ;  /* 0x000000605d6d3220 */ /* 0x040fe20000410000 */
[----:B------:R-:W-:Y:S01]  /*5ef0*/  MOV R96, RZ ;  /* 0x000000ff00607202 */ /* 0x000fe20000000f00 */
[----:B------:R-:W-:Y:S01]  /*5f00*/  @P3 FMUL.FTZ R96, R93, R94 ;  /* 0x0000005e5d603220 */ /* 0x000fe20000410000 */
[----:B------:R-:W-:Y:S01]  /*5f10*/  FADD.FTZ R93, R112, -R111 ;  /* 0x8000006f705d7221 */ /* 0x000fe20000010000 */
[----:B------:R-:W-:-:S03]  /*5f20*/  CS2R R110, SRZ ;  /* 0x00000000006e7805 */ /* 0x000fc6000001ff00 */
[----:B------:R-:W-:Y:S01]  /*5f30*/  FMUL.FTZ R93, R93, UR12 ;  /* 0x0000000c5d5d7c20 */ /* 0x000fe20008410000 */
[----:B------:R-:W-:Y:S01]  /*5f40*/  @P2 HADD2.F32 R103, -RZ, R97.H0_H0 ;  /* 0x20000061ff672230 */ /* 0x000fe20000004100 */
[----:B------:R-:W-:Y:S01]  /*5f50*/  F2FP.F16.F32.PACK_AB R96, R96, R102 ;  /* 0x000000666060723e */ /* 0x000fe200000000ff */
[----:B------:R-:W-:Y:S02]  /*5f60*/  @P2 HADD2.F32 R107, -RZ, R65.H0_H0 ;  /* 0x20000041ff6b2230 */ /* 0x000fe40000004100 */
[----:B------:R-:W-:-:S04]  /*5f70*/  FMUL.FTZ R94, R93, UR5 ;  /* 0x000000055d5e7c20 */ /* 0x000fc80008410000 */
[----:B------:R-:W-:-:S04]  /*5f80*/  FMUL.FTZ R94, R94, UR4 ;  /* 0x000000045e5e7c20 */ /* 0x000fc80008410000 */
[C---:B------:R-:W-:Y:S01]  /*5f90*/  @P2 FMUL.FTZ R110, R94.reuse, R103 ;  /* 0x000000675e6e2220 */ /* 0x040fe20000410000 */
[----:B------:R-:W-:Y:S01]  /*5fa0*/  MOV R103, RZ ;  /* 0x000000ff00677202 */ /* 0x000fe20000000f00 */
[----:B------:R-:W-:Y:S01]  /*5fb0*/  @P2 FMUL.FTZ R103, R94, R107 ;  /* 0x0000006b5e672220 */ /* 0x000fe20000410000 */
[----:B------:R-:W-:Y:S01]  /*5fc0*/  LOP3.LUT P2, RZ, R122, 0xff000000, RZ, 0xc0, !PT ;  /* 0xff0000007aff7812 */ /* 0x000fe2000784c0ff */
[----:B------:R-:W-:Y:S01]  /*5fd0*/  FADD.FTZ R107, R113, -R120 ;  /* 0x80000078716b7221 */ /* 0x000fe20000010000 */
[----:B------:R-:W-:-:S03]  /*5fe0*/  MOV R120, RZ ;  /* 0x000000ff00787202 */ /* 0x000fc60000000f00 */
[----:B------:R-:W-:-:S04]  /*5ff0*/  FMUL.FTZ R107, R107, UR12 ;  /* 0x0000000c6b6b7c20 */ /* 0x000fc80008410000 */
[C---:B------:R-:W-:Y:S01]  /*6000*/  FMUL.FTZ R94, R107.reuse, UR5 ;  /* 0x000000056b5e7c20 */ /* 0x040fe20008410000 */
[----:B------:R-:W-:-:S03]  /*6010*/  F2FP.F16.F32.PACK_AB R93, R107, R93 ;  /* 0x0000005d6b5d723e */ /* 0x000fc600000000ff */
[----:B------:R-:W-:Y:S02]  /*6020*/  @P2 HADD2.F32 R97, -RZ, R97.H1_H1 ;  /* 0x30000061ff612230 */ /* 0x000fe40000004100 */
[----:B------:R-:W-:Y:S01]  /*6030*/  FMUL.FTZ R94, R94, UR4 ;  /* 0x000000045e5e7c20 */ /* 0x000fe20008410000 */
[----:B------:R-:W-:-:S03]  /*6040*/  @P2 HADD2.F32 R112, -RZ, R65.H1_H1 ;  /* 0x30000041ff702230 */ /* 0x000fc60000004100 */
[C---:B------:R-:W-:Y:S01]  /*6050*/  @P2 FMUL.FTZ R111, R94.reuse, R97 ;  /* 0x000000615e6f2220 */ /* 0x040fe20000410000 */
[----:B------:R-:W-:Y:S01]  /*6060*/  MOV R97, RZ ;  /* 0x000000ff00617202 */ /* 0x000fe20000000f00 */
[----:B------:R-:W-:Y:S01]  /*6070*/  @P2 FMUL.FTZ R97, R94, R112 ;  /* 0x000000705e612220 */ /* 0x000fe20000410000 */
[----:B------:R-:W-:Y:S01]  /*6080*/  LOP3.LUT P2, RZ, R123, 0xff, RZ, 0xc0, !PT ;  /* 0x000000ff7bff7812 */ /* 0x000fe2000784c0ff */
[----:B------:R-:W-:Y:S01]  /*6090*/  FADD.FTZ R94, R116, -R121 ;  /* 0x80000079745e7221 */ /* 0x000fe20000010000 */
[----:B------:R-:W-:Y:S01]  /*60a0*/  MOV R112, RZ ;  /* 0x000000ff00707202 */ /* 0x000fe20000000f00 */
[----:B------:R-:W-:Y:S01]  /*60b0*/  FADD.FTZ R121, R118, -R125 ;  /* 0x8000007d76797221 */ /* 0x000fe20000010000 */
[----:B------:R-:W-:Y:S01]  /*60c0*/  F2FP.F16.F32.PACK_AB R97, R97, R103 ;  /* 0x000000676161723e */ /* 0x000fe200000000ff */
[----:B------:R-:W-:Y:S02]  /*60d0*/  FMUL.FTZ R94, R94, UR12 ;  /* 0x0000000c5e5e7c20 */ /* 0x000fe40008410000 */
[----:B------:R-:W-:-:S02]  /*60e0*/  FMUL.FTZ R121, R121, UR12 ;  /* 0x0000000c79797c20 */ /* 0x000fc40008410000 */
[----:B------:R-:W-:Y:S01]  /*60f0*/  FMUL.FTZ R113, R94, UR5 ;  /* 0x000000055e717c20 */ /* 0x000fe20008410000 */
[----:B------:R-:W-:Y:S02]  /*6100*/  F2FP.F16.F32.PACK_AB R94, R124, R94 ;  /* 0x0000005e7c5e723e */ /* 0x000fe400000000ff */
[----:B------:R-:W-:Y:S01]  /*6110*/  F2FP.F16.F32.PACK_AB R95, R119, R121 ;  /* 0x00000079775f723e */ /* 0x000fe200000000ff */
        /* <DEDUP_REMOVED lines=18> */
[----:B------:R-:W-:-:S08]  /*6240*/  FMUL.FTZ R117, R117, UR4 ;  /* 0x0000000475757c20 */ /* 0x000fd00008410000 */
[----:B------:R-:W-:Y:S02]  /*6250*/  @P2 HADD2.F32 R118, -RZ, R99.H0_H0 ;  /* 0x20000063ff762230 */ /* 0x000fe40000004100 */
[----:B------:R-:W-:-:S03]  /*6260*/  @P2 HADD2.F32 R125, -RZ, R67.H0_H0 ;  /* 0x20000043ff7d2230 */ /* 0x000fc60000004100 */
[C---:B------:R-:W-:Y:S01]  /*6270*/  @P2 FMUL.FTZ R116, R117.reuse, R118 ;  /* 0x0000007675742220 */ /* 0x040fe20000410000 */
[----:B------:R-:W-:Y:S01]  /*6280*/  MOV R118, RZ ;  /* 0x000000ff00767202 */ /* 0x000fe20000000f00 */
[----:B------:R-:W-:Y:S01]  /*6290*/  @P2 FMUL.FTZ R118, R117, R125 ;  /* 0x0000007d75762220 */ /* 0x000fe20000410000 */
[----:B------:R-:W-:Y:S01]  /*62a0*/  ISETP.GE.U32.AND P2, PT, R122, RZ, PT ;  /* 0x000000ff7a00720c */ /* 0x000fe20003f46070 */
[----:B------:R-:W-:Y:S01]  /*62b0*/  FMUL.FTZ R122, R119, UR5 ;  /* 0x00000005777a7c20 */ /* 0x000fe20008410000 */
[----:B------:R-:W-:Y:S02]  /*62c0*/  MOV R117, RZ ;  /* 0x000000ff00757202 */ /* 0x000fe40000000f00 */
[----:B------:R-:W-:Y:S01]  /*62d0*/  ISETP.GE.U32.AND.EX P2, PT, R123, 0x1000000, PT, P2 ;  /* 0x010000007b00780c */ /* 0x000fe20003f46120 */
[----:B------:R-:W-:-:S12]  /*62e0*/  FMUL.FTZ R122, R122, UR4 ;  /* 0x000000047a7a7c20 */ /* 0x000fd80008410000 */
[----:B------:R-:W-:Y:S02]  /*62f0*/  @P2 HADD2.F32 R99, -RZ, R99.H1_H1 ;  /* 0x30000063ff632230 */ /* 0x000fe40000004100 */
[----:B------:R-:W-:-:S03]  /*6300*/  @P2 HADD2.F32 R123, -RZ, R67.H1_H1 ;  /* 0x30000043ff7b2230 */ /* 0x000fc60000004100 */
[C---:B------:R-:W-:Y:S01]  /*6310*/  @P2 FMUL.FTZ R117, R122.reuse, R99 ;  /* 0x000000637a752220 */ /* 0x040fe20000410000 */
[----:B------:R-:W-:Y:S01]  /*6320*/  MOV R99, RZ ;  /* 0x000000ff00637202 */ /* 0x000fe20000000f00 */
[----:B------:R-:W-:-:S05]  /*6330*/  @P2 FMUL.FTZ R99, R122, R123 ;  /* 0x0000007b7a632220 */ /* 0x000fca0000410000 */
[----:B------:R-:W-:Y:S01]  /*6340*/  F2FP.F16.F32.PACK_AB R99, R99, R118 ;  /* 0x000000766363723e */ /* 0x000fe200000000ff */
[----:B------:R-:W-:Y:S06]  /*6350*/  BRA `(.L_x_3085) ;  /* 0x0000000400947947 */ /* 0x000fec0003800000 */
.L_x_3084:
[--C-:B------:R-:W-:Y:S01]  /*6360*/  FFMA.FTZ R107, R107, UR13, R101.reuse ;  /* 0x0000000d6b6b7c23 */ /* 0x100fe20008010065 */
[----:B------:R-:W-:Y:S01]  /*6370*/  LOP3.LUT P2, RZ, R122, 0xff, RZ, 0xc0, !PT ;  /* 0x000000ff7aff7812 */ /* 0x000fe2000784c0ff */
[--C-:B------:R-:W-:Y:S01]  /*6380*/  FFMA.FTZ R109, R109, UR13, R101.reuse ;  /* 0x0000000d6d6d7c23 */ /* 0x100fe20008010065 */
[----:B------:R-:W-:Y:S01]  /*6390*/  FFMA.FTZ R111, R111, UR13, R101 ;  /* 0x0000000d6f6f7c23 */ /* 0x000fe20008010065 */
[----:B------:R-:W-:Y:S01]  /*63a0*/  FADD.FTZ R107, R108, -R107 ;  /* 0x8000006b6c6b7221 */ /* 0x000fe20000010000 */
[----:B------:R-:W-:Y:S01]  /*63b0*/  MOV R108, RZ ;  /* 0x000000ff006c7202 */ /* 0x000fe20000000f00 */
[----:B------:R-:W-:Y:S01]  /*63c0*/  FADD.FTZ R109, R110, -R109 ;  /* 0x8000006d6e6d7221 */ /* 0x000fe20000010000 */
[----:B------:R-:W-:Y:S01]  /*63d0*/  FADD.FTZ R111, R112, -R111 ;  /* 0x8000006f706f7221 */ /* 0x000fe20000010000 */
[----:B------:R-:W-:Y:S01]  /*63e0*/  FMUL.FTZ R107, R107, UR12 ;  /* 0x0000000c6b6b7c20 */ /* 0x000fe20008410000 */
[----:B------:R-:W-:Y:S01]  /*63f0*/  MOV R110, RZ ;  /* 0x000000ff006e7202 */ /* 0x000fe20000000f00 */
[--C-:B------:R-:W-:Y:S01]  /*6400*/  FFMA.FTZ R120, R120, UR13, R101.reuse ;  /* 0x0000000d78787c23 */ /* 0x100fe20008010065 */
[----:B------:R-:W-:Y:S01]  /*6410*/  FMUL.FTZ R111, R111, UR12 ;  /* 0x0000000c6f6f7c20 */ /* 0x000fe20008410000 */
[----:B------:R-:W-:Y:S01]  /*6420*/  FMUL.FTZ R103, R107, UR5 ;  /* 0x000000056b677c20 */ /* 0x000fe20008410000 */
[----:B------:R-:W-:Y:S01]  /*6430*/  FFMA.FTZ R121, R121, UR13, R101 ;  /* 0x0000000d79797c23 */ /* 0x000fe20008010065 */
[----:B-----5:R-:W-:-:S02]  /*6440*/  @P2 HADD2.F32 R102, -RZ, R96.H0_H0 ;  /* 0x20000060ff662230 */ /* 0x020fc40000004100 */
[----:B------:R-:W-:Y:S01]  /*6450*/  FADD.FTZ R120, R113, -R120 ;  /* 0x8000007871787221 */ /* 0x000fe20000010000 */
[----:B------:R-:W-:Y:S01]  /*6460*/  FMUL.FTZ R103, R103, UR4 ;  /* 0x0000000467677c20 */ /* 0x000fe20008410000 */
[----:B------:R-:W-:Y:S02]  /*6470*/  @P2 HADD2.F32 R107, -RZ, R64.H0_H0 ;  /* 0x20000040ff6b2230 */ /* 0x000fe40000004100 */
[----:B------:R-:W-:Y:S01]  /*6480*/  FADD.FTZ R121, R116, -R121 ;  /* 0x8000007974797221 */ /* 0x000fe20000010000 */
[--C-:B------:R-:W-:Y:S01]  /*6490*/  FFMA.FTZ R124, R124, UR13, R101.reuse ;  /* 0x0000000d7c7c7c23 */ /* 0x100fe20008010065 */
[-C--:B------:R-:W-:Y:S01]  /*64a0*/  @P2 FMUL.FTZ R108, R102, R103.reuse ;  /* 0x00000067666c2220 */ /* 0x080fe20000410000 */
[----:B------:R-:W-:Y:S01]  /*64b0*/  MOV R102, RZ ;  /* 0x000000ff00667202 */ /* 0x000fe20000000f00 */
[----:B------:R-:W-:Y:S01]  /*64c0*/  @P2 FMUL.FTZ R102, R107, R103 ;  /* 0x000000676b662220 */ /* 0x000fe20000410000 */
[----:B------:R-:W-:Y:S01]  /*64d0*/  LOP3.LUT P2, RZ, R122, 0xff00, RZ, 0xc0, !PT ;  /* 0x0000ff007aff7812 */ /* 0x000fe2000784c0ff */
[----:B------:R-:W-:Y:S01]  /*64e0*/  FMUL.FTZ R103, R109, UR12 ;  /* 0x0000000c6d677c20 */ /* 0x000fe20008410000 */
[----:B------:R-:W-:Y:S01]  /*64f0*/  MOV R109, RZ ;  /* 0x000000ff006d7202 */ /* 0x000fe20000000f00 */
[----:B------:R-:W-:Y:S01]  /*6500*/  FMUL.FTZ R121, R121, UR12 ;  /* 0x0000000c79797c20 */ /* 0x000fe20008410000 */
[----:B------:R-:W-:Y:S01]  /*6510*/  LOP3.LUT P4, RZ, R123, 0xff00, RZ, 0xc0, !PT ;  /* 0x0000ff007bff7812 */ /* 0x000fe2000788c0ff */
        /* <DEDUP_REMOVED lines=8> */
[----:B------:R-:W-:-:S02]  /*65a0*/  @P2 HADD2.F32 R96, -RZ, R96.H1_H1 ;  /* 0x30000060ff602230 */ /* 0x000fc40000004100 */
[----:B------:R-:W-:Y:S01]  /*65b0*/  FADD.FTZ R118, R118, -R125 ;  /* 0x8000007d76767221 */ /* 0x000fe20000010000 */
[----:B------:R-:W-:Y:S02]  /*65c0*/  @P2 HADD2.F32 R107, -RZ, R64.H1_H1 ;  /* 0x30000040ff6b2230 */ /* 0x000fe40000004100 */
[----:B------:R-:W-:Y:S01]  /*65d0*/  FFMA.FTZ R126, R126, UR13, R101 ;  /* 0x0000000d7e7e7c23 */ /* 0x000fe20008010065 */
[----:B------:R-:W-:Y:S02]  /*65e0*/  @P4 HADD2.F32 R117, -RZ, R66.H1_H1 ;  /* 0x30000042ff754230 */ /* 0x000fe40000004100 */
[-C--:B------:R-:W-:Y:S01]  /*65f0*/  @P2 FMUL.FTZ R109, R96, R103.reuse ;  /* 0x00000067606d2220 */ /* 0x080fe20000410000 */
[----:B------:R-:W-:Y:S01]  /*6600*/  MOV R96, RZ ;  /* 0x000000ff00607202 */ /* 0x000fe20000000f00 */
[----:B------:R-:W-:Y:S01]  /*6610*/  @P2 FMUL.FTZ R96, R107, R103 ;  /* 0x000000676b602220 */ /* 0x000fe20000410000 */
[----:B------:R-:W-:Y:S01]  /*6620*/  LOP3.LUT P2, RZ, R122, 0xff0000, RZ, 0xc0, !PT ;  /* 0x00ff00007aff7812 */ /* 0x000fe2000784c0ff */
[----:B------:R-:W-:Y:S01]  /*6630*/  FMUL.FTZ R107, R111, UR5 ;  /* 0x000000056f6b7c20 */ /* 0x000fe20008410000 */
[----:B------:R-:W-:Y:S01]  /*6640*/  FMUL.FTZ R118, R118, UR12 ;  /* 0x0000000c76767c20 */ /* 0x000fe20008410000 */
[----:B------:R-:W-:Y:S01]  /*6650*/  FADD.FTZ R119, R119, -R126 ;  /* 0x8000007e77777221 */ /* 0x000fe20000010000 */
[----:B------:R-:W-:Y:S01]  /*6660*/  F2FP.F16.F32.PACK_AB R96, R96, R102 ;  /* 0x000000666060723e */ /* 0x000fe200000000ff */
[----:B------:R-:W-:-:S02]  /*6670*/  FMUL.FTZ R107, R107, UR4 ;  /* 0x000000046b6b7c20 */ /* 0x000fc40008410000 */
[----:B------:R-:W-:-:S06]  /*6680*/  FMUL.FTZ R119, R119, UR12 ;  /* 0x0000000c77777c20 */ /* 0x000fcc0008410000 */
[----:B------:R-:W-:Y:S02]  /*6690*/  @P2 HADD2.F32 R103, -RZ, R97.H0_H0 ;  /* 0x20000061ff672230 */ /* 0x000fe40000004100 */
[----:B------:R-:W-:-:S03]  /*66a0*/  @P2 HADD2.F32 R111, -RZ, R65.H0_H0 ;  /* 0x20000041ff6f2230 */ /* 0x000fc60000004100 */
[-C--:B------:R-:W-:Y:S01]  /*66b0*/  @P2 FMUL.FTZ R110, R103, R107.reuse ;  /* 0x0000006b676e2220 */ /* 0x080fe20000410000 */
[----:B------:R-:W-:Y:S01]  /*66c0*/  MOV R103, RZ ;  /* 0x000000ff00677202 */ /* 0x000fe20000000f00 */
[----:B------:R-:W-:Y:S01]  /*66d0*/  @P2 FMUL.FTZ R103, R111, R107 ;  /* 0x0000006b6f672220 */ /* 0x000fe20000410000 */
[----:B------:R-:W-:Y:S01]  /*66e0*/  LOP3.LUT P2, RZ, R122, 0xff000000, RZ, 0xc0, !PT ;  /* 0xff0000007aff7812 */ /* 0x000fe2000784c0ff */
[----:B------:R-:W-:Y:S01]  /*66f0*/  FMUL.FTZ R107, R120, UR12 ;  /* 0x0000000c786b7c20 */ /* 0x000fe20008410000 */
[----:B------:R-:W-:Y:S01]  /*6700*/  MOV R111, RZ ;  /* 0x000000ff006f7202 */ /* 0x000fe20000000f00 */
[----:B------:R-:W-:Y:S02]  /*6710*/  @P3 HADD2.F32 R120, -RZ, R67.H0_H0 ;  /* 0x20000043ff783230 */ /* 0x000fe40000004100 */
[----:B------:R-:W-:-:S04]  /*6720*/  FMUL.FTZ R107, R107, UR5 ;  /* 0x000000056b6b7c20 */ /* 0x000fc80008410000 */
[----:B------:R-:W-:-:S04]  /*6730*/  FMUL.FTZ R107, R107, UR4 ;  /* 0x000000046b6b7c20 */ /* 0x000fc80008410000 */
[----:B------:R-:W-:Y:S02]  /*6740*/  @P2 HADD2.F32 R97, -RZ, R97.H1_H1 ;  /* 0x30000061ff612230 */ /* 0x000fe40000004100 */
[----:B------:R-:W-:-:S03]  /*6750*/  @P2 HADD2.F32 R112, -RZ, R65.H1_H1 ;  /* 0x30000041ff702230 */ /* 0x000fc60000004100 */
[-C--:B------:R-:W-:Y:S01]  /*6760*/  @P2 FMUL.FTZ R111, R97, R107.reuse ;  /* 0x0000006b616f2220 */ /* 0x080fe20000410000 */
[----:B------:R-:W-:Y:S01]  /*6770*/  MOV R97, RZ ;  /* 0x000000ff00617202 */ /* 0x000fe20000000f00 */
[----:B------:R-:W-:Y:S01]  /*6780*/  @P2 FMUL.FTZ R97, R112, R107 ;  /* 0x0000006b70612220 */ /* 0x000fe20000410000 */
[----:B------:R-:W-:Y:S02]  /*6790*/  LOP3.LUT P2, RZ, R123, 0xff, RZ, 0xc0, !PT ;  /* 0x000000ff7bff7812 */ /* 0x000fe4000784c0ff */
[----:B------:R-:W-:Y:S02]  /*67a0*/  MOV R112, RZ ;  /* 0x000000ff00707202 */ /* 0x000fe40000000f00 */
[----:B------:R-:W-:-:S09]  /*67b0*/  F2FP.F16.F32.PACK_AB R97, R97, R103 ;  /* 0x000000676161723e */ /* 0x000fd200000000ff */
[----:B------:R-:W-:Y:S02]  /*67c0*/  @P2 HADD2.F32 R107, -RZ, R98.H0_H0 ;  /* 0x20000062ff6b2230 */ /* 0x000fe40000004100 */
[----:B------:R-:W-:Y:S02]  /*67d0*/  @P2 HADD2.F32 R116, -RZ, R66.H0_H0 ;  /* 0x20000042ff742230 */ /* 0x000fe40000004100 */
[----:B------:R-:W-:Y:S02]  /*67e0*/  @P4 HADD2.F32 R98, -RZ, R98.H1_H1 ;  /* 0x30000062ff624230 */ /* 0x000fe40000004100 */
[-C--:B------:R-:W-:Y:S01]  /*67f0*/  @P2 FMUL.FTZ R112, R107, R113.reuse ;  /* 0x000000716b702220 */ /* 0x080fe20000410000 */
[----:B------:R-:W-:Y:S01]  /*6800*/  MOV R107, RZ ;  /* 0x000000ff006b7202 */ /* 0x000fe20000000f00 */
[----:B------:R-:W-:Y:S01]  /*6810*/  @P2 FMUL.FTZ R107, R116, R113 ;  /* 0x00000071746b2220 */ /* 0x000fe20000410000 */
[----:B------:R-:W-:Y:S01]  /*6820*/  FMUL.FTZ R116, R124, UR5 ;  /* 0x000000057c747c20 */ /* 0x000fe20008410000 */
[----:B------:R-:W-:-:S02]  /*6830*/  MOV R113, RZ ;  /* 0x000000ff00717202 */ /* 0x000fc40000000f00 */
[----:B------:R-:W-:Y:S01]  /*6840*/  ISETP.GE.U32.AND P2, PT, R122, RZ, PT ;  /* 0x000000ff7a00720c */ /* 0x000fe20003f46070 */
[----:B------:R-:W-:-:S03]  /*6850*/  FMUL.FTZ R116, R116, UR4 ;  /* 0x0000000474747c20 */ /* 0x000fc60008410000 */
[----:B------:R-:W-:Y:S01]  /*6860*/  ISETP.GE.U32.AND.EX P2, PT, R123, 0x1000000, PT, P2 ;  /* 0x010000007b00780c */ /* 0x000fe20003f46120 */
[-C--:B------:R-:W-:Y:S01]  /*6870*/  @P4 FMUL.FTZ R113, R98, R116.reuse ;  /* 0x0000007462714220 */ /* 0x080fe20000410000 */
[----:B------:R-:W-:Y:S01]  /*6880*/  MOV R98, RZ ;  /* 0x000000ff00627202 */ /* 0x000fe20000000f00 */
[----:B------:R-:W-:Y:S01]  /*6890*/  @P4 FMUL.FTZ R98, R117, R116 ;  /* 0x0000007475624220 */ /* 0x000fe20000410000 */
[----:B------:R-:W-:Y:S01]  /*68a0*/  FMUL.FTZ R117, R118, UR5 ;  /* 0x0000000576757c20 */ /* 0x000fe20008410000 */
[----:B------:R-:W-:Y:S01]  /*68b0*/  @P3 HADD2.F32 R118, -RZ, R99.H0_H0 ;  /* 0x20000063ff763230 */ /* 0x000fe20000004100 */
[----:B------:R-:W-:Y:S02]  /*68c0*/  MOV R116, RZ ;  /* 0x000000ff00747202 */ /* 0x000fe40000000f00 */
[----:B------:R-:W-:Y:S01]  /*68d0*/  FMUL.FTZ R117, R117, UR4 ;  /* 0x0000000475757c20 */ /* 0x000fe20008410000 */
[----:B------:R-:W-:-:S03]  /*68e0*/  F2FP.F16.F32.PACK_AB R98, R98, R107 ;  /* 0x0000006b6262723e */ /* 0x000fc600000000ff */
[-C--:B------:R-:W-:Y:S01]  /*68f0*/  @P3 FMUL.FTZ R116, R118, R117.reuse ;  /* 0x0000007576743220 */ /* 0x080fe20000410000 */
[----:B------:R-:W-:Y:S01]  /*6900*/  MOV R118, RZ ;  /* 0x000000ff00767202 */ /* 0x000fe20000000f00 */
[----:B------:R-:W-:Y:S01]  /*6910*/  @P3 FMUL.FTZ R118, R120, R117 ;  /* 0x0000007578763220 */ /* 0x000fe20000410000 */
[----:B------:R-:W-:Y:S01]  /*6920*/  FMUL.FTZ R120, R119, UR5 ;  /* 0x0000000577787c20 */ /* 0x000fe20008410000 */
[----:B------:R-:W-:Y:S01]  /*6930*/  @P2 HADD2.F32 R121, -RZ, R67.H1_H1 ;  /* 0x30000043ff792230 */ /* 0x000fe20000004100 */
[----:B------:R-:W-:Y:S01]  /*6940*/  MOV R117, RZ ;  /* 0x000000ff00757202 */ /* 0x000fe20000000f00 */
[----:B------:R-:W-:Y:S02]  /*6950*/  @P2 HADD2.F32 R119, -RZ, R99.H1_H1 ;  /* 0x30000063ff772230 */ /* 0x000fe40000004100 */
[----:B------:R-:W-:Y:S01]  /*6960*/  FMUL.FTZ R120, R120, UR4 ;  /* 0x0000000478787c20 */ /* 0x000fe20008410000 */
[----:B------:R-:W-:-:S03]  /*6970*/  MOV R99, RZ ;  /* 0x000000ff00637202 */ /* 0x000fc60000000f00 */
[-C--:B------:R-:W-:Y:S01]  /*6980*/  @P2 FMUL.FTZ R99, R121, R120.reuse ;  /* 0x0000007879632220 */ /* 0x080fe20000410000 */
[----:B------:R-:W-:-:S04]  /*6990*/  @P2 FMUL.FTZ R117, R119, R120 ;  /* 0x0000007877752220 */ /* 0x000fc80000410000 */
[----:B------:R-:W-:-:S07]  /*69a0*/  F2FP.F16.F32.PACK_AB R99, R99, R118 ;  /* 0x000000766363723e */ /* 0x000fce00000000ff */
.L_x_3085:
        /* <DEDUP_REMOVED lines=15> */
[----:B------:R-:W-:Y:S01]  /*6aa0*/  FFMA.FTZ R48, R48, UR13, R101 ;  /* 0x0000000d30307c23 */ /* 0x000fe20008010065 */
[----:B------:R-:W-:Y:S01]  /*6ab0*/  FADD.FTZ R95, R39, -R95 ;  /* 0x8000005f275f7221 */ /* 0x000fe20000010000 */
[----:B------:R-:W-:Y:S01]  /*6ac0*/  FFMA.FTZ R49, R49, UR13, R101 ;  /* 0x0000000d31317c23 */ /* 0x000fe20008010065 */
[----:B------:R-:W-:Y:S01]  /*6ad0*/  FMUL.FTZ R92, R44, UR12 ;  /* 0x0000000c2c5c7c20 */ /* 0x000fe20008410000 */
[----:B------:R-:W-:Y:S01]  /*6ae0*/  MOV R44, RZ ;  /* 0x000000ff002c7202 */ /* 0x000fe20000000f00 */
[----:B------:R-:W-:Y:S01]  /*6af0*/  FMUL.FTZ R95, R95, UR12 ;  /* 0x0000000c5f5f7c20 */ /* 0x000fe20008410000 */
[----:B------:R-:W-:Y:S01]  /*6b00*/  FADD.FTZ R48, R40, -R48 ;  /* 0x8000003028307221 */ /* 0x000fe20000010000 */
[----:B------:R-:W-:Y:S01]  /*6b10*/  FMUL.FTZ R39, R92, UR5 ;  /* 0x000000055c277c20 */ /* 0x000fe20008410000 */
[----:B------:R-:W-:Y:S01]  /*6b20*/  FADD.FTZ R49, R41, -R49 ;  /* 0x8000003129317221 */ /* 0x000fe20000010000 */
[----:B-----5:R-:W-:-:S02]  /*6b30*/  @P2 HADD2.F32 R38, -RZ, R96.H0_H0 ;  /* 0x20000060ff262230 */ /* 0x020fc40000004100 */
[----:B------:R-:W-:Y:S01]  /*6b40*/  FMUL.FTZ R93, R95, UR5 ;  /* 0x000000055f5d7c20 */ /* 0x000fe20008410000 */
[----:B------:R-:W-:Y:S01]  /*6b50*/  FMUL.FTZ R39, R39, UR4 ;  /* 0x0000000427277c20 */ /* 0x000fe20008410000 */
[----:B------:R-:W-:Y:S01]  /*6b60*/  @P2 HADD2.F32 R46, -RZ, R68.H0_H0 ;  /* 0x20000044ff2e2230 */ /* 0x000fe20000004100 */
[----:B------:R-:W-:Y:S01]  /*6b70*/  MOV R41, RZ ;  /* 0x000000ff00297202 */ /* 0x000fe20000000f00 */
[----:B------:R-:W-:Y:S02]  /*6b80*/  @P3 HADD2.F32 R96, -RZ, R96.H1_H1 ;  /* 0x30000060ff603230 */ /* 0x000fe40000004100 */
[C---:B------:R-:W-:Y:S01]  /*6b90*/  @P2 FMUL.FTZ R44, R39.reuse, R38 ;  /* 0x00000026272c2220 */ /* 0x040fe20000410000 */
[----:B------:R-:W-:Y:S01]  /*6ba0*/  MOV R38, RZ ;  /* 0x000000ff00267202 */ /* 0x000fe20000000f00 */
[----:B------:R-:W-:Y:S01]  /*6bb0*/  @P2 FMUL.FTZ R38, R39, R46 ;  /* 0x0000002e27262220 */ /* 0x000fe20000410000 */
[----:B------:R-:W-:Y:S01]  /*6bc0*/  @P3 HADD2.F32 R94, -RZ, R68.H1_H1 ;  /* 0x30000044ff5e3230 */ /* 0x000fe20000004100 */
[----:B------:R-:W-:Y:S01]  /*6bd0*/  LOP3.LUT P2, RZ, R114, 0xff0000, RZ, 0xc0, !PT ;  /* 0x00ff000072ff7812 */ /* 0x000fe2000784c0ff */
[----:B------:R-:W-:Y:S01]  /*6be0*/  FMUL.FTZ R93, R93, UR4 ;  /* 0x000000045d5d7c20 */ /* 0x000fe20008410000 */
[----:B------:R-:W-:Y:S01]  /*6bf0*/  MOV R46, RZ ;  /* 0x000000ff002e7202 */ /* 0x000fe20000000f00 */
[--C-:B------:R-:W-:Y:S01]  /*6c00*/  FFMA.FTZ R50, R50, UR13, R101.reuse ;  /* 0x0000000d32327c23 */ /* 0x100fe20008010065 */
[----:B------:R-:W-:Y:S01]  /*6c10*/  MOV R39, RZ ;  /* 0x000000ff00277202 */ /* 0x000fe20000000f00 */
[C---:B------:R-:W-:Y:S01]  /*6c20*/  @P3 FMUL.FTZ R46, R93.reuse, R96 ;  /* 0x000000605d2e3220 */ /* 0x040fe20000410000 */
[----:B------:R-:W-:Y:S01]  /*6c30*/  @P3 FMUL.FTZ R39, R93, R94 ;  /* 0x0000005e5d273220 */ /* 0x000fe20000410000 */
[----:B------:R-:W-:Y:S01]  /*6c40*/  FMUL.FTZ R93, R48, UR12 ;  /* 0x0000000c305d7c20 */ /* 0x000fe20008410000 */
[----:B------:R-:W-:Y:S01]  /*6c50*/  MOV R48, RZ ;  /* 0x000000ff00307202 */ /* 0x000fe20000000f00 */
[----:B------:R-:W-:Y:S01]  /*6c60*/  FADD.FTZ R50, R42, -R50 ;  /* 0x800000322a327221 */ /* 0x000fe20000010000 */
[--C-:B------:R-:W-:Y:S01]  /*6c70*/  FFMA.FTZ R51, R51, UR13, R101.reuse ;  /* 0x0000000d33337c23 */ /* 0x100fe20008010065 */
[----:B------:R-:W-:Y:S01]  /*6c80*/  FMUL.FTZ R94, R93, UR5 ;  /* 0x000000055d5e7c20 */ /* 0x000fe20008410000 */
[----:B------:R-:W-:Y:S01]  /*6c90*/  FFMA.FTZ R104, R104, UR13, R101 ;  /* 0x0000000d68687c23 */ /* 0x000fe20008010065 */
[----:B------:R-:W-:-:S02]  /*6ca0*/  @P2 HADD2.F32 R40, -RZ, R97.H0_H0 ;  /* 0x20000061ff282230 */ /* 0x000fc40000004100 */
[----:B------:R-:W-:Y:S01]  /*6cb0*/  FADD.FTZ R51, R43, -R51 ;  /* 0x800000332b337221 */ /* 0x000fe20000010000 */
[----:B------:R-:W-:Y:S01]  /*6cc0*/  FMUL.FTZ R94, R94, UR4 ;  /* 0x000000045e5e7c20 */ /* 0x000fe20008410000 */
[----:B------:R-:W-:Y:S02]  /*6cd0*/  @P2 HADD2.F32 R96, -RZ, R69.H0_H0 ;  /* 0x20000045ff602230 */ /* 0x000fe40000004100 */
[----:B------:R-:W-:Y:S01]  /*6ce0*/  FFMA.FTZ R101, R105, UR13, R101 ;  /* 0x0000000d69657c23 */ /* 0x000fe20008010065 */
[----:B------:R-:W-:Y:S01]  /*6cf0*/  F2FP.F16.F32.PACK_AB R92, R95, R92 ;  /* 0x0000005c5f5c723e */ /* 0x000fe200000000ff */
[C---:B------:R-:W-:Y:S01]  /*6d00*/  @P2 FMUL.FTZ R48, R94.reuse, R40 ;  /* 0x000000285e302220 */ /* 0x040fe20000410000 */
[----:B------:R-:W-:Y:S01]  /*6d10*/  MOV R40, RZ ;  /* 0x000000ff00287202 */ /* 0x000fe20000000f00 */
[----:B------:R-:W-:Y:S01]  /*6d20*/  @P2 FMUL.FTZ R40, R94, R96 ;  /* 0x000000605e282220 */ /* 0x000fe20000410000 */
[----:B------:R-:W-:Y:S01]  /*6d30*/  LOP3.LUT P2, RZ, R114, 0xff000000, RZ, 0xc0, !PT ;  /* 0xff00000072ff7812 */ /* 0x000fe2000784c0ff */
[----:B------:R-:W-:Y:S01]  /*6d40*/  FMUL.FTZ R96, R49, UR12 ;  /* 0x0000000c31607c20 */ /* 0x000fe20008410000 */
[----:B------:R-:W-:Y:S01]  /*6d50*/  MOV R49, RZ ;  /* 0x000000ff00317202 */ /* 0x000fe20000000f00 */
[----:B------:R-:W-:Y:S01]  /*6d60*/  FADD.FTZ R101, R47, -R101 ;  /* 0x800000652f657221 */ /* 0x000fe20000010000 */
[----:B------:R-:W-:Y:S01]  /*6d70*/  MOV R47, RZ ;  /* 0x000000ff002f7202 */ /* 0x000fe20000000f00 */
[C---:B------:R-:W-:Y:S01]  /*6d80*/  FMUL.FTZ R94, R96.reuse, UR5 ;  /* 0x00000005605e7c20 */ /* 0x040fe20008410000 */
[----:B------:R-:W-:Y:S01]  /*6d90*/  F2FP.F16.F32.PACK_AB R93, R96, R93 ;  /* 0x0000005d605d723e */ /* 0x000fe200000000ff */
[----:B------:R-:W-:-:S02]  /*6da0*/  FMUL.FTZ R101, R101, UR12 ;  /* 0x0000000c65657c20 */ /* 0x000fc40008410000 */
[----:B------:R-:W-:-:S04]  /*6db0*/  FMUL.FTZ R94, R94, UR4 ;  /* 0x000000045e5e7c20 */ /* 0x000fc80008410000 */
[----:B------:R-:W-:-:S05]  /*6dc0*/  @P2 HADD2.F32 R97, -RZ, R97.H1_H1 ;  /* 0x30000061ff612230 */ /* 0x000fca0000004100 */
[----:B------:R-:W-:Y:S01]  /*6dd0*/  @P2 FMUL.FTZ R49, R94, R97 ;  /* 0x000000615e312220 */ /* 0x000fe20000410000 */
[----:B------:R-:W-:-:S05]  /*6de0*/  @P2 HADD2.F32 R97, -RZ, R69.H1_H1 ;  /* 0x30000045ff612230 */ /* 0x000fca0000004100 */
[----:B------:R-:W-:Y:S01]  /*6df0*/  @P2 FMUL.FTZ R41, R94, R97 ;  /* 0x000000615e292220 */ /* 0x000fe20000410000 */
[----:B------:R-:W-:Y:S01]  /*6e00*/  LOP3.LUT P2, RZ, R115, 0xff, RZ, 0xc0, !PT ;  /* 0x000000ff73ff7812 */ /* 0x000fe2000784c0ff */
[----:B------:R-:W-:Y:S01]  /*6e10*/  FMUL.FTZ R94, R50, UR12 ;  /* 0x0000000c325e7c20 */ /* 0x000fe20008410000 */
[----:B------:R-:W-:Y:S02]  /*6e20*/  MOV R50, RZ ;  /* 0x000000ff00327202 */ /* 0x000fe40000000f00 */
[----:B------:R-:W-:Y:S01]  /*6e30*/  F2FP.F16.F32.PACK_AB R41, R41, R40 ;  /* 0x000000282929723e */ /* 0x000fe200000000ff */
[----:B------:R-:W-:Y:S01]  /*6e40*/  FMUL.FTZ R97, R94, UR5 ;  /* 0x000000055e617c20 */ /* 0x000fe20008410000 */
[----:B------:R-:W-:-:S03]  /*6e50*/  F2FP.F16.F32.PACK_AB R40, R39, R38 ;  /* 0x000000262728723e */ /* 0x000fc600000000ff */
[----:B------:R-:W-:-:S04]  /*6e60*/  FMUL.FTZ R97, R97, UR4 ;  /* 0x0000000461617c20 */ /* 0x000fc80008410000 */
[----:B------:R-:W-:Y:S02]  /*6e70*/  @P2 HADD2.F32 R42, -RZ, R98.H0_H0 ;  /* 0x20000062ff2a2230 */ /* 0x000fe40000004100 */
[----:B------:R-:W-:-:S03]  /*6e80*/  @P2 HADD2.F32 R102, -RZ, R70.H0_H0 ;  /* 0x20000046ff662230 */ /* 0x000fc60000004100 */
[C---:B------:R-:W-:Y:S01]  /*6e90*/  @P2 FMUL.FTZ R50, R97.reuse, R42 ;  /* 0x0000002a61322220 */ /* 0x040fe20000410000 */
[----:B------:R-:W-:Y:S01]  /*6ea0*/  MOV R42, RZ ;  /* 0x000000ff002a7202 */ /* 0x000fe20000000f00 */
[----:B------:R-:W-:Y:S01]  /*6eb0*/  @P2 FMUL.FTZ R42, R97, R102 ;  /* 0x00000066612a2220 */ /* 0x000fe20000410000 */
[----:B------:R-:W-:Y:S01]  /*6ec0*/  LOP3.LUT P2, RZ, R115, 0xff00, RZ, 0xc0, !PT ;  /* 0x0000ff0073ff7812 */ /* 0x000fe2000784c0ff */
[----:B------:R-:W-:Y:S01]  /*6ed0*/  FMUL.FTZ R102, R51, UR12 ;  /* 0x0000000c33667c20 */ /* 0x000fe20008410000 */
[----:B------:R-:W-:Y:S02]  /*6ee0*/  MOV R51, RZ ;  /* 0x000000ff00337202 */ /* 0x000fe40000000f00 */
[----:B------:R-:W-:Y:S01]  /*6ef0*/  MOV R97, RZ ;  /* 0x000000ff00617202 */ /* 0x000fe20000000f00 */
[C---:B------:R-:W-:Y:S01]  /*6f00*/  FMUL.FTZ R43, R102.reuse, UR5 ;  /* 0x00000005662b7c20 */ /* 0x040fe20008410000 */
[----:B------:R-:W-:-:S03]  /*6f10*/  F2FP.F16.F32.PACK_AB R94, R102, R94 ;  /* 0x0000005e665e723e */ /* 0x000fc600000000ff */
[----:B------:R-:W-:-:S04]  /*6f20*/  FMUL.FTZ R43, R43, UR4 ;  /* 0x000000042b2b7c20 */ /* 0x000fc80008410000 */
[----:B------:R-:W-:-:S05]  /*6f30*/  @P2 HADD2.F32 R98, -RZ, R98.H1_H1 ;  /* 0x30000062ff622230 */ /* 0x000fca0000004100 */
[----:B------:R-:W-:Y:S01]  /*6f40*/  @P2 FMUL.FTZ R51, R43, R98 ;  /* 0x000000622b332220 */ /* 0x000fe20000410000 */
[----:B------:R-:W-:-:S05]  /*6f50*/  @P2 HADD2.F32 R98, -RZ, R70.H1_H1 ;  /* 0x30000046ff622230 */ /* 0x000fca0000004100 */
[----:B------:R-:W-:Y:S01]  /*6f60*/  @P2 FMUL.FTZ R97, R43, R98 ;  /* 0x000000622b612220 */ /* 0x000fe20000410000 */
[----:B------:R-:W-:Y:S01]  /*6f70*/  LOP3.LUT P2, RZ, R115, 0xff0000, RZ, 0xc0, !PT ;  /* 0x00ff000073ff7812 */ /* 0x000fe2000784c0ff */
[----:B------:R-:W-:Y:S01]  /*6f80*/  FADD.FTZ R98, R45, -R104 ;  /* 0x800000682d627221 */ /* 0x000fe20000010000 */
[----:B------:R-:W-:Y:S02]  /*6f90*/  MOV R45, RZ ;  /* 0x000000ff002d7202 */ /* 0x000fe40000000f00 */
[----:B------:R-:W-:Y:S01]  /*6fa0*/  F2FP.F16.F32.PACK_AB R42, R97, R42 ;  /* 0x0000002a612a723e */ /* 0x000fe200000000ff */
[----:B------:R-:W-:-:S04]  /*6fb0*/  FMUL.FTZ R98, R98, UR12 ;  /* 0x0000000c62627c20 */ /* 0x000fc80008410000 */
[----:B------:R-:W-:Y:S01]  /*6fc0*/  FMUL.FTZ R103, R98, UR5 ;  /* 0x0000000562677c20 */ /* 0x000fe20008410000 */
[----:B------:R-:W-:-:S03]  /*6fd0*/  F2FP.F16.F32.PACK_AB R95, R101, R98 ;  /* 0x00000062655f723e */ /* 0x000fc600000000ff */
[----:B------:R-:W-:Y:S02]  /*6fe0*/  @P2 HADD2.F32 R43, -RZ, R99.H0_H0 ;  /* 0x20000063ff2b2230 */ /* 0x000fe40000004100 */
[----:B------:R-:W-:Y:S01]  /*6ff0*/  FMUL.FTZ R103, R103, UR4 ;  /* 0x0000000467677c20 */ /* 0x000fe20008410000 */
[----:B------:R-:W-:-:S03]  /*7000*/  @P2 HADD2.F32 R104, -RZ, R71.H0_H0 ;  /* 0x20000047ff682230 */ /* 0x000fc60000004100 */
[C---:B------:R-:W-:Y:S01]  /*7010*/  @P2 FMUL.FTZ R45, R103.reuse, R43 ;  /* 0x0000002b672d2220 */ /* 0x040fe20000410000 */
[----:B------:R-:W-:Y:S01]  /*7020*/  MOV R43, RZ ;  /* 0x000000ff002b7202 */ /* 0x000fe20000000f00 */
[----:B------:R-:W-:Y:S01]  /*7030*/  @P2 FMUL.FTZ R43, R103, R104 ;  /* 0x00000068672b2220 */ /* 0x000fe20000410000 */
[----:B------:R-:W-:Y:S01]  /*7040*/  ISETP.GE.U32.AND P2, PT, R114, RZ, PT ;  /* 0x000000ff7200720c */ /* 0x000fe20003f46070 */
[----:B------:R-:W-:-:S03]  /*7050*/  FMUL.FTZ R103, R101, UR5 ;  /* 0x0000000565677c20 */ /* 0x000fc60008410000 */
        /* <DEDUP_REMOVED lines=9> */
.L_x_3086:
        /* <DEDUP_REMOVED lines=14> */
[----:B-----5:R-:W-:-:S02]  /*71d0*/  @P2 HADD2.F32 R38, -RZ, R96.H0_H0 ;  /* 0x20000060ff262230 */ /* 0x020fc40000004100 */
[----:B------:R-:W-:Y:S01]  /*71e0*/  FMUL.FTZ R46, R46, UR5 ;  /* 0x000000052e2e7c20 */ /* 0x000fe20008410000 */
[----:B------:R-:W-:Y:S01]  /*71f0*/  FMUL.FTZ R102, R44, UR4 ;  /* 0x000000042c667c20 */ /* 0x000fe20008410000 */
[----:B------:R-:W-:Y:S01]  /*7200*/  @P2 HADD2.F32 R103, -RZ, R68.H0_H0 ;  /* 0x20000044ff672230 */ /* 0x000fe20000004100 */
[----:B------:R-:W-:Y:S01]  /*7210*/  MOV R44, RZ ;  /* 0x000000ff002c7202 */ /* 0x000fe20000000f00 */
[----:B------:R-:W-:Y:S01]  /*7220*/  FMUL.FTZ R48, R48, UR5 ;  /* 0x0000000530307c20 */ /* 0x000fe20008410000 */
[-C--:B------:R-:W-:Y:S01]  /*7230*/  @P2 FMUL.FTZ R44, R38, R102.reuse ;  /* 0x00000066262c2220 */ /* 0x080fe20000410000 */
[----:B------:R-:W-:Y:S01]  /*7240*/  MOV R38, RZ ;  /* 0x000000ff00267202 */ /* 0x000fe20000000f00 */
[----:B------:R-:W-:Y:S01]  /*7250*/  @P2 FMUL.FTZ R38, R103, R102 ;  /* 0x0000006667262220 */ /* 0x000fe20000410000 */
[----:B------:R-:W-:Y:S01]  /*7260*/  LOP3.LUT P2, RZ, R114, 0xff00, RZ, 0xc0, !PT ;  /* 0x0000ff0072ff7812 */ /* 0x000fe2000784c0ff */
[--C-:B------:R-:W-:Y:S01]  /*7270*/  FFMA.FTZ R50, R50, UR13, R101.reuse ;  /* 0x0000000d32327c23 */ /* 0x100fe20008010065 */
[----:B------:R-:W-:Y:S01]  /*7280*/  MOV R41, RZ ;  /* 0x000000ff00297202 */ /* 0x000fe20000000f00 */
[--C-:B------:R-:W-:Y:S01]  /*7290*/  FFMA.FTZ R51, R51, UR13, R101.reuse ;  /* 0x0000000d33337c23 */ /* 0x100fe20008010065 */
[----:B------:R-:W-:Y:S01]  /*72a0*/  LOP3.LUT P4, RZ, R115, 0xff00, RZ, 0xc0, !PT ;  /* 0x0000ff0073ff7812 */ /* 0x000fe2000788c0ff */
[----:B------:R-:W-:Y:S01]  /*72b0*/  FADD.FTZ R50, R42, -R50 ;  /* 0x800000322a327221 */ /* 0x000fe20000010000 */
[----:B------:R-:W-:Y:S01]  /*72c0*/  FFMA.FTZ R104, R104, UR13, R101 ;  /* 0x0000000d68687c23 */ /* 0x000fe20008010065 */
[----:B------:R-:W-:Y:S01]  /*72d0*/  FADD.FTZ R51, R43, -R51 ;  /* 0x800000332b337221 */ /* 0x000fe20000010000 */
[----:B------:R-:W-:Y:S01]  /*72e0*/  LOP3.LUT P3, RZ, R115, 0xff0000, RZ, 0xc0, !PT ;  /* 0x00ff000073ff7812 */ /* 0x000fe2000786c0ff */
[----:B------:R-:W-:Y:S01]  /*72f0*/  FMUL.FTZ R50, R50, UR12 ;  /* 0x0000000c32327c20 */ /* 0x000fe20008410000 */
[----:B------:R-:W-:Y:S01]  /*7300*/  FADD.FTZ R45, R45, -R104 ;  /* 0x800000682d2d7221 */ /* 0x000fe20000010000 */
[----:B------:R-:W-:Y:S01]  /*7310*/  FMUL.FTZ R51, R51, UR12 ;  /* 0x0000000c33337c20 */ /* 0x000fe20008410000 */
[----:B------:R-:W-:Y:S01]  /*7320*/  FFMA.FTZ R101, R105, UR13, R101 ;  /* 0x0000000d69657c23 */ /* 0x000fe20008010065 */
        /* <DEDUP_REMOVED lines=12> */
[----:B------:R-:W-:Y:S01]  /*73f0*/  FMUL.FTZ R45, R45, UR12 ;  /* 0x0000000c2d2d7c20 */ /* 0x000fe20008410000 */
[----:B------:R-:W-:Y:S01]  /*7400*/  MOV R51, RZ ;  /* 0x000000ff00337202 */ /* 0x000fe20000000f00 */
[----:B------:R-:W-:Y:S01]  /*7410*/  FADD.FTZ R47, R47, -R101 ;  /* 0x800000652f2f7221 */ /* 0x000fe20000010000 */
[----:B------:R-:W-:Y:S01]  /*7420*/  FMUL.FTZ R43, R43, UR4 ;  /* 0x000000042b2b7c20 */ /* 0x000fe20008410000 */
[----:B------:R-:W-:-:S02]  /*7430*/  FMUL.FTZ R45, R45, UR5 ;  /* 0x000000052d2d7c20 */ /* 0x000fc40008410000 */
[----:B------:R-:W-:-:S03]  /*7440*/  FMUL.FTZ R47, R47, UR12 ;  /* 0x0000000c2f2f7c20 */ /* 0x000fc60008410000 */
[----:B------:R-:W-:Y:S02]  /*7450*/  @P2 HADD2.F32 R40, -RZ, R97.H0_H0 ;  /* 0x20000061ff282230 */ /* 0x000fe40000004100 */
[----:B------:R-:W-:-:S03]  /*7460*/  @P2 HADD2.F32 R102, -RZ, R69.H0_H0 ;  /* 0x20000045ff662230 */ /* 0x000fc60000004100 */
[-C--:B------:R-:W-:Y:S01]  /*7470*/  @P2 FMUL.FTZ R48, R40, R96.reuse ;  /* 0x0000006028302220 */ /* 0x080fe20000410000 */
[----:B------:R-:W-:Y:S01]  /*7480*/  MOV R40, RZ ;  /* 0x000000ff00287202 */ /* 0x000fe20000000f00 */
[----:B------:R-:W-:Y:S01]  /*7490*/  @P2 FMUL.FTZ R40, R102, R96 ;  /* 0x0000006066282220 */ /* 0x000fe20000410000 */
[----:B------:R-:W-:Y:S01]  /*74a0*/  LOP3.LUT P2, RZ, R114, 0xff000000, RZ, 0xc0, !PT ;  /* 0xff00000072ff7812 */ /* 0x000fe2000784c0ff */
[----:B------:R-:W-:Y:S01]  /*74b0*/  FMUL.FTZ R96, R49, UR5 ;  /* 0x0000000531607c20 */ /* 0x000fe20008410000 */
[----:B------:R-:W-:-:S03]  /*74c0*/  MOV R49, RZ ;  /* 0x000000ff00317202 */ /* 0x000fc60000000f00 */
[----:B------:R-:W-:-:S08]  /*74d0*/  FMUL.FTZ R96, R96, UR4 ;  /* 0x0000000460607c20 */ /* 0x000fd00008410000 */
[----:B------:R-:W-:-:S05]  /*74e0*/  @P2 HADD2.F32 R97, -RZ, R97.H1_H1 ;  /* 0x30000061ff612230 */ /* 0x000fca0000004100 */
[----:B------:R-:W-:Y:S01]  /*74f0*/  @P2 FMUL.FTZ R49, R97, R96 ;  /* 0x0000006061312220 */ /* 0x000fe20000410000 */
[----:B------:R-:W-:-:S05]  /*7500*/  @P2 HADD2.F32 R97, -RZ, R69.H1_H1 ;  /* 0x30000045ff612230 */ /* 0x000fca0000004100 */
[----:B------:R-:W-:Y:S01]  /*7510*/  @P2 FMUL.FTZ R41, R97, R96 ;  /* 0x0000006061292220 */ /* 0x000fe20000410000 */
[----:B------:R-:W-:Y:S01]  /*7520*/  LOP3.LUT P2, RZ, R115, 0xff, RZ, 0xc0, !PT ;  /* 0x000000ff73ff7812 */ /* 0x000fe2000784c0ff */
[----:B------:R-:W-:Y:S01]  /*7530*/  FMUL.FTZ R96, R50, UR4 ;  /* 0x0000000432607c20 */ /* 0x000fe20008410000 */
[----:B------:R-:W-:Y:S02]  /*7540*/  MOV R50, RZ ;  /* 0x000000ff00327202 */ /* 0x000fe40000000f00 */
[----:B------:R-:W-:Y:S02]  /*7550*/  F2FP.F16.F32.PACK_AB R41, R41, R40 ;  /* 0x000000282929723e */ /* 0x000fe400000000ff */
[----:B------:R-:W-:-:S07]  /*7560*/  F2FP.F16.F32.PACK_AB R40, R39, R38 ;  /* 0x000000262728723e */ /* 0x000fce00000000ff */
[----:B------:R-:W-:Y:S02]  /*7570*/  @P2 HADD2.F32 R42, -RZ, R98.H0_H0 ;  /* 0x20000062ff2a2230 */ /* 0x000fe40000004100 */
[----:B------:R-:W-:Y:S02]  /*7580*/  @P2 HADD2.F32 R97, -RZ, R70.H0_H0 ;  /* 0x20000046ff612230 */ /* 0x000fe40000004100 */
[----:B------:R-:W-:Y:S02]  /*7590*/  @P4 HADD2.F32 R98, -RZ, R98.H1_H1 ;  /* 0x30000062ff624230 */ /* 0x000fe40000004100 */
[-C--:B------:R-:W-:Y:S01]  /*75a0*/  @P2 FMUL.FTZ R50, R42, R96.reuse ;  /* 0x000000602a322220 */ /* 0x080fe20000410000 */
[----:B------:R-:W-:Y:S01]  /*75b0*/  MOV R42, RZ ;  /* 0x000000ff002a7202 */ /* 0x000fe20000000f00 */
[----:B------:R-:W-:Y:S01]  /*75c0*/  @P2 FMUL.FTZ R42, R97, R96 ;  /* 0x00000060612a2220 */ /* 0x000fe20000410000 */
[----:B------:R-:W-:Y:S01]  /*75d0*/  ISETP.GE.U32.AND P2, PT, R114, RZ, PT ;  /* 0x000000ff7200720c */ /* 0x000fe20003f46070 */
[----:B------:R-:W-:Y:S01]  /*75e0*/  @P4 HADD2.F32 R97, -RZ, R70.H1_H1 ;  /* 0x30000046ff614230 */ /* 0x000fe20000004100 */
[----:B------:R-:W-:Y:S01]  /*75f0*/  MOV R96, RZ ;  /* 0x000000ff00607202 */ /* 0x000fe20000000f00 */
[----:B------:R-:W-:Y:S01]  /*7600*/  @P4 FMUL.FTZ R51, R98, R43 ;  /* 0x0000002b62334220 */ /* 0x000fe20000410000 */
[----:B------:R-:W-:Y:S01]  /*7610*/  ISETP.GE.U32.AND.EX P2, PT, R115, 0x1000000, PT, P2 ;  /* 0x010000007300780c */ /* 0x000fe20003f46120 */
[----:B------:R-:W-:-:S02]  /*7620*/  @P3 HADD2.F32 R98, -RZ, R71.H0_H0 ;  /* 0x20000047ff623230 */ /* 0x000fc40000004100 */
[----:B------:R-:W-:Y:S01]  /*7630*/  @P4 FMUL.FTZ R96, R97, R43 ;  /* 0x0000002b61604220 */ /* 0x000fe20000410000 */
[----:B------:R-:W-:Y:S02]  /*7640*/  @P3 HADD2.F32 R43, -RZ, R99.H0_H0 ;  /* 0x20000063ff2b3230 */ /* 0x000fe40000004100 */
[----:B------:R-:W-:Y:S01]  /*7650*/  FMUL.FTZ R97, R45, UR4 ;  /* 0x000000042d617c20 */ /* 0x000fe20008410000 */
[----:B------:R-:W-:Y:S02]  /*7660*/  MOV R45, RZ ;  /* 0x000000ff002d7202 */ /* 0x000fe40000000f00 */
[----:B------:R-:W-:Y:S01]  /*7670*/  F2FP.F16.F32.PACK_AB R42, R96, R42 ;  /* 0x0000002a602a723e */ /* 0x000fe200000000ff */
[-C--:B------:R-:W-:Y:S01]  /*7680*/  @P3 FMUL.FTZ R45, R43, R97.reuse ;  /* 0x000000612b2d3220 */ /* 0x080fe20000410000 */
[----:B------:R-:W-:Y:S01]  /*7690*/  MOV R43, RZ ;  /* 0x000000ff002b7202 */ /* 0x000fe20000000f00 */
[----:B------:R-:W-:Y:S01]  /*76a0*/  @P3 FMUL.FTZ R43, R98, R97 ;  /* 0x00000061622b3220 */ /* 0x000fe20000410000 */
[----:B------:R-:W-:Y:S01]  /*76b0*/  FMUL.FTZ R98, R47, UR5 ;  /* 0x000000052f627c20 */ /* 0x000fe20008410000 */
[----:B------:R-:W-:Y:S01]  /*76c0*/  MOV R97, RZ ;  /* 0x000000ff00617202 */ /* 0x000fe20000000f00 */
[----:B------:R-:W-:Y:S01]  /*76d0*/  @P2 HADD2.F32 R101, -RZ, R71.H1_H1 ;  /* 0x30000047ff652230 */ /* 0x000fe20000004100 */
[----:B------:R-:W-:Y:S01]  /*76e0*/  MOV R47, RZ ;  /* 0x000000ff002f7202 */ /* 0x000fe20000000f00 */
[----:B------:R-:W-:Y:S01]  /*76f0*/  FMUL.FTZ R98, R98, UR4 ;  /* 0x0000000462627c20 */ /* 0x000fe20008410000 */
[----:B------:R-:W-:-:S03]  /*7700*/  @P2 HADD2.F32 R99, -RZ, R99.H1_H1 ;  /* 0x30000063ff632230 */ /* 0x000fc60000004100 */
[-C--:B------:R-:W-:Y:S02]  /*7710*/  @P2 FMUL.FTZ R97, R101, R98.reuse ;  /* 0x0000006265612220 */ /* 0x080fe40000410000 */
[----:B------:R-:W-:-:S03]  /*7720*/  @P2 FMUL.FTZ R47, R99, R98 ;  /* 0x00000062632f2220 */ /* 0x000fc60000410000 */
[----:B------:R-:W-:-:S07]  /*7730*/  F2FP.F16.F32.PACK_AB R43, R97, R43 ;  /* 0x0000002b612b723e */ /* 0x000fce00000000ff */
.L_x_3087:
[----:B------:R-:W0:Y:S01]  /*7740*/  @P0 LDC.64 R38, c[0x0][0x478] ;  /* 0x00011e00ff260b82 */ /* 0x000e220000000a00 */
[----:B------:R-:W-:Y:S01]  /*7750*/  MOV R96, 0x10 ;  /* 0x0000001000607802 */ /* 0x000fe20000000f00 */
[----:B0-----:R-:W-:-:S05]  /*7760*/  @P0 IMAD.WIDE.U32 R38, R37, 0x10, R38 ;  /* 0x0000001025260825 */ /* 0x001fca00078e0026 */
[----:B------:R0:W-:Y:S02]  /*7770*/  @P0 STG.E.128 desc[UR14][R38.64], R92 ;  /* 0x0000005c26000986 */ /* 0x0001e4000c101d0e */
[----:B0-----:R-:W-:-:S05]  /*7780*/  IMAD.WIDE.U32 R38, R37, R96, UR26 ;  /* 0x0000001a25267e25 */ /* 0x001fca000f8e0060 */
[----:B------:R1:W-:Y:S01]  /*7790*/  STG.E.128 desc[UR14][R38.64], R40 ;  /* 0x0000002826007986 */ /* 0x0003e2000c101d0e */
[----:B------:R-:W-:Y:S05]  /*77a0*/  BRA `(.L_x_3088) ;  /* 0x0000004800447947 */ /* 0x000fea0003800000 */
.L_x_3077:
[----:B------:R-:W-:-:S05]  /*77b0*/  HFMA2 R96, -RZ, RZ, 0, 9.5367431640625e-07 ;  /* 0x00000010ff607431 */ /* 0x000fca00000001ff */
[----:B------:R-:W-:-:S06]  /*77c0*/  IMAD.WIDE.U32 R96, R173, R96, UR24 ;  /* 0x00000018ad607e25 */ /* 0x000fcc000f8e0060 */
[----:B------:R-:W5:Y:S01]  /*77d0*/  LDG.E.128 R96, desc[UR14][R96.64] ;  /* 0x0000000e60607981 */ /* 0x000f62000c1e1d00 */
[----:B------:R-:W-:-:S04]  /*77e0*/  UISETP.NE.U32.AND UP1, UPT, UR22, URZ, UPT ;  /* 0x000000ff1600728c */ /* 0x000fc8000bf25070 */
[----:B------:R-:W-:-:S09]  /*77f0*/  UISETP.NE.AND.EX UP1, UPT, UR23, URZ, UPT, UP1 ;  /* 0x000000ff1700728c */ /* 0x000fd2000bf25310 */
[----:B------:R-:W-:Y:S05]  /*7800*/  BRA.U UP1, `(.L_x_3089) ;  /* 0x0000000501bc7547 */ /* 0x000fea000b800000 */
[----:B------:R-:W-:Y:S01]  /*7810*/  FFMA.FTZ R169, R169, UR13, R101 ;  /* 0x0000000da9a97c23 */ /* 0x000fe20008010065 */
[----:B-----5:R-:W-:Y:S01]  /*7820*/  LOP3.LUT P0, RZ, R150, 0xff, RZ, 0xc0, !PT ;  /* 0x000000ff96ff7812 */ /* 0x020fe2000780c0ff */
[----:B------:R-:W-:Y:S01]  /*7830*/  HADD2.F32 R100, -RZ, R72.H0_H0 ;  /* 0x20000048ff647230 */ /* 0x000fe20000004100 */
[----:B------:R-:W-:Y:S01]  /*7840*/  UMOV UR4, UR7 ;  /* 0x0000000700047c82 */ /* 0x000fe20008000000 */
[----:B------:R-:W-:Y:S01]  /*7850*/  FADD.FTZ R169, R204, -R169 ;  /* 0x800000a9cca97221 */ /* 0x000fe20000010000 */
[--C-:B------:R-:W-:Y:S01]  /*7860*/  FFMA.FTZ R202, R202, UR13, R101.reuse ;  /* 0x0000000dcaca7c23 */ /* 0x100fe20008010065 */
[----:B------:R-:W-:Y:S01]  /*7870*/  MOV R168, RZ ;  /* 0x000000ff00a87202 */ /* 0x000fe20000000f00 */
[--C-:B------:R-:W-:Y:S01]  /*7880*/  FFMA.FTZ R201, R201, UR13, R101.reuse ;  /* 0x0000000dc9c97c23 */ /* 0x100fe20008010065 */
[----:B------:R-:W-:Y:S01]  /*7890*/  FFMA.FTZ R100, R169, UR12, R100 ;  /* 0x0000000ca9647c23 */ /* 0x000fe20008010064 */
[----:B------:R-:W-:Y:S01]  /*78a0*/  FADD.FTZ R202, R203, -R202 ;  /* 0x800000cacbca7221 */ /* 0x000fe20000010000 */
[----:B------:R-:W-:Y:S01]  /*78b0*/  FFMA.FTZ R199, R199, UR13, R101 ;  /* 0x0000000dc7c77c23 */ /* 0x000fe20008010065 */
[----:B------:R-:W-:Y:S01]  /*78c0*/  FADD.FTZ R201, R200, -R201 ;  /* 0x800000c9c8c97221 */ /* 0x000fe20000010000 */
[----:B------:R-:W-:Y:S01]  /*78d0*/  FMUL.FTZ R100, R100, UR5 ;  /* 0x0000000564647c20 */ /* 0x000fe20008410000 */
[----:B------:R-:W-:Y:S01]  /*78e0*/  FFMA.FTZ R170, R170, UR13, R101 ;  /* 0x0000000daaaa7c23 */ /* 0x000fe20008010065 */
[----:B------:R-:W-:-:S02]  /*78f0*/  @P0 HADD2.F32 R102, -RZ, R96.H0_H0 ;  /* 0x20000060ff660230 */ /* 0x000fc40000004100 */
[----:B------:R-:W-:Y:S01]  /*7900*/  FADD.FTZ R199, R198, -R199 ;  /* 0x800000c7c6c77221 */ /* 0x000fe20000010000 */
[----:B------:R-:W-:Y:S01]  /*7910*/  FMUL.FTZ R103, R100, UR4 ;  /* 0x0000000464677c20 */ /* 0x000fe20008410000 */
[----:B------:R-:W-:Y:S01]  /*7920*/  @P0 HADD2.F32 R167, -RZ, R52.H0_H0 ;  /* 0x20000034ffa70230 */ /* 0x000fe20000004100 */
[----:B------:R-:W-:Y:S01]  /*7930*/  MOV R100, RZ ;  /* 0x000000ff00647202 */ /* 0x000fe20000000f00 */
[----:B------:R-:W-:Y:S01]  /*7940*/  FADD.FTZ R170, R197, -R170 ;  /* 0x800000aac5aa7221 */ /* 0x000fe20000010000 */
[----:B------:R-:W-:Y:S01]  /*7950*/  @P0 FMUL.FTZ R100, R103, R102 ;  /* 0x0000006667640220 */ /* 0x000fe20000410000 */
[----:B------:R-:W-:Y:S01]  /*7960*/  MOV R102, RZ ;  /* 0x000000ff00667202 */ /* 0x000fe20000000f00 */
[----:B------:R-:W-:Y:S01]  /*7970*/  @P0 FMUL.FTZ R102, R167, R103 ;  /* 0x00000067a7660220 */ /* 0x000fe20000410000 */
[----:B------:R-:W-:Y:S01]  /*7980*/  LOP3.LUT P0, RZ, R150, 0xff00, RZ, 0xc0, !PT ;  /* 0x0000ff0096ff7812 */ /* 0x000fe2000780c0ff */
[----:B------:R-:W-:Y:S02]  /*7990*/  HADD2.F32 R103, -RZ, R72.H1_H1 ;  /* 0x30000048ff677230 */ /* 0x000fe40000004100 */
[--C-:B------:R-:W-:Y:S01]  /*79a0*/  FFMA.FTZ R171, R171, UR13, R101.reuse ;  /* 0x0000000dabab7c23 */ /* 0x100fe20008010065 */
[--C-:B------:R-:W-:Y:S01]  /*79b0*/  HADD2.F32 R197, -RZ, R74.reuse.H0_H0 ;  /* 0x2000004affc57230 */ /* 0x100fe20000004100 */
[----:B------:R-:W-:Y:S01]  /*79c0*/  LOP3.LUT P2, RZ, R151, 0xff00, RZ, 0xc0, !PT ;  /* 0x0000ff0097ff7812 */ /* 0x000fe2000784c0ff */
[----:B------:R-:W-:Y:S01]  /*79d0*/  FFMA.FTZ R172, R172, UR13, R101 ;  /* 0x0000000dacac7c23 */ /* 0x000fe20008010065 */
[----:B------:R-:W-:Y:S01]  /*79e0*/  FFMA.FTZ R103, R202, UR12, R103 ;  /* 0x0000000cca677c23 */ /* 0x000fe20008010067 */
[----:B------:R-:W-:Y:S01]  /*79f0*/  FADD.FTZ R171, R196, -R171 ;  /* 0x800000abc4ab7221 */ /* 0x000fe20000010000 */
[----:B------:R-:W-:Y:S01]  /*7a00*/  FFMA.FTZ R170, R170, UR12, R197 ;  /* 0x0000000caaaa7c23 */ /* 0x000fe200080100c5 */
[----:B------:R-:W-:-:S02]  /*7a10*/  HADD2.F32 R196, -RZ, R74.H1_H1 ;  /* 0x3000004affc47230 */ /* 0x000fc40000004100 */
[----:B------:R-:W-:Y:S01]  /*7a20*/  FMUL.FTZ R103, R103, UR5 ;  /* 0x0000000567677c20 */ /* 0x000fe20008410000 */
[----:B------:R-:W-:Y:S01]  /*7a30*/  LOP3.LUT P3, RZ, R151, 0xff0000, RZ, 0xc0, !PT ;  /* 0x00ff000097ff7812 */ /* 0x000fe2000786c0ff */
[----:B------:R-:W-:Y:S01]  /*7a40*/  FMUL.FTZ R170, R170, UR5 ;  /* 0x00000005aaaa7c20 */ /* 0x000fe20008410000 */
[----:B------:R-:W-:Y:S02]  /*7a50*/  @P0 HADD2.F32 R96, -RZ, R96.H1_H1 ;  /* 0x30000060ff600230 */ /* 0x000fe40000004100 */
[----:B------:R-:W-:Y:S01]  /*7a60*/  FMUL.FTZ R103, R103, UR4 ;  /* 0x0000000467677c20 */ /* 0x000fe20008410000 */
[----:B------:R-:W-:Y:S02]  /*7a70*/  @P0 HADD2.F32 R167, -RZ, R52.H1_H1 ;  /* 0x30000034ffa70230 */ /* 0x000fe40000004100 */
[----:B------:R-:W-:Y:S01]  /*7a80*/  FFMA.FTZ R171, R171, UR12, R196 ;  /* 0x0000000cabab7c23 */ /* 0x000fe200080100c4 */
[----:B------:R-:W-:Y:S01]  /*7a90*/  FADD.FTZ R172, R195, -R172 ;  /* 0x800000acc3ac7221 */ /* 0x000fe20000010000 */
[----:B------:R-:W-:Y:S01]  /*7aa0*/  @P0 FMUL.FTZ R168, R103, R96 ;  /* 0x0000006067a80220 */ /* 0x000fe20000410000 */
[----:B------:R-:W-:Y:S01]  /*7ab0*/  MOV R96, RZ ;  /* 0x000000ff00607202 */ /* 0x000fe20000000f00 */
[----:B------:R-:W-:Y:S01]  /*7ac0*/  @P0 FMUL.FTZ R96, R167, R103 ;  /* 0x00000067a7600220 */ /* 0x000fe20000410000 */
[----:B------:R-:W-:Y:S01]  /*7ad0*/  HADD2.F32 R103, -RZ, R73.H0_H0 ;  /* 0x20000049ff677230 */ /* 0x000fe20000004100 */
[----:B------:R-:W-:Y:S01]  /*7ae0*/  LOP3.LUT P0, RZ, R150, 0xff0000, RZ, 0xc0, !PT ;  /* 0x00ff000096ff7812 */ /* 0x000fe2000780c0ff */
[----:B------:R-:W-:Y:S01]  /*7af0*/  FFMA.FTZ R193, R193, UR13, R101 ;  /* 0x0000000dc1c17c23 */ /* 0x000fe20008010065 */
[----:B------:R-:W-:-:S02]  /*7b00*/  MOV R167, RZ ;  /* 0x000000ff00a77202 */ /* 0x000fc40000000f00 */
[----:B------:R-:W-:Y:S01]  /*7b10*/  FFMA.FTZ R103, R201, UR12, R103 ;  /* 0x0000000cc9677c23 */ /* 0x000fe20008010067 */
[----:B------:R-:W-:Y:S01]  /*7b20*/  FADD.FTZ R193, R194, -R193 ;  /* 0x800000c1c2c17221 */ /* 0x000fe20000010000 */
[----:B------:R-:W-:Y:S01]  /*7b30*/  HADD2.F32 R194, -RZ, R75.H1_H1 ;  /* 0x3000004bffc27230 */ /* 0x000fe20000004100 */
[----:B------:R-:W-:Y:S01]  /*7b40*/  F2FP.F16.F32.PACK_AB R96, R96, R102 ;  /* 0x000000666060723e */ /* 0x000fe200000000ff */
[----:B------:R-:W-:-:S03]  /*7b50*/  FMUL.FTZ R103, R103, UR5 ;  /* 0x0000000567677c20 */ /* 0x000fc60008410000 */
[----:B------:R-:W-:Y:S01]  /*7b60*/  FFMA.FTZ R193, R193, UR12, R194 ;  /* 0x0000000cc1c17c23 */ /* 0x000fe200080100c2 */
[----:B------:R-:W-:Y:S01]  /*7b70*/  FMUL.FTZ R169, R103, UR4 ;  /* 0x0000000467a97c20 */ /* 0x000fe20008410000 */
[----:B------:R-:W-:Y:S02]  /*7b80*/  @P0 HADD2.F32 R103, -RZ, R97.H0_H0 ;  /* 0x20000061ff670230 */ /* 0x000fe40000004100 */
[----:B------:R-:W-:Y:S02]  /*7b90*/  @P0 HADD2.F32 R200, -RZ, R53.H0_H0 ;  /* 0x20000035ffc80230 */ /* 0x000fe40000004100 */
[----:B------:R-:W-:Y:S02]  /*7ba0*/  @P3 HADD2.F32 R194, -RZ, R55.H0_H0 ;  /* 0x20000037ffc23230 */ /* 0x000fe40000004100 */
[----:B------:R-:W-:Y:S01]  /*7bb0*/  @P0 FMUL.FTZ R167, R169, R103 ;  /* 0x00000067a9a70220 */ /* 0x000fe20000410000 */
[----:B------:R-:W-:Y:S01]  /*7bc0*/  MOV R103, RZ ;  /* 0x000000ff00677202 */ /* 0x000fe20000000f00 */
[----:B------:R-:W-:Y:S01]  /*7bd0*/  @P0 FMUL.FTZ R103, R200, R169 ;  /* 0x000000a9c8670220 */ /* 0x000fe20000410000 */
[----:B------:R-:W-:Y:S01]  /*7be0*/  LOP3.LUT P0, RZ, R150, 0xff000000, RZ, 0xc0, !PT ;  /* 0xff00000096ff7812 */ /* 0x000fe2000780c0ff */
[----:B------:R-:W-:-:S05]  /*7bf0*/  HADD2.F32 R169, -RZ, R73.H1_H1 ;  /* 0x30000049ffa97230 */ /* 0x000fca0000004100 */
[----:B------:R-:W-:-:S04]  /*7c00*/  FFMA.FTZ R169, R199, UR12, R169 ;  /* 0x0000000cc7a97c23 */ /* 0x000fc800080100a9 */
[----:B------:R-:W-:Y:S01]  /*7c10*/  FMUL.FTZ R198, R169, UR5 ;  /* 0x00000005a9c67c20 */ /* 0x000fe20008410000 */
[----:B------:R-:W-:Y:S02]  /*7c20*/  MOV R169, RZ ;  /* 0x000000ff00a97202 */ /* 0x000fe40000000f00 */
[----:B------:R-:W-:Y:S02]  /*7c30*/  @P0 HADD2.F32 R97, -RZ, R97.H1_H1 ;  /* 0x30000061ff610230 */ /* 0x000fe40000004100 */
[----:B------:R-:W-:Y:S01]  /*7c40*/  FMUL.FTZ R198, R198, UR4 ;  /* 0x00000004c6c67c20 */ /* 0x000fe20008410000 */
[----:B------:R-:W-:-:S03]  /*7c50*/  @P0 HADD2.F32 R199, -RZ, R53.H1_H1 ;  /* 0x30000035ffc70230 */ /* 0x000fc60000004100 */
[----:B------:R-:W-:Y:S01]  /*7c60*/  @P0 FMUL.FTZ R169, R198, R97 ;  /* 0x00000061c6a90220 */ /* 0x000fe20000410000 */
        /* <DEDUP_REMOVED lines=9> */
[----:B------:R-:W-:Y:S01]  /*7d00*/  @P0 FMUL.FTZ R170, R198, R197 ;  /* 0x000000c5c6aa0220 */ /* 0x000fe20000410000 */
        /* <DEDUP_REMOVED lines=8> */
[----:B------:R-:W-:Y:S01]  /*7d90*/  @P2 FMUL.FTZ R171, R150, R98 ;  /* 0x0000006296ab2220 */ /* 0x000fe20000410000 */
[----:B------:R-:W-:Y:S01]  /*7da0*/  MOV R98, RZ ;  /* 0x000000ff00627202 */ /* 0x000fe20000000f00 */
[----:B------:R-:W-:Y:S01]  /*7db0*/  @P2 FMUL.FTZ R98, R151, R150 ;  /* 0x0000009697622220 */ /* 0x000fe20000410000 */
[----:B------:R-:W-:Y:S02]  /*7dc0*/  HADD2.F32 R150, -RZ, R75.H0_H0 ;  /* 0x2000004bff967230 */ /* 0x000fe40000004100 */
[----:B------:R-:W-:Y:S02]  /*7dd0*/  @P3 HADD2.F32 R151, -RZ, R99.H0_H0 ;  /* 0x20000063ff973230 */ /* 0x000fe40000004100 */
[----:B------:R-:W-:Y:S01]  /*7de0*/  F2FP.F16.F32.PACK_AB R98, R98, R197 ;  /* 0x000000c56262723e */ /* 0x000fe200000000ff */
[----:B------:R-:W-:Y:S01]  /*7df0*/  FFMA.FTZ R150, R172, UR12, R150 ;  /* 0x0000000cac967c23 */ /* 0x000fe20008010096 */
[----:B------:R-:W-:Y:S01]  /*7e00*/  MOV R172, RZ ;  /* 0x000000ff00ac7202 */ /* 0x000fe20000000f00 */
[----:B------:R-:W-:-:S02]  /*7e10*/  @P0 HADD2.F32 R195, -RZ, R55.H1_H1 ;  /* 0x30000037ffc30230 */ /* 0x000fc40000004100 */
[----:B------:R-:W-:-:S04]  /*7e20*/  FMUL.FTZ R150, R150, UR5 ;  /* 0x0000000596967c20 */ /* 0x000fc80008410000 */
[----:B------:R-:W-:-:S04]  /*7e30*/  FMUL.FTZ R150, R150, UR4 ;  /* 0x0000000496967c20 */ /* 0x000fc80008410000 */
[----:B------:R-:W-:Y:S01]  /*7e40*/  @P3 FMUL.FTZ R172, R150, R151 ;  /* 0x0000009796ac3220 */ /* 0x000fe20000410000 */
[----:B------:R-:W-:Y:S01]  /*7e50*/  MOV R151, RZ ;  /* 0x000000ff00977202 */ /* 0x000fe20000000f00 */
[----:B------:R-:W-:Y:S01]  /*7e60*/  @P3 FMUL.FTZ R151, R194, R150 ;  /* 0x00000096c2973220 */ /* 0x000fe20000410000 */
[----:B------:R-:W-:Y:S01]  /*7e70*/  FMUL.FTZ R194, R193, UR5 ;  /* 0x00000005c1c27c20 */ /* 0x000fe20008410000 */
[----:B------:R-:W-:Y:S01]  /*7e80*/  @P0 HADD2.F32 R193, -RZ, R99.H1_H1 ;  /* 0x30000063ffc10230 */ /* 0x000fe20000004100 */
[----:B------:R-:W-:Y:S02]  /*7e90*/  MOV R99, RZ ;  /* 0x000000ff00637202 */ /* 0x000fe40000000f00 */
[----:B------:R-:W-:Y:S01]  /*7ea0*/  FMUL.FTZ R194, R194, UR4 ;  /* 0x00000004c2c27c20 */ /* 0x000fe20008410000 */
[----:B------:R-:W-:-:S03]  /*7eb0*/  MOV R150, RZ ;  /* 0x000000ff00967202 */ /* 0x000fc60000000f00 */
[----:B------:R-:W-:Y:S01]  /*7ec0*/  @P0 FMUL.FTZ R99, R195, R194 ;  /* 0x000000c2c3630220 */ /* 0x000fe20000410000 */
[----:B------:R-:W-:-:S04]  /*7ed0*/  @P0 FMUL.FTZ R150, R194, R193 ;  /* 0x000000c1c2960220 */ /* 0x000fc80000410000 */
[----:B------:R-:W-:Y:S01]  /*7ee0*/  F2FP.F16.F32.PACK_AB R99, R99, R151 ;  /* 0x000000976363723e */ /* 0x000fe200000000ff */
[----:B------:R-:W-:Y:S06]  /*7ef0*/  BRA `(.L_x_3090) ;  /* 0x0000000400c87947 */ /* 0x000fec0003800000 */
.L_x_3089:
[----:B------:R-:W-:Y:S01]  /*7f00*/  FFMA.FTZ R169, R169, UR13, R101 ;  /* 0x0000000da9a97c23 */ /* 0x000fe20008010065 */
[----:B-----5:R-:W-:Y:S01]  /*7f10*/  LOP3.LUT P0, RZ, R150, 0xff, RZ, 0xc0, !PT ;  /* 0x000000ff96ff7812 */ /* 0x020fe2000780c0ff */
[----:B------:R-:W-:Y:S01]  /*7f20*/  HADD2.F32 R93, -RZ, R72.H0_H0 ;  /* 0x20000048ff5d7230 */ /* 0x000fe20000004100 */
[----:B------:R-:W-:Y:S01]  /*7f30*/  UMOV UR4, UR7 ;  /* 0x0000000700047c82 */ /* 0x000fe20008000000 */
[----:B------:R-:W-:Y:S01]  /*7f40*/  FADD.FTZ R92, R204, -R169 ;  /* 0x800000a9cc5c7221 */ /* 0x000fe20000010000 */
[----:B------:R-:W-:Y:S01]  /*7f50*/  MOV R100, RZ ;  /* 0x000000ff00647202 */ /* 0x000fe20000000f00 */
[----:B------:R-:W-:Y:S01]  /*7f60*/  FFMA.FTZ R202, R202, UR13, R101 ;  /* 0x0000000dcaca7c23 */ /* 0x000fe20008010065 */
[----:B------:R-:W-:Y:S01]  /*7f70*/  MOV R102, RZ ;  /* 0x000000ff00667202 */ /* 0x000fe20000000f00 */
[----:B------:R-:W-:Y:S01]  /*7f80*/  FFMA.FTZ R92, R92, UR12, R93 ;  /* 0x0000000c5c5c7c23 */ /* 0x000fe2000801005d */
[----:B------:R-:W-:Y:S01]  /*7f90*/  MOV R168, RZ ;  /* 0x000000ff00a87202 */ /* 0x000fe20000000f00 */
[----:B------:R-:W-:Y:S01]  /*7fa0*/  FADD.FTZ R95, R203, -R202 ;  /* 0x800000cacb5f7221 */ /* 0x000fe20000010000 */
[----:B------:R-:W-:Y:S01]  /*7fb0*/  LOP3.LUT P2, RZ, R150, 0xff0000, RZ, 0xc0, !PT ;  /* 0x00ff000096ff7812 */ /* 0x000fe2000784c0ff */
[----:B------:R-:W-:Y:S01]  /*7fc0*/  FMUL.FTZ R93, R92, UR5 ;  /* 0x000000055c5d7c20 */ /* 0x000fe20008410000 */
[----:B------:R-:W-:Y:S01]  /*7fd0*/  MOV R167, RZ ;  /* 0x000000ff00a77202 */ /* 0x000fe20000000f00 */
[----:B------:R-:W-:-:S02]  /*7fe0*/  @P0 HADD2.F32 R94, -RZ, R96.H0_H0 ;  /* 0x20000060ff5e0230 */ /* 0x000fc40000004100 */
[--C-:B------:R-:W-:Y:S01]  /*7ff0*/  FFMA.FTZ R199, R199, UR13, R101.reuse ;  /* 0x0000000dc7c77c23 */ /* 0x100fe20008010065 */
[----:B------:R-:W-:Y:S01]  /*8000*/  FMUL.FTZ R93, R93, UR4 ;  /* 0x000000045d5d7c20 */ /* 0x000fe20008410000 */
[--C-:B------:R-:W-:Y:S01]  /*8010*/  FFMA.FTZ R170, R170, UR13, R101.reuse ;  /* 0x0000000daaaa7c23 */ /* 0x100fe20008010065 */
[----:B------:R-:W-:Y:S01]  /*8020*/  FFMA.FTZ R171, R171, UR13, R101 ;  /* 0x0000000dabab7c23 */ /* 0x000fe20008010065 */
[----:B------:R-:W-:Y:S01]  /*8030*/  FADD.FTZ R198, R198, -R199 ;  /* 0x800000c7c6c67221 */ /* 0x000fe20000010000 */
[----:B------:R-:W-:Y:S01]  /*8040*/  @P0 FMUL.FTZ R100, R94, R93 ;  /* 0x0000005d5e640220 */ /* 0x000fe20000410000 */
[----:B------:R-:W-:Y:S02]  /*8050*/  @P0 HADD2.F32 R94, -RZ, R52.H0_H0 ;  /* 0x20000034ff5e0230 */ /* 0x000fe40000004100 */
[----:B------:R-:W-:Y:S01]  /*8060*/  FADD.FTZ R171, R196, -R171 ;  /* 0x800000abc4ab7221 */ /* 0x000fe20000010000 */
[----:B------:R-:W-:Y:S01]  /*8070*/  FFMA.FTZ R172, R172, UR13, R101 ;  /* 0x0000000dacac7c23 */ /* 0x000fe20008010065 */
[----:B------:R-:W-:-:S02]  /*8080*/  @P2 HADD2.F32 R169, -RZ, R53.H0_H0 ;  /* 0x20000035ffa92230 */ /* 0x000fc40000004100 */
[----:B------:R-:W-:Y:S01]  /*8090*/  FFMA.FTZ R193, R193, UR13, R101 ;  /* 0x0000000dc1c17c23 */ /* 0x000fe20008010065 */
[----:B------:R-:W-:Y:S01]  /*80a0*/  @P0 FMUL.FTZ R102, R94, R93 ;  /* 0x0000005d5e660220 */ /* 0x000fe20000410000 */
[----:B------:R-:W-:Y:S01]  /*80b0*/  LOP3.LUT P0, RZ, R150, 0xff00, RZ, 0xc0, !PT ;  /* 0x0000ff0096ff7812 */ /* 0x000fe2000780c0ff */
[----:B------:R-:W-:Y:S02]  /*80c0*/  HADD2.F32 R93, -RZ, R72.H1_H1 ;  /* 0x30000048ff5d7230 */ /* 0x000fe40000004100 */
[----:B------:R-:W-:Y:S01]  /*80d0*/  FADD.FTZ R172, R195, -R172 ;  /* 0x800000acc3ac7221 */ /* 0x000fe20000010000 */
[----:B------:R-:W-:Y:S02]  /*80e0*/  FADD.FTZ R193, R194, -R193 ;  /* 0x800000c1c2c17221 */ /* 0x000fe40000010000 */
[----:B------:R-:W-:Y:S01]  /*80f0*/  FFMA.FTZ R95, R95, UR12, R93 ;  /* 0x0000000c5f5f7c23 */ /* 0x000fe2000801005d */
[----:B------:R-:W-:-:S03]  /*8100*/  FFMA.FTZ R93, R201, UR13, R101 ;  /* 0x0000000dc95d7c23 */ /* 0x000fc60008010065 */
[C---:B------:R-:W-:Y:S01]  /*8110*/  FMUL.FTZ R94, R95.reuse, UR5 ;  /* 0x000000055f5e7c20 */ /* 0x040fe20008410000 */
[----:B------:R-:W-:Y:S01]  /*8120*/  FADD.FTZ R93, R200, -R93 ;  /* 0x8000005dc85d7221 */ /* 0x000fe20000010000 */
[----:B------:R-:W-:Y:S01]  /*8130*/  F2FP.F16.F32.PACK_AB R92, R95, R92 ;  /* 0x0000005c5f5c723e */ /* 0x000fe200000000ff */
[----:B------:R-:W-:Y:S02]  /*8140*/  @P0 HADD2.F32 R96, -RZ, R96.H1_H1 ;  /* 0x30000060ff600230 */ /* 0x000fe40000004100 */
[----:B------:R-:W-:Y:S01]  /*8150*/  FMUL.FTZ R94, R94, UR4 ;  /* 0x000000045e5e7c20 */ /* 0x000fe20008410000 */
[----:B------:R-:W-:-:S03]  /*8160*/  @P0 HADD2.F32 R103, -RZ, R52.H1_H1 ;  /* 0x30000034ff670230 */ /* 0x000fc60000004100 */
[----:B------:R-:W-:Y:S01]  /*8170*/  @P0 FMUL.FTZ R168, R96, R94 ;  /* 0x0000005e60a80220 */ /* 0x000fe20000410000 */
[----:B------:R-:W-:-:S05]  /*8180*/  HADD2.F32 R96, -RZ, R73.H0_H0 ;  /* 0x20000049ff607230 */ /* 0x000fca0000004100 */
[----:B------:R-:W-:Y:S01]  /*8190*/  FFMA.FTZ R93, R93, UR12, R96 ;  /* 0x0000000c5d5d7c23 */ /* 0x000fe20008010060 */
[----:B------:R-:W-:Y:S01]  /*81a0*/  MOV R96, RZ ;  /* 0x000000ff00607202 */ /* 0x000fe20000000f00 */
[----:B------:R-:W-:Y:S01]  /*81b0*/  @P0 FMUL.FTZ R96, R103, R94 ;  /* 0x0000005e67600220 */ /* 0x000fe20000410000 */
[----:B------:R-:W-:Y:S02]  /*81c0*/  @P2 HADD2.F32 R103, -RZ, R97.H0_H0 ;  /* 0x20000061ff672230 */ /* 0x000fe40000004100 */
[----:B------:R-:W-:Y:S01]  /*81d0*/  FMUL.FTZ R94, R93, UR5 ;  /* 0x000000055d5e7c20 */ /* 0x000fe20008410000 */
[----:B------:R-:W-:Y:S02]  /*81e0*/  LOP3.LUT P0, RZ, R150, 0xff000000, RZ, 0xc0, !PT ;  /* 0xff00000096ff7812 */ /* 0x000fe4000780c0ff */
[----:B------:R-:W-:Y:S01]  /*81f0*/  F2FP.F16.F32.PACK_AB R96, R96, R102 ;  /* 0x000000666060723e */ /* 0x000fe200000000ff */
[----:B------:R-:W-:-:S04]  /*8200*/  FMUL.FTZ R94, R94, UR4 ;  /* 0x000000045e5e7c20 */ /* 0x000fc80008410000 */
[-C--:B------:R-:W-:Y:S01]  /*8210*/  @P2 FMUL.FTZ R167, R103, R94.reuse ;  /* 0x0000005e67a72220 */ /* 0x080fe20000410000 */
[----:B------:R-:W-:Y:S01]  /*8220*/  MOV R103, RZ ;  /* 0x000000ff00677202 */ /* 0x000fe20000000f00 */
[----:B------:R-:W-:Y:S01]  /*8230*/  @P2 FMUL.FTZ R103, R169, R94 ;  /* 0x0000005ea9672220 */ /* 0x000fe20000410000 */
[----:B------:R-:W-:Y:S01]  /*8240*/  HADD2.F32 R94, -RZ, R73.H1_H1 ;  /* 0x30000049ff5e7230 */ /* 0x000fe20000004100 */
[----:B------:R-:W-:Y:S02]  /*8250*/  MOV R169, RZ ;  /* 0x000000ff00a97202 */ /* 0x000fe40000000f00 */
[----:B------:R-:W-:Y:S02]  /*8260*/  @P0 HADD2.F32 R97, -RZ, R97.H1_H1 ;  /* 0x30000061ff610230 */ /* 0x000fe40000004100 */
[----:B------:R-:W-:Y:S01]  /*8270*/  FFMA.FTZ R198, R198, UR12, R94 ;  /* 0x0000000cc6c67c23 */ /* 0x000fe2000801005e */
[----:B------:R-:W-:-:S03]  /*8280*/  @P0 HADD2.F32 R199, -RZ, R53.H1_H1 ;  /* 0x30000035ffc70230 */ /* 0x000fc60000004100 */
[C---:B------:R-:W-:Y:S01]  /*8290*/  FMUL.FTZ R94, R198.reuse, UR5 ;  /* 0x00000005c65e7c20 */ /* 0x040fe20008410000 */
[----:B------:R-:W-:-:S03]  /*82a0*/  F2FP.F16.F32.PACK_AB R93, R198, R93 ;  /* 0x0000005dc65d723e */ /* 0x000fc600000000ff */
[----:B------:R-:W-:-:S04]  /*82b0*/  FMUL.FTZ R94, R94, UR4 ;  /* 0x000000045e5e7c20 */ /* 0x000fc80008410000 */
[-C--:B------:R-:W-:Y:S01]  /*82c0*/  @P0 FMUL.FTZ R169, R97, R94.reuse ;  /* 0x0000005e61a90220 */ /* 0x080fe20000410000 */
[----:B------:R-:W-:Y:S01]  /*82d0*/  MOV R97, RZ ;  /* 0x000000ff00617202 */ /* 0x000fe20000000f00 */
[----:B------:R-:W-:Y:S01]  /*82e0*/  @P0 FMUL.FTZ R97, R199, R94 ;  /* 0x0000005ec7610220 */ /* 0x000fe20000410000 */
[----:B------:R-:W-:Y:S01]  /*82f0*/  FADD.FTZ R94, R197, -R170 ;  /* 0x800000aac55e7221 */ /* 0x000fe20000010000 */
[----:B------:R-:W-:Y:S01]  /*8300*/  LOP3.LUT P0, RZ, R151, 0xff, RZ, 0xc0, !PT ;  /* 0x000000ff97ff7812 */ /* 0x000fe2000780c0ff */
[----:B------:R-:W-:Y:S02]  /*8310*/  HADD2.F32 R170, -RZ, R74.H0_H0 ;  /* 0x2000004affaa7230 */ /* 0x000fe40000004100 */
[----:B------:R-:W-:-:S03]  /*8320*/  F2FP.F16.F32.PACK_AB R97, R97, R103 ;  /* 0x000000676161723e */ /* 0x000fc600000000ff */
[----:B------:R-:W-:Y:S01]  /*8330*/  FFMA.FTZ R94, R94, UR12, R170 ;  /* 0x0000000c5e5e7c23 */ /* 0x000fe200080100aa */
[----:B------:R-:W-:-:S03]  /*8340*/  MOV R170, RZ ;  /* 0x000000ff00aa7202 */ /* 0x000fc60000000f00 */
[----:B------:R-:W-:-:S03]  /*8350*/  FMUL.FTZ R199, R94, UR5 ;  /* 0x000000055ec77c20 */ /* 0x000fc60008410000 */
[----:B------:R-:W-:Y:S02]  /*8360*/  @P0 HADD2.F32 R197, -RZ, R98.H0_H0 ;  /* 0x20000062ffc50230 */ /* 0x000fe40000004100 */
[----:B------:R-:W-:Y:S01]  /*8370*/  FMUL.FTZ R199, R199, UR4 ;  /* 0x00000004c7c77c20 */ /* 0x000fe20008410000 */
[----:B------:R-:W-:-:S03]  /*8380*/  @P0 HADD2.F32 R200, -RZ, R54.H0_H0 ;  /* 0x20000036ffc80230 */ /* 0x000fc60000004100 */
[-C--:B------:R-:W-:Y:S01]  /*8390*/  @P0 FMUL.FTZ R170, R197, R199.reuse ;  /* 0x000000c7c5aa0220 */ /* 0x080fe20000410000 */
[----:B------:R-:W-:Y:S01]  /*83a0*/  MOV R197, RZ ;  /* 0x000000ff00c57202 */ /* 0x000fe20000000f00 */
[----:B------:R-:W-:Y:S01]  /*83b0*/  @P0 FMUL.FTZ R197, R200, R199 ;  /* 0x000000c7c8c50220 */ /* 0x000fe20000410000 */
[----:B------:R-:W-:Y:S01]  /*83c0*/  LOP3.LUT P0, RZ, R151, 0xff00, RZ, 0xc0, !PT ;  /* 0x0000ff0097ff7812 */ /* 0x000fe2000780c0ff */
[----:B------:R-:W-:-:S05]  /*83d0*/  HADD2.F32 R199, -RZ, R74.H1_H1 ;  /* 0x3000004affc77230 */ /* 0x000fca0000004100 */
[----:B------:R-:W-:Y:S01]  /*83e0*/  FFMA.FTZ R199, R171, UR12, R199 ;  /* 0x0000000cabc77c23 */ /* 0x000fe200080100c7 */
[----:B------:R-:W-:-:S03]  /*83f0*/  MOV R171, RZ ;  /* 0x000000ff00ab7202 */ /* 0x000fc60000000f00 */
[C---:B------:R-:W-:Y:S01]  /*8400*/  FMUL.FTZ R196, R199.reuse, UR5 ;  /* 0x00000005c7c47c20 */ /* 0x040fe20008410000 */
[----:B------:R-:W-:Y:S02]  /*8410*/  F2FP.F16.F32.PACK_AB R94, R199, R94 ;  /* 0x0000005ec75e723e */ /* 0x000fe400000000ff */
[----:B------:R-:W-:Y:S02]  /*8420*/  @P0 HADD2.F32 R98, -RZ, R98.H1_H1 ;  /* 0x30000062ff620230 */ /* 0x000fe40000004100 */
[----:B------:R-:W-:Y:S01]  /*8430*/  FMUL.FTZ R196, R196, UR4 ;  /* 0x00000004c4c47c20 */ /* 0x000fe20008410000 */
[----:B------:R-:W-:-:S03]  /*8440*/  @P0 HADD2.F32 R200, -RZ, R54.H1_H1 ;  /* 0x30000036ffc80230 */ /* 0x000fc60000004100 */
[-C--:B------:R-:W-:Y:S01]  /*8450*/  @P0 FMUL.FTZ R171, R98, R196.reuse ;  /* 0x000000c462ab0220 */ /* 0x080fe20000410000 */
[----:B------:R-:W-:Y:S01]  /*8460*/  MOV R98, RZ ;  /* 0x000000ff00627202 */ /* 0x000fe20000000f00 */
[----:B------:R-:W-:Y:S01]  /*8470*/  @P0 FMUL.FTZ R98, R200, R196 ;  /* 0x000000c4c8620220 */ /* 0x000fe20000410000 */
[----:B------:R-:W-:Y:S01]  /*8480*/  LOP3.LUT P0, RZ, R151, 0xff0000, RZ, 0xc0, !PT ;  /* 0x00ff000097ff7812 */ /* 0x000fe2000780c0ff */
[----:B------:R-:W-:-:S03]  /*8490*/  HADD2.F32 R196, -RZ, R75.H0_H0 ;  /* 0x2000004bffc47230 */ /* 0x000fc60000004100 */
[----:B------:R-:W-:Y:S02]  /*84a0*/  F2FP.F16.F32.PACK_AB R98, R98, R197 ;  /* 0x000000c56262723e */ /* 0x000fe400000000ff */
        /* <DEDUP_REMOVED lines=9> */
[----:B------:R-:W-:Y:S02]  /*8540*/  ISETP.GE.U32.AND P0, PT, R150, RZ, PT ;  /* 0x000000ff9600720c */ /* 0x000fe40003f06070 */
[----:B------:R-:W-:Y:S02]  /*8550*/  MOV R150, RZ ;  /* 0x000000ff00967202 */ /* 0x000fe40000000f00 */
[----:B------:R-:W-:Y:S01]  /*8560*/  ISETP.GE.U32.AND.EX P0, PT, R151, 0x1000000, PT, P0 ;  /* 0x010000009700780c */ /* 0x000fe20003f06100 */
[----:B------:R-:W-:-:S05]  /*8570*/  HADD2.F32 R151, -RZ, R75.H1_H1 ;  /* 0x3000004bff977230 */ /* 0x000fca0000004100 */
[----:B------:R-:W-:-:S04]  /*8580*/  FFMA.FTZ R151, R193, UR12, R151 ;  /* 0x0000000cc1977c23 */ /* 0x000fc80008010097 */
[C---:B------:R-:W-:Y:S01]  /*8590*/  FMUL.FTZ R193, R151.reuse, UR5 ;  /* 0x0000000597c17c20 */ /* 0x040fe20008410000 */
[----:B------:R-:W-:Y:S02]  /*85a0*/  F2FP.F16.F32.PACK_AB R95, R151, R196 ;  /* 0x000000c4975f723e */ /* 0x000fe400000000ff */
[----:B------:R-:W-:Y:S02]  /*85b0*/  @P0 HADD2.F32 R99, -RZ, R99.H1_H1 ;  /* 0x30000063ff630230 */ /* 0x000fe40000004100 */
[----:B------:R-:W-:Y:S01]  /*85c0*/  FMUL.FTZ R193, R193, UR4 ;  /* 0x00000004c1c17c20 */ /* 0x000fe20008410000 */
[----:B------:R-:W-:-:S03]  /*85d0*/  @P0 HADD2.F32 R194, -RZ, R55.H1_H1 ;  /* 0x30000037ffc20230 */ /* 0x000fc60000004100 */
[-C--:B------:R-:W-:Y:S01]  /*85e0*/  @P0 FMUL.FTZ R150, R99, R193.reuse ;  /* 0x000000c163960220 */ /* 0x080fe20000410000 */
[----:B------:R-:W-:Y:S01]  /*85f0*/  MOV R99, RZ ;  /* 0x000000ff00637202 */ /* 0x000fe20000000f00 */
[----:B------:R-:W-:-:S05]  /*8600*/  @P0 FMUL.FTZ R99, R194, R193 ;  /* 0x000000c1c2630220 */ /* 0x000fca0000410000 */
[----:B------:R-:W-:-:S07]  /*8610*/  F2FP.F16.F32.PACK_AB R99, R99, R195 ;  /* 0x000000c36363723e */ /* 0x000fce00000000ff */
.L_x_3090:
        /* <DEDUP_REMOVED lines=13> */
[----:B------:R-:W-:Y:S01]  /*86f0*/  LOP3.LUT P2, RZ, R140, 0xff, RZ, 0xc0, !PT ;  /* 0x000000ff8cff7812 */ /* 0x000fe2000784c0ff */
[----:B------:R-:W-:Y:S01]  /*8700*/  HADD2.F32 R93, -RZ, R76.H0_H0 ;  /* 0x2000004cff5d7230 */ /* 0x000fe20000004100 */
[----:B------:R-:W-:Y:S01]  /*8710*/  MOV R151, RZ ;  /* 0x000000ff00977202 */ /* 0x000fe20000000f00 */
[----:B------:R-:W-:Y:S01]  /*8720*/  FADD.FTZ R92, R164, -R166 ;  /* 0x800000a6a45c7221 */ /* 0x000fe20000010000 */
[----:B------:R-:W-:Y:S01]  /*8730*/  MOV R102, RZ ;  /* 0x000000ff00667202 */ /* 0x000fe20000000f00 */
[----:B------:R-:W-:Y:S01]  /*8740*/  FFMA.FTZ R165, R165, UR13, R101 ;  /* 0x0000000da5a57c23 */ /* 0x000fe20008010065 */
[----:B------:R-:W-:Y:S01]  /*8750*/  LOP3.LUT P3, RZ, R140, 0xff0000, RZ, 0xc0, !PT ;  /* 0x00ff00008cff7812 */ /* 0x000fe2000786c0ff */
[----:B------:R-:W-:Y:S01]  /*8760*/  FFMA.FTZ R92, R92, UR12, R93 ;  /* 0x0000000c5c5c7c23 */ /* 0x000fe2000801005d */
[----:B------:R-:W-:Y:S01]  /*8770*/  FFMA.FTZ R161, R161, UR13, R101 ;  /* 0x0000000da1a17c23 */ /* 0x000fe20008010065 */
[----:B------:R-:W-:Y:S01]  /*8780*/  FADD.FTZ R95, R162, -R165 ;  /* 0x800000a5a25f7221 */ /* 0x000fe20000010000 */
[----:B------:R-:W-:Y:S01]  /*8790*/  MOV R162, RZ ;  /* 0x000000ff00a27202 */ /* 0x000fe20000000f00 */
[----:B------:R-:W-:Y:S01]  /*87a0*/  FMUL.FTZ R93, R92, UR5 ;  /* 0x000000055c5d7c20 */ /* 0x000fe20008410000 */
[----:B------:R-:W-:Y:S01]  /*87b0*/  FADD.FTZ R161, R158, -R161 ;  /* 0x800000a19ea17221 */ /* 0x000fe20000010000 */
[----:B-----5:R-:W-:Y:S01]  /*87c0*/  @P2 HADD2.F32 R94, -RZ, R96.H0_H0 ;  /* 0x20000060ff5e2230 */ /* 0x020fe20000004100 */
[----:B------:R-:W-:Y:S01]  /*87d0*/  MOV R158, RZ ;  /* 0x000000ff009e7202 */ /* 0x000fe20000000f00 */
[----:B------:R-:W-:Y:S01]  /*87e0*/  FMUL.FTZ R93, R93, UR4 ;  /* 0x000000045d5d7c20 */ /* 0x000fe20008410000 */
[--C-:B------:R-:W-:Y:S01]  /*87f0*/  FFMA.FTZ R159, R159, UR13, R101.reuse ;  /* 0x0000000d9f9f7c23 */ /* 0x100fe20008010065 */
[--C-:B------:R-:W-:Y:S01]  /*8800*/  FFMA.FTZ R157, R157, UR13, R101.reuse ;  /* 0x0000000d9d9d7c23 */ /* 0x100fe20008010065 */
[----:B------:R-:W-:Y:S01]  /*8810*/  FFMA.FTZ R155, R155, UR13, R101 ;  /* 0x0000000d9b9b7c23 */ /* 0x000fe20008010065 */
[----:B------:R-:W-:Y:S01]  /*8820*/  @P2 FMUL.FTZ R151, R93, R94 ;  /* 0x0000005e5d972220 */ /* 0x000fe20000410000 */
[----:B------:R-:W-:-:S02]  /*8830*/  @P2 HADD2.F32 R94, -RZ, R56.H0_H0 ;  /* 0x20000038ff5e2230 */ /* 0x000fc40000004100 */
[----:B------:R-:W-:Y:S01]  /*8840*/  FADD.FTZ R157, R154, -R157 ;  /* 0x8000009d9a9d7221 */ /* 0x000fe20000010000 */
[----:B------:R-:W-:Y:S01]  /*8850*/  MOV R154, RZ ;  /* 0x000000ff009a7202 */ /* 0x000fe20000000f00 */
[----:B------:R-:W-:Y:S01]  /*8860*/  FADD.FTZ R155, R152, -R155 ;  /* 0x8000009b989b7221 */ /* 0x000fe20000010000 */
[----:B------:R-:W-:Y:S01]  /*8870*/  MOV R152, RZ ;  /* 0x000000ff00987202 */ /* 0x000fe20000000f00 */
[----:B------:R-:W-:Y:S01]  /*8880*/  @P2 FMUL.FTZ R102, R94, R93 ;  /* 0x0000005d5e662220 */ /* 0x000fe20000410000 */
[----:B------:R-:W-:Y:S01]  /*8890*/  LOP3.LUT P2, RZ, R140, 0xff00, RZ, 0xc0, !PT ;  /* 0x0000ff008cff7812 */ /* 0x000fe2000784c0ff */
[----:B------:R-:W-:Y:S02]  /*88a0*/  HADD2.F32 R93, -RZ, R76.H1_H1 ;  /* 0x3000004cff5d7230 */ /* 0x000fe40000004100 */
[----:B------:R-:W-:-:S03]  /*88b0*/  FFMA.FTZ R153, R153, UR13, R101 ;  /* 0x0000000d99997c23 */ /* 0x000fc60008010065 */
[----:B------:R-:W-:Y:S01]  /*88c0*/  FFMA.FTZ R95, R95, UR12, R93 ;  /* 0x0000000c5f5f7c23 */ /* 0x000fe2000801005d */
[----:B------:R-:W-:Y:S01]  /*88d0*/  FFMA.FTZ R93, R163, UR13, R101 ;  /* 0x0000000da35d7c23 */ /* 0x000fe20008010065 */
[----:B------:R-:W-:Y:S02]  /*88e0*/  @P3 HADD2.F32 R163, -RZ, R57.H0_H0 ;  /* 0x20000039ffa33230 */ /* 0x000fe40000004100 */
[----:B------:R-:W-:Y:S01]  /*88f0*/  FADD.FTZ R153, R149, -R153 ;  /* 0x8000009995997221 */ /* 0x000fe20000010000 */
[C---:B------:R-:W-:Y:S01]  /*8900*/  FMUL.FTZ R94, R95.reuse, UR5 ;  /* 0x000000055f5e7c20 */ /* 0x040fe20008410000 */
[----:B------:R-:W-:Y:S01]  /*8910*/  FADD.FTZ R93, R160, -R93 ;  /* 0x8000005da05d7221 */ /* 0x000fe20000010000 */
[----:B------:R-:W-:Y:S01]  /*8920*/  MOV R160, RZ ;  /* 0x000000ff00a07202 */ /* 0x000fe20000000f00 */
[----:B------:R-:W-:Y:S02]  /*8930*/  @P2 HADD2.F32 R96, -RZ, R96.H1_H1 ;  /* 0x30000060ff602230 */ /* 0x000fe40000004100 */
[----:B------:R-:W-:Y:S01]  /*8940*/  FMUL.FTZ R94, R94, UR4 ;  /* 0x000000045e5e7c20 */ /* 0x000fe20008410000 */
[----:B------:R-:W-:Y:S01]  /*8950*/  @P2 HADD2.F32 R103, -RZ, R56.H1_H1 ;  /* 0x30000038ff672230 */ /* 0x000fe20000004100 */
[----:B------:R-:W-:-:S02]  /*8960*/  F2FP.F16.F32.PACK_AB R92, R95, R92 ;  /* 0x0000005c5f5c723e */ /* 0x000fc400000000ff */
        /* <DEDUP_REMOVED lines=10> */
[----:B------:R-:W-:Y:S01]  /*8a10*/  @P3 FMUL.FTZ R160, R94, R103 ;  /* 0x000000675ea03220 */ /* 0x000fe20000410000 */
[----:B------:R-:W-:Y:S01]  /*8a20*/  MOV R103, RZ ;  /* 0x000000ff00677202 */ /* 0x000fe20000000f00 */
[----:B------:R-:W-:Y:S01]  /*8a30*/  @P3 FMUL.FTZ R103, R163, R94 ;  /* 0x0000005ea3673220 */ /* 0x000fe20000410000 */
[----:B------:R-:W-:-:S03]  /*8a40*/  HADD2.F32 R94, -RZ, R77.H1_H1 ;  /* 0x3000004dff5e7230 */ /* 0x000fc60000004100 */
[----:B------:R-:W-:Y:S02]  /*8a50*/  @P2 HADD2.F32 R97, -RZ, R97.H1_H1 ;  /* 0x30000061ff612230 */ /* 0x000fe40000004100 */
[----:B------:R-:W-:Y:S01]  /*8a60*/  FFMA.FTZ R161, R161, UR12, R94 ;  /* 0x0000000ca1a17c23 */ /* 0x000fe2000801005e */
[----:B------:R-:W-:-:S03]  /*8a70*/  @P2 HADD2.F32 R163, -RZ, R57.H1_H1 ;  /* 0x30000039ffa32230 */ /* 0x000fc60000004100 */
[C---:B------:R-:W-:Y:S01]  /*8a80*/  FMUL.FTZ R94, R161.reuse, UR5 ;  /* 0x00000005a15e7c20 */ /* 0x040fe20008410000 */
[----:B------:R-:W-:-:S03]  /*8a90*/  F2FP.F16.F32.PACK_AB R93, R161, R93 ;  /* 0x0000005da15d723e */ /* 0x000fc600000000ff */
[----:B------:R-:W-:-:S04]  /*8aa0*/  FMUL.FTZ R94, R94, UR4 ;  /* 0x000000045e5e7c20 */ /* 0x000fc80008410000 */
[----:B------:R-:W-:Y:S01]  /*8ab0*/  @P2 FMUL.FTZ R158, R94, R97 ;  /* 0x000000615e9e2220 */ /* 0x000fe20000410000 */
        /* <DEDUP_REMOVED lines=12> */
[----:B------:R-:W-:Y:S01]  /*8b80*/  @P2 FMUL.FTZ R156, R163, R159 ;  /* 0x0000009fa39c2220 */ /* 0x000fe20000410000 */
[----:B------:R-:W-:Y:S01]  /*8b90*/  MOV R159, RZ ;  /* 0x000000ff009f7202 */ /* 0x000fe20000000f00 */
[----:B------:R-:W-:Y:S01]  /*8ba0*/  @P2 FMUL.FTZ R159, R164, R163 ;  /* 0x000000a3a49f2220 */ /* 0x000fe20000410000 */
[----:B------:R-:W-:Y:S01]  /*8bb0*/  LOP3.LUT P2, RZ, R141, 0xff00, RZ, 0xc0, !PT ;  /* 0x0000ff008dff7812 */ /* 0x000fe2000784c0ff */
[----:B------:R-:W-:-:S05]  /*8bc0*/  HADD2.F32 R163, -RZ, R78.H1_H1 ;  /* 0x3000004effa37230 */ /* 0x000fca0000004100 */
[----:B------:R-:W-:-:S04]  /*8bd0*/  FFMA.FTZ R163, R157, UR12, R163 ;  /* 0x0000000c9da37c23 */ /* 0x000fc800080100a3 */
[C---:B------:R-:W-:Y:S01]  /*8be0*/  FMUL.FTZ R157, R163.reuse, UR5 ;  /* 0x00000005a39d7c20 */ /* 0x040fe20008410000 */
[----:B------:R-:W-:Y:S02]  /*8bf0*/  F2FP.F16.F32.PACK_AB R94, R163, R94 ;  /* 0x0000005ea35e723e */ /* 0x000fe400000000ff */
[----:B------:R-:W-:Y:S02]  /*8c00*/  @P2 HADD2.F32 R98, -RZ, R98.H1_H1 ;  /* 0x30000062ff622230 */ /* 0x000fe40000004100 */
[----:B------:R-:W-:Y:S01]  /*8c10*/  FMUL.FTZ R157, R157, UR4 ;  /* 0x000000049d9d7c20 */ /* 0x000fe20008410000 */
[----:B------:R-:W-:-:S03]  /*8c20*/  @P2 HADD2.F32 R164, -RZ, R58.H1_H1 ;  /* 0x3000003affa42230 */ /* 0x000fc60000004100 */
[----:B------:R-:W-:Y:S01]  /*8c30*/  @P2 FMUL.FTZ R154, R157, R98 ;  /* 0x000000629d9a2220 */ /* 0x000fe20000410000 */
[----:B------:R-:W-:Y:S01]  /*8c40*/  MOV R98, RZ ;  /* 0x000000ff00627202 */ /* 0x000fe20000000f00 */
[----:B------:R-:W-:Y:S01]  /*8c50*/  @P2 FMUL.FTZ R98, R164, R157 ;  /* 0x0000009da4622220 */ /* 0x000fe20000410000 */
[----:B------:R-:W-:Y:S01]  /*8c60*/  LOP3.LUT P2, RZ, R141, 0xff0000, RZ, 0xc0, !PT ;  /* 0x00ff00008dff7812 */ /* 0x000fe2000784c0ff */
[----:B------:R-:W-:-:S03]  /*8c70*/  HADD2.F32 R157, -RZ, R79.H0_H0 ;  /* 0x2000004fff9d7230 */ /* 0x000fc60000004100 */
[----:B------:R-:W-:Y:S02]  /*8c80*/  F2FP.F16.F32.PACK_AB R98, R98, R159 ;  /* 0x0000009f6262723e */ /* 0x000fe400000000ff */
[----:B------:R-:W-:-:S04]  /*8c90*/  FFMA.FTZ R157, R155, UR12, R157 ;  /* 0x0000000c9b9d7c23 */ /* 0x000fc8000801009d */
[----:B------:R-:W-:-:S03]  /*8ca0*/  FMUL.FTZ R164, R157, UR5 ;  /* 0x000000059da47c20 */ /* 0x000fc60008410000 */
[----:B------:R-:W-:Y:S02]  /*8cb0*/  @P2 HADD2.F32 R155, -RZ, R99.H0_H0 ;  /* 0x20000063ff9b2230 */ /* 0x000fe40000004100 */
[----:B------:R-:W-:Y:S01]  /*8cc0*/  FMUL.FTZ R164, R164, UR4 ;  /* 0x00000004a4a47c20 */ /* 0x000fe20008410000 */
[----:B------:R-:W-:-:S03]  /*8cd0*/  @P2 HADD2.F32 R165, -RZ, R59.H0_H0 ;  /* 0x2000003bffa52230 */ /* 0x000fc60000004100 */
[----:B------:R-:W-:Y:S01]  /*8ce0*/  @P2 FMUL.FTZ R152, R164, R155 ;  /* 0x0000009ba4982220 */ /* 0x000fe20000410000 */
        /* <DEDUP_REMOVED lines=14> */
[----:B------:R-:W-:-:S05]  /*8dd0*/  @P2 FMUL.FTZ R99, R153, R149 ;  /* 0x0000009599632220 */ /* 0x000fca0000410000 */
[----:B------:R-:W-:Y:S01]  /*8de0*/  F2FP.F16.F32.PACK_AB R99, R99, R155 ;  /* 0x0000009b6363723e */ /* 0x000fe200000000ff */
[----:B------:R-:W-:Y:S06]  /*8df0*/  BRA `(.L_x_3092) ;  /* 0x0000000400b47947 */ /* 0x000fec0003800000 */
.L_x_3091:
[--C-:B------:R-:W-:Y:S01]  /*8e00*/  FFMA.FTZ R166, R166, UR13, R101.reuse ;  /* 0x0000000da6a67c23 */ /* 0x100fe20008010065 */
[----:B------:R-:W-:Y:S01]  /*8e10*/  HADD2.F32 R102, -RZ, R76.H0_H0 ;  /* 0x2000004cff667230 */ /* 0x000fe20000004100 */
[----:B------:R-:W-:Y:S01]  /*8e20*/  LOP3.LUT P2, RZ, R140, 0xff, RZ, 0xc0, !PT ;  /* 0x000000ff8cff7812 */ /* 0x000fe2000784c0ff */
[--C-:B------:R-:W-:Y:S01]  /*8e30*/  FFMA.FTZ R165, R165, UR13, R101.reuse ;  /* 0x0000000da5a57c23 */ /* 0x100fe20008010065 */
[----:B------:R-:W-:Y:S01]  /*8e40*/  FADD.FTZ R166, R164, -R166 ;  /* 0x800000a6a4a67221 */ /* 0x000fe20000010000 */
[----:B------:R-:W-:Y:S01]  /*8e50*/  MOV R151, RZ ;  /* 0x000000ff00977202 */ /* 0x000fe20000000f00 */
[----:B------:R-:W-:Y:S01]  /*8e60*/  FFMA.FTZ R163, R163, UR13, R101 ;  /* 0x0000000da3a37c23 */ /* 0x000fe20008010065 */
[----:B------:R-:W-:Y:S01]  /*8e70*/  FADD.FTZ R165, R162, -R165 ;  /* 0x800000a5a2a57221 */ /* 0x000fe20000010000 */
[----:B------:R-:W-:Y:S01]  /*8e80*/  FFMA.FTZ R102, R166, UR12, R102 ;  /* 0x0000000ca6667c23 */ /* 0x000fe20008010066 */
[----:B------:R-:W-:Y:S01]  /*8e90*/  MOV R162, RZ ;  /* 0x000000ff00a27202 */ /* 0x000fe20000000f00 */
[----:B------:R-:W-:Y:S01]  /*8ea0*/  FADD.FTZ R163, R160, -R163 ;  /* 0x800000a3a0a37221 */ /* 0x000fe20000010000 */
[----:B------:R-:W-:Y:S01]  /*8eb0*/  MOV R160, RZ ;  /* 0x000000ff00a07202 */ /* 0x000fe20000000f00 */
[----:B------:R-:W-:Y:S01]  /*8ec0*/  FMUL.FTZ R102, R102, UR5 ;  /* 0x0000000566667c20 */ /* 0x000fe20008410000 */
[--C-:B------:R-:W-:Y:S01]  /*8ed0*/  FFMA.FTZ R161, R161, UR13, R101.reuse ;  /* 0x0000000da1a17c23 */ /* 0x100fe20008010065 */
[----:B------:R-:W-:Y:S01]  /*8ee0*/  FFMA.FTZ R159, R159, UR13, R101 ;  /* 0x0000000d9f9f7c23 */ /* 0x000fe20008010065 */
[----:B------:R-:W-:-:S02]  /*8ef0*/  @P2 HADD2.F32 R164, -RZ, R56.H0_H0 ;  /* 0x20000038ffa42230 */ /* 0x000fc40000004100 */
[----:B------:R-:W-:Y:S01]  /*8f00*/  FMUL.FTZ R103, R102, UR4 ;  /* 0x0000000466677c20 */ /* 0x000fe20008410000 */
[----:B-----5:R-:W-:Y:S02]  /*8f10*/  @P2 HADD2.F32 R102, -RZ, R96.H0_H0 ;  /* 0x20000060ff662230 */ /* 0x020fe40000004100 */
[----:B------:R-:W-:Y:S01]  /*8f20*/  FADD.FTZ R161, R158, -R161 ;  /* 0x800000a19ea17221 */ /* 0x000fe20000010000 */
[----:B------:R-:W-:Y:S02]  /*8f30*/  HADD2.F32 R158, -RZ, R77.H1_H1 ;  /* 0x3000004dff9e7230 */ /* 0x000fe40000004100 */
[----:B------:R-:W-:Y:S01]  /*8f40*/  FADD.FTZ R159, R156, -R159 ;  /* 0x8000009f9c9f7221 */ /* 0x000fe20000010000 */
[----:B------:R-:W-:Y:S02]  /*8f50*/  HADD2.F32 R156, -RZ, R78.H0_H0 ;  /* 0x2000004eff9c7230 */ /* 0x000fe40000004100 */
[-C--:B------:R-:W-:Y:S01]  /*8f60*/  @P2 FMUL.FTZ R151, R102, R103.reuse ;  /* 0x0000006766972220 */ /* 0x080fe20000410000 */
[----:B------:R-:W-:Y:S01]  /*8f70*/  MOV R102, RZ ;  /* 0x000000ff00667202 */ /* 0x000fe20000000f00 */
[----:B------:R-:W-:Y:S01]  /*8f80*/  @P2 FMUL.FTZ R102, R164, R103 ;  /* 0x00000067a4662220 */ /* 0x000fe20000410000 */
[----:B------:R-:W-:Y:S01]  /*8f90*/  LOP3.LUT P2, RZ, R140, 0xff00, RZ, 0xc0, !PT ;  /* 0x0000ff008cff7812 */ /* 0x000fe2000784c0ff */
[----:B------:R-:W-:-:S02]  /*8fa0*/  HADD2.F32 R103, -RZ, R76.H1_H1 ;  /* 0x3000004cff677230 */ /* 0x000fc40000004100 */
[----:B------:R-:W-:Y:S01]  /*8fb0*/  FFMA.FTZ R161, R161, UR12, R158 ;  /* 0x0000000ca1a17c23 */ /* 0x000fe2000801009e */
[----:B------:R-:W-:Y:S01]  /*8fc0*/  MOV R158, RZ ;  /* 0x000000ff009e7202 */ /* 0x000fe20000000f00 */
[----:B------:R-:W-:Y:S01]  /*8fd0*/  FFMA.FTZ R156, R159, UR12, R156 ;  /* 0x0000000c9f9c7c23 */ /* 0x000fe2000801009c */
[----:B------:R-:W-:Y:S01]  /*8fe0*/  FFMA.FTZ R157, R157, UR13, R101 ;  /* 0x0000000d9d9d7c23 */ /* 0x000fe20008010065 */
[----:B------:R-:W-:Y:S01]  /*8ff0*/  FFMA.FTZ R103, R165, UR12, R103 ;  /* 0x0000000ca5677c23 */ /* 0x000fe20008010067 */
[----:B------:R-:W-:Y:S01]  /*9000*/  FMUL.FTZ R161, R161, UR5 ;  /* 0x00000005a1a17c20 */ /* 0x000fe20008410000 */
[----:B------:R-:W-:Y:S01]  /*9010*/  FMUL.FTZ R156, R156, UR5 ;  /* 0x000000059c9c7c20 */ /* 0x000fe20008410000 */
[----:B------:R-:W-:Y:S01]  /*9020*/  FADD.FTZ R157, R154, -R157 ;  /* 0x8000009d9a9d7221 */ /* 0x000fe20000010000 */
[----:B------:R-:W-:Y:S01]  /*9030*/  FMUL.FTZ R103, R103, UR5 ;  /* 0x0000000567677c20 */ /* 0x000fe20008410000 */
[----:B------:R-:W-:Y:S01]  /*9040*/  FMUL.FTZ R161, R161, UR4 ;  /* 0x00000004a1a17c20 */ /* 0x000fe20008410000 */
[----:B------:R-:W-:Y:S01]  /*9050*/  LOP3.LUT P4, RZ, R141, 0xff00, RZ, 0xc0, !PT ;  /* 0x0000ff008dff7812 */ /* 0x000fe2000788c0ff */
[----:B------:R-:W-:-:S02]  /*9060*/  @P2 HADD2.F32 R96, -RZ, R96.H1_H1 ;  /* 0x30000060ff602230 */ /* 0x000fc40000004100 */
[----:B------:R-:W-:Y:S01]  /*9070*/  FMUL.FTZ R103, R103, UR4 ;  /* 0x0000000467677c20 */ /* 0x000fe20008410000 */
[----:B------:R-:W-:Y:S01]  /*9080*/  @P2 HADD2.F32 R164, -RZ, R56.H1_H1 ;  /* 0x30000038ffa42230 */ /* 0x000fe20000004100 */
[----:B------:R-:W-:Y:S01]  /*9090*/  LOP3.LUT P3, RZ, R141, 0xff0000, RZ, 0xc0, !PT ;  /* 0x00ff00008dff7812 */ /* 0x000fe2000786c0ff */
[----:B------:R-:W-:Y:S02]  /*90a0*/  HADD2.F32 R154, -RZ, R78.H1_H1 ;  /* 0x3000004eff9a7230 */ /* 0x000fe40000004100 */
[-C--:B------:R-:W-:Y:S01]  /*90b0*/  @P2 FMUL.FTZ R162, R96, R103.reuse ;  /* 0x0000006760a22220 */ /* 0x080fe20000410000 */
[----:B------:R-:W-:Y:S01]  /*90c0*/  MOV R96, RZ ;  /* 0x000000ff00607202 */ /* 0x000fe20000000f00 */
[----:B------:R-:W-:Y:S01]  /*90d0*/  @P2 FMUL.FTZ R96, R164, R103 ;  /* 0x00000067a4602220 */ /* 0x000fe20000410000 */
[----:B------:R-:W-:Y:S01]  /*90e0*/  HADD2.F32 R103, -RZ, R77.H0_H0 ;  /* 0x2000004dff677230 */ /* 0x000fe20000004100 */
[----:B------:R-:W-:Y:S01]  /*90f0*/  LOP3.LUT P2, RZ, R140, 0xff0000, RZ, 0xc0, !PT ;  /* 0x00ff00008cff7812 */ /* 0x000fe2000784c0ff */
[----:B------:R-:W-:Y:S01]  /*9100*/  FFMA.FTZ R154, R157, UR12, R154 ;  /* 0x0000000c9d9a7c23 */ /* 0x000fe2000801009a */
[--C-:B------:R-:W-:Y:S01]  /*9110*/  FFMA.FTZ R155, R155, UR13, R101.reuse ;  /* 0x0000000d9b9b7c23 */ /* 0x100fe20008010065 */
[----:B------:R-:W-:Y:S01]  /*9120*/  FFMA.FTZ R153, R153, UR13, R101 ;  /* 0x0000000d99997c23 */ /* 0x000fe20008010065 */
[----:B------:R-:W-:Y:S01]  /*9130*/  FFMA.FTZ R103, R163, UR12, R103 ;  /* 0x0000000ca3677c23 */ /* 0x000fe20008010067 */
[----:B------:R-:W-:Y:S01]  /*9140*/  F2FP.F16.F32.PACK_AB R96, R96, R102 ;  /* 0x000000666060723e */ /* 0x000fe200000000ff */
[----:B------:R-:W-:Y:S01]  /*9150*/  FADD.FTZ R155, R152, -R155 ;  /* 0x8000009b989b7221 */ /* 0x000fe20000010000 */
[----:B------:R-:W-:Y:S01]  /*9160*/  FADD.FTZ R149, R149, -R153 ;  /* 0x8000009995957221 */ /* 0x000fe20000010000 */
[----:B------:R-:W-:Y:S01]  /*9170*/  FMUL.FTZ R103, R103, UR5 ;  /* 0x0000000567677c20 */ /* 0x000fe20008410000 */
[----:B------:R-:W-:Y:S01]  /*9180*/  HADD2.F32 R153, -RZ, R79.H1_H1 ;  /* 0x3000004fff997230 */ /* 0x000fe20000004100 */
[----:B------:R-:W-:-:S02]  /*9190*/  MOV R152, RZ ;  /* 0x000000ff00987202 */ /* 0x000fc40000000f00 */
[----:B------:R-:W-:Y:S01]  /*91a0*/  FMUL.FTZ R163, R103, UR4 ;  /* 0x0000000467a37c20 */ /* 0x000fe20008410000 */
[----:B------:R-:W-:Y:S02]  /*91b0*/  @P2 HADD2.F32 R103, -RZ, R97.H0_H0 ;  /* 0x20000061ff672230 */ /* 0x000fe40000004100 */
[----:B------:R-:W-:Y:S01]  /*91c0*/  FFMA.FTZ R149, R149, UR12, R153 ;  /* 0x0000000c95957c23 */ /* 0x000fe20008010099 */
        /* <DEDUP_REMOVED lines=27> */
[-C--:B------:R-:W-:Y:S01]  /*9380*/  @P4 FMUL.FTZ R154, R98, R140.reuse ;  /* 0x0000008c629a4220 */ /* 0x080fe20000410000 */
[----:B------:R-:W-:Y:S01]  /*9390*/  MOV R98, RZ ;  /* 0x000000ff00627202 */ /* 0x000fe20000000f00 */
[----:B------:R-:W-:Y:S01]  /*93a0*/  @P4 FMUL.FTZ R98, R141, R140 ;  /* 0x0000008c8d624220 */ /* 0x000fe20000410000 */
[----:B------:R-:W-:Y:S02]  /*93b0*/  HADD2.F32 R140, -RZ, R79.H0_H0 ;  /* 0x2000004fff8c7230 */ /* 0x000fe40000004100 */
[----:B------:R-:W-:Y:S02]  /*93c0*/  @P3 HADD2.F32 R141, -RZ, R99.H0_H0 ;  /* 0x20000063ff8d3230 */ /* 0x000fe40000004100 */
[----:B------:R-:W-:Y:S01]  /*93d0*/  F2FP.F16.F32.PACK_AB R98, R98, R159 ;  /* 0x0000009f6262723e */ /* 0x000fe200000000ff */
[----:B------:R-:W-:Y:S01]  /*93e0*/  FFMA.FTZ R140, R155, UR12, R140 ;  /* 0x0000000c9b8c7c23 */ /* 0x000fe2000801008c */
[----:B------:R-:W-:-:S03]  /*93f0*/  @P2 HADD2.F32 R155, -RZ, R59.H1_H1 ;  /* 0x3000003bff9b2230 */ /* 0x000fc60000004100 */
[----:B------:R-:W-:-:S04]  /*9400*/  FMUL.FTZ R140, R140, UR5 ;  /* 0x000000058c8c7c20 */ /* 0x000fc80008410000 */
[----:B------:R-:W-:-:S04]  /*9410*/  FMUL.FTZ R140, R140, UR4 ;  /* 0x000000048c8c7c20 */ /* 0x000fc80008410000 */
[-C--:B------:R-:W-:Y:S01]  /*9420*/  @P3 FMUL.FTZ R152, R141, R140.reuse ;  /* 0x0000008c8d983220 */ /* 0x080fe20000410000 */
[----:B------:R-:W-:Y:S01]  /*9430*/  MOV R141, RZ ;  /* 0x000000ff008d7202 */ /* 0x000fe20000000f00 */
[----:B------:R-:W-:Y:S01]  /*9440*/  @P3 FMUL.FTZ R141, R153, R140 ;  /* 0x0000008c998d3220 */ /* 0x000fe20000410000 */
[----:B------:R-:W-:Y:S01]  /*9450*/  FMUL.FTZ R153, R149, UR5 ;  /* 0x0000000595997c20 */ /* 0x000fe20008410000 */
[----:B------:R-:W-:Y:S01]  /*9460*/  @P2 HADD2.F32 R149, -RZ, R99.H1_H1 ;  /* 0x30000063ff952230 */ /* 0x000fe20000004100 */
[----:B------:R-:W-:Y:S02]  /*9470*/  MOV R99, RZ ;  /* 0x000000ff00637202 */ /* 0x000fe40000000f00 */
[----:B------:R-:W-:Y:S01]  /*9480*/  FMUL.FTZ R153, R153, UR4 ;  /* 0x0000000499997c20 */ /* 0x000fe20008410000 */
[----:B------:R-:W-:-:S03]  /*9490*/  MOV R140, RZ ;  /* 0x000000ff008c7202 */ /* 0x000fc60000000f00 */
[-C--:B------:R-:W-:Y:S01]  /*94a0*/  @P2 FMUL.FTZ R99, R155, R153.reuse ;  /* 0x000000999b632220 */ /* 0x080fe20000410000 */
[----:B------:R-:W-:-:S04]  /*94b0*/  @P2 FMUL.FTZ R140, R149, R153 ;  /* 0x00000099958c2220 */ /* 0x000fc80000410000 */
[----:B------:R-:W-:-:S07]  /*94c0*/  F2FP.F16.F32.PACK_AB R99, R99, R141 ;  /* 0x0000008d6363723e */ /* 0x000fce00000000ff */
.L_x_3092:
        /* <DEDUP_REMOVED lines=15> */
[----:B------:R-:W-:Y:S01]  /*95c0*/  CS2R R128, SRZ ;  /* 0x0000000000807805 */ /* 0x000fe2000001ff00 */
        /* <DEDUP_REMOVED lines=8> */
[----:B-----5:R-:W-:-:S02]  /*9650*/  @P2 HADD2.F32 R94, -RZ, R96.H0_H0 ;  /* 0x20000060ff5e2230 */ /* 0x020fc40000004100 */
[--C-:B------:R-:W-:Y:S01]  /*9660*/  FFMA.FTZ R138, R138, UR13, R101.reuse ;  /* 0x0000000d8a8a7c23 */ /* 0x100fe20008010065 */
[----:B------:R-:W-:Y:S01]  /*9670*/  FMUL.FTZ R93, R93, UR4 ;  /* 0x000000045d5d7c20 */ /* 0x000fe20008410000 */
[--C-:B------:R-:W-:Y:S01]  /*9680*/  FFMA.FTZ R142, R142, UR13, R101.reuse ;  /* 0x0000000d8e8e7c23 */ /* 0x100fe20008010065 */
[--C-:B------:R-:W-:Y:S01]  /*9690*/  FFMA.FTZ R144, R144, UR13, R101.reuse ;  /* 0x0000000d90907c23 */ /* 0x100fe20008010065 */
[----:B------:R-:W-:Y:S01]  /*96a0*/  FFMA.FTZ R146, R146, UR13, R101 ;  /* 0x0000000d92927c23 */ /* 0x000fe20008010065 */
[----:B------:R-:W-:Y:S01]  /*96b0*/  @P2 FMUL.FTZ R128, R93, R94 ;  /* 0x0000005e5d802220 */ /* 0x000fe20000410000 */
[----:B------:R-:W-:Y:S02]  /*96c0*/  @P2 HADD2.F32 R94, -RZ, R60.H0_H0 ;  /* 0x2000003cff5e2230 */ /* 0x000fe40000004100 */
[----:B------:R-:W-:Y:S01]  /*96d0*/  FADD.FTZ R142, R143, -R142 ;  /* 0x8000008e8f8e7221 */ /* 0x000fe20000010000 */
[----:B------:R-:W-:Y:S01]  /*96e0*/  FADD.FTZ R141, R145, -R144 ;  /* 0x80000090918d7221 */ /* 0x000fe20000010000 */
[----:B------:R-:W-:Y:S01]  /*96f0*/  FADD.FTZ R146, R147, -R146 ;  /* 0x8000009293927221 */ /* 0x000fe20000010000 */
[----:B------:R-:W-:Y:S01]  /*9700*/  @P2 FMUL.FTZ R102, R94, R93 ;  /* 0x0000005d5e662220 */ /* 0x000fe20000410000 */
[----:B------:R-:W-:Y:S01]  /*9710*/  LOP3.LUT P2, RZ, R132, 0xff00, RZ, 0xc0, !PT ;  /* 0x0000ff0084ff7812 */ /* 0x000fe2000784c0ff */
[----:B------:R-:W-:-:S05]  /*9720*/  HADD2.F32 R93, -RZ, R80.H1_H1 ;  /* 0x30000050ff5d7230 */ /* 0x000fca0000004100 */
[----:B------:R-:W-:Y:S01]  /*9730*/  FFMA.FTZ R95, R95, UR12, R93 ;  /* 0x0000000c5f5f7c23 */ /* 0x000fe2000801005d */
[----:B------:R-:W-:Y:S01]  /*9740*/  FFMA.FTZ R93, R131, UR13, R101 ;  /* 0x0000000d835d7c23 */ /* 0x000fe20008010065 */
[----:B------:R-:W-:Y:S02]  /*9750*/  @P3 HADD2.F32 R131, -RZ, R61.H0_H0 ;  /* 0x2000003dff833230 */ /* 0x000fe40000004100 */
[----:B------:R-:W-:Y:S01]  /*9760*/  FMUL.FTZ R94, R95, UR5 ;  /* 0x000000055f5e7c20 */ /* 0x000fe20008410000 */
        /* <DEDUP_REMOVED lines=29> */
[----:B------:R-:W-:Y:S01]  /*9940*/  LOP3.LUT P2, RZ, R133, 0xff, RZ, 0xc0, !PT ;  /* 0x000000ff85ff7812 */ /* 0x000fe2000784c0ff */
[----:B------:R-:W-:Y:S02]  /*9950*/  HADD2.F32 R134, -RZ, R82.H0_H0 ;  /* 0x20000052ff867230 */ /* 0x000fe40000004100 */
[----:B------:R-:W-:Y:S01]  /*9960*/  FADD.FTZ R94, R139, -R138 ;  /* 0x8000008a8b5e7221 */ /* 0x000fe20000010000 */
[----:B------:R-:W-:Y:S02]  /*9970*/  MOV R138, RZ ;  /* 0x000000ff008a7202 */ /* 0x000fe40000000f00 */
[----:B------:R-:W-:Y:S01]  /*9980*/  F2FP.F16.F32.PACK_AB R97, R97, R103 ;  /* 0x000000676161723e */ /* 0x000fe200000000ff */
[----:B------:R-:W-:Y:S01]  /*9990*/  FFMA.FTZ R94, R94, UR12, R134 ;  /* 0x0000000c5e5e7c23 */ /* 0x000fe20008010086 */
[----:B------:R-:W-:-:S03]  /*99a0*/  MOV R134, RZ ;  /* 0x000000ff00867202 */ /* 0x000fc60000000f00 */
[----:B------:R-:W-:Y:S02]  /*99b0*/  FMUL.FTZ R135, R94, UR5 ;  /* 0x000000055e877c20 */ /* 0x000fe40008410000 */
[----:B------:R-:W-:Y:S02]  /*99c0*/  @P2 HADD2.F32 R136, -RZ, R98.H0_H0 ;  /* 0x20000062ff882230 */ /* 0x000fe40000004100 */
[----:B------:R-:W-:-:S04]  /*99d0*/  FMUL.FTZ R135, R135, UR4 ;  /* 0x0000000487877c20 */ /* 0x000fc80008410000 */
[----:B------:R-:W-:Y:S01]  /*99e0*/  @P2 FMUL.FTZ R134, R135, R136 ;  /* 0x0000008887862220 */ /* 0x000fe20000410000 */
[----:B------:R-:W-:-:S05]  /*99f0*/  @P2 HADD2.F32 R136, -RZ, R62.H0_H0 ;  /* 0x2000003eff882230 */ /* 0x000fca0000004100 */
        /* <DEDUP_REMOVED lines=40> */
.L_x_3093:
[--C-:B------:R-:W-:Y:S01]  /*9c80*/  FFMA.FTZ R128, R128, UR13, R101.reuse ;  /* 0x0000000d80807c23 */ /* 0x100fe20008010065 */
[----:B------:R-:W-:Y:S01]  /*9c90*/  HADD2.F32 R102, -RZ, R80.H0_H0 ;  /* 0x20000050ff667230 */ /* 0x000fe20000004100 */
[----:B------:R-:W-:Y:S01]  /*9ca0*/  LOP3.LUT P2, RZ, R132, 0xff, RZ, 0xc0, !PT ;  /* 0x000000ff84ff7812 */ /* 0x000fe2000784c0ff */
[--C-:B------:R-:W-:Y:S01]  /*9cb0*/  FFMA.FTZ R130, R130, UR13, R101.reuse ;  /* 0x0000000d82827c23 */ /* 0x100fe20008010065 */
[----:B------:R-:W-:Y:S01]  /*9cc0*/  FADD.FTZ R128, R129, -R128 ;  /* 0x8000008081807221 */ /* 0x000fe20000010000 */
[--C-:B------:R-:W-:Y:S01]  /*9cd0*/  FFMA.FTZ R131, R131, UR13, R101.reuse ;  /* 0x0000000d83837c23 */ /* 0x100fe20008010065 */
[----:B------:R-:W-:Y:S01]  /*9ce0*/  FFMA.FTZ R136, R136, UR13, R101 ;  /* 0x0000000d88887c23 */ /* 0x000fe20008010065 */
[----:B------:R-:W-:Y:S01]  /*9cf0*/  FADD.FTZ R130, R134, -R130 ;  /* 0x8000008286827221 */ /* 0x000fe20000010000 */
[----:B------:R-:W-:Y:S01]  /*9d00*/  FFMA.FTZ R102, R128, UR12, R102 ;  /* 0x0000000c80667c23 */ /* 0x000fe20008010066 */
[----:B------:R-:W-:Y:S01]  /*9d10*/  MOV R128, RZ ;  /* 0x000000ff00807202 */ /* 0x000fe20000000f00 */
[----:B------:R-:W-:Y:S01]  /*9d20*/  FADD.FTZ R131, R135, -R131 ;  /* 0x8000008387837221 */ /* 0x000fe20000010000 */
[----:B------:R-:W-:Y:S01]  /*9d30*/  FADD.FTZ R136, R137, -R136 ;  /* 0x8000008889887221 */ /* 0x000fe20000010000 */
[----:B------:R-:W-:Y:S01]  /*9d40*/  FMUL.FTZ R102, R102, UR5 ;  /* 0x0000000566667c20 */ /* 0x000fe20008410000 */
[--C-:B------:R-:W-:Y:S01]  /*9d50*/  FFMA.FTZ R138, R138, UR13, R101.reuse ;  /* 0x0000000d8a8a7c23 */ /* 0x100fe20008010065 */
[----:B------:R-:W-:Y:S01]  /*9d60*/  FFMA.FTZ R142, R142, UR13, R101 ;  /* 0x0000000d8e8e7c23 */ /* 0x000fe20008010065 */
[----:B------:R-:W-:-:S02]  /*9d70*/  @P2 HADD2.F32 R129, -RZ, R60.H0_H0 ;  /* 0x2000003cff812230 */ /* 0x000fc40000004100 */
[----:B------:R-:W-:Y:S01]  /*9d80*/  FMUL.FTZ R103, R102, UR4 ;  /* 0x0000000466677c20 */ /* 0x000fe20008410000 */
[----:B-----5:R-:W-:Y:S02]  /*9d90*/  @P2 HADD2.F32 R102, -RZ, R96.H0_H0 ;  /* 0x20000060ff662230 */ /* 0x020fe40000004100 */
[----:B------:R-:W-:Y:S01]  /*9da0*/  FADD.FTZ R138, R139, -R138 ;  /* 0x8000008a8b8a7221 */ /* 0x000fe20000010000 */
[----:B------:R-:W-:Y:S01]  /*9db0*/  MOV R137, RZ ;  /* 0x000000ff00897202 */ /* 0x000fe20000000f00 */
[----:B------:R-:W-:Y:S01]  /*9dc0*/  FADD.FTZ R142, R143, -R142 ;  /* 0x8000008e8f8e7221 */ /* 0x000fe20000010000 */
[----:B------:R-:W-:Y:S01]  /*9dd0*/  LOP3.LUT P4, RZ, R133, 0xff00, RZ, 0xc0, !PT ;  /* 0x0000ff0085ff7812 */ /* 0x000fe2000788c0ff */
[-C--:B------:R-:W-:Y:S01]  /*9de0*/  @P2 FMUL.FTZ R128, R102, R103.reuse ;  /* 0x0000006766802220 */ /* 0x080fe20000410000 */
[----:B------:R-:W-:Y:S01]  /*9df0*/  MOV R102, RZ ;  /* 0x000000ff00667202 */ /* 0x000fe20000000f00 */
[----:B------:R-:W-:Y:S01]  /*9e00*/  @P2 FMUL.FTZ R102, R129, R103 ;  /* 0x0000006781662220 */ /* 0x000fe20000410000 */
[----:B------:R-:W-:Y:S01]  /*9e10*/  LOP3.LUT P2, RZ, R132, 0xff00, RZ, 0xc0, !PT ;  /* 0x0000ff0084ff7812 */ /* 0x000fe2000784c0ff */
[----:B------:R-:W-:Y:S01]  /*9e20*/  HADD2.F32 R103, -RZ, R80.H1_H1 ;  /* 0x30000050ff677230 */ /* 0x000fe20000004100 */
[----:B------:R-:W-:Y:S01]  /*9e30*/  MOV R129, RZ ;  /* 0x000000ff00817202 */ /* 0x000fe20000000f00 */
[----:B------:R-:W-:Y:S01]  /*9e40*/  FFMA.FTZ R144, R144, UR13, R101 ;  /* 0x0000000d90907c23 */ /* 0x000fe20008010065 */
[----:B------:R-:W-:Y:S01]  /*9e50*/  LOP3.LUT P3, RZ, R133, 0xff0000, RZ, 0xc0, !PT ;  /* 0x00ff000085ff7812 */ /* 0x000fe2000786c0ff */
[----:B------:R-:W-:-:S02]  /*9e60*/  HADD2.F32 R139, -RZ, R83.H1_H1 ;  /* 0x30000053ff8b7230 */ /* 0x000fc40000004100 */
[----:B------:R-:W-:Y:S01]  /*9e70*/  FFMA.FTZ R103, R130, UR12, R103 ;  /* 0x0000000c82677c23 */ /* 0x000fe20008010067 */
[----:B------:R-:W-:-:S03]  /*9e80*/  FADD.FTZ R144, R145, -R144 ;  /* 0x8000009091907221 */ /* 0x000fc60000010000 */
[----:B------:R-:W-:Y:S02]  /*9e90*/  FMUL.FTZ R103, R103, UR5 ;  /* 0x0000000567677c20 */ /* 0x000fe40008410000 */
[----:B------:R-:W-:Y:S02]  /*9ea0*/  @P2 HADD2.F32 R96, -RZ, R96.H1_H1 ;  /* 0x30000060ff602230 */ /* 0x000fe40000004100 */
[----:B------:R-:W-:Y:S01]  /*9eb0*/  FMUL.FTZ R103, R103, UR4 ;  /* 0x0000000467677c20 */ /* 0x000fe20008410000 */
[----:B------:R-:W-:-:S03]  /*9ec0*/  @P2 HADD2.F32 R130, -RZ, R60.H1_H1 ;  /* 0x3000003cff822230 */ /* 0x000fc60000004100 */
[-C--:B------:R-:W-:Y:S01]  /*9ed0*/  @P2 FMUL.FTZ R129, R96, R103.reuse ;  /* 0x0000006760812220 */ /* 0x080fe20000410000 */
[----:B------:R-:W-:Y:S01]  /*9ee0*/  MOV R96, RZ ;  /* 0x000000ff00607202 */ /* 0x000fe20000000f00 */
[----:B------:R-:W-:Y:S01]  /*9ef0*/  @P2 FMUL.FTZ R96, R130, R103 ;  /* 0x0000006782602220 */ /* 0x000fe20000410000 */
[----:B------:R-:W-:Y:S01]  /*9f00*/  HADD2.F32 R103, -RZ, R81.H0_H0 ;  /* 0x20000051ff677230 */ /* 0x000fe20000004100 */
[----:B------:R-:W-:Y:S02]  /*9f10*/  LOP3.LUT P2, RZ, R132, 0xff0000, RZ, 0xc0, !PT ;  /* 0x00ff000084ff7812 */ /* 0x000fe4000784c0ff */
[----:B------:R-:W-:Y:S02]  /*9f20*/  MOV R130, RZ ;  /* 0x000000ff00827202 */ /* 0x000fe40000000f00 */
[----:B------:R-:W-:Y:S01]  /*9f30*/  FFMA.FTZ R103, R131, UR12, R103 ;  /* 0x0000000c83677c23 */ /* 0x000fe20008010067 */
[----:B------:R-:W-:-:S03]  /*9f40*/  F2FP.F16.F32.PACK_AB R96, R96, R102 ;  /* 0x000000666060723e */ /* 0x000fc600000000ff */
[----:B------:R-:W-:-:S04]  /*9f50*/  FMUL.FTZ R103, R103, UR5 ;  /* 0x0000000567677c20 */ /* 0x000fc80008410000 */
[----:B------:R-:W-:Y:S01]  /*9f60*/  FMUL.FTZ R131, R103, UR4 ;  /* 0x0000000467837c20 */ /* 0x000fe20008410000 */
[----:B------:R-:W-:Y:S02]  /*9f70*/  @P2 HADD2.F32 R103, -RZ, R97.H0_H0 ;  /* 0x20000061ff672230 */ /* 0x000fe40000004100 */
[----:B------:R-:W-:-:S03]  /*9f80*/  @P2 HADD2.F32 R134, -RZ, R61.H0_H0 ;  /* 0x2000003dff862230 */ /* 0x000fc60000004100 */
[-C--:B------:R-:W-:Y:S01]  /*9f90*/  @P2 FMUL.FTZ R130, R103, R131.reuse ;  /* 0x0000008367822220 */ /* 0x080fe20000410000 */
        /* <DEDUP_REMOVED lines=17> */
[----:B------:R-:W-:-:S03]  /*a0b0*/  FFMA.FTZ R138, R146, UR13, R101 ;  /* 0x0000000d928a7c23 */ /* 0x000fc60008010065 */
[----:B------:R-:W-:Y:S01]  /*a0c0*/  FMUL.FTZ R134, R134, UR5 ;  /* 0x0000000586867c20 */ /* 0x000fe20008410000 */
[----:B------:R-:W-:Y:S02]  /*a0d0*/  FADD.FTZ R138, R147, -R138 ;  /* 0x8000008a938a7221 */ /* 0x000fe40000010000 */
[--C-:B------:R-:W-:Y:S02]  /*a0e0*/  @P2 HADD2.F32 R136, -RZ, R98.reuse.H0_H0 ;  /* 0x20000062ff882230 */ /* 0x100fe40000004100 */
[----:B------:R-:W-:Y:S01]  /*a0f0*/  FMUL.FTZ R135, R134, UR4 ;  /* 0x0000000486877c20 */ /* 0x000fe20008410000 */
[----:B------:R-:W-:Y:S01]  /*a100*/  MOV R134, RZ ;  /* 0x000000ff00867202 */ /* 0x000fe20000000f00 */
[----:B------:R-:W-:Y:S02]  /*a110*/  @P4 HADD2.F32 R98, -RZ, R98.H1_H1 ;  /* 0x30000062ff624230 */ /* 0x000fe40000004100 */
[----:B------:R-:W-:Y:S01]  /*a120*/  FFMA.FTZ R138, R138, UR12, R139 ;  /* 0x0000000c8a8a7c23 */ /* 0x000fe2000801008b */
[----:B------:R-:W-:Y:S01]  /*a130*/  @P2 FMUL.FTZ R134, R136, R135 ;  /* 0x0000008788862220 */ /* 0x000fe20000410000 */
[----:B------:R-:W-:-:S02]  /*a140*/  @P2 HADD2.F32 R136, -RZ, R62.H0_H0 ;  /* 0x2000003eff882230 */ /* 0x000fc40000004100 */
[----:B------:R-:W-:-:S03]  /*a150*/  @P3 HADD2.F32 R139, -RZ, R63.H0_H0 ;  /* 0x2000003fff8b3230 */ /* 0x000fc60000004100 */
[----:B------:R-:W-:Y:S01]  /*a160*/  @P2 FMUL.FTZ R137, R136, R135 ;  /* 0x0000008788892220 */ /* 0x000fe20000410000 */
[----:B------:R-:W-:Y:S01]  /*a170*/  HADD2.F32 R135, -RZ, R82.H1_H1 ;  /* 0x30000052ff877230 */ /* 0x000fe20000004100 */
[----:B------:R-:W-:Y:S02]  /*a180*/  ISETP.GE.U32.AND P2, PT, R132, RZ, PT ;  /* 0x000000ff8400720c */ /* 0x000fe40003f46070 */
[----:B------:R-:W-:Y:S02]  /*a190*/  MOV R136, RZ ;  /* 0x000000ff00887202 */ /* 0x000fe40000000f00 */
[----:B------:R-:W-:Y:S01]  /*a1a0*/  FFMA.FTZ R135, R142, UR12, R135 ;  /* 0x0000000c8e877c23 */ /* 0x000fe20008010087 */
[----:B------:R-:W-:Y:S01]  /*a1b0*/  ISETP.GE.U32.AND.EX P2, PT, R133, 0x1000000, PT, P2 ;  /* 0x010000008500780c */ /* 0x000fe20003f46120 */
[----:B------:R-:W-:Y:S02]  /*a1c0*/  @P4 HADD2.F32 R133, -RZ, R62.H1_H1 ;  /* 0x3000003eff854230 */ /* 0x000fe40000004100 */
[----:B------:R-:W-:Y:S01]  /*a1d0*/  FMUL.FTZ R132, R135, UR5 ;  /* 0x0000000587847c20 */ /* 0x000fe20008410000 */
[----:B------:R-:W-:-:S03]  /*a1e0*/  MOV R135, RZ ;  /* 0x000000ff00877202 */ /* 0x000fc60000000f00 */
[----:B------:R-:W-:-:S04]  /*a1f0*/  FMUL.FTZ R132, R132, UR4 ;  /* 0x0000000484847c20 */ /* 0x000fc80008410000 */
[-C--:B------:R-:W-:Y:S01]  /*a200*/  @P4 FMUL.FTZ R135, R98, R132.reuse ;  /* 0x0000008462874220 */ /* 0x080fe20000410000 */
[----:B------:R-:W-:Y:S01]  /*a210*/  MOV R98, RZ ;  /* 0x000000ff00627202 */ /* 0x000fe20000000f00 */
[----:B------:R-:W-:Y:S01]  /*a220*/  @P4 FMUL.FTZ R98, R133, R132 ;  /* 0x0000008485624220 */ /* 0x000fe20000410000 */
[----:B------:R-:W-:Y:S02]  /*a230*/  HADD2.F32 R132, -RZ, R83.H0_H0 ;  /* 0x20000053ff847230 */ /* 0x000fe40000004100 */
[----:B------:R-:W-:Y:S02]  /*a240*/  @P3 HADD2.F32 R133, -RZ, R99.H0_H0 ;  /* 0x20000063ff853230 */ /* 0x000fe40000004100 */
[----:B------:R-:W-:Y:S02]  /*a250*/  @P2 HADD2.F32 R141, -RZ, R63.H1_H1 ;  /* 0x3000003fff8d2230 */ /* 0x000fe40000004100 */
[----:B------:R-:W-:Y:S01]  /*a260*/  FFMA.FTZ R132, R144, UR12, R132 ;  /* 0x0000000c90847c23 */ /* 0x000fe20008010084 */
[----:B------:R-:W-:-:S03]  /*a270*/  F2FP.F16.F32.PACK_AB R98, R98, R137 ;  /* 0x000000896262723e */ /* 0x000fc600000000ff */
        /* <DEDUP_REMOVED lines=13> */
.L_x_3094:
        /* <DEDUP_REMOVED lines=10> */
[----:B------:R-:W-:Y:S01]  /*a3f0*/  FFMA.FTZ R107, R107, UR13, R101 ;  /* 0x0000000d6b6b7c23 */ /* 0x000fe20008010065 */
        /* <DEDUP_REMOVED lines=12> */
[----:B------:R-:W-:Y:S01]  /*a4c0*/  FFMA.FTZ R121, R121, UR13, R101 ;  /* 0x0000000d79797c23 */ /* 0x000fe20008010065 */
[----:B-----5:R-:W-:-:S02]  /*a4d0*/  @P2 HADD2.F32 R94, -RZ, R96.H0_H0 ;  /* 0x20000060ff5e2230 */ /* 0x020fc40000004100 */
        /* <DEDUP_REMOVED lines=8> */
[----:B------:R-:W-:Y:S02]  /*a560*/  @P3 HADD2.F32 R107, -RZ, R65.H0_H0 ;  /* 0x20000041ff6b3230 */ /* 0x000fe40000004100 */
[----:B------:R-:W-:Y:S01]  /*a570*/  @P2 FMUL.FTZ R102, R94, R93 ;  /* 0x0000005d5e662220 */ /* 0x000fe20000410000 */
[----:B------:R-:W-:Y:S01]  /*a580*/  LOP3.LUT P2, RZ, R122, 0xff00, RZ, 0xc0, !PT ;  /* 0x0000ff007aff7812 */ /* 0x000fe2000784c0ff */
[----:B------:R-:W-:-:S05]  /*a590*/  HADD2.F32 R93, -RZ, R84.H1_H1 ;  /* 0x30000054ff5d7230 */ /* 0x000fca0000004100 */
[----:B------:R-:W-:Y:S01]  /*a5a0*/  FFMA.FTZ R95, R95, UR12, R93 ;  /* 0x0000000c5f5f7c23 */ /* 0x000fe2000801005d */
[----:B------:R-:W-:Y:S01]  /*a5b0*/  FFMA.FTZ R93, R111, UR13, R101 ;  /* 0x0000000d6f5d7c23 */ /* 0x000fe20008010065 */
[----:B------:R-:W-:Y:S02]  /*a5c0*/  CS2R R110, SRZ ;  /* 0x00000000006e7805 */ /* 0x000fe4000001ff00 */
        /* <DEDUP_REMOVED lines=19> */
[----:B------:R-:W-:Y:S02]  /*a700*/  HADD2.F32 R94, -RZ, R85.H1_H1 ;  /* 0x30000055ff5e7230 */ /* 0x000fe40000004100 */
[----:B------:R-:W-:Y:S01]  /*a710*/  FADD.FTZ R107, R113, -R120 ;  /* 0x80000078716b7221 */ /* 0x000fe20000010000 */
[----:B------:R-:W-:Y:S01]  /*a720*/  MOV R120, RZ ;  /* 0x000000ff00787202 */ /* 0x000fe20000000f00 */
        /* <DEDUP_REMOVED lines=12> */
[----:B------:R-:W-:Y:S01]  /*a7f0*/  FADD.FTZ R121, R118, -R125 ;  /* 0x8000007d76797221 */ /* 0x000fe20000010000 */
[----:B------:R-:W-:Y:S02]  /*a800*/  F2FP.F16.F32.PACK_AB R97, R97, R103 ;  /* 0x000000676161723e */ /* 0x000fe400000000ff */
        /* <DEDUP_REMOVED lines=32> */
[----:B------:R-:W-:Y:S01]  /*aa10*/  ISETP.GE.U32.AND P2, PT, R122, RZ, PT ;  /* 0x000000ff7a00720c */ /* 0x000fe20003f46070 */
[----:B------:R-:W-:-:S03]  /*aa20*/  HADD2.F32 R117, -RZ, R87.H1_H1 ;  /* 0x30000057ff757230 */ /* 0x000fc60000004100 */
[----:B------:R-:W-:Y:S02]  /*aa30*/  ISETP.GE.U32.AND.EX P2, PT, R123, 0x1000000, PT, P2 ;  /* 0x010000007b00780c */ /* 0x000fe40003f46120 */
[----:B------:R-:W-:Y:S01]  /*aa40*/  FFMA.FTZ R119, R119, UR12, R117 ;  /* 0x0000000c77777c23 */ /* 0x000fe20008010075 */
[----:B------:R-:W-:-:S03]  /*aa50*/  MOV R117, RZ ;  /* 0x000000ff00757202 */ /* 0x000fc60000000f00 */
[C---:B------:R-:W-:Y:S01]  /*aa60*/  FMUL.FTZ R122, R119.reuse, UR5 ;  /* 0x00000005777a7c20 */ /* 0x040fe20008410000 */
[----:B------:R-:W-:-:S03]  /*aa70*/  F2FP.F16.F32.PACK_AB R95, R119, R121 ;  /* 0x00000079775f723e */ /* 0x000fc600000000ff */
[----:B------:R-:W-:-:S03]  /*aa80*/  FMUL.FTZ R122, R122, UR4 ;  /* 0x000000047a7a7c20 */ /* 0x000fc60008410000 */
[----:B------:R-:W-:Y:S02]  /*aa90*/  @P2 HADD2.F32 R99, -RZ, R99.H1_H1 ;  /* 0x30000063ff632230 */ /* 0x000fe40000004100 */
[----:B------:R-:W-:-:S03]  /*aaa0*/  @P2 HADD2.F32 R123, -RZ, R67.H1_H1 ;  /* 0x30000043ff7b2230 */ /* 0x000fc60000004100 */
[----:B------:R-:W-:Y:S01]  /*aab0*/  @P2 FMUL.FTZ R117, R122, R99 ;  /* 0x000000637a752220 */ /* 0x000fe20000410000 */
[----:B------:R-:W-:Y:S01]  /*aac0*/  MOV R99, RZ ;  /* 0x000000ff00637202 */ /* 0x000fe20000000f00 */
[----:B------:R-:W-:-:S05]  /*aad0*/  @P2 FMUL.FTZ R99, R123, R122 ;  /* 0x0000007a7b632220 */ /* 0x000fca0000410000 */
[----:B------:R-:W-:Y:S01]  /*aae0*/  F2FP.F16.F32.PACK_AB R99, R99, R118 ;  /* 0x000000766363723e */ /* 0x000fe200000000ff */
[----:B------:R-:W-:Y:S06]  /*aaf0*/  BRA `(.L_x_3096) ;  /* 0x0000000400b47947 */ /* 0x000fec0003800000 */
.L_x_3095:
[--C-:B------:R-:W-:Y:S01]  /*ab00*/  FFMA.FTZ R107, R107, UR13, R101.reuse ;  /* 0x0000000d6b6b7c23 */ /* 0x100fe20008010065 */
[----:B------:R-:W-:Y:S01]  /*ab10*/  HADD2.F32 R102, -RZ, R84.H0_H0 ;  /* 0x20000054ff667230 */ /* 0x000fe20000004100 */
[----:B------:R-:W-:Y:S01]  /*ab20*/  LOP3.LUT P2, RZ, R122, 0xff, RZ, 0xc0, !PT ;  /* 0x000000ff7aff7812 */ /* 0x000fe2000784c0ff */
[----:B------:R-:W-:Y:S01]  /*ab30*/  FFMA.FTZ R109, R109, UR13, R101 ;  /* 0x0000000d6d6d7c23 */ /* 0x000fe20008010065 */
[----:B------:R-:W-:Y:S01]  /*ab40*/  FADD.FTZ R107, R108, -R107 ;  /* 0x8000006b6c6b7221 */ /* 0x000fe20000010000 */
[----:B------:R-:W-:Y:S01]  /*ab50*/  MOV R108, RZ ;  /* 0x000000ff006c7202 */ /* 0x000fe20000000f00 */
[----:B------:R-:W-:Y:S01]  /*ab60*/  FFMA.FTZ R111, R111, UR13, R101 ;  /* 0x0000000d6f6f7c23 */ /* 0x000fe20008010065 */
[----:B------:R-:W-:Y:S01]  /*ab70*/  FADD.FTZ R109, R110, -R109 ;  /* 0x8000006d6e6d7221 */ /* 0x000fe20000010000 */
[----:B------:R-:W-:Y:S01]  /*ab80*/  FFMA.FTZ R102, R107, UR12, R102 ;  /* 0x0000000c6b667c23 */ /* 0x000fe20008010066 */
[----:B------:R-:W-:Y:S01]  /*ab90*/  MOV R110, RZ ;  /* 0x000000ff006e7202 */ /* 0x000fe20000000f00 */
[----:B------:R-:W-:Y:S01]  /*aba0*/  FADD.FTZ R111, R112, -R111 ;  /* 0x8000006f706f7221 */ /* 0x000fe20000010000 */
[--C-:B------:R-:W-:Y:S01]  /*abb0*/  FFMA.FTZ R120, R120, UR13, R101.reuse ;  /* 0x0000000d78787c23 */ /* 0x100fe20008010065 */
[----:B------:R-:W-:Y:S01]  /*abc0*/  FMUL.FTZ R102, R102, UR5 ;  /* 0x0000000566667c20 */ /* 0x000fe20008410000 */
[--C-:B------:R-:W-:Y:S01]  /*abd0*/  FFMA.FTZ R121, R121, UR13, R101.reuse ;  /* 0x0000000d79797c23 */ /* 0x100fe20008010065 */
[----:B------:R-:W-:Y:S01]  /*abe0*/  FFMA.FTZ R124, R124, UR13, R101 ;  /* 0x0000000d7c7c7c23 */ /* 0x000fe20008010065 */
[----:B------:R-:W-:-:S02]  /*abf0*/  @P2 HADD2.F32 R107, -RZ, R64.H0_H0 ;  /* 0x20000040ff6b2230 */ /* 0x000fc40000004100 */
[----:B------:R-:W-:Y:S01]  /*ac00*/  FMUL.FTZ R103, R102, UR4 ;  /* 0x0000000466677c20 */ /* 0x000fe20008410000 */
[----:B-----5:R-:W-:Y:S02]  /*ac10*/  @P2 HADD2.F32 R102, -RZ, R96.H0_H0 ;  /* 0x20000060ff662230 */ /* 0x020fe40000004100 */
[----:B------:R-:W-:Y:S01]  /*ac20*/  FADD.FTZ R120, R113, -R120 ;  /* 0x8000007871787221 */ /* 0x000fe20000010000 */
[----:B------:R-:W-:Y:S01]  /*ac30*/  FADD.FTZ R121, R116, -R121 ;  /* 0x8000007974797221 */ /* 0x000fe20000010000 */
[----:B------:R-:W-:Y:S01]  /*ac40*/  LOP3.LUT P4, RZ, R123, 0xff00, RZ, 0xc0, !PT ;  /* 0x0000ff007bff7812 */ /* 0x000fe2000788c0ff */
[----:B------:R-:W-:Y:S01]  /*ac50*/  FADD.FTZ R124, R117, -R124 ;  /* 0x8000007c757c7221 */ /* 0x000fe20000010000 */
[-C--:B------:R-:W-:Y:S01]  /*ac60*/  @P2 FMUL.FTZ R108, R102, R103.reuse ;  /* 0x00000067666c2220 */ /* 0x080fe20000410000 */
[----:B------:R-:W-:Y:S01]  /*ac70*/  MOV R102, RZ ;  /* 0x000000ff00667202 */ /* 0x000fe20000000f00 */
[----:B------:R-:W-:Y:S01]  /*ac80*/  @P2 FMUL.FTZ R102, R107, R103 ;  /* 0x000000676b662220 */ /* 0x000fe20000410000 */
[----:B------:R-:W-:Y:S01]  /*ac90*/  LOP3.LUT P2, RZ, R122, 0xff00, RZ, 0xc0, !PT ;  /* 0x0000ff007aff7812 */ /* 0x000fe2000784c0ff */
[----:B------:R-:W-:-:S02]  /*aca0*/  HADD2.F32 R103, -RZ, R84.H1_H1 ;  /* 0x30000054ff677230 */ /* 0x000fc40000004100 */
[--C-:B------:R-:W-:Y:S01]  /*acb0*/  FFMA.FTZ R125, R125, UR13, R101.reuse ;  /* 0x0000000d7d7d7c23 */ /* 0x100fe20008010065 */
[----:B------:R-:W-:Y:S01]  /*acc0*/  LOP3.LUT P3, RZ, R123, 0xff0000, RZ, 0xc0, !PT ;  /* 0x00ff00007bff7812 */ /* 0x000fe2000786c0ff */
[----:B------:R-:W-:Y:S01]  /*acd0*/  FFMA.FTZ R126, R126, UR13, R101 ;  /* 0x0000000d7e7e7c23 */ /* 0x000fe20008010065 */
[----:B------:R-:W-:Y:S01]  /*ace0*/  FFMA.FTZ R103, R109, UR12, R103 ;  /* 0x0000000c6d677c23 */ /* 0x000fe20008010067 */
[----:B------:R-:W-:Y:S01]  /*acf0*/  MOV R109, RZ ;  /* 0x000000ff006d7202 */ /* 0x000fe20000000f00 */
[----:B------:R-:W-:Y:S02]  /*ad00*/  @P4 HADD2.F32 R117, -RZ, R66.H1_H1 ;  /* 0x30000042ff754230 */ /* 0x000fe40000004100 */
[----:B------:R-:W-:Y:S01]  /*ad10*/  FADD.FTZ R125, R118, -R125 ;  /* 0x8000007d767d7221 */ /* 0x000fe20000010000 */
[----:B------:R-:W-:Y:S01]  /*ad20*/  FMUL.FTZ R103, R103, UR5 ;  /* 0x0000000567677c20 */ /* 0x000fe20008410000 */
[----:B------:R-:W-:Y:S01]  /*ad30*/  FADD.FTZ R119, R119, -R126 ;  /* 0x8000007e77777221 */ /* 0x000fe20000010000 */
[----:B------:R-:W-:-:S02]  /*ad40*/  @P2 HADD2.F32 R96, -RZ, R96.H1_H1 ;  /* 0x30000060ff602230 */ /* 0x000fc40000004100 */
[----:B------:R-:W-:Y:S01]  /*ad50*/  FMUL.FTZ R103, R103, UR4 ;  /* 0x0000000467677c20 */ /* 0x000fe20008410000 */
[----:B------:R-:W-:Y:S02]  /*ad60*/  @P2 HADD2.F32 R107, -RZ, R64.H1_H1 ;  /* 0x30000040ff6b2230 */ /* 0x000fe40000004100 */
[----:B------:R-:W-:Y:S02]  /*ad70*/  @P3 HADD2.F32 R118, -RZ, R99.H0_H0 ;  /* 0x20000063ff763230 */ /* 0x000fe40000004100 */
[-C--:B------:R-:W-:Y:S01]  /*ad80*/  @P2 FMUL.FTZ R109, R96, R103.reuse ;  /* 0x00000067606d2220 */ /* 0x080fe20000410000 */
[----:B------:R-:W-:Y:S01]  /*ad90*/  MOV R96, RZ ;  /* 0x000000ff00607202 */ /* 0x000fe20000000f00 */
[----:B------:R-:W-:Y:S01]  /*ada0*/  @P2 FMUL.FTZ R96, R107, R103 ;  /* 0x000000676b602220 */ /* 0x000fe20000410000 */
[----:B------:R-:W-:Y:S01]  /*adb0*/  HADD2.F32 R103, -RZ, R85.H0_H0 ;  /* 0x20000055ff677230 */ /* 0x000fe20000004100 */
[----:B------:R-:W-:-:S03]  /*adc0*/  LOP3.LUT P2, RZ, R122, 0xff0000, RZ, 0xc0, !PT ;  /* 0x00ff00007aff7812 */ /* 0x000fc6000784c0ff */
[----:B------:R-:W-:Y:S01]  /*add0*/  F2FP.F16.F32.PACK_AB R96, R96, R102 ;  /* 0x000000666060723e */ /* 0x000fe200000000ff */
[----:B------:R-:W-:-:S04]  /*ade0*/  FFMA.FTZ R103, R111, UR12, R103 ;  /* 0x0000000c6f677c23 */ /* 0x000fc80008010067 */
        /* <DEDUP_REMOVED lines=8> */
[----:B------:R-:W-:Y:S01]  /*ae70*/  HADD2.F32 R107, -RZ, R85.H1_H1 ;  /* 0x30000055ff6b7230 */ /* 0x000fe20000004100 */
[----:B------:R-:W-:-:S04]  /*ae80*/  MOV R111, RZ ;  /* 0x000000ff006f7202 */ /* 0x000fc80000000f00 */
[----:B------:R-:W-:Y:S01]  /*ae90*/  FFMA.FTZ R107, R120, UR12, R107 ;  /* 0x0000000c786b7c23 */ /* 0x000fe2000801006b */
[----:B------:R-:W-:-:S03]  /*aea0*/  HADD2.F32 R120, -RZ, R87.H1_H1 ;  /* 0x30000057ff787230 */ /* 0x000fc60000004100 */
[----:B------:R-:W-:Y:S02]  /*aeb0*/  FMUL.FTZ R107, R107, UR5 ;  /* 0x000000056b6b7c20 */ /* 0x000fe40008410000 */
[----:B------:R-:W-:Y:S01]  /*aec0*/  FFMA.FTZ R119, R119, UR12, R120 ;  /* 0x0000000c77777c23 */ /* 0x000fe20008010078 */
[----:B------:R-:W-:Y:S02]  /*aed0*/  @P2 HADD2.F32 R97, -RZ, R97.H1_H1 ;  /* 0x30000061ff612230 */ /* 0x000fe40000004100 */
[----:B------:R-:W-:Y:S01]  /*aee0*/  FMUL.FTZ R107, R107, UR4 ;  /* 0x000000046b6b7c20 */ /* 0x000fe20008410000 */
[----:B------:R-:W-:Y:S02]  /*aef0*/  @P2 HADD2.F32 R112, -RZ, R65.H1_H1 ;  /* 0x30000041ff702230 */ /* 0x000fe40000004100 */
[----:B------:R-:W-:Y:S02]  /*af00*/  @P3 HADD2.F32 R120, -RZ, R67.H0_H0 ;  /* 0x20000043ff783230 */ /* 0x000fe40000004100 */
[-C--:B------:R-:W-:Y:S01]  /*af10*/  @P2 FMUL.FTZ R111, R97, R107.reuse ;  /* 0x0000006b616f2220 */ /* 0x080fe20000410000 */
[----:B------:R-:W-:Y:S01]  /*af20*/  MOV R97, RZ ;  /* 0x000000ff00617202 */ /* 0x000fe20000000f00 */
[----:B------:R-:W-:Y:S01]  /*af30*/  @P2 FMUL.FTZ R97, R112, R107 ;  /* 0x0000006b70612220 */ /* 0x000fe20000410000 */
[----:B------:R-:W-:Y:S01]  /*af40*/  HADD2.F32 R107, -RZ, R86.H0_H0 ;  /* 0x20000056ff6b7230 */ /* 0x000fe20000004100 */
[----:B------:R-:W-:-:S02]  /*af50*/  LOP3.LUT P2, RZ, R123, 0xff, RZ, 0xc0, !PT ;  /* 0x000000ff7bff7812 */ /* 0x000fc4000784c0ff */
[----:B------:R-:W-:Y:S02]  /*af60*/  MOV R112, RZ ;  /* 0x000000ff00707202 */ /* 0x000fe40000000f00 */
[----:B------:R-:W-:Y:S01]  /*af70*/  FFMA.FTZ R107, R121, UR12, R107 ;  /* 0x0000000c796b7c23 */ /* 0x000fe2000801006b */
[----:B------:R-:W-:-:S03]  /*af80*/  F2FP.F16.F32.PACK_AB R97, R97, R103 ;  /* 0x000000676161723e */ /* 0x000fc600000000ff */
[----:B------:R-:W-:-:S04]  /*af90*/  FMUL.FTZ R107, R107, UR5 ;  /* 0x000000056b6b7c20 */ /* 0x000fc80008410000 */
[----:B------:R-:W-:Y:S01]  /*afa0*/  FMUL.FTZ R113, R107, UR4 ;  /* 0x000000046b717c20 */ /* 0x000fe20008410000 */
[----:B------:R-:W-:Y:S02]  /*afb0*/  @P2 HADD2.F32 R107, -RZ, R98.H0_H0 ;  /* 0x20000062ff6b2230 */ /* 0x000fe40000004100 */
[----:B------:R-:W-:Y:S02]  /*afc0*/  @P2 HADD2.F32 R116, -RZ, R66.H0_H0 ;  /* 0x20000042ff742230 */ /* 0x000fe40000004100 */
[----:B------:R-:W-:Y:S02]  /*afd0*/  @P4 HADD2.F32 R98, -RZ, R98.H1_H1 ;  /* 0x30000062ff624230 */ /* 0x000fe40000004100 */
[-C--:B------:R-:W-:Y:S01]  /*afe0*/  @P2 FMUL.FTZ R112, R107, R113.reuse ;  /* 0x000000716b702220 */ /* 0x080fe20000410000 */
[----:B------:R-:W-:Y:S01]  /*aff0*/  MOV R107, RZ ;  /* 0x000000ff006b7202 */ /* 0x000fe20000000f00 */
[----:B------:R-:W-:Y:S01]  /*b000*/  @P2 FMUL.FTZ R107, R116, R113 ;  /* 0x00000071746b2220 */ /* 0x000fe20000410000 */
[----:B------:R-:W-:Y:S01]  /*b010*/  HADD2.F32 R113, -RZ, R86.H1_H1 ;  /* 0x30000056ff717230 */ /* 0x000fe20000004100 */
[----:B------:R-:W-:-:S04]  /*b020*/  ISETP.GE.U32.AND P2, PT, R122, RZ, PT ;  /* 0x000000ff7a00720c */ /* 0x000fc80003f46070 */
[----:B------:R-:W-:Y:S01]  /*b030*/  FFMA.FTZ R113, R124, UR12, R113 ;  /* 0x0000000c7c717c23 */ /* 0x000fe20008010071 */
[----:B------:R-:W-:-:S03]  /*b040*/  ISETP.GE.U32.AND.EX P2, PT, R123, 0x1000000, PT, P2 ;  /* 0x010000007b00780c */ /* 0x000fc60003f46120 */
[----:B------:R-:W-:-:S04]  /*b050*/  FMUL.FTZ R113, R113, UR5 ;  /* 0x0000000571717c20 */ /* 0x000fc80008410000 */
[----:B------:R-:W-:Y:S01]  /*b060*/  FMUL.FTZ R116, R113, UR4 ;  /* 0x0000000471747c20 */ /* 0x000fe20008410000 */
[----:B------:R-:W-:-:S03]  /*b070*/  MOV R113, RZ ;  /* 0x000000ff00717202 */ /* 0x000fc60000000f00 */
[-C--:B------:R-:W-:Y:S01]  /*b080*/  @P4 FMUL.FTZ R113, R98, R116.reuse ;  /* 0x0000007462714220 */ /* 0x080fe20000410000 */
[----:B------:R-:W-:Y:S01]  /*b090*/  MOV R98, RZ ;  /* 0x000000ff00627202 */ /* 0x000fe20000000f00 */
[----:B------:R-:W-:Y:S01]  /*b0a0*/  @P4 FMUL.FTZ R98, R117, R116 ;  /* 0x0000007475624220 */ /* 0x000fe20000410000 */
[----:B------:R-:W-:Y:S02]  /*b0b0*/  HADD2.F32 R116, -RZ, R87.H0_H0 ;  /* 0x20000057ff747230 */ /* 0x000fe40000004100 */
[----:B------:R-:W-:Y:S02]  /*b0c0*/  @P2 HADD2.F32 R121, -RZ, R67.H1_H1 ;  /* 0x30000043ff792230 */ /* 0x000fe40000004100 */
[----:B------:R-:W-:Y:S01]  /*b0d0*/  F2FP.F16.F32.PACK_AB R98, R98, R107 ;  /* 0x0000006b6262723e */ /* 0x000fe200000000ff */
[----:B------:R-:W-:-:S04]  /*b0e0*/  FFMA.FTZ R116, R125, UR12, R116 ;  /* 0x0000000c7d747c23 */ /* 0x000fc80008010074 */
[----:B------:R-:W-:-:S04]  /*b0f0*/  FMUL.FTZ R116, R116, UR5 ;  /* 0x0000000574747c20 */ /* 0x000fc80008410000 */
[----:B------:R-:W-:Y:S01]  /*b100*/  FMUL.FTZ R117, R116, UR4 ;  /* 0x0000000474757c20 */ /* 0x000fe20008410000 */
[----:B------:R-:W-:-:S03]  /*b110*/  MOV R116, RZ ;  /* 0x000000ff00747202 */ /* 0x000fc60000000f00 */
        /* <DEDUP_REMOVED lines=11> */
.L_x_3096:
        /* <DEDUP_REMOVED lines=12> */
[--C-:B------:R-:W-:Y:S02]  /*b290*/  HADD2.F32 R92, -RZ, R88.reuse.H0_H0 ;  /* 0x20000058ff5c7230 */ /* 0x100fe40000004100 */
[--C-:B------:R-:W-:Y:S01]  /*b2a0*/  FFMA.FTZ R46, R46, UR13, R101.reuse ;  /* 0x0000000d2e2e7c23 */ /* 0x100fe20008010065 */
[----:B------:R-:W-:Y:S01]  /*b2b0*/  FADD.FTZ R44, R38, -R44 ;  /* 0x8000002c262c7221 */ /* 0x000fe20000010000 */
[----:B------:R-:W-:Y:S01]  /*b2c0*/  LOP3.LUT P3, RZ, R114, 0xff0000, RZ, 0xc0, !PT ;  /* 0x00ff000072ff7812 */ /* 0x000fe2000786c0ff */
[----:B------:R-:W-:Y:S01]  /*b2d0*/  FFMA.FTZ R49, R49, UR13, R101 ;  /* 0x0000000d31317c23 */ /* 0x000fe20008010065 */
[----:B------:R-:W-:Y:S01]  /*b2e0*/  FADD.FTZ R39, R39, -R46 ;  /* 0x8000002e27277221 */ /* 0x000fe20000010000 */
[----:B------:R-:W-:Y:S01]  /*b2f0*/  FFMA.FTZ R92, R44, UR12, R92 ;  /* 0x0000000c2c5c7c23 */ /* 0x000fe2000801005c */
[----:B------:R-:W-:Y:S01]  /*b300*/  MOV R44, RZ ;  /* 0x000000ff002c7202 */ /* 0x000fe20000000f00 */
[----:B------:R-:W-:-:S02]  /*b310*/  HADD2.F32 R46, -RZ, R88.H1_H1 ;  /* 0x30000058ff2e7230 */ /* 0x000fc40000004100 */
[----:B------:R-:W-:Y:S01]  /*b320*/  FADD.FTZ R49, R41, -R49 ;  /* 0x8000003129317221 */ /* 0x000fe20000010000 */
[----:B------:R-:W-:Y:S01]  /*b330*/  FMUL.FTZ R93, R92, UR5 ;  /* 0x000000055c5d7c20 */ /* 0x000fe20008410000 */
[----:B------:R-:W-:Y:S01]  /*b340*/  MOV R41, RZ ;  /* 0x000000ff00297202 */ /* 0x000fe20000000f00 */
[----:B-----5:R-:W-:Y:S02]  /*b350*/  @P2 HADD2.F32 R38, -RZ, R96.H0_H0 ;  /* 0x20000060ff262230 */ /* 0x020fe40000004100 */
[----:B------:R-:W-:Y:S01]  /*b360*/  FFMA.FTZ R39, R39, UR12, R46 ;  /* 0x0000000c27277c23 */ /* 0x000fe2000801002e */
[----:B------:R-:W-:Y:S01]  /*b370*/  FMUL.FTZ R93, R93, UR4 ;  /* 0x000000045d5d7c20 */ /* 0x000fe20008410000 */
[----:B------:R-:W-:Y:S01]  /*b380*/  @P2 HADD2.F32 R94, -RZ, R68.H0_H0 ;  /* 0x20000044ff5e2230 */ /* 0x000fe20000004100 */
[----:B------:R-:W-:Y:S01]  /*b390*/  MOV R46, RZ ;  /* 0x000000ff002e7202 */ /* 0x000fe20000000f00 */
[----:B------:R-:W-:Y:S02]  /*b3a0*/  @P3 HADD2.F32 R95, -RZ, R97.H0_H0 ;  /* 0x20000061ff5f3230 */ /* 0x000fe40000004100 */
[----:B------:R-:W-:Y:S01]  /*b3b0*/  @P2 FMUL.FTZ R44, R93, R38 ;  /* 0x000000265d2c2220 */ /* 0x000fe20000410000 */
[----:B------:R-:W-:Y:S01]  /*b3c0*/  MOV R38, RZ ;  /* 0x000000ff00267202 */ /* 0x000fe20000000f00 */
[----:B------:R-:W-:Y:S01]  /*b3d0*/  @P2 FMUL.FTZ R38, R94, R93 ;  /* 0x0000005d5e262220 */ /* 0x000fe20000410000 */
[----:B------:R-:W-:Y:S01]  /*b3e0*/  LOP3.LUT P2, RZ, R114, 0xff00, RZ, 0xc0, !PT ;  /* 0x0000ff0072ff7812 */ /* 0x000fe2000784c0ff */
[--C-:B------:R-:W-:Y:S01]  /*b3f0*/  FFMA.FTZ R93, R48, UR13, R101.reuse ;  /* 0x0000000d305d7c23 */ /* 0x100fe20008010065 */
[----:B------:R-:W-:Y:S01]  /*b400*/  FMUL.FTZ R48, R39, UR5 ;  /* 0x0000000527307c20 */ /* 0x000fe20008410000 */
[--C-:B------:R-:W-:Y:S01]  /*b410*/  FFMA.FTZ R50, R50, UR13, R101.reuse ;  /* 0x0000000d32327c23 */ /* 0x100fe20008010065 */
[----:B------:R-:W-:Y:S01]  /*b420*/  FFMA.FTZ R51, R51, UR13, R101 ;  /* 0x0000000d33337c23 */ /* 0x000fe20008010065 */
[----:B------:R-:W-:Y:S01]  /*b430*/  FADD.FTZ R93, R40, -R93 ;  /* 0x8000005d285d7221 */ /* 0x000fe20000010000 */
[----:B------:R-:W-:-:S02]  /*b440*/  HADD2.F32 R40, -RZ, R89.H0_H0 ;  /* 0x20000059ff287230 */ /* 0x000fc40000004100 */
[----:B------:R-:W-:Y:S01]  /*b450*/  FMUL.FTZ R48, R48, UR4 ;  /* 0x0000000430307c20 */ /* 0x000fe20008410000 */
[----:B------:R-:W-:Y:S01]  /*b460*/  FADD.FTZ R50, R42, -R50 ;  /* 0x800000322a327221 */ /* 0x000fe20000010000 */
[----:B------:R-:W-:Y:S01]  /*b470*/  FADD.FTZ R51, R43, -R51 ;  /* 0x800000332b337221 */ /* 0x000fe20000010000 */
[--C-:B------:R-:W-:Y:S01]  /*b480*/  FFMA.FTZ R104, R104, UR13, R101.reuse ;  /* 0x0000000d68687c23 */ /* 0x100fe20008010065 */
[----:B------:R-:W-:Y:S01]  /*b490*/  FFMA.FTZ R93, R93, UR12, R40 ;  /* 0x0000000c5d5d7c23 */ /* 0x000fe20008010028 */
[----:B------:R-:W-:Y:S01]  /*b4a0*/  MOV R40, RZ ;  /* 0x000000ff00287202 */ /* 0x000fe20000000f00 */
[----:B------:R-:W-:Y:S02]  /*b4b0*/  @P2 HADD2.F32 R94, -RZ, R68.H1_H1 ;  /* 0x30000044ff5e2230 */ /* 0x000fe40000004100 */
[----:B------:R-:W-:Y:S01]  /*b4c0*/  FFMA.FTZ R101, R105, UR13, R101 ;  /* 0x0000000d69657c23 */ /* 0x000fe20008010065 */
[----:B------:R-:W-:Y:S01]  /*b4d0*/  @P2 HADD2.F32 R96, -RZ, R96.H1_H1 ;  /* 0x30000060ff602230 */ /* 0x000fe20000004100 */
[----:B------:R-:W-:Y:S01]  /*b4e0*/  F2FP.F16.F32.PACK_AB R92, R39, R92 ;  /* 0x0000005c275c723e */ /* 0x000fe200000000ff */
[----:B------:R-:W-:Y:S01]  /*b4f0*/  @P2 FMUL.FTZ R40, R94, R48 ;  /* 0x000000305e282220 */ /* 0x000fe20000410000 */
[----:B------:R-:W-:-:S02]  /*b500*/  FMUL.FTZ R94, R93, UR5 ;  /* 0x000000055d5e7c20 */ /* 0x000fc40008410000 */
[----:B------:R-:W-:Y:S01]  /*b510*/  @P2 FMUL.FTZ R46, R48, R96 ;  /* 0x00000060302e2220 */ /* 0x000fe20000410000 */
[----:B------:R-:W-:Y:S01]  /*b520*/  MOV R48, RZ ;  /* 0x000000ff00307202 */ /* 0x000fe20000000f00 */
[----:B------:R-:W-:Y:S01]  /*b530*/  FADD.FTZ R101, R47, -R101 ;  /* 0x800000652f657221 */ /* 0x000fe20000010000 */
[----:B------:R-:W-:Y:S01]  /*b540*/  FMUL.FTZ R94, R94, UR4 ;  /* 0x000000045e5e7c20 */ /* 0x000fe20008410000 */
[----:B------:R-:W-:Y:S01]  /*b550*/  MOV R96, RZ ;  /* 0x000000ff00607202 */ /* 0x000fe20000000f00 */
[----:B------:R-:W-:Y:S01]  /*b560*/  HADD2.F32 R47, -RZ, R91.H1_H1 ;  /* 0x3000005bff2f7230 */ /* 0x000fe20000004100 */
[----:B------:R-:W-:Y:S01]  /*b570*/  LOP3.LUT P2, RZ, R114, 0xff000000, RZ, 0xc0, !PT ;  /* 0xff00000072ff7812 */ /* 0x000fe2000784c0ff */
[----:B------:R-:W-:Y:S01]  /*b580*/  @P3 FMUL.FTZ R48, R94, R95 ;  /* 0x0000005f5e303220 */ /* 0x000fe20000410000 */
[----:B------:R-:W-:Y:S01]  /*b590*/  @P3 HADD2.F32 R95, -RZ, R69.H0_H0 ;  /* 0x20000045ff5f3230 */ /* 0x000fe20000004100 */
[----:B------:R-:W-:Y:S01]  /*b5a0*/  F2FP.F16.F32.PACK_AB R40, R40, R38 ;  /* 0x000000262828723e */ /* 0x000fe200000000ff */
[----:B------:R-:W-:Y:S01]  /*b5b0*/  FFMA.FTZ R101, R101, UR12, R47 ;  /* 0x0000000c65657c23 */ /* 0x000fe2000801002f */
[----:B------:R-:W-:-:S02]  /*b5c0*/  MOV R47, RZ ;  /* 0x000000ff002f7202 */ /* 0x000fc40000000f00 */
[----:B------:R-:W-:Y:S01]  /*b5d0*/  @P3 FMUL.FTZ R96, R95, R94 ;  /* 0x0000005e5f603220 */ /* 0x000fe20000410000 */
[----:B------:R-:W-:-:S05]  /*b5e0*/  HADD2.F32 R95, -RZ, R89.H1_H1 ;  /* 0x30000059ff5f7230 */ /* 0x000fca0000004100 */
[----:B------:R-:W-:Y:S01]  /*b5f0*/  FFMA.FTZ R95, R49, UR12, R95 ;  /* 0x0000000c315f7c23 */ /* 0x000fe2000801005f */
[----:B------:R-:W-:Y:S01]  /*b600*/  @P2 HADD2.F32 R97, -RZ, R97.H1_H1 ;  /* 0x30000061ff612230 */ /* 0x000fe20000004100 */
[----:B------:R-:W-:Y:S02]  /*b610*/  MOV R49, RZ ;  /* 0x000000ff00317202 */ /* 0x000fe40000000f00 */
[C---:B------:R-:W-:Y:S01]  /*b620*/  FMUL.FTZ R94, R95.reuse, UR5 ;  /* 0x000000055f5e7c20 */ /* 0x040fe20008410000 */
[----:B------:R-:W-:-:S03]  /*b630*/  F2FP.F16.F32.PACK_AB R93, R95, R93 ;  /* 0x0000005d5f5d723e */ /* 0x000fc600000000ff */
[----:B------:R-:W-:-:S04]  /*b640*/  FMUL.FTZ R94, R94, UR4 ;  /* 0x000000045e5e7c20 */ /* 0x000fc80008410000 */
[----:B------:R-:W-:Y:S01]  /*b650*/  @P2 FMUL.FTZ R49, R94, R97 ;  /* 0x000000615e312220 */ /* 0x000fe20000410000 */
[----:B------:R-:W-:-:S05]  /*b660*/  @P2 HADD2.F32 R97, -RZ, R69.H1_H1 ;  /* 0x30000045ff612230 */ /* 0x000fca0000004100 */
        /* <DEDUP_REMOVED lines=14> */
[----:B------:R-:W-:Y:S01]  /*b750*/  HADD2.F32 R102, -RZ, R90.H1_H1 ;  /* 0x3000005aff667230 */ /* 0x000fe20000004100 */
[----:B------:R-:W-:-:S04]  /*b760*/  MOV R97, RZ ;  /* 0x000000ff00617202 */ /* 0x000fc80000000f00 */
[----:B------:R-:W-:Y:S01]  /*b770*/  FFMA.FTZ R102, R51, UR12, R102 ;  /* 0x0000000c33667c23 */ /* 0x000fe20008010066 */
[----:B------:R-:W-:-:S03]  /*b780*/  MOV R51, RZ ;  /* 0x000000ff00337202 */ /* 0x000fc60000000f00 */
[C---:B------:R-:W-:Y:S01]  /*b790*/  FMUL.FTZ R43, R102.reuse, UR5 ;  /* 0x00000005662b7c20 */ /* 0x040fe20008410000 */
[----:B------:R-:W-:Y:S02]  /*b7a0*/  F2FP.F16.F32.PACK_AB R94, R102, R94 ;  /* 0x0000005e665e723e */ /* 0x000fe400000000ff */
[----:B------:R-:W-:Y:S02]  /*b7b0*/  @P2 HADD2.F32 R98, -RZ, R98.H1_H1 ;  /* 0x30000062ff622230 */ /* 0x000fe40000004100 */
[----:B------:R-:W-:-:S04]  /*b7c0*/  FMUL.FTZ R43, R43, UR4 ;  /* 0x000000042b2b7c20 */ /* 0x000fc80008410000 */
[----:B------:R-:W-:Y:S01]  /*b7d0*/  @P2 FMUL.FTZ R51, R43, R98 ;  /* 0x000000622b332220 */ /* 0x000fe20000410000 */
[----:B------:R-:W-:-:S05]  /*b7e0*/  @P2 HADD2.F32 R98, -RZ, R70.H1_H1 ;  /* 0x30000046ff622230 */ /* 0x000fca0000004100 */
[----:B------:R-:W-:Y:S01]  /*b7f0*/  @P2 FMUL.FTZ R97, R98, R43 ;  /* 0x0000002b62612220 */ /* 0x000fe20000410000 */
[----:B------:R-:W-:Y:S01]  /*b800*/  LOP3.LUT P2, RZ, R115, 0xff0000, RZ, 0xc0, !PT ;  /* 0x00ff000073ff7812 */ /* 0x000fe2000784c0ff */
[----:B------:R-:W-:Y:S02]  /*b810*/  HADD2.F32 R43, -RZ, R91.H0_H0 ;  /* 0x2000005bff2b7230 */ /* 0x000fe40000004100 */
[----:B------:R-:W-:Y:S01]  /*b820*/  FADD.FTZ R98, R45, -R104 ;  /* 0x800000682d627221 */ /* 0x000fe20000010000 */
[----:B------:R-:W-:Y:S02]  /*b830*/  MOV R45, RZ ;  /* 0x000000ff002d7202 */ /* 0x000fe40000000f00 */
[----:B------:R-:W-:Y:S01]  /*b840*/  F2FP.F16.F32.PACK_AB R42, R97, R42 ;  /* 0x0000002a612a723e */ /* 0x000fe200000000ff */
[----:B------:R-:W-:-:S04]  /*b850*/  FFMA.FTZ R98, R98, UR12, R43 ;  /* 0x0000000c62627c23 */ /* 0x000fc8000801002b */
[----:B------:R-:W-:Y:S01]  /*b860*/  FMUL.FTZ R103, R98, UR5 ;  /* 0x0000000562677c20 */ /* 0x000fe20008410000 */
[----:B------:R-:W-:Y:S01]  /*b870*/  F2FP.F16.F32.PACK_AB R95, R101, R98 ;  /* 0x00000062655f723e */ /* 0x000fe200000000ff */
[----:B------:R-:W-:Y:S02]  /*b880*/  @P2 HADD2.F32 R43, -RZ, R99.H0_H0 ;  /* 0x20000063ff2b2230 */ /* 0x000fe40000004100 */
[----:B------:R-:W-:Y:S01]  /*b890*/  FMUL.FTZ R103, R103, UR4 ;  /* 0x0000000467677c20 */ /* 0x000fe20008410000 */
[----:B------:R-:W-:-:S03]  /*b8a0*/  @P2 HADD2.F32 R104, -RZ, R71.H0_H0 ;  /* 0x20000047ff682230 */ /* 0x000fc60000004100 */
[----:B------:R-:W-:Y:S01]  /*b8b0*/  @P2 FMUL.FTZ R45, R103, R43 ;  /* 0x0000002b672d2220 */ /* 0x000fe20000410000 */
        /* <DEDUP_REMOVED lines=8> */
[----:B------:R-:W-:Y:S01]  /*b940*/  @P2 FMUL.FTZ R47, R103, R99 ;  /* 0x00000063672f2220 */ /* 0x000fe20000410000 */
[----:B------:R-:W-:Y:S01]  /*b950*/  MOV R99, RZ ;  /* 0x000000ff00637202 */ /* 0x000fe20000000f00 */
[----:B------:R-:W-:-:S05]  /*b960*/  @P2 FMUL.FTZ R99, R104, R103 ;  /* 0x0000006768632220 */ /* 0x000fca0000410000 */
[----:B------:R-:W-:Y:S01]  /*b970*/  F2FP.F16.F32.PACK_AB R43, R99, R43 ;  /* 0x0000002b632b723e */ /* 0x000fe200000000ff */
[----:B------:R-:W-:Y:S06]  /*b980*/  BRA `(.L_x_3098) ;  /* 0x0000000400b47947 */ /* 0x000fec0003800000 */
.L_x_3097:
[--C-:B------:R-:W-:Y:S01]  /*b990*/  FFMA.FTZ R44, R44, UR13, R101.reuse ;  /* 0x0000000d2c2c7c23 */ /* 0x100fe20008010065 */
[----:B------:R-:W-:Y:S01]  /*b9a0*/  LOP3.LUT P2, RZ, R114, 0xff, RZ, 0xc0, !PT ;  /* 0x000000ff72ff7812 */ /* 0x000fe2000784c0ff */
[--C-:B------:R-:W-:Y:S01]  /*b9b0*/  FFMA.FTZ R46, R46, UR13, R101.reuse ;  /* 0x0000000d2e2e7c23 */ /* 0x100fe20008010065 */
[----:B------:R-:W-:Y:S01]  /*b9c0*/  FFMA.FTZ R48, R48, UR13, R101 ;  /* 0x0000000d30307c23 */ /* 0x000fe20008010065 */
[----:B------:R-:W-:Y:S01]  /*b9d0*/  FADD.FTZ R44, R38, -R44 ;  /* 0x8000002c262c7221 */ /* 0x000fe20000010000 */
[--C-:B------:R-:W-:Y:S02]  /*b9e0*/  HADD2.F32 R38, -RZ, R88.reuse.H0_H0 ;  /* 0x20000058ff267230 */ /* 0x100fe40000004100 */
[----:B------:R-:W-:Y:S01]  /*b9f0*/  FADD.FTZ R46, R39, -R46 ;  /* 0x8000002e272e7221 */ /* 0x000fe20000010000 */
[----:B------:R-:W-:Y:S02]  /*ba00*/  HADD2.F32 R39, -RZ, R88.H1_H1 ;  /* 0x30000058ff277230 */ /* 0x000fe40000004100 */
[----:B------:R-:W-:Y:S01]  /*ba10*/  FADD.FTZ R48, R40, -R48 ;  /* 0x8000003028307221 */ /* 0x000fe20000010000 */
[----:B------:R-:W-:-:S02]  /*ba20*/  HADD2.F32 R40, -RZ, R89.H0_H0 ;  /* 0x20000059ff287230 */ /* 0x000fc40000004100 */
[----:B------:R-:W-:Y:S01]  /*ba30*/  FFMA.FTZ R38, R44, UR12, R38 ;  /* 0x0000000c2c267c23 */ /* 0x000fe20008010026 */
[----:B------:R-:W-:Y:S01]  /*ba40*/  MOV R44, RZ ;  /* 0x000000ff002c7202 */ /* 0x000fe20000000f00 */
[----:B------:R-:W-:Y:S01]  /*ba50*/  FFMA.FTZ R46, R46, UR12, R39 ;  /* 0x0000000c2e2e7c23 */ /* 0x000fe20008010027 */
[----:B------:R-:W-:Y:S01]  /*ba60*/  FFMA.FTZ R49, R49, UR13, R101 ;  /* 0x0000000d31317c23 */ /* 0x000fe20008010065 */
[----:B------:R-:W-:Y:S01]  /*ba70*/  FMUL.FTZ R38, R38, UR5 ;  /* 0x0000000526267c20 */ /* 0x000fe20008410000 */
[----:B------:R-:W-:Y:S02]  /*ba80*/  @P2 HADD2.F32 R103, -RZ, R68.H0_H0 ;  /* 0x20000044ff672230 */ /* 0x000fe40000004100 */
[----:B------:R-:W-:Y:S01]  /*ba90*/  FMUL.FTZ R46, R46, UR5 ;  /* 0x000000052e2e7c20 */ /* 0x000fe20008410000 */
[----:B------:R-:W-:Y:S01]  /*baa0*/  FFMA.FTZ R40, R48, UR12, R40 ;  /* 0x0000000c30287c23 */ /* 0x000fe20008010028 */
[----:B------:R-:W-:Y:S01]  /*bab0*/  FMUL.FTZ R102, R38, UR4 ;  /* 0x0000000426667c20 */ /* 0x000fe20008410000 */
[----:B-----5:R-:W-:Y:S01]  /*bac0*/  @P2 HADD2.F32 R38, -RZ, R96.H0_H0 ;  /* 0x20000060ff262230 */ /* 0x020fe20000004100 */
[----:B------:R-:W-:Y:S01]  /*bad0*/  MOV R48, RZ ;  /* 0x000000ff00307202 */ /* 0x000fe20000000f00 */
[----:B------:R-:W-:Y:S01]  /*bae0*/  FMUL.FTZ R40, R40, UR5 ;  /* 0x0000000528287c20 */ /* 0x000fe20008410000 */
[----:B------:R-:W-:Y:S01]  /*baf0*/  FADD.FTZ R49, R41, -R49 ;  /* 0x8000003129317221 */ /* 0x000fe20000010000 */
[----:B------:R-:W-:-:S02]  /*bb00*/  HADD2.F32 R41, -RZ, R89.H1_H1 ;  /* 0x30000059ff297230 */ /* 0x000fc40000004100 */
[-C--:B------:R-:W-:Y:S01]  /*bb10*/  @P2 FMUL.FTZ R44, R38, R102.reuse ;  /* 0x00000066262c2220 */ /* 0x080fe20000410000 */
[----:B------:R-:W-:Y:S01]  /*bb20*/  MOV R38, RZ ;  /* 0x000000ff00267202 */ /* 0x000fe20000000f00 */
[----:B------:R-:W-:Y:S01]  /*bb30*/  @P2 FMUL.FTZ R38, R103, R102 ;  /* 0x0000006667262220 */ /* 0x000fe20000410000 */
[----:B------:R-:W-:Y:S01]  /*bb40*/  LOP3.LUT P2, RZ, R114, 0xff00, RZ, 0xc0, !PT ;  /* 0x0000ff0072ff7812 */ /* 0x000fe2000784c0ff */
[----:B------:R-:W-:Y:S01]  /*bb50*/  FFMA.FTZ R41, R49, UR12, R41 ;  /* 0x0000000c31297c23 */ /* 0x000fe20008010029 */
[----:B------:R-:W-:Y:S01]  /*bb60*/  MOV R49, RZ ;  /* 0x000000ff00317202 */ /* 0x000fe20000000f00 */
[--C-:B------:R-:W-:Y:S01]  /*bb70*/  FFMA.FTZ R50, R50, UR13, R101.reuse ;  /* 0x0000000d32327c23 */ /* 0x100fe20008010065 */
[--C-:B------:R-:W-:Y:S01]  /*bb80*/  FFMA.FTZ R51, R51, UR13, R101.reuse ;  /* 0x0000000d33337c23 */ /* 0x100fe20008010065 */
[----:B------:R-:W-:Y:S01]  /*bb90*/  LOP3.LUT P4, RZ, R115, 0xff00, RZ, 0xc0, !PT ;  /* 0x0000ff0073ff7812 */ /* 0x000fe2000788c0ff */
[----:B------:R-:W-:Y:S01]  /*bba0*/  FFMA.FTZ R104, R104, UR13, R101 ;  /* 0x0000000d68687c23 */ /* 0x000fe20008010065 */
[----:B------:R-:W-:Y:S01]  /*bbb0*/  FADD.FTZ R50, R42, -R50 ;  /* 0x800000322a327221 */ /* 0x000fe20000010000 */
[----:B------:R-:W-:-:S02]  /*bbc0*/  HADD2.F32 R42, -RZ, R90.H0_H0 ;  /* 0x2000005aff2a7230 */ /* 0x000fc40000004100 */
[----:B------:R-:W-:Y:S01]  /*bbd0*/  FADD.FTZ R51, R43, -R51 ;  /* 0x800000332b337221 */ /* 0x000fe20000010000 */
[----:B------:R-:W-:Y:S01]  /*bbe0*/  HADD2.F32 R43, -RZ, R90.H1_H1 ;  /* 0x3000005aff2b7230 */ /* 0x000fe20000004100 */
[----:B------:R-:W-:Y:S01]  /*bbf0*/  LOP3.LUT P3, RZ, R115, 0xff0000, RZ, 0xc0, !PT ;  /* 0x00ff000073ff7812 */ /* 0x000fe2000786c0ff */
[----:B------:R-:W-:Y:S01]  /*bc00*/  FADD.FTZ R104, R45, -R104 ;  /* 0x800000682d687221 */ /* 0x000fe20000010000 */
[----:B------:R-:W-:Y:S02]  /*bc10*/  @P2 HADD2.F32 R39, -RZ, R96.H1_H1 ;  /* 0x30000060ff272230 */ /* 0x000fe40000004100 */
[----:B------:R-:W-:Y:S01]  /*bc20*/  FMUL.FTZ R96, R46, UR4 ;  /* 0x000000042e607c20 */ /* 0x000fe20008410000 */
[----:B------:R-:W-:Y:S01]  /*bc30*/  @P2 HADD2.F32 R102, -RZ, R68.H1_H1 ;  /* 0x30000044ff662230 */ /* 0x000fe20000004100 */
[----:B------:R-:W-:Y:S01]  /*bc40*/  MOV R46, RZ ;  /* 0x000000ff002e7202 */ /* 0x000fe20000000f00 */
[----:B------:R-:W-:Y:S01]  /*bc50*/  FFMA.FTZ R42, R50, UR12, R42 ;  /* 0x0000000c322a7c23 */ /* 0x000fe2000801002a */
[-C--:B------:R-:W-:Y:S01]  /*bc60*/  @P2 FMUL.FTZ R46, R39, R96.reuse ;  /* 0x00000060272e2220 */ /* 0x080fe20000410000 */
[----:B------:R-:W-:Y:S01]  /*bc70*/  MOV R39, RZ ;  /* 0x000000ff00277202 */ /* 0x000fe20000000f00 */
[----:B------:R-:W-:Y:S01]  /*bc80*/  @P2 FMUL.FTZ R39, R102, R96 ;  /* 0x0000006066272220 */ /* 0x000fe20000410000 */
[----:B------:R-:W-:Y:S01]  /*bc90*/  LOP3.LUT P2, RZ, R114, 0xff0000, RZ, 0xc0, !PT ;  /* 0x00ff000072ff7812 */ /* 0x000fe2000784c0ff */
[----:B------:R-:W-:Y:S01]  /*bca0*/  FMUL.FTZ R96, R40, UR4 ;  /* 0x0000000428607c20 */ /* 0x000fe20008410000 */
[----:B------:R-:W-:Y:S01]  /*bcb0*/  FMUL.FTZ R42, R42, UR5 ;  /* 0x000000052a2a7c20 */ /* 0x000fe20008410000 */
[----:B------:R-:W-:Y:S01]  /*bcc0*/  FFMA.FTZ R43, R51, UR12, R43 ;  /* 0x0000000c332b7c23 */ /* 0x000fe2000801002b */
[----:B------:R-:W-:Y:S01]  /*bcd0*/  MOV R50, RZ ;  /* 0x000000ff00327202 */ /* 0x000fe20000000f00 */
[----:B------:R-:W-:Y:S01]  /*bce0*/  HADD2.F32 R45, -RZ, R91.H0_H0 ;  /* 0x2000005bff2d7230 */ /* 0x000fe20000004100 */
[----:B------:R-:W-:Y:S01]  /*bcf0*/  MOV R51, RZ ;  /* 0x000000ff00337202 */ /* 0x000fe20000000f00 */
[----:B------:R-:W-:-:S03]  /*bd00*/  FMUL.FTZ R43, R43, UR5 ;  /* 0x000000052b2b7c20 */ /* 0x000fc60008410000 */
[----:B------:R-:W-:-:S03]  /*bd10*/  FFMA.FTZ R45, R104, UR12, R45 ;  /* 0x0000000c682d7c23 */ /* 0x000fc6000801002d */
        /* <DEDUP_REMOVED lines=15> */
[----:B------:R-:W-:-:S03]  /*be10*/  FMUL.FTZ R96, R42, UR4 ;  /* 0x000000042a607c20 */ /* 0x000fc60008410000 */
        /* <DEDUP_REMOVED lines=8> */
[----:B------:R-:W-:Y:S02]  /*bea0*/  @P4 HADD2.F32 R97, -RZ, R70.H1_H1 ;  /* 0x30000046ff614230 */ /* 0x000fe40000004100 */
[----:B------:R-:W-:Y:S01]  /*beb0*/  FMUL.FTZ R96, R43, UR4 ;  /* 0x000000042b607c20 */ /* 0x000fe20008410000 */
[----:B------:R-:W-:-:S02]  /*bec0*/  ISETP.GE.U32.AND P2, PT, R114, RZ, PT ;  /* 0x000000ff7200720c */ /* 0x000fc40003f46070 */
[----:B------:R-:W-:Y:S01]  /*bed0*/  MOV R43, RZ ;  /* 0x000000ff002b7202 */ /* 0x000fe20000000f00 */
[-C--:B------:R-:W-:Y:S01]  /*bee0*/  @P4 FMUL.FTZ R43, R97, R96.reuse ;  /* 0x00000060612b4220 */ /* 0x080fe20000410000 */
[----:B------:R-:W-:Y:S01]  /*bef0*/  FFMA.FTZ R97, R105, UR13, R101 ;  /* 0x0000000d69617c23 */ /* 0x000fe20008010065 */
[----:B------:R-:W-:Y:S01]  /*bf00*/  ISETP.GE.U32.AND.EX P2, PT, R115, 0x1000000, PT, P2 ;  /* 0x010000007300780c */ /* 0x000fe20003f46120 */
[----:B------:R-:W-:Y:S01]  /*bf10*/  @P4 FMUL.FTZ R51, R98, R96 ;  /* 0x0000006062334220 */ /* 0x000fe20000410000 */
[----:B------:R-:W-:Y:S02]  /*bf20*/  HADD2.F32 R98, -RZ, R91.H1_H1 ;  /* 0x3000005bff627230 */ /* 0x000fe40000004100 */
[----:B------:R-:W-:Y:S01]  /*bf30*/  FADD.FTZ R97, R47, -R97 ;  /* 0x800000612f617221 */ /* 0x000fe20000010000 */
[----:B------:R-:W-:Y:S02]  /*bf40*/  @P3 HADD2.F32 R96, -RZ, R99.H0_H0 ;  /* 0x20000063ff603230 */ /* 0x000fe40000004100 */
[----:B------:R-:W-:Y:S01]  /*bf50*/  FMUL.FTZ R47, R45, UR4 ;  /* 0x000000042d2f7c20 */ /* 0x000fe20008410000 */
[----:B------:R-:W-:Y:S01]  /*bf60*/  MOV R45, RZ ;  /* 0x000000ff002d7202 */ /* 0x000fe20000000f00 */
[----:B------:R-:W-:Y:S01]  /*bf70*/  FFMA.FTZ R97, R97, UR12, R98 ;  /* 0x0000000c61617c23 */ /* 0x000fe20008010062 */
[----:B------:R-:W-:-:S02]  /*bf80*/  @P3 HADD2.F32 R98, -RZ, R71.H0_H0 ;  /* 0x20000047ff623230 */ /* 0x000fc40000004100 */
[-C--:B------:R-:W-:Y:S01]  /*bf90*/  @P3 FMUL.FTZ R45, R96, R47.reuse ;  /* 0x0000002f602d3220 */ /* 0x080fe20000410000 */
[----:B------:R-:W-:Y:S01]  /*bfa0*/  MOV R96, RZ ;  /* 0x000000ff00607202 */ /* 0x000fe20000000f00 */
[----:B------:R-:W-:Y:S01]  /*bfb0*/  FMUL.FTZ R97, R97, UR5 ;  /* 0x0000000561617c20 */ /* 0x000fe20008410000 */
[----:B------:R-:W-:Y:S01]  /*bfc0*/  F2FP.F16.F32.PACK_AB R42, R43, R42 ;  /* 0x0000002a2b2a723e */ /* 0x000fe200000000ff */
[----:B------:R-:W-:Y:S01]  /*bfd0*/  @P3 FMUL.FTZ R96, R98, R47 ;  /* 0x0000002f62603220 */ /* 0x000fe20000410000 */
[----:B------:R-:W-:Y:S02]  /*bfe0*/  @P2 HADD2.F32 R101, -RZ, R71.H1_H1 ;  /* 0x30000047ff652230 */ /* 0x000fe40000004100 */
[----:B------:R-:W-:Y:S01]  /*bff0*/  FMUL.FTZ R98, R97, UR4 ;  /* 0x0000000461627c20 */ /* 0x000fe20008410000 */
[----:B------:R-:W-:Y:S01]  /*c000*/  MOV R97, RZ ;  /* 0x000000ff00617202 */ /* 0x000fe20000000f00 */
[----:B------:R-:W-:Y:S01]  /*c010*/  @P2 HADD2.F32 R99, -RZ, R99.H1_H1 ;  /* 0x30000063ff632230 */ /* 0x000fe20000004100 */
[----:B------:R-:W-:Y:S01]  /*c020*/  MOV R47, RZ ;  /* 0x000000ff002f7202 */ /* 0x000fe20000000f00 */
[----:B------:R-:W-:-:S03]  /*c030*/  @P2 FMUL.FTZ R97, R101, R98 ;  /* 0x0000006265612220 */ /* 0x000fc60000410000 */
[----:B------:R-:W-:Y:S02]  /*c040*/  @P2 FMUL.FTZ R47, R99, R98 ;  /* 0x00000062632f2220 */ /* 0x000fe40000410000 */
[----:B------:R-:W-:-:S07]  /*c050*/  F2FP.F16.F32.PACK_AB R43, R97, R96 ;  /* 0x00000060612b723e */ /* 0x000fce00000000ff */
.L_x_3098:
[----:B------:R-:W0:Y:S01]  /*c060*/  @P0 LDC.64 R38, c[0x0][0x478] ;  /* 0x00011e00ff260b82 */ /* 0x000e220000000a00 */
[----:B------:R-:W-:Y:S01]  /*c070*/  MOV R96, 0x10 ;  /* 0x0000001000607802 */ /* 0x000fe20000000f00 */
[----:B0-----:R-:W-:-:S05]  /*c080*/  @P0 IMAD.WIDE.U32 R38, R37, 0x10, R38 ;  /* 0x0000001025260825 */ /* 0x001fca00078e0026 */
[----:B------:R0:W-:Y:S02]  /*c090*/  @P0 STG.E.128 desc[UR14][R38.64], R92 ;  /* 0x0000005c26000986 */ /* 0x0001e4000c101d0e */
[----:B0-----:R-:W-:-:S05]  /*c0a0*/  IMAD.WIDE.U32 R38, R37, R96, UR26 ;  /* 0x0000001a25267e25 */ /* 0x001fca000f8e0060 */
[----:B------:R0:W-:Y:S02]  /*c0b0*/  STG.E.128 desc[UR14][R38.64], R40 ;  /* 0x0000002826007986 */ /* 0x0001e4000c101d0e */
.L_x_3088:
        /* <DEDUP_REMOVED lines=45> */
[----:B------:R-:W-:Y:S02]  /*c390*/  MOV R37, R35 ;  /* 0x0000002300257202 */ /* 0x000fe40000000f00 */
[----:B01----:R-:W-:Y:S01]  /*c3a0*/  MOV R38, R34 ;  /* 0x0000002200267202 */ /* 0x003fe20000000f00 */
        /* <DEDUP_REMOVED lines=93> */
[----:B--2---:R-:W-:-:S07]  /*c980*/  MOV R95, R177 ;  /* 0x000000b1005f7202 */ /* 0x004fce0000000f00 */
.L_x_3076:
        /* <DEDUP_REMOVED lines=42> */
.L_x_3100:
        /* <DEDUP_REMOVED lines=13> */
.L_x_19309:


//--------------------- .text._ZN10layer_norm22ln_bwd_finalize_kernelINS_22Kernel_traits_finalizeILj5120E6__halfS2_S2_S2_fjLb1ELj1024ELj4ENS_18Kernel_traits_baseILj5120ES2_S2_S2_S2_fjLj1024EEEEELb1ELb0EEEvNS_9BwdParamsE --------------------------
	.section	.text._ZN10layer_norm22ln_bwd_finalize_kernelINS_22Kernel_traits_finalizeILj5120E6__halfS2_S2_S2_fjLb1ELj1024ELj4ENS_18Kernel_traits_baseILj5120ES2_S2_S2_S2_fjLj1024EEEEELb1ELb0EEEvNS_9BwdParamsE,"ax",@progbits
	.align	128
        .global         _ZN10layer_norm22ln_bwd_finalize_kernelINS_22Kernel_traits_finalizeILj5120E6__halfS2_S2_S2_fjLb1ELj1024ELj4ENS_18Kernel_traits_baseILj5120ES2_S2_S2_S2_fjLj1024EEEEELb1ELb0EEEvNS_9BwdParamsE
        .type           _ZN10layer_norm22ln_bwd_finalize_kernelINS_22Kernel_traits_finalizeILj5120E6__halfS2_S2_S2_fjLb1ELj1024ELj4ENS_18Kernel_traits_baseILj5120ES2_S2_S2_S2_fjLj1024EEEEELb1ELb0EEEvNS_9BwdParamsE,@function
        .size           _ZN10layer_norm22ln_bwd_finalize_kernelINS_22Kernel_traits_finalizeILj5120E6__halfS2_S2_S2_fjLb1ELj1024ELj4ENS_18Kernel_traits_baseILj5120ES2_S2_S2_S2_fjLj1024EEEEELb1ELb0EEEvNS_9BwdParamsE,(.L_x_19310 - _ZN10layer_norm22ln_bwd_finalize_kernelINS_22Kernel_traits_finalizeILj5120E6__halfS2_S2_S2_fjLb1ELj1024ELj4ENS_18Kernel_traits_baseILj5120ES2_S2_S2_S2_fjLj1024EEEEELb1ELb0EEEvNS_9BwdParamsE)
        .other          _ZN10layer_norm22ln_bwd_finalize_kernelINS_22Kernel_traits_finalizeILj5120E6__halfS2_S2_S2_fjLb1ELj1024ELj4ENS_18Kernel_traits_baseILj5120ES2_S2_S2_S2_fjLj1024EEEEELb1ELb0EEEvNS_9BwdParamsE,@"STO_CUDA_ENTRY STV_DEFAULT"
_ZN10layer_norm22ln_bwd_finalize_kernelINS_22Kernel_traits_finalizeILj5120E6__halfS2_S2_S2_fjLb1ELj1024ELj4ENS_18Kernel_traits_baseILj5120ES2_S2_S2_S2_fjLj1024EEEEELb1ELb0EEEvNS_9BwdParamsE:
.text._ZN10layer_norm22ln_bwd_finalize_kernelINS_22Kernel_traits_finalizeILj5120E6__halfS2_S2_S2_fjLb1ELj1024ELj4ENS_18Kernel_traits_baseILj5120ES2_S2_S2_S2_fjLj1024EEEEELb1ELb0EEEvNS_9BwdParamsE:
        /* <DEDUP_REMOVED lines=62> */
.L_x_3105:
        /* <DEDUP_REMOVED lines=87> */
.L_x_3104:
[----:B------:R-:W-:Y:S05]  /*0950*/  BSYNC.RECONVERGENT B1 ;  /* 0x0000000000017941 */ /* 0x000fea0003800200 */
.L_x_3103:
        /* <DEDUP_REMOVED lines=49> */
.L_x_3107:
[----:B------:R-:W-:Y:S05]  /*0c70*/  BSYNC.RECONVERGENT B1 ;  /* 0x0000000000017941 */ /* 0x000fea0003800200 */
.L_x_3106:
        /* <DEDUP_REMOVED lines=29> */
.L_x_3109:
[----:B------:R-:W-:Y:S05]  /*0e50*/  BSYNC.RECONVERGENT B1 ;  /* 0x0000000000017941 */ /* 0x000fea0003800200 */
.L_x_3108:
        /* <DEDUP_REMOVED lines=14> */
.L_x_3102:
[----:B------:R-:W-:Y:S05]  /*0f40*/  BSYNC.RECONVERGENT B0 ;  /* 0x0000000000007941 */ /* 0x000fea0003800200 */
.L_x_3101:
        /* <DEDUP_REMOVED lines=68> */
[----:B-1----:R-:W-:Y:S02]  /*1390*/  F2FP.F16.F32.PACK_AB R11, R11, R10 ;  /* 0x0000000a0b0b723e */ /* 0x002fe400000000ff */
[----:B--2---:R-:W-:-:S03]  /*13a0*/  F2FP.F16.F32.PACK_AB R13, R13, R12 ;  /* 0x0000000c0d0d723e */ /* 0x004fc600000000ff */
[----:B------:R-:W-:Y:S01]  /*13b0*/  STG.E desc[UR6][R2.64], R11 ;  /* 0x0000000b02007986 */ /* 0x000fe2000c101906 */
[----:B----4-:R-:W-:-:S03]  /*13c0*/  F2FP.F16.F32.PACK_AB R15, R15, R14 ;  /* 0x0000000e0f0f723e */ /* 0x010fc600000000ff */
[----:B------:R-:W-:Y:S04]  /*13d0*/  STG.E desc[UR6][R4.64], R13 ;  /* 0x0000000d04007986 */ /* 0x000fe8000c101906 */
[----:B------:R-:W-:Y:S01]  /*13e0*/  STG.E desc[UR6][R6.64], R15 ;  /* 0x0000000f06007986 */ /* 0x000fe2000c101906 */
[----:B------:R-:W-:Y:S05]  /*13f0*/  EXIT ;  /* 0x000000000000794d */ /* 0x000fea0003800000 */
.L_x_3110:
        /* <DEDUP_REMOVED lines=16> */
.L_x_19310:


//--------------------- .text._ZN10layer_norm13ln_bwd_kernelINS_13Kernel_traitsI6__halfS2_S2_S2_fjLj5120ELj1ELj1ELj4ELj16ENS_18Kernel_traits_baseILj5120ES2_S2_S2_S2_fjLj128EEEEELb1ELb1ELb1ELb0EEEvNS_9BwdParamsE --------------------------
	.section	.text._ZN10layer_norm13ln_bwd_kernelINS_13Kernel_traitsI6__halfS2_S2_S2_fjLj5120ELj1ELj1ELj4ELj16ENS_18Kernel_traits_baseILj5120ES2_S2_S2_S2_fjLj128EEEEELb1ELb1ELb1ELb0EEEvNS_9BwdParamsE,"ax",@progbits
	.align	128
        .global         _ZN10layer_norm13ln_bwd_kernelINS_13Kernel_traitsI6__halfS2_S2_S2_fjLj5120ELj1ELj1ELj4ELj16ENS_18Kernel_traits_baseILj5120ES2_S2_S2_S2_fjLj128EEEEELb1ELb1ELb1ELb0EEEvNS_9BwdParamsE
        .type           _ZN10layer_norm13ln_bwd_kernelINS_13Kernel_traitsI6__halfS2_S2_S2_fjLj5120ELj1ELj1ELj4ELj16ENS_18Kernel_traits_baseILj5120ES2_S2_S2_S2_fjLj128EEEEELb1ELb1ELb1ELb0EEEvNS_9BwdParamsE,@function
        .size           _ZN10layer_norm13ln_bwd_kernelINS_13Kernel_traitsI6__halfS2_S2_S2_fjLj5120ELj1ELj1ELj4ELj16ENS_18Kernel_traits_baseILj5120ES2_S2_S2_S2_fjLj128EEEEELb1ELb1ELb1ELb0EEEvNS_9BwdParamsE,(.L_x_19311 - _ZN10layer_norm13ln_bwd_kernelINS_13Kernel_traitsI6__halfS2_S2_S2_fjLj5120ELj1ELj1ELj4ELj16ENS_18Kernel_traits_baseILj5120ES2_S2_S2_S2_fjLj128EEEEELb1ELb1ELb1ELb0EEEvNS_9BwdParamsE)
        .other          _ZN10layer_norm13ln_bwd_kernelINS_13Kernel_traitsI6__halfS2_S2_S2_fjLj5120ELj1ELj1ELj4ELj16ENS_18Kernel_traits_baseILj5120ES2_S2_S2_S2_fjLj128EEEEELb1ELb1ELb1ELb0EEEvNS_9BwdParamsE,@"STO_CUDA_ENTRY STV_DEFAULT"
_ZN10layer_norm13ln_bwd_kernelINS_13Kernel_traitsI6__halfS2_S2_S2_fjLj5120ELj1ELj1ELj4ELj16ENS_18Kernel_traits_baseILj5120ES2_S2_S2_S2_fjLj128EEEEELb1ELb1ELb1ELb0EEEvNS_9BwdParamsE:
.text._ZN10layer_norm13ln_bwd_kernelINS_13Kernel_traitsI6__halfS2_S2_S2_fjLj5120ELj1ELj1ELj4ELj16ENS_18Kernel_traits_baseILj5120ES2_S2_S2_S2_fjLj128EEEEELb1ELb1ELb1ELb0EEEvNS_9BwdParamsE:
        /* <DEDUP_REMOVED lines=22> */
[----:B------:R-:W1:Y:S08]  /*0160*/  @P3 LDC.64 R8, c[0x0][0x3d0] ;  /* 0x0000f400ff083b82 */ /* 0x000e700000000a00 */
[----:B------:R-:W3:Y:S01]  /*0170*/  @P3 LDC.64 R10, c[0x0][0x3e8] ;  /* 0x0000fa00ff0a3b82 */ /* 0x000ee20000000a00 */
[----:B--2---:R-:W-:-:S05]  /*0180*/  @P4 IMAD.WIDE.U32 R4, R3, 0x10, R4 ;  /* 0x0000001003044825 */ /* 0x004fca00078e0004 */
[----:B0-----:R0:W5:Y:S02]  /*0190*/  @P4 LDG.E.128 R32, desc[UR20][R4.64] ;  /* 0x0000001404204981 */ /* 0x001164000c1e1d00 */
[----:B------:R-:W2:Y:S01]  /*01a0*/  @P2 LDC.64 R16, c[0x0][0x3d0] ;  /* 0x0000f400ff102b82 */ /* 0x000ea20000000a00 */
[C---:B----4-:R-:W-:Y:S01]  /*01b0*/  @P4 IMAD.WIDE.U32 R6, R3.reuse, 0x10, R6 ;  /* 0x0000001003064825 */ /* 0x050fe200078e0006 */
[----:B------:R-:W-:-:S04]  /*01c0*/  @P4 LOP3.LUT R3, R3, 0x80, RZ, 0xfc, !PT ;  /* 0x0000008003034812 */ /* 0x000fc800078efcff */
[----:B------:R0:W5:Y:S02]  /*01d0*/  @P4 LDG.E.128 R36, desc[UR20][R6.64] ;  /* 0x0000001406244981 */ /* 0x000164000c1e1d00 */
[----:B------:R-:W4:Y:S01]  /*01e0*/  @P2 LDC.64 R18, c[0x0][0x3e8] ;  /* 0x0000fa00ff122b82 */ /* 0x000f220000000a00 */
[----:B-1----:R-:W-:-:S05]  /*01f0*/  @P3 IMAD.WIDE.U32 R12, R3, 0x10, R8 ;  /* 0x00000010030c3825 */ /* 0x002fca00078e0008 */
[----:B------:R0:W5:Y:S02]  /*0200*/  @P3 LDG.E.128 R40, desc[UR20][R12.64] ;  /* 0x000000140c283981 */ /* 0x000164000c1e1d00 */
[----:B------:R-:W1:Y:S01]  /*0210*/  @P1 LDC.64 R20, c[0x0][0x3d0] ;  /* 0x0000f400ff141b82 */ /* 0x000e620000000a00 */
[C---:B---3--:R-:W-:Y:S01]  /*0220*/  @P3 IMAD.WIDE.U32 R14, R3.reuse, 0x10, R10 ;  /* 0x00000010030e3825 */ /* 0x048fe200078e000a */
[----:B------:R-:W-:-:S04]  /*0230*/  @P3 IADD3 R3, PT, PT, R3, 0x80, RZ ;  /* 0x0000008003033810 */ /* 0x000fc80007ffe0ff */
[----:B------:R0:W5:Y:S02]  /*0240*/  @P3 LDG.E.128 R44, desc[UR20][R14.64] ;  /* 0x000000140e2c3981 */ /* 0x000164000c1e1d00 */
[----:B------:R-:W3:Y:S01]  /*0250*/  @P1 LDC.64 R22, c[0x0][0x3e8] ;  /* 0x0000fa00ff161b82 */ /* 0x000ee20000000a00 */
[----:B--2---:R-:W-:-:S05]  /*0260*/  @P2 IMAD.WIDE.U32 R16, R3, 0x10, R16 ;  /* 0x0000001003102825 */ /* 0x004fca00078e0010 */
[----:B------:R0:W5:Y:S02]  /*0270*/  @P2 LDG.E.128 R48, desc[UR20][R16.64] ;  /* 0x0000001410302981 */ /* 0x000164000c1e1d00 */
[----:B------:R-:W2:Y:S01]  /*0280*/  @P0 LDC.64 R24, c[0x0][0x3d0] ;  /* 0x0000f400ff180b82 */ /* 0x000ea20000000a00 */
[C---:B----4-:R-:W-:Y:S01]  /*0290*/  @P2 IMAD.WIDE.U32 R18, R3.reuse, 0x10, R18 ;  /* 0x0000001003122825 */ /* 0x050fe200078e0012 */
[----:B------:R-:W-:-:S04]  /*02a0*/  @P2 IADD3 R3, PT, PT, R3, 0x80, RZ ;  /* 0x0000008003032810 */ /* 0x000fc80007ffe0ff */
[----:B------:R0:W5:Y:S02]  /*02b0*/  @P2 LDG.E.128 R52, desc[UR20][R18.64] ;  /* 0x0000001412342981 */ /* 0x000164000c1e1d00 */
[----:B------:R-:W4:Y:S01]  /*02c0*/  @P0 LDC.64 R26, c[0x0][0x3e8] ;  /* 0x0000fa00ff1a0b82 */ /* 0x000f220000000a00 */
[----:B-1----:R-:W-:-:S05]  /*02d0*/  @P1 IMAD.WIDE.U32 R20, R3, 0x10, R20 ;  /* 0x0000001003141825 */ /* 0x002fca00078e0014 */
[----:B------:R0:W5:Y:S01]  /*02e0*/  @P1 LDG.E.128 R56, desc[UR20][R20.64] ;  /* 0x0000001414381981 */ /* 0x000162000c1e1d00 */
[C---:B---3--:R-:W-:Y:S01]  /*02f0*/  @P1 IMAD.WIDE.U32 R22, R3.reuse, 0x10, R22 ;  /* 0x0000001003161825 */ /* 0x048fe200078e0016 */
        /* <DEDUP_REMOVED lines=178> */
.L_x_3457:
[----:B0-----:R-:W-:-:S06]  /*0e20*/  UIMAD.WIDE UR6, UR11, 0x4, UR18 ;  /* 0x000000040b0678a5 */ /* 0x001fcc000f8e0212 */
[----:B------:R-:W-:Y:S02]  /*0e30*/  MOV R180, UR6 ;  /* 0x0000000600b47c02 */ /* 0x000fe40008000f00 */
        /* <DEDUP_REMOVED lines=17> */
[----:B------:R-:W-:Y:S02]  /*0f50*/  MOV R180, UR6 ;  /* 0x0000000600b47c02 */ /* 0x000fe40008000f00 */
[----:B------:R-:W-:-:S05]  /*0f60*/  MOV R181, UR7 ;  /* 0x0000000700b57c02 */ /* 0x000fca0008000f00 */
        /* <DEDUP_REMOVED lines=42> */
[----:B------:R-:W3:Y:S01]  /*1210*/  LDL.LU R223, [R1+0xb0] ;  /* 0x0000b00001df7983 */ /* 0x000ee20000300800 */
[----:B------:R-:W-:-:S03]  /*1220*/  ISETP.NE.U32.AND P0, PT, RZ, UR24, PT ;  /* 0x00000018ff007c0c */ /* 0x000fc6000bf05070 */
[----:B------:R-:W3:Y:S01]  /*1230*/  LDL.LU R222, [R1+0xb4] ;  /* 0x0000b40001de7983 */ /* 0x000ee20000300800 */
[----:B-1----:R-:W-:Y:S01]  /*1240*/  IMAD.WIDE.U32 R16, R219, 0x10, R16 ;  /* 0x00000010db107825 */ /* 0x002fe200078e0010 */
[----:B------:R-:W-:Y:S02]  /*1250*/  ISETP.NE.AND.EX P0, PT, RZ, UR25, PT, P0 ;  /* 0x00000019ff007c0c */ /* 0x000fe4000bf05300 */
[----:B------:R-:W3:Y:S04]  /*1260*/  LDL.LU R226, [R1+0x98] ;  /* 0x0000980001e27983 */ /* 0x000ee80000300800 */
[----:B0-----:R4:W2:Y:S01]  /*1270*/  LDG.E.128 R180, desc[UR20][R16.64] ;  /* 0x0000001410b47981 */ /* 0x0018a2000c1e1d00 */
[----:B-----5:R-:W-:-:S03]  /*1280*/  HADD2.F32 R8, -RZ, R32.H0_H0 ;  /* 0x20000020ff087230 */ /* 0x020fc60000004100 */
[----:B------:R-:W3:Y:S04]  /*1290*/  LDL.LU R206, [R1+0x9c] ;  /* 0x00009c0001ce7983 */ /* 0x000ee80000300800 */
[----:B------:R-:W3:Y:S01]  /*12a0*/  LDL.LU R207, [R1+0xa0] ;  /* 0x0000a00001cf7983 */ /* 0x000ee20000300800 */
[----:B----4-:R-:W-:Y:S02]  /*12b0*/  IMAD.WIDE.U32 R16, R228, 0x10, R18 ;  /* 0x00000010e4107825 */ /* 0x010fe400078e0012 */
[----:B------:R-:W0:Y:S03]  /*12c0*/  LDC.64 R18, c[0x0][0x3b0] ;  /* 0x0000ec00ff127b82 */ /* 0x000e260000000a00 */
[----:B------:R1:W4:Y:S05]  /*12d0*/  LDG.E.128 R184, desc[UR20][R16.64] ;  /* 0x0000001410b87981 */ /* 0x00032a000c1e1d00 */
[----:B-1----:R-:W1:Y:S02]  /*12e0*/  @P0 LDC.64 R16, c[0x0][0x438] ;  /* 0x00010e00ff100b82 */ /* 0x002e640000000a00 */
[----:B-1----:R-:W-:-:S05]  /*12f0*/  @P0 IMAD.WIDE.U32 R16, R219, 0x10, R16 ;  /* 0x00000010db100825 */ /* 0x002fca00078e0010 */
[----:B------:R0:W5:Y:S02]  /*1300*/  @P0 LDG.E.128 R156, desc[UR20][R16.64] ;  /* 0x00000014109c0981 */ /* 0x000164000c1e1d00 */
[----:B0-----:R-:W-:-:S05]  /*1310*/  IMAD.WIDE.U32 R16, R220, 0x8, R18 ;  /* 0x00000008dc107825 */ /* 0x001fca00078e0012 */
[----:B------:R0:W5:Y:S01]  /*1320*/  LDG.E.64 R24, desc[UR20][R16.64] ;  /* 0x0000001410187981 */ /* 0x000162000c1e1b00 */
[----:B--2---:R-:W-:-:S05]  /*1330*/  HADD2.F32 R0, -RZ, R180.H0_H0 ;  /* 0x200000b4ff007230 */ /* 0x004fca0000004100 */
        /* <DEDUP_REMOVED lines=8> */
[----:B0-----:R-:W-:-:S03]  /*13c0*/  FADD.FTZ R16, R7, -UR34 ;  /* 0x8000002207107e21 */ /* 0x001fc60008010000 */
[----:B------:R-:W-:Y:S01]  /*13d0*/  FADD.FTZ R8, R8, -UR34 ;  /* 0x8000002208087e21 */ /* 0x000fe20008010000 */
[----:B------:R0:W-:Y:S01]  /*13e0*/  STL [R1+0xa8], R236 ;  /* 0x0000a8ec01007387 */ /* 0x0001e20000100800 */
[----:B------:R-:W-:Y:S02]  /*13f0*/  HADD2.F32 R7, -RZ, R184.H1_H1 ;  /* 0x300000b8ff077230 */ /* 0x000fe40000004100 */
[----:B------:R-:W-:Y:S01]  /*1400*/  FMUL.FTZ R246, R16, UR32 ;  /* 0x0000002010f67c20 */ /* 0x000fe20008410000 */
[----:B0-----:R-:W-:Y:S01]  /*1410*/  FMUL.FTZ R236, R8, UR32 ;  /* 0x0000002008ec7c20 */ /* 0x001fe20008410000 */
[----:B------:R-:W-:Y:S02]  /*1420*/  HADD2.F32 R8, -RZ, R185.H0_H0 ;  /* 0x200000b9ff087230 */ /* 0x000fe40000004100 */
[----:B---3--:R-:W-:-:S03]  /*1430*/  FFMA.FTZ R235, R246, R7, R235 ;  /* 0x00000007f6eb7223 */ /* 0x008fc600000100eb */
[----:B------:R-:W-:Y:S02]  /*1440*/  FFMA.FTZ R223, R236, R8, R223 ;  /* 0x00000008ecdf7223 */ /* 0x000fe400000100df */
[----:B------:R0:W-:Y:S04]  /*1450*/  STL [R1+0xac], R235 ;  /* 0x0000aceb01007387 */ /* 0x0001e80000100800 */
[----:B------:R1:W-:Y:S04]  /*1460*/  STL [R1+0xb0], R223 ;  /* 0x0000b0df01007387 */ /* 0x0003e80000100800 */
[----:B------:R-:W2:Y:S01]  /*1470*/  LDL.LU R184, [R1+0xa4] ;  /* 0x0000a40001b87983 */ /* 0x000ea20000300800 */
[----:B------:R-:W-:-:S02]  /*1480*/  HADD2.F32 R16, -RZ, R32.H1_H1 ;  /* 0x30000020ff107230 */ /* 0x000fc40000004100 */
[----:B------:R-:W-:-:S03]  /*1490*/  FADD.FTZ R85, R85, R7 ;  /* 0x0000000755557221 */ /* 0x000fc60000010000 */
[----:B------:R-:W-:Y:S01]  /*14a0*/  FMUL.FTZ R245, R16, R7 ;  /* 0x0000000710f57220 */ /* 0x000fe20000410000 */
[----:B------:R-:W-:Y:S02]  /*14b0*/  HADD2.F32 R16, -RZ, R33.H0_H0 ;  /* 0x20000021ff107230 */ /* 0x000fe40000004100 */
[----:B------:R-:W-:-:S03]  /*14c0*/  HADD2.F32 R7, -RZ, R181.H1_H1 ;  /* 0x300000b5ff077230 */ /* 0x000fc60000004100 */
[----:B0-----:R-:W-:Y:S02]  /*14d0*/  FMUL.FTZ R235, R16, R8 ;  /* 0x0000000810eb7220 */ /* 0x001fe40000410000 */
[----:B------:R-:W-:Y:S01]  /*14e0*/  FADD.FTZ R16, R7, -UR34 ;  /* 0x8000002207107e21 */ /* 0x000fe20008010000 */
[----:B------:R-:W-:Y:S01]  /*14f0*/  FADD.FTZ R86, R86, R8 ;  /* 0x0000000856567221 */ /* 0x000fe20000010000 */
[----:B------:R-:W-:Y:S02]  /*1500*/  HADD2.F32 R8, -RZ, R185.H1_H1 ;  /* 0x300000b9ff087230 */ /* 0x000fe40000004100 */
[----:B-1----:R-:W-:Y:S01]  /*1510*/  FMUL.FTZ R223, R16, UR32 ;  /* 0x0000002010df7c20 */ /* 0x002fe20008410000 */
[----:B------:R-:W-:Y:S02]  /*1520*/  HADD2.F32 R7, -RZ, R182.H0_H0 ;  /* 0x200000b6ff077230 */ /* 0x000fe40000004100 */
[----:B------:R-:W-:Y:S02]  /*1530*/  HADD2.F32 R16, -RZ, R33.H1_H1 ;  /* 0x30000021ff107230 */ /* 0x000fe40000004100 */
[----:B------:R-:W-:Y:S01]  /*1540*/  FFMA.FTZ R222, R223, R8, R222 ;  /* 0x00000008dfde7223 */ /* 0x000fe200000100de */
[----:B------:R-:W-:Y:S01]  /*1550*/  FADD.FTZ R7, R7, -UR34 ;  /* 0x8000002207077e21 */ /* 0x000fe20008010000 */
[----:B------:R-:W-:-:S03]  /*1560*/  FADD.FTZ R87, R87, R8 ;  /* 0x0000000857577221 */ /* 0x000fc60000010000 */
[----:B------:R0:W-:Y:S01]  /*1570*/  STL [R1+0xb4], R222 ;  /* 0x0000b4de01007387 */ /* 0x0001e20000100800 */
[----:B------:R-:W-:Y:S01]  /*1580*/  FMUL.FTZ R7, R7, UR32 ;  /* 0x0000002007077c20 */ /* 0x000fe20008410000 */
[----:B------:R-:W-:Y:S02]  /*1590*/  HADD2.F32 R17, -RZ, R34.H0_H0 ;  /* 0x20000022ff117230 */ /* 0x000fe40000004100 */
[----:B0-----:R-:W-:Y:S01]  /*15a0*/  FMUL.FTZ R222, R16, R8 ;  /* 0x0000000810de7220 */ /* 0x001fe20000410000 */
[----:B------:R-:W-:Y:S02]  /*15b0*/  HADD2.F32 R16, -RZ, R182.H1_H1 ;  /* 0x300000b6ff107230 */ /* 0x000fe40000004100 */
[----:B------:R-:W-:-:S03]  /*15c0*/  HADD2.F32 R8, -RZ, R186.H0_H0 ;  /* 0x200000baff087230 */ /* 0x000fc60000004100 */
[----:B------:R-:W-:Y:S01]  /*15d0*/  FADD.FTZ R16, R16, -UR34 ;  /* 0x8000002210107e21 */ /* 0x000fe20008010000 */
[--C-:B------:R-:W-:Y:S02]  /*15e0*/  HADD2.F32 R18, -RZ, R183.reuse.H0_H0 ;  /* 0x200000b7ff127230 */ /* 0x100fe40000004100 */
[----:B------:R-:W-:Y:S01]  /*15f0*/  FADD.FTZ R88, R88, R8 ;  /* 0x0000000858587221 */ /* 0x000fe20000010000 */
[-C--:B------:R-:W-:Y:S01]  /*1600*/  FFMA.FTZ R226, R7, R8.reuse, R226 ;  /* 0x0000000807e27223 */ /* 0x080fe200000100e2 */
[----:B------:R-:W-:Y:S01]  /*1610*/  FMUL.FTZ R8, R17, R8 ;  /* 0x0000000811087220 */ /* 0x000fe20000410000 */
[----:B------:R-:W-:Y:S02]  /*1620*/  HADD2.F32 R17, -RZ, R186.H1_H1 ;  /* 0x300000baff117230 */ /* 0x000fe40000004100 */
[----:B------:R-:W-:Y:S01]  /*1630*/  FMUL.FTZ R16, R16, UR32 ;  /* 0x0000002010107c20 */ /* 0x000fe20008410000 */
[----:B------:R-:W-:Y:S02]  /*1640*/  HADD2.F32 R19, -RZ, R34.H1_H1 ;  /* 0x30000022ff137230 */ /* 0x000fe40000004100 */
[----:B------:R-:W-:Y:S01]  /*1650*/  FADD.FTZ R18, R18, -UR34 ;  /* 0x8000002212127e21 */ /* 0x000fe20008010000 */
[----:B------:R-:W-:-:S02]  /*1660*/  HADD2.F32 R183, -RZ, R183.H1_H1 ;  /* 0x300000b7ffb77230 */ /* 0x000fc40000004100 */
[----:B------:R-:W-:Y:S01]  /*1670*/  FADD.FTZ R89, R89, R17 ;  /* 0x0000001159597221 */ /* 0x000fe20000010000 */
[-C--:B------:R-:W-:Y:S01]  /*1680*/  FFMA.FTZ R206, R16, R17.reuse, R206 ;  /* 0x0000001110ce7223 */ /* 0x080fe200000100ce */
[----:B------:R-:W-:Y:S01]  /*1690*/  FMUL.FTZ R17, R19, R17 ;  /* 0x0000001113117220 */ /* 0x000fe20000410000 */
[----:B------:R-:W-:Y:S02]  /*16a0*/  HADD2.F32 R19, -RZ, R187.H0_H0 ;  /* 0x200000bbff137230 */ /* 0x000fe40000004100 */
[----:B------:R-:W-:Y:S01]  /*16b0*/  FMUL.FTZ R18, R18, UR32 ;  /* 0x0000002012127c20 */ /* 0x000fe20008410000 */
[----:B------:R-:W-:Y:S02]  /*16c0*/  HADD2.F32 R180, -RZ, R35.H0_H0 ;  /* 0x20000023ffb47230 */ /* 0x000fe40000004100 */
[----:B------:R-:W-:Y:S01]  /*16d0*/  FADD.FTZ R183, R183, -UR34 ;  /* 0x80000022b7b77e21 */ /* 0x000fe20008010000 */
[----:B------:R-:W-:Y:S01]  /*16e0*/  STL [R1+0x98], R226 ;  /* 0x000098e201007387 */ /* 0x000fe20000100800 */
[----:B------:R-:W-:Y:S01]  /*16f0*/  FADD.FTZ R90, R90, R19 ;  /* 0x000000135a5a7221 */ /* 0x000fe20000010000 */
[-C--:B------:R-:W-:Y:S01]  /*1700*/  FFMA.FTZ R207, R18, R19.reuse, R207 ;  /* 0x0000001312cf7223 */ /* 0x080fe200000100cf */
[----:B------:R-:W-:Y:S01]  /*1710*/  HADD2.F32 R182, -RZ, R187.H1_H1 ;  /* 0x300000bbffb67230 */ /* 0x000fe20000004100 */
[----:B------:R0:W-:Y:S01]  /*1720*/  STL [R1+0x9c], R206 ;  /* 0x00009cce01007387 */ /* 0x0001e20000100800 */
[----:B------:R-:W-:Y:S01]  /*1730*/  FMUL.FTZ R19, R180, R19 ;  /* 0x00000013b4137220 */ /* 0x000fe20000410000 */
[----:B------:R-:W-:Y:S01]  /*1740*/  FADD.FTZ R180, RZ, R3 ;  /* 0x00000003ffb47221 */ /* 0x000fe20000010000 */
[----:B------:R-:W-:Y:S01]  /*1750*/  FFMA.FTZ R181, R0, R3, RZ ;  /* 0x0000000300b57223 */ /* 0x000fe200000100ff */
[----:B0-----:R-:W-:-:S02]  /*1760*/  FMUL.FTZ R206, R183, UR32 ;  /* 0x00000020b7ce7c20 */ /* 0x001fc40008410000 */
[----:B------:R-:W-:Y:S01]  /*1770*/  FADD.FTZ R180, R180, R245 ;  /* 0x000000f5b4b47221 */ /* 0x000fe20000010000 */
[----:B------:R-:W-:Y:S01]  /*1780*/  FFMA.FTZ R181, R246, R245, R181 ;  /* 0x000000f5f6b57223 */ /* 0x000fe200000100b5 */
[----:B------:R0:W-:Y:S02]  /*1790*/  STL [R1+0xa0], R207 ;  /* 0x0000a0cf01007387 */ /* 0x0001e40000100800 */
[----:B------:R-:W-:Y:S01]  /*17a0*/  FADD.FTZ R180, R180, R235 ;  /* 0x000000ebb4b47221 */ /* 0x000fe20000010000 */
[----:B------:R-:W-:-:S03]  /*17b0*/  FFMA.FTZ R181, R236, R235, R181 ;  /* 0x000000ebecb57223 */ /* 0x000fc600000100b5 */
[----:B------:R-:W-:Y:S01]  /*17c0*/  FADD.FTZ R180, R180, R222 ;  /* 0x000000deb4b47221 */ /* 0x000fe20000010000 */
[----:B------:R-:W-:-:S03]  /*17d0*/  FFMA.FTZ R181, R223, R222, R181 ;  /* 0x000000dedfb57223 */ /* 0x000fc600000100b5 */
[----:B------:R-:W-:Y:S01]  /*17e0*/  FADD.FTZ R180, R180, R8 ;  /* 0x00000008b4b47221 */ /* 0x000fe20000010000 */
[----:B------:R-:W-:Y:S01]  /*17f0*/  FFMA.FTZ R181, R7, R8, R181 ;  /* 0x0000000807b57223 */ /* 0x000fe200000100b5 */
[----:B------:R-:W-:Y:S02]  /*1800*/  HADD2.F32 R183, -RZ, R35.H1_H1 ;  /* 0x30000023ffb77230 */ /* 0x000fe40000004100 */
[----:B------:R-:W-:Y:S01]  /*1810*/  FADD.FTZ R180, R180, R17 ;  /* 0x00000011b4b47221 */ /* 0x000fe20000010000 */
[----:B------:R-:W-:Y:S02]  /*1820*/  FFMA.FTZ R181, R16, R17, R181 ;  /* 0x0000001110b57223 */ /* 0x000fe400000100b5 */
[-C--:B0-----:R-:W-:Y:S01]  /*1830*/  FMUL.FTZ R207, R183, R182.reuse ;  /* 0x000000b6b7cf7220 */ /* 0x081fe20000410000 */
[----:B------:R-:W-:Y:S01]  /*1840*/  FADD.FTZ R180, R180, R19 ;  /* 0x00000013b4b47221 */ /* 0x000fe20000010000 */
[----:B------:R-:W-:Y:S01]  /*1850*/  FFMA.FTZ R181, R18, R19, R181 ;  /* 0x0000001312b57223 */ /* 0x000fe200000100b5 */
[----:B------:R-:W-:Y:S01]  /*1860*/  FADD.FTZ R91, R91, R182 ;  /* 0x000000b65b5b7221 */ /* 0x000fe20000010000 */
[----:B------:R-:W-:Y:S01]  /*1870*/  IADD3 R228, PT, PT, R228, 0x80, RZ ;  /* 0x00000080e4e47810 */ /* 0x000fe20007ffe0ff */
[----:B------:R-:W-:Y:S01]  /*1880*/  FADD.FTZ R227, R180, R207 ;  /* 0x000000cfb4e37221 */ /* 0x000fe20000010000 */
[----:B------:R-:W-:Y:S01]  /*1890*/  IADD3 R220, PT, PT, R220, 0x80, RZ ;  /* 0x00000080dcdc7810 */ /* 0x000fe20007ffe0ff */
[C---:B------:R-:W-:Y:S01]  /*18a0*/  FFMA.FTZ R226, R206.reuse, R207, R181 ;  /* 0x000000cfcee27223 */ /* 0x040fe200000100b5 */
[----:B------:R-:W-:Y:S01]  /*18b0*/  IADD3 R219, PT, PT, R219, 0x80, RZ ;  /* 0x00000080dbdb7810 */ /* 0x000fe20007ffe0ff */
[----:B--2---:R-:W-:-:S05]  /*18c0*/  FFMA.FTZ R184, R206, R182, R184 ;  /* 0x000000b6ceb87223 */ /* 0x004fca00000100b8 */
[----:B------:R1:W-:Y:S02]  /*18d0*/  STL [R1+0xa4], R184 ;  /* 0x0000a4b801007387 */ /* 0x0003e40000100800 */
.L_x_3115:
[----:B------:R-:W-:Y:S05]  /*18e0*/  BSYNC.RECONVERGENT B1 ;  /* 0x0000000000017941 */ /* 0x000fea0003800200 */
.L_x_3114:
[----:B------:R-:W-:Y:S04]  /*18f0*/  BSSY.RECONVERGENT B1, `(.L_x_3116) ;  /* 0x0000074000017945 */ /* 0x000fe80003800200 */
[----:B------:R-:W-:Y:S05]  /*1900*/  @!P3 BRA `(.L_x_3117) ;  /* 0x0000000400c8b947 */ /* 0x000fea0003800000 */
[----:B------:R-:W2:Y:S01]  /*1910*/  LDC.64 R20, c[0x0][0x3a8] ;  /* 0x0000ea00ff147b82 */ /* 0x000ea20000000a00 */
[----:B------:R-:W3:Y:S04]  /*1920*/  LDL.LU R208, [R1+0x88] ;  /* 0x0000880001d07983 */ /* 0x000ee80000300800 */
[----:B------:R-:W4:Y:S03]  /*1930*/  LDL.LU R229, [R1+0x8c] ;  /* 0x00008c0001e57983 */ /* 0x000f260000300800 */
[----:B------:R-:W1:Y:S01]  /*1940*/  LDC.64 R22, c[0x0][0x428] ;  /* 0x00010a00ff167b82 */ /* 0x000e620000000a00 */
[----:B------:R-:W4:Y:S01]  /*1950*/  LDL.LU R234, [R1+0x90] ;  /* 0x0000900001ea7983 */ /* 0x000f220000300800 */
[----:B-----5:R-:W-:-:S03]  /*1960*/  HADD2.F32 R10, -RZ, R40.H0_H0 ;  /* 0x20000028ff0a7230 */ /* 0x020fc60000004100 */
[----:B------:R-:W4:Y:S04]  /*1970*/  LDL.LU R221, [R1+0x94] ;  /* 0x0000940001dd7983 */ /* 0x000f280000300800 */
[----:B------:R-:W4:Y:S04]  /*1980*/  LDL.LU R192, [R1+0x78] ;  /* 0x0000780001c07983 */ /* 0x000f280000300800 */
[----:B------:R-:W4:Y:S01]  /*1990*/  LDL.LU R193, [R1+0x7c] ;  /* 0x00007c0001c17983 */ /* 0x000f220000300800 */
[----:B--2---:R-:W-:-:S03]  /*19a0*/  IMAD.WIDE.U32 R20, R219, 0x10, R20 ;  /* 0x00000010db147825 */ /* 0x004fc600078e0014 */
[----:B------:R-:W2:Y:S04]  /*19b0*/  LDL.LU R209, [R1+0x80] ;  /* 0x0000800001d17983 */ /* 0x000ea80000300800 */
[----:B0-----:R1:W3:Y:S02]  /*19c0*/  LDG.E.128 R180, desc[UR20][R20.64] ;  /* 0x0000001414b47981 */ /* 0x0012e4000c1e1d00 */
[----:B-1----:R-:W-:Y:S02]  /*19d0*/  IMAD.WIDE.U32 R20, R228, 0x10, R22 ;  /* 0x00000010e4147825 */ /* 0x002fe400078e0016 */
[----:B------:R-:W0:Y:S03]  /*19e0*/  LDC.64 R22, c[0x0][0x3b0] ;  /* 0x0000ec00ff167b82 */ /* 0x000e260000000a00 */
[----:B------:R1:W4:Y:S01]  /*19f0*/  LDG.E.128 R184, desc[UR20][R20.64] ;  /* 0x0000001414b87981 */ /* 0x000322000c1e1d00 */
[----:B------:R-:W-:-:S04]  /*1a00*/  ISETP.NE.U32.AND P0, PT, RZ, UR24, PT ;  /* 0x00000018ff007c0c */ /* 0x000fc8000bf05070 */
[----:B------:R-:W-:-:S13]  /*1a10*/  ISETP.NE.AND.EX P0, PT, RZ, UR25, PT, P0 ;  /* 0x00000019ff007c0c */ /* 0x000fda000bf05300 */
[----:B-1----:R-:W1:Y:S01]  /*1a20*/  @P0 LDC.64 R20, c[0x0][0x438] ;  /* 0x00010e00ff140b82 */ /* 0x002e620000000a00 */
[----:B0-----:R-:W-:-:S06]  /*1a30*/  IMAD.WIDE.U32 R22, R220, 0x8, R22 ;  /* 0x00000008dc167825 */ /* 0x001fcc00078e0016 */
[----:B------:R-:W5:Y:S01]  /*1a40*/  LDG.E.64 R22, desc[UR20][R22.64] ;  /* 0x0000001416167981 */ /* 0x000f62000c1e1b00 */
[----:B-1----:R-:W-:-:S05]  /*1a50*/  @P0 IMAD.WIDE.U32 R20, R219, 0x10, R20 ;  /* 0x00000010db140825 */ /* 0x002fca00078e0014 */
[----:B------:R0:W5:Y:S01]  /*1a60*/  @P0 LDG.E.128 R28, desc[UR20][R20.64] ;  /* 0x00000014141c0981 */ /* 0x000162000c1e1d00 */
[----:B---3--:R-:W-:-:S05]  /*1a70*/  HADD2.F32 R4, -RZ, R180.H0_H0 ;  /* 0x200000b4ff047230 */ /* 0x008fca0000004100 */
[----:B------:R-:W-:-:S04]  /*1a80*/  FADD.FTZ R9, R4, -UR34 ;  /* 0x8000002204097e21 */ /* 0x000fc80008010000 */
[----:B------:R-:W-:Y:S01]  /*1a90*/  FMUL.FTZ R249, R9, UR32 ;  /* 0x0000002009f97c20 */ /* 0x000fe20008410000 */
[----:B----4-:R-:W-:Y:S02]  /*1aa0*/  HADD2.F32 R9, -RZ, R184.H0_H0 ;  /* 0x200000b8ff097230 */ /* 0x010fe40000004100 */
[----:B------:R-:W-:-:S03]  /*1ab0*/  HADD2.F32 R4, -RZ, R180.H1_H1 ;  /* 0x300000b4ff047230 */ /* 0x000fc60000004100 */
[----:B------:R-:W-:-:S05]  /*1ac0*/  FFMA.FTZ R208, R249, R9, R208 ;  /* 0x00000009f9d07223 */ /* 0x000fca00000100d0 */
[----:B------:R1:W-:Y:S01]  /*1ad0*/  STL [R1+0x88], R208 ;  /* 0x000088d001007387 */ /* 0x0003e20000100800 */
[----:B------:R-:W-:Y:S01]  /*1ae0*/  FADD.FTZ R72, R72, R9 ;  /* 0x0000000948487221 */ /* 0x000fe20000010000 */
[----:B-1----:R-:W-:Y:S01]  /*1af0*/  FMUL.FTZ R208, R10, R9 ;  /* 0x000000090ad07220 */ /* 0x002fe20000410000 */
[----:B------:R-:W-:Y:S01]  /*1b00*/  FADD.FTZ R10, R4, -UR34 ;  /* 0x80000022040a7e21 */ /* 0x000fe20008010000 */
[----:B------:R-:W-:Y:S02]  /*1b10*/  HADD2.F32 R4, -RZ, R184.H1_H1 ;  /* 0x300000b8ff047230 */ /* 0x000fe40000004100 */
[----:B------:R-:W-:Y:S02]  /*1b20*/  HADD2.F32 R9, -RZ, R181.H0_H0 ;  /* 0x200000b5ff097230 */ /* 0x000fe40000004100 */
[----:B------:R-:W-:-:S04]  /*1b30*/  FMUL.FTZ R239, R10, UR32 ;  /* 0x000000200aef7c20 */ /* 0x000fc80008410000 */
[----:B------:R-:W-:Y:S01]  /*1b40*/  FFMA.FTZ R229, R239, R4, R229 ;  /* 0x00000004efe57223 */ /* 0x000fe200000100e5 */
[----:B------:R-:W-:Y:S01]  /*1b50*/  FADD.FTZ R9, R9, -UR34 ;  /* 0x8000002209097e21 */ /* 0x000fe20008010000 */
[----:B------:R-:W-:Y:S04]  /*1b60*/  STL [R1+0x4], R208 ;  /* 0x000004d001007387 */ /* 0x000fe80000100800 */
[----:B------:R1:W-:Y:S02]  /*1b70*/  STL [R1+0x8c], R229 ;  /* 0x00008ce501007387 */ /* 0x0003e40000100800 */
[----:B-1----:R-:W-:Y:S01]  /*1b80*/  FMUL.FTZ R229, R9, UR32 ;  /* 0x0000002009e57c20 */ /* 0x002fe20008410000 */
[----:B------:R-:W-:-:S05]  /*1b90*/  HADD2.F32 R9, -RZ, R185.H0_H0 ;  /* 0x200000b9ff097230 */ /* 0x000fca0000004100 */
[----:B------:R-:W-:-:S05]  /*1ba0*/  FFMA.FTZ R234, R229, R9, R234 ;  /* 0x00000009e5ea7223 */ /* 0x000fca00000100ea */
[----:B------:R1:W-:Y:S04]  /*1bb0*/  STL [R1+0x90], R234 ;  /* 0x000090ea01007387 */ /* 0x0003e80000100800 */
[----:B------:R-:W3:Y:S01]  /*1bc0*/  LDL.LU R184, [R1+0x84] ;  /* 0x0000840001b87983 */ /* 0x000ee20000300800 */
[----:B------:R-:W-:Y:S02]  /*1bd0*/  HADD2.F32 R10, -RZ, R40.H1_H1 ;  /* 0x30000028ff0a7230 */ /* 0x000fe40000004100 */
[----:B------:R-:W-:-:S03]  /*1be0*/  FADD.FTZ R73, R73, R4 ;  /* 0x0000000449497221 */ /* 0x000fc60000010000 */
[----:B------:R-:W-:Y:S01]  /*1bf0*/  FMUL.FTZ R244, R10, R4 ;  /* 0x000000040af47220 */ /* 0x000fe20000410000 */
[----:B------:R-:W-:Y:S02]  /*1c00*/  HADD2.F32 R4, -RZ, R181.H1_H1 ;  /* 0x300000b5ff047230 */ /* 0x000fe40000004100 */
[----:B------:R-:W-:-:S03]  /*1c10*/  HADD2.F32 R10, -RZ, R41.H0_H0 ;  /* 0x20000029ff0a7230 */ /* 0x000fc60000004100 */
[----:B------:R-:W-:Y:S02]  /*1c20*/  FADD.FTZ R4, R4, -UR34 ;  /* 0x8000002204047e21 */ /* 0x000fe40008010000 */
[----:B-1----:R-:W-:Y:S01]  /*1c30*/  FMUL.FTZ R234, R10, R9 ;  /* 0x000000090aea7220 */ /* 0x002fe20000410000 */
[----:B------:R-:W-:Y:S02]  /*1c40*/  HADD2.F32 R10, -RZ, R185.H1_H1 ;  /* 0x300000b9ff0a7230 */ /* 0x000fe40000004100 */
[----:B------:R-:W-:Y:S01]  /*1c50*/  FMUL.FTZ R4, R4, UR32 ;  /* 0x0000002004047c20 */ /* 0x000fe20008410000 */
[----:B------:R-:W-:Y:S01]  /*1c60*/  FADD.FTZ R74, R74, R9 ;  /* 0x000000094a4a7221 */ /* 0x000fe20000010000 */
[----:B------:R-:W-:Y:S02]  /*1c70*/  HADD2.F32 R9, -RZ, R182.H0_H0 ;  /* 0x200000b6ff097230 */ /* 0x000fe40000004100 */
[----:B------:R-:W-:Y:S01]  /*1c80*/  FFMA.FTZ R221, R4, R10, R221 ;  /* 0x0000000a04dd7223 */ /* 0x000fe200000100dd */
[----:B0-----:R-:W-:-:S02]  /*1c90*/  HADD2.F32 R20, -RZ, R41.H1_H1 ;  /* 0x30000029ff147230 */ /* 0x001fc40000004100 */
[----:B------:R-:W-:Y:S02]  /*1ca0*/  FADD.FTZ R9, R9, -UR34 ;  /* 0x8000002209097e21 */ /* 0x000fe40008010000 */
[----:B------:R0:W-:Y:S01]  /*1cb0*/  STL [R1+0x94], R221 ;  /* 0x000094dd01007387 */ /* 0x0001e20000100800 */
[----:B------:R-:W-:Y:S01]  /*1cc0*/  FADD.FTZ R75, R75, R10 ;  /* 0x0000000a4b4b7221 */ /* 0x000fe20000010000 */
[----:B------:R-:W-:Y:S01]  /*1cd0*/  FMUL.FTZ R9, R9, UR32 ;  /* 0x0000002009097c20 */ /* 0x000fe20008410000 */
[----:B------:R-:W-:Y:S02]  /*1ce0*/  HADD2.F32 R21, -RZ, R42.H0_H0 ;  /* 0x2000002aff157230 */ /* 0x000fe40000004100 */
[----:B0-----:R-:W-:Y:S01]  /*1cf0*/  FMUL.FTZ R221, R20, R10 ;  /* 0x0000000a14dd7220 */ /* 0x001fe20000410000 */
[----:B------:R-:W-:Y:S02]  /*1d00*/  HADD2.F32 R20, -RZ, R182.H1_H1 ;  /* 0x300000b6ff147230 */ /* 0x000fe40000004100 */
[----:B------:R-:W-:-:S02]  /*1d10*/  HADD2.F32 R10, -RZ, R186.H0_H0 ;  /* 0x200000baff0a7230 */ /* 0x000fc40000004100 */
[--C-:B------:R-:W-:Y:S02]  /*1d20*/  HADD2.F32 R180, -RZ, R183.reuse.H0_H0 ;  /* 0x200000b7ffb47230 */ /* 0x100fe40000004100 */
[----:B------:R-:W-:Y:S01]  /*1d30*/  FADD.FTZ R20, R20, -UR34 ;  /* 0x8000002214147e21 */ /* 0x000fe20008010000 */
[----:B------:R-:W-:Y:S01]  /*1d40*/  FADD.FTZ R76, R76, R10 ;  /* 0x0000000a4c4c7221 */ /* 0x000fe20000010000 */
[-C--:B------:R-:W-:Y:S01]  /*1d50*/  FFMA.FTZ R192, R9, R10.reuse, R192 ;  /* 0x0000000a09c07223 */ /* 0x080fe200000100c0 */
[----:B------:R-:W-:Y:S01]  /*1d60*/  FMUL.FTZ R10, R21, R10 ;  /* 0x0000000a150a7220 */ /* 0x000fe20000410000 */
[----:B------:R-:W-:Y:S02]  /*1d70*/  HADD2.F32 R21, -RZ, R186.H1_H1 ;  /* 0x300000baff157230 */ /* 0x000fe40000004100 */
[----:B------:R-:W-:Y:S01]  /*1d80*/  FMUL.FTZ R20, R20, UR32 ;  /* 0x0000002014147c20 */ /* 0x000fe20008410000 */
[----:B------:R-:W-:Y:S02]  /*1d90*/  HADD2.F32 R181, -RZ, R42.H1_H1 ;  /* 0x3000002affb57230 */ /* 0x000fe40000004100 */
[----:B------:R-:W-:Y:S01]  /*1da0*/  FADD.FTZ R180, R180, -UR34 ;  /* 0x80000022b4b47e21 */ /* 0x000fe20008010000 */
[----:B------:R0:W-:Y:S01]  /*1db0*/  STL [R1+0x78], R192 ;  /* 0x000078c001007387 */ /* 0x0001e20000100800 */
[----:B------:R-:W-:Y:S01]  /*1dc0*/  FADD.FTZ R77, R77, R21 ;  /* 0x000000154d4d7221 */ /* 0x000fe20000010000 */
[----:B------:R-:W-:Y:S01]  /*1dd0*/  FFMA.FTZ R193, R20, R21, R193 ;  /* 0x0000001514c17223 */ /* 0x000fe200000100c1 */
[----:B------:R-:W-:-:S02]  /*1de0*/  HADD2.F32 R183, -RZ, R183.H1_H1 ;  /* 0x300000b7ffb77230 */ /* 0x000fc40000004100 */
[----:B------:R-:W-:Y:S01]  /*1df0*/  FMUL.FTZ R21, R181, R21 ;  /* 0x00000015b5157220 */ /* 0x000fe20000410000 */
[----:B------:R-:W-:Y:S02]  /*1e00*/  HADD2.F32 R181, -RZ, R43.H0_H0 ;  /* 0x2000002bffb57230 */ /* 0x000fe40000004100 */
[----:B0-----:R-:W-:Y:S01]  /*1e10*/  FMUL.FTZ R192, R180, UR32 ;  /* 0x00000020b4c07c20 */ /* 0x001fe20008410000 */
[--C-:B------:R-:W-:Y:S02]  /*1e20*/  HADD2.F32 R180, -RZ, R187.reuse.H0_H0 ;  /* 0x200000bbffb47230 */ /* 0x100fe40000004100 */
[----:B------:R-:W-:Y:S01]  /*1e30*/  FADD.FTZ R183, R183, -UR34 ;  /* 0x80000022b7b77e21 */ /* 0x000fe20008010000 */
[----:B------:R0:W-:Y:S01]  /*1e40*/  STL [R1+0x7c], R193 ;  /* 0x00007cc101007387 */ /* 0x0001e20000100800 */
[----:B------:R-:W-:Y:S02]  /*1e50*/  HADD2.F32 R182, -RZ, R187.H1_H1 ;  /* 0x300000bbffb67230 */ /* 0x000fe40000004100 */
[----:B------:R-:W-:Y:S01]  /*1e60*/  FADD.FTZ R78, R78, R180 ;  /* 0x000000b44e4e7221 */ /* 0x000fe20000010000 */
[-C--:B--2---:R-:W-:Y:S01]  /*1e70*/  FFMA.FTZ R209, R192, R180.reuse, R209 ;  /* 0x000000b4c0d17223 */ /* 0x084fe200000100d1 */
[----:B0-----:R-:W-:Y:S01]  /*1e80*/  FMUL.FTZ R193, R181, R180 ;  /* 0x000000b4b5c17220 */ /* 0x001fe20000410000 */
[----:B------:R-:W-:Y:S01]  /*1e90*/  FADD.FTZ R180, R227, R208 ;  /* 0x000000d0e3b47221 */ /* 0x000fe20000010000 */
[----:B------:R-:W-:Y:S01]  /*1ea0*/  FFMA.FTZ R181, R249, R208, R226 ;  /* 0x000000d0f9b57223 */ /* 0x000fe200000100e2 */
[----:B------:R-:W-:-:S02]  /*1eb0*/  FMUL.FTZ R208, R183, UR32 ;  /* 0x00000020b7d07c20 */ /* 0x000fc40008410000 */
        /* <DEDUP_REMOVED lines=21> */
[----:B---3--:R-:W-:-:S05]  /*2010*/  FFMA.FTZ R184, R208, R182, R184 ;  /* 0x000000b6d0b87223 */ /* 0x008fca00000100b8 */
[----:B------:R2:W-:Y:S02]  /*2020*/  STL [R1+0x84], R184 ;  /* 0x000084b801007387 */ /* 0x0005e40000100800 */
.L_x_3117:
[----:B------:R-:W-:Y:S05]  /*2030*/  BSYNC.RECONVERGENT B1 ;  /* 0x0000000000017941 */ /* 0x000fea0003800200 */
.L_x_3116:
[----:B------:R-:W-:Y:S04]  /*2040*/  BSSY.RECONVERGENT B1, `(.L_x_3118) ;  /* 0x0000074000017945 */ /* 0x000fe80003800200 */
[----:B------:R-:W-:Y:S05]  /*2050*/  @!P2 BRA `(.L_x_3119) ;  /* 0x0000000400c8a947 */ /* 0x000fea0003800000 */
[----:B------:R-:W3:Y:S01]  /*2060*/  LDC.64 R26, c[0x0][0x3a8] ;  /* 0x0000ea00ff1a7b82 */ /* 0x000ee20000000a00 */
[----:B------:R-:W4:Y:S04]  /*2070*/  LDL.LU R210, [R1+0x68] ;  /* 0x0000680001d27983 */ /* 0x000f280000300800 */
[----:B------:R-:W4:Y:S03]  /*2080*/  LDL.LU R233, [R1+0x6c] ;  /* 0x00006c0001e97983 */ /* 0x000f260000300800 */
[----:B-12---:R-:W1:Y:S01]  /*2090*/  LDC.64 R184, c[0x0][0x428] ;  /* 0x00010a00ffb87b82 */ /* 0x006e620000000a00 */
[----:B------:R-:W2:Y:S04]  /*20a0*/  LDL.LU R218, [R1+0x70] ;  /* 0x0000700001da7983 */ /* 0x000ea80000300800 */
[----:B------:R-:W2:Y:S01]  /*20b0*/  LDL.LU R197, [R1+0x74] ;  /* 0x0000740001c57983 */ /* 0x000ea20000300800 */
[----:B-----5:R-:W-:Y:S01]  /*20c0*/  HADD2.F32 R12, -RZ, R48.H0_H0 ;  /* 0x20000030ff0c7230 */ /* 0x020fe20000004100 */
[----:B------:R-:W-:Y:S01]  /*20d0*/  ISETP.NE.U32.AND P0, PT, RZ, UR24, PT ;  /* 0x00000018ff007c0c */ /* 0x000fe2000bf05070 */
[----:B------:R-:W1:Y:S01]  /*20e0*/  LDC.64 R194, c[0x0][0x3b0] ;  /* 0x0000ec00ffc27b82 */ /* 0x000e620000000a00 */
[----:B------:R-:W2:Y:S04]  /*20f0*/  LDL.LU R196, [R1+0x58] ;  /* 0x0000580001c47983 */ /* 0x000ea80000300800 */
[----:B------:R-:W2:Y:S01]  /*2100*/  LDL.LU R211, [R1+0x5c] ;  /* 0x00005c0001d37983 */ /* 0x000ea20000300800 */
[----:B---3--:R-:W-:-:S05]  /*2110*/  IMAD.WIDE.U32 R26, R219, 0x10, R26 ;  /* 0x00000010db1a7825 */ /* 0x008fca00078e001a */
[----:B0-----:R1:W3:Y:S02]  /*2120*/  LDG.E.128 R180, desc[UR20][R26.64] ;  /* 0x000000141ab47981 */ /* 0x0012e4000c1e1d00 */
[----:B-1----:R-:W-:-:S05]  /*2130*/  IMAD.WIDE.U32 R26, R228, 0x10, R184 ;  /* 0x00000010e41a7825 */ /* 0x002fca00078e00b8 */
[----:B------:R0:W4:Y:S01]  /*2140*/  LDG.E.128 R184, desc[UR20][R26.64] ;  /* 0x000000141ab87981 */ /* 0x000122000c1e1d00 */
[----:B------:R-:W-:-:S13]  /*2150*/  ISETP.NE.AND.EX P0, PT, RZ, UR25, PT, P0 ;  /* 0x00000019ff007c0c */ /* 0x000fda000bf05300 */
[----:B0-----:R-:W0:Y:S02]  /*2160*/  @P0 LDC.64 R26, c[0x0][0x438] ;  /* 0x00010e00ff1a0b82 */ /* 0x001e240000000a00 */
[----:B0-----:R-:W-:-:S05]  /*2170*/  @P0 IMAD.WIDE.U32 R26, R219, 0x10, R26 ;  /* 0x00000010db1a0825 */ /* 0x001fca00078e001a */
[----:B------:R0:W5:Y:S02]  /*2180*/  @P0 LDG.E.128 R168, desc[UR20][R26.64] ;  /* 0x000000141aa80981 */ /* 0x000164000c1e1d00 */
[----:B0-----:R-:W-:-:S06]  /*2190*/  IMAD.WIDE.U32 R26, R220, 0x8, R194 ;  /* 0x00000008dc1a7825 */ /* 0x001fcc00078e00c2 */
[----:B------:R-:W5:Y:S01]  /*21a0*/  LDG.E.64 R26, desc[UR20][R26.64] ;  /* 0x000000141a1a7981 */ /* 0x000f62000c1e1b00 */
[----:B---3--:R-:W-:-:S05]  /*21b0*/  HADD2.F32 R5, -RZ, R180.H0_H0 ;  /* 0x200000b4ff057230 */ /* 0x008fca0000004100 */
[----:B------:R-:W-:Y:S01]  /*21c0*/  FADD.FTZ R11, R5, -UR34 ;  /* 0x80000022050b7e21 */ /* 0x000fe20008010000 */
[----:B------:R-:W-:Y:S02]  /*21d0*/  HADD2.F32 R5, -RZ, R180.H1_H1 ;  /* 0x300000b4ff057230 */ /* 0x000fe40000004100 */
[----:B------:R-:W-:Y:S02]  /*21e0*/  HADD2.F32 R180, -RZ, R49.H1_H1 ;  /* 0x30000031ffb47230 */ /* 0x000fe40000004100 */
[----:B------:R-:W-:Y:S01]  /*21f0*/  FMUL.FTZ R248, R11, UR32 ;  /* 0x000000200bf87c20 */ /* 0x000fe20008410000 */
[----:B----4-:R-:W-:-:S05]  /*2200*/  HADD2.F32 R11, -RZ, R184.H0_H0 ;  /* 0x200000b8ff0b7230 */ /* 0x010fca0000004100 */
[----:B------:R-:W-:Y:S01]  /*2210*/  FFMA.FTZ R210, R248, R11, R210 ;  /* 0x0000000bf8d27223 */ /* 0x000fe200000100d2 */
[----:B------:R-:W-:-:S04]  /*2220*/  FADD.FTZ R92, R92, R11 ;  /* 0x0000000b5c5c7221 */ /* 0x000fc80000010000 */
[----:B------:R0:W-:Y:S02]  /*2230*/  STL [R1+0x68], R210 ;  /* 0x000068d201007387 */ /* 0x0001e40000100800 */
[----:B0-----:R-:W-:Y:S01]  /*2240*/  FMUL.FTZ R210, R12, R11 ;  /* 0x0000000b0cd27220 */ /* 0x001fe20000410000 */
[----:B------:R-:W-:Y:S01]  /*2250*/  FADD.FTZ R12, R5, -UR34 ;  /* 0x80000022050c7e21 */ /* 0x000fe20008010000 */
[--C-:B------:R-:W-:Y:S02]  /*2260*/  HADD2.F32 R11, -RZ, R181.reuse.H0_H0 ;  /* 0x200000b5ff0b7230 */ /* 0x100fe40000004100 */
[----:B------:R-:W-:Y:S02]  /*2270*/  HADD2.F32 R5, -RZ, R184.H1_H1 ;  /* 0x300000b8ff057230 */ /* 0x000fe40000004100 */
[----:B------:R-:W-:Y:S01]  /*2280*/  FMUL.FTZ R238, R12, UR32 ;  /* 0x000000200cee7c20 */ /* 0x000fe20008410000 */
[----:B------:R-:W-:Y:S02]  /*2290*/  HADD2.F32 R12, -RZ, R48.H1_H1 ;  /* 0x30000030ff0c7230 */ /* 0x000fe40000004100 */
[----:B------:R-:W-:Y:S01]  /*22a0*/  FADD.FTZ R11, R11, -UR34 ;  /* 0x800000220b0b7e21 */ /* 0x000fe20008010000 */
[----:B------:R-:W-:Y:S01]  /*22b0*/  STL [R1], R210 ;  /* 0x000000d201007387 */ /* 0x000fe20000100800 */
[----:B------:R-:W-:Y:S01]  /*22c0*/  FADD.FTZ R93, R93, R5 ;  /* 0x000000055d5d7221 */ /* 0x000fe20000010000 */
[-C--:B------:R-:W-:Y:S01]  /*22d0*/  FFMA.FTZ R233, R238, R5.reuse, R233 ;  /* 0x00000005eee97223 */ /* 0x080fe200000100e9 */
[----:B------:R-:W-:Y:S01]  /*22e0*/  FMUL.FTZ R243, R12, R5 ;  /* 0x000000050cf37220 */ /* 0x000fe20000410000 */
[----:B------:R-:W-:-:S02]  /*22f0*/  HADD2.F32 R5, -RZ, R181.H1_H1 ;  /* 0x300000b5ff057230 */ /* 0x000fc40000004100 */
[----:B------:R-:W-:Y:S01]  /*2300*/  FMUL.FTZ R225, R11, UR32 ;  /* 0x000000200be17c20 */ /* 0x000fe20008410000 */
[----:B------:R-:W-:Y:S01]  /*2310*/  HADD2.F32 R11, -RZ, R185.H0_H0 ;  /* 0x200000b9ff0b7230 */ /* 0x000fe20000004100 */
[----:B------:R0:W-:Y:S01]  /*2320*/  STL [R1+0x6c], R233 ;  /* 0x00006ce901007387 */ /* 0x0001e20000100800 */
[----:B------:R-:W-:Y:S02]  /*2330*/  HADD2.F32 R12, -RZ, R49.H0_H0 ;  /* 0x20000031ff0c7230 */ /* 0x000fe40000004100 */
[----:B------:R-:W-:Y:S01]  /*2340*/  FADD.FTZ R5, R5, -UR34 ;  /* 0x8000002205057e21 */ /* 0x000fe20008010000 */
[-C--:B--2---:R-:W-:Y:S01]  /*2350*/  FFMA.FTZ R218, R225, R11.reuse, R218 ;  /* 0x0000000be1da7223 */ /* 0x084fe200000100da */
[----:B------:R-:W-:Y:S02]  /*2360*/  FADD.FTZ R94, R94, R11 ;  /* 0x0000000b5e5e7221 */ /* 0x000fe40000010000 */
[----:B------:R-:W-:Y:S02]  /*2370*/  FMUL.FTZ R5, R5, UR32 ;  /* 0x0000002005057c20 */ /* 0x000fe40008410000 */
[----:B------:R-:W-:Y:S01]  /*2380*/  STL [R1+0x70], R218 ;  /* 0x000070da01007387 */ /* 0x000fe20000100800 */
[----:B0-----:R-:W-:Y:S01]  /*2390*/  FMUL.FTZ R233, R12, R11 ;  /* 0x0000000b0ce97220 */ /* 0x001fe20000410000 */
[----:B------:R-:W-:-:S02]  /*23a0*/  HADD2.F32 R12, -RZ, R185.H1_H1 ;  /* 0x300000b9ff0c7230 */ /* 0x000fc40000004100 */
[----:B------:R-:W-:-:S03]  /*23b0*/  HADD2.F32 R11, -RZ, R182.H0_H0 ;  /* 0x200000b6ff0b7230 */ /* 0x000fc60000004100 */
[----:B------:R-:W-:Y:S01]  /*23c0*/  FFMA.FTZ R197, R5, R12, R197 ;  /* 0x0000000c05c57223 */ /* 0x000fe200000100c5 */
[----:B------:R-:W-:Y:S01]  /*23d0*/  FADD.FTZ R95, R95, R12 ;  /* 0x0000000c5f5f7221 */ /* 0x000fe20000010000 */
[----:B------:R-:W-:-:S03]  /*23e0*/  FADD.FTZ R11, R11, -UR34 ;  /* 0x800000220b0b7e21 */ /* 0x000fc60008010000 */
[----:B------:R0:W-:Y:S04]  /*23f0*/  STL [R1+0x74], R197 ;  /* 0x000074c501007387 */ /* 0x0001e80000100800 */
[----:B0-----:R-:W2:Y:S04]  /*2400*/  LDL.LU R197, [R1+0x60] ;  /* 0x0000600001c57983 */ /* 0x001ea80000300800 */
[----:B------:R-:W3:Y:S01]  /*2410*/  LDL.LU R185, [R1+0x64] ;  /* 0x0000640001b97983 */ /* 0x000ee20000300800 */
[----:B------:R-:W-:Y:S01]  /*2420*/  FMUL.FTZ R218, R180, R12 ;  /* 0x0000000cb4da7220 */ /* 0x000fe20000410000 */
[----:B------:R-:W-:-:S02]  /*2430*/  HADD2.F32 R180, -RZ, R182.H1_H1 ;  /* 0x300000b6ffb47230 */ /* 0x000fc40000004100 */
[----:B------:R-:W-:Y:S01]  /*2440*/  FMUL.FTZ R11, R11, UR32 ;  /* 0x000000200b0b7c20 */ /* 0x000fe20008410000 */
[----:B------:R-:W-:Y:S01]  /*2450*/  HADD2.F32 R12, -RZ, R186.H0_H0 ;  /* 0x200000baff0c7230 */ /* 0x000fe20000004100 */
[----:B------:R-:W-:Y:S01]  /*2460*/  IADD3 R228, PT, PT, R228, 0x80, RZ ;  /* 0x00000080e4e47810 */ /* 0x000fe20007ffe0ff */
[--C-:B------:R-:W-:Y:S02]  /*2470*/  HADD2.F32 R184, -RZ, R183.reuse.H0_H0 ;  /* 0x200000b7ffb87230 */ /* 0x100fe40000004100 */
[----:B------:R-:W-:Y:S01]  /*2480*/  FADD.FTZ R180, R180, -UR34 ;  /* 0x80000022b4b47e21 */ /* 0x000fe20008010000 */
[----:B------:R-:W-:Y:S02]  /*2490*/  HADD2.F32 R181, -RZ, R50.H0_H0 ;  /* 0x20000032ffb57230 */ /* 0x000fe40000004100 */
[-C--:B------:R-:W-:Y:S01]  /*24a0*/  FFMA.FTZ R196, R11, R12.reuse, R196 ;  /* 0x0000000c0bc47223 */ /* 0x080fe200000100c4 */
[----:B------:R-:W-:Y:S01]  /*24b0*/  FADD.FTZ R96, R96, R12 ;  /* 0x0000000c60607221 */ /* 0x000fe20000010000 */
[----:B------:R-:W-:Y:S01]  /*24c0*/  FMUL.FTZ R194, R180, UR32 ;  /* 0x00000020b4c27c20 */ /* 0x000fe20008410000 */
[----:B------:R-:W-:Y:S01]  /*24d0*/  FADD.FTZ R180, R184, -UR34 ;  /* 0x80000022b8b47e21 */ /* 0x000fe20008010000 */
[----:B------:R-:W-:Y:S01]  /*24e0*/  FMUL.FTZ R12, R181, R12 ;  /* 0x0000000cb50c7220 */ /* 0x000fe20000410000 */
[----:B------:R0:W-:Y:S01]  /*24f0*/  STL [R1+0x58], R196 ;  /* 0x000058c401007387 */ /* 0x0001e20000100800 */
[----:B------:R-:W-:Y:S01]  /*2500*/  HADD2.F32 R181, -RZ, R186.H1_H1 ;  /* 0x300000baffb57230 */ /* 0x000fe20000004100 */
[----:B------:R-:W-:Y:S01]  /*2510*/  IADD3 R220, PT, PT, R220, 0x80, RZ ;  /* 0x00000080dcdc7810 */ /* 0x000fe20007ffe0ff */
[----:B------:R-:W-:Y:S01]  /*2520*/  HADD2.F32 R182, -RZ, R50.H1_H1 ;  /* 0x30000032ffb67230 */ /* 0x000fe20000004100 */
[----:B------:R-:W-:Y:S01]  /*2530*/  IADD3 R219, PT, PT, R219, 0x80, RZ ;  /* 0x00000080dbdb7810 */ /* 0x000fe20007ffe0ff */
[----:B------:R-:W-:-:S02]  /*2540*/  HADD2.F32 R183, -RZ, R183.H1_H1 ;  /* 0x300000b7ffb77230 */ /* 0x000fc40000004100 */
[-C--:B------:R-:W-:Y:S01]  /*2550*/  FFMA.FTZ R211, R194, R181.reuse, R211 ;  /* 0x000000b5c2d37223 */ /* 0x080fe200000100d3 */
[----:B------:R-:W-:Y:S01]  /*2560*/  FADD.FTZ R97, R97, R181 ;  /* 0x000000b561617221 */ /* 0x000fe20000010000 */
[----:B------:R-:W-:Y:S01]  /*2570*/  FMUL.FTZ R195, R182, R181 ;  /* 0x000000b5b6c37220 */ /* 0x000fe20000410000 */
[----:B------:R-:W-:Y:S02]  /*2580*/  HADD2.F32 R181, -RZ, R51.H0_H0 ;  /* 0x20000033ffb57230 */ /* 0x000fe40000004100 */
[----:B0-----:R-:W-:Y:S01]  /*2590*/  FMUL.FTZ R196, R180, UR32 ;  /* 0x00000020b4c47c20 */ /* 0x001fe20008410000 */
[--C-:B------:R-:W-:Y:S01]  /*25a0*/  HADD2.F32 R180, -RZ, R187.reuse.H0_H0 ;  /* 0x200000bbffb47230 */ /* 0x100fe20000004100 */
[----:B------:R-:W-:Y:S01]  /*25b0*/  STL [R1+0x5c], R211 ;  /* 0x00005cd301007387 */ /* 0x000fe20000100800 */
[----:B------:R-:W-:Y:S01]  /*25c0*/  FADD.FTZ R183, R183, -UR34 ;  /* 0x80000022b7b77e21 */ /* 0x000fe20008010000 */
[----:B------:R-:W-:Y:S02]  /*25d0*/  HADD2.F32 R182, -RZ, R187.H1_H1 ;  /* 0x300000bbffb67230 */ /* 0x000fe40000004100 */
[----:B------:R-:W-:-:S03]  /*25e0*/  FADD.FTZ R98, R98, R180 ;  /* 0x000000b462627221 */ /* 0x000fc60000010000 */
[----:B------:R-:W-:Y:S01]  /*25f0*/  FADD.FTZ R99, R99, R182 ;  /* 0x000000b663637221 */ /* 0x000fe20000010000 */
[----:B--2---:R-:W-:-:S05]  /*2600*/  FFMA.FTZ R197, R196, R180, R197 ;  /* 0x000000b4c4c57223 */ /* 0x004fca00000100c5 */
[----:B------:R0:W-:Y:S02]  /*2610*/  STL [R1+0x60], R197 ;  /* 0x000060c501007387 */ /* 0x0001e40000100800 */
[----:B0-----:R-:W-:Y:S01]  /*2620*/  FMUL.FTZ R197, R181, R180 ;  /* 0x000000b4b5c57220 */ /* 0x001fe20000410000 */
[----:B------:R-:W-:Y:S01]  /*2630*/  FADD.FTZ R180, R227, R210 ;  /* 0x000000d2e3b47221 */ /* 0x000fe20000010000 */
[----:B------:R-:W-:Y:S01]  /*2640*/  FFMA.FTZ R181, R248, R210, R226 ;  /* 0x000000d2f8b57223 */ /* 0x000fe200000100e2 */
[----:B------:R-:W-:Y:S01]  /*2650*/  FMUL.FTZ R210, R183, UR32 ;  /* 0x00000020b7d27c20 */ /* 0x000fe20008410000 */
[----:B------:R-:W-:Y:S02]  /*2660*/  HADD2.F32 R183, -RZ, R51.H1_H1 ;  /* 0x30000033ffb77230 */ /* 0x000fe40000004100 */
[----:B------:R-:W-:Y:S01]  /*2670*/  FADD.FTZ R180, R180, R243 ;  /* 0x000000f3b4b47221 */ /* 0x000fe20000010000 */
[----:B------:R-:W-:Y:S01]  /*2680*/  FFMA.FTZ R181, R238, R243, R181 ;  /* 0x000000f3eeb57223 */ /* 0x000fe200000100b5 */
[----:B---3--:R-:W-:-:S02]  /*2690*/  FFMA.FTZ R185, R210, R182, R185 ;  /* 0x000000b6d2b97223 */ /* 0x008fc400000100b9 */
[----:B------:R-:W-:Y:S01]  /*26a0*/  FADD.FTZ R180, R180, R233 ;  /* 0x000000e9b4b47221 */ /* 0x000fe20000010000 */
[----:B------:R-:W-:Y:S01]  /*26b0*/  FFMA.FTZ R181, R225, R233, R181 ;  /* 0x000000e9e1b57223 */ /* 0x000fe200000100b5 */
[----:B------:R-:W-:Y:S01]  /*26c0*/  FMUL.FTZ R211, R183, R182 ;  /* 0x000000b6b7d37220 */ /* 0x000fe20000410000 */
[----:B------:R3:W-:Y:S01]  /*26d0*/  STL [R1+0x64], R185 ;  /* 0x000064b901007387 */ /* 0x0007e20000100800 */
        /* <DEDUP_REMOVED lines=9> */
[----:B---3--:R-:W-:-:S07]  /*2770*/  FFMA.FTZ R226, R210, R211, R181 ;  /* 0x000000d3d2e27223 */ /* 0x008fce00000100b5 */
.L_x_3119:
[----:B------:R-:W-:Y:S05]  /*2780*/  BSYNC.RECONVERGENT B1 ;  /* 0x0000000000017941 */ /* 0x000fea0003800200 */
.L_x_3118:
[----:B------:R-:W-:Y:S04]  /*2790*/  BSSY.RECONVERGENT B1, `(.L_x_3120) ;  /* 0x0000073000017945 */ /* 0x000fe80003800200 */
[----:B------:R-:W-:Y:S05]  /*27a0*/  @!P1 BRA `(.L_x_3121) ;  /* 0x0000000400c49947 */ /* 0x000fea0003800000 */
[----:B0-----:R-:W0:Y:S01]  /*27b0*/  LDC.64 R180, c[0x0][0x3a8] ;  /* 0x0000ea00ffb47b82 */ /* 0x001e220000000a00 */
[----:B------:R-:W3:Y:S04]  /*27c0*/  LDL.LU R224, [R1+0x48] ;  /* 0x0000480001e07983 */ /* 0x000ee80000300800 */
[----:B------:R-:W4:Y:S03]  /*27d0*/  LDL.LU R232, [R1+0x4c] ;  /* 0x00004c0001e87983 */ /* 0x000f260000300800 */
[----:B-12---:R-:W1:Y:S01]  /*27e0*/  LDC.64 R184, c[0x0][0x428] ;  /* 0x00010a00ffb87b82 */ /* 0x006e620000000a00 */
[----:B------:R-:W2:Y:S01]  /*27f0*/  LDL.LU R217, [R1+0x50] ;  /* 0x0000500001d97983 */ /* 0x000ea20000300800 */
[----:B-----5:R-:W-:Y:S01]  /*2800*/  HADD2.F32 R14, -RZ, R56.H0_H0 ;  /* 0x20000038ff0e7230 */ /* 0x020fe20000004100 */
[----:B------:R-:W-:-:S02]  /*2810*/  ISETP.NE.U32.AND P0, PT, RZ, UR24, PT ;  /* 0x00000018ff007c0c */ /* 0x000fc4000bf05070 */
[----:B------:R-:W2:Y:S03]  /*2820*/  LDL.LU R200, [R1+0x54] ;  /* 0x0000540001c87983 */ /* 0x000ea60000300800 */
[----:B------:R-:W1:Y:S01]  /*2830*/  LDC.64 R198, c[0x0][0x3b0] ;  /* 0x0000ec00ffc67b82 */ /* 0x000e620000000a00 */
[----:B0-----:R-:W-:-:S04]  /*2840*/  IMAD.WIDE.U32 R180, R219, 0x10, R180 ;  /* 0x00000010dbb47825 */ /* 0x001fc800078e00b4 */
[----:B-1----:R-:W-:Y:S02]  /*2850*/  IMAD.WIDE.U32 R184, R228, 0x10, R184 ;  /* 0x00000010e4b87825 */ /* 0x002fe400078e00b8 */
[----:B------:R-:W3:Y:S01]  /*2860*/  LDG.E.128 R180, desc[UR20][R180.64] ;  /* 0x00000014b4b47981 */ /* 0x000ee2000c1e1d00 */
[----:B------:R-:W-:-:S03]  /*2870*/  ISETP.NE.AND.EX P0, PT, RZ, UR25, PT, P0 ;  /* 0x00000019ff007c0c */ /* 0x000fc6000bf05300 */
[----:B------:R-:W2:Y:S04]  /*2880*/  LDL.LU R201, [R1+0x38] ;  /* 0x0000380001c97983 */ /* 0x000ea80000300800 */
[----:B------:R-:W4:Y:S04]  /*2890*/  LDG.E.128 R184, desc[UR20][R184.64] ;  /* 0x00000014b8b87981 */ /* 0x000f28000c1e1d00 */
[----:B------:R-:W2:Y:S02]  /*28a0*/  LDL.LU R212, [R1+0x3c] ;  /* 0x00003c0001d47983 */ /* 0x000ea40000300800 */
[----:B------:R-:W0:Y:S02]  /*28b0*/  @P0 LDC.64 R188, c[0x0][0x438] ;  /* 0x00010e00ffbc0b82 */ /* 0x000e240000000a00 */
[----:B------:R-:W2:Y:S01]  /*28c0*/  LDL.LU R213, [R1+0x40] ;  /* 0x0000400001d57983 */ /* 0x000ea20000300800 */
[----:B0-----:R-:W-:-:S05]  /*28d0*/  @P0 IMAD.WIDE.U32 R188, R219, 0x10, R188 ;  /* 0x00000010dbbc0825 */ /* 0x001fca00078e00bc */
[----:B------:R0:W5:Y:S02]  /*28e0*/  @P0 LDG.E.128 R172, desc[UR20][R188.64] ;  /* 0x00000014bcac0981 */ /* 0x000164000c1e1d00 */
[----:B0-----:R-:W-:-:S06]  /*28f0*/  IMAD.WIDE.U32 R188, R220, 0x8, R198 ;  /* 0x00000008dcbc7825 */ /* 0x001fcc00078e00c6 */
[----:B------:R-:W5:Y:S01]  /*2900*/  LDG.E.64 R188, desc[UR20][R188.64] ;  /* 0x00000014bcbc7981 */ /* 0x000f62000c1e1b00 */
        /* <DEDUP_REMOVED lines=13> */
[----:B------:R0:W-:Y:S01]  /*29e0*/  STL [R1+0x48], R224 ;  /* 0x000048e001007387 */ /* 0x0001e20000100800 */
[----:B------:R-:W-:-:S02]  /*29f0*/  HADD2.F32 R14, -RZ, R56.H1_H1 ;  /* 0x30000038ff0e7230 */ /* 0x000fc40000004100 */
[----:B------:R-:W-:-:S03]  /*2a00*/  FFMA.FTZ R232, R237, R6, R232 ;  /* 0x00000006ede87223 */ /* 0x000fc600000100e8 */
[----:B------:R-:W-:Y:S01]  /*2a10*/  FMUL.FTZ R242, R14, R6 ;  /* 0x000000060ef27220 */ /* 0x000fe20000410000 */
[----:B0-----:R-:W-:Y:S01]  /*2a20*/  FMUL.FTZ R224, R13, UR32 ;  /* 0x000000200de07c20 */ /* 0x001fe20008410000 */
[----:B------:R-:W-:Y:S02]  /*2a30*/  HADD2.F32 R13, -RZ, R185.H0_H0 ;  /* 0x200000b9ff0d7230 */ /* 0x000fe40000004100 */
[----:B------:R-:W-:-:S03]  /*2a40*/  HADD2.F32 R14, -RZ, R57.H0_H0 ;  /* 0x20000039ff0e7230 */ /* 0x000fc60000004100 */
[-C--:B--2---:R-:W-:Y:S01]  /*2a50*/  FFMA.FTZ R217, R224, R13.reuse, R217 ;  /* 0x0000000de0d97223 */ /* 0x084fe200000100d9 */
[----:B------:R0:W-:Y:S04]  /*2a60*/  STL [R1+0x4c], R232 ;  /* 0x00004ce801007387 */ /* 0x0001e80000100800 */
[----:B------:R1:W-:Y:S01]  /*2a70*/  STL [R1+0x50], R217 ;  /* 0x000050d901007387 */ /* 0x0003e20000100800 */
[----:B0-----:R-:W-:Y:S01]  /*2a80*/  FMUL.FTZ R232, R14, R13 ;  /* 0x0000000d0ee87220 */ /* 0x001fe20000410000 */
[----:B------:R-:W-:Y:S02]  /*2a90*/  HADD2.F32 R14, -RZ, R185.H1_H1 ;  /* 0x300000b9ff0e7230 */ /* 0x000fe40000004100 */
[----:B------:R-:W2:Y:S01]  /*2aa0*/  LDL.LU R185, [R1+0x44] ;  /* 0x0000440001b97983 */ /* 0x000ea20000300800 */
[----:B------:R-:W-:Y:S01]  /*2ab0*/  FADD.FTZ R101, R101, R6 ;  /* 0x0000000665657221 */ /* 0x000fe20000010000 */
[----:B------:R-:W-:-:S02]  /*2ac0*/  HADD2.F32 R6, -RZ, R181.H1_H1 ;  /* 0x300000b5ff067230 */ /* 0x000fc40000004100 */
[----:B------:R-:W-:Y:S01]  /*2ad0*/  FADD.FTZ R102, R102, R13 ;  /* 0x0000000d66667221 */ /* 0x000fe20000010000 */
[----:B------:R-:W-:Y:S02]  /*2ae0*/  HADD2.F32 R13, -RZ, R182.H0_H0 ;  /* 0x200000b6ff0d7230 */ /* 0x000fe40000004100 */
[----:B------:R-:W-:Y:S02]  /*2af0*/  HADD2.F32 R180, -RZ, R57.H1_H1 ;  /* 0x30000039ffb47230 */ /* 0x000fe40000004100 */
[----:B------:R-:W-:Y:S01]  /*2b00*/  FADD.FTZ R6, R6, -UR34 ;  /* 0x8000002206067e21 */ /* 0x000fe20008010000 */
[----:B------:R-:W-:-:S03]  /*2b10*/  FADD.FTZ R13, R13, -UR34 ;  /* 0x800000220d0d7e21 */ /* 0x000fc60008010000 */
[----:B------:R-:W-:Y:S01]  /*2b20*/  FMUL.FTZ R6, R6, UR32 ;  /* 0x0000002006067c20 */ /* 0x000fe20008410000 */
[-C--:B-1----:R-:W-:Y:S01]  /*2b30*/  FMUL.FTZ R217, R180, R14.reuse ;  /* 0x0000000eb4d97220 */ /* 0x082fe20000410000 */
[----:B------:R-:W-:Y:S02]  /*2b40*/  HADD2.F32 R180, -RZ, R182.H1_H1 ;  /* 0x300000b6ffb47230 */ /* 0x000fe40000004100 */
[----:B------:R-:W-:Y:S01]  /*2b50*/  FADD.FTZ R103, R103, R14 ;  /* 0x0000000e67677221 */ /* 0x000fe20000010000 */
[----:B------:R-:W-:Y:S01]  /*2b60*/  FFMA.FTZ R200, R6, R14, R200 ;  /* 0x0000000e06c87223 */ /* 0x000fe200000100c8 */
[----:B------:R-:W-:Y:S02]  /*2b70*/  HADD2.F32 R14, -RZ, R186.H0_H0 ;  /* 0x200000baff0e7230 */ /* 0x000fe40000004100 */
[----:B------:R-:W-:Y:S01]  /*2b80*/  FMUL.FTZ R13, R13, UR32 ;  /* 0x000000200d0d7c20 */ /* 0x000fe20008410000 */
[----:B------:R-:W-:Y:S02]  /*2b90*/  HADD2.F32 R181, -RZ, R58.H0_H0 ;  /* 0x2000003affb57230 */ /* 0x000fe40000004100 */
[----:B------:R-:W-:Y:S01]  /*2ba0*/  FADD.FTZ R180, R180, -UR34 ;  /* 0x80000022b4b47e21 */ /* 0x000fe20008010000 */
[----:B------:R-:W-:-:S02]  /*2bb0*/  HADD2.F32 R184, -RZ, R183.H0_H0 ;  /* 0x200000b7ffb87230 */ /* 0x000fc40000004100 */
[----:B------:R-:W-:Y:S01]  /*2bc0*/  FADD.FTZ R104, R104, R14 ;  /* 0x0000000e68687221 */ /* 0x000fe20000010000 */
[-C--:B------:R-:W-:Y:S01]  /*2bd0*/  FFMA.FTZ R201, R13, R14.reuse, R201 ;  /* 0x0000000e0dc97223 */ /* 0x080fe200000100c9 */
[----:B------:R-:W-:Y:S01]  /*2be0*/  FMUL.FTZ R14, R181, R14 ;  /* 0x0000000eb50e7220 */ /* 0x000fe20000410000 */
[----:B------:R-:W-:Y:S02]  /*2bf0*/  HADD2.F32 R181, -RZ, R186.H1_H1 ;  /* 0x300000baffb57230 */ /* 0x000fe40000004100 */
[----:B------:R-:W-:Y:S01]  /*2c00*/  FMUL.FTZ R198, R180, UR32 ;  /* 0x00000020b4c67c20 */ /* 0x000fe20008410000 */
[----:B------:R-:W-:Y:S02]  /*2c10*/  HADD2.F32 R182, -RZ, R58.H1_H1 ;  /* 0x3000003affb67230 */ /* 0x000fe40000004100 */
[----:B------:R-:W-:Y:S01]  /*2c20*/  FADD.FTZ R180, R184, -UR34 ;  /* 0x80000022b8b47e21 */ /* 0x000fe20008010000 */
[----:B------:R-:W-:Y:S01]  /*2c30*/  HADD2.F32 R183, -RZ, R183.H1_H1 ;  /* 0x300000b7ffb77230 */ /* 0x000fe20000004100 */
[----:B------:R0:W-:Y:S01]  /*2c40*/  STL [R1+0x54], R200 ;  /* 0x000054c801007387 */ /* 0x0001e20000100800 */
[----:B------:R-:W-:Y:S01]  /*2c50*/  FADD.FTZ R105, R105, R181 ;  /* 0x000000b569697221 */ /* 0x000fe20000010000 */
[-C--:B------:R-:W-:Y:S01]  /*2c60*/  FFMA.FTZ R212, R198, R181.reuse, R212 ;  /* 0x000000b5c6d47223 */ /* 0x080fe200000100d4 */
[----:B------:R-:W-:Y:S01]  /*2c70*/  FMUL.FTZ R199, R182, R181 ;  /* 0x000000b5b6c77220 */ /* 0x000fe20000410000 */
[----:B------:R-:W-:-:S02]  /*2c80*/  HADD2.F32 R181, -RZ, R59.H0_H0 ;  /* 0x2000003bffb57230 */ /* 0x000fc40000004100 */
[----:B------:R-:W-:Y:S01]  /*2c90*/  FADD.FTZ R183, R183, -UR34 ;  /* 0x80000022b7b77e21 */ /* 0x000fe20008010000 */
[----:B------:R1:W-:Y:S01]  /*2ca0*/  STL [R1+0x38], R201 ;  /* 0x000038c901007387 */ /* 0x0003e20000100800 */
[----:B0-----:R-:W-:Y:S01]  /*2cb0*/  FMUL.FTZ R200, R180, UR32 ;  /* 0x00000020b4c87c20 */ /* 0x001fe20008410000 */
[--C-:B------:R-:W-:Y:S02]  /*2cc0*/  HADD2.F32 R180, -RZ, R187.reuse.H0_H0 ;  /* 0x200000bbffb47230 */ /* 0x100fe40000004100 */
[----:B------:R0:W-:Y:S01]  /*2cd0*/  STL [R1+0x3c], R212 ;  /* 0x00003cd401007387 */ /* 0x0001e20000100800 */
[----:B------:R-:W-:Y:S02]  /*2ce0*/  HADD2.F32 R182, -RZ, R187.H1_H1 ;  /* 0x300000bbffb67230 */ /* 0x000fe40000004100 */
[----:B------:R-:W-:Y:S01]  /*2cf0*/  FADD.FTZ R106, R106, R180 ;  /* 0x000000b46a6a7221 */ /* 0x000fe20000010000 */
[-C--:B------:R-:W-:Y:S01]  /*2d00*/  FFMA.FTZ R213, R200, R180.reuse, R213 ;  /* 0x000000b4c8d57223 */ /* 0x080fe200000100d5 */
[----:B-1----:R-:W-:Y:S01]  /*2d10*/  FMUL.FTZ R201, R181, R180 ;  /* 0x000000b4b5c97220 */ /* 0x002fe20000410000 */
[----:B------:R-:W-:Y:S01]  /*2d20*/  FADD.FTZ R180, R227, R252 ;  /* 0x000000fce3b47221 */ /* 0x000fe20000010000 */
[----:B------:R-:W-:Y:S01]  /*2d30*/  FFMA.FTZ R181, R247, R252, R226 ;  /* 0x000000fcf7b57223 */ /* 0x000fe200000100e2 */
        /* <DEDUP_REMOVED lines=24> */
.L_x_3121:
[----:B------:R-:W-:Y:S05]  /*2ec0*/  BSYNC.RECONVERGENT B1 ;  /* 0x0000000000017941 */ /* 0x000fea0003800200 */
.L_x_3120:
[----:B------:R-:W-:Y:S05]  /*2ed0*/  @!P5 BRA `(.L_x_3122) ;  /* 0x0000000c0044d947 */ /* 0x000fea0003800000 */
[----:B0-----:R-:W0:Y:S01]  /*2ee0*/  LDC.64 R180, c[0x0][0x3a8] ;  /* 0x0000ea00ffb47b82 */ /* 0x001e220000000a00 */
[----:B------:R-:W4:Y:S04]  /*2ef0*/  LDL.LU R230, [R1+0x28] ;  /* 0x0000280001e67983 */ /* 0x000f280000300800 */
[----:B------:R-:W4:Y:S03]  /*2f00*/  LDL.LU R216, [R1+0x2c] ;  /* 0x00002c0001d87983 */ /* 0x000f260000300800 */
[----:B-123--:R-:W1:Y:S01]  /*2f10*/  LDC.64 R184, c[0x0][0x428] ;  /* 0x00010a00ffb87b82 */ /* 0x00ee620000000a00 */
[----:B------:R-:W2:Y:S01]  /*2f20*/  LDL.LU R215, [R1+0x30] ;  /* 0x0000300001d77983 */ /* 0x000ea20000300800 */
[----:B------:R-:W-:-:S03]  /*2f30*/  ISETP.NE.U32.AND P0, PT, RZ, UR24, PT ;  /* 0x00000018ff007c0c */ /* 0x000fc6000bf05070 */
[----:B------:R-:W3:Y:S03]  /*2f40*/  LDL.LU R214, [R1+0x34] ;  /* 0x0000340001d67983 */ /* 0x000ee60000300800 */
[----:B------:R-:W1:Y:S01]  /*2f50*/  LDC.64 R204, c[0x0][0x3b0] ;  /* 0x0000ec00ffcc7b82 */ /* 0x000e620000000a00 */
[----:B0-----:R-:W-:-:S06]  /*2f60*/  IMAD.WIDE.U32 R180, R219, 0x10, R180 ;  /* 0x00000010dbb47825 */ /* 0x001fcc00078e00b4 */
[----:B------:R-:W4:Y:S01]  /*2f70*/  LDG.E.128 R180, desc[UR20][R180.64] ;  /* 0x00000014b4b47981 */ /* 0x000f22000c1e1d00 */
[----:B-1----:R-:W-:Y:S01]  /*2f80*/  IMAD.WIDE.U32 R184, R228, 0x10, R184 ;  /* 0x00000010e4b87825 */ /* 0x002fe200078e00b8 */
[----:B------:R-:W-:Y:S02]  /*2f90*/  ISETP.NE.AND.EX P0, PT, RZ, UR25, PT, P0 ;  /* 0x00000019ff007c0c */ /* 0x000fe4000bf05300 */
[----:B------:R-:W3:Y:S04]  /*2fa0*/  LDL.LU R228, [R1+0x20] ;  /* 0x0000200001e47983 */ /* 0x000ee80000300800 */
[----:B------:R-:W2:Y:S07]  /*2fb0*/  LDG.E.128 R184, desc[UR20][R184.64] ;  /* 0x00000014b8b87981 */ /* 0x000eae000c1e1d00 */
[----:B------:R-:W0:Y:S02]  /*2fc0*/  @P0 LDC.64 R190, c[0x0][0x438] ;  /* 0x00010e00ffbe0b82 */ /* 0x000e240000000a00 */
[----:B0-----:R-:W-:-:S05]  /*2fd0*/  @P0 IMAD.WIDE.U32 R202, R219, 0x10, R190 ;  /* 0x00000010dbca0825 */ /* 0x001fca00078e00be */
[----:B------:R0:W5:Y:S01]  /*2fe0*/  @P0 LDG.E.128 R176, desc[UR20][R202.64] ;  /* 0x00000014cab00981 */ /* 0x000162000c1e1d00 */
[----:B------:R-:W-:-:S03]  /*2ff0*/  IMAD.WIDE.U32 R190, R220, 0x8, R204 ;  /* 0x00000008dcbe7825 */ /* 0x000fc600078e00cc */
[----:B------:R-:W3:Y:S04]  /*3000*/  LDL.LU R204, [R1+0x18] ;  /* 0x0000180001cc7983 */ /* 0x000ee80000300800 */
[----:B------:R-:W3:Y:S04]  /*3010*/  LDL.LU R205, [R1+0x1c] ;  /* 0x00001c0001cd7983 */ /* 0x000ee80000300800 */
[----:B------:R-:W5:Y:S01]  /*3020*/  LDG.E.64 R190, desc[UR20][R190.64] ;  /* 0x00000014bebe7981 */ /* 0x000f62000c1e1b00 */
[----:B----4-:R-:W-:-:S05]  /*3030*/  HADD2.F32 R15, -RZ, R180.H0_H0 ;  /* 0x200000b4ff0f7230 */ /* 0x010fca0000004100 */
[----:B0-----:R-:W-:Y:S01]  /*3040*/  FADD.FTZ R202, R15, -UR34 ;  /* 0x800000220fca7e21 */ /* 0x001fe20008010000 */
[----:B------:R-:W-:Y:S02]  /*3050*/  HADD2.F32 R15, -RZ, R180.H1_H1 ;  /* 0x300000b4ff0f7230 */ /* 0x000fe40000004100 */
[----:B--2---:R-:W-:Y:S02]  /*3060*/  HADD2.F32 R180, -RZ, R184.H0_H0 ;  /* 0x200000b8ffb47230 */ /* 0x004fe40000004100 */
[----:B------:R-:W-:Y:S01]  /*3070*/  FMUL.FTZ R251, R202, UR32 ;  /* 0x00000020cafb7c20 */ /* 0x000fe20008410000 */
[----:B-----5:R-:W-:Y:S02]  /*3080*/  HADD2.F32 R202, -RZ, R64.H0_H0 ;  /* 0x20000040ffca7230 */ /* 0x020fe40000004100 */
[----:B------:R-:W-:Y:S01]  /*3090*/  FADD.FTZ R108, R108, R180 ;  /* 0x000000b46c6c7221 */ /* 0x000fe20000010000 */
[-C--:B------:R-:W-:Y:S02]  /*30a0*/  FFMA.FTZ R230, R251, R180.reuse, R230 ;  /* 0x000000b4fbe67223 */ /* 0x080fe400000100e6 */
[----:B------:R-:W-:Y:S01]  /*30b0*/  FMUL.FTZ R250, R202, R180 ;  /* 0x000000b4cafa7220 */ /* 0x000fe20000410000 */
[----:B------:R-:W-:-:S02]  /*30c0*/  HADD2.F32 R180, -RZ, R181.H0_H0 ;  /* 0x200000b5ffb47230 */ /* 0x000fc40000004100 */
        /* <DEDUP_REMOVED lines=8> */
[----:B------:R-:W-:-:S02]  /*3150*/  FFMA.FTZ R215, R231, R180, R215 ;  /* 0x000000b4e7d77223 */ /* 0x000fc400000100d7 */
[----:B------:R1:W-:Y:S04]  /*3160*/  STL [R1+0x2c], R216 ;  /* 0x00002cd801007387 */ /* 0x0003e80000100800 */
[----:B------:R2:W-:Y:S04]  /*3170*/  STL [R1+0x30], R215 ;  /* 0x000030d701007387 */ /* 0x0005e80000100800 */
[----:B------:R-:W4:Y:S01]  /*3180*/  LDL.LU R219, [R1+0x24] ;  /* 0x0000240001db7983 */ /* 0x000f220000300800 */
[----:B------:R-:W-:Y:S02]  /*3190*/  HADD2.F32 R184, -RZ, R64.H1_H1 ;  /* 0x30000040ffb87230 */ /* 0x000fe40000004100 */
[----:B------:R-:W-:-:S03]  /*31a0*/  FADD.FTZ R109, R109, R15 ;  /* 0x0000000f6d6d7221 */ /* 0x000fc60000010000 */
[----:B------:R-:W-:Y:S01]  /*31b0*/  FMUL.FTZ R240, R184, R15 ;  /* 0x0000000fb8f07220 */ /* 0x000fe20000410000 */
[----:B------:R-:W-:Y:S02]  /*31c0*/  HADD2.F32 R15, -RZ, R181.H1_H1 ;  /* 0x300000b5ff0f7230 */ /* 0x000fe40000004100 */
[----:B------:R-:W-:Y:S02]  /*31d0*/  HADD2.F32 R181, -RZ, R65.H0_H0 ;  /* 0x20000041ffb57230 */ /* 0x000fe40000004100 */
[----:B------:R-:W-:-:S03]  /*31e0*/  FADD.FTZ R110, R110, R180 ;  /* 0x000000b46e6e7221 */ /* 0x000fc60000010000 */
[----:B0-----:R-:W-:Y:S01]  /*31f0*/  FMUL.FTZ R230, R181, R180 ;  /* 0x000000b4b5e67220 */ /* 0x001fe20000410000 */
[----:B------:R-:W-:Y:S01]  /*3200*/  FADD.FTZ R181, R15, -UR34 ;  /* 0x800000220fb57e21 */ /* 0x000fe20008010000 */
[----:B------:R-:W-:Y:S02]  /*3210*/  HADD2.F32 R180, -RZ, R185.H1_H1 ;  /* 0x300000b9ffb47230 */ /* 0x000fe40000004100 */
[----:B------:R-:W-:Y:S02]  /*3220*/  HADD2.F32 R15, -RZ, R182.H0_H0 ;  /* 0x200000b6ff0f7230 */ /* 0x000fe40000004100 */
[----:B-1----:R-:W-:Y:S01]  /*3230*/  FMUL.FTZ R216, R181, UR32 ;  /* 0x00000020b5d87c20 */ /* 0x002fe20008410000 */
[----:B------:R-:W-:-:S03]  /*3240*/  HADD2.F32 R181, -RZ, R65.H1_H1 ;  /* 0x30000041ffb57230 */ /* 0x000fc60000004100 */
[-C--:B---3--:R-:W-:Y:S01]  /*3250*/  FFMA.FTZ R214, R216, R180.reuse, R214 ;  /* 0x000000b4d8d67223 */ /* 0x088fe200000100d6 */
[----:B------:R-:W-:Y:S01]  /*3260*/  FADD.FTZ R15, R15, -UR34 ;  /* 0x800000220f0f7e21 */ /* 0x000fe20008010000 */
[----:B------:R-:W-:Y:S01]  /*3270*/  FADD.FTZ R111, R111, R180 ;  /* 0x000000b46f6f7221 */ /* 0x000fe20000010000 */
[----:B--2---:R-:W-:Y:S01]  /*3280*/  FMUL.FTZ R215, R181, R180 ;  /* 0x000000b4b5d77220 */ /* 0x004fe20000410000 */
[----:B------:R-:W-:Y:S01]  /*3290*/  HADD2.F32 R180, -RZ, R182.H1_H1 ;  /* 0x300000b6ffb47230 */ /* 0x000fe20000004100 */
[----:B------:R0:W-:Y:S01]  /*32a0*/  STL [R1+0x34], R214 ;  /* 0x000034d601007387 */ /* 0x0001e20000100800 */
[----:B------:R-:W-:-:S03]  /*32b0*/  HADD2.F32 R181, -RZ, R66.H0_H0 ;  /* 0x20000042ffb57230 */ /* 0x000fc60000004100 */
[----:B------:R-:W-:Y:S01]  /*32c0*/  FADD.FTZ R180, R180, -UR34 ;  /* 0x80000022b4b47e21 */ /* 0x000fe20008010000 */
[----:B0-----:R-:W-:Y:S01]  /*32d0*/  FMUL.FTZ R214, R15, UR32 ;  /* 0x000000200fd67c20 */ /* 0x001fe20008410000 */
[--C-:B------:R-:W-:Y:S02]  /*32e0*/  HADD2.F32 R15, -RZ, R186.reuse.H0_H0 ;  /* 0x200000baff0f7230 */ /* 0x100fe40000004100 */
[----:B------:R-:W-:Y:S01]  /*32f0*/  FMUL.FTZ R202, R180, UR32 ;  /* 0x00000020b4ca7c20 */ /* 0x000fe20008410000 */
[----:B------:R-:W-:Y:S02]  /*3300*/  HADD2.F32 R182, -RZ, R186.H1_H1 ;  /* 0x300000baffb67230 */ /* 0x000fe40000004100 */
[----:B------:R-:W-:Y:S02]  /*3310*/  HADD2.F32 R184, -RZ, R66.H1_H1 ;  /* 0x30000042ffb87230 */ /* 0x000fe40000004100 */
[----:B------:R-:W-:Y:S01]  /*3320*/  FADD.FTZ R112, R112, R15 ;  /* 0x0000000f70707221 */ /* 0x000fe20000010000 */
[-C--:B------:R-:W-:Y:S01]  /*3330*/  FFMA.FTZ R204, R214, R15.reuse, R204 ;  /* 0x0000000fd6cc7223 */ /* 0x080fe200000100cc */
[----:B------:R-:W-:Y:S01]  /*3340*/  FMUL.FTZ R15, R181, R15 ;  /* 0x0000000fb50f7220 */ /* 0x000fe20000410000 */
[----:B------:R-:W-:-:S02]  /*3350*/  HADD2.F32 R181, -RZ, R183.H0_H0 ;  /* 0x200000b7ffb57230 */ /* 0x000fc40000004100 */
[----:B------:R-:W-:Y:S02]  /*3360*/  HADD2.F32 R183, -RZ, R183.H1_H1 ;  /* 0x300000b7ffb77230 */ /* 0x000fe40000004100 */
[----:B------:R-:W-:Y:S01]  /*3370*/  FADD.FTZ R113, R113, R182 ;  /* 0x000000b671717221 */ /* 0x000fe20000010000 */
[-C--:B------:R-:W-:Y:S01]  /*3380*/  FFMA.FTZ R205, R202, R182.reuse, R205 ;  /* 0x000000b6cacd7223 */ /* 0x080fe200000100cd */
[----:B------:R-:W-:Y:S01]  /*3390*/  FMUL.FTZ R203, R184, R182 ;  /* 0x000000b6b8cb7220 */ /* 0x000fe20000410000 */
[----:B------:R-:W-:Y:S02]  /*33a0*/  HADD2.F32 R180, -RZ, R187.H0_H0 ;  /* 0x200000bbffb47230 */ /* 0x000fe40000004100 */
[----:B------:R-:W-:Y:S01]  /*33b0*/  FADD.FTZ R181, R181, -UR34 ;  /* 0x80000022b5b57e21 */ /* 0x000fe20008010000 */
[--C-:B------:R-:W-:Y:S02]  /*33c0*/  HADD2.F32 R182, -RZ, R67.reuse.H0_H0 ;  /* 0x20000043ffb67230 */ /* 0x100fe40000004100 */
[----:B------:R-:W-:Y:S01]  /*33d0*/  FADD.FTZ R183, R183, -UR34 ;  /* 0x80000022b7b77e21 */ /* 0x000fe20008010000 */
[----:B------:R0:W-:Y:S04]  /*33e0*/  STL [R1+0x18], R204 ;  /* 0x000018cc01007387 */ /* 0x0001e80000100800 */
[----:B------:R1:W-:Y:S01]  /*33f0*/  STL [R1+0x1c], R205 ;  /* 0x00001ccd01007387 */ /* 0x0003e20000100800 */
[----:B------:R-:W-:Y:S01]  /*3400*/  FMUL.FTZ R185, R183, UR32 ;  /* 0x00000020b7b97c20 */ /* 0x000fe20008410000 */
[----:B------:R-:W-:-:S02]  /*3410*/  HADD2.F32 R183, -RZ, R67.H1_H1 ;  /* 0x30000043ffb77230 */ /* 0x000fc40000004100 */
[----:B0-----:R-:W-:Y:S01]  /*3420*/  FMUL.FTZ R204, R181, UR32 ;  /* 0x00000020b5cc7c20 */ /* 0x001fe20008410000 */
[----:B------:R-:W-:Y:S01]  /*3430*/  FADD.FTZ R181, R227, R250 ;  /* 0x000000fae3b57221 */ /* 0x000fe20000010000 */
[----:B-1----:R-:W-:Y:S01]  /*3440*/  FMUL.FTZ R205, R182, R180 ;  /* 0x000000b4b6cd7220 */ /* 0x002fe20000410000 */
[----:B------:R-:W-:Y:S02]  /*3450*/  HADD2.F32 R182, -RZ, R187.H1_H1 ;  /* 0x300000bbffb67230 */ /* 0x000fe40000004100 */
[----:B------:R-:W-:Y:S01]  /*3460*/  FFMA.FTZ R184, R251, R250, R226 ;  /* 0x000000fafbb87223 */ /* 0x000fe200000100e2 */
[----:B------:R-:W-:Y:S01]  /*3470*/  FFMA.FTZ R228, R204, R180, R228 ;  /* 0x000000b4cce47223 */ /* 0x000fe200000100e4 */
[----:B------:R-:W-:Y:S01]  /*3480*/  FADD.FTZ R114, R114, R180 ;  /* 0x000000b472727221 */ /* 0x000fe20000010000 */
[----:B------:R-:W-:Y:S01]  /*3490*/  FADD.FTZ R181, R181, R240 ;  /* 0x000000f0b5b57221 */ /* 0x000fe20000010000 */
[----:B------:R-:W-:Y:S01]  /*34a0*/  FMUL.FTZ R183, R183, R182 ;  /* 0x000000b6b7b77220 */ /* 0x000fe20000410000 */
[----:B------:R-:W-:Y:S01]  /*34b0*/  FFMA.FTZ R180, R241, R240, R184 ;  /* 0x000000f0f1b47223 */ /* 0x000fe200000100b8 */
[----:B------:R0:W-:Y:S01]  /*34c0*/  STL [R1+0x20], R228 ;  /* 0x000020e401007387 */ /* 0x0001e20000100800 */
[----:B------:R-:W-:-:S03]  /*34d0*/  FADD.FTZ R181, R181, R230 ;  /* 0x000000e6b5b57221 */ /* 0x000fc60000010000 */
[----:B------:R0:W-:Y:S01]  /*34e0*/  STL [R1+0x10], R185 ;  /* 0x000010b901007387 */ /* 0x0001e20000100800 */
        /* <DEDUP_REMOVED lines=10> */
[----:B------:R-:W-:Y:S02]  /*3590*/  FADD.FTZ R227, R180, R183 ;  /* 0x000000b7b4e37221 */ /* 0x000fe40000010000 */
[C---:B------:R-:W-:Y:S01]  /*35a0*/  FFMA.FTZ R226, R185.reuse, R183, R181 ;  /* 0x000000b7b9e27223 */ /* 0x040fe200000100b5 */
[----:B----4-:R-:W-:-:S05]  /*35b0*/  FFMA.FTZ R219, R185, R182, R219 ;  /* 0x000000b6b9db7223 */ /* 0x010fca00000100db */
[----:B------:R0:W-:Y:S04]  /*35c0*/  STL [R1+0x24], R219 ;  /* 0x000024db01007387 */ /* 0x0001e80000100800 */
[----:B------:R0:W-:Y:S01]  /*35d0*/  STL [R1+0xc], R183 ;  /* 0x00000cb701007387 */ /* 0x0001e20000100800 */
[----:B------:R-:W-:Y:S05]  /*35e0*/  BRA `(.L_x_3122) ;  /* 0x0000000400807947 */ /* 0x000fea0003800000 */
.L_x_3113:
        /* <DEDUP_REMOVED lines=15> */
[----:B0-----:R-:W-:Y:S02]  /*36e0*/  @P0 LEA.HI.SX32 R182, R180, R181, 0x1d ;  /* 0x000000b5b4b60211 */ /* 0x001fe400078feaff */
[----:B------:R-:W-:-:S04]  /*36f0*/  MOV R180, UR6 ;  /* 0x0000000600b47c02 */ /* 0x000fc80008000f00 */
        /* <DEDUP_REMOVED lines=29> */
[----:B----4-:R-:W0:Y:S02]  /*38d0*/  LDC.64 R180, c[0x0][0x3b0] ;  /* 0x0000ec00ffb47b82 */ /* 0x010e240000000a00 */
[----:B0-----:R-:W-:-:S05]  /*38e0*/  IMAD.WIDE.U32 R182, R182, 0x8, R180 ;  /* 0x00000008b6b67825 */ /* 0x001fca00078e00b4 */
[----:B------:R0:W5:Y:S01]  /*38f0*/  LDG.E.64 R190, desc[UR20][R182.64] ;  /* 0x00000014b6be7981 */ /* 0x000162000c1e1b00 */
[----:B------:R-:W-:Y:S05]  /*3900*/  BRA `(.L_x_3122) ;  /* 0x0000000000b87947 */ /* 0x000fea0003800000 */
.L_x_3123:
        /* <DEDUP_REMOVED lines=12> */
[----:B0-----:R-:W0:Y:S01]  /*39d0*/  @P2 LDC.64 R180, c[0x0][0x3b0] ;  /* 0x0000ec00ffb42b82 */ /* 0x001e220000000a00 */
[----:B------:R-:W-:-:S03]  /*39e0*/  @P3 IADD3 R182, PT, PT, R182, 0x80, RZ ;  /* 0x00000080b6b63810 */ /* 0x000fc60007ffe0ff */
        /* <DEDUP_REMOVED lines=32> */
.L_x_3122:
[----:B------:R-:W-:Y:S05]  /*3bf0*/  BSYNC.RECONVERGENT B0 ;  /* 0x0000000000007941 */ /* 0x000fea0003800200 */
.L_x_3112:
[----:B--2-4-:R-:W2:Y:S01]  /*3c00*/  SHFL.DOWN PT, R180, R227, 0x10, 0x1f ;  /* 0x0a001f00e3b47f89 */ /* 0x014ea200000e0000 */
[----:B------:R-:W-:Y:S03]  /*3c10*/  BSSY.RECONVERGENT B0, `(.L_x_3124) ;  /* 0x000001f000007945 */ /* 0x000fe60003800200 */
[----:B0-----:R-:W0:Y:S01]  /*3c20*/  SHFL.DOWN PT, R181, R226, 0x10, 0x1f ;  /* 0x0a001f00e2b57f89 */ /* 0x001e2200000e0000 */
[----:B------:R-:W4:Y:S01]  /*3c30*/  S2R R187, SR_TID.X ;  /* 0x0000000000bb7919 */ /* 0x000f220000002100 */
[----:B--2---:R-:W-:Y:S01]  /*3c40*/  FADD.FTZ R180, R180, R227 ;  /* 0x000000e3b4b47221 */ /* 0x004fe20000010000 */
[----:B0-----:R-:W-:-:S04]  /*3c50*/  FADD.FTZ R181, R181, R226 ;  /* 0x000000e2b5b57221 */ /* 0x001fc80000010000 */
[----:B------:R-:W0:Y:S01]  /*3c60*/  SHFL.DOWN PT, R182, R180, 0x8, 0x1f ;  /* 0x09001f00b4b67f89 */ /* 0x000e2200000e0000 */
[----:B----4-:R-:W-:Y:S01]  /*3c70*/  LOP3.LUT P0, RZ, R187, 0x1f, RZ, 0xc0, !PT ;  /* 0x0000001fbbff7812 */ /* 0x010fe2000780c0ff */
        /* <DEDUP_REMOVED lines=24> */
.L_x_3125:
[----:B------:R-:W-:Y:S05]  /*3e00*/  BSYNC.RECONVERGENT B0 ;  /* 0x0000000000007941 */ /* 0x000fea0003800200 */
.L_x_3124:
[----:B------:R-:W2:Y:S01]  /*3e10*/  LDL.LU R186, [R1+0x8] ;  /* 0x0000080001ba7983 */ /* 0x000ea20000300800 */
[----:B------:R-:W4:Y:S01]  /*3e20*/  S2UR UR6, SR_CgaCtaId ;  /* 0x00000000000679c3 */ /* 0x000f220000008800 */
[----:B------:R-:W-:Y:S01]  /*3e30*/  UMOV UR5, 0x400 ;  /* 0x0000040000057882 */ /* 0x000fe20000000000 */
[----:B------:R-:W-:-:S06]  /*3e40*/  @UP3 UIADD3 UR10, UPT, UPT, UR10, -0x1, URZ ;  /* 0xffffffff0a0a3890 */ /* 0x000fcc000fffe0ff */
[----:B------:R-:W-:Y:S01]  /*3e50*/  BAR.SYNC.DEFER_BLOCKING 0x0 ;  /* 0x0000000000007b1d */ /* 0x000fe20000010000 */
[----:B------:R-:W-:Y:S01]  /*3e60*/  ISETP.NE.AND P0, PT, RZ, UR30, PT ;  /* 0x0000001eff007c0c */ /* 0x000fe2000bf05270 */
[----:B------:R-:W-:Y:S01]  /*3e70*/  @UP3 UIMAD UR10, UR10, UR9, URZ ;  /* 0x000000090a0a32a4 */ /* 0x000fe2000f8e02ff */
[----:B------:R-:W-:-:S03]  /*3e80*/  PLOP3.LUT P5, PT, PT, PT, UP3, 0x80, 0x8 ;  /* 0x000000000008781c */ /* 0x000fc60003faf038 */
[----:B------:R-:W-:Y:S01]  /*3e90*/  BSSY.RECONVERGENT B0, `(.L_x_3126) ;  /* 0x0000327000007945 */ /* 0x000fe20003800200 */
[----:B----4-:R-:W-:-:S04]  /*3ea0*/  ULEA UR5, UR6, UR5, 0x18 ;  /* 0x0000000506057291 */ /* 0x010fc8000f8ec0ff */
        /* <DEDUP_REMOVED lines=9> */
[----:B-1----:R-:W-:Y:S01]  /*3f40*/  FADD.FTZ R184, R182, R180 ;  /* 0x000000b4b6b87221 */ /* 0x002fe20000010000 */
[----:B---3--:R-:W-:Y:S02]  /*3f50*/  FADD.FTZ R185, R183, R181 ;  /* 0x000000b5b7b97221 */ /* 0x008fe40000010000 */
[----:B------:R-:W0:Y:S02]  /*3f60*/  LDS.128 R180, [UR6] ;  /* 0x00000006ffb47984 */ /* 0x000e240008000c00 */
        /* <DEDUP_REMOVED lines=20> */
.L_x_3128:
        /* <DEDUP_REMOVED lines=12> */
[----:B------:R-:W-:Y:S01]  /*4170*/  HADD2.F32 R181, -RZ, R164.H0_H0 ;  /* 0x200000a4ffb57230 */ /* 0x000fe20000004100 */
        /* <DEDUP_REMOVED lines=8> */
.L_x_3133:
[----:B------:R-:W-:Y:S05]  /*4200*/  BSYNC.RECONVERGENT B1 ;  /* 0x0000000000017941 */ /* 0x000fea0003800200 */
.L_x_3132:
[----:B------:R-:W-:Y:S01]  /*4210*/  BSSY.RECONVERGENT B1, `(.L_x_3134) ;  /* 0x000000e000017945 */ /* 0x000fe20003800200 */
[----:B------:R-:W-:Y:S01]  /*4220*/  FADD.FTZ R116, R116, R180 ;  /* 0x000000b474747221 */ /* 0x000fe20000010000 */
[----:B------:R-:W-:Y:S02]  /*4230*/  MOV R180, RZ ;  /* 0x000000ff00b47202 */ /* 0x000fe40000000f00 */
        /* <DEDUP_REMOVED lines=11> */
.L_x_3135:
[----:B------:R-:W-:Y:S05]  /*42f0*/  BSYNC.RECONVERGENT B1 ;  /* 0x0000000000017941 */ /* 0x000fea0003800200 */
.L_x_3134:
[----:B------:R-:W-:-:S04]  /*4300*/  F2FP.F16.F32.PACK_AB R180, RZ, R180 ;  /* 0x000000b4ffb4723e */ /* 0x000fc800000000ff */
[----:B------:R-:W-:-:S07]  /*4310*/  PRMT R160, R180, 0x7610, R160 ;  /* 0x00007610b4a07816 */ /* 0x000fce00000000a0 */
.L_x_3131:
[----:B------:R-:W-:Y:S05]  /*4320*/  BRA.U !UP3, `(.L_x_3136) ;  /* 0x000000010b807547 */ /* 0x000fea000b800000 */
[----:B-----5:R-:W-:Y:S01]  /*4330*/  LOP3.LUT P0, RZ, R24, 0xff00, RZ, 0xc0, !PT ;  /* 0x0000ff0018ff7812 */ /* 0x020fe2000780c0ff */
[----:B------:R-:W-:Y:S01]  /*4340*/  BSSY.RECONVERGENT B1, `(.L_x_3137) ;  /* 0x000000d000017945 */ /* 0x000fe20003800200 */
[----:B------:R-:W-:-:S11]  /*4350*/  HFMA2 R180, -RZ, RZ, 0, 0 ;  /* 0x00000000ffb47431 */ /* 0x000fd600000001ff */
[----:B------:R-:W-:Y:S05]  /*4360*/  @!P0 BRA `(.L_x_3138) ;  /* 0x0000000000288947 */ /* 0x000fea0003800000 */
[----:B------:R-:W-:Y:S01]  /*4370*/  MOV R180, UR8 ;  /* 0x0000000800b47c02 */ /* 0x000fe20008000f00 */
[----:B------:R-:W-:Y:S01]  /*4380*/  HADD2.F32 R181, -RZ, R164.H1_H1 ;  /* 0x300000a4ffb57230 */ /* 0x000fe20000004100 */
        /* <DEDUP_REMOVED lines=8> */
.L_x_3138:
[----:B------:R-:W-:Y:S05]  /*4410*/  BSYNC.RECONVERGENT B1 ;  /* 0x0000000000017941 */ /* 0x000fea0003800200 */
.L_x_3137:
[----:B------:R-:W-:Y:S01]  /*4420*/  BSSY.RECONVERGENT B1, `(.L_x_3139) ;  /* 0x000000e000017945 */ /* 0x000fe20003800200 */
[----:B------:R-:W-:Y:S01]  /*4430*/  FADD.FTZ R117, R117, R180 ;  /* 0x000000b475757221 */ /* 0x000fe20000010000 */
[----:B------:R-:W-:Y:S02]  /*4440*/  MOV R180, RZ ;  /* 0x000000ff00b47202 */ /* 0x000fe40000000f00 */
        /* <DEDUP_REMOVED lines=11> */
.L_x_3140:
[----:B------:R-:W-:Y:S05]  /*4500*/  BSYNC.RECONVERGENT B1 ;  /* 0x0000000000017941 */ /* 0x000fea0003800200 */
.L_x_3139:
[----:B------:R-:W-:-:S04]  /*4510*/  F2FP.F16.F32.PACK_AB R180, RZ, R180 ;  /* 0x000000b4ffb4723e */ /* 0x000fc800000000ff */
[----:B------:R-:W-:-:S07]  /*4520*/  PRMT R160, R160, 0x5410, R180 ;  /* 0x00005410a0a07816 */ /* 0x000fce00000000b4 */
.L_x_3136:
        /* <DEDUP_REMOVED lines=15> */
.L_x_3143:
[----:B------:R-:W-:Y:S05]  /*4620*/  BSYNC.RECONVERGENT B1 ;  /* 0x0000000000017941 */ /* 0x000fea0003800200 */
.L_x_3142:
        /* <DEDUP_REMOVED lines=14> */
.L_x_3145:
[----:B------:R-:W-:Y:S05]  /*4710*/  BSYNC.RECONVERGENT B1 ;  /* 0x0000000000017941 */ /* 0x000fea0003800200 */
.L_x_3144:
[----:B------:R-:W-:-:S04]  /*4720*/  F2FP.F16.F32.PACK_AB R180, RZ, R180 ;  /* 0x000000b4ffb4723e */ /* 0x000fc800000000ff */
[----:B------:R-:W-:-:S07]  /*4730*/  PRMT R161, R180, 0x7610, R161 ;  /* 0x00007610b4a17816 */ /* 0x000fce00000000a1 */
.L_x_3141:
        /* <DEDUP_REMOVED lines=15> */
.L_x_3148:
[----:B------:R-:W-:Y:S05]  /*4830*/  BSYNC.RECONVERGENT B1 ;  /* 0x0000000000017941 */ /* 0x000fea0003800200 */
.L_x_3147:
        /* <DEDUP_REMOVED lines=14> */
.L_x_3150:
[----:B------:R-:W-:Y:S05]  /*4920*/  BSYNC.RECONVERGENT B1 ;  /* 0x0000000000017941 */ /* 0x000fea0003800200 */
.L_x_3149:
[----:B------:R-:W-:-:S04]  /*4930*/  F2FP.F16.F32.PACK_AB R180, RZ, R180 ;  /* 0x000000b4ffb4723e */ /* 0x000fc800000000ff */
[----:B------:R-:W-:-:S07]  /*4940*/  PRMT R161, R161, 0x5410, R180 ;  /* 0x00005410a1a17816 */ /* 0x000fce00000000b4 */
.L_x_3146:
        /* <DEDUP_REMOVED lines=15> */
.L_x_3153:
[----:B------:R-:W-:Y:S05]  /*4a40*/  BSYNC.RECONVERGENT B1 ;  /* 0x0000000000017941 */ /* 0x000fea0003800200 */
.L_x_3152:
        /* <DEDUP_REMOVED lines=14> */
.L_x_3155:
[----:B------:R-:W-:Y:S05]  /*4b30*/  BSYNC.RECONVERGENT B1 ;  /* 0x0000000000017941 */ /* 0x000fea0003800200 */
.L_x_3154:
[----:B------:R-:W-:-:S04]  /*4b40*/  F2FP.F16.F32.PACK_AB R180, RZ, R180 ;  /* 0x000000b4ffb4723e */ /* 0x000fc800000000ff */
[----:B------:R-:W-:-:S07]  /*4b50*/  PRMT R162, R180, 0x7610, R162 ;  /* 0x00007610b4a27816 */ /* 0x000fce00000000a2 */
.L_x_3151:
        /* <DEDUP_REMOVED lines=15> */
.L_x_3158:
[----:B------:R-:W-:Y:S05]  /*4c50*/  BSYNC.RECONVERGENT B1 ;  /* 0x0000000000017941 */ /* 0x000fea0003800200 */
.L_x_3157:
        /* <DEDUP_REMOVED lines=14> */
.L_x_3160:
[----:B------:R-:W-:Y:S05]  /*4d40*/  BSYNC.RECONVERGENT B1 ;  /* 0x0000000000017941 */ /* 0x000fea0003800200 */
.L_x_3159:
[----:B------:R-:W-:-:S04]  /*4d50*/  F2FP.F16.F32.PACK_AB R180, RZ, R180 ;  /* 0x000000b4ffb4723e */ /* 0x000fc800000000ff */
[----:B------:R-:W-:-:S07]  /*4d60*/  PRMT R162, R162, 0x5410, R180 ;  /* 0x00005410a2a27816 */ /* 0x000fce00000000b4 */
.L_x_3156:
        /* <DEDUP_REMOVED lines=15> */
.L_x_3163:
[----:B------:R-:W-:Y:S05]  /*4e60*/  BSYNC.RECONVERGENT B1 ;  /* 0x0000000000017941 */ /* 0x000fea0003800200 */
.L_x_3162:
        /* <DEDUP_REMOVED lines=14> */
.L_x_3165:
[----:B------:R-:W-:Y:S05]  /*4f50*/  BSYNC.RECONVERGENT B1 ;  /* 0x0000000000017941 */ /* 0x000fea0003800200 */
.L_x_3164:
[----:B------:R-:W-:-:S04]  /*4f60*/  F2FP.F16.F32.PACK_AB R180, RZ, R180 ;  /* 0x000000b4ffb4723e */ /* 0x000fc800000000ff */
[----:B------:R-:W-:-:S07]  /*4f70*/  PRMT R163, R180, 0x7610, R163 ;  /* 0x00007610b4a37816 */ /* 0x000fce00000000a3 */
.L_x_3161:
[----:B------:R-:W-:Y:S05]  /*4f80*/  BRA.U !UP3, `(.L_x_3166) ;  /* 0x000000210b287547 */ /* 0x000fea000b800000 */
[----:B-----5:R-:W-:Y:S01]  /*4f90*/  ISETP.GE.U32.AND P0, PT, R24, RZ, PT ;  /* 0x000000ff1800720c */ /* 0x020fe20003f06070 */
[----:B------:R-:W-:Y:S01]  /*4fa0*/  BSSY.RECONVERGENT B1, `(.L_x_3167) ;  /* 0x000000e000017945 */ /* 0x000fe20003800200 */
[----:B------:R-:W-:Y:S02]  /*4fb0*/  HFMA2 R180, -RZ, RZ, 0, 0 ;  /* 0x00000000ffb47431 */ /* 0x000fe400000001ff */
[----:B------:R-:W-:-:S13]  /*4fc0*/  ISETP.GE.U32.AND.EX P0, PT, R25, 0x1000000, PT, P0 ;  /* 0x010000001900780c */ /* 0x000fda0003f06100 */
        /* <DEDUP_REMOVED lines=11> */
.L_x_3168:
[----:B------:R-:W-:Y:S05]  /*5080*/  BSYNC.RECONVERGENT B1 ;  /* 0x0000000000017941 */ /* 0x000fea0003800200 */
.L_x_3167:
        /* <DEDUP_REMOVED lines=14> */
.L_x_3170:
[----:B------:R-:W-:Y:S05]  /*5170*/  BSYNC.RECONVERGENT B1 ;  /* 0x0000000000017941 */ /* 0x000fea0003800200 */
.L_x_3169:
[----:B------:R-:W-:-:S04]  /*5180*/  F2FP.F16.F32.PACK_AB R180, RZ, R180 ;  /* 0x000000b4ffb4723e */ /* 0x000fc800000000ff */
[----:B------:R-:W-:Y:S01]  /*5190*/  PRMT R163, R163, 0x5410, R180 ;  /* 0x00005410a3a37816 */ /* 0x000fe200000000b4 */
[----:B------:R-:W-:Y:S06]  /*51a0*/  BRA `(.L_x_3166) ;  /* 0x0000001c00a07947 */ /* 0x000fec0003800000 */
.L_x_3130:
        /* <DEDUP_REMOVED lines=9> */
[----:B------:R-:W-:Y:S02]  /*5240*/  @P5 HADD2.F32 R82, -RZ, R164.H0_H0 ;  /* 0x200000a4ff525230 */ /* 0x000fe40000004100 */
[----:B0-----:R-:W-:-:S04]  /*5250*/  @P5 FMUL.FTZ R81, R81, R186 ;  /* 0x000000ba51515220 */ /* 0x001fc80000410000 */
[----:B------:R-:W-:Y:S01]  /*5260*/  @P5 FMUL.FTZ R80, R81, R80 ;  /* 0x0000005051505220 */ /* 0x000fe20000410000 */
[----:B------:R-:W-:-:S03]  /*5270*/  HFMA2 R81, -RZ, RZ, 0, 0 ;  /* 0x00000000ff517431 */ /* 0x000fc600000001ff */
[----:B------:R-:W-:Y:S01]  /*5280*/  @P5 FMUL.FTZ R81, R82, R80 ;  /* 0x0000005052515220 */ /* 0x000fe20000410000 */
[----:B------:R-:W-:-:S03]  /*5290*/  @P5 HADD2.F32 R82, -RZ, R36.H0_H0 ;  /* 0x20000024ff525230 */ /* 0x000fc60000004100 */
[----:B------:R-:W-:Y:S02]  /*52a0*/  FADD.FTZ R116, R116, R81 ;  /* 0x0000005174747221 */ /* 0x000fe40000010000 */
[----:B------:R-:W0:Y:S02]  /*52b0*/  @P5 LDC.64 R80, c[0x0][0x408] ;  /* 0x00010200ff505b82 */ /* 0x000e240000000a00 */
[----:B0-----:R-:W-:-:S04]  /*52c0*/  @P5 FMUL.FTZ R81, R81, R186 ;  /* 0x000000ba51515220 */ /* 0x001fc80000410000 */
[----:B------:R-:W-:Y:S01]  /*52d0*/  @P5 FMUL.FTZ R80, R81, R80 ;  /* 0x0000005051505220 */ /* 0x000fe20000410000 */
[----:B------:R-:W-:-:S03]  /*52e0*/  MOV R81, RZ ;  /* 0x000000ff00517202 */ /* 0x000fc60000000f00 */
[----:B------:R-:W-:-:S05]  /*52f0*/  @P5 FMUL.FTZ R81, R82, R80 ;  /* 0x0000005052515220 */ /* 0x000fca0000410000 */
[----:B------:R-:W-:-:S04]  /*5300*/  F2FP.F16.F32.PACK_AB R81, RZ, R81 ;  /* 0x00000051ff51723e */ /* 0x000fc800000000ff */
[----:B------:R-:W-:-:S07]  /*5310*/  PRMT R160, R81, 0x7610, R160 ;  /* 0x0000761051a07816 */ /* 0x000fce00000000a0 */
.L_x_3171:
        /* <DEDUP_REMOVED lines=8> */
[----:B------:R-:W-:Y:S02]  /*53a0*/  @P5 HADD2.F32 R82, -RZ, R164.H1_H1 ;  /* 0x300000a4ff525230 */ /* 0x000fe40000004100 */
[----:B0-----:R-:W-:-:S04]  /*53b0*/  @P5 FMUL.FTZ R81, R81, R181 ;  /* 0x000000b551515220 */ /* 0x001fc80000410000 */
[----:B------:R-:W-:Y:S01]  /*53c0*/  @P5 FMUL.FTZ R80, R81, R80 ;  /* 0x0000005051505220 */ /* 0x000fe20000410000 */
[----:B------:R-:W-:-:S03]  /*53d0*/  HFMA2 R81, -RZ, RZ, 0, 0 ;  /* 0x00000000ff517431 */ /* 0x000fc600000001ff */
[----:B------:R-:W-:Y:S01]  /*53e0*/  @P5 FMUL.FTZ R81, R82, R80 ;  /* 0x0000005052515220 */ /* 0x000fe20000410000 */
[----:B------:R-:W-:-:S03]  /*53f0*/  @P5 HADD2.F32 R82, -RZ, R36.H1_H1 ;  /* 0x30000024ff525230 */ /* 0x000fc60000004100 */
        /* <DEDUP_REMOVED lines=8> */
.L_x_3172:
        /* <DEDUP_REMOVED lines=22> */
.L_x_3173:
        /* <DEDUP_REMOVED lines=22> */
.L_x_3174:
        /* <DEDUP_REMOVED lines=22> */
.L_x_3175:
        /* <DEDUP_REMOVED lines=22> */
.L_x_3176:
[----:B------:R-:W-:Y:S02]  /*5a00*/  F2FP.F16.F32.PACK_AB R81, R83, R180 ;  /* 0x000000b45351723e */ /* 0x000fe400000000ff */
[----:B------:R-:W-:Y:S02]  /*5a10*/  MOV R180, UR8 ;  /* 0x0000000800b47c02 */ /* 0x000fe40008000f00 */
[----:B------:R-:W-:Y:S02]  /*5a20*/  MOV R83, UR8 ;  /* 0x0000000800537c02 */ /* 0x000fe40008000f00 */
[----:B------:R-:W-:Y:S01]  /*5a30*/  F2FP.F16.F32.PACK_AB R80, R181, R186 ;  /* 0x000000bab550723e */ /* 0x000fe200000000ff */
[----:B------:R-:W-:Y:S01]  /*5a40*/  FFMA.FTZ R180, R206, R180, UR10 ;  /* 0x0000000aceb47e23 */ /* 0x000fe200080100b4 */
[----:B------:R-:W-:Y:S01]  /*5a50*/  F2FP.F16.F32.PACK_AB R82, R187, R82 ;  /* 0x00000052bb52723e */ /* 0x000fe200000000ff */
        /* <DEDUP_REMOVED lines=24> */
.L_x_3177:
[----:B------:R-:W-:Y:S01]  /*5be0*/  F2FP.F16.F32.PACK_AB R83, R186, R83 ;  /* 0x00000053ba53723e */ /* 0x000fe200000000ff */
[----:B------:R-:W-:Y:S06]  /*5bf0*/  BRA.U !UP3, `(.L_x_3166) ;  /* 0x000000150b0c7547 */ /* 0x000fec000b800000 */
[----:B-----5:R-:W-:-:S04]  /*5c00*/  ISETP.GE.U32.AND P0, PT, R24, RZ, PT ;  /* 0x000000ff1800720c */ /* 0x020fc80003f06070 */
[----:B------:R-:W-:-:S13]  /*5c10*/  ISETP.GE.U32.AND.EX P0, PT, R25, 0x1000000, PT, P0 ;  /* 0x010000001900780c */ /* 0x000fda0003f06100 */
[----:B------:R-:W0:Y:S01]  /*5c20*/  @P0 LDC.64 R180, c[0x0][0x408] ;  /* 0x00010200ffb40b82 */ /* 0x000e220000000a00 */
[----:B------:R-:W-:Y:S02]  /*5c30*/  @P0 HADD2.F32 R187, -RZ, R167.H1_H1 ;  /* 0x300000a7ffbb0230 */ /* 0x000fe40000004100 */
[----:B0-----:R-:W-:-:S04]  /*5c40*/  @P0 FMUL.FTZ R181, R186, R181 ;  /* 0x000000b5bab50220 */ /* 0x001fc80000410000 */
[----:B------:R-:W-:Y:S01]  /*5c50*/  @P0 FMUL.FTZ R180, R181, R180 ;  /* 0x000000b4b5b40220 */ /* 0x000fe20000410000 */
[----:B------:R-:W-:-:S03]  /*5c60*/  HFMA2 R181, -RZ, RZ, 0, 0 ;  /* 0x00000000ffb57431 */ /* 0x000fc600000001ff */
[----:B------:R-:W-:-:S04]  /*5c70*/  @P0 FMUL.FTZ R181, R187, R180 ;  /* 0x000000b4bbb50220 */ /* 0x000fc80000410000 */
[----:B------:R-:W-:Y:S02]  /*5c80*/  FADD.FTZ R123, R123, R181 ;  /* 0x000000b57b7b7221 */ /* 0x000fe40000010000 */
[----:B------:R-:W0:Y:S02]  /*5c90*/  @P0 LDC.64 R180, c[0x0][0x408] ;  /* 0x00010200ffb40b82 */ /* 0x000e240000000a00 */
[----:B0-----:R-:W-:Y:S01]  /*5ca0*/  @P0 FMUL.FTZ R181, R186, R181 ;  /* 0x000000b5bab50220 */ /* 0x001fe20000410000 */
[----:B------:R-:W-:-:S03]  /*5cb0*/  @P0 HADD2.F32 R186, -RZ, R39.H1_H1 ;  /* 0x30000027ffba0230 */ /* 0x000fc60000004100 */
[----:B------:R-:W-:Y:S01]  /*5cc0*/  @P0 FMUL.FTZ R180, R181, R180 ;  /* 0x000000b4b5b40220 */ /* 0x000fe20000410000 */
[----:B------:R-:W-:-:S03]  /*5cd0*/  MOV R181, RZ ;  /* 0x000000ff00b57202 */ /* 0x000fc60000000f00 */
[----:B------:R-:W-:-:S05]  /*5ce0*/  @P0 FMUL.FTZ R181, R186, R180 ;  /* 0x000000b4bab50220 */ /* 0x000fca0000410000 */
[----:B------:R-:W-:-:S04]  /*5cf0*/  F2FP.F16.F32.PACK_AB R181, RZ, R181 ;  /* 0x000000b5ffb5723e */ /* 0x000fc800000000ff */
[----:B------:R-:W-:Y:S01]  /*5d00*/  PRMT R163, R163, 0x5410, R181 ;  /* 0x00005410a3a37816 */ /* 0x000fe200000000b5 */
[----:B------:R-:W-:Y:S06]  /*5d10*/  BRA `(.L_x_3166) ;  /* 0x0000001000c47947 */ /* 0x000fec0003800000 */
.L_x_3129:
[----:B------:R-:W-:Y:S02]  /*5d20*/  MOV R184, UR26 ;  /* 0x0000001a00b87c02 */ /* 0x000fe40008000f00 */
[----:B------:R-:W-:Y:S02]  /*5d30*/  MOV R185, UR27 ;  /* 0x0000001b00b97c02 */ /* 0x000fe40008000f00 */
[----:B------:R-:W-:-:S04]  /*5d40*/  ISETP.NE.U32.AND P0, PT, R184, RZ, PT ;  /* 0x000000ffb800720c */ /* 0x000fc80003f05070 */
[----:B------:R-:W-:-:S13]  /*5d50*/  ISETP.NE.AND.EX P0, PT, R185, RZ, PT, P0 ;  /* 0x000000ffb900720c */ /* 0x000fda0003f05300 */
[----:B------:R-:W-:Y:S05]  /*5d60*/  @P0 BRA `(.L_x_3178) ;  /* 0x00000008004c0947 */ /* 0x000fea0003800000 */
[----:B------:R-:W-:Y:S01]  /*5d70*/  ISETP.LT.AND P5, PT, RZ, UR33, PT ;  /* 0x00000021ff007c0c */ /* 0x000fe2000bfa1270 */
[----:B------:R-:W-:-:S12]  /*5d80*/  BRA.U !UP3, `(.L_x_3179) ;  /* 0x000000010b447547 */ /* 0x000fd8000b800000 */
[----:B------:R-:W-:Y:S01]  /*5d90*/  MOV R180, UR8 ;  /* 0x0000000800b47c02 */ /* 0x000fe20008000f00 */
[----:B-----5:R-:W-:Y:S01]  /*5da0*/  HADD2.F32 R181, -RZ, R156.H0_H0 ;  /* 0x2000009cffb57230 */ /* 0x020fe20000004100 */
[----:B------:R-:W-:-:S03]  /*5db0*/  LOP3.LUT P0, RZ, R24, 0xff, RZ, 0xc0, !PT ;  /* 0x000000ff18ff7812 */ /* 0x000fc6000780c0ff */
[----:B------:R-:W-:-:S04]  /*5dc0*/  @P5 FFMA.FTZ R180, R0, R180, UR10 ;  /* 0x0000000a00b45e23 */ /* 0x000fc800080100b4 */
[----:B------:R-:W-:-:S04]  /*5dd0*/  @P5 FADD.FTZ R180, R3, -R180 ;  /* 0x800000b403b45221 */ /* 0x000fc80000010000 */
[----:B------:R-:W-:Y:S02]  /*5de0*/  @P5 FFMA.FTZ R181, R180, UR32, R181 ;  /* 0x00000020b4b55c23 */ /* 0x000fe400080100b5 */
[----:B------:R-:W-:Y:S02]  /*5df0*/  @P0 HADD2.F32 R186, -RZ, R164.H0_H0 ;  /* 0x200000a4ffba0230 */ /* 0x000fe40000004100 */
[----:B------:R-:W-:Y:S01]  /*5e00*/  FMUL.FTZ R180, R181, UR23 ;  /* 0x00000017b5b47c20 */ /* 0x000fe20008410000 */
[----:B------:R-:W-:-:S03]  /*5e10*/  HFMA2 R181, -RZ, RZ, 0, 0 ;  /* 0x00000000ffb57431 */ /* 0x000fc600000001ff */
[----:B------:R-:W-:-:S04]  /*5e20*/  FMUL.FTZ R180, R180, UR22 ;  /* 0x00000016b4b47c20 */ /* 0x000fc80008410000 */
[----:B------:R-:W-:Y:S01]  /*5e30*/  @P0 FMUL.FTZ R181, R186, R180 ;  /* 0x000000b4bab50220 */ /* 0x000fe20000410000 */
[----:B------:R-:W-:-:S03]  /*5e40*/  @P0 HADD2.F32 R186, -RZ, R36.H0_H0 ;  /* 0x20000024ffba0230 */ /* 0x000fc60000004100 */
[----:B------:R-:W-:Y:S01]  /*5e50*/  FADD.FTZ R116, R116, R181 ;  /* 0x000000b574747221 */ /* 0x000fe20000010000 */
[----:B------:R-:W-:Y:S01]  /*5e60*/  MOV R181, RZ ;  /* 0x000000ff00b57202 */ /* 0x000fe20000000f00 */
[----:B------:R-:W-:-:S05]  /*5e70*/  @P0 FMUL.FTZ R181, R186, R180 ;  /* 0x000000b4bab50220 */ /* 0x000fca0000410000 */
[----:B------:R-:W-:-:S04]  /*5e80*/  F2FP.F16.F32.PACK_AB R181, RZ, R181 ;  /* 0x000000b5ffb5723e */ /* 0x000fc800000000ff */
[----:B------:R-:W-:-:S07]  /*5e90*/  PRMT R160, R181, 0x7610, R160 ;  /* 0x00007610b5a07816 */ /* 0x000fce00000000a0 */
.L_x_3179:
[----:B------:R-:W-:Y:S05]  /*5ea0*/  BRA.U !UP3, `(.L_x_3180) ;  /* 0x000000010b447547 */ /* 0x000fea000b800000 */
[----:B------:R-:W-:Y:S01]  /*5eb0*/  MOV R180, UR8 ;  /* 0x0000000800b47c02 */ /* 0x000fe20008000f00 */
[----:B-----5:R-:W-:Y:S01]  /*5ec0*/  HADD2.F32 R181, -RZ, R156.H1_H1 ;  /* 0x3000009cffb57230 */ /* 0x020fe20000004100 */
[----:B------:R-:W-:-:S03]  /*5ed0*/  LOP3.LUT P0, RZ, R24, 0xff00, RZ, 0xc0, !PT ;  /* 0x0000ff0018ff7812 */ /* 0x000fc6000780c0ff */
[----:B------:R-:W-:-:S04]  /*5ee0*/  @P5 FFMA.FTZ R180, R246, R180, UR10 ;  /* 0x0000000af6b45e23 */ /* 0x000fc800080100b4 */
[----:B------:R-:W-:-:S04]  /*5ef0*/  @P5 FADD.FTZ R180, R245, -R180 ;  /* 0x800000b4f5b45221 */ /* 0x000fc80000010000 */
[----:B------:R-:W-:Y:S02]  /*5f00*/  @P5 FFMA.FTZ R181, R180, UR32, R181 ;  /* 0x00000020b4b55c23 */ /* 0x000fe400080100b5 */
[----:B------:R-:W-:Y:S02]  /*5f10*/  @P0 HADD2.F32 R186, -RZ, R164.H1_H1 ;  /* 0x300000a4ffba0230 */ /* 0x000fe40000004100 */
[----:B------:R-:W-:Y:S01]  /*5f20*/  FMUL.FTZ R180, R181, UR23 ;  /* 0x00000017b5b47c20 */ /* 0x000fe20008410000 */
[----:B------:R-:W-:-:S03]  /*5f30*/  HFMA2 R181, -RZ, RZ, 0, 0 ;  /* 0x00000000ffb57431 */ /* 0x000fc600000001ff */
[----:B------:R-:W-:-:S04]  /*5f40*/  FMUL.FTZ R180, R180, UR22 ;  /* 0x00000016b4b47c20 */ /* 0x000fc80008410000 */
[----:B------:R-:W-:Y:S01]  /*5f50*/  @P0 FMUL.FTZ R181, R186, R180 ;  /* 0x000000b4bab50220 */ /* 0x000fe20000410000 */
[----:B------:R-:W-:-:S03]  /*5f60*/  @P0 HADD2.F32 R186, -RZ, R36.H1_H1 ;  /* 0x30000024ffba0230 */ /* 0x000fc60000004100 */
[----:B------:R-:W-:Y:S01]  /*5f70*/  FADD.FTZ R117, R117, R181 ;  /* 0x000000b575757221 */ /* 0x000fe20000010000 */
[----:B------:R-:W-:Y:S01]  /*5f80*/  MOV R181, RZ ;  /* 0x000000ff00b57202 */ /* 0x000fe20000000f00 */
[----:B------:R-:W-:-:S05]  /*5f90*/  @P0 FMUL.FTZ R181, R186, R180 ;  /* 0x000000b4bab50220 */ /* 0x000fca0000410000 */
[----:B------:R-:W-:-:S04]  /*5fa0*/  F2FP.F16.F32.PACK_AB R181, RZ, R181 ;  /* 0x000000b5ffb5723e */ /* 0x000fc800000000ff */
[----:B------:R-:W-:-:S07]  /*5fb0*/  PRMT R160, R160, 0x5410, R181 ;  /* 0x00005410a0a07816 */ /* 0x000fce00000000b5 */
.L_x_3180:
[----:B------:R-:W-:Y:S05]  /*5fc0*/  BRA.U !UP3, `(.L_x_3181) ;  /* 0x000000010b447547 */ /* 0x000fea000b800000 */
        /* <DEDUP_REMOVED lines=17> */
.L_x_3181:
        /* <DEDUP_REMOVED lines=18> */
.L_x_3182:
        /* <DEDUP_REMOVED lines=18> */
.L_x_3183:
        /* <DEDUP_REMOVED lines=18> */
.L_x_3184:
        /* <DEDUP_REMOVED lines=18> */
.L_x_3185:
[----:B------:R-:W-:Y:S05]  /*6560*/  BRA.U !UP3, `(.L_x_3166) ;  /* 0x000000090bb07547 */ /* 0x000fea000b800000 */
[----:B------:R-:W-:Y:S01]  /*6570*/  MOV R180, UR8 ;  /* 0x0000000800b47c02 */ /* 0x000fe20008000f00 */
[----:B-----5:R-:W-:Y:S01]  /*6580*/  HADD2.F32 R181, -RZ, R159.H1_H1 ;  /* 0x3000009fffb57230 */ /* 0x020fe20000004100 */
[----:B------:R-:W-:-:S03]  /*6590*/  ISETP.GE.U32.AND P0, PT, R24, RZ, PT ;  /* 0x000000ff1800720c */ /* 0x000fc60003f06070 */
[----:B------:R-:W-:Y:S01]  /*65a0*/  @P5 FFMA.FTZ R180, R206, R180, UR10 ;  /* 0x0000000aceb45e23 */ /* 0x000fe200080100b4 */
[----:B------:R-:W-:-:S03]  /*65b0*/  ISETP.GE.U32.AND.EX P0, PT, R25, 0x1000000, PT, P0 ;  /* 0x010000001900780c */ /* 0x000fc60003f06100 */
[----:B------:R-:W-:-:S04]  /*65c0*/  @P5 FADD.FTZ R180, R207, -R180 ;  /* 0x800000b4cfb45221 */ /* 0x000fc80000010000 */
[----:B------:R-:W-:-:S04]  /*65d0*/  @P5 FFMA.FTZ R181, R180, UR32, R181 ;  /* 0x00000020b4b55c23 */ /* 0x000fc800080100b5 */
[----:B------:R-:W-:Y:S01]  /*65e0*/  FMUL.FTZ R180, R181, UR23 ;  /* 0x00000017b5b47c20 */ /* 0x000fe20008410000 */
[----:B------:R-:W-:Y:S02]  /*65f0*/  HFMA2 R181, -RZ, RZ, 0, 0 ;  /* 0x00000000ffb57431 */ /* 0x000fe400000001ff */
[----:B------:R-:W-:Y:S02]  /*6600*/  @P0 HADD2.F32 R186, -RZ, R167.H1_H1 ;  /* 0x300000a7ffba0230 */ /* 0x000fe40000004100 */
[----:B------:R-:W-:-:S04]  /*6610*/  FMUL.FTZ R180, R180, UR22 ;  /* 0x00000016b4b47c20 */ /* 0x000fc80008410000 */
[----:B------:R-:W-:Y:S01]  /*6620*/  @P0 FMUL.FTZ R181, R186, R180 ;  /* 0x000000b4bab50220 */ /* 0x000fe20000410000 */
[----:B------:R-:W-:-:S03]  /*6630*/  @P0 HADD2.F32 R186, -RZ, R39.H1_H1 ;  /* 0x30000027ffba0230 */ /* 0x000fc60000004100 */
[----:B------:R-:W-:Y:S01]  /*6640*/  FADD.FTZ R123, R123, R181 ;  /* 0x000000b57b7b7221 */ /* 0x000fe20000010000 */
[----:B------:R-:W-:Y:S01]  /*6650*/  MOV R181, RZ ;  /* 0x000000ff00b57202 */ /* 0x000fe20000000f00 */
[----:B------:R-:W-:-:S05]  /*6660*/  @P0 FMUL.FTZ R181, R186, R180 ;  /* 0x000000b4bab50220 */ /* 0x000fca0000410000 */
[----:B------:R-:W-:-:S04]  /*6670*/  F2FP.F16.F32.PACK_AB R181, RZ, R181 ;  /* 0x000000b5ffb5723e */ /* 0x000fc800000000ff */
[----:B------:R-:W-:Y:S01]  /*6680*/  PRMT R163, R163, 0x5410, R181 ;  /* 0x00005410a3a37816 */ /* 0x000fe200000000b5 */
[----:B------:R-:W-:Y:S06]  /*6690*/  BRA `(.L_x_3166) ;  /* 0x0000000800647947 */ /* 0x000fec0003800000 */
.L_x_3178:
[----:B------:R-:W-:Y:S01]  /*66a0*/  PLOP3.LUT P5, PT, PT, PT, UP2, 0x80, 0x8 ;  /* 0x000000000008781c */ /* 0x000fe20003faf028 */
[--C-:B-----5:R-:W-:Y:S01]  /*66b0*/  HADD2.F32 R80, -RZ, R156.reuse.H1_H1 ;  /* 0x3000009cff507230 */ /* 0x120fe20000004100 */
[----:B------:R-:W-:Y:S01]  /*66c0*/  MOV R81, UR8 ;  /* 0x0000000800517c02 */ /* 0x000fe20008000f00 */
[----:B------:R-:W-:Y:S01]  /*66d0*/  HADD2.F32 R180, -RZ, R156.H0_H0 ;  /* 0x2000009cffb47230 */ /* 0x000fe20000004100 */
[----:B------:R-:W-:Y:S02]  /*66e0*/  ISETP.LT.AND P0, PT, RZ, UR33, PT ;  /* 0x00000021ff007c0c */ /* 0x000fe4000bf01270 */
[----:B------:R-:W-:-:S07]  /*66f0*/  MOV R82, UR8 ;  /* 0x0000000800527c02 */ /* 0x000fce0008000f00 */
[----:B------:R-:W-:Y:S01]  /*6700*/  @P5 FFMA.FTZ R81, R0, R81, UR10 ;  /* 0x0000000a00515e23 */ /* 0x000fe20008010051 */
[----:B------:R-:W-:-:S03]  /*6710*/  PLOP3.LUT P5, PT, PT, PT, UP2, 0x80, 0x8 ;  /* 0x000000000008781c */ /* 0x000fc60003faf028 */
[----:B------:R-:W-:-:S04]  /*6720*/  @P0 FFMA.FTZ R82, R246, R82, UR10 ;  /* 0x0000000af6520e23 */ /* 0x000fc80008010052 */
[----:B------:R-:W-:-:S04]  /*6730*/  @P0 FADD.FTZ R82, R245, -R82 ;  /* 0x80000052f5520221 */ /* 0x000fc80000010000 */
[----:B------:R-:W-:Y:S02]  /*6740*/  @P0 FFMA.FTZ R80, R82, UR32, R80 ;  /* 0x0000002052500c23 */ /* 0x000fe40008010050 */
[----:B------:R-:W-:Y:S01]  /*6750*/  @P5 FADD.FTZ R81, R3, -R81 ;  /* 0x8000005103515221 */ /* 0x000fe20000010000 */
[----:B------:R-:W-:-:S13]  /*6760*/  PLOP3.LUT P5, PT, PT, PT, UP2, 0x80, 0x8 ;  /* 0x000000000008781c */ /* 0x000fda0003faf028 */
[----:B------:R-:W-:Y:S01]  /*6770*/  @P5 FFMA.FTZ R180, R81, UR32, R180 ;  /* 0x0000002051b45c23 */ /* 0x000fe200080100b4 */
[----:B------:R-:W-:Y:S06]  /*6780*/  BRA.U !UP3, `(.L_x_3186) ;  /* 0x000000010b307547 */ /* 0x000fec000b800000 */
[----:B------:R-:W-:Y:S01]  /*6790*/  LOP3.LUT P5, RZ, R24, 0xff, RZ, 0xc0, !PT ;  /* 0x000000ff18ff7812 */ /* 0x000fe200078ac0ff */
[----:B------:R-:W-:Y:S01]  /*67a0*/  FMUL.FTZ R81, R180, UR23 ;  /* 0x00000017b4517c20 */ /* 0x000fe20008410000 */
[----:B------:R-:W-:-:S03]  /*67b0*/  HFMA2 R82, -RZ, RZ, 0, 0 ;  /* 0x00000000ff527431 */ /* 0x000fc600000001ff */
[----:B------:R-:W-:-:S08]  /*67c0*/  FMUL.FTZ R81, R81, UR22 ;  /* 0x0000001651517c20 */ /* 0x000fd00008410000 */
[----:B------:R-:W-:-:S05]  /*67d0*/  @P5 HADD2.F32 R83, -RZ, R164.H0_H0 ;  /* 0x200000a4ff535230 */ /* 0x000fca0000004100 */
[----:B------:R-:W-:Y:S01]  /*67e0*/  @P5 FMUL.FTZ R82, R83, R81 ;  /* 0x0000005153525220 */ /* 0x000fe20000410000 */
[----:B------:R-:W-:-:S03]  /*67f0*/  @P5 HADD2.F32 R83, -RZ, R36.H0_H0 ;  /* 0x20000024ff535230 */ /* 0x000fc60000004100 */
[----:B------:R-:W-:Y:S01]  /*6800*/  FADD.FTZ R116, R116, R82 ;  /* 0x0000005274747221 */ /* 0x000fe20000010000 */
[----:B------:R-:W-:Y:S01]  /*6810*/  MOV R82, RZ ;  /* 0x000000ff00527202 */ /* 0x000fe20000000f00 */
[----:B------:R-:W-:-:S05]  /*6820*/  @P5 FMUL.FTZ R82, R83, R81 ;  /* 0x0000005153525220 */ /* 0x000fca0000410000 */
[----:B------:R-:W-:-:S04]  /*6830*/  F2FP.F16.F32.PACK_AB R82, RZ, R82 ;  /* 0x00000052ff52723e */ /* 0x000fc800000000ff */
[----:B------:R-:W-:-:S07]  /*6840*/  PRMT R160, R82, 0x7610, R160 ;  /* 0x0000761052a07816 */ /* 0x000fce00000000a0 */
.L_x_3186:
[----:B------:R-:W-:Y:S05]  /*6850*/  BRA.U !UP3, `(.L_x_3187) ;  /* 0x000000010b307547 */ /* 0x000fea000b800000 */
[----:B------:R-:W-:Y:S01]  /*6860*/  LOP3.LUT P5, RZ, R24, 0xff00, RZ, 0xc0, !PT ;  /* 0x0000ff0018ff7812 */ /* 0x000fe200078ac0ff */
[----:B------:R-:W-:Y:S01]  /*6870*/  FMUL.FTZ R81, R80, UR23 ;  /* 0x0000001750517c20 */ /* 0x000fe20008410000 */
[----:B------:R-:W-:-:S03]  /*6880*/  HFMA2 R82, -RZ, RZ, 0, 0 ;  /* 0x00000000ff527431 */ /* 0x000fc600000001ff */
[----:B------:R-:W-:-:S08]  /*6890*/  FMUL.FTZ R81, R81, UR22 ;  /* 0x0000001651517c20 */ /* 0x000fd00008410000 */
[----:B------:R-:W-:-:S05]  /*68a0*/  @P5 HADD2.F32 R83, -RZ, R164.H1_H1 ;  /* 0x300000a4ff535230 */ /* 0x000fca0000004100 */
[----:B------:R-:W-:Y:S01]  /*68b0*/  @P5 FMUL.FTZ R82, R83, R81 ;  /* 0x0000005153525220 */ /* 0x000fe20000410000 */
[----:B------:R-:W-:-:S03]  /*68c0*/  @P5 HADD2.F32 R83, -RZ, R36.H1_H1 ;  /* 0x30000024ff535230 */ /* 0x000fc60000004100 */
[----:B------:R-:W-:Y:S01]  /*68d0*/  FADD.FTZ R117, R117, R82 ;  /* 0x0000005275757221 */ /* 0x000fe20000010000 */
[----:B------:R-:W-:Y:S01]  /*68e0*/  MOV R82, RZ ;  /* 0x000000ff00527202 */ /* 0x000fe20000000f00 */
[----:B------:R-:W-:-:S05]  /*68f0*/  @P5 FMUL.FTZ R82, R83, R81 ;  /* 0x0000005153525220 */ /* 0x000fca0000410000 */
[----:B------:R-:W-:-:S04]  /*6900*/  F2FP.F16.F32.PACK_AB R82, RZ, R82 ;  /* 0x00000052ff52723e */ /* 0x000fc800000000ff */
[----:B------:R-:W-:-:S07]  /*6910*/  PRMT R160, R160, 0x5410, R82 ;  /* 0x00005410a0a07816 */ /* 0x000fce0000000052 */
.L_x_3187:
[----:B------:R-:W-:-:S05]  /*6920*/  MOV R81, UR8 ;  /* 0x0000000800517c02 */ /* 0x000fca0008000f00 */
[----:B------:R-:W-:-:S04]  /*6930*/  @P0 FFMA.FTZ R81, R236, R81, UR10 ;  /* 0x0000000aec510e23 */ /* 0x000fc80008010051 */
[----:B------:R-:W-:Y:S01]  /*6940*/  @P0 FADD.FTZ R82, R235, -R81 ;  /* 0x80000051eb520221 */ /* 0x000fe20000010000 */
[----:B------:R-:W-:-:S05]  /*6950*/  HADD2.F32 R81, -RZ, R157.H0_H0 ;  /* 0x2000009dff517230 */ /* 0x000fca0000004100 */
        /* <DEDUP_REMOVED lines=14> */
.L_x_3188:
[----:B------:R-:W-:Y:S01]  /*6a40*/  MOV R82, UR8 ;  /* 0x0000000800527c02 */ /* 0x000fe20008000f00 */
[----:B------:R-:W-:-:S04]  /*6a50*/  HADD2.F32 R181, -RZ, R157.H1_H1 ;  /* 0x3000009dffb57230 */ /* 0x000fc80000004100 */
        /* <DEDUP_REMOVED lines=16> */
.L_x_3189:
        /* <DEDUP_REMOVED lines=18> */
.L_x_3190:
        /* <DEDUP_REMOVED lines=18> */
.L_x_3191:
        /* <DEDUP_REMOVED lines=26> */
.L_x_3192:
[----:B------:R-:W-:Y:S01]  /*6f40*/  F2FP.F16.F32.PACK_AB R83, R180, R83 ;  /* 0x00000053b453723e */ /* 0x000fe200000000ff */
[----:B------:R-:W-:Y:S06]  /*6f50*/  BRA.U !UP3, `(.L_x_3166) ;  /* 0x000000010b347547 */ /* 0x000fec000b800000 */
[----:B------:R-:W-:Y:S01]  /*6f60*/  ISETP.GE.U32.AND P0, PT, R24, RZ, PT ;  /* 0x000000ff1800720c */ /* 0x000fe20003f06070 */
[----:B------:R-:W-:Y:S01]  /*6f70*/  FMUL.FTZ R180, R180, UR23 ;  /* 0x00000017b4b47c20 */ /* 0x000fe20008410000 */
[----:B------:R-:W-:Y:S02]  /*6f80*/  HFMA2 R181, -RZ, RZ, 0, 0 ;  /* 0x00000000ffb57431 */ /* 0x000fe400000001ff */
[----:B------:R-:W-:Y:S01]  /*6f90*/  ISETP.GE.U32.AND.EX P0, PT, R25, 0x1000000, PT, P0 ;  /* 0x010000001900780c */ /* 0x000fe20003f06100 */
[----:B------:R-:W-:-:S12]  /*6fa0*/  FMUL.FTZ R180, R180, UR22 ;  /* 0x00000016b4b47c20 */ /* 0x000fd80008410000 */
        /* <DEDUP_REMOVED lines=8> */
.L_x_3166:
        /* <DEDUP_REMOVED lines=13> */
.L_x_3127:
[----:B------:R-:W-:Y:S05]  /*7100*/  BSYNC.RECONVERGENT B0 ;  /* 0x0000000000007941 */ /* 0x000fea0003800200 */
.L_x_3126:
        /* <DEDUP_REMOVED lines=8> */
.L_x_3195:
[----:B------:R-:W-:Y:S05]  /*7190*/  BRA.U !UP0, `(.L_x_3196) ;  /* 0x0000001108c07547 */ /* 0x000fea000b800000 */
[----:B------:R-:W-:-:S04]  /*71a0*/  UISETP.NE.U32.AND UP0, UPT, UR26, URZ, UPT ;  /* 0x000000ff1a00728c */ /* 0x000fc8000bf05070 */
[----:B------:R-:W-:-:S06]  /*71b0*/  UISETP.NE.AND.EX UP0, UPT, UR27, URZ, UPT, UP0 ;  /* 0x000000ff1b00728c */ /* 0x000fcc000bf05300 */
[----:B------:R-:W-:-:S13]  /*71c0*/  PLOP3.LUT P5, PT, PT, PT, UP0, 0x80, 0x8 ;  /* 0x000000000008781c */ /* 0x000fda0003faf008 */
[----:B------:R-:W-:Y:S05]  /*71d0*/  @!P5 BRA `(.L_x_3197) ;  /* 0x000000080060d947 */ /* 0x000fea0003800000 */
[----:B0-----:R-:W2:Y:S01]  /*71e0*/  LDL R180, [R1+0x4] ;  /* 0x0000040001b47983 */ /* 0x001ea20000100800 */
[----:B------:R-:W-:Y:S01]  /*71f0*/  ISETP.LT.AND P0, PT, RZ, UR33, PT ;  /* 0x00000021ff007c0c */ /* 0x000fe2000bf01270 */
[----:B-----5:R-:W-:Y:S01]  /*7200*/  HADD2.F32 R80, -RZ, R28.H1_H1 ;  /* 0x3000001cff507230 */ /* 0x020fe20000004100 */
[----:B------:R-:W-:Y:S02]  /*7210*/  MOV R82, UR8 ;  /* 0x0000000800527c02 */ /* 0x000fe40008000f00 */
[----:B------:R-:W-:-:S09]  /*7220*/  MOV R81, UR8 ;  /* 0x0000000800517c02 */ /* 0x000fd20008000f00 */
[----:B------:R-:W-:Y:S01]  /*7230*/  @P0 FFMA.FTZ R82, R249, R82, UR10 ;  /* 0x0000000af9520e23 */ /* 0x000fe20008010052 */
[----:B------:R-:W-:-:S04]  /*7240*/  @P0 FFMA.FTZ R81, R239, R81, UR10 ;  /* 0x0000000aef510e23 */ /* 0x000fc80008010051 */
[----:B------:R-:W-:-:S04]  /*7250*/  @P0 FADD.FTZ R81, R244, -R81 ;  /* 0x80000051f4510221 */ /* 0x000fc80000010000 */
[----:B------:R-:W-:Y:S01]  /*7260*/  @P0 FFMA.FTZ R80, R81, UR32, R80 ;  /* 0x0000002051500c23 */ /* 0x000fe20008010050 */
[----:B--2---:R-:W-:Y:S01]  /*7270*/  @P0 FADD.FTZ R82, R180, -R82 ;  /* 0x80000052b4520221 */ /* 0x004fe20000010000 */
        /* <DEDUP_REMOVED lines=15> */
.L_x_3198:
        /* <DEDUP_REMOVED lines=13> */
.L_x_3199:
        /* <DEDUP_REMOVED lines=18> */
.L_x_3200:
        /* <DEDUP_REMOVED lines=18> */
.L_x_3201:
        /* <DEDUP_REMOVED lines=18> */
.L_x_3202:
        /* <DEDUP_REMOVED lines=18> */
.L_x_3203:
        /* <DEDUP_REMOVED lines=26> */
.L_x_3204:
        /* <DEDUP_REMOVED lines=16> */
.L_x_3197:
[----:B------:R-:W-:Y:S01]  /*7b60*/  ISETP.LT.AND P0, PT, RZ, UR33, PT ;  /* 0x00000021ff007c0c */ /* 0x000fe2000bf01270 */
[----:B------:R-:W-:-:S12]  /*7b70*/  BRA.U !UP3, `(.L_x_3206) ;  /* 0x000000010b487547 */ /* 0x000fd8000b800000 */
[----:B0-----:R-:W2:Y:S01]  /*7b80*/  LDL R181, [R1+0x4] ;  /* 0x0000040001b57983 */ /* 0x001ea20000100800 */
[----:B------:R-:W-:Y:S02]  /*7b90*/  MOV R180, UR8 ;  /* 0x0000000800b47c02 */ /* 0x000fe40008000f00 */
[----:B-----5:R-:W-:-:S03]  /*7ba0*/  LOP3.LUT P6, RZ, R22, 0xff, RZ, 0xc0, !PT ;  /* 0x000000ff16ff7812 */ /* 0x020fc600078cc0ff */
[----:B------:R-:W-:-:S10]  /*7bb0*/  @P0 FFMA.FTZ R180, R249, R180, UR10 ;  /* 0x0000000af9b40e23 */ /* 0x000fd400080100b4 */
[----:B------:R-:W-:Y:S02]  /*7bc0*/  @P6 HADD2.F32 R184, -RZ, R164.H0_H0 ;  /* 0x200000a4ffb86230 */ /* 0x000fe40000004100 */
[----:B--2---:R-:W-:Y:S01]  /*7bd0*/  @P0 FADD.FTZ R180, R181, -R180 ;  /* 0x800000b4b5b40221 */ /* 0x004fe20000010000 */
[----:B------:R-:W-:-:S05]  /*7be0*/  HADD2.F32 R181, -RZ, R28.H0_H0 ;  /* 0x2000001cffb57230 */ /* 0x000fca0000004100 */
[----:B------:R-:W-:-:S04]  /*7bf0*/  @P0 FFMA.FTZ R181, R180, UR32, R181 ;  /* 0x00000020b4b50c23 */ /* 0x000fc800080100b5 */
        /* <DEDUP_REMOVED lines=10> */
.L_x_3206:
[----:B------:R-:W-:Y:S05]  /*7ca0*/  BRA.U !UP3, `(.L_x_3207) ;  /* 0x000000010b447547 */ /* 0x000fea000b800000 */
[----:B0-----:R-:W-:Y:S01]  /*7cb0*/  MOV R180, UR8 ;  /* 0x0000000800b47c02 */ /* 0x001fe20008000f00 */
        /* <DEDUP_REMOVED lines=16> */
.L_x_3207:
[----:B------:R-:W-:Y:S05]  /*7dc0*/  BRA.U !UP3, `(.L_x_3208) ;  /* 0x000000010b447547 */ /* 0x000fea000b800000 */
[----:B0-----:R-:W-:Y:S01]  /*7dd0*/  MOV R180, UR8 ;  /* 0x0000000800b47c02 */ /* 0x001fe20008000f00 */
        /* <DEDUP_REMOVED lines=16> */
.L_x_3208:
        /* <DEDUP_REMOVED lines=18> */
.L_x_3209:
        /* <DEDUP_REMOVED lines=18> */
.L_x_3210:
        /* <DEDUP_REMOVED lines=18> */
.L_x_3211:
        /* <DEDUP_REMOVED lines=18> */
.L_x_3212:
[----:B------:R-:W-:Y:S05]  /*8360*/  BRA.U !UP3, `(.L_x_3205) ;  /* 0x0000001d0b647547 */ /* 0x000fea000b800000 */
[----:B0-----:R-:W-:Y:S01]  /*8370*/  MOV R180, UR8 ;  /* 0x0000000800b47c02 */ /* 0x001fe20008000f00 */
[----:B-----5:R-:W-:-:S04]  /*8380*/  HADD2.F32 R181, -RZ, R31.H1_H1 ;  /* 0x3000001fffb57230 */ /* 0x020fc80000004100 */
[----:B------:R-:W-:-:S04]  /*8390*/  @P0 FFMA.FTZ R180, R208, R180, UR10 ;  /* 0x0000000ad0b40e23 */ /* 0x000fc800080100b4 */
[----:B------:R-:W-:-:S04]  /*83a0*/  @P0 FADD.FTZ R180, R209, -R180 ;  /* 0x800000b4d1b40221 */ /* 0x000fc80000010000 */
[----:B------:R-:W-:Y:S01]  /*83b0*/  @P0 FFMA.FTZ R181, R180, UR32, R181 ;  /* 0x00000020b4b50c23 */ /* 0x000fe200080100b5 */
[----:B------:R-:W-:-:S03]  /*83c0*/  ISETP.GE.U32.AND P0, PT, R22, RZ, PT ;  /* 0x000000ff1600720c */ /* 0x000fc60003f06070 */
[----:B------:R-:W-:Y:S01]  /*83d0*/  FMUL.FTZ R180, R181, UR23 ;  /* 0x00000017b5b47c20 */ /* 0x000fe20008410000 */
[----:B------:R-:W-:Y:S01]  /*83e0*/  ISETP.GE.U32.AND.EX P0, PT, R23, 0x1000000, PT, P0 ;  /* 0x010000001700780c */ /* 0x000fe20003f06100 */
[----:B------:R-:W-:Y:S02]  /*83f0*/  HFMA2 R181, -RZ, RZ, 0, 0 ;  /* 0x00000000ffb57431 */ /* 0x000fe400000001ff */
[----:B------:R-:W-:-:S10]  /*8400*/  FMUL.FTZ R180, R180, UR22 ;  /* 0x00000016b4b47c20 */ /* 0x000fd40008410000 */
        /* <DEDUP_REMOVED lines=9> */
.L_x_3196:
[----:B------:R-:W-:-:S04]  /*84a0*/  UISETP.NE.U32.AND UP0, UPT, UR26, URZ, UPT ;  /* 0x000000ff1a00728c */ /* 0x000fc8000bf05070 */
[----:B------:R-:W-:-:S06]  /*84b0*/  UISETP.NE.AND.EX UP0, UPT, UR27, URZ, UPT, UP0 ;  /* 0x000000ff1b00728c */ /* 0x000fcc000bf05300 */
[----:B------:R-:W-:-:S13]  /*84c0*/  PLOP3.LUT P5, PT, PT, PT, UP0, 0x80, 0x8 ;  /* 0x000000000008781c */ /* 0x000fda0003faf008 */
[----:B------:R-:W-:Y:S05]  /*84d0*/  @!P5 BRA `(.L_x_3213) ;  /* 0x0000000800e0d947 */ /* 0x000fea0003800000 */
[----:B0-----:R-:W2:Y:S01]  /*84e0*/  LDL R180, [R1+0x4] ;  /* 0x0000040001b47983 */ /* 0x001ea20000100800 */
[----:B------:R-:W-:Y:S02]  /*84f0*/  MOV R80, UR8 ;  /* 0x0000000800507c02 */ /* 0x000fe40008000f00 */
[----:B------:R-:W-:-:S03]  /*8500*/  ISETP.LT.AND P0, PT, RZ, UR33, PT ;  /* 0x00000021ff007c0c */ /* 0x000fc6000bf01270 */
[----:B------:R-:W-:-:S04]  /*8510*/  FFMA.FTZ R80, R249, R80, UR10 ;  /* 0x0000000af9507e23 */ /* 0x000fc80008010050 */
[----:B--2---:R-:W-:-:S04]  /*8520*/  FADD.FTZ R80, R180, -R80 ;  /* 0x80000050b4507221 */ /* 0x004fc80000010000 */
        /* <DEDUP_REMOVED lines=19> */
.L_x_3214:
        /* <DEDUP_REMOVED lines=22> */
.L_x_3215:
        /* <DEDUP_REMOVED lines=22> */
.L_x_3216:
        /* <DEDUP_REMOVED lines=22> */
.L_x_3217:
        /* <DEDUP_REMOVED lines=22> */
.L_x_3218:
        /* <DEDUP_REMOVED lines=22> */
.L_x_3219:
        /* <DEDUP_REMOVED lines=30> */
.L_x_3220:
        /* <DEDUP_REMOVED lines=20> */
.L_x_3213:
[----:B------:R-:W-:Y:S05]  /*9060*/  BRA.U !UP3, `(.L_x_3221) ;  /* 0x000000010b847547 */ /* 0x000fea000b800000 */
[----:B------:R1:W5:Y:S02]  /*9070*/  LDL R184, [R1+0x4] ;  /* 0x0000040001b87983 */ /* 0x0003640000100800 */
[----:B-----5:R-:W-:Y:S01]  /*9080*/  LOP3.LUT P0, RZ, R22, 0xff, RZ, 0xc0, !PT ;  /* 0x000000ff16ff7812 */ /* 0x020fe2000780c0ff */
[----:B------:R-:W-:Y:S01]  /*9090*/  BSSY.RECONVERGENT B1, `(.L_x_3222) ;  /* 0x000000d000017945 */ /* 0x000fe20003800200 */
[----:B0-----:R-:W-:-:S11]  /*90a0*/  HFMA2 R180, -RZ, RZ, 0, 0 ;  /* 0x00000000ffb47431 */ /* 0x001fd600000001ff */
[----:B-1----:R-:W-:Y:S05]  /*90b0*/  @!P0 BRA `(.L_x_3223) ;  /* 0x0000000000288947 */ /* 0x002fea0003800000 */
        /* <DEDUP_REMOVED lines=10> */
.L_x_3223:
[----:B------:R-:W-:Y:S05]  /*9160*/  BSYNC.RECONVERGENT B1 ;  /* 0x0000000000017941 */ /* 0x000fea0003800200 */
.L_x_3222:
        /* <DEDUP_REMOVED lines=14> */
.L_x_3225:
[----:B------:R-:W-:Y:S05]  /*9250*/  BSYNC.RECONVERGENT B1 ;  /* 0x0000000000017941 */ /* 0x000fea0003800200 */
.L_x_3224:
[----:B------:R-:W-:-:S04]  /*9260*/  F2FP.F16.F32.PACK_AB R180, RZ, R180 ;  /* 0x000000b4ffb4723e */ /* 0x000fc800000000ff */
[----:B------:R-:W-:-:S07]  /*9270*/  PRMT R160, R180, 0x7610, R160 ;  /* 0x00007610b4a07816 */ /* 0x000fce00000000a0 */
.L_x_3221:
[----:B------:R-:W-:Y:S05]  /*9280*/  BRA.U !UP3, `(.L_x_3226) ;  /* 0x000000010b807547 */ /* 0x000fea000b800000 */
[----:B-----5:R-:W-:Y:S01]  /*9290*/  LOP3.LUT P0, RZ, R22, 0xff00, RZ, 0xc0, !PT ;  /* 0x0000ff0016ff7812 */ /* 0x020fe2000780c0ff */
[----:B------:R-:W-:Y:S01]  /*92a0*/  BSSY.RECONVERGENT B1, `(.L_x_3227) ;  /* 0x000000d000017945 */ /* 0x000fe20003800200 */
[----:B0-----:R-:W-:-:S11]  /*92b0*/  HFMA2 R180, -RZ, RZ, 0, 0 ;  /* 0x00000000ffb47431 */ /* 0x001fd600000001ff */
        /* <DEDUP_REMOVED lines=11> */
.L_x_3228:
[----:B------:R-:W-:Y:S05]  /*9370*/  BSYNC.RECONVERGENT B1 ;  /* 0x0000000000017941 */ /* 0x000fea0003800200 */
.L_x_3227:
        /* <DEDUP_REMOVED lines=14> */
.L_x_3230:
[----:B------:R-:W-:Y:S05]  /*9460*/  BSYNC.RECONVERGENT B1 ;  /* 0x0000000000017941 */ /* 0x000fea0003800200 */
.L_x_3229:
[----:B------:R-:W-:-:S04]  /*9470*/  F2FP.F16.F32.PACK_AB R180, RZ, R180 ;  /* 0x000000b4ffb4723e */ /* 0x000fc800000000ff */
[----:B------:R-:W-:-:S07]  /*9480*/  PRMT R160, R160, 0x5410, R180 ;  /* 0x00005410a0a07816 */ /* 0x000fce00000000b4 */
.L_x_3226:
[----:B------:R-:W-:Y:S05]  /*9490*/  BRA.U !UP3, `(.L_x_3231) ;  /* 0x000000010b807547 */ /* 0x000fea000b800000 */
[----:B-----5:R-:W-:Y:S01]  /*94a0*/  LOP3.LUT P0, RZ, R22, 0xff0000, RZ, 0xc0, !PT ;  /* 0x00ff000016ff7812 */ /* 0x020fe2000780c0ff */
[----:B------:R-:W-:Y:S01]  /*94b0*/  BSSY.RECONVERGENT B1, `(.L_x_3232) ;  /* 0x000000d000017945 */ /* 0x000fe20003800200 */
[----:B0-----:R-:W-:-:S11]  /*94c0*/  HFMA2 R180, -RZ, RZ, 0, 0 ;  /* 0x00000000ffb47431 */ /* 0x001fd600000001ff */
        /* <DEDUP_REMOVED lines=11> */
.L_x_3233:
[----:B------:R-:W-:Y:S05]  /*9580*/  BSYNC.RECONVERGENT B1 ;  /* 0x0000000000017941 */ /* 0x000fea0003800200 */
.L_x_3232:
        /* <DEDUP_REMOVED lines=14> */
.L_x_3235:
[----:B------:R-:W-:Y:S05]  /*9670*/  BSYNC.RECONVERGENT B1 ;  /* 0x0000000000017941 */ /* 0x000fea0003800200 */
.L_x_3234:
[----:B------:R-:W-:-:S04]  /*9680*/  F2FP.F16.F32.PACK_AB R180, RZ, R180 ;  /* 0x000000b4ffb4723e */ /* 0x000fc800000000ff */
[----:B------:R-:W-:-:S07]  /*9690*/  PRMT R161, R180, 0x7610, R161 ;  /* 0x00007610b4a17816 */ /* 0x000fce00000000a1 */
.L_x_3231:
        /* <DEDUP_REMOVED lines=15> */
.L_x_3238:
[----:B------:R-:W-:Y:S05]  /*9790*/  BSYNC.RECONVERGENT B1 ;  /* 0x0000000000017941 */ /* 0x000fea0003800200 */
.L_x_3237:
        /* <DEDUP_REMOVED lines=14> */
.L_x_3240:
[----:B------:R-:W-:Y:S05]  /*9880*/  BSYNC.RECONVERGENT B1 ;  /* 0x0000000000017941 */ /* 0x000fea0003800200 */
.L_x_3239:
[----:B------:R-:W-:-:S04]  /*9890*/  F2FP.F16.F32.PACK_AB R180, RZ, R180 ;  /* 0x000000b4ffb4723e */ /* 0x000fc800000000ff */
[----:B------:R-:W-:-:S07]  /*98a0*/  PRMT R161, R161, 0x5410, R180 ;  /* 0x00005410a1a17816 */ /* 0x000fce00000000b4 */
.L_x_3236:
        /* <DEDUP_REMOVED lines=15> */
.L_x_3243:
[----:B------:R-:W-:Y:S05]  /*99a0*/  BSYNC.RECONVERGENT B1 ;  /* 0x0000000000017941 */ /* 0x000fea0003800200 */
.L_x_3242:
        /* <DEDUP_REMOVED lines=14> */
.L_x_3245:
[----:B------:R-:W-:Y:S05]  /*9a90*/  BSYNC.RECONVERGENT B1 ;  /* 0x0000000000017941 */ /* 0x000fea0003800200 */
.L_x_3244:
[----:B------:R-:W-:-:S04]  /*9aa0*/  F2FP.F16.F32.PACK_AB R180, RZ, R180 ;  /* 0x000000b4ffb4723e */ /* 0x000fc800000000ff */
[----:B------:R-:W-:-:S07]  /*9ab0*/  PRMT R162, R180, 0x7610, R162 ;  /* 0x00007610b4a27816 */ /* 0x000fce00000000a2 */
.L_x_3241:
        /* <DEDUP_REMOVED lines=15> */
.L_x_3248:
[----:B------:R-:W-:Y:S05]  /*9bb0*/  BSYNC.RECONVERGENT B1 ;  /* 0x0000000000017941 */ /* 0x000fea0003800200 */
.L_x_3247:
        /* <DEDUP_REMOVED lines=14> */
.L_x_3250:
[----:B------:R-:W-:Y:S05]  /*9ca0*/  BSYNC.RECONVERGENT B1 ;  /* 0x0000000000017941 */ /* 0x000fea0003800200 */
.L_x_3249:
[----:B------:R-:W-:-:S04]  /*9cb0*/  F2FP.F16.F32.PACK_AB R180, RZ, R180 ;  /* 0x000000b4ffb4723e */ /* 0x000fc800000000ff */
[----:B------:R-:W-:-:S07]  /*9cc0*/  PRMT R162, R162, 0x5410, R180 ;  /* 0x00005410a2a27816 */ /* 0x000fce00000000b4 */
.L_x_3246:
        /* <DEDUP_REMOVED lines=15> */
.L_x_3253:
[----:B------:R-:W-:Y:S05]  /*9dc0*/  BSYNC.RECONVERGENT B1 ;  /* 0x0000000000017941 */ /* 0x000fea0003800200 */
.L_x_3252:
        /* <DEDUP_REMOVED lines=14> */
.L_x_3255:
[----:B------:R-:W-:Y:S05]  /*9eb0*/  BSYNC.RECONVERGENT B1 ;  /* 0x0000000000017941 */ /* 0x000fea0003800200 */
.L_x_3254:
[----:B------:R-:W-:-:S04]  /*9ec0*/  F2FP.F16.F32.PACK_AB R180, RZ, R180 ;  /* 0x000000b4ffb4723e */ /* 0x000fc800000000ff */
[----:B------:R-:W-:-:S07]  /*9ed0*/  PRMT R163, R180, 0x7610, R163 ;  /* 0x00007610b4a37816 */ /* 0x000fce00000000a3 */
.L_x_3251:
[----:B------:R-:W-:Y:S05]  /*9ee0*/  BRA.U !UP3, `(.L_x_3205) ;  /* 0x000000010b847547 */ /* 0x000fea000b800000 */
[----:B-----5:R-:W-:Y:S01]  /*9ef0*/  ISETP.GE.U32.AND P0, PT, R22, RZ, PT ;  /* 0x000000ff1600720c */ /* 0x020fe20003f06070 */
[----:B------:R-:W-:Y:S01]  /*9f00*/  BSSY.RECONVERGENT B1, `(.L_x_3256) ;  /* 0x000000e000017945 */ /* 0x000fe20003800200 */
[----:B0-----:R-:W-:Y:S02]  /*9f10*/  HFMA2 R180, -RZ, RZ, 0, 0 ;  /* 0x00000000ffb47431 */ /* 0x001fe400000001ff */
        /* <DEDUP_REMOVED lines=12> */
.L_x_3257:
[----:B------:R-:W-:Y:S05]  /*9fe0*/  BSYNC.RECONVERGENT B1 ;  /* 0x0000000000017941 */ /* 0x000fea0003800200 */
.L_x_3256:
        /* <DEDUP_REMOVED lines=14> */
.L_x_3259:
[----:B------:R-:W-:Y:S05]  /*a0d0*/  BSYNC.RECONVERGENT B1 ;  /* 0x0000000000017941 */ /* 0x000fea0003800200 */
.L_x_3258:
[----:B------:R-:W-:-:S04]  /*a0e0*/  F2FP.F16.F32.PACK_AB R180, RZ, R180 ;  /* 0x000000b4ffb4723e */ /* 0x000fc800000000ff */
[----:B------:R-:W-:-:S07]  /*a0f0*/  PRMT R163, R163, 0x5410, R180 ;  /* 0x00005410a3a37816 */ /* 0x000fce00000000b4 */
.L_x_3205:
        /* <DEDUP_REMOVED lines=11> */
.L_x_3194:
[----:B------:R-:W-:Y:S05]  /*a1b0*/  BSYNC.RECONVERGENT B0 ;  /* 0x0000000000007941 */ /* 0x000fea0003800200 */
.L_x_3193:
        /* <DEDUP_REMOVED lines=8> */
.L_x_3262:
[----:B------:R-:W-:Y:S05]  /*a240*/  BRA.U !UP0, `(.L_x_3263) ;  /* 0x0000001108c07547 */ /* 0x000fea000b800000 */
[----:B------:R-:W-:-:S04]  /*a250*/  UISETP.NE.U32.AND UP0, UPT, UR26, URZ, UPT ;  /* 0x000000ff1a00728c */ /* 0x000fc8000bf05070 */
[----:B------:R-:W-:-:S06]  /*a260*/  UISETP.NE.AND.EX UP0, UPT, UR27, URZ, UPT, UP0 ;  /* 0x000000ff1b00728c */ /* 0x000fcc000bf05300 */
[----:B------:R-:W-:-:S13]  /*a270*/  PLOP3.LUT P5, PT, PT, PT, UP0, 0x80, 0x8 ;  /* 0x000000000008781c */ /* 0x000fda0003faf008 */
[----:B------:R-:W-:Y:S05]  /*a280*/  @!P5 BRA `(.L_x_3264) ;  /* 0x000000080060d947 */ /* 0x000fea0003800000 */
[----:B01----:R-:W2:Y:S01]  /*a290*/  LDL R180, [R1] ;  /* 0x0000000001b47983 */ /* 0x003ea20000100800 */
        /* <DEDUP_REMOVED lines=24> */
.L_x_3265:
        /* <DEDUP_REMOVED lines=13> */
.L_x_3266:
        /* <DEDUP_REMOVED lines=18> */
.L_x_3267:
        /* <DEDUP_REMOVED lines=18> */
.L_x_3268:
        /* <DEDUP_REMOVED lines=18> */
.L_x_3269:
        /* <DEDUP_REMOVED lines=18> */
.L_x_3270:
        /* <DEDUP_REMOVED lines=26> */
.L_x_3271:
        /* <DEDUP_REMOVED lines=16> */
.L_x_3264:
[----:B------:R-:W-:Y:S01]  /*ac10*/  ISETP.LT.AND P0, PT, RZ, UR33, PT ;  /* 0x00000021ff007c0c */ /* 0x000fe2000bf01270 */
[----:B------:R-:W-:-:S12]  /*ac20*/  BRA.U !UP3, `(.L_x_3273) ;  /* 0x000000010b487547 */ /* 0x000fd8000b800000 */
[----:B01----:R-:W2:Y:S01]  /*ac30*/  LDL R181, [R1] ;  /* 0x0000000001b57983 */ /* 0x003ea20000100800 */
        /* <DEDUP_REMOVED lines=17> */
.L_x_3273:
[----:B------:R-:W-:Y:S05]  /*ad50*/  BRA.U !UP3, `(.L_x_3274) ;  /* 0x000000010b447547 */ /* 0x000fea000b800000 */
[----:B01----:R-:W-:Y:S01]  /*ad60*/  MOV R180, UR8 ;  /* 0x0000000800b47c02 */ /* 0x003fe20008000f00 */
        /* <DEDUP_REMOVED lines=16> */
.L_x_3274:
[----:B------:R-:W-:Y:S05]  /*ae70*/  BRA.U !UP3, `(.L_x_3275) ;  /* 0x000000010b447547 */ /* 0x000fea000b800000 */
[----:B01----:R-:W-:Y:S01]  /*ae80*/  MOV R180, UR8 ;  /* 0x0000000800b47c02 */ /* 0x003fe20008000f00 */
        /* <DEDUP_REMOVED lines=16> */
.L_x_3275:
        /* <DEDUP_REMOVED lines=18> */
.L_x_3276:
        /* <DEDUP_REMOVED lines=18> */
.L_x_3277:
        /* <DEDUP_REMOVED lines=18> */
.L_x_3278:
        /* <DEDUP_REMOVED lines=18> */
.L_x_3279:
[----:B------:R-:W-:Y:S05]  /*b410*/  BRA.U !UP3, `(.L_x_3272) ;  /* 0x0000001d0b647547 */ /* 0x000fea000b800000 */
[----:B01----:R-:W-:Y:S01]  /*b420*/  MOV R180, UR8 ;  /* 0x0000000800b47c02 */ /* 0x003fe20008000f00 */
        /* <DEDUP_REMOVED lines=18> */
.L_x_3263:
[----:B------:R-:W-:-:S04]  /*b550*/  UISETP.NE.U32.AND UP0, UPT, UR26, URZ, UPT ;  /* 0x000000ff1a00728c */ /* 0x000fc8000bf05070 */
[----:B------:R-:W-:-:S06]  /*b560*/  UISETP.NE.AND.EX UP0, UPT, UR27, URZ, UPT, UP0 ;  /* 0x000000ff1b00728c */ /* 0x000fcc000bf05300 */
[----:B------:R-:W-:-:S13]  /*b570*/  PLOP3.LUT P5, PT, PT, PT, UP0, 0x80, 0x8 ;  /* 0x000000000008781c */ /* 0x000fda0003faf008 */
[----:B------:R-:W-:Y:S05]  /*b580*/  @!P5 BRA `(.L_x_3280) ;  /* 0x0000000800e0d947 */ /* 0x000fea0003800000 */
[----:B01----:R-:W2:Y:S01]  /*b590*/  LDL R180, [R1] ;  /* 0x0000000001b47983 */ /* 0x003ea20000100800 */
        /* <DEDUP_REMOVED lines=23> */
.L_x_3281:
        /* <DEDUP_REMOVED lines=22> */
.L_x_3282:
        /* <DEDUP_REMOVED lines=22> */
.L_x_3283:
        /* <DEDUP_REMOVED lines=22> */
.L_x_3284:
        /* <DEDUP_REMOVED lines=22> */
.L_x_3285:
        /* <DEDUP_REMOVED lines=22> */
.L_x_3286:
        /* <DEDUP_REMOVED lines=30> */
.L_x_3287:
        /* <DEDUP_REMOVED lines=20> */
.L_x_3280:
[----:B------:R-:W-:Y:S05]  /*c110*/  BRA.U !UP3, `(.L_x_3288) ;  /* 0x000000010b847547 */ /* 0x000fea000b800000 */
[----:B------:R2:W5:Y:S02]  /*c120*/  LDL R184, [R1] ;  /* 0x0000000001b87983 */ /* 0x0005640000100800 */
[----:B-----5:R-:W-:Y:S01]  /*c130*/  LOP3.LUT P0, RZ, R26, 0xff, RZ, 0xc0, !PT ;  /* 0x000000ff1aff7812 */ /* 0x020fe2000780c0ff */
[----:B------:R-:W-:Y:S01]  /*c140*/  BSSY.RECONVERGENT B1, `(.L_x_3289) ;  /* 0x000000d000017945 */ /* 0x000fe20003800200 */
[----:B01----:R-:W-:-:S11]  /*c150*/  HFMA2 R180, -RZ, RZ, 0, 0 ;  /* 0x00000000ffb47431 */ /* 0x003fd600000001ff */
[----:B--2---:R-:W-:Y:S05]  /*c160*/  @!P0 BRA `(.L_x_3290) ;  /* 0x0000000000288947 */ /* 0x004fea0003800000 */
        /* <DEDUP_REMOVED lines=10> */
.L_x_3290:
[----:B------:R-:W-:Y:S05]  /*c210*/  BSYNC.RECONVERGENT B1 ;  /* 0x0000000000017941 */ /* 0x000fea0003800200 */
.L_x_3289:
        /* <DEDUP_REMOVED lines=14> */
.L_x_3292:
[----:B------:R-:W-:Y:S05]  /*c300*/  BSYNC.RECONVERGENT B1 ;  /* 0x0000000000017941 */ /* 0x000fea0003800200 */
.L_x_3291:
[----:B------:R-:W-:-:S04]  /*c310*/  F2FP.F16.F32.PACK_AB R180, RZ, R180 ;  /* 0x000000b4ffb4723e */ /* 0x000fc800000000ff */
[----:B------:R-:W-:-:S07]  /*c320*/  PRMT R160, R180, 0x7610, R160 ;  /* 0x00007610b4a07816 */ /* 0x000fce00000000a0 */
.L_x_3288:
[----:B------:R-:W-:Y:S05]  /*c330*/  BRA.U !UP3, `(.L_x_3293) ;  /* 0x000000010b807547 */ /* 0x000fea000b800000 */
[----:B-----5:R-:W-:Y:S01]  /*c340*/  LOP3.LUT P0, RZ, R26, 0xff00, RZ, 0xc0, !PT ;  /* 0x0000ff001aff7812 */ /* 0x020fe2000780c0ff */
[----:B------:R-:W-:Y:S01]  /*c350*/  BSSY.RECONVERGENT B1, `(.L_x_3294) ;  /* 0x000000d000017945 */ /* 0x000fe20003800200 */
[----:B01----:R-:W-:-:S11]  /*c360*/  HFMA2 R180, -RZ, RZ, 0, 0 ;  /* 0x00000000ffb47431 */ /* 0x003fd600000001ff */
        /* <DEDUP_REMOVED lines=11> */
.L_x_3295:
[----:B------:R-:W-:Y:S05]  /*c420*/  BSYNC.RECONVERGENT B1 ;  /* 0x0000000000017941 */ /* 0x000fea0003800200 */
.L_x_3294:
        /* <DEDUP_REMOVED lines=14> */
.L_x_3297:
[----:B------:R-:W-:Y:S05]  /*c510*/  BSYNC.RECONVERGENT B1 ;  /* 0x0000000000017941 */ /* 0x000fea0003800200 */
.L_x_3296:
[----:B------:R-:W-:-:S04]  /*c520*/  F2FP.F16.F32.PACK_AB R180, RZ, R180 ;  /* 0x000000b4ffb4723e */ /* 0x000fc800000000ff */
[----:B------:R-:W-:-:S07]  /*c530*/  PRMT R160, R160, 0x5410, R180 ;  /* 0x00005410a0a07816 */ /* 0x000fce00000000b4 */
.L_x_3293:
[----:B------:R-:W-:Y:S05]  /*c540*/  BRA.U !UP3, `(.L_x_3298) ;  /* 0x000000010b807547 */ /* 0x000fea000b800000 */
[----:B-----5:R-:W-:Y:S01]  /*c550*/  LOP3.LUT P0, RZ, R26, 0xff0000, RZ, 0xc0, !PT ;  /* 0x00ff00001aff7812 */ /* 0x020fe2000780c0ff */
[----:B------:R-:W-:Y:S01]  /*c560*/  BSSY.RECONVERGENT B1, `(.L_x_3299) ;  /* 0x000000d000017945 */ /* 0x000fe20003800200 */
[----:B01----:R-:W-:-:S11]  /*c570*/  HFMA2 R180, -RZ, RZ, 0, 0 ;  /* 0x00000000ffb47431 */ /* 0x003fd600000001ff */
        /* <DEDUP_REMOVED lines=11> */
.L_x_3300:
[----:B------:R-:W-:Y:S05]  /*c630*/  BSYNC.RECONVERGENT B1 ;  /* 0x0000000000017941 */ /* 0x000fea0003800200 */
.L_x_3299:
        /* <DEDUP_REMOVED lines=14> */
.L_x_3302:
[----:B------:R-:W-:Y:S05]  /*c720*/  BSYNC.RECONVERGENT B1 ;  /* 0x0000000000017941 */ /* 0x000fea0003800200 */
.L_x_3301:
[----:B------:R-:W-:-:S04]  /*c730*/  F2FP.F16.F32.PACK_AB R180, RZ, R180 ;  /* 0x000000b4ffb4723e */ /* 0x000fc800000000ff */
[----:B------:R-:W-:-:S07]  /*c740*/  PRMT R161, R180, 0x7610, R161 ;  /* 0x00007610b4a17816 */ /* 0x000fce00000000a1 */
.L_x_3298:
        /* <DEDUP_REMOVED lines=15> */
.L_x_3305:
[----:B------:R-:W-:Y:S05]  /*c840*/  BSYNC.RECONVERGENT B1 ;  /* 0x0000000000017941 */ /* 0x000fea0003800200 */
.L_x_3304:
        /* <DEDUP_REMOVED lines=14> */
.L_x_3307:
[----:B------:R-:W-:Y:S05]  /*c930*/  BSYNC.RECONVERGENT B1 ;  /* 0x0000000000017941 */ /* 0x000fea0003800200 */
.L_x_3306:
[----:B------:R-:W-:-:S04]  /*c940*/  F2FP.F16.F32.PACK_AB R180, RZ, R180 ;  /* 0x000000b4ffb4723e */ /* 0x000fc800000000ff */
[----:B------:R-:W-:-:S07]  /*c950*/  PRMT R161, R161, 0x5410, R180 ;  /* 0x00005410a1a17816 */ /* 0x000fce00000000b4 */
.L_x_3303:
        /* <DEDUP_REMOVED lines=15> */
.L_x_3310:
[----:B------:R-:W-:Y:S05]  /*ca50*/  BSYNC.RECONVERGENT B1 ;  /* 0x0000000000017941 */ /* 0x000fea0003800200 */
.L_x_3309:
        /* <DEDUP_REMOVED lines=14> */
.L_x_3312:
[----:B------:R-:W-:Y:S05]  /*cb40*/  BSYNC.RECONVERGENT B1 ;  /* 0x0000000000017941 */ /* 0x000fea0003800200 */
.L_x_3311:
[----:B------:R-:W-:-:S04]  /*cb50*/  F2FP.F16.F32.PACK_AB R180, RZ, R180 ;  /* 0x000000b4ffb4723e */ /* 0x000fc800000000ff */
[----:B------:R-:W-:-:S07]  /*cb60*/  PRMT R162, R180, 0x7610, R162 ;  /* 0x00007610b4a27816 */ /* 0x000fce00000000a2 */
.L_x_3308:
        /* <DEDUP_REMOVED lines=15> */
.L_x_3315:
[----:B------:R-:W-:Y:S05]  /*cc60*/  BSYNC.RECONVERGENT B1 ;  /* 0x0000000000017941 */ /* 0x000fea0003800200 */
.L_x_3314:
        /* <DEDUP_REMOVED lines=14> */
.L_x_3317:
[----:B------:R-:W-:Y:S05]  /*cd50*/  BSYNC.RECONVERGENT B1 ;  /* 0x0000000000017941 */ /* 0x000fea0003800200 */
.L_x_3316:
[----:B------:R-:W-:-:S04]  /*cd60*/  F2FP.F16.F32.PACK_AB R180, RZ, R180 ;  /* 0x000000b4ffb4723e */ /* 0x000fc800000000ff */
[----:B------:R-:W-:-:S07]  /*cd70*/  PRMT R162, R162, 0x5410, R180 ;  /* 0x00005410a2a27816 */ /* 0x000fce00000000b4 */
.L_x_3313:
        /* <DEDUP_REMOVED lines=15> */
.L_x_3320:
[----:B------:R-:W-:Y:S05]  /*ce70*/  BSYNC.RECONVERGENT B1 ;  /* 0x0000000000017941 */ /* 0x000fea0003800200 */
.L_x_3319:
        /* <DEDUP_REMOVED lines=14> */
.L_x_3322:
[----:B------:R-:W-:Y:S05]  /*cf60*/  BSYNC.RECONVERGENT B1 ;  /* 0x0000000000017941 */ /* 0x000fea0003800200 */
.L_x_3321:
[----:B------:R-:W-:-:S04]  /*cf70*/  F2FP.F16.F32.PACK_AB R180, RZ, R180 ;  /* 0x000000b4ffb4723e */ /* 0x000fc800000000ff */
[----:B------:R-:W-:-:S07]  /*cf80*/  PRMT R163, R180, 0x7610, R163 ;  /* 0x00007610b4a37816 */ /* 0x000fce00000000a3 */
.L_x_3318:
[----:B------:R-:W-:Y:S05]  /*cf90*/  BRA.U !UP3, `(.L_x_3272) ;  /* 0x000000010b847547 */ /* 0x000fea000b800000 */
[----:B-----5:R-:W-:Y:S01]  /*cfa0*/  ISETP.GE.U32.AND P0, PT, R26, RZ, PT ;  /* 0x000000ff1a00720c */ /* 0x020fe20003f06070 */
[----:B------:R-:W-:Y:S01]  /*cfb0*/  BSSY.RECONVERGENT B1, `(.L_x_3323) ;  /* 0x000000e000017945 */ /* 0x000fe20003800200 */
[----:B01----:R-:W-:Y:S02]  /*cfc0*/  HFMA2 R180, -RZ, RZ, 0, 0 ;  /* 0x00000000ffb47431 */ /* 0x003fe400000001ff */
        /* <DEDUP_REMOVED lines=12> */
.L_x_3324:
[----:B------:R-:W-:Y:S05]  /*d090*/  BSYNC.RECONVERGENT B1 ;  /* 0x0000000000017941 */ /* 0x000fea0003800200 */
.L_x_3323:
        /* <DEDUP_REMOVED lines=14> */
.L_x_3326:
[----:B------:R-:W-:Y:S05]  /*d180*/  BSYNC.RECONVERGENT B1 ;  /* 0x0000000000017941 */ /* 0x000fea0003800200 */
.L_x_3325:
[----:B------:R-:W-:-:S04]  /*d190*/  F2FP.F16.F32.PACK_AB R180, RZ, R180 ;  /* 0x000000b4ffb4723e */ /* 0x000fc800000000ff */
[----:B------:R-:W-:-:S07]  /*d1a0*/  PRMT R163, R163, 0x5410, R180 ;  /* 0x00005410a3a37816 */ /* 0x000fce00000000b4 */
.L_x_3272:
[----:B01----:R-:W0:Y:S01]  /*d1b0*/  @P5 LDC.64 R180, c[0x0][0x478] ;  /* 0x00011e00ffb45b82 */ /* 0x003e220000000a00 */
        /* <DEDUP_REMOVED lines=10> */
.L_x_3261:
[----:B------:R-:W-:Y:S05]  /*d260*/  BSYNC.RECONVERGENT B0 ;  /* 0x0000000000007941 */ /* 0x000fea0003800200 */
.L_x_3260:
        /* <DEDUP_REMOVED lines=8> */
.L_x_3329:
[----:B------:R-:W-:Y:S05]  /*d2f0*/  BRA.U !UP0, `(.L_x_3330) ;  /* 0x0000001108b87547 */ /* 0x000fea000b800000 */
[----:B------:R-:W-:-:S04]  /*d300*/  UISETP.NE.U32.AND UP0, UPT, UR26, URZ, UPT ;  /* 0x000000ff1a00728c */ /* 0x000fc8000bf05070 */
[----:B------:R-:W-:-:S06]  /*d310*/  UISETP.NE.AND.EX UP0, UPT, UR27, URZ, UPT, UP0 ;  /* 0x000000ff1b00728c */ /* 0x000fcc000bf05300 */
[----:B------:R-:W-:-:S13]  /*d320*/  PLOP3.LUT P5, PT, PT, PT, UP0, 0x80, 0x8 ;  /* 0x000000000008781c */ /* 0x000fda0003faf008 */
[----:B------:R-:W-:Y:S05]  /*d330*/  @!P5 BRA `(.L_x_3331) ;  /* 0x00000008005cd947 */ /* 0x000fea0003800000 */
[----:B------:R-:W-:Y:S01]  /*d340*/  ISETP.LT.AND P0, PT, RZ, UR33, PT ;  /* 0x00000021ff007c0c */ /* 0x000fe2000bf01270 */
[--C-:B-----5:R-:W-:Y:S01]  /*d350*/  HADD2.F32 R80, -RZ, R172.reuse.H1_H1 ;  /* 0x300000acff507230 */ /* 0x120fe20000004100 */
[----:B------:R-:W-:Y:S01]  /*d360*/  MOV R81, UR8 ;  /* 0x0000000800517c02 */ /* 0x000fe20008000f00 */
[----:B012---:R-:W-:Y:S01]  /*d370*/  HADD2.F32 R180, -RZ, R172.H0_H0 ;  /* 0x200000acffb47230 */ /* 0x007fe20000004100 */
[----:B------:R-:W-:-:S09]  /*d380*/  MOV R82, UR8 ;  /* 0x0000000800527c02 */ /* 0x000fd20008000f00 */
        /* <DEDUP_REMOVED lines=19> */
.L_x_3332:
        /* <DEDUP_REMOVED lines=13> */
.L_x_3333:
        /* <DEDUP_REMOVED lines=18> */
.L_x_3334:
        /* <DEDUP_REMOVED lines=18> */
.L_x_3335:
        /* <DEDUP_REMOVED lines=18> */
.L_x_3336:
        /* <DEDUP_REMOVED lines=18> */
.L_x_3337:
        /* <DEDUP_REMOVED lines=26> */
.L_x_3338:
        /* <DEDUP_REMOVED lines=16> */
.L_x_3331:
[----:B------:R-:W-:Y:S01]  /*dcb0*/  ISETP.LT.AND P0, PT, RZ, UR33, PT ;  /* 0x00000021ff007c0c */ /* 0x000fe2000bf01270 */
[----:B------:R-:W-:-:S12]  /*dcc0*/  BRA.U !UP3, `(.L_x_3340) ;  /* 0x000000010b447547 */ /* 0x000fd8000b800000 */
[----:B012---:R-:W-:Y:S01]  /*dcd0*/  MOV R180, UR8 ;  /* 0x0000000800b47c02 */ /* 0x007fe20008000f00 */
        /* <DEDUP_REMOVED lines=16> */
.L_x_3340:
[----:B------:R-:W-:Y:S05]  /*dde0*/  BRA.U !UP3, `(.L_x_3341) ;  /* 0x000000010b447547 */ /* 0x000fea000b800000 */
[----:B012---:R-:W-:Y:S01]  /*ddf0*/  MOV R180, UR8 ;  /* 0x0000000800b47c02 */ /* 0x007fe20008000f00 */
        /* <DEDUP_REMOVED lines=16> */
.L_x_3341:
[----:B------:R-:W-:Y:S05]  /*df00*/  BRA.U !UP3, `(.L_x_3342) ;  /* 0x000000010b447547 */ /* 0x000fea000b800000 */
        /* <DEDUP_REMOVED lines=17> */
.L_x_3342:
        /* <DEDUP_REMOVED lines=18> */
.L_x_3343:
        /* <DEDUP_REMOVED lines=18> */
.L_x_3344:
        /* <DEDUP_REMOVED lines=18> */
.L_x_3345:
        /* <DEDUP_REMOVED lines=18> */
.L_x_3346:
[----:B------:R-:W-:Y:S05]  /*e4a0*/  BRA.U !UP3, `(.L_x_3339) ;  /* 0x0000001d0b5c7547 */ /* 0x000fea000b800000 */
[----:B012---:R-:W-:Y:S01]  /*e4b0*/  MOV R180, UR8 ;  /* 0x0000000800b47c02 */ /* 0x007fe20008000f00 */
        /* <DEDUP_REMOVED lines=18> */
.L_x_3330:
        /* <DEDUP_REMOVED lines=13> */
[----:B------:R-:W-:Y:S02]  /*e6b0*/  @P6 HADD2.F32 R82, -RZ, R164.H0_H0 ;  /* 0x200000a4ff526230 */ /* 0x000fe40000004100 */
[----:B---3--:R-:W-:-:S04]  /*e6c0*/  @P6 FMUL.FTZ R81, R81, R184 ;  /* 0x000000b851516220 */ /* 0x008fc80000410000 */
[----:B------:R-:W-:Y:S01]  /*e6d0*/  @P6 FMUL.FTZ R80, R81, R80 ;  /* 0x0000005051506220 */ /* 0x000fe20000410000 */
[----:B------:R-:W-:-:S03]  /*e6e0*/  HFMA2 R81, -RZ, RZ, 0, 0 ;  /* 0x00000000ff517431 */ /* 0x000fc600000001ff */
[----:B------:R-:W-:Y:S01]  /*e6f0*/  @P6 FMUL.FTZ R81, R82, R80 ;  /* 0x0000005052516220 */ /* 0x000fe20000410000 */
[----:B------:R-:W-:-:S03]  /*e700*/  @P6 HADD2.F32 R82, -RZ, R60.H0_H0 ;  /* 0x2000003cff526230 */ /* 0x000fc60000004100 */
[----:B------:R-:W-:Y:S02]  /*e710*/  FADD.FTZ R140, R140, R81 ;  /* 0x000000518c8c7221 */ /* 0x000fe40000010000 */
[----:B------:R-:W3:Y:S02]  /*e720*/  @P6 LDC.64 R80, c[0x0][0x408] ;  /* 0x00010200ff506b82 */ /* 0x000ee40000000a00 */
[----:B---3--:R-:W-:-:S04]  /*e730*/  @P6 FMUL.FTZ R81, R81, R184 ;  /* 0x000000b851516220 */ /* 0x008fc80000410000 */
[----:B------:R-:W-:Y:S01]  /*e740*/  @P6 FMUL.FTZ R80, R81, R80 ;  /* 0x0000005051506220 */ /* 0x000fe20000410000 */
[----:B------:R-:W-:-:S03]  /*e750*/  MOV R81, RZ ;  /* 0x000000ff00517202 */ /* 0x000fc60000000f00 */
[----:B------:R-:W-:-:S05]  /*e760*/  @P6 FMUL.FTZ R81, R82, R80 ;  /* 0x0000005052516220 */ /* 0x000fca0000410000 */
[----:B------:R-:W-:-:S04]  /*e770*/  F2FP.F16.F32.PACK_AB R81, RZ, R81 ;  /* 0x00000051ff51723e */ /* 0x000fc800000000ff */
[----:B012---:R-:W-:-:S07]  /*e780*/  PRMT R160, R81, 0x7610, R160 ;  /* 0x0000761051a07816 */ /* 0x007fce00000000a0 */
.L_x_3348:
[----:B------:R-:W-:-:S05]  /*e790*/  MOV R80, UR8 ;  /* 0x0000000800507c02 */ /* 0x000fca0008000f00 */
[----:B------:R-:W-:-:S04]  /*e7a0*/  FFMA.FTZ R80, R237, R80, UR10 ;  /* 0x0000000aed507e23 */ /* 0x000fc80008010050 */
[----:B------:R-:W-:-:S04]  /*e7b0*/  FADD.FTZ R80, R242, -R80 ;  /* 0x80000050f2507221 */ /* 0x000fc80000010000 */
[----:B------:R-:W-:-:S05]  /*e7c0*/  FMUL.FTZ R80, R80, UR32 ;  /* 0x0000002050507c20 */ /* 0x000fca0008410000 */
[----:B012---:R-:W-:Y:S01]  /*e7d0*/  FSEL R181, R80, RZ, P0 ;  /* 0x000000ff50b57208 */ /* 0x007fe20000000000 */
        /* <DEDUP_REMOVED lines=17> */
.L_x_3349:
        /* <DEDUP_REMOVED lines=22> */
.L_x_3350:
        /* <DEDUP_REMOVED lines=22> */
.L_x_3351:
        /* <DEDUP_REMOVED lines=22> */
.L_x_3352:
        /* <DEDUP_REMOVED lines=22> */
.L_x_3353:
        /* <DEDUP_REMOVED lines=30> */
.L_x_3354:
        /* <DEDUP_REMOVED lines=20> */
.L_x_3347:
[----:B------:R-:W-:Y:S05]  /*f190*/  BRA.U !UP3, `(.L_x_3355) ;  /* 0x000000010b807547 */ /* 0x000fea000b800000 */
[----:B-----5:R-:W-:Y:S01]  /*f1a0*/  LOP3.LUT P0, RZ, R188, 0xff, RZ, 0xc0, !PT ;  /* 0x000000ffbcff7812 */ /* 0x020fe2000780c0ff */
[----:B------:R-:W-:Y:S01]  /*f1b0*/  BSSY.RECONVERGENT B1, `(.L_x_3356) ;  /* 0x000000d000017945 */ /* 0x000fe20003800200 */
[----:B012---:R-:W-:-:S11]  /*f1c0*/  HFMA2 R180, -RZ, RZ, 0, 0 ;  /* 0x00000000ffb47431 */ /* 0x007fd600000001ff */
        /* <DEDUP_REMOVED lines=11> */
.L_x_3357:
[----:B------:R-:W-:Y:S05]  /*f280*/  BSYNC.RECONVERGENT B1 ;  /* 0x0000000000017941 */ /* 0x000fea0003800200 */
.L_x_3356:
        /* <DEDUP_REMOVED lines=14> */
.L_x_3359:
[----:B------:R-:W-:Y:S05]  /*f370*/  BSYNC.RECONVERGENT B1 ;  /* 0x0000000000017941 */ /* 0x000fea0003800200 */
.L_x_3358:
[----:B------:R-:W-:-:S04]  /*f380*/  F2FP.F16.F32.PACK_AB R180, RZ, R180 ;  /* 0x000000b4ffb4723e */ /* 0x000fc800000000ff */
[----:B------:R-:W-:-:S07]  /*f390*/  PRMT R160, R180, 0x7610, R160 ;  /* 0x00007610b4a07816 */ /* 0x000fce00000000a0 */
.L_x_3355:
[----:B------:R-:W-:Y:S05]  /*f3a0*/  BRA.U !UP3, `(.L_x_3360) ;  /* 0x000000010b807547 */ /* 0x000fea000b800000 */
[----:B-----5:R-:W-:Y:S01]  /*f3b0*/  LOP3.LUT P0, RZ, R188, 0xff00, RZ, 0xc0, !PT ;  /* 0x0000ff00bcff7812 */ /* 0x020fe2000780c0ff */
[----:B------:R-:W-:Y:S01]  /*f3c0*/  BSSY.RECONVERGENT B1, `(.L_x_3361) ;  /* 0x000000d000017945 */ /* 0x000fe20003800200 */
[----:B012---:R-:W-:-:S11]  /*f3d0*/  HFMA2 R180, -RZ, RZ, 0, 0 ;  /* 0x00000000ffb47431 */ /* 0x007fd600000001ff */
        /* <DEDUP_REMOVED lines=11> */
.L_x_3362:
[----:B------:R-:W-:Y:S05]  /*f490*/  BSYNC.RECONVERGENT B1 ;  /* 0x0000000000017941 */ /* 0x000fea0003800200 */
.L_x_3361:
        /* <DEDUP_REMOVED lines=14> */
.L_x_3364:
[----:B------:R-:W-:Y:S05]  /*f580*/  BSYNC.RECONVERGENT B1 ;  /* 0x0000000000017941 */ /* 0x000fea0003800200 */
.L_x_3363:
[----:B------:R-:W-:-:S04]  /*f590*/  F2FP.F16.F32.PACK_AB R180, RZ, R180 ;  /* 0x000000b4ffb4723e */ /* 0x000fc800000000ff */
[----:B------:R-:W-:-:S07]  /*f5a0*/  PRMT R160, R160, 0x5410, R180 ;  /* 0x00005410a0a07816 */ /* 0x000fce00000000b4 */
.L_x_3360:
        /* <DEDUP_REMOVED lines=15> */
.L_x_3367:
[----:B------:R-:W-:Y:S05]  /*f6a0*/  BSYNC.RECONVERGENT B1 ;  /* 0x0000000000017941 */ /* 0x000fea0003800200 */
.L_x_3366:
        /* <DEDUP_REMOVED lines=14> */
.L_x_3369:
[----:B------:R-:W-:Y:S05]  /*f790*/  BSYNC.RECONVERGENT B1 ;  /* 0x0000000000017941 */ /* 0x000fea0003800200 */
.L_x_3368:
[----:B------:R-:W-:-:S04]  /*f7a0*/  F2FP.F16.F32.PACK_AB R180, RZ, R180 ;  /* 0x000000b4ffb4723e */ /* 0x000fc800000000ff */
[----:B------:R-:W-:-:S07]  /*f7b0*/  PRMT R161, R180, 0x7610, R161 ;  /* 0x00007610b4a17816 */ /* 0x000fce00000000a1 */
.L_x_3365:
        /* <DEDUP_REMOVED lines=15> */
.L_x_3372:
[----:B------:R-:W-:Y:S05]  /*f8b0*/  BSYNC.RECONVERGENT B1 ;  /* 0x0000000000017941 */ /* 0x000fea0003800200 */
.L_x_3371:
        /* <DEDUP_REMOVED lines=14> */
.L_x_3374:
[----:B------:R-:W-:Y:S05]  /*f9a0*/  BSYNC.RECONVERGENT B1 ;  /* 0x0000000000017941 */ /* 0x000fea0003800200 */
.L_x_3373:
[----:B------:R-:W-:-:S04]  /*f9b0*/  F2FP.F16.F32.PACK_AB R180, RZ, R180 ;  /* 0x000000b4ffb4723e */ /* 0x000fc800000000ff */
[----:B------:R-:W-:-:S07]  /*f9c0*/  PRMT R161, R161, 0x5410, R180 ;  /* 0x00005410a1a17816 */ /* 0x000fce00000000b4 */
.L_x_3370:
        /* <DEDUP_REMOVED lines=15> */
.L_x_3377:
[----:B------:R-:W-:Y:S05]  /*fac0*/  BSYNC.RECONVERGENT B1 ;  /* 0x0000000000017941 */ /* 0x000fea0003800200 */
.L_x_3376:
        /* <DEDUP_REMOVED lines=14> */
.L_x_3379:
[----:B------:R-:W-:Y:S05]  /*fbb0*/  BSYNC.RECONVERGENT B1 ;  /* 0x0000000000017941 */ /* 0x000fea0003800200 */
.L_x_3378:
[----:B------:R-:W-:-:S04]  /*fbc0*/  F2FP.F16.F32.PACK_AB R180, RZ, R180 ;  /* 0x000000b4ffb4723e */ /* 0x000fc800000000ff */
[----:B------:R-:W-:-:S07]  /*fbd0*/  PRMT R162, R180, 0x7610, R162 ;  /* 0x00007610b4a27816 */ /* 0x000fce00000000a2 */
.L_x_3375:
        /* <DEDUP_REMOVED lines=15> */
.L_x_3382:
[----:B------:R-:W-:Y:S05]  /*fcd0*/  BSYNC.RECONVERGENT B1 ;  /* 0x0000000000017941 */ /* 0x000fea0003800200 */
.L_x_3381:
        /* <DEDUP_REMOVED lines=14> */
.L_x_3384:
[----:B------:R-:W-:Y:S05]  /*fdc0*/  BSYNC.RECONVERGENT B1 ;  /* 0x0000000000017941 */ /* 0x000fea0003800200 */
.L_x_3383:
[----:B------:R-:W-:-:S04]  /*fdd0*/  F2FP.F16.F32.PACK_AB R180, RZ, R180 ;  /* 0x000000b4ffb4723e */ /* 0x000fc800000000ff */
[----:B------:R-:W-:-:S07]  /*fde0*/  PRMT R162, R162, 0x5410, R180 ;  /* 0x00005410a2a27816 */ /* 0x000fce00000000b4 */
.L_x_3380:
        /* <DEDUP_REMOVED lines=15> */
.L_x_3387:
[----:B------:R-:W-:Y:S05]  /*fee0*/  BSYNC.RECONVERGENT B1 ;  /* 0x0000000000017941 */ /* 0x000fea0003800200 */
.L_x_3386:
        /* <DEDUP_REMOVED lines=14> */
.L_x_3389:
[----:B------:R-:W-:Y:S05]  /*ffd0*/  BSYNC.RECONVERGENT B1 ;  /* 0x0000000000017941 */ /* 0x000fea0003800200 */
.L_x_3388:
[----:B------:R-:W-:-:S04]  /*ffe0*/  F2FP.F16.F32.PACK_AB R180, RZ, R180 ;  /* 0x000000b4ffb4723e */ /* 0x000fc800000000ff */
[----:B------:R-:W-:-:S07]  /*fff0*/  PRMT R163, R180, 0x7610, R163 ;  /* 0x00007610b4a37816 */ /* 0x000fce00000000a3 */
.L_x_3385:
[----:B------:R-:W-:Y:S05]  /*10000*/  BRA.U !UP3, `(.L_x_3339) ;  /* 0x000000010b847547 */ /* 0x000fea000b800000 */
[----:B-----5:R-:W-:Y:S01]  /*10010*/  ISETP.GE.U32.AND P0, PT, R188, RZ, PT ;  /* 0x000000ffbc00720c */ /* 0x020fe20003f06070 */
[----:B------:R-:W-:Y:S01]  /*10020*/  BSSY.RECONVERGENT B1, `(.L_x_3390) ;  /* 0x000000e000017945 */ /* 0x000fe20003800200 */
[----:B012---:R-:W-:Y:S02]  /*10030*/  HFMA2 R180, -RZ, RZ, 0, 0 ;  /* 0x00000000ffb47431 */ /* 0x007fe400000001ff */
        /* <DEDUP_REMOVED lines=12> */
.L_x_3391:
[----:B------:R-:W-:Y:S05]  /*10100*/  BSYNC.RECONVERGENT B1 ;  /* 0x0000000000017941 */ /* 0x000fea0003800200 */
.L_x_3390:
        /* <DEDUP_REMOVED lines=14> */
.L_x_3393:
[----:B------:R-:W-:Y:S05]  /*101f0*/  BSYNC.RECONVERGENT B1 ;  /* 0x0000000000017941 */ /* 0x000fea0003800200 */
.L_x_3392:
[----:B------:R-:W-:-:S04]  /*10200*/  F2FP.F16.F32.PACK_AB R180, RZ, R180 ;  /* 0x000000b4ffb4723e */ /* 0x000fc800000000ff */
[----:B------:R-:W-:-:S07]  /*10210*/  PRMT R163, R163, 0x5410, R180 ;  /* 0x00005410a3a37816 */ /* 0x000fce00000000b4 */
.L_x_3339:
[----:B012---:R-:W0:Y:S01]  /*10220*/  @P5 LDC.64 R180, c[0x0][0x478] ;  /* 0x00011e00ffb45b82 */ /* 0x007e220000000a00 */
        /* <DEDUP_REMOVED lines=10> */
.L_x_3328:
[----:B------:R-:W-:Y:S05]  /*102d0*/  BSYNC.RECONVERGENT B0 ;  /* 0x0000000000007941 */ /* 0x000fea0003800200 */
.L_x_3327:
        /* <DEDUP_REMOVED lines=10> */
.L_x_3396:
        /* <DEDUP_REMOVED lines=29> */
.L_x_3399:
        /* <DEDUP_REMOVED lines=13> */
.L_x_3400:
        /* <DEDUP_REMOVED lines=18> */
.L_x_3401:
        /* <DEDUP_REMOVED lines=18> */
.L_x_3402:
[----:B------:R-:W-:Y:S01]  /*10860*/  MOV R82, UR8 ;  /* 0x0000000800527c02 */ /* 0x000fe20008000f00 */
[----:B------:R-:W-:-:S04]  /*10870*/  HADD2.F32 R184, -RZ, R178.H0_H0 ;  /* 0x200000b2ffb87230 */ /* 0x000fc80000004100 */
        /* <DEDUP_REMOVED lines=16> */
.L_x_3403:
[----:B------:R-:W-:-:S05]  /*10980*/  MOV R82, UR8 ;  /* 0x0000000800527c02 */ /* 0x000fca0008000f00 */
[----:B------:R-:W-:-:S04]  /*10990*/  @P5 FFMA.FTZ R82, R202, R82, UR10 ;  /* 0x0000000aca525e23 */ /* 0x000fc80008010052 */
[----:B------:R-:W-:Y:S01]  /*109a0*/  @P5 FADD.FTZ R83, R203, -R82 ;  /* 0x80000052cb535221 */ /* 0x000fe20000010000 */
[----:B------:R-:W-:-:S05]  /*109b0*/  HADD2.F32 R82, -RZ, R178.H1_H1 ;  /* 0x300000b2ff527230 */ /* 0x000fca0000004100 */
        /* <DEDUP_REMOVED lines=14> */
.L_x_3404:
[----:B------:R-:W2:Y:S04]  /*10aa0*/  LDL R187, [R1+0x10] ;  /* 0x0000100001bb7983 */ /* 0x000ea80000100800 */
[----:B------:R-:W3:Y:S01]  /*10ab0*/  LDL R186, [R1+0xc] ;  /* 0x00000c0001ba7983 */ /* 0x000ee20000100800 */
[----:B------:R-:W-:Y:S02]  /*10ac0*/  F2FP.F16.F32.PACK_AB R80, R80, R180 ;  /* 0x000000b45050723e */ /* 0x000fe400000000ff */
[----:B------:R-:W-:Y:S02]  /*10ad0*/  MOV R83, UR8 ;  /* 0x0000000800537c02 */ /* 0x000fe40008000f00 */
[----:B------:R-:W-:Y:S02]  /*10ae0*/  MOV R180, UR8 ;  /* 0x0000000800b47c02 */ /* 0x000fe40008000f00 */
[----:B------:R-:W-:Y:S01]  /*10af0*/  F2FP.F16.F32.PACK_AB R81, R181, R81 ;  /* 0x00000051b551723e */ /* 0x000fe200000000ff */
[----:B------:R-:W-:Y:S01]  /*10b00*/  @P5 FFMA.FTZ R83, R204, R83, UR10 ;  /* 0x0000000acc535e23 */ /* 0x000fe20008010053 */
[----:B------:R-:W-:-:S03]  /*10b10*/  F2FP.F16.F32.PACK_AB R82, R82, R184 ;  /* 0x000000b85252723e */ /* 0x000fc600000000ff */
[----:B------:R-:W-:Y:S01]  /*10b20*/  @P5 FADD.FTZ R185, R205, -R83 ;  /* 0x80000053cdb95221 */ /* 0x000fe20000010000 */
[----:B------:R-:W-:-:S05]  /*10b30*/  HADD2.F32 R83, -RZ, R179.H0_H0 ;  /* 0x200000b3ff537230 */ /* 0x000fca0000004100 */
[----:B------:R-:W-:Y:S01]  /*10b40*/  @P5 FFMA.FTZ R83, R185, UR32, R83 ;  /* 0x00000020b9535c23 */ /* 0x000fe20008010053 */
[----:B--2---:R-:W-:-:S04]  /*10b50*/  @P5 FFMA.FTZ R180, R187, R180, UR10 ;  /* 0x0000000abbb45e23 */ /* 0x004fc800080100b4 */
[----:B---3--:R-:W-:Y:S01]  /*10b60*/  @P5 FADD.FTZ R181, R186, -R180 ;  /* 0x800000b4bab55221 */ /* 0x008fe20000010000 */
[----:B------:R-:W-:-:S05]  /*10b70*/  HADD2.F32 R180, -RZ, R179.H1_H1 ;  /* 0x300000b3ffb47230 */ /* 0x000fca0000004100 */
        /* <DEDUP_REMOVED lines=14> */
.L_x_3405:
        /* <DEDUP_REMOVED lines=16> */
.L_x_3398:
        /* <DEDUP_REMOVED lines=19> */
.L_x_3407:
        /* <DEDUP_REMOVED lines=18> */
.L_x_3408:
        /* <DEDUP_REMOVED lines=18> */
.L_x_3409:
        /* <DEDUP_REMOVED lines=18> */
.L_x_3410:
        /* <DEDUP_REMOVED lines=18> */
.L_x_3411:
        /* <DEDUP_REMOVED lines=18> */
.L_x_3412:
        /* <DEDUP_REMOVED lines=18> */
.L_x_3413:
[----:B------:R-:W-:Y:S05]  /*11550*/  BRA.U !UP3, `(.L_x_3406) ;  /* 0x0000001d0b307547 */ /* 0x000fea000b800000 */
[----:B------:R-:W2:Y:S04]  /*11560*/  LDL R184, [R1+0x10] ;  /* 0x0000100001b87983 */ /* 0x000ea80000100800 */
[----:B------:R-:W3:Y:S01]  /*11570*/  LDL R181, [R1+0xc] ;  /* 0x00000c0001b57983 */ /* 0x000ee20000100800 */
[----:B------:R-:W-:-:S05]  /*11580*/  MOV R180, UR8 ;  /* 0x0000000800b47c02 */ /* 0x000fca0008000f00 */
[----:B--2---:R-:W-:-:S04]  /*11590*/  @P5 FFMA.FTZ R180, R184, R180, UR10 ;  /* 0x0000000ab8b45e23 */ /* 0x004fc800080100b4 */
[----:B---3--:R-:W-:Y:S01]  /*115a0*/  @P5 FADD.FTZ R180, R181, -R180 ;  /* 0x800000b4b5b45221 */ /* 0x008fe20000010000 */
[----:B-----5:R-:W-:-:S05]  /*115b0*/  HADD2.F32 R181, -RZ, R179.H1_H1 ;  /* 0x300000b3ffb57230 */ /* 0x020fca0000004100 */
        /* <DEDUP_REMOVED lines=15> */
.L_x_3397:
        /* <DEDUP_REMOVED lines=27> */
.L_x_3415:
        /* <DEDUP_REMOVED lines=22> */
.L_x_3416:
        /* <DEDUP_REMOVED lines=22> */
.L_x_3417:
        /* <DEDUP_REMOVED lines=22> */
.L_x_3418:
        /* <DEDUP_REMOVED lines=22> */
.L_x_3419:
        /* <DEDUP_REMOVED lines=22> */
.L_x_3420:
[----:B------:R-:W2:Y:S04]  /*11f40*/  LDL R187, [R1+0x10] ;  /* 0x0000100001bb7983 */ /* 0x000ea80000100800 */
[----:B------:R-:W3:Y:S01]  /*11f50*/  LDL R186, [R1+0xc] ;  /* 0x00000c0001ba7983 */ /* 0x000ee20000100800 */
[----:B------:R-:W-:Y:S02]  /*11f60*/  F2FP.F16.F32.PACK_AB R81, R83, R180 ;  /* 0x000000b45351723e */ /* 0x000fe400000000ff */
[----:B------:R-:W-:Y:S02]  /*11f70*/  MOV R83, UR8 ;  /* 0x0000000800537c02 */ /* 0x000fe40008000f00 */
[----:B------:R-:W-:Y:S02]  /*11f80*/  MOV R180, UR8 ;  /* 0x0000000800b47c02 */ /* 0x000fe40008000f00 */
[----:B------:R-:W-:Y:S01]  /*11f90*/  F2FP.F16.F32.PACK_AB R80, R181, R184 ;  /* 0x000000b8b550723e */ /* 0x000fe200000000ff */
[----:B------:R-:W-:Y:S01]  /*11fa0*/  FFMA.FTZ R83, R204, R83, UR10 ;  /* 0x0000000acc537e23 */ /* 0x000fe20008010053 */
[----:B------:R-:W-:-:S03]  /*11fb0*/  F2FP.F16.F32.PACK_AB R82, R185, R82 ;  /* 0x00000052b952723e */ /* 0x000fc600000000ff */
        /* <DEDUP_REMOVED lines=24> */
.L_x_3421:
[----:B------:R-:W-:Y:S01]  /*12140*/  F2FP.F16.F32.PACK_AB R83, R184, R83 ;  /* 0x00000053b853723e */ /* 0x000fe200000000ff */
[----:B------:R-:W-:Y:S06]  /*12150*/  BRA.U !UP3, `(.L_x_3406) ;  /* 0x000000110b307547 */ /* 0x000fec000b800000 */
[----:B-----5:R-:W-:Y:S01]  /*12160*/  ISETP.GE.U32.AND P5, PT, R190, RZ, PT ;  /* 0x000000ffbe00720c */ /* 0x020fe20003fa6070 */
        /* <DEDUP_REMOVED lines=13> */
.L_x_3414:
        /* <DEDUP_REMOVED lines=15> */
.L_x_3424:
[----:B------:R-:W-:Y:S05]  /*12330*/  BSYNC.RECONVERGENT B1 ;  /* 0x0000000000017941 */ /* 0x000fea0003800200 */
.L_x_3423:
        /* <DEDUP_REMOVED lines=14> */
.L_x_3426:
[----:B------:R-:W-:Y:S05]  /*12420*/  BSYNC.RECONVERGENT B1 ;  /* 0x0000000000017941 */ /* 0x000fea0003800200 */
.L_x_3425:
[----:B------:R-:W-:-:S04]  /*12430*/  F2FP.F16.F32.PACK_AB R180, RZ, R180 ;  /* 0x000000b4ffb4723e */ /* 0x000fc800000000ff */
[----:B------:R-:W-:-:S07]  /*12440*/  PRMT R160, R180, 0x7610, R160 ;  /* 0x00007610b4a07816 */ /* 0x000fce00000000a0 */
.L_x_3422:
        /* <DEDUP_REMOVED lines=15> */
.L_x_3429:
[----:B------:R-:W-:Y:S05]  /*12540*/  BSYNC.RECONVERGENT B1 ;  /* 0x0000000000017941 */ /* 0x000fea0003800200 */
.L_x_3428:
        /* <DEDUP_REMOVED lines=14> */
.L_x_3431:
[----:B------:R-:W-:Y:S05]  /*12630*/  BSYNC.RECONVERGENT B1 ;  /* 0x0000000000017941 */ /* 0x000fea0003800200 */
.L_x_3430:
[----:B------:R-:W-:-:S04]  /*12640*/  F2FP.F16.F32.PACK_AB R180, RZ, R180 ;  /* 0x000000b4ffb4723e */ /* 0x000fc800000000ff */
[----:B------:R-:W-:-:S07]  /*12650*/  PRMT R160, R160, 0x5410, R180 ;  /* 0x00005410a0a07816 */ /* 0x000fce00000000b4 */
.L_x_3427:
        /* <DEDUP_REMOVED lines=15> */
.L_x_3434:
[----:B------:R-:W-:Y:S05]  /*12750*/  BSYNC.RECONVERGENT B1 ;  /* 0x0000000000017941 */ /* 0x000fea0003800200 */
.L_x_3433:
        /* <DEDUP_REMOVED lines=14> */
.L_x_3436:
[----:B------:R-:W-:Y:S05]  /*12840*/  BSYNC.RECONVERGENT B1 ;  /* 0x0000000000017941 */ /* 0x000fea0003800200 */
.L_x_3435:
[----:B------:R-:W-:-:S04]  /*12850*/  F2FP.F16.F32.PACK_AB R180, RZ, R180 ;  /* 0x000000b4ffb4723e */ /* 0x000fc800000000ff */
[----:B------:R-:W-:-:S07]  /*12860*/  PRMT R161, R180, 0x7610, R161 ;  /* 0x00007610b4a17816 */ /* 0x000fce00000000a1 */
.L_x_3432:
        /* <DEDUP_REMOVED lines=15> */
.L_x_3439:
[----:B------:R-:W-:Y:S05]  /*12960*/  BSYNC.RECONVERGENT B1 ;  /* 0x0000000000017941 */ /* 0x000fea0003800200 */
.L_x_3438:
        /* <DEDUP_REMOVED lines=14> */
.L_x_3441:
[----:B------:R-:W-:Y:S05]  /*12a50*/  BSYNC.RECONVERGENT B1 ;  /* 0x0000000000017941 */ /* 0x000fea0003800200 */
.L_x_3440:
[----:B------:R-:W-:-:S04]  /*12a60*/  F2FP.F16.F32.PACK_AB R180, RZ, R180 ;  /* 0x000000b4ffb4723e */ /* 0x000fc800000000ff */
[----:B------:R-:W-:-:S07]  /*12a70*/  PRMT R161, R161, 0x5410, R180 ;  /* 0x00005410a1a17816 */ /* 0x000fce00000000b4 */
.L_x_3437:
        /* <DEDUP_REMOVED lines=15> */
.L_x_3444:
[----:B------:R-:W-:Y:S05]  /*12b70*/  BSYNC.RECONVERGENT B1 ;  /* 0x0000000000017941 */ /* 0x000fea0003800200 */
.L_x_3443:
        /* <DEDUP_REMOVED lines=14> */
.L_x_3446:
[----:B------:R-:W-:Y:S05]  /*12c60*/  BSYNC.RECONVERGENT B1 ;  /* 0x0000000000017941 */ /* 0x000fea0003800200 */
.L_x_3445:
[----:B------:R-:W-:-:S04]  /*12c70*/  F2FP.F16.F32.PACK_AB R180, RZ, R180 ;  /* 0x000000b4ffb4723e */ /* 0x000fc800000000ff */
[----:B------:R-:W-:-:S07]  /*12c80*/  PRMT R162, R180, 0x7610, R162 ;  /* 0x00007610b4a27816 */ /* 0x000fce00000000a2 */
.L_x_3442:
        /* <DEDUP_REMOVED lines=15> */
.L_x_3449:
[----:B------:R-:W-:Y:S05]  /*12d80*/  BSYNC.RECONVERGENT B1 ;  /* 0x0000000000017941 */ /* 0x000fea0003800200 */
.L_x_3448:
        /* <DEDUP_REMOVED lines=14> */
.L_x_3451:
[----:B------:R-:W-:Y:S05]  /*12e70*/  BSYNC.RECONVERGENT B1 ;  /* 0x0000000000017941 */ /* 0x000fea0003800200 */
.L_x_3450:
[----:B------:R-:W-:-:S04]  /*12e80*/  F2FP.F16.F32.PACK_AB R180, RZ, R180 ;  /* 0x000000b4ffb4723e */ /* 0x000fc800000000ff */
[----:B------:R-:W-:-:S07]  /*12e90*/  PRMT R162, R162, 0x5410, R180 ;  /* 0x00005410a2a27816 */ /* 0x000fce00000000b4 */
.L_x_3447:
        /* <DEDUP_REMOVED lines=15> */
.L_x_3454:
[----:B------:R-:W-:Y:S05]  /*12f90*/  BSYNC.RECONVERGENT B1 ;  /* 0x0000000000017941 */ /* 0x000fea0003800200 */
.L_x_3453:
        /* <DEDUP_REMOVED lines=14> */
.L_x_3456:
[----:B------:R-:W-:Y:S05]  /*13080*/  BSYNC.RECONVERGENT B1 ;  /* 0x0000000000017941 */ /* 0x000fea0003800200 */
.L_x_3455:
[----:B------:R-:W-:-:S04]  /*13090*/  F2FP.F16.F32.PACK_AB R180, RZ, R180 ;  /* 0x000000b4ffb4723e */ /* 0x000fc800000000ff */
[----:B------:R-:W-:-:S07]  /*130a0*/  PRMT R163, R180, 0x7610, R163 ;  /* 0x00007610b4a37816 */ /* 0x000fce00000000a3 */
.L_x_3452:
[----:B------:R-:W-:Y:S05]  /*130b0*/  BRA.U !UP3, `(.L_x_3406) ;  /* 0x000000010b587547 */ /* 0x000fea000b800000 */
[----:B------:R-:W2:Y:S04]  /*130c0*/  LDL R184, [R1+0x10] ;  /* 0x0000100001b87983 */ /* 0x000ea80000100800 */
[----:B------:R-:W3:Y:S01]  /*130d0*/  LDL R181, [R1+0xc] ;  /* 0x00000c0001b57983 */ /* 0x000ee20000100800 */
[----:B------:R-:W-:Y:S01]  /*130e0*/  MOV R180, UR8 ;  /* 0x0000000800b47c02 */ /* 0x000fe20008000f00 */
[----:B------:R-:W-:-:S06]  /*130f0*/  UISETP.GT.AND UP0, UPT, UR33, URZ, UPT ;  /* 0x000000ff2100728c */ /* 0x000fcc000bf04270 */
[----:B------:R-:W-:Y:S01]  /*13100*/  PLOP3.LUT P5, PT, PT, PT, UP0, 0x80, 0x8 ;  /* 0x000000000008781c */ /* 0x000fe20003faf008 */
[----:B--2---:R-:W-:-:S04]  /*13110*/  FFMA.FTZ R180, R184, R180, UR10 ;  /* 0x0000000ab8b47e23 */ /* 0x004fc800080100b4 */
[----:B---3--:R-:W-:Y:S01]  /*13120*/  FADD.FTZ R180, R181, -R180 ;  /* 0x800000b4b5b47221 */ /* 0x008fe20000010000 */
[----:B------:R-:W-:-:S03]  /*13130*/  HFMA2 R181, -RZ, RZ, 0, 0 ;  /* 0x00000000ffb57431 */ /* 0x000fc600000001ff */
[----:B------:R-:W-:-:S05]  /*13140*/  FMUL.FTZ R180, R180, UR32 ;  /* 0x00000020b4b47c20 */ /* 0x000fca0008410000 */
[----:B------:R-:W-:Y:S02]  /*13150*/  FSEL R180, R180, RZ, P5 ;  /* 0x000000ffb4b47208 */ /* 0x000fe40002800000 */
[----:B-----5:R-:W-:-:S03]  /*13160*/  ISETP.GE.U32.AND P5, PT, R190, RZ, PT ;  /* 0x000000ffbe00720c */ /* 0x020fc60003fa6070 */
[----:B------:R-:W-:Y:S01]  /*13170*/  FMUL.FTZ R180, R180, UR23 ;  /* 0x00000017b4b47c20 */ /* 0x000fe20008410000 */
[----:B------:R-:W-:-:S03]  /*13180*/  ISETP.GE.U32.AND.EX P5, PT, R191, 0x1000000, PT, P5 ;  /* 0x01000000bf00780c */ /* 0x000fc60003fa6150 */
        /* <DEDUP_REMOVED lines=9> */
.L_x_3406:
        /* <DEDUP_REMOVED lines=9> */
.L_x_3395:
[----:B------:R-:W-:Y:S05]  /*132b0*/  BSYNC.RECONVERGENT B0 ;  /* 0x0000000000007941 */ /* 0x000fea0003800200 */
.L_x_3394:
[----:B------:R-:W-:Y:S02]  /*132c0*/  UIADD3 UR11, UPT, UPT, UR11, UR28, URZ ;  /* 0x0000001c0b0b7290 */ /* 0x000fe4000fffe0ff */
[----:B------:R-:W-:Y:S02]  /*132d0*/  UPLOP3.LUT UP1, UPT, UPT, UPT, UP1, 0x40, 0x4 ;  /* 0x000000000004789c */ /* 0x000fe40003f2e810 */
[----:B------:R-:W-:-:S09]  /*132e0*/  UISETP.GE.AND UP0, UPT, UR11, UR29, UPT ;  /* 0x0000001d0b00728c */ /* 0x000fd2000bf06270 */
[----:B------:R-:W-:Y:S05]  /*132f0*/  BRA.U !UP0, `(.L_x_3457) ;  /* 0xfffffed908c87547 */ /* 0x000fea000b83ffff */
.L_x_3111:
        /* <DEDUP_REMOVED lines=28> */
.L_x_3459:
[----:B------:R-:W-:Y:S05]  /*134c0*/  BSYNC.RECONVERGENT B0 ;  /* 0x0000000000007941 */ /* 0x000fea0003800200 */
.L_x_3458:
        /* <DEDUP_REMOVED lines=23> */
.L_x_3461:
[----:B------:R-:W-:Y:S05]  /*13640*/  BSYNC.RECONVERGENT B0 ;  /* 0x0000000000007941 */ /* 0x000fea0003800200 */
.L_x_3460:
        /* <DEDUP_REMOVED lines=23> */
.L_x_3463:
[----:B------:R-:W-:Y:S05]  /*137c0*/  BSYNC.RECONVERGENT B0 ;  /* 0x0000000000007941 */ /* 0x000fea0003800200 */
.L_x_3462:
        /* <DEDUP_REMOVED lines=23> */
.L_x_3465:
[----:B------:R-:W-:Y:S05]  /*13940*/  BSYNC.RECONVERGENT B0 ;  /* 0x0000000000007941 */ /* 0x000fea0003800200 */
.L_x_3464:
        /* <DEDUP_REMOVED lines=24> */
.L_x_3466:
        /* <DEDUP_REMOVED lines=11> */
.L_x_19311:


//--------------------- .text._ZN10layer_norm22ln_bwd_finalize_kernelINS_22Kernel_traits_finalizeILj5120E6__halfS2_S2_S2_fjLb1ELj1024ELj4ENS_18Kernel_traits_baseILj5120ES2_S2_S2_S2_fjLj1024EEEEELb1ELb1EEEvNS_9BwdParamsE --------------------------
	.section	.text._ZN10layer_norm22ln_bwd_finalize_kernelINS_22Kernel_traits_finalizeILj5120E6__halfS2_S2_S2_fjLb1ELj1024ELj4ENS_18Kernel_traits_baseILj5120ES2_S2_S2_S2_fjLj1024EEEEELb1ELb1EEEvNS_9BwdParamsE,"ax",@progbits
	.align	128
        .global         _ZN10layer_norm22ln_bwd_finalize_kernelINS_22Kernel_traits_finalizeILj5120E6__halfS2_S2_S2_fjLb1ELj1024ELj4ENS_18Kernel_traits_baseILj5120ES2_S2_S2_S2_fjLj1024EEEEELb1ELb1EEEvNS_9BwdParamsE
        .type           _ZN10layer_norm22ln_bwd_finalize_kernelINS_22Kernel_traits_finalizeILj5120E6__halfS2_S2_S2_fjLb1ELj1024ELj4ENS_18Kernel_traits_baseILj5120ES2_S2_S2_S2_fjLj1024EEEEELb1ELb1EEEvNS_9BwdParamsE,@function
        .size           _ZN10layer_norm22ln_bwd_finalize_kernelINS_22Kernel_traits_finalizeILj5120E6__halfS2_S2_S2_fjLb1ELj1024ELj4ENS_18Kernel_traits_baseILj5120ES2_S2_S2_S2_fjLj1024EEEEELb1ELb1EEEvNS_9BwdParamsE,(.L_x_19312 - _ZN10layer_norm22ln_bwd_finalize_kernelINS_22Kernel_traits_finalizeILj5120E6__halfS2_S2_S2_fjLb1ELj1024ELj4ENS_18Kernel_traits_baseILj5120ES2_S2_S2_S2_fjLj1024EEEEELb1ELb1EEEvNS_9BwdParamsE)
        .other          _ZN10layer_norm22ln_bwd_finalize_kernelINS_22Kernel_traits_finalizeILj5120E6__halfS2_S2_S2_fjLb1ELj1024ELj4ENS_18Kernel_traits_baseILj5120ES2_S2_S2_S2_fjLj1024EEEEELb1ELb1EEEvNS_9BwdParamsE,@"STO_CUDA_ENTRY STV_DEFAULT"
_ZN10layer_norm22ln_bwd_finalize_kernelINS_22Kernel_traits_finalizeILj5120E6__halfS2_S2_S2_fjLb1ELj1024ELj4ENS_18Kernel_traits_baseILj5120ES2_S2_S2_S2_fjLj1024EEEEELb1ELb1EEEvNS_9BwdParamsE:
.text._ZN10layer_norm22ln_bwd_finalize_kernelINS_22Kernel_traits_finalizeILj5120E6__halfS2_S2_S2_fjLb1ELj1024ELj4ENS_18Kernel_traits_baseILj5120ES2_S2_S2_S2_fjLj1024EEEEELb1ELb1EEEvNS_9BwdParamsE:
        /* <DEDUP_REMOVED lines=58> */
.L_x_3471:
        /* <DEDUP_REMOVED lines=87> */
.L_x_3470:
[----:B------:R-:W-:Y:S05]  /*0910*/  BSYNC.RECONVERGENT B1 ;  /* 0x0000000000017941 */ /* 0x000fea0003800200 */
.L_x_3469:
        /* <DEDUP_REMOVED lines=50> */
.L_x_3473:
[----:B------:R-:W-:Y:S05]  /*0c40*/  BSYNC.RECONVERGENT B1 ;  /* 0x0000000000017941 */ /* 0x000fea0003800200 */
.L_x_3472:
        /* <DEDUP_REMOVED lines=30> */
.L_x_3475:
[----:B------:R-:W-:Y:S05]  /*0e30*/  BSYNC.RECONVERGENT B1 ;  /* 0x0000000000017941 */ /* 0x000fea0003800200 */
.L_x_3474:
        /* <DEDUP_REMOVED lines=15> */
.L_x_3468:
[----:B------:R-:W-:Y:S05]  /*0f30*/  BSYNC.RECONVERGENT B0 ;  /* 0x0000000000007941 */ /* 0x000fea0003800200 */
.L_x_3467:
        /* <DEDUP_REMOVED lines=73> */
.L_x_3476:
        /* <DEDUP_REMOVED lines=11> */
.L_x_19312:


//--------------------- .text._ZN10layer_norm13ln_bwd_kernelINS_13Kernel_traitsI6__halfS2_S2_S2_fjLj5120ELj1ELj1ELj4ELj16ENS_18Kernel_traits_baseILj5120ES2_S2_S2_S2_fjLj128EEEEELb1ELb1ELb1ELb1EEEvNS_9BwdParamsE --------------------------
	.section	.text._ZN10layer_norm13ln_bwd_kernelINS_13Kernel_traitsI6__halfS2_S2_S2_fjLj5120ELj1ELj1ELj4ELj16ENS_18Kernel_traits_baseILj5120ES2_S2_S2_S2_fjLj128EEEEELb1ELb1ELb1ELb1EEEvNS_9BwdParamsE,"ax",@progbits
	.align	128
        .global         _ZN10layer_norm13ln_bwd_kernelINS_13Kernel_traitsI6__halfS2_S2_S2_fjLj5120ELj1ELj1ELj4ELj16ENS_18Kernel_traits_baseILj5120ES2_S2_S2_S2_fjLj128EEEEELb1ELb1ELb1ELb1EEEvNS_9BwdParamsE
        .type           _ZN10layer_norm13ln_bwd_kernelINS_13Kernel_traitsI6__halfS2_S2_S2_fjLj5120ELj1ELj1ELj4ELj16ENS_18Kernel_traits_baseILj5120ES2_S2_S2_S2_fjLj128EEEEELb1ELb1ELb1ELb1EEEvNS_9BwdParamsE,@function
        .size           _ZN10layer_norm13ln_bwd_kernelINS_13Kernel_traitsI6__halfS2_S2_S2_fjLj5120ELj1ELj1ELj4ELj16ENS_18Kernel_traits_baseILj5120ES2_S2_S2_S2_fjLj128EEEEELb1ELb1ELb1ELb1EEEvNS_9BwdParamsE,(.L_x_19313 - _ZN10layer_norm13ln_bwd_kernelINS_13Kernel_traitsI6__halfS2_S2_S2_fjLj5120ELj1ELj1ELj4ELj16ENS_18Kernel_traits_baseILj5120ES2_S2_S2_S2_fjLj128EEEEELb1ELb1ELb1ELb1EEEvNS_9BwdParamsE)
        .other          _ZN10layer_norm13ln_bwd_kernelINS_13Kernel_traitsI6__halfS2_S2_S2_fjLj5120ELj1ELj1ELj4ELj16ENS_18Kernel_traits_baseILj5120ES2_S2_S2_S2_fjLj128EEEEELb1ELb1ELb1ELb1EEEvNS_9BwdParamsE,@"STO_CUDA_ENTRY STV_DEFAULT"
_ZN10layer_norm13ln_bwd_kernelINS_13Kernel_traitsI6__halfS2_S2_S2_fjLj5120ELj1ELj1ELj4ELj16ENS_18Kernel_traits_baseILj5120ES2_S2_S2_S2_fjLj128EEEEELb1ELb1ELb1ELb1EEEvNS_9BwdParamsE:
.text._ZN10layer_norm13ln_bwd_kernelINS_13Kernel_traitsI6__halfS2_S2_S2_fjLj5120ELj1ELj1ELj4ELj16ENS_18Kernel_traits_baseILj5120ES2_S2_S2_S2_fjLj128EEEEELb1ELb1ELb1ELb1EEEvNS_9BwdParamsE:
        /* <DEDUP_REMOVED lines=86> */
[----:B------:R-:W0:Y:S01]  /*0560*/  LDC.64 R2, c[0x0][0x3d0] ;  /* 0x0000f400ff027b82 */ /* 0x000e220000000a00 */
[----:B------:R-:W1:Y:S01]  /*0570*/  LDCU UR21, c[0x0][0x388] ;  /* 0x00007100ff1577ac */ /* 0x000e620008000800 */
[----:B------:R-:W3:Y:S06]  /*0580*/  LDCU.U8 UR28, c[0x0][0x410] ;  /* 0x00008200ff1c77ac */ /* 0x000eec0008000000 */
[----:B------:R-:W4:Y:S01]  /*0590*/  LDC.64 R4, c[0x0][0x3e8] ;  /* 0x0000fa00ff047b82 */ /* 0x000f220000000a00 */
[----:B------:R-:W0:Y:S01]  /*05a0*/  LDCU UR29, c[0x0][0x400] ;  /* 0x00008000ff1d77ac */ /* 0x000e220008000800 */
[----:B------:R-:W0:Y:S01]  /*05b0*/  LDCU.64 UR24, c[0x0][0x408] ;  /* 0x00008100ff1877ac */ /* 0x000e220008000a00 */
[----:B------:R-:W0:Y:S01]  /*05c0*/  LDCU.64 UR4, c[0x0][0x438] ;  /* 0x00008700ff0477ac */ /* 0x000e220008000a00 */
[----:B------:R-:W0:Y:S02]  /*05d0*/  LDCU.64 UR6, c[0x0][0x478] ;  /* 0x00008f00ff0677ac */ /* 0x000e240008000a00 */
[C---:B0-----:R-:W-:Y:S01]  /*05e0*/  IMAD.WIDE.U32 R2, R0.reuse, 0x10, R2 ;  /* 0x0000001000027825 */ /* 0x041fe200078e0002 */
[----:B------:R-:W0:Y:S04]  /*05f0*/  LDCU.128 UR12, c[0x0][0x3c0] ;  /* 0x00007800ff0c77ac */ /* 0x000e280008000c00 */
[----:B------:R0:W5:Y:S01]  /*0600*/  LDG.E.128 R80, desc[UR22][R2.64+0x2000] ;  /* 0x0020001602507981 */ /* 0x000162000c1e1d00 */
[----:B------:R-:W0:Y:S01]  /*0610*/  LDCU.128 UR16, c[0x0][0x3f0] ;  /* 0x00007e00ff1077ac */ /* 0x000e220008000c00 */
[----:B----4-:R-:W-:-:S02]  /*0620*/  IMAD.WIDE.U32 R4, R0, 0x10, R4 ;  /* 0x0000001000047825 */ /* 0x010fc400078e0004 */
        /* <DEDUP_REMOVED lines=12> */
.L_x_3804:
[----:B------:R-:W-:-:S06]  /*06f0*/  UIMAD.WIDE UR10, UR8, 0x4, UR14 ;  /* 0x00000004080a78a5 */ /* 0x000fcc000f8e020e */
[----:B-1----:R-:W-:Y:S02]  /*0700*/  MOV R180, UR10 ;  /* 0x0000000a00b47c02 */ /* 0x002fe40008000f00 */
[----:B------:R-:W-:-:S05]  /*0710*/  MOV R181, UR11 ;  /* 0x0000000b00b57c02 */ /* 0x000fca0008000f00 */
[----:B0-----:R0:W3:Y:S01]  /*0720*/  LDG.E R180, desc[UR22][R180.64] ;  /* 0x00000016b4b47981 */ /* 0x0010e2000c1e1900 */
        /* <DEDUP_REMOVED lines=11> */
[----:B---3--:R-:W-:-:S08]  /*07e0*/  R2UR UR20, R180 ;  /* 0x00000000b41472ca */ /* 0x008fd000000e0000 */
[----:B-----5:R-:W-:Y:S07]  /*07f0*/  BRA.U !UP3, `(.L_x_3478) ;  /* 0x000000210bc87547 */ /* 0x020fee000b800000 */
[----:B------:R-:W0:Y:S01]  /*0800*/  S2R R12, SR_TID.X ;  /* 0x00000000000c7919 */ /* 0x000e220000002100 */
[----:B------:R-:W-:Y:S01]  /*0810*/  UIMAD UR9, UR8, UR21, URZ ;  /* 0x00000015080972a4 */ /* 0x000fe2000f8e02ff */
[----:B------:R-:W1:Y:S01]  /*0820*/  LDC.64 R180, c[0x0][0x3a8] ;  /* 0x0000ea00ffb47b82 */ /* 0x000e620000000a00 */
[----:B------:R-:W-:Y:S01]  /*0830*/  UIADD3 UR11, UPT, UPT, UR31, -0x1, URZ ;  /* 0xffffffff1f0b7890 */ /* 0x000fe2000fffe0ff */
[----:B------:R-:W3:Y:S01]  /*0840*/  LDL.LU R252, [R1+0x78] ;  /* 0x0000780001fc7983 */ /* 0x000ee20000300800 */
[----:B------:R-:W-:Y:S02]  /*0850*/  USHF.R.S32.HI UR10, URZ, 0x1f, UR9 ;  /* 0x0000001fff0a7899 */ /* 0x000fe40008011409 */
[----:B------:R-:W-:-:S03]  /*0860*/  UIMAD UR11, UR11, UR21, URZ ;  /* 0x000000150b0b72a4 */ /* 0x000fc6000f8e02ff */
[----:B----4-:R-:W4:Y:S01]  /*0870*/  LDC.64 R2, c[0x0][0x428] ;  /* 0x00010a00ff027b82 */ /* 0x010f220000000a00 */
[----:B------:R-:W-:Y:S01]  /*0880*/  ULEA.HI UR10, UR10, UR9, URZ, 0x3 ;  /* 0x000000090a0a7291 */ /* 0x000fe2000f8f18ff */
[----:B------:R-:W-:Y:S01]  /*0890*/  ISETP.NE.U32.AND P0, PT, RZ, UR4, PT ;  /* 0x00000004ff007c0c */ /* 0x000fe2000bf05070 */
[----:B------:R-:W-:Y:S02]  /*08a0*/  USHF.R.S32.HI UR9, URZ, 0x1f, UR11 ;  /* 0x0000001fff097899 */ /* 0x000fe4000801140b */
[----:B------:R-:W-:Y:S01]  /*08b0*/  UISETP.GE.AND UP2, UPT, UR20, 0x1, UPT ;  /* 0x000000011400788c */ /* 0x000fe2000bf46270 */
[----:B------:R-:W-:Y:S01]  /*08c0*/  MOV R224, RZ ;  /* 0x000000ff00e07202 */ /* 0x000fe20000000f00 */
[----:B------:R-:W-:Y:S01]  /*08d0*/  ULEA.HI UR9, UR9, UR11, URZ, 0x3 ;  /* 0x0000000b09097291 */ /* 0x000fe2000f8f18ff */
[----:B------:R-:W-:Y:S01]  /*08e0*/  MOV R207, UR10 ;  /* 0x0000000a00cf7c02 */ /* 0x000fe20008000f00 */
[----:B------:R-:W2:Y:S01]  /*08f0*/  LDC.64 R228, c[0x0][0x3b0] ;  /* 0x0000ec00ffe47b82 */ /* 0x000ea20000000a00 */
[----:B------:R-:W3:Y:S03]  /*0900*/  LDL.LU R251, [R1+0x7c] ;  /* 0x00007c0001fb7983 */ /* 0x000ee60000300800 */
[----:B------:R-:W-:-:S02]  /*0910*/  MOV R13, UR9 ;  /* 0x00000009000d7c02 */ /* 0x000fc40008000f00 */
[-C--:B0-----:R-:W-:Y:S02]  /*0920*/  LEA.HI.SX32 R207, R207, R12.reuse, 0x1d ;  /* 0x0000000ccfcf7211 */ /* 0x081fe400078feaff */
[----:B------:R-:W-:Y:S02]  /*0930*/  LEA.HI.SX32 R13, R13, R12, 0x1d ;  /* 0x0000000c0d0d7211 */ /* 0x000fe400078feaff */
[C---:B------:R-:W-:Y:S01]  /*0940*/  IADD3 R205, PT, PT, R207.reuse, 0x80, RZ ;  /* 0x00000080cfcd7810 */ /* 0x040fe20007ffe0ff */
[----:B-1----:R-:W-:Y:S01]  /*0950*/  IMAD.WIDE.U32 R20, R207, 0x10, R180 ;  /* 0x00000010cf147825 */ /* 0x002fe200078e00b4 */
[----:B------:R-:W-:Y:S02]  /*0960*/  IADD3 R189, PT, PT, R13, 0x80, RZ ;  /* 0x000000800dbd7810 */ /* 0x000fe40007ffe0ff */
[----:B------:R-:W-:Y:S01]  /*0970*/  IADD3 R19, PT, PT, R207, 0x100, RZ ;  /* 0x00000100cf137810 */ /* 0x000fe20007ffe0ff */
[----:B----4-:R-:W-:Y:S01]  /*0980*/  IMAD.WIDE.U32 R8, R13, 0x10, R2 ;  /* 0x000000100d087825 */ /* 0x010fe200078e0002 */
[----:B------:R-:W-:Y:S01]  /*0990*/  UIMAD.WIDE UR10, UR8, 0x4, UR12 ;  /* 0x00000004080a78a5 */ /* 0x000fe2000f8e020c */
[----:B------:R-:W-:Y:S01]  /*09a0*/  IADD3 R17, PT, PT, R207, 0x180, RZ ;  /* 0x00000180cf117810 */ /* 0x000fe20007ffe0ff */
[----:B------:R-:W4:Y:S01]  /*09b0*/  LDG.E.128 R20, desc[UR22][R20.64] ;  /* 0x0000001614147981 */ /* 0x000f22000c1e1d00 */
[----:B------:R-:W-:-:S03]  /*09c0*/  IMAD.WIDE.U32 R200, R205, 0x10, R180 ;  /* 0x00000010cdc87825 */ /* 0x000fc600078e00b4 */
[----:B------:R-:W2:Y:S01]  /*09d0*/  LDG.E.128 R8, desc[UR22][R8.64] ;  /* 0x0000001608087981 */ /* 0x000ea2000c1e1d00 */
[----:B------:R-:W-:-:S04]  /*09e0*/  IMAD.WIDE.U32 R188, R189, 0x10, R2 ;  /* 0x00000010bdbc7825 */ /* 0x000fc800078e0002 */
[--C-:B------:R-:W-:Y:S01]  /*09f0*/  IMAD.WIDE.U32 R4, R19, 0x10, R180.reuse ;  /* 0x0000001013047825 */ /* 0x100fe200078e00b4 */
[----:B------:R-:W3:Y:S01]  /*0a00*/  LDG.E.128 R200, desc[UR22][R200.64] ;  /* 0x00000016c8c87981 */ /* 0x000ee2000c1e1d00 */
[----:B------:R-:W-:Y:S02]  /*0a10*/  MOV R186, UR10 ;  /* 0x0000000a00ba7c02 */ /* 0x000fe40008000f00 */
[----:B------:R-:W-:Y:S01]  /*0a20*/  MOV R187, UR11 ;  /* 0x0000000b00bb7c02 */ /* 0x000fe20008000f00 */
[----:B------:R-:W3:Y:S01]  /*0a30*/  LDG.E.128 R188, desc[UR22][R188.64] ;  /* 0x00000016bcbc7981 */ /* 0x000ee2000c1e1d00 */
[----:B------:R-:W-:-:S03]  /*0a40*/  IMAD.WIDE.U32 R192, R17, 0x10, R180 ;  /* 0x0000001011c07825 */ /* 0x000fc600078e00b4 */
[----:B------:R-:W3:Y:S04]  /*0a50*/  LDG.E.128 R4, desc[UR22][R4.64] ;  /* 0x0000001604047981 */ /* 0x000ee8000c1e1d00 */
[----:B------:R-:W3:Y:S04]  /*0a60*/  LDG.E R0, desc[UR22][R186.64] ;  /* 0x00000016ba007981 */ /* 0x000ee8000c1e1900 */
[----:B------:R-:W3:Y:S01]  /*0a70*/  LDG.E.128 R192, desc[UR22][R192.64] ;  /* 0x00000016c0c07981 */ /* 0x000ee2000c1e1d00 */
[----:B------:R-:W-:Y:S01]  /*0a80*/  ISETP.NE.AND.EX P0, PT, RZ, UR5, PT, P0 ;  /* 0x00000005ff007c0c */ /* 0x000fe2000bf05300 */
[----:B------:R-:W-:Y:S01]  /*0a90*/  @UP2 UIADD3 UR9, UPT, UPT, UR20, -0x1, URZ ;  /* 0xffffffff14092890 */ /* 0x000fe2000fffe0ff */
[----:B------:R-:W-:-:S03]  /*0aa0*/  IADD3 R15, PT, PT, R207, 0x200, RZ ;  /* 0x00000200cf0f7810 */ /* 0x000fc60007ffe0ff */
[----:B------:R-:W-:Y:S01]  /*0ab0*/  @UP2 UIMAD UR9, UR9, UR21, URZ ;  /* 0x00000015090922a4 */ /* 0x000fe2000f8e02ff */
[----:B------:R-:W-:Y:S01]  /*0ac0*/  PLOP3.LUT P1, PT, PT, PT, UP2, 0x80, 0x8 ;  /* 0x000000000008781c */ /* 0x000fe20003f2f028 */
[----:B------:R-:W-:-:S06]  /*0ad0*/  IMAD.WIDE.U32 R196, R15, 0x10, R180 ;  /* 0x000000100fc47825 */ /* 0x000fcc00078e00b4 */
[----:B------:R-:W0:Y:S08]  /*0ae0*/  @P0 LDC.64 R222, c[0x0][0x438] ;  /* 0x00010e00ffde0b82 */ /* 0x000e300000000a00 */
[----:B------:R-:W1:Y:S08]  /*0af0*/  @P0 LDC.64 R218, c[0x0][0x438] ;  /* 0x00010e00ffda0b82 */ /* 0x000e700000000a00 */
[----:B------:R-:W1:Y:S08]  /*0b00*/  @P0 LDC.64 R216, c[0x0][0x438] ;  /* 0x00010e00ffd80b82 */ /* 0x000e700000000a00 */
[----:B------:R-:W1:Y:S01]  /*0b10*/  @P0 LDC.64 R208, c[0x0][0x438] ;  /* 0x00010e00ffd00b82 */ /* 0x000e620000000a00 */
[----:B------:R-:W-:-:S07]  /*0b20*/  @UP2 USHF.R.S32.HI UR10, URZ, 0x1f, UR9 ;  /* 0x0000001fff0a2899 */ /* 0x000fce0008011409 */
[----:B------:R-:W1:Y:S01]  /*0b30*/  @P0 LDC.64 R210, c[0x0][0x438] ;  /* 0x00010e00ffd20b82 */ /* 0x000e620000000a00 */
[----:B------:R-:W-:Y:S01]  /*0b40*/  @UP2 ULEA.HI UR10, UR10, UR9, URZ, 0x3 ;  /* 0x000000090a0a2291 */ /* 0x000fe2000f8f18ff */
[C---:B------:R-:W-:Y:S02]  /*0b50*/  IADD3 R181, PT, PT, R13.reuse, 0x100, RZ ;  /* 0x000001000db57810 */ /* 0x040fe40007ffe0ff */
[C---:B------:R-:W-:Y:S01]  /*0b60*/  IADD3 R185, PT, PT, R13.reuse, 0x180, RZ ;  /* 0x000001800db97810 */ /* 0x040fe20007ffe0ff */
[----:B------:R-:W3:Y:S01]  /*0b70*/  LDG.E.128 R196, desc[UR22][R196.64] ;  /* 0x00000016c4c47981 */ /* 0x000ee2000c1e1d00 */
[----:B------:R-:W-:Y:S02]  /*0b80*/  IADD3 R13, PT, PT, R13, 0x200, RZ ;  /* 0x000002000d0d7810 */ /* 0x000fe40007ffe0ff */
[----:B------:R-:W-:Y:S01]  /*0b90*/  MOV R213, UR10 ;  /* 0x0000000a00d57c02 */ /* 0x000fe20008000f00 */
[----:B------:R-:W-:-:S04]  /*0ba0*/  IMAD.WIDE.U32 R180, R181, 0x10, R2 ;  /* 0x00000010b5b47825 */ /* 0x000fc800078e0002 */
[--C-:B------:R-:W-:Y:S01]  /*0bb0*/  IMAD.WIDE.U32 R184, R185, 0x10, R2.reuse ;  /* 0x00000010b9b87825 */ /* 0x100fe200078e0002 */
[----:B------:R-:W-:Y:S01]  /*0bc0*/  @P1 LEA.HI.SX32 R224, R213, R12, 0x1d ;  /* 0x0000000cd5e01211 */ /* 0x000fe200078feaff */
[----:B------:R-:W3:Y:S02]  /*0bd0*/  LDG.E.128 R180, desc[UR22][R180.64] ;  /* 0x00000016b4b47981 */ /* 0x000ee4000c1e1d00 */
[----:B------:R-:W-:-:S04]  /*0be0*/  IMAD.WIDE.U32 R2, R13, 0x10, R2 ;  /* 0x000000100d027825 */ /* 0x000fc800078e0002 */
[----:B0-----:R-:W-:-:S04]  /*0bf0*/  @P0 IMAD.WIDE.U32 R222, R207, 0x10, R222 ;  /* 0x00000010cfde0825 */ /* 0x001fc800078e00de */
[----:B-1----:R-:W-:-:S04]  /*0c00*/  @P0 IMAD.WIDE.U32 R218, R205, 0x10, R218 ;  /* 0x00000010cdda0825 */ /* 0x002fc800078e00da */
[----:B------:R-:W-:-:S04]  /*0c10*/  @P0 IMAD.WIDE.U32 R216, R19, 0x10, R216 ;  /* 0x0000001013d80825 */ /* 0x000fc800078e00d8 */
[----:B------:R-:W-:Y:S01]  /*0c20*/  @P0 IMAD.WIDE.U32 R208, R17, 0x10, R208 ;  /* 0x0000001011d00825 */ /* 0x000fe200078e00d0 */
[----:B------:R-:W-:Y:S01]  /*0c30*/  ISETP.NE.AND P1, PT, RZ, UR28, PT ;  /* 0x0000001cff007c0c */ /* 0x000fe2000bf25270 */
[----:B------:R-:W5:Y:S02]  /*0c40*/  @P0 LDG.E.128 R36, desc[UR22][R218.64] ;  /* 0x00000016da240981 */ /* 0x000f64000c1e1d00 */
[----:B------:R-:W-:Y:S02]  /*0c50*/  @P0 IMAD.WIDE.U32 R210, R15, 0x10, R210 ;  /* 0x000000100fd20825 */ /* 0x000fe400078e00d2 */
[----:B------:R-:W5:Y:S04]  /*0c60*/  @P0 LDG.E.128 R28, desc[UR22][R208.64] ;  /* 0x00000016d01c0981 */ /* 0x000f68000c1e1d00 */
[----:B------:R-:W5:Y:S04]  /*0c70*/  @P0 LDG.E.128 R32, desc[UR22][R216.64] ;  /* 0x00000016d8200981 */ /* 0x000f68000c1e1d00 */
[----:B------:R-:W5:Y:S04]  /*0c80*/  @P0 LDG.E.128 R24, desc[UR22][R210.64] ;  /* 0x00000016d2180981 */ /* 0x000f68000c1e1d00 */
[----:B------:R-:W5:Y:S02]  /*0c90*/  @P0 LDG.E.128 R40, desc[UR22][R222.64] ;  /* 0x00000016de280981 */ /* 0x000f64000c1e1d00 */
[----:B-----5:R-:W-:-:S02]  /*0ca0*/  HADD2.F32 R249, -RZ, R64.H0_H0 ;  /* 0x20000040fff97230 */ /* 0x020fc40000004100 */
[----:B------:R-:W3:Y:S01]  /*0cb0*/  LDG.E.128 R184, desc[UR22][R184.64] ;  /* 0x00000016b8b87981 */ /* 0x000ee2000c1e1d00 */
[--C-:B----4-:R-:W-:Y:S02]  /*0cc0*/  HADD2.F32 R207, -RZ, R20.reuse.H0_H0 ;  /* 0x20000014ffcf7230 */ /* 0x110fe40000004100 */
[----:B------:R-:W-:Y:S02]  /*0cd0*/  HADD2.F32 R205, -RZ, R20.H1_H1 ;  /* 0x30000014ffcd7230 */ /* 0x000fe40000004100 */
[--C-:B------:R-:W-:Y:S02]  /*0ce0*/  HADD2.F32 R19, -RZ, R21.reuse.H0_H0 ;  /* 0x20000015ff137230 */ /* 0x100fe40000004100 */
[----:B------:R-:W-:Y:S02]  /*0cf0*/  HADD2.F32 R17, -RZ, R21.H1_H1 ;  /* 0x30000015ff117230 */ /* 0x000fe40000004100 */
[--C-:B--2---:R-:W-:Y:S02]  /*0d00*/  HADD2.F32 R21, -RZ, R10.reuse.H0_H0 ;  /* 0x2000000aff157230 */ /* 0x104fe40000004100 */
[----:B------:R-:W-:-:S02]  /*0d10*/  HADD2.F32 R20, -RZ, R10.H1_H1 ;  /* 0x3000000aff147230 */ /* 0x000fc40000004100 */
[--C-:B---3--:R-:W-:Y:S02]  /*0d20*/  HADD2.F32 R245, -RZ, R203.reuse.H0_H0 ;  /* 0x200000cbfff57230 */ /* 0x108fe40000004100 */
[----:B------:R-:W-:Y:S02]  /*0d30*/  HADD2.F32 R244, -RZ, R203.H1_H1 ;  /* 0x300000cbfff47230 */ /* 0x000fe40000004100 */
[--C-:B------:R-:W-:Y:S02]  /*0d40*/  HADD2.F32 R14, -RZ, R188.reuse.H0_H0 ;  /* 0x200000bcff0e7230 */ /* 0x100fe40000004100 */
[----:B------:R-:W-:Y:S02]  /*0d50*/  HADD2.F32 R12, -RZ, R188.H1_H1 ;  /* 0x300000bcff0c7230 */ /* 0x000fe40000004100 */
[--C-:B------:R-:W-:Y:S02]  /*0d60*/  HADD2.F32 R10, -RZ, R189.reuse.H0_H0 ;  /* 0x200000bdff0a7230 */ /* 0x100fe40000004100 */
[----:B------:R-:W-:-:S02]  /*0d70*/  HADD2.F32 R203, -RZ, R189.H1_H1 ;  /* 0x300000bdffcb7230 */ /* 0x000fc40000004100 */
[--C-:B------:R-:W-:Y:S02]  /*0d80*/  HADD2.F32 R220, -RZ, R190.reuse.H0_H0 ;  /* 0x200000beffdc7230 */ /* 0x100fe40000004100 */
[----:B------:R-:W-:Y:S02]  /*0d90*/  HADD2.F32 R213, -RZ, R190.H1_H1 ;  /* 0x300000beffd57230 */ /* 0x000fe40000004100 */
[--C-:B------:R-:W-:Y:S02]  /*0da0*/  HADD2.F32 R238, -RZ, R191.reuse.H0_H0 ;  /* 0x200000bfffee7230 */ /* 0x100fe40000004100 */
[----:B------:R-:W-:Y:S02]  /*0db0*/  HADD2.F32 R236, -RZ, R191.H1_H1 ;  /* 0x300000bfffec7230 */ /* 0x000fe40000004100 */
[--C-:B------:R-:W-:Y:S01]  /*0dc0*/  HADD2.F32 R215, -RZ, R4.reuse.H0_H0 ;  /* 0x20000004ffd77230 */ /* 0x100fe20000004100 */
[----:B------:R0:W2:Y:S01]  /*0dd0*/  LDG.E.128 R188, desc[UR22][R2.64] ;  /* 0x0000001602bc7981 */ /* 0x0000a2000c1e1d00 */
[----:B------:R-:W-:Y:S01]  /*0de0*/  HADD2.F32 R214, -RZ, R4.H1_H1 ;  /* 0x30000004ffd67230 */ /* 0x000fe20000004100 */
[----:B------:R-:W-:Y:S01]  /*0df0*/  IADD3 R4, PT, PT, R224, 0x80, RZ ;  /* 0x00000080e0047810 */ /* 0x000fe20007ffe0ff */
[----:B------:R-:W-:-:S02]  /*0e00*/  HADD2.F32 R239, -RZ, R6.H0_H0 ;  /* 0x20000006ffef7230 */ /* 0x000fc40000004100 */
[----:B------:R-:W-:Y:S01]  /*0e10*/  HADD2.F32 R237, -RZ, R6.H1_H1 ;  /* 0x30000006ffed7230 */ /* 0x000fe20000004100 */
[C---:B------:R-:W-:Y:S01]  /*0e20*/  IADD3 R6, PT, PT, R224.reuse, 0x100, RZ ;  /* 0x00000100e0067810 */ /* 0x040fe20007ffe0ff */
[--C-:B------:R-:W-:Y:S01]  /*0e30*/  HADD2.F32 R15, -RZ, R22.reuse.H0_H0 ;  /* 0x20000016ff0f7230 */ /* 0x100fe20000004100 */
[C---:B0-----:R-:W-:Y:S01]  /*0e40*/  IADD3 R3, PT, PT, R224.reuse, 0x180, RZ ;  /* 0x00000180e0037810 */ /* 0x041fe20007ffe0ff */
[----:B------:R-:W-:Y:S01]  /*0e50*/  HADD2.F32 R235, -RZ, R22.H1_H1 ;  /* 0x30000016ffeb7230 */ /* 0x000fe20000004100 */
[----:B------:R-:W-:Y:S01]  /*0e60*/  IADD3 R2, PT, PT, R224, 0x200, RZ ;  /* 0x00000200e0027810 */ /* 0x000fe20007ffe0ff */
[--C-:B------:R-:W-:Y:S01]  /*0e70*/  HADD2.F32 R247, -RZ, R23.reuse.H0_H0 ;  /* 0x20000017fff77230 */ /* 0x100fe20000004100 */
[----:B------:R-:W-:Y:S01]  /*0e80*/  FSEL R0, R0, RZ, !P1 ;  /* 0x000000ff00007208 */ /* 0x000fe20004800000 */
[----:B------:R-:W-:Y:S02]  /*0e90*/  HADD2.F32 R246, -RZ, R23.H1_H1 ;  /* 0x30000017fff67230 */ /* 0x000fe40000004100 */
[----:B------:R-:W-:-:S02]  /*0ea0*/  HADD2.F32 R206, -RZ, R8.H0_H0 ;  /* 0x20000008ffce7230 */ /* 0x000fc40000004100 */
[----:B------:R-:W-:Y:S02]  /*0eb0*/  HADD2.F32 R204, -RZ, R8.H1_H1 ;  /* 0x30000008ffcc7230 */ /* 0x000fe40000004100 */
[--C-:B------:R-:W-:Y:S02]  /*0ec0*/  HADD2.F32 R23, -RZ, R9.reuse.H0_H0 ;  /* 0x20000009ff177230 */ /* 0x100fe40000004100 */
[----:B------:R-:W-:Y:S02]  /*0ed0*/  HADD2.F32 R22, -RZ, R9.H1_H1 ;  /* 0x30000009ff167230 */ /* 0x000fe40000004100 */
[--C-:B------:R-:W-:Y:S02]  /*0ee0*/  HADD2.F32 R18, -RZ, R11.reuse.H0_H0 ;  /* 0x2000000bff127230 */ /* 0x100fe40000004100 */
[----:B------:R-:W-:Y:S02]  /*0ef0*/  HADD2.F32 R16, -RZ, R11.H1_H1 ;  /* 0x3000000bff107230 */ /* 0x000fe40000004100 */
[----:B------:R-:W-:-:S02]  /*0f00*/  HADD2.F32 R13, -RZ, R200.H0_H0 ;  /* 0x200000c8ff0d7230 */ /* 0x000fc40000004100 */
[----:B------:R-:W-:Y:S02]  /*0f10*/  HADD2.F32 R11, -RZ, R200.H1_H1 ;  /* 0x300000c8ff0b7230 */ /* 0x000fe40000004100 */
[----:B------:R-:W-:Y:S02]  /*0f20*/  HADD2.F32 R241, -RZ, R202.H0_H0 ;  /* 0x200000cafff17230 */ /* 0x000fe40000004100 */
[--C-:B------:R-:W-:Y:S02]  /*0f30*/  HADD2.F32 R227, -RZ, R5.reuse.H0_H0 ;  /* 0x20000005ffe37230 */ /* 0x100fe40000004100 */
[----:B------:R-:W-:Y:S02]  /*0f40*/  HADD2.F32 R221, -RZ, R5.H1_H1 ;  /* 0x30000005ffdd7230 */ /* 0x000fe40000004100 */
[----:B------:R-:W-:-:S04]  /*0f50*/  IMAD.WIDE.U32 R8, R4, 0x8, R228 ;  /* 0x0000000804087825 */ /* 0x000fc800078e00e4 */
[--C-:B------:R-:W-:Y:S02]  /*0f60*/  HADD2.F32 R233, -RZ, R201.reuse.H0_H0 ;  /* 0x200000c9ffe97230 */ /* 0x100fe40000004100 */
[----:B------:R-:W-:Y:S02]  /*0f70*/  HADD2.F32 R212, -RZ, R201.H1_H1 ;  /* 0x300000c9ffd47230 */ /* 0x000fe40000004100 */
[--C-:B------:R-:W-:Y:S02]  /*0f80*/  HADD2.F32 R243, -RZ, R7.reuse.H0_H0 ;  /* 0x20000007fff37230 */ /* 0x100fe40000004100 */
[----:B------:R-:W-:Y:S02]  /*0f90*/  HADD2.F32 R242, -RZ, R7.H1_H1 ;  /* 0x30000007fff27230 */ /* 0x000fe40000004100 */
[----:B------:R-:W-:-:S04]  /*0fa0*/  IMAD.WIDE.U32 R4, R3, 0x8, R228 ;  /* 0x0000000803047825 */ /* 0x000fc800078e00e4 */
[----:B------:R-:W-:-:S04]  /*0fb0*/  IMAD.WIDE.U32 R200, R224, 0x8, R228 ;  /* 0x00000008e0c87825 */ /* 0x000fc800078e00e4 */
[----:B------:R-:W-:-:S04]  /*0fc0*/  IMAD.WIDE.U32 R6, R6, 0x8, R228 ;  /* 0x0000000806067825 */ /* 0x000fc800078e00e4 */
[----:B------:R-:W-:-:S04]  /*0fd0*/  IMAD.WIDE.U32 R2, R2, 0x8, R228 ;  /* 0x0000000802027825 */ /* 0x000fc800078e00e4 */
[--C-:B------:R-:W-:Y:S02]  /*0fe0*/  HADD2.F32 R231, -RZ, R193.reuse.H1_H1 ;  /* 0x300000c1ffe77230 */ /* 0x100fe40000004100 */
[----:B------:R-:W-:Y:S02]  /*0ff0*/  HADD2.F32 R228, -RZ, R193.H0_H0 ;  /* 0x200000c1ffe47230 */ /* 0x000fe40000004100 */
[C---:B------:R-:W-:Y:S01]  /*1000*/  FADD.FTZ R193, -R0.reuse, R15 ;  /* 0x0000000f00c17221 */ /* 0x040fe20000010100 */
[----:B------:R-:W-:Y:S02]  /*1010*/  HADD2.F32 R226, -RZ, R194.H0_H0 ;  /* 0x200000c2ffe27230 */ /* 0x000fe40000004100 */
[--C-:B------:R-:W-:Y:S02]  /*1020*/  HADD2.F32 R234, -RZ, R195.reuse.H0_H0 ;  /* 0x200000c3ffea7230 */ /* 0x100fe40000004100 */
[----:B------:R-:W-:Y:S02]  /*1030*/  HADD2.F32 R232, -RZ, R195.H1_H1 ;  /* 0x300000c3ffe87230 */ /* 0x000fe40000004100 */
[----:B------:R-:W-:Y:S01]  /*1040*/  FADD.FTZ R195, -R0, R17 ;  /* 0x0000001100c37221 */ /* 0x000fe20000010100 */
[----:B------:R-:W-:-:S02]  /*1050*/  HADD2.F32 R240, -RZ, R202.H1_H1 ;  /* 0x300000cafff07230 */ /* 0x000fc40000004100 */
[C---:B------:R-:W-:Y:S01]  /*1060*/  FADD.FTZ R17, -R0.reuse, R13 ;  /* 0x0000000d00117221 */ /* 0x040fe20000010100 */
[----:B------:R-:W-:Y:S02]  /*1070*/  HADD2.F32 R229, -RZ, R194.H1_H1 ;  /* 0x300000c2ffe57230 */ /* 0x000fe40000004100 */
[C---:B------:R-:W-:Y:S01]  /*1080*/  FADD.FTZ R15, -R0.reuse, R11 ;  /* 0x0000000b000f7221 */ /* 0x040fe20000010100 */
[C---:B------:R-:W-:Y:S01]  /*1090*/  FADD.FTZ R202, -R0.reuse, R241 ;  /* 0x000000f100ca7221 */ /* 0x040fe20000010100 */
[C---:B------:R-:W-:Y:S01]  /*10a0*/  FADD.FTZ R13, -R0.reuse, R233 ;  /* 0x000000e9000d7221 */ /* 0x040fe20000010100 */
[C---:B------:R-:W-:Y:S01]  /*10b0*/  FADD.FTZ R11, -R0.reuse, R212 ;  /* 0x000000d4000b7221 */ /* 0x040fe20000010100 */
[----:B------:R-:W3:Y:S01]  /*10c0*/  LDL.LU R241, [R1+0x8c] ;  /* 0x00008c0001f17983 */ /* 0x000ee20000300800 */
[C---:B------:R-:W-:Y:S01]  /*10d0*/  FADD.FTZ R218, -R0.reuse, R245 ;  /* 0x000000f500da7221 */ /* 0x040fe20000010100 */
[C---:B------:R-:W-:Y:S01]  /*10e0*/  FADD.FTZ R208, -R0.reuse, R207 ;  /* 0x000000cf00d07221 */ /* 0x040fe20000010100 */
[C---:B------:R-:W-:Y:S01]  /*10f0*/  FADD.FTZ R212, -R0.reuse, R244 ;  /* 0x000000f400d47221 */ /* 0x040fe20000010100 */
[----:B------:R-:W4:Y:S01]  /*1100*/  LDL.LU R245, [R1+0x74] ;  /* 0x0000740001f57983 */ /* 0x000f220000300800 */
[C---:B------:R-:W-:Y:S01]  /*1110*/  FADD.FTZ R233, -R0.reuse, R231 ;  /* 0x000000e700e97221 */ /* 0x040fe20000010100 */
[C---:B------:R-:W-:Y:S01]  /*1120*/  FADD.FTZ R207, -R0.reuse, R235 ;  /* 0x000000eb00cf7221 */ /* 0x040fe20000010100 */
[C---:B------:R-:W-:Y:S01]  /*1130*/  FADD.FTZ R231, -R0.reuse, R226 ;  /* 0x000000e200e77221 */ /* 0x040fe20000010100 */
[----:B------:R-:W2:Y:S01]  /*1140*/  LDL.LU R244, [R1+0x70] ;  /* 0x0000700001f47983 */ /* 0x000ea20000300800 */
[C---:B------:R-:W-:Y:S01]  /*1150*/  FADD.FTZ R217, -R0.reuse, R239 ;  /* 0x000000ef00d97221 */ /* 0x040fe20000010100 */
[C---:B------:R-:W-:Y:S01]  /*1160*/  FADD.FTZ R235, -R0.reuse, R229 ;  /* 0x000000e500eb7221 */ /* 0x040fe20000010100 */
[----:B------:R-:W-:Y:S01]  /*1170*/  FADD.FTZ R239, -R0, R232 ;  /* 0x000000e800ef7221 */ /* 0x000fe20000010100 */
[----:B------:R-:W2:Y:S04]  /*1180*/  LDL.LU R226, [R1+0x88] ;  /* 0x0000880001e27983 */ /* 0x000ea80000300800 */
[----:B------:R-:W2:Y:S04]  /*1190*/  LDL.LU R229, [R1+0x84] ;  /* 0x0000840001e57983 */ /* 0x000ea80000300800 */
[----:B------:R-:W2:Y:S01]  /*11a0*/  LDL.LU R232, [R1+0x80] ;  /* 0x0000800001e87983 */ /* 0x000ea20000300800 */
[----:B------:R-:W-:Y:S01]  /*11b0*/  FADD.FTZ R252, R252, R10 ;  /* 0x0000000afcfc7221 */ /* 0x000fe20000010000 */
[----:B------:R-:W-:Y:S01]  /*11c0*/  FADD.FTZ R251, R251, R203 ;  /* 0x000000cbfbfb7221 */ /* 0x000fe20000010000 */
[----:B------:R-:W-:-:S02]  /*11d0*/  HADD2.F32 R211, -RZ, R196.H0_H0 ;  /* 0x200000c4ffd37230 */ /* 0x000fc40000004100 */
[----:B------:R-:W-:Y:S02]  /*11e0*/  HADD2.F32 R210, -RZ, R197.H1_H1 ;  /* 0x300000c5ffd27230 */ /* 0x000fe40000004100 */
[C---:B------:R-:W-:Y:S01]  /*11f0*/  FADD.FTZ R219, -R0.reuse, R221 ;  /* 0x000000dd00db7221 */ /* 0x040fe20000010100 */
[C---:B------:R-:W-:Y:S01]  /*1200*/  FADD.FTZ R223, -R0.reuse, R237 ;  /* 0x000000ed00df7221 */ /* 0x040fe20000010100 */
[C---:B------:R-:W-:Y:S01]  /*1210*/  FADD.FTZ R221, -R0.reuse, R243 ;  /* 0x000000f300dd7221 */ /* 0x040fe20000010100 */
[C---:B------:R-:W-:Y:S01]  /*1220*/  FADD.FTZ R237, -R0.reuse, R211 ;  /* 0x000000d300ed7221 */ /* 0x040fe20000010100 */
[----:B------:R-:W-:Y:S02]  /*1230*/  FADD.FTZ R243, -R0, R210 ;  /* 0x000000d200f37221 */ /* 0x000fe40000010100 */
[----:B------:R-:W5:Y:S01]  /*1240*/  LDG.E.64 R210, desc[UR22][R200.64] ;  /* 0x00000016c8d27981 */ /* 0x000f62000c1e1b00 */
[----:B---3--:R-:W-:Y:S01]  /*1250*/  FADD.FTZ R241, R241, R16 ;  /* 0x00000010f1f17221 */ /* 0x008fe20000010000 */
[----:B----4-:R-:W-:Y:S01]  /*1260*/  FADD.FTZ R245, R245, R12 ;  /* 0x0000000cf5f57221 */ /* 0x010fe20000010000 */
[----:B--2---:R-:W-:Y:S01]  /*1270*/  FADD.FTZ R244, R244, R14 ;  /* 0x0000000ef4f47221 */ /* 0x004fe20000010000 */
[----:B------:R-:W-:Y:S01]  /*1280*/  FADD.FTZ R226, R226, R18 ;  /* 0x00000012e2e27221 */ /* 0x000fe20000010000 */
[----:B------:R-:W-:Y:S01]  /*1290*/  FADD.FTZ R229, R229, R20 ;  /* 0x00000014e5e57221 */ /* 0x000fe20000010000 */
[----:B------:R-:W-:-:S05]  /*12a0*/  FADD.FTZ R232, R232, R21 ;  /* 0x00000015e8e87221 */ /* 0x000fca0000010000 */
[----:B------:R-:W-:Y:S04]  /*12b0*/  STL [R1+0x80], R232 ;  /* 0x000080e801007387 */ /* 0x000fe80000100800 */
[----:B------:R-:W-:Y:S04]  /*12c0*/  STL [R1+0x84], R229 ;  /* 0x000084e501007387 */ /* 0x000fe80000100800 */
[----:B------:R-:W-:Y:S04]  /*12d0*/  STL [R1+0x88], R226 ;  /* 0x000088e201007387 */ /* 0x000fe80000100800 */
[----:B------:R0:W-:Y:S04]  /*12e0*/  STL [R1+0x8c], R241 ;  /* 0x00008cf101007387 */ /* 0x0001e80000100800 */
[----:B0-----:R-:W2:Y:S04]  /*12f0*/  LDL.LU R241, [R1+0x6c] ;  /* 0x00006c0001f17983 */ /* 0x001ea80000300800 */
[----:B------:R-:W-:Y:S04]  /*1300*/  STL [R1+0x70], R244 ;  /* 0x000070f401007387 */ /* 0x000fe80000100800 */
[----:B------:R-:W-:Y:S04]  /*1310*/  STL [R1+0x74], R245 ;  /* 0x000074f501007387 */ /* 0x000fe80000100800 */
[----:B------:R0:W-:Y:S04]  /*1320*/  STL [R1+0x78], R252 ;  /* 0x000078fc01007387 */ /* 0x0001e80000100800 */
[----:B0-----:R-:W3:Y:S04]  /*1330*/  LDL.LU R252, [R1+0x64] ;  /* 0x0000640001fc7983 */ /* 0x001ee80000300800 */
[----:B------:R0:W-:Y:S04]  /*1340*/  STL [R1+0x7c], R251 ;  /* 0x00007cfb01007387 */ /* 0x0001e80000100800 */
[----:B0-----:R-:W4:Y:S04]  /*1350*/  LDL.LU R251, [R1+0x68] ;  /* 0x0000680001fb7983 */ /* 0x001f280000300800 */
[----:B------:R-:W4:Y:S04]  /*1360*/  LDL.LU R245, [R1+0x50] ;  /* 0x0000500001f57983 */ /* 0x000f280000300800 */
[----:B------:R-:W4:Y:S04]  /*1370*/  LDL.LU R244, [R1+0x54] ;  /* 0x0000540001f47983 */ /* 0x000f280000300800 */
[----:B------:R-:W4:Y:S04]  /*1380*/  LDL.LU R232, [R1+0x58] ;  /* 0x0000580001e87983 */ /* 0x000f280000300800 */
[----:B------:R-:W4:Y:S04]  /*1390*/  LDL.LU R229, [R1+0x5c] ;  /* 0x00005c0001e57983 */ /* 0x000f280000300800 */
[----:B------:R-:W4:Y:S01]  /*13a0*/  LDL.LU R201, [R1+0x60] ;  /* 0x0000600001c97983 */ /* 0x000f220000300800 */
[----:B------:R-:W-:-:S02]  /*13b0*/  HADD2.F32 R224, -RZ, R196.H1_H1 ;  /* 0x300000c4ffe07230 */ /* 0x000fc40000004100 */
[--C-:B------:R-:W-:Y:S02]  /*13c0*/  HADD2.F32 R196, -RZ, R199.reuse.H0_H0 ;  /* 0x200000c7ffc47230 */ /* 0x100fe40000004100 */
[----:B------:R-:W-:Y:S02]  /*13d0*/  HADD2.F32 R199, -RZ, R199.H1_H1 ;  /* 0x300000c7ffc77230 */ /* 0x000fe40000004100 */
[C---:B------:R-:W-:Y:S01]  /*13e0*/  FADD.FTZ R194, -R0.reuse, R205 ;  /* 0x000000cd00c27221 */ /* 0x040fe20000010100 */
[----:B------:R-:W-:Y:S02]  /*13f0*/  HADD2.F32 R209, -RZ, R197.H0_H0 ;  /* 0x200000c5ffd17230 */ /* 0x000fe40000004100 */
[----:B------:R-:W-:Y:S02]  /*1400*/  HADD2.F32 R197, -RZ, R198.H0_H0 ;  /* 0x200000c6ffc57230 */ /* 0x000fe40000004100 */
[----:B------:R-:W-:Y:S01]  /*1410*/  FADD.FTZ R250, -R0, R199 ;  /* 0x000000c700fa7221 */ /* 0x000fe20000010100 */
[----:B------:R-:W-:-:S02]  /*1420*/  HADD2.F32 R225, -RZ, R192.H0_H0 ;  /* 0x200000c0ffe17230 */ /* 0x000fc40000004100 */
[----:B------:R-:W-:Y:S02]  /*1430*/  HADD2.F32 R230, -RZ, R192.H1_H1 ;  /* 0x300000c0ffe67230 */ /* 0x000fe40000004100 */
[C---:B------:R-:W-:Y:S01]  /*1440*/  FADD.FTZ R192, -R0.reuse, R19 ;  /* 0x0000001300c07221 */ /* 0x040fe20000010100 */
[----:B------:R-:W-:Y:S01]  /*1450*/  FMUL.FTZ R199, R249, R206 ;  /* 0x000000cef9c77220 */ /* 0x000fe20000410000 */
[----:B------:R-:W-:Y:S01]  /*1460*/  FADD.FTZ R19, -R0, R246 ;  /* 0x000000f600137221 */ /* 0x000fe20000010100 */
[----:B------:R-:W-:Y:S01]  /*1470*/  FMUL.FTZ R249, R194, UR30 ;  /* 0x0000001ec2f97c20 */ /* 0x000fe20008410000 */
[----:B------:R-:W-:Y:S01]  /*1480*/  FADD.FTZ R246, -R0, R197 ;  /* 0x000000c500f67221 */ /* 0x000fe20000010100 */
[----:B------:R-:W-:Y:S02]  /*1490*/  HADD2.F32 R194, -RZ, R65.H0_H0 ;  /* 0x20000041ffc27230 */ /* 0x000fe40000004100 */
[----:B------:R-:W-:Y:S01]  /*14a0*/  FMUL.FTZ R197, R192, UR30 ;  /* 0x0000001ec0c57c20 */ /* 0x000fe20008410000 */
[----:B------:R-:W-:-:S02]  /*14b0*/  HADD2.F32 R198, -RZ, R198.H1_H1 ;  /* 0x300000c6ffc67230 */ /* 0x000fc40000004100 */
[C---:B------:R-:W-:Y:S01]  /*14c0*/  FADD.FTZ R248, -R0.reuse, R196 ;  /* 0x000000c400f87221 */ /* 0x040fe20000010100 */
[----:B------:R-:W-:Y:S01]  /*14d0*/  FADD.FTZ R216, -R0, R227 ;  /* 0x000000e300d87221 */ /* 0x000fe20000010100 */
[----:B------:R-:W-:Y:S02]  /*14e0*/  HADD2.F32 R192, -RZ, R65.H1_H1 ;  /* 0x30000041ffc07230 */ /* 0x000fe40000004100 */
[-C--:B------:R-:W-:Y:S01]  /*14f0*/  FMUL.FTZ R196, R194, R23.reuse ;  /* 0x00000017c2c47220 */ /* 0x080fe20000410000 */
[----:B------:R-:W-:Y:S01]  /*1500*/  FADD.FTZ R166, R166, R23 ;  /* 0x00000017a6a67221 */ /* 0x000fe20000010000 */
[----:B------:R-:W-:Y:S01]  /*1510*/  FFMA.FTZ R86, R197, R23, R86 ;  /* 0x00000017c5567223 */ /* 0x000fe20000010056 */
[C---:B------:R-:W-:Y:S01]  /*1520*/  FADD.FTZ R205, -R0.reuse, R247 ;  /* 0x000000f700cd7221 */ /* 0x040fe20000010100 */
[C---:B------:R-:W-:Y:S01]  /*1530*/  FADD.FTZ R222, -R0.reuse, R240 ;  /* 0x000000f000de7221 */ /* 0x040fe20000010100 */
[----:B------:R-:W-:Y:S01]  /*1540*/  FADD.FTZ R227, -R0, R242 ;  /* 0x000000f200e37221 */ /* 0x000fe20000010100 */
[----:B------:R-:W-:-:S02]  /*1550*/  HADD2.F32 R23, -RZ, R66.H0_H0 ;  /* 0x20000042ff177230 */ /* 0x000fc40000004100 */
        /* <DEDUP_REMOVED lines=9> */
[----:B------:R-:W-:Y:S01]  /*15f0*/  FMUL.FTZ R0, R208, UR30 ;  /* 0x0000001ed0007c20 */ /* 0x000fe20008410000 */
[----:B------:R-:W-:Y:S01]  /*1600*/  FMUL.FTZ R194, R192, R22 ;  /* 0x00000016c0c27220 */ /* 0x000fe20000410000 */
[----:B------:R-:W-:Y:S01]  /*1610*/  FMUL.FTZ R192, R23, R21 ;  /* 0x0000001517c07220 */ /* 0x000fe20000410000 */
[----:B------:R-:W-:Y:S01]  /*1620*/  FADD.FTZ R164, R164, R206 ;  /* 0x000000cea4a47221 */ /* 0x000fe20000010000 */
[----:B------:R-:W-:Y:S01]  /*1630*/  FFMA.FTZ R84, R0, R206, R84 ;  /* 0x000000ce00547223 */ /* 0x000fe20000010054 */
[----:B------:R-:W-:Y:S01]  /*1640*/  FMUL.FTZ R23, R207, UR30 ;  /* 0x0000001ecf177c20 */ /* 0x000fe20008410000 */
[----:B------:R-:W-:Y:S01]  /*1650*/  HADD2.F32 R226, -RZ, R70.H0_H0 ;  /* 0x20000046ffe27230 */ /* 0x000fe20000004100 */
[----:B------:R0:W5:Y:S04]  /*1660*/  LDG.E.64 R206, desc[UR22][R6.64] ;  /* 0x0000001606ce7981 */ /* 0x000168000c1e1b00 */
[----:B------:R1:W5:Y:S01]  /*1670*/  LDG.E.64 R208, desc[UR22][R8.64] ;  /* 0x0000001608d07981 */ /* 0x000362000c1e1b00 */
[----:B0-----:R-:W-:Y:S01]  /*1680*/  FMUL.FTZ R7, R222, UR30 ;  /* 0x0000001ede077c20 */ /* 0x001fe20008410000 */
[----:B-1----:R-:W-:Y:S01]  /*1690*/  FMUL.FTZ R9, R202, UR30 ;  /* 0x0000001eca097c20 */ /* 0x002fe20008410000 */
[----:B------:R-:W-:-:S03]  /*16a0*/  FMUL.FTZ R8, R226, R220 ;  /* 0x000000dce2087220 */ /* 0x000fc60000410000 */
[----:B------:R-:W-:Y:S01]  /*16b0*/  FFMA.FTZ R96, R9, R220, R96 ;  /* 0x000000dc09607223 */ /* 0x000fe20000010060 */
[----:B--2---:R-:W-:Y:S01]  /*16c0*/  FADD.FTZ R241, R241, R236 ;  /* 0x000000ecf1f17221 */ /* 0x004fe20000010000 */
[----:B---3--:R-:W-:Y:S01]  /*16d0*/  FADD.FTZ R252, R252, R213 ;  /* 0x000000d5fcfc7221 */ /* 0x008fe20000010000 */
[----:B----4-:R-:W-:Y:S01]  /*16e0*/  FADD.FTZ R251, R251, R238 ;  /* 0x000000eefbfb7221 */ /* 0x010fe20000010000 */
[----:B------:R-:W-:-:S05]  /*16f0*/  FADD.FTZ R201, R201, R220 ;  /* 0x000000dcc9c97221 */ /* 0x000fca0000010000 */
[----:B------:R-:W-:Y:S04]  /*1700*/  STL [R1+0x60], R201 ;  /* 0x000060c901007387 */ /* 0x000fe80000100800 */
[----:B------:R-:W-:Y:S04]  /*1710*/  STL [R1+0x64], R252 ;  /* 0x000064fc01007387 */ /* 0x000fe80000100800 */
[----:B------:R-:W-:Y:S04]  /*1720*/  STL [R1+0x68], R251 ;  /* 0x000068fb01007387 */ /* 0x000fe80000100800 */
[----:B------:R0:W-:Y:S04]  /*1730*/  STL [R1+0x6c], R241 ;  /* 0x00006cf101007387 */ /* 0x0001e80000100800 */
[----:B0-----:R-:W2:Y:S04]  /*1740*/  LDL.LU R241, [R1+0x40] ;  /* 0x0000400001f17983 */ /* 0x001ea80000300800 */
[----:B------:R-:W3:Y:S04]  /*1750*/  LDL.LU R222, [R1+0x44] ;  /* 0x0000440001de7983 */ /* 0x000ee80000300800 */
[----:B------:R-:W4:Y:S01]  /*1760*/  LDL.LU R220, [R1+0x48] ;  /* 0x0000480001dc7983 */ /* 0x000f220000300800 */
[----:B------:R-:W-:-:S02]  /*1770*/  HADD2.F32 R198, -RZ, R64.H1_H1 ;  /* 0x30000040ffc67230 */ /* 0x000fc40000004100 */
[----:B------:R-:W-:Y:S01]  /*1780*/  FMUL.FTZ R195, R195, UR30 ;  /* 0x0000001ec3c37c20 */ /* 0x000fe20008410000 */
[----:B------:R-:W-:Y:S01]  /*1790*/  FMUL.FTZ R193, R193, UR30 ;  /* 0x0000001ec1c17c20 */ /* 0x000fe20008410000 */
[----:B------:R-:W-:Y:S01]  /*17a0*/  FADD.FTZ R167, R167, R22 ;  /* 0x00000016a7a77221 */ /* 0x000fe20000010000 */
[----:B------:R-:W-:Y:S01]  /*17b0*/  FADD.FTZ R165, R165, R204 ;  /* 0x000000cca5a57221 */ /* 0x000fe20000010000 */
[----:B------:R-:W-:Y:S01]  /*17c0*/  FFMA.FTZ R87, R195, R22, R87 ;  /* 0x00000016c3577223 */ /* 0x000fe20000010057 */
[-C--:B------:R-:W-:Y:S01]  /*17d0*/  FMUL.FTZ R198, R198, R204.reuse ;  /* 0x000000ccc6c67220 */ /* 0x080fe20000410000 */
[----:B------:R-:W-:Y:S01]  /*17e0*/  FFMA.FTZ R85, R249, R204, R85 ;  /* 0x000000ccf9557223 */ /* 0x000fe20000010055 */
[----:B------:R-:W-:Y:S02]  /*17f0*/  HADD2.F32 R22, -RZ, R66.H1_H1 ;  /* 0x30000042ff167230 */ /* 0x000fe40000004100 */
[----:B------:R-:W-:Y:S01]  /*1800*/  FFMA.FTZ R88, R193, R21, R88 ;  /* 0x00000015c1587223 */ /* 0x000fe20000010058 */
[----:B------:R-:W-:-:S02]  /*1810*/  HADD2.F32 R204, -RZ, R67.H0_H0 ;  /* 0x20000043ffcc7230 */ /* 0x000fc40000004100 */
[----:B------:R-:W-:Y:S01]  /*1820*/  FMUL.FTZ R21, R205, UR30 ;  /* 0x0000001ecd157c20 */ /* 0x000fe20008410000 */
[----:B------:R-:W-:Y:S02]  /*1830*/  HADD2.F32 R205, -RZ, R67.H1_H1 ;  /* 0x30000043ffcd7230 */ /* 0x000fe40000004100 */
[-C--:B------:R-:W-:Y:S01]  /*1840*/  FMUL.FTZ R22, R22, R20.reuse ;  /* 0x0000001416167220 */ /* 0x080fe20000410000 */
[----:B------:R-:W-:Y:S01]  /*1850*/  FFMA.FTZ R89, R23, R20, R89 ;  /* 0x0000001417597223 */ /* 0x000fe20000010059 */
[-C--:B------:R-:W-:Y:S01]  /*1860*/  FMUL.FTZ R20, R204, R18.reuse ;  /* 0x00000012cc147220 */ /* 0x080fe20000410000 */
[----:B------:R-:W-:Y:S01]  /*1870*/  FFMA.FTZ R90, R21, R18, R90 ;  /* 0x00000012155a7223 */ /* 0x000fe2000001005a */
[----:B------:R-:W-:Y:S01]  /*1880*/  FMUL.FTZ R19, R19, UR30 ;  /* 0x0000001e13137c20 */ /* 0x000fe20008410000 */
[--C-:B------:R-:W-:Y:S02]  /*1890*/  HADD2.F32 R204, -RZ, R68.reuse.H0_H0 ;  /* 0x20000044ffcc7230 */ /* 0x100fe40000004100 */
[----:B------:R-:W-:Y:S01]  /*18a0*/  FMUL.FTZ R18, R205, R16 ;  /* 0x00000010cd127220 */ /* 0x000fe20000410000 */
[----:B------:R-:W-:Y:S01]  /*18b0*/  FMUL.FTZ R17, R17, UR30 ;  /* 0x0000001e11117c20 */ /* 0x000fe20008410000 */
[----:B------:R-:W-:-:S02]  /*18c0*/  HADD2.F32 R205, -RZ, R68.H1_H1 ;  /* 0x30000044ffcd7230 */ /* 0x000fc40000004100 */
[----:B------:R-:W-:Y:S01]  /*18d0*/  FFMA.FTZ R91, R19, R16, R91 ;  /* 0x00000010135b7223 */ /* 0x000fe2000001005b */
[-C--:B------:R-:W-:Y:S01]  /*18e0*/  FMUL.FTZ R16, R204, R14.reuse ;  /* 0x0000000ecc107220 */ /* 0x080fe20000410000 */
[----:B------:R-:W-:Y:S01]  /*18f0*/  FFMA.FTZ R92, R17, R14, R92 ;  /* 0x0000000e115c7223 */ /* 0x000fe2000001005c */
[----:B------:R-:W-:Y:S01]  /*1900*/  FMUL.FTZ R15, R15, UR30 ;  /* 0x0000001e0f0f7c20 */ /* 0x000fe20008410000 */
[--C-:B------:R-:W-:Y:S02]  /*1910*/  HADD2.F32 R204, -RZ, R69.reuse.H0_H0 ;  /* 0x20000045ffcc7230 */ /* 0x100fe40000004100 */
[-C--:B------:R-:W-:Y:S01]  /*1920*/  FMUL.FTZ R14, R205, R12.reuse ;  /* 0x0000000ccd0e7220 */ /* 0x080fe20000410000 */
[----:B------:R-:W-:Y:S02]  /*1930*/  HADD2.F32 R205, -RZ, R69.H1_H1 ;  /* 0x30000045ffcd7230 */ /* 0x000fe40000004100 */
[----:B------:R-:W-:Y:S01]  /*1940*/  FMUL.FTZ R13, R13, UR30 ;  /* 0x0000001e0d0d7c20 */ /* 0x000fe20008410000 */
[----:B------:R-:W-:Y:S01]  /*1950*/  FFMA.FTZ R93, R15, R12, R93 ;  /* 0x0000000c0f5d7223 */ /* 0x000fe2000001005d */
[----:B------:R-:W-:Y:S01]  /*1960*/  FMUL.FTZ R12, R11, UR30 ;  /* 0x0000001e0b0c7c20 */ /* 0x000fe20008410000 */
[-C--:B------:R-:W-:Y:S01]  /*1970*/  FMUL.FTZ R11, R204, R10.reuse ;  /* 0x0000000acc0b7220 */ /* 0x080fe20000410000 */
[----:B------:R-:W-:Y:S01]  /*1980*/  FFMA.FTZ R94, R13, R10, R94 ;  /* 0x0000000a0d5e7223 */ /* 0x000fe2000001005e */
[----:B------:R-:W-:Y:S01]  /*1990*/  FMUL.FTZ R10, R205, R203 ;  /* 0x000000cbcd0a7220 */ /* 0x000fe20000410000 */
[--C-:B------:R-:W-:Y:S01]  /*19a0*/  HADD2.F32 R201, -RZ, R180.reuse.H0_H0 ;  /* 0x200000b4ffc97230 */ /* 0x100fe20000004100 */
[----:B------:R0:W5:Y:S01]  /*19b0*/  LDG.E.64 R204, desc[UR22][R4.64] ;  /* 0x0000001604cc7981 */ /* 0x000162000c1e1b00 */
[----:B------:R-:W-:-:S02]  /*19c0*/  HADD2.F32 R180, -RZ, R180.H1_H1 ;  /* 0x300000b4ffb47230 */ /* 0x000fc40000004100 */
[----:B------:R-:W-:Y:S01]  /*19d0*/  FMUL.FTZ R214, R214, UR30 ;  /* 0x0000001ed6d67c20 */ /* 0x000fe20008410000 */
[----:B------:R-:W4:Y:S01]  /*19e0*/  LDL.LU R226, [R1+0x4c] ;  /* 0x00004c0001e27983 */ /* 0x000f220000300800 */
[----:B0-----:R-:W-:Y:S01]  /*19f0*/  FMUL.FTZ R4, R212, UR30 ;  /* 0x0000001ed4047c20 */ /* 0x001fe20008410000 */
[----:B------:R-:W-:Y:S02]  /*1a00*/  HADD2.F32 R212, -RZ, R72.H1_H1 ;  /* 0x30000048ffd47230 */ /* 0x000fe40000004100 */
[----:B------:R-:W-:Y:S01]  /*1a10*/  FADD.FTZ R244, R244, R180 ;  /* 0x000000b4f4f47221 */ /* 0x000fe20000010000 */
[-C--:B------:R-:W-:Y:S02]  /*1a20*/  FFMA.FTZ R101, R214, R180.reuse, R101 ;  /* 0x000000b4d6657223 */ /* 0x080fe40000010065 */
[----:B------:R-:W-:Y:S01]  /*1a30*/  FMUL.FTZ R212, R212, R180 ;  /* 0x000000b4d4d47220 */ /* 0x000fe20000410000 */
[----:B------:R-:W-:Y:S02]  /*1a40*/  HADD2.F32 R180, -RZ, R181.H0_H0 ;  /* 0x200000b5ffb47230 */ /* 0x000fe40000004100 */
[----:B------:R-:W-:Y:S01]  /*1a50*/  FADD.FTZ R245, R245, R201 ;  /* 0x000000c9f5f57221 */ /* 0x000fe20000010000 */
[----:B------:R-:W-:-:S02]  /*1a60*/  HADD2.F32 R224, -RZ, R70.H1_H1 ;  /* 0x30000046ffe07230 */ /* 0x000fc40000004100 */
[----:B------:R-:W-:Y:S02]  /*1a70*/  FADD.FTZ R232, R232, R180 ;  /* 0x000000b4e8e87221 */ /* 0x000fe40000010000 */
[----:B------:R-:W-:Y:S01]  /*1a80*/  STL [R1+0x50], R245 ;  /* 0x000050f501007387 */ /* 0x000fe20000100800 */
[----:B------:R-:W-:Y:S01]  /*1a90*/  FMUL.FTZ R6, R224, R213 ;  /* 0x000000d5e0067220 */ /* 0x000fe20000410000 */
[----:B------:R-:W-:Y:S02]  /*1aa0*/  HADD2.F32 R200, -RZ, R72.H0_H0 ;  /* 0x20000048ffc87230 */ /* 0x000fe40000004100 */
[----:B------:R-:W-:Y:S01]  /*1ab0*/  STL [R1+0x54], R244 ;  /* 0x000054f401007387 */ /* 0x000fe20000100800 */
[----:B------:R-:W-:-:S03]  /*1ac0*/  HADD2.F32 R181, -RZ, R181.H1_H1 ;  /* 0x300000b5ffb57230 */ /* 0x000fc60000004100 */
[----:B------:R-:W-:Y:S01]  /*1ad0*/  STL [R1+0x58], R232 ;  /* 0x000058e801007387 */ /* 0x000fe20000100800 */
[----:B------:R-:W-:-:S03]  /*1ae0*/  FMUL.FTZ R215, R215, UR30 ;  /* 0x0000001ed7d77c20 */ /* 0x000fc60008410000 */
[----:B------:R-:W4:Y:S01]  /*1af0*/  LDL.LU R224, [R1+0x30] ;  /* 0x0000300001e07983 */ /* 0x000f220000300800 */
[----:B------:R-:W-:Y:S01]  /*1b00*/  FFMA.FTZ R97, R7, R213, R97 ;  /* 0x000000d507617223 */ /* 0x000fe20000010061 */
[-C--:B------:R-:W-:Y:S01]  /*1b10*/  FMUL.FTZ R213, R200, R201.reuse ;  /* 0x000000c9c8d57220 */ /* 0x080fe20000410000 */
[----:B------:R-:W-:Y:S01]  /*1b20*/  FFMA.FTZ R100, R215, R201, R100 ;  /* 0x000000c9d7647223 */ /* 0x000fe20000010064 */
[--C-:B------:R-:W-:Y:S02]  /*1b30*/  HADD2.F32 R200, -RZ, R73.reuse.H0_H0 ;  /* 0x20000049ffc87230 */ /* 0x100fe40000004100 */
[----:B------:R-:W-:Y:S01]  /*1b40*/  FADD.FTZ R229, R229, R181 ;  /* 0x000000b5e5e57221 */ /* 0x000fe20000010000 */
[----:B------:R-:W-:Y:S02]  /*1b50*/  FMUL.FTZ R201, R216, UR30 ;  /* 0x0000001ed8c97c20 */ /* 0x000fe40008410000 */
[-C--:B------:R-:W-:Y:S02]  /*1b60*/  FMUL.FTZ R200, R200, R180.reuse ;  /* 0x000000b4c8c87220 */ /* 0x080fe40000410000 */
[----:B------:R-:W-:Y:S01]  /*1b70*/  FFMA.FTZ R102, R201, R180, R102 ;  /* 0x000000b4c9667223 */ /* 0x000fe20000010066 */
[----:B------:R0:W-:Y:S01]  /*1b80*/  STL [R1+0x5c], R229 ;  /* 0x00005ce501007387 */ /* 0x0001e20000100800 */
[----:B------:R-:W-:-:S02]  /*1b90*/  HADD2.F32 R180, -RZ, R73.H1_H1 ;  /* 0x30000049ffb47230 */ /* 0x000fc40000004100 */
[----:B------:R-:W-:Y:S01]  /*1ba0*/  FMUL.FTZ R219, R219, UR30 ;  /* 0x0000001edbdb7c20 */ /* 0x000fe20008410000 */
[----:B------:R-:W-:Y:S01]  /*1bb0*/  FFMA.FTZ R95, R12, R203, R95 ;  /* 0x000000cb0c5f7223 */ /* 0x000fe2000001005f */
[----:B------:R-:W-:Y:S01]  /*1bc0*/  FMUL.FTZ R5, R218, UR30 ;  /* 0x0000001eda057c20 */ /* 0x000fe20008410000 */
[----:B------:R1:W5:Y:S04]  /*1bd0*/  LDG.E.64 R202, desc[UR22][R2.64] ;  /* 0x0000001602ca7981 */ /* 0x000368000c1e1b00 */
[----:B0-----:R-:W4:Y:S01]  /*1be0*/  LDL.LU R229, [R1+0x34] ;  /* 0x0000340001e57983 */ /* 0x001f220000300800 */
[-C--:B------:R-:W-:Y:S01]  /*1bf0*/  FMUL.FTZ R218, R180, R181.reuse ;  /* 0x000000b5b4da7220 */ /* 0x080fe20000410000 */
[----:B------:R-:W-:Y:S01]  /*1c00*/  FFMA.FTZ R103, R219, R181, R103 ;  /* 0x000000b5db677223 */ /* 0x000fe20000010067 */
[----:B------:R-:W-:-:S02]  /*1c10*/  HADD2.F32 R180, -RZ, R182.H0_H0 ;  /* 0x200000b6ffb47230 */ /* 0x000fc40000004100 */
[----:B-1----:R-:W-:Y:S02]  /*1c20*/  HADD2.F32 R3, -RZ, R71.H0_H0 ;  /* 0x20000047ff037230 */ /* 0x002fe40000004100 */
[----:B------:R-:W-:Y:S01]  /*1c30*/  FMUL.FTZ R217, R217, UR30 ;  /* 0x0000001ed9d97c20 */ /* 0x000fe20008410000 */
[----:B------:R-:W-:Y:S02]  /*1c40*/  HADD2.F32 R181, -RZ, R74.H0_H0 ;  /* 0x2000004affb57230 */ /* 0x000fe40000004100 */
[----:B------:R-:W-:Y:S02]  /*1c50*/  HADD2.F32 R182, -RZ, R182.H1_H1 ;  /* 0x300000b6ffb67230 */ /* 0x000fe40000004100 */
[-C--:B------:R-:W-:Y:S01]  /*1c60*/  FMUL.FTZ R3, R3, R238.reuse ;  /* 0x000000ee03037220 */ /* 0x080fe20000410000 */
[----:B------:R-:W-:Y:S01]  /*1c70*/  FFMA.FTZ R98, R5, R238, R98 ;  /* 0x000000ee05627223 */ /* 0x000fe20000010062 */
[-C--:B------:R-:W-:Y:S01]  /*1c80*/  FFMA.FTZ R104, R217, R180.reuse, R104 ;  /* 0x000000b4d9687223 */ /* 0x080fe20000010068 */
[----:B------:R-:W4:Y:S01]  /*1c90*/  LDL.LU R238, [R1+0x38] ;  /* 0x0000380001ee7983 */ /* 0x000f220000300800 */
[----:B------:R-:W-:-:S03]  /*1ca0*/  FMUL.FTZ R216, R181, R180 ;  /* 0x000000b4b5d87220 */ /* 0x000fc60000410000 */
[----:B------:R-:W4:Y:S01]  /*1cb0*/  LDL.LU R232, [R1+0x3c] ;  /* 0x00003c0001e87983 */ /* 0x000f220000300800 */
[----:B------:R-:W-:Y:S02]  /*1cc0*/  HADD2.F32 R2, -RZ, R71.H1_H1 ;  /* 0x30000047ff027230 */ /* 0x000fe40000004100 */
[----:B------:R-:W-:-:S03]  /*1cd0*/  FFMA.FTZ R99, R4, R236, R99 ;  /* 0x000000ec04637223 */ /* 0x000fc60000010063 */
[----:B------:R-:W-:Y:S01]  /*1ce0*/  FMUL.FTZ R2, R2, R236 ;  /* 0x000000ec02027220 */ /* 0x000fe20000410000 */
[----:B------:R-:W-:-:S04]  /*1cf0*/  FMUL.FTZ R223, R223, UR30 ;  /* 0x0000001edfdf7c20 */ /* 0x000fc80008410000 */
[-C--:B------:R-:W-:Y:S01]  /*1d00*/  FFMA.FTZ R105, R223, R182.reuse, R105 ;  /* 0x000000b6df697223 */ /* 0x080fe20000010069 */
[----:B--2---:R-:W-:Y:S01]  /*1d10*/  FADD.FTZ R241, R241, R180 ;  /* 0x000000b4f1f17221 */ /* 0x004fe20000010000 */
[----:B------:R-:W-:Y:S02]  /*1d20*/  HADD2.F32 R180, -RZ, R74.H1_H1 ;  /* 0x3000004affb47230 */ /* 0x000fe40000004100 */
[----:B---3--:R-:W-:Y:S02]  /*1d30*/  FADD.FTZ R222, R222, R182 ;  /* 0x000000b6dede7221 */ /* 0x008fe40000010000 */
[----:B------:R-:W-:Y:S04]  /*1d40*/  STL [R1+0x40], R241 ;  /* 0x000040f101007387 */ /* 0x000fe80000100800 */
[----:B------:R0:W-:Y:S02]  /*1d50*/  STL [R1+0x44], R222 ;  /* 0x000044de01007387 */ /* 0x0001e40000100800 */
[----:B0-----:R-:W-:Y:S01]  /*1d60*/  FMUL.FTZ R222, R180, R182 ;  /* 0x000000b6b4de7220 */ /* 0x001fe20000410000 */
[----:B------:R-:W-:-:S05]  /*1d70*/  HADD2.F32 R180, -RZ, R183.H0_H0 ;  /* 0x200000b7ffb47230 */ /* 0x000fca0000004100 */
[----:B----4-:R-:W-:-:S05]  /*1d80*/  FADD.FTZ R220, R220, R180 ;  /* 0x000000b4dcdc7221 */ /* 0x010fca0000010000 */
[----:B------:R0:W-:Y:S04]  /*1d90*/  STL [R1+0x48], R220 ;  /* 0x000048dc01007387 */ /* 0x0001e80000100800 */
[----:B------:R-:W2:Y:S04]  /*1da0*/  LDL.LU R236, [R1+0x20] ;  /* 0x0000200001ec7983 */ /* 0x000ea80000300800 */
[----:B------:R-:W3:Y:S04]  /*1db0*/  LDL.LU R244, [R1+0x24] ;  /* 0x0000240001f47983 */ /* 0x000ee80000300800 */
[----:B------:R-:W4:Y:S01]  /*1dc0*/  LDL.LU R182, [R1+0x28] ;  /* 0x0000280001b67983 */ /* 0x000f220000300800 */
[----:B------:R-:W-:-:S02]  /*1dd0*/  HADD2.F32 R181, -RZ, R75.H0_H0 ;  /* 0x2000004bffb57230 */ /* 0x000fc40000004100 */
[----:B------:R-:W-:Y:S01]  /*1de0*/  FMUL.FTZ R221, R221, UR30 ;  /* 0x0000001edddd7c20 */ /* 0x000fe20008410000 */
[----:B------:R-:W-:-:S03]  /*1df0*/  HADD2.F32 R183, -RZ, R183.H1_H1 ;  /* 0x300000b7ffb77230 */ /* 0x000fc60000004100 */
[-C--:B------:R-:W-:Y:S01]  /*1e00*/  FFMA.FTZ R106, R221, R180.reuse, R106 ;  /* 0x000000b4dd6a7223 */ /* 0x080fe2000001006a */
[----:B0-----:R-:W-:Y:S01]  /*1e10*/  FMUL.FTZ R220, R181, R180 ;  /* 0x000000b4b5dc7220 */ /* 0x001fe20000410000 */
[----:B------:R-:W-:Y:S01]  /*1e20*/  FADD.FTZ R226, R226, R183 ;  /* 0x000000b7e2e27221 */ /* 0x000fe20000010000 */
[----:B------:R-:W-:-:S04]  /*1e30*/  HADD2.F32 R180, -RZ, R75.H1_H1 ;  /* 0x3000004bffb47230 */ /* 0x000fc80000004100 */
[----:B------:R0:W-:Y:S01]  /*1e40*/  STL [R1+0x4c], R226 ;  /* 0x00004ce201007387 */ /* 0x0001e20000100800 */
[----:B------:R-:W-:Y:S02]  /*1e50*/  HADD2.F32 R181, -RZ, R76.H0_H0 ;  /* 0x2000004cffb57230 */ /* 0x000fe40000004100 */
[----:B------:R-:W-:Y:S01]  /*1e60*/  FMUL.FTZ R225, R225, UR30 ;  /* 0x0000001ee1e17c20 */ /* 0x000fe20008410000 */
[----:B0-----:R-:W-:Y:S01]  /*1e70*/  FMUL.FTZ R226, R180, R183 ;  /* 0x000000b7b4e27220 */ /* 0x001fe20000410000 */
[----:B------:R-:W-:-:S05]  /*1e80*/  HADD2.F32 R180, -RZ, R184.H0_H0 ;  /* 0x200000b8ffb47230 */ /* 0x000fca0000004100 */
[----:B------:R-:W-:Y:S01]  /*1e90*/  FFMA.FTZ R108, R225, R180, R108 ;  /* 0x000000b4e16c7223 */ /* 0x000fe2000001006c */
[----:B------:R-:W-:-:S05]  /*1ea0*/  FADD.FTZ R224, R224, R180 ;  /* 0x000000b4e0e07221 */ /* 0x000fca0000010000 */
[----:B------:R0:W-:Y:S01]  /*1eb0*/  STL [R1+0x30], R224 ;  /* 0x000030e001007387 */ /* 0x0001e20000100800 */
[----:B------:R-:W-:Y:S01]  /*1ec0*/  FMUL.FTZ R230, R230, UR30 ;  /* 0x0000001ee6e67c20 */ /* 0x000fe20008410000 */
[----:B0-----:R-:W-:Y:S01]  /*1ed0*/  FMUL.FTZ R224, R181, R180 ;  /* 0x000000b4b5e07220 */ /* 0x001fe20000410000 */
[----:B------:R-:W-:Y:S02]  /*1ee0*/  HADD2.F32 R180, -RZ, R184.H1_H1 ;  /* 0x300000b8ffb47230 */ /* 0x000fe40000004100 */
[----:B------:R-:W-:-:S03]  /*1ef0*/  HADD2.F32 R181, -RZ, R76.H1_H1 ;  /* 0x3000004cffb57230 */ /* 0x000fc60000004100 */
[----:B------:R-:W-:Y:S01]  /*1f00*/  FADD.FTZ R229, R229, R180 ;  /* 0x000000b4e5e57221 */ /* 0x000fe20000010000 */
[----:B------:R-:W-:Y:S01]  /*1f10*/  FFMA.FTZ R109, R230, R180, R109 ;  /* 0x000000b4e66d7223 */ /* 0x000fe2000001006d */
[----:B------:R-:W-:-:S03]  /*1f20*/  FMUL.FTZ R228, R228, UR30 ;  /* 0x0000001ee4e47c20 */ /* 0x000fc60008410000 */
[----:B------:R0:W-:Y:S02]  /*1f30*/  STL [R1+0x34], R229 ;  /* 0x000034e501007387 */ /* 0x0001e40000100800 */
[----:B0-----:R-:W-:Y:S01]  /*1f40*/  FMUL.FTZ R229, R181, R180 ;  /* 0x000000b4b5e57220 */ /* 0x001fe20000410000 */
[----:B------:R-:W-:Y:S02]  /*1f50*/  HADD2.F32 R180, -RZ, R185.H0_H0 ;  /* 0x200000b9ffb47230 */ /* 0x000fe40000004100 */
[----:B------:R-:W-:-:S03]  /*1f60*/  HADD2.F32 R181, -RZ, R77.H0_H0 ;  /* 0x2000004dffb57230 */ /* 0x000fc60000004100 */
[----:B------:R-:W-:Y:S01]  /*1f70*/  FADD.FTZ R238, R238, R180 ;  /* 0x000000b4eeee7221 */ /* 0x000fe20000010000 */
[-C--:B------:R-:W-:Y:S01]  /*1f80*/  FFMA.FTZ R110, R228, R180.reuse, R110 ;  /* 0x000000b4e46e7223 */ /* 0x080fe2000001006e */
[----:B------:R-:W-:Y:S01]  /*1f90*/  FMUL.FTZ R184, R181, R180 ;  /* 0x000000b4b5b87220 */ /* 0x000fe20000410000 */
[----:B------:R-:W-:Y:S02]  /*1fa0*/  HADD2.F32 R180, -RZ, R185.H1_H1 ;  /* 0x300000b9ffb47230 */ /* 0x000fe40000004100 */
[----:B------:R-:W-:Y:S01]  /*1fb0*/  FMUL.FTZ R233, R233, UR30 ;  /* 0x0000001ee9e97c20 */ /* 0x000fe20008410000 */
[----:B------:R0:W-:Y:S01]  /*1fc0*/  STL [R1+0x38], R238 ;  /* 0x000038ee01007387 */ /* 0x0001e20000100800 */
[----:B------:R-:W-:Y:S02]  /*1fd0*/  HADD2.F32 R181, -RZ, R77.H1_H1 ;  /* 0x3000004dffb57230 */ /* 0x000fe40000004100 */
[----:B------:R-:W-:Y:S01]  /*1fe0*/  FADD.FTZ R232, R232, R180 ;  /* 0x000000b4e8e87221 */ /* 0x000fe20000010000 */
[-C--:B------:R-:W-:Y:S01]  /*1ff0*/  FFMA.FTZ R111, R233, R180.reuse, R111 ;  /* 0x000000b4e96f7223 */ /* 0x080fe2000001006f */
[----:B0-----:R-:W4:Y:S04]  /*2000*/  LDL.LU R238, [R1+0x2c] ;  /* 0x00002c0001ee7983 */ /* 0x001f280000300800 */
[----:B------:R-:W4:Y:S04]  /*2010*/  LDL.LU R251, [R1+0x10] ;  /* 0x0000100001fb7983 */ /* 0x000f280000300800 */
[----:B------:R-:W4:Y:S04]  /*2020*/  LDL.LU R241, [R1+0x14] ;  /* 0x0000140001f17983 */ /* 0x000f280000300800 */
[----:B------:R0:W-:Y:S01]  /*2030*/  STL [R1+0x3c], R232 ;  /* 0x00003ce801007387 */ /* 0x0001e20000100800 */
[----:B------:R-:W-:Y:S01]  /*2040*/  FMUL.FTZ R231, R231, UR30 ;  /* 0x0000001ee7e77c20 */ /* 0x000fe20008410000 */
[----:B0-----:R-:W-:Y:S01]  /*2050*/  FMUL.FTZ R232, R181, R180 ;  /* 0x000000b4b5e87220 */ /* 0x001fe20000410000 */
[----:B------:R-:W-:-:S02]  /*2060*/  HADD2.F32 R180, -RZ, R186.H0_H0 ;  /* 0x200000baffb47230 */ /* 0x000fc40000004100 */
[----:B------:R-:W-:-:S03]  /*2070*/  HADD2.F32 R181, -RZ, R78.H0_H0 ;  /* 0x2000004effb57230 */ /* 0x000fc60000004100 */
[-C--:B------:R-:W-:Y:S02]  /*2080*/  FFMA.FTZ R112, R231, R180.reuse, R112 ;  /* 0x000000b4e7707223 */ /* 0x080fe40000010070 */
[----:B------:R-:W-:Y:S01]  /*2090*/  FMUL.FTZ R185, R181, R180 ;  /* 0x000000b4b5b97220 */ /* 0x000fe20000410000 */
[----:B------:R-:W-:Y:S02]  /*20a0*/  HADD2.F32 R181, -RZ, R78.H1_H1 ;  /* 0x3000004effb57230 */ /* 0x000fe40000004100 */
[----:B--2---:R-:W-:Y:S01]  /*20b0*/  FADD.FTZ R236, R236, R180 ;  /* 0x000000b4ecec7221 */ /* 0x004fe20000010000 */
[----:B------:R-:W-:-:S04]  /*20c0*/  HADD2.F32 R180, -RZ, R186.H1_H1 ;  /* 0x300000baffb47230 */ /* 0x000fc80000004100 */
[----:B------:R0:W-:Y:S01]  /*20d0*/  STL [R1+0x20], R236 ;  /* 0x000020ec01007387 */ /* 0x0001e20000100800 */
[----:B---3--:R-:W-:Y:S01]  /*20e0*/  FADD.FTZ R244, R244, R180 ;  /* 0x000000b4f4f47221 */ /* 0x008fe20000010000 */
[----:B0-----:R-:W-:Y:S01]  /*20f0*/  FMUL.FTZ R236, R235, UR30 ;  /* 0x0000001eebec7c20 */ /* 0x001fe20008410000 */
[----:B------:R-:W-:-:S03]  /*2100*/  FMUL.FTZ R235, R181, R180 ;  /* 0x000000b4b5eb7220 */ /* 0x000fc60000410000 */
[----:B------:R-:W-:Y:S01]  /*2110*/  FFMA.FTZ R113, R236, R180, R113 ;  /* 0x000000b4ec717223 */ /* 0x000fe20000010071 */
[----:B------:R-:W-:Y:S01]  /*2120*/  HADD2.F32 R180, -RZ, R187.H0_H0 ;  /* 0x200000bbffb47230 */ /* 0x000fe20000004100 */
[----:B------:R0:W-:Y:S04]  /*2130*/  STL [R1+0x24], R244 ;  /* 0x000024f401007387 */ /* 0x0001e80000100800 */
[----:B----4-:R-:W-:-:S05]  /*2140*/  FADD.FTZ R182, R182, R180 ;  /* 0x000000b4b6b67221 */ /* 0x010fca0000010000 */
[----:B------:R-:W-:Y:S04]  /*2150*/  STL [R1+0x28], R182 ;  /* 0x000028b601007387 */ /* 0x000fe80000100800 */
[----:B------:R-:W2:Y:S04]  /*2160*/  LDL.LU R245, [R1+0x18] ;  /* 0x0000180001f57983 */ /* 0x000ea80000300800 */
[----:B0-----:R-:W3:Y:S01]  /*2170*/  LDL.LU R244, [R1+0x1c] ;  /* 0x00001c0001f47983 */ /* 0x001ee20000300800 */
[----:B------:R-:W-:Y:S01]  /*2180*/  FMUL.FTZ R227, R227, UR30 ;  /* 0x0000001ee3e37c20 */ /* 0x000fe20008410000 */
[----:B------:R-:W-:-:S03]  /*2190*/  FMUL.FTZ R234, R234, UR30 ;  /* 0x0000001eeaea7c20 */ /* 0x000fc60008410000 */
[----:B------:R-:W-:Y:S01]  /*21a0*/  FFMA.FTZ R107, R227, R183, R107 ;  /* 0x000000b7e36b7223 */ /* 0x000fe2000001006b */
[----:B------:R-:W-:Y:S02]  /*21b0*/  HADD2.F32 R183, -RZ, R79.H0_H0 ;  /* 0x2000004fffb77230 */ /* 0x000fe40000004100 */
[----:B------:R-:W-:-:S03]  /*21c0*/  FFMA.FTZ R114, R234, R180, R114 ;  /* 0x000000b4ea727223 */ /* 0x000fc60000010072 */
[----:B------:R-:W-:Y:S01]  /*21d0*/  FMUL.FTZ R186, R183, R180 ;  /* 0x000000b4b7ba7220 */ /* 0x000fe20000410000 */
[----:B------:R-:W-:Y:S02]  /*21e0*/  HADD2.F32 R180, -RZ, R187.H1_H1 ;  /* 0x300000bbffb47230 */ /* 0x000fe40000004100 */
[----:B------:R-:W-:Y:S01]  /*21f0*/  FMUL.FTZ R239, R239, UR30 ;  /* 0x0000001eefef7c20 */ /* 0x000fe20008410000 */
[----:B------:R-:W-:Y:S02]  /*2200*/  HADD2.F32 R183, -RZ, R79.H1_H1 ;  /* 0x3000004fffb77230 */ /* 0x000fe40000004100 */
[----:B------:R-:W-:Y:S01]  /*2210*/  FMUL.FTZ R237, R237, UR30 ;  /* 0x0000001eeded7c20 */ /* 0x000fe20008410000 */
[----:B------:R-:W-:Y:S01]  /*2220*/  FFMA.FTZ R115, R239, R180, R115 ;  /* 0x000000b4ef737223 */ /* 0x000fe20000010073 */
[----:B------:R-:W-:Y:S01]  /*2230*/  FMUL.FTZ R242, R242, UR30 ;  /* 0x0000001ef2f27c20 */ /* 0x000fe20008410000 */
[----:B------:R-:W-:Y:S01]  /*2240*/  FMUL.FTZ R240, R240, UR30 ;  /* 0x0000001ef0f07c20 */ /* 0x000fe20008410000 */
[----:B------:R-:W-:-:S05]  /*2250*/  FADD.FTZ R238, R238, R180 ;  /* 0x000000b4eeee7221 */ /* 0x000fca0000010000 */
        /* <DEDUP_REMOVED lines=8> */
[----:B------:R-:W-:-:S03]  /*22e0*/  HADD2.F32 R183, -RZ, R80.H1_H1 ;  /* 0x30000050ffb77230 */ /* 0x000fc60000004100 */
[----:B------:R-:W-:Y:S01]  /*22f0*/  FADD.FTZ R241, R241, R180 ;  /* 0x000000b4f1f17221 */ /* 0x000fe20000010000 */
[----:B------:R-:W-:Y:S01]  /*2300*/  STL [R1+0x10], R251 ;  /* 0x000010fb01007387 */ /* 0x000fe20000100800 */
[----:B------:R-:W-:-:S03]  /*2310*/  FFMA.FTZ R117, R242, R180, R117 ;  /* 0x000000b4f2757223 */ /* 0x000fc60000010075 */
[----:B------:R0:W-:Y:S02]  /*2320*/  STL [R1+0x14], R241 ;  /* 0x000014f101007387 */ /* 0x0001e40000100800 */
[----:B0-----:R-:W-:Y:S01]  /*2330*/  FMUL.FTZ R241, R183, R180 ;  /* 0x000000b4b7f17220 */ /* 0x001fe20000410000 */
[----:B------:R-:W-:Y:S02]  /*2340*/  HADD2.F32 R180, -RZ, R189.H0_H0 ;  /* 0x200000bdffb47230 */ /* 0x000fe40000004100 */
[----:B------:R-:W-:-:S03]  /*2350*/  HADD2.F32 R183, -RZ, R81.H0_H0 ;  /* 0x20000051ffb77230 */ /* 0x000fc60000004100 */
[-C--:B------:R-:W-:Y:S02]  /*2360*/  FFMA.FTZ R118, R240, R180.reuse, R118 ;  /* 0x000000b4f0767223 */ /* 0x080fe40000010076 */
[----:B------:R-:W-:Y:S01]  /*2370*/  FMUL.FTZ R188, R183, R180 ;  /* 0x000000b4b7bc7220 */ /* 0x000fe20000410000 */
[----:B--2---:R-:W-:Y:S01]  /*2380*/  FADD.FTZ R245, R245, R180 ;  /* 0x000000b4f5f57221 */ /* 0x004fe20000010000 */
[----:B------:R-:W-:-:S04]  /*2390*/  HADD2.F32 R180, -RZ, R189.H1_H1 ;  /* 0x300000bdffb47230 */ /* 0x000fc80000004100 */
[----:B------:R0:W-:Y:S04]  /*23a0*/  STL [R1+0x18], R245 ;  /* 0x000018f501007387 */ /* 0x0001e80000100800 */
[----:B------:R-:W2:Y:S01]  /*23b0*/  LDL.LU R189, [R1] ;  /* 0x0000000001bd7983 */ /* 0x000ea20000300800 */
[----:B---3--:R-:W-:-:S03]  /*23c0*/  FADD.FTZ R244, R244, R180 ;  /* 0x000000b4f4f47221 */ /* 0x008fc60000010000 */
[----:B------:R-:W3:Y:S01]  /*23d0*/  LDL.LU R252, [R1+0x8] ;  /* 0x0000080001fc7983 */ /* 0x000ee20000300800 */
[----:B0-----:R-:W-:Y:S01]  /*23e0*/  FMUL.FTZ R245, R243, UR30 ;  /* 0x0000001ef3f57c20 */ /* 0x001fe20008410000 */
[----:B------:R-:W-:Y:S02]  /*23f0*/  FMUL.FTZ R243, R246, UR30 ;  /* 0x0000001ef6f37c20 */ /* 0x000fe40008410000 */
[----:B------:R-:W4:Y:S04]  /*2400*/  LDL.LU R251, [R1+0xc] ;  /* 0x00000c0001fb7983 */ /* 0x000f280000300800 */
[----:B------:R0:W-:Y:S04]  /*2410*/  STL [R1+0x1c], R244 ;  /* 0x00001cf401007387 */ /* 0x0001e80000100800 */
[----:B------:R-:W3:Y:S01]  /*2420*/  LDL.LU R246, [R1+0x4] ;  /* 0x0000040001f67983 */ /* 0x000ee20000300800 */
[----:B------:R-:W-:-:S04]  /*2430*/  FFMA.FTZ R182, R0, R199, RZ ;  /* 0x000000c700b67223 */ /* 0x000fc800000100ff */
[----:B------:R-:W-:Y:S01]  /*2440*/  FFMA.FTZ R182, R249, R198, R182 ;  /* 0x000000c6f9b67223 */ /* 0x000fe200000100b6 */
        /* <DEDUP_REMOVED lines=46> */
[----:B------:R-:W-:-:S03]  /*2730*/  HADD2.F32 R183, -RZ, R81.H1_H1 ;  /* 0x30000051ffb77230 */ /* 0x000fc60000004100 */
[----:B------:R-:W-:Y:S01]  /*2740*/  FFMA.FTZ R182, R230, R229, R182 ;  /* 0x000000e5e6b67223 */ /* 0x000fe200000100b6 */
[----:B------:R-:W-:Y:S01]  /*2750*/  FADD.FTZ R181, R226, R181 ;  /* 0x000000b5e2b57221 */ /* 0x000fe20000010000 */
[-C--:B------:R-:W-:Y:S01]  /*2760*/  FFMA.FTZ R119, R245, R180.reuse, R119 ;  /* 0x000000b4f5777223 */ /* 0x080fe20000010077 */
[----:B0-----:R-:W-:Y:S01]  /*2770*/  FMUL.FTZ R244, R183, R180 ;  /* 0x000000b4b7f47220 */ /* 0x001fe20000410000 */
[----:B------:R-:W-:Y:S01]  /*2780*/  FFMA.FTZ R182, R228, R184, R182 ;  /* 0x000000b8e4b67223 */ /* 0x000fe200000100b6 */
[----:B------:R-:W-:Y:S02]  /*2790*/  HADD2.F32 R180, -RZ, R190.H0_H0 ;  /* 0x200000beffb47230 */ /* 0x000fe40000004100 */
[----:B------:R-:W-:Y:S01]  /*27a0*/  FADD.FTZ R181, R224, R181 ;  /* 0x000000b5e0b57221 */ /* 0x000fe20000010000 */
[----:B------:R-:W-:Y:S01]  /*27b0*/  FFMA.FTZ R182, R233, R232, R182 ;  /* 0x000000e8e9b67223 */ /* 0x000fe200000100b6 */
[----:B------:R-:W-:Y:S02]  /*27c0*/  HADD2.F32 R183, -RZ, R82.H0_H0 ;  /* 0x20000052ffb77230 */ /* 0x000fe40000004100 */
[----:B------:R-:W-:Y:S01]  /*27d0*/  FADD.FTZ R181, R181, R229 ;  /* 0x000000e5b5b57221 */ /* 0x000fe20000010000 */
[----:B------:R-:W-:-:S03]  /*27e0*/  FFMA.FTZ R182, R231, R185, R182 ;  /* 0x000000b9e7b67223 */ /* 0x000fc600000100b6 */
[----:B------:R-:W-:Y:S01]  /*27f0*/  FADD.FTZ R181, R181, R184 ;  /* 0x000000b8b5b57221 */ /* 0x000fe20000010000 */
[----:B------:R-:W-:Y:S01]  /*2800*/  FFMA.FTZ R120, R243, R180, R120 ;  /* 0x000000b4f3787223 */ /* 0x000fe20000010078 */
[----:B------:R-:W-:Y:S02]  /*2810*/  FFMA.FTZ R182, R236, R235, R182 ;  /* 0x000000ebecb67223 */ /* 0x000fe400000100b6 */
[----:B------:R-:W-:Y:S02]  /*2820*/  FADD.FTZ R181, R181, R232 ;  /* 0x000000e8b5b57221 */ /* 0x000fe40000010000 */
[----:B------:R-:W-:Y:S02]  /*2830*/  FFMA.FTZ R182, R234, R186, R182 ;  /* 0x000000baeab67223 */ /* 0x000fe400000100b6 */
[----:B------:R-:W-:Y:S02]  /*2840*/  FADD.FTZ R181, R181, R185 ;  /* 0x000000b9b5b57221 */ /* 0x000fe40000010000 */
[----:B------:R-:W-:-:S02]  /*2850*/  FFMA.FTZ R182, R239, R238, R182 ;  /* 0x000000eeefb67223 */ /* 0x000fc400000100b6 */
[----:B------:R-:W-:Y:S02]  /*2860*/  FADD.FTZ R181, R181, R235 ;  /* 0x000000ebb5b57221 */ /* 0x000fe40000010000 */
[----:B------:R-:W-:Y:S02]  /*2870*/  FFMA.FTZ R182, R237, R187, R182 ;  /* 0x000000bbedb67223 */ /* 0x000fe400000100b6 */
[----:B------:R-:W-:Y:S02]  /*2880*/  FADD.FTZ R181, R181, R186 ;  /* 0x000000bab5b57221 */ /* 0x000fe40000010000 */
[----:B------:R-:W-:Y:S02]  /*2890*/  FFMA.FTZ R182, R242, R241, R182 ;  /* 0x000000f1f2b67223 */ /* 0x000fe400000100b6 */
[----:B------:R-:W-:-:S04]  /*28a0*/  FADD.FTZ R181, R181, R238 ;  /* 0x000000eeb5b57221 */ /* 0x000fc80000010000 */
[----:B------:R-:W-:-:S04]  /*28b0*/  FADD.FTZ R181, R181, R187 ;  /* 0x000000bbb5b57221 */ /* 0x000fc80000010000 */
[----:B------:R-:W-:-:S04]  /*28c0*/  FADD.FTZ R181, R181, R241 ;  /* 0x000000f1b5b57221 */ /* 0x000fc80000010000 */
[----:B------:R-:W-:-:S04]  /*28d0*/  FADD.FTZ R181, R181, R188 ;  /* 0x000000bcb5b57221 */ /* 0x000fc80000010000 */
[----:B------:R-:W-:Y:S01]  /*28e0*/  FADD.FTZ R181, R181, R244 ;  /* 0x000000f4b5b57221 */ /* 0x000fe20000010000 */
[----:B------:R-:W-:Y:S01]  /*28f0*/  FMUL.FTZ R250, R250, UR30 ;  /* 0x0000001efafa7c20 */ /* 0x000fe20008410000 */
[----:B--2---:R-:W-:-:S05]  /*2900*/  FADD.FTZ R189, R189, R180 ;  /* 0x000000b4bdbd7221 */ /* 0x004fca0000010000 */
[----:B------:R0:W-:Y:S02]  /*2910*/  STL [R1], R189 ;  /* 0x000000bd01007387 */ /* 0x0001e40000100800 */
[----:B0-----:R-:W-:Y:S01]  /*2920*/  FMUL.FTZ R189, R183, R180 ;  /* 0x000000b4b7bd7220 */ /* 0x001fe20000410000 */
[----:B------:R-:W-:Y:S02]  /*2930*/  HADD2.F32 R180, -RZ, R190.H1_H1 ;  /* 0x300000beffb47230 */ /* 0x000fe40000004100 */
[----:B------:R-:W-:Y:S01]  /*2940*/  FMUL.FTZ R190, R247, UR30 ;  /* 0x0000001ef7be7c20 */ /* 0x000fe20008410000 */
[----:B------:R-:W-:Y:S02]  /*2950*/  HADD2.F32 R183, -RZ, R82.H1_H1 ;  /* 0x30000052ffb77230 */ /* 0x000fe40000004100 */
[----:B---3--:R-:W-:Y:S01]  /*2960*/  FADD.FTZ R246, R246, R180 ;  /* 0x000000b4f6f67221 */ /* 0x008fe20000010000 */
        /* <DEDUP_REMOVED lines=9> */
[----:B------:R-:W-:Y:S01]  /*2a00*/  FFMA.FTZ R180, R240, R188, R182 ;  /* 0x000000bcf0b47223 */ /* 0x000fe200000100b6 */
[----:B------:R-:W-:Y:S01]  /*2a10*/  HADD2.F32 R182, -RZ, R191.H1_H1 ;  /* 0x300000bfffb67230 */ /* 0x000fe20000004100 */
[----:B------:R0:W-:Y:S04]  /*2a20*/  STL [R1+0x8], R252 ;  /* 0x000008fc01007387 */ /* 0x0001e80000100800 */
[----:B----4-:R-:W-:Y:S01]  /*2a30*/  FADD.FTZ R251, R251, R182 ;  /* 0x000000b6fbfb7221 */ /* 0x010fe20000010000 */
[----:B------:R-:W-:-:S04]  /*2a40*/  FFMA.FTZ R180, R245, R244, R180 ;  /* 0x000000f4f5b47223 */ /* 0x000fc800000100b4 */
[----:B------:R0:W-:Y:S01]  /*2a50*/  STL [R1+0xc], R251 ;  /* 0x00000cfb01007387 */ /* 0x0001e20000100800 */
[----:B------:R-:W-:Y:S01]  /*2a60*/  FFMA.FTZ R180, R243, R189, R180 ;  /* 0x000000bdf3b47223 */ /* 0x000fe200000100b4 */
[----:B------:R-:W-:Y:S01]  /*2a70*/  FADD.FTZ R181, R181, R189 ;  /* 0x000000bdb5b57221 */ /* 0x000fe20000010000 */
[----:B------:R-:W-:Y:S02]  /*2a80*/  HADD2.F32 R183, -RZ, R83.H1_H1 ;  /* 0x30000053ffb77230 */ /* 0x000fe40000004100 */
[----:B------:R-:W-:Y:S01]  /*2a90*/  FFMA.FTZ R180, R190, R246, R180 ;  /* 0x000000f6beb47223 */ /* 0x000fe200000100b4 */
[----:B------:R-:W-:Y:S02]  /*2aa0*/  FADD.FTZ R181, R181, R246 ;  /* 0x000000f6b5b57221 */ /* 0x000fe40000010000 */
[----:B------:R-:W-:Y:S01]  /*2ab0*/  FMUL.FTZ R191, R183, R182 ;  /* 0x000000b6b7bf7220 */ /* 0x000fe20000410000 */
[----:B------:R-:W-:Y:S01]  /*2ac0*/  FFMA.FTZ R180, R247, R248, R180 ;  /* 0x000000f8f7b47223 */ /* 0x000fe200000100b4 */
[----:B------:R-:W-:Y:S01]  /*2ad0*/  FADD.FTZ R181, R181, R248 ;  /* 0x000000f8b5b57221 */ /* 0x000fe20000010000 */
[----:B------:R-:W-:-:S02]  /*2ae0*/  FFMA.FTZ R123, R250, R182, R123 ;  /* 0x000000b6fa7b7223 */ /* 0x000fc4000001007b */
[----:B------:R-:W-:Y:S01]  /*2af0*/  FFMA.FTZ R180, R250, R191, R180 ;  /* 0x000000bffab47223 */ /* 0x000fe200000100b4 */
[----:B------:R-:W-:Y:S01]  /*2b00*/  FADD.FTZ R181, R181, R191 ;  /* 0x000000bfb5b57221 */ /* 0x000fe20000010000 */
[----:B0-----:R-:W-:Y:S06]  /*2b10*/  BRA `(.L_x_3479) ;  /* 0x0000000400187947 */ /* 0x001fec0003800000 */
.L_x_3478:
[----:B------:R-:W-:Y:S01]  /*2b20*/  UISETP.GE.AND UP2, UPT, UR20, 0x1, UPT ;  /* 0x000000011400788c */ /* 0x000fe2000bf46270 */
[----:B------:R-:W-:Y:S01]  /*2b30*/  HFMA2 R202, -RZ, RZ, 0, 0 ;  /* 0x00000000ffca7431 */ /* 0x000fe200000001ff */
        /* <DEDUP_REMOVED lines=10> */
.L_x_3480:
        /* <DEDUP_REMOVED lines=9> */
[----:B------:R-:W-:-:S04]  /*2c70*/  IMAD.WIDE.U32 R202, R203, 0x8, R210 ;  /* 0x00000008cbca7825 */ /* 0x000fc800078e00d2 */
[----:B------:R-:W-:-:S04]  /*2c80*/  IMAD.WIDE.U32 R206, R206, 0x8, R210 ;  /* 0x00000008cece7825 */ /* 0x000fc800078e00d2 */
[----:B------:R-:W-:Y:S02]  /*2c90*/  IMAD.WIDE.U32 R204, R204, 0x8, R210 ;  /* 0x00000008cccc7825 */ /* 0x000fe400078e00d2 */
[----:B------:R0:W5:Y:S04]  /*2ca0*/  LDG.E.64 R210, desc[UR22][R182.64] ;  /* 0x00000016b6d27981 */ /* 0x000168000c1e1b00 */
[----:B------:R-:W5:Y:S04]  /*2cb0*/  LDG.E.64 R206, desc[UR22][R206.64] ;  /* 0x00000016cece7981 */ /* 0x000f68000c1e1b00 */
[----:B------:R-:W5:Y:S01]  /*2cc0*/  LDG.E.64 R204, desc[UR22][R204.64] ;  /* 0x00000016cccc7981 */ /* 0x000f62000c1e1b00 */
[----:B0-----:R-:W-:-:S02]  /*2cd0*/  MOV R182, R208 ;  /* 0x000000d000b67202 */ /* 0x001fc40000000f00 */
[----:B------:R-:W-:Y:S02]  /*2ce0*/  MOV R183, R209 ;  /* 0x000000d100b77202 */ /* 0x000fe40000000f00 */
[----:B------:R0:W5:Y:S04]  /*2cf0*/  LDG.E.64 R208, desc[UR22][R202.64] ;  /* 0x00000016cad07981 */ /* 0x000168000c1e1b00 */
[----:B------:R0:W5:Y:S01]  /*2d00*/  LDG.E.64 R202, desc[UR22][R182.64] ;  /* 0x00000016b6ca7981 */ /* 0x000162000c1e1b00 */
[----:B------:R-:W-:Y:S05]  /*2d10*/  BRA `(.L_x_3479) ;  /* 0x0000000000987947 */ /* 0x000fea0003800000 */
.L_x_3481:
[----:B------:R-:W0:Y:S01]  /*2d20*/  S2R R24, SR_TID.X ;  /* 0x0000000000187919 */ /* 0x000e220000002100 */
[----:B------:R-:W-:Y:S01]  /*2d30*/  UIMAD UR9, UR8, UR21, URZ ;  /* 0x00000015080972a4 */ /* 0x000fe2000f8e02ff */
[----:B------:R-:W1:Y:S01]  /*2d40*/  LDC.64 R32, c[0x0][0x438] ;  /* 0x00010e00ff207b82 */ /* 0x000e620000000a00 */
[C---:B------:R-:W-:Y:S02]  /*2d50*/  IADD3 R34, PT, PT, R202.reuse, 0x100, RZ ;  /* 0x00000100ca227810 */ /* 0x040fe40007ffe0ff */
[----:B------:R-:W-:Y:S01]  /*2d60*/  USHF.R.S32.HI UR10, URZ, 0x1f, UR9 ;  /* 0x0000001fff0a7899 */ /* 0x000fe20008011409 */
[C---:B------:R-:W-:Y:S02]  /*2d70*/  IADD3 R36, PT, PT, R202.reuse, 0x180, RZ ;  /* 0x00000180ca247810 */ /* 0x040fe40007ffe0ff */
[----:B------:R-:W-:Y:S01]  /*2d80*/  IADD3 R38, PT, PT, R202, 0x200, RZ ;  /* 0x00000200ca267810 */ /* 0x000fe20007ffe0ff */
[----:B------:R-:W-:Y:S01]  /*2d90*/  ULEA.HI UR10, UR10, UR9, URZ, 0x3 ;  /* 0x000000090a0a7291 */ /* 0x000fe2000f8f18ff */
[----:B------:R-:W3:Y:S05]  /*2da0*/  LDC.64 R40, c[0x0][0x3b0] ;  /* 0x0000ec00ff287b82 */ /* 0x000eea0000000a00 */
[----:B------:R-:W-:-:S04]  /*2db0*/  MOV R26, UR10 ;  /* 0x0000000a001a7c02 */ /* 0x000fc80008000f00 */
[----:B0-----:R-:W-:Y:S01]  /*2dc0*/  LEA.HI.SX32 R26, R26, R24, 0x1d ;  /* 0x000000181a1a7211 */ /* 0x001fe200078feaff */
[----:B---3--:R-:W-:-:S03]  /*2dd0*/  IMAD.WIDE.U32 R34, R34, 0x8, R40 ;  /* 0x0000000822227825 */ /* 0x008fc600078e0028 */
[C---:B------:R-:W-:Y:S02]  /*2de0*/  IADD3 R28, PT, PT, R26.reuse, 0x80, RZ ;  /* 0x000000801a1c7810 */ /* 0x040fe40007ffe0ff */
[----:B------:R-:W-:Y:S01]  /*2df0*/  IADD3 R30, PT, PT, R26, 0x100, RZ ;  /* 0x000001001a1e7810 */ /* 0x000fe20007ffe0ff */
[----:B------:R-:W-:Y:S01]  /*2e00*/  IMAD.WIDE.U32 R36, R36, 0x8, R40 ;  /* 0x0000000824247825 */ /* 0x000fe200078e0028 */
[C---:B------:R-:W-:Y:S01]  /*2e10*/  IADD3 R25, PT, PT, R26.reuse, 0x180, RZ ;  /* 0x000001801a197810 */ /* 0x040fe20007ffe0ff */
[----:B------:R-:W5:Y:S01]  /*2e20*/  LDG.E.64 R206, desc[UR22][R34.64] ;  /* 0x0000001622ce7981 */ /* 0x000f62000c1e1b00 */
[C---:B------:R-:W-:Y:S01]  /*2e30*/  IADD3 R24, PT, PT, R26.reuse, 0x200, RZ ;  /* 0x000002001a187810 */ /* 0x040fe20007ffe0ff */
[--C-:B-1----:R-:W-:Y:S02]  /*2e40*/  IMAD.WIDE.U32 R26, R26, 0x10, R32.reuse ;  /* 0x000000101a1a7825 */ /* 0x102fe400078e0020 */
[----:B------:R-:W5:Y:S02]  /*2e50*/  LDG.E.64 R204, desc[UR22][R36.64] ;  /* 0x0000001624cc7981 */ /* 0x000f64000c1e1b00 */
        /* <DEDUP_REMOVED lines=8> */
[----:B------:R-:W-:Y:S01]  /*2ee0*/  IMAD.WIDE.U32 R38, R38, 0x8, R40 ;  /* 0x0000000826267825 */ /* 0x000fe200078e0028 */
[----:B------:R1:W5:Y:S04]  /*2ef0*/  LDG.E.64 R208, desc[UR22][R32.64] ;  /* 0x0000001620d07981 */ /* 0x000368000c1e1b00 */
[----:B------:R1:W5:Y:S01]  /*2f00*/  LDG.E.64 R202, desc[UR22][R38.64] ;  /* 0x0000001626ca7981 */ /* 0x000362000c1e1b00 */
[----:B0-----:R-:W-:-:S02]  /*2f10*/  MOV R24, R42 ;  /* 0x0000002a00187202 */ /* 0x001fc40000000f00 */
[----:B------:R-:W-:Y:S02]  /*2f20*/  MOV R25, R43 ;  /* 0x0000002b00197202 */ /* 0x000fe40000000f00 */
[----:B------:R1:W5:Y:S04]  /*2f30*/  LDG.E.128 R40, desc[UR22][R26.64] ;  /* 0x000000161a287981 */ /* 0x000368000c1e1d00 */
[----:B------:R1:W5:Y:S04]  /*2f40*/  LDG.E.128 R36, desc[UR22][R28.64] ;  /* 0x000000161c247981 */ /* 0x000368000c1e1d00 */
[----:B------:R1:W5:Y:S04]  /*2f50*/  LDG.E.128 R32, desc[UR22][R30.64] ;  /* 0x000000161e207981 */ /* 0x000368000c1e1d00 */
[----:B------:R-:W5:Y:S04]  /*2f60*/  LDG.E.128 R24, desc[UR22][R24.64] ;  /* 0x0000001618187981 */ /* 0x000f68000c1e1d00 */
[----:B------:R1:W5:Y:S02]  /*2f70*/  LDG.E.128 R28, desc[UR22][R182.64] ;  /* 0x00000016b61c7981 */ /* 0x000364000c1e1d00 */
.L_x_3479:
[----:B01----:R-:W0:Y:S01]  /*2f80*/  SHFL.DOWN PT, R183, R181, 0x10, 0x1f ;  /* 0x0a001f00b5b77f89 */ /* 0x003e2200000e0000 */
[----:B------:R-:W-:Y:S03]  /*2f90*/  BSSY.RECONVERGENT B0, `(.L_x_3482) ;  /* 0x000001f000007945 */ /* 0x000fe60003800200 */
[----:B------:R-:W1:Y:S01]  /*2fa0*/  SHFL.DOWN PT, R182, R180, 0x10, 0x1f ;  /* 0x0a001f00b4b67f89 */ /* 0x000e6200000e0000 */
[----:B------:R-:W3:Y:S01]  /*2fb0*/  S2R R251, SR_TID.X ;  /* 0x0000000000fb7919 */ /* 0x000ee20000002100 */
[----:B0-----:R-:W-:Y:S01]  /*2fc0*/  FADD.FTZ R181, R183, R181 ;  /* 0x000000b5b7b57221 */ /* 0x001fe20000010000 */
[----:B-1----:R-:W-:-:S04]  /*2fd0*/  FADD.FTZ R182, R182, R180 ;  /* 0x000000b4b6b67221 */ /* 0x002fc80000010000 */
[----:B------:R-:W0:Y:S04]  /*2fe0*/  SHFL.DOWN PT, R183, R181, 0x8, 0x1f ;  /* 0x09001f00b5b77f89 */ /* 0x000e2800000e0000 */
[----:B------:R-:W1:Y:S01]  /*2ff0*/  SHFL.DOWN PT, R180, R182, 0x8, 0x1f ;  /* 0x09001f00b6b47f89 */ /* 0x000e6200000e0000 */
[----:B---3--:R-:W-:Y:S01]  /*3000*/  LOP3.LUT P0, RZ, R251, 0x1f, RZ, 0xc0, !PT ;  /* 0x0000001ffbff7812 */ /* 0x008fe2000780c0ff */
        /* <DEDUP_REMOVED lines=23> */
.L_x_3483:
[----:B------:R-:W-:Y:S05]  /*3180*/  BSYNC.RECONVERGENT B0 ;  /* 0x0000000000007941 */ /* 0x000fea0003800200 */
.L_x_3482:
[----:B------:R-:W1:Y:S08]  /*3190*/  S2UR UR10, SR_CgaCtaId ;  /* 0x00000000000a79c3 */ /* 0x000e700000008800 */
[----:B------:R-:W-:Y:S01]  /*31a0*/  BAR.SYNC.DEFER_BLOCKING 0x0 ;  /* 0x0000000000007b1d */ /* 0x000fe20000010000 */
[----:B------:R-:W-:Y:S01]  /*31b0*/  @UP2 UIADD3 UR20, UPT, UPT, UR20, -0x1, URZ ;  /* 0xffffffff14142890 */ /* 0x000fe2000fffe0ff */
[----:B------:R-:W-:-:S03]  /*31c0*/  PLOP3.LUT P0, PT, PT, PT, UP2, 0x80, 0x8 ;  /* 0x000000000008781c */ /* 0x000fc60003f0f028 */
[----:B------:R-:W-:Y:S01]  /*31d0*/  @UP2 UIMAD UR20, UR20, UR21, URZ ;  /* 0x00000015141422a4 */ /* 0x000fe2000f8e02ff */
[----:B------:R-:W-:Y:S02]  /*31e0*/  UMOV UR9, 0x400 ;  /* 0x0000040000097882 */ /* 0x000fe40000000000 */
        /* <DEDUP_REMOVED lines=12> */
[----:B------:R-:W0:Y:S01]  /*32b0*/  LDS.128 R180, [UR10] ;  /* 0x0000000affb47984 */ /* 0x000e220008000c00 */
[----:B------:R-:W1:Y:S01]  /*32c0*/  @UP2 LDCU.64 UR10, c[0x0][0x390] ;  /* 0x00007200ff0a27ac */ /* 0x000e620008000a00 */
        /* <DEDUP_REMOVED lines=11> */
[----:B------:R-:W-:Y:S01]  /*3380*/  UISETP.NE.U32.AND UP0, UPT, UR4, URZ, UPT ;  /* 0x000000ff0400728c */ /* 0x000fe2000bf05070 */
[----:B0-----:R-:W-:Y:S02]  /*3390*/  @P0 LEA.HI.SX32 R180, R182, R251, 0x1d ;  /* 0x000000fbb6b40211 */ /* 0x001fe400078feaff */
[----:B------:R-:W-:-:S05]  /*33a0*/  MOV R182, 0x10 ;  /* 0x0000001000b67802 */ /* 0x000fca0000000f00 */
[----:B-1----:R-:W-:Y:S01]  /*33b0*/  @P0 IMAD.WIDE.U32 R182, R180, R182, UR10 ;  /* 0x0000000ab4b60e25 */ /* 0x002fe2000f8e00b6 */
[----:B------:R-:W-:-:S04]  /*33c0*/  USHF.R.S32.HI UR10, URZ, 0x1f, UR9 ;  /* 0x0000001fff0a7899 */ /* 0x000fc80008011409 */
[----:B------:R0:W5:Y:S01]  /*33d0*/  @P0 LDG.E.128 R168, desc[UR22][R182.64] ;  /* 0x00000016b6a80981 */ /* 0x000162000c1e1d00 */
[----:B------:R-:W-:Y:S01]  /*33e0*/  ISETP.NE.AND P0, PT, RZ, UR28, PT ;  /* 0x0000001cff007c0c */ /* 0x000fe2000bf05270 */
[----:B------:R-:W-:Y:S02]  /*33f0*/  UISETP.NE.AND.EX UP0, UPT, UR5, URZ, UPT, UP0 ;  /* 0x000000ff0500728c */ /* 0x000fe4000bf05300 */
[----:B------:R-:W-:Y:S01]  /*3400*/  ULEA.HI UR10, UR10, UR9, URZ, 0x3 ;  /* 0x000000090a0a7291 */ /* 0x000fe2000f8f18ff */
        /* <DEDUP_REMOVED lines=23> */
.L_x_3488:
[----:B------:R-:W-:Y:S05]  /*3580*/  BSYNC.RECONVERGENT B0 ;  /* 0x0000000000007941 */ /* 0x000fea0003800200 */
.L_x_3487:
        /* <DEDUP_REMOVED lines=14> */
.L_x_3490:
[----:B------:R-:W-:Y:S05]  /*3670*/  BSYNC.RECONVERGENT B0 ;  /* 0x0000000000007941 */ /* 0x000fea0003800200 */
.L_x_3489:
[----:B------:R-:W-:-:S04]  /*3680*/  F2FP.F16.F32.PACK_AB R181, RZ, R181 ;  /* 0x000000b5ffb5723e */ /* 0x000fc800000000ff */
[----:B------:R-:W-:-:S07]  /*3690*/  PRMT R172, R181, 0x7610, R172 ;  /* 0x00007610b5ac7816 */ /* 0x000fce00000000ac */
.L_x_3486:
        /* <DEDUP_REMOVED lines=15> */
.L_x_3493:
[----:B------:R-:W-:Y:S05]  /*3790*/  BSYNC.RECONVERGENT B0 ;  /* 0x0000000000007941 */ /* 0x000fea0003800200 */
.L_x_3492:
        /* <DEDUP_REMOVED lines=14> */
.L_x_3495:
[----:B------:R-:W-:Y:S05]  /*3880*/  BSYNC.RECONVERGENT B0 ;  /* 0x0000000000007941 */ /* 0x000fea0003800200 */
.L_x_3494:
[----:B------:R-:W-:-:S04]  /*3890*/  F2FP.F16.F32.PACK_AB R181, RZ, R181 ;  /* 0x000000b5ffb5723e */ /* 0x000fc800000000ff */
[----:B------:R-:W-:-:S07]  /*38a0*/  PRMT R172, R172, 0x5410, R181 ;  /* 0x00005410acac7816 */ /* 0x000fce00000000b5 */
.L_x_3491:
        /* <DEDUP_REMOVED lines=15> */
.L_x_3498:
[----:B------:R-:W-:Y:S05]  /*39a0*/  BSYNC.RECONVERGENT B0 ;  /* 0x0000000000007941 */ /* 0x000fea0003800200 */
.L_x_3497:
        /* <DEDUP_REMOVED lines=14> */
.L_x_3500:
[----:B------:R-:W-:Y:S05]  /*3a90*/  BSYNC.RECONVERGENT B0 ;  /* 0x0000000000007941 */ /* 0x000fea0003800200 */
.L_x_3499:
[----:B------:R-:W-:-:S04]  /*3aa0*/  F2FP.F16.F32.PACK_AB R181, RZ, R181 ;  /* 0x000000b5ffb5723e */ /* 0x000fc800000000ff */
[----:B------:R-:W-:-:S07]  /*3ab0*/  PRMT R173, R181, 0x7610, R173 ;  /* 0x00007610b5ad7816 */ /* 0x000fce00000000ad */
.L_x_3496:
        /* <DEDUP_REMOVED lines=15> */
.L_x_3503:
[----:B------:R-:W-:Y:S05]  /*3bb0*/  BSYNC.RECONVERGENT B0 ;  /* 0x0000000000007941 */ /* 0x000fea0003800200 */
.L_x_3502:
        /* <DEDUP_REMOVED lines=14> */
.L_x_3505:
[----:B------:R-:W-:Y:S05]  /*3ca0*/  BSYNC.RECONVERGENT B0 ;  /* 0x0000000000007941 */ /* 0x000fea0003800200 */
.L_x_3504:
[----:B------:R-:W-:-:S04]  /*3cb0*/  F2FP.F16.F32.PACK_AB R181, RZ, R181 ;  /* 0x000000b5ffb5723e */ /* 0x000fc800000000ff */
[----:B------:R-:W-:-:S07]  /*3cc0*/  PRMT R173, R173, 0x5410, R181 ;  /* 0x00005410adad7816 */ /* 0x000fce00000000b5 */
.L_x_3501:
        /* <DEDUP_REMOVED lines=15> */
.L_x_3508:
[----:B------:R-:W-:Y:S05]  /*3dc0*/  BSYNC.RECONVERGENT B0 ;  /* 0x0000000000007941 */ /* 0x000fea0003800200 */
.L_x_3507:
        /* <DEDUP_REMOVED lines=14> */
.L_x_3510:
[----:B------:R-:W-:Y:S05]  /*3eb0*/  BSYNC.RECONVERGENT B0 ;  /* 0x0000000000007941 */ /* 0x000fea0003800200 */
.L_x_3509:
[----:B------:R-:W-:-:S04]  /*3ec0*/  F2FP.F16.F32.PACK_AB R181, RZ, R181 ;  /* 0x000000b5ffb5723e */ /* 0x000fc800000000ff */
[----:B------:R-:W-:-:S07]  /*3ed0*/  PRMT R174, R181, 0x7610, R174 ;  /* 0x00007610b5ae7816 */ /* 0x000fce00000000ae */
.L_x_3506:
        /* <DEDUP_REMOVED lines=15> */
.L_x_3513:
[----:B------:R-:W-:Y:S05]  /*3fd0*/  BSYNC.RECONVERGENT B0 ;  /* 0x0000000000007941 */ /* 0x000fea0003800200 */
.L_x_3512:
        /* <DEDUP_REMOVED lines=14> */
.L_x_3515:
[----:B------:R-:W-:Y:S05]  /*40c0*/  BSYNC.RECONVERGENT B0 ;  /* 0x0000000000007941 */ /* 0x000fea0003800200 */
.L_x_3514:
[----:B------:R-:W-:-:S04]  /*40d0*/  F2FP.F16.F32.PACK_AB R181, RZ, R181 ;  /* 0x000000b5ffb5723e */ /* 0x000fc800000000ff */
[----:B------:R-:W-:-:S07]  /*40e0*/  PRMT R174, R174, 0x5410, R181 ;  /* 0x00005410aeae7816 */ /* 0x000fce00000000b5 */
.L_x_3511:
        /* <DEDUP_REMOVED lines=15> */
.L_x_3518:
[----:B------:R-:W-:Y:S05]  /*41e0*/  BSYNC.RECONVERGENT B0 ;  /* 0x0000000000007941 */ /* 0x000fea0003800200 */
.L_x_3517:
        /* <DEDUP_REMOVED lines=14> */
.L_x_3520:
[----:B------:R-:W-:Y:S05]  /*42d0*/  BSYNC.RECONVERGENT B0 ;  /* 0x0000000000007941 */ /* 0x000fea0003800200 */
.L_x_3519:
[----:B------:R-:W-:-:S04]  /*42e0*/  F2FP.F16.F32.PACK_AB R181, RZ, R181 ;  /* 0x000000b5ffb5723e */ /* 0x000fc800000000ff */
[----:B------:R-:W-:-:S07]  /*42f0*/  PRMT R175, R181, 0x7610, R175 ;  /* 0x00007610b5af7816 */ /* 0x000fce00000000af */
.L_x_3516:
        /* <DEDUP_REMOVED lines=16> */
.L_x_3523:
[----:B------:R-:W-:Y:S05]  /*4400*/  BSYNC.RECONVERGENT B0 ;  /* 0x0000000000007941 */ /* 0x000fea0003800200 */
.L_x_3522:
        /* <DEDUP_REMOVED lines=14> */
.L_x_3525:
[----:B------:R-:W-:Y:S05]  /*44f0*/  BSYNC.RECONVERGENT B0 ;  /* 0x0000000000007941 */ /* 0x000fea0003800200 */
.L_x_3524:
[----:B------:R-:W-:-:S04]  /*4500*/  F2FP.F16.F32.PACK_AB R181, RZ, R181 ;  /* 0x000000b5ffb5723e */ /* 0x000fc800000000ff */
[----:B------:R-:W-:Y:S01]  /*4510*/  PRMT R175, R175, 0x5410, R181 ;  /* 0x00005410afaf7816 */ /* 0x000fe200000000b5 */
[----:B------:R-:W-:Y:S06]  /*4520*/  BRA `(.L_x_3521) ;  /* 0x0000001c00a07947 */ /* 0x000fec0003800000 */
.L_x_3485:
        /* <DEDUP_REMOVED lines=23> */
.L_x_3526:
        /* <DEDUP_REMOVED lines=10> */
[----:B------:R-:W-:Y:S02]  /*4740*/  @P1 HADD2.F32 R177, -RZ, R168.H1_H1 ;  /* 0x300000a8ffb11230 */ /* 0x000fe40000004100 */
        /* <DEDUP_REMOVED lines=11> */
.L_x_3527:
        /* <DEDUP_REMOVED lines=10> */
[----:B------:R-:W-:Y:S02]  /*48a0*/  @P1 HADD2.F32 R177, -RZ, R169.H0_H0 ;  /* 0x200000a9ffb11230 */ /* 0x000fe40000004100 */
        /* <DEDUP_REMOVED lines=11> */
.L_x_3528:
        /* <DEDUP_REMOVED lines=22> */
.L_x_3529:
        /* <DEDUP_REMOVED lines=22> */
.L_x_3530:
[----:B------:R-:W-:-:S05]  /*4c20*/  MOV R176, UR20 ;  /* 0x0000001400b07c02 */ /* 0x000fca0008000f00 */
[----:B------:R-:W-:-:S04]  /*4c30*/  FFMA.FTZ R176, R23, R176, UR32 ;  /* 0x0000002017b07e23 */ /* 0x000fc800080100b0 */
[----:B------:R-:W-:-:S04]  /*4c40*/  FADD.FTZ R176, R22, -R176 ;  /* 0x800000b016b07221 */ /* 0x000fc80000010000 */
[----:B------:R-:W-:-:S05]  /*4c50*/  FMUL.FTZ R176, R176, UR30 ;  /* 0x0000001eb0b07c20 */ /* 0x000fca0008410000 */
[----:B------:R-:W-:Y:S01]  /*4c60*/  FSEL R183, R176, RZ, P0 ;  /* 0x000000ffb0b77208 */ /* 0x000fe20000000000 */
[----:B------:R-:W-:Y:S06]  /*4c70*/  BRA.U !UP2, `(.L_x_3531) ;  /* 0x000000010a487547 */ /* 0x000fec000b800000 */
[----:B-----5:R-:W-:Y:S01]  /*4c80*/  LOP3.LUT P1, RZ, R211, 0xff00, RZ, 0xc0, !PT ;  /* 0x0000ff00d3ff7812 */ /* 0x020fe2000782c0ff */
[----:B------:R0:W-:-:S12]  /*4c90*/  STL [R1+0x90], R0 ;  /* 0x0000900001007387 */ /* 0x0001d80000100800 */
[----:B------:R-:W1:Y:S02]  /*4ca0*/  @P1 LDC.64 R176, c[0x0][0x408] ;  /* 0x00010200ffb01b82 */ /* 0x000e640000000a00 */
[----:B-1----:R-:W-:-:S04]  /*4cb0*/  @P1 FMUL.FTZ R177, R177, R183 ;  /* 0x000000b7b1b11220 */ /* 0x002fc80000410000 */
[----:B0-----:R-:W-:Y:S01]  /*4cc0*/  @P1 FMUL.FTZ R0, R177, R176 ;  /* 0x000000b0b1001220 */ /* 0x001fe20000410000 */
        /* <DEDUP_REMOVED lines=9> */
[----:B------:R-:W-:Y:S02]  /*4d60*/  @P1 FMUL.FTZ R176, R0, R177 ;  /* 0x000000b100b01220 */ /* 0x000fe40000410000 */
[----:B------:R0:W5:Y:S03]  /*4d70*/  LDL.LU R0, [R1+0x90] ;  /* 0x0000900001007983 */ /* 0x0001660000300800 */
[----:B------:R-:W-:-:S04]  /*4d80*/  F2FP.F16.F32.PACK_AB R176, RZ, R176 ;  /* 0x000000b0ffb0723e */ /* 0x000fc800000000ff */
[----:B------:R-:W-:-:S07]  /*4d90*/  PRMT R174, R174, 0x5410, R176 ;  /* 0x00005410aeae7816 */ /* 0x000fce00000000b0 */
.L_x_3531:
        /* <DEDUP_REMOVED lines=18> */
[----:B------:R-:W-:Y:S02]  /*4ec0*/  @P0 HADD2.F32 R183, -RZ, R171.H0_H0 ;  /* 0x200000abffb70230 */ /* 0x000fe40000004100 */
[----:B------:R-:W-:-:S03]  /*4ed0*/  HFMA2 R182, -RZ, RZ, 0, 0 ;  /* 0x00000000ffb67431 */ /* 0x000fc600000001ff */
[----:B------:R-:W-:Y:S01]  /*4ee0*/  @P0 FMUL.FTZ R182, R183, R251 ;  /* 0x000000fbb7b60220 */ /* 0x000fe20000410000 */
[----:B------:R-:W-:-:S03]  /*4ef0*/  @P0 HADD2.F32 R251, -RZ, R47.H0_H0 ;  /* 0x2000002ffffb0230 */ /* 0x000fc60000004100 */
[----:B------:R-:W-:Y:S02]  /*4f00*/  FADD.FTZ R158, R158, R182 ;  /* 0x000000b69e9e7221 */ /* 0x000fe40000010000 */
[----:B------:R-:W1:Y:S02]  /*4f10*/  @P0 LDC.64 R182, c[0x0][0x408] ;  /* 0x00010200ffb60b82 */ /* 0x000e640000000a00 */
[----:B-1----:R-:W-:-:S04]  /*4f20*/  @P0 FMUL.FTZ R183, R183, R179 ;  /* 0x000000b3b7b70220 */ /* 0x002fc80000410000 */
[----:B------:R-:W-:Y:S01]  /*4f30*/  @P0 FMUL.FTZ R183, R183, R182 ;  /* 0x000000b6b7b70220 */ /* 0x000fe20000410000 */
[----:B------:R-:W-:-:S03]  /*4f40*/  MOV R182, RZ ;  /* 0x000000ff00b67202 */ /* 0x000fc60000000f00 */
[----:B------:R-:W-:-:S05]  /*4f50*/  @P0 FMUL.FTZ R182, R251, R183 ;  /* 0x000000b7fbb60220 */ /* 0x000fca0000410000 */
[----:B------:R-:W-:-:S04]  /*4f60*/  F2FP.F16.F32.PACK_AB R182, RZ, R182 ;  /* 0x000000b6ffb6723e */ /* 0x000fc800000000ff */
[----:B------:R-:W-:-:S07]  /*4f70*/  PRMT R175, R182, 0x7610, R175 ;  /* 0x00007610b6af7816 */ /* 0x000fce00000000af */
.L_x_3532:
[----:B------:R-:W-:Y:S01]  /*4f80*/  F2FP.F16.F32.PACK_AB R179, R181, R179 ;  /* 0x000000b3b5b3723e */ /* 0x000fe200000000ff */
[----:B------:R-:W-:Y:S06]  /*4f90*/  BRA.U !UP2, `(.L_x_3521) ;  /* 0x000000150a047547 */ /* 0x000fec000b800000 */
[----:B-----5:R-:W-:-:S04]  /*4fa0*/  ISETP.GE.U32.AND P0, PT, R210, RZ, PT ;  /* 0x000000ffd200720c */ /* 0x020fc80003f06070 */
[----:B------:R-:W-:-:S13]  /*4fb0*/  ISETP.GE.U32.AND.EX P0, PT, R211, 0x1000000, PT, P0 ;  /* 0x01000000d300780c */ /* 0x000fda0003f06100 */
[----:B------:R-:W1:Y:S01]  /*4fc0*/  @P0 LDC.64 R182, c[0x0][0x408] ;  /* 0x00010200ffb60b82 */ /* 0x000e620000000a00 */
[----:B------:R-:W-:Y:S02]  /*4fd0*/  @P0 HADD2.F32 R210, -RZ, R171.H1_H1 ;  /* 0x300000abffd20230 */ /* 0x000fe40000004100 */
[----:B-1----:R-:W-:-:S04]  /*4fe0*/  @P0 FMUL.FTZ R183, R181, R183 ;  /* 0x000000b7b5b70220 */ /* 0x002fc80000410000 */
[----:B------:R-:W-:Y:S01]  /*4ff0*/  @P0 FMUL.FTZ R182, R183, R182 ;  /* 0x000000b6b7b60220 */ /* 0x000fe20000410000 */
[----:B------:R-:W-:-:S03]  /*5000*/  HFMA2 R183, -RZ, RZ, 0, 0 ;  /* 0x00000000ffb77431 */ /* 0x000fc600000001ff */
[----:B------:R-:W-:-:S04]  /*5010*/  @P0 FMUL.FTZ R183, R210, R182 ;  /* 0x000000b6d2b70220 */ /* 0x000fc80000410000 */
[----:B------:R-:W-:Y:S02]  /*5020*/  FADD.FTZ R159, R159, R183 ;  /* 0x000000b79f9f7221 */ /* 0x000fe40000010000 */
[----:B------:R-:W1:Y:S02]  /*5030*/  @P0 LDC.64 R182, c[0x0][0x408] ;  /* 0x00010200ffb60b82 */ /* 0x000e640000000a00 */
[----:B-1----:R-:W-:Y:S01]  /*5040*/  @P0 FMUL.FTZ R183, R181, R183 ;  /* 0x000000b7b5b70220 */ /* 0x002fe20000410000 */
[----:B------:R-:W-:-:S03]  /*5050*/  MOV R181, RZ ;  /* 0x000000ff00b57202 */ /* 0x000fc60000000f00 */
[----:B------:R-:W-:Y:S01]  /*5060*/  @P0 FMUL.FTZ R182, R183, R182 ;  /* 0x000000b6b7b60220 */ /* 0x000fe20000410000 */
[----:B------:R-:W-:-:S05]  /*5070*/  @P0 HADD2.F32 R183, -RZ, R47.H1_H1 ;  /* 0x3000002fffb70230 */ /* 0x000fca0000004100 */
[----:B------:R-:W-:-:S05]  /*5080*/  @P0 FMUL.FTZ R181, R183, R182 ;  /* 0x000000b6b7b50220 */ /* 0x000fca0000410000 */
[----:B------:R-:W-:-:S04]  /*5090*/  F2FP.F16.F32.PACK_AB R181, RZ, R181 ;  /* 0x000000b5ffb5723e */ /* 0x000fc800000000ff */
[----:B------:R-:W-:Y:S01]  /*50a0*/  PRMT R175, R175, 0x5410, R181 ;  /* 0x00005410afaf7816 */ /* 0x000fe200000000b5 */
[----:B------:R-:W-:Y:S06]  /*50b0*/  BRA `(.L_x_3521) ;  /* 0x0000001000bc7947 */ /* 0x000fec0003800000 */
.L_x_3484:
[----:B------:R-:W-:-:S04]  /*50c0*/  UISETP.NE.U32.AND UP0, UPT, UR6, URZ, UPT ;  /* 0x000000ff0600728c */ /* 0x000fc8000bf05070 */
[----:B------:R-:W-:-:S09]  /*50d0*/  UISETP.NE.AND.EX UP0, UPT, UR7, URZ, UPT, UP0 ;  /* 0x000000ff0700728c */ /* 0x000fd2000bf05300 */
[----:B------:R-:W-:Y:S05]  /*50e0*/  BRA.U UP0, `(.L_x_3533) ;  /* 0x00000009004c7547 */ /* 0x000fea000b800000 */
[----:B------:R-:W-:Y:S01]  /*50f0*/  ISETP.LT.AND P1, PT, RZ, UR31, PT ;  /* 0x0000001fff007c0c */ /* 0x000fe2000bf21270 */
[----:B------:R-:W-:-:S12]  /*5100*/  BRA.U !UP2, `(.L_x_3534) ;  /* 0x000000010a447547 */ /* 0x000fd8000b800000 */
[----:B------:R-:W-:Y:S01]  /*5110*/  MOV R181, UR20 ;  /* 0x0000001400b57c02 */ /* 0x000fe20008000f00 */
[----:B-----5:R-:W-:Y:S01]  /*5120*/  HADD2.F32 R182, -RZ, R40.H0_H0 ;  /* 0x20000028ffb67230 */ /* 0x020fe20000004100 */
[----:B------:R-:W-:-:S03]  /*5130*/  LOP3.LUT P0, RZ, R210, 0xff, RZ, 0xc0, !PT ;  /* 0x000000ffd2ff7812 */ /* 0x000fc6000780c0ff */
[----:B------:R-:W-:-:S04]  /*5140*/  @P1 FFMA.FTZ R181, R0, R181, UR32 ;  /* 0x0000002000b51e23 */ /* 0x000fc800080100b5 */
[----:B------:R-:W-:-:S04]  /*5150*/  @P1 FADD.FTZ R181, R199, -R181 ;  /* 0x800000b5c7b51221 */ /* 0x000fc80000010000 */
[----:B------:R-:W-:Y:S01]  /*5160*/  @P1 FFMA.FTZ R182, R181, UR30, R182 ;  /* 0x0000001eb5b61c23 */ /* 0x000fe200080100b6 */
[----:B------:R-:W-:-:S03]  /*5170*/  HFMA2 R181, -RZ, RZ, 0, 0 ;  /* 0x00000000ffb57431 */ /* 0x000fc600000001ff */
[----:B------:R-:W-:-:S04]  /*5180*/  FMUL.FTZ R182, R182, UR25 ;  /* 0x00000019b6b67c20 */ /* 0x000fc80008410000 */
[----:B------:R-:W-:Y:S01]  /*5190*/  FMUL.FTZ R183, R182, UR24 ;  /* 0x00000018b6b77c20 */ /* 0x000fe20008410000 */
        /* <DEDUP_REMOVED lines=8> */
.L_x_3534:
[----:B------:R-:W-:Y:S05]  /*5220*/  BRA.U !UP2, `(.L_x_3535) ;  /* 0x000000010a447547 */ /* 0x000fea000b800000 */
[----:B------:R-:W-:Y:S01]  /*5230*/  MOV R181, UR20 ;  /* 0x0000001400b57c02 */ /* 0x000fe20008000f00 */
[----:B-----5:R-:W-:Y:S01]  /*5240*/  HADD2.F32 R182, -RZ, R40.H1_H1 ;  /* 0x30000028ffb67230 */ /* 0x020fe20000004100 */
[----:B------:R-:W-:-:S03]  /*5250*/  LOP3.LUT P0, RZ, R210, 0xff00, RZ, 0xc0, !PT ;  /* 0x0000ff00d2ff7812 */ /* 0x000fc6000780c0ff */
[----:B------:R-:W-:-:S04]  /*5260*/  @P1 FFMA.FTZ R181, R249, R181, UR32 ;  /* 0x00000020f9b51e23 */ /* 0x000fc800080100b5 */
[----:B------:R-:W-:-:S04]  /*5270*/  @P1 FADD.FTZ R181, R198, -R181 ;  /* 0x800000b5c6b51221 */ /* 0x000fc80000010000 */
[----:B------:R-:W-:Y:S01]  /*5280*/  @P1 FFMA.FTZ R182, R181, UR30, R182 ;  /* 0x0000001eb5b61c23 */ /* 0x000fe200080100b6 */
[----:B------:R-:W-:-:S03]  /*5290*/  HFMA2 R181, -RZ, RZ, 0, 0 ;  /* 0x00000000ffb57431 */ /* 0x000fc600000001ff */
[----:B------:R-:W-:-:S04]  /*52a0*/  FMUL.FTZ R182, R182, UR25 ;  /* 0x00000019b6b67c20 */ /* 0x000fc80008410000 */
[----:B------:R-:W-:Y:S01]  /*52b0*/  FMUL.FTZ R183, R182, UR24 ;  /* 0x00000018b6b77c20 */ /* 0x000fe20008410000 */
        /* <DEDUP_REMOVED lines=8> */
.L_x_3535:
[----:B------:R-:W-:Y:S05]  /*5340*/  BRA.U !UP2, `(.L_x_3536) ;  /* 0x000000010a447547 */ /* 0x000fea000b800000 */
        /* <DEDUP_REMOVED lines=17> */
.L_x_3536:
        /* <DEDUP_REMOVED lines=18> */
.L_x_3537:
        /* <DEDUP_REMOVED lines=18> */
.L_x_3538:
        /* <DEDUP_REMOVED lines=18> */
.L_x_3539:
        /* <DEDUP_REMOVED lines=18> */
.L_x_3540:
[----:B------:R-:W-:Y:S05]  /*58e0*/  BRA.U !UP2, `(.L_x_3521) ;  /* 0x000000090ab07547 */ /* 0x000fea000b800000 */
[----:B------:R-:W-:Y:S01]  /*58f0*/  MOV R181, UR20 ;  /* 0x0000001400b57c02 */ /* 0x000fe20008000f00 */
[----:B-----5:R-:W-:Y:S01]  /*5900*/  HADD2.F32 R182, -RZ, R43.H1_H1 ;  /* 0x3000002bffb67230 */ /* 0x020fe20000004100 */
[----:B------:R-:W-:-:S03]  /*5910*/  ISETP.GE.U32.AND P0, PT, R210, RZ, PT ;  /* 0x000000ffd200720c */ /* 0x000fc60003f06070 */
[----:B------:R-:W-:Y:S01]  /*5920*/  @P1 FFMA.FTZ R181, R19, R181, UR32 ;  /* 0x0000002013b51e23 */ /* 0x000fe200080100b5 */
[----:B------:R-:W-:-:S03]  /*5930*/  ISETP.GE.U32.AND.EX P0, PT, R211, 0x1000000, PT, P0 ;  /* 0x01000000d300780c */ /* 0x000fc60003f06100 */
[----:B------:R-:W-:-:S04]  /*5940*/  @P1 FADD.FTZ R181, R18, -R181 ;  /* 0x800000b512b51221 */ /* 0x000fc80000010000 */
[----:B------:R-:W-:Y:S01]  /*5950*/  @P1 FFMA.FTZ R182, R181, UR30, R182 ;  /* 0x0000001eb5b61c23 */ /* 0x000fe200080100b6 */
[----:B------:R-:W-:-:S03]  /*5960*/  HFMA2 R181, -RZ, RZ, 0, 0 ;  /* 0x00000000ffb57431 */ /* 0x000fc600000001ff */
[----:B------:R-:W-:Y:S02]  /*5970*/  FMUL.FTZ R183, R182, UR25 ;  /* 0x00000019b6b77c20 */ /* 0x000fe40008410000 */
        /* <DEDUP_REMOVED lines=10> */
.L_x_3533:
[----:B------:R-:W-:Y:S01]  /*5a20*/  ISETP.LT.AND P0, PT, RZ, UR31, PT ;  /* 0x0000001fff007c0c */ /* 0x000fe2000bf01270 */
[----:B-----5:R-:W-:Y:S01]  /*5a30*/  HADD2.F32 R181, -RZ, R40.H1_H1 ;  /* 0x30000028ffb57230 */ /* 0x020fe20000004100 */
[----:B------:R-:W-:Y:S02]  /*5a40*/  PLOP3.LUT P1, PT, PT, PT, UP3, 0x80, 0x8 ;  /* 0x000000000008781c */ /* 0x000fe40003f2f038 */
[----:B------:R-:W-:Y:S02]  /*5a50*/  MOV R177, UR20 ;  /* 0x0000001400b17c02 */ /* 0x000fe40008000f00 */
[----:B------:R-:W-:-:S07]  /*5a60*/  MOV R176, UR20 ;  /* 0x0000001400b07c02 */ /* 0x000fce0008000f00 */
[----:B------:R-:W-:Y:S02]  /*5a70*/  @P0 FFMA.FTZ R177, R249, R177, UR32 ;  /* 0x00000020f9b10e23 */ /* 0x000fe400080100b1 */
[----:B------:R-:W-:Y:S02]  /*5a80*/  @P1 FFMA.FTZ R176, R0, R176, UR32 ;  /* 0x0000002000b01e23 */ /* 0x000fe400080100b0 */
[----:B------:R-:W-:-:S04]  /*5a90*/  @P0 FADD.FTZ R177, R198, -R177 ;  /* 0x800000b1c6b10221 */ /* 0x000fc80000010000 */
[----:B------:R-:W-:Y:S01]  /*5aa0*/  @P0 FFMA.FTZ R181, R177, UR30, R181 ;  /* 0x0000001eb1b50c23 */ /* 0x000fe200080100b5 */
        /* <DEDUP_REMOVED lines=16> */
.L_x_3541:
        /* <DEDUP_REMOVED lines=13> */
.L_x_3542:
        /* <DEDUP_REMOVED lines=18> */
.L_x_3543:
        /* <DEDUP_REMOVED lines=18> */
.L_x_3544:
        /* <DEDUP_REMOVED lines=18> */
.L_x_3545:
        /* <DEDUP_REMOVED lines=8> */
[----:B------:R0:W-:Y:S01]  /*6060*/  STL [R1+0x90], R0 ;  /* 0x0000900001007387 */ /* 0x0001e20000100800 */
[----:B------:R-:W-:Y:S02]  /*6070*/  HFMA2 R251, -RZ, RZ, 0, 0 ;  /* 0x00000000fffb7431 */ /* 0x000fe400000001ff */
[----:B------:R-:W-:-:S08]  /*6080*/  FMUL.FTZ R179, R179, UR24 ;  /* 0x00000018b3b37c20 */ /* 0x000fd00008410000 */
[----:B0-----:R-:W-:-:S05]  /*6090*/  @P1 HADD2.F32 R0, -RZ, R170.H1_H1 ;  /* 0x300000aaff001230 */ /* 0x001fca0000004100 */
[----:B------:R-:W-:Y:S01]  /*60a0*/  @P1 FMUL.FTZ R251, R0, R179 ;  /* 0x000000b300fb1220 */ /* 0x000fe20000410000 */
[----:B------:R-:W-:-:S03]  /*60b0*/  @P1 HADD2.F32 R0, -RZ, R46.H1_H1 ;  /* 0x3000002eff001230 */ /* 0x000fc60000004100 */
[----:B------:R-:W-:Y:S01]  /*60c0*/  FADD.FTZ R157, R157, R251 ;  /* 0x000000fb9d9d7221 */ /* 0x000fe20000010000 */
[----:B------:R-:W-:Y:S01]  /*60d0*/  MOV R251, RZ ;  /* 0x000000ff00fb7202 */ /* 0x000fe20000000f00 */
[----:B------:R-:W-:Y:S02]  /*60e0*/  @P1 FMUL.FTZ R251, R0, R179 ;  /* 0x000000b300fb1220 */ /* 0x000fe40000410000 */
[----:B------:R0:W5:Y:S03]  /*60f0*/  LDL.LU R0, [R1+0x90] ;  /* 0x0000900001007983 */ /* 0x0001660000300800 */
[----:B------:R-:W-:-:S04]  /*6100*/  F2FP.F16.F32.PACK_AB R179, RZ, R251 ;  /* 0x000000fbffb3723e */ /* 0x000fc800000000ff */
[----:B------:R-:W-:-:S07]  /*6110*/  PRMT R174, R174, 0x5410, R179 ;  /* 0x00005410aeae7816 */ /* 0x000fce00000000b3 */
.L_x_3546:
        /* <DEDUP_REMOVED lines=26> */
.L_x_3547:
        /* <DEDUP_REMOVED lines=15> */
.L_x_3521:
[----:B------:R-:W-:Y:S01]  /*63b0*/  ISETP.NE.U32.AND P0, PT, RZ, UR6, PT ;  /* 0x00000006ff007c0c */ /* 0x000fe2000bf05070 */
[----:B------:R-:W1:Y:S01]  /*63c0*/  @UP2 LDCU.64 UR10, c[0x0][0x468] ;  /* 0x00008d00ff0a27ac */ /* 0x000e620008000a00 */
[----:B------:R-:W-:Y:S02]  /*63d0*/  PLOP3.LUT P1, PT, PT, PT, UP2, 0x80, 0x8 ;  /* 0x000000000008781c */ /* 0x000fe40003f2f028 */
[----:B------:R-:W-:Y:S01]  /*63e0*/  ISETP.NE.AND.EX P0, PT, RZ, UR7, PT, P0 ;  /* 0x00000007ff007c0c */ /* 0x000fe2000bf05300 */
[----:B------:R-:W-:-:S04]  /*63f0*/  UISETP.NE.U32.AND UP0, UPT, UR4, URZ, UPT ;  /* 0x000000ff0400728c */ /* 0x000fc8000bf05070 */
[----:B------:R-:W-:-:S08]  /*6400*/  UISETP.NE.AND.EX UP0, UPT, UR5, URZ, UPT, UP0 ;  /* 0x000000ff0500728c */ /* 0x000fd0000bf05300 */
[----:B------:R-:W3:Y:S02]  /*6410*/  @P0 LDC.64 R182, c[0x0][0x478] ;  /* 0x00011e00ffb60b82 */ /* 0x000ee40000000a00 */
[----:B---3--:R-:W-:-:S05]  /*6420*/  @P0 IMAD.WIDE.U32 R182, R252, 0x10, R182 ;  /* 0x00000010fcb60825 */ /* 0x008fca00078e00b6 */
[----:B------:R3:W-:Y:S02]  /*6430*/  @P0 STG.E.128 desc[UR22][R182.64], R176 ;  /* 0x000000b0b6000986 */ /* 0x0007e4000c101d16 */
[----:B---3--:R-:W-:-:S05]  /*6440*/  MOV R182, 0x10 ;  /* 0x0000001000b67802 */ /* 0x008fca0000000f00 */
[----:B-1----:R-:W-:-:S05]  /*6450*/  @P1 IMAD.WIDE.U32 R182, R180, R182, UR10 ;  /* 0x0000000ab4b61e25 */ /* 0x002fca000f8e00b6 */
[----:B------:R1:W-:Y:S01]  /*6460*/  @P1 STG.E.128 desc[UR22][R182.64], R172 ;  /* 0x000000acb6001986 */ /* 0x0003e2000c101d16 */
[----:B------:R-:W-:Y:S05]  /*6470*/  BRA.U !UP2, `(.L_x_3548) ;  /* 0x000000010a107547 */ /* 0x000fea000b800000 */
[----:B-----5:R-:W3:Y:S01]  /*6480*/  LDC.64 R170, c[0x0][0x390] ;  /* 0x0000e400ffaa7b82 */ /* 0x020ee20000000a00 */
[----:B------:R-:W-:-:S05]  /*6490*/  IADD3 R168, PT, PT, R180, 0x80, RZ ;  /* 0x00000080b4a87810 */ /* 0x000fca0007ffe0ff */
[----:B---3--:R-:W-:-:S06]  /*64a0*/  IMAD.WIDE.U32 R168, R168, 0x10, R170 ;  /* 0x00000010a8a87825 */ /* 0x008fcc00078e00aa */
[----:B------:R-:W5:Y:S02]  /*64b0*/  LDG.E.128 R168, desc[UR22][R168.64] ;  /* 0x00000016a8a87981 */ /* 0x000f64000c1e1d00 */
.L_x_3548:
[----:B------:R-:W-:Y:S05]  /*64c0*/  BRA.U !UP0, `(.L_x_3549) ;  /* 0x0000001108ac7547 */ /* 0x000fea000b800000 */
        /* <DEDUP_REMOVED lines=24> */
[----:B-1----:R-:W-:-:S07]  /*6650*/  PRMT R172, R178, 0x7610, R172 ;  /* 0x00007610b2ac7816 */ /* 0x002fce00000000ac */
.L_x_3551:
        /* <DEDUP_REMOVED lines=12> */
[----:B-1----:R-:W-:-:S07]  /*6720*/  PRMT R172, R172, 0x5410, R178 ;  /* 0x00005410acac7816 */ /* 0x002fce00000000b2 */
.L_x_3552:
        /* <DEDUP_REMOVED lines=10> */
[----:B-1----:R-:W-:-:S05]  /*67d0*/  @P2 HADD2.F32 R182, -RZ, R169.H0_H0 ;  /* 0x200000a9ffb62230 */ /* 0x002fca0000004100 */
[----:B------:R-:W-:Y:S01]  /*67e0*/  @P2 FMUL.FTZ R179, R182, R178 ;  /* 0x000000b2b6b32220 */ /* 0x000fe20000410000 */
[----:B------:R-:W-:-:S03]  /*67f0*/  @P2 HADD2.F32 R182, -RZ, R49.H0_H0 ;  /* 0x20000031ffb62230 */ /* 0x000fc60000004100 */
[----:B------:R-:W-:Y:S01]  /*6800*/  FADD.FTZ R154, R154, R179 ;  /* 0x000000b39a9a7221 */ /* 0x000fe20000010000 */
[----:B------:R-:W-:Y:S01]  /*6810*/  MOV R179, RZ ;  /* 0x000000ff00b37202 */ /* 0x000fe20000000f00 */
[----:B------:R-:W-:-:S05]  /*6820*/  @P2 FMUL.FTZ R179, R178, R182 ;  /* 0x000000b6b2b32220 */ /* 0x000fca0000410000 */
[----:B------:R-:W-:-:S04]  /*6830*/  F2FP.F16.F32.PACK_AB R179, RZ, R179 ;  /* 0x000000b3ffb3723e */ /* 0x000fc800000000ff */
[----:B------:R-:W-:-:S07]  /*6840*/  PRMT R173, R179, 0x7610, R173 ;  /* 0x00007610b3ad7816 */ /* 0x000fce00000000ad */
.L_x_3553:
[----:B------:R-:W-:Y:S01]  /*6850*/  MOV R178, UR20 ;  /* 0x0000001400b27c02 */ /* 0x000fe20008000f00 */
[----:B-1----:R-:W-:-:S04]  /*6860*/  HADD2.F32 R182, -RZ, R37.H1_H1 ;  /* 0x30000025ffb67230 */ /* 0x002fc80000004100 */
        /* <DEDUP_REMOVED lines=16> */
.L_x_3554:
        /* <DEDUP_REMOVED lines=18> */
.L_x_3555:
        /* <DEDUP_REMOVED lines=18> */
.L_x_3556:
        /* <DEDUP_REMOVED lines=26> */
.L_x_3557:
        /* <DEDUP_REMOVED lines=16> */
.L_x_3550:
[----:B------:R-:W-:Y:S01]  /*6e50*/  ISETP.LT.AND P2, PT, RZ, UR31, PT ;  /* 0x0000001fff007c0c */ /* 0x000fe2000bf41270 */
[----:B------:R-:W-:-:S12]  /*6e60*/  BRA.U !UP2, `(.L_x_3559) ;  /* 0x000000010a447547 */ /* 0x000fd8000b800000 */
[----:B------:R-:W-:Y:S01]  /*6e70*/  MOV R181, UR20 ;  /* 0x0000001400b57c02 */ /* 0x000fe20008000f00 */
[----:B-1---5:R-:W-:Y:S01]  /*6e80*/  HADD2.F32 R182, -RZ, R36.H0_H0 ;  /* 0x20000024ffb67230 */ /* 0x022fe20000004100 */
[----:B------:R-:W-:-:S03]  /*6e90*/  LOP3.LUT P1, RZ, R208, 0xff, RZ, 0xc0, !PT ;  /* 0x000000ffd0ff7812 */ /* 0x000fc6000782c0ff */
[----:B------:R-:W-:-:S04]  /*6ea0*/  @P2 FFMA.FTZ R181, R17, R181, UR32 ;  /* 0x0000002011b52e23 */ /* 0x000fc800080100b5 */
[----:B------:R-:W-:-:S04]  /*6eb0*/  @P2 FADD.FTZ R181, R16, -R181 ;  /* 0x800000b510b52221 */ /* 0x000fc80000010000 */
[----:B------:R-:W-:Y:S01]  /*6ec0*/  @P2 FFMA.FTZ R182, R181, UR30, R182 ;  /* 0x0000001eb5b62c23 */ /* 0x000fe200080100b6 */
[----:B------:R-:W-:-:S03]  /*6ed0*/  HFMA2 R181, -RZ, RZ, 0, 0 ;  /* 0x00000000ffb57431 */ /* 0x000fc600000001ff */
[----:B------:R-:W-:Y:S01]  /*6ee0*/  FMUL.FTZ R183, R182, UR25 ;  /* 0x00000019b6b77c20 */ /* 0x000fe20008410000 */
[----:B------:R-:W-:-:S03]  /*6ef0*/  @P1 HADD2.F32 R182, -RZ, R168.H0_H0 ;  /* 0x200000a8ffb61230 */ /* 0x000fc60000004100 */
        /* <DEDUP_REMOVED lines=8> */
.L_x_3559:
[----:B------:R-:W-:Y:S05]  /*6f80*/  BRA.U !UP2, `(.L_x_3560) ;  /* 0x000000010a447547 */ /* 0x000fea000b800000 */
[----:B------:R-:W-:Y:S01]  /*6f90*/  MOV R181, UR20 ;  /* 0x0000001400b57c02 */ /* 0x000fe20008000f00 */
[----:B-1---5:R-:W-:Y:S01]  /*6fa0*/  HADD2.F32 R182, -RZ, R36.H1_H1 ;  /* 0x30000024ffb67230 */ /* 0x022fe20000004100 */
[----:B------:R-:W-:-:S03]  /*6fb0*/  LOP3.LUT P1, RZ, R208, 0xff00, RZ, 0xc0, !PT ;  /* 0x0000ff00d0ff7812 */ /* 0x000fc6000782c0ff */
[----:B------:R-:W-:-:S04]  /*6fc0*/  @P2 FFMA.FTZ R181, R15, R181, UR32 ;  /* 0x000000200fb52e23 */ /* 0x000fc800080100b5 */
[----:B------:R-:W-:-:S04]  /*6fd0*/  @P2 FADD.FTZ R181, R14, -R181 ;  /* 0x800000b50eb52221 */ /* 0x000fc80000010000 */
[----:B------:R-:W-:Y:S01]  /*6fe0*/  @P2 FFMA.FTZ R182, R181, UR30, R182 ;  /* 0x0000001eb5b62c23 */ /* 0x000fe200080100b6 */
[----:B------:R-:W-:-:S03]  /*6ff0*/  HFMA2 R181, -RZ, RZ, 0, 0 ;  /* 0x00000000ffb57431 */ /* 0x000fc600000001ff */
[----:B------:R-:W-:Y:S01]  /*7000*/  FMUL.FTZ R183, R182, UR25 ;  /* 0x00000019b6b77c20 */ /* 0x000fe20008410000 */
[----:B------:R-:W-:-:S03]  /*7010*/  @P1 HADD2.F32 R182, -RZ, R168.H1_H1 ;  /* 0x300000a8ffb61230 */ /* 0x000fc60000004100 */
        /* <DEDUP_REMOVED lines=8> */
.L_x_3560:
[----:B------:R-:W-:Y:S05]  /*70a0*/  BRA.U !UP2, `(.L_x_3561) ;  /* 0x000000010a447547 */ /* 0x000fea000b800000 */
        /* <DEDUP_REMOVED lines=17> */
.L_x_3561:
        /* <DEDUP_REMOVED lines=18> */
.L_x_3562:
        /* <DEDUP_REMOVED lines=18> */
.L_x_3563:
        /* <DEDUP_REMOVED lines=18> */
.L_x_3564:
        /* <DEDUP_REMOVED lines=18> */
.L_x_3565:
[----:B------:R-:W-:Y:S05]  /*7640*/  BRA.U !UP2, `(.L_x_3558) ;  /* 0x0000001d0a507547 */ /* 0x000fea000b800000 */
[----:B------:R-:W-:Y:S01]  /*7650*/  MOV R181, UR20 ;  /* 0x0000001400b57c02 */ /* 0x000fe20008000f00 */
[----:B-1---5:R-:W-:Y:S01]  /*7660*/  HADD2.F32 R182, -RZ, R39.H1_H1 ;  /* 0x30000027ffb67230 */ /* 0x022fe20000004100 */
        /* <DEDUP_REMOVED lines=17> */
.L_x_3549:
        /* <DEDUP_REMOVED lines=10> */
[----:B------:R-:W-:Y:S02]  /*7820*/  @P2 HADD2.F32 R178, -RZ, R168.H0_H0 ;  /* 0x200000a8ffb22230 */ /* 0x000fe40000004100 */
[----:B-1----:R-:W-:-:S04]  /*7830*/  @P2 FMUL.FTZ R177, R177, R183 ;  /* 0x000000b7b1b12220 */ /* 0x002fc80000410000 */
[----:B------:R-:W-:Y:S01]  /*7840*/  @P2 FMUL.FTZ R176, R177, R176 ;  /* 0x000000b0b1b02220 */ /* 0x000fe20000410000 */
        /* <DEDUP_REMOVED lines=11> */
.L_x_3567:
        /* <DEDUP_REMOVED lines=8> */
[----:B------:R-:W-:Y:S02]  /*7980*/  @P2 HADD2.F32 R178, -RZ, R168.H1_H1 ;  /* 0x300000a8ffb22230 */ /* 0x000fe40000004100 */
[----:B-1----:R-:W-:-:S04]  /*7990*/  @P2 FMUL.FTZ R177, R177, R182 ;  /* 0x000000b6b1b12220 */ /* 0x002fc80000410000 */
[----:B------:R-:W-:Y:S01]  /*79a0*/  @P2 FMUL.FTZ R176, R177, R176 ;  /* 0x000000b0b1b02220 */ /* 0x000fe20000410000 */
[----:B------:R-:W-:-:S03]  /*79b0*/  HFMA2 R177, -RZ, RZ, 0, 0 ;  /* 0x00000000ffb17431 */ /* 0x000fc600000001ff */
[----:B------:R-:W-:Y:S01]  /*79c0*/  @P2 FMUL.FTZ R177, R178, R176 ;  /* 0x000000b0b2b12220 */ /* 0x000fe20000410000 */
[----:B------:R-:W-:-:S03]  /*79d0*/  @P2 HADD2.F32 R178, -RZ, R48.H1_H1 ;  /* 0x30000030ffb22230 */ /* 0x000fc60000004100 */
        /* <DEDUP_REMOVED lines=8> */
.L_x_3568:
        /* <DEDUP_REMOVED lines=22> */
.L_x_3569:
        /* <DEDUP_REMOVED lines=10> */
[----:B------:R-:W-:Y:S02]  /*7c60*/  @P2 HADD2.F32 R177, -RZ, R169.H1_H1 ;  /* 0x300000a9ffb12230 */ /* 0x000fe40000004100 */
        /* <DEDUP_REMOVED lines=11> */
.L_x_3570:
        /* <DEDUP_REMOVED lines=22> */
.L_x_3571:
[----:B------:R-:W-:-:S05]  /*7e80*/  MOV R176, UR20 ;  /* 0x0000001400b07c02 */ /* 0x000fca0008000f00 */
[----:B------:R-:W-:-:S04]  /*7e90*/  FFMA.FTZ R176, R7, R176, UR32 ;  /* 0x0000002007b07e23 */ /* 0x000fc800080100b0 */
[----:B------:R-:W-:-:S04]  /*7ea0*/  FADD.FTZ R176, R6, -R176 ;  /* 0x800000b006b07221 */ /* 0x000fc80000010000 */
[----:B------:R-:W-:-:S05]  /*7eb0*/  FMUL.FTZ R176, R176, UR30 ;  /* 0x0000001eb0b07c20 */ /* 0x000fca0008410000 */
[----:B-----5:R-:W-:Y:S01]  /*7ec0*/  FSEL R210, R176, RZ, P1 ;  /* 0x000000ffb0d27208 */ /* 0x020fe20000800000 */
[----:B------:R-:W-:Y:S06]  /*7ed0*/  BRA.U !UP2, `(.L_x_3572) ;  /* 0x000000010a407547 */ /* 0x000fec000b800000 */
[----:B------:R-:W-:-:S13]  /*7ee0*/  LOP3.LUT P2, RZ, R209, 0xff00, RZ, 0xc0, !PT ;  /* 0x0000ff00d1ff7812 */ /* 0x000fda000784c0ff */
        /* <DEDUP_REMOVED lines=15> */
.L_x_3572:
        /* <DEDUP_REMOVED lines=30> */
.L_x_3573:
[----:B------:R-:W-:Y:S01]  /*81c0*/  F2FP.F16.F32.PACK_AB R179, R181, R179 ;  /* 0x000000b3b5b3723e */ /* 0x000fe200000000ff */
[----:B------:R-:W-:Y:S06]  /*81d0*/  BRA.U !UP2, `(.L_x_3558) ;  /* 0x000000110a6c7547 */ /* 0x000fec000b800000 */
[----:B------:R-:W-:-:S04]  /*81e0*/  ISETP.GE.U32.AND P1, PT, R208, RZ, PT ;  /* 0x000000ffd000720c */ /* 0x000fc80003f26070 */
        /* <DEDUP_REMOVED lines=17> */
.L_x_3566:
[----:B------:R-:W-:Y:S05]  /*8300*/  BRA.U !UP2, `(.L_x_3574) ;  /* 0x000000010a807547 */ /* 0x000fea000b800000 */
[----:B-----5:R-:W-:Y:S01]  /*8310*/  LOP3.LUT P1, RZ, R208, 0xff, RZ, 0xc0, !PT ;  /* 0x000000ffd0ff7812 */ /* 0x020fe2000782c0ff */
[----:B------:R-:W-:Y:S01]  /*8320*/  BSSY.RECONVERGENT B0, `(.L_x_3575) ;  /* 0x000000d000007945 */ /* 0x000fe20003800200 */
[----:B------:R-:W-:-:S11]  /*8330*/  HFMA2 R181, -RZ, RZ, 0, 0 ;  /* 0x00000000ffb57431 */ /* 0x000fd600000001ff */
[----:B------:R-:W-:Y:S05]  /*8340*/  @!P1 BRA `(.L_x_3576) ;  /* 0x0000000000289947 */ /* 0x000fea0003800000 */
[----:B------:R-:W-:Y:S01]  /*8350*/  MOV R181, UR20 ;  /* 0x0000001400b57c02 */ /* 0x000fe20008000f00 */
[----:B-1----:R-:W-:Y:S01]  /*8360*/  HADD2.F32 R182, -RZ, R168.H0_H0 ;  /* 0x200000a8ffb67230 */ /* 0x002fe20000004100 */
        /* <DEDUP_REMOVED lines=8> */
.L_x_3576:
[----:B------:R-:W-:Y:S05]  /*83f0*/  BSYNC.RECONVERGENT B0 ;  /* 0x0000000000007941 */ /* 0x000fea0003800200 */
.L_x_3575:
[----:B------:R-:W-:Y:S01]  /*8400*/  BSSY.RECONVERGENT B0, `(.L_x_3577) ;  /* 0x000000e000007945 */ /* 0x000fe20003800200 */
[----:B------:R-:W-:Y:S01]  /*8410*/  FADD.FTZ R152, R152, R181 ;  /* 0x000000b598987221 */ /* 0x000fe20000010000 */
[----:B------:R-:W-:Y:S02]  /*8420*/  MOV R181, RZ ;  /* 0x000000ff00b57202 */ /* 0x000fe40000000f00 */
        /* <DEDUP_REMOVED lines=11> */
.L_x_3578:
[----:B------:R-:W-:Y:S05]  /*84e0*/  BSYNC.RECONVERGENT B0 ;  /* 0x0000000000007941 */ /* 0x000fea0003800200 */
.L_x_3577:
[----:B------:R-:W-:-:S04]  /*84f0*/  F2FP.F16.F32.PACK_AB R181, RZ, R181 ;  /* 0x000000b5ffb5723e */ /* 0x000fc800000000ff */
[----:B-1----:R-:W-:-:S07]  /*8500*/  PRMT R172, R181, 0x7610, R172 ;  /* 0x00007610b5ac7816 */ /* 0x002fce00000000ac */
.L_x_3574:
[----:B------:R-:W-:Y:S05]  /*8510*/  BRA.U !UP2, `(.L_x_3579) ;  /* 0x000000010a807547 */ /* 0x000fea000b800000 */
[----:B-----5:R-:W-:Y:S01]  /*8520*/  LOP3.LUT P1, RZ, R208, 0xff00, RZ, 0xc0, !PT ;  /* 0x0000ff00d0ff7812 */ /* 0x020fe2000782c0ff */
[----:B------:R-:W-:Y:S01]  /*8530*/  BSSY.RECONVERGENT B0, `(.L_x_3580) ;  /* 0x000000d000007945 */ /* 0x000fe20003800200 */
[----:B------:R-:W-:-:S11]  /*8540*/  HFMA2 R181, -RZ, RZ, 0, 0 ;  /* 0x00000000ffb57431 */ /* 0x000fd600000001ff */
[----:B------:R-:W-:Y:S05]  /*8550*/  @!P1 BRA `(.L_x_3581) ;  /* 0x0000000000289947 */ /* 0x000fea0003800000 */
[----:B------:R-:W-:Y:S01]  /*8560*/  MOV R181, UR20 ;  /* 0x0000001400b57c02 */ /* 0x000fe20008000f00 */
[----:B-1----:R-:W-:Y:S01]  /*8570*/  HADD2.F32 R182, -RZ, R168.H1_H1 ;  /* 0x300000a8ffb67230 */ /* 0x002fe20000004100 */
        /* <DEDUP_REMOVED lines=8> */
.L_x_3581:
[----:B------:R-:W-:Y:S05]  /*8600*/  BSYNC.RECONVERGENT B0 ;  /* 0x0000000000007941 */ /* 0x000fea0003800200 */
.L_x_3580:
[----:B------:R-:W-:Y:S01]  /*8610*/  BSSY.RECONVERGENT B0, `(.L_x_3582) ;  /* 0x000000e000007945 */ /* 0x000fe20003800200 */
[----:B------:R-:W-:Y:S01]  /*8620*/  FADD.FTZ R153, R153, R181 ;  /* 0x000000b599997221 */ /* 0x000fe20000010000 */
[----:B------:R-:W-:Y:S02]  /*8630*/  MOV R181, RZ ;  /* 0x000000ff00b57202 */ /* 0x000fe40000000f00 */
        /* <DEDUP_REMOVED lines=11> */
.L_x_3583:
[----:B------:R-:W-:Y:S05]  /*86f0*/  BSYNC.RECONVERGENT B0 ;  /* 0x0000000000007941 */ /* 0x000fea0003800200 */
.L_x_3582:
[----:B------:R-:W-:-:S04]  /*8700*/  F2FP.F16.F32.PACK_AB R181, RZ, R181 ;  /* 0x000000b5ffb5723e */ /* 0x000fc800000000ff */
[----:B-1----:R-:W-:-:S07]  /*8710*/  PRMT R172, R172, 0x5410, R181 ;  /* 0x00005410acac7816 */ /* 0x002fce00000000b5 */
.L_x_3579:
        /* <DEDUP_REMOVED lines=15> */
.L_x_3586:
[----:B------:R-:W-:Y:S05]  /*8810*/  BSYNC.RECONVERGENT B0 ;  /* 0x0000000000007941 */ /* 0x000fea0003800200 */
.L_x_3585:
        /* <DEDUP_REMOVED lines=14> */
.L_x_3588:
[----:B------:R-:W-:Y:S05]  /*8900*/  BSYNC.RECONVERGENT B0 ;  /* 0x0000000000007941 */ /* 0x000fea0003800200 */
.L_x_3587:
[----:B------:R-:W-:-:S04]  /*8910*/  F2FP.F16.F32.PACK_AB R181, RZ, R181 ;  /* 0x000000b5ffb5723e */ /* 0x000fc800000000ff */
[----:B-1----:R-:W-:-:S07]  /*8920*/  PRMT R173, R181, 0x7610, R173 ;  /* 0x00007610b5ad7816 */ /* 0x002fce00000000ad */
.L_x_3584:
        /* <DEDUP_REMOVED lines=15> */
.L_x_3591:
[----:B------:R-:W-:Y:S05]  /*8a20*/  BSYNC.RECONVERGENT B0 ;  /* 0x0000000000007941 */ /* 0x000fea0003800200 */
.L_x_3590:
        /* <DEDUP_REMOVED lines=14> */
.L_x_3593:
[----:B------:R-:W-:Y:S05]  /*8b10*/  BSYNC.RECONVERGENT B0 ;  /* 0x0000000000007941 */ /* 0x000fea0003800200 */
.L_x_3592:
[----:B------:R-:W-:-:S04]  /*8b20*/  F2FP.F16.F32.PACK_AB R181, RZ, R181 ;  /* 0x000000b5ffb5723e */ /* 0x000fc800000000ff */
[----:B-1----:R-:W-:-:S07]  /*8b30*/  PRMT R173, R173, 0x5410, R181 ;  /* 0x00005410adad7816 */ /* 0x002fce00000000b5 */
.L_x_3589:
        /* <DEDUP_REMOVED lines=15> */
.L_x_3596:
[----:B------:R-:W-:Y:S05]  /*8c30*/  BSYNC.RECONVERGENT B0 ;  /* 0x0000000000007941 */ /* 0x000fea0003800200 */
.L_x_3595:
        /* <DEDUP_REMOVED lines=14> */
.L_x_3598:
[----:B------:R-:W-:Y:S05]  /*8d20*/  BSYNC.RECONVERGENT B0 ;  /* 0x0000000000007941 */ /* 0x000fea0003800200 */
.L_x_3597:
[----:B------:R-:W-:-:S04]  /*8d30*/  F2FP.F16.F32.PACK_AB R181, RZ, R181 ;  /* 0x000000b5ffb5723e */ /* 0x000fc800000000ff */
[----:B-1----:R-:W-:-:S07]  /*8d40*/  PRMT R174, R181, 0x7610, R174 ;  /* 0x00007610b5ae7816 */ /* 0x002fce00000000ae */
.L_x_3594:
        /* <DEDUP_REMOVED lines=15> */
.L_x_3601:
[----:B------:R-:W-:Y:S05]  /*8e40*/  BSYNC.RECONVERGENT B0 ;  /* 0x0000000000007941 */ /* 0x000fea0003800200 */
.L_x_3600:
        /* <DEDUP_REMOVED lines=14> */
.L_x_3603:
[----:B------:R-:W-:Y:S05]  /*8f30*/  BSYNC.RECONVERGENT B0 ;  /* 0x0000000000007941 */ /* 0x000fea0003800200 */
.L_x_3602:
[----:B------:R-:W-:-:S04]  /*8f40*/  F2FP.F16.F32.PACK_AB R181, RZ, R181 ;  /* 0x000000b5ffb5723e */ /* 0x000fc800000000ff */
[----:B-1----:R-:W-:-:S07]  /*8f50*/  PRMT R174, R174, 0x5410, R181 ;  /* 0x00005410aeae7816 */ /* 0x002fce00000000b5 */
.L_x_3599:
        /* <DEDUP_REMOVED lines=15> */
.L_x_3606:
[----:B------:R-:W-:Y:S05]  /*9050*/  BSYNC.RECONVERGENT B0 ;  /* 0x0000000000007941 */ /* 0x000fea0003800200 */
.L_x_3605:
        /* <DEDUP_REMOVED lines=14> */
.L_x_3608:
[----:B------:R-:W-:Y:S05]  /*9140*/  BSYNC.RECONVERGENT B0 ;  /* 0x0000000000007941 */ /* 0x000fea0003800200 */
.L_x_3607:
[----:B------:R-:W-:-:S04]  /*9150*/  F2FP.F16.F32.PACK_AB R181, RZ, R181 ;  /* 0x000000b5ffb5723e */ /* 0x000fc800000000ff */
[----:B-1----:R-:W-:-:S07]  /*9160*/  PRMT R175, R181, 0x7610, R175 ;  /* 0x00007610b5af7816 */ /* 0x002fce00000000af */
.L_x_3604:
[----:B------:R-:W-:Y:S05]  /*9170*/  BRA.U !UP2, `(.L_x_3558) ;  /* 0x000000010a847547 */ /* 0x000fea000b800000 */
[----:B-----5:R-:W-:Y:S01]  /*9180*/  ISETP.GE.U32.AND P1, PT, R208, RZ, PT ;  /* 0x000000ffd000720c */ /* 0x020fe20003f26070 */
[----:B------:R-:W-:Y:S01]  /*9190*/  BSSY.RECONVERGENT B0, `(.L_x_3609) ;  /* 0x000000e000007945 */ /* 0x000fe20003800200 */
[----:B------:R-:W-:Y:S02]  /*91a0*/  HFMA2 R181, -RZ, RZ, 0, 0 ;  /* 0x00000000ffb57431 */ /* 0x000fe400000001ff */
[----:B------:R-:W-:-:S13]  /*91b0*/  ISETP.GE.U32.AND.EX P1, PT, R209, 0x1000000, PT, P1 ;  /* 0x01000000d100780c */ /* 0x000fda0003f26110 */
        /* <DEDUP_REMOVED lines=11> */
.L_x_3610:
[----:B------:R-:W-:Y:S05]  /*9270*/  BSYNC.RECONVERGENT B0 ;  /* 0x0000000000007941 */ /* 0x000fea0003800200 */
.L_x_3609:
        /* <DEDUP_REMOVED lines=14> */
.L_x_3612:
[----:B------:R-:W-:Y:S05]  /*9360*/  BSYNC.RECONVERGENT B0 ;  /* 0x0000000000007941 */ /* 0x000fea0003800200 */
.L_x_3611:
[----:B------:R-:W-:-:S04]  /*9370*/  F2FP.F16.F32.PACK_AB R181, RZ, R181 ;  /* 0x000000b5ffb5723e */ /* 0x000fc800000000ff */
[----:B-1----:R-:W-:-:S07]  /*9380*/  PRMT R175, R175, 0x5410, R181 ;  /* 0x00005410afaf7816 */ /* 0x002fce00000000b5 */
.L_x_3558:
[----:B-1----:R-:W1:Y:S01]  /*9390*/  @P0 LDC.64 R182, c[0x0][0x478] ;  /* 0x00011e00ffb60b82 */ /* 0x002e620000000a00 */
[----:B------:R-:W-:Y:S01]  /*93a0*/  PLOP3.LUT P1, PT, PT, PT, UP2, 0x80, 0x8 ;  /* 0x000000000008781c */ /* 0x000fe20003f2f028 */
[----:B------:R-:W3:Y:S01]  /*93b0*/  @UP2 LDCU.64 UR10, c[0x0][0x468] ;  /* 0x00008d00ff0a27ac */ /* 0x000ee20008000a00 */
[----:B------:R-:W-:-:S05]  /*93c0*/  @P0 IADD3 R181, PT, PT, R252, 0x80, RZ ;  /* 0x00000080fcb50810 */ /* 0x000fca0007ffe0ff */
[----:B-1----:R-:W-:-:S05]  /*93d0*/  @P0 IMAD.WIDE.U32 R182, R181, 0x10, R182 ;  /* 0x00000010b5b60825 */ /* 0x002fca00078e00b6 */
[----:B------:R1:W-:Y:S02]  /*93e0*/  @P0 STG.E.128 desc[UR22][R182.64], R176 ;  /* 0x000000b0b6000986 */ /* 0x0003e4000c101d16 */
[----:B-1----:R-:W-:Y:S02]  /*93f0*/  MOV R183, 0x10 ;  /* 0x0000001000b77802 */ /* 0x002fe40000000f00 */
[----:B------:R-:W-:-:S05]  /*9400*/  @P1 IADD3 R182, PT, PT, R180, 0x80, RZ ;  /* 0x00000080b4b61810 */ /* 0x000fca0007ffe0ff */
[----:B---3--:R-:W-:-:S05]  /*9410*/  @P1 IMAD.WIDE.U32 R182, R182, R183, UR10 ;  /* 0x0000000ab6b61e25 */ /* 0x008fca000f8e00b7 */
[----:B------:R1:W-:Y:S01]  /*9420*/  @P1 STG.E.128 desc[UR22][R182.64], R172 ;  /* 0x000000acb6001986 */ /* 0x0003e2000c101d16 */
[----:B------:R-:W-:Y:S05]  /*9430*/  BRA.U !UP2, `(.L_x_3613) ;  /* 0x000000010a107547 */ /* 0x000fea000b800000 */
[----:B-----5:R-:W3:Y:S01]  /*9440*/  LDC.64 R170, c[0x0][0x390] ;  /* 0x0000e400ffaa7b82 */ /* 0x020ee20000000a00 */
[----:B------:R-:W-:-:S05]  /*9450*/  IADD3 R168, PT, PT, R180, 0x100, RZ ;  /* 0x00000100b4a87810 */ /* 0x000fca0007ffe0ff */
[----:B---3--:R-:W-:-:S06]  /*9460*/  IMAD.WIDE.U32 R168, R168, 0x10, R170 ;  /* 0x00000010a8a87825 */ /* 0x008fcc00078e00aa */
[----:B------:R-:W5:Y:S02]  /*9470*/  LDG.E.128 R168, desc[UR22][R168.64] ;  /* 0x00000016a8a87981 */ /* 0x000f64000c1e1d00 */
.L_x_3613:
        /* <DEDUP_REMOVED lines=26> */
.L_x_3616:
        /* <DEDUP_REMOVED lines=13> */
.L_x_3617:
        /* <DEDUP_REMOVED lines=18> */
.L_x_3618:
        /* <DEDUP_REMOVED lines=18> */
.L_x_3619:
        /* <DEDUP_REMOVED lines=18> */
.L_x_3620:
        /* <DEDUP_REMOVED lines=18> */
.L_x_3621:
        /* <DEDUP_REMOVED lines=26> */
.L_x_3622:
        /* <DEDUP_REMOVED lines=16> */
.L_x_3615:
[----:B------:R-:W-:Y:S01]  /*9e10*/  ISETP.LT.AND P2, PT, RZ, UR31, PT ;  /* 0x0000001fff007c0c */ /* 0x000fe2000bf41270 */
[----:B------:R-:W-:-:S12]  /*9e20*/  BRA.U !UP2, `(.L_x_3624) ;  /* 0x000000010a447547 */ /* 0x000fd8000b800000 */
[----:B------:R-:W-:Y:S01]  /*9e30*/  MOV R181, UR20 ;  /* 0x0000001400b57c02 */ /* 0x000fe20008000f00 */
[----:B-1---5:R-:W-:Y:S01]  /*9e40*/  HADD2.F32 R182, -RZ, R32.H0_H0 ;  /* 0x20000020ffb67230 */ /* 0x022fe20000004100 */
        /* <DEDUP_REMOVED lines=15> */
.L_x_3624:
[----:B------:R-:W-:Y:S05]  /*9f40*/  BRA.U !UP2, `(.L_x_3625) ;  /* 0x000000010a447547 */ /* 0x000fea000b800000 */
[----:B------:R-:W-:Y:S01]  /*9f50*/  MOV R181, UR20 ;  /* 0x0000001400b57c02 */ /* 0x000fe20008000f00 */
[----:B-1---5:R-:W-:Y:S01]  /*9f60*/  HADD2.F32 R182, -RZ, R32.H1_H1 ;  /* 0x30000020ffb67230 */ /* 0x022fe20000004100 */
        /* <DEDUP_REMOVED lines=15> */
.L_x_3625:
[----:B------:R-:W-:Y:S05]  /*a060*/  BRA.U !UP2, `(.L_x_3626) ;  /* 0x000000010a447547 */ /* 0x000fea000b800000 */
        /* <DEDUP_REMOVED lines=17> */
.L_x_3626:
        /* <DEDUP_REMOVED lines=18> */
.L_x_3627:
        /* <DEDUP_REMOVED lines=18> */
.L_x_3628:
        /* <DEDUP_REMOVED lines=18> */
.L_x_3629:
        /* <DEDUP_REMOVED lines=18> */
.L_x_3630:
        /* <DEDUP_REMOVED lines=20> */
.L_x_3614:
        /* <DEDUP_REMOVED lines=24> */
.L_x_3632:
        /* <DEDUP_REMOVED lines=22> */
.L_x_3633:
        /* <DEDUP_REMOVED lines=22> */
.L_x_3634:
        /* <DEDUP_REMOVED lines=22> */
.L_x_3635:
        /* <DEDUP_REMOVED lines=22> */
.L_x_3636:
        /* <DEDUP_REMOVED lines=22> */
.L_x_3637:
        /* <DEDUP_REMOVED lines=30> */
.L_x_3638:
        /* <DEDUP_REMOVED lines=20> */
.L_x_3631:
        /* <DEDUP_REMOVED lines=15> */
.L_x_3641:
[----:B------:R-:W-:Y:S05]  /*b3b0*/  BSYNC.RECONVERGENT B0 ;  /* 0x0000000000007941 */ /* 0x000fea0003800200 */
.L_x_3640:
        /* <DEDUP_REMOVED lines=14> */
.L_x_3643:
[----:B------:R-:W-:Y:S05]  /*b4a0*/  BSYNC.RECONVERGENT B0 ;  /* 0x0000000000007941 */ /* 0x000fea0003800200 */
.L_x_3642:
[----:B------:R-:W-:-:S04]  /*b4b0*/  F2FP.F16.F32.PACK_AB R181, RZ, R181 ;  /* 0x000000b5ffb5723e */ /* 0x000fc800000000ff */
[----:B-1----:R-:W-:-:S07]  /*b4c0*/  PRMT R172, R181, 0x7610, R172 ;  /* 0x00007610b5ac7816 */ /* 0x002fce00000000ac */
.L_x_3639:
        /* <DEDUP_REMOVED lines=15> */
.L_x_3646:
[----:B------:R-:W-:Y:S05]  /*b5c0*/  BSYNC.RECONVERGENT B0 ;  /* 0x0000000000007941 */ /* 0x000fea0003800200 */
.L_x_3645:
        /* <DEDUP_REMOVED lines=14> */
.L_x_3648:
[----:B------:R-:W-:Y:S05]  /*b6b0*/  BSYNC.RECONVERGENT B0 ;  /* 0x0000000000007941 */ /* 0x000fea0003800200 */
.L_x_3647:
[----:B------:R-:W-:-:S04]  /*b6c0*/  F2FP.F16.F32.PACK_AB R181, RZ, R181 ;  /* 0x000000b5ffb5723e */ /* 0x000fc800000000ff */
[----:B-1----:R-:W-:-:S07]  /*b6d0*/  PRMT R172, R172, 0x5410, R181 ;  /* 0x00005410acac7816 */ /* 0x002fce00000000b5 */
.L_x_3644:
        /* <DEDUP_REMOVED lines=15> */
.L_x_3651:
[----:B------:R-:W-:Y:S05]  /*b7d0*/  BSYNC.RECONVERGENT B0 ;  /* 0x0000000000007941 */ /* 0x000fea0003800200 */
.L_x_3650:
        /* <DEDUP_REMOVED lines=14> */
.L_x_3653:
[----:B------:R-:W-:Y:S05]  /*b8c0*/  BSYNC.RECONVERGENT B0 ;  /* 0x0000000000007941 */ /* 0x000fea0003800200 */
.L_x_3652:
[----:B------:R-:W-:-:S04]  /*b8d0*/  F2FP.F16.F32.PACK_AB R181, RZ, R181 ;  /* 0x000000b5ffb5723e */ /* 0x000fc800000000ff */
[----:B-1----:R-:W-:-:S07]  /*b8e0*/  PRMT R173, R181, 0x7610, R173 ;  /* 0x00007610b5ad7816 */ /* 0x002fce00000000ad */
.L_x_3649:
        /* <DEDUP_REMOVED lines=15> */
.L_x_3656:
[----:B------:R-:W-:Y:S05]  /*b9e0*/  BSYNC.RECONVERGENT B0 ;  /* 0x0000000000007941 */ /* 0x000fea0003800200 */
.L_x_3655:
        /* <DEDUP_REMOVED lines=14> */
.L_x_3658:
[----:B------:R-:W-:Y:S05]  /*bad0*/  BSYNC.RECONVERGENT B0 ;  /* 0x0000000000007941 */ /* 0x000fea0003800200 */
.L_x_3657:
[----:B------:R-:W-:-:S04]  /*bae0*/  F2FP.F16.F32.PACK_AB R181, RZ, R181 ;  /* 0x000000b5ffb5723e */ /* 0x000fc800000000ff */
[----:B-1----:R-:W-:-:S07]  /*baf0*/  PRMT R173, R173, 0x5410, R181 ;  /* 0x00005410adad7816 */ /* 0x002fce00000000b5 */
.L_x_3654:
        /* <DEDUP_REMOVED lines=15> */
.L_x_3661:
[----:B------:R-:W-:Y:S05]  /*bbf0*/  BSYNC.RECONVERGENT B0 ;  /* 0x0000000000007941 */ /* 0x000fea0003800200 */
.L_x_3660:
        /* <DEDUP_REMOVED lines=14> */
.L_x_3663:
[----:B------:R-:W-:Y:S05]  /*bce0*/  BSYNC.RECONVERGENT B0 ;  /* 0x0000000000007941 */ /* 0x000fea0003800200 */
.L_x_3662:
[----:B------:R-:W-:-:S04]  /*bcf0*/  F2FP.F16.F32.PACK_AB R181, RZ, R181 ;  /* 0x000000b5ffb5723e */ /* 0x000fc800000000ff */
[----:B-1----:R-:W-:-:S07]  /*bd00*/  PRMT R174, R181, 0x7610, R174 ;  /* 0x00007610b5ae7816 */ /* 0x002fce00000000ae */
.L_x_3659:
        /* <DEDUP_REMOVED lines=15> */
.L_x_3666:
[----:B------:R-:W-:Y:S05]  /*be00*/  BSYNC.RECONVERGENT B0 ;  /* 0x0000000000007941 */ /* 0x000fea0003800200 */
.L_x_3665:
        /* <DEDUP_REMOVED lines=14> */
.L_x_3668:
[----:B------:R-:W-:Y:S05]  /*bef0*/  BSYNC.RECONVERGENT B0 ;  /* 0x0000000000007941 */ /* 0x000fea0003800200 */
.L_x_3667:
[----:B------:R-:W-:-:S04]  /*bf00*/  F2FP.F16.F32.PACK_AB R181, RZ, R181 ;  /* 0x000000b5ffb5723e */ /* 0x000fc800000000ff */
[----:B-1----:R-:W-:-:S07]  /*bf10*/  PRMT R174, R174, 0x5410, R181 ;  /* 0x00005410aeae7816 */ /* 0x002fce00000000b5 */
.L_x_3664:
        /* <DEDUP_REMOVED lines=15> */
.L_x_3671:
[----:B------:R-:W-:Y:S05]  /*c010*/  BSYNC.RECONVERGENT B0 ;  /* 0x0000000000007941 */ /* 0x000fea0003800200 */
.L_x_3670:
        /* <DEDUP_REMOVED lines=14> */
.L_x_3673:
[----:B------:R-:W-:Y:S05]  /*c100*/  BSYNC.RECONVERGENT B0 ;  /* 0x0000000000007941 */ /* 0x000fea0003800200 */
.L_x_3672:
[----:B------:R-:W-:-:S04]  /*c110*/  F2FP.F16.F32.PACK_AB R181, RZ, R181 ;  /* 0x000000b5ffb5723e */ /* 0x000fc800000000ff */
[----:B-1----:R-:W-:-:S07]  /*c120*/  PRMT R175, R181, 0x7610, R175 ;  /* 0x00007610b5af7816 */ /* 0x002fce00000000af */
.L_x_3669:
        /* <DEDUP_REMOVED lines=16> */
.L_x_3675:
[----:B------:R-:W-:Y:S05]  /*c230*/  BSYNC.RECONVERGENT B0 ;  /* 0x0000000000007941 */ /* 0x000fea0003800200 */
.L_x_3674:
        /* <DEDUP_REMOVED lines=14> */
.L_x_3677:
[----:B------:R-:W-:Y:S05]  /*c320*/  BSYNC.RECONVERGENT B0 ;  /* 0x0000000000007941 */ /* 0x000fea0003800200 */
.L_x_3676:
[----:B------:R-:W-:-:S04]  /*c330*/  F2FP.F16.F32.PACK_AB R181, RZ, R181 ;  /* 0x000000b5ffb5723e */ /* 0x000fc800000000ff */
[----:B-1----:R-:W-:-:S07]  /*c340*/  PRMT R175, R175, 0x5410, R181 ;  /* 0x00005410afaf7816 */ /* 0x002fce00000000b5 */
.L_x_3623:
        /* <DEDUP_REMOVED lines=15> */
.L_x_3678:
        /* <DEDUP_REMOVED lines=26> */
.L_x_3681:
        /* <DEDUP_REMOVED lines=13> */
.L_x_3682:
        /* <DEDUP_REMOVED lines=18> */
.L_x_3683:
        /* <DEDUP_REMOVED lines=18> */
.L_x_3684:
        /* <DEDUP_REMOVED lines=18> */
.L_x_3685:
        /* <DEDUP_REMOVED lines=18> */
.L_x_3686:
        /* <DEDUP_REMOVED lines=26> */
.L_x_3687:
        /* <DEDUP_REMOVED lines=16> */
.L_x_3680:
        /* <DEDUP_REMOVED lines=19> */
.L_x_3689:
        /* <DEDUP_REMOVED lines=18> */
.L_x_3690:
        /* <DEDUP_REMOVED lines=18> */
.L_x_3691:
        /* <DEDUP_REMOVED lines=18> */
.L_x_3692:
        /* <DEDUP_REMOVED lines=18> */
.L_x_3693:
        /* <DEDUP_REMOVED lines=18> */
.L_x_3694:
        /* <DEDUP_REMOVED lines=18> */
.L_x_3695:
        /* <DEDUP_REMOVED lines=20> */
.L_x_3679:
        /* <DEDUP_REMOVED lines=24> */
.L_x_3697:
        /* <DEDUP_REMOVED lines=22> */
.L_x_3698:
        /* <DEDUP_REMOVED lines=22> */
.L_x_3699:
        /* <DEDUP_REMOVED lines=22> */
.L_x_3700:
        /* <DEDUP_REMOVED lines=22> */
.L_x_3701:
[----:B------:R-:W-:-:S05]  /*de00*/  MOV R176, UR20 ;  /* 0x0000001400b07c02 */ /* 0x000fca0008000f00 */
[----:B------:R-:W-:-:S04]  /*de10*/  FFMA.FTZ R176, R236, R176, UR32 ;  /* 0x00000020ecb07e23 */ /* 0x000fc800080100b0 */
[----:B------:R-:W-:-:S04]  /*de20*/  FADD.FTZ R176, R235, -R176 ;  /* 0x800000b0ebb07221 */ /* 0x000fc80000010000 */
[----:B------:R-:W-:-:S05]  /*de30*/  FMUL.FTZ R176, R176, UR30 ;  /* 0x0000001eb0b07c20 */ /* 0x000fca0008410000 */
[----:B-----5:R-:W-:Y:S01]  /*de40*/  FSEL R206, R176, RZ, P1 ;  /* 0x000000ffb0ce7208 */ /* 0x020fe20000800000 */
[----:B------:R-:W-:Y:S06]  /*de50*/  BRA.U !UP2, `(.L_x_3702) ;  /* 0x000000010a407547 */ /* 0x000fec000b800000 */
[----:B------:R-:W-:-:S13]  /*de60*/  LOP3.LUT P2, RZ, R205, 0xff00, RZ, 0xc0, !PT ;  /* 0x0000ff00cdff7812 */ /* 0x000fda000784c0ff */
        /* <DEDUP_REMOVED lines=15> */
.L_x_3702:
        /* <DEDUP_REMOVED lines=30> */
.L_x_3703:
        /* <DEDUP_REMOVED lines=20> */
.L_x_3696:
        /* <DEDUP_REMOVED lines=15> */
.L_x_3706:
[----:B------:R-:W-:Y:S05]  /*e370*/  BSYNC.RECONVERGENT B0 ;  /* 0x0000000000007941 */ /* 0x000fea0003800200 */
.L_x_3705:
        /* <DEDUP_REMOVED lines=14> */
.L_x_3708:
[----:B------:R-:W-:Y:S05]  /*e460*/  BSYNC.RECONVERGENT B0 ;  /* 0x0000000000007941 */ /* 0x000fea0003800200 */
.L_x_3707:
[----:B------:R-:W-:-:S04]  /*e470*/  F2FP.F16.F32.PACK_AB R181, RZ, R181 ;  /* 0x000000b5ffb5723e */ /* 0x000fc800000000ff */
[----:B-1----:R-:W-:-:S07]  /*e480*/  PRMT R172, R181, 0x7610, R172 ;  /* 0x00007610b5ac7816 */ /* 0x002fce00000000ac */
.L_x_3704:
        /* <DEDUP_REMOVED lines=15> */
.L_x_3711:
[----:B------:R-:W-:Y:S05]  /*e580*/  BSYNC.RECONVERGENT B0 ;  /* 0x0000000000007941 */ /* 0x000fea0003800200 */
.L_x_3710:
        /* <DEDUP_REMOVED lines=14> */
.L_x_3713:
[----:B------:R-:W-:Y:S05]  /*e670*/  BSYNC.RECONVERGENT B0 ;  /* 0x0000000000007941 */ /* 0x000fea0003800200 */
.L_x_3712:
[----:B------:R-:W-:-:S04]  /*e680*/  F2FP.F16.F32.PACK_AB R181, RZ, R181 ;  /* 0x000000b5ffb5723e */ /* 0x000fc800000000ff */
[----:B-1----:R-:W-:-:S07]  /*e690*/  PRMT R172, R172, 0x5410, R181 ;  /* 0x00005410acac7816 */ /* 0x002fce00000000b5 */
.L_x_3709:
        /* <DEDUP_REMOVED lines=15> */
.L_x_3716:
[----:B------:R-:W-:Y:S05]  /*e790*/  BSYNC.RECONVERGENT B0 ;  /* 0x0000000000007941 */ /* 0x000fea0003800200 */
.L_x_3715:
        /* <DEDUP_REMOVED lines=14> */
.L_x_3718:
[----:B------:R-:W-:Y:S05]  /*e880*/  BSYNC.RECONVERGENT B0 ;  /* 0x0000000000007941 */ /* 0x000fea0003800200 */
.L_x_3717:
[----:B------:R-:W-:-:S04]  /*e890*/  F2FP.F16.F32.PACK_AB R181, RZ, R181 ;  /* 0x000000b5ffb5723e */ /* 0x000fc800000000ff */
[----:B-1----:R-:W-:-:S07]  /*e8a0*/  PRMT R173, R181, 0x7610, R173 ;  /* 0x00007610b5ad7816 */ /* 0x002fce00000000ad */
.L_x_3714:
        /* <DEDUP_REMOVED lines=15> */
.L_x_3721:
[----:B------:R-:W-:Y:S05]  /*e9a0*/  BSYNC.RECONVERGENT B0 ;  /* 0x0000000000007941 */ /* 0x000fea0003800200 */
.L_x_3720:
        /* <DEDUP_REMOVED lines=14> */
.L_x_3723:
[----:B------:R-:W-:Y:S05]  /*ea90*/  BSYNC.RECONVERGENT B0 ;  /* 0x0000000000007941 */ /* 0x000fea0003800200 */
.L_x_3722:
[----:B------:R-:W-:-:S04]  /*eaa0*/  F2FP.F16.F32.PACK_AB R181, RZ, R181 ;  /* 0x000000b5ffb5723e */ /* 0x000fc800000000ff */
[----:B-1----:R-:W-:-:S07]  /*eab0*/  PRMT R173, R173, 0x5410, R181 ;  /* 0x00005410adad7816 */ /* 0x002fce00000000b5 */
.L_x_3719:
        /* <DEDUP_REMOVED lines=15> */
.L_x_3726:
[----:B------:R-:W-:Y:S05]  /*ebb0*/  BSYNC.RECONVERGENT B0 ;  /* 0x0000000000007941 */ /* 0x000fea0003800200 */
.L_x_3725:
        /* <DEDUP_REMOVED lines=14> */
.L_x_3728:
[----:B------:R-:W-:Y:S05]  /*eca0*/  BSYNC.RECONVERGENT B0 ;  /* 0x0000000000007941 */ /* 0x000fea0003800200 */
.L_x_3727:
[----:B------:R-:W-:-:S04]  /*ecb0*/  F2FP.F16.F32.PACK_AB R181, RZ, R181 ;  /* 0x000000b5ffb5723e */ /* 0x000fc800000000ff */
[----:B-1----:R-:W-:-:S07]  /*ecc0*/  PRMT R174, R181, 0x7610, R174 ;  /* 0x00007610b5ae7816 */ /* 0x002fce00000000ae */
.L_x_3724:
        /* <DEDUP_REMOVED lines=15> */
.L_x_3731:
[----:B------:R-:W-:Y:S05]  /*edc0*/  BSYNC.RECONVERGENT B0 ;  /* 0x0000000000007941 */ /* 0x000fea0003800200 */
.L_x_3730:
        /* <DEDUP_REMOVED lines=14> */
.L_x_3733:
[----:B------:R-:W-:Y:S05]  /*eeb0*/  BSYNC.RECONVERGENT B0 ;  /* 0x0000000000007941 */ /* 0x000fea0003800200 */
.L_x_3732:
[----:B------:R-:W-:-:S04]  /*eec0*/  F2FP.F16.F32.PACK_AB R181, RZ, R181 ;  /* 0x000000b5ffb5723e */ /* 0x000fc800000000ff */
[----:B-1----:R-:W-:-:S07]  /*eed0*/  PRMT R174, R174, 0x5410, R181 ;  /* 0x00005410aeae7816 */ /* 0x002fce00000000b5 */
.L_x_3729:
        /* <DEDUP_REMOVED lines=15> */
.L_x_3736:
[----:B------:R-:W-:Y:S05]  /*efd0*/  BSYNC.RECONVERGENT B0 ;  /* 0x0000000000007941 */ /* 0x000fea0003800200 */
.L_x_3735:
        /* <DEDUP_REMOVED lines=14> */
.L_x_3738:
[----:B------:R-:W-:Y:S05]  /*f0c0*/  BSYNC.RECONVERGENT B0 ;  /* 0x0000000000007941 */ /* 0x000fea0003800200 */
.L_x_3737:
[----:B------:R-:W-:-:S04]  /*f0d0*/  F2FP.F16.F32.PACK_AB R181, RZ, R181 ;  /* 0x000000b5ffb5723e */ /* 0x000fc800000000ff */
[----:B-1----:R-:W-:-:S07]  /*f0e0*/  PRMT R175, R181, 0x7610, R175 ;  /* 0x00007610b5af7816 */ /* 0x002fce00000000af */
.L_x_3734:
        /* <DEDUP_REMOVED lines=16> */
.L_x_3740:
[----:B------:R-:W-:Y:S05]  /*f1f0*/  BSYNC.RECONVERGENT B0 ;  /* 0x0000000000007941 */ /* 0x000fea0003800200 */
.L_x_3739:
        /* <DEDUP_REMOVED lines=14> */
.L_x_3742:
[----:B------:R-:W-:Y:S05]  /*f2e0*/  BSYNC.RECONVERGENT B0 ;  /* 0x0000000000007941 */ /* 0x000fea0003800200 */
.L_x_3741:
[----:B------:R-:W-:-:S04]  /*f2f0*/  F2FP.F16.F32.PACK_AB R181, RZ, R181 ;  /* 0x000000b5ffb5723e */ /* 0x000fc800000000ff */
[----:B-1----:R-:W-:-:S07]  /*f300*/  PRMT R175, R175, 0x5410, R181 ;  /* 0x00005410afaf7816 */ /* 0x002fce00000000b5 */
.L_x_3688:
        /* <DEDUP_REMOVED lines=9> */
[----:B------:R1:W-:Y:S02]  /*f3a0*/  @P1 STG.E.128 desc[UR22][R182.64], R172 ;  /* 0x000000acb6001986 */ /* 0x0003e4000c101d16 */
[----:B-1----:R-:W-:Y:S01]  /*f3b0*/  IADD3 R183, PT, PT, R180, 0x200, RZ ;  /* 0x00000200b4b77810 */ /* 0x002fe20007ffe0ff */
[----:B------:R-:W-:Y:S06]  /*f3c0*/  BRA.U !UP2, `(.L_x_3743) ;  /* 0x000000010a0c7547 */ /* 0x000fec000b800000 */
[----:B-----5:R-:W1:Y:S02]  /*f3d0*/  LDC.64 R168, c[0x0][0x390] ;  /* 0x0000e400ffa87b82 */ /* 0x020e640000000a00 */
[----:B-1----:R-:W-:-:S06]  /*f3e0*/  IMAD.WIDE.U32 R168, R183, 0x10, R168 ;  /* 0x00000010b7a87825 */ /* 0x002fcc00078e00a8 */
[----:B------:R-:W5:Y:S02]  /*f3f0*/  LDG.E.128 R168, desc[UR22][R168.64] ;  /* 0x00000016a8a87981 */ /* 0x000f64000c1e1d00 */
.L_x_3743:
        /* <DEDUP_REMOVED lines=26> */
.L_x_3746:
        /* <DEDUP_REMOVED lines=13> */
.L_x_3747:
        /* <DEDUP_REMOVED lines=18> */
.L_x_3748:
        /* <DEDUP_REMOVED lines=18> */
.L_x_3749:
        /* <DEDUP_REMOVED lines=18> */
.L_x_3750:
        /* <DEDUP_REMOVED lines=18> */
.L_x_3751:
        /* <DEDUP_REMOVED lines=26> */
.L_x_3752:
        /* <DEDUP_REMOVED lines=16> */
.L_x_3745:
        /* <DEDUP_REMOVED lines=19> */
.L_x_3754:
        /* <DEDUP_REMOVED lines=18> */
.L_x_3755:
        /* <DEDUP_REMOVED lines=18> */
.L_x_3756:
        /* <DEDUP_REMOVED lines=18> */
.L_x_3757:
        /* <DEDUP_REMOVED lines=18> */
.L_x_3758:
        /* <DEDUP_REMOVED lines=18> */
.L_x_3759:
        /* <DEDUP_REMOVED lines=18> */
.L_x_3760:
        /* <DEDUP_REMOVED lines=20> */
.L_x_3744:
        /* <DEDUP_REMOVED lines=24> */
.L_x_3762:
        /* <DEDUP_REMOVED lines=22> */
.L_x_3763:
        /* <DEDUP_REMOVED lines=22> */
.L_x_3764:
        /* <DEDUP_REMOVED lines=22> */
.L_x_3765:
        /* <DEDUP_REMOVED lines=22> */
.L_x_3766:
        /* <DEDUP_REMOVED lines=22> */
.L_x_3767:
        /* <DEDUP_REMOVED lines=30> */
.L_x_3768:
        /* <DEDUP_REMOVED lines=16> */
.L_x_3761:
        /* <DEDUP_REMOVED lines=15> */
.L_x_3771:
[----:B------:R-:W-:Y:S05]  /*112f0*/  BSYNC.RECONVERGENT B0 ;  /* 0x0000000000007941 */ /* 0x000fea0003800200 */
.L_x_3770:
        /* <DEDUP_REMOVED lines=14> */
.L_x_3773:
[----:B------:R-:W-:Y:S05]  /*113e0*/  BSYNC.RECONVERGENT B0 ;  /* 0x0000000000007941 */ /* 0x000fea0003800200 */
.L_x_3772:
[----:B------:R-:W-:-:S04]  /*113f0*/  F2FP.F16.F32.PACK_AB R180, RZ, R180 ;  /* 0x000000b4ffb4723e */ /* 0x000fc800000000ff */
[----:B------:R-:W-:-:S07]  /*11400*/  PRMT R172, R180, 0x7610, R172 ;  /* 0x00007610b4ac7816 */ /* 0x000fce00000000ac */
.L_x_3769:
        /* <DEDUP_REMOVED lines=15> */
.L_x_3776:
[----:B------:R-:W-:Y:S05]  /*11500*/  BSYNC.RECONVERGENT B0 ;  /* 0x0000000000007941 */ /* 0x000fea0003800200 */
.L_x_3775:
        /* <DEDUP_REMOVED lines=14> */
.L_x_3778:
[----:B------:R-:W-:Y:S05]  /*115f0*/  BSYNC.RECONVERGENT B0 ;  /* 0x0000000000007941 */ /* 0x000fea0003800200 */
.L_x_3777:
[----:B------:R-:W-:-:S04]  /*11600*/  F2FP.F16.F32.PACK_AB R180, RZ, R180 ;  /* 0x000000b4ffb4723e */ /* 0x000fc800000000ff */
[----:B------:R-:W-:-:S07]  /*11610*/  PRMT R172, R172, 0x5410, R180 ;  /* 0x00005410acac7816 */ /* 0x000fce00000000b4 */
.L_x_3774:
        /* <DEDUP_REMOVED lines=15> */
.L_x_3781:
[----:B------:R-:W-:Y:S05]  /*11710*/  BSYNC.RECONVERGENT B0 ;  /* 0x0000000000007941 */ /* 0x000fea0003800200 */
.L_x_3780:
        /* <DEDUP_REMOVED lines=14> */
.L_x_3783:
[----:B------:R-:W-:Y:S05]  /*11800*/  BSYNC.RECONVERGENT B0 ;  /* 0x0000000000007941 */ /* 0x000fea0003800200 */
.L_x_3782:
[----:B------:R-:W-:-:S04]  /*11810*/  F2FP.F16.F32.PACK_AB R180, RZ, R180 ;  /* 0x000000b4ffb4723e */ /* 0x000fc800000000ff */
[----:B------:R-:W-:-:S07]  /*11820*/  PRMT R173, R180, 0x7610, R173 ;  /* 0x00007610b4ad7816 */ /* 0x000fce00000000ad */
.L_x_3779:
        /* <DEDUP_REMOVED lines=15> */
.L_x_3786:
[----:B------:R-:W-:Y:S05]  /*11920*/  BSYNC.RECONVERGENT B0 ;  /* 0x0000000000007941 */ /* 0x000fea0003800200 */
.L_x_3785:
        /* <DEDUP_REMOVED lines=14> */
.L_x_3788:
[----:B------:R-:W-:Y:S05]  /*11a10*/  BSYNC.RECONVERGENT B0 ;  /* 0x0000000000007941 */ /* 0x000fea0003800200 */
.L_x_3787:
[----:B------:R-:W-:-:S04]  /*11a20*/  F2FP.F16.F32.PACK_AB R180, RZ, R180 ;  /* 0x000000b4ffb4723e */ /* 0x000fc800000000ff */
[----:B------:R-:W-:-:S07]  /*11a30*/  PRMT R173, R173, 0x5410, R180 ;  /* 0x00005410adad7816 */ /* 0x000fce00000000b4 */
.L_x_3784:
        /* <DEDUP_REMOVED lines=15> */
.L_x_3791:
[----:B------:R-:W-:Y:S05]  /*11b30*/  BSYNC.RECONVERGENT B0 ;  /* 0x0000000000007941 */ /* 0x000fea0003800200 */
.L_x_3790:
        /* <DEDUP_REMOVED lines=14> */
.L_x_3793:
[----:B------:R-:W-:Y:S05]  /*11c20*/  BSYNC.RECONVERGENT B0 ;  /* 0x0000000000007941 */ /* 0x000fea0003800200 */
.L_x_3792:
[----:B------:R-:W-:-:S04]  /*11c30*/  F2FP.F16.F32.PACK_AB R180, RZ, R180 ;  /* 0x000000b4ffb4723e */ /* 0x000fc800000000ff */
[----:B------:R-:W-:-:S07]  /*11c40*/  PRMT R174, R180, 0x7610, R174 ;  /* 0x00007610b4ae7816 */ /* 0x000fce00000000ae */
.L_x_3789:
        /* <DEDUP_REMOVED lines=15> */
.L_x_3796:
[----:B------:R-:W-:Y:S05]  /*11d40*/  BSYNC.RECONVERGENT B0 ;  /* 0x0000000000007941 */ /* 0x000fea0003800200 */
.L_x_3795:
        /* <DEDUP_REMOVED lines=14> */
.L_x_3798:
[----:B------:R-:W-:Y:S05]  /*11e30*/  BSYNC.RECONVERGENT B0 ;  /* 0x0000000000007941 */ /* 0x000fea0003800200 */
.L_x_3797:
[----:B------:R-:W-:-:S04]  /*11e40*/  F2FP.F16.F32.PACK_AB R180, RZ, R180 ;  /* 0x000000b4ffb4723e */ /* 0x000fc800000000ff */
[----:B------:R-:W-:-:S07]  /*11e50*/  PRMT R174, R174, 0x5410, R180 ;  /* 0x00005410aeae7816 */ /* 0x000fce00000000b4 */
.L_x_3794:
        /* <DEDUP_REMOVED lines=15> */
.L_x_3801:
[----:B------:R-:W-:Y:S05]  /*11f50*/  BSYNC.RECONVERGENT B0 ;  /* 0x0000000000007941 */ /* 0x000fea0003800200 */
.L_x_3800:
        /* <DEDUP_REMOVED lines=14> */
.L_x_3803:
[----:B------:R-:W-:Y:S05]  /*12040*/  BSYNC.RECONVERGENT B0 ;  /* 0x0000000000007941 */ /* 0x000fea0003800200 */
.L_x_3802:
[----:B------:R-:W-:-:S04]  /*12050*/  F2FP.F16.F32.PACK_AB R180, RZ, R180 ;  /* 0x000000b4ffb4723e */ /* 0x000fc800000000ff */
[----:B------:R-:W-:-:S07]  /*12060*/  PRMT R175, R180, 0x7610, R175 ;  /* 0x00007610b4af7816 */ /* 0x000fce00000000af */
.L_x_3799:
[----:B------:R-:W-:Y:S05]  /*12070*/  BRA.U !UP2, `(.L_x_3753) ;  /* 0x000000010a4c7547 */ /* 0x000fea000b800000 */
[----:B------:R-:W-:Y:S01]  /*12080*/  MOV R180, UR20 ;  /* 0x0000001400b47c02 */ /* 0x000fe20008000f00 */
[----:B------:R-:W-:Y:S01]  /*12090*/  HFMA2 R181, -RZ, RZ, 0, 0 ;  /* 0x00000000ffb57431 */ /* 0x000fe200000001ff */
[----:B-----5:R-:W-:Y:S02]  /*120a0*/  ISETP.GE.U32.AND P1, PT, R202, RZ, PT ;  /* 0x000000ffca00720c */ /* 0x020fe40003f26070 */
[----:B------:R-:W-:Y:S01]  /*120b0*/  ISETP.LT.AND P2, PT, RZ, UR31, PT ;  /* 0x0000001fff007c0c */ /* 0x000fe2000bf41270 */
[----:B------:R-:W-:Y:S01]  /*120c0*/  FFMA.FTZ R180, R250, R180, UR32 ;  /* 0x00000020fab47e23 */ /* 0x000fe200080100b4 */
[----:B------:R-:W-:-:S03]  /*120d0*/  ISETP.GE.U32.AND.EX P1, PT, R203, 0x1000000, PT, P1 ;  /* 0x01000000cb00780c */ /* 0x000fc60003f26110 */
[----:B------:R-:W-:-:S04]  /*120e0*/  FADD.FTZ R180, R191, -R180 ;  /* 0x800000b4bfb47221 */ /* 0x000fc80000010000 */
[----:B------:R-:W-:-:S05]  /*120f0*/  FMUL.FTZ R180, R180, UR30 ;  /* 0x0000001eb4b47c20 */ /* 0x000fca0008410000 */
[----:B------:R-:W-:Y:S01]  /*12100*/  FSEL R180, R180, RZ, P2 ;  /* 0x000000ffb4b47208 */ /* 0x000fe20001000000 */
[----:B------:R-:W-:-:S04]  /*12110*/  @P1 HADD2.F32 R182, -RZ, R171.H1_H1 ;  /* 0x300000abffb61230 */ /* 0x000fc80000004100 */
[----:B------:R-:W-:-:S04]  /*12120*/  FMUL.FTZ R180, R180, UR25 ;  /* 0x00000019b4b47c20 */ /* 0x000fc80008410000 */
        /* <DEDUP_REMOVED lines=8> */
.L_x_3753:
[----:B------:R-:W1:Y:S01]  /*121b0*/  @P0 LDC.64 R180, c[0x0][0x478] ;  /* 0x00011e00ffb40b82 */ /* 0x000e620000000a00 */
[----:B------:R-:W-:Y:S01]  /*121c0*/  @P0 IADD3 R182, PT, PT, R252, 0x200, RZ ;  /* 0x00000200fcb60810 */ /* 0x000fe20007ffe0ff */
[----:B------:R-:W3:Y:S01]  /*121d0*/  @UP2 LDCU.64 UR10, c[0x0][0x468] ;  /* 0x00008d00ff0a27ac */ /* 0x000ee20008000a00 */
[----:B------:R-:W-:Y:S02]  /*121e0*/  UIADD3 UR8, UPT, UPT, UR8, UR26, URZ ;  /* 0x0000001a08087290 */ /* 0x000fe4000fffe0ff */
[----:B------:R-:W-:Y:S02]  /*121f0*/  UPLOP3.LUT UP1, UPT, UPT, UPT, UP1, 0x40, 0x4 ;  /* 0x000000000004789c */ /* 0x000fe40003f2e810 */
[----:B------:R-:W-:Y:S01]  /*12200*/  UISETP.GE.AND UP0, UPT, UR8, UR27, UPT ;  /* 0x0000001b0800728c */ /* 0x000fe2000bf06270 */
[----:B-1----:R-:W-:-:S05]  /*12210*/  @P0 IMAD.WIDE.U32 R180, R182, 0x10, R180 ;  /* 0x00000010b6b40825 */ /* 0x002fca00078e00b4 */
[----:B------:R1:W-:Y:S01]  /*12220*/  @P0 STG.E.128 desc[UR22][R180.64], R176 ;  /* 0x000000b0b4000986 */ /* 0x0003e2000c101d16 */
[----:B------:R-:W-:Y:S02]  /*12230*/  PLOP3.LUT P0, PT, PT, PT, UP2, 0x80, 0x8 ;  /* 0x000000000008781c */ /* 0x000fe40003f0f028 */
[----:B-1----:R-:W-:-:S11]  /*12240*/  MOV R180, 0x10 ;  /* 0x0000001000b47802 */ /* 0x002fd60000000f00 */
[----:B---3--:R-:W-:-:S05]  /*12250*/  @P0 IMAD.WIDE.U32 R180, R183, R180, UR10 ;  /* 0x0000000ab7b40e25 */ /* 0x008fca000f8e00b4 */
[----:B------:R1:W-:Y:S01]  /*12260*/  @P0 STG.E.128 desc[UR22][R180.64], R172 ;  /* 0x000000acb4000986 */ /* 0x0003e2000c101d16 */
[----:B------:R-:W-:Y:S05]  /*12270*/  BRA.U !UP0, `(.L_x_3804) ;  /* 0xfffffee5081c7547 */ /* 0x000fea000b83ffff */
.L_x_3477:
[----:B-1----:R-:W3:Y:S01]  /*12280*/  LDL.LU R180, [R1] ;  /* 0x0000000001b47983 */ /* 0x002ee20000300800 */
[----:B------:R-:W1:Y:S03]  /*12290*/  S2UR UR9, SR_CTAID.X ;  /* 0x00000000000979c3 */ /* 0x000e660000002500 */
[----:B------:R-:W3:Y:S04]  /*122a0*/  LDL.LU R181, [R1+0x4] ;  /* 0x0000040001b57983 */ /* 0x000ee80000300800 */
[----:B------:R-:W3:Y:S01]  /*122b0*/  LDL.LU R182, [R1+0x8] ;  /* 0x0000080001b67983 */ /* 0x000ee20000300800 */
[----:B-----5:R-:W1:Y:S03]  /*122c0*/  LDC R0, c[0x0][0x388] ;  /* 0x0000e200ff007b82 */ /* 0x020e660000000800 */
[----:B------:R-:W3:Y:S04]  /*122d0*/  LDL.LU R183, [R1+0xc] ;  /* 0x00000c0001b77983 */ /* 0x000ee80000300800 */
[----:B------:R-:W2:Y:S01]  /*122e0*/  LDL.LU R208, [R1+0x20] ;  /* 0x0000200001d07983 */ /* 0x000ea20000300800 */
[----:B----4-:R-:W4:Y:S03]  /*122f0*/  LDC.64 R2, c[0x0][0x440] ;  /* 0x00011000ff027b82 */ /* 0x010f260000000a00 */
[----:B------:R-:W2:Y:S04]  /*12300*/  LDL.LU R209, [R1+0x24] ;  /* 0x0000240001d17983 */ /* 0x000ea80000300800 */
[----:B------:R-:W2:Y:S01]  /*12310*/  LDL.LU R210, [R1+0x28] ;  /* 0x0000280001d27983 */ /* 0x000ea20000300800 */
[----:B------:R-:W0:Y:S03]  /*12320*/  LDC.64 R4, c[0x0][0x448] ;  /* 0x00011200ff047b82 */ /* 0x000e260000000a00 */
[----:B------:R-:W2:Y:S04]  /*12330*/  LDL.LU R211, [R1+0x2c] ;  /* 0x00002c0001d37983 */ /* 0x000ea80000300800 */
[----:B------:R-:W3:Y:S01]  /*12340*/  LDL.LU R244, [R1+0x60] ;  /* 0x0000600001f47983 */ /* 0x000ee20000300800 */
[----:B------:R-:W0:Y:S03]  /*12350*/  LDC.64 R6, c[0x0][0x460] ;  /* 0x00011800ff067b82 */ /* 0x000e260000000a00 */
[----:B------:R-:W3:Y:S04]  /*12360*/  LDL.LU R245, [R1+0x64] ;  /* 0x0000640001f57983 */ /* 0x000ee80000300800 */
[----:B------:R-:W3:Y:S04]  /*12370*/  LDL.LU R246, [R1+0x68] ;  /* 0x0000680001f67983 */ /* 0x000ee80000300800 */
[----:B------:R-:W3:Y:S04]  /*12380*/  LDL.LU R247, [R1+0x6c] ;  /* 0x00006c0001f77983 */ /* 0x000ee80000300800 */
[----:B------:R-:W2:Y:S04]  /*12390*/  LDL.LU R240, [R1+0x80] ;  /* 0x0000800001f07983 */ /* 0x000ea80000300800 */
[----:B------:R-:W2:Y:S04]  /*123a0*/  LDL.LU R241, [R1+0x84] ;  /* 0x0000840001f17983 */ /* 0x000ea80000300800 */
[----:B------:R-:W2:Y:S04]  /*123b0*/  LDL.LU R242, [R1+0x88] ;  /* 0x0000880001f27983 */ /* 0x000ea80000300800 */
[----:B------:R-:W2:Y:S04]  /*123c0*/  LDL.LU R243, [R1+0x8c] ;  /* 0x00008c0001f37983 */ /* 0x000ea80000300800 */
        /* <DEDUP_REMOVED lines=21> */
[----:B------:R-:W1:Y:S04]  /*12520*/  S2R R202, SR_TID.X ;  /* 0x0000000000ca7919 */ /* 0x000e680000002100 */
[----:B-1----:R-:W-:-:S05]  /*12530*/  LEA.HI R9, R0, R202, RZ, 0x1d ;  /* 0x000000ca00097211 */ /* 0x002fca00078fe8ff */
[----:B----4-:R-:W-:-:S04]  /*12540*/  IMAD.WIDE.U32 R2, R9, 0x20, R2 ;  /* 0x0000002009027825 */ /* 0x010fc800078e0002 */
[C---:B0-----:R-:W-:Y:S01]  /*12550*/  IMAD.WIDE.U32 R4, R9.reuse, 0x20, R4 ;  /* 0x0000002009047825 */ /* 0x041fe200078e0004 */
        /* <DEDUP_REMOVED lines=32> */
.L_x_3805:
        /* <DEDUP_REMOVED lines=10> */
.L_x_19313:


//--------------------- .text._ZN10layer_norm13ln_bwd_kernelINS_13Kernel_traitsIf13__nv_bfloat16S2_S2_fjLj5120ELj1ELj1ELj4ELj16ENS_18Kernel_traits_baseILj5120EfS2_S2_S2_fjLj128EEEEELb0ELb0ELb0ELb0EEEvNS_9BwdParamsE --------------------------
	.section	.text._ZN10layer_norm13ln_bwd_kernelINS_13Kernel_traitsIf13__nv_bfloat16S2_S2_fjLj5120ELj1ELj1ELj4ELj16ENS_18Kernel_traits_baseILj5120EfS2_S2_S2_fjLj128EEEEELb0ELb0ELb0ELb0EEEvNS_9BwdParamsE,"ax",@progbits
	.align	128
        .global         _ZN10layer_norm13ln_bwd_kernelINS_13Kernel_traitsIf13__nv_bfloat16S2_S2_fjLj5120ELj1ELj1ELj4ELj16ENS_18Kernel_traits_baseILj5120EfS2_S2_S2_fjLj128EEEEELb0ELb0ELb0ELb0EEEvNS_9BwdParamsE
        .type           _ZN10layer_norm13ln_bwd_kernelINS_13Kernel_traitsIf13__nv_bfloat16S2_S2_fjLj5120ELj1ELj1ELj4ELj16ENS_18Kernel_traits_baseILj5120EfS2_S2_S2_fjLj128EEEEELb0ELb0ELb0ELb0EEEvNS_9BwdParamsE,@function
        .size           _ZN10layer_norm13ln_bwd_kernelINS_13Kernel_traitsIf13__nv_bfloat16S2_S2_fjLj5120ELj1ELj1ELj4ELj16ENS_18Kernel_traits_baseILj5120EfS2_S2_S2_fjLj128EEEEELb0ELb0ELb0ELb0EEEvNS_9BwdParamsE,(.L_x_19314 - _ZN10layer_norm13ln_bwd_kernelINS_13Kernel_traitsIf13__nv_bfloat16S2_S2_fjLj5120ELj1ELj1ELj4ELj16ENS_18Kernel_traits_baseILj5120EfS2_S2_S2_fjLj128EEEEELb0ELb0ELb0ELb0EEEvNS_9BwdParamsE)
        .other          _ZN10layer_norm13ln_bwd_kernelINS_13Kernel_traitsIf13__nv_bfloat16S2_S2_fjLj5120ELj1ELj1ELj4ELj16ENS_18Kernel_traits_baseILj5120EfS2_S2_S2_fjLj128EEEEELb0ELb0ELb0ELb0EEEvNS_9BwdParamsE,@"STO_CUDA_ENTRY STV_DEFAULT"
_ZN10layer_norm13ln_bwd_kernelINS_13Kernel_traitsIf13__nv_bfloat16S2_S2_fjLj5120ELj1ELj1ELj4ELj16ENS_18Kernel_traits_baseILj5120EfS2_S2_S2_fjLj128EEEEELb0ELb0ELb0ELb0EEEvNS_9BwdParamsE:
.text._ZN10layer_norm13ln_bwd_kernelINS_13Kernel_traitsIf13__nv_bfloat16S2_S2_fjLj5120ELj1ELj1ELj4ELj16ENS_18Kernel_traits_baseILj5120EfS2_S2_S2_fjLj128EEEEELb0ELb0ELb0ELb0EEEvNS_9BwdParamsE:
[----:B------:R-:W-:Y:S01]  /*0000*/  LDC R1, c[0x0][0x37c] ;  /* 0x0000df00ff017b82 */ /* 0x000fe20000000800 */
[----:B------:R-:W0:Y:S01]  /*0010*/  S2R R0, SR_TID.X ;  /* 0x0000000000007919 */ /* 0x000e220000002100 */
[----:B------:R-:W1:Y:S01]  /*0020*/  LDCU UR6, c[0x0][0x388] ;  /* 0x00007100ff0677ac */ /* 0x000e620008000800 */
[----:B------:R-:W2:Y:S01]  /*0030*/  LDCU.64 UR14, c[0x0][0x358] ;  /* 0x00006b00ff0e77ac */ /* 0x000ea20008000a00 */
[----:B-1----:R-:W-:-:S04]  /*0040*/  USHF.R.S32.HI UR4, URZ, 0x1f, UR6 ;  /* 0x0000001fff047899 */ /* 0x002fc80008011406 */
[----:B------:R-:W-:-:S06]  /*0050*/  ULEA.HI UR4, UR4, UR6, URZ, 0x3 ;  /* 0x0000000604047291 */ /* 0x000fcc000f8f18ff */
[----:B------:R-:W-:Y:S02]  /*0060*/  MOV R2, UR4 ;  /* 0x0000000400027c02 */ /* 0x000fe40008000f00 */
[----:B0-----:R-:W-:Y:S02]  /*0070*/  LOP3.LUT R25, R0, 0x7f, RZ, 0x3c, !PT ;  /* 0x0000007f00197812 */ /* 0x001fe400078e3cff */
[----:B------:R-:W-:Y:S01]  /*0080*/  MOV R15, R0 ;  /* 0x00000000000f7202 */ /* 0x000fe20000000f00 */
[----:B------:R-:W0:Y:S01]  /*0090*/  S2UR UR7, SR_CTAID.X ;  /* 0x00000000000779c3 */ /* 0x000e220000002500 */
[----:B------:R-:W-:Y:S01]  /*00a0*/  LEA.HI.SX32 R25, R2, R25, 0x1d ;  /* 0x0000001902197211 */ /* 0x000fe200078feaff */
[----:B------:R-:W0:Y:S03]  /*00b0*/  LDCU UR4, c[0x0][0x384] ;  /* 0x00007080ff0477ac */ /* 0x000e260008000800 */
        /* <DEDUP_REMOVED lines=14> */
[----:B------:R-:W-:Y:S01]  /*01a0*/  @P4 IADD3 R15, PT, PT, R15, 0x80, RZ ;  /* 0x000000800f0f4810 */ /* 0x000fe20007ffe0ff */
[----:B------:R1:W5:Y:S04]  /*01b0*/  @P5 LDG.E.128 R36, desc[UR14][R2.64+0x10] ;  /* 0x0000100e02245981 */ /* 0x000368000c1e1d00 */
[----:B------:R1:W5:Y:S01]  /*01c0*/  @P4 LDG.E.128 R40, desc[UR14][R6.64] ;  /* 0x0000000e06284981 */ /* 0x000362000c1e1d00 */
[C---:B----4-:R-:W-:Y:S01]  /*01d0*/  @P3 IMAD.WIDE.U32 R8, R15.reuse, 0x20, R8 ;  /* 0x000000200f083825 */ /* 0x050fe200078e0008 */
[----:B------:R-:W-:-:S02]  /*01e0*/  @P3 IADD3 R15, PT, PT, R15, 0x80, RZ ;  /* 0x000000800f0f3810 */ /* 0x000fc40007ffe0ff */
[----:B------:R1:W5:Y:S04]  /*01f0*/  @P4 LDG.E.128 R44, desc[UR14][R6.64+0x10] ;  /* 0x0000100e062c4981 */ /* 0x000368000c1e1d00 */
[----:B------:R1:W5:Y:S01]  /*0200*/  @P3 LDG.E.128 R48, desc[UR14][R8.64] ;  /* 0x0000000e08303981 */ /* 0x000362000c1e1d00 */
[C---:B0-----:R-:W-:Y:S01]  /*0210*/  @P2 IMAD.WIDE.U32 R10, R15.reuse, 0x20, R10 ;  /* 0x000000200f0a2825 */ /* 0x041fe200078e000a */
[----:B------:R-:W-:Y:S02]  /*0220*/  @P2 IADD3 R15, PT, PT, R15, 0x80, RZ ;  /* 0x000000800f0f2810 */ /* 0x000fe40007ffe0ff */
[----:B------:R1:W5:Y:S04]  /*0230*/  @P3 LDG.E.128 R52, desc[UR14][R8.64+0x10] ;  /* 0x0000100e08343981 */ /* 0x000368000c1e1d00 */
[----:B------:R1:W5:Y:S01]  /*0240*/  @P2 LDG.E.128 R56, desc[UR14][R10.64] ;  /* 0x0000000e0a382981 */ /* 0x000362000c1e1d00 */
[----:B--2---:R-:W-:-:S03]  /*0250*/  @P1 IMAD.WIDE.U32 R4, R15, 0x20, R12 ;  /* 0x000000200f041825 */ /* 0x004fc600078e000c */
[----:B------:R1:W5:Y:S04]  /*0260*/  @P2 LDG.E.128 R60, desc[UR14][R10.64+0x10] ;  /* 0x0000100e0a3c2981 */ /* 0x000368000c1e1d00 */
[----:B------:R1:W5:Y:S04]  /*0270*/  @P1 LDG.E.128 R64, desc[UR14][R4.64] ;  /* 0x0000000e04401981 */ /* 0x000368000c1e1d00 */
[----:B------:R1:W5:Y:S01]  /*0280*/  @P1 LDG.E.128 R68, desc[UR14][R4.64+0x10] ;  /* 0x0000100e04441981 */ /* 0x000362000c1e1d00 */
        /* <DEDUP_REMOVED lines=93> */
.L_x_3857:
[----:B-1----:R-:W1:Y:S01]  /*0860*/  @UP0 LDCU.64 UR4, c[0x0][0x3e0] ;  /* 0x00007c00ff0407ac */ /* 0x002e620008000a00 */
[----:B------:R-:W-:Y:S01]  /*0870*/  PLOP3.LUT P0, PT, PT, PT, UP0, 0x80, 0x8 ;  /* 0x000000000008781c */ /* 0x000fe20003f0f008 */
[----:B0-----:R-:W-:-:S06]  /*0880*/  UIMAD.WIDE UR12, UR7, 0x4, UR8 ;  /* 0x00000004070c78a5 */ /* 0x001fcc000f8e0208 */
[----:B--234-:R-:W-:Y:S02]  /*0890*/  MOV R174, UR12 ;  /* 0x0000000c00ae7c02 */ /* 0x01cfe40008000f00 */
[----:B------:R-:W-:-:S05]  /*08a0*/  MOV R175, UR13 ;  /* 0x0000000d00af7c02 */ /* 0x000fca0008000f00 */
[----:B------:R-:W2:Y:S01]  /*08b0*/  LDG.E R174, desc[UR14][R174.64] ;  /* 0x0000000eaeae7981 */ /* 0x000ea2000c1e1900 */
[----:B-1----:R-:W-:-:S06]  /*08c0*/  @UP0 UIMAD.WIDE UR4, UR7, 0x2, UR4 ;  /* 0x00000002070408a5 */ /* 0x002fcc000f8e0204 */
[----:B------:R-:W-:Y:S02]  /*08d0*/  MOV R172, UR4 ;  /* 0x0000000400ac7c02 */ /* 0x000fe40008000f00 */
[----:B------:R-:W-:Y:S01]  /*08e0*/  MOV R173, UR5 ;  /* 0x0000000500ad7c02 */ /* 0x000fe20008000f00 */
[----:B------:R-:W-:-:S04]  /*08f0*/  UIMAD.WIDE UR4, UR7, 0x4, UR10 ;  /* 0x00000004070478a5 */ /* 0x000fc8000f8e020a */
[----:B------:R-:W3:Y:S02]  /*0900*/  @P0 LDG.E.U16 R172, desc[UR14][R172.64] ;  /* 0x0000000eacac0981 */ /* 0x000ee4000c1e1500 */
[----:B------:R-:W-:Y:S02]  /*0910*/  MOV R176, UR4 ;  /* 0x0000000400b07c02 */ /* 0x000fe40008000f00 */
[----:B------:R-:W-:-:S05]  /*0920*/  MOV R177, UR5 ;  /* 0x0000000500b17c02 */ /* 0x000fca0008000f00 */
[----:B------:R-:W4:Y:S01]  /*0930*/  LDG.E R176, desc[UR14][R176.64] ;  /* 0x0000000eb0b07981 */ /* 0x000f22000c1e1900 */
[----:B------:R-:W0:Y:S01]  /*0940*/  S2R R0, SR_TID.X ;  /* 0x0000000000007919 */ /* 0x000e220000002100 */
[----:B------:R-:W-:Y:S01]  /*0950*/  PLOP3.LUT P0, PT, PT, PT, UP0, 0x80, 0x8 ;  /* 0x000000000008781c */ /* 0x000fe20003f0f008 */
[----:B------:R-:W-:Y:S01]  /*0960*/  UIMAD UR4, UR7, UR6, URZ ;  /* 0x00000006070472a4 */ /* 0x000fe2000f8e02ff */
[----:B------:R-:W-:-:S03]  /*0970*/  ISETP.GE.U32.AND P5, PT, R25, 0x80, PT ;  /* 0x000000801900780c */ /* 0x000fc60003fa6070 */
[----:B------:R-:W-:Y:S01]  /*0980*/  USHF.R.S32.HI UR5, URZ, 0x1f, UR4 ;  /* 0x0000001fff057899 */ /* 0x000fe20008011404 */
[----:B------:R-:W-:-:S03]  /*0990*/  ISETP.NE.AND P6, PT, RZ, UR16, PT ;  /* 0x00000010ff007c0c */ /* 0x000fc6000bfc5270 */
[----:B------:R-:W-:Y:S01]  /*09a0*/  ULEA.HI UR5, UR5, UR4, URZ, 0x3 ;  /* 0x0000000405057291 */ /* 0x000fe2000f8f18ff */
[----:B------:R-:W-:Y:S01]  /*09b0*/  BSSY.RECONVERGENT B0, `(.L_x_3807) ;  /* 0x000006d000007945 */ /* 0x000fe20003800200 */
[----:B------:R-:W-:-:S04]  /*09c0*/  UMOV UR12, 0x3f800000 ;  /* 0x3f800000000c7882 */ /* 0x000fc80000000000 */
[----:B------:R-:W-:Y:S01]  /*09d0*/  MOV R27, UR5 ;  /* 0x00000005001b7c02 */ /* 0x000fe20008000f00 */
[----:B------:R-:W-:Y:S01]  /*09e0*/  HFMA2 R237, -RZ, RZ, 0, 0 ;  /* 0x00000000ffed7431 */ /* 0x000fe200000001ff */
[C---:B------:R-:W-:Y:S02]  /*09f0*/  ISETP.GE.U32.AND P4, PT, R25.reuse, 0x100, PT ;  /* 0x000001001900780c */ /* 0x040fe40003f86070 */
[C---:B------:R-:W-:Y:S02]  /*0a00*/  ISETP.GE.U32.AND P3, PT, R25.reuse, 0x180, PT ;  /* 0x000001801900780c */ /* 0x040fe40003f66070 */
[C---:B------:R-:W-:Y:S02]  /*0a10*/  ISETP.GE.U32.AND P2, PT, R25.reuse, 0x200, PT ;  /* 0x000002001900780c */ /* 0x040fe40003f46070 */
[----:B------:R-:W-:Y:S02]  /*0a20*/  ISETP.GE.U32.AND P1, PT, R25, 0x280, PT ;  /* 0x000002801900780c */ /* 0x000fe40003f26070 */
[----:B------:R-:W-:-:S02]  /*0a30*/  MOV R238, RZ ;  /* 0x000000ff00ee7202 */ /* 0x000fc40000000f00 */
[----:B0-----:R-:W-:-:S04]  /*0a40*/  LEA.HI.SX32 R27, R27, R0, 0x1d ;  /* 0x000000001b1b7211 */ /* 0x001fc800078feaff */
[----:B------:R-:W-:Y:S02]  /*0a50*/  MOV R236, R27 ;  /* 0x0000001b00ec7202 */ /* 0x000fe40000000f00 */
[----:B--2---:R-:W-:Y:S02]  /*0a60*/  FSEL R174, R174, RZ, !P6 ;  /* 0x000000ffaeae7208 */ /* 0x004fe40007000000 */
[----:B---3--:R-:W-:Y:S02]  /*0a70*/  @P0 R2UR UR13, R172 ;  /* 0x00000000ac0d02ca */ /* 0x008fe400000e0000 */
[----:B------:R-:W-:Y:S02]  /*0a80*/  R2UR UR4, R174 ;  /* 0x00000000ae0472ca */ /* 0x000fe400000e0000 */
[----:B----4-:R-:W-:-:S09]  /*0a90*/  R2UR UR24, R176 ;  /* 0x00000000b01872ca */ /* 0x010fd200000e0000 */
        /* <DEDUP_REMOVED lines=13> */
[----:B------:R-:W-:Y:S02]  /*0b70*/  IADD3 R236, PT, PT, R27, 0x80, RZ ;  /* 0x000000801bec7810 */ /* 0x000fe40007ffe0ff */
[C---:B--2---:R-:W-:Y:S02]  /*0b80*/  PRMT R222, R172.reuse, 0x7632, R222 ;  /* 0x00007632acde7816 */ /* 0x044fe400000000de */
[----:B------:R-:W-:Y:S02]  /*0b90*/  SHF.L.U32 R223, R172, 0x10, RZ ;  /* 0x00000010acdf7819 */ /* 0x000fe400000006ff */
[----:B------:R-:W-:Y:S02]  /*0ba0*/  SHF.L.U32 R222, R222, 0x10, RZ ;  /* 0x00000010dede7819 */ /* 0x000fe400000006ff */
[----:B------:R-:W-:Y:S01]  /*0bb0*/  PRMT R224, R173, 0x7632, R224 ;  /* 0x00007632ade07816 */ /* 0x000fe200000000e0 */
[----:B------:R-:W-:Y:S01]  /*0bc0*/  FADD.FTZ R223, R223, -UR4 ;  /* 0x80000004dfdf7e21 */ /* 0x000fe20008010000 */
[----:B------:R-:W-:Y:S01]  /*0bd0*/  SHF.L.U32 R172, R173, 0x10, RZ ;  /* 0x00000010adac7819 */ /* 0x000fe200000006ff */
[----:B------:R-:W-:Y:S01]  /*0be0*/  FADD.FTZ R222, R222, -UR4 ;  /* 0x80000004dede7e21 */ /* 0x000fe20008010000 */
[C---:B---3--:R-:W-:Y:S01]  /*0bf0*/  PRMT R173, R176.reuse, 0x7632, R173 ;  /* 0x00007632b0ad7816 */ /* 0x048fe200000000ad */
[----:B------:R-:W-:Y:S01]  /*0c00*/  FMUL.FTZ R235, R223, UR24 ;  /* 0x00000018dfeb7c20 */ /* 0x000fe20008410000 */
[----:B------:R-:W-:Y:S01]  /*0c10*/  SHF.L.U32 R233, R176, 0x10, RZ ;  /* 0x00000010b0e97819 */ /* 0x000fe200000006ff */
[----:B------:R-:W-:Y:S01]  /*0c20*/  FMUL.FTZ R234, R222, UR24 ;  /* 0x00000018deea7c20 */ /* 0x000fe20008410000 */
[----:B------:R-:W-:Y:S01]  /*0c30*/  SHF.L.U32 R226, R174, 0x10, RZ ;  /* 0x00000010aee27819 */ /* 0x000fe200000006ff */
[----:B------:R-:W-:Y:S01]  /*0c40*/  FADD.FTZ R231, R172, -UR4 ;  /* 0x80000004ace77e21 */ /* 0x000fe20008010000 */
[----:B------:R-:W-:Y:S01]  /*0c50*/  PRMT R225, R174, 0x7632, R225 ;  /* 0x00007632aee17816 */ /* 0x000fe200000000e1 */
[----:B------:R-:W-:Y:S01]  /*0c60*/  FADD.FTZ R112, R112, R233 ;  /* 0x000000e970707221 */ /* 0x000fe20000010000 */
[----:B------:R-:W-:Y:S01]  /*0c70*/  PRMT R227, R175, 0x7632, R227 ;  /* 0x00007632afe37816 */ /* 0x000fe200000000e3 */
[-C--:B------:R-:W-:Y:S01]  /*0c80*/  FFMA.FTZ R72, R235, R233.reuse, R72 ;  /* 0x000000e9eb487223 */ /* 0x080fe20000010048 */
[----:B------:R-:W-:Y:S01]  /*0c90*/  SHF.L.U32 R228, R175, 0x10, RZ ;  /* 0x00000010afe47819 */ /* 0x000fe200000006ff */
[----:B-----5:R-:W-:Y:S01]  /*0ca0*/  FMUL.FTZ R233, R32, R233 ;  /* 0x000000e920e97220 */ /* 0x020fe20000410000 */
[----:B------:R-:W-:Y:S01]  /*0cb0*/  SHF.L.U32 R224, R224, 0x10, RZ ;  /* 0x00000010e0e07819 */ /* 0x000fe200000006ff */
[----:B------:R-:W-:Y:S01]  /*0cc0*/  FADD.FTZ R226, R226, -UR4 ;  /* 0x80000004e2e27e21 */ /* 0x000fe20008010000 */
[----:B------:R-:W-:Y:S01]  /*0cd0*/  SHF.L.U32 R232, R173, 0x10, RZ ;  /* 0x00000010ade87819 */ /* 0x000fe200000006ff */
[----:B------:R-:W-:Y:S01]  /*0ce0*/  FADD.FTZ R173, RZ, R233 ;  /* 0x000000e9ffad7221 */ /* 0x000fe20000010000 */
[----:B------:R-:W-:Y:S01]  /*0cf0*/  PRMT R175, R178, 0x7632, R175 ;  /* 0x00007632b2af7816 */ /* 0x000fe200000000af */
[----:B------:R-:W-:Y:S01]  /*0d00*/  FADD.FTZ R224, R224, -UR4 ;  /* 0x80000004e0e07e21 */ /* 0x000fe20008010000 */
[----:B------:R-:W-:Y:S01]  /*0d10*/  PRMT R174, R177, 0x7632, R174 ;  /* 0x00007632b1ae7816 */ /* 0x000fe200000000ae */
[----:B------:R-:W-:Y:S01]  /*0d20*/  FADD.FTZ R113, R113, R232 ;  /* 0x000000e871717221 */ /* 0x000fe20000010000 */
[----:B0-----:R-:W-:Y:S01]  /*0d30*/  SHF.L.U32 R221, R178, 0x10, RZ ;  /* 0x00000010b2dd7819 */ /* 0x001fe200000006ff */
[----:B------:R-:W-:Y:S01]  /*0d40*/  FADD.FTZ R178, R228, -UR4 ;  /* 0x80000004e4b27e21 */ /* 0x000fe20008010000 */
[----:B------:R-:W-:Y:S01]  /*0d50*/  PRMT R230, R179, 0x7632, R230 ;  /* 0x00007632b3e67816 */ /* 0x000fe200000000e6 */
[-C--:B------:R-:W-:Y:S01]  /*0d60*/  FFMA.FTZ R73, R234, R232.reuse, R73 ;  /* 0x000000e8ea497223 */ /* 0x080fe20000010049 */
[----:B------:R-:W-:Y:S01]  /*0d70*/  SHF.L.U32 R176, R225, 0x10, RZ ;  /* 0x00000010e1b07819 */ /* 0x000fe200000006ff */
[----:B------:R-:W-:Y:S01]  /*0d80*/  FMUL.FTZ R232, R33, R232 ;  /* 0x000000e821e87220 */ /* 0x000fe20000410000 */
[----:B------:R-:W-:Y:S01]  /*0d90*/  SHF.L.U32 R177, R177, 0x10, RZ ;  /* 0x00000010b1b17819 */ /* 0x000fe200000006ff */
[----:B------:R-:W-:Y:S01]  /*0da0*/  FMUL.FTZ R223, R178, UR24 ;  /* 0x00000018b2df7c20 */ /* 0x000fe20008410000 */
[----:B------:R-:W-:Y:S01]  /*0db0*/  SHF.L.U32 R220, R175, 0x10, RZ ;  /* 0x00000010afdc7819 */ /* 0x000fe200000006ff */
[----:B------:R-:W-:Y:S01]  /*0dc0*/  FFMA.FTZ R175, R235, R233, RZ ;  /* 0x000000e9ebaf7223 */ /* 0x000fe200000100ff */
[----:B------:R-:W-:Y:S01]  /*0dd0*/  SHF.L.U32 R172, R227, 0x10, RZ ;  /* 0x00000010e3ac7819 */ /* 0x000fe200000006ff */
[----:B------:R-:W-:Y:S01]  /*0de0*/  FMUL.FTZ R227, R226, UR24 ;  /* 0x00000018e2e37c20 */ /* 0x000fe20008410000 */
[----:B------:R-:W-:Y:S01]  /*0df0*/  SHF.L.U32 R228, R174, 0x10, RZ ;  /* 0x00000010aee47819 */ /* 0x000fe200000006ff */
[----:B------:R-:W-:Y:S01]  /*0e00*/  FADD.FTZ R226, R176, -UR4 ;  /* 0x80000004b0e27e21 */ /* 0x000fe20008010000 */
[----:B------:R-:W-:Y:S01]  /*0e10*/  SHF.L.U32 R174, R230, 0x10, RZ ;  /* 0x00000010e6ae7819 */ /* 0x000fe200000006ff */
[----:B------:R-:W-:Y:S01]  /*0e20*/  FMUL.FTZ R230, R224, UR24 ;  /* 0x00000018e0e67c20 */ /* 0x000fe20008410000 */
[----:B------:R-:W-:Y:S01]  /*0e30*/  FMUL.FTZ R231, R231, UR24 ;  /* 0x00000018e7e77c20 */ /* 0x000fe20008410000 */
[----:B------:R-:W-:Y:S01]  /*0e40*/  FMUL.FTZ R229, R34, R177 ;  /* 0x000000b122e57220 */ /* 0x000fe20000410000 */
[----:B------:R-:W-:Y:S01]  /*0e50*/  FADD.FTZ R176, R173, R232 ;  /* 0x000000e8adb07221 */ /* 0x000fe20000010000 */
[----:B------:R-:W-:Y:S01]  /*0e60*/  FFMA.FTZ R178, R234, R232, R175 ;  /* 0x000000e8eab27223 */ /* 0x000fe200000100af */
[----:B------:R-:W-:Y:S01]  /*0e70*/  FADD.FTZ R115, R115, R228 ;  /* 0x000000e473737221 */ /* 0x000fe20000010000 */
[-C--:B------:R-:W-:Y:S01]  /*0e80*/  FFMA.FTZ R75, R230, R228.reuse, R75 ;  /* 0x000000e4e64b7223 */ /* 0x080fe2000001004b */
[----:B------:R-:W-:Y:S01]  /*0e90*/  FMUL.FTZ R228, R35, R228 ;  /* 0x000000e423e47220 */ /* 0x000fe20000410000 */
[----:B------:R-:W-:Y:S01]  /*0ea0*/  FADD.FTZ R173, R176, R229 ;  /* 0x000000e5b0ad7221 */ /* 0x000fe20000010000 */
[----:B------:R-:W-:Y:S01]  /*0eb0*/  FFMA.FTZ R175, R231, R229, R178 ;  /* 0x000000e5e7af7223 */ /* 0x000fe200000100b2 */
[----:B------:R-:W-:Y:S01]  /*0ec0*/  FMUL.FTZ R225, R36, R221 ;  /* 0x000000dd24e17220 */ /* 0x000fe20000410000 */
[----:B------:R-:W-:Y:S01]  /*0ed0*/  SHF.L.U32 R179, R179, 0x10, RZ ;  /* 0x00000010b3b37819 */ /* 0x000fe200000006ff */
[----:B------:R-:W-:Y:S01]  /*0ee0*/  FADD.FTZ R176, R173, R228 ;  /* 0x000000e4adb07221 */ /* 0x000fe20000010000 */
[----:B------:R-:W-:Y:S01]  /*0ef0*/  FFMA.FTZ R178, R230, R228, R175 ;  /* 0x000000e4e6b27223 */ /* 0x000fe200000100af */
[----:B------:R-:W-:Y:S01]  /*0f00*/  FMUL.FTZ R226, R226, UR24 ;  /* 0x00000018e2e27c20 */ /* 0x000fe20008410000 */
[----:B------:R-:W-:Y:S01]  /*0f10*/  FMUL.FTZ R224, R37, R220 ;  /* 0x000000dc25e07220 */ /* 0x000fe20000410000 */
[----:B------:R-:W-:Y:S01]  /*0f20*/  FADD.FTZ R173, R176, R225 ;  /* 0x000000e1b0ad7221 */ /* 0x000fe20000010000 */
[C---:B------:R-:W-:Y:S01]  /*0f30*/  FFMA.FTZ R175, R227.reuse, R225, R178 ;  /* 0x000000e1e3af7223 */ /* 0x040fe200000100b2 */
[----:B------:R-:W-:Y:S01]  /*0f40*/  FADD.FTZ R116, R116, R221 ;  /* 0x000000dd74747221 */ /* 0x000fe20000010000 */
[----:B------:R-:W-:Y:S01]  /*0f50*/  FFMA.FTZ R76, R227, R221, R76 ;  /* 0x000000dde34c7223 */ /* 0x000fe2000001004c */
[----:B------:R-:W-:Y:S01]  /*0f60*/  FADD.FTZ R222, R172, -UR4 ;  /* 0x80000004acde7e21 */ /* 0x000fe20008010000 */
[----:B------:R-:W-:Y:S01]  /*0f70*/  FMUL.FTZ R221, R38, R179 ;  /* 0x000000b326dd7220 */ /* 0x000fe20000410000 */
[----:B------:R-:W-:Y:S01]  /*0f80*/  FADD.FTZ R172, R173, R224 ;  /* 0x000000e0adac7221 */ /* 0x000fe20000010000 */
[C---:B------:R-:W-:Y:S01]  /*0f90*/  FFMA.FTZ R176, R226.reuse, R224, R175 ;  /* 0x000000e0e2b07223 */ /* 0x040fe200000100af */
        /* <DEDUP_REMOVED lines=14> */
.L_x_3808:
[----:B------:R-:W-:Y:S05]  /*1080*/  BSYNC.RECONVERGENT B0 ;  /* 0x0000000000007941 */ /* 0x000fea0003800200 */
.L_x_3807:
        /* <DEDUP_REMOVED lines=29> */
[----:B------:R-:W-:Y:S01]  /*1260*/  SHF.L.U32 R212, R175, 0x10, RZ ;  /* 0x00000010afd47819 */ /* 0x000fe200000006ff */
[-C--:B------:R-:W-:Y:S01]  /*1270*/  FFMA.FTZ R120, R219, R217.reuse, R120 ;  /* 0x000000d9db787223 */ /* 0x080fe20000010078 */
[----:B------:R-:W-:Y:S01]  /*1280*/  SHF.L.U32 R208, R208, 0x10, RZ ;  /* 0x00000010d0d07819 */ /* 0x000fe200000006ff */
[----:B-----5:R-:W-:Y:S01]  /*1290*/  FMUL.FTZ R217, R40, R217 ;  /* 0x000000d928d97220 */ /* 0x020fe20000410000 */
[----:B------:R-:W-:Y:S01]  /*12a0*/  SHF.L.U32 R216, R173, 0x10, RZ ;  /* 0x00000010add87819 */ /* 0x000fe200000006ff */
[----:B------:R-:W-:Y:S01]  /*12b0*/  FADD.FTZ R210, R210, -UR4 ;  /* 0x80000004d2d27e21 */ /* 0x000fe20008010000 */
[----:B------:R-:W-:Y:S01]  /*12c0*/  PRMT R211, R175, 0x7632, R211 ;  /* 0x00007632afd37816 */ /* 0x000fe200000000d3 */
[----:B------:R-:W-:Y:S01]  /*12d0*/  FADD.FTZ R208, R208, -UR4 ;  /* 0x80000004d0d07e21 */ /* 0x000fe20008010000 */
[----:B------:R-:W-:Y:S01]  /*12e0*/  PRMT R174, R177, 0x7632, R174 ;  /* 0x00007632b1ae7816 */ /* 0x000fe200000000ae */
[----:B------:R-:W-:Y:S01]  /*12f0*/  FADD.FTZ R81, R81, R216 ;  /* 0x000000d851517221 */ /* 0x000fe20000010000 */
[----:B------:R-:W-:Y:S01]  /*1300*/  PRMT R175, R178, 0x7632, R175 ;  /* 0x00007632b2af7816 */ /* 0x000fe200000000af */
[-C--:B------:R-:W-:Y:S01]  /*1310*/  FFMA.FTZ R121, R218, R216.reuse, R121 ;  /* 0x000000d8da797223 */ /* 0x080fe20000010079 */
[----:B0-----:R-:W-:Y:S01]  /*1320*/  SHF.L.U32 R205, R178, 0x10, RZ ;  /* 0x00000010b2cd7819 */ /* 0x001fe200000006ff */
[----:B------:R-:W-:Y:S01]  /*1330*/  FADD.FTZ R178, R212, -UR4 ;  /* 0x80000004d4b27e21 */ /* 0x000fe20008010000 */
[----:B------:R-:W-:Y:S01]  /*1340*/  PRMT R214, R179, 0x7632, R214 ;  /* 0x00007632b3d67816 */ /* 0x000fe200000000d6 */
[----:B------:R-:W-:Y:S01]  /*1350*/  FADD.FTZ R237, R237, R217 ;  /* 0x000000d9eded7221 */ /* 0x000fe20000010000 */
[----:B------:R-:W-:Y:S01]  /*1360*/  SHF.L.U32 R176, R209, 0x10, RZ ;  /* 0x00000010d1b07819 */ /* 0x000fe200000006ff */
[----:B------:R-:W-:Y:S01]  /*1370*/  FMUL.FTZ R216, R41, R216 ;  /* 0x000000d829d87220 */ /* 0x000fe20000410000 */
[----:B------:R-:W-:Y:S01]  /*1380*/  SHF.L.U32 R177, R177, 0x10, RZ ;  /* 0x00000010b1b17819 */ /* 0x000fe200000006ff */
[----:B------:R-:W-:Y:S01]  /*1390*/  FFMA.FTZ R173, R219, R217, R238 ;  /* 0x000000d9dbad7223 */ /* 0x000fe200000100ee */
[----:B------:R-:W-:Y:S01]  /*13a0*/  SHF.L.U32 R172, R211, 0x10, RZ ;  /* 0x00000010d3ac7819 */ /* 0x000fe200000006ff */
[----:B------:R-:W-:Y:S01]  /*13b0*/  FMUL.FTZ R211, R210, UR24 ;  /* 0x00000018d2d37c20 */ /* 0x000fe20008410000 */
[----:B------:R-:W-:Y:S01]  /*13c0*/  SHF.L.U32 R212, R174, 0x10, RZ ;  /* 0x00000010aed47819 */ /* 0x000fe200000006ff */
[----:B------:R-:W-:Y:S01]  /*13d0*/  FMUL.FTZ R207, R178, UR24 ;  /* 0x00000018b2cf7c20 */ /* 0x000fe20008410000 */
[----:B------:R-:W-:Y:S01]  /*13e0*/  SHF.L.U32 R174, R214, 0x10, RZ ;  /* 0x00000010d6ae7819 */ /* 0x000fe200000006ff */
[----:B------:R-:W-:Y:S01]  /*13f0*/  FADD.FTZ R210, R176, -UR4 ;  /* 0x80000004b0d27e21 */ /* 0x000fe20008010000 */
[----:B------:R-:W-:Y:S01]  /*1400*/  FMUL.FTZ R214, R208, UR24 ;  /* 0x00000018d0d67c20 */ /* 0x000fe20008410000 */
[----:B------:R-:W-:Y:S01]  /*1410*/  FMUL.FTZ R215, R215, UR24 ;  /* 0x00000018d7d77c20 */ /* 0x000fe20008410000 */
[----:B------:R-:W-:Y:S01]  /*1420*/  FMUL.FTZ R213, R42, R177 ;  /* 0x000000b12ad57220 */ /* 0x000fe20000410000 */
[----:B------:R-:W-:Y:S01]  /*1430*/  FADD.FTZ R176, R237, R216 ;  /* 0x000000d8edb07221 */ /* 0x000fe20000010000 */
[----:B------:R-:W-:Y:S01]  /*1440*/  FFMA.FTZ R178, R218, R216, R173 ;  /* 0x000000d8dab27223 */ /* 0x000fe200000100ad */
[----:B------:R-:W-:Y:S01]  /*1450*/  SHF.L.U32 R204, R175, 0x10, RZ ;  /* 0x00000010afcc7819 */ /* 0x000fe200000006ff */
        /* <DEDUP_REMOVED lines=33> */
.L_x_3810:
[----:B------:R-:W-:Y:S05]  /*1670*/  BSYNC.RECONVERGENT B0 ;  /* 0x0000000000007941 */ /* 0x000fea0003800200 */
.L_x_3809:
        /* <DEDUP_REMOVED lines=16> */
[C---:B------:R-:W-:Y:S02]  /*1780*/  PRMT R185, R173.reuse, 0x7632, R185 ;  /* 0x00007632adb97816 */ /* 0x040fe400000000b9 */
[----:B------:R-:W-:Y:S01]  /*1790*/  SHF.L.U32 R172, R173, 0x10, RZ ;  /* 0x00000010adac7819 */ /* 0x000fe200000006ff */
[----:B------:R-:W-:Y:S01]  /*17a0*/  FADD.FTZ R184, R184, -UR4 ;  /* 0x80000004b8b87e21 */ /* 0x000fe20008010000 */
[----:B------:R-:W-:-:S02]  /*17b0*/  PRMT R198, R175, 0x7632, R198 ;  /* 0x00007632afc67816 */ /* 0x000fc400000000c6 */
[----:B------:R-:W-:Y:S01]  /*17c0*/  SHF.L.U32 R200, R175, 0x10, RZ ;  /* 0x00000010afc87819 */ /* 0x000fe200000006ff */
[----:B0-----:R-:W-:Y:S01]  /*17d0*/  FADD.FTZ R180, R172, -UR4 ;  /* 0x80000004acb47e21 */ /* 0x001fe20008010000 */
[C---:B---3--:R-:W-:Y:S02]  /*17e0*/  PRMT R173, R176.reuse, 0x7632, R173 ;  /* 0x00007632b0ad7816 */ /* 0x048fe400000000ad */
[----:B------:R-:W-:Y:S02]  /*17f0*/  SHF.L.U32 R175, R176, 0x10, RZ ;  /* 0x00000010b0af7819 */ /* 0x000fe400000006ff */
[----:B------:R-:W-:Y:S02]  /*1800*/  PRMT R187, R174, 0x7632, R187 ;  /* 0x00007632aebb7816 */ /* 0x000fe400000000bb */
[----:B------:R-:W-:Y:S01]  /*1810*/  SHF.L.U32 R186, R183, 0x10, RZ ;  /* 0x00000010b7ba7819 */ /* 0x000fe200000006ff */
[----:B-----5:R-:W-:Y:S01]  /*1820*/  FMUL.FTZ R202, R48, R175 ;  /* 0x000000af30ca7220 */ /* 0x020fe20000410000 */
[----:B------:R-:W-:Y:S01]  /*1830*/  PRMT R176, R178, 0x7632, R176 ;  /* 0x00007632b2b07816 */ /* 0x000fe200000000b0 */
[----:B------:R-:W-:Y:S01]  /*1840*/  FADD.FTZ R128, R128, R175 ;  /* 0x000000af80807221 */ /* 0x000fe20000010000 */
[----:B------:R-:W-:Y:S01]  /*1850*/  SHF.L.U32 R181, R178, 0x10, RZ ;  /* 0x00000010b2b57819 */ /* 0x000fe200000006ff */
[----:B------:R-:W-:Y:S01]  /*1860*/  FADD.FTZ R186, R186, -UR4 ;  /* 0x80000004baba7e21 */ /* 0x000fe20008010000 */
[----:B------:R-:W-:-:S02]  /*1870*/  SHF.L.U32 R178, R173, 0x10, RZ ;  /* 0x00000010adb27819 */ /* 0x000fc400000006ff */
[----:B------:R-:W-:Y:S01]  /*1880*/  SHF.L.U32 R199, R187, 0x10, RZ ;  /* 0x00000010bbc77819 */ /* 0x000fe200000006ff */
[----:B------:R-:W-:Y:S01]  /*1890*/  FMUL.FTZ R187, R184, UR24 ;  /* 0x00000018b8bb7c20 */ /* 0x000fe20008410000 */
[----:B------:R-:W-:Y:S01]  /*18a0*/  SHF.L.U32 R196, R174, 0x10, RZ ;  /* 0x00000010aec47819 */ /* 0x000fe200000006ff */
[----:B------:R-:W-:Y:S01]  /*18b0*/  FMUL.FTZ R203, R49, R178 ;  /* 0x000000b231cb7220 */ /* 0x000fe20000410000 */
[----:B------:R-:W-:Y:S01]  /*18c0*/  PRMT R174, R177, 0x7632, R174 ;  /* 0x00007632b1ae7816 */ /* 0x000fe200000000ae */
[----:B------:R-:W-:Y:S01]  /*18d0*/  FMUL.FTZ R186, R186, UR24 ;  /* 0x00000018baba7c20 */ /* 0x000fe20008410000 */
[----:B------:R-:W-:Y:S01]  /*18e0*/  SHF.L.U32 R240, R176, 0x10, RZ ;  /* 0x00000010b0f07819 */ /* 0x000fe200000006ff */
[----:B------:R-:W-:Y:S01]  /*18f0*/  FADD.FTZ R176, R237, R202 ;  /* 0x000000caedb07221 */ /* 0x000fe20000010000 */
[----:B------:R-:W-:Y:S01]  /*1900*/  SHF.L.U32 R177, R177, 0x10, RZ ;  /* 0x00000010b1b17819 */ /* 0x000fe200000006ff */
[----:B------:R-:W-:Y:S01]  /*1910*/  FFMA.FTZ R173, R187, R202, R238 ;  /* 0x000000cabbad7223 */ /* 0x000fe200000100ee */
[----:B------:R-:W-:Y:S01]  /*1920*/  SHF.L.U32 R197, R185, 0x10, RZ ;  /* 0x00000010b9c57819 */ /* 0x000fe200000006ff */
[----:B------:R-:W-:Y:S01]  /*1930*/  FADD.FTZ R183, R196, -UR4 ;  /* 0x80000004c4b77e21 */ /* 0x000fe20008010000 */
[----:B------:R-:W-:Y:S01]  /*1940*/  FFMA.FTZ R88, R187, R175, R88 ;  /* 0x000000afbb587223 */ /* 0x000fe20000010058 */
[----:B------:R-:W-:Y:S01]  /*1950*/  FMUL.FTZ R185, R180, UR24 ;  /* 0x00000018b4b97c20 */ /* 0x000fe20008410000 */
[----:B------:R-:W-:Y:S01]  /*1960*/  FADD.FTZ R196, R200, -UR4 ;  /* 0x80000004c8c47e21 */ /* 0x000fe20008010000 */
[----:B------:R-:W-:Y:S01]  /*1970*/  SHF.L.U32 R180, R174, 0x10, RZ ;  /* 0x00000010aeb47819 */ /* 0x000fe200000006ff */
[----:B------:R-:W-:Y:S01]  /*1980*/  FADD.FTZ R175, R176, R203 ;  /* 0x000000cbb0af7221 */ /* 0x000fe20000010000 */
[----:B------:R-:W-:Y:S01]  /*1990*/  FMUL.FTZ R200, R50, R177 ;  /* 0x000000b132c87220 */ /* 0x000fe20000410000 */
[----:B------:R-:W-:Y:S01]  /*19a0*/  FADD.FTZ R184, R197, -UR4 ;  /* 0x80000004c5b87e21 */ /* 0x000fe20008010000 */
[C---:B------:R-:W-:Y:S01]  /*19b0*/  FFMA.FTZ R176, R186.reuse, R203, R173 ;  /* 0x000000cbbab07223 */ /* 0x040fe200000100ad */
[----:B------:R-:W-:Y:S01]  /*19c0*/  PRMT R182, R179, 0x7632, R182 ;  /* 0x00007632b3b67816 */ /* 0x000fe200000000b6 */
[----:B------:R-:W-:Y:S01]  /*19d0*/  FADD.FTZ R129, R129, R178 ;  /* 0x000000b281817221 */ /* 0x000fe20000010000 */
[----:B------:R-:W-:Y:S01]  /*19e0*/  FFMA.FTZ R89, R186, R178, R89 ;  /* 0x000000b2ba597223 */ /* 0x000fe20000010059 */
[----:B------:R-:W-:Y:S01]  /*19f0*/  FMUL.FTZ R184, R184, UR24 ;  /* 0x00000018b8b87c20 */ /* 0x000fe20008410000 */
[----:B------:R-:W-:Y:S01]  /*1a00*/  FMUL.FTZ R201, R51, R180 ;  /* 0x000000b433c97220 */ /* 0x000fe20000410000 */
[----:B------:R-:W-:Y:S01]  /*1a10*/  FADD.FTZ R178, R175, R200 ;  /* 0x000000c8afb27221 */ /* 0x000fe20000010000 */
[----:B------:R-:W-:Y:S01]  /*1a20*/  FFMA.FTZ R173, R185, R200, R176 ;  /* 0x000000c8b9ad7223 */ /* 0x000fe200000100b0 */
[----:B------:R-:W-:Y:S01]  /*1a30*/  SHF.L.U32 R172, R198, 0x10, RZ ;  /* 0x00000010c6ac7819 */ /* 0x000fe200000006ff */
[----:B------:R-:W-:Y:S01]  /*1a40*/  FMUL.FTZ R183, R183, UR24 ;  /* 0x00000018b7b77c20 */ /* 0x000fe20008410000 */
[----:B------:R-:W-:Y:S01]  /*1a50*/  SHF.L.U32 R174, R182, 0x10, RZ ;  /* 0x00000010b6ae7819 */ /* 0x000fe200000006ff */
[----:B------:R-:W-:Y:S01]  /*1a60*/  FMUL.FTZ R198, R52, R181 ;  /* 0x000000b534c67220 */ /* 0x000fe20000410000 */
[----:B------:R-:W-:Y:S01]  /*1a70*/  FADD.FTZ R182, R199, -UR4 ;  /* 0x80000004c7b67e21 */ /* 0x000fe20008010000 */
[----:B------:R-:W-:Y:S01]  /*1a80*/  FADD.FTZ R175, R178, R201 ;  /* 0x000000c9b2af7221 */ /* 0x000fe20000010000 */
[----:B------:R-:W-:Y:S01]  /*1a90*/  FFMA.FTZ R176, R184, R201, R173 ;  /* 0x000000c9b8b07223 */ /* 0x000fe200000100ad */
[----:B------:R-:W-:Y:S01]  /*1aa0*/  SHF.L.U32 R179, R179, 0x10, RZ ;  /* 0x00000010b3b37819 */ /* 0x000fe200000006ff */
[----:B------:R-:W-:Y:S01]  /*1ab0*/  FMUL.FTZ R182, R182, UR24 ;  /* 0x00000018b6b67c20 */ /* 0x000fe20008410000 */
[----:B------:R-:W-:Y:S01]  /*1ac0*/  FMUL.FTZ R199, R53, R240 ;  /* 0x000000f035c77220 */ /* 0x000fe20000410000 */
[----:B------:R-:W-:Y:S01]  /*1ad0*/  FADD.FTZ R178, R175, R198 ;  /* 0x000000c6afb27221 */ /* 0x000fe20000010000 */
[C---:B------:R-:W-:Y:S01]  /*1ae0*/  FFMA.FTZ R173, R183.reuse, R198, R176 ;  /* 0x000000c6b7ad7223 */ /* 0x040fe200000100b0 */
[----:B------:R-:W-:Y:S01]  /*1af0*/  FADD.FTZ R132, R132, R181 ;  /* 0x000000b584847221 */ /* 0x000fe20000010000 */
[----:B------:R-:W-:Y:S01]  /*1b00*/  FFMA.FTZ R92, R183, R181, R92 ;  /* 0x000000b5b75c7223 */ /* 0x000fe2000001005c */
[----:B------:R-:W-:Y:S01]  /*1b10*/  FADD.FTZ R131, R131, R180 ;  /* 0x000000b483837221 */ /* 0x000fe20000010000 */
[----:B------:R-:W-:Y:S01]  /*1b20*/  FFMA.FTZ R91, R184, R180, R91 ;  /* 0x000000b4b85b7223 */ /* 0x000fe2000001005b */
[----:B------:R-:W-:Y:S01]  /*1b30*/  FMUL.FTZ R181, R196, UR24 ;  /* 0x00000018c4b57c20 */ /* 0x000fe20008410000 */
[----:B------:R-:W-:Y:S01]  /*1b40*/  FADD.FTZ R180, R172, -UR4 ;  /* 0x80000004acb47e21 */ /* 0x000fe20008010000 */
[----:B------:R-:W-:Y:S01]  /*1b50*/  FMUL.FTZ R196, R54, R179 ;  /* 0x000000b336c47220 */ /* 0x000fe20000410000 */
        /* <DEDUP_REMOVED lines=16> */
.L_x_3812:
[----:B------:R-:W-:Y:S05]  /*1c60*/  BSYNC.RECONVERGENT B0 ;  /* 0x0000000000007941 */ /* 0x000fea0003800200 */
.L_x_3811:
        /* <DEDUP_REMOVED lines=14> */
[C---:B--2---:R-:W-:Y:S02]  /*1d50*/  SHF.L.U32 R176, R4.reuse, 0x10, RZ ;  /* 0x0000001004b07819 */ /* 0x044fe400000006ff */
[----:B------:R-:W-:Y:S02]  /*1d60*/  PRMT R8, R4, 0x7632, R8 ;  /* 0x0000763204087816 */ /* 0x000fe40000000008 */
[----:B------:R-:W-:Y:S01]  /*1d70*/  SHF.L.U32 R189, R6, 0x10, RZ ;  /* 0x0000001006bd7819 */ /* 0x000fe200000006ff */
[----:B0-----:R-:W-:Y:S01]  /*1d80*/  FADD.FTZ R3, R176, -UR4 ;  /* 0x80000004b0037e21 */ /* 0x001fe20008010000 */
[C---:B------:R-:W-:Y:S02]  /*1d90*/  SHF.L.U32 R179, R5.reuse, 0x10, RZ ;  /* 0x0000001005b37819 */ /* 0x040fe400000006ff */
[----:B------:R-:W-:Y:S01]  /*1da0*/  PRMT R178, R5, 0x7632, R178 ;  /* 0x0000763205b27816 */ /* 0x000fe200000000b2 */
[----:B------:R-:W-:Y:S01]  /*1db0*/  FMUL.FTZ R3, R3, UR24 ;  /* 0x0000001803037c20 */ /* 0x000fe20008410000 */
[----:B------:R-:W-:Y:S01]  /*1dc0*/  PRMT R190, R7, 0x7632, R190 ;  /* 0x0000763207be7816 */ /* 0x000fe200000000be */
[----:B------:R-:W-:Y:S01]  /*1dd0*/  FADD.FTZ R179, R179, -UR4 ;  /* 0x80000004b3b37e21 */ /* 0x000fe20008010000 */
[----:B------:R-:W-:Y:S01]  /*1de0*/  SHF.L.U32 R191, R7, 0x10, RZ ;  /* 0x0000001007bf7819 */ /* 0x000fe200000006ff */
[----:B------:R-:W-:Y:S01]  /*1df0*/  FADD.FTZ R7, R189, -UR4 ;  /* 0x80000004bd077e21 */ /* 0x000fe20008010000 */
[----:B---3--:R-:W-:-:S02]  /*1e00*/  PRMT R2, R173, 0x7632, R2 ;  /* 0x00007632ad027816 */ /* 0x008fc40000000002 */
[----:B------:R-:W-:Y:S01]  /*1e10*/  SHF.L.U32 R177, R8, 0x10, RZ ;  /* 0x0000001008b17819 */ /* 0x000fe200000006ff */
[----:B------:R-:W-:Y:S01]  /*1e20*/  FMUL.FTZ R7, R7, UR24 ;  /* 0x0000001807077c20 */ /* 0x000fe20008410000 */
[----:B------:R-:W-:Y:S01]  /*1e30*/  SHF.L.U32 R5, R172, 0x10, RZ ;  /* 0x00000010ac057819 */ /* 0x000fe200000006ff */
[----:B------:R-:W-:Y:S01]  /*1e40*/  FADD.FTZ R191, R191, -UR4 ;  /* 0x80000004bfbf7e21 */ /* 0x000fe20008010000 */
[----:B------:R-:W-:Y:S02]  /*1e50*/  PRMT R188, R6, 0x7632, R188 ;  /* 0x0000763206bc7816 */ /* 0x000fe400000000bc */
[----:B------:R-:W-:Y:S01]  /*1e60*/  PRMT R4, R172, 0x7632, R4 ;  /* 0x00007632ac047816 */ /* 0x000fe20000000004 */
[----:B------:R-:W-:Y:S01]  /*1e70*/  FADD.FTZ R136, R136, R5 ;  /* 0x0000000588887221 */ /* 0x000fe20000010000 */
[C---:B------:R-:W-:Y:S01]  /*1e80*/  PRMT R6, R174.reuse, 0x7632, R6 ;  /* 0x00007632ae067816 */ /* 0x040fe20000000006 */
[-C--:B------:R-:W-:Y:S01]  /*1e90*/  FFMA.FTZ R96, R3, R5.reuse, R96 ;  /* 0x0000000503607223 */ /* 0x080fe20000010060 */
[----:B------:R-:W-:Y:S01]  /*1ea0*/  SHF.L.U32 R9, R174, 0x10, RZ ;  /* 0x00000010ae097819 */ /* 0x000fe200000006ff */
[----:B-----5:R-:W-:Y:S01]  /*1eb0*/  FMUL.FTZ R194, R56, R5 ;  /* 0x0000000538c27220 */ /* 0x020fe20000410000 */
[----:B------:R-:W-:Y:S01]  /*1ec0*/  SHF.L.U32 R174, R2, 0x10, RZ ;  /* 0x0000001002ae7819 */ /* 0x000fe200000006ff */
[----:B------:R-:W-:Y:S01]  /*1ed0*/  FADD.FTZ R2, R177, -UR4 ;  /* 0x80000004b1027e21 */ /* 0x000fe20008010000 */
[----:B------:R-:W-:Y:S01]  /*1ee0*/  SHF.L.U32 R178, R178, 0x10, RZ ;  /* 0x00000010b2b27819 */ /* 0x000fe200000006ff */
[----:B------:R-:W-:Y:S01]  /*1ef0*/  FMUL.FTZ R5, R179, UR24 ;  /* 0x00000018b3057c20 */ /* 0x000fe20008410000 */
[----:B------:R-:W-:Y:S01]  /*1f00*/  SHF.L.U32 R173, R173, 0x10, RZ ;  /* 0x00000010adad7819 */ /* 0x000fe200000006ff */
[----:B------:R-:W-:Y:S01]  /*1f10*/  FADD.FTZ R140, R140, R9 ;  /* 0x000000098c8c7221 */ /* 0x000fe20000010000 */
[----:B------:R-:W-:Y:S01]  /*1f20*/  SHF.L.U32 R4, R4, 0x10, RZ ;  /* 0x0000001004047819 */ /* 0x000fe200000006ff */
[-C--:B------:R-:W-:Y:S01]  /*1f30*/  FFMA.FTZ R100, R7, R9.reuse, R100 ;  /* 0x0000000907647223 */ /* 0x080fe20000010064 */
[C---:B------:R-:W-:Y:S01]  /*1f40*/  PRMT R172, R175.reuse, 0x7632, R172 ;  /* 0x00007632afac7816 */ /* 0x040fe200000000ac */
[----:B------:R-:W-:Y:S01]  /*1f50*/  FMUL.FTZ R2, R2, UR24 ;  /* 0x0000001802027c20 */ /* 0x000fe20008410000 */
[----:B------:R-:W-:Y:S01]  /*1f60*/  SHF.L.U32 R8, R190, 0x10, RZ ;  /* 0x00000010be087819 */ /* 0x000fe200000006ff */
[----:B------:R-:W-:Y:S01]  /*1f70*/  FMUL.FTZ R190, R60, R9 ;  /* 0x000000093cbe7220 */ /* 0x000fe20000410000 */
[----:B------:R-:W-:Y:S01]  /*1f80*/  SHF.L.U32 R175, R175, 0x10, RZ ;  /* 0x00000010afaf7819 */ /* 0x000fe200000006ff */
[----:B------:R-:W-:Y:S01]  /*1f90*/  FMUL.FTZ R9, R191, UR24 ;  /* 0x00000018bf097c20 */ /* 0x000fe20008410000 */
[----:B------:R-:W-:Y:S01]  /*1fa0*/  SHF.L.U32 R176, R6, 0x10, RZ ;  /* 0x0000001006b07819 */ /* 0x000fe200000006ff */
[----:B------:R-:W-:Y:S01]  /*1fb0*/  FADD.FTZ R178, R178, -UR4 ;  /* 0x80000004b2b27e21 */ /* 0x000fe20008010000 */
[----:B------:R-:W-:Y:S01]  /*1fc0*/  FADD.FTZ R138, R138, R173 ;  /* 0x000000ad8a8a7221 */ /* 0x000fe20000010000 */
[-C--:B------:R-:W-:Y:S01]  /*1fd0*/  FFMA.FTZ R98, R5, R173.reuse, R98 ;  /* 0x000000ad05627223 */ /* 0x080fe20000010062 */
[----:B------:R-:W-:Y:S01]  /*1fe0*/  FMUL.FTZ R192, R58, R173 ;  /* 0x000000ad3ac07220 */ /* 0x000fe20000410000 */
[----:B------:R-:W-:Y:S01]  /*1ff0*/  FADD.FTZ R6, R237, R194 ;  /* 0x000000c2ed067221 */ /* 0x000fe20000010000 */
[----:B------:R-:W-:Y:S01]  /*2000*/  FMUL.FTZ R195, R57, R4 ;  /* 0x0000000439c37220 */ /* 0x000fe20000410000 */
[----:B------:R-:W-:Y:S01]  /*2010*/  FFMA.FTZ R173, R3, R194, R238 ;  /* 0x000000c203ad7223 */ /* 0x000fe200000100ee */
[----:B------:R-:W-:Y:S01]  /*2020*/  SHF.L.U32 R189, R188, 0x10, RZ ;  /* 0x00000010bcbd7819 */ /* 0x000fe200000006ff */
[----:B------:R-:W-:Y:S01]  /*2030*/  FADD.FTZ R137, R137, R4 ;  /* 0x0000000489897221 */ /* 0x000fe20000010000 */
[----:B------:R-:W-:Y:S01]  /*2040*/  FFMA.FTZ R97, R2, R4, R97 ;  /* 0x0000000402617223 */ /* 0x000fe20000010061 */
[----:B------:R-:W-:Y:S01]  /*2050*/  FADD.FTZ R142, R142, R175 ;  /* 0x000000af8e8e7221 */ /* 0x000fe20000010000 */
[-C--:B------:R-:W-:Y:S01]  /*2060*/  FFMA.FTZ R102, R9, R175.reuse, R102 ;  /* 0x000000af09667223 */ /* 0x080fe20000010066 */
[----:B------:R-:W-:Y:S01]  /*2070*/  FMUL.FTZ R188, R62, R175 ;  /* 0x000000af3ebc7220 */ /* 0x000fe20000410000 */
[----:B------:R-:W-:Y:S01]  /*2080*/  FMUL.FTZ R4, R178, UR24 ;  /* 0x00000018b2047c20 */ /* 0x000fe20008410000 */
[----:B------:R-:W-:Y:S01]  /*2090*/  FADD.FTZ R175, R6, R195 ;  /* 0x000000c306af7221 */ /* 0x000fe20000010000 */
[----:B------:R-:W-:Y:S01]  /*20a0*/  FFMA.FTZ R6, R2, R195, R173 ;  /* 0x000000c302067223 */ /* 0x000fe200000100ad */
[----:B------:R-:W-:Y:S01]  /*20b0*/  FADD.FTZ R139, R139, R174 ;  /* 0x000000ae8b8b7221 */ /* 0x000fe20000010000 */
[-C--:B------:R-:W-:Y:S01]  /*20c0*/  FFMA.FTZ R99, R4, R174.reuse, R99 ;  /* 0x000000ae04637223 */ /* 0x080fe20000010063 */
[----:B------:R-:W-:Y:S01]  /*20d0*/  FMUL.FTZ R193, R59, R174 ;  /* 0x000000ae3bc17220 */ /* 0x000fe20000410000 */
[----:B------:R-:W-:Y:S01]  /*20e0*/  FADD.FTZ R189, R189, -UR4 ;  /* 0x80000004bdbd7e21 */ /* 0x000fe20008010000 */
[----:B------:R-:W-:Y:S01]  /*20f0*/  FADD.FTZ R174, R175, R192 ;  /* 0x000000c0afae7221 */ /* 0x000fe20000010000 */
[----:B------:R-:W-:Y:S01]  /*2100*/  FFMA.FTZ R173, R5, R192, R6 ;  /* 0x000000c005ad7223 */ /* 0x000fe20000010006 */
[----:B------:R-:W-:Y:S01]  /*2110*/  FADD.FTZ R141, R141, R176 ;  /* 0x000000b08d8d7221 */ /* 0x000fe20000010000 */
[----:B------:R-:W-:Y:S01]  /*2120*/  FMUL.FTZ R6, R189, UR24 ;  /* 0x00000018bd067c20 */ /* 0x000fe20008410000 */
[----:B------:R-:W-:Y:S01]  /*2130*/  FADD.FTZ R175, R174, R193 ;  /* 0x000000c1aeaf7221 */ /* 0x000fe20000010000 */
[----:B------:R-:W-:Y:S01]  /*2140*/  FFMA.FTZ R174, R4, R193, R173 ;  /* 0x000000c104ae7223 */ /* 0x000fe200000100ad */
[-C--:B------:R-:W-:Y:S01]  /*2150*/  FMUL.FTZ R191, R61, R176.reuse ;  /* 0x000000b03dbf7220 */ /* 0x080fe20000410000 */
[----:B------:R-:W-:Y:S01]  /*2160*/  FFMA.FTZ R101, R6, R176, R101 ;  /* 0x000000b006657223 */ /* 0x000fe20000010065 */
[----:B------:R-:W-:Y:S01]  /*2170*/  FADD.FTZ R176, R175, R190 ;  /* 0x000000beafb07221 */ /* 0x000fe20000010000 */
[----:B------:R-:W-:Y:S01]  /*2180*/  FFMA.FTZ R173, R7, R190, R174 ;  /* 0x000000be07ad7223 */ /* 0x000fe200000100ae */
        /* <DEDUP_REMOVED lines=12> */
.L_x_3814:
[----:B------:R-:W-:Y:S05]  /*2250*/  BSYNC.RECONVERGENT B0 ;  /* 0x0000000000007941 */ /* 0x000fea0003800200 */
.L_x_3813:
        /* <DEDUP_REMOVED lines=13> */
[C---:B--2---:R-:W-:Y:S02]  /*2330*/  SHF.L.U32 R21, R12.reuse, 0x10, RZ ;  /* 0x000000100c157819 */ /* 0x044fe400000006ff */
[----:B------:R-:W-:Y:S02]  /*2340*/  PRMT R20, R12, 0x7632, R20 ;  /* 0x000076320c147816 */ /* 0x000fe40000000014 */
[----:B------:R-:W-:Y:S01]  /*2350*/  SHF.L.U32 R23, R13, 0x10, RZ ;  /* 0x000000100d177819 */ /* 0x000fe200000006ff */
[----:B0-----:R-:W-:Y:S01]  /*2360*/  FADD.FTZ R11, R21, -UR4 ;  /* 0x80000004150b7e21 */ /* 0x001fe20008010000 */
[----:B------:R-:W-:Y:S02]  /*2370*/  PRMT R22, R13, 0x7632, R22 ;  /* 0x000076320d167816 */ /* 0x000fe40000000016 */
[C---:B---3--:R-:W-:Y:S01]  /*2380*/  PRMT R12, R16.reuse, 0x7632, R12 ;  /* 0x00007632100c7816 */ /* 0x048fe2000000000c */
[----:B------:R-:W-:Y:S01]  /*2390*/  FMUL.FTZ R11, R11, UR24 ;  /* 0x000000180b0b7c20 */ /* 0x000fe20008410000 */
[----:B------:R-:W-:Y:S01]  /*23a0*/  SHF.L.U32 R13, R16, 0x10, RZ ;  /* 0x00000010100d7819 */ /* 0x000fe200000006ff */
[----:B------:R-:W-:Y:S01]  /*23b0*/  FADD.FTZ R23, R23, -UR4 ;  /* 0x8000000417177e21 */ /* 0x000fe20008010000 */
[----:B------:R-:W-:-:S02]  /*23c0*/  PRMT R16, R18, 0x7632, R16 ;  /* 0x0000763212107816 */ /* 0x000fc40000000010 */
[----:B------:R-:W-:Y:S01]  /*23d0*/  SHF.L.U32 R20, R20, 0x10, RZ ;  /* 0x0000001014147819 */ /* 0x000fe200000006ff */
[----:B------:R-:W-:Y:S01]  /*23e0*/  FADD.FTZ R144, R144, R13 ;  /* 0x0000000d90907221 */ /* 0x000fe20000010000 */
[----:B------:R-:W-:Y:S01]  /*23f0*/  PRMT R24, R14, 0x7632, R24 ;  /* 0x000076320e187816 */ /* 0x000fe20000000018 */
[-C--:B------:R-:W-:Y:S01]  /*2400*/  FFMA.FTZ R104, R11, R13.reuse, R104 ;  /* 0x0000000d0b687223 */ /* 0x080fe20000010068 */
[----:B------:R-:W-:Y:S01]  /*2410*/  SHF.L.U32 R174, R15, 0x10, RZ ;  /* 0x000000100fae7819 */ /* 0x000fe200000006ff */
[----:B-----5:R-:W-:Y:S01]  /*2420*/  FMUL.FTZ R10, R64, R13 ;  /* 0x0000000d400a7220 */ /* 0x020fe20000410000 */
[----:B------:R-:W-:Y:S01]  /*2430*/  SHF.L.U32 R26, R14, 0x10, RZ ;  /* 0x000000100e1a7819 */ /* 0x000fe200000006ff */
[----:B------:R-:W-:Y:S01]  /*2440*/  FMUL.FTZ R13, R23, UR24 ;  /* 0x00000018170d7c20 */ /* 0x000fe20008410000 */
[----:B------:R-:W-:Y:S01]  /*2450*/  PRMT R14, R17, 0x7632, R14 ;  /* 0x00007632110e7816 */ /* 0x000fe2000000000e */
[----:B------:R-:W-:Y:S01]  /*2460*/  FADD.FTZ R21, R174, -UR4 ;  /* 0x80000004ae157e21 */ /* 0x000fe20008010000 */
[----:B------:R-:W-:-:S02]  /*2470*/  PRMT R177, R19, 0x7632, R177 ;  /* 0x0000763213b17816 */ /* 0x000fc400000000b1 */
[----:B------:R-:W-:Y:S02]  /*2480*/  SHF.L.U32 R173, R19, 0x10, RZ ;  /* 0x0000001013ad7819 */ /* 0x000fe400000006ff */
[----:B------:R-:W-:Y:S01]  /*2490*/  SHF.L.U32 R176, R16, 0x10, RZ ;  /* 0x0000001010b07819 */ /* 0x000fe200000006ff */
[----:B------:R-:W-:Y:S01]  /*24a0*/  FADD.FTZ R16, R20, -UR4 ;  /* 0x8000000414107e21 */ /* 0x000fe20008010000 */
[----:B------:R-:W-:Y:S01]  /*24b0*/  SHF.L.U32 R17, R17, 0x10, RZ ;  /* 0x0000001011117819 */ /* 0x000fe200000006ff */
[----:B------:R-:W-:Y:S01]  /*24c0*/  FADD.FTZ R20, R237, R10 ;  /* 0x0000000aed147221 */ /* 0x000fe20000010000 */
[----:B------:R-:W-:Y:S01]  /*24d0*/  SHF.L.U32 R175, R18, 0x10, RZ ;  /* 0x0000001012af7819 */ /* 0x000fe200000006ff */
[----:B------:R-:W-:Y:S01]  /*24e0*/  FMUL.FTZ R16, R16, UR24 ;  /* 0x0000001810107c20 */ /* 0x000fe20008410000 */
[----:B------:R-:W-:Y:S01]  /*24f0*/  SHF.L.U32 R22, R22, 0x10, RZ ;  /* 0x0000001016167819 */ /* 0x000fe200000006ff */
[----:B------:R-:W-:Y:S01]  /*2500*/  FADD.FTZ R146, R146, R17 ;  /* 0x0000001192927221 */ /* 0x000fe20000010000 */
[----:B------:R-:W-:Y:S01]  /*2510*/  SHF.L.U32 R19, R24, 0x10, RZ ;  /* 0x0000001018137819 */ /* 0x000fe200000006ff */
[-C--:B------:R-:W-:Y:S01]  /*2520*/  FFMA.FTZ R106, R13, R17.reuse, R106 ;  /* 0x000000110d6a7223 */ /* 0x080fe2000001006a */
[----:B------:R-:W-:Y:S01]  /*2530*/  SHF.L.U32 R18, R12, 0x10, RZ ;  /* 0x000000100c127819 */ /* 0x000fe200000006ff */
[----:B------:R-:W-:Y:S01]  /*2540*/  FMUL.FTZ R12, R66, R17 ;  /* 0x00000011420c7220 */ /* 0x000fe20000410000 */
[----:B------:R-:W-:Y:S01]  /*2550*/  FADD.FTZ R22, R22, -UR4 ;  /* 0x8000000416167e21 */ /* 0x000fe20008010000 */
[----:B------:R-:W-:Y:S01]  /*2560*/  FADD.FTZ R174, R19, -UR4 ;  /* 0x8000000413ae7e21 */ /* 0x000fe20008010000 */
[----:B------:R-:W-:Y:S01]  /*2570*/  PRMT R172, R15, 0x7632, R172 ;  /* 0x000076320fac7816 */ /* 0x000fe200000000ac */
[----:B------:R-:W-:Y:S01]  /*2580*/  FMUL.FTZ R17, R21, UR24 ;  /* 0x0000001815117c20 */ /* 0x000fe20008410000 */
[----:B------:R-:W-:Y:S01]  /*2590*/  FMUL.FTZ R19, R65, R18 ;  /* 0x0000001241137220 */ /* 0x000fe20000410000 */
[----:B------:R-:W-:Y:S01]  /*25a0*/  FADD.FTZ R15, R26, -UR4 ;  /* 0x800000041a0f7e21 */ /* 0x000fe20008010000 */
[----:B------:R-:W-:Y:S01]  /*25b0*/  FFMA.FTZ R21, R11, R10, R238 ;  /* 0x0000000a0b157223 */ /* 0x000fe200000100ee */
[----:B------:R-:W-:Y:S01]  /*25c0*/  SHF.L.U32 R26, R14, 0x10, RZ ;  /* 0x000000100e1a7819 */ /* 0x000fe200000006ff */
[----:B------:R-:W-:Y:S01]  /*25d0*/  FADD.FTZ R145, R145, R18 ;  /* 0x0000001291917221 */ /* 0x000fe20000010000 */
[----:B------:R-:W-:Y:S01]  /*25e0*/  FFMA.FTZ R105, R16, R18, R105 ;  /* 0x0000001210697223 */ /* 0x000fe20000010069 */
[----:B------:R-:W-:Y:S01]  /*25f0*/  FMUL.FTZ R18, R22, UR24 ;  /* 0x0000001816127c20 */ /* 0x000fe20008410000 */
[----:B------:R-:W-:Y:S01]  /*2600*/  FADD.FTZ R23, R20, R19 ;  /* 0x0000001314177221 */ /* 0x000fe20000010000 */
[----:B------:R-:W-:Y:S01]  /*2610*/  FFMA.FTZ R22, R16, R19, R21 ;  /* 0x0000001310167223 */ /* 0x000fe20000010015 */
[----:B------:R-:W-:Y:S01]  /*2620*/  FMUL.FTZ R15, R15, UR24 ;  /* 0x000000180f0f7c20 */ /* 0x000fe20008410000 */
[----:B------:R-:W-:Y:S01]  /*2630*/  FADD.FTZ R147, R147, R26 ;  /* 0x0000001a93937221 */ /* 0x000fe20000010000 */
[-C--:B------:R-:W-:Y:S01]  /*2640*/  FFMA.FTZ R107, R18, R26.reuse, R107 ;  /* 0x0000001a126b7223 */ /* 0x080fe2000001006b */
        /* <DEDUP_REMOVED lines=8> */
[----:B------:R-:W-:Y:S01]  /*26d0*/  SHF.L.U32 R24, R172, 0x10, RZ ;  /* 0x00000010ac187819 */ /* 0x000fe200000006ff */
[----:B------:R-:W-:Y:S01]  /*26e0*/  FMUL.FTZ R20, R174, UR24 ;  /* 0x00000018ae147c20 */ /* 0x000fe20008410000 */
[----:B------:R-:W-:Y:S01]  /*26f0*/  FADD.FTZ R26, R175, R14 ;  /* 0x0000000eaf1a7221 */ /* 0x000fe20000010000 */
[----:B------:R-:W-:Y:S01]  /*2700*/  FMUL.FTZ R23, R69, R176 ;  /* 0x000000b045177220 */ /* 0x000fe20000410000 */
[----:B------:R-:W-:Y:S01]  /*2710*/  FFMA.FTZ R175, R15, R14, R22 ;  /* 0x0000000e0faf7223 */ /* 0x000fe20000010016 */
[----:B------:R-:W-:Y:S01]  /*2720*/  SHF.L.U32 R172, R177, 0x10, RZ ;  /* 0x00000010b1ac7819 */ /* 0x000fe200000006ff */
[----:B------:R-:W-:Y:S01]  /*2730*/  FADD.FTZ R150, R150, R173 ;  /* 0x000000ad96967221 */ /* 0x000fe20000010000 */
[----:B------:R-:W-:Y:S01]  /*2740*/  FADD.FTZ R149, R149, R176 ;  /* 0x000000b095957221 */ /* 0x000fe20000010000 */
[----:B------:R-:W-:Y:S01]  /*2750*/  FFMA.FTZ R109, R20, R176, R109 ;  /* 0x000000b0146d7223 */ /* 0x000fe2000001006d */
[-C--:B------:R-:W-:Y:S01]  /*2760*/  FFMA.FTZ R110, R17, R173.reuse, R110 ;  /* 0x000000ad116e7223 */ /* 0x080fe2000001006e */
[----:B------:R-:W-:Y:S01]  /*2770*/  FMUL.FTZ R22, R70, R173 ;  /* 0x000000ad46167220 */ /* 0x000fe20000410000 */
[----:B------:R-:W-:Y:S01]  /*2780*/  FADD.FTZ R176, R24, -UR4 ;  /* 0x8000000418b07e21 */ /* 0x000fe20008010000 */
[----:B------:R-:W-:Y:S01]  /*2790*/  FADD.FTZ R173, R26, R23 ;  /* 0x000000171aad7221 */ /* 0x000fe20000010000 */
[----:B------:R-:W-:Y:S01]  /*27a0*/  FFMA.FTZ R174, R20, R23, R175 ;  /* 0x0000001714ae7223 */ /* 0x000fe200000100af */
[----:B------:R-:W-:Y:S01]  /*27b0*/  FMUL.FTZ R24, R71, R172 ;  /* 0x000000ac47187220 */ /* 0x000fe20000410000 */
[----:B------:R-:W-:Y:S01]  /*27c0*/  FMUL.FTZ R26, R176, UR24 ;  /* 0x00000018b01a7c20 */ /* 0x000fe20008410000 */
[----:B------:R-:W-:Y:S01]  /*27d0*/  FADD.FTZ R173, R173, R22 ;  /* 0x00000016adad7221 */ /* 0x000fe20000010000 */
[----:B------:R-:W-:Y:S01]  /*27e0*/  FFMA.FTZ R175, R17, R22, R174 ;  /* 0x0000001611af7223 */ /* 0x000fe200000100ae */
[----:B------:R-:W-:Y:S01]  /*27f0*/  FADD.FTZ R151, R151, R172 ;  /* 0x000000ac97977221 */ /* 0x000fe20000010000 */
[C---:B------:R-:W-:Y:S01]  /*2800*/  FFMA.FTZ R111, R26.reuse, R172, R111 ;  /* 0x000000ac1a6f7223 */ /* 0x040fe2000001006f */
[----:B------:R-:W-:Y:S01]  /*2810*/  FADD.FTZ R237, R173, R24 ;  /* 0x00000018aded7221 */ /* 0x000fe20000010000 */
[----:B------:R-:W-:-:S07]  /*2820*/  FFMA.FTZ R238, R26, R24, R175 ;  /* 0x000000181aee7223 */ /* 0x000fce00000100af */
.L_x_3816:
[----:B------:R-:W-:Y:S05]  /*2830*/  BSYNC.RECONVERGENT B0 ;  /* 0x0000000000007941 */ /* 0x000fea0003800200 */
.L_x_3815:
        /* <DEDUP_REMOVED lines=31> */
.L_x_3818:
[----:B------:R-:W-:Y:S05]  /*2a30*/  BSYNC.RECONVERGENT B0 ;  /* 0x0000000000007941 */ /* 0x000fea0003800200 */
.L_x_3817:
        /* <DEDUP_REMOVED lines=68> */
.L_x_3823:
        /* <DEDUP_REMOVED lines=30> */
[----:B------:R-:W-:Y:S01]  /*3060*/  FMUL.FTZ R236, R178, UR12 ;  /* 0x0000000cb2ec7c20 */ /* 0x000fe20008410000 */
[C---:B------:R-:W-:Y:S01]  /*3070*/  FMUL.FTZ R179, R177.reuse, UR12 ;  /* 0x0000000cb1b37c20 */ /* 0x040fe20008410000 */
[----:B------:R-:W-:Y:S01]  /*3080*/  F2FP.BF16.F32.PACK_AB R153, R177, R174 ;  /* 0x000000aeb199723e */ /* 0x000fe200000010ff */
[----:B------:R-:W-:Y:S01]  /*3090*/  FMUL.FTZ R178, R174, UR12 ;  /* 0x0000000caeb27c20 */ /* 0x000fe20008410000 */
[C---:B------:R-:W-:Y:S01]  /*30a0*/  F2FP.BF16.F32.PACK_AB R152, R173.reuse, R172 ;  /* 0x000000acad98723e */ /* 0x040fe200000010ff */
[----:B------:R-:W-:Y:S01]  /*30b0*/  FMUL.FTZ R177, R173, UR12 ;  /* 0x0000000cadb17c20 */ /* 0x000fe20008410000 */
[----:B------:R-:W-:Y:S01]  /*30c0*/  FMUL.FTZ R172, R172, UR12 ;  /* 0x0000000cacac7c20 */ /* 0x000fe20008410000 */
[----:B------:R-:W-:-:S02]  /*30d0*/  F2FP.BF16.F32.PACK_AB R174, R237, R236 ;  /* 0x000000ecedae723e */ /* 0x000fc400000010ff */
[----:B------:R-:W-:Y:S02]  /*30e0*/  F2FP.BF16.F32.PACK_AB R173, R179, R178 ;  /* 0x000000b2b3ad723e */ /* 0x000fe400000010ff */
[----:B------:R-:W-:-:S07]  /*30f0*/  F2FP.BF16.F32.PACK_AB R172, R177, R172 ;  /* 0x000000acb1ac723e */ /* 0x000fce00000010ff */
.L_x_3824:
[----:B------:R-:W0:Y:S08]  /*3100*/  @P0 LDC.64 R236, c[0x0][0x478] ;  /* 0x00011e00ffec0b82 */ /* 0x000e300000000a00 */
[----:B------:R-:W1:Y:S01]  /*3110*/  LDC.64 R178, c[0x0][0x468] ;  /* 0x00011a00ffb27b82 */ /* 0x000e620000000a00 */
[----:B0-----:R-:W-:-:S05]  /*3120*/  @P0 IMAD.WIDE.U32 R236, R27, 0x10, R236 ;  /* 0x000000101bec0825 */ /* 0x001fca00078e00ec */
[----:B------:R0:W-:Y:S01]  /*3130*/  @P0 STG.E.128 desc[UR14][R236.64], R152 ;  /* 0x00000098ec000986 */ /* 0x0001e2000c101d0e */
[C---:B-1----:R-:W-:Y:S01]  /*3140*/  IMAD.WIDE.U32 R178, R27.reuse, 0x10, R178 ;  /* 0x000000101bb27825 */ /* 0x042fe200078e00b2 */
[----:B------:R-:W-:-:S04]  /*3150*/  IADD3 R27, PT, PT, R27, 0x80, RZ ;  /* 0x000000801b1b7810 */ /* 0x000fc80007ffe0ff */
[----:B------:R0:W-:Y:S03]  /*3160*/  STG.E.128 desc[UR14][R178.64], R172 ;  /* 0x000000acb2007986 */ /* 0x0001e6000c101d0e */
.L_x_3822:
[----:B------:R-:W-:Y:S05]  /*3170*/  BSYNC.RECONVERGENT B1 ;  /* 0x0000000000017941 */ /* 0x000fea0003800200 */
.L_x_3821:
        /* <DEDUP_REMOVED lines=44> */
[----:B------:R-:W-:Y:S01]  /*3440*/  F2FP.BF16.F32.PACK_AB R172, R177, R172 ;  /* 0x000000acb1ac723e */ /* 0x000fe200000010ff */
[----:B------:R-:W-:Y:S06]  /*3450*/  BRA `(.L_x_3828) ;  /* 0x0000000000907947 */ /* 0x000fec0003800000 */
.L_x_3827:
        /* <DEDUP_REMOVED lines=36> */
.L_x_3828:
[----:B------:R-:W0:Y:S08]  /*36a0*/  @P0 LDC.64 R236, c[0x0][0x478] ;  /* 0x00011e00ffec0b82 */ /* 0x000e300000000a00 */
[----:B------:R-:W1:Y:S01]  /*36b0*/  LDC.64 R178, c[0x0][0x468] ;  /* 0x00011a00ffb27b82 */ /* 0x000e620000000a00 */
[----:B0-----:R-:W-:-:S05]  /*36c0*/  @P0 IMAD.WIDE.U32 R236, R27, 0x10, R236 ;  /* 0x000000101bec0825 */ /* 0x001fca00078e00ec */
[----:B------:R2:W-:Y:S01]  /*36d0*/  @P0 STG.E.128 desc[UR14][R236.64], R152 ;  /* 0x00000098ec000986 */ /* 0x0005e2000c101d0e */
[C---:B-1----:R-:W-:Y:S01]  /*36e0*/  IMAD.WIDE.U32 R178, R27.reuse, 0x10, R178 ;  /* 0x000000101bb27825 */ /* 0x042fe200078e00b2 */
[----:B------:R-:W-:-:S04]  /*36f0*/  IADD3 R27, PT, PT, R27, 0x80, RZ ;  /* 0x000000801b1b7810 */ /* 0x000fc80007ffe0ff */
[----:B------:R2:W-:Y:S03]  /*3700*/  STG.E.128 desc[UR14][R178.64], R172 ;  /* 0x000000acb2007986 */ /* 0x0005e6000c101d0e */
.L_x_3826:
[----:B------:R-:W-:Y:S05]  /*3710*/  BSYNC.RECONVERGENT B1 ;  /* 0x0000000000017941 */ /* 0x000fea0003800200 */
.L_x_3825:
        /* <DEDUP_REMOVED lines=46> */
.L_x_3831:
        /* <DEDUP_REMOVED lines=36> */
.L_x_3832:
[----:B------:R-:W0:Y:S08]  /*3c40*/  @P0 LDC.64 R236, c[0x0][0x478] ;  /* 0x00011e00ffec0b82 */ /* 0x000e300000000a00 */
[----:B------:R-:W1:Y:S01]  /*3c50*/  LDC.64 R178, c[0x0][0x468] ;  /* 0x00011a00ffb27b82 */ /* 0x000e620000000a00 */
[----:B0-----:R-:W-:-:S05]  /*3c60*/  @P0 IMAD.WIDE.U32 R236, R27, 0x10, R236 ;  /* 0x000000101bec0825 */ /* 0x001fca00078e00ec */
[----:B------:R3:W-:Y:S01]  /*3c70*/  @P0 STG.E.128 desc[UR14][R236.64], R152 ;  /* 0x00000098ec000986 */ /* 0x0007e2000c101d0e */
[C---:B-1----:R-:W-:Y:S01]  /*3c80*/  IMAD.WIDE.U32 R178, R27.reuse, 0x10, R178 ;  /* 0x000000101bb27825 */ /* 0x042fe200078e00b2 */
[----:B------:R-:W-:-:S04]  /*3c90*/  IADD3 R27, PT, PT, R27, 0x80, RZ ;  /* 0x000000801b1b7810 */ /* 0x000fc80007ffe0ff */
[----:B------:R3:W-:Y:S03]  /*3ca0*/  STG.E.128 desc[UR14][R178.64], R172 ;  /* 0x000000acb2007986 */ /* 0x0007e6000c101d0e */
.L_x_3830:
[----:B------:R-:W-:Y:S05]  /*3cb0*/  BSYNC.RECONVERGENT B1 ;  /* 0x0000000000017941 */ /* 0x000fea0003800200 */
.L_x_3829:
        /* <DEDUP_REMOVED lines=46> */
.L_x_3835:
        /* <DEDUP_REMOVED lines=36> */
.L_x_3836:
[----:B------:R-:W0:Y:S08]  /*41e0*/  @P0 LDC.64 R236, c[0x0][0x478] ;  /* 0x00011e00ffec0b82 */ /* 0x000e300000000a00 */
[----:B------:R-:W1:Y:S01]  /*41f0*/  LDC.64 R178, c[0x0][0x468] ;  /* 0x00011a00ffb27b82 */ /* 0x000e620000000a00 */
[----:B0-----:R-:W-:-:S05]  /*4200*/  @P0 IMAD.WIDE.U32 R236, R27, 0x10, R236 ;  /* 0x000000101bec0825 */ /* 0x001fca00078e00ec */
[----:B------:R4:W-:Y:S01]  /*4210*/  @P0 STG.E.128 desc[UR14][R236.64], R152 ;  /* 0x00000098ec000986 */ /* 0x0009e2000c101d0e */
[C---:B-1----:R-:W-:Y:S01]  /*4220*/  IMAD.WIDE.U32 R178, R27.reuse, 0x10, R178 ;  /* 0x000000101bb27825 */ /* 0x042fe200078e00b2 */
[----:B------:R-:W-:-:S04]  /*4230*/  IADD3 R27, PT, PT, R27, 0x80, RZ ;  /* 0x000000801b1b7810 */ /* 0x000fc80007ffe0ff */
[----:B------:R4:W-:Y:S03]  /*4240*/  STG.E.128 desc[UR14][R178.64], R172 ;  /* 0x000000acb2007986 */ /* 0x0009e6000c101d0e */
.L_x_3834:
[----:B------:R-:W-:Y:S05]  /*4250*/  BSYNC.RECONVERGENT B1 ;  /* 0x0000000000017941 */ /* 0x000fea0003800200 */
.L_x_3833:
[----:B------:R-:W-:Y:S05]  /*4260*/  @!P1 BRA `(.L_x_3837) ;  /* 0x00000028007c9947 */ /* 0x000fea0003800000 */
[----:B------:R-:W-:-:S04]  /*4270*/  ISETP.NE.U32.AND P0, PT, RZ, UR20, PT ;  /* 0x00000014ff007c0c */ /* 0x000fc8000bf05070 */
[----:B------:R-:W-:-:S13]  /*4280*/  ISETP.NE.AND.EX P0, PT, RZ, UR21, PT, P0 ;  /* 0x00000015ff007c0c */ /* 0x000fda000bf05300 */
[----:B------:R-:W-:Y:S05]  /*4290*/  @!P0 BRA `(.L_x_3838) ;  /* 0x0000000000a48947 */ /* 0x000fea0003800000 */
[--C-:B0-234-:R-:W-:Y:S01]  /*42a0*/  FFMA.FTZ R153, R17, UR4, R176.reuse ;  /* 0x0000000411997c23 */ /* 0x11dfe200080100b0 */
[--C-:B------:R-:W-:Y:S01]  /*42b0*/  FFMA.FTZ R155, R26, UR4, R176.reuse ;  /* 0x000000041a9b7c23 */ /* 0x100fe200080100b0 */
[--C-:B------:R-:W-:Y:S01]  /*42c0*/  FFMA.FTZ R177, R15, UR4, R176.reuse ;  /* 0x000000040fb17c23 */ /* 0x100fe200080100b0 */
[----:B------:R-:W-:Y:S01]  /*42d0*/  FFMA.FTZ R173, R13, UR4, R176 ;  /* 0x000000040dad7c23 */ /* 0x000fe200080100b0 */
[----:B------:R-:W-:Y:S01]  /*42e0*/  FADD.FTZ R153, R22, -R153 ;  /* 0x8000009916997221 */ /* 0x000fe20000010000 */
[----:B------:R-:W-:Y:S01]  /*42f0*/  FADD.FTZ R155, R24, -R155 ;  /* 0x8000009b189b7221 */ /* 0x000fe20000010000 */
[----:B------:R-:W-:Y:S01]  /*4300*/  FADD.FTZ R177, R14, -R177 ;  /* 0x800000b10eb17221 */ /* 0x000fe20000010000 */
[----:B------:R-:W-:Y:S01]  /*4310*/  FADD.FTZ R173, R12, -R173 ;  /* 0x800000ad0cad7221 */ /* 0x000fe20000010000 */
[----:B------:R-:W-:Y:S01]  /*4320*/  FMUL.FTZ R153, R153, UR24 ;  /* 0x0000001899997c20 */ /* 0x000fe20008410000 */
[----:B------:R-:W-:-:S03]  /*4330*/  FMUL.FTZ R152, R155, UR24 ;  /* 0x000000189b987c20 */ /* 0x000fc60008410000 */
[----:B------:R-:W-:Y:S01]  /*4340*/  FMUL.FTZ R175, R153, UR12 ;  /* 0x0000000c99af7c20 */ /* 0x000fe20008410000 */
[C---:B------:R-:W-:Y:S01]  /*4350*/  FMUL.FTZ R154, R152.reuse, UR12 ;  /* 0x0000000c989a7c20 */ /* 0x040fe20008410000 */
[----:B------:R-:W-:Y:S01]  /*4360*/  F2FP.BF16.F32.PACK_AB R155, R152, R153 ;  /* 0x00000099989b723e */ /* 0x000fe200000010ff */
[--C-:B------:R-:W-:Y:S01]  /*4370*/  FFMA.FTZ R152, R18, UR4, R176.reuse ;  /* 0x0000000412987c23 */ /* 0x100fe200080100b0 */
[--C-:B------:R-:W-:Y:S02]  /*4380*/  FFMA.FTZ R153, R11, UR4, R176.reuse ;  /* 0x000000040b997c23 */ /* 0x100fe400080100b0 */
[----:B------:R-:W-:Y:S01]  /*4390*/  F2FP.BF16.F32.PACK_AB R175, R154, R175 ;  /* 0x000000af9aaf723e */ /* 0x000fe200000010ff */
[--C-:B------:R-:W-:Y:S01]  /*43a0*/  FFMA.FTZ R154, R20, UR4, R176.reuse ;  /* 0x00000004149a7c23 */ /* 0x100fe200080100b0 */
[----:B------:R-:W-:Y:S01]  /*43b0*/  FFMA.FTZ R176, R16, UR4, R176 ;  /* 0x0000000410b07c23 */ /* 0x000fe200080100b0 */
        /* <DEDUP_REMOVED lines=23> */
.L_x_3838:
[--C-:B0-234-:R-:W-:Y:S01]  /*4530*/  FFMA.FTZ R173, R11, UR4, R176.reuse ;  /* 0x000000040bad7c23 */ /* 0x11dfe200080100b0 */
        /* <DEDUP_REMOVED lines=13> */
[--C-:B------:R-:W-:Y:S01]  /*4610*/  FFMA.FTZ R174, R18, UR4, R176.reuse ;  /* 0x0000000412ae7c23 */ /* 0x100fe200080100b0 */
        /* <DEDUP_REMOVED lines=21> */
.L_x_3839:
[----:B------:R-:W0:Y:S08]  /*4770*/  @P0 LDC.64 R178, c[0x0][0x478] ;  /* 0x00011e00ffb20b82 */ /* 0x000e300000000a00 */
[----:B------:R-:W1:Y:S01]  /*4780*/  LDC.64 R176, c[0x0][0x468] ;  /* 0x00011a00ffb07b82 */ /* 0x000e620000000a00 */
[----:B0-----:R-:W-:-:S05]  /*4790*/  @P0 IMAD.WIDE.U32 R178, R27, 0x10, R178 ;  /* 0x000000101bb20825 */ /* 0x001fca00078e00b2 */
[----:B------:R0:W-:Y:S01]  /*47a0*/  @P0 STG.E.128 desc[UR14][R178.64], R152 ;  /* 0x00000098b2000986 */ /* 0x0001e2000c101d0e */
[----:B-1----:R-:W-:-:S05]  /*47b0*/  IMAD.WIDE.U32 R176, R27, 0x10, R176 ;  /* 0x000000101bb07825 */ /* 0x002fca00078e00b0 */
[----:B------:R0:W-:Y:S01]  /*47c0*/  STG.E.128 desc[UR14][R176.64], R172 ;  /* 0x000000acb0007986 */ /* 0x0001e2000c101d0e */
[----:B------:R-:W-:Y:S05]  /*47d0*/  BRA `(.L_x_3837) ;  /* 0x0000002400207947 */ /* 0x000fea0003800000 */
.L_x_3820:
[----:B------:R-:W-:-:S04]  /*47e0*/  UISETP.NE.U32.AND UP1, UPT, UR20, URZ, UPT ;  /* 0x000000ff1400728c */ /* 0x000fc8000bf25070 */
[----:B------:R-:W-:-:S09]  /*47f0*/  UISETP.NE.AND.EX UP1, UPT, UR21, URZ, UPT, UP1 ;  /* 0x000000ff1500728c */ /* 0x000fd2000bf25310 */
[----:B------:R-:W-:Y:S05]  /*4800*/  BRA.U UP1, `(.L_x_3840) ;  /* 0x0000001101487547 */ /* 0x000fea000b800000 */
[----:B------:R-:W-:Y:S01]  /*4810*/  ISETP.GT.U32.AND P0, PT, R25, 0x7f, PT ;  /* 0x0000007f1900780c */ /* 0x000fe20003f04070 */
[----:B------:R-:W-:-:S12]  /*4820*/  BSSY.RECONVERGENT B1, `(.L_x_3841) ;  /* 0x0000036000017945 */ /* 0x000fd80003800200 */
[----:B------:R-:W-:Y:S05]  /*4830*/  @!P0 BRA `(.L_x_3842) ;  /* 0x0000000000d08947 */ /* 0x000fea0003800000 */
[----:B------:R-:W-:Y:S01]  /*4840*/  FFMA.FTZ R175, R222, UR4, R176 ;  /* 0x00000004deaf7c23 */ /* 0x000fe200080100b0 */
[----:B------:R-:W-:Y:S01]  /*4850*/  PRMT R172, R157, 0x7632, R172 ;  /* 0x000076329dac7816 */ /* 0x000fe200000000ac */
[--C-:B------:R-:W-:Y:S01]  /*4860*/  FFMA.FTZ R177, R226, UR4, R176.reuse ;  /* 0x00000004e2b17c23 */ /* 0x100fe200080100b0 */
[----:B------:R-:W-:Y:S01]  /*4870*/  PRMT R173, R158, 0x7632, R173 ;  /* 0x000076329ead7816 */ /* 0x000fe200000000ad */
[----:B------:R-:W-:Y:S01]  /*4880*/  FADD.FTZ R179, R220, -R175 ;  /* 0x800000afdcb37221 */ /* 0x000fe20000010000 */
        /* <DEDUP_REMOVED lines=9> */
[--C-:B------:R-:W-:Y:S01]  /*4920*/  FFMA.FTZ R175, R234, UR4, R176.reuse ;  /* 0x00000004eaaf7c23 */ /* 0x100fe200080100b0 */
[----:B------:R-:W-:Y:S01]  /*4930*/  FFMA.FTZ R173, R178, UR24, R173 ;  /* 0x00000018b2ad7c23 */ /* 0x000fe200080100ad */
[----:B------:R-:W-:Y:S01]  /*4940*/  FFMA.FTZ R178, R223, UR4, R176 ;  /* 0x00000004dfb27c23 */ /* 0x000fe200080100b0 */
[----:B------:R-:W-:Y:S01]  /*4950*/  FFMA.FTZ R177, R179, UR24, R174 ;  /* 0x00000018b3b17c23 */ /* 0x000fe200080100ae */
[----:B------:R-:W-:Y:S01]  /*4960*/  FADD.FTZ R179, R232, -R175 ;  /* 0x800000afe8b37221 */ /* 0x000fe20000010000 */
[----:B------:R-:W-:Y:S01]  /*4970*/  SHF.L.U32 R175, R159, 0x10, RZ ;  /* 0x000000109faf7819 */ /* 0x000fe200000006ff */
[----:B------:R-:W-:Y:S01]  /*4980*/  FADD.FTZ R178, R221, -R178 ;  /* 0x800000b2ddb27221 */ /* 0x000fe20000010000 */
[----:B------:R-:W-:Y:S01]  /*4990*/  PRMT R174, R156, 0x7632, R174 ;  /* 0x000076329cae7816 */ /* 0x000fe200000000ae */
[----:B------:R-:W-:-:S02]  /*49a0*/  FADD.FTZ R239, R229, -R238 ;  /* 0x800000eee5ef7221 */ /* 0x000fc40000010000 */
[----:B------:R-:W-:Y:S01]  /*49b0*/  FFMA.FTZ R175, R178, UR24, R175 ;  /* 0x00000018b2af7c23 */ /* 0x000fe200080100af */
[----:B------:R-:W-:Y:S01]  /*49c0*/  FFMA.FTZ R178, R227, UR4, R176 ;  /* 0x00000004e3b27c23 */ /* 0x000fe200080100b0 */
[----:B------:R-:W-:Y:S02]  /*49d0*/  SHF.L.U32 R174, R174, 0x10, RZ ;  /* 0x00000010aeae7819 */ /* 0x000fe400000006ff */
[----:B------:R-:W-:Y:S01]  /*49e0*/  FMUL.FTZ R175, R175, UR12 ;  /* 0x0000000cafaf7c20 */ /* 0x000fe20008410000 */
[----:B------:R-:W-:Y:S01]  /*49f0*/  FADD.FTZ R236, R225, -R178 ;  /* 0x800000b2e1ec7221 */ /* 0x000fe20000010000 */
[----:B------:R-:W-:Y:S01]  /*4a00*/  FMUL.FTZ R178, R177, UR12 ;  /* 0x0000000cb1b27c20 */ /* 0x000fe20008410000 */
[----:B------:R-:W-:Y:S01]  /*4a10*/  SHF.L.U32 R177, R158, 0x10, RZ ;  /* 0x000000109eb17819 */ /* 0x000fe200000006ff */
[----:B------:R-:W-:-:S03]  /*4a20*/  FFMA.FTZ R174, R179, UR24, R174 ;  /* 0x00000018b3ae7c23 */ /* 0x000fc600080100ae */
[----:B------:R-:W-:Y:S01]  /*4a30*/  F2FP.BF16.F32.PACK_AB R175, R178, R175 ;  /* 0x000000afb2af723e */ /* 0x000fe200000010ff */
[----:B------:R-:W-:Y:S01]  /*4a40*/  FFMA.FTZ R237, R236, UR24, R177 ;  /* 0x00000018eced7c23 */ /* 0x000fe200080100b1 */
[----:B------:R-:W0:Y:S01]  /*4a50*/  LDC.64 R178, c[0x0][0x468] ;  /* 0x00011a00ffb27b82 */ /* 0x000e220000000a00 */
[----:B------:R-:W-:Y:S01]  /*4a60*/  FFMA.FTZ R236, R235, UR4, R176 ;  /* 0x00000004ebec7c23 */ /* 0x000fe200080100b0 */
[----:B------:R-:W-:Y:S01]  /*4a70*/  SHF.L.U32 R177, R156, 0x10, RZ ;  /* 0x000000109cb17819 */ /* 0x000fe200000006ff */
[----:B------:R-:W-:Y:S02]  /*4a80*/  FMUL.FTZ R237, R237, UR12 ;  /* 0x0000000ceded7c20 */ /* 0x000fe40008410000 */
[----:B------:R-:W-:Y:S01]  /*4a90*/  FADD.FTZ R238, R233, -R236 ;  /* 0x800000ece9ee7221 */ /* 0x000fe20000010000 */
[----:B------:R-:W-:-:S03]  /*4aa0*/  SHF.L.U32 R236, R157, 0x10, RZ ;  /* 0x000000109dec7819 */ /* 0x000fc600000006ff */
[----:B------:R-:W-:Y:S01]  /*4ab0*/  FFMA.FTZ R177, R238, UR24, R177 ;  /* 0x00000018eeb17c23 */ /* 0x000fe200080100b1 */
[----:B------:R-:W-:Y:S01]  /*4ac0*/  FMUL.FTZ R238, R173, UR12 ;  /* 0x0000000cadee7c20 */ /* 0x000fe20008410000 */
[----:B------:R-:W-:-:S04]  /*4ad0*/  FFMA.FTZ R236, R239, UR24, R236 ;  /* 0x00000018efec7c23 */ /* 0x000fc800080100ec */
[----:B------:R-:W-:Y:S01]  /*4ae0*/  FMUL.FTZ R173, R236, UR12 ;  /* 0x0000000cecad7c20 */ /* 0x000fe20008410000 */
[----:B------:R-:W-:Y:S01]  /*4af0*/  FMUL.FTZ R236, R172, UR12 ;  /* 0x0000000cacec7c20 */ /* 0x000fe20008410000 */
[----:B------:R-:W-:Y:S01]  /*4b00*/  FMUL.FTZ R172, R177, UR12 ;  /* 0x0000000cb1ac7c20 */ /* 0x000fe20008410000 */
[----:B------:R-:W-:Y:S01]  /*4b10*/  FMUL.FTZ R177, R174, UR12 ;  /* 0x0000000caeb17c20 */ /* 0x000fe20008410000 */
[----:B------:R-:W-:Y:S02]  /*4b20*/  F2FP.BF16.F32.PACK_AB R174, R238, R237 ;  /* 0x000000edeeae723e */ /* 0x000fe400000010ff */
[----:B------:R-:W-:Y:S02]  /*4b30*/  F2FP.BF16.F32.PACK_AB R173, R236, R173 ;  /* 0x000000adecad723e */ /* 0x000fe400000010ff */
[----:B------:R-:W-:Y:S01]  /*4b40*/  F2FP.BF16.F32.PACK_AB R172, R177, R172 ;  /* 0x000000acb1ac723e */ /* 0x000fe200000010ff */
[C---:B0-----:R-:W-:Y:S01]  /*4b50*/  IMAD.WIDE.U32 R178, R27.reuse, 0x10, R178 ;  /* 0x000000101bb27825 */ /* 0x041fe200078e00b2 */
[----:B------:R-:W-:-:S04]  /*4b60*/  IADD3 R27, PT, PT, R27, 0x80, RZ ;  /* 0x000000801b1b7810 */ /* 0x000fc80007ffe0ff */
[----:B------:R0:W-:Y:S03]  /*4b70*/  STG.E.128 desc[UR14][R178.64], R172 ;  /* 0x000000acb2007986 */ /* 0x0001e6000c101d0e */
.L_x_3842:
[----:B------:R-:W-:Y:S05]  /*4b80*/  BSYNC.RECONVERGENT B1 ;  /* 0x0000000000017941 */ /* 0x000fea0003800200 */
.L_x_3841:
[----:B------:R-:W-:Y:S04]  /*4b90*/  BSSY.RECONVERGENT B1, `(.L_x_3843) ;  /* 0x0000036000017945 */ /* 0x000fe80003800200 */
[----:B------:R-:W-:Y:S05]  /*4ba0*/  @!P4 BRA `(.L_x_3844) ;  /* 0x0000000000d0c947 */ /* 0x000fea0003800000 */
[----:B0-----:R-:W-:Y:S01]  /*4bb0*/  FFMA.FTZ R175, R206, UR4, R176 ;  /* 0x00000004ceaf7c23 */ /* 0x001fe200080100b0 */
        /* <DEDUP_REMOVED lines=51> */
.L_x_3844:
[----:B------:R-:W-:Y:S05]  /*4ef0*/  BSYNC.RECONVERGENT B1 ;  /* 0x0000000000017941 */ /* 0x000fea0003800200 */
.L_x_3843:
[----:B------:R-:W-:Y:S04]  /*4f00*/  BSSY.RECONVERGENT B1, `(.L_x_3845) ;  /* 0x0000036000017945 */ /* 0x000fe80003800200 */
[----:B------:R-:W-:Y:S05]  /*4f10*/  @!P3 BRA `(.L_x_3846) ;  /* 0x0000000000d0b947 */ /* 0x000fea0003800000 */
[----:B01----:R-:W-:Y:S01]  /*4f20*/  FFMA.FTZ R178, R180, UR4, R176 ;  /* 0x00000004b4b27c23 */ /* 0x003fe200080100b0 */
[----:B------:R-:W-:Y:S01]  /*4f30*/  PRMT R172, R161, 0x7632, R172 ;  /* 0x00007632a1ac7816 */ /* 0x000fe200000000ac */
[----:B------:R-:W-:Y:S01]  /*4f40*/  FFMA.FTZ R236, R182, UR4, R176 ;  /* 0x00000004b6ec7c23 */ /* 0x000fe200080100b0 */
        /* <DEDUP_REMOVED lines=11> */
[----:B------:R-:W-:Y:S01]  /*5000*/  FFMA.FTZ R175, R181, UR4, R176 ;  /* 0x00000004b5af7c23 */ /* 0x000fe200080100b0 */
[--C-:B------:R-:W-:Y:S01]  /*5010*/  FFMA.FTZ R177, R177, UR24, R174.reuse ;  /* 0x00000018b1b17c23 */ /* 0x100fe200080100ae */
[----:B------:R-:W-:Y:S01]  /*5020*/  PRMT R174, R160, 0x7632, R174 ;  /* 0x00007632a0ae7816 */ /* 0x000fe200000000ae */
[----:B------:R-:W-:Y:S01]  /*5030*/  FFMA.FTZ R173, R236, UR24, R173 ;  /* 0x00000018ecad7c23 */ /* 0x000fe200080100ad */
[----:B------:R-:W-:Y:S01]  /*5040*/  FADD.FTZ R236, R196, -R175 ;  /* 0x800000afc4ec7221 */ /* 0x000fe20000010000 */
[----:B------:R-:W-:Y:S01]  /*5050*/  SHF.L.U32 R175, R163, 0x10, RZ ;  /* 0x00000010a3af7819 */ /* 0x000fe200000006ff */
[----:B------:R-:W-:Y:S01]  /*5060*/  FADD.FTZ R179, R203, -R178 ;  /* 0x800000b2cbb37221 */ /* 0x000fe20000010000 */
[----:B------:R-:W-:Y:S01]  /*5070*/  SHF.L.U32 R174, R174, 0x10, RZ ;  /* 0x00000010aeae7819 */ /* 0x000fe200000006ff */
[----:B------:R-:W-:Y:S01]  /*5080*/  FMUL.FTZ R178, R177, UR12 ;  /* 0x0000000cb1b27c20 */ /* 0x000fe20008410000 */
[----:B------:R-:W-:Y:S01]  /*5090*/  SHF.L.U32 R177, R162, 0x10, RZ ;  /* 0x00000010a2b17819 */ /* 0x000fe200000006ff */
[----:B------:R-:W-:Y:S01]  /*50a0*/  FFMA.FTZ R175, R236, UR24, R175 ;  /* 0x00000018ecaf7c23 */ /* 0x000fe200080100af */
[----:B------:R-:W-:Y:S01]  /*50b0*/  FFMA.FTZ R239, R185, UR4, R176 ;  /* 0x00000004b9ef7c23 */ /* 0x000fe200080100b0 */
[----:B------:R-:W-:Y:S01]  /*50c0*/  FFMA.FTZ R174, R179, UR24, R174 ;  /* 0x00000018b3ae7c23 */ /* 0x000fe200080100ae */
[----:B------:R-:W-:Y:S01]  /*50d0*/  FFMA.FTZ R179, R183, UR4, R176 ;  /* 0x00000004b7b37c23 */ /* 0x000fe200080100b0 */
[----:B------:R-:W-:Y:S01]  /*50e0*/  FMUL.FTZ R175, R175, UR12 ;  /* 0x0000000cafaf7c20 */ /* 0x000fe20008410000 */
[----:B------:R-:W-:-:S02]  /*50f0*/  FADD.FTZ R239, R200, -R239 ;  /* 0x800000efc8ef7221 */ /* 0x000fc40000010000 */
[----:B------:R-:W-:Y:S02]  /*5100*/  FADD.FTZ R236, R198, -R179 ;  /* 0x800000b3c6ec7221 */ /* 0x000fe40000010000 */
[----:B------:R-:W-:Y:S02]  /*5110*/  F2FP.BF16.F32.PACK_AB R175, R178, R175 ;  /* 0x000000afb2af723e */ /* 0x000fe400000010ff */
[----:B------:R-:W0:Y:S01]  /*5120*/  LDC.64 R178, c[0x0][0x468] ;  /* 0x00011a00ffb27b82 */ /* 0x000e220000000a00 */
[----:B------:R-:W-:Y:S01]  /*5130*/  FFMA.FTZ R237, R236, UR24, R177 ;  /* 0x00000018eced7c23 */ /* 0x000fe200080100b1 */
[----:B------:R-:W-:Y:S01]  /*5140*/  FFMA.FTZ R177, R187, UR4, R176 ;  /* 0x00000004bbb17c23 */ /* 0x000fe200080100b0 */
[----:B------:R-:W-:Y:S02]  /*5150*/  SHF.L.U32 R236, R161, 0x10, RZ ;  /* 0x00000010a1ec7819 */ /* 0x000fe400000006ff */
[----:B------:R-:W-:Y:S01]  /*5160*/  FMUL.FTZ R237, R237, UR12 ;  /* 0x0000000ceded7c20 */ /* 0x000fe20008410000 */
[----:B------:R-:W-:Y:S01]  /*5170*/  FADD.FTZ R238, R202, -R177 ;  /* 0x800000b1caee7221 */ /* 0x000fe20000010000 */
[----:B------:R-:W-:Y:S01]  /*5180*/  SHF.L.U32 R177, R160, 0x10, RZ ;  /* 0x00000010a0b17819 */ /* 0x000fe200000006ff */
[----:B------:R-:W-:-:S04]  /*5190*/  FFMA.FTZ R236, R239, UR24, R236 ;  /* 0x00000018efec7c23 */ /* 0x000fc800080100ec */
[----:B------:R-:W-:Y:S01]  /*51a0*/  FFMA.FTZ R177, R238, UR24, R177 ;  /* 0x00000018eeb17c23 */ /* 0x000fe200080100b1 */
[----:B------:R-:W-:Y:S01]  /*51b0*/  FMUL.FTZ R238, R173, UR12 ;  /* 0x0000000cadee7c20 */ /* 0x000fe20008410000 */
        /* <DEDUP_REMOVED lines=10> */
.L_x_3846:
[----:B------:R-:W-:Y:S05]  /*5260*/  BSYNC.RECONVERGENT B1 ;  /* 0x0000000000017941 */ /* 0x000fea0003800200 */
.L_x_3845:
[----:B------:R-:W-:Y:S04]  /*5270*/  BSSY.RECONVERGENT B1, `(.L_x_3847) ;  /* 0x0000036000017945 */ /* 0x000fe80003800200 */
[----:B------:R-:W-:Y:S05]  /*5280*/  @!P2 BRA `(.L_x_3848) ;  /* 0x0000000000d0a947 */ /* 0x000fea0003800000 */
[----:B012---:R-:W-:Y:S01]  /*5290*/  FFMA.FTZ R178, R8, UR4, R176 ;  /* 0x0000000408b27c23 */ /* 0x007fe200080100b0 */
        /* <DEDUP_REMOVED lines=51> */
.L_x_3848:
[----:B------:R-:W-:Y:S05]  /*55d0*/  BSYNC.RECONVERGENT B1 ;  /* 0x0000000000017941 */ /* 0x000fea0003800200 */
.L_x_3847:
[----:B------:R-:W-:Y:S05]  /*55e0*/  @!P1 BRA `(.L_x_3837) ;  /* 0x00000014009c9947 */ /* 0x000fea0003800000 */
[----:B0123--:R-:W-:Y:S01]  /*55f0*/  PRMT R174, R171, 0x7632, R174 ;  /* 0x00007632abae7816 */ /* 0x00ffe200000000ae */
[--C-:B------:R-:W-:Y:S01]  /*5600*/  FFMA.FTZ R175, R26, UR4, R176.reuse ;  /* 0x000000041aaf7c23 */ /* 0x100fe200080100b0 */
[----:B------:R-:W-:Y:S01]  /*5610*/  PRMT R173, R170, 0x7632, R173 ;  /* 0x00007632aaad7816 */ /* 0x000fe200000000ad */
        /* <DEDUP_REMOVED lines=12> */
[--C-:B------:R-:W-:Y:S01]  /*56e0*/  FFMA.FTZ R173, R175, UR24, R172.reuse ;  /* 0x00000018afad7c23 */ /* 0x100fe200080100ac */
[----:B------:R-:W-:Y:S01]  /*56f0*/  PRMT R172, R168, 0x7632, R172 ;  /* 0x00007632a8ac7816 */ /* 0x000fe200000000ac */
[----:B------:R-:W-:Y:S01]  /*5700*/  FFMA.FTZ R175, R17, UR4, R176 ;  /* 0x0000000411af7c23 */ /* 0x000fe200080100b0 */
[----:B------:R-:W-:Y:S01]  /*5710*/  FADD.FTZ R179, R19, -R178 ;  /* 0x800000b213b37221 */ /* 0x000fe20000010000 */
[----:B------:R-:W-:Y:S01]  /*5720*/  FMUL.FTZ R178, R177, UR12 ;  /* 0x0000000cb1b27c20 */ /* 0x000fe20008410000 */
        /* <DEDUP_REMOVED lines=8> */
[----:B------:R-:W-:Y:S01]  /*57b0*/  FADD.FTZ R239, R10, -R237 ;  /* 0x800000ed0aef7221 */ /* 0x000fe20000010000 */
[----:B------:R-:W-:Y:S01]  /*57c0*/  FMUL.FTZ R237, R174, UR12 ;  /* 0x0000000caeed7c20 */ /* 0x000fe20008410000 */
[----:B------:R-:W-:Y:S01]  /*57d0*/  FADD.FTZ R236, R14, -R179 ;  /* 0x800000b30eec7221 */ /* 0x000fe20000010000 */
[----:B------:R-:W-:Y:S01]  /*57e0*/  FMUL.FTZ R175, R175, UR12 ;  /* 0x0000000cafaf7c20 */ /* 0x000fe20008410000 */
[----:B------:R-:W-:Y:S01]  /*57f0*/  SHF.L.U32 R174, R168, 0x10, RZ ;  /* 0x00000010a8ae7819 */ /* 0x000fe200000006ff */
[----:B------:R-:W-:Y:S01]  /*5800*/  FMUL.FTZ R173, R173, UR12 ;  /* 0x0000000cadad7c20 */ /* 0x000fe20008410000 */
[----:B------:R-:W-:Y:S01]  /*5810*/  FFMA.FTZ R236, R236, UR24, R177 ;  /* 0x00000018ecec7c23 */ /* 0x000fe200080100b1 */
[----:B------:R-:W-:Y:S01]  /*5820*/  FFMA.FTZ R177, R13, UR4, R176 ;  /* 0x000000040db17c23 */ /* 0x000fe200080100b0 */
[----:B------:R-:W-:-:S02]  /*5830*/  F2FP.BF16.F32.PACK_AB R175, R178, R175 ;  /* 0x000000afb2af723e */ /* 0x000fc400000010ff */
[----:B------:R-:W-:Y:S01]  /*5840*/  SHF.L.U32 R178, R169, 0x10, RZ ;  /* 0x00000010a9b27819 */ /* 0x000fe200000006ff */
[----:B------:R-:W-:Y:S01]  /*5850*/  FADD.FTZ R179, R12, -R177 ;  /* 0x800000b10cb37221 */ /* 0x000fe20000010000 */
[----:B------:R-:W-:Y:S01]  /*5860*/  FMUL.FTZ R236, R236, UR12 ;  /* 0x0000000cecec7c20 */ /* 0x000fe20008410000 */
[----:B------:R-:W0:Y:S02]  /*5870*/  LDC.64 R176, c[0x0][0x468] ;  /* 0x00011a00ffb07b82 */ /* 0x000e240000000a00 */
[----:B------:R-:W-:Y:S01]  /*5880*/  FFMA.FTZ R179, R179, UR24, R178 ;  /* 0x00000018b3b37c23 */ /* 0x000fe200080100b2 */
[----:B------:R-:W-:Y:S01]  /*5890*/  FFMA.FTZ R178, R239, UR24, R174 ;  /* 0x00000018efb27c23 */ /* 0x000fe200080100ae */
[----:B------:R-:W-:Y:S02]  /*58a0*/  F2FP.BF16.F32.PACK_AB R174, R237, R236 ;  /* 0x000000ecedae723e */ /* 0x000fe400000010ff */
[----:B------:R-:W-:Y:S01]  /*58b0*/  FMUL.FTZ R236, R179, UR12 ;  /* 0x0000000cb3ec7c20 */ /* 0x000fe20008410000 */
[----:B------:R-:W-:Y:S01]  /*58c0*/  FMUL.FTZ R178, R178, UR12 ;  /* 0x0000000cb2b27c20 */ /* 0x000fe20008410000 */
[----:B------:R-:W-:-:S03]  /*58d0*/  FMUL.FTZ R179, R172, UR12 ;  /* 0x0000000cacb37c20 */ /* 0x000fc60008410000 */
[----:B------:R-:W-:Y:S02]  /*58e0*/  F2FP.BF16.F32.PACK_AB R173, R173, R236 ;  /* 0x000000ecadad723e */ /* 0x000fe400000010ff */
[----:B------:R-:W-:Y:S01]  /*58f0*/  F2FP.BF16.F32.PACK_AB R172, R179, R178 ;  /* 0x000000b2b3ac723e */ /* 0x000fe200000010ff */
[----:B0-----:R-:W-:-:S05]  /*5900*/  IMAD.WIDE.U32 R176, R27, 0x10, R176 ;  /* 0x000000101bb07825 */ /* 0x001fca00078e00b0 */
[----:B------:R4:W-:Y:S01]  /*5910*/  STG.E.128 desc[UR14][R176.64], R172 ;  /* 0x000000acb0007986 */ /* 0x0009e2000c101d0e */
[----:B------:R-:W-:Y:S05]  /*5920*/  BRA `(.L_x_3837) ;  /* 0x0000001000cc7947 */ /* 0x000fea0003800000 */
.L_x_3840:
[----:B------:R-:W-:Y:S04]  /*5930*/  BSSY.RECONVERGENT B1, `(.L_x_3849) ;  /* 0x000003d000017945 */ /* 0x000fe80003800200 */
[----:B------:R-:W-:Y:S05]  /*5940*/  @!P5 BRA `(.L_x_3850) ;  /* 0x0000000000ecd947 */ /* 0x000fea0003800000 */
[----:B------:R-:W-:Y:S01]  /*5950*/  PRMT R154, R157, 0x7632, R154 ;  /* 0x000076329d9a7816 */ /* 0x000fe2000000009a */
[----:B------:R-:W-:Y:S01]  /*5960*/  FFMA.FTZ R155, R230, UR4, R176 ;  /* 0x00000004e69b7c23 */ /* 0x000fe200080100b0 */
[----:B------:R-:W-:Y:S01]  /*5970*/  PRMT R172, R158, 0x7632, R172 ;  /* 0x000076329eac7816 */ /* 0x000fe200000000ac */
[--C-:B------:R-:W-:Y:S01]  /*5980*/  FFMA.FTZ R173, R226, UR4, R176.reuse ;  /* 0x00000004e2ad7c23 */ /* 0x100fe200080100b0 */
[----:B------:R-:W-:Y:S01]  /*5990*/  SHF.L.U32 R154, R154, 0x10, RZ ;  /* 0x000000109a9a7819 */ /* 0x000fe200000006ff */
[----:B------:R-:W-:Y:S01]  /*59a0*/  FADD.FTZ R155, R228, -R155 ;  /* 0x8000009be49b7221 */ /* 0x000fe20000010000 */
[----:B------:R-:W-:Y:S01]  /*59b0*/  SHF.L.U32 R172, R172, 0x10, RZ ;  /* 0x00000010acac7819 */ /* 0x000fe200000006ff */
[----:B------:R-:W-:Y:S01]  /*59c0*/  FADD.FTZ R173, R224, -R173 ;  /* 0x800000ade0ad7221 */ /* 0x000fe20000010000 */
[----:B------:R-:W-:Y:S01]  /*59d0*/  FFMA.FTZ R175, R222, UR4, R176 ;  /* 0x00000004deaf7c23 */ /* 0x000fe200080100b0 */
[----:B------:R-:W-:Y:S01]  /*59e0*/  FFMA.FTZ R174, R155, UR24, R154 ;  /* 0x000000189bae7c23 */ /* 0x000fe2000801009a */
[----:B------:R-:W-:Y:S01]  /*59f0*/  PRMT R155, R159, 0x7632, R155 ;  /* 0x000076329f9b7816 */ /* 0x000fe2000000009b */
[----:B------:R-:W-:Y:S01]  /*5a00*/  FFMA.FTZ R173, R173, UR24, R172 ;  /* 0x00000018adad7c23 */ /* 0x000fe200080100ac */
[----:B------:R-:W-:Y:S01]  /*5a10*/  FADD.FTZ R175, R220, -R175 ;  /* 0x800000afdcaf7221 */ /* 0x000fe20000010000 */
[----:B------:R-:W-:Y:S01]  /*5a20*/  PRMT R152, R156, 0x7632, R152 ;  /* 0x000076329c987816 */ /* 0x000fe20000000098 */
[--C-:B------:R-:W-:Y:S01]  /*5a30*/  FFMA.FTZ R153, R234, UR4, R176.reuse ;  /* 0x00000004ea997c23 */ /* 0x100fe200080100b0 */
[----:B------:R-:W-:Y:S01]  /*5a40*/  SHF.L.U32 R172, R155, 0x10, RZ ;  /* 0x000000109bac7819 */ /* 0x000fe200000006ff */
[----:B------:R-:W-:Y:S01]  /*5a50*/  FFMA.FTZ R154, R231, UR4, R176 ;  /* 0x00000004e79a7c23 */ /* 0x000fe200080100b0 */
[----:B------:R-:W-:Y:S01]  /*5a60*/  SHF.L.U32 R152, R152, 0x10, RZ ;  /* 0x0000001098987819 */ /* 0x000fe200000006ff */
[----:B------:R-:W-:Y:S01]  /*5a70*/  FADD.FTZ R153, R232, -R153 ;  /* 0x80000099e8997221 */ /* 0x000fe20000010000 */
[----:B------:R-:W-:Y:S01]  /*5a80*/  SHF.L.U32 R179, R159, 0x10, RZ ;  /* 0x000000109fb37819 */ /* 0x000fe200000006ff */
[----:B------:R-:W-:Y:S01]  /*5a90*/  FFMA.FTZ R175, R175, UR24, R172 ;  /* 0x00000018afaf7c23 */ /* 0x000fe200080100ac */
[----:B------:R-:W-:Y:S01]  /*5aa0*/  FFMA.FTZ R172, R223, UR4, R176 ;  /* 0x00000004dfac7c23 */ /* 0x000fe200080100b0 */
[----:B------:R-:W-:Y:S01]  /*5ab0*/  FFMA.FTZ R153, R153, UR24, R152 ;  /* 0x0000001899997c23 */ /* 0x000fe20008010098 */
[----:B------:R-:W-:Y:S01]  /*5ac0*/  FFMA.FTZ R152, R235, UR4, R176 ;  /* 0x00000004eb987c23 */ /* 0x000fe200080100b0 */
[----:B------:R-:W0:Y:S01]  /*5ad0*/  LDC.64 R236, c[0x0][0x478] ;  /* 0x00011e00ffec7b82 */ /* 0x000e220000000a00 */
[----:B------:R-:W-:Y:S01]  /*5ae0*/  FADD.FTZ R172, R221, -R172 ;  /* 0x800000acddac7221 */ /* 0x000fe20000010000 */
[----:B------:R-:W-:Y:S01]  /*5af0*/  SHF.L.U32 R177, R157, 0x10, RZ ;  /* 0x000000109db17819 */ /* 0x000fe200000006ff */
[----:B------:R-:W-:Y:S01]  /*5b00*/  FADD.FTZ R154, R229, -R154 ;  /* 0x8000009ae59a7221 */ /* 0x000fe20000010000 */
[----:B------:R-:W-:Y:S01]  /*5b10*/  SHF.L.U32 R155, R156, 0x10, RZ ;  /* 0x000000109c9b7819 */ /* 0x000fe200000006ff */
[----:B------:R-:W-:Y:S01]  /*5b20*/  FFMA.FTZ R240, R172, UR24, R179 ;  /* 0x00000018acf07c23 */ /* 0x000fe200080100b3 */
[----:B------:R-:W-:Y:S01]  /*5b30*/  FADD.FTZ R152, R233, -R152 ;  /* 0x80000098e9987221 */ /* 0x000fe20000010000 */
[----:B------:R-:W-:Y:S01]  /*5b40*/  FFMA.FTZ R177, R154, UR24, R177 ;  /* 0x000000189ab17c23 */ /* 0x000fe200080100b1 */
[----:B------:R-:W1:Y:S01]  /*5b50*/  LDC.64 R178, c[0x0][0x468] ;  /* 0x00011a00ffb27b82 */ /* 0x000e620000000a00 */
[----:B------:R-:W-:Y:S01]  /*5b60*/  FFMA.FTZ R154, R227, UR4, R176 ;  /* 0x00000004e39a7c23 */ /* 0x000fe200080100b0 */
[----:B------:R-:W-:Y:S01]  /*5b70*/  FFMA.FTZ R152, R152, UR24, R155 ;  /* 0x0000001898987c23 */ /* 0x000fe2000801009b */
[----:B------:R-:W-:Y:S01]  /*5b80*/  SHF.L.U32 R155, R158, 0x10, RZ ;  /* 0x000000109e9b7819 */ /* 0x000fe200000006ff */
[----:B------:R-:W-:Y:S01]  /*5b90*/  FMUL.FTZ R239, R153, UR12 ;  /* 0x0000000c99ef7c20 */ /* 0x000fe20008410000 */
[----:B------:R-:W-:Y:S01]  /*5ba0*/  FADD.FTZ R154, R225, -R154 ;  /* 0x8000009ae19a7221 */ /* 0x000fe20000010000 */
[----:B------:R-:W-:Y:S01]  /*5bb0*/  FMUL.FTZ R172, R152, UR12 ;  /* 0x0000000c98ac7c20 */ /* 0x000fe20008410000 */
[----:B------:R-:W-:-:S02]  /*5bc0*/  F2FP.BF16.F32.PACK_AB R152, R153, R152 ;  /* 0x000000989998723e */ /* 0x000fc400000010ff */
[----:B------:R-:W-:Y:S01]  /*5bd0*/  FFMA.FTZ R238, R154, UR24, R155 ;  /* 0x000000189aee7c23 */ /* 0x000fe2000801009b */
[C---:B------:R-:W-:Y:S01]  /*5be0*/  F2FP.BF16.F32.PACK_AB R153, R174.reuse, R177 ;  /* 0x000000b1ae99723e */ /* 0x040fe200000010ff */
        /* <DEDUP_REMOVED lines=9> */
[----:B0-----:R-:W-:Y:S01]  /*5c80*/  IMAD.WIDE.U32 R236, R27, 0x10, R236 ;  /* 0x000000101bec7825 */ /* 0x001fe200078e00ec */
[----:B------:R-:W-:-:S02]  /*5c90*/  F2FP.BF16.F32.PACK_AB R173, R174, R177 ;  /* 0x000000b1aead723e */ /* 0x000fc400000010ff */
[----:B------:R-:W-:Y:S01]  /*5ca0*/  F2FP.BF16.F32.PACK_AB R174, R239, R238 ;  /* 0x000000eeefae723e */ /* 0x000fe200000010ff */
[----:B-1----:R-:W-:Y:S01]  /*5cb0*/  IMAD.WIDE.U32 R178, R27, 0x10, R178 ;  /* 0x000000101bb27825 */ /* 0x002fe200078e00b2 */
[----:B------:R-:W-:Y:S01]  /*5cc0*/  F2FP.BF16.F32.PACK_AB R175, R175, R240 ;  /* 0x000000f0afaf723e */ /* 0x000fe200000010ff */
[----:B------:R0:W-:Y:S01]  /*5cd0*/  STG.E.128 desc[UR14][R236.64], R152 ;  /* 0x00000098ec007986 */ /* 0x0001e2000c101d0e */
[----:B------:R-:W-:-:S03]  /*5ce0*/  IADD3 R27, PT, PT, R27, 0x80, RZ ;  /* 0x000000801b1b7810 */ /* 0x000fc60007ffe0ff */
[----:B------:R0:W-:Y:S04]  /*5cf0*/  STG.E.128 desc[UR14][R178.64], R172 ;  /* 0x000000acb2007986 */ /* 0x0001e8000c101d0e */
.L_x_3850:
[----:B------:R-:W-:Y:S05]  /*5d00*/  BSYNC.RECONVERGENT B1 ;  /* 0x0000000000017941 */ /* 0x000fea0003800200 */
.L_x_3849:
[----:B------:R-:W-:Y:S04]  /*5d10*/  BSSY.RECONVERGENT B1, `(.L_x_3851) ;  /* 0x000003d000017945 */ /* 0x000fe80003800200 */
[----:B------:R-:W-:Y:S05]  /*5d20*/  @!P4 BRA `(.L_x_3852) ;  /* 0x0000000000ecc947 */ /* 0x000fea0003800000 */
[----:B0-----:R-:W-:Y:S01]  /*5d30*/  PRMT R154, R29, 0x7632, R154 ;  /* 0x000076321d9a7816 */ /* 0x001fe2000000009a */
        /* <DEDUP_REMOVED lines=58> */
.L_x_3852:
[----:B------:R-:W-:Y:S05]  /*60e0*/  BSYNC.RECONVERGENT B1 ;  /* 0x0000000000017941 */ /* 0x000fea0003800200 */
.L_x_3851:
[----:B------:R-:W-:Y:S04]  /*60f0*/  BSSY.RECONVERGENT B1, `(.L_x_3853) ;  /* 0x000003d000017945 */ /* 0x000fe80003800200 */
[----:B------:R-:W-:Y:S05]  /*6100*/  @!P3 BRA `(.L_x_3854) ;  /* 0x0000000000ecb947 */ /* 0x000fea0003800000 */
[----:B01----:R-:W-:Y:S01]  /*6110*/  PRMT R152, R160, 0x7632, R152 ;  /* 0x00007632a0987816 */ /* 0x003fe20000000098 */
[--C-:B------:R-:W-:Y:S01]  /*6120*/  FFMA.FTZ R154, R186, UR4, R176.reuse ;  /* 0x00000004ba9a7c23 */ /* 0x100fe200080100b0 */
        /* <DEDUP_REMOVED lines=13> */
[----:B------:R-:W-:Y:S01]  /*6200*/  PRMT R152, R163, 0x7632, R152 ;  /* 0x00007632a3987816 */ /* 0x000fe20000000098 */
[----:B------:R-:W-:Y:S01]  /*6210*/  FFMA.FTZ R172, R180, UR4, R176 ;  /* 0x00000004b4ac7c23 */ /* 0x000fe200080100b0 */
[----:B------:R-:W-:Y:S01]  /*6220*/  FFMA.FTZ R173, R173, UR24, R154 ;  /* 0x00000018adad7c23 */ /* 0x000fe2000801009a */
[----:B------:R-:W-:Y:S01]  /*6230*/  SHF.L.U32 R154, R161, 0x10, RZ ;  /* 0x00000010a19a7819 */ /* 0x000fe200000006ff */
[----:B------:R-:W-:Y:S01]  /*6240*/  FADD.FTZ R175, R200, -R175 ;  /* 0x800000afc8af7221 */ /* 0x000fe20000010000 */
[----:B------:R-:W-:Y:S01]  /*6250*/  SHF.L.U32 R179, R152, 0x10, RZ ;  /* 0x0000001098b37819 */ /* 0x000fe200000006ff */
[----:B------:R-:W-:Y:S01]  /*6260*/  FADD.FTZ R172, R197, -R172 ;  /* 0x800000acc5ac7221 */ /* 0x000fe20000010000 */
[----:B------:R-:W-:Y:S01]  /*6270*/  FFMA.FTZ R155, R187, UR4, R176 ;  /* 0x00000004bb9b7c23 */ /* 0x000fe200080100b0 */
[----:B------:R-:W-:Y:S01]  /*6280*/  FFMA.FTZ R177, R175, UR24, R154 ;  /* 0x00000018afb17c23 */ /* 0x000fe2000801009a */
[----:B------:R-:W0:Y:S01]  /*6290*/  LDC.64 R236, c[0x0][0x478] ;  /* 0x00011e00ffec7b82 */ /* 0x000e220000000a00 */
[----:B------:R-:W-:Y:S01]  /*62a0*/  FFMA.FTZ R175, R172, UR24, R179 ;  /* 0x00000018acaf7c23 */ /* 0x000fe200080100b3 */
[----:B------:R-:W-:Y:S01]  /*62b0*/  FFMA.FTZ R179, R181, UR4, R176 ;  /* 0x00000004b5b37c23 */ /* 0x000fe200080100b0 */
[----:B------:R-:W-:Y:S01]  /*62c0*/  SHF.L.U32 R172, R163, 0x10, RZ ;  /* 0x00000010a3ac7819 */ /* 0x000fe200000006ff */
[----:B------:R-:W-:Y:S01]  /*62d0*/  FADD.FTZ R155, R202, -R155 ;  /* 0x8000009bca9b7221 */ /* 0x000fe20000010000 */
[----:B------:R-:W-:Y:S01]  /*62e0*/  SHF.L.U32 R152, R160, 0x10, RZ ;  /* 0x00000010a0987819 */ /* 0x000fe200000006ff */
[----:B------:R-:W-:Y:S01]  /*62f0*/  FADD.FTZ R179, R196, -R179 ;  /* 0x800000b3c4b37221 */ /* 0x000fe20000010000 */
[----:B------:R-:W-:Y:S01]  /*6300*/  SHF.L.U32 R154, R162, 0x10, RZ ;  /* 0x00000010a29a7819 */ /* 0x000fe200000006ff */
[----:B------:R-:W-:-:S02]  /*6310*/  FMUL.FTZ R239, R153, UR12 ;  /* 0x0000000c99ef7c20 */ /* 0x000fc40008410000 */
[----:B------:R-:W-:Y:S01]  /*6320*/  FFMA.FTZ R240, R179, UR24, R172 ;  /* 0x00000018b3f07c23 */ /* 0x000fe200080100ac */
[----:B------:R-:W-:Y:S01]  /*6330*/  FFMA.FTZ R152, R155, UR24, R152 ;  /* 0x000000189b987c23 */ /* 0x000fe20008010098 */
[----:B------:R-:W1:Y:S01]  /*6340*/  LDC.64 R178, c[0x0][0x468] ;  /* 0x00011a00ffb27b82 */ /* 0x000e620000000a00 */
[----:B------:R-:W-:Y:S02]  /*6350*/  FFMA.FTZ R155, R183, UR4, R176 ;  /* 0x00000004b79b7c23 */ /* 0x000fe400080100b0 */
[----:B------:R-:W-:Y:S01]  /*6360*/  FMUL.FTZ R172, R152, UR12 ;  /* 0x0000000c98ac7c20 */ /* 0x000fe20008410000 */
[----:B------:R-:W-:Y:S01]  /*6370*/  F2FP.BF16.F32.PACK_AB R152, R153, R152 ;  /* 0x000000989998723e */ /* 0x000fe200000010ff */
[----:B------:R-:W-:Y:S01]  /*6380*/  FADD.FTZ R155, R198, -R155 ;  /* 0x8000009bc69b7221 */ /* 0x000fe20000010000 */
[C---:B------:R-:W-:Y:S01]  /*6390*/  F2FP.BF16.F32.PACK_AB R153, R174.reuse, R177 ;  /* 0x000000b1ae99723e */ /* 0x040fe200000010ff */
[----:B------:R-:W-:Y:S01]  /*63a0*/  FMUL.FTZ R177, R177, UR12 ;  /* 0x0000000cb1b17c20 */ /* 0x000fe20008410000 */
[----:B------:R-:W-:Y:S01]  /*63b0*/  F2FP.BF16.F32.PACK_AB R172, R239, R172 ;  /* 0x000000acefac723e */ /* 0x000fe200000010ff */
[----:B------:R-:W-:Y:S01]  /*63c0*/  FFMA.FTZ R238, R155, UR24, R154 ;  /* 0x000000189bee7c23 */ /* 0x000fe2000801009a */
[----:B------:R-:W-:Y:S01]  /*63d0*/  F2FP.BF16.F32.PACK_AB R155, R175, R240 ;  /* 0x000000f0af9b723e */ /* 0x000fe200000010ff */
[----:B------:R-:W-:Y:S01]  /*63e0*/  FMUL.FTZ R174, R174, UR12 ;  /* 0x0000000caeae7c20 */ /* 0x000fe20008410000 */
[C---:B------:R-:W-:Y:S01]  /*63f0*/  FMUL.FTZ R239, R173.reuse, UR12 ;  /* 0x0000000cadef7c20 */ /* 0x040fe20008410000 */
[----:B------:R-:W-:Y:S01]  /*6400*/  FMUL.FTZ R240, R240, UR12 ;  /* 0x0000000cf0f07c20 */ /* 0x000fe20008410000 */
[----:B------:R-:W-:Y:S01]  /*6410*/  F2FP.BF16.F32.PACK_AB R154, R173, R238 ;  /* 0x000000eead9a723e */ /* 0x000fe200000010ff */
[----:B------:R-:W-:Y:S01]  /*6420*/  FMUL.FTZ R238, R238, UR12 ;  /* 0x0000000ceeee7c20 */ /* 0x000fe20008410000 */
[----:B------:R-:W-:Y:S01]  /*6430*/  FMUL.FTZ R175, R175, UR12 ;  /* 0x0000000cafaf7c20 */ /* 0x000fe20008410000 */
[----:B0-----:R-:W-:Y:S01]  /*6440*/  IMAD.WIDE.U32 R236, R27, 0x10, R236 ;  /* 0x000000101bec7825 */ /* 0x001fe200078e00ec */
[----:B------:R-:W-:-:S02]  /*6450*/  F2FP.BF16.F32.PACK_AB R173, R174, R177 ;  /* 0x000000b1aead723e */ /* 0x000fc400000010ff */
[----:B------:R-:W-:Y:S02]  /*6460*/  F2FP.BF16.F32.PACK_AB R174, R239, R238 ;  /* 0x000000eeefae723e */ /* 0x000fe400000010ff */
[----:B------:R-:W-:Y:S01]  /*6470*/  F2FP.BF16.F32.PACK_AB R175, R175, R240 ;  /* 0x000000f0afaf723e */ /* 0x000fe200000010ff */
[----:B------:R2:W-:Y:S01]  /*6480*/  STG.E.128 desc[UR14][R236.64], R152 ;  /* 0x00000098ec007986 */ /* 0x0005e2000c101d0e */
[C---:B-1----:R-:W-:Y:S01]  /*6490*/  IMAD.WIDE.U32 R178, R27.reuse, 0x10, R178 ;  /* 0x000000101bb27825 */ /* 0x042fe200078e00b2 */
[----:B------:R-:W-:-:S04]  /*64a0*/  IADD3 R27, PT, PT, R27, 0x80, RZ ;  /* 0x000000801b1b7810 */ /* 0x000fc80007ffe0ff */
[----:B------:R2:W-:Y:S03]  /*64b0*/  STG.E.128 desc[UR14][R178.64], R172 ;  /* 0x000000acb2007986 */ /* 0x0005e6000c101d0e */
.L_x_3854:
[----:B------:R-:W-:Y:S05]  /*64c0*/  BSYNC.RECONVERGENT B1 ;  /* 0x0000000000017941 */ /* 0x000fea0003800200 */
.L_x_3853:
[----:B------:R-:W-:Y:S04]  /*64d0*/  BSSY.RECONVERGENT B1, `(.L_x_3855) ;  /* 0x000003d000017945 */ /* 0x000fe80003800200 */
[----:B------:R-:W-:Y:S05]  /*64e0*/  @!P2 BRA `(.L_x_3856) ;  /* 0x0000000000eca947 */ /* 0x000fea0003800000 */
[----:B012---:R-:W-:Y:S01]  /*64f0*/  PRMT R152, R164, 0x7632, R152 ;  /* 0x00007632a4987816 */ /* 0x007fe20000000098 */
        /* <DEDUP_REMOVED lines=58> */
.L_x_3856:
[----:B------:R-:W-:Y:S05]  /*68a0*/  BSYNC.RECONVERGENT B1 ;  /* 0x0000000000017941 */ /* 0x000fea0003800200 */
.L_x_3855:
[----:B------:R-:W-:Y:S05]  /*68b0*/  @!P1 BRA `(.L_x_3837) ;  /* 0x0000000000e89947 */ /* 0x000fea0003800000 */
[----:B0123--:R-:W-:Y:S01]  /*68c0*/  FFMA.FTZ R153, R11, UR4, R176 ;  /* 0x000000040b997c23 */ /* 0x00ffe200080100b0 */
[----:B------:R-:W-:Y:S01]  /*68d0*/  PRMT R152, R168, 0x7632, R152 ;  /* 0x00007632a8987816 */ /* 0x000fe20000000098 */
[--C-:B------:R-:W-:Y:S01]  /*68e0*/  FFMA.FTZ R172, R16, UR4, R176.reuse ;  /* 0x0000000410ac7c23 */ /* 0x100fe200080100b0 */
[----:B------:R-:W-:Y:S01]  /*68f0*/  SHF.L.U32 R154, R168, 0x10, RZ ;  /* 0x00000010a89a7819 */ /* 0x000fe200000006ff */
[----:B------:R-:W-:Y:S01]  /*6900*/  FADD.FTZ R153, R10, -R153 ;  /* 0x800000990a997221 */ /* 0x000fe20000010000 */
[----:B------:R-:W-:Y:S01]  /*6910*/  SHF.L.U32 R155, R152, 0x10, RZ ;  /* 0x00000010989b7819 */ /* 0x000fe200000006ff */
[----:B------:R-:W-:Y:S01]  /*6920*/  FFMA.FTZ R173, R13, UR4, R176 ;  /* 0x000000040dad7c23 */ /* 0x000fe200080100b0 */
[----:B------:R-:W-:Y:S01]  /*6930*/  FADD.FTZ R172, R19, -R172 ;  /* 0x800000ac13ac7221 */ /* 0x000fe20000010000 */
[----:B------:R-:W-:Y:S01]  /*6940*/  SHF.L.U32 R174, R169, 0x10, RZ ;  /* 0x00000010a9ae7819 */ /* 0x000fe200000006ff */
[--C-:B------:R-:W-:Y:S01]  /*6950*/  FFMA.FTZ R152, R153, UR24, R154.reuse ;  /* 0x0000001899987c23 */ /* 0x100fe2000801009a */
[----:B------:R-:W-:Y:S01]  /*6960*/  FADD.FTZ R173, R12, -R173 ;  /* 0x800000ad0cad7221 */ /* 0x000fe20000010000 */
[----:B------:R-:W-:Y:S01]  /*6970*/  FFMA.FTZ R175, R172, UR24, R155 ;  /* 0x00000018acaf7c23 */ /* 0x000fe2000801009b */
[----:B------:R-:W-:Y:S01]  /*6980*/  PRMT R154, R169, 0x7632, R154 ;  /* 0x00007632a99a7816 */ /* 0x000fe2000000009a */
[----:B------:R-:W-:Y:S01]  /*6990*/  FFMA.FTZ R172, R18, UR4, R176 ;  /* 0x0000000412ac7c23 */ /* 0x000fe200080100b0 */
[----:B------:R-:W-:Y:S01]  /*69a0*/  FFMA.FTZ R153, R173, UR24, R174 ;  /* 0x00000018ad997c23 */ /* 0x000fe200080100ae */
[----:B------:R-:W-:Y:S01]  /*69b0*/  PRMT R173, R170, 0x7632, R173 ;  /* 0x00007632aaad7816 */ /* 0x000fe200000000ad */
[----:B------:R-:W-:Y:S01]  /*69c0*/  FFMA.FTZ R174, R20, UR4, R176 ;  /* 0x0000000414ae7c23 */ /* 0x000fe200080100b0 */
[----:B------:R-:W-:Y:S01]  /*69d0*/  SHF.L.U32 R155, R154, 0x10, RZ ;  /* 0x000000109a9b7819 */ /* 0x000fe200000006ff */
[----:B------:R-:W-:Y:S01]  /*69e0*/  FADD.FTZ R154, R21, -R172 ;  /* 0x800000ac159a7221 */ /* 0x000fe20000010000 */
[----:B------:R-:W-:Y:S01]  /*69f0*/  FFMA.FTZ R177, R26, UR4, R176 ;  /* 0x000000041ab17c23 */ /* 0x000fe200080100b0 */
[----:B------:R-:W-:Y:S01]  /*6a00*/  PRMT R172, R171, 0x7632, R172 ;  /* 0x00007632abac7816 */ /* 0x000fe200000000ac */
[----:B------:R-:W-:Y:S01]  /*6a10*/  FADD.FTZ R174, R23, -R174 ;  /* 0x800000ae17ae7221 */ /* 0x000fe20000010000 */
[----:B------:R-:W-:Y:S01]  /*6a20*/  SHF.L.U32 R173, R173, 0x10, RZ ;  /* 0x00000010adad7819 */ /* 0x000fe200000006ff */
[----:B------:R-:W-:Y:S01]  /*6a30*/  FADD.FTZ R178, R24, -R177 ;  /* 0x800000b118b27221 */ /* 0x000fe20000010000 */
[----:B------:R-:W-:Y:S01]  /*6a40*/  SHF.L.U32 R179, R172, 0x10, RZ ;  /* 0x00000010acb37819 */ /* 0x000fe200000006ff */
[----:B------:R-:W-:Y:S01]  /*6a50*/  FMUL.FTZ R172, R152, UR12 ;  /* 0x0000000c98ac7c20 */ /* 0x000fe20008410000 */
[C---:B------:R-:W-:Y:S01]  /*6a60*/  FMUL.FTZ R177, R175.reuse, UR12 ;  /* 0x0000000cafb17c20 */ /* 0x040fe20008410000 */
[----:B------:R-:W-:Y:S01]  /*6a70*/  FFMA.FTZ R154, R154, UR24, R155 ;  /* 0x000000189a9a7c23 */ /* 0x000fe2000801009b */
[----:B------:R-:W-:Y:S01]  /*6a80*/  FFMA.FTZ R155, R174, UR24, R173 ;  /* 0x00000018ae9b7c23 */ /* 0x000fe200080100ad */
[----:B------:R-:W-:Y:S01]  /*6a90*/  FFMA.FTZ R173, R178, UR24, R179 ;  /* 0x00000018b2ad7c23 */ /* 0x000fe200080100b3 */
[----:B------:R-:W-:Y:S01]  /*6aa0*/  F2FP.BF16.F32.PACK_AB R152, R175, R152 ;  /* 0x00000098af98723e */ /* 0x000fe200000010ff */
[--C-:B------:R-:W-:Y:S01]  /*6ab0*/  FFMA.FTZ R175, R15, UR4, R176.reuse ;  /* 0x000000040faf7c23 */ /* 0x100fe200080100b0 */
[----:B------:R-:W-:Y:S01]  /*6ac0*/  FFMA.FTZ R237, R17, UR4, R176 ;  /* 0x0000000411ed7c23 */ /* 0x000fe200080100b0 */
[----:B------:R-:W-:Y:S01]  /*6ad0*/  F2FP.BF16.F32.PACK_AB R172, R177, R172 ;  /* 0x000000acb1ac723e */ /* 0x000fe200000010ff */
[----:B------:R-:W0:Y:S01]  /*6ae0*/  LDC.64 R178, c[0x0][0x478] ;  /* 0x00011e00ffb27b82 */ /* 0x000e220000000a00 */
[----:B------:R-:W-:Y:S01]  /*6af0*/  SHF.L.U32 R174, R170, 0x10, RZ ;  /* 0x00000010aaae7819 */ /* 0x000fe200000006ff */
[----:B------:R-:W-:Y:S01]  /*6b00*/  FADD.FTZ R175, R14, -R175 ;  /* 0x800000af0eaf7221 */ /* 0x000fe20000010000 */
[----:B------:R-:W-:Y:S01]  /*6b10*/  SHF.L.U32 R238, R171, 0x10, RZ ;  /* 0x00000010abee7819 */ /* 0x000fe200000006ff */
[----:B------:R-:W-:-:S02]  /*6b20*/  FADD.FTZ R237, R22, -R237 ;  /* 0x800000ed16ed7221 */ /* 0x000fc40000010000 */
[----:B------:R-:W-:Y:S01]  /*6b30*/  FFMA.FTZ R236, R175, UR24, R174 ;  /* 0x00000018afec7c23 */ /* 0x000fe200080100ae */
[----:B------:R-:W-:Y:S01]  /*6b40*/  FMUL.FTZ R174, R153, UR12 ;  /* 0x0000000c99ae7c20 */ /* 0x000fe20008410000 */
[----:B------:R-:W1:Y:S01]  /*6b50*/  LDC.64 R176, c[0x0][0x468] ;  /* 0x00011a00ffb07b82 */ /* 0x000e620000000a00 */
[----:B------:R-:W-:Y:S01]  /*6b60*/  FFMA.FTZ R238, R237, UR24, R238 ;  /* 0x00000018edee7c23 */ /* 0x000fe200080100ee */
[C---:B------:R-:W-:Y:S01]  /*6b70*/  F2FP.BF16.F32.PACK_AB R153, R154.reuse, R153 ;  /* 0x000000999a99723e */ /* 0x040fe200000010ff */
[----:B------:R-:W-:Y:S01]  /*6b80*/  FMUL.FTZ R175, R154, UR12 ;  /* 0x0000000c9aaf7c20 */ /* 0x000fe20008410000 */
[----:B------:R-:W-:Y:S01]  /*6b90*/  FMUL.FTZ R237, R236, UR12 ;  /* 0x0000000ceced7c20 */ /* 0x000fe20008410000 */
[C---:B------:R-:W-:Y:S01]  /*6ba0*/  F2FP.BF16.F32.PACK_AB R154, R155.reuse, R236 ;  /* 0x000000ec9b9a723e */ /* 0x040fe200000010ff */
[----:B------:R-:W-:Y:S01]  /*6bb0*/  FMUL.FTZ R236, R155, UR12 ;  /* 0x0000000c9bec7c20 */ /* 0x000fe20008410000 */
[----:B------:R-:W-:Y:S01]  /*6bc0*/  FMUL.FTZ R239, R238, UR12 ;  /* 0x0000000ceeef7c20 */ /* 0x000fe20008410000 */
[C---:B------:R-:W-:Y:S01]  /*6bd0*/  F2FP.BF16.F32.PACK_AB R155, R173.reuse, R238 ;  /* 0x000000eead9b723e */ /* 0x040fe200000010ff */
[----:B------:R-:W-:Y:S01]  /*6be0*/  FMUL.FTZ R238, R173, UR12 ;  /* 0x0000000cadee7c20 */ /* 0x000fe20008410000 */
[----:B------:R-:W-:-:S02]  /*6bf0*/  F2FP.BF16.F32.PACK_AB R173, R175, R174 ;  /* 0x000000aeafad723e */ /* 0x000fc400000010ff */
[----:B------:R-:W-:Y:S02]  /*6c00*/  F2FP.BF16.F32.PACK_AB R174, R236, R237 ;  /* 0x000000edecae723e */ /* 0x000fe400000010ff */
[----:B------:R-:W-:Y:S01]  /*6c10*/  F2FP.BF16.F32.PACK_AB R175, R238, R239 ;  /* 0x000000efeeaf723e */ /* 0x000fe200000010ff */
[----:B0-----:R-:W-:-:S05]  /*6c20*/  IMAD.WIDE.U32 R178, R27, 0x10, R178 ;  /* 0x000000101bb27825 */ /* 0x001fca00078e00b2 */
[----:B------:R0:W-:Y:S01]  /*6c30*/  STG.E.128 desc[UR14][R178.64], R152 ;  /* 0x00000098b2007986 */ /* 0x0001e2000c101d0e */
[----:B-1----:R-:W-:-:S05]  /*6c40*/  IMAD.WIDE.U32 R176, R27, 0x10, R176 ;  /* 0x000000101bb07825 */ /* 0x002fca00078e00b0 */
[----:B------:R0:W-:Y:S02]  /*6c50*/  STG.E.128 desc[UR14][R176.64], R172 ;  /* 0x000000acb0007986 */ /* 0x0001e4000c101d0e */
.L_x_3837:
[----:B------:R-:W-:Y:S05]  /*6c60*/  BSYNC.RECONVERGENT B0 ;  /* 0x0000000000007941 */ /* 0x000fea0003800200 */
.L_x_3819:
[----:B------:R-:W-:Y:S02]  /*6c70*/  UIADD3 UR7, UPT, UPT, UR7, UR22, URZ ;  /* 0x0000001607077290 */ /* 0x000fe4000fffe0ff */
[----:B------:R-:W-:Y:S02]  /*6c80*/  UPLOP3.LUT UP2, UPT, UPT, UPT, UP2, 0x40, 0x4 ;  /* 0x000000000004789c */ /* 0x000fe40003f4e820 */
[----:B------:R-:W-:-:S09]  /*6c90*/  UISETP.GE.AND UP1, UPT, UR7, UR23, UPT ;  /* 0x000000170700728c */ /* 0x000fd2000bf26270 */
[----:B------:R-:W-:Y:S05]  /*6ca0*/  BRA.U !UP1, `(.L_x_3857) ;  /* 0xffffff9909ec7547 */ /* 0x000fea000b83ffff */
.L_x_3806:
        /* <DEDUP_REMOVED lines=50> */
.L_x_3858:
        /* <DEDUP_REMOVED lines=11> */
.L_x_19314:


//--------------------- .text._ZN10layer_norm13ln_bwd_kernelINS_13Kernel_traitsIf13__nv_bfloat16S2_S2_fjLj5120ELj1ELj1ELj4ELj16ENS_18Kernel_traits_baseILj5120EfS2_S2_S2_fjLj128EEEEELb0ELb0ELb0ELb1EEEvNS_9BwdParamsE --------------------------
	.section	.text._ZN10layer_norm13ln_bwd_kernelINS_13Kernel_traitsIf13__nv_bfloat16S2_S2_fjLj5120ELj1ELj1ELj4ELj16ENS_18Kernel_traits_baseILj5120EfS2_S2_S2_fjLj128EEEEELb0ELb0ELb0ELb1EEEvNS_9BwdParamsE,"ax",@progbits
	.align	128
        .global         _ZN10layer_norm13ln_bwd_kernelINS_13Kernel_traitsIf13__nv_bfloat16S2_S2_fjLj5120ELj1ELj1ELj4ELj16ENS_18Kernel_traits_baseILj5120EfS2_S2_S2_fjLj128EEEEELb0ELb0ELb0ELb1EEEvNS_9BwdParamsE
        .type           _ZN10layer_norm13ln_bwd_kernelINS_13Kernel_traitsIf13__nv_bfloat16S2_S2_fjLj5120ELj1ELj1ELj4ELj16ENS_18Kernel_traits_baseILj5120EfS2_S2_S2_fjLj128EEEEELb0ELb0ELb0ELb1EEEvNS_9BwdParamsE,@function
        .size           _ZN10layer_norm13ln_bwd_kernelINS_13Kernel_traitsIf13__nv_bfloat16S2_S2_fjLj5120ELj1ELj1ELj4ELj16ENS_18Kernel_traits_baseILj5120EfS2_S2_S2_fjLj128EEEEELb0ELb0ELb0ELb1EEEvNS_9BwdParamsE,(.L_x_19315 - _ZN10layer_norm13ln_bwd_kernelINS_13Kernel_traitsIf13__nv_bfloat16S2_S2_fjLj5120ELj1ELj1ELj4ELj16ENS_18Kernel_traits_baseILj5120EfS2_S2_S2_fjLj128EEEEELb0ELb0ELb0ELb1EEEvNS_9BwdParamsE)
        .other          _ZN10layer_norm13ln_bwd_kernelINS_13Kernel_traitsIf13__nv_bfloat16S2_S2_fjLj5120ELj1ELj1ELj4ELj16ENS_18Kernel_traits_baseILj5120EfS2_S2_S2_fjLj128EEEEELb0ELb0ELb0ELb1EEEvNS_9BwdParamsE,@"STO_CUDA_ENTRY STV_DEFAULT"
_ZN10layer_norm13ln_bwd_kernelINS_13Kernel_traitsIf13__nv_bfloat16S2_S2_fjLj5120ELj1ELj1ELj4ELj16ENS_18Kernel_traits_baseILj5120EfS2_S2_S2_fjLj128EEEEELb0ELb0ELb0ELb1EEEvNS_9BwdParamsE:
.text._ZN10layer_norm13ln_bwd_kernelINS_13Kernel_traitsIf13__nv_bfloat16S2_S2_fjLj5120ELj1ELj1ELj4ELj16ENS_18Kernel_traits_baseILj5120EfS2_S2_S2_fjLj128EEEEELb0ELb0ELb0ELb1EEEvNS_9BwdParamsE:
        /* <DEDUP_REMOVED lines=50> */
[----:B------:R-:W-:Y:S02]  /*0320*/  LOP3.LUT R252, R0, 0x1f, RZ, 0xc0, !PT ;  /* 0x0000001f00fc7812 */ /* 0x000fe400078ec0ff */
        /* <DEDUP_REMOVED lines=15> */
[----:B--2---:R-:W-:Y:S01]  /*0420*/  UISETP.NE.U32.AND UP0, UPT, UR4, URZ, UPT ;  /* 0x000000ff0400728c */ /* 0x004fe2000bf05070 */
        /* <DEDUP_REMOVED lines=9> */
[----:B0-----:R-:W5:Y:S01]  /*04c0*/  LDG.E.128 R76, desc[UR18][R2.64] ;  /* 0x00000012024c7981 */ /* 0x001f62000c1e1d00 */
[----:B------:R-:W-:Y:S02]  /*04d0*/  MOV R0, RZ ;  /* 0x000000ff00007202 */ /* 0x000fe40000000f00 */
[----:B------:R-:W-:Y:S02]  /*04e0*/  CS2R R6, SRZ ;  /* 0x0000000000067805 */ /* 0x000fe4000001ff00 */
[----:B------:R-:W-:Y:S01]  /*04f0*/  CS2R R4, SRZ ;  /* 0x0000000000047805 */ /* 0x000fe2000001ff00 */
[----:B------:R-:W5:Y:S01]  /*0500*/  LDG.E.128 R72, desc[UR18][R2.64+0x10] ;  /* 0x0000101202487981 */ /* 0x000f62000c1e1d00 */
[----:B------:R-:W-:Y:S02]  /*0510*/  CS2R R20, SRZ ;  /* 0x0000000000147805 */ /* 0x000fe4000001ff00 */
[----:B------:R-:W-:-:S02]  /*0520*/  CS2R R22, SRZ ;  /* 0x0000000000167805 */ /* 0x000fc4000001ff00 */
[----:B------:R-:W-:Y:S01]  /*0530*/  CS2R R24, SRZ ;  /* 0x0000000000187805 */ /* 0x000fe2000001ff00 */
[----:B------:R-:W5:Y:S01]  /*0540*/  LDG.E.128 R68, desc[UR18][R2.64+0x1000] ;  /* 0x0010001202447981 */ /* 0x000f62000c1e1d00 */
[----:B------:R-:W-:Y:S02]  /*0550*/  CS2R R26, SRZ ;  /* 0x00000000001a7805 */ /* 0x000fe4000001ff00 */
        /* <DEDUP_REMOVED lines=11> */
[----:B------:R-:W-:Y:S01]  /*0610*/  CS2R R144, SRZ ;  /* 0x0000000000907805 */ /* 0x000fe2000001ff00 */
[----:B------:R-:W-:Y:S02]  /*0620*/  UPLOP3.LUT UP2, UPT, UPT, UPT, UPT, 0x40, 0x4 ;  /* 0x000000000004789c */ /* 0x000fe40003f4e870 */
[----:B------:R-:W5:Y:S01]  /*0630*/  LDG.E.128 R52, desc[UR18][R2.64+0x3000] ;  /* 0x0030001202347981 */ /* 0x000f62000c1e1d00 */
[----:B------:R-:W0:Y:S03]  /*0640*/  LDCU UR21, c[0x0][0x388] ;  /* 0x00007100ff1577ac */ /* 0x000e260008000800 */
[----:B------:R-:W5:Y:S01]  /*0650*/  LDG.E.128 R48, desc[UR18][R2.64+0x3010] ;  /* 0x0030101202307981 */ /* 0x000f62000c1e1d00 */
[----:B------:R-:W1:Y:S03]  /*0660*/  LDCU.U8 UR20, c[0x0][0x410] ;  /* 0x00008200ff1477ac */ /* 0x000e660008000000 */
[----:B------:R-:W5:Y:S01]  /*0670*/  LDG.E.128 R44, desc[UR18][R2.64+0x4000] ;  /* 0x00400012022c7981 */ /* 0x000f62000c1e1d00 */
[----:B------:R-:W2:Y:S03]  /*0680*/  LDCU UR24, c[0x0][0x400] ;  /* 0x00008000ff1877ac */ /* 0x000ea60008000800 */
[----:B------:R3:W5:Y:S01]  /*0690*/  LDG.E.128 R40, desc[UR18][R2.64+0x4010] ;  /* 0x0040101202287981 */ /* 0x000762000c1e1d00 */
[----:B------:R-:W-:Y:S01]  /*06a0*/  UISETP.NE.AND.EX UP0, UPT, UR5, URZ, UPT, UP0 ;  /* 0x000000ff0500728c */ /* 0x000fe2000bf05300 */
[----:B------:R-:W4:Y:S01]  /*06b0*/  LDCU.64 UR26, c[0x0][0x478] ;  /* 0x00008f00ff1a77ac */ /* 0x000f220008000a00 */
[----:B------:R-:W0:Y:S01]  /*06c0*/  LDCU.128 UR12, c[0x0][0x3c0] ;  /* 0x00007800ff0c77ac */ /* 0x000e220008000c00 */
[----:B---3--:R-:W-:Y:S01]  /*06d0*/  CS2R R2, SRZ ;  /* 0x0000000000027805 */ /* 0x008fe2000001ff00 */
[----:B------:R-:W3:Y:S01]  /*06e0*/  LDCU.64 UR22, c[0x0][0x438] ;  /* 0x00008700ff1677ac */ /* 0x000ee20008000a00 */
[----:B------:R-:W0:Y:S01]  /*06f0*/  LDCU.64 UR28, c[0x0][0x380] ;  /* 0x00007000ff1c77ac */ /* 0x000e220008000a00 */
[----:B-1----:R-:W-:-:S05]  /*0700*/  UMOV UR6, UR9 ;  /* 0x0000000900067c82 */ /* 0x002fca0008000000 */
.L_x_3866:
[----:B0123--:R-:W1:Y:S01]  /*0710*/  S2R R100, SR_TID.X ;  /* 0x0000000000647919 */ /* 0x00fe620000002100 */
[----:B------:R-:W2:Y:S01]  /*0720*/  @UP0 LDCU.64 UR4, c[0x0][0x3e0] ;  /* 0x00007c00ff0407ac */ /* 0x000ea20008000a00 */
[----:B------:R-:W4:Y:S01]  /*0730*/  LDC.64 R132, c[0x0][0x3a8] ;  /* 0x0000ea00ff847b82 */ /* 0x000f220000000a00 */
[----:B------:R-:W-:Y:S01]  /*0740*/  PLOP3.LUT P0, PT, PT, PT, UP0, 0x80, 0x8 ;  /* 0x000000000008781c */ /* 0x000fe20003f0f008 */
[----:B0-----:R-:W-:Y:S02]  /*0750*/  UIMAD UR7, UR6, UR21, URZ ;  /* 0x00000015060772a4 */ /* 0x001fe4000f8e02ff */
[----:B------:R-:W-:Y:S02]  /*0760*/  UIMAD.WIDE UR10, UR6, 0x4, UR12 ;  /* 0x00000004060a78a5 */ /* 0x000fe4000f8e020c */
[----:B------:R-:W-:Y:S02]  /*0770*/  USHF.R.S32.HI UR8, URZ, 0x1f, UR7 ;  /* 0x0000001fff087899 */ /* 0x000fe40008011407 */
[----:B------:R-:W0:Y:S01]  /*0780*/  LDC.64 R136, c[0x0][0x428] ;  /* 0x00010a00ff887b82 */ /* 0x000e220000000a00 */
[----:B------:R-:W-:-:S02]  /*0790*/  UIMAD.WIDE UR16, UR6, 0x4, UR14 ;  /* 0x00000004061078a5 */ /* 0x000fc4000f8e020e */
[----:B------:R-:W-:Y:S01]  /*07a0*/  ULEA.HI UR8, UR8, UR7, URZ, 0x3 ;  /* 0x0000000708087291 */ /* 0x000fe2000f8f18ff */
[----:B------:R-:W-:Y:S02]  /*07b0*/  MOV R110, UR10 ;  /* 0x0000000a006e7c02 */ /* 0x000fe40008000f00 */
[----:B------:R-:W-:Y:S01]  /*07c0*/  MOV R111, UR11 ;  /* 0x0000000b006f7c02 */ /* 0x000fe20008000f00 */
[----:B--2---:R-:W-:Y:S02]  /*07d0*/  @UP0 UIMAD.WIDE UR4, UR6, 0x2, UR4 ;  /* 0x00000002060408a5 */ /* 0x004fe4000f8e0204 */
[----:B------:R-:W-:Y:S02]  /*07e0*/  MOV R182, UR8 ;  /* 0x0000000800b67c02 */ /* 0x000fe40008000f00 */
[----:B------:R-:W2:Y:S02]  /*07f0*/  LDG.E R184, desc[UR18][R110.64] ;  /* 0x000000126eb87981 */ /* 0x000ea4000c1e1900 */
[----:B------:R-:W-:-:S02]  /*0800*/  MOV R118, UR4 ;  /* 0x0000000400767c02 */ /* 0x000fc40008000f00 */
[----:B------:R-:W-:Y:S02]  /*0810*/  MOV R119, UR5 ;  /* 0x0000000500777c02 */ /* 0x000fe40008000f00 */
[----:B-1----:R-:W-:-:S03]  /*0820*/  LOP3.LUT R101, R100, 0x60, RZ, 0xc0, !PT ;  /* 0x0000006064657812 */ /* 0x002fc600078ec0ff */
[----:B------:R-:W3:Y:S01]  /*0830*/  @P0 LDG.E.U16 R186, desc[UR18][R118.64] ;  /* 0x0000001276ba0981 */ /* 0x000ee2000c1e1500 */
[----:B------:R-:W-:-:S04]  /*0840*/  LOP3.LUT R101, R101, R252, RZ, 0xfc, !PT ;  /* 0x000000fc65657212 */ /* 0x000fc800078efcff */
[----:B------:R-:W-:-:S04]  /*0850*/  LEA.HI.SX32 R182, R182, R101, 0x1d ;  /* 0x00000065b6b67211 */ /* 0x000fc800078feaff */
[----:B------:R-:W-:-:S05]  /*0860*/  IADD3 R183, PT, PT, R182, 0x80, RZ ;  /* 0x00000080b6b77810 */ /* 0x000fca0007ffe0ff */
[----:B----4-:R-:W-:-:S06]  /*0870*/  IMAD.WIDE.U32 R108, R183, 0x10, R132 ;  /* 0x00000010b76c7825 */ /* 0x010fcc00078e0084 */
[----:B------:R-:W4:Y:S01]  /*0880*/  LDG.E.128 R108, desc[UR18][R108.64] ;  /* 0x000000126c6c7981 */ /* 0x000f22000c1e1d00 */
[----:B0-----:R-:W-:Y:S01]  /*0890*/  IMAD.WIDE.U32 R104, R182, 0x10, R136 ;  /* 0x00000010b6687825 */ /* 0x001fe200078e0088 */
[----:B------:R-:W-:-:S05]  /*08a0*/  MOV R116, UR16 ;  /* 0x0000001000747c02 */ /* 0x000fca0008000f00 */
[----:B------:R-:W4:Y:S01]  /*08b0*/  LDG.E.128 R104, desc[UR18][R104.64] ;  /* 0x0000001268687981 */ /* 0x000f22000c1e1d00 */
[----:B------:R-:W-:Y:S01]  /*08c0*/  MOV R117, UR17 ;  /* 0x0000001100757c02 */ /* 0x000fe20008000f00 */
[----:B------:R-:W-:-:S04]  /*08d0*/  IMAD.WIDE.U32 R100, R182, 0x10, R132 ;  /* 0x00000010b6647825 */ /* 0x000fc800078e0084 */
[----:B------:R0:W4:Y:S04]  /*08e0*/  LDG.E R185, desc[UR18][R116.64] ;  /* 0x0000001274b97981 */ /* 0x000128000c1e1900 */
[----:B------:R-:W4:Y:S01]  /*08f0*/  LDG.E.128 R100, desc[UR18][R100.64] ;  /* 0x0000001264647981 */ /* 0x000f22000c1e1d00 */
[C---:B------:R-:W-:Y:S02]  /*0900*/  IADD3 R181, PT, PT, R182.reuse, 0x100, RZ ;  /* 0x00000100b6b57810 */ /* 0x040fe40007ffe0ff */
[C---:B------:R-:W-:Y:S02]  /*0910*/  IADD3 R180, PT, PT, R182.reuse, 0x180, RZ ;  /* 0x00000180b6b47810 */ /* 0x040fe40007ffe0ff */
[----:B------:R-:W-:Y:S01]  /*0920*/  IADD3 R179, PT, PT, R182, 0x200, RZ ;  /* 0x00000200b6b37810 */ /* 0x000fe20007ffe0ff */
[----:B0-----:R-:W-:-:S04]  /*0930*/  IMAD.WIDE.U32 R116, R181, 0x10, R132 ;  /* 0x00000010b5747825 */ /* 0x001fc800078e0084 */
[--C-:B------:R-:W-:Y:S02]  /*0940*/  IMAD.WIDE.U32 R124, R180, 0x10, R132.reuse ;  /* 0x00000010b47c7825 */ /* 0x100fe400078e0084 */
[----:B------:R-:W4:Y:S02]  /*0950*/  LDG.E.128 R116, desc[UR18][R116.64] ;  /* 0x0000001274747981 */ /* 0x000f24000c1e1d00 */
[----:B------:R-:W-:Y:S02]  /*0960*/  IMAD.WIDE.U32 R132, R179, 0x10, R132 ;  /* 0x00000010b3847825 */ /* 0x000fe400078e0084 */
[----:B------:R-:W4:Y:S04]  /*0970*/  LDG.E.128 R124, desc[UR18][R124.64] ;  /* 0x000000127c7c7981 */ /* 0x000f28000c1e1d00 */
[----:B------:R-:W4:Y:S01]  /*0980*/  LDG.E.128 R132, desc[UR18][R132.64] ;  /* 0x0000001284847981 */ /* 0x000f22000c1e1d00 */
[----:B------:R-:W-:-:S06]  /*0990*/  IMAD.WIDE.U32 R112, R183, 0x10, R136 ;  /* 0x00000010b7707825 */ /* 0x000fcc00078e0088 */
[----:B------:R-:W4:Y:S01]  /*09a0*/  LDG.E.128 R112, desc[UR18][R112.64] ;  /* 0x0000001270707981 */ /* 0x000f22000c1e1d00 */
[----:B------:R-:W-:-:S06]  /*09b0*/  IMAD.WIDE.U32 R120, R181, 0x10, R136 ;  /* 0x00000010b5787825 */ /* 0x000fcc00078e0088 */
[----:B------:R-:W4:Y:S01]  /*09c0*/  LDG.E.128 R120, desc[UR18][R120.64] ;  /* 0x0000001278787981 */ /* 0x000f22000c1e1d00 */
[----:B------:R-:W-:-:S04]  /*09d0*/  IMAD.WIDE.U32 R128, R180, 0x10, R136 ;  /* 0x00000010b4807825 */ /* 0x000fc800078e0088 */
[----:B------:R-:W-:Y:S02]  /*09e0*/  IMAD.WIDE.U32 R136, R179, 0x10, R136 ;  /* 0x00000010b3887825 */ /* 0x000fe400078e0088 */
[----:B------:R-:W4:Y:S04]  /*09f0*/  LDG.E.128 R128, desc[UR18][R128.64] ;  /* 0x0000001280807981 */ /* 0x000f28000c1e1d00 */
[----:B------:R-:W4:Y:S01]  /*0a00*/  LDG.E.128 R136, desc[UR18][R136.64] ;  /* 0x0000001288887981 */ /* 0x000f22000c1e1d00 */
[----:B------:R-:W-:Y:S02]  /*0a10*/  ISETP.NE.AND P1, PT, RZ, UR20, PT ;  /* 0x00000014ff007c0c */ /* 0x000fe4000bf25270 */
[----:B---3--:R-:W-:Y:S02]  /*0a20*/  @P0 R2UR UR4, R186 ;  /* 0x00000000ba0402ca */ /* 0x008fe400000e0000 */
[----:B------:R-:W-:-:S04]  /*0a30*/  ISETP.NE.U32.AND P0, PT, RZ, UR22, PT ;  /* 0x00000016ff007c0c */ /* 0x000fc8000bf05070 */
[----:B------:R-:W-:Y:S02]  /*0a40*/  ISETP.NE.AND.EX P0, PT, RZ, UR23, PT, P0 ;  /* 0x00000017ff007c0c */ /* 0x000fe4000bf05300 */
[----:B--2---:R-:W-:Y:S02]  /*0a50*/  FSEL R184, R184, RZ, !P1 ;  /* 0x000000ffb8b87208 */ /* 0x004fe40004800000 */
[C---:B----4-:R-:W-:Y:S02]  /*0a60*/  PRMT R200, R108.reuse, 0x7632, R200 ;  /* 0x000076326cc87816 */ /* 0x050fe400000000c8 */
[----:B------:R-:W-:Y:S02]  /*0a70*/  SHF.L.U32 R202, R108, 0x10, RZ ;  /* 0x000000106cca7819 */ /* 0x000fe400000006ff */
[C---:B------:R-:W-:Y:S02]  /*0a80*/  PRMT R201, R109.reuse, 0x7632, R201 ;  /* 0x000076326dc97816 */ /* 0x040fe400000000c9 */
[----:B------:R-:W-:-:S03]  /*0a90*/  SHF.L.U32 R203, R109, 0x10, RZ ;  /* 0x000000106dcb7819 */ /* 0x000fc600000006ff */
[----:B------:R-:W0:Y:S01]  /*0aa0*/  @P0 LDC.64 R108, c[0x0][0x438] ;  /* 0x00010e00ff6c0b82 */ /* 0x000e220000000a00 */
[C---:B------:R-:W-:Y:S02]  /*0ab0*/  PRMT R196, R106.reuse, 0x7632, R196 ;  /* 0x000076326ac47816 */ /* 0x040fe400000000c4 */
[----:B------:R-:W-:Y:S02]  /*0ac0*/  SHF.L.U32 R197, R106, 0x10, RZ ;  /* 0x000000106ac57819 */ /* 0x000fe400000006ff */
[C---:B------:R-:W-:Y:S02]  /*0ad0*/  PRMT R198, R107.reuse, 0x7632, R198 ;  /* 0x000076326bc67816 */ /* 0x040fe400000000c6 */
[----:B------:R-:W-:Y:S02]  /*0ae0*/  SHF.L.U32 R199, R107, 0x10, RZ ;  /* 0x000000106bc77819 */ /* 0x000fe400000006ff */
[----:B------:R-:W1:Y:S01]  /*0af0*/  @P0 LDC.64 R106, c[0x0][0x438] ;  /* 0x00010e00ff6a0b82 */ /* 0x000e620000000a00 */
[----:B------:R-:W-:-:S02]  /*0b00*/  R2UR UR5, R184 ;  /* 0x00000000b80572ca */ /* 0x000fc400000e0000 */
[----:B------:R-:W-:Y:S02]  /*0b10*/  R2UR UR10, R185 ;  /* 0x00000000b90a72ca */ /* 0x000fe400000e0000 */
[----:B------:R-:W-:Y:S02]  /*0b20*/  SHF.L.U32 R185, R100, 0x10, RZ ;  /* 0x0000001064b97819 */ /* 0x000fe400000006ff */
[----:B------:R-:W-:Y:S02]  /*0b30*/  SHF.L.U32 R187, R101, 0x10, RZ ;  /* 0x0000001065bb7819 */ /* 0x000fe400000006ff */
[----:B------:R-:W-:Y:S01]  /*0b40*/  PRMT R188, R102, 0x7632, R188 ;  /* 0x0000763266bc7816 */ /* 0x000fe200000000bc */
[----:B0-----:R-:W-:-:S04]  /*0b50*/  @P0 IMAD.WIDE.U32 R108, R179, 0x10, R108 ;  /* 0x00000010b36c0825 */ /* 0x001fc800078e006c */
[----:B------:R-:W-:Y:S01]  /*0b60*/  FADD.FTZ R185, R185, -UR5 ;  /* 0x80000005b9b97e21 */ /* 0x000fe20008010000 */
[C---:B------:R-:W-:Y:S02]  /*0b70*/  SHF.L.U32 R193, R104.reuse, 0x10, RZ ;  /* 0x0000001068c17819 */ /* 0x040fe400000006ff */
[----:B------:R-:W-:Y:S01]  /*0b80*/  PRMT R191, R104, 0x7632, R191 ;  /* 0x0000763268bf7816 */ /* 0x000fe200000000bf */
[----:B-----5:R0:W5:Y:S01]  /*0b90*/  @P0 LDG.E.128 R96, desc[UR18][R108.64] ;  /* 0x000000126c600981 */ /* 0x020162000c1e1d00 */
[----:B------:R-:W-:Y:S01]  /*0ba0*/  PRMT R186, R101, 0x7632, R186 ;  /* 0x0000763265ba7816 */ /* 0x000fe200000000ba */
[----:B------:R-:W-:Y:S01]  /*0bb0*/  FADD.FTZ R187, R187, -UR5 ;  /* 0x80000005bbbb7e21 */ /* 0x000fe20008010000 */
[----:B------:R-:W-:Y:S01]  /*0bc0*/  SHF.L.U32 R188, R188, 0x10, RZ ;  /* 0x00000010bcbc7819 */ /* 0x000fe200000006ff */
[----:B-1----:R-:W-:Y:S01]  /*0bd0*/  @P0 IMAD.WIDE.U32 R106, R180, 0x10, R106 ;  /* 0x00000010b46a0825 */ /* 0x002fe200078e006a */
[----:B------:R-:W-:-:S03]  /*0be0*/  SHF.L.U32 R191, R191, 0x10, RZ ;  /* 0x00000010bfbf7819 */ /* 0x000fc600000006ff */
[----:B------:R-:W-:Y:S01]  /*0bf0*/  FADD.FTZ R18, R193, R18 ;  /* 0x00000012c1127221 */ /* 0x000fe20000010000 */
[----:B0-----:R-:W-:Y:S01]  /*0c00*/  FMUL.FTZ R108, R185, UR10 ;  /* 0x0000000ab96c7c20 */ /* 0x001fe20008410000 */
[----:B------:R-:W-:Y:S01]  /*0c10*/  PRMT R189, R103, 0x7632, R189 ;  /* 0x0000763267bd7816 */ /* 0x000fe200000000bd */
[----:B------:R-:W-:Y:S01]  /*0c20*/  FMUL.FTZ R109, R187, UR10 ;  /* 0x0000000abb6d7c20 */ /* 0x000fe20008410000 */
[----:B------:R-:W-:Y:S01]  /*0c30*/  SHF.L.U32 R190, R102, 0x10, RZ ;  /* 0x0000001066be7819 */ /* 0x000fe200000006ff */
[-C--:B------:R-:W-:Y:S01]  /*0c40*/  FFMA.FTZ R145, R108, R193.reuse, R145 ;  /* 0x000000c16c917223 */ /* 0x080fe20000010091 */
[----:B------:R-:W-:Y:S01]  /*0c50*/  FMUL.FTZ R193, R76, R193 ;  /* 0x000000c14cc17220 */ /* 0x000fe20000410000 */
[C---:B------:R-:W-:Y:S01]  /*0c60*/  SHF.L.U32 R195, R105.reuse, 0x10, RZ ;  /* 0x0000001069c37819 */ /* 0x040fe200000006ff */
[----:B------:R0:W5:Y:S01]  /*0c70*/  @P0 LDG.E.128 R92, desc[UR18][R106.64] ;  /* 0x000000126a5c0981 */ /* 0x000162000c1e1d00 */
[----:B------:R-:W-:Y:S01]  /*0c80*/  SHF.L.U32 R186, R186, 0x10, RZ ;  /* 0x00000010baba7819 */ /* 0x000fe200000006ff */
[----:B------:R-:W-:Y:S01]  /*0c90*/  FADD.FTZ R187, R188, -UR5 ;  /* 0x80000005bcbb7e21 */ /* 0x000fe20008010000 */
[----:B------:R-:W-:Y:S01]  /*0ca0*/  PRMT R194, R105, 0x7632, R194 ;  /* 0x0000763269c27816 */ /* 0x000fe200000000c2 */
[----:B------:R-:W-:Y:S01]  /*0cb0*/  FMUL.FTZ R188, R77, R191 ;  /* 0x000000bf4dbc7220 */ /* 0x000fe20000410000 */
[----:B------:R-:W-:-:S02]  /*0cc0*/  SHF.L.U32 R212, R117, 0x10, RZ ;  /* 0x0000001075d47819 */ /* 0x000fc400000006ff */
[C---:B------:R-:W-:Y:S02]  /*0cd0*/  PRMT R226, R124.reuse, 0x7632, R226 ;  /* 0x000076327ce27816 */ /* 0x040fe400000000e2 */
[----:B------:R-:W-:Y:S01]  /*0ce0*/  SHF.L.U32 R224, R124, 0x10, RZ ;  /* 0x000000107ce07819 */ /* 0x000fe200000006ff */
[----:B0-----:R-:W-:Y:S01]  /*0cf0*/  FADD.FTZ R106, RZ, R193 ;  /* 0x000000c1ff6a7221 */ /* 0x001fe20000010000 */
[----:B------:R-:W-:Y:S02]  /*0d00*/  PRMT R124, R127, 0x7632, R124 ;  /* 0x000076327f7c7816 */ /* 0x000fe4000000007c */
[----:B------:R-:W-:Y:S01]  /*0d10*/  SHF.L.U32 R189, R189, 0x10, RZ ;  /* 0x00000010bdbd7819 */ /* 0x000fe200000006ff */
[----:B------:R-:W-:Y:S01]  /*0d20*/  FADD.FTZ R16, R195, R16 ;  /* 0x00000010c3107221 */ /* 0x000fe20000010000 */
[----:B------:R-:W-:Y:S01]  /*0d30*/  PRMT R184, R100, 0x7632, R184 ;  /* 0x0000763264b87816 */ /* 0x000fe200000000b8 */
[----:B------:R-:W-:Y:S01]  /*0d40*/  FFMA.FTZ R143, R109, R195, R143 ;  /* 0x000000c36d8f7223 */ /* 0x000fe2000001008f */
[----:B------:R-:W-:Y:S01]  /*0d50*/  PRMT R210, R116, 0x7632, R210 ;  /* 0x0000763274d27816 */ /* 0x000fe200000000d2 */
[----:B------:R-:W-:Y:S01]  /*0d60*/  FADD.FTZ R186, R186, -UR5 ;  /* 0x80000005baba7e21 */ /* 0x000fe20008010000 */
[----:B------:R-:W-:-:S02]  /*0d70*/  SHF.L.U32 R211, R116, 0x10, RZ ;  /* 0x0000001074d37819 */ /* 0x000fc400000006ff */
[C---:B------:R-:W-:Y:S02]  /*0d80*/  PRMT R245, R133.reuse, 0x7632, R245 ;  /* 0x0000763285f57816 */ /* 0x040fe400000000f5 */
[----:B------:R-:W-:Y:S01]  /*0d90*/  SHF.L.U32 R227, R133, 0x10, RZ ;  /* 0x0000001085e37819 */ /* 0x000fe200000006ff */
[----:B------:R-:W-:Y:S01]  /*0da0*/  FADD.FTZ R133, R190, -UR5 ;  /* 0x80000005be857e21 */ /* 0x000fe20008010000 */
[----:B------:R-:W-:Y:S01]  /*0db0*/  SHF.L.U32 R127, R127, 0x10, RZ ;  /* 0x000000107f7f7819 */ /* 0x000fe200000006ff */
[----:B------:R-:W-:Y:S01]  /*0dc0*/  FMUL.FTZ R195, R78, R195 ;  /* 0x000000c34ec37220 */ /* 0x000fe20000410000 */
[----:B------:R-:W-:Y:S01]  /*0dd0*/  PRMT R116, R117, 0x7632, R116 ;  /* 0x0000763275747816 */ /* 0x000fe20000000074 */
[----:B------:R-:W-:Y:S01]  /*0de0*/  FADD.FTZ R106, R188, R106 ;  /* 0x0000006abc6a7221 */ /* 0x000fe20000010000 */
[----:B------:R-:W-:Y:S01]  /*0df0*/  SHF.L.U32 R194, R194, 0x10, RZ ;  /* 0x00000010c2c27819 */ /* 0x000fe200000006ff */
[----:B------:R-:W-:Y:S01]  /*0e00*/  FADD.FTZ R212, R212, -UR5 ;  /* 0x80000005d4d47e21 */ /* 0x000fe20008010000 */
[----:B------:R-:W-:Y:S01]  /*0e10*/  PRMT R117, R118, 0x7632, R117 ;  /* 0x0000763276757816 */ /* 0x000fe20000000075 */
[----:B------:R-:W-:Y:S01]  /*0e20*/  FADD.FTZ R185, R189, -UR5 ;  /* 0x80000005bdb97e21 */ /* 0x000fe20008010000 */
[----:B------:R-:W-:-:S02]  /*0e30*/  SHF.L.U32 R222, R125, 0x10, RZ ;  /* 0x000000107dde7819 */ /* 0x000fc400000006ff */
[----:B------:R-:W-:Y:S01]  /*0e40*/  PRMT R221, R126, 0x7632, R221 ;  /* 0x000076327edd7816 */ /* 0x000fe200000000dd */
[----:B------:R-:W-:Y:S01]  /*0e50*/  FMUL.FTZ R133, R133, UR10 ;  /* 0x0000000a85857c20 */ /* 0x000fe20008410000 */
[----:B------:R-:W-:Y:S01]  /*0e60*/  SHF.L.U32 R192, R103, 0x10, RZ ;  /* 0x0000001067c07819 */ /* 0x000fe200000006ff */
[----:B------:R-:W-:Y:S01]  /*0e70*/  FMUL.FTZ R189, R186, UR10 ;  /* 0x0000000ababd7c20 */ /* 0x000fe20008410000 */
[----:B------:R-:W-:Y:S01]  /*0e80*/  SHF.L.U32 R126, R126, 0x10, RZ ;  /* 0x000000107e7e7819 */ /* 0x000fe200000006ff */
[----:B------:R-:W-:Y:S01]  /*0e90*/  FADD.FTZ R228, R127, -UR5 ;  /* 0x800000057fe47e21 */ /* 0x000fe20008010000 */
[----:B------:R-:W-:Y:S01]  /*0ea0*/  SHF.L.U32 R184, R184, 0x10, RZ ;  /* 0x00000010b8b87819 */ /* 0x000fe200000006ff */
[----:B------:R-:W-:Y:S01]  /*0eb0*/  FMUL.FTZ R186, R79, R194 ;  /* 0x000000c24fba7220 */ /* 0x000fe20000410000 */
[C---:B------:R-:W-:Y:S01]  /*0ec0*/  PRMT R204, R110.reuse, 0x7632, R204 ;  /* 0x000076326ecc7816 */ /* 0x040fe200000000cc */
[----:B------:R-:W-:Y:S01]  /*0ed0*/  FADD.FTZ R127, R195, R106 ;  /* 0x0000006ac37f7221 */ /* 0x000fe20000010000 */
[----:B------:R-:W-:Y:S01]  /*0ee0*/  SHF.L.U32 R205, R110, 0x10, RZ ;  /* 0x000000106ecd7819 */ /* 0x000fe200000006ff */
[----:B------:R-:W-:Y:S01]  /*0ef0*/  FADD.FTZ R14, R197, R14 ;  /* 0x0000000ec50e7221 */ /* 0x000fe20000010000 */
[----:B------:R-:W-:Y:S01]  /*0f00*/  PRMT R110, R111, 0x7632, R110 ;  /* 0x000076326f6e7816 */ /* 0x000fe2000000006e */
[----:B------:R-:W-:Y:S01]  /*0f10*/  FADD.FTZ R203, R203, -UR5 ;  /* 0x80000005cbcb7e21 */ /* 0x000fe20008010000 */
[----:B------:R-:W-:Y:S01]  /*0f20*/  SHF.L.U32 R107, R117, 0x10, RZ ;  /* 0x00000010756b7819 */ /* 0x000fe200000006ff */
[----:B------:R-:W-:Y:S01]  /*0f30*/  FMUL.FTZ R117, R212, UR10 ;  /* 0x0000000ad4757c20 */ /* 0x000fe20008410000 */
[----:B------:R-:W-:Y:S01]  /*0f40*/  SHF.L.U32 R111, R111, 0x10, RZ ;  /* 0x000000106f6f7819 */ /* 0x000fe200000006ff */
[----:B------:R-:W-:Y:S01]  /*0f50*/  FADD.FTZ R212, R222, -UR5 ;  /* 0x80000005ded47e21 */ /* 0x000fe20008010000 */
[C---:B------:R-:W-:Y:S01]  /*0f60*/  PRMT R248, R134.reuse, 0x7632, R248 ;  /* 0x0000763286f87816 */ /* 0x040fe200000000f8 */
[-C--:B------:R-:W-:Y:S01]  /*0f70*/  FFMA.FTZ R141, R133, R197.reuse, R141 ;  /* 0x000000c5858d7223 */ /* 0x080fe2000001008d */
[----:B------:R-:W-:Y:S01]  /*0f80*/  SHF.L.U32 R246, R134, 0x10, RZ ;  /* 0x0000001086f67819 */ /* 0x000fe200000006ff */
[----:B------:R-:W-:Y:S01]  /*0f90*/  FADD.FTZ R134, R192, -UR5 ;  /* 0x80000005c0867e21 */ /* 0x000fe20008010000 */
[----:B------:R-:W-:Y:S01]  /*0fa0*/  SHF.L.U32 R196, R196, 0x10, RZ ;  /* 0x00000010c4c47819 */ /* 0x000fe200000006ff */
[----:B------:R-:W-:Y:S01]  /*0fb0*/  FADD.FTZ R184, R184, -UR5 ;  /* 0x80000005b8b87e21 */ /* 0x000fe20008010000 */
[----:B------:R-:W-:Y:S01]  /*0fc0*/  FADD.FTZ R222, R126, -UR5 ;  /* 0x800000057ede7e21 */ /* 0x000fe20008010000 */
[----:B------:R-:W-:Y:S01]  /*0fd0*/  FMUL.FTZ R197, R72, R197 ;  /* 0x000000c548c57220 */ /* 0x000fe20000410000 */
[----:B------:R-:W-:Y:S01]  /*0fe0*/  FADD.FTZ R126, R186, R127 ;  /* 0x0000007fba7e7221 */ /* 0x000fe20000010000 */
[----:B------:R-:W-:Y:S01]  /*0ff0*/  FADD.FTZ R192, R111, -UR5 ;  /* 0x800000056fc07e21 */ /* 0x000fe20008010000 */
[----:B------:R-:W-:Y:S01]  /*1000*/  FMUL.FTZ R134, R134, UR10 ;  /* 0x0000000a86867c20 */ /* 0x000fe20008410000 */
[----:B------:R-:W-:Y:S01]  /*1010*/  FMUL.FTZ R190, R184, UR10 ;  /* 0x0000000ab8be7c20 */ /* 0x000fe20008410000 */
[----:B------:R-:W-:Y:S01]  /*1020*/  FMUL.FTZ R111, R203, UR10 ;  /* 0x0000000acb6f7c20 */ /* 0x000fe20008410000 */
[----:B------:R-:W-:Y:S01]  /*1030*/  FMUL.FTZ R184, R73, R196 ;  /* 0x000000c449b87220 */ /* 0x000fe20000410000 */
[----:B------:R-:W-:Y:S01]  /*1040*/  FADD.FTZ R203, R197, R126 ;  /* 0x0000007ec5cb7221 */ /* 0x000fe20000010000 */
[C---:B------:R-:W-:Y:S01]  /*1050*/  PRMT R220, R132.reuse, 0x7632, R220 ;  /* 0x0000763284dc7816 */ /* 0x040fe200000000dc */
[----:B------:R-:W-:Y:S01]  /*1060*/  FADD.FTZ R147, R199, R147 ;  /* 0x00000093c7937221 */ /* 0x000fe20000010000 */
[----:B------:R-:W-:Y:S01]  /*1070*/  SHF.L.U32 R132, R132, 0x10, RZ ;  /* 0x0000001084847819 */ /* 0x000fe200000006ff */
[-C--:B------:R-:W-:Y:S01]  /*1080*/  FFMA.FTZ R39, R134, R199.reuse, R39 ;  /* 0x000000c786277223 */ /* 0x080fe20000010027 */
[----:B------:R-:W-:Y:S01]  /*1090*/  SHF.L.U32 R198, R198, 0x10, RZ ;  /* 0x00000010c6c67819 */ /* 0x000fe200000006ff */
[----:B------:R-:W-:Y:S01]  /*10a0*/  FADD.FTZ R202, R202, -UR5 ;  /* 0x80000005caca7e21 */ /* 0x000fe20008010000 */
[----:B------:R-:W-:Y:S01]  /*10b0*/  FMUL.FTZ R199, R74, R199 ;  /* 0x000000c74ac77220 */ /* 0x000fe20000410000 */
[----:B------:R-:W-:Y:S01]  /*10c0*/  FADD.FTZ R126, R184, R203 ;  /* 0x000000cbb87e7221 */ /* 0x000fe20000010000 */
[----:B------:R-:W-:Y:S01]  /*10d0*/  PRMT R206, R112, 0x7632, R206 ;  /* 0x0000763270ce7816 */ /* 0x000fe200000000ce */
[----:B------:R-:W-:Y:S01]  /*10e0*/  FADD.FTZ R15, R194, R15 ;  /* 0x0000000fc20f7221 */ /* 0x000fe20000010000 */
[----:B------:R-:W-:Y:S01]  /*10f0*/  FFMA.FTZ R142, R189, R194, R142 ;  /* 0x000000c2bd8e7223 */ /* 0x000fe2000001008e */
[----:B------:R-:W-:Y:S01]  /*1100*/  SHF.L.U32 R112, R112, 0x10, RZ ;  /* 0x0000001070707819 */ /* 0x000fe200000006ff */
[----:B------:R-:W-:Y:S01]  /*1110*/  FADD.FTZ R234, R132, -UR5 ;  /* 0x8000000584ea7e21 */ /* 0x000fe20008010000 */
[----:B------:R-:W-:Y:S01]  /*1120*/  SHF.L.U32 R194, R110, 0x10, RZ ;  /* 0x000000106ec27819 */ /* 0x000fe200000006ff */
[----:B------:R-:W-:Y:S01]  /*1130*/  FMUL.FTZ R110, R202, UR10 ;  /* 0x0000000aca6e7c20 */ /* 0x000fe20008410000 */
[C---:B------:R-:W-:Y:S01]  /*1140*/  PRMT R249, R135.reuse, 0x7632, R249 ;  /* 0x0000763287f97816 */ /* 0x040fe200000000f9 */
[----:B------:R-:W-:Y:S01]  /*1150*/  FFMA.FTZ R127, R108, R193, RZ ;  /* 0x000000c16c7f7223 */ /* 0x000fe200000100ff */
[----:B------:R-:W-:Y:S01]  /*1160*/  SHF.L.U32 R247, R135, 0x10, RZ ;  /* 0x0000001087f77819 */ /* 0x000fe200000006ff */
[----:B------:R-:W0:Y:S01]  /*1170*/  @P0 LDC.64 R104, c[0x0][0x438] ;  /* 0x00010e00ff680b82 */ /* 0x000e220000000a00 */
[----:B------:R-:W-:Y:S01]  /*1180*/  FMUL.FTZ R135, R75, R198 ;  /* 0x000000c64b877220 */ /* 0x000fe20000410000 */
[----:B------:R-:W-:Y:S01]  /*1190*/  FADD.FTZ R132, R199, R126 ;  /* 0x0000007ec7847221 */ /* 0x000fe20000010000 */
[----:B------:R-:W-:Y:S01]  /*11a0*/  SHF.L.U32 R201, R201, 0x10, RZ ;  /* 0x00000010c9c97819 */ /* 0x000fe200000006ff */
[----:B------:R-:W-:Y:S01]  /*11b0*/  FADD.FTZ R149, R112, R149 ;  /* 0x0000009570957221 */ /* 0x000fe20000010000 */
[----:B------:R-:W-:Y:S01]  /*11c0*/  SHF.L.U32 R206, R206, 0x10, RZ ;  /* 0x00000010cece7819 */ /* 0x000fe200000006ff */
[----:B------:R-:W-:Y:S01]  /*11d0*/  FFMA.FTZ R37, R110, R112, R37 ;  /* 0x000000706e257223 */ /* 0x000fe20000010025 */
[----:B------:R-:W-:Y:S01]  /*11e0*/  FFMA.FTZ R126, R190, R188, R127 ;  /* 0x000000bcbe7e7223 */ /* 0x000fe2000001007f */
[----:B------:R-:W-:Y:S01]  /*11f0*/  FMUL.FTZ R112, R68, R112 ;  /* 0x0000007044707220 */ /* 0x000fe20000410000 */
[----:B------:R-:W-:Y:S01]  /*1200*/  FADD.FTZ R127, R135, R132 ;  /* 0x00000084877f7221 */ /* 0x000fe20000010000 */
[----:B------:R-:W-:Y:S01]  /*1210*/  SHF.L.U32 R200, R200, 0x10, RZ ;  /* 0x00000010c8c87819 */ /* 0x000fe200000006ff */
[----:B------:R-:W-:Y:S01]  /*1220*/  FADD.FTZ R201, R201, -UR5 ;  /* 0x80000005c9c97e21 */ /* 0x000fe20008010000 */
[----:B------:R-:W-:Y:S01]  /*1230*/  PRMT R207, R113, 0x7632, R207 ;  /* 0x0000763271cf7816 */ /* 0x000fe200000000cf */
[----:B------:R-:W-:Y:S01]  /*1240*/  FFMA.FTZ R126, R109, R195, R126 ;  /* 0x000000c36d7e7223 */ /* 0x000fe2000001007e */
[----:B------:R-:W-:Y:S01]  /*1250*/  SHF.L.U32 R113, R113, 0x10, RZ ;  /* 0x0000001071717819 */ /* 0x000fe200000006ff */
[----:B------:R-:W-:Y:S01]  /*1260*/  FMUL.FTZ R202, R69, R206 ;  /* 0x000000ce45ca7220 */ /* 0x000fe20000410000 */
[----:B------:R-:W-:Y:S01]  /*1270*/  FADD.FTZ R127, R112, R127 ;  /* 0x0000007f707f7221 */ /* 0x000fe20000010000 */
[----:B------:R-:W-:Y:S01]  /*1280*/  SHF.L.U32 R207, R207, 0x10, RZ ;  /* 0x00000010cfcf7819 */ /* 0x000fe200000006ff */
[----:B------:R-:W-:Y:S01]  /*1290*/  FADD.FTZ R200, R200, -UR5 ;  /* 0x80000005c8c87e21 */ /* 0x000fe20008010000 */
[----:B------:R-:W-:Y:S01]  /*12a0*/  FADD.FTZ R17, R191, R17 ;  /* 0x00000011bf117221 */ /* 0x000fe20000010000 */
[----:B------:R-:W-:Y:S01]  /*12b0*/  FFMA.FTZ R144, R190, R191, R144 ;  /* 0x000000bfbe907223 */ /* 0x000fe20000010090 */
[----:B------:R-:W-:Y:S01]  /*12c0*/  FADD.FTZ R205, R205, -UR5 ;  /* 0x80000005cdcd7e21 */ /* 0x000fe20008010000 */
[----:B------:R-:W-:Y:S01]  /*12d0*/  FMUL.FTZ R201, R201, UR10 ;  /* 0x0000000ac9c97c20 */ /* 0x000fe20008410000 */
[----:B------:R-:W-:Y:S01]  /*12e0*/  FFMA.FTZ R126, R189, R186, R126 ;  /* 0x000000babd7e7223 */ /* 0x000fe2000001007e */
[-C--:B------:R-:W-:Y:S01]  /*12f0*/  FMUL.FTZ R191, R70, R113.reuse ;  /* 0x0000007146bf7220 */ /* 0x080fe20000410000 */
[----:B------:R-:W-:Y:S01]  /*1300*/  FADD.FTZ R132, R202, R127 ;  /* 0x0000007fca847221 */ /* 0x000fe20000010000 */
[C---:B------:R-:W-:Y:S01]  /*1310*/  PRMT R208, R114.reuse, 0x7632, R208 ;  /* 0x0000763272d07816 */ /* 0x040fe200000000d0 */
[----:B------:R-:W-:Y:S01]  /*1320*/  FADD.FTZ R151, R113, R151 ;  /* 0x0000009771977221 */ /* 0x000fe20000010000 */
[----:B------:R-:W-:Y:S01]  /*1330*/  SHF.L.U32 R114, R114, 0x10, RZ ;  /* 0x0000001072727819 */ /* 0x000fe200000006ff */
[----:B------:R-:W-:Y:S01]  /*1340*/  FFMA.FTZ R35, R111, R113, R35 ;  /* 0x000000716f237223 */ /* 0x000fe20000010023 */
[----:B------:R-:W-:Y:S01]  /*1350*/  FMUL.FTZ R203, R200, UR10 ;  /* 0x0000000ac8cb7c20 */ /* 0x000fe20008410000 */
[----:B------:R-:W-:Y:S01]  /*1360*/  FMUL.FTZ R187, R187, UR10 ;  /* 0x0000000abbbb7c20 */ /* 0x000fe20008410000 */
[----:B------:R-:W-:Y:S01]  /*1370*/  FMUL.FTZ R113, R205, UR10 ;  /* 0x0000000acd717c20 */ /* 0x000fe20008410000 */
[----:B------:R-:W-:Y:S01]  /*1380*/  FADD.FTZ R152, R207, R152 ;  /* 0x00000098cf987221 */ /* 0x000fe20000010000 */
[-C--:B------:R-:W-:Y:S01]  /*1390*/  FFMA.FTZ R34, R201, R207.reuse, R34 ;  /* 0x000000cfc9227223 */ /* 0x080fe20000010022 */
[----:B------:R-:W-:Y:S01]  /*13a0*/  FMUL.FTZ R200, R71, R207 ;  /* 0x000000cf47c87220 */ /* 0x000fe20000410000 */
[----:B------:R-:W-:Y:S01]  /*13b0*/  FFMA.FTZ R126, R133, R197, R126 ;  /* 0x000000c5857e7223 */ /* 0x000fe2000001007e */
[----:B------:R-:W1:Y:S01]  /*13c0*/  @P0 LDC.64 R100, c[0x0][0x438] ;  /* 0x00010e00ff640b82 */ /* 0x000e620000000a00 */
[----:B------:R-:W-:Y:S01]  /*13d0*/  FADD.FTZ R207, R191, R132 ;  /* 0x00000084bfcf7221 */ /* 0x000fe20000010000 */
[----:B------:R-:W-:Y:S01]  /*13e0*/  SHF.L.U32 R208, R208, 0x10, RZ ;  /* 0x00000010d0d07819 */ /* 0x000fe200000006ff */
[----:B------:R-:W-:Y:S01]  /*13f0*/  FADD.FTZ R153, R114, R153 ;  /* 0x0000009972997221 */ /* 0x000fe20000010000 */
[----:B------:R-:W-:Y:S01]  /*1400*/  FFMA.FTZ R33, R113, R114, R33 ;  /* 0x0000007271217223 */ /* 0x000fe20000010021 */
[----:B------:R-:W-:Y:S01]  /*1410*/  FFMA.FTZ R127, R187, R184, R126 ;  /* 0x000000b8bb7f7223 */ /* 0x000fe2000001007e */
[----:B------:R-:W-:Y:S01]  /*1420*/  FMUL.FTZ R114, R64, R114 ;  /* 0x0000007240727220 */ /* 0x000fe20000410000 */
[----:B------:R-:W-:Y:S01]  /*1430*/  FADD.FTZ R207, R200, R207 ;  /* 0x000000cfc8cf7221 */ /* 0x000fe20000010000 */
[----:B------:R-:W-:Y:S01]  /*1440*/  PRMT R209, R115, 0x7632, R209 ;  /* 0x0000763273d17816 */ /* 0x000fe200000000d1 */
[----:B------:R-:W-:Y:S01]  /*1450*/  FMUL.FTZ R185, R185, UR10 ;  /* 0x0000000ab9b97c20 */ /* 0x000fe20008410000 */
[----:B------:R-:W-:Y:S01]  /*1460*/  SHF.L.U32 R205, R210, 0x10, RZ ;  /* 0x00000010d2cd7819 */ /* 0x000fe200000006ff */
[----:B------:R-:W-:Y:S01]  /*1470*/  FADD.FTZ R146, R196, R146 ;  /* 0x00000092c4927221 */ /* 0x000fe20000010000 */
[----:B------:R-:W-:Y:S01]  /*1480*/  SHF.L.U32 R115, R115, 0x10, RZ ;  /* 0x0000001073737819 */ /* 0x000fe200000006ff */
[----:B------:R-:W-:Y:S01]  /*1490*/  FFMA.FTZ R140, R187, R196, R140 ;  /* 0x000000c4bb8c7223 */ /* 0x000fe2000001008c */
[----:B------:R-:W-:Y:S01]  /*14a0*/  SHF.L.U32 R204, R204, 0x10, RZ ;  /* 0x00000010cccc7819 */ /* 0x000fe200000006ff */
[----:B------:R-:W-:Y:S01]  /*14b0*/  FMUL.FTZ R192, R192, UR10 ;  /* 0x0000000ac0c07c20 */ /* 0x000fe20008410000 */
[----:B------:R-:W-:Y:S01]  /*14c0*/  FFMA.FTZ R126, R134, R199, R127 ;  /* 0x000000c7867e7223 */ /* 0x000fe2000001007f */
[----:B0-----:R-:W-:-:S04]  /*14d0*/  @P0 IMAD.WIDE.U32 R104, R181, 0x10, R104 ;  /* 0x00000010b5680825 */ /* 0x001fc800078e0068 */
[----:B------:R-:W-:Y:S01]  /*14e0*/  FMUL.FTZ R196, R65, R208 ;  /* 0x000000d041c47220 */ /* 0x000fe20000410000 */
[----:B------:R-:W-:Y:S01]  /*14f0*/  FADD.FTZ R207, R114, R207 ;  /* 0x000000cf72cf7221 */ /* 0x000fe20000010000 */
[----:B------:R-:W0:Y:S01]  /*1500*/  @P0 LDC.64 R102, c[0x0][0x438] ;  /* 0x00010e00ff660b82 */ /* 0x000e220000000a00 */
[----:B------:R-:W-:Y:S01]  /*1510*/  FADD.FTZ R148, R198, R148 ;  /* 0x00000094c6947221 */ /* 0x000fe20000010000 */
[----:B------:R-:W-:Y:S01]  /*1520*/  FFMA.FTZ R38, R185, R198, R38 ;  /* 0x000000c6b9267223 */ /* 0x000fe20000010026 */
[----:B------:R-:W-:Y:S01]  /*1530*/  FADD.FTZ R127, R205, -UR5 ;  /* 0x80000005cd7f7e21 */ /* 0x000fe20008010000 */
[----:B------:R-:W-:Y:S01]  /*1540*/  SHF.L.U32 R209, R209, 0x10, RZ ;  /* 0x00000010d1d17819 */ /* 0x000fe200000006ff */
[----:B------:R-:W-:Y:S01]  /*1550*/  FADD.FTZ R155, R115, R155 ;  /* 0x0000009b739b7221 */ /* 0x000fe20000010000 */
[----:B------:R-:W-:Y:S01]  /*1560*/  FFMA.FTZ R31, R192, R115, R31 ;  /* 0x00000073c01f7223 */ /* 0x000fe2000001001f */
[----:B------:R-:W-:Y:S01]  /*1570*/  FADD.FTZ R211, R211, -UR5 ;  /* 0x80000005d3d37e21 */ /* 0x000fe20008010000 */
[----:B------:R-:W-:Y:S01]  /*1580*/  FADD.FTZ R198, R204, -UR5 ;  /* 0x80000005ccc67e21 */ /* 0x000fe20008010000 */
[----:B------:R-:W-:Y:S01]  /*1590*/  FFMA.FTZ R205, R185, R135, R126 ;  /* 0x00000087b9cd7223 */ /* 0x000fe2000001007e */
[----:B------:R-:W-:Y:S01]  /*15a0*/  FMUL.FTZ R115, R66, R115 ;  /* 0x0000007342737220 */ /* 0x000fe20000410000 */
[----:B------:R-:W-:Y:S01]  /*15b0*/  FADD.FTZ R204, R196, R207 ;  /* 0x000000cfc4cc7221 */ /* 0x000fe20000010000 */
[C---:B------:R-:W-:Y:S01]  /*15c0*/  PRMT R214, R120.reuse, 0x7632, R214 ;  /* 0x0000763278d67816 */ /* 0x040fe200000000d6 */
[----:B------:R2:W5:Y:S01]  /*15d0*/  @P0 LDG.E.128 R88, desc[UR18][R104.64] ;  /* 0x0000001268580981 */ /* 0x000562000c1e1d00 */
[----:B------:R-:W-:Y:S01]  /*15e0*/  SHF.L.U32 R120, R120, 0x10, RZ ;  /* 0x0000001078787819 */ /* 0x000fe200000006ff */
[----:B------:R-:W-:Y:S01]  /*15f0*/  FFMA.FTZ R126, R110, R112, R205 ;  /* 0x000000706e7e7223 */ /* 0x000fe200000100cd */
[----:B------:R-:W-:Y:S01]  /*1600*/  FMUL.FTZ R132, R67, R209 ;  /* 0x000000d143847220 */ /* 0x000fe20000410000 */
[----:B------:R-:W-:Y:S01]  /*1610*/  FADD.FTZ R205, R115, R204 ;  /* 0x000000cc73cd7221 */ /* 0x000fe20000010000 */
[----:B------:R-:W-:-:S02]  /*1620*/  SHF.L.U32 R214, R214, 0x10, RZ ;  /* 0x00000010d6d67819 */ /* 0x000fc400000006ff */
[----:B--2---:R-:W-:Y:S01]  /*1630*/  SHF.L.U32 R105, R116, 0x10, RZ ;  /* 0x0000001074697819 */ /* 0x004fe200000006ff */
[----:B------:R-:W-:Y:S01]  /*1640*/  FMUL.FTZ R116, R211, UR10 ;  /* 0x0000000ad3747c20 */ /* 0x000fe20008410000 */
[----:B------:R-:W-:Y:S01]  /*1650*/  FADD.FTZ R157, R120, R157 ;  /* 0x0000009d789d7221 */ /* 0x000fe20000010000 */
[----:B------:R-:W-:Y:S01]  /*1660*/  FFMA.FTZ R204, R203, R202, R126 ;  /* 0x000000cacbcc7223 */ /* 0x000fe2000001007e */
[----:B------:R-:W-:Y:S01]  /*1670*/  FADD.FTZ R205, R132, R205 ;  /* 0x000000cd84cd7221 */ /* 0x000fe20000010000 */
[-C--:B------:R-:W-:Y:S01]  /*1680*/  FFMA.FTZ R29, R116, R120.reuse, R29 ;  /* 0x00000078741d7223 */ /* 0x080fe2000001001d */
[----:B------:R-:W-:Y:S01]  /*1690*/  FMUL.FTZ R120, R60, R120 ;  /* 0x000000783c787220 */ /* 0x000fe20000410000 */
[C---:B------:R-:W-:Y:S01]  /*16a0*/  PRMT R215, R121.reuse, 0x7632, R215 ;  /* 0x0000763279d77816 */ /* 0x040fe200000000d7 */
[----:B------:R-:W-:Y:S01]  /*16b0*/  FADD.FTZ R194, R194, -UR5 ;  /* 0x80000005c2c27e21 */ /* 0x000fe20008010000 */
[----:B------:R-:W-:Y:S01]  /*16c0*/  SHF.L.U32 R213, R118, 0x10, RZ ;  /* 0x0000001076d57819 */ /* 0x000fe200000006ff */
[----:B------:R-:W-:Y:S01]  /*16d0*/  FMUL.FTZ R198, R198, UR10 ;  /* 0x0000000ac6c67c20 */ /* 0x000fe20008410000 */
[----:B------:R-:W-:Y:S01]  /*16e0*/  SHF.L.U32 R121, R121, 0x10, RZ ;  /* 0x0000001079797819 */ /* 0x000fe200000006ff */
[----:B------:R-:W-:Y:S01]  /*16f0*/  FFMA.FTZ R204, R111, R191, R204 ;  /* 0x000000bf6fcc7223 */ /* 0x000fe200000100cc */
[----:B-1----:R-:W-:-:S04]  /*1700*/  @P0 IMAD.WIDE.U32 R100, R183, 0x10, R100 ;  /* 0x00000010b7640825 */ /* 0x002fc800078e0064 */
[----:B------:R-:W-:Y:S01]  /*1710*/  FMUL.FTZ R126, R61, R214 ;  /* 0x000000d63d7e7220 */ /* 0x000fe20000410000 */
[----:B------:R-:W-:Y:S01]  /*1720*/  FADD.FTZ R205, R120, R205 ;  /* 0x000000cd78cd7221 */ /* 0x000fe20000010000 */
[----:B------:R-:W-:Y:S01]  /*1730*/  PRMT R118, R119, 0x7632, R118 ;  /* 0x0000763277767816 */ /* 0x000fe20000000076 */
[----:B------:R-:W-:Y:S01]  /*1740*/  FADD.FTZ R150, R206, R150 ;  /* 0x00000096ce967221 */ /* 0x000fe20000010000 */
[----:B------:R-:W-:Y:S01]  /*1750*/  FFMA.FTZ R36, R203, R206, R36 ;  /* 0x000000cecb247223 */ /* 0x000fe20000010024 */
[----:B------:R-:W-:Y:S01]  /*1760*/  FMUL.FTZ R194, R194, UR10 ;  /* 0x0000000ac2c27c20 */ /* 0x000fe20008410000 */
[----:B------:R-:W-:Y:S01]  /*1770*/  FADD.FTZ R213, R213, -UR5 ;  /* 0x80000005d5d57e21 */ /* 0x000fe20008010000 */
[----:B------:R-:W-:Y:S01]  /*1780*/  SHF.L.U32 R215, R215, 0x10, RZ ;  /* 0x00000010d7d77819 */ /* 0x000fe200000006ff */
[----:B------:R-:W-:Y:S01]  /*1790*/  FADD.FTZ R159, R121, R159 ;  /* 0x0000009f799f7221 */ /* 0x000fe20000010000 */
[-C--:B------:R-:W-:Y:S01]  /*17a0*/  FFMA.FTZ R27, R117, R121.reuse, R27 ;  /* 0x00000079751b7223 */ /* 0x080fe2000001001b */
[----:B------:R-:W-:Y:S01]  /*17b0*/  FADD.FTZ R154, R208, R154 ;  /* 0x0000009ad09a7221 */ /* 0x000fe20000010000 */
[----:B------:R-:W-:Y:S01]  /*17c0*/  FFMA.FTZ R32, R198, R208, R32 ;  /* 0x000000d0c6207223 */ /* 0x000fe20000010020 */
[----:B------:R-:W-:Y:S01]  /*17d0*/  FFMA.FTZ R206, R201, R200, R204 ;  /* 0x000000c8c9ce7223 */ /* 0x000fe200000100cc */
[----:B------:R-:W-:Y:S01]  /*17e0*/  FMUL.FTZ R121, R62, R121 ;  /* 0x000000793e797220 */ /* 0x000fe20000410000 */
[----:B------:R-:W-:Y:S01]  /*17f0*/  FADD.FTZ R208, R126, R205 ;  /* 0x000000cd7ed07221 */ /* 0x000fe20000010000 */
[C---:B------:R-:W-:Y:S01]  /*1800*/  PRMT R216, R122.reuse, 0x7632, R216 ;  /* 0x000076327ad87816 */ /* 0x040fe200000000d8 */
[----:B------:R1:W5:Y:S01]  /*1810*/  @P0 LDG.E.128 R84, desc[UR18][R100.64] ;  /* 0x0000001264540981 */ /* 0x000362000c1e1d00 */
[----:B------:R-:W-:Y:S01]  /*1820*/  SHF.L.U32 R119, R119, 0x10, RZ ;  /* 0x0000001077777819 */ /* 0x000fe200000006ff */
[----:B------:R-:W-:Y:S01]  /*1830*/  FADD.FTZ R156, R209, R156 ;  /* 0x0000009cd19c7221 */ /* 0x000fe20000010000 */
[----:B------:R-:W-:Y:S01]  /*1840*/  SHF.L.U32 R122, R122, 0x10, RZ ;  /* 0x000000107a7a7819 */ /* 0x000fe200000006ff */
[----:B------:R-:W-:Y:S01]  /*1850*/  FFMA.FTZ R30, R194, R209, R30 ;  /* 0x000000d1c21e7223 */ /* 0x000fe2000001001e */
[----:B------:R-:W-:Y:S01]  /*1860*/  SHF.L.U32 R210, R118, 0x10, RZ ;  /* 0x0000001076d27819 */ /* 0x000fe200000006ff */
[----:B------:R-:W-:Y:S01]  /*1870*/  FMUL.FTZ R118, R213, UR10 ;  /* 0x0000000ad5767c20 */ /* 0x000fe20008410000 */
[----:B------:R-:W-:Y:S01]  /*1880*/  FFMA.FTZ R209, R113, R114, R206 ;  /* 0x0000007271d17223 */ /* 0x000fe200000100ce */
[----:B------:R-:W-:Y:S01]  /*1890*/  FMUL.FTZ R204, R63, R215 ;  /* 0x000000d73fcc7220 */ /* 0x000fe20000410000 */
[----:B-1----:R-:W-:Y:S01]  /*18a0*/  PRMT R101, R137, 0x7632, R101 ;  /* 0x0000763289657816 */ /* 0x002fe20000000065 */
[----:B------:R-:W-:Y:S01]  /*18b0*/  FADD.FTZ R213, R121, R208 ;  /* 0x000000d079d57221 */ /* 0x000fe20000010000 */
[----:B0-----:R-:W-:Y:S01]  /*18c0*/  @P0 IMAD.WIDE.U32 R102, R182, 0x10, R102 ;  /* 0x00000010b6660825 */ /* 0x001fe200078e0066 */
[----:B------:R-:W-:-:S03]  /*18d0*/  PRMT R100, R136, 0x7632, R100 ;  /* 0x0000763288647816 */ /* 0x000fc60000000064 */
[----:B------:R-:W-:Y:S01]  /*18e0*/  FADD.FTZ R119, R119, -UR5 ;  /* 0x8000000577777e21 */ /* 0x000fe20008010000 */
[----:B------:R-:W-:Y:S01]  /*18f0*/  SHF.L.U32 R206, R101, 0x10, RZ ;  /* 0x0000001065ce7819 */ /* 0x000fe200000006ff */
[----:B------:R-:W-:Y:S01]  /*1900*/  FADD.FTZ R161, R122, R161 ;  /* 0x000000a17aa17221 */ /* 0x000fe20000010000 */
[----:B------:R-:W-:Y:S01]  /*1910*/  SHF.L.U32 R216, R216, 0x10, RZ ;  /* 0x00000010d8d87819 */ /* 0x000fe200000006ff */
[----:B------:R-:W-:Y:S01]  /*1920*/  FFMA.FTZ R25, R118, R122, R25 ;  /* 0x0000007a76197223 */ /* 0x000fe20000010019 */
[----:B------:R-:W-:Y:S01]  /*1930*/  FFMA.FTZ R101, R198, R196, R209 ;  /* 0x000000c4c6657223 */ /* 0x000fe200000100d1 */
[----:B------:R-:W-:Y:S01]  /*1940*/  FMUL.FTZ R122, R56, R122 ;  /* 0x0000007a387a7220 */ /* 0x000fe20000410000 */
[----:B------:R-:W-:Y:S01]  /*1950*/  FADD.FTZ R213, R204, R213 ;  /* 0x000000d5ccd57221 */ /* 0x000fe20000010000 */
[C---:B------:R-:W-:Y:S01]  /*1960*/  PRMT R225, R123.reuse, 0x7632, R225 ;  /* 0x000076327be17816 */ /* 0x040fe200000000e1 */
[----:B------:R0:W5:Y:S01]  /*1970*/  @P0 LDG.E.128 R80, desc[UR18][R102.64] ;  /* 0x0000001266500981 */ /* 0x000162000c1e1d00 */
[----:B------:R-:W-:Y:S01]  /*1980*/  SHF.L.U32 R123, R123, 0x10, RZ ;  /* 0x000000107b7b7819 */ /* 0x000fe200000006ff */
[----:B------:R-:W-:Y:S01]  /*1990*/  FMUL.FTZ R119, R119, UR10 ;  /* 0x0000000a77777c20 */ /* 0x000fe20008410000 */
[----:B------:R-:W-:Y:S01]  /*19a0*/  SHF.L.U32 R205, R100, 0x10, RZ ;  /* 0x0000001064cd7819 */ /* 0x000fe200000006ff */
[----:B------:R-:W-:Y:S01]  /*19b0*/  FFMA.FTZ R101, R192, R115, R101 ;  /* 0x00000073c0657223 */ /* 0x000fe20000010065 */
[----:B------:R-:W-:Y:S01]  /*19c0*/  FMUL.FTZ R209, R57, R216 ;  /* 0x000000d839d17220 */ /* 0x000fe20000410000 */
[----:B------:R-:W-:Y:S01]  /*19d0*/  FADD.FTZ R100, R122, R213 ;  /* 0x000000d57a647221 */ /* 0x000fe20000010000 */
[----:B0-----:R-:W-:Y:S01]  /*19e0*/  PRMT R102, R138, 0x7632, R102 ;  /* 0x000076328a667816 */ /* 0x001fe20000000066 */
[----:B------:R-:W-:Y:S01]  /*19f0*/  FADD.FTZ R163, R123, R163 ;  /* 0x000000a37ba37221 */ /* 0x000fe20000010000 */
[----:B------:R-:W-:Y:S01]  /*1a00*/  SHF.L.U32 R104, R225, 0x10, RZ ;  /* 0x00000010e1687819 */ /* 0x000fe200000006ff */
[-C--:B------:R-:W-:Y:S01]  /*1a10*/  FFMA.FTZ R23, R119, R123.reuse, R23 ;  /* 0x0000007b77177223 */ /* 0x080fe20000010017 */
[----:B------:R-:W-:Y:S01]  /*1a20*/  SHF.L.U32 R207, R102, 0x10, RZ ;  /* 0x0000001066cf7819 */ /* 0x000fe200000006ff */
[----:B------:R-:W-:Y:S01]  /*1a30*/  FFMA.FTZ R101, R194, R132, R101 ;  /* 0x00000084c2657223 */ /* 0x000fe20000010065 */
[----:B------:R-:W-:Y:S01]  /*1a40*/  FMUL.FTZ R123, R58, R123 ;  /* 0x0000007b3a7b7220 */ /* 0x000fe20000410000 */
[----:B------:R-:W-:Y:S01]  /*1a50*/  FADD.FTZ R102, R209, R100 ;  /* 0x00000064d1667221 */ /* 0x000fe20000010000 */
[----:B------:R-:W-:Y:S01]  /*1a60*/  PRMT R223, R125, 0x7632, R223 ;  /* 0x000076327ddf7816 */ /* 0x000fe200000000df */
[----:B------:R-:W-:Y:S01]  /*1a70*/  FMUL.FTZ R127, R127, UR10 ;  /* 0x0000000a7f7f7c20 */ /* 0x000fe20008410000 */
[----:B------:R-:W-:Y:S01]  /*1a80*/  PRMT R125, R128, 0x7632, R125 ;  /* 0x00007632807d7816 */ /* 0x000fe2000000007d */
[----:B------:R-:W-:Y:S01]  /*1a90*/  FADD.FTZ R225, R210, -UR5 ;  /* 0x80000005d2e17e21 */ /* 0x000fe20008010000 */
[----:B------:R-:W-:Y:S01]  /*1aa0*/  SHF.L.U32 R128, R128, 0x10, RZ ;  /* 0x0000001080807819 */ /* 0x000fe200000006ff */
[----:B------:R-:W-:Y:S01]  /*1ab0*/  FFMA.FTZ R100, R116, R120, R101 ;  /* 0x0000007874647223 */ /* 0x000fe20000010065 */
[----:B------:R-:W-:Y:S01]  /*1ac0*/  FMUL.FTZ R210, R59, R104 ;  /* 0x000000683bd27220 */ /* 0x000fe20000410000 */
[----:B------:R-:W-:Y:S01]  /*1ad0*/  FADD.FTZ R101, R123, R102 ;  /* 0x000000667b657221 */ /* 0x000fe20000010000 */
[----:B------:R-:W-:Y:S01]  /*1ae0*/  PRMT R103, R139, 0x7632, R103 ;  /* 0x000076328b677816 */ /* 0x000fe20000000067 */
[----:B------:R-:W-:Y:S01]  /*1af0*/  FADD.FTZ R105, R105, -UR5 ;  /* 0x8000000569697e21 */ /* 0x000fe20008010000 */
[----:B------:R-:W-:Y:S01]  /*1b00*/  SHF.L.U32 R231, R124, 0x10, RZ ;  /* 0x000000107ce77819 */ /* 0x000fe200000006ff */
[----:B------:R-:W-:Y:S01]  /*1b10*/  FFMA.FTZ R100, R127, R126, R100 ;  /* 0x0000007e7f647223 */ /* 0x000fe20000010064 */
[----:B------:R-:W-:Y:S01]  /*1b20*/  SHF.L.U32 R125, R125, 0x10, RZ ;  /* 0x000000107d7d7819 */ /* 0x000fe200000006ff */
[----:B------:R-:W-:Y:S01]  /*1b30*/  FMUL.FTZ R124, R52, R128 ;  /* 0x00000080347c7220 */ /* 0x000fe20000410000 */
[----:B------:R-:W-:Y:S01]  /*1b40*/  FADD.FTZ R101, R210, R101 ;  /* 0x00000065d2657221 */ /* 0x000fe20000010000 */
[C---:B------:R-:W-:Y:S01]  /*1b50*/  PRMT R217, R129.reuse, 0x7632, R217 ;  /* 0x0000763281d97816 */ /* 0x040fe200000000d9 */
[----:B------:R-:W-:Y:S01]  /*1b60*/  FADD.FTZ R158, R214, R158 ;  /* 0x0000009ed69e7221 */ /* 0x000fe20000010000 */
[----:B------:R-:W-:Y:S01]  /*1b70*/  SHF.L.U32 R129, R129, 0x10, RZ ;  /* 0x0000001081817819 */ /* 0x000fe200000006ff */
[----:B------:R-:W-:Y:S01]  /*1b80*/  FFMA.FTZ R28, R127, R214, R28 ;  /* 0x000000d67f1c7223 */ /* 0x000fe2000001001c */
[----:B------:R-:W-:Y:S01]  /*1b90*/  SHF.L.U32 R208, R103, 0x10, RZ ;  /* 0x0000001067d07819 */ /* 0x000fe200000006ff */
[----:B------:R-:W-:Y:S01]  /*1ba0*/  FMUL.FTZ R213, R105, UR10 ;  /* 0x0000000a69d57c20 */ /* 0x000fe20008410000 */
[----:B------:R-:W-:Y:S01]  /*1bb0*/  FFMA.FTZ R100, R117, R121, R100 ;  /* 0x0000007975647223 */ /* 0x000fe20000010064 */
[----:B------:R-:W-:Y:S01]  /*1bc0*/  FADD.FTZ R103, R124, R101 ;  /* 0x000000657c677221 */ /* 0x000fe20000010000 */
[----:B------:R-:W-:Y:S01]  /*1bd0*/  FMUL.FTZ R214, R53, R125 ;  /* 0x0000007d35d67220 */ /* 0x000fe20000410000 */
[----:B------:R-:W-:Y:S01]  /*1be0*/  FADD.FTZ R211, R224, -UR5 ;  /* 0x80000005e0d37e21 */ /* 0x000fe20008010000 */
[----:B------:R-:W-:Y:S01]  /*1bf0*/  SHF.L.U32 R223, R223, 0x10, RZ ;  /* 0x00000010dfdf7819 */ /* 0x000fe200000006ff */
[----:B------:R-:W-:Y:S01]  /*1c00*/  FADD.FTZ R107, R107, -UR5 ;  /* 0x800000056b6b7e21 */ /* 0x000fe20008010000 */
[----:B------:R-:W-:Y:S01]  /*1c10*/  SHF.L.U32 R224, R221, 0x10, RZ ;  /* 0x00000010dde07819 */ /* 0x000fe200000006ff */
[----:B------:R-:W-:Y:S01]  /*1c20*/  FFMA.FTZ R101, R213, R204, R100 ;  /* 0x000000ccd5657223 */ /* 0x000fe20000010064 */
[----:B------:R-:W-:Y:S01]  /*1c30*/  SHF.L.U32 R217, R217, 0x10, RZ ;  /* 0x00000010d9d97819 */ /* 0x000fe200000006ff */
[----:B------:R-:W-:Y:S01]  /*1c40*/  FADD.FTZ R100, R103, R214 ;  /* 0x000000d667647221 */ /* 0x000fe20000010000 */
[----:B------:R-:W-:Y:S01]  /*1c50*/  FMUL.FTZ R221, R54, R129 ;  /* 0x0000008136dd7220 */ /* 0x000fe20000410000 */
[----:B------:R-:W-:Y:S01]  /*1c60*/  SHF.L.U32 R106, R220, 0x10, RZ ;  /* 0x00000010dc6a7819 */ /* 0x000fe200000006ff */
[----:B------:R-:W-:Y:S01]  /*1c70*/  FMUL.FTZ R220, R222, UR10 ;  /* 0x0000000adedc7c20 */ /* 0x000fe20008410000 */
[C---:B------:R-:W-:Y:S01]  /*1c80*/  PRMT R218, R130.reuse, 0x7632, R218 ;  /* 0x0000763282da7816 */ /* 0x040fe200000000da */
        /* <DEDUP_REMOVED lines=9> */
[----:B------:R-:W-:Y:S01]  /*1d20*/  FFMA.FTZ R100, R222, R209, R101 ;  /* 0x000000d1de647223 */ /* 0x000fe20000010065 */
[----:B------:R-:W-:Y:S01]  /*1d30*/  FADD.FTZ R101, R102, R223 ;  /* 0x000000df66657221 */ /* 0x000fe20000010000 */
[----:B------:R-:W-:Y:S01]  /*1d40*/  FMUL.FTZ R224, R48, R130 ;  /* 0x0000008230e07220 */ /* 0x000fe20000410000 */
[C---:B------:R-:W-:Y:S01]  /*1d50*/  PRMT R219, R131.reuse, 0x7632, R219 ;  /* 0x0000763283db7816 */ /* 0x040fe200000000db */
[----:B------:R-:W-:Y:S01]  /*1d60*/  FADD.FTZ R229, R226, -UR5 ;  /* 0x80000005e2e57e21 */ /* 0x000fe20008010000 */
[----:B------:R-:W-:Y:S01]  /*1d70*/  SHF.L.U32 R131, R131, 0x10, RZ ;  /* 0x0000001083837819 */ /* 0x000fe200000006ff */
[----:B------:R-:W-:Y:S01]  /*1d80*/  FMUL.FTZ R225, R225, UR10 ;  /* 0x0000000ae1e17c20 */ /* 0x000fe20008410000 */
[----:B------:R-:W-:Y:S01]  /*1d90*/  FFMA.FTZ R100, R119, R123, R100 ;  /* 0x0000007b77647223 */ /* 0x000fe20000010064 */
[----:B------:R-:W-:Y:S01]  /*1da0*/  FADD.FTZ R101, R101, R224 ;  /* 0x000000e065657221 */ /* 0x000fe20000010000 */
[----:B------:R-:W-:Y:S01]  /*1db0*/  FMUL.FTZ R226, R49, R218 ;  /* 0x000000da31e27220 */ /* 0x000fe20000410000 */
[----:B------:R-:W-:Y:S01]  /*1dc0*/  FADD.FTZ R241, R227, -UR5 ;  /* 0x80000005e3f17e21 */ /* 0x000fe20008010000 */
[----:B------:R-:W-:Y:S01]  /*1dd0*/  SHF.L.U32 R219, R219, 0x10, RZ ;  /* 0x00000010dbdb7819 */ /* 0x000fe200000006ff */
[----:B------:R-:W-:Y:S01]  /*1de0*/  FMUL.FTZ R211, R211, UR10 ;  /* 0x0000000ad3d37c20 */ /* 0x000fe20008410000 */
[----:B------:R-:W-:Y:S01]  /*1df0*/  FMUL.FTZ R227, R228, UR10 ;  /* 0x0000000ae4e37c20 */ /* 0x000fe20008410000 */
[----:B------:R-:W-:Y:S01]  /*1e00*/  FFMA.FTZ R100, R225, R210, R100 ;  /* 0x000000d2e1647223 */ /* 0x000fe20000010064 */
[----:B------:R-:W-:Y:S01]  /*1e10*/  FADD.FTZ R101, R101, R226 ;  /* 0x000000e265657221 */ /* 0x000fe20000010000 */
[----:B------:R-:W-:Y:S01]  /*1e20*/  FMUL.FTZ R228, R50, R131 ;  /* 0x0000008332e47220 */ /* 0x000fe20000410000 */
[----:B------:R-:W-:Y:S01]  /*1e30*/  SHF.L.U32 R136, R136, 0x10, RZ ;  /* 0x0000001088887819 */ /* 0x000fe200000006ff */
[----:B------:R-:W-:Y:S01]  /*1e40*/  FMUL.FTZ R229, R229, UR10 ;  /* 0x0000000ae5e57c20 */ /* 0x000fe20008410000 */
[----:B------:R-:W-:Y:S01]  /*1e50*/  FFMA.FTZ R100, R211, R124, R100 ;  /* 0x0000007cd3647223 */ /* 0x000fe20000010064 */
[----:B------:R-:W-:Y:S01]  /*1e60*/  FADD.FTZ R103, R101, R228 ;  /* 0x000000e465677221 */ /* 0x000fe20000010000 */
[----:B------:R-:W-:Y:S01]  /*1e70*/  FMUL.FTZ R230, R51, R219 ;  /* 0x000000db33e67220 */ /* 0x000fe20000410000 */
[----:B------:R-:W-:Y:S01]  /*1e80*/  FMUL.FTZ R212, R212, UR10 ;  /* 0x0000000ad4d47c20 */ /* 0x000fe20008410000 */
[----:B------:R-:W-:Y:S01]  /*1e90*/  FADD.FTZ R239, R231, -UR5 ;  /* 0x80000005e7ef7e21 */ /* 0x000fe20008010000 */
        /* <DEDUP_REMOVED lines=16> */
[----:B------:R-:W-:Y:S01]  /*1fa0*/  FMUL.FTZ R238, R40, R138 ;  /* 0x0000008a28ee7220 */ /* 0x000fe20000410000 */
[----:B------:R-:W-:Y:S02]  /*1fb0*/  FFMA.FTZ R100, R236, R226, R101 ;  /* 0x000000e2ec647223 */ /* 0x000fe40000010065 */
[----:B------:R-:W-:Y:S01]  /*1fc0*/  FADD.FTZ R101, R102, R237 ;  /* 0x000000ed66657221 */ /* 0x000fe20000010000 */
        /* <DEDUP_REMOVED lines=10> */
[----:B------:R-:W-:Y:S01]  /*2070*/  FMUL.FTZ R243, R106, UR10 ;  /* 0x0000000a6af37c20 */ /* 0x000fe20008410000 */
[----:B------:R-:W-:Y:S01]  /*2080*/  FFMA.FTZ R100, R234, R231, R103 ;  /* 0x000000e7ea647223 */ /* 0x000fe20000010067 */
[----:B------:R-:W-:Y:S01]  /*2090*/  SHF.L.U32 R245, R245, 0x10, RZ ;  /* 0x00000010f5f57819 */ /* 0x000fe200000006ff */
[----:B------:R-:W-:Y:S01]  /*20a0*/  FADD.FTZ R101, R101, R242 ;  /* 0x000000f265657221 */ /* 0x000fe20000010000 */
[----:B------:R-:W-:Y:S01]  /*20b0*/  FMUL.FTZ R244, R43, R208 ;  /* 0x000000d02bf47220 */ /* 0x000fe20000410000 */
[----:B------:R-:W-:Y:S01]  /*20c0*/  FFMA.FTZ R102, R243, R233, R100 ;  /* 0x000000e9f3667223 */ /* 0x000fe20000010064 */
[----:B------:R-:W-:Y:S01]  /*20d0*/  FMUL.FTZ R241, R241, UR10 ;  /* 0x0000000af1f17c20 */ /* 0x000fe20008410000 */
[----:B------:R-:W-:Y:S01]  /*20e0*/  FADD.FTZ R245, R245, -UR5 ;  /* 0x80000005f5f57e21 */ /* 0x000fe20008010000 */
[----:B------:R-:W-:Y:S01]  /*20f0*/  FADD.FTZ R100, R101, R244 ;  /* 0x000000f465647221 */ /* 0x000fe20000010000 */
[----:B------:R-:W-:Y:S01]  /*2100*/  SHF.L.U32 R248, R248, 0x10, RZ ;  /* 0x00000010f8f87819 */ /* 0x000fe200000006ff */
[----:B------:R-:W-:Y:S01]  /*2110*/  FADD.FTZ R246, R246, -UR5 ;  /* 0x80000005f6f67e21 */ /* 0x000fe20008010000 */
[----:B------:R-:W-:Y:S01]  /*2120*/  FMUL.FTZ R245, R245, UR10 ;  /* 0x0000000af5f57c20 */ /* 0x000fe20008410000 */
[----:B------:R-:W-:Y:S01]  /*2130*/  FFMA.FTZ R102, R241, R235, R102 ;  /* 0x000000ebf1667223 */ /* 0x000fe20000010066 */
[----:B------:R-:W0:Y:S01]  /*2140*/  SHFL.DOWN PT, R101, R100, 0x10, 0x1f ;  /* 0x0a001f0064657f89 */ /* 0x000e2200000e0000 */
[----:B------:R-:W-:Y:S01]  /*2150*/  FMUL.FTZ R246, R246, UR10 ;  /* 0x0000000af6f67c20 */ /* 0x000fe20008410000 */
[----:B------:R-:W-:Y:S01]  /*2160*/  FADD.FTZ R248, R248, -UR5 ;  /* 0x80000005f8f87e21 */ /* 0x000fe20008010000 */
[----:B------:R-:W-:Y:S01]  /*2170*/  FFMA.FTZ R103, R245, R237, R102 ;  /* 0x000000edf5677223 */ /* 0x000fe20000010066 */
[----:B------:R-:W-:Y:S01]  /*2180*/  FADD.FTZ R105, R247, -UR5 ;  /* 0x80000005f7697e21 */ /* 0x000fe20008010000 */
[----:B------:R-:W-:Y:S01]  /*2190*/  SHF.L.U32 R249, R249, 0x10, RZ ;  /* 0x00000010f9f97819 */ /* 0x000fe200000006ff */
[----:B------:R-:W-:Y:S01]  /*21a0*/  FMUL.FTZ R247, R248, UR10 ;  /* 0x0000000af8f77c20 */ /* 0x000fe20008410000 */
[----:B------:R-:W-:Y:S01]  /*21b0*/  FFMA.FTZ R102, R246, R238, R103 ;  /* 0x000000eef6667223 */ /* 0x000fe20000010067 */
[----:B------:R-:W-:-:S02]  /*21c0*/  FMUL.FTZ R248, R105, UR10 ;  /* 0x0000000a69f87c20 */ /* 0x000fc40008410000 */
        /* <DEDUP_REMOVED lines=16> */
[----:B0-----:R-:W-:-:S05]  /*22d0*/  FADD.FTZ R105, R106, R105 ;  /* 0x000000696a697221 */ /* 0x001fca0000010000 */
[----:B------:R-:W0:Y:S01]  /*22e0*/  SHFL.DOWN PT, R102, R105, 0x2, 0x1f ;  /* 0x08401f0069667f89 */ /* 0x000e2200000e0000 */
[----:B-1----:R-:W-:-:S05]  /*22f0*/  FADD.FTZ R107, R107, R100 ;  /* 0x000000646b6b7221 */ /* 0x002fca0000010000 */
[----:B------:R-:W1:Y:S01]  /*2300*/  SHFL.DOWN PT, R100, R107, 0x1, 0x1f ;  /* 0x08201f006b647f89 */ /* 0x000e6200000e0000 */
[----:B------:R-:W-:Y:S01]  /*2310*/  ISETP.NE.AND P0, PT, R252, RZ, PT ;  /* 0x000000fffc00720c */ /* 0x000fe20003f05270 */
[----:B0-----:R-:W-:-:S05]  /*2320*/  FADD.FTZ R102, R105, R102 ;  /* 0x0000006669667221 */ /* 0x001fca0000010000 */
[----:B------:R-:W0:Y:S01]  /*2330*/  SHFL.DOWN PT, R101, R102, 0x1, 0x1f ;  /* 0x08201f0066657f89 */ /* 0x000e2200000e0000 */
[----:B------:R-:W-:Y:S01]  /*2340*/  UMOV UR7, 0x3f800000 ;  /* 0x3f80000000077882 */ /* 0x000fe20000000000 */
[----:B------:R-:W-:Y:S01]  /*2350*/  @UP0 USHF.L.U32 UR7, UR4, 0x10, URZ ;  /* 0x0000001004070899 */ /* 0x000fe200080006ff */
[----:B------:R-:W-:Y:S01]  /*2360*/  BSSY.RECONVERGENT B0, `(.L_x_3860) ;  /* 0x000000d000007945 */ /* 0x000fe20003800200 */
[----:B-1----:R-:W-:Y:S01]  /*2370*/  FADD.FTZ R100, R107, R100 ;  /* 0x000000646b647221 */ /* 0x002fe20000010000 */
[----:B0-----:R-:W-:Y:S02]  /*2380*/  FADD.FTZ R101, R102, R101 ;  /* 0x0000006566657221 */ /* 0x001fe40000010000 */
        /* <DEDUP_REMOVED lines=10> */
.L_x_3861:
[----:B------:R-:W-:Y:S05]  /*2430*/  BSYNC.RECONVERGENT B0 ;  /* 0x0000000000007941 */ /* 0x000fea0003800200 */
.L_x_3860:
[----:B------:R-:W1:Y:S08]  /*2440*/  S2UR UR5, SR_CgaCtaId ;  /* 0x00000000000579c3 */ /* 0x000e700000008800 */
[----:B------:R-:W-:Y:S01]  /*2450*/  BAR.SYNC.DEFER_BLOCKING 0x0 ;  /* 0x0000000000007b1d */ /* 0x000fe20000010000 */
[----:B------:R-:W-:Y:S01]  /*2460*/  FADD.FTZ R164, R104, R164 ;  /* 0x000000a468a47221 */ /* 0x000fe20000010000 */
[----:B------:R-:W-:Y:S01]  /*2470*/  FFMA.FTZ R22, R225, R104, R22 ;  /* 0x00000068e1167223 */ /* 0x000fe20000010016 */
[----:B------:R-:W-:Y:S01]  /*2480*/  FADD.FTZ R165, R128, R165 ;  /* 0x000000a580a57221 */ /* 0x000fe20000010000 */
[----:B------:R-:W-:Y:S01]  /*2490*/  FFMA.FTZ R21, R211, R128, R21 ;  /* 0x00000080d3157223 */ /* 0x000fe20000010015 */
[----:B------:R-:W-:Y:S01]  /*24a0*/  UISETP.NE.U32.AND UP1, UPT, UR22, URZ, UPT ;  /* 0x000000ff1600728c */ /* 0x000fe2000bf25070 */
[----:B------:R-:W-:Y:S01]  /*24b0*/  FADD.FTZ R160, R215, R160 ;  /* 0x000000a0d7a07221 */ /* 0x000fe20000010000 */
[----:B------:R-:W-:Y:S01]  /*24c0*/  UMOV UR4, 0x400 ;  /* 0x0000040000047882 */ /* 0x000fe20000000000 */
[----:B------:R-:W-:Y:S01]  /*24d0*/  FFMA.FTZ R26, R213, R215, R26 ;  /* 0x000000d7d51a7223 */ /* 0x000fe2000001001a */
        /* <DEDUP_REMOVED lines=98> */
[----:B------:R-:W0:Y:S01]  /*2b00*/  LDC.64 R100, c[0x0][0x468] ;  /* 0x00011a00ff647b82 */ /* 0x000e220000000a00 */
        /* <DEDUP_REMOVED lines=23> */
[----:B0-----:R-:W-:-:S04]  /*2c80*/  IMAD.WIDE.U32 R124, R181, 0x10, R100 ;  /* 0x00000010b57c7825 */ /* 0x001fc800078e0064 */
[----:B------:R-:W-:Y:S01]  /*2c90*/  FADD.FTZ R110, R191, -R110 ;  /* 0x8000006ebf6e7221 */ /* 0x000fe20000010000 */
[----:B------:R-:W-:Y:S01]  /*2ca0*/  FMUL.FTZ R189, R189, UR10 ;  /* 0x0000000abdbd7c20 */ /* 0x000fe20008410000 */
[----:B------:R-:W-:Y:S01]  /*2cb0*/  FMUL.FTZ R107, R188, UR7 ;  /* 0x00000007bc6b7c20 */ /* 0x000fe20008410000 */
[----:B------:R-:W-:-:S04]  /*2cc0*/  IMAD.WIDE.U32 R120, R182, 0x10, R100 ;  /* 0x00000010b6787825 */ /* 0x000fc800078e0064 */
[----:B------:R-:W-:Y:S01]  /*2cd0*/  FADD.FTZ R112, R112, -R103 ;  /* 0x8000006770707221 */ /* 0x000fe20000010000 */
[----:B------:R-:W-:Y:S01]  /*2ce0*/  FADD.FTZ R222, R209, -R222 ;  /* 0x800000ded1de7221 */ /* 0x000fe20000010000 */
[----:B------:R-:W-:Y:S01]  /*2cf0*/  FMUL.FTZ R192, R192, UR7 ;  /* 0x00000007c0c07c20 */ /* 0x000fe20008410000 */
[----:B------:R-:W-:-:S04]  /*2d00*/  IMAD.WIDE.U32 R122, R183, 0x10, R100 ;  /* 0x00000010b77a7825 */ /* 0x000fc800078e0064 */
[----:B------:R-:W-:Y:S01]  /*2d10*/  FMUL.FTZ R115, R115, UR7 ;  /* 0x0000000773737c20 */ /* 0x000fe20008410000 */
[----:B------:R-:W-:Y:S01]  /*2d20*/  FADD.FTZ R201, R200, -R201 ;  /* 0x800000c9c8c97221 */ /* 0x000fe20000010000 */
[----:B------:R-:W-:Y:S01]  /*2d30*/  FMUL.FTZ R103, R134, UR7 ;  /* 0x0000000786677c20 */ /* 0x000fe20008410000 */
[----:B------:R-:W-:-:S04]  /*2d40*/  IMAD.WIDE.U32 R180, R180, 0x10, R100 ;  /* 0x00000010b4b47825 */ /* 0x000fc800078e0064 */
[----:B------:R-:W-:Y:S01]  /*2d50*/  FMUL.FTZ R106, R106, UR7 ;  /* 0x000000076a6a7c20 */ /* 0x000fe20008410000 */
[----:B------:R-:W-:Y:S01]  /*2d60*/  FADD.FTZ R105, R196, -R105 ;  /* 0x80000069c4697221 */ /* 0x000fe20000010000 */
[----:B------:R-:W-:Y:S01]  /*2d70*/  FADD.FTZ R225, R210, -R225 ;  /* 0x800000e1d2e17221 */ /* 0x000fe20000010000 */
[----:B------:R-:W-:-:S04]  /*2d80*/  IMAD.WIDE.U32 R126, R179, 0x10, R100 ;  /* 0x00000010b37e7825 */ /* 0x000fc800078e0064 */
        /* <DEDUP_REMOVED lines=15> */
[----:B------:R-:W-:Y:S01]  /*2e80*/  FMUL.FTZ R225, R225, UR10 ;  /* 0x0000000ae1e17c20 */ /* 0x000fe20008410000 */
        /* <DEDUP_REMOVED lines=89> */
[----:B------:R3:W-:Y:S04]  /*3420*/  STG.E.128 desc[UR18][R124.64], R108 ;  /* 0x0000006c7c007986 */ /* 0x0007e8000c101d12 */
[----:B------:R3:W-:Y:S04]  /*3430*/  STG.E.128 desc[UR18][R180.64], R112 ;  /* 0x00000070b4007986 */ /* 0x0007e8000c101d12 */
[----:B------:R3:W-:Y:S01]  /*3440*/  STG.E.128 desc[UR18][R126.64], R116 ;  /* 0x000000747e007986 */ /* 0x0007e2000c101d12 */
[----:B------:R-:W-:Y:S05]  /*3450*/  BRA `(.L_x_3864) ;  /* 0x0000002c00e07947 */ /* 0x000fea0003800000 */
.L_x_3863:
        /* <DEDUP_REMOVED lines=8> */
[----:B------:R-:W-:Y:S01]  /*34e0*/  FFMA.FTZ R129, R246, UR4, R100 ;  /* 0x00000004f6817c23 */ /* 0x000fe20008010064 */
[----:B------:R-:W0:Y:S01]  /*34f0*/  LDC.64 R108, c[0x0][0x478] ;  /* 0x00011e00ff6c7b82 */ /* 0x000e220000000a00 */
[----:B------:R-:W-:Y:S01]  /*3500*/  FADD.FTZ R233, R233, -R128 ;  /* 0x80000080e9e97221 */ /* 0x000fe20000010000 */
[--C-:B------:R-:W-:Y:S01]  /*3510*/  FFMA.FTZ R101, R190, UR4, R100.reuse ;  /* 0x00000004be657c23 */ /* 0x100fe20008010064 */
[----:B------:R-:W-:Y:S01]  /*3520*/  FADD.FTZ R238, R238, -R129 ;  /* 0x80000081eeee7221 */ /* 0x000fe20000010000 */
[--C-:B------:R-:W-:Y:S01]  /*3530*/  FFMA.FTZ R189, R189, UR4, R100.reuse ;  /* 0x00000004bdbd7c23 */ /* 0x100fe20008010064 */
[--C-:B------:R-:W-:Y:S01]  /*3540*/  FFMA.FTZ R104, R133, UR4, R100.reuse ;  /* 0x0000000485687c23 */ /* 0x100fe20008010064 */
[--C-:B------:R-:W-:Y:S01]  /*3550*/  FFMA.FTZ R187, R187, UR4, R100.reuse ;  /* 0x00000004bbbb7c23 */ /* 0x100fe20008010064 */
[--C-:B------:R-:W-:Y:S01]  /*3560*/  FFMA.FTZ R134, R134, UR4, R100.reuse ;  /* 0x0000000486867c23 */ /* 0x100fe20008010064 */
[----:B------:R-:W1:Y:S01]  /*3570*/  LDC.64 R128, c[0x0][0x468] ;  /* 0x00011a00ff807b82 */ /* 0x000e620000000a00 */
[--C-:B------:R-:W-:Y:S01]  /*3580*/  FFMA.FTZ R106, R185, UR4, R100.reuse ;  /* 0x00000004b96a7c23 */ /* 0x100fe20008010064 */
[--C-:B------:R-:W-:Y:S01]  /*3590*/  FFMA.FTZ R105, R198, UR4, R100.reuse ;  /* 0x00000004c6697c23 */ /* 0x100fe20008010064 */
[----:B------:R-:W-:Y:S01]  /*35a0*/  FADD.FTZ R101, R188, -R101 ;  /* 0x80000065bc657221 */ /* 0x000fe20000010000 */
[--C-:B------:R-:W-:Y:S01]  /*35b0*/  FFMA.FTZ R103, R110, UR4, R100.reuse ;  /* 0x000000046e677c23 */ /* 0x100fe20008010064 */
[--C-:B------:R-:W-:Y:S01]  /*35c0*/  FFMA.FTZ R113, R113, UR4, R100.reuse ;  /* 0x0000000471717c23 */ /* 0x100fe20008010064 */
[----:B------:R-:W-:Y:S01]  /*35d0*/  FFMA.FTZ R116, R117, UR4, R100 ;  /* 0x0000000475747c23 */ /* 0x000fe20008010064 */
[----:B------:R-:W-:Y:S01]  /*35e0*/  FADD.FTZ R102, R195, -R102 ;  /* 0x80000066c3667221 */ /* 0x000fe20000010000 */
[----:B------:R-:W-:Y:S01]  /*35f0*/  FFMA.FTZ R110, R111, UR4, R100 ;  /* 0x000000046f6e7c23 */ /* 0x000fe20008010064 */
[----:B------:R-:W-:Y:S01]  /*3600*/  FADD.FTZ R189, R186, -R189 ;  /* 0x800000bdbabd7221 */ /* 0x000fe20000010000 */
[----:B------:R-:W-:Y:S01]  /*3610*/  FADD.FTZ R104, R197, -R104 ;  /* 0x80000068c5687221 */ /* 0x000fe20000010000 */
[----:B------:R-:W-:Y:S01]  /*3620*/  FADD.FTZ R187, R184, -R187 ;  /* 0x800000bbb8bb7221 */ /* 0x000fe20000010000 */
[----:B------:R-:W-:Y:S01]  /*3630*/  FADD.FTZ R199, R199, -R134 ;  /* 0x80000086c7c77221 */ /* 0x000fe20000010000 */
[----:B------:R-:W-:Y:S01]  /*3640*/  FADD.FTZ R106, R135, -R106 ;  /* 0x8000006a876a7221 */ /* 0x000fe20000010000 */
[--C-:B------:R-:W-:Y:S01]  /*3650*/  FFMA.FTZ R111, R118, UR4, R100.reuse ;  /* 0x00000004766f7c23 */ /* 0x100fe20008010064 */
[----:B------:R-:W-:Y:S01]  /*3660*/  FADD.FTZ R196, R196, -R105 ;  /* 0x80000069c4c47221 */ /* 0x000fe20000010000 */
[--C-:B------:R-:W-:Y:S01]  /*3670*/  FFMA.FTZ R118, R119, UR4, R100.reuse ;  /* 0x0000000477767c23 */ /* 0x100fe20008010064 */
        /* <DEDUP_REMOVED lines=38> */
[----:B------:R-:W-:Y:S01]  /*38e0*/  FADD.FTZ R192, R115, -R192 ;  /* 0x800000c073c07221 */ /* 0x000fe20000010000 */
[----:B0-----:R-:W-:Y:S01]  /*38f0*/  IMAD.WIDE.U32 R110, R182, 0x10, R108 ;  /* 0x00000010b66e7825 */ /* 0x001fe200078e006c */
[----:B------:R-:W-:-:S03]  /*3900*/  F2FP.BF16.F32.PACK_AB R100, R105, R100 ;  /* 0x000000646964723e */ /* 0x000fc600000010ff */
[C---:B------:R-:W-:Y:S01]  /*3910*/  FMUL.FTZ R115, R114.reuse, UR7 ;  /* 0x0000000772737c20 */ /* 0x040fe20008410000 */
[----:B------:R-:W-:Y:S01]  /*3920*/  F2FP.BF16.F32.PACK_AB R101, R114, R101 ;  /* 0x000000657265723e */ /* 0x000fe200000010ff */
[----:B------:R-:W-:Y:S01]  /*3930*/  FMUL.FTZ R113, R105, UR7 ;  /* 0x0000000769717c20 */ /* 0x000fe20008410000 */
[C---:B------:R-:W-:Y:S01]  /*3940*/  F2FP.BF16.F32.PACK_AB R102, R187.reuse, R102 ;  /* 0x00000066bb66723e */ /* 0x040fe200000010ff */
[----:B------:R-:W-:Y:S01]  /*3950*/  FMUL.FTZ R187, R187, UR7 ;  /* 0x00000007bbbb7c20 */ /* 0x000fe20008410000 */
[C---:B------:R-:W-:Y:S01]  /*3960*/  F2FP.BF16.F32.PACK_AB R103, R116.reuse, R103 ;  /* 0x000000677467723e */ /* 0x040fe200000010ff */
[----:B------:R-:W-:Y:S01]  /*3970*/  FMUL.FTZ R116, R116, UR7 ;  /* 0x0000000774747c20 */ /* 0x000fe20008410000 */
[----:B------:R-:W-:Y:S01]  /*3980*/  FADD.FTZ R201, R200, -R201 ;  /* 0x800000c9c8c97221 */ /* 0x000fe20000010000 */
[----:B------:R-:W-:Y:S01]  /*3990*/  F2FP.BF16.F32.PACK_AB R105, R115, R112 ;  /* 0x000000707369723e */ /* 0x000fe200000010ff */
[----:B------:R-:W-:Y:S01]  /*39a0*/  FADD.FTZ R203, R202, -R203 ;  /* 0x800000cbcacb7221 */ /* 0x000fe20000010000 */
[----:B------:R0:W-:Y:S01]  /*39b0*/  STG.E.128 desc[UR18][R110.64], R100 ;  /* 0x000000646e007986 */ /* 0x0001e2000c101d12 */
[----:B------:R-:W-:Y:S01]  /*39c0*/  F2FP.BF16.F32.PACK_AB R107, R116, R107 ;  /* 0x0000006b746b723e */ /* 0x000fe200000010ff */
[----:B------:R-:W-:Y:S01]  /*39d0*/  FMUL.FTZ R131, R131, UR10 ;  /* 0x0000000a83837c20 */ /* 0x000fe20008410000 */
[----:B------:R-:W-:Y:S01]  /*39e0*/  F2FP.BF16.F32.PACK_AB R106, R187, R106 ;  /* 0x0000006abb6a723e */ /* 0x000fe200000010ff */
[----:B------:R-:W-:Y:S01]  /*39f0*/  FMUL.FTZ R196, R196, UR10 ;  /* 0x0000000ac4c47c20 */ /* 0x000fe20008410000 */
[----:B------:R-:W-:Y:S01]  /*3a00*/  F2FP.BF16.F32.PACK_AB R104, R113, R104 ;  /* 0x000000687168723e */ /* 0x000fe200000010ff */
[----:B------:R-:W-:Y:S01]  /*3a10*/  FADD.FTZ R118, R123, -R118 ;  /* 0x800000767b767221 */ /* 0x000fe20000010000 */
        /* <DEDUP_REMOVED lines=8> */
[----:B------:R-:W-:-:S04]  /*3aa0*/  IMAD.WIDE.U32 R120, R180, 0x10, R108 ;  /* 0x00000010b4787825 */ /* 0x000fc800078e006c */
[----:B------:R-:W-:Y:S01]  /*3ab0*/  FADD.FTZ R212, R221, -R212 ;  /* 0x800000d4ddd47221 */ /* 0x000fe20000010000 */
[----:B------:R-:W-:Y:S01]  /*3ac0*/  FADD.FTZ R232, R223, -R232 ;  /* 0x800000e8dfe87221 */ /* 0x000fe20000010000 */
[----:B0-----:R-:W-:Y:S01]  /*3ad0*/  FMUL.FTZ R102, R201, UR10 ;  /* 0x0000000ac9667c20 */ /* 0x001fe20008410000 */
[----:B-1----:R-:W-:-:S04]  /*3ae0*/  IMAD.WIDE.U32 R100, R182, 0x10, R128 ;  /* 0x00000010b6647825 */ /* 0x002fc800078e0080 */
[----:B------:R-:W-:Y:S01]  /*3af0*/  FMUL.FTZ R111, R196, UR7 ;  /* 0x00000007c46f7c20 */ /* 0x000fe20008410000 */
[----:B------:R-:W-:Y:S01]  /*3b00*/  FMUL.FTZ R110, R191, UR7 ;  /* 0x00000007bf6e7c20 */ /* 0x000fe20008410000 */
[----:B------:R-:W-:Y:S01]  /*3b10*/  FMUL.FTZ R103, R192, UR10 ;  /* 0x0000000ac0677c20 */ /* 0x000fe20008410000 */
[----:B------:R-:W-:Y:S01]  /*3b20*/  IMAD.WIDE.U32 R122, R179, 0x10, R108 ;  /* 0x00000010b37a7825 */ /* 0x000fe200078e006c */
[----:B------:R0:W-:Y:S03]  /*3b30*/  STG.E.128 desc[UR18][R100.64], R104 ;  /* 0x0000006864007986 */ /* 0x0001e6000c101d12 */
[----:B------:R-:W-:Y:S01]  /*3b40*/  FMUL.FTZ R108, R203, UR10 ;  /* 0x0000000acb6c7c20 */ /* 0x000fe20008410000 */
[----:B------:R-:W-:Y:S01]  /*3b50*/  FADD.FTZ R224, R224, -R117 ;  /* 0x80000075e0e07221 */ /* 0x000fe20000010000 */
[----:B------:R-:W-:-:S04]  /*3b60*/  IMAD.WIDE.U32 R126, R180, 0x10, R128 ;  /* 0x00000010b47e7825 */ /* 0x000fc800078e0080 */
[----:B------:R-:W-:Y:S01]  /*3b70*/  FMUL.FTZ R180, R137, UR10 ;  /* 0x0000000a89b47c20 */ /* 0x000fe20008410000 */
[----:B------:R-:W-:Y:S01]  /*3b80*/  FMUL.FTZ R137, R222, UR10 ;  /* 0x0000000ade897c20 */ /* 0x000fe20008410000 */
[----:B------:R-:W-:Y:S01]  /*3b90*/  FMUL.FTZ R109, R108, UR7 ;  /* 0x000000076c6d7c20 */ /* 0x000fe20008410000 */
[----:B------:R-:W-:-:S04]  /*3ba0*/  IMAD.WIDE.U32 R116, R183, 0x10, R128 ;  /* 0x00000010b7747825 */ /* 0x000fc800078e0080 */
        /* <DEDUP_REMOVED lines=10> */
[----:B0-----:R-:W-:Y:S01]  /*3c50*/  FMUL.FTZ R106, R131, UR7 ;  /* 0x00000007836a7c20 */ /* 0x001fe20008410000 */
[----:B------:R-:W-:Y:S01]  /*3c60*/  FMUL.FTZ R105, R102, UR7 ;  /* 0x0000000766697c20 */ /* 0x000fe20008410000 */
[----:B------:R-:W-:Y:S01]  /*3c70*/  FMUL.FTZ R104, R119, UR7 ;  /* 0x0000000777687c20 */ /* 0x000fe20008410000 */
[----:B------:R-:W-:Y:S01]  /*3c80*/  F2FP.BF16.F32.PACK_AB R100, R108, R119 ;  /* 0x000000776c64723e */ /* 0x000fe200000010ff */
[----:B------:R-:W-:Y:S01]  /*3c90*/  FMUL.FTZ R119, R134, UR10 ;  /* 0x0000000a86777c20 */ /* 0x000fe20008410000 */
[----:B------:R-:W-:Y:S01]  /*3ca0*/  F2FP.BF16.F32.PACK_AB R106, R111, R106 ;  /* 0x0000006a6f6a723e */ /* 0x000fe200000010ff */
        /* <DEDUP_REMOVED lines=26> */
[----:B------:R-:W-:Y:S01]  /*3e50*/  FMUL.FTZ R119, R119, UR7 ;  /* 0x0000000777777c20 */ /* 0x000fe20008410000 */
[----:B------:R2:W-:Y:S01]  /*3e60*/  STG.E.128 desc[UR18][R114.64], R108 ;  /* 0x0000006c72007986 */ /* 0x0005e2000c101d12 */
[----:B------:R-:W-:Y:S01]  /*3e70*/  FMUL.FTZ R224, R224, UR10 ;  /* 0x0000000ae0e07c20 */ /* 0x000fe20008410000 */
[----:B------:R-:W-:Y:S01]  /*3e80*/  FMUL.FTZ R137, R226, UR10 ;  /* 0x0000000ae2897c20 */ /* 0x000fe20008410000 */
[----:B------:R-:W-:Y:S01]  /*3e90*/  FMUL.FTZ R227, R227, UR10 ;  /* 0x0000000ae3e37c20 */ /* 0x000fe20008410000 */
[----:B------:R-:W-:Y:S01]  /*3ea0*/  FMUL.FTZ R118, R118, UR7 ;  /* 0x0000000776767c20 */ /* 0x000fe20008410000 */
[----:B0-----:R-:W-:Y:S01]  /*3eb0*/  F2FP.BF16.F32.PACK_AB R102, R134, R131 ;  /* 0x000000838666723e */ /* 0x001fe200000010ff */
[----:B------:R-:W-:Y:S01]  /*3ec0*/  FMUL.FTZ R131, R232, UR10 ;  /* 0x0000000ae8837c20 */ /* 0x000fe20008410000 */
[----:B------:R-:W-:Y:S01]  /*3ed0*/  FMUL.FTZ R113, R212, UR7 ;  /* 0x00000007d4717c20 */ /* 0x000fe20008410000 */
[----:B------:R-:W-:Y:S01]  /*3ee0*/  FMUL.FTZ R100, R132, UR7 ;  /* 0x0000000784647c20 */ /* 0x000fe20008410000 */
[----:B------:R-:W-:Y:S01]  /*3ef0*/  FMUL.FTZ R134, R239, UR10 ;  /* 0x0000000aef867c20 */ /* 0x000fe20008410000 */
[----:B------:R-:W-:Y:S01]  /*3f00*/  FMUL.FTZ R101, R135, UR7 ;  /* 0x0000000787657c20 */ /* 0x000fe20008410000 */
[----:B-1----:R-:W-:Y:S01]  /*3f10*/  FMUL.FTZ R104, R131, UR7 ;  /* 0x0000000783687c20 */ /* 0x002fe20008410000 */
[----:B------:R-:W-:Y:S01]  /*3f20*/  FMUL.FTZ R229, R229, UR10 ;  /* 0x0000000ae5e57c20 */ /* 0x000fe20008410000 */
[----:B------:R-:W-:Y:S01]  /*3f30*/  FMUL.FTZ R116, R249, UR10 ;  /* 0x0000000af9747c20 */ /* 0x000fe20008410000 */
[----:B------:R-:W-:Y:S01]  /*3f40*/  FMUL.FTZ R233, R233, UR10 ;  /* 0x0000000ae9e97c20 */ /* 0x000fe20008410000 */
[----:B------:R-:W-:Y:S01]  /*3f50*/  FMUL.FTZ R136, R136, UR10 ;  /* 0x0000000a88887c20 */ /* 0x000fe20008410000 */
[----:B------:R-:W-:Y:S01]  /*3f60*/  F2FP.BF16.F32.PACK_AB R113, R104, R113 ;  /* 0x000000716871723e */ /* 0x000fe200000010ff */
[----:B------:R-:W-:Y:S01]  /*3f70*/  FMUL.FTZ R104, R211, UR10 ;  /* 0x0000000ad3687c20 */ /* 0x000fe20008410000 */
        /* <DEDUP_REMOVED lines=26> */
[C---:B------:R-:W-:Y:S01]  /*4120*/  F2FP.BF16.F32.PACK_AB R108, R233.reuse, R108 ;  /* 0x0000006ce96c723e */ /* 0x040fe200000010ff */
[----:B------:R-:W-:Y:S01]  /*4130*/  FMUL.FTZ R233, R233, UR7 ;  /* 0x00000007e9e97c20 */ /* 0x000fe20008410000 */
[----:B------:R-:W-:Y:S01]  /*4140*/  IMAD.WIDE.U32 R124, R181, 0x10, R128 ;  /* 0x00000010b57c7825 */ /* 0x000fe200078e0080 */
[----:B------:R-:W-:-:S02]  /*4150*/  F2FP.BF16.F32.PACK_AB R103, R139, R138 ;  /* 0x0000008a8b67723e */ /* 0x000fc400000010ff */
[----:B------:R-:W-:Y:S01]  /*4160*/  F2FP.BF16.F32.PACK_AB R105, R131, R212 ;  /* 0x000000d48369723e */ /* 0x000fe200000010ff */
[----:B------:R-:W-:Y:S01]  /*4170*/  IMAD.WIDE.U32 R128, R179, 0x10, R128 ;  /* 0x00000010b3807825 */ /* 0x000fe200078e0080 */
        /* <DEDUP_REMOVED lines=10> */
[----:B------:R2:W-:Y:S04]  /*4220*/  STG.E.128 desc[UR18][R122.64], R108 ;  /* 0x0000006c7a007986 */ /* 0x0005e8000c101d12 */
[----:B------:R2:W-:Y:S01]  /*4230*/  STG.E.128 desc[UR18][R128.64], R116 ;  /* 0x0000007480007986 */ /* 0x0005e2000c101d12 */
[----:B------:R-:W-:Y:S05]  /*4240*/  BRA `(.L_x_3864) ;  /* 0x0000002000647947 */ /* 0x000fea0003800000 */
.L_x_3862:
        /* <DEDUP_REMOVED lines=43> */
[----:B-----5:R-:W-:Y:S01]  /*4500*/  PRMT R100, R83, 0x7632, R100 ;  /* 0x0000763253647816 */ /* 0x020fe20000000064 */
[----:B------:R-:W-:Y:S01]  /*4510*/  FADD.FTZ R118, R123, -R118 ;  /* 0x800000767b767221 */ /* 0x000fe20000010000 */
[----:B------:R-:W-:Y:S01]  /*4520*/  FADD.FTZ R113, R114, -R113 ;  /* 0x8000007172717221 */ /* 0x000fe20000010000 */
[----:B------:R-:W-:Y:S01]  /*4530*/  FADD.FTZ R103, R112, -R103 ;  /* 0x8000006770677221 */ /* 0x000fe20000010000 */
[----:B------:R-:W-:Y:S01]  /*4540*/  SHF.L.U32 R123, R100, 0x10, RZ ;  /* 0x00000010647b7819 */ /* 0x000fe200000006ff */
[----:B------:R-:W-:Y:S01]  /*4550*/  FADD.FTZ R192, R115, -R192 ;  /* 0x800000c073c07221 */ /* 0x000fe20000010000 */
[----:B------:R-:W-:Y:S01]  /*4560*/  PRMT R100, R82, 0x7632, R100 ;  /* 0x0000763252647816 */ /* 0x000fe20000000064 */
[----:B------:R-:W-:Y:S01]  /*4570*/  FADD.FTZ R101, R188, -R101 ;  /* 0x80000065bc657221 */ /* 0x000fe20000010000 */
[----:B------:R-:W-:Y:S01]  /*4580*/  PRMT R112, R81, 0x7632, R112 ;  /* 0x0000763251707816 */ /* 0x000fe20000000070 */
[----:B------:R-:W-:Y:S01]  /*4590*/  FADD.FTZ R104, R197, -R104 ;  /* 0x80000068c5687221 */ /* 0x000fe20000010000 */
        /* <DEDUP_REMOVED lines=12> */
[----:B------:R-:W-:Y:S01]  /*4660*/  PRMT R100, R86, 0x7632, R100 ;  /* 0x0000763256647816 */ /* 0x000fe20000000064 */
[--C-:B------:R-:W-:Y:S01]  /*4670*/  FFMA.FTZ R189, R189, UR10, R112.reuse ;  /* 0x0000000abdbd7c23 */ /* 0x100fe20008010070 */
[----:B------:R-:W-:Y:S01]  /*4680*/  PRMT R112, R87, 0x7632, R112 ;  /* 0x0000763257707816 */ /* 0x000fe20000000070 */
[----:B------:R-:W-:Y:S01]  /*4690*/  FADD.FTZ R105, R196, -R105 ;  /* 0x80000069c4697221 */ /* 0x000fe20000010000 */
[----:B------:R-:W-:Y:S01]  /*46a0*/  SHF.L.U32 R100, R100, 0x10, RZ ;  /* 0x0000001064647819 */ /* 0x000fe200000006ff */
[----:B------:R-:W-:Y:S01]  /*46b0*/  FADD.FTZ R116, R121, -R116 ;  /* 0x8000007479747221 */ /* 0x000fe20000010000 */
[----:B------:R-:W-:Y:S01]  /*46c0*/  FFMA.FTZ R108, R108, UR10, R115 ;  /* 0x0000000a6c6c7c23 */ /* 0x000fe20008010073 */
[----:B------:R-:W-:Y:S01]  /*46d0*/  SHF.L.U32 R114, R112, 0x10, RZ ;  /* 0x0000001070727819 */ /* 0x000fe200000006ff */
[----:B------:R-:W-:Y:S01]  /*46e0*/  FADD.FTZ R134, R199, -R134 ;  /* 0x80000086c7867221 */ /* 0x000fe20000010000 */
[----:B------:R-:W-:Y:S01]  /*46f0*/  SHF.L.U32 R121, R83, 0x10, RZ ;  /* 0x0000001053797819 */ /* 0x000fe200000006ff */
[--C-:B------:R-:W-:Y:S01]  /*4700*/  FFMA.FTZ R105, R105, UR10, R100.reuse ;  /* 0x0000000a69697c23 */ /* 0x100fe20008010064 */
        /* <DEDUP_REMOVED lines=8> */
[----:B------:R-:W-:Y:S01]  /*4790*/  SHF.L.U32 R115, R85, 0x10, RZ ;  /* 0x0000001055737819 */ /* 0x000fe200000006ff */
[----:B------:R-:W-:Y:S01]  /*47a0*/  FADD.FTZ R102, R195, -R102 ;  /* 0x80000066c3667221 */ /* 0x000fe20000010000 */
[----:B------:R-:W-:Y:S01]  /*47b0*/  PRMT R112, R85, 0x7632, R112 ;  /* 0x0000763255707816 */ /* 0x000fe20000000070 */
[----:B------:R-:W-:Y:S01]  /*47c0*/  FADD.FTZ R110, R191, -R110 ;  /* 0x8000006ebf6e7221 */ /* 0x000fe20000010000 */
[----:B------:R-:W-:Y:S01]  /*47d0*/  SHF.L.U32 R100, R100, 0x10, RZ ;  /* 0x0000001064647819 */ /* 0x000fe200000006ff */
[----:B------:R-:W-:Y:S01]  /*47e0*/  FADD.FTZ R203, R202, -R203 ;  /* 0x800000cbcacb7221 */ /* 0x000fe20000010000 */
[----:B------:R-:W-:Y:S01]  /*47f0*/  FFMA.FTZ R107, R107, UR10, R114 ;  /* 0x0000000a6b6b7c23 */ /* 0x000fe20008010072 */
[----:B------:R-:W-:Y:S01]  /*4800*/  SHF.L.U32 R114, R112, 0x10, RZ ;  /* 0x0000001070727819 */ /* 0x000fe200000006ff */
[----:B------:R-:W-:Y:S01]  /*4810*/  FADD.FTZ R201, R200, -R201 ;  /* 0x800000c9c8c97221 */ /* 0x000fe20000010000 */
[----:B------:R-:W-:Y:S01]  /*4820*/  FFMA.FTZ R102, R102, UR10, R121 ;  /* 0x0000000a66667c23 */ /* 0x000fe20008010079 */
[--C-:B------:R-:W-:Y:S01]  /*4830*/  FFMA.FTZ R110, R110, UR10, R115.reuse ;  /* 0x0000000a6e6e7c23 */ /* 0x100fe20008010073 */
[----:B------:R-:W-:Y:S01]  /*4840*/  SHF.L.U32 R112, R84, 0x10, RZ ;  /* 0x0000001054707819 */ /* 0x000fe200000006ff */
[----:B------:R-:W-:Y:S01]  /*4850*/  FFMA.FTZ R203, R203, UR10, R100 ;  /* 0x0000000acbcb7c23 */ /* 0x000fe20008010064 */
[C---:B------:R-:W-:Y:S01]  /*4860*/  PRMT R115, R91.reuse, 0x7632, R115 ;  /* 0x000076325b737816 */ /* 0x040fe20000000073 */
[----:B------:R-:W-:Y:S01]  /*4870*/  FADD.FTZ R109, R120, -R109 ;  /* 0x8000006d786d7221 */ /* 0x000fe20000010000 */
[----:B------:R-:W-:Y:S01]  /*4880*/  SHF.L.U32 R121, R91, 0x10, RZ ;  /* 0x000000105b797819 */ /* 0x000fe200000006ff */
[----:B------:R-:W-:Y:S01]  /*4890*/  FFMA.FTZ R201, R201, UR10, R114 ;  /* 0x0000000ac9c97c23 */ /* 0x000fe20008010072 */
[----:B------:R-:W-:Y:S01]  /*48a0*/  PRMT R100, R90, 0x7632, R100 ;  /* 0x000076325a647816 */ /* 0x000fe20000000064 */
[----:B------:R-:W-:Y:S01]  /*48b0*/  FADD.FTZ R111, R122, -R111 ;  /* 0x8000006f7a6f7221 */ /* 0x000fe20000010000 */
[----:B------:R-:W-:Y:S01]  /*48c0*/  SHF.L.U32 R120, R115, 0x10, RZ ;  /* 0x0000001073787819 */ /* 0x000fe200000006ff */
[----:B------:R-:W-:Y:S01]  /*48d0*/  FADD.FTZ R225, R210, -R225 ;  /* 0x800000e1d2e17221 */ /* 0x000fe20000010000 */
[----:B------:R-:W-:Y:S01]  /*48e0*/  SHF.L.U32 R114, R90, 0x10, RZ ;  /* 0x000000105a727819 */ /* 0x000fe200000006ff */
[----:B------:R-:W-:Y:S01]  /*48f0*/  FFMA.FTZ R112, R103, UR10, R112 ;  /* 0x0000000a67707c23 */ /* 0x000fe20008010070 */
        /* <DEDUP_REMOVED lines=16> */
[--C-:B------:R-:W-:Y:S01]  /*4a00*/  FFMA.FTZ R114, R127, UR10, R100.reuse ;  /* 0x0000000a7f727c23 */ /* 0x100fe20008010064 */
[----:B------:R-:W-:Y:S01]  /*4a10*/  PRMT R100, R94, 0x7632, R100 ;  /* 0x000076325e647816 */ /* 0x000fe20000000064 */
        /* <DEDUP_REMOVED lines=34> */
[----:B------:R-:W0:Y:S01]  /*4c40*/  LDC.64 R126, c[0x0][0x468] ;  /* 0x00011a00ff7e7b82 */ /* 0x000e220000000a00 */
[----:B------:R-:W-:Y:S01]  /*4c50*/  FMUL.FTZ R132, R106, UR7 ;  /* 0x000000076a847c20 */ /* 0x000fe20008410000 */
[----:B------:R-:W-:Y:S01]  /*4c60*/  FADD.FTZ R232, R223, -R232 ;  /* 0x800000e8dfe87221 */ /* 0x000fe20000010000 */
[----:B------:R-:W-:Y:S01]  /*4c70*/  FMUL.FTZ R106, R104, UR7 ;  /* 0x00000007686a7c20 */ /* 0x000fe20008410000 */
[----:B------:R-:W-:Y:S01]  /*4c80*/  FMUL.FTZ R187, R187, UR7 ;  /* 0x00000007bbbb7c20 */ /* 0x000fe20008410000 */
[----:B------:R-:W-:Y:S01]  /*4c90*/  FADD.FTZ R222, R209, -R222 ;  /* 0x800000ded1de7221 */ /* 0x000fe20000010000 */
[----:B------:R-:W-:Y:S01]  /*4ca0*/  FFMA.FTZ R128, R128, UR10, R115 ;  /* 0x0000000a80807c23 */ /* 0x000fe20008010073 */
[----:B------:R-:W-:Y:S01]  /*4cb0*/  FMUL.FTZ R100, R108, UR7 ;  /* 0x000000076c647c20 */ /* 0x000fe20008410000 */
[----:B------:R-:W-:Y:S01]  /*4cc0*/  FMUL.FTZ R115, R101, UR7 ;  /* 0x0000000765737c20 */ /* 0x000fe20008410000 */
[----:B------:R-:W-:Y:S01]  /*4cd0*/  FFMA.FTZ R232, R232, UR10, R103 ;  /* 0x0000000ae8e87c23 */ /* 0x000fe20008010067 */
[----:B------:R-:W-:Y:S01]  /*4ce0*/  FMUL.FTZ R104, R102, UR7 ;  /* 0x0000000766687c20 */ /* 0x000fe20008410000 */
[----:B------:R-:W-:Y:S01]  /*4cf0*/  FFMA.FTZ R222, R222, UR10, R121 ;  /* 0x0000000adede7c23 */ /* 0x000fe20008010079 */
[----:B------:R-:W-:Y:S01]  /*4d00*/  PRMT R103, R97, 0x7632, R103 ;  /* 0x0000763261677816 */ /* 0x000fe20000000067 */
[----:B------:R-:W-:Y:S01]  /*4d10*/  FADD.FTZ R119, R226, -R119 ;  /* 0x80000077e2777221 */ /* 0x000fe20000010000 */
[----:B------:R-:W-:Y:S01]  /*4d20*/  F2FP.BF16.F32.PACK_AB R102, R187, R106 ;  /* 0x0000006abb66723e */ /* 0x000fe200000010ff */
[----:B------:R-:W-:Y:S01]  /*4d30*/  FMUL.FTZ R106, R113, UR7 ;  /* 0x00000007716a7c20 */ /* 0x000fe20008410000 */
[----:B------:R-:W-:Y:S01]  /*4d40*/  FMUL.FTZ R113, R105, UR7 ;  /* 0x0000000769717c20 */ /* 0x000fe20008410000 */
[----:B------:R-:W-:Y:S01]  /*4d50*/  FMUL.FTZ R189, R189, UR7 ;  /* 0x00000007bdbd7c20 */ /* 0x000fe20008410000 */
[----:B------:R-:W-:Y:S01]  /*4d60*/  F2FP.BF16.F32.PACK_AB R100, R115, R100 ;  /* 0x000000647364723e */ /* 0x000fe200000010ff */
[----:B------:R-:W-:Y:S01]  /*4d70*/  FMUL.FTZ R105, R110, UR7 ;  /* 0x000000076e697c20 */ /* 0x000fe20008410000 */
[----:B------:R-:W-:Y:S01]  /*4d80*/  SHF.L.U32 R123, R103, 0x10, RZ ;  /* 0x00000010677b7819 */ /* 0x000fe200000006ff */
[----:B------:R-:W-:Y:S01]  /*4d90*/  FMUL.FTZ R108, R201, UR7 ;  /* 0x00000007c96c7c20 */ /* 0x000fe20008410000 */
[----:B------:R-:W-:Y:S01]  /*4da0*/  FMUL.FTZ R110, R111, UR7 ;  /* 0x000000076f6e7c20 */ /* 0x000fe20008410000 */
[----:B------:R-:W-:Y:S01]  /*4db0*/  FMUL.FTZ R115, R222, UR7 ;  /* 0x00000007de737c20 */ /* 0x000fe20008410000 */
[----:B------:R-:W-:Y:S01]  /*4dc0*/  SHF.L.U32 R103, R96, 0x10, RZ ;  /* 0x0000001060677819 */ /* 0x000fe200000006ff */
[----:B------:R-:W-:Y:S01]  /*4dd0*/  FADD.FTZ R234, R231, -R234 ;  /* 0x800000eae7ea7221 */ /* 0x000fe20000010000 */
[----:B------:R-:W-:Y:S01]  /*4de0*/  FFMA.FTZ R119, R119, UR10, R122 ;  /* 0x0000000a77777c23 */ /* 0x000fe2000801007a */
[----:B------:R-:W-:Y:S01]  /*4df0*/  SHF.L.U32 R122, R99, 0x10, RZ ;  /* 0x00000010637a7819 */ /* 0x000fe200000006ff */
[----:B------:R-:W-:Y:S01]  /*4e00*/  FADD.FTZ R129, R242, -R129 ;  /* 0x80000081f2817221 */ /* 0x000fe20000010000 */
[----:B------:R-:W-:Y:S01]  /*4e10*/  SHF.L.U32 R121, R97, 0x10, RZ ;  /* 0x0000001061797819 */ /* 0x000fe200000006ff */
[----:B------:R-:W-:Y:S01]  /*4e20*/  FADD.FTZ R130, R235, -R130 ;  /* 0x80000082eb827221 */ /* 0x000fe20000010000 */
[----:B------:R-:W-:Y:S01]  /*4e30*/  F2FP.BF16.F32.PACK_AB R101, R189, R104 ;  /* 0x00000068bd65723e */ /* 0x000fe200000010ff */
[----:B------:R-:W-:Y:S01]  /*4e40*/  FADD.FTZ R136, R237, -R136 ;  /* 0x80000088ed887221 */ /* 0x000fe20000010000 */
[----:B------:R-:W-:Y:S01]  /*4e50*/  F2FP.BF16.F32.PACK_AB R106, R113, R106 ;  /* 0x0000006a716a723e */ /* 0x000fe200000010ff */
[----:B------:R-:W-:Y:S01]  /*4e60*/  FADD.FTZ R247, R240, -R247 ;  /* 0x800000f7f0f77221 */ /* 0x000fe20000010000 */
[----:B------:R-:W-:Y:S01]  /*4e70*/  FADD.FTZ R249, R244, -R249 ;  /* 0x800000f9f4f97221 */ /* 0x000fe20000010000 */
[----:B------:R-:W-:Y:S01]  /*4e80*/  FMUL.FTZ R104, R112, UR7 ;  /* 0x0000000770687c20 */ /* 0x000fe20008410000 */
[----:B------:R-:W-:Y:S01]  /*4e90*/  F2FP.BF16.F32.PACK_AB R105, R108, R105 ;  /* 0x000000696c69723e */ /* 0x000fe200000010ff */
[----:B------:R-:W-:Y:S01]  /*4ea0*/  FMUL.FTZ R113, R114, UR7 ;  /* 0x0000000772717c20 */ /* 0x000fe20008410000 */
[----:B------:R-:W-:Y:S01]  /*4eb0*/  F2FP.BF16.F32.PACK_AB R110, R115, R110 ;  /* 0x0000006e736e723e */ /* 0x000fe200000010ff */
        /* <DEDUP_REMOVED lines=49> */
[--C-:B------:R-:W-:Y:S01]  /*51d0*/  IMAD.WIDE.U32 R180, R180, 0x10, R126.reuse ;  /* 0x00000010b4b47825 */ /* 0x100fe200078e007e */
[----:B------:R-:W-:Y:S01]  /*51e0*/  F2FP.BF16.F32.PACK_AB R116, R129, R116 ;  /* 0x000000748174723e */ /* 0x000fe200000010ff */
[----:B------:R0:W-:Y:S02]  /*51f0*/  STG.E.128 desc[UR18][R124.64], R108 ;  /* 0x0000006c7c007986 */ /* 0x0001e4000c101d12 */
[----:B------:R-:W-:-:S02]  /*5200*/  IMAD.WIDE.U32 R126, R179, 0x10, R126 ;  /* 0x00000010b37e7825 */ /* 0x000fc400078e007e */
[----:B------:R0:W-:Y:S04]  /*5210*/  STG.E.128 desc[UR18][R180.64], R112 ;  /* 0x00000070b4007986 */ /* 0x0001e8000c101d12 */
[----:B------:R0:W-:Y:S01]  /*5220*/  STG.E.128 desc[UR18][R126.64], R116 ;  /* 0x000000747e007986 */ /* 0x0001e2000c101d12 */
[----:B------:R-:W-:Y:S05]  /*5230*/  BRA `(.L_x_3864) ;  /* 0x0000001000687947 */ /* 0x000fea0003800000 */
.L_x_3865:
        /* <DEDUP_REMOVED lines=46> */
[----:B------:R-:W-:Y:S01]  /*5520*/  SHF.L.U32 R119, R81, 0x10, RZ ;  /* 0x0000001051777819 */ /* 0x000fe200000006ff */
[----:B------:R-:W-:Y:S01]  /*5530*/  FADD.FTZ R116, R121, -R116 ;  /* 0x8000007479747221 */ /* 0x000fe20000010000 */
[C---:B------:R-:W-:Y:S01]  /*5540*/  SHF.L.U32 R121, R82.reuse, 0x10, RZ ;  /* 0x0000001052797819 */ /* 0x040fe200000006ff */
[--C-:B------:R-:W-:Y:S01]  /*5550*/  FFMA.FTZ R112, R101, UR10, R100.reuse ;  /* 0x0000000a65707c23 */ /* 0x100fe20008010064 */
[----:B------:R-:W-:Y:S01]  /*5560*/  PRMT R100, R82, 0x7632, R100 ;  /* 0x0000763252647816 */ /* 0x000fe20000000064 */
[----:B------:R-:W-:Y:S01]  /*5570*/  FADD.FTZ R104, R197, -R104 ;  /* 0x80000068c5687221 */ /* 0x000fe20000010000 */
[----:B------:R-:W-:Y:S01]  /*5580*/  FADD.FTZ R187, R184, -R187 ;  /* 0x800000bbb8bb7221 */ /* 0x000fe20000010000 */
[----:B------:R-:W-:Y:S01]  /*5590*/  FFMA.FTZ R101, R102, UR10, R119 ;  /* 0x0000000a66657c23 */ /* 0x000fe20008010077 */
[----:B------:R-:W-:Y:S01]  /*55a0*/  SHF.L.U32 R100, R100, 0x10, RZ ;  /* 0x0000001064647819 */ /* 0x000fe200000006ff */
[----:B------:R-:W-:Y:S01]  /*55b0*/  FADD.FTZ R185, R237, -R136 ;  /* 0x80000088edb97221 */ /* 0x000fe20000010000 */
[----:B------:R-:W-:Y:S01]  /*55c0*/  PRMT R102, R83, 0x7632, R102 ;  /* 0x0000763253667816 */ /* 0x000fe20000000066 */
[----:B------:R-:W-:Y:S01]  /*55d0*/  FFMA.FTZ R121, R104, UR10, R121 ;  /* 0x0000000a68797c23 */ /* 0x000fe20008010079 */
[----:B------:R-:W-:Y:S01]  /*55e0*/  SHF.L.U32 R136, R84, 0x10, RZ ;  /* 0x0000001054887819 */ /* 0x000fe200000006ff */
[----:B------:R-:W-:Y:S01]  /*55f0*/  FADD.FTZ R134, R199, -R134 ;  /* 0x80000086c7867221 */ /* 0x000fe20000010000 */
[--C-:B------:R-:W-:Y:S01]  /*5600*/  FFMA.FTZ R104, R187, UR10, R100.reuse ;  /* 0x0000000abb687c23 */ /* 0x100fe20008010064 */
[----:B------:R-:W-:Y:S01]  /*5610*/  SHF.L.U32 R199, R102, 0x10, RZ ;  /* 0x0000001066c77819 */ /* 0x000fe200000006ff */
        /* <DEDUP_REMOVED lines=10> */
[--C-:B------:R-:W-:Y:S01]  /*56c0*/  FFMA.FTZ R203, R203, UR10, R100.reuse ;  /* 0x0000000acbcb7c23 */ /* 0x100fe20008010064 */
[C---:B------:R-:W-:Y:S01]  /*56d0*/  PRMT R100, R87.reuse, 0x7632, R100 ;  /* 0x0000763257647816 */ /* 0x040fe20000000064 */
[----:B------:R-:W-:Y:S01]  /*56e0*/  FFMA.FTZ R110, R110, UR10, R103 ;  /* 0x0000000a6e6e7c23 */ /* 0x000fe20008010067 */
[----:B------:R-:W-:Y:S01]  /*56f0*/  SHF.L.U32 R103, R87, 0x10, RZ ;  /* 0x0000001057677819 */ /* 0x000fe200000006ff */
[----:B------:R-:W-:Y:S01]  /*5700*/  FFMA.FTZ R201, R201, UR10, R102 ;  /* 0x0000000ac9c97c23 */ /* 0x000fe20008010066 */
[----:B------:R-:W-:Y:S01]  /*5710*/  FADD.FTZ R192, R115, -R192 ;  /* 0x800000c073c07221 */ /* 0x000fe20000010000 */
[----:B------:R-:W-:Y:S01]  /*5720*/  PRMT R102, R88, 0x7632, R102 ;  /* 0x0000763258667816 */ /* 0x000fe20000000066 */
[----:B------:R-:W-:Y:S01]  /*5730*/  FADD.FTZ R107, R132, -R107 ;  /* 0x8000006b846b7221 */ /* 0x000fe20000010000 */
[----:B------:R-:W-:Y:S01]  /*5740*/  SHF.L.U32 R100, R100, 0x10, RZ ;  /* 0x0000001064647819 */ /* 0x000fe200000006ff */
[----:B------:R-:W-:Y:S01]  /*5750*/  FFMA.FTZ R199, R106, UR10, R199 ;  /* 0x0000000a6ac77c23 */ /* 0x000fe200080100c7 */
[----:B------:R-:W-:Y:S01]  /*5760*/  FFMA.FTZ R192, R192, UR10, R103 ;  /* 0x0000000ac0c07c23 */ /* 0x000fe20008010067 */
[----:B------:R-:W-:Y:S01]  /*5770*/  SHF.L.U32 R102, R102, 0x10, RZ ;  /* 0x0000001066667819 */ /* 0x000fe200000006ff */
[----:B------:R-:W-:Y:S01]  /*5780*/  FADD.FTZ R127, R126, -R127 ;  /* 0x8000007f7e7f7221 */ /* 0x000fe20000010000 */
        /* <DEDUP_REMOVED lines=8> */
[C---:B------:R-:W-:Y:S01]  /*5810*/  PRMT R102, R90.reuse, 0x7632, R102 ;  /* 0x000076325a667816 */ /* 0x040fe20000000066 */
        /* <DEDUP_REMOVED lines=18> */
[----:B------:R-:W-:Y:S01]  /*5940*/  FFMA.FTZ R186, R186, UR10, R103 ;  /* 0x0000000ababa7c23 */ /* 0x000fe20008010067 */
[----:B------:R-:W-:Y:S01]  /*5950*/  PRMT R100, R92, 0x7632, R100 ;  /* 0x000076325c647816 */ /* 0x000fe20000000064 */
        /* <DEDUP_REMOVED lines=9> */
[----:B------:R-:W-:Y:S01]  /*59f0*/  FADD.FTZ R200, R230, -R239 ;  /* 0x800000efe6c87221 */ /* 0x000fe20000010000 */
[--C-:B------:R-:W-:Y:S01]  /*5a00*/  FFMA.FTZ R130, R229, UR10, R100.reuse ;  /* 0x0000000ae5827c23 */ /* 0x100fe20008010064 */
        /* <DEDUP_REMOVED lines=10> */
[----:B------:R-:W-:Y:S01]  /*5ab0*/  SHF.L.U32 R119, R83, 0x10, RZ ;  /* 0x0000001053777819 */ /* 0x000fe200000006ff */
[----:B------:R-:W0:Y:S01]  /*5ac0*/  LDC.64 R122, c[0x0][0x478] ;  /* 0x00011e00ff7a7b82 */ /* 0x000e220000000a00 */
        /* <DEDUP_REMOVED lines=11> */
[----:B------:R-:W1:Y:S01]  /*5b80*/  LDC.64 R128, c[0x0][0x468] ;  /* 0x00011a00ff807b82 */ /* 0x000e620000000a00 */
[----:B------:R-:W-:Y:S01]  /*5b90*/  FADD.FTZ R211, R124, -R211 ;  /* 0x800000d37cd37221 */ /* 0x000fe20000010000 */
[----:B------:R-:W-:Y:S01]  /*5ba0*/  FADD.FTZ R135, R231, -R234 ;  /* 0x800000eae7877221 */ /* 0x000fe20000010000 */
[----:B------:R-:W-:Y:S01]  /*5bb0*/  FFMA.FTZ R115, R108, UR10, R115 ;  /* 0x0000000a6c737c23 */ /* 0x000fe20008010073 */
[----:B------:R-:W-:Y:S01]  /*5bc0*/  PRMT R108, R81, 0x7632, R108 ;  /* 0x00007632516c7816 */ /* 0x000fe2000000006c */
[----:B------:R-:W-:Y:S01]  /*5bd0*/  FFMA.FTZ R119, R211, UR10, R106 ;  /* 0x0000000ad3777c23 */ /* 0x000fe2000801006a */
[----:B------:R-:W-:Y:S01]  /*5be0*/  FFMA.FTZ R135, R135, UR10, R100 ;  /* 0x0000000a87877c23 */ /* 0x000fe20008010064 */
[----:B------:R-:W-:Y:S01]  /*5bf0*/  SHF.L.U32 R106, R93, 0x10, RZ ;  /* 0x000000105d6a7819 */ /* 0x000fe200000006ff */
[----:B------:R-:W-:Y:S01]  /*5c00*/  FADD.FTZ R139, R221, -R212 ;  /* 0x800000d4dd8b7221 */ /* 0x000fe20000010000 */
[----:B------:R-:W-:Y:S01]  /*5c10*/  PRMT R100, R97, 0x7632, R100 ;  /* 0x0000763261647816 */ /* 0x000fe20000000064 */
[----:B------:R-:W-:Y:S01]  /*5c20*/  FADD.FTZ R113, R114, -R113 ;  /* 0x8000007172717221 */ /* 0x000fe20000010000 */
        /* <DEDUP_REMOVED lines=19> */
[----:B------:R-:W-:Y:S01]  /*5d60*/  FMUL.FTZ R105, R101, UR7 ;  /* 0x0000000765697c20 */ /* 0x000fe20008410000 */
[----:B------:R-:W-:Y:S01]  /*5d70*/  F2FP.BF16.F32.PACK_AB R100, R112, R115 ;  /* 0x000000737064723e */ /* 0x000fe200000010ff */
[----:B------:R-:W-:Y:S01]  /*5d80*/  FFMA.FTZ R184, R184, UR10, R107 ;  /* 0x0000000ab8b87c23 */ /* 0x000fe2000801006b */
[----:B------:R-:W-:Y:S01]  /*5d90*/  FFMA.FTZ R189, R125, UR10, R106 ;  /* 0x0000000a7dbd7c23 */ /* 0x000fe2000801006a */
[----:B0-----:R-:W-:Y:S01]  /*5da0*/  IMAD.WIDE.U32 R108, R182, 0x10, R122 ;  /* 0x00000010b66c7825 */ /* 0x001fe200078e007a */
[----:B------:R-:W-:-:S03]  /*5db0*/  F2FP.BF16.F32.PACK_AB R101, R114, R101 ;  /* 0x000000657265723e */ /* 0x000fc600000010ff */
[C---:B------:R-:W-:Y:S01]  /*5dc0*/  FMUL.FTZ R115, R104.reuse, UR7 ;  /* 0x0000000768737c20 */ /* 0x040fe20008410000 */
        /* <DEDUP_REMOVED lines=8> */
[----:B------:R-:W-:Y:S01]  /*5e50*/  FADD.FTZ R117, R224, -R117 ;  /* 0x80000075e0757221 */ /* 0x000fe20000010000 */
[----:B------:R0:W-:Y:S01]  /*5e60*/  STG.E.128 desc[UR18][R108.64], R100 ;  /* 0x000000646c007986 */ /* 0x0001e2000c101d12 */
[----:B------:R-:W-:Y:S01]  /*5e70*/  F2FP.BF16.F32.PACK_AB R107, R116, R107 ;  /* 0x0000006b746b723e */ /* 0x000fe200000010ff */
[----:B------:R-:W-:Y:S01]  /*5e80*/  IMAD.WIDE.U32 R120, R180, 0x10, R122 ;  /* 0x00000010b4787825 */ /* 0x000fe200078e007a */
[----:B------:R-:W-:-:S03]  /*5e90*/  F2FP.BF16.F32.PACK_AB R106, R115, R106 ;  /* 0x0000006a736a723e */ /* 0x000fc600000010ff */
[----:B------:R-:W-:Y:S01]  /*5ea0*/  FFMA.FTZ R198, R117, UR10, R198 ;  /* 0x0000000a75c67c23 */ /* 0x000fe200080100c6 */
[----:B------:R-:W-:Y:S01]  /*5eb0*/  F2FP.BF16.F32.PACK_AB R105, R114, R105 ;  /* 0x000000697269723e */ /* 0x000fe200000010ff */
[----:B------:R-:W-:Y:S01]  /*5ec0*/  IMAD.WIDE.U32 R114, R181, 0x10, R122 ;  /* 0x00000010b5727825 */ /* 0x000fe200078e007a */
[----:B------:R-:W-:-:S03]  /*5ed0*/  F2FP.BF16.F32.PACK_AB R104, R104, R113 ;  /* 0x000000716868723e */ /* 0x000fc600000010ff */
[----:B------:R-:W-:-:S04]  /*5ee0*/  IMAD.WIDE.U32 R112, R183, 0x10, R122 ;  /* 0x00000010b7707825 */ /* 0x000fc800078e007a */
[----:B-1----:R-:W-:-:S04]  /*5ef0*/  IMAD.WIDE.U32 R116, R183, 0x10, R128 ;  /* 0x00000010b7747825 */ /* 0x002fc800078e0080 */
[----:B0-----:R-:W-:-:S04]  /*5f00*/  IMAD.WIDE.U32 R100, R182, 0x10, R128 ;  /* 0x00000010b6647825 */ /* 0x001fc800078e0080 */
[----:B------:R-:W-:Y:S01]  /*5f10*/  FMUL.FTZ R109, R110, UR7 ;  /* 0x000000076e6d7c20 */ /* 0x000fe20008410000 */
[----:B------:R-:W-:Y:S01]  /*5f20*/  FMUL.FTZ R182, R191, UR7 ;  /* 0x00000007bfb67c20 */ /* 0x000fe20008410000 */
[----:B------:R-:W-:Y:S01]  /*5f30*/  FMUL.FTZ R108, R136, UR7 ;  /* 0x00000007886c7c20 */ /* 0x000fe20008410000 */
[--C-:B------:R-:W-:Y:S01]  /*5f40*/  IMAD.WIDE.U32 R124, R181, 0x10, R128.reuse ;  /* 0x00000010b57c7825 */ /* 0x100fe200078e0080 */
[----:B------:R0:W-:Y:S03]  /*5f50*/  STG.E.128 desc[UR18][R100.64], R104 ;  /* 0x0000006864007986 */ /* 0x0001e6000c101d12 */
[----:B------:R-:W-:Y:S01]  /*5f60*/  FMUL.FTZ R181, R192, UR7 ;  /* 0x00000007c0b57c20 */ /* 0x000fe20008410000 */
[----:B------:R-:W-:Y:S01]  /*5f70*/  F2FP.BF16.F32.PACK_AB R102, R187, R188 ;  /* 0x000000bcbb66723e */ /* 0x000fe200000010ff */
[----:B------:R-:W-:-:S04]  /*5f80*/  IMAD.WIDE.U32 R126, R180, 0x10, R128 ;  /* 0x00000010b47e7825 */ /* 0x000fc800078e0080 */
[----:B------:R-:W-:Y:S01]  /*5f90*/  FMUL.FTZ R180, R187, UR7 ;  /* 0x00000007bbb47c20 */ /* 0x000fe20008410000 */
[----:B------:R-:W-:Y:S01]  /*5fa0*/  F2FP.BF16.F32.PACK_AB R103, R191, R192 ;  /* 0x000000c0bf67723e */ /* 0x000fe200000010ff */
[----:B------:R-:W-:-:S04]  /*5fb0*/  IMAD.WIDE.U32 R122, R179, 0x10, R122 ;  /* 0x00000010b37a7825 */ /* 0x000fc800078e007a */
[----:B------:R-:W-:-:S04]  /*5fc0*/  IMAD.WIDE.U32 R128, R179, 0x10, R128 ;  /* 0x00000010b3807825 */ /* 0x000fc800078e0080 */
[----:B------:R-:W-:Y:S01]  /*5fd0*/  FMUL.FTZ R179, R188, UR7 ;  /* 0x00000007bcb37c20 */ /* 0x000fe20008410000 */
[C---:B0-----:R-:W-:Y:S01]  /*5fe0*/  F2FP.BF16.F32.PACK_AB R101, R201.reuse, R110 ;  /* 0x0000006ec965723e */ /* 0x041fe200000010ff */
[----:B------:R-:W-:Y:S01]  /*5ff0*/  FMUL.FTZ R110, R201, UR7 ;  /* 0x00000007c96e7c20 */ /* 0x000fe20008410000 */
[C---:B------:R-:W-:Y:S01]  /*6000*/  F2FP.BF16.F32.PACK_AB R100, R203.reuse, R136 ;  /* 0x00000088cb64723e */ /* 0x040fe200000010ff */
[----:B------:R-:W-:Y:S01]  /*6010*/  FMUL.FTZ R203, R203, UR7 ;  /* 0x00000007cbcb7c20 */ /* 0x000fe20008410000 */
[----:B------:R-:W-:Y:S01]  /*6020*/  F2FP.BF16.F32.PACK_AB R106, R180, R179 ;  /* 0x000000b3b46a723e */ /* 0x000fe200000010ff */
[----:B------:R-:W-:Y:S01]  /*6030*/  FMUL.FTZ R179, R111, UR7 ;  /* 0x000000076fb37c20 */ /* 0x000fe20008410000 */
[----:B------:R-:W-:Y:S01]  /*6040*/  F2FP.BF16.F32.PACK_AB R107, R182, R181 ;  /* 0x000000b5b66b723e */ /* 0x000fe200000010ff */
[----:B------:R0:W-:Y:S01]  /*6050*/  STG.E.128 desc[UR18][R112.64], R100 ;  /* 0x0000006470007986 */ /* 0x0001e2000c101d12 */
[----:B------:R-:W-:Y:S01]  /*6060*/  F2FP.BF16.F32.PACK_AB R105, R110, R109 ;  /* 0x0000006d6e69723e */ /* 0x000fe200000010ff */
[----:B------:R-:W-:Y:S01]  /*6070*/  FMUL.FTZ R136, R194, UR7 ;  /* 0x00000007c2887c20 */ /* 0x000fe20008410000 */
[----:B------:R-:W-:-:S02]  /*6080*/  F2FP.BF16.F32.PACK_AB R104, R203, R108 ;  /* 0x0000006ccb68723e */ /* 0x000fc400000010ff */
[C---:B------:R-:W-:Y:S01]  /*6090*/  F2FP.BF16.F32.PACK_AB R110, R137.reuse, R194 ;  /* 0x000000c2896e723e */ /* 0x040fe200000010ff */
        /* <DEDUP_REMOVED lines=11> */
[----:B0-----:R-:W-:Y:S01]  /*6150*/  F2FP.BF16.F32.PACK_AB R102, R137, R136 ;  /* 0x000000888966723e */ /* 0x001fe200000010ff */
[----:B------:R-:W-:Y:S01]  /*6160*/  FMUL.FTZ R136, R198, UR7 ;  /* 0x00000007c6887c20 */ /* 0x000fe20008410000 */
[----:B------:R-:W-:Y:S01]  /*6170*/  FMUL.FTZ R113, R139, UR7 ;  /* 0x000000078b717c20 */ /* 0x000fe20008410000 */
[----:B------:R-:W-:Y:S01]  /*6180*/  FMUL.FTZ R112, R119, UR7 ;  /* 0x0000000777707c20 */ /* 0x000fe20008410000 */
[----:B------:R-:W-:Y:S01]  /*6190*/  F2FP.BF16.F32.PACK_AB R101, R133, R132 ;  /* 0x000000848565723e */ /* 0x000fe200000010ff */
[----:B------:R-:W-:Y:S01]  /*61a0*/  FMUL.FTZ R133, R190, UR7 ;  /* 0x00000007be857c20 */ /* 0x000fe20008410000 */
[----:B------:R-:W-:Y:S01]  /*61b0*/  F2FP.BF16.F32.PACK_AB R100, R131, R118 ;  /* 0x000000768364723e */ /* 0x000fe200000010ff */
[----:B------:R-:W-:Y:S01]  /*61c0*/  FMUL.FTZ R118, R189, UR7 ;  /* 0x00000007bd767c20 */ /* 0x000fe20008410000 */
[----:B-1----:R-:W-:Y:S01]  /*61d0*/  FMUL.FTZ R104, R197, UR7 ;  /* 0x00000007c5687c20 */ /* 0x002fe20008410000 */
[C---:B------:R-:W-:Y:S01]  /*61e0*/  F2FP.BF16.F32.PACK_AB R106, R195.reuse, R198 ;  /* 0x000000c6c36a723e */ /* 0x040fe200000010ff */
[----:B------:R-:W-:Y:S01]  /*61f0*/  FMUL.FTZ R195, R195, UR7 ;  /* 0x00000007c3c37c20 */ /* 0x000fe20008410000 */
[C---:B------:R-:W-:Y:S01]  /*6200*/  F2FP.BF16.F32.PACK_AB R105, R138.reuse, R139 ;  /* 0x0000008b8a69723e */ /* 0x040fe200000010ff */
[----:B------:R-:W-:Y:S01]  /*6210*/  FMUL.FTZ R138, R138, UR7 ;  /* 0x000000078a8a7c20 */ /* 0x000fe20008410000 */
[----:B------:R-:W-:Y:S01]  /*6220*/  FMUL.FTZ R117, R130, UR7 ;  /* 0x0000000782757c20 */ /* 0x000fe20008410000 */
[----:B------:R-:W-:Y:S01]  /*6230*/  FMUL.FTZ R116, R135, UR7 ;  /* 0x0000000787747c20 */ /* 0x000fe20008410000 */
[----:B------:R-:W-:Y:S01]  /*6240*/  FMUL.FTZ R131, R134, UR7 ;  /* 0x0000000786837c20 */ /* 0x000fe20008410000 */
[----:B--2---:R-:W-:Y:S01]  /*6250*/  FMUL.FTZ R115, R200, UR7 ;  /* 0x00000007c8737c20 */ /* 0x004fe20008410000 */
[C---:B------:R-:W-:Y:S01]  /*6260*/  F2FP.BF16.F32.PACK_AB R109, R185.reuse, R184 ;  /* 0x000000b8b96d723e */ /* 0x040fe200000010ff */
[----:B------:R-:W-:Y:S01]  /*6270*/  FMUL.FTZ R185, R185, UR7 ;  /* 0x00000007b9b97c20 */ /* 0x000fe20008410000 */
[C---:B------:R-:W-:Y:S01]  /*6280*/  F2FP.BF16.F32.PACK_AB R111, R196.reuse, R193 ;  /* 0x000000c1c46f723e */ /* 0x040fe200000010ff */
[----:B------:R-:W-:Y:S01]  /*6290*/  FMUL.FTZ R196, R196, UR7 ;  /* 0x00000007c4c47c20 */ /* 0x000fe20008410000 */
[----:B------:R-:W-:-:S02]  /*62a0*/  F2FP.BF16.F32.PACK_AB R115, R115, R104 ;  /* 0x000000687373723e */ /* 0x000fc400000010ff */
[----:B------:R-:W-:Y:S01]  /*62b0*/  F2FP.BF16.F32.PACK_AB R104, R130, R119 ;  /* 0x000000778268723e */ /* 0x000fe200000010ff */
[----:B------:R-:W-:Y:S01]  /*62c0*/  FMUL.FTZ R130, R184, UR7 ;  /* 0x00000007b8827c20 */ /* 0x000fe20008410000 */
[----:B------:R-:W-:Y:S01]  /*62d0*/  FMUL.FTZ R119, R193, UR7 ;  /* 0x00000007c1777c20 */ /* 0x000fe20008410000 */
        /* <DEDUP_REMOVED lines=13> */
[----:B------:R-:W-:Y:S02]  /*63b0*/  F2FP.BF16.F32.PACK_AB R117, R185, R130 ;  /* 0x00000082b975723e */ /* 0x000fe400000010ff */
[----:B------:R-:W-:-:S05]  /*63c0*/  F2FP.BF16.F32.PACK_AB R116, R131, R116 ;  /* 0x000000748374723e */ /* 0x000fca00000010ff */
[----:B------:R1:W-:Y:S02]  /*63d0*/  STG.E.128 desc[UR18][R128.64], R116 ;  /* 0x0000007480007986 */ /* 0x0003e4000c101d12 */
.L_x_3864:
[----:B------:R-:W-:Y:S02]  /*63e0*/  UIADD3 UR6, UPT, UPT, UR6, UR28, URZ ;  /* 0x0000001c06067290 */ /* 0x000fe4000fffe0ff */
[----:B------:R-:W-:Y:S02]  /*63f0*/  UPLOP3.LUT UP2, UPT, UPT, UPT, UP2, 0x40, 0x4 ;  /* 0x000000000004789c */ /* 0x000fe40003f4e820 */
[----:B------:R-:W-:-:S09]  /*6400*/  UISETP.GE.AND UP1, UPT, UR6, UR29, UPT ;  /* 0x0000001d0600728c */ /* 0x000fd2000bf26270 */
[----:B------:R-:W-:Y:S05]  /*6410*/  BRA.U !UP1, `(.L_x_3866) ;  /* 0xffffffa109bc7547 */ /* 0x000fea000b83ffff */
        /* <DEDUP_REMOVED lines=20> */
[----:B-----5:R-:W-:Y:S02]  /*6560*/  MOV R88, R21 ;  /* 0x0000001500587202 */ /* 0x020fe40000000f00 */
        /* <DEDUP_REMOVED lines=56> */
[----:B------:R-:W-:-:S07]  /*68f0*/  MOV R15, R9 ;  /* 0x00000009000f7202 */ /* 0x000fce0000000f00 */
.L_x_3859:
[----:B------:R-:W4:Y:S01]  /*6900*/  S2R R6, SR_TID.X ;  /* 0x0000000000067919 */ /* 0x000f220000002100 */
[----:B------:R-:W5:Y:S08]  /*6910*/  LDC R0, c[0x0][0x388] ;  /* 0x0000e200ff007b82 */ /* 0x000f700000000800 */
[----:B------:R-:W1:Y:S08]  /*6920*/  LDC.64 R2, c[0x0][0x440] ;  /* 0x00011000ff027b82 */ /* 0x000e700000000a00 */
[----:B------:R-:W2:Y:S01]  /*6930*/  LDC.64 R4, c[0x0][0x448] ;  /* 0x00011200ff047b82 */ /* 0x000ea20000000a00 */
[----:B-----5:R-:W-:-:S05]  /*6940*/  IMAD R0, R0, UR9, RZ ;  /* 0x0000000900007c24 */ /* 0x020fca000f8e02ff */
[----:B----4-:R-:W-:-:S05]  /*6950*/  LEA.HI R7, R0, R6, RZ, 0x1d ;  /* 0x0000000600077211 */ /* 0x010fca00078fe8ff */
[----:B-1----:R-:W-:-:S04]  /*6960*/  IMAD.WIDE.U32 R2, R7, 0x20, R2 ;  /* 0x0000002007027825 */ /* 0x002fc800078e0002 */
[----:B--2---:R-:W-:Y:S01]  /*6970*/  IMAD.WIDE.U32 R4, R7, 0x20, R4 ;  /* 0x0000002007047825 */ /* 0x004fe200078e0004 */
        /* <DEDUP_REMOVED lines=21> */
.L_x_3867:
        /* <DEDUP_REMOVED lines=11> */
.L_x_19315:


//--------------------- .text._ZN10layer_norm13ln_bwd_kernelINS_13Kernel_traitsIf13__nv_bfloat16S2_S2_fjLj5120ELj1ELj1ELj4ELj16ENS_18Kernel_traits_baseILj5120EfS2_S2_S2_fjLj128EEEEELb0ELb0ELb1ELb0EEEvNS_9BwdParamsE --------------------------
	.section	.text._ZN10layer_norm13ln_bwd_kernelINS_13Kernel_traitsIf13__nv_bfloat16S2_S2_fjLj5120ELj1ELj1ELj4ELj16ENS_18Kernel_traits_baseILj5120EfS2_S2_S2_fjLj128EEEEELb0ELb0ELb1ELb0EEEvNS_9BwdParamsE,"ax",@progbits
	.align	128
        .global         _ZN10layer_norm13ln_bwd_kernelINS_13Kernel_traitsIf13__nv_bfloat16S2_S2_fjLj5120ELj1ELj1ELj4ELj16ENS_18Kernel_traits_baseILj5120EfS2_S2_S2_fjLj128EEEEELb0ELb0ELb1ELb0EEEvNS_9BwdParamsE
        .type           _ZN10layer_norm13ln_bwd_kernelINS_13Kernel_traitsIf13__nv_bfloat16S2_S2_fjLj5120ELj1ELj1ELj4ELj16ENS_18Kernel_traits_baseILj5120EfS2_S2_S2_fjLj128EEEEELb0ELb0ELb1ELb0EEEvNS_9BwdParamsE,@function
        .size           _ZN10layer_norm13ln_bwd_kernelINS_13Kernel_traitsIf13__nv_bfloat16S2_S2_fjLj5120ELj1ELj1ELj4ELj16ENS_18Kernel_traits_baseILj5120EfS2_S2_S2_fjLj128EEEEELb0ELb0ELb1ELb0EEEvNS_9BwdParamsE,(.L_x_19316 - _ZN10layer_norm13ln_bwd_kernelINS_13Kernel_traitsIf13__nv_bfloat16S2_S2_fjLj5120ELj1ELj1ELj4ELj16ENS_18Kernel_traits_baseILj5120EfS2_S2_S2_fjLj128EEEEELb0ELb0ELb1ELb0EEEvNS_9BwdParamsE)
        .other          _ZN10layer_norm13ln_bwd_kernelINS_13Kernel_traitsIf13__nv_bfloat16S2_S2_fjLj5120ELj1ELj1ELj4ELj16ENS_18Kernel_traits_baseILj5120EfS2_S2_S2_fjLj128EEEEELb0ELb0ELb1ELb0EEEvNS_9BwdParamsE,@"STO_CUDA_ENTRY STV_DEFAULT"
_ZN10layer_norm13ln_bwd_kernelINS_13Kernel_traitsIf13__nv_bfloat16S2_S2_fjLj5120ELj1ELj1ELj4ELj16ENS_18Kernel_traits_baseILj5120EfS2_S2_S2_fjLj128EEEEELb0ELb0ELb1ELb0EEEvNS_9BwdParamsE:
.text._ZN10layer_norm13ln_bwd_kernelINS_13Kernel_traitsIf13__nv_bfloat16S2_S2_fjLj5120ELj1ELj1ELj4ELj16ENS_18Kernel_traits_baseILj5120EfS2_S2_S2_fjLj128EEEEELb0ELb0ELb1ELb0EEEvNS_9BwdParamsE:
        /* <DEDUP_REMOVED lines=25> */
[----:B--2---:R-:W5:Y:S01]  /*0190*/  @P4 LDG.E.128 R32, desc[UR10][R4.64] ;  /* 0x0000000a04204981 */ /* 0x004f62000c1e1d00 */
[C---:B----4-:R-:W-:Y:S01]  /*01a0*/  @P0 IMAD.WIDE.U32 R8, R17.reuse, 0x20, R6 ;  /* 0x0000002011080825 */ /* 0x050fe200078e0006 */
[----:B------:R-:W-:Y:S01]  /*01b0*/  @P0 IADD3 R17, PT, PT, R17, 0x80, RZ ;  /* 0x0000008011110810 */ /* 0x000fe20007ffe0ff */
[----:B------:R-:W1:Y:S01]  /*01c0*/  @P3 LDC.64 R14, c[0x0][0x3d0] ;  /* 0x0000f400ff0e3b82 */ /* 0x000e620000000a00 */
[----:B------:R2:W5:Y:S04]  /*01d0*/  @P4 LDG.E.128 R36, desc[UR10][R4.64+0x10] ;  /* 0x0000100a04244981 */ /* 0x000568000c1e1d00 */
[----:B------:R4:W5:Y:S01]  /*01e0*/  @P0 LDG.E.128 R40, desc[UR10][R8.64] ;  /* 0x0000000a08280981 */ /* 0x000962000c1e1d00 */
[C---:B---3--:R-:W-:Y:S01]  /*01f0*/  @P1 IMAD.WIDE.U32 R10, R17.reuse, 0x20, R10 ;  /* 0x00000020110a1825 */ /* 0x048fe200078e000a */
[----:B------:R-:W-:-:S02]  /*0200*/  @P1 IADD3 R17, PT, PT, R17, 0x80, RZ ;  /* 0x0000008011111810 */ /* 0x000fc40007ffe0ff */
[----:B------:R4:W5:Y:S04]  /*0210*/  @P0 LDG.E.128 R44, desc[UR10][R8.64+0x10] ;  /* 0x0000100a082c0981 */ /* 0x000968000c1e1d00 */
[----:B------:R4:W5:Y:S01]  /*0220*/  @P1 LDG.E.128 R48, desc[UR10][R10.64] ;  /* 0x0000000a0a301981 */ /* 0x000962000c1e1d00 */
[C---:B0-----:R-:W-:Y:S01]  /*0230*/  @P2 IMAD.WIDE.U32 R12, R17.reuse, 0x20, R12 ;  /* 0x00000020110c2825 */ /* 0x041fe200078e000c */
[----:B------:R-:W-:Y:S02]  /*0240*/  @P2 IADD3 R17, PT, PT, R17, 0x80, RZ ;  /* 0x0000008011112810 */ /* 0x000fe40007ffe0ff */
[----:B------:R4:W5:Y:S04]  /*0250*/  @P1 LDG.E.128 R52, desc[UR10][R10.64+0x10] ;  /* 0x0000100a0a341981 */ /* 0x000968000c1e1d00 */
[----:B------:R4:W5:Y:S04]  /*0260*/  @P2 LDG.E.128 R56, desc[UR10][R12.64] ;  /* 0x0000000a0c382981 */ /* 0x000968000c1e1d00 */
[----:B------:R4:W5:Y:S01]  /*0270*/  @P2 LDG.E.128 R60, desc[UR10][R12.64+0x10] ;  /* 0x0000100a0c3c2981 */ /* 0x000962000c1e1d00 */
[----:B-1----:R-:W-:Y:S01]  /*0280*/  @P3 IMAD.WIDE.U32 R6, R17, 0x20, R14 ;  /* 0x0000002011063825 */ /* 0x002fe200078e000e */
[----:B--2---:R-:W-:-:S04]  /*0290*/  MOV R5, UR4 ;  /* 0x0000000400057c02 */ /* 0x004fc80008000f00 */
[----:B------:R4:W5:Y:S04]  /*02a0*/  @P3 LDG.E.128 R64, desc[UR10][R6.64] ;  /* 0x0000000a06403981 */ /* 0x000968000c1e1d00 */
[----:B------:R4:W5:Y:S01]  /*02b0*/  @P3 LDG.E.128 R68, desc[UR10][R6.64+0x10] ;  /* 0x0000100a06443981 */ /* 0x000962000c1e1d00 */
[----:B------:R-:W-:Y:S02]  /*02c0*/  ISETP.GE.AND P3, PT, R5, UR5, PT ;  /* 0x0000000505007c0c */ /* 0x000fe4000bf66270 */
        /* <DEDUP_REMOVED lines=40> */
[----:B----4-:R-:W-:Y:S06]  /*0550*/  @P3 BRA `(.L_x_3868) ;  /* 0x0000008800843947 */ /* 0x010fec0003800000 */
        /* <DEDUP_REMOVED lines=46> */
.L_x_3947:
[----:B------:R-:W0:Y:S08]  /*0840*/  LDC.64 R178, c[0x0][0x3f8] ;  /* 0x0000fe00ffb27b82 */ /* 0x000e300000000a00 */
[----:B------:R-:W1:Y:S08]  /*0850*/  LDC.64 R244, c[0x0][0x3f0] ;  /* 0x0000fc00fff47b82 */ /* 0x000e700000000a00 */
[----:B------:R-:W2:Y:S01]  /*0860*/  LDC.64 R176, c[0x0][0x3c8] ;  /* 0x0000f200ffb07b82 */ /* 0x000ea20000000a00 */
[----:B0-----:R-:W-:-:S05]  /*0870*/  IMAD.WIDE R178, R5, 0x4, R178 ;  /* 0x0000000405b27825 */ /* 0x001fca00078e02b2 */
[----:B------:R-:W3:Y:S01]  /*0880*/  LDG.E R4, desc[UR10][R178.64] ;  /* 0x0000000ab2047981 */ /* 0x000ee2000c1e1900 */
[----:B-1----:R-:W-:-:S06]  /*0890*/  IMAD.WIDE R244, R5, 0x4, R244 ;  /* 0x0000000405f47825 */ /* 0x002fcc00078e02f4 */
[----:B-----5:R0:W5:Y:S01]  /*08a0*/  LDG.E R244, desc[UR10][R244.64] ;  /* 0x0000000af4f47981 */ /* 0x020162000c1e1900 */
        /* <DEDUP_REMOVED lines=22> */
[----:B------:R-:W-:Y:S02]  /*0a10*/  ISETP.GE.U32.AND P2, PT, R3, 0x180, PT ;  /* 0x000001800300780c */ /* 0x000fe40003f46070 */
        /* <DEDUP_REMOVED lines=20> */
[----:B------:R-:W-:Y:S02]  /*0b60*/  IADD3 R246, PT, PT, R246, 0x80, RZ ;  /* 0x00000080f6f67810 */ /* 0x000fe40007ffe0ff */
[C---:B--2---:R-:W-:Y:S02]  /*0b70*/  PRMT R226, R176.reuse, 0x7632, R226 ;  /* 0x00007632b0e27816 */ /* 0x044fe400000000e2 */
[----:B------:R-:W-:Y:S02]  /*0b80*/  SHF.L.U32 R228, R176, 0x10, RZ ;  /* 0x00000010b0e47819 */ /* 0x000fe400000006ff */
[C---:B------:R-:W-:Y:S02]  /*0b90*/  PRMT R232, R177.reuse, 0x7632, R232 ;  /* 0x00007632b1e87816 */ /* 0x040fe400000000e8 */
[----:B------:R-:W-:Y:S01]  /*0ba0*/  SHF.L.U32 R236, R177, 0x10, RZ ;  /* 0x00000010b1ec7819 */ /* 0x000fe200000006ff */
[----:B------:R-:W-:Y:S01]  /*0bb0*/  FADD.FTZ R243, -R245, R228 ;  /* 0x000000e4f5f37221 */ /* 0x000fe20000010100 */
[----:B------:R-:W-:-:S02]  /*0bc0*/  PRMT R177, R178, 0x7632, R177 ;  /* 0x00007632b2b17816 */ /* 0x000fc400000000b1 */
[----:B------:R-:W-:Y:S01]  /*0bd0*/  SHF.L.U32 R176, R226, 0x10, RZ ;  /* 0x00000010e2b07819 */ /* 0x000fe200000006ff */
[C---:B------:R-:W-:Y:S01]  /*0be0*/  FADD.FTZ R239, -R245.reuse, R236 ;  /* 0x000000ecf5ef7221 */ /* 0x040fe20000010100 */
[----:B------:R-:W-:Y:S01]  /*0bf0*/  SHF.L.U32 R240, R178, 0x10, RZ ;  /* 0x00000010b2f07819 */ /* 0x000fe200000006ff */
[----:B-----5:R-:W-:Y:S01]  /*0c00*/  FMUL.FTZ R243, R6, R243 ;  /* 0x000000f306f37220 */ /* 0x020fe20000410000 */
[----:B---3--:R-:W-:Y:S01]  /*0c10*/  PRMT R238, R180, 0x7632, R238 ;  /* 0x00007632b4ee7816 */ /* 0x008fe200000000ee */
[----:B------:R-:W-:Y:S01]  /*0c20*/  FMUL.FTZ R239, R6, R239 ;  /* 0x000000ef06ef7220 */ /* 0x000fe20000410000 */
[----:B------:R-:W-:Y:S01]  /*0c30*/  SHF.L.U32 R241, R180, 0x10, RZ ;  /* 0x00000010b4f17819 */ /* 0x000fe200000006ff */
[----:B------:R-:W-:Y:S01]  /*0c40*/  FADD.FTZ R235, -R245, R240 ;  /* 0x000000f0f5eb7221 */ /* 0x000fe20000010100 */
[----:B------:R-:W-:Y:S02]  /*0c50*/  SHF.L.U32 R178, R232, 0x10, RZ ;  /* 0x00000010e8b27819 */ /* 0x000fe400000006ff */
[----:B------:R-:W-:Y:S01]  /*0c60*/  SHF.L.U32 R180, R177, 0x10, RZ ;  /* 0x00000010b1b47819 */ /* 0x000fe200000006ff */
[----:B------:R-:W-:Y:S01]  /*0c70*/  FADD.FTZ R177, -R245, R176 ;  /* 0x000000b0f5b17221 */ /* 0x000fe20000010100 */
[----:B------:R-:W-:Y:S01]  /*0c80*/  SHF.L.U32 R248, R179, 0x10, RZ ;  /* 0x00000010b3f87819 */ /* 0x000fe200000006ff */
[----:B------:R-:W-:Y:S01]  /*0c90*/  FADD.FTZ R120, R120, R241 ;  /* 0x000000f178787221 */ /* 0x000fe20000010000 */
[----:B------:R-:W-:Y:S01]  /*0ca0*/  PRMT R234, R181, 0x7632, R234 ;  /* 0x00007632b5ea7816 */ /* 0x000fe200000000ea */
[----:B------:R-:W-:Y:S01]  /*0cb0*/  FFMA.FTZ R72, R243, R241, R72 ;  /* 0x000000f1f3487223 */ /* 0x000fe20000010048 */
[----:B------:R-:W-:Y:S01]  /*0cc0*/  PRMT R237, R179, 0x7632, R237 ;  /* 0x00007632b3ed7816 */ /* 0x000fe200000000ed */
[----:B------:R-:W-:Y:S01]  /*0cd0*/  FADD.FTZ R179, -R245, R178 ;  /* 0x000000b2f5b37221 */ /* 0x000fe20000010100 */
[----:B------:R-:W-:Y:S01]  /*0ce0*/  SHF.L.U32 R181, R181, 0x10, RZ ;  /* 0x00000010b5b57819 */ /* 0x000fe200000006ff */
[----:B------:R-:W-:Y:S01]  /*0cf0*/  FMUL.FTZ R240, R6, R177 ;  /* 0x000000b106f07220 */ /* 0x000fe20000410000 */
[----:B------:R-:W-:Y:S01]  /*0d00*/  SHF.L.U32 R238, R238, 0x10, RZ ;  /* 0x00000010eeee7819 */ /* 0x000fe200000006ff */
[----:B------:R-:W-:Y:S01]  /*0d10*/  FMUL.FTZ R241, R32, R241 ;  /* 0x000000f120f17220 */ /* 0x000fe20000410000 */
[C---:B0-----:R-:W-:Y:S01]  /*0d20*/  PRMT R230, R182.reuse, 0x7632, R230 ;  /* 0x00007632b6e67816 */ /* 0x041fe200000000e6 */
[----:B------:R-:W-:Y:S01]  /*0d30*/  FADD.FTZ R231, -R245, R248 ;  /* 0x000000f8f5e77221 */ /* 0x000fe20000010100 */
[----:B------:R-:W-:Y:S01]  /*0d40*/  SHF.L.U32 R233, R182, 0x10, RZ ;  /* 0x00000010b6e97819 */ /* 0x000fe200000006ff */
[----:B------:R-:W-:Y:S01]  /*0d50*/  FADD.FTZ R122, R122, R181 ;  /* 0x000000b57a7a7221 */ /* 0x000fe20000010000 */
[----:B------:R-:W-:Y:S01]  /*0d60*/  SHF.L.U32 R182, R237, 0x10, RZ ;  /* 0x00000010edb67819 */ /* 0x000fe200000006ff */
[-C--:B------:R-:W-:Y:S01]  /*0d70*/  FFMA.FTZ R74, R239, R181.reuse, R74 ;  /* 0x000000b5ef4a7223 */ /* 0x080fe2000001004a */
[----:B------:R-:W-:Y:S01]  /*0d80*/  FMUL.FTZ R237, R34, R181 ;  /* 0x000000b522ed7220 */ /* 0x000fe20000410000 */
[----:B------:R-:W-:Y:S01]  /*0d90*/  FADD.FTZ R121, R121, R238 ;  /* 0x000000ee79797221 */ /* 0x000fe20000010000 */
[-C--:B------:R-:W-:Y:S01]  /*0da0*/  FFMA.FTZ R73, R240, R238.reuse, R73 ;  /* 0x000000eef0497223 */ /* 0x080fe20000010049 */
[C---:B------:R-:W-:Y:S01]  /*0db0*/  FMUL.FTZ R236, R6.reuse, R179 ;  /* 0x000000b306ec7220 */ /* 0x040fe20000410000 */
[----:B------:R-:W-:Y:S01]  /*0dc0*/  PRMT R224, R183, 0x7632, R224 ;  /* 0x00007632b7e07816 */ /* 0x000fe200000000e0 */
[----:B------:R-:W-:Y:S01]  /*0dd0*/  FMUL.FTZ R238, R33, R238 ;  /* 0x000000ee21ee7220 */ /* 0x000fe20000410000 */
[----:B------:R-:W-:Y:S01]  /*0de0*/  FADD.FTZ R179, RZ, R241 ;  /* 0x000000f1ffb37221 */ /* 0x000fe20000010000 */
[----:B------:R-:W-:Y:S01]  /*0df0*/  FFMA.FTZ R181, R243, R241, RZ ;  /* 0x000000f1f3b57223 */ /* 0x000fe200000100ff */
[----:B------:R-:W-:Y:S01]  /*0e00*/  SHF.L.U32 R183, R183, 0x10, RZ ;  /* 0x00000010b7b77819 */ /* 0x000fe200000006ff */
[----:B------:R-:W-:Y:S01]  /*0e10*/  FMUL.FTZ R231, R6, R231 ;  /* 0x000000e706e77220 */ /* 0x000fe20000410000 */
[----:B------:R-:W-:Y:S01]  /*0e20*/  SHF.L.U32 R234, R234, 0x10, RZ ;  /* 0x00000010eaea7819 */ /* 0x000fe200000006ff */
[----:B------:R-:W-:Y:S01]  /*0e30*/  FADD.FTZ R176, R179, R238 ;  /* 0x000000eeb3b07221 */ /* 0x000fe20000010000 */
[----:B------:R-:W-:Y:S01]  /*0e40*/  FFMA.FTZ R178, R240, R238, R181 ;  /* 0x000000eef0b27223 */ /* 0x000fe200000100b5 */
[----:B------:R-:W-:Y:S01]  /*0e50*/  FADD.FTZ R126, R126, R183 ;  /* 0x000000b77e7e7221 */ /* 0x000fe20000010000 */
[-C--:B------:R-:W-:Y:S01]  /*0e60*/  FFMA.FTZ R78, R231, R183.reuse, R78 ;  /* 0x000000b7e74e7223 */ /* 0x080fe2000001004e */
[----:B------:R-:W-:Y:S01]  /*0e70*/  FMUL.FTZ R228, R38, R183 ;  /* 0x000000b726e47220 */ /* 0x000fe20000410000 */
[----:B------:R-:W-:Y:S01]  /*0e80*/  FMUL.FTZ R235, R6, R235 ;  /* 0x000000eb06eb7220 */ /* 0x000fe20000410000 */
[----:B------:R-:W-:Y:S01]  /*0e90*/  FADD.FTZ R183, -R245, R180 ;  /* 0x000000b4f5b77221 */ /* 0x000fe20000010100 */
[----:B------:R-:W-:Y:S01]  /*0ea0*/  FADD.FTZ R123, R123, R234 ;  /* 0x000000ea7b7b7221 */ /* 0x000fe20000010000 */
[-C--:B------:R-:W-:Y:S01]  /*0eb0*/  FFMA.FTZ R75, R236, R234.reuse, R75 ;  /* 0x000000eaec4b7223 */ /* 0x080fe2000001004b */
[----:B------:R-:W-:Y:S01]  /*0ec0*/  FMUL.FTZ R234, R35, R234 ;  /* 0x000000ea23ea7220 */ /* 0x000fe20000410000 */
[----:B------:R-:W-:Y:S01]  /*0ed0*/  FADD.FTZ R179, R176, R237 ;  /* 0x000000edb0b37221 */ /* 0x000fe20000010000 */
[----:B------:R-:W-:Y:S01]  /*0ee0*/  FFMA.FTZ R181, R239, R237, R178 ;  /* 0x000000edefb57223 */ /* 0x000fe200000100b2 */
[----:B------:R-:W-:Y:S01]  /*0ef0*/  SHF.L.U32 R230, R230, 0x10, RZ ;  /* 0x00000010e6e67819 */ /* 0x000fe200000006ff */
[----:B------:R-:W-:Y:S01]  /*0f00*/  FADD.FTZ R124, R124, R233 ;  /* 0x000000e97c7c7221 */ /* 0x000fe20000010000 */
[----:B------:R-:W-:Y:S01]  /*0f10*/  FFMA.FTZ R76, R235, R233, R76 ;  /* 0x000000e9eb4c7223 */ /* 0x000fe2000001004c */
[----:B------:R-:W-:Y:S01]  /*0f20*/  FMUL.FTZ R232, R6, R183 ;  /* 0x000000b706e87220 */ /* 0x000fe20000410000 */
[----:B------:R-:W-:Y:S01]  /*0f30*/  FMUL.FTZ R233, R36, R233 ;  /* 0x000000e924e97220 */ /* 0x000fe20000410000 */
[----:B------:R-:W-:Y:S01]  /*0f40*/  FADD.FTZ R176, R179, R234 ;  /* 0x000000eab3b07221 */ /* 0x000fe20000010000 */
[----:B------:R-:W-:Y:S01]  /*0f50*/  FFMA.FTZ R178, R236, R234, R181 ;  /* 0x000000eaecb27223 */ /* 0x000fe200000100b5 */
[----:B------:R-:W-:Y:S01]  /*0f60*/  FADD.FTZ R177, -R245, R182 ;  /* 0x000000b6f5b17221 */ /* 0x000fe20000010100 */
[----:B------:R-:W-:Y:S01]  /*0f70*/  FADD.FTZ R125, R125, R230 ;  /* 0x000000e67d7d7221 */ /* 0x000fe20000010000 */
[-C--:B------:R-:W-:Y:S01]  /*0f80*/  FFMA.FTZ R77, R232, R230.reuse, R77 ;  /* 0x000000e6e84d7223 */ /* 0x080fe2000001004d */
[----:B------:R-:W-:Y:S01]  /*0f90*/  FMUL.FTZ R230, R37, R230 ;  /* 0x000000e625e67220 */ /* 0x000fe20000410000 */
[----:B------:R-:W-:Y:S01]  /*0fa0*/  FADD.FTZ R179, R176, R233 ;  /* 0x000000e9b0b37221 */ /* 0x000fe20000010000 */
[----:B------:R-:W-:Y:S01]  /*0fb0*/  FFMA.FTZ R181, R235, R233, R178 ;  /* 0x000000e9ebb57223 */ /* 0x000fe200000100b2 */
[----:B------:R-:W-:Y:S01]  /*0fc0*/  SHF.L.U32 R224, R224, 0x10, RZ ;  /* 0x00000010e0e07819 */ /* 0x000fe200000006ff */
[----:B------:R-:W-:Y:S01]  /*0fd0*/  FMUL.FTZ R226, R6, R177 ;  /* 0x000000b106e27220 */ /* 0x000fe20000410000 */
[----:B------:R-:W-:Y:S01]  /*0fe0*/  FADD.FTZ R179, R179, R230 ;  /* 0x000000e6b3b37221 */ /* 0x000fe20000010000 */
[----:B------:R-:W-:-:S02]  /*0ff0*/  FFMA.FTZ R176, R232, R230, R181 ;  /* 0x000000e6e8b07223 */ /* 0x000fc400000100b5 */
[----:B------:R-:W-:Y:S01]  /*1000*/  FADD.FTZ R127, R127, R224 ;  /* 0x000000e07f7f7221 */ /* 0x000fe20000010000 */
[-C--:B------:R-:W-:Y:S01]  /*1010*/  FFMA.FTZ R79, R226, R224.reuse, R79 ;  /* 0x000000e0e24f7223 */ /* 0x080fe2000001004f */
[----:B------:R-:W-:Y:S01]  /*1020*/  FMUL.FTZ R224, R39, R224 ;  /* 0x000000e027e07220 */ /* 0x000fe20000410000 */
[----:B------:R-:W-:Y:S01]  /*1030*/  FADD.FTZ R179, R179, R228 ;  /* 0x000000e4b3b37221 */ /* 0x000fe20000010000 */
[----:B------:R-:W-:-:S03]  /*1040*/  FFMA.FTZ R177, R231, R228, R176 ;  /* 0x000000e4e7b17223 */ /* 0x000fc600000100b0 */
[----:B------:R-:W-:Y:S01]  /*1050*/  FADD.FTZ R249, R179, R224 ;  /* 0x000000e0b3f97221 */ /* 0x000fe20000010000 */
[----:B------:R-:W-:-:S07]  /*1060*/  FFMA.FTZ R248, R226, R224, R177 ;  /* 0x000000e0e2f87223 */ /* 0x000fce00000100b1 */
.L_x_3872:
[----:B----4-:R-:W-:Y:S05]  /*1070*/  BSYNC.RECONVERGENT B1 ;  /* 0x0000000000017941 */ /* 0x010fea0003800200 */
.L_x_3871:
        /* <DEDUP_REMOVED lines=15> */
[----:B--2---:R-:W-:Y:S02]  /*1170*/  PRMT R191, R177, 0x7632, R191 ;  /* 0x00007632b1bf7816 */ /* 0x004fe400000000bf */
[----:B------:R-:W-:Y:S02]  /*1180*/  SHF.L.U32 R218, R178, 0x10, RZ ;  /* 0x00000010b2da7819 */ /* 0x000fe400000006ff */
[C---:B------:R-:W-:Y:S02]  /*1190*/  PRMT R184, R176.reuse, 0x7632, R184 ;  /* 0x00007632b0b87816 */ /* 0x040fe400000000b8 */
[----:B------:R-:W-:-:S02]  /*11a0*/  SHF.L.U32 R188, R176, 0x10, RZ ;  /* 0x00000010b0bc7819 */ /* 0x000fc400000006ff */
[----:B------:R-:W-:Y:S02]  /*11b0*/  SHF.L.U32 R216, R177, 0x10, RZ ;  /* 0x00000010b1d87819 */ /* 0x000fe400000006ff */
[C---:B---3--:R-:W-:Y:S01]  /*11c0*/  PRMT R176, R182.reuse, 0x7632, R176 ;  /* 0x00007632b6b07816 */ /* 0x048fe200000000b0 */
[C---:B------:R-:W-:Y:S01]  /*11d0*/  FADD.FTZ R197, -R245.reuse, R188 ;  /* 0x000000bcf5c57221 */ /* 0x040fe20000010100 */
[----:B------:R-:W-:Y:S01]  /*11e0*/  SHF.L.U32 R177, R182, 0x10, RZ ;  /* 0x00000010b6b17819 */ /* 0x000fe200000006ff */
[----:B------:R-:W-:Y:S01]  /*11f0*/  FADD.FTZ R195, -R245, R216 ;  /* 0x000000d8f5c37221 */ /* 0x000fe20000010100 */
[----:B------:R-:W-:Y:S01]  /*1200*/  PRMT R193, R178, 0x7632, R193 ;  /* 0x00007632b2c17816 */ /* 0x000fe200000000c1 */
[----:B-----5:R-:W-:Y:S01]  /*1210*/  FMUL.FTZ R197, R6, R197 ;  /* 0x000000c506c57220 */ /* 0x020fe20000410000 */
[----:B------:R-:W-:Y:S01]  /*1220*/  SHF.L.U32 R182, R191, 0x10, RZ ;  /* 0x00000010bfb67819 */ /* 0x000fe200000006ff */
[----:B------:R-:W-:Y:S01]  /*1230*/  FADD.FTZ R191, -R245, R218 ;  /* 0x000000daf5bf7221 */ /* 0x000fe20000010100 */
[C---:B------:R-:W-:Y:S01]  /*1240*/  PRMT R250, R179.reuse, 0x7632, R250 ;  /* 0x00007632b3fa7816 */ /* 0x040fe200000000fa */
[----:B------:R-:W-:Y:S01]  /*1250*/  FADD.FTZ R88, R88, R177 ;  /* 0x000000b158587221 */ /* 0x000fe20000010000 */
[----:B------:R-:W-:Y:S01]  /*1260*/  SHF.L.U32 R220, R179, 0x10, RZ ;  /* 0x00000010b3dc7819 */ /* 0x000fe200000006ff */
[----:B------:R-:W-:Y:S01]  /*1270*/  FMUL.FTZ R218, R44, R177 ;  /* 0x000000b12cda7220 */ /* 0x000fe20000410000 */
[----:B------:R-:W-:Y:S01]  /*1280*/  PRMT R186, R180, 0x7632, R186 ;  /* 0x00007632b4ba7816 */ /* 0x000fe200000000ba */
[----:B------:R-:W-:Y:S01]  /*1290*/  FMUL.FTZ R195, R6, R195 ;  /* 0x000000c306c37220 */ /* 0x000fe20000410000 */
[----:B------:R-:W-:Y:S01]  /*12a0*/  SHF.L.U32 R179, R180, 0x10, RZ ;  /* 0x00000010b4b37819 */ /* 0x000fe200000006ff */
[----:B0-----:R-:W-:Y:S01]  /*12b0*/  FADD.FTZ R223, -R245, R220 ;  /* 0x000000dcf5df7221 */ /* 0x001fe20000010100 */
[----:B------:R-:W-:-:S02]  /*12c0*/  SHF.L.U32 R180, R184, 0x10, RZ ;  /* 0x00000010b8b47819 */ /* 0x000fc400000006ff */
[----:B------:R-:W-:Y:S01]  /*12d0*/  SHF.L.U32 R184, R193, 0x10, RZ ;  /* 0x00000010c1b87819 */ /* 0x000fe200000006ff */
[----:B------:R-:W-:Y:S01]  /*12e0*/  FMUL.FTZ R193, R6, R191 ;  /* 0x000000bf06c17220 */ /* 0x000fe20000410000 */
[C---:B------:R-:W-:Y:S01]  /*12f0*/  PRMT R26, R181.reuse, 0x7632, R26 ;  /* 0x00007632b51a7816 */ /* 0x040fe2000000001a */
[----:B------:R-:W-:Y:S01]  /*1300*/  FMUL.FTZ R222, R40, R179 ;  /* 0x000000b328de7220 */ /* 0x000fe20000410000 */
[----:B------:R-:W-:Y:S01]  /*1310*/  SHF.L.U32 R181, R181, 0x10, RZ ;  /* 0x00000010b5b57819 */ /* 0x000fe200000006ff */
[----:B------:R-:W-:Y:S01]  /*1320*/  FFMA.FTZ R132, R193, R177, R132 ;  /* 0x000000b1c1847223 */ /* 0x000fe20000010084 */
[----:B------:R-:W-:Y:S01]  /*1330*/  FADD.FTZ R177, -R245, R180 ;  /* 0x000000b4f5b17221 */ /* 0x000fe20000010100 */
[----:B------:R-:W-:Y:S01]  /*1340*/  SHF.L.U32 R186, R186, 0x10, RZ ;  /* 0x00000010baba7819 */ /* 0x000fe200000006ff */
[----:B------:R-:W-:Y:S01]  /*1350*/  FADD.FTZ R84, R84, R179 ;  /* 0x000000b354547221 */ /* 0x000fe20000010000 */
[----:B------:R-:W-:Y:S01]  /*1360*/  FADD.FTZ R86, R86, R181 ;  /* 0x000000b556567221 */ /* 0x000fe20000010000 */
[-C--:B------:R-:W-:Y:S01]  /*1370*/  FFMA.FTZ R130, R195, R181.reuse, R130 ;  /* 0x000000b5c3827223 */ /* 0x080fe20000010082 */
[----:B------:R-:W-:Y:S01]  /*1380*/  FMUL.FTZ R220, R42, R181 ;  /* 0x000000b52adc7220 */ /* 0x000fe20000410000 */
[----:B------:R-:W-:Y:S01]  /*1390*/  FMUL.FTZ R188, R6, R177 ;  /* 0x000000b106bc7220 */ /* 0x000fe20000410000 */
[----:B------:R-:W-:Y:S01]  /*13a0*/  FADD.FTZ R181, -R245, R182 ;  /* 0x000000b6f5b57221 */ /* 0x000fe20000010100 */
[----:B------:R-:W-:Y:S01]  /*13b0*/  PRMT R178, R183, 0x7632, R178 ;  /* 0x00007632b7b27816 */ /* 0x000fe200000000b2 */
[----:B------:R-:W-:Y:S01]  /*13c0*/  FFMA.FTZ R128, R197, R179, R128 ;  /* 0x000000b3c5807223 */ /* 0x000fe20000010080 */
[----:B------:R-:W-:Y:S01]  /*13d0*/  FADD.FTZ R180, R249, R222 ;  /* 0x000000def9b47221 */ /* 0x000fe20000010000 */
[----:B------:R-:W-:Y:S01]  /*13e0*/  FMUL.FTZ R229, R41, R186 ;  /* 0x000000ba29e57220 */ /* 0x000fe20000410000 */
[----:B------:R-:W-:Y:S01]  /*13f0*/  SHF.L.U32 R183, R183, 0x10, RZ ;  /* 0x00000010b7b77819 */ /* 0x000fe200000006ff */
[----:B------:R-:W-:Y:S01]  /*1400*/  FFMA.FTZ R179, R197, R222, R248 ;  /* 0x000000dec5b37223 */ /* 0x000fe200000100f8 */
[----:B------:R-:W-:Y:S01]  /*1410*/  SHF.L.U32 R26, R26, 0x10, RZ ;  /* 0x000000101a1a7819 */ /* 0x000fe200000006ff */
[----:B------:R-:W-:Y:S01]  /*1420*/  FMUL.FTZ R191, R6, R223 ;  /* 0x000000df06bf7220 */ /* 0x000fe20000410000 */
[----:B------:R-:W-:Y:S01]  /*1430*/  FADD.FTZ R85, R85, R186 ;  /* 0x000000ba55557221 */ /* 0x000fe20000010000 */
[----:B------:R-:W-:Y:S01]  /*1440*/  FFMA.FTZ R129, R188, R186, R129 ;  /* 0x000000babc817223 */ /* 0x000fe20000010081 */
[----:B------:R-:W-:Y:S01]  /*1450*/  FMUL.FTZ R186, R6, R181 ;  /* 0x000000b506ba7220 */ /* 0x000fe20000410000 */
[----:B------:R-:W-:Y:S01]  /*1460*/  FADD.FTZ R181, R180, R229 ;  /* 0x000000e5b4b57221 */ /* 0x000fe20000010000 */
[----:B------:R-:W-:Y:S01]  /*1470*/  FFMA.FTZ R180, R188, R229, R179 ;  /* 0x000000e5bcb47223 */ /* 0x000fe200000100b3 */
[----:B------:R-:W-:Y:S01]  /*1480*/  FADD.FTZ R90, R90, R183 ;  /* 0x000000b75a5a7221 */ /* 0x000fe20000010000 */
[-C--:B------:R-:W-:Y:S01]  /*1490*/  FFMA.FTZ R134, R191, R183.reuse, R134 ;  /* 0x000000b7bf867223 */ /* 0x080fe20000010086 */
        /* <DEDUP_REMOVED lines=11> */
[----:B------:R-:W-:Y:S01]  /*1550*/  FFMA.FTZ R26, R186, R227, R179 ;  /* 0x000000e3ba1a7223 */ /* 0x000fe200000100b3 */
[----:B------:R-:W-:Y:S01]  /*1560*/  FADD.FTZ R177, -R245, R250 ;  /* 0x000000faf5b17221 */ /* 0x000fe20000010100 */
[----:B------:R-:W-:Y:S01]  /*1570*/  SHF.L.U32 R178, R178, 0x10, RZ ;  /* 0x00000010b2b27819 */ /* 0x000fe200000006ff */
[----:B------:R-:W-:Y:S01]  /*1580*/  FADD.FTZ R89, R89, R176 ;  /* 0x000000b059597221 */ /* 0x000fe20000010000 */
[-C--:B------:R-:W-:Y:S01]  /*1590*/  FFMA.FTZ R133, R184, R176.reuse, R133 ;  /* 0x000000b0b8857223 */ /* 0x080fe20000010085 */
[----:B------:R-:W-:Y:S01]  /*15a0*/  FMUL.FTZ R225, R45, R176 ;  /* 0x000000b02de17220 */ /* 0x000fe20000410000 */
[----:B------:R-:W-:Y:S01]  /*15b0*/  FADD.FTZ R176, R181, R218 ;  /* 0x000000dab5b07221 */ /* 0x000fe20000010000 */
[----:B------:R-:W-:Y:S01]  /*15c0*/  FFMA.FTZ R179, R193, R218, R26 ;  /* 0x000000dac1b37223 */ /* 0x000fe2000001001a */
[----:B------:R-:W-:Y:S01]  /*15d0*/  FMUL.FTZ R26, R6, R177 ;  /* 0x000000b1061a7220 */ /* 0x000fe20000410000 */
[----:B------:R-:W-:Y:S01]  /*15e0*/  FADD.FTZ R91, R91, R178 ;  /* 0x000000b25b5b7221 */ /* 0x000fe20000010000 */
[----:B------:R-:W-:Y:S01]  /*15f0*/  FADD.FTZ R177, R176, R225 ;  /* 0x000000e1b0b17221 */ /* 0x000fe20000010000 */
[----:B------:R-:W-:Y:S01]  /*1600*/  FFMA.FTZ R176, R184, R225, R179 ;  /* 0x000000e1b8b07223 */ /* 0x000fe200000100b3 */
[-C--:B------:R-:W-:Y:S01]  /*1610*/  FFMA.FTZ R135, R26, R178.reuse, R135 ;  /* 0x000000b21a877223 */ /* 0x080fe20000010087 */
[----:B------:R-:W-:Y:S01]  /*1620*/  FMUL.FTZ R223, R47, R178 ;  /* 0x000000b22fdf7220 */ /* 0x000fe20000410000 */
[----:B------:R-:W-:Y:S01]  /*1630*/  FADD.FTZ R178, R177, R216 ;  /* 0x000000d8b1b27221 */ /* 0x000fe20000010000 */
[----:B------:R-:W-:-:S03]  /*1640*/  FFMA.FTZ R177, R191, R216, R176 ;  /* 0x000000d8bfb17223 */ /* 0x000fc600000100b0 */
[----:B------:R-:W-:Y:S01]  /*1650*/  FADD.FTZ R249, R178, R223 ;  /* 0x000000dfb2f97221 */ /* 0x000fe20000010000 */
[----:B------:R-:W-:-:S07]  /*1660*/  FFMA.FTZ R248, R26, R223, R177 ;  /* 0x000000df1af87223 */ /* 0x000fce00000100b1 */
.L_x_3874:
[----:B------:R-:W-:Y:S05]  /*1670*/  BSYNC.RECONVERGENT B1 ;  /* 0x0000000000017941 */ /* 0x000fea0003800200 */
.L_x_3873:
        /* <DEDUP_REMOVED lines=15> */
[----:B--2---:R-:W-:Y:S02]  /*1770*/  SHF.L.U32 R214, R178, 0x10, RZ ;  /* 0x00000010b2d67819 */ /* 0x004fe400000006ff */
[C---:B------:R-:W-:Y:S02]  /*1780*/  SHF.L.U32 R16, R176.reuse, 0x10, RZ ;  /* 0x00000010b0107819 */ /* 0x040fe400000006ff */
[----:B------:R-:W-:Y:S01]  /*1790*/  SHF.L.U32 R210, R177, 0x10, RZ ;  /* 0x00000010b1d27819 */ /* 0x000fe200000006ff */
[----:B------:R-:W-:Y:S01]  /*17a0*/  FADD.FTZ R215, -R245, R214 ;  /* 0x000000d6f5d77221 */ /* 0x000fe20000010100 */
[----:B------:R-:W-:Y:S01]  /*17b0*/  PRMT R21, R179, 0x7632, R21 ;  /* 0x00007632b3157816 */ /* 0x000fe20000000015 */
[----:B------:R-:W-:Y:S01]  /*17c0*/  FADD.FTZ R25, -R245, R16 ;  /* 0x00000010f5197221 */ /* 0x000fe20000010100 */
[----:B------:R-:W-:Y:S01]  /*17d0*/  SHF.L.U32 R250, R179, 0x10, RZ ;  /* 0x00000010b3fa7819 */ /* 0x000fe200000006ff */
[C---:B------:R-:W-:Y:S01]  /*17e0*/  FADD.FTZ R179, -R245.reuse, R210 ;  /* 0x000000d2f5b37221 */ /* 0x040fe20000010100 */
[----:B------:R-:W-:Y:S01]  /*17f0*/  PRMT R14, R176, 0x7632, R14 ;  /* 0x00007632b00e7816 */ /* 0x000fe2000000000e */
[----:B-----5:R-:W-:Y:S01]  /*1800*/  FMUL.FTZ R25, R6, R25 ;  /* 0x0000001906197220 */ /* 0x020fe20000410000 */
[C---:B---3--:R-:W-:Y:S01]  /*1810*/  PRMT R176, R182.reuse, 0x7632, R176 ;  /* 0x00007632b6b07816 */ /* 0x048fe200000000b0 */
[----:B------:R-:W-:Y:S01]  /*1820*/  FADD.FTZ R217, -R245, R250 ;  /* 0x000000faf5d97221 */ /* 0x000fe20000010100 */
[----:B0-----:R-:W-:-:S02]  /*1830*/  SHF.L.U32 R19, R182, 0x10, RZ ;  /* 0x00000010b6137819 */ /* 0x001fc400000006ff */
[----:B------:R-:W-:Y:S02]  /*1840*/  PRMT R23, R180, 0x7632, R23 ;  /* 0x00007632b4177816 */ /* 0x000fe40000000017 */
[----:B------:R-:W-:Y:S01]  /*1850*/  SHF.L.U32 R182, R21, 0x10, RZ ;  /* 0x0000001015b67819 */ /* 0x000fe200000006ff */
[----:B------:R-:W-:Y:S01]  /*1860*/  FMUL.FTZ R21, R6, R215 ;  /* 0x000000d706157220 */ /* 0x000fe20000410000 */
[----:B------:R-:W-:Y:S01]  /*1870*/  PRMT R208, R177, 0x7632, R208 ;  /* 0x00007632b1d07816 */ /* 0x000fe200000000d0 */
[----:B------:R-:W-:Y:S01]  /*1880*/  FADD.FTZ R140, R140, R19 ;  /* 0x000000138c8c7221 */ /* 0x000fe20000010000 */
[----:B------:R-:W-:Y:S01]  /*1890*/  PRMT R212, R178, 0x7632, R212 ;  /* 0x00007632b2d47816 */ /* 0x000fe200000000d4 */
[-C--:B------:R-:W-:Y:S01]  /*18a0*/  FFMA.FTZ R100, R21, R19.reuse, R100 ;  /* 0x0000001315647223 */ /* 0x080fe20000010064 */
[----:B------:R-:W-:Y:S01]  /*18b0*/  SHF.L.U32 R177, R180, 0x10, RZ ;  /* 0x00000010b4b17819 */ /* 0x000fe200000006ff */
[----:B------:R-:W-:Y:S01]  /*18c0*/  FMUL.FTZ R210, R52, R19 ;  /* 0x0000001334d27220 */ /* 0x000fe20000410000 */
[C---:B------:R-:W-:Y:S01]  /*18d0*/  PRMT R12, R181.reuse, 0x7632, R12 ;  /* 0x00007632b50c7816 */ /* 0x040fe2000000000c */
[----:B------:R-:W-:Y:S01]  /*18e0*/  FMUL.FTZ R19, R6, R217 ;  /* 0x000000d906137220 */ /* 0x000fe20000410000 */
[----:B------:R-:W-:Y:S01]  /*18f0*/  SHF.L.U32 R14, R14, 0x10, RZ ;  /* 0x000000100e0e7819 */ /* 0x000fe200000006ff */
[----:B------:R-:W-:Y:S01]  /*1900*/  FADD.FTZ R136, R136, R177 ;  /* 0x000000b188887221 */ /* 0x000fe20000010000 */
[----:B------:R-:W-:Y:S01]  /*1910*/  SHF.L.U32 R181, R181, 0x10, RZ ;  /* 0x00000010b5b57819 */ /* 0x000fe200000006ff */
[-C--:B------:R-:W-:Y:S01]  /*1920*/  FFMA.FTZ R96, R25, R177.reuse, R96 ;  /* 0x000000b119607223 */ /* 0x080fe20000010060 */
[----:B------:R-:W-:Y:S01]  /*1930*/  PRMT R178, R183, 0x7632, R178 ;  /* 0x00007632b7b27816 */ /* 0x000fe200000000b2 */
[----:B------:R-:W-:Y:S01]  /*1940*/  FMUL.FTZ R214, R48, R177 ;  /* 0x000000b130d67220 */ /* 0x000fe20000410000 */
[----:B------:R-:W-:Y:S01]  /*1950*/  SHF.L.U32 R180, R23, 0x10, RZ ;  /* 0x0000001017b47819 */ /* 0x000fe200000006ff */
[----:B------:R-:W-:Y:S01]  /*1960*/  FMUL.FTZ R23, R6, R179 ;  /* 0x000000b306177220 */ /* 0x000fe20000410000 */
[----:B------:R-:W-:Y:S01]  /*1970*/  SHF.L.U32 R183, R183, 0x10, RZ ;  /* 0x00000010b7b77819 */ /* 0x000fe200000006ff */
        /* <DEDUP_REMOVED lines=9> */
[C---:B------:R-:W-:Y:S01]  /*1a10*/  FADD.FTZ R181, -R245.reuse, R16 ;  /* 0x00000010f5b57221 */ /* 0x040fe20000010100 */
[----:B------:R-:W-:Y:S01]  /*1a20*/  FADD.FTZ R183, -R245, R18 ;  /* 0x00000012f5b77221 */ /* 0x000fe20000010100 */
[----:B------:R-:W-:Y:S01]  /*1a30*/  FADD.FTZ R14, R249, R214 ;  /* 0x000000d6f90e7221 */ /* 0x000fe20000010000 */
[----:B------:R-:W-:Y:S01]  /*1a40*/  FMUL.FTZ R221, R49, R180 ;  /* 0x000000b431dd7220 */ /* 0x000fe20000410000 */
[----:B------:R-:W-:Y:S01]  /*1a50*/  FMUL.FTZ R18, R6, R177 ;  /* 0x000000b106127220 */ /* 0x000fe20000410000 */
[----:B------:R-:W-:Y:S01]  /*1a60*/  FFMA.FTZ R179, R25, R214, R248 ;  /* 0x000000d619b37223 */ /* 0x000fe200000100f8 */
[----:B------:R-:W-:Y:S01]  /*1a70*/  SHF.L.U32 R12, R12, 0x10, RZ ;  /* 0x000000100c0c7819 */ /* 0x000fe200000006ff */
        /* <DEDUP_REMOVED lines=10> */
[----:B------:R-:W-:Y:S01]  /*1b20*/  FADD.FTZ R177, -R245, R182 ;  /* 0x000000b6f5b17221 */ /* 0x000fe20000010100 */
        /* <DEDUP_REMOVED lines=10> */
[----:B------:R-:W-:Y:S01]  /*1bd0*/  FFMA.FTZ R176, R14, R217, R179 ;  /* 0x000000d90eb07223 */ /* 0x000fe200000100b3 */
[----:B------:R-:W-:Y:S01]  /*1be0*/  FADD.FTZ R137, R137, R180 ;  /* 0x000000b489897221 */ /* 0x000fe20000010000 */
[----:B------:R-:W-:Y:S01]  /*1bf0*/  FADD.FTZ R143, R143, R178 ;  /* 0x000000b28f8f7221 */ /* 0x000fe20000010000 */
[-C--:B------:R-:W-:Y:S01]  /*1c00*/  FFMA.FTZ R103, R12, R178.reuse, R103 ;  /* 0x000000b20c677223 */ /* 0x080fe20000010067 */
[----:B------:R-:W-:Y:S01]  /*1c10*/  FMUL.FTZ R215, R55, R178 ;  /* 0x000000b237d77220 */ /* 0x000fe20000410000 */
[----:B------:R-:W-:Y:S01]  /*1c20*/  FADD.FTZ R178, R177, R208 ;  /* 0x000000d0b1b27221 */ /* 0x000fe20000010000 */
[----:B------:R-:W-:Y:S01]  /*1c30*/  FFMA.FTZ R177, R19, R208, R176 ;  /* 0x000000d013b17223 */ /* 0x000fe200000100b0 */
[----:B------:R-:W-:-:S02]  /*1c40*/  FFMA.FTZ R97, R18, R180, R97 ;  /* 0x000000b412617223 */ /* 0x000fc40000010061 */
[----:B------:R-:W-:Y:S01]  /*1c50*/  FADD.FTZ R249, R178, R215 ;  /* 0x000000d7b2f97221 */ /* 0x000fe20000010000 */
[----:B------:R-:W-:-:S07]  /*1c60*/  FFMA.FTZ R248, R12, R215, R177 ;  /* 0x000000d70cf87223 */ /* 0x000fce00000100b1 */
.L_x_3876:
[----:B------:R-:W-:Y:S05]  /*1c70*/  BSYNC.RECONVERGENT B1 ;  /* 0x0000000000017941 */ /* 0x000fea0003800200 */
.L_x_3875:
        /* <DEDUP_REMOVED lines=16> */
[----:B------:R-:W-:Y:S02]  /*1d80*/  PRMT R27, R9, 0x7632, R27 ;  /* 0x00007632091b7816 */ /* 0x000fe4000000001b */
[----:B------:R-:W-:Y:S01]  /*1d90*/  SHF.L.U32 R250, R10, 0x10, RZ ;  /* 0x000000100afa7819 */ /* 0x000fe200000006ff */
[----:B------:R-:W-:Y:S01]  /*1da0*/  FADD.FTZ R17, -R245, R20 ;  /* 0x00000014f5117221 */ /* 0x000fe20000010100 */
[----:B------:R-:W-:-:S02]  /*1db0*/  PRMT R15, R8, 0x7632, R15 ;  /* 0x00007632080f7816 */ /* 0x000fc4000000000f */
[----:B------:R-:W-:Y:S01]  /*1dc0*/  SHF.L.U32 R206, R9, 0x10, RZ ;  /* 0x0000001009ce7819 */ /* 0x000fe200000006ff */
[----:B-----5:R-:W-:Y:S01]  /*1dd0*/  FMUL.FTZ R17, R6, R17 ;  /* 0x0000001106117220 */ /* 0x020fe20000410000 */
[----:B---3--:R-:W-:Y:S02]  /*1de0*/  SHF.L.U32 R13, R176, 0x10, RZ ;  /* 0x00000010b00d7819 */ /* 0x008fe400000006ff */
[----:B------:R-:W-:Y:S02]  /*1df0*/  PRMT R183, R10, 0x7632, R183 ;  /* 0x000076320ab77816 */ /* 0x000fe400000000b7 */
[----:B------:R-:W-:Y:S01]  /*1e00*/  SHF.L.U32 R20, R27, 0x10, RZ ;  /* 0x000000101b147819 */ /* 0x000fe200000006ff */
[----:B------:R-:W-:Y:S01]  /*1e10*/  FADD.FTZ R27, -R245, R250 ;  /* 0x000000faf51b7221 */ /* 0x000fe20000010100 */
[----:B------:R-:W-:Y:S01]  /*1e20*/  PRMT R10, R176, 0x7632, R10 ;  /* 0x00007632b00a7816 */ /* 0x000fe2000000000a */
[----:B------:R-:W-:Y:S01]  /*1e30*/  FADD.FTZ R144, R144, R13 ;  /* 0x0000000d90907221 */ /* 0x000fe20000010000 */
[----:B------:R-:W-:Y:S01]  /*1e40*/  SHF.L.U32 R8, R15, 0x10, RZ ;  /* 0x000000100f087819 */ /* 0x000fe200000006ff */
[----:B------:R-:W-:Y:S01]  /*1e50*/  FADD.FTZ R15, -R245, R206 ;  /* 0x000000cef50f7221 */ /* 0x000fe20000010100 */
[C---:B------:R-:W-:Y:S01]  /*1e60*/  PRMT R24, R178.reuse, 0x7632, R24 ;  /* 0x00007632b2187816 */ /* 0x040fe20000000018 */
[-C--:B------:R-:W-:Y:S01]  /*1e70*/  FFMA.FTZ R104, R17, R13.reuse, R104 ;  /* 0x0000000d11687223 */ /* 0x080fe20000010068 */
[----:B------:R-:W-:Y:S01]  /*1e80*/  SHF.L.U32 R9, R178, 0x10, RZ ;  /* 0x00000010b2097819 */ /* 0x000fe200000006ff */
[----:B------:R-:W-:Y:S01]  /*1e90*/  FMUL.FTZ R206, R56, R13 ;  /* 0x0000000d38ce7220 */ /* 0x000fe20000410000 */
[----:B------:R-:W-:Y:S01]  /*1ea0*/  SHF.L.U32 R178, R183, 0x10, RZ ;  /* 0x00000010b7b27819 */ /* 0x000fe200000006ff */
[----:B------:R-:W-:Y:S01]  /*1eb0*/  FMUL.FTZ R13, R6, R27 ;  /* 0x0000001b060d7220 */ /* 0x000fe20000410000 */
[----:B0-----:R-:W-:Y:S01]  /*1ec0*/  SHF.L.U32 R180, R10, 0x10, RZ ;  /* 0x000000100ab47819 */ /* 0x001fe200000006ff */
[----:B------:R-:W-:Y:S01]  /*1ed0*/  FADD.FTZ R27, -R245, R8 ;  /* 0x00000008f51b7221 */ /* 0x000fe20000010100 */
[C---:B------:R-:W-:Y:S01]  /*1ee0*/  PRMT R182, R11.reuse, 0x7632, R182 ;  /* 0x000076320bb67816 */ /* 0x040fe200000000b6 */
[C---:B------:R-:W-:Y:S01]  /*1ef0*/  FMUL.FTZ R15, R6.reuse, R15 ;  /* 0x0000000f060f7220 */ /* 0x040fe20000410000 */
[----:B------:R-:W-:Y:S01]  /*1f00*/  SHF.L.U32 R252, R11, 0x10, RZ ;  /* 0x000000100bfc7819 */ /* 0x000fe200000006ff */
[----:B------:R-:W-:Y:S01]  /*1f10*/  FADD.FTZ R181, -R245, R178 ;  /* 0x000000b2f5b57221 */ /* 0x000fe20000010100 */
[C---:B------:R-:W-:Y:S01]  /*1f20*/  SHF.L.U32 R11, R177.reuse, 0x10, RZ ;  /* 0x00000010b10b7819 */ /* 0x040fe200000006ff */
[----:B------:R-:W-:Y:S01]  /*1f30*/  FMUL.FTZ R8, R6, R27 ;  /* 0x0000001b06087220 */ /* 0x000fe20000410000 */
[----:B------:R-:W-:Y:S01]  /*1f40*/  PRMT R22, R177, 0x7632, R22 ;  /* 0x00007632b1167816 */ /* 0x000fe20000000016 */
[----:B------:R-:W-:Y:S01]  /*1f50*/  FADD.FTZ R178, R249, R206 ;  /* 0x000000cef9b27221 */ /* 0x000fe20000010000 */
[----:B------:R-:W-:Y:S01]  /*1f60*/  FMUL.FTZ R213, R57, R180 ;  /* 0x000000b439d57220 */ /* 0x000fe20000410000 */
[----:B------:R-:W-:Y:S01]  /*1f70*/  PRMT R176, R179, 0x7632, R176 ;  /* 0x00007632b3b07816 */ /* 0x000fe200000000b0 */
[----:B------:R-:W-:Y:S01]  /*1f80*/  FFMA.FTZ R27, R17, R206, R248 ;  /* 0x000000ce111b7223 */ /* 0x000fe200000100f8 */
[----:B------:R-:W-:Y:S01]  /*1f90*/  SHF.L.U32 R7, R179, 0x10, RZ ;  /* 0x00000010b3077819 */ /* 0x000fe200000006ff */
[----:B------:R-:W-:Y:S01]  /*1fa0*/  FADD.FTZ R179, -R245, R20 ;  /* 0x00000014f5b37221 */ /* 0x000fe20000010100 */
[----:B------:R-:W-:Y:S01]  /*1fb0*/  SHF.L.U32 R22, R22, 0x10, RZ ;  /* 0x0000001016167819 */ /* 0x000fe200000006ff */
[----:B------:R-:W-:Y:S01]  /*1fc0*/  FADD.FTZ R146, R146, R11 ;  /* 0x0000000b92927221 */ /* 0x000fe20000010000 */
[-C--:B------:R-:W-:Y:S01]  /*1fd0*/  FFMA.FTZ R106, R15, R11.reuse, R106 ;  /* 0x0000000b0f6a7223 */ /* 0x080fe2000001006a */
[----:B------:R-:W-:Y:S01]  /*1fe0*/  FMUL.FTZ R11, R58, R11 ;  /* 0x0000000b3a0b7220 */ /* 0x000fe20000410000 */
[----:B------:R-:W-:Y:S01]  /*1ff0*/  FADD.FTZ R145, R145, R180 ;  /* 0x000000b491917221 */ /* 0x000fe20000010000 */
[----:B------:R-:W-:Y:S01]  /*2000*/  FFMA.FTZ R105, R8, R180, R105 ;  /* 0x000000b408697223 */ /* 0x000fe20000010069 */
        /* <DEDUP_REMOVED lines=8> */
[----:B------:R-:W-:Y:S01]  /*2090*/  FMUL.FTZ R22, R6, R181 ;  /* 0x000000b506167220 */ /* 0x000fe20000410000 */
[----:B------:R-:W-:Y:S01]  /*20a0*/  FADD.FTZ R177, -R245, R252 ;  /* 0x000000fcf5b17221 */ /* 0x000fe20000010100 */
[----:B------:R-:W-:Y:S01]  /*20b0*/  SHF.L.U32 R24, R24, 0x10, RZ ;  /* 0x0000001018187819 */ /* 0x000fe200000006ff */
[----:B------:R-:W-:Y:S01]  /*20c0*/  FADD.FTZ R181, R178, R27 ;  /* 0x0000001bb2b57221 */ /* 0x000fe20000010000 */
[----:B------:R-:W-:Y:S01]  /*20d0*/  FMUL.FTZ R10, R60, R9 ;  /* 0x000000093c0a7220 */ /* 0x000fe20000410000 */
        /* <DEDUP_REMOVED lines=8> */
[----:B------:R-:W-:Y:S01]  /*2160*/  SHF.L.U32 R176, R176, 0x10, RZ ;  /* 0x00000010b0b07819 */ /* 0x000fe200000006ff */
[----:B------:R-:W-:Y:S01]  /*2170*/  FADD.FTZ R150, R150, R7 ;  /* 0x0000000796967221 */ /* 0x000fe20000010000 */
[-C--:B------:R-:W-:Y:S01]  /*2180*/  FFMA.FTZ R110, R9, R7.reuse, R110 ;  /* 0x00000007096e7223 */ /* 0x080fe2000001006e */
[----:B------:R-:W-:Y:S01]  /*2190*/  FADD.FTZ R177, -R245, R182 ;  /* 0x000000b6f5b17221 */ /* 0x000fe20000010100 */
[----:B------:R-:W-:Y:S01]  /*21a0*/  FMUL.FTZ R7, R62, R7 ;  /* 0x000000073e077220 */ /* 0x000fe20000410000 */
[----:B------:R-:W-:Y:S01]  /*21b0*/  FADD.FTZ R180, R180, R185 ;  /* 0x000000b9b4b47221 */ /* 0x000fe20000010000 */
[C---:B------:R-:W-:Y:S01]  /*21c0*/  FFMA.FTZ R178, R22.reuse, R185, R179 ;  /* 0x000000b916b27223 */ /* 0x040fe200000100b3 */
        /* <DEDUP_REMOVED lines=8> */
[----:B------:R-:W-:Y:S01]  /*2250*/  FADD.FTZ R249, R180, R187 ;  /* 0x000000bbb4f97221 */ /* 0x000fe20000010000 */
[----:B------:R-:W-:-:S07]  /*2260*/  FFMA.FTZ R248, R24, R187, R177 ;  /* 0x000000bb18f87223 */ /* 0x000fce00000100b1 */
.L_x_3878:
[----:B------:R-:W-:Y:S05]  /*2270*/  BSYNC.RECONVERGENT B1 ;  /* 0x0000000000017941 */ /* 0x000fea0003800200 */
.L_x_3877:
        /* <DEDUP_REMOVED lines=12> */
[C---:B--2---:R-:W-:Y:S02]  /*2340*/  PRMT R192, R177.reuse, 0x7632, R192 ;  /* 0x00007632b1c07816 */ /* 0x044fe400000000c0 */
[----:B------:R-:W-:Y:S02]  /*2350*/  SHF.L.U32 R194, R177, 0x10, RZ ;  /* 0x00000010b1c27819 */ /* 0x000fe400000006ff */
[----:B------:R-:W-:Y:S02]  /*2360*/  PRMT R177, R178, 0x7632, R177 ;  /* 0x00007632b2b17816 */ /* 0x000fe400000000b1 */
[----:B------:R-:W-:Y:S01]  /*2370*/  PRMT R189, R176, 0x7632, R189 ;  /* 0x00007632b0bd7816 */ /* 0x000fe200000000bd */
[----:B0-----:R-:W-:Y:S01]  /*2380*/  FADD.FTZ R199, -R245, R194 ;  /* 0x000000c2f5c77221 */ /* 0x001fe20000010100 */
[----:B------:R-:W-:Y:S02]  /*2390*/  SHF.L.U32 R178, R178, 0x10, RZ ;  /* 0x00000010b2b27819 */ /* 0x000fe400000006ff */
[----:B------:R-:W-:Y:S01]  /*23a0*/  SHF.L.U32 R190, R176, 0x10, RZ ;  /* 0x00000010b0be7819 */ /* 0x000fe200000006ff */
[C---:B-----5:R-:W-:Y:S01]  /*23b0*/  FMUL.FTZ R199, R6.reuse, R199 ;  /* 0x000000c706c77220 */ /* 0x060fe20000410000 */
[----:B------:R-:W-:Y:S01]  /*23c0*/  PRMT R196, R179, 0x7632, R196 ;  /* 0x00007632b3c47816 */ /* 0x000fe200000000c4 */
[----:B------:R-:W-:Y:S01]  /*23d0*/  FADD.FTZ R201, -R245, R178 ;  /* 0x000000b2f5c97221 */ /* 0x000fe20000010100 */
[----:B------:R-:W-:Y:S01]  /*23e0*/  SHF.L.U32 R176, R189, 0x10, RZ ;  /* 0x00000010bdb07819 */ /* 0x000fe200000006ff */
[----:B------:R-:W-:Y:S01]  /*23f0*/  FADD.FTZ R207, -R245, R190 ;  /* 0x000000bef5cf7221 */ /* 0x000fe20000010100 */
[----:B------:R-:W-:Y:S01]  /*2400*/  SHF.L.U32 R200, R179, 0x10, RZ ;  /* 0x00000010b3c87819 */ /* 0x000fe200000006ff */
[----:B------:R-:W-:Y:S01]  /*2410*/  FMUL.FTZ R201, R6, R201 ;  /* 0x000000c906c97220 */ /* 0x000fe20000410000 */
[----:B------:R-:W-:Y:S01]  /*2420*/  SHF.L.U32 R192, R192, 0x10, RZ ;  /* 0x00000010c0c07819 */ /* 0x000fe200000006ff */
[----:B------:R-:W-:Y:S01]  /*2430*/  FADD.FTZ R205, -R245, R176 ;  /* 0x000000b0f5cd7221 */ /* 0x000fe20000010100 */
[----:B------:R-:W-:Y:S01]  /*2440*/  SHF.L.U32 R178, R177, 0x10, RZ ;  /* 0x00000010b1b27819 */ /* 0x000fe200000006ff */
[C---:B------:R-:W-:Y:S01]  /*2450*/  FADD.FTZ R203, -R245.reuse, R200 ;  /* 0x000000c8f5cb7221 */ /* 0x040fe20000010100 */
[----:B------:R-:W-:Y:S01]  /*2460*/  SHF.L.U32 R196, R196, 0x10, RZ ;  /* 0x00000010c4c47819 */ /* 0x000fe200000006ff */
[C---:B------:R-:W-:Y:S01]  /*2470*/  FADD.FTZ R179, -R245.reuse, R192 ;  /* 0x000000c0f5b37221 */ /* 0x040fe20000010100 */
[C---:B---3--:R-:W-:Y:S01]  /*2480*/  PRMT R176, R180.reuse, 0x7632, R176 ;  /* 0x00007632b4b07816 */ /* 0x048fe200000000b0 */
[C---:B------:R-:W-:Y:S01]  /*2490*/  FADD.FTZ R177, -R245.reuse, R178 ;  /* 0x000000b2f5b17221 */ /* 0x040fe20000010100 */
[----:B------:R-:W-:Y:S01]  /*24a0*/  SHF.L.U32 R209, R180, 0x10, RZ ;  /* 0x00000010b4d17819 */ /* 0x000fe200000006ff */
[----:B------:R-:W-:Y:S01]  /*24b0*/  FADD.FTZ R245, -R245, R196 ;  /* 0x000000c4f5f57221 */ /* 0x000fe20000010100 */
[----:B------:R-:W-:Y:S01]  /*24c0*/  PRMT R178, R181, 0x7632, R178 ;  /* 0x00007632b5b27816 */ /* 0x000fe200000000b2 */
[----:B------:R-:W-:Y:S01]  /*24d0*/  FMUL.FTZ R189, R6, R207 ;  /* 0x000000cf06bd7220 */ /* 0x000fe20000410000 */
[----:B------:R-:W-:Y:S01]  /*24e0*/  PRMT R180, R182, 0x7632, R180 ;  /* 0x00007632b6b47816 */ /* 0x000fe200000000b4 */
[----:B------:R-:W-:Y:S01]  /*24f0*/  FMUL.FTZ R190, R64, R209 ;  /* 0x000000d140be7220 */ /* 0x000fe20000410000 */
[----:B------:R-:W-:Y:S01]  /*2500*/  SHF.L.U32 R211, R182, 0x10, RZ ;  /* 0x00000010b6d37819 */ /* 0x000fe200000006ff */
[----:B------:R-:W-:Y:S01]  /*2510*/  FMUL.FTZ R200, R6, R179 ;  /* 0x000000b306c87220 */ /* 0x000fe20000410000 */
[----:B------:R-:W-:Y:S01]  /*2520*/  PRMT R196, R183, 0x7632, R196 ;  /* 0x00007632b7c47816 */ /* 0x000fe200000000c4 */
[----:B------:R-:W-:Y:S01]  /*2530*/  FADD.FTZ R152, R152, R209 ;  /* 0x000000d198987221 */ /* 0x000fe20000010000 */
[----:B------:R-:W-:Y:S01]  /*2540*/  SHF.L.U32 R181, R181, 0x10, RZ ;  /* 0x00000010b5b57819 */ /* 0x000fe200000006ff */
[----:B------:R-:W-:Y:S01]  /*2550*/  FMUL.FTZ R194, R68, R211 ;  /* 0x000000d344c27220 */ /* 0x000fe20000410000 */
[----:B------:R-:W-:Y:S01]  /*2560*/  SHF.L.U32 R182, R176, 0x10, RZ ;  /* 0x00000010b0b67819 */ /* 0x000fe200000006ff */
[----:B------:R-:W-:Y:S01]  /*2570*/  FFMA.FTZ R112, R189, R209, R112 ;  /* 0x000000d1bd707223 */ /* 0x000fe20000010070 */
[----:B------:R-:W-:Y:S01]  /*2580*/  SHF.L.U32 R202, R178, 0x10, RZ ;  /* 0x00000010b2ca7819 */ /* 0x000fe200000006ff */
[----:B------:R-:W-:Y:S01]  /*2590*/  FADD.FTZ R154, R154, R181 ;  /* 0x000000b59a9a7221 */ /* 0x000fe20000010000 */
[----:B------:R-:W-:Y:S01]  /*25a0*/  SHF.L.U32 R176, R196, 0x10, RZ ;  /* 0x00000010c4b07819 */ /* 0x000fe200000006ff */
[----:B------:R-:W-:Y:S01]  /*25b0*/  FMUL.FTZ R196, R6, R205 ;  /* 0x000000cd06c47220 */ /* 0x000fe20000410000 */
[----:B------:R-:W-:Y:S01]  /*25c0*/  SHF.L.U32 R178, R180, 0x10, RZ ;  /* 0x00000010b4b27819 */ /* 0x000fe200000006ff */
[-C--:B------:R-:W-:Y:S01]  /*25d0*/  FFMA.FTZ R114, R199, R181.reuse, R114 ;  /* 0x000000b5c7727223 */ /* 0x080fe20000010072 */
        /* <DEDUP_REMOVED lines=8> */
[----:B------:R-:W-:Y:S01]  /*2660*/  FMUL.FTZ R207, R67, R202 ;  /* 0x000000ca43cf7220 */ /* 0x000fe20000410000 */
[----:B------:R-:W-:Y:S01]  /*2670*/  FADD.FTZ R155, R155, R202 ;  /* 0x000000ca9b9b7221 */ /* 0x000fe20000010000 */
[----:B------:R-:W-:Y:S01]  /*2680*/  FADD.FTZ R182, R179, R192 ;  /* 0x000000c0b3b67221 */ /* 0x000fe20000010000 */
[----:B------:R-:W-:Y:S01]  /*2690*/  FFMA.FTZ R179, R199, R192, R180 ;  /* 0x000000c0c7b37223 */ /* 0x000fe200000100b4 */
[----:B------:R-:W-:Y:S01]  /*26a0*/  FFMA.FTZ R115, R200, R202, R115 ;  /* 0x000000cac8737223 */ /* 0x000fe20000010073 */
[----:B------:R-:W-:Y:S01]  /*26b0*/  FMUL.FTZ R202, R6, R177 ;  /* 0x000000b106ca7220 */ /* 0x000fe20000410000 */
[----:B------:R-:W-:Y:S01]  /*26c0*/  FADD.FTZ R177, R182, R207 ;  /* 0x000000cfb6b17221 */ /* 0x000fe20000010000 */
[----:B------:R-:W-:Y:S01]  /*26d0*/  FFMA.FTZ R180, R200, R207, R179 ;  /* 0x000000cfc8b47223 */ /* 0x000fe200000100b3 */
[----:B------:R-:W-:Y:S01]  /*26e0*/  FADD.FTZ R157, R157, R178 ;  /* 0x000000b29d9d7221 */ /* 0x000fe20000010000 */
[-C--:B------:R-:W-:Y:S01]  /*26f0*/  FFMA.FTZ R117, R202, R178.reuse, R117 ;  /* 0x000000b2ca757223 */ /* 0x080fe20000010075 */
[----:B------:R-:W-:Y:S01]  /*2700*/  FMUL.FTZ R209, R69, R178 ;  /* 0x000000b245d17220 */ /* 0x000fe20000410000 */
[----:B------:R-:W-:Y:S01]  /*2710*/  SHF.L.U32 R183, R183, 0x10, RZ ;  /* 0x00000010b7b77819 */ /* 0x000fe200000006ff */
[----:B------:R-:W-:Y:S01]  /*2720*/  FADD.FTZ R178, R177, R194 ;  /* 0x000000c2b1b27221 */ /* 0x000fe20000010000 */
[C---:B------:R-:W-:Y:S01]  /*2730*/  FFMA.FTZ R177, R201.reuse, R194, R180 ;  /* 0x000000c2c9b17223 */ /* 0x040fe200000100b4 */
[C---:B------:R-:W-:Y:S01]  /*2740*/  FMUL.FTZ R204, R6.reuse, R245 ;  /* 0x000000f506cc7220 */ /* 0x040fe20000410000 */
[----:B------:R-:W-:Y:S01]  /*2750*/  FMUL.FTZ R203, R6, R203 ;  /* 0x000000cb06cb7220 */ /* 0x000fe20000410000 */
[----:B------:R-:W-:Y:S01]  /*2760*/  FADD.FTZ R179, R178, R209 ;  /* 0x000000d1b2b37221 */ /* 0x000fe20000010000 */
[----:B------:R-:W-:Y:S01]  /*2770*/  FMUL.FTZ R198, R70, R183 ;  /* 0x000000b746c67220 */ /* 0x000fe20000410000 */
[----:B------:R-:W-:Y:S01]  /*2780*/  FFMA.FTZ R178, R202, R209, R177 ;  /* 0x000000d1cab27223 */ /* 0x000fe200000100b1 */
[----:B------:R-:W-:Y:S01]  /*2790*/  FADD.FTZ R156, R156, R211 ;  /* 0x000000d39c9c7221 */ /* 0x000fe20000010000 */
[----:B------:R-:W-:Y:S01]  /*27a0*/  FFMA.FTZ R116, R201, R211, R116 ;  /* 0x000000d3c9747223 */ /* 0x000fe20000010074 */
[----:B------:R-:W-:Y:S01]  /*27b0*/  FADD.FTZ R159, R159, R176 ;  /* 0x000000b09f9f7221 */ /* 0x000fe20000010000 */
[-C--:B------:R-:W-:Y:S01]  /*27c0*/  FFMA.FTZ R119, R204, R176.reuse, R119 ;  /* 0x000000b0cc777223 */ /* 0x080fe20000010077 */
[----:B------:R-:W-:Y:S01]  /*27d0*/  FMUL.FTZ R211, R71, R176 ;  /* 0x000000b047d37220 */ /* 0x000fe20000410000 */
[----:B------:R-:W-:Y:S01]  /*27e0*/  FADD.FTZ R176, R179, R198 ;  /* 0x000000c6b3b07221 */ /* 0x000fe20000010000 */
[C---:B------:R-:W-:Y:S01]  /*27f0*/  FFMA.FTZ R177, R203.reuse, R198, R178 ;  /* 0x000000c6cbb17223 */ /* 0x040fe200000100b2 */
[----:B------:R-:W-:Y:S01]  /*2800*/  FADD.FTZ R158, R158, R183 ;  /* 0x000000b79e9e7221 */ /* 0x000fe20000010000 */
[----:B------:R-:W-:Y:S01]  /*2810*/  FFMA.FTZ R118, R203, R183, R118 ;  /* 0x000000b7cb767223 */ /* 0x000fe20000010076 */
[----:B------:R-:W-:Y:S01]  /*2820*/  FADD.FTZ R249, R176, R211 ;  /* 0x000000d3b0f97221 */ /* 0x000fe20000010000 */
[----:B------:R-:W-:Y:S01]  /*2830*/  FFMA.FTZ R248, R204, R211, R177 ;  /* 0x000000d3ccf87223 */ /* 0x000fe200000100b1 */
[----:B------:R-:W-:Y:S06]  /*2840*/  BRA `(.L_x_3879) ;  /* 0x0000000000887947 */ /* 0x000fec0003800000 */
.L_x_3870:
        /* <DEDUP_REMOVED lines=34> */
.L_x_3879:
[----:B----4-:R-:W-:Y:S05]  /*2a70*/  BSYNC.RECONVERGENT B0 ;  /* 0x0000000000007941 */ /* 0x010fea0003800200 */
.L_x_3869:
        /* <DEDUP_REMOVED lines=31> */
.L_x_3881:
[----:B------:R-:W-:Y:S05]  /*2c70*/  BSYNC.RECONVERGENT B0 ;  /* 0x0000000000007941 */ /* 0x000fea0003800200 */
.L_x_3880:
        /* <DEDUP_REMOVED lines=50> */
.L_x_3886:
        /* <DEDUP_REMOVED lines=9> */
.L_x_3887:
        /* <DEDUP_REMOVED lines=9> */
.L_x_3888:
        /* <DEDUP_REMOVED lines=9> */
.L_x_3889:
        /* <DEDUP_REMOVED lines=9> */
.L_x_3890:
        /* <DEDUP_REMOVED lines=9> */
.L_x_3891:
        /* <DEDUP_REMOVED lines=9> */
.L_x_3892:
        /* <DEDUP_REMOVED lines=10> */
.L_x_3885:
[----:B------:R-:W0:Y:S01]  /*33a0*/  @P3 LDC R83, c[0x0][0x40c] ;  /* 0x00010300ff533b82 */ /* 0x000e220000000800 */
[-CC-:B------:R-:W-:Y:S01]  /*33b0*/  FFMA.FTZ R80, R243, R182.reuse, R183.reuse ;  /* 0x000000b6f3507223 */ /* 0x180fe200000100b7 */
[-C--:B------:R-:W-:Y:S01]  /*33c0*/  FFMA.FTZ R177, R240, R182.reuse, R183 ;  /* 0x000000b6f0b17223 */ /* 0x080fe200000100b7 */
[----:B------:R-:W-:Y:S02]  /*33d0*/  ISETP.GT.AND P0, PT, R4, RZ, PT ;  /* 0x000000ff0400720c */ /* 0x000fe40003f04270 */
[----:B------:R-:W-:Y:S01]  /*33e0*/  FADD.FTZ R81, R241, -R80 ;  /* 0x80000050f1517221 */ /* 0x000fe20000010000 */
[----:B------:R-:W-:Y:S02]  /*33f0*/  FADD.FTZ R177, R238, -R177 ;  /* 0x800000b1eeb17221 */ /* 0x000fe40000010000 */
[----:B------:R-:W1:Y:S01]  /*3400*/  @P3 LDC R176, c[0x0][0x40c] ;  /* 0x00010300ffb03b82 */ /* 0x000e620000000800 */
[C---:B------:R-:W-:Y:S01]  /*3410*/  FMUL.FTZ R80, R6.reuse, R81 ;  /* 0x0000005106507220 */ /* 0x040fe20000410000 */
[----:B------:R-:W-:Y:S01]  /*3420*/  FMUL.FTZ R81, R6, R177 ;  /* 0x000000b106517220 */ /* 0x000fe20000410000 */
[----:B------:R-:W-:-:S03]  /*3430*/  FFMA.FTZ R177, R236, R182, R183 ;  /* 0x000000b6ecb17223 */ /* 0x000fc600000100b7 */
[----:B------:R-:W-:Y:S01]  /*3440*/  FSEL R80, R80, RZ, P0 ;  /* 0x000000ff50507208 */ /* 0x000fe20000000000 */
[----:B------:R-:W-:Y:S01]  /*3450*/  FADD.FTZ R177, R234, -R177 ;  /* 0x800000b1eab17221 */ /* 0x000fe20000010000 */
[----:B------:R-:W-:Y:S01]  /*3460*/  FSEL R81, R81, RZ, P0 ;  /* 0x000000ff51517208 */ /* 0x000fe20000000000 */
[----:B------:R-:W2:Y:S02]  /*3470*/  @P3 LDC R244, c[0x0][0x40c] ;  /* 0x00010300fff43b82 */ /* 0x000ea40000000800 */
[----:B------:R-:W-:Y:S01]  /*3480*/  FMUL.FTZ R177, R6, R177 ;  /* 0x000000b106b17220 */ /* 0x000fe20000410000 */
[----:B0-----:R-:W-:-:S05]  /*3490*/  @P3 FMUL.FTZ R82, R83, R80 ;  /* 0x0000005053523220 */ /* 0x001fca0000410000 */
[----:B------:R-:W0:Y:S01]  /*34a0*/  @P3 LDC R179, c[0x0][0x40c] ;  /* 0x00010300ffb33b82 */ /* 0x000e220000000800 */
[----:B------:R-:W-:Y:S02]  /*34b0*/  F2FP.BF16.F32.PACK_AB R80, R81, R80 ;  /* 0x000000505150723e */ /* 0x000fe400000010ff */
[----:B------:R-:W-:Y:S02]  /*34c0*/  FSEL R178, R177, RZ, P0 ;  /* 0x000000ffb1b27208 */ /* 0x000fe40000000000 */
[----:B------:R-:W-:Y:S01]  /*34d0*/  @P3 F2FP.BF16.F32.PACK_AB R82, RZ, R82 ;  /* 0x00000052ff52323e */ /* 0x000fe200000010ff */
[----:B-1----:R-:W-:Y:S01]  /*34e0*/  @P3 FMUL.FTZ R83, R176, R81 ;  /* 0x00000051b0533220 */ /* 0x002fe20000410000 */
[-CC-:B------:R-:W-:Y:S01]  /*34f0*/  FFMA.FTZ R176, R239, R182.reuse, R183.reuse ;  /* 0x000000b6efb07223 */ /* 0x180fe200000100b7 */
[----:B------:R-:W1:Y:S01]  /*3500*/  @P3 LDC R245, c[0x0][0x40c] ;  /* 0x00010300fff53b82 */ /* 0x000e620000000800 */
[----:B------:R-:W-:Y:S01]  /*3510*/  @P3 PRMT R92, R82, 0x7610, R92 ;  /* 0x00007610525c3816 */ /* 0x000fe2000000005c */
[----:B------:R-:W-:Y:S01]  /*3520*/  FFMA.FTZ R82, R235, R182, R183 ;  /* 0x000000b6eb527223 */ /* 0x000fe200000100b7 */
[----:B------:R-:W-:Y:S01]  /*3530*/  FADD.FTZ R81, R237, -R176 ;  /* 0x800000b0ed517221 */ /* 0x000fe20000010000 */
[----:B------:R-:W-:-:S03]  /*3540*/  @P3 F2FP.BF16.F32.PACK_AB R83, RZ, R83 ;  /* 0x00000053ff53323e */ /* 0x000fc600000010ff */
[----:B------:R-:W-:Y:S01]  /*3550*/  FMUL.FTZ R81, R6, R81 ;  /* 0x0000005106517220 */ /* 0x000fe20000410000 */
[----:B------:R-:W-:Y:S01]  /*3560*/  @P3 PRMT R92, R92, 0x5410, R83 ;  /* 0x000054105c5c3816 */ /* 0x000fe20000000053 */
[----:B------:R-:W-:-:S03]  /*3570*/  FADD.FTZ R83, R233, -R82 ;  /* 0x80000052e9537221 */ /* 0x000fc60000010000 */
[----:B------:R-:W-:Y:S01]  /*3580*/  FSEL R81, R81, RZ, P0 ;  /* 0x000000ff51517208 */ /* 0x000fe20000000000 */
[----:B------:R-:W-:Y:S01]  /*3590*/  FMUL.FTZ R82, R6, R83 ;  /* 0x0000005306527220 */ /* 0x000fe20000410000 */
[----:B0-----:R-:W-:Y:S01]  /*35a0*/  @P3 FMUL.FTZ R177, R179, R178 ;  /* 0x000000b2b3b13220 */ /* 0x001fe20000410000 */
[----:B------:R-:W-:Y:S02]  /*35b0*/  FFMA.FTZ R179, R232, R182, R183 ;  /* 0x000000b6e8b37223 */ /* 0x000fe400000100b7 */
[-C--:B--2---:R-:W-:Y:S01]  /*35c0*/  @P3 FMUL.FTZ R176, R244, R81.reuse ;  /* 0x00000051f4b03220 */ /* 0x084fe20000410000 */
[----:B------:R-:W-:Y:S02]  /*35d0*/  F2FP.BF16.F32.PACK_AB R81, R178, R81 ;  /* 0x00000051b251723e */ /* 0x000fe400000010ff */
[----:B------:R-:W0:Y:S01]  /*35e0*/  @P3 LDC R178, c[0x0][0x40c] ;  /* 0x00010300ffb23b82 */ /* 0x000e220000000800 */
[----:B------:R-:W-:Y:S01]  /*35f0*/  FADD.FTZ R179, R230, -R179 ;  /* 0x800000b3e6b37221 */ /* 0x000fe20000010000 */
[----:B------:R-:W-:-:S02]  /*3600*/  FSEL R82, R82, RZ, P0 ;  /* 0x000000ff52527208 */ /* 0x000fc40000000000 */
[----:B------:R-:W-:Y:S01]  /*3610*/  @P3 F2FP.BF16.F32.PACK_AB R176, RZ, R176 ;  /* 0x000000b0ffb0323e */ /* 0x000fe200000010ff */
[----:B------:R-:W-:Y:S01]  /*3620*/  FMUL.FTZ R179, R6, R179 ;  /* 0x000000b306b37220 */ /* 0x000fe20000410000 */
[----:B------:R-:W-:Y:S01]  /*3630*/  @P3 F2FP.BF16.F32.PACK_AB R177, RZ, R177 ;  /* 0x000000b1ffb1323e */ /* 0x000fe200000010ff */
[----:B-1----:R-:W-:Y:S01]  /*3640*/  @P3 FMUL.FTZ R83, R245, R82 ;  /* 0x00000052f5533220 */ /* 0x002fe20000410000 */
[----:B------:R-:W-:Y:S01]  /*3650*/  @P3 PRMT R93, R176, 0x7610, R93 ;  /* 0x00007610b05d3816 */ /* 0x000fe2000000005d */
[----:B------:R-:W1:Y:S01]  /*3660*/  @P3 LDC R245, c[0x0][0x40c] ;  /* 0x00010300fff53b82 */ /* 0x000e620000000800 */
[----:B------:R-:W-:Y:S02]  /*3670*/  FSEL R179, R179, RZ, P0 ;  /* 0x000000ffb3b37208 */ /* 0x000fe40000000000 */
[----:B------:R-:W-:Y:S01]  /*3680*/  @P3 PRMT R93, R93, 0x5410, R177 ;  /* 0x000054105d5d3816 */ /* 0x000fe200000000b1 */
[----:B------:R-:W-:Y:S01]  /*3690*/  FFMA.FTZ R177, R226, R182, R183 ;  /* 0x000000b6e2b17223 */ /* 0x000fe200000100b7 */
[----:B------:R-:W-:-:S02]  /*36a0*/  F2FP.BF16.F32.PACK_AB R82, R179, R82 ;  /* 0x00000052b352723e */ /* 0x000fc400000010ff */
[----:B------:R-:W-:Y:S01]  /*36b0*/  @P3 F2FP.BF16.F32.PACK_AB R83, RZ, R83 ;  /* 0x00000053ff53323e */ /* 0x000fe200000010ff */
[----:B------:R-:W-:-:S03]  /*36c0*/  FADD.FTZ R177, R224, -R177 ;  /* 0x800000b1e0b17221 */ /* 0x000fc60000010000 */
[----:B------:R-:W-:Y:S01]  /*36d0*/  @P3 PRMT R94, R83, 0x7610, R94 ;  /* 0x00007610535e3816 */ /* 0x000fe2000000005e */
[----:B------:R-:W-:Y:S01]  /*36e0*/  FMUL.FTZ R177, R6, R177 ;  /* 0x000000b106b17220 */ /* 0x000fe20000410000 */
[----:B0-----:R-:W-:Y:S01]  /*36f0*/  @P3 FMUL.FTZ R178, R178, R179 ;  /* 0x000000b3b2b23220 */ /* 0x001fe20000410000 */
[----:B------:R-:W-:-:S03]  /*3700*/  FFMA.FTZ R179, R231, R182, R183 ;  /* 0x000000b6e7b37223 */ /* 0x000fc600000100b7 */
[----:B------:R-:W-:Y:S01]  /*3710*/  FSEL R177, R177, RZ, P0 ;  /* 0x000000ffb1b17208 */ /* 0x000fe20000000000 */
[----:B------:R-:W-:Y:S01]  /*3720*/  FADD.FTZ R179, R228, -R179 ;  /* 0x800000b3e4b37221 */ /* 0x000fe20000010000 */
[----:B------:R-:W-:-:S03]  /*3730*/  @P3 F2FP.BF16.F32.PACK_AB R178, RZ, R178 ;  /* 0x000000b2ffb2323e */ /* 0x000fc600000010ff */
[----:B------:R-:W-:Y:S01]  /*3740*/  FMUL.FTZ R179, R6, R179 ;  /* 0x000000b306b37220 */ /* 0x000fe20000410000 */
[----:B------:R-:W-:-:S04]  /*3750*/  @P3 PRMT R94, R94, 0x5410, R178 ;  /* 0x000054105e5e3816 */ /* 0x000fc800000000b2 */
[----:B------:R-:W-:-:S04]  /*3760*/  FSEL R244, R179, RZ, P0 ;  /* 0x000000ffb3f47208 */ /* 0x000fc80000000000 */
[-C--:B------:R-:W-:Y:S01]  /*3770*/  F2FP.BF16.F32.PACK_AB R83, R177, R244.reuse ;  /* 0x000000f4b153723e */ /* 0x080fe200000010ff */
[----:B-1----:R-:W-:-:S05]  /*3780*/  @P3 FMUL.FTZ R176, R245, R244 ;  /* 0x000000f4f5b03220 */ /* 0x002fca0000410000 */
[----:B------:R-:W-:-:S04]  /*3790*/  @P3 F2FP.BF16.F32.PACK_AB R176, RZ, R176 ;  /* 0x000000b0ffb0323e */ /* 0x000fc800000010ff */
[----:B------:R-:W-:Y:S01]  /*37a0*/  @P3 PRMT R95, R176, 0x7610, R95 ;  /* 0x00007610b05f3816 */ /* 0x000fe2000000005f */
[----:B------:R-:W-:Y:S06]  /*37b0*/  @!P3 BRA `(.L_x_3893) ;  /* 0x000000080060b947 */ /* 0x000fec0003800000 */
[----:B------:R-:W-:-:S05]  /*37c0*/  FMUL.FTZ R177, R177, UR15 ;  /* 0x0000000fb1b17c20 */ /* 0x000fca0008410000 */
[----:B------:R-:W-:-:S04]  /*37d0*/  F2FP.BF16.F32.PACK_AB R177, RZ, R177 ;  /* 0x000000b1ffb1723e */ /* 0x000fc800000010ff */
[----:B------:R-:W-:Y:S01]  /*37e0*/  PRMT R95, R95, 0x5410, R177 ;  /* 0x000054105f5f7816 */ /* 0x000fe200000000b1 */
[----:B------:R-:W-:Y:S06]  /*37f0*/  BRA `(.L_x_3893) ;  /* 0x0000000800507947 */ /* 0x000fec0003800000 */
.L_x_3884:
        /* <DEDUP_REMOVED lines=10> */
[----:B------:R-:W-:Y:S01]  /*38a0*/  SHF.L.U32 R249, R249, 0x10, RZ ;  /* 0x00000010f9f97819 */ /* 0x000fe200000006ff */
[----:B------:R-:W1:Y:S01]  /*38b0*/  @P3 LDC R252, c[0x0][0x40c] ;  /* 0x00010300fffc3b82 */ /* 0x000e620000000800 */
[----:B------:R-:W-:-:S03]  /*38c0*/  SHF.L.U32 R247, R162, 0x10, RZ ;  /* 0x00000010a2f77819 */ /* 0x000fc600000006ff */
[-CC-:B------:R-:W-:Y:S01]  /*38d0*/  @P0 FFMA.FTZ R176, R243, R182.reuse, R183.reuse ;  /* 0x000000b6f3b00223 */ /* 0x180fe200000100b7 */
[-CC-:B------:R-:W-:Y:S01]  /*38e0*/  @P0 FFMA.FTZ R177, R240, R182.reuse, R183.reuse ;  /* 0x000000b6f0b10223 */ /* 0x180fe200000100b7 */
[----:B------:R-:W-:Y:S02]  /*38f0*/  @P0 FFMA.FTZ R245, R236, R182, R183 ;  /* 0x000000b6ecf50223 */ /* 0x000fe400000100b7 */
[----:B------:R-:W-:Y:S01]  /*3900*/  @P0 FADD.FTZ R176, R241, -R176 ;  /* 0x800000b0f1b00221 */ /* 0x000fe20000010000 */
[--C-:B------:R-:W-:Y:S01]  /*3910*/  @P0 FADD.FTZ R178, R238, -R177.reuse ;  /* 0x800000b1eeb20221 */ /* 0x100fe20000010000 */
[----:B------:R-:W-:Y:S01]  /*3920*/  PRMT R177, R161, 0x7632, R177 ;  /* 0x00007632a1b17816 */ /* 0x000fe200000000b1 */
[----:B------:R-:W-:Y:S01]  /*3930*/  @P0 FADD.FTZ R246, R234, -R245 ;  /* 0x800000f5eaf60221 */ /* 0x000fe20000010000 */
[C---:B------:R-:W-:Y:S01]  /*3940*/  @P0 FFMA.FTZ R251, R6.reuse, R176, R251 ;  /* 0x000000b006fb0223 */ /* 0x040fe200000100fb */
[----:B------:R-:W-:Y:S01]  /*3950*/  @P0 FFMA.FTZ R176, R239, R182, R183 ;  /* 0x000000b6efb00223 */ /* 0x000fe200000100b7 */
[----:B------:R-:W-:Y:S01]  /*3960*/  @P0 FFMA.FTZ R249, R6, R178, R249 ;  /* 0x000000b206f90223 */ /* 0x000fe200000100f9 */
[----:B------:R-:W-:Y:S01]  /*3970*/  SHF.L.U32 R177, R177, 0x10, RZ ;  /* 0x00000010b1b17819 */ /* 0x000fe200000006ff */
[----:B------:R-:W2:Y:S01]  /*3980*/  @P3 LDC R178, c[0x0][0x40c] ;  /* 0x00010300ffb23b82 */ /* 0x000ea20000000800 */
[----:B------:R-:W-:Y:S01]  /*3990*/  @P0 FADD.FTZ R244, R237, -R176 ;  /* 0x800000b0edf40221 */ /* 0x000fe20000010000 */
[----:B------:R-:W-:-:S02]  /*39a0*/  PRMT R245, R162, 0x7632, R245 ;  /* 0x00007632a2f57816 */ /* 0x000fc400000000f5 */
[C---:B------:R-:W-:Y:S01]  /*39b0*/  @P0 FFMA.FTZ R177, R6.reuse, R246, R177 ;  /* 0x000000f606b10223 */ /* 0x040fe200000100b1 */
[----:B------:R-:W-:Y:S01]  /*39c0*/  @P0 FFMA.FTZ R179, R6, R244, R179 ;  /* 0x000000f406b30223 */ /* 0x000fe200000100b3 */
[-CC-:B------:R-:W-:Y:S01]  /*39d0*/  @P0 FFMA.FTZ R244, R235, R182.reuse, R183.reuse ;  /* 0x000000b6ebf40223 */ /* 0x180fe200000100b7 */
[----:B------:R-:W-:Y:S01]  /*39e0*/  @P0 FFMA.FTZ R246, R232, R182, R183 ;  /* 0x000000b6e8f60223 */ /* 0x000fe200000100b7 */
[----:B------:R-:W3:Y:S01]  /*39f0*/  @P3 LDC R176, c[0x0][0x40c] ;  /* 0x00010300ffb03b82 */ /* 0x000ee20000000800 */
[----:B------:R-:W-:Y:S01]  /*3a00*/  SHF.L.U32 R245, R245, 0x10, RZ ;  /* 0x00000010f5f57819 */ /* 0x000fe200000006ff */
[----:B------:R-:W-:Y:S01]  /*3a10*/  @P0 FADD.FTZ R244, R233, -R244 ;  /* 0x800000f4e9f40221 */ /* 0x000fe20000010000 */
[----:B------:R-:W-:Y:S01]  /*3a20*/  @P0 FADD.FTZ R246, R230, -R246 ;  /* 0x800000f6e6f60221 */ /* 0x000fe20000010000 */
[----:B0-----:R-:W-:Y:S01]  /*3a30*/  @P3 FMUL.FTZ R179, R179, R250 ;  /* 0x000000fab3b33220 */ /* 0x001fe20000410000 */
[----:B-1----:R-:W-:Y:S01]  /*3a40*/  @P3 FMUL.FTZ R177, R177, R252 ;  /* 0x000000fcb1b13220 */ /* 0x002fe20000410000 */
[C---:B------:R-:W-:Y:S01]  /*3a50*/  @P0 FFMA.FTZ R247, R6.reuse, R244, R247 ;  /* 0x000000f406f70223 */ /* 0x040fe200000100f7 */
[----:B------:R-:W-:-:S02]  /*3a60*/  @P0 FFMA.FTZ R245, R6, R246, R245 ;  /* 0x000000f606f50223 */ /* 0x000fc400000100f5 */
[----:B------:R-:W0:Y:S01]  /*3a70*/  @P3 LDC R246, c[0x0][0x40c] ;  /* 0x00010300fff63b82 */ /* 0x000e220000000800 */
[----:B------:R-:W-:Y:S02]  /*3a80*/  @P3 F2FP.BF16.F32.PACK_AB R179, RZ, R179 ;  /* 0x000000b3ffb3323e */ /* 0x000fe400000010ff */
[----:B------:R-:W-:Y:S02]  /*3a90*/  @P3 F2FP.BF16.F32.PACK_AB R177, RZ, R177 ;  /* 0x000000b1ffb1323e */ /* 0x000fe400000010ff */
[----:B------:R-:W-:Y:S01]  /*3aa0*/  @P3 PRMT R93, R179, 0x7610, R93 ;  /* 0x00007610b35d3816 */ /* 0x000fe2000000005d */
[----:B--2---:R-:W-:-:S03]  /*3ab0*/  @P3 FMUL.FTZ R244, R251, R178 ;  /* 0x000000b2fbf43220 */ /* 0x004fc60000410000 */
[----:B------:R-:W-:Y:S02]  /*3ac0*/  @P3 PRMT R93, R93, 0x5410, R177 ;  /* 0x000054105d5d3816 */ /* 0x000fe400000000b1 */
[----:B------:R-:W-:Y:S01]  /*3ad0*/  @P3 F2FP.BF16.F32.PACK_AB R244, RZ, R244 ;  /* 0x000000f4fff4323e */ /* 0x000fe200000010ff */
[----:B---3--:R-:W-:Y:S01]  /*3ae0*/  @P3 FMUL.FTZ R176, R249, R176 ;  /* 0x000000b0f9b03220 */ /* 0x008fe20000410000 */
[----:B------:R-:W-:Y:S02]  /*3af0*/  @P0 FFMA.FTZ R249, R231, R182, R183 ;  /* 0x000000b6e7f90223 */ /* 0x000fe400000100b7 */
[----:B------:R-:W-:Y:S02]  /*3b00*/  @P3 PRMT R92, R244, 0x7610, R92 ;  /* 0x00007610f45c3816 */ /* 0x000fe4000000005c */
[----:B------:R-:W-:Y:S01]  /*3b10*/  @P0 FADD.FTZ R178, R228, -R249 ;  /* 0x800000f9e4b20221 */ /* 0x000fe20000010000 */
[----:B------:R-:W-:Y:S02]  /*3b20*/  SHF.L.U32 R249, R163, 0x10, RZ ;  /* 0x00000010a3f97819 */ /* 0x000fe400000006ff */
[----:B------:R-:W-:Y:S01]  /*3b30*/  @P3 F2FP.BF16.F32.PACK_AB R248, RZ, R176 ;  /* 0x000000b0fff8323e */ /* 0x000fe200000010ff */
[----:B0-----:R-:W-:Y:S01]  /*3b40*/  @P3 FMUL.FTZ R246, R247, R246 ;  /* 0x000000f6f7f63220 */ /* 0x001fe20000410000 */
[----:B------:R-:W0:Y:S01]  /*3b50*/  @P3 LDC R176, c[0x0][0x40c] ;  /* 0x00010300ffb03b82 */ /* 0x000e220000000800 */
[----:B------:R-:W-:Y:S01]  /*3b60*/  @P0 FFMA.FTZ R249, R6, R178, R249 ;  /* 0x000000b206f90223 */ /* 0x000fe200000100f9 */
[----:B------:R-:W-:-:S02]  /*3b70*/  @P3 PRMT R92, R92, 0x5410, R248 ;  /* 0x000054105c5c3816 */ /* 0x000fc400000000f8 */
[----:B------:R-:W-:-:S04]  /*3b80*/  @P3 F2FP.BF16.F32.PACK_AB R246, RZ, R246 ;  /* 0x000000f6fff6323e */ /* 0x000fc800000010ff */
[----:B------:R-:W1:Y:S01]  /*3b90*/  @P3 LDC R178, c[0x0][0x40c] ;  /* 0x00010300ffb23b82 */ /* 0x000e620000000800 */
[----:B------:R-:W-:Y:S01]  /*3ba0*/  @P3 PRMT R94, R246, 0x7610, R94 ;  /* 0x00007610f65e3816 */ /* 0x000fe2000000005e */
[----:B0-----:R-:W-:-:S05]  /*3bb0*/  @P3 FMUL.FTZ R176, R249, R176 ;  /* 0x000000b0f9b03220 */ /* 0x001fca0000410000 */
        /* <DEDUP_REMOVED lines=15> */
.L_x_3894:
[----:B------:R-:W-:Y:S01]  /*3cb0*/  ISETP.GT.AND P0, PT, R4, RZ, PT ;  /* 0x000000ff0400720c */ /* 0x000fe20003f04270 */
[----:B------:R-:W-:Y:S01]  /*3cc0*/  @P1 FFMA.FTZ R80, R243, R182, R183 ;  /* 0x000000b6f3501223 */ /* 0x000fe200000100b7 */
[----:B------:R-:W-:Y:S01]  /*3cd0*/  SHF.L.U32 R249, R160, 0x10, RZ ;  /* 0x00000010a0f97819 */ /* 0x000fe200000006ff */
[----:B------:R-:W0:Y:S01]  /*3ce0*/  @P3 LDC R179, c[0x0][0x40c] ;  /* 0x00010300ffb33b82 */ /* 0x000e220000000800 */
[C---:B------:R-:W-:Y:S01]  /*3cf0*/  SHF.L.U32 R250, R162.reuse, 0x10, RZ ;  /* 0x00000010a2fa7819 */ /* 0x040fe200000006ff */
        /* <DEDUP_REMOVED lines=14> */
[----:B------:R-:W-:Y:S01]  /*3de0*/  SHF.L.U32 R82, R82, 0x10, RZ ;  /* 0x0000001052527819 */ /* 0x000fe200000006ff */
[----:B------:R-:W-:Y:S01]  /*3df0*/  @P0 FFMA.FTZ R250, R6, R81, R250 ;  /* 0x0000005106fa0223 */ /* 0x000fe200000100fa */
[----:B------:R-:W-:Y:S01]  /*3e00*/  PRMT R81, R161, 0x7632, R81 ;  /* 0x00007632a1517816 */ /* 0x000fe20000000051 */
[----:B------:R-:W-:Y:S01]  /*3e10*/  @P0 FADD.FTZ R80, R237, -R80 ;  /* 0x80000050ed500221 */ /* 0x000fe20000010000 */
[----:B------:R-:W-:Y:S01]  /*3e20*/  @P0 FADD.FTZ R83, R230, -R83 ;  /* 0x80000053e6530221 */ /* 0x000fe20000010000 */
[----:B------:R-:W-:Y:S01]  /*3e30*/  @P0 FADD.FTZ R177, R234, -R177 ;  /* 0x800000b1eab10221 */ /* 0x000fe20000010000 */
[----:B------:R-:W-:Y:S01]  /*3e40*/  SHF.L.U32 R81, R81, 0x10, RZ ;  /* 0x0000001051517819 */ /* 0x000fe200000006ff */
[C---:B------:R-:W-:Y:S01]  /*3e50*/  @P0 FFMA.FTZ R251, R6.reuse, R80, R251 ;  /* 0x0000005006fb0223 */ /* 0x040fe200000100fb */
[C---:B------:R-:W-:Y:S01]  /*3e60*/  @P0 FFMA.FTZ R247, R6.reuse, R246, R247 ;  /* 0x000000f606f70223 */ /* 0x040fe200000100f7 */
[----:B------:R-:W-:Y:S01]  /*3e70*/  @P0 FFMA.FTZ R82, R6, R83, R82 ;  /* 0x0000005306520223 */ /* 0x000fe20000010052 */
[----:B------:R-:W-:Y:S01]  /*3e80*/  PRMT R80, R160, 0x7632, R80 ;  /* 0x00007632a0507816 */ /* 0x000fe20000000050 */
[----:B------:R-:W2:Y:S01]  /*3e90*/  @P3 LDC R244, c[0x0][0x40c] ;  /* 0x00010300fff43b82 */ /* 0x000ea20000000800 */
[----:B------:R-:W-:Y:S01]  /*3ea0*/  @P0 FFMA.FTZ R83, R240, R182, R183 ;  /* 0x000000b6f0530223 */ /* 0x000fe200000100b7 */
[----:B------:R-:W-:Y:S01]  /*3eb0*/  @P0 FFMA.FTZ R81, R6, R177, R81 ;  /* 0x000000b106510223 */ /* 0x000fe20000010051 */
[----:B------:R-:W-:Y:S01]  /*3ec0*/  SHF.L.U32 R80, R80, 0x10, RZ ;  /* 0x0000001050507819 */ /* 0x000fe200000006ff */
[----:B-1----:R-:W-:Y:S01]  /*3ed0*/  @P3 FMUL.FTZ R178, R251, R178 ;  /* 0x000000b2fbb23220 */ /* 0x002fe20000410000 */
[----:B------:R-:W-:-:S03]  /*3ee0*/  @P0 FADD.FTZ R83, R238, -R83 ;  /* 0x80000053ee530221 */ /* 0x000fc60000010000 */
[----:B------:R-:W1:Y:S01]  /*3ef0*/  @P3 LDC R246, c[0x0][0x40c] ;  /* 0x00010300fff63b82 */ /* 0x000e620000000800 */
[----:B------:R-:W-:Y:S01]  /*3f00*/  @P0 FFMA.FTZ R80, R6, R83, R80 ;  /* 0x0000005306500223 */ /* 0x000fe20000010050 */
[----:B------:R-:W-:Y:S01]  /*3f10*/  @P0 FFMA.FTZ R83, R231, R182, R183 ;  /* 0x000000b6e7530223 */ /* 0x000fe200000100b7 */
[----:B------:R-:W-:-:S03]  /*3f20*/  @P3 F2FP.BF16.F32.PACK_AB R178, RZ, R178 ;  /* 0x000000b2ffb2323e */ /* 0x000fc600000010ff */
[----:B------:R-:W-:Y:S01]  /*3f30*/  @P0 FADD.FTZ R176, R228, -R83 ;  /* 0x80000053e4b00221 */ /* 0x000fe20000010000 */
[----:B------:R-:W-:Y:S01]  /*3f40*/  SHF.L.U32 R83, R163, 0x10, RZ ;  /* 0x00000010a3537819 */ /* 0x000fe200000006ff */
[----:B------:R-:W3:Y:S01]  /*3f50*/  @P3 LDC R177, c[0x0][0x40c] ;  /* 0x00010300ffb13b82 */ /* 0x000ee20000000800 */
[----:B------:R-:W-:-:S03]  /*3f60*/  @P3 PRMT R93, R178, 0x7610, R93 ;  /* 0x00007610b25d3816 */ /* 0x000fc6000000005d */
[----:B------:R-:W-:Y:S01]  /*3f70*/  @P0 FFMA.FTZ R83, R6, R176, R83 ;  /* 0x000000b006530223 */ /* 0x000fe20000010053 */
[----:B0-----:R-:W-:-:S03]  /*3f80*/  @P3 FMUL.FTZ R176, R250, R179 ;  /* 0x000000b3fab03220 */ /* 0x001fc60000410000 */
[----:B------:R-:W0:Y:S01]  /*3f90*/  @P3 LDC R252, c[0x0][0x40c] ;  /* 0x00010300fffc3b82 */ /* 0x000e220000000800 */
[----:B--2---:R-:W-:Y:S01]  /*3fa0*/  @P3 FMUL.FTZ R244, R249, R244 ;  /* 0x000000f4f9f43220 */ /* 0x004fe20000410000 */
[----:B------:R-:W-:-:S04]  /*3fb0*/  @P3 F2FP.BF16.F32.PACK_AB R176, RZ, R176 ;  /* 0x000000b0ffb0323e */ /* 0x000fc800000010ff */
[----:B------:R-:W-:Y:S02]  /*3fc0*/  @P3 F2FP.BF16.F32.PACK_AB R244, RZ, R244 ;  /* 0x000000f4fff4323e */ /* 0x000fe400000010ff */
[----:B------:R-:W2:Y:S01]  /*3fd0*/  @P3 LDC R245, c[0x0][0x40c] ;  /* 0x00010300fff53b82 */ /* 0x000ea20000000800 */
[----:B-1----:R-:W-:Y:S01]  /*3fe0*/  @P3 FMUL.FTZ R246, R83, R246 ;  /* 0x000000f653f63220 */ /* 0x002fe20000410000 */
[----:B------:R-:W-:Y:S02]  /*3ff0*/  @P3 PRMT R94, R176, 0x7610, R94 ;  /* 0x00007610b05e3816 */ /* 0x000fe4000000005e */
[----:B------:R-:W-:Y:S02]  /*4000*/  @P3 PRMT R92, R244, 0x7610, R92 ;  /* 0x00007610f45c3816 */ /* 0x000fe4000000005c */
[----:B------:R-:W-:Y:S02]  /*4010*/  @P3 F2FP.BF16.F32.PACK_AB R246, RZ, R246 ;  /* 0x000000f6fff6323e */ /* 0x000fe400000010ff */
[----:B------:R-:W1:Y:S01]  /*4020*/  @P3 LDC R248, c[0x0][0x40c] ;  /* 0x00010300fff83b82 */ /* 0x000e620000000800 */
[----:B---3--:R-:W-:Y:S01]  /*4030*/  @P3 FMUL.FTZ R177, R82, R177 ;  /* 0x000000b152b13220 */ /* 0x008fe20000410000 */
[----:B------:R-:W-:-:S02]  /*4040*/  @P3 PRMT R95, R246, 0x7610, R95 ;  /* 0x00007610f65f3816 */ /* 0x000fc4000000005f */
[----:B------:R-:W-:Y:S02]  /*4050*/  F2FP.BF16.F32.PACK_AB R82, R82, R250 ;  /* 0x000000fa5252723e */ /* 0x000fe400000010ff */
[----:B------:R-:W-:Y:S01]  /*4060*/  @P3 F2FP.BF16.F32.PACK_AB R177, RZ, R177 ;  /* 0x000000b1ffb1323e */ /* 0x000fe200000010ff */
[C---:B0-----:R-:W-:Y:S01]  /*4070*/  @P3 FMUL.FTZ R179, R81.reuse, R252 ;  /* 0x000000fc51b33220 */ /* 0x041fe20000410000 */
[----:B------:R-:W-:Y:S02]  /*4080*/  F2FP.BF16.F32.PACK_AB R81, R81, R251 ;  /* 0x000000fb5151723e */ /* 0x000fe400000010ff */
[----:B------:R-:W-:Y:S02]  /*4090*/  F2FP.BF16.F32.PACK_AB R83, R247, R83 ;  /* 0x00000053f753723e */ /* 0x000fe400000010ff */
[----:B------:R-:W-:Y:S02]  /*40a0*/  @P3 F2FP.BF16.F32.PACK_AB R179, RZ, R179 ;  /* 0x000000b3ffb3323e */ /* 0x000fe400000010ff */
[----:B------:R-:W-:Y:S01]  /*40b0*/  @P3 PRMT R94, R94, 0x5410, R177 ;  /* 0x000054105e5e3816 */ /* 0x000fe200000000b1 */
[C---:B--2---:R-:W-:Y:S01]  /*40c0*/  @P3 FMUL.FTZ R245, R80.reuse, R245 ;  /* 0x000000f550f53220 */ /* 0x044fe20000410000 */
[----:B------:R-:W-:-:S02]  /*40d0*/  F2FP.BF16.F32.PACK_AB R80, R80, R249 ;  /* 0x000000f95050723e */ /* 0x000fc400000010ff */
[----:B------:R-:W-:Y:S02]  /*40e0*/  @P3 PRMT R93, R93, 0x5410, R179 ;  /* 0x000054105d5d3816 */ /* 0x000fe400000000b3 */
[----:B------:R-:W-:Y:S01]  /*40f0*/  @P3 F2FP.BF16.F32.PACK_AB R245, RZ, R245 ;  /* 0x000000f5fff5323e */ /* 0x000fe200000010ff */
[----:B-1----:R-:W-:-:S03]  /*4100*/  @P3 FMUL.FTZ R248, R247, R248 ;  /* 0x000000f8f7f83220 */ /* 0x002fc60000410000 */
[----:B------:R-:W-:Y:S02]  /*4110*/  @P3 PRMT R92, R92, 0x5410, R245 ;  /* 0x000054105c5c3816 */ /* 0x000fe400000000f5 */
[----:B------:R-:W-:-:S04]  /*4120*/  @P3 F2FP.BF16.F32.PACK_AB R248, RZ, R248 ;  /* 0x000000f8fff8323e */ /* 0x000fc800000010ff */
[----:B------:R-:W-:-:S07]  /*4130*/  @P3 PRMT R95, R95, 0x5410, R248 ;  /* 0x000054105f5f3816 */ /* 0x000fce00000000f8 */
.L_x_3893:
        /* <DEDUP_REMOVED lines=10> */
.L_x_3883:
[----:B------:R-:W-:Y:S05]  /*41e0*/  BSYNC.RECONVERGENT B0 ;  /* 0x0000000000007941 */ /* 0x000fea0003800200 */
.L_x_3882:
        /* <DEDUP_REMOVED lines=17> */
[----:B------:R-:W-:-:S02]  /*4300*/  SHF.L.U32 R249, R28, 0x10, RZ ;  /* 0x000000101cf97819 */ /* 0x000fc400000006ff */
[----:B------:R-:W-:Y:S01]  /*4310*/  PRMT R245, R28, 0x7632, R245 ;  /* 0x000076321cf57816 */ /* 0x000fe200000000f5 */
[-CC-:B------:R-:W-:Y:S01]  /*4320*/  @P2 FFMA.FTZ R80, R184, R182.reuse, R183.reuse ;  /* 0x000000b6b8502223 */ /* 0x180fe200000100b7 */
[-CC-:B------:R-:W-:Y:S01]  /*4330*/  @P2 FFMA.FTZ R81, R193, R182.reuse, R183.reuse ;  /* 0x000000b6c1512223 */ /* 0x180fe200000100b7 */
[----:B------:R-:W-:Y:S01]  /*4340*/  SHF.L.U32 R247, R31, 0x10, RZ ;  /* 0x000000101ff77819 */ /* 0x000fe200000006ff */
[-C--:B------:R-:W-:Y:S01]  /*4350*/  @P2 FFMA.FTZ R176, R26, R182.reuse, R183 ;  /* 0x000000b61ab02223 */ /* 0x080fe200000100b7 */
[----:B------:R-:W-:Y:S01]  /*4360*/  @P2 FADD.FTZ R83, R225, -R80 ;  /* 0x80000050e1532221 */ /* 0x000fe20000010000 */
[----:B------:R-:W-:Y:S01]  /*4370*/  @P2 FADD.FTZ R81, R218, -R81 ;  /* 0x80000051da512221 */ /* 0x000fe20000010000 */
[-CC-:B------:R-:W-:Y:S01]  /*4380*/  @P2 FFMA.FTZ R80, R186, R182.reuse, R183.reuse ;  /* 0x000000b6ba502223 */ /* 0x180fe200000100b7 */
[----:B------:R-:W-:Y:S01]  /*4390*/  SHF.L.U32 R245, R245, 0x10, RZ ;  /* 0x00000010f5f57819 */ /* 0x000fe200000006ff */
[C---:B------:R-:W-:Y:S01]  /*43a0*/  @P2 FFMA.FTZ R82, R6.reuse, R83, R82 ;  /* 0x0000005306522223 */ /* 0x040fe20000010052 */
[-C--:B------:R-:W-:Y:S01]  /*43b0*/  @P2 FFMA.FTZ R83, R195, R182.reuse, R183 ;  /* 0x000000b6c3532223 */ /* 0x080fe200000100b7 */
[----:B------:R-:W-:Y:S01]  /*43c0*/  @P2 FFMA.FTZ R248, R6, R81, R248 ;  /* 0x0000005106f82223 */ /* 0x000fe200000100f8 */
[----:B------:R-:W-:Y:S01]  /*43d0*/  PRMT R81, R29, 0x7632, R81 ;  /* 0x000076321d517816 */ /* 0x000fe20000000051 */
[----:B------:R-:W-:Y:S01]  /*43e0*/  @P2 FADD.FTZ R80, R227, -R80 ;  /* 0x80000050e3502221 */ /* 0x000fe20000010000 */
[----:B------:R-:W-:Y:S01]  /*43f0*/  @P2 FADD.FTZ R83, R220, -R83 ;  /* 0x80000053dc532221 */ /* 0x000fe20000010000 */
[----:B------:R-:W2:Y:S01]  /*4400*/  @P3 LDC R250, c[0x0][0x40c] ;  /* 0x00010300fffa3b82 */ /* 0x000ea20000000800 */
[----:B------:R-:W-:Y:S01]  /*4410*/  SHF.L.U32 R81, R81, 0x10, RZ ;  /* 0x0000001051517819 */ /* 0x000fe200000006ff */
[----:B------:R-:W-:Y:S01]  /*4420*/  @P2 FADD.FTZ R176, R223, -R176 ;  /* 0x800000b0dfb02221 */ /* 0x000fe20000010000 */
[C---:B------:R-:W-:Y:S01]  /*4430*/  @P2 FFMA.FTZ R251, R6.reuse, R83, R251 ;  /* 0x0000005306fb2223 */ /* 0x040fe200000100fb */
[----:B------:R-:W-:Y:S01]  /*4440*/  @P2 FFMA.FTZ R83, R197, R182, R183 ;  /* 0x000000b6c5532223 */ /* 0x000fe200000100b7 */
[----:B------:R-:W-:Y:S01]  /*4450*/  PRMT R177, R31, 0x7632, R177 ;  /* 0x000076321fb17816 */ /* 0x000fe200000000b1 */
[----:B------:R-:W-:Y:S01]  /*4460*/  @P2 FFMA.FTZ R81, R6, R80, R81 ;  /* 0x0000005006512223 */ /* 0x000fe20000010051 */
[-C--:B------:R-:W-:Y:S01]  /*4470*/  @P2 FFMA.FTZ R80, R188, R182.reuse, R183 ;  /* 0x000000b6bc502223 */ /* 0x080fe200000100b7 */
[----:B------:R-:W-:Y:S01]  /*4480*/  @P2 FADD.FTZ R83, R222, -R83 ;  /* 0x80000053de532221 */ /* 0x000fe20000010000 */
[----:B------:R-:W3:Y:S01]  /*4490*/  @P3 LDC R244, c[0x0][0x40c] ;  /* 0x00010300fff43b82 */ /* 0x000ee20000000800 */
[----:B------:R-:W-:Y:S01]  /*44a0*/  SHF.L.U32 R177, R177, 0x10, RZ ;  /* 0x00000010b1b17819 */ /* 0x000fe200000006ff */
[----:B------:R-:W-:Y:S01]  /*44b0*/  @P2 FADD.FTZ R80, R229, -R80 ;  /* 0x80000050e5502221 */ /* 0x000fe20000010000 */
[C---:B------:R-:W-:Y:S01]  /*44c0*/  @P2 FFMA.FTZ R249, R6.reuse, R83, R249 ;  /* 0x0000005306f92223 */ /* 0x040fe200000100f9 */
[----:B------:R-:W-:Y:S01]  /*44d0*/  @P2 FFMA.FTZ R83, R191, R182, R183 ;  /* 0x000000b6bf532223 */ /* 0x000fe200000100b7 */
[----:B-1----:R-:W-:Y:S01]  /*44e0*/  @P3 FMUL.FTZ R178, R251, R178 ;  /* 0x000000b2fbb23220 */ /* 0x002fe20000410000 */
[C---:B------:R-:W-:Y:S01]  /*44f0*/  @P2 FFMA.FTZ R245, R6.reuse, R80, R245 ;  /* 0x0000005006f52223 */ /* 0x040fe200000100f5 */
[----:B------:R-:W-:Y:S01]  /*4500*/  @P2 FFMA.FTZ R177, R6, R176, R177 ;  /* 0x000000b006b12223 */ /* 0x000fe200000100b1 */
[----:B------:R-:W-:Y:S01]  /*4510*/  @P2 FADD.FTZ R83, R216, -R83 ;  /* 0x80000053d8532221 */ /* 0x000fe20000010000 */
[----:B------:R-:W1:Y:S01]  /*4520*/  @P3 LDC R80, c[0x0][0x40c] ;  /* 0x00010300ff503b82 */ /* 0x000e620000000800 */
[C---:B0-----:R-:W-:Y:S01]  /*4530*/  @P3 FMUL.FTZ R176, R82.reuse, R179 ;  /* 0x000000b352b03220 */ /* 0x041fe20000410000 */
[----:B------:R-:W-:Y:S01]  /*4540*/  F2FP.BF16.F32.PACK_AB R82, R82, R248 ;  /* 0x000000f85252723e */ /* 0x000fe200000010ff */
[----:B------:R-:W-:Y:S01]  /*4550*/  @P2 FFMA.FTZ R247, R6, R83, R247 ;  /* 0x0000005306f72223 */ /* 0x000fe200000100f7 */
[----:B------:R-:W-:Y:S01]  /*4560*/  @P3 F2FP.BF16.F32.PACK_AB R178, RZ, R178 ;  /* 0x000000b2ffb2323e */ /* 0x000fe200000010ff */
[----:B--2---:R-:W-:Y:S01]  /*4570*/  @P3 FMUL.FTZ R179, R81, R250 ;  /* 0x000000fa51b33220 */ /* 0x004fe20000410000 */
[----:B------:R-:W-:-:S02]  /*4580*/  @P3 F2FP.BF16.F32.PACK_AB R176, RZ, R176 ;  /* 0x000000b0ffb0323e */ /* 0x000fc400000010ff */
[----:B------:R-:W0:Y:S01]  /*4590*/  @P3 LDC R83, c[0x0][0x40c] ;  /* 0x00010300ff533b82 */ /* 0x000e220000000800 */
[----:B------:R-:W-:Y:S02]  /*45a0*/  @P3 PRMT R93, R178, 0x7610, R93 ;  /* 0x00007610b25d3816 */ /* 0x000fe4000000005d */
[----:B------:R-:W-:Y:S02]  /*45b0*/  @P3 F2FP.BF16.F32.PACK_AB R179, RZ, R179 ;  /* 0x000000b3ffb3323e */ /* 0x000fe400000010ff */
[----:B------:R-:W-:Y:S01]  /*45c0*/  F2FP.BF16.F32.PACK_AB R81, R81, R251 ;  /* 0x000000fb5151723e */ /* 0x000fe200000010ff */
[----:B---3--:R-:W-:Y:S02]  /*45d0*/  @P3 FMUL.FTZ R244, R245, R244 ;  /* 0x000000f4f5f43220 */ /* 0x008fe40000410000 */
[----:B------:R-:W2:Y:S01]  /*45e0*/  @P3 LDC R246, c[0x0][0x40c] ;  /* 0x00010300fff63b82 */ /* 0x000ea20000000800 */
[----:B------:R-:W-:Y:S02]  /*45f0*/  @P3 PRMT R93, R93, 0x5410, R179 ;  /* 0x000054105d5d3816 */ /* 0x000fe400000000b3 */
[----:B------:R-:W-:Y:S01]  /*4600*/  @P3 F2FP.BF16.F32.PACK_AB R244, RZ, R244 ;  /* 0x000000f4fff4323e */ /* 0x000fe200000010ff */
[----:B0-----:R-:W-:Y:S01]  /*4610*/  @P3 FMUL.FTZ R83, R248, R83 ;  /* 0x00000053f8533220 */ /* 0x001fe20000410000 */
[----:B-1----:R-:W-:Y:S01]  /*4620*/  @P3 FMUL.FTZ R248, R249, R80 ;  /* 0x00000050f9f83220 */ /* 0x002fe20000410000 */
[----:B------:R-:W-:-:S03]  /*4630*/  F2FP.BF16.F32.PACK_AB R80, R245, R249 ;  /* 0x000000f9f550723e */ /* 0x000fc600000010ff */
[----:B------:R-:W-:Y:S02]  /*4640*/  @P3 F2FP.BF16.F32.PACK_AB R83, RZ, R83 ;  /* 0x00000053ff53323e */ /* 0x000fe400000010ff */
[----:B------:R-:W-:Y:S01]  /*4650*/  @P3 F2FP.BF16.F32.PACK_AB R248, RZ, R248 ;  /* 0x000000f8fff8323e */ /* 0x000fe200000010ff */
[----:B--2---:R-:W-:Y:S01]  /*4660*/  @P3 FMUL.FTZ R246, R247, R246 ;  /* 0x000000f6f7f63220 */ /* 0x004fe20000410000 */
[----:B------:R-:W-:Y:S02]  /*4670*/  @P3 PRMT R94, R83, 0x7610, R94 ;  /* 0x00007610535e3816 */ /* 0x000fe4000000005e */
[----:B------:R-:W-:Y:S02]  /*4680*/  @P3 PRMT R92, R248, 0x7610, R92 ;  /* 0x00007610f85c3816 */ /* 0x000fe4000000005c */
[----:B------:R-:W-:Y:S02]  /*4690*/  @P3 F2FP.BF16.F32.PACK_AB R246, RZ, R246 ;  /* 0x000000f6fff6323e */ /* 0x000fe400000010ff */
[----:B------:R-:W-:-:S02]  /*46a0*/  @P3 PRMT R94, R94, 0x5410, R176 ;  /* 0x000054105e5e3816 */ /* 0x000fc400000000b0 */
        /* <DEDUP_REMOVED lines=8> */
.L_x_3898:
[----:B------:R-:W-:Y:S01]  /*4730*/  ISETP.GT.AND P2, PT, R4, RZ, PT ;  /* 0x000000ff0400720c */ /* 0x000fe20003f44270 */
[----:B0-----:R-:W0:Y:S01]  /*4740*/  @P3 LDC R178, c[0x0][0x40c] ;  /* 0x00010300ffb23b82 */ /* 0x001e220000000800 */
[C---:B------:R-:W-:Y:S02]  /*4750*/  PRMT R249, R28.reuse, 0x7632, R249 ;  /* 0x000076321cf97816 */ /* 0x040fe400000000f9 */
[----:B------:R-:W-:Y:S02]  /*4760*/  SHF.L.U32 R251, R28, 0x10, RZ ;  /* 0x000000101cfb7819 */ /* 0x000fe400000006ff */
[----:B------:R-:W-:Y:S02]  /*4770*/  SHF.L.U32 R249, R249, 0x10, RZ ;  /* 0x00000010f9f97819 */ /* 0x000fe400000006ff */
[----:B------:R-:W-:Y:S01]  /*4780*/  PRMT R245, R30, 0x7632, R245 ;  /* 0x000076321ef57816 */ /* 0x000fe200000000f5 */
[----:B------:R-:W1:Y:S03]  /*4790*/  @P3 LDC R250, c[0x0][0x40c] ;  /* 0x00010300fffa3b82 */ /* 0x000e660000000800 */
[----:B------:R-:W-:Y:S01]  /*47a0*/  SHF.L.U32 R245, R245, 0x10, RZ ;  /* 0x00000010f5f57819 */ /* 0x000fe200000006ff */
[-CC-:B------:R-:W-:Y:S01]  /*47b0*/  @P2 FFMA.FTZ R176, R188, R182.reuse, R183.reuse ;  /* 0x000000b6bcb02223 */ /* 0x180fe200000100b7 */
[-CC-:B------:R-:W-:Y:S01]  /*47c0*/  @P2 FFMA.FTZ R177, R197, R182.reuse, R183.reuse ;  /* 0x000000b6c5b12223 */ /* 0x180fe200000100b7 */
[-CC-:B------:R-:W-:Y:S01]  /*47d0*/  @P2 FFMA.FTZ R179, R195, R182.reuse, R183.reuse ;  /* 0x000000b6c3b32223 */ /* 0x180fe200000100b7 */
[----:B------:R-:W-:Y:S01]  /*47e0*/  @P2 FFMA.FTZ R246, R186, R182, R183 ;  /* 0x000000b6baf62223 */ /* 0x000fe200000100b7 */
[----:B------:R-:W-:Y:S01]  /*47f0*/  @P2 FADD.FTZ R176, R229, -R176 ;  /* 0x800000b0e5b02221 */ /* 0x000fe20000010000 */
[----:B------:R-:W-:Y:S01]  /*4800*/  @P2 FADD.FTZ R177, R222, -R177 ;  /* 0x800000b1deb12221 */ /* 0x000fe20000010000 */
[----:B------:R-:W-:Y:S01]  /*4810*/  @P2 FADD.FTZ R244, R220, -R179 ;  /* 0x800000b3dcf42221 */ /* 0x000fe20000010000 */
[C---:B------:R-:W-:Y:S01]  /*4820*/  SHF.L.U32 R179, R29.reuse, 0x10, RZ ;  /* 0x000000101db37819 */ /* 0x040fe200000006ff */
[C---:B------:R-:W-:Y:S01]  /*4830*/  @P2 FFMA.FTZ R249, R6.reuse, R176, R249 ;  /* 0x000000b006f92223 */ /* 0x040fe200000100f9 */
[C---:B------:R-:W-:Y:S01]  /*4840*/  @P2 FFMA.FTZ R251, R6.reuse, R177, R251 ;  /* 0x000000b106fb2223 */ /* 0x040fe200000100fb */
[----:B------:R-:W2:Y:S01]  /*4850*/  @P3 LDC R176, c[0x0][0x40c] ;  /* 0x00010300ffb03b82 */ /* 0x000ea20000000800 */
[----:B------:R-:W-:Y:S01]  /*4860*/  PRMT R177, R29, 0x7632, R177 ;  /* 0x000076321db17816 */ /* 0x000fe200000000b1 */
[----:B------:R-:W-:Y:S01]  /*4870*/  @P2 FADD.FTZ R246, R227, -R246 ;  /* 0x800000f6e3f62221 */ /* 0x000fe20000010000 */
[----:B------:R-:W-:Y:S01]  /*4880*/  @P2 FFMA.FTZ R247, R193, R182, R183 ;  /* 0x000000b6c1f72223 */ /* 0x000fe200000100b7 */
[----:B------:R-:W-:Y:S01]  /*4890*/  @P2 FFMA.FTZ R179, R6, R244, R179 ;  /* 0x000000f406b32223 */ /* 0x000fe200000100b3 */
[----:B------:R-:W-:-:S02]  /*48a0*/  SHF.L.U32 R177, R177, 0x10, RZ ;  /* 0x00000010b1b17819 */ /* 0x000fc400000006ff */
[----:B------:R-:W-:Y:S01]  /*48b0*/  @P2 FADD.FTZ R244, R218, -R247 ;  /* 0x800000f7daf42221 */ /* 0x000fe20000010000 */
[----:B------:R-:W-:Y:S01]  /*48c0*/  SHF.L.U32 R247, R30, 0x10, RZ ;  /* 0x000000101ef77819 */ /* 0x000fe200000006ff */
[----:B------:R-:W3:Y:S01]  /*48d0*/  @P3 LDC R252, c[0x0][0x40c] ;  /* 0x00010300fffc3b82 */ /* 0x000ee20000000800 */
[----:B------:R-:W-:Y:S01]  /*48e0*/  @P2 FFMA.FTZ R177, R6, R246, R177 ;  /* 0x000000f606b12223 */ /* 0x000fe200000100b1 */
[----:B------:R-:W-:Y:S01]  /*48f0*/  @P2 FFMA.FTZ R246, R184, R182, R183 ;  /* 0x000000b6b8f62223 */ /* 0x000fe200000100b7 */
[----:B-1----:R-:W-:Y:S01]  /*4900*/  @P3 FMUL.FTZ R179, R179, R250 ;  /* 0x000000fab3b33220 */ /* 0x002fe20000410000 */
[----:B------:R-:W-:Y:S01]  /*4910*/  @P2 FFMA.FTZ R247, R6, R244, R247 ;  /* 0x000000f406f72223 */ /* 0x000fe200000100f7 */
[----:B0-----:R-:W-:Y:S01]  /*4920*/  @P3 FMUL.FTZ R244, R251, R178 ;  /* 0x000000b2fbf43220 */ /* 0x001fe20000410000 */
[----:B------:R-:W-:Y:S02]  /*4930*/  @P2 FADD.FTZ R246, R225, -R246 ;  /* 0x800000f6e1f62221 */ /* 0x000fe40000010000 */
[----:B------:R-:W-:-:S02]  /*4940*/  @P3 F2FP.BF16.F32.PACK_AB R179, RZ, R179 ;  /* 0x000000b3ffb3323e */ /* 0x000fc400000010ff */
[----:B------:R-:W-:Y:S01]  /*4950*/  @P2 FFMA.FTZ R245, R6, R246, R245 ;  /* 0x000000f606f52223 */ /* 0x000fe200000100f5 */
[----:B------:R-:W-:Y:S01]  /*4960*/  @P3 F2FP.BF16.F32.PACK_AB R244, RZ, R244 ;  /* 0x000000f4fff4323e */ /* 0x000fe200000010ff */
[----:B------:R-:W0:Y:S01]  /*4970*/  @P3 LDC R246, c[0x0][0x40c] ;  /* 0x00010300fff63b82 */ /* 0x000e220000000800 */
[----:B------:R-:W-:Y:S01]  /*4980*/  @P3 PRMT R93, R179, 0x7610, R93 ;  /* 0x00007610b35d3816 */ /* 0x000fe2000000005d */
[----:B--2---:R-:W-:Y:S01]  /*4990*/  @P3 FMUL.FTZ R176, R249, R176 ;  /* 0x000000b0f9b03220 */ /* 0x004fe20000410000 */
[----:B------:R-:W-:Y:S01]  /*49a0*/  @P2 FFMA.FTZ R249, R191, R182, R183 ;  /* 0x000000b6bff92223 */ /* 0x000fe200000100b7 */
[----:B------:R-:W-:-:S03]  /*49b0*/  @P3 PRMT R92, R244, 0x7610, R92 ;  /* 0x00007610f45c3816 */ /* 0x000fc6000000005c */
[----:B------:R-:W-:Y:S01]  /*49c0*/  @P2 FADD.FTZ R178, R216, -R249 ;  /* 0x800000f9d8b22221 */ /* 0x000fe20000010000 */
[----:B------:R-:W-:Y:S02]  /*49d0*/  SHF.L.U32 R249, R31, 0x10, RZ ;  /* 0x000000101ff97819 */ /* 0x000fe400000006ff */
[----:B------:R-:W-:Y:S01]  /*49e0*/  @P3 F2FP.BF16.F32.PACK_AB R248, RZ, R176 ;  /* 0x000000b0fff8323e */ /* 0x000fe200000010ff */
[----:B---3--:R-:W-:Y:S01]  /*49f0*/  @P3 FMUL.FTZ R177, R177, R252 ;  /* 0x000000fcb1b13220 */ /* 0x008fe20000410000 */
[----:B------:R-:W1:Y:S01]  /*4a00*/  @P3 LDC R176, c[0x0][0x40c] ;  /* 0x00010300ffb03b82 */ /* 0x000e620000000800 */
[----:B------:R-:W-:Y:S01]  /*4a10*/  @P2 FFMA.FTZ R249, R6, R178, R249 ;  /* 0x000000b206f92223 */ /* 0x000fe200000100f9 */
[----:B------:R-:W-:Y:S02]  /*4a20*/  @P3 PRMT R92, R92, 0x5410, R248 ;  /* 0x000054105c5c3816 */ /* 0x000fe400000000f8 */
[----:B------:R-:W-:-:S04]  /*4a30*/  @P3 F2FP.BF16.F32.PACK_AB R177, RZ, R177 ;  /* 0x000000b1ffb1323e */ /* 0x000fc800000010ff */
[----:B------:R-:W2:Y:S01]  /*4a40*/  @P3 LDC R178, c[0x0][0x40c] ;  /* 0x00010300ffb23b82 */ /* 0x000ea20000000800 */
[----:B------:R-:W-:Y:S01]  /*4a50*/  @P3 PRMT R93, R93, 0x5410, R177 ;  /* 0x000054105d5d3816 */ /* 0x000fe200000000b1 */
[----:B0-----:R-:W-:-:S05]  /*4a60*/  @P3 FMUL.FTZ R246, R247, R246 ;  /* 0x000000f6f7f63220 */ /* 0x001fca0000410000 */
[----:B------:R-:W-:-:S04]  /*4a70*/  @P3 F2FP.BF16.F32.PACK_AB R246, RZ, R246 ;  /* 0x000000f6fff6323e */ /* 0x000fc800000010ff */
[----:B------:R-:W-:Y:S01]  /*4a80*/  @P3 PRMT R94, R246, 0x7610, R94 ;  /* 0x00007610f65e3816 */ /* 0x000fe2000000005e */
[----:B-1----:R-:W-:-:S05]  /*4a90*/  @P3 FMUL.FTZ R176, R249, R176 ;  /* 0x000000b0f9b03220 */ /* 0x002fca0000410000 */
        /* <DEDUP_REMOVED lines=15> */
.L_x_3897:
[----:B0-----:R-:W0:Y:S02]  /*4b90*/  LDC.64 R176, c[0x0][0x478] ;  /* 0x00011e00ffb07b82 */ /* 0x001e240000000a00 */
[----:B0-----:R-:W-:-:S04]  /*4ba0*/  ISETP.NE.U32.AND P1, PT, R176, RZ, PT ;  /* 0x000000ffb000720c */ /* 0x001fc80003f25070 */
[----:B------:R-:W-:-:S13]  /*4bb0*/  ISETP.NE.AND.EX P1, PT, R177, RZ, PT, P1 ;  /* 0x000000ffb100720c */ /* 0x000fda0003f25310 */
[----:B------:R-:W-:Y:S05]  /*4bc0*/  @!P1 BRA `(.L_x_3900) ;  /* 0x0000000400189947 */ /* 0x000fea0003800000 */
[----:B------:R-:W0:Y:S01]  /*4bd0*/  @P3 LDC R83, c[0x0][0x40c] ;  /* 0x00010300ff533b82 */ /* 0x000e220000000800 */
[-CC-:B------:R-:W-:Y:S01]  /*4be0*/  FFMA.FTZ R81, R197, R182.reuse, R183.reuse ;  /* 0x000000b6c5517223 */ /* 0x180fe200000100b7 */
[----:B------:R-:W-:Y:S01]  /*4bf0*/  FFMA.FTZ R80, R188, R182, R183 ;  /* 0x000000b6bc507223 */ /* 0x000fe200000100b7 */
[----:B------:R-:W-:Y:S02]  /*4c00*/  ISETP.GT.AND P2, PT, R4, RZ, PT ;  /* 0x000000ff0400720c */ /* 0x000fe40003f44270 */
        /* <DEDUP_REMOVED lines=13> */
[-CC-:B------:R-:W-:Y:S01]  /*4ce0*/  FFMA.FTZ R81, R195, R182.reuse, R183.reuse ;  /* 0x000000b6c3517223 */ /* 0x180fe200000100b7 */
[-C--:B------:R-:W-:Y:S02]  /*4cf0*/  FFMA.FTZ R176, R186, R182.reuse, R183 ;  /* 0x000000b6bab07223 */ /* 0x080fe400000100b7 */
[----:B------:R-:W1:Y:S01]  /*4d00*/  @P3 LDC R245, c[0x0][0x40c] ;  /* 0x00010300fff53b82 */ /* 0x000e620000000800 */
[----:B------:R-:W-:Y:S01]  /*4d10*/  @P3 PRMT R92, R82, 0x7610, R92 ;  /* 0x00007610525c3816 */ /* 0x000fe2000000005c */
[----:B------:R-:W-:Y:S01]  /*4d20*/  FADD.FTZ R81, R220, -R81 ;  /* 0x80000051dc517221 */ /* 0x000fe20000010000 */
[----:B------:R-:W-:Y:S01]  /*4d30*/  FADD.FTZ R177, R227, -R176 ;  /* 0x800000b0e3b17221 */ /* 0x000fe20000010000 */
[----:B------:R-:W-:Y:S01]  /*4d40*/  @P3 F2FP.BF16.F32.PACK_AB R83, RZ, R83 ;  /* 0x00000053ff53323e */ /* 0x000fe200000010ff */
[-C--:B------:R-:W-:Y:S01]  /*4d50*/  FFMA.FTZ R82, R184, R182.reuse, R183 ;  /* 0x000000b6b8527223 */ /* 0x080fe200000100b7 */
[C---:B------:R-:W-:Y:S01]  /*4d60*/  FMUL.FTZ R81, R6.reuse, R81 ;  /* 0x0000005106517220 */ /* 0x040fe20000410000 */
[----:B------:R-:W-:Y:S01]  /*4d70*/  FMUL.FTZ R176, R6, R177 ;  /* 0x000000b106b07220 */ /* 0x000fe20000410000 */
[----:B------:R-:W-:Y:S01]  /*4d80*/  @P3 PRMT R92, R92, 0x5410, R83 ;  /* 0x000054105c5c3816 */ /* 0x000fe20000000053 */
[----:B------:R-:W-:-:S02]  /*4d90*/  FFMA.FTZ R83, R193, R182, R183 ;  /* 0x000000b6c1537223 */ /* 0x000fc400000100b7 */
[----:B------:R-:W-:Y:S02]  /*4da0*/  FSEL R81, R81, RZ, P2 ;  /* 0x000000ff51517208 */ /* 0x000fe40001000000 */
[----:B------:R-:W-:Y:S01]  /*4db0*/  FSEL R178, R176, RZ, P2 ;  /* 0x000000ffb0b27208 */ /* 0x000fe20001000000 */
[----:B------:R-:W-:Y:S02]  /*4dc0*/  FADD.FTZ R83, R218, -R83 ;  /* 0x80000053da537221 */ /* 0x000fe40000010000 */
[-C--:B--2---:R-:W-:Y:S01]  /*4dd0*/  @P3 FMUL.FTZ R177, R244, R81.reuse ;  /* 0x00000051f4b13220 */ /* 0x084fe20000410000 */
[----:B------:R-:W-:Y:S01]  /*4de0*/  F2FP.BF16.F32.PACK_AB R81, R178, R81 ;  /* 0x00000051b251723e */ /* 0x000fe200000010ff */
[----:B0-----:R-:W-:Y:S01]  /*4df0*/  @P3 FMUL.FTZ R176, R179, R178 ;  /* 0x000000b2b3b03220 */ /* 0x001fe20000410000 */
[----:B------:R-:W-:Y:S01]  /*4e00*/  FADD.FTZ R179, R225, -R82 ;  /* 0x80000052e1b37221 */ /* 0x000fe20000010000 */
[----:B------:R-:W0:Y:S01]  /*4e10*/  @P3 LDC R178, c[0x0][0x40c] ;  /* 0x00010300ffb23b82 */ /* 0x000e220000000800 */
[C---:B------:R-:W-:Y:S01]  /*4e20*/  FMUL.FTZ R82, R6.reuse, R83 ;  /* 0x0000005306527220 */ /* 0x040fe20000410000 */
[----:B------:R-:W-:Y:S01]  /*4e30*/  @P3 F2FP.BF16.F32.PACK_AB R177, RZ, R177 ;  /* 0x000000b1ffb1323e */ /* 0x000fe200000010ff */
[----:B------:R-:W-:Y:S01]  /*4e40*/  FMUL.FTZ R83, R6, R179 ;  /* 0x000000b306537220 */ /* 0x000fe20000410000 */
[----:B------:R-:W-:-:S02]  /*4e50*/  @P3 F2FP.BF16.F32.PACK_AB R176, RZ, R176 ;  /* 0x000000b0ffb0323e */ /* 0x000fc400000010ff */
[----:B------:R-:W-:Y:S02]  /*4e60*/  FSEL R82, R82, RZ, P2 ;  /* 0x000000ff52527208 */ /* 0x000fe40001000000 */
[----:B------:R-:W-:Y:S02]  /*4e70*/  FSEL R179, R83, RZ, P2 ;  /* 0x000000ff53b37208 */ /* 0x000fe40001000000 */
[----:B------:R-:W-:Y:S01]  /*4e80*/  @P3 PRMT R93, R177, 0x7610, R93 ;  /* 0x00007610b15d3816 */ /* 0x000fe2000000005d */
[-C--:B-1----:R-:W-:Y:S01]  /*4e90*/  @P3 FMUL.FTZ R83, R245, R82.reuse ;  /* 0x00000052f5533220 */ /* 0x082fe20000410000 */
[----:B------:R-:W-:Y:S01]  /*4ea0*/  F2FP.BF16.F32.PACK_AB R82, R179, R82 ;  /* 0x00000052b352723e */ /* 0x000fe200000010ff */
[----:B------:R-:W1:Y:S01]  /*4eb0*/  @P3 LDC R245, c[0x0][0x40c] ;  /* 0x00010300fff53b82 */ /* 0x000e620000000800 */
[----:B------:R-:W-:Y:S01]  /*4ec0*/  @P3 PRMT R93, R93, 0x5410, R176 ;  /* 0x000054105d5d3816 */ /* 0x000fe200000000b0 */
[----:B------:R-:W-:Y:S01]  /*4ed0*/  FFMA.FTZ R176, R26, R182, R183 ;  /* 0x000000b61ab07223 */ /* 0x000fe200000100b7 */
[----:B------:R-:W-:-:S04]  /*4ee0*/  @P3 F2FP.BF16.F32.PACK_AB R83, RZ, R83 ;  /* 0x00000053ff53323e */ /* 0x000fc800000010ff */
        /* <DEDUP_REMOVED lines=8> */
[----:B------:R-:W-:-:S04]  /*4f70*/  FADD.FTZ R177, R223, -R176 ;  /* 0x800000b0dfb17221 */ /* 0x000fc80000010000 */
[----:B-1----:R-:W-:Y:S01]  /*4f80*/  @P3 FMUL.FTZ R176, R245, R244 ;  /* 0x000000f4f5b03220 */ /* 0x002fe20000410000 */
[----:B------:R-:W-:-:S04]  /*4f90*/  FMUL.FTZ R177, R6, R177 ;  /* 0x000000b106b17220 */ /* 0x000fc80000410000 */
[----:B------:R-:W-:Y:S02]  /*4fa0*/  @P3 F2FP.BF16.F32.PACK_AB R176, RZ, R176 ;  /* 0x000000b0ffb0323e */ /* 0x000fe400000010ff */
[----:B------:R-:W-:Y:S02]  /*4fb0*/  FSEL R177, R177, RZ, P2 ;  /* 0x000000ffb1b17208 */ /* 0x000fe40001000000 */
[----:B------:R-:W-:Y:S02]  /*4fc0*/  @P3 PRMT R95, R176, 0x7610, R95 ;  /* 0x00007610b05f3816 */ /* 0x000fe4000000005f */
[----:B------:R-:W-:Y:S01]  /*4fd0*/  F2FP.BF16.F32.PACK_AB R83, R177, R244 ;  /* 0x000000f4b153723e */ /* 0x000fe200000010ff */
[----:B------:R-:W-:Y:S06]  /*4fe0*/  @!P3 BRA `(.L_x_3899) ;  /* 0x000000040030b947 */ /* 0x000fec0003800000 */
[----:B------:R-:W-:-:S05]  /*4ff0*/  FMUL.FTZ R177, R177, UR15 ;  /* 0x0000000fb1b17c20 */ /* 0x000fca0008410000 */
[----:B------:R-:W-:-:S04]  /*5000*/  F2FP.BF16.F32.PACK_AB R177, RZ, R177 ;  /* 0x000000b1ffb1723e */ /* 0x000fc800000010ff */
[----:B------:R-:W-:Y:S01]  /*5010*/  PRMT R95, R95, 0x5410, R177 ;  /* 0x000054105f5f7816 */ /* 0x000fe200000000b1 */
[----:B------:R-:W-:Y:S06]  /*5020*/  BRA `(.L_x_3899) ;  /* 0x0000000400207947 */ /* 0x000fec0003800000 */
.L_x_3900:
        /* <DEDUP_REMOVED lines=9> */
.L_x_3901:
        /* <DEDUP_REMOVED lines=9> */
.L_x_3902:
        /* <DEDUP_REMOVED lines=9> */
.L_x_3903:
        /* <DEDUP_REMOVED lines=9> */
.L_x_3904:
        /* <DEDUP_REMOVED lines=9> */
.L_x_3905:
        /* <DEDUP_REMOVED lines=9> */
.L_x_3906:
        /* <DEDUP_REMOVED lines=9> */
.L_x_3907:
        /* <DEDUP_REMOVED lines=9> */
.L_x_3899:
        /* <DEDUP_REMOVED lines=8> */
.L_x_3896:
[----:B------:R-:W-:Y:S05]  /*5530*/  BSYNC.RECONVERGENT B0 ;  /* 0x0000000000007941 */ /* 0x000fea0003800200 */
.L_x_3895:
        /* <DEDUP_REMOVED lines=84> */
.L_x_3911:
[----:B------:R-:W-:Y:S01]  /*5a80*/  ISETP.GT.AND P4, PT, R4, RZ, PT ;  /* 0x000000ff0400720c */ /* 0x000fe20003f84270 */
[----:B0-2---:R-:W0:Y:S01]  /*5a90*/  @P3 LDC R178, c[0x0][0x40c] ;  /* 0x00010300ffb23b82 */ /* 0x005e220000000800 */
        /* <DEDUP_REMOVED lines=68> */
.L_x_3910:
[----:B0-2---:R-:W0:Y:S02]  /*5ee0*/  LDC.64 R176, c[0x0][0x478] ;  /* 0x00011e00ffb07b82 */ /* 0x005e240000000a00 */
        /* <DEDUP_REMOVED lines=73> */
.L_x_3913:
        /* <DEDUP_REMOVED lines=9> */
.L_x_3914:
        /* <DEDUP_REMOVED lines=9> */
.L_x_3915:
        /* <DEDUP_REMOVED lines=9> */
.L_x_3916:
        /* <DEDUP_REMOVED lines=9> */
.L_x_3917:
        /* <DEDUP_REMOVED lines=9> */
.L_x_3918:
        /* <DEDUP_REMOVED lines=9> */
.L_x_3919:
        /* <DEDUP_REMOVED lines=9> */
.L_x_3920:
        /* <DEDUP_REMOVED lines=9> */
.L_x_3912:
        /* <DEDUP_REMOVED lines=8> */
.L_x_3909:
[----:B------:R-:W-:Y:S05]  /*6880*/  BSYNC.RECONVERGENT B0 ;  /* 0x0000000000007941 */ /* 0x000fea0003800200 */
.L_x_3908:
        /* <DEDUP_REMOVED lines=12> */
[----:B------:R-:W-:Y:S02]  /*6950*/  SHF.L.U32 R251, R169, 0x10, RZ ;  /* 0x00000010a9fb7819 */ /* 0x000fe400000006ff */
        /* <DEDUP_REMOVED lines=8> */
[----:B------:R-:W-:Y:S01]  /*69e0*/  SHF.L.U32 R247, R171, 0x10, RZ ;  /* 0x00000010abf77819 */ /* 0x000fe200000006ff */
[-CC-:B------:R-:W-:Y:S01]  /*69f0*/  @P5 FFMA.FTZ R176, R20, R182.reuse, R183.reuse ;  /* 0x000000b614b05223 */ /* 0x180fe200000100b7 */
[----:B------:R-:W-:Y:S01]  /*6a00*/  @P5 FADD.FTZ R83, R185, -R80 ;  /* 0x80000050b9535221 */ /* 0x000fe20000010000 */
[-C--:B------:R-:W-:Y:S01]  /*6a10*/  @P5 FFMA.FTZ R80, R15, R182.reuse, R183 ;  /* 0x000000b60f505223 */ /* 0x080fe200000100b7 */
[----:B------:R-:W-:Y:S01]  /*6a20*/  SHF.L.U32 R248, R170, 0x10, RZ ;  /* 0x00000010aaf87819 */ /* 0x000fe200000006ff */
[----:B------:R-:W-:Y:S01]  /*6a30*/  @P5 FADD.FTZ R81, R10, -R81 ;  /* 0x800000510a515221 */ /* 0x000fe20000010000 */
[C---:B------:R-:W-:Y:S01]  /*6a40*/  @P5 FFMA.FTZ R82, R6.reuse, R83, R82 ;  /* 0x0000005306525223 */ /* 0x040fe20000010052 */
[----:B------:R-:W-:Y:S01]  /*6a50*/  @P5 FADD.FTZ R80, R11, -R80 ;  /* 0x800000500b505221 */ /* 0x000fe20000010000 */
[----:B------:R-:W-:Y:S01]  /*6a60*/  @P5 FFMA.FTZ R83, R17, R182, R183 ;  /* 0x000000b611535223 */ /* 0x000fe200000100b7 */
[C---:B------:R-:W-:Y:S01]  /*6a70*/  @P5 FFMA.FTZ R248, R6.reuse, R81, R248 ;  /* 0x0000005106f85223 */ /* 0x040fe200000100f8 */
[----:B------:R-:W-:Y:S01]  /*6a80*/  PRMT R81, R169, 0x7632, R81 ;  /* 0x00007632a9517816 */ /* 0x000fe20000000051 */
[----:B------:R-:W-:Y:S01]  /*6a90*/  @P5 FFMA.FTZ R251, R6, R80, R251 ;  /* 0x0000005006fb5223 */ /* 0x000fe200000100fb */
[----:B------:R-:W-:Y:S01]  /*6aa0*/  @P5 FFMA.FTZ R80, R8, R182, R183 ;  /* 0x000000b608505223 */ /* 0x000fe200000100b7 */
[----:B------:R-:W-:Y:S01]  /*6ab0*/  @P5 FADD.FTZ R83, R206, -R83 ;  /* 0x80000053ce535221 */ /* 0x000fe20000010000 */
[----:B------:R-:W2:Y:S01]  /*6ac0*/  @P3 LDC R250, c[0x0][0x40c] ;  /* 0x00010300fffa3b82 */ /* 0x000ea20000000800 */
[----:B------:R-:W-:Y:S01]  /*6ad0*/  SHF.L.U32 R81, R81, 0x10, RZ ;  /* 0x0000001051517819 */ /* 0x000fe200000006ff */
[----:B------:R-:W-:Y:S01]  /*6ae0*/  @P5 FADD.FTZ R80, R213, -R80 ;  /* 0x80000050d5505221 */ /* 0x000fe20000010000 */
[C---:B------:R-:W-:Y:S01]  /*6af0*/  @P5 FFMA.FTZ R249, R6.reuse, R83, R249 ;  /* 0x0000005306f95223 */ /* 0x040fe200000100f9 */
[----:B------:R-:W-:Y:S01]  /*6b00*/  @P5 FADD.FTZ R176, R27, -R176 ;  /* 0x800000b01bb05221 */ /* 0x000fe20000010000 */
[----:B------:R-:W-:Y:S01]  /*6b10*/  PRMT R177, R171, 0x7632, R177 ;  /* 0x00007632abb17816 */ /* 0x000fe200000000b1 */
[C---:B------:R-:W-:Y:S01]  /*6b20*/  @P5 FFMA.FTZ R245, R6.reuse, R80, R245 ;  /* 0x0000005006f55223 */ /* 0x040fe200000100f5 */
[----:B------:R-:W-:Y:S01]  /*6b30*/  @P5 FFMA.FTZ R80, R9, R182, R183 ;  /* 0x000000b609505223 */ /* 0x000fe200000100b7 */
[----:B------:R-:W3:Y:S01]  /*6b40*/  @P3 LDC R83, c[0x0][0x40c] ;  /* 0x00010300ff533b82 */ /* 0x000ee20000000800 */
[----:B------:R-:W-:Y:S01]  /*6b50*/  @P5 FFMA.FTZ R81, R6, R176, R81 ;  /* 0x000000b006515223 */ /* 0x000fe20000010051 */
[----:B------:R-:W-:Y:S01]  /*6b60*/  @P5 FFMA.FTZ R176, R24, R182, R183 ;  /* 0x000000b618b05223 */ /* 0x000fe200000100b7 */
[----:B------:R-:W-:Y:S01]  /*6b70*/  @P5 FADD.FTZ R80, R7, -R80 ;  /* 0x8000005007505221 */ /* 0x000fe20000010000 */
[----:B------:R-:W-:Y:S01]  /*6b80*/  SHF.L.U32 R177, R177, 0x10, RZ ;  /* 0x00000010b1b17819 */ /* 0x000fe200000006ff */
[----:B-1----:R-:W-:Y:S01]  /*6b90*/  @P3 FMUL.FTZ R178, R251, R178 ;  /* 0x000000b2fbb23220 */ /* 0x002fe20000410000 */
[----:B------:R-:W-:Y:S01]  /*6ba0*/  @P5 FADD.FTZ R176, R187, -R176 ;  /* 0x800000b0bbb05221 */ /* 0x000fe20000010000 */
[C---:B------:R-:W-:Y:S01]  /*6bb0*/  @P5 FFMA.FTZ R247, R6.reuse, R80, R247 ;  /* 0x0000005006f75223 */ /* 0x040fe200000100f7 */
[----:B------:R-:W1:Y:S02]  /*6bc0*/  @P3 LDC R244, c[0x0][0x40c] ;  /* 0x00010300fff43b82 */ /* 0x000e640000000800 */
[----:B------:R-:W-:Y:S01]  /*6bd0*/  @P5 FFMA.FTZ R177, R6, R176, R177 ;  /* 0x000000b006b15223 */ /* 0x000fe200000100b1 */
[C---:B0-----:R-:W-:Y:S01]  /*6be0*/  @P3 FMUL.FTZ R176, R82.reuse, R179 ;  /* 0x000000b352b03220 */ /* 0x041fe20000410000 */
[----:B------:R-:W-:-:S02]  /*6bf0*/  F2FP.BF16.F32.PACK_AB R82, R82, R248 ;  /* 0x000000f85252723e */ /* 0x000fc400000010ff */
[----:B------:R-:W-:Y:S02]  /*6c00*/  @P3 F2FP.BF16.F32.PACK_AB R178, RZ, R178 ;  /* 0x000000b2ffb2323e */ /* 0x000fe400000010ff */
[----:B------:R-:W0:Y:S01]  /*6c10*/  @P3 LDC R80, c[0x0][0x40c] ;  /* 0x00010300ff503b82 */ /* 0x000e220000000800 */
[C---:B--2---:R-:W-:Y:S01]  /*6c20*/  @P3 FMUL.FTZ R179, R81.reuse, R250 ;  /* 0x000000fa51b33220 */ /* 0x044fe20000410000 */
[----:B------:R-:W-:Y:S02]  /*6c30*/  @P3 F2FP.BF16.F32.PACK_AB R176, RZ, R176 ;  /* 0x000000b0ffb0323e */ /* 0x000fe400000010ff */
[----:B------:R-:W-:Y:S02]  /*6c40*/  @P3 PRMT R93, R178, 0x7610, R93 ;  /* 0x00007610b25d3816 */ /* 0x000fe4000000005d */
[----:B------:R-:W-:Y:S02]  /*6c50*/  @P3 F2FP.BF16.F32.PACK_AB R179, RZ, R179 ;  /* 0x000000b3ffb3323e */ /* 0x000fe400000010ff */
[----:B------:R-:W2:Y:S01]  /*6c60*/  @P3 LDC R246, c[0x0][0x40c] ;  /* 0x00010300fff63b82 */ /* 0x000ea20000000800 */
[----:B---3--:R-:W-:Y:S01]  /*6c70*/  @P3 FMUL.FTZ R83, R248, R83 ;  /* 0x00000053f8533220 */ /* 0x008fe20000410000 */
[----:B------:R-:W-:-:S02]  /*6c80*/  F2FP.BF16.F32.PACK_AB R81, R81, R251 ;  /* 0x000000fb5151723e */ /* 0x000fc400000010ff */
[----:B------:R-:W-:Y:S02]  /*6c90*/  @P3 PRMT R93, R93, 0x5410, R179 ;  /* 0x000054105d5d3816 */ /* 0x000fe400000000b3 */
[----:B------:R-:W-:Y:S01]  /*6ca0*/  @P3 F2FP.BF16.F32.PACK_AB R83, RZ, R83 ;  /* 0x00000053ff53323e */ /* 0x000fe200000010ff */
[----:B-1----:R-:W-:-:S03]  /*6cb0*/  @P3 FMUL.FTZ R244, R245, R244 ;  /* 0x000000f4f5f43220 */ /* 0x002fc60000410000 */
[----:B------:R-:W-:Y:S02]  /*6cc0*/  @P3 PRMT R94, R83, 0x7610, R94 ;  /* 0x00007610535e3816 */ /* 0x000fe4000000005e */
[----:B------:R-:W-:Y:S02]  /*6cd0*/  F2FP.BF16.F32.PACK_AB R83, R177, R247 ;  /* 0x000000f7b153723e */ /* 0x000fe400000010ff */
[----:B------:R-:W-:Y:S01]  /*6ce0*/  @P3 F2FP.BF16.F32.PACK_AB R244, RZ, R244 ;  /* 0x000000f4fff4323e */ /* 0x000fe200000010ff */
[----:B0-----:R-:W-:Y:S01]  /*6cf0*/  @P3 FMUL.FTZ R248, R249, R80 ;  /* 0x00000050f9f83220 */ /* 0x001fe20000410000 */
[----:B------:R-:W-:Y:S02]  /*6d00*/  F2FP.BF16.F32.PACK_AB R80, R245, R249 ;  /* 0x000000f9f550723e */ /* 0x000fe400000010ff */
[----:B------:R-:W-:Y:S02]  /*6d10*/  @P3 PRMT R94, R94, 0x5410, R176 ;  /* 0x000054105e5e3816 */ /* 0x000fe400000000b0 */
[----:B------:R-:W-:Y:S01]  /*6d20*/  @P3 F2FP.BF16.F32.PACK_AB R248, RZ, R248 ;  /* 0x000000f8fff8323e */ /* 0x000fe200000010ff */
[----:B--2---:R-:W-:-:S03]  /*6d30*/  @P3 FMUL.FTZ R246, R247, R246 ;  /* 0x000000f6f7f63220 */ /* 0x004fc60000410000 */
[----:B------:R-:W-:Y:S02]  /*6d40*/  @P3 PRMT R92, R248, 0x7610, R92 ;  /* 0x00007610f85c3816 */ /* 0x000fe4000000005c */
[----:B------:R-:W-:Y:S02]  /*6d50*/  @P3 F2FP.BF16.F32.PACK_AB R246, RZ, R246 ;  /* 0x000000f6fff6323e */ /* 0x000fe400000010ff */
[----:B------:R-:W-:Y:S02]  /*6d60*/  @P3 PRMT R92, R92, 0x5410, R244 ;  /* 0x000054105c5c3816 */ /* 0x000fe400000000f4 */
[----:B------:R-:W-:Y:S01]  /*6d70*/  @P3 PRMT R95, R246, 0x7610, R95 ;  /* 0x00007610f65f3816 */ /* 0x000fe2000000005f */
[----:B------:R-:W-:Y:S06]  /*6d80*/  @!P3 BRA `(.L_x_3925) ;  /* 0x0000000c0070b947 */ /* 0x000fec0003800000 */
[----:B------:R-:W-:-:S05]  /*6d90*/  FMUL.FTZ R177, R177, UR15 ;  /* 0x0000000fb1b17c20 */ /* 0x000fca0008410000 */
[----:B------:R-:W-:-:S04]  /*6da0*/  F2FP.BF16.F32.PACK_AB R177, RZ, R177 ;  /* 0x000000b1ffb1723e */ /* 0x000fc800000010ff */
[----:B------:R-:W-:Y:S01]  /*6db0*/  PRMT R95, R95, 0x5410, R177 ;  /* 0x000054105f5f7816 */ /* 0x000fe200000000b1 */
[----:B------:R-:W-:Y:S06]  /*6dc0*/  BRA `(.L_x_3925) ;  /* 0x0000000c00607947 */ /* 0x000fec0003800000 */
.L_x_3924:
[----:B------:R-:W-:Y:S01]  /*6dd0*/  ISETP.GT.AND P5, PT, R4, RZ, PT ;  /* 0x000000ff0400720c */ /* 0x000fe20003fa4270 */
[----:B0-23--:R-:W0:Y:S01]  /*6de0*/  @P3 LDC R178, c[0x0][0x40c] ;  /* 0x00010300ffb23b82 */ /* 0x00de220000000800 */
[C---:B------:R-:W-:Y:S02]  /*6df0*/  PRMT R249, R168.reuse, 0x7632, R249 ;  /* 0x00007632a8f97816 */ /* 0x040fe400000000f9 */
[----:B------:R-:W-:Y:S02]  /*6e00*/  SHF.L.U32 R251, R168, 0x10, RZ ;  /* 0x00000010a8fb7819 */ /* 0x000fe400000006ff */
[----:B------:R-:W-:Y:S02]  /*6e10*/  SHF.L.U32 R249, R249, 0x10, RZ ;  /* 0x00000010f9f97819 */ /* 0x000fe400000006ff */
[----:B------:R-:W-:Y:S01]  /*6e20*/  SHF.L.U32 R179, R169, 0x10, RZ ;  /* 0x00000010a9b37819 */ /* 0x000fe200000006ff */
[----:B------:R-:W1:Y:S01]  /*6e30*/  @P3 LDC R250, c[0x0][0x40c] ;  /* 0x00010300fffa3b82 */ /* 0x000e620000000800 */
[----:B------:R-:W-:-:S03]  /*6e40*/  PRMT R245, R170, 0x7632, R245 ;  /* 0x00007632aaf57816 */ /* 0x000fc600000000f5 */
[-CC-:B------:R-:W-:Y:S01]  /*6e50*/  @P5 FFMA.FTZ R176, R8, R182.reuse, R183.reuse ;  /* 0x000000b608b05223 */ /* 0x180fe200000100b7 */
[-CC-:B------:R-:W-:Y:S01]  /*6e60*/  @P5 FFMA.FTZ R177, R17, R182.reuse, R183.reuse ;  /* 0x000000b611b15223 */ /* 0x180fe200000100b7 */
[-CC-:B------:R-:W-:Y:S01]  /*6e70*/  @P5 FFMA.FTZ R246, R20, R182.reuse, R183.reuse ;  /* 0x000000b614f65223 */ /* 0x180fe200000100b7 */
[----:B------:R-:W-:Y:S01]  /*6e80*/  @P5 FFMA.FTZ R247, R13, R182, R183 ;  /* 0x000000b60df75223 */ /* 0x000fe200000100b7 */
[----:B------:R-:W-:Y:S01]  /*6e90*/  @P5 FADD.FTZ R176, R213, -R176 ;  /* 0x800000b0d5b05221 */ /* 0x000fe20000010000 */
[----:B------:R-:W-:Y:S01]  /*6ea0*/  @P5 FADD.FTZ R177, R206, -R177 ;  /* 0x800000b1ceb15221 */ /* 0x000fe20000010000 */
[----:B------:R-:W-:Y:S01]  /*6eb0*/  @P5 FADD.FTZ R246, R27, -R246 ;  /* 0x800000f61bf65221 */ /* 0x000fe20000010000 */
[----:B------:R-:W-:Y:S01]  /*6ec0*/  SHF.L.U32 R245, R245, 0x10, RZ ;  /* 0x00000010f5f57819 */ /* 0x000fe200000006ff */
[C---:B------:R-:W-:Y:S01]  /*6ed0*/  @P5 FFMA.FTZ R249, R6.reuse, R176, R249 ;  /* 0x000000b006f95223 */ /* 0x040fe200000100f9 */
[----:B------:R-:W-:Y:S01]  /*6ee0*/  @P5 FFMA.FTZ R176, R15, R182, R183 ;  /* 0x000000b60fb05223 */ /* 0x000fe200000100b7 */
[----:B------:R-:W-:Y:S01]  /*6ef0*/  @P5 FFMA.FTZ R251, R6, R177, R251 ;  /* 0x000000b106fb5223 */ /* 0x000fe200000100fb */
[----:B------:R-:W-:Y:S01]  /*6f00*/  PRMT R177, R169, 0x7632, R177 ;  /* 0x00007632a9b17816 */ /* 0x000fe200000000b1 */
[----:B------:R-:W2:Y:S01]  /*6f10*/  @P3 LDC R252, c[0x0][0x40c] ;  /* 0x00010300fffc3b82 */ /* 0x000ea20000000800 */
[----:B------:R-:W-:-:S02]  /*6f20*/  @P5 FADD.FTZ R244, R11, -R176 ;  /* 0x800000b00bf45221 */ /* 0x000fc40000010000 */
[----:B------:R-:W-:Y:S02]  /*6f30*/  SHF.L.U32 R177, R177, 0x10, RZ ;  /* 0x00000010b1b17819 */ /* 0x000fe400000006ff */
[----:B------:R-:W-:Y:S01]  /*6f40*/  @P5 FFMA.FTZ R179, R6, R244, R179 ;  /* 0x000000f406b35223 */ /* 0x000fe200000100b3 */
        /* <DEDUP_REMOVED lines=8> */
[----:B------:R-:W-:Y:S01]  /*6fd0*/  @P5 FADD.FTZ R246, R185, -R246 ;  /* 0x800000f6b9f65221 */ /* 0x000fe20000010000 */
[----:B------:R-:W-:Y:S01]  /*6fe0*/  @P5 FFMA.FTZ R178, R9, R182, R183 ;  /* 0x000000b609b25223 */ /* 0x000fe200000100b7 */
[----:B------:R-:W-:-:S02]  /*6ff0*/  @P3 F2FP.BF16.F32.PACK_AB R179, RZ, R179 ;  /* 0x000000b3ffb3323e */ /* 0x000fc400000010ff */
[----:B------:R-:W-:Y:S01]  /*7000*/  @P5 FFMA.FTZ R245, R6, R246, R245 ;  /* 0x000000f606f55223 */ /* 0x000fe200000100f5 */
[----:B------:R-:W-:Y:S01]  /*7010*/  @P5 FADD.FTZ R178, R7, -R178 ;  /* 0x800000b207b25221 */ /* 0x000fe20000010000 */
[----:B------:R-:W0:Y:S01]  /*7020*/  @P3 LDC R246, c[0x0][0x40c] ;  /* 0x00010300fff63b82 */ /* 0x000e220000000800 */
[----:B------:R-:W-:Y:S02]  /*7030*/  @P3 F2FP.BF16.F32.PACK_AB R244, RZ, R244 ;  /* 0x000000f4fff4323e */ /* 0x000fe400000010ff */
[----:B------:R-:W-:Y:S01]  /*7040*/  @P3 PRMT R93, R179, 0x7610, R93 ;  /* 0x00007610b35d3816 */ /* 0x000fe2000000005d */
[----:B--2---:R-:W-:Y:S01]  /*7050*/  @P3 FMUL.FTZ R177, R177, R252 ;  /* 0x000000fcb1b13220 */ /* 0x004fe20000410000 */
[----:B------:R-:W-:-:S04]  /*7060*/  @P3 PRMT R92, R244, 0x7610, R92 ;  /* 0x00007610f45c3816 */ /* 0x000fc8000000005c */
[----:B------:R-:W-:Y:S01]  /*7070*/  @P3 F2FP.BF16.F32.PACK_AB R177, RZ, R177 ;  /* 0x000000b1ffb1323e */ /* 0x000fe200000010ff */
[----:B---3--:R-:W-:Y:S01]  /*7080*/  @P3 FMUL.FTZ R176, R249, R176 ;  /* 0x000000b0f9b03220 */ /* 0x008fe20000410000 */
[----:B------:R-:W-:Y:S02]  /*7090*/  SHF.L.U32 R249, R171, 0x10, RZ ;  /* 0x00000010abf97819 */ /* 0x000fe400000006ff */
[----:B------:R-:W-:Y:S02]  /*70a0*/  @P3 PRMT R93, R93, 0x5410, R177 ;  /* 0x000054105d5d3816 */ /* 0x000fe400000000b1 */
[----:B------:R-:W-:Y:S01]  /*70b0*/  @P3 F2FP.BF16.F32.PACK_AB R248, RZ, R176 ;  /* 0x000000b0fff8323e */ /* 0x000fe200000010ff */
[----:B------:R-:W-:Y:S01]  /*70c0*/  @P5 FFMA.FTZ R249, R6, R178, R249 ;  /* 0x000000b206f95223 */ /* 0x000fe200000100f9 */
[----:B------:R-:W1:Y:S02]  /*70d0*/  @P3 LDC R176, c[0x0][0x40c] ;  /* 0x00010300ffb03b82 */ /* 0x000e640000000800 */
[----:B------:R-:W-:Y:S01]  /*70e0*/  @P3 PRMT R92, R92, 0x5410, R248 ;  /* 0x000054105c5c3816 */ /* 0x000fe200000000f8 */
[----:B0-----:R-:W-:-:S05]  /*70f0*/  @P3 FMUL.FTZ R246, R247, R246 ;  /* 0x000000f6f7f63220 */ /* 0x001fca0000410000 */
[----:B------:R-:W0:Y:S01]  /*7100*/  @P3 LDC R178, c[0x0][0x40c] ;  /* 0x00010300ffb23b82 */ /* 0x000e220000000800 */
[----:B------:R-:W-:-:S04]  /*7110*/  @P3 F2FP.BF16.F32.PACK_AB R246, RZ, R246 ;  /* 0x000000f6fff6323e */ /* 0x000fc800000010ff */
[----:B------:R-:W-:Y:S01]  /*7120*/  @P3 PRMT R94, R246, 0x7610, R94 ;  /* 0x00007610f65e3816 */ /* 0x000fe2000000005e */
[----:B-1----:R-:W-:-:S05]  /*7130*/  @P3 FMUL.FTZ R176, R249, R176 ;  /* 0x000000b0f9b03220 */ /* 0x002fca0000410000 */
        /* <DEDUP_REMOVED lines=15> */
.L_x_3923:
        /* <DEDUP_REMOVED lines=26> */
[-C--:B------:R-:W-:Y:S01]  /*73d0*/  FFMA.FTZ R82, R22, R182.reuse, R183 ;  /* 0x000000b616527223 */ /* 0x080fe200000100b7 */
[----:B------:R-:W-:Y:S01]  /*73e0*/  FADD.FTZ R81, R11, -R176 ;  /* 0x800000b00b517221 */ /* 0x000fe20000010000 */
[C---:B------:R-:W-:Y:S01]  /*73f0*/  FMUL.FTZ R176, R6.reuse, R177 ;  /* 0x000000b106b07220 */ /* 0x040fe20000410000 */
[----:B------:R-:W-:Y:S02]  /*7400*/  @P3 F2FP.BF16.F32.PACK_AB R83, RZ, R83 ;  /* 0x00000053ff53323e */ /* 0x000fe400000010ff */
[----:B------:R-:W-:Y:S02]  /*7410*/  FMUL.FTZ R81, R6, R81 ;  /* 0x0000005106517220 */ /* 0x000fe40000410000 */
[----:B------:R-:W-:Y:S02]  /*7420*/  FSEL R178, R176, RZ, P5 ;  /* 0x000000ffb0b27208 */ /* 0x000fe40002800000 */
[----:B------:R-:W-:Y:S01]  /*7430*/  @P3 PRMT R92, R92, 0x5410, R83 ;  /* 0x000054105c5c3816 */ /* 0x000fe20000000053 */
[----:B------:R-:W-:Y:S01]  /*7440*/  FFMA.FTZ R83, R13, R182, R183 ;  /* 0x000000b60d537223 */ /* 0x000fe200000100b7 */
[----:B------:R-:W-:Y:S01]  /*7450*/  FSEL R81, R81, RZ, P5 ;  /* 0x000000ff51517208 */ /* 0x000fe20002800000 */
[----:B0-----:R-:W-:-:S02]  /*7460*/  @P3 FMUL.FTZ R176, R179, R178 ;  /* 0x000000b2b3b03220 */ /* 0x001fc40000410000 */
[----:B------:R-:W-:Y:S01]  /*7470*/  FADD.FTZ R83, R10, -R83 ;  /* 0x800000530a537221 */ /* 0x000fe20000010000 */
[----:B------:R-:W-:Y:S01]  /*7480*/  FADD.FTZ R179, R185, -R82 ;  /* 0x80000052b9b37221 */ /* 0x000fe20000010000 */
[-C--:B--2---:R-:W-:Y:S01]  /*7490*/  @P3 FMUL.FTZ R177, R244, R81.reuse ;  /* 0x00000051f4b13220 */ /* 0x084fe20000410000 */
[----:B------:R-:W-:Y:S01]  /*74a0*/  F2FP.BF16.F32.PACK_AB R81, R178, R81 ;  /* 0x00000051b251723e */ /* 0x000fe200000010ff */
[C---:B------:R-:W-:Y:S01]  /*74b0*/  FMUL.FTZ R82, R6.reuse, R83 ;  /* 0x0000005306527220 */ /* 0x040fe20000410000 */
[----:B------:R-:W0:Y:S01]  /*74c0*/  @P3 LDC R178, c[0x0][0x40c] ;  /* 0x00010300ffb23b82 */ /* 0x000e220000000800 */
[----:B------:R-:W-:Y:S01]  /*74d0*/  FMUL.FTZ R83, R6, R179 ;  /* 0x000000b306537220 */ /* 0x000fe20000410000 */
[----:B------:R-:W-:Y:S01]  /*74e0*/  FFMA.FTZ R244, R9, R182, R183 ;  /* 0x000000b609f47223 */ /* 0x000fe200000100b7 */
[----:B------:R-:W-:Y:S02]  /*74f0*/  @P3 F2FP.BF16.F32.PACK_AB R177, RZ, R177 ;  /* 0x000000b1ffb1323e */ /* 0x000fe400000010ff */
[----:B------:R-:W-:-:S02]  /*7500*/  FSEL R82, R82, RZ, P5 ;  /* 0x000000ff52527208 */ /* 0x000fc40002800000 */
[----:B------:R-:W-:Y:S02]  /*7510*/  FSEL R179, R83, RZ, P5 ;  /* 0x000000ff53b37208 */ /* 0x000fe40002800000 */
[----:B------:R-:W-:Y:S01]  /*7520*/  @P3 F2FP.BF16.F32.PACK_AB R176, RZ, R176 ;  /* 0x000000b0ffb0323e */ /* 0x000fe200000010ff */
[-C--:B-1----:R-:W-:Y:S01]  /*7530*/  @P3 FMUL.FTZ R83, R245, R82.reuse ;  /* 0x00000052f5533220 */ /* 0x082fe20000410000 */
[----:B------:R-:W-:Y:S01]  /*7540*/  F2FP.BF16.F32.PACK_AB R82, R179, R82 ;  /* 0x00000052b352723e */ /* 0x000fe200000010ff */
[----:B------:R-:W1:Y:S01]  /*7550*/  @P3 LDC R245, c[0x0][0x40c] ;  /* 0x00010300fff53b82 */ /* 0x000e620000000800 */
[----:B------:R-:W-:Y:S02]  /*7560*/  @P3 PRMT R93, R177, 0x7610, R93 ;  /* 0x00007610b15d3816 */ /* 0x000fe4000000005d */
[----:B------:R-:W-:Y:S02]  /*7570*/  @P3 F2FP.BF16.F32.PACK_AB R83, RZ, R83 ;  /* 0x00000053ff53323e */ /* 0x000fe400000010ff */
[----:B------:R-:W-:Y:S01]  /*7580*/  @P3 PRMT R93, R93, 0x5410, R176 ;  /* 0x000054105d5d3816 */ /* 0x000fe200000000b0 */
[----:B------:R-:W-:Y:S01]  /*7590*/  FFMA.FTZ R176, R24, R182, R183 ;  /* 0x000000b618b07223 */ /* 0x000fe200000100b7 */
[----:B------:R-:W-:Y:S01]  /*75a0*/  @P3 PRMT R94, R83, 0x7610, R94 ;  /* 0x00007610535e3816 */ /* 0x000fe2000000005e */
[----:B0-----:R-:W-:Y:S01]  /*75b0*/  @P3 FMUL.FTZ R178, R178, R179 ;  /* 0x000000b3b2b23220 */ /* 0x001fe20000410000 */
[----:B------:R-:W-:-:S04]  /*75c0*/  FADD.FTZ R179, R7, -R244 ;  /* 0x800000f407b37221 */ /* 0x000fc80000010000 */
[----:B------:R-:W-:Y:S01]  /*75d0*/  FMUL.FTZ R177, R6, R179 ;  /* 0x000000b306b17220 */ /* 0x000fe20000410000 */
[----:B------:R-:W-:-:S04]  /*75e0*/  @P3 F2FP.BF16.F32.PACK_AB R178, RZ, R178 ;  /* 0x000000b2ffb2323e */ /* 0x000fc800000010ff */
[----:B------:R-:W-:Y:S01]  /*75f0*/  FSEL R244, R177, RZ, P5 ;  /* 0x000000ffb1f47208 */ /* 0x000fe20002800000 */
[----:B------:R-:W-:Y:S01]  /*7600*/  FADD.FTZ R177, R187, -R176 ;  /* 0x800000b0bbb17221 */ /* 0x000fe20000010000 */
[----:B------:R-:W-:-:S03]  /*7610*/  @P3 PRMT R94, R94, 0x5410, R178 ;  /* 0x000054105e5e3816 */ /* 0x000fc600000000b2 */
        /* <DEDUP_REMOVED lines=11> */
.L_x_3926:
        /* <DEDUP_REMOVED lines=9> */
.L_x_3927:
        /* <DEDUP_REMOVED lines=9> */
.L_x_3928:
        /* <DEDUP_REMOVED lines=9> */
.L_x_3929:
        /* <DEDUP_REMOVED lines=9> */
.L_x_3930:
        /* <DEDUP_REMOVED lines=9> */
.L_x_3931:
        /* <DEDUP_REMOVED lines=9> */
.L_x_3932:
        /* <DEDUP_REMOVED lines=9> */
.L_x_3933:
        /* <DEDUP_REMOVED lines=9> */
.L_x_3925:
        /* <DEDUP_REMOVED lines=8> */
.L_x_3922:
[----:B------:R-:W-:Y:S05]  /*7bd0*/  BSYNC.RECONVERGENT B0 ;  /* 0x0000000000007941 */ /* 0x000fea0003800200 */
.L_x_3921:
        /* <DEDUP_REMOVED lines=12> */
[----:B0-234-:R-:W0:Y:S01]  /*7ca0*/  @P3 LDC R178, c[0x0][0x40c] ;  /* 0x00010300ffb23b82 */ /* 0x01de220000000800 */
[----:B------:R-:W-:Y:S02]  /*7cb0*/  SHF.L.U32 R179, R172, 0x10, RZ ;  /* 0x00000010acb37819 */ /* 0x000fe400000006ff */
[----:B------:R-:W-:Y:S02]  /*7cc0*/  SHF.L.U32 R249, R174, 0x10, RZ ;  /* 0x00000010aef97819 */ /* 0x000fe400000006ff */
[----:B------:R-:W-:-:S03]  /*7cd0*/  PRMT R83, R172, 0x7632, R83 ;  /* 0x00007632ac537816 */ /* 0x000fc60000000053 */
[----:B------:R-:W1:Y:S01]  /*7ce0*/  @P3 LDC R246, c[0x0][0x40c] ;  /* 0x00010300fff63b82 */ /* 0x000e620000000800 */
        /* <DEDUP_REMOVED lines=9> */
[----:B------:R-:W-:Y:S01]  /*7d80*/  SHF.L.U32 R183, R173, 0x10, RZ ;  /* 0x00000010adb77819 */ /* 0x000fe200000006ff */
[----:B------:R-:W-:Y:S01]  /*7d90*/  @P5 FADD.FTZ R247, R192, -R247 ;  /* 0x800000f7c0f75221 */ /* 0x000fe20000010000 */
[----:B------:R-:W-:Y:S01]  /*7da0*/  @P5 FADD.FTZ R81, R190, -R81 ;  /* 0x80000051be515221 */ /* 0x000fe20000010000 */
[----:B------:R-:W-:Y:S01]  /*7db0*/  @P5 FADD.FTZ R177, R194, -R177 ;  /* 0x800000b1c2b15221 */ /* 0x000fe20000010000 */
[----:B------:R-:W-:Y:S01]  /*7dc0*/  @P5 FADD.FTZ R80, R209, -R80 ;  /* 0x80000050d1505221 */ /* 0x000fe20000010000 */
[----:B------:R-:W-:Y:S01]  /*7dd0*/  @P5 FFMA.FTZ R183, R6, R247, R183 ;  /* 0x000000f706b75223 */ /* 0x000fe200000100b7 */
[----:B------:R-:W-:Y:S01]  /*7de0*/  PRMT R247, R174, 0x7632, R247 ;  /* 0x00007632aef77816 */ /* 0x000fe200000000f7 */
[C---:B------:R-:W-:Y:S01]  /*7df0*/  @P5 FFMA.FTZ R179, R6.reuse, R81, R179 ;  /* 0x0000005106b35223 */ /* 0x040fe200000100b3 */
[----:B------:R-:W-:Y:S01]  /*7e00*/  PRMT R81, R173, 0x7632, R81 ;  /* 0x00007632ad517816 */ /* 0x000fe20000000051 */
[C---:B------:R-:W-:Y:S01]  /*7e10*/  @P5 FFMA.FTZ R249, R6.reuse, R177, R249 ;  /* 0x000000b106f95223 */ /* 0x040fe200000100f9 */
[----:B------:R-:W-:Y:S01]  /*7e20*/  SHF.L.U32 R247, R247, 0x10, RZ ;  /* 0x00000010f7f77819 */ /* 0x000fe200000006ff */
[----:B------:R-:W-:Y:S01]  /*7e30*/  @P5 FADD.FTZ R176, R207, -R176 ;  /* 0x800000b0cfb05221 */ /* 0x000fe20000010000 */
[----:B------:R-:W-:Y:S01]  /*7e40*/  PRMT R177, R175, 0x7632, R177 ;  /* 0x00007632afb17816 */ /* 0x000fe200000000b1 */
[----:B------:R-:W-:Y:S01]  /*7e50*/  @P5 FADD.FTZ R4, R211, -R4 ;  /* 0x80000004d3045221 */ /* 0x000fe20000010000 */
[----:B------:R-:W-:Y:S01]  /*7e60*/  SHF.L.U32 R81, R81, 0x10, RZ ;  /* 0x0000001051517819 */ /* 0x000fe200000006ff */
[----:B------:R-:W-:Y:S01]  /*7e70*/  @P5 FFMA.FTZ R247, R6, R80, R247 ;  /* 0x0000005006f75223 */ /* 0x000fe200000100f7 */
[----:B------:R-:W-:Y:S01]  /*7e80*/  SHF.L.U32 R177, R177, 0x10, RZ ;  /* 0x00000010b1b17819 */ /* 0x000fe200000006ff */
[----:B------:R-:W-:Y:S01]  /*7e90*/  @P5 FADD.FTZ R80, R198, -R245 ;  /* 0x800000f5c6505221 */ /* 0x000fe20000010000 */
[----:B------:R-:W-:Y:S01]  /*7ea0*/  SHF.L.U32 R245, R175, 0x10, RZ ;  /* 0x00000010aff57819 */ /* 0x000fe200000006ff */
[C---:B------:R-:W-:Y:S01]  /*7eb0*/  @P5 FFMA.FTZ R81, R6.reuse, R176, R81 ;  /* 0x000000b006515223 */ /* 0x040fe20000010051 */
[----:B------:R-:W-:Y:S01]  /*7ec0*/  @P5 FADD.FTZ R82, R205, -R82 ;  /* 0x80000052cd525221 */ /* 0x000fe20000010000 */
[C---:B------:R-:W-:Y:S01]  /*7ed0*/  @P5 FFMA.FTZ R177, R6.reuse, R4, R177 ;  /* 0x0000000406b15223 */ /* 0x040fe200000100b1 */
[----:B------:R-:W2:Y:S01]  /*7ee0*/  @P3 LDC R176, c[0x0][0x40c] ;  /* 0x00010300ffb03b82 */ /* 0x000ea20000000800 */
[C---:B------:R-:W-:Y:S01]  /*7ef0*/  @P5 FFMA.FTZ R245, R6.reuse, R80, R245 ;  /* 0x0000005006f55223 */ /* 0x040fe200000100f5 */
[----:B------:R-:W-:Y:S01]  /*7f00*/  @P5 FFMA.FTZ R83, R6, R82, R83 ;  /* 0x0000005206535223 */ /* 0x000fe20000010053 */
[----:B0-----:R-:W-:Y:S01]  /*7f10*/  @P3 FMUL.FTZ R178, R249, R178 ;  /* 0x000000b2f9b23220 */ /* 0x001fe20000410000 */
[----:B------:R-:W-:-:S02]  /*7f20*/  F2FP.BF16.F32.PACK_AB R82, R247, R249 ;  /* 0x000000f9f752723e */ /* 0x000fc400000010ff */
[----:B-1----:R-:W-:Y:S02]  /*7f30*/  @P3 FMUL.FTZ R246, R83, R246 ;  /* 0x000000f653f63220 */ /* 0x002fe40000410000 */
[----:B------:R-:W0:Y:S01]  /*7f40*/  @P3 LDC R4, c[0x0][0x40c] ;  /* 0x00010300ff043b82 */ /* 0x000e220000000800 */
[----:B------:R-:W-:Y:S02]  /*7f50*/  @P3 F2FP.BF16.F32.PACK_AB R178, RZ, R178 ;  /* 0x000000b2ffb2323e */ /* 0x000fe400000010ff */
[----:B------:R-:W-:Y:S02]  /*7f60*/  @P3 F2FP.BF16.F32.PACK_AB R246, RZ, R246 ;  /* 0x000000f6fff6323e */ /* 0x000fe400000010ff */
[----:B------:R-:W-:-:S03]  /*7f70*/  @P3 PRMT R94, R178, 0x7610, R94 ;  /* 0x00007610b25e3816 */ /* 0x000fc6000000005e */
[----:B------:R-:W1:Y:S08]  /*7f80*/  @P3 LDC R80, c[0x0][0x40c] ;  /* 0x00010300ff503b82 */ /* 0x000e700000000800 */
[----:B------:R-:W3:Y:S01]  /*7f90*/  @P3 LDC R6, c[0x0][0x40c] ;  /* 0x00010300ff063b82 */ /* 0x000ee20000000800 */
[C---:B--2---:R-:W-:Y:S01]  /*7fa0*/  @P3 FMUL.FTZ R176, R81.reuse, R176 ;  /* 0x000000b051b03220 */ /* 0x044fe20000410000 */
[----:B------:R-:W-:-:S04]  /*7fb0*/  F2FP.BF16.F32.PACK_AB R81, R81, R183 ;  /* 0x000000b75151723e */ /* 0x000fc800000010ff */
[----:B------:R-:W-:Y:S02]  /*7fc0*/  @P3 F2FP.BF16.F32.PACK_AB R176, RZ, R176 ;  /* 0x000000b0ffb0323e */ /* 0x000fe400000010ff */
[----:B------:R-:W2:Y:S01]  /*7fd0*/  @P3 LDC R182, c[0x0][0x40c] ;  /* 0x00010300ffb63b82 */ /* 0x000ea20000000800 */
[----:B0-----:R-:W-:-:S05]  /*7fe0*/  @P3 FMUL.FTZ R4, R183, R4 ;  /* 0x00000004b7043220 */ /* 0x001fca0000410000 */
[----:B------:R-:W-:Y:S01]  /*7ff0*/  @P3 F2FP.BF16.F32.PACK_AB R4, RZ, R4 ;  /* 0x00000004ff04323e */ /* 0x000fe200000010ff */
[----:B-1----:R-:W-:Y:S01]  /*8000*/  @P3 FMUL.FTZ R183, R179, R80 ;  /* 0x00000050b3b73220 */ /* 0x002fe20000410000 */
[----:B------:R-:W-:Y:S02]  /*8010*/  F2FP.BF16.F32.PACK_AB R80, R83, R179 ;  /* 0x000000b35350723e */ /* 0x000fe400000010ff */
[----:B------:R-:W-:Y:S02]  /*8020*/  @P3 PRMT R93, R4, 0x7610, R93 ;  /* 0x00007610045d3816 */ /* 0x000fe4000000005d */
[----:B------:R-:W-:Y:S02]  /*8030*/  @P3 F2FP.BF16.F32.PACK_AB R183, RZ, R183 ;  /* 0x000000b7ffb7323e */ /* 0x000fe400000010ff */
[----:B------:R-:W-:Y:S01]  /*8040*/  @P3 PRMT R93, R93, 0x5410, R176 ;  /* 0x000054105d5d3816 */ /* 0x000fe200000000b0 */
[----:B---3--:R-:W-:Y:S01]  /*8050*/  @P3 FMUL.FTZ R6, R247, R6 ;  /* 0x00000006f7063220 */ /* 0x008fe20000410000 */
[----:B------:R-:W-:-:S02]  /*8060*/  @P3 PRMT R92, R183, 0x7610, R92 ;  /* 0x00007610b75c3816 */ /* 0x000fc4000000005c */
[----:B------:R-:W-:Y:S02]  /*8070*/  F2FP.BF16.F32.PACK_AB R83, R177, R245 ;  /* 0x000000f5b153723e */ /* 0x000fe400000010ff */
[----:B------:R-:W-:Y:S02]  /*8080*/  @P3 F2FP.BF16.F32.PACK_AB R6, RZ, R6 ;  /* 0x00000006ff06323e */ /* 0x000fe400000010ff */
[----:B------:R-:W-:Y:S01]  /*8090*/  @P3 PRMT R92, R92, 0x5410, R246 ;  /* 0x000054105c5c3816 */ /* 0x000fe200000000f6 */
        /* <DEDUP_REMOVED lines=9> */
.L_x_3937:
[----:B------:R-:W-:Y:S01]  /*8130*/  ISETP.GT.AND P5, PT, R4, RZ, PT ;  /* 0x000000ff0400720c */ /* 0x000fe20003fa4270 */
[----:B0-234-:R-:W0:Y:S01]  /*8140*/  @P3 LDC R176, c[0x0][0x40c] ;  /* 0x00010300ffb03b82 */ /* 0x01de220000000800 */
        /* <DEDUP_REMOVED lines=21> */
[----:B------:R-:W-:Y:S01]  /*82a0*/  SHF.L.U32 R177, R177, 0x10, RZ ;  /* 0x00000010b1b17819 */ /* 0x000fe200000006ff */
[----:B0-----:R-:W-:Y:S01]  /*82b0*/  @P3 FMUL.FTZ R251, R251, R176 ;  /* 0x000000b0fbfb3220 */ /* 0x001fe20000410000 */
[----:B------:R-:W-:Y:S01]  /*82c0*/  @P5 FADD.FTZ R178, R194, -R247 ;  /* 0x800000f7c2b25221 */ /* 0x000fe20000010000 */
[----:B------:R-:W-:Y:S01]  /*82d0*/  SHF.L.U32 R247, R174, 0x10, RZ ;  /* 0x00000010aef77819 */ /* 0x000fe200000006ff */
[----:B------:R-:W0:Y:S01]  /*82e0*/  @P3 LDC R176, c[0x0][0x40c] ;  /* 0x00010300ffb03b82 */ /* 0x000e220000000800 */
[----:B------:R-:W-:Y:S01]  /*82f0*/  @P5 FFMA.FTZ R177, R6, R246, R177 ;  /* 0x000000f606b15223 */ /* 0x000fe200000100b1 */
[----:B------:R-:W-:-:S02]  /*8300*/  @P5 FFMA.FTZ R246, R202, R182, R183 ;  /* 0x000000b6caf65223 */ /* 0x000fc400000100b7 */
[C---:B------:R-:W-:Y:S02]  /*8310*/  @P5 FFMA.FTZ R247, R6.reuse, R178, R247 ;  /* 0x000000b206f75223 */ /* 0x040fe400000100f7 */
[----:B------:R-:W-:Y:S02]  /*8320*/  @P5 FADD.FTZ R246, R209, -R246 ;  /* 0x800000f6d1f65221 */ /* 0x000fe40000010000 */
[----:B------:R-:W3:Y:S02]  /*8330*/  @P3 LDC R178, c[0x0][0x40c] ;  /* 0x00010300ffb23b82 */ /* 0x000ee40000000800 */
[----:B------:R-:W-:Y:S01]  /*8340*/  @P5 FFMA.FTZ R245, R6, R246, R245 ;  /* 0x000000f606f55223 */ /* 0x000fe200000100f5 */
[----:B--2---:R-:W-:-:S05]  /*8350*/  @P3 FMUL.FTZ R250, R249, R4 ;  /* 0x00000004f9fa3220 */ /* 0x004fca0000410000 */
[----:B------:R-:W2:Y:S01]  /*8360*/  @P3 LDC R246, c[0x0][0x40c] ;  /* 0x00010300fff63b82 */ /* 0x000ea20000000800 */
[----:B------:R-:W-:Y:S01]  /*8370*/  @P3 F2FP.BF16.F32.PACK_AB R249, RZ, R251 ;  /* 0x000000fbfff9323e */ /* 0x000fe200000010ff */
[----:B------:R-:W-:Y:S01]  /*8380*/  @P5 FFMA.FTZ R251, R203, R182, R183 ;  /* 0x000000b6cbfb5223 */ /* 0x000fe200000100b7 */
[----:B------:R-:W-:-:S03]  /*8390*/  @P3 F2FP.BF16.F32.PACK_AB R250, RZ, R250 ;  /* 0x000000fafffa323e */ /* 0x000fc600000010ff */
[----:B------:R-:W-:Y:S01]  /*83a0*/  @P5 FADD.FTZ R252, R198, -R251 ;  /* 0x800000fbc6fc5221 */ /* 0x000fe20000010000 */
[----:B------:R-:W-:Y:S01]  /*83b0*/  SHF.L.U32 R251, R175, 0x10, RZ ;  /* 0x00000010affb7819 */ /* 0x000fe200000006ff */
[----:B------:R-:W4:Y:S01]  /*83c0*/  @P3 LDC R4, c[0x0][0x40c] ;  /* 0x00010300ff043b82 */ /* 0x000f220000000800 */
[----:B0-----:R-:W-:Y:S01]  /*83d0*/  @P3 FMUL.FTZ R176, R177, R176 ;  /* 0x000000b0b1b03220 */ /* 0x001fe20000410000 */
[----:B------:R-:W-:Y:S02]  /*83e0*/  @P3 PRMT R92, R249, 0x7610, R92 ;  /* 0x00007610f95c3816 */ /* 0x000fe4000000005c */
[----:B------:R-:W-:Y:S02]  /*83f0*/  @P5 FFMA.FTZ R251, R6, R252, R251 ;  /* 0x000000fc06fb5223 */ /* 0x000fe400000100fb */
[----:B------:R-:W-:Y:S01]  /*8400*/  @P3 F2FP.BF16.F32.PACK_AB R176, RZ, R176 ;  /* 0x000000b0ffb0323e */ /* 0x000fe200000010ff */
[----:B---3--:R-:W-:Y:S01]  /*8410*/  @P3 FMUL.FTZ R178, R247, R178 ;  /* 0x000000b2f7b23220 */ /* 0x008fe20000410000 */
[----:B-1----:R-:W-:Y:S01]  /*8420*/  @P3 FMUL.FTZ R248, R251, R248 ;  /* 0x000000f8fbf83220 */ /* 0x002fe20000410000 */
[----:B------:R-:W-:-:S03]  /*8430*/  @P3 PRMT R92, R92, 0x5410, R250 ;  /* 0x000054105c5c3816 */ /* 0x000fc600000000fa */
[----:B------:R-:W-:Y:S02]  /*8440*/  @P3 F2FP.BF16.F32.PACK_AB R178, RZ, R178 ;  /* 0x000000b2ffb2323e */ /* 0x000fe400000010ff */
[----:B------:R-:W-:Y:S01]  /*8450*/  @P3 F2FP.BF16.F32.PACK_AB R248, RZ, R248 ;  /* 0x000000f8fff8323e */ /* 0x000fe200000010ff */
[----:B--2---:R-:W-:Y:S01]  /*8460*/  @P3 FMUL.FTZ R246, R245, R246 ;  /* 0x000000f6f5f63220 */ /* 0x004fe20000410000 */
[----:B------:R-:W-:Y:S02]  /*8470*/  @P3 PRMT R94, R178, 0x7610, R94 ;  /* 0x00007610b25e3816 */ /* 0x000fe4000000005e */
[----:B------:R-:W-:Y:S02]  /*8480*/  @P3 PRMT R95, R248, 0x7610, R95 ;  /* 0x00007610f85f3816 */ /* 0x000fe4000000005f */
[----:B------:R-:W-:Y:S01]  /*8490*/  @P3 F2FP.BF16.F32.PACK_AB R246, RZ, R246 ;  /* 0x000000f6fff6323e */ /* 0x000fe200000010ff */
[----:B----4-:R-:W-:-:S03]  /*84a0*/  @P3 FMUL.FTZ R4, R179, R4 ;  /* 0x00000004b3043220 */ /* 0x010fc60000410000 */
[----:B------:R-:W-:Y:S02]  /*84b0*/  @P3 PRMT R94, R94, 0x5410, R246 ;  /* 0x000054105e5e3816 */ /* 0x000fe400000000f6 */
[----:B------:R-:W-:-:S04]  /*84c0*/  @P3 F2FP.BF16.F32.PACK_AB R4, RZ, R4 ;  /* 0x00000004ff04323e */ /* 0x000fc800000010ff */
[----:B------:R-:W-:-:S04]  /*84d0*/  @P3 PRMT R93, R4, 0x7610, R93 ;  /* 0x00007610045d3816 */ /* 0x000fc8000000005d */
        /* <DEDUP_REMOVED lines=11> */
.L_x_3936:
        /* <DEDUP_REMOVED lines=8> */
[-C--:B------:R-:W-:Y:S01]  /*8610*/  FFMA.FTZ R82, R200, R182.reuse, R183 ;  /* 0x000000b6c8527223 */ /* 0x080fe200000100b7 */
[----:B------:R-:W-:Y:S01]  /*8620*/  FADD.FTZ R247, R194, -R177 ;  /* 0x800000b1c2f77221 */ /* 0x000fe20000010000 */
        /* <DEDUP_REMOVED lines=13> */
[----:B------:R-:W-:Y:S01]  /*8700*/  ISETP.GT.AND P5, PT, R4, RZ, PT ;  /* 0x000000ff0400720c */ /* 0x000fe20003fa4270 */
[C---:B------:R-:W-:Y:S01]  /*8710*/  FMUL.FTZ R247, R6.reuse, R247 ;  /* 0x000000f706f77220 */ /* 0x040fe20000410000 */
[C---:B------:R-:W-:Y:S01]  /*8720*/  FMUL.FTZ R82, R6.reuse, R245 ;  /* 0x000000f506527220 */ /* 0x040fe20000410000 */
[C---:B------:R-:W-:Y:S01]  /*8730*/  FMUL.FTZ R81, R6.reuse, R177 ;  /* 0x000000b106517220 */ /* 0x040fe20000410000 */
[C---:B------:R-:W-:Y:S01]  /*8740*/  FMUL.FTZ R183, R6.reuse, R183 ;  /* 0x000000b706b77220 */ /* 0x040fe20000410000 */
[----:B------:R-:W-:Y:S01]  /*8750*/  FMUL.FTZ R179, R6, R249 ;  /* 0x000000f906b37220 */ /* 0x000fe20000410000 */
[----:B------:R-:W0:Y:S01]  /*8760*/  @P3 LDC R176, c[0x0][0x40c] ;  /* 0x00010300ffb03b82 */ /* 0x000e220000000800 */
[----:B------:R-:W-:-:S02]  /*8770*/  FSEL R4, R83, RZ, P5 ;  /* 0x000000ff53047208 */ /* 0x000fc40002800000 */
[----:B------:R-:W-:Y:S02]  /*8780*/  FSEL R247, R247, RZ, P5 ;  /* 0x000000fff7f77208 */ /* 0x000fe40002800000 */
[----:B------:R-:W-:Y:S02]  /*8790*/  FSEL R81, R81, RZ, P5 ;  /* 0x000000ff51517208 */ /* 0x000fe40002800000 */
[----:B------:R-:W-:Y:S01]  /*87a0*/  FSEL R183, R183, RZ, P5 ;  /* 0x000000ffb7b77208 */ /* 0x000fe20002800000 */
[----:B------:R-:W1:Y:S01]  /*87b0*/  @P3 LDC R6, c[0x0][0x40c] ;  /* 0x00010300ff063b82 */ /* 0x000e620000000800 */
[----:B------:R-:W-:Y:S02]  /*87c0*/  FSEL R82, R82, RZ, P5 ;  /* 0x000000ff52527208 */ /* 0x000fe40002800000 */
[----:B------:R-:W-:Y:S02]  /*87d0*/  FSEL R80, R80, RZ, P5 ;  /* 0x000000ff50507208 */ /* 0x000fe40002800000 */
[----:B------:R-:W-:-:S02]  /*87e0*/  FSEL R182, R182, RZ, P5 ;  /* 0x000000ffb6b67208 */ /* 0x000fc40002800000 */
[----:B------:R-:W-:Y:S01]  /*87f0*/  FSEL R179, R179, RZ, P5 ;  /* 0x000000ffb3b37208 */ /* 0x000fe20002800000 */
[----:B------:R-:W2:Y:S08]  /*8800*/  @P3 LDC R246, c[0x0][0x40c] ;  /* 0x00010300fff63b82 */ /* 0x000eb00000000800 */
[----:B------:R-:W3:Y:S01]  /*8810*/  @P3 LDC R83, c[0x0][0x40c] ;  /* 0x00010300ff533b82 */ /* 0x000ee20000000800 */
[----:B0-----:R-:W-:-:S05]  /*8820*/  @P3 FMUL.FTZ R177, R176, R247 ;  /* 0x000000f7b0b13220 */ /* 0x001fca0000410000 */
        /* <DEDUP_REMOVED lines=8> */
[----:B------:R-:W-:-:S04]  /*88b0*/  @P3 PRMT R93, R6, 0x7610, R93 ;  /* 0x00007610065d3816 */ /* 0x000fc8000000005d */
        /* <DEDUP_REMOVED lines=9> */
[----:B------:R-:W-:Y:S02]  /*8950*/  @P3 F2FP.BF16.F32.PACK_AB R176, RZ, R176 ;  /* 0x000000b0ffb0323e */ /* 0x000fe400000010ff */
[----:B------:R-:W-:Y:S01]  /*8960*/  F2FP.BF16.F32.PACK_AB R83, R4, R179 ;  /* 0x000000b30453723e */ /* 0x000fe200000010ff */
[----:B-1----:R-:W-:Y:S01]  /*8970*/  @P3 FMUL.FTZ R245, R245, R182 ;  /* 0x000000b6f5f53220 */ /* 0x002fe20000410000 */
[----:B------:R-:W-:-:S04]  /*8980*/  @P3 PRMT R93, R93, 0x5410, R176 ;  /* 0x000054105d5d3816 */ /* 0x000fc800000000b0 */
        /* <DEDUP_REMOVED lines=10> */
.L_x_3939:
[----:B------:R-:W-:Y:S01]  /*8a30*/  FFMA.FTZ R176, R204, R182, R183 ;  /* 0x000000b6ccb07223 */ /* 0x000fe200000100b7 */
[----:B------:R-:W-:-:S03]  /*8a40*/  ISETP.GT.AND P5, PT, R4, RZ, PT ;  /* 0x000000ff0400720c */ /* 0x000fc60003fa4270 */
[----:B------:R-:W-:-:S04]  /*8a50*/  FADD.FTZ R177, R211, -R176 ;  /* 0x800000b0d3b17221 */ /* 0x000fc80000010000 */
[----:B------:R-:W-:Y:S02]  /*8a60*/  FMUL.FTZ R176, R6, R177 ;  /* 0x000000b106b07220 */ /* 0x000fe40000410000 */
[----:B------:R-:W0:Y:S03]  /*8a70*/  @P3 LDC R177, c[0x0][0x40c] ;  /* 0x00010300ffb13b82 */ /* 0x000e260000000800 */
        /* <DEDUP_REMOVED lines=10> */
.L_x_3940:
        /* <DEDUP_REMOVED lines=9> */
.L_x_3941:
        /* <DEDUP_REMOVED lines=9> */
.L_x_3942:
        /* <DEDUP_REMOVED lines=9> */
.L_x_3943:
        /* <DEDUP_REMOVED lines=9> */
.L_x_3944:
        /* <DEDUP_REMOVED lines=9> */
.L_x_3945:
        /* <DEDUP_REMOVED lines=9> */
.L_x_3946:
[----:B0-----:R-:W-:-:S05]  /*8e80*/  @P3 FMUL.FTZ R176, R176, R177 ;  /* 0x000000b1b0b03220 */ /* 0x001fca0000410000 */
[----:B------:R-:W-:-:S04]  /*8e90*/  @P3 F2FP.BF16.F32.PACK_AB R176, RZ, R176 ;  /* 0x000000b0ffb0323e */ /* 0x000fc800000010ff */
[----:B------:R-:W-:-:S07]  /*8ea0*/  @P3 PRMT R95, R95, 0x5410, R176 ;  /* 0x000054105f5f3816 */ /* 0x000fce00000000b0 */
.L_x_3938:
[----:B------:R-:W0:Y:S08]  /*8eb0*/  @P4 LDC.64 R178, c[0x0][0x478] ;  /* 0x00011e00ffb24b82 */ /* 0x000e300000000a00 */
[----:B------:R-:W1:Y:S01]  /*8ec0*/  @P3 LDC.64 R176, c[0x0][0x468] ;  /* 0x00011a00ffb03b82 */ /* 0x000e620000000a00 */
[----:B0-----:R-:W-:-:S05]  /*8ed0*/  @P4 IMAD.WIDE.U32 R178, R242, 0x10, R178 ;  /* 0x00000010f2b24825 */ /* 0x001fca00078e00b2 */
[----:B------:R0:W-:Y:S01]  /*8ee0*/  @P4 STG.E.128 desc[UR10][R178.64], R80 ;  /* 0x00000050b2004986 */ /* 0x0001e2000c101d0a */
[----:B-1----:R-:W-:-:S05]  /*8ef0*/  @P3 IMAD.WIDE.U32 R176, R181, 0x10, R176 ;  /* 0x00000010b5b03825 */ /* 0x002fca00078e00b0 */
[----:B------:R0:W-:Y:S02]  /*8f00*/  @P3 STG.E.128 desc[UR10][R176.64], R92 ;  /* 0x0000005cb0003986 */ /* 0x0001e4000c101d0a */
.L_x_3935:
[----:B------:R-:W-:Y:S05]  /*8f10*/  BSYNC.RECONVERGENT B0 ;  /* 0x0000000000007941 */ /* 0x000fea0003800200 */
.L_x_3934:
[----:B0-234-:R-:W0:Y:S01]  /*8f20*/  LDC.64 R176, c[0x0][0x380] ;  /* 0x0000e000ffb07b82 */ /* 0x01de220000000a00 */
[----:B------:R-:W-:Y:S01]  /*8f30*/  UPLOP3.LUT UP1, UPT, UPT, UPT, UP1, 0x40, 0x4 ;  /* 0x000000000004789c */ /* 0x000fe20003f2e810 */
[----:B0-----:R-:W-:-:S04]  /*8f40*/  IADD3 R5, PT, PT, R5, R176, RZ ;  /* 0x000000b005057210 */ /* 0x001fc80007ffe0ff */
[----:B------:R-:W-:-:S13]  /*8f50*/  ISETP.GE.AND P3, PT, R5, R177, PT ;  /* 0x000000b10500720c */ /* 0x000fda0003f66270 */
[----:B------:R-:W-:Y:S05]  /*8f60*/  @!P3 BRA `(.L_x_3947) ;  /* 0xffffff780034b947 */ /* 0x000fea000383ffff */
.L_x_3868:
        /* <DEDUP_REMOVED lines=51> */
.L_x_3948:
        /* <DEDUP_REMOVED lines=14> */
.L_x_19316:


//--------------------- .text._ZN10layer_norm13ln_bwd_kernelINS_13Kernel_traitsIf13__nv_bfloat16S2_S2_fjLj5120ELj1ELj1ELj4ELj16ENS_18Kernel_traits_baseILj5120EfS2_S2_S2_fjLj128EEEEELb0ELb0ELb1ELb1EEEvNS_9BwdParamsE --------------------------
	.section	.text._ZN10layer_norm13ln_bwd_kernelINS_13Kernel_traitsIf13__nv_bfloat16S2_S2_fjLj5120ELj1ELj1ELj4ELj16ENS_18Kernel_traits_baseILj5120EfS2_S2_S2_fjLj128EEEEELb0ELb0ELb1ELb1EEEvNS_9BwdParamsE,"ax",@progbits
	.align	128
        .global         _ZN10layer_norm13ln_bwd_kernelINS_13Kernel_traitsIf13__nv_bfloat16S2_S2_fjLj5120ELj1ELj1ELj4ELj16ENS_18Kernel_traits_baseILj5120EfS2_S2_S2_fjLj128EEEEELb0ELb0ELb1ELb1EEEvNS_9BwdParamsE
        .type           _ZN10layer_norm13ln_bwd_kernelINS_13Kernel_traitsIf13__nv_bfloat16S2_S2_fjLj5120ELj1ELj1ELj4ELj16ENS_18Kernel_traits_baseILj5120EfS2_S2_S2_fjLj128EEEEELb0ELb0ELb1ELb1EEEvNS_9BwdParamsE,@function
        .size           _ZN10layer_norm13ln_bwd_kernelINS_13Kernel_traitsIf13__nv_bfloat16S2_S2_fjLj5120ELj1ELj1ELj4ELj16ENS_18Kernel_traits_baseILj5120EfS2_S2_S2_fjLj128EEEEELb0ELb0ELb1ELb1EEEvNS_9BwdParamsE,(.L_x_19317 - _ZN10layer_norm13ln_bwd_kernelINS_13Kernel_traitsIf13__nv_bfloat16S2_S2_fjLj5120ELj1ELj1ELj4ELj16ENS_18Kernel_traits_baseILj5120EfS2_S2_S2_fjLj128EEEEELb0ELb0ELb1ELb1EEEvNS_9BwdParamsE)
        .other          _ZN10layer_norm13ln_bwd_kernelINS_13Kernel_traitsIf13__nv_bfloat16S2_S2_fjLj5120ELj1ELj1ELj4ELj16ENS_18Kernel_traits_baseILj5120EfS2_S2_S2_fjLj128EEEEELb0ELb0ELb1ELb1EEEvNS_9BwdParamsE,@"STO_CUDA_ENTRY STV_DEFAULT"
_ZN10layer_norm13ln_bwd_kernelINS_13Kernel_traitsIf13__nv_bfloat16S2_S2_fjLj5120ELj1ELj1ELj4ELj16ENS_18Kernel_traits_baseILj5120EfS2_S2_S2_fjLj128EEEEELb0ELb0ELb1ELb1EEEvNS_9BwdParamsE:
.text._ZN10layer_norm13ln_bwd_kernelINS_13Kernel_traitsIf13__nv_bfloat16S2_S2_fjLj5120ELj1ELj1ELj4ELj16ENS_18Kernel_traits_baseILj5120EfS2_S2_S2_fjLj128EEEEELb0ELb0ELb1ELb1EEEvNS_9BwdParamsE:
        /* <DEDUP_REMOVED lines=66> */
[----:B------:R-:W-:Y:S01]  /*0420*/  MOV R0, UR4 ;  /* 0x0000000400007c02 */ /* 0x000fe20008000f00 */
[----:B--234-:R-:W-:-:S11]  /*0430*/  UPLOP3.LUT UP1, UPT, UPT, UPT, UPT, 0x40, 0x4 ;  /* 0x000000000004789c */ /* 0x01cfd60003f2e870 */
.L_x_4009:
[----:B------:R-:W1:Y:S08]  /*0440*/  LDC.64 R4, c[0x0][0x3f8] ;  /* 0x0000fe00ff047b82 */ /* 0x000e700000000a00 */
[----:B------:R-:W2:Y:S08]  /*0450*/  LDC.64 R170, c[0x0][0x3c8] ;  /* 0x0000f200ffaa7b82 */ /* 0x000eb00000000a00 */
[----:B------:R-:W3:Y:S01]  /*0460*/  LDC.64 R168, c[0x0][0x3f0] ;  /* 0x0000fc00ffa87b82 */ /* 0x000ee20000000a00 */
[----:B-1----:R-:W-:-:S05]  /*0470*/  IMAD.WIDE R172, R0, 0x4, R4 ;  /* 0x0000000400ac7825 */ /* 0x002fca00078e0204 */
[----:B0-----:R-:W4:Y:S01]  /*0480*/  LDG.E R2, desc[UR12][R172.64] ;  /* 0x0000000cac027981 */ /* 0x001f22000c1e1900 */
[----:B--2---:R-:W-:-:S05]  /*0490*/  IMAD.WIDE R170, R0, 0x4, R170 ;  /* 0x0000000400aa7825 */ /* 0x004fca00078e02aa */
[----:B-----5:R0:W5:Y:S01]  /*04a0*/  LDG.E R4, desc[UR12][R170.64] ;  /* 0x0000000caa047981 */ /* 0x020162000c1e1900 */
[----:B---3--:R-:W-:-:S05]  /*04b0*/  IMAD.WIDE R168, R0, 0x4, R168 ;  /* 0x0000000400a87825 */ /* 0x008fca00078e02a8 */
[----:B------:R0:W5:Y:S01]  /*04c0*/  LDG.E R5, desc[UR12][R168.64] ;  /* 0x0000000ca8057981 */ /* 0x000162000c1e1900 */
[----:B------:R-:W-:Y:S02]  /*04d0*/  CS2R R174, SRZ ;  /* 0x0000000000ae7805 */ /* 0x000fe4000001ff00 */
[----:B----4-:R-:W-:-:S13]  /*04e0*/  ISETP.GE.AND P1, PT, R2, 0x1, PT ;  /* 0x000000010200780c */ /* 0x010fda0003f26270 */
[----:B0-----:R-:W-:Y:S05]  /*04f0*/  @!P1 BRA `(.L_x_3950) ;  /* 0x0000001c00489947 */ /* 0x001fea0003800000 */
[----:B------:R-:W0:Y:S01]  /*0500*/  S2R R201, SR_TID.X ;  /* 0x0000000000c97919 */ /* 0x000e220000002100 */
[----:B------:R-:W-:Y:S01]  /*0510*/  IMAD R3, R0, UR14, RZ ;  /* 0x0000000e00037c24 */ /* 0x000fe2000f8e02ff */
[----:B------:R-:W-:Y:S01]  /*0520*/  IADD3 R9, PT, PT, R2, -0x1, RZ ;  /* 0xffffffff02097810 */ /* 0x000fe20007ffe0ff */
[----:B------:R-:W1:Y:S03]  /*0530*/  LDC.64 R196, c[0x0][0x3a8] ;  /* 0x0000ea00ffc47b82 */ /* 0x000e660000000a00 */
[----:B------:R-:W-:Y:S01]  /*0540*/  SHF.R.S32.HI R8, RZ, 0x1f, R3 ;  /* 0x0000001fff087819 */ /* 0x000fe20000011403 */
[----:B------:R-:W-:-:S03]  /*0550*/  IMAD R9, R9, UR14, RZ ;  /* 0x0000000e09097c24 */ /* 0x000fc6000f8e02ff */
[----:B------:R-:W-:Y:S01]  /*0560*/  LEA.HI R8, R8, R3, RZ, 0x3 ;  /* 0x0000000308087211 */ /* 0x000fe200078f18ff */
[----:B------:R-:W2:Y:S01]  /*0570*/  LDC.64 R6, c[0x0][0x428] ;  /* 0x00010a00ff067b82 */ /* 0x000ea20000000a00 */
[----:B------:R-:W-:-:S04]  /*0580*/  SHF.R.S32.HI R10, RZ, 0x1f, R9 ;  /* 0x0000001fff0a7819 */ /* 0x000fc80000011409 */
[----:B------:R-:W-:Y:S02]  /*0590*/  LEA.HI R10, R10, R9, RZ, 0x3 ;  /* 0x000000090a0a7211 */ /* 0x000fe400078f18ff */
[-C--:B0-----:R-:W-:Y:S02]  /*05a0*/  LEA.HI.SX32 R11, R8, R201.reuse, 0x1d ;  /* 0x000000c9080b7211 */ /* 0x081fe400078feaff */
[----:B------:R-:W0:Y:S01]  /*05b0*/  LDC.64 R8, c[0x0][0x3c0] ;  /* 0x0000f000ff087b82 */ /* 0x000e220000000a00 */
[----:B------:R-:W-:Y:S02]  /*05c0*/  LEA.HI.SX32 R201, R10, R201, 0x1d ;  /* 0x000000c90ac97211 */ /* 0x000fe400078feaff */
[C---:B------:R-:W-:Y:S01]  /*05d0*/  IADD3 R13, PT, PT, R11.reuse, 0x80, RZ ;  /* 0x000000800b0d7810 */ /* 0x040fe20007ffe0ff */
[C---:B-1----:R-:W-:Y:S01]  /*05e0*/  IMAD.WIDE.U32 R16, R11.reuse, 0x10, R196 ;  /* 0x000000100b107825 */ /* 0x042fe200078e00c4 */
[C---:B------:R-:W-:Y:S02]  /*05f0*/  IADD3 R15, PT, PT, R11.reuse, 0x100, RZ ;  /* 0x000001000b0f7810 */ /* 0x040fe40007ffe0ff */
[----:B------:R-:W-:-:S02]  /*0600*/  IADD3 R205, PT, PT, R11, 0x180, RZ ;  /* 0x000001800bcd7810 */ /* 0x000fc40007ffe0ff */
[----:B------:R-:W-:Y:S02]  /*0610*/  SHF.R.S32.HI R3, RZ, 0x1f, R0 ;  /* 0x0000001fff037819 */ /* 0x000fe40000011400 */
[----:B------:R-:W-:Y:S01]  /*0620*/  IADD3 R215, PT, PT, R11, 0x200, RZ ;  /* 0x000002000bd77810 */ /* 0x000fe20007ffe0ff */
[----:B--2---:R-:W-:Y:S01]  /*0630*/  IMAD.WIDE.U32 R168, R201, 0x10, R6 ;  /* 0x00000010c9a87825 */ /* 0x004fe200078e0006 */
[----:B------:R-:W2:Y:S03]  /*0640*/  LDG.E.128 R16, desc[UR12][R16.64] ;  /* 0x0000000c10107981 */ /* 0x000ea6000c1e1d00 */
[--C-:B------:R-:W-:Y:S02]  /*0650*/  IMAD.WIDE.U32 R172, R13, 0x10, R196.reuse ;  /* 0x000000100dac7825 */ /* 0x100fe400078e00c4 */
[----:B------:R-:W3:Y:S01]  /*0660*/  LDG.E.128 R168, desc[UR12][R168.64] ;  /* 0x0000000ca8a87981 */ /* 0x000ee2000c1e1d00 */
[----:B------:R-:W-:Y:S01]  /*0670*/  IADD3 R177, PT, PT, R201, 0x80, RZ ;  /* 0x00000080c9b17810 */ /* 0x000fe20007ffe0ff */
[----:B------:R-:W-:-:S02]  /*0680*/  IMAD.WIDE.U32 R180, R15, 0x10, R196 ;  /* 0x000000100fb47825 */ /* 0x000fc400078e00c4 */
[----:B------:R-:W4:Y:S01]  /*0690*/  LDG.E.128 R172, desc[UR12][R172.64] ;  /* 0x0000000cacac7981 */ /* 0x000f22000c1e1d00 */
[C---:B0-----:R-:W-:Y:S01]  /*06a0*/  LEA R8, P0, R0.reuse, R8, 0x2 ;  /* 0x0000000800087211 */ /* 0x041fe200078010ff */
[----:B------:R-:W-:Y:S02]  /*06b0*/  IMAD.WIDE.U32 R188, R205, 0x10, R196 ;  /* 0x00000010cdbc7825 */ /* 0x000fe400078e00c4 */
[----:B------:R-:W4:Y:S01]  /*06c0*/  LDG.E.128 R180, desc[UR12][R180.64] ;  /* 0x0000000cb4b47981 */ /* 0x000f22000c1e1d00 */
[----:B------:R-:W-:Y:S01]  /*06d0*/  LEA.HI.X R9, R0, R9, R3, 0x2, P0 ;  /* 0x0000000900097211 */ /* 0x000fe200000f1403 */
[----:B------:R-:W-:Y:S02]  /*06e0*/  IMAD.WIDE.U32 R196, R215, 0x10, R196 ;  /* 0x00000010d7c47825 */ /* 0x000fe400078e00c4 */
[----:B------:R-:W4:Y:S01]  /*06f0*/  LDG.E.128 R188, desc[UR12][R188.64] ;  /* 0x0000000cbcbc7981 */ /* 0x000f22000c1e1d00 */
[----:B------:R-:W-:Y:S01]  /*0700*/  IADD3 R185, PT, PT, R201, 0x100, RZ ;  /* 0x00000100c9b97810 */ /* 0x000fe20007ffe0ff */
[----:B------:R-:W-:-:S02]  /*0710*/  IMAD.WIDE.U32 R176, R177, 0x10, R6 ;  /* 0x00000010b1b07825 */ /* 0x000fc400078e0006 */
[----:B------:R-:W4:Y:S04]  /*0720*/  LDG.E R9, desc[UR12][R8.64] ;  /* 0x0000000c08097981 */ /* 0x000f28000c1e1900 */
[----:B------:R-:W4:Y:S01]  /*0730*/  LDG.E.128 R196, desc[UR12][R196.64] ;  /* 0x0000000cc4c47981 */ /* 0x000f22000c1e1d00 */
[C---:B------:R-:W-:Y:S02]  /*0740*/  IADD3 R193, PT, PT, R201.reuse, 0x180, RZ ;  /* 0x00000180c9c17810 */ /* 0x040fe40007ffe0ff */
[----:B------:R-:W-:Y:S01]  /*0750*/  IADD3 R201, PT, PT, R201, 0x200, RZ ;  /* 0x00000200c9c97810 */ /* 0x000fe20007ffe0ff */
[----:B------:R-:W4:Y:S04]  /*0760*/  LDG.E.128 R176, desc[UR12][R176.64] ;  /* 0x0000000cb0b07981 */ /* 0x000f28000c1e1d00 */
[----:B------:R-:W-:-:S04]  /*0770*/  IMAD.WIDE.U32 R200, R201, 0x10, R6 ;  /* 0x00000010c9c87825 */ /* 0x000fc800078e0006 */
[--C-:B------:R-:W-:Y:S02]  /*0780*/  IMAD.WIDE.U32 R192, R193, 0x10, R6.reuse ;  /* 0x00000010c1c07825 */ /* 0x100fe400078e0006 */
[----:B------:R-:W4:Y:S04]  /*0790*/  LDG.E.128 R200, desc[UR12][R200.64] ;  /* 0x0000000cc8c87981 */ /* 0x000f28000c1e1d00 */
[----:B------:R-:W4:Y:S01]  /*07a0*/  LDG.E.128 R192, desc[UR12][R192.64] ;  /* 0x0000000cc0c07981 */ /* 0x000f22000c1e1d00 */
[----:B------:R-:W-:-:S06]  /*07b0*/  IMAD.WIDE.U32 R184, R185, 0x10, R6 ;  /* 0x00000010b9b87825 */ /* 0x000fcc00078e0006 */
        /* <DEDUP_REMOVED lines=9> */
[----:B0-----:R-:W-:Y:S01]  /*0850*/  @P0 IMAD.WIDE.U32 R234, R11, 0x10, R234 ;  /* 0x000000100bea0825 */ /* 0x001fe200078e00ea */
[----:B------:R-:W-:-:S04]  /*0860*/  ISETP.NE.AND P2, PT, RZ, UR11, PT ;  /* 0x0000000bff007c0c */ /* 0x000fc8000bf45270 */
[----:B------:R0:W5:Y:S01]  /*0870*/  @P0 LDG.E.128 R36, desc[UR12][R234.64] ;  /* 0x0000000cea240981 */ /* 0x000162000c1e1d00 */
[----:B-1----:R-:W-:-:S04]  /*0880*/  @P0 IMAD.WIDE.U32 R208, R15, 0x10, R208 ;  /* 0x000000100fd00825 */ /* 0x002fc800078e00d0 */
[----:B------:R-:W-:Y:S01]  /*0890*/  @P0 IMAD.WIDE.U32 R206, R13, 0x10, R206 ;  /* 0x000000100dce0825 */ /* 0x000fe200078e00ce */
[----:B------:R-:W5:Y:S03]  /*08a0*/  @P0 LDG.E.128 R28, desc[UR12][R208.64] ;  /* 0x0000000cd01c0981 */ /* 0x000f66000c1e1d00 */
[----:B------:R-:W-:Y:S01]  /*08b0*/  @P0 IMAD.WIDE.U32 R212, R215, 0x10, R212 ;  /* 0x00000010d7d40825 */ /* 0x000fe200078e00d4 */
[----:B------:R-:W5:Y:S04]  /*08c0*/  @P0 LDG.E.128 R32, desc[UR12][R206.64] ;  /* 0x0000000cce200981 */ /* 0x000f68000c1e1d00 */
[----:B------:R1:W5:Y:S01]  /*08d0*/  @P0 LDG.E.128 R20, desc[UR12][R212.64] ;  /* 0x0000000cd4140981 */ /* 0x000362000c1e1d00 */
[----:B------:R-:W-:-:S05]  /*08e0*/  @P0 IMAD.WIDE.U32 R210, R205, 0x10, R210 ;  /* 0x00000010cdd20825 */ /* 0x000fca00078e00d2 */
[----:B------:R1:W5:Y:S01]  /*08f0*/  @P0 LDG.E.128 R24, desc[UR12][R210.64] ;  /* 0x0000000cd2180981 */ /* 0x000362000c1e1d00 */
[----:B--2---:R-:W-:Y:S02]  /*0900*/  SHF.L.U32 R14, R18, 0x10, RZ ;  /* 0x00000010120e7819 */ /* 0x004fe400000006ff */
[----:B------:R-:W-:Y:S02]  /*0910*/  PRMT R15, R19, 0x7632, R15 ;  /* 0x00007632130f7816 */ /* 0x000fe4000000000f */
[C---:B---3--:R-:W-:Y:S02]  /*0920*/  PRMT R6, R168.reuse, 0x7632, R6 ;  /* 0x00007632a8067816 */ /* 0x048fe40000000006 */
[----:B------:R-:W-:Y:S02]  /*0930*/  SHF.L.U32 R7, R168, 0x10, RZ ;  /* 0x00000010a8077819 */ /* 0x000fe400000006ff */
[C---:B----4-:R-:W-:Y:S02]  /*0940*/  PRMT R168, R172.reuse, 0x7632, R168 ;  /* 0x00007632aca87816 */ /* 0x050fe400000000a8 */
[----:B------:R-:W-:-:S02]  /*0950*/  SHF.L.U32 R172, R172, 0x10, RZ ;  /* 0x00000010acac7819 */ /* 0x000fc400000006ff */
[C---:B------:R-:W-:Y:S02]  /*0960*/  PRMT R218, R180.reuse, 0x7632, R218 ;  /* 0x00007632b4da7816 */ /* 0x040fe400000000da */
[----:B------:R-:W-:Y:S02]  /*0970*/  SHF.L.U32 R219, R180, 0x10, RZ ;  /* 0x00000010b4db7819 */ /* 0x000fe400000006ff */
[----:B------:R-:W-:Y:S02]  /*0980*/  PRMT R10, R17, 0x7632, R10 ;  /* 0x00007632110a7816 */ /* 0x000fe4000000000a */
[----:B------:R-:W-:Y:S02]  /*0990*/  PRMT R180, R181, 0x7632, R180 ;  /* 0x00007632b5b47816 */ /* 0x000fe400000000b4 */
[----:B0-----:R-:W-:Y:S02]  /*09a0*/  FSEL R235, R9, RZ, !P2 ;  /* 0x000000ff09eb7208 */ /* 0x001fe40005000000 */
[----:B------:R-:W-:-:S02]  /*09b0*/  SHF.L.U32 R220, R181, 0x10, RZ ;  /* 0x00000010b5dc7819 */ /* 0x000fc400000006ff */
[C---:B------:R-:W-:Y:S02]  /*09c0*/  PRMT R9, R196.reuse, 0x7632, R9 ;  /* 0x00007632c4097816 */ /* 0x040fe40000000009 */
[----:B------:R-:W-:Y:S02]  /*09d0*/  SHF.L.U32 R234, R196, 0x10, RZ ;  /* 0x00000010c4ea7819 */ /* 0x000fe400000006ff */
[C---:B------:R-:W-:Y:S02]  /*09e0*/  PRMT R196, R197.reuse, 0x7632, R196 ;  /* 0x00007632c5c47816 */ /* 0x040fe400000000c4 */
[----:B------:R-:W-:Y:S02]  /*09f0*/  SHF.L.U32 R236, R197, 0x10, RZ ;  /* 0x00000010c5ec7819 */ /* 0x000fe400000006ff */
[C---:B------:R-:W-:Y:S02]  /*0a00*/  PRMT R197, R198.reuse, 0x7632, R197 ;  /* 0x00007632c6c57816 */ /* 0x040fe400000000c5 */
[----:B------:R-:W-:-:S02]  /*0a10*/  SHF.L.U32 R238, R198, 0x10, RZ ;  /* 0x00000010c6ee7819 */ /* 0x000fc400000006ff */
[C---:B------:R-:W-:Y:S02]  /*0a20*/  PRMT R3, R16.reuse, 0x7632, R3 ;  /* 0x0000763210037816 */ /* 0x040fe40000000003 */
[----:B------:R-:W-:Y:S02]  /*0a30*/  SHF.L.U32 R11, R16, 0x10, RZ ;  /* 0x00000010100b7819 */ /* 0x000fe400000006ff */
[----:B------:R-:W-:Y:S02]  /*0a40*/  PRMT R181, R182, 0x7632, R181 ;  /* 0x00007632b6b57816 */ /* 0x000fe400000000b5 */
[C---:B------:R-:W-:Y:S02]  /*0a50*/  PRMT R198, R199.reuse, 0x7632, R198 ;  /* 0x00007632c7c67816 */ /* 0x040fe400000000c6 */
[----:B------:R-:W-:Y:S01]  /*0a60*/  SHF.L.U32 R240, R199, 0x10, RZ ;  /* 0x00000010c7f07819 */ /* 0x000fe200000006ff */
[----:B------:R-:W-:Y:S01]  /*0a70*/  FADD.FTZ R199, -R235, R14 ;  /* 0x0000000eebc77221 */ /* 0x000fe20000010100 */
[----:B------:R-:W-:-:S02]  /*0a80*/  SHF.L.U32 R13, R17, 0x10, RZ ;  /* 0x00000010110d7819 */ /* 0x000fc400000006ff */
[----:B------:R-:W-:Y:S02]  /*0a90*/  SHF.L.U32 R16, R19, 0x10, RZ ;  /* 0x0000001013107819 */ /* 0x000fe400000006ff */
[----:B------:R-:W-:Y:S01]  /*0aa0*/  PRMT R226, R188, 0x7632, R226 ;  /* 0x00007632bce27816 */ /* 0x000fe200000000e2 */
[----:B------:R-:W-:Y:S01]  /*0ab0*/  FADD.FTZ R237, -R235, R172 ;  /* 0x000000acebed7221 */ /* 0x000fe20000010100 */
[----:B------:R-:W-:Y:S02]  /*0ac0*/  PRMT R12, R18, 0x7632, R12 ;  /* 0x00007632120c7816 */ /* 0x000fe4000000000c */
[C---:B------:R-:W-:Y:S02]  /*0ad0*/  PRMT R17, R170.reuse, 0x7632, R17 ;  /* 0x00007632aa117816 */ /* 0x040fe40000000011 */
[----:B------:R-:W-:Y:S02]  /*0ae0*/  SHF.L.U32 R19, R170, 0x10, RZ ;  /* 0x00000010aa137819 */ /* 0x000fe400000006ff */
[----:B------:R-:W-:-:S02]  /*0af0*/  SHF.L.U32 R227, R188, 0x10, RZ ;  /* 0x00000010bce37819 */ /* 0x000fc400000006ff */
[----:B------:R-:W-:Y:S02]  /*0b00*/  SHF.L.U32 R14, R15, 0x10, RZ ;  /* 0x000000100f0e7819 */ /* 0x000fe400000006ff */
[----:B------:R-:W-:Y:S02]  /*0b10*/  PRMT R170, R173, 0x7632, R170 ;  /* 0x00007632adaa7816 */ /* 0x000fe400000000aa */
[----:B------:R-:W-:Y:S02]  /*0b20*/  SHF.L.U32 R221, R182, 0x10, RZ ;  /* 0x00000010b6dd7819 */ /* 0x000fe400000006ff */
[C---:B------:R-:W-:Y:S02]  /*0b30*/  PRMT R188, R189.reuse, 0x7632, R188 ;  /* 0x00007632bdbc7816 */ /* 0x040fe400000000bc */
[----:B------:R-:W-:Y:S02]  /*0b40*/  SHF.L.U32 R228, R189, 0x10, RZ ;  /* 0x00000010bde47819 */ /* 0x000fe400000006ff */
[----:B------:R-:W-:-:S02]  /*0b50*/  SHF.L.U32 R10, R10, 0x10, RZ ;  /* 0x000000100a0a7819 */ /* 0x000fc400000006ff */
[----:B------:R-:W-:Y:S02]  /*0b60*/  SHF.L.U32 R168, R168, 0x10, RZ ;  /* 0x00000010a8a87819 */ /* 0x000fe400000006ff */
[----:B------:R-:W-:Y:S02]  /*0b70*/  SHF.L.U32 R204, R173, 0x10, RZ ;  /* 0x00000010adcc7819 */ /* 0x000fe400000006ff */
[----:B------:R-:W-:Y:S02]  /*0b80*/  PRMT R182, R183, 0x7632, R182 ;  /* 0x00007632b7b67816 */ /* 0x000fe400000000b6 */
[C---:B------:R-:W-:Y:S02]  /*0b90*/  PRMT R189, R190.reuse, 0x7632, R189 ;  /* 0x00007632bebd7816 */ /* 0x040fe400000000bd */
[----:B------:R-:W-:Y:S02]  /*0ba0*/  SHF.L.U32 R229, R190, 0x10, RZ ;  /* 0x00000010bee57819 */ /* 0x000fe400000006ff */
[----:B------:R-:W-:-:S02]  /*0bb0*/  SHF.L.U32 R230, R191, 0x10, RZ ;  /* 0x00000010bfe67819 */ /* 0x000fc400000006ff */
[----:B------:R-:W-:Y:S01]  /*0bc0*/  SHF.L.U32 R172, R181, 0x10, RZ ;  /* 0x00000010b5ac7819 */ /* 0x000fe200000006ff */
[----:B------:R-:W-:Y:S01]  /*0bd0*/  FADD.FTZ R15, -R235, R16 ;  /* 0x00000010eb0f7221 */ /* 0x000fe20000010100 */
[----:B------:R-:W-:Y:S02]  /*0be0*/  PRMT R190, R191, 0x7632, R190 ;  /* 0x00007632bfbe7816 */ /* 0x000fe400000000be */
[----:B------:R-:W-:Y:S01]  /*0bf0*/  SHF.L.U32 R226, R226, 0x10, RZ ;  /* 0x00000010e2e27819 */ /* 0x000fe200000006ff */
[----:B-1----:R-:W-:Y:S01]  /*0c00*/  FADD.FTZ R213, -R235, R14 ;  /* 0x0000000eebd57221 */ /* 0x002fe20000010100 */
[----:B------:R-:W-:Y:S02]  /*0c10*/  PRMT R18, R171, 0x7632, R18 ;  /* 0x00007632ab127816 */ /* 0x000fe40000000012 */
[----:B------:R-:W-:Y:S02]  /*0c20*/  PRMT R173, R174, 0x7632, R173 ;  /* 0x00007632aead7816 */ /* 0x000fe400000000ad */
[----:B------:R-:W-:-:S02]  /*0c30*/  SHF.L.U32 R214, R175, 0x10, RZ ;  /* 0x00000010afd67819 */ /* 0x000fc400000006ff */
[----:B------:R-:W-:Y:S02]  /*0c40*/  SHF.L.U32 R222, R183, 0x10, RZ ;  /* 0x00000010b7de7819 */ /* 0x000fe400000006ff */
[----:B------:R-:W-:Y:S02]  /*0c50*/  SHF.L.U32 R206, R3, 0x10, RZ ;  /* 0x0000001003ce7819 */ /* 0x000fe400000006ff */
[----:B------:R-:W-:Y:S01]  /*0c60*/  SHF.L.U32 R12, R12, 0x10, RZ ;  /* 0x000000100c0c7819 */ /* 0x000fe200000006ff */
[----:B------:R-:W-:Y:S01]  /*0c70*/  FADD.FTZ R11, -R235, R11 ;  /* 0x0000000beb0b7221 */ /* 0x000fe20000010100 */
[----:B------:R-:W-:Y:S01]  /*0c80*/  PRMT R8, R169, 0x7632, R8 ;  /* 0x00007632a9087816 */ /* 0x000fe20000000008 */
[C---:B------:R-:W-:Y:S01]  /*0c90*/  FADD.FTZ R209, -R235.reuse, R10 ;  /* 0x0000000aebd17221 */ /* 0x040fe20000010100 */
[----:B------:R-:W-:Y:S01]  /*0ca0*/  SHF.L.U32 R170, R170, 0x10, RZ ;  /* 0x00000010aaaa7819 */ /* 0x000fe200000006ff */
[C---:B------:R-:W-:Y:S01]  /*0cb0*/  FADD.FTZ R249, -R235.reuse, R168 ;  /* 0x000000a8ebf97221 */ /* 0x040fe20000010100 */
[----:B------:R-:W-:Y:S01]  /*0cc0*/  SHF.L.U32 R16, R180, 0x10, RZ ;  /* 0x00000010b4107819 */ /* 0x000fe200000006ff */
[C---:B------:R-:W-:Y:S01]  /*0cd0*/  FADD.FTZ R239, -R235.reuse, R204 ;  /* 0x000000ccebef7221 */ /* 0x040fe20000010100 */
[----:B------:R-:W-:Y:S01]  /*0ce0*/  SHF.L.U32 R205, R174, 0x10, RZ ;  /* 0x00000010aecd7819 */ /* 0x000fe200000006ff */
[----:B------:R-:W-:Y:S01]  /*0cf0*/  FADD.FTZ R168, -R235, R172 ;  /* 0x000000aceba87221 */ /* 0x000fe20000010100 */
[----:B------:R-:W-:-:S02]  /*0d00*/  SHF.L.U32 R182, R182, 0x10, RZ ;  /* 0x00000010b6b67819 */ /* 0x000fc400000006ff */
[----:B------:R-:W-:Y:S01]  /*0d10*/  SHF.L.U32 R180, R189, 0x10, RZ ;  /* 0x00000010bdb47819 */ /* 0x000fe200000006ff */
[----:B------:R-:W-:Y:S01]  /*0d20*/  FADD.FTZ R189, -R235, R230 ;  /* 0x000000e6ebbd7221 */ /* 0x000fe20000010100 */
[----:B------:R-:W-:Y:S01]  /*0d30*/  PRMT R174, R175, 0x7632, R174 ;  /* 0x00007632afae7816 */ /* 0x000fe200000000ae */
[C---:B------:R-:W-:Y:S01]  /*0d40*/  FADD.FTZ R241, -R235.reuse, R220 ;  /* 0x000000dcebf17221 */ /* 0x040fe20000010100 */
[----:B------:R-:W-:Y:S01]  /*0d50*/  SHF.L.U32 R190, R190, 0x10, RZ ;  /* 0x00000010bebe7819 */ /* 0x000fe200000006ff */
[C---:B------:R-:W-:Y:S01]  /*0d60*/  FADD.FTZ R172, -R235.reuse, R226 ;  /* 0x000000e2ebac7221 */ /* 0x040fe20000010100 */
[----:B------:R-:W-:Y:S01]  /*0d70*/  PRMT R175, R176, 0x7632, R175 ;  /* 0x00007632b0af7816 */ /* 0x000fe200000000af */
[----:B-----5:R-:W-:Y:S01]  /*0d80*/  FMUL.FTZ R199, R4, R199 ;  /* 0x000000c704c77220 */ /* 0x020fe20000410000 */
[----:B------:R-:W-:Y:S01]  /*0d90*/  SHF.L.U32 R215, R176, 0x10, RZ ;  /* 0x00000010b0d77819 */ /* 0x000fe200000006ff */
[----:B------:R-:W-:Y:S01]  /*0da0*/  FADD.FTZ R207, -R235, R206 ;  /* 0x000000ceebcf7221 */ /* 0x000fe20000010100 */
[----:B------:R-:W-:Y:S01]  /*0db0*/  SHF.L.U32 R10, R173, 0x10, RZ ;  /* 0x00000010ad0a7819 */ /* 0x000fe200000006ff */
[C---:B------:R-:W-:Y:S01]  /*0dc0*/  FADD.FTZ R211, -R235.reuse, R12 ;  /* 0x0000000cebd37221 */ /* 0x040fe20000010100 */
[----:B------:R-:W-:Y:S01]  /*0dd0*/  SHF.L.U32 R196, R196, 0x10, RZ ;  /* 0x00000010c4c47819 */ /* 0x000fe200000006ff */
[C---:B------:R-:W-:Y:S01]  /*0de0*/  FADD.FTZ R173, -R235.reuse, R214 ;  /* 0x000000d6ebad7221 */ /* 0x040fe20000010100 */
[----:B------:R-:W-:Y:S01]  /*0df0*/  SHF.L.U32 R230, R18, 0x10, RZ ;  /* 0x0000001012e67819 */ /* 0x000fe200000006ff */
[----:B------:R-:W-:Y:S01]  /*0e00*/  FADD.FTZ R181, -R235, R222 ;  /* 0x000000deebb57221 */ /* 0x000fe20000010100 */
[----:B------:R-:W-:Y:S01]  /*0e10*/  PRMT R176, R177, 0x7632, R176 ;  /* 0x00007632b1b07816 */ /* 0x000fe200000000b0 */
[----:B------:R-:W-:Y:S01]  /*0e20*/  FMUL.FTZ R220, R4, R213 ;  /* 0x000000d504dc7220 */ /* 0x000fe20000410000 */
[----:B------:R-:W-:Y:S01]  /*0e30*/  SHF.L.U32 R204, R197, 0x10, RZ ;  /* 0x00000010c5cc7819 */ /* 0x000fe200000006ff */
[----:B------:R-:W-:Y:S01]  /*0e40*/  FADD.FTZ R251, -R235, R170 ;  /* 0x000000aaebfb7221 */ /* 0x000fe20000010100 */
[----:B------:R-:W-:Y:S01]  /*0e50*/  SHF.L.U32 R226, R8, 0x10, RZ ;  /* 0x0000001008e27819 */ /* 0x000fe200000006ff */
[C---:B------:R-:W-:Y:S01]  /*0e60*/  FMUL.FTZ R3, R4.reuse, R11 ;  /* 0x0000000b04037220 */ /* 0x040fe20000410000 */
[----:B------:R-:W-:Y:S01]  /*0e70*/  SHF.L.U32 R177, R177, 0x10, RZ ;  /* 0x00000010b1b17819 */ /* 0x000fe200000006ff */
[----:B------:R-:W-:Y:S01]  /*0e80*/  FMUL.FTZ R214, R4, R209 ;  /* 0x000000d104d67220 */ /* 0x000fe20000410000 */
[----:B------:R-:W-:Y:S01]  /*0e90*/  SHF.L.U32 R222, R6, 0x10, RZ ;  /* 0x0000001006de7819 */ /* 0x000fe200000006ff */
[C---:B------:R-:W-:Y:S01]  /*0ea0*/  FADD.FTZ R243, -R235.reuse, R228 ;  /* 0x000000e4ebf37221 */ /* 0x040fe20000010100 */
[C---:B------:R-:W-:Y:S01]  /*0eb0*/  PRMT R216, R178.reuse, 0x7632, R216 ;  /* 0x00007632b2d87816 */ /* 0x040fe200000000d8 */
[----:B------:R-:W-:Y:S01]  /*0ec0*/  FADD.FTZ R170, -R235, R182 ;  /* 0x000000b6ebaa7221 */ /* 0x000fe20000010100 */
[----:B------:R-:W-:Y:S01]  /*0ed0*/  SHF.L.U32 R217, R178, 0x10, RZ ;  /* 0x00000010b2d97819 */ /* 0x000fe200000006ff */
[----:B------:R-:W-:Y:S01]  /*0ee0*/  FMUL.FTZ R6, R124, R7 ;  /* 0x000000077c067220 */ /* 0x000fe20000410000 */
[----:B------:R-:W-:Y:S01]  /*0ef0*/  FMUL.FTZ R239, R4, R239 ;  /* 0x000000ef04ef7220 */ /* 0x000fe20000410000 */
[----:B------:R-:W-:Y:S01]  /*0f00*/  PRMT R178, R179, 0x7632, R178 ;  /* 0x00007632b3b27816 */ /* 0x000fe200000000b2 */
[----:B------:R-:W-:Y:S01]  /*0f10*/  FADD.FTZ R182, -R235, R190 ;  /* 0x000000beebb67221 */ /* 0x000fe20000010100 */
[----:B------:R-:W-:Y:S01]  /*0f20*/  SHF.L.U32 R14, R218, 0x10, RZ ;  /* 0x00000010da0e7819 */ /* 0x000fe200000006ff */
[----:B------:R-:W-:Y:S01]  /*0f30*/  FADD.FTZ R116, R116, R19 ;  /* 0x0000001374747221 */ /* 0x000fe20000010000 */
[----:B------:R-:W-:Y:S01]  /*0f40*/  SHF.L.U32 R228, R17, 0x10, RZ ;  /* 0x0000001011e47819 */ /* 0x000fe200000006ff */
[-C--:B------:R-:W-:Y:S01]  /*0f50*/  FFMA.FTZ R44, R199, R19.reuse, R44 ;  /* 0x00000013c72c7223 */ /* 0x080fe2000001002c */
[----:B------:R-:W-:Y:S01]  /*0f60*/  FMUL.FTZ R210, R128, R19 ;  /* 0x0000001380d27220 */ /* 0x000fe20000410000 */
[----:B------:R-:W-:Y:S01]  /*0f70*/  SHF.L.U32 R179, R179, 0x10, RZ ;  /* 0x00000010b3b37819 */ /* 0x000fe200000006ff */
[----:B------:R-:W-:Y:S01]  /*0f80*/  FADD.FTZ R190, -R235, R196 ;  /* 0x000000c4ebbe7221 */ /* 0x000fe20000010100 */
[C---:B------:R-:W-:Y:S01]  /*0f90*/  FMUL.FTZ R212, R4.reuse, R207 ;  /* 0x000000cf04d47220 */ /* 0x040fe20000410000 */
[----:B------:R-:W-:Y:S01]  /*0fa0*/  FMUL.FTZ R218, R4, R211 ;  /* 0x000000d304da7220 */ /* 0x000fe20000410000 */
[----:B------:R-:W-:Y:S01]  /*0fb0*/  FADD.FTZ R119, R119, R230 ;  /* 0x000000e677777221 */ /* 0x000fe20000010000 */
[-C--:B------:R-:W-:Y:S01]  /*0fc0*/  FFMA.FTZ R47, R220, R230.reuse, R47 ;  /* 0x000000e6dc2f7223 */ /* 0x080fe2000001002f */
[----:B------:R-:W-:Y:S01]  /*0fd0*/  FMUL.FTZ R19, R131, R230 ;  /* 0x000000e683137220 */ /* 0x000fe20000410000 */
[----:B------:R-:W-:Y:S01]  /*0fe0*/  SHF.L.U32 R169, R169, 0x10, RZ ;  /* 0x00000010a9a97819 */ /* 0x000fe200000006ff */
[----:B------:R-:W-:Y:S01]  /*0ff0*/  FADD.FTZ R196, -R235, R204 ;  /* 0x000000ccebc47221 */ /* 0x000fe20000010100 */
[----:B------:R-:W-:Y:S01]  /*1000*/  FADD.FTZ R120, R120, R7 ;  /* 0x0000000778787221 */ /* 0x000fe20000010000 */
[----:B------:R-:W-:Y:S01]  /*1010*/  FFMA.FTZ R40, R3, R7, R40 ;  /* 0x0000000703287223 */ /* 0x000fe20000010028 */
[----:B------:R-:W-:Y:S01]  /*1020*/  FADD.FTZ R123, R123, R226 ;  /* 0x000000e27b7b7221 */ /* 0x000fe20000010000 */
[-C--:B------:R-:W-:Y:S01]  /*1030*/  FFMA.FTZ R43, R214, R226.reuse, R43 ;  /* 0x000000e2d62b7223 */ /* 0x080fe2000001002b */
[----:B------:R-:W-:Y:S01]  /*1040*/  FMUL.FTZ R11, R127, R226 ;  /* 0x000000e27f0b7220 */ /* 0x000fe20000410000 */
[----:B------:R-:W-:Y:S01]  /*1050*/  FMUL.FTZ R207, R4, R173 ;  /* 0x000000ad04cf7220 */ /* 0x000fe20000410000 */
[----:B------:R-:W-:Y:S01]  /*1060*/  SHF.L.U32 R230, R176, 0x10, RZ ;  /* 0x00000010b0e67819 */ /* 0x000fe200000006ff */
[----:B------:R-:W-:Y:S01]  /*1070*/  FMUL.FTZ R7, R125, R222 ;  /* 0x000000de7d077220 */ /* 0x000fe20000410000 */
[----:B------:R-:W-:Y:S01]  /*1080*/  PRMT R204, R201, 0x7632, R204 ;  /* 0x00007632c9cc7816 */ /* 0x000fe200000000cc */
[----:B------:R-:W-:Y:S01]  /*1090*/  FADD.FTZ R226, RZ, R6 ;  /* 0x00000006ffe27221 */ /* 0x000fe20000010000 */
[----:B------:R-:W-:Y:S01]  /*10a0*/  FADD.FTZ R114, R114, R177 ;  /* 0x000000b172727221 */ /* 0x000fe20000010000 */
[-C--:B------:R-:W-:Y:S01]  /*10b0*/  FFMA.FTZ R50, R239, R177.reuse, R50 ;  /* 0x000000b1ef327223 */ /* 0x080fe20000010032 */
[----:B------:R-:W-:Y:S01]  /*10c0*/  FMUL.FTZ R176, R134, R177 ;  /* 0x000000b186b07220 */ /* 0x000fe20000410000 */
[C---:B------:R-:W-:Y:S01]  /*10d0*/  FADD.FTZ R13, -R235.reuse, R13 ;  /* 0x0000000deb0d7221 */ /* 0x040fe20000010100 */
[----:B------:R-:W-:Y:S01]  /*10e0*/  FADD.FTZ R247, -R235, R238 ;  /* 0x000000eeebf77221 */ /* 0x000fe20000010100 */
[----:B------:R-:W-:Y:S01]  /*10f0*/  FFMA.FTZ R177, R3, R6, RZ ;  /* 0x0000000603b17223 */ /* 0x000fe200000100ff */
[----:B------:R-:W-:Y:S01]  /*1100*/  FADD.FTZ R117, R117, R228 ;  /* 0x000000e475757221 */ /* 0x000fe20000010000 */
[-C--:B------:R-:W-:Y:S01]  /*1110*/  FFMA.FTZ R45, R218, R228.reuse, R45 ;  /* 0x000000e4da2d7223 */ /* 0x080fe2000001002d */
[----:B------:R-:W-:Y:S01]  /*1120*/  FMUL.FTZ R17, R129, R228 ;  /* 0x000000e481117220 */ /* 0x000fe20000410000 */
[----:B------:R-:W-:Y:S01]  /*1130*/  SHF.L.U32 R238, R178, 0x10, RZ ;  /* 0x00000010b2ee7819 */ /* 0x000fe200000006ff */
[----:B------:R-:W-:Y:S01]  /*1140*/  FADD.FTZ R110, R110, R179 ;  /* 0x000000b36e6e7221 */ /* 0x000fe20000010000 */
[----:B------:R-:W-:Y:S01]  /*1150*/  SHF.L.U32 R228, R175, 0x10, RZ ;  /* 0x00000010afe47819 */ /* 0x000fe200000006ff */
[-C--:B------:R-:W-:Y:S01]  /*1160*/  FFMA.FTZ R54, R207, R179.reuse, R54 ;  /* 0x000000b3cf367223 */ /* 0x080fe20000010036 */
[----:B------:R-:W-:Y:S01]  /*1170*/  FMUL.FTZ R178, R138, R179 ;  /* 0x000000b38ab27220 */ /* 0x000fe20000410000 */
[----:B------:R-:W-:Y:S01]  /*1180*/  FMUL.FTZ R8, R126, R169 ;  /* 0x000000a97e087220 */ /* 0x000fe20000410000 */
[----:B------:R-:W-:Y:S01]  /*1190*/  SHF.L.U32 R175, R204, 0x10, RZ ;  /* 0x00000010ccaf7819 */ /* 0x000fe200000006ff */
[----:B------:R-:W-:Y:S01]  /*11a0*/  FADD.FTZ R179, R226, R7 ;  /* 0x00000007e2b37221 */ /* 0x000fe20000010000 */
[----:B------:R-:W-:Y:S01]  /*11b0*/  FMUL.FTZ R13, R4, R13 ;  /* 0x0000000d040d7220 */ /* 0x000fe20000410000 */
[----:B------:R-:W-:Y:S01]  /*11c0*/  FFMA.FTZ R204, R212, R7, R177 ;  /* 0x00000007d4cc7223 */ /* 0x000fe200000100b1 */
[----:B------:R-:W-:Y:S01]  /*11d0*/  SHF.L.U32 R171, R171, 0x10, RZ ;  /* 0x00000010abab7819 */ /* 0x000fe200000006ff */
[----:B------:R-:W-:Y:S01]  /*11e0*/  FMUL.FTZ R15, R4, R15 ;  /* 0x0000000f040f7220 */ /* 0x000fe20000410000 */
[C---:B------:R-:W-:Y:S01]  /*11f0*/  PRMT R232, R194.reuse, 0x7632, R232 ;  /* 0x00007632c2e87816 */ /* 0x040fe200000000e8 */
[----:B------:R-:W-:Y:S01]  /*1200*/  FADD.FTZ R226, R179, R8 ;  /* 0x00000008b3e27221 */ /* 0x000fe20000010000 */
[----:B------:R-:W-:Y:S01]  /*1210*/  SHF.L.U32 R233, R194, 0x10, RZ ;  /* 0x00000010c2e97819 */ /* 0x000fe200000006ff */
[----:B------:R-:W-:Y:S01]  /*1220*/  FFMA.FTZ R177, R13, R8, R204 ;  /* 0x000000080db17223 */ /* 0x000fe200000100cc */
[C---:B------:R-:W-:Y:S01]  /*1230*/  PRMT R194, R195.reuse, 0x7632, R194 ;  /* 0x00007632c3c27816 */ /* 0x040fe200000000c2 */
[----:B------:R-:W-:Y:S01]  /*1240*/  FMUL.FTZ R189, R4, R189 ;  /* 0x000000bd04bd7220 */ /* 0x000fe20000410000 */
[----:B------:R-:W-:Y:S01]  /*1250*/  SHF.L.U32 R195, R195, 0x10, RZ ;  /* 0x00000010c3c37819 */ /* 0x000fe200000006ff */
[----:B------:R-:W-:Y:S01]  /*1260*/  FADD.FTZ R118, R118, R171 ;  /* 0x000000ab76767221 */ /* 0x000fe20000010000 */
[----:B------:R-:W-:Y:S01]  /*1270*/  PRMT R206, R202, 0x7632, R206 ;  /* 0x00007632cace7816 */ /* 0x000fe200000000ce */
[-C--:B------:R-:W-:Y:S01]  /*1280*/  FFMA.FTZ R46, R15, R171.reuse, R46 ;  /* 0x000000ab0f2e7223 */ /* 0x080fe2000001002e */
[----:B------:R-:W-:Y:S01]  /*1290*/  FMUL.FTZ R18, R130, R171 ;  /* 0x000000ab82127220 */ /* 0x000fe20000410000 */
[----:B------:R-:W-:Y:S01]  /*12a0*/  FADD.FTZ R179, R226, R11 ;  /* 0x0000000be2b37221 */ /* 0x000fe20000010000 */
[----:B------:R-:W-:Y:S01]  /*12b0*/  SHF.L.U32 R171, R194, 0x10, RZ ;  /* 0x00000010c2ab7819 */ /* 0x000fe200000006ff */
[----:B------:R-:W-:Y:S01]  /*12c0*/  FFMA.FTZ R204, R214, R11, R177 ;  /* 0x0000000bd6cc7223 */ /* 0x000fe200000100b1 */
[----:B------:R-:W-:Y:S01]  /*12d0*/  FADD.FTZ R94, R94, R195 ;  /* 0x000000c35e5e7221 */ /* 0x000fe20000010000 */
[-C--:B------:R-:W-:Y:S01]  /*12e0*/  FFMA.FTZ R70, R189, R195.reuse, R70 ;  /* 0x000000c3bd467223 */ /* 0x080fe20000010046 */
[----:B------:R-:W-:Y:S01]  /*12f0*/  FMUL.FTZ R194, R154, R195 ;  /* 0x000000c39ac27220 */ /* 0x000fe20000410000 */
[----:B------:R-:W-:Y:S01]  /*1300*/  SHF.L.U32 R195, R206, 0x10, RZ ;  /* 0x00000010cec37819 */ /* 0x000fe200000006ff */
[----:B------:R-:W-:Y:S01]  /*1310*/  FADD.FTZ R206, R179, R210 ;  /* 0x000000d2b3ce7221 */ /* 0x000fe20000010000 */
[----:B------:R-:W-:Y:S01]  /*1320*/  FFMA.FTZ R177, R199, R210, R204 ;  /* 0x000000d2c7b17223 */ /* 0x000fe200000100cc */
[----:B------:R-:W-:-:S02]  /*1330*/  PRMT R208, R203, 0x7632, R208 ;  /* 0x00007632cbd07816 */ /* 0x000fc400000000d0 */
[----:B------:R-:W-:Y:S01]  /*1340*/  FADD.FTZ R179, R206, R17 ;  /* 0x00000011ceb37221 */ /* 0x000fe20000010000 */
[----:B------:R-:W-:Y:S01]  /*1350*/  FFMA.FTZ R206, R218, R17, R177 ;  /* 0x00000011dace7223 */ /* 0x000fe200000100b1 */
[----:B------:R-:W-:Y:S02]  /*1360*/  SHF.L.U32 R209, R208, 0x10, RZ ;  /* 0x00000010d0d17819 */ /* 0x000fe400000006ff */
[----:B------:R-:W-:Y:S01]  /*1370*/  FADD.FTZ R208, R179, R18 ;  /* 0x00000012b3d07221 */ /* 0x000fe20000010000 */
[----:B------:R-:W-:Y:S01]  /*1380*/  FFMA.FTZ R177, R15, R18, R206 ;  /* 0x000000120fb17223 */ /* 0x000fe200000100ce */
[----:B------:R-:W-:Y:S01]  /*1390*/  FADD.FTZ R121, R121, R222 ;  /* 0x000000de79797221 */ /* 0x000fe20000010000 */
[----:B------:R-:W-:Y:S01]  /*13a0*/  FFMA.FTZ R41, R212, R222, R41 ;  /* 0x000000ded4297223 */ /* 0x000fe20000010029 */
[----:B------:R-:W-:Y:S01]  /*13b0*/  FMUL.FTZ R222, R132, R215 ;  /* 0x000000d784de7220 */ /* 0x000fe20000410000 */
[----:B------:R-:W-:Y:S01]  /*13c0*/  FADD.FTZ R179, R208, R19 ;  /* 0x00000013d0b37221 */ /* 0x000fe20000010000 */
[----:B------:R-:W-:Y:S01]  /*13d0*/  FMUL.FTZ R237, R4, R237 ;  /* 0x000000ed04ed7220 */ /* 0x000fe20000410000 */
[----:B------:R-:W-:Y:S01]  /*13e0*/  FFMA.FTZ R208, R220, R19, R177 ;  /* 0x00000013dcd07223 */ /* 0x000fe200000100b1 */
[----:B------:R-:W-:Y:S01]  /*13f0*/  PRMT R183, R184, 0x7632, R183 ;  /* 0x00007632b8b77816 */ /* 0x000fe200000000b7 */
[----:B------:R-:W-:Y:S01]  /*1400*/  FMUL.FTZ R177, R133, R228 ;  /* 0x000000e485b17220 */ /* 0x000fe20000410000 */
[----:B------:R-:W-:Y:S01]  /*1410*/  FADD.FTZ R226, R179, R222 ;  /* 0x000000deb3e27221 */ /* 0x000fe20000010000 */
[----:B------:R-:W-:Y:S01]  /*1420*/  FMUL.FTZ R206, R4, R249 ;  /* 0x000000f904ce7220 */ /* 0x000fe20000410000 */
[----:B------:R-:W-:Y:S01]  /*1430*/  FFMA.FTZ R179, R237, R222, R208 ;  /* 0x000000deedb37223 */ /* 0x000fe200000100d0 */
[----:B------:R-:W-:Y:S01]  /*1440*/  FADD.FTZ R197, -R235, R240 ;  /* 0x000000f0ebc57221 */ /* 0x000fe20000010100 */
[----:B------:R-:W-:Y:S01]  /*1450*/  SHF.L.U32 R240, R183, 0x10, RZ ;  /* 0x00000010b7f07819 */ /* 0x000fe200000006ff */
[----:B------:R-:W-:Y:S01]  /*1460*/  FADD.FTZ R183, R226, R177 ;  /* 0x000000b1e2b77221 */ /* 0x000fe20000010000 */
[----:B------:R-:W-:Y:S01]  /*1470*/  SHF.L.U32 R223, R184, 0x10, RZ ;  /* 0x00000010b8df7819 */ /* 0x000fe200000006ff */
[----:B------:R-:W-:Y:S01]  /*1480*/  FFMA.FTZ R226, R206, R177, R179 ;  /* 0x000000b1cee27223 */ /* 0x000fe200000100b3 */
[C---:B------:R-:W-:Y:S01]  /*1490*/  PRMT R184, R185.reuse, 0x7632, R184 ;  /* 0x00007632b9b87816 */ /* 0x040fe200000000b8 */
[----:B------:R-:W-:Y:S01]  /*14a0*/  FMUL.FTZ R241, R4, R241 ;  /* 0x000000f104f17220 */ /* 0x000fe20000410000 */
[----:B------:R-:W-:Y:S01]  /*14b0*/  SHF.L.U32 R185, R185, 0x10, RZ ;  /* 0x00000010b9b97819 */ /* 0x000fe200000006ff */
[----:B------:R-:W-:Y:S01]  /*14c0*/  FADD.FTZ R113, R113, R228 ;  /* 0x000000e471717221 */ /* 0x000fe20000010000 */
[----:B------:R-:W-:Y:S01]  /*14d0*/  FFMA.FTZ R49, R206, R228, R49 ;  /* 0x000000e4ce317223 */ /* 0x000fe20000010031 */
[----:B------:R-:W-:Y:S01]  /*14e0*/  FMUL.FTZ R179, R135, R230 ;  /* 0x000000e687b37220 */ /* 0x000fe20000410000 */
[----:B------:R-:W-:Y:S01]  /*14f0*/  FADD.FTZ R228, R183, R176 ;  /* 0x000000b0b7e47221 */ /* 0x000fe20000010000 */
[----:B------:R-:W-:Y:S01]  /*1500*/  FADD.FTZ R205, -R235, R205 ;  /* 0x000000cdebcd7221 */ /* 0x000fe20000010100 */
[----:B------:R-:W-:Y:S01]  /*1510*/  FMUL.FTZ R208, R4, R251 ;  /* 0x000000fb04d07220 */ /* 0x000fe20000410000 */
[----:B------:R-:W-:Y:S01]  /*1520*/  FFMA.FTZ R183, R239, R176, R226 ;  /* 0x000000b0efb77223 */ /* 0x000fe200000100e2 */
[----:B------:R-:W-:Y:S01]  /*1530*/  FADD.FTZ R245, -R235, R234 ;  /* 0x000000eaebf57221 */ /* 0x000fe20000010100 */
[----:B------:R-:W-:Y:S01]  /*1540*/  SHF.L.U32 R242, R184, 0x10, RZ ;  /* 0x00000010b8f27819 */ /* 0x000fe200000006ff */
[----:B------:R-:W-:Y:S01]  /*1550*/  FADD.FTZ R106, R106, R185 ;  /* 0x000000b96a6a7221 */ /* 0x000fe20000010000 */
[----:B------:R-:W-:Y:S01]  /*1560*/  SHF.L.U32 R234, R216, 0x10, RZ ;  /* 0x00000010d8ea7819 */ /* 0x000fe200000006ff */
[-C--:B------:R-:W-:Y:S01]  /*1570*/  FFMA.FTZ R58, R241, R185.reuse, R58 ;  /* 0x000000b9f13a7223 */ /* 0x080fe2000001003a */
[----:B------:R-:W-:Y:S01]  /*1580*/  FMUL.FTZ R184, R142, R185 ;  /* 0x000000b98eb87220 */ /* 0x000fe20000410000 */
[----:B------:R-:W-:Y:S01]  /*1590*/  PRMT R224, R186, 0x7632, R224 ;  /* 0x00007632bae07816 */ /* 0x000fe200000000e0 */
[----:B------:R-:W-:Y:S01]  /*15a0*/  FMUL.FTZ R216, R136, R217 ;  /* 0x000000d988d87220 */ /* 0x000fe20000410000 */
[----:B------:R-:W-:Y:S01]  /*15b0*/  SHF.L.U32 R225, R186, 0x10, RZ ;  /* 0x00000010bae17819 */ /* 0x000fe200000006ff */
[----:B------:R-:W-:Y:S01]  /*15c0*/  FADD.FTZ R185, R228, R179 ;  /* 0x000000b3e4b97221 */ /* 0x000fe20000010000 */
[----:B------:R-:W-:Y:S01]  /*15d0*/  PRMT R186, R187, 0x7632, R186 ;  /* 0x00007632bbba7816 */ /* 0x000fe200000000ba */
[----:B------:R-:W-:Y:S01]  /*15e0*/  FADD.FTZ R10, -R235, R10 ;  /* 0x0000000aeb0a7221 */ /* 0x000fe20000010100 */
[----:B------:R-:W-:Y:S01]  /*15f0*/  FMUL.FTZ R205, R4, R205 ;  /* 0x000000cd04cd7220 */ /* 0x000fe20000410000 */
[----:B------:R-:W-:Y:S01]  /*1600*/  FFMA.FTZ R226, R208, R179, R183 ;  /* 0x000000b3d0e27223 */ /* 0x000fe200000100b7 */
[----:B------:R-:W-:Y:S01]  /*1610*/  SHF.L.U32 R187, R187, 0x10, RZ ;  /* 0x00000010bbbb7819 */ /* 0x000fe200000006ff */
[----:B------:R-:W-:Y:S01]  /*1620*/  FMUL.FTZ R181, R4, R181 ;  /* 0x000000b504b57220 */ /* 0x000fe20000410000 */
[----:B------:R-:W-:Y:S01]  /*1630*/  SHF.L.U32 R12, R174, 0x10, RZ ;  /* 0x00000010ae0c7819 */ /* 0x000fe200000006ff */
[----:B------:R-:W-:Y:S01]  /*1640*/  FMUL.FTZ R183, R137, R234 ;  /* 0x000000ea89b77220 */ /* 0x000fe20000410000 */
[----:B------:R-:W-:Y:S01]  /*1650*/  FADD.FTZ R228, R185, R216 ;  /* 0x000000d8b9e47221 */ /* 0x000fe20000010000 */
[----:B------:R-:W-:Y:S01]  /*1660*/  FMUL.FTZ R10, R4, R10 ;  /* 0x0000000a040a7220 */ /* 0x000fe20000410000 */
[----:B------:R-:W-:Y:S01]  /*1670*/  FFMA.FTZ R185, R205, R216, R226 ;  /* 0x000000d8cdb97223 */ /* 0x000fe200000100e2 */
[----:B------:R-:W-:Y:S01]  /*1680*/  SHF.L.U32 R248, R186, 0x10, RZ ;  /* 0x00000010baf87819 */ /* 0x000fe200000006ff */
[----:B------:R-:W-:Y:S01]  /*1690*/  FADD.FTZ R102, R102, R187 ;  /* 0x000000bb66667221 */ /* 0x000fe20000010000 */
[-C--:B------:R-:W-:Y:S01]  /*16a0*/  FFMA.FTZ R62, R181, R187.reuse, R62 ;  /* 0x000000bbb53e7223 */ /* 0x080fe2000001003e */
[----:B------:R-:W-:Y:S01]  /*16b0*/  FMUL.FTZ R186, R146, R187 ;  /* 0x000000bb92ba7220 */ /* 0x000fe20000410000 */
[----:B------:R-:W-:Y:S01]  /*16c0*/  FADD.FTZ R187, R228, R183 ;  /* 0x000000b7e4bb7221 */ /* 0x000fe20000010000 */
[----:B------:R-:W-:Y:S01]  /*16d0*/  FADD.FTZ R12, -R235, R12 ;  /* 0x0000000ceb0c7221 */ /* 0x000fe20000010100 */
[----:B------:R-:W-:Y:S01]  /*16e0*/  FFMA.FTZ R226, R10, R183, R185 ;  /* 0x000000b70ae27223 */ /* 0x000fe200000100b9 */
[----:B------:R-:W-:Y:S01]  /*16f0*/  PRMT R191, R192, 0x7632, R191 ;  /* 0x00007632c0bf7816 */ /* 0x000fe200000000bf */
[----:B------:R-:W-:Y:S01]  /*1700*/  FMUL.FTZ R185, R139, R238 ;  /* 0x000000ee8bb97220 */ /* 0x000fe20000410000 */
[----:B------:R-:W-:Y:S01]  /*1710*/  FADD.FTZ R228, R187, R178 ;  /* 0x000000b2bbe47221 */ /* 0x000fe20000010000 */
[----:B------:R-:W-:Y:S01]  /*1720*/  FADD.FTZ R219, -R235, R219 ;  /* 0x000000dbebdb7221 */ /* 0x000fe20000010100 */
[----:B------:R-:W-:Y:S01]  /*1730*/  SHF.L.U32 R174, R188, 0x10, RZ ;  /* 0x00000010bcae7819 */ /* 0x000fe200000006ff */
[----:B------:R-:W-:Y:S01]  /*1740*/  FMUL.FTZ R12, R4, R12 ;  /* 0x0000000c040c7220 */ /* 0x000fe20000410000 */
[----:B------:R-:W-:Y:S01]  /*1750*/  FFMA.FTZ R187, R207, R178, R226 ;  /* 0x000000b2cfbb7223 */ /* 0x000fe200000100e2 */
[----:B------:R-:W-:Y:S01]  /*1760*/  SHF.L.U32 R188, R9, 0x10, RZ ;  /* 0x0000001009bc7819 */ /* 0x000fe200000006ff */
[----:B------:R-:W-:Y:S01]  /*1770*/  FADD.FTZ R9, -R235, R236 ;  /* 0x000000eceb097221 */ /* 0x000fe20000010100 */
[----:B------:R-:W-:Y:S01]  /*1780*/  SHF.L.U32 R250, R191, 0x10, RZ ;  /* 0x00000010bffa7819 */ /* 0x000fe200000006ff */
        /* <DEDUP_REMOVED lines=25> */
[----:B------:R-:W-:Y:S01]  /*1920*/  FADD.FTZ R193, R226, R187 ;  /* 0x000000bbe2c17221 */ /* 0x000fe20000010000 */
[--C-:B------:R-:W-:Y:S01]  /*1930*/  FADD.FTZ R235, -R235, R198.reuse ;  /* 0x000000c6ebeb7221 */ /* 0x100fe20000010100 */
[----:B------:R-:W-:Y:S01]  /*1940*/  FFMA.FTZ R226, R14, R187, R191 ;  /* 0x000000bb0ee27223 */ /* 0x000fe200000100bf */
[----:B------:R-:W-:Y:S01]  /*1950*/  PRMT R198, R200, 0x7632, R198 ;  /* 0x00007632c8c67816 */ /* 0x000fe200000000c6 */
[C---:B------:R-:W-:Y:S01]  /*1960*/  FMUL.FTZ R9, R4.reuse, R9 ;  /* 0x0000000904097220 */ /* 0x040fe20000410000 */
[----:B------:R-:W-:Y:S01]  /*1970*/  SHF.L.U32 R201, R201, 0x10, RZ ;  /* 0x00000010c9c97819 */ /* 0x000fe200000006ff */
[----:B------:R-:W-:Y:S01]  /*1980*/  FMUL.FTZ R191, R143, R242 ;  /* 0x000000f28fbf7220 */ /* 0x000fe20000410000 */
[----:B------:R-:W-:Y:S01]  /*1990*/  FADD.FTZ R228, R193, R184 ;  /* 0x000000b8c1e47221 */ /* 0x000fe20000010000 */
[----:B------:R-:W-:Y:S01]  /*19a0*/  FMUL.FTZ R16, R4, R16 ;  /* 0x0000001004107220 */ /* 0x000fe20000410000 */
[----:B------:R-:W-:Y:S01]  /*19b0*/  FFMA.FTZ R193, R241, R184, R226 ;  /* 0x000000b8f1c17223 */ /* 0x000fe200000100e2 */
[----:B------:R-:W-:Y:S01]  /*19c0*/  SHF.L.U32 R173, R198, 0x10, RZ ;  /* 0x00000010c6ad7819 */ /* 0x000fe200000006ff */
[----:B------:R-:W-:Y:S01]  /*19d0*/  FADD.FTZ R90, R90, R201 ;  /* 0x000000c95a5a7221 */ /* 0x000fe20000010000 */
[----:B------:R-:W-:Y:S01]  /*19e0*/  SHF.L.U32 R244, R224, 0x10, RZ ;  /* 0x00000010e0f47819 */ /* 0x000fe200000006ff */
[-C--:B------:R-:W-:Y:S01]  /*19f0*/  FFMA.FTZ R74, R9, R201.reuse, R74 ;  /* 0x000000c9094a7223 */ /* 0x080fe2000001004a */
[----:B------:R-:W-:Y:S01]  /*1a00*/  FMUL.FTZ R198, R158, R201 ;  /* 0x000000c99ec67220 */ /* 0x000fe20000410000 */
[----:B------:R-:W-:Y:S01]  /*1a10*/  FMUL.FTZ R224, R144, R225 ;  /* 0x000000e190e07220 */ /* 0x000fe20000410000 */
[----:B------:R-:W-:Y:S01]  /*1a20*/  FMUL.FTZ R226, R4, R168 ;  /* 0x000000a804e27220 */ /* 0x000fe20000410000 */
[----:B------:R-:W-:Y:S01]  /*1a30*/  FADD.FTZ R201, R228, R191 ;  /* 0x000000bfe4c97221 */ /* 0x000fe20000010000 */
[----:B------:R-:W-:Y:S01]  /*1a40*/  FMUL.FTZ R221, R4, R221 ;  /* 0x000000dd04dd7220 */ /* 0x000fe20000410000 */
        /* <DEDUP_REMOVED lines=24> */
[----:B------:R-:W-:-:S03]  /*1bd0*/  FFMA.FTZ R211, R227, R246, R170 ;  /* 0x000000f6e3d37223 */ /* 0x000fc600000100aa */
        /* <DEDUP_REMOVED lines=13> */
[----:B------:R-:W-:Y:S01]  /*1cb0*/  FMUL.FTZ R232, R152, R233 ;  /* 0x000000e998e87220 */ /* 0x000fe20000410000 */
[----:B------:R-:W-:Y:S01]  /*1cc0*/  FMUL.FTZ R180, R4, R180 ;  /* 0x000000b404b47220 */ /* 0x000fe20000410000 */
[----:B------:R-:W-:Y:S01]  /*1cd0*/  FADD.FTZ R215, R170, R211 ;  /* 0x000000d3aad77221 */ /* 0x000fe20000010000 */
[----:B------:R-:W-:Y:S01]  /*1ce0*/  FMUL.FTZ R229, R4, R229 ;  /* 0x000000e504e57220 */ /* 0x000fe20000410000 */
[----:B------:R-:W-:Y:S01]  /*1cf0*/  FFMA.FTZ R168, R234, R211, R213 ;  /* 0x000000d3eaa87223 */ /* 0x000fe200000100d5 */
[----:B------:R-:W-:Y:S01]  /*1d00*/  FADD.FTZ R93, R93, R169 ;  /* 0x000000a95d5d7221 */ /* 0x000fe20000010000 */
[-C--:B------:R-:W-:Y:S01]  /*1d10*/  FFMA.FTZ R69, R180, R169.reuse, R69 ;  /* 0x000000a9b4457223 */ /* 0x080fe20000010045 */
[----:B------:R-:W-:Y:S01]  /*1d20*/  FMUL.FTZ R213, R153, R169 ;  /* 0x000000a999d57220 */ /* 0x000fe20000410000 */
[----:B------:R-:W-:Y:S01]  /*1d30*/  FADD.FTZ R170, R215, R232 ;  /* 0x000000e8d7aa7221 */ /* 0x000fe20000010000 */
[----:B------:R-:W-:Y:S01]  /*1d40*/  FFMA.FTZ R169, R229, R232, R168 ;  /* 0x000000e8e5a97223 */ /* 0x000fe200000100a8 */
[----:B------:R-:W-:Y:S01]  /*1d50*/  FADD.FTZ R108, R108, R217 ;  /* 0x000000d96c6c7221 */ /* 0x000fe20000010000 */
[----:B------:R-:W-:Y:S01]  /*1d60*/  FFMA.FTZ R52, R205, R217, R52 ;  /* 0x000000d9cd347223 */ /* 0x000fe20000010034 */
[----:B------:R-:W-:Y:S01]  /*1d70*/  FADD.FTZ R217, R170, R213 ;  /* 0x000000d5aad97221 */ /* 0x000fe20000010000 */
[----:B------:R-:W-:Y:S01]  /*1d80*/  FFMA.FTZ R168, R180, R213, R169 ;  /* 0x000000d5b4a87223 */ /* 0x000fe200000100a9 */
[----:B------:R-:W-:Y:S01]  /*1d90*/  SHF.L.U32 R200, R200, 0x10, RZ ;  /* 0x00000010c8c87819 */ /* 0x000fe200000006ff */
[C---:B------:R-:W-:Y:S01]  /*1da0*/  FMUL.FTZ R245, R4.reuse, R245 ;  /* 0x000000f504f57220 */ /* 0x040fe20000410000 */
[----:B------:R-:W-:Y:S01]  /*1db0*/  FMUL.FTZ R182, R4, R182 ;  /* 0x000000b604b67220 */ /* 0x000fe20000410000 */
[-C--:B------:R-:W-:Y:S01]  /*1dc0*/  FMUL.FTZ R215, R155, R171.reuse ;  /* 0x000000ab9bd77220 */ /* 0x080fe20000410000 */
[----:B------:R-:W-:Y:S01]  /*1dd0*/  FADD.FTZ R170, R217, R194 ;  /* 0x000000c2d9aa7221 */ /* 0x000fe20000010000 */
[----:B------:R-:W-:Y:S01]  /*1de0*/  FFMA.FTZ R169, R189, R194, R168 ;  /* 0x000000c2bda97223 */ /* 0x000fe200000100a8 */
[----:B------:R-:W-:Y:S01]  /*1df0*/  FADD.FTZ R88, R88, R200 ;  /* 0x000000c858587221 */ /* 0x000fe20000010000 */
[-C--:B------:R-:W-:Y:S01]  /*1e00*/  FFMA.FTZ R72, R245, R200.reuse, R72 ;  /* 0x000000c8f5487223 */ /* 0x080fe20000010048 */
[----:B------:R-:W-:Y:S01]  /*1e10*/  FADD.FTZ R95, R95, R171 ;  /* 0x000000ab5f5f7221 */ /* 0x000fe20000010000 */
[----:B------:R-:W-:Y:S01]  /*1e20*/  FFMA.FTZ R71, R182, R171, R71 ;  /* 0x000000abb6477223 */ /* 0x000fe20000010047 */
        /* <DEDUP_REMOVED lines=9> */
[----:B------:R-:W-:Y:S01]  /*1ec0*/  SHF.L.U32 R202, R202, 0x10, RZ ;  /* 0x00000010caca7819 */ /* 0x000fe200000006ff */
[----:B------:R-:W-:Y:S01]  /*1ed0*/  FADD.FTZ R104, R104, R223 ;  /* 0x000000df68687221 */ /* 0x000fe20000010000 */
[----:B------:R-:W-:Y:S01]  /*1ee0*/  FFMA.FTZ R56, R219, R223, R56 ;  /* 0x000000dfdb387223 */ /* 0x000fe20000010038 */
[C---:B------:R-:W-:Y:S01]  /*1ef0*/  FMUL.FTZ R247, R4.reuse, R247 ;  /* 0x000000f704f77220 */ /* 0x040fe20000410000 */
[----:B------:R-:W-:Y:S01]  /*1f00*/  FMUL.FTZ R190, R4, R190 ;  /* 0x000000be04be7220 */ /* 0x000fe20000410000 */
        /* <DEDUP_REMOVED lines=49> */
.L_x_3950:
        /* <DEDUP_REMOVED lines=23> */
.L_x_3951:
        /* <DEDUP_REMOVED lines=32> */
.L_x_3953:
[----:B------:R-:W-:Y:S05]  /*2590*/  BSYNC.RECONVERGENT B0 ;  /* 0x0000000000007941 */ /* 0x000fea0003800200 */
.L_x_3952:
        /* <DEDUP_REMOVED lines=25> */
[----:B------:R-:W-:Y:S01]  /*2730*/  FADD.FTZ R5, R175, R168 ;  /* 0x000000a8af057221 */ /* 0x000fe20000010000 */
[----:B------:R-:W-:-:S02]  /*2740*/  @P2 SHF.R.S32.HI R169, RZ, 0x1f, R170 ;  /* 0x0000001fffa92819 */ /* 0x000fc400000114aa */
[----:B------:R-:W-:Y:S01]  /*2750*/  FMUL.FTZ R172, R172, UR15 ;  /* 0x0000000facac7c20 */ /* 0x000fe20008410000 */
[----:B------:R-:W-:Y:S01]  /*2760*/  SHF.R.S32.HI R168, RZ, 0x1f, R231 ;  /* 0x0000001fffa87819 */ /* 0x000fe200000114e7 */
[----:B------:R-:W-:Y:S01]  /*2770*/  FMUL.FTZ R5, R5, UR15 ;  /* 0x0000000f05057c20 */ /* 0x000fe20008410000 */
[----:B------:R-:W-:Y:S02]  /*2780*/  @P2 LEA.HI R170, R169, R170, RZ, 0x3 ;  /* 0x000000aaa9aa2211 */ /* 0x000fe400078f18ff */
[----:B------:R-:W-:Y:S02]  /*2790*/  LEA.HI R168, R168, R231, RZ, 0x3 ;  /* 0x000000e7a8a87211 */ /* 0x000fe400078f18ff */
[----:B------:R-:W-:Y:S02]  /*27a0*/  MOV R175, RZ ;  /* 0x000000ff00af7202 */ /* 0x000fe40000000f00 */
        /* <DEDUP_REMOVED lines=18> */
.L_x_3956:
        /* <DEDUP_REMOVED lines=9> */
.L_x_3957:
        /* <DEDUP_REMOVED lines=9> */
.L_x_3958:
        /* <DEDUP_REMOVED lines=9> */
.L_x_3959:
        /* <DEDUP_REMOVED lines=9> */
.L_x_3960:
        /* <DEDUP_REMOVED lines=9> */
.L_x_3961:
        /* <DEDUP_REMOVED lines=9> */
.L_x_3962:
        /* <DEDUP_REMOVED lines=10> */
.L_x_3955:
        /* <DEDUP_REMOVED lines=24> */
[--C-:B------:R-:W-:Y:S01]  /*2e50*/  FFMA.FTZ R86, R218, R5, R172.reuse ;  /* 0x00000005da567223 */ /* 0x100fe200000100ac */
[C---:B------:R-:W-:Y:S01]  /*2e60*/  FMUL.FTZ R85, R4.reuse, R85 ;  /* 0x0000005504557220 */ /* 0x040fe20000410000 */
[----:B------:R-:W-:Y:S01]  /*2e70*/  FMUL.FTZ R87, R4, R87 ;  /* 0x0000005704577220 */ /* 0x000fe20000410000 */
[----:B------:R-:W-:Y:S01]  /*2e80*/  @P2 PRMT R164, R164, 0x5410, R169 ;  /* 0x00005410a4a42816 */ /* 0x000fe200000000a9 */
[----:B------:R-:W-:Y:S01]  /*2e90*/  FFMA.FTZ R169, R199, R5, R172 ;  /* 0x00000005c7a97223 */ /* 0x000fe200000100ac */
[----:B------:R-:W3:Y:S01]  /*2ea0*/  @P2 LDC R174, c[0x0][0x40c] ;  /* 0x00010300ffae2b82 */ /* 0x000ee20000000800 */
[----:B------:R-:W-:-:S02]  /*2eb0*/  FSEL R85, R85, RZ, P1 ;  /* 0x000000ff55557208 */ /* 0x000fc40000800000 */
        /* <DEDUP_REMOVED lines=15> */
[----:B------:R-:W-:Y:S02]  /*2fb0*/  F2FP.BF16.F32.PACK_AB R86, R171, R86 ;  /* 0x00000056ab56723e */ /* 0x000fe400000010ff */
[----:B------:R-:W-:Y:S01]  /*2fc0*/  @P2 PRMT R165, R165, 0x5410, R168 ;  /* 0x00005410a5a52816 */ /* 0x000fe200000000a8 */
[----:B------:R-:W-:Y:S01]  /*2fd0*/  FFMA.FTZ R168, R220, R5, R172 ;  /* 0x00000005dca87223 */ /* 0x000fe200000100ac */
[----:B------:R-:W-:-:S03]  /*2fe0*/  @P2 F2FP.BF16.F32.PACK_AB R169, RZ, R169 ;  /* 0x000000a9ffa9223e */ /* 0x000fc600000010ff */
[----:B------:R-:W-:Y:S01]  /*2ff0*/  FADD.FTZ R231, R19, -R168 ;  /* 0x800000a813e77221 */ /* 0x000fe20000010000 */
[----:B------:R-:W-:-:S03]  /*3000*/  @P2 PRMT R166, R169, 0x7610, R166 ;  /* 0x00007610a9a62816 */ /* 0x000fc600000000a6 */
        /* <DEDUP_REMOVED lines=8> */
[----:B------:R-:W-:-:S05]  /*3090*/  FSEL R171, R171, RZ, P1 ;  /* 0x000000ffabab7208 */ /* 0x000fca0000800000 */
[----:B---3--:R-:W-:-:S05]  /*30a0*/  @P2 FMUL.FTZ R87, R174, R171 ;  /* 0x000000abae572220 */ /* 0x008fca0000410000 */
        /* <DEDUP_REMOVED lines=8> */
.L_x_3954:
[----:B------:R-:W-:Y:S01]  /*3130*/  UMOV UR4, UR8 ;  /* 0x0000000800047c82 */ /* 0x000fe20008000000 */
[----:B------:R-:W-:Y:S01]  /*3140*/  UMOV UR5, UR9 ;  /* 0x0000000900057c82 */ /* 0x000fe20008000000 */
[----:B------:R-:W-:-:S04]  /*3150*/  UISETP.NE.U32.AND UP0, UPT, UR4, URZ, UPT ;  /* 0x000000ff0400728c */ /* 0x000fc8000bf05070 */
[----:B------:R-:W-:-:S09]  /*3160*/  UISETP.NE.AND.EX UP0, UPT, UR5, URZ, UPT, UP0 ;  /* 0x000000ff0500728c */ /* 0x000fd2000bf05300 */
[----:B------:R-:W-:Y:S05]  /*3170*/  BRA.U UP0, `(.L_x_3964) ;  /* 0x0000000500187547 */ /* 0x000fea000b800000 */
[----:B------:R-:W-:Y:S01]  /*3180*/  ISETP.GT.AND P1, PT, R2, RZ, PT ;  /* 0x000000ff0200720c */ /* 0x000fe20003f24270 */
[----:B------:R-:W0:Y:S01]  /*3190*/  @P2 LDC R170, c[0x0][0x40c] ;  /* 0x00010300ffaa2b82 */ /* 0x000e220000000800 */
[C---:B------:R-:W-:Y:S02]  /*31a0*/  PRMT R235, R36.reuse, 0x7632, R235 ;  /* 0x0000763224eb7816 */ /* 0x040fe400000000eb */
[----:B------:R-:W-:Y:S02]  /*31b0*/  SHF.L.U32 R249, R36, 0x10, RZ ;  /* 0x0000001024f97819 */ /* 0x000fe400000006ff */
[----:B------:R-:W-:Y:S02]  /*31c0*/  SHF.L.U32 R235, R235, 0x10, RZ ;  /* 0x00000010ebeb7819 */ /* 0x000fe400000006ff */
[C---:B------:R-:W-:Y:S01]  /*31d0*/  PRMT R231, R37.reuse, 0x7632, R231 ;  /* 0x0000763225e77816 */ /* 0x040fe200000000e7 */
        /* <DEDUP_REMOVED lines=10> */
[--C-:B------:R-:W-:Y:S01]  /*3280*/  @P1 FFMA.FTZ R240, R218, R5, R172.reuse ;  /* 0x00000005daf01223 */ /* 0x100fe200000100ac */
[C---:B------:R-:W-:Y:S01]  /*3290*/  @P1 FFMA.FTZ R235, R4.reuse, R168, R235 ;  /* 0x000000a804eb1223 */ /* 0x040fe200000100eb */
[C---:B------:R-:W-:Y:S01]  /*32a0*/  @P1 FFMA.FTZ R249, R4.reuse, R169, R249 ;  /* 0x000000a904f91223 */ /* 0x040fe200000100f9 */
[----:B------:R-:W2:Y:S01]  /*32b0*/  @P2 LDC R168, c[0x0][0x40c] ;  /* 0x00010300ffa82b82 */ /* 0x000ea20000000800 */
[----:B------:R-:W-:Y:S01]  /*32c0*/  @P1 FFMA.FTZ R169, R13, R5, R172 ;  /* 0x000000050da91223 */ /* 0x000fe200000100ac */
[----:B------:R-:W-:Y:S01]  /*32d0*/  @P1 FFMA.FTZ R231, R4, R174, R231 ;  /* 0x000000ae04e71223 */ /* 0x000fe200000100e7 */
[----:B------:R-:W-:Y:S01]  /*32e0*/  @P1 FADD.FTZ R174, R210, -R171 ;  /* 0x800000abd2ae1221 */ /* 0x000fe20000010000 */
[----:B------:R-:W-:Y:S01]  /*32f0*/  SHF.L.U32 R171, R38, 0x10, RZ ;  /* 0x0000001026ab7819 */ /* 0x000fe200000006ff */
[----:B------:R-:W-:Y:S01]  /*3300*/  @P1 FADD.FTZ R169, R8, -R169 ;  /* 0x800000a908a91221 */ /* 0x000fe20000010000 */
[----:B------:R-:W-:Y:S01]  /*3310*/  @P1 FADD.FTZ R240, R17, -R240 ;  /* 0x800000f011f01221 */ /* 0x000fe20000010000 */
[----:B0-----:R-:W-:-:S02]  /*3320*/  @P2 FMUL.FTZ R249, R249, R170 ;  /* 0x000000aaf9f92220 */ /* 0x001fc40000410000 */
[----:B------:R-:W-:Y:S01]  /*3330*/  @P1 FFMA.FTZ R233, R4, R169, R233 ;  /* 0x000000a904e91223 */ /* 0x000fe200000100e9 */
[----:B------:R-:W-:Y:S01]  /*3340*/  PRMT R169, R38, 0x7632, R169 ;  /* 0x0000763226a97816 */ /* 0x000fe200000000a9 */
[C---:B------:R-:W-:Y:S01]  /*3350*/  @P1 FFMA.FTZ R171, R4.reuse, R174, R171 ;  /* 0x000000ae04ab1223 */ /* 0x040fe200000100ab */
[----:B------:R-:W0:Y:S01]  /*3360*/  @P2 LDC R170, c[0x0][0x40c] ;  /* 0x00010300ffaa2b82 */ /* 0x000e220000000800 */
[----:B-1----:R-:W-:Y:S01]  /*3370*/  @P2 FMUL.FTZ R233, R233, R244 ;  /* 0x000000f4e9e92220 */ /* 0x002fe20000410000 */
[----:B------:R-:W-:Y:S02]  /*3380*/  SHF.L.U32 R169, R169, 0x10, RZ ;  /* 0x00000010a9a97819 */ /* 0x000fe400000006ff */
[----:B------:R-:W-:Y:S02]  /*3390*/  @P2 F2FP.BF16.F32.PACK_AB R249, RZ, R249 ;  /* 0x000000f9fff9223e */ /* 0x000fe400000010ff */
[----:B------:R-:W-:Y:S01]  /*33a0*/  @P2 F2FP.BF16.F32.PACK_AB R233, RZ, R233 ;  /* 0x000000e9ffe9223e */ /* 0x000fe200000010ff */
[----:B------:R-:W-:Y:S01]  /*33b0*/  @P1 FFMA.FTZ R169, R4, R240, R169 ;  /* 0x000000f004a91223 */ /* 0x000fe200000100a9 */
[----:B------:R-:W1:Y:S01]  /*33c0*/  @P2 LDC R174, c[0x0][0x40c] ;  /* 0x00010300ffae2b82 */ /* 0x000e620000000800 */
[----:B------:R-:W-:-:S02]  /*33d0*/  @P2 PRMT R164, R249, 0x7610, R164 ;  /* 0x00007610f9a42816 */ /* 0x000fc400000000a4 */
[----:B------:R-:W-:Y:S01]  /*33e0*/  @P2 PRMT R165, R233, 0x7610, R165 ;  /* 0x00007610e9a52816 */ /* 0x000fe200000000a5 */
[----:B--2---:R-:W-:-:S04]  /*33f0*/  @P2 FMUL.FTZ R235, R235, R168 ;  /* 0x000000a8ebeb2220 */ /* 0x004fc80000410000 */
[----:B------:R-:W2:Y:S01]  /*3400*/  @P2 LDC R240, c[0x0][0x40c] ;  /* 0x00010300fff02b82 */ /* 0x000ea20000000800 */
[----:B------:R-:W-:Y:S01]  /*3410*/  @P2 F2FP.BF16.F32.PACK_AB R242, RZ, R235 ;  /* 0x000000ebfff2223e */ /* 0x000fe200000010ff */
[----:B------:R-:W-:-:S03]  /*3420*/  @P1 FFMA.FTZ R235, R15, R5, R172 ;  /* 0x000000050feb1223 */ /* 0x000fc600000100ac */
[----:B------:R-:W-:Y:S01]  /*3430*/  @P2 PRMT R164, R164, 0x5410, R242 ;  /* 0x00005410a4a42816 */ /* 0x000fe200000000f2 */
[----:B------:R-:W-:Y:S01]  /*3440*/  @P1 FADD.FTZ R248, R18, -R235 ;  /* 0x800000eb12f81221 */ /* 0x000fe20000010000 */
[----:B------:R-:W-:Y:S01]  /*3450*/  SHF.L.U32 R235, R39, 0x10, RZ ;  /* 0x0000001027eb7819 */ /* 0x000fe200000006ff */
[----:B------:R-:W3:Y:S01]  /*3460*/  @P2 LDC R168, c[0x0][0x40c] ;  /* 0x00010300ffa82b82 */ /* 0x000ee20000000800 */
[----:B0-----:R-:W-:-:S03]  /*3470*/  @P2 FMUL.FTZ R170, R169, R170 ;  /* 0x000000aaa9aa2220 */ /* 0x001fc60000410000 */
[----:B------:R-:W-:Y:S02]  /*3480*/  @P1 FFMA.FTZ R235, R4, R248, R235 ;  /* 0x000000f804eb1223 */ /* 0x000fe400000100eb */
[----:B------:R-:W-:Y:S01]  /*3490*/  @P2 F2FP.BF16.F32.PACK_AB R170, RZ, R170 ;  /* 0x000000aaffaa223e */ /* 0x000fe200000010ff */
[----:B-1----:R-:W-:-:S05]  /*34a0*/  @P2 FMUL.FTZ R174, R171, R174 ;  /* 0x000000aeabae2220 */ /* 0x002fca0000410000 */
[----:B------:R-:W-:Y:S01]  /*34b0*/  @P2 F2FP.BF16.F32.PACK_AB R174, RZ, R174 ;  /* 0x000000aeffae223e */ /* 0x000fe200000010ff */
[----:B--2---:R-:W-:-:S03]  /*34c0*/  @P2 FMUL.FTZ R240, R231, R240 ;  /* 0x000000f0e7f02220 */ /* 0x004fc60000410000 */
[----:B------:R-:W-:Y:S02]  /*34d0*/  @P2 PRMT R166, R174, 0x7610, R166 ;  /* 0x00007610aea62816 */ /* 0x000fe400000000a6 */
[----:B------:R-:W-:Y:S02]  /*34e0*/  @P2 F2FP.BF16.F32.PACK_AB R240, RZ, R240 ;  /* 0x000000f0fff0223e */ /* 0x000fe400000010ff */
[----:B------:R-:W-:Y:S01]  /*34f0*/  @P2 PRMT R166, R166, 0x5410, R170 ;  /* 0x00005410a6a62816 */ /* 0x000fe200000000aa */
[----:B---3--:R-:W-:Y:S01]  /*3500*/  @P2 FMUL.FTZ R168, R235, R168 ;  /* 0x000000a8eba82220 */ /* 0x008fe20000410000 */
[----:B------:R-:W-:-:S04]  /*3510*/  @P2 PRMT R165, R165, 0x5410, R240 ;  /* 0x00005410a5a52816 */ /* 0x000fc800000000f0 */
        /* <DEDUP_REMOVED lines=12> */
.L_x_3964:
[----:B------:R-:W-:Y:S01]  /*35e0*/  ISETP.GT.AND P3, PT, R2, RZ, PT ;  /* 0x000000ff0200720c */ /* 0x000fe20003f64270 */
[----:B------:R-:W-:Y:S01]  /*35f0*/  @P1 FFMA.FTZ R85, R3, R5, R172 ;  /* 0x0000000503551223 */ /* 0x000fe200000100ac */
[----:B------:R-:W-:Y:S01]  /*3600*/  SHF.L.U32 R249, R36, 0x10, RZ ;  /* 0x0000001024f97819 */ /* 0x000fe200000006ff */
[----:B------:R-:W0:Y:S01]  /*3610*/  @P2 LDC R171, c[0x0][0x40c] ;  /* 0x00010300ffab2b82 */ /* 0x000e220000000800 */
[----:B------:R-:W-:Y:S01]  /*3620*/  SHF.L.U32 R86, R38, 0x10, RZ ;  /* 0x0000001026567819 */ /* 0x000fe200000006ff */
[----:B------:R-:W-:Y:S01]  /*3630*/  @P1 FADD.FTZ R85, R6, -R85 ;  /* 0x8000005506551221 */ /* 0x000fe20000010000 */
[----:B------:R-:W-:Y:S02]  /*3640*/  SHF.L.U32 R251, R37, 0x10, RZ ;  /* 0x0000001025fb7819 */ /* 0x000fe400000006ff */
[----:B------:R-:W-:Y:S01]  /*3650*/  PRMT R84, R38, 0x7632, R84 ;  /* 0x0000763226547816 */ /* 0x000fe20000000054 */
[----:B------:R-:W-:Y:S01]  /*3660*/  @P1 FFMA.FTZ R249, R4, R85, R249 ;  /* 0x0000005504f91223 */ /* 0x000fe200000100f9 */
[----:B------:R-:W-:Y:S01]  /*3670*/  PRMT R235, R36, 0x7632, R235 ;  /* 0x0000763224eb7816 */ /* 0x000fe200000000eb */
[----:B------:R-:W1:Y:S01]  /*3680*/  @P2 LDC R248, c[0x0][0x40c] ;  /* 0x00010300fff82b82 */ /* 0x000e620000000800 */
[----:B------:R-:W-:Y:S01]  /*3690*/  SHF.L.U32 R84, R84, 0x10, RZ ;  /* 0x0000001054547819 */ /* 0x000fe200000006ff */
[-CC-:B------:R-:W-:Y:S01]  /*36a0*/  @P3 FFMA.FTZ R85, R199, R5.reuse, R172.reuse ;  /* 0x00000005c7553223 */ /* 0x180fe200000100ac */
[-CC-:B------:R-:W-:Y:S01]  /*36b0*/  @P3 FFMA.FTZ R170, R214, R5.reuse, R172.reuse ;  /* 0x00000005d6aa3223 */ /* 0x180fe200000100ac */
[-C--:B------:R-:W-:Y:S01]  /*36c0*/  @P3 FFMA.FTZ R168, R218, R5.reuse, R172 ;  /* 0x00000005daa83223 */ /* 0x080fe200000100ac */
[----:B------:R-:W-:Y:S01]  /*36d0*/  SHF.L.U32 R235, R235, 0x10, RZ ;  /* 0x00000010ebeb7819 */ /* 0x000fe200000006ff */
[----:B------:R-:W-:Y:S01]  /*36e0*/  @P3 FADD.FTZ R85, R210, -R85 ;  /* 0x80000055d2553221 */ /* 0x000fe20000010000 */
[----:B------:R-:W-:Y:S01]  /*36f0*/  @P3 FADD.FTZ R170, R11, -R170 ;  /* 0x800000aa0baa3221 */ /* 0x000fe20000010000 */
[----:B------:R-:W-:Y:S01]  /*3700*/  @P3 FADD.FTZ R87, R17, -R168 ;  /* 0x800000a811573221 */ /* 0x000fe20000010000 */
[----:B------:R-:W-:Y:S01]  /*3710*/  @P3 FFMA.FTZ R168, R212, R5, R172 ;  /* 0x00000005d4a83223 */ /* 0x000fe200000100ac */
[C---:B------:R-:W-:Y:S01]  /*3720*/  @P3 FFMA.FTZ R86, R4.reuse, R85, R86 ;  /* 0x0000005504563223 */ /* 0x040fe20000010056 */
[----:B------:R-:W-:Y:S01]  /*3730*/  @P3 FFMA.FTZ R85, R13, R5, R172 ;  /* 0x000000050d553223 */ /* 0x000fe200000100ac */
[----:B------:R-:W2:Y:S01]  /*3740*/  @P2 LDC R174, c[0x0][0x40c] ;  /* 0x00010300ffae2b82 */ /* 0x000ea20000000800 */
[----:B------:R-:W-:Y:S01]  /*3750*/  @P3 FFMA.FTZ R84, R4, R87, R84 ;  /* 0x0000005704543223 */ /* 0x000fe20000010054 */
[----:B------:R-:W-:Y:S01]  /*3760*/  @P3 FADD.FTZ R168, R7, -R168 ;  /* 0x800000a807a83221 */ /* 0x000fe20000010000 */
[----:B------:R-:W-:Y:S01]  /*3770*/  @P3 FADD.FTZ R85, R8, -R85 ;  /* 0x8000005508553221 */ /* 0x000fe20000010000 */
[----:B------:R-:W-:Y:S01]  /*3780*/  @P3 FFMA.FTZ R87, R15, R5, R172 ;  /* 0x000000050f573223 */ /* 0x000fe200000100ac */
[----:B------:R-:W-:Y:S01]  /*3790*/  PRMT R233, R39, 0x7632, R233 ;  /* 0x0000763227e97816 */ /* 0x000fe200000000e9 */
[C---:B------:R-:W-:Y:S01]  /*37a0*/  @P3 FFMA.FTZ R235, R4.reuse, R168, R235 ;  /* 0x000000a804eb3223 */ /* 0x040fe200000100eb */
[----:B------:R-:W-:Y:S01]  /*37b0*/  @P3 FFMA.FTZ R251, R4, R85, R251 ;  /* 0x0000005504fb3223 */ /* 0x000fe200000100fb */
[----:B------:R-:W-:Y:S01]  /*37c0*/  PRMT R85, R37, 0x7632, R85 ;  /* 0x0000763225557816 */ /* 0x000fe20000000055 */
[----:B------:R-:W3:Y:S01]  /*37d0*/  @P2 LDC R240, c[0x0][0x40c] ;  /* 0x00010300fff02b82 */ /* 0x000ee20000000800 */
[----:B------:R-:W-:Y:S01]  /*37e0*/  @P3 FADD.FTZ R168, R18, -R87 ;  /* 0x8000005712a83221 */ /* 0x000fe20000010000 */
[----:B------:R-:W-:Y:S01]  /*37f0*/  SHF.L.U32 R87, R39, 0x10, RZ ;  /* 0x0000001027577819 */ /* 0x000fe200000006ff */
[----:B-1----:R-:W-:Y:S01]  /*3800*/  @P2 FMUL.FTZ R248, R251, R248 ;  /* 0x000000f8fbf82220 */ /* 0x002fe20000410000 */
[----:B------:R-:W-:-:S02]  /*3810*/  SHF.L.U32 R85, R85, 0x10, RZ ;  /* 0x0000001055557819 */ /* 0x000fc400000006ff */
[----:B------:R-:W-:Y:S01]  /*3820*/  SHF.L.U32 R233, R233, 0x10, RZ ;  /* 0x00000010e9e97819 */ /* 0x000fe200000006ff */
[C---:B------:R-:W-:Y:S01]  /*3830*/  @P3 FFMA.FTZ R87, R4.reuse, R168, R87 ;  /* 0x000000a804573223 */ /* 0x040fe20000010057 */
[----:B------:R-:W1:Y:S01]  /*3840*/  @P2 LDC R169, c[0x0][0x40c] ;  /* 0x00010300ffa92b82 */ /* 0x000e620000000800 */
[----:B------:R-:W-:Y:S01]  /*3850*/  @P3 FFMA.FTZ R85, R4, R170, R85 ;  /* 0x000000aa04553223 */ /* 0x000fe20000010055 */
[----:B------:R-:W-:-:S04]  /*3860*/  @P3 FFMA.FTZ R168, R220, R5, R172 ;  /* 0x00000005dca83223 */ /* 0x000fc800000100ac */
[----:B------:R-:W-:Y:S01]  /*3870*/  @P3 FADD.FTZ R231, R19, -R168 ;  /* 0x800000a813e73221 */ /* 0x000fe20000010000 */
[----:B0-----:R-:W-:Y:S01]  /*3880*/  @P2 FMUL.FTZ R168, R86, R171 ;  /* 0x000000ab56a82220 */ /* 0x001fe20000410000 */
[----:B------:R-:W0:Y:S01]  /*3890*/  @P2 LDC R244, c[0x0][0x40c] ;  /* 0x00010300fff42b82 */ /* 0x000e220000000800 */
[----:B--2---:R-:W-:Y:S01]  /*38a0*/  @P2 FMUL.FTZ R174, R249, R174 ;  /* 0x000000aef9ae2220 */ /* 0x004fe20000410000 */
[----:B------:R-:W-:Y:S01]  /*38b0*/  @P3 FFMA.FTZ R233, R4, R231, R233 ;  /* 0x000000e704e93223 */ /* 0x000fe200000100e9 */
[----:B------:R-:W-:Y:S02]  /*38c0*/  F2FP.BF16.F32.PACK_AB R86, R84, R86 ;  /* 0x000000565456723e */ /* 0x000fe400000010ff */
[----:B------:R-:W-:Y:S02]  /*38d0*/  @P2 F2FP.BF16.F32.PACK_AB R168, RZ, R168 ;  /* 0x000000a8ffa8223e */ /* 0x000fe400000010ff */
[----:B------:R-:W-:Y:S01]  /*38e0*/  @P2 F2FP.BF16.F32.PACK_AB R174, RZ, R174 ;  /* 0x000000aeffae223e */ /* 0x000fe200000010ff */
[----:B------:R-:W2:Y:S01]  /*38f0*/  @P2 LDC R170, c[0x0][0x40c] ;  /* 0x00010300ffaa2b82 */ /* 0x000ea20000000800 */
[----:B---3--:R-:W-:Y:S01]  /*3900*/  @P2 FMUL.FTZ R240, R87, R240 ;  /* 0x000000f057f02220 */ /* 0x008fe20000410000 */
[----:B------:R-:W-:-:S02]  /*3910*/  @P2 PRMT R166, R168, 0x7610, R166 ;  /* 0x00007610a8a62816 */ /* 0x000fc400000000a6 */
[----:B------:R-:W-:Y:S02]  /*3920*/  @P2 PRMT R164, R174, 0x7610, R164 ;  /* 0x00007610aea42816 */ /* 0x000fe400000000a4 */
[----:B------:R-:W-:Y:S02]  /*3930*/  @P2 F2FP.BF16.F32.PACK_AB R240, RZ, R240 ;  /* 0x000000f0fff0223e */ /* 0x000fe400000010ff */
[----:B------:R-:W3:Y:S01]  /*3940*/  @P2 LDC R242, c[0x0][0x40c] ;  /* 0x00010300fff22b82 */ /* 0x000ee20000000800 */
[----:B-1----:R-:W-:Y:S01]  /*3950*/  @P2 FMUL.FTZ R169, R84, R169 ;  /* 0x000000a954a92220 */ /* 0x002fe20000410000 */
[----:B------:R-:W-:Y:S02]  /*3960*/  @P2 PRMT R167, R240, 0x7610, R167 ;  /* 0x00007610f0a72816 */ /* 0x000fe400000000a7 */
[----:B------:R-:W-:Y:S02]  /*3970*/  F2FP.BF16.F32.PACK_AB R84, R235, R249 ;  /* 0x000000f9eb54723e */ /* 0x000fe400000010ff */
[----:B------:R-:W-:Y:S01]  /*3980*/  @P2 F2FP.BF16.F32.PACK_AB R169, RZ, R169 ;  /* 0x000000a9ffa9223e */ /* 0x000fe200000010ff */
[C---:B0-----:R-:W-:Y:S01]  /*3990*/  @P2 FMUL.FTZ R171, R85.reuse, R244 ;  /* 0x000000f455ab2220 */ /* 0x041fe20000410000 */
[----:B------:R-:W-:-:S02]  /*39a0*/  F2FP.BF16.F32.PACK_AB R85, R85, R251 ;  /* 0x000000fb5555723e */ /* 0x000fc400000010ff */
[----:B------:R-:W-:Y:S02]  /*39b0*/  F2FP.BF16.F32.PACK_AB R87, R233, R87 ;  /* 0x00000057e957723e */ /* 0x000fe400000010ff */
[----:B------:R-:W-:Y:S02]  /*39c0*/  @P2 F2FP.BF16.F32.PACK_AB R171, RZ, R171 ;  /* 0x000000abffab223e */ /* 0x000fe400000010ff */
[----:B------:R-:W-:Y:S01]  /*39d0*/  @P2 PRMT R166, R166, 0x5410, R169 ;  /* 0x00005410a6a62816 */ /* 0x000fe200000000a9 */
[----:B--2---:R-:W-:Y:S01]  /*39e0*/  @P2 FMUL.FTZ R231, R235, R170 ;  /* 0x000000aaebe72220 */ /* 0x004fe20000410000 */
[----:B------:R-:W-:-:S04]  /*39f0*/  @P2 F2FP.BF16.F32.PACK_AB R170, RZ, R248 ;  /* 0x000000f8ffaa223e */ /* 0x000fc800000010ff */
[----:B------:R-:W-:Y:S02]  /*3a00*/  @P2 F2FP.BF16.F32.PACK_AB R231, RZ, R231 ;  /* 0x000000e7ffe7223e */ /* 0x000fe400000010ff */
[----:B------:R-:W-:Y:S01]  /*3a10*/  @P2 PRMT R165, R170, 0x7610, R165 ;  /* 0x00007610aaa52816 */ /* 0x000fe200000000a5 */
[----:B---3--:R-:W-:Y:S01]  /*3a20*/  @P2 FMUL.FTZ R242, R233, R242 ;  /* 0x000000f2e9f22220 */ /* 0x008fe20000410000 */
[----:B------:R-:W-:Y:S02]  /*3a30*/  @P2 PRMT R164, R164, 0x5410, R231 ;  /* 0x00005410a4a42816 */ /* 0x000fe400000000e7 */
[----:B------:R-:W-:Y:S02]  /*3a40*/  @P2 PRMT R165, R165, 0x5410, R171 ;  /* 0x00005410a5a52816 */ /* 0x000fe400000000ab */
[----:B------:R-:W-:-:S04]  /*3a50*/  @P2 F2FP.BF16.F32.PACK_AB R242, RZ, R242 ;  /* 0x000000f2fff2223e */ /* 0x000fc800000010ff */
[----:B------:R-:W-:-:S07]  /*3a60*/  @P2 PRMT R167, R167, 0x5410, R242 ;  /* 0x00005410a7a72816 */ /* 0x000fce00000000f2 */
.L_x_3963:
        /* <DEDUP_REMOVED lines=19> */
[-CC-:B------:R-:W-:Y:S01]  /*3ba0*/  @P3 FFMA.FTZ R85, R205, R5.reuse, R172.reuse ;  /* 0x00000005cd553223 */ /* 0x180fe200000100ac */
[----:B------:R-:W-:Y:S02]  /*3bb0*/  @P3 FFMA.FTZ R168, R208, R5, R172 ;  /* 0x00000005d0a83223 */ /* 0x000fe400000100ac */
[--C-:B------:R-:W-:Y:S01]  /*3bc0*/  @P3 FADD.FTZ R87, R183, -R84.reuse ;  /* 0x80000054b7573221 */ /* 0x100fe20000010000 */
[----:B------:R-:W-:Y:S01]  /*3bd0*/  PRMT R84, R33, 0x7632, R84 ;  /* 0x0000763221547816 */ /* 0x000fe20000000054 */
[----:B------:R-:W-:Y:S01]  /*3be0*/  @P3 FADD.FTZ R85, R216, -R85 ;  /* 0x80000055d8553221 */ /* 0x000fe20000010000 */
[----:B------:R-:W-:Y:S01]  /*3bf0*/  @P3 FADD.FTZ R169, R179, -R168 ;  /* 0x800000a8b3a93221 */ /* 0x000fe20000010000 */
[----:B------:R-:W-:Y:S01]  /*3c00*/  @P3 FFMA.FTZ R86, R4, R87, R86 ;  /* 0x0000005704563223 */ /* 0x000fe20000010056 */
[----:B------:R-:W-:Y:S01]  /*3c10*/  SHF.L.U32 R84, R84, 0x10, RZ ;  /* 0x0000001054547819 */ /* 0x000fe200000006ff */
[----:B------:R-:W-:Y:S01]  /*3c20*/  @P3 FFMA.FTZ R235, R4, R85, R235 ;  /* 0x0000005504eb3223 */ /* 0x000fe200000100eb */
[-CC-:B------:R-:W-:Y:S01]  /*3c30*/  @P3 FFMA.FTZ R85, R239, R5.reuse, R172.reuse ;  /* 0x00000005ef553223 */ /* 0x180fe200000100ac */
[----:B------:R-:W2:Y:S01]  /*3c40*/  @P2 LDC R244, c[0x0][0x40c] ;  /* 0x00010300fff42b82 */ /* 0x000ea20000000800 */
[----:B------:R-:W-:Y:S01]  /*3c50*/  @P3 FFMA.FTZ R168, R206, R5, R172 ;  /* 0x00000005cea83223 */ /* 0x000fe200000100ac */
[----:B------:R-:W-:Y:S01]  /*3c60*/  @P3 FFMA.FTZ R84, R4, R169, R84 ;  /* 0x000000a904543223 */ /* 0x000fe20000010054 */
[----:B------:R-:W-:Y:S01]  /*3c70*/  @P3 FFMA.FTZ R169, R237, R5, R172 ;  /* 0x00000005eda93223 */ /* 0x000fe200000100ac */
[----:B------:R-:W-:Y:S01]  /*3c80*/  @P3 FADD.FTZ R87, R176, -R85 ;  /* 0x80000055b0573221 */ /* 0x000fe20000010000 */
[----:B------:R-:W-:Y:S01]  /*3c90*/  SHF.L.U32 R85, R33, 0x10, RZ ;  /* 0x0000001021557819 */ /* 0x000fe200000006ff */
[----:B------:R-:W-:Y:S01]  /*3ca0*/  @P3 FADD.FTZ R168, R177, -R168 ;  /* 0x800000a8b1a83221 */ /* 0x000fe20000010000 */
[----:B------:R-:W-:Y:S01]  /*3cb0*/  @P3 FADD.FTZ R169, R222, -R169 ;  /* 0x800000a9dea93221 */ /* 0x000fe20000010000 */
[----:B------:R-:W3:Y:S01]  /*3cc0*/  @P2 LDC R249, c[0x0][0x40c] ;  /* 0x00010300fff92b82 */ /* 0x000ee20000000800 */
[----:B0-----:R-:W-:Y:S01]  /*3cd0*/  @P2 FMUL.FTZ R170, R235, R170 ;  /* 0x000000aaebaa2220 */ /* 0x001fe20000410000 */
[C---:B------:R-:W-:Y:S01]  /*3ce0*/  @P3 FFMA.FTZ R85, R4.reuse, R87, R85 ;  /* 0x0000005704553223 */ /* 0x040fe20000010055 */
[----:B------:R-:W-:Y:S01]  /*3cf0*/  @P3 FFMA.FTZ R233, R4, R169, R233 ;  /* 0x000000a904e93223 */ /* 0x000fe200000100e9 */
[----:B------:R-:W-:Y:S01]  /*3d00*/  PRMT R87, R32, 0x7632, R87 ;  /* 0x0000763220577816 */ /* 0x000fe20000000057 */
[----:B------:R-:W-:-:S03]  /*3d10*/  @P3 FFMA.FTZ R169, R207, R5, R172 ;  /* 0x00000005cfa93223 */ /* 0x000fc600000100ac */
[----:B------:R-:W0:Y:S01]  /*3d20*/  @P2 LDC R231, c[0x0][0x40c] ;  /* 0x00010300ffe72b82 */ /* 0x000e220000000800 */
[----:B------:R-:W-:Y:S01]  /*3d30*/  SHF.L.U32 R87, R87, 0x10, RZ ;  /* 0x0000001057577819 */ /* 0x000fe200000006ff */
[----:B------:R-:W-:-:S04]  /*3d40*/  @P3 FADD.FTZ R169, R178, -R169 ;  /* 0x800000a9b2a93221 */ /* 0x000fc80000010000 */
[C---:B------:R-:W-:Y:S01]  /*3d50*/  @P3 FFMA.FTZ R171, R4.reuse, R169, R171 ;  /* 0x000000a904ab3223 */ /* 0x040fe200000100ab */
[----:B------:R-:W-:Y:S01]  /*3d60*/  @P3 FFMA.FTZ R87, R4, R168, R87 ;  /* 0x000000a804573223 */ /* 0x000fe20000010057 */
[----:B------:R-:W4:Y:S01]  /*3d70*/  @P2 LDC R242, c[0x0][0x40c] ;  /* 0x00010300fff22b82 */ /* 0x000f220000000800 */
[----:B------:R-:W-:Y:S01]  /*3d80*/  PRMT R169, R35, 0x7632, R169 ;  /* 0x0000763223a97816 */ /* 0x000fe200000000a9 */
[----:B------:R-:W-:Y:S01]  /*3d90*/  @P3 FFMA.FTZ R168, R12, R5, R172 ;  /* 0x000000050ca83223 */ /* 0x000fe200000100ac */
[----:B--2---:R-:W-:Y:S02]  /*3da0*/  @P2 FMUL.FTZ R244, R233, R244 ;  /* 0x000000f4e9f42220 */ /* 0x004fe40000410000 */
[----:B------:R-:W-:Y:S01]  /*3db0*/  SHF.L.U32 R169, R169, 0x10, RZ ;  /* 0x00000010a9a97819 */ /* 0x000fe200000006ff */
[----:B------:R-:W-:Y:S02]  /*3dc0*/  @P3 FADD.FTZ R168, R185, -R168 ;  /* 0x800000a8b9a83221 */ /* 0x000fe40000010000 */
[----:B------:R-:W2:Y:S01]  /*3dd0*/  @P2 LDC R240, c[0x0][0x40c] ;  /* 0x00010300fff02b82 */ /* 0x000ea20000000800 */
[----:B---3--:R-:W-:Y:S01]  /*3de0*/  @P2 FMUL.FTZ R248, R86, R249 ;  /* 0x000000f956f82220 */ /* 0x008fe20000410000 */
[----:B------:R-:W-:Y:S01]  /*3df0*/  @P3 FFMA.FTZ R169, R4, R168, R169 ;  /* 0x000000a804a93223 */ /* 0x000fe200000100a9 */
[----:B-1----:R-:W-:Y:S01]  /*3e00*/  @P2 FMUL.FTZ R168, R85, R174 ;  /* 0x000000ae55a82220 */ /* 0x002fe20000410000 */
[----:B------:R-:W-:-:S02]  /*3e10*/  @P2 F2FP.BF16.F32.PACK_AB R244, RZ, R244 ;  /* 0x000000f4fff4223e */ /* 0x000fc400000010ff */
[C---:B------:R-:W-:Y:S01]  /*3e20*/  F2FP.BF16.F32.PACK_AB R85, R84.reuse, R85 ;  /* 0x000000555455723e */ /* 0x040fe200000010ff */
[----:B0-----:R-:W-:Y:S01]  /*3e30*/  @P2 FMUL.FTZ R174, R84, R231 ;  /* 0x000000e754ae2220 */ /* 0x001fe20000410000 */
[----:B------:R-:W-:Y:S02]  /*3e40*/  @P2 F2FP.BF16.F32.PACK_AB R231, RZ, R170 ;  /* 0x000000aaffe7223e */ /* 0x000fe400000010ff */
[----:B------:R-:W-:Y:S02]  /*3e50*/  @P2 F2FP.BF16.F32.PACK_AB R168, RZ, R168 ;  /* 0x000000a8ffa8223e */ /* 0x000fe400000010ff */
[----:B------:R-:W-:Y:S02]  /*3e60*/  @P2 F2FP.BF16.F32.PACK_AB R170, RZ, R248 ;  /* 0x000000f8ffaa223e */ /* 0x000fe400000010ff */
[----:B------:R-:W-:Y:S01]  /*3e70*/  @P2 F2FP.BF16.F32.PACK_AB R174, RZ, R174 ;  /* 0x000000aeffae223e */ /* 0x000fe200000010ff */
[----:B----4-:R-:W-:Y:S01]  /*3e80*/  @P2 FMUL.FTZ R242, R87, R242 ;  /* 0x000000f257f22220 */ /* 0x010fe20000410000 */
[----:B------:R-:W-:-:S02]  /*3e90*/  @P2 PRMT R166, R231, 0x7610, R166 ;  /* 0x00007610e7a62816 */ /* 0x000fc400000000a6 */
[----:B------:R-:W-:Y:S02]  /*3ea0*/  @P2 PRMT R165, R168, 0x7610, R165 ;  /* 0x00007610a8a52816 */ /* 0x000fe400000000a5 */
[----:B------:R-:W-:Y:S02]  /*3eb0*/  @P2 F2FP.BF16.F32.PACK_AB R242, RZ, R242 ;  /* 0x000000f2fff2223e */ /* 0x000fe400000010ff */
[----:B------:R-:W-:Y:S01]  /*3ec0*/  @P2 PRMT R164, R244, 0x7610, R164 ;  /* 0x00007610f4a42816 */ /* 0x000fe200000000a4 */
[----:B--2---:R-:W-:Y:S01]  /*3ed0*/  @P2 FMUL.FTZ R240, R171, R240 ;  /* 0x000000f0abf02220 */ /* 0x004fe20000410000 */
[----:B------:R-:W-:Y:S02]  /*3ee0*/  F2FP.BF16.F32.PACK_AB R84, R87, R233 ;  /* 0x000000e95754723e */ /* 0x000fe400000010ff */
[----:B------:R-:W-:Y:S02]  /*3ef0*/  F2FP.BF16.F32.PACK_AB R86, R86, R235 ;  /* 0x000000eb5656723e */ /* 0x000fe400000010ff */
[----:B------:R-:W-:-:S02]  /*3f00*/  @P2 F2FP.BF16.F32.PACK_AB R240, RZ, R240 ;  /* 0x000000f0fff0223e */ /* 0x000fc400000010ff */
        /* <DEDUP_REMOVED lines=10> */
.L_x_3966:
[----:B------:R-:W-:Y:S01]  /*3fb0*/  ISETP.GT.AND P3, PT, R2, RZ, PT ;  /* 0x000000ff0200720c */ /* 0x000fe20003f64270 */
[----:B0-----:R-:W0:Y:S01]  /*3fc0*/  @P2 LDC R170, c[0x0][0x40c] ;  /* 0x00010300ffaa2b82 */ /* 0x001e220000000800 */
        /* <DEDUP_REMOVED lines=68> */
.L_x_3965:
        /* <DEDUP_REMOVED lines=48> */
[----:B------:R-:W-:Y:S02]  /*4710*/  @P2 PRMT R165, R165, 0x5410, R87 ;  /* 0x00005410a5a52816 */ /* 0x000fe40000000057 */
        /* <DEDUP_REMOVED lines=9> */
[----:B------:R-:W-:-:S04]  /*47b0*/  FFMA.FTZ R168, R12, R5, R172 ;  /* 0x000000050ca87223 */ /* 0x000fc800000100ac */
[----:B------:R-:W-:Y:S01]  /*47c0*/  FADD.FTZ R231, R185, -R168 ;  /* 0x800000a8b9e77221 */ /* 0x000fe20000010000 */
[----:B---3--:R-:W-:-:S03]  /*47d0*/  @P2 FMUL.FTZ R87, R174, R171 ;  /* 0x000000abae572220 */ /* 0x008fc60000410000 */
[----:B------:R-:W-:Y:S02]  /*47e0*/  FMUL.FTZ R168, R4, R231 ;  /* 0x000000e704a87220 */ /* 0x000fe40000410000 */
[----:B------:R-:W-:-:S03]  /*47f0*/  @P2 F2FP.BF16.F32.PACK_AB R87, RZ, R87 ;  /* 0x00000057ff57223e */ /* 0x000fc600000010ff */
        /* <DEDUP_REMOVED lines=8> */
.L_x_3968:
        /* <DEDUP_REMOVED lines=9> */
.L_x_3969:
        /* <DEDUP_REMOVED lines=9> */
.L_x_3970:
        /* <DEDUP_REMOVED lines=9> */
.L_x_3971:
        /* <DEDUP_REMOVED lines=9> */
.L_x_3972:
        /* <DEDUP_REMOVED lines=9> */
.L_x_3973:
        /* <DEDUP_REMOVED lines=9> */
.L_x_3974:
        /* <DEDUP_REMOVED lines=9> */
.L_x_3975:
        /* <DEDUP_REMOVED lines=9> */
.L_x_3967:
        /* <DEDUP_REMOVED lines=84> */
.L_x_3977:
        /* <DEDUP_REMOVED lines=70> */
.L_x_3976:
        /* <DEDUP_REMOVED lines=71> */
.L_x_3979:
        /* <DEDUP_REMOVED lines=9> */
.L_x_3980:
        /* <DEDUP_REMOVED lines=9> */
.L_x_3981:
        /* <DEDUP_REMOVED lines=9> */
.L_x_3982:
        /* <DEDUP_REMOVED lines=9> */
.L_x_3983:
        /* <DEDUP_REMOVED lines=9> */
.L_x_3984:
        /* <DEDUP_REMOVED lines=9> */
.L_x_3985:
        /* <DEDUP_REMOVED lines=9> */
.L_x_3986:
        /* <DEDUP_REMOVED lines=9> */
.L_x_3978:
        /* <DEDUP_REMOVED lines=84> */
.L_x_3988:
        /* <DEDUP_REMOVED lines=70> */
.L_x_3987:
        /* <DEDUP_REMOVED lines=71> */
.L_x_3990:
        /* <DEDUP_REMOVED lines=9> */
.L_x_3991:
        /* <DEDUP_REMOVED lines=9> */
.L_x_3992:
        /* <DEDUP_REMOVED lines=9> */
.L_x_3993:
        /* <DEDUP_REMOVED lines=9> */
.L_x_3994:
        /* <DEDUP_REMOVED lines=9> */
.L_x_3995:
        /* <DEDUP_REMOVED lines=9> */
.L_x_3996:
        /* <DEDUP_REMOVED lines=9> */
.L_x_3997:
        /* <DEDUP_REMOVED lines=9> */
.L_x_3989:
        /* <DEDUP_REMOVED lines=12> */
[----:B------:R-:W-:Y:S02]  /*72e0*/  PRMT R233, R22, 0x7632, R233 ;  /* 0x0000763216e97816 */ /* 0x000fe400000000e9 */
[----:B------:R-:W-:Y:S02]  /*72f0*/  SHF.L.U32 R87, R20, 0x10, RZ ;  /* 0x0000001014577819 */ /* 0x000fe400000006ff */
[----:B------:R-:W-:Y:S02]  /*7300*/  SHF.L.U32 R233, R233, 0x10, RZ ;  /* 0x00000010e9e97819 */ /* 0x000fe400000006ff */
[----:B------:R-:W-:Y:S01]  /*7310*/  SHF.L.U32 R231, R21, 0x10, RZ ;  /* 0x0000001015e77819 */ /* 0x000fe200000006ff */
[----:B------:R-:W1:Y:S04]  /*7320*/  @P2 LDC R174, c[0x0][0x40c] ;  /* 0x00010300ffae2b82 */ /* 0x000e680000000800 */
[-CC-:B------:R-:W-:Y:S01]  /*7330*/  @P0 FFMA.FTZ R85, R245, R5.reuse, R172.reuse ;  /* 0x00000005f5550223 */ /* 0x180fe200000100ac */
[-CC-:B------:R-:W-:Y:S01]  /*7340*/  @P0 FFMA.FTZ R84, R196, R5.reuse, R172.reuse ;  /* 0x00000005c4540223 */ /* 0x180fe200000100ac */
[-CC-:B------:R-:W-:Y:S01]  /*7350*/  @P0 FFMA.FTZ R169, R9, R5.reuse, R172.reuse ;  /* 0x0000000509a90223 */ /* 0x180fe200000100ac */
[-CC-:B------:R-:W-:Y:S01]  /*7360*/  @P0 FFMA.FTZ R86, R188, R5.reuse, R172.reuse ;  /* 0x00000005bc560223 */ /* 0x180fe200000100ac */
[----:B------:R-:W-:Y:S01]  /*7370*/  @P0 FADD.FTZ R85, R200, -R85 ;  /* 0x80000055c8550221 */ /* 0x000fe20000010000 */
[-CC-:B------:R-:W-:Y:S01]  /*7380*/  @P0 FFMA.FTZ R168, R190, R5.reuse, R172.reuse ;  /* 0x00000005bea80223 */ /* 0x180fe200000100ac */
[-CC-:B------:R-:W-:Y:S01]  /*7390*/  @P0 FFMA.FTZ R235, R247, R5.reuse, R172.reuse ;  /* 0x00000005f7eb0223 */ /* 0x180fe200000100ac */
[-CC-:B------:R-:W-:Y:S01]  /*73a0*/  @P0 FFMA.FTZ R2, R238, R5.reuse, R172.reuse ;  /* 0x00000005ee020223 */ /* 0x180fe200000100ac */
[----:B------:R-:W-:Y:S01]  /*73b0*/  @P0 FFMA.FTZ R171, R197, R5, R172 ;  /* 0x00000005c5ab0223 */ /* 0x000fe200000100ac */
[----:B------:R-:W-:Y:S01]  /*73c0*/  PRMT R5, R20, 0x7632, R5 ;  /* 0x0000763214057816 */ /* 0x000fe20000000005 */
[----:B------:R-:W-:Y:S01]  /*73d0*/  @P0 FADD.FTZ R84, R195, -R84 ;  /* 0x80000054c3540221 */ /* 0x000fe20000010000 */
[----:B------:R-:W-:Y:S01]  /*73e0*/  @P0 FFMA.FTZ R87, R4, R85, R87 ;  /* 0x0000005504570223 */ /* 0x000fe20000010057 */
[----:B------:R-:W-:Y:S01]  /*73f0*/  @P0 FADD.FTZ R169, R198, -R169 ;  /* 0x800000a9c6a90221 */ /* 0x000fe20000010000 */
[----:B------:R-:W-:Y:S01]  /*7400*/  PRMT R85, R21, 0x7632, R85 ;  /* 0x0000763215557816 */ /* 0x000fe20000000055 */
[----:B------:R-:W-:Y:S01]  /*7410*/  @P0 FADD.FTZ R86, R217, -R86 ;  /* 0x80000056d9560221 */ /* 0x000fe20000010000 */
[----:B------:R-:W-:Y:S01]  /*7420*/  SHF.L.U32 R5, R5, 0x10, RZ ;  /* 0x0000001005057819 */ /* 0x000fe200000006ff */
[C---:B------:R-:W-:Y:S01]  /*7430*/  @P0 FFMA.FTZ R233, R4.reuse, R84, R233 ;  /* 0x0000005404e90223 */ /* 0x040fe200000100e9 */
[----:B------:R-:W-:Y:S01]  /*7440*/  @P0 FFMA.FTZ R231, R4, R169, R231 ;  /* 0x000000a904e70223 */ /* 0x000fe200000100e7 */
[----:B------:R-:W-:Y:S01]  /*7450*/  @P0 FADD.FTZ R84, R204, -R171 ;  /* 0x800000abcc540221 */ /* 0x000fe20000010000 */
[----:B------:R-:W-:Y:S01]  /*7460*/  SHF.L.U32 R85, R85, 0x10, RZ ;  /* 0x0000001055557819 */ /* 0x000fe200000006ff */
[----:B------:R-:W-:Y:S01]  /*7470*/  @P0 FADD.FTZ R168, R223, -R168 ;  /* 0x800000a8dfa80221 */ /* 0x000fe20000010000 */
[C---:B------:R-:W-:Y:S01]  /*7480*/  PRMT R169, R23.reuse, 0x7632, R169 ;  /* 0x0000763217a97816 */ /* 0x040fe200000000a9 */
[----:B------:R-:W-:Y:S01]  /*7490*/  @P0 FFMA.FTZ R5, R4, R86, R5 ;  /* 0x0000005604050223 */ /* 0x000fe20000010005 */
[----:B------:R-:W-:Y:S01]  /*74a0*/  SHF.L.U32 R171, R23, 0x10, RZ ;  /* 0x0000001017ab7819 */ /* 0x000fe200000006ff */
[----:B------:R-:W-:Y:S01]  /*74b0*/  @P0 FADD.FTZ R86, R202, -R235 ;  /* 0x800000ebca560221 */ /* 0x000fe20000010000 */
[----:B------:R-:W-:Y:S01]  /*74c0*/  SHF.L.U32 R235, R22, 0x10, RZ ;  /* 0x0000001016eb7819 */ /* 0x000fe200000006ff */
[----:B------:R-:W2:Y:S01]  /*74d0*/  @P2 LDC R172, c[0x0][0x40c] ;  /* 0x00010300ffac2b82 */ /* 0x000ea20000000800 */
[----:B------:R-:W-:Y:S01]  /*74e0*/  SHF.L.U32 R169, R169, 0x10, RZ ;  /* 0x00000010a9a97819 */ /* 0x000fe200000006ff */
[C---:B------:R-:W-:Y:S01]  /*74f0*/  @P0 FFMA.FTZ R85, R4.reuse, R168, R85 ;  /* 0x000000a804550223 */ /* 0x040fe20000010055 */
[----:B------:R-:W-:Y:S01]  /*7500*/  @P0 FADD.FTZ R2, R225, -R2 ;  /* 0x80000002e1020221 */ /* 0x000fe20000010000 */
[C---:B------:R-:W-:Y:S01]  /*7510*/  @P0 FFMA.FTZ R171, R4.reuse, R84, R171 ;  /* 0x0000005404ab0223 */ /* 0x040fe200000100ab */
[C---:B------:R-:W-:Y:S01]  /*7520*/  @P0 FFMA.FTZ R235, R4.reuse, R86, R235 ;  /* 0x0000005604eb0223 */ /* 0x040fe200000100eb */
[----:B0-----:R-:W-:Y:S01]  /*7530*/  @P2 FMUL.FTZ R170, R231, R170 ;  /* 0x000000aae7aa2220 */ /* 0x001fe20000410000 */
[----:B------:R-:W-:Y:S01]  /*7540*/  @P0 FFMA.FTZ R169, R4, R2, R169 ;  /* 0x0000000204a90223 */ /* 0x000fe200000100a9 */
[----:B------:R-:W0:Y:S01]  /*7550*/  @P2 LDC R168, c[0x0][0x40c] ;  /* 0x00010300ffa82b82 */ /* 0x000e220000000800 */
[----:B-1----:R-:W-:-:S02]  /*7560*/  @P2 FMUL.FTZ R174, R5, R174 ;  /* 0x000000ae05ae2220 */ /* 0x002fc40000410000 */
[----:B------:R-:W-:-:S03]  /*7570*/  @P2 F2FP.BF16.F32.PACK_AB R170, RZ, R170 ;  /* 0x000000aaffaa223e */ /* 0x000fc600000010ff */
[----:B------:R-:W-:Y:S02]  /*7580*/  @P2 F2FP.BF16.F32.PACK_AB R174, RZ, R174 ;  /* 0x000000aeffae223e */ /* 0x000fe400000010ff */
[----:B------:R-:W1:Y:S01]  /*7590*/  @P2 LDC R84, c[0x0][0x40c] ;  /* 0x00010300ff542b82 */ /* 0x000e620000000800 */
[----:B------:R-:W-:-:S07]  /*75a0*/  @P2 PRMT R165, R170, 0x7610, R165 ;  /* 0x00007610aaa52816 */ /* 0x000fce00000000a5 */
[----:B------:R-:W3:Y:S01]  /*75b0*/  @P2 LDC R86, c[0x0][0x40c] ;  /* 0x00010300ff562b82 */ /* 0x000ee20000000800 */
[C---:B--2---:R-:W-:Y:S01]  /*75c0*/  @P2 FMUL.FTZ R172, R85.reuse, R172 ;  /* 0x000000ac55ac2220 */ /* 0x044fe20000410000 */
[----:B------:R-:W-:-:S04]  /*75d0*/  F2FP.BF16.F32.PACK_AB R85, R85, R231 ;  /* 0x000000e75555723e */ /* 0x000fc800000010ff */
[----:B------:R-:W-:Y:S02]  /*75e0*/  @P2 F2FP.BF16.F32.PACK_AB R172, RZ, R172 ;  /* 0x000000acffac223e */ /* 0x000fe400000010ff */
[----:B------:R-:W2:Y:S01]  /*75f0*/  @P2 LDC R4, c[0x0][0x40c] ;  /* 0x00010300ff042b82 */ /* 0x000ea20000000800 */
[----:B0-----:R-:W-:Y:S01]  /*7600*/  @P2 FMUL.FTZ R168, R235, R168 ;  /* 0x000000a8eba82220 */ /* 0x001fe20000410000 */
[----:B------:R-:W-:-:S04]  /*7610*/  @P2 PRMT R165, R165, 0x5410, R172 ;  /* 0x00005410a5a52816 */ /* 0x000fc800000000ac */
[----:B------:R-:W-:Y:S01]  /*7620*/  @P2 F2FP.BF16.F32.PACK_AB R168, RZ, R168 ;  /* 0x000000a8ffa8223e */ /* 0x000fe200000010ff */
[----:B-1----:R-:W-:Y:S01]  /*7630*/  @P2 FMUL.FTZ R231, R87, R84 ;  /* 0x0000005457e72220 */ /* 0x002fe20000410000 */
[----:B------:R-:W-:Y:S02]  /*7640*/  F2FP.BF16.F32.PACK_AB R84, R5, R87 ;  /* 0x000000570554723e */ /* 0x000fe400000010ff */
[----:B------:R-:W-:Y:S02]  /*7650*/  @P2 PRMT R166, R168, 0x7610, R166 ;  /* 0x00007610a8a62816 */ /* 0x000fe400000000a6 */
[----:B------:R-:W-:Y:S02]  /*7660*/  @P2 F2FP.BF16.F32.PACK_AB R231, RZ, R231 ;  /* 0x000000e7ffe7223e */ /* 0x000fe400000010ff */
[----:B------:R-:W-:Y:S01]  /*7670*/  F2FP.BF16.F32.PACK_AB R87, R169, R171 ;  /* 0x000000aba957723e */ /* 0x000fe200000010ff */
        /* <DEDUP_REMOVED lines=14> */
.L_x_3999:
        /* <DEDUP_REMOVED lines=20> */
[-C--:B------:R-:W-:Y:S01]  /*78a0*/  @P0 FFMA.FTZ R169, R9, R5.reuse, R172 ;  /* 0x0000000509a90223 */ /* 0x080fe200000100ac */
[----:B------:R-:W-:Y:S01]  /*78b0*/  @P0 FFMA.FTZ R171, R4, R170, R171 ;  /* 0x000000aa04ab0223 */ /* 0x000fe200000100ab */
[----:B------:R-:W-:Y:S01]  /*78c0*/  @P0 FADD.FTZ R170, R202, -R231 ;  /* 0x800000e7caaa0221 */ /* 0x000fe20000010000 */
[----:B------:R-:W-:Y:S01]  /*78d0*/  SHF.L.U32 R231, R22, 0x10, RZ ;  /* 0x0000001016e77819 */ /* 0x000fe200000006ff */
[----:B------:R-:W-:Y:S01]  /*78e0*/  @P0 FADD.FTZ R169, R198, -R169 ;  /* 0x800000a9c6a90221 */ /* 0x000fe20000010000 */
[----:B------:R-:W-:Y:S01]  /*78f0*/  @P0 FADD.FTZ R174, R195, -R174 ;  /* 0x800000aec3ae0221 */ /* 0x000fe20000010000 */
[----:B0-----:R-:W-:Y:S01]  /*7900*/  @P2 FMUL.FTZ R235, R235, R168 ;  /* 0x000000a8ebeb2220 */ /* 0x001fe20000410000 */
[----:B------:R-:W-:Y:S01]  /*7910*/  @P0 FFMA.FTZ R251, R197, R5, R172 ;  /* 0x00000005c5fb0223 */ /* 0x000fe200000100ac */
[----:B------:R-:W-:Y:S01]  /*7920*/  @P0 FFMA.FTZ R233, R4, R169, R233 ;  /* 0x000000a904e90223 */ /* 0x000fe200000100e9 */
[----:B------:R-:W-:Y:S01]  /*7930*/  PRMT R169, R22, 0x7632, R169 ;  /* 0x0000763216a97816 */ /* 0x000fe200000000a9 */
[----:B------:R-:W-:Y:S01]  /*7940*/  @P0 FFMA.FTZ R231, R4, R170, R231 ;  /* 0x000000aa04e70223 */ /* 0x000fe200000100e7 */
[----:B------:R-:W0:Y:S01]  /*7950*/  @P2 LDC R168, c[0x0][0x40c] ;  /* 0x00010300ffa82b82 */ /* 0x000e220000000800 */
[----:B------:R-:W-:Y:S01]  /*7960*/  @P0 FADD.FTZ R242, R204, -R251 ;  /* 0x800000fbccf20221 */ /* 0x000fe20000010000 */
[----:B------:R-:W-:Y:S01]  /*7970*/  SHF.L.U32 R169, R169, 0x10, RZ ;  /* 0x00000010a9a97819 */ /* 0x000fe200000006ff */
[----:B-1----:R-:W-:Y:S01]  /*7980*/  @P2 FMUL.FTZ R171, R171, R240 ;  /* 0x000000f0abab2220 */ /* 0x002fe20000410000 */
[----:B------:R-:W-:-:S02]  /*7990*/  SHF.L.U32 R251, R23, 0x10, RZ ;  /* 0x0000001017fb7819 */ /* 0x000fc400000006ff */
[----:B------:R-:W-:Y:S01]  /*79a0*/  @P2 F2FP.BF16.F32.PACK_AB R235, RZ, R235 ;  /* 0x000000ebffeb223e */ /* 0x000fe200000010ff */
[C---:B------:R-:W-:Y:S01]  /*79b0*/  @P0 FFMA.FTZ R169, R4.reuse, R174, R169 ;  /* 0x000000ae04a90223 */ /* 0x040fe200000100a9 */
[----:B------:R-:W1:Y:S01]  /*79c0*/  @P2 LDC R170, c[0x0][0x40c] ;  /* 0x00010300ffaa2b82 */ /* 0x000e620000000800 */
[----:B------:R-:W-:Y:S01]  /*79d0*/  @P0 FFMA.FTZ R251, R4, R242, R251 ;  /* 0x000000f204fb0223 */ /* 0x000fe200000100fb */
[----:B------:R-:W-:Y:S01]  /*79e0*/  @P2 F2FP.BF16.F32.PACK_AB R171, RZ, R171 ;  /* 0x000000abffab223e */ /* 0x000fe200000010ff */
[----:B--2---:R-:W-:-:S05]  /*79f0*/  @P2 FMUL.FTZ R249, R249, R2 ;  /* 0x00000002f9f92220 */ /* 0x004fca0000410000 */
[----:B------:R-:W2:Y:S01]  /*7a00*/  @P2 LDC R174, c[0x0][0x40c] ;  /* 0x00010300ffae2b82 */ /* 0x000ea20000000800 */
[----:B------:R-:W-:-:S04]  /*7a10*/  @P2 F2FP.BF16.F32.PACK_AB R249, RZ, R249 ;  /* 0x000000f9fff9223e */ /* 0x000fc800000010ff */
[----:B------:R-:W-:-:S03]  /*7a20*/  @P2 PRMT R164, R249, 0x7610, R164 ;  /* 0x00007610f9a42816 */ /* 0x000fc600000000a4 */
[----:B------:R-:W3:Y:S01]  /*7a30*/  @P2 LDC R2, c[0x0][0x40c] ;  /* 0x00010300ff022b82 */ /* 0x000ee20000000800 */
[----:B0-----:R-:W-:Y:S01]  /*7a40*/  @P2 FMUL.FTZ R168, R169, R168 ;  /* 0x000000a8a9a82220 */ /* 0x001fe20000410000 */
[----:B------:R-:W-:-:S04]  /*7a50*/  @P2 PRMT R164, R164, 0x5410, R235 ;  /* 0x00005410a4a42816 */ /* 0x000fc800000000eb */
        /* <DEDUP_REMOVED lines=22> */
.L_x_3998:
[----:B------:R-:W-:Y:S05]  /*7bc0*/  @!P1 BRA `(.L_x_4001) ;  /* 0x0000000400189947 */ /* 0x000fea0003800000 */
[-CC-:B0-----:R-:W-:Y:S01]  /*7bd0*/  FFMA.FTZ R169, R247, R5.reuse, R172.reuse ;  /* 0x00000005f7a97223 */ /* 0x181fe200000100ac */
[----:B------:R-:W0:Y:S01]  /*7be0*/  @P2 LDC R231, c[0x0][0x40c] ;  /* 0x00010300ffe72b82 */ /* 0x000e220000000800 */
[----:B------:R-:W-:Y:S01]  /*7bf0*/  ISETP.GT.AND P0, PT, R2, RZ, PT ;  /* 0x000000ff0200720c */ /* 0x000fe20003f04270 */
[-CC-:B------:R-:W-:Y:S01]  /*7c00*/  FFMA.FTZ R87, R9, R5.reuse, R172.reuse ;  /* 0x0000000509577223 */ /* 0x180fe200000100ac */
[-CC-:B------:R-:W-:Y:S01]  /*7c10*/  FFMA.FTZ R168, R238, R5.reuse, R172.reuse ;  /* 0x00000005eea87223 */ /* 0x180fe200000100ac */
[-CC-:B------:R-:W-:Y:S01]  /*7c20*/  FFMA.FTZ R86, R196, R5.reuse, R172.reuse ;  /* 0x00000005c4567223 */ /* 0x180fe200000100ac */
[-CC-:B------:R-:W-:Y:S01]  /*7c30*/  FFMA.FTZ R84, R190, R5.reuse, R172.reuse ;  /* 0x00000005be547223 */ /* 0x180fe200000100ac */
[-CC-:B------:R-:W-:Y:S01]  /*7c40*/  FFMA.FTZ R85, R245, R5.reuse, R172.reuse ;  /* 0x00000005f5557223 */ /* 0x180fe200000100ac */
[-CC-:B------:R-:W-:Y:S01]  /*7c50*/  FFMA.FTZ R2, R188, R5.reuse, R172.reuse ;  /* 0x00000005bc027223 */ /* 0x180fe200000100ac */
[----:B------:R-:W1:Y:S01]  /*7c60*/  @P2 LDC R174, c[0x0][0x40c] ;  /* 0x00010300ffae2b82 */ /* 0x000e620000000800 */
        /* <DEDUP_REMOVED lines=22> */
[----:B------:R-:W-:Y:S01]  /*7dd0*/  FSEL R170, R170, RZ, P0 ;  /* 0x000000ffaaaa7208 */ /* 0x000fe20000000000 */
[-C--:B0-----:R-:W-:Y:S01]  /*7de0*/  @P2 FMUL.FTZ R235, R231, R86.reuse ;  /* 0x00000056e7eb2220 */ /* 0x081fe20000410000 */
[----:B------:R-:W-:Y:S01]  /*7df0*/  FSEL R233, R233, RZ, P0 ;  /* 0x000000ffe9e97208 */ /* 0x000fe20000000000 */
[----:B-1----:R-:W-:Y:S01]  /*7e00*/  @P2 FMUL.FTZ R240, R174, R171 ;  /* 0x000000abaef02220 */ /* 0x002fe20000410000 */
[----:B------:R-:W-:Y:S02]  /*7e10*/  F2FP.BF16.F32.PACK_AB R86, R171, R86 ;  /* 0x00000056ab56723e */ /* 0x000fe400000010ff */
[----:B------:R-:W-:Y:S01]  /*7e20*/  FSEL R171, R85, RZ, P0 ;  /* 0x000000ff55ab7208 */ /* 0x000fe20000000000 */
[----:B------:R-:W0:Y:S01]  /*7e30*/  @P2 LDC R87, c[0x0][0x40c] ;  /* 0x00010300ff572b82 */ /* 0x000e220000000800 */
[-C--:B--2---:R-:W-:Y:S01]  /*7e40*/  @P2 FMUL.FTZ R174, R169, R170.reuse ;  /* 0x000000aaa9ae2220 */ /* 0x084fe20000410000 */
[----:B------:R-:W-:-:S02]  /*7e50*/  F2FP.BF16.F32.PACK_AB R85, R233, R170 ;  /* 0x000000aae955723e */ /* 0x000fc400000010ff */
[----:B------:R-:W-:Y:S02]  /*7e60*/  FSEL R170, R5, RZ, P0 ;  /* 0x000000ff05aa7208 */ /* 0x000fe40000000000 */
[----:B------:R-:W-:Y:S02]  /*7e70*/  @P2 F2FP.BF16.F32.PACK_AB R174, RZ, R174 ;  /* 0x000000aeffae223e */ /* 0x000fe400000010ff */
[----:B------:R-:W1:Y:S01]  /*7e80*/  @P2 LDC R4, c[0x0][0x40c] ;  /* 0x00010300ff042b82 */ /* 0x000e620000000800 */
[----:B---3--:R-:W-:Y:S01]  /*7e90*/  @P2 FMUL.FTZ R231, R172, R233 ;  /* 0x000000e9ace72220 */ /* 0x008fe20000410000 */
[----:B------:R-:W-:Y:S02]  /*7ea0*/  FSEL R233, R84, RZ, P0 ;  /* 0x000000ff54e97208 */ /* 0x000fe40000000000 */
[----:B------:R-:W-:Y:S02]  /*7eb0*/  @P2 F2FP.BF16.F32.PACK_AB R172, RZ, R235 ;  /* 0x000000ebffac223e */ /* 0x000fe400000010ff */
[----:B------:R-:W-:Y:S01]  /*7ec0*/  @P2 F2FP.BF16.F32.PACK_AB R169, RZ, R240 ;  /* 0x000000f0ffa9223e */ /* 0x000fe200000010ff */
        /* <DEDUP_REMOVED lines=8> */
[----:B------:R-:W-:-:S02]  /*7f50*/  F2FP.BF16.F32.PACK_AB R84, R170, R171 ;  /* 0x000000abaa54723e */ /* 0x000fc400000010ff */
[----:B------:R-:W-:Y:S01]  /*7f60*/  @P2 PRMT R166, R166, 0x5410, R169 ;  /* 0x00005410a6a62816 */ /* 0x000fe200000000a9 */
[----:B-1----:R-:W-:Y:S01]  /*7f70*/  @P2 FMUL.FTZ R5, R4, R233 ;  /* 0x000000e904052220 */ /* 0x002fe20000410000 */
[----:B------:R-:W-:Y:S02]  /*7f80*/  @P2 F2FP.BF16.F32.PACK_AB R4, RZ, R87 ;  /* 0x00000057ff04223e */ /* 0x000fe400000010ff */
        /* <DEDUP_REMOVED lines=10> */
.L_x_4001:
        /* <DEDUP_REMOVED lines=10> */
.L_x_4002:
        /* <DEDUP_REMOVED lines=9> */
.L_x_4003:
        /* <DEDUP_REMOVED lines=9> */
.L_x_4004:
        /* <DEDUP_REMOVED lines=9> */
.L_x_4005:
        /* <DEDUP_REMOVED lines=9> */
.L_x_4006:
        /* <DEDUP_REMOVED lines=9> */
.L_x_4007:
        /* <DEDUP_REMOVED lines=10> */
.L_x_4008:
[----:B------:R-:W-:Y:S01]  /*8440*/  FADD.FTZ R5, R225, -R170 ;  /* 0x800000aae1057221 */ /* 0x000fe20000010000 */
[----:B------:R-:W-:-:S03]  /*8450*/  ISETP.GT.AND P0, PT, R2, RZ, PT ;  /* 0x000000ff0200720c */ /* 0x000fc60003f04270 */
[----:B------:R-:W-:-:S05]  /*8460*/  FMUL.FTZ R5, R4, R5 ;  /* 0x0000000504057220 */ /* 0x000fca0000410000 */
[----:B------:R-:W-:-:S05]  /*8470*/  FSEL R5, R5, RZ, P0 ;  /* 0x000000ff05057208 */ /* 0x000fca0000000000 */
[----:B0-----:R-:W-:-:S05]  /*8480*/  @P2 FMUL.FTZ R168, R5, R168 ;  /* 0x000000a805a82220 */ /* 0x001fca0000410000 */
[----:B------:R-:W-:-:S04]  /*8490*/  @P2 F2FP.BF16.F32.PACK_AB R168, RZ, R168 ;  /* 0x000000a8ffa8223e */ /* 0x000fc800000010ff */
[----:B------:R-:W-:-:S07]  /*84a0*/  @P2 PRMT R167, R167, 0x5410, R168 ;  /* 0x00005410a7a72816 */ /* 0x000fce00000000a8 */
.L_x_4000:
        /* <DEDUP_REMOVED lines=13> */
.L_x_3949:
        /* <DEDUP_REMOVED lines=29> */
.L_x_4010:
        /* <DEDUP_REMOVED lines=11> */
.L_x_19317:


//--------------------- .text._ZN10layer_norm13ln_bwd_kernelINS_13Kernel_traitsIf13__nv_bfloat16S2_S2_fjLj5120ELj1ELj1ELj4ELj16ENS_18Kernel_traits_baseILj5120EfS2_S2_S2_fjLj128EEEEELb0ELb1ELb0ELb0EEEvNS_9BwdParamsE --------------------------
	.section	.text._ZN10layer_norm13ln_bwd_kernelINS_13Kernel_traitsIf13__nv_bfloat16S2_S2_fjLj5120ELj1ELj1ELj4ELj16ENS_18Kernel_traits_baseILj5120EfS2_S2_S2_fjLj128EEEEELb0ELb1ELb0ELb0EEEvNS_9BwdParamsE,"ax",@progbits
	.align	128
        .global         _ZN10layer_norm13ln_bwd_kernelINS_13Kernel_traitsIf13__nv_bfloat16S2_S2_fjLj5120ELj1ELj1ELj4ELj16ENS_18Kernel_traits_baseILj5120EfS2_S2_S2_fjLj128EEEEELb0ELb1ELb0ELb0EEEvNS_9BwdParamsE
        .type           _ZN10layer_norm13ln_bwd_kernelINS_13Kernel_traitsIf13__nv_bfloat16S2_S2_fjLj5120ELj1ELj1ELj4ELj16ENS_18Kernel_traits_baseILj5120EfS2_S2_S2_fjLj128EEEEELb0ELb1ELb0ELb0EEEvNS_9BwdParamsE,@function
        .size           _ZN10layer_norm13ln_bwd_kernelINS_13Kernel_traitsIf13__nv_bfloat16S2_S2_fjLj5120ELj1ELj1ELj4ELj16ENS_18Kernel_traits_baseILj5120EfS2_S2_S2_fjLj128EEEEELb0ELb1ELb0ELb0EEEvNS_9BwdParamsE,(.L_x_19318 - _ZN10layer_norm13ln_bwd_kernelINS_13Kernel_traitsIf13__nv_bfloat16S2_S2_fjLj5120ELj1ELj1ELj4ELj16ENS_18Kernel_traits_baseILj5120EfS2_S2_S2_fjLj128EEEEELb0ELb1ELb0ELb0EEEvNS_9BwdParamsE)
        .other          _ZN10layer_norm13ln_bwd_kernelINS_13Kernel_traitsIf13__nv_bfloat16S2_S2_fjLj5120ELj1ELj1ELj4ELj16ENS_18Kernel_traits_baseILj5120EfS2_S2_S2_fjLj128EEEEELb0ELb1ELb0ELb0EEEvNS_9BwdParamsE,@"STO_CUDA_ENTRY STV_DEFAULT"
_ZN10layer_norm13ln_bwd_kernelINS_13Kernel_traitsIf13__nv_bfloat16S2_S2_fjLj5120ELj1ELj1ELj4ELj16ENS_18Kernel_traits_baseILj5120EfS2_S2_S2_fjLj128EEEEELb0ELb1ELb0ELb0EEEvNS_9BwdParamsE:
.text._ZN10layer_norm13ln_bwd_kernelINS_13Kernel_traitsIf13__nv_bfloat16S2_S2_fjLj5120ELj1ELj1ELj4ELj16ENS_18Kernel_traits_baseILj5120EfS2_S2_S2_fjLj128EEEEELb0ELb1ELb0ELb0EEEvNS_9BwdParamsE:
[----:B------:R-:W0:Y:S01]  /*0000*/  LDC R1, c[0x0][0x37c] ;  /* 0x0000df00ff017b82 */ /* 0x000e220000000800 */
[----:B------:R-:W1:Y:S01]  /*0010*/  S2R R10, SR_TID.X ;  /* 0x00000000000a7919 */ /* 0x000e620000002100 */
[----:B------:R-:W2:Y:S01]  /*0020*/  LDCU UR6, c[0x0][0x388] ;  /* 0x00007100ff0677ac */ /* 0x000ea20008000800 */
[----:B0-----:R-:W-:Y:S01]  /*0030*/  IADD3 R1, PT, PT, R1, -0x108, RZ ;  /* 0xfffffef801017810 */ /* 0x001fe20007ffe0ff */
[----:B--2---:R-:W-:-:S04]  /*0040*/  USHF.R.S32.HI UR4, URZ, 0x1f, UR6 ;  /* 0x0000001fff047899 */ /* 0x004fc80008011406 */
[----:B------:R-:W-:-:S06]  /*0050*/  ULEA.HI UR4, UR4, UR6, URZ, 0x3 ;  /* 0x0000000604047291 */ /* 0x000fcc000f8f18ff */
[----:B------:R-:W-:Y:S02]  /*0060*/  MOV R3, UR4 ;  /* 0x0000000400037c02 */ /* 0x000fe40008000f00 */
[----:B-1----:R-:W-:Y:S01]  /*0070*/  LOP3.LUT R0, R10, 0x7f, RZ, 0x3c, !PT ;  /* 0x0000007f0a007812 */ /* 0x002fe200078e3cff */
[----:B------:R-:W0:Y:S01]  /*0080*/  LDCU.64 UR14, c[0x0][0x358] ;  /* 0x00006b00ff0e77ac */ /* 0x000e220008000a00 */
[----:B------:R-:W-:Y:S02]  /*0090*/  MOV R27, R10 ;  /* 0x0000000a001b7202 */ /* 0x000fe40000000f00 */
[----:B------:R-:W-:Y:S01]  /*00a0*/  LEA.HI.SX32 R11, R3, R0, 0x1d ;  /* 0x00000000030b7211 */ /* 0x000fe200078feaff */
[----:B------:R-:W1:Y:S01]  /*00b0*/  S2UR UR7, SR_CTAID.X ;  /* 0x00000000000779c3 */ /* 0x000e620000002500 */
[----:B------:R-:W1:Y:S02]  /*00c0*/  LDCU UR4, c[0x0][0x384] ;  /* 0x00007080ff0477ac */ /* 0x000e640008000800 */
[C---:B------:R-:W-:Y:S01]  /*00d0*/  ISETP.GE.U32.AND P5, PT, R11.reuse, 0x80, PT ;  /* 0x000000800b00780c */ /* 0x040fe20003fa6070 */
[----:B------:R2:W-:Y:S01]  /*00e0*/  STL [R1+0x10], R11 ;  /* 0x0000100b01007387 */ /* 0x0005e20000100800 */
[----:B------:R-:W-:-:S02]  /*00f0*/  ISETP.GE.U32.AND P4, PT, R11, 0x100, PT ;  /* 0x000001000b00780c */ /* 0x000fc40003f86070 */
[C---:B------:R-:W-:Y:S01]  /*0100*/  ISETP.GE.U32.AND P3, PT, R11.reuse, 0x180, PT ;  /* 0x000001800b00780c */ /* 0x040fe20003f66070 */
[----:B------:R3:W4:Y:S01]  /*0110*/  LDL.64 R64, [R1+0xf8] ;  /* 0x0000f80001407983 */ /* 0x0007220000100a00 */
[C---:B------:R-:W-:Y:S02]  /*0120*/  ISETP.GE.U32.AND P2, PT, R11.reuse, 0x200, PT ;  /* 0x000002000b00780c */ /* 0x040fe40003f46070 */
[----:B------:R-:W-:Y:S01]  /*0130*/  ISETP.GE.U32.AND P1, PT, R11, 0x280, PT ;  /* 0x000002800b00780c */ /* 0x000fe20003f26070 */
[----:B------:R3:W4:Y:S04]  /*0140*/  LDL.64 R66, [R1+0x100] ;  /* 0x0001000001427983 */ /* 0x0007280000100a00 */
[----:B------:R3:W3:Y:S01]  /*0150*/  LDL.64 R60, [R1+0xe8] ;  /* 0x0000e800013c7983 */ /* 0x0006e20000100a00 */
[----:B------:R-:W0:Y:S03]  /*0160*/  @P5 LDC.64 R2, c[0x0][0x3d0] ;  /* 0x0000f400ff025b82 */ /* 0x000e260000000a00 */
[----:B------:R0:W3:Y:S04]  /*0170*/  LDL.64 R62, [R1+0xf0] ;  /* 0x0000f000013e7983 */ /* 0x0000e80000100a00 */
[----:B------:R0:W3:Y:S01]  /*0180*/  LDL.64 R56, [R1+0xd8] ;  /* 0x0000d80001387983 */ /* 0x0000e20000100a00 */
[----:B------:R-:W2:Y:S03]  /*0190*/  @P5 LDC.64 R4, c[0x0][0x3e8] ;  /* 0x0000fa00ff045b82 */ /* 0x000ea60000000a00 */
[----:B------:R0:W3:Y:S04]  /*01a0*/  LDL.64 R58, [R1+0xe0] ;  /* 0x0000e000013a7983 */ /* 0x0000e80000100a00 */
[----:B------:R0:W3:Y:S01]  /*01b0*/  LDL.64 R52, [R1+0xc8] ;  /* 0x0000c80001347983 */ /* 0x0000e20000100a00 */
[----:B------:R-:W1:Y:S03]  /*01c0*/  @P4 LDC.64 R6, c[0x0][0x3d0] ;  /* 0x0000f400ff064b82 */ /* 0x000e660000000a00 */
        /* <DEDUP_REMOVED lines=16> */
[----:B------:R1:W3:Y:S04]  /*02d0*/  LDL.64 R28, [R1+0x68] ;  /* 0x00006800011c7983 */ /* 0x0002e80000100a00 */
[----:B------:R1:W3:Y:S01]  /*02e0*/  LDL.64 R30, [R1+0x70] ;  /* 0x00007000011e7983 */ /* 0x0002e20000100a00 */
[C---:B0-----:R-:W-:Y:S01]  /*02f0*/  @P5 IMAD.WIDE.U32 R2, R27.reuse, 0x20, R2 ;  /* 0x000000201b025825 */ /* 0x041fe200078e0002 */
[----:B------:R-:W0:Y:S03]  /*0300*/  @P1 LDC.64 R22, c[0x0][0x3d0] ;  /* 0x0000f400ff161b82 */ /* 0x000e260000000a00 */
[C---:B--2---:R-:W-:Y:S01]  /*0310*/  @P5 IMAD.WIDE.U32 R4, R27.reuse, 0x20, R4 ;  /* 0x000000201b045825 */ /* 0x044fe200078e0004 */
[----:B------:R-:W-:-:S04]  /*0320*/  @P5 LOP3.LUT R27, R27, 0x80, RZ, 0xfc, !PT ;  /* 0x000000801b1b5812 */ /* 0x000fc800078efcff */
[----:B------:R-:W2:Y:S01]  /*0330*/  @P1 LDC.64 R24, c[0x0][0x3e8] ;  /* 0x0000fa00ff181b82 */ /* 0x000ea20000000a00 */
[C---:B-1----:R-:W-:Y:S01]  /*0340*/  @P4 IMAD.WIDE.U32 R10, R27.reuse, 0x20, R6 ;  /* 0x000000201b0a4825 */ /* 0x042fe200078e0006 */
[----:B------:R1:W5:Y:S03]  /*0350*/  @P5 LDG.E.128 R180, desc[UR14][R4.64] ;  /* 0x0000000e04b45981 */ /* 0x000366000c1e1d00 */
[C---:B------:R-:W-:Y:S01]  /*0360*/  @P4 IMAD.WIDE.U32 R12, R27.reuse, 0x20, R8 ;  /* 0x000000201b0c4825 */ /* 0x040fe200078e0008 */
[----:B------:R-:W-:Y:S01]  /*0370*/  @P4 IADD3 R27, PT, PT, R27, 0x80, RZ ;  /* 0x000000801b1b4810 */ /* 0x000fe20007ffe0ff */
[----:B------:R1:W5:Y:S04]  /*0380*/  @P5 LDG.E.128 R176, desc[UR14][R4.64+0x10] ;  /* 0x0000100e04b05981 */ /* 0x000368000c1e1d00 */
[C---:B------:R-:W-:Y:S01]  /*0390*/  @P3 IMAD.WIDE.U32 R14, R27.reuse, 0x20, R14 ;  /* 0x000000201b0e3825 */ /* 0x040fe200078e000e */
        /* <DEDUP_REMOVED lines=9> */
[C---:B0-----:R-:W-:Y:S01]  /*0430*/  @P1 IMAD.WIDE.U32 R6, R27.reuse, 0x20, R22 ;  /* 0x000000201b061825 */ /* 0x041fe200078e0016 */
[----:B------:R1:W5:Y:S03]  /*0440*/  @P2 LDG.E.128 R156, desc[UR14][R20.64] ;  /* 0x0000000e149c2981 */ /* 0x000366000c1e1d00 */
[----:B--2---:R-:W-:Y:S01]  /*0450*/  @P1 IMAD.WIDE.U32 R8, R27, 0x20, R24 ;  /* 0x000000201b081825 */ /* 0x004fe200078e0018 */
[----:B------:R1:W5:Y:S04]  /*0460*/  @P2 LDG.E.128 R152, desc[UR14][R20.64+0x10] ;  /* 0x0000100e14982981 */ /* 0x000368000c1e1d00 */
[----:B------:R1:W5:Y:S04]  /*0470*/  @P1 LDG.E.128 R148, desc[UR14][R8.64] ;  /* 0x0000000e08941981 */ /* 0x000368000c1e1d00 */
[----:B------:R1:W5:Y:S04]  /*0480*/  @P1 LDG.E.128 R144, desc[UR14][R8.64+0x10] ;  /* 0x0000100e08901981 */ /* 0x000368000c1e1d00 */
[----:B----4-:R-:W2:Y:S04]  /*0490*/  @P5 LDG.E.128 R64, desc[UR14][R2.64] ;  /* 0x0000000e02405981 */ /* 0x010ea8000c1e1d00 */
[----:B---3--:R-:W3:Y:S04]  /*04a0*/  @P5 LDG.E.128 R60, desc[UR14][R2.64+0x10] ;  /* 0x0000100e023c5981 */ /* 0x008ee8000c1e1d00 */
[----:B------:R-:W4:Y:S04]  /*04b0*/  @P4 LDG.E.128 R56, desc[UR14][R10.64] ;  /* 0x0000000e0a384981 */ /* 0x000f28000c1e1d00 */
[----:B------:R-:W4:Y:S04]  /*04c0*/  @P4 LDG.E.128 R52, desc[UR14][R10.64+0x10] ;  /* 0x0000100e0a344981 */ /* 0x000f28000c1e1d00 */
[----:B------:R-:W4:Y:S04]  /*04d0*/  @P3 LDG.E.128 R48, desc[UR14][R14.64] ;  /* 0x0000000e0e303981 */ /* 0x000f28000c1e1d00 */
[----:B------:R-:W4:Y:S04]  /*04e0*/  @P3 LDG.E.128 R44, desc[UR14][R14.64+0x10] ;  /* 0x0000100e0e2c3981 */ /* 0x000f28000c1e1d00 */
[----:B------:R-:W4:Y:S04]  /*04f0*/  @P2 LDG.E.128 R40, desc[UR14][R18.64] ;  /* 0x0000000e12282981 */ /* 0x000f28000c1e1d00 */
[----:B------:R-:W4:Y:S04]  /*0500*/  @P2 LDG.E.128 R36, desc[UR14][R18.64+0x10] ;  /* 0x0000100e12242981 */ /* 0x000f28000c1e1d00 */
[----:B------:R-:W4:Y:S04]  /*0510*/  @P1 LDG.E.128 R32, desc[UR14][R6.64] ;  /* 0x0000000e06201981 */ /* 0x000f28000c1e1d00 */
[----:B------:R-:W4:Y:S04]  /*0520*/  @P1 LDG.E.128 R28, desc[UR14][R6.64+0x10] ;  /* 0x0000100e061c1981 */ /* 0x000f28000c1e1d00 */
[----:B------:R-:W-:Y:S04]  /*0530*/  STL [R1+0x54], RZ ;  /* 0x000054ff01007387 */ /* 0x000fe80000100800 */
[----:B------:R-:W-:Y:S04]  /*0540*/  STL [R1+0x58], RZ ;  /* 0x000058ff01007387 */ /* 0x000fe80000100800 */
[----:B------:R-:W-:Y:S04]  /*0550*/  STL [R1+0x5c], RZ ;  /* 0x00005cff01007387 */ /* 0x000fe80000100800 */
[----:B------:R-:W-:Y:S01]  /*0560*/  STL [R1+0x60], RZ ;  /* 0x000060ff01007387 */ /* 0x000fe20000100800 */
        /* <DEDUP_REMOVED lines=39> */
[----:B--2---:R0:W-:Y:S04]  /*07e0*/  @P5 STL.64 [R1+0xf8], R64 ;  /* 0x0000f84001005387 */ /* 0x0041e80000100a00 */
[----:B------:R2:W-:Y:S04]  /*07f0*/  @P5 STL.64 [R1+0x100], R66 ;  /* 0x0001004201005387 */ /* 0x0005e80000100a00 */
[----:B------:R-:W-:Y:S04]  /*0800*/  STL [R1+0x44], RZ ;  /* 0x000044ff01007387 */ /* 0x000fe80000100800 */
[----:B---3--:R3:W-:Y:S04]  /*0810*/  @P5 STL.64 [R1+0xe8], R60 ;  /* 0x0000e83c01005387 */ /* 0x0087e80000100a00 */
[----:B------:R1:W-:Y:S04]  /*0820*/  @P5 STL.64 [R1+0xf0], R62 ;  /* 0x0000f03e01005387 */ /* 0x0003e80000100a00 */
[----:B------:R-:W-:Y:S04]  /*0830*/  STL [R1+0x48], RZ ;  /* 0x000048ff01007387 */ /* 0x000fe80000100800 */
[----:B------:R-:W-:Y:S04]  /*0840*/  STL [R1+0x4c], RZ ;  /* 0x00004cff01007387 */ /* 0x000fe80000100800 */
[----:B----4-:R4:W-:Y:S04]  /*0850*/  @P4 STL.64 [R1+0xd8], R56 ;  /* 0x0000d83801004387 */ /* 0x0109e80000100a00 */
[----:B------:R4:W-:Y:S04]  /*0860*/  @P4 STL.64 [R1+0xe0], R58 ;  /* 0x0000e03a01004387 */ /* 0x0009e80000100a00 */
[----:B------:R4:W-:Y:S04]  /*0870*/  @P4 STL.64 [R1+0xc8], R52 ;  /* 0x0000c83401004387 */ /* 0x0009e80000100a00 */
[----:B------:R4:W-:Y:S04]  /*0880*/  @P4 STL.64 [R1+0xd0], R54 ;  /* 0x0000d03601004387 */ /* 0x0009e80000100a00 */
[----:B------:R-:W-:Y:S04]  /*0890*/  STL [R1+0x50], RZ ;  /* 0x000050ff01007387 */ /* 0x000fe80000100800 */
[----:B------:R-:W-:Y:S04]  /*08a0*/  STL [R1+0x34], RZ ;  /* 0x000034ff01007387 */ /* 0x000fe80000100800 */
[----:B------:R4:W-:Y:S04]  /*08b0*/  @P3 STL.64 [R1+0xb8], R48 ;  /* 0x0000b83001003387 */ /* 0x0009e80000100a00 */
[----:B------:R4:W-:Y:S04]  /*08c0*/  @P3 STL.64 [R1+0xc0], R50 ;  /* 0x0000c03201003387 */ /* 0x0009e80000100a00 */
[----:B------:R0:W-:Y:S04]  /*08d0*/  @P3 STL.64 [R1+0xa8], R44 ;  /* 0x0000a82c01003387 */ /* 0x0001e80000100a00 */
[----:B------:R0:W-:Y:S04]  /*08e0*/  @P3 STL.64 [R1+0xb0], R46 ;  /* 0x0000b02e01003387 */ /* 0x0001e80000100a00 */
[----:B------:R0:W-:Y:S04]  /*08f0*/  STL [R1+0x38], RZ ;  /* 0x000038ff01007387 */ /* 0x0001e80000100800 */
[----:B------:R0:W-:Y:S04]  /*0900*/  STL [R1+0x3c], RZ ;  /* 0x00003cff01007387 */ /* 0x0001e80000100800 */
        /* <DEDUP_REMOVED lines=21> */
[----:B0-----:R-:W-:-:S02]  /*0a60*/  CS2R R64, SRZ ;  /* 0x0000000000407805 */ /* 0x001fc4000001ff00 */
[----:B--2---:R-:W-:Y:S02]  /*0a70*/  CS2R R66, SRZ ;  /* 0x0000000000427805 */ /* 0x004fe4000001ff00 */
[----:B---3--:R-:W-:Y:S02]  /*0a80*/  CS2R R60, SRZ ;  /* 0x00000000003c7805 */ /* 0x008fe4000001ff00 */
[----:B-1----:R-:W-:Y:S02]  /*0a90*/  CS2R R62, SRZ ;  /* 0x00000000003e7805 */ /* 0x002fe4000001ff00 */
[----:B----4-:R-:W-:Y:S02]  /*0aa0*/  CS2R R56, SRZ ;  /* 0x0000000000387805 */ /* 0x010fe4000001ff00 */
[----:B------:R-:W-:Y:S02]  /*0ab0*/  CS2R R58, SRZ ;  /* 0x00000000003a7805 */ /* 0x000fe4000001ff00 */
[----:B------:R-:W-:-:S02]  /*0ac0*/  CS2R R52, SRZ ;  /* 0x0000000000347805 */ /* 0x000fc4000001ff00 */
[----:B------:R-:W-:Y:S02]  /*0ad0*/  CS2R R54, SRZ ;  /* 0x0000000000367805 */ /* 0x000fe4000001ff00 */
[----:B------:R-:W-:Y:S02]  /*0ae0*/  CS2R R48, SRZ ;  /* 0x0000000000307805 */ /* 0x000fe4000001ff00 */
[----:B------:R-:W-:Y:S01]  /*0af0*/  CS2R R50, SRZ ;  /* 0x0000000000327805 */ /* 0x000fe2000001ff00 */
[----:B------:R-:W-:Y:S06]  /*0b00*/  BRA.U UP0, `(.L_x_4011) ;  /* 0x0000009500c87547 */ /* 0x000fec000b800000 */
        /* <DEDUP_REMOVED lines=83> */
.L_x_4063:
[----:B------:R-:W1:Y:S01]  /*1040*/  @UP0 LDCU.64 UR4, c[0x0][0x3e0] ;  /* 0x00007c00ff0407ac */ /* 0x000e620008000a00 */
[----:B------:R-:W2:Y:S01]  /*1050*/  LDL R187, [R1+0x10] ;  /* 0x0000100001bb7983 */ /* 0x000ea20000100800 */
[----:B------:R-:W-:Y:S01]  /*1060*/  PLOP3.LUT P0, PT, PT, PT, UP0, 0x80, 0x8 ;  /* 0x000000000008781c */ /* 0x000fe20003f0f008 */
[----:B0-----:R-:W-:-:S06]  /*1070*/  UIMAD.WIDE UR12, UR7, 0x4, UR8 ;  /* 0x00000004070c78a5 */ /* 0x001fcc000f8e0208 */
[----:B------:R-:W-:Y:S02]  /*1080*/  MOV R184, UR12 ;  /* 0x0000000c00b87c02 */ /* 0x000fe40008000f00 */
[----:B------:R-:W-:-:S05]  /*1090*/  MOV R185, UR13 ;  /* 0x0000000d00b97c02 */ /* 0x000fca0008000f00 */
[----:B------:R0:W3:Y:S01]  /*10a0*/  LDG.E R21, desc[UR14][R184.64] ;  /* 0x0000000eb8157981 */ /* 0x0000e2000c1e1900 */
[----:B-1----:R-:W-:Y:S02]  /*10b0*/  @UP0 UIMAD.WIDE UR4, UR7, 0x2, UR4 ;  /* 0x00000002070408a5 */ /* 0x002fe4000f8e0204 */
[----:B------:R-:W-:-:S04]  /*10c0*/  UIMAD.WIDE UR12, UR7, 0x4, UR10 ;  /* 0x00000004070c78a5 */ /* 0x000fc8000f8e020a */
[----:B0-----:R-:W-:Y:S02]  /*10d0*/  MOV R184, UR4 ;  /* 0x0000000400b87c02 */ /* 0x001fe40008000f00 */
[----:B------:R-:W-:-:S05]  /*10e0*/  MOV R185, UR5 ;  /* 0x0000000500b97c02 */ /* 0x000fca0008000f00 */
[----:B------:R0:W4:Y:S02]  /*10f0*/  @P0 LDG.E.U16 R23, desc[UR14][R184.64] ;  /* 0x0000000eb8170981 */ /* 0x000124000c1e1500 */
[----:B0-----:R-:W-:Y:S02]  /*1100*/  MOV R184, UR12 ;  /* 0x0000000c00b87c02 */ /* 0x001fe40008000f00 */
[----:B------:R-:W-:-:S05]  /*1110*/  MOV R185, UR13 ;  /* 0x0000000d00b97c02 */ /* 0x000fca0008000f00 */
[----:B------:R-:W4:Y:S01]  /*1120*/  LDG.E R184, desc[UR14][R184.64] ;  /* 0x0000000eb8b87981 */ /* 0x000f22000c1e1900 */
        /* <DEDUP_REMOVED lines=22> */
[----:B------:R-:W-:Y:S01]  /*1290*/  R2UR UR24, R184 ;  /* 0x00000000b81872ca */ /* 0x000fe200000e0000 */
[----:B-----5:R-:W-:-:S14]  /*12a0*/  @!P5 BRA `(.L_x_4013) ;  /* 0x0000000400d0d947 */ /* 0x020fdc0003800000 */
[----:B------:R-:W0:Y:S01]  /*12b0*/  LDC.64 R184, c[0x0][0x3a8] ;  /* 0x0000ea00ffb87b82 */ /* 0x000e220000000a00 */
[----:B------:R-:W2:Y:S04]  /*12c0*/  LDL.LU R251, [R1+0x5c] ;  /* 0x00005c0001fb7983 */ /* 0x000ea80000300800 */
[----:B------:R-:W3:Y:S03]  /*12d0*/  LDL R250, [R1+0x100] ;  /* 0x0001000001fa7983 */ /* 0x000ee60000100800 */
[----:B------:R-:W1:Y:S01]  /*12e0*/  LDC.64 R188, c[0x0][0x428] ;  /* 0x00010a00ffbc7b82 */ /* 0x000e620000000a00 */
[----:B------:R-:W4:Y:S04]  /*12f0*/  LDL.LU R249, [R1+0x44] ;  /* 0x0000440001f97983 */ /* 0x000f280000300800 */
[----:B------:R-:W3:Y:S04]  /*1300*/  LDL R247, [R1+0xe8] ;  /* 0x0000e80001f77983 */ /* 0x000ee80000100800 */
[----:B------:R-:W2:Y:S04]  /*1310*/  LDL.LU R252, [R1+0x4c] ;  /* 0x00004c0001fc7983 */ /* 0x000ea80000300800 */
[----:B------:R-:W3:Y:S01]  /*1320*/  LDL R248, [R1+0xf0] ;  /* 0x0000f00001f87983 */ /* 0x000ee20000100800 */
[----:B0-----:R-:W-:-:S03]  /*1330*/  IMAD.WIDE.U32 R184, R21, 0x10, R184 ;  /* 0x0000001015b87825 */ /* 0x001fc600078e00b8 */
[----:B------:R-:W3:Y:S04]  /*1340*/  LDL R246, [R1+0xf4] ;  /* 0x0000f40001f67983 */ /* 0x000ee80000100800 */
[----:B------:R-:W4:Y:S01]  /*1350*/  LDG.E.128 R184, desc[UR14][R184.64] ;  /* 0x0000000eb8b87981 */ /* 0x000f22000c1e1d00 */
[----:B-1----:R-:W-:-:S06]  /*1360*/  IMAD.WIDE.U32 R188, R21, 0x10, R188 ;  /* 0x0000001015bc7825 */ /* 0x002fcc00078e00bc */
[----:B------:R-:W2:Y:S01]  /*1370*/  LDG.E.128 R188, desc[UR14][R188.64] ;  /* 0x0000000ebcbc7981 */ /* 0x000ea2000c1e1d00 */
[----:B------:R-:W-:-:S04]  /*1380*/  ISETP.NE.U32.AND P0, PT, RZ, UR18, PT ;  /* 0x00000012ff007c0c */ /* 0x000fc8000bf05070 */
[----:B------:R-:W-:-:S13]  /*1390*/  ISETP.NE.AND.EX P0, PT, RZ, UR19, PT, P0 ;  /* 0x00000013ff007c0c */ /* 0x000fda000bf05300 */
[----:B------:R-:W0:Y:S01]  /*13a0*/  @P0 LDC.64 R202, c[0x0][0x438] ;  /* 0x00010e00ffca0b82 */ /* 0x000e220000000a00 */
[----:B----4-:R-:W-:Y:S02]  /*13b0*/  PRMT R208, R186, 0x7632, R208 ;  /* 0x00007632bad07816 */ /* 0x010fe400000000d0 */
[----:B------:R-:W-:Y:S02]  /*13c0*/  SHF.L.U32 R210, R184, 0x10, RZ ;  /* 0x00000010b8d27819 */ /* 0x000fe400000006ff */
[----:B------:R-:W-:Y:S02]  /*13d0*/  SHF.L.U32 R186, R186, 0x10, RZ ;  /* 0x00000010baba7819 */ /* 0x000fe400000006ff */
[----:B--2---:R-:W-:-:S03]  /*13e0*/  PRMT R206, R188, 0x7632, R206 ;  /* 0x00007632bcce7816 */ /* 0x004fc600000000ce */
[----:B------:R-:W-:Y:S01]  /*13f0*/  FADD.FTZ R228, R186, -UR25 ;  /* 0x80000019bae47e21 */ /* 0x000fe20008010000 */
[----:B------:R-:W-:Y:S01]  /*1400*/  SHF.L.U32 R207, R188, 0x10, RZ ;  /* 0x00000010bccf7819 */ /* 0x000fe200000006ff */
[----:B------:R-:W-:Y:S01]  /*1410*/  FADD.FTZ R188, R210, -UR25 ;  /* 0x80000019d2bc7e21 */ /* 0x000fe20008010000 */
[----:B------:R-:W-:Y:S01]  /*1420*/  SHF.L.U32 R186, R208, 0x10, RZ ;  /* 0x00000010d0ba7819 */ /* 0x000fe200000006ff */
[----:B------:R-:W2:Y:S04]  /*1430*/  LDL R210, [R1+0xf8] ;  /* 0x0000f80001d27983 */ /* 0x000ea80000100800 */
[----:B------:R-:W4:Y:S01]  /*1440*/  LDL.LU R208, [R1+0x54] ;  /* 0x0000540001d07983 */ /* 0x000f220000300800 */
[C---:B------:R-:W-:Y:S02]  /*1450*/  PRMT R0, R185.reuse, 0x7632, R0 ;  /* 0x00007632b9007816 */ /* 0x040fe40000000000 */
[----:B------:R-:W-:-:S02]  /*1460*/  SHF.L.U32 R227, R185, 0x10, RZ ;  /* 0x00000010b9e37819 */ /* 0x000fc400000006ff */
[C---:B------:R-:W-:Y:S02]  /*1470*/  PRMT R185, R189.reuse, 0x7632, R185 ;  /* 0x00007632bdb97816 */ /* 0x040fe400000000b9 */
[----:B------:R-:W-:Y:S01]  /*1480*/  SHF.L.U32 R204, R189, 0x10, RZ ;  /* 0x00000010bdcc7819 */ /* 0x000fe200000006ff */
[----:B0-----:R-:W-:Y:S01]  /*1490*/  @P0 IMAD.WIDE.U32 R202, R21, 0x10, R202 ;  /* 0x0000001015ca0825 */ /* 0x001fe200078e00ca */
[----:B------:R-:W-:-:S03]  /*14a0*/  SHF.L.U32 R189, R0, 0x10, RZ ;  /* 0x0000001000bd7819 */ /* 0x000fc600000006ff */
[----:B------:R-:W-:Y:S01]  /*14b0*/  FMUL.FTZ R0, R188, UR24 ;  /* 0x00000018bc007c20 */ /* 0x000fe20008410000 */
[----:B------:R-:W-:Y:S01]  /*14c0*/  FADD.FTZ R227, R227, -UR25 ;  /* 0x80000019e3e37e21 */ /* 0x000fe20008010000 */
[----:B------:R-:W-:Y:S01]  /*14d0*/  FADD.FTZ R124, R124, R207 ;  /* 0x000000cf7c7c7221 */ /* 0x000fe20000010000 */
[----:B------:R0:W5:Y:S01]  /*14e0*/  @P0 LDG.E.128 R44, desc[UR14][R202.64] ;  /* 0x0000000eca2c0981 */ /* 0x000162000c1e1d00 */
[C---:B------:R-:W-:Y:S02]  /*14f0*/  PRMT R205, R187.reuse, 0x7632, R205 ;  /* 0x00007632bbcd7816 */ /* 0x040fe400000000cd */
[----:B------:R-:W-:Y:S02]  /*1500*/  SHF.L.U32 R187, R187, 0x10, RZ ;  /* 0x00000010bbbb7819 */ /* 0x000fe400000006ff */
[----:B0-----:R-:W-:Y:S02]  /*1510*/  PRMT R203, R184, 0x7632, R203 ;  /* 0x00007632b8cb7816 */ /* 0x001fe400000000cb */
[----:B------:R-:W-:-:S02]  /*1520*/  PRMT R184, R190, 0x7632, R184 ;  /* 0x00007632beb87816 */ /* 0x000fc400000000b8 */
[----:B------:R-:W-:Y:S02]  /*1530*/  SHF.L.U32 R202, R190, 0x10, RZ ;  /* 0x00000010beca7819 */ /* 0x000fe400000006ff */
[----:B------:R-:W-:Y:S01]  /*1540*/  SHF.L.U32 R190, R203, 0x10, RZ ;  /* 0x00000010cbbe7819 */ /* 0x000fe200000006ff */
[----:B------:R-:W-:Y:S01]  /*1550*/  FADD.FTZ R203, R187, -UR25 ;  /* 0x80000019bbcb7e21 */ /* 0x000fe20008010000 */
[----:B------:R-:W-:Y:S01]  /*1560*/  SHF.L.U32 R187, R205, 0x10, RZ ;  /* 0x00000010cdbb7819 */ /* 0x000fe200000006ff */
[----:B------:R-:W-:Y:S01]  /*1570*/  FMUL.FTZ R205, R228, UR24 ;  /* 0x00000018e4cd7c20 */ /* 0x000fe20008410000 */
[----:B------:R-:W-:Y:S02]  /*1580*/  SHF.L.U32 R188, R206, 0x10, RZ ;  /* 0x00000010cebc7819 */ /* 0x000fe400000006ff */
[----:B------:R-:W-:Y:S01]  /*1590*/  PRMT R23, R191, 0x7632, R23 ;  /* 0x00007632bf177816 */ /* 0x000fe20000000017 */
[----:B------:R-:W-:Y:S01]  /*15a0*/  FFMA.FTZ R249, R205, R202, R249 ;  /* 0x000000cacdf97223 */ /* 0x000fe200000100f9 */
[----:B------:R-:W-:Y:S01]  /*15b0*/  SHF.L.U32 R191, R191, 0x10, RZ ;  /* 0x00000010bfbf7819 */ /* 0x000fe200000006ff */
[----:B------:R-:W-:Y:S01]  /*15c0*/  FMUL.FTZ R203, R203, UR24 ;  /* 0x00000018cbcb7c20 */ /* 0x000fe20008410000 */
[----:B------:R-:W-:-:S03]  /*15d0*/  FADD.FTZ R126, R126, R204 ;  /* 0x000000cc7e7e7221 */ /* 0x000fc60000010000 */
[----:B------:R-:W-:Y:S01]  /*15e0*/  FFMA.FTZ R252, R203, R191, R252 ;  /* 0x000000bfcbfc7223 */ /* 0x000fe200000100fc */
[----:B------:R-:W-:Y:S01]  /*15f0*/  FADD.FTZ R120, R120, R202 ;  /* 0x000000ca78787221 */ /* 0x000fe20000010000 */
[-C--:B--2---:R-:W-:Y:S01]  /*1600*/  FMUL.FTZ R210, R210, R207.reuse ;  /* 0x000000cfd2d27220 */ /* 0x084fe20000410000 */
[----:B----4-:R-:W-:Y:S01]  /*1610*/  FFMA.FTZ R208, R0, R207, R208 ;  /* 0x000000cf00d07223 */ /* 0x010fe200000100d0 */
[----:B------:R-:W-:Y:S02]  /*1620*/  FMUL.FTZ R207, R227, UR24 ;  /* 0x00000018e3cf7c20 */ /* 0x000fe40008410000 */
[----:B------:R-:W2:Y:S02]  /*1630*/  LDL.LU R227, [R1+0x50] ;  /* 0x0000500001e37983 */ /* 0x000ea40000300800 */
[-C--:B------:R-:W-:Y:S02]  /*1640*/  FFMA.FTZ R251, R207, R204.reuse, R251 ;  /* 0x000000cccffb7223 */ /* 0x080fe400000100fb */
[----:B------:R-:W-:Y:S04]  /*1650*/  STL [R1+0x54], R208 ;  /* 0x000054d001007387 */ /* 0x000fe80000100800 */
[----:B------:R3:W-:Y:S02]  /*1660*/  STL [R1+0x5c], R251 ;  /* 0x00005cfb01007387 */ /* 0x0007e40000100800 */
[----:B---3--:R-:W-:-:S02]  /*1670*/  FMUL.FTZ R251, R250, R204 ;  /* 0x000000ccfafb7220 */ /* 0x008fc40000410000 */
[----:B------:R-:W3:Y:S04]  /*1680*/  LDL.LU R250, [R1+0x58] ;  /* 0x0000580001fa7983 */ /* 0x000ee80000300800 */
[----:B------:R-:W4:Y:S04]  /*1690*/  LDL R206, [R1+0xfc] ;  /* 0x0000fc0001ce7983 */ /* 0x000f280000100800 */
[----:B------:R0:W-:Y:S02]  /*16a0*/  STL [R1+0x44], R249 ;  /* 0x000044f901007387 */ /* 0x0001e40000100800 */
[----:B0-----:R-:W-:Y:S01]  /*16b0*/  FMUL.FTZ R249, R247, R202 ;  /* 0x000000caf7f97220 */ /* 0x001fe20000410000 */
[----:B------:R-:W-:-:S02]  /*16c0*/  FMUL.FTZ R247, R248, R191 ;  /* 0x000000bff8f77220 */ /* 0x000fc40000410000 */
[----:B------:R-:W2:Y:S04]  /*16d0*/  LDL.LU R248, [R1+0x60] ;  /* 0x0000600001f87983 */ /* 0x000ea80000300800 */
[----:B------:R-:W2:Y:S04]  /*16e0*/  LDL R204, [R1+0x104] ;  /* 0x0001040001cc7983 */ /* 0x000ea80000100800 */
[----:B------:R4:W-:Y:S04]  /*16f0*/  STL [R1+0x4c], R252 ;  /* 0x00004cfc01007387 */ /* 0x0009e80000100800 */
[----:B------:R-:W2:Y:S04]  /*1700*/  LDL.LU R228, [R1+0x48] ;  /* 0x0000480001e47983 */ /* 0x000ea80000300800 */
[----:B------:R-:W2:Y:S01]  /*1710*/  LDL R202, [R1+0xec] ;  /* 0x0000ec0001ca7983 */ /* 0x000ea20000100800 */
[----:B------:R-:W-:Y:S01]  /*1720*/  FADD.FTZ R190, R190, -UR25 ;  /* 0x80000019bebe7e21 */ /* 0x000fe20008010000 */
[----:B------:R-:W-:-:S03]  /*1730*/  FADD.FTZ R189, R189, -UR25 ;  /* 0x80000019bdbd7e21 */ /* 0x000fc60008010000 */
[----:B------:R-:W-:Y:S01]  /*1740*/  FMUL.FTZ R208, R190, UR24 ;  /* 0x00000018bed07c20 */ /* 0x000fe20008410000 */
[----:B------:R-:W-:Y:S01]  /*1750*/  FADD.FTZ R125, R125, R188 ;  /* 0x000000bc7d7d7221 */ /* 0x000fe20000010000 */
[----:B------:R-:W-:Y:S01]  /*1760*/  SHF.L.U32 R185, R185, 0x10, RZ ;  /* 0x00000010b9b97819 */ /* 0x000fe200000006ff */
[----:B------:R-:W-:-:S04]  /*1770*/  FADD.FTZ R186, R186, -UR25 ;  /* 0x80000019baba7e21 */ /* 0x000fc80008010000 */
[----:B------:R-:W-:Y:S01]  /*1780*/  FADD.FTZ R127, R127, R185 ;  /* 0x000000b97f7f7221 */ /* 0x000fe20000010000 */
[----:B------:R-:W-:Y:S01]  /*1790*/  SHF.L.U32 R184, R184, 0x10, RZ ;  /* 0x00000010b8b87819 */ /* 0x000fe200000006ff */
[----:B------:R-:W-:Y:S01]  /*17a0*/  FADD.FTZ R187, R187, -UR25 ;  /* 0x80000019bbbb7e21 */ /* 0x000fe20008010000 */
[----:B------:R-:W-:-:S05]  /*17b0*/  SHF.L.U32 R23, R23, 0x10, RZ ;  /* 0x0000001017177819 */ /* 0x000fca00000006ff */
[----:B------:R-:W-:Y:S01]  /*17c0*/  FADD.FTZ R123, R123, R23 ;  /* 0x000000177b7b7221 */ /* 0x000fe20000010000 */
[----:B------:R-:W-:Y:S01]  /*17d0*/  FMUL.FTZ R246, R246, R23 ;  /* 0x00000017f6f67220 */ /* 0x000fe20000410000 */
[----:B------:R-:W-:Y:S01]  /*17e0*/  FADD.FTZ R122, R122, R191 ;  /* 0x000000bf7a7a7221 */ /* 0x000fe20000010000 */
[----:B------:R-:W-:Y:S01]  /*17f0*/  FADD.FTZ R121, R121, R184 ;  /* 0x000000b879797221 */ /* 0x000fe20000010000 */
[-C--:B---3--:R-:W-:Y:S01]  /*1800*/  FFMA.FTZ R250, R208, R188.reuse, R250 ;  /* 0x000000bcd0fa7223 */ /* 0x088fe200000100fa */
[----:B----4-:R-:W-:Y:S01]  /*1810*/  FMUL.FTZ R252, R206, R188 ;  /* 0x000000bccefc7220 */ /* 0x010fe20000410000 */
[----:B------:R-:W-:Y:S01]  /*1820*/  FMUL.FTZ R206, R189, UR24 ;  /* 0x00000018bdce7c20 */ /* 0x000fe20008410000 */
[----:B------:R-:W-:Y:S01]  /*1830*/  FADD.FTZ R189, RZ, R210 ;  /* 0x000000d2ffbd7221 */ /* 0x000fe20000010000 */
[----:B------:R-:W-:Y:S01]  /*1840*/  FFMA.FTZ R188, R0, R210, RZ ;  /* 0x000000d200bc7223 */ /* 0x000fe200000100ff */
[----:B------:R0:W-:Y:S02]  /*1850*/  STL [R1+0x58], R250 ;  /* 0x000058fa01007387 */ /* 0x0001e40000100800 */
[----:B------:R-:W-:Y:S01]  /*1860*/  FADD.FTZ R189, R189, R252 ;  /* 0x000000fcbdbd7221 */ /* 0x000fe20000010000 */
[----:B------:R-:W-:-:S04]  /*1870*/  FFMA.FTZ R188, R208, R252, R188 ;  /* 0x000000fcd0bc7223 */ /* 0x000fc800000100bc */
[----:B------:R-:W-:Y:S01]  /*1880*/  FFMA.FTZ R188, R207, R251, R188 ;  /* 0x000000fbcfbc7223 */ /* 0x000fe200000100bc */
[-C--:B--2---:R-:W-:Y:S01]  /*1890*/  FFMA.FTZ R248, R206, R185.reuse, R248 ;  /* 0x000000b9cef87223 */ /* 0x084fe200000100f8 */
[----:B0-----:R-:W-:Y:S01]  /*18a0*/  FMUL.FTZ R250, R204, R185 ;  /* 0x000000b9ccfa7220 */ /* 0x001fe20000410000 */
[----:B------:R-:W-:Y:S01]  /*18b0*/  FADD.FTZ R185, R189, R251 ;  /* 0x000000fbbdb97221 */ /* 0x000fe20000010000 */
[----:B------:R-:W-:Y:S02]  /*18c0*/  FMUL.FTZ R204, R186, UR24 ;  /* 0x00000018bacc7c20 */ /* 0x000fe40008410000 */
[----:B------:R-:W-:Y:S01]  /*18d0*/  FFMA.FTZ R186, R206, R250, R188 ;  /* 0x000000faceba7223 */ /* 0x000fe200000100bc */
[----:B------:R-:W-:Y:S01]  /*18e0*/  FADD.FTZ R185, R185, R250 ;  /* 0x000000fab9b97221 */ /* 0x000fe20000010000 */
[----:B------:R0:W-:Y:S02]  /*18f0*/  STL [R1+0x60], R248 ;  /* 0x000060f801007387 */ /* 0x0001e40000100800 */
[----:B------:R-:W-:Y:S01]  /*1900*/  FFMA.FTZ R186, R205, R249, R186 ;  /* 0x000000f9cdba7223 */ /* 0x000fe200000100ba */
[----:B------:R-:W-:Y:S01]  /*1910*/  FADD.FTZ R185, R185, R249 ;  /* 0x000000f9b9b97221 */ /* 0x000fe20000010000 */
[-C--:B------:R-:W-:Y:S01]  /*1920*/  FFMA.FTZ R228, R204, R184.reuse, R228 ;  /* 0x000000b8cce47223 */ /* 0x080fe200000100e4 */
[----:B0-----:R-:W-:Y:S01]  /*1930*/  FMUL.FTZ R248, R202, R184 ;  /* 0x000000b8caf87220 */ /* 0x001fe20000410000 */
[----:B------:R-:W-:-:S03]  /*1940*/  FMUL.FTZ R202, R187, UR24 ;  /* 0x00000018bbca7c20 */ /* 0x000fc60008410000 */
[----:B------:R-:W-:Y:S01]  /*1950*/  FADD.FTZ R185, R185, R248 ;  /* 0x000000f8b9b97221 */ /* 0x000fe20000010000 */
[----:B------:R-:W-:Y:S01]  /*1960*/  FFMA.FTZ R186, R204, R248, R186 ;  /* 0x000000f8ccba7223 */ /* 0x000fe200000100ba */
[C---:B------:R-:W-:Y:S02]  /*1970*/  FFMA.FTZ R227, R202.reuse, R23, R227 ;  /* 0x00000017cae37223 */ /* 0x040fe400000100e3 */
[----:B------:R-:W-:Y:S01]  /*1980*/  FADD.FTZ R23, R185, R247 ;  /* 0x000000f7b9177221 */ /* 0x000fe20000010000 */
[----:B------:R-:W-:Y:S01]  /*1990*/  FFMA.FTZ R186, R203, R247, R186 ;  /* 0x000000f7cbba7223 */ /* 0x000fe200000100ba */
[----:B------:R0:W-:Y:S04]  /*19a0*/  STL [R1+0x48], R228 ;  /* 0x000048e401007387 */ /* 0x0001e80000100800 */
[----:B------:R1:W-:Y:S01]  /*19b0*/  STL [R1+0x50], R227 ;  /* 0x000050e301007387 */ /* 0x0003e20000100800 */
[----:B0-----:R-:W-:Y:S01]  /*19c0*/  FADD.FTZ R228, R23, R246 ;  /* 0x000000f617e47221 */ /* 0x001fe20000010000 */
[----:B------:R-:W-:Y:S01]  /*19d0*/  IADD3 R23, PT, PT, R21, 0x80, RZ ;  /* 0x0000008015177810 */ /* 0x000fe20007ffe0ff */
[----:B-1----:R-:W-:-:S07]  /*19e0*/  FFMA.FTZ R227, R202, R246, R186 ;  /* 0x000000f6cae37223 */ /* 0x002fce00000100ba */
.L_x_4013:
[----:B------:R-:W-:Y:S05]  /*19f0*/  BSYNC.RECONVERGENT B0 ;  /* 0x0000000000007941 */ /* 0x000fea0003800200 */
.L_x_4012:
[----:B------:R-:W-:Y:S04]  /*1a00*/  BSSY.RECONVERGENT B0, `(.L_x_4014) ;  /* 0x0000076000007945 */ /* 0x000fe80003800200 */
[----:B------:R-:W-:Y:S05]  /*1a10*/  @!P4 BRA `(.L_x_4015) ;  /* 0x0000000400d0c947 */ /* 0x000fea0003800000 */
[----:B------:R-:W0:Y:S01]  /*1a20*/  LDC.64 R184, c[0x0][0x3a8] ;  /* 0x0000ea00ffb87b82 */ /* 0x000e220000000a00 */
[----:B------:R-:W2:Y:S07]  /*1a30*/  LDL R245, [R1+0xd8] ;  /* 0x0000d80001f57983 */ /* 0x000eae0000100800 */
[----:B------:R-:W1:Y:S01]  /*1a40*/  LDC.64 R188, c[0x0][0x428] ;  /* 0x00010a00ffbc7b82 */ /* 0x000e620000000a00 */
[----:B------:R-:W-:Y:S01]  /*1a50*/  ISETP.NE.U32.AND P0, PT, RZ, UR18, PT ;  /* 0x00000012ff007c0c */ /* 0x000fe2000bf05070 */
[----:B------:R-:W3:Y:S01]  /*1a60*/  LDL.LU R243, [R1+0x3c] ;  /* 0x00003c0001f37983 */ /* 0x000ee20000300800 */
[----:B0-----:R-:W-:-:S04]  /*1a70*/  IMAD.WIDE.U32 R184, R23, 0x10, R184 ;  /* 0x0000001017b87825 */ /* 0x001fc800078e00b8 */
[----:B-1----:R-:W-:Y:S02]  /*1a80*/  IMAD.WIDE.U32 R188, R23, 0x10, R188 ;  /* 0x0000001017bc7825 */ /* 0x002fe400078e00bc */
[----:B------:R-:W4:Y:S01]  /*1a90*/  LDG.E.128 R184, desc[UR14][R184.64] ;  /* 0x0000000eb8b87981 */ /* 0x000f22000c1e1d00 */
[----:B------:R-:W-:-:S03]  /*1aa0*/  ISETP.NE.AND.EX P0, PT, RZ, UR19, PT, P0 ;  /* 0x00000013ff007c0c */ /* 0x000fc6000bf05300 */
[----:B------:R-:W2:Y:S04]  /*1ab0*/  LDL R244, [R1+0xe0] ;  /* 0x0000e00001f47983 */ /* 0x000ea80000100800 */
[----:B------:R-:W3:Y:S04]  /*1ac0*/  LDG.E.128 R188, desc[UR14][R188.64] ;  /* 0x0000000ebcbc7981 */ /* 0x000ee8000c1e1d00 */
[----:B------:R-:W2:Y:S02]  /*1ad0*/  LDL R241, [R1+0xc8] ;  /* 0x0000c80001f17983 */ /* 0x000ea40000100800 */
[----:B------:R-:W0:Y:S02]  /*1ae0*/  @P0 LDC.64 R192, c[0x0][0x438] ;  /* 0x00010e00ffc00b82 */ /* 0x000e240000000a00 */
[----:B------:R-:W2:Y:S01]  /*1af0*/  LDL R242, [R1+0xd0] ;  /* 0x0000d00001f27983 */ /* 0x000ea20000100800 */
[----:B0-----:R-:W-:-:S05]  /*1b00*/  @P0 IMAD.WIDE.U32 R192, R23, 0x10, R192 ;  /* 0x0000001017c00825 */ /* 0x001fca00078e00c0 */
[----:B------:R4:W5:Y:S02]  /*1b10*/  @P0 LDG.E.128 R40, desc[UR14][R192.64] ;  /* 0x0000000ec0280981 */ /* 0x000964000c1e1d00 */
[----:B----4-:R-:W-:Y:S02]  /*1b20*/  PRMT R193, R186, 0x7632, R193 ;  /* 0x00007632bac17816 */ /* 0x010fe400000000c1 */
[----:B------:R-:W-:Y:S02]  /*1b30*/  SHF.L.U32 R200, R184, 0x10, RZ ;  /* 0x00000010b8c87819 */ /* 0x000fe400000006ff */
[C---:B---3--:R-:W-:Y:S02]  /*1b40*/  PRMT R238, R189.reuse, 0x7632, R238 ;  /* 0x00007632bdee7816 */ /* 0x048fe400000000ee */
[----:B------:R-:W-:Y:S02]  /*1b50*/  SHF.L.U32 R20, R189, 0x10, RZ ;  /* 0x00000010bd147819 */ /* 0x000fe400000006ff */
[----:B------:R-:W-:-:S02]  /*1b60*/  SHF.L.U32 R189, R193, 0x10, RZ ;  /* 0x00000010c1bd7819 */ /* 0x000fc400000006ff */
[----:B------:R-:W3:Y:S01]  /*1b70*/  LDL.LU R193, [R1+0x34] ;  /* 0x0000340001c17983 */ /* 0x000ee20000300800 */
[----:B------:R-:W-:Y:S02]  /*1b80*/  PRMT R192, R184, 0x7632, R192 ;  /* 0x00007632b8c07816 */ /* 0x000fe400000000c0 */
[C---:B------:R-:W-:Y:S01]  /*1b90*/  SHF.L.U32 R201, R185.reuse, 0x10, RZ ;  /* 0x00000010b9c97819 */ /* 0x040fe200000006ff */
[----:B------:R-:W-:Y:S01]  /*1ba0*/  FADD.FTZ R200, R200, -UR25 ;  /* 0x80000019c8c87e21 */ /* 0x000fe20008010000 */
[C---:B------:R-:W-:Y:S02]  /*1bb0*/  PRMT R239, R190.reuse, 0x7632, R239 ;  /* 0x00007632beef7816 */ /* 0x040fe400000000ef */
[----:B------:R-:W-:Y:S02]  /*1bc0*/  SHF.L.U32 R22, R190, 0x10, RZ ;  /* 0x00000010be167819 */ /* 0x000fe400000006ff */
[----:B------:R-:W-:Y:S02]  /*1bd0*/  PRMT R184, R185, 0x7632, R184 ;  /* 0x00007632b9b87816 */ /* 0x000fe400000000b8 */
[----:B------:R-:W-:-:S02]  /*1be0*/  SHF.L.U32 R199, R187, 0x10, RZ ;  /* 0x00000010bbc77819 */ /* 0x000fc400000006ff */
[----:B------:R-:W-:Y:S01]  /*1bf0*/  SHF.L.U32 R190, R192, 0x10, RZ ;  /* 0x00000010c0be7819 */ /* 0x000fe200000006ff */
[----:B------:R-:W-:Y:S01]  /*1c00*/  FADD.FTZ R192, R201, -UR25 ;  /* 0x80000019c9c07e21 */ /* 0x000fe20008010000 */
[----:B------:R-:W-:Y:S02]  /*1c10*/  SHF.L.U32 R198, R186, 0x10, RZ ;  /* 0x00000010bac67819 */ /* 0x000fe400000006ff */
[----:B------:R-:W-:Y:S02]  /*1c20*/  PRMT R186, R187, 0x7632, R186 ;  /* 0x00007632bbba7816 */ /* 0x000fe400000000ba */
[C---:B------:R-:W-:Y:S02]  /*1c30*/  PRMT R187, R188.reuse, 0x7632, R187 ;  /* 0x00007632bcbb7816 */ /* 0x040fe400000000bb */
[----:B------:R-:W-:Y:S01]  /*1c40*/  SHF.L.U32 R185, R188, 0x10, RZ ;  /* 0x00000010bcb97819 */ /* 0x000fe200000006ff */
[----:B------:R-:W-:Y:S01]  /*1c50*/  FMUL.FTZ R201, R200, UR24 ;  /* 0x00000018c8c97c20 */ /* 0x000fe20008410000 */
[----:B------:R-:W-:Y:S01]  /*1c60*/  SHF.L.U32 R188, R184, 0x10, RZ ;  /* 0x00000010b8bc7819 */ /* 0x000fe200000006ff */
[----:B------:R-:W-:Y:S01]  /*1c70*/  FADD.FTZ R184, R199, -UR25 ;  /* 0x80000019c7b87e21 */ /* 0x000fe20008010000 */
[----:B------:R-:W4:Y:S01]  /*1c80*/  LDL.LU R200, [R1+0x2c] ;  /* 0x00002c0001c87983 */ /* 0x000f220000300800 */
[----:B------:R-:W-:-:S03]  /*1c90*/  FMUL.FTZ R199, R192, UR24 ;  /* 0x00000018c0c77c20 */ /* 0x000fc60008410000 */
[----:B------:R-:W4:Y:S01]  /*1ca0*/  LDL.LU R192, [R1+0x24] ;  /* 0x0000240001c07983 */ /* 0x000f220000300800 */
[----:B------:R-:W-:Y:S01]  /*1cb0*/  FFMA.FTZ R243, R199, R20, R243 ;  /* 0x00000014c7f37223 */ /* 0x000fe200000100f3 */
[----:B------:R-:W-:Y:S01]  /*1cc0*/  FADD.FTZ R116, R116, R185 ;  /* 0x000000b974747221 */ /* 0x000fe20000010000 */
[-C--:B--2---:R-:W-:Y:S01]  /*1cd0*/  FMUL.FTZ R245, R245, R185.reuse ;  /* 0x000000b9f5f57220 */ /* 0x084fe20000410000 */
[----:B------:R-:W-:Y:S01]  /*1ce0*/  FADD.FTZ R198, R198, -UR25 ;  /* 0x80000019c6c67e21 */ /* 0x000fe20008010000 */
[C---:B------:R-:W-:Y:S02]  /*1cf0*/  PRMT R240, R191.reuse, 0x7632, R240 ;  /* 0x00007632bff07816 */ /* 0x040fe400000000f0 */
[----:B------:R-:W-:Y:S01]  /*1d00*/  SHF.L.U32 R191, R191, 0x10, RZ ;  /* 0x00000010bfbf7819 */ /* 0x000fe200000006ff */
[----:B------:R-:W-:Y:S01]  /*1d10*/  FADD.FTZ R118, R118, R20 ;  /* 0x0000001476767221 */ /* 0x000fe20000010000 */
[----:B------:R-:W-:Y:S01]  /*1d20*/  FADD.FTZ R112, R112, R22 ;  /* 0x0000001670707221 */ /* 0x000fe20000010000 */
[----:B------:R-:W-:Y:S01]  /*1d30*/  FMUL.FTZ R241, R241, R22 ;  /* 0x00000016f1f17220 */ /* 0x000fe20000410000 */
[----:B------:R-:W-:Y:S01]  /*1d40*/  FADD.FTZ R190, R190, -UR25 ;  /* 0x80000019bebe7e21 */ /* 0x000fe20008010000 */
[----:B------:R-:W-:Y:S01]  /*1d50*/  FADD.FTZ R114, R114, R191 ;  /* 0x000000bf72727221 */ /* 0x000fe20000010000 */
[----:B---3--:R-:W-:Y:S01]  /*1d60*/  FFMA.FTZ R193, R201, R185, R193 ;  /* 0x000000b9c9c17223 */ /* 0x008fe200000100c1 */
[----:B------:R-:W-:-:S04]  /*1d70*/  SHF.L.U32 R185, R238, 0x10, RZ ;  /* 0x00000010eeb97819 */ /* 0x000fc800000006ff */
[----:B------:R0:W-:Y:S04]  /*1d80*/  STL [R1+0x34], R193 ;  /* 0x000034c101007387 */ /* 0x0001e80000100800 */
[----:B------:R-:W2:Y:S04]  /*1d90*/  LDL R238, [R1+0xd4] ;  /* 0x0000d40001ee7983 */ /* 0x000ea80000100800 */
[----:B------:R1:W-:Y:S01]  /*1da0*/  STL [R1+0x3c], R243 ;  /* 0x00003cf301007387 */ /* 0x0003e20000100800 */
[----:B0-----:R-:W-:Y:S01]  /*1db0*/  FMUL.FTZ R193, R198, UR24 ;  /* 0x00000018c6c17c20 */ /* 0x001fe20008410000 */
[----:B-1----:R-:W-:-:S02]  /*1dc0*/  FMUL.FTZ R243, R244, R20 ;  /* 0x00000014f4f37220 */ /* 0x002fc40000410000 */
[----:B------:R-:W3:Y:S01]  /*1dd0*/  LDL.LU R244, [R1+0x38] ;  /* 0x0000380001f47983 */ /* 0x000ee20000300800 */
[----:B----4-:R-:W-:-:S03]  /*1de0*/  FFMA.FTZ R192, R193, R22, R192 ;  /* 0x00000016c1c07223 */ /* 0x010fc600000100c0 */
[----:B------:R-:W4:Y:S01]  /*1df0*/  LDL R198, [R1+0xdc] ;  /* 0x0000dc0001c67983 */ /* 0x000f220000100800 */
[----:B------:R-:W-:Y:S01]  /*1e00*/  SHF.L.U32 R20, R239, 0x10, RZ ;  /* 0x00000010ef147819 */ /* 0x000fe200000006ff */
[----:B------:R-:W-:Y:S01]  /*1e10*/  FMUL.FTZ R22, R184, UR24 ;  /* 0x00000018b8167c20 */ /* 0x000fe20008410000 */
[-C--:B------:R-:W-:Y:S01]  /*1e20*/  FMUL.FTZ R239, R242, R191.reuse ;  /* 0x000000bff2ef7220 */ /* 0x080fe20000410000 */
[----:B------:R0:W-:Y:S04]  /*1e30*/  STL [R1+0x24], R192 ;  /* 0x000024c001007387 */ /* 0x0001e80000100800 */
[----:B------:R-:W2:Y:S01]  /*1e40*/  LDL.LU R242, [R1+0x40] ;  /* 0x0000400001f27983 */ /* 0x000ea20000300800 */
[----:B------:R-:W-:Y:S01]  /*1e50*/  FFMA.FTZ R200, R22, R191, R200 ;  /* 0x000000bf16c87223 */ /* 0x000fe200000100c8 */
[----:B------:R-:W-:-:S02]  /*1e60*/  SHF.L.U32 R184, R240, 0x10, RZ ;  /* 0x00000010f0b87819 */ /* 0x000fc400000006ff */
[----:B0-----:R-:W2:Y:S04]  /*1e70*/  LDL R192, [R1+0xe4] ;  /* 0x0000e40001c07983 */ /* 0x001ea80000100800 */
[----:B------:R0:W-:Y:S04]  /*1e80*/  STL [R1+0x2c], R200 ;  /* 0x00002cc801007387 */ /* 0x0001e80000100800 */
[----:B------:R-:W2:Y:S04]  /*1e90*/  LDL R240, [R1+0xcc] ;  /* 0x0000cc0001f07983 */ /* 0x000ea80000100800 */
[----:B------:R-:W2:Y:S01]  /*1ea0*/  LDL.LU R191, [R1+0x30] ;  /* 0x0000300001bf7983 */ /* 0x000ea20000300800 */
[----:B0-----:R-:W-:Y:S01]  /*1eb0*/  FMUL.FTZ R200, R190, UR24 ;  /* 0x00000018bec87c20 */ /* 0x001fe20008410000 */
[----:B------:R-:W-:-:S02]  /*1ec0*/  FADD.FTZ R190, R228, R245 ;  /* 0x000000f5e4be7221 */ /* 0x000fc40000010000 */
[----:B------:R-:W2:Y:S01]  /*1ed0*/  LDL.LU R228, [R1+0x28] ;  /* 0x0000280001e47983 */ /* 0x000ea20000300800 */
[----:B------:R-:W-:Y:S01]  /*1ee0*/  SHF.L.U32 R187, R187, 0x10, RZ ;  /* 0x00000010bbbb7819 */ /* 0x000fe200000006ff */
[----:B------:R-:W-:Y:S01]  /*1ef0*/  FADD.FTZ R188, R188, -UR25 ;  /* 0x80000019bcbc7e21 */ /* 0x000fe20008010000 */
[----:B------:R-:W-:Y:S01]  /*1f00*/  SHF.L.U32 R186, R186, 0x10, RZ ;  /* 0x00000010baba7819 */ /* 0x000fe200000006ff */
[----:B------:R-:W-:Y:S01]  /*1f10*/  FADD.FTZ R189, R189, -UR25 ;  /* 0x80000019bdbd7e21 */ /* 0x000fe20008010000 */
[----:B------:R-:W-:-:S03]  /*1f20*/  FADD.FTZ R113, R113, R20 ;  /* 0x0000001471717221 */ /* 0x000fc60000010000 */
[----:B------:R-:W-:Y:S01]  /*1f30*/  FADD.FTZ R186, R186, -UR25 ;  /* 0x80000019baba7e21 */ /* 0x000fe20008010000 */
[----:B------:R-:W-:Y:S01]  /*1f40*/  FADD.FTZ R117, R117, R187 ;  /* 0x000000bb75757221 */ /* 0x000fe20000010000 */
[----:B------:R-:W-:Y:S01]  /*1f50*/  FADD.FTZ R119, R119, R185 ;  /* 0x000000b977777221 */ /* 0x000fe20000010000 */
[----:B------:R-:W-:Y:S01]  /*1f60*/  FADD.FTZ R115, R115, R184 ;  /* 0x000000b873737221 */ /* 0x000fe20000010000 */
[----:B------:R-:W-:Y:S01]  /*1f70*/  IADD3 R23, PT, PT, R23, 0x80, RZ ;  /* 0x0000008017177810 */ /* 0x000fe20007ffe0ff */
[----:B---3--:R-:W-:-:S05]  /*1f80*/  FFMA.FTZ R244, R200, R187, R244 ;  /* 0x000000bbc8f47223 */ /* 0x008fca00000100f4 */
[----:B------:R4:W-:Y:S02]  /*1f90*/  STL [R1+0x38], R244 ;  /* 0x000038f401007387 */ /* 0x0009e40000100800 */
[----:B----4-:R-:W-:Y:S01]  /*1fa0*/  FMUL.FTZ R244, R198, R187 ;  /* 0x000000bbc6f47220 */ /* 0x010fe20000410000 */
[----:B------:R-:W-:-:S04]  /*1fb0*/  FMUL.FTZ R198, R188, UR24 ;  /* 0x00000018bcc67c20 */ /* 0x000fc80008410000 */
[----:B--2---:R-:W-:-:S05]  /*1fc0*/  FFMA.FTZ R242, R198, R185, R242 ;  /* 0x000000b9c6f27223 */ /* 0x004fca00000100f2 */
[----:B------:R0:W-:Y:S01]  /*1fd0*/  STL [R1+0x40], R242 ;  /* 0x000040f201007387 */ /* 0x0001e20000100800 */
[----:B------:R-:W-:Y:S01]  /*1fe0*/  FMUL.FTZ R240, R240, R20 ;  /* 0x00000014f0f07220 */ /* 0x000fe20000410000 */
[----:B------:R-:W-:Y:S01]  /*1ff0*/  FFMA.FTZ R187, R201, R245, R227 ;  /* 0x000000f5c9bb7223 */ /* 0x000fe200000100e3 */
[----:B0-----:R-:W-:Y:S01]  /*2000*/  FMUL.FTZ R242, R192, R185 ;  /* 0x000000b9c0f27220 */ /* 0x001fe20000410000 */
[----:B------:R-:W-:-:S04]  /*2010*/  FMUL.FTZ R192, R189, UR24 ;  /* 0x00000018bdc07c20 */ /* 0x000fc80008410000 */
[----:B------:R-:W-:Y:S01]  /*2020*/  FFMA.FTZ R228, R192, R20, R228 ;  /* 0x00000014c0e47223 */ /* 0x000fe200000100e4 */
[----:B------:R-:W-:Y:S01]  /*2030*/  FMUL.FTZ R20, R186, UR24 ;  /* 0x00000018ba147c20 */ /* 0x000fe20008410000 */
[----:B------:R-:W-:Y:S01]  /*2040*/  FADD.FTZ R190, R190, R244 ;  /* 0x000000f4bebe7221 */ /* 0x000fe20000010000 */
[----:B------:R-:W-:Y:S02]  /*2050*/  FFMA.FTZ R187, R200, R244, R187 ;  /* 0x000000f4c8bb7223 */ /* 0x000fe400000100bb */
[----:B------:R-:W-:Y:S01]  /*2060*/  FFMA.FTZ R191, R20, R184, R191 ;  /* 0x000000b814bf7223 */ /* 0x000fe200000100bf */
[----:B------:R0:W-:Y:S01]  /*2070*/  STL [R1+0x28], R228 ;  /* 0x000028e401007387 */ /* 0x0001e20000100800 */
[----:B------:R-:W-:Y:S01]  /*2080*/  FADD.FTZ R185, R190, R243 ;  /* 0x000000f3beb97221 */ /* 0x000fe20000010000 */
[----:B------:R-:W-:Y:S02]  /*2090*/  FFMA.FTZ R187, R199, R243, R187 ;  /* 0x000000f3c7bb7223 */ /* 0x000fe400000100bb */
[----:B------:R1:W-:Y:S01]  /*20a0*/  STL [R1+0x30], R191 ;  /* 0x000030bf01007387 */ /* 0x0003e20000100800 */
[----:B------:R-:W-:Y:S01]  /*20b0*/  FADD.FTZ R185, R185, R242 ;  /* 0x000000f2b9b97221 */ /* 0x000fe20000010000 */
[----:B------:R-:W-:-:S03]  /*20c0*/  FFMA.FTZ R187, R198, R242, R187 ;  /* 0x000000f2c6bb7223 */ /* 0x000fc600000100bb */
[----:B------:R-:W-:Y:S01]  /*20d0*/  FADD.FTZ R185, R185, R241 ;  /* 0x000000f1b9b97221 */ /* 0x000fe20000010000 */
[----:B------:R-:W-:-:S03]  /*20e0*/  FFMA.FTZ R187, R193, R241, R187 ;  /* 0x000000f1c1bb7223 */ /* 0x000fc600000100bb */
[----:B------:R-:W-:Y:S01]  /*20f0*/  FADD.FTZ R185, R185, R240 ;  /* 0x000000f0b9b97221 */ /* 0x000fe20000010000 */
[----:B------:R-:W-:Y:S01]  /*2100*/  FFMA.FTZ R187, R192, R240, R187 ;  /* 0x000000f0c0bb7223 */ /* 0x000fe200000100bb */
[----:B------:R-:W-:Y:S02]  /*2110*/  FMUL.FTZ R238, R238, R184 ;  /* 0x000000b8eeee7220 */ /* 0x000fe40000410000 */
[----:B------:R-:W-:Y:S01]  /*2120*/  FADD.FTZ R185, R185, R239 ;  /* 0x000000efb9b97221 */ /* 0x000fe20000010000 */
[----:B------:R-:W-:-:S03]  /*2130*/  FFMA.FTZ R187, R22, R239, R187 ;  /* 0x000000ef16bb7223 */ /* 0x000fc600000100bb */
[----:B0-----:R-:W-:Y:S01]  /*2140*/  FADD.FTZ R228, R185, R238 ;  /* 0x000000eeb9e47221 */ /* 0x001fe20000010000 */
[----:B-1----:R-:W-:-:S07]  /*2150*/  FFMA.FTZ R227, R20, R238, R187 ;  /* 0x000000ee14e37223 */ /* 0x002fce00000100bb */
.L_x_4015:
[----:B------:R-:W-:Y:S05]  /*2160*/  BSYNC.RECONVERGENT B0 ;  /* 0x0000000000007941 */ /* 0x000fea0003800200 */
.L_x_4014:
        /* <DEDUP_REMOVED lines=8> */
[----:B-1----:R-:W-:Y:S01]  /*21f0*/  IMAD.WIDE.U32 R184, R23, 0x10, R184 ;  /* 0x0000001017b87825 */ /* 0x002fe200078e00b8 */
[----:B------:R0:W4:Y:S01]  /*2200*/  LDG.E.128 R16, desc[UR14][R14.64] ;  /* 0x0000000e0e107981 */ /* 0x000122000c1e1d00 */
[----:B------:R-:W-:-:S03]  /*2210*/  ISETP.NE.AND.EX P0, PT, RZ, UR19, PT, P0 ;  /* 0x00000013ff007c0c */ /* 0x000fc6000bf05300 */
[----:B------:R-:W3:Y:S04]  /*2220*/  LDL R236, [R1+0xc0] ;  /* 0x0000c00001ec7983 */ /* 0x000ee80000100800 */
[----:B------:R-:W2:Y:S04]  /*2230*/  LDG.E.128 R184, desc[UR14][R184.64] ;  /* 0x0000000eb8b87981 */ /* 0x000ea8000c1e1d00 */
[----:B------:R-:W3:Y:S02]  /*2240*/  LDL R233, [R1+0xa8] ;  /* 0x0000a80001e97983 */ /* 0x000ee40000100800 */
[----:B0-----:R-:W0:Y:S02]  /*2250*/  @P0 LDC.64 R14, c[0x0][0x438] ;  /* 0x00010e00ff0e0b82 */ /* 0x001e240000000a00 */
[----:B0-----:R-:W-:-:S05]  /*2260*/  @P0 IMAD.WIDE.U32 R14, R23, 0x10, R14 ;  /* 0x00000010170e0825 */ /* 0x001fca00078e000e */
[----:B------:R0:W5:Y:S01]  /*2270*/  @P0 LDG.E.128 R36, desc[UR14][R14.64] ;  /* 0x0000000e0e240981 */ /* 0x000162000c1e1d00 */
[C---:B----4-:R-:W-:Y:S02]  /*2280*/  PRMT R189, R16.reuse, 0x7632, R189 ;  /* 0x0000763210bd7816 */ /* 0x050fe400000000bd */
[----:B------:R-:W-:Y:S02]  /*2290*/  SHF.L.U32 R197, R16, 0x10, RZ ;  /* 0x0000001010c57819 */ /* 0x000fe400000006ff */
[----:B------:R-:W-:Y:S02]  /*22a0*/  PRMT R190, R18, 0x7632, R190 ;  /* 0x0000763212be7816 */ /* 0x000fe400000000be */
[----:B------:R-:W-:Y:S02]  /*22b0*/  SHF.L.U32 R196, R19, 0x10, RZ ;  /* 0x0000001013c47819 */ /* 0x000fe400000006ff */
[----:B------:R-:W-:Y:S02]  /*22c0*/  PRMT R16, R17, 0x7632, R16 ;  /* 0x0000763211107816 */ /* 0x000fe40000000010 */
[----:B0-----:R-:W-:-:S02]  /*22d0*/  PRMT R15, R19, 0x7632, R15 ;  /* 0x00007632130f7816 */ /* 0x001fc4000000000f */
[----:B------:R-:W-:Y:S02]  /*22e0*/  SHF.L.U32 R230, R17, 0x10, RZ ;  /* 0x0000001011e67819 */ /* 0x000fe400000006ff */
[----:B------:R-:W-:Y:S02]  /*22f0*/  SHF.L.U32 R191, R18, 0x10, RZ ;  /* 0x0000001012bf7819 */ /* 0x000fe400000006ff */
[C---:B--2---:R-:W-:Y:S02]  /*2300*/  PRMT R18, R184.reuse, 0x7632, R18 ;  /* 0x00007632b8127816 */ /* 0x044fe40000000012 */
[----:B------:R-:W-:Y:S01]  /*2310*/  SHF.L.U32 R19, R184, 0x10, RZ ;  /* 0x00000010b8137819 */ /* 0x000fe200000006ff */
[----:B------:R-:W-:Y:S01]  /*2320*/  FADD.FTZ R184, R196, -UR25 ;  /* 0x80000019c4b87e21 */ /* 0x000fe20008010000 */
[C---:B------:R-:W-:Y:S01]  /*2330*/  PRMT R232, R186.reuse, 0x7632, R232 ;  /* 0x00007632bae87816 */ /* 0x040fe200000000e8 */
[----:B------:R-:W2:Y:S01]  /*2340*/  LDL R196, [R1+0xb0] ;  /* 0x0000b00001c47983 */ /* 0x000ea20000100800 */
[----:B------:R-:W-:-:S02]  /*2350*/  SHF.L.U32 R17, R186, 0x10, RZ ;  /* 0x00000010ba117819 */ /* 0x000fc400000006ff */
[C---:B------:R-:W-:Y:S02]  /*2360*/  PRMT R234, R187.reuse, 0x7632, R234 ;  /* 0x00007632bbea7816 */ /* 0x040fe400000000ea */
[----:B------:R-:W-:Y:S02]  /*2370*/  SHF.L.U32 R188, R187, 0x10, RZ ;  /* 0x00000010bbbc7819 */ /* 0x000fe400000006ff */
[----:B------:R-:W-:Y:S02]  /*2380*/  SHF.L.U32 R186, R16, 0x10, RZ ;  /* 0x0000001010ba7819 */ /* 0x000fe400000006ff */
[----:B------:R-:W-:Y:S02]  /*2390*/  SHF.L.U32 R187, R190, 0x10, RZ ;  /* 0x00000010bebb7819 */ /* 0x000fe400000006ff */
[----:B------:R-:W4:Y:S01]  /*23a0*/  LDL R190, [R1+0xb4] ;  /* 0x0000b40001be7983 */ /* 0x000f220000100800 */
[----:B------:R-:W-:-:S03]  /*23b0*/  SHF.L.U32 R16, R15, 0x10, RZ ;  /* 0x000000100f107819 */ /* 0x000fc600000006ff */
[----:B------:R-:W3:Y:S01]  /*23c0*/  LDL.LU R15, [R1+0x14] ;  /* 0x00001400010f7983 */ /* 0x000ee20000300800 */
[C---:B------:R-:W-:Y:S02]  /*23d0*/  PRMT R231, R185.reuse, 0x7632, R231 ;  /* 0x00007632b9e77816 */ /* 0x040fe400000000e7 */
[----:B------:R-:W-:Y:S01]  /*23e0*/  SHF.L.U32 R14, R185, 0x10, RZ ;  /* 0x00000010b90e7819 */ /* 0x000fe200000006ff */
[----:B------:R-:W-:Y:S01]  /*23f0*/  FADD.FTZ R185, R197, -UR25 ;  /* 0x80000019c5b97e21 */ /* 0x000fe20008010000 */
[----:B------:R-:W-:-:S03]  /*2400*/  FADD.FTZ R230, R230, -UR25 ;  /* 0x80000019e6e67e21 */ /* 0x000fc60008010000 */
[----:B------:R-:W-:Y:S01]  /*2410*/  FMUL.FTZ R197, R185, UR24 ;  /* 0x00000018b9c57c20 */ /* 0x000fe20008410000 */
[----:B------:R-:W-:Y:S01]  /*2420*/  FADD.FTZ R191, R191, -UR25 ;  /* 0x80000019bfbf7e21 */ /* 0x000fe20008010000 */
[----:B------:R-:W-:Y:S01]  /*2430*/  FADD.FTZ R108, R108, R19 ;  /* 0x000000136c6c7221 */ /* 0x000fe20000010000 */
[-C--:B------:R-:W-:Y:S01]  /*2440*/  FMUL.FTZ R237, R237, R19.reuse ;  /* 0x00000013eded7220 */ /* 0x080fe20000410000 */
[----:B------:R-:W-:Y:S01]  /*2450*/  SHF.L.U32 R185, R18, 0x10, RZ ;  /* 0x0000001012b97819 */ /* 0x000fe200000006ff */
[----:B------:R-:W-:Y:S01]  /*2460*/  FMUL.FTZ R18, R191, UR24 ;  /* 0x00000018bf127c20 */ /* 0x000fe20008410000 */
[----:B---3--:R-:W-:Y:S01]  /*2470*/  FFMA.FTZ R15, R197, R19, R15 ;  /* 0x00000013c50f7223 */ /* 0x008fe2000001000f */
[----:B------:R-:W-:Y:S02]  /*2480*/  FMUL.FTZ R19, R230, UR24 ;  /* 0x00000018e6137c20 */ /* 0x000fe40008410000 */
[----:B------:R-:W3:Y:S04]  /*2490*/  LDL.LU R230, [R1+0xc] ;  /* 0x00000c0001e67983 */ /* 0x000ee80000300800 */
[----:B------:R0:W-:Y:S02]  /*24a0*/  STL [R1+0x14], R15 ;  /* 0x0000140f01007387 */ /* 0x0001e40000100800 */
[----:B0-----:R-:W-:-:S02]  /*24b0*/  SHF.L.U32 R15, R231, 0x10, RZ ;  /* 0x00000010e70f7819 */ /* 0x001fc400000006ff */
[----:B------:R-:W2:Y:S04]  /*24c0*/  LDL.LU R231, [R1+0x8] ;  /* 0x0000080001e77983 */ /* 0x000ea80000300800 */
[----:B------:R-:W4:Y:S01]  /*24d0*/  LDL.LU R191, [R1] ;  /* 0x0000000001bf7983 */ /* 0x000f220000300800 */
[----:B------:R-:W-:Y:S01]  /*24e0*/  FADD.FTZ R104, R104, R17 ;  /* 0x0000001168687221 */ /* 0x000fe20000010000 */
[----:B------:R-:W-:Y:S01]  /*24f0*/  FMUL.FTZ R233, R233, R17 ;  /* 0x00000011e9e97220 */ /* 0x000fe20000410000 */
[----:B------:R-:W-:Y:S01]  /*2500*/  FFMA.FTZ R235, R19, R14, R235 ;  /* 0x0000000e13eb7223 */ /* 0x000fe200000100eb */
[----:B------:R-:W-:-:S04]  /*2510*/  FADD.FTZ R110, R110, R14 ;  /* 0x0000000e6e6e7221 */ /* 0x000fc80000010000 */
[----:B------:R0:W-:Y:S01]  /*2520*/  STL [R1+0x1c], R235 ;  /* 0x00001ceb01007387 */ /* 0x0001e20000100800 */
[----:B------:R-:W-:Y:S01]  /*2530*/  FADD.FTZ R106, R106, R188 ;  /* 0x000000bc6a6a7221 */ /* 0x000fe20000010000 */
[----:B------:R-:W-:Y:S01]  /*2540*/  SHF.L.U32 R189, R189, 0x10, RZ ;  /* 0x00000010bdbd7819 */ /* 0x000fe200000006ff */
[----:B0-----:R-:W-:Y:S02]  /*2550*/  FMUL.FTZ R235, R236, R14 ;  /* 0x0000000eeceb7220 */ /* 0x001fe40000410000 */
[----:B------:R-:W3:Y:S01]  /*2560*/  LDL R236, [R1+0xbc] ;  /* 0x0000bc0001ec7983 */ /* 0x000ee20000100800 */
[----:B------:R-:W-:Y:S01]  /*2570*/  SHF.L.U32 R14, R232, 0x10, RZ ;  /* 0x00000010e80e7819 */ /* 0x000fe200000006ff */
[----:B------:R-:W-:Y:S01]  /*2580*/  FADD.FTZ R189, R189, -UR25 ;  /* 0x80000019bdbd7e21 */ /* 0x000fe20008010000 */
[----:B----4-:R-:W-:Y:S01]  /*2590*/  FFMA.FTZ R191, R18, R17, R191 ;  /* 0x0000001112bf7223 */ /* 0x010fe200000100bf */
[----:B------:R-:W-:-:S04]  /*25a0*/  FMUL.FTZ R17, R184, UR24 ;  /* 0x00000018b8117c20 */ /* 0x000fc80008410000 */
[----:B--2---:R-:W-:Y:S01]  /*25b0*/  FFMA.FTZ R231, R17, R188, R231 ;  /* 0x000000bc11e77223 */ /* 0x004fe200000100e7 */
[----:B------:R-:W-:Y:S01]  /*25c0*/  STL [R1], R191 ;  /* 0x000000bf01007387 */ /* 0x000fe20000100800 */
[----:B------:R-:W-:-:S03]  /*25d0*/  SHF.L.U32 R184, R234, 0x10, RZ ;  /* 0x00000010eab87819 */ /* 0x000fc600000006ff */
[----:B------:R0:W-:Y:S04]  /*25e0*/  STL [R1+0x8], R231 ;  /* 0x000008e701007387 */ /* 0x0001e80000100800 */
[----:B------:R-:W2:Y:S04]  /*25f0*/  LDL R234, [R1+0xc4] ;  /* 0x0000c40001ea7983 */ /* 0x000ea80000100800 */
[----:B------:R-:W4:Y:S01]  /*2600*/  LDL.LU R232, [R1+0x4] ;  /* 0x0000040001e87983 */ /* 0x000f220000300800 */
[----:B0-----:R-:W-:Y:S01]  /*2610*/  FMUL.FTZ R231, R196, R188 ;  /* 0x000000bcc4e77220 */ /* 0x001fe20000410000 */
[----:B------:R-:W-:-:S02]  /*2620*/  FADD.FTZ R188, R186, -UR25 ;  /* 0x80000019babc7e21 */ /* 0x000fc40008010000 */
[----:B------:R-:W4:Y:S01]  /*2630*/  LDL R191, [R1+0xac] ;  /* 0x0000ac0001bf7983 */ /* 0x000f220000100800 */
[----:B------:R-:W-:-:S03]  /*2640*/  FADD.FTZ R186, R16, -UR25 ;  /* 0x8000001910ba7e21 */ /* 0x000fc60008010000 */
[----:B------:R-:W4:Y:S01]  /*2650*/  LDL.LU R16, [R1+0x18] ;  /* 0x0000180001107983 */ /* 0x000f220000300800 */
[----:B------:R-:W-:Y:S01]  /*2660*/  FMUL.FTZ R196, R189, UR24 ;  /* 0x00000018bdc47c20 */ /* 0x000fe20008410000 */
[----:B------:R-:W-:Y:S02]  /*2670*/  FADD.FTZ R189, R228, R237 ;  /* 0x000000ede4bd7221 */ /* 0x000fe40000010000 */
[----:B------:R-:W4:Y:S01]  /*2680*/  LDL.LU R228, [R1+0x20] ;  /* 0x0000200001e47983 */ /* 0x000f220000300800 */
[----:B------:R-:W-:Y:S01]  /*2690*/  FADD.FTZ R187, R187, -UR25 ;  /* 0x80000019bbbb7e21 */ /* 0x000fe20008010000 */
[----:B------:R-:W-:Y:S01]  /*26a0*/  FADD.FTZ R109, R109, R185 ;  /* 0x000000b96d6d7221 */ /* 0x000fe20000010000 */
[----:B---3--:R-:W-:Y:S01]  /*26b0*/  FMUL.FTZ R236, R236, R185 ;  /* 0x000000b9ecec7220 */ /* 0x008fe20000410000 */
[----:B------:R-:W-:-:S03]  /*26c0*/  FADD.FTZ R111, R111, R15 ;  /* 0x0000000f6f6f7221 */ /* 0x000fc60000010000 */
[----:B------:R-:W-:-:S04]  /*26d0*/  FADD.FTZ R189, R189, R236 ;  /* 0x000000ecbdbd7221 */ /* 0x000fc80000010000 */
[----:B------:R-:W-:Y:S01]  /*26e0*/  FADD.FTZ R189, R189, R235 ;  /* 0x000000ebbdbd7221 */ /* 0x000fe20000010000 */
[----:B------:R-:W-:Y:S01]  /*26f0*/  FADD.FTZ R105, R105, R14 ;  /* 0x0000000e69697221 */ /* 0x000fe20000010000 */
[----:B------:R-:W-:Y:S01]  /*2700*/  FADD.FTZ R107, R107, R184 ;  /* 0x000000b86b6b7221 */ /* 0x000fe20000010000 */
[----:B------:R-:W-:Y:S01]  /*2710*/  IADD3 R23, PT, PT, R23, 0x80, RZ ;  /* 0x0000008017177810 */ /* 0x000fe20007ffe0ff */
[----:B--2---:R-:W-:Y:S01]  /*2720*/  FMUL.FTZ R234, R234, R15 ;  /* 0x0000000feaea7220 */ /* 0x004fe20000410000 */
[----:B----4-:R-:W-:Y:S01]  /*2730*/  FFMA.FTZ R16, R196, R185, R16 ;  /* 0x000000b9c4107223 */ /* 0x010fe20000010010 */
[----:B------:R-:W-:-:S04]  /*2740*/  FFMA.FTZ R185, R197, R237, R227 ;  /* 0x000000edc5b97223 */ /* 0x000fc800000100e3 */
[----:B------:R0:W-:Y:S01]  /*2750*/  STL [R1+0x18], R16 ;  /* 0x0000181001007387 */ /* 0x0001e20000100800 */
[----:B------:R-:W-:Y:S01]  /*2760*/  FFMA.FTZ R185, R196, R236, R185 ;  /* 0x000000ecc4b97223 */ /* 0x000fe200000100b9 */
[----:B0-----:R-:W-:-:S04]  /*2770*/  FMUL.FTZ R16, R188, UR24 ;  /* 0x00000018bc107c20 */ /* 0x001fc80008410000 */
[----:B------:R-:W-:Y:S01]  /*2780*/  FFMA.FTZ R228, R16, R15, R228 ;  /* 0x0000000f10e47223 */ /* 0x000fe200000100e4 */
[----:B------:R-:W-:Y:S01]  /*2790*/  FMUL.FTZ R15, R187, UR24 ;  /* 0x00000018bb0f7c20 */ /* 0x000fe20008410000 */
[----:B------:R-:W-:-:S03]  /*27a0*/  FFMA.FTZ R185, R19, R235, R185 ;  /* 0x000000eb13b97223 */ /* 0x000fc600000100b9 */
[----:B------:R-:W-:Y:S01]  /*27b0*/  FFMA.FTZ R232, R15, R14, R232 ;  /* 0x0000000e0fe87223 */ /* 0x000fe200000100e8 */
[----:B------:R-:W-:Y:S01]  /*27c0*/  STL [R1+0x20], R228 ;  /* 0x000020e401007387 */ /* 0x000fe20000100800 */
[----:B------:R-:W-:Y:S01]  /*27d0*/  FADD.FTZ R187, R189, R234 ;  /* 0x000000eabdbb7221 */ /* 0x000fe20000010000 */
[----:B------:R-:W-:Y:S02]  /*27e0*/  FFMA.FTZ R185, R16, R234, R185 ;  /* 0x000000ea10b97223 */ /* 0x000fe400000100b9 */
[----:B------:R0:W-:Y:S01]  /*27f0*/  STL [R1+0x4], R232 ;  /* 0x000004e801007387 */ /* 0x0001e20000100800 */
[----:B------:R-:W-:Y:S01]  /*2800*/  FADD.FTZ R187, R187, R233 ;  /* 0x000000e9bbbb7221 */ /* 0x000fe20000010000 */
[----:B------:R-:W-:Y:S01]  /*2810*/  FFMA.FTZ R185, R18, R233, R185 ;  /* 0x000000e912b97223 */ /* 0x000fe200000100b9 */
[----:B0-----:R-:W-:Y:S01]  /*2820*/  FMUL.FTZ R232, R191, R14 ;  /* 0x0000000ebfe87220 */ /* 0x001fe20000410000 */
[----:B------:R-:W-:-:S04]  /*2830*/  FMUL.FTZ R14, R186, UR24 ;  /* 0x00000018ba0e7c20 */ /* 0x000fc80008410000 */
[----:B------:R-:W-:Y:S01]  /*2840*/  FFMA.FTZ R230, R14, R184, R230 ;  /* 0x000000b80ee67223 */ /* 0x000fe200000100e6 */
[----:B------:R-:W-:Y:S01]  /*2850*/  FADD.FTZ R187, R187, R232 ;  /* 0x000000e8bbbb7221 */ /* 0x000fe20000010000 */
[----:B------:R-:W-:-:S03]  /*2860*/  FFMA.FTZ R185, R15, R232, R185 ;  /* 0x000000e80fb97223 */ /* 0x000fc600000100b9 */
[----:B------:R0:W-:Y:S01]  /*2870*/  STL [R1+0xc], R230 ;  /* 0x00000ce601007387 */ /* 0x0001e20000100800 */
[----:B------:R-:W-:Y:S01]  /*2880*/  FADD.FTZ R187, R187, R231 ;  /* 0x000000e7bbbb7221 */ /* 0x000fe20000010000 */
[----:B------:R-:W-:Y:S01]  /*2890*/  FFMA.FTZ R185, R17, R231, R185 ;  /* 0x000000e711b97223 */ /* 0x000fe200000100b9 */
[----:B0-----:R-:W-:-:S04]  /*28a0*/  FMUL.FTZ R230, R190, R184 ;  /* 0x000000b8bee67220 */ /* 0x001fc80000410000 */
[----:B------:R-:W-:Y:S01]  /*28b0*/  FADD.FTZ R228, R187, R230 ;  /* 0x000000e6bbe47221 */ /* 0x000fe20000010000 */
[----:B------:R-:W-:-:S07]  /*28c0*/  FFMA.FTZ R227, R14, R230, R185 ;  /* 0x000000e60ee37223 */ /* 0x000fce00000100b9 */
.L_x_4017:
[----:B------:R-:W-:Y:S05]  /*28d0*/  BSYNC.RECONVERGENT B0 ;  /* 0x0000000000007941 */ /* 0x000fea0003800200 */
.L_x_4016:
[----:B------:R-:W-:Y:S04]  /*28e0*/  BSSY.RECONVERGENT B0, `(.L_x_4018) ;  /* 0x0000066000007945 */ /* 0x000fe80003800200 */
[----:B------:R-:W-:Y:S05]  /*28f0*/  @!P2 BRA `(.L_x_4019) ;  /* 0x000000040090a947 */ /* 0x000fea0003800000 */
[----:B------:R-:W0:Y:S01]  /*2900*/  LDC.64 R6, c[0x0][0x3a8] ;  /* 0x0000ea00ff067b82 */ /* 0x000e220000000a00 */
[----:B------:R-:W2:Y:S04]  /*2910*/  LDL R225, [R1+0x98] ;  /* 0x0000980001e17983 */ /* 0x000ea80000100800 */
[----:B------:R-:W3:Y:S03]  /*2920*/  LDL R226, [R1+0xa0] ;  /* 0x0000a00001e27983 */ /* 0x000ee60000100800 */
[----:B------:R-:W1:Y:S01]  /*2930*/  LDC.64 R12, c[0x0][0x428] ;  /* 0x00010a00ff0c7b82 */ /* 0x000e620000000a00 */
[----:B------:R-:W4:Y:S01]  /*2940*/  LDL R223, [R1+0x88] ;  /* 0x0000880001df7983 */ /* 0x000f220000100800 */
[----:B0-----:R-:W-:-:S05]  /*2950*/  IMAD.WIDE.U32 R6, R23, 0x10, R6 ;  /* 0x0000001017067825 */ /* 0x001fca00078e0006 */
[----:B------:R0:W2:Y:S01]  /*2960*/  LDG.E.128 R8, desc[UR14][R6.64] ;  /* 0x0000000e06087981 */ /* 0x0000a2000c1e1d00 */
[----:B-1----:R-:W-:-:S05]  /*2970*/  IMAD.WIDE.U32 R12, R23, 0x10, R12 ;  /* 0x00000010170c7825 */ /* 0x002fca00078e000c */
[----:B------:R2:W3:Y:S01]  /*2980*/  LDG.E.128 R184, desc[UR14][R12.64] ;  /* 0x0000000e0cb87981 */ /* 0x0004e2000c1e1d00 */
[----:B------:R-:W-:-:S04]  /*2990*/  ISETP.NE.U32.AND P0, PT, RZ, UR18, PT ;  /* 0x00000012ff007c0c */ /* 0x000fc8000bf05070 */
[----:B------:R-:W-:-:S13]  /*29a0*/  ISETP.NE.AND.EX P0, PT, RZ, UR19, PT, P0 ;  /* 0x00000013ff007c0c */ /* 0x000fda000bf05300 */
[----:B0-----:R-:W0:Y:S02]  /*29b0*/  @P0 LDC.64 R6, c[0x0][0x438] ;  /* 0x00010e00ff060b82 */ /* 0x001e240000000a00 */
[----:B0-----:R-:W-:-:S05]  /*29c0*/  @P0 IMAD.WIDE.U32 R6, R23, 0x10, R6 ;  /* 0x0000001017060825 */ /* 0x001fca00078e0006 */
[----:B------:R0:W5:Y:S01]  /*29d0*/  @P0 LDG.E.128 R32, desc[UR14][R6.64] ;  /* 0x0000000e06200981 */ /* 0x000162000c1e1d00 */
[C---:B--2---:R-:W-:Y:S02]  /*29e0*/  PRMT R13, R8.reuse, 0x7632, R13 ;  /* 0x00007632080d7816 */ /* 0x044fe4000000000d */
[----:B------:R-:W-:Y:S02]  /*29f0*/  SHF.L.U32 R188, R8, 0x10, RZ ;  /* 0x0000001008bc7819 */ /* 0x000fe400000006ff */
[C---:B------:R-:W-:Y:S02]  /*2a00*/  PRMT R8, R9.reuse, 0x7632, R8 ;  /* 0x0000763209087816 */ /* 0x040fe40000000008 */
[----:B------:R-:W-:Y:S02]  /*2a10*/  SHF.L.U32 R9, R9, 0x10, RZ ;  /* 0x0000001009097819 */ /* 0x000fe400000006ff */
[----:B---3--:R-:W-:Y:S02]  /*2a20*/  SHF.L.U32 R12, R184, 0x10, RZ ;  /* 0x00000010b80c7819 */ /* 0x008fe400000006ff */
[----:B0-----:R-:W-:-:S02]  /*2a30*/  SHF.L.U32 R6, R185, 0x10, RZ ;  /* 0x00000010b9067819 */ /* 0x001fc400000006ff */
[----:B------:R-:W-:Y:S01]  /*2a40*/  SHF.L.U32 R190, R10, 0x10, RZ ;  /* 0x000000100abe7819 */ /* 0x000fe200000006ff */
[----:B------:R-:W-:Y:S01]  /*2a50*/  FMUL.FTZ R229, R225, R12 ;  /* 0x0000000ce1e57220 */ /* 0x000fe20000410000 */
[----:B------:R-:W-:Y:S01]  /*2a60*/  PRMT R7, R11, 0x7632, R7 ;  /* 0x000076320b077816 */ /* 0x000fe20000000007 */
[----:B------:R-:W-:Y:S01]  /*2a70*/  FMUL.FTZ R225, R226, R6 ;  /* 0x00000006e2e17220 */ /* 0x000fe20000410000 */
[----:B------:R-:W-:Y:S01]  /*2a80*/  PRMT R221, R185, 0x7632, R221 ;  /* 0x00007632b9dd7816 */ /* 0x000fe200000000dd */
[----:B------:R-:W-:Y:S01]  /*2a90*/  FADD.FTZ R220, R9, -UR25 ;  /* 0x8000001909dc7e21 */ /* 0x000fe20008010000 */
[----:B------:R-:W2:Y:S01]  /*2aa0*/  LDL R226, [R1+0x9c] ;  /* 0x00009c0001e27983 */ /* 0x000ea20000100800 */
[----:B------:R-:W-:Y:S01]  /*2ab0*/  SHF.L.U32 R9, R8, 0x10, RZ ;  /* 0x0000001008097819 */ /* 0x000fe200000006ff */
[----:B------:R-:W-:Y:S01]  /*2ac0*/  FADD.FTZ R185, R188, -UR25 ;  /* 0x80000019bcb97e21 */ /* 0x000fe20008010000 */
[----:B------:R-:W-:Y:S01]  /*2ad0*/  SHF.L.U32 R191, R11, 0x10, RZ ;  /* 0x000000100bbf7819 */ /* 0x000fe200000006ff */
[----:B------:R-:W-:Y:S01]  /*2ae0*/  FADD.FTZ R190, R190, -UR25 ;  /* 0x80000019bebe7e21 */ /* 0x000fe20008010000 */
[----:B------:R-:W-:-:S02]  /*2af0*/  SHF.L.U32 R8, R7, 0x10, RZ ;  /* 0x0000001007087819 */ /* 0x000fc400000006ff */
[----:B------:R-:W-:Y:S02]  /*2b00*/  PRMT R11, R184, 0x7632, R11 ;  /* 0x00007632b80b7816 */ /* 0x000fe4000000000b */
[----:B------:R-:W-:Y:S02]  /*2b10*/  SHF.L.U32 R7, R221, 0x10, RZ ;  /* 0x00000010dd077819 */ /* 0x000fe400000006ff */
[----:B------:R-:W3:Y:S01]  /*2b20*/  LDL R221, [R1+0x90] ;  /* 0x0000900001dd7983 */ /* 0x000ee20000100800 */
[----:B------:R-:W-:Y:S01]  /*2b30*/  SHF.L.U32 R188, R13, 0x10, RZ ;  /* 0x000000100dbc7819 */ /* 0x000fe200000006ff */
[----:B------:R-:W-:Y:S01]  /*2b40*/  FMUL.FTZ R13, R185, UR24 ;  /* 0x00000018b90d7c20 */ /* 0x000fe20008410000 */
[----:B------:R-:W-:Y:S01]  /*2b50*/  SHF.L.U32 R185, R11, 0x10, RZ ;  /* 0x000000100bb97819 */ /* 0x000fe200000006ff */
[----:B------:R-:W-:Y:S02]  /*2b60*/  FMUL.FTZ R11, R190, UR24 ;  /* 0x00000018be0b7c20 */ /* 0x000fe40008410000 */
[----:B------:R-:W3:Y:S01]  /*2b70*/  LDL R190, [R1+0xa4] ;  /* 0x0000a40001be7983 */ /* 0x000ee20000100800 */
[----:B------:R-:W-:Y:S01]  /*2b80*/  FADD.FTZ R100, R100, R12 ;  /* 0x0000000c64647221 */ /* 0x000fe20000010000 */
[----:B------:R-:W-:Y:S01]  /*2b90*/  FFMA.FTZ R140, R13, R12, R140 ;  /* 0x0000000c0d8c7223 */ /* 0x000fe2000001008c */
[----:B------:R-:W-:-:S02]  /*2ba0*/  FMUL.FTZ R12, R220, UR24 ;  /* 0x00000018dc0c7c20 */ /* 0x000fc40008410000 */
[----:B------:R-:W3:Y:S01]  /*2bb0*/  LDL R220, [R1+0x8c] ;  /* 0x00008c0001dc7983 */ /* 0x000ee20000100800 */
[----:B------:R-:W-:-:S03]  /*2bc0*/  FADD.FTZ R184, R191, -UR25 ;  /* 0x80000019bfb87e21 */ /* 0x000fc60008010000 */
[----:B------:R-:W3:Y:S01]  /*2bd0*/  LDL R191, [R1+0x94] ;  /* 0x0000940001bf7983 */ /* 0x000ee20000100800 */
[----:B------:R-:W-:Y:S02]  /*2be0*/  PRMT R189, R10, 0x7632, R189 ;  /* 0x000076320abd7816 */ /* 0x000fe400000000bd */
[C---:B------:R-:W-:Y:S02]  /*2bf0*/  PRMT R222, R186.reuse, 0x7632, R222 ;  /* 0x00007632bade7816 */ /* 0x040fe400000000de */
[----:B------:R-:W-:Y:S02]  /*2c00*/  SHF.L.U32 R10, R186, 0x10, RZ ;  /* 0x00000010ba0a7819 */ /* 0x000fe400000006ff */
[----:B------:R-:W-:Y:S01]  /*2c10*/  SHF.L.U32 R186, R189, 0x10, RZ ;  /* 0x00000010bdba7819 */ /* 0x000fe200000006ff */
[----:B------:R-:W-:Y:S01]  /*2c20*/  FADD.FTZ R189, R188, -UR25 ;  /* 0x80000019bcbd7e21 */ /* 0x000fe20008010000 */
[----:B------:R-:W-:Y:S01]  /*2c30*/  FADD.FTZ R188, R9, -UR25 ;  /* 0x8000001909bc7e21 */ /* 0x000fe20008010000 */
[----:B------:R-:W-:-:S02]  /*2c40*/  PRMT R224, R187, 0x7632, R224 ;  /* 0x00007632bbe07816 */ /* 0x000fc400000000e0 */
[----:B------:R-:W-:Y:S01]  /*2c50*/  FMUL.FTZ R9, R189, UR24 ;  /* 0x00000018bd097c20 */ /* 0x000fe20008410000 */
[----:B------:R-:W-:Y:S01]  /*2c60*/  SHF.L.U32 R187, R187, 0x10, RZ ;  /* 0x00000010bbbb7819 */ /* 0x000fe200000006ff */
[----:B------:R-:W-:Y:S01]  /*2c70*/  FADD.FTZ R96, R96, R10 ;  /* 0x0000000a60607221 */ /* 0x000fe20000010000 */
[-C--:B------:R-:W-:Y:S01]  /*2c80*/  FFMA.FTZ R136, R11, R10.reuse, R136 ;  /* 0x0000000a0b887223 */ /* 0x080fe20000010088 */
[----:B----4-:R-:W-:Y:S01]  /*2c90*/  FMUL.FTZ R223, R223, R10 ;  /* 0x0000000adfdf7220 */ /* 0x010fe20000410000 */
[----:B------:R-:W-:Y:S01]  /*2ca0*/  FMUL.FTZ R10, R184, UR24 ;  /* 0x00000018b80a7c20 */ /* 0x000fe20008410000 */
[----:B------:R-:W-:Y:S01]  /*2cb0*/  FADD.FTZ R101, R101, R185 ;  /* 0x000000b965657221 */ /* 0x000fe20000010000 */
[----:B------:R-:W-:Y:S01]  /*2cc0*/  FFMA.FTZ R141, R9, R185, R141 ;  /* 0x000000b9098d7223 */ /* 0x000fe2000001008d */
[----:B------:R-:W-:Y:S01]  /*2cd0*/  FADD.FTZ R189, R228, R229 ;  /* 0x000000e5e4bd7221 */ /* 0x000fe20000010000 */
[----:B------:R-:W-:Y:S01]  /*2ce0*/  FADD.FTZ R98, R98, R187 ;  /* 0x000000bb62627221 */ /* 0x000fe20000010000 */
[----:B------:R-:W-:Y:S01]  /*2cf0*/  FFMA.FTZ R138, R10, R187, R138 ;  /* 0x000000bb0a8a7223 */ /* 0x000fe2000001008a */
[----:B------:R-:W-:Y:S01]  /*2d00*/  SHF.L.U32 R184, R224, 0x10, RZ ;  /* 0x00000010e0b87819 */ /* 0x000fe200000006ff */
[----:B------:R-:W-:Y:S01]  /*2d10*/  FADD.FTZ R102, R102, R6 ;  /* 0x0000000666667221 */ /* 0x000fe20000010000 */
[----:B------:R-:W-:Y:S01]  /*2d20*/  FFMA.FTZ R142, R12, R6, R142 ;  /* 0x000000060c8e7223 */ /* 0x000fe2000001008e */
[----:B------:R-:W-:Y:S01]  /*2d30*/  FADD.FTZ R103, R103, R7 ;  /* 0x0000000767677221 */ /* 0x000fe20000010000 */
[----:B------:R-:W-:-:S05]  /*2d40*/  SHF.L.U32 R6, R222, 0x10, RZ ;  /* 0x00000010de067819 */ /* 0x000fca00000006ff */
[----:B------:R-:W-:Y:S01]  /*2d50*/  FADD.FTZ R97, R97, R6 ;  /* 0x0000000661617221 */ /* 0x000fe20000010000 */
[----:B------:R-:W-:Y:S01]  /*2d60*/  FADD.FTZ R99, R99, R184 ;  /* 0x000000b863637221 */ /* 0x000fe20000010000 */
[----:B------:R-:W-:Y:S01]  /*2d70*/  IADD3 R23, PT, PT, R23, 0x80, RZ ;  /* 0x0000008017177810 */ /* 0x000fe20007ffe0ff */
[----:B--2---:R-:W-:Y:S01]  /*2d80*/  FMUL.FTZ R226, R226, R185 ;  /* 0x000000b9e2e27220 */ /* 0x004fe20000410000 */
[----:B------:R-:W-:-:S03]  /*2d90*/  FFMA.FTZ R185, R13, R229, R227 ;  /* 0x000000e50db97223 */ /* 0x000fc600000100e3 */
[----:B------:R-:W-:Y:S01]  /*2da0*/  FADD.FTZ R189, R189, R226 ;  /* 0x000000e2bdbd7221 */ /* 0x000fe20000010000 */
[----:B------:R-:W-:Y:S01]  /*2db0*/  FFMA.FTZ R185, R9, R226, R185 ;  /* 0x000000e209b97223 */ /* 0x000fe200000100b9 */
[----:B---3--:R-:W-:Y:S01]  /*2dc0*/  FMUL.FTZ R221, R221, R187 ;  /* 0x000000bbdddd7220 */ /* 0x008fe20000410000 */
[----:B------:R-:W-:Y:S01]  /*2dd0*/  FADD.FTZ R187, R186, -UR25 ;  /* 0x80000019babb7e21 */ /* 0x000fe20008010000 */
[----:B------:R-:W-:Y:S01]  /*2de0*/  FADD.FTZ R186, R8, -UR25 ;  /* 0x8000001908ba7e21 */ /* 0x000fe20008010000 */
[----:B------:R-:W-:Y:S01]  /*2df0*/  FMUL.FTZ R8, R188, UR24 ;  /* 0x00000018bc087c20 */ /* 0x000fe20008410000 */
[----:B------:R-:W-:Y:S01]  /*2e00*/  FADD.FTZ R189, R189, R225 ;  /* 0x000000e1bdbd7221 */ /* 0x000fe20000010000 */
[----:B------:R-:W-:Y:S01]  /*2e10*/  FFMA.FTZ R185, R12, R225, R185 ;  /* 0x000000e10cb97223 */ /* 0x000fe200000100b9 */
[-C--:B------:R-:W-:Y:S01]  /*2e20*/  FMUL.FTZ R224, R190, R7.reuse ;  /* 0x00000007bee07220 */ /* 0x080fe20000410000 */
[----:B------:R-:W-:Y:S01]  /*2e30*/  FFMA.FTZ R143, R8, R7, R143 ;  /* 0x00000007088f7223 */ /* 0x000fe2000001008f */
[----:B------:R-:W-:-:S02]  /*2e40*/  FMUL.FTZ R7, R187, UR24 ;  /* 0x00000018bb077c20 */ /* 0x000fc40008410000 */
[----:B------:R-:W-:Y:S01]  /*2e50*/  FADD.FTZ R187, R189, R224 ;  /* 0x000000e0bdbb7221 */ /* 0x000fe20000010000 */
[----:B------:R-:W-:Y:S01]  /*2e60*/  FFMA.FTZ R185, R8, R224, R185 ;  /* 0x000000e008b97223 */ /* 0x000fe200000100b9 */
[----:B------:R-:W-:Y:S02]  /*2e70*/  FMUL.FTZ R222, R220, R6 ;  /* 0x00000006dcde7220 */ /* 0x000fe40000410000 */
[----:B------:R-:W-:Y:S01]  /*2e80*/  FADD.FTZ R187, R187, R223 ;  /* 0x000000dfbbbb7221 */ /* 0x000fe20000010000 */
[----:B------:R-:W-:-:S03]  /*2e90*/  FFMA.FTZ R185, R11, R223, R185 ;  /* 0x000000df0bb97223 */ /* 0x000fc600000100b9 */
[----:B------:R-:W-:Y:S01]  /*2ea0*/  FADD.FTZ R187, R187, R222 ;  /* 0x000000debbbb7221 */ /* 0x000fe20000010000 */
[C---:B------:R-:W-:Y:S01]  /*2eb0*/  FFMA.FTZ R185, R7.reuse, R222, R185 ;  /* 0x000000de07b97223 */ /* 0x040fe200000100b9 */
[----:B------:R-:W-:Y:S01]  /*2ec0*/  FFMA.FTZ R137, R7, R6, R137 ;  /* 0x0000000607897223 */ /* 0x000fe20000010089 */
[----:B------:R-:W-:Y:S01]  /*2ed0*/  FMUL.FTZ R6, R186, UR24 ;  /* 0x00000018ba067c20 */ /* 0x000fe20008410000 */
[-C--:B------:R-:W-:Y:S01]  /*2ee0*/  FMUL.FTZ R220, R191, R184.reuse ;  /* 0x000000b8bfdc7220 */ /* 0x080fe20000410000 */
[----:B------:R-:W-:Y:S01]  /*2ef0*/  FADD.FTZ R187, R187, R221 ;  /* 0x000000ddbbbb7221 */ /* 0x000fe20000010000 */
[----:B------:R-:W-:Y:S01]  /*2f00*/  FFMA.FTZ R185, R10, R221, R185 ;  /* 0x000000dd0ab97223 */ /* 0x000fe200000100b9 */
[C---:B------:R-:W-:Y:S02]  /*2f10*/  FFMA.FTZ R139, R6.reuse, R184, R139 ;  /* 0x000000b8068b7223 */ /* 0x040fe4000001008b */
[----:B------:R-:W-:Y:S01]  /*2f20*/  FADD.FTZ R228, R187, R220 ;  /* 0x000000dcbbe47221 */ /* 0x000fe20000010000 */
[----:B------:R-:W-:-:S07]  /*2f30*/  FFMA.FTZ R227, R6, R220, R185 ;  /* 0x000000dc06e37223 */ /* 0x000fce00000100b9 */
.L_x_4019:
[----:B------:R-:W-:Y:S05]  /*2f40*/  BSYNC.RECONVERGENT B0 ;  /* 0x0000000000007941 */ /* 0x000fea0003800200 */
.L_x_4018:
        /* <DEDUP_REMOVED lines=15> */
[----:B------:R0:W5:Y:S01]  /*3040*/  @P0 LDG.E.128 R28, desc[UR14][R2.64] ;  /* 0x0000000e021c0981 */ /* 0x000162000c1e1d00 */
[C---:B--2---:R-:W-:Y:S02]  /*3050*/  PRMT R195, R184.reuse, 0x7632, R195 ;  /* 0x00007632b8c37816 */ /* 0x044fe400000000c3 */
[----:B------:R-:W-:Y:S02]  /*3060*/  SHF.L.U32 R212, R184, 0x10, RZ ;  /* 0x00000010b8d47819 */ /* 0x000fe400000006ff */
[----:B---3--:R-:W-:Y:S02]  /*3070*/  SHF.L.U32 R194, R188, 0x10, RZ ;  /* 0x00000010bcc27819 */ /* 0x008fe400000006ff */
[----:B------:R-:W-:Y:S02]  /*3080*/  SHF.L.U32 R184, R189, 0x10, RZ ;  /* 0x00000010bdb87819 */ /* 0x000fe400000006ff */
[----:B------:R-:W-:Y:S01]  /*3090*/  SHF.L.U32 R209, R186, 0x10, RZ ;  /* 0x00000010bad17819 */ /* 0x000fe200000006ff */
[----:B------:R-:W-:-:S02]  /*30a0*/  FMUL.FTZ R219, R217, R194 ;  /* 0x000000c2d9db7220 */ /* 0x000fc40000410000 */
[----:B------:R-:W-:Y:S01]  /*30b0*/  FMUL.FTZ R217, R218, R184 ;  /* 0x000000b8dad97220 */ /* 0x000fe20000410000 */
[C---:B------:R-:W-:Y:S01]  /*30c0*/  PRMT R23, R185.reuse, 0x7632, R23 ;  /* 0x00007632b9177816 */ /* 0x040fe20000000017 */
[----:B------:R-:W2:Y:S01]  /*30d0*/  LDL R218, [R1+0x7c] ;  /* 0x00007c0001da7983 */ /* 0x000ea20000100800 */
[----:B------:R-:W-:Y:S02]  /*30e0*/  SHF.L.U32 R213, R185, 0x10, RZ ;  /* 0x00000010b9d57819 */ /* 0x000fe400000006ff */
[----:B------:R-:W-:Y:S02]  /*30f0*/  PRMT R185, R186, 0x7632, R185 ;  /* 0x00007632bab97816 */ /* 0x000fe400000000b9 */
[C---:B------:R-:W-:Y:S02]  /*3100*/  PRMT R214, R190.reuse, 0x7632, R214 ;  /* 0x00007632bed67816 */ /* 0x040fe400000000d6 */
[----:B------:R-:W-:Y:S01]  /*3110*/  SHF.L.U32 R4, R190, 0x10, RZ ;  /* 0x00000010be047819 */ /* 0x000fe200000006ff */
[----:B------:R-:W-:Y:S01]  /*3120*/  FADD.FTZ R190, R209, -UR25 ;  /* 0x80000019d1be7e21 */ /* 0x000fe20008010000 */
[----:B------:R-:W-:Y:S01]  /*3130*/  PRMT R5, R188, 0x7632, R5 ;  /* 0x00007632bc057816 */ /* 0x000fe20000000005 */
[----:B------:R-:W3:Y:S01]  /*3140*/  LDL R209, [R1+0x6c] ;  /* 0x00006c0001d17983 */ /* 0x000ee20000100800 */
[----:B0-----:R-:W-:-:S02]  /*3150*/  PRMT R3, R187, 0x7632, R3 ;  /* 0x00007632bb037816 */ /* 0x001fc40000000003 */
[----:B------:R-:W-:Y:S02]  /*3160*/  SHF.L.U32 R211, R187, 0x10, RZ ;  /* 0x00000010bbd37819 */ /* 0x000fe400000006ff */
[----:B------:R-:W-:Y:S02]  /*3170*/  SHF.L.U32 R187, R185, 0x10, RZ ;  /* 0x00000010b9bb7819 */ /* 0x000fe400000006ff */
[----:B------:R-:W-:Y:S01]  /*3180*/  SHF.L.U32 R185, R5, 0x10, RZ ;  /* 0x0000001005b97819 */ /* 0x000fe200000006ff */
[----:B------:R-:W-:Y:S02]  /*3190*/  FMUL.FTZ R5, R190, UR24 ;  /* 0x00000018be057c20 */ /* 0x000fe40008410000 */
[----:B------:R-:W3:Y:S01]  /*31a0*/  LDL R190, [R1+0x84] ;  /* 0x0000840001be7983 */ /* 0x000ee20000100800 */
[----:B------:R-:W-:Y:S01]  /*31b0*/  FADD.FTZ R212, R212, -UR25 ;  /* 0x80000019d4d47e21 */ /* 0x000fe20008010000 */
[----:B------:R-:W-:Y:S01]  /*31c0*/  PRMT R2, R189, 0x7632, R2 ;  /* 0x00007632bd027816 */ /* 0x000fe20000000002 */
[----:B------:R-:W-:Y:S01]  /*31d0*/  FADD.FTZ R189, R213, -UR25 ;  /* 0x80000019d5bd7e21 */ /* 0x000fe20008010000 */
[----:B------:R-:W-:Y:S01]  /*31e0*/  SHF.L.U32 R188, R195, 0x10, RZ ;  /* 0x00000010c3bc7819 */ /* 0x000fe200000006ff */
[----:B------:R-:W3:Y:S01]  /*31f0*/  LDL R213, [R1+0x70] ;  /* 0x0000700001d57983 */ /* 0x000ee20000100800 */
[----:B------:R-:W-:-:S03]  /*3200*/  FMUL.FTZ R195, R212, UR24 ;  /* 0x00000018d4c37c20 */ /* 0x000fc60008410000 */
[----:B------:R-:W3:Y:S01]  /*3210*/  LDL R212, [R1+0x74] ;  /* 0x0000740001d47983 */ /* 0x000ee20000100800 */
[----:B------:R-:W-:Y:S01]  /*3220*/  FADD.FTZ R92, R92, R194 ;  /* 0x000000c25c5c7221 */ /* 0x000fe20000010000 */
[----:B------:R-:W-:Y:S01]  /*3230*/  FFMA.FTZ R132, R195, R194, R132 ;  /* 0x000000c2c3847223 */ /* 0x000fe20000010084 */
[----:B------:R-:W-:Y:S01]  /*3240*/  FMUL.FTZ R194, R189, UR24 ;  /* 0x00000018bdc27c20 */ /* 0x000fe20008410000 */
[----:B------:R-:W-:Y:S01]  /*3250*/  FADD.FTZ R189, R188, -UR25 ;  /* 0x80000019bcbd7e21 */ /* 0x000fe20008010000 */
[----:B------:R-:W-:Y:S01]  /*3260*/  SHF.L.U32 R186, R23, 0x10, RZ ;  /* 0x0000001017ba7819 */ /* 0x000fe200000006ff */
[----:B------:R-:W-:Y:S02]  /*3270*/  FADD.FTZ R23, R211, -UR25 ;  /* 0x80000019d3177e21 */ /* 0x000fe40008010000 */
[----:B------:R-:W-:Y:S01]  /*3280*/  FMUL.FTZ R211, R189, UR24 ;  /* 0x00000018bdd37c20 */ /* 0x000fe20008410000 */
[----:B------:R-:W-:Y:S01]  /*3290*/  FADD.FTZ R93, R93, R185 ;  /* 0x000000b95d5d7221 */ /* 0x000fe20000010000 */
[----:B------:R-:W-:Y:S01]  /*32a0*/  SHF.L.U32 R3, R3, 0x10, RZ ;  /* 0x0000001003037819 */ /* 0x000fe200000006ff */
[----:B------:R-:W-:Y:S01]  /*32b0*/  FADD.FTZ R189, R228, R219 ;  /* 0x000000dbe4bd7221 */ /* 0x000fe20000010000 */
[----:B------:R-:W-:Y:S01]  /*32c0*/  FFMA.FTZ R133, R211, R185, R133 ;  /* 0x000000b9d3857223 */ /* 0x000fe20000010085 */
[----:B------:R-:W-:Y:S01]  /*32d0*/  FADD.FTZ R188, R186, -UR25 ;  /* 0x80000019babc7e21 */ /* 0x000fe20008010000 */
[----:B------:R-:W-:-:S02]  /*32e0*/  PRMT R216, R191, 0x7632, R216 ;  /* 0x00007632bfd87816 */ /* 0x000fc400000000d8 */
[----:B------:R-:W-:Y:S01]  /*32f0*/  SHF.L.U32 R2, R2, 0x10, RZ ;  /* 0x0000001002027819 */ /* 0x000fe200000006ff */
[----:B------:R-:W-:Y:S01]  /*3300*/  FADD.FTZ R88, R88, R4 ;  /* 0x0000000458587221 */ /* 0x000fe20000010000 */
[-C--:B------:R-:W-:Y:S01]  /*3310*/  FFMA.FTZ R128, R5, R4.reuse, R128 ;  /* 0x0000000405807223 */ /* 0x080fe20000010080 */
[----:B----4-:R-:W-:Y:S01]  /*3320*/  FMUL.FTZ R215, R215, R4 ;  /* 0x00000004d7d77220 */ /* 0x010fe20000410000 */
[----:B------:R-:W-:Y:S01]  /*3330*/  FADD.FTZ R186, R3, -UR25 ;  /* 0x8000001903ba7e21 */ /* 0x000fe20008010000 */
[----:B------:R-:W-:Y:S01]  /*3340*/  FMUL.FTZ R4, R23, UR24 ;  /* 0x0000001817047c20 */ /* 0x000fe20008410000 */
[----:B------:R-:W-:Y:S01]  /*3350*/  FMUL.FTZ R3, R188, UR24 ;  /* 0x00000018bc037c20 */ /* 0x000fe20008410000 */
[----:B------:R-:W-:Y:S01]  /*3360*/  SHF.L.U32 R23, R216, 0x10, RZ ;  /* 0x00000010d8177819 */ /* 0x000fe200000006ff */
[----:B------:R-:W-:Y:S01]  /*3370*/  FADD.FTZ R187, R187, -UR25 ;  /* 0x80000019bbbb7e21 */ /* 0x000fe20008010000 */
[----:B------:R-:W-:Y:S01]  /*3380*/  FADD.FTZ R94, R94, R184 ;  /* 0x000000b85e5e7221 */ /* 0x000fe20000010000 */
[----:B------:R-:W-:Y:S01]  /*3390*/  FFMA.FTZ R134, R194, R184, R134 ;  /* 0x000000b8c2867223 */ /* 0x000fe20000010086 */
[----:B------:R-:W-:Y:S01]  /*33a0*/  FADD.FTZ R95, R95, R2 ;  /* 0x000000025f5f7221 */ /* 0x000fe20000010000 */
[----:B------:R-:W-:Y:S01]  /*33b0*/  FFMA.FTZ R135, R3, R2, R135 ;  /* 0x0000000203877223 */ /* 0x000fe20000010087 */
[----:B------:R-:W-:-:S02]  /*33c0*/  SHF.L.U32 R184, R214, 0x10, RZ ;  /* 0x00000010d6b87819 */ /* 0x000fc400000006ff */
[----:B------:R-:W-:Y:S01]  /*33d0*/  SHF.L.U32 R191, R191, 0x10, RZ ;  /* 0x00000010bfbf7819 */ /* 0x000fe200000006ff */
[----:B------:R-:W-:Y:S02]  /*33e0*/  FADD.FTZ R91, R91, R23 ;  /* 0x000000175b5b7221 */ /* 0x000fe40000010000 */
[----:B------:R-:W-:Y:S02]  /*33f0*/  FADD.FTZ R89, R89, R184 ;  /* 0x000000b859597221 */ /* 0x000fe40000010000 */
[----:B------:R-:W-:Y:S01]  /*3400*/  FADD.FTZ R90, R90, R191 ;  /* 0x000000bf5a5a7221 */ /* 0x000fe20000010000 */
[----:B------:R-:W-:Y:S01]  /*3410*/  FFMA.FTZ R130, R4, R191, R130 ;  /* 0x000000bf04827223 */ /* 0x000fe20000010082 */
[----:B--2---:R-:W-:Y:S01]  /*3420*/  FMUL.FTZ R218, R218, R185 ;  /* 0x000000b9dada7220 */ /* 0x004fe20000410000 */
[----:B------:R-:W-:-:S03]  /*3430*/  FFMA.FTZ R185, R195, R219, R227 ;  /* 0x000000dbc3b97223 */ /* 0x000fc600000100e3 */
[----:B------:R-:W-:Y:S01]  /*3440*/  FADD.FTZ R189, R189, R218 ;  /* 0x000000dabdbd7221 */ /* 0x000fe20000010000 */
[----:B------:R-:W-:-:S03]  /*3450*/  FFMA.FTZ R185, R211, R218, R185 ;  /* 0x000000dad3b97223 */ /* 0x000fc600000100b9 */
[----:B------:R-:W-:Y:S01]  /*3460*/  FADD.FTZ R189, R189, R217 ;  /* 0x000000d9bdbd7221 */ /* 0x000fe20000010000 */
[----:B------:R-:W-:Y:S01]  /*3470*/  FFMA.FTZ R185, R194, R217, R185 ;  /* 0x000000d9c2b97223 */ /* 0x000fe200000100b9 */
[----:B---3--:R-:W-:Y:S01]  /*3480*/  FMUL.FTZ R214, R209, R184 ;  /* 0x000000b8d1d67220 */ /* 0x008fe20000410000 */
[----:B------:R-:W-:Y:S01]  /*3490*/  FMUL.FTZ R216, R190, R2 ;  /* 0x00000002bed87220 */ /* 0x000fe20000410000 */
[----:B------:R-:W-:-:S03]  /*34a0*/  FMUL.FTZ R2, R187, UR24 ;  /* 0x00000018bb027c20 */ /* 0x000fc60008410000 */
[----:B------:R-:W-:Y:S01]  /*34b0*/  FADD.FTZ R187, R189, R216 ;  /* 0x000000d8bdbb7221 */ /* 0x000fe20000010000 */
[----:B------:R-:W-:-:S03]  /*34c0*/  FFMA.FTZ R185, R3, R216, R185 ;  /* 0x000000d803b97223 */ /* 0x000fc600000100b9 */
[----:B------:R-:W-:Y:S01]  /*34d0*/  FADD.FTZ R187, R187, R215 ;  /* 0x000000d7bbbb7221 */ /* 0x000fe20000010000 */
[----:B------:R-:W-:Y:S01]  /*34e0*/  FFMA.FTZ R185, R5, R215, R185 ;  /* 0x000000d705b97223 */ /* 0x000fe200000100b9 */
[----:B------:R-:W-:Y:S01]  /*34f0*/  FMUL.FTZ R209, R186, UR24 ;  /* 0x00000018bad17c20 */ /* 0x000fe20008410000 */
[----:B------:R-:W-:Y:S01]  /*3500*/  FMUL.FTZ R213, R213, R191 ;  /* 0x000000bfd5d57220 */ /* 0x000fe20000410000 */
[----:B------:R-:W-:Y:S01]  /*3510*/  FADD.FTZ R187, R187, R214 ;  /* 0x000000d6bbbb7221 */ /* 0x000fe20000010000 */
[----:B------:R-:W-:Y:S01]  /*3520*/  FFMA.FTZ R185, R2, R214, R185 ;  /* 0x000000d602b97223 */ /* 0x000fe200000100b9 */
[-C--:B------:R-:W-:Y:S01]  /*3530*/  FFMA.FTZ R131, R209, R23.reuse, R131 ;  /* 0x00000017d1837223 */ /* 0x080fe20000010083 */
[----:B------:R-:W-:Y:S01]  /*3540*/  FMUL.FTZ R212, R212, R23 ;  /* 0x00000017d4d47220 */ /* 0x000fe20000410000 */
[----:B------:R-:W-:Y:S01]  /*3550*/  FADD.FTZ R23, R187, R213 ;  /* 0x000000d5bb177221 */ /* 0x000fe20000010000 */
[----:B------:R-:W-:Y:S01]  /*3560*/  FFMA.FTZ R185, R4, R213, R185 ;  /* 0x000000d504b97223 */ /* 0x000fe200000100b9 */
[----:B------:R-:W-:-:S02]  /*3570*/  FFMA.FTZ R129, R2, R184, R129 ;  /* 0x000000b802817223 */ /* 0x000fc40000010081 */
[----:B------:R-:W-:Y:S01]  /*3580*/  FADD.FTZ R228, R23, R212 ;  /* 0x000000d417e47221 */ /* 0x000fe20000010000 */
[----:B------:R-:W-:-:S07]  /*3590*/  FFMA.FTZ R227, R209, R212, R185 ;  /* 0x000000d4d1e37223 */ /* 0x000fce00000100b9 */
.L_x_4021:
[----:B------:R-:W-:Y:S05]  /*35a0*/  BSYNC.RECONVERGENT B0 ;  /* 0x0000000000007941 */ /* 0x000fea0003800200 */
.L_x_4020:
        /* <DEDUP_REMOVED lines=32> */
.L_x_4023:
[----:B------:R-:W-:Y:S05]  /*37b0*/  BSYNC.RECONVERGENT B0 ;  /* 0x0000000000007941 */ /* 0x000fea0003800200 */
.L_x_4022:
        /* <DEDUP_REMOVED lines=42> */
[----:B------:R-:W-:-:S04]  /*3a60*/  FFMA.FTZ R82, R202, UR4, R23 ;  /* 0x00000004ca527c23 */ /* 0x000fc80008010017 */
[----:B------:R-:W-:-:S04]  /*3a70*/  FADD.FTZ R82, R246, -R82 ;  /* 0x80000052f6527221 */ /* 0x000fc80000010000 */
[----:B------:R-:W-:-:S04]  /*3a80*/  FMUL.FTZ R82, R82, UR24 ;  /* 0x0000001852527c20 */ /* 0x000fc80008410000 */
[----:B------:R-:W-:-:S04]  /*3a90*/  FMUL.FTZ R82, R82, UR12 ;  /* 0x0000000c52527c20 */ /* 0x000fc80008410000 */
[----:B------:R-:W-:Y:S01]  /*3aa0*/  FFMA.FTZ R187, R82, R187, R83 ;  /* 0x000000bb52bb7223 */ /* 0x000fe20000010053 */
[----:B------:R-:W-:Y:S01]  /*3ab0*/  FMUL.FTZ R83, R178, R188 ;  /* 0x000000bcb2537220 */ /* 0x000fe20000410000 */
        /* <DEDUP_REMOVED lines=10> */
[----:B------:R-:W-:Y:S01]  /*3b60*/  FFMA.FTZ R80, R204, UR4, R23 ;  /* 0x00000004cc507c23 */ /* 0x000fe20008010017 */
[----:B------:R-:W-:-:S03]  /*3b70*/  FMUL.FTZ R82, R176, R82 ;  /* 0x00000052b0527220 */ /* 0x000fc60000410000 */
[----:B------:R-:W-:-:S04]  /*3b80*/  FADD.FTZ R80, R248, -R80 ;  /* 0x80000050f8507221 */ /* 0x000fc80000010000 */
[----:B------:R-:W-:-:S04]  /*3b90*/  FMUL.FTZ R80, R80, UR24 ;  /* 0x0000001850507c20 */ /* 0x000fc80008410000 */
[----:B------:R-:W-:-:S04]  /*3ba0*/  FMUL.FTZ R80, R80, UR12 ;  /* 0x0000000c50507c20 */ /* 0x000fc80008410000 */
[----:B------:R-:W-:Y:S01]  /*3bb0*/  FFMA.FTZ R186, R80, R186, R81 ;  /* 0x000000ba50ba7223 */ /* 0x000fe20000010051 */
        /* <DEDUP_REMOVED lines=32> */
[----:B------:R-:W-:-:S05]  /*3dc0*/  FMUL.FTZ R84, R181, R84 ;  /* 0x00000054b5547220 */ /* 0x000fca0000410000 */
[----:B------:R-:W-:Y:S01]  /*3dd0*/  F2FP.BF16.F32.PACK_AB R80, R84, R80 ;  /* 0x000000505450723e */ /* 0x000fe200000010ff */
[----:B------:R-:W-:Y:S06]  /*3de0*/  BRA `(.L_x_4029) ;  /* 0x0000000400107947 */ /* 0x000fec0003800000 */
.L_x_4028:
[--C-:B------:R-:W-:Y:S01]  /*3df0*/  FFMA.FTZ R27, R203, UR4, R23.reuse ;  /* 0x00000004cb1b7c23 */ /* 0x100fe20008010017 */
[----:B------:R-:W-:Y:S01]  /*3e00*/  FFMA.FTZ R26, R202, UR4, R23 ;  /* 0x00000004ca1a7c23 */ /* 0x000fe20008010017 */
[----:B-----5:R-:W-:Y:S02]  /*3e10*/  PRMT R25, R187, 0x7632, R25 ;  /* 0x00007632bb197816 */ /* 0x020fe40000000019 */
[----:B------:R-:W-:Y:S01]  /*3e20*/  FADD.FTZ R27, R247, -R27 ;  /* 0x8000001bf71b7221 */ /* 0x000fe20000010000 */
[----:B------:R-:W-:Y:S01]  /*3e30*/  FADD.FTZ R26, R246, -R26 ;  /* 0x8000001af61a7221 */ /* 0x000fe20000010000 */
[----:B------:R-:W-:Y:S02]  /*3e40*/  SHF.L.U32 R187, R187, 0x10, RZ ;  /* 0x00000010bbbb7819 */ /* 0x000fe400000006ff */
[----:B------:R-:W-:Y:S01]  /*3e50*/  FMUL.FTZ R27, R27, UR24 ;  /* 0x000000181b1b7c20 */ /* 0x000fe20008410000 */
[----:B------:R-:W-:-:S03]  /*3e60*/  FMUL.FTZ R26, R26, UR24 ;  /* 0x000000181a1a7c20 */ /* 0x000fc60008410000 */
[----:B------:R-:W-:Y:S02]  /*3e70*/  FMUL.FTZ R24, R27, UR12 ;  /* 0x0000000c1b187c20 */ /* 0x000fe40008410000 */
[----:B------:R-:W-:Y:S02]  /*3e80*/  F2FP.BF16.F32.PACK_AB R27, R26, R27 ;  /* 0x0000001b1a1b723e */ /* 0x000fe400000010ff */
[----:B------:R-:W-:Y:S01]  /*3e90*/  FFMA.FTZ R189, R24, R187, R82 ;  /* 0x000000bb18bd7223 */ /* 0x000fe20000010052 */
[----:B------:R-:W-:Y:S01]  /*3ea0*/  SHF.L.U32 R82, R25, 0x10, RZ ;  /* 0x0000001019527819 */ /* 0x000fe200000006ff */
[----:B------:R-:W-:Y:S01]  /*3eb0*/  FMUL.FTZ R25, R26, UR12 ;  /* 0x0000000c1a197c20 */ /* 0x000fe20008410000 */
[----:B------:R-:W-:Y:S01]  /*3ec0*/  FFMA.FTZ R26, R205, UR4, R23 ;  /* 0x00000004cd1a7c23 */ /* 0x000fe20008010017 */
[----:B------:R-:W-:Y:S02]  /*3ed0*/  FMUL.FTZ R24, R178, R24 ;  /* 0x00000018b2187220 */ /* 0x000fe40000410000 */
[----:B------:R-:W-:Y:S01]  /*3ee0*/  FFMA.FTZ R187, R25, R82, R83 ;  /* 0x0000005219bb7223 */ /* 0x000fe20000010053 */
[----:B------:R-:W-:Y:S01]  /*3ef0*/  FADD.FTZ R26, R249, -R26 ;  /* 0x8000001af91a7221 */ /* 0x000fe20000010000 */
[----:B------:R-:W-:Y:S01]  /*3f00*/  FMUL.FTZ R25, R179, R25 ;  /* 0x00000019b3197220 */ /* 0x000fe20000410000 */
[----:B------:R-:W-:-:S02]  /*3f10*/  PRMT R82, R186, 0x7632, R82 ;  /* 0x00007632ba527816 */ /* 0x000fc40000000052 */
[----:B------:R-:W-:Y:S02]  /*3f20*/  FMUL.FTZ R26, R26, UR24 ;  /* 0x000000181a1a7c20 */ /* 0x000fe40008410000 */
[----:B------:R-:W-:Y:S02]  /*3f30*/  F2FP.BF16.F32.PACK_AB R83, R25, R24 ;  /* 0x000000181953723e */ /* 0x000fe400000010ff */
[----:B------:R-:W-:Y:S01]  /*3f40*/  SHF.L.U32 R25, R186, 0x10, RZ ;  /* 0x00000010ba197819 */ /* 0x000fe200000006ff */
[----:B------:R-:W-:Y:S01]  /*3f50*/  FMUL.FTZ R24, R26, UR12 ;  /* 0x0000000c1a187c20 */ /* 0x000fe20008410000 */
[----:B------:R-:W-:-:S03]  /*3f60*/  SHF.L.U32 R82, R82, 0x10, RZ ;  /* 0x0000001052527819 */ /* 0x000fc600000006ff */
[----:B------:R-:W-:Y:S01]  /*3f70*/  FFMA.FTZ R188, R24, R25, R80 ;  /* 0x0000001918bc7223 */ /* 0x000fe20000010050 */
[----:B------:R-:W-:Y:S01]  /*3f80*/  FFMA.FTZ R25, R204, UR4, R23 ;  /* 0x00000004cc197c23 */ /* 0x000fe20008010017 */
[----:B------:R-:W-:-:S03]  /*3f90*/  FMUL.FTZ R24, R176, R24 ;  /* 0x00000018b0187220 */ /* 0x000fc60000410000 */
[----:B------:R-:W-:-:S04]  /*3fa0*/  FADD.FTZ R25, R248, -R25 ;  /* 0x80000019f8197221 */ /* 0x000fc80000010000 */
[----:B------:R-:W-:-:S04]  /*3fb0*/  FMUL.FTZ R80, R25, UR24 ;  /* 0x0000001819507c20 */ /* 0x000fc80008410000 */
[C---:B------:R-:W-:Y:S01]  /*3fc0*/  FMUL.FTZ R25, R80.reuse, UR12 ;  /* 0x0000000c50197c20 */ /* 0x040fe20008410000 */
[----:B------:R-:W-:Y:S01]  /*3fd0*/  F2FP.BF16.F32.PACK_AB R26, R80, R26 ;  /* 0x0000001a501a723e */ /* 0x000fe200000010ff */
[----:B------:R-:W-:Y:S02]  /*3fe0*/  FFMA.FTZ R80, R207, UR4, R23 ;  /* 0x00000004cf507c23 */ /* 0x000fe40008010017 */
[--C-:B------:R-:W-:Y:S01]  /*3ff0*/  FFMA.FTZ R186, R25, R82, R81.reuse ;  /* 0x0000005219ba7223 */ /* 0x100fe20000010051 */
[----:B------:R-:W-:Y:S01]  /*4000*/  FMUL.FTZ R25, R177, R25 ;  /* 0x00000019b1197220 */ /* 0x000fe20000410000 */
[----:B------:R-:W-:Y:S01]  /*4010*/  FADD.FTZ R80, R251, -R80 ;  /* 0x80000050fb507221 */ /* 0x000fe20000010000 */
[----:B------:R-:W-:-:S03]  /*4020*/  PRMT R81, R185, 0x7632, R81 ;  /* 0x00007632b9517816 */ /* 0x000fc60000000051 */
[----:B------:R-:W-:Y:S01]  /*4030*/  F2FP.BF16.F32.PACK_AB R82, R25, R24 ;  /* 0x000000181952723e */ /* 0x000fe200000010ff */
[----:B------:R-:W-:Y:S01]  /*4040*/  FMUL.FTZ R25, R80, UR24 ;  /* 0x0000001850197c20 */ /* 0x000fe20008410000 */
[----:B------:R-:W-:Y:S02]  /*4050*/  SHF.L.U32 R80, R185, 0x10, RZ ;  /* 0x00000010b9507819 */ /* 0x000fe400000006ff */
[----:B------:R-:W-:Y:S01]  /*4060*/  SHF.L.U32 R185, R81, 0x10, RZ ;  /* 0x0000001051b97819 */ /* 0x000fe200000006ff */
[----:B------:R-:W-:-:S04]  /*4070*/  FMUL.FTZ R24, R25, UR12 ;  /* 0x0000000c19187c20 */ /* 0x000fc80008410000 */
[----:B------:R-:W-:Y:S01]  /*4080*/  FFMA.FTZ R86, R24, R80, R86 ;  /* 0x0000005018567223 */ /* 0x000fe20000010056 */
[----:B------:R-:W-:Y:S01]  /*4090*/  FFMA.FTZ R80, R206, UR4, R23 ;  /* 0x00000004ce507c23 */ /* 0x000fe20008010017 */
[----:B------:R-:W-:-:S03]  /*40a0*/  FMUL.FTZ R24, R182, R24 ;  /* 0x00000018b6187220 */ /* 0x000fc60000410000 */
[----:B------:R-:W-:-:S04]  /*40b0*/  FADD.FTZ R80, R250, -R80 ;  /* 0x80000050fa507221 */ /* 0x000fc80000010000 */
[----:B------:R-:W-:-:S04]  /*40c0*/  FMUL.FTZ R80, R80, UR24 ;  /* 0x0000001850507c20 */ /* 0x000fc80008410000 */
[C---:B------:R-:W-:Y:S01]  /*40d0*/  FMUL.FTZ R81, R80.reuse, UR12 ;  /* 0x0000000c50517c20 */ /* 0x040fe20008410000 */
[----:B------:R-:W-:-:S03]  /*40e0*/  F2FP.BF16.F32.PACK_AB R25, R80, R25 ;  /* 0x000000195019723e */ /* 0x000fc600000010ff */
        /* <DEDUP_REMOVED lines=18> */
[----:B------:R-:W-:-:S05]  /*4210*/  FMUL.FTZ R85, R181, R190 ;  /* 0x000000beb5557220 */ /* 0x000fca0000410000 */
[----:B------:R-:W-:-:S07]  /*4220*/  F2FP.BF16.F32.PACK_AB R80, R85, R80 ;  /* 0x000000505550723e */ /* 0x000fce00000010ff */
.L_x_4029:
        /* <DEDUP_REMOVED lines=13> */
.L_x_4027:
[----:B------:R-:W-:Y:S05]  /*4300*/  BSYNC.RECONVERGENT B1 ;  /* 0x0000000000017941 */ /* 0x000fea0003800200 */
.L_x_4026:
        /* <DEDUP_REMOVED lines=75> */
[----:B------:R-:W-:Y:S01]  /*47c0*/  F2FP.BF16.F32.PACK_AB R72, R77, R72 ;  /* 0x000000484d48723e */ /* 0x000fe200000010ff */
[----:B------:R-:W-:Y:S06]  /*47d0*/  BRA `(.L_x_4033) ;  /* 0x0000000400007947 */ /* 0x000fec0003800000 */
.L_x_4032:
        /* <DEDUP_REMOVED lines=63> */
[----:B------:R-:W-:-:S07]  /*4bd0*/  F2FP.BF16.F32.PACK_AB R72, R76, R72 ;  /* 0x000000484c48723e */ /* 0x000fce00000010ff */
.L_x_4033:
        /* <DEDUP_REMOVED lines=13> */
.L_x_4031:
[----:B------:R-:W-:Y:S05]  /*4cb0*/  BSYNC.RECONVERGENT B1 ;  /* 0x0000000000017941 */ /* 0x000fea0003800200 */
.L_x_4030:
        /* <DEDUP_REMOVED lines=77> */
.L_x_4036:
        /* <DEDUP_REMOVED lines=64> */
.L_x_4037:
        /* <DEDUP_REMOVED lines=13> */
.L_x_4035:
[----:B------:R-:W-:Y:S05]  /*5660*/  BSYNC.RECONVERGENT B1 ;  /* 0x0000000000017941 */ /* 0x000fea0003800200 */
.L_x_4034:
        /* <DEDUP_REMOVED lines=77> */
.L_x_4040:
        /* <DEDUP_REMOVED lines=64> */
.L_x_4041:
        /* <DEDUP_REMOVED lines=13> */
.L_x_4039:
[----:B------:R-:W-:Y:S05]  /*6010*/  BSYNC.RECONVERGENT B1 ;  /* 0x0000000000017941 */ /* 0x000fea0003800200 */
.L_x_4038:
        /* <DEDUP_REMOVED lines=8> */
[----:B-----5:R-:W-:-:S03]  /*60a0*/  PRMT R25, R187, 0x7632, R25 ;  /* 0x00007632bb197816 */ /* 0x020fc60000000019 */
[----:B------:R-:W-:Y:S01]  /*60b0*/  FADD.FTZ R24, R212, -R24 ;  /* 0x80000018d4187221 */ /* 0x000fe20000010000 */
[----:B------:R-:W-:-:S03]  /*60c0*/  SHF.L.U32 R25, R25, 0x10, RZ ;  /* 0x0000001019197819 */ /* 0x000fc600000006ff */
[----:B------:R-:W-:-:S04]  /*60d0*/  FMUL.FTZ R27, R24, UR24 ;  /* 0x00000018181b7c20 */ /* 0x000fc80008410000 */
[----:B------:R-:W-:-:S04]  /*60e0*/  FMUL.FTZ R24, R27, UR12 ;  /* 0x0000000c1b187c20 */ /* 0x000fc80008410000 */
[----:B------:R-:W-:Y:S01]  /*60f0*/  FFMA.FTZ R189, R24, R25, R51 ;  /* 0x0000001918bd7223 */ /* 0x000fe20000010033 */
[----:B------:R-:W-:Y:S01]  /*6100*/  FFMA.FTZ R25, R4, UR4, R23 ;  /* 0x0000000404197c23 */ /* 0x000fe20008010017 */
[----:B------:R-:W-:Y:S01]  /*6110*/  SHF.L.U32 R51, R187, 0x10, RZ ;  /* 0x00000010bb337819 */ /* 0x000fe200000006ff */
[----:B------:R-:W-:Y:S02]  /*6120*/  FMUL.FTZ R24, R147, R24 ;  /* 0x0000001893187220 */ /* 0x000fe40000410000 */
[----:B------:R-:W-:-:S04]  /*6130*/  FADD.FTZ R25, R213, -R25 ;  /* 0x80000019d5197221 */ /* 0x000fc80000010000 */
[----:B------:R-:W-:-:S04]  /*6140*/  FMUL.FTZ R26, R25, UR24 ;  /* 0x00000018191a7c20 */ /* 0x000fc80008410000 */
[----:B------:R-:W-:Y:S01]  /*6150*/  FMUL.FTZ R25, R26, UR12 ;  /* 0x0000000c1a197c20 */ /* 0x000fe20008410000 */
[----:B------:R-:W-:Y:S01]  /*6160*/  F2FP.BF16.F32.PACK_AB R27, R27, R26 ;  /* 0x0000001a1b1b723e */ /* 0x000fe200000010ff */
[----:B------:R-:W-:Y:S02]  /*6170*/  FFMA.FTZ R26, R5, UR4, R23 ;  /* 0x00000004051a7c23 */ /* 0x000fe40008010017 */
[----:B------:R-:W-:Y:S01]  /*6180*/  FFMA.FTZ R187, R25, R51, R50 ;  /* 0x0000003319bb7223 */ /* 0x000fe20000010032 */
[----:B------:R-:W-:Y:S01]  /*6190*/  FMUL.FTZ R25, R146, R25 ;  /* 0x0000001992197220 */ /* 0x000fe20000410000 */
[----:B------:R-:W-:-:S04]  /*61a0*/  FADD.FTZ R26, R215, -R26 ;  /* 0x8000001ad71a7221 */ /* 0x000fc80000010000 */
[----:B------:R-:W-:Y:S01]  /*61b0*/  FMUL.FTZ R26, R26, UR24 ;  /* 0x000000181a1a7c20 */ /* 0x000fe20008410000 */
[----:B------:R-:W-:Y:S02]  /*61c0*/  F2FP.BF16.F32.PACK_AB R51, R24, R25 ;  /* 0x000000191833723e */ /* 0x000fe400000010ff */
[----:B------:R-:W-:Y:S01]  /*61d0*/  SHF.L.U32 R25, R186, 0x10, RZ ;  /* 0x00000010ba197819 */ /* 0x000fe200000006ff */
        /* <DEDUP_REMOVED lines=10> */
[--C-:B------:R-:W-:Y:S01]  /*6280*/  FFMA.FTZ R186, R48, R50, R49.reuse ;  /* 0x0000003230ba7223 */ /* 0x100fe20000010031 */
        /* <DEDUP_REMOVED lines=21> */
[--C-:B------:R-:W-:Y:S01]  /*63e0*/  FFMA.FTZ R24, R195, UR4, R23.reuse ;  /* 0x00000004c3187c23 */ /* 0x100fe20008010017 */
[----:B------:R-:W-:-:S03]  /*63f0*/  FFMA.FTZ R23, R211, UR4, R23 ;  /* 0x00000004d3177c23 */ /* 0x000fc60008010017 */
[----:B------:R-:W-:Y:S01]  /*6400*/  FADD.FTZ R24, R219, -R24 ;  /* 0x80000018db187221 */ /* 0x000fe20000010000 */
[----:B------:R-:W-:-:S03]  /*6410*/  FADD.FTZ R23, R218, -R23 ;  /* 0x80000017da177221 */ /* 0x000fc60000010000 */
[----:B------:R-:W-:-:S04]  /*6420*/  FMUL.FTZ R24, R24, UR24 ;  /* 0x0000001818187c20 */ /* 0x000fc80008410000 */
[----:B------:R-:W-:-:S04]  /*6430*/  FMUL.FTZ R48, R24, UR12 ;  /* 0x0000000c18307c20 */ /* 0x000fc80008410000 */
[----:B------:R-:W-:Y:S01]  /*6440*/  FFMA.FTZ R185, R48, R185, R52 ;  /* 0x000000b930b97223 */ /* 0x000fe20000010034 */
[----:B------:R-:W-:Y:S01]  /*6450*/  FMUL.FTZ R52, R23, UR24 ;  /* 0x0000001817347c20 */ /* 0x000fe20008410000 */
[----:B------:R-:W-:Y:S01]  /*6460*/  SHF.L.U32 R23, R184, 0x10, RZ ;  /* 0x00000010b8177819 */ /* 0x000fe200000006ff */
[----:B------:R-:W-:Y:S02]  /*6470*/  FMUL.FTZ R48, R148, R48 ;  /* 0x0000003094307220 */ /* 0x000fe40000410000 */
[C---:B------:R-:W-:Y:S01]  /*6480*/  FMUL.FTZ R184, R52.reuse, UR12 ;  /* 0x0000000c34b87c20 */ /* 0x040fe20008410000 */
[----:B------:R-:W-:-:S03]  /*6490*/  F2FP.BF16.F32.PACK_AB R24, R52, R24 ;  /* 0x000000183418723e */ /* 0x000fc600000010ff */
[----:B------:R-:W-:Y:S01]  /*64a0*/  FFMA.FTZ R23, R184, R23, R53 ;  /* 0x00000017b8177223 */ /* 0x000fe20000010035 */
[----:B------:R-:W-:-:S05]  /*64b0*/  FMUL.FTZ R53, R149, R184 ;  /* 0x000000b895357220 */ /* 0x000fca0000410000 */
[----:B------:R-:W-:Y:S01]  /*64c0*/  F2FP.BF16.F32.PACK_AB R48, R53, R48 ;  /* 0x000000303530723e */ /* 0x000fe200000010ff */
[----:B------:R-:W-:Y:S06]  /*64d0*/  BRA `(.L_x_4044) ;  /* 0x0000000400007947 */ /* 0x000fec0003800000 */
.L_x_4043:
[----:B------:R-:W-:Y:S01]  /*64e0*/  FFMA.FTZ R188, R209, UR4, R23 ;  /* 0x00000004d1bc7c23 */ /* 0x000fe20008010017 */
[C---:B-----5:R-:W-:Y:S02]  /*64f0*/  PRMT R189, R187.reuse, 0x7632, R189 ;  /* 0x00007632bbbd7816 */ /* 0x060fe400000000bd */
[----:B------:R-:W-:Y:S01]  /*6500*/  SHF.L.U32 R187, R187, 0x10, RZ ;  /* 0x00000010bbbb7819 */ /* 0x000fe200000006ff */
[----:B------:R-:W-:Y:S01]  /*6510*/  FADD.FTZ R188, R212, -R188 ;  /* 0x800000bcd4bc7221 */ /* 0x000fe20000010000 */
[----:B------:R-:W-:-:S03]  /*6520*/  SHF.L.U32 R189, R189, 0x10, RZ ;  /* 0x00000010bdbd7819 */ /* 0x000fc600000006ff */
        /* <DEDUP_REMOVED lines=51> */
[--C-:B------:R-:W-:Y:S01]  /*6860*/  FFMA.FTZ R185, R48, R185, R52.reuse ;  /* 0x000000b930b97223 */ /* 0x100fe20000010034 */
[----:B------:R-:W-:Y:S01]  /*6870*/  PRMT R52, R184, 0x7632, R52 ;  /* 0x00007632b8347816 */ /* 0x000fe20000000034 */
[----:B------:R-:W-:Y:S01]  /*6880*/  FMUL.FTZ R184, R23, UR12 ;  /* 0x0000000c17b87c20 */ /* 0x000fe20008410000 */
[----:B------:R-:W-:Y:S02]  /*6890*/  FMUL.FTZ R48, R148, R48 ;  /* 0x0000003094307220 */ /* 0x000fe40000410000 */
[----:B------:R-:W-:-:S05]  /*68a0*/  SHF.L.U32 R52, R52, 0x10, RZ ;  /* 0x0000001034347819 */ /* 0x000fca00000006ff */
[----:B------:R-:W-:Y:S01]  /*68b0*/  FFMA.FTZ R23, R184, R52, R53 ;  /* 0x00000034b8177223 */ /* 0x000fe20000010035 */
[----:B------:R-:W-:-:S05]  /*68c0*/  FMUL.FTZ R52, R149, R184 ;  /* 0x000000b895347220 */ /* 0x000fca0000410000 */
[----:B------:R-:W-:-:S07]  /*68d0*/  F2FP.BF16.F32.PACK_AB R48, R52, R48 ;  /* 0x000000303430723e */ /* 0x000fce00000010ff */
.L_x_4044:
        /* <DEDUP_REMOVED lines=13> */
.L_x_4025:
        /* <DEDUP_REMOVED lines=18> */
[----:B------:R-:W-:-:S02]  /*6ad0*/  PRMT R185, R45, 0x7632, R185 ;  /* 0x000076322db97816 */ /* 0x000fc400000000b9 */
[----:B------:R-:W-:Y:S01]  /*6ae0*/  FMUL.FTZ R188, R188, UR12 ;  /* 0x0000000cbcbc7c20 */ /* 0x000fe20008410000 */
[----:B------:R-:W-:-:S04]  /*6af0*/  FADD.FTZ R189, R252, -R189 ;  /* 0x800000bdfcbd7221 */ /* 0x000fc80000010000 */
[----:B------:R-:W-:Y:S01]  /*6b00*/  FFMA.FTZ R189, R189, UR24, R190 ;  /* 0x00000018bdbd7c23 */ /* 0x000fe200080100be */
[C---:B------:R-:W-:Y:S02]  /*6b10*/  SHF.L.U32 R190, R184.reuse, 0x10, RZ ;  /* 0x00000010b8be7819 */ /* 0x040fe400000006ff */
[----:B------:R-:W-:-:S03]  /*6b20*/  PRMT R184, R184, 0x7632, R184 ;  /* 0x00007632b8b87816 */ /* 0x000fc600000000b8 */
[----:B------:R-:W-:Y:S01]  /*6b30*/  FFMA.FTZ R227, R188, R190, R84 ;  /* 0x000000bebce37223 */ /* 0x000fe20000010054 */
[----:B------:R-:W-:Y:S01]  /*6b40*/  FFMA.FTZ R84, R207, UR4, R23 ;  /* 0x00000004cf547c23 */ /* 0x000fe20008010017 */
[----:B------:R-:W-:Y:S01]  /*6b50*/  SHF.L.U32 R190, R45, 0x10, RZ ;  /* 0x000000102dbe7819 */ /* 0x000fe200000006ff */
[----:B------:R-:W-:Y:S01]  /*6b60*/  FMUL.FTZ R188, R180, R188 ;  /* 0x000000bcb4bc7220 */ /* 0x000fe20000410000 */
[----:B------:R-:W-:Y:S01]  /*6b70*/  SHF.L.U32 R184, R184, 0x10, RZ ;  /* 0x00000010b8b87819 */ /* 0x000fe200000006ff */
[----:B------:R-:W-:-:S04]  /*6b80*/  FADD.FTZ R84, R251, -R84 ;  /* 0x80000054fb547221 */ /* 0x000fc80000010000 */
[----:B------:R-:W-:Y:S01]  /*6b90*/  FFMA.FTZ R190, R84, UR24, R190 ;  /* 0x0000001854be7c23 */ /* 0x000fe200080100be */
[----:B------:R-:W-:Y:S01]  /*6ba0*/  FMUL.FTZ R84, R189, UR12 ;  /* 0x0000000cbd547c20 */ /* 0x000fe20008410000 */
[C---:B------:R-:W-:Y:S02]  /*6bb0*/  SHF.L.U32 R189, R185.reuse, 0x10, RZ ;  /* 0x00000010b9bd7819 */ /* 0x040fe400000006ff */
[----:B------:R-:W-:Y:S01]  /*6bc0*/  PRMT R185, R185, 0x7632, R185 ;  /* 0x00007632b9b97816 */ /* 0x000fe200000000b9 */
[----:B------:R-:W-:Y:S01]  /*6bd0*/  FFMA.FTZ R184, R84, R184, R85 ;  /* 0x000000b854b87223 */ /* 0x000fe20000010055 */
[----:B------:R-:W-:Y:S01]  /*6be0*/  FMUL.FTZ R85, R190, UR12 ;  /* 0x0000000cbe557c20 */ /* 0x000fe20008410000 */
[----:B------:R-:W-:Y:S01]  /*6bf0*/  SHF.L.U32 R190, R186, 0x10, RZ ;  /* 0x00000010babe7819 */ /* 0x000fe200000006ff */
[----:B------:R-:W-:Y:S01]  /*6c00*/  FMUL.FTZ R84, R181, R84 ;  /* 0x00000054b5547220 */ /* 0x000fe20000410000 */
[----:B------:R-:W-:Y:S01]  /*6c10*/  SHF.L.U32 R185, R185, 0x10, RZ ;  /* 0x00000010b9b97819 */ /* 0x000fe200000006ff */
[----:B------:R-:W-:Y:S01]  /*6c20*/  FFMA.FTZ R191, R85, R191, R86 ;  /* 0x000000bf55bf7223 */ /* 0x000fe20000010056 */
[----:B------:R-:W-:Y:S01]  /*6c30*/  FFMA.FTZ R86, R206, UR4, R23 ;  /* 0x00000004ce567c23 */ /* 0x000fe20008010017 */
[----:B------:R-:W-:-:S03]  /*6c40*/  PRMT R186, R46, 0x7632, R186 ;  /* 0x000076322eba7816 */ /* 0x000fc600000000ba */
[----:B------:R-:W-:-:S04]  /*6c50*/  FADD.FTZ R86, R250, -R86 ;  /* 0x80000056fa567221 */ /* 0x000fc80000010000 */
[----:B------:R-:W-:Y:S01]  /*6c60*/  FFMA.FTZ R86, R86, UR24, R189 ;  /* 0x0000001856567c23 */ /* 0x000fe200080100bd */
[----:B------:R-:W-:-:S03]  /*6c70*/  SHF.L.U32 R189, R46, 0x10, RZ ;  /* 0x000000102ebd7819 */ /* 0x000fc600000006ff */
[----:B------:R-:W-:-:S04]  /*6c80*/  FMUL.FTZ R86, R86, UR12 ;  /* 0x0000000c56567c20 */ /* 0x000fc80008410000 */
[----:B------:R-:W-:Y:S01]  /*6c90*/  FFMA.FTZ R87, R86, R185, R87 ;  /* 0x000000b956577223 */ /* 0x000fe20000010057 */
[----:B------:R-:W-:Y:S01]  /*6ca0*/  FFMA.FTZ R185, R205, UR4, R23 ;  /* 0x00000004cdb97c23 */ /* 0x000fe20008010017 */
[----:B------:R-:W-:-:S03]  /*6cb0*/  FMUL.FTZ R86, R183, R86 ;  /* 0x00000056b7567220 */ /* 0x000fc60000410000 */
[----:B------:R-:W-:-:S04]  /*6cc0*/  FADD.FTZ R185, R249, -R185 ;  /* 0x800000b9f9b97221 */ /* 0x000fc80000010000 */
[----:B------:R-:W-:Y:S01]  /*6cd0*/  FFMA.FTZ R185, R185, UR24, R189 ;  /* 0x00000018b9b97c23 */ /* 0x000fe200080100bd */
[C---:B------:R-:W-:Y:S02]  /*6ce0*/  SHF.L.U32 R189, R186.reuse, 0x10, RZ ;  /* 0x00000010babd7819 */ /* 0x040fe400000006ff */
[----:B------:R-:W-:Y:S01]  /*6cf0*/  PRMT R186, R186, 0x7632, R186 ;  /* 0x00007632baba7816 */ /* 0x000fe200000000ba */
[----:B------:R-:W-:-:S03]  /*6d00*/  FMUL.FTZ R185, R185, UR12 ;  /* 0x0000000cb9b97c20 */ /* 0x000fc60008410000 */
[----:B------:R-:W-:Y:S01]  /*6d10*/  SHF.L.U32 R186, R186, 0x10, RZ ;  /* 0x00000010baba7819 */ /* 0x000fe200000006ff */
[----:B------:R-:W-:Y:S01]  /*6d20*/  FFMA.FTZ R190, R185, R190, R80 ;  /* 0x000000beb9be7223 */ /* 0x000fe20000010050 */
[----:B------:R-:W-:-:S04]  /*6d30*/  FFMA.FTZ R80, R204, UR4, R23 ;  /* 0x00000004cc507c23 */ /* 0x000fc80008010017 */
        /* <DEDUP_REMOVED lines=13> */
[--C-:B------:R-:W-:Y:S01]  /*6e10*/  FFMA.FTZ R189, R81, R189, R82.reuse ;  /* 0x000000bd51bd7223 */ /* 0x100fe20000010052 */
[----:B------:R-:W-:-:S04]  /*6e20*/  PRMT R82, R47, 0x7632, R82 ;  /* 0x000076322f527816 */ /* 0x000fc80000000052 */
[----:B------:R-:W-:-:S05]  /*6e30*/  SHF.L.U32 R82, R82, 0x10, RZ ;  /* 0x0000001052527819 */ /* 0x000fca00000006ff */
[----:B------:R-:W-:-:S04]  /*6e40*/  FFMA.FTZ R82, R228, UR24, R82 ;  /* 0x00000018e4527c23 */ /* 0x000fc80008010052 */
[----:B------:R-:W-:-:S04]  /*6e50*/  FMUL.FTZ R82, R82, UR12 ;  /* 0x0000000c52527c20 */ /* 0x000fc80008410000 */
[----:B------:R-:W-:Y:S01]  /*6e60*/  FFMA.FTZ R187, R82, R187, R83 ;  /* 0x000000bb52bb7223 */ /* 0x000fe20000010053 */
[----:B------:R-:W-:Y:S01]  /*6e70*/  FMUL.FTZ R83, R178, R81 ;  /* 0x00000051b2537220 */ /* 0x000fe20000410000 */
[----:B------:R-:W-:Y:S01]  /*6e80*/  FMUL.FTZ R82, R179, R82 ;  /* 0x00000052b3527220 */ /* 0x000fe20000410000 */
[----:B------:R-:W-:-:S04]  /*6e90*/  FMUL.FTZ R81, R182, R85 ;  /* 0x00000055b6517220 */ /* 0x000fc80000410000 */
[----:B------:R-:W-:Y:S01]  /*6ea0*/  F2FP.BF16.F32.PACK_AB R83, R82, R83 ;  /* 0x000000535253723e */ /* 0x000fe200000010ff */
[----:B------:R-:W-:Y:S01]  /*6eb0*/  FMUL.FTZ R82, R176, R185 ;  /* 0x000000b9b0527220 */ /* 0x000fe20000410000 */
[----:B------:R-:W-:-:S04]  /*6ec0*/  F2FP.BF16.F32.PACK_AB R81, R86, R81 ;  /* 0x000000515651723e */ /* 0x000fc800000010ff */
[----:B------:R-:W-:Y:S02]  /*6ed0*/  F2FP.BF16.F32.PACK_AB R82, R80, R82 ;  /* 0x000000525052723e */ /* 0x000fe400000010ff */
[----:B------:R-:W-:Y:S01]  /*6ee0*/  F2FP.BF16.F32.PACK_AB R80, R84, R188 ;  /* 0x000000bc5450723e */ /* 0x000fe200000010ff */
[----:B------:R-:W-:Y:S06]  /*6ef0*/  BRA `(.L_x_4048) ;  /* 0x0000000400407947 */ /* 0x000fec0003800000 */
.L_x_4047:
[----:B------:R-:W-:Y:S01]  /*6f00*/  FFMA.FTZ R27, R203, UR4, R23 ;  /* 0x00000004cb1b7c23 */ /* 0x000fe20008010017 */
[C---:B-----5:R-:W-:Y:S02]  /*6f10*/  SHF.L.U32 R24, R47.reuse, 0x10, RZ ;  /* 0x000000102f187819 */ /* 0x060fe400000006ff */
[----:B------:R-:W-:Y:S01]  /*6f20*/  PRMT R26, R47, 0x7632, R26 ;  /* 0x000076322f1a7816 */ /* 0x000fe2000000001a */
[----:B------:R-:W-:Y:S01]  /*6f30*/  FADD.FTZ R27, R247, -R27 ;  /* 0x8000001bf71b7221 */ /* 0x000fe20000010000 */
[----:B------:R-:W-:Y:S02]  /*6f40*/  SHF.L.U32 R188, R46, 0x10, RZ ;  /* 0x000000102ebc7819 */ /* 0x000fe400000006ff */
[----:B------:R-:W-:Y:S01]  /*6f50*/  SHF.L.U32 R26, R26, 0x10, RZ ;  /* 0x000000101a1a7819 */ /* 0x000fe200000006ff */
[----:B------:R-:W-:Y:S01]  /*6f60*/  FFMA.FTZ R27, R27, UR24, R24 ;  /* 0x000000181b1b7c23 */ /* 0x000fe20008010018 */
[----:B------:R-:W-:-:S03]  /*6f70*/  SHF.L.U32 R24, R187, 0x10, RZ ;  /* 0x00000010bb187819 */ /* 0x000fc600000006ff */
[----:B------:R-:W-:-:S04]  /*6f80*/  FMUL.FTZ R25, R27, UR12 ;  /* 0x0000000c1b197c20 */ /* 0x000fc80008410000 */
[----:B------:R-:W-:Y:S01]  /*6f90*/  FFMA.FTZ R189, R25, R24, R82 ;  /* 0x0000001819bd7223 */ /* 0x000fe20000010052 */
[----:B------:R-:W-:Y:S01]  /*6fa0*/  FFMA.FTZ R24, R202, UR4, R23 ;  /* 0x00000004ca187c23 */ /* 0x000fe20008010017 */
[----:B------:R-:W-:-:S03]  /*6fb0*/  FMUL.FTZ R25, R178, R25 ;  /* 0x00000019b2197220 */ /* 0x000fc60000410000 */
[----:B------:R-:W-:-:S04]  /*6fc0*/  FADD.FTZ R24, R246, -R24 ;  /* 0x80000018f6187221 */ /* 0x000fc80000010000 */
[--C-:B------:R-:W-:Y:S01]  /*6fd0*/  FFMA.FTZ R24, R24, UR24, R26.reuse ;  /* 0x0000001818187c23 */ /* 0x100fe2000801001a */
[----:B------:R-:W-:-:S04]  /*6fe0*/  PRMT R26, R187, 0x7632, R26 ;  /* 0x00007632bb1a7816 */ /* 0x000fc8000000001a */
[----:B------:R-:W-:Y:S01]  /*6ff0*/  SHF.L.U32 R82, R26, 0x10, RZ ;  /* 0x000000101a527819 */ /* 0x000fe200000006ff */
[C---:B------:R-:W-:Y:S01]  /*7000*/  FMUL.FTZ R26, R24.reuse, UR12 ;  /* 0x0000000c181a7c20 */ /* 0x040fe20008410000 */
[----:B------:R-:W-:-:S03]  /*7010*/  F2FP.BF16.F32.PACK_AB R27, R24, R27 ;  /* 0x0000001b181b723e */ /* 0x000fc600000010ff */
[----:B------:R-:W-:Y:S01]  /*7020*/  FFMA.FTZ R187, R26, R82, R83 ;  /* 0x000000521abb7223 */ /* 0x000fe20000010053 */
[----:B------:R-:W-:Y:S01]  /*7030*/  FFMA.FTZ R82, R205, UR4, R23 ;  /* 0x00000004cd527c23 */ /* 0x000fe20008010017 */
[----:B------:R-:W-:-:S03]  /*7040*/  FMUL.FTZ R83, R179, R26 ;  /* 0x0000001ab3537220 */ /* 0x000fc60000410000 */
[----:B------:R-:W-:Y:S02]  /*7050*/  FADD.FTZ R82, R249, -R82 ;  /* 0x80000052f9527221 */ /* 0x000fe40000010000 */
[----:B------:R-:W-:Y:S02]  /*7060*/  F2FP.BF16.F32.PACK_AB R83, R83, R25 ;  /* 0x000000195353723e */ /* 0x000fe400000010ff */
[----:B------:R-:W-:Y:S01]  /*7070*/  FFMA.FTZ R26, R82, UR24, R188 ;  /* 0x00000018521a7c23 */ /* 0x000fe200080100bc */
[----:B------:R-:W-:-:S03]  /*7080*/  SHF.L.U32 R25, R186, 0x10, RZ ;  /* 0x00000010ba197819 */ /* 0x000fc600000006ff */
[----:B------:R-:W-:-:S04]  /*7090*/  FMUL.FTZ R24, R26, UR12 ;  /* 0x0000000c1a187c20 */ /* 0x000fc80008410000 */
[----:B------:R-:W-:Y:S01]  /*70a0*/  FFMA.FTZ R190, R24, R25, R80 ;  /* 0x0000001918be7223 */ /* 0x000fe20000010050 */
[----:B------:R-:W-:Y:S01]  /*70b0*/  PRMT R25, R46, 0x7632, R25 ;  /* 0x000076322e197816 */ /* 0x000fe20000000019 */
[----:B------:R-:W-:Y:S01]  /*70c0*/  FFMA.FTZ R80, R204, UR4, R23 ;  /* 0x00000004cc507c23 */ /* 0x000fe20008010017 */
[----:B------:R-:W-:Y:S02]  /*70d0*/  FMUL.FTZ R24, R176, R24 ;  /* 0x00000018b0187220 */ /* 0x000fe40000410000 */
[----:B------:R-:W-:Y:S01]  /*70e0*/  SHF.L.U32 R25, R25, 0x10, RZ ;  /* 0x0000001019197819 */ /* 0x000fe200000006ff */
[----:B------:R-:W-:-:S04]  /*70f0*/  FADD.FTZ R80, R248, -R80 ;  /* 0x80000050f8507221 */ /* 0x000fc80000010000 */
[--C-:B------:R-:W-:Y:S01]  /*7100*/  FFMA.FTZ R80, R80, UR24, R25.reuse ;  /* 0x0000001850507c23 */ /* 0x100fe20008010019 */
[----:B------:R-:W-:-:S04]  /*7110*/  PRMT R25, R186, 0x7632, R25 ;  /* 0x00007632ba197816 */ /* 0x000fc80000000019 */
[----:B------:R-:W-:Y:S01]  /*7120*/  SHF.L.U32 R82, R25, 0x10, RZ ;  /* 0x0000001019527819 */ /* 0x000fe200000006ff */
[C---:B------:R-:W-:Y:S01]  /*7130*/  FMUL.FTZ R25, R80.reuse, UR12 ;  /* 0x0000000c50197c20 */ /* 0x040fe20008410000 */
[----:B------:R-:W-:Y:S01]  /*7140*/  F2FP.BF16.F32.PACK_AB R26, R80, R26 ;  /* 0x0000001a501a723e */ /* 0x000fe200000010ff */
[----:B------:R-:W-:Y:S02]  /*7150*/  FFMA.FTZ R80, R207, UR4, R23 ;  /* 0x00000004cf507c23 */ /* 0x000fe40008010017 */
[----:B------:R-:W-:Y:S01]  /*7160*/  FFMA.FTZ R186, R25, R82, R81 ;  /* 0x0000005219ba7223 */ /* 0x000fe20000010051 */
[----:B------:R-:W-:Y:S01]  /*7170*/  SHF.L.U32 R81, R45, 0x10, RZ ;  /* 0x000000102d517819 */ /* 0x000fe200000006ff */
[----:B------:R-:W-:Y:S01]  /*7180*/  FADD.FTZ R80, R251, -R80 ;  /* 0x80000050fb507221 */ /* 0x000fe20000010000 */
[----:B------:R-:W-:-:S03]  /*7190*/  FMUL.FTZ R82, R177, R25 ;  /* 0x00000019b1527220 */ /* 0x000fc60000410000 */
[----:B------:R-:W-:Y:S01]  /*71a0*/  FFMA.FTZ R25, R80, UR24, R81 ;  /* 0x0000001850197c23 */ /* 0x000fe20008010051 */
[----:B------:R-:W-:Y:S01]  /*71b0*/  SHF.L.U32 R80, R185, 0x10, RZ ;  /* 0x00000010b9507819 */ /* 0x000fe200000006ff */
[----:B------:R-:W-:Y:S01]  /*71c0*/  FFMA.FTZ R81, R206, UR4, R23 ;  /* 0x00000004ce517c23 */ /* 0x000fe20008010017 */
[----:B------:R-:W-:Y:S01]  /*71d0*/  F2FP.BF16.F32.PACK_AB R82, R82, R24 ;  /* 0x000000185252723e */ /* 0x000fe200000010ff */
[----:B------:R-:W-:Y:S02]  /*71e0*/  FMUL.FTZ R24, R25, UR12 ;  /* 0x0000000c19187c20 */ /* 0x000fe40008410000 */
[----:B------:R-:W-:Y:S02]  /*71f0*/  FADD.FTZ R81, R250, -R81 ;  /* 0x80000051fa517221 */ /* 0x000fe40000010000 */
[----:B------:R-:W-:Y:S01]  /*7200*/  FFMA.FTZ R191, R24, R80, R86 ;  /* 0x0000005018bf7223 */ /* 0x000fe20000010056 */
[----:B------:R-:W-:Y:S01]  /*7210*/  PRMT R80, R45, 0x7632, R80 ;  /* 0x000076322d507816 */ /* 0x000fe20000000050 */
[----:B------:R-:W-:-:S03]  /*7220*/  FMUL.FTZ R24, R182, R24 ;  /* 0x00000018b6187220 */ /* 0x000fc60000410000 */
        /* <DEDUP_REMOVED lines=8> */
[----:B------:R-:W-:Y:S01]  /*72b0*/  FMUL.FTZ R81, R183, R81 ;  /* 0x00000051b7517220 */ /* 0x000fe20000410000 */
[----:B------:R-:W-:-:S04]  /*72c0*/  SHF.L.U32 R86, R184, 0x10, RZ ;  /* 0x00000010b8567819 */ /* 0x000fc800000006ff */
[----:B------:R-:W-:Y:S01]  /*72d0*/  F2FP.BF16.F32.PACK_AB R81, R81, R24 ;  /* 0x000000185151723e */ /* 0x000fe200000010ff */
[----:B------:R-:W-:-:S04]  /*72e0*/  FFMA.FTZ R24, R0, UR4, R23 ;  /* 0x0000000400187c23 */ /* 0x000fc80008010017 */
[----:B------:R-:W-:-:S04]  /*72f0*/  FADD.FTZ R24, R210, -R24 ;  /* 0x80000018d2187221 */ /* 0x000fc80000010000 */
[----:B------:R-:W-:-:S04]  /*7300*/  FFMA.FTZ R24, R24, UR24, R80 ;  /* 0x0000001818187c23 */ /* 0x000fc80008010050 */
[----:B------:R-:W-:-:S04]  /*7310*/  FMUL.FTZ R80, R24, UR12 ;  /* 0x0000000c18507c20 */ /* 0x000fc80008410000 */
[--C-:B------:R-:W-:Y:S01]  /*7320*/  FFMA.FTZ R227, R80, R86, R84.reuse ;  /* 0x0000005650e37223 */ /* 0x100fe20000010054 */
[----:B------:R-:W-:Y:S01]  /*7330*/  PRMT R84, R44, 0x7632, R84 ;  /* 0x000076322c547816 */ /* 0x000fe20000000054 */
[----:B------:R-:W-:Y:S01]  /*7340*/  FFMA.FTZ R86, R208, UR4, R23 ;  /* 0x00000004d0567c23 */ /* 0x000fe20008010017 */
[----:B------:R-:W-:Y:S02]  /*7350*/  FMUL.FTZ R80, R180, R80 ;  /* 0x00000050b4507220 */ /* 0x000fe40000410000 */
[----:B------:R-:W-:Y:S01]  /*7360*/  SHF.L.U32 R84, R84, 0x10, RZ ;  /* 0x0000001054547819 */ /* 0x000fe200000006ff */
[----:B------:R-:W-:-:S04]  /*7370*/  FADD.FTZ R86, R252, -R86 ;  /* 0x80000056fc567221 */ /* 0x000fc80000010000 */
[----:B------:R-:W-:Y:S01]  /*7380*/  FFMA.FTZ R84, R86, UR24, R84 ;  /* 0x0000001856547c23 */ /* 0x000fe20008010054 */
[----:B------:R-:W-:-:S04]  /*7390*/  PRMT R86, R184, 0x7632, R86 ;  /* 0x00007632b8567816 */ /* 0x000fc80000000056 */
[----:B------:R-:W-:Y:S01]  /*73a0*/  SHF.L.U32 R184, R86, 0x10, RZ ;  /* 0x0000001056b87819 */ /* 0x000fe200000006ff */
[C---:B------:R-:W-:Y:S01]  /*73b0*/  FMUL.FTZ R86, R84.reuse, UR12 ;  /* 0x0000000c54567c20 */ /* 0x040fe20008410000 */
[----:B------:R-:W-:-:S03]  /*73c0*/  F2FP.BF16.F32.PACK_AB R24, R84, R24 ;  /* 0x000000185418723e */ /* 0x000fc600000010ff */
[----:B------:R-:W-:Y:S01]  /*73d0*/  FFMA.FTZ R184, R86, R184, R85 ;  /* 0x000000b856b87223 */ /* 0x000fe20000010055 */
[----:B------:R-:W-:-:S05]  /*73e0*/  FMUL.FTZ R86, R181, R86 ;  /* 0x00000056b5567220 */ /* 0x000fca0000410000 */
[----:B------:R-:W-:-:S07]  /*73f0*/  F2FP.BF16.F32.PACK_AB R80, R86, R80 ;  /* 0x000000505650723e */ /* 0x000fce00000010ff */
.L_x_4048:
        /* <DEDUP_REMOVED lines=16> */
.L_x_4046:
[----:B------:R-:W-:Y:S05]  /*7500*/  BSYNC.RECONVERGENT B1 ;  /* 0x0000000000017941 */ /* 0x000fea0003800200 */
.L_x_4045:
        /* <DEDUP_REMOVED lines=87> */
[----:B------:R-:W-:Y:S01]  /*7a80*/  F2FP.BF16.F32.PACK_AB R72, R78, R72 ;  /* 0x000000484e48723e */ /* 0x000fe200000010ff */
[----:B------:R-:W-:Y:S06]  /*7a90*/  BRA `(.L_x_4052) ;  /* 0x0000000400307947 */ /* 0x000fec0003800000 */
.L_x_4051:
        /* <DEDUP_REMOVED lines=75> */
[----:B------:R-:W-:-:S07]  /*7f50*/  F2FP.BF16.F32.PACK_AB R72, R76, R188 ;  /* 0x000000bc4c48723e */ /* 0x000fce00000010ff */
.L_x_4052:
        /* <DEDUP_REMOVED lines=14> */
.L_x_4050:
[----:B------:R-:W-:Y:S05]  /*8040*/  BSYNC.RECONVERGENT B1 ;  /* 0x0000000000017941 */ /* 0x000fea0003800200 */
.L_x_4049:
        /* <DEDUP_REMOVED lines=89> */
.L_x_4055:
        /* <DEDUP_REMOVED lines=76> */
.L_x_4056:
        /* <DEDUP_REMOVED lines=14> */
.L_x_4054:
[----:B------:R-:W-:Y:S05]  /*8b80*/  BSYNC.RECONVERGENT B1 ;  /* 0x0000000000017941 */ /* 0x000fea0003800200 */
.L_x_4053:
        /* <DEDUP_REMOVED lines=89> */
.L_x_4059:
        /* <DEDUP_REMOVED lines=76> */
.L_x_4060:
        /* <DEDUP_REMOVED lines=14> */
.L_x_4058:
[----:B------:R-:W-:Y:S05]  /*96c0*/  BSYNC.RECONVERGENT B1 ;  /* 0x0000000000017941 */ /* 0x000fea0003800200 */
.L_x_4057:
        /* <DEDUP_REMOVED lines=11> */
[----:B------:R-:W-:Y:S02]  /*9780*/  PRMT R26, R187, 0x7632, R26 ;  /* 0x00007632bb1a7816 */ /* 0x000fe4000000001a */
[----:B------:R-:W-:Y:S01]  /*9790*/  SHF.L.U32 R27, R27, 0x10, RZ ;  /* 0x000000101b1b7819 */ /* 0x000fe200000006ff */
[----:B------:R-:W-:Y:S01]  /*97a0*/  FFMA.FTZ R25, R25, UR24, R24 ;  /* 0x0000001819197c23 */ /* 0x000fe20008010018 */
[----:B------:R-:W-:Y:S01]  /*97b0*/  FFMA.FTZ R24, R209, UR4, R23 ;  /* 0x00000004d1187c23 */ /* 0x000fe20008010017 */
[----:B------:R-:W-:-:S03]  /*97c0*/  SHF.L.U32 R26, R26, 0x10, RZ ;  /* 0x000000101a1a7819 */ /* 0x000fc600000006ff */
[----:B------:R-:W-:-:S04]  /*97d0*/  FADD.FTZ R24, R212, -R24 ;  /* 0x80000018d4187221 */ /* 0x000fc80000010000 */
[----:B------:R-:W-:-:S04]  /*97e0*/  FFMA.FTZ R27, R24, UR24, R27 ;  /* 0x00000018181b7c23 */ /* 0x000fc8000801001b */
[C---:B------:R-:W-:Y:S01]  /*97f0*/  FMUL.FTZ R24, R27.reuse, UR12 ;  /* 0x0000000c1b187c20 */ /* 0x040fe20008410000 */
[----:B------:R-:W-:-:S03]  /*9800*/  F2FP.BF16.F32.PACK_AB R27, R27, R25 ;  /* 0x000000191b1b723e */ /* 0x000fc600000010ff */
[----:B------:R-:W-:Y:S01]  /*9810*/  FFMA.FTZ R188, R24, R26, R51 ;  /* 0x0000001a18bc7223 */ /* 0x000fe20000010033 */
[----:B------:R-:W-:Y:S01]  /*9820*/  SHF.L.U32 R51, R187, 0x10, RZ ;  /* 0x00000010bb337819 */ /* 0x000fe200000006ff */
[----:B------:R-:W-:Y:S01]  /*9830*/  FMUL.FTZ R26, R25, UR12 ;  /* 0x0000000c191a7c20 */ /* 0x000fe20008410000 */
[----:B------:R-:W-:Y:S01]  /*9840*/  FFMA.FTZ R25, R5, UR4, R23 ;  /* 0x0000000405197c23 */ /* 0x000fe20008010017 */
[----:B------:R-:W-:Y:S02]  /*9850*/  FMUL.FTZ R24, R147, R24 ;  /* 0x0000001893187220 */ /* 0x000fe40000410000 */
[----:B------:R-:W-:Y:S01]  /*9860*/  FFMA.FTZ R190, R26, R51, R50 ;  /* 0x000000331abe7223 */ /* 0x000fe20000010032 */
[----:B------:R-:W-:Y:S01]  /*9870*/  SHF.L.U32 R50, R30, 0x10, RZ ;  /* 0x000000101e327819 */ /* 0x000fe200000006ff */
[----:B------:R-:W-:Y:S01]  /*9880*/  FADD.FTZ R25, R215, -R25 ;  /* 0x80000019d7197221 */ /* 0x000fe20000010000 */
[----:B------:R-:W-:-:S03]  /*9890*/  FMUL.FTZ R51, R146, R26 ;  /* 0x0000001a92337220 */ /* 0x000fc60000410000 */
[--C-:B------:R-:W-:Y:S01]  /*98a0*/  FFMA.FTZ R26, R25, UR24, R50.reuse ;  /* 0x00000018191a7c23 */ /* 0x100fe20008010032 */
[----:B------:R-:W-:Y:S02]  /*98b0*/  SHF.L.U32 R25, R186, 0x10, RZ ;  /* 0x00000010ba197819 */ /* 0x000fe400000006ff */
[----:B------:R-:W-:Y:S01]  /*98c0*/  F2FP.BF16.F32.PACK_AB R51, R24, R51 ;  /* 0x000000331833723e */ /* 0x000fe200000010ff */
[----:B------:R-:W-:Y:S01]  /*98d0*/  FMUL.FTZ R24, R26, UR12 ;  /* 0x0000000c1a187c20 */ /* 0x000fe20008410000 */
[----:B------:R-:W-:-:S03]  /*98e0*/  PRMT R50, R186, 0x7632, R50 ;  /* 0x00007632ba327816 */ /* 0x000fc60000000032 */
[----:B------:R-:W-:Y:S01]  /*98f0*/  FFMA.FTZ R191, R24, R25, R48 ;  /* 0x0000001918bf7223 */ /* 0x000fe20000010030 */
[----:B------:R-:W-:Y:S01]  /*9900*/  PRMT R25, R30, 0x7632, R25 ;  /* 0x000076321e197816 */ /* 0x000fe20000000019 */
[----:B------:R-:W-:Y:S01]  /*9910*/  FFMA.FTZ R48, R2, UR4, R23 ;  /* 0x0000000402307c23 */ /* 0x000fe20008010017 */
[----:B------:R-:W-:Y:S01]  /*9920*/  SHF.L.U32 R50, R50, 0x10, RZ ;  /* 0x0000001032327819 */ /* 0x000fe200000006ff */
[----:B------:R-:W-:Y:S01]  /*9930*/  FMUL.FTZ R24, R144, R24 ;  /* 0x0000001890187220 */ /* 0x000fe20000410000 */
[----:B------:R-:W-:Y:S01]  /*9940*/  SHF.L.U32 R25, R25, 0x10, RZ ;  /* 0x0000001019197819 */ /* 0x000fe200000006ff */
[----:B------:R-:W-:-:S04]  /*9950*/  FADD.FTZ R48, R214, -R48 ;  /* 0x80000030d6307221 */ /* 0x000fc80000010000 */
[----:B------:R-:W-:-:S04]  /*9960*/  FFMA.FTZ R25, R48, UR24, R25 ;  /* 0x0000001830197c23 */ /* 0x000fc80008010019 */
[C---:B------:R-:W-:Y:S01]  /*9970*/  FMUL.FTZ R48, R25.reuse, UR12 ;  /* 0x0000000c19307c20 */ /* 0x040fe20008410000 */
[----:B------:R-:W-:Y:S01]  /*9980*/  F2FP.BF16.F32.PACK_AB R26, R25, R26 ;  /* 0x0000001a191a723e */ /* 0x000fe200000010ff */
[----:B------:R-:W-:Y:S02]  /*9990*/  FFMA.FTZ R25, R194, UR4, R23 ;  /* 0x00000004c2197c23 */ /* 0x000fe40008010017 */
[----:B------:R-:W-:Y:S01]  /*99a0*/  FFMA.FTZ R186, R48, R50, R49 ;  /* 0x0000003230ba7223 */ /* 0x000fe20000010031 */
[----:B------:R-:W-:Y:S01]  /*99b0*/  FMUL.FTZ R50, R145, R48 ;  /* 0x0000003091327220 */ /* 0x000fe20000410000 */
[----:B------:R-:W-:Y:S01]  /*99c0*/  FADD.FTZ R25, R217, -R25 ;  /* 0x80000019d9197221 */ /* 0x000fe20000010000 */
[----:B------:R-:W-:Y:S01]  /*99d0*/  SHF.L.U32 R48, R185, 0x10, RZ ;  /* 0x00000010b9307819 */ /* 0x000fe200000006ff */
[----:B------:R-:W-:Y:S02]  /*99e0*/  FFMA.FTZ R49, R3, UR4, R23 ;  /* 0x0000000403317c23 */ /* 0x000fe40008010017 */
[----:B------:R-:W-:-:S02]  /*99f0*/  F2FP.BF16.F32.PACK_AB R50, R50, R24 ;  /* 0x000000183232723e */ /* 0x000fc400000010ff */
[----:B------:R-:W-:Y:S01]  /*9a00*/  SHF.L.U32 R24, R29, 0x10, RZ ;  /* 0x000000101d187819 */ /* 0x000fe200000006ff */
[----:B------:R-:W-:-:S04]  /*9a10*/  FADD.FTZ R49, R216, -R49 ;  /* 0x80000031d8317221 */ /* 0x000fc80000010000 */
[----:B------:R-:W-:-:S04]  /*9a20*/  FFMA.FTZ R25, R25, UR24, R24 ;  /* 0x0000001819197c23 */ /* 0x000fc80008010018 */
[----:B------:R-:W-:-:S04]  /*9a30*/  FMUL.FTZ R24, R25, UR12 ;  /* 0x0000000c19187c20 */ /* 0x000fc80008410000 */
        /* <DEDUP_REMOVED lines=18> */
[----:B------:R-:W-:Y:S01]  /*9b60*/  FFMA.FTZ R228, R48, R54, R52 ;  /* 0x0000003630e47223 */ /* 0x000fe20000010034 */
[--C-:B------:R-:W-:Y:S01]  /*9b70*/  FFMA.FTZ R52, R211, UR4, R23.reuse ;  /* 0x00000004d3347c23 */ /* 0x100fe20008010017 */
[----:B------:R-:W-:Y:S01]  /*9b80*/  PRMT R23, R28, 0x7632, R23 ;  /* 0x000076321c177816 */ /* 0x000fe20000000017 */
[----:B------:R-:W-:Y:S01]  /*9b90*/  FMUL.FTZ R48, R148, R48 ;  /* 0x0000003094307220 */ /* 0x000fe20000410000 */
[----:B------:R-:W-:Y:S01]  /*9ba0*/  PRMT R54, R184, 0x7632, R54 ;  /* 0x00007632b8367816 */ /* 0x000fe20000000036 */
[----:B------:R-:W-:Y:S01]  /*9bb0*/  FADD.FTZ R52, R218, -R52 ;  /* 0x80000034da347221 */ /* 0x000fe20000010000 */
[----:B------:R-:W-:Y:S02]  /*9bc0*/  SHF.L.U32 R23, R23, 0x10, RZ ;  /* 0x0000001017177819 */ /* 0x000fe400000006ff */
[----:B------:R-:W-:-:S03]  /*9bd0*/  SHF.L.U32 R54, R54, 0x10, RZ ;  /* 0x0000001036367819 */ /* 0x000fc600000006ff */
[----:B------:R-:W-:-:S04]  /*9be0*/  FFMA.FTZ R23, R52, UR24, R23 ;  /* 0x0000001834177c23 */ /* 0x000fc80008010017 */
[C---:B------:R-:W-:Y:S01]  /*9bf0*/  FMUL.FTZ R52, R23.reuse, UR12 ;  /* 0x0000000c17347c20 */ /* 0x040fe20008410000 */
[----:B------:R-:W-:-:S03]  /*9c00*/  F2FP.BF16.F32.PACK_AB R24, R23, R24 ;  /* 0x000000181718723e */ /* 0x000fc600000010ff */
[----:B------:R-:W-:Y:S01]  /*9c10*/  FFMA.FTZ R184, R52, R54, R53 ;  /* 0x0000003634b87223 */ /* 0x000fe20000010035 */
[----:B------:R-:W-:-:S05]  /*9c20*/  FMUL.FTZ R52, R149, R52 ;  /* 0x0000003495347220 */ /* 0x000fca0000410000 */
[----:B------:R-:W-:Y:S01]  /*9c30*/  F2FP.BF16.F32.PACK_AB R48, R52, R48 ;  /* 0x000000303430723e */ /* 0x000fe200000010ff */
[----:B------:R-:W-:Y:S06]  /*9c40*/  BRA `(.L_x_4062) ;  /* 0x0000000400307947 */ /* 0x000fec0003800000 */
.L_x_4061:
[----:B------:R-:W-:Y:S01]  /*9c50*/  FFMA.FTZ R188, R195, UR4, R23 ;  /* 0x00000004c3bc7c23 */ /* 0x000fe20008010017 */
[----:B-----5:R-:W-:Y:S02]  /*9c60*/  SHF.L.U32 R189, R28, 0x10, RZ ;  /* 0x000000101cbd7819 */ /* 0x020fe400000006ff */
[----:B------:R-:W-:Y:S01]  /*9c70*/  SHF.L.U32 R191, R186, 0x10, RZ ;  /* 0x00000010babf7819 */ /* 0x000fe200000006ff */
[----:B------:R-:W-:Y:S01]  /*9c80*/  FADD.FTZ R188, R219, -R188 ;  /* 0x800000bcdbbc7221 */ /* 0x000fe20000010000 */
[----:B------:R-:W-:Y:S02]  /*9c90*/  PRMT R186, R30, 0x7632, R186 ;  /* 0x000076321eba7816 */ /* 0x000fe400000000ba */
[----:B------:R-:W-:Y:S01]  /*9ca0*/  SHF.L.U32 R190, R187, 0x10, RZ ;  /* 0x00000010bbbe7819 */ /* 0x000fe200000006ff */
        /* <DEDUP_REMOVED lines=18> */
[----:B------:R-:W-:Y:S02]  /*9dd0*/  SHF.L.U32 R188, R185, 0x10, RZ ;  /* 0x00000010b9bc7819 */ /* 0x000fe400000006ff */
[----:B------:R-:W-:Y:S01]  /*9de0*/  PRMT R185, R29, 0x7632, R185 ;  /* 0x000076321db97816 */ /* 0x000fe200000000b9 */
[----:B------:R-:W-:-:S04]  /*9df0*/  FMUL.FTZ R53, R53, UR12 ;  /* 0x0000000c35357c20 */ /* 0x000fc80008410000 */
[----:B------:R-:W-:Y:S01]  /*9e00*/  FFMA.FTZ R227, R53, R188, R54 ;  /* 0x000000bc35e37223 */ /* 0x000fe20000010036 */
[----:B------:R-:W-:Y:S01]  /*9e10*/  FFMA.FTZ R54, R3, UR4, R23 ;  /* 0x0000000403367c23 */ /* 0x000fe20008010017 */
[C---:B------:R-:W-:Y:S02]  /*9e20*/  SHF.L.U32 R188, R185.reuse, 0x10, RZ ;  /* 0x00000010b9bc7819 */ /* 0x040fe400000006ff */
[----:B------:R-:W-:Y:S01]  /*9e30*/  PRMT R185, R185, 0x7632, R185 ;  /* 0x00007632b9b97816 */ /* 0x000fe200000000b9 */
[----:B------:R-:W-:-:S03]  /*9e40*/  FADD.FTZ R54, R216, -R54 ;  /* 0x80000036d8367221 */ /* 0x000fc60000010000 */
        /* <DEDUP_REMOVED lines=20> */
[--C-:B------:R-:W-:Y:S01]  /*9f90*/  FFMA.FTZ R49, R4, UR4, R23.reuse ;  /* 0x0000000404317c23 */ /* 0x100fe20008010017 */
[----:B------:R-:W-:Y:S01]  /*9fa0*/  FFMA.FTZ R23, R209, UR4, R23 ;  /* 0x00000004d1177c23 */ /* 0x000fe20008010017 */
[----:B------:R-:W-:Y:S02]  /*9fb0*/  FMUL.FTZ R48, R145, R48 ;  /* 0x0000003091307220 */ /* 0x000fe40000410000 */
[----:B------:R-:W-:Y:S01]  /*9fc0*/  FADD.FTZ R49, R213, -R49 ;  /* 0x80000031d5317221 */ /* 0x000fe20000010000 */
[----:B------:R-:W-:-:S03]  /*9fd0*/  FADD.FTZ R23, R212, -R23 ;  /* 0x80000017d4177221 */ /* 0x000fc60000010000 */
[----:B------:R-:W-:-:S04]  /*9fe0*/  FFMA.FTZ R49, R49, UR24, R188 ;  /* 0x0000001831317c23 */ /* 0x000fc800080100bc */
        /* <DEDUP_REMOVED lines=8> */
[----:B------:R-:W-:Y:S01]  /*a070*/  FFMA.FTZ R188, R23, R50, R51 ;  /* 0x0000003217bc7223 */ /* 0x000fe20000010033 */
[----:B------:R-:W-:Y:S01]  /*a080*/  FMUL.FTZ R51, R146, R49 ;  /* 0x0000003192337220 */ /* 0x000fe20000410000 */
[----:B------:R-:W-:Y:S01]  /*a090*/  FMUL.FTZ R23, R147, R23 ;  /* 0x0000001793177220 */ /* 0x000fe20000410000 */
[----:B------:R-:W-:Y:S01]  /*a0a0*/  FMUL.FTZ R50, R144, R185 ;  /* 0x000000b990327220 */ /* 0x000fe20000410000 */
[----:B------:R-:W-:-:S03]  /*a0b0*/  FMUL.FTZ R49, R150, R53 ;  /* 0x0000003596317220 */ /* 0x000fc60000410000 */
[----:B------:R-:W-:Y:S01]  /*a0c0*/  F2FP.BF16.F32.PACK_AB R51, R23, R51 ;  /* 0x000000331733723e */ /* 0x000fe200000010ff */
[----:B------:R-:W-:Y:S01]  /*a0d0*/  FMUL.FTZ R23, R148, R189 ;  /* 0x000000bd94177220 */ /* 0x000fe20000410000 */
[----:B------:R-:W-:Y:S02]  /*a0e0*/  F2FP.BF16.F32.PACK_AB R50, R48, R50 ;  /* 0x000000323032723e */ /* 0x000fe400000010ff */
[----:B------:R-:W-:Y:S02]  /*a0f0*/  F2FP.BF16.F32.PACK_AB R49, R54, R49 ;  /* 0x000000313631723e */ /* 0x000fe400000010ff */
[----:B------:R-:W-:-:S07]  /*a100*/  F2FP.BF16.F32.PACK_AB R48, R52, R23 ;  /* 0x000000173430723e */ /* 0x000fce00000010ff */
.L_x_4062:
        /* <DEDUP_REMOVED lines=13> */
.L_x_4042:
[----:B------:R-:W-:Y:S05]  /*a1e0*/  BSYNC.RECONVERGENT B0 ;  /* 0x0000000000007941 */ /* 0x000fea0003800200 */
.L_x_4024:
[----:B------:R-:W-:Y:S02]  /*a1f0*/  UIADD3 UR7, UPT, UPT, UR7, UR22, URZ ;  /* 0x0000001607077290 */ /* 0x000fe4000fffe0ff */
[----:B------:R-:W-:Y:S02]  /*a200*/  UPLOP3.LUT UP2, UPT, UPT, UPT, UP2, 0x40, 0x4 ;  /* 0x000000000004789c */ /* 0x000fe40003f4e820 */
[----:B------:R-:W-:-:S09]  /*a210*/  UISETP.GE.AND UP1, UPT, UR7, UR23, UPT ;  /* 0x000000170700728c */ /* 0x000fd2000bf26270 */
[----:B------:R-:W-:Y:S05]  /*a220*/  BRA.U !UP1, `(.L_x_4063) ;  /* 0xffffff6d09847547 */ /* 0x000fea000b83ffff */
.L_x_4011:
        /* <DEDUP_REMOVED lines=28> */
.L_x_4065:
[----:B------:R-:W-:Y:S05]  /*a3f0*/  BSYNC.RECONVERGENT B0 ;  /* 0x0000000000007941 */ /* 0x000fea0003800200 */
.L_x_4064:
        /* <DEDUP_REMOVED lines=23> */
.L_x_4067:
[----:B------:R-:W-:Y:S05]  /*a570*/  BSYNC.RECONVERGENT B0 ;  /* 0x0000000000007941 */ /* 0x000fea0003800200 */
.L_x_4066:
        /* <DEDUP_REMOVED lines=23> */
.L_x_4069:
[----:B------:R-:W-:Y:S05]  /*a6f0*/  BSYNC.RECONVERGENT B0 ;  /* 0x0000000000007941 */ /* 0x000fea0003800200 */
.L_x_4068:
        /* <DEDUP_REMOVED lines=15> */
.L_x_4071:
[----:B------:R-:W-:Y:S05]  /*a7f0*/  BSYNC.RECONVERGENT B0 ;  /* 0x0000000000007941 */ /* 0x000fea0003800200 */
.L_x_4070:
        /* <DEDUP_REMOVED lines=14> */
.L_x_4072:
        /* <DEDUP_REMOVED lines=10> */
.L_x_19318:


//--------------------- .text._ZN10layer_norm13ln_bwd_kernelINS_13Kernel_traitsIf13__nv_bfloat16S2_S2_fjLj5120ELj1ELj1ELj4ELj16ENS_18Kernel_traits_baseILj5120EfS2_S2_S2_fjLj128EEEEELb0ELb1ELb0ELb1EEEvNS_9BwdParamsE --------------------------
	.section	.text._ZN10layer_norm13ln_bwd_kernelINS_13Kernel_traitsIf13__nv_bfloat16S2_S2_fjLj5120ELj1ELj1ELj4ELj16ENS_18Kernel_traits_baseILj5120EfS2_S2_S2_fjLj128EEEEELb0ELb1ELb0ELb1EEEvNS_9BwdParamsE,"ax",@progbits
	.align	128
        .global         _ZN10layer_norm13ln_bwd_kernelINS_13Kernel_traitsIf13__nv_bfloat16S2_S2_fjLj5120ELj1ELj1ELj4ELj16ENS_18Kernel_traits_baseILj5120EfS2_S2_S2_fjLj128EEEEELb0ELb1ELb0ELb1EEEvNS_9BwdParamsE
        .type           _ZN10layer_norm13ln_bwd_kernelINS_13Kernel_traitsIf13__nv_bfloat16S2_S2_fjLj5120ELj1ELj1ELj4ELj16ENS_18Kernel_traits_baseILj5120EfS2_S2_S2_fjLj128EEEEELb0ELb1ELb0ELb1EEEvNS_9BwdParamsE,@function
        .size           _ZN10layer_norm13ln_bwd_kernelINS_13Kernel_traitsIf13__nv_bfloat16S2_S2_fjLj5120ELj1ELj1ELj4ELj16ENS_18Kernel_traits_baseILj5120EfS2_S2_S2_fjLj128EEEEELb0ELb1ELb0ELb1EEEvNS_9BwdParamsE,(.L_x_19319 - _ZN10layer_norm13ln_bwd_kernelINS_13Kernel_traitsIf13__nv_bfloat16S2_S2_fjLj5120ELj1ELj1ELj4ELj16ENS_18Kernel_traits_baseILj5120EfS2_S2_S2_fjLj128EEEEELb0ELb1ELb0ELb1EEEvNS_9BwdParamsE)
        .other          _ZN10layer_norm13ln_bwd_kernelINS_13Kernel_traitsIf13__nv_bfloat16S2_S2_fjLj5120ELj1ELj1ELj4ELj16ENS_18Kernel_traits_baseILj5120EfS2_S2_S2_fjLj128EEEEELb0ELb1ELb0ELb1EEEvNS_9BwdParamsE,@"STO_CUDA_ENTRY STV_DEFAULT"
_ZN10layer_norm13ln_bwd_kernelINS_13Kernel_traitsIf13__nv_bfloat16S2_S2_fjLj5120ELj1ELj1ELj4ELj16ENS_18Kernel_traits_baseILj5120EfS2_S2_S2_fjLj128EEEEELb0ELb1ELb0ELb1EEEvNS_9BwdParamsE:
.text._ZN10layer_norm13ln_bwd_kernelINS_13Kernel_traitsIf13__nv_bfloat16S2_S2_fjLj5120ELj1ELj1ELj4ELj16ENS_18Kernel_traits_baseILj5120EfS2_S2_S2_fjLj128EEEEELb0ELb1ELb0ELb1EEEvNS_9BwdParamsE:
        /* <DEDUP_REMOVED lines=68> */
[----:B------:R1:W-:Y:S01]  /*0440*/  STL [R1+0x2c], RZ ;  /* 0x00002cff01007387 */ /* 0x0003e20000100800 */
[----:B------:R-:W2:Y:S01]  /*0450*/  LDC.64 R2, c[0x0][0x3d0] ;  /* 0x0000f400ff027b82 */ /* 0x000ea20000000a00 */
[----:B------:R-:W3:Y:S02]  /*0460*/  LDCU.64 UR4, c[0x0][0x3e0] ;  /* 0x00007c00ff0477ac */ /* 0x000ee40008000a00 */
[----:B------:R1:W-:Y:S05]  /*0470*/  STL [R1+0x28], RZ ;  /* 0x000028ff01007387 */ /* 0x0003ea0000100800 */
[----:B------:R-:W4:Y:S01]  /*0480*/  LDC.64 R4, c[0x0][0x3e8] ;  /* 0x0000fa00ff047b82 */ /* 0x000f220000000a00 */
[----:B------:R1:W-:Y:S01]  /*0490*/  STL [R1+0x24], RZ ;  /* 0x000024ff01007387 */ /* 0x0003e20000100800 */
[----:B------:R-:W-:Y:S01]  /*04a0*/  HFMA2 R252, -RZ, RZ, 0, 0 ;  /* 0x00000000fffc7431 */ /* 0x000fe200000001ff */
[----:B------:R-:W-:-:S02]  /*04b0*/  UPLOP3.LUT UP2, UPT, UPT, UPT, UPT, 0x40, 0x4 ;  /* 0x000000000004789c */ /* 0x000fc40003f4e870 */
[----:B------:R1:W-:Y:S01]  /*04c0*/  STL [R1+0x20], RZ ;  /* 0x000020ff01007387 */ /* 0x0003e20000100800 */
[----:B------:R-:W-:Y:S01]  /*04d0*/  HFMA2 R231, -RZ, RZ, 0, 0 ;  /* 0x00000000ffe77431 */ /* 0x000fe200000001ff */
[----:B------:R-:W-:Y:S01]  /*04e0*/  CS2R R250, SRZ ;  /* 0x0000000000fa7805 */ /* 0x000fe2000001ff00 */
[----:B------:R-:W-:Y:S01]  /*04f0*/  HFMA2 R205, -RZ, RZ, 0, 0 ;  /* 0x00000000ffcd7431 */ /* 0x000fe200000001ff */
[----:B------:R1:W-:Y:S01]  /*0500*/  STL [R1+0x38], RZ ;  /* 0x000038ff01007387 */ /* 0x0003e20000100800 */
[----:B------:R-:W-:Y:S01]  /*0510*/  HFMA2 R195, -RZ, RZ, 0, 0 ;  /* 0x00000000ffc37431 */ /* 0x000fe200000001ff */
[----:B------:R-:W-:Y:S02]  /*0520*/  MOV R249, RZ ;  /* 0x000000ff00f97202 */ /* 0x000fe40000000f00 */
[----:B------:R-:W-:Y:S01]  /*0530*/  CS2R R246, SRZ ;  /* 0x0000000000f67805 */ /* 0x000fe2000001ff00 */
[----:B------:R1:W-:Y:S01]  /*0540*/  STL [R1+0x34], RZ ;  /* 0x000034ff01007387 */ /* 0x0003e20000100800 */
[----:B------:R-:W-:-:S02]  /*0550*/  CS2R R244, SRZ ;  /* 0x0000000000f47805 */ /* 0x000fc4000001ff00 */
[----:B------:R-:W-:Y:S01]  /*0560*/  CS2R R242, SRZ ;  /* 0x0000000000f27805 */ /* 0x000fe2000001ff00 */
[C---:B--2---:R-:W-:Y:S01]  /*0570*/  IMAD.WIDE.U32 R2, R0.reuse, 0x20, R2 ;  /* 0x0000002000027825 */ /* 0x044fe200078e0002 */
[----:B------:R1:W-:Y:S01]  /*0580*/  STL [R1+0x30], RZ ;  /* 0x000030ff01007387 */ /* 0x0003e20000100800 */
[----:B------:R-:W-:Y:S02]  /*0590*/  CS2R R240, SRZ ;  /* 0x0000000000f07805 */ /* 0x000fe4000001ff00 */
[----:B------:R-:W-:Y:S02]  /*05a0*/  CS2R R238, SRZ ;  /* 0x0000000000ee7805 */ /* 0x000fe4000001ff00 */
[----:B------:R-:W-:Y:S01]  /*05b0*/  CS2R R236, SRZ ;  /* 0x0000000000ec7805 */ /* 0x000fe2000001ff00 */
[----:B------:R1:W-:Y:S01]  /*05c0*/  STL [R1+0x1c], RZ ;  /* 0x00001cff01007387 */ /* 0x0003e20000100800 */
[----:B------:R-:W-:Y:S02]  /*05d0*/  CS2R R234, SRZ ;  /* 0x0000000000ea7805 */ /* 0x000fe4000001ff00 */
[----:B------:R-:W-:Y:S01]  /*05e0*/  CS2R R232, SRZ ;  /* 0x0000000000e87805 */ /* 0x000fe2000001ff00 */
[----:B----4-:R-:W-:Y:S01]  /*05f0*/  IMAD.WIDE.U32 R4, R0, 0x20, R4 ;  /* 0x0000002000047825 */ /* 0x010fe200078e0004 */
[----:B------:R1:W-:Y:S01]  /*0600*/  STL [R1+0x44], RZ ;  /* 0x000044ff01007387 */ /* 0x0003e20000100800 */
[----:B------:R-:W-:-:S02]  /*0610*/  CS2R R216, SRZ ;  /* 0x0000000000d87805 */ /* 0x000fc4000001ff00 */
[----:B------:R-:W-:Y:S02]  /*0620*/  CS2R R214, SRZ ;  /* 0x0000000000d67805 */ /* 0x000fe4000001ff00 */
[----:B------:R-:W-:Y:S01]  /*0630*/  CS2R R212, SRZ ;  /* 0x0000000000d47805 */ /* 0x000fe2000001ff00 */
[----:B------:R1:W-:Y:S01]  /*0640*/  STL [R1+0x40], RZ ;  /* 0x000040ff01007387 */ /* 0x0003e20000100800 */
[----:B------:R-:W-:Y:S02]  /*0650*/  CS2R R210, SRZ ;  /* 0x0000000000d27805 */ /* 0x000fe4000001ff00 */
[----:B------:R-:W-:Y:S02]  /*0660*/  MOV R208, RZ ;  /* 0x000000ff00d07202 */ /* 0x000fe40000000f00 */
[----:B------:R-:W-:Y:S01]  /*0670*/  CS2R R206, SRZ ;  /* 0x0000000000ce7805 */ /* 0x000fe2000001ff00 */
[----:B------:R1:W-:Y:S01]  /*0680*/  STL [R1+0x3c], RZ ;  /* 0x00003cff01007387 */ /* 0x0003e20000100800 */
[----:B------:R-:W-:-:S02]  /*0690*/  MOV R196, RZ ;  /* 0x000000ff00c47202 */ /* 0x000fc40000000f00 */
[----:B------:R-:W-:Y:S02]  /*06a0*/  CS2R R184, SRZ ;  /* 0x0000000000b87805 */ /* 0x000fe4000001ff00 */
[----:B------:R-:W-:Y:S01]  /*06b0*/  MOV R183, RZ ;  /* 0x000000ff00b77202 */ /* 0x000fe20000000f00 */
[----:B------:R1:W-:Y:S01]  /*06c0*/  STL [R1+0x18], RZ ;  /* 0x000018ff01007387 */ /* 0x0003e20000100800 */
[----:B------:R-:W-:Y:S01]  /*06d0*/  CS2R R12, SRZ ;  /* 0x00000000000c7805 */ /* 0x000fe2000001ff00 */
[----:B------:R-:W2:Y:S02]  /*06e0*/  LDCU UR22, c[0x0][0x388] ;  /* 0x00007100ff1677ac */ /* 0x000ea40008000800 */
[----:B------:R1:W-:Y:S01]  /*06f0*/  STL [R1+0x50], RZ ;  /* 0x000050ff01007387 */ /* 0x0003e20000100800 */
[----:B------:R-:W4:Y:S03]  /*0700*/  LDCU.64 UR26, c[0x0][0x390] ;  /* 0x00007200ff1a77ac */ /* 0x000f260008000a00 */
[----:B------:R1:W-:Y:S01]  /*0710*/  STL [R1+0x4c], RZ ;  /* 0x00004cff01007387 */ /* 0x0003e20000100800 */
[----:B------:R-:W0:Y:S03]  /*0720*/  LDCU.64 UR28, c[0x0][0x468] ;  /* 0x00008d00ff1c77ac */ /* 0x000e260008000a00 */
[----:B------:R1:W-:Y:S01]  /*0730*/  STL [R1+0x48], RZ ;  /* 0x000048ff01007387 */ /* 0x0003e20000100800 */
[----:B------:R-:W0:Y:S03]  /*0740*/  LDCU.U8 UR9, c[0x0][0x410] ;  /* 0x00008200ff0977ac */ /* 0x000e260008000000 */
[----:B------:R1:W-:Y:S01]  /*0750*/  STL [R1+0x14], RZ ;  /* 0x000014ff01007387 */ /* 0x0003e20000100800 */
[----:B------:R-:W0:Y:S03]  /*0760*/  LDCU UR23, c[0x0][0x400] ;  /* 0x00008000ff1777ac */ /* 0x000e260008000800 */
[----:B------:R1:W-:Y:S01]  /*0770*/  STL [R1+0x5c], RZ ;  /* 0x00005cff01007387 */ /* 0x0003e20000100800 */
[----:B------:R-:W0:Y:S03]  /*0780*/  LDCU.64 UR24, c[0x0][0x478] ;  /* 0x00008f00ff1877ac */ /* 0x000e260008000a00 */
[----:B------:R1:W-:Y:S01]  /*0790*/  STL [R1+0x58], RZ ;  /* 0x000058ff01007387 */ /* 0x0003e20000100800 */
[----:B------:R-:W0:Y:S03]  /*07a0*/  LDCU.128 UR12, c[0x0][0x3c0] ;  /* 0x00007800ff0c77ac */ /* 0x000e260008000c00 */
[----:B------:R1:W-:Y:S01]  /*07b0*/  STL [R1+0x54], RZ ;  /* 0x000054ff01007387 */ /* 0x0003e20000100800 */
[----:B------:R-:W0:Y:S03]  /*07c0*/  LDCU.64 UR20, c[0x0][0x438] ;  /* 0x00008700ff1477ac */ /* 0x000e260008000a00 */
        /* <DEDUP_REMOVED lines=52> */
[----:B---3--:R-:W-:Y:S01]  /*0b10*/  UISETP.NE.U32.AND UP0, UPT, UR4, URZ, UPT ;  /* 0x000000ff0400728c */ /* 0x008fe2000bf05070 */
[----:B------:R-:W-:-:S02]  /*0b20*/  CS2R R10, SRZ ;  /* 0x00000000000a7805 */ /* 0x000fc4000001ff00 */
[----:B------:R-:W-:Y:S01]  /*0b30*/  CS2R R8, SRZ ;  /* 0x0000000000087805 */ /* 0x000fe2000001ff00 */
[----:B0-----:R-:W5:Y:S01]  /*0b40*/  LDG.E.128 R132, desc[UR18][R2.64] ;  /* 0x0000001202847981 */ /* 0x001f62000c1e1d00 */
[----:B------:R-:W-:-:S03]  /*0b50*/  CS2R R6, SRZ ;  /* 0x0000000000067805 */ /* 0x000fc6000001ff00 */
[----:B------:R-:W5:Y:S04]  /*0b60*/  LDG.E.128 R128, desc[UR18][R2.64+0x10] ;  /* 0x0000101202807981 */ /* 0x000f68000c1e1d00 */
[----:B------:R-:W5:Y:S04]  /*0b70*/  LDG.E.128 R124, desc[UR18][R2.64+0x1000] ;  /* 0x00100012027c7981 */ /* 0x000f68000c1e1d00 */
[----:B------:R-:W5:Y:S04]  /*0b80*/  LDG.E.128 R120, desc[UR18][R2.64+0x1010] ;  /* 0x0010101202787981 */ /* 0x000f68000c1e1d00 */
[----:B------:R-:W5:Y:S04]  /*0b90*/  LDG.E.128 R116, desc[UR18][R2.64+0x2000] ;  /* 0x0020001202747981 */ /* 0x000f68000c1e1d00 */
[----:B------:R-:W5:Y:S04]  /*0ba0*/  LDG.E.128 R112, desc[UR18][R2.64+0x2010] ;  /* 0x0020101202707981 */ /* 0x000f68000c1e1d00 */
[----:B------:R-:W5:Y:S04]  /*0bb0*/  LDG.E.128 R108, desc[UR18][R2.64+0x3000] ;  /* 0x00300012026c7981 */ /* 0x000f68000c1e1d00 */
[----:B------:R-:W5:Y:S04]  /*0bc0*/  LDG.E.128 R104, desc[UR18][R2.64+0x3010] ;  /* 0x0030101202687981 */ /* 0x000f68000c1e1d00 */
[----:B------:R-:W5:Y:S04]  /*0bd0*/  LDG.E.128 R100, desc[UR18][R2.64+0x4000] ;  /* 0x0040001202647981 */ /* 0x000f68000c1e1d00 */
[----:B------:R0:W5:Y:S04]  /*0be0*/  LDG.E.128 R96, desc[UR18][R2.64+0x4010] ;  /* 0x0040101202607981 */ /* 0x000168000c1e1d00 */
[----:B------:R-:W5:Y:S04]  /*0bf0*/  LDG.E.128 R92, desc[UR18][R4.64+0x4010] ;  /* 0x00401012045c7981 */ /* 0x000f68000c1e1d00 */
[----:B------:R-:W5:Y:S01]  /*0c00*/  LDG.E.128 R88, desc[UR18][R4.64+0x4000] ;  /* 0x0040001204587981 */ /* 0x000f62000c1e1d00 */
[----:B0-----:R-:W-:-:S03]  /*0c10*/  CS2R R2, SRZ ;  /* 0x0000000000027805 */ /* 0x001fc6000001ff00 */
[----:B------:R-:W5:Y:S04]  /*0c20*/  LDG.E.128 R84, desc[UR18][R4.64+0x3010] ;  /* 0x0030101204547981 */ /* 0x000f68000c1e1d00 */
[----:B------:R-:W5:Y:S04]  /*0c30*/  LDG.E.128 R80, desc[UR18][R4.64+0x3000] ;  /* 0x0030001204507981 */ /* 0x000f68000c1e1d00 */
[----:B------:R-:W5:Y:S04]  /*0c40*/  LDG.E.128 R76, desc[UR18][R4.64+0x2010] ;  /* 0x00201012044c7981 */ /* 0x000f68000c1e1d00 */
[----:B------:R-:W5:Y:S04]  /*0c50*/  LDG.E.128 R72, desc[UR18][R4.64+0x2000] ;  /* 0x0020001204487981 */ /* 0x000f68000c1e1d00 */
[----:B------:R-:W5:Y:S04]  /*0c60*/  LDG.E.128 R68, desc[UR18][R4.64+0x1010] ;  /* 0x0010101204447981 */ /* 0x000f68000c1e1d00 */
[----:B------:R-:W5:Y:S04]  /*0c70*/  LDG.E.128 R64, desc[UR18][R4.64+0x1000] ;  /* 0x0010001204407981 */ /* 0x000f68000c1e1d00 */
[----:B------:R-:W5:Y:S04]  /*0c80*/  LDG.E.128 R60, desc[UR18][R4.64+0x10] ;  /* 0x00001012043c7981 */ /* 0x000f68000c1e1d00 */
[----:B------:R0:W5:Y:S01]  /*0c90*/  LDG.E.128 R56, desc[UR18][R4.64] ;  /* 0x0000001204387981 */ /* 0x000162000c1e1d00 */
[----:B------:R-:W-:Y:S01]  /*0ca0*/  UISETP.NE.AND.EX UP0, UPT, UR5, URZ, UPT, UP0 ;  /* 0x000000ff0500728c */ /* 0x000fe2000bf05300 */
[----:B012-4-:R-:W-:-:S10]  /*0cb0*/  CS2R R4, SRZ ;  /* 0x0000000000047805 */ /* 0x017fd4000001ff00 */
.L_x_4098:
[----:B01----:R-:W0:Y:S01]  /*0cc0*/  S2R R0, SR_TID.X ;  /* 0x0000000000007919 */ /* 0x003e220000002100 */
        /* <DEDUP_REMOVED lines=8> */
[----:B------:R-:W-:Y:S01]  /*0d50*/  ULEA.HI UR8, UR8, UR7, URZ, 0x3 ;  /* 0x0000000708087291 */ /* 0x000fe2000f8f18ff */
[----:B------:R-:W-:Y:S02]  /*0d60*/  MOV R14, UR10 ;  /* 0x0000000a000e7c02 */ /* 0x000fe40008000f00 */
[----:B------:R-:W-:-:S03]  /*0d70*/  MOV R15, UR11 ;  /* 0x0000000b000f7c02 */ /* 0x000fc60008000f00 */
[----:B------:R-:W-:Y:S01]  /*0d80*/  MOV R209, UR8 ;  /* 0x0000000800d17c02 */ /* 0x000fe20008000f00 */
[----:B-1----:R-:W-:Y:S01]  /*0d90*/  @UP0 UIMAD.WIDE UR4, UR6, 0x2, UR4 ;  /* 0x00000002060408a5 */ /* 0x002fe2000f8e0204 */
[----:B------:R1:W4:Y:S05]  /*0da0*/  LDG.E R144, desc[UR18][R14.64] ;  /* 0x000000120e907981 */ /* 0x00032a000c1e1900 */
[----:B------:R-:W-:Y:S02]  /*0db0*/  MOV R16, UR4 ;  /* 0x0000000400107c02 */ /* 0x000fe40008000f00 */
[----:B0-----:R-:W-:Y:S02]  /*0dc0*/  LEA.HI.SX32 R209, R209, R0, 0x1d ;  /* 0x00000000d1d17211 */ /* 0x001fe400078feaff */
[----:B-1----:R-:W-:-:S02]  /*0dd0*/  MOV R14, UR16 ;  /* 0x00000010000e7c02 */ /* 0x002fc40008000f00 */
[----:B------:R-:W-:Y:S02]  /*0de0*/  MOV R15, UR17 ;  /* 0x00000011000f7c02 */ /* 0x000fe40008000f00 */
[C---:B------:R-:W-:Y:S02]  /*0df0*/  IADD3 R192, PT, PT, R209.reuse, 0x80, RZ ;  /* 0x00000080d1c07810 */ /* 0x040fe40007ffe0ff */
[C---:B------:R-:W-:Y:S02]  /*0e00*/  IADD3 R164, PT, PT, R209.reuse, 0x100, RZ ;  /* 0x00000100d1a47810 */ /* 0x040fe40007ffe0ff */
[C---:B------:R-:W-:Y:S01]  /*0e10*/  IADD3 R145, PT, PT, R209.reuse, 0x180, RZ ;  /* 0x00000180d1917810 */ /* 0x040fe20007ffe0ff */
[C-C-:B--2---:R-:W-:Y:S01]  /*0e20*/  IMAD.WIDE.U32 R18, R209.reuse, 0x10, R156.reuse ;  /* 0x00000010d1127825 */ /* 0x144fe200078e009c */
[----:B------:R-:W-:Y:S01]  /*0e30*/  IADD3 R0, PT, PT, R209, 0x200, RZ ;  /* 0x00000200d1007810 */ /* 0x000fe20007ffe0ff */
[----:B------:R-:W2:Y:S01]  /*0e40*/  LDG.E R14, desc[UR18][R14.64] ;  /* 0x000000120e0e7981 */ /* 0x000ea2000c1e1900 */
[----:B------:R-:W-:Y:S01]  /*0e50*/  MOV R17, UR5 ;  /* 0x0000000500117c02 */ /* 0x000fe20008000f00 */
[----:B------:R-:W-:-:S04]  /*0e60*/  IMAD.WIDE.U32 R24, R192, 0x10, R156 ;  /* 0x00000010c0187825 */ /* 0x000fc800078e009c */
[--C-:B------:R-:W-:Y:S01]  /*0e70*/  IMAD.WIDE.U32 R32, R164, 0x10, R156.reuse ;  /* 0x00000010a4207825 */ /* 0x100fe200078e009c */
[----:B------:R-:W-:Y:S01]  /*0e80*/  ISETP.NE.U32.AND P0, PT, RZ, UR20, PT ;  /* 0x00000014ff007c0c */ /* 0x000fe2000bf05070 */
[----:B------:R-:W2:Y:S02]  /*0e90*/  LDG.E.128 R24, desc[UR18][R24.64] ;  /* 0x0000001218187981 */ /* 0x000ea4000c1e1d00 */
[----:B------:R-:W-:Y:S02]  /*0ea0*/  IMAD.WIDE.U32 R148, R145, 0x10, R156 ;  /* 0x0000001091947825 */ /* 0x000fe400078e009c */
[----:B------:R-:W2:Y:S02]  /*0eb0*/  @P1 LDG.E.U16 R15, desc[UR18][R16.64] ;  /* 0x00000012100f1981 */ /* 0x000ea4000c1e1500 */
[----:B---3--:R-:W-:-:S04]  /*0ec0*/  IMAD.WIDE.U32 R20, R209, 0x10, R160 ;  /* 0x00000010d1147825 */ /* 0x008fc800078e00a0 */
[----:B------:R-:W-:-:S04]  /*0ed0*/  IMAD.WIDE.U32 R28, R192, 0x10, R160 ;  /* 0x00000010c01c7825 */ /* 0x000fc800078e00a0 */
[--C-:B------:R-:W-:Y:S01]  /*0ee0*/  IMAD.WIDE.U32 R140, R164, 0x10, R160.reuse ;  /* 0x00000010a48c7825 */ /* 0x100fe200078e00a0 */
[----:B------:R-:W3:Y:S03]  /*0ef0*/  LDG.E.128 R16, desc[UR18][R18.64] ;  /* 0x0000001212107981 */ /* 0x000ee6000c1e1d00 */
[----:B------:R-:W-:Y:S01]  /*0f00*/  IMAD.WIDE.U32 R152, R145, 0x10, R160 ;  /* 0x0000001091987825 */ /* 0x000fe200078e00a0 */
[----:B------:R-:W-:Y:S01]  /*0f10*/  ISETP.NE.AND.EX P0, PT, RZ, UR21, PT, P0 ;  /* 0x00000015ff007c0c */ /* 0x000fe2000bf05300 */
[----:B------:R-:W3:Y:S02]  /*0f20*/  LDG.E.128 R20, desc[UR18][R20.64] ;  /* 0x0000001214147981 */ /* 0x000ee4000c1e1d00 */
[C---:B------:R-:W-:Y:S01]  /*0f30*/  IMAD.WIDE.U32 R156, R0.reuse, 0x10, R156 ;  /* 0x00000010009c7825 */ /* 0x040fe200078e009c */
[----:B------:R-:W-:Y:S01]  /*0f40*/  ISETP.NE.AND P2, PT, RZ, UR9, PT ;  /* 0x00000009ff007c0c */ /* 0x000fe2000bf45270 */
[----:B------:R-:W3:Y:S02]  /*0f50*/  LDG.E.128 R28, desc[UR18][R28.64] ;  /* 0x000000121c1c7981 */ /* 0x000ee4000c1e1d00 */
[----:B------:R-:W-:-:S02]  /*0f60*/  IMAD.WIDE.U32 R160, R0, 0x10, R160 ;  /* 0x0000001000a07825 */ /* 0x000fc400078e00a0 */
[----:B------:R-:W3:Y:S04]  /*0f70*/  LDG.E.128 R156, desc[UR18][R156.64] ;  /* 0x000000129c9c7981 */ /* 0x000ee8000c1e1d00 */
[----:B------:R-:W3:Y:S01]  /*0f80*/  LDG.E.128 R160, desc[UR18][R160.64] ;  /* 0x00000012a0a07981 */ /* 0x000ee2000c1e1d00 */
[----:B------:R-:W0:Y:S03]  /*0f90*/  @P0 LDC.64 R170, c[0x0][0x438] ;  /* 0x00010e00ffaa0b82 */ /* 0x000e260000000a00 */
[----:B------:R-:W3:Y:S04]  /*0fa0*/  LDG.E.128 R32, desc[UR18][R32.64] ;  /* 0x0000001220207981 */ /* 0x000ee8000c1e1d00 */
[----:B------:R-:W3:Y:S01]  /*0fb0*/  LDG.E.128 R140, desc[UR18][R140.64] ;  /* 0x000000128c8c7981 */ /* 0x000ee2000c1e1d00 */
[----:B------:R-:W1:Y:S03]  /*0fc0*/  @P0 LDC.64 R172, c[0x0][0x438] ;  /* 0x00010e00ffac0b82 */ /* 0x000e660000000a00 */
[----:B------:R-:W3:Y:S04]  /*0fd0*/  LDG.E.128 R152, desc[UR18][R152.64] ;  /* 0x0000001298987981 */ /* 0x000ee8000c1e1d00 */
[----:B------:R-:W3:Y:S01]  /*0fe0*/  LDG.E.128 R148, desc[UR18][R148.64] ;  /* 0x0000001294947981 */ /* 0x000ee2000c1e1d00 */
[----:B------:R-:W3:Y:S01]  /*0ff0*/  @P0 LDC.64 R166, c[0x0][0x438] ;  /* 0x00010e00ffa60b82 */ /* 0x000ee20000000a00 */
[----:B0-----:R-:W-:-:S07]  /*1000*/  @P0 IMAD.WIDE.U32 R170, R145, 0x10, R170 ;  /* 0x0000001091aa0825 */ /* 0x001fce00078e00aa */
[----:B------:R-:W0:Y:S01]  /*1010*/  @P0 LDC.64 R168, c[0x0][0x438] ;  /* 0x00010e00ffa80b82 */ /* 0x000e220000000a00 */
[----:B-----5:R-:W5:Y:S01]  /*1020*/  @P0 LDG.E.128 R40, desc[UR18][R170.64] ;  /* 0x00000012aa280981 */ /* 0x020f62000c1e1d00 */
[----:B-1----:R-:W-:-:S06]  /*1030*/  @P0 IMAD.WIDE.U32 R172, R0, 0x10, R172 ;  /* 0x0000001000ac0825 */ /* 0x002fcc00078e00ac */
[----:B------:R-:W1:Y:S01]  /*1040*/  @P0 LDC.64 R176, c[0x0][0x438] ;  /* 0x00010e00ffb00b82 */ /* 0x000e620000000a00 */
[----:B------:R3:W5:Y:S01]  /*1050*/  @P0 LDG.E.128 R36, desc[UR18][R172.64] ;  /* 0x00000012ac240981 */ /* 0x000762000c1e1d00 */
[----:B----4-:R-:W-:-:S04]  /*1060*/  FSEL R144, R144, RZ, !P2 ;  /* 0x000000ff90907208 */ /* 0x010fc80005000000 */
[----:B------:R-:W-:Y:S02]  /*1070*/  R2UR UR5, R144 ;  /* 0x00000000900572ca */ /* 0x000fe400000e0000 */
[----:B--2---:R-:W-:Y:S02]  /*1080*/  R2UR UR8, R14 ;  /* 0x000000000e0872ca */ /* 0x004fe400000e0000 */
[C---:B---3--:R-:W-:Y:S02]  /*1090*/  SHF.L.U32 R165, R16.reuse, 0x10, RZ ;  /* 0x0000001010a57819 */ /* 0x048fe400000006ff */
[----:B------:R-:W-:Y:S02]  /*10a0*/  SHF.L.U32 R178, R17, 0x10, RZ ;  /* 0x0000001011b27819 */ /* 0x000fe400000006ff */
[----:B------:R-:W-:-:S05]  /*10b0*/  PRMT R144, R16, 0x7632, R144 ;  /* 0x0000763210907816 */ /* 0x000fca0000000090 */
[----:B------:R-:W-:Y:S01]  /*10c0*/  FADD.FTZ R165, R165, -UR5 ;  /* 0x80000005a5a57e21 */ /* 0x000fe20008010000 */
[----:B------:R-:W-:Y:S01]  /*10d0*/  FADD.FTZ R178, R178, -UR5 ;  /* 0x80000005b2b27e21 */ /* 0x000fe20008010000 */
[----:B------:R-:W-:Y:S02]  /*10e0*/  SHF.L.U32 R189, R157, 0x10, RZ ;  /* 0x000000109dbd7819 */ /* 0x000fe400000006ff */
[----:B------:R-:W-:Y:S02]  /*10f0*/  PRMT R194, R158, 0x7632, R194 ;  /* 0x000076329ec27816 */ /* 0x000fe400000000c2 */
[----:B------:R-:W-:Y:S02]  /*1100*/  PRMT R191, R162, 0x7632, R191 ;  /* 0x00007632a2bf7816 */ /* 0x000fe400000000bf */
[----:B------:R-:W-:Y:S02]  /*1110*/  SHF.L.U32 R190, R158, 0x10, RZ ;  /* 0x000000109ebe7819 */ /* 0x000fe400000006ff */
[----:B------:R-:W-:-:S02]  /*1120*/  PRMT R172, R159, 0x7632, R172 ;  /* 0x000076329fac7816 */ /* 0x000fc400000000ac */
[----:B------:R-:W-:Y:S02]  /*1130*/  SHF.L.U32 R170, R159, 0x10, RZ ;  /* 0x000000109faa7819 */ /* 0x000fe400000006ff */
[----:B------:R-:W-:Y:S01]  /*1140*/  SHF.L.U32 R158, R144, 0x10, RZ ;  /* 0x00000010909e7819 */ /* 0x000fe200000006ff */
[----:B------:R-:W-:Y:S01]  /*1150*/  FMUL.FTZ R144, R165, UR8 ;  /* 0x00000008a5907c20 */ /* 0x000fe20008410000 */
[----:B------:R-:W-:Y:S02]  /*1160*/  MOV R159, R189 ;  /* 0x000000bd009f7202 */ /* 0x000fe40000000f00 */
[----:B------:R-:W-:Y:S01]  /*1170*/  MOV R165, R191 ;  /* 0x000000bf00a57202 */ /* 0x000fe20000000f00 */
[----:B------:R-:W2:Y:S01]  /*1180*/  LDL.LU R189, [R1+0xa0] ;  /* 0x0000a00001bd7983 */ /* 0x000ea20000300800 */
[----:B------:R-:W-:-:S03]  /*1190*/  FMUL.FTZ R227, R178, UR8 ;  /* 0x00000008b2e37c20 */ /* 0x000fc60008410000 */
[----:B------:R-:W3:Y:S04]  /*11a0*/  LDL.LU R191, [R1+0xa8] ;  /* 0x0000a80001bf7983 */ /* 0x000ee80000300800 */
[----:B------:R-:W4:Y:S01]  /*11b0*/  LDL.LU R178, [R1+0xb0] ;  /* 0x0000b00001b27983 */ /* 0x000f220000300800 */
[----:B------:R-:W-:Y:S01]  /*11c0*/  PRMT R186, R20, 0x7632, R186 ;  /* 0x0000763214ba7816 */ /* 0x000fe200000000ba */
[----:B------:R-:W-:Y:S01]  /*11d0*/  FADD.FTZ R158, R158, -UR5 ;  /* 0x800000059e9e7e21 */ /* 0x000fe20008010000 */
[----:B------:R-:W-:Y:S02]  /*11e0*/  PRMT R174, R17, 0x7632, R174 ;  /* 0x0000763211ae7816 */ /* 0x000fe400000000ae */
[----:B------:R-:W-:Y:S02]  /*11f0*/  SHF.L.U32 R187, R19, 0x10, RZ ;  /* 0x0000001013bb7819 */ /* 0x000fe400000006ff */
[----:B------:R-:W-:Y:S01]  /*1200*/  PRMT R17, R25, 0x7632, R17 ;  /* 0x0000763219117816 */ /* 0x000fe20000000011 */
[----:B------:R-:W-:Y:S01]  /*1210*/  FMUL.FTZ R221, R158, UR8 ;  /* 0x000000089edd7c20 */ /* 0x000fe20008410000 */
[----:B------:R-:W-:-:S02]  /*1220*/  PRMT R175, R22, 0x7632, R175 ;  /* 0x0000763216af7816 */ /* 0x000fc400000000af */
[----:B------:R-:W-:Y:S02]  /*1230*/  SHF.L.U32 R224, R22, 0x10, RZ ;  /* 0x0000001016e07819 */ /* 0x000fe400000006ff */
[----:B------:R-:W-:Y:S02]  /*1240*/  PRMT R188, R24, 0x7632, R188 ;  /* 0x0000763218bc7816 */ /* 0x000fe400000000bc */
[----:B------:R-:W-:Y:S02]  /*1250*/  SHF.L.U32 R25, R25, 0x10, RZ ;  /* 0x0000001019197819 */ /* 0x000fe400000006ff */
[----:B------:R-:W-:Y:S02]  /*1260*/  SHF.L.U32 R186, R186, 0x10, RZ ;  /* 0x00000010baba7819 */ /* 0x000fe400000006ff */
[C---:B------:R-:W-:Y:S02]  /*1270*/  PRMT R179, R18.reuse, 0x7632, R179 ;  /* 0x0000763212b37816 */ /* 0x040fe400000000b3 */
[----:B------:R-:W-:-:S02]  /*1280*/  SHF.L.U32 R182, R18, 0x10, RZ ;  /* 0x0000001012b67819 */ /* 0x000fc400000006ff */
[----:B------:R-:W-:Y:S02]  /*1290*/  SHF.L.U32 R24, R24, 0x10, RZ ;  /* 0x0000001018187819 */ /* 0x000fe400000006ff */
[C---:B------:R-:W-:Y:S02]  /*12a0*/  PRMT R22, R29.reuse, 0x7632, R22 ;  /* 0x000076321d167816 */ /* 0x040fe40000000016 */
[----:B------:R-:W-:Y:S02]  /*12b0*/  SHF.L.U32 R29, R29, 0x10, RZ ;  /* 0x000000101d1d7819 */ /* 0x000fe400000006ff */
[C---:B------:R-:W-:Y:S01]  /*12c0*/  PRMT R18, R30.reuse, 0x7632, R18 ;  /* 0x000076321e127816 */ /* 0x040fe20000000012 */
[----:B------:R-:W-:Y:S01]  /*12d0*/  FADD.FTZ R187, R187, -UR5 ;  /* 0x80000005bbbb7e21 */ /* 0x000fe20008010000 */
[----:B------:R-:W-:Y:S01]  /*12e0*/  SHF.L.U32 R30, R30, 0x10, RZ ;  /* 0x000000101e1e7819 */ /* 0x000fe200000006ff */
[----:B------:R-:W-:Y:S01]  /*12f0*/  FADD.FTZ R243, R186, R243 ;  /* 0x000000f3baf37221 */ /* 0x000fe20000010000 */
[----:B------:R-:W-:Y:S01]  /*1300*/  PRMT R181, R21, 0x7632, R181 ;  /* 0x0000763215b57816 */ /* 0x000fe200000000b5 */
[-C--:B------:R-:W-:Y:S01]  /*1310*/  FFMA.FTZ R3, R221, R186.reuse, R3 ;  /* 0x000000badd037223 */ /* 0x080fe20000010003 */
[----:B------:R-:W-:Y:S01]  /*1320*/  SHF.L.U32 R225, R21, 0x10, RZ ;  /* 0x0000001015e17819 */ /* 0x000fe200000006ff */
[----:B------:R-:W-:Y:S01]  /*1330*/  FMUL.FTZ R219, R133, R186 ;  /* 0x000000ba85db7220 */ /* 0x000fe20000410000 */
[----:B------:R-:W-:Y:S01]  /*1340*/  PRMT R21, R26, 0x7632, R21 ;  /* 0x000076321a157816 */ /* 0x000fe20000000015 */
[----:B------:R-:W-:Y:S01]  /*1350*/  FADD.FTZ R25, R25, -UR5 ;  /* 0x8000000519197e21 */ /* 0x000fe20008010000 */
[----:B------:R-:W-:Y:S01]  /*1360*/  PRMT R14, R31, 0x7632, R14 ;  /* 0x000076321f0e7816 */ /* 0x000fe2000000000e */
[----:B------:R-:W-:Y:S01]  /*1370*/  FADD.FTZ R186, R24, -UR5 ;  /* 0x8000000518ba7e21 */ /* 0x000fe20008010000 */
[----:B------:R-:W-:-:S02]  /*1380*/  PRMT R147, R23, 0x7632, R147 ;  /* 0x0000763217937816 */ /* 0x000fc40000000093 */
[----:B------:R-:W-:Y:S02]  /*1390*/  SHF.L.U32 R222, R23, 0x10, RZ ;  /* 0x0000001017de7819 */ /* 0x000fe400000006ff */
[----:B------:R-:W-:Y:S02]  /*13a0*/  SHF.L.U32 R26, R26, 0x10, RZ ;  /* 0x000000101a1a7819 */ /* 0x000fe400000006ff */
[----:B------:R-:W-:Y:S01]  /*13b0*/  SHF.L.U32 R31, R31, 0x10, RZ ;  /* 0x000000101f1f7819 */ /* 0x000fe200000006ff */
[----:B------:R-:W-:Y:S01]  /*13c0*/  FMUL.FTZ R223, R187, UR8 ;  /* 0x00000008bbdf7c20 */ /* 0x000fe20008410000 */
[C---:B------:R-:W-:Y:S02]  /*13d0*/  PRMT R23, R27.reuse, 0x7632, R23 ;  /* 0x000076321b177816 */ /* 0x040fe40000000017 */
[----:B------:R-:W-:Y:S01]  /*13e0*/  SHF.L.U32 R146, R27, 0x10, RZ ;  /* 0x000000101b927819 */ /* 0x000fe200000006ff */
[----:B------:R-:W-:Y:S01]  /*13f0*/  FMUL.FTZ R187, R25, UR8 ;  /* 0x0000000819bb7c20 */ /* 0x000fe20008410000 */
[----:B------:R-:W-:Y:S01]  /*1400*/  PRMT R27, R28, 0x7632, R27 ;  /* 0x000076321c1b7816 */ /* 0x000fe2000000001b */
[----:B------:R-:W-:Y:S01]  /*1410*/  FMUL.FTZ R186, R186, UR8 ;  /* 0x00000008baba7c20 */ /* 0x000fe20008410000 */
[----:B------:R-:W-:Y:S01]  /*1420*/  SHF.L.U32 R28, R28, 0x10, RZ ;  /* 0x000000101c1c7819 */ /* 0x000fe200000006ff */
[----:B------:R-:W-:Y:S01]  /*1430*/  FADD.FTZ R26, R26, -UR5 ;  /* 0x800000051a1a7e21 */ /* 0x000fe20008010000 */
[----:B------:R-:W-:Y:S01]  /*1440*/  SHF.L.U32 R228, R20, 0x10, RZ ;  /* 0x0000001014e47819 */ /* 0x000fe200000006ff */
[----:B------:R-:W-:Y:S01]  /*1450*/  FFMA.FTZ R12, R187, R29, R12 ;  /* 0x0000001dbb0c7223 */ /* 0x000fe2000001000c */
[----:B------:R-:W-:Y:S01]  /*1460*/  PRMT R16, R32, 0x7632, R16 ;  /* 0x0000763220107816 */ /* 0x000fe20000000010 */
[----:B------:R-:W-:Y:S01]  /*1470*/  FADD.FTZ R251, R28, R251 ;  /* 0x000000fb1cfb7221 */ /* 0x000fe20000010000 */
[----:B------:R-:W-:Y:S01]  /*1480*/  SHF.L.U32 R20, R32, 0x10, RZ ;  /* 0x0000001020147819 */ /* 0x000fe200000006ff */
[-C--:B------:R-:W-:Y:S01]  /*1490*/  FFMA.FTZ R10, R186, R28.reuse, R10 ;  /* 0x0000001cba0a7223 */ /* 0x080fe2000001000a */
[----:B------:R-:W-:Y:S01]  /*14a0*/  SHF.L.U32 R24, R188, 0x10, RZ ;  /* 0x00000010bc187819 */ /* 0x000fe200000006ff */
[----:B------:R-:W-:Y:S01]  /*14b0*/  FMUL.FTZ R188, R124, R28 ;  /* 0x0000001c7cbc7220 */ /* 0x000fe20000410000 */
[----:B------:R-:W-:-:S02]  /*14c0*/  PRMT R248, R161, 0x7632, R248 ;  /* 0x00007632a1f87816 */ /* 0x000fc400000000f8 */
[----:B------:R-:W-:Y:S02]  /*14d0*/  SHF.L.U32 R32, R161, 0x10, RZ ;  /* 0x00000010a1207819 */ /* 0x000fe400000006ff */
[----:B------:R-:W-:Y:S01]  /*14e0*/  MOV R161, R190 ;  /* 0x000000be00a17202 */ /* 0x000fe20000000f00 */
[----:B------:R-:W-:Y:S01]  /*14f0*/  FMUL.FTZ R190, R26, UR8 ;  /* 0x000000081abe7c20 */ /* 0x000fe20008410000 */
[----:B--2---:R-:W-:Y:S01]  /*1500*/  FADD.FTZ R189, R29, R189 ;  /* 0x000000bd1dbd7221 */ /* 0x004fe20000010000 */
[----:B---3--:R-:W-:-:S04]  /*1510*/  FADD.FTZ R191, R30, R191 ;  /* 0x000000bf1ebf7221 */ /* 0x008fc80000010000 */
[----:B------:R2:W-:Y:S01]  /*1520*/  STL [R1+0xa0], R189 ;  /* 0x0000a0bd01007387 */ /* 0x0005e20000100800 */
[----:B----4-:R-:W-:-:S03]  /*1530*/  FADD.FTZ R178, R31, R178 ;  /* 0x000000b21fb27221 */ /* 0x010fc60000010000 */
[----:B------:R3:W-:Y:S01]  /*1540*/  STL [R1+0xa8], R191 ;  /* 0x0000a8bf01007387 */ /* 0x0007e20000100800 */
[----:B--2---:R-:W-:-:S03]  /*1550*/  FMUL.FTZ R189, R126, R29 ;  /* 0x0000001d7ebd7220 */ /* 0x004fc60000410000 */
[----:B------:R-:W2:Y:S04]  /*1560*/  LDL.LU R29, [R1+0xb8] ;  /* 0x0000b800011d7983 */ /* 0x000ea80000300800 */
[----:B------:R-:W4:Y:S04]  /*1570*/  LDL.LU R28, [R1+0xc0] ;  /* 0x0000c000011c7983 */ /* 0x000f280000300800 */
[----:B------:R3:W-:Y:S04]  /*1580*/  STL [R1+0xb0], R178 ;  /* 0x0000b0b201007387 */ /* 0x0007e80000100800 */
[----:B------:R-:W4:Y:S04]  /*1590*/  LDL.LU R26, [R1+0xc8] ;  /* 0x0000c800011a7983 */ /* 0x000f280000300800 */
[----:B------:R-:W4:Y:S01]  /*15a0*/  LDL.LU R25, [R1+0xd0] ;  /* 0x0000d00001197983 */ /* 0x000f220000300800 */
[----:B------:R-:W-:Y:S01]  /*15b0*/  @P0 IMAD.WIDE.U32 R166, R192, 0x10, R166 ;  /* 0x00000010c0a60825 */ /* 0x000fe200078e00a6 */
[----:B------:R-:W-:-:S03]  /*15c0*/  PRMT R180, R19, 0x7632, R180 ;  /* 0x0000763213b47816 */ /* 0x000fc600000000b4 */
[----:B0-----:R-:W-:Y:S01]  /*15d0*/  @P0 IMAD.WIDE.U32 R168, R164, 0x10, R168 ;  /* 0x00000010a4a80825 */ /* 0x001fe200078e00a8 */
[----:B------:R-:W-:Y:S01]  /*15e0*/  SHF.L.U32 R179, R179, 0x10, RZ ;  /* 0x00000010b3b37819 */ /* 0x000fe200000006ff */
[----:B------:R0:W5:Y:S02]  /*15f0*/  @P0 LDG.E.128 R48, desc[UR18][R166.64] ;  /* 0x00000012a6300981 */ /* 0x000164000c1e1d00 */
[----:B-1----:R-:W-:Y:S01]  /*1600*/  @P0 IMAD.WIDE.U32 R176, R209, 0x10, R176 ;  /* 0x00000010d1b00825 */ /* 0x002fe200078e00b0 */
[----:B------:R-:W-:Y:S01]  /*1610*/  SHF.L.U32 R180, R180, 0x10, RZ ;  /* 0x00000010b4b47819 */ /* 0x000fe200000006ff */
[----:B------:R1:W5:Y:S01]  /*1620*/  @P0 LDG.E.128 R44, desc[UR18][R168.64] ;  /* 0x00000012a82c0981 */ /* 0x000362000c1e1d00 */
[C---:B------:R-:W-:Y:S02]  /*1630*/  PRMT R198, R142.reuse, 0x7632, R198 ;  /* 0x000076328ec67816 */ /* 0x040fe400000000c6 */
[----:B------:R-:W-:Y:S01]  /*1640*/  SHF.L.U32 R197, R142, 0x10, RZ ;  /* 0x000000108ec57819 */ /* 0x000fe200000006ff */
[----:B------:R3:W5:Y:S01]  /*1650*/  @P0 LDG.E.128 R52, desc[UR18][R176.64] ;  /* 0x00000012b0340981 */ /* 0x000762000c1e1d00 */
[----:B0-----:R-:W-:Y:S01]  /*1660*/  SHF.L.U32 R167, R140, 0x10, RZ ;  /* 0x000000108ca77819 */ /* 0x001fe200000006ff */
[----:B------:R-:W-:Y:S01]  /*1670*/  FADD.FTZ R179, R179, -UR5 ;  /* 0x80000005b3b37e21 */ /* 0x000fe20008010000 */
[----:B------:R-:W-:-:S02]  /*1680*/  PRMT R19, R33, 0x7632, R19 ;  /* 0x0000763221137816 */ /* 0x000fc40000000013 */
[----:B-1----:R-:W-:Y:S02]  /*1690*/  SHF.L.U32 R169, R141, 0x10, RZ ;  /* 0x000000108da97819 */ /* 0x002fe400000006ff */
[----:B------:R-:W-:Y:S02]  /*16a0*/  PRMT R142, R143, 0x7632, R142 ;  /* 0x000076328f8e7816 */ /* 0x000fe4000000008e */
[----:B---3--:R-:W-:Y:S01]  /*16b0*/  SHF.L.U32 R176, R33, 0x10, RZ ;  /* 0x0000001021b07819 */ /* 0x008fe200000006ff */
[----:B------:R-:W-:Y:S01]  /*16c0*/  FADD.FTZ R180, R180, -UR5 ;  /* 0x80000005b4b47e21 */ /* 0x000fe20008010000 */
[C---:B------:R-:W-:Y:S02]  /*16d0*/  PRMT R33, R34.reuse, 0x7632, R33 ;  /* 0x0000763222217816 */ /* 0x040fe40000000021 */
[----:B------:R-:W-:Y:S02]  /*16e0*/  SHF.L.U32 R177, R34, 0x10, RZ ;  /* 0x0000001022b17819 */ /* 0x000fe400000006ff */
[----:B------:R-:W-:Y:S01]  /*16f0*/  SHF.L.U32 R143, R143, 0x10, RZ ;  /* 0x000000108f8f7819 */ /* 0x000fe200000006ff */
[----:B------:R-:W-:Y:S01]  /*1700*/  FADD.FTZ R146, R146, -UR5 ;  /* 0x8000000592927e21 */ /* 0x000fe20008010000 */
[----:B------:R-:W-:-:S02]  /*1710*/  PRMT R34, R35, 0x7632, R34 ;  /* 0x0000763223227816 */ /* 0x000fc40000000022 */
[----:B------:R-:W-:Y:S01]  /*1720*/  SHF.L.U32 R35, R35, 0x10, RZ ;  /* 0x0000001023237819 */ /* 0x000fe200000006ff */
[----:B------:R-:W-:Y:S01]  /*1730*/  FMUL.FTZ R218, R179, UR8 ;  /* 0x00000008b3da7c20 */ /* 0x000fe20008410000 */
[----:B------:R-:W-:Y:S01]  /*1740*/  SHF.L.U32 R175, R175, 0x10, RZ ;  /* 0x00000010afaf7819 */ /* 0x000fe200000006ff */
[----:B------:R-:W-:Y:S01]  /*1750*/  FMUL.FTZ R180, R180, UR8 ;  /* 0x00000008b4b47c20 */ /* 0x000fe20008410000 */
[----:B------:R-:W-:Y:S01]  /*1760*/  SHF.L.U32 R147, R147, 0x10, RZ ;  /* 0x0000001093937819 */ /* 0x000fe200000006ff */
[----:B------:R-:W-:Y:S01]  /*1770*/  FMUL.FTZ R191, R146, UR8 ;  /* 0x0000000892bf7c20 */ /* 0x000fe20008410000 */
[----:B------:R-:W-:Y:S02]  /*1780*/  @P1 R2UR UR4, R15 ;  /* 0x000000000f0412ca */ /* 0x000fe400000e0000 */
[----:B------:R-:W-:Y:S01]  /*1790*/  PRMT R171, R157, 0x7632, R171 ;  /* 0x000076329dab7816 */ /* 0x000fe200000000ab */
[----:B------:R-:W-:Y:S01]  /*17a0*/  FADD.FTZ R35, R35, -UR5 ;  /* 0x8000000523237e21 */ /* 0x000fe20008010000 */
[----:B------:R-:W-:-:S02]  /*17b0*/  PRMT R168, R141, 0x7632, R168 ;  /* 0x000076328da87816 */ /* 0x000fc400000000a8 */
[C---:B------:R-:W-:Y:S02]  /*17c0*/  PRMT R157, R160.reuse, 0x7632, R157 ;  /* 0x00007632a09d7816 */ /* 0x040fe4000000009d */
[----:B------:R-:W-:Y:S02]  /*17d0*/  SHF.L.U32 R15, R160, 0x10, RZ ;  /* 0x00000010a00f7819 */ /* 0x000fe400000006ff */
[----:B------:R-:W-:Y:S01]  /*17e0*/  MOV R158, R165 ;  /* 0x000000a5009e7202 */ /* 0x000fe20000000f00 */
[----:B------:R-:W-:Y:S01]  /*17f0*/  FADD.FTZ R247, R175, R247 ;  /* 0x000000f7aff77221 */ /* 0x000fe20000010000 */
[----:B------:R-:W-:Y:S01]  /*1800*/  PRMT R166, R140, 0x7632, R166 ;  /* 0x000076328ca67816 */ /* 0x000fe200000000a6 */
[-C--:B------:R-:W-:Y:S01]  /*1810*/  FFMA.FTZ R7, R218, R175.reuse, R7 ;  /* 0x000000afda077223 */ /* 0x080fe20000010007 */
[C---:B------:R-:W-:Y:S02]  /*1820*/  PRMT R160, R163.reuse, 0x7632, R160 ;  /* 0x00007632a3a07816 */ /* 0x040fe400000000a0 */
[----:B------:R-:W-:Y:S01]  /*1830*/  SHF.L.U32 R141, R163, 0x10, RZ ;  /* 0x00000010a38d7819 */ /* 0x000fe200000006ff */
[----:B------:R-:W-:Y:S01]  /*1840*/  FMUL.FTZ R163, R129, R175 ;  /* 0x000000af81a37220 */ /* 0x000fe20000410000 */
[----:B------:R-:W-:Y:S01]  /*1850*/  SHF.L.U32 R140, R162, 0x10, RZ ;  /* 0x00000010a28c7819 */ /* 0x000fe200000006ff */
[----:B------:R-:W-:Y:S01]  /*1860*/  FADD.FTZ R250, R147, R250 ;  /* 0x000000fa93fa7221 */ /* 0x000fe20000010000 */
[-C--:B------:R-:W-:Y:S01]  /*1870*/  FFMA.FTZ R9, R180, R147.reuse, R9 ;  /* 0x00000093b4097223 */ /* 0x080fe20000010009 */
[----:B------:R-:W-:Y:S01]  /*1880*/  FMUL.FTZ R162, R131, R147 ;  /* 0x0000009383a27220 */ /* 0x000fe20000410000 */
[----:B------:R-:W-:Y:S01]  /*1890*/  MOV R175, R194 ;  /* 0x000000c200af7202 */ /* 0x000fe20000000f00 */
[-C--:B------:R-:W-:Y:S01]  /*18a0*/  FFMA.FTZ R185, R191, R31.reuse, R185 ;  /* 0x0000001fbfb97223 */ /* 0x080fe200000100b9 */
[----:B------:R-:W-:Y:S01]  /*18b0*/  SHF.L.U32 R178, R198, 0x10, RZ ;  /* 0x00000010c6b27819 */ /* 0x000fe200000006ff */
[----:B------:R-:W-:Y:S01]  /*18c0*/  FMUL.FTZ R194, R122, R31 ;  /* 0x0000001f7ac27220 */ /* 0x000fe20000410000 */
[----:B------:R-:W-:Y:S01]  /*18d0*/  MOV R147, R170 ;  /* 0x000000aa00937202 */ /* 0x000fe20000000f00 */
[----:B------:R-:W-:Y:S01]  /*18e0*/  FMUL.FTZ R170, R35, UR8 ;  /* 0x0000000823aa7c20 */ /* 0x000fe20008410000 */
[----:B------:R-:W-:Y:S01]  /*18f0*/  MOV R198, R158 ;  /* 0x0000009e00c67202 */ /* 0x000fe20000000f00 */
[----:B------:R-:W-:Y:S01]  /*1900*/  FADD.FTZ R182, R182, -UR5 ;  /* 0x80000005b6b67e21 */ /* 0x000fe20008010000 */
[----:B------:R-:W-:-:S02]  /*1910*/  MOV R158, R159 ;  /* 0x0000009f009e7202 */ /* 0x000fc40000000f00 */
[----:B------:R-:W-:Y:S01]  /*1920*/  MOV R35, R161 ;  /* 0x000000a100237202 */ /* 0x000fe20000000f00 */
[----:B------:R-:W-:Y:S01]  /*1930*/  FMUL.FTZ R226, R182, UR8 ;  /* 0x00000008b6e27c20 */ /* 0x000fe20008410000 */
[----:B------:R-:W-:Y:S01]  /*1940*/  SHF.L.U32 R182, R142, 0x10, RZ ;  /* 0x000000108eb67819 */ /* 0x000fe200000006ff */
[----:B--2---:R-:W-:Y:S01]  /*1950*/  FADD.FTZ R29, R167, R29 ;  /* 0x0000001da71d7221 */ /* 0x004fe20000010000 */
[----:B----4-:R-:W-:-:S04]  /*1960*/  FADD.FTZ R28, R169, R28 ;  /* 0x0000001ca91c7221 */ /* 0x010fc80000010000 */
[----:B------:R-:W-:Y:S01]  /*1970*/  STL [R1+0xb8], R29 ;  /* 0x0000b81d01007387 */ /* 0x000fe20000100800 */
[----:B------:R-:W-:-:S03]  /*1980*/  FADD.FTZ R26, R197, R26 ;  /* 0x0000001ac51a7221 */ /* 0x000fc60000010000 */
[----:B------:R0:W-:Y:S01]  /*1990*/  STL [R1+0xc0], R28 ;  /* 0x0000c01c01007387 */ /* 0x0001e20000100800 */
[----:B------:R-:W-:-:S03]  /*19a0*/  FADD.FTZ R25, R143, R25 ;  /* 0x000000198f197221 */ /* 0x000fc60000010000 */
[----:B------:R-:W-:Y:S04]  /*19b0*/  STL [R1+0xc8], R26 ;  /* 0x0000c81a01007387 */ /* 0x000fe80000100800 */
[----:B------:R-:W-:Y:S04]  /*19c0*/  STL [R1+0xd0], R25 ;  /* 0x0000d01901007387 */ /* 0x000fe80000100800 */
[----:B------:R-:W2:Y:S04]  /*19d0*/  LDL.LU R31, [R1+0xd8] ;  /* 0x0000d800011f7983 */ /* 0x000ea80000300800 */
[----:B------:R-:W3:Y:S04]  /*19e0*/  LDL.LU R159, [R1+0xe0] ;  /* 0x0000e000019f7983 */ /* 0x000ee80000300800 */
[----:B------:R-:W4:Y:S04]  /*19f0*/  LDL.LU R161, [R1+0xe8] ;  /* 0x0000e80001a17983 */ /* 0x000f280000300800 */
[----:B------:R-:W4:Y:S01]  /*1a00*/  LDL.LU R142, [R1+0xf0] ;  /* 0x0000f000018e7983 */ /* 0x000f220000300800 */
[----:B------:R-:W-:Y:S01]  /*1a10*/  SHF.L.U32 R174, R174, 0x10, RZ ;  /* 0x00000010aeae7819 */ /* 0x000fe200000006ff */
[----:B------:R-:W-:Y:S01]  /*1a20*/  FADD.FTZ R176, R176, -UR5 ;  /* 0x80000005b0b07e21 */ /* 0x000fe20008010000 */
[----:B------:R-:W-:-:S03]  /*1a30*/  SHF.L.U32 R203, R152, 0x10, RZ ;  /* 0x0000001098cb7819 */ /* 0x000fc600000006ff */
[----:B------:R-:W-:Y:S01]  /*1a40*/  FADD.FTZ R174, R174, -UR5 ;  /* 0x80000005aeae7e21 */ /* 0x000fe20008010000 */
[----:B------:R-:W-:Y:S02]  /*1a50*/  PRMT R204, R152, 0x7632, R204 ;  /* 0x0000763298cc7816 */ /* 0x000fe400000000cc */
[----:B------:R-:W-:Y:S01]  /*1a60*/  SHF.L.U32 R202, R153, 0x10, RZ ;  /* 0x0000001099ca7819 */ /* 0x000fe200000006ff */
[----:B------:R-:W-:Y:S01]  /*1a70*/  FMUL.FTZ R220, R174, UR8 ;  /* 0x00000008aedc7c20 */ /* 0x000fe20008410000 */
[C---:B------:R-:W-:Y:S02]  /*1a80*/  PRMT R173, R148.reuse, 0x7632, R173 ;  /* 0x0000763294ad7816 */ /* 0x040fe400000000ad */
[----:B------:R-:W-:Y:S02]  /*1a90*/  SHF.L.U32 R199, R148, 0x10, RZ ;  /* 0x0000001094c77819 */ /* 0x000fe400000006ff */
[----:B------:R-:W-:Y:S02]  /*1aa0*/  SHF.L.U32 R152, R154, 0x10, RZ ;  /* 0x000000109a987819 */ /* 0x000fe400000006ff */
[----:B------:R-:W-:Y:S01]  /*1ab0*/  SHF.L.U32 R174, R166, 0x10, RZ ;  /* 0x00000010a6ae7819 */ /* 0x000fe200000006ff */
[----:B------:R-:W-:Y:S01]  /*1ac0*/  FMUL.FTZ R166, R176, UR8 ;  /* 0x00000008b0a67c20 */ /* 0x000fe20008410000 */
[----:B------:R-:W-:Y:S01]  /*1ad0*/  PRMT R148, R149, 0x7632, R148 ;  /* 0x0000763295947816 */ /* 0x000fe20000000094 */
[----:B------:R-:W-:Y:S01]  /*1ae0*/  FADD.FTZ R177, R177, -UR5 ;  /* 0x80000005b1b17e21 */ /* 0x000fe20008010000 */
[----:B------:R-:W-:-:S02]  /*1af0*/  SHF.L.U32 R200, R149, 0x10, RZ ;  /* 0x0000001095c87819 */ /* 0x000fc400000006ff */
[C---:B------:R-:W-:Y:S02]  /*1b00*/  PRMT R149, R150.reuse, 0x7632, R149 ;  /* 0x0000763296957816 */ /* 0x040fe40000000095 */
[----:B------:R-:W-:Y:S02]  /*1b10*/  SHF.L.U32 R229, R150, 0x10, RZ ;  /* 0x0000001096e57819 */ /* 0x000fe400000006ff */
[----:B------:R-:W-:Y:S01]  /*1b20*/  PRMT R150, R153, 0x7632, R150 ;  /* 0x0000763299967816 */ /* 0x000fe20000000096 */
[-C--:B------:R-:W-:Y:S01]  /*1b30*/  FFMA.FTZ R206, R166, R169.reuse, R206 ;  /* 0x000000a9a6ce7223 */ /* 0x080fe200000100ce */
[C---:B------:R-:W-:Y:S02]  /*1b40*/  PRMT R153, R155.reuse, 0x7632, R153 ;  /* 0x000076329b997816 */ /* 0x040fe40000000099 */
[----:B------:R-:W-:Y:S01]  /*1b50*/  SHF.L.U32 R176, R168, 0x10, RZ ;  /* 0x00000010a8b07819 */ /* 0x000fe200000006ff */
[----:B------:R-:W-:Y:S01]  /*1b60*/  FMUL.FTZ R168, R118, R169 ;  /* 0x000000a976a87220 */ /* 0x000fe20000410000 */
[----:B------:R-:W-:Y:S01]  /*1b70*/  SHF.L.U32 R155, R155, 0x10, RZ ;  /* 0x000000109b9b7819 */ /* 0x000fe200000006ff */
[----:B------:R-:W-:Y:S01]  /*1b80*/  FMUL.FTZ R169, R177, UR8 ;  /* 0x00000008b1a97c20 */ /* 0x000fe20008410000 */
[----:B------:R-:W-:Y:S01]  /*1b90*/  MOV R179, R171 ;  /* 0x000000ab00b37202 */ /* 0x000fe20000000f00 */
[----:B------:R-:W-:-:S02]  /*1ba0*/  FMUL.FTZ R171, R112, R197 ;  /* 0x000000c570ab7220 */ /* 0x000fc40000410000 */
[----:B------:R-:W-:Y:S01]  /*1bb0*/  FFMA.FTZ R208, R169, R197, R208 ;  /* 0x000000c5a9d07223 */ /* 0x000fe200000100d0 */
[-C--:B------:R-:W-:Y:S01]  /*1bc0*/  FFMA.FTZ R183, R190, R30.reuse, R183 ;  /* 0x0000001ebeb77223 */ /* 0x080fe200000100b7 */
[----:B------:R-:W-:Y:S01]  /*1bd0*/  FMUL.FTZ R193, R120, R30 ;  /* 0x0000001e78c17220 */ /* 0x000fe20000410000 */
[----:B------:R-:W-:Y:S02]  /*1be0*/  SHF.L.U32 R30, R204, 0x10, RZ ;  /* 0x00000010cc1e7819 */ /* 0x000fe400000006ff */
[----:B------:R-:W-:Y:S01]  /*1bf0*/  MOV R204, R198 ;  /* 0x000000c600cc7202 */ /* 0x000fe20000000f00 */
[----:B------:R-:W-:-:S04]  /*1c00*/  FADD.FTZ R20, R20, -UR5 ;  /* 0x8000000514147e21 */ /* 0x000fc80008010000 */
[----:B------:R-:W-:Y:S01]  /*1c10*/  FMUL.FTZ R165, R20, UR8 ;  /* 0x0000000814a57c20 */ /* 0x000fe20008410000 */
[----:B------:R-:W-:Y:S01]  /*1c20*/  MOV R20, R147 ;  /* 0x0000009300147202 */ /* 0x000fe20000000f00 */
[----:B------:R-:W-:Y:S01]  /*1c30*/  FADD.FTZ R147, R200, -UR5 ;  /* 0x80000005c8937e21 */ /* 0x000fe20008010000 */
[----:B0-----:R-:W-:-:S03]  /*1c40*/  SHF.L.U32 R28, R149, 0x10, RZ ;  /* 0x00000010951c7819 */ /* 0x001fc600000006ff */
[----:B------:R-:W-:Y:S01]  /*1c50*/  FMUL.FTZ R147, R147, UR8 ;  /* 0x0000000893937c20 */ /* 0x000fe20008410000 */
[----:B------:R-:W-:-:S03]  /*1c60*/  FMUL.FTZ R149, R110, R202 ;  /* 0x000000ca6e957220 */ /* 0x000fc60000410000 */
[----:B------:R-:W-:Y:S01]  /*1c70*/  FFMA.FTZ R215, R147, R202, R215 ;  /* 0x000000ca93d77223 */ /* 0x000fe200000100d7 */
[----:B--2---:R-:W-:Y:S01]  /*1c80*/  FADD.FTZ R31, R203, R31 ;  /* 0x0000001fcb1f7221 */ /* 0x004fe20000010000 */
[----:B---3--:R-:W-:-:S04]  /*1c90*/  FADD.FTZ R159, R202, R159 ;  /* 0x0000009fca9f7221 */ /* 0x008fc80000010000 */
[----:B------:R-:W-:Y:S01]  /*1ca0*/  STL [R1+0xd8], R31 ;  /* 0x0000d81f01007387 */ /* 0x000fe20000100800 */
[----:B----4-:R-:W-:-:S03]  /*1cb0*/  FADD.FTZ R161, R152, R161 ;  /* 0x000000a198a17221 */ /* 0x010fc60000010000 */
[----:B------:R-:W-:Y:S01]  /*1cc0*/  STL [R1+0xe0], R159 ;  /* 0x0000e09f01007387 */ /* 0x000fe20000100800 */
[----:B------:R-:W-:-:S03]  /*1cd0*/  FADD.FTZ R142, R155, R142 ;  /* 0x0000008e9b8e7221 */ /* 0x000fc60000010000 */
[----:B------:R-:W-:Y:S04]  /*1ce0*/  STL [R1+0xe8], R161 ;  /* 0x0000e8a101007387 */ /* 0x000fe80000100800 */
[----:B------:R-:W2:Y:S04]  /*1cf0*/  LDL.LU R197, [R1+0xf8] ;  /* 0x0000f80001c57983 */ /* 0x000ea80000300800 */
[----:B------:R-:W-:Y:S04]  /*1d00*/  STL [R1+0xf0], R142 ;  /* 0x0000f08e01007387 */ /* 0x000fe80000100800 */
[----:B------:R-:W3:Y:S04]  /*1d10*/  LDL.LU R198, [R1+0x9c] ;  /* 0x00009c0001c67983 */ /* 0x000ee80000300800 */
[----:B------:R-:W4:Y:S04]  /*1d20*/  LDL.LU R200, [R1+0xa4] ;  /* 0x0000a40001c87983 */ /* 0x000f280000300800 */
[----:B------:R-:W4:Y:S01]  /*1d30*/  LDL.LU R202, [R1+0xac] ;  /* 0x0000ac0001ca7983 */ /* 0x000f220000300800 */
[----:B------:R-:W-:Y:S01]  /*1d40*/  SHF.L.U32 R27, R27, 0x10, RZ ;  /* 0x000000101b1b7819 */ /* 0x000fe200000006ff */
[----:B------:R-:W-:Y:S01]  /*1d50*/  FADD.FTZ R24, R24, -UR5 ;  /* 0x8000000518187e21 */ /* 0x000fe20008010000 */
[----:B------:R-:W-:-:S03]  /*1d60*/  FADD.FTZ R146, R199, -UR5 ;  /* 0x80000005c7927e21 */ /* 0x000fc60008010000 */
[----:B------:R-:W-:Y:S01]  /*1d70*/  FMUL.FTZ R199, R125, R27 ;  /* 0x0000001b7dc77220 */ /* 0x000fe20000410000 */
[----:B------:R-:W-:Y:S02]  /*1d80*/  SHF.L.U32 R22, R22, 0x10, RZ ;  /* 0x0000001016167819 */ /* 0x000fe400000006ff */
[----:B------:R-:W-:Y:S01]  /*1d90*/  SHF.L.U32 R18, R18, 0x10, RZ ;  /* 0x0000001012127819 */ /* 0x000fe200000006ff */
[----:B------:R-:W-:Y:S01]  /*1da0*/  FADD.FTZ R242, R228, R242 ;  /* 0x000000f2e4f27221 */ /* 0x000fe20000010000 */
[-C--:B------:R-:W-:Y:S01]  /*1db0*/  FFMA.FTZ R2, R144, R228.reuse, R2 ;  /* 0x000000e490027223 */ /* 0x080fe20000010002 */
[----:B------:R-:W-:Y:S01]  /*1dc0*/  FMUL.FTZ R228, R132, R228 ;  /* 0x000000e484e47220 */ /* 0x000fe20000410000 */
[----:B------:R-:W-:Y:S01]  /*1dd0*/  MOV R177, R172 ;  /* 0x000000ac00b17202 */ /* 0x000fe20000000f00 */
[-C--:B------:R-:W-:Y:S01]  /*1de0*/  FFMA.FTZ R211, R170, R143.reuse, R211 ;  /* 0x0000008faad37223 */ /* 0x080fe200000100d3 */
[----:B------:R-:W-:Y:S01]  /*1df0*/  FMUL.FTZ R172, R114, R143 ;  /* 0x0000008f72ac7220 */ /* 0x000fe20000410000 */
[----:B------:R-:W-:Y:S01]  /*1e00*/  FADD.FTZ R143, RZ, R228 ;  /* 0x000000e4ff8f7221 */ /* 0x000fe20000010000 */
[----:B--2---:R-:W-:-:S05]  /*1e10*/  FADD.FTZ R197, R15, R197 ;  /* 0x000000c50fc57221 */ /* 0x004fca0000010000 */
[----:B------:R0:W-:Y:S01]  /*1e20*/  STL [R1+0xf8], R197 ;  /* 0x0000f8c501007387 */ /* 0x0001e20000100800 */
[----:B---3--:R-:W-:Y:S01]  /*1e30*/  FADD.FTZ R198, R27, R198 ;  /* 0x000000c61bc67221 */ /* 0x008fe20000010000 */
[----:B0-----:R-:W-:-:S04]  /*1e40*/  FMUL.FTZ R197, R24, UR8 ;  /* 0x0000000818c57c20 */ /* 0x001fc80008410000 */
[----:B------:R0:W-:Y:S01]  /*1e50*/  STL [R1+0x9c], R198 ;  /* 0x00009cc601007387 */ /* 0x0001e20000100800 */
[----:B------:R-:W-:-:S03]  /*1e60*/  FFMA.FTZ R11, R197, R27, R11 ;  /* 0x0000001bc50b7223 */ /* 0x000fc6000001000b */
[----:B------:R-:W2:Y:S01]  /*1e70*/  LDL.LU R27, [R1+0xb4] ;  /* 0x0000b400011b7983 */ /* 0x000ea20000300800 */
[----:B----4-:R-:W-:Y:S01]  /*1e80*/  FADD.FTZ R200, R22, R200 ;  /* 0x000000c816c87221 */ /* 0x010fe20000010000 */
[----:B------:R-:W-:-:S04]  /*1e90*/  FADD.FTZ R202, R18, R202 ;  /* 0x000000ca12ca7221 */ /* 0x000fc80000010000 */
[----:B------:R1:W-:Y:S04]  /*1ea0*/  STL [R1+0xa4], R200 ;  /* 0x0000a4c801007387 */ /* 0x0003e80000100800 */
[----:B------:R3:W-:Y:S04]  /*1eb0*/  STL [R1+0xac], R202 ;  /* 0x0000acca01007387 */ /* 0x0007e80000100800 */
[----:B------:R-:W4:Y:S01]  /*1ec0*/  LDL.LU R24, [R1+0xbc] ;  /* 0x0000bc0001187983 */ /* 0x000f220000300800 */
[----:B------:R-:W-:Y:S01]  /*1ed0*/  SHF.L.U32 R181, R181, 0x10, RZ ;  /* 0x00000010b5b57819 */ /* 0x000fe200000006ff */
[----:B------:R-:W-:Y:S01]  /*1ee0*/  FADD.FTZ R244, R225, R244 ;  /* 0x000000f4e1f47221 */ /* 0x000fe20000010000 */
[-C--:B------:R-:W-:Y:S01]  /*1ef0*/  FFMA.FTZ R4, R227, R225.reuse, R4 ;  /* 0x000000e1e3047223 */ /* 0x080fe20000010004 */
[----:B------:R-:W-:Y:S01]  /*1f00*/  FMUL.FTZ R225, R134, R225 ;  /* 0x000000e186e17220 */ /* 0x000fe20000410000 */
[----:B------:R-:W-:Y:S01]  /*1f10*/  FADD.FTZ R143, R219, R143 ;  /* 0x0000008fdb8f7221 */ /* 0x000fe20000010000 */
[----:B------:R-:W-:Y:S01]  /*1f20*/  SHF.L.U32 R17, R17, 0x10, RZ ;  /* 0x0000001011117819 */ /* 0x000fe200000006ff */
[----:B------:R-:W-:Y:S01]  /*1f30*/  FADD.FTZ R245, R181, R245 ;  /* 0x000000f5b5f57221 */ /* 0x000fe20000010000 */
[-C--:B------:R-:W-:Y:S01]  /*1f40*/  FFMA.FTZ R5, R220, R181.reuse, R5 ;  /* 0x000000b5dc057223 */ /* 0x080fe20000010005 */
[----:B------:R-:W-:Y:S01]  /*1f50*/  FMUL.FTZ R181, R135, R181 ;  /* 0x000000b587b57220 */ /* 0x000fe20000410000 */
[----:B------:R-:W-:Y:S01]  /*1f60*/  FADD.FTZ R143, R225, R143 ;  /* 0x0000008fe18f7221 */ /* 0x000fe20000010000 */
[----:B------:R-:W-:Y:S01]  /*1f70*/  FADD.FTZ R246, R224, R246 ;  /* 0x000000f6e0f67221 */ /* 0x000fe20000010000 */
[-C--:B------:R-:W-:Y:S01]  /*1f80*/  FFMA.FTZ R6, R226, R224.reuse, R6 ;  /* 0x000000e0e2067223 */ /* 0x080fe20000010006 */
[----:B------:R-:W-:Y:S01]  /*1f90*/  FADD.FTZ R17, R17, -UR5 ;  /* 0x8000000511117e21 */ /* 0x000fe20008010000 */
[----:B------:R-:W-:Y:S01]  /*1fa0*/  FMUL.FTZ R224, R128, R224 ;  /* 0x000000e080e07220 */ /* 0x000fe20000410000 */
[----:B------:R-:W-:Y:S01]  /*1fb0*/  FADD.FTZ R143, R181, R143 ;  /* 0x0000008fb58f7221 */ /* 0x000fe20000010000 */
[----:B------:R-:W-:Y:S01]  /*1fc0*/  SHF.L.U32 R21, R21, 0x10, RZ ;  /* 0x0000001015157819 */ /* 0x000fe200000006ff */
[----:B0-----:R-:W-:Y:S01]  /*1fd0*/  FMUL.FTZ R198, R17, UR8 ;  /* 0x0000000811c67c20 */ /* 0x001fe20008410000 */
[----:B------:R-:W-:Y:S01]  /*1fe0*/  PRMT R201, R151, 0x7632, R201 ;  /* 0x0000763297c97816 */ /* 0x000fe200000000c9 */
[----:B------:R-:W-:Y:S01]  /*1ff0*/  FADD.FTZ R17, R224, R143 ;  /* 0x0000008fe0117221 */ /* 0x000fe20000010000 */
[----:B------:R-:W-:Y:S01]  /*2000*/  FADD.FTZ R249, R222, R249 ;  /* 0x000000f9def97221 */ /* 0x000fe20000010000 */
[----:B------:R-:W-:Y:S01]  /*2010*/  FADD.FTZ R21, R21, -UR5 ;  /* 0x8000000515157e21 */ /* 0x000fe20008010000 */
[-C--:B------:R-:W-:Y:S01]  /*2020*/  FFMA.FTZ R8, R223, R222.reuse, R8 ;  /* 0x000000dedf087223 */ /* 0x080fe20000010008 */
[----:B------:R-:W-:Y:S01]  /*2030*/  FMUL.FTZ R222, R130, R222 ;  /* 0x000000de82de7220 */ /* 0x000fe20000410000 */
[----:B------:R-:W-:Y:S01]  /*2040*/  FADD.FTZ R17, R163, R17 ;  /* 0x00000011a3117221 */ /* 0x000fe20000010000 */
[----:B------:R-:W-:Y:S01]  /*2050*/  SHF.L.U32 R29, R201, 0x10, RZ ;  /* 0x00000010c91d7819 */ /* 0x000fe200000006ff */
[----:B------:R-:W-:Y:S01]  /*2060*/  FMUL.FTZ R201, R21, UR8 ;  /* 0x0000000815c97c20 */ /* 0x000fe20008410000 */
[-C--:B------:R-:W-:Y:S01]  /*2070*/  FFMA.FTZ R13, R198, R22.reuse, R13 ;  /* 0x00000016c60d7223 */ /* 0x080fe2000001000d */
[----:B-1----:R-:W-:Y:S01]  /*2080*/  FMUL.FTZ R200, R127, R22 ;  /* 0x000000167fc87220 */ /* 0x002fe20000410000 */
[----:B------:R-:W-:Y:S01]  /*2090*/  FFMA.FTZ R21, R144, R228, RZ ;  /* 0x000000e490157223 */ /* 0x000fe200000100ff */
[----:B------:R-:W-:-:S03]  /*20a0*/  FADD.FTZ R22, R222, R17 ;  /* 0x00000011de167221 */ /* 0x000fc60000010000 */
[----:B------:R-:W-:Y:S01]  /*20b0*/  FFMA.FTZ R17, R221, R219, R21 ;  /* 0x000000dbdd117223 */ /* 0x000fe20000010015 */
[----:B------:R-:W-:-:S03]  /*20c0*/  FADD.FTZ R21, R162, R22 ;  /* 0x00000016a2157221 */ /* 0x000fc60000010000 */
[----:B------:R-:W-:Y:S01]  /*20d0*/  FFMA.FTZ R17, R227, R225, R17 ;  /* 0x000000e1e3117223 */ /* 0x000fe20000010011 */
[----:B------:R-:W-:Y:S01]  /*20e0*/  FADD.FTZ R21, R188, R21 ;  /* 0x00000015bc157221 */ /* 0x000fe20000010000 */
[-C--:B------:R-:W-:Y:S01]  /*20f0*/  FFMA.FTZ R184, R201, R18.reuse, R184 ;  /* 0x00000012c9b87223 */ /* 0x080fe200000100b8 */
[----:B---3--:R-:W-:Y:S01]  /*2100*/  FMUL.FTZ R202, R121, R18 ;  /* 0x0000001279ca7220 */ /* 0x008fe20000410000 */
[----:B------:R-:W-:Y:S01]  /*2110*/  FFMA.FTZ R18, R220, R181, R17 ;  /* 0x000000b5dc127223 */ /* 0x000fe20000010011 */
[----:B------:R-:W-:Y:S01]  /*2120*/  FADD.FTZ R17, R199, R21 ;  /* 0x00000015c7117221 */ /* 0x000fe20000010000 */
[----:B------:R-:W-:Y:S02]  /*2130*/  SHF.L.U32 R230, R151, 0x10, RZ ;  /* 0x0000001097e67819 */ /* 0x000fe400000006ff */
[----:B------:R-:W-:Y:S01]  /*2140*/  SHF.L.U32 R14, R14, 0x10, RZ ;  /* 0x000000100e0e7819 */ /* 0x000fe200000006ff */
[----:B------:R-:W-:Y:S01]  /*2150*/  FADD.FTZ R17, R189, R17 ;  /* 0x00000011bd117221 */ /* 0x000fe20000010000 */
[----:B------:R-:W-:Y:S01]  /*2160*/  SHF.L.U32 R16, R16, 0x10, RZ ;  /* 0x0000001010107819 */ /* 0x000fe200000006ff */
[----:B------:R-:W-:Y:S01]  /*2170*/  FADD.FTZ R230, R230, -UR5 ;  /* 0x80000005e6e67e21 */ /* 0x000fe20008010000 */
[----:B------:R-:W-:-:S02]  /*2180*/  PRMT R151, R154, 0x7632, R151 ;  /* 0x000076329a977816 */ /* 0x000fc40000000097 */
[----:B------:R-:W-:Y:S01]  /*2190*/  SHF.L.U32 R25, R173, 0x10, RZ ;  /* 0x00000010ad197819 */ /* 0x000fe200000006ff */
[----:B------:R-:W-:Y:S01]  /*21a0*/  FADD.FTZ R16, R16, -UR5 ;  /* 0x8000000510107e21 */ /* 0x000fe20008010000 */
[----:B------:R-:W-:Y:S01]  /*21b0*/  MOV R173, R35 ;  /* 0x0000002300ad7202 */ /* 0x000fe20000000f00 */
[----:B------:R-:W-:Y:S01]  /*21c0*/  FADD.FTZ R17, R200, R17 ;  /* 0x00000011c8117221 */ /* 0x000fe20000010000 */
[----:B------:R-:W-:Y:S01]  /*21d0*/  SHF.L.U32 R159, R151, 0x10, RZ ;  /* 0x00000010979f7819 */ /* 0x000fe200000006ff */
[----:B------:R-:W-:Y:S01]  /*21e0*/  FMUL.FTZ R151, R230, UR8 ;  /* 0x00000008e6977c20 */ /* 0x000fe20008410000 */
[----:B------:R-:W-:Y:S01]  /*21f0*/  MOV R230, R173 ;  /* 0x000000ad00e67202 */ /* 0x000fe20000000f00 */
[----:B------:R-:W-:Y:S01]  /*2200*/  FMUL.FTZ R173, R16, UR8 ;  /* 0x0000000810ad7c20 */ /* 0x000fe20008410000 */
[----:B------:R-:W-:Y:S01]  /*2210*/  FADD.FTZ R16, R193, R17 ;  /* 0x00000011c1107221 */ /* 0x000fe20000010000 */
[----:B------:R-:W-:Y:S01]  /*2220*/  FMUL.FTZ R146, R146, UR8 ;  /* 0x0000000892927c20 */ /* 0x000fe20008410000 */
[----:B------:R-:W-:-:S02]  /*2230*/  SHF.L.U32 R23, R23, 0x10, RZ ;  /* 0x0000001017177819 */ /* 0x000fc400000006ff */
[----:B------:R-:W-:Y:S01]  /*2240*/  SHF.L.U32 R26, R148, 0x10, RZ ;  /* 0x00000010941a7819 */ /* 0x000fe200000006ff */
[-C--:B------:R-:W-:Y:S01]  /*2250*/  FFMA.FTZ R213, R146, R203.reuse, R213 ;  /* 0x000000cb92d57223 */ /* 0x080fe200000100d5 */
[----:B------:R-:W-:Y:S01]  /*2260*/  FMUL.FTZ R148, R108, R203 ;  /* 0x000000cb6c947220 */ /* 0x000fe20000410000 */
[----:B------:R-:W-:Y:S01]  /*2270*/  MOV R203, R20 ;  /* 0x0000001400cb7202 */ /* 0x000fe20000000f00 */
[----:B------:R-:W-:Y:S01]  /*2280*/  FADD.FTZ R23, R23, -UR5 ;  /* 0x8000000517177e21 */ /* 0x000fe20008010000 */
[----:B------:R-:W-:Y:S01]  /*2290*/  SHF.L.U32 R161, R153, 0x10, RZ ;  /* 0x0000001099a17819 */ /* 0x000fe200000006ff */
[----:B------:R-:W-:Y:S01]  /*22a0*/  FADD.FTZ R229, R229, -UR5 ;  /* 0x80000005e5e57e21 */ /* 0x000fe20008010000 */
[-C--:B------:R-:W-:Y:S01]  /*22b0*/  FFMA.FTZ R232, R151, R155.reuse, R232 ;  /* 0x0000009b97e87223 */ /* 0x080fe200000100e8 */
[----:B------:R-:W-:Y:S01]  /*22c0*/  FMUL.FTZ R153, R106, R155 ;  /* 0x0000009b6a997220 */ /* 0x000fe20000410000 */
[----:B------:R-:W-:Y:S01]  /*22d0*/  MOV R155, R203 ;  /* 0x000000cb009b7202 */ /* 0x000fe20000000f00 */
[----:B------:R-:W-:Y:S01]  /*22e0*/  FMUL.FTZ R203, R23, UR8 ;  /* 0x0000000817cb7c20 */ /* 0x000fe20008410000 */
[----:B------:R-:W-:Y:S01]  /*22f0*/  SHF.L.U32 R31, R150, 0x10, RZ ;  /* 0x00000010961f7819 */ /* 0x000fe200000006ff */
[----:B------:R-:W-:Y:S01]  /*2300*/  FMUL.FTZ R150, R229, UR8 ;  /* 0x00000008e5967c20 */ /* 0x000fe20008410000 */
[----:B------:R-:W-:Y:S01]  /*2310*/  MOV R229, R204 ;  /* 0x000000cc00e57202 */ /* 0x000fe20000000f00 */
[-C--:B------:R-:W-:Y:S01]  /*2320*/  FFMA.FTZ R195, R203, R14.reuse, R195 ;  /* 0x0000000ecbc37223 */ /* 0x080fe200000100c3 */
[----:B------:R-:W-:Y:S01]  /*2330*/  FMUL.FTZ R204, R123, R14 ;  /* 0x0000000e7bcc7220 */ /* 0x000fe20000410000 */
[----:B--2---:R-:W-:-:S05]  /*2340*/  FADD.FTZ R27, R14, R27 ;  /* 0x0000001b0e1b7221 */ /* 0x004fca0000010000 */
[----:B------:R-:W-:Y:S04]  /*2350*/  STL [R1+0xb4], R27 ;  /* 0x0000b41b01007387 */ /* 0x000fe80000100800 */
[----:B------:R-:W2:Y:S04]  /*2360*/  LDL.LU R21, [R1+0xc4] ;  /* 0x0000c40001157983 */ /* 0x000ea80000300800 */
[----:B------:R-:W3:Y:S01]  /*2370*/  LDL.LU R17, [R1+0xcc] ;  /* 0x0000cc0001117983 */ /* 0x000ee20000300800 */
[----:B----4-:R-:W-:Y:S01]  /*2380*/  FADD.FTZ R24, R174, R24 ;  /* 0x00000018ae187221 */ /* 0x010fe20000010000 */
[----:B------:R-:W-:-:S04]  /*2390*/  FFMA.FTZ R14, R226, R224, R18 ;  /* 0x000000e0e20e7223 */ /* 0x000fc80000010012 */
[----:B------:R-:W-:Y:S04]  /*23a0*/  STL [R1+0xbc], R24 ;  /* 0x0000bc1801007387 */ /* 0x000fe80000100800 */
[----:B------:R-:W4:Y:S01]  /*23b0*/  LDL.LU R18, [R1+0xd4] ;  /* 0x0000d40001127983 */ /* 0x000f220000300800 */
[----:B--2---:R-:W-:Y:S01]  /*23c0*/  FADD.FTZ R21, R176, R21 ;  /* 0x00000015b0157221 */ /* 0x004fe20000010000 */
[----:B---3--:R-:W-:-:S04]  /*23d0*/  FADD.FTZ R17, R178, R17 ;  /* 0x00000011b2117221 */ /* 0x008fc80000010000 */
[----:B------:R-:W-:Y:S04]  /*23e0*/  STL [R1+0xc4], R21 ;  /* 0x0000c41501007387 */ /* 0x000fe80000100800 */
[----:B------:R0:W-:Y:S04]  /*23f0*/  STL [R1+0xcc], R17 ;  /* 0x0000cc1101007387 */ /* 0x0001e80000100800 */
[----:B0-----:R-:W2:Y:S01]  /*2400*/  LDL.LU R17, [R1+0xdc] ;  /* 0x0000dc0001117983 */ /* 0x001ea20000300800 */
[----:B----4-:R-:W-:-:S05]  /*2410*/  FADD.FTZ R18, R182, R18 ;  /* 0x00000012b6127221 */ /* 0x010fca0000010000 */
[----:B------:R0:W-:Y:S04]  /*2420*/  STL [R1+0xd4], R18 ;  /* 0x0000d41201007387 */ /* 0x0001e80000100800 */
[----:B0-----:R-:W3:Y:S01]  /*2430*/  LDL.LU R18, [R1+0xe4] ;  /* 0x0000e40001127983 */ /* 0x001ee20000300800 */
[----:B------:R-:W-:Y:S01]  /*2440*/  FFMA.FTZ R14, R218, R163, R14 ;  /* 0x000000a3da0e7223 */ /* 0x000fe2000001000e */
[----:B------:R-:W-:-:S03]  /*2450*/  FADD.FTZ R16, R202, R16 ;  /* 0x00000010ca107221 */ /* 0x000fc60000010000 */
[----:B------:R-:W-:Y:S01]  /*2460*/  FFMA.FTZ R14, R223, R222, R14 ;  /* 0x000000dedf0e7223 */ /* 0x000fe2000001000e */
[----:B------:R-:W-:-:S03]  /*2470*/  FADD.FTZ R16, R194, R16 ;  /* 0x00000010c2107221 */ /* 0x000fc60000010000 */
[----:B------:R-:W-:Y:S01]  /*2480*/  FFMA.FTZ R14, R180, R162, R14 ;  /* 0x000000a2b40e7223 */ /* 0x000fe2000001000e */
[----:B------:R-:W-:Y:S01]  /*2490*/  SHF.L.U32 R19, R19, 0x10, RZ ;  /* 0x0000001013137819 */ /* 0x000fe200000006ff */
[-C--:B------:R-:W-:Y:S02]  /*24a0*/  FFMA.FTZ R196, R165, R167.reuse, R196 ;  /* 0x000000a7a5c47223 */ /* 0x080fe400000100c4 */
[----:B------:R-:W-:Y:S01]  /*24b0*/  FFMA.FTZ R14, R186, R188, R14 ;  /* 0x000000bcba0e7223 */ /* 0x000fe2000001000e */
[----:B------:R-:W-:Y:S01]  /*24c0*/  FMUL.FTZ R167, R116, R167 ;  /* 0x000000a774a77220 */ /* 0x000fe20000410000 */
[----:B------:R-:W-:Y:S01]  /*24d0*/  FADD.FTZ R16, R204, R16 ;  /* 0x00000010cc107221 */ /* 0x000fe20000010000 */
[----:B------:R-:W-:Y:S01]  /*24e0*/  PRMT R154, R156, 0x7632, R154 ;  /* 0x000076329c9a7816 */ /* 0x000fe2000000009a */
[----:B------:R-:W-:Y:S01]  /*24f0*/  FFMA.FTZ R14, R197, R199, R14 ;  /* 0x000000c7c50e7223 */ /* 0x000fe2000001000e */
[----:B------:R-:W-:Y:S01]  /*2500*/  FADD.FTZ R19, R19, -UR5 ;  /* 0x8000000513137e21 */ /* 0x000fe20008010000 */
[----:B--2---:R-:W-:-:S05]  /*2510*/  FADD.FTZ R17, R30, R17 ;  /* 0x000000111e117221 */ /* 0x004fca0000010000 */
[----:B------:R0:W-:Y:S04]  /*2520*/  STL [R1+0xdc], R17 ;  /* 0x0000dc1101007387 */ /* 0x0001e80000100800 */
[----:B0-----:R-:W2:Y:S01]  /*2530*/  LDL.LU R17, [R1+0xec] ;  /* 0x0000ec0001117983 */ /* 0x001ea20000300800 */
[----:B---3--:R-:W-:-:S05]  /*2540*/  FADD.FTZ R18, R31, R18 ;  /* 0x000000121f127221 */ /* 0x008fca0000010000 */
[----:B------:R0:W-:Y:S04]  /*2550*/  STL [R1+0xe4], R18 ;  /* 0x0000e41201007387 */ /* 0x0001e80000100800 */
[----:B0-----:R-:W3:Y:S01]  /*2560*/  LDL.LU R18, [R1+0xf4] ;  /* 0x0000f40001127983 */ /* 0x001ee20000300800 */
[-C--:B------:R-:W-:Y:S01]  /*2570*/  FFMA.FTZ R205, R173, R174.reuse, R205 ;  /* 0x000000aeadcd7223 */ /* 0x080fe200000100cd */
[----:B------:R-:W-:Y:S01]  /*2580*/  FMUL.FTZ R174, R117, R174 ;  /* 0x000000ae75ae7220 */ /* 0x000fe20000410000 */
[----:B------:R-:W-:Y:S01]  /*2590*/  FADD.FTZ R16, R167, R16 ;  /* 0x00000010a7107221 */ /* 0x000fe20000010000 */
[----:B------:R-:W-:Y:S01]  /*25a0*/  SHF.L.U32 R20, R154, 0x10, RZ ;  /* 0x000000109a147819 */ /* 0x000fe200000006ff */
[----:B------:R-:W-:Y:S01]  /*25b0*/  FFMA.FTZ R14, R187, R189, R14 ;  /* 0x000000bdbb0e7223 */ /* 0x000fe2000001000e */
[----:B------:R-:W-:-:S02]  /*25c0*/  SHF.L.U32 R33, R33, 0x10, RZ ;  /* 0x0000001021217819 */ /* 0x000fc400000006ff */
[----:B------:R-:W-:Y:S01]  /*25d0*/  MOV R154, R175 ;  /* 0x000000af009a7202 */ /* 0x000fe20000000f00 */
[----:B------:R-:W-:Y:S01]  /*25e0*/  FMUL.FTZ R175, R19, UR8 ;  /* 0x0000000813af7c20 */ /* 0x000fe20008410000 */
[----:B------:R-:W-:Y:S01]  /*25f0*/  FADD.FTZ R16, R174, R16 ;  /* 0x00000010ae107221 */ /* 0x000fe20000010000 */
[----:B------:R-:W-:Y:S01]  /*2600*/  FFMA.FTZ R14, R198, R200, R14 ;  /* 0x000000c8c60e7223 */ /* 0x000fe2000001000e */
[----:B------:R-:W-:Y:S01]  /*2610*/  FADD.FTZ R33, R33, -UR5 ;  /* 0x8000000521217e21 */ /* 0x000fe20008010000 */
[-C--:B------:R-:W-:Y:S01]  /*2620*/  FFMA.FTZ R207, R175, R176.reuse, R207 ;  /* 0x000000b0afcf7223 */ /* 0x080fe200000100cf */
[----:B------:R-:W-:Y:S01]  /*2630*/  SHF.L.U32 R142, R157, 0x10, RZ ;  /* 0x000000109d8e7819 */ /* 0x000fe200000006ff */
[----:B------:R-:W-:Y:S01]  /*2640*/  FMUL.FTZ R176, R119, R176 ;  /* 0x000000b077b07220 */ /* 0x000fe20000410000 */
[----:B------:R-:W-:Y:S01]  /*2650*/  FADD.FTZ R16, R168, R16 ;  /* 0x00000010a8107221 */ /* 0x000fe20000010000 */
[----:B------:R-:W-:Y:S01]  /*2660*/  MOV R157, R230 ;  /* 0x000000e6009d7202 */ /* 0x000fe20000000f00 */
[----:B------:R-:W-:Y:S01]  /*2670*/  FFMA.FTZ R14, R190, R193, R14 ;  /* 0x000000c1be0e7223 */ /* 0x000fe2000001000e */
[----:B------:R-:W-:-:S02]  /*2680*/  SHF.L.U32 R34, R34, 0x10, RZ ;  /* 0x0000001022227819 */ /* 0x000fc400000006ff */
[----:B------:R-:W-:Y:S01]  /*2690*/  MOV R230, R177 ;  /* 0x000000b100e67202 */ /* 0x000fe20000000f00 */
[----:B------:R-:W-:Y:S01]  /*26a0*/  FMUL.FTZ R177, R33, UR8 ;  /* 0x0000000821b17c20 */ /* 0x000fe20008410000 */
[----:B------:R-:W-:Y:S01]  /*26b0*/  SHF.L.U32 R156, R156, 0x10, RZ ;  /* 0x000000109c9c7819 */ /* 0x000fe200000006ff */
[----:B------:R-:W-:Y:S01]  /*26c0*/  FADD.FTZ R16, R176, R16 ;  /* 0x00000010b0107221 */ /* 0x000fe20000010000 */
[----:B------:R-:W-:Y:S01]  /*26d0*/  FFMA.FTZ R14, R201, R202, R14 ;  /* 0x000000cac90e7223 */ /* 0x000fe2000001000e */
[----:B------:R-:W-:Y:S01]  /*26e0*/  FADD.FTZ R34, R34, -UR5 ;  /* 0x8000000522227e21 */ /* 0x000fe20008010000 */
[-C--:B------:R-:W-:Y:S01]  /*26f0*/  FFMA.FTZ R210, R177, R178.reuse, R210 ;  /* 0x000000b2b1d27223 */ /* 0x080fe200000100d2 */
[----:B------:R-:W-:Y:S01]  /*2700*/  FMUL.FTZ R178, R113, R178 ;  /* 0x000000b271b27220 */ /* 0x000fe20000410000 */
[----:B------:R-:W-:Y:S01]  /*2710*/  FADD.FTZ R16, R171, R16 ;  /* 0x00000010ab107221 */ /* 0x000fe20000010000 */
[----:B------:R-:W-:Y:S01]  /*2720*/  FADD.FTZ R35, R156, -UR5 ;  /* 0x800000059c237e21 */ /* 0x000fe20008010000 */
[----:B------:R-:W-:Y:S01]  /*2730*/  FFMA.FTZ R14, R191, R194, R14 ;  /* 0x000000c2bf0e7223 */ /* 0x000fe2000001000e */
[----:B------:R-:W-:Y:S01]  /*2740*/  MOV R156, R179 ;  /* 0x000000b3009c7202 */ /* 0x000fe20000000f00 */
[----:B------:R-:W-:Y:S01]  /*2750*/  FMUL.FTZ R179, R34, UR8 ;  /* 0x0000000822b37c20 */ /* 0x000fe20008410000 */
[----:B------:R-:W-:Y:S01]  /*2760*/  FADD.FTZ R16, R178, R16 ;  /* 0x00000010b2107221 */ /* 0x000fe20000010000 */
[----:B------:R-:W-:-:S02]  /*2770*/  FFMA.FTZ R14, R203, R204, R14 ;  /* 0x000000cccb0e7223 */ /* 0x000fc4000001000e */
[-C--:B------:R-:W-:Y:S01]  /*2780*/  FFMA.FTZ R212, R179, R182.reuse, R212 ;  /* 0x000000b6b3d47223 */ /* 0x080fe200000100d4 */
[----:B------:R-:W-:Y:S01]  /*2790*/  FMUL.FTZ R182, R115, R182 ;  /* 0x000000b673b67220 */ /* 0x000fe20000410000 */
[----:B------:R-:W-:Y:S01]  /*27a0*/  FADD.FTZ R16, R172, R16 ;  /* 0x00000010ac107221 */ /* 0x000fe20000010000 */
[----:B------:R-:W-:-:S03]  /*27b0*/  FFMA.FTZ R14, R165, R167, R14 ;  /* 0x000000a7a50e7223 */ /* 0x000fc6000001000e */
[----:B------:R-:W-:Y:S01]  /*27c0*/  FADD.FTZ R16, R182, R16 ;  /* 0x00000010b6107221 */ /* 0x000fe20000010000 */
[----:B------:R-:W-:Y:S01]  /*27d0*/  FFMA.FTZ R14, R173, R174, R14 ;  /* 0x000000aead0e7223 */ /* 0x000fe2000001000e */
[----:B------:R-:W-:Y:S01]  /*27e0*/  MOV R24, R155 ;  /* 0x0000009b00187202 */ /* 0x000fe20000000f00 */
[----:B------:R-:W-:Y:S01]  /*27f0*/  FMUL.FTZ R155, R109, R30 ;  /* 0x0000001e6d9b7220 */ /* 0x000fe20000410000 */
[----:B------:R-:W-:Y:S01]  /*2800*/  FADD.FTZ R16, R148, R16 ;  /* 0x0000001094107221 */ /* 0x000fe20000010000 */
[----:B------:R-:W-:Y:S01]  /*2810*/  FFMA.FTZ R14, R166, R168, R14 ;  /* 0x000000a8a60e7223 */ /* 0x000fe2000001000e */
[----:B------:R-:W-:Y:S02]  /*2820*/  MOV R143, R157 ;  /* 0x0000009d008f7202 */ /* 0x000fe40000000f00 */
[----:B------:R-:W-:Y:S01]  /*2830*/  MOV R157, R156 ;  /* 0x0000009c009d7202 */ /* 0x000fe20000000f00 */
[----:B------:R-:W-:Y:S01]  /*2840*/  FADD.FTZ R16, R16, R155 ;  /* 0x0000009b10107221 */ /* 0x000fe20000010000 */
[----:B------:R-:W-:Y:S01]  /*2850*/  FFMA.FTZ R14, R175, R176, R14 ;  /* 0x000000b0af0e7223 */ /* 0x000fe2000001000e */
[----:B------:R-:W-:Y:S01]  /*2860*/  FADD.FTZ R28, R28, -UR5 ;  /* 0x800000051c1c7e21 */ /* 0x000fe20008010000 */
[----:B------:R-:W-:Y:S01]  /*2870*/  MOV R23, R157 ;  /* 0x0000009d00177202 */ /* 0x000fe20000000f00 */
[----:B------:R-:W-:Y:S01]  /*2880*/  FMUL.FTZ R157, R111, R31 ;  /* 0x0000001f6f9d7220 */ /* 0x000fe20000410000 */
[----:B------:R-:W-:Y:S01]  /*2890*/  FADD.FTZ R16, R16, R149 ;  /* 0x0000009510107221 */ /* 0x000fe20000010000 */
[----:B------:R-:W-:Y:S01]  /*28a0*/  FFMA.FTZ R14, R169, R171, R14 ;  /* 0x000000aba90e7223 */ /* 0x000fe2000001000e */
[----:B------:R-:W-:Y:S01]  /*28b0*/  MOV R21, R158 ;  /* 0x0000009e00157202 */ /* 0x000fe20000000f00 */
[-C--:B------:R-:W-:Y:S01]  /*28c0*/  FFMA.FTZ R217, R150, R152.reuse, R217 ;  /* 0x0000009896d97223 */ /* 0x080fe200000100d9 */
[----:B------:R-:W-:Y:S01]  /*28d0*/  FMUL.FTZ R158, R28, UR8 ;  /* 0x000000081c9e7c20 */ /* 0x000fe20008410000 */
[----:B------:R-:W-:Y:S01]  /*28e0*/  FMUL.FTZ R152, R104, R152 ;  /* 0x0000009868987220 */ /* 0x000fe20000410000 */
[----:B------:R-:W-:Y:S01]  /*28f0*/  FADD.FTZ R16, R16, R157 ;  /* 0x0000009d10107221 */ /* 0x000fe20000010000 */
[----:B------:R-:W-:Y:S01]  /*2900*/  FADD.FTZ R29, R29, -UR5 ;  /* 0x800000051d1d7e21 */ /* 0x000fe20008010000 */
[----:B------:R-:W-:Y:S01]  /*2910*/  MOV R22, R143 ;  /* 0x0000008f00167202 */ /* 0x000fe20000000f00 */
[----:B------:R-:W-:Y:S01]  /*2920*/  FFMA.FTZ R231, R158, R159, R231 ;  /* 0x0000009f9ee77223 */ /* 0x000fe200000100e7 */
[----:B------:R-:W-:Y:S01]  /*2930*/  MOV R143, R230 ;  /* 0x000000e6008f7202 */ /* 0x000fe20000000f00 */
[----:B------:R-:W-:Y:S01]  /*2940*/  FADD.FTZ R16, R16, R152 ;  /* 0x0000009810107221 */ /* 0x000fe20000010000 */
[----:B------:R-:W-:Y:S01]  /*2950*/  MOV R230, R229 ;  /* 0x000000e500e67202 */ /* 0x000fe20000000f00 */
[----:B------:R-:W-:Y:S01]  /*2960*/  FADD.FTZ R26, R26, -UR5 ;  /* 0x800000051a1a7e21 */ /* 0x000fe20008010000 */
[----:B------:R-:W-:Y:S01]  /*2970*/  MOV R229, R160 ;  /* 0x000000a000e57202 */ /* 0x000fe20000000f00 */
[----:B------:R-:W-:Y:S01]  /*2980*/  FMUL.FTZ R160, R29, UR8 ;  /* 0x000000081da07c20 */ /* 0x000fe20008410000 */
[----:B------:R-:W-:Y:S01]  /*2990*/  FADD.FTZ R25, R25, -UR5 ;  /* 0x8000000519197e21 */ /* 0x000fe20008010000 */
[----:B------:R-:W-:Y:S01]  /*29a0*/  FMUL.FTZ R156, R26, UR8 ;  /* 0x000000081a9c7c20 */ /* 0x000fe20008410000 */
[----:B------:R-:W-:Y:S01]  /*29b0*/  MOV R27, R154 ;  /* 0x0000009a001b7202 */ /* 0x000fe20000000f00 */
[----:B------:R-:W-:Y:S01]  /*29c0*/  FFMA.FTZ R233, R160, R161, R233 ;  /* 0x000000a1a0e97223 */ /* 0x000fe200000100e9 */
[----:B------:R-:W-:Y:S01]  /*29d0*/  FMUL.FTZ R154, R25, UR8 ;  /* 0x00000008199a7c20 */ /* 0x000fe20008410000 */
[----:B------:R-:W-:Y:S01]  /*29e0*/  FFMA.FTZ R216, R156, R31, R216 ;  /* 0x0000001f9cd87223 */ /* 0x000fe200000100d8 */
[----:B------:R-:W-:Y:S01]  /*29f0*/  SHF.L.U32 R248, R248, 0x10, RZ ;  /* 0x00000010f8f87819 */ /* 0x000fe200000006ff */
[----:B------:R-:W-:Y:S01]  /*2a00*/  FMUL.FTZ R19, R96, R140 ;  /* 0x0000008c60137220 */ /* 0x000fe20000410000 */
[----:B------:R-:W-:-:S02]  /*2a10*/  SHF.L.U32 R230, R230, 0x10, RZ ;  /* 0x00000010e6e67819 */ /* 0x000fc400000006ff */
[----:B------:R-:W-:Y:S01]  /*2a20*/  SHF.L.U32 R25, R23, 0x10, RZ ;  /* 0x0000001017197819 */ /* 0x000fe200000006ff */
[----:B------:R-:W-:Y:S02]  /*2a30*/  FADD.FTZ R23, R20, -UR5 ;  /* 0x8000000514177e21 */ /* 0x000fe40008010000 */
[----:B------:R-:W-:Y:S01]  /*2a40*/  FMUL.FTZ R20, R97, R230 ;  /* 0x000000e661147220 */ /* 0x000fe20000410000 */
[----:B------:R-:W-:Y:S01]  /*2a50*/  FFMA.FTZ R214, R154, R30, R214 ;  /* 0x0000001e9ad67223 */ /* 0x000fe200000100d6 */
[----:B------:R-:W-:Y:S01]  /*2a60*/  MOV R30, R22 ;  /* 0x00000016001e7202 */ /* 0x000fe20000000f00 */
[----:B------:R-:W-:Y:S01]  /*2a70*/  FMUL.FTZ R22, R98, R141 ;  /* 0x0000008d62167220 */ /* 0x000fe20000410000 */
[----:B------:R-:W-:Y:S02]  /*2a80*/  SHF.L.U32 R229, R229, 0x10, RZ ;  /* 0x00000010e5e57819 */ /* 0x000fe400000006ff */
[----:B------:R-:W-:Y:S01]  /*2a90*/  MOV R34, R24 ;  /* 0x0000001800227202 */ /* 0x000fe20000000f00 */
[----:B------:R-:W-:Y:S01]  /*2aa0*/  FADD.FTZ R21, R21, -UR5 ;  /* 0x8000000515157e21 */ /* 0x000fe20008010000 */
[----:B------:R-:W-:Y:S01]  /*2ab0*/  FMUL.FTZ R23, R23, UR8 ;  /* 0x0000000817177c20 */ /* 0x000fe20008410000 */
[----:B------:R-:W-:Y:S01]  /*2ac0*/  FMUL.FTZ R24, R99, R229 ;  /* 0x000000e563187220 */ /* 0x000fe20000410000 */
[----:B------:R-:W-:Y:S01]  /*2ad0*/  FADD.FTZ R25, R25, -UR5 ;  /* 0x8000000519197e21 */ /* 0x000fe20008010000 */
[----:B------:R-:W-:Y:S01]  /*2ae0*/  FMUL.FTZ R21, R21, UR8 ;  /* 0x0000000815157c20 */ /* 0x000fe20008410000 */
[----:B------:R-:W-:Y:S01]  /*2af0*/  FADD.FTZ R26, R30, -UR5 ;  /* 0x800000051e1a7e21 */ /* 0x000fe20008010000 */
[----:B------:R-:W-:Y:S01]  /*2b00*/  SHF.L.U32 R27, R27, 0x10, RZ ;  /* 0x000000101b1b7819 */ /* 0x000fe200000006ff */
[----:B------:R-:W-:-:S02]  /*2b10*/  FMUL.FTZ R25, R25, UR8 ;  /* 0x0000000819197c20 */ /* 0x000fc40008410000 */
[----:B------:R-:W-:Y:S02]  /*2b20*/  FMUL.FTZ R26, R26, UR8 ;  /* 0x000000081a1a7c20 */ /* 0x000fe40008410000 */
[----:B------:R-:W-:Y:S01]  /*2b30*/  FADD.FTZ R27, R27, -UR5 ;  /* 0x800000051b1b7e21 */ /* 0x000fe20008010000 */
[----:B------:R-:W-:Y:S01]  /*2b40*/  SHF.L.U32 R29, R143, 0x10, RZ ;  /* 0x000000108f1d7819 */ /* 0x000fe200000006ff */
[----:B------:R-:W-:Y:S02]  /*2b50*/  FADD.FTZ R28, R34, -UR5 ;  /* 0x80000005221c7e21 */ /* 0x000fe40008010000 */
[----:B------:R-:W-:Y:S02]  /*2b60*/  FMUL.FTZ R27, R27, UR8 ;  /* 0x000000081b1b7c20 */ /* 0x000fe40008410000 */
[----:B------:R-:W-:Y:S01]  /*2b70*/  FMUL.FTZ R28, R28, UR8 ;  /* 0x000000081c1c7c20 */ /* 0x000fe20008410000 */
[----:B------:R-:W-:-:S04]  /*2b80*/  FADD.FTZ R29, R29, -UR5 ;  /* 0x800000051d1d7e21 */ /* 0x000fc80008010000 */
[----:B------:R-:W-:Y:S01]  /*2b90*/  FMUL.FTZ R29, R29, UR8 ;  /* 0x000000081d1d7c20 */ /* 0x000fe20008410000 */
[----:B--2---:R-:W-:Y:S01]  /*2ba0*/  FADD.FTZ R17, R159, R17 ;  /* 0x000000119f117221 */ /* 0x004fe20000010000 */
[----:B------:R-:W-:-:S04]  /*2bb0*/  FMUL.FTZ R159, R105, R159 ;  /* 0x0000009f699f7220 */ /* 0x000fc80000410000 */
[----:B------:R0:W-:Y:S01]  /*2bc0*/  STL [R1+0xec], R17 ;  /* 0x0000ec1101007387 */ /* 0x0001e20000100800 */
[----:B------:R-:W-:Y:S01]  /*2bd0*/  FADD.FTZ R16, R16, R159 ;  /* 0x0000009f10107221 */ /* 0x000fe20000010000 */
[----:B0-----:R-:W-:-:S04]  /*2be0*/  FFMA.FTZ R17, R177, R178, R14 ;  /* 0x000000b2b1117223 */ /* 0x001fc8000001000e */
[----:B------:R-:W-:Y:S01]  /*2bf0*/  FFMA.FTZ R17, R170, R172, R17 ;  /* 0x000000acaa117223 */ /* 0x000fe20000010011 */
[----:B---3--:R-:W-:Y:S01]  /*2c00*/  FADD.FTZ R18, R161, R18 ;  /* 0x00000012a1127221 */ /* 0x008fe20000010000 */
[----:B------:R-:W-:Y:S02]  /*2c10*/  FMUL.FTZ R14, R35, UR8 ;  /* 0x00000008230e7c20 */ /* 0x000fe40008410000 */
[----:B------:R-:W-:Y:S01]  /*2c20*/  FFMA.FTZ R17, R179, R182, R17 ;  /* 0x000000b6b3117223 */ /* 0x000fe20000010011 */
[----:B------:R-:W-:Y:S01]  /*2c30*/  FMUL.FTZ R161, R107, R161 ;  /* 0x000000a16ba17220 */ /* 0x000fe20000410000 */
[----:B------:R-:W-:Y:S02]  /*2c40*/  FADD.FTZ R16, R16, R153 ;  /* 0x0000009910107221 */ /* 0x000fe40000010000 */
[----:B------:R-:W-:Y:S01]  /*2c50*/  FFMA.FTZ R17, R146, R148, R17 ;  /* 0x0000009492117223 */ /* 0x000fe20000010011 */
[-C--:B------:R-:W-:Y:S01]  /*2c60*/  FFMA.FTZ R234, R14, R15.reuse, R234 ;  /* 0x0000000f0eea7223 */ /* 0x080fe200000100ea */
[----:B------:R-:W-:Y:S01]  /*2c70*/  FMUL.FTZ R15, R100, R15 ;  /* 0x0000000f640f7220 */ /* 0x000fe20000410000 */
[----:B------:R-:W-:Y:S01]  /*2c80*/  FADD.FTZ R31, R16, R161 ;  /* 0x000000a1101f7221 */ /* 0x000fe20000010000 */
[----:B------:R-:W-:Y:S01]  /*2c90*/  FFMA.FTZ R33, R154, R155, R17 ;  /* 0x0000009b9a217223 */ /* 0x000fe20000010011 */
[----:B------:R-:W-:-:S02]  /*2ca0*/  FMUL.FTZ R16, R101, R142 ;  /* 0x0000008e65107220 */ /* 0x000fc40000410000 */
[----:B------:R-:W-:Y:S01]  /*2cb0*/  FADD.FTZ R31, R31, R15 ;  /* 0x0000000f1f1f7221 */ /* 0x000fe20000010000 */
[----:B------:R-:W-:Y:S01]  /*2cc0*/  FFMA.FTZ R33, R147, R149, R33 ;  /* 0x0000009593217223 */ /* 0x000fe20000010021 */
[----:B------:R-:W-:Y:S02]  /*2cd0*/  FMUL.FTZ R17, R102, R32 ;  /* 0x0000002066117220 */ /* 0x000fe40000410000 */
[----:B------:R-:W-:Y:S01]  /*2ce0*/  FADD.FTZ R31, R31, R16 ;  /* 0x000000101f1f7221 */ /* 0x000fe20000010000 */
[----:B------:R-:W-:Y:S01]  /*2cf0*/  FFMA.FTZ R33, R156, R157, R33 ;  /* 0x0000009d9c217223 */ /* 0x000fe20000010021 */
[----:B------:R0:W-:Y:S02]  /*2d00*/  STL [R1+0xf4], R18 ;  /* 0x0000f41201007387 */ /* 0x0001e40000100800 */
[----:B------:R-:W-:Y:S01]  /*2d10*/  FADD.FTZ R31, R31, R17 ;  /* 0x000000111f1f7221 */ /* 0x000fe20000010000 */
[----:B------:R-:W-:Y:S01]  /*2d20*/  FFMA.FTZ R33, R150, R152, R33 ;  /* 0x0000009896217223 */ /* 0x000fe20000010021 */
[----:B0-----:R-:W-:-:S03]  /*2d30*/  FMUL.FTZ R18, R103, R248 ;  /* 0x000000f867127220 */ /* 0x001fc60000410000 */
        /* <DEDUP_REMOVED lines=10> */
[----:B------:R-:W-:Y:S02]  /*2de0*/  FFMA.FTZ R33, R21, R17, R33 ;  /* 0x0000001115217223 */ /* 0x000fe40000010021 */
[----:B------:R-:W0:Y:S02]  /*2df0*/  SHFL.DOWN PT, R30, R31, 0x10, 0x1f ;  /* 0x0a001f001f1e7f89 */ /* 0x000e2400000e0000 */
[----:B------:R-:W-:-:S04]  /*2e00*/  FFMA.FTZ R33, R25, R18, R33 ;  /* 0x0000001219217223 */ /* 0x000fc80000010021 */
        /* <DEDUP_REMOVED lines=25> */
[----:B------:R-:W-:Y:S01]  /*2fa0*/  @UP0 USHF.L.U32 UR7, UR4, 0x10, URZ ;  /* 0x0000001004070899 */ /* 0x000fe200080006ff */
[----:B------:R-:W-:Y:S01]  /*2fb0*/  BSSY.RECONVERGENT B0, `(.L_x_4074) ;  /* 0x000000b000007945 */ /* 0x000fe20003800200 */
[----:B0-----:R-:W-:-:S06]  /*2fc0*/  FADD.FTZ R31, R31, R33 ;  /* 0x000000211f1f7221 */ /* 0x001fcc0000010000 */
        /* <DEDUP_REMOVED lines=9> */
.L_x_4075:
[----:B------:R-:W-:Y:S05]  /*3060*/  BSYNC.RECONVERGENT B0 ;  /* 0x0000000000007941 */ /* 0x000fea0003800200 */
.L_x_4074:
[----:B0-----:R-:W2:Y:S04]  /*3070*/  LDL.LU R33, [R1+0x100] ;  /* 0x0001000001217983 */ /* 0x001ea80000300800 */
[----:B------:R-:W3:Y:S01]  /*3080*/  LDL.LU R30, [R1+0x108] ;  /* 0x00010800011e7983 */ /* 0x000ee20000300800 */
[----:B------:R-:W-:-:S03]  /*3090*/  FFMA.FTZ R238, R26, R140, R238 ;  /* 0x0000008c1aee7223 */ /* 0x000fc600000100ee */
[----:B------:R-:W4:Y:S01]  /*30a0*/  LDL.LU R143, [R1+0xfc] ;  /* 0x0000fc00018f7983 */ /* 0x000f220000300800 */
[----:B------:R-:W0:Y:S01]  /*30b0*/  S2UR UR5, SR_CgaCtaId ;  /* 0x00000000000579c3 */ /* 0x000e220000008800 */
[----:B------:R-:W-:Y:S01]  /*30c0*/  UMOV UR4, 0x400 ;  /* 0x0000040000047882 */ /* 0x000fe20000000000 */
[----:B------:R-:W-:Y:S01]  /*30d0*/  FFMA.FTZ R236, R21, R32, R236 ;  /* 0x0000002015ec7223 */ /* 0x000fe200000100ec */
[----:B0-----:R-:W-:-:S04]  /*30e0*/  ULEA UR4, UR5, UR4, 0x18 ;  /* 0x0000000405047291 */ /* 0x001fc8000f8ec0ff */
[----:B------:R-:W-:Y:S02]  /*30f0*/  UIADD3 UR5, UPT, UPT, UR4, 0x5020, URZ ;  /* 0x0000502004057890 */ /* 0x000fe4000fffe0ff */
[----:B------:R-:W-:Y:S01]  /*3100*/  @!UP2 UIADD3 UR5, UPT, UPT, UR4, 0x5000, URZ ;  /* 0x000050000405a890 */ /* 0x000fe2000fffe0ff */
[----:B------:R-:W-:Y:S01]  /*3110*/  BAR.SYNC.DEFER_BLOCKING 0x0 ;  /* 0x0000000000007b1d */ /* 0x000fe20000010000 */
[----:B--2---:R-:W-:Y:S01]  /*3120*/  FADD.FTZ R33, R32, R33 ;  /* 0x0000002120217221 */ /* 0x004fe20000010000 */
[----:B---3--:R-:W-:-:S04]  /*3130*/  FADD.FTZ R30, R140, R30 ;  /* 0x0000001e8c1e7221 */ /* 0x008fc80000010000 */
[----:B------:R-:W-:Y:S04]  /*3140*/  STL [R1+0x100], R33 ;  /* 0x0001002101007387 */ /* 0x000fe80000100800 */
[----:B------:R0:W-:Y:S04]  /*3150*/  STL [R1+0x108], R30 ;  /* 0x0001081e01007387 */ /* 0x0001e80000100800 */
[----:B------:R-:W1:Y:S01]  /*3160*/  LDS.128 R32, [UR5] ;  /* 0x00000005ff207984 */ /* 0x000e620008000c00 */
[----:B----4-:R-:W-:Y:S01]  /*3170*/  FADD.FTZ R143, R142, R143 ;  /* 0x0000008f8e8f7221 */ /* 0x010fe20000010000 */
[----:B------:R-:W-:Y:S01]  /*3180*/  FFMA.FTZ R237, R25, R248, R237 ;  /* 0x000000f819ed7223 */ /* 0x000fe200000100ed */
[----:B------:R-:W-:Y:S01]  /*3190*/  UIADD3 UR5, UPT, UPT, UR4, 0x5030, URZ ;  /* 0x0000503004057890 */ /* 0x000fe2000fffe0ff */
[----:B0-----:R-:W2:Y:S04]  /*31a0*/  LDL.LU R30, [R1+0x10c] ;  /* 0x00010c00011e7983 */ /* 0x001ea80000300800 */
[----:B------:R-:W3:Y:S01]  /*31b0*/  LDL.LU R140, [R1+0x110] ;  /* 0x00011000018c7983 */ /* 0x000ee20000300800 */
[----:B------:R-:W-:Y:S01]  /*31c0*/  @!UP2 UIADD3 UR5, UPT, UPT, UR4, 0x5010, URZ ;  /* 0x000050100405a890 */ /* 0x000fe2000fffe0ff */
[----:B------:R-:W-:Y:S01]  /*31d0*/  FFMA.FTZ R240, R28, R141, R240 ;  /* 0x0000008d1cf07223 */ /* 0x000fe200000100f0 */
[----:B------:R-:W-:Y:S01]  /*31e0*/  FFMA.FTZ R235, R23, R142, R235 ;  /* 0x0000008e17eb7223 */ /* 0x000fe200000100eb */
[----:B-1----:R-:W-:-:S04]  /*31f0*/  FADD.FTZ R33, RZ, R33 ;  /* 0x00000021ff217221 */ /* 0x002fc80000010000 */
[----:B------:R-:W-:Y:S01]  /*3200*/  FADD.FTZ R35, R35, R33 ;  /* 0x0000002123237221 */ /* 0x000fe20000010000 */
[----:B---3--:R-:W-:-:S05]  /*3210*/  FADD.FTZ R140, R141, R140 ;  /* 0x0000008c8d8c7221 */ /* 0x008fca0000010000 */
[----:B------:R-:W-:Y:S04]  /*3220*/  STL [R1+0x110], R140 ;  /* 0x0001108c01007387 */ /* 0x000fe80000100800 */
[----:B------:R-:W3:Y:S01]  /*3230*/  LDL.LU R33, [R1+0x104] ;  /* 0x0001040001217983 */ /* 0x000ee20000300800 */
[----:B------:R-:W-:-:S03]  /*3240*/  FADD.FTZ R32, RZ, R32 ;  /* 0x00000020ff207221 */ /* 0x000fc60000010000 */
[----:B------:R-:W-:Y:S01]  /*3250*/  STL [R1+0xfc], R143 ;  /* 0x0000fc8f01007387 */ /* 0x000fe20000100800 */
[----:B--2---:R-:W-:Y:S01]  /*3260*/  FADD.FTZ R30, R230, R30 ;  /* 0x0000001ee61e7221 */ /* 0x004fe20000010000 */
[----:B------:R-:W-:Y:S02]  /*3270*/  FADD.FTZ R32, R34, R32 ;  /* 0x0000002022207221 */ /* 0x000fe40000010000 */
[----:B------:R-:W0:Y:S01]  /*3280*/  LDS.128 R140, [UR5] ;  /* 0x00000005ff8c7984 */ /* 0x000e220008000c00 */
[----:B------:R-:W-:Y:S01]  /*3290*/  UISETP.NE.U32.AND UP1, UPT, UR20, URZ, UPT ;  /* 0x000000ff1400728c */ /* 0x000fe2000bf25070 */
[----:B---3--:R-:W-:Y:S01]  /*32a0*/  FADD.FTZ R33, R248, R33 ;  /* 0x00000021f8217221 */ /* 0x008fe20000010000 */
[----:B0-----:R-:W-:Y:S01]  /*32b0*/  FADD.FTZ R35, R35, R141 ;  /* 0x0000008d23237221 */ /* 0x001fe20000010000 */
[----:B------:R-:W2:Y:S03]  /*32c0*/  LDL.LU R248, [R1+0x114] ;  /* 0x0001140001f87983 */ /* 0x000ea60000300800 */
[----:B------:R-:W-:Y:S01]  /*32d0*/  FADD.FTZ R35, R143, R35 ;  /* 0x000000238f237221 */ /* 0x000fe20000010000 */
[----:B------:R-:W-:Y:S04]  /*32e0*/  STL [R1+0x104], R33 ;  /* 0x0001042101007387 */ /* 0x000fe80000100800 */
[----:B------:R0:W-:Y:S01]  /*32f0*/  STL [R1+0x10c], R30 ;  /* 0x00010c1e01007387 */ /* 0x0001e20000100800 */
[----:B------:R-:W-:Y:S01]  /*3300*/  FMUL.FTZ R35, R35, UR23 ;  /* 0x0000001723237c20 */ /* 0x000fe20008410000 */
[----:B------:R-:W-:Y:S01]  /*3310*/  FADD.FTZ R32, R32, R140 ;  /* 0x0000008c20207221 */ /* 0x000fe20000010000 */
[----:B------:R-:W-:-:S03]  /*3320*/  UISETP.NE.AND.EX UP1, UPT, UR21, URZ, UPT, UP1 ;  /* 0x000000ff1500728c */ /* 0x000fc6000bf25310 */
[----:B------:R-:W-:Y:S01]  /*3330*/  FADD.FTZ R32, R142, R32 ;  /* 0x000000208e207221 */ /* 0x000fe20000010000 */
[----:B------:R-:W-:-:S03]  /*3340*/  R2UR UR4, R35 ;  /* 0x00000000230472ca */ /* 0x000fc600000e0000 */
[----:B0-----:R-:W-:Y:S01]  /*3350*/  FMUL.FTZ R30, R32, UR23 ;  /* 0x00000017201e7c20 */ /* 0x001fe20008410000 */
[----:B------:R-:W-:Y:S01]  /*3360*/  FFMA.FTZ R239, R27, R230, R239 ;  /* 0x000000e61bef7223 */ /* 0x000fe200000100ef */
[----:B------:R-:W-:-:S03]  /*3370*/  FFMA.FTZ R241, R29, R229, R241 ;  /* 0x000000e51df17223 */ /* 0x000fc600000100f1 */
[----:B------:R-:W-:Y:S01]  /*3380*/  FSEL R30, R30, RZ, !P2 ;  /* 0x000000ff1e1e7208 */ /* 0x000fe20005000000 */
[----:B--2---:R-:W-:-:S05]  /*3390*/  FADD.FTZ R248, R229, R248 ;  /* 0x000000f8e5f87221 */ /* 0x004fca0000010000 */
[----:B------:R0:W-:Y:S01]  /*33a0*/  STL [R1+0x114], R248 ;  /* 0x000114f801007387 */ /* 0x0001e20000100800 */
[----:B------:R-:W-:Y:S05]  /*33b0*/  BRA.U UP1, `(.L_x_4076) ;  /* 0x0000002d01387547 */ /* 0x000fea000b800000 */
        /* <DEDUP_REMOVED lines=8> */
[----:B-----5:R-:W-:Y:S01]  /*3440*/  PRMT R31, R140, 0x7632, R31 ;  /* 0x000076328c1f7816 */ /* 0x020fe2000000001f */
[----:B------:R-:W-:Y:S01]  /*3450*/  FFMA.FTZ R218, R218, UR4, R30 ;  /* 0x00000004dada7c23 */ /* 0x000fe2000801001e */
[----:B------:R-:W-:Y:S01]  /*3460*/  FADD.FTZ R144, R228, -R144 ;  /* 0x80000090e4907221 */ /* 0x000fe20000010000 */
[----:B------:R-:W-:Y:S01]  /*3470*/  FADD.FTZ R219, R219, -R221 ;  /* 0x800000dddbdb7221 */ /* 0x000fe20000010000 */
[----:B------:R-:W-:Y:S01]  /*3480*/  SHF.L.U32 R140, R140, 0x10, RZ ;  /* 0x000000108c8c7819 */ /* 0x000fe200000006ff */
[--C-:B------:R-:W-:Y:S01]  /*3490*/  FFMA.FTZ R227, R227, UR4, R30.reuse ;  /* 0x00000004e3e37c23 */ /* 0x100fe2000801001e */
[----:B------:R-:W-:Y:S01]  /*34a0*/  FMUL.FTZ R144, R144, UR8 ;  /* 0x0000000890907c20 */ /* 0x000fe20008410000 */
[----:B------:R-:W-:Y:S01]  /*34b0*/  FMUL.FTZ R219, R219, UR8 ;  /* 0x00000008dbdb7c20 */ /* 0x000fe20008410000 */
[--C-:B------:R-:W-:Y:S01]  /*34c0*/  FFMA.FTZ R220, R220, UR4, R30.reuse ;  /* 0x00000004dcdc7c23 */ /* 0x100fe2000801001e */
[--C-:B------:R-:W-:Y:S01]  /*34d0*/  FFMA.FTZ R226, R226, UR4, R30.reuse ;  /* 0x00000004e2e27c23 */ /* 0x100fe2000801001e */
[----:B------:R-:W-:Y:S01]  /*34e0*/  FMUL.FTZ R144, R144, UR7 ;  /* 0x0000000790907c20 */ /* 0x000fe20008410000 */
[----:B------:R-:W-:Y:S01]  /*34f0*/  FMUL.FTZ R219, R219, UR7 ;  /* 0x00000007dbdb7c20 */ /* 0x000fe20008410000 */
[--C-:B------:R-:W-:Y:S01]  /*3500*/  FFMA.FTZ R223, R223, UR4, R30.reuse ;  /* 0x00000004dfdf7c23 */ /* 0x100fe2000801001e */
[----:B------:R-:W-:Y:S01]  /*3510*/  FFMA.FTZ R180, R180, UR4, R30 ;  /* 0x00000004b4b47c23 */ /* 0x000fe2000801001e */
[----:B------:R-:W-:Y:S01]  /*3520*/  SHF.L.U32 R32, R31, 0x10, RZ ;  /* 0x000000101f207819 */ /* 0x000fe200000006ff */
[----:B------:R-:W-:Y:S01]  /*3530*/  FMUL.FTZ R31, R144, R140 ;  /* 0x0000008c901f7220 */ /* 0x000fe20000410000 */
[----:B------:R-:W-:Y:S01]  /*3540*/  FADD.FTZ R163, R163, -R218 ;  /* 0x800000daa3a37221 */ /* 0x000fe20000010000 */
[----:B------:R-:W-:Y:S01]  /*3550*/  FMUL.FTZ R140, R56, R144 ;  /* 0x00000090388c7220 */ /* 0x000fe20000410000 */
[----:B------:R-:W-:Y:S01]  /*3560*/  FMUL.FTZ R33, R57, R219 ;  /* 0x000000db39217220 */ /* 0x000fe20000410000 */
[----:B------:R-:W-:Y:S01]  /*3570*/  FADD.FTZ R225, R225, -R227 ;  /* 0x800000e3e1e17221 */ /* 0x000fe20000010000 */
[----:B------:R-:W-:Y:S01]  /*3580*/  FADD.FTZ R181, R181, -R220 ;  /* 0x800000dcb5b57221 */ /* 0x000fe20000010000 */
[----:B------:R-:W-:Y:S01]  /*3590*/  FADD.FTZ R224, R224, -R226 ;  /* 0x800000e2e0e07221 */ /* 0x000fe20000010000 */
[----:B------:R-:W-:Y:S01]  /*35a0*/  FADD.FTZ R222, R222, -R223 ;  /* 0x800000dfdede7221 */ /* 0x000fe20000010000 */
[----:B------:R-:W-:Y:S01]  /*35b0*/  FADD.FTZ R162, R162, -R180 ;  /* 0x800000b4a2a27221 */ /* 0x000fe20000010000 */
[C---:B------:R-:W-:Y:S01]  /*35c0*/  PRMT R144, R142.reuse, 0x7632, R144 ;  /* 0x000076328e907816 */ /* 0x040fe20000000090 */
[----:B------:R-:W-:Y:S01]  /*35d0*/  FMUL.FTZ R163, R163, UR8 ;  /* 0x00000008a3a37c20 */ /* 0x000fe20008410000 */
[----:B------:R-:W-:Y:S01]  /*35e0*/  PRMT R34, R141, 0x7632, R34 ;  /* 0x000076328d227816 */ /* 0x000fe20000000022 */
[----:B------:R-:W-:Y:S01]  /*35f0*/  FMUL.FTZ R218, R225, UR8 ;  /* 0x00000008e1da7c20 */ /* 0x000fe20008410000 */
[----:B------:R-:W-:Y:S01]  /*3600*/  F2FP.BF16.F32.PACK_AB R140, R33, R140 ;  /* 0x0000008c218c723e */ /* 0x000fe200000010ff */
[----:B------:R-:W-:Y:S01]  /*3610*/  FMUL.FTZ R181, R181, UR8 ;  /* 0x00000008b5b57c20 */ /* 0x000fe20008410000 */
[----:B------:R-:W-:Y:S01]  /*3620*/  SHF.L.U32 R35, R142, 0x10, RZ ;  /* 0x000000108e237819 */ /* 0x000fe200000006ff */
[----:B------:R-:W-:Y:S01]  /*3630*/  FMUL.FTZ R180, R224, UR8 ;  /* 0x00000008e0b47c20 */ /* 0x000fe20008410000 */
[----:B------:R-:W-:Y:S01]  /*3640*/  FMUL.FTZ R222, R222, UR8 ;  /* 0x00000008dede7c20 */ /* 0x000fe20008410000 */
[----:B------:R-:W-:Y:S01]  /*3650*/  SHF.L.U32 R33, R141, 0x10, RZ ;  /* 0x000000108d217819 */ /* 0x000fe200000006ff */
[----:B------:R-:W-:Y:S01]  /*3660*/  FMUL.FTZ R142, R162, UR8 ;  /* 0x00000008a28e7c20 */ /* 0x000fe20008410000 */
        /* <DEDUP_REMOVED lines=8> */
[----:B------:R-:W-:Y:S01]  /*36f0*/  FMUL.FTZ R163, R222, UR7 ;  /* 0x00000007dea37c20 */ /* 0x000fe20008410000 */
[----:B------:R-:W-:Y:S01]  /*3700*/  FMUL.FTZ R142, R142, UR7 ;  /* 0x000000078e8e7c20 */ /* 0x000fe20008410000 */
[----:B------:R-:W-:Y:S01]  /*3710*/  FMUL.FTZ R32, R219, R32 ;  /* 0x00000020db207220 */ /* 0x000fe20000410000 */
[----:B------:R-:W-:Y:S01]  /*3720*/  FMUL.FTZ R144, R162, R144 ;  /* 0x00000090a2907220 */ /* 0x000fe20000410000 */
[----:B------:R-:W-:Y:S01]  /*3730*/  FMUL.FTZ R219, R61, R162 ;  /* 0x000000a23ddb7220 */ /* 0x000fe20000410000 */
[----:B------:R-:W-:Y:S01]  /*3740*/  SHF.L.U32 R141, R141, 0x10, RZ ;  /* 0x000000108d8d7819 */ /* 0x000fe200000006ff */
[----:B------:R-:W-:Y:S01]  /*3750*/  FMUL.FTZ R33, R218, R33 ;  /* 0x00000021da217220 */ /* 0x000fe20000410000 */
        /* <DEDUP_REMOVED lines=9> */
[----:B------:R-:W-:-:S02]  /*37f0*/  F2FP.BF16.F32.PACK_AB R141, R181, R218 ;  /* 0x000000dab58d723e */ /* 0x000fc400000010ff */
[----:B------:R-:W-:Y:S02]  /*3800*/  F2FP.BF16.F32.PACK_AB R142, R219, R180 ;  /* 0x000000b4db8e723e */ /* 0x000fe400000010ff */
[----:B------:R-:W-:Y:S01]  /*3810*/  F2FP.BF16.F32.PACK_AB R143, R220, R143 ;  /* 0x0000008fdc8f723e */ /* 0x000fe200000010ff */
[----:B------:R-:W-:Y:S06]  /*3820*/  BRA `(.L_x_4078) ;  /* 0x0000000400107947 */ /* 0x000fec0003800000 */
.L_x_4077:
[--C-:B------:R-:W-:Y:S01]  /*3830*/  FFMA.FTZ R144, R144, UR4, R30.reuse ;  /* 0x0000000490907c23 */ /* 0x100fe2000801001e */
[----:B------:R-:W-:Y:S01]  /*3840*/  FFMA.FTZ R221, R221, UR4, R30 ;  /* 0x00000004dddd7c23 */ /* 0x000fe2000801001e */
        /* <DEDUP_REMOVED lines=9> */
[----:B------:R-:W-:Y:S01]  /*38e0*/  FFMA.FTZ R220, R220, UR4, R30 ;  /* 0x00000004dcdc7c23 */ /* 0x000fe2000801001e */
[----:B------:R-:W-:Y:S01]  /*38f0*/  FMUL.FTZ R140, R136, UR7 ;  /* 0x00000007888c7c20 */ /* 0x000fe20008410000 */
[----:B------:R-:W-:Y:S01]  /*3900*/  FMUL.FTZ R34, R219, UR7 ;  /* 0x00000007db227c20 */ /* 0x000fe20008410000 */
[----:B------:R-:W-:Y:S01]  /*3910*/  SHF.L.U32 R32, R32, 0x10, RZ ;  /* 0x0000001020207819 */ /* 0x000fe200000006ff */
[----:B------:R-:W-:Y:S01]  /*3920*/  FADD.FTZ R224, R224, -R226 ;  /* 0x800000e2e0e07221 */ /* 0x000fe20000010000 */
[----:B------:R-:W-:Y:S01]  /*3930*/  FADD.FTZ R163, R163, -R218 ;  /* 0x800000daa3a37221 */ /* 0x000fe20000010000 */
[----:B------:R-:W-:Y:S01]  /*3940*/  FMUL.FTZ R31, R140, R31 ;  /* 0x0000001f8c1f7220 */ /* 0x000fe20000410000 */
[----:B------:R-:W-:Y:S01]  /*3950*/  FADD.FTZ R225, R225, -R227 ;  /* 0x800000e3e1e17221 */ /* 0x000fe20000010000 */
[----:B------:R-:W-:Y:S01]  /*3960*/  FADD.FTZ R181, R181, -R220 ;  /* 0x800000dcb5b57221 */ /* 0x000fe20000010000 */
[----:B------:R-:W-:Y:S01]  /*3970*/  FMUL.FTZ R140, R56, R140 ;  /* 0x0000008c388c7220 */ /* 0x000fe20000410000 */
[----:B------:R-:W-:Y:S01]  /*3980*/  FMUL.FTZ R33, R57, R34 ;  /* 0x0000002239217220 */ /* 0x000fe20000410000 */
[----:B------:R-:W-:Y:S01]  /*3990*/  FMUL.FTZ R32, R34, R32 ;  /* 0x0000002022207220 */ /* 0x000fe20000410000 */
[----:B------:R-:W-:Y:S01]  /*39a0*/  PRMT R34, R141, 0x7632, R34 ;  /* 0x000076328d227816 */ /* 0x000fe20000000022 */
[----:B------:R-:W-:Y:S01]  /*39b0*/  FMUL.FTZ R138, R224, UR8 ;  /* 0x00000008e08a7c20 */ /* 0x000fe20008410000 */
[----:B------:R-:W-:Y:S01]  /*39c0*/  FMUL.FTZ R139, R163, UR8 ;  /* 0x00000008a38b7c20 */ /* 0x000fe20008410000 */
[----:B------:R-:W-:Y:S01]  /*39d0*/  PRMT R144, R142, 0x7632, R144 ;  /* 0x000076328e907816 */ /* 0x000fe20000000090 */
[----:B------:R-:W-:Y:S01]  /*39e0*/  FMUL.FTZ R137, R225, UR8 ;  /* 0x00000008e1897c20 */ /* 0x000fe20008410000 */
[----:B------:R-:W-:Y:S01]  /*39f0*/  FMUL.FTZ R181, R181, UR8 ;  /* 0x00000008b5b57c20 */ /* 0x000fe20008410000 */
[----:B------:R-:W-:Y:S01]  /*3a00*/  F2FP.BF16.F32.PACK_AB R140, R33, R140 ;  /* 0x0000008c218c723e */ /* 0x000fe200000010ff */
[--C-:B------:R-:W-:Y:S01]  /*3a10*/  FFMA.FTZ R180, R180, UR4, R30.reuse ;  /* 0x00000004b4b47c23 */ /* 0x100fe2000801001e */
[----:B------:R-:W-:Y:S01]  /*3a20*/  SHF.L.U32 R33, R141, 0x10, RZ ;  /* 0x000000108d217819 */ /* 0x000fe200000006ff */
[----:B------:R-:W-:Y:S01]  /*3a30*/  FMUL.FTZ R141, R138, UR7 ;  /* 0x000000078a8d7c20 */ /* 0x000fe20008410000 */
[----:B------:R-:W-:Y:S01]  /*3a40*/  SHF.L.U32 R35, R142, 0x10, RZ ;  /* 0x000000108e237819 */ /* 0x000fe200000006ff */
[----:B------:R-:W-:Y:S01]  /*3a50*/  FMUL.FTZ R142, R137, UR7 ;  /* 0x00000007898e7c20 */ /* 0x000fe20008410000 */
[----:B------:R-:W-:Y:S01]  /*3a60*/  SHF.L.U32 R34, R34, 0x10, RZ ;  /* 0x0000001022227819 */ /* 0x000fe200000006ff */
[----:B------:R-:W-:Y:S01]  /*3a70*/  FMUL.FTZ R163, R181, UR7 ;  /* 0x00000007b5a37c20 */ /* 0x000fe20008410000 */
[----:B------:R-:W-:Y:S01]  /*3a80*/  SHF.L.U32 R144, R144, 0x10, RZ ;  /* 0x0000001090907819 */ /* 0x000fe200000006ff */
[----:B------:R-:W-:Y:S01]  /*3a90*/  FFMA.FTZ R223, R223, UR4, R30 ;  /* 0x00000004dfdf7c23 */ /* 0x000fe2000801001e */
[C---:B------:R-:W-:Y:S01]  /*3aa0*/  F2FP.BF16.F32.PACK_AB R138, R139.reuse, R138 ;  /* 0x0000008a8b8a723e */ /* 0x040fe200000010ff */
[----:B------:R-:W-:Y:S01]  /*3ab0*/  FMUL.FTZ R139, R139, UR7 ;  /* 0x000000078b8b7c20 */ /* 0x000fe20008410000 */
[----:B------:R-:W-:Y:S01]  /*3ac0*/  FMUL.FTZ R33, R142, R33 ;  /* 0x000000218e217220 */ /* 0x000fe20000410000 */
[----:B------:R-:W-:Y:S01]  /*3ad0*/  FMUL.FTZ R34, R163, R34 ;  /* 0x00000022a3227220 */ /* 0x000fe20000410000 */
[----:B------:R-:W-:Y:S01]  /*3ae0*/  FADD.FTZ R162, R162, -R180 ;  /* 0x800000b4a2a27221 */ /* 0x000fe20000010000 */
[----:B------:R-:W-:Y:S01]  /*3af0*/  FMUL.FTZ R142, R58, R142 ;  /* 0x0000008e3a8e7220 */ /* 0x000fe20000410000 */
[----:B------:R-:W-:Y:S01]  /*3b00*/  FMUL.FTZ R163, R59, R163 ;  /* 0x000000a33ba37220 */ /* 0x000fe20000410000 */
[----:B------:R-:W-:Y:S01]  /*3b10*/  FMUL.FTZ R144, R139, R144 ;  /* 0x000000908b907220 */ /* 0x000fe20000410000 */
[----:B------:R-:W-:Y:S01]  /*3b20*/  FMUL.FTZ R180, R60, R141 ;  /* 0x0000008d3cb47220 */ /* 0x000fe20000410000 */
[----:B------:R-:W-:Y:S01]  /*3b30*/  FMUL.FTZ R139, R61, R139 ;  /* 0x0000008b3d8b7220 */ /* 0x000fe20000410000 */
[----:B------:R-:W-:Y:S01]  /*3b40*/  FADD.FTZ R222, R222, -R223 ;  /* 0x800000dfdede7221 */ /* 0x000fe20000010000 */
[----:B------:R-:W-:Y:S01]  /*3b50*/  FMUL.FTZ R35, R141, R35 ;  /* 0x000000238d237220 */ /* 0x000fe20000410000 */
[----:B------:R-:W-:Y:S01]  /*3b60*/  F2FP.BF16.F32.PACK_AB R141, R163, R142 ;  /* 0x0000008ea38d723e */ /* 0x000fe200000010ff */
[----:B------:R-:W-:Y:S01]  /*3b70*/  FMUL.FTZ R162, R162, UR8 ;  /* 0x00000008a2a27c20 */ /* 0x000fe20008410000 */
[----:B------:R-:W-:Y:S01]  /*3b80*/  F2FP.BF16.F32.PACK_AB R142, R139, R180 ;  /* 0x000000b48b8e723e */ /* 0x000fe200000010ff */
[----:B------:R-:W-:Y:S01]  /*3b90*/  FMUL.FTZ R139, R222, UR8 ;  /* 0x00000008de8b7c20 */ /* 0x000fe20008410000 */
[----:B------:R-:W-:-:S02]  /*3ba0*/  PRMT R163, R143, 0x7632, R163 ;  /* 0x000076328fa37816 */ /* 0x000fc400000000a3 */
[----:B------:R-:W-:Y:S01]  /*3bb0*/  F2FP.BF16.F32.PACK_AB R137, R181, R137 ;  /* 0x00000089b589723e */ /* 0x000fe200000010ff */
[C---:B------:R-:W-:Y:S01]  /*3bc0*/  FMUL.FTZ R181, R162.reuse, UR7 ;  /* 0x00000007a2b57c20 */ /* 0x040fe20008410000 */
[----:B------:R-:W-:Y:S01]  /*3bd0*/  SHF.L.U32 R180, R143, 0x10, RZ ;  /* 0x000000108fb47819 */ /* 0x000fe200000006ff */
[----:B------:R-:W-:Y:S01]  /*3be0*/  FMUL.FTZ R143, R139, UR7 ;  /* 0x000000078b8f7c20 */ /* 0x000fe20008410000 */
[----:B------:R-:W-:Y:S02]  /*3bf0*/  SHF.L.U32 R163, R163, 0x10, RZ ;  /* 0x00000010a3a37819 */ /* 0x000fe400000006ff */
[----:B------:R-:W-:Y:S01]  /*3c00*/  F2FP.BF16.F32.PACK_AB R139, R162, R139 ;  /* 0x0000008ba28b723e */ /* 0x000fe200000010ff */
[----:B------:R-:W-:Y:S01]  /*3c10*/  FMUL.FTZ R162, R143, R180 ;  /* 0x000000b48fa27220 */ /* 0x000fe20000410000 */
[----:B------:R-:W-:Y:S01]  /*3c20*/  FMUL.FTZ R143, R62, R143 ;  /* 0x0000008f3e8f7220 */ /* 0x000fe20000410000 */
[----:B------:R-:W-:Y:S01]  /*3c30*/  FMUL.FTZ R163, R181, R163 ;  /* 0x000000a3b5a37220 */ /* 0x000fe20000410000 */
[----:B------:R-:W-:Y:S01]  /*3c40*/  FMUL.FTZ R181, R63, R181 ;  /* 0x000000b53fb57220 */ /* 0x000fe20000410000 */
[----:B------:R-:W-:-:S04]  /*3c50*/  F2FP.BF16.F32.PACK_AB R136, R219, R136 ;  /* 0x00000088db88723e */ /* 0x000fc800000010ff */
[----:B------:R-:W-:-:S07]  /*3c60*/  F2FP.BF16.F32.PACK_AB R143, R181, R143 ;  /* 0x0000008fb58f723e */ /* 0x000fce00000010ff */
.L_x_4078:
        /* <DEDUP_REMOVED lines=10> */
[--C-:B------:R-:W-:Y:S01]  /*3d10*/  FFMA.FTZ R186, R186, UR4, R30.reuse ;  /* 0x00000004baba7c23 */ /* 0x100fe2000801001e */
[--C-:B------:R-:W-:Y:S01]  /*3d20*/  FFMA.FTZ R197, R197, UR4, R30.reuse ;  /* 0x00000004c5c57c23 */ /* 0x100fe2000801001e */
[--C-:B------:R-:W-:Y:S01]  /*3d30*/  FFMA.FTZ R187, R187, UR4, R30.reuse ;  /* 0x00000004bbbb7c23 */ /* 0x100fe2000801001e */
[----:B------:R-:W-:Y:S01]  /*3d40*/  FFMA.FTZ R190, R190, UR4, R30 ;  /* 0x00000004bebe7c23 */ /* 0x000fe2000801001e */
[--C-:B------:R-:W-:Y:S01]  /*3d50*/  FADD.FTZ R188, R188, -R186.reuse ;  /* 0x800000babcbc7221 */ /* 0x100fe20000010000 */
[----:B------:R-:W-:Y:S01]  /*3d60*/  FADD.FTZ R199, R199, -R197 ;  /* 0x800000c5c7c77221 */ /* 0x000fe20000010000 */
[----:B-----5:R-:W-:Y:S01]  /*3d70*/  PRMT R186, R140, 0x7632, R186 ;  /* 0x000076328cba7816 */ /* 0x020fe200000000ba */
[----:B------:R-:W-:Y:S01]  /*3d80*/  FADD.FTZ R189, R189, -R187 ;  /* 0x800000bbbdbd7221 */ /* 0x000fe20000010000 */
[----:B------:R-:W-:Y:S01]  /*3d90*/  FMUL.FTZ R136, R188, UR8 ;  /* 0x00000008bc887c20 */ /* 0x000fe20008410000 */
[----:B------:R-:W-:Y:S01]  /*3da0*/  FMUL.FTZ R199, R199, UR8 ;  /* 0x00000008c7c77c20 */ /* 0x000fe20008410000 */
[----:B------:R-:W-:Y:S01]  /*3db0*/  SHF.L.U32 R140, R140, 0x10, RZ ;  /* 0x000000108c8c7819 */ /* 0x000fe200000006ff */
[----:B------:R-:W-:Y:S01]  /*3dc0*/  FFMA.FTZ R201, R201, UR4, R30 ;  /* 0x00000004c9c97c23 */ /* 0x000fe2000801001e */
[----:B------:R-:W-:Y:S01]  /*3dd0*/  FMUL.FTZ R137, R136, UR7 ;  /* 0x0000000788897c20 */ /* 0x000fe20008410000 */
[----:B------:R-:W-:Y:S01]  /*3de0*/  FMUL.FTZ R138, R199, UR7 ;  /* 0x00000007c78a7c20 */ /* 0x000fe20008410000 */
[----:B------:R-:W-:Y:S01]  /*3df0*/  SHF.L.U32 R186, R186, 0x10, RZ ;  /* 0x00000010baba7819 */ /* 0x000fe200000006ff */
[----:B------:R-:W-:Y:S01]  /*3e00*/  FADD.FTZ R193, R193, -R190 ;  /* 0x800000bec1c17221 */ /* 0x000fe20000010000 */
[----:B------:R-:W-:Y:S01]  /*3e10*/  FMUL.FTZ R187, R137, R140 ;  /* 0x0000008c89bb7220 */ /* 0x000fe20000410000 */
[----:B------:R-:W-:Y:S01]  /*3e20*/  FMUL.FTZ R140, R64, R137 ;  /* 0x00000089408c7220 */ /* 0x000fe20000410000 */
[----:B------:R-:W-:Y:S01]  /*3e30*/  FMUL.FTZ R137, R65, R138 ;  /* 0x0000008a41897220 */ /* 0x000fe20000410000 */
[----:B------:R-:W-:Y:S01]  /*3e40*/  FADD.FTZ R202, R202, -R201 ;  /* 0x800000c9caca7221 */ /* 0x000fe20000010000 */
[----:B------:R-:W-:Y:S01]  /*3e50*/  FMUL.FTZ R186, R138, R186 ;  /* 0x000000ba8aba7220 */ /* 0x000fe20000410000 */
[----:B------:R-:W-:Y:S01]  /*3e60*/  PRMT R188, R142, 0x7632, R188 ;  /* 0x000076328ebc7816 */ /* 0x000fe200000000bc */
[----:B------:R-:W-:Y:S01]  /*3e70*/  FMUL.FTZ R138, R193, UR8 ;  /* 0x00000008c18a7c20 */ /* 0x000fe20008410000 */
[----:B------:R-:W-:Y:S01]  /*3e80*/  F2FP.BF16.F32.PACK_AB R140, R137, R140 ;  /* 0x0000008c898c723e */ /* 0x000fe200000010ff */
[----:B------:R-:W-:Y:S01]  /*3e90*/  FMUL.FTZ R137, R189, UR8 ;  /* 0x00000008bd897c20 */ /* 0x000fe20008410000 */
[----:B------:R-:W-:Y:S01]  /*3ea0*/  PRMT R190, R141, 0x7632, R190 ;  /* 0x000076328dbe7816 */ /* 0x000fe200000000be */
[----:B------:R-:W-:Y:S01]  /*3eb0*/  FMUL.FTZ R202, R202, UR8 ;  /* 0x00000008caca7c20 */ /* 0x000fe20008410000 */
[--C-:B------:R-:W-:Y:S01]  /*3ec0*/  FFMA.FTZ R191, R191, UR4, R30.reuse ;  /* 0x00000004bfbf7c23 */ /* 0x100fe2000801001e */
[----:B------:R-:W-:Y:S01]  /*3ed0*/  SHF.L.U32 R141, R141, 0x10, RZ ;  /* 0x000000108d8d7819 */ /* 0x000fe200000006ff */
[----:B------:R-:W-:Y:S01]  /*3ee0*/  FMUL.FTZ R189, R137, UR7 ;  /* 0x0000000789bd7c20 */ /* 0x000fe20008410000 */
[----:B------:R-:W-:Y:S01]  /*3ef0*/  SHF.L.U32 R142, R142, 0x10, RZ ;  /* 0x000000108e8e7819 */ /* 0x000fe200000006ff */
[----:B------:R-:W-:Y:S01]  /*3f00*/  FMUL.FTZ R180, R138, UR7 ;  /* 0x000000078ab47c20 */ /* 0x000fe20008410000 */
[----:B------:R-:W-:Y:S01]  /*3f10*/  SHF.L.U32 R188, R188, 0x10, RZ ;  /* 0x00000010bcbc7819 */ /* 0x000fe200000006ff */
[----:B------:R-:W-:Y:S01]  /*3f20*/  FMUL.FTZ R139, R202, UR7 ;  /* 0x00000007ca8b7c20 */ /* 0x000fe20008410000 */
[----:B------:R-:W-:Y:S01]  /*3f30*/  FADD.FTZ R194, R194, -R191 ;  /* 0x800000bfc2c27221 */ /* 0x000fe20000010000 */
[----:B------:R-:W-:Y:S01]  /*3f40*/  FMUL.FTZ R191, R189, R141 ;  /* 0x0000008dbdbf7220 */ /* 0x000fe20000410000 */
[--C-:B------:R-:W-:Y:S01]  /*3f50*/  FFMA.FTZ R203, R203, UR4, R30.reuse ;  /* 0x00000004cbcb7c23 */ /* 0x100fe2000801001e */
[----:B------:R-:W-:Y:S01]  /*3f60*/  FMUL.FTZ R141, R66, R189 ;  /* 0x000000bd428d7220 */ /* 0x000fe20000410000 */
[----:B------:R-:W-:Y:S01]  /*3f70*/  FMUL.FTZ R189, R180, R142 ;  /* 0x0000008eb4bd7220 */ /* 0x000fe20000410000 */
[----:B------:R-:W-:Y:S01]  /*3f80*/  FMUL.FTZ R188, R139, R188 ;  /* 0x000000bc8bbc7220 */ /* 0x000fe20000410000 */
[----:B------:R-:W-:Y:S01]  /*3f90*/  FFMA.FTZ R198, R198, UR4, R30 ;  /* 0x00000004c6c67c23 */ /* 0x000fe2000801001e */
[----:B------:R-:W-:Y:S01]  /*3fa0*/  FMUL.FTZ R142, R68, R180 ;  /* 0x000000b4448e7220 */ /* 0x000fe20000410000 */
[----:B------:R-:W-:Y:S01]  /*3fb0*/  FMUL.FTZ R139, R69, R139 ;  /* 0x0000008b458b7220 */ /* 0x000fe20000410000 */
[----:B------:R-:W-:Y:S01]  /*3fc0*/  FADD.FTZ R204, R204, -R203 ;  /* 0x800000cbcccc7221 */ /* 0x000fe20000010000 */
[----:B------:R-:W-:Y:S01]  /*3fd0*/  FADD.FTZ R200, R200, -R198 ;  /* 0x800000c6c8c87221 */ /* 0x000fe20000010000 */
[----:B------:R-:W-:-:S02]  /*3fe0*/  SHF.L.U32 R193, R143, 0x10, RZ ;  /* 0x000000108fc17819 */ /* 0x000fc400000006ff */
[----:B------:R-:W-:Y:S01]  /*3ff0*/  F2FP.BF16.F32.PACK_AB R142, R139, R142 ;  /* 0x0000008e8b8e723e */ /* 0x000fe200000010ff */
[----:B------:R-:W-:Y:S01]  /*4000*/  FMUL.FTZ R139, R194, UR8 ;  /* 0x00000008c28b7c20 */ /* 0x000fe20008410000 */
[----:B------:R-:W-:Y:S01]  /*4010*/  FMUL.FTZ R204, R204, UR8 ;  /* 0x00000008cccc7c20 */ /* 0x000fe20008410000 */
[----:B------:R-:W-:Y:S01]  /*4020*/  PRMT R194, R143, 0x7632, R194 ;  /* 0x000076328fc27816 */ /* 0x000fe200000000c2 */
[----:B------:R-:W-:Y:S01]  /*4030*/  FMUL.FTZ R200, R200, UR8 ;  /* 0x00000008c8c87c20 */ /* 0x000fe20008410000 */
[----:B------:R-:W-:Y:S01]  /*4040*/  FMUL.FTZ R143, R139, UR7 ;  /* 0x000000078b8f7c20 */ /* 0x000fe20008410000 */
[----:B------:R-:W-:Y:S02]  /*4050*/  SHF.L.U32 R190, R190, 0x10, RZ ;  /* 0x00000010bebe7819 */ /* 0x000fe400000006ff */
[----:B------:R-:W-:Y:S01]  /*4060*/  SHF.L.U32 R194, R194, 0x10, RZ ;  /* 0x00000010c2c27819 */ /* 0x000fe200000006ff */
[----:B------:R-:W-:Y:S01]  /*4070*/  FMUL.FTZ R181, R200, UR7 ;  /* 0x00000007c8b57c20 */ /* 0x000fe20008410000 */
[C---:B------:R-:W-:Y:S01]  /*4080*/  F2FP.BF16.F32.PACK_AB R139, R204.reuse, R139 ;  /* 0x0000008bcc8b723e */ /* 0x040fe200000010ff */
[----:B------:R-:W-:Y:S01]  /*4090*/  FMUL.FTZ R204, R204, UR7 ;  /* 0x00000007cccc7c20 */ /* 0x000fe20008410000 */
        /* <DEDUP_REMOVED lines=8> */
[----:B------:R-:W-:Y:S02]  /*4120*/  F2FP.BF16.F32.PACK_AB R138, R202, R138 ;  /* 0x0000008aca8a723e */ /* 0x000fe400000010ff */
[----:B------:R-:W-:Y:S02]  /*4130*/  F2FP.BF16.F32.PACK_AB R141, R181, R141 ;  /* 0x0000008db58d723e */ /* 0x000fe400000010ff */
[----:B------:R-:W-:Y:S01]  /*4140*/  F2FP.BF16.F32.PACK_AB R143, R204, R143 ;  /* 0x0000008fcc8f723e */ /* 0x000fe200000010ff */
[----:B------:R-:W-:Y:S06]  /*4150*/  BRA `(.L_x_4080) ;  /* 0x0000000400007947 */ /* 0x000fec0003800000 */
.L_x_4079:
        /* <DEDUP_REMOVED lines=14> */
[----:B------:R-:W-:Y:S01]  /*4240*/  FADD.FTZ R189, R189, -R187 ;  /* 0x800000bbbdbd7221 */ /* 0x000fe20000010000 */
[--C-:B------:R-:W-:Y:S01]  /*4250*/  FFMA.FTZ R191, R191, UR4, R30.reuse ;  /* 0x00000004bfbf7c23 */ /* 0x100fe2000801001e */
[----:B------:R-:W-:Y:S01]  /*4260*/  FFMA.FTZ R203, R203, UR4, R30 ;  /* 0x00000004cbcb7c23 */ /* 0x000fe2000801001e */
[----:B------:R-:W-:Y:S01]  /*4270*/  FADD.FTZ R200, R200, -R198 ;  /* 0x800000c6c8c87221 */ /* 0x000fe20000010000 */
[----:B------:R-:W-:Y:S01]  /*4280*/  FMUL.FTZ R187, R186, R140 ;  /* 0x0000008cbabb7220 */ /* 0x000fe20000410000 */
[--C-:B------:R-:W-:Y:S01]  /*4290*/  FADD.FTZ R193, R193, -R190.reuse ;  /* 0x800000bec1c17221 */ /* 0x100fe20000010000 */
[----:B------:R-:W-:Y:S01]  /*42a0*/  SHF.L.U32 R180, R180, 0x10, RZ ;  /* 0x00000010b4b47819 */ /* 0x000fe200000006ff */
[----:B------:R-:W-:Y:S01]  /*42b0*/  FMUL.FTZ R140, R64, R186 ;  /* 0x000000ba408c7220 */ /* 0x000fe20000410000 */
[----:B------:R-:W-:Y:S01]  /*42c0*/  FMUL.FTZ R181, R65, R199 ;  /* 0x000000c741b57220 */ /* 0x000fe20000410000 */
[----:B------:R-:W-:Y:S01]  /*42d0*/  FADD.FTZ R202, R202, -R201 ;  /* 0x800000c9caca7221 */ /* 0x000fe20000010000 */
[----:B------:R-:W-:Y:S01]  /*42e0*/  FADD.FTZ R194, R194, -R191 ;  /* 0x800000bfc2c27221 */ /* 0x000fe20000010000 */
[----:B------:R-:W-:Y:S01]  /*42f0*/  FADD.FTZ R204, R204, -R203 ;  /* 0x800000cbcccc7221 */ /* 0x000fe20000010000 */
[----:B------:R-:W-:Y:S01]  /*4300*/  PRMT R190, R141, 0x7632, R190 ;  /* 0x000076328dbe7816 */ /* 0x000fe200000000be */
[----:B------:R-:W-:Y:S01]  /*4310*/  FMUL.FTZ R189, R189, UR8 ;  /* 0x00000008bdbd7c20 */ /* 0x000fe20008410000 */
[----:B------:R-:W-:Y:S01]  /*4320*/  FMUL.FTZ R200, R200, UR8 ;  /* 0x00000008c8c87c20 */ /* 0x000fe20008410000 */
[----:B------:R-:W-:Y:S01]  /*4330*/  SHF.L.U32 R191, R141, 0x10, RZ ;  /* 0x000000108dbf7819 */ /* 0x000fe200000006ff */
[----:B------:R-:W-:Y:S01]  /*4340*/  FMUL.FTZ R193, R193, UR8 ;  /* 0x00000008c1c17c20 */ /* 0x000fe20008410000 */
[----:B------:R-:W-:Y:S01]  /*4350*/  PRMT R188, R142, 0x7632, R188 ;  /* 0x000076328ebc7816 */ /* 0x000fe200000000bc */
[----:B------:R-:W-:Y:S01]  /*4360*/  FMUL.FTZ R186, R199, R180 ;  /* 0x000000b4c7ba7220 */ /* 0x000fe20000410000 */
[----:B------:R-:W-:Y:S01]  /*4370*/  F2FP.BF16.F32.PACK_AB R140, R181, R140 ;  /* 0x0000008cb58c723e */ /* 0x000fe200000010ff */
[----:B------:R-:W-:Y:S01]  /*4380*/  FMUL.FTZ R202, R202, UR8 ;  /* 0x00000008caca7c20 */ /* 0x000fe20008410000 */
[----:B------:R-:W-:Y:S01]  /*4390*/  PRMT R141, R143, 0x7632, R141 ;  /* 0x000076328f8d7816 */ /* 0x000fe2000000008d */
[----:B------:R-:W-:Y:S01]  /*43a0*/  FMUL.FTZ R181, R194, UR8 ;  /* 0x00000008c2b57c20 */ /* 0x000fe20008410000 */
[----:B------:R-:W-:Y:S01]  /*43b0*/  SHF.L.U32 R190, R190, 0x10, RZ ;  /* 0x00000010bebe7819 */ /* 0x000fe200000006ff */
[----:B------:R-:W-:Y:S01]  /*43c0*/  FMUL.FTZ R180, R204, UR8 ;  /* 0x00000008ccb47c20 */ /* 0x000fe20008410000 */
[----:B------:R-:W-:Y:S01]  /*43d0*/  FMUL.FTZ R197, R189, UR7 ;  /* 0x00000007bdc57c20 */ /* 0x000fe20008410000 */
[----:B------:R-:W-:Y:S01]  /*43e0*/  SHF.L.U32 R142, R142, 0x10, RZ ;  /* 0x000000108e8e7819 */ /* 0x000fe200000006ff */
        /* <DEDUP_REMOVED lines=22> */
[----:B------:R-:W-:-:S07]  /*4550*/  F2FP.BF16.F32.PACK_AB R143, R180, R143 ;  /* 0x0000008fb48f723e */ /* 0x000fce00000010ff */
.L_x_4080:
        /* <DEDUP_REMOVED lines=17> */
[----:B-----5:R-:W-:Y:S01]  /*4670*/  PRMT R168, R140, 0x7632, R168 ;  /* 0x000076328ca87816 */ /* 0x020fe200000000a8 */
[----:B------:R-:W-:Y:S01]  /*4680*/  FMUL.FTZ R136, R167, UR8 ;  /* 0x00000008a7887c20 */ /* 0x000fe20008410000 */
[----:B------:R-:W-:Y:S01]  /*4690*/  FMUL.FTZ R174, R174, UR8 ;  /* 0x00000008aeae7c20 */ /* 0x000fe20008410000 */
[----:B------:R-:W-:Y:S01]  /*46a0*/  SHF.L.U32 R140, R140, 0x10, RZ ;  /* 0x000000108c8c7819 */ /* 0x000fe200000006ff */
[--C-:B------:R-:W-:Y:S01]  /*46b0*/  FFMA.FTZ R175, R175, UR4, R30.reuse ;  /* 0x00000004afaf7c23 */ /* 0x100fe2000801001e */
[----:B------:R-:W-:Y:S01]  /*46c0*/  FMUL.FTZ R138, R136, UR7 ;  /* 0x00000007888a7c20 */ /* 0x000fe20008410000 */
[----:B------:R-:W-:Y:S01]  /*46d0*/  FMUL.FTZ R165, R174, UR7 ;  /* 0x00000007aea57c20 */ /* 0x000fe20008410000 */
[----:B------:R-:W-:Y:S01]  /*46e0*/  FADD.FTZ R171, R171, -R169 ;  /* 0x800000a9abab7221 */ /* 0x000fe20000010000 */
[--C-:B------:R-:W-:Y:S01]  /*46f0*/  FFMA.FTZ R139, R170, UR4, R30.reuse ;  /* 0x00000004aa8b7c23 */ /* 0x100fe2000801001e */
[--C-:B------:R-:W-:Y:S01]  /*4700*/  FFMA.FTZ R179, R179, UR4, R30.reuse ;  /* 0x00000004b3b37c23 */ /* 0x100fe2000801001e */
[----:B------:R-:W-:Y:S01]  /*4710*/  SHF.L.U32 R168, R168, 0x10, RZ ;  /* 0x00000010a8a87819 */ /* 0x000fe200000006ff */
[----:B------:R-:W-:Y:S01]  /*4720*/  FMUL.FTZ R169, R138, R140 ;  /* 0x0000008c8aa97220 */ /* 0x000fe20000410000 */
[----:B------:R-:W-:Y:S01]  /*4730*/  FFMA.FTZ R177, R177, UR4, R30 ;  /* 0x00000004b1b17c23 */ /* 0x000fe2000801001e */
[----:B------:R-:W-:Y:S01]  /*4740*/  FMUL.FTZ R140, R72, R138 ;  /* 0x0000008a488c7220 */ /* 0x000fe20000410000 */
[----:B------:R-:W-:Y:S01]  /*4750*/  FMUL.FTZ R138, R73, R165 ;  /* 0x000000a5498a7220 */ /* 0x000fe20000410000 */
[----:B------:R-:W-:Y:S01]  /*4760*/  FADD.FTZ R176, R176, -R175 ;  /* 0x800000afb0b07221 */ /* 0x000fe20000010000 */
[----:B------:R-:W-:Y:S01]  /*4770*/  FADD.FTZ R139, R172, -R139 ;  /* 0x8000008bac8b7221 */ /* 0x000fe20000010000 */
[----:B------:R-:W-:Y:S01]  /*4780*/  FADD.FTZ R182, R182, -R179 ;  /* 0x800000b3b6b67221 */ /* 0x000fe20000010000 */
[----:B------:R-:W-:Y:S01]  /*4790*/  FADD.FTZ R178, R178, -R177 ;  /* 0x800000b1b2b27221 */ /* 0x000fe20000010000 */
[----:B------:R-:W-:Y:S01]  /*47a0*/  FMUL.FTZ R168, R165, R168 ;  /* 0x000000a8a5a87220 */ /* 0x000fe20000410000 */
[----:B------:R-:W-:Y:S01]  /*47b0*/  FMUL.FTZ R137, R137, UR8 ;  /* 0x0000000889897c20 */ /* 0x000fe20008410000 */
[----:B------:R-:W-:Y:S01]  /*47c0*/  PRMT R165, R141, 0x7632, R165 ;  /* 0x000076328da57816 */ /* 0x000fe200000000a5 */
[----:B------:R-:W-:Y:S01]  /*47d0*/  FMUL.FTZ R176, R176, UR8 ;  /* 0x00000008b0b07c20 */ /* 0x000fe20008410000 */
[----:B------:R-:W-:Y:S01]  /*47e0*/  F2FP.BF16.F32.PACK_AB R140, R138, R140 ;  /* 0x0000008c8a8c723e */ /* 0x000fe200000010ff */
[----:B------:R-:W-:Y:S01]  /*47f0*/  FMUL.FTZ R139, R139, UR8 ;  /* 0x000000088b8b7c20 */ /* 0x000fe20008410000 */
[----:B------:R-:W-:Y:S01]  /*4800*/  FMUL.FTZ R182, R182, UR8 ;  /* 0x00000008b6b67c20 */ /* 0x000fe20008410000 */
[----:B------:R-:W-:Y:S01]  /*4810*/  SHF.L.U32 R141, R141, 0x10, RZ ;  /* 0x000000108d8d7819 */ /* 0x000fe200000006ff */
[----:B------:R-:W-:Y:S01]  /*4820*/  FMUL.FTZ R138, R171, UR8 ;  /* 0x00000008ab8a7c20 */ /* 0x000fe20008410000 */
[----:B------:R-:W-:Y:S01]  /*4830*/  PRMT R173, R142, 0x7632, R173 ;  /* 0x000076328ead7816 */ /* 0x000fe200000000ad */
[----:B------:R-:W-:Y:S01]  /*4840*/  FMUL.FTZ R178, R178, UR8 ;  /* 0x00000008b2b27c20 */ /* 0x000fe20008410000 */
[----:B------:R-:W-:Y:S01]  /*4850*/  PRMT R175, R143, 0x7632, R175 ;  /* 0x000076328faf7816 */ /* 0x000fe200000000af */
[----:B------:R-:W-:Y:S01]  /*4860*/  FMUL.FTZ R171, R137, UR7 ;  /* 0x0000000789ab7c20 */ /* 0x000fe20008410000 */
[----:B------:R-:W-:Y:S01]  /*4870*/  F2FP.BF16.F32.PACK_AB R136, R174, R136 ;  /* 0x00000088ae88723e */ /* 0x000fe200000010ff */
        /* <DEDUP_REMOVED lines=8> */
[----:B------:R-:W-:Y:S01]  /*4900*/  FMUL.FTZ R170, R171, R141 ;  /* 0x0000008dabaa7220 */ /* 0x000fe20000410000 */
[----:B------:R-:W-:Y:S01]  /*4910*/  SHF.L.U32 R175, R175, 0x10, RZ ;  /* 0x00000010afaf7819 */ /* 0x000fe200000006ff */
[----:B------:R-:W-:Y:S01]  /*4920*/  FMUL.FTZ R141, R74, R171 ;  /* 0x000000ab4a8d7220 */ /* 0x000fe20000410000 */
        /* <DEDUP_REMOVED lines=18> */
.L_x_4081:
[--C-:B------:R-:W-:Y:S01]  /*4a50*/  FFMA.FTZ R165, R165, UR4, R30.reuse ;  /* 0x00000004a5a57c23 */ /* 0x100fe2000801001e */
[--C-:B------:R-:W-:Y:S01]  /*4a60*/  FFMA.FTZ R173, R173, UR4, R30.reuse ;  /* 0x00000004adad7c23 */ /* 0x100fe2000801001e */
[--C-:B------:R-:W-:Y:S01]  /*4a70*/  FFMA.FTZ R169, R169, UR4, R30.reuse ;  /* 0x00000004a9a97c23 */ /* 0x100fe2000801001e */
[--C-:B------:R-:W-:Y:S01]  /*4a80*/  FFMA.FTZ R166, R166, UR4, R30.reuse ;  /* 0x00000004a6a67c23 */ /* 0x100fe2000801001e */
[----:B------:R-:W-:Y:S01]  /*4a90*/  FADD.FTZ R165, R167, -R165 ;  /* 0x800000a5a7a57221 */ /* 0x000fe20000010000 */
[----:B------:R-:W-:Y:S01]  /*4aa0*/  FADD.FTZ R174, R174, -R173 ;  /* 0x800000adaeae7221 */ /* 0x000fe20000010000 */
[----:B-----5:R-:W-:Y:S01]  /*4ab0*/  PRMT R167, R140, 0x7632, R167 ;  /* 0x000076328ca77816 */ /* 0x020fe200000000a7 */
[----:B------:R-:W-:Y:S01]  /*4ac0*/  FADD.FTZ R171, R171, -R169 ;  /* 0x800000a9abab7221 */ /* 0x000fe20000010000 */
[----:B------:R-:W-:Y:S01]  /*4ad0*/  FMUL.FTZ R165, R165, UR8 ;  /* 0x00000008a5a57c20 */ /* 0x000fe20008410000 */
[----:B------:R-:W-:Y:S01]  /*4ae0*/  FMUL.FTZ R174, R174, UR8 ;  /* 0x00000008aeae7c20 */ /* 0x000fe20008410000 */
[----:B------:R-:W-:Y:S01]  /*4af0*/  SHF.L.U32 R140, R140, 0x10, RZ ;  /* 0x000000108c8c7819 */ /* 0x000fe200000006ff */
[--C-:B------:R-:W-:Y:S01]  /*4b00*/  FFMA.FTZ R175, R175, UR4, R30.reuse ;  /* 0x00000004afaf7c23 */ /* 0x100fe2000801001e */
[----:B------:R-:W-:Y:S01]  /*4b10*/  FMUL.FTZ R165, R165, UR7 ;  /* 0x00000007a5a57c20 */ /* 0x000fe20008410000 */
[----:B------:R-:W-:Y:S01]  /*4b20*/  FMUL.FTZ R174, R174, UR7 ;  /* 0x00000007aeae7c20 */ /* 0x000fe20008410000 */
[----:B------:R-:W-:Y:S01]  /*4b30*/  FFMA.FTZ R170, R170, UR4, R30 ;  /* 0x00000004aaaa7c23 */ /* 0x000fe2000801001e */
[----:B------:R-:W-:Y:S01]  /*4b40*/  FADD.FTZ R166, R168, -R166 ;  /* 0x800000a6a8a67221 */ /* 0x000fe20000010000 */
[----:B------:R-:W-:Y:S01]  /*4b50*/  FMUL.FTZ R169, R165, R140 ;  /* 0x0000008ca5a97220 */ /* 0x000fe20000410000 */
[----:B------:R-:W-:Y:S01]  /*4b60*/  FMUL.FTZ R140, R72, R165 ;  /* 0x000000a5488c7220 */ /* 0x000fe20000410000 */
[----:B------:R-:W-:Y:S01]  /*4b70*/  FMUL.FTZ R165, R73, R174 ;  /* 0x000000ae49a57220 */ /* 0x000fe20000410000 */
[----:B------:R-:W-:Y:S01]  /*4b80*/  SHF.L.U32 R167, R167, 0x10, RZ ;  /* 0x00000010a7a77819 */ /* 0x000fe200000006ff */
[----:B------:R-:W-:Y:S01]  /*4b90*/  FADD.FTZ R176, R176, -R175 ;  /* 0x800000afb0b07221 */ /* 0x000fe20000010000 */
[--C-:B------:R-:W-:Y:S01]  /*4ba0*/  FFMA.FTZ R177, R177, UR4, R30.reuse ;  /* 0x00000004b1b17c23 */ /* 0x100fe2000801001e */
[----:B------:R-:W-:Y:S01]  /*4bb0*/  FFMA.FTZ R179, R179, UR4, R30 ;  /* 0x00000004b3b37c23 */ /* 0x000fe2000801001e */
[----:B------:R-:W-:Y:S01]  /*4bc0*/  FADD.FTZ R172, R172, -R170 ;  /* 0x800000aaacac7221 */ /* 0x000fe20000010000 */
[----:B------:R-:W-:Y:S01]  /*4bd0*/  F2FP.BF16.F32.PACK_AB R140, R165, R140 ;  /* 0x0000008ca58c723e */ /* 0x000fe200000010ff */
[----:B------:R-:W-:Y:S01]  /*4be0*/  FMUL.FTZ R166, R166, UR8 ;  /* 0x00000008a6a67c20 */ /* 0x000fe20008410000 */
[----:B------:R-:W-:Y:S01]  /*4bf0*/  FMUL.FTZ R168, R174, R167 ;  /* 0x000000a7aea87220 */ /* 0x000fe20000410000 */
[----:B------:R-:W-:Y:S01]  /*4c00*/  PRMT R165, R141, 0x7632, R165 ;  /* 0x000076328da57816 */ /* 0x000fe200000000a5 */
[----:B------:R-:W-:Y:S01]  /*4c10*/  FMUL.FTZ R176, R176, UR8 ;  /* 0x00000008b0b07c20 */ /* 0x000fe20008410000 */
[----:B------:R-:W-:Y:S01]  /*4c20*/  FADD.FTZ R178, R178, -R177 ;  /* 0x800000b1b2b27221 */ /* 0x000fe20000010000 */
[----:B------:R-:W-:Y:S01]  /*4c30*/  FMUL.FTZ R167, R171, UR8 ;  /* 0x00000008aba77c20 */ /* 0x000fe20008410000 */
[----:B------:R-:W-:Y:S01]  /*4c40*/  FADD.FTZ R182, R182, -R179 ;  /* 0x800000b3b6b67221 */ /* 0x000fe20000010000 */
[----:B------:R-:W-:Y:S01]  /*4c50*/  SHF.L.U32 R141, R141, 0x10, RZ ;  /* 0x000000108d8d7819 */ /* 0x000fe200000006ff */
[----:B------:R-:W-:Y:S01]  /*4c60*/  FMUL.FTZ R170, R172, UR8 ;  /* 0x00000008acaa7c20 */ /* 0x000fe20008410000 */
[----:B------:R-:W-:Y:S01]  /*4c70*/  FMUL.FTZ R171, R166, UR7 ;  /* 0x00000007a6ab7c20 */ /* 0x000fe20008410000 */
[----:B------:R-:W-:Y:S01]  /*4c80*/  PRMT R173, R142, 0x7632, R173 ;  /* 0x000076328ead7816 */ /* 0x000fe200000000ad */
[----:B------:R-:W-:Y:S01]  /*4c90*/  FMUL.FTZ R172, R176, UR7 ;  /* 0x00000007b0ac7c20 */ /* 0x000fe20008410000 */
[----:B------:R-:W-:Y:S01]  /*4ca0*/  SHF.L.U32 R165, R165, 0x10, RZ ;  /* 0x00000010a5a57819 */ /* 0x000fe200000006ff */
[----:B------:R-:W-:Y:S01]  /*4cb0*/  FMUL.FTZ R174, R178, UR8 ;  /* 0x00000008b2ae7c20 */ /* 0x000fe20008410000 */
[----:B------:R-:W-:Y:S01]  /*4cc0*/  PRMT R175, R143, 0x7632, R175 ;  /* 0x000076328faf7816 */ /* 0x000fe200000000af */
[----:B------:R-:W-:Y:S01]  /*4cd0*/  FMUL.FTZ R176, R167, UR7 ;  /* 0x00000007a7b07c20 */ /* 0x000fe20008410000 */
[----:B------:R-:W-:Y:S01]  /*4ce0*/  SHF.L.U32 R142, R142, 0x10, RZ ;  /* 0x000000108e8e7819 */ /* 0x000fe200000006ff */
[----:B------:R-:W-:Y:S01]  /*4cf0*/  FMUL.FTZ R182, R182, UR8 ;  /* 0x00000008b6b67c20 */ /* 0x000fe20008410000 */
[----:B------:R-:W-:Y:S01]  /*4d00*/  FMUL.FTZ R167, R170, UR7 ;  /* 0x00000007aaa77c20 */ /* 0x000fe20008410000 */
        /* <DEDUP_REMOVED lines=20> */
.L_x_4082:
[----:B------:R-:W1:Y:S01]  /*4e50*/  @P0 LDC.64 R166, c[0x0][0x478] ;  /* 0x00011e00ffa60b82 */ /* 0x000e620000000a00 */
[----:B------:R-:W-:Y:S01]  /*4e60*/  MOV R165, 0x10 ;  /* 0x0000001000a57802 */ /* 0x000fe20000000f00 */
[----:B-1----:R-:W-:-:S04]  /*4e70*/  @P0 IMAD.WIDE.U32 R166, R164, 0x10, R166 ;  /* 0x00000010a4a60825 */ /* 0x002fc800078e00a6 */
[----:B------:R-:W-:Y:S01]  /*4e80*/  IMAD.WIDE.U32 R164, R164, R165, UR28 ;  /* 0x0000001ca4a47e25 */ /* 0x000fe2000f8e00a5 */
[----:B------:R-:W-:Y:S04]  /*4e90*/  @P0 STG.E.128 desc[UR18][R166.64], R136 ;  /* 0x00000088a6000986 */ /* 0x000fe8000c101d12 */
        /* <DEDUP_REMOVED lines=13> */
[----:B------:R-:W-:Y:S01]  /*4f70*/  FMUL.FTZ R136, R148, UR8 ;  /* 0x0000000894887c20 */ /* 0x000fe20008410000 */
[C---:B-----5:R-:W-:Y:S01]  /*4f80*/  PRMT R148, R140.reuse, 0x7632, R148 ;  /* 0x000076328c947816 */ /* 0x060fe20000000094 */
[----:B------:R-:W-:Y:S01]  /*4f90*/  FMUL.FTZ R155, R155, UR8 ;  /* 0x000000089b9b7c20 */ /* 0x000fe20008410000 */
[----:B------:R-:W-:Y:S01]  /*4fa0*/  SHF.L.U32 R140, R140, 0x10, RZ ;  /* 0x000000108c8c7819 */ /* 0x000fe200000006ff */
[----:B------:R-:W-:Y:S01]  /*4fb0*/  FMUL.FTZ R138, R136, UR7 ;  /* 0x00000007888a7c20 */ /* 0x000fe20008410000 */
[----:B------:R-:W-:Y:S01]  /*4fc0*/  SHF.L.U32 R148, R148, 0x10, RZ ;  /* 0x0000001094947819 */ /* 0x000fe200000006ff */
[----:B------:R-:W-:Y:S01]  /*4fd0*/  FMUL.FTZ R146, R155, UR7 ;  /* 0x000000079b927c20 */ /* 0x000fe20008410000 */
[----:B------:R-:W-:Y:S01]  /*4fe0*/  FADD.FTZ R157, R157, -R156 ;  /* 0x8000009c9d9d7221 */ /* 0x000fe20000010000 */
[----:B------:R-:W-:Y:S01]  /*4ff0*/  FMUL.FTZ R149, R138, R140 ;  /* 0x0000008c8a957220 */ /* 0x000fe20000410000 */
[----:B------:R-:W-:Y:S01]  /*5000*/  FMUL.FTZ R140, R80, R138 ;  /* 0x0000008a508c7220 */ /* 0x000fe20000410000 */
[----:B------:R-:W-:Y:S01]  /*5010*/  FMUL.FTZ R138, R81, R146 ;  /* 0x00000092518a7220 */ /* 0x000fe20000410000 */
[----:B------:R-:W-:Y:S01]  /*5020*/  FADD.FTZ R152, R152, -R150 ;  /* 0x8000009698987221 */ /* 0x000fe20000010000 */
[----:B------:R-:W-:Y:S01]  /*5030*/  FMUL.FTZ R148, R146, R148 ;  /* 0x0000009492947220 */ /* 0x000fe20000410000 */
[----:B------:R-:W-:Y:S01]  /*5040*/  FMUL.FTZ R137, R137, UR8 ;  /* 0x0000000889897c20 */ /* 0x000fe20008410000 */
[----:B------:R-:W-:Y:S01]  /*5050*/  PRMT R146, R141, 0x7632, R146 ;  /* 0x000076328d927816 */ /* 0x000fe20000000092 */
[----:B------:R-:W-:Y:S01]  /*5060*/  FMUL.FTZ R157, R157, UR8 ;  /* 0x000000089d9d7c20 */ /* 0x000fe20008410000 */
[----:B------:R-:W-:Y:S01]  /*5070*/  F2FP.BF16.F32.PACK_AB R140, R138, R140 ;  /* 0x0000008c8a8c723e */ /* 0x000fe200000010ff */
[--C-:B------:R-:W-:Y:S01]  /*5080*/  FFMA.FTZ R139, R151, UR4, R30.reuse ;  /* 0x00000004978b7c23 */ /* 0x100fe2000801001e */
[--C-:B------:R-:W-:Y:S01]  /*5090*/  FFMA.FTZ R160, R160, UR4, R30.reuse ;  /* 0x00000004a0a07c23 */ /* 0x100fe2000801001e */
[----:B------:R-:W-:Y:S01]  /*50a0*/  SHF.L.U32 R141, R141, 0x10, RZ ;  /* 0x000000108d8d7819 */ /* 0x000fe200000006ff */
[----:B------:R-:W-:Y:S01]  /*50b0*/  FMUL.FTZ R138, R152, UR8 ;  /* 0x00000008988a7c20 */ /* 0x000fe20008410000 */
[----:B------:R-:W-:Y:S01]  /*50c0*/  FMUL.FTZ R152, R137, UR7 ;  /* 0x0000000789987c20 */ /* 0x000fe20008410000 */
[----:B------:R-:W-:Y:S01]  /*50d0*/  FFMA.FTZ R158, R158, UR4, R30 ;  /* 0x000000049e9e7c23 */ /* 0x000fe2000801001e */
[----:B------:R-:W-:Y:S01]  /*50e0*/  SHF.L.U32 R146, R146, 0x10, RZ ;  /* 0x0000001092927819 */ /* 0x000fe200000006ff */
[----:B------:R-:W-:Y:S01]  /*50f0*/  FMUL.FTZ R151, R157, UR7 ;  /* 0x000000079d977c20 */ /* 0x000fe20008410000 */
[C---:B------:R-:W-:Y:S01]  /*5100*/  PRMT R150, R142.reuse, 0x7632, R150 ;  /* 0x000076328e967816 */ /* 0x040fe20000000096 */
[----:B------:R-:W-:Y:S01]  /*5110*/  FADD.FTZ R139, R153, -R139 ;  /* 0x8000008b998b7221 */ /* 0x000fe20000010000 */
[----:B------:R-:W-:Y:S01]  /*5120*/  FADD.FTZ R161, R161, -R160 ;  /* 0x800000a0a1a17221 */ /* 0x000fe20000010000 */
[----:B------:R-:W-:Y:S01]  /*5130*/  SHF.L.U32 R142, R142, 0x10, RZ ;  /* 0x000000108e8e7819 */ /* 0x000fe200000006ff */
[----:B------:R-:W-:Y:S01]  /*5140*/  FMUL.FTZ R154, R138, UR7 ;  /* 0x000000078a9a7c20 */ /* 0x000fe20008410000 */
[----:B------:R-:W-:Y:S01]  /*5150*/  FMUL.FTZ R153, R152, R141 ;  /* 0x0000008d98997220 */ /* 0x000fe20000410000 */
[----:B------:R-:W-:Y:S01]  /*5160*/  FADD.FTZ R159, R159, -R158 ;  /* 0x8000009e9f9f7221 */ /* 0x000fe20000010000 */
[----:B------:R-:W-:Y:S01]  /*5170*/  FMUL.FTZ R141, R82, R152 ;  /* 0x00000098528d7220 */ /* 0x000fe20000410000 */
[----:B------:R-:W-:Y:S01]  /*5180*/  FMUL.FTZ R152, R151, R146 ;  /* 0x0000009297987220 */ /* 0x000fe20000410000 */
[----:B------:R-:W-:Y:S01]  /*5190*/  F2FP.BF16.F32.PACK_AB R136, R155, R136 ;  /* 0x000000889b88723e */ /* 0x000fe200000010ff */
[----:B------:R-:W-:Y:S01]  /*51a0*/  FMUL.FTZ R146, R83, R151 ;  /* 0x0000009753927220 */ /* 0x000fe20000410000 */
[----:B------:R-:W-:Y:S01]  /*51b0*/  FMUL.FTZ R139, R139, UR8 ;  /* 0x000000088b8b7c20 */ /* 0x000fe20008410000 */
[----:B------:R-:W-:Y:S01]  /*51c0*/  FMUL.FTZ R161, R161, UR8 ;  /* 0x00000008a1a17c20 */ /* 0x000fe20008410000 */
[----:B------:R-:W-:Y:S01]  /*51d0*/  FMUL.FTZ R151, R154, R142 ;  /* 0x0000008e9a977220 */ /* 0x000fe20000410000 */
[----:B------:R-:W-:Y:S01]  /*51e0*/  PRMT R155, R143, 0x7632, R155 ;  /* 0x000076328f9b7816 */ /* 0x000fe2000000009b */
[----:B------:R-:W-:Y:S01]  /*51f0*/  FMUL.FTZ R159, R159, UR8 ;  /* 0x000000089f9f7c20 */ /* 0x000fe20008410000 */
[----:B------:R-:W-:Y:S01]  /*5200*/  FMUL.FTZ R142, R84, R154 ;  /* 0x0000009a548e7220 */ /* 0x000fe20000410000 */
[----:B------:R-:W-:Y:S01]  /*5210*/  SHF.L.U32 R154, R143, 0x10, RZ ;  /* 0x000000108f9a7819 */ /* 0x000fe200000006ff */
[----:B------:R-:W-:Y:S01]  /*5220*/  FMUL.FTZ R143, R139, UR7 ;  /* 0x000000078b8f7c20 */ /* 0x000fe20008410000 */
[----:B------:R-:W-:Y:S01]  /*5230*/  SHF.L.U32 R150, R150, 0x10, RZ ;  /* 0x0000001096967819 */ /* 0x000fe200000006ff */
[----:B------:R-:W-:Y:S01]  /*5240*/  FMUL.FTZ R147, R159, UR7 ;  /* 0x000000079f937c20 */ /* 0x000fe20008410000 */
        /* <DEDUP_REMOVED lines=15> */
.L_x_4083:
[--C-:B------:R-:W-:Y:S01]  /*5340*/  FFMA.FTZ R146, R146, UR4, R30.reuse ;  /* 0x0000000492927c23 */ /* 0x100fe2000801001e */
[--C-:B------:R-:W-:Y:S01]  /*5350*/  FFMA.FTZ R154, R154, UR4, R30.reuse ;  /* 0x000000049a9a7c23 */ /* 0x100fe2000801001e */
[--C-:B------:R-:W-:Y:S01]  /*5360*/  FFMA.FTZ R147, R147, UR4, R30.reuse ;  /* 0x0000000493937c23 */ /* 0x100fe2000801001e */
[----:B------:R-:W-:Y:S01]  /*5370*/  FFMA.FTZ R156, R156, UR4, R30 ;  /* 0x000000049c9c7c23 */ /* 0x000fe2000801001e */
        /* <DEDUP_REMOVED lines=15> */
[----:B------:R-:W-:Y:S01]  /*5470*/  FFMA.FTZ R158, R158, UR4, R30 ;  /* 0x000000049e9e7c23 */ /* 0x000fe2000801001e */
[----:B------:R-:W-:Y:S01]  /*5480*/  FADD.FTZ R152, R152, -R150 ;  /* 0x8000009698987221 */ /* 0x000fe20000010000 */
[----:B------:R-:W-:Y:S01]  /*5490*/  FFMA.FTZ R160, R160, UR4, R30 ;  /* 0x00000004a0a07c23 */ /* 0x000fe2000801001e */
[----:B------:R-:W-:Y:S01]  /*54a0*/  FADD.FTZ R153, R153, -R151 ;  /* 0x8000009799997221 */ /* 0x000fe20000010000 */
[----:B------:R-:W-:Y:S01]  /*54b0*/  SHF.L.U32 R148, R148, 0x10, RZ ;  /* 0x0000001094947819 */ /* 0x000fe200000006ff */
[----:B------:R-:W-:Y:S01]  /*54c0*/  FMUL.FTZ R147, R147, UR8 ;  /* 0x0000000893937c20 */ /* 0x000fe20008410000 */
[----:B------:R-:W-:Y:S01]  /*54d0*/  F2FP.BF16.F32.PACK_AB R140, R146, R140 ;  /* 0x0000008c928c723e */ /* 0x000fe200000010ff */
[----:B------:R-:W-:Y:S01]  /*54e0*/  FADD.FTZ R159, R159, -R158 ;  /* 0x8000009e9f9f7221 */ /* 0x000fe20000010000 */
[----:B------:R-:W-:Y:S01]  /*54f0*/  PRMT R146, R141, 0x7632, R146 ;  /* 0x000076328d927816 */ /* 0x000fe20000000092 */
[----:B------:R-:W-:Y:S01]  /*5500*/  FMUL.FTZ R151, R157, UR8 ;  /* 0x000000089d977c20 */ /* 0x000fe20008410000 */
[----:B------:R-:W-:Y:S01]  /*5510*/  FADD.FTZ R161, R161, -R160 ;  /* 0x800000a0a1a17221 */ /* 0x000fe20000010000 */
[----:B------:R-:W-:Y:S01]  /*5520*/  SHF.L.U32 R141, R141, 0x10, RZ ;  /* 0x000000108d8d7819 */ /* 0x000fe200000006ff */
[----:B------:R-:W-:Y:S01]  /*5530*/  FMUL.FTZ R157, R152, UR8 ;  /* 0x00000008989d7c20 */ /* 0x000fe20008410000 */
[----:B------:R-:W-:Y:S01]  /*5540*/  FMUL.FTZ R153, R153, UR8 ;  /* 0x0000000899997c20 */ /* 0x000fe20008410000 */
[----:B------:R-:W-:Y:S01]  /*5550*/  FMUL.FTZ R152, R147, UR7 ;  /* 0x0000000793987c20 */ /* 0x000fe20008410000 */
[----:B------:R-:W-:Y:S01]  /*5560*/  FMUL.FTZ R148, R155, R148 ;  /* 0x000000949b947220 */ /* 0x000fe20000410000 */
        /* <DEDUP_REMOVED lines=29> */
.L_x_4084:
        /* <DEDUP_REMOVED lines=19> */
[----:B------:R-:W-:Y:S01]  /*5870*/  FADD.FTZ R25, R18, -R25 ;  /* 0x8000001912197221 */ /* 0x000fe20000010000 */
[----:B------:R-:W-:Y:S01]  /*5880*/  FADD.FTZ R27, R20, -R27 ;  /* 0x8000001b141b7221 */ /* 0x000fe20000010000 */
[----:B------:R-:W-:Y:S01]  /*5890*/  FMUL.FTZ R136, R14, UR8 ;  /* 0x000000080e887c20 */ /* 0x000fe20008410000 */
[----:B------:R-:W-:Y:S01]  /*58a0*/  FMUL.FTZ R16, R16, UR8 ;  /* 0x0000000810107c20 */ /* 0x000fe20008410000 */
[----:B-----5:R-:W-:Y:S01]  /*58b0*/  PRMT R20, R140, 0x7632, R20 ;  /* 0x000076328c147816 */ /* 0x020fe20000000014 */
[----:B------:R-:W-:Y:S01]  /*58c0*/  FADD.FTZ R28, R22, -R28 ;  /* 0x8000001c161c7221 */ /* 0x000fe20000010000 */
[----:B------:R-:W-:Y:S01]  /*58d0*/  PRMT R22, R141, 0x7632, R22 ;  /* 0x000076328d167816 */ /* 0x000fe20000000016 */
[----:B------:R-:W-:Y:S01]  /*58e0*/  FMUL.FTZ R17, R17, UR8 ;  /* 0x0000000811117c20 */ /* 0x000fe20008410000 */
[----:B------:R-:W-:Y:S01]  /*58f0*/  FMUL.FTZ R14, R136, UR7 ;  /* 0x00000007880e7c20 */ /* 0x000fe20008410000 */
[----:B------:R-:W-:Y:S01]  /*5900*/  FMUL.FTZ R25, R25, UR8 ;  /* 0x0000000819197c20 */ /* 0x000fe20008410000 */
[----:B------:R-:W-:Y:S01]  /*5910*/  SHF.L.U32 R21, R140, 0x10, RZ ;  /* 0x000000108c157819 */ /* 0x000fe200000006ff */
[----:B------:R-:W-:Y:S01]  /*5920*/  FMUL.FTZ R15, R17, UR7 ;  /* 0x00000007110f7c20 */ /* 0x000fe20008410000 */
[----:B------:R-:W-:Y:S01]  /*5930*/  SHF.L.U32 R20, R20, 0x10, RZ ;  /* 0x0000001014147819 */ /* 0x000fe200000006ff */
[----:B------:R-:W-:Y:S01]  /*5940*/  FMUL.FTZ R18, R25, UR7 ;  /* 0x0000000719127c20 */ /* 0x000fe20008410000 */
[C---:B------:R-:W-:Y:S01]  /*5950*/  F2FP.BF16.F32.PACK_AB R136, R16.reuse, R136 ;  /* 0x000000881088723e */ /* 0x040fe200000010ff */
[----:B------:R-:W-:Y:S01]  /*5960*/  FMUL.FTZ R16, R16, UR7 ;  /* 0x0000000710107c20 */ /* 0x000fe20008410000 */
[----:B------:R-:W-:Y:S01]  /*5970*/  SHF.L.U32 R23, R141, 0x10, RZ ;  /* 0x000000108d177819 */ /* 0x000fe200000006ff */
[--C-:B------:R-:W-:Y:S01]  /*5980*/  FFMA.FTZ R26, R26, UR4, R30.reuse ;  /* 0x000000041a1a7c23 */ /* 0x100fe2000801001e */
[----:B------:R-:W-:Y:S01]  /*5990*/  SHF.L.U32 R22, R22, 0x10, RZ ;  /* 0x0000001016167819 */ /* 0x000fe200000006ff */
[----:B------:R-:W-:Y:S01]  /*59a0*/  FMUL.FTZ R21, R14, R21 ;  /* 0x000000150e157220 */ /* 0x000fe20000410000 */
[----:B------:R-:W-:Y:S01]  /*59b0*/  FMUL.FTZ R20, R16, R20 ;  /* 0x0000001410147220 */ /* 0x000fe20000410000 */
[----:B------:R-:W-:Y:S01]  /*59c0*/  FMUL.FTZ R14, R88, R14 ;  /* 0x0000000e580e7220 */ /* 0x000fe20000410000 */
[----:B------:R-:W-:Y:S01]  /*59d0*/  FMUL.FTZ R16, R89, R16 ;  /* 0x0000001059107220 */ /* 0x000fe20000410000 */
[----:B------:R-:W-:Y:S01]  /*59e0*/  FFMA.FTZ R29, R29, UR4, R30 ;  /* 0x000000041d1d7c23 */ /* 0x000fe2000801001e */
[----:B------:R-:W-:Y:S01]  /*59f0*/  FMUL.FTZ R23, R15, R23 ;  /* 0x000000170f177220 */ /* 0x000fe20000410000 */
[----:B------:R-:W-:Y:S01]  /*5a00*/  FMUL.FTZ R22, R18, R22 ;  /* 0x0000001612167220 */ /* 0x000fe20000410000 */
[----:B------:R-:W-:Y:S01]  /*5a10*/  FADD.FTZ R19, R19, -R26 ;  /* 0x8000001a13137221 */ /* 0x000fe20000010000 */
[----:B------:R-:W-:Y:S01]  /*5a20*/  FMUL.FTZ R15, R90, R15 ;  /* 0x0000000f5a0f7220 */ /* 0x000fe20000410000 */
[----:B------:R-:W-:Y:S01]  /*5a30*/  FMUL.FTZ R18, R91, R18 ;  /* 0x000000125b127220 */ /* 0x000fe20000410000 */
[----:B------:R-:W-:Y:S01]  /*5a40*/  FADD.FTZ R29, R24, -R29 ;  /* 0x8000001d181d7221 */ /* 0x000fe20000010000 */
[----:B------:R-:W-:Y:S01]  /*5a50*/  F2FP.BF16.F32.PACK_AB R16, R16, R14 ;  /* 0x0000000e1010723e */ /* 0x000fe200000010ff */
[----:B------:R-:W-:Y:S01]  /*5a60*/  FMUL.FTZ R19, R19, UR8 ;  /* 0x0000000813137c20 */ /* 0x000fe20008410000 */
[----:B------:R-:W-:Y:S01]  /*5a70*/  F2FP.BF16.F32.PACK_AB R137, R25, R17 ;  /* 0x000000111989723e */ /* 0x000fe200000010ff */
[----:B------:R-:W-:Y:S01]  /*5a80*/  FMUL.FTZ R14, R27, UR8 ;  /* 0x000000081b0e7c20 */ /* 0x000fe20008410000 */
[----:B------:R-:W-:Y:S01]  /*5a90*/  F2FP.BF16.F32.PACK_AB R17, R18, R15 ;  /* 0x0000000f1211723e */ /* 0x000fe200000010ff */
[----:B------:R-:W-:Y:S01]  /*5aa0*/  FMUL.FTZ R28, R28, UR8 ;  /* 0x000000081c1c7c20 */ /* 0x000fe20008410000 */
[C---:B------:R-:W-:Y:S01]  /*5ab0*/  PRMT R25, R142.reuse, 0x7632, R25 ;  /* 0x000076328e197816 */ /* 0x040fe20000000019 */
[----:B------:R-:W-:Y:S01]  /*5ac0*/  FMUL.FTZ R29, R29, UR8 ;  /* 0x000000081d1d7c20 */ /* 0x000fe20008410000 */
[----:B------:R-:W-:Y:S01]  /*5ad0*/  PRMT R15, R143, 0x7632, R15 ;  /* 0x000076328f0f7816 */ /* 0x000fe2000000000f */
[----:B------:R-:W-:Y:S01]  /*5ae0*/  FMUL.FTZ R18, R19, UR7 ;  /* 0x0000000713127c20 */ /* 0x000fe20008410000 */
[----:B------:R-:W-:-:S02]  /*5af0*/  SHF.L.U32 R24, R142, 0x10, RZ ;  /* 0x000000108e187819 */ /* 0x000fc400000006ff */
[----:B------:R-:W-:Y:S02]  /*5b00*/  SHF.L.U32 R25, R25, 0x10, RZ ;  /* 0x0000001019197819 */ /* 0x000fe400000006ff */
[C---:B------:R-:W-:Y:S01]  /*5b10*/  F2FP.BF16.F32.PACK_AB R138, R14.reuse, R19 ;  /* 0x000000130e8a723e */ /* 0x040fe200000010ff */
[----:B------:R-:W-:Y:S01]  /*5b20*/  FMUL.FTZ R19, R14, UR7 ;  /* 0x000000070e137c20 */ /* 0x000fe20008410000 */
[----:B------:R-:W-:Y:S01]  /*5b30*/  SHF.L.U32 R26, R143, 0x10, RZ ;  /* 0x000000108f1a7819 */ /* 0x000fe200000006ff */
[----:B------:R-:W-:Y:S01]  /*5b40*/  FMUL.FTZ R14, R29, UR7 ;  /* 0x000000071d0e7c20 */ /* 0x000fe20008410000 */
[----:B------:R-:W-:Y:S01]  /*5b50*/  SHF.L.U32 R27, R15, 0x10, RZ ;  /* 0x000000100f1b7819 */ /* 0x000fe200000006ff */
        /* <DEDUP_REMOVED lines=13> */
.L_x_4085:
[--C-:B------:R-:W-:Y:S01]  /*5c30*/  FFMA.FTZ R14, R14, UR4, R30.reuse ;  /* 0x000000040e0e7c23 */ /* 0x100fe2000801001e */
[--C-:B------:R-:W-:Y:S01]  /*5c40*/  FFMA.FTZ R23, R23, UR4, R30.reuse ;  /* 0x0000000417177c23 */ /* 0x100fe2000801001e */
[--C-:B------:R-:W-:Y:S01]  /*5c50*/  FFMA.FTZ R21, R21, UR4, R30.reuse ;  /* 0x0000000415157c23 */ /* 0x100fe2000801001e */
[----:B------:R-:W-:Y:S01]  /*5c60*/  FFMA.FTZ R25, R25, UR4, R30 ;  /* 0x0000000419197c23 */ /* 0x000fe2000801001e */
[----:B------:R-:W-:Y:S01]  /*5c70*/  FADD.FTZ R14, R15, -R14 ;  /* 0x8000000e0f0e7221 */ /* 0x000fe20000010000 */
[----:B------:R-:W-:Y:S01]  /*5c80*/  FADD.FTZ R16, R16, -R23 ;  /* 0x8000001710107221 */ /* 0x000fe20000010000 */
[----:B------:R-:W-:Y:S01]  /*5c90*/  FADD.FTZ R17, R17, -R21 ;  /* 0x8000001511117221 */ /* 0x000fe20000010000 */
[----:B-----5:R-:W-:Y:S01]  /*5ca0*/  SHF.L.U32 R21, R140, 0x10, RZ ;  /* 0x000000108c157819 */ /* 0x020fe200000006ff */
[----:B------:R-:W-:Y:S01]  /*5cb0*/  FMUL.FTZ R14, R14, UR8 ;  /* 0x000000080e0e7c20 */ /* 0x000fe20008410000 */
[----:B------:R-:W-:Y:S01]  /*5cc0*/  FMUL.FTZ R16, R16, UR8 ;  /* 0x0000000810107c20 */ /* 0x000fe20008410000 */
[----:B------:R-:W-:Y:S01]  /*5cd0*/  PRMT R15, R140, 0x7632, R15 ;  /* 0x000076328c0f7816 */ /* 0x000fe2000000000f */
[--C-:B------:R-:W-:Y:S01]  /*5ce0*/  FFMA.FTZ R26, R26, UR4, R30.reuse ;  /* 0x000000041a1a7c23 */ /* 0x100fe2000801001e */
[----:B------:R-:W-:Y:S01]  /*5cf0*/  FMUL.FTZ R14, R14, UR7 ;  /* 0x000000070e0e7c20 */ /* 0x000fe20008410000 */
[----:B------:R-:W-:Y:S01]  /*5d00*/  FMUL.FTZ R16, R16, UR7 ;  /* 0x0000000710107c20 */ /* 0x000fe20008410000 */
[--C-:B------:R-:W-:Y:S01]  /*5d10*/  FFMA.FTZ R27, R27, UR4, R30.reuse ;  /* 0x000000041b1b7c23 */ /* 0x100fe2000801001e */
[----:B------:R-:W-:Y:S01]  /*5d20*/  FADD.FTZ R25, R18, -R25 ;  /* 0x8000001912197221 */ /* 0x000fe20000010000 */
[----:B------:R-:W-:Y:S01]  /*5d30*/  SHF.L.U32 R15, R15, 0x10, RZ ;  /* 0x000000100f0f7819 */ /* 0x000fe200000006ff */
[----:B------:R-:W-:Y:S01]  /*5d40*/  FMUL.FTZ R21, R14, R21 ;  /* 0x000000150e157220 */ /* 0x000fe20000410000 */
[--C-:B------:R-:W-:Y:S01]  /*5d50*/  FFMA.FTZ R29, R29, UR4, R30.reuse ;  /* 0x000000041d1d7c23 */ /* 0x100fe2000801001e */
[----:B------:R-:W-:Y:S01]  /*5d60*/  FMUL.FTZ R14, R88, R14 ;  /* 0x0000000e580e7220 */ /* 0x000fe20000410000 */
[----:B------:R-:W-:Y:S01]  /*5d70*/  FMUL.FTZ R18, R89, R16 ;  /* 0x0000001059127220 */ /* 0x000fe20000410000 */
[----:B------:R-:W-:Y:S01]  /*5d80*/  FFMA.FTZ R28, R28, UR4, R30 ;  /* 0x000000041c1c7c23 */ /* 0x000fe2000801001e */
[----:B------:R-:W-:Y:S01]  /*5d90*/  FADD.FTZ R26, R19, -R26 ;  /* 0x8000001a131a7221 */ /* 0x000fe20000010000 */
[----:B------:R-:W-:Y:S01]  /*5da0*/  FADD.FTZ R27, R20, -R27 ;  /* 0x8000001b141b7221 */ /* 0x000fe20000010000 */
[----:B------:R-:W-:Y:S01]  /*5db0*/  FADD.FTZ R29, R24, -R29 ;  /* 0x8000001d181d7221 */ /* 0x000fe20000010000 */
[----:B------:R-:W-:Y:S01]  /*5dc0*/  FMUL.FTZ R20, R16, R15 ;  /* 0x0000000f10147220 */ /* 0x000fe20000410000 */
[----:B------:R-:W-:Y:S01]  /*5dd0*/  FADD.FTZ R28, R22, -R28 ;  /* 0x8000001c161c7221 */ /* 0x000fe20000010000 */
[----:B------:R-:W-:Y:S01]  /*5de0*/  F2FP.BF16.F32.PACK_AB R16, R18, R14 ;  /* 0x0000000e1210723e */ /* 0x000fe200000010ff */
[----:B------:R-:W-:Y:S01]  /*5df0*/  FMUL.FTZ R25, R25, UR8 ;  /* 0x0000000819197c20 */ /* 0x000fe20008410000 */
[----:B------:R-:W-:Y:S01]  /*5e00*/  PRMT R15, R142, 0x7632, R15 ;  /* 0x000076328e0f7816 */ /* 0x000fe2000000000f */
[----:B------:R-:W-:Y:S01]  /*5e10*/  FMUL.FTZ R18, R26, UR8 ;  /* 0x000000081a127c20 */ /* 0x000fe20008410000 */
[----:B------:R-:W-:Y:S01]  /*5e20*/  PRMT R14, R143, 0x7632, R14 ;  /* 0x000076328f0e7816 */ /* 0x000fe2000000000e */
[----:B------:R-:W-:Y:S01]  /*5e30*/  FMUL.FTZ R17, R17, UR8 ;  /* 0x0000000811117c20 */ /* 0x000fe20008410000 */
[----:B------:R-:W-:Y:S01]  /*5e40*/  FMUL.FTZ R19, R27, UR8 ;  /* 0x000000081b137c20 */ /* 0x000fe20008410000 */
[----:B------:R-:W-:Y:S01]  /*5e50*/  FMUL.FTZ R29, R29, UR8 ;  /* 0x000000081d1d7c20 */ /* 0x000fe20008410000 */
[----:B------:R-:W-:Y:S01]  /*5e60*/  SHF.L.U32 R24, R142, 0x10, RZ ;  /* 0x000000108e187819 */ /* 0x000fe200000006ff */
[----:B------:R-:W-:Y:S01]  /*5e70*/  FMUL.FTZ R28, R28, UR8 ;  /* 0x000000081c1c7c20 */ /* 0x000fe20008410000 */
        /* <DEDUP_REMOVED lines=10> */
[----:B------:R-:W-:Y:S01]  /*5f20*/  SHF.L.U32 R22, R22, 0x10, RZ ;  /* 0x0000001016167819 */ /* 0x000fe200000006ff */
        /* <DEDUP_REMOVED lines=16> */
.L_x_4086:
[----:B------:R-:W1:Y:S02]  /*6030*/  @P0 LDC.64 R14, c[0x0][0x478] ;  /* 0x00011e00ff0e0b82 */ /* 0x000e640000000a00 */
[----:B-1----:R-:W-:-:S05]  /*6040*/  @P0 IMAD.WIDE.U32 R14, R0, 0x10, R14 ;  /* 0x00000010000e0825 */ /* 0x002fca00078e000e */
[----:B------:R1:W-:Y:S02]  /*6050*/  @P0 STG.E.128 desc[UR18][R14.64], R136 ;  /* 0x000000880e000986 */ /* 0x0003e4000c101d12 */
[----:B-1----:R-:W-:-:S05]  /*6060*/  MOV R14, 0x10 ;  /* 0x00000010000e7802 */ /* 0x002fca0000000f00 */
[----:B------:R-:W-:-:S05]  /*6070*/  IMAD.WIDE.U32 R14, R0, R14, UR28 ;  /* 0x0000001c000e7e25 */ /* 0x000fca000f8e000e */
[----:B------:R2:W-:Y:S01]  /*6080*/  STG.E.128 desc[UR18][R14.64], R16 ;  /* 0x000000100e007986 */ /* 0x0005e2000c101d12 */
[----:B------:R-:W-:Y:S05]  /*6090*/  BRA `(.L_x_4087) ;  /* 0x00000034001c7947 */ /* 0x000fea0003800000 */
.L_x_4076:
[----:B------:R-:W-:-:S05]  /*60a0*/  HFMA2 R140, -RZ, RZ, 0, 9.5367431640625e-07 ;  /* 0x00000010ff8c7431 */ /* 0x000fca00000001ff */
[----:B------:R-:W-:-:S06]  /*60b0*/  IMAD.WIDE.U32 R140, R209, R140, UR26 ;  /* 0x0000001ad18c7e25 */ /* 0x000fcc000f8e008c */
[----:B------:R-:W5:Y:S01]  /*60c0*/  LDG.E.128 R140, desc[UR18][R140.64] ;  /* 0x000000128c8c7981 */ /* 0x000f62000c1e1d00 */
[----:B------:R-:W-:-:S04]  /*60d0*/  UISETP.NE.U32.AND UP1, UPT, UR24, URZ, UPT ;  /* 0x000000ff1800728c */ /* 0x000fc8000bf25070 */
[----:B------:R-:W-:-:S09]  /*60e0*/  UISETP.NE.AND.EX UP1, UPT, UR25, URZ, UPT, UP1 ;  /* 0x000000ff1900728c */ /* 0x000fd2000bf25310 */
[----:B------:R-:W-:Y:S05]  /*60f0*/  BRA.U UP1, `(.L_x_4088) ;  /* 0x0000000501347547 */ /* 0x000fea000b800000 */
        /* <DEDUP_REMOVED lines=8> */
[--C-:B------:R-:W-:Y:S01]  /*6180*/  FFMA.FTZ R144, R144, UR4, R30.reuse ;  /* 0x0000000490907c23 */ /* 0x100fe2000801001e */
[--C-:B------:R-:W-:Y:S01]  /*6190*/  FFMA.FTZ R33, R33, UR8, R31.reuse ;  /* 0x0000000821217c23 */ /* 0x100fe2000801001f */
[----:B------:R-:W-:Y:S01]  /*61a0*/  PRMT R31, R55, 0x7632, R31 ;  /* 0x00007632371f7816 */ /* 0x000fe2000000001f */
[----:B------:R-:W-:Y:S01]  /*61b0*/  FFMA.FTZ R34, R180, UR4, R30 ;  /* 0x00000004b4227c23 */ /* 0x000fe2000801001e */
[----:B------:R-:W-:Y:S01]  /*61c0*/  FFMA.FTZ R219, R219, UR8, R32 ;  /* 0x00000008dbdb7c23 */ /* 0x000fe20008010020 */
[----:B------:R-:W-:Y:S01]  /*61d0*/  SHF.L.U32 R32, R52, 0x10, RZ ;  /* 0x0000001034207819 */ /* 0x000fe200000006ff */
[----:B------:R-:W-:Y:S01]  /*61e0*/  FADD.FTZ R144, R228, -R144 ;  /* 0x80000090e4907221 */ /* 0x000fe20000010000 */
[----:B------:R-:W-:Y:S01]  /*61f0*/  SHF.L.U32 R31, R31, 0x10, RZ ;  /* 0x000000101f1f7819 */ /* 0x000fe200000006ff */
[----:B------:R-:W-:Y:S01]  /*6200*/  FADD.FTZ R34, R162, -R34 ;  /* 0x80000022a2227221 */ /* 0x000fe20000010000 */
[----:B------:R-:W-:Y:S01]  /*6210*/  FMUL.FTZ R219, R219, UR7 ;  /* 0x00000007dbdb7c20 */ /* 0x000fe20008410000 */
[----:B------:R-:W-:Y:S01]  /*6220*/  FFMA.FTZ R144, R144, UR8, R32 ;  /* 0x0000000890907c23 */ /* 0x000fe20008010020 */
[--C-:B------:R-:W-:Y:S01]  /*6230*/  FFMA.FTZ R220, R220, UR4, R30.reuse ;  /* 0x00000004dcdc7c23 */ /* 0x100fe2000801001e */
[--C-:B------:R-:W-:Y:S01]  /*6240*/  FFMA.FTZ R34, R34, UR8, R31.reuse ;  /* 0x0000000822227c23 */ /* 0x100fe2000801001f */
[----:B------:R-:W-:Y:S01]  /*6250*/  PRMT R31, R140, 0x7632, R31 ;  /* 0x000076328c1f7816 */ /* 0x000fe2000000001f */
[----:B------:R-:W-:Y:S01]  /*6260*/  FMUL.FTZ R144, R144, UR7 ;  /* 0x0000000790907c20 */ /* 0x000fe20008410000 */
[----:B------:R-:W-:Y:S01]  /*6270*/  SHF.L.U32 R140, R140, 0x10, RZ ;  /* 0x000000108c8c7819 */ /* 0x000fe200000006ff */
[----:B------:R-:W-:Y:S01]  /*6280*/  FMUL.FTZ R35, R57, R219 ;  /* 0x000000db39237220 */ /* 0x000fe20000410000 */
[----:B------:R-:W-:Y:S01]  /*6290*/  SHF.L.U32 R32, R31, 0x10, RZ ;  /* 0x000000101f207819 */ /* 0x000fe200000006ff */
[----:B------:R-:W-:Y:S01]  /*62a0*/  FFMA.FTZ R227, R227, UR4, R30 ;  /* 0x00000004e3e37c23 */ /* 0x000fe2000801001e */
[----:B------:R-:W-:Y:S01]  /*62b0*/  FADD.FTZ R181, R181, -R220 ;  /* 0x800000dcb5b57221 */ /* 0x000fe20000010000 */
[----:B------:R-:W-:Y:S01]  /*62c0*/  FMUL.FTZ R31, R144, R140 ;  /* 0x0000008c901f7220 */ /* 0x000fe20000410000 */
[----:B------:R-:W-:Y:S01]  /*62d0*/  FMUL.FTZ R140, R56, R144 ;  /* 0x00000090388c7220 */ /* 0x000fe20000410000 */
[----:B------:R-:W-:Y:S01]  /*62e0*/  FFMA.FTZ R226, R226, UR4, R30 ;  /* 0x00000004e2e27c23 */ /* 0x000fe2000801001e */
[----:B------:R-:W-:Y:S01]  /*62f0*/  PRMT R218, R53, 0x7632, R218 ;  /* 0x0000763235da7816 */ /* 0x000fe200000000da */
[----:B------:R-:W-:Y:S01]  /*6300*/  FFMA.FTZ R220, R223, UR4, R30 ;  /* 0x00000004dfdc7c23 */ /* 0x000fe2000801001e */
[----:B------:R-:W-:Y:S01]  /*6310*/  SHF.L.U32 R221, R53, 0x10, RZ ;  /* 0x0000001035dd7819 */ /* 0x000fe200000006ff */
[----:B------:R-:W-:Y:S01]  /*6320*/  FADD.FTZ R225, R225, -R227 ;  /* 0x800000e3e1e17221 */ /* 0x000fe20000010000 */
[----:B------:R-:W-:Y:S01]  /*6330*/  F2FP.BF16.F32.PACK_AB R140, R35, R140 ;  /* 0x0000008c238c723e */ /* 0x000fe200000010ff */
[----:B------:R-:W-:Y:S01]  /*6340*/  FADD.FTZ R224, R224, -R226 ;  /* 0x800000e2e0e07221 */ /* 0x000fe20000010000 */
[----:B------:R-:W-:Y:S01]  /*6350*/  SHF.L.U32 R162, R54, 0x10, RZ ;  /* 0x0000001036a27819 */ /* 0x000fe200000006ff */
[----:B------:R-:W-:Y:S01]  /*6360*/  FADD.FTZ R220, R222, -R220 ;  /* 0x800000dcdedc7221 */ /* 0x000fe20000010000 */
[----:B------:R-:W-:Y:S01]  /*6370*/  SHF.L.U32 R218, R218, 0x10, RZ ;  /* 0x00000010dada7819 */ /* 0x000fe200000006ff */
[----:B------:R-:W-:Y:S01]  /*6380*/  FMUL.FTZ R32, R219, R32 ;  /* 0x00000020db207220 */ /* 0x000fe20000410000 */
[----:B------:R-:W-:Y:S01]  /*6390*/  SHF.L.U32 R35, R55, 0x10, RZ ;  /* 0x0000001037237819 */ /* 0x000fe200000006ff */
[----:B------:R-:W-:Y:S01]  /*63a0*/  FFMA.FTZ R221, R225, UR8, R221 ;  /* 0x00000008e1dd7c23 */ /* 0x000fe200080100dd */
        /* <DEDUP_REMOVED lines=34> */
.L_x_4088:
[----:B-----5:R-:W-:Y:S01]  /*65d0*/  PRMT R31, R54, 0x7632, R31 ;  /* 0x00007632361f7816 */ /* 0x020fe2000000001f */
[----:B------:R-:W-:Y:S01]  /*65e0*/  FFMA.FTZ R218, R218, UR4, R30 ;  /* 0x00000004dada7c23 */ /* 0x000fe2000801001e */
[----:B------:R-:W-:Y:S01]  /*65f0*/  PRMT R32, R53, 0x7632, R32 ;  /* 0x0000763235207816 */ /* 0x000fe20000000020 */
[----:B------:R-:W-:Y:S01]  /*6600*/  FFMA.FTZ R34, R220, UR4, R30 ;  /* 0x00000004dc227c23 */ /* 0x000fe2000801001e */
[----:B------:R-:W-:Y:S01]  /*6610*/  PRMT R136, R52, 0x7632, R136 ;  /* 0x0000763234887816 */ /* 0x000fe20000000088 */
[----:B------:R-:W-:Y:S01]  /*6620*/  FFMA.FTZ R221, R221, UR4, R30 ;  /* 0x00000004dddd7c23 */ /* 0x000fe2000801001e */
[----:B------:R-:W-:Y:S01]  /*6630*/  SHF.L.U32 R31, R31, 0x10, RZ ;  /* 0x000000101f1f7819 */ /* 0x000fe200000006ff */
[----:B------:R-:W-:Y:S01]  /*6640*/  FADD.FTZ R33, R163, -R218 ;  /* 0x800000daa3217221 */ /* 0x000fe20000010000 */
[----:B------:R-:W-:Y:S01]  /*6650*/  SHF.L.U32 R32, R32, 0x10, RZ ;  /* 0x0000001020207819 */ /* 0x000fe200000006ff */
[----:B------:R-:W-:Y:S01]  /*6660*/  FFMA.FTZ R144, R144, UR4, R30 ;  /* 0x0000000490907c23 */ /* 0x000fe2000801001e */
[----:B------:R-:W-:Y:S01]  /*6670*/  FADD.FTZ R34, R181, -R34 ;  /* 0x80000022b5227221 */ /* 0x000fe20000010000 */
[----:B------:R-:W-:Y:S01]  /*6680*/  SHF.L.U32 R136, R136, 0x10, RZ ;  /* 0x0000001088887819 */ /* 0x000fe200000006ff */
[----:B------:R-:W-:Y:S01]  /*6690*/  FADD.FTZ R219, R219, -R221 ;  /* 0x800000dddbdb7221 */ /* 0x000fe20000010000 */
[----:B------:R-:W-:Y:S01]  /*66a0*/  FFMA.FTZ R33, R33, UR8, R31 ;  /* 0x0000000821217c23 */ /* 0x000fe2000801001f */
[----:B------:R-:W-:Y:S01]  /*66b0*/  SHF.L.U32 R31, R52, 0x10, RZ ;  /* 0x00000010341f7819 */ /* 0x000fe200000006ff */
[----:B------:R-:W-:Y:S01]  /*66c0*/  FADD.FTZ R228, R228, -R144 ;  /* 0x80000090e4e47221 */ /* 0x000fe20000010000 */
[--C-:B------:R-:W-:Y:S01]  /*66d0*/  FFMA.FTZ R34, R34, UR8, R32.reuse ;  /* 0x0000000822227c23 */ /* 0x100fe20008010020 */
[----:B------:R-:W-:Y:S01]  /*66e0*/  PRMT R32, R140, 0x7632, R32 ;  /* 0x000076328c207816 */ /* 0x000fe20000000020 */
[----:B------:R-:W-:Y:S01]  /*66f0*/  FFMA.FTZ R136, R219, UR8, R136 ;  /* 0x00000008db887c23 */ /* 0x000fe20008010088 */
[----:B------:R-:W-:Y:S01]  /*6700*/  FFMA.FTZ R228, R228, UR8, R31 ;  /* 0x00000008e4e47c23 */ /* 0x000fe2000801001f */
[----:B------:R-:W-:Y:S01]  /*6710*/  SHF.L.U32 R31, R140, 0x10, RZ ;  /* 0x000000108c1f7819 */ /* 0x000fe200000006ff */
[--C-:B------:R-:W-:Y:S01]  /*6720*/  FFMA.FTZ R227, R227, UR4, R30.reuse ;  /* 0x00000004e3e37c23 */ /* 0x100fe2000801001e */
[----:B------:R-:W-:Y:S01]  /*6730*/  SHF.L.U32 R32, R32, 0x10, RZ ;  /* 0x0000001020207819 */ /* 0x000fe200000006ff */
[----:B------:R-:W-:Y:S01]  /*6740*/  FMUL.FTZ R137, R136, UR7 ;  /* 0x0000000788897c20 */ /* 0x000fe20008410000 */
[----:B------:R-:W-:Y:S01]  /*6750*/  FMUL.FTZ R140, R228, UR7 ;  /* 0x00000007e48c7c20 */ /* 0x000fe20008410000 */
[----:B------:R-:W-:Y:S01]  /*6760*/  FFMA.FTZ R226, R226, UR4, R30 ;  /* 0x00000004e2e27c23 */ /* 0x000fe2000801001e */
[----:B------:R-:W-:Y:S01]  /*6770*/  FADD.FTZ R225, R225, -R227 ;  /* 0x800000e3e1e17221 */ /* 0x000fe20000010000 */
[----:B------:R-:W-:Y:S01]  /*6780*/  FMUL.FTZ R35, R57, R137 ;  /* 0x0000008939237220 */ /* 0x000fe20000410000 */
[----:B------:R-:W-:Y:S01]  /*6790*/  FMUL.FTZ R32, R137, R32 ;  /* 0x0000002089207220 */ /* 0x000fe20000410000 */
[----:B------:R-:W-:Y:S01]  /*67a0*/  SHF.L.U32 R137, R53, 0x10, RZ ;  /* 0x0000001035897819 */ /* 0x000fe200000006ff */
[----:B------:R-:W-:Y:S01]  /*67b0*/  FMUL.FTZ R31, R140, R31 ;  /* 0x0000001f8c1f7220 */ /* 0x000fe20000410000 */
[----:B------:R-:W-:Y:S01]  /*67c0*/  SHF.L.U32 R138, R54, 0x10, RZ ;  /* 0x00000010368a7819 */ /* 0x000fe200000006ff */
[----:B------:R-:W-:Y:S01]  /*67d0*/  FADD.FTZ R224, R224, -R226 ;  /* 0x800000e2e0e07221 */ /* 0x000fe20000010000 */
[----:B------:R-:W-:Y:S01]  /*67e0*/  FMUL.FTZ R140, R56, R140 ;  /* 0x0000008c388c7220 */ /* 0x000fe20000410000 */
[----:B------:R-:W-:Y:S01]  /*67f0*/  FFMA.FTZ R180, R180, UR4, R30 ;  /* 0x00000004b4b47c23 */ /* 0x000fe2000801001e */
[----:B------:R-:W-:Y:S01]  /*6800*/  PRMT R144, R142, 0x7632, R144 ;  /* 0x000076328e907816 */ /* 0x000fe20000000090 */
[----:B------:R-:W-:Y:S01]  /*6810*/  FFMA.FTZ R137, R225, UR8, R137 ;  /* 0x00000008e1897c23 */ /* 0x000fe20008010089 */
[----:B------:R-:W-:Y:S01]  /*6820*/  FFMA.FTZ R138, R224, UR8, R138 ;  /* 0x00000008e08a7c23 */ /* 0x000fe2000801008a */
[----:B------:R-:W-:Y:S01]  /*6830*/  PRMT R139, R55, 0x7632, R139 ;  /* 0x00007632378b7816 */ /* 0x000fe2000000008b */
[--C-:B------:R-:W-:Y:S01]  /*6840*/  FADD.FTZ R162, R162, -R180.reuse ;  /* 0x800000b4a2a27221 */ /* 0x100fe20000010000 */
[----:B------:R-:W-:Y:S01]  /*6850*/  F2FP.BF16.F32.PACK_AB R140, R35, R140 ;  /* 0x0000008c238c723e */ /* 0x000fe200000010ff */
[----:B------:R-:W-:Y:S01]  /*6860*/  FMUL.FTZ R181, R137, UR7 ;  /* 0x0000000789b57c20 */ /* 0x000fe20008410000 */
[----:B------:R-:W-:Y:S01]  /*6870*/  PRMT R180, R141, 0x7632, R180 ;  /* 0x000076328db47816 */ /* 0x000fe200000000b4 */
[----:B------:R-:W-:Y:S01]  /*6880*/  FFMA.FTZ R223, R223, UR4, R30 ;  /* 0x00000004dfdf7c23 */ /* 0x000fe2000801001e */
[----:B------:R-:W-:Y:S01]  /*6890*/  SHF.L.U32 R163, R141, 0x10, RZ ;  /* 0x000000108da37819 */ /* 0x000fe200000006ff */
[----:B------:R-:W-:Y:S01]  /*68a0*/  FMUL.FTZ R141, R138, UR7 ;  /* 0x000000078a8d7c20 */ /* 0x000fe20008410000 */
[----:B------:R-:W-:Y:S01]  /*68b0*/  SHF.L.U32 R35, R142, 0x10, RZ ;  /* 0x000000108e237819 */ /* 0x000fe200000006ff */
[----:B------:R-:W-:Y:S01]  /*68c0*/  FMUL.FTZ R142, R33, UR7 ;  /* 0x00000007218e7c20 */ /* 0x000fe20008410000 */
[----:B------:R-:W-:Y:S01]  /*68d0*/  SHF.L.U32 R144, R144, 0x10, RZ ;  /* 0x0000001090907819 */ /* 0x000fe200000006ff */
[----:B------:R-:W-:Y:S01]  /*68e0*/  FMUL.FTZ R218, R34, UR7 ;  /* 0x0000000722da7c20 */ /* 0x000fe20008410000 */
[----:B------:R-:W-:Y:S01]  /*68f0*/  SHF.L.U32 R139, R139, 0x10, RZ ;  /* 0x000000108b8b7819 */ /* 0x000fe200000006ff */
[----:B------:R-:W-:Y:S01]  /*6900*/  FADD.FTZ R222, R222, -R223 ;  /* 0x800000dfdede7221 */ /* 0x000fe20000010000 */
[----:B------:R-:W-:Y:S01]  /*6910*/  SHF.L.U32 R180, R180, 0x10, RZ ;  /* 0x00000010b4b47819 */ /* 0x000fe200000006ff */
[----:B------:R-:W-:Y:S01]  /*6920*/  FMUL.FTZ R144, R142, R144 ;  /* 0x000000908e907220 */ /* 0x000fe20000410000 */
[----:B------:R-:W-:Y:S01]  /*6930*/  F2FP.BF16.F32.PACK_AB R138, R33, R138 ;  /* 0x0000008a218a723e */ /* 0x000fe200000010ff */
[----:B------:R-:W-:Y:S01]  /*6940*/  FMUL.FTZ R33, R181, R163 ;  /* 0x000000a3b5217220 */ /* 0x000fe20000410000 */
[----:B------:R-:W-:Y:S01]  /*6950*/  FMUL.FTZ R163, R60, R141 ;  /* 0x0000008d3ca37220 */ /* 0x000fe20000410000 */
[----:B------:R-:W-:Y:S01]  /*6960*/  FMUL.FTZ R142, R61, R142 ;  /* 0x0000008e3d8e7220 */ /* 0x000fe20000410000 */
[----:B------:R-:W-:Y:S01]  /*6970*/  FFMA.FTZ R162, R162, UR8, R139 ;  /* 0x00000008a2a27c23 */ /* 0x000fe2000801008b */
[----:B------:R-:W-:Y:S01]  /*6980*/  F2FP.BF16.F32.PACK_AB R137, R34, R137 ;  /* 0x000000892289723e */ /* 0x000fe200000010ff */
[----:B------:R-:W-:Y:S01]  /*6990*/  FMUL.FTZ R34, R218, R180 ;  /* 0x000000b4da227220 */ /* 0x000fe20000410000 */
[----:B------:R-:W-:Y:S01]  /*69a0*/  SHF.L.U32 R139, R55, 0x10, RZ ;  /* 0x00000010378b7819 */ /* 0x000fe200000006ff */
[----:B------:R-:W-:Y:S01]  /*69b0*/  FMUL.FTZ R181, R58, R181 ;  /* 0x000000b53ab57220 */ /* 0x000fe20000410000 */
[----:B------:R-:W-:Y:S01]  /*69c0*/  FMUL.FTZ R218, R59, R218 ;  /* 0x000000da3bda7220 */ /* 0x000fe20000410000 */
[----:B------:R-:W-:Y:S01]  /*69d0*/  F2FP.BF16.F32.PACK_AB R142, R142, R163 ;  /* 0x000000a38e8e723e */ /* 0x000fe200000010ff */
[----:B------:R-:W-:Y:S01]  /*69e0*/  FMUL.FTZ R35, R141, R35 ;  /* 0x000000238d237220 */ /* 0x000fe20000410000 */
[C---:B------:R-:W-:Y:S01]  /*69f0*/  PRMT R163, R143.reuse, 0x7632, R163 ;  /* 0x000076328fa37816 */ /* 0x040fe200000000a3 */
[----:B------:R-:W-:Y:S01]  /*6a00*/  FFMA.FTZ R139, R222, UR8, R139 ;  /* 0x00000008de8b7c23 */ /* 0x000fe2000801008b */
[----:B------:R-:W-:Y:S01]  /*6a10*/  F2FP.BF16.F32.PACK_AB R141, R218, R181 ;  /* 0x000000b5da8d723e */ /* 0x000fe200000010ff */
[----:B------:R-:W-:Y:S01]  /*6a20*/  FMUL.FTZ R180, R162, UR7 ;  /* 0x00000007a2b47c20 */ /* 0x000fe20008410000 */
        /* <DEDUP_REMOVED lines=8> */
[----:B------:R-:W-:-:S04]  /*6ab0*/  F2FP.BF16.F32.PACK_AB R136, R136, R228 ;  /* 0x000000e48888723e */ /* 0x000fc800000010ff */
[----:B------:R-:W-:-:S07]  /*6ac0*/  F2FP.BF16.F32.PACK_AB R143, R180, R143 ;  /* 0x0000008fb48f723e */ /* 0x000fce00000010ff */
.L_x_4089:
[----:B------:R-:W-:-:S04]  /*6ad0*/  ISETP.NE.U32.AND P0, PT, RZ, UR24, PT ;  /* 0x00000018ff007c0c */ /* 0x000fc8000bf05070 */
[----:B------:R-:W-:-:S13]  /*6ae0*/  ISETP.NE.AND.EX P0, PT, RZ, UR25, PT, P0 ;  /* 0x00000019ff007c0c */ /* 0x000fda000bf05300 */
        /* <DEDUP_REMOVED lines=10> */
[----:B------:R-:W-:Y:S01]  /*6b90*/  PRMT R137, R50, 0x7632, R137 ;  /* 0x0000763232897816 */ /* 0x000fe20000000089 */
[--C-:B------:R-:W-:Y:S01]  /*6ba0*/  FFMA.FTZ R201, R201, UR4, R30.reuse ;  /* 0x00000004c9c97c23 */ /* 0x100fe2000801001e */
[----:B------:R-:W-:Y:S01]  /*6bb0*/  FFMA.FTZ R186, R186, UR4, R30 ;  /* 0x00000004baba7c23 */ /* 0x000fe2000801001e */
[----:B------:R-:W-:Y:S01]  /*6bc0*/  PRMT R136, R48, 0x7632, R136 ;  /* 0x0000763230887816 */ /* 0x000fe20000000088 */
[----:B------:R-:W-:Y:S01]  /*6bd0*/  FFMA.FTZ R197, R197, UR4, R30 ;  /* 0x00000004c5c57c23 */ /* 0x000fe2000801001e */
[----:B------:R-:W-:Y:S01]  /*6be0*/  SHF.L.U32 R137, R137, 0x10, RZ ;  /* 0x0000001089897819 */ /* 0x000fe200000006ff */
[----:B------:R-:W-:Y:S01]  /*6bf0*/  FADD.FTZ R139, R202, -R201 ;  /* 0x800000c9ca8b7221 */ /* 0x000fe20000010000 */
[----:B------:R-:W-:Y:S01]  /*6c00*/  PRMT R180, R49, 0x7632, R180 ;  /* 0x0000763231b47816 */ /* 0x000fe200000000b4 */
[----:B------:R-:W-:Y:S01]  /*6c10*/  FADD.FTZ R188, R188, -R186 ;  /* 0x800000babcbc7221 */ /* 0x000fe20000010000 */
[--C-:B------:R-:W-:Y:S01]  /*6c20*/  FFMA.FTZ R138, R198, UR4, R30.reuse ;  /* 0x00000004c68a7c23 */ /* 0x100fe2000801001e */
[----:B------:R-:W-:Y:S01]  /*6c30*/  FFMA.FTZ R139, R139, UR8, R137 ;  /* 0x000000088b8b7c23 */ /* 0x000fe20008010089 */
[----:B------:R-:W-:Y:S01]  /*6c40*/  SHF.L.U32 R137, R48, 0x10, RZ ;  /* 0x0000001030897819 */ /* 0x000fe200000006ff */
[----:B------:R-:W-:Y:S01]  /*6c50*/  FADD.FTZ R199, R199, -R197 ;  /* 0x800000c5c7c77221 */ /* 0x000fe20000010000 */
[----:B------:R-:W-:Y:S01]  /*6c60*/  SHF.L.U32 R136, R136, 0x10, RZ ;  /* 0x0000001088887819 */ /* 0x000fe200000006ff */
[----:B------:R-:W-:Y:S01]  /*6c70*/  FFMA.FTZ R187, R187, UR4, R30 ;  /* 0x00000004bbbb7c23 */ /* 0x000fe2000801001e */
[----:B------:R-:W-:Y:S01]  /*6c80*/  SHF.L.U32 R180, R180, 0x10, RZ ;  /* 0x00000010b4b47819 */ /* 0x000fe200000006ff */
[----:B------:R-:W-:Y:S01]  /*6c90*/  FADD.FTZ R138, R200, -R138 ;  /* 0x8000008ac88a7221 */ /* 0x000fe20000010000 */
[----:B------:R-:W-:Y:S01]  /*6ca0*/  FFMA.FTZ R188, R188, UR8, R137 ;  /* 0x00000008bcbc7c23 */ /* 0x000fe20008010089 */
[----:B------:R-:W-:Y:S01]  /*6cb0*/  FFMA.FTZ R136, R199, UR8, R136 ;  /* 0x00000008c7887c23 */ /* 0x000fe20008010088 */
[----:B------:R-:W-:Y:S01]  /*6cc0*/  FADD.FTZ R189, R189, -R187 ;  /* 0x800000bbbdbd7221 */ /* 0x000fe20000010000 */
[----:B-----5:R-:W-:Y:S01]  /*6cd0*/  PRMT R186, R140, 0x7632, R186 ;  /* 0x000076328cba7816 */ /* 0x020fe200000000ba */
[----:B------:R-:W-:Y:S01]  /*6ce0*/  FFMA.FTZ R138, R138, UR8, R180 ;  /* 0x000000088a8a7c23 */ /* 0x000fe200080100b4 */
[----:B------:R-:W-:Y:S01]  /*6cf0*/  SHF.L.U32 R187, R140, 0x10, RZ ;  /* 0x000000108cbb7819 */ /* 0x000fe200000006ff */
[----:B------:R-:W-:Y:S01]  /*6d00*/  FMUL.FTZ R140, R188, UR7 ;  /* 0x00000007bc8c7c20 */ /* 0x000fe20008410000 */
[----:B------:R-:W-:Y:S01]  /*6d10*/  FMUL.FTZ R180, R136, UR7 ;  /* 0x0000000788b47c20 */ /* 0x000fe20008410000 */
[----:B------:R-:W-:Y:S01]  /*6d20*/  SHF.L.U32 R186, R186, 0x10, RZ ;  /* 0x00000010baba7819 */ /* 0x000fe200000006ff */
[----:B------:R-:W-:Y:S01]  /*6d30*/  FFMA.FTZ R190, R190, UR4, R30 ;  /* 0x00000004bebe7c23 */ /* 0x000fe2000801001e */
[----:B------:R-:W-:Y:S01]  /*6d40*/  FMUL.FTZ R187, R140, R187 ;  /* 0x000000bb8cbb7220 */ /* 0x000fe20000410000 */
[----:B------:R-:W-:Y:S01]  /*6d50*/  FMUL.FTZ R140, R64, R140 ;  /* 0x0000008c408c7220 */ /* 0x000fe20000410000 */
[----:B------:R-:W-:Y:S01]  /*6d60*/  FMUL.FTZ R137, R65, R180 ;  /* 0x000000b441897220 */ /* 0x000fe20000410000 */
[----:B------:R-:W-:Y:S01]  /*6d70*/  FMUL.FTZ R186, R180, R186 ;  /* 0x000000bab4ba7220 */ /* 0x000fe20000410000 */
[----:B------:R-:W-:Y:S01]  /*6d80*/  SHF.L.U32 R180, R50, 0x10, RZ ;  /* 0x0000001032b47819 */ /* 0x000fe200000006ff */
[----:B------:R-:W-:Y:S01]  /*6d90*/  FADD.FTZ R193, R193, -R190 ;  /* 0x800000bec1c17221 */ /* 0x000fe20000010000 */
[----:B------:R-:W-:Y:S01]  /*6da0*/  F2FP.BF16.F32.PACK_AB R136, R136, R188 ;  /* 0x000000bc8888723e */ /* 0x000fe200000010ff */
[----:B------:R-:W-:Y:S01]  /*6db0*/  FMUL.FTZ R181, R138, UR7 ;  /* 0x000000078ab57c20 */ /* 0x000fe20008410000 */
[----:B------:R-:W-:Y:S01]  /*6dc0*/  F2FP.BF16.F32.PACK_AB R140, R137, R140 ;  /* 0x0000008c898c723e */ /* 0x000fe200000010ff */
[----:B------:R-:W-:Y:S01]  /*6dd0*/  FFMA.FTZ R193, R193, UR8, R180 ;  /* 0x00000008c1c17c23 */ /* 0x000fe200080100b4 */
[----:B------:R-:W-:Y:S01]  /*6de0*/  SHF.L.U32 R137, R49, 0x10, RZ ;  /* 0x0000001031897819 */ /* 0x000fe200000006ff */
[----:B------:R-:W-:Y:S01]  /*6df0*/  FFMA.FTZ R191, R191, UR4, R30 ;  /* 0x00000004bfbf7c23 */ /* 0x000fe2000801001e */
[C---:B------:R-:W-:Y:S01]  /*6e00*/  PRMT R188, R142.reuse, 0x7632, R188 ;  /* 0x000076328ebc7816 */ /* 0x040fe200000000bc */
[----:B------:R-:W-:Y:S01]  /*6e10*/  FFMA.FTZ R203, R203, UR4, R30 ;  /* 0x00000004cbcb7c23 */ /* 0x000fe2000801001e */
[----:B------:R-:W-:Y:S01]  /*6e20*/  PRMT R190, R141, 0x7632, R190 ;  /* 0x000076328dbe7816 */ /* 0x000fe200000000be */
[----:B------:R-:W-:Y:S01]  /*6e30*/  FFMA.FTZ R137, R189, UR8, R137 ;  /* 0x00000008bd897c23 */ /* 0x000fe20008010089 */
[----:B------:R-:W-:Y:S01]  /*6e40*/  SHF.L.U32 R189, R142, 0x10, RZ ;  /* 0x000000108ebd7819 */ /* 0x000fe200000006ff */
[----:B------:R-:W-:Y:S01]  /*6e50*/  FMUL.FTZ R142, R193, UR7 ;  /* 0x00000007c18e7c20 */ /* 0x000fe20008410000 */
[----:B------:R-:W-:Y:S01]  /*6e60*/  SHF.L.U32 R188, R188, 0x10, RZ ;  /* 0x00000010bcbc7819 */ /* 0x000fe200000006ff */
[----:B------:R-:W-:Y:S01]  /*6e70*/  FMUL.FTZ R180, R137, UR7 ;  /* 0x0000000789b47c20 */ /* 0x000fe20008410000 */
[----:B------:R-:W-:Y:S01]  /*6e80*/  F2FP.BF16.F32.PACK_AB R137, R138, R137 ;  /* 0x000000898a89723e */ /* 0x000fe200000010ff */
[----:B------:R-:W-:Y:S01]  /*6e90*/  FMUL.FTZ R189, R142, R189 ;  /* 0x000000bd8ebd7220 */ /* 0x000fe20000410000 */
[C---:B------:R-:W-:Y:S01]  /*6ea0*/  F2FP.BF16.F32.PACK_AB R138, R139.reuse, R193 ;  /* 0x000000c18b8a723e */ /* 0x040fe200000010ff */
[----:B------:R-:W-:Y:S01]  /*6eb0*/  FMUL.FTZ R139, R139, UR7 ;  /* 0x000000078b8b7c20 */ /* 0x000fe20008410000 */
[----:B------:R-:W-:Y:S01]  /*6ec0*/  FADD.FTZ R194, R194, -R191 ;  /* 0x800000bfc2c27221 */ /* 0x000fe20000010000 */
[----:B------:R-:W-:Y:S01]  /*6ed0*/  FMUL.FTZ R142, R68, R142 ;  /* 0x0000008e448e7220 */ /* 0x000fe20000410000 */
[----:B------:R-:W-:Y:S01]  /*6ee0*/  SHF.L.U32 R191, R141, 0x10, RZ ;  /* 0x000000108dbf7819 */ /* 0x000fe200000006ff */
[----:B------:R-:W-:Y:S01]  /*6ef0*/  FMUL.FTZ R188, R139, R188 ;  /* 0x000000bc8bbc7220 */ /* 0x000fe20000410000 */
[----:B------:R-:W-:Y:S01]  /*6f00*/  FMUL.FTZ R139, R69, R139 ;  /* 0x0000008b458b7220 */ /* 0x000fe20000410000 */
[----:B------:R-:W-:Y:S01]  /*6f10*/  PRMT R141, R51, 0x7632, R141 ;  /* 0x00007632338d7816 */ /* 0x000fe2000000008d */
[----:B------:R-:W-:Y:S01]  /*6f20*/  FADD.FTZ R204, R204, -R203 ;  /* 0x800000cbcccc7221 */ /* 0x000fe20000010000 */
[----:B------:R-:W-:Y:S01]  /*6f30*/  SHF.L.U32 R193, R143, 0x10, RZ ;  /* 0x000000108fc17819 */ /* 0x000fe200000006ff */
[----:B------:R-:W-:Y:S01]  /*6f40*/  FMUL.FTZ R191, R180, R191 ;  /* 0x000000bfb4bf7220 */ /* 0x000fe20000410000 */
[----:B------:R-:W-:Y:S01]  /*6f50*/  F2FP.BF16.F32.PACK_AB R142, R139, R142 ;  /* 0x0000008e8b8e723e */ /* 0x000fe200000010ff */
[----:B------:R-:W-:Y:S01]  /*6f60*/  FMUL.FTZ R180, R66, R180 ;  /* 0x000000b442b47220 */ /* 0x000fe20000410000 */
[----:B------:R-:W-:-:S02]  /*6f70*/  SHF.L.U32 R141, R141, 0x10, RZ ;  /* 0x000000108d8d7819 */ /* 0x000fc400000006ff */
[----:B------:R-:W-:Y:S02]  /*6f80*/  SHF.L.U32 R139, R51, 0x10, RZ ;  /* 0x00000010338b7819 */ /* 0x000fe400000006ff */
[----:B------:R-:W-:Y:S01]  /*6f90*/  SHF.L.U32 R190, R190, 0x10, RZ ;  /* 0x00000010bebe7819 */ /* 0x000fe200000006ff */
[----:B------:R-:W-:Y:S02]  /*6fa0*/  FFMA.FTZ R204, R204, UR8, R141 ;  /* 0x00000008cccc7c23 */ /* 0x000fe4000801008d */
[----:B------:R-:W-:Y:S01]  /*6fb0*/  FFMA.FTZ R139, R194, UR8, R139 ;  /* 0x00000008c28b7c23 */ /* 0x000fe2000801008b */
[----:B------:R-:W-:Y:S01]  /*6fc0*/  PRMT R194, R143, 0x7632, R194 ;  /* 0x000076328fc27816 */ /* 0x000fe200000000c2 */
[----:B------:R-:W-:Y:S01]  /*6fd0*/  FMUL.FTZ R190, R181, R190 ;  /* 0x000000beb5be7220 */ /* 0x000fe20000410000 */
[----:B------:R-:W-:Y:S01]  /*6fe0*/  FMUL.FTZ R181, R67, R181 ;  /* 0x000000b543b57220 */ /* 0x000fe20000410000 */
[----:B------:R-:W-:Y:S01]  /*6ff0*/  FMUL.FTZ R143, R139, UR7 ;  /* 0x000000078b8f7c20 */ /* 0x000fe20008410000 */
[----:B------:R-:W-:-:S02]  /*7000*/  SHF.L.U32 R194, R194, 0x10, RZ ;  /* 0x00000010c2c27819 */ /* 0x000fc400000006ff */
[C---:B------:R-:W-:Y:S01]  /*7010*/  F2FP.BF16.F32.PACK_AB R139, R204.reuse, R139 ;  /* 0x0000008bcc8b723e */ /* 0x040fe200000010ff */
[----:B------:R-:W-:Y:S01]  /*7020*/  FMUL.FTZ R204, R204, UR7 ;  /* 0x00000007cccc7c20 */ /* 0x000fe20008410000 */
[----:B------:R-:W-:Y:S01]  /*7030*/  FMUL.FTZ R193, R143, R193 ;  /* 0x000000c18fc17220 */ /* 0x000fe20000410000 */
[----:B------:R-:W-:Y:S01]  /*7040*/  FMUL.FTZ R143, R70, R143 ;  /* 0x0000008f468f7220 */ /* 0x000fe20000410000 */
[----:B------:R-:W-:Y:S01]  /*7050*/  F2FP.BF16.F32.PACK_AB R141, R181, R180 ;  /* 0x000000b4b58d723e */ /* 0x000fe200000010ff */
[----:B------:R-:W-:Y:S01]  /*7060*/  FMUL.FTZ R194, R204, R194 ;  /* 0x000000c2ccc27220 */ /* 0x000fe20000410000 */
[----:B------:R-:W-:-:S05]  /*7070*/  FMUL.FTZ R204, R71, R204 ;  /* 0x000000cc47cc7220 */ /* 0x000fca0000410000 */
[----:B------:R-:W-:Y:S01]  /*7080*/  F2FP.BF16.F32.PACK_AB R143, R204, R143 ;  /* 0x0000008fcc8f723e */ /* 0x000fe200000010ff */
[----:B------:R-:W-:Y:S06]  /*7090*/  BRA `(.L_x_4091) ;  /* 0x0000000400307947 */ /* 0x000fec0003800000 */
.L_x_4090:
[--C-:B------:R-:W-:Y:S01]  /*70a0*/  FFMA.FTZ R187, R187, UR4, R30.reuse ;  /* 0x00000004bbbb7c23 */ /* 0x100fe2000801001e */
[--C-:B------:R-:W-:Y:S01]  /*70b0*/  FFMA.FTZ R186, R186, UR4, R30.reuse ;  /* 0x00000004baba7c23 */ /* 0x100fe2000801001e */
[--C-:B------:R-:W-:Y:S01]  /*70c0*/  FFMA.FTZ R201, R201, UR4, R30.reuse ;  /* 0x00000004c9c97c23 */ /* 0x100fe2000801001e */
[----:B------:R-:W-:Y:S01]  /*70d0*/  FFMA.FTZ R197, R197, UR4, R30 ;  /* 0x00000004c5c57c23 */ /* 0x000fe2000801001e */
[--C-:B------:R-:W-:Y:S01]  /*70e0*/  FADD.FTZ R189, R189, -R187.reuse ;  /* 0x800000bbbdbd7221 */ /* 0x100fe20000010000 */
        /* <DEDUP_REMOVED lines=16> */
[----:B------:R-:W-:Y:S01]  /*71f0*/  FMUL.FTZ R199, R199, UR7 ;  /* 0x00000007c7c77c20 */ /* 0x000fe20008410000 */
[----:B------:R-:W-:Y:S01]  /*7200*/  FFMA.FTZ R197, R191, UR4, R30 ;  /* 0x00000004bfc57c23 */ /* 0x000fe2000801001e */
[----:B------:R-:W-:Y:S01]  /*7210*/  FFMA.FTZ R186, R186, UR8, R190 ;  /* 0x00000008baba7c23 */ /* 0x000fe200080100be */
[----:B------:R-:W-:Y:S01]  /*7220*/  PRMT R193, R49, 0x7632, R193 ;  /* 0x0000763231c17816 */ /* 0x000fe200000000c1 */
[--C-:B------:R-:W-:Y:S01]  /*7230*/  FFMA.FTZ R181, R181, UR8, R187.reuse ;  /* 0x00000008b5b57c23 */ /* 0x100fe200080100bb */
[----:B-----5:R-:W-:Y:S01]  /*7240*/  PRMT R187, R140, 0x7632, R187 ;  /* 0x000076328cbb7816 */ /* 0x020fe200000000bb */
[----:B------:R-:W-:Y:S01]  /*7250*/  FMUL.FTZ R186, R186, UR7 ;  /* 0x00000007baba7c20 */ /* 0x000fe20008410000 */
[----:B------:R-:W-:Y:S01]  /*7260*/  SHF.L.U32 R140, R140, 0x10, RZ ;  /* 0x000000108c8c7819 */ /* 0x000fe200000006ff */
[----:B------:R-:W-:Y:S01]  /*7270*/  FFMA.FTZ R198, R198, UR4, R30 ;  /* 0x00000004c6c67c23 */ /* 0x000fe2000801001e */
[----:B------:R-:W-:Y:S01]  /*7280*/  SHF.L.U32 R190, R187, 0x10, RZ ;  /* 0x00000010bbbe7819 */ /* 0x000fe200000006ff */
[----:B------:R-:W-:Y:S01]  /*7290*/  FADD.FTZ R197, R194, -R197 ;  /* 0x800000c5c2c57221 */ /* 0x000fe20000010000 */
[----:B------:R-:W-:Y:S01]  /*72a0*/  SHF.L.U32 R193, R193, 0x10, RZ ;  /* 0x00000010c1c17819 */ /* 0x000fe200000006ff */
[----:B------:R-:W-:Y:S01]  /*72b0*/  FMUL.FTZ R187, R186, R140 ;  /* 0x0000008cbabb7220 */ /* 0x000fe20000410000 */
[----:B------:R-:W-:Y:S01]  /*72c0*/  FMUL.FTZ R140, R64, R186 ;  /* 0x000000ba408c7220 */ /* 0x000fe20000410000 */
[----:B------:R-:W-:Y:S01]  /*72d0*/  FMUL.FTZ R186, R199, R190 ;  /* 0x000000bec7ba7220 */ /* 0x000fe20000410000 */
[----:B------:R-:W-:Y:S01]  /*72e0*/  SHF.L.U32 R190, R49, 0x10, RZ ;  /* 0x0000001031be7819 */ /* 0x000fe200000006ff */
[----:B------:R-:W-:Y:S01]  /*72f0*/  FMUL.FTZ R191, R65, R199 ;  /* 0x000000c741bf7220 */ /* 0x000fe20000410000 */
[----:B------:R-:W-:Y:S01]  /*7300*/  FADD.FTZ R200, R200, -R198 ;  /* 0x800000c6c8c87221 */ /* 0x000fe20000010000 */
[----:B------:R-:W-:Y:S01]  /*7310*/  SHF.L.U32 R199, R50, 0x10, RZ ;  /* 0x0000001032c77819 */ /* 0x000fe200000006ff */
[----:B------:R-:W-:Y:S01]  /*7320*/  FMUL.FTZ R180, R180, UR7 ;  /* 0x00000007b4b47c20 */ /* 0x000fe20008410000 */
[----:B------:R-:W-:Y:S01]  /*7330*/  FFMA.FTZ R189, R189, UR8, R190 ;  /* 0x00000008bdbd7c23 */ /* 0x000fe200080100be */
[----:B------:R-:W-:Y:S01]  /*7340*/  SHF.L.U32 R190, R51, 0x10, RZ ;  /* 0x0000001033be7819 */ /* 0x000fe200000006ff */
[----:B------:R-:W-:Y:S01]  /*7350*/  FFMA.FTZ R193, R200, UR8, R193 ;  /* 0x00000008c8c17c23 */ /* 0x000fe200080100c1 */
[----:B------:R-:W-:Y:S01]  /*7360*/  FFMA.FTZ R199, R188, UR8, R199 ;  /* 0x00000008bcc77c23 */ /* 0x000fe200080100c7 */
[----:B------:R-:W-:Y:S01]  /*7370*/  PRMT R188, R142, 0x7632, R188 ;  /* 0x000076328ebc7816 */ /* 0x000fe200000000bc */
[----:B------:R-:W-:Y:S01]  /*7380*/  FMUL.FTZ R198, R189, UR7 ;  /* 0x00000007bdc67c20 */ /* 0x000fe20008410000 */
[--C-:B------:R-:W-:Y:S01]  /*7390*/  FFMA.FTZ R197, R197, UR8, R190.reuse ;  /* 0x00000008c5c57c23 */ /* 0x100fe200080100be */
[----:B------:R-:W-:Y:S01]  /*73a0*/  PRMT R190, R141, 0x7632, R190 ;  /* 0x000076328dbe7816 */ /* 0x000fe200000000be */
[----:B------:R-:W-:Y:S01]  /*73b0*/  FMUL.FTZ R189, R193, UR7 ;  /* 0x00000007c1bd7c20 */ /* 0x000fe20008410000 */
[----:B------:R-:W-:Y:S01]  /*73c0*/  PRMT R194, R143, 0x7632, R194 ;  /* 0x000076328fc27816 */ /* 0x000fe200000000c2 */
[----:B------:R-:W-:Y:S01]  /*73d0*/  FMUL.FTZ R193, R199, UR7 ;  /* 0x00000007c7c17c20 */ /* 0x000fe20008410000 */
[----:B------:R-:W-:Y:S01]  /*73e0*/  SHF.L.U32 R190, R190, 0x10, RZ ;  /* 0x00000010bebe7819 */ /* 0x000fe200000006ff */
[----:B------:R-:W-:Y:S01]  /*73f0*/  FMUL.FTZ R181, R181, UR7 ;  /* 0x00000007b5b57c20 */ /* 0x000fe20008410000 */
[----:B------:R-:W-:-:S02]  /*7400*/  SHF.L.U32 R142, R142, 0x10, RZ ;  /* 0x000000108e8e7819 */ /* 0x000fc400000006ff */
[----:B------:R-:W-:Y:S01]  /*7410*/  F2FP.BF16.F32.PACK_AB R140, R191, R140 ;  /* 0x0000008cbf8c723e */ /* 0x000fe200000010ff */
        /* <DEDUP_REMOVED lines=16> */
[----:B------:R-:W-:-:S02]  /*7520*/  FMUL.FTZ R181, R71, R181 ;  /* 0x000000b547b57220 */ /* 0x000fc40000410000 */
[----:B------:R-:W-:Y:S02]  /*7530*/  F2FP.BF16.F32.PACK_AB R141, R197, R198 ;  /* 0x000000c6c58d723e */ /* 0x000fe400000010ff */
[----:B------:R-:W-:Y:S02]  /*7540*/  F2FP.BF16.F32.PACK_AB R142, R180, R142 ;  /* 0x0000008eb48e723e */ /* 0x000fe400000010ff */
[----:B------:R-:W-:-:S07]  /*7550*/  F2FP.BF16.F32.PACK_AB R143, R181, R143 ;  /* 0x0000008fb58f723e */ /* 0x000fce00000010ff */
.L_x_4091:
        /* <DEDUP_REMOVED lines=11> */
[----:B------:R-:W-:Y:S01]  /*7610*/  FFMA.FTZ R165, R165, UR4, R30 ;  /* 0x00000004a5a57c23 */ /* 0x000fe2000801001e */
[----:B------:R-:W-:Y:S01]  /*7620*/  PRMT R166, R46, 0x7632, R166 ;  /* 0x000076322ea67816 */ /* 0x000fe200000000a6 */
[----:B------:R-:W-:Y:S01]  /*7630*/  FFMA.FTZ R177, R177, UR4, R30 ;  /* 0x00000004b1b17c23 */ /* 0x000fe2000801001e */
[----:B------:R-:W-:Y:S01]  /*7640*/  FADD.FTZ R137, R168, -R137 ;  /* 0x80000089a8897221 */ /* 0x000fe20000010000 */
[----:B------:R-:W-:Y:S01]  /*7650*/  FADD.FTZ R167, R167, -R165 ;  /* 0x800000a5a7a77221 */ /* 0x000fe20000010000 */
[----:B------:R-:W-:Y:S01]  /*7660*/  SHF.L.U32 R166, R166, 0x10, RZ ;  /* 0x00000010a6a67819 */ /* 0x000fe200000006ff */
[----:B------:R-:W-:Y:S01]  /*7670*/  FADD.FTZ R165, R178, -R177 ;  /* 0x800000b1b2a57221 */ /* 0x000fe20000010000 */
[C---:B------:R-:W-:Y:S01]  /*7680*/  PRMT R136, R44.reuse, 0x7632, R136 ;  /* 0x000076322c887816 */ /* 0x040fe20000000088 */
        /* <DEDUP_REMOVED lines=8> */
[----:B------:R-:W-:Y:S01]  /*7710*/  SHF.L.U32 R168, R168, 0x10, RZ ;  /* 0x00000010a8a87819 */ /* 0x000fe200000006ff */
[----:B------:R-:W-:Y:S01]  /*7720*/  FFMA.FTZ R169, R169, UR4, R30 ;  /* 0x00000004a9a97c23 */ /* 0x000fe2000801001e */
[----:B------:R-:W-:Y:S01]  /*7730*/  FFMA.FTZ R167, R167, UR8, R166 ;  /* 0x00000008a7a77c23 */ /* 0x000fe200080100a6 */
[----:B------:R-:W-:Y:S01]  /*7740*/  FFMA.FTZ R136, R174, UR8, R136 ;  /* 0x00000008ae887c23 */ /* 0x000fe20008010088 */
[----:B------:R-:W-:Y:S01]  /*7750*/  FFMA.FTZ R139, R170, UR4, R30 ;  /* 0x00000004aa8b7c23 */ /* 0x000fe2000801001e */
[----:B------:R-:W-:Y:S01]  /*7760*/  FADD.FTZ R171, R171, -R169 ;  /* 0x800000a9abab7221 */ /* 0x000fe20000010000 */
[--C-:B------:R-:W-:Y:S01]  /*7770*/  FFMA.FTZ R138, R138, UR8, R168.reuse ;  /* 0x000000088a8a7c23 */ /* 0x100fe200080100a8 */
[----:B-----5:R-:W-:Y:S01]  /*7780*/  PRMT R168, R140, 0x7632, R168 ;  /* 0x000076328ca87816 */ /* 0x020fe200000000a8 */
[----:B------:R-:W-:Y:S01]  /*7790*/  FMUL.FTZ R170, R136, UR7 ;  /* 0x0000000788aa7c20 */ /* 0x000fe20008410000 */
[----:B------:R-:W-:Y:S01]  /*77a0*/  SHF.L.U32 R169, R140, 0x10, RZ ;  /* 0x000000108ca97819 */ /* 0x000fe200000006ff */
[----:B------:R-:W-:Y:S01]  /*77b0*/  FMUL.FTZ R140, R167, UR7 ;  /* 0x00000007a78c7c20 */ /* 0x000fe20008410000 */
[----:B------:R-:W-:Y:S01]  /*77c0*/  SHF.L.U32 R174, R46, 0x10, RZ ;  /* 0x000000102eae7819 */ /* 0x000fe200000006ff */
[----:B------:R-:W-:Y:S01]  /*77d0*/  FMUL.FTZ R166, R73, R170 ;  /* 0x000000aa49a67220 */ /* 0x000fe20000410000 */
[----:B------:R-:W-:Y:S01]  /*77e0*/  PRMT R173, R142, 0x7632, R173 ;  /* 0x000076328ead7816 */ /* 0x000fe200000000ad */
[----:B------:R-:W-:Y:S01]  /*77f0*/  FMUL.FTZ R169, R140, R169 ;  /* 0x000000a98ca97220 */ /* 0x000fe20000410000 */
[----:B------:R-:W-:Y:S01]  /*7800*/  FMUL.FTZ R140, R72, R140 ;  /* 0x0000008c488c7220 */ /* 0x000fe20000410000 */
[----:B------:R-:W-:Y:S01]  /*7810*/  FFMA.FTZ R174, R171, UR8, R174 ;  /* 0x00000008abae7c23 */ /* 0x000fe200080100ae */
[----:B------:R-:W-:Y:S01]  /*7820*/  F2FP.BF16.F32.PACK_AB R136, R136, R167 ;  /* 0x000000a78888723e */ /* 0x000fe200000010ff */
[----:B------:R-:W-:Y:S01]  /*7830*/  FADD.FTZ R139, R172, -R139 ;  /* 0x8000008bac8b7221 */ /* 0x000fe20000010000 */
[----:B------:R-:W-:Y:S01]  /*7840*/  FMUL.FTZ R167, R138, UR7 ;  /* 0x000000078aa77c20 */ /* 0x000fe20008410000 */
[----:B------:R-:W-:Y:S01]  /*7850*/  F2FP.BF16.F32.PACK_AB R140, R166, R140 ;  /* 0x0000008ca68c723e */ /* 0x000fe200000010ff */
[----:B------:R-:W-:Y:S01]  /*7860*/  FFMA.FTZ R179, R179, UR4, R30 ;  /* 0x00000004b3b37c23 */ /* 0x000fe2000801001e */
[----:B------:R-:W-:-:S02]  /*7870*/  SHF.L.U32 R166, R45, 0x10, RZ ;  /* 0x000000102da67819 */ /* 0x000fc400000006ff */
[----:B------:R-:W-:Y:S01]  /*7880*/  SHF.L.U32 R172, R142, 0x10, RZ ;  /* 0x000000108eac7819 */ /* 0x000fe200000006ff */
[----:B------:R-:W-:Y:S01]  /*7890*/  FMUL.FTZ R142, R174, UR7 ;  /* 0x00000007ae8e7c20 */ /* 0x000fe20008410000 */
[----:B------:R-:W-:Y:S01]  /*78a0*/  SHF.L.U32 R173, R173, 0x10, RZ ;  /* 0x00000010adad7819 */ /* 0x000fe200000006ff */
[----:B------:R-:W-:Y:S01]  /*78b0*/  FFMA.FTZ R137, R137, UR8, R166 ;  /* 0x0000000889897c23 */ /* 0x000fe200080100a6 */
[----:B------:R-:W-:Y:S01]  /*78c0*/  SHF.L.U32 R168, R168, 0x10, RZ ;  /* 0x00000010a8a87819 */ /* 0x000fe200000006ff */
[----:B------:R-:W-:Y:S01]  /*78d0*/  FMUL.FTZ R172, R142, R172 ;  /* 0x000000ac8eac7220 */ /* 0x000fe20000410000 */
[----:B------:R-:W-:Y:S01]  /*78e0*/  FMUL.FTZ R142, R76, R142 ;  /* 0x0000008e4c8e7220 */ /* 0x000fe20000410000 */
[----:B------:R-:W-:Y:S01]  /*78f0*/  FMUL.FTZ R166, R137, UR7 ;  /* 0x0000000789a67c20 */ /* 0x000fe20008410000 */
[----:B------:R-:W-:Y:S01]  /*7900*/  F2FP.BF16.F32.PACK_AB R137, R138, R137 ;  /* 0x000000898a89723e */ /* 0x000fe200000010ff */
[----:B------:R-:W-:Y:S01]  /*7910*/  FMUL.FTZ R168, R170, R168 ;  /* 0x000000a8aaa87220 */ /* 0x000fe20000410000 */
[C---:B------:R-:W-:Y:S01]  /*7920*/  F2FP.BF16.F32.PACK_AB R138, R165.reuse, R174 ;  /* 0x000000aea58a723e */ /* 0x040fe200000010ff */
[----:B------:R-:W-:Y:S01]  /*7930*/  FMUL.FTZ R165, R165, UR7 ;  /* 0x00000007a5a57c20 */ /* 0x000fe20008410000 */
[C---:B------:R-:W-:Y:S01]  /*7940*/  PRMT R171, R141.reuse, 0x7632, R171 ;  /* 0x000076328dab7816 */ /* 0x040fe200000000ab */
[----:B------:R-:W-:Y:S01]  /*7950*/  FADD.FTZ R182, R182, -R179 ;  /* 0x800000b3b6b67221 */ /* 0x000fe20000010000 */
[----:B------:R-:W-:Y:S01]  /*7960*/  SHF.L.U32 R170, R141, 0x10, RZ ;  /* 0x000000108daa7819 */ /* 0x000fe200000006ff */
[----:B------:R-:W-:Y:S01]  /*7970*/  FMUL.FTZ R173, R165, R173 ;  /* 0x000000ada5ad7220 */ /* 0x000fe20000410000 */
[----:B------:R-:W-:Y:S01]  /*7980*/  FMUL.FTZ R165, R77, R165 ;  /* 0x000000a54da57220 */ /* 0x000fe20000410000 */
[----:B------:R-:W-:-:S02]  /*7990*/  PRMT R141, R47, 0x7632, R141 ;  /* 0x000076322f8d7816 */ /* 0x000fc4000000008d */
[----:B------:R-:W-:Y:S01]  /*79a0*/  PRMT R175, R143, 0x7632, R175 ;  /* 0x000076328faf7816 */ /* 0x000fe200000000af */
[----:B------:R-:W-:Y:S01]  /*79b0*/  FMUL.FTZ R170, R166, R170 ;  /* 0x000000aaa6aa7220 */ /* 0x000fe20000410000 */
[----:B------:R-:W-:Y:S01]  /*79c0*/  F2FP.BF16.F32.PACK_AB R142, R165, R142 ;  /* 0x0000008ea58e723e */ /* 0x000fe200000010ff */
[----:B------:R-:W-:Y:S01]  /*79d0*/  FMUL.FTZ R166, R74, R166 ;  /* 0x000000a64aa67220 */ /* 0x000fe20000410000 */
[----:B------:R-:W-:Y:S02]  /*79e0*/  SHF.L.U32 R141, R141, 0x10, RZ ;  /* 0x000000108d8d7819 */ /* 0x000fe400000006ff */
[----:B------:R-:W-:Y:S02]  /*79f0*/  SHF.L.U32 R165, R47, 0x10, RZ ;  /* 0x000000102fa57819 */ /* 0x000fe400000006ff */
[----:B------:R-:W-:Y:S01]  /*7a00*/  SHF.L.U32 R174, R143, 0x10, RZ ;  /* 0x000000108fae7819 */ /* 0x000fe200000006ff */
[----:B------:R-:W-:Y:S01]  /*7a10*/  FFMA.FTZ R182, R182, UR8, R141 ;  /* 0x00000008b6b67c23 */ /* 0x000fe2000801008d */
[----:B------:R-:W-:Y:S01]  /*7a20*/  SHF.L.U32 R171, R171, 0x10, RZ ;  /* 0x00000010abab7819 */ /* 0x000fe200000006ff */
[----:B------:R-:W-:Y:S01]  /*7a30*/  FFMA.FTZ R139, R139, UR8, R165 ;  /* 0x000000088b8b7c23 */ /* 0x000fe200080100a5 */
[----:B------:R-:W-:-:S03]  /*7a40*/  SHF.L.U32 R175, R175, 0x10, RZ ;  /* 0x00000010afaf7819 */ /* 0x000fc600000006ff */
        /* <DEDUP_REMOVED lines=8> */
[----:B------:R-:W-:Y:S02]  /*7ad0*/  FMUL.FTZ R182, R79, R182 ;  /* 0x000000b64fb67220 */ /* 0x000fe40000410000 */
[----:B------:R-:W-:-:S03]  /*7ae0*/  F2FP.BF16.F32.PACK_AB R141, R167, R166 ;  /* 0x000000a6a78d723e */ /* 0x000fc600000010ff */
[----:B------:R-:W-:Y:S01]  /*7af0*/  F2FP.BF16.F32.PACK_AB R143, R182, R143 ;  /* 0x0000008fb68f723e */ /* 0x000fe200000010ff */
[----:B------:R-:W-:Y:S06]  /*7b00*/  BRA `(.L_x_4093) ;  /* 0x0000000400307947 */ /* 0x000fec0003800000 */
.L_x_4092:
[--C-:B------:R-:W-:Y:S01]  /*7b10*/  FFMA.FTZ R169, R169, UR4, R30.reuse ;  /* 0x00000004a9a97c23 */ /* 0x100fe2000801001e */
[--C-:B------:R-:W-:Y:S01]  /*7b20*/  FFMA.FTZ R166, R166, UR4, R30.reuse ;  /* 0x00000004a6a67c23 */ /* 0x100fe2000801001e */
[--C-:B------:R-:W-:Y:S01]  /*7b30*/  FFMA.FTZ R173, R173, UR4, R30.reuse ;  /* 0x00000004adad7c23 */ /* 0x100fe2000801001e */
[----:B------:R-:W-:Y:S01]  /*7b40*/  FFMA.FTZ R165, R165, UR4, R30 ;  /* 0x00000004a5a57c23 */ /* 0x000fe2000801001e */
[--C-:B------:R-:W-:Y:S01]  /*7b50*/  FADD.FTZ R171, R171, -R169.reuse ;  /* 0x800000a9abab7221 */ /* 0x100fe20000010000 */
[----:B------:R-:W-:Y:S01]  /*7b60*/  PRMT R169, R44, 0x7632, R169 ;  /* 0x000076322ca97816 */ /* 0x000fe200000000a9 */
[----:B------:R-:W-:Y:S01]  /*7b70*/  FADD.FTZ R166, R168, -R166 ;  /* 0x800000a6a8a67221 */ /* 0x000fe20000010000 */
[----:B------:R-:W-:Y:S01]  /*7b80*/  PRMT R168, R46, 0x7632, R168 ;  /* 0x000076322ea87816 */ /* 0x000fe200000000a8 */
[--C-:B------:R-:W-:Y:S01]  /*7b90*/  FFMA.FTZ R177, R177, UR4, R30.reuse ;  /* 0x00000004b1b17c23 */ /* 0x100fe2000801001e */
[----:B------:R-:W-:Y:S01]  /*7ba0*/  SHF.L.U32 R169, R169, 0x10, RZ ;  /* 0x00000010a9a97819 */ /* 0x000fe200000006ff */
[----:B------:R-:W-:Y:S01]  /*7bb0*/  FADD.FTZ R174, R174, -R173 ;  /* 0x800000adaeae7221 */ /* 0x000fe20000010000 */
[----:B------:R-:W-:Y:S01]  /*7bc0*/  FFMA.FTZ R170, R170, UR4, R30 ;  /* 0x00000004aaaa7c23 */ /* 0x000fe2000801001e */
[----:B------:R-:W-:Y:S01]  /*7bd0*/  FADD.FTZ R165, R167, -R165 ;  /* 0x800000a5a7a57221 */ /* 0x000fe20000010000 */
[----:B------:R-:W-:Y:S01]  /*7be0*/  SHF.L.U32 R168, R168, 0x10, RZ ;  /* 0x00000010a8a87819 */ /* 0x000fe200000006ff */
[----:B------:R-:W-:Y:S01]  /*7bf0*/  FADD.FTZ R167, R178, -R177 ;  /* 0x800000b1b2a77221 */ /* 0x000fe20000010000 */
[--C-:B------:R-:W-:Y:S01]  /*7c00*/  FFMA.FTZ R174, R174, UR8, R169.reuse ;  /* 0x00000008aeae7c23 */ /* 0x100fe200080100a9 */
[----:B------:R-:W-:Y:S01]  /*7c10*/  FADD.FTZ R170, R172, -R170 ;  /* 0x800000aaacaa7221 */ /* 0x000fe20000010000 */
[----:B------:R-:W-:Y:S01]  /*7c20*/  PRMT R169, R47, 0x7632, R169 ;  /* 0x000076322fa97816 */ /* 0x000fe200000000a9 */
        /* <DEDUP_REMOVED lines=10> */
[----:B------:R-:W-:Y:S01]  /*7cd0*/  FMUL.FTZ R174, R174, UR7 ;  /* 0x00000007aeae7c20 */ /* 0x000fe20008410000 */
[--C-:B------:R-:W-:Y:S01]  /*7ce0*/  FFMA.FTZ R165, R182, UR8, R169.reuse ;  /* 0x00000008b6a57c23 */ /* 0x100fe200080100a9 */
[----:B-----5:R-:W-:Y:S01]  /*7cf0*/  PRMT R169, R140, 0x7632, R169 ;  /* 0x000076328ca97816 */ /* 0x020fe200000000a9 */
[----:B------:R-:W-:Y:S01]  /*7d00*/  FFMA.FTZ R172, R176, UR8, R172 ;  /* 0x00000008b0ac7c23 */ /* 0x000fe200080100ac */
[----:B------:R-:W-:Y:S01]  /*7d10*/  SHF.L.U32 R176, R45, 0x10, RZ ;  /* 0x000000102db07819 */ /* 0x000fe200000006ff */
[----:B------:R-:W-:Y:S01]  /*7d20*/  FMUL.FTZ R168, R168, UR7 ;  /* 0x00000007a8a87c20 */ /* 0x000fe20008410000 */
[----:B------:R-:W-:Y:S01]  /*7d30*/  SHF.L.U32 R140, R140, 0x10, RZ ;  /* 0x000000108c8c7819 */ /* 0x000fe200000006ff */
[----:B------:R-:W-:Y:S01]  /*7d40*/  FMUL.FTZ R175, R73, R174 ;  /* 0x000000ae49af7220 */ /* 0x000fe20000410000 */
[----:B------:R-:W-:Y:S01]  /*7d50*/  SHF.L.U32 R173, R169, 0x10, RZ ;  /* 0x00000010a9ad7819 */ /* 0x000fe200000006ff */
[----:B------:R-:W-:Y:S01]  /*7d60*/  FFMA.FTZ R176, R166, UR8, R176 ;  /* 0x00000008a6b07c23 */ /* 0x000fe200080100b0 */
[----:B------:R-:W-:Y:S01]  /*7d70*/  SHF.L.U32 R166, R46, 0x10, RZ ;  /* 0x000000102ea67819 */ /* 0x000fe200000006ff */
[----:B------:R-:W-:Y:S01]  /*7d80*/  FMUL.FTZ R169, R168, R140 ;  /* 0x0000008ca8a97220 */ /* 0x000fe20000410000 */
[----:B------:R-:W-:Y:S01]  /*7d90*/  FMUL.FTZ R140, R72, R168 ;  /* 0x000000a8488c7220 */ /* 0x000fe20000410000 */
[----:B------:R-:W-:Y:S01]  /*7da0*/  FMUL.FTZ R168, R174, R173 ;  /* 0x000000adaea87220 */ /* 0x000fe20000410000 */
[----:B------:R-:W-:Y:S01]  /*7db0*/  SHF.L.U32 R174, R47, 0x10, RZ ;  /* 0x000000102fae7819 */ /* 0x000fe200000006ff */
[----:B------:R-:W-:Y:S01]  /*7dc0*/  FFMA.FTZ R166, R171, UR8, R166 ;  /* 0x00000008aba67c23 */ /* 0x000fe200080100a6 */
[----:B------:R-:W-:Y:S01]  /*7dd0*/  PRMT R171, R141, 0x7632, R171 ;  /* 0x000076328dab7816 */ /* 0x000fe200000000ab */
[----:B------:R-:W-:Y:S01]  /*7de0*/  FMUL.FTZ R172, R172, UR7 ;  /* 0x00000007acac7c20 */ /* 0x000fe20008410000 */
[----:B------:R-:W-:Y:S01]  /*7df0*/  F2FP.BF16.F32.PACK_AB R140, R175, R140 ;  /* 0x0000008caf8c723e */ /* 0x000fe200000010ff */
[----:B------:R-:W-:Y:S01]  /*7e00*/  FFMA.FTZ R174, R170, UR8, R174 ;  /* 0x00000008aaae7c23 */ /* 0x000fe200080100ae */
[----:B------:R-:W-:Y:S01]  /*7e10*/  PRMT R173, R142, 0x7632, R173 ;  /* 0x000076328ead7816 */ /* 0x000fe200000000ad */
        /* <DEDUP_REMOVED lines=27> */
.L_x_4093:
        /* <DEDUP_REMOVED lines=12> */
[----:B------:R-:W-:Y:S01]  /*8090*/  PRMT R147, R42, 0x7632, R147 ;  /* 0x000076322a937816 */ /* 0x000fe20000000093 */
[----:B------:R-:W-:Y:S01]  /*80a0*/  FFMA.FTZ R158, R158, UR4, R30 ;  /* 0x000000049e9e7c23 */ /* 0x000fe2000801001e */
[----:B------:R-:W-:Y:S01]  /*80b0*/  FADD.FTZ R137, R149, -R137 ;  /* 0x8000008995897221 */ /* 0x000fe20000010000 */
[----:B------:R-:W-:Y:S01]  /*80c0*/  FADD.FTZ R148, R148, -R146 ;  /* 0x8000009294947221 */ /* 0x000fe20000010000 */
[----:B------:R-:W-:Y:S01]  /*80d0*/  SHF.L.U32 R147, R147, 0x10, RZ ;  /* 0x0000001093937819 */ /* 0x000fe200000006ff */
[----:B------:R-:W-:Y:S01]  /*80e0*/  FADD.FTZ R146, R159, -R158 ;  /* 0x8000009e9f927221 */ /* 0x000fe20000010000 */
[----:B------:R-:W-:Y:S01]  /*80f0*/  PRMT R136, R40, 0x7632, R136 ;  /* 0x0000763228887816 */ /* 0x000fe20000000088 */
        /* <DEDUP_REMOVED lines=10> */
[----:B-----5:R-:W-:Y:S01]  /*81a0*/  PRMT R148, R140, 0x7632, R148 ;  /* 0x000076328c947816 */ /* 0x020fe20000000094 */
[----:B------:R-:W-:Y:S01]  /*81b0*/  FFMA.FTZ R136, R155, UR8, R136 ;  /* 0x000000089b887c23 */ /* 0x000fe20008010088 */
[--C-:B------:R-:W-:Y:S01]  /*81c0*/  FFMA.FTZ R150, R150, UR4, R30.reuse ;  /* 0x0000000496967c23 */ /* 0x100fe2000801001e */
[----:B------:R-:W-:Y:S01]  /*81d0*/  FFMA.FTZ R138, R138, UR8, R149 ;  /* 0x000000088a8a7c23 */ /* 0x000fe20008010095 */
[----:B------:R-:W-:Y:S01]  /*81e0*/  SHF.L.U32 R149, R140, 0x10, RZ ;  /* 0x000000108c957819 */ /* 0x000fe200000006ff */
[----:B------:R-:W-:Y:S01]  /*81f0*/  FFMA.FTZ R139, R151, UR4, R30 ;  /* 0x00000004978b7c23 */ /* 0x000fe2000801001e */
[----:B------:R-:W-:Y:S01]  /*8200*/  FMUL.FTZ R140, R147, UR7 ;  /* 0x00000007938c7c20 */ /* 0x000fe20008410000 */
[C---:B------:R-:W-:Y:S01]  /*8210*/  FMUL.FTZ R151, R136.reuse, UR7 ;  /* 0x0000000788977c20 */ /* 0x040fe20008410000 */
[----:B------:R-:W-:Y:S01]  /*8220*/  F2FP.BF16.F32.PACK_AB R136, R136, R147 ;  /* 0x000000938888723e */ /* 0x000fe200000010ff */
[----:B------:R-:W-:Y:S01]  /*8230*/  FADD.FTZ R152, R152, -R150 ;  /* 0x8000009698987221 */ /* 0x000fe20000010000 */
[----:B------:R-:W-:Y:S01]  /*8240*/  FMUL.FTZ R149, R140, R149 ;  /* 0x000000958c957220 */ /* 0x000fe20000410000 */
[----:B------:R-:W-:Y:S01]  /*8250*/  SHF.L.U32 R147, R41, 0x10, RZ ;  /* 0x0000001029937819 */ /* 0x000fe200000006ff */
[----:B------:R-:W-:Y:S01]  /*8260*/  FMUL.FTZ R140, R80, R140 ;  /* 0x0000008c508c7220 */ /* 0x000fe20000410000 */
[----:B------:R-:W-:Y:S01]  /*8270*/  FMUL.FTZ R150, R81, R151 ;  /* 0x0000009751967220 */ /* 0x000fe20000410000 */
[----:B------:R-:W-:Y:S01]  /*8280*/  SHF.L.U32 R155, R42, 0x10, RZ ;  /* 0x000000102a9b7819 */ /* 0x000fe200000006ff */
[----:B------:R-:W-:Y:S01]  /*8290*/  FMUL.FTZ R154, R138, UR7 ;  /* 0x000000078a9a7c20 */ /* 0x000fe20008410000 */
[----:B------:R-:W-:Y:S01]  /*82a0*/  SHF.L.U32 R148, R148, 0x10, RZ ;  /* 0x0000001094947819 */ /* 0x000fe200000006ff */
[----:B------:R-:W-:Y:S01]  /*82b0*/  FFMA.FTZ R137, R137, UR8, R147 ;  /* 0x0000000889897c23 */ /* 0x000fe20008010093 */
[----:B------:R-:W-:Y:S01]  /*82c0*/  F2FP.BF16.F32.PACK_AB R140, R150, R140 ;  /* 0x0000008c968c723e */ /* 0x000fe200000010ff */
[----:B------:R-:W-:Y:S01]  /*82d0*/  FFMA.FTZ R155, R152, UR8, R155 ;  /* 0x00000008989b7c23 */ /* 0x000fe2000801009b */
[----:B------:R-:W-:Y:S01]  /*82e0*/  PRMT R150, R142, 0x7632, R150 ;  /* 0x000076328e967816 */ /* 0x000fe20000000096 */
[----:B------:R-:W-:Y:S01]  /*82f0*/  FMUL.FTZ R147, R137, UR7 ;  /* 0x0000000789937c20 */ /* 0x000fe20008410000 */
[----:B------:R-:W-:Y:S01]  /*8300*/  FMUL.FTZ R148, R151, R148 ;  /* 0x0000009497947220 */ /* 0x000fe20000410000 */
[----:B------:R-:W-:Y:S01]  /*8310*/  F2FP.BF16.F32.PACK_AB R137, R138, R137 ;  /* 0x000000898a89723e */ /* 0x000fe200000010ff */
[----:B------:R-:W-:Y:S01]  /*8320*/  FADD.FTZ R139, R153, -R139 ;  /* 0x8000008b998b7221 */ /* 0x000fe20000010000 */
[----:B------:R-:W-:Y:S01]  /*8330*/  SHF.L.U32 R151, R142, 0x10, RZ ;  /* 0x000000108e977819 */ /* 0x000fe200000006ff */
[----:B------:R-:W-:Y:S01]  /*8340*/  FMUL.FTZ R142, R155, UR7 ;  /* 0x000000079b8e7c20 */ /* 0x000fe20008410000 */
[----:B------:R-:W-:Y:S01]  /*8350*/  SHF.L.U32 R150, R150, 0x10, RZ ;  /* 0x0000001096967819 */ /* 0x000fe200000006ff */
[----:B------:R-:W-:Y:S01]  /*8360*/  FFMA.FTZ R160, R160, UR4, R30 ;  /* 0x00000004a0a07c23 */ /* 0x000fe2000801001e */
[C---:B------:R-:W-:Y:S01]  /*8370*/  F2FP.BF16.F32.PACK_AB R138, R146.reuse, R155 ;  /* 0x0000009b928a723e */ /* 0x040fe200000010ff */
[----:B------:R-:W-:Y:S01]  /*8380*/  FMUL.FTZ R146, R146, UR7 ;  /* 0x0000000792927c20 */ /* 0x000fe20008410000 */
[----:B------:R-:W-:Y:S01]  /*8390*/  PRMT R152, R141, 0x7632, R152 ;  /* 0x000076328d987816 */ /* 0x000fe20000000098 */
[----:B------:R-:W-:Y:S01]  /*83a0*/  FMUL.FTZ R151, R142, R151 ;  /* 0x000000978e977220 */ /* 0x000fe20000410000 */
[----:B------:R-:W-:Y:S01]  /*83b0*/  FMUL.FTZ R142, R84, R142 ;  /* 0x0000008e548e7220 */ /* 0x000fe20000410000 */
[----:B------:R-:W-:Y:S01]  /*83c0*/  FMUL.FTZ R150, R146, R150 ;  /* 0x0000009692967220 */ /* 0x000fe20000410000 */
[----:B------:R-:W-:Y:S01]  /*83d0*/  FMUL.FTZ R146, R85, R146 ;  /* 0x0000009255927220 */ /* 0x000fe20000410000 */
[----:B------:R-:W-:Y:S01]  /*83e0*/  SHF.L.U32 R153, R141, 0x10, RZ ;  /* 0x000000108d997819 */ /* 0x000fe200000006ff */
[----:B------:R-:W-:Y:S01]  /*83f0*/  FADD.FTZ R161, R161, -R160 ;  /* 0x800000a0a1a17221 */ /* 0x000fe20000010000 */
[----:B------:R-:W-:-:S02]  /*8400*/  PRMT R141, R43, 0x7632, R141 ;  /* 0x000076322b8d7816 */ /* 0x000fc4000000008d */
[----:B------:R-:W-:Y:S01]  /*8410*/  SHF.L.U32 R152, R152, 0x10, RZ ;  /* 0x0000001098987819 */ /* 0x000fe200000006ff */
[----:B------:R-:W-:Y:S01]  /*8420*/  FMUL.FTZ R153, R147, R153 ;  /* 0x0000009993997220 */ /* 0x000fe20000410000 */
[----:B------:R-:W-:Y:S01]  /*8430*/  F2FP.BF16.F32.PACK_AB R142, R146, R142 ;  /* 0x0000008e928e723e */ /* 0x000fe200000010ff */
[----:B------:R-:W-:Y:S01]  /*8440*/  FMUL.FTZ R147, R82, R147 ;  /* 0x0000009352937220 */ /* 0x000fe20000410000 */
[----:B------:R-:W-:Y:S01]  /*8450*/  SHF.L.U32 R141, R141, 0x10, RZ ;  /* 0x000000108d8d7819 */ /* 0x000fe200000006ff */
[----:B------:R-:W-:Y:S01]  /*8460*/  FMUL.FTZ R152, R154, R152 ;  /* 0x000000989a987220 */ /* 0x000fe20000410000 */
[----:B------:R-:W-:Y:S01]  /*8470*/  SHF.L.U32 R146, R43, 0x10, RZ ;  /* 0x000000102b927819 */ /* 0x000fe200000006ff */
[----:B------:R-:W-:Y:S01]  /*8480*/  FMUL.FTZ R154, R83, R154 ;  /* 0x0000009a539a7220 */ /* 0x000fe20000410000 */
[----:B------:R-:W-:Y:S01]  /*8490*/  PRMT R155, R143, 0x7632, R155 ;  /* 0x000076328f9b7816 */ /* 0x000fe2000000009b */
[----:B------:R-:W-:Y:S02]  /*84a0*/  FFMA.FTZ R161, R161, UR8, R141 ;  /* 0x00000008a1a17c23 */ /* 0x000fe4000801008d */
[----:B------:R-:W-:Y:S01]  /*84b0*/  FFMA.FTZ R139, R139, UR8, R146 ;  /* 0x000000088b8b7c23 */ /* 0x000fe20008010092 */
[----:B------:R-:W-:-:S02]  /*84c0*/  F2FP.BF16.F32.PACK_AB R141, R154, R147 ;  /* 0x000000939a8d723e */ /* 0x000fc400000010ff */
[----:B------:R-:W-:Y:S01]  /*84d0*/  SHF.L.U32 R154, R143, 0x10, RZ ;  /* 0x000000108f9a7819 */ /* 0x000fe200000006ff */
[----:B------:R-:W-:Y:S01]  /*84e0*/  FMUL.FTZ R143, R139, UR7 ;  /* 0x000000078b8f7c20 */ /* 0x000fe20008410000 */
[----:B------:R-:W-:Y:S02]  /*84f0*/  SHF.L.U32 R155, R155, 0x10, RZ ;  /* 0x000000109b9b7819 */ /* 0x000fe400000006ff */
[C---:B------:R-:W-:Y:S01]  /*8500*/  F2FP.BF16.F32.PACK_AB R139, R161.reuse, R139 ;  /* 0x0000008ba18b723e */ /* 0x040fe200000010ff */
[----:B------:R-:W-:Y:S01]  /*8510*/  FMUL.FTZ R161, R161, UR7 ;  /* 0x00000007a1a17c20 */ /* 0x000fe20008410000 */
[----:B------:R-:W-:Y:S01]  /*8520*/  FMUL.FTZ R154, R143, R154 ;  /* 0x0000009a8f9a7220 */ /* 0x000fe20000410000 */
[----:B------:R-:W-:Y:S02]  /*8530*/  FMUL.FTZ R143, R86, R143 ;  /* 0x0000008f568f7220 */ /* 0x000fe40000410000 */
[----:B------:R-:W-:Y:S01]  /*8540*/  FMUL.FTZ R155, R161, R155 ;  /* 0x0000009ba19b7220 */ /* 0x000fe20000410000 */
[----:B------:R-:W-:-:S05]  /*8550*/  FMUL.FTZ R161, R87, R161 ;  /* 0x000000a157a17220 */ /* 0x000fca0000410000 */
[----:B------:R-:W-:Y:S01]  /*8560*/  F2FP.BF16.F32.PACK_AB R143, R161, R143 ;  /* 0x0000008fa18f723e */ /* 0x000fe200000010ff */
[----:B------:R-:W-:Y:S06]  /*8570*/  BRA `(.L_x_4095) ;  /* 0x0000000400307947 */ /* 0x000fec0003800000 */
.L_x_4094:
[--C-:B------:R-:W-:Y:S01]  /*8580*/  FFMA.FTZ R146, R146, UR4, R30.reuse ;  /* 0x0000000492927c23 */ /* 0x100fe2000801001e */
[--C-:B------:R-:W-:Y:S01]  /*8590*/  FFMA.FTZ R147, R147, UR4, R30.reuse ;  /* 0x0000000493937c23 */ /* 0x100fe2000801001e */
[--C-:B------:R-:W-:Y:S01]  /*85a0*/  FFMA.FTZ R150, R150, UR4, R30.reuse ;  /* 0x0000000496967c23 */ /* 0x100fe2000801001e */
[----:B------:R-:W-:Y:S01]  /*85b0*/  FFMA.FTZ R158, R158, UR4, R30 ;  /* 0x000000049e9e7c23 */ /* 0x000fe2000801001e */
[----:B------:R-:W-:Y:S01]  /*85c0*/  FADD.FTZ R146, R148, -R146 ;  /* 0x8000009294927221 */ /* 0x000fe20000010000 */
[----:B------:R-:W-:Y:S01]  /*85d0*/  FFMA.FTZ R148, R156, UR4, R30 ;  /* 0x000000049c947c23 */ /* 0x000fe2000801001e */
[----:B------:R-:W-:Y:S01]  /*85e0*/  FADD.FTZ R147, R149, -R147 ;  /* 0x8000009395937221 */ /* 0x000fe20000010000 */
[----:B------:R-:W-:Y:S01]  /*85f0*/  PRMT R149, R42, 0x7632, R149 ;  /* 0x000076322a957816 */ /* 0x000fe20000000095 */
[----:B------:R-:W-:Y:S01]  /*8600*/  FADD.FTZ R152, R152, -R150 ;  /* 0x8000009698987221 */ /* 0x000fe20000010000 */
[----:B------:R-:W-:Y:S01]  /*8610*/  FADD.FTZ R148, R157, -R148 ;  /* 0x800000949d947221 */ /* 0x000fe20000010000 */
[----:B------:R-:W-:Y:S01]  /*8620*/  FFMA.FTZ R157, R151, UR4, R30 ;  /* 0x00000004979d7c23 */ /* 0x000fe2000801001e */
[----:B------:R-:W-:Y:S01]  /*8630*/  PRMT R151, R41, 0x7632, R151 ;  /* 0x0000763229977816 */ /* 0x000fe20000000097 */
[----:B------:R-:W-:Y:S01]  /*8640*/  FADD.FTZ R150, R159, -R158 ;  /* 0x8000009e9f967221 */ /* 0x000fe20000010000 */
[----:B------:R-:W-:Y:S01]  /*8650*/  SHF.L.U32 R149, R149, 0x10, RZ ;  /* 0x0000001095957819 */ /* 0x000fe200000006ff */
[----:B------:R-:W-:Y:S01]  /*8660*/  FADD.FTZ R157, R153, -R157 ;  /* 0x8000009d999d7221 */ /* 0x000fe20000010000 */
[----:B------:R-:W-:Y:S01]  /*8670*/  SHF.L.U32 R151, R151, 0x10, RZ ;  /* 0x0000001097977819 */ /* 0x000fe200000006ff */
[--C-:B------:R-:W-:Y:S01]  /*8680*/  FFMA.FTZ R154, R154, UR4, R30.reuse ;  /* 0x000000049a9a7c23 */ /* 0x100fe2000801001e */
        /* <DEDUP_REMOVED lines=14> */
[--C-:B------:R-:W-:Y:S01]  /*8770*/  FFMA.FTZ R146, R161, UR8, R149.reuse ;  /* 0x00000008a1927c23 */ /* 0x100fe20008010095 */
[----:B-----5:R-:W-:Y:S01]  /*8780*/  PRMT R149, R140, 0x7632, R149 ;  /* 0x000076328c957816 */ /* 0x020fe20000000095 */
[----:B------:R-:W-:Y:S01]  /*8790*/  FMUL.FTZ R148, R148, UR7 ;  /* 0x0000000794947c20 */ /* 0x000fe20008410000 */
[----:B------:R-:W-:Y:S01]  /*87a0*/  SHF.L.U32 R140, R140, 0x10, RZ ;  /* 0x000000108c8c7819 */ /* 0x000fe200000006ff */
[----:B------:R-:W-:Y:S01]  /*87b0*/  FMUL.FTZ R155, R155, UR7 ;  /* 0x000000079b9b7c20 */ /* 0x000fe20008410000 */
[----:B------:R-:W-:Y:S01]  /*87c0*/  SHF.L.U32 R153, R149, 0x10, RZ ;  /* 0x0000001095997819 */ /* 0x000fe200000006ff */
[----:B------:R-:W-:Y:S01]  /*87d0*/  FFMA.FTZ R158, R147, UR8, R158 ;  /* 0x00000008939e7c23 */ /* 0x000fe2000801009e */
[----:B------:R-:W-:Y:S01]  /*87e0*/  SHF.L.U32 R147, R43, 0x10, RZ ;  /* 0x000000102b937819 */ /* 0x000fe200000006ff */
[----:B------:R-:W-:Y:S01]  /*87f0*/  FMUL.FTZ R149, R148, R140 ;  /* 0x0000008c94957220 */ /* 0x000fe20000410000 */
[----:B------:R-:W-:Y:S01]  /*8800*/  FMUL.FTZ R140, R80, R148 ;  /* 0x00000094508c7220 */ /* 0x000fe20000410000 */
[----:B------:R-:W-:Y:S01]  /*8810*/  FMUL.FTZ R154, R81, R155 ;  /* 0x0000009b519a7220 */ /* 0x000fe20000410000 */
[----:B------:R-:W-:Y:S01]  /*8820*/  FMUL.FTZ R148, R155, R153 ;  /* 0x000000999b947220 */ /* 0x000fe20000410000 */
[--C-:B------:R-:W-:Y:S01]  /*8830*/  FFMA.FTZ R157, R157, UR8, R147.reuse ;  /* 0x000000089d9d7c23 */ /* 0x100fe20008010093 */
[----:B------:R-:W-:Y:S01]  /*8840*/  PRMT R147, R142, 0x7632, R147 ;  /* 0x000076328e937816 */ /* 0x000fe20000000093 */
[----:B------:R-:W-:Y:S01]  /*8850*/  FMUL.FTZ R158, R158, UR7 ;  /* 0x000000079e9e7c20 */ /* 0x000fe20008410000 */
[----:B------:R-:W-:Y:S01]  /*8860*/  F2FP.BF16.F32.PACK_AB R140, R154, R140 ;  /* 0x0000008c9a8c723e */ /* 0x000fe200000010ff */
[----:B------:R-:W-:Y:S01]  /*8870*/  FMUL.FTZ R156, R150, UR7 ;  /* 0x00000007969c7c20 */ /* 0x000fe20008410000 */
[----:B------:R-:W-:Y:S01]  /*8880*/  SHF.L.U32 R154, R42, 0x10, RZ ;  /* 0x000000102a9a7819 */ /* 0x000fe200000006ff */
[----:B------:R-:W-:Y:S01]  /*8890*/  FMUL.FTZ R146, R146, UR7 ;  /* 0x0000000792927c20 */ /* 0x000fe20008410000 */
[----:B------:R-:W-:-:S02]  /*88a0*/  PRMT R155, R143, 0x7632, R155 ;  /* 0x000076328f9b7816 */ /* 0x000fc4000000009b */
[----:B------:R-:W-:Y:S01]  /*88b0*/  SHF.L.U32 R142, R142, 0x10, RZ ;  /* 0x000000108e8e7819 */ /* 0x000fe200000006ff */
[----:B------:R-:W-:Y:S01]  /*88c0*/  FFMA.FTZ R154, R152, UR8, R154 ;  /* 0x00000008989a7c23 */ /* 0x000fe2000801009a */
[C---:B------:R-:W-:Y:S02]  /*88d0*/  PRMT R152, R141.reuse, 0x7632, R152 ;  /* 0x000076328d987816 */ /* 0x040fe40000000098 */
        /* <DEDUP_REMOVED lines=22> */
.L_x_4095:
        /* <DEDUP_REMOVED lines=16> */
[----:B------:R-:W-:Y:S01]  /*8b40*/  PRMT R20, R38, 0x7632, R20 ;  /* 0x0000763226147816 */ /* 0x000fe20000000014 */
[--C-:B------:R-:W-:Y:S01]  /*8b50*/  FADD.FTZ R15, R15, -R14.reuse ;  /* 0x8000000e0f0f7221 */ /* 0x100fe20000010000 */
[----:B------:R-:W-:Y:S01]  /*8b60*/  PRMT R14, R36, 0x7632, R14 ;  /* 0x00007632240e7816 */ /* 0x000fe2000000000e */
[--C-:B------:R-:W-:Y:S01]  /*8b70*/  FFMA.FTZ R23, R23, UR4, R30.reuse ;  /* 0x0000000417177c23 */ /* 0x100fe2000801001e */
[----:B------:R-:W-:Y:S01]  /*8b80*/  SHF.L.U32 R20, R20, 0x10, RZ ;  /* 0x0000001014147819 */ /* 0x000fe200000006ff */
[----:B------:R-:W-:Y:S01]  /*8b90*/  FADD.FTZ R17, R17, -R21 ;  /* 0x8000001511117221 */ /* 0x000fe20000010000 */
        /* <DEDUP_REMOVED lines=12> */
[----:B-----5:R-:W-:Y:S01]  /*8c60*/  PRMT R22, R141, 0x7632, R22 ;  /* 0x000076328d167816 */ /* 0x020fe20000000016 */
[----:B------:R-:W-:Y:S01]  /*8c70*/  FFMA.FTZ R137, R25, UR8, R137 ;  /* 0x0000000819897c23 */ /* 0x000fe20008010089 */
[--C-:B------:R-:W-:Y:S01]  /*8c80*/  FFMA.FTZ R17, R17, UR8, R20.reuse ;  /* 0x0000000811117c23 */ /* 0x100fe20008010014 */
[----:B------:R-:W-:Y:S01]  /*8c90*/  FADD.FTZ R29, R24, -R29 ;  /* 0x8000001d181d7221 */ /* 0x000fe20000010000 */
[----:B------:R-:W-:Y:S01]  /*8ca0*/  SHF.L.U32 R23, R141, 0x10, RZ ;  /* 0x000000108d177819 */ /* 0x000fe200000006ff */
[----:B------:R-:W-:Y:S01]  /*8cb0*/  FMUL.FTZ R25, R15, UR7 ;  /* 0x000000070f197c20 */ /* 0x000fe20008410000 */
[----:B------:R-:W-:Y:S01]  /*8cc0*/  F2FP.BF16.F32.PACK_AB R136, R16, R15 ;  /* 0x0000000f1088723e */ /* 0x000fe200000010ff */
[----:B------:R-:W-:Y:S01]  /*8cd0*/  FMUL.FTZ R15, R17, UR7 ;  /* 0x00000007110f7c20 */ /* 0x000fe20008410000 */
[----:B------:R-:W-:Y:S01]  /*8ce0*/  SHF.L.U32 R22, R22, 0x10, RZ ;  /* 0x0000001016167819 */ /* 0x000fe200000006ff */
[----:B------:R-:W-:Y:S01]  /*8cf0*/  FMUL.FTZ R24, R137, UR7 ;  /* 0x0000000789187c20 */ /* 0x000fe20008410000 */
[C---:B------:R-:W-:Y:S01]  /*8d00*/  PRMT R20, R140.reuse, 0x7632, R20 ;  /* 0x000076328c147816 */ /* 0x040fe20000000014 */
[----:B------:R-:W-:Y:S01]  /*8d10*/  FMUL.FTZ R23, R15, R23 ;  /* 0x000000170f177220 */ /* 0x000fe20000410000 */
[----:B------:R-:W-:Y:S01]  /*8d20*/  SHF.L.U32 R21, R140, 0x10, RZ ;  /* 0x000000108c157819 */ /* 0x000fe200000006ff */
[----:B------:R-:W-:Y:S01]  /*8d30*/  FMUL.FTZ R22, R24, R22 ;  /* 0x0000001618167220 */ /* 0x000fe20000410000 */
[----:B------:R-:W-:Y:S01]  /*8d40*/  SHF.L.U32 R20, R20, 0x10, RZ ;  /* 0x0000001014147819 */ /* 0x000fe200000006ff */
[----:B------:R-:W-:Y:S01]  /*8d50*/  FMUL.FTZ R16, R16, UR7 ;  /* 0x0000000710107c20 */ /* 0x000fe20008410000 */
[----:B------:R-:W-:Y:S01]  /*8d60*/  FMUL.FTZ R15, R90, R15 ;  /* 0x0000000f5a0f7220 */ /* 0x000fe20000410000 */
[----:B------:R-:W-:Y:S01]  /*8d70*/  FMUL.FTZ R24, R91, R24 ;  /* 0x000000185b187220 */ /* 0x000fe20000410000 */
[----:B------:R-:W-:Y:S01]  /*8d80*/  FFMA.FTZ R26, R26, UR4, R30 ;  /* 0x000000041a1a7c23 */ /* 0x000fe2000801001e */
[----:B------:R-:W-:Y:S01]  /*8d90*/  PRMT R14, R39, 0x7632, R14 ;  /* 0x00007632270e7816 */ /* 0x000fe2000000000e */
[----:B------:R-:W-:Y:S01]  /*8da0*/  FMUL.FTZ R21, R25, R21 ;  /* 0x0000001519157220 */ /* 0x000fe20000410000 */
[----:B------:R-:W-:Y:S01]  /*8db0*/  FMUL.FTZ R20, R16, R20 ;  /* 0x0000001410147220 */ /* 0x000fe20000410000 */
[----:B------:R-:W-:Y:S01]  /*8dc0*/  F2FP.BF16.F32.PACK_AB R137, R137, R17 ;  /* 0x000000118989723e */ /* 0x000fe200000010ff */
[----:B------:R-:W-:Y:S01]  /*8dd0*/  FMUL.FTZ R25, R88, R25 ;  /* 0x0000001958197220 */ /* 0x000fe20000410000 */
[----:B------:R-:W-:Y:S01]  /*8de0*/  FMUL.FTZ R16, R89, R16 ;  /* 0x0000001059107220 */ /* 0x000fe20000410000 */
[----:B------:R-:W-:Y:S01]  /*8df0*/  F2FP.BF16.F32.PACK_AB R17, R24, R15 ;  /* 0x0000000f1811723e */ /* 0x000fe200000010ff */
[----:B------:R-:W-:Y:S01]  /*8e00*/  FADD.FTZ R19, R19, -R26 ;  /* 0x8000001a13137221 */ /* 0x000fe20000010000 */
[----:B------:R-:W-:-:S02]  /*8e10*/  SHF.L.U32 R138, R38, 0x10, RZ ;  /* 0x00000010268a7819 */ /* 0x000fc400000006ff */
[----:B------:R-:W-:Y:S02]  /*8e20*/  SHF.L.U32 R14, R14, 0x10, RZ ;  /* 0x000000100e0e7819 */ /* 0x000fe400000006ff */
[----:B------:R-:W-:Y:S01]  /*8e30*/  SHF.L.U32 R15, R39, 0x10, RZ ;  /* 0x00000010270f7819 */ /* 0x000fe200000006ff */
[----:B------:R-:W-:Y:S01]  /*8e40*/  FFMA.FTZ R138, R19, UR8, R138 ;  /* 0x00000008138a7c23 */ /* 0x000fe2000801008a */
[----:B------:R-:W-:Y:S01]  /*8e50*/  F2FP.BF16.F32.PACK_AB R16, R16, R25 ;  /* 0x000000191010723e */ /* 0x000fe200000010ff */
[----:B------:R-:W-:Y:S01]  /*8e60*/  FFMA.FTZ R14, R29, UR8, R14 ;  /* 0x000000081d0e7c23 */ /* 0x000fe2000801000e */
[----:B------:R-:W-:Y:S01]  /*8e70*/  PRMT R25, R142, 0x7632, R25 ;  /* 0x000076328e197816 */ /* 0x000fe20000000019 */
[----:B------:R-:W-:Y:S01]  /*8e80*/  FFMA.FTZ R139, R139, UR8, R15 ;  /* 0x000000088b8b7c23 */ /* 0x000fe2000801000f */
[----:B------:R-:W-:Y:S01]  /*8e90*/  PRMT R27, R143, 0x7632, R27 ;  /* 0x000076328f1b7816 */ /* 0x000fe2000000001b */
[----:B------:R-:W-:Y:S01]  /*8ea0*/  FMUL.FTZ R19, R138, UR7 ;  /* 0x000000078a137c20 */ /* 0x000fe20008410000 */
[----:B------:R-:W-:Y:S01]  /*8eb0*/  SHF.L.U32 R24, R142, 0x10, RZ ;  /* 0x000000108e187819 */ /* 0x000fe200000006ff */
[----:B------:R-:W-:Y:S01]  /*8ec0*/  FMUL.FTZ R15, R139, UR7 ;  /* 0x000000078b0f7c20 */ /* 0x000fe20008410000 */
[----:B------:R-:W-:-:S02]  /*8ed0*/  SHF.L.U32 R25, R25, 0x10, RZ ;  /* 0x0000001019197819 */ /* 0x000fc400000006ff */
[C---:B------:R-:W-:Y:S01]  /*8ee0*/  F2FP.BF16.F32.PACK_AB R138, R18.reuse, R138 ;  /* 0x0000008a128a723e */ /* 0x040fe200000010ff */
        /* <DEDUP_REMOVED lines=13> */
[----:B------:R-:W-:-:S04]  /*8fc0*/  F2FP.BF16.F32.PACK_AB R18, R18, R19 ;  /* 0x000000131212723e */ /* 0x000fc800000010ff */
[----:B------:R-:W-:Y:S01]  /*8fd0*/  F2FP.BF16.F32.PACK_AB R19, R14, R15 ;  /* 0x0000000f0e13723e */ /* 0x000fe200000010ff */
[----:B------:R-:W-:Y:S06]  /*8fe0*/  BRA `(.L_x_4097) ;  /* 0x0000000400307947 */ /* 0x000fec0003800000 */
.L_x_4096:
[--C-:B------:R-:W-:Y:S01]  /*8ff0*/  FFMA.FTZ R25, R25, UR4, R30.reuse ;  /* 0x0000000419197c23 */ /* 0x100fe2000801001e */
[--C-:B------:R-:W-:Y:S01]  /*9000*/  FFMA.FTZ R23, R23, UR4, R30.reuse ;  /* 0x0000000417177c23 */ /* 0x100fe2000801001e */
[--C-:B------:R-:W-:Y:S01]  /*9010*/  FFMA.FTZ R14, R14, UR4, R30.reuse ;  /* 0x000000040e0e7c23 */ /* 0x100fe2000801001e */
[----:B------:R-:W-:Y:S01]  /*9020*/  FFMA.FTZ R27, R27, UR4, R30 ;  /* 0x000000041b1b7c23 */ /* 0x000fe2000801001e */
[----:B------:R-:W-:Y:S01]  /*9030*/  FADD.FTZ R25, R18, -R25 ;  /* 0x8000001912197221 */ /* 0x000fe20000010000 */
[----:B------:R-:W-:Y:S01]  /*9040*/  PRMT R18, R36, 0x7632, R18 ;  /* 0x0000763224127816 */ /* 0x000fe20000000012 */
[----:B------:R-:W-:Y:S01]  /*9050*/  FADD.FTZ R23, R16, -R23 ;  /* 0x8000001710177221 */ /* 0x000fe20000010000 */
[----:B------:R-:W-:Y:S01]  /*9060*/  PRMT R16, R38, 0x7632, R16 ;  /* 0x0000763226107816 */ /* 0x000fe20000000010 */
[----:B------:R-:W-:Y:S01]  /*9070*/  FADD.FTZ R14, R15, -R14 ;  /* 0x8000000e0f0e7221 */ /* 0x000fe20000010000 */
[----:B------:R-:W-:Y:S01]  /*9080*/  SHF.L.U32 R18, R18, 0x10, RZ ;  /* 0x0000001012127819 */ /* 0x000fe200000006ff */
[----:B------:R-:W-:Y:S01]  /*9090*/  FADD.FTZ R15, R20, -R27 ;  /* 0x8000001b140f7221 */ /* 0x000fe20000010000 */
[----:B------:R-:W-:Y:S01]  /*90a0*/  SHF.L.U32 R16, R16, 0x10, RZ ;  /* 0x0000001010107819 */ /* 0x000fe200000006ff */
[--C-:B------:R-:W-:Y:S01]  /*90b0*/  FFMA.FTZ R29, R29, UR4, R30.reuse ;  /* 0x000000041d1d7c23 */ /* 0x100fe2000801001e */
[----:B------:R-:W-:Y:S01]  /*90c0*/  FFMA.FTZ R21, R21, UR4, R30 ;  /* 0x0000000415157c23 */ /* 0x000fe2000801001e */
[--C-:B------:R-:W-:Y:S01]  /*90d0*/  FFMA.FTZ R23, R23, UR8, R18.reuse ;  /* 0x0000000817177c23 */ /* 0x100fe20008010012 */
[----:B------:R-:W-:Y:S01]  /*90e0*/  PRMT R18, R39, 0x7632, R18 ;  /* 0x0000763227127816 */ /* 0x000fe20000000012 */
[----:B------:R-:W-:Y:S01]  /*90f0*/  FFMA.FTZ R15, R15, UR8, R16 ;  /* 0x000000080f0f7c23 */ /* 0x000fe20008010010 */
[----:B------:R-:W-:Y:S01]  /*9100*/  SHF.L.U32 R16, R36, 0x10, RZ ;  /* 0x0000001024107819 */ /* 0x000fe200000006ff */
[----:B------:R-:W-:Y:S01]  /*9110*/  FADD.FTZ R29, R24, -R29 ;  /* 0x8000001d181d7221 */ /* 0x000fe20000010000 */
[----:B------:R-:W-:Y:S01]  /*9120*/  SHF.L.U32 R18, R18, 0x10, RZ ;  /* 0x0000001012127819 */ /* 0x000fe200000006ff */
[----:B------:R-:W-:Y:S01]  /*9130*/  FFMA.FTZ R26, R26, UR4, R30 ;  /* 0x000000041a1a7c23 */ /* 0x000fe2000801001e */
[----:B------:R-:W-:Y:S01]  /*9140*/  FADD.FTZ R17, R17, -R21 ;  /* 0x8000001511117221 */ /* 0x000fe20000010000 */
[----:B------:R-:W-:Y:S01]  /*9150*/  FFMA.FTZ R16, R14, UR8, R16 ;  /* 0x000000080e107c23 */ /* 0x000fe20008010010 */
[C---:B-----5:R-:W-:Y:S01]  /*9160*/  SHF.L.U32 R21, R140.reuse, 0x10, RZ ;  /* 0x000000108c157819 */ /* 0x060fe200000006ff */
[--C-:B------:R-:W-:Y:S01]  /*9170*/  FFMA.FTZ R14, R29, UR8, R18.reuse ;  /* 0x000000081d0e7c23 */ /* 0x100fe20008010012 */
[----:B------:R-:W-:Y:S01]  /*9180*/  PRMT R18, R140, 0x7632, R18 ;  /* 0x000076328c127816 */ /* 0x000fe20000000012 */
[----:B------:R-:W-:Y:S01]  /*9190*/  FFMA.FTZ R28, R28, UR4, R30 ;  /* 0x000000041c1c7c23 */ /* 0x000fe2000801001e */
[----:B------:R-:W-:Y:S01]  /*91a0*/  FMUL.FTZ R16, R16, UR7 ;  /* 0x0000000710107c20 */ /* 0x000fe20008410000 */
[----:B------:R-:W-:Y:S01]  /*91b0*/  FADD.FTZ R26, R19, -R26 ;  /* 0x8000001a131a7221 */ /* 0x000fe20000010000 */
[----:B------:R-:W-:Y:S01]  /*91c0*/  FMUL.FTZ R23, R23, UR7 ;  /* 0x0000000717177c20 */ /* 0x000fe20008410000 */
[C---:B------:R-:W-:Y:S01]  /*91d0*/  PRMT R19, R37.reuse, 0x7632, R19 ;  /* 0x0000763225137816 */ /* 0x040fe20000000013 */
[----:B------:R-:W-:Y:S01]  /*91e0*/  FADD.FTZ R28, R22, -R28 ;  /* 0x8000001c161c7221 */ /* 0x000fe20000010000 */
[----:B------:R-:W-:Y:S01]  /*91f0*/  SHF.L.U32 R18, R18, 0x10, RZ ;  /* 0x0000001012127819 */ /* 0x000fe200000006ff */
[----:B------:R-:W-:Y:S01]  /*9200*/  FMUL.FTZ R21, R16, R21 ;  /* 0x0000001510157220 */ /* 0x000fe20000410000 */
[----:B------:R-:W-:Y:S01]  /*9210*/  SHF.L.U32 R29, R37, 0x10, RZ ;  /* 0x00000010251d7819 */ /* 0x000fe200000006ff */
[----:B------:R-:W-:Y:S01]  /*9220*/  FMUL.FTZ R16, R88, R16 ;  /* 0x0000001058107220 */ /* 0x000fe20000410000 */
[----:B------:R-:W-:Y:S01]  /*9230*/  FMUL.FTZ R22, R89, R23 ;  /* 0x0000001759167220 */ /* 0x000fe20000410000 */
[----:B------:R-:W-:Y:S01]  /*9240*/  SHF.L.U32 R19, R19, 0x10, RZ ;  /* 0x0000001013137819 */ /* 0x000fe200000006ff */
[----:B------:R-:W-:Y:S01]  /*9250*/  FMUL.FTZ R20, R23, R18 ;  /* 0x0000001217147220 */ /* 0x000fe20000410000 */
[----:B------:R-:W-:Y:S01]  /*9260*/  FFMA.FTZ R29, R17, UR8, R29 ;  /* 0x00000008111d7c23 */ /* 0x000fe2000801001d */
[----:B------:R-:W-:Y:S01]  /*9270*/  SHF.L.U32 R18, R39, 0x10, RZ ;  /* 0x0000001027127819 */ /* 0x000fe200000006ff */
[----:B------:R-:W-:Y:S01]  /*9280*/  FMUL.FTZ R14, R14, UR7 ;  /* 0x000000070e0e7c20 */ /* 0x000fe20008410000 */
        /* <DEDUP_REMOVED lines=34> */
.L_x_4097:
[----:B------:R-:W1:Y:S02]  /*94b0*/  @P0 LDC.64 R14, c[0x0][0x478] ;  /* 0x00011e00ff0e0b82 */ /* 0x000e640000000a00 */
[----:B-1----:R-:W-:-:S05]  /*94c0*/  @P0 IMAD.WIDE.U32 R14, R0, 0x10, R14 ;  /* 0x00000010000e0825 */ /* 0x002fca00078e000e */
[----:B------:R1:W-:Y:S02]  /*94d0*/  @P0 STG.E.128 desc[UR18][R14.64], R136 ;  /* 0x000000880e000986 */ /* 0x0003e4000c101d12 */
[----:B-1----:R-:W-:-:S05]  /*94e0*/  MOV R14, 0x10 ;  /* 0x00000010000e7802 */ /* 0x002fca0000000f00 */
[----:B------:R-:W-:-:S05]  /*94f0*/  IMAD.WIDE.U32 R14, R0, R14, UR28 ;  /* 0x0000001c000e7e25 */ /* 0x000fca000f8e000e */
[----:B------:R1:W-:Y:S02]  /*9500*/  STG.E.128 desc[UR18][R14.64], R16 ;  /* 0x000000100e007986 */ /* 0x0003e4000c101d12 */
.L_x_4087:
[----:B-12---:R-:W2:Y:S04]  /*9510*/  LDL.LU R19, [R1+0x2c] ;  /* 0x00002c0001137983 */ /* 0x006ea80000300800 */
[----:B------:R-:W3:Y:S04]  /*9520*/  LDL.LU R18, [R1+0x28] ;  /* 0x0000280001127983 */ /* 0x000ee80000300800 */
[----:B------:R-:W4:Y:S04]  /*9530*/  LDL.LU R17, [R1+0x24] ;  /* 0x0000240001117983 */ /* 0x000f280000300800 */
[----:B------:R-:W5:Y:S04]  /*9540*/  LDL.LU R16, [R1+0x20] ;  /* 0x0000200001107983 */ /* 0x000f680000300800 */
        /* <DEDUP_REMOVED lines=31> */
[----:B------:R-:W5:Y:S04]  /*9740*/  LDL.LU R140, [R1] ;  /* 0x00000000018c7983 */ /* 0x000f680000300800 */
[----:B------:R-:W5:Y:S04]  /*9750*/  LDL.LU R15, [R1+0x98] ;  /* 0x00009800010f7983 */ /* 0x000f680000300800 */
[----:B------:R-:W5:Y:S04]  /*9760*/  LDL.LU R14, [R1+0x94] ;  /* 0x00009400010e7983 */ /* 0x000f680000300800 */
[----:B------:R-:W5:Y:S01]  /*9770*/  LDL.LU R0, [R1+0x90] ;  /* 0x0000900001007983 */ /* 0x000f620000300800 */
[----:B------:R-:W-:Y:S01]  /*9780*/  UIADD3 UR6, UPT, UPT, UR6, UR30, URZ ;  /* 0x0000001e06067290 */ /* 0x000fe2000fffe0ff */
[----:B------:R-:W-:Y:S01]  /*9790*/  FADD.FTZ R252, R31, R252 ;  /* 0x000000fc1ffc7221 */ /* 0x000fe20000010000 */
[----:B------:R-:W-:-:S02]  /*97a0*/  UPLOP3.LUT UP2, UPT, UPT, UPT, UP2, 0x40, 0x4 ;  /* 0x000000000004789c */ /* 0x000fc40003f4e820 */
[----:B------:R-:W-:Y:S01]  /*97b0*/  UISETP.GE.AND UP1, UPT, UR6, UR31, UPT ;  /* 0x0000001f0600728c */ /* 0x000fe2000bf26270 */
[----:B--2---:R-:W-:Y:S01]  /*97c0*/  FADD.FTZ R19, R27, R19 ;  /* 0x000000131b137221 */ /* 0x004fe20000010000 */
[----:B---3--:R-:W-:Y:S01]  /*97d0*/  FADD.FTZ R18, R26, R18 ;  /* 0x000000121a127221 */ /* 0x008fe20000010000 */
[----:B----4-:R-:W-:Y:S01]  /*97e0*/  FADD.FTZ R17, R25, R17 ;  /* 0x0000001119117221 */ /* 0x010fe20000010000 */
[----:B-----5:R-:W-:Y:S01]  /*97f0*/  FADD.FTZ R16, R24, R16 ;  /* 0x0000001018107221 */ /* 0x020fe20000010000 */
        /* <DEDUP_REMOVED lines=34> */
[----:B------:R-:W-:-:S05]  /*9a20*/  FADD.FTZ R0, R32, R0 ;  /* 0x0000000020007221 */ /* 0x000fca0000010000 */
[----:B------:R1:W-:Y:S04]  /*9a30*/  STL [R1+0x90], R0 ;  /* 0x0000900001007387 */ /* 0x0003e80000100800 */
[----:B------:R1:W-:Y:S04]  /*9a40*/  STL [R1+0x94], R14 ;  /* 0x0000940e01007387 */ /* 0x0003e80000100800 */
[----:B------:R1:W-:Y:S04]  /*9a50*/  STL [R1+0x98], R15 ;  /* 0x0000980f01007387 */ /* 0x0003e80000100800 */
[----:B------:R1:W-:Y:S04]  /*9a60*/  STL [R1], R140 ;  /* 0x0000008c01007387 */ /* 0x0003e80000100800 */
[----:B------:R1:W-:Y:S04]  /*9a70*/  STL [R1+0x84], R141 ;  /* 0x0000848d01007387 */ /* 0x0003e80000100800 */
        /* <DEDUP_REMOVED lines=33> */
[----:B------:R1:W-:Y:S01]  /*9c90*/  STL [R1+0x2c], R19 ;  /* 0x00002c1301007387 */ /* 0x0003e20000100800 */
[----:B------:R-:W-:Y:S05]  /*9ca0*/  BRA.U !UP1, `(.L_x_4098) ;  /* 0xffffff7109047547 */ /* 0x000fea000b83ffff */
        /* <DEDUP_REMOVED lines=9> */
[----:B------:R-:W-:Y:S02]  /*9d40*/  MOV R8, R10 ;  /* 0x0000000a00087202 */ /* 0x000fe40000000f00 */
[----:B------:R-:W-:Y:S02]  /*9d50*/  MOV R9, R11 ;  /* 0x0000000b00097202 */ /* 0x000fe40000000f00 */
        /* <DEDUP_REMOVED lines=8> */
[----:B-1----:R2:W5:Y:S01]  /*9de0*/  LDL.LU R14, [R1+0xb0] ;  /* 0x0000b000010e7983 */ /* 0x0025620000300800 */
        /* <DEDUP_REMOVED lines=59> */
[----:B------:R2:W5:Y:S04]  /*a1a0*/  LDL.LU R102, [R1+0x100] ;  /* 0x0001000001667983 */ /* 0x0005680000300800 */
[----:B------:R2:W5:Y:S04]  /*a1b0*/  LDL.LU R103, [R1+0x104] ;  /* 0x0001040001677983 */ /* 0x0005680000300800 */
[----:B------:R2:W5:Y:S04]  /*a1c0*/  LDL.LU R96, [R1+0x108] ;  /* 0x0001080001607983 */ /* 0x0005680000300800 */
[----:B------:R2:W5:Y:S04]  /*a1d0*/  LDL.LU R97, [R1+0x10c] ;  /* 0x00010c0001617983 */ /* 0x0005680000300800 */
[----:B------:R2:W5:Y:S01]  /*a1e0*/  LDL.LU R98, [R1+0x110] ;  /* 0x0001100001627983 */ /* 0x0005620000300800 */
        /* <DEDUP_REMOVED lines=23> */
[----:B--2---:R-:W-:-:S07]  /*a360*/  MOV R99, R248 ;  /* 0x000000f800637202 */ /* 0x004fce0000000f00 */
.L_x_4073:
        /* <DEDUP_REMOVED lines=42> */
.L_x_4099:
        /* <DEDUP_REMOVED lines=15> */
.L_x_19319:


//--------------------- .text._ZN10layer_norm13ln_bwd_kernelINS_13Kernel_traitsIf13__nv_bfloat16S2_S2_fjLj5120ELj1ELj1ELj4ELj16ENS_18Kernel_traits_baseILj5120EfS2_S2_S2_fjLj128EEEEELb0ELb1ELb1ELb0EEEvNS_9BwdParamsE --------------------------
	.section	.text._ZN10layer_norm13ln_bwd_kernelINS_13Kernel_traitsIf13__nv_bfloat16S2_S2_fjLj5120ELj1ELj1ELj4ELj16ENS_18Kernel_traits_baseILj5120EfS2_S2_S2_fjLj128EEEEELb0ELb1ELb1ELb0EEEvNS_9BwdParamsE,"ax",@progbits
	.align	128
        .global         _ZN10layer_norm13ln_bwd_kernelINS_13Kernel_traitsIf13__nv_bfloat16S2_S2_fjLj5120ELj1ELj1ELj4ELj16ENS_18Kernel_traits_baseILj5120EfS2_S2_S2_fjLj128EEEEELb0ELb1ELb1ELb0EEEvNS_9BwdParamsE
        .type           _ZN10layer_norm13ln_bwd_kernelINS_13Kernel_traitsIf13__nv_bfloat16S2_S2_fjLj5120ELj1ELj1ELj4ELj16ENS_18Kernel_traits_baseILj5120EfS2_S2_S2_fjLj128EEEEELb0ELb1ELb1ELb0EEEvNS_9BwdParamsE,@function
        .size           _ZN10layer_norm13ln_bwd_kernelINS_13Kernel_traitsIf13__nv_bfloat16S2_S2_fjLj5120ELj1ELj1ELj4ELj16ENS_18Kernel_traits_baseILj5120EfS2_S2_S2_fjLj128EEEEELb0ELb1ELb1ELb0EEEvNS_9BwdParamsE,(.L_x_19320 - _ZN10layer_norm13ln_bwd_kernelINS_13Kernel_traitsIf13__nv_bfloat16S2_S2_fjLj5120ELj1ELj1ELj4ELj16ENS_18Kernel_traits_baseILj5120EfS2_S2_S2_fjLj128EEEEELb0ELb1ELb1ELb0EEEvNS_9BwdParamsE)
        .other          _ZN10layer_norm13ln_bwd_kernelINS_13Kernel_traitsIf13__nv_bfloat16S2_S2_fjLj5120ELj1ELj1ELj4ELj16ENS_18Kernel_traits_baseILj5120EfS2_S2_S2_fjLj128EEEEELb0ELb1ELb1ELb0EEEvNS_9BwdParamsE,@"STO_CUDA_ENTRY STV_DEFAULT"
_ZN10layer_norm13ln_bwd_kernelINS_13Kernel_traitsIf13__nv_bfloat16S2_S2_fjLj5120ELj1ELj1ELj4ELj16ENS_18Kernel_traits_baseILj5120EfS2_S2_S2_fjLj128EEEEELb0ELb1ELb1ELb0EEEvNS_9BwdParamsE:
.text._ZN10layer_norm13ln_bwd_kernelINS_13Kernel_traitsIf13__nv_bfloat16S2_S2_fjLj5120ELj1ELj1ELj4ELj16ENS_18Kernel_traits_baseILj5120EfS2_S2_S2_fjLj128EEEEELb0ELb1ELb1ELb0EEEvNS_9BwdParamsE:
[----:B------:R-:W0:Y:S02]  /*0000*/  LDC R1, c[0x0][0x37c] ;  /* 0x0000df00ff017b82 */ /* 0x000e240000000800 */
[----:B0-----:R-:W-:Y:S01]  /*0010*/  IADD3 R1, PT, PT, R1, -0x130, RZ ;  /* 0xfffffed001017810 */ /* 0x001fe20007ffe0ff */
[----:B------:R-:W0:Y:S01]  /*0020*/  S2R R0, SR_TID.X ;  /* 0x0000000000007919 */ /* 0x000e220000002100 */
[----:B------:R-:W1:Y:S03]  /*0030*/  LDCU UR10, c[0x0][0x388] ;  /* 0x00007100ff0a77ac */ /* 0x000e660008000800 */
[----:B------:R2:W3:Y:S04]  /*0040*/  LDL.64 R64, [R1+0x118] ;  /* 0x0001180001407983 */ /* 0x0004e80000100a00 */
[----:B------:R2:W3:Y:S04]  /*0050*/  LDL.64 R66, [R1+0x120] ;  /* 0x0001200001427983 */ /* 0x0004e80000100a00 */
[----:B------:R2:W4:Y:S04]  /*0060*/  LDL.64 R60, [R1+0x108] ;  /* 0x00010800013c7983 */ /* 0x0005280000100a00 */
[----:B------:R2:W4:Y:S01]  /*0070*/  LDL.64 R62, [R1+0x110] ;  /* 0x00011000013e7983 */ /* 0x0005220000100a00 */
[----:B-1----:R-:W-:-:S03]  /*0080*/  USHF.R.S32.HI UR4, URZ, 0x1f, UR10 ;  /* 0x0000001fff047899 */ /* 0x002fc6000801140a */
[----:B------:R2:W2:Y:S01]  /*0090*/  LDL.64 R56, [R1+0xf8] ;  /* 0x0000f80001387983 */ /* 0x0004a20000100a00 */
[----:B------:R-:W-:-:S03]  /*00a0*/  ULEA.HI UR4, UR4, UR10, URZ, 0x3 ;  /* 0x0000000a04047291 */ /* 0x000fc6000f8f18ff */
[----:B------:R1:W2:Y:S04]  /*00b0*/  LDL.64 R58, [R1+0x100] ;  /* 0x00010000013a7983 */ /* 0x0002a80000100a00 */
[----:B------:R1:W2:Y:S01]  /*00c0*/  LDL.64 R52, [R1+0xe8] ;  /* 0x0000e80001347983 */ /* 0x0002a20000100a00 */
[----:B------:R-:W-:-:S03]  /*00d0*/  MOV R3, UR4 ;  /* 0x0000000400037c02 */ /* 0x000fc60008000f00 */
[----:B------:R1:W2:Y:S01]  /*00e0*/  LDL.64 R54, [R1+0xf0] ;  /* 0x0000f00001367983 */ /* 0x0002a20000100a00 */
[----:B0-----:R-:W-:Y:S01]  /*00f0*/  LOP3.LUT R2, R0, 0x7f, RZ, 0x3c, !PT ;  /* 0x0000007f00027812 */ /* 0x001fe200078e3cff */
[----:B------:R-:W0:Y:S02]  /*0100*/  LDCU.64 UR16, c[0x0][0x358] ;  /* 0x00006b00ff1077ac */ /* 0x000e240008000a00 */
[----:B------:R1:W2:Y:S01]  /*0110*/  LDL.64 R48, [R1+0xd8] ;  /* 0x0000d80001307983 */ /* 0x0002a20000100a00 */
[----:B------:R-:W-:Y:S01]  /*0120*/  LEA.HI.SX32 R2, R3, R2, 0x1d ;  /* 0x0000000203027211 */ /* 0x000fe200078feaff */
[----:B------:R-:W1:Y:S01]  /*0130*/  S2UR UR26, SR_CTAID.X ;  /* 0x00000000001a79c3 */ /* 0x000e620000002500 */
[----:B------:R-:W-:Y:S01]  /*0140*/  MOV R3, R0 ;  /* 0x0000000000037202 */ /* 0x000fe20000000f00 */
[----:B------:R0:W2:Y:S01]  /*0150*/  LDL.64 R50, [R1+0xe0] ;  /* 0x0000e00001327983 */ /* 0x0000a20000100a00 */
[C---:B------:R-:W-:Y:S01]  /*0160*/  ISETP.GE.U32.AND P1, PT, R2.reuse, 0x80, PT ;  /* 0x000000800200780c */ /* 0x040fe20003f26070 */
[----:B------:R-:W1:Y:S01]  /*0170*/  LDCU UR4, c[0x0][0x384] ;  /* 0x00007080ff0477ac */ /* 0x000e620008000800 */
[C---:B------:R-:W-:Y:S01]  /*0180*/  ISETP.GE.U32.AND P2, PT, R2.reuse, 0x100, PT ;  /* 0x000001000200780c */ /* 0x040fe20003f46070 */
[----:B------:R0:W2:Y:S01]  /*0190*/  LDL.64 R44, [R1+0xc8] ;  /* 0x0000c800012c7983 */ /* 0x0000a20000100a00 */
[----:B------:R-:W-:-:S02]  /*01a0*/  ISETP.GE.U32.AND P3, PT, R2, 0x180, PT ;  /* 0x000001800200780c */ /* 0x000fc40003f66070 */
[C---:B------:R-:W-:Y:S01]  /*01b0*/  ISETP.GE.U32.AND P4, PT, R2.reuse, 0x200, PT ;  /* 0x000002000200780c */ /* 0x040fe20003f86070 */
[----:B------:R0:W2:Y:S01]  /*01c0*/  LDL.64 R46, [R1+0xd0] ;  /* 0x0000d000012e7983 */ /* 0x0000a20000100a00 */
[----:B------:R-:W-:-:S03]  /*01d0*/  ISETP.GE.U32.AND P5, PT, R2, 0x280, PT ;  /* 0x000002800200780c */ /* 0x000fc60003fa6070 */
[----:B------:R0:W2:Y:S02]  /*01e0*/  LDL.64 R40, [R1+0xb8] ;  /* 0x0000b80001287983 */ /* 0x0000a40000100a00 */
[----:B------:R-:W0:Y:S02]  /*01f0*/  @P1 LDC.64 R4, c[0x0][0x3d0] ;  /* 0x0000f400ff041b82 */ /* 0x000e240000000a00 */
[----:B------:R0:W2:Y:S04]  /*0200*/  LDL.64 R42, [R1+0xc0] ;  /* 0x0000c000012a7983 */ /* 0x0000a80000100a00 */
[----:B------:R0:W2:Y:S02]  /*0210*/  LDL.64 R36, [R1+0xa8] ;  /* 0x0000a80001247983 */ /* 0x0000a40000100a00 */
[----:B------:R-:W1:Y:S02]  /*0220*/  @P1 LDC.64 R6, c[0x0][0x3e8] ;  /* 0x0000fa00ff061b82 */ /* 0x000e640000000a00 */
[----:B------:R0:W2:Y:S04]  /*0230*/  LDL.64 R38, [R1+0xb0] ;  /* 0x0000b00001267983 */ /* 0x0000a80000100a00 */
[----:B------:R0:W2:Y:S02]  /*0240*/  LDL.64 R32, [R1+0x98] ;  /* 0x0000980001207983 */ /* 0x0000a40000100a00 */
[----:B------:R-:W1:Y:S02]  /*0250*/  @P2 LDC.64 R8, c[0x0][0x3d0] ;  /* 0x0000f400ff082b82 */ /* 0x000e640000000a00 */
[----:B------:R0:W2:Y:S04]  /*0260*/  LDL.64 R34, [R1+0xa0] ;  /* 0x0000a00001227983 */ /* 0x0000a80000100a00 */
[----:B------:R0:W2:Y:S02]  /*0270*/  LDL.64 R28, [R1+0x88] ;  /* 0x00008800011c7983 */ /* 0x0000a40000100a00 */
[----:B------:R-:W1:Y:S02]  /*0280*/  @P2 LDC.64 R10, c[0x0][0x3e8] ;  /* 0x0000fa00ff0a2b82 */ /* 0x000e640000000a00 */
[----:B------:R0:W2:Y:S06]  /*0290*/  LDL.64 R30, [R1+0x90] ;  /* 0x00009000011e7983 */ /* 0x0000ac0000100a00 */
[----:B------:R-:W1:Y:S08]  /*02a0*/  @P3 LDC.64 R16, c[0x0][0x3d0] ;  /* 0x0000f400ff103b82 */ /* 0x000e700000000a00 */
[----:B------:R-:W1:Y:S01]  /*02b0*/  @P3 LDC.64 R18, c[0x0][0x3e8] ;  /* 0x0000fa00ff123b82 */ /* 0x000e620000000a00 */
[----:B0-----:R-:W-:-:S07]  /*02c0*/  @P1 IMAD.WIDE.U32 R4, R3, 0x20, R4 ;  /* 0x0000002003041825 */ /* 0x001fce00078e0004 */
[----:B------:R-:W0:Y:S01]  /*02d0*/  @P4 LDC.64 R20, c[0x0][0x3d0] ;  /* 0x0000f400ff144b82 */ /* 0x000e220000000a00 */
[----:B-1----:R-:W-:-:S07]  /*02e0*/  @P1 IMAD.WIDE.U32 R6, R3, 0x20, R6 ;  /* 0x0000002003061825 */ /* 0x002fce00078e0006 */
[----:B------:R-:W1:Y:S01]  /*02f0*/  @P4 LDC.64 R22, c[0x0][0x3e8] ;  /* 0x0000fa00ff164b82 */ /* 0x000e620000000a00 */
[----:B------:R-:W-:Y:S01]  /*0300*/  @P1 LOP3.LUT R3, R3, 0x80, RZ, 0xfc, !PT ;  /* 0x0000008003031812 */ /* 0x000fe200078efcff */
[----:B------:R0:W5:Y:S06]  /*0310*/  @P1 LDG.E.128 R156, desc[UR16][R6.64] ;  /* 0x00000010069c1981 */ /* 0x00016c000c1e1d00 */
[----:B------:R-:W1:Y:S01]  /*0320*/  @P5 LDC.64 R24, c[0x0][0x3d0] ;  /* 0x0000f400ff185b82 */ /* 0x000e620000000a00 */
[C---:B------:R-:W-:Y:S01]  /*0330*/  @P2 IMAD.WIDE.U32 R12, R3.reuse, 0x20, R8 ;  /* 0x00000020030c2825 */ /* 0x040fe200078e0008 */
[----:B------:R0:W5:Y:S03]  /*0340*/  @P1 LDG.E.128 R152, desc[UR16][R6.64+0x10] ;  /* 0x0000101006981981 */ /* 0x000166000c1e1d00 */
[C---:B------:R-:W-:Y:S01]  /*0350*/  @P2 IMAD.WIDE.U32 R14, R3.reuse, 0x20, R10 ;  /* 0x00000020030e2825 */ /* 0x040fe200078e000a */
[----:B------:R-:W-:-:S02]  /*0360*/  @P2 IADD3 R3, PT, PT, R3, 0x80, RZ ;  /* 0x0000008003032810 */ /* 0x000fc40007ffe0ff */
[----:B------:R-:W1:Y:S02]  /*0370*/  @P5 LDC.64 R26, c[0x0][0x3e8] ;  /* 0x0000fa00ff1a5b82 */ /* 0x000e640000000a00 */
[----:B------:R0:W5:Y:S01]  /*0380*/  @P2 LDG.E.128 R148, desc[UR16][R14.64] ;  /* 0x000000100e942981 */ /* 0x000162000c1e1d00 */
[----:B------:R-:W-:-:S03]  /*0390*/  @P3 IMAD.WIDE.U32 R16, R3, 0x20, R16 ;  /* 0x0000002003103825 */ /* 0x000fc600078e0010 */
[----:B------:R0:W5:Y:S01]  /*03a0*/  @P2 LDG.E.128 R144, desc[UR16][R14.64+0x10] ;  /* 0x000010100e902981 */ /* 0x000162000c1e1d00 */
[C---:B------:R-:W-:Y:S01]  /*03b0*/  @P3 IMAD.WIDE.U32 R18, R3.reuse, 0x20, R18 ;  /* 0x0000002003123825 */ /* 0x040fe200078e0012 */
[----:B------:R-:W-:-:S04]  /*03c0*/  @P3 IADD3 R3, PT, PT, R3, 0x80, RZ ;  /* 0x0000008003033810 */ /* 0x000fc80007ffe0ff */
[----:B------:R0:W5:Y:S02]  /*03d0*/  @P3 LDG.E.128 R140, desc[UR16][R18.64] ;  /* 0x00000010128c3981 */ /* 0x000164000c1e1d00 */
[C---:B0-----:R-:W-:Y:S02]  /*03e0*/  @P4 IMAD.WIDE.U32 R20, R3.reuse, 0x20, R20 ;  /* 0x0000002003144825 */ /* 0x041fe400078e0014 */
[----:B------:R0:W5:Y:S02]  /*03f0*/  @P3 LDG.E.128 R136, desc[UR16][R18.64+0x10] ;  /* 0x0000101012883981 */ /* 0x000164000c1e1d00 */
[C---:B-1----:R-:W-:Y:S01]  /*0400*/  @P4 IMAD.WIDE.U32 R22, R3.reuse, 0x20, R22 ;  /* 0x0000002003164825 */ /* 0x042fe200078e0016 */
[----:B------:R-:W-:-:S04]  /*0410*/  @P4 IADD3 R3, PT, PT, R3, 0x80, RZ ;  /* 0x0000008003034810 */ /* 0x000fc80007ffe0ff */
[----:B------:R0:W5:Y:S01]  /*0420*/  @P4 LDG.E.128 R132, desc[UR16][R22.64] ;  /* 0x0000001016844981 */ /* 0x000162000c1e1d00 */
[----:B------:R-:W-:-:S03]  /*0430*/  @P5 IMAD.WIDE.U32 R8, R3, 0x20, R24 ;  /* 0x0000002003085825 */ /* 0x000fc600078e0018 */
[----:B------:R0:W5:Y:S01]  /*0440*/  @P4 LDG.E.128 R128, desc[UR16][R22.64+0x10] ;  /* 0x0000101016804981 */ /* 0x000162000c1e1d00 */
[----:B------:R-:W-:-:S05]  /*0450*/  @P5 IMAD.WIDE.U32 R10, R3, 0x20, R26 ;  /* 0x00000020030a5825 */ /* 0x000fca00078e001a */
[----:B------:R0:W5:Y:S04]  /*0460*/  @P5 LDG.E.128 R124, desc[UR16][R10.64] ;  /* 0x000000100a7c5981 */ /* 0x000168000c1e1d00 */
[----:B------:R0:W5:Y:S04]  /*0470*/  @P5 LDG.E.128 R120, desc[UR16][R10.64+0x10] ;  /* 0x000010100a785981 */ /* 0x000168000c1e1d00 */
[----:B---3--:R-:W3:Y:S04]  /*0480*/  @P1 LDG.E.128 R64, desc[UR16][R4.64] ;  /* 0x0000001004401981 */ /* 0x008ee8000c1e1d00 */
[----:B----4-:R-:W4:Y:S04]  /*0490*/  @P1 LDG.E.128 R60, desc[UR16][R4.64+0x10] ;  /* 0x00001010043c1981 */ /* 0x010f28000c1e1d00 */
[----:B--2---:R-:W2:Y:S04]  /*04a0*/  @P2 LDG.E.128 R56, desc[UR16][R12.64] ;  /* 0x000000100c382981 */ /* 0x004ea8000c1e1d00 */
[----:B------:R-:W2:Y:S04]  /*04b0*/  @P2 LDG.E.128 R52, desc[UR16][R12.64+0x10] ;  /* 0x000010100c342981 */ /* 0x000ea8000c1e1d00 */
[----:B------:R-:W2:Y:S04]  /*04c0*/  @P3 LDG.E.128 R48, desc[UR16][R16.64] ;  /* 0x0000001010303981 */ /* 0x000ea8000c1e1d00 */
[----:B------:R-:W2:Y:S04]  /*04d0*/  @P3 LDG.E.128 R44, desc[UR16][R16.64+0x10] ;  /* 0x00001010102c3981 */ /* 0x000ea8000c1e1d00 */
[----:B------:R-:W2:Y:S04]  /*04e0*/  @P4 LDG.E.128 R40, desc[UR16][R20.64] ;  /* 0x0000001014284981 */ /* 0x000ea8000c1e1d00 */
[----:B------:R-:W2:Y:S04]  /*04f0*/  @P4 LDG.E.128 R36, desc[UR16][R20.64+0x10] ;  /* 0x0000101014244981 */ /* 0x000ea8000c1e1d00 */
[----:B------:R-:W2:Y:S04]  /*0500*/  @P5 LDG.E.128 R32, desc[UR16][R8.64] ;  /* 0x0000001008205981 */ /* 0x000ea8000c1e1d00 */
[----:B------:R-:W2:Y:S04]  /*0510*/  @P5 LDG.E.128 R28, desc[UR16][R8.64+0x10] ;  /* 0x00001010081c5981 */ /* 0x000ea8000c1e1d00 */
        /* <DEDUP_REMOVED lines=31> */
[----:B---3--:R1:W-:Y:S04]  /*0710*/  @P1 STL.64 [R1+0x118], R64 ;  /* 0x0001184001001387 */ /* 0x0083e80000100a00 */
[----:B------:R3:W-:Y:S04]  /*0720*/  @P1 STL.64 [R1+0x120], R66 ;  /* 0x0001204201001387 */ /* 0x0007e80000100a00 */
[----:B------:R-:W-:Y:S04]  /*0730*/  STL [R1+0x68], RZ ;  /* 0x000068ff01007387 */ /* 0x000fe80000100800 */
[----:B----4-:R4:W-:Y:S04]  /*0740*/  @P1 STL.64 [R1+0x108], R60 ;  /* 0x0001083c01001387 */ /* 0x0109e80000100a00 */
[----:B------:R0:W-:Y:S04]  /*0750*/  @P1 STL.64 [R1+0x110], R62 ;  /* 0x0001103e01001387 */ /* 0x0001e80000100a00 */
[----:B------:R-:W-:Y:S04]  /*0760*/  STL [R1+0x6c], RZ ;  /* 0x00006cff01007387 */ /* 0x000fe80000100800 */
[----:B------:R-:W-:Y:S04]  /*0770*/  STL [R1+0x70], RZ ;  /* 0x000070ff01007387 */ /* 0x000fe80000100800 */
[----:B--2---:R2:W-:Y:S04]  /*0780*/  @P2 STL.64 [R1+0xf8], R56 ;  /* 0x0000f83801002387 */ /* 0x0045e80000100a00 */
        /* <DEDUP_REMOVED lines=36> */
[----:B-1----:R-:W-:-:S02]  /*09d0*/  CS2R R64, SRZ ;  /* 0x0000000000407805 */ /* 0x002fc4000001ff00 */
[----:B---3--:R-:W-:Y:S02]  /*09e0*/  CS2R R66, SRZ ;  /* 0x0000000000427805 */ /* 0x008fe4000001ff00 */
[----:B----4-:R-:W-:Y:S02]  /*09f0*/  CS2R R60, SRZ ;  /* 0x00000000003c7805 */ /* 0x010fe4000001ff00 */
[----:B0-----:R-:W-:Y:S02]  /*0a00*/  CS2R R62, SRZ ;  /* 0x00000000003e7805 */ /* 0x001fe4000001ff00 */
[----:B--2---:R-:W-:Y:S02]  /*0a10*/  CS2R R56, SRZ ;  /* 0x0000000000387805 */ /* 0x004fe4000001ff00 */
        /* <DEDUP_REMOVED lines=15> */
[----:B------:R-:W-:Y:S06]  /*0b10*/  BRA.U UP0, `(.L_x_4100) ;  /* 0x000000c500187547 */ /* 0x000fec000b800000 */
        /* <DEDUP_REMOVED lines=85> */
.L_x_4289:
        /* <DEDUP_REMOVED lines=51> */
[----:B------:R-:W2:Y:S07]  /*13a0*/  LDL R251, [R1+0x118] ;  /* 0x0001180001fb7983 */ /* 0x000eae0000100800 */
[----:B------:R-:W1:Y:S01]  /*13b0*/  LDC.64 R188, c[0x0][0x428] ;  /* 0x00010a00ffbc7b82 */ /* 0x000e620000000a00 */
[----:B------:R-:W-:Y:S01]  /*13c0*/  ISETP.NE.U32.AND P0, PT, RZ, UR22, PT ;  /* 0x00000016ff007c0c */ /* 0x000fe2000bf05070 */
[----:B------:R3:W-:Y:S01]  /*13d0*/  STL [R1+0x12c], R3 ;  /* 0x00012c0301007387 */ /* 0x0007e20000100800 */
[----:B0-----:R-:W-:-:S04]  /*13e0*/  IMAD.WIDE.U32 R184, R200, 0x10, R184 ;  /* 0x00000010c8b87825 */ /* 0x001fc800078e00b8 */
[----:B-1----:R-:W-:Y:S02]  /*13f0*/  IMAD.WIDE.U32 R188, R226, 0x10, R188 ;  /* 0x00000010e2bc7825 */ /* 0x002fe400078e00bc */
[----:B------:R-:W4:Y:S01]  /*1400*/  LDG.E.128 R184, desc[UR16][R184.64] ;  /* 0x00000010b8b87981 */ /* 0x000f22000c1e1d00 */
[----:B------:R-:W-:-:S03]  /*1410*/  ISETP.NE.AND.EX P0, PT, RZ, UR23, PT, P0 ;  /* 0x00000017ff007c0c */ /* 0x000fc6000bf05300 */
[----:B---3--:R-:W3:Y:S04]  /*1420*/  LDL R3, [R1+0x120] ;  /* 0x0001200001037983 */ /* 0x008ee80000100800 */
[----:B------:R-:W2:Y:S04]  /*1430*/  LDG.E.128 R188, desc[UR16][R188.64] ;  /* 0x00000010bcbc7981 */ /* 0x000ea8000c1e1d00 */
[----:B------:R0:W-:Y:S02]  /*1440*/  STL [R1+0x128], R2 ;  /* 0x0001280201007387 */ /* 0x0001e40000100800 */
[----:B------:R-:W1:Y:S02]  /*1450*/  @P0 LDC.64 R244, c[0x0][0x438] ;  /* 0x00010e00fff40b82 */ /* 0x000e640000000a00 */
[----:B0-----:R-:W3:Y:S01]  /*1460*/  LDL R2, [R1+0x110] ;  /* 0x0001100001027983 */ /* 0x001ee20000100800 */
[----:B-1----:R-:W-:-:S05]  /*1470*/  @P0 IMAD.WIDE.U32 R244, R200, 0x10, R244 ;  /* 0x00000010c8f40825 */ /* 0x002fca00078e00f4 */
[----:B------:R0:W5:Y:S01]  /*1480*/  @P0 LDG.E.128 R24, desc[UR16][R244.64] ;  /* 0x00000010f4180981 */ /* 0x000162000c1e1d00 */
[----:B----4-:R-:W-:Y:S02]  /*1490*/  SHF.L.U32 R247, R184, 0x10, RZ ;  /* 0x00000010b8f77819 */ /* 0x010fe400000006ff */
[----:B------:R-:W-:Y:S02]  /*14a0*/  SHF.L.U32 R248, R185, 0x10, RZ ;  /* 0x00000010b9f87819 */ /* 0x000fe400000006ff */
[C---:B--2---:R-:W-:Y:S02]  /*14b0*/  PRMT R199, R188.reuse, 0x7632, R199 ;  /* 0x00007632bcc77816 */ /* 0x044fe400000000c7 */
[----:B0-----:R-:W-:Y:S01]  /*14c0*/  SHF.L.U32 R244, R188, 0x10, RZ ;  /* 0x00000010bcf47819 */ /* 0x001fe200000006ff */
[----:B------:R-:W-:Y:S01]  /*14d0*/  FADD.FTZ R188, R247, -UR32 ;  /* 0x80000020f7bc7e21 */ /* 0x000fe20008010000 */
[----:B------:R-:W-:Y:S02]  /*14e0*/  FADD.FTZ R247, R248, -UR32 ;  /* 0x80000020f8f77e21 */ /* 0x000fe40008010000 */
[----:B------:R-:W2:Y:S01]  /*14f0*/  LDL.LU R248, [R1+0x78] ;  /* 0x0000780001f87983 */ /* 0x000ea20000300800 */
[----:B------:R-:W-:-:S02]  /*1500*/  PRMT R0, R185, 0x7632, R0 ;  /* 0x00007632b9007816 */ /* 0x000fc40000000000 */
[----:B------:R-:W-:Y:S01]  /*1510*/  PRMT R227, R184, 0x7632, R227 ;  /* 0x00007632b8e37816 */ /* 0x000fe200000000e3 */
[C---:B------:R-:W-:Y:S01]  /*1520*/  IMAD.U32 R184, R190.reuse, 0x10000, RZ ;  /* 0x00010000beb87824 */ /* 0x040fe200078e00ff */
[----:B------:R-:W-:Y:S02]  /*1530*/  PRMT R250, R190, 0x7632, R250 ;  /* 0x00007632befa7816 */ /* 0x000fe400000000fa */
[----:B------:R-:W-:Y:S01]  /*1540*/  SHF.L.U32 R190, R0, 0x10, RZ ;  /* 0x0000001000be7819 */ /* 0x000fe200000006ff */
[----:B------:R-:W-:Y:S01]  /*1550*/  FMUL.FTZ R0, R188, UR30 ;  /* 0x0000001ebc007c20 */ /* 0x000fe20008410000 */
[C---:B------:R-:W-:Y:S02]  /*1560*/  PRMT R228, R186.reuse, 0x7632, R228 ;  /* 0x00007632bae47816 */ /* 0x040fe400000000e4 */
[----:B------:R-:W-:Y:S02]  /*1570*/  SHF.L.U32 R246, R187, 0x10, RZ ;  /* 0x00000010bbf67819 */ /* 0x000fe400000006ff */
[----:B------:R-:W-:-:S02]  /*1580*/  SHF.L.U32 R245, R186, 0x10, RZ ;  /* 0x00000010baf57819 */ /* 0x000fc400000006ff */
[----:B------:R-:W-:Y:S02]  /*1590*/  PRMT R186, R187, 0x7632, R186 ;  /* 0x00007632bbba7816 */ /* 0x000fe400000000ba */
[C---:B------:R-:W-:Y:S02]  /*15a0*/  PRMT R249, R189.reuse, 0x7632, R249 ;  /* 0x00007632bdf97816 */ /* 0x040fe400000000f9 */
[----:B------:R-:W-:Y:S02]  /*15b0*/  SHF.L.U32 R185, R189, 0x10, RZ ;  /* 0x00000010bdb97819 */ /* 0x000fe400000006ff */
[----:B------:R-:W-:Y:S01]  /*15c0*/  SHF.L.U32 R187, R228, 0x10, RZ ;  /* 0x00000010e4bb7819 */ /* 0x000fe200000006ff */
[----:B------:R-:W-:Y:S01]  /*15d0*/  FADD.FTZ R228, R246, -UR32 ;  /* 0x80000020f6e47e21 */ /* 0x000fe20008010000 */
[----:B------:R-:W-:Y:S01]  /*15e0*/  SHF.L.U32 R189, R199, 0x10, RZ ;  /* 0x00000010c7bd7819 */ /* 0x000fe200000006ff */
[----:B------:R-:W4:Y:S01]  /*15f0*/  LDL.LU R246, [R1+0x70] ;  /* 0x0000700001f67983 */ /* 0x000f220000300800 */
[----:B------:R-:W-:Y:S01]  /*1600*/  FADD.FTZ R104, R104, R244 ;  /* 0x000000f468687221 */ /* 0x000fe20000010000 */
[----:B------:R-:W-:Y:S01]  /*1610*/  FMUL.FTZ R199, R251, R244 ;  /* 0x000000f4fbc77220 */ /* 0x000fe20000410000 */
[----:B------:R-:W-:-:S02]  /*1620*/  SHF.L.U32 R188, R186, 0x10, RZ ;  /* 0x00000010babc7819 */ /* 0x000fc400000006ff */
[----:B------:R-:W-:Y:S01]  /*1630*/  SHF.L.U32 R186, R249, 0x10, RZ ;  /* 0x00000010f9ba7819 */ /* 0x000fe200000006ff */
[----:B--2---:R-:W-:Y:S02]  /*1640*/  FFMA.FTZ R248, R0, R244, R248 ;  /* 0x000000f400f87223 */ /* 0x004fe400000100f8 */
[----:B------:R-:W2:Y:S04]  /*1650*/  LDL R244, [R1+0x108] ;  /* 0x0001080001f47983 */ /* 0x000ea80000100800 */
[----:B------:R0:W-:Y:S02]  /*1660*/  STL [R1+0x78], R248 ;  /* 0x000078f801007387 */ /* 0x0001e40000100800 */
[----:B0-----:R-:W-:Y:S02]  /*1670*/  FMUL.FTZ R248, R247, UR30 ;  /* 0x0000001ef7f87c20 */ /* 0x001fe40008410000 */
[----:B------:R-:W3:Y:S04]  /*1680*/  LDL.LU R247, [R1+0x68] ;  /* 0x0000680001f77983 */ /* 0x000ee80000300800 */
[----:B------:R-:W4:Y:S01]  /*1690*/  LDL.LU R249, [R1+0x80] ;  /* 0x0000800001f97983 */ /* 0x000f220000300800 */
[----:B------:R-:W-:-:S03]  /*16a0*/  FADD.FTZ R245, R245, -UR32 ;  /* 0x80000020f5f57e21 */ /* 0x000fc60008010000 */
[----:B------:R-:W-:Y:S01]  /*16b0*/  STL [R1+0x8], R248 ;  /* 0x000008f801007387 */ /* 0x000fe20000100800 */
[----:B------:R-:W-:Y:S01]  /*16c0*/  FMUL.FTZ R251, R245, UR30 ;  /* 0x0000001ef5fb7c20 */ /* 0x000fe20008410000 */
[C---:B------:R-:W-:Y:S02]  /*16d0*/  PRMT R252, R191.reuse, 0x7632, R252 ;  /* 0x00007632bffc7816 */ /* 0x040fe400000000fc */
[----:B------:R-:W-:Y:S02]  /*16e0*/  SHF.L.U32 R191, R191, 0x10, RZ ;  /* 0x00000010bfbf7819 */ /* 0x000fe400000006ff */
[----:B------:R-:W-:Y:S01]  /*16f0*/  SHF.L.U32 R227, R227, 0x10, RZ ;  /* 0x00000010e3e37819 */ /* 0x000fe200000006ff */
[----:B------:R-:W-:Y:S01]  /*1700*/  FADD.FTZ R106, R106, R185 ;  /* 0x000000b96a6a7221 */ /* 0x000fe20000010000 */
[----:B------:R-:W-:-:S03]  /*1710*/  FADD.FTZ R100, R100, R184 ;  /* 0x000000b864647221 */ /* 0x000fc60000010000 */
[----:B------:R-:W-:Y:S01]  /*1720*/  FADD.FTZ R227, R227, -UR32 ;  /* 0x80000020e3e37e21 */ /* 0x000fe20008010000 */
[----:B----4-:R-:W-:Y:S01]  /*1730*/  FFMA.FTZ R249, R248, R185, R249 ;  /* 0x000000b9f8f97223 */ /* 0x010fe200000100f9 */
[----:B---3--:R-:W-:-:S04]  /*1740*/  FFMA.FTZ R247, R251, R184, R247 ;  /* 0x000000b8fbf77223 */ /* 0x008fc800000100f7 */
[----:B------:R0:W-:Y:S04]  /*1750*/  STL [R1+0x80], R249 ;  /* 0x000080f901007387 */ /* 0x0001e80000100800 */
[----:B------:R-:W3:Y:S01]  /*1760*/  LDL.LU R245, [R1+0x7c] ;  /* 0x00007c0001f57983 */ /* 0x000ee20000300800 */
[----:B0-----:R-:W-:-:S03]  /*1770*/  FMUL.FTZ R249, R3, R185 ;  /* 0x000000b903f97220 */ /* 0x001fc60000410000 */
[----:B------:R-:W4:Y:S04]  /*1780*/  LDL R3, [R1+0x11c] ;  /* 0x00011c0001037983 */ /* 0x000f280000100800 */
[----:B------:R-:W-:Y:S04]  /*1790*/  STL [R1+0x4], R249 ;  /* 0x000004f901007387 */ /* 0x000fe80000100800 */
[----:B------:R0:W-:Y:S01]  /*17a0*/  STL [R1+0x68], R247 ;  /* 0x000068f701007387 */ /* 0x0001e20000100800 */
[----:B------:R-:W-:Y:S01]  /*17b0*/  SHF.L.U32 R185, R250, 0x10, RZ ;  /* 0x00000010fab97819 */ /* 0x000fe200000006ff */
[----:B--2---:R-:W-:Y:S01]  /*17c0*/  FMUL.FTZ R250, R244, R184 ;  /* 0x000000b8f4fa7220 */ /* 0x004fe20000410000 */
[----:B0-----:R-:W-:-:S04]  /*17d0*/  FMUL.FTZ R247, R228, UR30 ;  /* 0x0000001ee4f77c20 */ /* 0x001fc80008410000 */
[----:B------:R-:W-:Y:S01]  /*17e0*/  FFMA.FTZ R246, R247, R191, R246 ;  /* 0x000000bff7f67223 */ /* 0x000fe200000100f6 */
[----:B------:R-:W-:-:S04]  /*17f0*/  SHF.L.U32 R184, R252, 0x10, RZ ;  /* 0x00000010fcb87819 */ /* 0x000fc800000006ff */
[----:B------:R0:W-:Y:S04]  /*1800*/  STL [R1+0x70], R246 ;  /* 0x000070f601007387 */ /* 0x0001e80000100800 */
[----:B------:R-:W2:Y:S04]  /*1810*/  LDL R252, [R1+0x124] ;  /* 0x0001240001fc7983 */ /* 0x000ea80000100800 */
[----:B------:R-:W2:Y:S01]  /*1820*/  LDL.LU R244, [R1+0x6c] ;  /* 0x00006c0001f47983 */ /* 0x000ea20000300800 */
[----:B0-----:R-:W-:Y:S01]  /*1830*/  FMUL.FTZ R246, R2, R191 ;  /* 0x000000bf02f67220 */ /* 0x001fe20000410000 */
[----:B------:R-:W-:-:S02]  /*1840*/  FMUL.FTZ R2, R227, UR30 ;  /* 0x0000001ee3027c20 */ /* 0x000fc40008410000 */
[----:B------:R-:W2:Y:S04]  /*1850*/  LDL R228, [R1+0x10c] ;  /* 0x00010c0001e47983 */ /* 0x000ea80000100800 */
[----:B------:R-:W2:Y:S01]  /*1860*/  LDL.LU R227, [R1+0x84] ;  /* 0x0000840001e37983 */ /* 0x000ea20000300800 */
[----:B------:R-:W-:Y:S01]  /*1870*/  FADD.FTZ R102, R102, R191 ;  /* 0x000000bf66667221 */ /* 0x000fe20000010000 */
[----:B------:R-:W-:Y:S02]  /*1880*/  FADD.FTZ R191, R190, -UR32 ;  /* 0x80000020bebf7e21 */ /* 0x000fe40008010000 */
[----:B------:R-:W-:Y:S01]  /*1890*/  STL [R1+0x10], R2 ;  /* 0x0000100201007387 */ /* 0x000fe20000100800 */
[----:B------:R-:W-:Y:S01]  /*18a0*/  FADD.FTZ R190, R187, -UR32 ;  /* 0x80000020bbbe7e21 */ /* 0x000fe20008010000 */
[----:B------:R-:W-:Y:S01]  /*18b0*/  FADD.FTZ R187, R188, -UR32 ;  /* 0x80000020bcbb7e21 */ /* 0x000fe20008010000 */
[----:B------:R-:W-:Y:S01]  /*18c0*/  FADD.FTZ R105, R105, R189 ;  /* 0x000000bd69697221 */ /* 0x000fe20000010000 */
[----:B------:R-:W-:Y:S01]  /*18d0*/  FADD.FTZ R188, RZ, R199 ;  /* 0x000000c7ffbc7221 */ /* 0x000fe20000010000 */
[----:B---3--:R-:W-:-:S05]  /*18e0*/  FFMA.FTZ R245, R2, R189, R245 ;  /* 0x000000bd02f57223 */ /* 0x008fca00000100f5 */
[----:B------:R0:W-:Y:S01]  /*18f0*/  STL [R1+0x7c], R245 ;  /* 0x00007cf501007387 */ /* 0x0001e20000100800 */
[----:B----4-:R-:W-:Y:S01]  /*1900*/  FMUL.FTZ R3, R3, R189 ;  /* 0x000000bd03037220 */ /* 0x010fe20000410000 */
[----:B------:R-:W-:Y:S01]  /*1910*/  FFMA.FTZ R189, R0, R199, RZ ;  /* 0x000000c700bd7223 */ /* 0x000fe200000100ff */
[----:B0-----:R-:W-:-:S03]  /*1920*/  FMUL.FTZ R245, R191, UR30 ;  /* 0x0000001ebff57c20 */ /* 0x001fc60008410000 */
[----:B------:R0:W-:Y:S01]  /*1930*/  STL [R1+0xc], R3 ;  /* 0x00000c0301007387 */ /* 0x0001e20000100800 */
[----:B------:R-:W-:Y:S01]  /*1940*/  FADD.FTZ R188, R188, R3 ;  /* 0x00000003bcbc7221 */ /* 0x000fe20000010000 */
[----:B------:R-:W-:Y:S02]  /*1950*/  FFMA.FTZ R189, R2, R3, R189 ;  /* 0x0000000302bd7223 */ /* 0x000fe400000100bd */
[----:B------:R-:W-:Y:S04]  /*1960*/  STL [R1], R245 ;  /* 0x000000f501007387 */ /* 0x000fe80000100800 */
[----:B0-----:R0:W5:Y:S04]  /*1970*/  LDL.LU R3, [R1+0x12c] ;  /* 0x00012c0001037983 */ /* 0x0011680000300800 */
[----:B------:R0:W5:Y:S01]  /*1980*/  LDL.LU R2, [R1+0x128] ;  /* 0x0001280001027983 */ /* 0x0001620000300800 */
[----:B--2---:R-:W-:-:S05]  /*1990*/  FFMA.FTZ R227, R245, R186, R227 ;  /* 0x000000baf5e37223 */ /* 0x004fca00000100e3 */
[----:B------:R1:W-:Y:S04]  /*19a0*/  STL [R1+0x84], R227 ;  /* 0x000084e301007387 */ /* 0x0003e80000100800 */
[----:B-1----:R-:W2:Y:S04]  /*19b0*/  LDL.LU R227, [R1+0x74] ;  /* 0x0000740001e37983 */ /* 0x002ea80000300800 */
[----:B------:R-:W3:Y:S01]  /*19c0*/  LDL R191, [R1+0x114] ;  /* 0x0001140001bf7983 */ /* 0x000ee20000100800 */
[----:B------:R-:W-:Y:S01]  /*19d0*/  FADD.FTZ R107, R107, R186 ;  /* 0x000000ba6b6b7221 */ /* 0x000fe20000010000 */
[----:B------:R-:W-:Y:S01]  /*19e0*/  FMUL.FTZ R252, R252, R186 ;  /* 0x000000bafcfc7220 */ /* 0x000fe20000410000 */
[----:B------:R-:W-:Y:S01]  /*19f0*/  FADD.FTZ R186, R188, R249 ;  /* 0x000000f9bcba7221 */ /* 0x000fe20000010000 */
[----:B------:R-:W-:Y:S01]  /*1a00*/  FFMA.FTZ R189, R248, R249, R189 ;  /* 0x000000f9f8bd7223 */ /* 0x000fe200000100bd */
[----:B------:R-:W-:-:S02]  /*1a10*/  FMUL.FTZ R249, R190, UR30 ;  /* 0x0000001ebef97c20 */ /* 0x000fc40008410000 */
[----:B------:R-:W-:Y:S01]  /*1a20*/  FADD.FTZ R186, R186, R252 ;  /* 0x000000fcbaba7221 */ /* 0x000fe20000010000 */
[----:B------:R-:W-:Y:S01]  /*1a30*/  FFMA.FTZ R189, R245, R252, R189 ;  /* 0x000000fcf5bd7223 */ /* 0x000fe200000100bd */
[----:B------:R-:W-:Y:S01]  /*1a40*/  FADD.FTZ R101, R101, R185 ;  /* 0x000000b965657221 */ /* 0x000fe20000010000 */
[-C--:B------:R-:W-:Y:S01]  /*1a50*/  FFMA.FTZ R244, R249, R185.reuse, R244 ;  /* 0x000000b9f9f47223 */ /* 0x080fe200000100f4 */
[----:B------:R-:W-:Y:S01]  /*1a60*/  FMUL.FTZ R248, R228, R185 ;  /* 0x000000b9e4f87220 */ /* 0x000fe20000410000 */
[----:B------:R-:W-:Y:S01]  /*1a70*/  FADD.FTZ R186, R186, R250 ;  /* 0x000000fababa7221 */ /* 0x000fe20000010000 */
[----:B------:R-:W-:Y:S01]  /*1a80*/  FFMA.FTZ R185, R251, R250, R189 ;  /* 0x000000fafbb97223 */ /* 0x000fe200000100bd */
[----:B------:R-:W-:Y:S02]  /*1a90*/  FMUL.FTZ R245, R187, UR30 ;  /* 0x0000001ebbf57c20 */ /* 0x000fe40008410000 */
[----:B------:R-:W-:Y:S01]  /*1aa0*/  FADD.FTZ R186, R186, R248 ;  /* 0x000000f8baba7221 */ /* 0x000fe20000010000 */
[----:B------:R-:W-:Y:S01]  /*1ab0*/  FFMA.FTZ R185, R249, R248, R185 ;  /* 0x000000f8f9b97223 */ /* 0x000fe200000100b9 */
[----:B------:R3:W-:Y:S02]  /*1ac0*/  STL [R1+0x6c], R244 ;  /* 0x00006cf401007387 */ /* 0x0007e40000100800 */
[----:B------:R-:W-:Y:S01]  /*1ad0*/  FADD.FTZ R186, R186, R246 ;  /* 0x000000f6baba7221 */ /* 0x000fe20000010000 */
[----:B------:R-:W-:Y:S01]  /*1ae0*/  FFMA.FTZ R185, R247, R246, R185 ;  /* 0x000000f6f7b97223 */ /* 0x000fe200000100b9 */
[----:B------:R-:W-:Y:S01]  /*1af0*/  FADD.FTZ R103, R103, R184 ;  /* 0x000000b867677221 */ /* 0x000fe20000010000 */
[----:B------:R-:W-:-:S02]  /*1b00*/  IADD3 R226, PT, PT, R226, 0x80, RZ ;  /* 0x00000080e2e27810 */ /* 0x000fc40007ffe0ff */
[----:B------:R-:W-:Y:S01]  /*1b10*/  IADD3 R200, PT, PT, R200, 0x80, RZ ;  /* 0x00000080c8c87810 */ /* 0x000fe20007ffe0ff */
[-C--:B--2---:R-:W-:Y:S01]  /*1b20*/  FFMA.FTZ R227, R245, R184.reuse, R227 ;  /* 0x000000b8f5e37223 */ /* 0x084fe200000100e3 */
[----:B---3--:R-:W-:-:S04]  /*1b30*/  FMUL.FTZ R244, R191, R184 ;  /* 0x000000b8bff47220 */ /* 0x008fc80000410000 */
[----:B------:R1:W-:Y:S01]  /*1b40*/  STL [R1+0x74], R227 ;  /* 0x000074e301007387 */ /* 0x0003e20000100800 */
[----:B------:R-:W-:Y:S01]  /*1b50*/  FADD.FTZ R228, R186, R244 ;  /* 0x000000f4bae47221 */ /* 0x000fe20000010000 */
[----:B01----:R-:W-:-:S07]  /*1b60*/  FFMA.FTZ R227, R245, R244, R185 ;  /* 0x000000f4f5e37223 */ /* 0x003fce00000100b9 */
.L_x_4104:
[----:B------:R-:W-:Y:S05]  /*1b70*/  BSYNC.RECONVERGENT B1 ;  /* 0x0000000000017941 */ /* 0x000fea0003800200 */
.L_x_4103:
        /* <DEDUP_REMOVED lines=11> */
[----:B------:R-:W3:Y:S04]  /*1c30*/  LDL R242, [R1+0x100] ;  /* 0x0001000001f27983 */ /* 0x000ee80000100800 */
[----:B------:R-:W2:Y:S04]  /*1c40*/  LDG.E.128 R188, desc[UR16][R188.64] ;  /* 0x00000010bcbc7981 */ /* 0x000ea8000c1e1d00 */
[----:B------:R-:W3:Y:S02]  /*1c50*/  LDL R239, [R1+0xe8] ;  /* 0x0000e80001ef7983 */ /* 0x000ee40000100800 */
[----:B------:R-:W0:Y:S02]  /*1c60*/  @P0 LDC.64 R192, c[0x0][0x438] ;  /* 0x00010e00ffc00b82 */ /* 0x000e240000000a00 */
[----:B0-----:R-:W-:-:S05]  /*1c70*/  @P0 IMAD.WIDE.U32 R192, R200, 0x10, R192 ;  /* 0x00000010c8c00825 */ /* 0x001fca00078e00c0 */
[----:B------:R4:W5:Y:S02]  /*1c80*/  @P0 LDG.E.128 R20, desc[UR16][R192.64] ;  /* 0x00000010c0140981 */ /* 0x000964000c1e1d00 */
[C---:B----4-:R-:W-:Y:S02]  /*1c90*/  PRMT R192, R184.reuse, 0x7632, R192 ;  /* 0x00007632b8c07816 */ /* 0x050fe400000000c0 */
[----:B------:R-:W-:Y:S02]  /*1ca0*/  SHF.L.U32 R196, R185, 0x10, RZ ;  /* 0x00000010b9c47819 */ /* 0x000fe400000006ff */
[----:B------:R-:W-:Y:S02]  /*1cb0*/  SHF.L.U32 R194, R184, 0x10, RZ ;  /* 0x00000010b8c27819 */ /* 0x000fe400000006ff */
[C---:B--2---:R-:W-:Y:S02]  /*1cc0*/  PRMT R238, R190.reuse, 0x7632, R238 ;  /* 0x00007632beee7816 */ /* 0x044fe400000000ee */
[----:B------:R-:W-:-:S02]  /*1cd0*/  SHF.L.U32 R184, R190, 0x10, RZ ;  /* 0x00000010beb87819 */ /* 0x000fc400000006ff */
[----:B------:R-:W-:Y:S01]  /*1ce0*/  SHF.L.U32 R190, R192, 0x10, RZ ;  /* 0x00000010c0be7819 */ /* 0x000fe200000006ff */
[----:B------:R-:W-:Y:S02]  /*1cf0*/  FADD.FTZ R192, R196, -UR32 ;  /* 0x80000020c4c07e21 */ /* 0x000fe40008010000 */
[----:B------:R-:W2:Y:S01]  /*1d00*/  LDL.LU R196, [R1+0x58] ;  /* 0x0000580001c47983 */ /* 0x000ea20000300800 */
[----:B------:R-:W-:Y:S02]  /*1d10*/  PRMT R19, R185, 0x7632, R19 ;  /* 0x00007632b9137816 */ /* 0x000fe40000000013 */
[C---:B------:R-:W-:Y:S02]  /*1d20*/  PRMT R237, R189.reuse, 0x7632, R237 ;  /* 0x00007632bded7816 */ /* 0x040fe400000000ed */
[----:B------:R-:W-:Y:S01]  /*1d30*/  SHF.L.U32 R185, R189, 0x10, RZ ;  /* 0x00000010bdb97819 */ /* 0x000fe200000006ff */
[----:B------:R-:W-:Y:S01]  /*1d40*/  FADD.FTZ R189, R194, -UR32 ;  /* 0x80000020c2bd7e21 */ /* 0x000fe20008010000 */
[----:B------:R-:W-:-:S02]  /*1d50*/  PRMT R197, R187, 0x7632, R197 ;  /* 0x00007632bbc57816 */ /* 0x000fc400000000c5 */
[----:B------:R-:W-:Y:S01]  /*1d60*/  SHF.L.U32 R195, R187, 0x10, RZ ;  /* 0x00000010bbc37819 */ /* 0x000fe200000006ff */
[----:B------:R-:W-:Y:S01]  /*1d70*/  FMUL.FTZ R198, R189, UR30 ;  /* 0x0000001ebdc67c20 */ /* 0x000fe20008410000 */
[----:B------:R-:W-:Y:S02]  /*1d80*/  PRMT R193, R186, 0x7632, R193 ;  /* 0x00007632bac17816 */ /* 0x000fe400000000c1 */
[----:B------:R-:W-:Y:S02]  /*1d90*/  SHF.L.U32 R187, R188, 0x10, RZ ;  /* 0x00000010bcbb7819 */ /* 0x000fe400000006ff */
[----:B------:R-:W-:Y:S02]  /*1da0*/  SHF.L.U32 R186, R186, 0x10, RZ ;  /* 0x00000010baba7819 */ /* 0x000fe400000006ff */
[----:B------:R-:W-:Y:S02]  /*1db0*/  PRMT R236, R188, 0x7632, R236 ;  /* 0x00007632bcec7816 */ /* 0x000fe400000000ec */
[----:B------:R-:W-:Y:S01]  /*1dc0*/  SHF.L.U32 R188, R19, 0x10, RZ ;  /* 0x0000001013bc7819 */ /* 0x000fe200000006ff */
[----:B------:R-:W-:Y:S01]  /*1dd0*/  FADD.FTZ R194, R186, -UR32 ;  /* 0x80000020bac27e21 */ /* 0x000fe20008010000 */
[----:B------:R-:W-:Y:S01]  /*1de0*/  SHF.L.U32 R19, R197, 0x10, RZ ;  /* 0x00000010c5137819 */ /* 0x000fe200000006ff */
[----:B------:R-:W-:Y:S01]  /*1df0*/  FMUL.FTZ R197, R192, UR30 ;  /* 0x0000001ec0c57c20 */ /* 0x000fe20008410000 */
[----:B------:R-:W-:Y:S01]  /*1e00*/  SHF.L.U32 R189, R236, 0x10, RZ ;  /* 0x00000010ecbd7819 */ /* 0x000fe200000006ff */
[----:B------:R-:W-:Y:S01]  /*1e10*/  FADD.FTZ R96, R96, R187 ;  /* 0x000000bb60607221 */ /* 0x000fe20000010000 */
[----:B------:R-:W4:Y:S01]  /*1e20*/  LDL R236, [R1+0xf4] ;  /* 0x0000f40001ec7983 */ /* 0x000f220000100800 */
[----:B------:R-:W-:-:S03]  /*1e30*/  FMUL.FTZ R243, R243, R187 ;  /* 0x000000bbf3f37220 */ /* 0x000fc60000410000 */
[----:B------:R-:W4:Y:S01]  /*1e40*/  LDL R192, [R1+0xf0] ;  /* 0x0000f00001c07983 */ /* 0x000f220000100800 */
[----:B--2---:R-:W-:Y:S01]  /*1e50*/  FFMA.FTZ R196, R198, R187, R196 ;  /* 0x000000bbc6c47223 */ /* 0x004fe200000100c4 */
[----:B------:R-:W-:-:S04]  /*1e60*/  SHF.L.U32 R187, R237, 0x10, RZ ;  /* 0x00000010edbb7819 */ /* 0x000fc800000006ff */
[----:B------:R0:W-:Y:S04]  /*1e70*/  STL [R1+0x58], R196 ;  /* 0x000058c401007387 */ /* 0x0001e80000100800 */
[----:B------:R-:W2:Y:S01]  /*1e80*/  LDL.LU R237, [R1+0x50] ;  /* 0x0000500001ed7983 */ /* 0x000ea20000300800 */
[----:B0-----:R-:W-:-:S03]  /*1e90*/  FMUL.FTZ R196, R194, UR30 ;  /* 0x0000001ec2c47c20 */ /* 0x001fc60008410000 */
[----:B------:R-:W4:Y:S01]  /*1ea0*/  LDL.LU R194, [R1+0x48] ;  /* 0x0000480001c27983 */ /* 0x000f220000300800 */
[----:B---3--:R-:W-:Y:S01]  /*1eb0*/  FFMA.FTZ R241, R197, R185, R241 ;  /* 0x000000b9c5f17223 */ /* 0x008fe200000100f1 */
[----:B------:R-:W-:Y:S01]  /*1ec0*/  FADD.FTZ R195, R195, -UR32 ;  /* 0x80000020c3c37e21 */ /* 0x000fe20008010000 */
[----:B------:R-:W-:-:S03]  /*1ed0*/  PRMT R240, R191, 0x7632, R240 ;  /* 0x00007632bff07816 */ /* 0x000fc600000000f0 */
[----:B------:R0:W-:Y:S01]  /*1ee0*/  STL [R1+0x60], R241 ;  /* 0x000060f101007387 */ /* 0x0001e20000100800 */
[----:B------:R-:W-:Y:S01]  /*1ef0*/  SHF.L.U32 R191, R191, 0x10, RZ ;  /* 0x00000010bfbf7819 */ /* 0x000fe200000006ff */
[----:B------:R-:W-:Y:S01]  /*1f00*/  FMUL.FTZ R195, R195, UR30 ;  /* 0x0000001ec3c37c20 */ /* 0x000fe20008410000 */
[----:B------:R-:W-:Y:S01]  /*1f10*/  SHF.L.U32 R186, R193, 0x10, RZ ;  /* 0x00000010c1ba7819 */ /* 0x000fe200000006ff */
[----:B0-----:R-:W-:Y:S02]  /*1f20*/  FMUL.FTZ R241, R242, R185 ;  /* 0x000000b9f2f17220 */ /* 0x001fe40000410000 */
[----:B------:R-:W3:Y:S01]  /*1f30*/  LDL.LU R242, [R1+0x5c] ;  /* 0x00005c0001f27983 */ /* 0x000ee20000300800 */
[----:B------:R-:W-:-:S03]  /*1f40*/  FADD.FTZ R92, R92, R184 ;  /* 0x000000b85c5c7221 */ /* 0x000fc60000010000 */
[----:B------:R-:W3:Y:S01]  /*1f50*/  LDL R193, [R1+0xfc] ;  /* 0x0000fc0001c17983 */ /* 0x000ee20000100800 */
[-C--:B------:R-:W-:Y:S01]  /*1f60*/  FMUL.FTZ R239, R239, R184.reuse ;  /* 0x000000b8efef7220 */ /* 0x080fe20000410000 */
[----:B------:R-:W-:Y:S01]  /*1f70*/  FADD.FTZ R190, R190, -UR32 ;  /* 0x80000020bebe7e21 */ /* 0x000fe20008010000 */
[----:B------:R-:W-:Y:S01]  /*1f80*/  FADD.FTZ R98, R98, R185 ;  /* 0x000000b962627221 */ /* 0x000fe20000010000 */
[----:B------:R-:W-:Y:S02]  /*1f90*/  IMAD.U32 R185, R238, 0x10000, RZ ;  /* 0x00010000eeb97824 */ /* 0x000fe400078e00ff */
[----:B------:R-:W-:Y:S01]  /*1fa0*/  FADD.FTZ R94, R94, R191 ;  /* 0x000000bf5e5e7221 */ /* 0x000fe20000010000 */
[----:B--2---:R-:W-:Y:S01]  /*1fb0*/  FFMA.FTZ R237, R195, R191, R237 ;  /* 0x000000bfc3ed7223 */ /* 0x004fe200000100ed */
[----:B----4-:R-:W-:Y:S01]  /*1fc0*/  FFMA.FTZ R194, R196, R184, R194 ;  /* 0x000000b8c4c27223 */ /* 0x010fe200000100c2 */
[----:B------:R-:W-:-:S04]  /*1fd0*/  SHF.L.U32 R184, R240, 0x10, RZ ;  /* 0x00000010f0b87819 */ /* 0x000fc800000006ff */
[----:B------:R0:W-:Y:S04]  /*1fe0*/  STL [R1+0x48], R194 ;  /* 0x000048c201007387 */ /* 0x0001e80000100800 */
[----:B------:R1:W-:Y:S04]  /*1ff0*/  STL [R1+0x50], R237 ;  /* 0x000050ed01007387 */ /* 0x0003e80000100800 */
[----:B------:R-:W2:Y:S01]  /*2000*/  LDL.LU R240, [R1+0x64] ;  /* 0x0000640001f07983 */ /* 0x000ea20000300800 */
[----:B0-----:R-:W-:Y:S01]  /*2010*/  FMUL.FTZ R194, R190, UR30 ;  /* 0x0000001ebec27c20 */ /* 0x001fe20008410000 */
[----:B-1----:R-:W-:-:S02]  /*2020*/  FMUL.FTZ R237, R192, R191 ;  /* 0x000000bfc0ed7220 */ /* 0x002fc40000410000 */
[----:B------:R-:W4:Y:S04]  /*2030*/  LDL R238, [R1+0xec] ;  /* 0x0000ec0001ee7983 */ /* 0x000f280000100800 */
[----:B------:R-:W4:Y:S01]  /*2040*/  LDL R192, [R1+0x104] ;  /* 0x0001040001c07983 */ /* 0x000f220000100800 */
[----:B------:R-:W-:-:S03]  /*2050*/  FADD.FTZ R190, R228, R243 ;  /* 0x000000f3e4be7221 */ /* 0x000fc60000010000 */
[----:B------:R-:W4:Y:S04]  /*2060*/  LDL.LU R191, [R1+0x54] ;  /* 0x0000540001bf7983 */ /* 0x000f280000300800 */
[----:B------:R-:W4:Y:S01]  /*2070*/  LDL.LU R228, [R1+0x4c] ;  /* 0x00004c0001e47983 */ /* 0x000f220000300800 */
[----:B---3--:R-:W-:Y:S01]  /*2080*/  FFMA.FTZ R242, R194, R189, R242 ;  /* 0x000000bdc2f27223 */ /* 0x008fe200000100f2 */
[----:B------:R-:W-:-:S04]  /*2090*/  FADD.FTZ R188, R188, -UR32 ;  /* 0x80000020bcbc7e21 */ /* 0x000fc80008010000 */
[----:B------:R0:W-:Y:S01]  /*20a0*/  STL [R1+0x5c], R242 ;  /* 0x00005cf201007387 */ /* 0x0001e20000100800 */
[----:B------:R-:W-:Y:S01]  /*20b0*/  FADD.FTZ R186, R186, -UR32 ;  /* 0x80000020baba7e21 */ /* 0x000fe20008010000 */
[----:B0-----:R-:W-:Y:S01]  /*20c0*/  FMUL.FTZ R242, R193, R189 ;  /* 0x000000bdc1f27220 */ /* 0x001fe20000410000 */
[----:B------:R-:W-:Y:S01]  /*20d0*/  FMUL.FTZ R193, R188, UR30 ;  /* 0x0000001ebcc17c20 */ /* 0x000fe20008410000 */
[----:B------:R-:W-:Y:S01]  /*20e0*/  FADD.FTZ R19, R19, -UR32 ;  /* 0x8000002013137e21 */ /* 0x000fe20008010000 */
[----:B------:R-:W-:Y:S01]  /*20f0*/  FADD.FTZ R97, R97, R189 ;  /* 0x000000bd61617221 */ /* 0x000fe20000010000 */
[----:B------:R-:W-:Y:S02]  /*2100*/  FFMA.FTZ R189, R198, R243, R227 ;  /* 0x000000f3c6bd7223 */ /* 0x000fe400000100e3 */
[----:B------:R-:W-:Y:S01]  /*2110*/  FMUL.FTZ R19, R19, UR30 ;  /* 0x0000001e13137c20 */ /* 0x000fe20008410000 */
[----:B------:R-:W-:Y:S01]  /*2120*/  FADD.FTZ R190, R190, R242 ;  /* 0x000000f2bebe7221 */ /* 0x000fe20000010000 */
[----:B------:R-:W-:Y:S01]  /*2130*/  FFMA.FTZ R189, R194, R242, R189 ;  /* 0x000000f2c2bd7223 */ /* 0x000fe200000100bd */
[----:B------:R-:W-:-:S03]  /*2140*/  FADD.FTZ R99, R99, R187 ;  /* 0x000000bb63637221 */ /* 0x000fc60000010000 */
[----:B------:R-:W-:Y:S01]  /*2150*/  FFMA.FTZ R189, R197, R241, R189 ;  /* 0x000000f1c5bd7223 */ /* 0x000fe200000100bd */
[----:B------:R-:W-:Y:S01]  /*2160*/  FMUL.FTZ R236, R236, R184 ;  /* 0x000000b8ecec7220 */ /* 0x000fe20000410000 */
[----:B------:R-:W-:Y:S01]  /*2170*/  FADD.FTZ R93, R93, R185 ;  /* 0x000000b95d5d7221 */ /* 0x000fe20000010000 */
[----:B------:R-:W-:Y:S01]  /*2180*/  FADD.FTZ R95, R95, R184 ;  /* 0x000000b85f5f7221 */ /* 0x000fe20000010000 */
[----:B------:R-:W-:Y:S02]  /*2190*/  IADD3 R226, PT, PT, R226, 0x80, RZ ;  /* 0x00000080e2e27810 */ /* 0x000fe40007ffe0ff */
[----:B------:R-:W-:Y:S01]  /*21a0*/  IADD3 R200, PT, PT, R200, 0x80, RZ ;  /* 0x00000080c8c87810 */ /* 0x000fe20007ffe0ff */
[----:B--2---:R-:W-:-:S05]  /*21b0*/  FFMA.FTZ R240, R193, R187, R240 ;  /* 0x000000bbc1f07223 */ /* 0x004fca00000100f0 */
[----:B------:R4:W-:Y:S02]  /*21c0*/  STL [R1+0x64], R240 ;  /* 0x000064f001007387 */ /* 0x0009e40000100800 */
[----:B----4-:R-:W-:Y:S01]  /*21d0*/  FMUL.FTZ R240, R192, R187 ;  /* 0x000000bbc0f07220 */ /* 0x010fe20000410000 */
[----:B------:R-:W-:Y:S01]  /*21e0*/  FMUL.FTZ R192, R186, UR30 ;  /* 0x0000001ebac07c20 */ /* 0x000fe20008410000 */
[----:B------:R-:W-:-:S03]  /*21f0*/  FFMA.FTZ R191, R19, R184, R191 ;  /* 0x000000b813bf7223 */ /* 0x000fc600000100bf */
[----:B------:R-:W-:Y:S01]  /*2200*/  FFMA.FTZ R228, R192, R185, R228 ;  /* 0x000000b9c0e47223 */ /* 0x000fe200000100e4 */
[----:B------:R-:W-:-:S04]  /*2210*/  FADD.FTZ R187, R190, R241 ;  /* 0x000000f1bebb7221 */ /* 0x000fc80000010000 */
[----:B------:R0:W-:Y:S04]  /*2220*/  STL [R1+0x4c], R228 ;  /* 0x00004ce401007387 */ /* 0x0001e80000100800 */
[----:B------:R1:W-:Y:S01]  /*2230*/  STL [R1+0x54], R191 ;  /* 0x000054bf01007387 */ /* 0x0003e20000100800 */
[----:B------:R-:W-:Y:S01]  /*2240*/  FADD.FTZ R187, R187, R240 ;  /* 0x000000f0bbbb7221 */ /* 0x000fe20000010000 */
[----:B------:R-:W-:Y:S01]  /*2250*/  FFMA.FTZ R186, R193, R240, R189 ;  /* 0x000000f0c1ba7223 */ /* 0x000fe200000100bd */
[----:B------:R-:W-:Y:S02]  /*2260*/  FMUL.FTZ R238, R238, R185 ;  /* 0x000000b9eeee7220 */ /* 0x000fe40000410000 */
[----:B------:R-:W-:Y:S01]  /*2270*/  FADD.FTZ R187, R187, R239 ;  /* 0x000000efbbbb7221 */ /* 0x000fe20000010000 */
[----:B------:R-:W-:-:S03]  /*2280*/  FFMA.FTZ R186, R196, R239, R186 ;  /* 0x000000efc4ba7223 */ /* 0x000fc600000100ba */
[----:B------:R-:W-:Y:S01]  /*2290*/  FADD.FTZ R187, R187, R238 ;  /* 0x000000eebbbb7221 */ /* 0x000fe20000010000 */
[----:B------:R-:W-:-:S03]  /*22a0*/  FFMA.FTZ R186, R192, R238, R186 ;  /* 0x000000eec0ba7223 */ /* 0x000fc600000100ba */
[----:B------:R-:W-:Y:S01]  /*22b0*/  FADD.FTZ R187, R187, R237 ;  /* 0x000000edbbbb7221 */ /* 0x000fe20000010000 */
[----:B------:R-:W-:-:S03]  /*22c0*/  FFMA.FTZ R186, R195, R237, R186 ;  /* 0x000000edc3ba7223 */ /* 0x000fc600000100ba */
[----:B0-----:R-:W-:Y:S01]  /*22d0*/  FADD.FTZ R228, R187, R236 ;  /* 0x000000ecbbe47221 */ /* 0x001fe20000010000 */
[----:B-1----:R-:W-:-:S07]  /*22e0*/  FFMA.FTZ R227, R19, R236, R186 ;  /* 0x000000ec13e37223 */ /* 0x002fce00000100ba */
.L_x_4106:
[----:B------:R-:W-:Y:S05]  /*22f0*/  BSYNC.RECONVERGENT B1 ;  /* 0x0000000000017941 */ /* 0x000fea0003800200 */
.L_x_4105:
        /* <DEDUP_REMOVED lines=9> */
[----:B------:R-:W4:Y:S04]  /*2390*/  LDG.E.128 R12, desc[UR16][R12.64] ;  /* 0x000000100c0c7981 */ /* 0x000f28000c1e1d00 */
[----:B------:R0:W2:Y:S01]  /*23a0*/  LDG.E.128 R184, desc[UR16][R16.64] ;  /* 0x0000001010b87981 */ /* 0x0000a2000c1e1d00 */
[----:B------:R-:W-:-:S03]  /*23b0*/  ISETP.NE.AND.EX P0, PT, RZ, UR23, PT, P0 ;  /* 0x00000017ff007c0c */ /* 0x000fc6000bf05300 */
[----:B------:R-:W3:Y:S04]  /*23c0*/  LDL R234, [R1+0xe0] ;  /* 0x0000e00001ea7983 */ /* 0x000ee80000100800 */
[----:B------:R-:W3:Y:S06]  /*23d0*/  LDL R231, [R1+0xc8] ;  /* 0x0000c80001e77983 */ /* 0x000eec0000100800 */
[----:B0-----:R-:W0:Y:S02]  /*23e0*/  @P0 LDC.64 R16, c[0x0][0x438] ;  /* 0x00010e00ff100b82 */ /* 0x001e240000000a00 */
[----:B0-----:R-:W-:-:S05]  /*23f0*/  @P0 IMAD.WIDE.U32 R16, R200, 0x10, R16 ;  /* 0x00000010c8100825 */ /* 0x001fca00078e0010 */
[----:B------:R0:W5:Y:S01]  /*2400*/  @P0 LDG.E.128 R160, desc[UR16][R16.64] ;  /* 0x0000001010a00981 */ /* 0x000162000c1e1d00 */
[----:B----4-:R-:W-:Y:S02]  /*2410*/  SHF.L.U32 R190, R12, 0x10, RZ ;  /* 0x000000100cbe7819 */ /* 0x010fe400000006ff */
[C---:B------:R-:W-:Y:S02]  /*2420*/  PRMT R191, R15.reuse, 0x7632, R191 ;  /* 0x000076320fbf7816 */ /* 0x040fe400000000bf */
[----:B------:R-:W-:Y:S02]  /*2430*/  SHF.L.U32 R189, R15, 0x10, RZ ;  /* 0x000000100fbd7819 */ /* 0x000fe400000006ff */
[----:B------:R-:W-:Y:S02]  /*2440*/  SHF.L.U32 R18, R14, 0x10, RZ ;  /* 0x000000100e127819 */ /* 0x000fe400000006ff */
[C---:B--2---:R-:W-:Y:S02]  /*2450*/  PRMT R230, R186.reuse, 0x7632, R230 ;  /* 0x00007632bae67816 */ /* 0x044fe400000000e6 */
[----:B------:R-:W-:Y:S01]  /*2460*/  SHF.L.U32 R15, R186, 0x10, RZ ;  /* 0x00000010ba0f7819 */ /* 0x000fe200000006ff */
[----:B------:R-:W-:Y:S01]  /*2470*/  FADD.FTZ R186, R190, -UR32 ;  /* 0x80000020beba7e21 */ /* 0x000fe20008010000 */
[----:B------:R-:W-:Y:S01]  /*2480*/  PRMT R225, R184, 0x7632, R225 ;  /* 0x00007632b8e17816 */ /* 0x000fe200000000e1 */
[----:B------:R-:W-:Y:S01]  /*2490*/  FADD.FTZ R190, R18, -UR32 ;  /* 0x8000002012be7e21 */ /* 0x000fe20008010000 */
[----:B0-----:R-:W-:Y:S01]  /*24a0*/  SHF.L.U32 R16, R184, 0x10, RZ ;  /* 0x00000010b8107819 */ /* 0x001fe200000006ff */
[----:B------:R-:W-:Y:S01]  /*24b0*/  FADD.FTZ R184, R189, -UR32 ;  /* 0x80000020bdb87e21 */ /* 0x000fe20008010000 */
[----:B------:R-:W-:Y:S01]  /*24c0*/  FMUL.FTZ R18, R186, UR30 ;  /* 0x0000001eba127c20 */ /* 0x000fe20008410000 */
[----:B------:R-:W2:Y:S04]  /*24d0*/  LDL R189, [R1+0xd4] ;  /* 0x0000d40001bd7983 */ /* 0x000ea80000100800 */
[----:B------:R-:W4:Y:S01]  /*24e0*/  LDL.LU R186, [R1+0x38] ;  /* 0x0000380001ba7983 */ /* 0x000f220000300800 */
[----:B------:R-:W-:-:S02]  /*24f0*/  PRMT R11, R13, 0x7632, R11 ;  /* 0x000076320d0b7816 */ /* 0x000fc4000000000b */
[----:B------:R-:W-:Y:S02]  /*2500*/  PRMT R17, R12, 0x7632, R17 ;  /* 0x000076320c117816 */ /* 0x000fe40000000011 */
[----:B------:R-:W-:Y:S02]  /*2510*/  SHF.L.U32 R13, R13, 0x10, RZ ;  /* 0x000000100d0d7819 */ /* 0x000fe400000006ff */
[----:B------:R-:W-:Y:S02]  /*2520*/  PRMT R12, R14, 0x7632, R12 ;  /* 0x000076320e0c7816 */ /* 0x000fe4000000000c */
[----:B------:R-:W-:Y:S01]  /*2530*/  SHF.L.U32 R14, R17, 0x10, RZ ;  /* 0x00000010110e7819 */ /* 0x000fe200000006ff */
[----:B------:R-:W-:Y:S01]  /*2540*/  FADD.FTZ R17, R13, -UR32 ;  /* 0x800000200d117e21 */ /* 0x000fe20008010000 */
[----:B------:R-:W-:Y:S02]  /*2550*/  PRMT R229, R185, 0x7632, R229 ;  /* 0x00007632b9e57816 */ /* 0x000fe400000000e5 */
[----:B------:R-:W-:-:S02]  /*2560*/  SHF.L.U32 R13, R11, 0x10, RZ ;  /* 0x000000100b0d7819 */ /* 0x000fc400000006ff */
[C---:B------:R-:W-:Y:S02]  /*2570*/  PRMT R232, R187.reuse, 0x7632, R232 ;  /* 0x00007632bbe87816 */ /* 0x040fe400000000e8 */
[----:B------:R-:W-:Y:S02]  /*2580*/  SHF.L.U32 R188, R187, 0x10, RZ ;  /* 0x00000010bbbc7819 */ /* 0x000fe400000006ff */
[----:B------:R-:W-:Y:S02]  /*2590*/  SHF.L.U32 R11, R191, 0x10, RZ ;  /* 0x00000010bf0b7819 */ /* 0x000fe400000006ff */
[----:B------:R-:W2:Y:S01]  /*25a0*/  LDL.LU R191, [R1+0x34] ;  /* 0x0000340001bf7983 */ /* 0x000ea20000300800 */
[----:B------:R-:W-:Y:S01]  /*25b0*/  SHF.L.U32 R187, R225, 0x10, RZ ;  /* 0x00000010e1bb7819 */ /* 0x000fe200000006ff */
[----:B------:R-:W-:Y:S02]  /*25c0*/  FADD.FTZ R88, R88, R16 ;  /* 0x0000001058587221 */ /* 0x000fe40000010000 */
[----:B------:R-:W2:Y:S01]  /*25d0*/  LDL R225, [R1+0xd0] ;  /* 0x0000d00001e17983 */ /* 0x000ea20000100800 */
[-C--:B------:R-:W-:Y:S01]  /*25e0*/  FMUL.FTZ R235, R235, R16.reuse ;  /* 0x00000010ebeb7220 */ /* 0x080fe20000410000 */
[----:B----4-:R-:W-:Y:S01]  /*25f0*/  FFMA.FTZ R186, R18, R16, R186 ;  /* 0x0000001012ba7223 */ /* 0x010fe200000100ba */
[----:B------:R-:W-:-:S04]  /*2600*/  FMUL.FTZ R16, R190, UR30 ;  /* 0x0000001ebe107c20 */ /* 0x000fc80008410000 */
[----:B------:R0:W-:Y:S02]  /*2610*/  STL [R1+0x38], R186 ;  /* 0x000038ba01007387 */ /* 0x0001e40000100800 */
[----:B0-----:R-:W-:Y:S02]  /*2620*/  SHF.L.U32 R186, R229, 0x10, RZ ;  /* 0x00000010e5ba7819 */ /* 0x001fe400000006ff */
[----:B------:R-:W4:Y:S04]  /*2630*/  LDL.LU R229, [R1+0x30] ;  /* 0x0000300001e57983 */ /* 0x000f280000300800 */
[----:B------:R-:W2:Y:S01]  /*2640*/  LDL.LU R190, [R1+0x28] ;  /* 0x0000280001be7983 */ /* 0x000ea20000300800 */
[----:B------:R-:W-:Y:S01]  /*2650*/  SHF.L.U32 R185, R185, 0x10, RZ ;  /* 0x00000010b9b97819 */ /* 0x000fe200000006ff */
[----:B------:R-:W-:Y:S01]  /*2660*/  FMUL.FTZ R17, R17, UR30 ;  /* 0x0000001e11117c20 */ /* 0x000fe20008410000 */
[----:B------:R-:W-:Y:S01]  /*2670*/  FADD.FTZ R84, R84, R15 ;  /* 0x0000000f54547221 */ /* 0x000fe20000010000 */
[----:B---3--:R-:W-:-:S02]  /*2680*/  FMUL.FTZ R231, R231, R15 ;  /* 0x0000000fe7e77220 */ /* 0x008fc40000410000 */
[----:B------:R-:W-:Y:S01]  /*2690*/  FFMA.FTZ R233, R17, R185, R233 ;  /* 0x000000b911e97223 */ /* 0x000fe200000100e9 */
[----:B------:R-:W-:-:S04]  /*26a0*/  FADD.FTZ R90, R90, R185 ;  /* 0x000000b95a5a7221 */ /* 0x000fc80000010000 */
[----:B------:R0:W-:Y:S01]  /*26b0*/  STL [R1+0x40], R233 ;  /* 0x000040e901007387 */ /* 0x0001e20000100800 */
[----:B------:R-:W-:Y:S01]  /*26c0*/  FADD.FTZ R86, R86, R188 ;  /* 0x000000bc56567221 */ /* 0x000fe20000010000 */
[----:B0-----:R-:W-:Y:S02]  /*26d0*/  FMUL.FTZ R233, R234, R185 ;  /* 0x000000b9eae97220 */ /* 0x001fe40000410000 */
[----:B------:R-:W3:Y:S01]  /*26e0*/  LDL R234, [R1+0xdc] ;  /* 0x0000dc0001ea7983 */ /* 0x000ee20000100800 */
[----:B------:R-:W-:Y:S01]  /*26f0*/  SHF.L.U32 R185, R230, 0x10, RZ ;  /* 0x00000010e6b97819 */ /* 0x000fe200000006ff */
[----:B--2---:R-:W-:Y:S01]  /*2700*/  FFMA.FTZ R190, R16, R15, R190 ;  /* 0x0000000f10be7223 */ /* 0x004fe200000100be */
[----:B------:R-:W-:-:S04]  /*2710*/  FMUL.FTZ R15, R184, UR30 ;  /* 0x0000001eb80f7c20 */ /* 0x000fc80008410000 */
[----:B----4-:R-:W-:Y:S01]  /*2720*/  FFMA.FTZ R229, R15, R188, R229 ;  /* 0x000000bc0fe57223 */ /* 0x010fe200000100e5 */
[----:B------:R-:W-:Y:S01]  /*2730*/  STL [R1+0x28], R190 ;  /* 0x000028be01007387 */ /* 0x000fe20000100800 */
[----:B------:R-:W-:-:S03]  /*2740*/  SHF.L.U32 R184, R232, 0x10, RZ ;  /* 0x00000010e8b87819 */ /* 0x000fc600000006ff */
[----:B------:R0:W-:Y:S04]  /*2750*/  STL [R1+0x30], R229 ;  /* 0x000030e501007387 */ /* 0x0001e80000100800 */
[----:B------:R-:W2:Y:S04]  /*2760*/  LDL.LU R232, [R1+0x44] ;  /* 0x0000440001e87983 */ /* 0x000ea80000300800 */
[----:B------:R-:W4:Y:S01]  /*2770*/  LDL R230, [R1+0xe4] ;  /* 0x0000e40001e67983 */ /* 0x000f220000100800 */
[----:B0-----:R-:W-:Y:S01]  /*2780*/  FMUL.FTZ R229, R225, R188 ;  /* 0x000000bce1e57220 */ /* 0x001fe20000410000 */
[----:B------:R-:W-:-:S02]  /*2790*/  FADD.FTZ R188, R228, R235 ;  /* 0x000000ebe4bc7221 */ /* 0x000fc40000010000 */
[----:B------:R-:W4:Y:S04]  /*27a0*/  LDL.LU R225, [R1+0x2c] ;  /* 0x00002c0001e17983 */ /* 0x000f280000300800 */
[----:B------:R-:W4:Y:S04]  /*27b0*/  LDL R190, [R1+0xcc] ;  /* 0x0000cc0001be7983 */ /* 0x000f280000100800 */
[----:B------:R-:W4:Y:S01]  /*27c0*/  LDL.LU R228, [R1+0x3c] ;  /* 0x00003c0001e47983 */ /* 0x000f220000300800 */
[----:B------:R-:W-:Y:S01]  /*27d0*/  SHF.L.U32 R12, R12, 0x10, RZ ;  /* 0x000000100c0c7819 */ /* 0x000fe200000006ff */
[----:B------:R-:W-:Y:S01]  /*27e0*/  FADD.FTZ R14, R14, -UR32 ;  /* 0x800000200e0e7e21 */ /* 0x000fe20008010000 */
[----:B------:R-:W-:Y:S01]  /*27f0*/  FADD.FTZ R13, R13, -UR32 ;  /* 0x800000200d0d7e21 */ /* 0x000fe20008010000 */
[----:B------:R-:W-:-:S02]  /*2800*/  FADD.FTZ R11, R11, -UR32 ;  /* 0x800000200b0b7e21 */ /* 0x000fc40008010000 */
[----:B------:R-:W-:Y:S01]  /*2810*/  FADD.FTZ R12, R12, -UR32 ;  /* 0x800000200c0c7e21 */ /* 0x000fe20008010000 */
[----:B------:R-:W-:Y:S01]  /*2820*/  FMUL.FTZ R14, R14, UR30 ;  /* 0x0000001e0e0e7c20 */ /* 0x000fe20008410000 */
[----:B------:R-:W-:Y:S01]  /*2830*/  FMUL.FTZ R13, R13, UR30 ;  /* 0x0000001e0d0d7c20 */ /* 0x000fe20008410000 */
[----:B------:R-:W-:Y:S01]  /*2840*/  FADD.FTZ R89, R89, R187 ;  /* 0x000000bb59597221 */ /* 0x000fe20000010000 */
[----:B------:R-:W-:Y:S01]  /*2850*/  FMUL.FTZ R12, R12, UR30 ;  /* 0x0000001e0c0c7c20 */ /* 0x000fe20008410000 */
[----:B---3--:R-:W-:Y:S01]  /*2860*/  FMUL.FTZ R234, R234, R187 ;  /* 0x000000bbeaea7220 */ /* 0x008fe20000410000 */
[----:B------:R-:W-:-:S03]  /*2870*/  FMUL.FTZ R11, R11, UR30 ;  /* 0x0000001e0b0b7c20 */ /* 0x000fc60008410000 */
[----:B------:R-:W-:Y:S01]  /*2880*/  FADD.FTZ R188, R188, R234 ;  /* 0x000000eabcbc7221 */ /* 0x000fe20000010000 */
[----:B------:R-:W-:Y:S01]  /*2890*/  FFMA.FTZ R191, R11, R184, R191 ;  /* 0x000000b80bbf7223 */ /* 0x000fe200000100bf */
[----:B------:R-:W-:Y:S01]  /*28a0*/  FADD.FTZ R91, R91, R186 ;  /* 0x000000ba5b5b7221 */ /* 0x000fe20000010000 */
[----:B------:R-:W-:Y:S01]  /*28b0*/  FADD.FTZ R85, R85, R185 ;  /* 0x000000b955557221 */ /* 0x000fe20000010000 */
[----:B------:R-:W-:Y:S01]  /*28c0*/  FADD.FTZ R87, R87, R184 ;  /* 0x000000b857577221 */ /* 0x000fe20000010000 */
[----:B------:R-:W-:Y:S02]  /*28d0*/  IADD3 R226, PT, PT, R226, 0x80, RZ ;  /* 0x00000080e2e27810 */ /* 0x000fe40007ffe0ff */
[----:B------:R-:W-:Y:S01]  /*28e0*/  IADD3 R200, PT, PT, R200, 0x80, RZ ;  /* 0x00000080c8c87810 */ /* 0x000fe20007ffe0ff */
[----:B--2---:R-:W-:Y:S01]  /*28f0*/  FFMA.FTZ R232, R13, R186, R232 ;  /* 0x000000ba0de87223 */ /* 0x004fe200000100e8 */
[----:B----4-:R-:W-:Y:S01]  /*2900*/  FFMA.FTZ R225, R12, R185, R225 ;  /* 0x000000b90ce17223 */ /* 0x010fe200000100e1 */
[----:B------:R-:W-:Y:S01]  /*2910*/  FFMA.FTZ R228, R14, R187, R228 ;  /* 0x000000bb0ee47223 */ /* 0x000fe200000100e4 */
[----:B------:R-:W-:-:S04]  /*2920*/  FFMA.FTZ R187, R18, R235, R227 ;  /* 0x000000eb12bb7223 */ /* 0x000fc800000100e3 */
[----:B------:R-:W-:Y:S01]  /*2930*/  FFMA.FTZ R187, R14, R234, R187 ;  /* 0x000000ea0ebb7223 */ /* 0x000fe200000100bb */
[----:B------:R-:W-:Y:S04]  /*2940*/  STL [R1+0x3c], R228 ;  /* 0x00003ce401007387 */ /* 0x000fe80000100800 */
[----:B------:R0:W-:Y:S01]  /*2950*/  STL [R1+0x44], R232 ;  /* 0x000044e801007387 */ /* 0x0001e20000100800 */
[----:B------:R-:W-:-:S03]  /*2960*/  FFMA.FTZ R187, R17, R233, R187 ;  /* 0x000000e911bb7223 */ /* 0x000fc600000100bb */
[----:B------:R1:W-:Y:S04]  /*2970*/  STL [R1+0x2c], R225 ;  /* 0x00002ce101007387 */ /* 0x0003e80000100800 */
[----:B------:R2:W-:Y:S01]  /*2980*/  STL [R1+0x34], R191 ;  /* 0x000034bf01007387 */ /* 0x0005e20000100800 */
[----:B0-----:R-:W-:Y:S01]  /*2990*/  FMUL.FTZ R232, R230, R186 ;  /* 0x000000bae6e87220 */ /* 0x001fe20000410000 */
[----:B------:R-:W-:-:S03]  /*29a0*/  FADD.FTZ R186, R188, R233 ;  /* 0x000000e9bcba7221 */ /* 0x000fc60000010000 */
[----:B------:R-:W-:Y:S01]  /*29b0*/  FFMA.FTZ R187, R13, R232, R187 ;  /* 0x000000e80dbb7223 */ /* 0x000fe200000100bb */
[----:B------:R-:W-:Y:S01]  /*29c0*/  FADD.FTZ R186, R186, R232 ;  /* 0x000000e8baba7221 */ /* 0x000fe20000010000 */
[----:B------:R-:W-:Y:S02]  /*29d0*/  FMUL.FTZ R230, R190, R185 ;  /* 0x000000b9bee67220 */ /* 0x000fe40000410000 */
[----:B------:R-:W-:Y:S01]  /*29e0*/  FFMA.FTZ R187, R16, R231, R187 ;  /* 0x000000e710bb7223 */ /* 0x000fe200000100bb */
[----:B------:R-:W-:-:S03]  /*29f0*/  FADD.FTZ R186, R186, R231 ;  /* 0x000000e7baba7221 */ /* 0x000fc60000010000 */
[----:B------:R-:W-:Y:S01]  /*2a00*/  FFMA.FTZ R187, R12, R230, R187 ;  /* 0x000000e60cbb7223 */ /* 0x000fe200000100bb */
[----:B------:R-:W-:Y:S01]  /*2a10*/  FADD.FTZ R186, R186, R230 ;  /* 0x000000e6baba7221 */ /* 0x000fe20000010000 */
[----:B-1----:R-:W-:Y:S02]  /*2a20*/  FMUL.FTZ R225, R189, R184 ;  /* 0x000000b8bde17220 */ /* 0x002fe40000410000 */
[----:B------:R-:W-:Y:S01]  /*2a30*/  FFMA.FTZ R187, R15, R229, R187 ;  /* 0x000000e50fbb7223 */ /* 0x000fe200000100bb */
[----:B------:R-:W-:-:S03]  /*2a40*/  FADD.FTZ R186, R186, R229 ;  /* 0x000000e5baba7221 */ /* 0x000fc60000010000 */
[----:B------:R-:W-:Y:S01]  /*2a50*/  FFMA.FTZ R227, R11, R225, R187 ;  /* 0x000000e10be37223 */ /* 0x000fe200000100bb */
[----:B--2---:R-:W-:-:S07]  /*2a60*/  FADD.FTZ R228, R186, R225 ;  /* 0x000000e1bae47221 */ /* 0x004fce0000010000 */
.L_x_4108:
[----:B------:R-:W-:Y:S05]  /*2a70*/  BSYNC.RECONVERGENT B1 ;  /* 0x0000000000017941 */ /* 0x000fea0003800200 */
.L_x_4107:
        /* <DEDUP_REMOVED lines=13> */
[----:B------:R-:W3:Y:S04]  /*2b50*/  LDL R221, [R1+0xc4] ;  /* 0x0000c40001dd7983 */ /* 0x000ee80000100800 */
[----:B------:R-:W3:Y:S02]  /*2b60*/  LDL R204, [R1+0xb4] ;  /* 0x0000b40001cc7983 */ /* 0x000ee40000100800 */
[----:B0-----:R-:W0:Y:S02]  /*2b70*/  @P0 LDC.64 R8, c[0x0][0x438] ;  /* 0x00010e00ff080b82 */ /* 0x001e240000000a00 */
[----:B0-----:R-:W-:-:S05]  /*2b80*/  @P0 IMAD.WIDE.U32 R8, R200, 0x10, R8 ;  /* 0x00000010c8080825 */ /* 0x001fca00078e0008 */
[----:B------:R0:W5:Y:S01]  /*2b90*/  @P0 LDG.E.128 R164, desc[UR16][R8.64] ;  /* 0x0000001008a40981 */ /* 0x000162000c1e1d00 */
[C---:B----4-:R-:W-:Y:S02]  /*2ba0*/  PRMT R10, R6.reuse, 0x7632, R10 ;  /* 0x00007632060a7816 */ /* 0x050fe4000000000a */
[----:B------:R-:W-:Y:S02]  /*2bb0*/  SHF.L.U32 R6, R6, 0x10, RZ ;  /* 0x0000001006067819 */ /* 0x000fe400000006ff */
[C---:B------:R-:W-:Y:S02]  /*2bc0*/  SHF.L.U32 R188, R7.reuse, 0x10, RZ ;  /* 0x0000001007bc7819 */ /* 0x040fe400000006ff */
[----:B------:R-:W-:Y:S02]  /*2bd0*/  PRMT R190, R7, 0x7632, R190 ;  /* 0x0000763207be7816 */ /* 0x000fe400000000be */
[C---:B--2---:R-:W-:Y:S02]  /*2be0*/  PRMT R202, R186.reuse, 0x7632, R202 ;  /* 0x00007632baca7816 */ /* 0x044fe400000000ca */
[----:B------:R-:W-:Y:S01]  /*2bf0*/  SHF.L.U32 R7, R186, 0x10, RZ ;  /* 0x00000010ba077819 */ /* 0x000fe200000006ff */
[----:B------:R-:W-:Y:S01]  /*2c00*/  FADD.FTZ R186, R6, -UR32 ;  /* 0x8000002006ba7e21 */ /* 0x000fe20008010000 */
[----:B------:R-:W-:-:S02]  /*2c10*/  FADD.FTZ R6, R188, -UR32 ;  /* 0x80000020bc067e21 */ /* 0x000fc40008010000 */
[----:B------:R-:W2:Y:S01]  /*2c20*/  LDL.LU R188, [R1+0x18] ;  /* 0x0000180001bc7983 */ /* 0x000ea20000300800 */
[C---:B0-----:R-:W-:Y:S02]  /*2c30*/  PRMT R9, R4.reuse, 0x7632, R9 ;  /* 0x0000763204097816 */ /* 0x041fe40000000009 */
[----:B------:R-:W-:Y:S01]  /*2c40*/  SHF.L.U32 R4, R4, 0x10, RZ ;  /* 0x0000001004047819 */ /* 0x000fe200000006ff */
[C---:B------:R-:W-:Y:S01]  /*2c50*/  IMAD.U32 R8, R184.reuse, 0x10000, RZ ;  /* 0x00010000b8087824 */ /* 0x040fe200078e00ff */
[----:B------:R-:W-:Y:S02]  /*2c60*/  SHF.L.U32 R189, R5, 0x10, RZ ;  /* 0x0000001005bd7819 */ /* 0x000fe400000006ff */
[----:B------:R-:W-:Y:S02]  /*2c70*/  PRMT R191, R184, 0x7632, R191 ;  /* 0x00007632b8bf7816 */ /* 0x000fe400000000bf */
[C---:B------:R-:W-:Y:S02]  /*2c80*/  PRMT R201, R185.reuse, 0x7632, R201 ;  /* 0x00007632b9c97816 */ /* 0x040fe400000000c9 */
[----:B------:R-:W-:Y:S01]  /*2c90*/  SHF.L.U32 R184, R185, 0x10, RZ ;  /* 0x00000010b9b87819 */ /* 0x000fe200000006ff */
[----:B------:R-:W-:Y:S01]  /*2ca0*/  FADD.FTZ R185, R4, -UR32 ;  /* 0x8000002004b97e21 */ /* 0x000fe20008010000 */
[----:B------:R-:W-:Y:S01]  /*2cb0*/  SHF.L.U32 R4, R9, 0x10, RZ ;  /* 0x0000001009047819 */ /* 0x000fe200000006ff */
[----:B------:R-:W-:Y:S01]  /*2cc0*/  FADD.FTZ R9, R189, -UR32 ;  /* 0x80000020bd097e21 */ /* 0x000fe20008010000 */
[----:B------:R-:W-:-:S02]  /*2cd0*/  SHF.L.U32 R189, R191, 0x10, RZ ;  /* 0x00000010bfbd7819 */ /* 0x000fc400000006ff */
[----:B------:R-:W4:Y:S01]  /*2ce0*/  LDL R191, [R1+0xa8] ;  /* 0x0000a80001bf7983 */ /* 0x000f220000100800 */
[----:B-----5:R-:W-:Y:S02]  /*2cf0*/  PRMT R3, R5, 0x7632, R3 ;  /* 0x0000763205037816 */ /* 0x020fe40000000003 */
[C---:B------:R-:W-:Y:S02]  /*2d00*/  PRMT R203, R187.reuse, 0x7632, R203 ;  /* 0x00007632bbcb7816 */ /* 0x040fe400000000cb */
[----:B------:R-:W-:Y:S02]  /*2d10*/  SHF.L.U32 R5, R187, 0x10, RZ ;  /* 0x00000010bb057819 */ /* 0x000fe400000006ff */
[----:B------:R-:W-:Y:S01]  /*2d20*/  SHF.L.U32 R187, R10, 0x10, RZ ;  /* 0x000000100abb7819 */ /* 0x000fe200000006ff */
[----:B------:R-:W-:Y:S01]  /*2d30*/  FMUL.FTZ R10, R185, UR30 ;  /* 0x0000001eb90a7c20 */ /* 0x000fe20008410000 */
[----:B------:R-:W-:Y:S01]  /*2d40*/  FMUL.FTZ R9, R9, UR30 ;  /* 0x0000001e09097c20 */ /* 0x000fe20008410000 */
[----:B------:R-:W-:-:S02]  /*2d50*/  SHF.L.U32 R185, R190, 0x10, RZ ;  /* 0x00000010beb97819 */ /* 0x000fc400000006ff */
[----:B------:R-:W4:Y:S01]  /*2d60*/  LDL R190, [R1+0xb0] ;  /* 0x0000b00001be7983 */ /* 0x000f220000100800 */
[----:B---3--:R-:W-:Y:S01]  /*2d70*/  FFMA.FTZ R222, R9, R184, R222 ;  /* 0x000000b809de7223 */ /* 0x008fe200000100de */
[----:B------:R-:W-:Y:S01]  /*2d80*/  FADD.FTZ R80, R80, R8 ;  /* 0x0000000850507221 */ /* 0x000fe20000010000 */
[-C--:B------:R-:W-:Y:S01]  /*2d90*/  FMUL.FTZ R224, R224, R8.reuse ;  /* 0x00000008e0e07220 */ /* 0x080fe20000410000 */
[----:B------:R-:W-:Y:S01]  /*2da0*/  FADD.FTZ R76, R76, R7 ;  /* 0x000000074c4c7221 */ /* 0x000fe20000010000 */
[----:B--2---:R-:W-:Y:S01]  /*2db0*/  FFMA.FTZ R188, R10, R8, R188 ;  /* 0x000000080abc7223 */ /* 0x004fe200000100bc */
[----:B------:R-:W-:-:S04]  /*2dc0*/  FMUL.FTZ R8, R186, UR30 ;  /* 0x0000001eba087c20 */ /* 0x000fc80008410000 */
[----:B------:R0:W-:Y:S01]  /*2dd0*/  STL [R1+0x18], R188 ;  /* 0x000018bc01007387 */ /* 0x0001e20000100800 */
[----:B------:R-:W-:Y:S02]  /*2de0*/  SHF.L.U32 R186, R202, 0x10, RZ ;  /* 0x00000010caba7819 */ /* 0x000fe400000006ff */
[----:B0-----:R-:W-:Y:S02]  /*2df0*/  SHF.L.U32 R188, R201, 0x10, RZ ;  /* 0x00000010c9bc7819 */ /* 0x001fe400000006ff */
[----:B------:R-:W2:Y:S04]  /*2e00*/  LDL.LU R201, [R1+0x24] ;  /* 0x0000240001c97983 */ /* 0x000ea80000300800 */
[----:B------:R0:W-:Y:S02]  /*2e10*/  STL [R1+0x20], R222 ;  /* 0x000020de01007387 */ /* 0x0001e40000100800 */
[----:B0-----:R-:W-:-:S02]  /*2e20*/  FMUL.FTZ R222, R223, R184 ;  /* 0x000000b8dfde7220 */ /* 0x001fc40000410000 */
[----:B------:R-:W3:Y:S04]  /*2e30*/  LDL R223, [R1+0xbc] ;  /* 0x0000bc0001df7983 */ /* 0x000ee80000100800 */
[----:B------:R-:W3:Y:S01]  /*2e40*/  LDL.LU R202, [R1+0x1c] ;  /* 0x00001c0001ca7983 */ /* 0x000ee20000300800 */
[-C--:B------:R-:W-:Y:S01]  /*2e50*/  FFMA.FTZ R116, R8, R7.reuse, R116 ;  /* 0x0000000708747223 */ /* 0x080fe20000010074 */
[----:B----4-:R-:W-:Y:S02]  /*2e60*/  FMUL.FTZ R7, R191, R7 ;  /* 0x00000007bf077220 */ /* 0x010fe40000410000 */
[----:B------:R-:W4:Y:S01]  /*2e70*/  LDL R191, [R1+0xac] ;  /* 0x0000ac0001bf7983 */ /* 0x000f220000100800 */
[----:B------:R-:W-:Y:S01]  /*2e80*/  FADD.FTZ R4, R4, -UR32 ;  /* 0x8000002004047e21 */ /* 0x000fe20008010000 */
[----:B------:R-:W-:Y:S01]  /*2e90*/  SHF.L.U32 R3, R3, 0x10, RZ ;  /* 0x0000001003037819 */ /* 0x000fe200000006ff */
[----:B------:R-:W-:-:S02]  /*2ea0*/  FMUL.FTZ R6, R6, UR30 ;  /* 0x0000001e06067c20 */ /* 0x000fc40008410000 */
[----:B------:R-:W-:Y:S01]  /*2eb0*/  FMUL.FTZ R4, R4, UR30 ;  /* 0x0000001e04047c20 */ /* 0x000fe20008410000 */
[----:B------:R-:W-:Y:S01]  /*2ec0*/  FADD.FTZ R78, R78, R5 ;  /* 0x000000054e4e7221 */ /* 0x000fe20000010000 */
[----:B------:R-:W-:Y:S01]  /*2ed0*/  FADD.FTZ R3, R3, -UR32 ;  /* 0x8000002003037e21 */ /* 0x000fe20008010000 */
[-C--:B------:R-:W-:Y:S01]  /*2ee0*/  FFMA.FTZ R118, R6, R5.reuse, R118 ;  /* 0x0000000506767223 */ /* 0x080fe20000010076 */
[----:B------:R-:W-:Y:S01]  /*2ef0*/  FMUL.FTZ R5, R190, R5 ;  /* 0x00000005be057220 */ /* 0x000fe20000410000 */
[----:B------:R-:W-:Y:S01]  /*2f00*/  FADD.FTZ R81, R81, R189 ;  /* 0x000000bd51517221 */ /* 0x000fe20000010000 */
[----:B------:R-:W-:Y:S01]  /*2f10*/  FADD.FTZ R190, R228, R224 ;  /* 0x000000e0e4be7221 */ /* 0x000fe20000010000 */
[----:B------:R-:W-:Y:S01]  /*2f20*/  FMUL.FTZ R3, R3, UR30 ;  /* 0x0000001e03037c20 */ /* 0x000fe20008410000 */
[----:B------:R-:W-:Y:S01]  /*2f30*/  FADD.FTZ R187, R187, -UR32 ;  /* 0x80000020bbbb7e21 */ /* 0x000fe20008010000 */
[----:B------:R-:W-:Y:S01]  /*2f40*/  FMUL.FTZ R221, R221, R188 ;  /* 0x000000bcdddd7220 */ /* 0x000fe20000410000 */
[----:B------:R-:W-:Y:S01]  /*2f50*/  FADD.FTZ R77, R77, R186 ;  /* 0x000000ba4d4d7221 */ /* 0x000fe20000010000 */
[----:B------:R-:W-:Y:S01]  /*2f60*/  FADD.FTZ R82, R82, R184 ;  /* 0x000000b852527221 */ /* 0x000fe20000010000 */
[----:B------:R-:W-:Y:S01]  /*2f70*/  SHF.L.U32 R184, R203, 0x10, RZ ;  /* 0x00000010cbb87819 */ /* 0x000fe200000006ff */
[----:B------:R-:W-:-:S04]  /*2f80*/  FADD.FTZ R185, R185, -UR32 ;  /* 0x80000020b9b97e21 */ /* 0x000fc80008010000 */
[----:B------:R-:W-:Y:S01]  /*2f90*/  FMUL.FTZ R203, R185, UR30 ;  /* 0x0000001eb9cb7c20 */ /* 0x000fe20008410000 */
[-C--:B------:R-:W-:Y:S01]  /*2fa0*/  FMUL.FTZ R204, R204, R184.reuse ;  /* 0x000000b8cccc7220 */ /* 0x080fe20000410000 */
[----:B------:R-:W-:Y:S01]  /*2fb0*/  FADD.FTZ R83, R83, R188 ;  /* 0x000000bc53537221 */ /* 0x000fe20000010000 */
[----:B------:R-:W-:Y:S01]  /*2fc0*/  FADD.FTZ R79, R79, R184 ;  /* 0x000000b84f4f7221 */ /* 0x000fe20000010000 */
[----:B------:R-:W-:Y:S01]  /*2fd0*/  FFMA.FTZ R119, R203, R184, R119 ;  /* 0x000000b8cb777223 */ /* 0x000fe20000010077 */
[----:B------:R-:W-:Y:S02]  /*2fe0*/  IADD3 R226, PT, PT, R226, 0x80, RZ ;  /* 0x00000080e2e27810 */ /* 0x000fe40007ffe0ff */
[----:B------:R-:W-:Y:S01]  /*2ff0*/  IADD3 R200, PT, PT, R200, 0x80, RZ ;  /* 0x00000080c8c87810 */ /* 0x000fe20007ffe0ff */
[----:B--2---:R-:W-:Y:S01]  /*3000*/  FFMA.FTZ R201, R3, R188, R201 ;  /* 0x000000bc03c97223 */ /* 0x004fe200000100c9 */
[-C--:B---3--:R-:W-:Y:S01]  /*3010*/  FMUL.FTZ R223, R223, R189.reuse ;  /* 0x000000bddfdf7220 */ /* 0x088fe20000410000 */
[----:B------:R-:W-:Y:S01]  /*3020*/  FFMA.FTZ R202, R4, R189, R202 ;  /* 0x000000bd04ca7223 */ /* 0x000fe200000100ca */
[----:B------:R-:W-:-:S02]  /*3030*/  FFMA.FTZ R189, R10, R224, R227 ;  /* 0x000000e00abd7223 */ /* 0x000fc400000100e3 */
[----:B------:R-:W-:Y:S02]  /*3040*/  FADD.FTZ R190, R190, R223 ;  /* 0x000000dfbebe7221 */ /* 0x000fe40000010000 */
[----:B------:R-:W-:Y:S02]  /*3050*/  FFMA.FTZ R189, R4, R223, R189 ;  /* 0x000000df04bd7223 */ /* 0x000fe400000100bd */
[----:B------:R-:W-:Y:S01]  /*3060*/  FADD.FTZ R190, R190, R222 ;  /* 0x000000debebe7221 */ /* 0x000fe20000010000 */
[----:B------:R4:W-:Y:S01]  /*3070*/  STL [R1+0x1c], R202 ;  /* 0x00001cca01007387 */ /* 0x0009e20000100800 */
[----:B------:R-:W-:-:S03]  /*3080*/  FFMA.FTZ R189, R9, R222, R189 ;  /* 0x000000de09bd7223 */ /* 0x000fc600000100bd */
[----:B------:R0:W-:Y:S01]  /*3090*/  STL [R1+0x24], R201 ;  /* 0x000024c901007387 */ /* 0x0001e20000100800 */
[----:B------:R-:W-:Y:S01]  /*30a0*/  FFMA.FTZ R189, R3, R221, R189 ;  /* 0x000000dd03bd7223 */ /* 0x000fe200000100bd */
[----:B----4-:R-:W-:Y:S01]  /*30b0*/  FMUL.FTZ R202, R191, R186 ;  /* 0x000000babfca7220 */ /* 0x010fe20000410000 */
[----:B0-----:R-:W-:Y:S01]  /*30c0*/  FMUL.FTZ R201, R187, UR30 ;  /* 0x0000001ebbc97c20 */ /* 0x001fe20008410000 */
[----:B------:R-:W-:-:S03]  /*30d0*/  FADD.FTZ R187, R190, R221 ;  /* 0x000000ddbebb7221 */ /* 0x000fc60000010000 */
[----:B------:R-:W-:Y:S01]  /*30e0*/  FFMA.FTZ R117, R201, R186, R117 ;  /* 0x000000bac9757223 */ /* 0x000fe20000010075 */
        /* <DEDUP_REMOVED lines=8> */
.L_x_4110:
[----:B------:R-:W-:Y:S05]  /*3170*/  BSYNC.RECONVERGENT B1 ;  /* 0x0000000000017941 */ /* 0x000fea0003800200 */
.L_x_4109:
[----:B------:R-:W-:Y:S05]  /*3180*/  @!P2 BRA `(.L_x_4111) ;  /* 0x000000080018a947 */ /* 0x000fea0003800000 */
[----:B------:R-:W0:Y:S01]  /*3190*/  LDC.64 R184, c[0x0][0x3a8] ;  /* 0x0000ea00ffb87b82 */ /* 0x000e220000000a00 */
[----:B------:R-:W2:Y:S04]  /*31a0*/  LDL R215, [R1+0x88] ;  /* 0x0000880001d77983 */ /* 0x000ea80000100800 */
[----:B------:R-:W3:Y:S03]  /*31b0*/  LDL R216, [R1+0x90] ;  /* 0x0000900001d87983 */ /* 0x000ee60000100800 */
[----:B------:R-:W1:Y:S01]  /*31c0*/  LDC.64 R188, c[0x0][0x428] ;  /* 0x00010a00ffbc7b82 */ /* 0x000e620000000a00 */
[----:B------:R-:W4:Y:S04]  /*31d0*/  LDL R217, [R1+0x9c] ;  /* 0x00009c0001d97983 */ /* 0x000f280000100800 */
[----:B------:R-:W2:Y:S04]  /*31e0*/  LDL R218, [R1+0xa4] ;  /* 0x0000a40001da7983 */ /* 0x000ea80000100800 */
[----:B------:R-:W4:Y:S04]  /*31f0*/  LDL R219, [R1+0x8c] ;  /* 0x00008c0001db7983 */ /* 0x000f280000100800 */
[----:B------:R-:W4:Y:S01]  /*3200*/  LDL R220, [R1+0x94] ;  /* 0x0000940001dc7983 */ /* 0x000f220000100800 */
[----:B0-----:R-:W-:-:S06]  /*3210*/  IMAD.WIDE.U32 R184, R200, 0x10, R184 ;  /* 0x00000010c8b87825 */ /* 0x001fcc00078e00b8 */
[----:B------:R-:W3:Y:S01]  /*3220*/  LDG.E.128 R184, desc[UR16][R184.64] ;  /* 0x00000010b8b87981 */ /* 0x000ee2000c1e1d00 */
[----:B-1----:R-:W-:Y:S01]  /*3230*/  IMAD.WIDE.U32 R188, R226, 0x10, R188 ;  /* 0x00000010e2bc7825 */ /* 0x002fe200078e00bc */
[----:B------:R-:W-:Y:S02]  /*3240*/  ISETP.NE.U32.AND P0, PT, RZ, UR22, PT ;  /* 0x00000016ff007c0c */ /* 0x000fe4000bf05070 */
[----:B------:R-:W4:Y:S04]  /*3250*/  LDL R226, [R1+0xa0] ;  /* 0x0000a00001e27983 */ /* 0x000f280000100800 */
[----:B------:R-:W2:Y:S01]  /*3260*/  LDG.E.128 R188, desc[UR16][R188.64] ;  /* 0x00000010bcbc7981 */ /* 0x000ea2000c1e1d00 */
[----:B------:R-:W-:-:S13]  /*3270*/  ISETP.NE.AND.EX P0, PT, RZ, UR23, PT, P0 ;  /* 0x00000017ff007c0c */ /* 0x000fda000bf05300 */
[----:B------:R-:W0:Y:S02]  /*3280*/  @P0 LDC.64 R206, c[0x0][0x438] ;  /* 0x00010e00ffce0b82 */ /* 0x000e240000000a00 */
[----:B0-----:R-:W-:-:S05]  /*3290*/  @P0 IMAD.WIDE.U32 R206, R200, 0x10, R206 ;  /* 0x00000010c8ce0825 */ /* 0x001fca00078e00ce */
[----:B------:R0:W5:Y:S01]  /*32a0*/  @P0 LDG.E.128 R168, desc[UR16][R206.64] ;  /* 0x00000010cea80981 */ /* 0x000162000c1e1d00 */
[----:B---3--:R-:W-:Y:S02]  /*32b0*/  PRMT R208, R186, 0x7632, R208 ;  /* 0x00007632bad07816 */ /* 0x008fe400000000d0 */
[C---:B------:R-:W-:Y:S02]  /*32c0*/  PRMT R200, R184.reuse, 0x7632, R200 ;  /* 0x00007632b8c87816 */ /* 0x040fe400000000c8 */
[----:B------:R-:W-:Y:S02]  /*32d0*/  SHF.L.U32 R210, R184, 0x10, RZ ;  /* 0x00000010b8d27819 */ /* 0x000fe400000006ff */
[C---:B--2---:R-:W-:Y:S02]  /*32e0*/  PRMT R213, R190.reuse, 0x7632, R213 ;  /* 0x00007632bed57816 */ /* 0x044fe400000000d5 */
[----:B------:R-:W-:Y:S02]  /*32f0*/  SHF.L.U32 R184, R190, 0x10, RZ ;  /* 0x00000010beb87819 */ /* 0x000fe400000006ff */
[----:B------:R-:W-:-:S02]  /*3300*/  SHF.L.U32 R190, R208, 0x10, RZ ;  /* 0x00000010d0be7819 */ /* 0x000fc400000006ff */
[----:B------:R-:W2:Y:S01]  /*3310*/  LDL R208, [R1+0x98] ;  /* 0x0000980001d07983 */ /* 0x000ea20000100800 */
[C---:B------:R-:W-:Y:S02]  /*3320*/  PRMT R205, R185.reuse, 0x7632, R205 ;  /* 0x00007632b9cd7816 */ /* 0x040fe400000000cd */
[C---:B0-----:R-:W-:Y:S02]  /*3330*/  PRMT R206, R188.reuse, 0x7632, R206 ;  /* 0x00007632bcce7816 */ /* 0x041fe400000000ce */
[----:B------:R-:W-:Y:S01]  /*3340*/  SHF.L.U32 R207, R188, 0x10, RZ ;  /* 0x00000010bccf7819 */ /* 0x000fe200000006ff */
[----:B------:R-:W-:Y:S01]  /*3350*/  FADD.FTZ R188, R210, -UR32 ;  /* 0x80000020d2bc7e21 */ /* 0x000fe20008010000 */
[----:B------:R-:W-:Y:S02]  /*3360*/  SHF.L.U32 R211, R185, 0x10, RZ ;  /* 0x00000010b9d37819 */ /* 0x000fe400000006ff */
[C---:B------:R-:W-:Y:S02]  /*3370*/  PRMT R212, R189.reuse, 0x7632, R212 ;  /* 0x00007632bdd47816 */ /* 0x040fe400000000d4 */
[----:B------:R-:W-:-:S02]  /*3380*/  SHF.L.U32 R185, R189, 0x10, RZ ;  /* 0x00000010bdb97819 */ /* 0x000fc400000006ff */
[----:B------:R-:W-:Y:S02]  /*3390*/  SHF.L.U32 R209, R186, 0x10, RZ ;  /* 0x00000010bad17819 */ /* 0x000fe400000006ff */
[----:B------:R-:W-:Y:S01]  /*33a0*/  SHF.L.U32 R189, R205, 0x10, RZ ;  /* 0x00000010cdbd7819 */ /* 0x000fe200000006ff */
[----:B------:R-:W-:Y:S01]  /*33b0*/  FMUL.FTZ R205, R188, UR30 ;  /* 0x0000001ebccd7c20 */ /* 0x000fe20008410000 */
[----:B------:R-:W-:Y:S01]  /*33c0*/  PRMT R186, R187, 0x7632, R186 ;  /* 0x00007632bbba7816 */ /* 0x000fe200000000ba */
[----:B------:R-:W-:Y:S01]  /*33d0*/  FADD.FTZ R210, R211, -UR32 ;  /* 0x80000020d3d27e21 */ /* 0x000fe20008010000 */
[----:B------:R-:W-:Y:S01]  /*33e0*/  SHF.L.U32 R187, R187, 0x10, RZ ;  /* 0x00000010bbbb7819 */ /* 0x000fe200000006ff */
[----:B------:R-:W-:Y:S01]  /*33f0*/  IMAD.U32 R188, R206, 0x10000, RZ ;  /* 0x00010000cebc7824 */ /* 0x000fe200078e00ff */
[----:B------:R-:W-:Y:S01]  /*3400*/  SHF.L.U32 R200, R200, 0x10, RZ ;  /* 0x00000010c8c87819 */ /* 0x000fe200000006ff */
[----:B------:R-:W-:Y:S01]  /*3410*/  FADD.FTZ R209, R209, -UR32 ;  /* 0x80000020d1d17e21 */ /* 0x000fe20008010000 */
[----:B------:R-:W-:Y:S01]  /*3420*/  FADD.FTZ R72, R72, R207 ;  /* 0x000000cf48487221 */ /* 0x000fe20000010000 */
[----:B------:R-:W-:Y:S01]  /*3430*/  FFMA.FTZ R112, R205, R207, R112 ;  /* 0x000000cfcd707223 */ /* 0x000fe20000010070 */
[----:B------:R-:W-:Y:S01]  /*3440*/  FADD.FTZ R211, R187, -UR32 ;  /* 0x80000020bbd37e21 */ /* 0x000fe20008010000 */
[----:B------:R-:W-:Y:S01]  /*3450*/  FADD.FTZ R200, R200, -UR32 ;  /* 0x80000020c8c87e21 */ /* 0x000fe20008010000 */
[C---:B------:R-:W-:Y:S01]  /*3460*/  PRMT R214, R191.reuse, 0x7632, R214 ;  /* 0x00007632bfd67816 */ /* 0x040fe200000000d6 */
[----:B------:R-:W-:Y:S01]  /*3470*/  FADD.FTZ R74, R74, R185 ;  /* 0x000000b94a4a7221 */ /* 0x000fe20000010000 */
[----:B------:R-:W-:Y:S01]  /*3480*/  SHF.L.U32 R191, R191, 0x10, RZ ;  /* 0x00000010bfbf7819 */ /* 0x000fe200000006ff */
[----:B------:R-:W-:Y:S01]  /*3490*/  FMUL.FTZ R211, R211, UR30 ;  /* 0x0000001ed3d37c20 */ /* 0x000fe20008410000 */
[----:B------:R-:W-:Y:S01]  /*34a0*/  SHF.L.U32 R187, R186, 0x10, RZ ;  /* 0x00000010babb7819 */ /* 0x000fe200000006ff */
[----:B------:R-:W-:Y:S01]  /*34b0*/  FADD.FTZ R68, R68, R184 ;  /* 0x000000b844447221 */ /* 0x000fe20000010000 */
[----:B------:R-:W-:Y:S01]  /*34c0*/  SHF.L.U32 R186, R212, 0x10, RZ ;  /* 0x00000010d4ba7819 */ /* 0x000fe200000006ff */
[----:B------:R-:W-:Y:S01]  /*34d0*/  FADD.FTZ R70, R70, R191 ;  /* 0x000000bf46467221 */ /* 0x000fe20000010000 */
[-C--:B------:R-:W-:Y:S01]  /*34e0*/  FFMA.FTZ R110, R211, R191.reuse, R110 ;  /* 0x000000bfd36e7223 */ /* 0x080fe2000001006e */
[----:B------:R-:W-:Y:S01]  /*34f0*/  FMUL.FTZ R212, R216, R191 ;  /* 0x000000bfd8d47220 */ /* 0x000fe20000410000 */
[----:B------:R-:W-:Y:S01]  /*3500*/  FADD.FTZ R189, R189, -UR32 ;  /* 0x80000020bdbd7e21 */ /* 0x000fe20008010000 */
[----:B------:R-:W-:Y:S01]  /*3510*/  FADD.FTZ R73, R73, R188 ;  /* 0x000000bc49497221 */ /* 0x000fe20000010000 */
[----:B------:R-:W-:Y:S01]  /*3520*/  FADD.FTZ R190, R190, -UR32 ;  /* 0x80000020bebe7e21 */ /* 0x000fe20008010000 */
[----:B------:R-:W-:Y:S01]  /*3530*/  FADD.FTZ R75, R75, R186 ;  /* 0x000000ba4b4b7221 */ /* 0x000fe20000010000 */
[----:B------:R-:W-:Y:S01]  /*3540*/  FMUL.FTZ R216, R218, R186 ;  /* 0x000000badad87220 */ /* 0x000fe20000410000 */
[----:B------:R-:W-:Y:S01]  /*3550*/  FADD.FTZ R187, R187, -UR32 ;  /* 0x80000020bbbb7e21 */ /* 0x000fe20008010000 */
[----:B--2---:R-:W-:Y:S01]  /*3560*/  FMUL.FTZ R206, R208, R207 ;  /* 0x000000cfd0ce7220 */ /* 0x004fe20000410000 */
[----:B------:R-:W-:Y:S01]  /*3570*/  FMUL.FTZ R207, R210, UR30 ;  /* 0x0000001ed2cf7c20 */ /* 0x000fe20008410000 */
[----:B------:R-:W-:Y:S01]  /*3580*/  FMUL.FTZ R208, R209, UR30 ;  /* 0x0000001ed1d07c20 */ /* 0x000fe20008410000 */
[----:B----4-:R-:W-:-:S02]  /*3590*/  FMUL.FTZ R209, R226, R185 ;  /* 0x000000b9e2d17220 */ /* 0x010fc40000410000 */
[----:B------:R-:W-:Y:S01]  /*35a0*/  FFMA.FTZ R114, R207, R185, R114 ;  /* 0x000000b9cf727223 */ /* 0x000fe20000010072 */
[----:B------:R-:W-:Y:S01]  /*35b0*/  SHF.L.U32 R185, R213, 0x10, RZ ;  /* 0x00000010d5b97819 */ /* 0x000fe200000006ff */
[----:B------:R-:W-:Y:S01]  /*35c0*/  FMUL.FTZ R213, R200, UR30 ;  /* 0x0000001ec8d57c20 */ /* 0x000fe20008410000 */
[-C--:B------:R-:W-:Y:S01]  /*35d0*/  FFMA.FTZ R108, R208, R184.reuse, R108 ;  /* 0x000000b8d06c7223 */ /* 0x080fe2000001006c */
[----:B------:R-:W-:Y:S01]  /*35e0*/  FMUL.FTZ R210, R215, R184 ;  /* 0x000000b8d7d27220 */ /* 0x000fe20000410000 */
[----:B------:R-:W-:Y:S01]  /*35f0*/  SHF.L.U32 R184, R214, 0x10, RZ ;  /* 0x00000010d6b87819 */ /* 0x000fe200000006ff */
[-C--:B------:R-:W-:Y:S01]  /*3600*/  FFMA.FTZ R113, R213, R188.reuse, R113 ;  /* 0x000000bcd5717223 */ /* 0x080fe20000010071 */
[----:B------:R-:W-:Y:S01]  /*3610*/  FMUL.FTZ R214, R217, R188 ;  /* 0x000000bcd9d67220 */ /* 0x000fe20000410000 */
[----:B------:R-:W-:Y:S01]  /*3620*/  FADD.FTZ R191, R228, R206 ;  /* 0x000000cee4bf7221 */ /* 0x000fe20000010000 */
[----:B------:R-:W-:Y:S01]  /*3630*/  FFMA.FTZ R188, R205, R206, R227 ;  /* 0x000000cecdbc7223 */ /* 0x000fe200000100e3 */
[----:B------:R-:W-:-:S02]  /*3640*/  FMUL.FTZ R215, R189, UR30 ;  /* 0x0000001ebdd77c20 */ /* 0x000fc40008410000 */
[----:B------:R-:W-:Y:S01]  /*3650*/  FADD.FTZ R191, R191, R214 ;  /* 0x000000d6bfbf7221 */ /* 0x000fe20000010000 */
[----:B------:R-:W-:Y:S01]  /*3660*/  FFMA.FTZ R188, R213, R214, R188 ;  /* 0x000000d6d5bc7223 */ /* 0x000fe200000100bc */
[----:B------:R-:W-:Y:S02]  /*3670*/  FFMA.FTZ R115, R215, R186, R115 ;  /* 0x000000bad7737223 */ /* 0x000fe40000010073 */
[----:B------:R-:W-:Y:S01]  /*3680*/  FADD.FTZ R186, R191, R209 ;  /* 0x000000d1bfba7221 */ /* 0x000fe20000010000 */
[----:B------:R-:W-:Y:S01]  /*3690*/  FFMA.FTZ R188, R207, R209, R188 ;  /* 0x000000d1cfbc7223 */ /* 0x000fe200000100bc */
[----:B------:R-:W-:Y:S02]  /*36a0*/  FMUL.FTZ R217, R190, UR30 ;  /* 0x0000001ebed97c20 */ /* 0x000fe40008410000 */
        /* <DEDUP_REMOVED lines=18> */
.L_x_4102:
        /* <DEDUP_REMOVED lines=34> */
.L_x_4111:
[----:B------:R-:W-:Y:S05]  /*39f0*/  BSYNC.RECONVERGENT B0 ;  /* 0x0000000000007941 */ /* 0x000fea0003800200 */
.L_x_4101:
[----:B--2---:R-:W1:Y:S01]  /*3a00*/  SHFL.DOWN PT, R185, R228, 0x10, 0x1f ;  /* 0x0a001f00e4b97f89 */ /* 0x004e6200000e0000 */
[----:B------:R-:W-:Y:S03]  /*3a10*/  BSSY.RECONVERGENT B0, `(.L_x_4112) ;  /* 0x000001f000007945 */ /* 0x000fe60003800200 */
[----:B------:R-:W2:Y:S01]  /*3a20*/  SHFL.DOWN PT, R184, R227, 0x10, 0x1f ;  /* 0x0a001f00e3b87f89 */ /* 0x000ea200000e0000 */
[----:B------:R-:W3:Y:S01]  /*3a30*/  S2R R191, SR_TID.X ;  /* 0x0000000000bf7919 */ /* 0x000ee20000002100 */
[----:B-1----:R-:W-:Y:S01]  /*3a40*/  FADD.FTZ R185, R185, R228 ;  /* 0x000000e4b9b97221 */ /* 0x002fe20000010000 */
[----:B--2---:R-:W-:-:S04]  /*3a50*/  FADD.FTZ R184, R184, R227 ;  /* 0x000000e3b8b87221 */ /* 0x004fc80000010000 */
[----:B------:R-:W1:Y:S04]  /*3a60*/  SHFL.DOWN PT, R187, R185, 0x8, 0x1f ;  /* 0x09001f00b9bb7f89 */ /* 0x000e6800000e0000 */
[----:B0-----:R-:W0:Y:S01]  /*3a70*/  SHFL.DOWN PT, R186, R184, 0x8, 0x1f ;  /* 0x09001f00b8ba7f89 */ /* 0x001e2200000e0000 */
[----:B---3--:R-:W-:Y:S01]  /*3a80*/  LOP3.LUT P0, RZ, R191, 0x1f, RZ, 0xc0, !PT ;  /* 0x0000001fbfff7812 */ /* 0x008fe2000780c0ff */
        /* <DEDUP_REMOVED lines=23> */
.L_x_4113:
[----:B------:R-:W-:Y:S05]  /*3c00*/  BSYNC.RECONVERGENT B0 ;  /* 0x0000000000007941 */ /* 0x000fea0003800200 */
.L_x_4112:
[----:B------:R-:W2:Y:S01]  /*3c10*/  LDL.LU R190, [R1+0x14] ;  /* 0x0000140001be7983 */ /* 0x000ea20000300800 */
[----:B------:R-:W1:Y:S01]  /*3c20*/  S2UR UR7, SR_CgaCtaId ;  /* 0x00000000000779c3 */ /* 0x000e620000008800 */
[----:B------:R-:W-:Y:S01]  /*3c30*/  UMOV UR6, 0x400 ;  /* 0x0000040000067882 */ /* 0x000fe20000000000 */
[----:B------:R-:W-:-:S06]  /*3c40*/  UISETP.GE.AND UP3, UPT, UR11, 0x1, UPT ;  /* 0x000000010b00788c */ /* 0x000fcc000bf66270 */
[----:B------:R-:W-:Y:S01]  /*3c50*/  BAR.SYNC.DEFER_BLOCKING 0x0 ;  /* 0x0000000000007b1d */ /* 0x000fe20000010000 */
[----:B-----5:R-:W-:Y:S02]  /*3c60*/  ISETP.GE.U32.AND P1, PT, R2, 0x80, PT ;  /* 0x000000800200780c */ /* 0x020fe40003f26070 */
        /* <DEDUP_REMOVED lines=38> */
.L_x_4116:
        /* <DEDUP_REMOVED lines=14> */
[----:B------:R-:W-:-:S05]  /*3fb0*/  FMUL.FTZ R184, R156, R184 ;  /* 0x000000b89cb87220 */ /* 0x000fca0000410000 */
[----:B------:R-:W-:-:S04]  /*3fc0*/  F2FP.BF16.F32.PACK_AB R184, RZ, R184 ;  /* 0x000000b8ffb8723e */ /* 0x000fc800000010ff */
[----:B------:R-:W-:-:S07]  /*3fd0*/  PRMT R176, R184, 0x7610, R176 ;  /* 0x00007610b8b07816 */ /* 0x000fce00000000b0 */
.L_x_4119:
[----:B------:R-:W-:Y:S05]  /*3fe0*/  BRA.U !UP3, `(.L_x_4120) ;  /* 0x000000010b3c7547 */ /* 0x000fea000b800000 */
[----:B------:R-:W2:Y:S04]  /*3ff0*/  LDL R189, [R1+0x10] ;  /* 0x0000100001bd7983 */ /* 0x000ea80000100800 */
[----:B------:R-:W3:Y:S01]  /*4000*/  LDL R188, [R1+0xc] ;  /* 0x00000c0001bc7983 */ /* 0x000ee20000100800 */
[----:B------:R-:W-:Y:S02]  /*4010*/  MOV R184, UR8 ;  /* 0x0000000800b87c02 */ /* 0x000fe40008000f00 */
[----:B------:R-:W-:Y:S02]  /*4020*/  ISETP.LT.AND P0, PT, RZ, UR31, PT ;  /* 0x0000001fff007c0c */ /* 0x000fe4000bf01270 */
[----:B-----5:R-:W-:-:S04]  /*4030*/  PRMT R185, R172, 0x7632, R185 ;  /* 0x00007632acb97816 */ /* 0x020fc800000000b9 */
[----:B------:R-:W-:Y:S01]  /*4040*/  SHF.L.U32 R185, R185, 0x10, RZ ;  /* 0x00000010b9b97819 */ /* 0x000fe200000006ff */
[----:B--2---:R-:W-:-:S04]  /*4050*/  FFMA.FTZ R184, R189, R184, UR9 ;  /* 0x00000009bdb87e23 */ /* 0x004fc800080100b8 */
[----:B---3--:R-:W-:-:S04]  /*4060*/  FADD.FTZ R184, R188, -R184 ;  /* 0x800000b8bcb87221 */ /* 0x008fc80000010000 */
[----:B------:R-:W-:-:S05]  /*4070*/  FMUL.FTZ R184, R184, UR30 ;  /* 0x0000001eb8b87c20 */ /* 0x000fca0008410000 */
[----:B------:R-:W-:-:S05]  /*4080*/  FSEL R184, R184, RZ, P0 ;  /* 0x000000ffb8b87208 */ /* 0x000fca0000000000 */
[----:B------:R-:W-:-:S04]  /*4090*/  FMUL.FTZ R184, R184, UR29 ;  /* 0x0000001db8b87c20 */ /* 0x000fc80008410000 */
[----:B------:R-:W-:Y:S01]  /*40a0*/  FFMA.FTZ R65, R184, R185, R65 ;  /* 0x000000b9b8417223 */ /* 0x000fe20000010041 */
[----:B------:R-:W-:-:S05]  /*40b0*/  FMUL.FTZ R184, R157, R184 ;  /* 0x000000b89db87220 */ /* 0x000fca0000410000 */
[----:B------:R-:W-:-:S04]  /*40c0*/  F2FP.BF16.F32.PACK_AB R184, RZ, R184 ;  /* 0x000000b8ffb8723e */ /* 0x000fc800000010ff */
[----:B------:R-:W-:-:S07]  /*40d0*/  PRMT R176, R176, 0x5410, R184 ;  /* 0x00005410b0b07816 */ /* 0x000fce00000000b8 */
.L_x_4120:
        /* <DEDUP_REMOVED lines=12> */
[----:B------:R-:W-:-:S05]  /*41a0*/  FMUL.FTZ R184, R158, R184 ;  /* 0x000000b89eb87220 */ /* 0x000fca0000410000 */
[----:B------:R-:W-:-:S04]  /*41b0*/  F2FP.BF16.F32.PACK_AB R184, RZ, R184 ;  /* 0x000000b8ffb8723e */ /* 0x000fc800000010ff */
[----:B------:R-:W-:-:S07]  /*41c0*/  PRMT R177, R184, 0x7610, R177 ;  /* 0x00007610b8b17816 */ /* 0x000fce00000000b1 */
.L_x_4121:
[----:B------:R-:W-:Y:S05]  /*41d0*/  BRA.U !UP3, `(.L_x_4122) ;  /* 0x000000010b387547 */ /* 0x000fea000b800000 */
[----:B------:R-:W2:Y:S01]  /*41e0*/  LDL R188, [R1] ;  /* 0x0000000001bc7983 */ /* 0x000ea20000100800 */
[----:B------:R-:W-:Y:S02]  /*41f0*/  MOV R184, UR8 ;  /* 0x0000000800b87c02 */ /* 0x000fe40008000f00 */
[----:B------:R-:W-:Y:S02]  /*4200*/  ISETP.LT.AND P0, PT, RZ, UR31, PT ;  /* 0x0000001fff007c0c */ /* 0x000fe4000bf01270 */
[----:B-----5:R-:W-:-:S04]  /*4210*/  PRMT R185, R173, 0x7632, R185 ;  /* 0x00007632adb97816 */ /* 0x020fc800000000b9 */
[----:B------:R-:W-:Y:S01]  /*4220*/  SHF.L.U32 R185, R185, 0x10, RZ ;  /* 0x00000010b9b97819 */ /* 0x000fe200000006ff */
[----:B--2---:R-:W-:-:S04]  /*4230*/  FFMA.FTZ R184, R188, R184, UR9 ;  /* 0x00000009bcb87e23 */ /* 0x004fc800080100b8 */
        /* <DEDUP_REMOVED lines=8> */
.L_x_4122:
        /* <DEDUP_REMOVED lines=13> */
.L_x_4123:
[----:B------:R-:W-:Y:S05]  /*4390*/  BRA.U !UP3, `(.L_x_4124) ;  /* 0x000000010b347547 */ /* 0x000fea000b800000 */
        /* <DEDUP_REMOVED lines=13> */
.L_x_4124:
        /* <DEDUP_REMOVED lines=13> */
.L_x_4125:
[----:B------:R-:W-:Y:S05]  /*4540*/  BRA.U !UP3, `(.L_x_4126) ;  /* 0x000000150b887547 */ /* 0x000fea000b800000 */
        /* <DEDUP_REMOVED lines=12> */
[----:B------:R-:W-:Y:S01]  /*4610*/  PRMT R179, R179, 0x5410, R184 ;  /* 0x00005410b3b37816 */ /* 0x000fe200000000b8 */
[----:B------:R-:W-:Y:S06]  /*4620*/  BRA `(.L_x_4126) ;  /* 0x0000001400507947 */ /* 0x000fec0003800000 */
.L_x_4118:
[----:B------:R-:W2:Y:S04]  /*4630*/  LDL R189, [R1+0x10] ;  /* 0x0000100001bd7983 */ /* 0x000ea80000100800 */
[----:B------:R-:W3:Y:S04]  /*4640*/  LDL R188, [R1+0x8] ;  /* 0x0000080001bc7983 */ /* 0x000ee80000100800 */
[----:B------:R-:W4:Y:S04]  /*4650*/  LDL R185, [R1+0xc] ;  /* 0x00000c0001b97983 */ /* 0x000f280000100800 */
[----:B------:R-:W4:Y:S01]  /*4660*/  LDL R184, [R1+0x4] ;  /* 0x0000040001b87983 */ /* 0x000f220000100800 */
[----:B------:R-:W-:-:S02]  /*4670*/  MOV R180, UR8 ;  /* 0x0000000800b47c02 */ /* 0x000fc40008000f00 */
[----:B------:R-:W-:Y:S02]  /*4680*/  MOV R181, UR8 ;  /* 0x0000000800b57c02 */ /* 0x000fe40008000f00 */
[----:B------:R-:W-:Y:S02]  /*4690*/  MOV R183, UR8 ;  /* 0x0000000800b77c02 */ /* 0x000fe40008000f00 */
[----:B------:R-:W-:-:S03]  /*46a0*/  ISETP.LT.AND P0, PT, RZ, UR31, PT ;  /* 0x0000001fff007c0c */ /* 0x000fc6000bf01270 */
[----:B------:R-:W-:-:S04]  /*46b0*/  FFMA.FTZ R183, R0, R183, UR9 ;  /* 0x0000000900b77e23 */ /* 0x000fc800080100b7 */
[----:B------:R-:W-:-:S04]  /*46c0*/  FADD.FTZ R183, R199, -R183 ;  /* 0x800000b7c7b77221 */ /* 0x000fc80000010000 */
[----:B------:R-:W-:-:S05]  /*46d0*/  FMUL.FTZ R183, R183, UR30 ;  /* 0x0000001eb7b77c20 */ /* 0x000fca0008410000 */
[----:B------:R-:W-:Y:S01]  /*46e0*/  FSEL R183, R183, RZ, P0 ;  /* 0x000000ffb7b77208 */ /* 0x000fe20000000000 */
[----:B--2---:R-:W-:Y:S01]  /*46f0*/  FFMA.FTZ R180, R189, R180, UR9 ;  /* 0x00000009bdb47e23 */ /* 0x004fe200080100b4 */
[----:B---3--:R-:W-:-:S03]  /*4700*/  FFMA.FTZ R181, R188, R181, UR9 ;  /* 0x00000009bcb57e23 */ /* 0x008fc600080100b5 */
[----:B----4-:R-:W-:Y:S01]  /*4710*/  FADD.FTZ R180, R185, -R180 ;  /* 0x800000b4b9b47221 */ /* 0x010fe20000010000 */
        /* <DEDUP_REMOVED lines=8> */
[-C--:B------:R-:W-:Y:S01]  /*47a0*/  FFMA.FTZ R64, R182, R184.reuse, R64 ;  /* 0x000000b8b6407223 */ /* 0x080fe20000010040 */
[----:B------:R-:W-:-:S05]  /*47b0*/  FMUL.FTZ R182, R156, R184 ;  /* 0x000000b89cb67220 */ /* 0x000fca0000410000 */
[----:B------:R-:W-:-:S04]  /*47c0*/  F2FP.BF16.F32.PACK_AB R182, RZ, R182 ;  /* 0x000000b6ffb6723e */ /* 0x000fc800000010ff */
[----:B------:R-:W-:-:S07]  /*47d0*/  PRMT R176, R182, 0x7610, R176 ;  /* 0x00007610b6b07816 */ /* 0x000fce00000000b0 */
.L_x_4127:
[----:B------:R-:W-:Y:S05]  /*47e0*/  BRA.U !UP3, `(.L_x_4128) ;  /* 0x000000010b1c7547 */ /* 0x000fea000b800000 */
[----:B-----5:R-:W-:Y:S01]  /*47f0*/  PRMT R182, R172, 0x7632, R182 ;  /* 0x00007632acb67816 */ /* 0x020fe200000000b6 */
[----:B------:R-:W-:-:S03]  /*4800*/  FMUL.FTZ R184, R180, UR29 ;  /* 0x0000001db4b87c20 */ /* 0x000fc60008410000 */
[----:B------:R-:W-:-:S05]  /*4810*/  SHF.L.U32 R182, R182, 0x10, RZ ;  /* 0x00000010b6b67819 */ /* 0x000fca00000006ff */
[----:B------:R-:W-:Y:S01]  /*4820*/  FFMA.FTZ R65, R184, R182, R65 ;  /* 0x000000b6b8417223 */ /* 0x000fe20000010041 */
[----:B------:R-:W-:-:S05]  /*4830*/  FMUL.FTZ R182, R157, R184 ;  /* 0x000000b89db67220 */ /* 0x000fca0000410000 */
[----:B------:R-:W-:-:S04]  /*4840*/  F2FP.BF16.F32.PACK_AB R182, RZ, R182 ;  /* 0x000000b6ffb6723e */ /* 0x000fc800000010ff */
[----:B------:R-:W-:-:S07]  /*4850*/  PRMT R176, R176, 0x5410, R182 ;  /* 0x00005410b0b07816 */ /* 0x000fce00000000b6 */
.L_x_4128:
[----:B------:R-:W-:Y:S05]  /*4860*/  BRA.U !UP3, `(.L_x_4129) ;  /* 0x000000010b187547 */ /* 0x000fea000b800000 */
[----:B-----5:R-:W-:Y:S01]  /*4870*/  SHF.L.U32 R182, R173, 0x10, RZ ;  /* 0x00000010adb67819 */ /* 0x020fe200000006ff */
[----:B------:R-:W-:-:S04]  /*4880*/  FMUL.FTZ R184, R181, UR29 ;  /* 0x0000001db5b87c20 */ /* 0x000fc80008410000 */
[-C--:B------:R-:W-:Y:S01]  /*4890*/  FFMA.FTZ R66, R182, R184.reuse, R66 ;  /* 0x000000b8b6427223 */ /* 0x080fe20000010042 */
[----:B------:R-:W-:-:S05]  /*48a0*/  FMUL.FTZ R182, R158, R184 ;  /* 0x000000b89eb67220 */ /* 0x000fca0000410000 */
[----:B------:R-:W-:-:S04]  /*48b0*/  F2FP.BF16.F32.PACK_AB R182, RZ, R182 ;  /* 0x000000b6ffb6723e */ /* 0x000fc800000010ff */
[----:B------:R-:W-:-:S07]  /*48c0*/  PRMT R177, R182, 0x7610, R177 ;  /* 0x00007610b6b17816 */ /* 0x000fce00000000b1 */
.L_x_4129:
[----:B------:R-:W2:Y:S01]  /*48d0*/  LDL R184, [R1] ;  /* 0x0000000001b87983 */ /* 0x000ea20000100800 */
[----:B------:R-:W-:-:S05]  /*48e0*/  MOV R182, UR8 ;  /* 0x0000000800b67c02 */ /* 0x000fca0008000f00 */
[----:B--2---:R-:W-:-:S04]  /*48f0*/  FFMA.FTZ R182, R184, R182, UR9 ;  /* 0x00000009b8b67e23 */ /* 0x004fc800080100b6 */
[----:B------:R-:W-:-:S04]  /*4900*/  FADD.FTZ R182, R252, -R182 ;  /* 0x800000b6fcb67221 */ /* 0x000fc80000010000 */
[----:B------:R-:W-:-:S05]  /*4910*/  FMUL.FTZ R182, R182, UR30 ;  /* 0x0000001eb6b67c20 */ /* 0x000fca0008410000 */
[----:B------:R-:W-:Y:S01]  /*4920*/  FSEL R184, R182, RZ, P0 ;  /* 0x000000ffb6b87208 */ /* 0x000fe20000000000 */
[----:B------:R-:W-:Y:S06]  /*4930*/  BRA.U !UP3, `(.L_x_4130) ;  /* 0x000000010b1c7547 */ /* 0x000fec000b800000 */
[----:B-----5:R-:W-:Y:S01]  /*4940*/  PRMT R182, R173, 0x7632, R182 ;  /* 0x00007632adb67816 */ /* 0x020fe200000000b6 */
[----:B------:R-:W-:-:S03]  /*4950*/  FMUL.FTZ R185, R184, UR29 ;  /* 0x0000001db8b97c20 */ /* 0x000fc60008410000 */
[----:B------:R-:W-:-:S05]  /*4960*/  SHF.L.U32 R182, R182, 0x10, RZ ;  /* 0x00000010b6b67819 */ /* 0x000fca00000006ff */
[----:B------:R-:W-:Y:S01]  /*4970*/  FFMA.FTZ R67, R185, R182, R67 ;  /* 0x000000b6b9437223 */ /* 0x000fe20000010043 */
[----:B------:R-:W-:-:S05]  /*4980*/  FMUL.FTZ R182, R159, R185 ;  /* 0x000000b99fb67220 */ /* 0x000fca0000410000 */
[----:B------:R-:W-:-:S04]  /*4990*/  F2FP.BF16.F32.PACK_AB R182, RZ, R182 ;  /* 0x000000b6ffb6723e */ /* 0x000fc800000010ff */
[----:B------:R-:W-:-:S07]  /*49a0*/  PRMT R177, R177, 0x5410, R182 ;  /* 0x00005410b1b17816 */ /* 0x000fce00000000b6 */
.L_x_4130:
        /* <DEDUP_REMOVED lines=12> */
.L_x_4131:
[----:B------:R-:W-:-:S05]  /*4a70*/  MOV R185, UR8 ;  /* 0x0000000800b97c02 */ /* 0x000fca0008000f00 */
[----:B------:R-:W-:-:S04]  /*4a80*/  FFMA.FTZ R185, R249, R185, UR9 ;  /* 0x00000009f9b97e23 */ /* 0x000fc800080100b9 */
        /* <DEDUP_REMOVED lines=11> */
.L_x_4132:
        /* <DEDUP_REMOVED lines=20> */
.L_x_4133:
[----:B------:R-:W-:Y:S01]  /*4c80*/  F2FP.BF16.F32.PACK_AB R183, R184, R183 ;  /* 0x000000b7b8b7723e */ /* 0x000fe200000010ff */
[----:B------:R-:W-:Y:S06]  /*4c90*/  BRA.U !UP3, `(.L_x_4126) ;  /* 0x0000000d0bb47547 */ /* 0x000fec000b800000 */
[----:B-----5:R-:W-:Y:S01]  /*4ca0*/  PRMT R185, R175, 0x7632, R185 ;  /* 0x00007632afb97816 */ /* 0x020fe200000000b9 */
[----:B------:R-:W-:-:S03]  /*4cb0*/  FMUL.FTZ R184, R184, UR29 ;  /* 0x0000001db8b87c20 */ /* 0x000fc60008410000 */
[----:B------:R-:W-:-:S05]  /*4cc0*/  SHF.L.U32 R185, R185, 0x10, RZ ;  /* 0x00000010b9b97819 */ /* 0x000fca00000006ff */
[----:B------:R-:W-:Y:S01]  /*4cd0*/  FFMA.FTZ R63, R184, R185, R63 ;  /* 0x000000b9b83f7223 */ /* 0x000fe2000001003f */
[----:B------:R-:W-:-:S05]  /*4ce0*/  FMUL.FTZ R184, R155, R184 ;  /* 0x000000b89bb87220 */ /* 0x000fca0000410000 */
[----:B------:R-:W-:-:S04]  /*4cf0*/  F2FP.BF16.F32.PACK_AB R184, RZ, R184 ;  /* 0x000000b8ffb8723e */ /* 0x000fc800000010ff */
[----:B------:R-:W-:Y:S01]  /*4d00*/  PRMT R179, R179, 0x5410, R184 ;  /* 0x00005410b3b37816 */ /* 0x000fe200000000b8 */
[----:B------:R-:W-:Y:S06]  /*4d10*/  BRA `(.L_x_4126) ;  /* 0x0000000c00947947 */ /* 0x000fec0003800000 */
.L_x_4117:
[----:B------:R-:W-:-:S04]  /*4d20*/  UISETP.NE.U32.AND UP0, UPT, UR4, URZ, UPT ;  /* 0x000000ff0400728c */ /* 0x000fc8000bf05070 */
[----:B------:R-:W-:-:S09]  /*4d30*/  UISETP.NE.AND.EX UP0, UPT, UR5, URZ, UPT, UP0 ;  /* 0x000000ff0500728c */ /* 0x000fd2000bf05300 */
[----:B------:R-:W-:Y:S05]  /*4d40*/  BRA.U UP0, `(.L_x_4134) ;  /* 0x0000000500bc7547 */ /* 0x000fea000b800000 */
[----:B------:R-:W-:Y:S01]  /*4d50*/  ISETP.LT.AND P0, PT, RZ, UR31, PT ;  /* 0x0000001fff007c0c */ /* 0x000fe2000bf01270 */
[----:B------:R-:W-:-:S12]  /*4d60*/  BRA.U !UP3, `(.L_x_4135) ;  /* 0x000000010b2c7547 */ /* 0x000fd8000b800000 */
[----:B------:R-:W-:Y:S02]  /*4d70*/  MOV R184, UR8 ;  /* 0x0000000800b87c02 */ /* 0x000fe40008000f00 */
[----:B------:R-:W-:-:S03]  /*4d80*/  SHF.L.U32 R185, R24, 0x10, RZ ;  /* 0x0000001018b97819 */ /* 0x000fc600000006ff */
[----:B------:R-:W-:-:S04]  /*4d90*/  @P0 FFMA.FTZ R184, R0, R184, UR9 ;  /* 0x0000000900b80e23 */ /* 0x000fc800080100b8 */
[----:B------:R-:W-:-:S04]  /*4da0*/  @P0 FADD.FTZ R184, R199, -R184 ;  /* 0x800000b8c7b80221 */ /* 0x000fc80000010000 */
[----:B------:R-:W-:Y:S01]  /*4db0*/  @P0 FFMA.FTZ R185, R184, UR30, R185 ;  /* 0x0000001eb8b90c23 */ /* 0x000fe200080100b9 */
[----:B-----5:R-:W-:-:S03]  /*4dc0*/  SHF.L.U32 R184, R172, 0x10, RZ ;  /* 0x00000010acb87819 */ /* 0x020fc600000006ff */
[----:B------:R-:W-:-:S04]  /*4dd0*/  FMUL.FTZ R185, R185, UR29 ;  /* 0x0000001db9b97c20 */ /* 0x000fc80008410000 */
[-C--:B------:R-:W-:Y:S01]  /*4de0*/  FFMA.FTZ R64, R184, R185.reuse, R64 ;  /* 0x000000b9b8407223 */ /* 0x080fe20000010040 */
[----:B------:R-:W-:-:S05]  /*4df0*/  FMUL.FTZ R184, R156, R185 ;  /* 0x000000b99cb87220 */ /* 0x000fca0000410000 */
[----:B------:R-:W-:-:S04]  /*4e00*/  F2FP.BF16.F32.PACK_AB R184, RZ, R184 ;  /* 0x000000b8ffb8723e */ /* 0x000fc800000010ff */
[----:B------:R-:W-:-:S07]  /*4e10*/  PRMT R176, R184, 0x7610, R176 ;  /* 0x00007610b8b07816 */ /* 0x000fce00000000b0 */
.L_x_4135:
[----:B------:R-:W-:Y:S05]  /*4e20*/  BRA.U !UP3, `(.L_x_4136) ;  /* 0x000000010b3c7547 */ /* 0x000fea000b800000 */
[----:B------:R-:W2:Y:S04]  /*4e30*/  LDL R189, [R1+0x10] ;  /* 0x0000100001bd7983 */ /* 0x000ea80000100800 */
[----:B------:R-:W3:Y:S01]  /*4e40*/  LDL R188, [R1+0xc] ;  /* 0x00000c0001bc7983 */ /* 0x000ee20000100800 */
[----:B------:R-:W-:Y:S02]  /*4e50*/  MOV R185, UR8 ;  /* 0x0000000800b97c02 */ /* 0x000fe40008000f00 */
[----:B------:R-:W-:-:S04]  /*4e60*/  PRMT R184, R24, 0x7632, R184 ;  /* 0x0000763218b87816 */ /* 0x000fc800000000b8 */
[----:B------:R-:W-:Y:S01]  /*4e70*/  SHF.L.U32 R184, R184, 0x10, RZ ;  /* 0x00000010b8b87819 */ /* 0x000fe200000006ff */
[----:B--2---:R-:W-:-:S04]  /*4e80*/  @P0 FFMA.FTZ R185, R189, R185, UR9 ;  /* 0x00000009bdb90e23 */ /* 0x004fc800080100b9 */
[----:B---3--:R-:W-:-:S04]  /*4e90*/  @P0 FADD.FTZ R185, R188, -R185 ;  /* 0x800000b9bcb90221 */ /* 0x008fc80000010000 */
[----:B------:R-:W-:Y:S01]  /*4ea0*/  @P0 FFMA.FTZ R184, R185, UR30, R184 ;  /* 0x0000001eb9b80c23 */ /* 0x000fe200080100b8 */
[----:B-----5:R-:W-:-:S03]  /*4eb0*/  PRMT R185, R172, 0x7632, R185 ;  /* 0x00007632acb97816 */ /* 0x020fc600000000b9 */
[----:B------:R-:W-:Y:S01]  /*4ec0*/  FMUL.FTZ R184, R184, UR29 ;  /* 0x0000001db8b87c20 */ /* 0x000fe20008410000 */
[----:B------:R-:W-:-:S05]  /*4ed0*/  SHF.L.U32 R185, R185, 0x10, RZ ;  /* 0x00000010b9b97819 */ /* 0x000fca00000006ff */
[----:B------:R-:W-:Y:S01]  /*4ee0*/  FFMA.FTZ R65, R184, R185, R65 ;  /* 0x000000b9b8417223 */ /* 0x000fe20000010041 */
[----:B------:R-:W-:-:S05]  /*4ef0*/  FMUL.FTZ R184, R157, R184 ;  /* 0x000000b89db87220 */ /* 0x000fca0000410000 */
[----:B------:R-:W-:-:S04]  /*4f00*/  F2FP.BF16.F32.PACK_AB R184, RZ, R184 ;  /* 0x000000b8ffb8723e */ /* 0x000fc800000010ff */
[----:B------:R-:W-:-:S07]  /*4f10*/  PRMT R176, R176, 0x5410, R184 ;  /* 0x00005410b0b07816 */ /* 0x000fce00000000b8 */
.L_x_4136:
        /* <DEDUP_REMOVED lines=10> */
[-C--:B------:R-:W-:Y:S01]  /*4fc0*/  FFMA.FTZ R66, R184, R185.reuse, R66 ;  /* 0x000000b9b8427223 */ /* 0x080fe20000010042 */
[----:B------:R-:W-:-:S05]  /*4fd0*/  FMUL.FTZ R184, R158, R185 ;  /* 0x000000b99eb87220 */ /* 0x000fca0000410000 */
[----:B------:R-:W-:-:S04]  /*4fe0*/  F2FP.BF16.F32.PACK_AB R184, RZ, R184 ;  /* 0x000000b8ffb8723e */ /* 0x000fc800000010ff */
[----:B------:R-:W-:-:S07]  /*4ff0*/  PRMT R177, R184, 0x7610, R177 ;  /* 0x00007610b8b17816 */ /* 0x000fce00000000b1 */
.L_x_4137:
[----:B------:R-:W-:Y:S05]  /*5000*/  BRA.U !UP3, `(.L_x_4138) ;  /* 0x000000010b387547 */ /* 0x000fea000b800000 */
[----:B------:R-:W2:Y:S01]  /*5010*/  LDL R188, [R1] ;  /* 0x0000000001bc7983 */ /* 0x000ea20000100800 */
[----:B------:R-:W-:Y:S02]  /*5020*/  MOV R185, UR8 ;  /* 0x0000000800b97c02 */ /* 0x000fe40008000f00 */
[----:B------:R-:W-:-:S04]  /*5030*/  PRMT R184, R25, 0x7632, R184 ;  /* 0x0000763219b87816 */ /* 0x000fc800000000b8 */
[----:B------:R-:W-:Y:S01]  /*5040*/  SHF.L.U32 R184, R184, 0x10, RZ ;  /* 0x00000010b8b87819 */ /* 0x000fe200000006ff */
[----:B--2---:R-:W-:-:S04]  /*5050*/  @P0 FFMA.FTZ R185, R188, R185, UR9 ;  /* 0x00000009bcb90e23 */ /* 0x004fc800080100b9 */
[----:B------:R-:W-:-:S04]  /*5060*/  @P0 FADD.FTZ R185, R252, -R185 ;  /* 0x800000b9fcb90221 */ /* 0x000fc80000010000 */
        /* <DEDUP_REMOVED lines=8> */
.L_x_4138:
        /* <DEDUP_REMOVED lines=12> */
.L_x_4139:
        /* <DEDUP_REMOVED lines=14> */
.L_x_4140:
        /* <DEDUP_REMOVED lines=12> */
.L_x_4141:
        /* <DEDUP_REMOVED lines=13> */
[----:B------:R-:W-:Y:S01]  /*5420*/  PRMT R179, R179, 0x5410, R184 ;  /* 0x00005410b3b37816 */ /* 0x000fe200000000b8 */
[----:B------:R-:W-:Y:S06]  /*5430*/  BRA `(.L_x_4126) ;  /* 0x0000000400cc7947 */ /* 0x000fec0003800000 */
.L_x_4134:
[----:B------:R-:W2:Y:S04]  /*5440*/  LDL R185, [R1+0x10] ;  /* 0x0000100001b97983 */ /* 0x000ea80000100800 */
[----:B------:R-:W3:Y:S04]  /*5450*/  LDL R190, [R1+0xc] ;  /* 0x00000c0001be7983 */ /* 0x000ee80000100800 */
[----:B------:R-:W4:Y:S04]  /*5460*/  LDL R189, [R1+0x8] ;  /* 0x0000080001bd7983 */ /* 0x000f280000100800 */
[----:B------:R-:W4:Y:S04]  /*5470*/  LDL R188, [R1+0x4] ;  /* 0x0000040001bc7983 */ /* 0x000f280000100800 */
[----:B------:R-:W4:Y:S01]  /*5480*/  LDL R184, [R1] ;  /* 0x0000000001b87983 */ /* 0x000f220000100800 */
[----:B------:R-:W-:-:S02]  /*5490*/  ISETP.LT.AND P0, PT, RZ, UR31, PT ;  /* 0x0000001fff007c0c */ /* 0x000fc4000bf01270 */
[----:B------:R-:W-:Y:S02]  /*54a0*/  MOV R181, UR8 ;  /* 0x0000000800b57c02 */ /* 0x000fe40008000f00 */
[----:B------:R-:W-:Y:S02]  /*54b0*/  PRMT R182, R24, 0x7632, R182 ;  /* 0x0000763218b67816 */ /* 0x000fe400000000b6 */
[----:B------:R-:W-:Y:S02]  /*54c0*/  MOV R180, UR8 ;  /* 0x0000000800b47c02 */ /* 0x000fe40008000f00 */
[----:B------:R-:W-:Y:S02]  /*54d0*/  PLOP3.LUT P2, PT, PT, PT, UP2, 0x80, 0x8 ;  /* 0x000000000008781c */ /* 0x000fe40003f4f028 */
[----:B------:R-:W-:-:S03]  /*54e0*/  PRMT R183, R25, 0x7632, R183 ;  /* 0x0000763219b77816 */ /* 0x000fc600000000b7 */
[----:B--2---:R-:W-:Y:S01]  /*54f0*/  @P0 FFMA.FTZ R181, R185, R181, UR9 ;  /* 0x00000009b9b50e23 */ /* 0x004fe200080100b5 */
[----:B------:R-:W-:Y:S02]  /*5500*/  SHF.L.U32 R185, R182, 0x10, RZ ;  /* 0x00000010b6b97819 */ /* 0x000fe400000006ff */
[----:B------:R-:W-:Y:S01]  /*5510*/  MOV R182, UR8 ;  /* 0x0000000800b67c02 */ /* 0x000fe20008000f00 */
[----:B---3--:R-:W-:Y:S01]  /*5520*/  @P0 FADD.FTZ R181, R190, -R181 ;  /* 0x800000b5beb50221 */ /* 0x008fe20000010000 */
[----:B----4-:R-:W-:-:S03]  /*5530*/  @P0 FFMA.FTZ R180, R189, R180, UR9 ;  /* 0x00000009bdb40e23 */ /* 0x010fc600080100b4 */
[----:B------:R-:W-:Y:S01]  /*5540*/  @P0 FFMA.FTZ R185, R181, UR30, R185 ;  /* 0x0000001eb5b90c23 */ /* 0x000fe200080100b9 */
[----:B------:R-:W-:Y:S01]  /*5550*/  SHF.L.U32 R181, R25, 0x10, RZ ;  /* 0x0000001019b57819 */ /* 0x000fe200000006ff */
[----:B------:R-:W-:-:S04]  /*5560*/  @P0 FADD.FTZ R180, R188, -R180 ;  /* 0x800000b4bcb40221 */ /* 0x000fc80000010000 */
[----:B------:R-:W-:Y:S01]  /*5570*/  @P0 FFMA.FTZ R181, R180, UR30, R181 ;  /* 0x0000001eb4b50c23 */ /* 0x000fe200080100b5 */
[----:B------:R-:W-:Y:S01]  /*5580*/  @P0 FFMA.FTZ R182, R184, R182, UR9 ;  /* 0x00000009b8b60e23 */ /* 0x000fe200080100b6 */
[----:B------:R-:W-:Y:S02]  /*5590*/  MOV R180, UR8 ;  /* 0x0000000800b47c02 */ /* 0x000fe40008000f00 */
[----:B------:R-:W-:Y:S01]  /*55a0*/  SHF.L.U32 R184, R183, 0x10, RZ ;  /* 0x00000010b7b87819 */ /* 0x000fe200000006ff */
[----:B------:R-:W-:Y:S02]  /*55b0*/  @P0 FADD.FTZ R182, R252, -R182 ;  /* 0x800000b6fcb60221 */ /* 0x000fe40000010000 */
[----:B------:R-:W-:Y:S02]  /*55c0*/  @P2 FFMA.FTZ R180, R0, R180, UR9 ;  /* 0x0000000900b42e23 */ /* 0x000fe400080100b4 */
[----:B------:R-:W-:Y:S02]  /*55d0*/  @P0 FFMA.FTZ R184, R182, UR30, R184 ;  /* 0x0000001eb6b80c23 */ /* 0x000fe400080100b8 */
[----:B------:R-:W-:Y:S01]  /*55e0*/  @P2 FADD.FTZ R182, R199, -R180 ;  /* 0x800000b4c7b62221 */ /* 0x000fe20000010000 */
[----:B------:R-:W-:-:S05]  /*55f0*/  SHF.L.U32 R180, R24, 0x10, RZ ;  /* 0x0000001018b47819 */ /* 0x000fca00000006ff */
[----:B------:R-:W-:Y:S01]  /*5600*/  @P2 FFMA.FTZ R180, R182, UR30, R180 ;  /* 0x0000001eb6b42c23 */ /* 0x000fe200080100b4 */
[----:B------:R-:W-:Y:S06]  /*5610*/  BRA.U !UP3, `(.L_x_4142) ;  /* 0x000000010b187547 */ /* 0x000fec000b800000 */
[----:B-----5:R-:W-:Y:S01]  /*5620*/  SHF.L.U32 R182, R172, 0x10, RZ ;  /* 0x00000010acb67819 */ /* 0x020fe200000006ff */
[----:B------:R-:W-:-:S04]  /*5630*/  FMUL.FTZ R183, R180, UR29 ;  /* 0x0000001db4b77c20 */ /* 0x000fc80008410000 */
[-C--:B------:R-:W-:Y:S01]  /*5640*/  FFMA.FTZ R64, R182, R183.reuse, R64 ;  /* 0x000000b7b6407223 */ /* 0x080fe20000010040 */
[----:B------:R-:W-:-:S05]  /*5650*/  FMUL.FTZ R182, R156, R183 ;  /* 0x000000b79cb67220 */ /* 0x000fca0000410000 */
[----:B------:R-:W-:-:S04]  /*5660*/  F2FP.BF16.F32.PACK_AB R182, RZ, R182 ;  /* 0x000000b6ffb6723e */ /* 0x000fc800000010ff */
[----:B------:R-:W-:-:S07]  /*5670*/  PRMT R176, R182, 0x7610, R176 ;  /* 0x00007610b6b07816 */ /* 0x000fce00000000b0 */
.L_x_4142:
        /* <DEDUP_REMOVED lines=8> */
.L_x_4143:
[----:B------:R-:W-:Y:S05]  /*5700*/  BRA.U !UP3, `(.L_x_4144) ;  /* 0x000000010b187547 */ /* 0x000fea000b800000 */
[----:B-----5:R-:W-:Y:S01]  /*5710*/  SHF.L.U32 R182, R173, 0x10, RZ ;  /* 0x00000010adb67819 */ /* 0x020fe200000006ff */
[----:B------:R-:W-:-:S04]  /*5720*/  FMUL.FTZ R183, R181, UR29 ;  /* 0x0000001db5b77c20 */ /* 0x000fc80008410000 */
[-C--:B------:R-:W-:Y:S01]  /*5730*/  FFMA.FTZ R66, R182, R183.reuse, R66 ;  /* 0x000000b7b6427223 */ /* 0x080fe20000010042 */
[----:B------:R-:W-:-:S05]  /*5740*/  FMUL.FTZ R182, R158, R183 ;  /* 0x000000b79eb67220 */ /* 0x000fca0000410000 */
[----:B------:R-:W-:-:S04]  /*5750*/  F2FP.BF16.F32.PACK_AB R182, RZ, R182 ;  /* 0x000000b6ffb6723e */ /* 0x000fc800000010ff */
[----:B------:R-:W-:-:S07]  /*5760*/  PRMT R177, R182, 0x7610, R177 ;  /* 0x00007610b6b17816 */ /* 0x000fce00000000b1 */
.L_x_4144:
[----:B------:R-:W-:Y:S05]  /*5770*/  BRA.U !UP3, `(.L_x_4145) ;  /* 0x000000010b1c7547 */ /* 0x000fea000b800000 */
[----:B-----5:R-:W-:Y:S01]  /*5780*/  PRMT R182, R173, 0x7632, R182 ;  /* 0x00007632adb67816 */ /* 0x020fe200000000b6 */
[----:B------:R-:W-:-:S04]  /*5790*/  FMUL.FTZ R183, R184, UR29 ;  /* 0x0000001db8b77c20 */ /* 0x000fc80008410000 */
[----:B------:R-:W-:-:S04]  /*57a0*/  IMAD.U32 R182, R182, 0x10000, RZ ;  /* 0x00010000b6b67824 */ /* 0x000fc800078e00ff */
[----:B------:R-:W-:Y:S01]  /*57b0*/  FFMA.FTZ R67, R183, R182, R67 ;  /* 0x000000b6b7437223 */ /* 0x000fe20000010043 */
[----:B------:R-:W-:-:S05]  /*57c0*/  FMUL.FTZ R182, R159, R183 ;  /* 0x000000b79fb67220 */ /* 0x000fca0000410000 */
[----:B------:R-:W-:-:S04]  /*57d0*/  F2FP.BF16.F32.PACK_AB R182, RZ, R182 ;  /* 0x000000b6ffb6723e */ /* 0x000fc800000010ff */
[----:B------:R-:W-:-:S07]  /*57e0*/  PRMT R177, R177, 0x5410, R182 ;  /* 0x00005410b1b17816 */ /* 0x000fce00000000b6 */
.L_x_4145:
[----:B------:R-:W-:-:S05]  /*57f0*/  MOV R182, UR8 ;  /* 0x0000000800b67c02 */ /* 0x000fca0008000f00 */
[----:B------:R-:W-:-:S04]  /*5800*/  @P0 FFMA.FTZ R182, R251, R182, UR9 ;  /* 0x00000009fbb60e23 */ /* 0x000fc800080100b6 */
        /* <DEDUP_REMOVED lines=10> */
.L_x_4146:
[----:B------:R-:W-:Y:S02]  /*58b0*/  MOV R183, UR8 ;  /* 0x0000000800b77c02 */ /* 0x000fe40008000f00 */
[----:B------:R-:W-:-:S03]  /*58c0*/  PRMT R188, R26, 0x7632, R188 ;  /* 0x000076321abc7816 */ /* 0x000fc600000000bc */
[----:B------:R-:W-:Y:S01]  /*58d0*/  @P0 FFMA.FTZ R183, R249, R183, UR9 ;  /* 0x00000009f9b70e23 */ /* 0x000fe200080100b7 */
[----:B------:R-:W-:-:S03]  /*58e0*/  SHF.L.U32 R188, R188, 0x10, RZ ;  /* 0x00000010bcbc7819 */ /* 0x000fc600000006ff */
[----:B------:R-:W-:-:S04]  /*58f0*/  @P0 FADD.FTZ R183, R248, -R183 ;  /* 0x800000b7f8b70221 */ /* 0x000fc80000010000 */
[----:B------:R-:W-:Y:S01]  /*5900*/  @P0 FFMA.FTZ R188, R183, UR30, R188 ;  /* 0x0000001eb7bc0c23 */ /* 0x000fe200080100bc */
        /* <DEDUP_REMOVED lines=8> */
.L_x_4147:
        /* <DEDUP_REMOVED lines=21> */
.L_x_4148:
        /* <DEDUP_REMOVED lines=9> */
.L_x_4126:
        /* <DEDUP_REMOVED lines=13> */
.L_x_4115:
[----:B------:R-:W-:Y:S05]  /*5c40*/  BSYNC.RECONVERGENT B0 ;  /* 0x0000000000007941 */ /* 0x000fea0003800200 */
.L_x_4114:
        /* <DEDUP_REMOVED lines=9> */
.L_x_4151:
        /* <DEDUP_REMOVED lines=20> */
[----:B------:R-:W-:Y:S01]  /*5e20*/  SHF.L.U32 R181, R21, 0x10, RZ ;  /* 0x0000001015b57819 */ /* 0x000fe200000006ff */
[----:B------:R-:W-:-:S04]  /*5e30*/  @P3 FFMA.FTZ R184, R182, UR30, R184 ;  /* 0x0000001eb6b83c23 */ /* 0x000fc800080100b8 */
[----:B------:R-:W-:Y:S01]  /*5e40*/  @P3 FFMA.FTZ R181, R180, UR30, R181 ;  /* 0x0000001eb4b53c23 */ /* 0x000fe200080100b5 */
        /* <DEDUP_REMOVED lines=12> */
.L_x_4154:
        /* <DEDUP_REMOVED lines=8> */
.L_x_4155:
[----:B------:R-:W-:Y:S05]  /*5f90*/  BRA.U !UP3, `(.L_x_4156) ;  /* 0x000000010b187547 */ /* 0x000fea000b800000 */
[----:B-----5:R-:W-:Y:S01]  /*5fa0*/  SHF.L.U32 R182, R173, 0x10, RZ ;  /* 0x00000010adb67819 */ /* 0x020fe200000006ff */
[----:B------:R-:W-:-:S04]  /*5fb0*/  FMUL.FTZ R183, R181, UR29 ;  /* 0x0000001db5b77c20 */ /* 0x000fc80008410000 */
[-C--:B------:R-:W-:Y:S01]  /*5fc0*/  FFMA.FTZ R58, R182, R183.reuse, R58 ;  /* 0x000000b7b63a7223 */ /* 0x080fe2000001003a */
[----:B------:R-:W-:-:S05]  /*5fd0*/  FMUL.FTZ R182, R150, R183 ;  /* 0x000000b796b67220 */ /* 0x000fca0000410000 */
[----:B------:R-:W-:-:S04]  /*5fe0*/  F2FP.BF16.F32.PACK_AB R182, RZ, R182 ;  /* 0x000000b6ffb6723e */ /* 0x000fc800000010ff */
[----:B------:R-:W-:-:S07]  /*5ff0*/  PRMT R177, R182, 0x7610, R177 ;  /* 0x00007610b6b17816 */ /* 0x000fce00000000b1 */
.L_x_4156:
        /* <DEDUP_REMOVED lines=8> */
.L_x_4157:
        /* <DEDUP_REMOVED lines=12> */
.L_x_4158:
        /* <DEDUP_REMOVED lines=14> */
.L_x_4159:
        /* <DEDUP_REMOVED lines=21> */
.L_x_4160:
        /* <DEDUP_REMOVED lines=10> */
.L_x_4153:
        /* <DEDUP_REMOVED lines=13> */
.L_x_4162:
        /* <DEDUP_REMOVED lines=14> */
.L_x_4163:
        /* <DEDUP_REMOVED lines=12> */
.L_x_4164:
        /* <DEDUP_REMOVED lines=14> */
.L_x_4165:
        /* <DEDUP_REMOVED lines=8> */
[-C--:B------:R-:W-:Y:S01]  /*67e0*/  FFMA.FTZ R52, R184, R185.reuse, R52 ;  /* 0x000000b9b8347223 */ /* 0x080fe20000010034 */
[----:B------:R-:W-:-:S05]  /*67f0*/  FMUL.FTZ R184, R144, R185 ;  /* 0x000000b990b87220 */ /* 0x000fca0000410000 */
[----:B------:R-:W-:-:S04]  /*6800*/  F2FP.BF16.F32.PACK_AB R184, RZ, R184 ;  /* 0x000000b8ffb8723e */ /* 0x000fc800000010ff */
[----:B------:R-:W-:-:S07]  /*6810*/  PRMT R178, R184, 0x7610, R178 ;  /* 0x00007610b8b27816 */ /* 0x000fce00000000b2 */
.L_x_4166:
        /* <DEDUP_REMOVED lines=14> */
.L_x_4167:
        /* <DEDUP_REMOVED lines=12> */
.L_x_4168:
        /* <DEDUP_REMOVED lines=15> */
.L_x_4152:
[----:B0-----:R-:W0:Y:S02]  /*6ab0*/  LDC.64 R184, c[0x0][0x478] ;  /* 0x00011e00ffb87b82 */ /* 0x001e240000000a00 */
        /* <DEDUP_REMOVED lines=26> */
.L_x_4170:
        /* <DEDUP_REMOVED lines=8> */
.L_x_4171:
[----:B------:R-:W-:Y:S05]  /*6ce0*/  BRA.U !UP3, `(.L_x_4172) ;  /* 0x000000010b187547 */ /* 0x000fea000b800000 */
[----:B-----5:R-:W-:Y:S01]  /*6cf0*/  SHF.L.U32 R182, R173, 0x10, RZ ;  /* 0x00000010adb67819 */ /* 0x020fe200000006ff */
[----:B------:R-:W-:-:S04]  /*6d00*/  FMUL.FTZ R184, R181, UR29 ;  /* 0x0000001db5b87c20 */ /* 0x000fc80008410000 */
[-C--:B------:R-:W-:Y:S01]  /*6d10*/  FFMA.FTZ R58, R182, R184.reuse, R58 ;  /* 0x000000b8b63a7223 */ /* 0x080fe2000001003a */
[----:B------:R-:W-:-:S05]  /*6d20*/  FMUL.FTZ R182, R150, R184 ;  /* 0x000000b896b67220 */ /* 0x000fca0000410000 */
[----:B------:R-:W-:-:S04]  /*6d30*/  F2FP.BF16.F32.PACK_AB R182, RZ, R182 ;  /* 0x000000b6ffb6723e */ /* 0x000fc800000010ff */
[----:B------:R-:W-:-:S07]  /*6d40*/  PRMT R177, R182, 0x7610, R177 ;  /* 0x00007610b6b17816 */ /* 0x000fce00000000b1 */
.L_x_4172:
        /* <DEDUP_REMOVED lines=13> */
.L_x_4173:
        /* <DEDUP_REMOVED lines=12> */
.L_x_4174:
        /* <DEDUP_REMOVED lines=13> */
.L_x_4175:
        /* <DEDUP_REMOVED lines=20> */
.L_x_4176:
        /* <DEDUP_REMOVED lines=10> */
.L_x_4169:
[----:B------:R-:W-:Y:S05]  /*7190*/  BRA.U !UP3, `(.L_x_4177) ;  /* 0x000000010b307547 */ /* 0x000fea000b800000 */
[----:B------:R-:W-:Y:S01]  /*71a0*/  MOV R184, UR8 ;  /* 0x0000000800b87c02 */ /* 0x000fe20008000f00 */
[----:B-----5:R-:W-:Y:S01]  /*71b0*/  IMAD.U32 R185, R172, 0x10000, RZ ;  /* 0x00010000acb97824 */ /* 0x020fe200078e00ff */
[----:B------:R-:W-:-:S03]  /*71c0*/  ISETP.LT.AND P3, PT, RZ, UR31, PT ;  /* 0x0000001fff007c0c */ /* 0x000fc6000bf61270 */
[----:B------:R-:W-:-:S04]  /*71d0*/  FFMA.FTZ R184, R198, R184, UR9 ;  /* 0x00000009c6b87e23 */ /* 0x000fc800080100b8 */
[----:B------:R-:W-:-:S04]  /*71e0*/  FADD.FTZ R184, R243, -R184 ;  /* 0x800000b8f3b87221 */ /* 0x000fc80000010000 */
[----:B------:R-:W-:-:S05]  /*71f0*/  FMUL.FTZ R184, R184, UR30 ;  /* 0x0000001eb8b87c20 */ /* 0x000fca0008410000 */
[----:B------:R-:W-:-:S05]  /*7200*/  FSEL R184, R184, RZ, P3 ;  /* 0x000000ffb8b87208 */ /* 0x000fca0001800000 */
[----:B------:R-:W-:-:S04]  /*7210*/  FMUL.FTZ R184, R184, UR29 ;  /* 0x0000001db8b87c20 */ /* 0x000fc80008410000 */
[-C--:B------:R-:W-:Y:S01]  /*7220*/  FFMA.FTZ R56, R185, R184.reuse, R56 ;  /* 0x000000b8b9387223 */ /* 0x080fe20000010038 */
[----:B------:R-:W-:-:S05]  /*7230*/  FMUL.FTZ R184, R148, R184 ;  /* 0x000000b894b87220 */ /* 0x000fca0000410000 */
[----:B------:R-:W-:-:S04]  /*7240*/  F2FP.BF16.F32.PACK_AB R184, RZ, R184 ;  /* 0x000000b8ffb8723e */ /* 0x000fc800000010ff */
[----:B------:R-:W-:-:S07]  /*7250*/  PRMT R176, R184, 0x7610, R176 ;  /* 0x00007610b8b07816 */ /* 0x000fce00000000b0 */
.L_x_4177:
        /* <DEDUP_REMOVED lines=14> */
.L_x_4178:
        /* <DEDUP_REMOVED lines=13> */
.L_x_4179:
        /* <DEDUP_REMOVED lines=14> */
.L_x_4180:
        /* <DEDUP_REMOVED lines=13> */
.L_x_4181:
        /* <DEDUP_REMOVED lines=14> */
.L_x_4182:
        /* <DEDUP_REMOVED lines=13> */
.L_x_4183:
        /* <DEDUP_REMOVED lines=14> */
.L_x_4161:
        /* <DEDUP_REMOVED lines=11> */
.L_x_4150:
[----:B------:R-:W-:Y:S05]  /*7900*/  BSYNC.RECONVERGENT B0 ;  /* 0x0000000000007941 */ /* 0x000fea0003800200 */
.L_x_4149:
        /* <DEDUP_REMOVED lines=9> */
.L_x_4186:
        /* <DEDUP_REMOVED lines=9> */
[----:B01----:R-:W-:Y:S02]  /*7a30*/  SHF.L.U32 R185, R182, 0x10, RZ ;  /* 0x00000010b6b97819 */ /* 0x003fe400000006ff */
        /* <DEDUP_REMOVED lines=25> */
.L_x_4189:
        /* <DEDUP_REMOVED lines=8> */
.L_x_4190:
[----:B------:R-:W-:Y:S05]  /*7c50*/  BRA.U !UP3, `(.L_x_4191) ;  /* 0x000000010b187547 */ /* 0x000fea000b800000 */
[----:B-----5:R-:W-:Y:S01]  /*7c60*/  SHF.L.U32 R182, R173, 0x10, RZ ;  /* 0x00000010adb67819 */ /* 0x020fe200000006ff */
[----:B------:R-:W-:-:S04]  /*7c70*/  FMUL.FTZ R183, R181, UR29 ;  /* 0x0000001db5b77c20 */ /* 0x000fc80008410000 */
[-C--:B------:R-:W-:Y:S01]  /*7c80*/  FFMA.FTZ R50, R182, R183.reuse, R50 ;  /* 0x000000b7b6327223 */ /* 0x080fe20000010032 */
[----:B------:R-:W-:-:S05]  /*7c90*/  FMUL.FTZ R182, R142, R183 ;  /* 0x000000b78eb67220 */ /* 0x000fca0000410000 */
[----:B------:R-:W-:-:S04]  /*7ca0*/  F2FP.BF16.F32.PACK_AB R182, RZ, R182 ;  /* 0x000000b6ffb6723e */ /* 0x000fc800000010ff */
[----:B------:R-:W-:-:S07]  /*7cb0*/  PRMT R177, R182, 0x7610, R177 ;  /* 0x00007610b6b17816 */ /* 0x000fce00000000b1 */
.L_x_4191:
        /* <DEDUP_REMOVED lines=8> */
.L_x_4192:
        /* <DEDUP_REMOVED lines=12> */
.L_x_4193:
        /* <DEDUP_REMOVED lines=14> */
.L_x_4194:
        /* <DEDUP_REMOVED lines=21> */
.L_x_4195:
        /* <DEDUP_REMOVED lines=10> */
.L_x_4188:
[----:B------:R-:W-:Y:S01]  /*80d0*/  ISETP.LT.AND P4, PT, RZ, UR31, PT ;  /* 0x0000001fff007c0c */ /* 0x000fe2000bf81270 */
[----:B------:R-:W-:-:S12]  /*80e0*/  BRA.U !UP3, `(.L_x_4197) ;  /* 0x000000010b2c7547 */ /* 0x000fd8000b800000 */
[----:B01----:R-:W-:Y:S02]  /*80f0*/  MOV R184, UR8 ;  /* 0x0000000800b87c02 */ /* 0x003fe40008000f00 */
        /* <DEDUP_REMOVED lines=10> */
.L_x_4197:
[----:B------:R-:W-:Y:S05]  /*81a0*/  BRA.U !UP3, `(.L_x_4198) ;  /* 0x000000010b347547 */ /* 0x000fea000b800000 */
[----:B01----:R-:W-:Y:S02]  /*81b0*/  MOV R185, UR8 ;  /* 0x0000000800b97c02 */ /* 0x003fe40008000f00 */
        /* <DEDUP_REMOVED lines=12> */
.L_x_4198:
[----:B------:R-:W-:Y:S05]  /*8280*/  BRA.U !UP3, `(.L_x_4199) ;  /* 0x000000010b2c7547 */ /* 0x000fea000b800000 */
        /* <DEDUP_REMOVED lines=11> */
.L_x_4199:
        /* <DEDUP_REMOVED lines=14> */
.L_x_4200:
[----:B------:R-:W-:Y:S05]  /*8420*/  BRA.U !UP3, `(.L_x_4201) ;  /* 0x000000010b2c7547 */ /* 0x000fea000b800000 */
[----:B01----:R-:W-:Y:S01]  /*8430*/  IMAD.U32 R184, RZ, RZ, UR8 ;  /* 0x00000008ffb87e24 */ /* 0x003fe2000f8e00ff */
        /* <DEDUP_REMOVED lines=10> */
.L_x_4201:
        /* <DEDUP_REMOVED lines=14> */
.L_x_4202:
        /* <DEDUP_REMOVED lines=12> */
.L_x_4203:
        /* <DEDUP_REMOVED lines=15> */
.L_x_4187:
[----:B01----:R-:W0:Y:S02]  /*8770*/  LDC.64 R184, c[0x0][0x478] ;  /* 0x00011e00ffb87b82 */ /* 0x003e240000000a00 */
        /* <DEDUP_REMOVED lines=26> */
.L_x_4205:
        /* <DEDUP_REMOVED lines=8> */
.L_x_4206:
[----:B------:R-:W-:Y:S05]  /*89a0*/  BRA.U !UP3, `(.L_x_4207) ;  /* 0x000000010b187547 */ /* 0x000fea000b800000 */
[----:B-----5:R-:W-:Y:S01]  /*89b0*/  SHF.L.U32 R182, R173, 0x10, RZ ;  /* 0x00000010adb67819 */ /* 0x020fe200000006ff */
[----:B------:R-:W-:-:S04]  /*89c0*/  FMUL.FTZ R184, R181, UR29 ;  /* 0x0000001db5b87c20 */ /* 0x000fc80008410000 */
[-C--:B------:R-:W-:Y:S01]  /*89d0*/  FFMA.FTZ R50, R182, R184.reuse, R50 ;  /* 0x000000b8b6327223 */ /* 0x080fe20000010032 */
[----:B------:R-:W-:-:S05]  /*89e0*/  FMUL.FTZ R182, R142, R184 ;  /* 0x000000b88eb67220 */ /* 0x000fca0000410000 */
[----:B------:R-:W-:-:S04]  /*89f0*/  F2FP.BF16.F32.PACK_AB R182, RZ, R182 ;  /* 0x000000b6ffb6723e */ /* 0x000fc800000010ff */
[----:B------:R-:W-:-:S07]  /*8a00*/  PRMT R177, R182, 0x7610, R177 ;  /* 0x00007610b6b17816 */ /* 0x000fce00000000b1 */
.L_x_4207:
        /* <DEDUP_REMOVED lines=13> */
.L_x_4208:
        /* <DEDUP_REMOVED lines=12> */
.L_x_4209:
        /* <DEDUP_REMOVED lines=13> */
.L_x_4210:
        /* <DEDUP_REMOVED lines=20> */
.L_x_4211:
[----:B------:R-:W-:Y:S01]  /*8db0*/  F2FP.BF16.F32.PACK_AB R183, R184, R183 ;  /* 0x000000b7b8b7723e */ /* 0x000fe200000010ff */
[----:B------:R-:W-:Y:S06]  /*8dc0*/  BRA.U !UP3, `(.L_x_4196) ;  /* 0x000000050bd07547 */ /* 0x000fec000b800000 */
[----:B-----5:R-:W-:Y:S01]  /*8dd0*/  PRMT R185, R175, 0x7632, R185 ;  /* 0x00007632afb97816 */ /* 0x020fe200000000b9 */
[----:B------:R-:W-:-:S04]  /*8de0*/  FMUL.FTZ R184, R184, UR29 ;  /* 0x0000001db8b87c20 */ /* 0x000fc80008410000 */
[----:B------:R-:W-:-:S04]  /*8df0*/  IMAD.U32 R185, R185, 0x10000, RZ ;  /* 0x00010000b9b97824 */ /* 0x000fc800078e00ff */
[----:B------:R-:W-:Y:S01]  /*8e00*/  FFMA.FTZ R47, R184, R185, R47 ;  /* 0x000000b9b82f7223 */ /* 0x000fe2000001002f */
[----:B------:R-:W-:-:S05]  /*8e10*/  FMUL.FTZ R184, R139, R184 ;  /* 0x000000b88bb87220 */ /* 0x000fca0000410000 */
[----:B------:R-:W-:-:S04]  /*8e20*/  F2FP.BF16.F32.PACK_AB R184, RZ, R184 ;  /* 0x000000b8ffb8723e */ /* 0x000fc800000010ff */
[----:B------:R-:W-:Y:S01]  /*8e30*/  PRMT R179, R179, 0x5410, R184 ;  /* 0x00005410b3b37816 */ /* 0x000fe200000000b8 */
[----:B------:R-:W-:Y:S06]  /*8e40*/  BRA `(.L_x_4196) ;  /* 0x0000000400b07947 */ /* 0x000fec0003800000 */
.L_x_4204:
        /* <DEDUP_REMOVED lines=13> */
.L_x_4212:
        /* <DEDUP_REMOVED lines=14> */
.L_x_4213:
        /* <DEDUP_REMOVED lines=13> */
.L_x_4214:
        /* <DEDUP_REMOVED lines=14> */
.L_x_4215:
        /* <DEDUP_REMOVED lines=13> */
.L_x_4216:
        /* <DEDUP_REMOVED lines=14> */
.L_x_4217:
        /* <DEDUP_REMOVED lines=13> */
.L_x_4218:
        /* <DEDUP_REMOVED lines=14> */
.L_x_4196:
        /* <DEDUP_REMOVED lines=11> */
.L_x_4185:
[----:B------:R-:W-:Y:S05]  /*95c0*/  BSYNC.RECONVERGENT B0 ;  /* 0x0000000000007941 */ /* 0x000fea0003800200 */
.L_x_4184:
        /* <DEDUP_REMOVED lines=9> */
.L_x_4221:
        /* <DEDUP_REMOVED lines=9> */
[----:B012---:R-:W-:Y:S02]  /*96f0*/  SHF.L.U32 R185, R182, 0x10, RZ ;  /* 0x00000010b6b97819 */ /* 0x007fe400000006ff */
        /* <DEDUP_REMOVED lines=16> */
[----:B------:R-:W-:-:S04]  /*9800*/  IMAD.U32 R180, R164, 0x10000, RZ ;  /* 0x00010000a4b47824 */ /* 0x000fc800078e00ff */
        /* <DEDUP_REMOVED lines=8> */
.L_x_4224:
        /* <DEDUP_REMOVED lines=8> */
.L_x_4225:
[----:B------:R-:W-:Y:S05]  /*9910*/  BRA.U !UP3, `(.L_x_4226) ;  /* 0x000000010b187547 */ /* 0x000fea000b800000 */
[----:B-----5:R-:W-:Y:S01]  /*9920*/  SHF.L.U32 R182, R173, 0x10, RZ ;  /* 0x00000010adb67819 */ /* 0x020fe200000006ff */
[----:B------:R-:W-:-:S04]  /*9930*/  FMUL.FTZ R183, R181, UR29 ;  /* 0x0000001db5b77c20 */ /* 0x000fc80008410000 */
[-C--:B------:R-:W-:Y:S01]  /*9940*/  FFMA.FTZ R42, R182, R183.reuse, R42 ;  /* 0x000000b7b62a7223 */ /* 0x080fe2000001002a */
[----:B------:R-:W-:-:S05]  /*9950*/  FMUL.FTZ R182, R134, R183 ;  /* 0x000000b786b67220 */ /* 0x000fca0000410000 */
[----:B------:R-:W-:-:S04]  /*9960*/  F2FP.BF16.F32.PACK_AB R182, RZ, R182 ;  /* 0x000000b6ffb6723e */ /* 0x000fc800000010ff */
[----:B------:R-:W-:-:S07]  /*9970*/  PRMT R177, R182, 0x7610, R177 ;  /* 0x00007610b6b17816 */ /* 0x000fce00000000b1 */
.L_x_4226:
        /* <DEDUP_REMOVED lines=8> */
.L_x_4227:
        /* <DEDUP_REMOVED lines=12> */
.L_x_4228:
        /* <DEDUP_REMOVED lines=14> */
.L_x_4229:
        /* <DEDUP_REMOVED lines=21> */
.L_x_4230:
        /* <DEDUP_REMOVED lines=10> */
.L_x_4223:
[----:B------:R-:W-:Y:S01]  /*9d90*/  ISETP.LT.AND P5, PT, RZ, UR31, PT ;  /* 0x0000001fff007c0c */ /* 0x000fe2000bfa1270 */
[----:B------:R-:W-:-:S12]  /*9da0*/  BRA.U !UP3, `(.L_x_4232) ;  /* 0x000000010b2c7547 */ /* 0x000fd8000b800000 */
[----:B012---:R-:W-:Y:S02]  /*9db0*/  MOV R184, UR8 ;  /* 0x0000000800b87c02 */ /* 0x007fe40008000f00 */
        /* <DEDUP_REMOVED lines=10> */
.L_x_4232:
[----:B------:R-:W-:Y:S05]  /*9e60*/  BRA.U !UP3, `(.L_x_4233) ;  /* 0x000000010b347547 */ /* 0x000fea000b800000 */
[----:B012---:R-:W-:Y:S02]  /*9e70*/  MOV R185, UR8 ;  /* 0x0000000800b97c02 */ /* 0x007fe40008000f00 */
        /* <DEDUP_REMOVED lines=12> */
.L_x_4233:
[----:B------:R-:W-:Y:S05]  /*9f40*/  BRA.U !UP3, `(.L_x_4234) ;  /* 0x000000010b2c7547 */ /* 0x000fea000b800000 */
        /* <DEDUP_REMOVED lines=11> */
.L_x_4234:
[----:B------:R-:W-:Y:S05]  /*a000*/  BRA.U !UP3, `(.L_x_4235) ;  /* 0x000000010b347547 */ /* 0x000fea000b800000 */
[----:B012---:R-:W-:Y:S02]  /*a010*/  MOV R185, UR8 ;  /* 0x0000000800b97c02 */ /* 0x007fe40008000f00 */
        /* <DEDUP_REMOVED lines=12> */
.L_x_4235:
        /* <DEDUP_REMOVED lines=12> */
.L_x_4236:
        /* <DEDUP_REMOVED lines=14> */
.L_x_4237:
        /* <DEDUP_REMOVED lines=12> */
.L_x_4238:
        /* <DEDUP_REMOVED lines=15> */
.L_x_4222:
[----:B012---:R-:W0:Y:S02]  /*a430*/  LDC.64 R184, c[0x0][0x478] ;  /* 0x00011e00ffb87b82 */ /* 0x007e240000000a00 */
        /* <DEDUP_REMOVED lines=26> */
.L_x_4240:
        /* <DEDUP_REMOVED lines=8> */
.L_x_4241:
[----:B------:R-:W-:Y:S05]  /*a660*/  BRA.U !UP3, `(.L_x_4242) ;  /* 0x000000010b187547 */ /* 0x000fea000b800000 */
[----:B-----5:R-:W-:Y:S01]  /*a670*/  SHF.L.U32 R182, R173, 0x10, RZ ;  /* 0x00000010adb67819 */ /* 0x020fe200000006ff */
[----:B------:R-:W-:-:S04]  /*a680*/  FMUL.FTZ R184, R181, UR29 ;  /* 0x0000001db5b87c20 */ /* 0x000fc80008410000 */
[-C--:B------:R-:W-:Y:S01]  /*a690*/  FFMA.FTZ R42, R182, R184.reuse, R42 ;  /* 0x000000b8b62a7223 */ /* 0x080fe2000001002a */
[----:B------:R-:W-:-:S05]  /*a6a0*/  FMUL.FTZ R182, R134, R184 ;  /* 0x000000b886b67220 */ /* 0x000fca0000410000 */
[----:B------:R-:W-:-:S04]  /*a6b0*/  F2FP.BF16.F32.PACK_AB R182, RZ, R182 ;  /* 0x000000b6ffb6723e */ /* 0x000fc800000010ff */
[----:B------:R-:W-:-:S07]  /*a6c0*/  PRMT R177, R182, 0x7610, R177 ;  /* 0x00007610b6b17816 */ /* 0x000fce00000000b1 */
.L_x_4242:
        /* <DEDUP_REMOVED lines=13> */
.L_x_4243:
        /* <DEDUP_REMOVED lines=12> */
.L_x_4244:
        /* <DEDUP_REMOVED lines=13> */
.L_x_4245:
        /* <DEDUP_REMOVED lines=20> */
.L_x_4246:
        /* <DEDUP_REMOVED lines=10> */
.L_x_4239:
        /* <DEDUP_REMOVED lines=13> */
.L_x_4247:
        /* <DEDUP_REMOVED lines=14> */
.L_x_4248:
        /* <DEDUP_REMOVED lines=13> */
.L_x_4249:
        /* <DEDUP_REMOVED lines=14> */
.L_x_4250:
        /* <DEDUP_REMOVED lines=13> */
.L_x_4251:
        /* <DEDUP_REMOVED lines=14> */
.L_x_4252:
        /* <DEDUP_REMOVED lines=13> */
.L_x_4253:
        /* <DEDUP_REMOVED lines=14> */
.L_x_4231:
        /* <DEDUP_REMOVED lines=11> */
.L_x_4220:
[----:B------:R-:W-:Y:S05]  /*b280*/  BSYNC.RECONVERGENT B0 ;  /* 0x0000000000007941 */ /* 0x000fea0003800200 */
.L_x_4219:
        /* <DEDUP_REMOVED lines=9> */
.L_x_4256:
        /* <DEDUP_REMOVED lines=9> */
[----:B0123--:R-:W-:Y:S02]  /*b3b0*/  SHF.L.U32 R185, R182, 0x10, RZ ;  /* 0x00000010b6b97819 */ /* 0x00ffe400000006ff */
        /* <DEDUP_REMOVED lines=13> */
[----:B------:R-:W-:-:S04]  /*b490*/  IMAD.U32 R180, RZ, RZ, UR8 ;  /* 0x00000008ffb47e24 */ /* 0x000fc8000f8e00ff */
        /* <DEDUP_REMOVED lines=11> */
.L_x_4259:
        /* <DEDUP_REMOVED lines=8> */
.L_x_4260:
[----:B------:R-:W-:Y:S05]  /*b5d0*/  BRA.U !UP3, `(.L_x_4261) ;  /* 0x000000010b187547 */ /* 0x000fea000b800000 */
[----:B-----5:R-:W-:Y:S01]  /*b5e0*/  SHF.L.U32 R182, R173, 0x10, RZ ;  /* 0x00000010adb67819 */ /* 0x020fe200000006ff */
[----:B------:R-:W-:-:S04]  /*b5f0*/  FMUL.FTZ R183, R181, UR29 ;  /* 0x0000001db5b77c20 */ /* 0x000fc80008410000 */
[-C--:B------:R-:W-:Y:S01]  /*b600*/  FFMA.FTZ R34, R182, R183.reuse, R34 ;  /* 0x000000b7b6227223 */ /* 0x080fe20000010022 */
[----:B------:R-:W-:-:S05]  /*b610*/  FMUL.FTZ R182, R126, R183 ;  /* 0x000000b77eb67220 */ /* 0x000fca0000410000 */
[----:B------:R-:W-:-:S04]  /*b620*/  F2FP.BF16.F32.PACK_AB R182, RZ, R182 ;  /* 0x000000b6ffb6723e */ /* 0x000fc800000010ff */
[----:B------:R-:W-:-:S07]  /*b630*/  PRMT R177, R182, 0x7610, R177 ;  /* 0x00007610b6b17816 */ /* 0x000fce00000000b1 */
.L_x_4261:
        /* <DEDUP_REMOVED lines=8> */
.L_x_4262:
        /* <DEDUP_REMOVED lines=12> */
.L_x_4263:
        /* <DEDUP_REMOVED lines=14> */
.L_x_4264:
        /* <DEDUP_REMOVED lines=21> */
.L_x_4265:
        /* <DEDUP_REMOVED lines=10> */
.L_x_4258:
[----:B------:R-:W-:Y:S01]  /*ba50*/  ISETP.LT.AND P6, PT, RZ, UR31, PT ;  /* 0x0000001fff007c0c */ /* 0x000fe2000bfc1270 */
[----:B------:R-:W-:-:S12]  /*ba60*/  BRA.U !UP3, `(.L_x_4267) ;  /* 0x000000010b2c7547 */ /* 0x000fd8000b800000 */
[----:B0123--:R-:W-:Y:S02]  /*ba70*/  MOV R184, UR8 ;  /* 0x0000000800b87c02 */ /* 0x00ffe40008000f00 */
        /* <DEDUP_REMOVED lines=10> */
.L_x_4267:
[----:B------:R-:W-:Y:S05]  /*bb20*/  BRA.U !UP3, `(.L_x_4268) ;  /* 0x000000010b347547 */ /* 0x000fea000b800000 */
[----:B0123--:R-:W-:Y:S02]  /*bb30*/  MOV R185, UR8 ;  /* 0x0000000800b97c02 */ /* 0x00ffe40008000f00 */
        /* <DEDUP_REMOVED lines=12> */
.L_x_4268:
[----:B------:R-:W-:Y:S05]  /*bc00*/  BRA.U !UP3, `(.L_x_4269) ;  /* 0x000000010b2c7547 */ /* 0x000fea000b800000 */
[----:B0123--:R-:W-:Y:S02]  /*bc10*/  MOV R184, UR8 ;  /* 0x0000000800b87c02 */ /* 0x00ffe40008000f00 */
        /* <DEDUP_REMOVED lines=10> */
.L_x_4269:
        /* <DEDUP_REMOVED lines=14> */
.L_x_4270:
[----:B------:R-:W-:Y:S05]  /*bda0*/  BRA.U !UP3, `(.L_x_4271) ;  /* 0x000000010b2c7547 */ /* 0x000fea000b800000 */
        /* <DEDUP_REMOVED lines=11> */
.L_x_4271:
        /* <DEDUP_REMOVED lines=14> */
.L_x_4272:
        /* <DEDUP_REMOVED lines=12> */
.L_x_4273:
        /* <DEDUP_REMOVED lines=15> */
.L_x_4257:
[----:B0123--:R-:W0:Y:S02]  /*c0f0*/  LDC.64 R184, c[0x0][0x478] ;  /* 0x00011e00ffb87b82 */ /* 0x00fe240000000a00 */
        /* <DEDUP_REMOVED lines=26> */
.L_x_4275:
        /* <DEDUP_REMOVED lines=8> */
.L_x_4276:
[----:B------:R-:W-:Y:S05]  /*c320*/  BRA.U !UP3, `(.L_x_4277) ;  /* 0x000000010b187547 */ /* 0x000fea000b800000 */
[----:B-----5:R-:W-:Y:S01]  /*c330*/  SHF.L.U32 R182, R173, 0x10, RZ ;  /* 0x00000010adb67819 */ /* 0x020fe200000006ff */
[----:B------:R-:W-:-:S04]  /*c340*/  FMUL.FTZ R184, R181, UR29 ;  /* 0x0000001db5b87c20 */ /* 0x000fc80008410000 */
[-C--:B------:R-:W-:Y:S01]  /*c350*/  FFMA.FTZ R34, R182, R184.reuse, R34 ;  /* 0x000000b8b6227223 */ /* 0x080fe20000010022 */
[----:B------:R-:W-:-:S05]  /*c360*/  FMUL.FTZ R182, R126, R184 ;  /* 0x000000b87eb67220 */ /* 0x000fca0000410000 */
[----:B------:R-:W-:-:S04]  /*c370*/  F2FP.BF16.F32.PACK_AB R182, RZ, R182 ;  /* 0x000000b6ffb6723e */ /* 0x000fc800000010ff */
[----:B------:R-:W-:-:S07]  /*c380*/  PRMT R177, R182, 0x7610, R177 ;  /* 0x00007610b6b17816 */ /* 0x000fce00000000b1 */
.L_x_4277:
        /* <DEDUP_REMOVED lines=13> */
.L_x_4278:
        /* <DEDUP_REMOVED lines=12> */
.L_x_4279:
[----:B------:R-:W-:-:S05]  /*c520*/  MOV R185, UR8 ;  /* 0x0000000800b97c02 */ /* 0x000fca0008000f00 */
[----:B------:R-:W-:-:S04]  /*c530*/  FFMA.FTZ R185, R217, R185, UR9 ;  /* 0x00000009d9b97e23 */ /* 0x000fc800080100b9 */
[----:B------:R-:W-:-:S04]  /*c540*/  FADD.FTZ R185, R218, -R185 ;  /* 0x800000b9dab97221 */ /* 0x000fc80000010000 */
[----:B------:R-:W-:-:S05]  /*c550*/  FMUL.FTZ R185, R185, UR30 ;  /* 0x0000001eb9b97c20 */ /* 0x000fca0008410000 */
[----:B------:R-:W-:Y:S01]  /*c560*/  FSEL R185, R185, RZ, P6 ;  /* 0x000000ffb9b97208 */ /* 0x000fe20003000000 */
[----:B------:R-:W-:Y:S06]  /*c570*/  BRA.U !UP3, `(.L_x_4280) ;  /* 0x000000010b1c7547 */ /* 0x000fec000b800000 */
[----:B-----5:R-:W-:Y:S01]  /*c580*/  PRMT R188, R174, 0x7632, R188 ;  /* 0x00007632aebc7816 */ /* 0x020fe200000000bc */
[----:B------:R-:W-:-:S04]  /*c590*/  FMUL.FTZ R189, R185, UR29 ;  /* 0x0000001db9bd7c20 */ /* 0x000fc80008410000 */
[----:B------:R-:W-:-:S04]  /*c5a0*/  IMAD.U32 R188, R188, 0x10000, RZ ;  /* 0x00010000bcbc7824 */ /* 0x000fc800078e00ff */
[----:B------:R-:W-:Y:S01]  /*c5b0*/  FFMA.FTZ R29, R189, R188, R29 ;  /* 0x000000bcbd1d7223 */ /* 0x000fe2000001001d */
[----:B------:R-:W-:-:S05]  /*c5c0*/  FMUL.FTZ R188, R121, R189 ;  /* 0x000000bd79bc7220 */ /* 0x000fca0000410000 */
[----:B------:R-:W-:-:S04]  /*c5d0*/  F2FP.BF16.F32.PACK_AB R188, RZ, R188 ;  /* 0x000000bcffbc723e */ /* 0x000fc800000010ff */
[----:B------:R-:W-:-:S07]  /*c5e0*/  PRMT R178, R178, 0x5410, R188 ;  /* 0x00005410b2b27816 */ /* 0x000fce00000000bc */
.L_x_4280:
        /* <DEDUP_REMOVED lines=20> */
.L_x_4281:
        /* <DEDUP_REMOVED lines=10> */
.L_x_4274:
        /* <DEDUP_REMOVED lines=13> */
.L_x_4282:
        /* <DEDUP_REMOVED lines=14> */
.L_x_4283:
        /* <DEDUP_REMOVED lines=13> */
.L_x_4284:
        /* <DEDUP_REMOVED lines=14> */
.L_x_4285:
        /* <DEDUP_REMOVED lines=13> */
.L_x_4286:
        /* <DEDUP_REMOVED lines=14> */
.L_x_4287:
        /* <DEDUP_REMOVED lines=13> */
.L_x_4288:
[----:B------:R-:W-:Y:S05]  /*cdb0*/  BRA.U !UP3, `(.L_x_4266) ;  /* 0x000000010b387547 */ /* 0x000fea000b800000 */
        /* <DEDUP_REMOVED lines=14> */
.L_x_4266:
        /* <DEDUP_REMOVED lines=9> */
.L_x_4255:
[----:B------:R-:W-:Y:S05]  /*cf30*/  BSYNC.RECONVERGENT B0 ;  /* 0x0000000000007941 */ /* 0x000fea0003800200 */
.L_x_4254:
[----:B------:R-:W-:Y:S02]  /*cf40*/  UIADD3 UR26, UPT, UPT, UR26, UR24, URZ ;  /* 0x000000181a1a7290 */ /* 0x000fe4000fffe0ff */
[----:B------:R-:W-:Y:S02]  /*cf50*/  UPLOP3.LUT UP1, UPT, UPT, UPT, UP1, 0x40, 0x4 ;  /* 0x000000000004789c */ /* 0x000fe40003f2e810 */
[----:B------:R-:W-:-:S09]  /*cf60*/  UISETP.GE.AND UP0, UPT, UR26, UR25, UPT ;  /* 0x000000191a00728c */ /* 0x000fd2000bf06270 */
[----:B------:R-:W-:Y:S05]  /*cf70*/  BRA.U !UP0, `(.L_x_4289) ;  /* 0xffffff41083c7547 */ /* 0x000fea000b83ffff */
.L_x_4100:
        /* <DEDUP_REMOVED lines=28> */
.L_x_4291:
[----:B------:R-:W-:Y:S05]  /*d140*/  BSYNC.RECONVERGENT B0 ;  /* 0x0000000000007941 */ /* 0x000fea0003800200 */
.L_x_4290:
        /* <DEDUP_REMOVED lines=23> */
.L_x_4293:
[----:B------:R-:W-:Y:S05]  /*d2c0*/  BSYNC.RECONVERGENT B0 ;  /* 0x0000000000007941 */ /* 0x000fea0003800200 */
.L_x_4292:
        /* <DEDUP_REMOVED lines=23> */
.L_x_4295:
[----:B------:R-:W-:Y:S05]  /*d440*/  BSYNC.RECONVERGENT B0 ;  /* 0x0000000000007941 */ /* 0x000fea0003800200 */
.L_x_4294:
        /* <DEDUP_REMOVED lines=19> */
.L_x_4297:
[----:B------:R-:W-:Y:S05]  /*d580*/  BSYNC.RECONVERGENT B0 ;  /* 0x0000000000007941 */ /* 0x000fea0003800200 */
.L_x_4296:
        /* <DEDUP_REMOVED lines=14> */
.L_x_4298:
        /* <DEDUP_REMOVED lines=9> */
.L_x_19320:


//--------------------- .text._ZN10layer_norm13ln_bwd_kernelINS_13Kernel_traitsIf13__nv_bfloat16S2_S2_fjLj5120ELj1ELj1ELj4ELj16ENS_18Kernel_traits_baseILj5120EfS2_S2_S2_fjLj128EEEEELb0ELb1ELb1ELb1EEEvNS_9BwdParamsE --------------------------
	.section	.text._ZN10layer_norm13ln_bwd_kernelINS_13Kernel_traitsIf13__nv_bfloat16S2_S2_fjLj5120ELj1ELj1ELj4ELj16ENS_18Kernel_traits_baseILj5120EfS2_S2_S2_fjLj128EEEEELb0ELb1ELb1ELb1EEEvNS_9BwdParamsE,"ax",@progbits
	.align	128
        .global         _ZN10layer_norm13ln_bwd_kernelINS_13Kernel_traitsIf13__nv_bfloat16S2_S2_fjLj5120ELj1ELj1ELj4ELj16ENS_18Kernel_traits_baseILj5120EfS2_S2_S2_fjLj128EEEEELb0ELb1ELb1ELb1EEEvNS_9BwdParamsE
        .type           _ZN10layer_norm13ln_bwd_kernelINS_13Kernel_traitsIf13__nv_bfloat16S2_S2_fjLj5120ELj1ELj1ELj4ELj16ENS_18Kernel_traits_baseILj5120EfS2_S2_S2_fjLj128EEEEELb0ELb1ELb1ELb1EEEvNS_9BwdParamsE,@function
        .size           _ZN10layer_norm13ln_bwd_kernelINS_13Kernel_traitsIf13__nv_bfloat16S2_S2_fjLj5120ELj1ELj1ELj4ELj16ENS_18Kernel_traits_baseILj5120EfS2_S2_S2_fjLj128EEEEELb0ELb1ELb1ELb1EEEvNS_9BwdParamsE,(.L_x_19321 - _ZN10layer_norm13ln_bwd_kernelINS_13Kernel_traitsIf13__nv_bfloat16S2_S2_fjLj5120ELj1ELj1ELj4ELj16ENS_18Kernel_traits_baseILj5120EfS2_S2_S2_fjLj128EEEEELb0ELb1ELb1ELb1EEEvNS_9BwdParamsE)
        .other          _ZN10layer_norm13ln_bwd_kernelINS_13Kernel_traitsIf13__nv_bfloat16S2_S2_fjLj5120ELj1ELj1ELj4ELj16ENS_18Kernel_traits_baseILj5120EfS2_S2_S2_fjLj128EEEEELb0ELb1ELb1ELb1EEEvNS_9BwdParamsE,@"STO_CUDA_ENTRY STV_DEFAULT"
_ZN10layer_norm13ln_bwd_kernelINS_13Kernel_traitsIf13__nv_bfloat16S2_S2_fjLj5120ELj1ELj1ELj4ELj16ENS_18Kernel_traits_baseILj5120EfS2_S2_S2_fjLj128EEEEELb0ELb1ELb1ELb1EEEvNS_9BwdParamsE:
.text._ZN10layer_norm13ln_bwd_kernelINS_13Kernel_traitsIf13__nv_bfloat16S2_S2_fjLj5120ELj1ELj1ELj4ELj16ENS_18Kernel_traits_baseILj5120EfS2_S2_S2_fjLj128EEEEELb0ELb1ELb1ELb1EEEvNS_9BwdParamsE:
        /* <DEDUP_REMOVED lines=90> */
[----:B------:R-:W2:Y:S01]  /*05a0*/  LDG.E.128 R180, desc[UR18][R2.64] ;  /* 0x0000001202b47981 */ /* 0x000ea2000c1e1d00 */
[----:B------:R-:W0:Y:S01]  /*05b0*/  LDCU.64 UR6, c[0x0][0x478] ;  /* 0x00008f00ff0677ac */ /* 0x000e220008000a00 */
[----:B----4-:R-:W-:-:S02]  /*05c0*/  IMAD.WIDE.U32 R4, R0, 0x20, R4 ;  /* 0x0000002000047825 */ /* 0x010fc400078e0004 */
[----:B------:R-:W4:Y:S01]  /*05d0*/  LDG.E.128 R176, desc[UR18][R2.64+0x10] ;  /* 0x0000101202b07981 */ /* 0x000f22000c1e1d00 */
[----:B------:R-:W0:Y:S03]  /*05e0*/  LDCU.128 UR12, c[0x0][0x3f0] ;  /* 0x00007e00ff0c77ac */ /* 0x000e260008000c00 */
[----:B------:R-:W3:Y:S01]  /*05f0*/  LDG.E.128 R172, desc[UR18][R2.64+0x1000] ;  /* 0x0010001202ac7981 */ /* 0x000ee2000c1e1d00 */
[----:B------:R-:W0:Y:S03]  /*0600*/  LDCU.64 UR24, c[0x0][0x380] ;  /* 0x00007000ff1877ac */ /* 0x000e260008000a00 */
[----:B------:R-:W3:Y:S04]  /*0610*/  LDG.E.128 R8, desc[UR18][R2.64+0x4010] ;  /* 0x0040101202087981 */ /* 0x000ee8000c1e1d00 */
[----:B------:R-:W3:Y:S04]  /*0620*/  LDG.E.128 R168, desc[UR18][R2.64+0x1010] ;  /* 0x0010101202a87981 */ /* 0x000ee8000c1e1d00 */
[----:B------:R-:W3:Y:S04]  /*0630*/  LDG.E.128 R164, desc[UR18][R2.64+0x2000] ;  /* 0x0020001202a47981 */ /* 0x000ee8000c1e1d00 */
[----:B------:R-:W3:Y:S04]  /*0640*/  LDG.E.128 R12, desc[UR18][R2.64+0x4000] ;  /* 0x00400012020c7981 */ /* 0x000ee8000c1e1d00 */
[----:B------:R-:W3:Y:S04]  /*0650*/  LDG.E.128 R160, desc[UR18][R2.64+0x2010] ;  /* 0x0020101202a07981 */ /* 0x000ee8000c1e1d00 */
[----:B------:R-:W3:Y:S04]  /*0660*/  LDG.E.128 R156, desc[UR18][R2.64+0x3000] ;  /* 0x00300012029c7981 */ /* 0x000ee8000c1e1d00 */
[----:B------:R-:W3:Y:S04]  /*0670*/  LDG.E.128 R16, desc[UR18][R2.64+0x3010] ;  /* 0x0030101202107981 */ /* 0x000ee8000c1e1d00 */
        /* <DEDUP_REMOVED lines=11> */
[----:B------:R-:W-:-:S02]  /*0730*/  UPLOP3.LUT UP1, UPT, UPT, UPT, UPT, 0x40, 0x4 ;  /* 0x000000000004789c */ /* 0x000fc40003f2e870 */
[----:B--2---:R2:W-:Y:S04]  /*0740*/  STL.64 [R1+0xf8], R180 ;  /* 0x0000f8b401007387 */ /* 0x0045e80000100a00 */
[----:B------:R2:W-:Y:S04]  /*0750*/  STL.64 [R1+0x100], R182 ;  /* 0x000100b601007387 */ /* 0x0005e80000100a00 */
[----:B----4-:R2:W-:Y:S04]  /*0760*/  STL.64 [R1+0xe8], R176 ;  /* 0x0000e8b001007387 */ /* 0x0105e80000100a00 */
[----:B------:R2:W-:Y:S04]  /*0770*/  STL.64 [R1+0xf0], R178 ;  /* 0x0000f0b201007387 */ /* 0x0005e80000100a00 */
[----:B---3--:R2:W-:Y:S04]  /*0780*/  STL.64 [R1+0xd8], R172 ;  /* 0x0000d8ac01007387 */ /* 0x0085e80000100a00 */
[----:B------:R2:W-:Y:S04]  /*0790*/  STL.64 [R1+0xe0], R174 ;  /* 0x0000e0ae01007387 */ /* 0x0005e80000100a00 */
        /* <DEDUP_REMOVED lines=13> */
[----:B01----:R2:W-:Y:S02]  /*0870*/  STL.64 [R1+0x90], R18 ;  /* 0x0000901201007387 */ /* 0x0035e40000100a00 */
.L_x_4468:
        /* <DEDUP_REMOVED lines=18> */
[----:B--2---:R-:W0:Y:S01]  /*09a0*/  S2R R14, SR_TID.X ;  /* 0x00000000000e7919 */ /* 0x004e220000002100 */
[----:B------:R-:W-:Y:S01]  /*09b0*/  UIMAD UR9, UR8, UR26, URZ ;  /* 0x0000001a080972a4 */ /* 0x000fe2000f8e02ff */
[----:B------:R-:W1:Y:S01]  /*09c0*/  LDC.64 R10, c[0x0][0x3a8] ;  /* 0x0000ea00ff0a7b82 */ /* 0x000e620000000a00 */
[----:B------:R-:W-:Y:S01]  /*09d0*/  UIADD3 UR11, UPT, UPT, UR32, -0x1, URZ ;  /* 0xffffffff200b7890 */ /* 0x000fe2000fffe0ff */
[----:B------:R-:W2:Y:S01]  /*09e0*/  LDL R249, [R1+0x100] ;  /* 0x0001000001f97983 */ /* 0x000ea20000100800 */
[----:B------:R-:W-:Y:S02]  /*09f0*/  USHF.R.S32.HI UR10, URZ, 0x1f, UR9 ;  /* 0x0000001fff0a7899 */ /* 0x000fe40008011409 */
[----:B------:R-:W-:Y:S01]  /*0a00*/  UIMAD UR11, UR11, UR26, URZ ;  /* 0x0000001a0b0b72a4 */ /* 0x000fe2000f8e02ff */
[----:B------:R-:W-:Y:S01]  /*0a10*/  STL [R1+0x12c], R29 ;  /* 0x00012c1d01007387 */ /* 0x000fe20000100800 */
[----:B------:R-:W-:Y:S01]  /*0a20*/  ULEA.HI UR10, UR10, UR9, URZ, 0x3 ;  /* 0x000000090a0a7291 */ /* 0x000fe2000f8f18ff */
[----:B------:R-:W3:Y:S01]  /*0a30*/  LDC.64 R8, c[0x0][0x428] ;  /* 0x00010a00ff087b82 */ /* 0x000ee20000000a00 */
[----:B------:R-:W-:Y:S01]  /*0a40*/  USHF.R.S32.HI UR9, URZ, 0x1f, UR11 ;  /* 0x0000001fff097899 */ /* 0x000fe2000801140b */
[----:B------:R-:W-:Y:S01]  /*0a50*/  STL [R1+0x128], R28 ;  /* 0x0001281c01007387 */ /* 0x000fe20000100800 */
[----:B------:R-:W-:-:S02]  /*0a60*/  UIMAD.WIDE UR30, UR8, 0x4, UR22 ;  /* 0x00000004081e78a5 */ /* 0x000fc4000f8e0216 */
[----:B------:R-:W-:Y:S01]  /*0a70*/  ULEA.HI UR9, UR9, UR11, URZ, 0x3 ;  /* 0x0000000b09097291 */ /* 0x000fe2000f8f18ff */
[----:B------:R-:W-:Y:S01]  /*0a80*/  MOV R223, UR10 ;  /* 0x0000000a00df7c02 */ /* 0x000fe20008000f00 */
[----:B------:R-:W-:Y:S01]  /*0a90*/  UISETP.NE.U32.AND UP0, UPT, UR4, URZ, UPT ;  /* 0x000000ff0400728c */ /* 0x000fe2000bf05070 */
[----:B------:R-:W-:Y:S01]  /*0aa0*/  STL [R1+0x124], R27 ;  /* 0x0001241b01007387 */ /* 0x000fe20000100800 */
[----:B------:R-:W-:Y:S02]  /*0ab0*/  MOV R224, UR30 ;  /* 0x0000001e00e07c02 */ /* 0x000fe40008000f00 */
[----:B------:R-:W-:Y:S02]  /*0ac0*/  MOV R3, UR9 ;  /* 0x0000000900037c02 */ /* 0x000fe40008000f00 */
[----:B------:R-:W-:Y:S02]  /*0ad0*/  MOV R225, UR31 ;  /* 0x0000001f00e17c02 */ /* 0x000fe40008000f00 */
[-C--:B0-----:R-:W-:Y:S01]  /*0ae0*/  LEA.HI.SX32 R223, R223, R14.reuse, 0x1d ;  /* 0x0000000edfdf7211 */ /* 0x081fe200078feaff */
[----:B------:R-:W-:Y:S01]  /*0af0*/  UISETP.NE.AND.EX UP0, UPT, UR5, URZ, UPT, UP0 ;  /* 0x000000ff0500728c */ /* 0x000fe2000bf05300 */
[----:B------:R-:W-:Y:S01]  /*0b00*/  LEA.HI.SX32 R14, R3, R14, 0x1d ;  /* 0x0000000e030e7211 */ /* 0x000fe200078feaff */
[----:B------:R-:W4:Y:S01]  /*0b10*/  LDG.E R224, desc[UR18][R224.64] ;  /* 0x00000012e0e07981 */ /* 0x000f22000c1e1900 */
[----:B------:R-:W-:-:S02]  /*0b20*/  IADD3 R222, PT, PT, R223, 0x80, RZ ;  /* 0x00000080dfde7810 */ /* 0x000fc40007ffe0ff */
[----:B------:R-:W-:Y:S01]  /*0b30*/  IADD3 R0, PT, PT, R14, 0x80, RZ ;  /* 0x000000800e007810 */ /* 0x000fe20007ffe0ff */
[----:B------:R-:W-:Y:S02]  /*0b40*/  STL [R1+0x120], R26 ;  /* 0x0001201a01007387 */ /* 0x000fe40000100800 */
[----:B-1----:R-:W-:Y:S01]  /*0b50*/  IMAD.WIDE.U32 R2, R222, 0x10, R10 ;  /* 0x00000010de027825 */ /* 0x002fe200078e000a */
[----:B------:R-:W-:Y:S01]  /*0b60*/  PLOP3.LUT P0, PT, PT, PT, UP0, 0x80, 0x8 ;  /* 0x000000000008781c */ /* 0x000fe20003f0f008 */
[----:B------:R0:W-:Y:S02]  /*0b70*/  STL [R1+0x11c], R25 ;  /* 0x00011c1901007387 */ /* 0x0001e40000100800 */
[----:B---3--:R-:W-:Y:S02]  /*0b80*/  IMAD.WIDE.U32 R12, R0, 0x10, R8 ;  /* 0x00000010000c7825 */ /* 0x008fe400078e0008 */
[----:B------:R1:W3:Y:S01]  /*0b90*/  LDG.E.128 R212, desc[UR18][R2.64] ;  /* 0x0000001202d47981 */ /* 0x0002e2000c1e1d00 */
[----:B------:R-:W-:-:S03]  /*0ba0*/  IADD3 R0, PT, PT, R14, 0x100, RZ ;  /* 0x000001000e007810 */ /* 0x000fc60007ffe0ff */
[----:B------:R0:W2:Y:S01]  /*0bb0*/  LDG.E.128 R192, desc[UR18][R12.64] ;  /* 0x000000120cc07981 */ /* 0x0000a2000c1e1d00 */
[----:B------:R-:W-:-:S03]  /*0bc0*/  IMAD.WIDE.U32 R216, R14, 0x10, R8 ;  /* 0x000000100ed87825 */ /* 0x000fc600078e0008 */
[----:B------:R-:W0:Y:S01]  /*0bd0*/  @P0 LDC.64 R18, c[0x0][0x438] ;  /* 0x00010e00ff120b82 */ /* 0x000e220000000a00 */
[C-C-:B------:R-:W-:Y:S01]  /*0be0*/  IMAD.WIDE.U32 R4, R223.reuse, 0x10, R10.reuse ;  /* 0x00000010df047825 */ /* 0x140fe200078e000a */
[----:B-1----:R-:W-:Y:S01]  /*0bf0*/  IADD3 R3, PT, PT, R223, 0x100, RZ ;  /* 0x00000100df037810 */ /* 0x002fe20007ffe0ff */
[----:B------:R-:W2:Y:S04]  /*0c00*/  LDG.E.128 R216, desc[UR18][R216.64] ;  /* 0x00000012d8d87981 */ /* 0x000ea8000c1e1d00 */
[----:B0-----:R-:W-:Y:S01]  /*0c10*/  IMAD.WIDE.U32 R12, R3, 0x10, R10 ;  /* 0x00000010030c7825 */ /* 0x001fe200078e000a */
[----:B------:R-:W-:Y:S01]  /*0c20*/  IADD3 R2, PT, PT, R223, 0x180, RZ ;  /* 0x00000180df027810 */ /* 0x000fe20007ffe0ff */
[----:B------:R-:W0:Y:S01]  /*0c30*/  @P0 LDC.64 R16, c[0x0][0x438] ;  /* 0x00010e00ff100b82 */ /* 0x000e220000000a00 */
[----:B------:R-:W2:Y:S04]  /*0c40*/  LDG.E.128 R4, desc[UR18][R4.64] ;  /* 0x0000001204047981 */ /* 0x000ea8000c1e1d00 */
[----:B------:R1:W2:Y:S03]  /*0c50*/  LDG.E.128 R196, desc[UR18][R12.64] ;  /* 0x000000120cc47981 */ /* 0x0002a6000c1e1d00 */
[----:B------:R-:W4:Y:S01]  /*0c60*/  @P0 LDC.64 R220, c[0x0][0x438] ;  /* 0x00010e00ffdc0b82 */ /* 0x000f220000000a00 */
[----:B------:R-:W-:Y:S04]  /*0c70*/  STL [R1+0x118], R24 ;  /* 0x0001181801007387 */ /* 0x000fe80000100800 */
[----:B------:R-:W-:Y:S01]  /*0c80*/  STL [R1+0x114], R23 ;  /* 0x0001141701007387 */ /* 0x000fe20000100800 */
[----:B-1----:R-:W-:Y:S01]  /*0c90*/  IMAD.WIDE.U32 R12, R0, 0x10, R8 ;  /* 0x00000010000c7825 */ /* 0x002fe200078e0008 */
[----:B------:R-:W-:-:S02]  /*0ca0*/  IADD3 R0, PT, PT, R14, 0x180, RZ ;  /* 0x000001800e007810 */ /* 0x000fc40007ffe0ff */
[----:B------:R-:W-:Y:S04]  /*0cb0*/  STL [R1+0x110], R22 ;  /* 0x0001101601007387 */ /* 0x000fe80000100800 */
[----:B------:R1:W2:Y:S01]  /*0cc0*/  LDG.E.128 R200, desc[UR18][R12.64] ;  /* 0x000000120cc87981 */ /* 0x0002a2000c1e1d00 */
[----:B------:R-:W-:Y:S01]  /*0cd0*/  IADD3 R14, PT, PT, R14, 0x200, RZ ;  /* 0x000002000e0e7810 */ /* 0x000fe20007ffe0ff */
[----:B------:R-:W-:Y:S02]  /*0ce0*/  @P0 IMAD.WIDE.U32 R228, R222, 0x10, R18 ;  /* 0x00000010dee40825 */ /* 0x000fe400078e0012 */
[----:B------:R2:W-:Y:S02]  /*0cf0*/  STL [R1+0x10c], R21 ;  /* 0x00010c1501007387 */ /* 0x0005e40000100800 */
[----:B0-----:R-:W-:-:S02]  /*0d00*/  @P0 IMAD.WIDE.U32 R226, R3, 0x10, R16 ;  /* 0x0000001003e20825 */ /* 0x001fc400078e0010 */
[----:B------:R0:W-:Y:S02]  /*0d10*/  STL [R1+0x108], R20 ;  /* 0x0001081401007387 */ /* 0x0001e40000100800 */
[----:B-1----:R-:W-:Y:S02]  /*0d20*/  IMAD.WIDE.U32 R12, R2, 0x10, R10 ;  /* 0x00000010020c7825 */ /* 0x002fe400078e000a */
[----:B------:R-:W5:Y:S04]  /*0d30*/  @P0 LDG.E.128 R160, desc[UR18][R228.64] ;  /* 0x00000012e4a00981 */ /* 0x000f68000c1e1d00 */
[----:B------:R1:W2:Y:S04]  /*0d40*/  LDG.E.128 R204, desc[UR18][R12.64] ;  /* 0x000000120ccc7981 */ /* 0x0002a8000c1e1d00 */
[----:B------:R-:W5:Y:S04]  /*0d50*/  @P0 LDG.E.128 R164, desc[UR18][R226.64] ;  /* 0x00000012e2a40981 */ /* 0x000f68000c1e1d00 */
[----:B------:R-:W2:Y:S01]  /*0d60*/  LDL R228, [R1+0xe8] ;  /* 0x0000e80001e47983 */ /* 0x000ea20000100800 */
[----:B-1----:R-:W-:Y:S01]  /*0d70*/  IMAD.WIDE.U32 R12, R0, 0x10, R8 ;  /* 0x00000010000c7825 */ /* 0x002fe200078e0008 */
[----:B------:R-:W-:-:S02]  /*0d80*/  IADD3 R0, PT, PT, R223, 0x200, RZ ;  /* 0x00000200df007810 */ /* 0x000fc40007ffe0ff */
[----:B------:R-:W2:Y:S01]  /*0d90*/  LDL R229, [R1+0xf0] ;  /* 0x0000f00001e57983 */ /* 0x000ea20000100800 */
[----:B------:R-:W-:-:S03]  /*0da0*/  IMAD.WIDE.U32 R8, R14, 0x10, R8 ;  /* 0x000000100e087825 */ /* 0x000fc600078e0008 */
[----:B------:R-:W2:Y:S01]  /*0db0*/  LDG.E.128 R208, desc[UR18][R12.64] ;  /* 0x000000120cd07981 */ /* 0x000ea2000c1e1d00 */
[----:B------:R-:W-:-:S03]  /*0dc0*/  IMAD.WIDE.U32 R10, R0, 0x10, R10 ;  /* 0x00000010000a7825 */ /* 0x000fc600078e000a */
[----:B------:R-:W2:Y:S04]  /*0dd0*/  LDL R227, [R1+0xf8] ;  /* 0x0000f80001e37983 */ /* 0x000ea80000100800 */
[----:B------:R1:W2:Y:S04]  /*0de0*/  LDG.E.128 R188, desc[UR18][R10.64] ;  /* 0x000000120abc7981 */ /* 0x0002a8000c1e1d00 */
[----:B------:R0:W2:Y:S01]  /*0df0*/  LDG.E.128 R12, desc[UR18][R8.64] ;  /* 0x00000012080c7981 */ /* 0x0000a2000c1e1d00 */
[----:B-1----:R-:W1:Y:S08]  /*0e00*/  @P0 LDC.64 R10, c[0x0][0x438] ;  /* 0x00010e00ff0a0b82 */ /* 0x002e700000000a00 */
[----:B0-----:R-:W0:Y:S01]  /*0e10*/  @P0 LDC.64 R8, c[0x0][0x438] ;  /* 0x00010e00ff080b82 */ /* 0x001e220000000a00 */
[----:B------:R-:W-:-:S04]  /*0e20*/  ISETP.NE.AND P1, PT, RZ, UR27, PT ;  /* 0x0000001bff007c0c */ /* 0x000fc8000bf25270 */
[----:B----4-:R-:W-:-:S04]  /*0e30*/  FSEL R224, R224, RZ, !P1 ;  /* 0x000000ffe0e07208 */ /* 0x010fc80004800000 */
[----:B------:R-:W-:Y:S01]  /*0e40*/  R2UR UR9, R224 ;  /* 0x00000000e00972ca */ /* 0x000fe200000e0000 */
[----:B------:R-:W-:-:S04]  /*0e50*/  @P0 IMAD.WIDE.U32 R224, R223, 0x10, R220 ;  /* 0x00000010dfe00825 */ /* 0x000fc800078e00dc */
[----:B0-----:R-:W-:Y:S01]  /*0e60*/  @P0 IMAD.WIDE.U32 R222, R0, 0x10, R8 ;  /* 0x0000001000de0825 */ /* 0x001fe200078e0008 */
[----:B------:R0:W5:Y:S03]  /*0e70*/  @P0 LDG.E.128 R156, desc[UR18][R224.64] ;  /* 0x00000012e09c0981 */ /* 0x000166000c1e1d00 */
[----:B-1----:R-:W-:Y:S01]  /*0e80*/  @P0 IMAD.WIDE.U32 R220, R2, 0x10, R10 ;  /* 0x0000001002dc0825 */ /* 0x002fe200078e000a */
[C---:B---3--:R-:W-:Y:S01]  /*0e90*/  PRMT R244, R213.reuse, 0x7632, R244 ;  /* 0x00007632d5f47816 */ /* 0x048fe200000000f4 */
[----:B------:R-:W5:Y:S01]  /*0ea0*/  @P0 LDG.E.128 R172, desc[UR18][R222.64] ;  /* 0x00000012deac0981 */ /* 0x000f62000c1e1d00 */
[----:B------:R-:W-:Y:S02]  /*0eb0*/  SHF.L.U32 R238, R213, 0x10, RZ ;  /* 0x00000010d5ee7819 */ /* 0x000fe400000006ff */
[C---:B------:R-:W-:Y:S01]  /*0ec0*/  PRMT R246, R215.reuse, 0x7632, R246 ;  /* 0x00007632d7f67816 */ /* 0x040fe200000000f6 */
[----:B------:R1:W5:Y:S01]  /*0ed0*/  @P0 LDG.E.128 R168, desc[UR18][R220.64] ;  /* 0x00000012dca80981 */ /* 0x000362000c1e1d00 */
[----:B------:R-:W-:-:S02]  /*0ee0*/  SHF.L.U32 R243, R215, 0x10, RZ ;  /* 0x00000010d7f37819 */ /* 0x000fc400000006ff */
[----:B--2---:R-:W-:Y:S02]  /*0ef0*/  PRMT R247, R192, 0x7632, R247 ;  /* 0x00007632c0f77816 */ /* 0x004fe400000000f7 */
[C---:B------:R-:W-:Y:S02]  /*0f00*/  PRMT R2, R216.reuse, 0x7632, R2 ;  /* 0x00007632d8027816 */ /* 0x040fe40000000002 */
[----:B------:R-:W-:Y:S02]  /*0f10*/  SHF.L.U32 R9, R216, 0x10, RZ ;  /* 0x00000010d8097819 */ /* 0x000fe400000006ff */
[----:B------:R-:W-:Y:S02]  /*0f20*/  PRMT R0, R4, 0x7632, R0 ;  /* 0x0000763204007816 */ /* 0x000fe40000000000 */
[----:B------:R-:W-:Y:S02]  /*0f30*/  PRMT R11, R6, 0x7632, R11 ;  /* 0x00007632060b7816 */ /* 0x000fe4000000000b */
        /* <DEDUP_REMOVED lines=10> */
[C---:B------:R-:W-:Y:S02]  /*0fe0*/  PRMT R251, R195.reuse, 0x7632, R251 ;  /* 0x00007632c3fb7816 */ /* 0x040fe400000000fb */
[----:B------:R-:W-:Y:S02]  /*0ff0*/  SHF.L.U32 R192, R195, 0x10, RZ ;  /* 0x00000010c3c07819 */ /* 0x000fe400000006ff */
[----:B------:R-:W-:-:S02]  /*1000*/  PRMT R215, R196, 0x7632, R215 ;  /* 0x00007632c4d77816 */ /* 0x000fc400000000d7 */
[----:B------:R-:W-:Y:S02]  /*1010*/  SHF.L.U32 R193, R196, 0x10, RZ ;  /* 0x00000010c4c17819 */ /* 0x000fe400000006ff */
[----:B------:R-:W-:Y:S02]  /*1020*/  SHF.L.U32 R240, R214, 0x10, RZ ;  /* 0x00000010d6f07819 */ /* 0x000fe400000006ff */
[C---:B------:R-:W-:Y:S02]  /*1030*/  PRMT R239, R198.reuse, 0x7632, R239 ;  /* 0x00007632c6ef7816 */ /* 0x040fe400000000ef */
[----:B------:R-:W-:Y:S02]  /*1040*/  SHF.L.U32 R195, R198, 0x10, RZ ;  /* 0x00000010c6c37819 */ /* 0x000fe400000006ff */
[C---:B------:R-:W-:Y:S02]  /*1050*/  PRMT R242, R199.reuse, 0x7632, R242 ;  /* 0x00007632c7f27816 */ /* 0x040fe400000000f2 */
[----:B------:R-:W-:-:S02]  /*1060*/  SHF.L.U32 R196, R199, 0x10, RZ ;  /* 0x00000010c7c47819 */ /* 0x000fc400000006ff */
[----:B------:R-:W-:Y:S02]  /*1070*/  SHF.L.U32 R10, R5, 0x10, RZ ;  /* 0x00000010050a7819 */ /* 0x000fe400000006ff */
[----:B------:R-:W-:Y:S02]  /*1080*/  SHF.L.U32 R231, R7, 0x10, RZ ;  /* 0x0000001007e77819 */ /* 0x000fe400000006ff */
[C---:B0-----:R-:W-:Y:S02]  /*1090*/  PRMT R225, R201.reuse, 0x7632, R225 ;  /* 0x00007632c9e17816 */ /* 0x041fe400000000e1 */
[----:B------:R-:W-:Y:S02]  /*10a0*/  SHF.L.U32 R198, R201, 0x10, RZ ;  /* 0x00000010c9c67819 */ /* 0x000fe400000006ff */
[C---:B------:R-:W-:Y:S02]  /*10b0*/  PRMT R252, R202.reuse, 0x7632, R252 ;  /* 0x00007632cafc7816 */ /* 0x040fe400000000fc */
[----:B------:R-:W-:-:S02]  /*10c0*/  SHF.L.U32 R199, R202, 0x10, RZ ;  /* 0x00000010cac77819 */ /* 0x000fc400000006ff */
[----:B------:R-:W-:Y:S02]  /*10d0*/  SHF.L.U32 R4, R4, 0x10, RZ ;  /* 0x0000001004047819 */ /* 0x000fe400000006ff */
[C---:B------:R-:W-:Y:S02]  /*10e0*/  PRMT R7, R217.reuse, 0x7632, R7 ;  /* 0x00007632d9077816 */ /* 0x040fe40000000007 */
[----:B------:R-:W-:Y:S02]  /*10f0*/  SHF.L.U32 R8, R217, 0x10, RZ ;  /* 0x00000010d9087819 */ /* 0x000fe400000006ff */
[----:B------:R-:W-:Y:S02]  /*1100*/  PRMT R219, R189, 0x7632, R219 ;  /* 0x00007632bddb7816 */ /* 0x000fe400000000db */
[C---:B------:R-:W-:Y:S02]  /*1110*/  PRMT R25, R12.reuse, 0x7632, R25 ;  /* 0x000076320c197816 */ /* 0x040fe40000000019 */
[----:B------:R-:W-:-:S02]  /*1120*/  SHF.L.U32 R213, R12, 0x10, RZ ;  /* 0x000000100cd57819 */ /* 0x000fc400000006ff */
[----:B------:R-:W-:Y:S02]  /*1130*/  SHF.L.U32 R12, R0, 0x10, RZ ;  /* 0x00000010000c7819 */ /* 0x000fe400000006ff */
[C---:B------:R-:W-:Y:S02]  /*1140*/  PRMT R21, R15.reuse, 0x7632, R21 ;  /* 0x000076320f157816 */ /* 0x040fe40000000015 */
[----:B------:R-:W-:Y:S02]  /*1150*/  SHF.L.U32 R216, R15, 0x10, RZ ;  /* 0x000000100fd87819 */ /* 0x000fe400000006ff */
[----:B------:R-:W-:Y:S02]  /*1160*/  SHF.L.U32 R15, R230, 0x10, RZ ;  /* 0x00000010e60f7819 */ /* 0x000fe400000006ff */
[----:B-1----:R-:W-:Y:S01]  /*1170*/  SHF.L.U32 R221, R189, 0x10, RZ ;  /* 0x00000010bddd7819 */ /* 0x002fe200000006ff */
[----:B------:R-:W-:Y:S01]  /*1180*/  FADD.FTZ R236, R12, -UR9 ;  /* 0x800000090cec7e21 */ /* 0x000fe20008010000 */
[----:B------:R-:W-:-:S02]  /*1190*/  PRMT R189, R190, 0x7632, R189 ;  /* 0x00007632bebd7816 */ /* 0x000fc400000000bd */
[----:B------:R-:W-:Y:S01]  /*11a0*/  SHF.L.U32 R222, R190, 0x10, RZ ;  /* 0x00000010bede7819 */ /* 0x000fe200000006ff */
[----:B------:R-:W-:Y:S01]  /*11b0*/  FADD.FTZ R12, R11, -UR9 ;  /* 0x800000090b0c7e21 */ /* 0x000fe20008010000 */
[C---:B------:R-:W-:Y:S02]  /*11c0*/  PRMT R232, R218.reuse, 0x7632, R232 ;  /* 0x00007632dae87816 */ /* 0x040fe400000000e8 */
[----:B------:R-:W-:Y:S02]  /*11d0*/  SHF.L.U32 R5, R218, 0x10, RZ ;  /* 0x00000010da057819 */ /* 0x000fe400000006ff */
[C---:B------:R-:W-:Y:S02]  /*11e0*/  PRMT R241, R212.reuse, 0x7632, R241 ;  /* 0x00007632d4f17816 */ /* 0x040fe400000000f1 */
[----:B------:R-:W-:Y:S02]  /*11f0*/  SHF.L.U32 R234, R212, 0x10, RZ ;  /* 0x00000010d4ea7819 */ /* 0x000fe400000006ff */
[----:B------:R-:W-:-:S02]  /*1200*/  PRMT R22, R194, 0x7632, R22 ;  /* 0x00007632c2167816 */ /* 0x000fc40000000016 */
[----:B------:R-:W-:Y:S02]  /*1210*/  SHF.L.U32 R19, R194, 0x10, RZ ;  /* 0x00000010c2137819 */ /* 0x000fe400000006ff */
[C---:B------:R-:W-:Y:S02]  /*1220*/  PRMT R202, R204.reuse, 0x7632, R202 ;  /* 0x00007632ccca7816 */ /* 0x040fe400000000ca */
[----:B------:R-:W-:Y:S02]  /*1230*/  SHF.L.U32 R201, R204, 0x10, RZ ;  /* 0x00000010ccc97819 */ /* 0x000fe400000006ff */
[C---:B------:R-:W-:Y:S02]  /*1240*/  PRMT R24, R13.reuse, 0x7632, R24 ;  /* 0x000076320d187816 */ /* 0x040fe40000000018 */
[----:B------:R-:W-:Y:S01]  /*1250*/  SHF.L.U32 R190, R13, 0x10, RZ ;  /* 0x000000100dbe7819 */ /* 0x000fe200000006ff */
[----:B------:R-:W-:Y:S01]  /*1260*/  FADD.FTZ R13, R16, -UR9 ;  /* 0x80000009100d7e21 */ /* 0x000fe20008010000 */
[----:B------:R-:W-:Y:S01]  /*1270*/  PRMT R245, R214, 0x7632, R245 ;  /* 0x00007632d6f57816 */ /* 0x000fe200000000f5 */
[----:B------:R-:W-:Y:S01]  /*1280*/  FADD.FTZ R11, R15, -UR9 ;  /* 0x800000090f0b7e21 */ /* 0x000fe20008010000 */
[----:B------:R-:W-:-:S02]  /*1290*/  PRMT R237, R197, 0x7632, R237 ;  /* 0x00007632c5ed7816 */ /* 0x000fc400000000ed */
[----:B------:R-:W-:Y:S02]  /*12a0*/  SHF.L.U32 R194, R197, 0x10, RZ ;  /* 0x00000010c5c27819 */ /* 0x000fe400000006ff */
[C---:B------:R-:W-:Y:S02]  /*12b0*/  PRMT R204, R206.reuse, 0x7632, R204 ;  /* 0x00007632cecc7816 */ /* 0x040fe400000000cc */
[----:B------:R-:W-:Y:S02]  /*12c0*/  SHF.L.U32 R212, R206, 0x10, RZ ;  /* 0x00000010ced47819 */ /* 0x000fe400000006ff */
[C---:B------:R-:W-:Y:S02]  /*12d0*/  PRMT R217, R207.reuse, 0x7632, R217 ;  /* 0x00007632cfd97816 */ /* 0x040fe400000000d9 */
[----:B------:R-:W-:Y:S01]  /*12e0*/  SHF.L.U32 R218, R207, 0x10, RZ ;  /* 0x00000010cfda7819 */ /* 0x000fe200000006ff */
[----:B------:R-:W-:Y:S01]  /*12f0*/  FADD.FTZ R15, R240, -UR9 ;  /* 0x80000009f00f7e21 */ /* 0x000fe20008010000 */
[----:B------:R-:W-:-:S02]  /*1300*/  PRMT R224, R200, 0x7632, R224 ;  /* 0x00007632c8e07816 */ /* 0x000fc400000000e0 */
[----:B------:R-:W-:Y:S02]  /*1310*/  SHF.L.U32 R197, R200, 0x10, RZ ;  /* 0x00000010c8c57819 */ /* 0x000fe400000006ff */
[----:B------:R-:W-:Y:S02]  /*1320*/  SHF.L.U32 R214, R205, 0x10, RZ ;  /* 0x00000010cdd67819 */ /* 0x000fe400000006ff */
[C---:B------:R-:W-:Y:S02]  /*1330*/  PRMT R28, R209.reuse, 0x7632, R28 ;  /* 0x00007632d11c7816 */ /* 0x040fe4000000001c */
[----:B------:R-:W-:Y:S02]  /*1340*/  SHF.L.U32 R206, R209, 0x10, RZ ;  /* 0x00000010d1ce7819 */ /* 0x000fe400000006ff */
[C---:B------:R-:W-:Y:S02]  /*1350*/  PRMT R27, R210.reuse, 0x7632, R27 ;  /* 0x00007632d21b7816 */ /* 0x040fe4000000001b */
[----:B------:R-:W-:Y:S01]  /*1360*/  SHF.L.U32 R207, R210, 0x10, RZ ;  /* 0x00000010d2cf7819 */ /* 0x000fe200000006ff */
[----:B------:R-:W-:Y:S01]  /*1370*/  FADD.FTZ R3, R3, -UR9 ;  /* 0x8000000903037e21 */ /* 0x000fe20008010000 */
[C---:B------:R-:W-:Y:S01]  /*1380*/  PRMT R29, R203.reuse, 0x7632, R29 ;  /* 0x00007632cb1d7816 */ /* 0x040fe2000000001d */
[----:B------:R-:W-:Y:S01]  /*1390*/  FADD.FTZ R235, R4, -UR9 ;  /* 0x8000000904eb7e21 */ /* 0x000fe20008010000 */
[----:B------:R-:W-:-:S02]  /*13a0*/  SHF.L.U32 R200, R203, 0x10, RZ ;  /* 0x00000010cbc87819 */ /* 0x000fc400000006ff */
[C---:B------:R-:W-:Y:S02]  /*13b0*/  PRMT R210, R188.reuse, 0x7632, R210 ;  /* 0x00007632bcd27816 */ /* 0x040fe400000000d2 */
[----:B------:R-:W-:Y:S01]  /*13c0*/  SHF.L.U32 R209, R188, 0x10, RZ ;  /* 0x00000010bcd17819 */ /* 0x000fe200000006ff */
[----:B------:R-:W-:Y:S01]  /*13d0*/  FMUL.FTZ R4, R13, UR29 ;  /* 0x0000001d0d047c20 */ /* 0x000fe20008410000 */
[----:B------:R-:W-:Y:S02]  /*13e0*/  PRMT R203, R205, 0x7632, R203 ;  /* 0x00007632cdcb7816 */ /* 0x000fe400000000cb */
[C---:B------:R-:W-:Y:S02]  /*13f0*/  PRMT R23, R14.reuse, 0x7632, R23 ;  /* 0x000076320e177816 */ /* 0x040fe40000000017 */
[----:B------:R-:W-:Y:S01]  /*1400*/  SHF.L.U32 R188, R14, 0x10, RZ ;  /* 0x000000100ebc7819 */ /* 0x000fe200000006ff */
[----:B------:R-:W-:Y:S01]  /*1410*/  FADD.FTZ R14, R231, -UR9 ;  /* 0x80000009e70e7e21 */ /* 0x000fe20008010000 */
[----:B------:R-:W-:-:S02]  /*1420*/  MOV R240, R225 ;  /* 0x000000e100f07202 */ /* 0x000fc40000000f00 */
[----:B------:R-:W-:Y:S02]  /*1430*/  SHF.L.U32 R225, R215, 0x10, RZ ;  /* 0x00000010d7e17819 */ /* 0x000fe400000006ff */
[----:B------:R-:W-:Y:S01]  /*1440*/  SHF.L.U32 R215, R202, 0x10, RZ ;  /* 0x00000010cad77819 */ /* 0x000fe200000006ff */
[----:B------:R-:W-:Y:S01]  /*1450*/  FADD.FTZ R202, R214, -UR9 ;  /* 0x80000009d6ca7e21 */ /* 0x000fe20008010000 */
[----:B------:R-:W-:Y:S01]  /*1460*/  FMUL.FTZ R0, R3, UR29 ;  /* 0x0000001d03007c20 */ /* 0x000fe20008410000 */
[----:B------:R-:W-:Y:S01]  /*1470*/  SHF.L.U32 R214, R203, 0x10, RZ ;  /* 0x00000010cbd67819 */ /* 0x000fe200000006ff */
[----:B------:R-:W-:Y:S01]  /*1480*/  FADD.FTZ R10, R10, -UR9 ;  /* 0x800000090a0a7e21 */ /* 0x000fe20008010000 */
[----:B------:R-:W-:Y:S01]  /*1490*/  FMUL.FTZ R3, R14, UR29 ;  /* 0x0000001d0e037c20 */ /* 0x000fe20008410000 */
[----:B------:R-:W-:Y:S01]  /*14a0*/  FADD.FTZ R68, R68, R5 ;  /* 0x0000000544447221 */ /* 0x000fe20000010000 */
[-C--:B------:R-:W-:Y:S01]  /*14b0*/  FFMA.FTZ R108, R4, R5.reuse, R108 ;  /* 0x00000005046c7223 */ /* 0x080fe2000001006c */
[----:B------:R-:W-:Y:S01]  /*14c0*/  FADD.FTZ R203, R212, -UR9 ;  /* 0x80000009d4cb7e21 */ /* 0x000fe20008010000 */
[----:B------:R-:W-:Y:S01]  /*14d0*/  FMUL.FTZ R5, R228, R5 ;  /* 0x00000005e4057220 */ /* 0x000fe20000410000 */
[----:B------:R-:W-:Y:S01]  /*14e0*/  SHF.L.U32 R212, R204, 0x10, RZ ;  /* 0x00000010ccd47819 */ /* 0x000fe200000006ff */
[----:B------:R-:W-:Y:S01]  /*14f0*/  FADD.FTZ R204, R218, -UR9 ;  /* 0x80000009dacc7e21 */ /* 0x000fe20008010000 */
[----:B------:R-:W-:Y:S01]  /*1500*/  SHF.L.U32 R228, R245, 0x10, RZ ;  /* 0x00000010f5e47819 */ /* 0x000fe200000006ff */
[----:B------:R-:W-:Y:S01]  /*1510*/  FMUL.FTZ R250, R10, UR29 ;  /* 0x0000001d0afa7c20 */ /* 0x000fe20008410000 */
[----:B------:R-:W-:Y:S01]  /*1520*/  MOV R245, R224 ;  /* 0x000000e000f57202 */ /* 0x000fe20000000f00 */
[----:B------:R-:W-:Y:S01]  /*1530*/  FADD.FTZ R70, R70, R6 ;  /* 0x0000000646467221 */ /* 0x000fe20000010000 */
[----:B------:R-:W-:Y:S01]  /*1540*/  MOV R218, R251 ;  /* 0x000000fb00da7202 */ /* 0x000fe20000000f00 */
[-C--:B------:R-:W-:Y:S01]  /*1550*/  FFMA.FTZ R110, R3, R6.reuse, R110 ;  /* 0x00000006036e7223 */ /* 0x080fe2000001006e */
[----:B------:R-:W-:Y:S01]  /*1560*/  SHF.L.U32 R224, R246, 0x10, RZ ;  /* 0x00000010f6e07819 */ /* 0x000fe200000006ff */
[----:B------:R-:W2:Y:S01]  /*1570*/  LDL R251, [R1+0xfc] ;  /* 0x0000fc0001fb7983 */ /* 0x000ea20000100800 */
[----:B------:R-:W-:Y:S01]  /*1580*/  SHF.L.U32 R10, R2, 0x10, RZ ;  /* 0x00000010020a7819 */ /* 0x000fe200000006ff */
[----:B------:R-:W-:Y:S01]  /*1590*/  FMUL.FTZ R6, R229, R6 ;  /* 0x00000006e5067220 */ /* 0x000fe20000410000 */
[----:B------:R-:W-:Y:S01]  /*15a0*/  FMUL.FTZ R2, R227, R9 ;  /* 0x00000009e3027220 */ /* 0x000fe20000410000 */
[----:B------:R-:W3:Y:S01]  /*15b0*/  LDL R246, [R1+0x104] ;  /* 0x0001040001f67983 */ /* 0x000ee20000100800 */
[----:B------:R-:W-:-:S02]  /*15c0*/  SHF.L.U32 R229, R239, 0x10, RZ ;  /* 0x00000010efe57819 */ /* 0x000fc400000006ff */
[----:B------:R-:W-:Y:S01]  /*15d0*/  SHF.L.U32 R227, R237, 0x10, RZ ;  /* 0x00000010ede37819 */ /* 0x000fe200000006ff */
[----:B------:R-:W4:Y:S04]  /*15e0*/  LDL R239, [R1+0xec] ;  /* 0x0000ec0001ef7983 */ /* 0x000f280000100800 */
[----:B------:R-:W4:Y:S01]  /*15f0*/  LDL R237, [R1+0xf4] ;  /* 0x0000f40001ed7983 */ /* 0x000f220000100800 */
[----:B------:R-:W-:Y:S01]  /*1600*/  FADD.FTZ R14, R238, -UR9 ;  /* 0x80000009ee0e7e21 */ /* 0x000fe20008010000 */
[----:B------:R-:W-:Y:S01]  /*1610*/  MOV R238, R252 ;  /* 0x000000fc00ee7202 */ /* 0x000fe20000000f00 */
[----:B------:R-:W-:Y:S01]  /*1620*/  FMUL.FTZ R252, R236, UR29 ;  /* 0x0000001decfc7c20 */ /* 0x000fe20008410000 */
[----:B------:R-:W-:Y:S02]  /*1630*/  PRMT R220, R191, 0x7632, R220 ;  /* 0x00007632bfdc7816 */ /* 0x000fe400000000dc */
[----:B------:R-:W-:-:S02]  /*1640*/  SHF.L.U32 R13, R7, 0x10, RZ ;  /* 0x00000010070d7819 */ /* 0x000fc400000006ff */
        /* <DEDUP_REMOVED lines=9> */
[----:B------:R-:W-:Y:S01]  /*16e0*/  SHF.L.U32 R242, R220, 0x10, RZ ;  /* 0x00000010dcf27819 */ /* 0x000fe200000006ff */
[----:B------:R-:W-:Y:S01]  /*16f0*/  FADD.FTZ R74, R74, R8 ;  /* 0x000000084a4a7221 */ /* 0x000fe20000010000 */
[-C--:B------:R-:W-:Y:S01]  /*1700*/  FFMA.FTZ R114, R250, R8.reuse, R114 ;  /* 0x00000008fa727223 */ /* 0x080fe20000010072 */
[----:B------:R-:W-:Y:S01]  /*1710*/  FMUL.FTZ R249, R249, R8 ;  /* 0x00000008f9f97220 */ /* 0x000fe20000410000 */
[----:B------:R-:W-:Y:S01]  /*1720*/  FMUL.FTZ R9, R11, UR29 ;  /* 0x0000001d0b097c20 */ /* 0x000fe20008410000 */
[----:B------:R-:W4:Y:S01]  /*1730*/  LDL R220, [R1+0xd8] ;  /* 0x0000d80001dc7983 */ /* 0x000f220000100800 */
[----:B------:R-:W-:Y:S01]  /*1740*/  FADD.FTZ R234, R234, -UR9 ;  /* 0x80000009eaea7e21 */ /* 0x000fe20008010000 */
[----:B------:R-:W-:Y:S01]  /*1750*/  SHF.L.U32 R230, R244, 0x10, RZ ;  /* 0x00000010f4e67819 */ /* 0x000fe200000006ff */
[----:B------:R-:W-:Y:S01]  /*1760*/  FMUL.FTZ R7, R235, UR29 ;  /* 0x0000001deb077c20 */ /* 0x000fe20008410000 */
[----:B------:R-:W4:Y:S01]  /*1770*/  LDL R222, [R1+0xe0] ;  /* 0x0000e00001de7983 */ /* 0x000f220000100800 */
[----:B------:R-:W-:Y:S01]  /*1780*/  FMUL.FTZ R8, R12, UR29 ;  /* 0x0000001d0c087c20 */ /* 0x000fe20008410000 */
[----:B------:R-:W-:Y:S01]  /*1790*/  FADD.FTZ R16, R243, -UR9 ;  /* 0x80000009f3107e21 */ /* 0x000fe20008010000 */
[----:B------:R-:W-:Y:S01]  /*17a0*/  SHF.L.U32 R243, R219, 0x10, RZ ;  /* 0x00000010dbf37819 */ /* 0x000fe200000006ff */
[----:B------:R-:W-:Y:S01]  /*17b0*/  FADD.FTZ R75, R75, R13 ;  /* 0x0000000d4b4b7221 */ /* 0x000fe20000010000 */
[----:B------:R-:W-:Y:S01]  /*17c0*/  FFMA.FTZ R115, R7, R13, R115 ;  /* 0x0000000d07737223 */ /* 0x000fe20000010073 */
[----:B------:R-:W-:Y:S01]  /*17d0*/  FADD.FTZ R69, R69, R232 ;  /* 0x000000e845457221 */ /* 0x000fe20000010000 */
[----:B------:R-:W-:Y:S01]  /*17e0*/  FFMA.FTZ R109, R8, R232, R109 ;  /* 0x000000e8086d7223 */ /* 0x000fe2000001006d */
[----:B------:R-:W-:Y:S01]  /*17f0*/  FADD.FTZ R219, R230, -UR9 ;  /* 0x80000009e6db7e21 */ /* 0x000fe20008010000 */
[----:B------:R-:W-:Y:S01]  /*1800*/  FADD.FTZ R71, R71, R233 ;  /* 0x000000e947477221 */ /* 0x000fe20000010000 */
[----:B------:R-:W-:Y:S01]  /*1810*/  FFMA.FTZ R111, R9, R233, R111 ;  /* 0x000000e9096f7223 */ /* 0x000fe2000001006f */
[----:B--2---:R-:W-:Y:S01]  /*1820*/  FMUL.FTZ R251, R251, R10 ;  /* 0x0000000afbfb7220 */ /* 0x004fe20000410000 */
[----:B---3--:R-:W-:Y:S01]  /*1830*/  FMUL.FTZ R10, R246, R13 ;  /* 0x0000000df60a7220 */ /* 0x008fe20000410000 */
[----:B------:R-:W-:-:S02]  /*1840*/  MOV R246, R245 ;  /* 0x000000f500f67202 */ /* 0x000fc40000000f00 */
[----:B------:R-:W2:Y:S01]  /*1850*/  LDL.LU R245, [R1+0x4] ;  /* 0x0000040001f57983 */ /* 0x000ea20000300800 */
[----:B----4-:R-:W-:-:S03]  /*1860*/  FMUL.FTZ R11, R239, R232 ;  /* 0x000000e8ef0b7220 */ /* 0x010fc60000410000 */
[----:B------:R-:W3:Y:S01]  /*1870*/  LDL R239, [R1+0xb8] ;  /* 0x0000b80001ef7983 */ /* 0x000ee20000100800 */
[----:B------:R-:W-:-:S03]  /*1880*/  FMUL.FTZ R12, R237, R233 ;  /* 0x000000e9ed0c7220 */ /* 0x000fc60000410000 */
[----:B------:R-:W4:Y:S01]  /*1890*/  LDL.LU R237, [R1+0xc] ;  /* 0x00000c0001ed7983 */ /* 0x000f220000300800 */
[----:B------:R-:W-:-:S03]  /*18a0*/  FMUL.FTZ R13, R234, UR29 ;  /* 0x0000001dea0d7c20 */ /* 0x000fc60008410000 */
[----:B------:R-:W3:Y:S04]  /*18b0*/  LDL R236, [R1+0xc0] ;  /* 0x0000c00001ec7983 */ /* 0x000ee80000100800 */
[----:B------:R-:W3:Y:S04]  /*18c0*/  LDL.LU R235, [R1+0x14] ;  /* 0x0000140001eb7983 */ /* 0x000ee80000300800 */
[----:B------:R-:W3:Y:S04]  /*18d0*/  LDL R232, [R1+0xa8] ;  /* 0x0000a80001e87983 */ /* 0x000ee80000100800 */
[----:B------:R-:W3:Y:S04]  /*18e0*/  LDL R234, [R1+0xd0] ;  /* 0x0000d00001ea7983 */ /* 0x000ee80000100800 */
[----:B------:R-:W3:Y:S04]  /*18f0*/  LDL R230, [R1+0xc8] ;  /* 0x0000c80001e67983 */ /* 0x000ee80000100800 */
[----:B------:R-:W3:Y:S01]  /*1900*/  LDL.LU R233, [R1+0x1c] ;  /* 0x00001c0001e97983 */ /* 0x000ee20000300800 */
[----:B------:R-:W-:Y:S01]  /*1910*/  FADD.FTZ R195, R195, -UR9 ;  /* 0x80000009c3c37e21 */ /* 0x000fe20008010000 */
[----:B------:R-:W-:Y:S01]  /*1920*/  FMUL.FTZ R14, R14, UR29 ;  /* 0x0000001d0e0e7c20 */ /* 0x000fe20008410000 */
[----:B------:R-:W-:Y:S01]  /*1930*/  SHF.L.U32 R231, R241, 0x10, RZ ;  /* 0x00000010f1e77819 */ /* 0x000fe200000006ff */
[----:B------:R-:W-:Y:S01]  /*1940*/  FADD.FTZ R194, R194, -UR9 ;  /* 0x80000009c2c27e21 */ /* 0x000fe20008010000 */
[----:B------:R-:W-:Y:S01]  /*1950*/  PRMT R20, R208, 0x7632, R20 ;  /* 0x00007632d0147816 */ /* 0x000fe20000000014 */
[----:B------:R-:W-:Y:S01]  /*1960*/  FADD.FTZ R66, R66, R18 ;  /* 0x0000001242427221 */ /* 0x000fe20000010000 */
[----:B------:R-:W-:Y:S01]  /*1970*/  SHF.L.U32 R205, R208, 0x10, RZ ;  /* 0x00000010d0cd7819 */ /* 0x000fe200000006ff */
[-C--:B------:R-:W-:Y:S01]  /*1980*/  FFMA.FTZ R106, R14, R18.reuse, R106 ;  /* 0x000000120e6a7223 */ /* 0x080fe2000001006a */
[----:B------:R-:W-:Y:S01]  /*1990*/  FMUL.FTZ R195, R195, UR29 ;  /* 0x0000001dc3c37c20 */ /* 0x000fe20008410000 */
[C---:B------:R-:W-:Y:S01]  /*19a0*/  PRMT R26, R211.reuse, 0x7632, R26 ;  /* 0x00007632d31a7816 */ /* 0x040fe2000000001a */
[----:B------:R-:W-:Y:S01]  /*19b0*/  FMUL.FTZ R18, R222, R18 ;  /* 0x00000012de127220 */ /* 0x000fe20000410000 */
[----:B------:R-:W-:-:S02]  /*19c0*/  SHF.L.U32 R208, R211, 0x10, RZ ;  /* 0x00000010d3d07819 */ /* 0x000fc400000006ff */
[----:B------:R-:W-:Y:S01]  /*19d0*/  SHF.L.U32 R211, R217, 0x10, RZ ;  /* 0x00000010d9d37819 */ /* 0x000fe200000006ff */
[----:B------:R-:W-:Y:S01]  /*19e0*/  FADD.FTZ R217, R231, -UR9 ;  /* 0x80000009e7d97e21 */ /* 0x000fe20008010000 */
[----:B------:R-:W-:Y:S01]  /*19f0*/  SHF.L.U32 R222, R22, 0x10, RZ ;  /* 0x0000001016de7819 */ /* 0x000fe200000006ff */
[----:B------:R-:W-:Y:S01]  /*1a00*/  FMUL.FTZ R194, R194, UR29 ;  /* 0x0000001dc2c27c20 */ /* 0x000fe20008410000 */
[----:B------:R-:W3:Y:S01]  /*1a10*/  LDL R22, [R1+0xb0] ;  /* 0x0000b00001167983 */ /* 0x000ee20000100800 */
[----:B------:R-:W-:Y:S01]  /*1a20*/  MOV R231, R218 ;  /* 0x000000da00e77202 */ /* 0x000fe20000000f00 */
[----:B------:R-:W-:Y:S01]  /*1a30*/  FFMA.FTZ R92, R195, R199, R92 ;  /* 0x000000c7c35c7223 */ /* 0x000fe2000001005c */
[----:B------:R-:W-:Y:S01]  /*1a40*/  SHF.L.U32 R244, R189, 0x10, RZ ;  /* 0x00000010bdf47819 */ /* 0x000fe200000006ff */
[----:B------:R-:W-:Y:S01]  /*1a50*/  FMUL.FTZ R15, R15, UR29 ;  /* 0x0000001d0f0f7c20 */ /* 0x000fe20008410000 */
[----:B------:R-:W-:Y:S01]  /*1a60*/  FADD.FTZ R189, R223, -UR9 ;  /* 0x80000009dfbd7e21 */ /* 0x000fe20008010000 */
[----:B------:R-:W-:Y:S01]  /*1a70*/  FADD.FTZ R223, R224, -UR9 ;  /* 0x80000009e0df7e21 */ /* 0x000fe20008010000 */
[----:B------:R-:W-:Y:S01]  /*1a80*/  SHF.L.U32 R218, R247, 0x10, RZ ;  /* 0x00000010f7da7819 */ /* 0x000fe200000006ff */
[----:B------:R-:W-:Y:S01]  /*1a90*/  FFMA.FTZ R98, R194, R198, R98 ;  /* 0x000000c6c2627223 */ /* 0x000fe20000010062 */
[----:B------:R-:W-:Y:S01]  /*1aa0*/  SHF.L.U32 R224, R231, 0x10, RZ ;  /* 0x00000010e7e07819 */ /* 0x000fe200000006ff */
[----:B------:R-:W-:Y:S01]  /*1ab0*/  FADD.FTZ R60, R60, R19 ;  /* 0x000000133c3c7221 */ /* 0x000fe20000010000 */
[----:B------:R-:W-:Y:S01]  /*1ac0*/  FFMA.FTZ R100, R15, R19, R100 ;  /* 0x000000130f647223 */ /* 0x000fe20000010064 */
[----:B------:R-:W-:Y:S01]  /*1ad0*/  FADD.FTZ R231, R226, -UR9 ;  /* 0x80000009e2e77e21 */ /* 0x000fe20008010000 */
[----:B------:R-:W-:-:S02]  /*1ae0*/  SHF.L.U32 R226, R246, 0x10, RZ ;  /* 0x00000010f6e27819 */ /* 0x000fc400000006ff */
[----:B------:R-:W-:Y:S01]  /*1af0*/  SHF.L.U32 R241, R210, 0x10, RZ ;  /* 0x00000010d2f17819 */ /* 0x000fe200000006ff */
[----:B------:R-:W-:Y:S01]  /*1b00*/  FADD.FTZ R210, R221, -UR9 ;  /* 0x80000009ddd27e21 */ /* 0x000fe20008010000 */
[----:B------:R-:W-:Y:S01]  /*1b10*/  FADD.FTZ R221, R228, -UR9 ;  /* 0x80000009e4dd7e21 */ /* 0x000fe20008010000 */
[----:B------:R-:W-:Y:S01]  /*1b20*/  SHF.L.U32 R228, R240, 0x10, RZ ;  /* 0x00000010f0e47819 */ /* 0x000fe200000006ff */
[----:B--2---:R-:W-:Y:S01]  /*1b30*/  FADD.FTZ R245, R245, R197 ;  /* 0x000000c5f5f57221 */ /* 0x004fe20000010000 */
[----:B----4-:R-:W-:-:S04]  /*1b40*/  FADD.FTZ R237, R237, R198 ;  /* 0x000000c6eded7221 */ /* 0x010fc80000010000 */
[----:B------:R0:W-:Y:S01]  /*1b50*/  STL [R1+0x4], R245 ;  /* 0x000004f501007387 */ /* 0x0001e20000100800 */
[----:B---3--:R-:W-:-:S03]  /*1b60*/  FADD.FTZ R235, R235, R199 ;  /* 0x000000c7ebeb7221 */ /* 0x008fc60000010000 */
[----:B------:R-:W-:Y:S01]  /*1b70*/  STL [R1+0xc], R237 ;  /* 0x00000ced01007387 */ /* 0x000fe20000100800 */
[----:B------:R-:W-:Y:S01]  /*1b80*/  FMUL.FTZ R199, R232, R199 ;  /* 0x000000c7e8c77220 */ /* 0x000fe20000410000 */
[----:B------:R-:W-:Y:S02]  /*1b90*/  SHF.L.U32 R232, R29, 0x10, RZ ;  /* 0x000000101de87819 */ /* 0x000fe400000006ff */
[----:B------:R-:W-:Y:S01]  /*1ba0*/  STL [R1+0x14], R235 ;  /* 0x000014eb01007387 */ /* 0x000fe20000100800 */
[----:B------:R-:W-:-:S03]  /*1bb0*/  FMUL.FTZ R198, R236, R198 ;  /* 0x000000c6ecc67220 */ /* 0x000fc60000410000 */
[----:B------:R1:W5:Y:S01]  /*1bc0*/  LDL.LU R29, [R1+0x12c] ;  /* 0x00012c00011d7983 */ /* 0x0003620000300800 */
[----:B------:R-:W-:-:S03]  /*1bd0*/  FADD.FTZ R233, R233, R200 ;  /* 0x000000c8e9e97221 */ /* 0x000fc60000010000 */
[----:B------:R-:W2:Y:S01]  /*1be0*/  LDL.LU R247, [R1+0x24] ;  /* 0x0000240001f77983 */ /* 0x000ea20000300800 */
[----:B------:R-:W-:Y:S01]  /*1bf0*/  FMUL.FTZ R19, R230, R19 ;  /* 0x00000013e6137220 */ /* 0x000fe20000410000 */
[----:B------:R-:W-:Y:S02]  /*1c00*/  SHF.L.U32 R230, R238, 0x10, RZ ;  /* 0x00000010eee67819 */ /* 0x000fe400000006ff */
[----:B------:R3:W-:Y:S04]  /*1c10*/  STL [R1+0x1c], R233 ;  /* 0x00001ce901007387 */ /* 0x0007e80000100800 */
[----:B------:R-:W4:Y:S04]  /*1c20*/  LDL R236, [R1+0x98] ;  /* 0x0000980001ec7983 */ /* 0x000f280000100800 */
[----:B------:R-:W4:Y:S04]  /*1c30*/  LDL.LU R246, [R1+0x2c] ;  /* 0x00002c0001f67983 */ /* 0x000f280000300800 */
[----:B------:R-:W4:Y:S04]  /*1c40*/  LDL R238, [R1+0xa0] ;  /* 0x0000a00001ee7983 */ /* 0x000f280000100800 */
[----:B0-----:R-:W4:Y:S04]  /*1c50*/  LDL.LU R245, [R1+0x34] ;  /* 0x0000340001f57983 */ /* 0x001f280000300800 */
[----:B------:R-:W4:Y:S01]  /*1c60*/  LDL R240, [R1+0x88] ;  /* 0x0000880001f07983 */ /* 0x000f220000100800 */
[----:B------:R-:W-:Y:S01]  /*1c70*/  FADD.FTZ R196, R196, -UR9 ;  /* 0x80000009c4c47e21 */ /* 0x000fe20008010000 */
[----:B------:R-:W-:-:S03]  /*1c80*/  FADD.FTZ R201, R201, -UR9 ;  /* 0x80000009c9c97e21 */ /* 0x000fc60008010000 */
[----:B------:R-:W-:Y:S01]  /*1c90*/  FMUL.FTZ R196, R196, UR29 ;  /* 0x0000001dc4c47c20 */ /* 0x000fe20008410000 */
[----:B------:R-:W-:Y:S01]  /*1ca0*/  FMUL.FTZ R16, R16, UR29 ;  /* 0x0000001d10107c20 */ /* 0x000fe20008410000 */
[----:B------:R-:W-:Y:S02]  /*1cb0*/  FMUL.FTZ R201, R201, UR29 ;  /* 0x0000001dc9c97c20 */ /* 0x000fe40008410000 */
[-C--:B------:R-:W-:Y:S01]  /*1cc0*/  FFMA.FTZ R94, R196, R200.reuse, R94 ;  /* 0x000000c8c45e7223 */ /* 0x080fe2000001005e */
[----:B------:R-:W-:Y:S01]  /*1cd0*/  FMUL.FTZ R200, R22, R200 ;  /* 0x000000c816c87220 */ /* 0x000fe20000410000 */
[----:B------:R-:W-:Y:S01]  /*1ce0*/  FADD.FTZ R62, R62, R192 ;  /* 0x000000c03e3e7221 */ /* 0x000fe20000010000 */
[----:B------:R-:W4:Y:S01]  /*1cf0*/  LDL.LU R22, [R1+0x3c] ;  /* 0x00003c0001167983 */ /* 0x000f220000300800 */
[-C--:B------:R-:W-:Y:S01]  /*1d00*/  FFMA.FTZ R102, R16, R192.reuse, R102 ;  /* 0x000000c010667223 */ /* 0x080fe20000010066 */
[----:B------:R-:W-:Y:S01]  /*1d10*/  FMUL.FTZ R202, R202, UR29 ;  /* 0x0000001dcaca7c20 */ /* 0x000fe20008410000 */
[----:B------:R-:W-:Y:S01]  /*1d20*/  FMUL.FTZ R192, R234, R192 ;  /* 0x000000c0eac07220 */ /* 0x000fe20000410000 */
[----:B------:R-:W-:Y:S01]  /*1d30*/  FMUL.FTZ R203, R203, UR29 ;  /* 0x0000001dcbcb7c20 */ /* 0x000fe20008410000 */
[----:B------:R-:W-:Y:S01]  /*1d40*/  SHF.L.U32 R234, R20, 0x10, RZ ;  /* 0x0000001014ea7819 */ /* 0x000fe200000006ff */
[----:B------:R-:W-:Y:S01]  /*1d50*/  FFMA.FTZ R88, R201, R205, R88 ;  /* 0x000000cdc9587223 */ /* 0x000fe20000010058 */
[----:B------:R-:W4:Y:S01]  /*1d60*/  LDL R20, [R1+0x90] ;  /* 0x0000900001147983 */ /* 0x000f220000100800 */
[----:B------:R-:W-:Y:S01]  /*1d70*/  FFMA.FTZ R90, R202, R206, R90 ;  /* 0x000000ceca5a7223 */ /* 0x000fe2000001005a */
[----:B------:R-:W-:Y:S01]  /*1d80*/  FFMA.FTZ R84, R203, R207, R84 ;  /* 0x000000cfcb547223 */ /* 0x000fe20000010054 */
[----:B---3--:R-:W-:Y:S01]  /*1d90*/  FADD.FTZ R233, R215, -UR9 ;  /* 0x80000009d7e97e21 */ /* 0x008fe20008010000 */
[----:B--2---:R-:W-:-:S05]  /*1da0*/  FADD.FTZ R247, R247, R205 ;  /* 0x000000cdf7f77221 */ /* 0x004fca0000010000 */
[----:B------:R-:W-:Y:S01]  /*1db0*/  STL [R1+0x24], R247 ;  /* 0x000024f701007387 */ /* 0x000fe20000100800 */
[----:B----4-:R-:W-:Y:S01]  /*1dc0*/  FMUL.FTZ R205, R236, R205 ;  /* 0x000000cdeccd7220 */ /* 0x010fe20000410000 */
[----:B------:R-:W-:Y:S02]  /*1dd0*/  SHF.L.U32 R236, R28, 0x10, RZ ;  /* 0x000000101cec7819 */ /* 0x000fe400000006ff */
[----:B------:R1:W5:Y:S01]  /*1de0*/  LDL.LU R28, [R1+0x128] ;  /* 0x00012800011c7983 */ /* 0x0003620000300800 */
[----:B------:R-:W-:Y:S01]  /*1df0*/  FADD.FTZ R246, R246, R206 ;  /* 0x000000cef6f67221 */ /* 0x000fe20000010000 */
[----:B------:R-:W-:Y:S01]  /*1e00*/  FMUL.FTZ R206, R238, R206 ;  /* 0x000000ceeece7220 */ /* 0x000fe20000410000 */
[----:B------:R-:W-:Y:S01]  /*1e10*/  SHF.L.U32 R238, R27, 0x10, RZ ;  /* 0x000000101bee7819 */ /* 0x000fe200000006ff */
[----:B------:R-:W-:Y:S02]  /*1e20*/  FADD.FTZ R245, R245, R207 ;  /* 0x000000cff5f57221 */ /* 0x000fe40000010000 */
[----:B------:R-:W-:Y:S01]  /*1e30*/  STL [R1+0x2c], R246 ;  /* 0x00002cf601007387 */ /* 0x000fe20000100800 */
[----:B------:R-:W-:-:S03]  /*1e40*/  FMUL.FTZ R207, R240, R207 ;  /* 0x000000cff0cf7220 */ /* 0x000fc60000410000 */
[----:B------:R1:W5:Y:S01]  /*1e50*/  LDL.LU R27, [R1+0x124] ;  /* 0x00012400011b7983 */ /* 0x0003620000300800 */
[----:B------:R-:W-:-:S03]  /*1e60*/  SHF.L.U32 R240, R26, 0x10, RZ ;  /* 0x000000101af07819 */ /* 0x000fc600000006ff */
[----:B------:R-:W-:Y:S04]  /*1e70*/  STL [R1+0x34], R245 ;  /* 0x000034f501007387 */ /* 0x000fe80000100800 */
[----:B------:R1:W5:Y:S04]  /*1e80*/  LDL.LU R26, [R1+0x120] ;  /* 0x00012000011a7983 */ /* 0x0003680000300800 */
[----:B------:R-:W2:Y:S01]  /*1e90*/  LDL.LU R215, [R1+0x44] ;  /* 0x0000440001d77983 */ /* 0x000ea20000300800 */
[----:B------:R-:W-:Y:S01]  /*1ea0*/  FADD.FTZ R22, R22, R208 ;  /* 0x000000d016167221 */ /* 0x000fe20000010000 */
[----:B------:R-:W-:Y:S01]  /*1eb0*/  FADD.FTZ R193, R193, -UR9 ;  /* 0x80000009c1c17e21 */ /* 0x000fe20008010000 */
[----:B------:R-:W-:Y:S01]  /*1ec0*/  FADD.FTZ R235, R214, -UR9 ;  /* 0x80000009d6eb7e21 */ /* 0x000fe20008010000 */
[----:B------:R-:W-:Y:S01]  /*1ed0*/  FMUL.FTZ R204, R204, UR29 ;  /* 0x0000001dcccc7c20 */ /* 0x000fe20008410000 */
[----:B------:R-:W3:Y:S01]  /*1ee0*/  LDL R214, [R1+0x78] ;  /* 0x0000780001d67983 */ /* 0x000ee20000100800 */
[----:B------:R-:W-:Y:S01]  /*1ef0*/  FADD.FTZ R237, R212, -UR9 ;  /* 0x80000009d4ed7e21 */ /* 0x000fe20008010000 */
[----:B------:R-:W-:-:S02]  /*1f00*/  FMUL.FTZ R193, R193, UR29 ;  /* 0x0000001dc1c17c20 */ /* 0x000fc40008410000 */
[----:B------:R0:W-:Y:S01]  /*1f10*/  STL [R1+0x3c], R22 ;  /* 0x00003c1601007387 */ /* 0x0001e20000100800 */
[-C--:B------:R-:W-:Y:S01]  /*1f20*/  FFMA.FTZ R86, R204, R208.reuse, R86 ;  /* 0x000000d0cc567223 */ /* 0x080fe20000010056 */
[----:B------:R-:W-:Y:S01]  /*1f30*/  FMUL.FTZ R212, R189, UR29 ;  /* 0x0000001dbdd47c20 */ /* 0x000fe20008410000 */
[----:B------:R-:W-:Y:S01]  /*1f40*/  FMUL.FTZ R208, R20, R208 ;  /* 0x000000d014d07220 */ /* 0x000fe20000410000 */
[----:B------:R-:W-:Y:S01]  /*1f50*/  FADD.FTZ R189, R242, -UR9 ;  /* 0x80000009f2bd7e21 */ /* 0x000fe20008010000 */
[----:B------:R-:W-:Y:S01]  /*1f60*/  SHF.L.U32 R242, R25, 0x10, RZ ;  /* 0x0000001019f27819 */ /* 0x000fe200000006ff */
[----:B0-----:R-:W4:Y:S01]  /*1f70*/  LDL.LU R22, [R1+0x4c] ;  /* 0x00004c0001167983 */ /* 0x001f220000300800 */
[----:B------:R-:W-:-:S03]  /*1f80*/  FFMA.FTZ R96, R193, R197, R96 ;  /* 0x000000c5c1607223 */ /* 0x000fc60000010060 */
[----:B------:R-:W3:Y:S01]  /*1f90*/  LDL R20, [R1+0x80] ;  /* 0x0000800001147983 */ /* 0x000ee20000100800 */
[----:B------:R-:W-:-:S03]  /*1fa0*/  FMUL.FTZ R197, R239, R197 ;  /* 0x000000c5efc57220 */ /* 0x000fc60000410000 */
[----:B------:R1:W5:Y:S01]  /*1fb0*/  LDL.LU R25, [R1+0x11c] ;  /* 0x00011c0001197983 */ /* 0x0003620000300800 */
[----:B------:R-:W-:-:S03]  /*1fc0*/  FADD.FTZ R239, R211, -UR9 ;  /* 0x80000009d3ef7e21 */ /* 0x000fc60008010000 */
[----:B------:R-:W3:Y:S01]  /*1fd0*/  LDL.LU R246, [R1+0x54] ;  /* 0x0000540001f67983 */ /* 0x000ee20000300800 */
[----:B------:R-:W-:Y:S01]  /*1fe0*/  FMUL.FTZ R211, R191, UR29 ;  /* 0x0000001dbfd37c20 */ /* 0x000fe20008410000 */
[----:B------:R-:W-:Y:S01]  /*1ff0*/  FADD.FTZ R191, R244, -UR9 ;  /* 0x80000009f4bf7e21 */ /* 0x000fe20008010000 */
[----:B------:R-:W-:Y:S01]  /*2000*/  SHF.L.U32 R244, R24, 0x10, RZ ;  /* 0x0000001018f47819 */ /* 0x000fe200000006ff */
[----:B--2---:R-:W-:-:S05]  /*2010*/  FADD.FTZ R215, R215, R213 ;  /* 0x000000d5d7d77221 */ /* 0x004fca0000010000 */
[----:B------:R0:W-:Y:S04]  /*2020*/  STL [R1+0x44], R215 ;  /* 0x000044d701007387 */ /* 0x0001e80000100800 */
[----:B------:R1:W5:Y:S04]  /*2030*/  LDL.LU R24, [R1+0x118] ;  /* 0x0001180001187983 */ /* 0x0003680000300800 */
[----:B------:R-:W2:Y:S01]  /*2040*/  LDL R247, [R1+0x68] ;  /* 0x0000680001f77983 */ /* 0x000ea20000100800 */
[----:B------:R-:W-:Y:S01]  /*2050*/  FADD.FTZ R209, R209, -UR9 ;  /* 0x80000009d1d17e21 */ /* 0x000fe20008010000 */
[----:B0-----:R-:W-:-:S03]  /*2060*/  FFMA.FTZ R215, R0, R2, RZ ;  /* 0x0000000200d77223 */ /* 0x001fc600000100ff */
[----:B------:R-:W-:Y:S01]  /*2070*/  FMUL.FTZ R209, R209, UR29 ;  /* 0x0000001dd1d17c20 */ /* 0x000fe20008410000 */
[----:B----4-:R-:W-:-:S03]  /*2080*/  FADD.FTZ R22, R22, R190 ;  /* 0x000000be16167221 */ /* 0x010fc60000010000 */
[-C--:B------:R-:W-:Y:S01]  /*2090*/  FFMA.FTZ R80, R209, R213.reuse, R80 ;  /* 0x000000d5d1507223 */ /* 0x080fe20000010050 */
[----:B---3--:R-:W-:Y:S01]  /*20a0*/  FMUL.FTZ R213, R214, R213 ;  /* 0x000000d5d6d57220 */ /* 0x008fe20000410000 */
[----:B------:R-:W-:Y:S01]  /*20b0*/  FADD.FTZ R214, RZ, R2 ;  /* 0x00000002ffd67221 */ /* 0x000fe20000010000 */
[----:B------:R-:W-:Y:S01]  /*20c0*/  FMUL.FTZ R210, R210, UR29 ;  /* 0x0000001dd2d27c20 */ /* 0x000fe20008410000 */
[----:B------:R-:W-:Y:S01]  /*20d0*/  FFMA.FTZ R215, R252, R251, R215 ;  /* 0x000000fbfcd77223 */ /* 0x000fe200000100d7 */
[----:B------:R0:W-:Y:S01]  /*20e0*/  STL [R1+0x4c], R22 ;  /* 0x00004c1601007387 */ /* 0x0001e20000100800 */
[----:B------:R-:W-:Y:S01]  /*20f0*/  FADD.FTZ R245, R251, R214 ;  /* 0x000000d6fbf57221 */ /* 0x000fe20000010000 */
[-C--:B------:R-:W-:Y:S01]  /*2100*/  FFMA.FTZ R82, R210, R190.reuse, R82 ;  /* 0x000000bed2527223 */ /* 0x080fe20000010052 */
[----:B------:R-:W-:Y:S01]  /*2110*/  FADD.FTZ R246, R246, R188 ;  /* 0x000000bcf6f67221 */ /* 0x000fe20000010000 */
[----:B------:R-:W-:Y:S01]  /*2120*/  FMUL.FTZ R214, R20, R190 ;  /* 0x000000be14d67220 */ /* 0x000fe20000410000 */
[----:B------:R-:W-:Y:S01]  /*2130*/  FFMA.FTZ R215, R250, R249, R215 ;  /* 0x000000f9fad77223 */ /* 0x000fe200000100d7 */
[----:B------:R-:W-:Y:S01]  /*2140*/  SHF.L.U32 R190, R23, 0x10, RZ ;  /* 0x0000001017be7819 */ /* 0x000fe200000006ff */
[----:B0-----:R-:W3:Y:S01]  /*2150*/  LDL.LU R22, [R1+0x5c] ;  /* 0x00005c0001167983 */ /* 0x001ee20000300800 */
[----:B------:R-:W-:-:S03]  /*2160*/  FFMA.FTZ R76, R211, R188, R76 ;  /* 0x000000bcd34c7223 */ /* 0x000fc6000001004c */
[----:B------:R-:W4:Y:S04]  /*2170*/  LDL R20, [R1+0x70] ;  /* 0x0000700001147983 */ /* 0x000f280000100800 */
[----:B------:R-:W4:Y:S04]  /*2180*/  LDL R23, [R1+0xdc] ;  /* 0x0000dc0001177983 */ /* 0x000f280000100800 */
[----:B------:R0:W-:Y:S02]  /*2190*/  STL [R1+0x54], R246 ;  /* 0x000054f601007387 */ /* 0x0001e40000100800 */
[----:B0-----:R-:W-:Y:S01]  /*21a0*/  FFMA.FTZ R246, R7, R10, R215 ;  /* 0x0000000a07f67223 */ /* 0x001fe200000100d7 */
[----:B--2---:R-:W-:Y:S01]  /*21b0*/  FMUL.FTZ R215, R247, R188 ;  /* 0x000000bcf7d77220 */ /* 0x004fe20000410000 */
[----:B------:R-:W-:-:S02]  /*21c0*/  SHF.L.U32 R188, R21, 0x10, RZ ;  /* 0x0000001015bc7819 */ /* 0x000fc400000006ff */
[----:B------:R-:W2:Y:S01]  /*21d0*/  LDL R21, [R1+0xe4] ;  /* 0x0000e40001157983 */ /* 0x000ea20000100800 */
        /* <DEDUP_REMOVED lines=8> */
[----:B---3--:R-:W-:Y:S01]  /*2260*/  FADD.FTZ R22, R22, R216 ;  /* 0x000000d816167221 */ /* 0x008fe20000010000 */
[----:B----4-:R-:W-:-:S04]  /*2270*/  FMUL.FTZ R216, R20, R216 ;  /* 0x000000d814d87220 */ /* 0x010fc80000410000 */
[----:B------:R0:W-:Y:S04]  /*2280*/  STL [R1+0x5c], R22 ;  /* 0x00005c1601007387 */ /* 0x0001e80000100800 */
[----:B------:R-:W3:Y:S04]  /*2290*/  LDL R20, [R1+0xd4] ;  /* 0x0000d40001147983 */ /* 0x000ee80000100800 */
[----:B0-----:R-:W4:Y:S04]  /*22a0*/  LDL R22, [R1+0xcc] ;  /* 0x0000cc0001167983 */ /* 0x001f280000100800 */
[----:B------:R-:W4:Y:S04]  /*22b0*/  LDL.LU R248, [R1+0x8] ;  /* 0x0000080001f87983 */ /* 0x000f280000300800 */
[----:B------:R-:W4:Y:S01]  /*22c0*/  LDL R247, [R1+0xbc] ;  /* 0x0000bc0001f77983 */ /* 0x000f220000100800 */
[----:B--2---:R-:W-:-:S03]  /*22d0*/  FMUL.FTZ R220, R21, R220 ;  /* 0x000000dc15dc7220 */ /* 0x004fc60000410000 */
[----:B------:R-:W2:Y:S01]  /*22e0*/  LDL.LU R21, [R1+0x10] ;  /* 0x0000100001157983 */ /* 0x000ea20000300800 */
[----:B------:R-:W-:Y:S01]  /*22f0*/  FMUL.FTZ R223, R223, UR29 ;  /* 0x0000001ddfdf7c20 */ /* 0x000fe20008410000 */
[----:B------:R-:W-:Y:S01]  /*2300*/  FMUL.FTZ R217, R217, UR29 ;  /* 0x0000001dd9d97c20 */ /* 0x000fe20008410000 */
[----:B------:R-:W-:Y:S01]  /*2310*/  FMUL.FTZ R221, R221, UR29 ;  /* 0x0000001ddddd7c20 */ /* 0x000fe20008410000 */
[----:B------:R-:W-:Y:S01]  /*2320*/  FADD.FTZ R63, R63, R224 ;  /* 0x000000e03f3f7221 */ /* 0x000fe20000010000 */
[----:B------:R-:W-:Y:S01]  /*2330*/  FFMA.FTZ R103, R223, R224, R103 ;  /* 0x000000e0df677223 */ /* 0x000fe20000010067 */
[----:B------:R-:W-:Y:S01]  /*2340*/  FADD.FTZ R65, R65, R218 ;  /* 0x000000da41417221 */ /* 0x000fe20000010000 */
[-C--:B------:R-:W-:Y:S01]  /*2350*/  FFMA.FTZ R105, R217, R218.reuse, R105 ;  /* 0x000000dad9697223 */ /* 0x080fe20000010069 */
[----:B------:R-:W-:Y:S01]  /*2360*/  FMUL.FTZ R218, R23, R218 ;  /* 0x000000da17da7220 */ /* 0x000fe20000410000 */
[----:B------:R-:W-:Y:S01]  /*2370*/  FADD.FTZ R61, R61, R222 ;  /* 0x000000de3d3d7221 */ /* 0x000fe20000010000 */
[----:B------:R-:W-:Y:S01]  /*2380*/  FFMA.FTZ R101, R221, R222, R101 ;  /* 0x000000dedd657223 */ /* 0x000fe20000010065 */
[----:B---3--:R-:W-:-:S02]  /*2390*/  FMUL.FTZ R224, R20, R224 ;  /* 0x000000e014e07220 */ /* 0x008fc40000410000 */
[----:B------:R-:W3:Y:S01]  /*23a0*/  LDL R20, [R1+0xc4] ;  /* 0x0000c40001147983 */ /* 0x000ee20000100800 */
[----:B----4-:R-:W-:-:S03]  /*23b0*/  FMUL.FTZ R222, R22, R222 ;  /* 0x000000de16de7220 */ /* 0x010fc60000410000 */
[----:B------:R-:W4:Y:S01]  /*23c0*/  LDL.LU R23, [R1+0x18] ;  /* 0x0000180001177983 */ /* 0x000f220000300800 */
[----:B------:R-:W-:-:S03]  /*23d0*/  FADD.FTZ R248, R248, R226 ;  /* 0x000000e2f8f87221 */ /* 0x000fc60000010000 */
[----:B------:R-:W4:Y:S04]  /*23e0*/  LDL R22, [R1+0xac] ;  /* 0x0000ac0001167983 */ /* 0x000f280000100800 */
[----:B------:R-:W-:Y:S01]  /*23f0*/  STL [R1+0x8], R248 ;  /* 0x000008f801007387 */ /* 0x000fe20000100800 */
[----:B--2---:R-:W-:-:S05]  /*2400*/  FADD.FTZ R21, R21, R228 ;  /* 0x000000e415157221 */ /* 0x004fca0000010000 */
[----:B------:R0:W-:Y:S04]  /*2410*/  STL [R1+0x10], R21 ;  /* 0x0000101501007387 */ /* 0x0001e80000100800 */
[----:B0-----:R-:W2:Y:S01]  /*2420*/  LDL.LU R21, [R1+0x20] ;  /* 0x0000200001157983 */ /* 0x001ea20000300800 */
[----:B------:R-:W-:Y:S01]  /*2430*/  FADD.FTZ R227, R227, -UR9 ;  /* 0x80000009e3e37e21 */ /* 0x000fe20008010000 */
[----:B------:R-:W-:-:S03]  /*2440*/  FADD.FTZ R225, R225, -UR9 ;  /* 0x80000009e1e17e21 */ /* 0x000fc60008010000 */
[----:B------:R-:W-:Y:S01]  /*2450*/  FMUL.FTZ R227, R227, UR29 ;  /* 0x0000001de3e37c20 */ /* 0x000fe20008410000 */
[----:B------:R-:W-:-:S03]  /*2460*/  FMUL.FTZ R225, R225, UR29 ;  /* 0x0000001de1e17c20 */ /* 0x000fc60008410000 */
[-C--:B------:R-:W-:Y:S01]  /*2470*/  FFMA.FTZ R99, R227, R228.reuse, R99 ;  /* 0x000000e4e3637223 */ /* 0x080fe20000010063 */
[----:B---3--:R-:W-:Y:S02]  /*2480*/  FMUL.FTZ R228, R20, R228 ;  /* 0x000000e414e47220 */ /* 0x008fe40000410000 */
[----:B------:R-:W3:Y:S04]  /*2490*/  LDL R20, [R1+0xb4] ;  /* 0x0000b40001147983 */ /* 0x000ee80000100800 */
[----:B------:R-:W3:Y:S01]  /*24a0*/  LDL.LU R248, [R1+0x28] ;  /* 0x0000280001f87983 */ /* 0x000ee20000300800 */
[----:B----4-:R-:W-:Y:S01]  /*24b0*/  FADD.FTZ R23, R23, R230 ;  /* 0x000000e617177221 */ /* 0x010fe20000010000 */
[-C--:B------:R-:W-:Y:S01]  /*24c0*/  FFMA.FTZ R97, R225, R226.reuse, R97 ;  /* 0x000000e2e1617223 */ /* 0x080fe20000010061 */
[----:B------:R-:W-:-:S02]  /*24d0*/  FMUL.FTZ R226, R247, R226 ;  /* 0x000000e2f7e27220 */ /* 0x000fc40000410000 */
[----:B------:R-:W4:Y:S04]  /*24e0*/  LDL R247, [R1+0x9c] ;  /* 0x00009c0001f77983 */ /* 0x000f280000100800 */
[----:B------:R-:W-:Y:S01]  /*24f0*/  STL [R1+0x18], R23 ;  /* 0x0000181701007387 */ /* 0x000fe20000100800 */
[----:B--2---:R-:W-:-:S05]  /*2500*/  FADD.FTZ R21, R21, R232 ;  /* 0x000000e815157221 */ /* 0x004fca0000010000 */
[----:B------:R0:W-:Y:S04]  /*2510*/  STL [R1+0x20], R21 ;  /* 0x0000201501007387 */ /* 0x0001e80000100800 */
[----:B0-----:R-:W2:Y:S01]  /*2520*/  LDL.LU R21, [R1+0x30] ;  /* 0x0000300001157983 */ /* 0x001ea20000300800 */
[----:B------:R-:W-:Y:S01]  /*2530*/  FADD.FTZ R229, R229, -UR9 ;  /* 0x80000009e5e57e21 */ /* 0x000fe20008010000 */
[----:B------:R-:W-:-:S03]  /*2540*/  FMUL.FTZ R231, R231, UR29 ;  /* 0x0000001de7e77c20 */ /* 0x000fc60008410000 */
[----:B------:R-:W-:Y:S01]  /*2550*/  FMUL.FTZ R229, R229, UR29 ;  /* 0x0000001de5e57c20 */ /* 0x000fe20008410000 */
[-C--:B------:R-:W-:Y:S01]  /*2560*/  FFMA.FTZ R95, R231, R232.reuse, R95 ;  /* 0x000000e8e75f7223 */ /* 0x080fe2000001005f */
[----:B---3--:R-:W-:Y:S01]  /*2570*/  FADD.FTZ R248, R248, R234 ;  /* 0x000000eaf8f87221 */ /* 0x008fe20000010000 */
[----:B------:R-:W-:Y:S01]  /*2580*/  FMUL.FTZ R232, R20, R232 ;  /* 0x000000e814e87220 */ /* 0x000fe20000410000 */
[-C--:B------:R-:W-:Y:S01]  /*2590*/  FFMA.FTZ R93, R229, R230.reuse, R93 ;  /* 0x000000e6e55d7223 */ /* 0x080fe2000001005d */
[----:B------:R-:W3:Y:S01]  /*25a0*/  LDL R20, [R1+0xa4] ;  /* 0x0000a40001147983 */ /* 0x000ee20000100800 */
[----:B------:R-:W-:-:S03]  /*25b0*/  FMUL.FTZ R230, R22, R230 ;  /* 0x000000e616e67220 */ /* 0x000fc60000410000 */
[----:B------:R-:W3:Y:S04]  /*25c0*/  LDL.LU R23, [R1+0x38] ;  /* 0x0000380001177983 */ /* 0x000ee80000300800 */
[----:B------:R-:W3:Y:S04]  /*25d0*/  LDL R22, [R1+0x8c] ;  /* 0x00008c0001167983 */ /* 0x000ee80000100800 */
[----:B------:R0:W-:Y:S01]  /*25e0*/  STL [R1+0x28], R248 ;  /* 0x000028f801007387 */ /* 0x0001e20000100800 */
[----:B------:R-:W-:-:S03]  /*25f0*/  FMUL.FTZ R233, R233, UR29 ;  /* 0x0000001de9e97c20 */ /* 0x000fc60008410000 */
[----:B0-----:R-:W3:Y:S01]  /*2600*/  LDL.LU R248, [R1+0x40] ;  /* 0x0000400001f87983 */ /* 0x001ee20000300800 */
[-C--:B------:R-:W-:Y:S01]  /*2610*/  FFMA.FTZ R89, R233, R234.reuse, R89 ;  /* 0x000000eae9597223 */ /* 0x080fe20000010059 */
[----:B----4-:R-:W-:Y:S01]  /*2620*/  FMUL.FTZ R234, R247, R234 ;  /* 0x000000eaf7ea7220 */ /* 0x010fe20000410000 */
[----:B--2---:R-:W-:-:S05]  /*2630*/  FADD.FTZ R21, R21, R236 ;  /* 0x000000ec15157221 */ /* 0x004fca0000010000 */
[----:B------:R0:W-:Y:S04]  /*2640*/  STL [R1+0x30], R21 ;  /* 0x0000301501007387 */ /* 0x0001e80000100800 */
[----:B------:R-:W2:Y:S01]  /*2650*/  LDL R247, [R1+0x94] ;  /* 0x0000940001f77983 */ /* 0x000ea20000100800 */
[----:B------:R-:W-:Y:S01]  /*2660*/  FMUL.FTZ R235, R235, UR29 ;  /* 0x0000001debeb7c20 */ /* 0x000fe20008410000 */
[----:B------:R-:W-:Y:S01]  /*2670*/  FMUL.FTZ R237, R237, UR29 ;  /* 0x0000001deded7c20 */ /* 0x000fe20008410000 */
[----:B---3--:R-:W-:Y:S02]  /*2680*/  FADD.FTZ R23, R23, R238 ;  /* 0x000000ee17177221 */ /* 0x008fe40000010000 */
[-C--:B------:R-:W-:Y:S01]  /*2690*/  FFMA.FTZ R91, R235, R236.reuse, R91 ;  /* 0x000000eceb5b7223 */ /* 0x080fe2000001005b */
[----:B------:R-:W-:Y:S01]  /*26a0*/  FMUL.FTZ R236, R20, R236 ;  /* 0x000000ec14ec7220 */ /* 0x000fe20000410000 */
[----:B0-----:R-:W3:Y:S01]  /*26b0*/  LDL.LU R21, [R1+0x48] ;  /* 0x0000480001157983 */ /* 0x001ee20000300800 */
[-C--:B------:R-:W-:Y:S01]  /*26c0*/  FFMA.FTZ R85, R237, R238.reuse, R85 ;  /* 0x000000eeed557223 */ /* 0x080fe20000010055 */
[----:B------:R-:W-:-:S02]  /*26d0*/  FMUL.FTZ R238, R22, R238 ;  /* 0x000000ee16ee7220 */ /* 0x000fc40000410000 */
[----:B------:R-:W4:Y:S01]  /*26e0*/  LDL R20, [R1+0x7c] ;  /* 0x00007c0001147983 */ /* 0x000f220000100800 */
[----:B------:R-:W-:-:S03]  /*26f0*/  FMUL.FTZ R239, R239, UR29 ;  /* 0x0000001defef7c20 */ /* 0x000fc60008410000 */
[----:B------:R0:W-:Y:S01]  /*2700*/  STL [R1+0x38], R23 ;  /* 0x0000381701007387 */ /* 0x0001e20000100800 */
[----:B------:R-:W-:-:S03]  /*2710*/  FADD.FTZ R248, R248, R240 ;  /* 0x000000f0f8f87221 */ /* 0x000fc60000010000 */
[----:B0-----:R1:W5:Y:S04]  /*2720*/  LDL.LU R23, [R1+0x114] ;  /* 0x0001140001177983 */ /* 0x0013680000300800 */
[----:B------:R1:W5:Y:S01]  /*2730*/  LDL.LU R22, [R1+0x110] ;  /* 0x0001100001167983 */ /* 0x0003620000300800 */
[----:B------:R-:W-:-:S03]  /*2740*/  FFMA.FTZ R87, R239, R240, R87 ;  /* 0x000000f0ef577223 */ /* 0x000fc60000010057 */
[----:B------:R0:W-:Y:S04]  /*2750*/  STL [R1+0x40], R248 ;  /* 0x000040f801007387 */ /* 0x0001e80000100800 */
[----:B0-----:R-:W4:Y:S01]  /*2760*/  LDL.LU R248, [R1+0x50] ;  /* 0x0000500001f87983 */ /* 0x001f220000300800 */
        /* <DEDUP_REMOVED lines=11> */
[----:B--2---:R-:W-:Y:S02]  /*2820*/  FMUL.FTZ R240, R247, R240 ;  /* 0x000000f0f7f07220 */ /* 0x004fe40000410000 */
[----:B------:R-:W2:Y:S01]  /*2830*/  LDL R247, [R1+0x84] ;  /* 0x0000840001f77983 */ /* 0x000ea20000100800 */
        /* <DEDUP_REMOVED lines=16> */
[----:B------:R-:W-:-:S03]  /*2940*/  FADD.FTZ R241, R241, -UR9 ;  /* 0x80000009f1f17e21 */ /* 0x000fc60008010000 */
[----:B------:R-:W-:Y:S01]  /*2950*/  FADD.FTZ R245, R245, R238 ;  /* 0x000000eef5f57221 */ /* 0x000fe20000010000 */
[----:B------:R-:W-:-:S03]  /*2960*/  FMUL.FTZ R241, R241, UR29 ;  /* 0x0000001df1f17c20 */ /* 0x000fc60008410000 */
[----:B------:R-:W-:Y:S01]  /*2970*/  FADD.FTZ R245, R245, R208 ;  /* 0x000000d0f5f57221 */ /* 0x000fe20000010000 */
[----:B------:R-:W-:-:S03]  /*2980*/  FADD.FTZ R243, R243, -UR9 ;  /* 0x80000009f3f37e21 */ /* 0x000fc60008010000 */
[----:B------:R-:W-:Y:S01]  /*2990*/  FADD.FTZ R245, R245, R240 ;  /* 0x000000f0f5f57221 */ /* 0x000fe20000010000 */
[----:B---3--:R-:W-:Y:S01]  /*29a0*/  FADD.FTZ R21, R21, R242 ;  /* 0x000000f215157221 */ /* 0x008fe20000010000 */
[-C--:B------:R-:W-:Y:S01]  /*29b0*/  FFMA.FTZ R81, R241, R242.reuse, R81 ;  /* 0x000000f2f1517223 */ /* 0x080fe20000010051 */
[----:B----4-:R-:W-:Y:S01]  /*29c0*/  FMUL.FTZ R242, R20, R242 ;  /* 0x000000f214f27220 */ /* 0x010fe20000410000 */
[----:B------:R-:W-:Y:S01]  /*29d0*/  FADD.FTZ R245, R245, R213 ;  /* 0x000000d5f5f57221 */ /* 0x000fe20000010000 */
[----:B------:R-:W-:Y:S01]  /*29e0*/  FMUL.FTZ R243, R243, UR29 ;  /* 0x0000001df3f37c20 */ /* 0x000fe20008410000 */
[----:B------:R-:W-:Y:S01]  /*29f0*/  FADD.FTZ R248, R248, R244 ;  /* 0x000000f4f8f87221 */ /* 0x000fe20000010000 */
[----:B------:R0:W-:Y:S01]  /*2a00*/  STL [R1+0x48], R21 ;  /* 0x0000481501007387 */ /* 0x0001e20000100800 */
[----:B------:R-:W-:Y:S01]  /*2a10*/  FADD.FTZ R245, R245, R242 ;  /* 0x000000f2f5f57221 */ /* 0x000fe20000010000 */
[-C--:B------:R-:W-:Y:S02]  /*2a20*/  FFMA.FTZ R83, R243, R244.reuse, R83 ;  /* 0x000000f4f3537223 */ /* 0x080fe40000010053 */
[----:B0-----:R1:W5:Y:S04]  /*2a30*/  LDL.LU R21, [R1+0x10c] ;  /* 0x00010c0001157983 */ /* 0x0013680000300800 */
[----:B------:R1:W5:Y:S04]  /*2a40*/  LDL.LU R20, [R1+0x108] ;  /* 0x0001080001147983 */ /* 0x0003680000300800 */
[----:B------:R0:W-:Y:S04]  /*2a50*/  STL [R1+0x50], R248 ;  /* 0x000050f801007387 */ /* 0x0001e80000100800 */
[----:B0-----:R-:W3:Y:S01]  /*2a60*/  LDL R248, [R1+0x74] ;  /* 0x0000740001f87983 */ /* 0x001ee20000100800 */
[----:B------:R-:W-:Y:S01]  /*2a70*/  FFMA.FTZ R246, R4, R5, R246 ;  /* 0x0000000504f67223 */ /* 0x000fe200000100f6 */
[----:B--2---:R-:W-:Y:S01]  /*2a80*/  FMUL.FTZ R244, R247, R244 ;  /* 0x000000f4f7f47220 */ /* 0x004fe20000410000 */
[----:B------:R-:W-:Y:S01]  /*2a90*/  FADD.FTZ R247, R245, R214 ;  /* 0x000000d6f5f77221 */ /* 0x000fe20000010000 */
[----:B------:R-:W-:-:S02]  /*2aa0*/  FMUL.FTZ R245, R191, UR29 ;  /* 0x0000001dbff57c20 */ /* 0x000fc40008410000 */
[----:B------:R-:W2:Y:S01]  /*2ab0*/  LDL.LU R191, [R1+0x58] ;  /* 0x0000580001bf7983 */ /* 0x000ea20000300800 */
        /* <DEDUP_REMOVED lines=30> */
[----:B--2---:R-:W-:-:S05]  /*2ca0*/  FADD.FTZ R191, R191, R190 ;  /* 0x000000bebfbf7221 */ /* 0x004fca0000010000 */
[----:B------:R0:W-:Y:S02]  /*2cb0*/  STL [R1+0x58], R191 ;  /* 0x000058bf01007387 */ /* 0x0001e40000100800 */
[----:B0-----:R-:W-:Y:S02]  /*2cc0*/  FFMA.FTZ R191, R243, R244, R246 ;  /* 0x000000f4f3bf7223 */ /* 0x001fe400000100f6 */
[----:B------:R-:W2:Y:S01]  /*2cd0*/  LDL R246, [R1+0x6c] ;  /* 0x00006c0001f67983 */ /* 0x000ea20000100800 */
[----:B------:R-:W-:Y:S01]  /*2ce0*/  FADD.FTZ R247, R247, R244 ;  /* 0x000000f4f7f77221 */ /* 0x000fe20000010000 */
[-C--:B------:R-:W-:Y:S01]  /*2cf0*/  FFMA.FTZ R77, R245, R190.reuse, R77 ;  /* 0x000000bef54d7223 */ /* 0x080fe2000001004d */
[----:B------:R-:W-:Y:S01]  /*2d00*/  FFMA.FTZ R191, R211, R215, R191 ;  /* 0x000000d7d3bf7223 */ /* 0x000fe200000100bf */
[----:B--2---:R-:W-:Y:S01]  /*2d10*/  FMUL.FTZ R246, R246, R190 ;  /* 0x000000bef6f67220 */ /* 0x004fe20000410000 */
[----:B------:R-:W-:Y:S01]  /*2d20*/  FADD.FTZ R190, R247, R215 ;  /* 0x000000d7f7be7221 */ /* 0x000fe20000010000 */
[----:B------:R-:W-:-:S02]  /*2d30*/  FMUL.FTZ R247, R189, UR29 ;  /* 0x0000001dbdf77c20 */ /* 0x000fc40008410000 */
[----:B------:R-:W2:Y:S01]  /*2d40*/  LDL.LU R189, [R1+0x60] ;  /* 0x0000600001bd7983 */ /* 0x000ea20000300800 */
[----:B------:R-:W-:Y:S01]  /*2d50*/  FFMA.FTZ R191, R245, R246, R191 ;  /* 0x000000f6f5bf7223 */ /* 0x000fe200000100bf */
[----:B------:R-:W-:Y:S01]  /*2d60*/  FADD.FTZ R190, R190, R246 ;  /* 0x000000f6bebe7221 */ /* 0x000fe20000010000 */
[----:B---3--:R-:W-:Y:S02]  /*2d70*/  FMUL.FTZ R248, R248, R188 ;  /* 0x000000bcf8f87220 */ /* 0x008fe40000410000 */
[----:B------:R-:W-:Y:S01]  /*2d80*/  FFMA.FTZ R191, R212, R216, R191 ;  /* 0x000000d8d4bf7223 */ /* 0x000fe200000100bf */
[----:B------:R-:W-:Y:S01]  /*2d90*/  FADD.FTZ R190, R190, R216 ;  /* 0x000000d8bebe7221 */ /* 0x000fe20000010000 */
[----:B------:R-:W-:Y:S01]  /*2da0*/  FFMA.FTZ R79, R247, R188, R79 ;  /* 0x000000bcf74f7223 */ /* 0x000fe2000001004f */
[----:B--2---:R-:W-:Y:S02]  /*2db0*/  FADD.FTZ R189, R189, R188 ;  /* 0x000000bcbdbd7221 */ /* 0x004fe40000010000 */
[----:B------:R-:W-:-:S03]  /*2dc0*/  FADD.FTZ R188, R190, R248 ;  /* 0x000000f8bebc7221 */ /* 0x000fc60000010000 */
[----:B------:R0:W-:Y:S02]  /*2dd0*/  STL [R1+0x60], R189 ;  /* 0x000060bd01007387 */ /* 0x0001e40000100800 */
[----:B0-----:R-:W-:Y:S01]  /*2de0*/  FFMA.FTZ R189, R247, R248, R191 ;  /* 0x000000f8f7bd7223 */ /* 0x001fe200000100bf */
[----:B-1----:R-:W-:Y:S06]  /*2df0*/  BRA `(.L_x_4301) ;  /* 0x0000000000607947 */ /* 0x002fec0003800000 */
.L_x_4300:
[----:B------:R-:W-:-:S04]  /*2e00*/  ISETP.NE.U32.AND P0, PT, RZ, UR4, PT ;  /* 0x00000004ff007c0c */ /* 0x000fc8000bf05070 */
[----:B------:R-:W-:-:S13]  /*2e10*/  ISETP.NE.AND.EX P0, PT, RZ, UR5, PT, P0 ;  /* 0x00000005ff007c0c */ /* 0x000fda000bf05300 */
[----:B------:R-:W-:Y:S05]  /*2e20*/  @!P0 BRA `(.L_x_4301) ;  /* 0x0000000000548947 */ /* 0x000fea0003800000 */
[----:B--2---:R-:W0:Y:S01]  /*2e30*/  S2R R157, SR_TID.X ;  /* 0x00000000009d7919 */ /* 0x004e220000002100 */
        /* <DEDUP_REMOVED lines=11> */
[----:B------:R-:W-:-:S04]  /*2ef0*/  IMAD.WIDE.U32 R156, R156, 0x10, R172 ;  /* 0x000000109c9c7825 */ /* 0x000fc800078e00ac */
[--C-:B------:R-:W-:Y:S02]  /*2f00*/  IMAD.WIDE.U32 R164, R162, 0x10, R172.reuse ;  /* 0x00000010a2a47825 */ /* 0x100fe400078e00ac */
[----:B------:R-:W5:Y:S02]  /*2f10*/  LDG.E.128 R160, desc[UR18][R160.64] ;  /* 0x00000012a0a07981 */ /* 0x000f64000c1e1d00 */
[--C-:B------:R-:W-:Y:S02]  /*2f20*/  IMAD.WIDE.U32 R168, R159, 0x10, R172.reuse ;  /* 0x000000109fa87825 */ /* 0x100fe400078e00ac */
[----:B------:R-:W5:Y:S02]  /*2f30*/  LDG.E.128 R164, desc[UR18][R164.64] ;  /* 0x00000012a4a47981 */ /* 0x000f64000c1e1d00 */
[----:B------:R-:W-:Y:S02]  /*2f40*/  IMAD.WIDE.U32 R172, R158, 0x10, R172 ;  /* 0x000000109eac7825 */ /* 0x000fe400078e00ac */
[----:B------:R-:W5:Y:S04]  /*2f50*/  LDG.E.128 R156, desc[UR18][R156.64] ;  /* 0x000000129c9c7981 */ /* 0x000f68000c1e1d00 */
[----:B------:R-:W5:Y:S04]  /*2f60*/  LDG.E.128 R168, desc[UR18][R168.64] ;  /* 0x00000012a8a87981 */ /* 0x000f68000c1e1d00 */
[----:B------:R-:W5:Y:S02]  /*2f70*/  LDG.E.128 R172, desc[UR18][R172.64] ;  /* 0x00000012acac7981 */ /* 0x000f64000c1e1d00 */
.L_x_4301:
[----:B------:R0:W-:Y:S04]  /*2f80*/  STL [R1+0x108], R0 ;  /* 0x0001080001007387 */ /* 0x0001e80000100800 */
[----:B------:R-:W1:Y:S04]  /*2f90*/  SHFL.DOWN PT, R191, R188, 0x10, 0x1f ;  /* 0x0a001f00bcbf7f89 */ /* 0x000e6800000e0000 */
[----:B------:R-:W3:Y:S01]  /*2fa0*/  SHFL.DOWN PT, R190, R189, 0x10, 0x1f ;  /* 0x0a001f00bdbe7f89 */ /* 0x000ee200000e0000 */
[----:B0-----:R-:W0:Y:S01]  /*2fb0*/  S2R R0, SR_TID.X ;  /* 0x0000000000007919 */ /* 0x001e220000002100 */
[----:B-1----:R-:W-:Y:S01]  /*2fc0*/  FADD.FTZ R188, R191, R188 ;  /* 0x000000bcbfbc7221 */ /* 0x002fe20000010000 */
[----:B---3--:R-:W-:-:S04]  /*2fd0*/  FADD.FTZ R190, R190, R189 ;  /* 0x000000bdbebe7221 */ /* 0x008fc80000010000 */
[----:B------:R-:W1:Y:S04]  /*2fe0*/  SHFL.DOWN PT, R191, R188, 0x8, 0x1f ;  /* 0x09001f00bcbf7f89 */ /* 0x000e6800000e0000 */
[----:B------:R-:W3:Y:S01]  /*2ff0*/  SHFL.DOWN PT, R189, R190, 0x8, 0x1f ;  /* 0x09001f00bebd7f89 */ /* 0x000ee200000e0000 */
[----:B0-----:R-:W-:-:S03]  /*3000*/  LOP3.LUT P1, RZ, R0, 0x1f, RZ, 0xc0, !PT ;  /* 0x0000001f00ff7812 */ /* 0x001fc6000782c0ff */
[----:B------:R0:W5:Y:S01]  /*3010*/  LDL.LU R0, [R1+0x108] ;  /* 0x0001080001007983 */ /* 0x0001620000300800 */
[----:B-1----:R-:W-:Y:S01]  /*3020*/  FADD.FTZ R188, R188, R191 ;  /* 0x000000bfbcbc7221 */ /* 0x002fe20000010000 */
[----:B---3--:R-:W-:-:S04]  /*3030*/  FADD.FTZ R189, R190, R189 ;  /* 0x000000bdbebd7221 */ /* 0x008fc80000010000 */
[----:B------:R-:W1:Y:S04]  /*3040*/  SHFL.DOWN PT, R191, R188, 0x4, 0x1f ;  /* 0x08801f00bcbf7f89 */ /* 0x000e6800000e0000 */
[----:B------:R-:W3:Y:S01]  /*3050*/  SHFL.DOWN PT, R190, R189, 0x4, 0x1f ;  /* 0x08801f00bdbe7f89 */ /* 0x000ee200000e0000 */
        /* <DEDUP_REMOVED lines=8> */
[----:B------:R-:W-:Y:S01]  /*30e0*/  BSSY.RECONVERGENT B0, `(.L_x_4302) ;  /* 0x000000d000007945 */ /* 0x000fe20003800200 */
[----:B-1----:R-:W-:Y:S01]  /*30f0*/  FADD.FTZ R188, R188, R191 ;  /* 0x000000bfbcbc7221 */ /* 0x002fe20000010000 */
[----:B---3--:R-:W-:Y:S02]  /*3100*/  FADD.FTZ R189, R189, R190 ;  /* 0x000000bebdbd7221 */ /* 0x008fe40000010000 */
[----:B0-----:R-:W-:Y:S05]  /*3110*/  @P1 BRA `(.L_x_4303) ;  /* 0x0000000000241947 */ /* 0x001fea0003800000 */
        /* <DEDUP_REMOVED lines=9> */
.L_x_4303:
[----:B------:R-:W-:Y:S05]  /*31b0*/  BSYNC.RECONVERGENT B0 ;  /* 0x0000000000007941 */ /* 0x000fea0003800200 */
.L_x_4302:
        /* <DEDUP_REMOVED lines=30> */
[----:B------:R-:W-:Y:S01]  /*33a0*/  R2UR UR16, R189 ;  /* 0x00000000bd1072ca */ /* 0x000fe200000e0000 */
[----:B------:R-:W-:Y:S02]  /*33b0*/  HFMA2 R189, -RZ, RZ, 0, 0 ;  /* 0x00000000ffbd7431 */ /* 0x000fe400000001ff */
[----:B------:R-:W-:-:S06]  /*33c0*/  @UP2 ULEA.HI UR10, UR10, UR9, URZ, 0x3 ;  /* 0x000000090a0a2291 */ /* 0x000fcc000f8f18ff */
[----:B------:R-:W-:-:S04]  /*33d0*/  MOV R190, UR10 ;  /* 0x0000000a00be7c02 */ /* 0x000fc80008000f00 */
[----:B0-----:R-:W-:Y:S02]  /*33e0*/  @P2 LEA.HI.SX32 R189, R190, R191, 0x1d ;  /* 0x000000bfbebd2211 */ /* 0x001fe400078feaff */
[----:B------:R-:W-:-:S05]  /*33f0*/  MOV R190, 0x10 ;  /* 0x0000001000be7802 */ /* 0x000fca0000000f00 */
[----:B---3--:R-:W-:-:S05]  /*3400*/  @P2 IMAD.WIDE.U32 R190, R189, R190, UR30 ;  /* 0x0000001ebdbe2e25 */ /* 0x008fca000f8e00be */
[----:B--2---:R0:W5:Y:S01]  /*3410*/  @P2 LDG.E.128 R176, desc[UR18][R190.64] ;  /* 0x00000012beb02981 */ /* 0x004162000c1e1d00 */
        /* <DEDUP_REMOVED lines=29> */
.L_x_4306:
        /* <DEDUP_REMOVED lines=14> */
.L_x_4307:
        /* <DEDUP_REMOVED lines=13> */
.L_x_4308:
        /* <DEDUP_REMOVED lines=14> */
.L_x_4309:
        /* <DEDUP_REMOVED lines=13> */
.L_x_4310:
        /* <DEDUP_REMOVED lines=14> */
.L_x_4311:
        /* <DEDUP_REMOVED lines=13> */
.L_x_4312:
        /* <DEDUP_REMOVED lines=15> */
.L_x_4305:
[----:B------:R-:W-:Y:S02]  /*3bf0*/  MOV R187, UR16 ;  /* 0x0000001000bb7c02 */ /* 0x000fe40008000f00 */
[----:B------:R-:W-:Y:S02]  /*3c00*/  MOV R185, UR16 ;  /* 0x0000001000b97c02 */ /* 0x000fe40008000f00 */
[----:B------:R-:W-:Y:S01]  /*3c10*/  MOV R184, UR16 ;  /* 0x0000001000b87c02 */ /* 0x000fe20008000f00 */
[----:B------:R-:W-:Y:S01]  /*3c20*/  FFMA.FTZ R187, R252, R187, UR30 ;  /* 0x0000001efcbb7e23 */ /* 0x000fe200080100bb */
[----:B------:R-:W-:Y:S01]  /*3c30*/  ISETP.LT.AND P1, PT, RZ, UR32, PT ;  /* 0x00000020ff007c0c */ /* 0x000fe2000bf21270 */
[----:B------:R-:W-:Y:S02]  /*3c40*/  FFMA.FTZ R185, R250, R185, UR30 ;  /* 0x0000001efab97e23 */ /* 0x000fe400080100b9 */
[----:B-----5:R-:W-:Y:S01]  /*3c50*/  FFMA.FTZ R184, R0, R184, UR30 ;  /* 0x0000001e00b87e23 */ /* 0x020fe200080100b8 */
        /* <DEDUP_REMOVED lines=10> */
[----:B------:R-:W-:Y:S01]  /*3d00*/  SHF.L.U32 R185, R176, 0x10, RZ ;  /* 0x00000010b0b97819 */ /* 0x000fe200000006ff */
[----:B------:R-:W-:-:S04]  /*3d10*/  FMUL.FTZ R186, R184, UR17 ;  /* 0x00000011b8ba7c20 */ /* 0x000fc80008410000 */
[-C--:B------:R-:W-:Y:S01]  /*3d20*/  FFMA.FTZ R20, R185, R186.reuse, R20 ;  /* 0x000000bab9147223 */ /* 0x080fe20000010014 */
[----:B------:R-:W-:-:S05]  /*3d30*/  FMUL.FTZ R185, R152, R186 ;  /* 0x000000ba98b97220 */ /* 0x000fca0000410000 */
[----:B------:R-:W-:-:S04]  /*3d40*/  F2FP.BF16.F32.PACK_AB R185, RZ, R185 ;  /* 0x000000b9ffb9723e */ /* 0x000fc800000010ff */
[----:B------:R-:W-:-:S07]  /*3d50*/  PRMT R180, R185, 0x7610, R180 ;  /* 0x00007610b9b47816 */ /* 0x000fce00000000b4 */
.L_x_4314:
[----:B------:R-:W-:Y:S05]  /*3d60*/  BRA.U !UP2, `(.L_x_4315) ;  /* 0x000000010a1c7547 */ /* 0x000fea000b800000 */
[----:B------:R-:W-:Y:S01]  /*3d70*/  PRMT R185, R176, 0x7632, R185 ;  /* 0x00007632b0b97816 */ /* 0x000fe200000000b9 */
[----:B------:R-:W-:-:S03]  /*3d80*/  FMUL.FTZ R186, R187, UR17 ;  /* 0x00000011bbba7c20 */ /* 0x000fc60008410000 */
[----:B------:R-:W-:-:S05]  /*3d90*/  SHF.L.U32 R185, R185, 0x10, RZ ;  /* 0x00000010b9b97819 */ /* 0x000fca00000006ff */
[----:B------:R-:W-:Y:S01]  /*3da0*/  FFMA.FTZ R21, R186, R185, R21 ;  /* 0x000000b9ba157223 */ /* 0x000fe20000010015 */
[----:B------:R-:W-:-:S05]  /*3db0*/  FMUL.FTZ R185, R153, R186 ;  /* 0x000000ba99b97220 */ /* 0x000fca0000410000 */
[----:B------:R-:W-:-:S04]  /*3dc0*/  F2FP.BF16.F32.PACK_AB R185, RZ, R185 ;  /* 0x000000b9ffb9723e */ /* 0x000fc800000010ff */
[----:B------:R-:W-:-:S07]  /*3dd0*/  PRMT R180, R180, 0x5410, R185 ;  /* 0x00005410b4b47816 */ /* 0x000fce00000000b9 */
.L_x_4315:
[----:B------:R-:W-:Y:S05]  /*3de0*/  BRA.U !UP2, `(.L_x_4316) ;  /* 0x000000010a187547 */ /* 0x000fea000b800000 */
[----:B------:R-:W-:Y:S01]  /*3df0*/  SHF.L.U32 R185, R177, 0x10, RZ ;  /* 0x00000010b1b97819 */ /* 0x000fe200000006ff */
[----:B------:R-:W-:-:S04]  /*3e00*/  FMUL.FTZ R186, R190, UR17 ;  /* 0x00000011beba7c20 */ /* 0x000fc80008410000 */
[-C--:B------:R-:W-:Y:S01]  /*3e10*/  FFMA.FTZ R22, R185, R186.reuse, R22 ;  /* 0x000000bab9167223 */ /* 0x080fe20000010016 */
[----:B------:R-:W-:-:S05]  /*3e20*/  FMUL.FTZ R185, R154, R186 ;  /* 0x000000ba9ab97220 */ /* 0x000fca0000410000 */
[----:B------:R-:W-:-:S04]  /*3e30*/  F2FP.BF16.F32.PACK_AB R185, RZ, R185 ;  /* 0x000000b9ffb9723e */ /* 0x000fc800000010ff */
[----:B------:R-:W-:-:S07]  /*3e40*/  PRMT R181, R185, 0x7610, R181 ;  /* 0x00007610b9b57816 */ /* 0x000fce00000000b5 */
.L_x_4316:
[----:B------:R-:W-:-:S05]  /*3e50*/  MOV R185, UR16 ;  /* 0x0000001000b97c02 */ /* 0x000fca0008000f00 */
[----:B------:R-:W-:-:S04]  /*3e60*/  FFMA.FTZ R185, R7, R185, UR30 ;  /* 0x0000001e07b97e23 */ /* 0x000fc800080100b9 */
[----:B------:R-:W-:-:S04]  /*3e70*/  FADD.FTZ R185, R10, -R185 ;  /* 0x800000b90ab97221 */ /* 0x000fc80000010000 */
[----:B------:R-:W-:-:S05]  /*3e80*/  FMUL.FTZ R185, R185, UR29 ;  /* 0x0000001db9b97c20 */ /* 0x000fca0008410000 */
[----:B------:R-:W-:Y:S01]  /*3e90*/  FSEL R185, R185, RZ, P1 ;  /* 0x000000ffb9b97208 */ /* 0x000fe20000800000 */
[----:B------:R-:W-:Y:S06]  /*3ea0*/  BRA.U !UP2, `(.L_x_4317) ;  /* 0x000000010a1c7547 */ /* 0x000fec000b800000 */
[----:B------:R-:W-:Y:S01]  /*3eb0*/  PRMT R186, R177, 0x7632, R186 ;  /* 0x00007632b1ba7816 */ /* 0x000fe200000000ba */
[----:B------:R-:W-:-:S03]  /*3ec0*/  FMUL.FTZ R191, R185, UR17 ;  /* 0x00000011b9bf7c20 */ /* 0x000fc60008410000 */
[----:B------:R-:W-:-:S05]  /*3ed0*/  SHF.L.U32 R186, R186, 0x10, RZ ;  /* 0x00000010baba7819 */ /* 0x000fca00000006ff */
[----:B------:R-:W-:Y:S01]  /*3ee0*/  FFMA.FTZ R23, R191, R186, R23 ;  /* 0x000000babf177223 */ /* 0x000fe20000010017 */
[----:B------:R-:W-:-:S05]  /*3ef0*/  FMUL.FTZ R186, R155, R191 ;  /* 0x000000bf9bba7220 */ /* 0x000fca0000410000 */
[----:B------:R-:W-:-:S04]  /*3f00*/  F2FP.BF16.F32.PACK_AB R186, RZ, R186 ;  /* 0x000000baffba723e */ /* 0x000fc800000010ff */
[----:B------:R-:W-:-:S07]  /*3f10*/  PRMT R181, R181, 0x5410, R186 ;  /* 0x00005410b5b57816 */ /* 0x000fce00000000ba */
.L_x_4317:
        /* <DEDUP_REMOVED lines=9> */
[-C--:B------:R-:W-:Y:S02]  /*3fb0*/  FFMA.FTZ R24, R0, R186.reuse, R24 ;  /* 0x000000ba00187223 */ /* 0x080fe40000010018 */
[----:B------:R0:W5:Y:S01]  /*3fc0*/  LDL.LU R0, [R1+0x108] ;  /* 0x0001080001007983 */ /* 0x0001620000300800 */
[----:B------:R-:W-:-:S05]  /*3fd0*/  FMUL.FTZ R186, R148, R186 ;  /* 0x000000ba94ba7220 */ /* 0x000fca0000410000 */
[----:B------:R-:W-:-:S04]  /*3fe0*/  F2FP.BF16.F32.PACK_AB R186, RZ, R186 ;  /* 0x000000baffba723e */ /* 0x000fc800000010ff */
[----:B0-----:R-:W-:-:S07]  /*3ff0*/  PRMT R182, R186, 0x7610, R182 ;  /* 0x00007610bab67816 */ /* 0x001fce00000000b6 */
.L_x_4318:
        /* <DEDUP_REMOVED lines=9> */
[----:B0-----:R-:W-:-:S03]  /*4090*/  PRMT R4, R178, 0x7632, R4 ;  /* 0x00007632b2047816 */ /* 0x001fc60000000004 */
[----:B-----5:R0:W-:Y:S01]  /*40a0*/  STL [R1+0x108], R0 ;  /* 0x0001080001007387 */ /* 0x0201e20000100800 */
[----:B------:R-:W-:Y:S01]  /*40b0*/  SHF.L.U32 R4, R4, 0x10, RZ ;  /* 0x0000001004047819 */ /* 0x000fe200000006ff */
[----:B-1----:R-:W-:-:S04]  /*40c0*/  FMUL.FTZ R3, R186, UR17 ;  /* 0x00000011ba037c20 */ /* 0x002fc80008410000 */
[----:B------:R-:W-:Y:S01]  /*40d0*/  FFMA.FTZ R25, R3, R4, R25 ;  /* 0x0000000403197223 */ /* 0x000fe20000010019 */
[----:B------:R-:W-:Y:S01]  /*40e0*/  FMUL.FTZ R3, R149, R3 ;  /* 0x0000000395037220 */ /* 0x000fe20000410000 */
[----:B------:R1:W5:Y:S04]  /*40f0*/  LDL.LU R4, [R1+0x114] ;  /* 0x0001140001047983 */ /* 0x0003680000300800 */
[----:B--2---:R-:W-:Y:S02]  /*4100*/  F2FP.BF16.F32.PACK_AB R2, RZ, R3 ;  /* 0x00000003ff02723e */ /* 0x004fe400000010ff */
[----:B------:R1:W5:Y:S02]  /*4110*/  LDL.LU R3, [R1+0x110] ;  /* 0x0001100001037983 */ /* 0x0003640000300800 */
[----:B0-----:R-:W-:-:S02]  /*4120*/  PRMT R0, R2, 0x7610, R0 ;  /* 0x0000761002007816 */ /* 0x001fc40000000000 */
[----:B------:R1:W5:Y:S02]  /*4130*/  LDL.LU R2, [R1+0x10c] ;  /* 0x00010c0001027983 */ /* 0x0003640000300800 */
[----:B------:R-:W-:Y:S02]  /*4140*/  PRMT R182, R182, 0x5410, R0 ;  /* 0x00005410b6b67816 */ /* 0x000fe40000000000 */
[----:B------:R1:W5:Y:S05]  /*4150*/  LDL.LU R0, [R1+0x108] ;  /* 0x0001080001007983 */ /* 0x00036a0000300800 */
.L_x_4319:
[----:B------:R-:W-:Y:S02]  /*4160*/  F2FP.BF16.F32.PACK_AB R185, R185, R190 ;  /* 0x000000beb9b9723e */ /* 0x000fe400000010ff */
[----:B------:R-:W-:Y:S02]  /*4170*/  F2FP.BF16.F32.PACK_AB R184, R187, R184 ;  /* 0x000000b8bbb8723e */ /* 0x000fe400000010ff */
[----:B------:R-:W-:Y:S02]  /*4180*/  MOV R190, UR16 ;  /* 0x0000001000be7c02 */ /* 0x000fe40008000f00 */
[----:B------:R-:W-:Y:S02]  /*4190*/  MOV R187, UR16 ;  /* 0x0000001000bb7c02 */ /* 0x000fe40008000f00 */
[----:B------:R-:W-:Y:S01]  /*41a0*/  F2FP.BF16.F32.PACK_AB R186, R186, R191 ;  /* 0x000000bfbaba723e */ /* 0x000fe200000010ff */
[----:B------:R-:W-:Y:S02]  /*41b0*/  FFMA.FTZ R190, R9, R190, UR30 ;  /* 0x0000001e09be7e23 */ /* 0x000fe400080100be */
[----:B-----5:R-:W-:-:S02]  /*41c0*/  FFMA.FTZ R187, R3, R187, UR30 ;  /* 0x0000001e03bb7e23 */ /* 0x020fc400080100bb */
        /* <DEDUP_REMOVED lines=15> */
.L_x_4320:
[----:B------:R-:W-:Y:S01]  /*42c0*/  F2FP.BF16.F32.PACK_AB R187, R190, R191 ;  /* 0x000000bfbebb723e */ /* 0x000fe200000010ff */
[----:B------:R-:W-:Y:S06]  /*42d0*/  BRA.U !UP2, `(.L_x_4313) ;  /* 0x0000000d0adc7547 */ /* 0x000fec000b800000 */
[----:B------:R-:W-:Y:S01]  /*42e0*/  PRMT R191, R179, 0x7632, R191 ;  /* 0x00007632b3bf7816 */ /* 0x000fe200000000bf */
[----:B------:R-:W-:-:S03]  /*42f0*/  FMUL.FTZ R190, R190, UR17 ;  /* 0x00000011bebe7c20 */ /* 0x000fc60008410000 */
[----:B------:R-:W-:-:S05]  /*4300*/  SHF.L.U32 R191, R191, 0x10, RZ ;  /* 0x00000010bfbf7819 */ /* 0x000fca00000006ff */
[----:B------:R-:W-:Y:S01]  /*4310*/  FFMA.FTZ R27, R190, R191, R27 ;  /* 0x000000bfbe1b7223 */ /* 0x000fe2000001001b */
[----:B------:R-:W-:-:S05]  /*4320*/  FMUL.FTZ R190, R151, R190 ;  /* 0x000000be97be7220 */ /* 0x000fca0000410000 */
[----:B------:R-:W-:-:S04]  /*4330*/  F2FP.BF16.F32.PACK_AB R190, RZ, R190 ;  /* 0x000000beffbe723e */ /* 0x000fc800000010ff */
[----:B------:R-:W-:Y:S01]  /*4340*/  PRMT R183, R183, 0x5410, R190 ;  /* 0x00005410b7b77816 */ /* 0x000fe200000000be */
[----:B------:R-:W-:Y:S06]  /*4350*/  BRA `(.L_x_4313) ;  /* 0x0000000c00bc7947 */ /* 0x000fec0003800000 */
.L_x_4304:
        /* <DEDUP_REMOVED lines=10> */
[----:B------:R-:W-:-:S03]  /*4400*/  SHF.L.U32 R190, R176, 0x10, RZ ;  /* 0x00000010b0be7819 */ /* 0x000fc600000006ff */
[----:B------:R-:W-:-:S04]  /*4410*/  FMUL.FTZ R191, R191, UR17 ;  /* 0x00000011bfbf7c20 */ /* 0x000fc80008410000 */
[-C--:B------:R-:W-:Y:S01]  /*4420*/  FFMA.FTZ R20, R190, R191.reuse, R20 ;  /* 0x000000bfbe147223 */ /* 0x080fe20000010014 */
[----:B------:R-:W-:-:S05]  /*4430*/  FMUL.FTZ R190, R152, R191 ;  /* 0x000000bf98be7220 */ /* 0x000fca0000410000 */
[----:B------:R-:W-:-:S04]  /*4440*/  F2FP.BF16.F32.PACK_AB R190, RZ, R190 ;  /* 0x000000beffbe723e */ /* 0x000fc800000010ff */
[----:B------:R-:W-:-:S07]  /*4450*/  PRMT R180, R190, 0x7610, R180 ;  /* 0x00007610beb47816 */ /* 0x000fce00000000b4 */
.L_x_4322:
        /* <DEDUP_REMOVED lines=14> */
.L_x_4323:
        /* <DEDUP_REMOVED lines=12> */
.L_x_4324:
        /* <DEDUP_REMOVED lines=14> */
.L_x_4325:
        /* <DEDUP_REMOVED lines=12> */
.L_x_4326:
        /* <DEDUP_REMOVED lines=14> */
.L_x_4327:
        /* <DEDUP_REMOVED lines=12> */
.L_x_4328:
        /* <DEDUP_REMOVED lines=15> */
.L_x_4321:
[----:B------:R-:W-:Y:S02]  /*4a30*/  ISETP.LT.AND P1, PT, RZ, UR32, PT ;  /* 0x00000020ff007c0c */ /* 0x000fe4000bf21270 */
[----:B------:R-:W-:Y:S02]  /*4a40*/  MOV R185, UR16 ;  /* 0x0000001000b97c02 */ /* 0x000fe40008000f00 */
[----:B------:R-:W-:Y:S02]  /*4a50*/  MOV R184, UR16 ;  /* 0x0000001000b87c02 */ /* 0x000fe40008000f00 */
[----:B------:R-:W-:Y:S02]  /*4a60*/  PRMT R187, R156, 0x7632, R187 ;  /* 0x000076329cbb7816 */ /* 0x000fe400000000bb */
[----:B------:R-:W-:Y:S02]  /*4a70*/  PLOP3.LUT P3, PT, PT, PT, UP3, 0x80, 0x8 ;  /* 0x000000000008781c */ /* 0x000fe40003f6f038 */
[----:B------:R-:W-:-:S02]  /*4a80*/  SHF.L.U32 R187, R187, 0x10, RZ ;  /* 0x00000010bbbb7819 */ /* 0x000fc400000006ff */
[----:B------:R-:W-:Y:S01]  /*4a90*/  SHF.L.U32 R190, R157, 0x10, RZ ;  /* 0x000000109dbe7819 */ /* 0x000fe200000006ff */
[----:B------:R-:W-:Y:S01]  /*4aa0*/  @P1 FFMA.FTZ R185, R252, R185, UR30 ;  /* 0x0000001efcb91e23 */ /* 0x000fe200080100b9 */
[----:B------:R-:W-:Y:S01]  /*4ab0*/  @P1 FFMA.FTZ R184, R250, R184, UR30 ;  /* 0x0000001efab81e23 */ /* 0x000fe200080100b8 */
[----:B------:R-:W-:Y:S02]  /*4ac0*/  MOV R186, UR16 ;  /* 0x0000001000ba7c02 */ /* 0x000fe40008000f00 */
[----:B------:R-:W-:Y:S01]  /*4ad0*/  @P1 FADD.FTZ R185, R251, -R185 ;  /* 0x800000b9fbb91221 */ /* 0x000fe20000010000 */
[----:B------:R-:W-:Y:S02]  /*4ae0*/  @P1 FADD.FTZ R184, R249, -R184 ;  /* 0x800000b8f9b81221 */ /* 0x000fe40000010000 */
[----:B------:R-:W-:Y:S01]  /*4af0*/  @P1 FFMA.FTZ R186, R7, R186, UR30 ;  /* 0x0000001e07ba1e23 */ /* 0x000fe200080100ba */
[----:B------:R-:W-:Y:S01]  /*4b00*/  @P1 FFMA.FTZ R187, R185, UR29, R187 ;  /* 0x0000001db9bb1c23 */ /* 0x000fe200080100bb */
[----:B------:R-:W-:Y:S01]  /*4b10*/  @P1 FFMA.FTZ R190, R184, UR29, R190 ;  /* 0x0000001db8be1c23 */ /* 0x000fe200080100be */
[----:B------:R-:W-:Y:S01]  /*4b20*/  PRMT R185, R157, 0x7632, R185 ;  /* 0x000076329db97816 */ /* 0x000fe200000000b9 */
[----:B------:R-:W-:Y:S01]  /*4b30*/  @P1 FADD.FTZ R186, R10, -R186 ;  /* 0x800000ba0aba1221 */ /* 0x000fe20000010000 */
[----:B------:R-:W-:-:S02]  /*4b40*/  MOV R184, UR16 ;  /* 0x0000001000b87c02 */ /* 0x000fc40008000f00 */
[----:B------:R-:W-:-:S03]  /*4b50*/  SHF.L.U32 R185, R185, 0x10, RZ ;  /* 0x00000010b9b97819 */ /* 0x000fc600000006ff */
[----:B-----5:R-:W-:Y:S02]  /*4b60*/  @P3 FFMA.FTZ R184, R0, R184, UR30 ;  /* 0x0000001e00b83e23 */ /* 0x020fe400080100b8 */
[----:B------:R-:W-:Y:S02]  /*4b70*/  @P1 FFMA.FTZ R185, R186, UR29, R185 ;  /* 0x0000001dbab91c23 */ /* 0x000fe400080100b9 */
[----:B------:R-:W-:Y:S01]  /*4b80*/  @P3 FADD.FTZ R186, R2, -R184 ;  /* 0x800000b802ba3221 */ /* 0x000fe20000010000 */
[----:B------:R-:W-:-:S05]  /*4b90*/  SHF.L.U32 R184, R156, 0x10, RZ ;  /* 0x000000109cb87819 */ /* 0x000fca00000006ff */
[----:B------:R-:W-:Y:S01]  /*4ba0*/  @P3 FFMA.FTZ R184, R186, UR29, R184 ;  /* 0x0000001dbab83c23 */ /* 0x000fe200080100b8 */
[----:B------:R-:W-:Y:S06]  /*4bb0*/  BRA.U !UP2, `(.L_x_4329) ;  /* 0x000000010a187547 */ /* 0x000fec000b800000 */
[----:B------:R-:W-:Y:S01]  /*4bc0*/  SHF.L.U32 R186, R176, 0x10, RZ ;  /* 0x00000010b0ba7819 */ /* 0x000fe200000006ff */
[----:B------:R-:W-:-:S04]  /*4bd0*/  FMUL.FTZ R191, R184, UR17 ;  /* 0x00000011b8bf7c20 */ /* 0x000fc80008410000 */
[-C--:B------:R-:W-:Y:S01]  /*4be0*/  FFMA.FTZ R20, R186, R191.reuse, R20 ;  /* 0x000000bfba147223 */ /* 0x080fe20000010014 */
[----:B------:R-:W-:-:S05]  /*4bf0*/  FMUL.FTZ R186, R152, R191 ;  /* 0x000000bf98ba7220 */ /* 0x000fca0000410000 */
[----:B------:R-:W-:-:S04]  /*4c00*/  F2FP.BF16.F32.PACK_AB R186, RZ, R186 ;  /* 0x000000baffba723e */ /* 0x000fc800000010ff */
[----:B------:R-:W-:-:S07]  /*4c10*/  PRMT R180, R186, 0x7610, R180 ;  /* 0x00007610bab47816 */ /* 0x000fce00000000b4 */
.L_x_4329:
        /* <DEDUP_REMOVED lines=8> */
.L_x_4330:
[----:B------:R-:W-:Y:S05]  /*4ca0*/  BRA.U !UP2, `(.L_x_4331) ;  /* 0x000000010a187547 */ /* 0x000fea000b800000 */
[----:B------:R-:W-:Y:S01]  /*4cb0*/  SHF.L.U32 R186, R177, 0x10, RZ ;  /* 0x00000010b1ba7819 */ /* 0x000fe200000006ff */
[----:B------:R-:W-:-:S04]  /*4cc0*/  FMUL.FTZ R191, R190, UR17 ;  /* 0x00000011bebf7c20 */ /* 0x000fc80008410000 */
[-C--:B------:R-:W-:Y:S01]  /*4cd0*/  FFMA.FTZ R22, R186, R191.reuse, R22 ;  /* 0x000000bfba167223 */ /* 0x080fe20000010016 */
[----:B------:R-:W-:-:S05]  /*4ce0*/  FMUL.FTZ R186, R154, R191 ;  /* 0x000000bf9aba7220 */ /* 0x000fca0000410000 */
[----:B------:R-:W-:-:S04]  /*4cf0*/  F2FP.BF16.F32.PACK_AB R186, RZ, R186 ;  /* 0x000000baffba723e */ /* 0x000fc800000010ff */
[----:B------:R-:W-:-:S07]  /*4d00*/  PRMT R181, R186, 0x7610, R181 ;  /* 0x00007610bab57816 */ /* 0x000fce00000000b5 */
.L_x_4331:
        /* <DEDUP_REMOVED lines=8> */
.L_x_4332:
        /* <DEDUP_REMOVED lines=14> */
.L_x_4333:
[----:B------:R-:W-:Y:S01]  /*4e70*/  MOV R186, UR16 ;  /* 0x0000001000ba7c02 */ /* 0x000fe20008000f00 */
[----:B-----5:R0:W-:Y:S04]  /*4e80*/  STL [R1+0x108], R0 ;  /* 0x0001080001007387 */ /* 0x0201e80000100800 */
[----:B0-----:R-:W-:Y:S01]  /*4e90*/  @P1 FFMA.FTZ R0, R8, R186, UR30 ;  /* 0x0000001e08001e23 */ /* 0x001fe200080100ba */
        /* <DEDUP_REMOVED lines=9> */
[----:B-1----:R-:W-:-:S03]  /*4f30*/  PRMT R4, R178, 0x7632, R4 ;  /* 0x00007632b2047816 */ /* 0x002fc60000000004 */
[----:B-----5:R1:W-:Y:S01]  /*4f40*/  STL [R1+0x108], R0 ;  /* 0x0001080001007387 */ /* 0x0203e20000100800 */
[----:B------:R-:W-:Y:S01]  /*4f50*/  SHF.L.U32 R4, R4, 0x10, RZ ;  /* 0x0000001004047819 */ /* 0x000fe200000006ff */
[----:B--2---:R-:W-:-:S04]  /*4f60*/  FMUL.FTZ R3, R186, UR17 ;  /* 0x00000011ba037c20 */ /* 0x004fc80008410000 */
[----:B------:R-:W-:Y:S01]  /*4f70*/  FFMA.FTZ R25, R3, R4, R25 ;  /* 0x0000000403197223 */ /* 0x000fe20000010019 */
[----:B------:R-:W-:Y:S01]  /*4f80*/  FMUL.FTZ R3, R149, R3 ;  /* 0x0000000395037220 */ /* 0x000fe20000410000 */
[----:B------:R2:W5:Y:S04]  /*4f90*/  LDL.LU R4, [R1+0x114] ;  /* 0x0001140001047983 */ /* 0x0005680000300800 */
[----:B---3--:R-:W-:Y:S02]  /*4fa0*/  F2FP.BF16.F32.PACK_AB R2, RZ, R3 ;  /* 0x00000003ff02723e */ /* 0x008fe400000010ff */
[----:B------:R2:W5:Y:S02]  /*4fb0*/  LDL.LU R3, [R1+0x110] ;  /* 0x0001100001037983 */ /* 0x0005640000300800 */
[----:B-1----:R-:W-:-:S02]  /*4fc0*/  PRMT R0, R2, 0x7610, R0 ;  /* 0x0000761002007816 */ /* 0x002fc40000000000 */
[----:B------:R2:W5:Y:S02]  /*4fd0*/  LDL.LU R2, [R1+0x10c] ;  /* 0x00010c0001027983 */ /* 0x0005640000300800 */
[----:B------:R-:W-:Y:S02]  /*4fe0*/  PRMT R182, R182, 0x5410, R0 ;  /* 0x00005410b6b67816 */ /* 0x000fe40000000000 */
[----:B------:R2:W5:Y:S05]  /*4ff0*/  LDL.LU R0, [R1+0x108] ;  /* 0x0001080001007983 */ /* 0x00056a0000300800 */
.L_x_4334:
[----:B-----5:R1:W-:Y:S04]  /*5000*/  STL [R1+0x10c], R2 ;  /* 0x00010c0201007387 */ /* 0x0203e80000100800 */
[----:B------:R3:W-:Y:S01]  /*5010*/  STL [R1+0x108], R0 ;  /* 0x0001080001007387 */ /* 0x0007e20000100800 */
[----:B-1----:R-:W-:-:S05]  /*5020*/  MOV R2, UR16 ;  /* 0x0000001000027c02 */ /* 0x002fca0008000f00 */
[----:B---3--:R-:W-:-:S04]  /*5030*/  @P1 FFMA.FTZ R0, R3, R2, UR30 ;  /* 0x0000001e03001e23 */ /* 0x008fc80008010002 */
[----:B------:R-:W-:Y:S01]  /*5040*/  @P1 FADD.FTZ R2, R6, -R0 ;  /* 0x8000000006021221 */ /* 0x000fe20000010000 */
[----:B------:R-:W-:-:S05]  /*5050*/  SHF.L.U32 R0, R159, 0x10, RZ ;  /* 0x000000109f007819 */ /* 0x000fca00000006ff */
        /* <DEDUP_REMOVED lines=13> */
[----:B-1----:R-:W-:Y:S06]  /*5130*/  BRA.U !UP2, `(.L_x_4335) ;  /* 0x000000010a1c7547 */ /* 0x002fec000b800000 */
[----:B------:R-:W3:Y:S01]  /*5140*/  LDL R187, [R1] ;  /* 0x0000000001bb7983 */ /* 0x000ee20000100800 */
[----:B------:R-:W-:Y:S01]  /*5150*/  SHF.L.U32 R191, R179, 0x10, RZ ;  /* 0x00000010b3bf7819 */ /* 0x000fe200000006ff */
[----:B---3--:R-:W-:-:S04]  /*5160*/  FMUL.FTZ R187, R187, UR17 ;  /* 0x00000011bbbb7c20 */ /* 0x008fc80008410000 */
[-C--:B------:R-:W-:Y:S01]  /*5170*/  FFMA.FTZ R26, R191, R187.reuse, R26 ;  /* 0x000000bbbf1a7223 */ /* 0x080fe2000001001a */
[----:B------:R-:W-:-:S05]  /*5180*/  FMUL.FTZ R187, R150, R187 ;  /* 0x000000bb96bb7220 */ /* 0x000fca0000410000 */
[----:B------:R-:W-:-:S04]  /*5190*/  F2FP.BF16.F32.PACK_AB R187, RZ, R187 ;  /* 0x000000bbffbb723e */ /* 0x000fc800000010ff */
[----:B------:R-:W-:-:S07]  /*51a0*/  PRMT R183, R187, 0x7610, R183 ;  /* 0x00007610bbb77816 */ /* 0x000fce00000000b7 */
.L_x_4335:
[----:B------:R-:W3:Y:S02]  /*51b0*/  LDL.LU R187, [R1] ;  /* 0x0000000001bb7983 */ /* 0x000ee40000300800 */
[----:B---3--:R-:W-:Y:S01]  /*51c0*/  F2FP.BF16.F32.PACK_AB R187, R190, R187 ;  /* 0x000000bbbebb723e */ /* 0x008fe200000010ff */
        /* <DEDUP_REMOVED lines=8> */
.L_x_4313:
[----:B------:R-:W-:Y:S01]  /*5250*/  ISETP.NE.U32.AND P1, PT, RZ, UR6, PT ;  /* 0x00000006ff007c0c */ /* 0x000fe2000bf25070 */
[----:B------:R-:W3:Y:S03]  /*5260*/  @UP2 LDCU.64 UR10, c[0x0][0x468] ;  /* 0x00008d00ff0a27ac */ /* 0x000ee60008000a00 */
[----:B------:R-:W-:-:S13]  /*5270*/  ISETP.NE.AND.EX P1, PT, RZ, UR7, PT, P1 ;  /* 0x00000007ff007c0c */ /* 0x000fda000bf25310 */
[----:B------:R-:W4:Y:S02]  /*5280*/  @P1 LDC.64 R190, c[0x0][0x478] ;  /* 0x00011e00ffbe1b82 */ /* 0x000f240000000a00 */
[----:B----4-:R-:W-:-:S05]  /*5290*/  @P1 IMAD.WIDE.U32 R190, R188, 0x10, R190 ;  /* 0x00000010bcbe1825 */ /* 0x010fca00078e00be */
[----:B------:R4:W-:Y:S02]  /*52a0*/  @P1 STG.E.128 desc[UR18][R190.64], R184 ;  /* 0x000000b8be001986 */ /* 0x0009e4000c101d12 */
[----:B----4-:R-:W-:-:S05]  /*52b0*/  HFMA2 R190, -RZ, RZ, 0, 9.5367431640625e-07 ;  /* 0x00000010ffbe7431 */ /* 0x010fca00000001ff */
[----:B---3--:R-:W-:-:S05]  /*52c0*/  @P2 IMAD.WIDE.U32 R190, R189, R190, UR10 ;  /* 0x0000000abdbe2e25 */ /* 0x008fca000f8e00be */
[----:B------:R3:W-:Y:S01]  /*52d0*/  @P2 STG.E.128 desc[UR18][R190.64], R180 ;  /* 0x000000b4be002986 */ /* 0x0007e2000c101d12 */
[----:B------:R-:W-:Y:S05]  /*52e0*/  BRA.U !UP2, `(.L_x_4336) ;  /* 0x000000010a107547 */ /* 0x000fea000b800000 */
[----:B-----5:R-:W4:Y:S01]  /*52f0*/  LDC.64 R178, c[0x0][0x390] ;  /* 0x0000e400ffb27b82 */ /* 0x020f220000000a00 */
[----:B------:R-:W-:-:S05]  /*5300*/  IADD3 R176, PT, PT, R189, 0x80, RZ ;  /* 0x00000080bdb07810 */ /* 0x000fca0007ffe0ff */
[----:B----4-:R-:W-:-:S06]  /*5310*/  IMAD.WIDE.U32 R176, R176, 0x10, R178 ;  /* 0x00000010b0b07825 */ /* 0x010fcc00078e00b2 */
[----:B------:R-:W5:Y:S02]  /*5320*/  LDG.E.128 R176, desc[UR18][R176.64] ;  /* 0x00000012b0b07981 */ /* 0x000f64000c1e1d00 */
.L_x_4336:
[----:B------:R-:W-:Y:S05]  /*5330*/  @!P0 BRA `(.L_x_4337) ;  /* 0x0000000c00b48947 */ /* 0x000fea0003800000 */
[----:B------:R-:W-:Y:S05]  /*5340*/  @!P1 BRA `(.L_x_4338) ;  /* 0x0000000800089947 */ /* 0x000fea0003800000 */
[----:B------:R-:W-:Y:S02]  /*5350*/  ISETP.LT.AND P3, PT, RZ, UR32, PT ;  /* 0x00000020ff007c0c */ /* 0x000fe4000bf61270 */
[----:B------:R-:W-:Y:S02]  /*5360*/  MOV R185, UR16 ;  /* 0x0000001000b97c02 */ /* 0x000fe40008000f00 */
[----:B------:R-:W-:Y:S02]  /*5370*/  MOV R184, UR16 ;  /* 0x0000001000b87c02 */ /* 0x000fe40008000f00 */
[----:B------:R-:W-:Y:S02]  /*5380*/  PRMT R187, R160, 0x7632, R187 ;  /* 0x00007632a0bb7816 */ /* 0x000fe400000000bb */
[----:B---3--:R-:W-:Y:S02]  /*5390*/  SHF.L.U32 R190, R161, 0x10, RZ ;  /* 0x00000010a1be7819 */ /* 0x008fe400000006ff */
[----:B------:R-:W-:-:S02]  /*53a0*/  SHF.L.U32 R187, R187, 0x10, RZ ;  /* 0x00000010bbbb7819 */ /* 0x000fc400000006ff */
[----:B------:R-:W-:Y:S01]  /*53b0*/  MOV R186, UR16 ;  /* 0x0000001000ba7c02 */ /* 0x000fe20008000f00 */
[----:B------:R-:W-:Y:S01]  /*53c0*/  @P3 FFMA.FTZ R185, R217, R185, UR30 ;  /* 0x0000001ed9b93e23 */ /* 0x000fe200080100b9 */
[----:B------:R-:W-:-:S03]  /*53d0*/  @P3 FFMA.FTZ R184, R14, R184, UR30 ;  /* 0x0000001e0eb83e23 */ /* 0x000fc600080100b8 */
[----:B------:R-:W-:Y:S01]  /*53e0*/  @P3 FADD.FTZ R185, R218, -R185 ;  /* 0x800000b9dab93221 */ /* 0x000fe20000010000 */
[----:B------:R-:W-:Y:S01]  /*53f0*/  @P3 FADD.FTZ R184, R18, -R184 ;  /* 0x800000b812b83221 */ /* 0x000fe20000010000 */
[----:B------:R-:W-:Y:S02]  /*5400*/  @P3 FFMA.FTZ R186, R219, R186, UR30 ;  /* 0x0000001edbba3e23 */ /* 0x000fe400080100ba */
[----:B------:R-:W-:Y:S01]  /*5410*/  @P3 FFMA.FTZ R187, R185, UR29, R187 ;  /* 0x0000001db9bb3c23 */ /* 0x000fe200080100bb */
[----:B------:R-:W-:Y:S01]  /*5420*/  @P3 FFMA.FTZ R190, R184, UR29, R190 ;  /* 0x0000001db8be3c23 */ /* 0x000fe200080100be */
[----:B------:R-:W-:Y:S01]  /*5430*/  PRMT R185, R161, 0x7632, R185 ;  /* 0x00007632a1b97816 */ /* 0x000fe200000000b9 */
[----:B------:R-:W-:Y:S01]  /*5440*/  @P3 FADD.FTZ R186, R220, -R186 ;  /* 0x800000badcba3221 */ /* 0x000fe20000010000 */
[----:B------:R-:W-:Y:S02]  /*5450*/  MOV R184, UR16 ;  /* 0x0000001000b87c02 */ /* 0x000fe40008000f00 */
[----:B------:R-:W-:-:S03]  /*5460*/  SHF.L.U32 R185, R185, 0x10, RZ ;  /* 0x00000010b9b97819 */ /* 0x000fc600000006ff */
        /* <DEDUP_REMOVED lines=12> */
.L_x_4339:
        /* <DEDUP_REMOVED lines=8> */
.L_x_4340:
[----:B------:R-:W-:Y:S05]  /*55b0*/  BRA.U !UP2, `(.L_x_4341) ;  /* 0x000000010a187547 */ /* 0x000fea000b800000 */
[----:B-----5:R-:W-:Y:S01]  /*55c0*/  SHF.L.U32 R186, R177, 0x10, RZ ;  /* 0x00000010b1ba7819 */ /* 0x020fe200000006ff */
[----:B------:R-:W-:-:S04]  /*55d0*/  FMUL.FTZ R191, R190, UR17 ;  /* 0x00000011bebf7c20 */ /* 0x000fc80008410000 */
[-C--:B------:R-:W-:Y:S01]  /*55e0*/  FFMA.FTZ R30, R186, R191.reuse, R30 ;  /* 0x000000bfba1e7223 */ /* 0x080fe2000001001e */
[----:B------:R-:W-:-:S05]  /*55f0*/  FMUL.FTZ R186, R146, R191 ;  /* 0x000000bf92ba7220 */ /* 0x000fca0000410000 */
[----:B------:R-:W-:-:S04]  /*5600*/  F2FP.BF16.F32.PACK_AB R186, RZ, R186 ;  /* 0x000000baffba723e */ /* 0x000fc800000010ff */
[----:B------:R-:W-:-:S07]  /*5610*/  PRMT R181, R186, 0x7610, R181 ;  /* 0x00007610bab57816 */ /* 0x000fce00000000b5 */
.L_x_4341:
        /* <DEDUP_REMOVED lines=8> */
.L_x_4342:
        /* <DEDUP_REMOVED lines=8> */
[----:B---3--:R-:W-:-:S05]  /*5720*/  SHF.L.U32 R0, R178, 0x10, RZ ;  /* 0x00000010b2007819 */ /* 0x008fca00000006ff */
[-C--:B------:R-:W-:Y:S02]  /*5730*/  FFMA.FTZ R32, R0, R186.reuse, R32 ;  /* 0x000000ba00207223 */ /* 0x080fe40000010020 */
[----:B------:R3:W5:Y:S01]  /*5740*/  LDL.LU R0, [R1+0x108] ;  /* 0x0001080001007983 */ /* 0x0007620000300800 */
[----:B------:R-:W-:-:S05]  /*5750*/  FMUL.FTZ R186, R140, R186 ;  /* 0x000000ba8cba7220 */ /* 0x000fca0000410000 */
[----:B------:R-:W-:-:S04]  /*5760*/  F2FP.BF16.F32.PACK_AB R186, RZ, R186 ;  /* 0x000000baffba723e */ /* 0x000fc800000010ff */
[----:B---3--:R-:W-:-:S07]  /*5770*/  PRMT R182, R186, 0x7610, R182 ;  /* 0x00007610bab67816 */ /* 0x008fce00000000b6 */
.L_x_4343:
[----:B------:R-:W-:Y:S01]  /*5780*/  MOV R186, UR16 ;  /* 0x0000001000ba7c02 */ /* 0x000fe20008000f00 */
[----:B-----5:R3:W-:Y:S04]  /*5790*/  STL [R1+0x108], R0 ;  /* 0x0001080001007387 */ /* 0x0207e80000100800 */
[----:B---3--:R-:W-:Y:S01]  /*57a0*/  @P3 FFMA.FTZ R0, R221, R186, UR30 ;  /* 0x0000001edd003e23 */ /* 0x008fe200080100ba */
        /* <DEDUP_REMOVED lines=9> */
[----:B----4-:R-:W-:-:S03]  /*5840*/  PRMT R4, R178, 0x7632, R4 ;  /* 0x00007632b2047816 */ /* 0x010fc60000000004 */
[----:B-----5:R4:W-:Y:S01]  /*5850*/  STL [R1+0x108], R0 ;  /* 0x0001080001007387 */ /* 0x0209e20000100800 */
[----:B------:R-:W-:Y:S01]  /*5860*/  SHF.L.U32 R4, R4, 0x10, RZ ;  /* 0x0000001004047819 */ /* 0x000fe200000006ff */
[----:B0-----:R-:W-:-:S04]  /*5870*/  FMUL.FTZ R3, R186, UR17 ;  /* 0x00000011ba037c20 */ /* 0x001fc80008410000 */
[----:B------:R-:W-:Y:S01]  /*5880*/  FFMA.FTZ R33, R3, R4, R33 ;  /* 0x0000000403217223 */ /* 0x000fe20000010021 */
[----:B------:R-:W-:Y:S01]  /*5890*/  FMUL.FTZ R3, R141, R3 ;  /* 0x000000038d037220 */ /* 0x000fe20000410000 */
[----:B------:R0:W5:Y:S04]  /*58a0*/  LDL.LU R4, [R1+0x114] ;  /* 0x0001140001047983 */ /* 0x0001680000300800 */
[----:B-1----:R-:W-:Y:S02]  /*58b0*/  F2FP.BF16.F32.PACK_AB R2, RZ, R3 ;  /* 0x00000003ff02723e */ /* 0x002fe400000010ff */
[----:B------:R0:W5:Y:S02]  /*58c0*/  LDL.LU R3, [R1+0x110] ;  /* 0x0001100001037983 */ /* 0x0001640000300800 */
[----:B----4-:R-:W-:-:S02]  /*58d0*/  PRMT R0, R2, 0x7610, R0 ;  /* 0x0000761002007816 */ /* 0x010fc40000000000 */
[----:B------:R0:W5:Y:S02]  /*58e0*/  LDL.LU R2, [R1+0x10c] ;  /* 0x00010c0001027983 */ /* 0x0001640000300800 */
[----:B------:R-:W-:Y:S02]  /*58f0*/  PRMT R182, R182, 0x5410, R0 ;  /* 0x00005410b6b67816 */ /* 0x000fe40000000000 */
[----:B------:R0:W5:Y:S05]  /*5900*/  LDL.LU R0, [R1+0x108] ;  /* 0x0001080001007983 */ /* 0x00016a0000300800 */
.L_x_4344:
[----:B-----5:R4:W-:Y:S04]  /*5910*/  STL [R1+0x10c], R2 ;  /* 0x00010c0201007387 */ /* 0x0209e80000100800 */
[----:B------:R1:W-:Y:S01]  /*5920*/  STL [R1+0x108], R0 ;  /* 0x0001080001007387 */ /* 0x0003e20000100800 */
[----:B----4-:R-:W-:-:S05]  /*5930*/  MOV R2, UR16 ;  /* 0x0000001000027c02 */ /* 0x010fca0008000f00 */
[----:B-1----:R-:W-:-:S04]  /*5940*/  @P3 FFMA.FTZ R0, R16, R2, UR30 ;  /* 0x0000001e10003e23 */ /* 0x002fc80008010002 */
[----:B------:R-:W-:Y:S01]  /*5950*/  @P3 FADD.FTZ R2, R192, -R0 ;  /* 0x80000000c0023221 */ /* 0x000fe20000010000 */
[----:B------:R-:W-:-:S05]  /*5960*/  SHF.L.U32 R0, R163, 0x10, RZ ;  /* 0x00000010a3007819 */ /* 0x000fca00000006ff */
[----:B------:R-:W-:Y:S02]  /*5970*/  @P3 FFMA.FTZ R0, R2, UR29, R0 ;  /* 0x0000001d02003c23 */ /* 0x000fe40008010000 */
[----:B------:R1:W5:Y:S04]  /*5980*/  LDL.LU R2, [R1+0x10c] ;  /* 0x00010c0001027983 */ /* 0x0003680000300800 */
[----:B------:R4:W-:Y:S04]  /*5990*/  STL [R1], R0 ;  /* 0x0000000001007387 */ /* 0x0009e80000100800 */
[----:B----4-:R1:W5:Y:S01]  /*59a0*/  LDL.LU R0, [R1+0x108] ;  /* 0x0001080001007983 */ /* 0x0103620000300800 */
        /* <DEDUP_REMOVED lines=10> */
[----:B------:R-:W4:Y:S01]  /*5a50*/  LDL R187, [R1] ;  /* 0x0000000001bb7983 */ /* 0x000f220000100800 */
[----:B------:R-:W-:Y:S01]  /*5a60*/  SHF.L.U32 R191, R179, 0x10, RZ ;  /* 0x00000010b3bf7819 */ /* 0x000fe200000006ff */
[----:B----4-:R-:W-:-:S04]  /*5a70*/  FMUL.FTZ R187, R187, UR17 ;  /* 0x00000011bbbb7c20 */ /* 0x010fc80008410000 */
[-C--:B------:R-:W-:Y:S01]  /*5a80*/  FFMA.FTZ R34, R191, R187.reuse, R34 ;  /* 0x000000bbbf227223 */ /* 0x080fe20000010022 */
[----:B------:R-:W-:-:S05]  /*5a90*/  FMUL.FTZ R187, R142, R187 ;  /* 0x000000bb8ebb7220 */ /* 0x000fca0000410000 */
[----:B------:R-:W-:-:S04]  /*5aa0*/  F2FP.BF16.F32.PACK_AB R187, RZ, R187 ;  /* 0x000000bbffbb723e */ /* 0x000fc800000010ff */
[----:B------:R-:W-:-:S07]  /*5ab0*/  PRMT R183, R187, 0x7610, R183 ;  /* 0x00007610bbb77816 */ /* 0x000fce00000000b7 */
.L_x_4345:
[----:B------:R-:W4:Y:S02]  /*5ac0*/  LDL.LU R187, [R1] ;  /* 0x0000000001bb7983 */ /* 0x000f240000300800 */
[----:B----4-:R-:W-:Y:S01]  /*5ad0*/  F2FP.BF16.F32.PACK_AB R187, R190, R187 ;  /* 0x000000bbbebb723e */ /* 0x010fe200000010ff */
        /* <DEDUP_REMOVED lines=9> */
.L_x_4338:
[----:B------:R-:W-:Y:S01]  /*5b70*/  ISETP.LT.AND P3, PT, RZ, UR32, PT ;  /* 0x00000020ff007c0c */ /* 0x000fe2000bf61270 */
[----:B------:R-:W-:-:S12]  /*5b80*/  BRA.U !UP2, `(.L_x_4347) ;  /* 0x000000010a2c7547 */ /* 0x000fd8000b800000 */
[----:B---3--:R-:W-:Y:S02]  /*5b90*/  MOV R190, UR16 ;  /* 0x0000001000be7c02 */ /* 0x008fe40008000f00 */
        /* <DEDUP_REMOVED lines=10> */
.L_x_4347:
[----:B------:R-:W-:Y:S05]  /*5c40*/  BRA.U !UP2, `(.L_x_4348) ;  /* 0x000000010a347547 */ /* 0x000fea000b800000 */
[----:B---3--:R-:W-:Y:S02]  /*5c50*/  MOV R191, UR16 ;  /* 0x0000001000bf7c02 */ /* 0x008fe40008000f00 */
        /* <DEDUP_REMOVED lines=12> */
.L_x_4348:
[----:B------:R-:W-:Y:S05]  /*5d20*/  BRA.U !UP2, `(.L_x_4349) ;  /* 0x000000010a2c7547 */ /* 0x000fea000b800000 */
        /* <DEDUP_REMOVED lines=11> */
.L_x_4349:
        /* <DEDUP_REMOVED lines=14> */
.L_x_4350:
        /* <DEDUP_REMOVED lines=12> */
.L_x_4351:
        /* <DEDUP_REMOVED lines=14> */
.L_x_4352:
        /* <DEDUP_REMOVED lines=12> */
.L_x_4353:
        /* <DEDUP_REMOVED lines=15> */
.L_x_4337:
        /* <DEDUP_REMOVED lines=15> */
[----:B---3--:R-:W-:Y:S02]  /*6300*/  FSEL R190, R185, RZ, P3 ;  /* 0x000000ffb9be7208 */ /* 0x008fe40001800000 */
        /* <DEDUP_REMOVED lines=8> */
.L_x_4355:
        /* <DEDUP_REMOVED lines=8> */
.L_x_4356:
[----:B------:R-:W-:Y:S05]  /*6410*/  BRA.U !UP2, `(.L_x_4357) ;  /* 0x000000010a187547 */ /* 0x000fea000b800000 */
[----:B-----5:R-:W-:Y:S01]  /*6420*/  SHF.L.U32 R185, R177, 0x10, RZ ;  /* 0x00000010b1b97819 */ /* 0x020fe200000006ff */
[----:B------:R-:W-:-:S04]  /*6430*/  FMUL.FTZ R186, R190, UR17 ;  /* 0x00000011beba7c20 */ /* 0x000fc80008410000 */
[-C--:B------:R-:W-:Y:S01]  /*6440*/  FFMA.FTZ R30, R185, R186.reuse, R30 ;  /* 0x000000bab91e7223 */ /* 0x080fe2000001001e */
[----:B------:R-:W-:-:S05]  /*6450*/  FMUL.FTZ R185, R146, R186 ;  /* 0x000000ba92b97220 */ /* 0x000fca0000410000 */
[----:B------:R-:W-:-:S04]  /*6460*/  F2FP.BF16.F32.PACK_AB R185, RZ, R185 ;  /* 0x000000b9ffb9723e */ /* 0x000fc800000010ff */
[----:B------:R-:W-:-:S07]  /*6470*/  PRMT R181, R185, 0x7610, R181 ;  /* 0x00007610b9b57816 */ /* 0x000fce00000000b5 */
.L_x_4357:
        /* <DEDUP_REMOVED lines=13> */
.L_x_4358:
        /* <DEDUP_REMOVED lines=14> */
.L_x_4359:
        /* <DEDUP_REMOVED lines=8> */
[----:B-----5:R0:W-:Y:S01]  /*66b0*/  STL [R1+0x10c], R2 ;  /* 0x00010c0201007387 */ /* 0x0201e20000100800 */
[----:B---3--:R-:W-:-:S03]  /*66c0*/  PRMT R4, R178, 0x7632, R4 ;  /* 0x00007632b2047816 */ /* 0x008fc60000000004 */
[----:B------:R3:W-:Y:S01]  /*66d0*/  STL [R1+0x108], R0 ;  /* 0x0001080001007387 */ /* 0x0007e20000100800 */
[----:B------:R-:W-:Y:S01]  /*66e0*/  SHF.L.U32 R4, R4, 0x10, RZ ;  /* 0x0000001004047819 */ /* 0x000fe200000006ff */
[----:B----4-:R-:W-:-:S04]  /*66f0*/  FMUL.FTZ R3, R186, UR17 ;  /* 0x00000011ba037c20 */ /* 0x010fc80008410000 */
[----:B------:R-:W-:Y:S01]  /*6700*/  FFMA.FTZ R33, R3, R4, R33 ;  /* 0x0000000403217223 */ /* 0x000fe20000010021 */
[----:B------:R-:W-:Y:S01]  /*6710*/  FMUL.FTZ R3, R141, R3 ;  /* 0x000000038d037220 */ /* 0x000fe20000410000 */
[----:B------:R4:W5:Y:S04]  /*6720*/  LDL.LU R4, [R1+0x114] ;  /* 0x0001140001047983 */ /* 0x0009680000300800 */
[----:B0-----:R-:W-:Y:S02]  /*6730*/  F2FP.BF16.F32.PACK_AB R2, RZ, R3 ;  /* 0x00000003ff02723e */ /* 0x001fe400000010ff */
[----:B------:R4:W5:Y:S02]  /*6740*/  LDL.LU R3, [R1+0x110] ;  /* 0x0001100001037983 */ /* 0x0009640000300800 */
[----:B---3--:R-:W-:-:S02]  /*6750*/  PRMT R0, R2, 0x7610, R0 ;  /* 0x0000761002007816 */ /* 0x008fc40000000000 */
[----:B------:R4:W5:Y:S02]  /*6760*/  LDL.LU R2, [R1+0x10c] ;  /* 0x00010c0001027983 */ /* 0x0009640000300800 */
[----:B------:R-:W-:Y:S02]  /*6770*/  PRMT R182, R182, 0x5410, R0 ;  /* 0x00005410b6b67816 */ /* 0x000fe40000000000 */
[----:B------:R4:W5:Y:S05]  /*6780*/  LDL.LU R0, [R1+0x108] ;  /* 0x0001080001007983 */ /* 0x00096a0000300800 */
.L_x_4360:
        /* <DEDUP_REMOVED lines=22> */
.L_x_4361:
        /* <DEDUP_REMOVED lines=10> */
.L_x_4354:
[----:B------:R-:W-:Y:S05]  /*6990*/  BRA.U !UP2, `(.L_x_4362) ;  /* 0x000000010a307547 */ /* 0x000fea000b800000 */
[----:B---3--:R-:W-:Y:S02]  /*69a0*/  MOV R190, UR16 ;  /* 0x0000001000be7c02 */ /* 0x008fe40008000f00 */
        /* <DEDUP_REMOVED lines=11> */
.L_x_4362:
[----:B------:R-:W-:Y:S05]  /*6a60*/  BRA.U !UP2, `(.L_x_4363) ;  /* 0x000000010a347547 */ /* 0x000fea000b800000 */
[----:B---3--:R-:W-:Y:S02]  /*6a70*/  MOV R190, UR16 ;  /* 0x0000001000be7c02 */ /* 0x008fe40008000f00 */
        /* <DEDUP_REMOVED lines=12> */
.L_x_4363:
        /* <DEDUP_REMOVED lines=13> */
.L_x_4364:
        /* <DEDUP_REMOVED lines=14> */
.L_x_4365:
        /* <DEDUP_REMOVED lines=13> */
.L_x_4366:
        /* <DEDUP_REMOVED lines=14> */
.L_x_4367:
        /* <DEDUP_REMOVED lines=13> */
.L_x_4368:
        /* <DEDUP_REMOVED lines=14> */
.L_x_4346:
[----:B---3--:R-:W3:Y:S01]  /*7050*/  @P1 LDC.64 R190, c[0x0][0x478] ;  /* 0x00011e00ffbe1b82 */ /* 0x008ee20000000a00 */
[----:B-----5:R0:W-:Y:S01]  /*7060*/  STL [R1+0x108], R0 ;  /* 0x0001080001007387 */ /* 0x0201e20000100800 */
[----:B------:R-:W1:Y:S01]  /*7070*/  @UP2 LDCU.64 UR10, c[0x0][0x468] ;  /* 0x00008d00ff0a27ac */ /* 0x000e620008000a00 */
[----:B0-----:R-:W-:-:S05]  /*7080*/  @P1 IADD3 R0, PT, PT, R188, 0x80, RZ ;  /* 0x00000080bc001810 */ /* 0x001fca0007ffe0ff */
[----:B---3--:R-:W-:Y:S02]  /*7090*/  @P1 IMAD.WIDE.U32 R190, R0, 0x10, R190 ;  /* 0x0000001000be1825 */ /* 0x008fe400078e00be */
[----:B------:R0:W5:Y:S04]  /*70a0*/  LDL.LU R0, [R1+0x108] ;  /* 0x0001080001007983 */ /* 0x0001680000300800 */
[----:B------:R3:W-:Y:S02]  /*70b0*/  @P1 STG.E.128 desc[UR18][R190.64], R184 ;  /* 0x000000b8be001986 */ /* 0x0007e4000c101d12 */
[----:B---3--:R-:W-:Y:S02]  /*70c0*/  @P2 IADD3 R190, PT, PT, R189, 0x80, RZ ;  /* 0x00000080bdbe2810 */ /* 0x008fe40007ffe0ff */
[----:B------:R-:W-:-:S05]  /*70d0*/  MOV R191, 0x10 ;  /* 0x0000001000bf7802 */ /* 0x000fca0000000f00 */
[----:B-1----:R-:W-:-:S05]  /*70e0*/  @P2 IMAD.WIDE.U32 R190, R190, R191, UR10 ;  /* 0x0000000abebe2e25 */ /* 0x002fca000f8e00bf */
[----:B------:R0:W-:Y:S01]  /*70f0*/  @P2 STG.E.128 desc[UR18][R190.64], R180 ;  /* 0x000000b4be002986 */ /* 0x0001e2000c101d12 */
[----:B------:R-:W-:Y:S05]  /*7100*/  BRA.U !UP2, `(.L_x_4369) ;  /* 0x000000010a107547 */ /* 0x000fea000b800000 */
[----:B------:R-:W1:Y:S01]  /*7110*/  LDC.64 R178, c[0x0][0x390] ;  /* 0x0000e400ffb27b82 */ /* 0x000e620000000a00 */
[----:B------:R-:W-:-:S05]  /*7120*/  IADD3 R176, PT, PT, R189, 0x100, RZ ;  /* 0x00000100bdb07810 */ /* 0x000fca0007ffe0ff */
[----:B-1----:R-:W-:-:S06]  /*7130*/  IMAD.WIDE.U32 R176, R176, 0x10, R178 ;  /* 0x00000010b0b07825 */ /* 0x002fcc00078e00b2 */
[----:B------:R-:W5:Y:S02]  /*7140*/  LDG.E.128 R176, desc[UR18][R176.64] ;  /* 0x00000012b0b07981 */ /* 0x000f64000c1e1d00 */
.L_x_4369:
[----:B------:R-:W-:Y:S05]  /*7150*/  @!P0 BRA `(.L_x_4370) ;  /* 0x0000000c00b48947 */ /* 0x000fea0003800000 */
[----:B------:R-:W-:Y:S05]  /*7160*/  @!P1 BRA `(.L_x_4371) ;  /* 0x0000000800089947 */ /* 0x000fea0003800000 */
[----:B------:R-:W-:Y:S02]  /*7170*/  ISETP.LT.AND P3, PT, RZ, UR32, PT ;  /* 0x00000020ff007c0c */ /* 0x000fe4000bf61270 */
[----:B------:R-:W-:Y:S02]  /*7180*/  MOV R185, UR16 ;  /* 0x0000001000b97c02 */ /* 0x000fe40008000f00 */
[----:B------:R-:W-:Y:S02]  /*7190*/  MOV R184, UR16 ;  /* 0x0000001000b87c02 */ /* 0x000fe40008000f00 */
[----:B------:R-:W-:Y:S02]  /*71a0*/  PRMT R187, R164, 0x7632, R187 ;  /* 0x00007632a4bb7816 */ /* 0x000fe400000000bb */
[----:B0-----:R-:W-:Y:S02]  /*71b0*/  SHF.L.U32 R190, R165, 0x10, RZ ;  /* 0x00000010a5be7819 */ /* 0x001fe400000006ff */
        /* <DEDUP_REMOVED lines=25> */
.L_x_4372:
        /* <DEDUP_REMOVED lines=8> */
.L_x_4373:
[----:B------:R-:W-:Y:S05]  /*73d0*/  BRA.U !UP2, `(.L_x_4374) ;  /* 0x000000010a187547 */ /* 0x000fea000b800000 */
[----:B-----5:R-:W-:Y:S01]  /*73e0*/  SHF.L.U32 R186, R177, 0x10, RZ ;  /* 0x00000010b1ba7819 */ /* 0x020fe200000006ff */
[----:B------:R-:W-:-:S04]  /*73f0*/  FMUL.FTZ R191, R190, UR17 ;  /* 0x00000011bebf7c20 */ /* 0x000fc80008410000 */
[-C--:B------:R-:W-:Y:S01]  /*7400*/  FFMA.FTZ R38, R186, R191.reuse, R38 ;  /* 0x000000bfba267223 */ /* 0x080fe20000010026 */
[----:B------:R-:W-:-:S05]  /*7410*/  FMUL.FTZ R186, R138, R191 ;  /* 0x000000bf8aba7220 */ /* 0x000fca0000410000 */
[----:B------:R-:W-:-:S04]  /*7420*/  F2FP.BF16.F32.PACK_AB R186, RZ, R186 ;  /* 0x000000baffba723e */ /* 0x000fc800000010ff */
[----:B------:R-:W-:-:S07]  /*7430*/  PRMT R181, R186, 0x7610, R181 ;  /* 0x00007610bab57816 */ /* 0x000fce00000000b5 */
.L_x_4374:
        /* <DEDUP_REMOVED lines=8> */
.L_x_4375:
        /* <DEDUP_REMOVED lines=9> */
[-C--:B------:R-:W-:Y:S02]  /*7550*/  FFMA.FTZ R40, R0, R186.reuse, R40 ;  /* 0x000000ba00287223 */ /* 0x080fe40000010028 */
[----:B------:R0:W5:Y:S01]  /*7560*/  LDL.LU R0, [R1+0x108] ;  /* 0x0001080001007983 */ /* 0x0001620000300800 */
[----:B------:R-:W-:-:S05]  /*7570*/  FMUL.FTZ R186, R132, R186 ;  /* 0x000000ba84ba7220 */ /* 0x000fca0000410000 */
[----:B------:R-:W-:-:S04]  /*7580*/  F2FP.BF16.F32.PACK_AB R186, RZ, R186 ;  /* 0x000000baffba723e */ /* 0x000fc800000010ff */
[----:B0-----:R-:W-:-:S07]  /*7590*/  PRMT R182, R186, 0x7610, R182 ;  /* 0x00007610bab67816 */ /* 0x001fce00000000b6 */
.L_x_4376:
        /* <DEDUP_REMOVED lines=15> */
[----:B---3--:R-:W-:-:S04]  /*7690*/  FMUL.FTZ R3, R186, UR17 ;  /* 0x00000011ba037c20 */ /* 0x008fc80008410000 */
[----:B------:R-:W-:Y:S01]  /*76a0*/  FFMA.FTZ R41, R3, R4, R41 ;  /* 0x0000000403297223 */ /* 0x000fe20000010029 */
[----:B------:R-:W-:Y:S01]  /*76b0*/  FMUL.FTZ R3, R133, R3 ;  /* 0x0000000385037220 */ /* 0x000fe20000410000 */
[----:B------:R3:W5:Y:S04]  /*76c0*/  LDL.LU R4, [R1+0x114] ;  /* 0x0001140001047983 */ /* 0x0007680000300800 */
[----:B--2---:R-:W-:Y:S02]  /*76d0*/  F2FP.BF16.F32.PACK_AB R2, RZ, R3 ;  /* 0x00000003ff02723e */ /* 0x004fe400000010ff */
[----:B------:R3:W5:Y:S02]  /*76e0*/  LDL.LU R3, [R1+0x110] ;  /* 0x0001100001037983 */ /* 0x0007640000300800 */
[----:B-1----:R-:W-:-:S02]  /*76f0*/  PRMT R0, R2, 0x7610, R0 ;  /* 0x0000761002007816 */ /* 0x002fc40000000000 */
[----:B------:R3:W5:Y:S02]  /*7700*/  LDL.LU R2, [R1+0x10c] ;  /* 0x00010c0001027983 */ /* 0x0007640000300800 */
[----:B------:R-:W-:Y:S02]  /*7710*/  PRMT R182, R182, 0x5410, R0 ;  /* 0x00005410b6b67816 */ /* 0x000fe40000000000 */
[----:B------:R3:W5:Y:S05]  /*7720*/  LDL.LU R0, [R1+0x108] ;  /* 0x0001080001007983 */ /* 0x00076a0000300800 */
.L_x_4377:
[----:B-----5:R1:W-:Y:S04]  /*7730*/  STL [R1+0x10c], R2 ;  /* 0x00010c0201007387 */ /* 0x0203e80000100800 */
[----:B------:R2:W-:Y:S01]  /*7740*/  STL [R1+0x108], R0 ;  /* 0x0001080001007387 */ /* 0x0005e20000100800 */
[----:B-1----:R-:W-:-:S05]  /*7750*/  MOV R2, UR16 ;  /* 0x0000001000027c02 */ /* 0x002fca0008000f00 */
[----:B--2---:R-:W-:-:S04]  /*7760*/  @P3 FFMA.FTZ R0, R196, R2, UR30 ;  /* 0x0000001ec4003e23 */ /* 0x004fc80008010002 */
        /* <DEDUP_REMOVED lines=16> */
[----:B------:R-:W2:Y:S01]  /*7870*/  LDL R187, [R1] ;  /* 0x0000000001bb7983 */ /* 0x000ea20000100800 */
[----:B------:R-:W-:Y:S01]  /*7880*/  SHF.L.U32 R191, R179, 0x10, RZ ;  /* 0x00000010b3bf7819 */ /* 0x000fe200000006ff */
[----:B--2---:R-:W-:-:S04]  /*7890*/  FMUL.FTZ R187, R187, UR17 ;  /* 0x00000011bbbb7c20 */ /* 0x004fc80008410000 */
[-C--:B------:R-:W-:Y:S01]  /*78a0*/  FFMA.FTZ R42, R191, R187.reuse, R42 ;  /* 0x000000bbbf2a7223 */ /* 0x080fe2000001002a */
[----:B------:R-:W-:-:S05]  /*78b0*/  FMUL.FTZ R187, R134, R187 ;  /* 0x000000bb86bb7220 */ /* 0x000fca0000410000 */
[----:B------:R-:W-:-:S04]  /*78c0*/  F2FP.BF16.F32.PACK_AB R187, RZ, R187 ;  /* 0x000000bbffbb723e */ /* 0x000fc800000010ff */
[----:B------:R-:W-:-:S07]  /*78d0*/  PRMT R183, R187, 0x7610, R183 ;  /* 0x00007610bbb77816 */ /* 0x000fce00000000b7 */
.L_x_4378:
[----:B------:R-:W2:Y:S02]  /*78e0*/  LDL.LU R187, [R1] ;  /* 0x0000000001bb7983 */ /* 0x000ea40000300800 */
[----:B--2---:R-:W-:Y:S01]  /*78f0*/  F2FP.BF16.F32.PACK_AB R187, R190, R187 ;  /* 0x000000bbbebb723e */ /* 0x004fe200000010ff */
        /* <DEDUP_REMOVED lines=9> */
.L_x_4371:
        /* <DEDUP_REMOVED lines=13> */
.L_x_4380:
        /* <DEDUP_REMOVED lines=14> */
.L_x_4381:
        /* <DEDUP_REMOVED lines=12> */
.L_x_4382:
        /* <DEDUP_REMOVED lines=14> */
.L_x_4383:
        /* <DEDUP_REMOVED lines=12> */
.L_x_4384:
        /* <DEDUP_REMOVED lines=14> */
.L_x_4385:
        /* <DEDUP_REMOVED lines=12> */
.L_x_4386:
        /* <DEDUP_REMOVED lines=15> */
.L_x_4370:
        /* <DEDUP_REMOVED lines=15> */
[----:B0-----:R-:W-:Y:S02]  /*8120*/  FSEL R190, R185, RZ, P3 ;  /* 0x000000ffb9be7208 */ /* 0x001fe40001800000 */
        /* <DEDUP_REMOVED lines=8> */
.L_x_4388:
        /* <DEDUP_REMOVED lines=8> */
.L_x_4389:
[----:B------:R-:W-:Y:S05]  /*8230*/  BRA.U !UP2, `(.L_x_4390) ;  /* 0x000000010a187547 */ /* 0x000fea000b800000 */
[----:B-----5:R-:W-:Y:S01]  /*8240*/  SHF.L.U32 R185, R177, 0x10, RZ ;  /* 0x00000010b1b97819 */ /* 0x020fe200000006ff */
[----:B------:R-:W-:-:S04]  /*8250*/  FMUL.FTZ R186, R190, UR17 ;  /* 0x00000011beba7c20 */ /* 0x000fc80008410000 */
[-C--:B------:R-:W-:Y:S01]  /*8260*/  FFMA.FTZ R38, R185, R186.reuse, R38 ;  /* 0x000000bab9267223 */ /* 0x080fe20000010026 */
[----:B------:R-:W-:-:S05]  /*8270*/  FMUL.FTZ R185, R138, R186 ;  /* 0x000000ba8ab97220 */ /* 0x000fca0000410000 */
[----:B------:R-:W-:-:S04]  /*8280*/  F2FP.BF16.F32.PACK_AB R185, RZ, R185 ;  /* 0x000000b9ffb9723e */ /* 0x000fc800000010ff */
[----:B------:R-:W-:-:S07]  /*8290*/  PRMT R181, R185, 0x7610, R181 ;  /* 0x00007610b9b57816 */ /* 0x000fce00000000b5 */
.L_x_4390:
        /* <DEDUP_REMOVED lines=13> */
.L_x_4391:
        /* <DEDUP_REMOVED lines=14> */
.L_x_4392:
        /* <DEDUP_REMOVED lines=9> */
[----:B0----5:R-:W-:-:S03]  /*84e0*/  PRMT R4, R178, 0x7632, R4 ;  /* 0x00007632b2047816 */ /* 0x021fc60000000004 */
[----:B------:R0:W-:Y:S01]  /*84f0*/  STL [R1+0x108], R0 ;  /* 0x0001080001007387 */ /* 0x0001e20000100800 */
[----:B------:R-:W-:Y:S01]  /*8500*/  SHF.L.U32 R4, R4, 0x10, RZ ;  /* 0x0000001004047819 */ /* 0x000fe200000006ff */
[----:B-1----:R-:W-:-:S04]  /*8510*/  FMUL.FTZ R3, R186, UR17 ;  /* 0x00000011ba037c20 */ /* 0x002fc80008410000 */
[----:B------:R-:W-:Y:S01]  /*8520*/  FFMA.FTZ R41, R3, R4, R41 ;  /* 0x0000000403297223 */ /* 0x000fe20000010029 */
[----:B------:R-:W-:Y:S01]  /*8530*/  FMUL.FTZ R3, R133, R3 ;  /* 0x0000000385037220 */ /* 0x000fe20000410000 */
[----:B------:R1:W5:Y:S04]  /*8540*/  LDL.LU R4, [R1+0x114] ;  /* 0x0001140001047983 */ /* 0x0003680000300800 */
[----:B---3--:R-:W-:Y:S02]  /*8550*/  F2FP.BF16.F32.PACK_AB R2, RZ, R3 ;  /* 0x00000003ff02723e */ /* 0x008fe400000010ff */
[----:B------:R1:W5:Y:S02]  /*8560*/  LDL.LU R3, [R1+0x110] ;  /* 0x0001100001037983 */ /* 0x0003640000300800 */
[----:B0-----:R-:W-:-:S02]  /*8570*/  PRMT R0, R2, 0x7610, R0 ;  /* 0x0000761002007816 */ /* 0x001fc40000000000 */
[----:B------:R1:W5:Y:S02]  /*8580*/  LDL.LU R2, [R1+0x10c] ;  /* 0x00010c0001027983 */ /* 0x0003640000300800 */
[----:B------:R-:W-:Y:S02]  /*8590*/  PRMT R182, R182, 0x5410, R0 ;  /* 0x00005410b6b67816 */ /* 0x000fe40000000000 */
[----:B------:R1:W5:Y:S05]  /*85a0*/  LDL.LU R0, [R1+0x108] ;  /* 0x0001080001007983 */ /* 0x00036a0000300800 */
.L_x_4393:
        /* <DEDUP_REMOVED lines=22> */
.L_x_4394:
        /* <DEDUP_REMOVED lines=10> */
.L_x_4387:
        /* <DEDUP_REMOVED lines=13> */
.L_x_4395:
[----:B------:R-:W-:Y:S05]  /*8880*/  BRA.U !UP2, `(.L_x_4396) ;  /* 0x000000010a347547 */ /* 0x000fea000b800000 */
[----:B0-----:R-:W-:Y:S02]  /*8890*/  MOV R190, UR16 ;  /* 0x0000001000be7c02 */ /* 0x001fe40008000f00 */
        /* <DEDUP_REMOVED lines=12> */
.L_x_4396:
        /* <DEDUP_REMOVED lines=13> */
.L_x_4397:
        /* <DEDUP_REMOVED lines=14> */
.L_x_4398:
        /* <DEDUP_REMOVED lines=13> */
.L_x_4399:
        /* <DEDUP_REMOVED lines=14> */
.L_x_4400:
        /* <DEDUP_REMOVED lines=13> */
.L_x_4401:
        /* <DEDUP_REMOVED lines=14> */
.L_x_4379:
        /* <DEDUP_REMOVED lines=16> */
.L_x_4402:
        /* <DEDUP_REMOVED lines=32> */
.L_x_4405:
        /* <DEDUP_REMOVED lines=8> */
.L_x_4406:
[----:B------:R-:W-:Y:S05]  /*91f0*/  BRA.U !UP2, `(.L_x_4407) ;  /* 0x000000010a187547 */ /* 0x000fea000b800000 */
[----:B-----5:R-:W-:Y:S01]  /*9200*/  SHF.L.U32 R186, R177, 0x10, RZ ;  /* 0x00000010b1ba7819 */ /* 0x020fe200000006ff */
[----:B------:R-:W-:-:S04]  /*9210*/  FMUL.FTZ R191, R190, UR17 ;  /* 0x00000011bebf7c20 */ /* 0x000fc80008410000 */
[-C--:B------:R-:W-:Y:S01]  /*9220*/  FFMA.FTZ R46, R186, R191.reuse, R46 ;  /* 0x000000bfba2e7223 */ /* 0x080fe2000001002e */
[----:B------:R-:W-:-:S05]  /*9230*/  FMUL.FTZ R186, R130, R191 ;  /* 0x000000bf82ba7220 */ /* 0x000fca0000410000 */
[----:B------:R-:W-:-:S04]  /*9240*/  F2FP.BF16.F32.PACK_AB R186, RZ, R186 ;  /* 0x000000baffba723e */ /* 0x000fc800000010ff */
[----:B------:R-:W-:-:S07]  /*9250*/  PRMT R181, R186, 0x7610, R181 ;  /* 0x00007610bab57816 */ /* 0x000fce00000000b5 */
.L_x_4407:
        /* <DEDUP_REMOVED lines=8> */
.L_x_4408:
        /* <DEDUP_REMOVED lines=14> */
.L_x_4409:
        /* <DEDUP_REMOVED lines=25> */
.L_x_4410:
        /* <DEDUP_REMOVED lines=27> */
.L_x_4411:
        /* <DEDUP_REMOVED lines=11> */
.L_x_4404:
        /* <DEDUP_REMOVED lines=13> */
.L_x_4413:
        /* <DEDUP_REMOVED lines=14> */
.L_x_4414:
        /* <DEDUP_REMOVED lines=12> */
.L_x_4415:
        /* <DEDUP_REMOVED lines=14> */
.L_x_4416:
        /* <DEDUP_REMOVED lines=12> */
.L_x_4417:
        /* <DEDUP_REMOVED lines=14> */
.L_x_4418:
        /* <DEDUP_REMOVED lines=12> */
.L_x_4419:
        /* <DEDUP_REMOVED lines=15> */
.L_x_4403:
        /* <DEDUP_REMOVED lines=24> */
.L_x_4421:
        /* <DEDUP_REMOVED lines=8> */
.L_x_4422:
[----:B------:R-:W-:Y:S05]  /*a050*/  BRA.U !UP2, `(.L_x_4423) ;  /* 0x000000010a187547 */ /* 0x000fea000b800000 */
[----:B-----5:R-:W-:Y:S01]  /*a060*/  SHF.L.U32 R185, R177, 0x10, RZ ;  /* 0x00000010b1b97819 */ /* 0x020fe200000006ff */
[----:B------:R-:W-:-:S04]  /*a070*/  FMUL.FTZ R186, R190, UR17 ;  /* 0x00000011beba7c20 */ /* 0x000fc80008410000 */
[-C--:B------:R-:W-:Y:S01]  /*a080*/  FFMA.FTZ R46, R185, R186.reuse, R46 ;  /* 0x000000bab92e7223 */ /* 0x080fe2000001002e */
[----:B------:R-:W-:-:S05]  /*a090*/  FMUL.FTZ R185, R130, R186 ;  /* 0x000000ba82b97220 */ /* 0x000fca0000410000 */
[----:B------:R-:W-:-:S04]  /*a0a0*/  F2FP.BF16.F32.PACK_AB R185, RZ, R185 ;  /* 0x000000b9ffb9723e */ /* 0x000fc800000010ff */
[----:B------:R-:W-:-:S07]  /*a0b0*/  PRMT R181, R185, 0x7610, R181 ;  /* 0x00007610b9b57816 */ /* 0x000fce00000000b5 */
.L_x_4423:
        /* <DEDUP_REMOVED lines=13> */
.L_x_4424:
        /* <DEDUP_REMOVED lines=14> */
.L_x_4425:
        /* <DEDUP_REMOVED lines=22> */
.L_x_4426:
        /* <DEDUP_REMOVED lines=22> */
.L_x_4427:
        /* <DEDUP_REMOVED lines=10> */
.L_x_4420:
        /* <DEDUP_REMOVED lines=13> */
.L_x_4428:
        /* <DEDUP_REMOVED lines=14> */
.L_x_4429:
        /* <DEDUP_REMOVED lines=13> */
.L_x_4430:
        /* <DEDUP_REMOVED lines=14> */
.L_x_4431:
        /* <DEDUP_REMOVED lines=13> */
.L_x_4432:
        /* <DEDUP_REMOVED lines=14> */
.L_x_4433:
        /* <DEDUP_REMOVED lines=13> */
.L_x_4434:
        /* <DEDUP_REMOVED lines=14> */
.L_x_4412:
[----:B0-----:R-:W0:Y:S01]  /*ac90*/  @P1 LDC.64 R190, c[0x0][0x478] ;  /* 0x00011e00ffbe1b82 */ /* 0x001e220000000a00 */
[----:B------:R-:W1:Y:S01]  /*aca0*/  @UP2 LDCU.64 UR10, c[0x0][0x468] ;  /* 0x00008d00ff0a27ac */ /* 0x000e620008000a00 */
[----:B-----5:R2:W-:Y:S02]  /*acb0*/  STL [R1+0x108], R0 ;  /* 0x0001080001007387 */ /* 0x0205e40000100800 */
[----:B--2---:R-:W-:-:S05]  /*acc0*/  @P1 IADD3 R0, PT, PT, R188, 0x180, RZ ;  /* 0x00000180bc001810 */ /* 0x004fca0007ffe0ff */
[----:B0-----:R-:W-:Y:S02]  /*acd0*/  @P1 IMAD.WIDE.U32 R190, R0, 0x10, R190 ;  /* 0x0000001000be1825 */ /* 0x001fe400078e00be */
[----:B------:R0:W5:Y:S04]  /*ace0*/  LDL.LU R0, [R1+0x108] ;  /* 0x0001080001007983 */ /* 0x0001680000300800 */
[----:B------:R2:W-:Y:S02]  /*acf0*/  @P1 STG.E.128 desc[UR18][R190.64], R184 ;  /* 0x000000b8be001986 */ /* 0x0005e4000c101d12 */
[----:B--2---:R-:W-:Y:S02]  /*ad00*/  @P2 IADD3 R190, PT, PT, R189, 0x180, RZ ;  /* 0x00000180bdbe2810 */ /* 0x004fe40007ffe0ff */
[----:B------:R-:W-:-:S02]  /*ad10*/  MOV R191, 0x10 ;  /* 0x0000001000bf7802 */ /* 0x000fc40000000f00 */
[----:B------:R-:W-:-:S03]  /*ad20*/  IADD3 R189, PT, PT, R189, 0x200, RZ ;  /* 0x00000200bdbd7810 */ /* 0x000fc60007ffe0ff */
[----:B-1----:R-:W-:Y:S02]  /*ad30*/  @P2 IMAD.WIDE.U32 R190, R190, R191, UR10 ;  /* 0x0000000abebe2e25 */ /* 0x002fe4000f8e00bf */
[----:B------:R0:W-:Y:S04]  /*ad40*/  STL [R1], R189 ;  /* 0x000000bd01007387 */ /* 0x0001e80000100800 */
[----:B------:R0:W-:Y:S01]  /*ad50*/  @P2 STG.E.128 desc[UR18][R190.64], R180 ;  /* 0x000000b4be002986 */ /* 0x0001e2000c101d12 */
[----:B------:R-:W-:Y:S05]  /*ad60*/  BRA.U !UP2, `(.L_x_4435) ;  /* 0x000000010a0c7547 */ /* 0x000fea000b800000 */
[----:B------:R-:W1:Y:S02]  /*ad70*/  LDC.64 R176, c[0x0][0x390] ;  /* 0x0000e400ffb07b82 */ /* 0x000e640000000a00 */
[----:B-1----:R-:W-:-:S06]  /*ad80*/  IMAD.WIDE.U32 R176, R189, 0x10, R176 ;  /* 0x00000010bdb07825 */ /* 0x002fcc00078e00b0 */
[----:B------:R-:W5:Y:S02]  /*ad90*/  LDG.E.128 R176, desc[UR18][R176.64] ;  /* 0x00000012b0b07981 */ /* 0x000f64000c1e1d00 */
.L_x_4435:
[----:B------:R-:W-:Y:S05]  /*ada0*/  @!P0 BRA `(.L_x_4436) ;  /* 0x0000000c00748947 */ /* 0x000fea0003800000 */
[----:B------:R-:W-:Y:S05]  /*adb0*/  @!P1 BRA `(.L_x_4437) ;  /* 0x0000000400c89947 */ /* 0x000fea0003800000 */
[----:B------:R-:W-:Y:S02]  /*adc0*/  ISETP.LT.AND P0, PT, RZ, UR32, PT ;  /* 0x00000020ff007c0c */ /* 0x000fe4000bf01270 */
[----:B------:R-:W-:Y:S02]  /*add0*/  MOV R186, UR16 ;  /* 0x0000001000ba7c02 */ /* 0x000fe40008000f00 */
[----:B------:R-:W-:Y:S02]  /*ade0*/  PRMT R184, R172, 0x7632, R184 ;  /* 0x00007632acb87816 */ /* 0x000fe400000000b8 */
[----:B------:R-:W-:Y:S02]  /*adf0*/  MOV R185, UR16 ;  /* 0x0000001000b97c02 */ /* 0x000fe40008000f00 */
[----:B------:R-:W-:Y:S02]  /*ae00*/  SHF.L.U32 R184, R184, 0x10, RZ ;  /* 0x00000010b8b87819 */ /* 0x000fe400000006ff */
[----:B0-----:R-:W-:-:S02]  /*ae10*/  SHF.L.U32 R189, R173, 0x10, RZ ;  /* 0x00000010adbd7819 */ /* 0x001fc400000006ff */
[----:B------:R-:W-:Y:S01]  /*ae20*/  MOV R187, UR16 ;  /* 0x0000001000bb7c02 */ /* 0x000fe20008000f00 */
[----:B------:R-:W-:Y:S01]  /*ae30*/  @P0 FFMA.FTZ R186, R241, R186, UR30 ;  /* 0x0000001ef1ba0e23 */ /* 0x000fe200080100ba */
[----:B------:R-:W-:Y:S01]  /*ae40*/  @P0 FFMA.FTZ R185, R210, R185, UR30 ;  /* 0x0000001ed2b90e23 */ /* 0x000fe200080100b9 */
[----:B------:R-:W-:Y:S02]  /*ae50*/  SHF.L.U32 R190, R172, 0x10, RZ ;  /* 0x00000010acbe7819 */ /* 0x000fe400000006ff */
[----:B------:R-:W-:Y:S01]  /*ae60*/  @P0 FADD.FTZ R186, R242, -R186 ;  /* 0x800000baf2ba0221 */ /* 0x000fe20000010000 */
[----:B------:R-:W-:Y:S01]  /*ae70*/  @P0 FADD.FTZ R185, R214, -R185 ;  /* 0x800000b9d6b90221 */ /* 0x000fe20000010000 */
[----:B------:R-:W-:Y:S02]  /*ae80*/  @P0 FFMA.FTZ R187, R243, R187, UR30 ;  /* 0x0000001ef3bb0e23 */ /* 0x000fe400080100bb */
[----:B------:R-:W-:Y:S01]  /*ae90*/  @P0 FFMA.FTZ R184, R186, UR29, R184 ;  /* 0x0000001dbab80c23 */ /* 0x000fe200080100b8 */
[----:B------:R-:W-:Y:S01]  /*aea0*/  MOV R186, UR16 ;  /* 0x0000001000ba7c02 */ /* 0x000fe20008000f00 */
[----:B------:R-:W-:Y:S01]  /*aeb0*/  @P0 FFMA.FTZ R189, R185, UR29, R189 ;  /* 0x0000001db9bd0c23 */ /* 0x000fe200080100bd */
[----:B------:R-:W-:Y:S01]  /*aec0*/  PRMT R185, R173, 0x7632, R185 ;  /* 0x00007632adb97816 */ /* 0x000fe200000000b9 */
[----:B------:R-:W-:-:S02]  /*aed0*/  @P0 FADD.FTZ R187, R244, -R187 ;  /* 0x800000bbf4bb0221 */ /* 0x000fc40000010000 */
[----:B------:R-:W-:Y:S01]  /*aee0*/  @P0 FFMA.FTZ R186, R209, R186, UR30 ;  /* 0x0000001ed1ba0e23 */ /* 0x000fe200080100ba */
[----:B------:R-:W-:-:S03]  /*aef0*/  SHF.L.U32 R185, R185, 0x10, RZ ;  /* 0x00000010b9b97819 */ /* 0x000fc600000006ff */
[----:B------:R-:W-:Y:S02]  /*af00*/  @P0 FADD.FTZ R186, R213, -R186 ;  /* 0x800000bad5ba0221 */ /* 0x000fe40000010000 */
        /* <DEDUP_REMOVED lines=9> */
.L_x_4438:
        /* <DEDUP_REMOVED lines=8> */
.L_x_4439:
[----:B------:R-:W-:Y:S05]  /*b020*/  BRA.U !UP2, `(.L_x_4440) ;  /* 0x000000010a187547 */ /* 0x000fea000b800000 */
[----:B-----5:R-:W-:Y:S01]  /*b030*/  SHF.L.U32 R186, R177, 0x10, RZ ;  /* 0x00000010b1ba7819 */ /* 0x020fe200000006ff */
[----:B------:R-:W-:-:S04]  /*b040*/  FMUL.FTZ R187, R189, UR17 ;  /* 0x00000011bdbb7c20 */ /* 0x000fc80008410000 */
[-C--:B------:R-:W-:Y:S01]  /*b050*/  FFMA.FTZ R54, R186, R187.reuse, R54 ;  /* 0x000000bbba367223 */ /* 0x080fe20000010036 */
[----:B------:R-:W-:-:S05]  /*b060*/  FMUL.FTZ R186, R122, R187 ;  /* 0x000000bb7aba7220 */ /* 0x000fca0000410000 */
[----:B------:R-:W-:-:S04]  /*b070*/  F2FP.BF16.F32.PACK_AB R186, RZ, R186 ;  /* 0x000000baffba723e */ /* 0x000fc800000010ff */
[----:B------:R-:W-:-:S07]  /*b080*/  PRMT R181, R186, 0x7610, R181 ;  /* 0x00007610bab57816 */ /* 0x000fce00000000b5 */
.L_x_4440:
        /* <DEDUP_REMOVED lines=8> */
.L_x_4441:
[----:B------:R-:W-:Y:S02]  /*b110*/  MOV R186, UR16 ;  /* 0x0000001000ba7c02 */ /* 0x000fe40008000f00 */
[----:B------:R-:W-:-:S03]  /*b120*/  SHF.L.U32 R191, R174, 0x10, RZ ;  /* 0x00000010aebf7819 */ /* 0x000fc600000006ff */
[----:B------:R-:W-:-:S04]  /*b130*/  @P0 FFMA.FTZ R186, R211, R186, UR30 ;  /* 0x0000001ed3ba0e23 */ /* 0x000fc800080100ba */
[----:B------:R-:W-:-:S04]  /*b140*/  @P0 FADD.FTZ R186, R215, -R186 ;  /* 0x800000bad7ba0221 */ /* 0x000fc80000010000 */
        /* <DEDUP_REMOVED lines=8> */
.L_x_4442:
        /* <DEDUP_REMOVED lines=8> */
[----:B------:R0:W-:Y:S03]  /*b250*/  STL [R1+0x108], R0 ;  /* 0x0001080001007387 */ /* 0x0001e60000100800 */
[----:B0-----:R-:W-:Y:S01]  /*b260*/  SHF.L.U32 R0, R187, 0x10, RZ ;  /* 0x00000010bb007819 */ /* 0x001fe200000006ff */
[----:B------:R-:W-:-:S04]  /*b270*/  FMUL.FTZ R187, R186, UR17 ;  /* 0x00000011babb7c20 */ /* 0x000fc80008410000 */
[----:B------:R-:W-:Y:S02]  /*b280*/  FFMA.FTZ R57, R187, R0, R57 ;  /* 0x00000000bb397223 */ /* 0x000fe40000010039 */
[----:B------:R0:W5:Y:S01]  /*b290*/  LDL.LU R0, [R1+0x108] ;  /* 0x0001080001007983 */ /* 0x0001620000300800 */
[----:B------:R-:W-:-:S05]  /*b2a0*/  FMUL.FTZ R187, R117, R187 ;  /* 0x000000bb75bb7220 */ /* 0x000fca0000410000 */
[----:B------:R-:W-:-:S04]  /*b2b0*/  F2FP.BF16.F32.PACK_AB R187, RZ, R187 ;  /* 0x000000bbffbb723e */ /* 0x000fc800000010ff */
[----:B0-----:R-:W-:-:S07]  /*b2c0*/  PRMT R182, R182, 0x5410, R187 ;  /* 0x00005410b6b67816 */ /* 0x001fce00000000bb */
.L_x_4443:
[----:B------:R-:W-:Y:S01]  /*b2d0*/  MOV R187, UR16 ;  /* 0x0000001000bb7c02 */ /* 0x000fe20008000f00 */
[----:B-----5:R0:W-:Y:S04]  /*b2e0*/  STL [R1+0x108], R0 ;  /* 0x0001080001007387 */ /* 0x0201e80000100800 */
[----:B------:R-:W-:-:S04]  /*b2f0*/  @P0 FFMA.FTZ R187, R212, R187, UR30 ;  /* 0x0000001ed4bb0e23 */ /* 0x000fc800080100bb */
[----:B0-----:R-:W-:Y:S01]  /*b300*/  @P0 FADD.FTZ R0, R216, -R187 ;  /* 0x800000bbd8000221 */ /* 0x001fe20000010000 */
        /* <DEDUP_REMOVED lines=12> */
[----:B0-----:R-:W-:Y:S06]  /*b3d0*/  BRA.U !UP2, `(.L_x_4444) ;  /* 0x000000010a187547 */ /* 0x001fec000b800000 */
[----:B------:R-:W-:Y:S01]  /*b3e0*/  SHF.L.U32 R191, R179, 0x10, RZ ;  /* 0x00000010b3bf7819 */ /* 0x000fe200000006ff */
[----:B------:R-:W-:-:S04]  /*b3f0*/  FMUL.FTZ R190, R187, UR17 ;  /* 0x00000011bbbe7c20 */ /* 0x000fc80008410000 */
[-C--:B------:R-:W-:Y:S01]  /*b400*/  FFMA.FTZ R58, R191, R190.reuse, R58 ;  /* 0x000000bebf3a7223 */ /* 0x080fe2000001003a */
[----:B------:R-:W-:-:S05]  /*b410*/  FMUL.FTZ R190, R118, R190 ;  /* 0x000000be76be7220 */ /* 0x000fca0000410000 */
[----:B------:R-:W-:-:S04]  /*b420*/  F2FP.BF16.F32.PACK_AB R190, RZ, R190 ;  /* 0x000000beffbe723e */ /* 0x000fc800000010ff */
[----:B------:R-:W-:-:S07]  /*b430*/  PRMT R183, R190, 0x7610, R183 ;  /* 0x00007610beb77816 */ /* 0x000fce00000000b7 */
.L_x_4444:
        /* <DEDUP_REMOVED lines=10> */
.L_x_4437:
        /* <DEDUP_REMOVED lines=13> */
.L_x_4446:
        /* <DEDUP_REMOVED lines=14> */
.L_x_4447:
        /* <DEDUP_REMOVED lines=12> */
.L_x_4448:
        /* <DEDUP_REMOVED lines=14> */
.L_x_4449:
        /* <DEDUP_REMOVED lines=12> */
.L_x_4450:
        /* <DEDUP_REMOVED lines=14> */
.L_x_4451:
        /* <DEDUP_REMOVED lines=12> */
.L_x_4452:
        /* <DEDUP_REMOVED lines=15> */
.L_x_4436:
        /* <DEDUP_REMOVED lines=19> */
[----:B0-----:R-:W-:-:S04]  /*bcb0*/  FMUL.FTZ R189, R184, UR17 ;  /* 0x00000011b8bd7c20 */ /* 0x001fc80008410000 */
[-C--:B------:R-:W-:Y:S01]  /*bcc0*/  FFMA.FTZ R52, R186, R189.reuse, R52 ;  /* 0x000000bdba347223 */ /* 0x080fe20000010034 */
[----:B------:R-:W-:-:S05]  /*bcd0*/  FMUL.FTZ R186, R120, R189 ;  /* 0x000000bd78ba7220 */ /* 0x000fca0000410000 */
[----:B------:R-:W-:-:S04]  /*bce0*/  F2FP.BF16.F32.PACK_AB R186, RZ, R186 ;  /* 0x000000baffba723e */ /* 0x000fc800000010ff */
[----:B------:R-:W-:-:S07]  /*bcf0*/  PRMT R180, R186, 0x7610, R180 ;  /* 0x00007610bab47816 */ /* 0x000fce00000000b4 */
.L_x_4454:
[----:B------:R-:W-:Y:S05]  /*bd00*/  BRA.U !UP2, `(.L_x_4455) ;  /* 0x000000010a1c7547 */ /* 0x000fea000b800000 */
[----:B-----5:R-:W-:Y:S01]  /*bd10*/  PRMT R186, R176, 0x7632, R186 ;  /* 0x00007632b0ba7816 */ /* 0x020fe200000000ba */
[----:B0-----:R-:W-:-:S03]  /*bd20*/  FMUL.FTZ R189, R187, UR17 ;  /* 0x00000011bbbd7c20 */ /* 0x001fc60008410000 */
[----:B------:R-:W-:-:S05]  /*bd30*/  SHF.L.U32 R186, R186, 0x10, RZ ;  /* 0x00000010baba7819 */ /* 0x000fca00000006ff */
[----:B------:R-:W-:Y:S01]  /*bd40*/  FFMA.FTZ R53, R189, R186, R53 ;  /* 0x000000babd357223 */ /* 0x000fe20000010035 */
[----:B------:R-:W-:-:S05]  /*bd50*/  FMUL.FTZ R186, R121, R189 ;  /* 0x000000bd79ba7220 */ /* 0x000fca0000410000 */
[----:B------:R-:W-:-:S04]  /*bd60*/  F2FP.BF16.F32.PACK_AB R186, RZ, R186 ;  /* 0x000000baffba723e */ /* 0x000fc800000010ff */
[----:B------:R-:W-:-:S07]  /*bd70*/  PRMT R180, R180, 0x5410, R186 ;  /* 0x00005410b4b47816 */ /* 0x000fce00000000ba */
.L_x_4455:
[----:B------:R-:W-:Y:S05]  /*bd80*/  BRA.U !UP2, `(.L_x_4456) ;  /* 0x000000010a187547 */ /* 0x000fea000b800000 */
[----:B-----5:R-:W-:Y:S01]  /*bd90*/  SHF.L.U32 R186, R177, 0x10, RZ ;  /* 0x00000010b1ba7819 */ /* 0x020fe200000006ff */
[----:B0-----:R-:W-:-:S04]  /*bda0*/  FMUL.FTZ R189, R185, UR17 ;  /* 0x00000011b9bd7c20 */ /* 0x001fc80008410000 */
[-C--:B------:R-:W-:Y:S01]  /*bdb0*/  FFMA.FTZ R54, R186, R189.reuse, R54 ;  /* 0x000000bdba367223 */ /* 0x080fe20000010036 */
[----:B------:R-:W-:-:S05]  /*bdc0*/  FMUL.FTZ R186, R122, R189 ;  /* 0x000000bd7aba7220 */ /* 0x000fca0000410000 */
[----:B------:R-:W-:-:S04]  /*bdd0*/  F2FP.BF16.F32.PACK_AB R186, RZ, R186 ;  /* 0x000000baffba723e */ /* 0x000fc800000010ff */
[----:B------:R-:W-:-:S07]  /*bde0*/  PRMT R181, R186, 0x7610, R181 ;  /* 0x00007610bab57816 */ /* 0x000fce00000000b5 */
.L_x_4456:
[----:B------:R-:W-:-:S05]  /*bdf0*/  MOV R186, UR16 ;  /* 0x0000001000ba7c02 */ /* 0x000fca0008000f00 */
[----:B------:R-:W-:-:S04]  /*be00*/  FFMA.FTZ R186, R243, R186, UR30 ;  /* 0x0000001ef3ba7e23 */ /* 0x000fc800080100ba */
[----:B------:R-:W-:-:S04]  /*be10*/  FADD.FTZ R186, R244, -R186 ;  /* 0x800000baf4ba7221 */ /* 0x000fc80000010000 */
[----:B------:R-:W-:-:S05]  /*be20*/  FMUL.FTZ R186, R186, UR29 ;  /* 0x0000001dbaba7c20 */ /* 0x000fca0008410000 */
[----:B0-----:R-:W-:Y:S01]  /*be30*/  FSEL R189, R186, RZ, P0 ;  /* 0x000000ffbabd7208 */ /* 0x001fe20000000000 */
        /* <DEDUP_REMOVED lines=8> */
.L_x_4457:
        /* <DEDUP_REMOVED lines=12> */
.L_x_4458:
[----:B------:R-:W-:-:S05]  /*bf80*/  MOV R190, UR16 ;  /* 0x0000001000be7c02 */ /* 0x000fca0008000f00 */
[----:B------:R-:W-:-:S04]  /*bf90*/  FFMA.FTZ R190, R245, R190, UR30 ;  /* 0x0000001ef5be7e23 */ /* 0x000fc800080100be */
[----:B------:R-:W-:-:S04]  /*bfa0*/  FADD.FTZ R190, R246, -R190 ;  /* 0x800000bef6be7221 */ /* 0x000fc80000010000 */
[----:B------:R-:W-:-:S05]  /*bfb0*/  FMUL.FTZ R190, R190, UR29 ;  /* 0x0000001dbebe7c20 */ /* 0x000fca0008410000 */
[----:B------:R-:W-:Y:S01]  /*bfc0*/  FSEL R190, R190, RZ, P0 ;  /* 0x000000ffbebe7208 */ /* 0x000fe20000000000 */
        /* <DEDUP_REMOVED lines=10> */
.L_x_4459:
        /* <DEDUP_REMOVED lines=20> */
.L_x_4460:
        /* <DEDUP_REMOVED lines=10> */
.L_x_4453:
        /* <DEDUP_REMOVED lines=13> */
.L_x_4461:
        /* <DEDUP_REMOVED lines=14> */
.L_x_4462:
        /* <DEDUP_REMOVED lines=13> */
.L_x_4463:
        /* <DEDUP_REMOVED lines=14> */
.L_x_4464:
        /* <DEDUP_REMOVED lines=13> */
.L_x_4465:
        /* <DEDUP_REMOVED lines=14> */
.L_x_4466:
        /* <DEDUP_REMOVED lines=13> */
.L_x_4467:
        /* <DEDUP_REMOVED lines=14> */
.L_x_4445:
        /* <DEDUP_REMOVED lines=13> */
.L_x_4299:
[----:B0-----:R-:W2:Y:S01]  /*c9e0*/  LDL.LU R188, [R1+0x54] ;  /* 0x0000540001bc7983 */ /* 0x001ea20000300800 */
[----:B------:R-:W0:Y:S03]  /*c9f0*/  S2UR UR9, SR_CTAID.X ;  /* 0x00000000000979c3 */ /* 0x000e260000002500 */
[----:B------:R-:W2:Y:S04]  /*ca00*/  LDL.LU R189, [R1+0x58] ;  /* 0x0000580001bd7983 */ /* 0x000ea80000300800 */
[----:B------:R-:W2:Y:S01]  /*ca10*/  LDL.LU R190, [R1+0x5c] ;  /* 0x00005c0001be7983 */ /* 0x000ea20000300800 */
[----:B-----5:R-:W0:Y:S03]  /*ca20*/  LDC R0, c[0x0][0x388] ;  /* 0x0000e200ff007b82 */ /* 0x020e260000000800 */
[----:B------:R-:W2:Y:S04]  /*ca30*/  LDL.LU R191, [R1+0x60] ;  /* 0x0000600001bf7983 */ /* 0x000ea80000300800 */
[----:B------:R-:W3:Y:S01]  /*ca40*/  LDL.LU R180, [R1+0x34] ;  /* 0x0000340001b47983 */ /* 0x000ee20000300800 */
[----:B------:R-:W1:Y:S03]  /*ca50*/  LDC.64 R2, c[0x0][0x440] ;  /* 0x00011000ff027b82 */ /* 0x000e660000000a00 */
[----:B------:R-:W3:Y:S04]  /*ca60*/  LDL.LU R181, [R1+0x38] ;  /* 0x0000380001b57983 */ /* 0x000ee80000300800 */
[----:B------:R-:W3:Y:S01]  /*ca70*/  LDL.LU R182, [R1+0x3c] ;  /* 0x00003c0001b67983 */ /* 0x000ee20000300800 */
[----:B------:R-:W4:Y:S03]  /*ca80*/  LDC.64 R4, c[0x0][0x448] ;  /* 0x00011200ff047b82 */ /* 0x000f260000000a00 */
[----:B------:R-:W3:Y:S04]  /*ca90*/  LDL.LU R183, [R1+0x40] ;  /* 0x0000400001b77983 */ /* 0x000ee80000300800 */
[----:B------:R-:W2:Y:S01]  /*caa0*/  LDL.LU R244, [R1+0x14] ;  /* 0x0000140001f47983 */ /* 0x000ea20000300800 */
[----:B------:R-:W4:Y:S03]  /*cab0*/  LDC.64 R6, c[0x0][0x460] ;  /* 0x00011800ff067b82 */ /* 0x000f260000000a00 */
        /* <DEDUP_REMOVED lines=15> */
[----:B0-----:R-:W-:Y:S01]  /*cbb0*/  IMAD R0, R0, UR9, RZ ;  /* 0x0000000900007c24 */ /* 0x001fe2000f8e02ff */
[----:B------:R-:W0:Y:S04]  /*cbc0*/  S2R R248, SR_TID.X ;  /* 0x0000000000f87919 */ /* 0x000e280000002100 */
[----:B0-----:R-:W-:-:S05]  /*cbd0*/  LEA.HI R9, R0, R248, RZ, 0x1d ;  /* 0x000000f800097211 */ /* 0x001fca00078fe8ff */
[----:B-1----:R-:W-:-:S04]  /*cbe0*/  IMAD.WIDE.U32 R2, R9, 0x20, R2 ;  /* 0x0000002009027825 */ /* 0x002fc800078e0002 */
[C---:B----4-:R-:W-:Y:S01]  /*cbf0*/  IMAD.WIDE.U32 R4, R9.reuse, 0x20, R4 ;  /* 0x0000002009047825 */ /* 0x050fe200078e0004 */
[----:B------:R-:W-:Y:S03]  /*cc00*/  STG.E.128 desc[UR18][R2.64], R72 ;  /* 0x0000004802007986 */ /* 0x000fe6000c101d12 */
[----:B------:R-:W-:Y:S01]  /*cc10*/  IMAD.WIDE.U32 R6, R9, 0x20, R6 ;  /* 0x0000002009067825 */ /* 0x000fe200078e0006 */
        /* <DEDUP_REMOVED lines=11> */
[----:B--2---:R-:W-:Y:S04]  /*ccd0*/  STG.E.128 desc[UR18][R2.64+0x2010], R244 ;  /* 0x002010f402007986 */ /* 0x004fe8000c101d12 */
        /* <DEDUP_REMOVED lines=18> */
.L_x_4469:
        /* <DEDUP_REMOVED lines=16> */
.L_x_19321:


//--------------------- .text._ZN10layer_norm13ln_bwd_kernelINS_13Kernel_traitsIf13__nv_bfloat16S2_S2_fjLj5120ELj1ELj1ELj4ELj16ENS_18Kernel_traits_baseILj5120EfS2_S2_S2_fjLj128EEEEELb1ELb0ELb0ELb0EEEvNS_9BwdParamsE --------------------------
	.section	.text._ZN10layer_norm13ln_bwd_kernelINS_13Kernel_traitsIf13__nv_bfloat16S2_S2_fjLj5120ELj1ELj1ELj4ELj16ENS_18Kernel_traits_baseILj5120EfS2_S2_S2_fjLj128EEEEELb1ELb0ELb0ELb0EEEvNS_9BwdParamsE,"ax",@progbits
	.align	128
        .global         _ZN10layer_norm13ln_bwd_kernelINS_13Kernel_traitsIf13__nv_bfloat16S2_S2_fjLj5120ELj1ELj1ELj4ELj16ENS_18Kernel_traits_baseILj5120EfS2_S2_S2_fjLj128EEEEELb1ELb0ELb0ELb0EEEvNS_9BwdParamsE
        .type           _ZN10layer_norm13ln_bwd_kernelINS_13Kernel_traitsIf13__nv_bfloat16S2_S2_fjLj5120ELj1ELj1ELj4ELj16ENS_18Kernel_traits_baseILj5120EfS2_S2_S2_fjLj128EEEEELb1ELb0ELb0ELb0EEEvNS_9BwdParamsE,@function
        .size           _ZN10layer_norm13ln_bwd_kernelINS_13Kernel_traitsIf13__nv_bfloat16S2_S2_fjLj5120ELj1ELj1ELj4ELj16ENS_18Kernel_traits_baseILj5120EfS2_S2_S2_fjLj128EEEEELb1ELb0ELb0ELb0EEEvNS_9BwdParamsE,(.L_x_19322 - _ZN10layer_norm13ln_bwd_kernelINS_13Kernel_traitsIf13__nv_bfloat16S2_S2_fjLj5120ELj1ELj1ELj4ELj16ENS_18Kernel_traits_baseILj5120EfS2_S2_S2_fjLj128EEEEELb1ELb0ELb0ELb0EEEvNS_9BwdParamsE)
        .other          _ZN10layer_norm13ln_bwd_kernelINS_13Kernel_traitsIf13__nv_bfloat16S2_S2_fjLj5120ELj1ELj1ELj4ELj16ENS_18Kernel_traits_baseILj5120EfS2_S2_S2_fjLj128EEEEELb1ELb0ELb0ELb0EEEvNS_9BwdParamsE,@"STO_CUDA_ENTRY STV_DEFAULT"
_ZN10layer_norm13ln_bwd_kernelINS_13Kernel_traitsIf13__nv_bfloat16S2_S2_fjLj5120ELj1ELj1ELj4ELj16ENS_18Kernel_traits_baseILj5120EfS2_S2_S2_fjLj128EEEEELb1ELb0ELb0ELb0EEEvNS_9BwdParamsE:
.text._ZN10layer_norm13ln_bwd_kernelINS_13Kernel_traitsIf13__nv_bfloat16S2_S2_fjLj5120ELj1ELj1ELj4ELj16ENS_18Kernel_traits_baseILj5120EfS2_S2_S2_fjLj128EEEEELb1ELb0ELb0ELb0EEEvNS_9BwdParamsE:
        /* <DEDUP_REMOVED lines=135> */
.L_x_4521:
[----:B-1----:R-:W1:Y:S01]  /*0870*/  @UP0 LDCU.64 UR4, c[0x0][0x3e0] ;  /* 0x00007c00ff0407ac */ /* 0x002e620008000a00 */
[----:B------:R-:W-:Y:S01]  /*0880*/  PLOP3.LUT P0, PT, PT, PT, UP0, 0x80, 0x8 ;  /* 0x000000000008781c */ /* 0x000fe20003f0f008 */
[----:B0-----:R-:W-:-:S06]  /*0890*/  UIMAD.WIDE UR12, UR7, 0x4, UR8 ;  /* 0x00000004070c78a5 */ /* 0x001fcc000f8e0208 */
[----:B----4-:R-:W-:Y:S02]  /*08a0*/  MOV R176, UR12 ;  /* 0x0000000c00b07c02 */ /* 0x010fe40008000f00 */
[----:B------:R-:W-:Y:S01]  /*08b0*/  MOV R177, UR13 ;  /* 0x0000000d00b17c02 */ /* 0x000fe20008000f00 */
[----:B-1----:R-:W-:-:S04]  /*08c0*/  @UP0 UIMAD.WIDE UR4, UR7, 0x2, UR4 ;  /* 0x00000002070408a5 */ /* 0x002fc8000f8e0204 */
[----:B---3--:R-:W3:Y:S01]  /*08d0*/  LDG.E R176, desc[UR14][R176.64] ;  /* 0x0000000eb0b07981 */ /* 0x008ee2000c1e1900 */
[----:B------:R-:W-:Y:S01]  /*08e0*/  UIMAD.WIDE UR12, UR7, 0x4, UR10 ;  /* 0x00000004070c78a5 */ /* 0x000fe2000f8e020a */
[----:B--2---:R-:W-:Y:S02]  /*08f0*/  MOV R172, UR4 ;  /* 0x0000000400ac7c02 */ /* 0x004fe40008000f00 */
[----:B------:R-:W-:-:S05]  /*0900*/  MOV R173, UR5 ;  /* 0x0000000500ad7c02 */ /* 0x000fca0008000f00 */
[----:B------:R0:W4:Y:S01]  /*0910*/  @P0 LDG.E.U16 R172, desc[UR14][R172.64] ;  /* 0x0000000eacac0981 */ /* 0x000122000c1e1500 */
[----:B------:R-:W-:Y:S02]  /*0920*/  MOV R174, UR12 ;  /* 0x0000000c00ae7c02 */ /* 0x000fe40008000f00 */
[----:B------:R-:W-:-:S05]  /*0930*/  MOV R175, UR13 ;  /* 0x0000000d00af7c02 */ /* 0x000fca0008000f00 */
[----:B------:R-:W4:Y:S01]  /*0940*/  LDG.E R174, desc[UR14][R174.64] ;  /* 0x0000000eaeae7981 */ /* 0x000f22000c1e1900 */
[----:B------:R-:W-:Y:S01]  /*0950*/  PLOP3.LUT P0, PT, PT, PT, UP0, 0x80, 0x8 ;  /* 0x000000000008781c */ /* 0x000fe20003f0f008 */
[----:B------:R-:W-:Y:S01]  /*0960*/  UIMAD UR4, UR7, UR6, URZ ;  /* 0x00000006070472a4 */ /* 0x000fe2000f8e02ff */
[C---:B------:R-:W-:Y:S01]  /*0970*/  ISETP.GE.U32.AND P5, PT, R27.reuse, 0x80, PT ;  /* 0x000000801b00780c */ /* 0x040fe20003fa6070 */
[----:B------:R-:W1:Y:S01]  /*0980*/  S2R R0, SR_TID.X ;  /* 0x0000000000007919 */ /* 0x000e620000002100 */
[----:B--2---:R-:W-:Y:S01]  /*0990*/  ISETP.NE.AND P6, PT, RZ, UR16, PT ;  /* 0x00000010ff007c0c */ /* 0x004fe2000bfc5270 */
[----:B------:R-:W-:Y:S01]  /*09a0*/  USHF.R.S32.HI UR5, URZ, 0x1f, UR4 ;  /* 0x0000001fff057899 */ /* 0x000fe20008011404 */
[----:B------:R-:W-:Y:S01]  /*09b0*/  BSSY.RECONVERGENT B0, `(.L_x_4471) ;  /* 0x0000071000007945 */ /* 0x000fe20003800200 */
[----:B------:R-:W-:Y:S01]  /*09c0*/  UMOV UR12, 0x3f800000 ;  /* 0x3f800000000c7882 */ /* 0x000fe20000000000 */
[----:B------:R-:W-:Y:S01]  /*09d0*/  HFMA2 R237, -RZ, RZ, 0, 0 ;  /* 0x00000000ffed7431 */ /* 0x000fe200000001ff */
[----:B------:R-:W-:Y:S01]  /*09e0*/  ULEA.HI UR5, UR5, UR4, URZ, 0x3 ;  /* 0x0000000405057291 */ /* 0x000fe2000f8f18ff */
[----:B------:R-:W-:-:S02]  /*09f0*/  ISETP.GE.U32.AND P4, PT, R27, 0x100, PT ;  /* 0x000001001b00780c */ /* 0x000fc40003f86070 */
[C---:B------:R-:W-:Y:S02]  /*0a00*/  ISETP.GE.U32.AND P3, PT, R27.reuse, 0x180, PT ;  /* 0x000001801b00780c */ /* 0x040fe40003f66070 */
[C---:B------:R-:W-:Y:S02]  /*0a10*/  ISETP.GE.U32.AND P2, PT, R27.reuse, 0x200, PT ;  /* 0x000002001b00780c */ /* 0x040fe40003f46070 */
[----:B0-----:R-:W-:Y:S02]  /*0a20*/  MOV R173, UR5 ;  /* 0x0000000500ad7c02 */ /* 0x001fe40008000f00 */
[----:B------:R-:W-:Y:S02]  /*0a30*/  ISETP.GE.U32.AND P1, PT, R27, 0x280, PT ;  /* 0x000002801b00780c */ /* 0x000fe40003f26070 */
[----:B------:R-:W-:Y:S02]  /*0a40*/  MOV R238, RZ ;  /* 0x000000ff00ee7202 */ /* 0x000fe40000000f00 */
[----:B---3--:R-:W-:-:S04]  /*0a50*/  FSEL R26, R176, RZ, !P6 ;  /* 0x000000ffb01a7208 */ /* 0x008fc80007000000 */
[----:B------:R-:W-:Y:S02]  /*0a60*/  R2UR UR26, R26 ;  /* 0x000000001a1a72ca */ /* 0x000fe400000e0000 */
[----:B-1----:R-:W-:-:S04]  /*0a70*/  LEA.HI.SX32 R26, R173, R0, 0x1d ;  /* 0x00000000ad1a7211 */ /* 0x002fc800078feaff */
[----:B------:R-:W-:Y:S02]  /*0a80*/  MOV R236, R26 ;  /* 0x0000001a00ec7202 */ /* 0x000fe40000000f00 */
[----:B----4-:R-:W-:Y:S02]  /*0a90*/  @P0 R2UR UR13, R172 ;  /* 0x00000000ac0d02ca */ /* 0x010fe400000e0000 */
[----:B------:R-:W-:-:S11]  /*0aa0*/  R2UR UR23, R174 ;  /* 0x00000000ae1772ca */ /* 0x000fd600000e0000 */
        /* <DEDUP_REMOVED lines=15> */
[----:B------:R0:W5:Y:S01]  /*0ba0*/  @P0 LDG.E.128 R156, desc[UR14][R222.64] ;  /* 0x0000000ede9c0981 */ /* 0x000162000c1e1d00 */
[----:B------:R-:W-:Y:S02]  /*0bb0*/  IADD3 R236, PT, PT, R26, 0x80, RZ ;  /* 0x000000801aec7810 */ /* 0x000fe40007ffe0ff */
[C---:B---3--:R-:W-:Y:S02]  /*0bc0*/  PRMT R226, R172.reuse, 0x7632, R226 ;  /* 0x00007632ace27816 */ /* 0x048fe400000000e2 */
[----:B------:R-:W-:Y:S02]  /*0bd0*/  SHF.L.U32 R172, R172, 0x10, RZ ;  /* 0x00000010acac7819 */ /* 0x000fe400000006ff */
[C---:B------:R-:W-:Y:S02]  /*0be0*/  PRMT R227, R173.reuse, 0x7632, R227 ;  /* 0x00007632ade37816 */ /* 0x040fe400000000e3 */
[----:B------:R-:W-:Y:S01]  /*0bf0*/  SHF.L.U32 R173, R173, 0x10, RZ ;  /* 0x00000010adad7819 */ /* 0x000fe200000006ff */
[----:B------:R-:W-:Y:S01]  /*0c00*/  FADD.FTZ R235, R172, -UR26 ;  /* 0x8000001aaceb7e21 */ /* 0x000fe20008010000 */
[----:B------:R-:W-:-:S02]  /*0c10*/  SHF.L.U32 R172, R226, 0x10, RZ ;  /* 0x00000010e2ac7819 */ /* 0x000fc400000006ff */
[----:B------:R-:W-:Y:S01]  /*0c20*/  SHF.L.U32 R232, R175, 0x10, RZ ;  /* 0x00000010afe87819 */ /* 0x000fe200000006ff */
[----:B------:R-:W-:Y:S01]  /*0c30*/  FADD.FTZ R231, R173, -UR26 ;  /* 0x8000001aade77e21 */ /* 0x000fe20008010000 */
[----:B------:R-:W-:Y:S01]  /*0c40*/  PRMT R230, R175, 0x7632, R230 ;  /* 0x00007632afe67816 */ /* 0x000fe200000000e6 */
[----:B------:R-:W-:Y:S01]  /*0c50*/  FMUL.FTZ R235, R235, UR23 ;  /* 0x00000017ebeb7c20 */ /* 0x000fe20008410000 */
[----:B----4-:R-:W-:Y:S01]  /*0c60*/  PRMT R175, R176, 0x7632, R175 ;  /* 0x00007632b0af7816 */ /* 0x010fe200000000af */
[----:B------:R-:W-:Y:S01]  /*0c70*/  FADD.FTZ R172, R172, -UR26 ;  /* 0x8000001aacac7e21 */ /* 0x000fe20008010000 */
[----:B------:R-:W-:Y:S02]  /*0c80*/  SHF.L.U32 R233, R176, 0x10, RZ ;  /* 0x00000010b0e97819 */ /* 0x000fe400000006ff */
[----:B------:R-:W-:Y:S02]  /*0c90*/  SHF.L.U32 R173, R227, 0x10, RZ ;  /* 0x00000010e3ad7819 */ /* 0x000fe400000006ff */
[----:B------:R-:W-:Y:S01]  /*0ca0*/  PRMT R229, R174, 0x7632, R229 ;  /* 0x00007632aee57816 */ /* 0x000fe200000000e5 */
[----:B0-----:R-:W-:Y:S01]  /*0cb0*/  FADD.FTZ R223, R232, -UR26 ;  /* 0x8000001ae8df7e21 */ /* 0x001fe20008010000 */
[----:B------:R-:W-:-:S02]  /*0cc0*/  SHF.L.U32 R174, R174, 0x10, RZ ;  /* 0x00000010aeae7819 */ /* 0x000fc400000006ff */
[----:B------:R-:W-:Y:S01]  /*0cd0*/  SHF.L.U32 R230, R230, 0x10, RZ ;  /* 0x00000010e6e67819 */ /* 0x000fe200000006ff */
[----:B------:R-:W-:Y:S01]  /*0ce0*/  FADD.FTZ R112, R112, R233 ;  /* 0x000000e970707221 */ /* 0x000fe20000010000 */
[----:B------:R-:W-:Y:S01]  /*0cf0*/  SHF.L.U32 R232, R175, 0x10, RZ ;  /* 0x00000010afe87819 */ /* 0x000fe200000006ff */
[-C--:B------:R-:W-:Y:S01]  /*0d00*/  FFMA.FTZ R72, R235, R233.reuse, R72 ;  /* 0x000000e9eb487223 */ /* 0x080fe20000010048 */
[----:B------:R-:W-:Y:S01]  /*0d10*/  FADD.FTZ R173, R173, -UR26 ;  /* 0x8000001aadad7e21 */ /* 0x000fe20008010000 */
[----:B------:R-:W-:Y:S01]  /*0d20*/  FMUL.FTZ R234, R172, UR23 ;  /* 0x00000017acea7c20 */ /* 0x000fe20008410000 */
[----:B-----5:R-:W-:Y:S01]  /*0d30*/  FMUL.FTZ R233, R32, R233 ;  /* 0x000000e920e97220 */ /* 0x020fe20000410000 */
[----:B------:R-:W-:Y:S01]  /*0d40*/  FADD.FTZ R227, R174, -UR26 ;  /* 0x8000001aaee37e21 */ /* 0x000fe20008010000 */
[----:B------:R-:W-:Y:S01]  /*0d50*/  PRMT R228, R177, 0x7632, R228 ;  /* 0x00007632b1e47816 */ /* 0x000fe200000000e4 */
[----:B------:R-:W-:Y:S01]  /*0d60*/  FADD.FTZ R222, R230, -UR26 ;  /* 0x8000001ae6de7e21 */ /* 0x000fe20008010000 */
[----:B------:R-:W-:Y:S01]  /*0d70*/  SHF.L.U32 R174, R229, 0x10, RZ ;  /* 0x00000010e5ae7819 */ /* 0x000fe200000006ff */
[----:B------:R-:W-:Y:S01]  /*0d80*/  FADD.FTZ R113, R113, R232 ;  /* 0x000000e871717221 */ /* 0x000fe20000010000 */
[----:B------:R-:W-:Y:S01]  /*0d90*/  SHF.L.U32 R177, R177, 0x10, RZ ;  /* 0x00000010b1b17819 */ /* 0x000fe200000006ff */
[-C--:B------:R-:W-:Y:S01]  /*0da0*/  FFMA.FTZ R73, R234, R232.reuse, R73 ;  /* 0x000000e8ea497223 */ /* 0x080fe20000010049 */
[----:B------:R-:W-:Y:S01]  /*0db0*/  FMUL.FTZ R230, R173, UR23 ;  /* 0x00000017ade67c20 */ /* 0x000fe20008410000 */
[----:B------:R-:W-:Y:S01]  /*0dc0*/  FMUL.FTZ R232, R33, R232 ;  /* 0x000000e821e87220 */ /* 0x000fe20000410000 */
[----:B------:R-:W-:Y:S01]  /*0dd0*/  FADD.FTZ R173, RZ, R233 ;  /* 0x000000e9ffad7221 */ /* 0x000fe20000010000 */
[----:B------:R-:W-:Y:S01]  /*0de0*/  FFMA.FTZ R175, R235, R233, RZ ;  /* 0x000000e9ebaf7223 */ /* 0x000fe200000100ff */
[----:B------:R-:W-:Y:S01]  /*0df0*/  SHF.L.U32 R228, R228, 0x10, RZ ;  /* 0x00000010e4e47819 */ /* 0x000fe200000006ff */
[----:B------:R-:W-:Y:S01]  /*0e00*/  FADD.FTZ R226, R174, -UR26 ;  /* 0x8000001aaee27e21 */ /* 0x000fe20008010000 */
[----:B------:R-:W-:Y:S01]  /*0e10*/  FMUL.FTZ R231, R231, UR23 ;  /* 0x00000017e7e77c20 */ /* 0x000fe20008410000 */
[----:B------:R-:W-:Y:S01]  /*0e20*/  FMUL.FTZ R229, R34, R177 ;  /* 0x000000b122e57220 */ /* 0x000fe20000410000 */
[----:B------:R-:W-:Y:S01]  /*0e30*/  FADD.FTZ R172, R173, R232 ;  /* 0x000000e8adac7221 */ /* 0x000fe20000010000 */
[----:B------:R-:W-:Y:S01]  /*0e40*/  FFMA.FTZ R174, R234, R232, R175 ;  /* 0x000000e8eaae7223 */ /* 0x000fe200000100af */
[C---:B------:R-:W-:Y:S01]  /*0e50*/  PRMT R224, R178.reuse, 0x7632, R224 ;  /* 0x00007632b2e07816 */ /* 0x040fe200000000e0 */
[----:B------:R-:W-:Y:S01]  /*0e60*/  FMUL.FTZ R227, R227, UR23 ;  /* 0x00000017e3e37c20 */ /* 0x000fe20008410000 */
[----:B------:R-:W-:Y:S01]  /*0e70*/  SHF.L.U32 R225, R178, 0x10, RZ ;  /* 0x00000010b2e17819 */ /* 0x000fe200000006ff */
[----:B------:R-:W-:Y:S01]  /*0e80*/  FADD.FTZ R115, R115, R228 ;  /* 0x000000e473737221 */ /* 0x000fe20000010000 */
[-C--:B------:R-:W-:Y:S01]  /*0e90*/  FFMA.FTZ R75, R230, R228.reuse, R75 ;  /* 0x000000e4e64b7223 */ /* 0x080fe2000001004b */
[----:B------:R-:W-:Y:S01]  /*0ea0*/  FMUL.FTZ R228, R35, R228 ;  /* 0x000000e423e47220 */ /* 0x000fe20000410000 */
[----:B------:R-:W-:Y:S01]  /*0eb0*/  FADD.FTZ R173, R172, R229 ;  /* 0x000000e5acad7221 */ /* 0x000fe20000010000 */
[----:B------:R-:W-:Y:S01]  /*0ec0*/  FFMA.FTZ R175, R231, R229, R174 ;  /* 0x000000e5e7af7223 */ /* 0x000fe200000100ae */
[----:B------:R-:W-:Y:S01]  /*0ed0*/  SHF.L.U32 R224, R224, 0x10, RZ ;  /* 0x00000010e0e07819 */ /* 0x000fe200000006ff */
[----:B------:R-:W-:Y:S01]  /*0ee0*/  FADD.FTZ R116, R116, R225 ;  /* 0x000000e174747221 */ /* 0x000fe20000010000 */
[-C--:B------:R-:W-:Y:S01]  /*0ef0*/  FFMA.FTZ R76, R227, R225.reuse, R76 ;  /* 0x000000e1e34c7223 */ /* 0x080fe2000001004c */
[----:B------:R-:W-:Y:S01]  /*0f00*/  FMUL.FTZ R226, R226, UR23 ;  /* 0x00000017e2e27c20 */ /* 0x000fe20008410000 */
[----:B------:R-:W-:Y:S01]  /*0f10*/  FMUL.FTZ R225, R36, R225 ;  /* 0x000000e124e17220 */ /* 0x000fe20000410000 */
[----:B------:R-:W-:Y:S01]  /*0f20*/  FADD.FTZ R172, R173, R228 ;  /* 0x000000e4adac7221 */ /* 0x000fe20000010000 */
[----:B------:R-:W-:Y:S01]  /*0f30*/  FFMA.FTZ R174, R230, R228, R175 ;  /* 0x000000e4e6ae7223 */ /* 0x000fe200000100af */
[----:B------:R-:W-:Y:S01]  /*0f40*/  PRMT R220, R179, 0x7632, R220 ;  /* 0x00007632b3dc7816 */ /* 0x000fe200000000dc */
[----:B------:R-:W-:Y:S01]  /*0f50*/  FADD.FTZ R117, R117, R224 ;  /* 0x000000e075757221 */ /* 0x000fe20000010000 */
[----:B------:R-:W-:Y:S01]  /*0f60*/  SHF.L.U32 R179, R179, 0x10, RZ ;  /* 0x00000010b3b37819 */ /* 0x000fe200000006ff */
[-C--:B------:R-:W-:Y:S01]  /*0f70*/  FFMA.FTZ R77, R226, R224.reuse, R77 ;  /* 0x000000e0e24d7223 */ /* 0x080fe2000001004d */
[----:B------:R-:W-:Y:S01]  /*0f80*/  FMUL.FTZ R224, R37, R224 ;  /* 0x000000e025e07220 */ /* 0x000fe20000410000 */
[----:B------:R-:W-:Y:S01]  /*0f90*/  FADD.FTZ R173, R172, R225 ;  /* 0x000000e1acad7221 */ /* 0x000fe20000010000 */
[----:B------:R-:W-:Y:S01]  /*0fa0*/  FFMA.FTZ R175, R227, R225, R174 ;  /* 0x000000e1e3af7223 */ /* 0x000fe200000100ae */
        /* <DEDUP_REMOVED lines=17> */
.L_x_4472:
[----:B------:R-:W-:Y:S05]  /*10c0*/  BSYNC.RECONVERGENT B0 ;  /* 0x0000000000007941 */ /* 0x000fea0003800200 */
.L_x_4471:
        /* <DEDUP_REMOVED lines=24> */
[----:B------:R-:W-:Y:S01]  /*1250*/  FMUL.FTZ R219, R219, UR23 ;  /* 0x00000017dbdb7c20 */ /* 0x000fe20008410000 */
[C---:B----4-:R-:W-:Y:S01]  /*1260*/  PRMT R216, R176.reuse, 0x7632, R216 ;  /* 0x00007632b0d87816 */ /* 0x050fe200000000d8 */
[----:B------:R-:W-:Y:S01]  /*1270*/  FADD.FTZ R173, R173, -UR26 ;  /* 0x8000001aadad7e21 */ /* 0x000fe20008010000 */
[----:B------:R-:W-:Y:S01]  /*1280*/  SHF.L.U32 R217, R176, 0x10, RZ ;  /* 0x00000010b0d97819 */ /* 0x000fe200000006ff */
[----:B------:R-:W-:Y:S01]  /*1290*/  FADD.FTZ R211, R218, -UR26 ;  /* 0x8000001adad37e21 */ /* 0x000fe20008010000 */
[----:B------:R-:W-:Y:S01]  /*12a0*/  PRMT R215, R174, 0x7632, R215 ;  /* 0x00007632aed77816 */ /* 0x000fe200000000d7 */
[----:B------:R-:W-:Y:S01]  /*12b0*/  FMUL.FTZ R218, R173, UR23 ;  /* 0x00000017adda7c20 */ /* 0x000fe20008410000 */
[----:B------:R-:W-:Y:S01]  /*12c0*/  SHF.L.U32 R174, R213, 0x10, RZ ;  /* 0x00000010d5ae7819 */ /* 0x000fe200000006ff */
[----:B------:R-:W-:Y:S01]  /*12d0*/  FADD.FTZ R80, R80, R217 ;  /* 0x000000d950507221 */ /* 0x000fe20000010000 */
[----:B------:R-:W-:Y:S01]  /*12e0*/  SHF.L.U32 R216, R216, 0x10, RZ ;  /* 0x00000010d8d87819 */ /* 0x000fe200000006ff */
[-C--:B------:R-:W-:Y:S01]  /*12f0*/  FFMA.FTZ R120, R219, R217.reuse, R120 ;  /* 0x000000d9db787223 */ /* 0x080fe20000010078 */
[C---:B------:R-:W-:Y:S01]  /*1300*/  PRMT R210, R175.reuse, 0x7632, R210 ;  /* 0x00007632afd27816 */ /* 0x040fe200000000d2 */
[----:B-----5:R-:W-:Y:S01]  /*1310*/  FMUL.FTZ R217, R40, R217 ;  /* 0x000000d928d97220 */ /* 0x020fe20000410000 */
[----:B------:R-:W-:Y:S01]  /*1320*/  SHF.L.U32 R175, R175, 0x10, RZ ;  /* 0x00000010afaf7819 */ /* 0x000fe200000006ff */
[----:B------:R-:W-:Y:S01]  /*1330*/  FADD.FTZ R214, R214, -UR26 ;  /* 0x8000001ad6d67e21 */ /* 0x000fe20008010000 */
[----:B------:R-:W-:Y:S01]  /*1340*/  PRMT R212, R177, 0x7632, R212 ;  /* 0x00007632b1d47816 */ /* 0x000fe200000000d4 */
[----:B------:R-:W-:Y:S01]  /*1350*/  FADD.FTZ R174, R174, -UR26 ;  /* 0x8000001aaeae7e21 */ /* 0x000fe20008010000 */
[----:B------:R-:W-:Y:S01]  /*1360*/  SHF.L.U32 R172, R215, 0x10, RZ ;  /* 0x00000010d7ac7819 */ /* 0x000fe200000006ff */
[----:B------:R-:W-:Y:S01]  /*1370*/  FADD.FTZ R81, R81, R216 ;  /* 0x000000d851517221 */ /* 0x000fe20000010000 */
[----:B------:R-:W-:Y:S01]  /*1380*/  SHF.L.U32 R177, R177, 0x10, RZ ;  /* 0x00000010b1b17819 */ /* 0x000fe200000006ff */
[-C--:B------:R-:W-:Y:S01]  /*1390*/  FFMA.FTZ R121, R218, R216.reuse, R121 ;  /* 0x000000d8da797223 */ /* 0x080fe20000010079 */
[----:B------:R-:W-:Y:S01]  /*13a0*/  FADD.FTZ R237, R237, R217 ;  /* 0x000000d9eded7221 */ /* 0x000fe20000010000 */
[----:B------:R-:W-:Y:S01]  /*13b0*/  FMUL.FTZ R216, R41, R216 ;  /* 0x000000d829d87220 */ /* 0x000fe20000410000 */
[----:B------:R-:W-:Y:S01]  /*13c0*/  FFMA.FTZ R173, R219, R217, R238 ;  /* 0x000000d9dbad7223 */ /* 0x000fe200000100ee */
[----:B0-----:R-:W-:Y:S01]  /*13d0*/  FADD.FTZ R207, R175, -UR26 ;  /* 0x8000001aafcf7e21 */ /* 0x001fe20008010000 */
[----:B------:R-:W-:Y:S01]  /*13e0*/  SHF.L.U32 R175, R210, 0x10, RZ ;  /* 0x00000010d2af7819 */ /* 0x000fe200000006ff */
[----:B------:R-:W-:Y:S01]  /*13f0*/  FMUL.FTZ R215, R214, UR23 ;  /* 0x00000017d6d77c20 */ /* 0x000fe20008410000 */
[----:B------:R-:W-:Y:S01]  /*1400*/  SHF.L.U32 R212, R212, 0x10, RZ ;  /* 0x00000010d4d47819 */ /* 0x000fe200000006ff */
[----:B------:R-:W-:Y:S01]  /*1410*/  FADD.FTZ R210, R172, -UR26 ;  /* 0x8000001aacd27e21 */ /* 0x000fe20008010000 */
[----:B------:R-:W-:Y:S01]  /*1420*/  FMUL.FTZ R214, R174, UR23 ;  /* 0x00000017aed67c20 */ /* 0x000fe20008410000 */
[-C--:B------:R-:W-:Y:S01]  /*1430*/  FMUL.FTZ R213, R42, R177.reuse ;  /* 0x000000b12ad57220 */ /* 0x080fe20000410000 */
[----:B------:R-:W-:Y:S01]  /*1440*/  FADD.FTZ R172, R237, R216 ;  /* 0x000000d8edac7221 */ /* 0x000fe20000010000 */
[----:B------:R-:W-:Y:S01]  /*1450*/  FFMA.FTZ R174, R218, R216, R173 ;  /* 0x000000d8daae7223 */ /* 0x000fe200000100ad */
[----:B------:R-:W-:Y:S01]  /*1460*/  PRMT R208, R178, 0x7632, R208 ;  /* 0x00007632b2d07816 */ /* 0x000fe200000000d0 */
[----:B------:R-:W-:Y:S01]  /*1470*/  FADD.FTZ R82, R82, R177 ;  /* 0x000000b152527221 */ /* 0x000fe20000010000 */
[----:B------:R-:W-:Y:S01]  /*1480*/  SHF.L.U32 R209, R178, 0x10, RZ ;  /* 0x00000010b2d17819 */ /* 0x000fe200000006ff */
[----:B------:R-:W-:Y:S01]  /*1490*/  FMUL.FTZ R211, R211, UR23 ;  /* 0x00000017d3d37c20 */ /* 0x000fe20008410000 */
[----:B------:R-:W-:Y:S01]  /*14a0*/  FFMA.FTZ R122, R215, R177, R122 ;  /* 0x000000b1d77a7223 */ /* 0x000fe2000001007a */
        /* <DEDUP_REMOVED lines=13> */
[----:B------:R-:W-:Y:S01]  /*1580*/  FADD.FTZ R175, R175, -UR26 ;  /* 0x8000001aafaf7e21 */ /* 0x000fe20008010000 */
[----:B------:R-:W-:Y:S01]  /*1590*/  SHF.L.U32 R179, R179, 0x10, RZ ;  /* 0x00000010b3b37819 */ /* 0x000fe200000006ff */
[----:B------:R-:W-:Y:S01]  /*15a0*/  FADD.FTZ R85, R85, R208 ;  /* 0x000000d055557221 */ /* 0x000fe20000010000 */
        /* <DEDUP_REMOVED lines=18> */
[----:B------:R-:W-:-:S07]  /*16d0*/  FFMA.FTZ R238, R206, R204, R173 ;  /* 0x000000ccceee7223 */ /* 0x000fce00000100ad */
.L_x_4474:
[----:B------:R-:W-:Y:S05]  /*16e0*/  BSYNC.RECONVERGENT B0 ;  /* 0x0000000000007941 */ /* 0x000fea0003800200 */
.L_x_4473:
        /* <DEDUP_REMOVED lines=17> */
[C---:B---3--:R-:W-:Y:S02]  /*1800*/  PRMT R187, R173.reuse, 0x7632, R187 ;  /* 0x00007632adbb7816 */ /* 0x048fe400000000bb */
[C---:B------:R-:W-:Y:S02]  /*1810*/  PRMT R185, R172.reuse, 0x7632, R185 ;  /* 0x00007632acb97816 */ /* 0x040fe400000000b9 */
[----:B------:R-:W-:Y:S02]  /*1820*/  SHF.L.U32 R173, R173, 0x10, RZ ;  /* 0x00000010adad7819 */ /* 0x000fe400000006ff */
[----:B------:R-:W-:Y:S02]  /*1830*/  SHF.L.U32 R186, R172, 0x10, RZ ;  /* 0x00000010acba7819 */ /* 0x000fe400000006ff */
[----:B----4-:R-:W-:-:S02]  /*1840*/  PRMT R172, R177, 0x7632, R172 ;  /* 0x00007632b1ac7816 */ /* 0x010fc400000000ac */
[----:B0-----:R-:W-:Y:S02]  /*1850*/  SHF.L.U32 R181, R177, 0x10, RZ ;  /* 0x00000010b1b57819 */ /* 0x001fe400000006ff */
[----:B------:R-:W-:Y:S01]  /*1860*/  SHF.L.U32 R177, R185, 0x10, RZ ;  /* 0x00000010b9b17819 */ /* 0x000fe200000006ff */
[----:B------:R-:W-:Y:S01]  /*1870*/  FADD.FTZ R185, R173, -UR26 ;  /* 0x8000001aadb97e21 */ /* 0x000fe20008010000 */
[----:B------:R-:W-:Y:S02]  /*1880*/  PRMT R196, R174, 0x7632, R196 ;  /* 0x00007632aec47816 */ /* 0x000fe400000000c4 */
[----:B------:R-:W-:Y:S01]  /*1890*/  SHF.L.U32 R198, R175, 0x10, RZ ;  /* 0x00000010afc67819 */ /* 0x000fe200000006ff */
[----:B------:R-:W-:Y:S01]  /*18a0*/  FADD.FTZ R186, R186, -UR26 ;  /* 0x8000001ababa7e21 */ /* 0x000fe20008010000 */
[----:B------:R-:W-:Y:S01]  /*18b0*/  SHF.L.U32 R197, R174, 0x10, RZ ;  /* 0x00000010aec57819 */ /* 0x000fe200000006ff */
[----:B------:R-:W-:Y:S01]  /*18c0*/  FMUL.FTZ R185, R185, UR23 ;  /* 0x00000017b9b97c20 */ /* 0x000fe20008410000 */
[----:B------:R-:W-:-:S02]  /*18d0*/  PRMT R182, R175, 0x7632, R182 ;  /* 0x00007632afb67816 */ /* 0x000fc400000000b6 */
[----:B------:R-:W-:Y:S01]  /*18e0*/  SHF.L.U32 R173, R196, 0x10, RZ ;  /* 0x00000010c4ad7819 */ /* 0x000fe200000006ff */
[----:B------:R-:W-:Y:S01]  /*18f0*/  FADD.FTZ R196, R198, -UR26 ;  /* 0x8000001ac6c47e21 */ /* 0x000fe20008010000 */
[C---:B------:R-:W-:Y:S02]  /*1900*/  PRMT R184, R176.reuse, 0x7632, R184 ;  /* 0x00007632b0b87816 */ /* 0x040fe400000000b8 */
[----:B------:R-:W-:Y:S01]  /*1910*/  SHF.L.U32 R183, R176, 0x10, RZ ;  /* 0x00000010b0b77819 */ /* 0x000fe200000006ff */
[----:B------:R-:W-:Y:S01]  /*1920*/  FADD.FTZ R130, R130, R181 ;  /* 0x000000b582827221 */ /* 0x000fe20000010000 */
[----:B------:R-:W-:Y:S01]  /*1930*/  PRMT R176, R179, 0x7632, R176 ;  /* 0x00007632b3b07816 */ /* 0x000fe200000000b0 */
[-C--:B------:R-:W-:Y:S01]  /*1940*/  FFMA.FTZ R90, R185, R181.reuse, R90 ;  /* 0x000000b5b95a7223 */ /* 0x080fe2000001005a */
[----:B------:R-:W-:Y:S01]  /*1950*/  SHF.L.U32 R180, R187, 0x10, RZ ;  /* 0x00000010bbb47819 */ /* 0x000fe200000006ff */
[----:B------:R-:W-:Y:S01]  /*1960*/  FMUL.FTZ R187, R186, UR23 ;  /* 0x00000017babb7c20 */ /* 0x000fe20008410000 */
[----:B------:R-:W-:Y:S01]  /*1970*/  PRMT R174, R178, 0x7632, R174 ;  /* 0x00007632b2ae7816 */ /* 0x000fe200000000ae */
[----:B-----5:R-:W-:Y:S01]  /*1980*/  FMUL.FTZ R200, R50, R181 ;  /* 0x000000b532c87220 */ /* 0x020fe20000410000 */
[----:B------:R-:W-:Y:S01]  /*1990*/  SHF.L.U32 R175, R178, 0x10, RZ ;  /* 0x00000010b2af7819 */ /* 0x000fe200000006ff */
[----:B------:R-:W-:Y:S01]  /*19a0*/  FADD.FTZ R197, R197, -UR26 ;  /* 0x8000001ac5c57e21 */ /* 0x000fe20008010000 */
[----:B------:R-:W-:Y:S01]  /*19b0*/  SHF.L.U32 R179, R179, 0x10, RZ ;  /* 0x00000010b3b37819 */ /* 0x000fe200000006ff */
[----:B------:R-:W-:Y:S01]  /*19c0*/  FMUL.FTZ R181, R196, UR23 ;  /* 0x00000017c4b57c20 */ /* 0x000fe20008410000 */
[----:B------:R-:W-:Y:S01]  /*19d0*/  SHF.L.U32 R182, R182, 0x10, RZ ;  /* 0x00000010b6b67819 */ /* 0x000fe200000006ff */
[-C--:B------:R-:W-:Y:S01]  /*19e0*/  FMUL.FTZ R202, R48, R183.reuse ;  /* 0x000000b730ca7220 */ /* 0x080fe20000410000 */
[----:B------:R-:W-:Y:S01]  /*19f0*/  SHF.L.U32 R178, R184, 0x10, RZ ;  /* 0x00000010b8b27819 */ /* 0x000fe200000006ff */
[----:B------:R-:W-:Y:S01]  /*1a00*/  FADD.FTZ R177, R177, -UR26 ;  /* 0x8000001ab1b17e21 */ /* 0x000fe20008010000 */
[----:B------:R-:W-:Y:S01]  /*1a10*/  FADD.FTZ R128, R128, R183 ;  /* 0x000000b780807221 */ /* 0x000fe20000010000 */
[----:B------:R-:W-:Y:S01]  /*1a20*/  FFMA.FTZ R88, R187, R183, R88 ;  /* 0x000000b7bb587223 */ /* 0x000fe20000010058 */
[----:B------:R-:W-:Y:S01]  /*1a30*/  FADD.FTZ R184, R180, -UR26 ;  /* 0x8000001ab4b87e21 */ /* 0x000fe20008010000 */
[----:B------:R-:W-:Y:S01]  /*1a40*/  FMUL.FTZ R183, R197, UR23 ;  /* 0x00000017c5b77c20 */ /* 0x000fe20008410000 */
[----:B------:R-:W-:Y:S01]  /*1a50*/  FADD.FTZ R134, R134, R179 ;  /* 0x000000b386867221 */ /* 0x000fe20000010000 */
[-C--:B------:R-:W-:Y:S01]  /*1a60*/  FFMA.FTZ R94, R181, R179.reuse, R94 ;  /* 0x000000b3b55e7223 */ /* 0x080fe2000001005e */
[----:B------:R-:W-:Y:S01]  /*1a70*/  FMUL.FTZ R196, R54, R179 ;  /* 0x000000b336c47220 */ /* 0x000fe20000410000 */
[----:B------:R-:W-:Y:S01]  /*1a80*/  FADD.FTZ R180, R182, -UR26 ;  /* 0x8000001ab6b47e21 */ /* 0x000fe20008010000 */
[----:B------:R-:W-:Y:S01]  /*1a90*/  FADD.FTZ R179, R173, -UR26 ;  /* 0x8000001aadb37e21 */ /* 0x000fe20008010000 */
[----:B------:R-:W-:Y:S01]  /*1aa0*/  FMUL.FTZ R186, R177, UR23 ;  /* 0x00000017b1ba7c20 */ /* 0x000fe20008410000 */
[----:B------:R-:W-:Y:S01]  /*1ab0*/  FADD.FTZ R182, R237, R202 ;  /* 0x000000caedb67221 */ /* 0x000fe20000010000 */
[----:B------:R-:W-:Y:S01]  /*1ac0*/  FMUL.FTZ R203, R49, R178 ;  /* 0x000000b231cb7220 */ /* 0x000fe20000410000 */
[----:B------:R-:W-:Y:S01]  /*1ad0*/  FFMA.FTZ R173, R187, R202, R238 ;  /* 0x000000cabbad7223 */ /* 0x000fe200000100ee */
[----:B------:R-:W-:Y:S01]  /*1ae0*/  SHF.L.U32 R172, R172, 0x10, RZ ;  /* 0x00000010acac7819 */ /* 0x000fe200000006ff */
[----:B------:R-:W-:Y:S01]  /*1af0*/  FADD.FTZ R132, R132, R175 ;  /* 0x000000af84847221 */ /* 0x000fe20000010000 */
[-C--:B------:R-:W-:Y:S01]  /*1b00*/  FFMA.FTZ R92, R183, R175.reuse, R92 ;  /* 0x000000afb75c7223 */ /* 0x080fe2000001005c */
[----:B------:R-:W-:Y:S01]  /*1b10*/  FMUL.FTZ R198, R52, R175 ;  /* 0x000000af34c67220 */ /* 0x000fe20000410000 */
[----:B------:R-:W-:Y:S01]  /*1b20*/  FMUL.FTZ R184, R184, UR23 ;  /* 0x00000017b8b87c20 */ /* 0x000fe20008410000 */
[----:B------:R-:W-:Y:S01]  /*1b30*/  FADD.FTZ R129, R129, R178 ;  /* 0x000000b281817221 */ /* 0x000fe20000010000 */
[----:B------:R-:W-:Y:S01]  /*1b40*/  FFMA.FTZ R89, R186, R178, R89 ;  /* 0x000000b2ba597223 */ /* 0x000fe20000010059 */
        /* <DEDUP_REMOVED lines=10> */
[----:B------:R-:W-:-:S02]  /*1bf0*/  FFMA.FTZ R172, R184, R201, R173 ;  /* 0x000000c9b8ac7223 */ /* 0x000fc400000100ad */
[----:B------:R-:W-:Y:S01]  /*1c00*/  FADD.FTZ R133, R133, R174 ;  /* 0x000000ae85857221 */ /* 0x000fe20000010000 */
[-C--:B------:R-:W-:Y:S01]  /*1c10*/  FFMA.FTZ R93, R182, R174.reuse, R93 ;  /* 0x000000aeb65d7223 */ /* 0x080fe2000001005d */
[----:B------:R-:W-:Y:S01]  /*1c20*/  FMUL.FTZ R199, R53, R174 ;  /* 0x000000ae35c77220 */ /* 0x000fe20000410000 */
[----:B------:R-:W-:Y:S01]  /*1c30*/  FADD.FTZ R174, R175, R198 ;  /* 0x000000c6afae7221 */ /* 0x000fe20000010000 */
[----:B------:R-:W-:Y:S01]  /*1c40*/  FFMA.FTZ R173, R183, R198, R172 ;  /* 0x000000c6b7ad7223 */ /* 0x000fe200000100ac */
[----:B------:R-:W-:Y:S02]  /*1c50*/  SHF.L.U32 R176, R176, 0x10, RZ ;  /* 0x00000010b0b07819 */ /* 0x000fe400000006ff */
        /* <DEDUP_REMOVED lines=8> */
[----:B------:R-:W-:Y:S01]  /*1ce0*/  FADD.FTZ R237, R174, R197 ;  /* 0x000000c5aeed7221 */ /* 0x000fe20000010000 */
[----:B------:R-:W-:-:S07]  /*1cf0*/  FFMA.FTZ R238, R180, R197, R173 ;  /* 0x000000c5b4ee7223 */ /* 0x000fce00000100ad */
.L_x_4476:
[----:B------:R-:W-:Y:S05]  /*1d00*/  BSYNC.RECONVERGENT B0 ;  /* 0x0000000000007941 */ /* 0x000fea0003800200 */
.L_x_4475:
        /* <DEDUP_REMOVED lines=17> */
[----:B---3--:R-:W-:Y:S02]  /*1e20*/  SHF.L.U32 R179, R4, 0x10, RZ ;  /* 0x0000001004b37819 */ /* 0x008fe400000006ff */
[----:B------:R-:W-:Y:S02]  /*1e30*/  SHF.L.U32 R191, R6, 0x10, RZ ;  /* 0x0000001006bf7819 */ /* 0x000fe400000006ff */
[----:B------:R-:W-:Y:S01]  /*1e40*/  PRMT R178, R4, 0x7632, R178 ;  /* 0x0000763204b27816 */ /* 0x000fe200000000b2 */
[----:B0-----:R-:W-:Y:S01]  /*1e50*/  FADD.FTZ R3, R179, -UR26 ;  /* 0x8000001ab3037e21 */ /* 0x001fe20008010000 */
[----:B------:R-:W-:Y:S02]  /*1e60*/  SHF.L.U32 R189, R5, 0x10, RZ ;  /* 0x0000001005bd7819 */ /* 0x000fe400000006ff */
[----:B------:R-:W-:-:S02]  /*1e70*/  PRMT R176, R7, 0x7632, R176 ;  /* 0x0000763207b07816 */ /* 0x000fc400000000b0 */
[----:B------:R-:W-:Y:S01]  /*1e80*/  SHF.L.U32 R192, R7, 0x10, RZ ;  /* 0x0000001007c07819 */ /* 0x000fe200000006ff */
[----:B------:R-:W-:Y:S01]  /*1e90*/  FADD.FTZ R7, R191, -UR26 ;  /* 0x8000001abf077e21 */ /* 0x000fe20008010000 */
[----:B------:R-:W-:Y:S02]  /*1ea0*/  PRMT R188, R5, 0x7632, R188 ;  /* 0x0000763205bc7816 */ /* 0x000fe400000000bc */
[----:B------:R-:W-:Y:S01]  /*1eb0*/  PRMT R190, R6, 0x7632, R190 ;  /* 0x0000763206be7816 */ /* 0x000fe200000000be */
[----:B------:R-:W-:Y:S01]  /*1ec0*/  FMUL.FTZ R3, R3, UR23 ;  /* 0x0000001703037c20 */ /* 0x000fe20008410000 */
[----:B----4-:R-:W-:Y:S02]  /*1ed0*/  SHF.L.U32 R5, R172, 0x10, RZ ;  /* 0x00000010ac057819 */ /* 0x010fe400000006ff */
[C---:B------:R-:W-:Y:S02]  /*1ee0*/  PRMT R6, R173.reuse, 0x7632, R6 ;  /* 0x00007632ad067816 */ /* 0x040fe40000000006 */
[----:B------:R-:W-:Y:S01]  /*1ef0*/  SHF.L.U32 R177, R173, 0x10, RZ ;  /* 0x00000010adb17819 */ /* 0x000fe200000006ff */
[----:B------:R-:W-:Y:S01]  /*1f00*/  FADD.FTZ R189, R189, -UR26 ;  /* 0x8000001abdbd7e21 */ /* 0x000fe20008010000 */
        /* <DEDUP_REMOVED lines=9> */
[----:B-----5:R-:W-:Y:S01]  /*1fa0*/  FMUL.FTZ R194, R56, R5 ;  /* 0x0000000538c27220 */ /* 0x020fe20000410000 */
[----:B------:R-:W-:Y:S01]  /*1fb0*/  PRMT R172, R175, 0x7632, R172 ;  /* 0x00007632afac7816 */ /* 0x000fe200000000ac */
[----:B------:R-:W-:Y:S01]  /*1fc0*/  FMUL.FTZ R5, R189, UR23 ;  /* 0x00000017bd057c20 */ /* 0x000fe20008410000 */
[----:B------:R-:W-:Y:S01]  /*1fd0*/  SHF.L.U32 R174, R188, 0x10, RZ ;  /* 0x00000010bcae7819 */ /* 0x000fe200000006ff */
[----:B------:R-:W-:Y:S01]  /*1fe0*/  FADD.FTZ R173, R173, -UR26 ;  /* 0x8000001aadad7e21 */ /* 0x000fe20008010000 */
[----:B------:R-:W-:Y:S01]  /*1ff0*/  SHF.L.U32 R175, R175, 0x10, RZ ;  /* 0x00000010afaf7819 */ /* 0x000fe200000006ff */
[----:B------:R-:W-:Y:S01]  /*2000*/  FADD.FTZ R140, R140, R9 ;  /* 0x000000098c8c7221 */ /* 0x000fe20000010000 */
[----:B------:R-:W-:Y:S01]  /*2010*/  SHF.L.U32 R4, R4, 0x10, RZ ;  /* 0x0000001004047819 */ /* 0x000fe200000006ff */
[-C--:B------:R-:W-:Y:S01]  /*2020*/  FFMA.FTZ R100, R7, R9.reuse, R100 ;  /* 0x0000000907647223 */ /* 0x080fe20000010064 */
[----:B------:R-:W-:Y:S01]  /*2030*/  FMUL.FTZ R190, R60, R9 ;  /* 0x000000093cbe7220 */ /* 0x000fe20000410000 */
[----:B------:R-:W-:Y:S01]  /*2040*/  FMUL.FTZ R9, R178, UR23 ;  /* 0x00000017b2097c20 */ /* 0x000fe20008410000 */
[----:B------:R-:W-:Y:S01]  /*2050*/  FADD.FTZ R178, R2, -UR26 ;  /* 0x8000001a02b27e21 */ /* 0x000fe20008010000 */
[----:B------:R-:W-:Y:S01]  /*2060*/  FADD.FTZ R138, R138, R177 ;  /* 0x000000b18a8a7221 */ /* 0x000fe20000010000 */
[-C--:B------:R-:W-:Y:S01]  /*2070*/  FFMA.FTZ R98, R5, R177.reuse, R98 ;  /* 0x000000b105627223 */ /* 0x080fe20000010062 */
[----:B------:R-:W-:Y:S01]  /*2080*/  FMUL.FTZ R192, R58, R177 ;  /* 0x000000b13ac07220 */ /* 0x000fe20000410000 */
[----:B------:R-:W-:Y:S01]  /*2090*/  FMUL.FTZ R2, R173, UR23 ;  /* 0x00000017ad027c20 */ /* 0x000fe20008410000 */
        /* <DEDUP_REMOVED lines=10> */
[----:B------:R-:W-:Y:S01]  /*2140*/  SHF.L.U32 R6, R6, 0x10, RZ ;  /* 0x0000001006067819 */ /* 0x000fe200000006ff */
[----:B------:R-:W-:Y:S01]  /*2150*/  FMUL.FTZ R4, R177, UR23 ;  /* 0x00000017b1047c20 */ /* 0x000fe20008410000 */
[----:B------:R-:W-:Y:S01]  /*2160*/  FADD.FTZ R177, R174, R195 ;  /* 0x000000c3aeb17221 */ /* 0x000fe20000010000 */
[----:B------:R-:W-:Y:S01]  /*2170*/  FFMA.FTZ R174, R2, R195, R175 ;  /* 0x000000c302ae7223 */ /* 0x000fe200000100af */
[----:B------:R-:W-:Y:S01]  /*2180*/  FADD.FTZ R173, R176, -UR26 ;  /* 0x8000001ab0ad7e21 */ /* 0x000fe20008010000 */
[----:B------:R-:W-:Y:S01]  /*2190*/  FMUL.FTZ R193, R59, R6 ;  /* 0x000000063bc17220 */ /* 0x000fe20000410000 */
[----:B------:R-:W-:Y:S01]  /*21a0*/  FADD.FTZ R176, R177, R192 ;  /* 0x000000c0b1b07221 */ /* 0x000fe20000010000 */
[----:B------:R-:W-:Y:S01]  /*21b0*/  FFMA.FTZ R175, R5, R192, R174 ;  /* 0x000000c005af7223 */ /* 0x000fe200000100ae */
[----:B------:R-:W-:Y:S01]  /*21c0*/  SHF.L.U32 R8, R8, 0x10, RZ ;  /* 0x0000001008087819 */ /* 0x000fe200000006ff */
[----:B------:R-:W-:Y:S01]  /*21d0*/  FADD.FTZ R139, R139, R6 ;  /* 0x000000068b8b7221 */ /* 0x000fe20000010000 */
[----:B------:R-:W-:Y:S01]  /*21e0*/  FADD.FTZ R177, R176, R193 ;  /* 0x000000c1b0b17221 */ /* 0x000fe20000010000 */
[C---:B------:R-:W-:Y:S01]  /*21f0*/  FFMA.FTZ R99, R4.reuse, R6, R99 ;  /* 0x0000000604637223 */ /* 0x040fe20000010063 */
[----:B------:R-:W-:Y:S01]  /*2200*/  FFMA.FTZ R174, R4, R193, R175 ;  /* 0x000000c104ae7223 */ /* 0x000fe200000100af */
[----:B------:R-:W-:Y:S01]  /*2210*/  FMUL.FTZ R6, R178, UR23 ;  /* 0x00000017b2067c20 */ /* 0x000fe20008410000 */
[----:B------:R-:W-:Y:S01]  /*2220*/  FMUL.FTZ R191, R61, R8 ;  /* 0x000000083dbf7220 */ /* 0x000fe20000410000 */
[----:B------:R-:W-:Y:S01]  /*2230*/  FADD.FTZ R176, R177, R190 ;  /* 0x000000beb1b07221 */ /* 0x000fe20000010000 */
[----:B------:R-:W-:Y:S01]  /*2240*/  FFMA.FTZ R175, R7, R190, R174 ;  /* 0x000000be07af7223 */ /* 0x000fe200000100ae */
[----:B------:R-:W-:Y:S01]  /*2250*/  SHF.L.U32 R172, R172, 0x10, RZ ;  /* 0x00000010acac7819 */ /* 0x000fe200000006ff */
[----:B------:R-:W-:Y:S01]  /*2260*/  FADD.FTZ R141, R141, R8 ;  /* 0x000000088d8d7221 */ /* 0x000fe20000010000 */
[----:B------:R-:W-:Y:S01]  /*2270*/  FFMA.FTZ R101, R6, R8, R101 ;  /* 0x0000000806657223 */ /* 0x000fe20000010065 */
[----:B------:R-:W-:Y:S01]  /*2280*/  FMUL.FTZ R8, R173, UR23 ;  /* 0x00000017ad087c20 */ /* 0x000fe20008410000 */
        /* <DEDUP_REMOVED lines=9> */
.L_x_4478:
[----:B------:R-:W-:Y:S05]  /*2320*/  BSYNC.RECONVERGENT B0 ;  /* 0x0000000000007941 */ /* 0x000fea0003800200 */
.L_x_4477:
[----:B------:R-:W-:Y:S04]  /*2330*/  BSSY.RECONVERGENT B0, `(.L_x_4479) ;  /* 0x0000060000007945 */ /* 0x000fe80003800200 */
[----:B------:R-:W-:Y:S05]  /*2340*/  @!P1 BRA `(.L_x_4480) ;  /* 0x0000000400789947 */ /* 0x000fea0003800000 */
[----:B------:R-:W0:Y:S08]  /*2350*/  LDC.64 R12, c[0x0][0x3a8] ;  /* 0x0000ea00ff0c7b82 */ /* 0x000e300000000a00 */
[----:B------:R-:W1:Y:S01]  /*2360*/  LDC.64 R10, c[0x0][0x428] ;  /* 0x00010a00ff0a7b82 */ /* 0x000e620000000a00 */
[----:B0-----:R-:W-:-:S06]  /*2370*/  IMAD.WIDE.U32 R12, R236, 0x10, R12 ;  /* 0x00000010ec0c7825 */ /* 0x001fcc00078e000c */
[----:B------:R-:W2:Y:S01]  /*2380*/  LDG.E.128 R12, desc[UR14][R12.64] ;  /* 0x0000000e0c0c7981 */ /* 0x000ea2000c1e1d00 */
[----:B-1----:R-:W-:Y:S01]  /*2390*/  IMAD.WIDE.U32 R16, R236, 0x10, R10 ;  /* 0x00000010ec107825 */ /* 0x002fe200078e000a */
[----:B------:R-:W-:Y:S01]  /*23a0*/  ISETP.NE.U32.AND P0, PT, RZ, UR18, PT ;  /* 0x00000012ff007c0c */ /* 0x000fe2000bf05070 */
[----:B------:R-:W0:Y:S04]  /*23b0*/  LDC.64 R10, c[0x0][0x3b0] ;  /* 0x0000ec00ff0a7b82 */ /* 0x000e280000000a00 */
[----:B------:R-:W3:Y:S01]  /*23c0*/  LDG.E.128 R16, desc[UR14][R16.64] ;  /* 0x0000000e10107981 */ /* 0x000ee2000c1e1d00 */
[----:B------:R-:W-:-:S13]  /*23d0*/  ISETP.NE.AND.EX P0, PT, RZ, UR19, PT, P0 ;  /* 0x00000013ff007c0c */ /* 0x000fda000bf05300 */
[----:B------:R-:W1:Y:S01]  /*23e0*/  @P0 LDC.64 R20, c[0x0][0x438] ;  /* 0x00010e00ff140b82 */ /* 0x000e620000000a00 */
[----:B0-----:R-:W-:-:S05]  /*23f0*/  IMAD.WIDE.U32 R10, R236, 0x8, R10 ;  /* 0x00000008ec0a7825 */ /* 0x001fca00078e000a */
[----:B------:R0:W5:Y:S01]  /*2400*/  LDG.E.64 R244, desc[UR14][R10.64] ;  /* 0x0000000e0af47981 */ /* 0x000162000c1e1b00 */
[----:B-1----:R-:W-:-:S05]  /*2410*/  @P0 IMAD.WIDE.U32 R20, R236, 0x10, R20 ;  /* 0x00000010ec140825 */ /* 0x002fca00078e0014 */
[----:B------:R1:W5:Y:S01]  /*2420*/  @P0 LDG.E.128 R168, desc[UR14][R20.64] ;  /* 0x0000000e14a80981 */ /* 0x000362000c1e1d00 */
[C---:B--2---:R-:W-:Y:S02]  /*2430*/  PRMT R23, R12.reuse, 0x7632, R23 ;  /* 0x000076320c177816 */ /* 0x044fe40000000017 */
[----:B------:R-:W-:Y:S02]  /*2440*/  SHF.L.U32 R12, R12, 0x10, RZ ;  /* 0x000000100c0c7819 */ /* 0x000fe400000006ff */
[C---:B------:R-:W-:Y:S02]  /*2450*/  PRMT R174, R14.reuse, 0x7632, R174 ;  /* 0x000076320eae7816 */ /* 0x040fe400000000ae */
[----:B------:R-:W-:Y:S01]  /*2460*/  SHF.L.U32 R14, R14, 0x10, RZ ;  /* 0x000000100e0e7819 */ /* 0x000fe200000006ff */
[----:B0-----:R-:W-:Y:S01]  /*2470*/  FADD.FTZ R11, R12, -UR26 ;  /* 0x8000001a0c0b7e21 */ /* 0x001fe20008010000 */
[----:B------:R-:W-:Y:S02]  /*2480*/  SHF.L.U32 R173, R13, 0x10, RZ ;  /* 0x000000100dad7819 */ /* 0x000fe400000006ff */
[----:B------:R-:W-:-:S02]  /*2490*/  PRMT R175, R15, 0x7632, R175 ;  /* 0x000076320faf7816 */ /* 0x000fc400000000af */
[----:B------:R-:W-:Y:S01]  /*24a0*/  SHF.L.U32 R176, R15, 0x10, RZ ;  /* 0x000000100fb07819 */ /* 0x000fe200000006ff */
[----:B------:R-:W-:Y:S01]  /*24b0*/  FMUL.FTZ R11, R11, UR23 ;  /* 0x000000170b0b7c20 */ /* 0x000fe20008410000 */
[----:B---3--:R-:W-:Y:S01]  /*24c0*/  SHF.L.U32 R15, R16, 0x10, RZ ;  /* 0x00000010100f7819 */ /* 0x008fe200000006ff */
[----:B------:R-:W-:Y:S01]  /*24d0*/  FADD.FTZ R14, R14, -UR26 ;  /* 0x8000001a0e0e7e21 */ /* 0x000fe20008010000 */
[----:B------:R-:W-:Y:S01]  /*24e0*/  PRMT R25, R13, 0x7632, R25 ;  /* 0x000076320d197816 */ /* 0x000fe20000000019 */
[----:B------:R-:W-:Y:S01]  /*24f0*/  FADD.FTZ R173, R173, -UR26 ;  /* 0x8000001aadad7e21 */ /* 0x000fe20008010000 */
[----:B------:R-:W-:Y:S01]  /*2500*/  PRMT R13, R16, 0x7632, R13 ;  /* 0x00007632100d7816 */ /* 0x000fe2000000000d */
[----:B------:R-:W-:Y:S01]  /*2510*/  FADD.FTZ R144, R144, R15 ;  /* 0x0000000f90907221 */ /* 0x000fe20000010000 */
[----:B------:R-:W-:Y:S01]  /*2520*/  PRMT R22, R17, 0x7632, R22 ;  /* 0x0000763211167816 */ /* 0x000fe20000000016 */
[-C--:B------:R-:W-:Y:S01]  /*2530*/  FFMA.FTZ R104, R11, R15.reuse, R104 ;  /* 0x0000000f0b687223 */ /* 0x080fe20000010068 */
[----:B-1----:R-:W-:Y:S01]  /*2540*/  SHF.L.U32 R21, R17, 0x10, RZ ;  /* 0x0000001011157819 */ /* 0x002fe200000006ff */
[----:B-----5:R-:W-:Y:S01]  /*2550*/  FMUL.FTZ R10, R64, R15 ;  /* 0x0000000f400a7220 */ /* 0x020fe20000410000 */
[----:B------:R-:W-:Y:S01]  /*2560*/  SHF.L.U32 R17, R18, 0x10, RZ ;  /* 0x0000001012117819 */ /* 0x000fe200000006ff */
[----:B------:R-:W-:Y:S01]  /*2570*/  FMUL.FTZ R15, R14, UR23 ;  /* 0x000000170e0f7c20 */ /* 0x000fe20008410000 */
[----:B------:R-:W-:Y:S01]  /*2580*/  SHF.L.U32 R20, R13, 0x10, RZ ;  /* 0x000000100d147819 */ /* 0x000fe200000006ff */
[----:B------:R-:W-:Y:S01]  /*2590*/  FADD.FTZ R176, R176, -UR26 ;  /* 0x8000001ab0b07e21 */ /* 0x000fe20008010000 */
[----:B------:R-:W-:Y:S01]  /*25a0*/  SHF.L.U32 R16, R23, 0x10, RZ ;  /* 0x0000001017107819 */ /* 0x000fe200000006ff */
[----:B------:R-:W-:Y:S01]  /*25b0*/  FMUL.FTZ R13, R173, UR23 ;  /* 0x00000017ad0d7c20 */ /* 0x000fe20008410000 */
[----:B------:R-:W-:Y:S01]  /*25c0*/  PRMT R24, R18, 0x7632, R24 ;  /* 0x0000763212187816 */ /* 0x000fe20000000018 */
[----:B------:R-:W-:Y:S01]  /*25d0*/  FADD.FTZ R148, R148, R17 ;  /* 0x0000001194947221 */ /* 0x000fe20000010000 */
[----:B------:R-:W-:Y:S01]  /*25e0*/  PRMT R172, R19, 0x7632, R172 ;  /* 0x0000763213ac7816 */ /* 0x000fe200000000ac */
[-C--:B------:R-:W-:Y:S01]  /*25f0*/  FFMA.FTZ R108, R15, R17.reuse, R108 ;  /* 0x000000110f6c7223 */ /* 0x080fe2000001006c */
[----:B------:R-:W-:Y:S01]  /*2600*/  SHF.L.U32 R19, R19, 0x10, RZ ;  /* 0x0000001013137819 */ /* 0x000fe200000006ff */
[----:B------:R-:W-:Y:S01]  /*2610*/  FMUL.FTZ R14, R68, R17 ;  /* 0x00000011440e7220 */ /* 0x000fe20000410000 */
[----:B------:R-:W-:Y:S01]  /*2620*/  SHF.L.U32 R18, R25, 0x10, RZ ;  /* 0x0000001019127819 */ /* 0x000fe200000006ff */
[----:B------:R-:W-:Y:S01]  /*2630*/  FADD.FTZ R146, R146, R21 ;  /* 0x0000001592927221 */ /* 0x000fe20000010000 */
[-C--:B------:R-:W-:Y:S01]  /*2640*/  FFMA.FTZ R106, R13, R21.reuse, R106 ;  /* 0x000000150d6a7223 */ /* 0x080fe2000001006a */
[----:B------:R-:W-:Y:S01]  /*2650*/  FMUL.FTZ R12, R66, R21 ;  /* 0x00000015420c7220 */ /* 0x000fe20000410000 */
[----:B------:R-:W-:Y:S01]  /*2660*/  FMUL.FTZ R17, R176, UR23 ;  /* 0x00000017b0117c20 */ /* 0x000fe20008410000 */
[----:B------:R-:W-:Y:S01]  /*2670*/  FADD.FTZ R21, R16, -UR26 ;  /* 0x8000001a10157e21 */ /* 0x000fe20008010000 */
[----:B------:R-:W-:Y:S01]  /*2680*/  SHF.L.U32 R23, R174, 0x10, RZ ;  /* 0x00000010ae177819 */ /* 0x000fe200000006ff */
[----:B------:R-:W-:Y:S01]  /*2690*/  FADD.FTZ R150, R150, R19 ;  /* 0x0000001396967221 */ /* 0x000fe20000010000 */
[-C--:B------:R-:W-:Y:S01]  /*26a0*/  FFMA.FTZ R110, R17, R19.reuse, R110 ;  /* 0x00000013116e7223 */ /* 0x080fe2000001006e */
[----:B------:R-:W-:Y:S01]  /*26b0*/  FMUL.FTZ R16, R70, R19 ;  /* 0x0000001346107220 */ /* 0x000fe20000410000 */
[----:B------:R-:W-:Y:S01]  /*26c0*/  FADD.FTZ R173, R18, -UR26 ;  /* 0x8000001a12ad7e21 */ /* 0x000fe20008010000 */
[----:B------:R-:W-:Y:S01]  /*26d0*/  FMUL.FTZ R18, R21, UR23 ;  /* 0x0000001715127c20 */ /* 0x000fe20008410000 */
[----:B------:R-:W-:Y:S01]  /*26e0*/  FADD.FTZ R174, R237, R10 ;  /* 0x0000000aedae7221 */ /* 0x000fe20000010000 */
[----:B------:R-:W-:Y:S01]  /*26f0*/  FMUL.FTZ R19, R65, R20 ;  /* 0x0000001441137220 */ /* 0x000fe20000410000 */
[----:B------:R-:W-:Y:S01]  /*2700*/  FFMA.FTZ R21, R11, R10, R238 ;  /* 0x0000000a0b157223 */ /* 0x000fe200000100ee */
[----:B------:R-:W-:Y:S01]  /*2710*/  SHF.L.U32 R25, R175, 0x10, RZ ;  /* 0x00000010af197819 */ /* 0x000fe200000006ff */
[----:B------:R-:W-:Y:S01]  /*2720*/  FADD.FTZ R175, R23, -UR26 ;  /* 0x8000001a17af7e21 */ /* 0x000fe20008010000 */
[----:B------:R-:W-:Y:S01]  /*2730*/  SHF.L.U32 R22, R22, 0x10, RZ ;  /* 0x0000001016167819 */ /* 0x000fe200000006ff */
[----:B------:R-:W-:Y:S01]  /*2740*/  FADD.FTZ R23, R174, R19 ;  /* 0x00000013ae177221 */ /* 0x000fe20000010000 */
[C---:B------:R-:W-:Y:S01]  /*2750*/  FFMA.FTZ R174, R18.reuse, R19, R21 ;  /* 0x0000001312ae7223 */ /* 0x040fe20000010015 */
[----:B------:R-:W-:Y:S01]  /*2760*/  FADD.FTZ R145, R145, R20 ;  /* 0x0000001491917221 */ /* 0x000fe20000010000 */
[----:B------:R-:W-:Y:S01]  /*2770*/  FFMA.FTZ R105, R18, R20, R105 ;  /* 0x0000001412697223 */ /* 0x000fe20000010069 */
[----:B------:R-:W-:Y:S01]  /*2780*/  FMUL.FTZ R21, R67, R22 ;  /* 0x0000001643157220 */ /* 0x000fe20000410000 */
[----:B------:R-:W-:Y:S01]  /*2790*/  FADD.FTZ R176, R23, R12 ;  /* 0x0000000c17b07221 */ /* 0x000fe20000010000 */
[----:B------:R-:W-:Y:S01]  /*27a0*/  FMUL.FTZ R20, R173, UR23 ;  /* 0x00000017ad147c20 */ /* 0x000fe20008410000 */
[----:B------:R-:W-:Y:S01]  /*27b0*/  FFMA.FTZ R23, R13, R12, R174 ;  /* 0x0000000c0d177223 */ /* 0x000fe200000100ae */
[----:B------:R-:W-:Y:S01]  /*27c0*/  SHF.L.U32 R24, R24, 0x10, RZ ;  /* 0x0000001018187819 */ /* 0x000fe200000006ff */
[----:B------:R-:W-:Y:S01]  /*27d0*/  FADD.FTZ R173, R176, R21 ;  /* 0x00000015b0ad7221 */ /* 0x000fe20000010000 */
[----:B------:R-:W-:Y:S01]  /*27e0*/  FADD.FTZ R147, R147, R22 ;  /* 0x0000001693937221 */ /* 0x000fe20000010000 */
[C---:B------:R-:W-:Y:S01]  /*27f0*/  FFMA.FTZ R174, R20.reuse, R21, R23 ;  /* 0x0000001514ae7223 */ /* 0x040fe20000010017 */
[----:B------:R-:W-:Y:S01]  /*2800*/  FFMA.FTZ R107, R20, R22, R107 ;  /* 0x00000016146b7223 */ /* 0x000fe2000001006b */
[----:B------:R-:W-:Y:S01]  /*2810*/  FMUL.FTZ R22, R175, UR23 ;  /* 0x00000017af167c20 */ /* 0x000fe20008410000 */
[----:B------:R-:W-:Y:S01]  /*2820*/  FADD.FTZ R25, R25, -UR26 ;  /* 0x8000001a19197e21 */ /* 0x000fe20008010000 */
[----:B------:R-:W-:Y:S01]  /*2830*/  FADD.FTZ R176, R173, R14 ;  /* 0x0000000eadb07221 */ /* 0x000fe20000010000 */
[----:B------:R-:W-:Y:S01]  /*2840*/  FMUL.FTZ R23, R69, R24 ;  /* 0x0000001845177220 */ /* 0x000fe20000410000 */
        /* <DEDUP_REMOVED lines=14> */
.L_x_4480:
[----:B------:R-:W-:Y:S05]  /*2930*/  BSYNC.RECONVERGENT B0 ;  /* 0x0000000000007941 */ /* 0x000fea0003800200 */
.L_x_4479:
        /* <DEDUP_REMOVED lines=31> */
.L_x_4482:
[----:B------:R-:W-:Y:S05]  /*2b30*/  BSYNC.RECONVERGENT B0 ;  /* 0x0000000000007941 */ /* 0x000fea0003800200 */
.L_x_4481:
        /* <DEDUP_REMOVED lines=39> */
[----:B------:R-:W-:Y:S01]  /*2db0*/  FMUL.FTZ R175, R175, UR23 ;  /* 0x00000017afaf7c20 */ /* 0x000fe20008410000 */
[----:B------:R-:W-:-:S02]  /*2dc0*/  FFMA.FTZ R172, R227, UR4, R176 ;  /* 0x00000004e3ac7c23 */ /* 0x000fc400080100b0 */
[----:B------:R-:W-:Y:S01]  /*2dd0*/  FMUL.FTZ R173, R173, UR12 ;  /* 0x0000000cadad7c20 */ /* 0x000fe20008410000 */
[----:B------:R-:W-:Y:S01]  /*2de0*/  FMUL.FTZ R175, R175, UR12 ;  /* 0x0000000cafaf7c20 */ /* 0x000fe20008410000 */
[----:B------:R-:W-:Y:S02]  /*2df0*/  FADD.FTZ R172, R225, -R172 ;  /* 0x800000ace1ac7221 */ /* 0x000fe40000010000 */
        /* <DEDUP_REMOVED lines=34> */
[----:B------:R-:W-:Y:S01]  /*3020*/  FMUL.FTZ R172, R172, UR23 ;  /* 0x00000017acac7c20 */ /* 0x000fe20008410000 */
[----:B------:R-:W-:Y:S01]  /*3030*/  FMUL.FTZ R177, R177, UR22 ;  /* 0x00000016b1b17c20 */ /* 0x000fe20008410000 */
[----:B------:R-:W-:-:S02]  /*3040*/  F2FP.BF16.F32.PACK_AB R174, R173, R174 ;  /* 0x000000aeadae723e */ /* 0x000fc400000010ff */
[----:B------:R-:W-:Y:S01]  /*3050*/  FSEL R178, R178, RZ, P6 ;  /* 0x000000ffb2b27208 */ /* 0x000fe20003000000 */
[----:B------:R-:W-:Y:S01]  /*3060*/  FMUL.FTZ R172, R172, UR12 ;  /* 0x0000000cacac7c20 */ /* 0x000fe20008410000 */
[----:B------:R-:W-:-:S03]  /*3070*/  LOP3.LUT P6, RZ, R248, 0xff000000, RZ, 0xc0, !PT ;  /* 0xff000000f8ff7812 */ /* 0x000fc600078cc0ff */
[----:B------:R-:W-:Y:S01]  /*3080*/  FMUL.FTZ R172, R172, UR22 ;  /* 0x00000016acac7c20 */ /* 0x000fe20008410000 */
[----:B------:R-:W-:Y:S02]  /*3090*/  FSEL R179, R179, RZ, P6 ;  /* 0x000000ffb3b37208 */ /* 0x000fe40003000000 */
[C---:B------:R-:W-:Y:S02]  /*30a0*/  LOP3.LUT P6, RZ, R248.reuse, 0xff00, RZ, 0xc0, !PT ;  /* 0x0000ff00f8ff7812 */ /* 0x040fe400078cc0ff */
[----:B------:R-:W-:Y:S02]  /*30b0*/  F2FP.BF16.F32.PACK_AB R173, R179, R178 ;  /* 0x000000b2b3ad723e */ /* 0x000fe400000010ff */
[----:B------:R-:W-:Y:S02]  /*30c0*/  FSEL R177, R177, RZ, P6 ;  /* 0x000000ffb1b17208 */ /* 0x000fe40003000000 */
[----:B------:R-:W-:-:S04]  /*30d0*/  LOP3.LUT P6, RZ, R248, 0xff, RZ, 0xc0, !PT ;  /* 0x000000fff8ff7812 */ /* 0x000fc800078cc0ff */
[----:B------:R-:W-:-:S04]  /*30e0*/  FSEL R172, R172, RZ, P6 ;  /* 0x000000ffacac7208 */ /* 0x000fc80003000000 */
[----:B------:R-:W-:Y:S01]  /*30f0*/  F2FP.BF16.F32.PACK_AB R172, R177, R172 ;  /* 0x000000acb1ac723e */ /* 0x000fe200000010ff */
[----:B------:R-:W-:Y:S06]  /*3100*/  BRA `(.L_x_4488) ;  /* 0x0000000400107947 */ /* 0x000fec0003800000 */
.L_x_4487:
[--C-:B------:R-:W-:Y:S01]  /*3110*/  FFMA.FTZ R152, R223, UR4, R176.reuse ;  /* 0x00000004df987c23 */ /* 0x100fe200080100b0 */
[--C-:B------:R-:W-:Y:S01]  /*3120*/  FFMA.FTZ R155, R222, UR4, R176.reuse ;  /* 0x00000004de9b7c23 */ /* 0x100fe200080100b0 */
[----:B------:R-:W-:Y:S01]  /*3130*/  LOP3.LUT P6, RZ, R249, 0xff0000, RZ, 0xc0, !PT ;  /* 0x00ff0000f9ff7812 */ /* 0x000fe200078cc0ff */
        /* <DEDUP_REMOVED lines=10> */
[C---:B------:R-:W-:Y:S01]  /*31e0*/  FMUL.FTZ R154, R155.reuse, UR12 ;  /* 0x0000000c9b9a7c20 */ /* 0x040fe20008410000 */
[----:B------:R-:W-:Y:S01]  /*31f0*/  F2FP.BF16.F32.PACK_AB R155, R155, R152 ;  /* 0x000000989b9b723e */ /* 0x000fe200000010ff */
        /* <DEDUP_REMOVED lines=8> */
[----:B------:R-:W-:Y:S01]  /*3280*/  ISETP.GE.U32.AND P6, PT, R248, RZ, PT ;  /* 0x000000fff800720c */ /* 0x000fe20003fc6070 */
[----:B------:R-:W-:-:S03]  /*3290*/  FMUL.FTZ R152, R152, UR23 ;  /* 0x0000001798987c20 */ /* 0x000fc60008410000 */
[----:B------:R-:W-:-:S04]  /*32a0*/  ISETP.GE.U32.AND.EX P6, PT, R249, 0x1000000, PT, P6 ;  /* 0x01000000f900780c */ /* 0x000fc80003fc6160 */
[----:B------:R-:W-:Y:S02]  /*32b0*/  FSEL R154, R154, RZ, P6 ;  /* 0x000000ff9a9a7208 */ /* 0x000fe40003000000 */
[----:B------:R-:W-:Y:S02]  /*32c0*/  LOP3.LUT P6, RZ, R249, 0xff, RZ, 0xc0, !PT ;  /* 0x000000fff9ff7812 */ /* 0x000fe400078cc0ff */
[----:B------:R-:W-:Y:S01]  /*32d0*/  F2FP.BF16.F32.PACK_AB R175, R154, R153 ;  /* 0x000000999aaf723e */ /* 0x000fe200000010ff */
[----:B------:R-:W-:-:S04]  /*32e0*/  FFMA.FTZ R153, R226, UR4, R176 ;  /* 0x00000004e2997c23 */ /* 0x000fc800080100b0 */
[----:B------:R-:W-:-:S04]  /*32f0*/  FADD.FTZ R153, R224, -R153 ;  /* 0x80000099e0997221 */ /* 0x000fc80000010000 */
[----:B------:R-:W-:Y:S01]  /*3300*/  FMUL.FTZ R173, R153, UR23 ;  /* 0x0000001799ad7c20 */ /* 0x000fe20008410000 */
[----:B------:R-:W-:-:S04]  /*3310*/  FMUL.FTZ R153, R152, UR12 ;  /* 0x0000000c98997c20 */ /* 0x000fc80008410000 */
[C---:B------:R-:W-:Y:S01]  /*3320*/  F2FP.BF16.F32.PACK_AB R154, R173.reuse, R152 ;  /* 0x00000098ad9a723e */ /* 0x040fe200000010ff */
[----:B------:R-:W-:Y:S01]  /*3330*/  FMUL.FTZ R173, R173, UR12 ;  /* 0x0000000cadad7c20 */ /* 0x000fe20008410000 */
[----:B------:R-:W-:Y:S01]  /*3340*/  FMUL.FTZ R153, R153, UR22 ;  /* 0x0000001699997c20 */ /* 0x000fe20008410000 */
[--C-:B------:R-:W-:Y:S02]  /*3350*/  FFMA.FTZ R152, R231, UR4, R176.reuse ;  /* 0x00000004e7987c23 */ /* 0x100fe400080100b0 */
[----:B------:R-:W-:Y:S02]  /*3360*/  FMUL.FTZ R174, R173, UR22 ;  /* 0x00000016adae7c20 */ /* 0x000fe40008410000 */
[----:B------:R-:W-:Y:S01]  /*3370*/  FSEL R173, R153, RZ, P6 ;  /* 0x000000ff99ad7208 */ /* 0x000fe20003000000 */
[----:B------:R-:W-:Y:S01]  /*3380*/  FFMA.FTZ R153, R234, UR4, R176 ;  /* 0x00000004ea997c23 */ /* 0x000fe200080100b0 */
[----:B------:R-:W-:Y:S01]  /*3390*/  FADD.FTZ R177, R229, -R152 ;  /* 0x80000098e5b17221 */ /* 0x000fe20000010000 */
[----:B------:R-:W-:Y:S01]  /*33a0*/  FFMA.FTZ R152, R235, UR4, R176 ;  /* 0x00000004eb987c23 */ /* 0x000fe200080100b0 */
[----:B------:R-:W-:Y:S01]  /*33b0*/  LOP3.LUT P6, RZ, R249, 0xff00, RZ, 0xc0, !PT ;  /* 0x0000ff00f9ff7812 */ /* 0x000fe200078cc0ff */
[----:B------:R-:W-:Y:S01]  /*33c0*/  FADD.FTZ R172, R232, -R153 ;  /* 0x80000099e8ac7221 */ /* 0x000fe20000010000 */
[----:B------:R-:W-:Y:S01]  /*33d0*/  FMUL.FTZ R153, R177, UR23 ;  /* 0x00000017b1997c20 */ /* 0x000fe20008410000 */
[----:B------:R-:W-:Y:S01]  /*33e0*/  FADD.FTZ R152, R233, -R152 ;  /* 0x80000098e9987221 */ /* 0x000fe20000010000 */
[----:B------:R-:W-:-:S02]  /*33f0*/  FSEL R174, R174, RZ, P6 ;  /* 0x000000ffaeae7208 */ /* 0x000fc40003000000 */
[----:B------:R-:W-:Y:S01]  /*3400*/  FMUL.FTZ R177, R153, UR12 ;  /* 0x0000000c99b17c20 */ /* 0x000fe20008410000 */
[----:B------:R-:W-:Y:S01]  /*3410*/  LOP3.LUT P6, RZ, R248, 0xff0000, RZ, 0xc0, !PT ;  /* 0x00ff0000f8ff7812 */ /* 0x000fe200078cc0ff */
[----:B------:R-:W-:Y:S01]  /*3420*/  FMUL.FTZ R152, R152, UR23 ;  /* 0x0000001798987c20 */ /* 0x000fe20008410000 */
[----:B------:R-:W-:Y:S01]  /*3430*/  F2FP.BF16.F32.PACK_AB R153, R178, R153 ;  /* 0x00000099b299723e */ /* 0x000fe200000010ff */
[----:B------:R-:W-:Y:S01]  /*3440*/  FMUL.FTZ R179, R177, UR22 ;  /* 0x00000016b1b37c20 */ /* 0x000fe20008410000 */
[----:B------:R-:W-:Y:S01]  /*3450*/  FMUL.FTZ R178, R172, UR23 ;  /* 0x00000017acb27c20 */ /* 0x000fe20008410000 */
[----:B------:R-:W-:Y:S01]  /*3460*/  FMUL.FTZ R177, R152, UR12 ;  /* 0x0000000c98b17c20 */ /* 0x000fe20008410000 */
[----:B------:R-:W-:Y:S02]  /*3470*/  F2FP.BF16.F32.PACK_AB R174, R174, R173 ;  /* 0x000000adaeae723e */ /* 0x000fe400000010ff */
[----:B------:R-:W-:Y:S01]  /*3480*/  FSEL R172, R179, RZ, P6 ;  /* 0x000000ffb3ac7208 */ /* 0x000fe20003000000 */
[----:B------:R-:W-:Y:S01]  /*3490*/  FMUL.FTZ R177, R177, UR22 ;  /* 0x00000016b1b17c20 */ /* 0x000fe20008410000 */
[----:B------:R-:W-:-:S02]  /*34a0*/  LOP3.LUT P6, RZ, R248, 0xff000000, RZ, 0xc0, !PT ;  /* 0xff000000f8ff7812 */ /* 0x000fc400078cc0ff */
[C---:B------:R-:W-:Y:S01]  /*34b0*/  F2FP.BF16.F32.PACK_AB R152, R178.reuse, R237 ;  /* 0x000000edb298723e */ /* 0x040fe200000010ff */
[----:B------:R-:W-:Y:S01]  /*34c0*/  FMUL.FTZ R178, R178, UR12 ;  /* 0x0000000cb2b27c20 */ /* 0x000fe20008410000 */
[----:B------:R-:W-:Y:S02]  /*34d0*/  FSEL R179, R236, RZ, P6 ;  /* 0x000000ffecb37208 */ /* 0x000fe40003000000 */
[----:B------:R-:W-:Y:S01]  /*34e0*/  LOP3.LUT P6, RZ, R248, 0xff, RZ, 0xc0, !PT ;  /* 0x000000fff8ff7812 */ /* 0x000fe200078cc0ff */
[----:B------:R-:W-:Y:S01]  /*34f0*/  FMUL.FTZ R178, R178, UR22 ;  /* 0x00000016b2b27c20 */ /* 0x000fe20008410000 */
[----:B------:R-:W-:Y:S02]  /*3500*/  F2FP.BF16.F32.PACK_AB R173, R179, R172 ;  /* 0x000000acb3ad723e */ /* 0x000fe400000010ff */
[----:B------:R-:W-:Y:S02]  /*3510*/  FSEL R177, R177, RZ, P6 ;  /* 0x000000ffb1b17208 */ /* 0x000fe40003000000 */
[----:B------:R-:W-:-:S04]  /*3520*/  LOP3.LUT P6, RZ, R248, 0xff00, RZ, 0xc0, !PT ;  /* 0x0000ff00f8ff7812 */ /* 0x000fc800078cc0ff */
[----:B------:R-:W-:-:S04]  /*3530*/  FSEL R178, R178, RZ, P6 ;  /* 0x000000ffb2b27208 */ /* 0x000fc80003000000 */
[----:B------:R-:W-:-:S07]  /*3540*/  F2FP.BF16.F32.PACK_AB R172, R178, R177 ;  /* 0x000000b1b2ac723e */ /* 0x000fce00000010ff */
.L_x_4488:
[----:B------:R-:W0:Y:S08]  /*3550*/  @P0 LDC.64 R236, c[0x0][0x478] ;  /* 0x00011e00ffec0b82 */ /* 0x000e300000000a00 */
[----:B------:R-:W1:Y:S01]  /*3560*/  LDC.64 R178, c[0x0][0x468] ;  /* 0x00011a00ffb27b82 */ /* 0x000e620000000a00 */
[----:B0-----:R-:W-:-:S05]  /*3570*/  @P0 IMAD.WIDE.U32 R236, R26, 0x10, R236 ;  /* 0x000000101aec0825 */ /* 0x001fca00078e00ec */
[----:B------:R0:W-:Y:S01]  /*3580*/  @P0 STG.E.128 desc[UR14][R236.64], R152 ;  /* 0x00000098ec000986 */ /* 0x0001e2000c101d0e */
[C---:B-1----:R-:W-:Y:S01]  /*3590*/  IMAD.WIDE.U32 R178, R26.reuse, 0x10, R178 ;  /* 0x000000101ab27825 */ /* 0x042fe200078e00b2 */
[----:B------:R-:W-:-:S04]  /*35a0*/  IADD3 R26, PT, PT, R26, 0x80, RZ ;  /* 0x000000801a1a7810 */ /* 0x000fc80007ffe0ff */
[----:B------:R0:W-:Y:S03]  /*35b0*/  STG.E.128 desc[UR14][R178.64], R172 ;  /* 0x000000acb2007986 */ /* 0x0001e6000c101d0e */
.L_x_4486:
[----:B------:R-:W-:Y:S05]  /*35c0*/  BSYNC.RECONVERGENT B1 ;  /* 0x0000000000017941 */ /* 0x000fea0003800200 */
.L_x_4485:
        /* <DEDUP_REMOVED lines=72> */
[----:B------:R-:W-:Y:S01]  /*3a50*/  F2FP.BF16.F32.PACK_AB R172, R178, R177 ;  /* 0x000000b1b2ac723e */ /* 0x000fe200000010ff */
[----:B------:R-:W-:Y:S06]  /*3a60*/  BRA `(.L_x_4492) ;  /* 0x0000000000f47947 */ /* 0x000fec0003800000 */
.L_x_4491:
        /* <DEDUP_REMOVED lines=60> */
[----:B------:R-:W-:-:S07]  /*3e30*/  F2FP.BF16.F32.PACK_AB R172, R177, R172 ;  /* 0x000000acb1ac723e */ /* 0x000fce00000010ff */
.L_x_4492:
[----:B------:R-:W0:Y:S08]  /*3e40*/  @P0 LDC.64 R236, c[0x0][0x478] ;  /* 0x00011e00ffec0b82 */ /* 0x000e300000000a00 */
[----:B------:R-:W1:Y:S01]  /*3e50*/  LDC.64 R178, c[0x0][0x468] ;  /* 0x00011a00ffb27b82 */ /* 0x000e620000000a00 */
[----:B0-----:R-:W-:-:S05]  /*3e60*/  @P0 IMAD.WIDE.U32 R236, R26, 0x10, R236 ;  /* 0x000000101aec0825 */ /* 0x001fca00078e00ec */
[----:B------:R2:W-:Y:S01]  /*3e70*/  @P0 STG.E.128 desc[UR14][R236.64], R152 ;  /* 0x00000098ec000986 */ /* 0x0005e2000c101d0e */
[C---:B-1----:R-:W-:Y:S01]  /*3e80*/  IMAD.WIDE.U32 R178, R26.reuse, 0x10, R178 ;  /* 0x000000101ab27825 */ /* 0x042fe200078e00b2 */
[----:B------:R-:W-:-:S04]  /*3e90*/  IADD3 R26, PT, PT, R26, 0x80, RZ ;  /* 0x000000801a1a7810 */ /* 0x000fc80007ffe0ff */
[----:B------:R2:W-:Y:S03]  /*3ea0*/  STG.E.128 desc[UR14][R178.64], R172 ;  /* 0x000000acb2007986 */ /* 0x0005e6000c101d0e */
.L_x_4490:
[----:B------:R-:W-:Y:S05]  /*3eb0*/  BSYNC.RECONVERGENT B1 ;  /* 0x0000000000017941 */ /* 0x000fea0003800200 */
.L_x_4489:
[----:B------:R-:W-:Y:S04]  /*3ec0*/  BSSY.RECONVERGENT B1, `(.L_x_4493) ;  /* 0x000008e000017945 */ /* 0x000fe80003800200 */
[----:B------:R-:W-:Y:S05]  /*3ed0*/  @!P3 BRA `(.L_x_4494) ;  /* 0x000000080030b947 */ /* 0x000fea0003800000 */
[----:B------:R-:W-:-:S04]  /*3ee0*/  ISETP.NE.U32.AND P0, PT, RZ, UR20, PT ;  /* 0x00000014ff007c0c */ /* 0x000fc8000bf05070 */
[----:B------:R-:W-:-:S13]  /*3ef0*/  ISETP.NE.AND.EX P0, PT, RZ, UR21, PT, P0 ;  /* 0x00000015ff007c0c */ /* 0x000fda000bf05300 */
[----:B------:R-:W-:Y:S05]  /*3f00*/  @!P0 BRA `(.L_x_4495) ;  /* 0x0000000400148947 */ /* 0x000fea0003800000 */
[--C-:B0-2---:R-:W-:Y:S01]  /*3f10*/  FFMA.FTZ R153, R181, UR4, R176.reuse ;  /* 0x00000004b5997c23 */ /* 0x105fe200080100b0 */
[--C-:B------:R-:W-:Y:S01]  /*3f20*/  FFMA.FTZ R154, R180, UR4, R176.reuse ;  /* 0x00000004b49a7c23 */ /* 0x100fe200080100b0 */
[----:B------:R-:W-:Y:S01]  /*3f30*/  LOP3.LUT P6, RZ, R243, 0xff0000, RZ, 0xc0, !PT ;  /* 0x00ff0000f3ff7812 */ /* 0x000fe200078cc0ff */
        /* <DEDUP_REMOVED lines=8> */
[----:B------:R-:W-:-:S03]  /*3fc0*/  FMUL.FTZ R155, R154, UR12 ;  /* 0x0000000c9a9b7c20 */ /* 0x000fc60008410000 */
[----:B------:R-:W-:Y:S01]  /*3fd0*/  FMUL.FTZ R152, R152, UR22 ;  /* 0x0000001698987c20 */ /* 0x000fe20008410000 */
[----:B------:R-:W-:-:S04]  /*3fe0*/  FMUL.FTZ R155, R155, UR22 ;  /* 0x000000169b9b7c20 */ /* 0x000fc80008410000 */
[----:B------:R-:W-:Y:S02]  /*3ff0*/  FSEL R152, R152, RZ, P6 ;  /* 0x000000ff98987208 */ /* 0x000fe40003000000 */
[----:B------:R-:W-:-:S04]  /*4000*/  ISETP.GE.U32.AND P6, PT, R242, RZ, PT ;  /* 0x000000fff200720c */ /* 0x000fc80003fc6070 */
[----:B------:R-:W-:-:S04]  /*4010*/  ISETP.GE.U32.AND.EX P6, PT, R243, 0x1000000, PT, P6 ;  /* 0x01000000f300780c */ /* 0x000fc80003fc6160 */
[----:B------:R-:W-:Y:S02]  /*4020*/  FSEL R175, R155, RZ, P6 ;  /* 0x000000ff9baf7208 */ /* 0x000fe40003000000 */
[----:B------:R-:W-:Y:S01]  /*4030*/  F2FP.BF16.F32.PACK_AB R155, R154, R153 ;  /* 0x000000999a9b723e */ /* 0x000fe200000010ff */
[--C-:B------:R-:W-:Y:S01]  /*4040*/  FFMA.FTZ R153, R183, UR4, R176.reuse ;  /* 0x00000004b7997c23 */ /* 0x100fe200080100b0 */
[----:B------:R-:W-:Y:S01]  /*4050*/  F2FP.BF16.F32.PACK_AB R175, R175, R152 ;  /* 0x00000098afaf723e */ /* 0x000fe200000010ff */
[----:B------:R-:W-:Y:S01]  /*4060*/  FFMA.FTZ R152, R182, UR4, R176 ;  /* 0x00000004b6987c23 */ /* 0x000fe200080100b0 */
[----:B------:R-:W-:Y:S01]  /*4070*/  LOP3.LUT P6, RZ, R243, 0xff, RZ, 0xc0, !PT ;  /* 0x000000fff3ff7812 */ /* 0x000fe200078cc0ff */
[----:B------:R-:W-:Y:S02]  /*4080*/  FADD.FTZ R153, R198, -R153 ;  /* 0x80000099c6997221 */ /* 0x000fe40000010000 */
[----:B------:R-:W-:Y:S02]  /*4090*/  FADD.FTZ R152, R199, -R152 ;  /* 0x80000098c7987221 */ /* 0x000fe40000010000 */
[----:B------:R-:W-:-:S02]  /*40a0*/  FMUL.FTZ R153, R153, UR23 ;  /* 0x0000001799997c20 */ /* 0x000fc40008410000 */
[----:B------:R-:W-:Y:S02]  /*40b0*/  FMUL.FTZ R172, R152, UR23 ;  /* 0x0000001798ac7c20 */ /* 0x000fe40008410000 */
[----:B------:R-:W-:-:S03]  /*40c0*/  FMUL.FTZ R152, R153, UR12 ;  /* 0x0000000c99987c20 */ /* 0x000fc60008410000 */
[----:B------:R-:W-:Y:S01]  /*40d0*/  F2FP.BF16.F32.PACK_AB R154, R172, R153 ;  /* 0x00000099ac9a723e */ /* 0x000fe200000010ff */
[----:B------:R-:W-:Y:S01]  /*40e0*/  FMUL.FTZ R152, R152, UR22 ;  /* 0x0000001698987c20 */ /* 0x000fe20008410000 */
[----:B------:R-:W-:Y:S01]  /*40f0*/  FMUL.FTZ R172, R172, UR12 ;  /* 0x0000000cacac7c20 */ /* 0x000fe20008410000 */
[----:B------:R-:W-:-:S03]  /*4100*/  FFMA.FTZ R153, R185, UR4, R176 ;  /* 0x00000004b9997c23 */ /* 0x000fc600080100b0 */
[----:B------:R-:W-:Y:S01]  /*4110*/  FMUL.FTZ R172, R172, UR22 ;  /* 0x00000016acac7c20 */ /* 0x000fe20008410000 */
[----:B------:R-:W-:Y:S01]  /*4120*/  FSEL R173, R152, RZ, P6 ;  /* 0x000000ff98ad7208 */ /* 0x000fe20003000000 */
[----:B------:R-:W-:Y:S01]  /*4130*/  FADD.FTZ R177, R200, -R153 ;  /* 0x80000099c8b17221 */ /* 0x000fe20000010000 */
[----:B------:R-:W-:Y:S01]  /*4140*/  LOP3.LUT P6, RZ, R243, 0xff00, RZ, 0xc0, !PT ;  /* 0x0000ff00f3ff7812 */ /* 0x000fe200078cc0ff */
[--C-:B------:R-:W-:Y:S01]  /*4150*/  FFMA.FTZ R153, R187, UR4, R176.reuse ;  /* 0x00000004bb997c23 */ /* 0x100fe200080100b0 */
[--C-:B------:R-:W-:Y:S01]  /*4160*/  FFMA.FTZ R152, R186, UR4, R176.reuse ;  /* 0x00000004ba987c23 */ /* 0x100fe200080100b0 */
[----:B------:R-:W-:Y:S01]  /*4170*/  FMUL.FTZ R177, R177, UR23 ;  /* 0x00000017b1b17c20 */ /* 0x000fe20008410000 */
[----:B------:R-:W-:Y:S01]  /*4180*/  FSEL R174, R172, RZ, P6 ;  /* 0x000000ffacae7208 */ /* 0x000fe20003000000 */
[----:B------:R-:W-:Y:S01]  /*4190*/  FFMA.FTZ R172, R184, UR4, R176 ;  /* 0x00000004b8ac7c23 */ /* 0x000fe200080100b0 */
[----:B------:R-:W-:Y:S01]  /*41a0*/  FADD.FTZ R153, R202, -R153 ;  /* 0x80000099ca997221 */ /* 0x000fe20000010000 */
[----:B------:R-:W-:-:S02]  /*41b0*/  LOP3.LUT P6, RZ, R242, 0xff0000, RZ, 0xc0, !PT ;  /* 0x00ff0000f2ff7812 */ /* 0x000fc400078cc0ff */
[----:B------:R-:W-:Y:S01]  /*41c0*/  FADD.FTZ R178, R201, -R172 ;  /* 0x800000acc9b27221 */ /* 0x000fe20000010000 */
[----:B------:R-:W-:Y:S01]  /*41d0*/  FADD.FTZ R172, R203, -R152 ;  /* 0x80000098cbac7221 */ /* 0x000fe20000010000 */
[----:B------:R-:W-:Y:S01]  /*41e0*/  FMUL.FTZ R152, R153, UR23 ;  /* 0x0000001799987c20 */ /* 0x000fe20008410000 */
[----:B------:R-:W-:Y:S01]  /*41f0*/  F2FP.BF16.F32.PACK_AB R174, R174, R173 ;  /* 0x000000adaeae723e */ /* 0x000fe200000010ff */
[----:B------:R-:W-:Y:S01]  /*4200*/  FMUL.FTZ R236, R178, UR23 ;  /* 0x00000017b2ec7c20 */ /* 0x000fe20008410000 */
[----:B------:R-:W-:-:S04]  /*4210*/  FMUL.FTZ R178, R177, UR12 ;  /* 0x0000000cb1b27c20 */ /* 0x000fc80008410000 */
[----:B------:R-:W-:Y:S01]  /*4220*/  F2FP.BF16.F32.PACK_AB R153, R236, R177 ;  /* 0x000000b1ec99723e */ /* 0x000fe200000010ff */
[----:B------:R-:W-:Y:S01]  /*4230*/  FMUL.FTZ R179, R178, UR22 ;  /* 0x00000016b2b37c20 */ /* 0x000fe20008410000 */
[----:B------:R-:W-:Y:S01]  /*4240*/  FMUL.FTZ R236, R236, UR12 ;  /* 0x0000000cecec7c20 */ /* 0x000fe20008410000 */
[----:B------:R-:W-:Y:S01]  /*4250*/  FMUL.FTZ R178, R172, UR23 ;  /* 0x00000017acb27c20 */ /* 0x000fe20008410000 */
[----:B------:R-:W-:Y:S02]  /*4260*/  FMUL.FTZ R177, R152, UR12 ;  /* 0x0000000c98b17c20 */ /* 0x000fe40008410000 */
[----:B------:R-:W-:Y:S01]  /*4270*/  FMUL.FTZ R236, R236, UR22 ;  /* 0x00000016ecec7c20 */ /* 0x000fe20008410000 */
[----:B------:R-:W-:Y:S01]  /*4280*/  FSEL R172, R179, RZ, P6 ;  /* 0x000000ffb3ac7208 */ /* 0x000fe20003000000 */
[----:B------:R-:W-:Y:S01]  /*4290*/  FMUL.FTZ R177, R177, UR22 ;  /* 0x00000016b1b17c20 */ /* 0x000fe20008410000 */
[----:B------:R-:W-:Y:S02]  /*42a0*/  LOP3.LUT P6, RZ, R242, 0xff000000, RZ, 0xc0, !PT ;  /* 0xff000000f2ff7812 */ /* 0x000fe400078cc0ff */
[C---:B------:R-:W-:Y:S01]  /*42b0*/  F2FP.BF16.F32.PACK_AB R152, R178.reuse, R237 ;  /* 0x000000edb298723e */ /* 0x040fe200000010ff */
[----:B------:R-:W-:Y:S01]  /*42c0*/  FMUL.FTZ R178, R178, UR12 ;  /* 0x0000000cb2b27c20 */ /* 0x000fe20008410000 */
[----:B------:R-:W-:-:S02]  /*42d0*/  FSEL R179, R236, RZ, P6 ;  /* 0x000000ffecb37208 */ /* 0x000fc40003000000 */
        /* <DEDUP_REMOVED lines=8> */
.L_x_4495:
        /* <DEDUP_REMOVED lines=18> */
[----:B------:R-:W-:-:S02]  /*4480*/  FMUL.FTZ R179, R179, UR22 ;  /* 0x00000016b3b37c20 */ /* 0x000fc40008410000 */
        /* <DEDUP_REMOVED lines=31> */
[----:B------:R-:W-:Y:S02]  /*4680*/  F2FP.BF16.F32.PACK_AB R174, R173, R174 ;  /* 0x000000aeadae723e */ /* 0x000fe400000010ff */
[----:B------:R-:W-:Y:S01]  /*4690*/  FSEL R178, R178, RZ, P6 ;  /* 0x000000ffb2b27208 */ /* 0x000fe20003000000 */
[----:B------:R-:W-:Y:S01]  /*46a0*/  FMUL.FTZ R172, R172, UR22 ;  /* 0x00000016acac7c20 */ /* 0x000fe20008410000 */
[----:B------:R-:W-:-:S04]  /*46b0*/  LOP3.LUT P6, RZ, R242, 0xff000000, RZ, 0xc0, !PT ;  /* 0xff000000f2ff7812 */ /* 0x000fc800078cc0ff */
[----:B------:R-:W-:Y:S02]  /*46c0*/  FSEL R179, R179, RZ, P6 ;  /* 0x000000ffb3b37208 */ /* 0x000fe40003000000 */
[C---:B------:R-:W-:Y:S02]  /*46d0*/  LOP3.LUT P6, RZ, R242.reuse, 0xff00, RZ, 0xc0, !PT ;  /* 0x0000ff00f2ff7812 */ /* 0x040fe400078cc0ff */
[----:B------:R-:W-:Y:S02]  /*46e0*/  F2FP.BF16.F32.PACK_AB R173, R179, R178 ;  /* 0x000000b2b3ad723e */ /* 0x000fe400000010ff */
[----:B------:R-:W-:Y:S02]  /*46f0*/  FSEL R177, R177, RZ, P6 ;  /* 0x000000ffb1b17208 */ /* 0x000fe40003000000 */
[----:B------:R-:W-:-:S04]  /*4700*/  LOP3.LUT P6, RZ, R242, 0xff, RZ, 0xc0, !PT ;  /* 0x000000fff2ff7812 */ /* 0x000fc800078cc0ff */
[----:B------:R-:W-:-:S04]  /*4710*/  FSEL R172, R172, RZ, P6 ;  /* 0x000000ffacac7208 */ /* 0x000fc80003000000 */
[----:B------:R-:W-:-:S07]  /*4720*/  F2FP.BF16.F32.PACK_AB R172, R177, R172 ;  /* 0x000000acb1ac723e */ /* 0x000fce00000010ff */
.L_x_4496:
[----:B------:R-:W0:Y:S08]  /*4730*/  @P0 LDC.64 R236, c[0x0][0x478] ;  /* 0x00011e00ffec0b82 */ /* 0x000e300000000a00 */
[----:B------:R-:W1:Y:S01]  /*4740*/  LDC.64 R178, c[0x0][0x468] ;  /* 0x00011a00ffb27b82 */ /* 0x000e620000000a00 */
[----:B0-----:R-:W-:-:S05]  /*4750*/  @P0 IMAD.WIDE.U32 R236, R26, 0x10, R236 ;  /* 0x000000101aec0825 */ /* 0x001fca00078e00ec */
[----:B------:R3:W-:Y:S01]  /*4760*/  @P0 STG.E.128 desc[UR14][R236.64], R152 ;  /* 0x00000098ec000986 */ /* 0x0007e2000c101d0e */
[C---:B-1----:R-:W-:Y:S01]  /*4770*/  IMAD.WIDE.U32 R178, R26.reuse, 0x10, R178 ;  /* 0x000000101ab27825 */ /* 0x042fe200078e00b2 */
[----:B------:R-:W-:-:S04]  /*4780*/  IADD3 R26, PT, PT, R26, 0x80, RZ ;  /* 0x000000801a1a7810 */ /* 0x000fc80007ffe0ff */
[----:B------:R3:W-:Y:S03]  /*4790*/  STG.E.128 desc[UR14][R178.64], R172 ;  /* 0x000000acb2007986 */ /* 0x0007e6000c101d0e */
.L_x_4494:
[----:B------:R-:W-:Y:S05]  /*47a0*/  BSYNC.RECONVERGENT B1 ;  /* 0x0000000000017941 */ /* 0x000fea0003800200 */
.L_x_4493:
[----:B------:R-:W-:Y:S04]  /*47b0*/  BSSY.RECONVERGENT B1, `(.L_x_4497) ;  /* 0x000008e000017945 */ /* 0x000fe80003800200 */
[----:B------:R-:W-:Y:S05]  /*47c0*/  @!P2 BRA `(.L_x_4498) ;  /* 0x000000080030a947 */ /* 0x000fea0003800000 */
[----:B------:R-:W-:-:S04]  /*47d0*/  ISETP.NE.U32.AND P0, PT, RZ, UR20, PT ;  /* 0x00000014ff007c0c */ /* 0x000fc8000bf05070 */
[----:B------:R-:W-:-:S13]  /*47e0*/  ISETP.NE.AND.EX P0, PT, RZ, UR21, PT, P0 ;  /* 0x00000015ff007c0c */ /* 0x000fda000bf05300 */
[----:B------:R-:W-:Y:S05]  /*47f0*/  @!P0 BRA `(.L_x_4499) ;  /* 0x0000000400148947 */ /* 0x000fea0003800000 */
[--C-:B0-23--:R-:W-:Y:S01]  /*4800*/  FFMA.FTZ R153, R9, UR4, R176.reuse ;  /* 0x0000000409997c23 */ /* 0x10dfe200080100b0 */
        /* <DEDUP_REMOVED lines=68> */
.L_x_4499:
        /* <DEDUP_REMOVED lines=61> */
.L_x_4500:
[----:B------:R-:W0:Y:S08]  /*5020*/  @P0 LDC.64 R236, c[0x0][0x478] ;  /* 0x00011e00ffec0b82 */ /* 0x000e300000000a00 */
[----:B------:R-:W1:Y:S01]  /*5030*/  LDC.64 R178, c[0x0][0x468] ;  /* 0x00011a00ffb27b82 */ /* 0x000e620000000a00 */
[----:B0-----:R-:W-:-:S05]  /*5040*/  @P0 IMAD.WIDE.U32 R236, R26, 0x10, R236 ;  /* 0x000000101aec0825 */ /* 0x001fca00078e00ec */
[----:B------:R4:W-:Y:S01]  /*5050*/  @P0 STG.E.128 desc[UR14][R236.64], R152 ;  /* 0x00000098ec000986 */ /* 0x0009e2000c101d0e */
[C---:B-1----:R-:W-:Y:S01]  /*5060*/  IMAD.WIDE.U32 R178, R26.reuse, 0x10, R178 ;  /* 0x000000101ab27825 */ /* 0x042fe200078e00b2 */
[----:B------:R-:W-:-:S04]  /*5070*/  IADD3 R26, PT, PT, R26, 0x80, RZ ;  /* 0x000000801a1a7810 */ /* 0x000fc80007ffe0ff */
[----:B------:R4:W-:Y:S03]  /*5080*/  STG.E.128 desc[UR14][R178.64], R172 ;  /* 0x000000acb2007986 */ /* 0x0009e6000c101d0e */
.L_x_4498:
[----:B------:R-:W-:Y:S05]  /*5090*/  BSYNC.RECONVERGENT B1 ;  /* 0x0000000000017941 */ /* 0x000fea0003800200 */
.L_x_4497:
[----:B------:R-:W-:Y:S05]  /*50a0*/  @!P1 BRA `(.L_x_4501) ;  /* 0x0000003c002c9947 */ /* 0x000fea0003800000 */
[----:B------:R-:W-:-:S04]  /*50b0*/  ISETP.NE.U32.AND P0, PT, RZ, UR20, PT ;  /* 0x00000014ff007c0c */ /* 0x000fc8000bf05070 */
[----:B------:R-:W-:-:S13]  /*50c0*/  ISETP.NE.AND.EX P0, PT, RZ, UR21, PT, P0 ;  /* 0x00000015ff007c0c */ /* 0x000fda000bf05300 */
[----:B------:R-:W-:Y:S05]  /*50d0*/  @!P0 BRA `(.L_x_4502) ;  /* 0x0000000400088947 */ /* 0x000fea0003800000 */
[--C-:B0-234-:R-:W-:Y:S01]  /*50e0*/  FFMA.FTZ R152, R24, UR4, R176.reuse ;  /* 0x0000000418987c23 */ /* 0x11dfe200080100b0 */
[----:B------:R-:W-:Y:S01]  /*50f0*/  FFMA.FTZ R153, R17, UR4, R176 ;  /* 0x0000000411997c23 */ /* 0x000fe200080100b0 */
[----:B------:R-:W-:Y:S02]  /*5100*/  ISETP.GE.U32.AND P6, PT, R244, RZ, PT ;  /* 0x000000fff400720c */ /* 0x000fe40003fc6070 */
[----:B------:R-:W-:Y:S01]  /*5110*/  FADD.FTZ R152, R25, -R152 ;  /* 0x8000009819987221 */ /* 0x000fe20000010000 */
[----:B------:R-:W-:Y:S01]  /*5120*/  FADD.FTZ R153, R16, -R153 ;  /* 0x8000009910997221 */ /* 0x000fe20000010000 */
[----:B------:R-:W-:Y:S02]  /*5130*/  ISETP.GE.U32.AND.EX P6, PT, R245, 0x1000000, PT, P6 ;  /* 0x01000000f500780c */ /* 0x000fe40003fc6160 */
[----:B------:R-:W-:Y:S01]  /*5140*/  FMUL.FTZ R154, R152, UR23 ;  /* 0x00000017989a7c20 */ /* 0x000fe20008410000 */
[----:B------:R-:W-:-:S03]  /*5150*/  FMUL.FTZ R153, R153, UR23 ;  /* 0x0000001799997c20 */ /* 0x000fc60008410000 */
[----:B------:R-:W-:-:S04]  /*5160*/  FMUL.FTZ R152, R154, UR12 ;  /* 0x0000000c9a987c20 */ /* 0x000fc80008410000 */
[----:B------:R-:W-:Y:S01]  /*5170*/  FMUL.FTZ R155, R152, UR22 ;  /* 0x00000016989b7c20 */ /* 0x000fe20008410000 */
[----:B------:R-:W-:-:S04]  /*5180*/  FMUL.FTZ R152, R153, UR12 ;  /* 0x0000000c99987c20 */ /* 0x000fc80008410000 */
[----:B------:R-:W-:Y:S01]  /*5190*/  FMUL.FTZ R152, R152, UR22 ;  /* 0x0000001698987c20 */ /* 0x000fe20008410000 */
[----:B------:R-:W-:Y:S02]  /*51a0*/  FSEL R175, R155, RZ, P6 ;  /* 0x000000ff9baf7208 */ /* 0x000fe40003000000 */
[----:B------:R-:W-:Y:S02]  /*51b0*/  LOP3.LUT P6, RZ, R245, 0xff0000, RZ, 0xc0, !PT ;  /* 0x00ff0000f5ff7812 */ /* 0x000fe400078cc0ff */
[----:B------:R-:W-:Y:S01]  /*51c0*/  F2FP.BF16.F32.PACK_AB R155, R154, R153 ;  /* 0x000000999a9b723e */ /* 0x000fe200000010ff */
[--C-:B------:R-:W-:Y:S01]  /*51d0*/  FFMA.FTZ R153, R15, UR4, R176.reuse ;  /* 0x000000040f997c23 */ /* 0x100fe200080100b0 */
[----:B------:R-:W-:Y:S02]  /*51e0*/  FSEL R152, R152, RZ, P6 ;  /* 0x000000ff98987208 */ /* 0x000fe40003000000 */
[----:B------:R-:W-:Y:S01]  /*51f0*/  LOP3.LUT P6, RZ, R245, 0xff, RZ, 0xc0, !PT ;  /* 0x000000fff5ff7812 */ /* 0x000fe200078cc0ff */
[----:B------:R-:W-:Y:S01]  /*5200*/  FADD.FTZ R153, R14, -R153 ;  /* 0x800000990e997221 */ /* 0x000fe20000010000 */
[----:B------:R-:W-:Y:S01]  /*5210*/  F2FP.BF16.F32.PACK_AB R175, R175, R152 ;  /* 0x00000098afaf723e */ /* 0x000fe200000010ff */
[----:B------:R-:W-:-:S02]  /*5220*/  FFMA.FTZ R152, R22, UR4, R176 ;  /* 0x0000000416987c23 */ /* 0x000fc400080100b0 */
[----:B------:R-:W-:Y:S02]  /*5230*/  FMUL.FTZ R153, R153, UR23 ;  /* 0x0000001799997c20 */ /* 0x000fe40008410000 */
[----:B------:R-:W-:Y:S02]  /*5240*/  FADD.FTZ R154, R23, -R152 ;  /* 0x80000098179a7221 */ /* 0x000fe40000010000 */
[----:B------:R-:W-:Y:S02]  /*5250*/  FMUL.FTZ R152, R153, UR12 ;  /* 0x0000000c99987c20 */ /* 0x000fe40008410000 */
[----:B------:R-:W-:Y:S02]  /*5260*/  FMUL.FTZ R172, R154, UR23 ;  /* 0x000000179aac7c20 */ /* 0x000fe40008410000 */
[----:B------:R-:W-:Y:S02]  /*5270*/  FMUL.FTZ R152, R152, UR22 ;  /* 0x0000001698987c20 */ /* 0x000fe40008410000 */
[C---:B------:R-:W-:Y:S01]  /*5280*/  FMUL.FTZ R177, R172.reuse, UR12 ;  /* 0x0000000cacb17c20 */ /* 0x040fe20008410000 */
[----:B------:R-:W-:Y:S01]  /*5290*/  F2FP.BF16.F32.PACK_AB R154, R172, R153 ;  /* 0x00000099ac9a723e */ /* 0x000fe200000010ff */
[--C-:B------:R-:W-:Y:S01]  /*52a0*/  FFMA.FTZ R153, R13, UR4, R176.reuse ;  /* 0x000000040d997c23 */ /* 0x100fe200080100b0 */
[----:B------:R-:W-:Y:S01]  /*52b0*/  FSEL R174, R152, RZ, P6 ;  /* 0x000000ff98ae7208 */ /* 0x000fe20003000000 */
[----:B------:R-:W-:Y:S01]  /*52c0*/  FFMA.FTZ R152, R20, UR4, R176 ;  /* 0x0000000414987c23 */ /* 0x000fe200080100b0 */
[----:B------:R-:W-:Y:S01]  /*52d0*/  FMUL.FTZ R177, R177, UR22 ;  /* 0x00000016b1b17c20 */ /* 0x000fe20008410000 */
[----:B------:R-:W-:Y:S01]  /*52e0*/  FADD.FTZ R172, R12, -R153 ;  /* 0x800000990cac7221 */ /* 0x000fe20000010000 */
[----:B------:R-:W-:Y:S01]  /*52f0*/  LOP3.LUT P6, RZ, R245, 0xff00, RZ, 0xc0, !PT ;  /* 0x0000ff00f5ff7812 */ /* 0x000fe200078cc0ff */
[----:B------:R-:W-:Y:S01]  /*5300*/  FADD.FTZ R173, R21, -R152 ;  /* 0x8000009815ad7221 */ /* 0x000fe20000010000 */
[--C-:B------:R-:W-:Y:S01]  /*5310*/  FFMA.FTZ R152, R18, UR4, R176.reuse ;  /* 0x0000000412987c23 */ /* 0x100fe200080100b0 */
[----:B------:R-:W-:Y:S01]  /*5320*/  FFMA.FTZ R153, R11, UR4, R176 ;  /* 0x000000040b997c23 */ /* 0x000fe200080100b0 */
[----:B------:R-:W-:Y:S01]  /*5330*/  FMUL.FTZ R176, R172, UR23 ;  /* 0x00000017acb07c20 */ /* 0x000fe20008410000 */
[----:B------:R-:W-:Y:S01]  /*5340*/  FMUL.FTZ R179, R173, UR23 ;  /* 0x00000017adb37c20 */ /* 0x000fe20008410000 */
[----:B------:R-:W-:Y:S01]  /*5350*/  FSEL R173, R177, RZ, P6 ;  /* 0x000000ffb1ad7208 */ /* 0x000fe20003000000 */
[----:B------:R-:W-:Y:S01]  /*5360*/  FADD.FTZ R172, R19, -R152 ;  /* 0x8000009813ac7221 */ /* 0x000fe20000010000 */
[----:B------:R-:W-:Y:S01]  /*5370*/  FMUL.FTZ R177, R176, UR12 ;  /* 0x0000000cb0b17c20 */ /* 0x000fe20008410000 */
[----:B------:R-:W-:Y:S01]  /*5380*/  FADD.FTZ R152, R10, -R153 ;  /* 0x800000990a987221 */ /* 0x000fe20000010000 */
[C---:B------:R-:W-:Y:S01]  /*5390*/  F2FP.BF16.F32.PACK_AB R153, R179.reuse, R176 ;  /* 0x000000b0b399723e */ /* 0x040fe200000010ff */
[----:B------:R-:W-:Y:S01]  /*53a0*/  FMUL.FTZ R179, R179, UR12 ;  /* 0x0000000cb3b37c20 */ /* 0x000fe20008410000 */
        /* <DEDUP_REMOVED lines=21> */
.L_x_4502:
[--C-:B0-234-:R-:W-:Y:S01]  /*5500*/  FFMA.FTZ R173, R17, UR4, R176.reuse ;  /* 0x0000000411ad7c23 */ /* 0x11dfe200080100b0 */
        /* <DEDUP_REMOVED lines=10> */
[----:B------:R-:W-:-:S02]  /*55b0*/  FMUL.FTZ R172, R172, UR12 ;  /* 0x0000000cacac7c20 */ /* 0x000fc40008410000 */
[----:B------:R-:W-:Y:S01]  /*55c0*/  FMUL.FTZ R178, R178, UR12 ;  /* 0x0000000cb2b27c20 */ /* 0x000fe20008410000 */
[----:B------:R-:W-:Y:S01]  /*55d0*/  FMUL.FTZ R173, R173, UR22 ;  /* 0x00000016adad7c20 */ /* 0x000fe20008410000 */
[----:B------:R-:W-:-:S04]  /*55e0*/  FMUL.FTZ R172, R172, UR22 ;  /* 0x00000016acac7c20 */ /* 0x000fc80008410000 */
[----:B------:R-:W-:Y:S01]  /*55f0*/  FSEL R175, R173, RZ, P6 ;  /* 0x000000ffadaf7208 */ /* 0x000fe20003000000 */
[----:B------:R-:W-:Y:S01]  /*5600*/  FFMA.FTZ R173, R15, UR4, R176 ;  /* 0x000000040fad7c23 */ /* 0x000fe200080100b0 */
[----:B------:R-:W-:-:S03]  /*5610*/  ISETP.GE.U32.AND P6, PT, R244, RZ, PT ;  /* 0x000000fff400720c */ /* 0x000fc60003fc6070 */
[----:B------:R-:W-:Y:S01]  /*5620*/  FADD.FTZ R173, R14, -R173 ;  /* 0x800000ad0ead7221 */ /* 0x000fe20000010000 */
[----:B------:R-:W-:-:S03]  /*5630*/  ISETP.GE.U32.AND.EX P6, PT, R245, 0x1000000, PT, P6 ;  /* 0x01000000f500780c */ /* 0x000fc60003fc6160 */
[----:B------:R-:W-:Y:S01]  /*5640*/  FMUL.FTZ R173, R173, UR23 ;  /* 0x00000017adad7c20 */ /* 0x000fe20008410000 */
[----:B------:R-:W-:Y:S02]  /*5650*/  FSEL R172, R172, RZ, P6 ;  /* 0x000000ffacac7208 */ /* 0x000fe40003000000 */
[----:B------:R-:W-:Y:S01]  /*5660*/  LOP3.LUT P6, RZ, R245, 0xff, RZ, 0xc0, !PT ;  /* 0x000000fff5ff7812 */ /* 0x000fe200078cc0ff */
[----:B------:R-:W-:Y:S01]  /*5670*/  FMUL.FTZ R173, R173, UR12 ;  /* 0x0000000cadad7c20 */ /* 0x000fe20008410000 */
[----:B------:R-:W-:Y:S01]  /*5680*/  F2FP.BF16.F32.PACK_AB R175, R172, R175 ;  /* 0x000000afacaf723e */ /* 0x000fe200000010ff */
[--C-:B------:R-:W-:Y:S02]  /*5690*/  FFMA.FTZ R172, R22, UR4, R176.reuse ;  /* 0x0000000416ac7c23 */ /* 0x100fe400080100b0 */
[----:B------:R-:W-:Y:S01]  /*56a0*/  FMUL.FTZ R174, R173, UR22 ;  /* 0x00000016adae7c20 */ /* 0x000fe20008410000 */
[----:B------:R-:W-:Y:S01]  /*56b0*/  FFMA.FTZ R173, R13, UR4, R176 ;  /* 0x000000040dad7c23 */ /* 0x000fe200080100b0 */
[----:B------:R-:W-:-:S03]  /*56c0*/  FADD.FTZ R172, R23, -R172 ;  /* 0x800000ac17ac7221 */ /* 0x000fc60000010000 */
[----:B------:R-:W-:Y:S01]  /*56d0*/  FADD.FTZ R177, R12, -R173 ;  /* 0x800000ad0cb17221 */ /* 0x000fe20000010000 */
[----:B------:R-:W-:Y:S01]  /*56e0*/  FMUL.FTZ R179, R172, UR23 ;  /* 0x00000017acb37c20 */ /* 0x000fe20008410000 */
[--C-:B------:R-:W-:Y:S01]  /*56f0*/  FFMA.FTZ R172, R18, UR4, R176.reuse ;  /* 0x0000000412ac7c23 */ /* 0x100fe200080100b0 */
[----:B------:R-:W-:Y:S01]  /*5700*/  FSEL R174, R174, RZ, P6 ;  /* 0x000000ffaeae7208 */ /* 0x000fe20003000000 */
[----:B------:R-:W-:Y:S01]  /*5710*/  FMUL.FTZ R177, R177, UR23 ;  /* 0x00000017b1b17c20 */ /* 0x000fe20008410000 */
[----:B------:R-:W-:Y:S01]  /*5720*/  FMUL.FTZ R179, R179, UR12 ;  /* 0x0000000cb3b37c20 */ /* 0x000fe20008410000 */
[----:B------:R-:W-:Y:S01]  /*5730*/  FFMA.FTZ R173, R11, UR4, R176 ;  /* 0x000000040bad7c23 */ /* 0x000fe200080100b0 */
[----:B------:R-:W-:Y:S01]  /*5740*/  LOP3.LUT P6, RZ, R245, 0xff00, RZ, 0xc0, !PT ;  /* 0x0000ff00f5ff7812 */ /* 0x000fe200078cc0ff */
[----:B------:R-:W-:Y:S01]  /*5750*/  FMUL.FTZ R177, R177, UR12 ;  /* 0x0000000cb1b17c20 */ /* 0x000fe20008410000 */
[----:B------:R-:W-:Y:S01]  /*5760*/  FMUL.FTZ R179, R179, UR22 ;  /* 0x00000016b3b37c20 */ /* 0x000fe20008410000 */
[----:B------:R-:W-:Y:S01]  /*5770*/  FADD.FTZ R176, R19, -R172 ;  /* 0x800000ac13b07221 */ /* 0x000fe20000010000 */
[----:B------:R-:W-:Y:S01]  /*5780*/  FADD.FTZ R172, R10, -R173 ;  /* 0x800000ad0aac7221 */ /* 0x000fe20000010000 */
[----:B------:R-:W-:-:S02]  /*5790*/  FMUL.FTZ R177, R177, UR22 ;  /* 0x00000016b1b17c20 */ /* 0x000fc40008410000 */
[----:B------:R-:W-:Y:S01]  /*57a0*/  FSEL R173, R179, RZ, P6 ;  /* 0x000000ffb3ad7208 */ /* 0x000fe20003000000 */
[----:B------:R-:W-:Y:S01]  /*57b0*/  FMUL.FTZ R176, R176, UR23 ;  /* 0x00000017b0b07c20 */ /* 0x000fe20008410000 */
[----:B------:R-:W-:Y:S01]  /*57c0*/  LOP3.LUT P6, RZ, R244, 0xff0000, RZ, 0xc0, !PT ;  /* 0x00ff0000f4ff7812 */ /* 0x000fe200078cc0ff */
[----:B------:R-:W-:Y:S01]  /*57d0*/  FMUL.FTZ R179, R178, UR22 ;  /* 0x00000016b2b37c20 */ /* 0x000fe20008410000 */
[----:B------:R-:W-:Y:S01]  /*57e0*/  FMUL.FTZ R172, R172, UR23 ;  /* 0x00000017acac7c20 */ /* 0x000fe20008410000 */
[----:B------:R-:W-:Y:S01]  /*57f0*/  FMUL.FTZ R176, R176, UR12 ;  /* 0x0000000cb0b07c20 */ /* 0x000fe20008410000 */
[----:B------:R-:W-:Y:S02]  /*5800*/  FSEL R178, R177, RZ, P6 ;  /* 0x000000ffb1b27208 */ /* 0x000fe40003000000 */
[----:B------:R-:W-:Y:S01]  /*5810*/  LOP3.LUT P6, RZ, R244, 0xff000000, RZ, 0xc0, !PT ;  /* 0xff000000f4ff7812 */ /* 0x000fe200078cc0ff */
[----:B------:R-:W-:Y:S01]  /*5820*/  FMUL.FTZ R176, R176, UR22 ;  /* 0x00000016b0b07c20 */ /* 0x000fe20008410000 */
[----:B------:R-:W-:Y:S01]  /*5830*/  FMUL.FTZ R172, R172, UR12 ;  /* 0x0000000cacac7c20 */ /* 0x000fe20008410000 */
[----:B------:R-:W-:-:S02]  /*5840*/  F2FP.BF16.F32.PACK_AB R174, R173, R174 ;  /* 0x000000aeadae723e */ /* 0x000fc400000010ff */
[----:B------:R-:W-:Y:S01]  /*5850*/  FSEL R179, R179, RZ, P6 ;  /* 0x000000ffb3b37208 */ /* 0x000fe20003000000 */
[----:B------:R-:W-:Y:S01]  /*5860*/  FMUL.FTZ R172, R172, UR22 ;  /* 0x00000016acac7c20 */ /* 0x000fe20008410000 */
[----:B------:R-:W-:Y:S02]  /*5870*/  LOP3.LUT P6, RZ, R244, 0xff00, RZ, 0xc0, !PT ;  /* 0x0000ff00f4ff7812 */ /* 0x000fe400078cc0ff */
[----:B------:R-:W-:Y:S02]  /*5880*/  F2FP.BF16.F32.PACK_AB R173, R179, R178 ;  /* 0x000000b2b3ad723e */ /* 0x000fe400000010ff */
[----:B------:R-:W-:Y:S02]  /*5890*/  FSEL R177, R176, RZ, P6 ;  /* 0x000000ffb0b17208 */ /* 0x000fe40003000000 */
[----:B------:R-:W-:-:S04]  /*58a0*/  LOP3.LUT P6, RZ, R244, 0xff, RZ, 0xc0, !PT ;  /* 0x000000fff4ff7812 */ /* 0x000fc800078cc0ff */
[----:B------:R-:W-:-:S04]  /*58b0*/  FSEL R172, R172, RZ, P6 ;  /* 0x000000ffacac7208 */ /* 0x000fc80003000000 */
[----:B------:R-:W-:-:S07]  /*58c0*/  F2FP.BF16.F32.PACK_AB R172, R177, R172 ;  /* 0x000000acb1ac723e */ /* 0x000fce00000010ff */
.L_x_4503:
[----:B------:R-:W0:Y:S08]  /*58d0*/  @P0 LDC.64 R178, c[0x0][0x478] ;  /* 0x00011e00ffb20b82 */ /* 0x000e300000000a00 */
[----:B------:R-:W1:Y:S01]  /*58e0*/  LDC.64 R176, c[0x0][0x468] ;  /* 0x00011a00ffb07b82 */ /* 0x000e620000000a00 */
[----:B0-----:R-:W-:-:S05]  /*58f0*/  @P0 IMAD.WIDE.U32 R178, R26, 0x10, R178 ;  /* 0x000000101ab20825 */ /* 0x001fca00078e00b2 */
[----:B------:R0:W-:Y:S01]  /*5900*/  @P0 STG.E.128 desc[UR14][R178.64], R152 ;  /* 0x00000098b2000986 */ /* 0x0001e2000c101d0e */
[----:B-1----:R-:W-:-:S05]  /*5910*/  IMAD.WIDE.U32 R176, R26, 0x10, R176 ;  /* 0x000000101ab07825 */ /* 0x002fca00078e00b0 */
[----:B------:R0:W-:Y:S01]  /*5920*/  STG.E.128 desc[UR14][R176.64], R172 ;  /* 0x000000acb0007986 */ /* 0x0001e2000c101d0e */
[----:B------:R-:W-:Y:S05]  /*5930*/  BRA `(.L_x_4501) ;  /* 0x0000003400087947 */ /* 0x000fea0003800000 */
.L_x_4484:
[----:B------:R-:W-:-:S04]  /*5940*/  UISETP.NE.U32.AND UP1, UPT, UR20, URZ, UPT ;  /* 0x000000ff1400728c */ /* 0x000fc8000bf25070 */
[----:B------:R-:W-:-:S09]  /*5950*/  UISETP.NE.AND.EX UP1, UPT, UR21, URZ, UPT, UP1 ;  /* 0x000000ff1500728c */ /* 0x000fd2000bf25310 */
[----:B------:R-:W-:Y:S05]  /*5960*/  BRA.U UP1, `(.L_x_4504) ;  /* 0x00000019013c7547 */ /* 0x000fea000b800000 */
[----:B------:R-:W-:Y:S01]  /*5970*/  ISETP.GT.U32.AND P0, PT, R27, 0x7f, PT ;  /* 0x0000007f1b00780c */ /* 0x000fe20003f04070 */
[----:B------:R-:W-:-:S12]  /*5980*/  BSSY.RECONVERGENT B1, `(.L_x_4505) ;  /* 0x000004f000017945 */ /* 0x000fd80003800200 */
[----:B------:R-:W-:Y:S05]  /*5990*/  @!P0 BRA `(.L_x_4506) ;  /* 0x0000000400348947 */ /* 0x000fea0003800000 */
[--C-:B------:R-:W-:Y:S01]  /*59a0*/  FFMA.FTZ R173, R222, UR4, R176.reuse ;  /* 0x00000004dead7c23 */ /* 0x100fe200080100b0 */
[----:B------:R-:W-:Y:S01]  /*59b0*/  FFMA.FTZ R175, R226, UR4, R176 ;  /* 0x00000004e2af7c23 */ /* 0x000fe200080100b0 */
[----:B------:R-:W-:Y:S01]  /*59c0*/  PRMT R172, R158, 0x7632, R172 ;  /* 0x000076329eac7816 */ /* 0x000fe200000000ac */
[----:B------:R-:W-:Y:S01]  /*59d0*/  FFMA.FTZ R236, R227, UR4, R176 ;  /* 0x00000004e3ec7c23 */ /* 0x000fe200080100b0 */
[--C-:B------:R-:W-:Y:S01]  /*59e0*/  FADD.FTZ R174, R220, -R173.reuse ;  /* 0x800000addcae7221 */ /* 0x100fe20000010000 */
[----:B------:R-:W-:Y:S01]  /*59f0*/  PRMT R173, R159, 0x7632, R173 ;  /* 0x000076329fad7816 */ /* 0x000fe200000000ad */
[----:B------:R-:W-:Y:S01]  /*5a00*/  FADD.FTZ R177, R224, -R175 ;  /* 0x800000afe0b17221 */ /* 0x000fe20000010000 */
[----:B------:R-:W-:Y:S01]  /*5a10*/  SHF.L.U32 R172, R172, 0x10, RZ ;  /* 0x00000010acac7819 */ /* 0x000fe200000006ff */
[----:B------:R-:W-:Y:S01]  /*5a20*/  FADD.FTZ R236, R225, -R236 ;  /* 0x800000ece1ec7221 */ /* 0x000fe20000010000 */
[----:B------:R-:W-:Y:S02]  /*5a30*/  SHF.L.U32 R173, R173, 0x10, RZ ;  /* 0x00000010adad7819 */ /* 0x000fe400000006ff */
[----:B------:R-:W-:-:S02]  /*5a40*/  ISETP.GE.U32.AND P0, PT, R248, RZ, PT ;  /* 0x000000fff800720c */ /* 0x000fc40003f06070 */
[----:B------:R-:W-:Y:S01]  /*5a50*/  LOP3.LUT P6, RZ, R249, 0xff0000, RZ, 0xc0, !PT ;  /* 0x00ff0000f9ff7812 */ /* 0x000fe200078cc0ff */
[----:B------:R-:W-:Y:S01]  /*5a60*/  FFMA.FTZ R175, R174, UR23, R173 ;  /* 0x00000017aeaf7c23 */ /* 0x000fe200080100ad */
[----:B------:R-:W-:Y:S01]  /*5a70*/  FFMA.FTZ R173, R230, UR4, R176 ;  /* 0x00000004e6ad7c23 */ /* 0x000fe200080100b0 */
[--C-:B------:R-:W-:Y:S01]  /*5a80*/  FFMA.FTZ R174, R177, UR23, R172.reuse ;  /* 0x00000017b1ae7c23 */ /* 0x100fe200080100ac */
[----:B------:R-:W-:Y:S01]  /*5a90*/  PRMT R172, R156, 0x7632, R172 ;  /* 0x000076329cac7816 */ /* 0x000fe200000000ac */
[----:B------:R-:W-:Y:S01]  /*5aa0*/  FFMA.FTZ R177, R234, UR4, R176 ;  /* 0x00000004eab17c23 */ /* 0x000fe200080100b0 */
[--C-:B------:R-:W-:Y:S01]  /*5ab0*/  FADD.FTZ R178, R228, -R173.reuse ;  /* 0x800000ade4b27221 */ /* 0x100fe20000010000 */
[----:B------:R-:W-:Y:S01]  /*5ac0*/  PRMT R173, R157, 0x7632, R173 ;  /* 0x000076329dad7816 */ /* 0x000fe200000000ad */
[----:B------:R-:W-:Y:S01]  /*5ad0*/  FMUL.FTZ R175, R175, UR12 ;  /* 0x0000000cafaf7c20 */ /* 0x000fe20008410000 */
[----:B------:R-:W-:Y:S01]  /*5ae0*/  SHF.L.U32 R172, R172, 0x10, RZ ;  /* 0x00000010acac7819 */ /* 0x000fe200000006ff */
[----:B------:R-:W-:Y:S01]  /*5af0*/  FADD.FTZ R177, R232, -R177 ;  /* 0x800000b1e8b17221 */ /* 0x000fe20000010000 */
[----:B------:R-:W-:Y:S01]  /*5b00*/  SHF.L.U32 R173, R173, 0x10, RZ ;  /* 0x00000010adad7819 */ /* 0x000fe200000006ff */
[----:B------:R-:W-:Y:S01]  /*5b10*/  FMUL.FTZ R179, R175, UR22 ;  /* 0x00000016afb37c20 */ /* 0x000fe20008410000 */
[----:B------:R-:W-:Y:S01]  /*5b20*/  ISETP.GE.U32.AND.EX P0, PT, R249, 0x1000000, PT, P0 ;  /* 0x01000000f900780c */ /* 0x000fe20003f06100 */
[----:B------:R-:W-:Y:S01]  /*5b30*/  FFMA.FTZ R172, R177, UR23, R172 ;  /* 0x00000017b1ac7c23 */ /* 0x000fe200080100ac */
[----:B------:R-:W-:Y:S01]  /*5b40*/  SHF.L.U32 R177, R159, 0x10, RZ ;  /* 0x000000109fb17819 */ /* 0x000fe200000006ff */
[----:B------:R-:W-:Y:S01]  /*5b50*/  FFMA.FTZ R173, R178, UR23, R173 ;  /* 0x00000017b2ad7c23 */ /* 0x000fe200080100ad */
[----:B------:R-:W-:Y:S01]  /*5b60*/  FFMA.FTZ R178, R223, UR4, R176 ;  /* 0x00000004dfb27c23 */ /* 0x000fe200080100b0 */
[----:B------:R-:W-:Y:S01]  /*5b70*/  FMUL.FTZ R174, R174, UR12 ;  /* 0x0000000caeae7c20 */ /* 0x000fe20008410000 */
[----:B------:R-:W-:Y:S01]  /*5b80*/  FSEL R179, R179, RZ, P0 ;  /* 0x000000ffb3b37208 */ /* 0x000fe20000000000 */
[----:B------:R-:W-:Y:S01]  /*5b90*/  FMUL.FTZ R173, R173, UR12 ;  /* 0x0000000cadad7c20 */ /* 0x000fe20008410000 */
[----:B------:R-:W-:Y:S01]  /*5ba0*/  FADD.FTZ R178, R221, -R178 ;  /* 0x800000b2ddb27221 */ /* 0x000fe20000010000 */
[----:B------:R-:W-:Y:S01]  /*5bb0*/  FMUL.FTZ R175, R174, UR22 ;  /* 0x00000016aeaf7c20 */ /* 0x000fe20008410000 */
[----:B------:R-:W-:Y:S01]  /*5bc0*/  LOP3.LUT P0, RZ, R249, 0xff00, RZ, 0xc0, !PT ;  /* 0x0000ff00f9ff7812 */ /* 0x000fe2000780c0ff */
[----:B------:R-:W-:Y:S01]  /*5bd0*/  FMUL.FTZ R172, R172, UR12 ;  /* 0x0000000cacac7c20 */ /* 0x000fe20008410000 */
[----:B------:R-:W-:Y:S01]  /*5be0*/  FFMA.FTZ R178, R178, UR23, R177 ;  /* 0x00000017b2b27c23 */ /* 0x000fe200080100b1 */
[----:B------:R-:W-:Y:S01]  /*5bf0*/  SHF.L.U32 R177, R158, 0x10, RZ ;  /* 0x000000109eb17819 */ /* 0x000fe200000006ff */
[----:B------:R-:W-:Y:S01]  /*5c00*/  FMUL.FTZ R237, R173, UR22 ;  /* 0x00000016aded7c20 */ /* 0x000fe20008410000 */
[----:B------:R-:W-:Y:S01]  /*5c10*/  FMUL.FTZ R172, R172, UR22 ;  /* 0x00000016acac7c20 */ /* 0x000fe20008410000 */
[----:B------:R-:W-:-:S02]  /*5c20*/  FMUL.FTZ R178, R178, UR12 ;  /* 0x0000000cb2b27c20 */ /* 0x000fc40008410000 */
[----:B------:R-:W-:Y:S01]  /*5c30*/  FFMA.FTZ R177, R236, UR23, R177 ;  /* 0x00000017ecb17c23 */ /* 0x000fe200080100b1 */
[----:B------:R-:W-:Y:S01]  /*5c40*/  FFMA.FTZ R236, R235, UR4, R176 ;  /* 0x00000004ebec7c23 */ /* 0x000fe200080100b0 */
[----:B------:R-:W-:Y:S02]  /*5c50*/  FMUL.FTZ R178, R178, UR22 ;  /* 0x00000016b2b27c20 */ /* 0x000fe40008410000 */
[----:B------:R-:W-:Y:S01]  /*5c60*/  FMUL.FTZ R177, R177, UR12 ;  /* 0x0000000cb1b17c20 */ /* 0x000fe20008410000 */
[----:B------:R-:W-:Y:S02]  /*5c70*/  FADD.FTZ R236, R233, -R236 ;  /* 0x800000ece9ec7221 */ /* 0x000fe40000010000 */
[----:B------:R-:W-:Y:S01]  /*5c80*/  FSEL R178, R178, RZ, P6 ;  /* 0x000000ffb2b27208 */ /* 0x000fe20003000000 */
[----:B------:R-:W-:Y:S01]  /*5c90*/  FMUL.FTZ R177, R177, UR22 ;  /* 0x00000016b1b17c20 */ /* 0x000fe20008410000 */
[----:B------:R-:W-:-:S04]  /*5ca0*/  LOP3.LUT P6, RZ, R249, 0xff, RZ, 0xc0, !PT ;  /* 0x000000fff9ff7812 */ /* 0x000fc800078cc0ff */
        /* <DEDUP_REMOVED lines=18> */
[C---:B------:R-:W-:Y:S02]  /*5dd0*/  LOP3.LUT P0, RZ, R248.reuse, 0xff00, RZ, 0xc0, !PT ;  /* 0x0000ff00f8ff7812 */ /* 0x040fe4000780c0ff */
[----:B------:R-:W-:Y:S02]  /*5de0*/  FSEL R236, R237, RZ, P6 ;  /* 0x000000ffedec7208 */ /* 0x000fe40003000000 */
[----:B------:R-:W-:Y:S02]  /*5df0*/  LOP3.LUT P6, RZ, R248, 0xff, RZ, 0xc0, !PT ;  /* 0x000000fff8ff7812 */ /* 0x000fe400078cc0ff */
[----:B------:R-:W-:-:S02]  /*5e00*/  FSEL R237, R172, RZ, P0 ;  /* 0x000000ffaced7208 */ /* 0x000fc40000000000 */
[----:B------:R-:W-:Y:S02]  /*5e10*/  FSEL R172, R177, RZ, P6 ;  /* 0x000000ffb1ac7208 */ /* 0x000fe40003000000 */
[----:B------:R-:W-:Y:S02]  /*5e20*/  F2FP.BF16.F32.PACK_AB R173, R236, R173 ;  /* 0x000000adecad723e */ /* 0x000fe400000010ff */
[----:B------:R-:W-:Y:S01]  /*5e30*/  F2FP.BF16.F32.PACK_AB R172, R237, R172 ;  /* 0x000000acedac723e */ /* 0x000fe200000010ff */
[C---:B0-----:R-:W-:Y:S01]  /*5e40*/  IMAD.WIDE.U32 R178, R26.reuse, 0x10, R178 ;  /* 0x000000101ab27825 */ /* 0x041fe200078e00b2 */
[----:B------:R-:W-:-:S04]  /*5e50*/  IADD3 R26, PT, PT, R26, 0x80, RZ ;  /* 0x000000801a1a7810 */ /* 0x000fc80007ffe0ff */
[----:B------:R0:W-:Y:S03]  /*5e60*/  STG.E.128 desc[UR14][R178.64], R172 ;  /* 0x000000acb2007986 */ /* 0x0001e6000c101d0e */
.L_x_4506:
[----:B------:R-:W-:Y:S05]  /*5e70*/  BSYNC.RECONVERGENT B1 ;  /* 0x0000000000017941 */ /* 0x000fea0003800200 */
.L_x_4505:
[----:B------:R-:W-:Y:S04]  /*5e80*/  BSSY.RECONVERGENT B1, `(.L_x_4507) ;  /* 0x000004f000017945 */ /* 0x000fe80003800200 */
[----:B------:R-:W-:Y:S05]  /*5e90*/  @!P4 BRA `(.L_x_4508) ;  /* 0x000000040034c947 */ /* 0x000fea0003800000 */
[--C-:B0-----:R-:W-:Y:S01]  /*5ea0*/  FFMA.FTZ R173, R206, UR4, R176.reuse ;  /* 0x00000004cead7c23 */ /* 0x101fe200080100b0 */
        /* <DEDUP_REMOVED lines=76> */
.L_x_4508:
[----:B------:R-:W-:Y:S05]  /*6370*/  BSYNC.RECONVERGENT B1 ;  /* 0x0000000000017941 */ /* 0x000fea0003800200 */
.L_x_4507:
[----:B------:R-:W-:Y:S04]  /*6380*/  BSSY.RECONVERGENT B1, `(.L_x_4509) ;  /* 0x000004f000017945 */ /* 0x000fe80003800200 */
[----:B------:R-:W-:Y:S05]  /*6390*/  @!P3 BRA `(.L_x_4510) ;  /* 0x000000040034b947 */ /* 0x000fea0003800000 */
[--C-:B01----:R-:W-:Y:S01]  /*63a0*/  FFMA.FTZ R172, R180, UR4, R176.reuse ;  /* 0x00000004b4ac7c23 */ /* 0x103fe200080100b0 */
[----:B------:R-:W-:Y:S01]  /*63b0*/  FFMA.FTZ R174, R182, UR4, R176 ;  /* 0x00000004b6ae7c23 */ /* 0x000fe200080100b0 */
[----:B------:R-:W-:Y:S02]  /*63c0*/  PRMT R173, R163, 0x7632, R173 ;  /* 0x00007632a3ad7816 */ /* 0x000fe400000000ad */
        /* <DEDUP_REMOVED lines=52> */
[----:B------:R-:W-:-:S05]  /*6710*/  SHF.L.U32 R177, R161, 0x10, RZ ;  /* 0x00000010a1b17819 */ /* 0x000fca00000006ff */
        /* <DEDUP_REMOVED lines=21> */
.L_x_4510:
[----:B------:R-:W-:Y:S05]  /*6870*/  BSYNC.RECONVERGENT B1 ;  /* 0x0000000000017941 */ /* 0x000fea0003800200 */
.L_x_4509:
[----:B------:R-:W-:Y:S04]  /*6880*/  BSSY.RECONVERGENT B1, `(.L_x_4511) ;  /* 0x000004f000017945 */ /* 0x000fe80003800200 */
[----:B------:R-:W-:Y:S05]  /*6890*/  @!P2 BRA `(.L_x_4512) ;  /* 0x000000040034a947 */ /* 0x000fea0003800000 */
[--C-:B012---:R-:W-:Y:S01]  /*68a0*/  FFMA.FTZ R172, R8, UR4, R176.reuse ;  /* 0x0000000408ac7c23 */ /* 0x107fe200080100b0 */
        /* <DEDUP_REMOVED lines=76> */
.L_x_4512:
[----:B------:R-:W-:Y:S05]  /*6d70*/  BSYNC.RECONVERGENT B1 ;  /* 0x0000000000017941 */ /* 0x000fea0003800200 */
.L_x_4511:
[----:B------:R-:W-:Y:S05]  /*6d80*/  @!P1 BRA `(.L_x_4501) ;  /* 0x0000001c00f49947 */ /* 0x000fea0003800000 */
[--C-:B0123--:R-:W-:Y:S01]  /*6d90*/  FFMA.FTZ R172, R24, UR4, R176.reuse ;  /* 0x0000000418ac7c23 */ /* 0x10ffe200080100b0 */
        /* <DEDUP_REMOVED lines=31> */
[----:B------:R-:W-:-:S02]  /*6f90*/  SHF.L.U32 R177, R171, 0x10, RZ ;  /* 0x00000010abb17819 */ /* 0x000fc400000006ff */
[----:B------:R-:W-:Y:S01]  /*6fa0*/  LOP3.LUT P0, RZ, R245, 0xff00, RZ, 0xc0, !PT ;  /* 0x0000ff00f5ff7812 */ /* 0x000fe2000780c0ff */
[----:B------:R-:W-:Y:S02]  /*6fb0*/  FMUL.FTZ R172, R172, UR22 ;  /* 0x00000016acac7c20 */ /* 0x000fe40008410000 */
[----:B------:R-:W-:Y:S01]  /*6fc0*/  FFMA.FTZ R178, R178, UR23, R177 ;  /* 0x00000017b2b27c23 */ /* 0x000fe200080100b1 */
[----:B------:R-:W-:-:S03]  /*6fd0*/  FFMA.FTZ R177, R15, UR4, R176 ;  /* 0x000000040fb17c23 */ /* 0x000fc600080100b0 */
[----:B------:R-:W-:Y:S01]  /*6fe0*/  FMUL.FTZ R178, R178, UR12 ;  /* 0x0000000cb2b27c20 */ /* 0x000fe20008410000 */
[----:B------:R-:W-:Y:S01]  /*6ff0*/  FADD.FTZ R236, R14, -R177 ;  /* 0x800000b10eec7221 */ /* 0x000fe20000010000 */
[----:B------:R-:W-:Y:S02]  /*7000*/  SHF.L.U32 R177, R170, 0x10, RZ ;  /* 0x00000010aab17819 */ /* 0x000fe400000006ff */
        /* <DEDUP_REMOVED lines=37> */
.L_x_4504:
[----:B------:R-:W-:Y:S04]  /*7260*/  BSSY.RECONVERGENT B1, `(.L_x_4513) ;  /* 0x0000056000017945 */ /* 0x000fe80003800200 */
[----:B------:R-:W-:Y:S05]  /*7270*/  @!P5 BRA `(.L_x_4514) ;  /* 0x000000040050d947 */ /* 0x000fea0003800000 */
[----:B------:R-:W-:Y:S01]  /*7280*/  FFMA.FTZ R153, R222, UR4, R176 ;  /* 0x00000004de997c23 */ /* 0x000fe200080100b0 */
[----:B------:R-:W-:Y:S01]  /*7290*/  PRMT R152, R158, 0x7632, R152 ;  /* 0x000076329e987816 */ /* 0x000fe20000000098 */
[----:B------:R-:W0:Y:S01]  /*72a0*/  LDC.64 R172, c[0x0][0x478] ;  /* 0x00011e00ffac7b82 */ /* 0x000e220000000a00 */
[----:B------:R-:W-:Y:S01]  /*72b0*/  PRMT R154, R159, 0x7632, R154 ;  /* 0x000076329f9a7816 */ /* 0x000fe2000000009a */
[----:B------:R-:W-:Y:S01]  /*72c0*/  FADD.FTZ R174, R220, -R153 ;  /* 0x80000099dcae7221 */ /* 0x000fe20000010000 */
[----:B------:R-:W-:Y:S01]  /*72d0*/  FFMA.FTZ R153, R226, UR4, R176 ;  /* 0x00000004e2997c23 */ /* 0x000fe200080100b0 */
[----:B------:R-:W-:Y:S02]  /*72e0*/  SHF.L.U32 R152, R152, 0x10, RZ ;  /* 0x0000001098987819 */ /* 0x000fe400000006ff */
[----:B------:R-:W-:Y:S01]  /*72f0*/  SHF.L.U32 R155, R154, 0x10, RZ ;  /* 0x000000109a9b7819 */ /* 0x000fe200000006ff */
[----:B------:R-:W-:Y:S01]  /*7300*/  FADD.FTZ R153, R224, -R153 ;  /* 0x80000099e0997221 */ /* 0x000fe20000010000 */
[----:B------:R-:W-:-:S02]  /*7310*/  PRMT R154, R157, 0x7632, R154 ;  /* 0x000076329d9a7816 */ /* 0x000fc4000000009a */
[----:B------:R-:W-:Y:S01]  /*7320*/  SHF.L.U32 R179, R159, 0x10, RZ ;  /* 0x000000109fb37819 */ /* 0x000fe200000006ff */
[----:B------:R-:W-:Y:S01]  /*7330*/  FFMA.FTZ R175, R153, UR23, R152 ;  /* 0x0000001799af7c23 */ /* 0x000fe20008010098 */
[----:B------:R-:W-:Y:S01]  /*7340*/  FFMA.FTZ R153, R230, UR4, R176 ;  /* 0x00000004e6997c23 */ /* 0x000fe200080100b0 */
[----:B------:R-:W-:Y:S01]  /*7350*/  PRMT R152, R156, 0x7632, R152 ;  /* 0x000076329c987816 */ /* 0x000fe20000000098 */
[----:B------:R-:W-:Y:S01]  /*7360*/  FFMA.FTZ R174, R174, UR23, R155 ;  /* 0x00000017aeae7c23 */ /* 0x000fe2000801009b */
[----:B------:R-:W-:Y:S01]  /*7370*/  SHF.L.U32 R154, R154, 0x10, RZ ;  /* 0x000000109a9a7819 */ /* 0x000fe200000006ff */
[----:B------:R-:W-:Y:S01]  /*7380*/  FADD.FTZ R177, R228, -R153 ;  /* 0x80000099e4b17221 */ /* 0x000fe20000010000 */
[----:B------:R-:W-:Y:S01]  /*7390*/  FFMA.FTZ R153, R234, UR4, R176 ;  /* 0x00000004ea997c23 */ /* 0x000fe200080100b0 */
[----:B------:R-:W-:Y:S02]  /*73a0*/  SHF.L.U32 R152, R152, 0x10, RZ ;  /* 0x0000001098987819 */ /* 0x000fe400000006ff */
[----:B------:R-:W-:Y:S01]  /*73b0*/  FFMA.FTZ R177, R177, UR23, R154 ;  /* 0x00000017b1b17c23 */ /* 0x000fe2000801009a */
[----:B------:R-:W-:Y:S01]  /*73c0*/  FADD.FTZ R153, R232, -R153 ;  /* 0x80000099e8997221 */ /* 0x000fe20000010000 */
[----:B------:R-:W-:Y:S01]  /*73d0*/  FFMA.FTZ R154, R223, UR4, R176 ;  /* 0x00000004df9a7c23 */ /* 0x000fe200080100b0 */
[----:B------:R-:W-:Y:S01]  /*73e0*/  SHF.L.U32 R237, R156, 0x10, RZ ;  /* 0x000000109ced7819 */ /* 0x000fe200000006ff */
[----:B0-----:R-:W-:-:S04]  /*73f0*/  IMAD.WIDE.U32 R172, R26, 0x10, R172 ;  /* 0x000000101aac7825 */ /* 0x001fc800078e00ac */
[----:B------:R-:W-:Y:S01]  /*7400*/  FFMA.FTZ R236, R153, UR23, R152 ;  /* 0x0000001799ec7c23 */ /* 0x000fe20008010098 */
[----:B------:R-:W-:Y:S01]  /*7410*/  FFMA.FTZ R152, R227, UR4, R176 ;  /* 0x00000004e3987c23 */ /* 0x000fe200080100b0 */
[----:B------:R-:W-:Y:S01]  /*7420*/  SHF.L.U32 R153, R158, 0x10, RZ ;  /* 0x000000109e997819 */ /* 0x000fe200000006ff */
[----:B------:R-:W-:Y:S01]  /*7430*/  FADD.FTZ R154, R221, -R154 ;  /* 0x8000009add9a7221 */ /* 0x000fe20000010000 */
[----:B------:R-:W-:Y:S01]  /*7440*/  ISETP.GE.U32.AND P0, PT, R248, RZ, PT ;  /* 0x000000fff800720c */ /* 0x000fe20003f06070 */
[----:B------:R-:W-:Y:S01]  /*7450*/  FADD.FTZ R152, R225, -R152 ;  /* 0x80000098e1987221 */ /* 0x000fe20000010000 */
[----:B------:R-:W-:Y:S01]  /*7460*/  LOP3.LUT P6, RZ, R249, 0xff0000, RZ, 0xc0, !PT ;  /* 0x00ff0000f9ff7812 */ /* 0x000fe200078cc0ff */
[----:B------:R-:W-:Y:S01]  /*7470*/  FFMA.FTZ R179, R154, UR23, R179 ;  /* 0x000000179ab37c23 */ /* 0x000fe200080100b3 */
[--C-:B------:R-:W-:Y:S01]  /*7480*/  FFMA.FTZ R154, R231, UR4, R176.reuse ;  /* 0x00000004e79a7c23 */ /* 0x100fe200080100b0 */
[----:B------:R-:W-:Y:S01]  /*7490*/  FFMA.FTZ R238, R152, UR23, R153 ;  /* 0x0000001798ee7c23 */ /* 0x000fe20008010099 */
[----:B------:R-:W-:Y:S01]  /*74a0*/  FFMA.FTZ R152, R235, UR4, R176 ;  /* 0x00000004eb987c23 */ /* 0x000fe200080100b0 */
[----:B------:R-:W-:Y:S01]  /*74b0*/  SHF.L.U32 R153, R157, 0x10, RZ ;  /* 0x000000109d997819 */ /* 0x000fe200000006ff */
[----:B------:R-:W-:Y:S01]  /*74c0*/  FADD.FTZ R154, R229, -R154 ;  /* 0x8000009ae59a7221 */ /* 0x000fe20000010000 */
[C---:B------:R-:W-:Y:S01]  /*74d0*/  F2FP.BF16.F32.PACK_AB R155, R174.reuse, R179 ;  /* 0x000000b3ae9b723e */ /* 0x040fe200000010ff */
[----:B------:R-:W-:Y:S01]  /*74e0*/  FADD.FTZ R152, R233, -R152 ;  /* 0x80000098e9987221 */ /* 0x000fe20000010000 */
[----:B------:R-:W-:Y:S01]  /*74f0*/  FMUL.FTZ R174, R174, UR12 ;  /* 0x0000000caeae7c20 */ /* 0x000fe20008410000 */
[----:B------:R-:W-:Y:S01]  /*7500*/  FFMA.FTZ R178, R154, UR23, R153 ;  /* 0x000000179ab27c23 */ /* 0x000fe20008010099 */
[----:B------:R-:W-:Y:S01]  /*7510*/  FMUL.FTZ R179, R179, UR12 ;  /* 0x0000000cb3b37c20 */ /* 0x000fe20008410000 */
[----:B------:R-:W-:Y:S01]  /*7520*/  FFMA.FTZ R237, R152, UR23, R237 ;  /* 0x0000001798ed7c23 */ /* 0x000fe200080100ed */
[----:B------:R-:W-:Y:S01]  /*7530*/  F2FP.BF16.F32.PACK_AB R154, R175, R238 ;  /* 0x000000eeaf9a723e */ /* 0x000fe200000010ff */
[----:B------:R-:W-:Y:S01]  /*7540*/  FMUL.FTZ R174, R174, UR22 ;  /* 0x00000016aeae7c20 */ /* 0x000fe20008410000 */
[----:B------:R-:W-:Y:S01]  /*7550*/  F2FP.BF16.F32.PACK_AB R153, R177, R178 ;  /* 0x000000b2b199723e */ /* 0x000fe200000010ff */
[----:B------:R-:W-:Y:S01]  /*7560*/  FMUL.FTZ R175, R175, UR12 ;  /* 0x0000000cafaf7c20 */ /* 0x000fe20008410000 */
[----:B------:R-:W-:Y:S01]  /*7570*/  F2FP.BF16.F32.PACK_AB R152, R236, R237 ;  /* 0x000000edec98723e */ /* 0x000fe200000010ff */
[----:B------:R-:W-:Y:S01]  /*7580*/  FMUL.FTZ R179, R179, UR22 ;  /* 0x00000016b3b37c20 */ /* 0x000fe20008410000 */
[----:B------:R-:W-:Y:S01]  /*7590*/  ISETP.GE.U32.AND.EX P0, PT, R249, 0x1000000, PT, P0 ;  /* 0x01000000f900780c */ /* 0x000fe20003f06100 */
[----:B------:R-:W-:Y:S01]  /*75a0*/  FMUL.FTZ R175, R175, UR22 ;  /* 0x00000016afaf7c20 */ /* 0x000fe20008410000 */
[----:B------:R-:W-:Y:S01]  /*75b0*/  FMUL.FTZ R238, R238, UR12 ;  /* 0x0000000ceeee7c20 */ /* 0x000fe20008410000 */
[----:B------:R0:W-:Y:S01]  /*75c0*/  STG.E.128 desc[UR14][R172.64], R152 ;  /* 0x00000098ac007986 */ /* 0x0001e2000c101d0e */
[----:B------:R-:W-:Y:S01]  /*75d0*/  FSEL R179, R179, RZ, P6 ;  /* 0x000000ffb3b37208 */ /* 0x000fe20003000000 */
[----:B------:R-:W-:Y:S01]  /*75e0*/  FMUL.FTZ R177, R177, UR12 ;  /* 0x0000000cb1b17c20 */ /* 0x000fe20008410000 */
[----:B------:R-:W-:Y:S01]  /*75f0*/  FMUL.FTZ R238, R238, UR22 ;  /* 0x00000016eeee7c20 */ /* 0x000fe20008410000 */
[----:B------:R-:W-:Y:S01]  /*7600*/  LOP3.LUT P6, RZ, R249, 0xff, RZ, 0xc0, !PT ;  /* 0x000000fff9ff7812 */ /* 0x000fe200078cc0ff */
        /* <DEDUP_REMOVED lines=27> */
.L_x_4514:
[----:B------:R-:W-:Y:S05]  /*77c0*/  BSYNC.RECONVERGENT B1 ;  /* 0x0000000000017941 */ /* 0x000fea0003800200 */
.L_x_4513:
[----:B------:R-:W-:Y:S04]  /*77d0*/  BSSY.RECONVERGENT B1, `(.L_x_4515) ;  /* 0x0000056000017945 */ /* 0x000fe80003800200 */
[----:B------:R-:W-:Y:S05]  /*77e0*/  @!P4 BRA `(.L_x_4516) ;  /* 0x000000040050c947 */ /* 0x000fea0003800000 */
[----:B------:R-:W-:Y:S01]  /*77f0*/  FFMA.FTZ R153, R206, UR4, R176 ;  /* 0x00000004ce997c23 */ /* 0x000fe200080100b0 */
[----:B------:R-:W-:Y:S01]  /*7800*/  PRMT R152, R30, 0x7632, R152 ;  /* 0x000076321e987816 */ /* 0x000fe20000000098 */
[----:B0-----:R-:W0:Y:S01]  /*7810*/  LDC.64 R172, c[0x0][0x478] ;  /* 0x00011e00ffac7b82 */ /* 0x001e220000000a00 */
        /* <DEDUP_REMOVED lines=81> */
.L_x_4516:
[----:B------:R-:W-:Y:S05]  /*7d30*/  BSYNC.RECONVERGENT B1 ;  /* 0x0000000000017941 */ /* 0x000fea0003800200 */
.L_x_4515:
[----:B------:R-:W-:Y:S04]  /*7d40*/  BSSY.RECONVERGENT B1, `(.L_x_4517) ;  /* 0x0000056000017945 */ /* 0x000fe80003800200 */
[----:B------:R-:W-:Y:S05]  /*7d50*/  @!P3 BRA `(.L_x_4518) ;  /* 0x000000040050b947 */ /* 0x000fea0003800000 */
[--C-:B------:R-:W-:Y:S01]  /*7d60*/  FFMA.FTZ R152, R180, UR4, R176.reuse ;  /* 0x00000004b4987c23 */ /* 0x100fe200080100b0 */
[----:B------:R-:W-:Y:S01]  /*7d70*/  PRMT R153, R163, 0x7632, R153 ;  /* 0x00007632a3997816 */ /* 0x000fe20000000099 */
[--C-:B------:R-:W-:Y:S01]  /*7d80*/  FFMA.FTZ R154, R182, UR4, R176.reuse ;  /* 0x00000004b69a7c23 */ /* 0x100fe200080100b0 */
[----:B------:R-:W-:Y:S01]  /*7d90*/  FFMA.FTZ R155, R181, UR4, R176 ;  /* 0x00000004b59b7c23 */ /* 0x000fe200080100b0 */
[--C-:B01----:R-:W-:Y:S01]  /*7da0*/  FADD.FTZ R174, R197, -R152.reuse ;  /* 0x80000098c5ae7221 */ /* 0x103fe20000010000 */
[----:B------:R-:W-:Y:S01]  /*7db0*/  PRMT R152, R162, 0x7632, R152 ;  /* 0x00007632a2987816 */ /* 0x000fe20000000098 */
[----:B------:R-:W-:Y:S01]  /*7dc0*/  FADD.FTZ R154, R199, -R154 ;  /* 0x8000009ac79a7221 */ /* 0x000fe20000010000 */
[----:B------:R-:W-:Y:S01]  /*7dd0*/  SHF.L.U32 R153, R153, 0x10, RZ ;  /* 0x0000001099997819 */ /* 0x000fe200000006ff */
[----:B------:R-:W-:Y:S01]  /*7de0*/  FADD.FTZ R155, R196, -R155 ;  /* 0x8000009bc49b7221 */ /* 0x000fe20000010000 */
[----:B------:R-:W-:Y:S01]  /*7df0*/  SHF.L.U32 R175, R152, 0x10, RZ ;  /* 0x0000001098af7819 */ /* 0x000fe200000006ff */
[----:B------:R-:W-:Y:S01]  /*7e00*/  FFMA.FTZ R152, R184, UR4, R176 ;  /* 0x00000004b8987c23 */ /* 0x000fe200080100b0 */
[----:B------:R-:W-:Y:S01]  /*7e10*/  SHF.L.U32 R238, R162, 0x10, RZ ;  /* 0x00000010a2ee7819 */ /* 0x000fe200000006ff */
[--C-:B------:R-:W-:Y:S01]  /*7e20*/  FFMA.FTZ R174, R174, UR23, R153.reuse ;  /* 0x00000017aeae7c23 */ /* 0x100fe20008010099 */
[----:B------:R-:W-:Y:S01]  /*7e30*/  PRMT R153, R161, 0x7632, R153 ;  /* 0x00007632a1997816 */ /* 0x000fe20000000099 */
[--C-:B------:R-:W-:Y:S01]  /*7e40*/  FADD.FTZ R177, R201, -R152.reuse ;  /* 0x80000098c9b17221 */ /* 0x100fe20000010000 */
[----:B------:R-:W-:Y:S01]  /*7e50*/  FFMA.FTZ R175, R154, UR23, R175 ;  /* 0x000000179aaf7c23 */ /* 0x000fe200080100af */
[----:B------:R-:W-:Y:S01]  /*7e60*/  PRMT R152, R160, 0x7632, R152 ;  /* 0x00007632a0987816 */ /* 0x000fe20000000098 */
[----:B------:R-:W-:Y:S01]  /*7e70*/  FFMA.FTZ R154, R186, UR4, R176 ;  /* 0x00000004ba9a7c23 */ /* 0x000fe200080100b0 */
[----:B------:R-:W-:-:S02]  /*7e80*/  SHF.L.U32 R172, R153, 0x10, RZ ;  /* 0x0000001099ac7819 */ /* 0x000fc400000006ff */
[----:B------:R-:W-:Y:S01]  /*7e90*/  SHF.L.U32 R153, R152, 0x10, RZ ;  /* 0x0000001098997819 */ /* 0x000fe200000006ff */
[----:B------:R-:W-:Y:S01]  /*7ea0*/  FADD.FTZ R154, R203, -R154 ;  /* 0x8000009acb9a7221 */ /* 0x000fe20000010000 */
[----:B------:R-:W-:Y:S01]  /*7eb0*/  SHF.L.U32 R152, R163, 0x10, RZ ;  /* 0x00000010a3987819 */ /* 0x000fe200000006ff */
[----:B------:R-:W-:Y:S01]  /*7ec0*/  FFMA.FTZ R177, R177, UR23, R172 ;  /* 0x00000017b1b17c23 */ /* 0x000fe200080100ac */
[----:B------:R-:W-:Y:S01]  /*7ed0*/  SHF.L.U32 R178, R161, 0x10, RZ ;  /* 0x00000010a1b27819 */ /* 0x000fe200000006ff */
[----:B------:R-:W0:Y:S01]  /*7ee0*/  LDC.64 R172, c[0x0][0x478] ;  /* 0x00011e00ffac7b82 */ /* 0x000e220000000a00 */
[----:B------:R-:W-:Y:S01]  /*7ef0*/  FFMA.FTZ R236, R154, UR23, R153 ;  /* 0x000000179aec7c23 */ /* 0x000fe20008010099 */
[----:B------:R-:W-:Y:S01]  /*7f00*/  FFMA.FTZ R153, R183, UR4, R176 ;  /* 0x00000004b7997c23 */ /* 0x000fe200080100b0 */
        /* <DEDUP_REMOVED lines=8> */
[----:B------:R-:W-:Y:S01]  /*7f90*/  FFMA.FTZ R153, R187, UR4, R176 ;  /* 0x00000004bb997c23 */ /* 0x000fe200080100b0 */
[----:B------:R-:W-:Y:S01]  /*7fa0*/  FFMA.FTZ R178, R155, UR23, R178 ;  /* 0x000000179bb27c23 */ /* 0x000fe200080100b2 */
[C---:B------:R-:W-:Y:S01]  /*7fb0*/  F2FP.BF16.F32.PACK_AB R155, R174.reuse, R179 ;  /* 0x000000b3ae9b723e */ /* 0x040fe200000010ff */
[----:B------:R-:W-:Y:S01]  /*7fc0*/  FMUL.FTZ R174, R174, UR12 ;  /* 0x0000000caeae7c20 */ /* 0x000fe20008410000 */
[----:B------:R-:W-:Y:S01]  /*7fd0*/  FADD.FTZ R153, R202, -R153 ;  /* 0x80000099ca997221 */ /* 0x000fe20000010000 */
[----:B------:R-:W-:Y:S01]  /*7fe0*/  FMUL.FTZ R179, R179, UR12 ;  /* 0x0000000cb3b37c20 */ /* 0x000fe20008410000 */
[----:B------:R-:W-:Y:S01]  /*7ff0*/  F2FP.BF16.F32.PACK_AB R154, R175, R238 ;  /* 0x000000eeaf9a723e */ /* 0x000fe200000010ff */
[----:B------:R-:W-:Y:S01]  /*8000*/  FMUL.FTZ R174, R174, UR22 ;  /* 0x00000016aeae7c20 */ /* 0x000fe20008410000 */
[----:B------:R-:W-:Y:S01]  /*8010*/  FFMA.FTZ R237, R153, UR23, R152 ;  /* 0x0000001799ed7c23 */ /* 0x000fe20008010098 */
[----:B------:R-:W-:Y:S01]  /*8020*/  F2FP.BF16.F32.PACK_AB R153, R177, R178 ;  /* 0x000000b2b199723e */ /* 0x000fe200000010ff */
[----:B------:R-:W-:Y:S01]  /*8030*/  FMUL.FTZ R175, R175, UR12 ;  /* 0x0000000cafaf7c20 */ /* 0x000fe20008410000 */
[----:B------:R-:W-:Y:S01]  /*8040*/  ISETP.GE.U32.AND.EX P0, PT, R243, 0x1000000, PT, P0 ;  /* 0x01000000f300780c */ /* 0x000fe20003f06100 */
[----:B------:R-:W-:Y:S01]  /*8050*/  FMUL.FTZ R179, R179, UR22 ;  /* 0x00000016b3b37c20 */ /* 0x000fe20008410000 */
[----:B0-----:R-:W-:Y:S01]  /*8060*/  IMAD.WIDE.U32 R172, R26, 0x10, R172 ;  /* 0x000000101aac7825 */ /* 0x001fe200078e00ac */
[----:B------:R-:W-:-:S03]  /*8070*/  F2FP.BF16.F32.PACK_AB R152, R236, R237 ;  /* 0x000000edec98723e */ /* 0x000fc600000010ff */
[----:B------:R-:W-:Y:S01]  /*8080*/  FMUL.FTZ R175, R175, UR22 ;  /* 0x00000016afaf7c20 */ /* 0x000fe20008410000 */
[----:B------:R-:W-:Y:S01]  /*8090*/  FMUL.FTZ R238, R238, UR12 ;  /* 0x0000000ceeee7c20 */ /* 0x000fe20008410000 */
[----:B------:R-:W-:Y:S01]  /*80a0*/  FSEL R179, R179, RZ, P6 ;  /* 0x000000ffb3b37208 */ /* 0x000fe20003000000 */
[----:B------:R-:W-:Y:S01]  /*80b0*/  FMUL.FTZ R177, R177, UR12 ;  /* 0x0000000cb1b17c20 */ /* 0x000fe20008410000 */
[----:B------:R0:W-:Y:S01]  /*80c0*/  STG.E.128 desc[UR14][R172.64], R152 ;  /* 0x00000098ac007986 */ /* 0x0001e2000c101d0e */
[----:B------:R-:W-:Y:S01]  /*80d0*/  FMUL.FTZ R238, R238, UR22 ;  /* 0x00000016eeee7c20 */ /* 0x000fe20008410000 */
[----:B------:R-:W-:Y:S01]  /*80e0*/  LOP3.LUT P6, RZ, R243, 0xff, RZ, 0xc0, !PT ;  /* 0x000000fff3ff7812 */ /* 0x000fe200078cc0ff */
[----:B------:R-:W-:Y:S01]  /*80f0*/  FMUL.FTZ R177, R177, UR22 ;  /* 0x00000016b1b17c20 */ /* 0x000fe20008410000 */
[----:B------:R-:W-:Y:S01]  /*8100*/  FMUL.FTZ R237, R237, UR12 ;  /* 0x0000000ceded7c20 */ /* 0x000fe20008410000 */
[----:B------:R-:W-:-:S03]  /*8110*/  FMUL.FTZ R236, R236, UR12 ;  /* 0x0000000cecec7c20 */ /* 0x000fc60008410000 */
[----:B------:R-:W-:Y:S01]  /*8120*/  FMUL.FTZ R237, R237, UR22 ;  /* 0x00000016eded7c20 */ /* 0x000fe20008410000 */
        /* <DEDUP_REMOVED lines=23> */
.L_x_4518:
[----:B------:R-:W-:Y:S05]  /*82a0*/  BSYNC.RECONVERGENT B1 ;  /* 0x0000000000017941 */ /* 0x000fea0003800200 */
.L_x_4517:
[----:B------:R-:W-:Y:S04]  /*82b0*/  BSSY.RECONVERGENT B1, `(.L_x_4519) ;  /* 0x0000056000017945 */ /* 0x000fe80003800200 */
[----:B------:R-:W-:Y:S05]  /*82c0*/  @!P2 BRA `(.L_x_4520) ;  /* 0x000000040050a947 */ /* 0x000fea0003800000 */
[--C-:B------:R-:W-:Y:S01]  /*82d0*/  FFMA.FTZ R152, R8, UR4, R176.reuse ;  /* 0x0000000408987c23 */ /* 0x100fe200080100b0 */
[----:B------:R-:W-:Y:S01]  /*82e0*/  PRMT R153, R167, 0x7632, R153 ;  /* 0x00007632a7997816 */ /* 0x000fe20000000099 */
[--C-:B------:R-:W-:Y:S01]  /*82f0*/  FFMA.FTZ R154, R6, UR4, R176.reuse ;  /* 0x00000004069a7c23 */ /* 0x100fe200080100b0 */
[----:B------:R-:W-:Y:S01]  /*8300*/  FFMA.FTZ R155, R9, UR4, R176 ;  /* 0x00000004099b7c23 */ /* 0x000fe200080100b0 */
[--C-:B012---:R-:W-:Y:S01]  /*8310*/  FADD.FTZ R174, R189, -R152.reuse ;  /* 0x80000098bdae7221 */ /* 0x107fe20000010000 */
        /* <DEDUP_REMOVED lines=79> */
.L_x_4520:
[----:B------:R-:W-:Y:S05]  /*8810*/  BSYNC.RECONVERGENT B1 ;  /* 0x0000000000017941 */ /* 0x000fea0003800200 */
.L_x_4519:
[----:B------:R-:W-:Y:S05]  /*8820*/  @!P1 BRA `(.L_x_4501) ;  /* 0x00000004004c9947 */ /* 0x000fea0003800000 */
[--C-:B------:R-:W-:Y:S01]  /*8830*/  FFMA.FTZ R152, R24, UR4, R176.reuse ;  /* 0x0000000418987c23 */ /* 0x100fe200080100b0 */
[----:B------:R-:W-:Y:S01]  /*8840*/  PRMT R153, R171, 0x7632, R153 ;  /* 0x00007632ab997816 */ /* 0x000fe20000000099 */
[----:B------:R-:W-:Y:S01]  /*8850*/  FFMA.FTZ R154, R22, UR4, R176 ;  /* 0x00000004169a7c23 */ /* 0x000fe200080100b0 */
[----:B------:R-:W-:Y:S01]  /*8860*/  ISETP.GE.U32.AND P0, PT, R244, RZ, PT ;  /* 0x000000fff400720c */ /* 0x000fe20003f06070 */
[--C-:B------:R-:W-:Y:S01]  /*8870*/  FADD.FTZ R155, R25, -R152.reuse ;  /* 0x80000098199b7221 */ /* 0x100fe20000010000 */
[----:B------:R-:W-:Y:S02]  /*8880*/  PRMT R152, R170, 0x7632, R152 ;  /* 0x00007632aa987816 */ /* 0x000fe40000000098 */
[----:B0123--:R-:W-:Y:S01]  /*8890*/  SHF.L.U32 R172, R153, 0x10, RZ ;  /* 0x0000001099ac7819 */ /* 0x00ffe200000006ff */
[----:B------:R-:W-:Y:S01]  /*88a0*/  FADD.FTZ R153, R23, -R154 ;  /* 0x8000009a17997221 */ /* 0x000fe20000010000 */
[----:B------:R-:W-:Y:S02]  /*88b0*/  SHF.L.U32 R152, R152, 0x10, RZ ;  /* 0x0000001098987819 */ /* 0x000fe400000006ff */
[----:B------:R-:W-:Y:S01]  /*88c0*/  LOP3.LUT P6, RZ, R245, 0xff0000, RZ, 0xc0, !PT ;  /* 0x00ff0000f5ff7812 */ /* 0x000fe200078cc0ff */
[----:B------:R-:W-:Y:S01]  /*88d0*/  FFMA.FTZ R154, R155, UR23, R172 ;  /* 0x000000179b9a7c23 */ /* 0x000fe200080100ac */
[----:B------:R-:W-:Y:S01]  /*88e0*/  PRMT R155, R169, 0x7632, R155 ;  /* 0x00007632a99b7816 */ /* 0x000fe2000000009b */
[----:B------:R-:W-:Y:S01]  /*88f0*/  FFMA.FTZ R153, R153, UR23, R152 ;  /* 0x0000001799997c23 */ /* 0x000fe20008010098 */
[--C-:B------:R-:W-:Y:S01]  /*8900*/  FFMA.FTZ R152, R20, UR4, R176.reuse ;  /* 0x0000000414987c23 */ /* 0x100fe200080100b0 */
[----:B------:R-:W-:Y:S01]  /*8910*/  FFMA.FTZ R172, R18, UR4, R176 ;  /* 0x0000000412ac7c23 */ /* 0x000fe200080100b0 */
[----:B------:R-:W-:Y:S01]  /*8920*/  SHF.L.U32 R174, R155, 0x10, RZ ;  /* 0x000000109bae7819 */ /* 0x000fe200000006ff */
[----:B------:R-:W-:Y:S01]  /*8930*/  FMUL.FTZ R177, R154, UR12 ;  /* 0x0000000c9ab17c20 */ /* 0x000fe20008410000 */
[--C-:B------:R-:W-:Y:S01]  /*8940*/  FADD.FTZ R173, R21, -R152.reuse ;  /* 0x8000009815ad7221 */ /* 0x100fe20000010000 */
[----:B------:R-:W-:Y:S01]  /*8950*/  PRMT R152, R168, 0x7632, R152 ;  /* 0x00007632a8987816 */ /* 0x000fe20000000098 */
[----:B------:R-:W-:Y:S01]  /*8960*/  FADD.FTZ R172, R19, -R172 ;  /* 0x800000ac13ac7221 */ /* 0x000fe20000010000 */
[----:B------:R-:W-:Y:S01]  /*8970*/  FMUL.FTZ R177, R177, UR22 ;  /* 0x00000016b1b17c20 */ /* 0x000fe20008410000 */
[----:B------:R-:W-:-:S02]  /*8980*/  ISETP.GE.U32.AND.EX P0, PT, R245, 0x1000000, PT, P0 ;  /* 0x01000000f500780c */ /* 0x000fc40003f06100 */
[----:B------:R-:W-:Y:S01]  /*8990*/  SHF.L.U32 R155, R152, 0x10, RZ ;  /* 0x00000010989b7819 */ /* 0x000fe200000006ff */
[----:B------:R-:W-:Y:S01]  /*89a0*/  FFMA.FTZ R152, R173, UR23, R174 ;  /* 0x00000017ad987c23 */ /* 0x000fe200080100ae */
[----:B------:R-:W-:Y:S02]  /*89b0*/  SHF.L.U32 R174, R171, 0x10, RZ ;  /* 0x00000010abae7819 */ /* 0x000fe400000006ff */
[----:B------:R-:W-:Y:S01]  /*89c0*/  FSEL R178, R177, RZ, P0 ;  /* 0x000000ffb1b27208 */ /* 0x000fe20000000000 */
[----:B------:R-:W-:Y:S01]  /*89d0*/  FFMA.FTZ R172, R172, UR23, R155 ;  /* 0x00000017acac7c23 */ /* 0x000fe2000801009b */
[----:B------:R-:W-:Y:S01]  /*89e0*/  FFMA.FTZ R155, R17, UR4, R176 ;  /* 0x00000004119b7c23 */ /* 0x000fe200080100b0 */
[----:B------:R-:W-:Y:S01]  /*89f0*/  LOP3.LUT P0, RZ, R245, 0xff00, RZ, 0xc0, !PT ;  /* 0x0000ff00f5ff7812 */ /* 0x000fe2000780c0ff */
[----:B------:R-:W-:Y:S02]  /*8a00*/  FMUL.FTZ R238, R152, UR12 ;  /* 0x0000000c98ee7c20 */ /* 0x000fe40008410000 */
[----:B------:R-:W-:-:S02]  /*8a10*/  FADD.FTZ R155, R16, -R155 ;  /* 0x8000009b109b7221 */ /* 0x000fc40000010000 */
[----:B------:R-:W-:Y:S02]  /*8a20*/  FMUL.FTZ R239, R238, UR22 ;  /* 0x00000016eeef7c20 */ /* 0x000fe40008410000 */
[----:B------:R-:W-:Y:S01]  /*8a30*/  FFMA.FTZ R173, R155, UR23, R174 ;  /* 0x000000179bad7c23 */ /* 0x000fe200080100ae */
[----:B------:R-:W-:Y:S01]  /*8a40*/  FFMA.FTZ R155, R15, UR4, R176 ;  /* 0x000000040f9b7c23 */ /* 0x000fe200080100b0 */
[----:B------:R-:W-:Y:S02]  /*8a50*/  SHF.L.U32 R174, R170, 0x10, RZ ;  /* 0x00000010aaae7819 */ /* 0x000fe400000006ff */
[----:B------:R-:W-:Y:S01]  /*8a60*/  FMUL.FTZ R175, R173, UR12 ;  /* 0x0000000cadaf7c20 */ /* 0x000fe20008410000 */
[----:B------:R-:W-:-:S03]  /*8a70*/  FADD.FTZ R155, R14, -R155 ;  /* 0x8000009b0e9b7221 */ /* 0x000fc60000010000 */
[----:B------:R-:W-:Y:S01]  /*8a80*/  FMUL.FTZ R175, R175, UR22 ;  /* 0x00000016afaf7c20 */ /* 0x000fe20008410000 */
[----:B------:R-:W-:Y:S01]  /*8a90*/  FFMA.FTZ R174, R155, UR23, R174 ;  /* 0x000000179bae7c23 */ /* 0x000fe200080100ae */
[----:B------:R-:W-:-:S03]  /*8aa0*/  F2FP.BF16.F32.PACK_AB R155, R154, R173 ;  /* 0x000000ad9a9b723e */ /* 0x000fc600000010ff */
[----:B------:R-:W-:Y:S01]  /*8ab0*/  FMUL.FTZ R173, R174, UR12 ;  /* 0x0000000caead7c20 */ /* 0x000fe20008410000 */
[C---:B------:R-:W-:Y:S01]  /*8ac0*/  F2FP.BF16.F32.PACK_AB R154, R153.reuse, R174 ;  /* 0x000000ae999a723e */ /* 0x040fe200000010ff */
[----:B------:R-:W-:Y:S01]  /*8ad0*/  FMUL.FTZ R153, R153, UR12 ;  /* 0x0000000c99997c20 */ /* 0x000fe20008410000 */
[----:B------:R-:W-:Y:S01]  /*8ae0*/  FSEL R175, R175, RZ, P6 ;  /* 0x000000ffafaf7208 */ /* 0x000fe20003000000 */
[----:B------:R-:W-:Y:S01]  /*8af0*/  FMUL.FTZ R173, R173, UR22 ;  /* 0x00000016adad7c20 */ /* 0x000fe20008410000 */
[----:B------:R-:W-:Y:S01]  /*8b00*/  LOP3.LUT P6, RZ, R245, 0xff, RZ, 0xc0, !PT ;  /* 0x000000fff5ff7812 */ /* 0x000fe200078cc0ff */
[----:B------:R-:W-:Y:S01]  /*8b10*/  FMUL.FTZ R153, R153, UR22 ;  /* 0x0000001699997c20 */ /* 0x000fe20008410000 */
[----:B------:R-:W-:Y:S02]  /*8b20*/  F2FP.BF16.F32.PACK_AB R175, R178, R175 ;  /* 0x000000afb2af723e */ /* 0x000fe400000010ff */
[----:B------:R-:W-:Y:S02]  /*8b30*/  FSEL R173, R173, RZ, P6 ;  /* 0x000000ffadad7208 */ /* 0x000fe40003000000 */
[----:B------:R-:W-:Y:S01]  /*8b40*/  FSEL R174, R153, RZ, P0 ;  /* 0x000000ff99ae7208 */ /* 0x000fe20000000000 */
[----:B------:R-:W-:Y:S01]  /*8b50*/  FFMA.FTZ R153, R11, UR4, R176 ;  /* 0x000000040b997c23 */ /* 0x000fe200080100b0 */
[----:B------:R-:W-:-:S02]  /*8b60*/  SHF.L.U32 R178, R169, 0x10, RZ ;  /* 0x00000010a9b27819 */ /* 0x000fc400000006ff */
[----:B------:R-:W-:Y:S01]  /*8b70*/  F2FP.BF16.F32.PACK_AB R174, R174, R173 ;  /* 0x000000adaeae723e */ /* 0x000fe200000010ff */
[----:B------:R-:W-:Y:S01]  /*8b80*/  FFMA.FTZ R173, R13, UR4, R176 ;  /* 0x000000040dad7c23 */ /* 0x000fe200080100b0 */
[----:B------:R-:W-:Y:S01]  /*8b90*/  SHF.L.U32 R176, R168, 0x10, RZ ;  /* 0x00000010a8b07819 */ /* 0x000fe200000006ff */
[----:B------:R-:W-:Y:S01]  /*8ba0*/  FADD.FTZ R153, R10, -R153 ;  /* 0x800000990a997221 */ /* 0x000fe20000010000 */
[----:B------:R-:W-:Y:S01]  /*8bb0*/  LOP3.LUT P0, RZ, R244, 0xff0000, RZ, 0xc0, !PT ;  /* 0x00ff0000f4ff7812 */ /* 0x000fe2000780c0ff */
[----:B------:R-:W-:Y:S01]  /*8bc0*/  FADD.FTZ R173, R12, -R173 ;  /* 0x800000ad0cad7221 */ /* 0x000fe20000010000 */
[----:B------:R-:W-:-:S03]  /*8bd0*/  LOP3.LUT P6, RZ, R244, 0xff000000, RZ, 0xc0, !PT ;  /* 0xff000000f4ff7812 */ /* 0x000fc600078cc0ff */
        /* <DEDUP_REMOVED lines=24> */
.L_x_4501:
[----:B------:R-:W-:Y:S05]  /*8d60*/  BSYNC.RECONVERGENT B0 ;  /* 0x0000000000007941 */ /* 0x000fea0003800200 */
.L_x_4483:
[----:B------:R-:W-:Y:S02]  /*8d70*/  UIADD3 UR7, UPT, UPT, UR7, UR24, URZ ;  /* 0x0000001807077290 */ /* 0x000fe4000fffe0ff */
[----:B------:R-:W-:Y:S02]  /*8d80*/  UPLOP3.LUT UP2, UPT, UPT, UPT, UP2, 0x40, 0x4 ;  /* 0x000000000004789c */ /* 0x000fe40003f4e820 */
[----:B------:R-:W-:-:S09]  /*8d90*/  UISETP.GE.AND UP1, UPT, UR7, UR25, UPT ;  /* 0x000000190700728c */ /* 0x000fd2000bf26270 */
[----:B------:R-:W-:Y:S05]  /*8da0*/  BRA.U !UP1, `(.L_x_4521) ;  /* 0xffffff7909b07547 */ /* 0x000fea000b83ffff */
.L_x_4470:
        /* <DEDUP_REMOVED lines=50> */
.L_x_4522:
        /* <DEDUP_REMOVED lines=11> */
.L_x_19322:


//--------------------- .text._ZN10layer_norm13ln_bwd_kernelINS_13Kernel_traitsIf13__nv_bfloat16S2_S2_fjLj5120ELj1ELj1ELj4ELj16ENS_18Kernel_traits_baseILj5120EfS2_S2_S2_fjLj128EEEEELb1ELb0ELb0ELb1EEEvNS_9BwdParamsE --------------------------
	.section	.text._ZN10layer_norm13ln_bwd_kernelINS_13Kernel_traitsIf13__nv_bfloat16S2_S2_fjLj5120ELj1ELj1ELj4ELj16ENS_18Kernel_traits_baseILj5120EfS2_S2_S2_fjLj128EEEEELb1ELb0ELb0ELb1EEEvNS_9BwdParamsE,"ax",@progbits
	.align	128
        .global         _ZN10layer_norm13ln_bwd_kernelINS_13Kernel_traitsIf13__nv_bfloat16S2_S2_fjLj5120ELj1ELj1ELj4ELj16ENS_18Kernel_traits_baseILj5120EfS2_S2_S2_fjLj128EEEEELb1ELb0ELb0ELb1EEEvNS_9BwdParamsE
        .type           _ZN10layer_norm13ln_bwd_kernelINS_13Kernel_traitsIf13__nv_bfloat16S2_S2_fjLj5120ELj1ELj1ELj4ELj16ENS_18Kernel_traits_baseILj5120EfS2_S2_S2_fjLj128EEEEELb1ELb0ELb0ELb1EEEvNS_9BwdParamsE,@function
        .size           _ZN10layer_norm13ln_bwd_kernelINS_13Kernel_traitsIf13__nv_bfloat16S2_S2_fjLj5120ELj1ELj1ELj4ELj16ENS_18Kernel_traits_baseILj5120EfS2_S2_S2_fjLj128EEEEELb1ELb0ELb0ELb1EEEvNS_9BwdParamsE,(.L_x_19323 - _ZN10layer_norm13ln_bwd_kernelINS_13Kernel_traitsIf13__nv_bfloat16S2_S2_fjLj5120ELj1ELj1ELj4ELj16ENS_18Kernel_traits_baseILj5120EfS2_S2_S2_fjLj128EEEEELb1ELb0ELb0ELb1EEEvNS_9BwdParamsE)
        .other          _ZN10layer_norm13ln_bwd_kernelINS_13Kernel_traitsIf13__nv_bfloat16S2_S2_fjLj5120ELj1ELj1ELj4ELj16ENS_18Kernel_traits_baseILj5120EfS2_S2_S2_fjLj128EEEEELb1ELb0ELb0ELb1EEEvNS_9BwdParamsE,@"STO_CUDA_ENTRY STV_DEFAULT"
_ZN10layer_norm13ln_bwd_kernelINS_13Kernel_traitsIf13__nv_bfloat16S2_S2_fjLj5120ELj1ELj1ELj4ELj16ENS_18Kernel_traits_baseILj5120EfS2_S2_S2_fjLj128EEEEELb1ELb0ELb0ELb1EEEvNS_9BwdParamsE:
.text._ZN10layer_norm13ln_bwd_kernelINS_13Kernel_traitsIf13__nv_bfloat16S2_S2_fjLj5120ELj1ELj1ELj4ELj16ENS_18Kernel_traits_baseILj5120EfS2_S2_S2_fjLj128EEEEELb1ELb0ELb0ELb1EEEvNS_9BwdParamsE:
        /* <DEDUP_REMOVED lines=46> */
[----:B------:R-:W0:Y:S01]  /*02e0*/  LDCU.64 UR14, c[0x0][0x358] ;  /* 0x00006b00ff0e77ac */ /* 0x000e220008000a00 */
[----:B--2---:R-:W-:Y:S05]  /*02f0*/  BRA.U UP0, `(.L_x_4523) ;  /* 0x0000008500507547 */ /* 0x004fea000b800000 */
[----:B------:R-:W1:Y:S01]  /*0300*/  LDC.64 R2, c[0x0][0x3d0] ;  /* 0x0000f400ff027b82 */ /* 0x000e620000000a00 */
[----:B------:R2:W-:Y:S01]  /*0310*/  STL [R1+0x8], RZ ;  /* 0x000008ff01007387 */ /* 0x0005e20000100800 */
[----:B------:R-:W3:Y:S03]  /*0320*/  LDCU.64 UR4, c[0x0][0x3e0] ;  /* 0x00007c00ff0477ac */ /* 0x000ee60008000a00 */
[----:B------:R2:W-:Y:S01]  /*0330*/  STL [R1+0x4], RZ ;  /* 0x000004ff01007387 */ /* 0x0005e20000100800 */
[----:B------:R-:W-:Y:S01]  /*0340*/  HFMA2 R252, -RZ, RZ, 0, 0 ;  /* 0x00000000fffc7431 */ /* 0x000fe200000001ff */
[----:B------:R-:W-:Y:S01]  /*0350*/  PLOP3.LUT P1, PT, PT, PT, PT, 0x8, 0x80 ;  /* 0x000000000080781c */ /* 0x000fe20003f2e170 */
[----:B------:R-:W-:Y:S01]  /*0360*/  HFMA2 R240, -RZ, RZ, 0, 0 ;  /* 0x00000000fff07431 */ /* 0x000fe200000001ff */
[----:B------:R2:W-:Y:S01]  /*0370*/  STL [R1], RZ ;  /* 0x000000ff01007387 */ /* 0x0005e20000100800 */
[----:B------:R-:W-:Y:S01]  /*0380*/  HFMA2 R223, -RZ, RZ, 0, 0 ;  /* 0x00000000ffdf7431 */ /* 0x000fe200000001ff */
[----:B------:R-:W4:Y:S01]  /*0390*/  LDCU UR7, c[0x0][0x408] ;  /* 0x00008100ff0777ac */ /* 0x000f220008000800 */
[----:B------:R-:W-:Y:S01]  /*03a0*/  HFMA2 R152, -RZ, RZ, 0, 0 ;  /* 0x00000000ff987431 */ /* 0x000fe200000001ff */
[----:B------:R-:W-:-:S02]  /*03b0*/  CS2R R250, SRZ ;  /* 0x0000000000fa7805 */ /* 0x000fc4000001ff00 */
[----:B------:R-:W-:Y:S02]  /*03c0*/  CS2R R248, SRZ ;  /* 0x0000000000f87805 */ /* 0x000fe4000001ff00 */
[----:B------:R-:W-:Y:S02]  /*03d0*/  CS2R R246, SRZ ;  /* 0x0000000000f67805 */ /* 0x000fe4000001ff00 */
[----:B------:R-:W-:Y:S02]  /*03e0*/  MOV R245, RZ ;  /* 0x000000ff00f57202 */ /* 0x000fe40000000f00 */
[----:B------:R-:W-:Y:S02]  /*03f0*/  CS2R R238, SRZ ;  /* 0x0000000000ee7805 */ /* 0x000fe4000001ff00 */
[----:B------:R-:W-:Y:S02]  /*0400*/  CS2R R236, SRZ ;  /* 0x0000000000ec7805 */ /* 0x000fe4000001ff00 */
[----:B------:R-:W-:-:S02]  /*0410*/  CS2R R234, SRZ ;  /* 0x0000000000ea7805 */ /* 0x000fc4000001ff00 */
[----:B------:R-:W-:Y:S02]  /*0420*/  MOV R232, RZ ;  /* 0x000000ff00e87202 */ /* 0x000fe40000000f00 */
[----:B------:R-:W-:Y:S02]  /*0430*/  CS2R R230, SRZ ;  /* 0x0000000000e67805 */ /* 0x000fe4000001ff00 */
[----:B------:R-:W-:Y:S02]  /*0440*/  CS2R R228, SRZ ;  /* 0x0000000000e47805 */ /* 0x000fe4000001ff00 */
[----:B------:R-:W-:Y:S01]  /*0450*/  CS2R R226, SRZ ;  /* 0x0000000000e27805 */ /* 0x000fe2000001ff00 */
[----:B-1----:R-:W-:Y:S01]  /*0460*/  IMAD.WIDE.U32 R2, R0, 0x20, R2 ;  /* 0x0000002000027825 */ /* 0x002fe200078e0002 */
[----:B---3--:R-:W-:Y:S01]  /*0470*/  UISETP.NE.U32.AND UP0, UPT, UR4, URZ, UPT ;  /* 0x000000ff0400728c */ /* 0x008fe2000bf05070 */
        /* <DEDUP_REMOVED lines=33> */
[----:B------:R-:W-:Y:S01]  /*0690*/  CS2R R4, SRZ ;  /* 0x0000000000047805 */ /* 0x000fe2000001ff00 */
[----:B------:R-:W0:Y:S01]  /*06a0*/  LDCU UR17, c[0x0][0x388] ;  /* 0x00007100ff1177ac */ /* 0x000e220008000800 */
[----:B------:R-:W5:Y:S01]  /*06b0*/  LDG.E.128 R72, desc[UR14][R2.64+0x4000] ;  /* 0x0040000e02487981 */ /* 0x000f62000c1e1d00 */
[----:B------:R-:W1:Y:S03]  /*06c0*/  LDCU.U8 UR16, c[0x0][0x410] ;  /* 0x00008200ff1077ac */ /* 0x000e660008000000 */
[----:B------:R3:W5:Y:S01]  /*06d0*/  LDG.E.128 R76, desc[UR14][R2.64+0x4010] ;  /* 0x0040100e024c7981 */ /* 0x000762000c1e1d00 */
[----:B------:R-:W-:Y:S01]  /*06e0*/  UISETP.NE.AND.EX UP0, UPT, UR5, URZ, UPT, UP0 ;  /* 0x000000ff0500728c */ /* 0x000fe2000bf05300 */
[----:B------:R-:W0:Y:S01]  /*06f0*/  LDCU UR20, c[0x0][0x400] ;  /* 0x00008000ff1477ac */ /* 0x000e220008000800 */
[----:B------:R-:W0:Y:S01]  /*0700*/  LDCU.64 UR22, c[0x0][0x478] ;  /* 0x00008f00ff1677ac */ /* 0x000e220008000a00 */
[----:B---3--:R-:W-:Y:S01]  /*0710*/  CS2R R2, SRZ ;  /* 0x0000000000027805 */ /* 0x008fe2000001ff00 */
[----:B------:R-:W3:Y:S01]  /*0720*/  LDCU.128 UR8, c[0x0][0x3c0] ;  /* 0x00007800ff0877ac */ /* 0x000ee20008000c00 */
[----:B------:R-:W0:Y:S01]  /*0730*/  LDCU.64 UR18, c[0x0][0x438] ;  /* 0x00008700ff1277ac */ /* 0x000e220008000a00 */
[----:B--2-4-:R-:W0:Y:S05]  /*0740*/  LDCU.64 UR24, c[0x0][0x380] ;  /* 0x00007000ff1877ac */ /* 0x014e2a0008000a00 */
.L_x_4537:
[----:B--2---:R-:W2:Y:S01]  /*0750*/  S2R R159, SR_TID.X ;  /* 0x00000000009f7919 */ /* 0x004ea20000002100 */
[----:B0-----:R-:W-:Y:S01]  /*0760*/  UIMAD UR4, UR6, UR17, URZ ;  /* 0x00000011060472a4 */ /* 0x001fe2000f8e02ff */
[----:B------:R-:W0:Y:S01]  /*0770*/  LDC.64 R136, c[0x0][0x3a8] ;  /* 0x0000ea00ff887b82 */ /* 0x000e220000000a00 */
[----:B---3--:R-:W-:Y:S02]  /*0780*/  UIMAD.WIDE UR12, UR6, 0x4, UR8 ;  /* 0x00000004060c78a5 */ /* 0x008fe4000f8e0208 */
[----:B------:R-:W-:-:S04]  /*0790*/  USHF.R.S32.HI UR5, URZ, 0x1f, UR4 ;  /* 0x0000001fff057899 */ /* 0x000fc80008011404 */
[----:B------:R-:W-:Y:S01]  /*07a0*/  ULEA.HI UR5, UR5, UR4, URZ, 0x3 ;  /* 0x0000000405057291 */ /* 0x000fe2000f8f18ff */
[----:B------:R-:W3:Y:S01]  /*07b0*/  LDC.64 R140, c[0x0][0x428] ;  /* 0x00010a00ff8c7b82 */ /* 0x000ee20000000a00 */
[----:B-1----:R-:W-:Y:S02]  /*07c0*/  MOV R118, UR12 ;  /* 0x0000000c00767c02 */ /* 0x002fe40008000f00 */
[----:B------:R-:W-:Y:S02]  /*07d0*/  MOV R119, UR13 ;  /* 0x0000000d00777c02 */ /* 0x000fe40008000f00 */
[----:B------:R-:W-:Y:S01]  /*07e0*/  MOV R157, UR5 ;  /* 0x00000005009d7c02 */ /* 0x000fe20008000f00 */
[----:B------:R-:W-:Y:S02]  /*07f0*/  UIMAD.WIDE UR4, UR6, 0x4, UR10 ;  /* 0x00000004060478a5 */ /* 0x000fe4000f8e020a */
[----:B------:R-:W4:Y:S04]  /*0800*/  LDG.E R160, desc[UR14][R118.64] ;  /* 0x0000000e76a07981 */ /* 0x000f28000c1e1900 */
[----:B------:R-:W-:-:S02]  /*0810*/  MOV R122, UR4 ;  /* 0x00000004007a7c02 */ /* 0x000fc40008000f00 */
[----:B------:R-:W-:-:S05]  /*0820*/  MOV R123, UR5 ;  /* 0x00000005007b7c02 */ /* 0x000fca0008000f00 */
[----:B------:R-:W4:Y:S01]  /*0830*/  LDG.E R161, desc[UR14][R122.64] ;  /* 0x0000000e7aa17981 */ /* 0x000f22000c1e1900 */
[----:B--2---:R-:W-:-:S04]  /*0840*/  LEA.HI.SX32 R157, R157, R159, 0x1d ;  /* 0x0000009f9d9d7211 */ /* 0x004fc800078feaff */
[C---:B------:R-:W-:Y:S02]  /*0850*/  IADD3 R155, PT, PT, R157.reuse, 0x100, RZ ;  /* 0x000001009d9b7810 */ /* 0x040fe40007ffe0ff */
[C---:B------:R-:W-:Y:S01]  /*0860*/  IADD3 R154, PT, PT, R157.reuse, 0x180, RZ ;  /* 0x000001809d9a7810 */ /* 0x040fe20007ffe0ff */
[----:B0-----:R-:W-:-:S04]  /*0870*/  IMAD.WIDE.U32 R104, R157, 0x10, R136 ;  /* 0x000000109d687825 */ /* 0x001fc800078e0088 */
[--C-:B---3--:R-:W-:Y:S02]  /*0880*/  IMAD.WIDE.U32 R124, R155, 0x10, R140.reuse ;  /* 0x000000109b7c7825 */ /* 0x108fe400078e008c */
[----:B------:R-:W2:Y:S02]  /*0890*/  LDG.E.128 R104, desc[UR14][R104.64] ;  /* 0x0000000e68687981 */ /* 0x000ea4000c1e1d00 */
[--C-:B------:R-:W-:Y:S01]  /*08a0*/  IMAD.WIDE.U32 R132, R154, 0x10, R140.reuse ;  /* 0x000000109a847825 */ /* 0x100fe200078e008c */
[C---:B------:R-:W-:Y:S01]  /*08b0*/  IADD3 R156, PT, PT, R157.reuse, 0x80, RZ ;  /* 0x000000809d9c7810 */ /* 0x040fe20007ffe0ff */
[----:B------:R-:W3:Y:S01]  /*08c0*/  LDG.E.128 R124, desc[UR14][R124.64] ;  /* 0x0000000e7c7c7981 */ /* 0x000ee2000c1e1d00 */
[C---:B------:R-:W-:Y:S01]  /*08d0*/  IADD3 R153, PT, PT, R157.reuse, 0x200, RZ ;  /* 0x000002009d997810 */ /* 0x040fe20007ffe0ff */
[----:B------:R-:W-:Y:S02]  /*08e0*/  IMAD.WIDE.U32 R108, R157, 0x10, R140 ;  /* 0x000000109d6c7825 */ /* 0x000fe400078e008c */
[----:B------:R-:W3:Y:S02]  /*08f0*/  LDG.E.128 R132, desc[UR14][R132.64] ;  /* 0x0000000e84847981 */ /* 0x000ee4000c1e1d00 */
[----:B------:R-:W-:-:S02]  /*0900*/  IMAD.WIDE.U32 R120, R155, 0x10, R136 ;  /* 0x000000109b787825 */ /* 0x000fc400078e0088 */
[----:B------:R-:W3:Y:S02]  /*0910*/  LDG.E.128 R108, desc[UR14][R108.64] ;  /* 0x0000000e6c6c7981 */ /* 0x000ee4000c1e1d00 */
[--C-:B------:R-:W-:Y:S02]  /*0920*/  IMAD.WIDE.U32 R128, R154, 0x10, R136.reuse ;  /* 0x000000109a807825 */ /* 0x100fe400078e0088 */
[----:B------:R-:W3:Y:S02]  /*0930*/  LDG.E.128 R120, desc[UR14][R120.64] ;  /* 0x0000000e78787981 */ /* 0x000ee4000c1e1d00 */
[--C-:B------:R-:W-:Y:S02]  /*0940*/  IMAD.WIDE.U32 R112, R156, 0x10, R136.reuse ;  /* 0x000000109c707825 */ /* 0x100fe400078e0088 */
[----:B------:R-:W3:Y:S02]  /*0950*/  LDG.E.128 R128, desc[UR14][R128.64] ;  /* 0x0000000e80807981 */ /* 0x000ee4000c1e1d00 */
[----:B------:R-:W-:-:S02]  /*0960*/  IMAD.WIDE.U32 R136, R153, 0x10, R136 ;  /* 0x0000001099887825 */ /* 0x000fc400078e0088 */
[----:B------:R-:W3:Y:S02]  /*0970*/  LDG.E.128 R112, desc[UR14][R112.64] ;  /* 0x0000000e70707981 */ /* 0x000ee4000c1e1d00 */
[--C-:B------:R-:W-:Y:S02]  /*0980*/  IMAD.WIDE.U32 R116, R156, 0x10, R140.reuse ;  /* 0x000000109c747825 */ /* 0x100fe400078e008c */
[----:B------:R-:W3:Y:S04]  /*0990*/  LDG.E.128 R136, desc[UR14][R136.64] ;  /* 0x0000000e88887981 */ /* 0x000ee8000c1e1d00 */
[----:B------:R-:W3:Y:S01]  /*09a0*/  LDG.E.128 R116, desc[UR14][R116.64] ;  /* 0x0000000e74747981 */ /* 0x000ee2000c1e1d00 */
[----:B------:R-:W-:-:S06]  /*09b0*/  IMAD.WIDE.U32 R140, R153, 0x10, R140 ;  /* 0x00000010998c7825 */ /* 0x000fcc00078e008c */
[----:B------:R-:W3:Y:S01]  /*09c0*/  LDG.E.128 R140, desc[UR14][R140.64] ;  /* 0x0000000e8c8c7981 */ /* 0x000ee2000c1e1d00 */
[----:B------:R-:W0:Y:S01]  /*09d0*/  S2R R0, SR_CgaCtaId ;  /* 0x0000000000007919 */ /* 0x000e220000008800 */
[----:B------:R-:W-:Y:S02]  /*09e0*/  LOP3.LUT P2, RZ, R159, 0x1f, RZ, 0xc0, !PT ;  /* 0x0000001f9fff7812 */ /* 0x000fe4000784c0ff */
[----:B------:R-:W-:Y:S02]  /*09f0*/  PLOP3.LUT P0, PT, PT, PT, PT, 0x80, 0x8 ;  /* 0x000000000008781c */ /* 0x000fe40003f0f070 */
[----:B------:R-:W-:Y:S02]  /*0a00*/  MOV R241, 0x400 ;  /* 0x0000040000f17802 */ /* 0x000fe40000000f00 */
[----:B-1----:R-:W-:-:S07]  /*0a10*/  ISETP.NE.AND P3, PT, RZ, UR16, PT ;  /* 0x00000010ff007c0c */ /* 0x002fce000bf65270 */
[----:B------:R-:W-:Y:S02]  /*0a20*/  @!P2 PLOP3.LUT P0, PT, P1, PT, PT, 0x80, 0x8 ;  /* 0x000000000008a81c */ /* 0x000fe40000f0f070 */
[----:B------:R-:W-:-:S04]  /*0a30*/  @!P2 SHF.R.U32.HI R159, RZ, 0x2, R159 ;  /* 0x00000002ff9fa819 */ /* 0x000fc8000001169f */
[----:B------:R-:W-:Y:S02]  /*0a40*/  @!P2 LOP3.LUT R159, R159, 0x18, RZ, 0xc0, !PT ;  /* 0x000000189f9fa812 */ /* 0x000fe400078ec0ff */
[----:B0-----:R-:W-:-:S04]  /*0a50*/  LEA R241, R0, R241, 0x18 ;  /* 0x000000f100f17211 */ /* 0x001fc800078ec0ff */
[----:B------:R-:W-:-:S04]  /*0a60*/  IADD3 R158, PT, PT, R241, 0x5020, RZ ;  /* 0x00005020f19e7810 */ /* 0x000fc80007ffe0ff */
[----:B------:R-:W-:Y:S02]  /*0a70*/  @!P2 MOV R0, R158 ;  /* 0x0000009e0000a202 */ /* 0x000fe40000000f00 */
[----:B------:R-:W-:Y:S02]  /*0a80*/  @!P0 IADD3 R0, PT, PT, R241, 0x5000, RZ ;  /* 0x00005000f1008810 */ /* 0x000fe40007ffe0ff */
[----:B----4-:R-:W-:-:S04]  /*0a90*/  FSEL R162, R160, RZ, !P3 ;  /* 0x000000ffa0a27208 */ /* 0x010fc80005800000 */
[----:B------:R-:W-:Y:S02]  /*0aa0*/  R2UR UR4, R162 ;  /* 0x00000000a20472ca */ /* 0x000fe400000e0000 */
[----:B------:R-:W-:Y:S02]  /*0ab0*/  @!P2 IADD3 R160, PT, PT, R159, R0, RZ ;  /* 0x000000009fa0a210 */ /* 0x000fe40007ffe0ff */
[----:B------:R-:W-:Y:S02]  /*0ac0*/  R2UR UR12, R161 ;  /* 0x00000000a10c72ca */ /* 0x000fe400000e0000 */
[----:B--2---:R-:W-:Y:S02]  /*0ad0*/  PRMT R0, R105, 0x7632, R0 ;  /* 0x0000763269007816 */ /* 0x004fe40000000000 */
[----:B------:R-:W-:Y:S02]  /*0ae0*/  SHF.L.U32 R189, R104, 0x10, RZ ;  /* 0x0000001068bd7819 */ /* 0x000fe400000006ff */
[----:B------:R-:W-:-:S02]  /*0af0*/  PRMT R168, R106, 0x7632, R168 ;  /* 0x000076326aa87816 */ /* 0x000fc400000000a8 */
[----:B------:R-:W-:Y:S02]  /*0b00*/  SHF.L.U32 R183, R106, 0x10, RZ ;  /* 0x000000106ab77819 */ /* 0x000fe400000006ff */
[C---:B---3--:R-:W-:Y:S02]  /*0b10*/  PRMT R173, R124.reuse, 0x7632, R173 ;  /* 0x000076327cad7816 */ /* 0x048fe400000000ad */
[----:B------:R-:W-:Y:S02]  /*0b20*/  SHF.L.U32 R175, R124, 0x10, RZ ;  /* 0x000000107caf7819 */ /* 0x000fe400000006ff */
[C---:B------:R-:W-:Y:S02]  /*0b30*/  PRMT R106, R134.reuse, 0x7632, R106 ;  /* 0x00007632866a7816 */ /* 0x040fe4000000006a */
[----:B------:R-:W-:Y:S02]  /*0b40*/  SHF.L.U32 R124, R134, 0x10, RZ ;  /* 0x00000010867c7819 */ /* 0x000fe400000006ff */
[----:B------:R-:W-:Y:S01]  /*0b50*/  SHF.L.U32 R134, R0, 0x10, RZ ;  /* 0x0000001000867819 */ /* 0x000fe200000006ff */
[----:B------:R-:W-:Y:S01]  /*0b60*/  FADD.FTZ R0, R189, -UR4 ;  /* 0x80000004bd007e21 */ /* 0x000fe20008010000 */
[----:B------:R-:W-:-:S02]  /*0b70*/  SHF.L.U32 R169, R105, 0x10, RZ ;  /* 0x0000001069a97819 */ /* 0x000fc400000006ff */
[----:B------:R-:W-:Y:S01]  /*0b80*/  SHF.L.U32 R203, R108, 0x10, RZ ;  /* 0x000000106ccb7819 */ /* 0x000fe200000006ff */
[----:B------:R-:W-:Y:S01]  /*0b90*/  FMUL.FTZ R0, R0, UR12 ;  /* 0x0000000c00007c20 */ /* 0x000fe20008410000 */
[----:B------:R-:W-:Y:S02]  /*0ba0*/  PRMT R179, R108, 0x7632, R179 ;  /* 0x000076326cb37816 */ /* 0x000fe400000000b3 */
[C---:B------:R-:W-:Y:S02]  /*0bb0*/  PRMT R172, R123.reuse, 0x7632, R172 ;  /* 0x000076327bac7816 */ /* 0x040fe400000000ac */
[----:B------:R-:W-:Y:S01]  /*0bc0*/  SHF.L.U32 R177, R123, 0x10, RZ ;  /* 0x000000107bb17819 */ /* 0x000fe200000006ff */
[----:B------:R-:W-:Y:S01]  /*0bd0*/  FADD.FTZ R204, R134, -UR4 ;  /* 0x8000000486cc7e21 */ /* 0x000fe20008010000 */
[C---:B------:R-:W-:Y:S01]  /*0be0*/  PRMT R123, R130.reuse, 0x7632, R123 ;  /* 0x00007632827b7816 */ /* 0x040fe2000000007b */
[----:B------:R-:W-:Y:S01]  /*0bf0*/  FADD.FTZ R169, R169, -UR4 ;  /* 0x80000004a9a97e21 */ /* 0x000fe20008010000 */
[----:B------:R-:W-:Y:S01]  /*0c00*/  SHF.L.U32 R130, R130, 0x10, RZ ;  /* 0x0000001082827819 */ /* 0x000fe200000006ff */
[----:B------:R-:W-:Y:S01]  /*0c10*/  FADD.FTZ R146, R203, R146 ;  /* 0x00000092cb927221 */ /* 0x000fe20000010000 */
[-C--:B------:R-:W-:Y:S01]  /*0c20*/  FFMA.FTZ R2, R0, R203.reuse, R2 ;  /* 0x000000cb00027223 */ /* 0x080fe20000010002 */
[----:B------:R-:W-:Y:S01]  /*0c30*/  SHF.L.U32 R134, R179, 0x10, RZ ;  /* 0x00000010b3867819 */ /* 0x000fe200000006ff */
[----:B-----5:R-:W-:Y:S01]  /*0c40*/  FMUL.FTZ R203, R40, R203 ;  /* 0x000000cb28cb7220 */ /* 0x020fe20000410000 */
[----:B------:R-:W-:-:S02]  /*0c50*/  PRMT R243, R138, 0x7632, R243 ;  /* 0x000076328af37816 */ /* 0x000fc400000000f3 */
[----:B------:R-:W-:Y:S02]  /*0c60*/  SHF.L.U32 R233, R138, 0x10, RZ ;  /* 0x000000108ae97819 */ /* 0x000fe400000006ff */
[----:B------:R-:W-:Y:S01]  /*0c70*/  SHF.L.U32 R138, R168, 0x10, RZ ;  /* 0x00000010a88a7819 */ /* 0x000fe200000006ff */
[----:B------:R-:W-:Y:S01]  /*0c80*/  FMUL.FTZ R168, R169, UR12 ;  /* 0x0000000ca9a87c20 */ /* 0x000fe20008410000 */
[----:B------:R-:W-:Y:S02]  /*0c90*/  SHF.L.U32 R199, R109, 0x10, RZ ;  /* 0x000000106dc77819 */ /* 0x000fe400000006ff */
[C---:B------:R-:W-:Y:S02]  /*0ca0*/  PRMT R244, R139.reuse, 0x7632, R244 ;  /* 0x000076328bf47816 */ /* 0x040fe400000000f4 */
[----:B------:R-:W-:Y:S01]  /*0cb0*/  SHF.L.U32 R242, R139, 0x10, RZ ;  /* 0x000000108bf27819 */ /* 0x000fe200000006ff */
[----:B------:R-:W-:Y:S01]  /*0cc0*/  FADD.FTZ R139, R130, -UR4 ;  /* 0x80000004828b7e21 */ /* 0x000fe20008010000 */
[----:B------:R-:W-:Y:S01]  /*0cd0*/  PRMT R188, R109, 0x7632, R188 ;  /* 0x000076326dbc7816 */ /* 0x000fe200000000bc */
[----:B------:R-:W-:Y:S01]  /*0ce0*/  FMUL.FTZ R211, R41, R134 ;  /* 0x0000008629d37220 */ /* 0x000fe20000410000 */
[----:B------:R-:W-:Y:S01]  /*0cf0*/  FADD.FTZ R130, RZ, R203 ;  /* 0x000000cbff827221 */ /* 0x000fe20000010000 */
[C---:B------:R-:W-:Y:S01]  /*0d00*/  PRMT R164, R117.reuse, 0x7632, R164 ;  /* 0x0000763275a47816 */ /* 0x040fe200000000a4 */
[----:B------:R-:W-:Y:S01]  /*0d10*/  FADD.FTZ R138, R138, -UR4 ;  /* 0x800000048a8a7e21 */ /* 0x000fe20008010000 */
[----:B------:R-:W-:Y:S01]  /*0d20*/  SHF.L.U32 R186, R117, 0x10, RZ ;  /* 0x0000001075ba7819 */ /* 0x000fe200000006ff */
[----:B------:R-:W-:Y:S01]  /*0d30*/  FADD.FTZ R183, R183, -UR4 ;  /* 0x80000004b7b77e21 */ /* 0x000fe20008010000 */
[----:B------:R-:W-:Y:S01]  /*0d40*/  PRMT R117, R133, 0x7632, R117 ;  /* 0x0000763285757816 */ /* 0x000fe20000000075 */
[----:B------:R-:W-:Y:S01]  /*0d50*/  FADD.FTZ R148, R199, R148 ;  /* 0x00000094c7947221 */ /* 0x000fe20000010000 */
[----:B------:R-:W-:Y:S01]  /*0d60*/  SHF.L.U32 R188, R188, 0x10, RZ ;  /* 0x00000010bcbc7819 */ /* 0x000fe200000006ff */
[-C--:B------:R-:W-:Y:S01]  /*0d70*/  FFMA.FTZ R4, R168, R199.reuse, R4 ;  /* 0x000000c7a8047223 */ /* 0x080fe20000010004 */
[----:B------:R-:W-:Y:S01]  /*0d80*/  FMUL.FTZ R199, R42, R199 ;  /* 0x000000c72ac77220 */ /* 0x000fe20000410000 */
[----:B------:R-:W-:Y:S01]  /*0d90*/  FADD.FTZ R130, R211, R130 ;  /* 0x00000082d3827221 */ /* 0x000fe20000010000 */
[----:B------:R-:W-:Y:S01]  /*0da0*/  SHF.L.U32 R187, R107, 0x10, RZ ;  /* 0x000000106bbb7819 */ /* 0x000fe200000006ff */
[----:B------:R-:W-:Y:S01]  /*0db0*/  FMUL.FTZ R205, R138, UR12 ;  /* 0x0000000c8acd7c20 */ /* 0x000fe20008410000 */
[C---:B------:R-:W-:Y:S01]  /*0dc0*/  PRMT R181, R110.reuse, 0x7632, R181 ;  /* 0x000076326eb57816 */ /* 0x040fe200000000b5 */
[----:B------:R-:W-:Y:S01]  /*0dd0*/  FMUL.FTZ R169, R183, UR12 ;  /* 0x0000000cb7a97c20 */ /* 0x000fe20008410000 */
[----:B------:R-:W-:Y:S01]  /*0de0*/  SHF.L.U32 R200, R110, 0x10, RZ ;  /* 0x000000106ec87819 */ /* 0x000fe200000006ff */
[----:B------:R-:W-:Y:S01]  /*0df0*/  FMUL.FTZ R206, R43, R188 ;  /* 0x000000bc2bce7220 */ /* 0x000fe20000410000 */
[----:B------:R-:W-:Y:S01]  /*0e00*/  SHF.L.U32 R138, R117, 0x10, RZ ;  /* 0x00000010758a7819 */ /* 0x000fe200000006ff */
[----:B------:R-:W-:Y:S01]  /*0e10*/  FADD.FTZ R117, R199, R130 ;  /* 0x00000082c7757221 */ /* 0x000fe20000010000 */
[----:B------:R-:W-:Y:S01]  /*0e20*/  PRMT R182, R107, 0x7632, R182 ;  /* 0x000076326bb67816 */ /* 0x000fe200000000b6 */
[----:B------:R-:W-:Y:S01]  /*0e30*/  FADD.FTZ R187, R187, -UR4 ;  /* 0x80000004bbbb7e21 */ /* 0x000fe20008010000 */
        /* <DEDUP_REMOVED lines=8> */
[----:B------:R-:W-:Y:S01]  /*0ec0*/  PRMT R167, R115, 0x7632, R167 ;  /* 0x0000763273a77816 */ /* 0x000fe200000000a7 */
[----:B------:R-:W-:Y:S01]  /*0ed0*/  FMUL.FTZ R201, R187, UR12 ;  /* 0x0000000cbbc97c20 */ /* 0x000fe20008410000 */
[----:B------:R-:W-:Y:S01]  /*0ee0*/  SHF.L.U32 R202, R111, 0x10, RZ ;  /* 0x000000106fca7819 */ /* 0x000fe200000006ff */
[----:B------:R-:W-:Y:S01]  /*0ef0*/  FADD.FTZ R151, R208, R151 ;  /* 0x00000097d0977221 */ /* 0x000fe20000010000 */
[----:B------:R-:W-:Y:S01]  /*0f00*/  SHF.L.U32 R184, R184, 0x10, RZ ;  /* 0x00000010b8b87819 */ /* 0x000fe200000006ff */
[-C--:B------:R-:W-:Y:S01]  /*0f10*/  FFMA.FTZ R7, R205, R208.reuse, R7 ;  /* 0x000000d0cd077223 */ /* 0x080fe20000010007 */
[----:B------:R-:W-:Y:S01]  /*0f20*/  PRMT R180, R111, 0x7632, R180 ;  /* 0x000076326fb47816 */ /* 0x000fe200000000b4 */
[----:B------:R-:W-:Y:S01]  /*0f30*/  FMUL.FTZ R208, R45, R208 ;  /* 0x000000d02dd07220 */ /* 0x000fe20000410000 */
[----:B------:R-:W-:Y:S01]  /*0f40*/  FADD.FTZ R183, R112, -UR4 ;  /* 0x8000000470b77e21 */ /* 0x000fe20008010000 */
[----:B------:R-:W-:Y:S01]  /*0f50*/  FADD.FTZ R117, R200, R117 ;  /* 0x00000075c8757221 */ /* 0x000fe20000010000 */
[----:B------:R-:W-:-:S02]  /*0f60*/  SHF.L.U32 R107, R107, 0x10, RZ ;  /* 0x000000106b6b7819 */ /* 0x000fc400000006ff */
[----:B------:R-:W-:Y:S01]  /*0f70*/  SHF.L.U32 R112, R167, 0x10, RZ ;  /* 0x00000010a7707819 */ /* 0x000fe200000006ff */
[----:B------:R-:W-:Y:S01]  /*0f80*/  FADD.FTZ R152, R202, R152 ;  /* 0x00000098ca987221 */ /* 0x000fe20000010000 */
[----:B------:R-:W-:Y:S01]  /*0f90*/  SHF.L.U32 R180, R180, 0x10, RZ ;  /* 0x00000010b4b47819 */ /* 0x000fe200000006ff */
[-C--:B------:R-:W-:Y:S01]  /*0fa0*/  FFMA.FTZ R8, R201, R202.reuse, R8 ;  /* 0x000000cac9087223 */ /* 0x080fe20000010008 */
[----:B------:R-:W-:Y:S01]  /*0fb0*/  FADD.FTZ R184, R184, -UR4 ;  /* 0x80000004b8b87e21 */ /* 0x000fe20008010000 */
[----:B------:R-:W-:Y:S01]  /*0fc0*/  FMUL.FTZ R202, R46, R202 ;  /* 0x000000ca2eca7220 */ /* 0x000fe20000410000 */
[----:B------:R-:W-:Y:S01]  /*0fd0*/  FADD.FTZ R117, R208, R117 ;  /* 0x00000075d0757221 */ /* 0x000fe20000010000 */
[----:B------:R-:W-:Y:S01]  /*0fe0*/  SHF.L.U32 R162, R113, 0x10, RZ ;  /* 0x0000001071a27819 */ /* 0x000fe200000006ff */
[----:B------:R-:W-:Y:S01]  /*0ff0*/  FADD.FTZ R107, R107, -UR4 ;  /* 0x800000046b6b7e21 */ /* 0x000fe20008010000 */
[----:B------:R-:W-:Y:S01]  /*1000*/  PRMT R170, R116, 0x7632, R170 ;  /* 0x0000763274aa7816 */ /* 0x000fe200000000aa */
[----:B------:R-:W-:Y:S01]  /*1010*/  FADD.FTZ R197, R112, -UR4 ;  /* 0x8000000470c57e21 */ /* 0x000fe20008010000 */
[----:B------:R-:W-:Y:S01]  /*1020*/  SHF.L.U32 R185, R116, 0x10, RZ ;  /* 0x0000001074b97819 */ /* 0x000fe200000006ff */
[----:B------:R-:W-:Y:S01]  /*1030*/  FMUL.FTZ R209, R184, UR12 ;  /* 0x0000000cb8d17c20 */ /* 0x000fe20008410000 */
[----:B------:R-:W-:Y:S01]  /*1040*/  FMUL.FTZ R183, R183, UR12 ;  /* 0x0000000cb7b77c20 */ /* 0x000fe20008410000 */
[----:B------:R-:W-:Y:S01]  /*1050*/  FFMA.FTZ R112, R0, R203, RZ ;  /* 0x000000cb00707223 */ /* 0x000fe200000100ff */
[----:B------:R-:W-:Y:S01]  /*1060*/  FMUL.FTZ R210, R47, R180 ;  /* 0x000000b42fd27220 */ /* 0x000fe20000410000 */
[----:B------:R-:W-:Y:S01]  /*1070*/  FADD.FTZ R117, R202, R117 ;  /* 0x00000075ca757221 */ /* 0x000fe20000010000 */
[----:B------:R-:W-:Y:S01]  /*1080*/  SHF.L.U32 R192, R170, 0x10, RZ ;  /* 0x00000010aac07819 */ /* 0x000fe200000006ff */
[----:B------:R-:W-:Y:S01]  /*1090*/  FMUL.FTZ R191, R107, UR12 ;  /* 0x0000000c6bbf7c20 */ /* 0x000fe20008410000 */
[----:B------:R-:W-:Y:S01]  /*10a0*/  FADD.FTZ R162, R162, -UR4 ;  /* 0x80000004a2a27e21 */ /* 0x000fe20008010000 */
[----:B------:R-:W-:Y:S01]  /*10b0*/  FADD.FTZ R216, R185, R216 ;  /* 0x000000d8b9d87221 */ /* 0x000fe20000010000 */
[----:B------:R-:W-:Y:S01]  /*10c0*/  FFMA.FTZ R10, R183, R185, R10 ;  /* 0x000000b9b70a7223 */ /* 0x000fe2000001000a */
[----:B------:R-:W-:Y:S01]  /*10d0*/  FFMA.FTZ R107, R209, R211, R112 ;  /* 0x000000d3d16b7223 */ /* 0x000fe20000010070 */
[----:B------:R-:W-:Y:S01]  /*10e0*/  FMUL.FTZ R185, R48, R185 ;  /* 0x000000b930b97220 */ /* 0x000fe20000410000 */
[----:B------:R-:W-:Y:S01]  /*10f0*/  FADD.FTZ R112, R210, R117 ;  /* 0x00000075d2707221 */ /* 0x000fe20000010000 */
[----:B------:R-:W-:Y:S01]  /*1100*/  FMUL.FTZ R204, R204, UR12 ;  /* 0x0000000ccccc7c20 */ /* 0x000fe20008410000 */
[----:B------:R-:W-:Y:S01]  /*1110*/  FMUL.FTZ R184, R162, UR12 ;  /* 0x0000000ca2b87c20 */ /* 0x000fe20008410000 */
[----:B------:R-:W-:Y:S01]  /*1120*/  FADD.FTZ R217, R192, R217 ;  /* 0x000000d9c0d97221 */ /* 0x000fe20000010000 */
[-C--:B------:R-:W-:Y:S01]  /*1130*/  FFMA.FTZ R11, R191, R192.reuse, R11 ;  /* 0x000000c0bf0b7223 */ /* 0x080fe2000001000b */
[----:B------:R-:W-:Y:S01]  /*1140*/  FFMA.FTZ R107, R168, R199, R107 ;  /* 0x000000c7a86b7223 */ /* 0x000fe2000001006b */
[----:B------:R-:W-:Y:S01]  /*1150*/  FMUL.FTZ R192, R49, R192 ;  /* 0x000000c031c07220 */ /* 0x000fe20000410000 */
        /* <DEDUP_REMOVED lines=8> */
[----:B------:R-:W-:Y:S01]  /*11e0*/  FFMA.FTZ R112, R169, R200, R112 ;  /* 0x000000c8a9707223 */ /* 0x000fe20000010070 */
[----:B------:R-:W-:-:S02]  /*11f0*/  PRMT R163, R114, 0x7632, R163 ;  /* 0x0000763272a37816 */ /* 0x000fc400000000a3 */
[----:B------:R-:W-:Y:S02]  /*1200*/  PRMT R113, R118, 0x7632, R113 ;  /* 0x0000763276717816 */ /* 0x000fe40000000071 */
[----:B------:R-:W-:Y:S01]  /*1210*/  SHF.L.U32 R182, R182, 0x10, RZ ;  /* 0x00000010b6b67819 */ /* 0x000fe200000006ff */
[----:B------:R-:W-:Y:S01]  /*1220*/  FMUL.FTZ R194, R51, R164 ;  /* 0x000000a433c27220 */ /* 0x000fe20000410000 */
[----:B------:R-:W-:Y:S01]  /*1230*/  SHF.L.U32 R118, R118, 0x10, RZ ;  /* 0x0000001076767819 */ /* 0x000fe200000006ff */
        /* <DEDUP_REMOVED lines=8> */
[----:B------:R-:W-:Y:S01]  /*12c0*/  SHF.L.U32 R174, R115, 0x10, RZ ;  /* 0x0000001073ae7819 */ /* 0x000fe200000006ff */
[----:B------:R-:W-:Y:S01]  /*12d0*/  FMUL.FTZ R197, R197, UR12 ;  /* 0x0000000cc5c57c20 */ /* 0x000fe20008410000 */
[----:B------:R-:W-:Y:S01]  /*12e0*/  SHF.L.U32 R108, R108, 0x10, RZ ;  /* 0x000000106c6c7819 */ /* 0x000fe200000006ff */
[----:B------:R-:W-:Y:S01]  /*12f0*/  FMUL.FTZ R207, R182, UR12 ;  /* 0x0000000cb6cf7c20 */ /* 0x000fe20008410000 */
[----:B------:R-:W-:Y:S01]  /*1300*/  SHF.L.U32 R119, R119, 0x10, RZ ;  /* 0x0000001077777819 */ /* 0x000fe200000006ff */
[----:B------:R-:W-:Y:S01]  /*1310*/  FADD.FTZ R163, R163, -UR4 ;  /* 0x80000004a3a37e21 */ /* 0x000fe20008010000 */
[----:B------:R-:W-:Y:S01]  /*1320*/  PRMT R109, R120, 0x7632, R109 ;  /* 0x00007632786d7816 */ /* 0x000fe2000000006d */
[----:B------:R-:W-:Y:S01]  /*1330*/  FFMA.FTZ R112, R201, R202, R112 ;  /* 0x000000cac9707223 */ /* 0x000fe20000010070 */
[----:B------:R-:W-:Y:S01]  /*1340*/  SHF.L.U32 R166, R114, 0x10, RZ ;  /* 0x0000001072a67819 */ /* 0x000fe200000006ff */
[----:B------:R-:W-:Y:S01]  /*1350*/  FMUL.FTZ R196, R53, R113 ;  /* 0x0000007135c47220 */ /* 0x000fe20000410000 */
[----:B------:R-:W-:Y:S01]  /*1360*/  SHF.L.U32 R120, R120, 0x10, RZ ;  /* 0x0000001078787819 */ /* 0x000fe200000006ff */
[----:B------:R-:W-:Y:S01]  /*1370*/  FADD.FTZ R107, R189, R130 ;  /* 0x00000082bd6b7221 */ /* 0x000fe20000010000 */
[C---:B------:R-:W-:Y:S01]  /*1380*/  PRMT R114, R121.reuse, 0x7632, R114 ;  /* 0x0000763279727816 */ /* 0x040fe20000000072 */
[----:B------:R-:W-:Y:S01]  /*1390*/  FADD.FTZ R174, R174, -UR4 ;  /* 0x80000004aeae7e21 */ /* 0x000fe20008010000 */
[----:B------:R-:W-:Y:S01]  /*13a0*/  SHF.L.U32 R121, R121, 0x10, RZ ;  /* 0x0000001079797819 */ /* 0x000fe200000006ff */
[----:B------:R-:W-:Y:S01]  /*13b0*/  FADD.FTZ R226, R108, R226 ;  /* 0x000000e26ce27221 */ /* 0x000fe20000010000 */
[-C--:B------:R-:W-:Y:S01]  /*13c0*/  FFMA.FTZ R17, R197, R108.reuse, R17 ;  /* 0x0000006cc5117223 */ /* 0x080fe20000010011 */
[----:B------:R-:W-:Y:S01]  /*13d0*/  FMUL.FTZ R198, R55, R108 ;  /* 0x0000006c37c67220 */ /* 0x000fe20000410000 */
[----:B------:R-:W-:Y:S01]  /*13e0*/  FMUL.FTZ R195, R163, UR12 ;  /* 0x0000000ca3c37c20 */ /* 0x000fe20008410000 */
[----:B------:R-:W-:Y:S01]  /*13f0*/  FFMA.FTZ R108, R207, R210, R112 ;  /* 0x000000d2cf6c7223 */ /* 0x000fe20000010070 */
[----:B------:R-:W-:Y:S01]  /*1400*/  FMUL.FTZ R190, R54, R119 ;  /* 0x0000007736be7220 */ /* 0x000fe20000410000 */
[----:B------:R-:W-:Y:S01]  /*1410*/  FADD.FTZ R107, R196, R107 ;  /* 0x0000006bc46b7221 */ /* 0x000fe20000010000 */
[----:B------:R-:W-:Y:S01]  /*1420*/  FADD.FTZ R149, R188, R149 ;  /* 0x00000095bc957221 */ /* 0x000fe20000010000 */
[----:B------:R-:W-:Y:S01]  /*1430*/  FFMA.FTZ R5, R204, R188, R5 ;  /* 0x000000bccc057223 */ /* 0x000fe20000010005 */
[----:B------:R-:W-:Y:S01]  /*1440*/  FADD.FTZ R120, R120, -UR4 ;  /* 0x8000000478787e21 */ /* 0x000fe20008010000 */
[----:B------:R-:W-:Y:S01]  /*1450*/  SHF.L.U32 R159, R159, 0x10, RZ ;  /* 0x000000109f9f7819 */ /* 0x000fe200000006ff */
[----:B------:R-:W-:Y:S01]  /*1460*/  FMUL.FTZ R188, R174, UR12 ;  /* 0x0000000caebc7c20 */ /* 0x000fe20008410000 */
[----:B------:R-:W-:Y:S01]  /*1470*/  FADD.FTZ R121, R121, -UR4 ;  /* 0x8000000479797e21 */ /* 0x000fe20008010000 */
[----:B------:R-:W-:Y:S01]  /*1480*/  FADD.FTZ R224, R113, R224 ;  /* 0x000000e071e07221 */ /* 0x000fe20000010000 */
[----:B------:R-:W-:Y:S01]  /*1490*/  FFMA.FTZ R15, R195, R113, R15 ;  /* 0x00000071c30f7223 */ /* 0x000fe2000001000f */
[----:B------:R-:W-:Y:S01]  /*14a0*/  FFMA.FTZ R108, R183, R185, R108 ;  /* 0x000000b9b76c7223 */ /* 0x000fe2000001006c */
        /* <DEDUP_REMOVED lines=8> */
[----:B------:R-:W-:Y:S01]  /*1530*/  SHF.L.U32 R119, R172, 0x10, RZ ;  /* 0x00000010ac777819 */ /* 0x000fe200000006ff */
[----:B------:R-:W-:Y:S01]  /*1540*/  FADD.FTZ R159, R159, -UR4 ;  /* 0x800000049f9f7e21 */ /* 0x000fe20008010000 */
[----:B------:R-:W-:Y:S01]  /*1550*/  FFMA.FTZ R107, R191, R192, R108 ;  /* 0x000000c0bf6b7223 */ /* 0x000fe2000001006c */
[-C--:B------:R-:W-:Y:S01]  /*1560*/  FMUL.FTZ R172, R56, R175.reuse ;  /* 0x000000af38ac7220 */ /* 0x080fe20000410000 */
[----:B------:R-:W-:Y:S01]  /*1570*/  FADD.FTZ R113, R198, R113 ;  /* 0x00000071c6717221 */ /* 0x000fe20000010000 */
[----:B------:R-:W-:Y:S01]  /*1580*/  PRMT R165, R122, 0x7632, R165 ;  /* 0x000076327aa57816 */ /* 0x000fe200000000a5 */
[----:B------:R-:W-:Y:S01]  /*1590*/  FADD.FTZ R170, R171, -UR4 ;  /* 0x80000004abaa7e21 */ /* 0x000fe20008010000 */
[----:B------:R-:W-:Y:S01]  /*15a0*/  SHF.L.U32 R109, R109, 0x10, RZ ;  /* 0x000000106d6d7819 */ /* 0x000fe200000006ff */
[----:B------:R-:W-:Y:S01]  /*15b0*/  FADD.FTZ R166, R166, -UR4 ;  /* 0x80000004a6a67e21 */ /* 0x000fe20008010000 */
[----:B------:R-:W-:Y:S01]  /*15c0*/  PRMT R122, R125, 0x7632, R122 ;  /* 0x000076327d7a7816 */ /* 0x000fe2000000007a */
[----:B------:R-:W-:Y:S01]  /*15d0*/  FADD.FTZ R229, R176, R229 ;  /* 0x000000e5b0e57221 */ /* 0x000fe20000010000 */
[-C--:B------:R-:W-:Y:S01]  /*15e0*/  FFMA.FTZ R20, R173, R176.reuse, R20 ;  /* 0x000000b0ad147223 */ /* 0x080fe20000010014 */
[----:B------:R-:W-:Y:S01]  /*15f0*/  FMUL.FTZ R171, R58, R176 ;  /* 0x000000b03aab7220 */ /* 0x000fe20000410000 */
[----:B------:R-:W-:Y:S01]  /*1600*/  FMUL.FTZ R193, R159, UR12 ;  /* 0x0000000c9fc17c20 */ /* 0x000fe20008410000 */
[----:B------:R-:W-:Y:S01]  /*1610*/  FFMA.FTZ R108, R184, R186, R107 ;  /* 0x000000bab86c7223 */ /* 0x000fe2000001006b */
[----:B------:R-:W-:Y:S01]  /*1620*/  FMUL.FTZ R176, R57, R120 ;  /* 0x0000007839b07220 */ /* 0x000fe20000410000 */
[----:B------:R-:W-:Y:S01]  /*1630*/  FADD.FTZ R113, R172, R113 ;  /* 0x00000071ac717221 */ /* 0x000fe20000010000 */
[----:B------:R-:W-:Y:S01]  /*1640*/  SHF.L.U32 R178, R131, 0x10, RZ ;  /* 0x0000001083b27819 */ /* 0x000fe200000006ff */
[----:B------:R-:W-:Y:S01]  /*1650*/  FMUL.FTZ R187, R166, UR12 ;  /* 0x0000000ca6bb7c20 */ /* 0x000fe20008410000 */
[----:B------:R-:W-:Y:S01]  /*1660*/  SHF.L.U32 R122, R122, 0x10, RZ ;  /* 0x000000107a7a7819 */ /* 0x000fe200000006ff */
[----:B------:R-:W-:Y:S01]  /*1670*/  FADD.FTZ R109, R109, -UR4 ;  /* 0x800000046d6d7e21 */ /* 0x000fe20008010000 */
[----:B------:R-:W-:Y:S01]  /*1680*/  FFMA.FTZ R108, R193, R194, R108 ;  /* 0x000000c2c16c7223 */ /* 0x000fe2000001006c */
[----:B------:R-:W-:Y:S01]  /*1690*/  FADD.FTZ R112, R176, R113 ;  /* 0x00000071b0707221 */ /* 0x000fe20000010000 */
[----:B------:R-:W-:Y:S01]  /*16a0*/  PRMT R115, R126, 0x7632, R115 ;  /* 0x000076327e737816 */ /* 0x000fe20000000073 */
[----:B------:R-:W-:Y:S01]  /*16b0*/  FADD.FTZ R227, R175, R227 ;  /* 0x000000e3afe37221 */ /* 0x000fe20000010000 */
[----:B------:R-:W-:Y:S01]  /*16c0*/  FFMA.FTZ R18, R174, R175, R18 ;  /* 0x000000afae127223 */ /* 0x000fe20000010012 */
[----:B------:R-:W-:Y:S01]  /*16d0*/  SHF.L.U32 R126, R126, 0x10, RZ ;  /* 0x000000107e7e7819 */ /* 0x000fe200000006ff */
[----:B------:R-:W-:Y:S01]  /*16e0*/  FADD.FTZ R121, R178, -UR4 ;  /* 0x80000004b2797e21 */ /* 0x000fe20008010000 */
[----:B------:R-:W-:Y:S01]  /*16f0*/  FMUL.FTZ R175, R109, UR12 ;  /* 0x0000000c6daf7c20 */ /* 0x000fe20008410000 */
[----:B------:R-:W-:Y:S01]  /*1700*/  FFMA.FTZ R108, R187, R189, R108 ;  /* 0x000000bdbb6c7223 */ /* 0x000fe2000001006c */
[----:B------:R-:W-:Y:S01]  /*1710*/  FMUL.FTZ R178, R59, R122 ;  /* 0x0000007a3bb27220 */ /* 0x000fe20000410000 */
[----:B------:R-:W-:Y:S01]  /*1720*/  FADD.FTZ R109, R171, R112 ;  /* 0x00000070ab6d7221 */ /* 0x000fe20000010000 */
[----:B------:R-:W-:Y:S01]  /*1730*/  SHF.L.U32 R115, R115, 0x10, RZ ;  /* 0x0000001073737819 */ /* 0x000fe200000006ff */
[----:B------:R-:W-:Y:S01]  /*1740*/  FFMA.FTZ R107, R195, R196, R108 ;  /* 0x000000c4c36b7223 */ /* 0x000fe2000001006c */
[----:B------:R-:W-:Y:S01]  /*1750*/  FMUL.FTZ R166, R60, R126 ;  /* 0x0000007e3ca67220 */ /* 0x000fe20000410000 */
[----:B------:R-:W-:Y:S01]  /*1760*/  FADD.FTZ R109, R178, R109 ;  /* 0x0000006db26d7221 */ /* 0x000fe20000010000 */
[C---:B------:R-:W-:Y:S01]  /*1770*/  PRMT R110, R127.reuse, 0x7632, R110 ;  /* 0x000076327f6e7816 */ /* 0x040fe2000000006e */
[----:B------:R-:W-:Y:S01]  /*1780*/  FADD.FTZ R215, R180, R215 ;  /* 0x000000d7b4d77221 */ /* 0x000fe20000010000 */
[----:B------:R-:W-:Y:S01]  /*1790*/  SHF.L.U32 R127, R127, 0x10, RZ ;  /* 0x000000107f7f7819 */ /* 0x000fe200000006ff */
[----:B------:R-:W-:Y:S01]  /*17a0*/  FFMA.FTZ R9, R207, R180, R9 ;  /* 0x000000b4cf097223 */ /* 0x000fe20000010009 */
[----:B------:R-:W-:Y:S01]  /*17b0*/  FADD.FTZ R119, R119, -UR4 ;  /* 0x8000000477777e21 */ /* 0x000fe20008010000 */
[----:B------:R-:W-:Y:S01]  /*17c0*/  FFMA.FTZ R108, R188, R190, R107 ;  /* 0x000000bebc6c7223 */ /* 0x000fe2000001006b */
[----:B------:R-:W-:Y:S01]  /*17d0*/  FMUL.FTZ R180, R61, R115 ;  /* 0x000000733db47220 */ /* 0x000fe20000410000 */
[----:B------:R-:W-:Y:S01]  /*17e0*/  FADD.FTZ R109, R166, R109 ;  /* 0x0000006da66d7221 */ /* 0x000fe20000010000 */
[C---:B------:R-:W-:Y:S01]  /*17f0*/  PRMT R111, R128.reuse, 0x7632, R111 ;  /* 0x00007632806f7816 */ /* 0x040fe2000000006f */
[----:B------:R-:W-:Y:S01]  /*1800*/  FADD.FTZ R167, R177, -UR4 ;  /* 0x80000004b1a77e21 */ /* 0x000fe20008010000 */
[----:B------:R-:W-:Y:S01]  /*1810*/  SHF.L.U32 R128, R128, 0x10, RZ ;  /* 0x0000001080807819 */ /* 0x000fe200000006ff */
[----:B------:R-:W-:Y:S01]  /*1820*/  FADD.FTZ R223, R118, R223 ;  /* 0x000000df76df7221 */ /* 0x000fe20000010000 */
[----:B------:R-:W-:Y:S01]  /*1830*/  FFMA.FTZ R14, R187, R118, R14 ;  /* 0x00000076bb0e7223 */ /* 0x000fe2000001000e */
[----:B------:R-:W-:Y:S01]  /*1840*/  SHF.L.U32 R182, R110, 0x10, RZ ;  /* 0x000000106eb67819 */ /* 0x000fe200000006ff */
[----:B------:R-:W-:Y:S01]  /*1850*/  FMUL.FTZ R181, R119, UR12 ;  /* 0x0000000c77b57c20 */ /* 0x000fe20008410000 */
[----:B------:R-:W-:Y:S01]  /*1860*/  SHF.L.U32 R118, R165, 0x10, RZ ;  /* 0x00000010a5767819 */ /* 0x000fe200000006ff */
[----:B------:R-:W-:Y:S01]  /*1870*/  FFMA.FTZ R107, R197, R198, R108 ;  /* 0x000000c6c56b7223 */ /* 0x000fe2000001006c */
[C---:B------:R-:W-:Y:S01]  /*1880*/  PRMT R116, R129.reuse, 0x7632, R116 ;  /* 0x0000763281747816 */ /* 0x040fe20000000074 */
[-C--:B------:R-:W-:Y:S01]  /*1890*/  FMUL.FTZ R165, R62, R127.reuse ;  /* 0x0000007f3ea57220 */ /* 0x080fe20000410000 */
[----:B------:R-:W-:Y:S01]  /*18a0*/  FADD.FTZ R112, R180, R109 ;  /* 0x0000006db4707221 */ /* 0x000fe20000010000 */
[----:B------:R-:W-:Y:S01]  /*18b0*/  SHF.L.U32 R129, R129, 0x10, RZ ;  /* 0x0000001081817819 */ /* 0x000fe200000006ff */
[----:B------:R-:W-:Y:S01]  /*18c0*/  FMUL.FTZ R167, R167, UR12 ;  /* 0x0000000ca7a77c20 */ /* 0x000fe20008410000 */
[----:B------:R-:W-:Y:S01]  /*18d0*/  PRMT R125, R131, 0x7632, R125 ;  /* 0x00007632837d7816 */ /* 0x000fe2000000007d */
[----:B------:R-:W-:Y:S01]  /*18e0*/  FADD.FTZ R128, R128, -UR4 ;  /* 0x8000000480807e21 */ /* 0x000fe20008010000 */
        /* <DEDUP_REMOVED lines=8> */
[----:B------:R-:W-:Y:S01]  /*1970*/  FADD.FTZ R234, R127, R234 ;  /* 0x000000ea7fea7221 */ /* 0x000fe20000010000 */
[----:B------:R-:W-:Y:S01]  /*1980*/  FFMA.FTZ R24, R167, R127, R24 ;  /* 0x0000007fa7187223 */ /* 0x000fe20000010018 */
[----:B------:R-:W-:Y:S01]  /*1990*/  FADD.FTZ R147, R134, R147 ;  /* 0x0000009386937221 */ /* 0x000fe20000010000 */
[----:B------:R-:W-:Y:S01]  /*19a0*/  FFMA.FTZ R3, R209, R134, R3 ;  /* 0x00000086d1037223 */ /* 0x000fe20000010003 */
[----:B------:R-:W-:Y:S01]  /*19b0*/  FADD.FTZ R127, R129, -UR4 ;  /* 0x80000004817f7e21 */ /* 0x000fe20008010000 */
[----:B------:R-:W-:Y:S01]  /*19c0*/  FMUL.FTZ R129, R128, UR12 ;  /* 0x0000000c80817c20 */ /* 0x000fe20008410000 */
[----:B------:R-:W-:Y:S01]  /*19d0*/  SHF.L.U32 R134, R131, 0x10, RZ ;  /* 0x0000001083867819 */ /* 0x000fe200000006ff */
[----:B------:R-:W-:Y:S01]  /*19e0*/  FADD.FTZ R114, R114, -UR4 ;  /* 0x8000000472727e21 */ /* 0x000fe20008010000 */
[----:B------:R-:W-:Y:S01]  /*19f0*/  FFMA.FTZ R108, R175, R176, R108 ;  /* 0x000000b0af6c7223 */ /* 0x000fe2000001006c */
[----:B------:R-:W-:Y:S01]  /*1a00*/  FMUL.FTZ R128, R64, R132 ;  /* 0x0000008440807220 */ /* 0x000fe20000410000 */
[----:B------:R-:W-:Y:S01]  /*1a10*/  FADD.FTZ R107, R182, R107 ;  /* 0x0000006bb66b7221 */ /* 0x000fe20000010000 */
[----:B------:R-:W-:Y:S01]  /*1a20*/  SHF.L.U32 R133, R133, 0x10, RZ ;  /* 0x0000001085857819 */ /* 0x000fe200000006ff */
[----:B------:R-:W-:Y:S01]  /*1a30*/  FMUL.FTZ R170, R170, UR12 ;  /* 0x0000000caaaa7c20 */ /* 0x000fe20008410000 */
[----:B------:R-:W-:Y:S01]  /*1a40*/  FMUL.FTZ R177, R114, UR12 ;  /* 0x0000000c72b17c20 */ /* 0x000fe20008410000 */
[----:B------:R-:W-:Y:S01]  /*1a50*/  FFMA.FTZ R108, R173, R171, R108 ;  /* 0x000000abad6c7223 */ /* 0x000fe2000001006c */
[----:B------:R-:W-:Y:S01]  /*1a60*/  FADD.FTZ R109, R128, R107 ;  /* 0x0000006b806d7221 */ /* 0x000fe20000010000 */
[----:B------:R-:W-:Y:S01]  /*1a70*/  FMUL.FTZ R130, R65, R134 ;  /* 0x0000008641827220 */ /* 0x000fe20000410000 */
[----:B------:R-:W-:Y:S01]  /*1a80*/  FADD.FTZ R231, R126, R231 ;  /* 0x000000e77ee77221 */ /* 0x000fe20000010000 */
[----:B------:R-:W-:Y:S01]  /*1a90*/  FFMA.FTZ R22, R170, R126, R22 ;  /* 0x0000007eaa167223 */ /* 0x000fe20000010016 */
        /* <DEDUP_REMOVED lines=10> */
[----:B------:R-:W-:Y:S01]  /*1b40*/  SHF.L.U32 R139, R106, 0x10, RZ ;  /* 0x000000106a8b7819 */ /* 0x000fe200000006ff */
[----:B------:R-:W-:Y:S01]  /*1b50*/  FADD.FTZ R240, R124, R240 ;  /* 0x000000f07cf07221 */ /* 0x000fe20000010000 */
[----:B------:R-:W-:Y:S01]  /*1b60*/  FFMA.FTZ R30, R125, R124, R30 ;  /* 0x0000007c7d1e7223 */ /* 0x000fe2000001001e */
[----:B------:R-:W-:Y:S01]  /*1b70*/  FFMA.FTZ R108, R179, R180, R108 ;  /* 0x000000b4b36c7223 */ /* 0x000fe2000001006c */
[----:B------:R-:W-:Y:S01]  /*1b80*/  FMUL.FTZ R124, R68, R124 ;  /* 0x0000007c447c7220 */ /* 0x000fe20000410000 */
[----:B------:R-:W-:Y:S01]  /*1b90*/  FADD.FTZ R107, R112, R131 ;  /* 0x00000083706b7221 */ /* 0x000fe20000010000 */
[----:B------:R-:W-:Y:S01]  /*1ba0*/  PRMT R104, R136, 0x7632, R104 ;  /* 0x0000763288687816 */ /* 0x000fe20000000068 */
[----:B------:R-:W-:Y:S01]  /*1bb0*/  FADD.FTZ R236, R132, R236 ;  /* 0x000000ec84ec7221 */ /* 0x000fe20000010000 */
[----:B------:R-:W-:Y:S01]  /*1bc0*/  PRMT R161, R135, 0x7632, R161 ;  /* 0x0000763287a17816 */ /* 0x000fe200000000a1 */
[----:B------:R-:W-:Y:S01]  /*1bd0*/  FFMA.FTZ R26, R129, R132, R26 ;  /* 0x00000084811a7223 */ /* 0x000fe2000001001a */
[----:B------:R-:W-:Y:S01]  /*1be0*/  SHF.L.U32 R136, R136, 0x10, RZ ;  /* 0x0000001088887819 */ /* 0x000fe200000006ff */
[----:B------:R-:W-:Y:S01]  /*1bf0*/  FFMA.FTZ R108, R167, R165, R108 ;  /* 0x000000a5a76c7223 */ /* 0x000fe2000001006c */
[----:B------:R-:W-:Y:S01]  /*1c00*/  SHF.L.U32 R111, R111, 0x10, RZ ;  /* 0x000000106f6f7819 */ /* 0x000fe200000006ff */
[----:B------:R-:W-:Y:S01]  /*1c10*/  FADD.FTZ R107, R107, R124 ;  /* 0x0000007c6b6b7221 */ /* 0x000fe20000010000 */
[----:B------:R-:W-:Y:S01]  /*1c20*/  SHF.L.U32 R135, R135, 0x10, RZ ;  /* 0x0000001087877819 */ /* 0x000fe200000006ff */
[----:B------:R-:W-:Y:S01]  /*1c30*/  FMUL.FTZ R132, R69, R139 ;  /* 0x0000008b45847220 */ /* 0x000fe20000410000 */
[----:B------:R-:W-:-:S02]  /*1c40*/  PRMT R105, R137, 0x7632, R105 ;  /* 0x0000763289697816 */ /* 0x000fc40000000069 */
[----:B------:R-:W-:Y:S01]  /*1c50*/  SHF.L.U32 R137, R137, 0x10, RZ ;  /* 0x0000001089897819 */ /* 0x000fe200000006ff */
[----:B------:R-:W-:Y:S01]  /*1c60*/  FADD.FTZ R106, R136, -UR4 ;  /* 0x80000004886a7e21 */ /* 0x000fe20008010000 */
[----:B------:R-:W-:Y:S01]  /*1c70*/  SHF.L.U32 R161, R161, 0x10, RZ ;  /* 0x00000010a1a17819 */ /* 0x000fe200000006ff */
[----:B------:R-:W-:Y:S01]  /*1c80*/  FADD.FTZ R111, R111, -UR4 ;  /* 0x800000046f6f7e21 */ /* 0x000fe20008010000 */
[----:B------:R-:W-:Y:S01]  /*1c90*/  FFMA.FTZ R108, R181, R182, R108 ;  /* 0x000000b6b56c7223 */ /* 0x000fe2000001006c */
[----:B------:R-:W-:Y:S01]  /*1ca0*/  FADD.FTZ R107, R107, R132 ;  /* 0x000000846b6b7221 */ /* 0x000fe20000010000 */
[----:B------:R-:W-:Y:S01]  /*1cb0*/  FMUL.FTZ R136, R70, R135 ;  /* 0x0000008746887220 */ /* 0x000fe20000410000 */
[----:B------:R-:W-:Y:S01]  /*1cc0*/  FADD.FTZ R232, R115, R232 ;  /* 0x000000e873e87221 */ /* 0x000fe20000010000 */
[----:B------:R-:W-:Y:S01]  /*1cd0*/  FFMA.FTZ R23, R179, R115, R23 ;  /* 0x00000073b3177223 */ /* 0x000fe20000010017 */
[----:B------:R-:W-:Y:S01]  /*1ce0*/  PRMT R222, R140, 0x7632, R222 ;  /* 0x000076328cde7816 */ /* 0x000fe200000000de */
[----:B------:R-:W-:Y:S01]  /*1cf0*/  FADD.FTZ R115, R137, -UR4 ;  /* 0x8000000489737e21 */ /* 0x000fe20008010000 */
[----:B------:R-:W-:Y:S01]  /*1d00*/  SHF.L.U32 R116, R116, 0x10, RZ ;  /* 0x0000001074747819 */ /* 0x000fe200000006ff */
[----:B------:R-:W-:Y:S01]  /*1d10*/  FMUL.FTZ R137, R111, UR12 ;  /* 0x0000000c6f897c20 */ /* 0x000fe20008410000 */
[----:B------:R-:W-:Y:S01]  /*1d20*/  SHF.L.U32 R140, R140, 0x10, RZ ;  /* 0x000000108c8c7819 */ /* 0x000fe200000006ff */
[----:B------:R-:W-:Y:S01]  /*1d30*/  FFMA.FTZ R108, R129, R128, R108 ;  /* 0x00000080816c7223 */ /* 0x000fe2000001006c */
[C---:B------:R-:W-:Y:S01]  /*1d40*/  PRMT R213, R142.reuse, 0x7632, R213 ;  /* 0x000076328ed57816 */ /* 0x040fe200000000d5 */
[----:B------:R-:W-:Y:S01]  /*1d50*/  FADD.FTZ R107, R107, R136 ;  /* 0x000000886b6b7221 */ /* 0x000fe20000010000 */
[----:B------:R-:W-:Y:S01]  /*1d60*/  SHF.L.U32 R220, R142, 0x10, RZ ;  /* 0x000000108edc7819 */ /* 0x000fe200000006ff */
[----:B------:R-:W-:Y:S01]  /*1d70*/  FMUL.FTZ R142, R71, R161 ;  /* 0x000000a1478e7220 */ /* 0x000fe20000410000 */
[----:B------:R-:W-:Y:S01]  /*1d80*/  FADD.FTZ R219, R164, R219 ;  /* 0x000000dba4db7221 */ /* 0x000fe20000010000 */
[----:B------:R-:W-:Y:S01]  /*1d90*/  FFMA.FTZ R13, R193, R164, R13 ;  /* 0x000000a4c10d7223 */ /* 0x000fe2000001000d */
[----:B------:R-:W-:Y:S01]  /*1da0*/  FADD.FTZ R164, R110, -UR4 ;  /* 0x800000046ea47e21 */ /* 0x000fe20008010000 */
[----:B------:R-:W-:Y:S01]  /*1db0*/  FMUL.FTZ R127, R127, UR12 ;  /* 0x0000000c7f7f7c20 */ /* 0x000fe20008410000 */
[----:B------:R-:W-:Y:S01]  /*1dc0*/  SHF.L.U32 R222, R222, 0x10, RZ ;  /* 0x00000010dede7819 */ /* 0x000fe200000006ff */
[----:B------:R-:W-:Y:S01]  /*1dd0*/  FADD.FTZ R116, R116, -UR4 ;  /* 0x8000000474747e21 */ /* 0x000fe20008010000 */
[----:B------:R-:W-:Y:S01]  /*1de0*/  FFMA.FTZ R110, R137, R130, R108 ;  /* 0x00000082896e7223 */ /* 0x000fe2000001006c */
[----:B------:R-:W-:Y:S01]  /*1df0*/  FADD.FTZ R107, R107, R142 ;  /* 0x0000008e6b6b7221 */ /* 0x000fe20000010000 */
[----:B------:R-:W-:Y:S01]  /*1e00*/  FMUL.FTZ R108, R72, R140 ;  /* 0x0000008c486c7220 */ /* 0x000fe20000410000 */
[----:B------:R-:W-:Y:S01]  /*1e10*/  PRMT R212, R141, 0x7632, R212 ;  /* 0x000076328dd47816 */ /* 0x000fe200000000d4 */
[----:B------:R-:W-:Y:S01]  /*1e20*/  FFMA.FTZ R112, R127, R126, R110 ;  /* 0x0000007e7f707223 */ /* 0x000fe2000001006e */
[----:B------:R-:W-:-:S02]  /*1e30*/  PRMT R214, R143, 0x7632, R214 ;  /* 0x000076328fd67816 */ /* 0x000fc400000000d6 */
[----:B------:R-:W-:Y:S01]  /*1e40*/  SHF.L.U32 R221, R143, 0x10, RZ ;  /* 0x000000108fdd7819 */ /* 0x000fe200000006ff */
[----:B------:R-:W-:Y:S01]  /*1e50*/  FMUL.FTZ R143, R116, UR12 ;  /* 0x0000000c748f7c20 */ /* 0x000fe20008410000 */
[----:B------:R-:W-:Y:S01]  /*1e60*/  SHF.L.U32 R141, R141, 0x10, RZ ;  /* 0x000000108d8d7819 */ /* 0x000fe200000006ff */
[----:B------:R-:W-:Y:S01]  /*1e70*/  FADD.FTZ R114, R107, R108 ;  /* 0x0000006c6b727221 */ /* 0x000fe20000010000 */
[----:B------:R-:W-:Y:S01]  /*1e80*/  SHF.L.U32 R123, R123, 0x10, RZ ;  /* 0x000000107b7b7819 */ /* 0x000fe200000006ff */
[----:B------:R-:W-:Y:S01]  /*1e90*/  FMUL.FTZ R109, R73, R222 ;  /* 0x000000de496d7220 */ /* 0x000fe20000410000 */
[----:B------:R-:W-:Y:S01]  /*1ea0*/  SHF.L.U32 R212, R212, 0x10, RZ ;  /* 0x00000010d4d47819 */ /* 0x000fe200000006ff */
[----:B------:R-:W-:Y:S01]  /*1eb0*/  FFMA.FTZ R112, R143, R131, R112 ;  /* 0x000000838f707223 */ /* 0x000fe20000010070 */
[----:B------:R-:W-:Y:S01]  /*1ec0*/  FMUL.FTZ R111, R74, R141 ;  /* 0x0000008d4a6f7220 */ /* 0x000fe20000410000 */
[----:B------:R-:W-:Y:S01]  /*1ed0*/  FADD.FTZ R123, R123, -UR4 ;  /* 0x800000047b7b7e21 */ /* 0x000fe20008010000 */
[----:B------:R-:W-:Y:S01]  /*1ee0*/  FADD.FTZ R114, R114, R109 ;  /* 0x0000006d72727221 */ /* 0x000fe20000010000 */
[----:B------:R-:W-:Y:S01]  /*1ef0*/  FMUL.FTZ R110, R106, UR12 ;  /* 0x0000000c6a6e7c20 */ /* 0x000fe20008410000 */
[----:B------:R-:W-:Y:S01]  /*1f00*/  FFMA.FTZ R106, R125, R124, R112 ;  /* 0x0000007c7d6a7223 */ /* 0x000fe20000010070 */
[----:B------:R-:W-:Y:S01]  /*1f10*/  FMUL.FTZ R159, R123, UR12 ;  /* 0x0000000c7b9f7c20 */ /* 0x000fe20008410000 */
[----:B------:R-:W-:Y:S01]  /*1f20*/  FADD.FTZ R107, R114, R111 ;  /* 0x0000006f726b7221 */ /* 0x000fe20000010000 */
[----:B------:R-:W-:Y:S01]  /*1f30*/  FMUL.FTZ R112, R75, R212 ;  /* 0x000000d44b707220 */ /* 0x000fe20000410000 */
[----:B------:R-:W-:Y:S01]  /*1f40*/  FADD.FTZ R238, R133, R238 ;  /* 0x000000ee85ee7221 */ /* 0x000fe20000010000 */
[----:B------:R-:W-:Y:S01]  /*1f50*/  FFMA.FTZ R28, R127, R133, R28 ;  /* 0x000000857f1c7223 */ /* 0x000fe2000001001c */
[----:B------:R-:W-:Y:S01]  /*1f60*/  SHF.L.U32 R213, R213, 0x10, RZ ;  /* 0x00000010d5d57819 */ /* 0x000fe200000006ff */
        /* <DEDUP_REMOVED lines=9> */
[----:B------:R-:W-:Y:S01]  /*2000*/  FADD.FTZ R104, R104, -UR4 ;  /* 0x8000000468687e21 */ /* 0x000fe20008010000 */
[----:B------:R-:W-:Y:S01]  /*2010*/  SHF.L.U32 R214, R214, 0x10, RZ ;  /* 0x00000010d6d67819 */ /* 0x000fe200000006ff */
        /* <DEDUP_REMOVED lines=9> */
[----:B------:R-:W-:Y:S01]  /*20b0*/  FFMA.FTZ R106, R117, R109, R104 ;  /* 0x0000006d756a7223 */ /* 0x000fe20000010068 */
[----:B------:R-:W-:Y:S01]  /*20c0*/  FMUL.FTZ R115, R115, UR12 ;  /* 0x0000000c73737c20 */ /* 0x000fe20008410000 */
[----:B------:R-:W-:Y:S01]  /*20d0*/  FADD.FTZ R104, R107, R118 ;  /* 0x000000766b687221 */ /* 0x000fe20000010000 */
[----:B------:R-:W-:Y:S01]  /*20e0*/  FADD.FTZ R228, R120, R228 ;  /* 0x000000e478e47221 */ /* 0x000fe20000010000 */
[----:B------:R-:W-:Y:S01]  /*20f0*/  FFMA.FTZ R19, R175, R120, R19 ;  /* 0x00000078af137223 */ /* 0x000fe20000010013 */
[----:B------:R-:W-:Y:S01]  /*2100*/  SHF.L.U32 R243, R243, 0x10, RZ ;  /* 0x00000010f3f37819 */ /* 0x000fe200000006ff */
[----:B------:R-:W-:Y:S01]  /*2110*/  FMUL.FTZ R119, R105, UR12 ;  /* 0x0000000c69777c20 */ /* 0x000fe20008410000 */
[----:B------:R-:W-:Y:S01]  /*2120*/  FADD.FTZ R120, R233, -UR4 ;  /* 0x80000004e9787e21 */ /* 0x000fe20008010000 */
[----:B------:R-:W-:Y:S01]  /*2130*/  FFMA.FTZ R106, R115, R111, R106 ;  /* 0x0000006f736a7223 */ /* 0x000fe2000001006a */
[----:B------:R-:W0:Y:S01]  /*2140*/  SHFL.DOWN PT, R105, R104, 0x10, 0x1f ;  /* 0x0a001f0068697f89 */ /* 0x000e2200000e0000 */
[----:B------:R-:W-:Y:S01]  /*2150*/  FADD.FTZ R121, R243, -UR4 ;  /* 0x80000004f3797e21 */ /* 0x000fe20008010000 */
[----:B------:R-:W-:Y:S01]  /*2160*/  FMUL.FTZ R120, R120, UR12 ;  /* 0x0000000c78787c20 */ /* 0x000fe20008410000 */
[----:B------:R-:W-:Y:S01]  /*2170*/  FFMA.FTZ R107, R119, R112, R106 ;  /* 0x00000070776b7223 */ /* 0x000fe2000001006a */
[----:B------:R-:W-:Y:S01]  /*2180*/  FADD.FTZ R230, R122, R230 ;  /* 0x000000e67ae67221 */ /* 0x000fe20000010000 */
        /* <DEDUP_REMOVED lines=8> */
[----:B------:R-:W-:Y:S01]  /*2210*/  ISETP.NE.U32.AND P0, PT, RZ, UR18, PT ;  /* 0x00000012ff007c0c */ /* 0x000fe2000bf05070 */
[----:B------:R-:W1:Y:S01]  /*2220*/  @UP0 LDCU.64 UR4, c[0x0][0x3e0] ;  /* 0x00007c00ff0407ac */ /* 0x000e620008000a00 */
[----:B------:R-:W-:Y:S01]  /*2230*/  FMUL.FTZ R123, R123, UR12 ;  /* 0x0000000c7b7b7c20 */ /* 0x000fe20008410000 */
[----:B------:R-:W-:-:S04]  /*2240*/  FFMA.FTZ R106, R122, R116, R107 ;  /* 0x000000747a6a7223 */ /* 0x000fc8000001006b */
[----:B------:R-:W-:Y:S01]  /*2250*/  FFMA.FTZ R106, R123, R118, R106 ;  /* 0x000000767b6a7223 */ /* 0x000fe2000001006a */
[----:B0-----:R-:W-:-:S04]  /*2260*/  FADD.FTZ R104, R104, R105 ;  /* 0x0000006968687221 */ /* 0x001fc80000010000 */
[----:B------:R-:W0:Y:S02]  /*2270*/  SHFL.DOWN PT, R105, R106, 0x10, 0x1f ;  /* 0x0a001f006a697f89 */ /* 0x000e2400000e0000 */
[----:B0-----:R-:W-:-:S05]  /*2280*/  FADD.FTZ R105, R106, R105 ;  /* 0x000000696a697221 */ /* 0x001fca0000010000 */
[----:B------:R-:W0:Y:S04]  /*2290*/  SHFL.DOWN PT, R162, R105, 0x8, 0x1f ;  /* 0x09001f0069a27f89 */ /* 0x000e2800000e0000 */
[----:B------:R-:W2:Y:S01]  /*22a0*/  SHFL.DOWN PT, R107, R104, 0x8, 0x1f ;  /* 0x09001f00686b7f89 */ /* 0x000ea200000e0000 */
[----:B0-----:R-:W-:-:S05]  /*22b0*/  FADD.FTZ R162, R105, R162 ;  /* 0x000000a269a27221 */ /* 0x001fca0000010000 */
[----:B------:R-:W0:Y:S01]  /*22c0*/  SHFL.DOWN PT, R163, R162, 0x4, 0x1f ;  /* 0x08801f00a2a37f89 */ /* 0x000e2200000e0000 */
[----:B--2---:R-:W-:-:S05]  /*22d0*/  FADD.FTZ R107, R104, R107 ;  /* 0x0000006b686b7221 */ /* 0x004fca0000010000 */
[----:B------:R-:W2:Y:S01]  /*22e0*/  SHFL.DOWN PT, R242, R107, 0x4, 0x1f ;  /* 0x08801f006bf27f89 */ /* 0x000ea200000e0000 */
[----:B0-----:R-:W-:-:S05]  /*22f0*/  FADD.FTZ R163, R162, R163 ;  /* 0x000000a3a2a37221 */ /* 0x001fca0000010000 */
[----:B------:R-:W0:Y:S01]  /*2300*/  SHFL.DOWN PT, R106, R163, 0x2, 0x1f ;  /* 0x08401f00a36a7f89 */ /* 0x000e2200000e0000 */
[----:B--2---:R-:W-:-:S05]  /*2310*/  FADD.FTZ R242, R107, R242 ;  /* 0x000000f26bf27221 */ /* 0x004fca0000010000 */
[----:B------:R-:W2:Y:S01]  /*2320*/  SHFL.DOWN PT, R233, R242, 0x2, 0x1f ;  /* 0x08401f00f2e97f89 */ /* 0x000ea200000e0000 */
[----:B------:R-:W-:Y:S01]  /*2330*/  ISETP.NE.AND.EX P0, PT, RZ, UR19, PT, P0 ;  /* 0x00000013ff007c0c */ /* 0x000fe2000bf05300 */
[----:B0-----:R-:W-:-:S05]  /*2340*/  FADD.FTZ R243, R163, R106 ;  /* 0x0000006aa3f37221 */ /* 0x001fca0000010000 */
[----:B------:R-:W0:Y:S01]  /*2350*/  SHFL.DOWN PT, R106, R243, 0x1, 0x1f ;  /* 0x08201f00f36a7f89 */ /* 0x000e2200000e0000 */
[----:B--2---:R-:W-:Y:S01]  /*2360*/  FADD.FTZ R233, R242, R233 ;  /* 0x000000e9f2e97221 */ /* 0x004fe20000010000 */
[----:B-1----:R-:W-:Y:S02]  /*2370*/  @UP0 UIMAD.WIDE UR4, UR6, 0x2, UR4 ;  /* 0x00000002060408a5 */ /* 0x002fe4000f8e0204 */
[----:B------:R-:W2:Y:S04]  /*2380*/  LDL.LU R242, [R1+0x8] ;  /* 0x0000080001f27983 */ /* 0x000ea80000300800 */
[----:B------:R-:W1:Y:S01]  /*2390*/  SHFL.DOWN PT, R104, R233, 0x1, 0x1f ;  /* 0x08201f00e9687f89 */ /* 0x000e6200000e0000 */
[----:B0-----:R-:W-:Y:S02]  /*23a0*/  FADD.FTZ R105, R243, R106 ;  /* 0x0000006af3697221 */ /* 0x001fe40000010000 */
[----:B------:R-:W0:Y:S01]  /*23b0*/  @P0 LDC.64 R106, c[0x0][0x438] ;  /* 0x00010e00ff6a0b82 */ /* 0x000e220000000a00 */
[----:B------:R-:W3:Y:S01]  /*23c0*/  LDL.LU R243, [R1+0x4] ;  /* 0x0000040001f37983 */ /* 0x000ee20000300800 */
[----:B-1----:R-:W-:-:S05]  /*23d0*/  FADD.FTZ R104, R233, R104 ;  /* 0x00000068e9687221 */ /* 0x002fca0000010000 */
[----:B------:R1:W-:Y:S01]  /*23e0*/  @!P2 STS.64 [R160], R104 ;  /* 0x00000068a000a388 */ /* 0x0003e20000000a00 */
[----:B------:R-:W-:Y:S01]  /*23f0*/  PLOP3.LUT P2, PT, PT, PT, UP0, 0x80, 0x8 ;  /* 0x000000000008781c */ /* 0x000fe20003f4f008 */
[----:B-1----:R-:W1:Y:S01]  /*2400*/  @P0 LDC.64 R104, c[0x0][0x438] ;  /* 0x00010e00ff680b82 */ /* 0x002e620000000a00 */
[----:B0-----:R-:W-:-:S05]  /*2410*/  @P0 IMAD.WIDE.U32 R106, R156, 0x10, R106 ;  /* 0x000000109c6a0825 */ /* 0x001fca00078e006a */
[----:B------:R0:W5:Y:S02]  /*2420*/  @P0 LDG.E.128 R96, desc[UR14][R106.64] ;  /* 0x0000000e6a600981 */ /* 0x000164000c1e1d00 */
[----:B0-----:R-:W-:Y:S02]  /*2430*/  MOV R106, UR4 ;  /* 0x00000004006a7c02 */ /* 0x001fe40008000f00 */
[----:B------:R-:W-:-:S05]  /*2440*/  MOV R107, UR5 ;  /* 0x00000005006b7c02 */ /* 0x000fca0008000f00 */
[----:B------:R-:W4:Y:S01]  /*2450*/  @P2 LDG.E.U16 R233, desc[UR14][R106.64] ;  /* 0x0000000e6ae92981 */ /* 0x000f22000c1e1500 */
        /* <DEDUP_REMOVED lines=9> */
[----:B---3--:R-:W-:-:S05]  /*24f0*/  FADD.FTZ R243, R221, R243 ;  /* 0x000000f3ddf37221 */ /* 0x008fca0000010000 */
[----:B------:R-:W-:Y:S01]  /*2500*/  STL [R1+0x4], R243 ;  /* 0x000004f301007387 */ /* 0x000fe20000100800 */
[----:B----4-:R-:W-:-:S03]  /*2510*/  @P2 R2UR UR5, R233 ;  /* 0x00000000e90522ca */ /* 0x010fc600000e0000 */
[----:B------:R-:W3:Y:S01]  /*2520*/  LDL.LU R233, [R1] ;  /* 0x0000000001e97983 */ /* 0x000ee20000300800 */
        /* <DEDUP_REMOVED lines=30> */
[----:B------:R-:W-:Y:S01]  /*2710*/  FFMA.FTZ R144, R122, R221, R144 ;  /* 0x000000dd7a907223 */ /* 0x000fe20000010090 */
        /* <DEDUP_REMOVED lines=11> */
[----:B--2---:R-:W-:Y:S01]  /*27d0*/  FADD.FTZ R242, R214, R242 ;  /* 0x000000f2d6f27221 */ /* 0x004fe20000010000 */
[----:B------:R-:W-:Y:S01]  /*27e0*/  UMOV UR4, 0x3f800000 ;  /* 0x3f80000000047882 */ /* 0x000fe20000000000 */
[----:B------:R-:W-:Y:S01]  /*27f0*/  @UP0 USHF.L.U32 UR4, UR5, 0x10, URZ ;  /* 0x0000001005040899 */ /* 0x000fe200080006ff */
[----:B------:R-:W-:Y:S01]  /*2800*/  FADD.FTZ R251, R212, R251 ;  /* 0x000000fbd4fb7221 */ /* 0x000fe20000010000 */
[----:B------:R-:W-:Y:S01]  /*2810*/  FFMA.FTZ R37, R119, R212, R37 ;  /* 0x000000d477257223 */ /* 0x000fe20000010025 */
[----:B------:R-:W-:Y:S01]  /*2820*/  FFMA.FTZ R39, R121, R213, R39 ;  /* 0x000000d579277223 */ /* 0x000fe20000010027 */
[----:B------:R-:W-:Y:S01]  /*2830*/  FFMA.FTZ R145, R123, R214, R145 ;  /* 0x000000d67b917223 */ /* 0x000fe20000010091 */
        /* <DEDUP_REMOVED lines=8> */
[----:B---3--:R-:W-:-:S05]  /*28c0*/  FADD.FTZ R233, R213, R233 ;  /* 0x000000e9d5e97221 */ /* 0x008fca0000010000 */
[----:B------:R0:W-:Y:S04]  /*28d0*/  STL [R1], R233 ;  /* 0x000000e901007387 */ /* 0x0001e80000100800 */
[----:B------:R0:W-:Y:S01]  /*28e0*/  STL [R1+0x8], R242 ;  /* 0x000008f201007387 */ /* 0x0001e20000100800 */
[----:B------:R-:W-:Y:S05]  /*28f0*/  @!P0 BRA `(.L_x_4524) ;  /* 0x0000003000508947 */ /* 0x000fea0003800000 */
[----:B------:R-:W-:-:S04]  /*2900*/  UISETP.NE.U32.AND UP1, UPT, UR22, URZ, UPT ;  /* 0x000000ff1600728c */ /* 0x000fc8000bf25070 */
[----:B------:R-:W-:-:S09]  /*2910*/  UISETP.NE.AND.EX UP1, UPT, UR23, URZ, UPT, UP1 ;  /* 0x000000ff1700728c */ /* 0x000fd2000bf25310 */
[----:B------:R-:W-:Y:S05]  /*2920*/  BRA.U UP1, `(.L_x_4525) ;  /* 0x0000001501e47547 */ /* 0x000fea000b800000 */
[--C-:B------:R-:W-:Y:S01]  /*2930*/  FFMA.FTZ R104, R209, UR13, R158.reuse ;  /* 0x0000000dd1687c23 */ /* 0x100fe2000801009e */
[--C-:B------:R-:W-:Y:S01]  /*2940*/  FFMA.FTZ R0, R0, UR13, R158.reuse ;  /* 0x0000000d00007c23 */ /* 0x100fe2000801009e */
[C---:B-----5:R-:W-:Y:S01]  /*2950*/  SHF.L.U32 R105, R88.reuse, 0x10, RZ ;  /* 0x0000001058697819 */ /* 0x060fe200000006ff */
[----:B------:R-:W-:Y:S01]  /*2960*/  FFMA.FTZ R106, R183, UR13, R158 ;  /* 0x0000000db76a7c23 */ /* 0x000fe2000801009e */
[--C-:B------:R-:W-:Y:S01]  /*2970*/  FADD.FTZ R211, R211, -R104.reuse ;  /* 0x80000068d3d37221 */ /* 0x100fe20000010000 */
[----:B------:R-:W-:Y:S01]  /*2980*/  PRMT R104, R88, 0x7632, R104 ;  /* 0x0000763258687816 */ /* 0x000fe20000000068 */
[----:B------:R-:W-:Y:S01]  /*2990*/  FADD.FTZ R0, R203, -R0 ;  /* 0x80000000cb007221 */ /* 0x000fe20000010000 */
[--C-:B------:R-:W-:Y:S01]  /*29a0*/  FFMA.FTZ R183, R174, UR13, R158.reuse ;  /* 0x0000000daeb77c23 */ /* 0x100fe2000801009e */
[--C-:B------:R-:W-:Y:S01]  /*29b0*/  FFMA.FTZ R174, R173, UR13, R158.reuse ;  /* 0x0000000dadae7c23 */ /* 0x100fe2000801009e */
[----:B------:R-:W-:Y:S01]  /*29c0*/  SHF.L.U32 R104, R104, 0x10, RZ ;  /* 0x0000001068687819 */ /* 0x000fe200000006ff */
[----:B------:R-:W-:Y:S01]  /*29d0*/  FFMA.FTZ R0, R0, UR12, R105 ;  /* 0x0000000c00007c23 */ /* 0x000fe20008010069 */
[----:B------:R-:W-:Y:S01]  /*29e0*/  LOP3.LUT P3, RZ, R162, 0xff, RZ, 0xc0, !PT ;  /* 0x000000ffa2ff7812 */ /* 0x000fe2000786c0ff */
[----:B------:R-:W-:Y:S01]  /*29f0*/  FFMA.FTZ R107, R184, UR13, R158 ;  /* 0x0000000db86b7c23 */ /* 0x000fe2000801009e */
[----:B------:R-:W-:Y:S01]  /*2a00*/  LOP3.LUT P6, RZ, R162, 0xff00, RZ, 0xc0, !PT ;  /* 0x0000ff00a2ff7812 */ /* 0x000fe200078cc0ff */
[----:B------:R-:W-:Y:S01]  /*2a10*/  FFMA.FTZ R104, R211, UR12, R104 ;  /* 0x0000000cd3687c23 */ /* 0x000fe20008010068 */
[----:B------:R-:W-:Y:S01]  /*2a20*/  FMUL.FTZ R0, R0, UR4 ;  /* 0x0000000400007c20 */ /* 0x000fe20008410000 */
[--C-:B------:R-:W-:Y:S01]  /*2a30*/  FFMA.FTZ R173, R170, UR13, R158.reuse ;  /* 0x0000000daaad7c23 */ /* 0x100fe2000801009e */
[----:B------:R-:W-:Y:S01]  /*2a40*/  ISETP.GE.U32.AND P0, PT, R162, RZ, PT ;  /* 0x000000ffa200720c */ /* 0x000fe20003f06070 */
[----:B------:R-:W-:Y:S01]  /*2a50*/  FMUL.FTZ R104, R104, UR4 ;  /* 0x0000000468687c20 */ /* 0x000fe20008410000 */
[----:B------:R-:W-:Y:S01]  /*2a60*/  FMUL.FTZ R0, R0, UR7 ;  /* 0x0000000700007c20 */ /* 0x000fe20008410000 */
[--C-:B------:R-:W-:Y:S01]  /*2a70*/  FFMA.FTZ R168, R168, UR13, R158.reuse ;  /* 0x0000000da8a87c23 */ /* 0x100fe2000801009e */
        /* <DEDUP_REMOVED lines=9> */
[----:B------:R-:W-:Y:S01]  /*2b10*/  FSEL R0, R0, RZ, P3 ;  /* 0x000000ff00007208 */ /* 0x000fe20001800000 */
[----:B------:R-:W-:Y:S01]  /*2b20*/  FFMA.FTZ R115, R122, UR13, R158 ;  /* 0x0000000d7a737c23 */ /* 0x000fe2000801009e */
[----:B------:R-:W-:Y:S01]  /*2b30*/  FSEL R104, R104, RZ, P6 ;  /* 0x000000ff68687208 */ /* 0x000fe20003000000 */
[----:B------:R-:W-:Y:S01]  /*2b40*/  FADD.FTZ R168, R199, -R168 ;  /* 0x800000a8c7a87221 */ /* 0x000fe20000010000 */
[----:B------:R-:W-:Y:S01]  /*2b50*/  SHF.L.U32 R117, R89, 0x10, RZ ;  /* 0x0000001059757819 */ /* 0x000fe200000006ff */
[----:B------:R-:W-:Y:S01]  /*2b60*/  FADD.FTZ R206, R206, -R105 ;  /* 0x80000069cece7221 */ /* 0x000fe20000010000 */
[C---:B------:R-:W-:Y:S01]  /*2b70*/  LOP3.LUT P2, RZ, R162.reuse, 0xff0000, RZ, 0xc0, !PT ;  /* 0x00ff0000a2ff7812 */ /* 0x040fe2000784c0ff */
[--C-:B------:R-:W-:Y:S01]  /*2b80*/  FFMA.FTZ R205, R205, UR13, R158.reuse ;  /* 0x0000000dcdcd7c23 */ /* 0x100fe2000801009e */
[----:B------:R-:W-:Y:S01]  /*2b90*/  LOP3.LUT P5, RZ, R162, 0xff000000, RZ, 0xc0, !PT ;  /* 0xff000000a2ff7812 */ /* 0x000fe200078ac0ff */
[--C-:B------:R-:W-:Y:S01]  /*2ba0*/  FFMA.FTZ R201, R201, UR13, R158.reuse ;  /* 0x0000000dc9c97c23 */ /* 0x100fe2000801009e */
[----:B------:R-:W-:Y:S01]  /*2bb0*/  LOP3.LUT P4, RZ, R163, 0xff, RZ, 0xc0, !PT ;  /* 0x000000ffa3ff7812 */ /* 0x000fe2000788c0ff */
[--C-:B------:R-:W-:Y:S01]  /*2bc0*/  FFMA.FTZ R207, R207, UR13, R158.reuse ;  /* 0x0000000dcfcf7c23 */ /* 0x100fe2000801009e */
[----:B------:R-:W-:Y:S01]  /*2bd0*/  LOP3.LUT P3, RZ, R163, 0xff00, RZ, 0xc0, !PT ;  /* 0x0000ff00a3ff7812 */ /* 0x000fe2000786c0ff */
[--C-:B------:R-:W-:Y:S01]  /*2be0*/  FFMA.FTZ R191, R191, UR13, R158.reuse ;  /* 0x0000000dbfbf7c23 */ /* 0x100fe2000801009e */
[----:B------:R-:W-:Y:S01]  /*2bf0*/  LOP3.LUT P6, RZ, R163, 0xff0000, RZ, 0xc0, !PT ;  /* 0x00ff0000a3ff7812 */ /* 0x000fe200078cc0ff */
[--C-:B------:R-:W-:Y:S01]  /*2c00*/  FFMA.FTZ R193, R193, UR13, R158.reuse ;  /* 0x0000000dc1c17c23 */ /* 0x100fe2000801009e */
[----:B------:R-:W-:Y:S01]  /*2c10*/  ISETP.GE.U32.AND.EX P0, PT, R163, 0x1000000, PT, P0 ;  /* 0x01000000a300780c */ /* 0x000fe20003f06100 */
        /* <DEDUP_REMOVED lines=43> */
[----:B------:R-:W-:Y:S01]  /*2ed0*/  FMUL.FTZ R105, R105, UR4 ;  /* 0x0000000469697c20 */ /* 0x000fe20008410000 */
[----:B------:R-:W-:Y:S01]  /*2ee0*/  FFMA.FTZ R185, R185, UR12, R188 ;  /* 0x0000000cb9b97c23 */ /* 0x000fe200080100bc */
        /* <DEDUP_REMOVED lines=24> */
[----:B------:R-:W-:Y:S01]  /*3070*/  FSEL R168, R207, RZ, P0 ;  /* 0x000000ffcfa87208 */ /* 0x000fe20000000000 */
[----:B------:R-:W-:Y:S01]  /*3080*/  FADD.FTZ R187, R176, -R175 ;  /* 0x800000afb0bb7221 */ /* 0x000fe20000010000 */
[----:B------:R-:W-:Y:S01]  /*3090*/  ISETP.GE.U32.AND P0, PT, R160, RZ, PT ;  /* 0x000000ffa000720c */ /* 0x000fe20003f06070 */
        /* <DEDUP_REMOVED lines=9> */
[----:B------:R-:W-:Y:S01]  /*3130*/  FSEL R117, R117, RZ, P5 ;  /* 0x000000ff75757208 */ /* 0x000fe20002800000 */
[----:B------:R-:W-:Y:S01]  /*3140*/  FADD.FTZ R174, R171, -R174 ;  /* 0x800000aeabae7221 */ /* 0x000fe20000010000 */
[C---:B------:R-:W-:Y:S01]  /*3150*/  PRMT R160, R97.reuse, 0x7632, R160 ;  /* 0x0000763261a07816 */ /* 0x040fe200000000a0 */
[----:B------:R-:W-:Y:S01]  /*3160*/  FADD.FTZ R171, R130, -R137 ;  /* 0x8000008982ab7221 */ /* 0x000fe20000010000 */
[----:B------:R-:W-:Y:S01]  /*3170*/  SHF.L.U32 R162, R97, 0x10, RZ ;  /* 0x0000001061a27819 */ /* 0x000fe200000006ff */
[----:B------:R-:W-:Y:S01]  /*3180*/  FADD.FTZ R173, R166, -R173 ;  /* 0x800000ada6ad7221 */ /* 0x000fe20000010000 */
[C---:B------:R-:W-:Y:S01]  /*3190*/  LOP3.LUT P6, RZ, R161.reuse, 0xff, RZ, 0xc0, !PT ;  /* 0x000000ffa1ff7812 */ /* 0x040fe200078cc0ff */
[----:B------:R-:W-:Y:S01]  /*31a0*/  FADD.FTZ R177, R178, -R177 ;  /* 0x800000b1b2b17221 */ /* 0x000fe20000010000 */
[----:B------:R-:W-:Y:S01]  /*31b0*/  LOP3.LUT P2, RZ, R161, 0xff00, RZ, 0xc0, !PT ;  /* 0x0000ff00a1ff7812 */ /* 0x000fe2000784c0ff */
[----:B------:R-:W-:Y:S01]  /*31c0*/  FFMA.FTZ R107, R107, UR12, R162 ;  /* 0x0000000c6b6b7c23 */ /* 0x000fe200080100a2 */
[C---:B------:R-:W-:Y:S01]  /*31d0*/  LOP3.LUT P5, RZ, R161.reuse, 0xff0000, RZ, 0xc0, !PT ;  /* 0x00ff0000a1ff7812 */ /* 0x040fe200078ac0ff */
[----:B------:R-:W-:Y:S01]  /*31e0*/  FADD.FTZ R179, R180, -R179 ;  /* 0x800000b3b4b37221 */ /* 0x000fe20000010000 */
[----:B------:R-:W-:Y:S01]  /*31f0*/  ISETP.GE.U32.AND.EX P0, PT, R161, 0x1000000, PT, P0 ;  /* 0x01000000a100780c */ /* 0x000fe20003f06100 */
[----:B------:R-:W-:Y:S01]  /*3200*/  FMUL.FTZ R107, R107, UR4 ;  /* 0x000000046b6b7c20 */ /* 0x000fe20008410000 */
[----:B------:R-:W-:Y:S01]  /*3210*/  PRMT R161, R98, 0x7632, R161 ;  /* 0x0000763262a17816 */ /* 0x000fe200000000a1 */
[----:B------:R-:W-:Y:S01]  /*3220*/  FADD.FTZ R181, R182, -R181 ;  /* 0x800000b5b6b57221 */ /* 0x000fe20000010000 */
[----:B------:R-:W-:Y:S01]  /*3230*/  SHF.L.U32 R160, R160, 0x10, RZ ;  /* 0x00000010a0a07819 */ /* 0x000fe200000006ff */
[----:B------:R-:W-:Y:S01]  /*3240*/  FMUL.FTZ R107, R107, UR7 ;  /* 0x000000076b6b7c20 */ /* 0x000fe20008410000 */
[----:B------:R-:W-:Y:S01]  /*3250*/  SHF.L.U32 R172, R161, 0x10, RZ ;  /* 0x00000010a1ac7819 */ /* 0x000fe200000006ff */
[----:B------:R-:W-:Y:S01]  /*3260*/  FADD.FTZ R184, R131, -R184 ;  /* 0x800000b883b87221 */ /* 0x000fe20000010000 */
[----:B------:R-:W-:Y:S01]  /*3270*/  PRMT R161, R99, 0x7632, R161 ;  /* 0x0000763263a17816 */ /* 0x000fe200000000a1 */
[----:B------:R-:W-:Y:S01]  /*3280*/  FFMA.FTZ R160, R193, UR12, R160 ;  /* 0x0000000cc1a07c23 */ /* 0x000fe200080100a0 */
[----:B------:R-:W-:Y:S01]  /*3290*/  SHF.L.U32 R188, R84, 0x10, RZ ;  /* 0x0000001054bc7819 */ /* 0x000fe200000006ff */
[----:B------:R-:W-:Y:S01]  /*32a0*/  FFMA.FTZ R172, R195, UR12, R172 ;  /* 0x0000000cc3ac7c23 */ /* 0x000fe200080100ac */
[----:B------:R-:W-:Y:S01]  /*32b0*/  SHF.L.U32 R176, R99, 0x10, RZ ;  /* 0x0000001063b07819 */ /* 0x000fe200000006ff */
[----:B------:R-:W-:Y:S01]  /*32c0*/  FMUL.FTZ R160, R160, UR4 ;  /* 0x00000004a0a07c20 */ /* 0x000fe20008410000 */
[----:B------:R-:W-:Y:S01]  /*32d0*/  PRMT R175, R84, 0x7632, R175 ;  /* 0x0000763254af7816 */ /* 0x000fe200000000af */
[----:B------:R-:W-:Y:S01]  /*32e0*/  FFMA.FTZ R183, R183, UR12, R188 ;  /* 0x0000000cb7b77c23 */ /* 0x000fe200080100bc */
[----:B------:R-:W-:Y:S01]  /*32f0*/  SHF.L.U32 R186, R161, 0x10, RZ ;  /* 0x00000010a1ba7819 */ /* 0x000fe200000006ff */
[----:B------:R-:W-:Y:S01]  /*3300*/  FFMA.FTZ R176, R163, UR12, R176 ;  /* 0x0000000ca3b07c23 */ /* 0x000fe200080100b0 */
[----:B------:R-:W-:Y:S01]  /*3310*/  SHF.L.U32 R162, R98, 0x10, RZ ;  /* 0x0000001062a27819 */ /* 0x000fe200000006ff */
[----:B------:R-:W-:Y:S01]  /*3320*/  FMUL.FTZ R163, R160, UR7 ;  /* 0x00000007a0a37c20 */ /* 0x000fe20008410000 */
[----:B------:R-:W-:Y:S01]  /*3330*/  SHF.L.U32 R190, R175, 0x10, RZ ;  /* 0x00000010afbe7819 */ /* 0x000fe200000006ff */
[----:B------:R-:W-:Y:S01]  /*3340*/  FFMA.FTZ R186, R197, UR12, R186 ;  /* 0x0000000cc5ba7c23 */ /* 0x000fe200080100ba */
[----:B------:R-:W-:Y:S01]  /*3350*/  FSEL R160, R107, RZ, P4 ;  /* 0x000000ff6ba07208 */ /* 0x000fe20002000000 */
[----:B------:R-:W-:Y:S01]  /*3360*/  FFMA.FTZ R162, R189, UR12, R162 ;  /* 0x0000000cbda27c23 */ /* 0x000fe200080100a2 */
[----:B------:R-:W-:Y:S01]  /*3370*/  FMUL.FTZ R107, R183, UR4 ;  /* 0x00000004b76b7c20 */ /* 0x000fe20008410000 */
[----:B------:R-:W-:Y:S01]  /*3380*/  FFMA.FTZ R187, R187, UR12, R190 ;  /* 0x0000000cbbbb7c23 */ /* 0x000fe200080100be */
[----:B------:R-:W-:Y:S01]  /*3390*/  FMUL.FTZ R186, R186, UR4 ;  /* 0x00000004baba7c20 */ /* 0x000fe20008410000 */
        /* <DEDUP_REMOVED lines=13> */
[----:B------:R-:W-:Y:S01]  /*3470*/  FADD.FTZ R167, R108, -R167 ;  /* 0x800000a76ca77221 */ /* 0x000fe20000010000 */
[----:B------:R-:W-:Y:S01]  /*3480*/  LOP3.LUT P3, RZ, R140, 0xff00, RZ, 0xc0, !PT ;  /* 0x0000ff008cff7812 */ /* 0x000fe2000786c0ff */
[----:B------:R-:W-:Y:S01]  /*3490*/  FADD.FTZ R125, R124, -R125 ;  /* 0x8000007d7c7d7221 */ /* 0x000fe20000010000 */
[----:B------:R-:W-:Y:S01]  /*34a0*/  FSEL R183, R183, RZ, P0 ;  /* 0x000000ffb7b77208 */ /* 0x000fe20000000000 */
[----:B------:R-:W-:Y:S01]  /*34b0*/  FADD.FTZ R133, R136, -R133 ;  /* 0x8000008588857221 */ /* 0x000fe20000010000 */
[----:B------:R-:W-:Y:S01]  /*34c0*/  PRMT R107, R85, 0x7632, R107 ;  /* 0x00007632556b7816 */ /* 0x000fe2000000006b */
[----:B------:R-:W-:Y:S01]  /*34d0*/  FADD.FTZ R127, R126, -R127 ;  /* 0x8000007f7e7f7221 */ /* 0x000fe20000010000 */
[----:B------:R-:W-:Y:S01]  /*34e0*/  PRMT R129, R86, 0x7632, R129 ;  /* 0x0000763256817816 */ /* 0x000fe20000000081 */
[----:B------:R-:W-:Y:S01]  /*34f0*/  FADD.FTZ R159, R132, -R159 ;  /* 0x8000009f849f7221 */ /* 0x000fe20000010000 */
[----:B------:R-:W-:Y:S01]  /*3500*/  ISETP.GE.U32.AND P0, PT, R140, RZ, PT ;  /* 0x000000ff8c00720c */ /* 0x000fe20003f06070 */
[----:B------:R-:W-:Y:S01]  /*3510*/  FADD.FTZ R164, R111, -R164 ;  /* 0x800000a46fa47221 */ /* 0x000fe20000010000 */
[----:B------:R-:W-:Y:S01]  /*3520*/  FSEL R162, R162, RZ, P6 ;  /* 0x000000ffa2a27208 */ /* 0x000fe20003000000 */
[----:B------:R-:W-:Y:S01]  /*3530*/  FADD.FTZ R143, R142, -R143 ;  /* 0x8000008f8e8f7221 */ /* 0x000fe20000010000 */
[----:B------:R-:W-:Y:S01]  /*3540*/  FSEL R175, R172, RZ, P2 ;  /* 0x000000ffacaf7208 */ /* 0x000fe20001000000 */
[----:B------:R-:W-:Y:S01]  /*3550*/  FADD.FTZ R110, R109, -R110 ;  /* 0x8000006e6d6e7221 */ /* 0x000fe20000010000 */
[C---:B------:R-:W-:Y:S01]  /*3560*/  LOP3.LUT P6, RZ, R140.reuse, 0xff0000, RZ, 0xc0, !PT ;  /* 0x00ff00008cff7812 */ /* 0x040fe200078cc0ff */
[----:B------:R-:W-:Y:S01]  /*3570*/  FADD.FTZ R113, R113, -R120 ;  /* 0x8000007871717221 */ /* 0x000fe20000010000 */
[----:B------:R-:W-:Y:S01]  /*3580*/  LOP3.LUT P2, RZ, R140, 0xff000000, RZ, 0xc0, !PT ;  /* 0xff0000008cff7812 */ /* 0x000fe2000784c0ff */
[----:B------:R-:W-:Y:S01]  /*3590*/  FADD.FTZ R119, R112, -R119 ;  /* 0x8000007770777221 */ /* 0x000fe20000010000 */
[----:B------:R-:W-:Y:S01]  /*35a0*/  SHF.L.U32 R130, R86, 0x10, RZ ;  /* 0x0000001056827819 */ /* 0x000fe200000006ff */
[----:B------:R-:W-:Y:S01]  /*35b0*/  FADD.FTZ R114, R114, -R121 ;  /* 0x8000007972727221 */ /* 0x000fe20000010000 */
[----:B------:R-:W-:Y:S01]  /*35c0*/  FSEL R172, R176, RZ, P5 ;  /* 0x000000ffb0ac7208 */ /* 0x000fe20002800000 */
[----:B------:R-:W-:Y:S01]  /*35d0*/  FADD.FTZ R115, R116, -R115 ;  /* 0x8000007374737221 */ /* 0x000fe20000010000 */
[----:B------:R-:W-:Y:S01]  /*35e0*/  FSEL R140, R187, RZ, P3 ;  /* 0x000000ffbb8c7208 */ /* 0x000fe20001800000 */
[----:B------:R-:W-:Y:S01]  /*35f0*/  FFMA.FTZ R173, R173, UR12, R130 ;  /* 0x0000000cadad7c23 */ /* 0x000fe20008010082 */
[----:B------:R-:W-:Y:S01]  /*3600*/  SHF.L.U32 R128, R107, 0x10, RZ ;  /* 0x000000106b807819 */ /* 0x000fe200000006ff */
[----:B------:R-:W-:Y:S01]  /*3610*/  FADD.FTZ R118, R118, -R123 ;  /* 0x8000007b76767221 */ /* 0x000fe20000010000 */
[----:B------:R-:W-:Y:S01]  /*3620*/  SHF.L.U32 R166, R129, 0x10, RZ ;  /* 0x0000001081a67819 */ /* 0x000fe200000006ff */
[----:B------:R-:W-:Y:S01]  /*3630*/  FMUL.FTZ R173, R173, UR4 ;  /* 0x00000004adad7c20 */ /* 0x000fe20008410000 */
[----:B------:R-:W-:Y:S01]  /*3640*/  LOP3.LUT P5, RZ, R141, 0xff, RZ, 0xc0, !PT ;  /* 0x000000ff8dff7812 */ /* 0x000fe200078ac0ff */
[----:B------:R-:W-:Y:S01]  /*3650*/  FFMA.FTZ R128, R177, UR12, R128 ;  /* 0x0000000cb1807c23 */ /* 0x000fe20008010080 */
[----:B------:R-:W-:Y:S01]  /*3660*/  LOP3.LUT P4, RZ, R141, 0xff00, RZ, 0xc0, !PT ;  /* 0x0000ff008dff7812 */ /* 0x000fe2000788c0ff */
[----:B------:R-:W-:Y:S01]  /*3670*/  FFMA.FTZ R166, R179, UR12, R166 ;  /* 0x0000000cb3a67c23 */ /* 0x000fe200080100a6 */
[C---:B------:R-:W-:Y:S01]  /*3680*/  LOP3.LUT P3, RZ, R141.reuse, 0xff0000, RZ, 0xc0, !PT ;  /* 0x00ff00008dff7812 */ /* 0x040fe2000786c0ff */
[----:B------:R-:W-:Y:S01]  /*3690*/  FMUL.FTZ R128, R128, UR4 ;  /* 0x0000000480807c20 */ /* 0x000fe20008410000 */
[----:B------:R-:W-:Y:S01]  /*36a0*/  ISETP.GE.U32.AND.EX P0, PT, R141, 0x1000000, PT, P0 ;  /* 0x010000008d00780c */ /* 0x000fe20003f06100 */
[----:B------:R-:W-:Y:S01]  /*36b0*/  FMUL.FTZ R166, R166, UR4 ;  /* 0x00000004a6a67c20 */ /* 0x000fe20008410000 */
[C---:B------:R-:W-:Y:S01]  /*36c0*/  SHF.L.U32 R129, R87.reuse, 0x10, RZ ;  /* 0x0000001057817819 */ /* 0x040fe200000006ff */
[----:B------:R-:W-:Y:S01]  /*36d0*/  FMUL.FTZ R128, R128, UR7 ;  /* 0x0000000780807c20 */ /* 0x000fe20008410000 */
[----:B------:R-:W-:Y:S01]  /*36e0*/  PRMT R107, R87, 0x7632, R107 ;  /* 0x00007632576b7816 */ /* 0x000fe2000000006b */
[----:B------:R-:W-:Y:S01]  /*36f0*/  FMUL.FTZ R166, R166, UR7 ;  /* 0x00000007a6a67c20 */ /* 0x000fe20008410000 */
[----:B------:R-:W-:Y:S01]  /*3700*/  SHF.L.U32 R141, R85, 0x10, RZ ;  /* 0x00000010558d7819 */ /* 0x000fe200000006ff */
[----:B------:R-:W-:Y:S01]  /*3710*/  FFMA.FTZ R129, R170, UR12, R129 ;  /* 0x0000000caa817c23 */ /* 0x000fe20008010081 */
[----:B------:R-:W-:-:S02]  /*3720*/  PRMT R137, R100, 0x7632, R137 ;  /* 0x0000763264897816 */ /* 0x000fc40000000089 */
[----:B------:R-:W-:Y:S01]  /*3730*/  SHF.L.U32 R130, R107, 0x10, RZ ;  /* 0x000000106b827819 */ /* 0x000fe200000006ff */
[----:B------:R-:W-:Y:S01]  /*3740*/  FFMA.FTZ R141, R174, UR12, R141 ;  /* 0x0000000cae8d7c23 */ /* 0x000fe2000801008d */
[----:B------:R-:W-:Y:S01]  /*3750*/  SHF.L.U32 R170, R100, 0x10, RZ ;  /* 0x0000001064aa7819 */ /* 0x000fe200000006ff */
[----:B------:R-:W-:Y:S01]  /*3760*/  FMUL.FTZ R129, R129, UR4 ;  /* 0x0000000481817c20 */ /* 0x000fe20008410000 */
[----:B------:R-:W-:Y:S01]  /*3770*/  SHF.L.U32 R174, R137, 0x10, RZ ;  /* 0x0000001089ae7819 */ /* 0x000fe200000006ff */
[----:B------:R-:W-:Y:S01]  /*3780*/  FFMA.FTZ R181, R181, UR12, R130 ;  /* 0x0000000cb5b57c23 */ /* 0x000fe20008010082 */
[----:B------:R-:W-:Y:S01]  /*3790*/  FMUL.FTZ R141, R141, UR4 ;  /* 0x000000048d8d7c20 */ /* 0x000fe20008410000 */
[----:B------:R-:W-:Y:S01]  /*37a0*/  FFMA.FTZ R165, R165, UR12, R170 ;  /* 0x0000000ca5a57c23 */ /* 0x000fe200080100aa */
[----:B------:R-:W-:Y:S01]  /*37b0*/  FSEL R137, R128, RZ, P2 ;  /* 0x000000ff80897208 */ /* 0x000fe20001000000 */
        /* <DEDUP_REMOVED lines=9> */
[C---:B------:R-:W-:Y:S01]  /*3850*/  LOP3.LUT P6, RZ, R138.reuse, 0xff, RZ, 0xc0, !PT ;  /* 0x000000ff8aff7812 */ /* 0x040fe200078cc0ff */
[----:B------:R-:W-:Y:S01]  /*3860*/  FMUL.FTZ R107, R107, UR7 ;  /* 0x000000076b6b7c20 */ /* 0x000fe20008410000 */
[----:B------:R-:W-:Y:S01]  /*3870*/  LOP3.LUT P2, RZ, R138, 0xff00, RZ, 0xc0, !PT ;  /* 0x0000ff008aff7812 */ /* 0x000fe2000784c0ff */
[----:B------:R-:W-:Y:S01]  /*3880*/  FMUL.FTZ R129, R129, UR7 ;  /* 0x0000000781817c20 */ /* 0x000fe20008410000 */
[----:B------:R-:W-:-:S02]  /*3890*/  FSEL R141, R141, RZ, P5 ;  /* 0x000000ff8d8d7208 */ /* 0x000fc40002800000 */
[----:B------:R-:W-:Y:S02]  /*38a0*/  FSEL R166, R166, RZ, P4 ;  /* 0x000000ffa6a67208 */ /* 0x000fe40002000000 */
[----:B------:R-:W-:Y:S02]  /*38b0*/  FSEL R171, R171, RZ, P0 ;  /* 0x000000ffabab7208 */ /* 0x000fe40000000000 */
[C---:B------:R-:W-:Y:S02]  /*38c0*/  LOP3.LUT P5, RZ, R138.reuse, 0xff0000, RZ, 0xc0, !PT ;  /* 0x00ff00008aff7812 */ /* 0x040fe400078ac0ff */
[C---:B------:R-:W-:Y:S02]  /*38d0*/  LOP3.LUT P4, RZ, R138.reuse, 0xff000000, RZ, 0xc0, !PT ;  /* 0xff0000008aff7812 */ /* 0x040fe4000788c0ff */
[----:B------:R-:W-:Y:S02]  /*38e0*/  ISETP.GE.U32.AND P0, PT, R138, RZ, PT ;  /* 0x000000ff8a00720c */ /* 0x000fe40003f06070 */
[----:B------:R-:W-:-:S02]  /*38f0*/  FSEL R138, R165, RZ, P6 ;  /* 0x000000ffa58a7208 */ /* 0x000fc40003000000 */
[----:B------:R-:W-:Y:S02]  /*3900*/  FSEL R165, R107, RZ, P2 ;  /* 0x000000ff6ba57208 */ /* 0x000fe40001000000 */
[----:B------:R-:W-:Y:S02]  /*3910*/  PRMT R107, R101, 0x7632, R107 ;  /* 0x00007632656b7816 */ /* 0x000fe4000000006b */
[----:B------:R-:W-:Y:S02]  /*3920*/  PRMT R108, R102, 0x7632, R108 ;  /* 0x00007632666c7816 */ /* 0x000fe4000000006c */
[----:B------:R-:W-:Y:S02]  /*3930*/  SHF.L.U32 R107, R107, 0x10, RZ ;  /* 0x000000106b6b7819 */ /* 0x000fe400000006ff */
[----:B------:R-:W-:Y:S02]  /*3940*/  SHF.L.U32 R128, R103, 0x10, RZ ;  /* 0x0000001067807819 */ /* 0x000fe400000006ff */
[----:B------:R-:W-:Y:S01]  /*3950*/  SHF.L.U32 R124, R101, 0x10, RZ ;  /* 0x00000010657c7819 */ /* 0x000fe200000006ff */
[----:B------:R-:W-:Y:S01]  /*3960*/  FFMA.FTZ R107, R184, UR12, R107 ;  /* 0x0000000cb86b7c23 */ /* 0x000fe2000801006b */
[----:B------:R-:W-:Y:S01]  /*3970*/  SHF.L.U32 R108, R108, 0x10, RZ ;  /* 0x000000106c6c7819 */ /* 0x000fe200000006ff */
[----:B------:R-:W-:Y:S01]  /*3980*/  FFMA.FTZ R128, R133, UR12, R128 ;  /* 0x0000000c85807c23 */ /* 0x000fe20008010080 */
[----:B------:R-:W-:Y:S01]  /*3990*/  SHF.L.U32 R126, R102, 0x10, RZ ;  /* 0x00000010667e7819 */ /* 0x000fe200000006ff */
[----:B------:R-:W-:Y:S01]  /*39a0*/  FMUL.FTZ R107, R107, UR4 ;  /* 0x000000046b6b7c20 */ /* 0x000fe20008410000 */
[----:B------:R-:W-:Y:S01]  /*39b0*/  SHF.L.U32 R132, R80, 0x10, RZ ;  /* 0x0000001050847819 */ /* 0x000fe200000006ff */
[----:B------:R-:W-:Y:S01]  /*39c0*/  FFMA.FTZ R124, R127, UR12, R124 ;  /* 0x0000000c7f7c7c23 */ /* 0x000fe2000801007c */
[----:B------:R-:W-:Y:S01]  /*39d0*/  PRMT R111, R103, 0x7632, R111 ;  /* 0x00007632676f7816 */ /* 0x000fe2000000006f */
[----:B------:R-:W-:Y:S01]  /*39e0*/  FMUL.FTZ R107, R107, UR7 ;  /* 0x000000076b6b7c20 */ /* 0x000fe20008410000 */
[----:B------:R-:W-:Y:S01]  /*39f0*/  FFMA.FTZ R108, R159, UR12, R108 ;  /* 0x0000000c9f6c7c23 */ /* 0x000fe2000801006c */
[----:B------:R-:W-:Y:S01]  /*3a00*/  FFMA.FTZ R125, R125, UR12, R126 ;  /* 0x0000000c7d7d7c23 */ /* 0x000fe2000801007e */
[----:B------:R-:W-:Y:S01]  /*3a10*/  SHF.L.U32 R126, R111, 0x10, RZ ;  /* 0x000000106f7e7819 */ /* 0x000fe200000006ff */
[----:B------:R-:W-:Y:S01]  /*3a20*/  FFMA.FTZ R167, R167, UR12, R132 ;  /* 0x0000000ca7a77c23 */ /* 0x000fe20008010084 */
[----:B------:R-:W-:Y:S01]  /*3a30*/  FMUL.FTZ R128, R128, UR4 ;  /* 0x0000000480807c20 */ /* 0x000fe20008410000 */
[----:B------:R-:W-:Y:S01]  /*3a40*/  FMUL.FTZ R124, R124, UR4 ;  /* 0x000000047c7c7c20 */ /* 0x000fe20008410000 */
[----:B------:R-:W-:Y:S01]  /*3a50*/  SHF.L.U32 R111, R81, 0x10, RZ ;  /* 0x00000010516f7819 */ /* 0x000fe200000006ff */
[----:B------:R-:W-:Y:S01]  /*3a60*/  FMUL.FTZ R108, R108, UR4 ;  /* 0x000000046c6c7c20 */ /* 0x000fe20008410000 */
[----:B------:R-:W-:Y:S01]  /*3a70*/  FSEL R132, R107, RZ, P4 ;  /* 0x000000ff6b847208 */ /* 0x000fe20002000000 */
[----:B------:R-:W-:Y:S01]  /*3a80*/  FMUL.FTZ R128, R128, UR7 ;  /* 0x0000000780807c20 */ /* 0x000fe20008410000 */
[----:B------:R-:W-:Y:S01]  /*3a90*/  PRMT R107, R80, 0x7632, R107 ;  /* 0x00007632506b7816 */ /* 0x000fe2000000006b */
[----:B------:R-:W-:Y:S01]  /*3aa0*/  FMUL.FTZ R124, R124, UR7 ;  /* 0x000000077c7c7c20 */ /* 0x000fe20008410000 */
[----:B------:R-:W-:Y:S01]  /*3ab0*/  LOP3.LUT P2, RZ, R139, 0xff0000, RZ, 0xc0, !PT ;  /* 0x00ff00008bff7812 */ /* 0x000fe2000784c0ff */
[----:B------:R-:W-:Y:S01]  /*3ac0*/  FMUL.FTZ R125, R125, UR4 ;  /* 0x000000047d7d7c20 */ /* 0x000fe20008410000 */
[----:B------:R-:W-:Y:S01]  /*3ad0*/  FFMA.FTZ R126, R143, UR12, R126 ;  /* 0x0000000c8f7e7c23 */ /* 0x000fe2000801007e */
[----:B------:R-:W-:Y:S01]  /*3ae0*/  FFMA.FTZ R111, R164, UR12, R111 ;  /* 0x0000000ca46f7c23 */ /* 0x000fe2000801006f */
[----:B------:R-:W-:Y:S01]  /*3af0*/  FMUL.FTZ R108, R108, UR7 ;  /* 0x000000076c6c7c20 */ /* 0x000fe20008410000 */
[----:B------:R-:W-:Y:S01]  /*3b00*/  FMUL.FTZ R167, R167, UR4 ;  /* 0x00000004a7a77c20 */ /* 0x000fe20008410000 */
[----:B------:R-:W-:Y:S01]  /*3b10*/  SHF.L.U32 R107, R107, 0x10, RZ ;  /* 0x000000106b6b7819 */ /* 0x000fe200000006ff */
[----:B------:R-:W-:Y:S01]  /*3b20*/  FMUL.FTZ R125, R125, UR7 ;  /* 0x000000077d7d7c20 */ /* 0x000fe20008410000 */
[----:B------:R-:W-:Y:S01]  /*3b30*/  LOP3.LUT P6, RZ, R139, 0xff00, RZ, 0xc0, !PT ;  /* 0x0000ff008bff7812 */ /* 0x000fe200078cc0ff */
[----:B------:R-:W-:Y:S01]  /*3b40*/  FMUL.FTZ R126, R126, UR4 ;  /* 0x000000047e7e7c20 */ /* 0x000fe20008410000 */
[----:B------:R-:W-:Y:S01]  /*3b50*/  FSEL R170, R129, RZ, P3 ;  /* 0x000000ff81aa7208 */ /* 0x000fe20001800000 */
[----:B------:R-:W-:Y:S01]  /*3b60*/  FMUL.FTZ R111, R111, UR4 ;  /* 0x000000046f6f7c20 */ /* 0x000fe20008410000 */
[----:B------:R-:W-:Y:S01]  /*3b70*/  FSEL R142, R128, RZ, P2 ;  /* 0x000000ff808e7208 */ /* 0x000fe20001000000 */
[----:B------:R-:W-:Y:S01]  /*3b80*/  FMUL.FTZ R133, R167, UR7 ;  /* 0x00000007a7857c20 */ /* 0x000fe20008410000 */
[C---:B------:R-:W-:Y:S01]  /*3b90*/  LOP3.LUT P3, RZ, R139.reuse, 0xff, RZ, 0xc0, !PT ;  /* 0x000000ff8bff7812 */ /* 0x040fe2000786c0ff */
[----:B------:R-:W1:Y:S01]  /*3ba0*/  LDC.64 R128, c[0x0][0x468] ;  /* 0x00011a00ff807b82 */ /* 0x000e620000000a00 */
[----:B------:R-:W-:Y:S01]  /*3bb0*/  ISETP.GE.U32.AND.EX P0, PT, R139, 0x1000000, PT, P0 ;  /* 0x010000008b00780c */ /* 0x000fe20003f06100 */
[----:B------:R-:W-:Y:S01]  /*3bc0*/  FFMA.FTZ R120, R110, UR12, R107 ;  /* 0x0000000c6e787c23 */ /* 0x000fe2000801006b */
[----:B------:R-:W-:Y:S01]  /*3bd0*/  FSEL R131, R124, RZ, P5 ;  /* 0x000000ff7c837208 */ /* 0x000fe20002800000 */
[----:B------:R-:W-:Y:S01]  /*3be0*/  FMUL.FTZ R126, R126, UR7 ;  /* 0x000000077e7e7c20 */ /* 0x000fe20008410000 */
[----:B------:R-:W-:Y:S01]  /*3bf0*/  LOP3.LUT P5, RZ, R134, 0xff, RZ, 0xc0, !PT ;  /* 0x000000ff86ff7812 */ /* 0x000fe200078ac0ff */
[----:B------:R-:W-:Y:S01]  /*3c00*/  FMUL.FTZ R111, R111, UR7 ;  /* 0x000000076f6f7c20 */ /* 0x000fe20008410000 */
[----:B------:R-:W-:Y:S01]  /*3c10*/  FSEL R139, R108, RZ, P6 ;  /* 0x000000ff6c8b7208 */ /* 0x000fe20003000000 */
[----:B------:R-:W-:Y:S01]  /*3c20*/  FMUL.FTZ R120, R120, UR4 ;  /* 0x0000000478787c20 */ /* 0x000fe20008410000 */
[----:B------:R-:W-:-:S02]  /*3c30*/  PRMT R108, R81, 0x7632, R108 ;  /* 0x00007632516c7816 */ /* 0x000fc4000000006c */
[----:B------:R-:W-:Y:S01]  /*3c40*/  PRMT R107, R82, 0x7632, R107 ;  /* 0x00007632526b7816 */ /* 0x000fe2000000006b */
[----:B------:R-:W-:Y:S01]  /*3c50*/  FMUL.FTZ R120, R120, UR7 ;  /* 0x0000000778787c20 */ /* 0x000fe20008410000 */
[----:B------:R-:W-:Y:S02]  /*3c60*/  PRMT R109, R83, 0x7632, R109 ;  /* 0x00007632536d7816 */ /* 0x000fe4000000006d */
[----:B------:R-:W-:Y:S02]  /*3c70*/  FSEL R136, R125, RZ, P3 ;  /* 0x000000ff7d887208 */ /* 0x000fe40001800000 */
[----:B------:R-:W-:Y:S02]  /*3c80*/  LOP3.LUT P3, RZ, R134, 0xff0000, RZ, 0xc0, !PT ;  /* 0x00ff000086ff7812 */ /* 0x000fe4000786c0ff */
[----:B------:R-:W-:Y:S02]  /*3c90*/  FSEL R133, R133, RZ, P5 ;  /* 0x000000ff85857208 */ /* 0x000fe40002800000 */
[----:B------:R-:W-:-:S02]  /*3ca0*/  SHF.L.U32 R110, R82, 0x10, RZ ;  /* 0x00000010526e7819 */ /* 0x000fc400000006ff */
[----:B------:R-:W-:Y:S01]  /*3cb0*/  ISETP.GE.U32.AND P5, PT, R134, RZ, PT ;  /* 0x000000ff8600720c */ /* 0x000fe20003fa6070 */
[----:B-1----:R-:W-:Y:S01]  /*3cc0*/  IMAD.WIDE.U32 R124, R157, 0x10, R128 ;  /* 0x000000109d7c7825 */ /* 0x002fe200078e0080 */
[----:B------:R-:W-:-:S03]  /*3cd0*/  SHF.L.U32 R108, R108, 0x10, RZ ;  /* 0x000000106c6c7819 */ /* 0x000fc600000006ff */
[----:B------:R-:W-:Y:S01]  /*3ce0*/  FFMA.FTZ R123, R113, UR12, R110 ;  /* 0x0000000c717b7c23 */ /* 0x000fe2000801006e */
[----:B------:R-:W-:Y:S01]  /*3cf0*/  SHF.L.U32 R107, R107, 0x10, RZ ;  /* 0x000000106b6b7819 */ /* 0x000fe200000006ff */
[----:B------:R-:W-:Y:S01]  /*3d00*/  IMAD.WIDE.U32 R156, R156, 0x10, R128 ;  /* 0x000000109c9c7825 */ /* 0x000fe200078e0080 */
[----:B------:R-:W-:-:S03]  /*3d10*/  SHF.L.U32 R112, R83, 0x10, RZ ;  /* 0x0000001053707819 */ /* 0x000fc600000006ff */
[----:B------:R-:W-:Y:S01]  /*3d20*/  FFMA.FTZ R121, R119, UR12, R108 ;  /* 0x0000000c77797c23 */ /* 0x000fe2000801006c */
[----:B------:R-:W-:Y:S01]  /*3d30*/  SHF.L.U32 R109, R109, 0x10, RZ ;  /* 0x000000106d6d7819 */ /* 0x000fe200000006ff */
[----:B------:R-:W-:Y:S01]  /*3d40*/  FMUL.FTZ R123, R123, UR4 ;  /* 0x000000047b7b7c20 */ /* 0x000fe20008410000 */
[C---:B------:R-:W-:Y:S01]  /*3d50*/  LOP3.LUT P4, RZ, R134.reuse, 0xff00, RZ, 0xc0, !PT ;  /* 0x0000ff0086ff7812 */ /* 0x040fe2000788c0ff */
[----:B------:R-:W-:Y:S01]  /*3d60*/  FFMA.FTZ R159, R115, UR12, R112 ;  /* 0x0000000c739f7c23 */ /* 0x000fe20008010070 */
[----:B------:R-:W-:Y:S01]  /*3d70*/  LOP3.LUT P6, RZ, R134, 0xff000000, RZ, 0xc0, !PT ;  /* 0xff00000086ff7812 */ /* 0x000fe200078cc0ff */
        /* <DEDUP_REMOVED lines=9> */
[----:B------:R-:W-:Y:S01]  /*3e10*/  LOP3.LUT P3, RZ, R135, 0xff0000, RZ, 0xc0, !PT ;  /* 0x00ff000087ff7812 */ /* 0x000fe2000786c0ff */
[----:B------:R-:W-:Y:S01]  /*3e20*/  FMUL.FTZ R159, R159, UR7 ;  /* 0x000000079f9f7c20 */ /* 0x000fe20008410000 */
[----:B------:R-:W-:Y:S01]  /*3e30*/  ISETP.GE.U32.AND.EX P5, PT, R135, 0x1000000, PT, P5 ;  /* 0x010000008700780c */ /* 0x000fe20003fa6150 */
[----:B------:R-:W-:Y:S01]  /*3e40*/  FFMA.FTZ R135, R114, UR12, R107 ;  /* 0x0000000c72877c23 */ /* 0x000fe2000801006b */
[----:B------:R-:W-:Y:S01]  /*3e50*/  FMUL.FTZ R164, R164, UR7 ;  /* 0x00000007a4a47c20 */ /* 0x000fe20008410000 */
[----:B------:R-:W-:Y:S01]  /*3e60*/  FMUL.FTZ R121, R121, UR7 ;  /* 0x0000000779797c20 */ /* 0x000fe20008410000 */
[----:B------:R-:W-:Y:S01]  /*3e70*/  F2FP.BF16.F32.PACK_AB R108, R117, R122 ;  /* 0x0000007a756c723e */ /* 0x000fe200000010ff */
[----:B------:R-:W-:Y:S01]  /*3e80*/  FMUL.FTZ R135, R135, UR4 ;  /* 0x0000000487877c20 */ /* 0x000fe20008410000 */
[----:B------:R-:W-:Y:S01]  /*3e90*/  FSEL R122, R123, RZ, P2 ;  /* 0x000000ff7b7a7208 */ /* 0x000fe20001000000 */
[----:B------:R-:W-:Y:S01]  /*3ea0*/  IMAD.WIDE.U32 R126, R155, 0x10, R128 ;  /* 0x000000109b7e7825 */ /* 0x000fe200078e0080 */
[----:B------:R-:W-:-:S03]  /*3eb0*/  F2FP.BF16.F32.PACK_AB R107, R168, R185 ;  /* 0x000000b9a86b723e */ /* 0x000fc600000010ff */
[----:B------:R-:W-:Y:S01]  /*3ec0*/  FMUL.FTZ R135, R135, UR7 ;  /* 0x0000000787877c20 */ /* 0x000fe20008410000 */
[----:B------:R-:W-:Y:S01]  /*3ed0*/  F2FP.BF16.F32.PACK_AB R106, R106, R169 ;  /* 0x000000a96a6a723e */ /* 0x000fe200000010ff */
[--C-:B------:R-:W-:Y:S01]  /*3ee0*/  IMAD.WIDE.U32 R154, R154, 0x10, R128.reuse ;  /* 0x000000109a9a7825 */ /* 0x100fe200078e0080 */
[----:B------:R-:W-:Y:S02]  /*3ef0*/  F2FP.BF16.F32.PACK_AB R105, R105, R158 ;  /* 0x0000009e6969723e */ /* 0x000fe400000010ff */
[----:B------:R-:W-:Y:S01]  /*3f00*/  F2FP.BF16.F32.PACK_AB R104, R104, R0 ;  /* 0x000000006868723e */ /* 0x000fe200000010ff */
[----:B------:R-:W-:Y:S01]  /*3f10*/  IMAD.WIDE.U32 R128, R153, 0x10, R128 ;  /* 0x0000001099807825 */ /* 0x000fe200078e0080 */
[----:B------:R-:W-:Y:S02]  /*3f20*/  FSEL R123, R159, RZ, P3 ;  /* 0x000000ff9f7b7208 */ /* 0x000fe40001800000 */
[----:B------:R-:W-:Y:S01]  /*3f30*/  FSEL R164, R164, RZ, P5 ;  /* 0x000000ffa4a47208 */ /* 0x000fe20002800000 */
[----:B------:R1:W-:Y:S01]  /*3f40*/  STG.E.128 desc[UR14][R124.64], R104 ;  /* 0x000000687c007986 */ /* 0x0003e2000c101d0e */
[----:B------:R-:W-:-:S02]  /*3f50*/  FSEL R135, R135, RZ, P0 ;  /* 0x000000ff87877208 */ /* 0x000fc40000000000 */
[----:B------:R-:W-:Y:S02]  /*3f60*/  FSEL R121, R121, RZ, P6 ;  /* 0x000000ff79797208 */ /* 0x000fe40003000000 */
        /* <DEDUP_REMOVED lines=9> */
[----:B------:R-:W-:Y:S02]  /*4000*/  F2FP.BF16.F32.PACK_AB R119, R143, R142 ;  /* 0x0000008e8f77723e */ /* 0x000fe400000010ff */
        /* <DEDUP_REMOVED lines=8> */
[----:B------:R-:W-:-:S05]  /*4090*/  F2FP.BF16.F32.PACK_AB R120, R120, R133 ;  /* 0x000000857878723e */ /* 0x000fca00000010ff */
[----:B------:R1:W-:Y:S01]  /*40a0*/  STG.E.128 desc[UR14][R128.64], R120 ;  /* 0x0000007880007986 */ /* 0x0003e2000c101d0e */
[----:B------:R-:W-:Y:S05]  /*40b0*/  BRA `(.L_x_4526) ;  /* 0x0000004000d07947 */ /* 0x000fea0003800000 */
.L_x_4525:
[----:B-----5:R-:W-:Y:S01]  /*40c0*/  PRMT R92, R91, 0x7632, R92 ;  /* 0x000076325b5c7816 */ /* 0x020fe2000000005c */
[--C-:B------:R-:W-:Y:S01]  /*40d0*/  FFMA.FTZ R201, R201, UR13, R158.reuse ;  /* 0x0000000dc9c97c23 */ /* 0x100fe2000801009e */
[----:B------:R-:W-:Y:S01]  /*40e0*/  SHF.L.U32 R93, R91, 0x10, RZ ;  /* 0x000000105b5d7819 */ /* 0x000fe200000006ff */
[----:B------:R-:W-:Y:S01]  /*40f0*/  FFMA.FTZ R207, R207, UR13, R158 ;  /* 0x0000000dcfcf7c23 */ /* 0x000fe2000801009e */
[----:B------:R-:W-:Y:S01]  /*4100*/  SHF.L.U32 R94, R92, 0x10, RZ ;  /* 0x000000105c5e7819 */ /* 0x000fe200000006ff */
[----:B------:R-:W-:Y:S01]  /*4110*/  FADD.FTZ R92, R202, -R201 ;  /* 0x800000c9ca5c7221 */ /* 0x000fe20000010000 */
[----:B------:R-:W-:Y:S01]  /*4120*/  ISETP.GE.U32.AND P2, PT, R162, RZ, PT ;  /* 0x000000ffa200720c */ /* 0x000fe20003f46070 */
[----:B------:R-:W-:Y:S01]  /*4130*/  FADD.FTZ R107, R210, -R207 ;  /* 0x800000cfd26b7221 */ /* 0x000fe20000010000 */
[C---:B------:R-:W-:Y:S01]  /*4140*/  LOP3.LUT P6, RZ, R163.reuse, 0xff0000, RZ, 0xc0, !PT ;  /* 0x00ff0000a3ff7812 */ /* 0x040fe200078cc0ff */
[----:B------:R-:W-:Y:S01]  /*4150*/  FFMA.FTZ R92, R92, UR12, R93 ;  /* 0x0000000c5c5c7c23 */ /* 0x000fe2000801005d */
[----:B------:R-:W-:Y:S01]  /*4160*/  ISETP.GE.U32.AND.EX P2, PT, R163, 0x1000000, PT, P2 ;  /* 0x01000000a300780c */ /* 0x000fe20003f46120 */
[----:B------:R-:W-:Y:S01]  /*4170*/  FFMA.FTZ R107, R107, UR12, R94 ;  /* 0x0000000c6b6b7c23 */ /* 0x000fe2000801005e */
[--C-:B------:R-:W-:Y:S01]  /*4180*/  FFMA.FTZ R168, R168, UR13, R158.reuse ;  /* 0x0000000da8a87c23 */ /* 0x100fe2000801009e */
        /* <DEDUP_REMOVED lines=8> */
[--C-:B------:R-:W-:Y:S01]  /*4210*/  FFMA.FTZ R169, R169, UR13, R158.reuse ;  /* 0x0000000da9a97c23 */ /* 0x100fe2000801009e */
[----:B------:R-:W-:Y:S01]  /*4220*/  FSEL R201, R93, RZ, P6 ;  /* 0x000000ff5dc97208 */ /* 0x000fe20003000000 */
[--C-:B------:R-:W-:Y:S01]  /*4230*/  FFMA.FTZ R93, R188, UR13, R158.reuse ;  /* 0x0000000dbc5d7c23 */ /* 0x100fe2000801009e */
[----:B------:R-:W-:Y:S01]  /*4240*/  FSEL R162, R94, RZ, P2 ;  /* 0x000000ff5ea27208 */ /* 0x000fe20001000000 */
[----:B------:R-:W-:Y:S01]  /*4250*/  FFMA.FTZ R197, R197, UR13, R158 ;  /* 0x0000000dc5c57c23 */ /* 0x000fe2000801009e */
[----:B------:R-:W-:Y:S01]  /*4260*/  PRMT R94, R90, 0x7632, R94 ;  /* 0x000076325a5e7816 */ /* 0x000fe2000000005e */
[--C-:B------:R-:W-:Y:S01]  /*4270*/  FADD.FTZ R190, R190, -R93.reuse ;  /* 0x8000005dbebe7221 */ /* 0x100fe20000010000 */
[----:B------:R-:W-:Y:S01]  /*4280*/  SHF.L.U32 R95, R89, 0x10, RZ ;  /* 0x00000010595f7819 */ /* 0x000fe200000006ff */
[----:B------:R-:W-:Y:S01]  /*4290*/  FADD.FTZ R168, R199, -R168 ;  /* 0x800000a8c7a87221 */ /* 0x000fe20000010000 */
[----:B------:R-:W-:Y:S01]  /*42a0*/  PRMT R93, R89, 0x7632, R93 ;  /* 0x00007632595d7816 */ /* 0x000fe2000000005d */
[--C-:B------:R-:W-:Y:S01]  /*42b0*/  FFMA.FTZ R105, R204, UR13, R158.reuse ;  /* 0x0000000dcc697c23 */ /* 0x100fe2000801009e */
[--C-:B------:R-:W-:Y:S01]  /*42c0*/  FFMA.FTZ R0, R0, UR13, R158.reuse ;  /* 0x0000000d00007c23 */ /* 0x100fe2000801009e */
[----:B------:R-:W-:Y:S01]  /*42d0*/  SHF.L.U32 R106, R90, 0x10, RZ ;  /* 0x000000105a6a7819 */ /* 0x000fe200000006ff */
[----:B------:R-:W-:Y:S01]  /*42e0*/  FADD.FTZ R169, R200, -R169 ;  /* 0x800000a9c8a97221 */ /* 0x000fe20000010000 */
[----:B------:R-:W-:Y:S01]  /*42f0*/  SHF.L.U32 R188, R94, 0x10, RZ ;  /* 0x000000105ebc7819 */ /* 0x000fe200000006ff */
[----:B------:R-:W-:Y:S01]  /*4300*/  FADD.FTZ R197, R198, -R197 ;  /* 0x800000c5c6c57221 */ /* 0x000fe20000010000 */
[----:B------:R-:W-:Y:S01]  /*4310*/  SHF.L.U32 R94, R93, 0x10, RZ ;  /* 0x000000105d5e7819 */ /* 0x000fe200000006ff */
[----:B------:R-:W-:Y:S01]  /*4320*/  FFMA.FTZ R198, R168, UR12, R95 ;  /* 0x0000000ca8c67c23 */ /* 0x000fe2000801005f */
[----:B------:R-:W-:Y:S01]  /*4330*/  FADD.FTZ R105, R206, -R105 ;  /* 0x80000069ce697221 */ /* 0x000fe20000010000 */
[C---:B------:R-:W-:Y:S01]  /*4340*/  PRMT R93, R88.reuse, 0x7632, R93 ;  /* 0x00007632585d7816 */ /* 0x040fe2000000005d */
[----:B------:R-:W-:Y:S01]  /*4350*/  FFMA.FTZ R205, R205, UR13, R158 ;  /* 0x0000000dcdcd7c23 */ /* 0x000fe2000801009e */
[----:B------:R-:W-:Y:S01]  /*4360*/  SHF.L.U32 R95, R88, 0x10, RZ ;  /* 0x00000010585f7819 */ /* 0x000fe200000006ff */
[----:B------:R-:W-:Y:S01]  /*4370*/  FADD.FTZ R0, R203, -R0 ;  /* 0x80000000cb007221 */ /* 0x000fe20000010000 */
[----:B------:R-:W-:Y:S01]  /*4380*/  FFMA.FTZ R199, R169, UR12, R106 ;  /* 0x0000000ca9c77c23 */ /* 0x000fe2000801006a */
[----:B------:R-:W-:Y:S01]  /*4390*/  LOP3.LUT P6, RZ, R163, 0xff, RZ, 0xc0, !PT ;  /* 0x000000ffa3ff7812 */ /* 0x000fe200078cc0ff */
[----:B------:R-:W-:Y:S01]  /*43a0*/  FFMA.FTZ R105, R105, UR12, R94 ;  /* 0x0000000c69697c23 */ /* 0x000fe2000801005e */
[----:B------:R-:W-:Y:S01]  /*43b0*/  LOP3.LUT P2, RZ, R163, 0xff00, RZ, 0xc0, !PT ;  /* 0x0000ff00a3ff7812 */ /* 0x000fe2000784c0ff */
[----:B------:R-:W-:Y:S01]  /*43c0*/  FFMA.FTZ R104, R209, UR13, R158 ;  /* 0x0000000dd1687c23 */ /* 0x000fe2000801009e */
[----:B------:R-:W-:Y:S01]  /*43d0*/  SHF.L.U32 R163, R93, 0x10, RZ ;  /* 0x000000105da37819 */ /* 0x000fe200000006ff */
[----:B------:R-:W-:Y:S01]  /*43e0*/  FADD.FTZ R205, R208, -R205 ;  /* 0x800000cdd0cd7221 */ /* 0x000fe20000010000 */
[----:B------:R-:W-:Y:S01]  /*43f0*/  PRMT R94, R99, 0x7632, R94 ;  /* 0x00007632635e7816 */ /* 0x000fe2000000005e */
[----:B------:R-:W-:Y:S01]  /*4400*/  FFMA.FTZ R93, R0, UR12, R95 ;  /* 0x0000000c005d7c23 */ /* 0x000fe2000801005f */
[----:B------:R-:W-:Y:S01]  /*4410*/  FMUL.FTZ R0, R199, UR4 ;  /* 0x00000004c7007c20 */ /* 0x000fe20008410000 */
[----:B------:R-:W-:Y:S01]  /*4420*/  SHF.L.U32 R169, R99, 0x10, RZ ;  /* 0x0000001063a97819 */ /* 0x000fe200000006ff */
[----:B------:R-:W-:Y:S01]  /*4430*/  FADD.FTZ R104, R211, -R104 ;  /* 0x80000068d3687221 */ /* 0x000fe20000010000 */
[----:B------:R-:W-:Y:S01]  /*4440*/  FFMA.FTZ R106, R205, UR12, R188 ;  /* 0x0000000ccd6a7c23 */ /* 0x000fe200080100bc */
[----:B------:R-:W-:Y:S01]  /*4450*/  SHF.L.U32 R94, R94, 0x10, RZ ;  /* 0x000000105e5e7819 */ /* 0x000fe200000006ff */
[----:B------:R-:W-:Y:S01]  /*4460*/  FMUL.FTZ R0, R0, UR7 ;  /* 0x0000000700007c20 */ /* 0x000fe20008410000 */
[----:B------:R-:W-:Y:S01]  /*4470*/  FFMA.FTZ R95, R190, UR12, R169 ;  /* 0x0000000cbe5f7c23 */ /* 0x000fe200080100a9 */
        /* <DEDUP_REMOVED lines=30> */
[C---:B------:R-:W-:Y:S01]  /*4660*/  LOP3.LUT P2, RZ, R160.reuse, 0xff00, RZ, 0xc0, !PT ;  /* 0x0000ff00a0ff7812 */ /* 0x040fe2000784c0ff */
[--C-:B------:R-:W-:Y:S01]  /*4670*/  FFMA.FTZ R177, R177, UR13, R158.reuse ;  /* 0x0000000db1b17c23 */ /* 0x100fe2000801009e */
[----:B------:R-:W-:Y:S01]  /*4680*/  LOP3.LUT P4, RZ, R160, 0xff0000, RZ, 0xc0, !PT ;  /* 0x00ff0000a0ff7812 */ /* 0x000fe2000788c0ff */
[----:B------:R-:W-:Y:S01]  /*4690*/  FADD.FTZ R179, R180, -R179 ;  /* 0x800000b3b4b37221 */ /* 0x000fe20000010000 */
[----:B------:R-:W-:Y:S01]  /*46a0*/  LOP3.LUT P0, RZ, R160, 0xff000000, RZ, 0xc0, !PT ;  /* 0xff000000a0ff7812 */ /* 0x000fe2000780c0ff */
[----:B------:R-:W-:Y:S01]  /*46b0*/  FADD.FTZ R177, R178, -R177 ;  /* 0x800000b1b2b17221 */ /* 0x000fe20000010000 */
[----:B------:R-:W-:Y:S01]  /*46c0*/  FSEL R160, R0, RZ, P3 ;  /* 0x000000ff00a07208 */ /* 0x000fe20001800000 */
[--C-:B------:R-:W-:Y:S01]  /*46d0*/  FFMA.FTZ R125, R125, UR13, R158.reuse ;  /* 0x0000000d7d7d7c23 */ /* 0x100fe2000801009e */
[----:B------:R-:W-:Y:S01]  /*46e0*/  FSEL R0, R200, RZ, P5 ;  /* 0x000000ffc8007208 */ /* 0x000fe20002800000 */
[--C-:B------:R-:W-:Y:S01]  /*46f0*/  FFMA.FTZ R200, R183, UR13, R158.reuse ;  /* 0x0000000db7c87c23 */ /* 0x100fe2000801009e */
[--C-:B------:R-:W-:Y:S01]  /*4700*/  FFMA.FTZ R183, R184, UR13, R158.reuse ;  /* 0x0000000db8b77c23 */ /* 0x100fe2000801009e */
[--C-:B------:R-:W-:Y:S01]  /*4710*/  FFMA.FTZ R184, R187, UR13, R158.reuse ;  /* 0x0000000dbbb87c23 */ /* 0x100fe2000801009e */
[--C-:B------:R-:W-:Y:S01]  /*4720*/  FFMA.FTZ R187, R181, UR13, R158.reuse ;  /* 0x0000000db5bb7c23 */ /* 0x100fe2000801009e */
[----:B------:R-:W-:Y:S01]  /*4730*/  LOP3.LUT P3, RZ, R161, 0xff, RZ, 0xc0, !PT ;  /* 0x000000ffa1ff7812 */ /* 0x000fe2000786c0ff */
[----:B------:R-:W-:Y:S01]  /*4740*/  FADD.FTZ R183, R186, -R183 ;  /* 0x800000b7bab77221 */ /* 0x000fe20000010000 */
[----:B------:R-:W-:Y:S01]  /*4750*/  FFMA.FTZ R186, R167, UR13, R158 ;  /* 0x0000000da7ba7c23 */ /* 0x000fe2000801009e */
[----:B------:R-:W-:Y:S01]  /*4760*/  FADD.FTZ R184, R189, -R184 ;  /* 0x800000b8bdb87221 */ /* 0x000fe20000010000 */
[----:B------:R-:W-:Y:S01]  /*4770*/  LOP3.LUT P5, RZ, R161, 0xff00, RZ, 0xc0, !PT ;  /* 0x0000ff00a1ff7812 */ /* 0x000fe200078ac0ff */
[----:B------:R-:W-:Y:S01]  /*4780*/  FFMA.FTZ R161, R191, UR13, R158 ;  /* 0x0000000dbfa17c23 */ /* 0x000fe2000801009e */
[----:B------:R-:W-:Y:S01]  /*4790*/  FADD.FTZ R181, R165, -R186 ;  /* 0x800000baa5b57221 */ /* 0x000fe20000010000 */
[----:B------:R-:W-:Y:S01]  /*47a0*/  SHF.L.U32 R165, R98, 0x10, RZ ;  /* 0x0000001062a57819 */ /* 0x000fe200000006ff */
[----:B------:R-:W-:Y:S01]  /*47b0*/  FADD.FTZ R191, R194, -R193 ;  /* 0x800000c1c2bf7221 */ /* 0x000fe20000010000 */
[----:B------:R-:W-:Y:S01]  /*47c0*/  PRMT R167, R98, 0x7632, R167 ;  /* 0x0000763262a77816 */ /* 0x000fe200000000a7 */
[----:B------:R-:W-:Y:S01]  /*47d0*/  FADD.FTZ R193, R196, -R195 ;  /* 0x800000c3c4c17221 */ /* 0x000fe20000010000 */
[----:B------:R-:W-:Y:S01]  /*47e0*/  FADD.FTZ R161, R192, -R161 ;  /* 0x800000a1c0a17221 */ /* 0x000fe20000010000 */
[--C-:B------:R-:W-:Y:S01]  /*47f0*/  FFMA.FTZ R194, R184, UR12, R165.reuse ;  /* 0x0000000cb8c27c23 */ /* 0x100fe200080100a5 */
[----:B------:R-:W-:Y:S01]  /*4800*/  PRMT R165, R96, 0x7632, R165 ;  /* 0x0000763260a57816 */ /* 0x000fe200000000a5 */
[----:B------:R-:W-:Y:S01]  /*4810*/  FADD.FTZ R195, R182, -R187 ;  /* 0x800000bbb6c37221 */ /* 0x000fe20000010000 */
        /* <DEDUP_REMOVED lines=12> */
[----:B------:R-:W-:Y:S01]  /*48e0*/  SHF.L.U32 R182, R96, 0x10, RZ ;  /* 0x0000001060b67819 */ /* 0x000fe200000006ff */
[----:B------:R-:W-:Y:S01]  /*48f0*/  FMUL.FTZ R165, R193, UR4 ;  /* 0x00000004c1a57c20 */ /* 0x000fe20008410000 */
[----:B------:R-:W-:Y:S01]  /*4900*/  PRMT R167, R87, 0x7632, R167 ;  /* 0x0000763257a77816 */ /* 0x000fe200000000a7 */
[----:B------:R-:W-:Y:S01]  /*4910*/  FFMA.FTZ R191, R191, UR12, R186 ;  /* 0x0000000cbfbf7c23 */ /* 0x000fe200080100ba */
[----:B------:R-:W-:Y:S01]  /*4920*/  FMUL.FTZ R183, R161, UR7 ;  /* 0x00000007a1b77c20 */ /* 0x000fe20008410000 */
[----:B------:R-:W-:Y:S01]  /*4930*/  SHF.L.U32 R186, R87, 0x10, RZ ;  /* 0x0000001057ba7819 */ /* 0x000fe200000006ff */
[----:B------:R-:W-:Y:S01]  /*4940*/  FMUL.FTZ R161, R192, UR4 ;  /* 0x00000004c0a17c20 */ /* 0x000fe20008410000 */
[----:B------:R-:W-:Y:S01]  /*4950*/  FFMA.FTZ R189, R185, UR12, R182 ;  /* 0x0000000cb9bd7c23 */ /* 0x000fe200080100b6 */
[----:B------:R-:W-:Y:S01]  /*4960*/  FMUL.FTZ R184, R165, UR7 ;  /* 0x00000007a5b87c20 */ /* 0x000fe20008410000 */
[----:B------:R-:W-:Y:S01]  /*4970*/  SHF.L.U32 R196, R167, 0x10, RZ ;  /* 0x00000010a7c47819 */ /* 0x000fe200000006ff */
[----:B------:R-:W-:Y:S01]  /*4980*/  FMUL.FTZ R165, R191, UR4 ;  /* 0x00000004bfa57c20 */ /* 0x000fe20008410000 */
[----:B------:R-:W-:Y:S01]  /*4990*/  FMUL.FTZ R182, R161, UR7 ;  /* 0x00000007a1b67c20 */ /* 0x000fe20008410000 */
[----:B------:R-:W-:Y:S01]  /*49a0*/  FFMA.FTZ R186, R181, UR12, R186 ;  /* 0x0000000cb5ba7c23 */ /* 0x000fe200080100ba */
[----:B------:R-:W-:Y:S01]  /*49b0*/  FMUL.FTZ R161, R189, UR4 ;  /* 0x00000004bda17c20 */ /* 0x000fe20008410000 */
[----:B------:R-:W-:Y:S01]  /*49c0*/  FMUL.FTZ R181, R165, UR7 ;  /* 0x00000007a5b57c20 */ /* 0x000fe20008410000 */
[----:B------:R-:W-:Y:S01]  /*49d0*/  FFMA.FTZ R185, R195, UR12, R196 ;  /* 0x0000000cc3b97c23 */ /* 0x000fe200080100c4 */
[----:B------:R-:W-:Y:S01]  /*49e0*/  FMUL.FTZ R165, R187, UR4 ;  /* 0x00000004bba57c20 */ /* 0x000fe20008410000 */
[----:B------:R-:W-:Y:S01]  /*49f0*/  FMUL.FTZ R161, R161, UR7 ;  /* 0x00000007a1a17c20 */ /* 0x000fe20008410000 */
[--C-:B------:R-:W-:Y:S01]  /*4a00*/  FFMA.FTZ R167, R174, UR13, R158.reuse ;  /* 0x0000000daea77c23 */ /* 0x100fe2000801009e */
[----:B------:R-:W-:Y:S01]  /*4a10*/  FSEL R181, R181, RZ, P0 ;  /* 0x000000ffb5b57208 */ /* 0x000fe20000000000 */
[----:B------:R-:W-:Y:S01]  /*4a20*/  FMUL.FTZ R174, R186, UR4 ;  /* 0x00000004baae7c20 */ /* 0x000fe20008410000 */
[----:B------:R-:W-:Y:S01]  /*4a30*/  FMUL.FTZ R196, R185, UR4 ;  /* 0x00000004b9c47c20 */ /* 0x000fe20008410000 */
[----:B------:R-:W-:Y:S01]  /*4a40*/  ISETP.GE.U32.AND P0, PT, R140, RZ, PT ;  /* 0x000000ff8c00720c */ /* 0x000fe20003f06070 */
[--C-:B------:R-:W-:Y:S01]  /*4a50*/  FFMA.FTZ R195, R175, UR13, R158.reuse ;  /* 0x0000000dafc37c23 */ /* 0x100fe2000801009e */
[----:B------:R-:W-:Y:S01]  /*4a60*/  FMUL.FTZ R165, R165, UR7 ;  /* 0x00000007a5a57c20 */ /* 0x000fe20008410000 */
[----:B------:R-:W-:Y:S01]  /*4a70*/  FSEL R175, R161, RZ, P6 ;  /* 0x000000ffa1af7208 */ /* 0x000fe20003000000 */
[----:B------:R-:W-:Y:S01]  /*4a80*/  FMUL.FTZ R161, R174, UR7 ;  /* 0x00000007aea17c20 */ /* 0x000fe20008410000 */
[----:B------:R-:W-:Y:S01]  /*4a90*/  FMUL.FTZ R196, R196, UR7 ;  /* 0x00000007c4c47c20 */ /* 0x000fe20008410000 */
[C---:B------:R-:W-:Y:S01]  /*4aa0*/  LOP3.LUT P6, RZ, R141.reuse, 0xff0000, RZ, 0xc0, !PT ;  /* 0x00ff00008dff7812 */ /* 0x040fe200078cc0ff */
[----:B------:R-:W-:Y:S01]  /*4ab0*/  FADD.FTZ R200, R172, -R167 ;  /* 0x800000a7acc87221 */ /* 0x000fe20000010000 */
[----:B------:R-:W-:Y:S01]  /*4ac0*/  ISETP.GE.U32.AND.EX P0, PT, R141, 0x1000000, PT, P0 ;  /* 0x010000008d00780c */ /* 0x000fe20003f06100 */
[----:B------:R-:W-:Y:S01]  /*4ad0*/  FFMA.FTZ R172, R173, UR13, R158 ;  /* 0x0000000dadac7c23 */ /* 0x000fe2000801009e */
[----:B------:R-:W-:Y:S01]  /*4ae0*/  FSEL R183, R183, RZ, P3 ;  /* 0x000000ffb7b77208 */ /* 0x000fe20001800000 */
[----:B------:R-:W-:Y:S01]  /*4af0*/  FADD.FTZ R202, R176, -R195 ;  /* 0x800000c3b0ca7221 */ /* 0x000fe20000010000 */
[----:B------:R-:W-:Y:S01]  /*4b00*/  FSEL R184, R184, RZ, P5 ;  /* 0x000000ffb8b87208 */ /* 0x000fe20002800000 */
[----:B------:R-:W-:Y:S01]  /*4b10*/  FADD.FTZ R172, R171, -R172 ;  /* 0x800000acabac7221 */ /* 0x000fe20000010000 */
[----:B------:R-:W-:Y:S01]  /*4b20*/  FSEL R182, R182, RZ, P4 ;  /* 0x000000ffb6b67208 */ /* 0x000fe20002000000 */
        /* <DEDUP_REMOVED lines=10> */
[----:B------:R-:W-:Y:S01]  /*4bd0*/  FADD.FTZ R127, R126, -R127 ;  /* 0x8000007f7e7f7221 */ /* 0x000fe20000010000 */
[----:B------:R-:W-:Y:S01]  /*4be0*/  FSEL R161, R161, RZ, P6 ;  /* 0x000000ffa1a17208 */ /* 0x000fe20003000000 */
[--C-:B------:R-:W-:Y:S01]  /*4bf0*/  FFMA.FTZ R176, R117, UR13, R158.reuse ;  /* 0x0000000d75b07c23 */ /* 0x100fe2000801009e */
[----:B------:R-:W-:Y:S01]  /*4c00*/  FSEL R140, R196, RZ, P0 ;  /* 0x000000ffc48c7208 */ /* 0x000fe20000000000 */
[----:B------:R-:W-:Y:S01]  /*4c10*/  FADD.FTZ R129, R128, -R129 ;  /* 0x8000008180817221 */ /* 0x000fe20000010000 */
[C---:B------:R-:W-:Y:S01]  /*4c20*/  LOP3.LUT P6, RZ, R141.reuse, 0xff, RZ, 0xc0, !PT ;  /* 0x000000ff8dff7812 */ /* 0x040fe200078cc0ff */
[----:B------:R-:W-:Y:S01]  /*4c30*/  FADD.FTZ R137, R130, -R137 ;  /* 0x8000008982897221 */ /* 0x000fe20000010000 */
[----:B------:R-:W-:Y:S01]  /*4c40*/  LOP3.LUT P0, RZ, R141, 0xff00, RZ, 0xc0, !PT ;  /* 0x0000ff008dff7812 */ /* 0x000fe2000780c0ff */
[--C-:B------:R-:W-:Y:S01]  /*4c50*/  FFMA.FTZ R141, R170, UR13, R158.reuse ;  /* 0x0000000daa8d7c23 */ /* 0x100fe2000801009e */
[--C-:B------:R-:W-:Y:S01]  /*4c60*/  FADD.FTZ R170, R136, -R133.reuse ;  /* 0x8000008588aa7221 */ /* 0x100fe20000010000 */
[----:B------:R-:W-:Y:S01]  /*4c70*/  PRMT R133, R85, 0x7632, R133 ;  /* 0x0000763255857816 */ /* 0x000fe20000000085 */
[----:B------:R-:W-:Y:S01]  /*4c80*/  FADD.FTZ R159, R132, -R159 ;  /* 0x8000009f849f7221 */ /* 0x000fe20000010000 */
[----:B------:R-:W-:Y:S01]  /*4c90*/  FADD.FTZ R141, R166, -R141 ;  /* 0x8000008da68d7221 */ /* 0x000fe20000010000 */
[C---:B------:R-:W-:Y:S01]  /*4ca0*/  SHF.L.U32 R166, R86.reuse, 0x10, RZ ;  /* 0x0000001056a67819 */ /* 0x040fe200000006ff */
[----:B------:R-:W-:Y:S01]  /*4cb0*/  FFMA.FTZ R119, R119, UR13, R158 ;  /* 0x0000000d77777c23 */ /* 0x000fe2000801009e */
[----:B------:R-:W-:Y:S01]  /*4cc0*/  PRMT R164, R86, 0x7632, R164 ;  /* 0x0000763256a47816 */ /* 0x000fe200000000a4 */
[----:B------:R-:W-:Y:S01]  /*4cd0*/  FFMA.FTZ R120, R120, UR13, R158 ;  /* 0x0000000d78787c23 */ /* 0x000fe2000801009e */
[----:B------:R-:W-:Y:S01]  /*4ce0*/  SHF.L.U32 R204, R133, 0x10, RZ ;  /* 0x0000001085cc7819 */ /* 0x000fe200000006ff */
[----:B------:R-:W-:Y:S01]  /*4cf0*/  FFMA.FTZ R205, R141, UR12, R166 ;  /* 0x0000000c8dcd7c23 */ /* 0x000fe200080100a6 */
[----:B------:R-:W-:Y:S01]  /*4d00*/  PRMT R133, R84, 0x7632, R133 ;  /* 0x0000763254857816 */ /* 0x000fe20000000085 */
[----:B------:R-:W-:Y:S01]  /*4d10*/  FFMA.FTZ R121, R121, UR13, R158 ;  /* 0x0000000d79797c23 */ /* 0x000fe2000801009e */
[----:B------:R-:W-:Y:S01]  /*4d20*/  SHF.L.U32 R203, R85, 0x10, RZ ;  /* 0x0000001055cb7819 */ /* 0x000fe200000006ff */
        /* <DEDUP_REMOVED lines=8> */
[C---:B------:R-:W-:Y:S01]  /*4db0*/  PRMT R142, R103.reuse, 0x7632, R142 ;  /* 0x00007632678e7816 */ /* 0x040fe2000000008e */
[----:B------:R-:W-:Y:S01]  /*4dc0*/  FFMA.FTZ R202, R202, UR12, R133 ;  /* 0x0000000ccaca7c23 */ /* 0x000fe20008010085 */
[----:B------:R-:W-:Y:S01]  /*4dd0*/  SHF.L.U32 R165, R103, 0x10, RZ ;  /* 0x0000001067a57819 */ /* 0x000fe200000006ff */
[----:B------:R-:W-:Y:S01]  /*4de0*/  FFMA.FTZ R200, R200, UR12, R141 ;  /* 0x0000000cc8c87c23 */ /* 0x000fe2000801008d */
[----:B------:R-:W-:Y:S01]  /*4df0*/  FMUL.FTZ R133, R203, UR4 ;  /* 0x00000004cb857c20 */ /* 0x000fe20008410000 */
[----:B------:R-:W-:Y:S01]  /*4e00*/  FMUL.FTZ R141, R206, UR4 ;  /* 0x00000004ce8d7c20 */ /* 0x000fe20008410000 */
[----:B------:R-:W-:Y:S01]  /*4e10*/  FSEL R167, R136, RZ, P6 ;  /* 0x000000ff88a77208 */ /* 0x000fe20003000000 */
[----:B------:R-:W-:Y:S01]  /*4e20*/  FMUL.FTZ R136, R204, UR4 ;  /* 0x00000004cc887c20 */ /* 0x000fe20008410000 */
        /* <DEDUP_REMOVED lines=11> */
[----:B------:R-:W-:Y:S01]  /*4ee0*/  FSEL R164, R164, RZ, P2 ;  /* 0x000000ffa4a47208 */ /* 0x000fe20001000000 */
[----:B------:R-:W-:Y:S01]  /*4ef0*/  FMUL.FTZ R172, R171, UR4 ;  /* 0x00000004abac7c20 */ /* 0x000fe20008410000 */
[----:B------:R-:W-:Y:S01]  /*4f00*/  ISETP.GE.U32.AND P2, PT, R138, RZ, PT ;  /* 0x000000ff8a00720c */ /* 0x000fe20003f46070 */
[----:B------:R-:W-:Y:S01]  /*4f10*/  FMUL.FTZ R136, R136, UR7 ;  /* 0x0000000788887c20 */ /* 0x000fe20008410000 */
[----:B------:R-:W-:Y:S01]  /*4f20*/  FSEL R142, R133, RZ, P3 ;  /* 0x000000ff858e7208 */ /* 0x000fe20001800000 */
[----:B------:R-:W-:Y:S01]  /*4f30*/  FMUL.FTZ R133, R141, UR7 ;  /* 0x000000078d857c20 */ /* 0x000fe20008410000 */
[----:B------:R-:W-:Y:S01]  /*4f40*/  FMUL.FTZ R172, R172, UR7 ;  /* 0x00000007acac7c20 */ /* 0x000fe20008410000 */
[----:B------:R-:W-:Y:S01]  /*4f50*/  LOP3.LUT P3, RZ, R139, 0xff0000, RZ, 0xc0, !PT ;  /* 0x00ff00008bff7812 */ /* 0x000fe2000786c0ff */
[----:B------:R-:W-:Y:S01]  /*4f60*/  FFMA.FTZ R123, R123, UR13, R158 ;  /* 0x0000000d7b7b7c23 */ /* 0x000fe2000801009e */
[----:B------:R-:W-:Y:S01]  /*4f70*/  ISETP.GE.U32.AND.EX P2, PT, R139, 0x1000000, PT, P2 ;  /* 0x010000008b00780c */ /* 0x000fe20003f46120 */
[----:B------:R-:W-:Y:S01]  /*4f80*/  FADD.FTZ R176, R109, -R176 ;  /* 0x800000b06db07221 */ /* 0x000fe20000010000 */
[----:B------:R-:W-:Y:S01]  /*4f90*/  FSEL R141, R136, RZ, P5 ;  /* 0x000000ff888d7208 */ /* 0x000fe20002800000 */
[----:B------:R-:W-:Y:S01]  /*4fa0*/  FADD.FTZ R119, R112, -R119 ;  /* 0x8000007770777221 */ /* 0x000fe20000010000 */
[----:B------:R-:W-:Y:S01]  /*4fb0*/  FSEL R133, R133, RZ, P3 ;  /* 0x000000ff85857208 */ /* 0x000fe20001800000 */
[----:B------:R-:W-:Y:S01]  /*4fc0*/  FADD.FTZ R120, R113, -R120 ;  /* 0x8000007871787221 */ /* 0x000fe20000010000 */
[----:B------:R-:W-:Y:S01]  /*4fd0*/  FSEL R136, R172, RZ, P2 ;  /* 0x000000ffac887208 */ /* 0x000fe20001000000 */
[--C-:B------:R-:W-:Y:S01]  /*4fe0*/  FFMA.FTZ R172, R115, UR13, R158.reuse ;  /* 0x0000000d73ac7c23 */ /* 0x100fe2000801009e */
[C---:B------:R-:W-:Y:S01]  /*4ff0*/  LOP3.LUT P3, RZ, R139.reuse, 0xff, RZ, 0xc0, !PT ;  /* 0x000000ff8bff7812 */ /* 0x040fe2000786c0ff */
[--C-:B------:R-:W-:Y:S01]  /*5000*/  FFMA.FTZ R115, R122, UR13, R158.reuse ;  /* 0x0000000d7a737c23 */ /* 0x100fe2000801009e */
[----:B------:R-:W-:Y:S01]  /*5010*/  LOP3.LUT P2, RZ, R139, 0xff00, RZ, 0xc0, !PT ;  /* 0x0000ff008bff7812 */ /* 0x000fe2000784c0ff */
[----:B------:R-:W-:Y:S01]  /*5020*/  FFMA.FTZ R139, R110, UR13, R158 ;  /* 0x0000000d6e8b7c23 */ /* 0x000fe2000801009e */
[C---:B------:R-:W-:Y:S01]  /*5030*/  SHF.L.U32 R180, R102.reuse, 0x10, RZ ;  /* 0x0000001066b47819 */ /* 0x040fe200000006ff */
[----:B------:R-:W-:Y:S01]  /*5040*/  FADD.FTZ R172, R111, -R172 ;  /* 0x800000ac6fac7221 */ /* 0x000fe20000010000 */
[----:B------:R-:W-:Y:S01]  /*5050*/  PRMT R110, R102, 0x7632, R110 ;  /* 0x00007632666e7816 */ /* 0x000fe2000000006e */
[----:B------:R-:W-:Y:S01]  /*5060*/  FADD.FTZ R139, R108, -R139 ;  /* 0x8000008b6c8b7221 */ /* 0x000fe20000010000 */
[----:B------:R-:W-:Y:S01]  /*5070*/  PRMT R108, R101, 0x7632, R108 ;  /* 0x00007632656c7816 */ /* 0x000fe2000000006c */
[----:B------:R-:W-:Y:S01]  /*5080*/  FFMA.FTZ R180, R125, UR12, R180 ;  /* 0x0000000c7db47c23 */ /* 0x000fe200080100b4 */
[----:B------:R-:W-:Y:S01]  /*5090*/  FSEL R165, R165, RZ, P4 ;  /* 0x000000ffa5a57208 */ /* 0x000fe20002000000 */
[----:B------:R-:W-:Y:S01]  /*50a0*/  FADD.FTZ R115, R116, -R115 ;  /* 0x8000007374737221 */ /* 0x000fe20000010000 */
[----:B------:R-:W-:Y:S01]  /*50b0*/  SHF.L.U32 R179, R108, 0x10, RZ ;  /* 0x000000106cb37819 */ /* 0x000fe200000006ff */
[----:B------:R-:W-:Y:S01]  /*50c0*/  FMUL.FTZ R117, R180, UR4 ;  /* 0x00000004b4757c20 */ /* 0x000fe20008410000 */
[----:B------:R-:W-:Y:S01]  /*50d0*/  PRMT R108, R100, 0x7632, R108 ;  /* 0x00007632646c7816 */ /* 0x000fe2000000006c */
[----:B------:R-:W-:Y:S01]  /*50e0*/  FADD.FTZ R123, R118, -R123 ;  /* 0x8000007b767b7221 */ /* 0x000fe20000010000 */
[----:B------:R-:W-:Y:S01]  /*50f0*/  SHF.L.U32 R178, R101, 0x10, RZ ;  /* 0x0000001065b27819 */ /* 0x000fe200000006ff */
[----:B------:R-:W-:Y:S01]  /*5100*/  FMUL.FTZ R117, R117, UR7 ;  /* 0x0000000775757c20 */ /* 0x000fe20008410000 */
[----:B------:R-:W-:Y:S01]  /*5110*/  LOP3.LUT P6, RZ, R138, 0xff, RZ, 0xc0, !PT ;  /* 0x000000ff8aff7812 */ /* 0x000fe200078cc0ff */
[----:B------:R-:W-:Y:S01]  /*5120*/  FADD.FTZ R121, R114, -R121 ;  /* 0x8000007972797221 */ /* 0x000fe20000010000 */
[C---:B------:R-:W-:Y:S01]  /*5130*/  LOP3.LUT P0, RZ, R138.reuse, 0xff00, RZ, 0xc0, !PT ;  /* 0x0000ff008aff7812 */ /* 0x040fe2000780c0ff */
[----:B------:R-:W-:Y:S01]  /*5140*/  FFMA.FTZ R178, R127, UR12, R178 ;  /* 0x0000000c7fb27c23 */ /* 0x000fe200080100b2 */
[C---:B------:R-:W-:Y:S01]  /*5150*/  LOP3.LUT P4, RZ, R138.reuse, 0xff0000, RZ, 0xc0, !PT ;  /* 0x00ff00008aff7812 */ /* 0x040fe2000788c0ff */
[----:B------:R-:W1:Y:S01]  /*5160*/  LDC.64 R126, c[0x0][0x478] ;  /* 0x00011e00ff7e7b82 */ /* 0x000e620000000a00 */
[----:B------:R-:W-:Y:S01]  /*5170*/  LOP3.LUT P5, RZ, R138, 0xff000000, RZ, 0xc0, !PT ;  /* 0xff0000008aff7812 */ /* 0x000fe200078ac0ff */
[----:B------:R-:W-:Y:S01]  /*5180*/  FFMA.FTZ R138, R143, UR13, R158 ;  /* 0x0000000d8f8a7c23 */ /* 0x000fe2000801009e */
[----:B------:R-:W-:-:S02]  /*5190*/  SHF.L.U32 R122, R110, 0x10, RZ ;  /* 0x000000106e7a7819 */ /* 0x000fc400000006ff */
[----:B------:R-:W-:Y:S01]  /*51a0*/  SHF.L.U32 R110, R100, 0x10, RZ ;  /* 0x00000010646e7819 */ /* 0x000fe200000006ff */
[----:B------:R-:W-:Y:S01]  /*51b0*/  FADD.FTZ R138, R131, -R138 ;  /* 0x8000008a838a7221 */ /* 0x000fe20000010000 */
[----:B------:R-:W-:Y:S01]  /*51c0*/  SHF.L.U32 R108, R108, 0x10, RZ ;  /* 0x000000106c6c7819 */ /* 0x000fe200000006ff */
[----:B------:R-:W-:Y:S01]  /*51d0*/  FFMA.FTZ R195, R159, UR12, R122 ;  /* 0x0000000c9fc37c23 */ /* 0x000fe2000801007a */
[----:B------:R-:W-:Y:S01]  /*51e0*/  SHF.L.U32 R125, R81, 0x10, RZ ;  /* 0x00000010517d7819 */ /* 0x000fe200000006ff */
        /* <DEDUP_REMOVED lines=8> */
[----:B------:R-:W-:Y:S01]  /*5270*/  SHF.L.U32 R138, R80, 0x10, RZ ;  /* 0x00000010508a7819 */ /* 0x000fe200000006ff */
[----:B------:R-:W-:Y:S01]  /*5280*/  FMUL.FTZ R117, R179, UR4 ;  /* 0x00000004b3757c20 */ /* 0x000fe20008410000 */
[----:B------:R-:W-:Y:S01]  /*5290*/  FMUL.FTZ R108, R111, UR4 ;  /* 0x000000046f6c7c20 */ /* 0x000fe20008410000 */
[----:B------:R-:W-:Y:S01]  /*52a0*/  FMUL.FTZ R122, R122, UR7 ;  /* 0x000000077a7a7c20 */ /* 0x000fe20008410000 */
[----:B------:R-:W2:Y:S01]  /*52b0*/  LDC.64 R130, c[0x0][0x468] ;  /* 0x00011a00ff827b82 */ /* 0x000ea20000000a00 */
[----:B------:R-:W-:Y:S01]  /*52c0*/  FMUL.FTZ R159, R117, UR7 ;  /* 0x00000007759f7c20 */ /* 0x000fe20008410000 */
[----:B------:R-:W-:Y:S01]  /*52d0*/  FMUL.FTZ R108, R108, UR7 ;  /* 0x000000076c6c7c20 */ /* 0x000fe20008410000 */
[----:B------:R-:W-:Y:S01]  /*52e0*/  FFMA.FTZ R138, R139, UR12, R138 ;  /* 0x0000000c8b8a7c23 */ /* 0x000fe2000801008a */
[----:B------:R-:W-:Y:S01]  /*52f0*/  FMUL.FTZ R117, R110, UR4 ;  /* 0x000000046e757c20 */ /* 0x000fe20008410000 */
[----:B------:R-:W-:Y:S01]  /*5300*/  FSEL R173, R122, RZ, P2 ;  /* 0x000000ff7aad7208 */ /* 0x000fe20001000000 */
[----:B------:R-:W-:Y:S01]  /*5310*/  FMUL.FTZ R124, R137, UR4 ;  /* 0x00000004897c7c20 */ /* 0x000fe20008410000 */
[----:B------:R-:W-:Y:S01]  /*5320*/  FMUL.FTZ R122, R138, UR4 ;  /* 0x000000048a7a7c20 */ /* 0x000fe20008410000 */
[----:B------:R-:W-:Y:S01]  /*5330*/  FMUL.FTZ R117, R117, UR7 ;  /* 0x0000000775757c20 */ /* 0x000fe20008410000 */
[----:B------:R-:W-:Y:S01]  /*5340*/  FSEL R139, R108, RZ, P6 ;  /* 0x000000ff6c8b7208 */ /* 0x000fe20003000000 */
[----:B------:R-:W-:Y:S01]  /*5350*/  FMUL.FTZ R124, R124, UR7 ;  /* 0x000000077c7c7c20 */ /* 0x000fe20008410000 */
[----:B------:R-:W-:Y:S01]  /*5360*/  PRMT R108, R80, 0x7632, R108 ;  /* 0x00007632506c7816 */ /* 0x000fe2000000006c */
[----:B------:R-:W-:Y:S01]  /*5370*/  FMUL.FTZ R122, R122, UR7 ;  /* 0x000000077a7a7c20 */ /* 0x000fe20008410000 */
[----:B------:R-:W-:-:S02]  /*5380*/  PRMT R109, R81, 0x7632, R109 ;  /* 0x00007632516d7816 */ /* 0x000fc4000000006d */
[----:B------:R-:W-:Y:S02]  /*5390*/  FSEL R158, R158, RZ, P4 ;  /* 0x000000ff9e9e7208 */ /* 0x000fe40002000000 */
[C---:B------:R-:W-:Y:S02]  /*53a0*/  LOP3.LUT P3, RZ, R134.reuse, 0xff, RZ, 0xc0, !PT ;  /* 0x000000ff86ff7812 */ /* 0x040fe4000786c0ff */
[----:B------:R-:W-:Y:S02]  /*53b0*/  LOP3.LUT P4, RZ, R134, 0xff0000, RZ, 0xc0, !PT ;  /* 0x00ff000086ff7812 */ /* 0x000fe4000788c0ff */
[----:B------:R-:W-:Y:S02]  /*53c0*/  FSEL R143, R117, RZ, P0 ;  /* 0x000000ff758f7208 */ /* 0x000fe40000000000 */
[----:B------:R-:W-:Y:S01]  /*53d0*/  SHF.L.U32 R177, R108, 0x10, RZ ;  /* 0x000000106cb17819 */ /* 0x000fe200000006ff */
[----:B--2---:R-:W-:Y:S01]  /*53e0*/  IMAD.WIDE.U32 R128, R155, 0x10, R130 ;  /* 0x000000109b807825 */ /* 0x004fe200078e0082 */
[----:B------:R-:W-:-:S02]  /*53f0*/  ISETP.GE.U32.AND P0, PT, R134, RZ, PT ;  /* 0x000000ff8600720c */ /* 0x000fc40003f06070 */
[----:B------:R-:W-:Y:S01]  /*5400*/  SHF.L.U32 R108, R109, 0x10, RZ ;  /* 0x000000106d6c7819 */ /* 0x000fe200000006ff */
[----:B------:R-:W-:Y:S01]  /*5410*/  FFMA.FTZ R177, R176, UR12, R177 ;  /* 0x0000000cb0b17c23 */ /* 0x000fe200080100b1 */
[----:B------:R-:W-:Y:S02]  /*5420*/  FSEL R159, R159, RZ, P5 ;  /* 0x000000ff9f9f7208 */ /* 0x000fe40002800000 */
[C---:B------:R-:W-:Y:S02]  /*5430*/  LOP3.LUT P2, RZ, R134.reuse, 0xff00, RZ, 0xc0, !PT ;  /* 0x0000ff0086ff7812 */ /* 0x040fe4000784c0ff */
[----:B------:R-:W-:Y:S02]  /*5440*/  LOP3.LUT P5, RZ, R134, 0xff000000, RZ, 0xc0, !PT ;  /* 0xff00000086ff7812 */ /* 0x000fe400078ac0ff */
[----:B------:R-:W-:Y:S02]  /*5450*/  FSEL R132, R122, RZ, P3 ;  /* 0x000000ff7a847208 */ /* 0x000fe40001800000 */
[----:B------:R-:W-:Y:S01]  /*5460*/  FSEL R134, R124, RZ, P4 ;  /* 0x000000ff7c867208 */ /* 0x000fe20002000000 */
[----:B-1----:R-:W-:Y:S01]  /*5470*/  IMAD.WIDE.U32 R124, R154, 0x10, R126 ;  /* 0x000000109a7c7825 */ /* 0x002fe200078e007e */
[----:B------:R-:W-:-:S02]  /*5480*/  LOP3.LUT P6, RZ, R135, 0xff, RZ, 0xc0, !PT ;  /* 0x000000ff87ff7812 */ /* 0x000fc400078cc0ff */
[C---:B------:R-:W-:Y:S02]  /*5490*/  LOP3.LUT P3, RZ, R135.reuse, 0xff00, RZ, 0xc0, !PT ;  /* 0x0000ff0087ff7812 */ /* 0x040fe4000786c0ff */
[C---:B------:R-:W-:Y:S02]  /*54a0*/  LOP3.LUT P4, RZ, R135.reuse, 0xff0000, RZ, 0xc0, !PT ;  /* 0x00ff000087ff7812 */ /* 0x040fe4000788c0ff */
[----:B------:R-:W-:Y:S01]  /*54b0*/  ISETP.GE.U32.AND.EX P0, PT, R135, 0x1000000, PT, P0 ;  /* 0x010000008700780c */ /* 0x000fe20003f06100 */
[----:B------:R-:W-:Y:S01]  /*54c0*/  FFMA.FTZ R135, R119, UR12, R108 ;  /* 0x0000000c77877c23 */ /* 0x000fe2000801006c */
[----:B------:R-:W-:Y:S02]  /*54d0*/  F2FP.BF16.F32.PACK_AB R107, R107, R92 ;  /* 0x0000005c6b6b723e */ /* 0x000fe400000010ff */
[----:B------:R-:W-:Y:S02]  /*54e0*/  PRMT R92, R82, 0x7632, R92 ;  /* 0x00007632525c7816 */ /* 0x000fe4000000005c */
[----:B------:R-:W-:-:S02]  /*54f0*/  PRMT R108, R83, 0x7632, R108 ;  /* 0x00007632536c7816 */ /* 0x000fc4000000006c */
[----:B------:R-:W-:Y:S02]  /*5500*/  F2FP.BF16.F32.PACK_AB R105, R105, R198 ;  /* 0x000000c66969723e */ /* 0x000fe400000010ff */
[----:B------:R-:W-:Y:S02]  /*5510*/  SHF.L.U32 R109, R82, 0x10, RZ ;  /* 0x00000010526d7819 */ /* 0x000fe400000006ff */
[----:B------:R-:W-:Y:S02]  /*5520*/  SHF.L.U32 R198, R92, 0x10, RZ ;  /* 0x000000105cc67819 */ /* 0x000fe400000006ff */
[----:B------:R-:W-:Y:S01]  /*5530*/  F2FP.BF16.F32.PACK_AB R104, R104, R93 ;  /* 0x0000005d6868723e */ /* 0x000fe200000010ff */
[----:B------:R-:W-:Y:S01]  /*5540*/  IMAD.WIDE.U32 R92, R157, 0x10, R126 ;  /* 0x000000109d5c7825 */ /* 0x000fe200078e007e */
[----:B------:R-:W-:-:S03]  /*5550*/  SHF.L.U32 R112, R83, 0x10, RZ ;  /* 0x0000001053707819 */ /* 0x000fc600000006ff */
[----:B------:R-:W-:Y:S01]  /*5560*/  FFMA.FTZ R176, R120, UR12, R109 ;  /* 0x0000000c78b07c23 */ /* 0x000fe2000801006d */
[----:B------:R-:W-:Y:S01]  /*5570*/  SHF.L.U32 R108, R108, 0x10, RZ ;  /* 0x000000106c6c7819 */ /* 0x000fe200000006ff */
[----:B------:R-:W-:Y:S01]  /*5580*/  FFMA.FTZ R198, R121, UR12, R198 ;  /* 0x0000000c79c67c23 */ /* 0x000fe200080100c6 */
[----:B------:R-:W-:Y:S01]  /*5590*/  F2FP.BF16.F32.PACK_AB R106, R106, R199 ;  /* 0x000000c76a6a723e */ /* 0x000fe200000010ff */
[----:B------:R-:W-:Y:S01]  /*55a0*/  FFMA.FTZ R199, R115, UR12, R112 ;  /* 0x0000000c73c77c23 */ /* 0x000fe20008010070 */
[----:B------:R-:W-:Y:S01]  /*55b0*/  F2FP.BF16.F32.PACK_AB R95, R94, R95 ;  /* 0x0000005f5e5f723e */ /* 0x000fe200000010ff */
[----:B------:R-:W-:Y:S01]  /*55c0*/  FFMA.FTZ R196, R123, UR12, R108 ;  /* 0x0000000c7bc47c23 */ /* 0x000fe2000801006c */
[----:B------:R-:W-:Y:S01]  /*55d0*/  F2FP.BF16.F32.PACK_AB R115, R162, R201 ;  /* 0x000000c9a273723e */ /* 0x000fe200000010ff */
[----:B------:R1:W-:Y:S01]  /*55e0*/  STG.E.128 desc[UR14][R92.64], R104 ;  /* 0x000000685c007986 */ /* 0x0003e2000c101d0e */
[----:B------:R-:W-:Y:S01]  /*55f0*/  F2FP.BF16.F32.PACK_AB R114, R190, R197 ;  /* 0x000000c5be72723e */ /* 0x000fe200000010ff */
[----:B------:R-:W-:Y:S01]  /*5600*/  IMAD.WIDE.U32 R108, R157, 0x10, R130 ;  /* 0x000000109d6c7825 */ /* 0x000fe200078e0082 */
[----:B------:R-:W-:-:S02]  /*5610*/  F2FP.BF16.F32.PACK_AB R113, R188, R169 ;  /* 0x000000a9bc71723e */ /* 0x000fc400000010ff */
[----:B------:R-:W-:Y:S02]  /*5620*/  F2FP.BF16.F32.PACK_AB R112, R163, R168 ;  /* 0x000000a8a370723e */ /* 0x000fe400000010ff */
[----:B------:R-:W-:Y:S02]  /*5630*/  F2FP.BF16.F32.PACK_AB R94, R193, R194 ;  /* 0x000000c2c15e723e */ /* 0x000fe400000010ff */
[----:B------:R-:W-:Y:S01]  /*5640*/  F2FP.BF16.F32.PACK_AB R123, R0, R160 ;  /* 0x000000a0007b723e */ /* 0x000fe200000010ff */
[----:B------:R2:W-:Y:S01]  /*5650*/  STG.E.128 desc[UR14][R108.64], R112 ;  /* 0x000000706c007986 */ /* 0x0005e2000c101d0e */
[----:B------:R-:W-:Y:S01]  /*5660*/  F2FP.BF16.F32.PACK_AB R122, R184, R183 ;  /* 0x000000b7b87a723e */ /* 0x000fe200000010ff */
[----:B------:R-:W-:Y:S01]  /*5670*/  FMUL.FTZ R0, R176, UR4 ;  /* 0x00000004b0007c20 */ /* 0x000fe20008410000 */
[----:B------:R-:W-:Y:S02]  /*5680*/  F2FP.BF16.F32.PACK_AB R121, R181, R182 ;  /* 0x000000b6b579723e */ /* 0x000fe400000010ff */
[----:B------:R-:W-:Y:S01]  /*5690*/  F2FP.BF16.F32.PACK_AB R120, R174, R175 ;  /* 0x000000afae78723e */ /* 0x000fe200000010ff */
[----:B------:R-:W-:Y:S01]  /*56a0*/  FMUL.FTZ R0, R0, UR7 ;  /* 0x0000000700007c20 */ /* 0x000fe20008410000 */
[----:B------:R-:W-:Y:S01]  /*56b0*/  F2FP.BF16.F32.PACK_AB R119, R185, R186 ;  /* 0x000000bab977723e */ /* 0x000fe200000010ff */
[----:B-1----:R-:W-:Y:S01]  /*56c0*/  IMAD.WIDE.U32 R106, R156, 0x10, R126 ;  /* 0x000000109c6a7825 */ /* 0x002fe200078e007e */
[----:B------:R-:W-:-:S02]  /*56d0*/  F2FP.BF16.F32.PACK_AB R93, R191, R192 ;  /* 0x000000c0bf5d723e */ /* 0x000fc400000010ff */
[----:B------:R-:W-:Y:S01]  /*56e0*/  F2FP.BF16.F32.PACK_AB R92, R187, R189 ;  /* 0x000000bdbb5c723e */ /* 0x000fe200000010ff */
[----:B------:R-:W-:Y:S01]  /*56f0*/  IMAD.WIDE.U32 R156, R156, 0x10, R130 ;  /* 0x000000109c9c7825 */ /* 0x000fe200078e0082 */
[----:B------:R-:W-:Y:S02]  /*5700*/  F2FP.BF16.F32.PACK_AB R118, R206, R205 ;  /* 0x000000cdce76723e */ /* 0x000fe400000010ff */
[----:B------:R-:W-:Y:S01]  /*5710*/  F2FP.BF16.F32.PACK_AB R117, R204, R203 ;  /* 0x000000cbcc75723e */ /* 0x000fe200000010ff */
[----:B------:R-:W-:Y:S01]  /*5720*/  IMAD.WIDE.U32 R104, R155, 0x10, R126 ;  /* 0x000000109b687825 */ /* 0x000fe200078e007e */
[----:B------:R-:W-:Y:S01]  /*5730*/  F2FP.BF16.F32.PACK_AB R116, R202, R200 ;  /* 0x000000c8ca74723e */ /* 0x000fe200000010ff */
[----:B------:R1:W-:Y:S01]  /*5740*/  STG.E.128 desc[UR14][R106.64], R92 ;  /* 0x0000005c6a007986 */ /* 0x0003e2000c101d0e */
[----:B--2---:R-:W-:Y:S01]  /*5750*/  F2FP.BF16.F32.PACK_AB R109, R164, R165 ;  /* 0x000000a5a46d723e */ /* 0x004fe200000010ff */
[----:B------:R-:W-:Y:S01]  /*5760*/  IMAD.WIDE.U32 R154, R154, 0x10, R130 ;  /* 0x000000109a9a7825 */ /* 0x000fe200078e0082 */
[----:B------:R-:W-:Y:S01]  /*5770*/  F2FP.BF16.F32.PACK_AB R108, R141, R142 ;  /* 0x0000008e8d6c723e */ /* 0x000fe200000010ff */
[----:B------:R-:W-:Y:S01]  /*5780*/  STG.E.128 desc[UR14][R156.64], R120 ;  /* 0x000000789c007986 */ /* 0x000fe2000c101d0e */
[----:B------:R-:W-:Y:S01]  /*5790*/  FSEL R0, R0, RZ, P6 ;  /* 0x000000ff00007208 */ /* 0x000fe20003000000 */
[----:B------:R-:W-:Y:S01]  /*57a0*/  IMAD.WIDE.U32 R126, R153, 0x10, R126 ;  /* 0x00000010997e7825 */ /* 0x000fe200078e007e */
[----:B------:R-:W-:Y:S01]  /*57b0*/  F2FP.BF16.F32.PACK_AB R115, R136, R133 ;  /* 0x000000858873723e */ /* 0x000fe200000010ff */
[----:B------:R2:W-:Y:S01]  /*57c0*/  STG.E.128 desc[UR14][R104.64], R116 ;  /* 0x0000007468007986 */ /* 0x0005e2000c101d0e */
[----:B------:R-:W-:Y:S01]  /*57d0*/  F2FP.BF16.F32.PACK_AB R114, R173, R172 ;  /* 0x000000acad72723e */ /* 0x000fe200000010ff */
[----:B------:R-:W-:Y:S01]  /*57e0*/  IMAD.WIDE.U32 R130, R153, 0x10, R130 ;  /* 0x0000001099827825 */ /* 0x000fe200078e0082 */
[----:B------:R-:W-:-:S02]  /*57f0*/  F2FP.BF16.F32.PACK_AB R113, R159, R158 ;  /* 0x0000009e9f71723e */ /* 0x000fc400000010ff */
        /* <DEDUP_REMOVED lines=9> */
[----:B--2---:R-:W-:Y:S01]  /*5890*/  FMUL.FTZ R116, R199, UR4 ;  /* 0x00000004c7747c20 */ /* 0x004fe20008410000 */
[----:B------:R-:W-:Y:S01]  /*58a0*/  FMUL.FTZ R196, R196, UR7 ;  /* 0x00000007c4c47c20 */ /* 0x000fe20008410000 */
[----:B------:R-:W-:Y:S01]  /*58b0*/  FMUL.FTZ R177, R177, UR7 ;  /* 0x00000007b1b17c20 */ /* 0x000fe20008410000 */
[----:B------:R-:W-:Y:S01]  /*58c0*/  FMUL.FTZ R198, R198, UR7 ;  /* 0x00000007c6c67c20 */ /* 0x000fe20008410000 */
[----:B------:R-:W-:Y:S01]  /*58d0*/  FMUL.FTZ R116, R116, UR7 ;  /* 0x0000000774747c20 */ /* 0x000fe20008410000 */
[----:B------:R-:W-:Y:S01]  /*58e0*/  FMUL.FTZ R135, R135, UR7 ;  /* 0x0000000787877c20 */ /* 0x000fe20008410000 */
[----:B------:R-:W-:-:S02]  /*58f0*/  F2FP.BF16.F32.PACK_AB R104, R110, R111 ;  /* 0x0000006f6e68723e */ /* 0x000fc400000010ff */
[----:B------:R-:W-:Y:S02]  /*5900*/  FSEL R119, R196, RZ, P0 ;  /* 0x000000ffc4777208 */ /* 0x000fe40000000000 */
[----:B------:R-:W-:Y:S02]  /*5910*/  FSEL R116, R116, RZ, P4 ;  /* 0x000000ff74747208 */ /* 0x000fe40002000000 */
[----:B------:R-:W-:Y:S02]  /*5920*/  F2FP.BF16.F32.PACK_AB R111, R140, R161 ;  /* 0x000000a18c6f723e */ /* 0x000fe400000010ff */
[----:B------:R-:W-:Y:S02]  /*5930*/  F2FP.BF16.F32.PACK_AB R110, R166, R167 ;  /* 0x000000a7a66e723e */ /* 0x000fe400000010ff */
[----:B------:R-:W-:Y:S02]  /*5940*/  FSEL R121, R198, RZ, P3 ;  /* 0x000000ffc6797208 */ /* 0x000fe40001800000 */
[----:B------:R-:W-:Y:S01]  /*5950*/  FSEL R117, R135, RZ, P5 ;  /* 0x000000ff87757208 */ /* 0x000fe20002800000 */
[----:B------:R2:W-:Y:S01]  /*5960*/  STG.E.128 desc[UR14][R128.64], R108 ;  /* 0x0000006c80007986 */ /* 0x0005e2000c101d0e */
[----:B------:R-:W-:-:S02]  /*5970*/  FSEL R177, R177, RZ, P2 ;  /* 0x000000ffb1b17208 */ /* 0x000fc40001000000 */
[----:B------:R-:W-:Y:S02]  /*5980*/  F2FP.BF16.F32.PACK_AB R107, R171, R170 ;  /* 0x000000aaab6b723e */ /* 0x000fe400000010ff */
[----:B------:R-:W-:Y:S02]  /*5990*/  F2FP.BF16.F32.PACK_AB R106, R195, R180 ;  /* 0x000000b4c36a723e */ /* 0x000fe400000010ff */
[----:B------:R-:W-:Y:S02]  /*59a0*/  F2FP.BF16.F32.PACK_AB R105, R179, R178 ;  /* 0x000000b2b369723e */ /* 0x000fe400000010ff */
[----:B------:R-:W-:Y:S02]  /*59b0*/  F2FP.BF16.F32.PACK_AB R119, R119, R116 ;  /* 0x000000747777723e */ /* 0x000fe400000010ff */
[----:B------:R-:W-:Y:S01]  /*59c0*/  F2FP.BF16.F32.PACK_AB R118, R121, R0 ;  /* 0x000000007976723e */ /* 0x000fe200000010ff */
[----:B------:R2:W-:Y:S01]  /*59d0*/  STG.E.128 desc[UR14][R124.64], R104 ;  /* 0x000000687c007986 */ /* 0x0005e2000c101d0e */
[----:B------:R-:W-:-:S02]  /*59e0*/  F2FP.BF16.F32.PACK_AB R117, R117, R134 ;  /* 0x000000867575723e */ /* 0x000fc400000010ff */
[----:B------:R-:W-:Y:S01]  /*59f0*/  F2FP.BF16.F32.PACK_AB R116, R177, R132 ;  /* 0x00000084b174723e */ /* 0x000fe200000010ff */
[----:B------:R2:W-:Y:S04]  /*5a00*/  STG.E.128 desc[UR14][R154.64], R112 ;  /* 0x000000709a007986 */ /* 0x0005e8000c101d0e */
[----:B------:R2:W-:Y:S04]  /*5a10*/  STG.E.128 desc[UR14][R126.64], R92 ;  /* 0x0000005c7e007986 */ /* 0x0005e8000c101d0e */
[----:B------:R2:W-:Y:S01]  /*5a20*/  STG.E.128 desc[UR14][R130.64], R116 ;  /* 0x0000007482007986 */ /* 0x0005e2000c101d0e */
[----:B------:R-:W-:Y:S05]  /*5a30*/  BRA `(.L_x_4526) ;  /* 0x0000002800707947 */ /* 0x000fea0003800000 */
.L_x_4524:
        /* <DEDUP_REMOVED lines=32> */
[----:B------:R-:W-:Y:S01]  /*5c40*/  LOP3.LUT P4, RZ, R162, 0xff000000, RZ, 0xc0, !PT ;  /* 0xff000000a2ff7812 */ /* 0x000fe2000788c0ff */
[----:B------:R-:W-:Y:S01]  /*5c50*/  FADD.FTZ R0, R203, -R0 ;  /* 0x80000000cb007221 */ /* 0x000fe20000010000 */
[C---:B------:R-:W-:Y:S01]  /*5c60*/  LOP3.LUT P5, RZ, R163.reuse, 0xff00, RZ, 0xc0, !PT ;  /* 0x0000ff00a3ff7812 */ /* 0x040fe200078ac0ff */
        /* <DEDUP_REMOVED lines=30> */
.L_x_4527:
        /* <DEDUP_REMOVED lines=14> */
[----:B------:R-:W-:Y:S01]  /*5f30*/  LOP3.LUT P5, RZ, R163, 0xff, RZ, 0xc0, !PT ;  /* 0x000000ffa3ff7812 */ /* 0x000fe200078ac0ff */
[--C-:B------:R-:W-:Y:S01]  /*5f40*/  FFMA.FTZ R168, R168, UR13, R158.reuse ;  /* 0x0000000da8a87c23 */ /* 0x100fe2000801009e */
[----:B------:R-:W-:Y:S01]  /*5f50*/  FMUL.FTZ R104, R93, UR7 ;  /* 0x000000075d687c20 */ /* 0x000fe20008410000 */
[----:B------:R-:W-:Y:S01]  /*5f60*/  FMUL.FTZ R93, R94, UR4 ;  /* 0x000000045e5d7c20 */ /* 0x000fe20008410000 */
[----:B------:R-:W-:Y:S01]  /*5f70*/  FMUL.FTZ R105, R105, UR7 ;  /* 0x0000000769697c20 */ /* 0x000fe20008410000 */
[----:B------:R-:W-:Y:S01]  /*5f80*/  LOP3.LUT P3, RZ, R162, 0xff, RZ, 0xc0, !PT ;  /* 0x000000ffa2ff7812 */ /* 0x000fe2000786c0ff */
[--C-:B------:R-:W-:Y:S01]  /*5f90*/  FFMA.FTZ R205, R205, UR13, R158.reuse ;  /* 0x0000000dcdcd7c23 */ /* 0x100fe2000801009e */
[----:B------:R-:W-:Y:S01]  /*5fa0*/  FMUL.FTZ R93, R93, UR7 ;  /* 0x000000075d5d7c20 */ /* 0x000fe20008410000 */
[----:B------:R-:W-:Y:S01]  /*5fb0*/  FSEL R104, R104, RZ, P6 ;  /* 0x000000ff68687208 */ /* 0x000fe20003000000 */
[----:B------:R-:W-:Y:S01]  /*5fc0*/  FFMA.FTZ R0, R0, UR13, R158 ;  /* 0x0000000d00007c23 */ /* 0x000fe2000801009e */
[----:B------:R-:W-:Y:S01]  /*5fd0*/  FSEL R107, R105, RZ, P2 ;  /* 0x000000ff696b7208 */ /* 0x000fe20001000000 */
[----:B------:R-:W-:Y:S01]  /*5fe0*/  FADD.FTZ R168, R199, -R168 ;  /* 0x800000a8c7a87221 */ /* 0x000fe20000010000 */
[----:B------:R-:W-:Y:S01]  /*5ff0*/  LOP3.LUT P4, RZ, R162, 0xff00, RZ, 0xc0, !PT ;  /* 0x0000ff00a2ff7812 */ /* 0x000fe2000788c0ff */
[----:B------:R-:W-:Y:S01]  /*6000*/  FADD.FTZ R205, R208, -R205 ;  /* 0x800000cdd0cd7221 */ /* 0x000fe20000010000 */
[C---:B------:R-:W-:Y:S01]  /*6010*/  LOP3.LUT P6, RZ, R162.reuse, 0xff0000, RZ, 0xc0, !PT ;  /* 0x00ff0000a2ff7812 */ /* 0x040fe200078cc0ff */
[----:B------:R-:W-:Y:S01]  /*6020*/  FADD.FTZ R0, R203, -R0 ;  /* 0x80000000cb007221 */ /* 0x000fe20000010000 */
[----:B------:R-:W-:Y:S01]  /*6030*/  LOP3.LUT P2, RZ, R162, 0xff000000, RZ, 0xc0, !PT ;  /* 0xff000000a2ff7812 */ /* 0x000fe2000784c0ff */
[--C-:B------:R-:W-:Y:S01]  /*6040*/  FFMA.FTZ R162, R209, UR13, R158.reuse ;  /* 0x0000000dd1a27c23 */ /* 0x100fe2000801009e */
[----:B------:R-:W-:Y:S01]  /*6050*/  FSEL R106, R93, RZ, P5 ;  /* 0x000000ff5d6a7208 */ /* 0x000fe20002800000 */
[----:B------:R-:W-:Y:S01]  /*6060*/  FFMA.FTZ R93, R204, UR13, R158 ;  /* 0x0000000dcc5d7c23 */ /* 0x000fe2000801009e */
[----:B------:R-:W-:Y:S01]  /*6070*/  FMUL.FTZ R205, R205, UR12 ;  /* 0x0000000ccdcd7c20 */ /* 0x000fe20008410000 */
[----:B------:R-:W-:Y:S01]  /*6080*/  FADD.FTZ R162, R211, -R162 ;  /* 0x800000a2d3a27221 */ /* 0x000fe20000010000 */
[----:B------:R-:W-:Y:S01]  /*6090*/  FMUL.FTZ R0, R0, UR12 ;  /* 0x0000000c00007c20 */ /* 0x000fe20008410000 */
[----:B------:R-:W-:Y:S01]  /*60a0*/  FADD.FTZ R206, R206, -R93 ;  /* 0x8000005dcece7221 */ /* 0x000fe20000010000 */
        /* <DEDUP_REMOVED lines=27> */
.L_x_4528:
[----:B------:R-:W1:Y:S08]  /*6260*/  @P0 LDC.64 R162, c[0x0][0x478] ;  /* 0x00011e00ffa20b82 */ /* 0x000e700000000a00 */
[----:B------:R-:W2:Y:S01]  /*6270*/  LDC.64 R200, c[0x0][0x468] ;  /* 0x00011a00ffc87b82 */ /* 0x000ea20000000a00 */
[----:B-1----:R-:W-:-:S05]  /*6280*/  @P0 IMAD.WIDE.U32 R162, R157, 0x10, R162 ;  /* 0x000000109da20825 */ /* 0x002fca00078e00a2 */
[----:B------:R1:W-:Y:S01]  /*6290*/  @P0 STG.E.128 desc[UR14][R162.64], R92 ;  /* 0x0000005ca2000986 */ /* 0x0003e2000c101d0e */
[----:B--2---:R-:W-:-:S05]  /*62a0*/  IMAD.WIDE.U32 R168, R157, 0x10, R200 ;  /* 0x000000109da87825 */ /* 0x004fca00078e00c8 */
[----:B------:R1:W-:Y:S01]  /*62b0*/  STG.E.128 desc[UR14][R168.64], R104 ;  /* 0x00000068a8007986 */ /* 0x0003e2000c101d0e */
[----:B------:R-:W-:Y:S05]  /*62c0*/  @!P0 BRA `(.L_x_4529) ;  /* 0x0000000400088947 */ /* 0x000fea0003800000 */
[--C-:B------:R-:W-:Y:S01]  /*62d0*/  FFMA.FTZ R197, R197, UR13, R158.reuse ;  /* 0x0000000dc5c57c23 */ /* 0x100fe2000801009e */
[--C-:B-1----:R-:W-:Y:S01]  /*62e0*/  FFMA.FTZ R93, R188, UR13, R158.reuse ;  /* 0x0000000dbc5d7c23 */ /* 0x102fe2000801009e */
[----:B------:R-:W-:Y:S01]  /*62f0*/  FFMA.FTZ R0, R187, UR13, R158 ;  /* 0x0000000dbb007c23 */ /* 0x000fe2000801009e */
        /* <DEDUP_REMOVED lines=27> */
[----:B------:R-:W-:Y:S01]  /*64b0*/  LOP3.LUT P5, RZ, R161, 0xff, RZ, 0xc0, !PT ;  /* 0x000000ffa1ff7812 */ /* 0x000fe200078ac0ff */
[----:B------:R-:W-:Y:S01]  /*64c0*/  FMUL.FTZ R93, R93, UR12 ;  /* 0x0000000c5d5d7c20 */ /* 0x000fe20008410000 */
[----:B------:R-:W-:Y:S01]  /*64d0*/  F2FP.BF16.F32.PACK_AB R95, R104, R95 ;  /* 0x0000005f685f723e */ /* 0x000fe200000010ff */
        /* <DEDUP_REMOVED lines=10> */
[----:B------:R-:W-:Y:S01]  /*6580*/  FMUL.FTZ R160, R93, UR4 ;  /* 0x000000045da07c20 */ /* 0x000fe20008410000 */
[----:B------:R-:W-:Y:S02]  /*6590*/  FSEL R106, R106, RZ, P5 ;  /* 0x000000ff6a6a7208 */ /* 0x000fe40002800000 */
[----:B------:R-:W-:Y:S01]  /*65a0*/  LOP3.LUT P5, RZ, R161, 0xff00, RZ, 0xc0, !PT ;  /* 0x0000ff00a1ff7812 */ /* 0x000fe200078ac0ff */
[C---:B------:R-:W-:Y:S01]  /*65b0*/  FMUL.FTZ R161, R92.reuse, UR4 ;  /* 0x000000045ca17c20 */ /* 0x040fe20008410000 */
[----:B------:R-:W-:Y:S01]  /*65c0*/  F2FP.BF16.F32.PACK_AB R93, R92, R93 ;  /* 0x0000005d5c5d723e */ /* 0x000fe200000010ff */
[----:B------:R-:W-:Y:S01]  /*65d0*/  FMUL.FTZ R160, R160, UR7 ;  /* 0x00000007a0a07c20 */ /* 0x000fe20008410000 */
[----:B------:R-:W-:Y:S01]  /*65e0*/  F2FP.BF16.F32.PACK_AB R94, R157, R94 ;  /* 0x0000005e9d5e723e */ /* 0x000fe200000010ff */
[C---:B------:R-:W-:Y:S01]  /*65f0*/  FMUL.FTZ R157, R105.reuse, UR4 ;  /* 0x00000004699d7c20 */ /* 0x040fe20008410000 */
[----:B------:R-:W-:Y:S01]  /*6600*/  F2FP.BF16.F32.PACK_AB R92, R105, R104 ;  /* 0x00000068695c723e */ /* 0x000fe200000010ff */
[----:B------:R-:W-:Y:S01]  /*6610*/  FMUL.FTZ R104, R104, UR4 ;  /* 0x0000000468687c20 */ /* 0x000fe20008410000 */
[----:B------:R-:W-:Y:S01]  /*6620*/  FMUL.FTZ R161, R161, UR7 ;  /* 0x00000007a1a17c20 */ /* 0x000fe20008410000 */
[----:B------:R-:W-:Y:S01]  /*6630*/  FMUL.FTZ R157, R157, UR7 ;  /* 0x000000079d9d7c20 */ /* 0x000fe20008410000 */
[----:B------:R-:W-:Y:S01]  /*6640*/  FSEL R105, R160, RZ, P6 ;  /* 0x000000ffa0697208 */ /* 0x000fe20003000000 */
[----:B------:R-:W-:Y:S01]  /*6650*/  FMUL.FTZ R104, R104, UR7 ;  /* 0x0000000768687c20 */ /* 0x000fe20008410000 */
[----:B------:R-:W-:-:S02]  /*6660*/  FSEL R163, R162, RZ, P5 ;  /* 0x000000ffa2a37208 */ /* 0x000fc40002800000 */
[----:B------:R-:W-:Y:S02]  /*6670*/  FSEL R160, R161, RZ, P2 ;  /* 0x000000ffa1a07208 */ /* 0x000fe40001000000 */
[----:B------:R-:W-:Y:S02]  /*6680*/  FSEL R157, R157, RZ, P4 ;  /* 0x000000ff9d9d7208 */ /* 0x000fe40002000000 */
[----:B------:R-:W-:Y:S02]  /*6690*/  FSEL R104, R104, RZ, P3 ;  /* 0x000000ff68687208 */ /* 0x000fe40001800000 */
[----:B------:R-:W-:Y:S02]  /*66a0*/  F2FP.BF16.F32.PACK_AB R107, R0, R107 ;  /* 0x0000006b006b723e */ /* 0x000fe400000010ff */
[----:B------:R-:W-:Y:S02]  /*66b0*/  F2FP.BF16.F32.PACK_AB R106, R163, R106 ;  /* 0x0000006aa36a723e */ /* 0x000fe400000010ff */
[----:B------:R-:W-:-:S02]  /*66c0*/  F2FP.BF16.F32.PACK_AB R105, R160, R105 ;  /* 0x00000069a069723e */ /* 0x000fc400000010ff */
[----:B------:R-:W-:Y:S01]  /*66d0*/  F2FP.BF16.F32.PACK_AB R104, R157, R104 ;  /* 0x000000689d68723e */ /* 0x000fe200000010ff */
[----:B------:R-:W-:Y:S06]  /*66e0*/  BRA `(.L_x_4530) ;  /* 0x0000000000f47947 */ /* 0x000fec0003800000 */
.L_x_4529:
[--C-:B------:R-:W-:Y:S01]  /*66f0*/  FFMA.FTZ R0, R187, UR13, R158.reuse ;  /* 0x0000000dbb007c23 */ /* 0x100fe2000801009e */
[--C-:B------:R-:W-:Y:S01]  /*6700*/  FFMA.FTZ R191, R191, UR13, R158.reuse ;  /* 0x0000000dbfbf7c23 */ /* 0x100fe2000801009e */
[----:B-1----:R-:W-:Y:S01]  /*6710*/  FFMA.FTZ R105, R184, UR13, R158 ;  /* 0x0000000db8697c23 */ /* 0x002fe2000801009e */
        /* <DEDUP_REMOVED lines=58> */
.L_x_4530:
[----:B------:R-:W1:Y:S02]  /*6ac0*/  @P0 LDC.64 R160, c[0x0][0x478] ;  /* 0x00011e00ffa00b82 */ /* 0x000e640000000a00 */
[----:B-1----:R-:W-:-:S04]  /*6ad0*/  @P0 IMAD.WIDE.U32 R160, R156, 0x10, R160 ;  /* 0x000000109ca00825 */ /* 0x002fc800078e00a0 */
[----:B------:R-:W-:Y:S01]  /*6ae0*/  IMAD.WIDE.U32 R156, R156, 0x10, R200 ;  /* 0x000000109c9c7825 */ /* 0x000fe200078e00c8 */
[----:B------:R1:W-:Y:S04]  /*6af0*/  @P0 STG.E.128 desc[UR14][R160.64], R92 ;  /* 0x0000005ca0000986 */ /* 0x0003e8000c101d0e */
[----:B------:R1:W-:Y:S01]  /*6b00*/  STG.E.128 desc[UR14][R156.64], R104 ;  /* 0x000000689c007986 */ /* 0x0003e2000c101d0e */
[----:B------:R-:W-:Y:S05]  /*6b10*/  @!P0 BRA `(.L_x_4531) ;  /* 0x0000000400088947 */ /* 0x000fea0003800000 */
[--C-:B-1----:R-:W-:Y:S01]  /*6b20*/  FFMA.FTZ R93, R170, UR13, R158.reuse ;  /* 0x0000000daa5d7c23 */ /* 0x102fe2000801009e */
        /* <DEDUP_REMOVED lines=65> */
.L_x_4531:
[--C-:B-1----:R-:W-:Y:S01]  /*6f40*/  FFMA.FTZ R105, R170, UR13, R158.reuse ;  /* 0x0000000daa697c23 */ /* 0x102fe2000801009e */
        /* <DEDUP_REMOVED lines=60> */
.L_x_4532:
[----:B------:R-:W1:Y:S01]  /*7310*/  @P0 LDC.64 R140, c[0x0][0x478] ;  /* 0x00011e00ff8c0b82 */ /* 0x000e620000000a00 */
[----:B------:R-:W-:-:S04]  /*7320*/  IMAD.WIDE.U32 R156, R155, 0x10, R200 ;  /* 0x000000109b9c7825 */ /* 0x000fc800078e00c8 */
[----:B-1----:R-:W-:-:S05]  /*7330*/  @P0 IMAD.WIDE.U32 R140, R155, 0x10, R140 ;  /* 0x000000109b8c0825 */ /* 0x002fca00078e008c */
[----:B------:R1:W-:Y:S04]  /*7340*/  @P0 STG.E.128 desc[UR14][R140.64], R92 ;  /* 0x0000005c8c000986 */ /* 0x0003e8000c101d0e */
[----:B------:R1:W-:Y:S01]  /*7350*/  STG.E.128 desc[UR14][R156.64], R104 ;  /* 0x000000689c007986 */ /* 0x0003e2000c101d0e */
[----:B------:R-:W-:Y:S05]  /*7360*/  @!P0 BRA `(.L_x_4533) ;  /* 0x0000000400088947 */ /* 0x000fea0003800000 */
[--C-:B------:R-:W-:Y:S01]  /*7370*/  FFMA.FTZ R125, R125, UR13, R158.reuse ;  /* 0x0000000d7d7d7c23 */ /* 0x100fe2000801009e */
[--C-:B------:R-:W-:Y:S01]  /*7380*/  FFMA.FTZ R133, R133, UR13, R158.reuse ;  /* 0x0000000d85857c23 */ /* 0x100fe2000801009e */
[--C-:B-1----:R-:W-:Y:S01]  /*7390*/  FFMA.FTZ R93, R164, UR13, R158.reuse ;  /* 0x0000000da45d7c23 */ /* 0x102fe2000801009e */
[----:B------:R-:W-:Y:S01]  /*73a0*/  LOP3.LUT P5, RZ, R139, 0xff, RZ, 0xc0, !PT ;  /* 0x000000ff8bff7812 */ /* 0x000fe200078ac0ff */
[----:B------:R-:W-:Y:S01]  /*73b0*/  FADD.FTZ R94, R124, -R125 ;  /* 0x8000007d7c5e7221 */ /* 0x000fe20000010000 */
[----:B------:R-:W-:Y:S01]  /*73c0*/  FADD.FTZ R95, R136, -R133 ;  /* 0x80000085885f7221 */ /* 0x000fe20000010000 */
[----:B------:R-:W-:Y:S01]  /*73d0*/  FADD.FTZ R93, R142, -R93 ;  /* 0x8000005d8e5d7221 */ /* 0x000fe20000010000 */
[----:B------:R-:W-:Y:S01]  /*73e0*/  ISETP.GE.U32.AND P2, PT, R138, RZ, PT ;  /* 0x000000ff8a00720c */ /* 0x000fe20003f46070 */
        /* <DEDUP_REMOVED lines=15> */
[--C-:B------:R-:W-:Y:S01]  /*74e0*/  FFMA.FTZ R105, R137, UR13, R158.reuse ;  /* 0x0000000d89697c23 */ /* 0x100fe2000801009e */
[----:B------:R-:W-:Y:S01]  /*74f0*/  FFMA.FTZ R129, R129, UR13, R158 ;  /* 0x0000000d81817c23 */ /* 0x000fe2000801009e */
[----:B------:R-:W-:Y:S01]  /*7500*/  FSEL R136, R92, RZ, P6 ;  /* 0x000000ff5c887208 */ /* 0x000fe20003000000 */
[----:B------:R-:W-:Y:S01]  /*7510*/  FADD.FTZ R107, R132, -R159 ;  /* 0x8000009f846b7221 */ /* 0x000fe20000010000 */
[----:B------:R-:W-:Y:S01]  /*7520*/  FSEL R137, R93, RZ, P2 ;  /* 0x000000ff5d897208 */ /* 0x000fe20001000000 */
        /* <DEDUP_REMOVED lines=38> */
.L_x_4533:
[--C-:B------:R-:W-:Y:S01]  /*7790*/  FFMA.FTZ R137, R137, UR13, R158.reuse ;  /* 0x0000000d89897c23 */ /* 0x100fe2000801009e */
[--C-:B------:R-:W-:Y:S01]  /*77a0*/  FFMA.FTZ R127, R127, UR13, R158.reuse ;  /* 0x0000000d7f7f7c23 */ /* 0x100fe2000801009e */
[--C-:B------:R-:W-:Y:S01]  /*77b0*/  FFMA.FTZ R125, R125, UR13, R158.reuse ;  /* 0x0000000d7d7d7c23 */ /* 0x100fe2000801009e */
[--C-:B-1----:R-:W-:Y:S01]  /*77c0*/  FFMA.FTZ R107, R164, UR13, R158.reuse ;  /* 0x0000000da46b7c23 */ /* 0x102fe2000801009e */
        /* <DEDUP_REMOVED lines=29> */
[----:B------:R-:W-:Y:S01]  /*79a0*/  LOP3.LUT P6, RZ, R138, 0xff0000, RZ, 0xc0, !PT ;  /* 0x00ff00008aff7812 */ /* 0x000fe200078cc0ff */
[----:B------:R-:W-:Y:S01]  /*79b0*/  FMUL.FTZ R0, R0, UR4 ;  /* 0x0000000400007c20 */ /* 0x000fe20008410000 */
[----:B------:R-:W-:Y:S01]  /*79c0*/  LOP3.LUT P3, RZ, R139, 0xff, RZ, 0xc0, !PT ;  /* 0x000000ff8bff7812 */ /* 0x000fe2000786c0ff */
[----:B------:R-:W-:Y:S01]  /*79d0*/  FMUL.FTZ R133, R133, UR4 ;  /* 0x0000000485857c20 */ /* 0x000fe20008410000 */
[----:B------:R-:W-:Y:S01]  /*79e0*/  ISETP.GE.U32.AND P2, PT, R138, RZ, PT ;  /* 0x000000ff8a00720c */ /* 0x000fe20003f46070 */
[----:B------:R-:W-:Y:S01]  /*79f0*/  FMUL.FTZ R159, R159, UR4 ;  /* 0x000000049f9f7c20 */ /* 0x000fe20008410000 */
[----:B------:R-:W-:Y:S01]  /*7a00*/  FMUL.FTZ R129, R129, UR4 ;  /* 0x0000000481817c20 */ /* 0x000fe20008410000 */
[----:B------:R-:W-:Y:S01]  /*7a10*/  FMUL.FTZ R104, R107, UR7 ;  /* 0x000000076b687c20 */ /* 0x000fe20008410000 */
[----:B------:R-:W-:Y:S01]  /*7a20*/  FSEL R105, R127, RZ, P6 ;  /* 0x000000ff7f697208 */ /* 0x000fe20003000000 */
[----:B------:R-:W-:Y:S01]  /*7a30*/  FMUL.FTZ R133, R133, UR7 ;  /* 0x0000000785857c20 */ /* 0x000fe20008410000 */
[----:B------:R-:W-:Y:S01]  /*7a40*/  FSEL R106, R125, RZ, P3 ;  /* 0x000000ff7d6a7208 */ /* 0x000fe20001800000 */
[----:B------:R-:W-:Y:S01]  /*7a50*/  FMUL.FTZ R159, R159, UR7 ;  /* 0x000000079f9f7c20 */ /* 0x000fe20008410000 */
[----:B------:R-:W-:Y:S01]  /*7a60*/  ISETP.GE.U32.AND.EX P2, PT, R139, 0x1000000, PT, P2 ;  /* 0x010000008b00780c */ /* 0x000fe20003f46120 */
[----:B------:R-:W-:Y:S01]  /*7a70*/  FMUL.FTZ R0, R0, UR7 ;  /* 0x0000000700007c20 */ /* 0x000fe20008410000 */
[----:B------:R-:W-:Y:S01]  /*7a80*/  FMUL.FTZ R129, R129, UR7 ;  /* 0x0000000781817c20 */ /* 0x000fe20008410000 */
[----:B------:R-:W-:-:S02]  /*7a90*/  LOP3.LUT P4, RZ, R138, 0xff000000, RZ, 0xc0, !PT ;  /* 0xff0000008aff7812 */ /* 0x000fc4000788c0ff */
[C---:B------:R-:W-:Y:S02]  /*7aa0*/  LOP3.LUT P5, RZ, R139.reuse, 0xff00, RZ, 0xc0, !PT ;  /* 0x0000ff008bff7812 */ /* 0x040fe400078ac0ff */
[----:B------:R-:W-:Y:S02]  /*7ab0*/  LOP3.LUT P6, RZ, R139, 0xff0000, RZ, 0xc0, !PT ;  /* 0x00ff00008bff7812 */ /* 0x000fe400078cc0ff */
        /* <DEDUP_REMOVED lines=10> */
.L_x_4534:
        /* <DEDUP_REMOVED lines=72> */
.L_x_4535:
[--C-:B------:R-:W-:Y:S01]  /*7fe0*/  FFMA.FTZ R0, R117, UR13, R158.reuse ;  /* 0x0000000d75007c23 */ /* 0x100fe2000801009e */
[--C-:B-1----:R-:W-:Y:S01]  /*7ff0*/  FFMA.FTZ R104, R115, UR13, R158.reuse ;  /* 0x0000000d73687c23 */ /* 0x102fe2000801009e */
        /* <DEDUP_REMOVED lines=59> */
.L_x_4536:
[----:B------:R-:W1:Y:S01]  /*83b0*/  @P0 LDC.64 R108, c[0x0][0x478] ;  /* 0x00011e00ff6c0b82 */ /* 0x000e620000000a00 */
[----:B------:R-:W-:-:S04]  /*83c0*/  IMAD.WIDE.U32 R200, R153, 0x10, R200 ;  /* 0x0000001099c87825 */ /* 0x000fc800078e00c8 */
[----:B-1----:R-:W-:-:S05]  /*83d0*/  @P0 IMAD.WIDE.U32 R108, R153, 0x10, R108 ;  /* 0x00000010996c0825 */ /* 0x002fca00078e006c */
[----:B------:R3:W-:Y:S04]  /*83e0*/  @P0 STG.E.128 desc[UR14][R108.64], R92 ;  /* 0x0000005c6c000986 */ /* 0x0007e8000c101d0e */
[----:B------:R3:W-:Y:S02]  /*83f0*/  STG.E.128 desc[UR14][R200.64], R104 ;  /* 0x00000068c8007986 */ /* 0x0007e4000c101d0e */
.L_x_4526:
[----:B------:R-:W-:Y:S01]  /*8400*/  UIADD3 UR6, UPT, UPT, UR6, UR24, URZ ;  /* 0x0000001806067290 */ /* 0x000fe2000fffe0ff */
[----:B------:R-:W-:-:S03]  /*8410*/  PLOP3.LUT P1, PT, P1, PT, PT, 0x8, 0x80 ;  /* 0x000000000080781c */ /* 0x000fc60000f2e170 */
        /* <DEDUP_REMOVED lines=65> */
[----:B------:R-:W-:-:S07]  /*8830*/  MOV R31, R242 ;  /* 0x000000f2001f7202 */ /* 0x000fce0000000f00 */
.L_x_4523:
[----:B------:R-:W4:Y:S01]  /*8840*/  S2R R26, SR_TID.X ;  /* 0x00000000001a7919 */ /* 0x000f220000002100 */
[----:B------:R-:W5:Y:S08]  /*8850*/  S2UR UR4, SR_CTAID.X ;  /* 0x00000000000479c3 */ /* 0x000f700000002500 */
[----:B------:R-:W5:Y:S08]  /*8860*/  LDC R0, c[0x0][0x388] ;  /* 0x0000e200ff007b82 */ /* 0x000f700000000800 */
[----:B------:R-:W1:Y:S08]  /*8870*/  LDC.64 R2, c[0x0][0x440] ;  /* 0x00011000ff027b82 */ /* 0x000e700000000a00 */
[----:B------:R-:W2:Y:S01]  /*8880*/  LDC.64 R24, c[0x0][0x448] ;  /* 0x00011200ff187b82 */ /* 0x000ea20000000a00 */
[----:B-----5:R-:W-:-:S05]  /*8890*/  IMAD R0, R0, UR4, RZ ;  /* 0x0000000400007c24 */ /* 0x020fca000f8e02ff */
[----:B----4-:R-:W-:-:S05]  /*88a0*/  LEA.HI R27, R0, R26, RZ, 0x1d ;  /* 0x0000001a001b7211 */ /* 0x010fca00078fe8ff */
[----:B-1----:R-:W-:-:S05]  /*88b0*/  IMAD.WIDE.U32 R2, R27, 0x20, R2 ;  /* 0x000000201b027825 */ /* 0x002fca00078e0002 */
[----:B0-----:R-:W-:Y:S01]  /*88c0*/  STG.E.128 desc[UR14][R2.64], R44 ;  /* 0x0000002c02007986 */ /* 0x001fe2000c101d0e */
[----:B--2---:R-:W-:-:S03]  /*88d0*/  IMAD.WIDE.U32 R24, R27, 0x20, R24 ;  /* 0x000000201b187825 */ /* 0x004fc600078e0018 */
        /* <DEDUP_REMOVED lines=20> */
.L_x_4538:
        /* <DEDUP_REMOVED lines=14> */
.L_x_19323:


//--------------------- .text._ZN10layer_norm22ln_bwd_finalize_kernelINS_22Kernel_traits_finalizeILj5120Ef13__nv_bfloat16S2_S2_fjLb0ELj1024ELj4ENS_18Kernel_traits_baseILj5120EfS2_S2_S2_fjLj1024EEEEELb0ELb0EEEvNS_9BwdParamsE --------------------------
	.section	.text._ZN10layer_norm22ln_bwd_finalize_kernelINS_22Kernel_traits_finalizeILj5120Ef13__nv_bfloat16S2_S2_fjLb0ELj1024ELj4ENS_18Kernel_traits_baseILj5120EfS2_S2_S2_fjLj1024EEEEELb0ELb0EEEvNS_9BwdParamsE,"ax",@progbits
	.align	128
        .global         _ZN10layer_norm22ln_bwd_finalize_kernelINS_22Kernel_traits_finalizeILj5120Ef13__nv_bfloat16S2_S2_fjLb0ELj1024ELj4ENS_18Kernel_traits_baseILj5120EfS2_S2_S2_fjLj1024EEEEELb0ELb0EEEvNS_9BwdParamsE
        .type           _ZN10layer_norm22ln_bwd_finalize_kernelINS_22Kernel_traits_finalizeILj5120Ef13__nv_bfloat16S2_S2_fjLb0ELj1024ELj4ENS_18Kernel_traits_baseILj5120EfS2_S2_S2_fjLj1024EEEEELb0ELb0EEEvNS_9BwdParamsE,@function
        .size           _ZN10layer_norm22ln_bwd_finalize_kernelINS_22Kernel_traits_finalizeILj5120Ef13__nv_bfloat16S2_S2_fjLb0ELj1024ELj4ENS_18Kernel_traits_baseILj5120EfS2_S2_S2_fjLj1024EEEEELb0ELb0EEEvNS_9BwdParamsE,(.L_x_19324 - _ZN10layer_norm22ln_bwd_finalize_kernelINS_22Kernel_traits_finalizeILj5120Ef13__nv_bfloat16S2_S2_fjLb0ELj1024ELj4ENS_18Kernel_traits_baseILj5120EfS2_S2_S2_fjLj1024EEEEELb0ELb0EEEvNS_9BwdParamsE)
        .other          _ZN10layer_norm22ln_bwd_finalize_kernelINS_22Kernel_traits_finalizeILj5120Ef13__nv_bfloat16S2_S2_fjLb0ELj1024ELj4ENS_18Kernel_traits_baseILj5120EfS2_S2_S2_fjLj1024EEEEELb0ELb0EEEvNS_9BwdParamsE,@"STO_CUDA_ENTRY STV_DEFAULT"
_ZN10layer_norm22ln_bwd_finalize_kernelINS_22Kernel_traits_finalizeILj5120Ef13__nv_bfloat16S2_S2_fjLb0ELj1024ELj4ENS_18Kernel_traits_baseILj5120EfS2_S2_S2_fjLj1024EEEEELb0ELb0EEEvNS_9BwdParamsE:
.text._ZN10layer_norm22ln_bwd_finalize_kernelINS_22Kernel_traits_finalizeILj5120Ef13__nv_bfloat16S2_S2_fjLb0ELj1024ELj4ENS_18Kernel_traits_baseILj5120EfS2_S2_S2_fjLj1024EEEEELb0ELb0EEEvNS_9BwdParamsE:
        /* <DEDUP_REMOVED lines=13> */
[----:B------:R-:W-:Y:S02]  /*00d0*/  LOP3.LUT R17, R2, 0x1f, RZ, 0xc0, !PT ;  /* 0x0000001f02117812 */ /* 0x000fe400078ec0ff */
        /* <DEDUP_REMOVED lines=24> */
[C---:B------:R-:W-:Y:S01]  /*0260*/  LOP3.LUT R13, R58.reuse, 0x1c0, RZ, 0xfc, !PT ;  /* 0x000001c03a0d7812 */ /* 0x040fe200078efcff */
[-CC-:B------:R-:W-:Y:S01]  /*0270*/  IMAD R12, R11, R56.reuse, R59.reuse ;  /* 0x000000380b0c7224 */ /* 0x180fe200078e023b */
[----:B------:R-:W-:Y:S01]  /*0280*/  LOP3.LUT R15, R58, 0x1e0, RZ, 0xfc, !PT ;  /* 0x000001e03a0f7812 */ /* 0x000fe200078efcff */
[-CC-:B------:R-:W-:Y:S01]  /*0290*/  IMAD R4, R4, R56.reuse, R59.reuse ;  /* 0x0000003804047224 */ /* 0x180fe200078e023b */
[C---:B------:R-:W-:Y:S01]  /*02a0*/  LOP3.LUT R2, R58.reuse, 0x100, RZ, 0xfc, !PT ;  /* 0x000001003a027812 */ /* 0x040fe200078efcff */
[-CC-:B------:R-:W-:Y:S01]  /*02b0*/  IMAD R14, R13, R56.reuse, R59.reuse ;  /* 0x000000380d0e7224 */ /* 0x180fe200078e023b */
[C---:B------:R-:W-:Y:S01]  /*02c0*/  LOP3.LUT R3, R58.reuse, 0x120, RZ, 0xfc, !PT ;  /* 0x000001203a037812 */ /* 0x040fe200078efcff */
[-CC-:B------:R-:W-:Y:S01]  /*02d0*/  IMAD R18, R15, R56.reuse, R59.reuse ;  /* 0x000000380f127224 */ /* 0x180fe200078e023b */
[----:B------:R-:W-:Y:S01]  /*02e0*/  LOP3.LUT R7, R58, 0x160, RZ, 0xfc, !PT ;  /* 0x000001603a077812 */ /* 0x000fe200078efcff */
[-CC-:B------:R-:W-:Y:S01]  /*02f0*/  IMAD R2, R2, R56.reuse, R59.reuse ;  /* 0x0000003802027224 */ /* 0x180fe200078e023b */
[C---:B------:R-:W-:Y:S01]  /*0300*/  LOP3.LUT R16, R58.reuse, 0x80, RZ, 0xfc, !PT ;  /* 0x000000803a107812 */ /* 0x040fe200078efcff */
[----:B------:R-:W-:Y:S01]  /*0310*/  HFMA2 R36, -RZ, RZ, 0, 0 ;  /* 0x00000000ff247431 */ /* 0x000fe200000001ff */
        /* <DEDUP_REMOVED lines=29> */
[----:B------:R-:W-:Y:S02]  /*04f0*/  IADD3 R17, PT, PT, R17, R30, RZ ;  /* 0x0000001e11117210 */ /* 0x000fe40007ffe0ff */
[----:B------:R-:W-:Y:S02]  /*0500*/  MOV R2, R58 ;  /* 0x0000003a00027202 */ /* 0x000fe40000000f00 */
[----:B------:R-:W-:-:S07]  /*0510*/  IADD3 R19, PT, PT, -R29, RZ, RZ ;  /* 0x000000ff1d137210 */ /* 0x000fce0007ffe1ff */
.L_x_4543:
        /* <DEDUP_REMOVED lines=118> */
.L_x_4542:
[----:B------:R-:W-:Y:S05]  /*0c80*/  BSYNC.RECONVERGENT B1 ;  /* 0x0000000000017941 */ /* 0x000fea0003800200 */
.L_x_4541:
        /* <DEDUP_REMOVED lines=75> */
.L_x_4545:
[----:B------:R-:W-:Y:S05]  /*1140*/  BSYNC.RECONVERGENT B1 ;  /* 0x0000000000017941 */ /* 0x000fea0003800200 */
.L_x_4544:
        /* <DEDUP_REMOVED lines=37> */
.L_x_4547:
[----:B------:R-:W-:Y:S05]  /*13a0*/  BSYNC.RECONVERGENT B1 ;  /* 0x0000000000017941 */ /* 0x000fea0003800200 */
.L_x_4546:
[----:B------:R-:W-:Y:S05]  /*13b0*/  @!P1 BRA `(.L_x_4540) ;  /* 0x0000000000409947 */ /* 0x000fea0003800000 */
[----:B------:R-:W0:Y:S01]  /*13c0*/  LDC.64 R6, c[0x0][0x440] ;  /* 0x00011000ff067b82 */ /* 0x000e220000000a00 */
[----:B------:R-:W-:Y:S01]  /*13d0*/  IMAD R59, R2, R56, R59 ;  /* 0x00000038023b7224 */ /* 0x000fe200078e023b */
[----:B------:R-:W-:Y:S02]  /*13e0*/  LOP3.LUT R8, R8, 0x1f, RZ, 0xc0, !PT ;  /* 0x0000001f08087812 */ /* 0x000fe400078ec0ff */
[----:B------:R-:W-:Y:S02]  /*13f0*/  IADD3 R9, PT, PT, -R9, RZ, RZ ;  /* 0x000000ff09097210 */ /* 0x000fe40007ffe1ff */
[----:B------:R-:W-:Y:S02]  /*1400*/  IADD3 R59, PT, PT, R8, R59, RZ ;  /* 0x0000003b083b7210 */ /* 0x000fe40007ffe0ff */
[----:B------:R-:W1:Y:S05]  /*1410*/  LDC.64 R10, c[0x0][0x448] ;  /* 0x00011200ff0a7b82 */ /* 0x000e6a0000000a00 */
.L_x_4548:
        /* <DEDUP_REMOVED lines=10> */
.L_x_4540:
[----:B------:R-:W-:Y:S05]  /*14c0*/  BSYNC.RECONVERGENT B0 ;  /* 0x0000000000007941 */ /* 0x000fea0003800200 */
.L_x_4539:
        /* <DEDUP_REMOVED lines=51> */
[----:B------:R-:W3:Y:S01]  /*1800*/  LDC.64 R8, c[0x0][0x480] ;  /* 0x00012000ff087b82 */ /* 0x000ee20000000a00 */
[----:B0-----:R-:W-:-:S04]  /*1810*/  IMAD.WIDE.U32 R6, R57, 0x8, R6 ;  /* 0x0000000839067825 */ /* 0x001fc800078e0006 */
[----:B---3--:R-:W-:Y:S01]  /*1820*/  IMAD.WIDE.U32 R8, R57, 0x8, R8 ;  /* 0x0000000839087825 */ /* 0x008fe200078e0008 */
[----:B-1----:R-:W-:Y:S04]  /*1830*/  STG.E.64 desc[UR6][R6.64], R4 ;  /* 0x0000000406007986 */ /* 0x002fe8000c101b06 */
[----:B--2---:R-:W-:Y:S01]  /*1840*/  STG.E.64 desc[UR6][R8.64], R2 ;  /* 0x0000000208007986 */ /* 0x004fe2000c101b06 */
[----:B------:R-:W-:Y:S05]  /*1850*/  EXIT ;  /* 0x000000000000794d */ /* 0x000fea0003800000 */
.L_x_4549:
        /* <DEDUP_REMOVED lines=10> */
.L_x_19324:


//--------------------- .text._ZN10layer_norm13ln_bwd_kernelINS_13Kernel_traitsIf13__nv_bfloat16S2_S2_fjLj5120ELj1ELj1ELj4ELj16ENS_18Kernel_traits_baseILj5120EfS2_S2_S2_fjLj128EEEEELb1ELb0ELb1ELb0EEEvNS_9BwdParamsE --------------------------
	.section	.text._ZN10layer_norm13ln_bwd_kernelINS_13Kernel_traitsIf13__nv_bfloat16S2_S2_fjLj5120ELj1ELj1ELj4ELj16ENS_18Kernel_traits_baseILj5120EfS2_S2_S2_fjLj128EEEEELb1ELb0ELb1ELb0EEEvNS_9BwdParamsE,"ax",@progbits
	.align	128
        .global         _ZN10layer_norm13ln_bwd_kernelINS_13Kernel_traitsIf13__nv_bfloat16S2_S2_fjLj5120ELj1ELj1ELj4ELj16ENS_18Kernel_traits_baseILj5120EfS2_S2_S2_fjLj128EEEEELb1ELb0ELb1ELb0EEEvNS_9BwdParamsE
        .type           _ZN10layer_norm13ln_bwd_kernelINS_13Kernel_traitsIf13__nv_bfloat16S2_S2_fjLj5120ELj1ELj1ELj4ELj16ENS_18Kernel_traits_baseILj5120EfS2_S2_S2_fjLj128EEEEELb1ELb0ELb1ELb0EEEvNS_9BwdParamsE,@function
        .size           _ZN10layer_norm13ln_bwd_kernelINS_13Kernel_traitsIf13__nv_bfloat16S2_S2_fjLj5120ELj1ELj1ELj4ELj16ENS_18Kernel_traits_baseILj5120EfS2_S2_S2_fjLj128EEEEELb1ELb0ELb1ELb0EEEvNS_9BwdParamsE,(.L_x_19325 - _ZN10layer_norm13ln_bwd_kernelINS_13Kernel_traitsIf13__nv_bfloat16S2_S2_fjLj5120ELj1ELj1ELj4ELj16ENS_18Kernel_traits_baseILj5120EfS2_S2_S2_fjLj128EEEEELb1ELb0ELb1ELb0EEEvNS_9BwdParamsE)
        .other          _ZN10layer_norm13ln_bwd_kernelINS_13Kernel_traitsIf13__nv_bfloat16S2_S2_fjLj5120ELj1ELj1ELj4ELj16ENS_18Kernel_traits_baseILj5120EfS2_S2_S2_fjLj128EEEEELb1ELb0ELb1ELb0EEEvNS_9BwdParamsE,@"STO_CUDA_ENTRY STV_DEFAULT"
_ZN10layer_norm13ln_bwd_kernelINS_13Kernel_traitsIf13__nv_bfloat16S2_S2_fjLj5120ELj1ELj1ELj4ELj16ENS_18Kernel_traits_baseILj5120EfS2_S2_S2_fjLj128EEEEELb1ELb0ELb1ELb0EEEvNS_9BwdParamsE:
.text._ZN10layer_norm13ln_bwd_kernelINS_13Kernel_traitsIf13__nv_bfloat16S2_S2_fjLj5120ELj1ELj1ELj4ELj16ENS_18Kernel_traits_baseILj5120EfS2_S2_S2_fjLj128EEEEELb1ELb0ELb1ELb0EEEvNS_9BwdParamsE:
[----:B------:R-:W0:Y:S02]  /*0000*/  LDC R1, c[0x0][0x37c] ;  /* 0x0000df00ff017b82 */ /* 0x000e240000000800 */
[----:B0-----:R-:W-:Y:S01]  /*0010*/  IADD3 R1, PT, PT, R1, -0x10, RZ ;  /* 0xfffffff001017810 */ /* 0x001fe20007ffe0ff */
[----:B------:R-:W0:Y:S01]  /*0020*/  S2R R215, SR_TID.X ;  /* 0x0000000000d77919 */ /* 0x000e220000002100 */
[----:B------:R-:W1:Y:S03]  /*0030*/  LDCU UR6, c[0x0][0x388] ;  /* 0x00007100ff0677ac */ /* 0x000e660008000800 */
[----:B------:R2:W3:Y:S04]  /*0040*/  LDL.64 R16, [R1] ;  /* 0x0000000001107983 */ /* 0x0004e80000100a00 */
[----:B------:R2:W3:Y:S01]  /*0050*/  LDL.64 R18, [R1+0x8] ;  /* 0x0000080001127983 */ /* 0x0004e20000100a00 */
[----:B------:R-:W4:Y:S01]  /*0060*/  LDCU.64 UR20, c[0x0][0x358] ;  /* 0x00006b00ff1477ac */ /* 0x000f220008000a00 */
[----:B-1----:R-:W-:-:S04]  /*0070*/  USHF.R.S32.HI UR4, URZ, 0x1f, UR6 ;  /* 0x0000001fff047899 */ /* 0x002fc80008011406 */
[----:B------:R-:W-:-:S06]  /*0080*/  ULEA.HI UR4, UR4, UR6, URZ, 0x3 ;  /* 0x0000000604047291 */ /* 0x000fcc000f8f18ff */
[----:B------:R-:W-:Y:S01]  /*0090*/  IMAD.U32 R3, RZ, RZ, UR4 ;  /* 0x00000004ff037e24 */ /* 0x000fe2000f8e00ff */
[----:B0-----:R-:W-:Y:S01]  /*00a0*/  LOP3.LUT R2, R215, 0x7f, RZ, 0x3c, !PT ;  /* 0x0000007fd7027812 */ /* 0x001fe200078e3cff */
[----:B------:R-:W0:Y:S03]  /*00b0*/  S2UR UR28, SR_CTAID.X ;  /* 0x00000000001c79c3 */ /* 0x000e260000002500 */
[----:B------:R-:W0:Y:S01]  /*00c0*/  LDCU UR4, c[0x0][0x384] ;  /* 0x00007080ff0477ac */ /* 0x000e220008000800 */
[----:B------:R-:W-:Y:S02]  /*00d0*/  LEA.HI.SX32 R2, R3, R2, 0x1d ;  /* 0x0000000203027211 */ /* 0x000fe400078feaff */
[----:B------:R-:W-:Y:S02]  /*00e0*/  MOV R3, R215 ;  /* 0x000000d700037202 */ /* 0x000fe40000000f00 */
[----:B------:R-:W-:-:S02]  /*00f0*/  ISETP.GE.U32.AND P0, PT, R2, 0x80, PT ;  /* 0x000000800200780c */ /* 0x000fc40003f06070 */
[C---:B------:R-:W-:Y:S02]  /*0100*/  ISETP.GE.U32.AND P1, PT, R2.reuse, 0x100, PT ;  /* 0x000001000200780c */ /* 0x040fe40003f26070 */
[C---:B------:R-:W-:Y:S02]  /*0110*/  ISETP.GE.U32.AND P2, PT, R2.reuse, 0x180, PT ;  /* 0x000001800200780c */ /* 0x040fe40003f46070 */
[C---:B------:R-:W-:Y:S02]  /*0120*/  ISETP.GE.U32.AND P3, PT, R2.reuse, 0x200, PT ;  /* 0x000002000200780c */ /* 0x040fe40003f66070 */
[----:B------:R-:W-:Y:S02]  /*0130*/  ISETP.GE.U32.AND P4, PT, R2, 0x280, PT ;  /* 0x000002800200780c */ /* 0x000fe40003f86070 */
[----:B------:R-:W-:Y:S02]  /*0140*/  CS2R R40, SRZ ;  /* 0x0000000000287805 */ /* 0x000fe4000001ff00 */
[----:B------:R-:W-:-:S02]  /*0150*/  CS2R R42, SRZ ;  /* 0x00000000002a7805 */ /* 0x000fc4000001ff00 */
[----:B------:R-:W-:Y:S02]  /*0160*/  CS2R R44, SRZ ;  /* 0x00000000002c7805 */ /* 0x000fe4000001ff00 */
[----:B------:R-:W-:Y:S01]  /*0170*/  P2R R214, PR, RZ, 0x10 ;  /* 0x00000010ffd67803 */ /* 0x000fe20000000000 */
[----:B------:R-:W1:Y:S08]  /*0180*/  @P0 LDC.64 R4, c[0x0][0x3d0] ;  /* 0x0000f400ff040b82 */ /* 0x000e700000000a00 */
[----:B------:R-:W2:Y:S08]  /*0190*/  @P1 LDC.64 R6, c[0x0][0x3d0] ;  /* 0x0000f400ff061b82 */ /* 0x000eb00000000a00 */
[----:B------:R-:W0:Y:S08]  /*01a0*/  @P2 LDC.64 R10, c[0x0][0x3d0] ;  /* 0x0000f400ff0a2b82 */ /* 0x000e300000000a00 */
[----:B------:R-:W0:Y:S01]  /*01b0*/  @P3 LDC.64 R12, c[0x0][0x3d0] ;  /* 0x0000f400ff0c3b82 */ /* 0x000e220000000a00 */
[C---:B-1----:R-:W-:Y:S01]  /*01c0*/  @P0 IMAD.WIDE.U32 R4, R3.reuse, 0x20, R4 ;  /* 0x0000002003040825 */ /* 0x042fe200078e0004 */
[----:B------:R-:W-:-:S04]  /*01d0*/  @P0 LOP3.LUT R3, R3, 0x80, RZ, 0xfc, !PT ;  /* 0x0000008003030812 */ /* 0x000fc800078efcff */
[----:B----4-:R1:W5:Y:S02]  /*01e0*/  @P0 LDG.E.128 R248, desc[UR20][R4.64+0x10] ;  /* 0x0000101404f80981 */ /* 0x010364000c1e1d00 */
[----:B------:R-:W4:Y:S01]  /*01f0*/  @P4 LDC.64 R14, c[0x0][0x3d0] ;  /* 0x0000f400ff0e4b82 */ /* 0x000f220000000a00 */
[----:B--2---:R-:W-:-:S04]  /*0200*/  @P1 IMAD.WIDE.U32 R8, R3, 0x20, R6 ;  /* 0x0000002003081825 */ /* 0x004fc800078e0006 */
[----:B------:R-:W-:Y:S01]  /*0210*/  @P1 VIADD R3, R3, 0x80 ;  /* 0x0000008003031836 */ /* 0x000fe20000000000 */
[----:B------:R1:W5:Y:S03]  /*0220*/  @P1 LDG.E.128 R244, desc[UR20][R8.64] ;  /* 0x0000001408f41981 */ /* 0x000366000c1e1d00 */
[C---:B0-----:R-:W-:Y:S01]  /*0230*/  @P2 IMAD.WIDE.U32 R10, R3.reuse, 0x20, R10 ;  /* 0x00000020030a2825 */ /* 0x041fe200078e000a */
[----:B------:R-:W-:Y:S01]  /*0240*/  @P2 IADD3 R3, PT, PT, R3, 0x80, RZ ;  /* 0x0000008003032810 */ /* 0x000fe20007ffe0ff */
[----:B------:R1:W5:Y:S04]  /*0250*/  @P1 LDG.E.128 R240, desc[UR20][R8.64+0x10] ;  /* 0x0000101408f01981 */ /* 0x000368000c1e1d00 */
[----:B------:R1:W5:Y:S01]  /*0260*/  @P2 LDG.E.128 R236, desc[UR20][R10.64] ;  /* 0x000000140aec2981 */ /* 0x000362000c1e1d00 */
[----:B------:R-:W-:-:S03]  /*0270*/  @P3 IMAD.WIDE.U32 R12, R3, 0x20, R12 ;  /* 0x00000020030c3825 */ /* 0x000fc600078e000c */
[----:B------:R1:W5:Y:S01]  /*0280*/  @P2 LDG.E.128 R232, desc[UR20][R10.64+0x10] ;  /* 0x000010140ae82981 */ /* 0x000362000c1e1d00 */
[----:B------:R-:W-:-:S03]  /*0290*/  @P3 VIADD R3, R3, 0x80 ;  /* 0x0000008003033836 */ /* 0x000fc60000000000 */
[----:B------:R1:W5:Y:S01]  /*02a0*/  @P3 LDG.E.128 R228, desc[UR20][R12.64] ;  /* 0x000000140ce43981 */ /* 0x000362000c1e1d00 */
[----:B----4-:R-:W-:-:S03]  /*02b0*/  @P4 IMAD.WIDE.U32 R6, R3, 0x20, R14 ;  /* 0x0000002003064825 */ /* 0x010fc600078e000e */
[----:B------:R1:W5:Y:S04]  /*02c0*/  @P3 LDG.E.128 R224, desc[UR20][R12.64+0x10] ;  /* 0x000010140ce03981 */ /* 0x000368000c1e1d00 */
[----:B------:R1:W5:Y:S04]  /*02d0*/  @P4 LDG.E.128 R220, desc[UR20][R6.64] ;  /* 0x0000001406dc4981 */ /* 0x000368000c1e1d00 */
[----:B------:R1:W5:Y:S04]  /*02e0*/  @P4 LDG.E.128 R216, desc[UR20][R6.64+0x10] ;  /* 0x0000101406d84981 */ /* 0x000368000c1e1d00 */
[----:B---3--:R-:W2:Y:S01]  /*02f0*/  @P0 LDG.E.128 R16, desc[UR20][R4.64] ;  /* 0x0000001404100981 */ /* 0x008ea2000c1e1d00 */
        /* <DEDUP_REMOVED lines=38> */
[----:B--2---:R1:W-:Y:S04]  /*0560*/  @P0 STL.64 [R1], R16 ;  /* 0x0000001001000387 */ /* 0x0043e80000100a00 */
[----:B------:R1:W-:Y:S01]  /*0570*/  @P0 STL.64 [R1+0x8], R18 ;  /* 0x0000081201000387 */ /* 0x0003e20000100a00 */
[----:B------:R-:W-:Y:S05]  /*0580*/  BRA.U UP0, `(.L_x_4550) ;  /* 0x000000b100187547 */ /* 0x000fea000b800000 */
        /* <DEDUP_REMOVED lines=42> */
[----:B------:R-:W2:Y:S01]  /*0830*/  LDCU.U8 UR29, c[0x0][0x410] ;  /* 0x00008200ff1d77ac */ /* 0x000ea20008000000 */
[----:B------:R-:W3:Y:S01]  /*0840*/  LDCU UR30, c[0x0][0x400] ;  /* 0x00008000ff1e77ac */ /* 0x000ee20008000800 */
[----:B------:R-:W4:Y:S01]  /*0850*/  LDCU.64 UR22, c[0x0][0x408] ;  /* 0x00008100ff1677ac */ /* 0x000f220008000a00 */
[----:B------:R-:W0:Y:S01]  /*0860*/  LDCU.64 UR24, c[0x0][0x438] ;  /* 0x00008700ff1877ac */ /* 0x000e220008000a00 */
[----:B------:R-:W0:Y:S01]  /*0870*/  LDCU.64 UR4, c[0x0][0x478] ;  /* 0x00008f00ff0477ac */ /* 0x000e220008000a00 */
[----:B------:R-:W0:Y:S01]  /*0880*/  LDCU.128 UR12, c[0x0][0x3c0] ;  /* 0x00007800ff0c77ac */ /* 0x000e220008000c00 */
[----:B------:R-:W0:Y:S01]  /*0890*/  LDCU.128 UR16, c[0x0][0x3f0] ;  /* 0x00007e00ff1077ac */ /* 0x000e220008000c00 */
[----:B------:R-:W0:Y:S02]  /*08a0*/  LDCU.64 UR26, c[0x0][0x380] ;  /* 0x00007000ff1a77ac */ /* 0x000e240008000a00 */
.L_x_4735:
[----:B0-----:R-:W-:Y:S02]  /*08b0*/  UIMAD.WIDE UR10, UR28, 0x4, UR18 ;  /* 0x000000041c0a78a5 */ /* 0x001fe4000f8e0212 */
[----:B------:R-:W-:-:S04]  /*08c0*/  UIMAD.WIDE UR8, UR28, 0x4, UR14 ;  /* 0x000000041c0878a5 */ /* 0x000fc8000f8e020e */
[----:B--234-:R-:W-:Y:S02]  /*08d0*/  MOV R144, UR10 ;  /* 0x0000000a00907c02 */ /* 0x01cfe40008000f00 */
[----:B------:R-:W-:Y:S01]  /*08e0*/  MOV R145, UR11 ;  /* 0x0000000b00917c02 */ /* 0x000fe20008000f00 */
[----:B------:R-:W-:-:S04]  /*08f0*/  UIMAD.WIDE UR10, UR28, 0x4, UR16 ;  /* 0x000000041c0a78a5 */ /* 0x000fc8000f8e0210 */
[----:B------:R0:W2:Y:S02]  /*0900*/  LDG.E R146, desc[UR20][R144.64] ;  /* 0x0000001490927981 */ /* 0x0000a4000c1e1900 */
[----:B0-----:R-:W-:Y:S01]  /*0910*/  IMAD.U32 R144, RZ, RZ, UR8 ;  /* 0x00000008ff907e24 */ /* 0x001fe2000f8e00ff */
[----:B------:R-:W-:-:S05]  /*0920*/  MOV R145, UR9 ;  /* 0x0000000900917c02 */ /* 0x000fca0008000f00 */
[----:B------:R0:W3:Y:S02]  /*0930*/  LDG.E R3, desc[UR20][R144.64] ;  /* 0x0000001490037981 */ /* 0x0000e4000c1e1900 */
[----:B0-----:R-:W-:Y:S01]  /*0940*/  MOV R144, UR10 ;  /* 0x0000000a00907c02 */ /* 0x001fe20008000f00 */
[----:B------:R-:W-:-:S05]  /*0950*/  IMAD.U32 R145, RZ, RZ, UR11 ;  /* 0x0000000bff917e24 */ /* 0x000fca000f8e00ff */
[----:B------:R-:W4:Y:S01]  /*0960*/  LDG.E R147, desc[UR20][R144.64] ;  /* 0x0000001490937981 */ /* 0x000f22000c1e1900 */
[----:B------:R-:W-:Y:S01]  /*0970*/  BSSY.RECONVERGENT B0, `(.L_x_4551) ;  /* 0x000027a000007945 */ /* 0x000fe20003800200 */
[----:B--2---:R-:W-:-:S13]  /*0980*/  R2UR UR32, R146 ;  /* 0x00000000922072ca */ /* 0x004fda00000e0000 */
[----:B------:R-:W-:Y:S01]  /*0990*/  UISETP.GE.AND UP2, UPT, UR32, 0x1, UPT ;  /* 0x000000012000788c */ /* 0x000fe2000bf46270 */
[----:B---3--:R-:W-:Y:S02]  /*09a0*/  R2UR UR31, R3 ;  /* 0x00000000031f72ca */ /* 0x008fe400000e0000 */
[----:B----4-:R-:W-:-:S06]  /*09b0*/  R2UR UR11, R147 ;  /* 0x00000000930b72ca */ /* 0x010fcc00000e0000 */
[----:B-----5:R-:W-:Y:S09]  /*09c0*/  BRA.U !UP2, `(.L_x_4552) ;  /* 0x000000210a607547 */ /* 0x020ff2000b800000 */
[----:B------:R-:W-:-:S06]  /*09d0*/  UIMAD.WIDE UR8, UR28, 0x4, UR12 ;  /* 0x000000041c0878a5 */ /* 0x000fcc000f8e020c */
[----:B------:R-:W-:Y:S02]  /*09e0*/  MOV R144, UR8 ;  /* 0x0000000800907c02 */ /* 0x000fe40008000f00 */
[----:B------:R-:W-:-:S05]  /*09f0*/  MOV R145, UR9 ;  /* 0x0000000900917c02 */ /* 0x000fca0008000f00 */
[----:B------:R-:W2:Y:S01]  /*0a00*/  LDG.E R144, desc[UR20][R144.64] ;  /* 0x0000001490907981 */ /* 0x000ea2000c1e1900 */
[----:B------:R-:W-:Y:S01]  /*0a10*/  UISETP.GE.AND UP3, UPT, UR11, 0x1, UPT ;  /* 0x000000010b00788c */ /* 0x000fe2000bf66270 */
[----:B------:R-:W-:Y:S01]  /*0a20*/  ISETP.NE.AND P0, PT, RZ, UR29, PT ;  /* 0x0000001dff007c0c */ /* 0x000fe2000bf05270 */
[----:B------:R-:W-:Y:S01]  /*0a30*/  IMAD.MOV.U32 R210, RZ, RZ, RZ ;  /* 0x000000ffffd27224 */ /* 0x000fe200078e00ff */
[----:B------:R-:W0:Y:S01]  /*0a40*/  S2R R215, SR_TID.X ;  /* 0x0000000000d77919 */ /* 0x000e220000002100 */
[C---:B------:R-:W-:Y:S01]  /*0a50*/  ISETP.GE.U32.AND P5, PT, R2.reuse, 0x280, PT ;  /* 0x000002800200780c */ /* 0x040fe20003fa6070 */
[----:B------:R-:W-:Y:S01]  /*0a60*/  BSSY.RECONVERGENT B1, `(.L_x_4553) ;  /* 0x0000082000017945 */ /* 0x000fe20003800200 */
[----:B------:R-:W-:Y:S02]  /*0a70*/  PLOP3.LUT P1, PT, PT, PT, UP3, 0x80, 0x8 ;  /* 0x000000000008781c */ /* 0x000fe40003f2f038 */
[----:B------:R-:W-:Y:S02]  /*0a80*/  CS2R R212, SRZ ;  /* 0x0000000000d47805 */ /* 0x000fe4000001ff00 */
[----:B------:R-:W-:-:S02]  /*0a90*/  ISETP.GE.U32.AND P2, PT, R2, 0x180, PT ;  /* 0x000001800200780c */ /* 0x000fc40003f46070 */
[----:B------:R-:W-:Y:S01]  /*0aa0*/  ISETP.GE.U32.AND P3, PT, R2, 0x200, PT ;  /* 0x000002000200780c */ /* 0x000fe20003f66070 */
[----:B------:R-:W-:Y:S01]  /*0ab0*/  @UP3 UIADD3 UR7, UPT, UPT, UR11, -0x1, URZ ;  /* 0xffffffff0b073890 */ /* 0x000fe2000fffe0ff */
[----:B------:R-:W-:-:S03]  /*0ac0*/  P2R R214, PR, RZ, 0x20 ;  /* 0x00000020ffd67803 */ /* 0x000fc60000000000 */
[----:B------:R-:W-:-:S04]  /*0ad0*/  @UP3 UIMAD UR7, UR7, UR6, URZ ;  /* 0x00000006070732a4 */ /* 0x000fc8000f8e02ff */
[----:B------:R-:W-:-:S04]  /*0ae0*/  @UP3 USHF.R.S32.HI UR8, URZ, 0x1f, UR7 ;  /* 0x0000001fff083899 */ /* 0x000fc80008011407 */
[----:B------:R-:W-:Y:S02]  /*0af0*/  @UP3 ULEA.HI UR8, UR8, UR7, URZ, 0x3 ;  /* 0x0000000708083291 */ /* 0x000fe4000f8f18ff */
[----:B------:R-:W-:Y:S01]  /*0b00*/  UIMAD UR7, UR28, UR6, URZ ;  /* 0x000000061c0772a4 */ /* 0x000fe2000f8e02ff */
[----:B--2---:R-:W-:-:S03]  /*0b10*/  FSEL R3, R144, RZ, !P0 ;  /* 0x000000ff90037208 */ /* 0x004fc60004000000 */
[----:B------:R-:W-:Y:S01]  /*0b20*/  MOV R144, UR8 ;  /* 0x0000000800907c02 */ /* 0x000fe20008000f00 */
[----:B------:R-:W-:Y:S01]  /*0b30*/  UIADD3 UR8, UPT, UPT, UR32, -0x1, URZ ;  /* 0xffffffff20087890 */ /* 0x000fe2000fffe0ff */
[----:B------:R-:W-:Y:S02]  /*0b40*/  ISETP.GE.U32.AND P0, PT, R2, 0x80, PT ;  /* 0x000000800200780c */ /* 0x000fe40003f06070 */
[----:B0-----:R-:W-:Y:S01]  /*0b50*/  @P1 LEA.HI.SX32 R210, R144, R215, 0x1d ;  /* 0x000000d790d21211 */ /* 0x001fe200078feaff */
[----:B------:R-:W-:Y:S01]  /*0b60*/  UIMAD UR9, UR8, UR6, URZ ;  /* 0x00000006080972a4 */ /* 0x000fe2000f8e02ff */
[----:B------:R-:W-:Y:S01]  /*0b70*/  R2UR UR33, R3 ;  /* 0x00000000032172ca */ /* 0x000fe200000e0000 */
[----:B------:R-:W-:Y:S01]  /*0b80*/  USHF.R.S32.HI UR8, URZ, 0x1f, UR7 ;  /* 0x0000001fff087899 */ /* 0x000fe20008011407 */
[----:B------:R-:W-:Y:S01]  /*0b90*/  ISETP.GE.U32.AND P1, PT, R2, 0x100, PT ;  /* 0x000001000200780c */ /* 0x000fe20003f26070 */
[----:B------:R-:W-:Y:S02]  /*0ba0*/  USHF.R.S32.HI UR10, URZ, 0x1f, UR9 ;  /* 0x0000001fff0a7899 */ /* 0x000fe40008011409 */
[----:B------:R-:W-:-:S02]  /*0bb0*/  ULEA.HI UR8, UR8, UR7, URZ, 0x3 ;  /* 0x0000000708087291 */ /* 0x000fc4000f8f18ff */
[----:B------:R-:W-:-:S04]  /*0bc0*/  ULEA.HI UR10, UR10, UR9, URZ, 0x3 ;  /* 0x000000090a0a7291 */ /* 0x000fc8000f8f18ff */
[----:B------:R-:W-:Y:S02]  /*0bd0*/  MOV R144, UR8 ;  /* 0x0000000800907c02 */ /* 0x000fe40008000f00 */
[----:B------:R-:W-:Y:S02]  /*0be0*/  IMAD.U32 R146, RZ, RZ, UR10 ;  /* 0x0000000aff927e24 */ /* 0x000fe4000f8e00ff */
[----:B------:R-:W-:-:S03]  /*0bf0*/  LEA.HI.SX32 R3, R144, R215, 0x1d ;  /* 0x000000d790037211 */ /* 0x000fc600078feaff */
[----:B------:R-:W-:Y:S02]  /*0c00*/  LEA.HI.SX32 R211, R146, R215, 0x1d ;  /* 0x000000d792d37211 */ /* 0x000fe400078feaff */
[----:B------:R-:W-:Y:S01]  /*0c10*/  MOV R209, R3 ;  /* 0x0000000300d17202 */ /* 0x000fe20000000f00 */
[----:B------:R-:W-:Y:S06]  /*0c20*/  @!P0 BRA `(.L_x_4554) ;  /* 0x0000000400948947 */ /* 0x000fec0003800000 */
[----:B------:R-:W0:Y:S01]  /*0c30*/  LDC.64 R144, c[0x0][0x3a8] ;  /* 0x0000ea00ff907b82 */ /* 0x000e220000000a00 */
[----:B------:R-:W2:Y:S04]  /*0c40*/  LDL R187, [R1] ;  /* 0x0000000001bb7983 */ /* 0x000ea80000100800 */
[----:B------:R-:W3:Y:S03]  /*0c50*/  LDL R191, [R1+0x4] ;  /* 0x0000040001bf7983 */ /* 0x000ee60000100800 */
[----:B------:R-:W4:Y:S01]  /*0c60*/  LDC.64 R148, c[0x0][0x428] ;  /* 0x00010a00ff947b82 */ /* 0x000f220000000a00 */
[----:B------:R-:W-:Y:S01]  /*0c70*/  ISETP.NE.U32.AND P4, PT, RZ, UR24, PT ;  /* 0x00000018ff007c0c */ /* 0x000fe2000bf85070 */
[----:B------:R-:W3:Y:S03]  /*0c80*/  LDL R189, [R1+0x8] ;  /* 0x0000080001bd7983 */ /* 0x000ee60000100800 */
[----:B------:R-:W-:Y:S01]  /*0c90*/  ISETP.NE.AND.EX P4, PT, RZ, UR25, PT, P4 ;  /* 0x00000019ff007c0c */ /* 0x000fe2000bf85340 */
[----:B------:R-:W3:Y:S02]  /*0ca0*/  LDL R252, [R1+0xc] ;  /* 0x00000c0001fc7983 */ /* 0x000ee40000100800 */
[----:B------:R-:W1:Y:S01]  /*0cb0*/  LDC.64 R178, c[0x0][0x3b0] ;  /* 0x0000ec00ffb27b82 */ /* 0x000e620000000a00 */
[----:B0-----:R-:W-:-:S09]  /*0cc0*/  IMAD.WIDE.U32 R144, R209, 0x10, R144 ;  /* 0x00000010d1907825 */ /* 0x001fd200078e0090 */
[----:B------:R-:W0:Y:S01]  /*0cd0*/  @P4 LDC.64 R164, c[0x0][0x438] ;  /* 0x00010e00ffa44b82 */ /* 0x000e220000000a00 */
[----:B------:R-:W2:Y:S01]  /*0ce0*/  LDG.E.128 R144, desc[UR20][R144.64] ;  /* 0x0000001490907981 */ /* 0x000ea2000c1e1d00 */
[----:B----4-:R-:W-:-:S06]  /*0cf0*/  IMAD.WIDE.U32 R148, R211, 0x10, R148 ;  /* 0x00000010d3947825 */ /* 0x010fcc00078e0094 */
[----:B------:R-:W4:Y:S01]  /*0d00*/  LDG.E.128 R148, desc[UR20][R148.64] ;  /* 0x0000001494947981 */ /* 0x000f22000c1e1d00 */
[----:B0-----:R-:W-:-:S05]  /*0d10*/  @P4 IMAD.WIDE.U32 R164, R209, 0x10, R164 ;  /* 0x00000010d1a44825 */ /* 0x001fca00078e00a4 */
[----:B------:R1:W5:Y:S02]  /*0d20*/  @P4 LDG.E.128 R124, desc[UR20][R164.64] ;  /* 0x00000014a47c4981 */ /* 0x000364000c1e1d00 */
[----:B-1----:R-:W-:-:S06]  /*0d30*/  IMAD.WIDE.U32 R164, R210, 0x8, R178 ;  /* 0x00000008d2a47825 */ /* 0x002fcc00078e00b2 */
[----:B------:R-:W5:Y:S01]  /*0d40*/  LDG.E.64 R164, desc[UR20][R164.64] ;  /* 0x00000014a4a47981 */ /* 0x000f62000c1e1b00 */
[----:B------:R-:W-:Y:S02]  /*0d50*/  IADD3 R211, PT, PT, R211, 0x80, RZ ;  /* 0x00000080d3d37810 */ /* 0x000fe40007ffe0ff */
[----:B------:R-:W-:Y:S02]  /*0d60*/  IADD3 R210, PT, PT, R210, 0x80, RZ ;  /* 0x00000080d2d27810 */ /* 0x000fe40007ffe0ff */
[----:B------:R-:W-:Y:S02]  /*0d70*/  IADD3 R209, PT, PT, R209, 0x80, RZ ;  /* 0x00000080d1d17810 */ /* 0x000fe40007ffe0ff */
[C---:B--2---:R-:W-:Y:S02]  /*0d80*/  PRMT R178, R144.reuse, 0x7632, R178 ;  /* 0x0000763290b27816 */ /* 0x044fe400000000b2 */
[----:B------:R-:W-:Y:S02]  /*0d90*/  SHF.L.U32 R182, R144, 0x10, RZ ;  /* 0x0000001090b67819 */ /* 0x000fe400000006ff */
[----:B------:R-:W-:-:S02]  /*0da0*/  PRMT R144, R146, 0x7632, R144 ;  /* 0x0000763292907816 */ /* 0x000fc40000000090 */
[----:B------:R-:W-:Y:S02]  /*0db0*/  SHF.L.U32 R180, R146, 0x10, RZ ;  /* 0x0000001092b47819 */ /* 0x000fe400000006ff */
[C---:B------:R-:W-:Y:S01]  /*0dc0*/  PRMT R0, R145.reuse, 0x7632, R0 ;  /* 0x0000763291007816 */ /* 0x040fe20000000000 */
[----:B------:R-:W-:Y:S01]  /*0dd0*/  IMAD.U32 R145, R145, 0x10000, RZ ;  /* 0x0001000091917824 */ /* 0x000fe200078e00ff */
[C---:B------:R-:W-:Y:S02]  /*0de0*/  PRMT R146, R147.reuse, 0x7632, R146 ;  /* 0x0000763293927816 */ /* 0x040fe40000000092 */
[----:B------:R-:W-:Y:S02]  /*0df0*/  SHF.L.U32 R183, R147, 0x10, RZ ;  /* 0x0000001093b77819 */ /* 0x000fe400000006ff */
[----:B------:R-:W-:Y:S01]  /*0e00*/  SHF.L.U32 R147, R178, 0x10, RZ ;  /* 0x00000010b2937819 */ /* 0x000fe200000006ff */
[C---:B----4-:R-:W-:Y:S01]  /*0e10*/  IMAD.U32 R179, R148.reuse, 0x10000, RZ ;  /* 0x0001000094b37824 */ /* 0x050fe200078e00ff */
[----:B------:R-:W-:Y:S01]  /*0e20*/  PRMT R186, R148, 0x7632, R186 ;  /* 0x0000763294ba7816 */ /* 0x000fe200000000ba */
[----:B------:R-:W-:Y:S01]  /*0e30*/  FADD.FTZ R182, R182, -UR33 ;  /* 0x80000021b6b67e21 */ /* 0x000fe20008010000 */
[----:B------:R-:W-:Y:S01]  /*0e40*/  FADD.FTZ R148, R145, -UR33 ;  /* 0x8000002191947e21 */ /* 0x000fe20008010000 */
[----:B------:R-:W-:-:S02]  /*0e50*/  IMAD.U32 R145, R0, 0x10000, RZ ;  /* 0x0001000000917824 */ /* 0x000fc400078e00ff */
[----:B------:R-:W-:Y:S01]  /*0e60*/  FADD.FTZ R147, R147, -UR33 ;  /* 0x8000002193937e21 */ /* 0x000fe20008010000 */
[----:B------:R-:W-:Y:S01]  /*0e70*/  FMUL.FTZ R0, R182, UR31 ;  /* 0x0000001fb6007c20 */ /* 0x000fe20008410000 */
[----:B------:R-:W-:Y:S02]  /*0e80*/  IMAD.U32 R186, R186, 0x10000, RZ ;  /* 0x00010000baba7824 */ /* 0x000fe400078e00ff */
[----:B------:R-:W-:Y:S01]  /*0e90*/  FADD.FTZ R145, R145, -UR33 ;  /* 0x8000002191917e21 */ /* 0x000fe20008010000 */
[----:B------:R-:W-:Y:S01]  /*0ea0*/  FMUL.FTZ R185, R147, UR31 ;  /* 0x0000001f93b97c20 */ /* 0x000fe20008410000 */
[-C--:B------:R-:W-:Y:S01]  /*0eb0*/  FMUL.FTZ R178, R187, R179.reuse ;  /* 0x000000b3bbb27220 */ /* 0x080fe20000410000 */
[C---:B------:R-:W-:Y:S01]  /*0ec0*/  PRMT R188, R149.reuse, 0x7632, R188 ;  /* 0x0000763295bc7816 */ /* 0x040fe200000000bc */
[----:B------:R-:W-:Y:S01]  /*0ed0*/  FADD.FTZ R84, R84, R179 ;  /* 0x000000b354547221 */ /* 0x000fe20000010000 */
[----:B------:R-:W-:Y:S01]  /*0ee0*/  SHF.L.U32 R181, R149, 0x10, RZ ;  /* 0x0000001095b57819 */ /* 0x000fe200000006ff */
[----:B------:R-:W-:Y:S01]  /*0ef0*/  FFMA.FTZ R40, R0, R179, R40 ;  /* 0x000000b300287223 */ /* 0x000fe20000010028 */
[----:B------:R-:W-:Y:S01]  /*0f00*/  FMUL.FTZ R179, R148, UR31 ;  /* 0x0000001f94b37c20 */ /* 0x000fe20008410000 */
[----:B------:R-:W-:Y:S01]  /*0f10*/  FADD.FTZ R85, R85, R186 ;  /* 0x000000ba55557221 */ /* 0x000fe20000010000 */
[-C--:B------:R-:W-:Y:S01]  /*0f20*/  FFMA.FTZ R41, R185, R186.reuse, R41 ;  /* 0x000000bab9297223 */ /* 0x080fe20000010029 */
[----:B------:R-:W-:Y:S01]  /*0f30*/  FMUL.FTZ R187, R145, UR31 ;  /* 0x0000001f91bb7c20 */ /* 0x000fe20008410000 */
[----:B---3--:R-:W-:Y:S01]  /*0f40*/  FMUL.FTZ R186, R191, R186 ;  /* 0x000000babfba7220 */ /* 0x008fe20000410000 */
[----:B------:R-:W-:Y:S01]  /*0f50*/  FADD.FTZ R145, RZ, R178 ;  /* 0x000000b2ff917221 */ /* 0x000fe20000010000 */
[----:B------:R-:W-:Y:S01]  /*0f60*/  FFMA.FTZ R148, R0, R178, RZ ;  /* 0x000000b200947223 */ /* 0x000fe200000100ff */
[----:B------:R-:W-:Y:S01]  /*0f70*/  SHF.L.U32 R144, R144, 0x10, RZ ;  /* 0x0000001090907819 */ /* 0x000fe200000006ff */
[----:B------:R-:W-:Y:S01]  /*0f80*/  FADD.FTZ R86, R86, R181 ;  /* 0x000000b556567221 */ /* 0x000fe20000010000 */
[----:B------:R-:W-:Y:S01]  /*0f90*/  SHF.L.U32 R188, R188, 0x10, RZ ;  /* 0x00000010bcbc7819 */ /* 0x000fe200000006ff */
[-C--:B------:R-:W-:Y:S01]  /*0fa0*/  FFMA.FTZ R42, R179, R181.reuse, R42 ;  /* 0x000000b5b32a7223 */ /* 0x080fe2000001002a */
[C---:B------:R-:W-:Y:S01]  /*0fb0*/  PRMT R190, R150.reuse, 0x7632, R190 ;  /* 0x0000763296be7816 */ /* 0x040fe200000000be */
[----:B------:R-:W-:Y:S01]  /*0fc0*/  FMUL.FTZ R181, R189, R181 ;  /* 0x000000b5bdb57220 */ /* 0x000fe20000410000 */
[----:B------:R-:W-:Y:S01]  /*0fd0*/  SHF.L.U32 R149, R150, 0x10, RZ ;  /* 0x0000001096957819 */ /* 0x000fe200000006ff */
[----:B------:R-:W-:Y:S01]  /*0fe0*/  FADD.FTZ R150, R145, R186 ;  /* 0x000000ba91967221 */ /* 0x000fe20000010000 */
[----:B------:R-:W-:Y:S01]  /*0ff0*/  FFMA.FTZ R148, R185, R186, R148 ;  /* 0x000000bab9947223 */ /* 0x000fe20000010094 */
[----:B------:R-:W-:Y:S01]  /*1000*/  FADD.FTZ R144, R144, -UR33 ;  /* 0x8000002190907e21 */ /* 0x000fe20008010000 */
[----:B------:R-:W-:Y:S01]  /*1010*/  FADD.FTZ R87, R87, R188 ;  /* 0x000000bc57577221 */ /* 0x000fe20000010000 */
[-C--:B------:R-:W-:Y:S01]  /*1020*/  FFMA.FTZ R43, R187, R188.reuse, R43 ;  /* 0x000000bcbb2b7223 */ /* 0x080fe2000001002b */
[----:B------:R-:W-:Y:S01]  /*1030*/  FADD.FTZ R180, R180, -UR33 ;  /* 0x80000021b4b47e21 */ /* 0x000fe20008010000 */
[----:B------:R-:W-:Y:S01]  /*1040*/  FMUL.FTZ R188, R252, R188 ;  /* 0x000000bcfcbc7220 */ /* 0x000fe20000410000 */
[----:B------:R-:W-:Y:S01]  /*1050*/  FADD.FTZ R145, R150, R181 ;  /* 0x000000b596917221 */ /* 0x000fe20000010000 */
[----:B------:R-:W-:Y:S01]  /*1060*/  FFMA.FTZ R148, R179, R181, R148 ;  /* 0x000000b5b3947223 */ /* 0x000fe20000010094 */
[----:B------:R-:W-:Y:S01]  /*1070*/  SHF.L.U32 R146, R146, 0x10, RZ ;  /* 0x0000001092927819 */ /* 0x000fe200000006ff */
[----:B------:R-:W-:Y:S01]  /*1080*/  FMUL.FTZ R189, R144, UR31 ;  /* 0x0000001f90bd7c20 */ /* 0x000fe20008410000 */
[----:B------:R-:W-:Y:S01]  /*1090*/  SHF.L.U32 R190, R190, 0x10, RZ ;  /* 0x00000010bebe7819 */ /* 0x000fe200000006ff */
[----:B------:R-:W-:Y:S01]  /*10a0*/  FMUL.FTZ R180, R180, UR31 ;  /* 0x0000001fb4b47c20 */ /* 0x000fe20008410000 */
[----:B-----5:R-:W-:Y:S01]  /*10b0*/  FMUL.FTZ R182, R248, R149 ;  /* 0x00000095f8b67220 */ /* 0x020fe20000410000 */
[----:B------:R-:W-:Y:S01]  /*10c0*/  FADD.FTZ R145, R145, R188 ;  /* 0x000000bc91917221 */ /* 0x000fe20000010000 */
[----:B------:R-:W-:Y:S01]  /*10d0*/  FFMA.FTZ R147, R187, R188, R148 ;  /* 0x000000bcbb937223 */ /* 0x000fe20000010094 */
[----:B------:R-:W-:Y:S01]  /*10e0*/  PRMT R192, R151, 0x7632, R192 ;  /* 0x0000763297c07816 */ /* 0x000fe200000000c0 */
[----:B------:R-:W-:Y:S01]  /*10f0*/  FADD.FTZ R146, R146, -UR33 ;  /* 0x8000002192927e21 */ /* 0x000fe20008010000 */
[----:B------:R-:W-:Y:S01]  /*1100*/  FADD.FTZ R89, R89, R190 ;  /* 0x000000be59597221 */ /* 0x000fe20000010000 */
[----:B------:R-:W-:Y:S01]  /*1110*/  FFMA.FTZ R45, R189, R190, R45 ;  /* 0x000000bebd2d7223 */ /* 0x000fe2000001002d */
[----:B------:R-:W-:-:S02]  /*1120*/  IMAD.U32 R151, R151, 0x10000, RZ ;  /* 0x0001000097977824 */ /* 0x000fc400078e00ff */
[----:B------:R-:W-:Y:S01]  /*1130*/  FADD.FTZ R183, R183, -UR33 ;  /* 0x80000021b7b77e21 */ /* 0x000fe20008010000 */
[----:B------:R-:W-:Y:S01]  /*1140*/  FMUL.FTZ R190, R249, R190 ;  /* 0x000000bef9be7220 */ /* 0x000fe20000410000 */
[----:B------:R-:W-:Y:S01]  /*1150*/  FADD.FTZ R145, R145, R182 ;  /* 0x000000b691917221 */ /* 0x000fe20000010000 */
[----:B------:R-:W-:Y:S01]  /*1160*/  FFMA.FTZ R144, R180, R182, R147 ;  /* 0x000000b6b4907223 */ /* 0x000fe20000010093 */
[----:B------:R-:W-:Y:S02]  /*1170*/  IMAD.U32 R192, R192, 0x10000, RZ ;  /* 0x00010000c0c07824 */ /* 0x000fe400078e00ff */
        /* <DEDUP_REMOVED lines=16> */
.L_x_4554:
[----:B------:R-:W-:Y:S05]  /*1280*/  BSYNC.RECONVERGENT B1 ;  /* 0x0000000000017941 */ /* 0x000fea0003800200 */
.L_x_4553:
[----:B------:R-:W-:Y:S04]  /*1290*/  BSSY.RECONVERGENT B1, `(.L_x_4555) ;  /* 0x0000063000017945 */ /* 0x000fe80003800200 */
[----:B------:R-:W-:Y:S05]  /*12a0*/  @!P1 BRA `(.L_x_4556) ;  /* 0x0000000400849947 */ /* 0x000fea0003800000 */
[----:B------:R-:W0:Y:S08]  /*12b0*/  LDC.64 R144, c[0x0][0x3a8] ;  /* 0x0000ea00ff907b82 */ /* 0x000e300000000a00 */
[----:B------:R-:W2:Y:S01]  /*12c0*/  LDC.64 R148, c[0x0][0x428] ;  /* 0x00010a00ff947b82 */ /* 0x000ea20000000a00 */
[----:B------:R-:W-:-:S04]  /*12d0*/  ISETP.NE.U32.AND P4, PT, RZ, UR24, PT ;  /* 0x00000018ff007c0c */ /* 0x000fc8000bf85070 */
[----:B------:R-:W-:-:S03]  /*12e0*/  ISETP.NE.AND.EX P4, PT, RZ, UR25, PT, P4 ;  /* 0x00000019ff007c0c */ /* 0x000fc6000bf85340 */
[----:B------:R-:W3:Y:S01]  /*12f0*/  LDC.64 R194, c[0x0][0x3b0] ;  /* 0x0000ec00ffc27b82 */ /* 0x000ee20000000a00 */
[----:B0-----:R-:W-:-:S09]  /*1300*/  IMAD.WIDE.U32 R144, R209, 0x10, R144 ;  /* 0x00000010d1907825 */ /* 0x001fd200078e0090 */
[----:B------:R-:W0:Y:S01]  /*1310*/  @P4 LDC.64 R166, c[0x0][0x438] ;  /* 0x00010e00ffa64b82 */ /* 0x000e220000000a00 */
[----:B------:R-:W4:Y:S01]  /*1320*/  LDG.E.128 R144, desc[UR20][R144.64] ;  /* 0x0000001490907981 */ /* 0x000f22000c1e1d00 */
[----:B--2---:R-:W-:-:S06]  /*1330*/  IMAD.WIDE.U32 R148, R211, 0x10, R148 ;  /* 0x00000010d3947825 */ /* 0x004fcc00078e0094 */
[----:B------:R-:W2:Y:S01]  /*1340*/  LDG.E.128 R148, desc[UR20][R148.64] ;  /* 0x0000001494947981 */ /* 0x000ea2000c1e1d00 */
[----:B0-----:R-:W-:-:S05]  /*1350*/  @P4 IMAD.WIDE.U32 R166, R209, 0x10, R166 ;  /* 0x00000010d1a64825 */ /* 0x001fca00078e00a6 */
[----:B------:R3:W5:Y:S02]  /*1360*/  @P4 LDG.E.128 R128, desc[UR20][R166.64] ;  /* 0x00000014a6804981 */ /* 0x000764000c1e1d00 */
[----:B---3--:R-:W-:-:S06]  /*1370*/  IMAD.WIDE.U32 R166, R210, 0x8, R194 ;  /* 0x00000008d2a67825 */ /* 0x008fcc00078e00c2 */
[----:B------:R-:W5:Y:S01]  /*1380*/  LDG.E.64 R166, desc[UR20][R166.64] ;  /* 0x00000014a6a67981 */ /* 0x000f62000c1e1b00 */
[----:B------:R-:W-:Y:S01]  /*1390*/  IADD3 R211, PT, PT, R211, 0x80, RZ ;  /* 0x00000080d3d37810 */ /* 0x000fe20007ffe0ff */
[----:B------:R-:W-:Y:S01]  /*13a0*/  VIADD R209, R209, 0x80 ;  /* 0x00000080d1d17836 */ /* 0x000fe20000000000 */
[----:B------:R-:W-:Y:S02]  /*13b0*/  IADD3 R210, PT, PT, R210, 0x80, RZ ;  /* 0x00000080d2d27810 */ /* 0x000fe40007ffe0ff */
[C---:B----4-:R-:W-:Y:S01]  /*13c0*/  PRMT R193, R144.reuse, 0x7632, R193 ;  /* 0x0000763290c17816 */ /* 0x050fe200000000c1 */
[----:B------:R-:W-:Y:S01]  /*13d0*/  IMAD.U32 R195, R144, 0x10000, RZ ;  /* 0x0001000090c37824 */ /* 0x000fe200078e00ff */
[C---:B------:R-:W-:Y:S01]  /*13e0*/  PRMT R197, R147.reuse, 0x7632, R197 ;  /* 0x0000763293c57816 */ /* 0x040fe200000000c5 */
[----:B------:R-:W-:Y:S01]  /*13f0*/  IMAD.U32 R199, R147, 0x10000, RZ ;  /* 0x0001000093c77824 */ /* 0x000fe200078e00ff */
[----:B------:R-:W-:Y:S01]  /*1400*/  PRMT R144, R145, 0x7632, R144 ;  /* 0x0000763291907816 */ /* 0x000fe20000000090 */
[----:B------:R-:W-:Y:S01]  /*1410*/  IMAD.U32 R147, R193, 0x10000, RZ ;  /* 0x00010000c1937824 */ /* 0x000fe200078e00ff */
[----:B------:R-:W-:Y:S01]  /*1420*/  SHF.L.U32 R145, R145, 0x10, RZ ;  /* 0x0000001091917819 */ /* 0x000fe200000006ff */
[----:B------:R-:W-:Y:S01]  /*1430*/  FADD.FTZ R198, R195, -UR33 ;  /* 0x80000021c3c67e21 */ /* 0x000fe20008010000 */
[C---:B------:R-:W-:Y:S01]  /*1440*/  PRMT R194, R146.reuse, 0x7632, R194 ;  /* 0x0000763292c27816 */ /* 0x040fe200000000c2 */
[----:B------:R-:W-:Y:S01]  /*1450*/  FADD.FTZ R147, R147, -UR33 ;  /* 0x8000002193937e21 */ /* 0x000fe20008010000 */
[----:B------:R-:W-:Y:S01]  /*1460*/  SHF.L.U32 R146, R146, 0x10, RZ ;  /* 0x0000001092927819 */ /* 0x000fe200000006ff */
[----:B------:R-:W-:Y:S01]  /*1470*/  FADD.FTZ R195, R145, -UR33 ;  /* 0x8000002191c37e21 */ /* 0x000fe20008010000 */
[C---:B--2---:R-:W-:Y:S01]  /*1480*/  PRMT R202, R148.reuse, 0x7632, R202 ;  /* 0x0000763294ca7816 */ /* 0x044fe200000000ca */
[----:B------:R-:W-:Y:S01]  /*1490*/  FMUL.FTZ R201, R147, UR31 ;  /* 0x0000001f93c97c20 */ /* 0x000fe20008410000 */
[----:B------:R-:W-:Y:S01]  /*14a0*/  SHF.L.U32 R148, R148, 0x10, RZ ;  /* 0x0000001094947819 */ /* 0x000fe200000006ff */
[----:B------:R-:W-:Y:S01]  /*14b0*/  FADD.FTZ R196, R146, -UR33 ;  /* 0x8000002192c47e21 */ /* 0x000fe20008010000 */
[----:B------:R-:W-:Y:S01]  /*14c0*/  SHF.L.U32 R145, R144, 0x10, RZ ;  /* 0x0000001090917819 */ /* 0x000fe200000006ff */
[----:B------:R-:W-:Y:S01]  /*14d0*/  FMUL.FTZ R193, R198, UR31 ;  /* 0x0000001fc6c17c20 */ /* 0x000fe20008410000 */
[----:B------:R-:W-:Y:S01]  /*14e0*/  SHF.L.U32 R202, R202, 0x10, RZ ;  /* 0x00000010caca7819 */ /* 0x000fe200000006ff */
[----:B------:R-:W-:Y:S01]  /*14f0*/  IMAD.U32 R144, R197, 0x10000, RZ ;  /* 0x00010000c5907824 */ /* 0x000fe200078e00ff */
[----:B------:R-:W-:Y:S01]  /*1500*/  SHF.L.U32 R146, R194, 0x10, RZ ;  /* 0x00000010c2927819 */ /* 0x000fe200000006ff */
[----:B-----5:R-:W-:Y:S01]  /*1510*/  FMUL.FTZ R194, R244, R148 ;  /* 0x00000094f4c27220 */ /* 0x020fe20000410000 */
[----:B------:R-:W-:Y:S01]  /*1520*/  PRMT R204, R149, 0x7632, R204 ;  /* 0x0000763295cc7816 */ /* 0x000fe200000000cc */
[----:B------:R-:W-:Y:S01]  /*1530*/  FADD.FTZ R145, R145, -UR33 ;  /* 0x8000002191917e21 */ /* 0x000fe20008010000 */
[----:B------:R-:W-:Y:S01]  /*1540*/  SHF.L.U32 R149, R149, 0x10, RZ ;  /* 0x0000001095957819 */ /* 0x000fe200000006ff */
[----:B------:R-:W-:Y:S01]  /*1550*/  FADD.FTZ R93, R93, R202 ;  /* 0x000000ca5d5d7221 */ /* 0x000fe20000010000 */
[-C--:B------:R-:W-:Y:S01]  /*1560*/  FFMA.FTZ R49, R201, R202.reuse, R49 ;  /* 0x000000cac9317223 */ /* 0x080fe20000010031 */
[----:B------:R-:W-:Y:S01]  /*1570*/  FADD.FTZ R213, R213, R194 ;  /* 0x000000c2d5d57221 */ /* 0x000fe20000010000 */
[----:B------:R-:W-:Y:S01]  /*1580*/  FMUL.FTZ R202, R245, R202 ;  /* 0x000000caf5ca7220 */ /* 0x000fe20000410000 */
[C---:B------:R-:W-:Y:S01]  /*1590*/  FFMA.FTZ R212, R193.reuse, R194, R212 ;  /* 0x000000c2c1d47223 */ /* 0x040fe200000100d4 */
[----:B------:R-:W-:Y:S01]  /*15a0*/  SHF.L.U32 R204, R204, 0x10, RZ ;  /* 0x00000010cccc7819 */ /* 0x000fe200000006ff */
[----:B------:R-:W-:Y:S01]  /*15b0*/  FADD.FTZ R92, R92, R148 ;  /* 0x000000945c5c7221 */ /* 0x000fe20000010000 */
[----:B------:R-:W-:Y:S01]  /*15c0*/  FFMA.FTZ R48, R193, R148, R48 ;  /* 0x00000094c1307223 */ /* 0x000fe20000010030 */
[----:B------:R-:W-:Y:S01]  /*15d0*/  FMUL.FTZ R203, R145, UR31 ;  /* 0x0000001f91cb7c20 */ /* 0x000fe20008410000 */
[----:B------:R-:W-:Y:S01]  /*15e0*/  FMUL.FTZ R195, R195, UR31 ;  /* 0x0000001fc3c37c20 */ /* 0x000fe20008410000 */
[----:B------:R-:W-:Y:S01]  /*15f0*/  FMUL.FTZ R197, R246, R149 ;  /* 0x00000095f6c57220 */ /* 0x000fe20000410000 */
[----:B------:R-:W-:Y:S01]  /*1600*/  FADD.FTZ R148, R213, R202 ;  /* 0x000000cad5947221 */ /* 0x000fe20000010000 */
[----:B------:R-:W-:Y:S01]  /*1610*/  FFMA.FTZ R212, R201, R202, R212 ;  /* 0x000000cac9d47223 */ /* 0x000fe200000100d4 */
[----:B------:R-:W-:Y:S01]  /*1620*/  PRMT R206, R150, 0x7632, R206 ;  /* 0x0000763296ce7816 */ /* 0x000fe200000000ce */
[----:B------:R-:W-:Y:S01]  /*1630*/  FADD.FTZ R146, R146, -UR33 ;  /* 0x8000002192927e21 */ /* 0x000fe20008010000 */
[----:B------:R-:W-:Y:S01]  /*1640*/  FADD.FTZ R95, R95, R204 ;  /* 0x000000cc5f5f7221 */ /* 0x000fe20000010000 */
[----:B------:R-:W-:Y:S01]  /*1650*/  FFMA.FTZ R51, R203, R204, R51 ;  /* 0x000000cccb337223 */ /* 0x000fe20000010033 */
[----:B------:R-:W-:-:S02]  /*1660*/  IMAD.U32 R150, R150, 0x10000, RZ ;  /* 0x0001000096967824 */ /* 0x000fc400078e00ff */
        /* <DEDUP_REMOVED lines=9> */
[C---:B------:R-:W-:Y:S01]  /*1700*/  PRMT R208, R151.reuse, 0x7632, R208 ;  /* 0x0000763297d07816 */ /* 0x040fe200000000d0 */
[----:B------:R-:W-:Y:S01]  /*1710*/  FADD.FTZ R144, R144, -UR33 ;  /* 0x8000002190907e21 */ /* 0x000fe20008010000 */
[----:B------:R-:W-:Y:S01]  /*1720*/  SHF.L.U32 R151, R151, 0x10, RZ ;  /* 0x0000001097977819 */ /* 0x000fe200000006ff */
        /* <DEDUP_REMOVED lines=25> */
.L_x_4556:
[----:B------:R-:W-:Y:S05]  /*18c0*/  BSYNC.RECONVERGENT B1 ;  /* 0x0000000000017941 */ /* 0x000fea0003800200 */
.L_x_4555:
[----:B------:R-:W-:Y:S04]  /*18d0*/  BSSY.RECONVERGENT B1, `(.L_x_4557) ;  /* 0x0000063000017945 */ /* 0x000fe80003800200 */
[----:B------:R-:W-:Y:S05]  /*18e0*/  @!P2 BRA `(.L_x_4558) ;  /* 0x000000040084a947 */ /* 0x000fea0003800000 */
[----:B-1----:R-:W0:Y:S08]  /*18f0*/  LDC.64 R4, c[0x0][0x3a8] ;  /* 0x0000ea00ff047b82 */ /* 0x002e300000000a00 */
[----:B------:R-:W1:Y:S01]  /*1900*/  LDC.64 R8, c[0x0][0x428] ;  /* 0x00010a00ff087b82 */ /* 0x000e620000000a00 */
[----:B------:R-:W-:-:S07]  /*1910*/  ISETP.NE.U32.AND P4, PT, RZ, UR24, PT ;  /* 0x00000018ff007c0c */ /* 0x000fce000bf85070 */
[----:B------:R-:W2:Y:S01]  /*1920*/  LDC.64 R14, c[0x0][0x3b0] ;  /* 0x0000ec00ff0e7b82 */ /* 0x000ea20000000a00 */
[----:B0-----:R-:W-:-:S06]  /*1930*/  IMAD.WIDE.U32 R4, R209, 0x10, R4 ;  /* 0x00000010d1047825 */ /* 0x001fcc00078e0004 */
[----:B------:R-:W3:Y:S01]  /*1940*/  LDG.E.128 R4, desc[UR20][R4.64] ;  /* 0x0000001404047981 */ /* 0x000ee2000c1e1d00 */
[----:B-1----:R-:W-:-:S06]  /*1950*/  IMAD.WIDE.U32 R8, R211, 0x10, R8 ;  /* 0x00000010d3087825 */ /* 0x002fcc00078e0008 */
[----:B------:R-:W4:Y:S01]  /*1960*/  LDG.E.128 R8, desc[UR20][R8.64] ;  /* 0x0000001408087981 */ /* 0x000f22000c1e1d00 */
[----:B------:R-:W-:-:S13]  /*1970*/  ISETP.NE.AND.EX P4, PT, RZ, UR25, PT, P4 ;  /* 0x00000019ff007c0c */ /* 0x000fda000bf85340 */
[----:B------:R-:W0:Y:S02]  /*1980*/  @P4 LDC.64 R12, c[0x0][0x438] ;  /* 0x00010e00ff0c4b82 */ /* 0x000e240000000a00 */
[----:B0-----:R-:W-:-:S05]  /*1990*/  @P4 IMAD.WIDE.U32 R12, R209, 0x10, R12 ;  /* 0x00000010d10c4825 */ /* 0x001fca00078e000c */
[----:B------:R2:W5:Y:S02]  /*19a0*/  @P4 LDG.E.128 R132, desc[UR20][R12.64] ;  /* 0x000000140c844981 */ /* 0x000564000c1e1d00 */
[----:B--2---:R-:W-:-:S05]  /*19b0*/  IMAD.WIDE.U32 R12, R210, 0x8, R14 ;  /* 0x00000008d20c7825 */ /* 0x004fca00078e000e */
[----:B------:R3:W5:Y:S01]  /*19c0*/  LDG.E.64 R168, desc[UR20][R12.64] ;  /* 0x000000140ca87981 */ /* 0x000762000c1e1b00 */
[----:B------:R-:W-:Y:S01]  /*19d0*/  VIADD R211, R211, 0x80 ;  /* 0x00000080d3d37836 */ /* 0x000fe20000000000 */
[----:B------:R-:W-:Y:S01]  /*19e0*/  IADD3 R209, PT, PT, R209, 0x80, RZ ;  /* 0x00000080d1d17810 */ /* 0x000fe20007ffe0ff */
[----:B------:R-:W-:Y:S01]  /*19f0*/  VIADD R210, R210, 0x80 ;  /* 0x00000080d2d27836 */ /* 0x000fe20000000000 */
[C---:B---3--:R-:W-:Y:S02]  /*1a00*/  SHF.L.U32 R13, R4.reuse, 0x10, RZ ;  /* 0x00000010040d7819 */ /* 0x048fe400000006ff */
[----:B------:R-:W-:Y:S02]  /*1a10*/  PRMT R18, R4, 0x7632, R18 ;  /* 0x0000763204127816 */ /* 0x000fe40000000012 */
[----:B------:R-:W-:Y:S01]  /*1a20*/  SHF.L.U32 R4, R5, 0x10, RZ ;  /* 0x0000001005047819 */ /* 0x000fe200000006ff */
[----:B------:R-:W-:Y:S01]  /*1a30*/  FADD.FTZ R13, R13, -UR33 ;  /* 0x800000210d0d7e21 */ /* 0x000fe20008010000 */
[----:B------:R-:W-:-:S02]  /*1a40*/  PRMT R12, R5, 0x7632, R12 ;  /* 0x00007632050c7816 */ /* 0x000fc4000000000c */
[----:B------:R-:W-:Y:S01]  /*1a50*/  SHF.L.U32 R18, R18, 0x10, RZ ;  /* 0x0000001012127819 */ /* 0x000fe200000006ff */
[----:B------:R-:W-:Y:S01]  /*1a60*/  FADD.FTZ R144, R4, -UR33 ;  /* 0x8000002104907e21 */ /* 0x000fe20008010000 */
[C---:B------:R-:W-:Y:S01]  /*1a70*/  PRMT R16, R6.reuse, 0x7632, R16 ;  /* 0x0000763206107816 */ /* 0x040fe20000000010 */
[----:B------:R-:W-:Y:S01]  /*1a80*/  IMAD.U32 R6, R6, 0x10000, RZ ;  /* 0x0001000006067824 */ /* 0x000fe200078e00ff */
[----:B------:R-:W-:Y:S01]  /*1a90*/  PRMT R146, R7, 0x7632, R146 ;  /* 0x0000763207927816 */ /* 0x000fe20000000092 */
[----:B------:R-:W-:Y:S01]  /*1aa0*/  FMUL.FTZ R4, R13, UR31 ;  /* 0x0000001f0d047c20 */ /* 0x000fe20008410000 */
[----:B----4-:R-:W-:Y:S01]  /*1ab0*/  SHF.L.U32 R5, R8, 0x10, RZ ;  /* 0x0000001008057819 */ /* 0x010fe200000006ff */
[----:B------:R-:W-:Y:S01]  /*1ac0*/  FADD.FTZ R18, R18, -UR33 ;  /* 0x8000002112127e21 */ /* 0x000fe20008010000 */
[----:B------:R-:W-:Y:S01]  /*1ad0*/  PRMT R14, R8, 0x7632, R14 ;  /* 0x00007632080e7816 */ /* 0x000fe2000000000e */
[----:B------:R-:W-:Y:S01]  /*1ae0*/  FADD.FTZ R145, R6, -UR33 ;  /* 0x8000002106917e21 */ /* 0x000fe20008010000 */
[----:B------:R-:W-:Y:S01]  /*1af0*/  SHF.L.U32 R12, R12, 0x10, RZ ;  /* 0x000000100c0c7819 */ /* 0x000fe200000006ff */
[----:B------:R-:W-:Y:S01]  /*1b00*/  FADD.FTZ R100, R100, R5 ;  /* 0x0000000564647221 */ /* 0x000fe20000010000 */
[----:B------:R-:W-:Y:S01]  /*1b10*/  SHF.L.U32 R7, R7, 0x10, RZ ;  /* 0x0000001007077819 */ /* 0x000fe200000006ff */
[-C--:B------:R-:W-:Y:S01]  /*1b20*/  FFMA.FTZ R56, R4, R5.reuse, R56 ;  /* 0x0000000504387223 */ /* 0x080fe20000010038 */
[----:B------:R-:W-:Y:S01]  /*1b30*/  SHF.L.U32 R13, R146, 0x10, RZ ;  /* 0x00000010920d7819 */ /* 0x000fe200000006ff */
[C---:B------:R-:W-:Y:S01]  /*1b40*/  IMAD.U32 R8, R9.reuse, 0x10000, RZ ;  /* 0x0001000009087824 */ /* 0x040fe200078e00ff */
[----:B------:R-:W-:Y:S01]  /*1b50*/  SHF.L.U32 R14, R14, 0x10, RZ ;  /* 0x000000100e0e7819 */ /* 0x000fe200000006ff */
[----:B-----5:R-:W-:Y:S01]  /*1b60*/  FMUL.FTZ R5, R236, R5 ;  /* 0x00000005ec057220 */ /* 0x020fe20000410000 */
[----:B------:R-:W-:Y:S01]  /*1b70*/  PRMT R15, R9, 0x7632, R15 ;  /* 0x00007632090f7816 */ /* 0x000fe2000000000f */
[----:B------:R-:W-:Y:S01]  /*1b80*/  FMUL.FTZ R6, R144, UR31 ;  /* 0x0000001f90067c20 */ /* 0x000fe20008410000 */
[----:B------:R-:W-:Y:S01]  /*1b90*/  PRMT R17, R10, 0x7632, R17 ;  /* 0x000076320a117816 */ /* 0x000fe20000000011 */
[----:B------:R-:W-:Y:S01]  /*1ba0*/  FADD.FTZ R144, R12, -UR33 ;  /* 0x800000210c907e21 */ /* 0x000fe20008010000 */
[----:B------:R-:W-:Y:S01]  /*1bb0*/  SHF.L.U32 R9, R10, 0x10, RZ ;  /* 0x000000100a097819 */ /* 0x000fe200000006ff */
[----:B------:R-:W-:Y:S01]  /*1bc0*/  FADD.FTZ R10, R7, -UR33 ;  /* 0x80000021070a7e21 */ /* 0x000fe20008010000 */
[----:B------:R-:W-:Y:S01]  /*1bd0*/  FMUL.FTZ R12, R18, UR31 ;  /* 0x0000001f120c7c20 */ /* 0x000fe20008410000 */
[----:B------:R-:W-:Y:S01]  /*1be0*/  FMUL.FTZ R7, R145, UR31 ;  /* 0x0000001f91077c20 */ /* 0x000fe20008410000 */
[----:B------:R-:W-:Y:S01]  /*1bf0*/  FADD.FTZ R18, R13, -UR33 ;  /* 0x800000210d127e21 */ /* 0x000fe20008010000 */
[----:B------:R-:W-:Y:S01]  /*1c00*/  FADD.FTZ R146, R213, R5 ;  /* 0x00000005d5927221 */ /* 0x000fe20000010000 */
[-C--:B------:R-:W-:Y:S01]  /*1c10*/  FMUL.FTZ R13, R237, R14.reuse ;  /* 0x0000000eed0d7220 */ /* 0x080fe20000410000 */
[----:B------:R-:W-:Y:S01]  /*1c20*/  FFMA.FTZ R145, R4, R5, R212 ;  /* 0x0000000504917223 */ /* 0x000fe200000100d4 */
[----:B------:R-:W-:Y:S01]  /*1c30*/  FADD.FTZ R101, R101, R14 ;  /* 0x0000000e65657221 */ /* 0x000fe20000010000 */
[----:B------:R-:W-:Y:S01]  /*1c40*/  FFMA.FTZ R57, R12, R14, R57 ;  /* 0x0000000e0c397223 */ /* 0x000fe20000010039 */
[----:B------:R-:W-:-:S02]  /*1c50*/  IMAD.U32 R16, R16, 0x10000, RZ ;  /* 0x0001000010107824 */ /* 0x000fc400078e00ff */
[----:B------:R-:W-:Y:S01]  /*1c60*/  FADD.FTZ R102, R102, R8 ;  /* 0x0000000866667221 */ /* 0x000fe20000010000 */
[----:B------:R-:W-:Y:S02]  /*1c70*/  IMAD.U32 R15, R15, 0x10000, RZ ;  /* 0x000100000f0f7824 */ /* 0x000fe400078e00ff */
[-C--:B------:R-:W-:Y:S01]  /*1c80*/  FFMA.FTZ R58, R6, R8.reuse, R58 ;  /* 0x00000008063a7223 */ /* 0x080fe2000001003a */
[----:B------:R-:W-:Y:S01]  /*1c90*/  FMUL.FTZ R14, R144, UR31 ;  /* 0x0000001f900e7c20 */ /* 0x000fe20008410000 */
[----:B------:R-:W-:Y:S01]  /*1ca0*/  FMUL.FTZ R8, R238, R8 ;  /* 0x00000008ee087220 */ /* 0x000fe20000410000 */
[----:B------:R-:W-:Y:S01]  /*1cb0*/  FADD.FTZ R147, R146, R13 ;  /* 0x0000000d92937221 */ /* 0x000fe20000010000 */
[----:B------:R-:W-:Y:S01]  /*1cc0*/  FFMA.FTZ R145, R12, R13, R145 ;  /* 0x0000000d0c917223 */ /* 0x000fe20000010091 */
[----:B------:R-:W-:Y:S01]  /*1cd0*/  FADD.FTZ R16, R16, -UR33 ;  /* 0x8000002110107e21 */ /* 0x000fe20008010000 */
        /* <DEDUP_REMOVED lines=34> */
.L_x_4558:
[----:B------:R-:W-:Y:S05]  /*1f00*/  BSYNC.RECONVERGENT B1 ;  /* 0x0000000000017941 */ /* 0x000fea0003800200 */
.L_x_4557:
[----:B------:R-:W-:Y:S04]  /*1f10*/  BSSY.RECONVERGENT B1, `(.L_x_4559) ;  /* 0x0000063000017945 */ /* 0x000fe80003800200 */
[----:B------:R-:W-:Y:S05]  /*1f20*/  @!P3 BRA `(.L_x_4560) ;  /* 0x000000040084b947 */ /* 0x000fea0003800000 */
[----:B------:R-:W0:Y:S08]  /*1f30*/  LDC.64 R20, c[0x0][0x3a8] ;  /* 0x0000ea00ff147b82 */ /* 0x000e300000000a00 */
[----:B------:R-:W2:Y:S01]  /*1f40*/  LDC.64 R24, c[0x0][0x428] ;  /* 0x00010a00ff187b82 */ /* 0x000ea20000000a00 */
[----:B------:R-:W-:-:S07]  /*1f50*/  ISETP.NE.U32.AND P4, PT, RZ, UR24, PT ;  /* 0x00000018ff007c0c */ /* 0x000fce000bf85070 */
[----:B------:R-:W3:Y:S01]  /*1f60*/  LDC.64 R30, c[0x0][0x3b0] ;  /* 0x0000ec00ff1e7b82 */ /* 0x000ee20000000a00 */
[----:B0-----:R-:W-:-:S06]  /*1f70*/  IMAD.WIDE.U32 R20, R209, 0x10, R20 ;  /* 0x00000010d1147825 */ /* 0x001fcc00078e0014 */
[----:B------:R-:W4:Y:S01]  /*1f80*/  LDG.E.128 R20, desc[UR20][R20.64] ;  /* 0x0000001414147981 */ /* 0x000f22000c1e1d00 */
[----:B--2---:R-:W-:-:S06]  /*1f90*/  IMAD.WIDE.U32 R24, R211, 0x10, R24 ;  /* 0x00000010d3187825 */ /* 0x004fcc00078e0018 */
[----:B------:R-:W2:Y:S01]  /*1fa0*/  LDG.E.128 R24, desc[UR20][R24.64] ;  /* 0x0000001418187981 */ /* 0x000ea2000c1e1d00 */
[----:B------:R-:W-:-:S13]  /*1fb0*/  ISETP.NE.AND.EX P4, PT, RZ, UR25, PT, P4 ;  /* 0x00000019ff007c0c */ /* 0x000fda000bf85340 */
[----:B------:R-:W0:Y:S02]  /*1fc0*/  @P4 LDC.64 R28, c[0x0][0x438] ;  /* 0x00010e00ff1c4b82 */ /* 0x000e240000000a00 */
[----:B0-----:R-:W-:-:S05]  /*1fd0*/  @P4 IMAD.WIDE.U32 R28, R209, 0x10, R28 ;  /* 0x00000010d11c4825 */ /* 0x001fca00078e001c */
[----:B------:R3:W5:Y:S02]  /*1fe0*/  @P4 LDG.E.128 R136, desc[UR20][R28.64] ;  /* 0x000000141c884981 */ /* 0x000764000c1e1d00 */
[----:B---3--:R-:W-:-:S05]  /*1ff0*/  IMAD.WIDE.U32 R28, R210, 0x8, R30 ;  /* 0x00000008d21c7825 */ /* 0x008fca00078e001e */
[----:B------:R4:W5:Y:S01]  /*2000*/  LDG.E.64 R162, desc[UR20][R28.64] ;  /* 0x000000141ca27981 */ /* 0x000962000c1e1b00 */
[----:B------:R-:W-:Y:S02]  /*2010*/  IADD3 R211, PT, PT, R211, 0x80, RZ ;  /* 0x00000080d3d37810 */ /* 0x000fe40007ffe0ff */
[----:B------:R-:W-:Y:S02]  /*2020*/  IADD3 R210, PT, PT, R210, 0x80, RZ ;  /* 0x00000080d2d27810 */ /* 0x000fe40007ffe0ff */
[----:B------:R-:W-:Y:S02]  /*2030*/  IADD3 R209, PT, PT, R209, 0x80, RZ ;  /* 0x00000080d1d17810 */ /* 0x000fe40007ffe0ff */
[C---:B----4-:R-:W-:Y:S02]  /*2040*/  SHF.L.U32 R29, R20.reuse, 0x10, RZ ;  /* 0x00000010141d7819 */ /* 0x050fe400000006ff */
[----:B------:R-:W-:Y:S01]  /*2050*/  PRMT R34, R20, 0x7632, R34 ;  /* 0x0000763214227816 */ /* 0x000fe20000000022 */
[C---:B------:R-:W-:Y:S01]  /*2060*/  IMAD.U32 R20, R21.reuse, 0x10000, RZ ;  /* 0x0001000015147824 */ /* 0x040fe200078e00ff */
[----:B------:R-:W-:Y:S01]  /*2070*/  PRMT R28, R21, 0x7632, R28 ;  /* 0x00007632151c7816 */ /* 0x000fe2000000001c */
[----:B------:R-:W-:Y:S01]  /*2080*/  FADD.FTZ R29, R29, -UR33 ;  /* 0x800000211d1d7e21 */ /* 0x000fe20008010000 */
[----:B------:R-:W-:Y:S01]  /*2090*/  PRMT R32, R22, 0x7632, R32 ;  /* 0x0000763216207816 */ /* 0x000fe20000000020 */
[----:B------:R-:W-:Y:S01]  /*20a0*/  FADD.FTZ R144, R20, -UR33 ;  /* 0x8000002114907e21 */ /* 0x000fe20008010000 */
[----:B------:R-:W-:Y:S01]  /*20b0*/  SHF.L.U32 R34, R34, 0x10, RZ ;  /* 0x0000001022227819 */ /* 0x000fe200000006ff */
[----:B--2---:R-:W-:Y:S01]  /*20c0*/  IMAD.U32 R21, R24, 0x10000, RZ ;  /* 0x0001000018157824 */ /* 0x004fe200078e00ff */
[----:B------:R-:W-:Y:S01]  /*20d0*/  SHF.L.U32 R22, R22, 0x10, RZ ;  /* 0x0000001016167819 */ /* 0x000fe200000006ff */
[----:B------:R-:W-:Y:S01]  /*20e0*/  FMUL.FTZ R20, R29, UR31 ;  /* 0x0000001f1d147c20 */ /* 0x000fe20008410000 */
[C---:B------:R-:W-:Y:S01]  /*20f0*/  PRMT R146, R23.reuse, 0x7632, R146 ;  /* 0x0000763217927816 */ /* 0x040fe20000000092 */
[----:B------:R-:W-:Y:S01]  /*2100*/  IMAD.U32 R28, R28, 0x10000, RZ ;  /* 0x000100001c1c7824 */ /* 0x000fe200078e00ff */
[----:B------:R-:W-:Y:S01]  /*2110*/  PRMT R30, R24, 0x7632, R30 ;  /* 0x00007632181e7816 */ /* 0x000fe2000000001e */
[----:B------:R-:W-:Y:S01]  /*2120*/  FADD.FTZ R34, R34, -UR33 ;  /* 0x8000002122227e21 */ /* 0x000fe20008010000 */
[----:B------:R-:W-:Y:S01]  /*2130*/  SHF.L.U32 R23, R23, 0x10, RZ ;  /* 0x0000001017177819 */ /* 0x000fe200000006ff */
[----:B------:R-:W-:Y:S01]  /*2140*/  FADD.FTZ R145, R22, -UR33 ;  /* 0x8000002116917e21 */ /* 0x000fe20008010000 */
[----:B------:R-:W-:Y:S01]  /*2150*/  SHF.L.U32 R29, R146, 0x10, RZ ;  /* 0x00000010921d7819 */ /* 0x000fe200000006ff */
[----:B------:R-:W-:Y:S01]  /*2160*/  FADD.FTZ R108, R108, R21 ;  /* 0x000000156c6c7221 */ /* 0x000fe20000010000 */
[-C--:B------:R-:W-:Y:S01]  /*2170*/  FFMA.FTZ R64, R20, R21.reuse, R64 ;  /* 0x0000001514407223 */ /* 0x080fe20000010040 */
[C---:B------:R-:W-:Y:S01]  /*2180*/  PRMT R31, R25.reuse, 0x7632, R31 ;  /* 0x00007632191f7816 */ /* 0x040fe2000000001f */
[----:B------:R-:W-:Y:S01]  /*2190*/  IMAD.U32 R30, R30, 0x10000, RZ ;  /* 0x000100001e1e7824 */ /* 0x000fe200078e00ff */
[----:B------:R-:W-:Y:S01]  /*21a0*/  SHF.L.U32 R24, R25, 0x10, RZ ;  /* 0x0000001019187819 */ /* 0x000fe200000006ff */
[----:B-----5:R-:W-:Y:S01]  /*21b0*/  FMUL.FTZ R21, R228, R21 ;  /* 0x00000015e4157220 */ /* 0x020fe20000410000 */
        /* <DEDUP_REMOVED lines=11> */
[----:B------:R-:W-:Y:S01]  /*2270*/  SHF.L.U32 R32, R32, 0x10, RZ ;  /* 0x0000001020207819 */ /* 0x000fe200000006ff */
[----:B------:R-:W-:Y:S01]  /*2280*/  FADD.FTZ R109, R109, R30 ;  /* 0x0000001e6d6d7221 */ /* 0x000fe20000010000 */
[----:B------:R-:W-:Y:S01]  /*2290*/  SHF.L.U32 R31, R31, 0x10, RZ ;  /* 0x000000101f1f7819 */ /* 0x000fe200000006ff */
[----:B------:R-:W-:Y:S01]  /*22a0*/  FFMA.FTZ R65, R28, R30, R65 ;  /* 0x0000001e1c417223 */ /* 0x000fe20000010041 */
[----:B------:R-:W-:Y:S01]  /*22b0*/  FADD.FTZ R110, R110, R24 ;  /* 0x000000186e6e7221 */ /* 0x000fe20000010000 */
        /* <DEDUP_REMOVED lines=19> */
[----:B------:R-:W-:-:S02]  /*23f0*/  IMAD.U32 R27, R27, 0x10000, RZ ;  /* 0x000100001b1b7824 */ /* 0x000fc400078e00ff */
[----:B------:R-:W-:Y:S01]  /*2400*/  FMUL.FTZ R26, R26, UR31 ;  /* 0x0000001f1a1a7c20 */ /* 0x000fe20008410000 */
[----:B------:R-:W-:Y:S01]  /*2410*/  FADD.FTZ R113, R113, R33 ;  /* 0x0000002171717221 */ /* 0x000fe20000010000 */
[-C--:B------:R-:W-:Y:S01]  /*2420*/  FFMA.FTZ R69, R32, R33.reuse, R69 ;  /* 0x0000002120457223 */ /* 0x080fe20000010045 */
[----:B------:R-:W-:Y:S01]  /*2430*/  FMUL.FTZ R33, R225, R33 ;  /* 0x00000021e1217220 */ /* 0x000fe20000410000 */
[----:B------:R-:W-:Y:S01]  /*2440*/  FADD.FTZ R144, R144, R25 ;  /* 0x0000001990907221 */ /* 0x000fe20000010000 */
[----:B------:R-:W-:Y:S01]  /*2450*/  FFMA.FTZ R145, R23, R25, R146 ;  /* 0x0000001917917223 */ /* 0x000fe20000010092 */
[----:B------:R-:W-:Y:S02]  /*2460*/  IMAD.U32 R35, R35, 0x10000, RZ ;  /* 0x0001000023237824 */ /* 0x000fe400078e00ff */
        /* <DEDUP_REMOVED lines=13> */
.L_x_4560:
[----:B------:R-:W-:Y:S05]  /*2540*/  BSYNC.RECONVERGENT B1 ;  /* 0x0000000000017941 */ /* 0x000fea0003800200 */
.L_x_4559:
        /* <DEDUP_REMOVED lines=9> */
[----:B------:R-:W-:Y:S01]  /*25e0*/  ISETP.NE.AND.EX P4, PT, RZ, UR25, PT, P4 ;  /* 0x00000019ff007c0c */ /* 0x000fe2000bf85340 */
[----:B---3--:R-:W-:-:S05]  /*25f0*/  IMAD.WIDE.U32 R152, R210, 0x8, R152 ;  /* 0x00000008d2987825 */ /* 0x008fca00078e0098 */
[----:B------:R0:W5:Y:S07]  /*2600*/  LDG.E.64 R170, desc[UR20][R152.64] ;  /* 0x0000001498aa7981 */ /* 0x00016e000c1e1b00 */
[----:B------:R-:W3:Y:S02]  /*2610*/  @P4 LDC.64 R154, c[0x0][0x438] ;  /* 0x00010e00ff9a4b82 */ /* 0x000ee40000000a00 */
[----:B---3--:R-:W-:-:S05]  /*2620*/  @P4 IMAD.WIDE.U32 R154, R209, 0x10, R154 ;  /* 0x00000010d19a4825 */ /* 0x008fca00078e009a */
[----:B------:R3:W5:Y:S01]  /*2630*/  @P4 LDG.E.128 R36, desc[UR20][R154.64] ;  /* 0x000000149a244981 */ /* 0x000762000c1e1d00 */
[C---:B----4-:R-:W-:Y:S01]  /*2640*/  IMAD.U32 R160, R144.reuse, 0x10000, RZ ;  /* 0x0001000090a07824 */ /* 0x050fe200078e00ff */
[----:B------:R-:W-:-:S03]  /*2650*/  PRMT R157, R144, 0x7632, R157 ;  /* 0x00007632909d7816 */ /* 0x000fc6000000009d */
[----:B------:R-:W-:Y:S01]  /*2660*/  FADD.FTZ R160, R160, -UR33 ;  /* 0x80000021a0a07e21 */ /* 0x000fe20008010000 */
[C---:B------:R-:W-:Y:S02]  /*2670*/  PRMT R144, R145.reuse, 0x7632, R144 ;  /* 0x0000763291907816 */ /* 0x040fe40000000090 */
[----:B--2---:R-:W-:Y:S01]  /*2680*/  SHF.L.U32 R161, R148, 0x10, RZ ;  /* 0x0000001094a17819 */ /* 0x004fe200000006ff */
[----:B------:R-:W-:Y:S01]  /*2690*/  FMUL.FTZ R160, R160, UR31 ;  /* 0x0000001fa0a07c20 */ /* 0x000fe20008410000 */
[----:B------:R-:W-:Y:S02]  /*26a0*/  PRMT R156, R148, 0x7632, R156 ;  /* 0x00007632949c7816 */ /* 0x000fe4000000009c */
[----:B------:R-:W-:Y:S02]  /*26b0*/  SHF.L.U32 R172, R145, 0x10, RZ ;  /* 0x0000001091ac7819 */ /* 0x000fe400000006ff */
[----:B------:R-:W-:Y:S01]  /*26c0*/  SHF.L.U32 R148, R157, 0x10, RZ ;  /* 0x000000109d947819 */ /* 0x000fe200000006ff */
[----:B------:R-:W-:Y:S01]  /*26d0*/  IMAD.U32 R159, R147, 0x10000, RZ ;  /* 0x00010000939f7824 */ /* 0x000fe200078e00ff */
[----:B------:R-:W-:-:S02]  /*26e0*/  PRMT R145, R146, 0x7632, R145 ;  /* 0x0000763292917816 */ /* 0x000fc40000000091 */
[----:B------:R-:W-:Y:S01]  /*26f0*/  SHF.L.U32 R158, R146, 0x10, RZ ;  /* 0x00000010929e7819 */ /* 0x000fe200000006ff */
[----:B------:R-:W-:Y:S01]  /*2700*/  IMAD.U32 R175, R150, 0x10000, RZ ;  /* 0x0001000096af7824 */ /* 0x000fe200078e00ff */
[----:B------:R-:W-:Y:S01]  /*2710*/  PRMT R146, R147, 0x7632, R146 ;  /* 0x0000763293927816 */ /* 0x000fe20000000092 */
[----:B------:R-:W-:Y:S01]  /*2720*/  IMAD.U32 R144, R144, 0x10000, RZ ;  /* 0x0001000090907824 */ /* 0x000fe200078e00ff */
[C---:B0-----:R-:W-:Y:S01]  /*2730*/  PRMT R152, R149.reuse, 0x7632, R152 ;  /* 0x0000763295987816 */ /* 0x041fe20000000098 */
[----:B------:R-:W-:Y:S01]  /*2740*/  FADD.FTZ R72, R72, R161 ;  /* 0x000000a148487221 */ /* 0x000fe20000010000 */
[----:B------:R-:W-:Y:S01]  /*2750*/  SHF.L.U32 R153, R149, 0x10, RZ ;  /* 0x0000001095997819 */ /* 0x000fe200000006ff */
[-C--:B------:R-:W-:Y:S01]  /*2760*/  FFMA.FTZ R116, R160, R161.reuse, R116 ;  /* 0x000000a1a0747223 */ /* 0x080fe20000010074 */
[----:B------:R-:W-:Y:S01]  /*2770*/  PRMT R149, R150, 0x7632, R149 ;  /* 0x0000763296957816 */ /* 0x000fe20000000095 */
[----:B------:R-:W-:Y:S01]  /*2780*/  IMAD.U32 R150, R156, 0x10000, RZ ;  /* 0x000100009c967824 */ /* 0x000fe200078e00ff */
[----:B------:R-:W-:Y:S01]  /*2790*/  PRMT R147, R151, 0x7632, R147 ;  /* 0x0000763297937816 */ /* 0x000fe20000000093 */
[----:B-----5:R-:W-:Y:S01]  /*27a0*/  FMUL.FTZ R161, R220, R161 ;  /* 0x000000a1dca17220 */ /* 0x020fe20000410000 */
[----:B------:R-:W-:Y:S01]  /*27b0*/  FADD.FTZ R148, R148, -UR33 ;  /* 0x8000002194947e21 */ /* 0x000fe20008010000 */
[----:B------:R-:W-:Y:S01]  /*27c0*/  FADD.FTZ R173, R158, -UR33 ;  /* 0x800000219ead7e21 */ /* 0x000fe20008010000 */
[----:B------:R-:W-:Y:S01]  /*27d0*/  SHF.L.U32 R158, R152, 0x10, RZ ;  /* 0x00000010989e7819 */ /* 0x000fe200000006ff */
[----:B------:R-:W-:Y:S01]  /*27e0*/  FADD.FTZ R144, R144, -UR33 ;  /* 0x8000002190907e21 */ /* 0x000fe20008010000 */
[----:B------:R-:W-:-:S02]  /*27f0*/  IMAD.U32 R210, R147, 0x10000, RZ ;  /* 0x0001000093d27824 */ /* 0x000fc400078e00ff */
[----:B------:R-:W-:Y:S01]  /*2800*/  FADD.FTZ R213, R213, R161 ;  /* 0x000000a1d5d57221 */ /* 0x000fe20000010000 */
[----:B------:R-:W-:Y:S01]  /*2810*/  FMUL.FTZ R152, R221, R150 ;  /* 0x00000096dd987220 */ /* 0x000fe20000410000 */
[----:B------:R-:W-:Y:S01]  /*2820*/  FADD.FTZ R172, R172, -UR33 ;  /* 0x80000021acac7e21 */ /* 0x000fe20008010000 */
[----:B---3--:R-:W-:Y:S01]  /*2830*/  FMUL.FTZ R154, R148, UR31 ;  /* 0x0000001f949a7c20 */ /* 0x008fe20008410000 */
[----:B------:R-:W-:Y:S01]  /*2840*/  FFMA.FTZ R147, R160, R161, R212 ;  /* 0x000000a1a0937223 */ /* 0x000fe200000100d4 */
[----:B------:R-:W-:Y:S01]  /*2850*/  SHF.L.U32 R145, R145, 0x10, RZ ;  /* 0x0000001091917819 */ /* 0x000fe200000006ff */
[----:B------:R-:W-:Y:S01]  /*2860*/  FMUL.FTZ R155, R144, UR31 ;  /* 0x0000001f909b7c20 */ /* 0x000fe20008410000 */
[----:B------:R-:W-:Y:S01]  /*2870*/  FMUL.FTZ R174, R222, R153 ;  /* 0x00000099deae7220 */ /* 0x000fe20000410000 */
[----:B------:R-:W-:Y:S01]  /*2880*/  FADD.FTZ R213, R213, R152 ;  /* 0x00000098d5d57221 */ /* 0x000fe20000010000 */
[----:B------:R-:W-:Y:S01]  /*2890*/  FMUL.FTZ R172, R172, UR31 ;  /* 0x0000001facac7c20 */ /* 0x000fe20008410000 */
[----:B------:R-:W-:Y:S01]  /*28a0*/  FFMA.FTZ R147, R154, R152, R147 ;  /* 0x000000989a937223 */ /* 0x000fe20000010093 */
[----:B------:R-:W-:Y:S01]  /*28b0*/  FMUL.FTZ R173, R173, UR31 ;  /* 0x0000001fadad7c20 */ /* 0x000fe20008410000 */
        /* <DEDUP_REMOVED lines=8> */
[----:B------:R-:W-:Y:S01]  /*2940*/  SHF.L.U32 R156, R149, 0x10, RZ ;  /* 0x00000010959c7819 */ /* 0x000fe200000006ff */
[-C--:B------:R-:W-:Y:S01]  /*2950*/  FFMA.FTZ R120, R173, R175.reuse, R120 ;  /* 0x000000afad787223 */ /* 0x080fe20000010078 */
[----:B------:R-:W-:Y:S01]  /*2960*/  FMUL.FTZ R157, R145, UR31 ;  /* 0x0000001f919d7c20 */ /* 0x000fe20008410000 */
[----:B------:R-:W-:Y:S01]  /*2970*/  FMUL.FTZ R175, R216, R175 ;  /* 0x000000afd8af7220 */ /* 0x000fe20000410000 */
[----:B------:R-:W-:Y:S01]  /*2980*/  FADD.FTZ R148, R213, R158 ;  /* 0x0000009ed5947221 */ /* 0x000fe20000010000 */
[----:B------:R-:W-:Y:S01]  /*2990*/  FFMA.FTZ R144, R155, R158, R144 ;  /* 0x0000009e9b907223 */ /* 0x000fe20000010090 */
[----:B------:R-:W-:Y:S01]  /*29a0*/  FADD.FTZ R159, R159, -UR33 ;  /* 0x800000219f9f7e21 */ /* 0x000fe20008010000 */
[----:B------:R-:W-:Y:S01]  /*29b0*/  FADD.FTZ R146, R146, -UR33 ;  /* 0x8000002192927e21 */ /* 0x000fe20008010000 */
[----:B------:R-:W-:Y:S01]  /*29c0*/  FADD.FTZ R81, R81, R156 ;  /* 0x0000009c51517221 */ /* 0x000fe20000010000 */
[-C--:B------:R-:W-:Y:S01]  /*29d0*/  FFMA.FTZ R121, R157, R156.reuse, R121 ;  /* 0x0000009c9d797223 */ /* 0x080fe20000010079 */
[----:B------:R-:W-:Y:S01]  /*29e0*/  SHF.L.U32 R151, R151, 0x10, RZ ;  /* 0x0000001097977819 */ /* 0x000fe200000006ff */
[----:B------:R-:W-:Y:S01]  /*29f0*/  FMUL.FTZ R156, R217, R156 ;  /* 0x0000009cd99c7220 */ /* 0x000fe20000410000 */
[----:B------:R-:W-:Y:S01]  /*2a00*/  FADD.FTZ R145, R148, R175 ;  /* 0x000000af94917221 */ /* 0x000fe20000010000 */
        /* <DEDUP_REMOVED lines=20> */
.L_x_4552:
[----:B------:R-:W0:Y:S01]  /*2b50*/  S2R R215, SR_TID.X ;  /* 0x0000000000d77919 */ /* 0x000e220000002100 */
[----:B------:R-:W-:Y:S01]  /*2b60*/  UISETP.GE.AND UP3, UPT, UR11, 0x1, UPT ;  /* 0x000000010b00788c */ /* 0x000fe2000bf66270 */
[----:B------:R-:W-:Y:S01]  /*2b70*/  HFMA2 R150, -RZ, RZ, 0, 0 ;  /* 0x00000000ff967431 */ /* 0x000fe200000001ff */
[----:B------:R-:W-:Y:S02]  /*2b80*/  UIMAD UR7, UR28, UR6, URZ ;  /* 0x000000061c0772a4 */ /* 0x000fe4000f8e02ff */
[----:B------:R-:W-:Y:S02]  /*2b90*/  UISETP.NE.U32.AND UP0, UPT, UR24, URZ, UPT ;  /* 0x000000ff1800728c */ /* 0x000fe4000bf05070 */
[----:B------:R-:W-:Y:S01]  /*2ba0*/  USHF.R.S32.HI UR8, URZ, 0x1f, UR7 ;  /* 0x0000001fff087899 */ /* 0x000fe20008011407 */
[----:B------:R-:W-:Y:S01]  /*2bb0*/  PLOP3.LUT P0, PT, PT, PT, UP3, 0x80, 0x8 ;  /* 0x000000000008781c */ /* 0x000fe20003f0f038 */
[----:B------:R-:W-:Y:S02]  /*2bc0*/  UISETP.NE.AND.EX UP0, UPT, UR25, URZ, UPT, UP0 ;  /* 0x000000ff1900728c */ /* 0x000fe4000bf05300 */
[----:B------:R-:W-:-:S02]  /*2bd0*/  ULEA.HI UR8, UR8, UR7, URZ, 0x3 ;  /* 0x0000000708087291 */ /* 0x000fc4000f8f18ff */
[----:B------:R-:W-:-:S04]  /*2be0*/  @UP3 UIADD3 UR9, UPT, UPT, UR11, -0x1, URZ ;  /* 0xffffffff0b093890 */ /* 0x000fc8000fffe0ff */
[----:B------:R-:W-:Y:S01]  /*2bf0*/  @UP3 UIMAD UR9, UR9, UR6, URZ ;  /* 0x00000006090932a4 */ /* 0x000fe2000f8e02ff */
[----:B------:R-:W-:-:S03]  /*2c00*/  MOV R144, UR8 ;  /* 0x0000000800907c02 */ /* 0x000fc60008000f00 */
[----:B------:R-:W-:-:S04]  /*2c10*/  @UP3 USHF.R.S32.HI UR7, URZ, 0x1f, UR9 ;  /* 0x0000001fff073899 */ /* 0x000fc80008011409 */
[----:B------:R-:W-:Y:S01]  /*2c20*/  @UP3 ULEA.HI UR7, UR7, UR9, URZ, 0x3 ;  /* 0x0000000907073291 */ /* 0x000fe2000f8f18ff */
[----:B0-----:R-:W-:-:S05]  /*2c30*/  LEA.HI.SX32 R3, R144, R215, 0x1d ;  /* 0x000000d790037211 */ /* 0x001fca00078feaff */
[----:B------:R-:W-:Y:S01]  /*2c40*/  IMAD.U32 R144, RZ, RZ, UR7 ;  /* 0x00000007ff907e24 */ /* 0x000fe2000f8e00ff */
[----:B------:R-:W-:-:S04]  /*2c50*/  MOV R151, R3 ;  /* 0x0000000300977202 */ /* 0x000fc80000000f00 */
[----:B------:R-:W-:Y:S01]  /*2c60*/  @P0 LEA.HI.SX32 R150, R144, R215, 0x1d ;  /* 0x000000d790960211 */ /* 0x000fe200078feaff */
[----:B------:R-:W-:Y:S06]  /*2c70*/  BRA.U UP0, `(.L_x_4562) ;  /* 0x0000000100707547 */ /* 0x000fec000b800000 */
[C---:B------:R-:W-:Y:S02]  /*2c80*/  ISETP.GE.U32.AND P0, PT, R2.reuse, 0x80, PT ;  /* 0x000000800200780c */ /* 0x040fe40003f06070 */
[C---:B------:R-:W-:Y:S02]  /*2c90*/  ISETP.GE.U32.AND P1, PT, R2.reuse, 0x100, PT ;  /* 0x000001000200780c */ /* 0x040fe40003f26070 */
[----:B------:R-:W-:-:S09]  /*2ca0*/  ISETP.GE.U32.AND P2, PT, R2, 0x180, PT ;  /* 0x000001800200780c */ /* 0x000fd20003f46070 */
[----:B------:R-:W0:Y:S08]  /*2cb0*/  @P0 LDC.64 R144, c[0x0][0x3b0] ;  /* 0x0000ec00ff900b82 */ /* 0x000e300000000a00 */
[----:B------:R-:W2:Y:S01]  /*2cc0*/  @P1 LDC.64 R148, c[0x0][0x3b0] ;  /* 0x0000ec00ff941b82 */ /* 0x000ea20000000a00 */
[----:B------:R-:W-:-:S07]  /*2cd0*/  ISETP.GE.U32.AND P3, PT, R2, 0x200, PT ;  /* 0x000002000200780c */ /* 0x000fce0003f66070 */
[----:B------:R-:W3:Y:S01]  /*2ce0*/  @P2 LDC.64 R146, c[0x0][0x3b0] ;  /* 0x0000ec00ff922b82 */ /* 0x000ee20000000a00 */
[C---:B0-----:R-:W-:Y:S01]  /*2cf0*/  @P0 IMAD.WIDE.U32 R144, R150.reuse, 0x8, R144 ;  /* 0x0000000896900825 */ /* 0x041fe200078e0090 */
[----:B------:R-:W-:-:S04]  /*2d00*/  @P0 IADD3 R150, PT, PT, R150, 0x80, RZ ;  /* 0x0000008096960810 */ /* 0x000fc80007ffe0ff */
[----:B------:R2:W5:Y:S02]  /*2d10*/  @P0 LDG.E.64 R164, desc[UR20][R144.64] ;  /* 0x0000001490a40981 */ /* 0x000564000c1e1b00 */
[----:B--2---:R-:W-:-:S05]  /*2d20*/  @P1 IMAD.WIDE.U32 R144, R150, 0x8, R148 ;  /* 0x0000000896901825 */ /* 0x004fca00078e0094 */
[----:B------:R0:W5:Y:S01]  /*2d30*/  @P1 LDG.E.64 R166, desc[UR20][R144.64] ;  /* 0x0000001490a61981 */ /* 0x000162000c1e1b00 */
[----:B------:R-:W-:-:S04]  /*2d40*/  @P1 VIADD R150, R150, 0x80 ;  /* 0x0000008096961836 */ /* 0x000fc80000000000 */
[C---:B---3--:R-:W-:Y:S01]  /*2d50*/  @P2 IMAD.WIDE.U32 R146, R150.reuse, 0x8, R146 ;  /* 0x0000000896922825 */ /* 0x048fe200078e0092 */
[----:B0-----:R-:W0:Y:S01]  /*2d60*/  @P3 LDC.64 R144, c[0x0][0x3b0] ;  /* 0x0000ec00ff903b82 */ /* 0x001e220000000a00 */
[----:B------:R-:W-:-:S03]  /*2d70*/  @P2 IADD3 R150, PT, PT, R150, 0x80, RZ ;  /* 0x0000008096962810 */ /* 0x000fc60007ffe0ff */
[----:B------:R2:W5:Y:S02]  /*2d80*/  @P2 LDG.E.64 R168, desc[UR20][R146.64] ;  /* 0x0000001492a82981 */ /* 0x000564000c1e1b00 */
[----:B0-----:R-:W-:-:S05]  /*2d90*/  @P3 IMAD.WIDE.U32 R144, R150, 0x8, R144 ;  /* 0x0000000896903825 */ /* 0x001fca00078e0090 */
[----:B------:R2:W5:Y:S01]  /*2da0*/  @P3 LDG.E.64 R162, desc[UR20][R144.64] ;  /* 0x0000001490a23981 */ /* 0x000562000c1e1b00 */
[----:B------:R-:W-:Y:S02]  /*2db0*/  ISETP.GE.U32.AND P4, PT, R2, 0x280, PT ;  /* 0x000002800200780c */ /* 0x000fe40003f86070 */
[----:B------:R-:W-:Y:S02]  /*2dc0*/  CS2R R212, SRZ ;  /* 0x0000000000d47805 */ /* 0x000fe4000001ff00 */
[----:B------:R-:W-:Y:S02]  /*2dd0*/  @P3 IADD3 R150, PT, PT, R150, 0x80, RZ ;  /* 0x0000008096963810 */ /* 0x000fe40007ffe0ff */
[----:B------:R-:W-:-:S07]  /*2de0*/  P2R R214, PR, RZ, 0x10 ;  /* 0x00000010ffd67803 */ /* 0x000fce0000000000 */
[----:B--2---:R-:W-:Y:S05]  /*2df0*/  @!P4 BRA `(.L_x_4561) ;  /* 0x0000000000c4c947 */ /* 0x004fea0003800000 */
[----:B------:R-:W0:Y:S02]  /*2e00*/  LDC.64 R144, c[0x0][0x3b0] ;  /* 0x0000ec00ff907b82 */ /* 0x000e240000000a00 */
[----:B0-----:R-:W-:-:S05]  /*2e10*/  IMAD.WIDE.U32 R144, R150, 0x8, R144 ;  /* 0x0000000896907825 */ /* 0x001fca00078e0090 */
[----:B------:R0:W5:Y:S01]  /*2e20*/  LDG.E.64 R170, desc[UR20][R144.64] ;  /* 0x0000001490aa7981 */ /* 0x000162000c1e1b00 */
[----:B------:R-:W-:Y:S05]  /*2e30*/  BRA `(.L_x_4561) ;  /* 0x0000000000b47947 */ /* 0x000fea0003800000 */
.L_x_4562:
[C---:B------:R-:W-:Y:S02]  /*2e40*/  ISETP.GE.U32.AND P0, PT, R2.reuse, 0x80, PT ;  /* 0x000000800200780c */ /* 0x040fe40003f06070 */
[C---:B------:R-:W-:Y:S02]  /*2e50*/  ISETP.GE.U32.AND P1, PT, R2.reuse, 0x100, PT ;  /* 0x000001000200780c */ /* 0x040fe40003f26070 */
[----:B------:R-:W-:-:S09]  /*2e60*/  ISETP.GE.U32.AND P2, PT, R2, 0x180, PT ;  /* 0x000001800200780c */ /* 0x000fd20003f46070 */
[----:B------:R-:W0:Y:S08]  /*2e70*/  @P0 LDC.64 R144, c[0x0][0x3b0] ;  /* 0x0000ec00ff900b82 */ /* 0x000e300000000a00 */
[----:B------:R-:W2:Y:S01]  /*2e80*/  @P1 LDC.64 R148, c[0x0][0x3b0] ;  /* 0x0000ec00ff941b82 */ /* 0x000ea20000000a00 */
[----:B------:R-:W-:-:S07]  /*2e90*/  ISETP.GE.U32.AND P3, PT, R2, 0x200, PT ;  /* 0x000002000200780c */ /* 0x000fce0003f66070 */
[----:B------:R-:W3:Y:S01]  /*2ea0*/  @P2 LDC.64 R146, c[0x0][0x3b0] ;  /* 0x0000ec00ff922b82 */ /* 0x000ee20000000a00 */
[----:B0-----:R-:W-:-:S04]  /*2eb0*/  @P0 IMAD.WIDE.U32 R144, R150, 0x8, R144 ;  /* 0x0000000896900825 */ /* 0x001fc800078e0090 */
[----:B------:R-:W-:Y:S01]  /*2ec0*/  @P0 VIADD R150, R150, 0x80 ;  /* 0x0000008096960836 */ /* 0x000fe20000000000 */
[----:B------:R2:W5:Y:S03]  /*2ed0*/  @P0 LDG.E.64 R164, desc[UR20][R144.64] ;  /* 0x0000001490a40981 */ /* 0x000566000c1e1b00 */
[C---:B--2---:R-:W-:Y:S02]  /*2ee0*/  @P1 IMAD.WIDE.U32 R144, R150.reuse, 0x8, R148 ;  /* 0x0000000896901825 */ /* 0x044fe400078e0094 */
[----:B------:R-:W0:Y:S03]  /*2ef0*/  @P0 LDC.64 R148, c[0x0][0x438] ;  /* 0x00010e00ff940b82 */ /* 0x000e260000000a00 */
[----:B------:R2:W5:Y:S01]  /*2f00*/  @P1 LDG.E.64 R166, desc[UR20][R144.64] ;  /* 0x0000001490a61981 */ /* 0x000562000c1e1b00 */
[----:B------:R-:W-:-:S05]  /*2f10*/  @P1 IADD3 R150, PT, PT, R150, 0x80, RZ ;  /* 0x0000008096961810 */ /* 0x000fca0007ffe0ff */
[C---:B---3--:R-:W-:Y:S01]  /*2f20*/  @P2 IMAD.WIDE.U32 R146, R150.reuse, 0x8, R146 ;  /* 0x0000000896922825 */ /* 0x048fe200078e0092 */
[----:B--2---:R-:W2:Y:S01]  /*2f30*/  @P3 LDC.64 R144, c[0x0][0x3b0] ;  /* 0x0000ec00ff903b82 */ /* 0x004ea20000000a00 */
[----:B------:R-:W-:-:S03]  /*2f40*/  @P2 IADD3 R150, PT, PT, R150, 0x80, RZ ;  /* 0x0000008096962810 */ /* 0x000fc60007ffe0ff */
[----:B------:R3:W5:Y:S04]  /*2f50*/  @P2 LDG.E.64 R168, desc[UR20][R146.64] ;  /* 0x0000001492a82981 */ /* 0x000768000c1e1b00 */
[----:B---3--:R-:W3:Y:S01]  /*2f60*/  @P1 LDC.64 R146, c[0x0][0x438] ;  /* 0x00010e00ff921b82 */ /* 0x008ee20000000a00 */
[----:B--2---:R-:W-:-:S05]  /*2f70*/  @P3 IMAD.WIDE.U32 R144, R150, 0x8, R144 ;  /* 0x0000000896903825 */ /* 0x004fca00078e0090 */
[----:B------:R0:W5:Y:S02]  /*2f80*/  @P3 LDG.E.64 R162, desc[UR20][R144.64] ;  /* 0x0000001490a23981 */ /* 0x000164000c1e1b00 */
[----:B0-----:R-:W-:-:S05]  /*2f90*/  @P0 IMAD.WIDE.U32 R144, R151, 0x10, R148 ;  /* 0x0000001097900825 */ /* 0x001fca00078e0094 */
[----:B------:R0:W5:Y:S01]  /*2fa0*/  @P0 LDG.E.128 R124, desc[UR20][R144.64] ;  /* 0x00000014907c0981 */ /* 0x000162000c1e1d00 */
[----:B------:R-:W-:Y:S01]  /*2fb0*/  @P0 VIADD R151, R151, 0x80 ;  /* 0x0000008097970836 */ /* 0x000fe20000000000 */
[----:B------:R-:W-:-:S03]  /*2fc0*/  ISETP.GE.U32.AND P4, PT, R2, 0x280, PT ;  /* 0x000002800200780c */ /* 0x000fc60003f86070 */
[C---:B---3--:R-:W-:Y:S01]  /*2fd0*/  @P1 IMAD.WIDE.U32 R146, R151.reuse, 0x10, R146 ;  /* 0x0000001097921825 */ /* 0x048fe200078e0092 */
[----:B0-----:R-:W0:Y:S01]  /*2fe0*/  @P2 LDC.64 R144, c[0x0][0x438] ;  /* 0x00010e00ff902b82 */ /* 0x001e220000000a00 */
[----:B------:R-:W-:-:S03]  /*2ff0*/  @P1 IADD3 R151, PT, PT, R151, 0x80, RZ ;  /* 0x0000008097971810 */ /* 0x000fc60007ffe0ff */
[----:B------:R2:W5:Y:S05]  /*3000*/  @P1 LDG.E.128 R128, desc[UR20][R146.64] ;  /* 0x0000001492801981 */ /* 0x00056a000c1e1d00 */
[----:B------:R-:W3:Y:S08]  /*3010*/  @P4 LDC.64 R148, c[0x0][0x438] ;  /* 0x00010e00ff944b82 */ /* 0x000ef00000000a00 */
[----:B--2---:R-:W2:Y:S01]  /*3020*/  @P3 LDC.64 R146, c[0x0][0x438] ;  /* 0x00010e00ff923b82 */ /* 0x004ea20000000a00 */
[----:B0-----:R-:W-:-:S05]  /*3030*/  @P2 IMAD.WIDE.U32 R144, R151, 0x10, R144 ;  /* 0x0000001097902825 */ /* 0x001fca00078e0090 */
[----:B------:R0:W5:Y:S01]  /*3040*/  @P2 LDG.E.128 R132, desc[UR20][R144.64] ;  /* 0x0000001490842981 */ /* 0x000162000c1e1d00 */
[----:B------:R-:W-:Y:S01]  /*3050*/  @P2 IADD3 R151, PT, PT, R151, 0x80, RZ ;  /* 0x0000008097972810 */ /* 0x000fe20007ffe0ff */
[----:B------:R-:W-:Y:S01]  /*3060*/  @P3 VIADD R150, R150, 0x80 ;  /* 0x0000008096963836 */ /* 0x000fe20000000000 */
[----:B------:R-:W-:Y:S01]  /*3070*/  P2R R214, PR, RZ, 0x10 ;  /* 0x00000010ffd67803 */ /* 0x000fe20000000000 */
[----:B0-----:R-:W0:Y:S02]  /*3080*/  @P4 LDC.64 R144, c[0x0][0x3b0] ;  /* 0x0000ec00ff904b82 */ /* 0x001e240000000a00 */
[C---:B--2---:R-:W-:Y:S01]  /*3090*/  @P3 IMAD.WIDE.U32 R210, R151.reuse, 0x10, R146 ;  /* 0x0000001097d23825 */ /* 0x044fe200078e0092 */
[----:B------:R-:W-:-:S04]  /*30a0*/  @P3 IADD3 R151, PT, PT, R151, 0x80, RZ ;  /* 0x0000008097973810 */ /* 0x000fc80007ffe0ff */
[----:B------:R2:W5:Y:S01]  /*30b0*/  @P3 LDG.E.128 R136, desc[UR20][R210.64] ;  /* 0x00000014d2883981 */ /* 0x000562000c1e1d00 */
[----:B---3--:R-:W-:-:S05]  /*30c0*/  @P4 IMAD.WIDE.U32 R146, R151, 0x10, R148 ;  /* 0x0000001097924825 */ /* 0x008fca00078e0094 */
[----:B------:R2:W5:Y:S01]  /*30d0*/  @P4 LDG.E.128 R36, desc[UR20][R146.64] ;  /* 0x0000001492244981 */ /* 0x000562000c1e1d00 */
[----:B0-----:R-:W-:-:S05]  /*30e0*/  @P4 IMAD.WIDE.U32 R144, R150, 0x8, R144 ;  /* 0x0000000896904825 */ /* 0x001fca00078e0090 */
[----:B------:R2:W5:Y:S01]  /*30f0*/  @P4 LDG.E.64 R170, desc[UR20][R144.64] ;  /* 0x0000001490aa4981 */ /* 0x000562000c1e1b00 */
[----:B------:R-:W-:-:S07]  /*3100*/  CS2R R212, SRZ ;  /* 0x0000000000d47805 */ /* 0x000fce000001ff00 */
.L_x_4561:
[----:B------:R-:W-:Y:S05]  /*3110*/  BSYNC.RECONVERGENT B0 ;  /* 0x0000000000007941 */ /* 0x000fea0003800200 */
.L_x_4551:
[----:B0-2---:R-:W0:Y:S01]  /*3120*/  SHFL.DOWN PT, R144, R213, 0x10, 0x1f ;  /* 0x0a001f00d5907f89 */ /* 0x005e2200000e0000 */
[----:B------:R-:W-:Y:S01]  /*3130*/  LOP3.LUT P4, RZ, R215, 0x1f, RZ, 0xc0, !PT ;  /* 0x0000001fd7ff7812 */ /* 0x000fe2000788c0ff */
[----:B------:R-:W-:Y:S02]  /*3140*/  BSSY.RECONVERGENT B0, `(.L_x_4563) ;  /* 0x000001d000007945 */ /* 0x000fe40003800200 */
        /* <DEDUP_REMOVED lines=28> */
.L_x_4564:
[----:B------:R-:W-:Y:S05]  /*3310*/  BSYNC.RECONVERGENT B0 ;  /* 0x0000000000007941 */ /* 0x000fea0003800200 */
.L_x_4563:
[----:B------:R-:W2:Y:S08]  /*3320*/  S2UR UR8, SR_CgaCtaId ;  /* 0x00000000000879c3 */ /* 0x000eb00000008800 */
[----:B------:R-:W-:Y:S01]  /*3330*/  BAR.SYNC.DEFER_BLOCKING 0x0 ;  /* 0x0000000000007b1d */ /* 0x000fe20000010000 */
[----:B------:R-:W-:Y:S01]  /*3340*/  @UP3 UIADD3 UR11, UPT, UPT, UR11, -0x1, URZ ;  /* 0xffffffff0b0b3890 */ /* 0x000fe2000fffe0ff */
[----:B------:R-:W-:-:S02]  /*3350*/  PLOP3.LUT P5, PT, PT, PT, UP3, 0x80, 0x8 ;  /* 0x000000000008781c */ /* 0x000fc40003faf038 */
[----:B------:R-:W-:Y:S01]  /*3360*/  ISETP.NE.AND P4, PT, RZ, UR29, PT ;  /* 0x0000001dff007c0c */ /* 0x000fe2000bf85270 */
[----:B------:R-:W-:Y:S01]  /*3370*/  @UP3 UIMAD UR11, UR11, UR6, URZ ;  /* 0x000000060b0b32a4 */ /* 0x000fe2000f8e02ff */
[----:B------:R-:W-:Y:S01]  /*3380*/  BSSY.RECONVERGENT B0, `(.L_x_4565) ;  /* 0x00001b6000007945 */ /* 0x000fe20003800200 */
[----:B------:R-:W-:Y:S02]  /*3390*/  UMOV UR7, 0x400 ;  /* 0x0000040000077882 */ /* 0x000fe40000000000 */
[----:B--2---:R-:W-:-:S04]  /*33a0*/  ULEA UR7, UR8, UR7, 0x18 ;  /* 0x0000000708077291 */ /* 0x004fc8000f8ec0ff */
[----:B------:R-:W-:Y:S02]  /*33b0*/  UIADD3 UR8, UPT, UPT, UR7, 0x5020, URZ ;  /* 0x0000502007087890 */ /* 0x000fe4000fffe0ff */
[----:B------:R-:W-:Y:S02]  /*33c0*/  @!UP1 UIADD3 UR8, UPT, UPT, UR7, 0x5000, URZ ;  /* 0x0000500007089890 */ /* 0x000fe4000fffe0ff */
[----:B------:R-:W-:Y:S02]  /*33d0*/  UIADD3 UR9, UPT, UPT, UR7, 0x5030, URZ ;  /* 0x0000503007097890 */ /* 0x000fe4000fffe0ff */
[----:B------:R-:W-:Y:S02]  /*33e0*/  @!UP1 UIADD3 UR9, UPT, UPT, UR7, 0x5010, URZ ;  /* 0x0000501007099890 */ /* 0x000fe4000fffe0ff */
[----:B------:R-:W-:-:S03]  /*33f0*/  @UP3 USHF.R.S32.HI UR7, URZ, 0x1f, UR11 ;  /* 0x0000001fff073899 */ /* 0x000fc6000801140b */
[----:B0-----:R-:W0:Y:S01]  /*3400*/  LDS.128 R144, [UR8] ;  /* 0x00000008ff907984 */ /* 0x001e220008000c00 */
[----:B------:R-:W-:-:S03]  /*3410*/  @UP3 ULEA.HI UR7, UR7, UR11, URZ, 0x3 ;  /* 0x0000000b07073291 */ /* 0x000fc6000f8f18ff */
[----:B------:R-:W2:Y:S01]  /*3420*/  LDS.128 R148, [UR9] ;  /* 0x00000009ff947984 */ /* 0x000ea20008000c00 */
[----:B0-----:R-:W-:Y:S01]  /*3430*/  FADD.FTZ R210, RZ, R145 ;  /* 0x00000091ffd27221 */ /* 0x001fe20000010000 */
[----:B------:R-:W-:Y:S01]  /*3440*/  FADD.FTZ R145, RZ, R144 ;  /* 0x00000090ff917221 */ /* 0x000fe20000010000 */
[----:B------:R-:W-:Y:S02]  /*3450*/  IMAD.U32 R144, RZ, RZ, UR7 ;  /* 0x00000007ff907e24 */ /* 0x000fe4000f8e00ff */
[----:B------:R-:W-:Y:S01]  /*3460*/  FADD.FTZ R210, R147, R210 ;  /* 0x000000d293d27221 */ /* 0x000fe20000010000 */
[----:B------:R-:W-:Y:S01]  /*3470*/  FADD.FTZ R145, R146, R145 ;  /* 0x0000009192917221 */ /* 0x000fe20000010000 */
[----:B------:R-:W-:Y:S01]  /*3480*/  HFMA2 R146, -RZ, RZ, 0, 0 ;  /* 0x00000000ff927431 */ /* 0x000fe200000001ff */
[----:B------:R-:W-:Y:S01]  /*3490*/  @P5 LEA.HI.SX32 R146, R144, R215, 0x1d ;  /* 0x000000d790925211 */ /* 0x000fe200078feaff */
[----:B--2---:R-:W-:Y:S01]  /*34a0*/  FADD.FTZ R210, R210, R149 ;  /* 0x00000095d2d27221 */ /* 0x004fe20000010000 */
[----:B------:R-:W-:-:S03]  /*34b0*/  FADD.FTZ R145, R145, R148 ;  /* 0x0000009491917221 */ /* 0x000fc60000010000 */
        /* <DEDUP_REMOVED lines=25> */
.L_x_4569:
        /* <DEDUP_REMOVED lines=12> */
.L_x_4570:
        /* <DEDUP_REMOVED lines=12> */
.L_x_4571:
        /* <DEDUP_REMOVED lines=12> */
.L_x_4572:
        /* <DEDUP_REMOVED lines=12> */
.L_x_4573:
        /* <DEDUP_REMOVED lines=12> */
.L_x_4574:
        /* <DEDUP_REMOVED lines=12> */
.L_x_4575:
        /* <DEDUP_REMOVED lines=14> */
.L_x_4568:
        /* <DEDUP_REMOVED lines=13> */
[----:B------:R-:W-:Y:S01]  /*3c80*/  FMUL.FTZ R144, R144, UR31 ;  /* 0x0000001f90907c20 */ /* 0x000fe20008410000 */
[----:B------:R-:W-:Y:S01]  /*3c90*/  ISETP.LT.AND P4, PT, RZ, UR32, PT ;  /* 0x00000020ff007c0c */ /* 0x000fe2000bf81270 */
[----:B------:R-:W-:Y:S01]  /*3ca0*/  FADD.FTZ R149, R182, -R149 ;  /* 0x80000095b6957221 */ /* 0x000fe20000010000 */
[----:B------:R-:W-:-:S02]  /*3cb0*/  FADD.FTZ R151, R190, -R151 ;  /* 0x80000097be977221 */ /* 0x000fc40000010000 */
[----:B------:R-:W-:Y:S01]  /*3cc0*/  FSEL R76, R76, RZ, P4 ;  /* 0x000000ff4c4c7208 */ /* 0x000fe20002000000 */
[----:B------:R-:W-:Y:S01]  /*3cd0*/  FMUL.FTZ R78, R149, UR31 ;  /* 0x0000001f954e7c20 */ /* 0x000fe20008410000 */
[----:B------:R-:W-:Y:S01]  /*3ce0*/  FMUL.FTZ R79, R151, UR31 ;  /* 0x0000001f974f7c20 */ /* 0x000fe20008410000 */
        /* <DEDUP_REMOVED lines=10> */
.L_x_4577:
[----:B------:R-:W-:Y:S05]  /*3d90*/  BRA.U !UP3, `(.L_x_4578) ;  /* 0x000000010b187547 */ /* 0x000fea000b800000 */
[----:B------:R-:W-:Y:S01]  /*3da0*/  FMUL.FTZ R148, R76, UR23 ;  /* 0x000000174c947c20 */ /* 0x000fe20008410000 */
[----:B-----5:R-:W-:-:S03]  /*3db0*/  LOP3.LUT P5, RZ, R164, 0xff00, RZ, 0xc0, !PT ;  /* 0x0000ff00a4ff7812 */ /* 0x020fc600078ac0ff */
[----:B------:R-:W-:-:S05]  /*3dc0*/  FMUL.FTZ R148, R148, UR22 ;  /* 0x0000001694947c20 */ /* 0x000fca0008410000 */
[----:B------:R-:W-:-:S04]  /*3dd0*/  FSEL R148, R148, RZ, P5 ;  /* 0x000000ff94947208 */ /* 0x000fc80002800000 */
[----:B------:R-:W-:-:S04]  /*3de0*/  F2FP.BF16.F32.PACK_AB R148, RZ, R148 ;  /* 0x00000094ff94723e */ /* 0x000fc800000010ff */
[----:B------:R-:W-:-:S07]  /*3df0*/  PRMT R140, R140, 0x5410, R148 ;  /* 0x000054108c8c7816 */ /* 0x000fce0000000094 */
.L_x_4578:
[----:B------:R-:W-:Y:S05]  /*3e00*/  BRA.U !UP3, `(.L_x_4579) ;  /* 0x000000010b187547 */ /* 0x000fea000b800000 */
[----:B------:R-:W-:Y:S01]  /*3e10*/  FMUL.FTZ R148, R77, UR23 ;  /* 0x000000174d947c20 */ /* 0x000fe20008410000 */
[----:B-----5:R-:W-:-:S03]  /*3e20*/  LOP3.LUT P5, RZ, R164, 0xff0000, RZ, 0xc0, !PT ;  /* 0x00ff0000a4ff7812 */ /* 0x020fc600078ac0ff */
[----:B------:R-:W-:-:S05]  /*3e30*/  FMUL.FTZ R148, R148, UR22 ;  /* 0x0000001694947c20 */ /* 0x000fca0008410000 */
[----:B------:R-:W-:-:S04]  /*3e40*/  FSEL R148, R148, RZ, P5 ;  /* 0x000000ff94947208 */ /* 0x000fc80002800000 */
[----:B------:R-:W-:-:S04]  /*3e50*/  F2FP.BF16.F32.PACK_AB R148, RZ, R148 ;  /* 0x00000094ff94723e */ /* 0x000fc800000010ff */
[----:B------:R-:W-:-:S07]  /*3e60*/  PRMT R141, R148, 0x7610, R141 ;  /* 0x00007610948d7816 */ /* 0x000fce000000008d */
.L_x_4579:
[----:B------:R-:W-:Y:S05]  /*3e70*/  BRA.U !UP3, `(.L_x_4580) ;  /* 0x000000010b187547 */ /* 0x000fea000b800000 */
[----:B------:R-:W-:Y:S01]  /*3e80*/  FMUL.FTZ R148, R144, UR23 ;  /* 0x0000001790947c20 */ /* 0x000fe20008410000 */
[----:B-----5:R-:W-:-:S03]  /*3e90*/  LOP3.LUT P5, RZ, R164, 0xff000000, RZ, 0xc0, !PT ;  /* 0xff000000a4ff7812 */ /* 0x020fc600078ac0ff */
[----:B------:R-:W-:-:S05]  /*3ea0*/  FMUL.FTZ R148, R148, UR22 ;  /* 0x0000001694947c20 */ /* 0x000fca0008410000 */
[----:B------:R-:W-:-:S04]  /*3eb0*/  FSEL R148, R148, RZ, P5 ;  /* 0x000000ff94947208 */ /* 0x000fc80002800000 */
[----:B------:R-:W-:-:S04]  /*3ec0*/  F2FP.BF16.F32.PACK_AB R148, RZ, R148 ;  /* 0x00000094ff94723e */ /* 0x000fc800000010ff */
[----:B------:R-:W-:-:S07]  /*3ed0*/  PRMT R141, R141, 0x5410, R148 ;  /* 0x000054108d8d7816 */ /* 0x000fce0000000094 */
.L_x_4580:
        /* <DEDUP_REMOVED lines=10> */
.L_x_4581:
        /* <DEDUP_REMOVED lines=8> */
.L_x_4582:
[--C-:B------:R-:W-:Y:S01]  /*4000*/  FFMA.FTZ R149, R191, UR10, R147.reuse ;  /* 0x0000000abf957c23 */ /* 0x100fe20008010093 */
[----:B------:R-:W-:Y:S01]  /*4010*/  FFMA.FTZ R79, R183, UR10, R147 ;  /* 0x0000000ab74f7c23 */ /* 0x000fe20008010093 */
[----:B------:R-:W-:Y:S02]  /*4020*/  F2FP.BF16.F32.PACK_AB R76, R76, R145 ;  /* 0x000000914c4c723e */ /* 0x000fe400000010ff */
[----:B------:R-:W-:Y:S01]  /*4030*/  FADD.FTZ R149, R192, -R149 ;  /* 0x80000095c0957221 */ /* 0x000fe20000010000 */
[----:B------:R-:W-:-:S03]  /*4040*/  FADD.FTZ R79, R184, -R79 ;  /* 0x8000004fb84f7221 */ /* 0x000fc60000010000 */
[----:B------:R-:W-:Y:S01]  /*4050*/  FMUL.FTZ R144, R149, UR31 ;  /* 0x0000001f95907c20 */ /* 0x000fe20008410000 */
[----:B------:R-:W-:-:S04]  /*4060*/  FMUL.FTZ R79, R79, UR31 ;  /* 0x0000001f4f4f7c20 */ /* 0x000fc80008410000 */
        /* <DEDUP_REMOVED lines=9> */
.L_x_4583:
        /* <DEDUP_REMOVED lines=10> */
.L_x_4567:
        /* <DEDUP_REMOVED lines=15> */
.L_x_4585:
[----:B------:R-:W-:Y:S05]  /*4290*/  BRA.U !UP3, `(.L_x_4586) ;  /* 0x000000010b2c7547 */ /* 0x000fea000b800000 */
[----:B-----5:R-:W-:Y:S01]  /*42a0*/  PRMT R144, R124, 0x7632, R144 ;  /* 0x000076327c907816 */ /* 0x020fe20000000090 */
[----:B------:R-:W-:Y:S01]  /*42b0*/  @P4 FFMA.FTZ R145, R185, UR10, R147 ;  /* 0x0000000ab9914c23 */ /* 0x000fe20008010093 */
[----:B------:R-:W-:Y:S02]  /*42c0*/  LOP3.LUT P5, RZ, R164, 0xff00, RZ, 0xc0, !PT ;  /* 0x0000ff00a4ff7812 */ /* 0x000fe400078ac0ff */
[----:B------:R-:W-:Y:S01]  /*42d0*/  SHF.L.U32 R144, R144, 0x10, RZ ;  /* 0x0000001090907819 */ /* 0x000fe200000006ff */
[----:B------:R-:W-:-:S04]  /*42e0*/  @P4 FADD.FTZ R145, R186, -R145 ;  /* 0x80000091ba914221 */ /* 0x000fc80000010000 */
[----:B------:R-:W-:-:S04]  /*42f0*/  @P4 FFMA.FTZ R144, R145, UR31, R144 ;  /* 0x0000001f91904c23 */ /* 0x000fc80008010090 */
[----:B------:R-:W-:-:S04]  /*4300*/  FMUL.FTZ R144, R144, UR23 ;  /* 0x0000001790907c20 */ /* 0x000fc80008410000 */
[----:B------:R-:W-:-:S05]  /*4310*/  FMUL.FTZ R144, R144, UR22 ;  /* 0x0000001690907c20 */ /* 0x000fca0008410000 */
[----:B------:R-:W-:-:S04]  /*4320*/  FSEL R144, R144, RZ, P5 ;  /* 0x000000ff90907208 */ /* 0x000fc80002800000 */
[----:B------:R-:W-:-:S04]  /*4330*/  F2FP.BF16.F32.PACK_AB R144, RZ, R144 ;  /* 0x00000090ff90723e */ /* 0x000fc800000010ff */
[----:B------:R-:W-:-:S07]  /*4340*/  PRMT R140, R140, 0x5410, R144 ;  /* 0x000054108c8c7816 */ /* 0x000fce0000000090 */
.L_x_4586:
[----:B------:R-:W-:Y:S05]  /*4350*/  BRA.U !UP3, `(.L_x_4587) ;  /* 0x000000010b287547 */ /* 0x000fea000b800000 */
[----:B------:R-:W-:Y:S01]  /*4360*/  @P4 FFMA.FTZ R144, R179, UR10, R147 ;  /* 0x0000000ab3904c23 */ /* 0x000fe20008010093 */
[----:B-----5:R-:W-:-:S03]  /*4370*/  LOP3.LUT P5, RZ, R164, 0xff0000, RZ, 0xc0, !PT ;  /* 0x00ff0000a4ff7812 */ /* 0x020fc600078ac0ff */
[----:B------:R-:W-:Y:S01]  /*4380*/  @P4 FADD.FTZ R145, R181, -R144 ;  /* 0x80000090b5914221 */ /* 0x000fe20000010000 */
[----:B------:R-:W-:-:S04]  /*4390*/  IMAD.U32 R144, R125, 0x10000, RZ ;  /* 0x000100007d907824 */ /* 0x000fc800078e00ff */
[----:B------:R-:W-:-:S04]  /*43a0*/  @P4 FFMA.FTZ R144, R145, UR31, R144 ;  /* 0x0000001f91904c23 */ /* 0x000fc80008010090 */
[----:B------:R-:W-:-:S04]  /*43b0*/  FMUL.FTZ R144, R144, UR23 ;  /* 0x0000001790907c20 */ /* 0x000fc80008410000 */
[----:B------:R-:W-:-:S05]  /*43c0*/  FMUL.FTZ R144, R144, UR22 ;  /* 0x0000001690907c20 */ /* 0x000fca0008410000 */
[----:B------:R-:W-:-:S04]  /*43d0*/  FSEL R144, R144, RZ, P5 ;  /* 0x000000ff90907208 */ /* 0x000fc80002800000 */
[----:B------:R-:W-:-:S04]  /*43e0*/  F2FP.BF16.F32.PACK_AB R144, RZ, R144 ;  /* 0x00000090ff90723e */ /* 0x000fc800000010ff */
[----:B------:R-:W-:-:S07]  /*43f0*/  PRMT R141, R144, 0x7610, R141 ;  /* 0x00007610908d7816 */ /* 0x000fce000000008d */
.L_x_4587:
        /* <DEDUP_REMOVED lines=12> */
.L_x_4588:
        /* <DEDUP_REMOVED lines=11> */
.L_x_4589:
        /* <DEDUP_REMOVED lines=12> */
.L_x_4590:
        /* <DEDUP_REMOVED lines=11> */
.L_x_4591:
[----:B------:R-:W-:Y:S05]  /*46e0*/  BRA.U !UP3, `(.L_x_4576) ;  /* 0x000000050bc87547 */ /* 0x000fea000b800000 */
[----:B-----5:R-:W-:Y:S01]  /*46f0*/  PRMT R144, R127, 0x7632, R144 ;  /* 0x000076327f907816 */ /* 0x020fe20000000090 */
        /* <DEDUP_REMOVED lines=12> */
.L_x_4584:
[----:B------:R-:W-:Y:S02]  /*47c0*/  ISETP.LT.AND P4, PT, RZ, UR32, PT ;  /* 0x00000020ff007c0c */ /* 0x000fe4000bf81270 */
[----:B------:R-:W-:Y:S02]  /*47d0*/  PLOP3.LUT P5, PT, PT, PT, UP2, 0x80, 0x8 ;  /* 0x000000000008781c */ /* 0x000fe40003faf028 */
[----:B-----5:R-:W-:Y:S02]  /*47e0*/  PRMT R77, R124, 0x7632, R77 ;  /* 0x000076327c4d7816 */ /* 0x020fe4000000004d */
[C---:B------:R-:W-:Y:S02]  /*47f0*/  PRMT R78, R125.reuse, 0x7632, R78 ;  /* 0x000076327d4e7816 */ /* 0x040fe4000000004e */
[----:B------:R-:W-:Y:S01]  /*4800*/  SHF.L.U32 R149, R125, 0x10, RZ ;  /* 0x000000107d957819 */ /* 0x000fe200000006ff */
[----:B------:R-:W-:Y:S01]  /*4810*/  IMAD.U32 R77, R77, 0x10000, RZ ;  /* 0x000100004d4d7824 */ /* 0x000fe200078e00ff */
[----:B------:R-:W-:-:S02]  /*4820*/  SHF.L.U32 R78, R78, 0x10, RZ ;  /* 0x000000104e4e7819 */ /* 0x000fc400000006ff */
[----:B------:R-:W-:Y:S01]  /*4830*/  SHF.L.U32 R148, R126, 0x10, RZ ;  /* 0x000000107e947819 */ /* 0x000fe200000006ff */
[--C-:B------:R-:W-:Y:S01]  /*4840*/  @P4 FFMA.FTZ R79, R185, UR10, R147.reuse ;  /* 0x0000000ab94f4c23 */ /* 0x100fe20008010093 */
[--C-:B------:R-:W-:Y:S01]  /*4850*/  @P4 FFMA.FTZ R145, R180, UR10, R147.reuse ;  /* 0x0000000ab4914c23 */ /* 0x100fe20008010093 */
[----:B------:R-:W-:Y:S01]  /*4860*/  @P5 FFMA.FTZ R151, R0, UR10, R147 ;  /* 0x0000000a00975c23 */ /* 0x000fe20008010093 */
[----:B------:R-:W-:Y:S01]  /*4870*/  PLOP3.LUT P5, PT, PT, PT, UP2, 0x80, 0x8 ;  /* 0x000000000008781c */ /* 0x000fe20003faf028 */
[----:B------:R-:W-:Y:S01]  /*4880*/  @P4 FADD.FTZ R76, R186, -R79 ;  /* 0x8000004fba4c4221 */ /* 0x000fe20000010000 */
[----:B------:R-:W-:Y:S01]  /*4890*/  @P4 FFMA.FTZ R79, R187, UR10, R147 ;  /* 0x0000000abb4f4c23 */ /* 0x000fe20008010093 */
[----:B------:R-:W-:Y:S01]  /*48a0*/  @P4 FADD.FTZ R145, R182, -R145 ;  /* 0x80000091b6914221 */ /* 0x000fe20000010000 */
[----:B------:R-:W-:Y:S01]  /*48b0*/  @P4 FFMA.FTZ R209, R189, UR10, R147 ;  /* 0x0000000abdd14c23 */ /* 0x000fe20008010093 */
[----:B------:R-:W-:Y:S01]  /*48c0*/  @P4 FFMA.FTZ R77, R76, UR31, R77 ;  /* 0x0000001f4c4d4c23 */ /* 0x000fe2000801004d */
[----:B------:R-:W-:Y:S01]  /*48d0*/  @P4 FADD.FTZ R79, R188, -R79 ;  /* 0x8000004fbc4f4221 */ /* 0x000fe20000010000 */
[--C-:B------:R-:W-:Y:S01]  /*48e0*/  @P4 FFMA.FTZ R76, R179, UR10, R147.reuse ;  /* 0x0000000ab34c4c23 */ /* 0x100fe20008010093 */
[----:B------:R-:W-:Y:S01]  /*48f0*/  @P4 FFMA.FTZ R148, R145, UR31, R148 ;  /* 0x0000001f91944c23 */ /* 0x000fe20008010094 */
[----:B------:R-:W-:Y:S01]  /*4900*/  @P4 FFMA.FTZ R145, R183, UR10, R147 ;  /* 0x0000000ab7914c23 */ /* 0x000fe20008010093 */
[----:B------:R-:W-:Y:S01]  /*4910*/  @P4 FFMA.FTZ R78, R79, UR31, R78 ;  /* 0x0000001f4f4e4c23 */ /* 0x000fe2000801004e */
[----:B------:R-:W-:Y:S01]  /*4920*/  @P4 FADD.FTZ R76, R181, -R76 ;  /* 0x8000004cb54c4221 */ /* 0x000fe20000010000 */
[----:B------:R-:W-:Y:S01]  /*4930*/  PRMT R79, R126, 0x7632, R79 ;  /* 0x000076327e4f7816 */ /* 0x000fe2000000004f */
[----:B------:R-:W-:Y:S01]  /*4940*/  @P5 FADD.FTZ R151, R178, -R151 ;  /* 0x80000097b2975221 */ /* 0x000fe20000010000 */
[----:B------:R-:W-:Y:S01]  /*4950*/  PLOP3.LUT P5, PT, PT, PT, UP2, 0x80, 0x8 ;  /* 0x000000000008781c */ /* 0x000fe20003faf028 */
[----:B------:R-:W-:Y:S01]  /*4960*/  @P4 FFMA.FTZ R149, R76, UR31, R149 ;  /* 0x0000001f4c954c23 */ /* 0x000fe20008010095 */
[----:B------:R-:W-:Y:S01]  /*4970*/  @P4 FADD.FTZ R76, R190, -R209 ;  /* 0x800000d1be4c4221 */ /* 0x000fe20000010000 */
[----:B------:R-:W-:Y:S01]  /*4980*/  IMAD.U32 R79, R79, 0x10000, RZ ;  /* 0x000100004f4f7824 */ /* 0x000fe200078e00ff */
[----:B------:R-:W-:Y:S01]  /*4990*/  PRMT R144, R127, 0x7632, R144 ;  /* 0x000076327f907816 */ /* 0x000fe20000000090 */
[----:B------:R-:W-:-:S02]  /*49a0*/  @P4 FFMA.FTZ R209, R191, UR10, R147 ;  /* 0x0000000abfd14c23 */ /* 0x000fc40008010093 */
[----:B------:R-:W-:Y:S01]  /*49b0*/  @P4 FFMA.FTZ R79, R76, UR31, R79 ;  /* 0x0000001f4c4f4c23 */ /* 0x000fe2000801004f */
[----:B------:R-:W-:Y:S01]  /*49c0*/  @P4 FADD.FTZ R76, R184, -R145 ;  /* 0x80000091b84c4221 */ /* 0x000fe20000010000 */
[----:B------:R-:W-:Y:S01]  /*49d0*/  IMAD.U32 R145, R127, 0x10000, RZ ;  /* 0x000100007f917824 */ /* 0x000fe200078e00ff */
[----:B------:R-:W-:Y:S01]  /*49e0*/  SHF.L.U32 R144, R144, 0x10, RZ ;  /* 0x0000001090907819 */ /* 0x000fe200000006ff */
[----:B------:R-:W-:Y:S02]  /*49f0*/  @P4 FADD.FTZ R209, R192, -R209 ;  /* 0x800000d1c0d14221 */ /* 0x000fe40000010000 */
[----:B------:R-:W-:Y:S01]  /*4a00*/  @P4 FFMA.FTZ R145, R76, UR31, R145 ;  /* 0x0000001f4c914c23 */ /* 0x000fe20008010091 */
[----:B------:R-:W-:Y:S01]  /*4a10*/  SHF.L.U32 R76, R124, 0x10, RZ ;  /* 0x000000107c4c7819 */ /* 0x000fe200000006ff */
[----:B------:R-:W-:-:S04]  /*4a20*/  @P4 FFMA.FTZ R144, R209, UR31, R144 ;  /* 0x0000001fd1904c23 */ /* 0x000fc80008010090 */
        /* <DEDUP_REMOVED lines=8> */
.L_x_4592:
        /* <DEDUP_REMOVED lines=8> */
.L_x_4593:
[----:B------:R-:W-:Y:S05]  /*4b30*/  BRA.U !UP3, `(.L_x_4594) ;  /* 0x000000010b187547 */ /* 0x000fea000b800000 */
[----:B------:R-:W-:Y:S01]  /*4b40*/  FMUL.FTZ R77, R149, UR23 ;  /* 0x00000017954d7c20 */ /* 0x000fe20008410000 */
[----:B------:R-:W-:-:S03]  /*4b50*/  LOP3.LUT P4, RZ, R164, 0xff0000, RZ, 0xc0, !PT ;  /* 0x00ff0000a4ff7812 */ /* 0x000fc6000788c0ff */
[----:B------:R-:W-:-:S05]  /*4b60*/  FMUL.FTZ R77, R77, UR22 ;  /* 0x000000164d4d7c20 */ /* 0x000fca0008410000 */
[----:B------:R-:W-:-:S04]  /*4b70*/  FSEL R77, R77, RZ, P4 ;  /* 0x000000ff4d4d7208 */ /* 0x000fc80002000000 */
[----:B------:R-:W-:-:S04]  /*4b80*/  F2FP.BF16.F32.PACK_AB R77, RZ, R77 ;  /* 0x0000004dff4d723e */ /* 0x000fc800000010ff */
[----:B------:R-:W-:-:S07]  /*4b90*/  PRMT R141, R77, 0x7610, R141 ;  /* 0x000076104d8d7816 */ /* 0x000fce000000008d */
.L_x_4594:
        /* <DEDUP_REMOVED lines=8> */
.L_x_4595:
[----:B------:R-:W-:Y:S05]  /*4c20*/  BRA.U !UP3, `(.L_x_4596) ;  /* 0x000000010b187547 */ /* 0x000fea000b800000 */
[----:B------:R-:W-:Y:S01]  /*4c30*/  FMUL.FTZ R78, R148, UR23 ;  /* 0x00000017944e7c20 */ /* 0x000fe20008410000 */
[----:B------:R-:W-:-:S03]  /*4c40*/  LOP3.LUT P4, RZ, R165, 0xff, RZ, 0xc0, !PT ;  /* 0x000000ffa5ff7812 */ /* 0x000fc6000788c0ff */
[----:B------:R-:W-:-:S05]  /*4c50*/  FMUL.FTZ R78, R78, UR22 ;  /* 0x000000164e4e7c20 */ /* 0x000fca0008410000 */
[----:B------:R-:W-:-:S04]  /*4c60*/  FSEL R78, R78, RZ, P4 ;  /* 0x000000ff4e4e7208 */ /* 0x000fc80002000000 */
[----:B------:R-:W-:-:S04]  /*4c70*/  F2FP.BF16.F32.PACK_AB R78, RZ, R78 ;  /* 0x0000004eff4e723e */ /* 0x000fc800000010ff */
[----:B------:R-:W-:-:S07]  /*4c80*/  PRMT R142, R78, 0x7610, R142 ;  /* 0x000076104e8e7816 */ /* 0x000fce000000008e */
.L_x_4596:
        /* <DEDUP_REMOVED lines=8> */
.L_x_4597:
[----:B------:R-:W-:Y:S05]  /*4d10*/  BRA.U !UP3, `(.L_x_4598) ;  /* 0x000000010b187547 */ /* 0x000fea000b800000 */
[----:B------:R-:W-:Y:S01]  /*4d20*/  FMUL.FTZ R79, R145, UR23 ;  /* 0x00000017914f7c20 */ /* 0x000fe20008410000 */
[----:B------:R-:W-:-:S03]  /*4d30*/  LOP3.LUT P4, RZ, R165, 0xff0000, RZ, 0xc0, !PT ;  /* 0x00ff0000a5ff7812 */ /* 0x000fc6000788c0ff */
[----:B------:R-:W-:-:S05]  /*4d40*/  FMUL.FTZ R79, R79, UR22 ;  /* 0x000000164f4f7c20 */ /* 0x000fca0008410000 */
[----:B------:R-:W-:-:S04]  /*4d50*/  FSEL R79, R79, RZ, P4 ;  /* 0x000000ff4f4f7208 */ /* 0x000fc80002000000 */
[----:B------:R-:W-:-:S04]  /*4d60*/  F2FP.BF16.F32.PACK_AB R79, RZ, R79 ;  /* 0x0000004fff4f723e */ /* 0x000fc800000010ff */
[----:B------:R-:W-:-:S07]  /*4d70*/  PRMT R143, R79, 0x7610, R143 ;  /* 0x000076104f8f7816 */ /* 0x000fce000000008f */
.L_x_4598:
        /* <DEDUP_REMOVED lines=9> */
.L_x_4576:
[----:B------:R-:W-:Y:S01]  /*4e10*/  ISETP.NE.U32.AND P4, PT, RZ, UR4, PT ;  /* 0x00000004ff007c0c */ /* 0x000fe2000bf85070 */
[----:B------:R-:W0:Y:S01]  /*4e20*/  @UP3 LDCU.64 UR8, c[0x0][0x468] ;  /* 0x00008d00ff0837ac */ /* 0x000e220008000a00 */
[----:B------:R-:W-:Y:S02]  /*4e30*/  PLOP3.LUT P5, PT, PT, PT, UP3, 0x80, 0x8 ;  /* 0x000000000008781c */ /* 0x000fe40003faf038 */
[----:B------:R-:W-:Y:S02]  /*4e40*/  ISETP.NE.AND.EX P4, PT, RZ, UR5, PT, P4 ;  /* 0x00000005ff007c0c */ /* 0x000fe4000bf85340 */
[----:B------:R-:W-:-:S11]  /*4e50*/  MOV R149, 0x10 ;  /* 0x0000001000957802 */ /* 0x000fd60000000f00 */
[----:B------:R-:W2:Y:S02]  /*4e60*/  @P4 LDC.64 R144, c[0x0][0x478] ;  /* 0x00011e00ff904b82 */ /* 0x000ea40000000a00 */
[C---:B--2---:R-:W-:Y:S01]  /*4e70*/  @P4 IMAD.WIDE.U32 R144, R3.reuse, 0x10, R144 ;  /* 0x0000001003904825 */ /* 0x044fe200078e0090 */
[----:B------:R-:W-:-:S04]  /*4e80*/  IADD3 R3, PT, PT, R3, 0x80, RZ ;  /* 0x0000008003037810 */ /* 0x000fc80007ffe0ff */
[----:B------:R0:W-:Y:S01]  /*4e90*/  @P4 STG.E.128 desc[UR20][R144.64], R76 ;  /* 0x0000004c90004986 */ /* 0x0001e2000c101d14 */
[----:B------:R-:W-:-:S13]  /*4ea0*/  PLOP3.LUT P4, PT, PT, PT, UP3, 0x80, 0x8 ;  /* 0x000000000008781c */ /* 0x000fda0003f8f038 */
[----:B0-----:R-:W-:-:S04]  /*4eb0*/  @P4 IMAD.WIDE.U32 R144, R146, R149, UR8 ;  /* 0x0000000892904e25 */ /* 0x001fc8000f8e0095 */
[----:B------:R-:W-:Y:S01]  /*4ec0*/  VIADD R146, R146, 0x80 ;  /* 0x0000008092927836 */ /* 0x000fe20000000000 */
[----:B------:R0:W-:Y:S06]  /*4ed0*/  @P5 STG.E.128 desc[UR20][R144.64], R140 ;  /* 0x0000008c90005986 */ /* 0x0001ec000c101d14 */
.L_x_4566:
[----:B------:R-:W-:Y:S05]  /*4ee0*/  BSYNC.RECONVERGENT B0 ;  /* 0x0000000000007941 */ /* 0x000fea0003800200 */
.L_x_4565:
        /* <DEDUP_REMOVED lines=10> */
[C---:B-----5:R-:W-:Y:S01]  /*4f90*/  IMAD.U32 R76, R128.reuse, 0x10000, RZ ;  /* 0x00010000804c7824 */ /* 0x060fe200078e00ff */
[----:B------:R-:W-:Y:S02]  /*4fa0*/  PRMT R77, R128, 0x7632, R77 ;  /* 0x00007632804d7816 */ /* 0x000fe4000000004d */
[----:B------:R-:W-:Y:S02]  /*4fb0*/  SHF.L.U32 R149, R129, 0x10, RZ ;  /* 0x0000001081957819 */ /* 0x000fe400000006ff */
[----:B------:R-:W-:Y:S02]  /*4fc0*/  SHF.L.U32 R77, R77, 0x10, RZ ;  /* 0x000000104d4d7819 */ /* 0x000fe400000006ff */
[----:B------:R-:W-:-:S05]  /*4fd0*/  SHF.L.U32 R148, R130, 0x10, RZ ;  /* 0x0000001082947819 */ /* 0x000fca00000006ff */
[--C-:B0-----:R-:W-:Y:S01]  /*4fe0*/  @P5 FFMA.FTZ R145, R201, UR10, R147.reuse ;  /* 0x0000000ac9915c23 */ /* 0x101fe20008010093 */
        /* <DEDUP_REMOVED lines=8> */
[----:B------:R-:W-:Y:S01]  /*5070*/  @P5 FFMA.FTZ R76, R79, UR31, R76 ;  /* 0x0000001f4f4c5c23 */ /* 0x000fe2000801004c */
[----:B------:R-:W-:Y:S01]  /*5080*/  PRMT R78, R129, 0x7632, R78 ;  /* 0x00007632814e7816 */ /* 0x000fe2000000004e */
[----:B------:R-:W-:Y:S01]  /*5090*/  @P5 FFMA.FTZ R79, R203, UR10, R147 ;  /* 0x0000000acb4f5c23 */ /* 0x000fe20008010093 */
[----:B------:R-:W-:Y:S01]  /*50a0*/  @P5 FFMA.FTZ R149, R144, UR31, R149 ;  /* 0x0000001f90955c23 */ /* 0x000fe20008010095 */
[----:B------:R-:W-:Y:S01]  /*50b0*/  @P5 FADD.FTZ R145, R198, -R145 ;  /* 0x80000091c6915221 */ /* 0x000fe20000010000 */
[----:B------:R-:W-:Y:S01]  /*50c0*/  SHF.L.U32 R78, R78, 0x10, RZ ;  /* 0x000000104e4e7819 */ /* 0x000fe200000006ff */
[----:B------:R-:W-:Y:S01]  /*50d0*/  @P5 FADD.FTZ R79, R204, -R79 ;  /* 0x8000004fcc4f5221 */ /* 0x000fe20000010000 */
[----:B------:R-:W-:Y:S01]  /*50e0*/  @P5 FADD.FTZ R144, R206, -R151 ;  /* 0x80000097ce905221 */ /* 0x000fe20000010000 */
[----:B------:R-:W-:Y:S01]  /*50f0*/  @P5 FFMA.FTZ R148, R145, UR31, R148 ;  /* 0x0000001f91945c23 */ /* 0x000fe20008010094 */
[----:B------:R-:W-:Y:S01]  /*5100*/  @P5 FFMA.FTZ R145, R199, UR10, R147 ;  /* 0x0000000ac7915c23 */ /* 0x000fe20008010093 */
[----:B------:R-:W-:Y:S01]  /*5110*/  @P5 FFMA.FTZ R78, R79, UR31, R78 ;  /* 0x0000001f4f4e5c23 */ /* 0x000fe2000801004e */
[----:B------:R-:W-:Y:S01]  /*5120*/  PRMT R79, R130, 0x7632, R79 ;  /* 0x00007632824f7816 */ /* 0x000fe2000000004f */
[----:B------:R-:W-:Y:S01]  /*5130*/  @P5 FFMA.FTZ R151, R207, UR10, R147 ;  /* 0x0000000acf975c23 */ /* 0x000fe20008010093 */
[----:B------:R-:W-:Y:S01]  /*5140*/  @P5 FADD.FTZ R150, R200, -R145 ;  /* 0x80000091c8965221 */ /* 0x000fe20000010000 */
[----:B------:R-:W-:-:S02]  /*5150*/  IMAD.U32 R145, R131, 0x10000, RZ ;  /* 0x0001000083917824 */ /* 0x000fc400078e00ff */
[----:B------:R-:W-:Y:S02]  /*5160*/  IMAD.U32 R79, R79, 0x10000, RZ ;  /* 0x000100004f4f7824 */ /* 0x000fe400078e00ff */
[----:B------:R-:W-:Y:S01]  /*5170*/  @P5 FADD.FTZ R151, R208, -R151 ;  /* 0x80000097d0975221 */ /* 0x000fe20000010000 */
[----:B------:R-:W-:Y:S01]  /*5180*/  @P5 FFMA.FTZ R145, R150, UR31, R145 ;  /* 0x0000001f96915c23 */ /* 0x000fe20008010091 */
[----:B------:R-:W-:Y:S01]  /*5190*/  @P5 FFMA.FTZ R79, R144, UR31, R79 ;  /* 0x0000001f904f5c23 */ /* 0x000fe2000801004f */
[----:B------:R-:W-:-:S04]  /*51a0*/  PRMT R144, R131, 0x7632, R144 ;  /* 0x0000763283907816 */ /* 0x000fc80000000090 */
[----:B------:R-:W-:-:S05]  /*51b0*/  SHF.L.U32 R144, R144, 0x10, RZ ;  /* 0x0000001090907819 */ /* 0x000fca00000006ff */
        /* <DEDUP_REMOVED lines=8> */
.L_x_4603:
        /* <DEDUP_REMOVED lines=8> */
.L_x_4604:
[----:B------:R-:W-:Y:S05]  /*52c0*/  BRA.U !UP3, `(.L_x_4605) ;  /* 0x000000010b187547 */ /* 0x000fea000b800000 */
[----:B------:R-:W-:Y:S01]  /*52d0*/  FMUL.FTZ R77, R149, UR23 ;  /* 0x00000017954d7c20 */ /* 0x000fe20008410000 */
[----:B------:R-:W-:-:S03]  /*52e0*/  LOP3.LUT P5, RZ, R166, 0xff0000, RZ, 0xc0, !PT ;  /* 0x00ff0000a6ff7812 */ /* 0x000fc600078ac0ff */
[----:B------:R-:W-:-:S05]  /*52f0*/  FMUL.FTZ R77, R77, UR22 ;  /* 0x000000164d4d7c20 */ /* 0x000fca0008410000 */
[----:B------:R-:W-:-:S04]  /*5300*/  FSEL R77, R77, RZ, P5 ;  /* 0x000000ff4d4d7208 */ /* 0x000fc80002800000 */
[----:B------:R-:W-:-:S04]  /*5310*/  F2FP.BF16.F32.PACK_AB R77, RZ, R77 ;  /* 0x0000004dff4d723e */ /* 0x000fc800000010ff */
[----:B------:R-:W-:-:S07]  /*5320*/  PRMT R141, R77, 0x7610, R141 ;  /* 0x000076104d8d7816 */ /* 0x000fce000000008d */
.L_x_4605:
        /* <DEDUP_REMOVED lines=8> */
.L_x_4606:
[----:B------:R-:W-:Y:S05]  /*53b0*/  BRA.U !UP3, `(.L_x_4607) ;  /* 0x000000010b187547 */ /* 0x000fea000b800000 */
[----:B------:R-:W-:Y:S01]  /*53c0*/  FMUL.FTZ R78, R148, UR23 ;  /* 0x00000017944e7c20 */ /* 0x000fe20008410000 */
[----:B------:R-:W-:-:S03]  /*53d0*/  LOP3.LUT P5, RZ, R167, 0xff, RZ, 0xc0, !PT ;  /* 0x000000ffa7ff7812 */ /* 0x000fc600078ac0ff */
[----:B------:R-:W-:-:S05]  /*53e0*/  FMUL.FTZ R78, R78, UR22 ;  /* 0x000000164e4e7c20 */ /* 0x000fca0008410000 */
[----:B------:R-:W-:-:S04]  /*53f0*/  FSEL R78, R78, RZ, P5 ;  /* 0x000000ff4e4e7208 */ /* 0x000fc80002800000 */
[----:B------:R-:W-:-:S04]  /*5400*/  F2FP.BF16.F32.PACK_AB R78, RZ, R78 ;  /* 0x0000004eff4e723e */ /* 0x000fc800000010ff */
[----:B------:R-:W-:-:S07]  /*5410*/  PRMT R142, R78, 0x7610, R142 ;  /* 0x000076104e8e7816 */ /* 0x000fce000000008e */
.L_x_4607:
        /* <DEDUP_REMOVED lines=8> */
.L_x_4608:
[----:B------:R-:W-:Y:S05]  /*54a0*/  BRA.U !UP3, `(.L_x_4609) ;  /* 0x000000010b187547 */ /* 0x000fea000b800000 */
[----:B------:R-:W-:Y:S01]  /*54b0*/  FMUL.FTZ R79, R145, UR23 ;  /* 0x00000017914f7c20 */ /* 0x000fe20008410000 */
[----:B------:R-:W-:-:S03]  /*54c0*/  LOP3.LUT P5, RZ, R167, 0xff0000, RZ, 0xc0, !PT ;  /* 0x00ff0000a7ff7812 */ /* 0x000fc600078ac0ff */
[----:B------:R-:W-:-:S05]  /*54d0*/  FMUL.FTZ R79, R79, UR22 ;  /* 0x000000164f4f7c20 */ /* 0x000fca0008410000 */
[----:B------:R-:W-:-:S04]  /*54e0*/  FSEL R79, R79, RZ, P5 ;  /* 0x000000ff4f4f7208 */ /* 0x000fc80002800000 */
[----:B------:R-:W-:-:S04]  /*54f0*/  F2FP.BF16.F32.PACK_AB R79, RZ, R79 ;  /* 0x0000004fff4f723e */ /* 0x000fc800000010ff */
[----:B------:R-:W-:-:S07]  /*5500*/  PRMT R143, R79, 0x7610, R143 ;  /* 0x000076104f8f7816 */ /* 0x000fce000000008f */
.L_x_4609:
        /* <DEDUP_REMOVED lines=10> */
.L_x_4602:
[----:B------:R-:W-:Y:S01]  /*55b0*/  ISETP.LT.AND P5, PT, RZ, UR32, PT ;  /* 0x00000020ff007c0c */ /* 0x000fe2000bfa1270 */
[----:B------:R-:W-:-:S12]  /*55c0*/  BRA.U !UP3, `(.L_x_4611) ;  /* 0x000000010b287547 */ /* 0x000fd8000b800000 */
[----:B0-----:R-:W-:Y:S01]  /*55d0*/  @P5 FFMA.FTZ R145, R193, UR10, R147 ;  /* 0x0000000ac1915c23 */ /* 0x001fe20008010093 */
        /* <DEDUP_REMOVED lines=9> */
.L_x_4611:
[----:B------:R-:W-:Y:S05]  /*5670*/  BRA.U !UP3, `(.L_x_4612) ;  /* 0x000000010b2c7547 */ /* 0x000fea000b800000 */
[----:B0----5:R-:W-:Y:S01]  /*5680*/  PRMT R144, R128, 0x7632, R144 ;  /* 0x0000763280907816 */ /* 0x021fe20000000090 */
        /* <DEDUP_REMOVED lines=10> */
.L_x_4612:
[----:B------:R-:W-:Y:S05]  /*5730*/  BRA.U !UP3, `(.L_x_4613) ;  /* 0x000000010b287547 */ /* 0x000fea000b800000 */
[----:B0-----:R-:W-:Y:S01]  /*5740*/  @P5 FFMA.FTZ R144, R195, UR10, R147 ;  /* 0x0000000ac3905c23 */ /* 0x001fe20008010093 */
        /* <DEDUP_REMOVED lines=9> */
.L_x_4613:
        /* <DEDUP_REMOVED lines=12> */
.L_x_4614:
[----:B------:R-:W-:Y:S05]  /*58a0*/  BRA.U !UP3, `(.L_x_4615) ;  /* 0x000000010b287547 */ /* 0x000fea000b800000 */
        /* <DEDUP_REMOVED lines=10> */
.L_x_4615:
[----:B------:R-:W-:Y:S05]  /*5950*/  BRA.U !UP3, `(.L_x_4616) ;  /* 0x000000010b2c7547 */ /* 0x000fea000b800000 */
[----:B0----5:R-:W-:Y:S01]  /*5960*/  PRMT R144, R130, 0x7632, R144 ;  /* 0x0000763282907816 */ /* 0x021fe20000000090 */
        /* <DEDUP_REMOVED lines=10> */
.L_x_4616:
        /* <DEDUP_REMOVED lines=11> */
.L_x_4617:
[----:B------:R-:W-:Y:S05]  /*5ac0*/  BRA.U !UP3, `(.L_x_4610) ;  /* 0x0000000d0b447547 */ /* 0x000fea000b800000 */
[----:B0----5:R-:W-:Y:S01]  /*5ad0*/  PRMT R144, R131, 0x7632, R144 ;  /* 0x0000763283907816 */ /* 0x021fe20000000090 */
        /* <DEDUP_REMOVED lines=12> */
.L_x_4601:
[----:B0-----:R-:W0:Y:S02]  /*5ba0*/  LDC.64 R144, c[0x0][0x478] ;  /* 0x00011e00ff907b82 */ /* 0x001e240000000a00 */
[----:B0-----:R-:W-:-:S04]  /*5bb0*/  ISETP.NE.U32.AND P4, PT, R144, RZ, PT ;  /* 0x000000ff9000720c */ /* 0x001fc80003f85070 */
[----:B------:R-:W-:-:S13]  /*5bc0*/  ISETP.NE.AND.EX P4, PT, R145, RZ, PT, P4 ;  /* 0x000000ff9100720c */ /* 0x000fda0003f85340 */
        /* <DEDUP_REMOVED lines=15> */
[----:B------:R-:W-:Y:S01]  /*5cc0*/  FMUL.FTZ R144, R79, UR31 ;  /* 0x0000001f4f907c20 */ /* 0x000fe20008410000 */
[----:B------:R-:W-:Y:S01]  /*5cd0*/  ISETP.LT.AND P5, PT, RZ, UR32, PT ;  /* 0x00000020ff007c0c */ /* 0x000fe2000bfa1270 */
[----:B------:R-:W-:Y:S01]  /*5ce0*/  FADD.FTZ R149, R206, -R149 ;  /* 0x80000095ce957221 */ /* 0x000fe20000010000 */
[----:B------:R-:W-:-:S02]  /*5cf0*/  FMUL.FTZ R79, R148, UR31 ;  /* 0x0000001f944f7c20 */ /* 0x000fc40008410000 */
[----:B------:R-:W-:Y:S01]  /*5d00*/  FSEL R76, R76, RZ, P5 ;  /* 0x000000ff4c4c7208 */ /* 0x000fe20002800000 */
        /* <DEDUP_REMOVED lines=11> */
.L_x_4619:
[----:B------:R-:W-:Y:S05]  /*5dc0*/  BRA.U !UP3, `(.L_x_4620) ;  /* 0x000000010b187547 */ /* 0x000fea000b800000 */
[----:B------:R-:W-:Y:S01]  /*5dd0*/  FMUL.FTZ R148, R76, UR23 ;  /* 0x000000174c947c20 */ /* 0x000fe20008410000 */
[----:B-----5:R-:W-:-:S03]  /*5de0*/  LOP3.LUT P6, RZ, R166, 0xff00, RZ, 0xc0, !PT ;  /* 0x0000ff00a6ff7812 */ /* 0x020fc600078cc0ff */
[----:B------:R-:W-:-:S05]  /*5df0*/  FMUL.FTZ R148, R148, UR22 ;  /* 0x0000001694947c20 */ /* 0x000fca0008410000 */
[----:B------:R-:W-:-:S04]  /*5e00*/  FSEL R148, R148, RZ, P6 ;  /* 0x000000ff94947208 */ /* 0x000fc80003000000 */
[----:B------:R-:W-:-:S04]  /*5e10*/  F2FP.BF16.F32.PACK_AB R148, RZ, R148 ;  /* 0x00000094ff94723e */ /* 0x000fc800000010ff */
[----:B------:R-:W-:-:S07]  /*5e20*/  PRMT R140, R140, 0x5410, R148 ;  /* 0x000054108c8c7816 */ /* 0x000fce0000000094 */
.L_x_4620:
[----:B------:R-:W-:Y:S05]  /*5e30*/  BRA.U !UP3, `(.L_x_4621) ;  /* 0x000000010b187547 */ /* 0x000fea000b800000 */
[----:B------:R-:W-:Y:S01]  /*5e40*/  FMUL.FTZ R148, R77, UR23 ;  /* 0x000000174d947c20 */ /* 0x000fe20008410000 */
[----:B-----5:R-:W-:-:S03]  /*5e50*/  LOP3.LUT P6, RZ, R166, 0xff0000, RZ, 0xc0, !PT ;  /* 0x00ff0000a6ff7812 */ /* 0x020fc600078cc0ff */
[----:B------:R-:W-:-:S05]  /*5e60*/  FMUL.FTZ R148, R148, UR22 ;  /* 0x0000001694947c20 */ /* 0x000fca0008410000 */
[----:B------:R-:W-:-:S04]  /*5e70*/  FSEL R148, R148, RZ, P6 ;  /* 0x000000ff94947208 */ /* 0x000fc80003000000 */
[----:B------:R-:W-:-:S04]  /*5e80*/  F2FP.BF16.F32.PACK_AB R148, RZ, R148 ;  /* 0x00000094ff94723e */ /* 0x000fc800000010ff */
[----:B------:R-:W-:-:S07]  /*5e90*/  PRMT R141, R148, 0x7610, R141 ;  /* 0x00007610948d7816 */ /* 0x000fce000000008d */
.L_x_4621:
[----:B------:R-:W-:Y:S05]  /*5ea0*/  BRA.U !UP3, `(.L_x_4622) ;  /* 0x000000010b187547 */ /* 0x000fea000b800000 */
[----:B------:R-:W-:Y:S01]  /*5eb0*/  FMUL.FTZ R148, R144, UR23 ;  /* 0x0000001790947c20 */ /* 0x000fe20008410000 */
[----:B-----5:R-:W-:-:S03]  /*5ec0*/  LOP3.LUT P6, RZ, R166, 0xff000000, RZ, 0xc0, !PT ;  /* 0xff000000a6ff7812 */ /* 0x020fc600078cc0ff */
[----:B------:R-:W-:-:S05]  /*5ed0*/  FMUL.FTZ R148, R148, UR22 ;  /* 0x0000001694947c20 */ /* 0x000fca0008410000 */
[----:B------:R-:W-:-:S04]  /*5ee0*/  FSEL R148, R148, RZ, P6 ;  /* 0x000000ff94947208 */ /* 0x000fc80003000000 */
[----:B------:R-:W-:-:S04]  /*5ef0*/  F2FP.BF16.F32.PACK_AB R148, RZ, R148 ;  /* 0x00000094ff94723e */ /* 0x000fc800000010ff */
[----:B------:R-:W-:-:S07]  /*5f00*/  PRMT R141, R141, 0x5410, R148 ;  /* 0x000054108d8d7816 */ /* 0x000fce0000000094 */
.L_x_4622:
        /* <DEDUP_REMOVED lines=10> */
.L_x_4623:
        /* <DEDUP_REMOVED lines=8> */
.L_x_4624:
        /* <DEDUP_REMOVED lines=16> */
.L_x_4625:
        /* <DEDUP_REMOVED lines=10> */
.L_x_4618:
        /* <DEDUP_REMOVED lines=12> */
.L_x_4626:
        /* <DEDUP_REMOVED lines=12> */
.L_x_4627:
        /* <DEDUP_REMOVED lines=12> */
.L_x_4628:
        /* <DEDUP_REMOVED lines=12> */
.L_x_4629:
        /* <DEDUP_REMOVED lines=12> */
.L_x_4630:
        /* <DEDUP_REMOVED lines=12> */
.L_x_4631:
        /* <DEDUP_REMOVED lines=12> */
.L_x_4632:
        /* <DEDUP_REMOVED lines=13> */
.L_x_4610:
[----:B0-----:R-:W0:Y:S01]  /*67e0*/  @P4 LDC.64 R144, c[0x0][0x478] ;  /* 0x00011e00ff904b82 */ /* 0x001e220000000a00 */
[----:B------:R-:W2:Y:S01]  /*67f0*/  @UP3 LDCU.64 UR8, c[0x0][0x468] ;  /* 0x00008d00ff0837ac */ /* 0x000ea20008000a00 */
[----:B------:R-:W-:Y:S01]  /*6800*/  PLOP3.LUT P5, PT, PT, PT, UP3, 0x80, 0x8 ;  /* 0x000000000008781c */ /* 0x000fe20003faf038 */
[----:B------:R-:W-:Y:S02]  /*6810*/  IMAD.MOV.U32 R149, RZ, RZ, 0x10 ;  /* 0x00000010ff957424 */ /* 0x000fe400078e00ff */
[C---:B0-----:R-:W-:Y:S01]  /*6820*/  @P4 IMAD.WIDE.U32 R144, R3.reuse, 0x10, R144 ;  /* 0x0000001003904825 */ /* 0x041fe200078e0090 */
[----:B------:R-:W-:-:S04]  /*6830*/  IADD3 R3, PT, PT, R3, 0x80, RZ ;  /* 0x0000008003037810 */ /* 0x000fc80007ffe0ff */
[----:B------:R2:W-:Y:S01]  /*6840*/  @P4 STG.E.128 desc[UR20][R144.64], R76 ;  /* 0x0000004c90004986 */ /* 0x0005e2000c101d14 */
[----:B------:R-:W-:-:S13]  /*6850*/  PLOP3.LUT P4, PT, PT, PT, UP3, 0x80, 0x8 ;  /* 0x000000000008781c */ /* 0x000fda0003f8f038 */
[C---:B--2---:R-:W-:Y:S01]  /*6860*/  @P4 IMAD.WIDE.U32 R144, R146.reuse, R149, UR8 ;  /* 0x0000000892904e25 */ /* 0x044fe2000f8e0095 */
[----:B------:R-:W-:-:S04]  /*6870*/  IADD3 R146, PT, PT, R146, 0x80, RZ ;  /* 0x0000008092927810 */ /* 0x000fc80007ffe0ff */
[----:B------:R2:W-:Y:S03]  /*6880*/  @P5 STG.E.128 desc[UR20][R144.64], R140 ;  /* 0x0000008c90005986 */ /* 0x0005e6000c101d14 */
.L_x_4600:
[----:B------:R-:W-:Y:S05]  /*6890*/  BSYNC.RECONVERGENT B0 ;  /* 0x0000000000007941 */ /* 0x000fea0003800200 */
.L_x_4599:
        /* <DEDUP_REMOVED lines=11> */
[----:B------:R-:W-:-:S05]  /*6950*/  PRMT R77, R132, 0x7632, R77 ;  /* 0x00007632844d7816 */ /* 0x000fca000000004d */
[----:B------:R-:W-:-:S06]  /*6960*/  IMAD.U32 R77, R77, 0x10000, RZ ;  /* 0x000100004d4d7824 */ /* 0x000fcc00078e00ff */
[--C-:B------:R-:W-:Y:S01]  /*6970*/  @P5 FFMA.FTZ R76, R4, UR10, R147.reuse ;  /* 0x0000000a044c5c23 */ /* 0x100fe20008010093 */
[--C-:B------:R-:W-:Y:S01]  /*6980*/  @P5 FFMA.FTZ R78, R12, UR10, R147.reuse ;  /* 0x0000000a0c4e5c23 */ /* 0x100fe20008010093 */
[--C-:B------:R-:W-:Y:S01]  /*6990*/  @P5 FFMA.FTZ R148, R14, UR10, R147.reuse ;  /* 0x0000000a0e945c23 */ /* 0x100fe20008010093 */
[--C-:B------:R-:W-:Y:S01]  /*69a0*/  @P5 FFMA.FTZ R150, R10, UR10, R147.reuse ;  /* 0x0000000a0a965c23 */ /* 0x100fe20008010093 */
[----:B------:R-:W-:Y:S01]  /*69b0*/  @P5 FADD.FTZ R79, R5, -R76 ;  /* 0x8000004c054f5221 */ /* 0x000fe20000010000 */
[----:B------:R-:W-:Y:S01]  /*69c0*/  SHF.L.U32 R76, R132, 0x10, RZ ;  /* 0x00000010844c7819 */ /* 0x000fe200000006ff */
[----:B------:R-:W-:Y:S01]  /*69d0*/  @P5 FADD.FTZ R78, R13, -R78 ;  /* 0x8000004e0d4e5221 */ /* 0x000fe20000010000 */
[--C-:B------:R-:W-:Y:S01]  /*69e0*/  @P5 FFMA.FTZ R210, R18, UR10, R147.reuse ;  /* 0x0000000a12d25c23 */ /* 0x100fe20008010093 */
[----:B------:R-:W-:Y:S02]  /*69f0*/  @P5 FADD.FTZ R150, R11, -R150 ;  /* 0x800000960b965221 */ /* 0x000fe40000010000 */
[----:B------:R-:W-:Y:S01]  /*6a00*/  @P5 FFMA.FTZ R76, R79, UR31, R76 ;  /* 0x0000001f4f4c5c23 */ /* 0x000fe2000801004c */
[----:B------:R-:W-:Y:S01]  /*6a10*/  @P5 FFMA.FTZ R79, R6, UR10, R147 ;  /* 0x0000000a064f5c23 */ /* 0x000fe20008010093 */
[----:B------:R-:W-:Y:S01]  /*6a20*/  @P5 FFMA.FTZ R77, R78, UR31, R77 ;  /* 0x0000001f4e4d5c23 */ /* 0x000fe2000801004d */
[----:B------:R-:W-:Y:S01]  /*6a30*/  PRMT R78, R133, 0x7632, R78 ;  /* 0x00007632854e7816 */ /* 0x000fe2000000004e */
[----:B------:R-:W-:Y:S01]  /*6a40*/  @P5 FADD.FTZ R151, R19, -R210 ;  /* 0x800000d213975221 */ /* 0x000fe20000010000 */
[----:B0-2---:R-:W-:Y:S01]  /*6a50*/  @P5 FADD.FTZ R144, R8, -R79 ;  /* 0x8000004f08905221 */ /* 0x005fe20000010000 */
[----:B------:R-:W-:Y:S01]  /*6a60*/  @P5 FADD.FTZ R79, R15, -R148 ;  /* 0x800000940f4f5221 */ /* 0x000fe20000010000 */
[----:B------:R-:W-:-:S02]  /*6a70*/  SHF.L.U32 R78, R78, 0x10, RZ ;  /* 0x000000104e4e7819 */ /* 0x000fc400000006ff */
[----:B------:R-:W-:Y:S01]  /*6a80*/  @P5 FFMA.FTZ R149, R144, UR31, R149 ;  /* 0x0000001f90955c23 */ /* 0x000fe20008010095 */
[----:B------:R-:W-:Y:S01]  /*6a90*/  @P5 FFMA.FTZ R144, R7, UR10, R147 ;  /* 0x0000000a07905c23 */ /* 0x000fe20008010093 */
[C---:B------:R-:W-:Y:S01]  /*6aa0*/  SHF.L.U32 R148, R134.reuse, 0x10, RZ ;  /* 0x0000001086947819 */ /* 0x040fe200000006ff */
[----:B------:R-:W-:Y:S01]  /*6ab0*/  @P5 FFMA.FTZ R78, R79, UR31, R78 ;  /* 0x0000001f4f4e5c23 */ /* 0x000fe2000801004e */
[----:B------:R-:W-:Y:S01]  /*6ac0*/  PRMT R79, R134, 0x7632, R79 ;  /* 0x00007632864f7816 */ /* 0x000fe2000000004f */
[----:B------:R-:W-:Y:S01]  /*6ad0*/  @P5 FADD.FTZ R145, R9, -R144 ;  /* 0x8000009009915221 */ /* 0x000fe20000010000 */
[----:B------:R-:W-:Y:S02]  /*6ae0*/  @P5 FFMA.FTZ R144, R16, UR10, R147 ;  /* 0x0000000a10905c23 */ /* 0x000fe40008010093 */
[----:B------:R-:W-:Y:S01]  /*6af0*/  SHF.L.U32 R79, R79, 0x10, RZ ;  /* 0x000000104f4f7819 */ /* 0x000fe200000006ff */
[----:B------:R-:W-:Y:S01]  /*6b00*/  @P5 FFMA.FTZ R148, R145, UR31, R148 ;  /* 0x0000001f91945c23 */ /* 0x000fe20008010094 */
[----:B------:R-:W-:Y:S01]  /*6b10*/  @P5 FADD.FTZ R144, R17, -R144 ;  /* 0x8000009011905221 */ /* 0x000fe20000010000 */
[----:B------:R-:W-:-:S03]  /*6b20*/  SHF.L.U32 R145, R135, 0x10, RZ ;  /* 0x0000001087917819 */ /* 0x000fc600000006ff */
[----:B------:R-:W-:Y:S01]  /*6b30*/  @P5 FFMA.FTZ R79, R144, UR31, R79 ;  /* 0x0000001f904f5c23 */ /* 0x000fe2000801004f */
[----:B------:R-:W-:Y:S01]  /*6b40*/  PRMT R144, R135, 0x7632, R144 ;  /* 0x0000763287907816 */ /* 0x000fe20000000090 */
[----:B------:R-:W-:-:S04]  /*6b50*/  @P5 FFMA.FTZ R145, R150, UR31, R145 ;  /* 0x0000001f96915c23 */ /* 0x000fc80008010091 */
[----:B------:R-:W-:-:S04]  /*6b60*/  IMAD.U32 R144, R144, 0x10000, RZ ;  /* 0x0001000090907824 */ /* 0x000fc800078e00ff */
        /* <DEDUP_REMOVED lines=8> */
.L_x_4637:
        /* <DEDUP_REMOVED lines=8> */
.L_x_4638:
[----:B------:R-:W-:Y:S05]  /*6c70*/  BRA.U !UP3, `(.L_x_4639) ;  /* 0x000000010b187547 */ /* 0x000fea000b800000 */
[----:B------:R-:W-:Y:S01]  /*6c80*/  FMUL.FTZ R77, R149, UR23 ;  /* 0x00000017954d7c20 */ /* 0x000fe20008410000 */
[----:B------:R-:W-:-:S03]  /*6c90*/  LOP3.LUT P5, RZ, R168, 0xff0000, RZ, 0xc0, !PT ;  /* 0x00ff0000a8ff7812 */ /* 0x000fc600078ac0ff */
[----:B------:R-:W-:-:S05]  /*6ca0*/  FMUL.FTZ R77, R77, UR22 ;  /* 0x000000164d4d7c20 */ /* 0x000fca0008410000 */
[----:B------:R-:W-:-:S04]  /*6cb0*/  FSEL R77, R77, RZ, P5 ;  /* 0x000000ff4d4d7208 */ /* 0x000fc80002800000 */
[----:B------:R-:W-:-:S04]  /*6cc0*/  F2FP.BF16.F32.PACK_AB R77, RZ, R77 ;  /* 0x0000004dff4d723e */ /* 0x000fc800000010ff */
[----:B------:R-:W-:-:S07]  /*6cd0*/  PRMT R141, R77, 0x7610, R141 ;  /* 0x000076104d8d7816 */ /* 0x000fce000000008d */
.L_x_4639:
        /* <DEDUP_REMOVED lines=8> */
.L_x_4640:
[----:B------:R-:W-:Y:S05]  /*6d60*/  BRA.U !UP3, `(.L_x_4641) ;  /* 0x000000010b187547 */ /* 0x000fea000b800000 */
[----:B------:R-:W-:Y:S01]  /*6d70*/  FMUL.FTZ R78, R148, UR23 ;  /* 0x00000017944e7c20 */ /* 0x000fe20008410000 */
[----:B------:R-:W-:-:S03]  /*6d80*/  LOP3.LUT P5, RZ, R169, 0xff, RZ, 0xc0, !PT ;  /* 0x000000ffa9ff7812 */ /* 0x000fc600078ac0ff */
[----:B------:R-:W-:-:S05]  /*6d90*/  FMUL.FTZ R78, R78, UR22 ;  /* 0x000000164e4e7c20 */ /* 0x000fca0008410000 */
[----:B------:R-:W-:-:S04]  /*6da0*/  FSEL R78, R78, RZ, P5 ;  /* 0x000000ff4e4e7208 */ /* 0x000fc80002800000 */
[----:B------:R-:W-:-:S04]  /*6db0*/  F2FP.BF16.F32.PACK_AB R78, RZ, R78 ;  /* 0x0000004eff4e723e */ /* 0x000fc800000010ff */
[----:B------:R-:W-:-:S07]  /*6dc0*/  PRMT R142, R78, 0x7610, R142 ;  /* 0x000076104e8e7816 */ /* 0x000fce000000008e */
.L_x_4641:
        /* <DEDUP_REMOVED lines=8> */
.L_x_4642:
[----:B------:R-:W-:Y:S05]  /*6e50*/  BRA.U !UP3, `(.L_x_4643) ;  /* 0x000000010b187547 */ /* 0x000fea000b800000 */
[----:B------:R-:W-:Y:S01]  /*6e60*/  FMUL.FTZ R79, R145, UR23 ;  /* 0x00000017914f7c20 */ /* 0x000fe20008410000 */
[----:B------:R-:W-:-:S03]  /*6e70*/  LOP3.LUT P5, RZ, R169, 0xff0000, RZ, 0xc0, !PT ;  /* 0x00ff0000a9ff7812 */ /* 0x000fc600078ac0ff */
[----:B------:R-:W-:-:S05]  /*6e80*/  FMUL.FTZ R79, R79, UR22 ;  /* 0x000000164f4f7c20 */ /* 0x000fca0008410000 */
[----:B------:R-:W-:-:S04]  /*6e90*/  FSEL R79, R79, RZ, P5 ;  /* 0x000000ff4f4f7208 */ /* 0x000fc80002800000 */
[----:B------:R-:W-:-:S04]  /*6ea0*/  F2FP.BF16.F32.PACK_AB R79, RZ, R79 ;  /* 0x0000004fff4f723e */ /* 0x000fc800000010ff */
[----:B------:R-:W-:-:S07]  /*6eb0*/  PRMT R143, R79, 0x7610, R143 ;  /* 0x000076104f8f7816 */ /* 0x000fce000000008f */
.L_x_4643:
        /* <DEDUP_REMOVED lines=10> */
.L_x_4636:
[----:B------:R-:W-:Y:S01]  /*6f60*/  ISETP.LT.AND P5, PT, RZ, UR32, PT ;  /* 0x00000020ff007c0c */ /* 0x000fe2000bfa1270 */
[----:B------:R-:W-:-:S12]  /*6f70*/  BRA.U !UP3, `(.L_x_4645) ;  /* 0x000000010b287547 */ /* 0x000fd8000b800000 */
[----:B0-2---:R-:W-:Y:S01]  /*6f80*/  @P5 FFMA.FTZ R144, R4, UR10, R147 ;  /* 0x0000000a04905c23 */ /* 0x005fe20008010093 */
[----:B-----5:R-:W-:-:S03]  /*6f90*/  LOP3.LUT P6, RZ, R168, 0xff, RZ, 0xc0, !PT ;  /* 0x000000ffa8ff7812 */ /* 0x020fc600078cc0ff */
[----:B------:R-:W-:Y:S01]  /*6fa0*/  @P5 FADD.FTZ R145, R5, -R144 ;  /* 0x8000009005915221 */ /* 0x000fe20000010000 */
[----:B------:R-:W-:-:S05]  /*6fb0*/  SHF.L.U32 R144, R132, 0x10, RZ ;  /* 0x0000001084907819 */ /* 0x000fca00000006ff */
[----:B------:R-:W-:-:S04]  /*6fc0*/  @P5 FFMA.FTZ R144, R145, UR31, R144 ;  /* 0x0000001f91905c23 */ /* 0x000fc80008010090 */
[----:B------:R-:W-:-:S04]  /*6fd0*/  FMUL.FTZ R144, R144, UR23 ;  /* 0x0000001790907c20 */ /* 0x000fc80008410000 */
[----:B------:R-:W-:-:S05]  /*6fe0*/  FMUL.FTZ R144, R144, UR22 ;  /* 0x0000001690907c20 */ /* 0x000fca0008410000 */
[----:B------:R-:W-:-:S04]  /*6ff0*/  FSEL R144, R144, RZ, P6 ;  /* 0x000000ff90907208 */ /* 0x000fc80003000000 */
[----:B------:R-:W-:-:S04]  /*7000*/  F2FP.BF16.F32.PACK_AB R144, RZ, R144 ;  /* 0x00000090ff90723e */ /* 0x000fc800000010ff */
[----:B------:R-:W-:-:S07]  /*7010*/  PRMT R140, R144, 0x7610, R140 ;  /* 0x00007610908c7816 */ /* 0x000fce000000008c */
.L_x_4645:
[----:B------:R-:W-:Y:S05]  /*7020*/  BRA.U !UP3, `(.L_x_4646) ;  /* 0x000000010b2c7547 */ /* 0x000fea000b800000 */
[----:B0-2--5:R-:W-:Y:S01]  /*7030*/  PRMT R144, R132, 0x7632, R144 ;  /* 0x0000763284907816 */ /* 0x025fe20000000090 */
        /* <DEDUP_REMOVED lines=10> */
.L_x_4646:
[----:B------:R-:W-:Y:S05]  /*70e0*/  BRA.U !UP3, `(.L_x_4647) ;  /* 0x000000010b287547 */ /* 0x000fea000b800000 */
[----:B0-2---:R-:W-:Y:S01]  /*70f0*/  @P5 FFMA.FTZ R145, R6, UR10, R147 ;  /* 0x0000000a06915c23 */ /* 0x005fe20008010093 */
        /* <DEDUP_REMOVED lines=9> */
.L_x_4647:
[----:B------:R-:W-:Y:S05]  /*7190*/  BRA.U !UP3, `(.L_x_4648) ;  /* 0x000000010b2c7547 */ /* 0x000fea000b800000 */
[----:B0-2--5:R-:W-:Y:S01]  /*71a0*/  PRMT R144, R133, 0x7632, R144 ;  /* 0x0000763285907816 */ /* 0x025fe20000000090 */
        /* <DEDUP_REMOVED lines=10> */
.L_x_4648:
[----:B------:R-:W-:Y:S05]  /*7250*/  BRA.U !UP3, `(.L_x_4649) ;  /* 0x000000010b287547 */ /* 0x000fea000b800000 */
[----:B0-2---:R-:W-:Y:S01]  /*7260*/  @P5 FFMA.FTZ R144, R7, UR10, R147 ;  /* 0x0000000a07905c23 */ /* 0x005fe20008010093 */
        /* <DEDUP_REMOVED lines=9> */
.L_x_4649:
        /* <DEDUP_REMOVED lines=12> */
.L_x_4650:
[----:B------:R-:W-:Y:S05]  /*73c0*/  BRA.U !UP3, `(.L_x_4651) ;  /* 0x000000010b287547 */ /* 0x000fea000b800000 */
        /* <DEDUP_REMOVED lines=10> */
.L_x_4651:
[----:B------:R-:W-:Y:S05]  /*7470*/  BRA.U !UP3, `(.L_x_4644) ;  /* 0x0000000d0b447547 */ /* 0x000fea000b800000 */
[----:B0-2--5:R-:W-:Y:S01]  /*7480*/  PRMT R144, R135, 0x7632, R144 ;  /* 0x0000763287907816 */ /* 0x025fe20000000090 */
        /* <DEDUP_REMOVED lines=12> */
.L_x_4635:
[----:B0-2---:R-:W0:Y:S02]  /*7550*/  LDC.64 R144, c[0x0][0x478] ;  /* 0x00011e00ff907b82 */ /* 0x005e240000000a00 */
        /* <DEDUP_REMOVED lines=33> */
.L_x_4653:
[----:B------:R-:W-:Y:S05]  /*7770*/  BRA.U !UP3, `(.L_x_4654) ;  /* 0x000000010b187547 */ /* 0x000fea000b800000 */
[----:B------:R-:W-:Y:S01]  /*7780*/  FMUL.FTZ R148, R76, UR23 ;  /* 0x000000174c947c20 */ /* 0x000fe20008410000 */
[----:B-----5:R-:W-:-:S03]  /*7790*/  LOP3.LUT P6, RZ, R168, 0xff00, RZ, 0xc0, !PT ;  /* 0x0000ff00a8ff7812 */ /* 0x020fc600078cc0ff */
[----:B------:R-:W-:-:S05]  /*77a0*/  FMUL.FTZ R148, R148, UR22 ;  /* 0x0000001694947c20 */ /* 0x000fca0008410000 */
[----:B------:R-:W-:-:S04]  /*77b0*/  FSEL R148, R148, RZ, P6 ;  /* 0x000000ff94947208 */ /* 0x000fc80003000000 */
[----:B------:R-:W-:-:S04]  /*77c0*/  F2FP.BF16.F32.PACK_AB R148, RZ, R148 ;  /* 0x00000094ff94723e */ /* 0x000fc800000010ff */
[----:B------:R-:W-:-:S07]  /*77d0*/  PRMT R140, R140, 0x5410, R148 ;  /* 0x000054108c8c7816 */ /* 0x000fce0000000094 */
.L_x_4654:
[----:B------:R-:W-:Y:S05]  /*77e0*/  BRA.U !UP3, `(.L_x_4655) ;  /* 0x000000010b187547 */ /* 0x000fea000b800000 */
[----:B------:R-:W-:Y:S01]  /*77f0*/  FMUL.FTZ R148, R77, UR23 ;  /* 0x000000174d947c20 */ /* 0x000fe20008410000 */
[----:B-----5:R-:W-:-:S03]  /*7800*/  LOP3.LUT P6, RZ, R168, 0xff0000, RZ, 0xc0, !PT ;  /* 0x00ff0000a8ff7812 */ /* 0x020fc600078cc0ff */
[----:B------:R-:W-:-:S05]  /*7810*/  FMUL.FTZ R148, R148, UR22 ;  /* 0x0000001694947c20 */ /* 0x000fca0008410000 */
[----:B------:R-:W-:-:S04]  /*7820*/  FSEL R148, R148, RZ, P6 ;  /* 0x000000ff94947208 */ /* 0x000fc80003000000 */
[----:B------:R-:W-:-:S04]  /*7830*/  F2FP.BF16.F32.PACK_AB R148, RZ, R148 ;  /* 0x00000094ff94723e */ /* 0x000fc800000010ff */
[----:B------:R-:W-:-:S07]  /*7840*/  PRMT R141, R148, 0x7610, R141 ;  /* 0x00007610948d7816 */ /* 0x000fce000000008d */
.L_x_4655:
[----:B------:R-:W-:Y:S05]  /*7850*/  BRA.U !UP3, `(.L_x_4656) ;  /* 0x000000010b187547 */ /* 0x000fea000b800000 */
[----:B------:R-:W-:Y:S01]  /*7860*/  FMUL.FTZ R148, R144, UR23 ;  /* 0x0000001790947c20 */ /* 0x000fe20008410000 */
[----:B-----5:R-:W-:-:S03]  /*7870*/  LOP3.LUT P6, RZ, R168, 0xff000000, RZ, 0xc0, !PT ;  /* 0xff000000a8ff7812 */ /* 0x020fc600078cc0ff */
[----:B------:R-:W-:-:S05]  /*7880*/  FMUL.FTZ R148, R148, UR22 ;  /* 0x0000001694947c20 */ /* 0x000fca0008410000 */
[----:B------:R-:W-:-:S04]  /*7890*/  FSEL R148, R148, RZ, P6 ;  /* 0x000000ff94947208 */ /* 0x000fc80003000000 */
[----:B------:R-:W-:-:S04]  /*78a0*/  F2FP.BF16.F32.PACK_AB R148, RZ, R148 ;  /* 0x00000094ff94723e */ /* 0x000fc800000010ff */
[----:B------:R-:W-:-:S07]  /*78b0*/  PRMT R141, R141, 0x5410, R148 ;  /* 0x000054108d8d7816 */ /* 0x000fce0000000094 */
.L_x_4656:
        /* <DEDUP_REMOVED lines=10> */
.L_x_4657:
        /* <DEDUP_REMOVED lines=8> */
.L_x_4658:
        /* <DEDUP_REMOVED lines=16> */
.L_x_4659:
        /* <DEDUP_REMOVED lines=10> */
.L_x_4652:
        /* <DEDUP_REMOVED lines=12> */
.L_x_4660:
        /* <DEDUP_REMOVED lines=12> */
.L_x_4661:
        /* <DEDUP_REMOVED lines=12> */
.L_x_4662:
        /* <DEDUP_REMOVED lines=12> */
.L_x_4663:
        /* <DEDUP_REMOVED lines=12> */
.L_x_4664:
        /* <DEDUP_REMOVED lines=12> */
.L_x_4665:
        /* <DEDUP_REMOVED lines=12> */
.L_x_4666:
        /* <DEDUP_REMOVED lines=13> */
.L_x_4644:
[----:B0-2---:R-:W0:Y:S01]  /*8190*/  @P4 LDC.64 R144, c[0x0][0x478] ;  /* 0x00011e00ff904b82 */ /* 0x005e220000000a00 */
[----:B------:R-:W2:Y:S01]  /*81a0*/  @UP3 LDCU.64 UR8, c[0x0][0x468] ;  /* 0x00008d00ff0837ac */ /* 0x000ea20008000a00 */
[----:B------:R-:W-:Y:S01]  /*81b0*/  PLOP3.LUT P5, PT, PT, PT, UP3, 0x80, 0x8 ;  /* 0x000000000008781c */ /* 0x000fe20003faf038 */
[----:B------:R-:W-:Y:S02]  /*81c0*/  HFMA2 R149, -RZ, RZ, 0, 9.5367431640625e-07 ;  /* 0x00000010ff957431 */ /* 0x000fe400000001ff */
[----:B0-----:R-:W-:-:S04]  /*81d0*/  @P4 IMAD.WIDE.U32 R144, R3, 0x10, R144 ;  /* 0x0000001003904825 */ /* 0x001fc800078e0090 */
[----:B------:R-:W-:Y:S01]  /*81e0*/  VIADD R3, R3, 0x80 ;  /* 0x0000008003037836 */ /* 0x000fe20000000000 */
[----:B------:R2:W-:Y:S01]  /*81f0*/  @P4 STG.E.128 desc[UR20][R144.64], R76 ;  /* 0x0000004c90004986 */ /* 0x0005e2000c101d14 */
[----:B------:R-:W-:-:S13]  /*8200*/  PLOP3.LUT P4, PT, PT, PT, UP3, 0x80, 0x8 ;  /* 0x000000000008781c */ /* 0x000fda0003f8f038 */
[C---:B--2---:R-:W-:Y:S01]  /*8210*/  @P4 IMAD.WIDE.U32 R144, R146.reuse, R149, UR8 ;  /* 0x0000000892904e25 */ /* 0x044fe2000f8e0095 */
[----:B------:R-:W-:-:S04]  /*8220*/  IADD3 R146, PT, PT, R146, 0x80, RZ ;  /* 0x0000008092927810 */ /* 0x000fc80007ffe0ff */
[----:B------:R3:W-:Y:S03]  /*8230*/  @P5 STG.E.128 desc[UR20][R144.64], R140 ;  /* 0x0000008c90005986 */ /* 0x0007e6000c101d14 */
.L_x_4634:
[----:B------:R-:W-:Y:S05]  /*8240*/  BSYNC.RECONVERGENT B0 ;  /* 0x0000000000007941 */ /* 0x000fea0003800200 */
.L_x_4633:
        /* <DEDUP_REMOVED lines=9> */
[----:B------:R-:W-:Y:S02]  /*82e0*/  ISETP.LT.AND P5, PT, RZ, UR32, PT ;  /* 0x00000020ff007c0c */ /* 0x000fe4000bfa1270 */
[----:B-----5:R-:W-:Y:S02]  /*82f0*/  PRMT R77, R136, 0x7632, R77 ;  /* 0x00007632884d7816 */ /* 0x020fe4000000004d */
[----:B------:R-:W-:Y:S02]  /*8300*/  SHF.L.U32 R149, R137, 0x10, RZ ;  /* 0x0000001089957819 */ /* 0x000fe400000006ff */
[----:B------:R-:W-:-:S07]  /*8310*/  SHF.L.U32 R77, R77, 0x10, RZ ;  /* 0x000000104d4d7819 */ /* 0x000fce00000006ff */
        /* <DEDUP_REMOVED lines=14> */
[----:B0-23--:R-:W-:Y:S01]  /*8400*/  @P5 FADD.FTZ R144, R24, -R79 ;  /* 0x8000004f18905221 */ /* 0x00dfe20000010000 */
[----:B------:R-:W-:Y:S01]  /*8410*/  @P5 FADD.FTZ R79, R31, -R148 ;  /* 0x800000941f4f5221 */ /* 0x000fe20000010000 */
[----:B------:R-:W-:-:S02]  /*8420*/  IMAD.U32 R148, R138, 0x10000, RZ ;  /* 0x000100008a947824 */ /* 0x000fc400078e00ff */
[----:B------:R-:W-:Y:S02]  /*8430*/  IMAD.U32 R78, R78, 0x10000, RZ ;  /* 0x000100004e4e7824 */ /* 0x000fe400078e00ff */
[----:B------:R-:W-:Y:S01]  /*8440*/  @P5 FFMA.FTZ R149, R144, UR31, R149 ;  /* 0x0000001f90955c23 */ /* 0x000fe20008010095 */
[----:B------:R-:W-:Y:S01]  /*8450*/  @P5 FFMA.FTZ R144, R23, UR10, R147 ;  /* 0x0000000a17905c23 */ /* 0x000fe20008010093 */
[----:B------:R-:W-:Y:S01]  /*8460*/  @P5 FFMA.FTZ R78, R79, UR31, R78 ;  /* 0x0000001f4f4e5c23 */ /* 0x000fe2000801004e */
[----:B------:R-:W-:Y:S02]  /*8470*/  PRMT R79, R138, 0x7632, R79 ;  /* 0x000076328a4f7816 */ /* 0x000fe4000000004f */
[----:B------:R-:W-:Y:S01]  /*8480*/  @P5 FADD.FTZ R145, R25, -R144 ;  /* 0x8000009019915221 */ /* 0x000fe20000010000 */
[----:B------:R-:W-:Y:S01]  /*8490*/  @P5 FFMA.FTZ R144, R32, UR10, R147 ;  /* 0x0000000a20905c23 */ /* 0x000fe20008010093 */
[----:B------:R-:W-:Y:S02]  /*84a0*/  SHF.L.U32 R79, R79, 0x10, RZ ;  /* 0x000000104f4f7819 */ /* 0x000fe400000006ff */
[----:B------:R-:W-:Y:S01]  /*84b0*/  @P5 FFMA.FTZ R148, R145, UR31, R148 ;  /* 0x0000001f91945c23 */ /* 0x000fe20008010094 */
[----:B------:R-:W-:Y:S01]  /*84c0*/  @P5 FADD.FTZ R144, R33, -R144 ;  /* 0x8000009021905221 */ /* 0x000fe20000010000 */
[----:B------:R-:W-:-:S03]  /*84d0*/  SHF.L.U32 R145, R139, 0x10, RZ ;  /* 0x000000108b917819 */ /* 0x000fc600000006ff */
[----:B------:R-:W-:Y:S01]  /*84e0*/  @P5 FFMA.FTZ R79, R144, UR31, R79 ;  /* 0x0000001f904f5c23 */ /* 0x000fe2000801004f */
[----:B------:R-:W-:Y:S01]  /*84f0*/  PRMT R144, R139, 0x7632, R144 ;  /* 0x000076328b907816 */ /* 0x000fe20000000090 */
[----:B------:R-:W-:-:S03]  /*8500*/  @P5 FFMA.FTZ R145, R150, UR31, R145 ;  /* 0x0000001f96915c23 */ /* 0x000fc60008010091 */
        /* <DEDUP_REMOVED lines=9> */
.L_x_4671:
        /* <DEDUP_REMOVED lines=8> */
.L_x_4672:
[----:B------:R-:W-:Y:S05]  /*8620*/  BRA.U !UP3, `(.L_x_4673) ;  /* 0x000000010b187547 */ /* 0x000fea000b800000 */
[----:B------:R-:W-:Y:S01]  /*8630*/  FMUL.FTZ R77, R149, UR23 ;  /* 0x00000017954d7c20 */ /* 0x000fe20008410000 */
[----:B------:R-:W-:-:S03]  /*8640*/  LOP3.LUT P5, RZ, R162, 0xff0000, RZ, 0xc0, !PT ;  /* 0x00ff0000a2ff7812 */ /* 0x000fc600078ac0ff */
[----:B------:R-:W-:-:S05]  /*8650*/  FMUL.FTZ R77, R77, UR22 ;  /* 0x000000164d4d7c20 */ /* 0x000fca0008410000 */
[----:B------:R-:W-:-:S04]  /*8660*/  FSEL R77, R77, RZ, P5 ;  /* 0x000000ff4d4d7208 */ /* 0x000fc80002800000 */
[----:B------:R-:W-:-:S04]  /*8670*/  F2FP.BF16.F32.PACK_AB R77, RZ, R77 ;  /* 0x0000004dff4d723e */ /* 0x000fc800000010ff */
[----:B------:R-:W-:-:S07]  /*8680*/  PRMT R141, R77, 0x7610, R141 ;  /* 0x000076104d8d7816 */ /* 0x000fce000000008d */
.L_x_4673:
        /* <DEDUP_REMOVED lines=8> */
.L_x_4674:
[----:B------:R-:W-:Y:S05]  /*8710*/  BRA.U !UP3, `(.L_x_4675) ;  /* 0x000000010b187547 */ /* 0x000fea000b800000 */
[----:B------:R-:W-:Y:S01]  /*8720*/  FMUL.FTZ R78, R148, UR23 ;  /* 0x00000017944e7c20 */ /* 0x000fe20008410000 */
[----:B------:R-:W-:-:S03]  /*8730*/  LOP3.LUT P5, RZ, R163, 0xff, RZ, 0xc0, !PT ;  /* 0x000000ffa3ff7812 */ /* 0x000fc600078ac0ff */
[----:B------:R-:W-:-:S05]  /*8740*/  FMUL.FTZ R78, R78, UR22 ;  /* 0x000000164e4e7c20 */ /* 0x000fca0008410000 */
[----:B------:R-:W-:-:S04]  /*8750*/  FSEL R78, R78, RZ, P5 ;  /* 0x000000ff4e4e7208 */ /* 0x000fc80002800000 */
[----:B------:R-:W-:-:S04]  /*8760*/  F2FP.BF16.F32.PACK_AB R78, RZ, R78 ;  /* 0x0000004eff4e723e */ /* 0x000fc800000010ff */
[----:B------:R-:W-:-:S07]  /*8770*/  PRMT R142, R78, 0x7610, R142 ;  /* 0x000076104e8e7816 */ /* 0x000fce000000008e */
.L_x_4675:
        /* <DEDUP_REMOVED lines=8> */
.L_x_4676:
[----:B------:R-:W-:Y:S05]  /*8800*/  BRA.U !UP3, `(.L_x_4677) ;  /* 0x000000010b187547 */ /* 0x000fea000b800000 */
[----:B------:R-:W-:Y:S01]  /*8810*/  FMUL.FTZ R79, R145, UR23 ;  /* 0x00000017914f7c20 */ /* 0x000fe20008410000 */
[----:B------:R-:W-:-:S03]  /*8820*/  LOP3.LUT P5, RZ, R163, 0xff0000, RZ, 0xc0, !PT ;  /* 0x00ff0000a3ff7812 */ /* 0x000fc600078ac0ff */
[----:B------:R-:W-:-:S05]  /*8830*/  FMUL.FTZ R79, R79, UR22 ;  /* 0x000000164f4f7c20 */ /* 0x000fca0008410000 */
[----:B------:R-:W-:-:S04]  /*8840*/  FSEL R79, R79, RZ, P5 ;  /* 0x000000ff4f4f7208 */ /* 0x000fc80002800000 */
[----:B------:R-:W-:-:S04]  /*8850*/  F2FP.BF16.F32.PACK_AB R79, RZ, R79 ;  /* 0x0000004fff4f723e */ /* 0x000fc800000010ff */
[----:B------:R-:W-:-:S07]  /*8860*/  PRMT R143, R79, 0x7610, R143 ;  /* 0x000076104f8f7816 */ /* 0x000fce000000008f */
.L_x_4677:
        /* <DEDUP_REMOVED lines=10> */
.L_x_4670:
[----:B------:R-:W-:Y:S01]  /*8910*/  ISETP.LT.AND P5, PT, RZ, UR32, PT ;  /* 0x00000020ff007c0c */ /* 0x000fe2000bfa1270 */
[----:B------:R-:W-:-:S12]  /*8920*/  BRA.U !UP3, `(.L_x_4679) ;  /* 0x000000010b287547 */ /* 0x000fd8000b800000 */
[----:B0-23--:R-:W-:Y:S01]  /*8930*/  @P5 FFMA.FTZ R144, R20, UR10, R147 ;  /* 0x0000000a14905c23 */ /* 0x00dfe20008010093 */
        /* <DEDUP_REMOVED lines=9> */
.L_x_4679:
[----:B------:R-:W-:Y:S05]  /*89d0*/  BRA.U !UP3, `(.L_x_4680) ;  /* 0x000000010b2c7547 */ /* 0x000fea000b800000 */
[----:B0-23-5:R-:W-:Y:S01]  /*89e0*/  PRMT R144, R136, 0x7632, R144 ;  /* 0x0000763288907816 */ /* 0x02dfe20000000090 */
        /* <DEDUP_REMOVED lines=10> */
.L_x_4680:
[----:B------:R-:W-:Y:S05]  /*8a90*/  BRA.U !UP3, `(.L_x_4681) ;  /* 0x000000010b287547 */ /* 0x000fea000b800000 */
[----:B0-23--:R-:W-:Y:S01]  /*8aa0*/  @P5 FFMA.FTZ R145, R22, UR10, R147 ;  /* 0x0000000a16915c23 */ /* 0x00dfe20008010093 */
        /* <DEDUP_REMOVED lines=9> */
.L_x_4681:
[----:B------:R-:W-:Y:S05]  /*8b40*/  BRA.U !UP3, `(.L_x_4682) ;  /* 0x000000010b2c7547 */ /* 0x000fea000b800000 */
[----:B0-23-5:R-:W-:Y:S01]  /*8b50*/  PRMT R144, R137, 0x7632, R144 ;  /* 0x0000763289907816 */ /* 0x02dfe20000000090 */
        /* <DEDUP_REMOVED lines=10> */
.L_x_4682:
[----:B------:R-:W-:Y:S05]  /*8c00*/  BRA.U !UP3, `(.L_x_4683) ;  /* 0x000000010b287547 */ /* 0x000fea000b800000 */
[----:B0-23--:R-:W-:Y:S01]  /*8c10*/  @P5 FFMA.FTZ R144, R23, UR10, R147 ;  /* 0x0000000a17905c23 */ /* 0x00dfe20008010093 */
        /* <DEDUP_REMOVED lines=9> */
.L_x_4683:
        /* <DEDUP_REMOVED lines=12> */
.L_x_4684:
[----:B------:R-:W-:Y:S05]  /*8d70*/  BRA.U !UP3, `(.L_x_4685) ;  /* 0x000000010b287547 */ /* 0x000fea000b800000 */
        /* <DEDUP_REMOVED lines=10> */
.L_x_4685:
[----:B------:R-:W-:Y:S05]  /*8e20*/  BRA.U !UP3, `(.L_x_4678) ;  /* 0x0000000d0b447547 */ /* 0x000fea000b800000 */
[----:B0-23-5:R-:W-:Y:S01]  /*8e30*/  PRMT R144, R139, 0x7632, R144 ;  /* 0x000076328b907816 */ /* 0x02dfe20000000090 */
        /* <DEDUP_REMOVED lines=12> */
.L_x_4669:
[----:B0-23--:R-:W0:Y:S02]  /*8f00*/  LDC.64 R144, c[0x0][0x478] ;  /* 0x00011e00ff907b82 */ /* 0x00de240000000a00 */
        /* <DEDUP_REMOVED lines=33> */
.L_x_4687:
[----:B------:R-:W-:Y:S05]  /*9120*/  BRA.U !UP3, `(.L_x_4688) ;  /* 0x000000010b187547 */ /* 0x000fea000b800000 */
[----:B------:R-:W-:Y:S01]  /*9130*/  FMUL.FTZ R148, R76, UR23 ;  /* 0x000000174c947c20 */ /* 0x000fe20008410000 */
[----:B-----5:R-:W-:-:S03]  /*9140*/  LOP3.LUT P6, RZ, R162, 0xff00, RZ, 0xc0, !PT ;  /* 0x0000ff00a2ff7812 */ /* 0x020fc600078cc0ff */
[----:B------:R-:W-:-:S05]  /*9150*/  FMUL.FTZ R148, R148, UR22 ;  /* 0x0000001694947c20 */ /* 0x000fca0008410000 */
[----:B------:R-:W-:-:S04]  /*9160*/  FSEL R148, R148, RZ, P6 ;  /* 0x000000ff94947208 */ /* 0x000fc80003000000 */
[----:B------:R-:W-:-:S04]  /*9170*/  F2FP.BF16.F32.PACK_AB R148, RZ, R148 ;  /* 0x00000094ff94723e */ /* 0x000fc800000010ff */
[----:B------:R-:W-:-:S07]  /*9180*/  PRMT R140, R140, 0x5410, R148 ;  /* 0x000054108c8c7816 */ /* 0x000fce0000000094 */
.L_x_4688:
[----:B------:R-:W-:Y:S05]  /*9190*/  BRA.U !UP3, `(.L_x_4689) ;  /* 0x000000010b187547 */ /* 0x000fea000b800000 */
[----:B------:R-:W-:Y:S01]  /*91a0*/  FMUL.FTZ R148, R77, UR23 ;  /* 0x000000174d947c20 */ /* 0x000fe20008410000 */
[----:B-----5:R-:W-:-:S03]  /*91b0*/  LOP3.LUT P6, RZ, R162, 0xff0000, RZ, 0xc0, !PT ;  /* 0x00ff0000a2ff7812 */ /* 0x020fc600078cc0ff */
[----:B------:R-:W-:-:S05]  /*91c0*/  FMUL.FTZ R148, R148, UR22 ;  /* 0x0000001694947c20 */ /* 0x000fca0008410000 */
[----:B------:R-:W-:-:S04]  /*91d0*/  FSEL R148, R148, RZ, P6 ;  /* 0x000000ff94947208 */ /* 0x000fc80003000000 */
[----:B------:R-:W-:-:S04]  /*91e0*/  F2FP.BF16.F32.PACK_AB R148, RZ, R148 ;  /* 0x00000094ff94723e */ /* 0x000fc800000010ff */
[----:B------:R-:W-:-:S07]  /*91f0*/  PRMT R141, R148, 0x7610, R141 ;  /* 0x00007610948d7816 */ /* 0x000fce000000008d */
.L_x_4689:
[----:B------:R-:W-:Y:S05]  /*9200*/  BRA.U !UP3, `(.L_x_4690) ;  /* 0x000000010b187547 */ /* 0x000fea000b800000 */
[----:B------:R-:W-:Y:S01]  /*9210*/  FMUL.FTZ R148, R144, UR23 ;  /* 0x0000001790947c20 */ /* 0x000fe20008410000 */
[----:B-----5:R-:W-:-:S03]  /*9220*/  LOP3.LUT P6, RZ, R162, 0xff000000, RZ, 0xc0, !PT ;  /* 0xff000000a2ff7812 */ /* 0x020fc600078cc0ff */
[----:B------:R-:W-:-:S05]  /*9230*/  FMUL.FTZ R148, R148, UR22 ;  /* 0x0000001694947c20 */ /* 0x000fca0008410000 */
[----:B------:R-:W-:-:S04]  /*9240*/  FSEL R148, R148, RZ, P6 ;  /* 0x000000ff94947208 */ /* 0x000fc80003000000 */
[----:B------:R-:W-:-:S04]  /*9250*/  F2FP.BF16.F32.PACK_AB R148, RZ, R148 ;  /* 0x00000094ff94723e */ /* 0x000fc800000010ff */
[----:B------:R-:W-:-:S07]  /*9260*/  PRMT R141, R141, 0x5410, R148 ;  /* 0x000054108d8d7816 */ /* 0x000fce0000000094 */
.L_x_4690:
        /* <DEDUP_REMOVED lines=10> */
.L_x_4691:
        /* <DEDUP_REMOVED lines=8> */
.L_x_4692:
        /* <DEDUP_REMOVED lines=16> */
.L_x_4693:
        /* <DEDUP_REMOVED lines=10> */
.L_x_4686:
        /* <DEDUP_REMOVED lines=12> */
.L_x_4694:
        /* <DEDUP_REMOVED lines=12> */
.L_x_4695:
        /* <DEDUP_REMOVED lines=12> */
.L_x_4696:
        /* <DEDUP_REMOVED lines=12> */
.L_x_4697:
        /* <DEDUP_REMOVED lines=12> */
.L_x_4698:
        /* <DEDUP_REMOVED lines=12> */
.L_x_4699:
        /* <DEDUP_REMOVED lines=12> */
.L_x_4700:
        /* <DEDUP_REMOVED lines=13> */
.L_x_4678:
[----:B0-23--:R-:W0:Y:S01]  /*9b40*/  @P4 LDC.64 R144, c[0x0][0x478] ;  /* 0x00011e00ff904b82 */ /* 0x00de220000000a00 */
[----:B------:R-:W2:Y:S01]  /*9b50*/  @UP3 LDCU.64 UR8, c[0x0][0x468] ;  /* 0x00008d00ff0837ac */ /* 0x000ea20008000a00 */
[----:B------:R-:W-:Y:S02]  /*9b60*/  PLOP3.LUT P5, PT, PT, PT, UP3, 0x80, 0x8 ;  /* 0x000000000008781c */ /* 0x000fe40003faf038 */
[----:B------:R-:W-:Y:S01]  /*9b70*/  MOV R149, 0x10 ;  /* 0x0000001000957802 */ /* 0x000fe20000000f00 */
[C---:B0-----:R-:W-:Y:S01]  /*9b80*/  @P4 IMAD.WIDE.U32 R144, R3.reuse, 0x10, R144 ;  /* 0x0000001003904825 */ /* 0x041fe200078e0090 */
[----:B------:R-:W-:-:S04]  /*9b90*/  IADD3 R3, PT, PT, R3, 0x80, RZ ;  /* 0x0000008003037810 */ /* 0x000fc80007ffe0ff */
[----:B------:R2:W-:Y:S01]  /*9ba0*/  @P4 STG.E.128 desc[UR20][R144.64], R76 ;  /* 0x0000004c90004986 */ /* 0x0005e2000c101d14 */
[----:B------:R-:W-:-:S13]  /*9bb0*/  PLOP3.LUT P4, PT, PT, PT, UP3, 0x80, 0x8 ;  /* 0x000000000008781c */ /* 0x000fda0003f8f038 */
[----:B--2---:R-:W-:-:S04]  /*9bc0*/  @P4 IMAD.WIDE.U32 R144, R146, R149, UR8 ;  /* 0x0000000892904e25 */ /* 0x004fc8000f8e0095 */
[----:B------:R-:W-:Y:S01]  /*9bd0*/  VIADD R146, R146, 0x80 ;  /* 0x0000008092927836 */ /* 0x000fe20000000000 */
[----:B------:R4:W-:Y:S06]  /*9be0*/  @P5 STG.E.128 desc[UR20][R144.64], R140 ;  /* 0x0000008c90005986 */ /* 0x0009ec000c101d14 */
.L_x_4668:
[----:B------:R-:W-:Y:S05]  /*9bf0*/  BSYNC.RECONVERGENT B0 ;  /* 0x0000000000007941 */ /* 0x000fea0003800200 */
.L_x_4667:
[----:B------:R-:W-:Y:S01]  /*9c00*/  ISETP.NE.AND P4, PT, R214, RZ, PT ;  /* 0x000000ffd600720c */ /* 0x000fe20003f85270 */
        /* <DEDUP_REMOVED lines=12> */
[----:B------:R-:W-:Y:S02]  /*9cd0*/  SHF.L.U32 R77, R77, 0x10, RZ ;  /* 0x000000104d4d7819 */ /* 0x000fe400000006ff */
[----:B------:R-:W-:-:S05]  /*9ce0*/  SHF.L.U32 R148, R38, 0x10, RZ ;  /* 0x0000001026947819 */ /* 0x000fca00000006ff */
[--C-:B------:R-:W-:Y:S01]  /*9cf0*/  @P5 FFMA.FTZ R76, R160, UR10, R147.reuse ;  /* 0x0000000aa04c5c23 */ /* 0x100fe20008010093 */
[--C-:B0-234-:R-:W-:Y:S01]  /*9d00*/  @P5 FFMA.FTZ R145, R154, UR10, R147.reuse ;  /* 0x0000000a9a915c23 */ /* 0x11dfe20008010093 */
[--C-:B------:R-:W-:Y:S01]  /*9d10*/  @P5 FFMA.FTZ R151, R157, UR10, R147.reuse ;  /* 0x0000000a9d975c23 */ /* 0x100fe20008010093 */
[----:B------:R-:W-:Y:S01]  /*9d20*/  @P5 FFMA.FTZ R150, R176, UR10, R147 ;  /* 0x0000000ab0965c23 */ /* 0x000fe20008010093 */
[----:B------:R-:W-:Y:S01]  /*9d30*/  @P5 FADD.FTZ R79, R161, -R76 ;  /* 0x8000004ca14f5221 */ /* 0x000fe20000010000 */
[----:B------:R-:W-:Y:S02]  /*9d40*/  IMAD.U32 R76, R36, 0x10000, RZ ;  /* 0x00010000244c7824 */ /* 0x000fe400078e00ff */
[----:B------:R-:W-:Y:S01]  /*9d50*/  @P5 FADD.FTZ R78, R152, -R145 ;  /* 0x80000091984e5221 */ /* 0x000fe20000010000 */
[--C-:B------:R-:W-:Y:S01]  /*9d60*/  @P5 FFMA.FTZ R210, R159, UR10, R147.reuse ;  /* 0x0000000a9fd25c23 */ /* 0x100fe20008010093 */
[----:B------:R-:W-:Y:S01]  /*9d70*/  @P5 FADD.FTZ R150, R177, -R150 ;  /* 0x80000096b1965221 */ /* 0x000fe20000010000 */
[----:B------:R-:W-:Y:S01]  /*9d80*/  @P5 FFMA.FTZ R76, R79, UR31, R76 ;  /* 0x0000001f4f4c5c23 */ /* 0x000fe2000801004c */
[----:B------:R-:W-:Y:S01]  /*9d90*/  @P5 FFMA.FTZ R79, R172, UR10, R147 ;  /* 0x0000000aac4f5c23 */ /* 0x000fe20008010093 */
[----:B------:R-:W-:Y:S01]  /*9da0*/  @P5 FFMA.FTZ R77, R78, UR31, R77 ;  /* 0x0000001f4e4d5c23 */ /* 0x000fe2000801004d */
[----:B------:R-:W-:-:S02]  /*9db0*/  PRMT R78, R37, 0x7632, R78 ;  /* 0x00007632254e7816 */ /* 0x000fc4000000004e */
[----:B------:R-:W-:Y:S01]  /*9dc0*/  @P5 FADD.FTZ R144, R174, -R79 ;  /* 0x8000004fae905221 */ /* 0x000fe20000010000 */
[----:B------:R-:W-:Y:S01]  /*9dd0*/  @P5 FFMA.FTZ R79, R155, UR10, R147 ;  /* 0x0000000a9b4f5c23 */ /* 0x000fe20008010093 */
[----:B------:R-:W-:Y:S02]  /*9de0*/  SHF.L.U32 R78, R78, 0x10, RZ ;  /* 0x000000104e4e7819 */ /* 0x000fe400000006ff */
[----:B------:R-:W-:Y:S01]  /*9df0*/  @P5 FFMA.FTZ R149, R144, UR31, R149 ;  /* 0x0000001f90955c23 */ /* 0x000fe20008010095 */
[----:B------:R-:W-:Y:S01]  /*9e00*/  @P5 FADD.FTZ R79, R158, -R79 ;  /* 0x8000004f9e4f5221 */ /* 0x000fe20000010000 */
[----:B------:R-:W-:Y:S01]  /*9e10*/  @P5 FFMA.FTZ R144, R173, UR10, R147 ;  /* 0x0000000aad905c23 */ /* 0x000fe20008010093 */
[----:B------:R-:W-:Y:S02]  /*9e20*/  @P5 FADD.FTZ R147, R153, -R210 ;  /* 0x800000d299935221 */ /* 0x000fe40000010000 */
[----:B------:R-:W-:Y:S01]  /*9e30*/  @P5 FFMA.FTZ R78, R79, UR31, R78 ;  /* 0x0000001f4f4e5c23 */ /* 0x000fe2000801004e */
[----:B------:R-:W-:Y:S01]  /*9e40*/  PRMT R79, R38, 0x7632, R79 ;  /* 0x00007632264f7816 */ /* 0x000fe2000000004f */
[----:B------:R-:W-:Y:S01]  /*9e50*/  @P5 FADD.FTZ R145, R175, -R144 ;  /* 0x80000090af915221 */ /* 0x000fe20000010000 */
[----:B------:R-:W-:-:S03]  /*9e60*/  @P5 FADD.FTZ R144, R156, -R151 ;  /* 0x800000979c905221 */ /* 0x000fc60000010000 */
[----:B------:R-:W-:Y:S02]  /*9e70*/  IMAD.U32 R79, R79, 0x10000, RZ ;  /* 0x000100004f4f7824 */ /* 0x000fe400078e00ff */
[----:B------:R-:W-:Y:S01]  /*9e80*/  @P5 FFMA.FTZ R148, R145, UR31, R148 ;  /* 0x0000001f91945c23 */ /* 0x000fe20008010094 */
[C---:B------:R-:W-:Y:S02]  /*9e90*/  IMAD.U32 R145, R39.reuse, 0x10000, RZ ;  /* 0x0001000027917824 */ /* 0x040fe400078e00ff */
        /* <DEDUP_REMOVED lines=12> */
.L_x_4705:
        /* <DEDUP_REMOVED lines=8> */
.L_x_4706:
[----:B------:R-:W-:Y:S05]  /*9fe0*/  BRA.U !UP3, `(.L_x_4707) ;  /* 0x000000010b187547 */ /* 0x000fea000b800000 */
[----:B------:R-:W-:Y:S01]  /*9ff0*/  FMUL.FTZ R77, R149, UR23 ;  /* 0x00000017954d7c20 */ /* 0x000fe20008410000 */
[----:B------:R-:W-:-:S03]  /*a000*/  LOP3.LUT P5, RZ, R170, 0xff0000, RZ, 0xc0, !PT ;  /* 0x00ff0000aaff7812 */ /* 0x000fc600078ac0ff */
[----:B------:R-:W-:-:S05]  /*a010*/  FMUL.FTZ R77, R77, UR22 ;  /* 0x000000164d4d7c20 */ /* 0x000fca0008410000 */
[----:B------:R-:W-:-:S04]  /*a020*/  FSEL R77, R77, RZ, P5 ;  /* 0x000000ff4d4d7208 */ /* 0x000fc80002800000 */
[----:B------:R-:W-:-:S04]  /*a030*/  F2FP.BF16.F32.PACK_AB R77, RZ, R77 ;  /* 0x0000004dff4d723e */ /* 0x000fc800000010ff */
[----:B------:R-:W-:-:S07]  /*a040*/  PRMT R141, R77, 0x7610, R141 ;  /* 0x000076104d8d7816 */ /* 0x000fce000000008d */
.L_x_4707:
        /* <DEDUP_REMOVED lines=8> */
.L_x_4708:
[----:B------:R-:W-:Y:S05]  /*a0d0*/  BRA.U !UP3, `(.L_x_4709) ;  /* 0x000000010b187547 */ /* 0x000fea000b800000 */
[----:B------:R-:W-:Y:S01]  /*a0e0*/  FMUL.FTZ R78, R148, UR23 ;  /* 0x00000017944e7c20 */ /* 0x000fe20008410000 */
[----:B------:R-:W-:-:S03]  /*a0f0*/  LOP3.LUT P5, RZ, R171, 0xff, RZ, 0xc0, !PT ;  /* 0x000000ffabff7812 */ /* 0x000fc600078ac0ff */
[----:B------:R-:W-:-:S05]  /*a100*/  FMUL.FTZ R78, R78, UR22 ;  /* 0x000000164e4e7c20 */ /* 0x000fca0008410000 */
[----:B------:R-:W-:-:S04]  /*a110*/  FSEL R78, R78, RZ, P5 ;  /* 0x000000ff4e4e7208 */ /* 0x000fc80002800000 */
[----:B------:R-:W-:-:S04]  /*a120*/  F2FP.BF16.F32.PACK_AB R78, RZ, R78 ;  /* 0x0000004eff4e723e */ /* 0x000fc800000010ff */
[----:B------:R-:W-:-:S07]  /*a130*/  PRMT R142, R78, 0x7610, R142 ;  /* 0x000076104e8e7816 */ /* 0x000fce000000008e */
.L_x_4709:
        /* <DEDUP_REMOVED lines=8> */
.L_x_4710:
[----:B------:R-:W-:Y:S05]  /*a1c0*/  BRA.U !UP3, `(.L_x_4711) ;  /* 0x000000010b187547 */ /* 0x000fea000b800000 */
[----:B------:R-:W-:Y:S01]  /*a1d0*/  FMUL.FTZ R79, R145, UR23 ;  /* 0x00000017914f7c20 */ /* 0x000fe20008410000 */
[----:B------:R-:W-:-:S03]  /*a1e0*/  LOP3.LUT P5, RZ, R171, 0xff0000, RZ, 0xc0, !PT ;  /* 0x00ff0000abff7812 */ /* 0x000fc600078ac0ff */
[----:B------:R-:W-:-:S05]  /*a1f0*/  FMUL.FTZ R79, R79, UR22 ;  /* 0x000000164f4f7c20 */ /* 0x000fca0008410000 */
[----:B------:R-:W-:-:S04]  /*a200*/  FSEL R79, R79, RZ, P5 ;  /* 0x000000ff4f4f7208 */ /* 0x000fc80002800000 */
[----:B------:R-:W-:-:S04]  /*a210*/  F2FP.BF16.F32.PACK_AB R79, RZ, R79 ;  /* 0x0000004fff4f723e */ /* 0x000fc800000010ff */
[----:B------:R-:W-:-:S07]  /*a220*/  PRMT R143, R79, 0x7610, R143 ;  /* 0x000076104f8f7816 */ /* 0x000fce000000008f */
.L_x_4711:
        /* <DEDUP_REMOVED lines=10> */
.L_x_4704:
[----:B------:R-:W-:Y:S01]  /*a2d0*/  ISETP.LT.AND P5, PT, RZ, UR32, PT ;  /* 0x00000020ff007c0c */ /* 0x000fe2000bfa1270 */
[----:B------:R-:W-:-:S12]  /*a2e0*/  BRA.U !UP3, `(.L_x_4713) ;  /* 0x000000010b287547 */ /* 0x000fd8000b800000 */
[----:B0-234-:R-:W-:Y:S01]  /*a2f0*/  @P5 FFMA.FTZ R144, R160, UR10, R147 ;  /* 0x0000000aa0905c23 */ /* 0x01dfe20008010093 */
        /* <DEDUP_REMOVED lines=9> */
.L_x_4713:
[----:B------:R-:W-:Y:S05]  /*a390*/  BRA.U !UP3, `(.L_x_4714) ;  /* 0x000000010b2c7547 */ /* 0x000fea000b800000 */
[----:B0-2345:R-:W-:Y:S01]  /*a3a0*/  PRMT R144, R36, 0x7632, R144 ;  /* 0x0000763224907816 */ /* 0x03dfe20000000090 */
        /* <DEDUP_REMOVED lines=10> */
.L_x_4714:
[----:B------:R-:W-:Y:S05]  /*a450*/  BRA.U !UP3, `(.L_x_4715) ;  /* 0x000000010b287547 */ /* 0x000fea000b800000 */
[----:B0-234-:R-:W-:Y:S01]  /*a460*/  @P5 FFMA.FTZ R145, R172, UR10, R147 ;  /* 0x0000000aac915c23 */ /* 0x01dfe20008010093 */
[----:B-----5:R-:W-:Y:S01]  /*a470*/  IMAD.U32 R144, R37, 0x10000, RZ ;  /* 0x0001000025907824 */ /* 0x020fe200078e00ff */
[----:B------:R-:W-:Y:S02]  /*a480*/  LOP3.LUT P6, RZ, R170, 0xff0000, RZ, 0xc0, !PT ;  /* 0x00ff0000aaff7812 */ /* 0x000fe400078cc0ff */
[----:B------:R-:W-:-:S04]  /*a490*/  @P5 FADD.FTZ R145, R174, -R145 ;  /* 0x80000091ae915221 */ /* 0x000fc80000010000 */
[----:B------:R-:W-:-:S04]  /*a4a0*/  @P5 FFMA.FTZ R144, R145, UR31, R144 ;  /* 0x0000001f91905c23 */ /* 0x000fc80008010090 */
[----:B------:R-:W-:-:S04]  /*a4b0*/  FMUL.FTZ R144, R144, UR23 ;  /* 0x0000001790907c20 */ /* 0x000fc80008410000 */
[----:B------:R-:W-:-:S05]  /*a4c0*/  FMUL.FTZ R144, R144, UR22 ;  /* 0x0000001690907c20 */ /* 0x000fca0008410000 */
[----:B------:R-:W-:-:S04]  /*a4d0*/  FSEL R144, R144, RZ, P6 ;  /* 0x000000ff90907208 */ /* 0x000fc80003000000 */
[----:B------:R-:W-:-:S04]  /*a4e0*/  F2FP.BF16.F32.PACK_AB R144, RZ, R144 ;  /* 0x00000090ff90723e */ /* 0x000fc800000010ff */
[----:B------:R-:W-:-:S07]  /*a4f0*/  PRMT R141, R144, 0x7610, R141 ;  /* 0x00007610908d7816 */ /* 0x000fce000000008d */
.L_x_4715:
        /* <DEDUP_REMOVED lines=12> */
.L_x_4716:
[----:B------:R-:W-:Y:S05]  /*a5c0*/  BRA.U !UP3, `(.L_x_4717) ;  /* 0x000000010b287547 */ /* 0x000fea000b800000 */
        /* <DEDUP_REMOVED lines=10> */
.L_x_4717:
[----:B------:R-:W-:Y:S05]  /*a670*/  BRA.U !UP3, `(.L_x_4718) ;  /* 0x000000010b2c7547 */ /* 0x000fea000b800000 */
[----:B0-2345:R-:W-:Y:S01]  /*a680*/  PRMT R144, R38, 0x7632, R144 ;  /* 0x0000763226907816 */ /* 0x03dfe20000000090 */
        /* <DEDUP_REMOVED lines=10> */
.L_x_4718:
        /* <DEDUP_REMOVED lines=11> */
.L_x_4719:
        /* <DEDUP_REMOVED lines=14> */
.L_x_4703:
[----:B0-234-:R-:W0:Y:S02]  /*a8c0*/  LDC.64 R144, c[0x0][0x478] ;  /* 0x00011e00ff907b82 */ /* 0x01de240000000a00 */
        /* <DEDUP_REMOVED lines=11> */
[----:B------:R-:W-:Y:S01]  /*a980*/  FADD.FTZ R144, R158, -R145 ;  /* 0x800000919e907221 */ /* 0x000fe20000010000 */
[----:B------:R-:W-:Y:S01]  /*a990*/  FFMA.FTZ R149, R157, UR10, R147 ;  /* 0x0000000a9d957c23 */ /* 0x000fe20008010093 */
[----:B------:R-:W-:Y:S01]  /*a9a0*/  FMUL.FTZ R145, R76, UR31 ;  /* 0x0000001f4c917c20 */ /* 0x000fe20008410000 */
[----:B------:R-:W-:Y:S01]  /*a9b0*/  FMUL.FTZ R76, R77, UR31 ;  /* 0x0000001f4d4c7c20 */ /* 0x000fe20008410000 */
[----:B------:R-:W-:Y:S01]  /*a9c0*/  FADD.FTZ R78, R175, -R78 ;  /* 0x8000004eaf4e7221 */ /* 0x000fe20000010000 */
        /* <DEDUP_REMOVED lines=17> */
.L_x_4721:
[----:B------:R-:W-:Y:S05]  /*aae0*/  BRA.U !UP3, `(.L_x_4722) ;  /* 0x000000010b187547 */ /* 0x000fea000b800000 */
[----:B------:R-:W-:Y:S01]  /*aaf0*/  FMUL.FTZ R148, R76, UR23 ;  /* 0x000000174c947c20 */ /* 0x000fe20008410000 */
[----:B-----5:R-:W-:-:S03]  /*ab00*/  LOP3.LUT P6, RZ, R170, 0xff00, RZ, 0xc0, !PT ;  /* 0x0000ff00aaff7812 */ /* 0x020fc600078cc0ff */
[----:B------:R-:W-:-:S05]  /*ab10*/  FMUL.FTZ R148, R148, UR22 ;  /* 0x0000001694947c20 */ /* 0x000fca0008410000 */
[----:B------:R-:W-:-:S04]  /*ab20*/  FSEL R148, R148, RZ, P6 ;  /* 0x000000ff94947208 */ /* 0x000fc80003000000 */
[----:B------:R-:W-:-:S04]  /*ab30*/  F2FP.BF16.F32.PACK_AB R148, RZ, R148 ;  /* 0x00000094ff94723e */ /* 0x000fc800000010ff */
[----:B------:R-:W-:-:S07]  /*ab40*/  PRMT R140, R140, 0x5410, R148 ;  /* 0x000054108c8c7816 */ /* 0x000fce0000000094 */
.L_x_4722:
[----:B------:R-:W-:Y:S05]  /*ab50*/  BRA.U !UP3, `(.L_x_4723) ;  /* 0x000000010b187547 */ /* 0x000fea000b800000 */
[----:B------:R-:W-:Y:S01]  /*ab60*/  FMUL.FTZ R148, R77, UR23 ;  /* 0x000000174d947c20 */ /* 0x000fe20008410000 */
[----:B-----5:R-:W-:-:S03]  /*ab70*/  LOP3.LUT P6, RZ, R170, 0xff0000, RZ, 0xc0, !PT ;  /* 0x00ff0000aaff7812 */ /* 0x020fc600078cc0ff */
[----:B------:R-:W-:-:S05]  /*ab80*/  FMUL.FTZ R148, R148, UR22 ;  /* 0x0000001694947c20 */ /* 0x000fca0008410000 */
[----:B------:R-:W-:-:S04]  /*ab90*/  FSEL R148, R148, RZ, P6 ;  /* 0x000000ff94947208 */ /* 0x000fc80003000000 */
[----:B------:R-:W-:-:S04]  /*aba0*/  F2FP.BF16.F32.PACK_AB R148, RZ, R148 ;  /* 0x00000094ff94723e */ /* 0x000fc800000010ff */
[----:B------:R-:W-:-:S07]  /*abb0*/  PRMT R141, R148, 0x7610, R141 ;  /* 0x00007610948d7816 */ /* 0x000fce000000008d */
.L_x_4723:
[----:B------:R-:W-:Y:S05]  /*abc0*/  BRA.U !UP3, `(.L_x_4724) ;  /* 0x000000010b187547 */ /* 0x000fea000b800000 */
[----:B------:R-:W-:Y:S01]  /*abd0*/  FMUL.FTZ R148, R144, UR23 ;  /* 0x0000001790947c20 */ /* 0x000fe20008410000 */
[----:B-----5:R-:W-:-:S03]  /*abe0*/  LOP3.LUT P6, RZ, R170, 0xff000000, RZ, 0xc0, !PT ;  /* 0xff000000aaff7812 */ /* 0x020fc600078cc0ff */
[----:B------:R-:W-:-:S05]  /*abf0*/  FMUL.FTZ R148, R148, UR22 ;  /* 0x0000001694947c20 */ /* 0x000fca0008410000 */
[----:B------:R-:W-:-:S04]  /*ac00*/  FSEL R148, R148, RZ, P6 ;  /* 0x000000ff94947208 */ /* 0x000fc80003000000 */
[----:B------:R-:W-:-:S04]  /*ac10*/  F2FP.BF16.F32.PACK_AB R148, RZ, R148 ;  /* 0x00000094ff94723e */ /* 0x000fc800000010ff */
[----:B------:R-:W-:-:S07]  /*ac20*/  PRMT R141, R141, 0x5410, R148 ;  /* 0x000054108d8d7816 */ /* 0x000fce0000000094 */
.L_x_4724:
        /* <DEDUP_REMOVED lines=10> */
.L_x_4725:
        /* <DEDUP_REMOVED lines=8> */
.L_x_4726:
        /* <DEDUP_REMOVED lines=16> */
.L_x_4727:
        /* <DEDUP_REMOVED lines=10> */
.L_x_4720:
        /* <DEDUP_REMOVED lines=12> */
.L_x_4728:
        /* <DEDUP_REMOVED lines=12> */
.L_x_4729:
        /* <DEDUP_REMOVED lines=12> */
.L_x_4730:
        /* <DEDUP_REMOVED lines=12> */
.L_x_4731:
        /* <DEDUP_REMOVED lines=12> */
.L_x_4732:
        /* <DEDUP_REMOVED lines=12> */
.L_x_4733:
        /* <DEDUP_REMOVED lines=12> */
.L_x_4734:
        /* <DEDUP_REMOVED lines=14> */
.L_x_4712:
[----:B0-234-:R-:W0:Y:S01]  /*b510*/  @P4 LDC.64 R144, c[0x0][0x478] ;  /* 0x00011e00ff904b82 */ /* 0x01de220000000a00 */
[----:B------:R-:W2:Y:S01]  /*b520*/  @UP3 LDCU.64 UR8, c[0x0][0x468] ;  /* 0x00008d00ff0837ac */ /* 0x000ea20008000a00 */
[----:B------:R-:W-:Y:S01]  /*b530*/  PLOP3.LUT P5, PT, PT, PT, UP3, 0x80, 0x8 ;  /* 0x000000000008781c */ /* 0x000fe20003faf038 */
[----:B0-----:R-:W-:-:S04]  /*b540*/  @P4 IMAD.WIDE.U32 R144, R3, 0x10, R144 ;  /* 0x0000001003904825 */ /* 0x001fc800078e0090 */
[----:B------:R-:W-:Y:S01]  /*b550*/  IMAD.MOV.U32 R3, RZ, RZ, 0x10 ;  /* 0x00000010ff037424 */ /* 0x000fe200078e00ff */
[----:B------:R2:W-:Y:S01]  /*b560*/  @P4 STG.E.128 desc[UR20][R144.64], R76 ;  /* 0x0000004c90004986 */ /* 0x0005e2000c101d14 */
[----:B------:R-:W-:-:S13]  /*b570*/  PLOP3.LUT P4, PT, PT, PT, UP3, 0x80, 0x8 ;  /* 0x000000000008781c */ /* 0x000fda0003f8f038 */
[----:B--2---:R-:W-:-:S05]  /*b580*/  @P4 IMAD.WIDE.U32 R144, R146, R3, UR8 ;  /* 0x0000000892904e25 */ /* 0x004fca000f8e0003 */
[----:B------:R0:W-:Y:S02]  /*b590*/  @P5 STG.E.128 desc[UR20][R144.64], R140 ;  /* 0x0000008c90005986 */ /* 0x0001e4000c101d14 */
.L_x_4702:
[----:B------:R-:W-:Y:S05]  /*b5a0*/  BSYNC.RECONVERGENT B0 ;  /* 0x0000000000007941 */ /* 0x000fea0003800200 */
.L_x_4701:
[----:B------:R-:W-:Y:S02]  /*b5b0*/  UIADD3 UR28, UPT, UPT, UR28, UR26, URZ ;  /* 0x0000001a1c1c7290 */ /* 0x000fe4000fffe0ff */
[----:B------:R-:W-:Y:S02]  /*b5c0*/  UPLOP3.LUT UP1, UPT, UPT, UPT, UP1, 0x40, 0x4 ;  /* 0x000000000004789c */ /* 0x000fe40003f2e810 */
[----:B------:R-:W-:-:S09]  /*b5d0*/  UISETP.GE.AND UP0, UPT, UR28, UR27, UPT ;  /* 0x0000001b1c00728c */ /* 0x000fd2000bf06270 */
[----:B------:R-:W-:Y:S05]  /*b5e0*/  BRA.U !UP0, `(.L_x_4735) ;  /* 0xffffff5108b07547 */ /* 0x000fea000b83ffff */
.L_x_4550:
[----:B------:R-:W0:Y:S01]  /*b5f0*/  S2UR UR7, SR_CTAID.X ;  /* 0x00000000000779c3 */ /* 0x000e220000002500 */
[----:B------:R-:W-:-:S07]  /*b600*/  ISETP.NE.AND P4, PT, R214, RZ, PT ;  /* 0x000000ffd600720c */ /* 0x000fce0003f85270 */
[----:B------:R-:W2:Y:S08]  /*b610*/  LDC.64 R2, c[0x0][0x440] ;  /* 0x00011000ff027b82 */ /* 0x000eb00000000a00 */
[----:B-1----:R-:W1:Y:S08]  /*b620*/  LDC.64 R4, c[0x0][0x448] ;  /* 0x00011200ff047b82 */ /* 0x002e700000000a00 */
[----:B------:R-:W3:Y:S01]  /*b630*/  LDC.64 R6, c[0x0][0x440] ;  /* 0x00011000ff067b82 */ /* 0x000ee20000000a00 */
[----:B0-----:R-:W-:-:S06]  /*b640*/  UIMAD UR7, UR7, UR6, URZ ;  /* 0x00000006070772a4 */ /* 0x001fcc000f8e02ff */
[----:B------:R-:W-:Y:S01]  /*b650*/  MOV R0, UR7 ;  /* 0x0000000700007c02 */ /* 0x000fe20008000f00 */
[----:B------:R-:W0:Y:S03]  /*b660*/  LDC.64 R8, c[0x0][0x448] ;  /* 0x00011200ff087b82 */ /* 0x000e260000000a00 */
[----:B------:R-:W-:-:S05]  /*b670*/  LEA.HI R215, R0, R215, RZ, 0x1d ;  /* 0x000000d700d77211 */ /* 0x000fca00078fe8ff */
[----:B------:R-:W4:Y:S01]  /*b680*/  LDC.64 R10, c[0x0][0x440] ;  /* 0x00011000ff0a7b82 */ /* 0x000f220000000a00 */
[----:B--2---:R-:W-:-:S04]  /*b690*/  @P0 IMAD.WIDE.U32 R2, R215, 0x20, R2 ;  /* 0x00000020d7020825 */ /* 0x004fc800078e0002 */
[C---:B-1----:R-:W-:Y:S01]  /*b6a0*/  @P0 IMAD.WIDE.U32 R4, R215.reuse, 0x20, R4 ;  /* 0x00000020d7040825 */ /* 0x042fe200078e0004 */
        /* <DEDUP_REMOVED lines=39> */
.L_x_4736:
        /* <DEDUP_REMOVED lines=14> */
.L_x_19325:


//--------------------- .text._ZN10layer_norm22ln_bwd_finalize_kernelINS_22Kernel_traits_finalizeILj5120Ef13__nv_bfloat16S2_S2_fjLb0ELj1024ELj4ENS_18Kernel_traits_baseILj5120EfS2_S2_S2_fjLj1024EEEEELb0ELb1EEEvNS_9BwdParamsE --------------------------
	.section	.text._ZN10layer_norm22ln_bwd_finalize_kernelINS_22Kernel_traits_finalizeILj5120Ef13__nv_bfloat16S2_S2_fjLb0ELj1024ELj4ENS_18Kernel_traits_baseILj5120EfS2_S2_S2_fjLj1024EEEEELb0ELb1EEEvNS_9BwdParamsE,"ax",@progbits
	.align	128
        .global         _ZN10layer_norm22ln_bwd_finalize_kernelINS_22Kernel_traits_finalizeILj5120Ef13__nv_bfloat16S2_S2_fjLb0ELj1024ELj4ENS_18Kernel_traits_baseILj5120EfS2_S2_S2_fjLj1024EEEEELb0ELb1EEEvNS_9BwdParamsE
        .type           _ZN10layer_norm22ln_bwd_finalize_kernelINS_22Kernel_traits_finalizeILj5120Ef13__nv_bfloat16S2_S2_fjLb0ELj1024ELj4ENS_18Kernel_traits_baseILj5120EfS2_S2_S2_fjLj1024EEEEELb0ELb1EEEvNS_9BwdParamsE,@function
        .size           _ZN10layer_norm22ln_bwd_finalize_kernelINS_22Kernel_traits_finalizeILj5120Ef13__nv_bfloat16S2_S2_fjLb0ELj1024ELj4ENS_18Kernel_traits_baseILj5120EfS2_S2_S2_fjLj1024EEEEELb0ELb1EEEvNS_9BwdParamsE,(.L_x_19326 - _ZN10layer_norm22ln_bwd_finalize_kernelINS_22Kernel_traits_finalizeILj5120Ef13__nv_bfloat16S2_S2_fjLb0ELj1024ELj4ENS_18Kernel_traits_baseILj5120EfS2_S2_S2_fjLj1024EEEEELb0ELb1EEEvNS_9BwdParamsE)
        .other          _ZN10layer_norm22ln_bwd_finalize_kernelINS_22Kernel_traits_finalizeILj5120Ef13__nv_bfloat16S2_S2_fjLb0ELj1024ELj4ENS_18Kernel_traits_baseILj5120EfS2_S2_S2_fjLj1024EEEEELb0ELb1EEEvNS_9BwdParamsE,@"STO_CUDA_ENTRY STV_DEFAULT"
_ZN10layer_norm22ln_bwd_finalize_kernelINS_22Kernel_traits_finalizeILj5120Ef13__nv_bfloat16S2_S2_fjLb0ELj1024ELj4ENS_18Kernel_traits_baseILj5120EfS2_S2_S2_fjLj1024EEEEELb0ELb1EEEvNS_9BwdParamsE:
.text._ZN10layer_norm22ln_bwd_finalize_kernelINS_22Kernel_traits_finalizeILj5120Ef13__nv_bfloat16S2_S2_fjLb0ELj1024ELj4ENS_18Kernel_traits_baseILj5120EfS2_S2_S2_fjLj1024EEEEELb0ELb1EEEvNS_9BwdParamsE:
        /* <DEDUP_REMOVED lines=21> */
[----:B------:R-:W-:Y:S02]  /*0150*/  LOP3.LUT R3, RZ, R0, RZ, 0x33, !PT ;  /* 0x00000000ff037212 */ /* 0x000fe400078e33ff */
[----:B------:R-:W-:Y:S02]  /*0160*/  VIMNMX.U32 R2, PT, PT, R8, UR10, !PT ;  /* 0x0000000a08027c48 */ /* 0x000fe4000ffe0000 */
[----:B------:R-:W-:Y:S02]  /*0170*/  MOV R26, RZ ;  /* 0x000000ff001a7202 */ /* 0x000fe40000000f00 */
[----:B------:R-:W-:Y:S02]  /*0180*/  IADD3 R5, PT, PT, R2, R3, RZ ;  /* 0x0000000302057210 */ /* 0x000fe40007ffe0ff */
[----:B------:R-:W-:-:S02]  /*0190*/  MOV R2, RZ ;  /* 0x000000ff00027202 */ /* 0x000fc40000000f00 */
[C---:B------:R-:W-:Y:S02]  /*01a0*/  ISETP.GE.U32.AND P0, PT, R5.reuse, 0x1e0, PT ;  /* 0x000001e00500780c */ /* 0x040fe40003f06070 */
[----:B------:R-:W-:Y:S02]  /*01b0*/  MOV R3, R0 ;  /* 0x0000000000037202 */ /* 0x000fe40000000f00 */
        /* <DEDUP_REMOVED lines=25> */
[-C--:B------:R-:W-:Y:S01]  /*0350*/  IMAD R29, R28, R5.reuse, UR7 ;  /* 0x000000071c1d7e24 */ /* 0x080fe2000f8e0205 */
[C---:B------:R-:W-:Y:S01]  /*0360*/  IADD3 R8, PT, PT, R4.reuse, R8, RZ ;  /* 0x0000000804087210 */ /* 0x040fe20007ffe0ff */
[-C--:B------:R-:W-:Y:S01]  /*0370*/  IMAD R27, R27, R5.reuse, UR7 ;  /* 0x000000071b1b7e24 */ /* 0x080fe2000f8e0205 */
[C---:B------:R-:W-:Y:S01]  /*0380*/  IADD3 R10, PT, PT, R4.reuse, R10, RZ ;  /* 0x0000000a040a7210 */ /* 0x040fe20007ffe0ff */
[-C--:B------:R-:W-:Y:S01]  /*0390*/  IMAD R23, R23, R5.reuse, UR7 ;  /* 0x0000000717177e24 */ /* 0x080fe2000f8e0205 */
[----:B------:R-:W-:Y:S01]  /*03a0*/  IADD3 R12, PT, PT, R4, R12, RZ ;  /* 0x0000000c040c7210 */ /* 0x000fe20007ffe0ff */
[-C--:B------:R-:W-:Y:S01]  /*03b0*/  IMAD R7, R7, R5.reuse, UR7 ;  /* 0x0000000707077e24 */ /* 0x080fe2000f8e0205 */
[----:B------:R-:W-:Y:S01]  /*03c0*/  IADD3 R24, PT, PT, -R24, RZ, RZ ;  /* 0x000000ff18187210 */ /* 0x000fe20007ffe1ff */
[----:B------:R-:W-:-:S02]  /*03d0*/  IMAD R19, R19, R5, UR7 ;  /* 0x0000000713137e24 */ /* 0x000fc4000f8e0205 */
        /* <DEDUP_REMOVED lines=11> */
[C---:B------:R-:W-:Y:S01]  /*0490*/  IADD3 R9, PT, PT, R4.reuse, R9, RZ ;  /* 0x0000000904097210 */ /* 0x040fe20007ffe0ff */
[----:B------:R-:W-:Y:S01]  /*04a0*/  HFMA2 R2, -RZ, RZ, 0, 0 ;  /* 0x00000000ff027431 */ /* 0x000fe200000001ff */
[----:B------:R-:W-:-:S02]  /*04b0*/  IADD3 R11, PT, PT, R4, R11, RZ ;  /* 0x0000000b040b7210 */ /* 0x000fc40007ffe0ff */
[C---:B------:R-:W-:Y:S02]  /*04c0*/  IADD3 R13, PT, PT, R4.reuse, R13, RZ ;  /* 0x0000000d040d7210 */ /* 0x040fe40007ffe0ff */
[C---:B------:R-:W-:Y:S02]  /*04d0*/  IADD3 R6, PT, PT, R4.reuse, R21, RZ ;  /* 0x0000001504067210 */ /* 0x040fe40007ffe0ff */
[C---:B------:R-:W-:Y:S02]  /*04e0*/  IADD3 R17, PT, PT, R4.reuse, R17, RZ ;  /* 0x0000001104117210 */ /* 0x040fe40007ffe0ff */
[----:B------:R-:W-:Y:S02]  /*04f0*/  IADD3 R4, PT, PT, R4, R3, RZ ;  /* 0x0000000304047210 */ /* 0x000fe40007ffe0ff */
[----:B------:R-:W-:-:S07]  /*0500*/  MOV R3, R0 ;  /* 0x0000000000037202 */ /* 0x000fce0000000f00 */
.L_x_4741:
        /* <DEDUP_REMOVED lines=118> */
.L_x_4740:
[----:B------:R-:W-:Y:S05]  /*0c70*/  BSYNC.RECONVERGENT B1 ;  /* 0x0000000000017941 */ /* 0x000fea0003800200 */
.L_x_4739:
        /* <DEDUP_REMOVED lines=25> */
[----:B--2---:R-:W-:Y:S01]  /*0e10*/  IMAD.WIDE.U32 R20, R19, 0x4, R14 ;  /* 0x0000000413147825 */ /* 0x004fe200078e000e */
[----:B------:R0:W2:Y:S04]  /*0e20*/  LDG.E R22, desc[UR8][R12.64] ;  /* 0x000000080c167981 */ /* 0x0000a8000c1e1900 */
[----:B------:R1:W4:Y:S01]  /*0e30*/  LDG.E R23, desc[UR8][R20.64] ;  /* 0x0000000814177981 */ /* 0x000322000c1e1900 */
[----:B------:R-:W-:-:S04]  /*0e40*/  LEA R17, R18, R19, 0x6 ;  /* 0x0000001312117211 */ /* 0x000fc800078e30ff */
[C---:B------:R-:W-:Y:S02]  /*0e50*/  LEA R27, R18.reuse, R17, 0x5 ;  /* 0x00000011121b7211 */ /* 0x040fe400078e28ff */
[----:B------:R-:W-:Y:S01]  /*0e60*/  LEA R19, R18, R19, 0x7 ;  /* 0x0000001312137211 */ /* 0x000fe200078e38ff */
[----:B------:R-:W-:-:S04]  /*0e70*/  IMAD.WIDE.U32 R24, R25, 0x4, R14 ;  /* 0x0000000419187825 */ /* 0x000fc800078e000e */
[----:B0-----:R-:W-:-:S04]  /*0e80*/  IMAD.WIDE.U32 R12, R27, 0x4, R10 ;  /* 0x000000041b0c7825 */ /* 0x001fc800078e000a */
[--C-:B-1----:R-:W-:Y:S02]  /*0e90*/  IMAD.WIDE.U32 R20, R19, 0x4, R10.reuse ;  /* 0x0000000413147825 */ /* 0x102fe400078e000a */
[----:B------:R-:W5:Y:S02]  /*0ea0*/  LDG.E R13, desc[UR8][R12.64] ;  /* 0x000000080c0d7981 */ /* 0x000f64000c1e1900 */
[----:B------:R-:W-:Y:S02]  /*0eb0*/  IMAD.WIDE.U32 R28, R17, 0x4, R10 ;  /* 0x00000004111c7825 */ /* 0x000fe400078e000a */
[----:B------:R0:W5:Y:S04]  /*0ec0*/  LDG.E R8, desc[UR8][R20.64] ;  /* 0x0000000814087981 */ /* 0x000168000c1e1900 */
[----:B------:R1:W5:Y:S04]  /*0ed0*/  LDG.E R9, desc[UR8][R28.64] ;  /* 0x000000081c097981 */ /* 0x000368000c1e1900 */
[----:B------:R1:W5:Y:S01]  /*0ee0*/  LDG.E R12, desc[UR8][R24.64] ;  /* 0x00000008180c7981 */ /* 0x000362000c1e1900 */
[CC--:B0-----:R-:W-:Y:S01]  /*0ef0*/  LEA R21, R18.reuse, R19.reuse, 0x5 ;  /* 0x0000001312157211 */ /* 0x0c1fe200078e28ff */
[----:B-1----:R-:W-:Y:S01]  /*0f00*/  IMAD.WIDE.U32 R28, R19, 0x4, R14 ;  /* 0x00000004131c7825 */ /* 0x002fe200078e000e */
[----:B------:R-:W-:-:S03]  /*0f10*/  LEA R19, R18, R19, 0x6 ;  /* 0x0000001312137211 */ /* 0x000fc600078e30ff */
[----:B------:R-:W-:-:S04]  /*0f20*/  IMAD.WIDE.U32 R24, R21, 0x4, R10 ;  /* 0x0000000415187825 */ /* 0x000fc800078e000a */
[----:B------:R-:W-:-:S06]  /*0f30*/  IMAD.WIDE.U32 R20, R21, 0x4, R14 ;  /* 0x0000000415147825 */ /* 0x000fcc00078e000e */
[----:B------:R-:W5:Y:S01]  /*0f40*/  LDG.E R20, desc[UR8][R20.64] ;  /* 0x0000000814147981 */ /* 0x000f62000c1e1900 */
[----:B---3--:R-:W-:Y:S01]  /*0f50*/  FADD.FTZ R26, R26, R16 ;  /* 0x000000101a1a7221 */ /* 0x008fe20000010000 */
[----:B------:R-:W-:-:S04]  /*0f60*/  IMAD.WIDE.U32 R16, R17, 0x4, R14 ;  /* 0x0000000411107825 */ /* 0x000fc800078e000e */
[----:B--2---:R-:W-:Y:S01]  /*0f70*/  FADD.FTZ R22, R26, R22 ;  /* 0x000000161a167221 */ /* 0x004fe20000010000 */
[----:B------:R-:W-:Y:S01]  /*0f80*/  IMAD.WIDE.U32 R26, R27, 0x4, R14 ;  /* 0x000000041b1a7825 */ /* 0x000fe200078e000e */
[----:B------:R-:W2:Y:S03]  /*0f90*/  LDG.E R16, desc[UR8][R16.64] ;  /* 0x0000000810107981 */ /* 0x000ea6000c1e1900 */
[----:B----4-:R-:W-:Y:S02]  /*0fa0*/  FADD.FTZ R23, R2, R23 ;  /* 0x0000001702177221 */ /* 0x010fe40000010000 */
[----:B------:R-:W3:Y:S04]  /*0fb0*/  LDG.E R26, desc[UR8][R26.64] ;  /* 0x000000081a1a7981 */ /* 0x000ee8000c1e1900 */
[----:B------:R0:W4:Y:S04]  /*0fc0*/  LDG.E R2, desc[UR8][R24.64] ;  /* 0x0000000818027981 */ /* 0x000128000c1e1900 */
[----:B------:R1:W4:Y:S01]  /*0fd0*/  LDG.E R17, desc[UR8][R28.64] ;  /* 0x000000081c117981 */ /* 0x000322000c1e1900 */
[----:B0-----:R-:W-:Y:S01]  /*0fe0*/  LEA R25, R18, R19, 0x5 ;  /* 0x0000001312197211 */ /* 0x001fe200078e28ff */
[----:B-1----:R-:W-:-:S04]  /*0ff0*/  IMAD.WIDE.U32 R28, R19, 0x4, R10 ;  /* 0x00000004131c7825 */ /* 0x002fc800078e000a */
[----:B------:R-:W-:Y:S01]  /*1000*/  IMAD.WIDE.U32 R18, R19, 0x4, R14 ;  /* 0x0000000413127825 */ /* 0x000fe200078e000e */
[----:B------:R-:W4:Y:S03]  /*1010*/  LDG.E R24, desc[UR8][R28.64] ;  /* 0x000000081c187981 */ /* 0x000f26000c1e1900 */
[C---:B------:R-:W-:Y:S02]  /*1020*/  IMAD.WIDE.U32 R10, R25.reuse, 0x4, R10 ;  /* 0x00000004190a7825 */ /* 0x040fe400078e000a */
[----:B------:R-:W4:Y:S02]  /*1030*/  LDG.E R18, desc[UR8][R18.64] ;  /* 0x0000000812127981 */ /* 0x000f24000c1e1900 */
[----:B------:R-:W-:Y:S02]  /*1040*/  IMAD.WIDE.U32 R14, R25, 0x4, R14 ;  /* 0x00000004190e7825 */ /* 0x000fe400078e000e */
[----:B------:R-:W4:Y:S04]  /*1050*/  LDG.E R10, desc[UR8][R10.64] ;  /* 0x000000080a0a7981 */ /* 0x000f28000c1e1900 */
[----:B------:R-:W4:Y:S01]  /*1060*/  LDG.E R14, desc[UR8][R14.64] ;  /* 0x000000080e0e7981 */ /* 0x000f22000c1e1900 */
[----:B-----5:R-:W-:Y:S01]  /*1070*/  FADD.FTZ R23, R23, R12 ;  /* 0x0000000c17177221 */ /* 0x020fe20000010000 */
[----:B------:R-:W-:-:S04]  /*1080*/  FADD.FTZ R22, R22, R9 ;  /* 0x0000000916167221 */ /* 0x000fc80000010000 */
[----:B------:R-:W-:-:S04]  /*1090*/  FADD.FTZ R13, R22, R13 ;  /* 0x0000000d160d7221 */ /* 0x000fc80000010000 */
[----:B------:R-:W-:Y:S01]  /*10a0*/  FADD.FTZ R13, R13, R8 ;  /* 0x000000080d0d7221 */ /* 0x000fe20000010000 */
[----:B------:R-:W-:Y:S01]  /*10b0*/  IADD3 R3, PT, PT, R3, 0x100, RZ ;  /* 0x0000010003037810 */ /* 0x000fe20007ffe0ff */
[----:B--2---:R-:W-:-:S04]  /*10c0*/  FADD.FTZ R23, R23, R16 ;  /* 0x0000001017177221 */ /* 0x004fc80000010000 */
[----:B---3--:R-:W-:Y:S01]  /*10d0*/  FADD.FTZ R26, R23, R26 ;  /* 0x0000001a171a7221 */ /* 0x008fe20000010000 */
[----:B----4-:R-:W-:-:S03]  /*10e0*/  FADD.FTZ R13, R13, R2 ;  /* 0x000000020d0d7221 */ /* 0x010fc60000010000 */
[----:B------:R-:W-:-:S04]  /*10f0*/  FADD.FTZ R17, R26, R17 ;  /* 0x000000111a117221 */ /* 0x000fc80000010000 */
[----:B------:R-:W-:Y:S01]  /*1100*/  FADD.FTZ R17, R17, R20 ;  /* 0x0000001411117221 */ /* 0x000fe20000010000 */
[----:B------:R-:W-:-:S03]  /*1110*/  FADD.FTZ R13, R13, R24 ;  /* 0x000000180d0d7221 */ /* 0x000fc60000010000 */
[----:B------:R-:W-:Y:S01]  /*1120*/  FADD.FTZ R17, R17, R18 ;  /* 0x0000001211117221 */ /* 0x000fe20000010000 */
[----:B------:R-:W-:-:S03]  /*1130*/  FADD.FTZ R26, R13, R10 ;  /* 0x0000000a0d1a7221 */ /* 0x000fc60000010000 */
[----:B------:R-:W-:-:S07]  /*1140*/  FADD.FTZ R2, R17, R14 ;  /* 0x0000000e11027221 */ /* 0x000fce0000010000 */
.L_x_4743:
[----:B------:R-:W-:Y:S05]  /*1150*/  BSYNC.RECONVERGENT B1 ;  /* 0x0000000000017941 */ /* 0x000fea0003800200 */
.L_x_4742:
        /* <DEDUP_REMOVED lines=16> */
[----:B------:R-:W3:Y:S01]  /*1260*/  LDG.E R7, desc[UR8][R22.64] ;  /* 0x0000000816077981 */ /* 0x000ee2000c1e1900 */
[----:B------:R-:W-:Y:S01]  /*1270*/  LEA R25, R12, R15, 0x5 ;  /* 0x0000000f0c197211 */ /* 0x000fe200078e28ff */
[----:B------:R-:W-:Y:S02]  /*1280*/  IMAD.WIDE.U32 R16, R17, 0x4, R8 ;  /* 0x0000000411107825 */ /* 0x000fe400078e0008 */
        /* <DEDUP_REMOVED lines=19> */
.L_x_4745:
[----:B------:R-:W-:Y:S05]  /*13c0*/  BSYNC.RECONVERGENT B1 ;  /* 0x0000000000017941 */ /* 0x000fea0003800200 */
.L_x_4744:
[----:B------:R-:W-:Y:S05]  /*13d0*/  @!P1 BRA `(.L_x_4738) ;  /* 0x0000000000449947 */ /* 0x000fea0003800000 */
[----:B------:R-:W0:Y:S01]  /*13e0*/  LDC R14, c[0x0][0x388] ;  /* 0x0000e200ff0e7b82 */ /* 0x000e220000000800 */
[----:B------:R-:W-:Y:S02]  /*13f0*/  LOP3.LUT R6, R6, 0x1f, RZ, 0xc0, !PT ;  /* 0x0000001f06067812 */ /* 0x000fe400078ec0ff */
[----:B------:R-:W-:-:S05]  /*1400*/  IADD3 R12, PT, PT, -R5, RZ, RZ ;  /* 0x000000ff050c7210 */ /* 0x000fca0007ffe1ff */
[----:B------:R-:W1:Y:S08]  /*1410*/  LDC.64 R8, c[0x0][0x440] ;  /* 0x00011000ff087b82 */ /* 0x000e700000000a00 */
[----:B------:R-:W2:Y:S01]  /*1420*/  LDC.64 R10, c[0x0][0x448] ;  /* 0x00011200ff0a7b82 */ /* 0x000ea20000000a00 */
[----:B0-----:R-:W-:-:S05]  /*1430*/  IMAD R3, R3, R14, UR7 ;  /* 0x0000000703037e24 */ /* 0x001fca000f8e020e */
[----:B------:R-:W-:-:S07]  /*1440*/  IADD3 R3, PT, PT, R6, R3, RZ ;  /* 0x0000000306037210 */ /* 0x000fce0007ffe0ff */
.L_x_4746:
        /* <DEDUP_REMOVED lines=10> */
.L_x_4738:
[----:B------:R-:W-:Y:S05]  /*14f0*/  BSYNC.RECONVERGENT B0 ;  /* 0x0000000000007941 */ /* 0x000fea0003800200 */
.L_x_4737:
        /* <DEDUP_REMOVED lines=55> */
.L_x_4747:
        /* <DEDUP_REMOVED lines=9> */
.L_x_19326:


//--------------------- .text._ZN10layer_norm13ln_bwd_kernelINS_13Kernel_traitsIf13__nv_bfloat16S2_S2_fjLj5120ELj1ELj1ELj4ELj16ENS_18Kernel_traits_baseILj5120EfS2_S2_S2_fjLj128EEEEELb1ELb0ELb1ELb1EEEvNS_9BwdParamsE --------------------------
	.section	.text._ZN10layer_norm13ln_bwd_kernelINS_13Kernel_traitsIf13__nv_bfloat16S2_S2_fjLj5120ELj1ELj1ELj4ELj16ENS_18Kernel_traits_baseILj5120EfS2_S2_S2_fjLj128EEEEELb1ELb0ELb1ELb1EEEvNS_9BwdParamsE,"ax",@progbits
	.align	128
        .global         _ZN10layer_norm13ln_bwd_kernelINS_13Kernel_traitsIf13__nv_bfloat16S2_S2_fjLj5120ELj1ELj1ELj4ELj16ENS_18Kernel_traits_baseILj5120EfS2_S2_S2_fjLj128EEEEELb1ELb0ELb1ELb1EEEvNS_9BwdParamsE
        .type           _ZN10layer_norm13ln_bwd_kernelINS_13Kernel_traitsIf13__nv_bfloat16S2_S2_fjLj5120ELj1ELj1ELj4ELj16ENS_18Kernel_traits_baseILj5120EfS2_S2_S2_fjLj128EEEEELb1ELb0ELb1ELb1EEEvNS_9BwdParamsE,@function
        .size           _ZN10layer_norm13ln_bwd_kernelINS_13Kernel_traitsIf13__nv_bfloat16S2_S2_fjLj5120ELj1ELj1ELj4ELj16ENS_18Kernel_traits_baseILj5120EfS2_S2_S2_fjLj128EEEEELb1ELb0ELb1ELb1EEEvNS_9BwdParamsE,(.L_x_19327 - _ZN10layer_norm13ln_bwd_kernelINS_13Kernel_traitsIf13__nv_bfloat16S2_S2_fjLj5120ELj1ELj1ELj4ELj16ENS_18Kernel_traits_baseILj5120EfS2_S2_S2_fjLj128EEEEELb1ELb0ELb1ELb1EEEvNS_9BwdParamsE)
        .other          _ZN10layer_norm13ln_bwd_kernelINS_13Kernel_traitsIf13__nv_bfloat16S2_S2_fjLj5120ELj1ELj1ELj4ELj16ENS_18Kernel_traits_baseILj5120EfS2_S2_S2_fjLj128EEEEELb1ELb0ELb1ELb1EEEvNS_9BwdParamsE,@"STO_CUDA_ENTRY STV_DEFAULT"
_ZN10layer_norm13ln_bwd_kernelINS_13Kernel_traitsIf13__nv_bfloat16S2_S2_fjLj5120ELj1ELj1ELj4ELj16ENS_18Kernel_traits_baseILj5120EfS2_S2_S2_fjLj128EEEEELb1ELb0ELb1ELb1EEEvNS_9BwdParamsE:
.text._ZN10layer_norm13ln_bwd_kernelINS_13Kernel_traitsIf13__nv_bfloat16S2_S2_fjLj5120ELj1ELj1ELj4ELj16ENS_18Kernel_traits_baseILj5120EfS2_S2_S2_fjLj128EEEEELb1ELb0ELb1ELb1EEEvNS_9BwdParamsE:
        /* <DEDUP_REMOVED lines=54> */
[----:B-1----:R-:W-:Y:S01]  /*0360*/  IMAD.WIDE.U32 R2, R247, 0x20, R2 ;  /* 0x00000020f7027825 */ /* 0x002fe200078e0002 */
[----:B------:R-:W1:Y:S04]  /*0370*/  LDCU.128 UR12, c[0x0][0x3c0] ;  /* 0x00007800ff0c77ac */ /* 0x000e680008000c00 */
[----:B0-----:R0:W5:Y:S01]  /*0380*/  LDG.E.128 R76, desc[UR20][R2.64] ;  /* 0x00000014024c7981 */ /* 0x001162000c1e1d00 */
        /* <DEDUP_REMOVED lines=12> */
[----:B-1234-:R-:W-:-:S11]  /*0450*/  UPLOP3.LUT UP1, UPT, UPT, UPT, UPT, 0x40, 0x4 ;  /* 0x000000000004789c */ /* 0x01efd60003f2e870 */
.L_x_4915:
[----:B0-----:R-:W-:-:S06]  /*0460*/  UIMAD.WIDE UR10, UR8, 0x4, UR18 ;  /* 0x00000004080a78a5 */ /* 0x001fcc000f8e0212 */
[----:B--2---:R-:W-:Y:S02]  /*0470*/  MOV R170, UR10 ;  /* 0x0000000a00aa7c02 */ /* 0x004fe40008000f00 */
[----:B------:R-:W-:Y:S01]  /*0480*/  MOV R171, UR11 ;  /* 0x0000000b00ab7c02 */ /* 0x000fe20008000f00 */
[----:B------:R-:W-:-:S04]  /*0490*/  UIMAD.WIDE UR10, UR8, 0x4, UR14 ;  /* 0x00000004080a78a5 */ /* 0x000fc8000f8e020e */
[----:B------:R-:W2:Y:S02]  /*04a0*/  LDG.E R170, desc[UR20][R170.64] ;  /* 0x00000014aaaa7981 */ /* 0x000ea4000c1e1900 */
[----:B------:R-:W-:Y:S02]  /*04b0*/  MOV R172, UR10 ;  /* 0x0000000a00ac7c02 */ /* 0x000fe40008000f00 */
[----:B------:R-:W-:Y:S01]  /*04c0*/  MOV R173, UR11 ;  /* 0x0000000b00ad7c02 */ /* 0x000fe20008000f00 */
[----:B------:R-:W-:-:S04]  /*04d0*/  UIMAD.WIDE UR10, UR8, 0x4, UR16 ;  /* 0x00000004080a78a5 */ /* 0x000fc8000f8e0210 */
[----:B------:R-:W3:Y:S02]  /*04e0*/  LDG.E R172, desc[UR20][R172.64] ;  /* 0x00000014acac7981 */ /* 0x000ee4000c1e1900 */
[----:B------:R-:W-:Y:S02]  /*04f0*/  MOV R168, UR10 ;  /* 0x0000000a00a87c02 */ /* 0x000fe40008000f00 */
[----:B------:R-:W-:-:S05]  /*0500*/  MOV R169, UR11 ;  /* 0x0000000b00a97c02 */ /* 0x000fca0008000f00 */
[----:B-----5:R0:W5:Y:S01]  /*0510*/  LDG.E R2, desc[UR20][R168.64] ;  /* 0x00000014a8027981 */ /* 0x020162000c1e1900 */
[----:B--2---:R-:W-:Y:S02]  /*0520*/  R2UR UR29, R170 ;  /* 0x00000000aa1d72ca */ /* 0x004fe400000e0000 */
[----:B---3--:R-:W-:-:S11]  /*0530*/  R2UR UR28, R172 ;  /* 0x00000000ac1c72ca */ /* 0x008fd600000e0000 */
[----:B------:R-:W-:-:S09]  /*0540*/  UISETP.GE.AND UP2, UPT, UR29, 0x1, UPT ;  /* 0x000000011d00788c */ /* 0x000fd2000bf46270 */
[----:B0-----:R-:W-:Y:S05]  /*0550*/  BRA.U !UP2, `(.L_x_4749) ;  /* 0x0000001d0aa07547 */ /* 0x001fea000b800000 */
[----:B------:R-:W0:Y:S01]  /*0560*/  LDC R11, c[0x0][0x388] ;  /* 0x0000e200ff0b7b82 */ /* 0x000e220000000800 */
[----:B------:R-:W1:Y:S01]  /*0570*/  S2R R10, SR_TID.X ;  /* 0x00000000000a7919 */ /* 0x000e620000002100 */
[----:B------:R-:W-:Y:S02]  /*0580*/  UIMAD.WIDE UR10, UR8, 0x4, UR12 ;  /* 0x00000004080a78a5 */ /* 0x000fe4000f8e020c */
[----:B------:R-:W-:-:S04]  /*0590*/  UIADD3 UR9, UPT, UPT, UR29, -0x1, URZ ;  /* 0xffffffff1d097890 */ /* 0x000fc8000fffe0ff */
[----:B------:R-:W2:Y:S01]  /*05a0*/  LDC.64 R188, c[0x0][0x3a8] ;  /* 0x0000ea00ffbc7b82 */ /* 0x000ea20000000a00 */
[----:B------:R-:W-:Y:S01]  /*05b0*/  MOV R8, UR10 ;  /* 0x0000000a00087c02 */ /* 0x000fe20008000f00 */
[----:B------:R-:W-:-:S05]  /*05c0*/  IMAD.U32 R9, RZ, RZ, UR11 ;  /* 0x0000000bff097e24 */ /* 0x000fca000f8e00ff */
[----:B------:R3:W4:Y:S01]  /*05d0*/  LDG.E R8, desc[UR20][R8.64] ;  /* 0x0000001408087981 */ /* 0x000722000c1e1900 */
[----:B------:R-:W3:Y:S01]  /*05e0*/  LDC.64 R192, c[0x0][0x428] ;  /* 0x00010a00ffc07b82 */ /* 0x000ee20000000a00 */
[C---:B0-----:R-:W-:Y:S01]  /*05f0*/  IMAD R0, R11.reuse, UR8, RZ ;  /* 0x000000080b007c24 */ /* 0x041fe2000f8e02ff */
[----:B-----5:R-:W-:Y:S01]  /*0600*/  ISETP.GE.AND P1, PT, R2, 0x1, PT ;  /* 0x000000010200780c */ /* 0x020fe20003f26270 */
[----:B------:R-:W-:-:S05]  /*0610*/  IMAD R4, R11, UR9, RZ ;  /* 0x000000090b047c24 */ /* 0x000fca000f8e02ff */
[----:B------:R-:W0:Y:S01]  /*0620*/  LDC.64 R212, c[0x0][0x3b0] ;  /* 0x0000ec00ffd47b82 */ /* 0x000e220000000a00 */
[----:B------:R-:W-:-:S04]  /*0630*/  SHF.R.S32.HI R3, RZ, 0x1f, R0 ;  /* 0x0000001fff037819 */ /* 0x000fc80000011400 */
[----:B------:R-:W-:-:S04]  /*0640*/  LEA.HI R3, R3, R0, RZ, 0x3 ;  /* 0x0000000003037211 */ /* 0x000fc800078f18ff */
[----:B-1----:R-:W-:-:S04]  /*0650*/  LEA.HI.SX32 R13, R3, R10, 0x1d ;  /* 0x0000000a030d7211 */ /* 0x002fc800078feaff */
[----:B------:R-:W-:-:S05]  /*0660*/  IADD3 R17, PT, PT, R13, 0x100, RZ ;  /* 0x000001000d117810 */ /* 0x000fca0007ffe0ff */
[----:B--2---:R-:W-:-:S06]  /*0670*/  IMAD.WIDE.U32 R196, R17, 0x10, R188 ;  /* 0x0000001011c47825 */ /* 0x004fcc00078e00bc */
[----:B------:R-:W2:Y:S01]  /*0680*/  LDG.E.128 R196, desc[UR20][R196.64] ;  /* 0x00000014c4c47981 */ /* 0x000ea2000c1e1d00 */
[----:B------:R-:W-:-:S04]  /*0690*/  SHF.R.S32.HI R5, RZ, 0x1f, R4 ;  /* 0x0000001fff057819 */ /* 0x000fc80000011404 */
[----:B------:R-:W-:Y:S01]  /*06a0*/  LEA.HI R0, R5, R4, RZ, 0x3 ;  /* 0x0000000405007211 */ /* 0x000fe200078f18ff */
[----:B------:R-:W-:-:S03]  /*06b0*/  IMAD.WIDE.U32 R4, R13, 0x10, R188 ;  /* 0x000000100d047825 */ /* 0x000fc600078e00bc */
[----:B------:R-:W-:-:S03]  /*06c0*/  LEA.HI.SX32 R3, R0, R10, 0x1d ;  /* 0x0000000a00037211 */ /* 0x000fc600078feaff */
[----:B------:R-:W4:Y:S02]  /*06d0*/  LDG.E.128 R4, desc[UR20][R4.64] ;  /* 0x0000001404047981 */ /* 0x000f24000c1e1d00 */
[----:B---3--:R-:W-:Y:S01]  /*06e0*/  IMAD.WIDE.U32 R200, R3, 0x10, R192 ;  /* 0x0000001003c87825 */ /* 0x008fe200078e00c0 */
[----:B------:R-:W-:-:S05]  /*06f0*/  IADD3 R15, PT, PT, R13, 0x80, RZ ;  /* 0x000000800d0f7810 */ /* 0x000fca0007ffe0ff */
[----:B------:R-:W3:Y:S01]  /*0700*/  LDG.E.128 R200, desc[UR20][R200.64] ;  /* 0x00000014c8c87981 */ /* 0x000ee2000c1e1d00 */
[----:B------:R-:W-:Y:S01]  /*0710*/  IMAD.WIDE.U32 R168, R15, 0x10, R188 ;  /* 0x000000100fa87825 */ /* 0x000fe200078e00bc */
[----:B------:R-:W-:-:S05]  /*0720*/  IADD3 R173, PT, PT, R3, 0x80, RZ ;  /* 0x0000008003ad7810 */ /* 0x000fca0007ffe0ff */
[----:B------:R-:W3:Y:S01]  /*0730*/  LDG.E.128 R168, desc[UR20][R168.64] ;  /* 0x00000014a8a87981 */ /* 0x000ee2000c1e1d00 */
[----:B------:R-:W-:Y:S01]  /*0740*/  IMAD.WIDE.U32 R172, R173, 0x10, R192 ;  /* 0x00000010adac7825 */ /* 0x000fe200078e00c0 */
[----:B------:R-:W-:Y:S02]  /*0750*/  IADD3 R177, PT, PT, R3, 0x100, RZ ;  /* 0x0000010003b17810 */ /* 0x000fe40007ffe0ff */
[----:B------:R-:W-:-:S03]  /*0760*/  IADD3 R9, PT, PT, R13, 0x180, RZ ;  /* 0x000001800d097810 */ /* 0x000fc60007ffe0ff */
[----:B------:R-:W3:Y:S01]  /*0770*/  LDG.E.128 R172, desc[UR20][R172.64] ;  /* 0x00000014acac7981 */ /* 0x000ee2000c1e1d00 */
[----:B------:R-:W-:Y:S01]  /*0780*/  IMAD.WIDE.U32 R176, R177, 0x10, R192 ;  /* 0x00000010b1b07825 */ /* 0x000fe200078e00c0 */
[----:B------:R-:W-:-:S03]  /*0790*/  IADD3 R19, PT, PT, R13, 0x200, RZ ;  /* 0x000002000d137810 */ /* 0x000fc60007ffe0ff */
[--C-:B------:R-:W-:Y:S01]  /*07a0*/  IMAD.WIDE.U32 R180, R9, 0x10, R188.reuse ;  /* 0x0000001009b47825 */ /* 0x100fe200078e00bc */
[----:B------:R-:W-:Y:S01]  /*07b0*/  IADD3 R185, PT, PT, R3, 0x180, RZ ;  /* 0x0000018003b97810 */ /* 0x000fe20007ffe0ff */
[----:B------:R-:W3:Y:S02]  /*07c0*/  LDG.E.128 R176, desc[UR20][R176.64] ;  /* 0x00000014b0b07981 */ /* 0x000ee4000c1e1d00 */
[----:B------:R-:W-:Y:S02]  /*07d0*/  IMAD.WIDE.U32 R188, R19, 0x10, R188 ;  /* 0x0000001013bc7825 */ /* 0x000fe400078e00bc */
[----:B------:R-:W3:Y:S02]  /*07e0*/  LDG.E.128 R180, desc[UR20][R180.64] ;  /* 0x00000014b4b47981 */ /* 0x000ee4000c1e1d00 */
[----:B------:R-:W-:Y:S02]  /*07f0*/  VIADD R3, R3, 0x200 ;  /* 0x0000020003037836 */ /* 0x000fe40000000000 */
[--C-:B------:R-:W-:Y:S01]  /*0800*/  IMAD.WIDE.U32 R184, R185, 0x10, R192.reuse ;  /* 0x00000010b9b87825 */ /* 0x100fe200078e00c0 */
[----:B------:R-:W3:Y:S03]  /*0810*/  LDG.E.128 R188, desc[UR20][R188.64] ;  /* 0x00000014bcbc7981 */ /* 0x000ee6000c1e1d00 */
[----:B------:R-:W-:-:S02]  /*0820*/  IMAD.WIDE.U32 R192, R3, 0x10, R192 ;  /* 0x0000001003c07825 */ /* 0x000fc400078e00c0 */
[----:B------:R-:W3:Y:S04]  /*0830*/  LDG.E.128 R184, desc[UR20][R184.64] ;  /* 0x00000014b8b87981 */ /* 0x000ee8000c1e1d00 */
[----:B------:R-:W3:Y:S01]  /*0840*/  LDG.E.128 R192, desc[UR20][R192.64] ;  /* 0x00000014c0c07981 */ /* 0x000ee2000c1e1d00 */
[----:B------:R-:W-:-:S05]  /*0850*/  @P1 IADD3 R0, PT, PT, R2, -0x1, RZ ;  /* 0xffffffff02001810 */ /* 0x000fca0007ffe0ff */
[----:B------:R-:W-:-:S05]  /*0860*/  @P1 IMAD R0, R0, R11, RZ ;  /* 0x0000000b00001224 */ /* 0x000fca00078e02ff */
[----:B------:R-:W-:-:S04]  /*0870*/  @P1 SHF.R.S32.HI R3, RZ, 0x1f, R0 ;  /* 0x0000001fff031819 */ /* 0x000fc80000011400 */
[----:B------:R-:W-:Y:S02]  /*0880*/  @P1 LEA.HI R3, R3, R0, RZ, 0x3 ;  /* 0x0000000003031211 */ /* 0x000fe400078f18ff */
[----:B------:R-:W-:Y:S02]  /*0890*/  MOV R215, RZ ;  /* 0x000000ff00d77202 */ /* 0x000fe40000000f00 */
[----:B------:R-:W-:-:S04]  /*08a0*/  @P1 LEA.HI.SX32 R215, R3, R10, 0x1d ;  /* 0x0000000a03d71211 */ /* 0x000fc800078feaff */
[C---:B------:R-:W-:Y:S01]  /*08b0*/  IADD3 R211, PT, PT, R215.reuse, 0x180, RZ ;  /* 0x00000180d7d37810 */ /* 0x040fe20007ffe0ff */
[C---:B------:R-:W-:Y:S01]  /*08c0*/  VIADD R209, R215.reuse, 0x100 ;  /* 0x00000100d7d17836 */ /* 0x040fe20000000000 */
[----:B------:R-:W-:-:S03]  /*08d0*/  IADD3 R221, PT, PT, R215, 0x200, RZ ;  /* 0x00000200d7dd7810 */ /* 0x000fc60007ffe0ff */
[----:B0-----:R-:W-:-:S04]  /*08e0*/  IMAD.WIDE.U32 R208, R209, 0x8, R212 ;  /* 0x00000008d1d07825 */ /* 0x001fc800078e00d4 */
[----:B------:R-:W-:Y:S02]  /*08f0*/  IMAD.WIDE.U32 R210, R211, 0x8, R212 ;  /* 0x00000008d3d27825 */ /* 0x000fe400078e00d4 */
[----:B------:R-:W5:Y:S04]  /*0900*/  LDG.E.64 R208, desc[UR20][R208.64] ;  /* 0x00000014d0d07981 */ /* 0x000f68000c1e1b00 */
[----:B------:R-:W5:Y:S01]  /*0910*/  LDG.E.64 R210, desc[UR20][R210.64] ;  /* 0x00000014d2d27981 */ /* 0x000f62000c1e1b00 */
[----:B------:R-:W-:-:S04]  /*0920*/  ISETP.NE.U32.AND P0, PT, RZ, UR6, PT ;  /* 0x00000006ff007c0c */ /* 0x000fc8000bf05070 */
[----:B------:R-:W-:Y:S02]  /*0930*/  ISETP.NE.AND.EX P0, PT, RZ, UR7, PT, P0 ;  /* 0x00000007ff007c0c */ /* 0x000fe4000bf05300 */
[----:B------:R-:W-:-:S11]  /*0940*/  ISETP.NE.AND P2, PT, RZ, UR26, PT ;  /* 0x0000001aff007c0c */ /* 0x000fd6000bf45270 */
[----:B------:R-:W0:Y:S08]  /*0950*/  @P0 LDC.64 R232, c[0x0][0x438] ;  /* 0x00010e00ffe80b82 */ /* 0x000e300000000a00 */
[----:B------:R-:W1:Y:S08]  /*0960*/  @P0 LDC.64 R230, c[0x0][0x438] ;  /* 0x00010e00ffe60b82 */ /* 0x000e700000000a00 */
[----:B------:R-:W1:Y:S08]  /*0970*/  @P0 LDC.64 R228, c[0x0][0x438] ;  /* 0x00010e00ffe40b82 */ /* 0x000e700000000a00 */
[----:B------:R-:W1:Y:S08]  /*0980*/  @P0 LDC.64 R238, c[0x0][0x438] ;  /* 0x00010e00ffee0b82 */ /* 0x000e700000000a00 */
[----:B------:R-:W1:Y:S01]  /*0990*/  @P0 LDC.64 R234, c[0x0][0x438] ;  /* 0x00010e00ffea0b82 */ /* 0x000e620000000a00 */
[----:B0-----:R-:W-:-:S04]  /*09a0*/  @P0 IMAD.WIDE.U32 R232, R17, 0x10, R232 ;  /* 0x0000001011e80825 */ /* 0x001fc800078e00e8 */
[----:B-1----:R-:W-:Y:S01]  /*09b0*/  @P0 IMAD.WIDE.U32 R230, R13, 0x10, R230 ;  /* 0x000000100de60825 */ /* 0x002fe200078e00e6 */
[----:B------:R-:W5:Y:S03]  /*09c0*/  @P0 LDG.E.128 R124, desc[UR20][R232.64] ;  /* 0x00000014e87c0981 */ /* 0x000f66000c1e1d00 */
[----:B------:R-:W-:Y:S01]  /*09d0*/  @P0 IMAD.WIDE.U32 R228, R15, 0x10, R228 ;  /* 0x000000100fe40825 */ /* 0x000fe200078e00e4 */
[----:B------:R-:W5:Y:S04]  /*09e0*/  @P0 LDG.E.128 R116, desc[UR20][R230.64] ;  /* 0x00000014e6740981 */ /* 0x000f68000c1e1d00 */
[----:B------:R-:W5:Y:S01]  /*09f0*/  @P0 LDG.E.128 R120, desc[UR20][R228.64] ;  /* 0x00000014e4780981 */ /* 0x000f62000c1e1d00 */
[----:B------:R-:W-:-:S05]  /*0a00*/  @P0 IMAD.WIDE.U32 R238, R19, 0x10, R238 ;  /* 0x0000001013ee0825 */ /* 0x000fca00078e00ee */
[----:B------:R-:W5:Y:S01]  /*0a10*/  @P0 LDG.E.128 R132, desc[UR20][R238.64] ;  /* 0x00000014ee840981 */ /* 0x000f62000c1e1d00 */
[----:B------:R-:W-:-:S05]  /*0a20*/  @P0 IMAD.WIDE.U32 R234, R9, 0x10, R234 ;  /* 0x0000001009ea0825 */ /* 0x000fca00078e00ea */
[----:B------:R0:W5:Y:S01]  /*0a30*/  @P0 LDG.E.128 R128, desc[UR20][R234.64] ;  /* 0x00000014ea800981 */ /* 0x000162000c1e1d00 */
[C---:B--2---:R-:W-:Y:S02]  /*0a40*/  PRMT R217, R199.reuse, 0x7632, R217 ;  /* 0x00007632c7d97816 */ /* 0x044fe400000000d9 */
[----:B------:R-:W-:Y:S02]  /*0a50*/  SHF.L.U32 R219, R199, 0x10, RZ ;  /* 0x00000010c7db7819 */ /* 0x000fe400000006ff */
[----:B------:R-:W-:Y:S02]  /*0a60*/  IADD3 R199, PT, PT, R215, 0x80, RZ ;  /* 0x00000080d7c77810 */ /* 0x000fe40007ffe0ff */
[C---:B------:R-:W-:Y:S02]  /*0a70*/  PRMT R207, R197.reuse, 0x7632, R207 ;  /* 0x00007632c5cf7816 */ /* 0x040fe400000000cf */
[----:B------:R-:W-:Y:S01]  /*0a80*/  SHF.L.U32 R216, R197, 0x10, RZ ;  /* 0x00000010c5d87819 */ /* 0x000fe200000006ff */
[----:B------:R-:W-:Y:S01]  /*0a90*/  IMAD.WIDE.U32 R214, R215, 0x8, R212 ;  /* 0x00000008d7d67825 */ /* 0x000fe200078e00d4 */
[----:B------:R-:W-:-:S02]  /*0aa0*/  PRMT R197, R198, 0x7632, R197 ;  /* 0x00007632c6c57816 */ /* 0x000fc400000000c5 */
[----:B------:R-:W-:Y:S01]  /*0ab0*/  SHF.L.U32 R218, R198, 0x10, RZ ;  /* 0x00000010c6da7819 */ /* 0x000fe200000006ff */
[--C-:B------:R-:W-:Y:S02]  /*0ac0*/  IMAD.WIDE.U32 R198, R199, 0x8, R212.reuse ;  /* 0x00000008c7c67825 */ /* 0x100fe400078e00d4 */
[----:B------:R-:W5:Y:S02]  /*0ad0*/  LDG.E.64 R214, desc[UR20][R214.64] ;  /* 0x00000014d6d67981 */ /* 0x000f64000c1e1b00 */
[----:B------:R-:W-:Y:S02]  /*0ae0*/  IMAD.WIDE.U32 R212, R221, 0x8, R212 ;  /* 0x00000008ddd47825 */ /* 0x000fe400078e00d4 */
[----:B------:R-:W5:Y:S04]  /*0af0*/  LDG.E.64 R198, desc[UR20][R198.64] ;  /* 0x00000014c6c67981 */ /* 0x000f68000c1e1b00 */
[----:B------:R-:W5:Y:S01]  /*0b00*/  LDG.E.64 R212, desc[UR20][R212.64] ;  /* 0x00000014d4d47981 */ /* 0x000f62000c1e1b00 */
[----:B----4-:R-:W-:-:S04]  /*0b10*/  FSEL R8, R8, RZ, !P2 ;  /* 0x000000ff08087208 */ /* 0x010fc80005000000 */
[----:B------:R-:W-:Y:S02]  /*0b20*/  R2UR UR9, R8 ;  /* 0x00000000080972ca */ /* 0x000fe400000e0000 */
[----:B------:R-:W-:Y:S02]  /*0b30*/  SHF.L.U32 R17, R5, 0x10, RZ ;  /* 0x0000001005117819 */ /* 0x000fe400000006ff */
[----:B------:R-:W-:Y:S02]  /*0b40*/  SHF.L.U32 R15, R4, 0x10, RZ ;  /* 0x00000010040f7819 */ /* 0x000fe400000006ff */
[----:B------:R-:W-:Y:S02]  /*0b50*/  SHF.L.U32 R13, R7, 0x10, RZ ;  /* 0x00000010070d7819 */ /* 0x000fe400000006ff */
[----:B------:R-:W-:Y:S02]  /*0b60*/  SHF.L.U32 R18, R6, 0x10, RZ ;  /* 0x0000001006127819 */ /* 0x000fe400000006ff */
[----:B------:R-:W-:-:S03]  /*0b70*/  PRMT R3, R5, 0x7632, R3 ;  /* 0x0000763205037816 */ /* 0x000fc60000000003 */
[----:B------:R-:W-:Y:S01]  /*0b80*/  FADD.FTZ R17, R17, -UR9 ;  /* 0x8000000911117e21 */ /* 0x000fe20008010000 */
[----:B------:R-:W-:Y:S01]  /*0b90*/  PRMT R19, R4, 0x7632, R19 ;  /* 0x0000763204137816 */ /* 0x000fe20000000013 */
[----:B------:R-:W-:Y:S01]  /*0ba0*/  FADD.FTZ R240, R15, -UR9 ;  /* 0x800000090ff07e21 */ /* 0x000fe20008010000 */
[----:B------:R-:W-:Y:S01]  /*0bb0*/  FADD.FTZ R242, R13, -UR9 ;  /* 0x800000090df27e21 */ /* 0x000fe20008010000 */
[----:B---3--:R-:W-:Y:S02]  /*0bc0*/  IMAD.U32 R9, R201, 0x10000, RZ ;  /* 0x00010000c9097824 */ /* 0x008fe400078e00ff */
[----:B------:R-:W-:Y:S01]  /*0bd0*/  FMUL.FTZ R13, R17, UR28 ;  /* 0x0000001c110d7c20 */ /* 0x000fe20008410000 */
[----:B------:R-:W-:Y:S01]  /*0be0*/  PRMT R16, R6, 0x7632, R16 ;  /* 0x0000763206107816 */ /* 0x000fe20000000010 */
[----:B------:R-:W-:Y:S01]  /*0bf0*/  FADD.FTZ R241, R18, -UR9 ;  /* 0x8000000912f17e21 */ /* 0x000fe20008010000 */
[----:B------:R-:W-:Y:S01]  /*0c00*/  SHF.L.U32 R11, R200, 0x10, RZ ;  /* 0x00000010c80b7819 */ /* 0x000fe200000006ff */
[----:B------:R-:W-:Y:S01]  /*0c10*/  IMAD.U32 R15, R3, 0x10000, RZ ;  /* 0x00010000030f7824 */ /* 0x000fe200078e00ff */
[----:B------:R-:W-:Y:S01]  /*0c20*/  SHF.L.U32 R19, R19, 0x10, RZ ;  /* 0x0000001013137819 */ /* 0x000fe200000006ff */
[----:B------:R-:W-:Y:S01]  /*0c30*/  FMUL.FTZ R3, R240, UR28 ;  /* 0x0000001cf0037c20 */ /* 0x000fe20008410000 */
[----:B------:R-:W-:Y:S01]  /*0c40*/  PRMT R14, R7, 0x7632, R14 ;  /* 0x00007632070e7816 */ /* 0x000fe2000000000e */
[----:B------:R-:W-:Y:S01]  /*0c50*/  FADD.FTZ R74, R74, R9 ;  /* 0x000000094a4a7221 */ /* 0x000fe20000010000 */
[----:B------:R-:W-:Y:S01]  /*0c60*/  SHF.L.U32 R7, R202, 0x10, RZ ;  /* 0x00000010ca077819 */ /* 0x000fe200000006ff */
[-C--:B------:R-:W-:Y:S01]  /*0c70*/  FFMA.FTZ R138, R13, R9.reuse, R138 ;  /* 0x000000090d8a7223 */ /* 0x080fe2000001008a */
[----:B------:R-:W-:Y:S01]  /*0c80*/  FMUL.FTZ R240, R78, R9 ;  /* 0x000000094ef07220 */ /* 0x000fe20000410000 */
[----:B------:R-:W-:Y:S01]  /*0c90*/  SHF.L.U32 R16, R16, 0x10, RZ ;  /* 0x0000001010107819 */ /* 0x000fe200000006ff */
[----:B------:R-:W-:Y:S01]  /*0ca0*/  FMUL.FTZ R9, R241, UR28 ;  /* 0x0000001cf1097c20 */ /* 0x000fe20008410000 */
[----:B------:R-:W-:Y:S01]  /*0cb0*/  PRMT R4, R200, 0x7632, R4 ;  /* 0x00007632c8047816 */ /* 0x000fe20000000004 */
[----:B------:R-:W-:Y:S01]  /*0cc0*/  FADD.FTZ R72, R72, R11 ;  /* 0x0000000b48487221 */ /* 0x000fe20000010000 */
[-C--:B------:R-:W-:Y:S01]  /*0cd0*/  FFMA.FTZ R136, R3, R11.reuse, R136 ;  /* 0x0000000b03887223 */ /* 0x080fe20000010088 */
[----:B------:R-:W-:Y:S01]  /*0ce0*/  FMUL.FTZ R18, R76, R11 ;  /* 0x0000000b4c127220 */ /* 0x000fe20000410000 */
[----:B------:R-:W-:Y:S01]  /*0cf0*/  FADD.FTZ R19, R19, -UR9 ;  /* 0x8000000913137e21 */ /* 0x000fe20008010000 */
[----:B------:R-:W-:Y:S01]  /*0d00*/  FMUL.FTZ R11, R242, UR28 ;  /* 0x0000001cf20b7c20 */ /* 0x000fe20008410000 */
[----:B------:R-:W-:Y:S01]  /*0d10*/  SHF.L.U32 R5, R203, 0x10, RZ ;  /* 0x00000010cb057819 */ /* 0x000fe200000006ff */
[----:B------:R-:W-:Y:S01]  /*0d20*/  FADD.FTZ R68, R68, R7 ;  /* 0x0000000744447221 */ /* 0x000fe20000010000 */
[-C--:B------:R-:W-:Y:S01]  /*0d30*/  FFMA.FTZ R140, R9, R7.reuse, R140 ;  /* 0x00000007098c7223 */ /* 0x080fe2000001008c */
[----:B------:R-:W-:Y:S01]  /*0d40*/  FMUL.FTZ R242, R80, R7 ;  /* 0x0000000750f27220 */ /* 0x000fe20000410000 */
[----:B------:R-:W-:Y:S01]  /*0d50*/  SHF.L.U32 R4, R4, 0x10, RZ ;  /* 0x0000001004047819 */ /* 0x000fe200000006ff */
[----:B------:R-:W-:Y:S01]  /*0d60*/  FADD.FTZ R7, R16, -UR9 ;  /* 0x8000000910077e21 */ /* 0x000fe20008010000 */
[----:B------:R-:W-:Y:S01]  /*0d70*/  PRMT R8, R202, 0x7632, R8 ;  /* 0x00007632ca087816 */ /* 0x000fe20000000008 */
[----:B------:R-:W-:Y:S01]  /*0d80*/  FMUL.FTZ R16, R19, UR28 ;  /* 0x0000001c13107c20 */ /* 0x000fe20008410000 */
[----:B------:R-:W-:Y:S01]  /*0d90*/  PRMT R0, R168, 0x7632, R0 ;  /* 0x00007632a8007816 */ /* 0x000fe20000000000 */
[----:B------:R-:W-:Y:S01]  /*0da0*/  FADD.FTZ R70, R70, R5 ;  /* 0x0000000546467221 */ /* 0x000fe20000010000 */
[----:B------:R-:W-:Y:S01]  /*0db0*/  SHF.L.U32 R14, R14, 0x10, RZ ;  /* 0x000000100e0e7819 */ /* 0x000fe200000006ff */
[-C--:B------:R-:W-:Y:S01]  /*0dc0*/  FFMA.FTZ R142, R11, R5.reuse, R142 ;  /* 0x000000050b8e7223 */ /* 0x080fe2000001008e */
[----:B------:R-:W-:Y:S01]  /*0dd0*/  SHF.L.U32 R168, R168, 0x10, RZ ;  /* 0x00000010a8a87819 */ /* 0x000fe200000006ff */
[----:B------:R-:W-:Y:S01]  /*0de0*/  FMUL.FTZ R244, R82, R5 ;  /* 0x0000000552f47220 */ /* 0x000fe20000410000 */
[----:B------:R-:W-:Y:S01]  /*0df0*/  SHF.L.U32 R8, R8, 0x10, RZ ;  /* 0x0000001008087819 */ /* 0x000fe200000006ff */
[----:B------:R-:W-:Y:S01]  /*0e00*/  FADD.FTZ R15, R15, -UR9 ;  /* 0x800000090f0f7e21 */ /* 0x000fe20008010000 */
[----:B------:R-:W-:Y:S01]  /*0e10*/  FADD.FTZ R73, R73, R4 ;  /* 0x0000000449497221 */ /* 0x000fe20000010000 */
[-C--:B------:R-:W-:Y:S01]  /*0e20*/  FFMA.FTZ R137, R16, R4.reuse, R137 ;  /* 0x0000000410897223 */ /* 0x080fe20000010089 */
[----:B------:R-:W-:Y:S01]  /*0e30*/  FMUL.FTZ R5, R77, R4 ;  /* 0x000000044d057220 */ /* 0x000fe20000410000 */
[----:B------:R-:W-:Y:S01]  /*0e40*/  PRMT R6, R201, 0x7632, R6 ;  /* 0x00007632c9067816 */ /* 0x000fe20000000006 */
[----:B------:R-:W-:Y:S01]  /*0e50*/  FMUL.FTZ R4, R7, UR28 ;  /* 0x0000001c07047c20 */ /* 0x000fe20008410000 */
[C---:B------:R-:W-:Y:S01]  /*0e60*/  PRMT R12, R169.reuse, 0x7632, R12 ;  /* 0x00007632a90c7816 */ /* 0x040fe2000000000c */
[----:B------:R-:W-:Y:S01]  /*0e70*/  FADD.FTZ R17, R14, -UR9 ;  /* 0x800000090e117e21 */ /* 0x000fe20008010000 */
[----:B------:R-:W-:Y:S01]  /*0e80*/  SHF.L.U32 R169, R169, 0x10, RZ ;  /* 0x00000010a9a97819 */ /* 0x000fe200000006ff */
[----:B------:R-:W-:Y:S01]  /*0e90*/  FMUL.FTZ R14, R15, UR28 ;  /* 0x0000001c0f0e7c20 */ /* 0x000fe20008410000 */
[----:B------:R-:W-:Y:S01]  /*0ea0*/  PRMT R200, R170, 0x7632, R200 ;  /* 0x00007632aac87816 */ /* 0x000fe200000000c8 */
[----:B------:R-:W-:Y:S01]  /*0eb0*/  FADD.FTZ R19, R168, -UR9 ;  /* 0x80000009a8137e21 */ /* 0x000fe20008010000 */
[----:B------:R-:W-:Y:S01]  /*0ec0*/  SHF.L.U32 R170, R170, 0x10, RZ ;  /* 0x00000010aaaa7819 */ /* 0x000fe200000006ff */
[----:B------:R-:W-:Y:S01]  /*0ed0*/  FADD.FTZ R69, R69, R8 ;  /* 0x0000000845457221 */ /* 0x000fe20000010000 */
[----:B------:R-:W-:Y:S01]  /*0ee0*/  SHF.L.U32 R6, R6, 0x10, RZ ;  /* 0x0000001006067819 */ /* 0x000fe200000006ff */
[-C--:B------:R-:W-:Y:S01]  /*0ef0*/  FFMA.FTZ R141, R4, R8.reuse, R141 ;  /* 0x00000008048d7223 */ /* 0x080fe2000001008d */
[----:B------:R-:W-:Y:S01]  /*0f00*/  FMUL.FTZ R15, R81, R8 ;  /* 0x00000008510f7220 */ /* 0x000fe20000410000 */
[----:B------:R-:W-:-:S02]  /*0f10*/  PRMT R10, R203, 0x7632, R10 ;  /* 0x00007632cb0a7816 */ /* 0x000fc4000000000a */
[----:B------:R-:W-:Y:S02]  /*0f20*/  PRMT R201, R171, 0x7632, R201 ;  /* 0x00007632abc97816 */ /* 0x000fe400000000c9 */
        /* <DEDUP_REMOVED lines=10> */
[----:B------:R-:W-:Y:S01]  /*0fd0*/  FMUL.FTZ R7, R79, R6 ;  /* 0x000000064f077220 */ /* 0x000fe20000410000 */
[----:B------:R-:W-:Y:S01]  /*0fe0*/  SHF.L.U32 R169, R201, 0x10, RZ ;  /* 0x00000010c9a97819 */ /* 0x000fe200000006ff */
[----:B------:R-:W-:Y:S01]  /*0ff0*/  FMUL.FTZ R6, R17, UR28 ;  /* 0x0000001c11067c20 */ /* 0x000fe20008410000 */
[C---:B------:R-:W-:Y:S01]  /*1000*/  PRMT R172, R173.reuse, 0x7632, R172 ;  /* 0x00007632adac7816 */ /* 0x040fe200000000ac */
[----:B------:R-:W-:Y:S01]  /*1010*/  FMUL.FTZ R201, R0, UR28 ;  /* 0x0000001c00c97c20 */ /* 0x000fe20008410000 */
[----:B------:R-:W-:Y:S01]  /*1020*/  IMAD.U32 R173, R173, 0x10000, RZ ;  /* 0x00010000adad7824 */ /* 0x000fe200078e00ff */
[----:B------:R-:W-:Y:S01]  /*1030*/  SHF.L.U32 R205, R174, 0x10, RZ ;  /* 0x00000010aecd7819 */ /* 0x000fe200000006ff */
[----:B------:R-:W-:Y:S01]  /*1040*/  FADD.FTZ R64, R64, R203 ;  /* 0x000000cb40407221 */ /* 0x000fe20000010000 */
[-C--:B------:R-:W-:Y:S01]  /*1050*/  FFMA.FTZ R144, R19, R203.reuse, R144 ;  /* 0x000000cb13907223 */ /* 0x080fe20000010090 */
[----:B------:R-:W-:Y:S01]  /*1060*/  FMUL.FTZ R0, R84, R203 ;  /* 0x000000cb54007220 */ /* 0x000fe20000410000 */
[----:B------:R-:W-:Y:S01]  /*1070*/  FMUL.FTZ R203, R241, UR28 ;  /* 0x0000001cf1cb7c20 */ /* 0x000fe20008410000 */
[----:B------:R-:W-:Y:S01]  /*1080*/  FADD.FTZ R171, R171, -UR9 ;  /* 0x80000009abab7e21 */ /* 0x000fe20008010000 */
[----:B------:R-:W-:Y:S01]  /*1090*/  FADD.FTZ R219, R219, -UR9 ;  /* 0x80000009dbdb7e21 */ /* 0x000fe20008010000 */
[----:B------:R-:W-:Y:S01]  /*10a0*/  PRMT R204, R174, 0x7632, R204 ;  /* 0x00007632aecc7816 */ /* 0x000fe200000000cc */
[----:B------:R-:W-:Y:S01]  /*10b0*/  FADD.FTZ R71, R71, R10 ;  /* 0x0000000a47477221 */ /* 0x000fe20000010000 */
[----:B------:R-:W-:Y:S01]  /*10c0*/  PRMT R222, R178, 0x7632, R222 ;  /* 0x00007632b2de7816 */ /* 0x000fe200000000de */
[-C--:B------:R-:W-:Y:S01]  /*10d0*/  FFMA.FTZ R143, R6, R10.reuse, R143 ;  /* 0x0000000a068f7223 */ /* 0x080fe2000001008f */
[----:B------:R-:W-:Y:S01]  /*10e0*/  SHF.L.U32 R223, R178, 0x10, RZ ;  /* 0x00000010b2df7819 */ /* 0x000fe200000006ff */
[----:B------:R-:W-:Y:S01]  /*10f0*/  FMUL.FTZ R17, R83, R10 ;  /* 0x0000000a53117220 */ /* 0x000fe20000410000 */
[----:B------:R-:W-:Y:S01]  /*1100*/  PRMT R174, R175, 0x7632, R174 ;  /* 0x00007632afae7816 */ /* 0x000fe200000000ae */
[----:B------:R-:W-:Y:S01]  /*1110*/  IMAD.U32 R168, R200, 0x10000, RZ ;  /* 0x00010000c8a87824 */ /* 0x000fe200078e00ff */
[----:B------:R-:W-:Y:S01]  /*1120*/  PRMT R178, R179, 0x7632, R178 ;  /* 0x00007632b3b27816 */ /* 0x000fe200000000b2 */
        /* <DEDUP_REMOVED lines=8> */
[----:B------:R-:W-:Y:S01]  /*11b0*/  IMAD.U32 R173, R217, 0x10000, RZ ;  /* 0x00010000d9ad7824 */ /* 0x000fe200078e00ff */
[----:B------:R-:W-:Y:S01]  /*11c0*/  SHF.L.U32 R225, R180, 0x10, RZ ;  /* 0x00000010b4e17819 */ /* 0x000fe200000006ff */
[----:B------:R-:W-:Y:S01]  /*11d0*/  FMUL.FTZ R241, R171, UR28 ;  /* 0x0000001cabf17c20 */ /* 0x000fe20008410000 */
[----:B------:R-:W-:Y:S01]  /*11e0*/  FADD.FTZ R205, R216, -UR9 ;  /* 0x80000009d8cd7e21 */ /* 0x000fe20008010000 */
[----:B------:R-:W-:Y:S01]  /*11f0*/  FMUL.FTZ R217, R219, UR28 ;  /* 0x0000001cdbd97c20 */ /* 0x000fe20008410000 */
[----:B------:R-:W-:-:S02]  /*1200*/  PRMT R220, R176, 0x7632, R220 ;  /* 0x00007632b0dc7816 */ /* 0x000fc400000000dc */
[----:B------:R-:W-:Y:S02]  /*1210*/  SHF.L.U32 R221, R176, 0x10, RZ ;  /* 0x00000010b0dd7819 */ /* 0x000fe400000006ff */
[C---:B------:R-:W-:Y:S01]  /*1220*/  PRMT R176, R177.reuse, 0x7632, R176 ;  /* 0x00007632b1b07816 */ /* 0x040fe200000000b0 */
[----:B------:R-:W-:Y:S01]  /*1230*/  FADD.FTZ R62, R62, R175 ;  /* 0x000000af3e3e7221 */ /* 0x000fe20000010000 */
[----:B------:R-:W-:Y:S01]  /*1240*/  SHF.L.U32 R177, R177, 0x10, RZ ;  /* 0x00000010b1b17819 */ /* 0x000fe200000006ff */
[-C--:B------:R-:W-:Y:S01]  /*1250*/  FFMA.FTZ R150, R241, R175.reuse, R150 ;  /* 0x000000aff1967223 */ /* 0x080fe20000010096 */
[----:B------:R-:W-:Y:S01]  /*1260*/  SHF.L.U32 R170, R202, 0x10, RZ ;  /* 0x00000010caaa7819 */ /* 0x000fe200000006ff */
[----:B------:R-:W-:Y:S01]  /*1270*/  FMUL.FTZ R202, R90, R175 ;  /* 0x000000af5aca7220 */ /* 0x000fe20000410000 */
[----:B------:R-:W-:Y:S01]  /*1280*/  SHF.L.U32 R246, R178, 0x10, RZ ;  /* 0x00000010b2f67819 */ /* 0x000fe200000006ff */
[----:B------:R-:W-:Y:S01]  /*1290*/  FMUL.FTZ R205, R205, UR28 ;  /* 0x0000001ccdcd7c20 */ /* 0x000fe20008410000 */
[----:B------:R-:W-:Y:S01]  /*12a0*/  FADD.FTZ R50, R50, R179 ;  /* 0x000000b332327221 */ /* 0x000fe20000010000 */
[-C--:B------:R-:W-:Y:S01]  /*12b0*/  FFMA.FTZ R162, R217, R179.reuse, R162 ;  /* 0x000000b3d9a27223 */ /* 0x080fe200000100a2 */
[----:B------:R-:W-:Y:S01]  /*12c0*/  FMUL.FTZ R178, R98, R179 ;  /* 0x000000b362b27220 */ /* 0x000fe20000410000 */
[----:B------:R-:W-:Y:S01]  /*12d0*/  PRMT R224, R180, 0x7632, R224 ;  /* 0x00007632b4e07816 */ /* 0x000fe200000000e0 */
[----:B0-----:R-:W-:Y:S01]  /*12e0*/  IMAD.U32 R234, R189, 0x10000, RZ ;  /* 0x00010000bdea7824 */ /* 0x001fe200078e00ff */
[----:B------:R-:W-:Y:S01]  /*12f0*/  PRMT R232, R188, 0x7632, R232 ;  /* 0x00007632bce87816 */ /* 0x000fe200000000e8 */
[----:B------:R-:W-:Y:S01]  /*1300*/  FADD.FTZ R175, R218, -UR9 ;  /* 0x80000009daaf7e21 */ /* 0x000fe20008010000 */
[----:B------:R-:W-:Y:S01]  /*1310*/  SHF.L.U32 R233, R188, 0x10, RZ ;  /* 0x00000010bce97819 */ /* 0x000fe200000006ff */
[----:B------:R-:W-:Y:S01]  /*1320*/  FADD.FTZ R179, R225, -UR9 ;  /* 0x80000009e1b37e21 */ /* 0x000fe20008010000 */
[C---:B------:R-:W-:Y:S01]  /*1330*/  PRMT R180, R181.reuse, 0x7632, R180 ;  /* 0x00007632b5b47816 */ /* 0x040fe200000000b4 */
[----:B------:R-:W-:Y:S01]  /*1340*/  IMAD.U32 R226, R181, 0x10000, RZ ;  /* 0x00010000b5e27824 */ /* 0x000fe200078e00ff */
[----:B------:R-:W-:-:S02]  /*1350*/  SHF.L.U32 R227, R182, 0x10, RZ ;  /* 0x00000010b6e37819 */ /* 0x000fc400000006ff */
[----:B------:R-:W-:Y:S01]  /*1360*/  PRMT R188, R189, 0x7632, R188 ;  /* 0x00007632bdbc7816 */ /* 0x000fe200000000bc */
[----:B------:R-:W-:Y:S01]  /*1370*/  FADD.FTZ R54, R54, R177 ;  /* 0x000000b136367221 */ /* 0x000fe20000010000 */
[----:B------:R-:W-:Y:S01]  /*1380*/  PRMT R181, R182, 0x7632, R181 ;  /* 0x00007632b6b57816 */ /* 0x000fe200000000b5 */
[-C--:B------:R-:W-:Y:S01]  /*1390*/  FFMA.FTZ R154, R205, R177.reuse, R154 ;  /* 0x000000b1cd9a7223 */ /* 0x080fe2000001009a */
[C---:B------:R-:W-:Y:S02]  /*13a0*/  PRMT R189, R190.reuse, 0x7632, R189 ;  /* 0x00007632bebd7816 */ /* 0x040fe400000000bd */
[----:B------:R-:W-:Y:S02]  /*13b0*/  SHF.L.U32 R235, R190, 0x10, RZ ;  /* 0x00000010beeb7819 */ /* 0x000fe400000006ff */
[----:B------:R-:W-:Y:S01]  /*13c0*/  SHF.L.U32 R218, R176, 0x10, RZ ;  /* 0x00000010b0da7819 */ /* 0x000fe200000006ff */
[----:B------:R-:W-:Y:S01]  /*13d0*/  FMUL.FTZ R176, R94, R177 ;  /* 0x000000b15eb07220 */ /* 0x000fe20000410000 */
[----:B------:R-:W-:Y:S01]  /*13e0*/  PRMT R182, R183, 0x7632, R182 ;  /* 0x00007632b7b67816 */ /* 0x000fe200000000b6 */
[----:B------:R-:W-:Y:S01]  /*13f0*/  FMUL.FTZ R177, R175, UR28 ;  /* 0x0000001cafb17c20 */ /* 0x000fe20008410000 */
[----:B------:R-:W-:Y:S01]  /*1400*/  SHF.L.U32 R229, R184, 0x10, RZ ;  /* 0x00000010b8e57819 */ /* 0x000fe200000006ff */
[----:B------:R-:W-:Y:S01]  /*1410*/  FMUL.FTZ R179, R179, UR28 ;  /* 0x0000001cb3b37c20 */ /* 0x000fe20008410000 */
[----:B------:R-:W-:Y:S01]  /*1420*/  PRMT R190, R191, 0x7632, R190 ;  /* 0x00007632bfbe7816 */ /* 0x000fe200000000be */
[----:B------:R-:W-:Y:S01]  /*1430*/  FADD.FTZ R234, R234, -UR9 ;  /* 0x80000009eaea7e21 */ /* 0x000fe20008010000 */
[----:B------:R-:W-:-:S02]  /*1440*/  SHF.L.U32 R183, R183, 0x10, RZ ;  /* 0x00000010b7b77819 */ /* 0x000fc400000006ff */
[----:B------:R-:W-:Y:S01]  /*1450*/  SHF.L.U32 R191, R191, 0x10, RZ ;  /* 0x00000010bfbf7819 */ /* 0x000fe200000006ff */
[----:B------:R-:W-:Y:S01]  /*1460*/  FADD.FTZ R227, R227, -UR9 ;  /* 0x80000009e3e37e21 */ /* 0x000fe20008010000 */
[C---:B------:R-:W-:Y:S02]  /*1470*/  PRMT R236, R192.reuse, 0x7632, R236 ;  /* 0x00007632c0ec7816 */ /* 0x040fe400000000ec */
        /* <DEDUP_REMOVED lines=13> */
[----:B------:R-:W-:Y:S01]  /*1550*/  FADD.FTZ R229, R191, -UR9 ;  /* 0x80000009bfe57e21 */ /* 0x000fe20008010000 */
[C---:B------:R-:W-:Y:S01]  /*1560*/  PRMT R238, R194.reuse, 0x7632, R238 ;  /* 0x00007632c2ee7816 */ /* 0x040fe200000000ee */
[----:B------:R-:W-:Y:S01]  /*1570*/  FMUL.FTZ R183, R227, UR28 ;  /* 0x0000001ce3b77c20 */ /* 0x000fe20008410000 */
[----:B------:R-:W-:Y:S01]  /*1580*/  SHF.L.U32 R239, R194, 0x10, RZ ;  /* 0x00000010c2ef7819 */ /* 0x000fe200000006ff */
[----:B------:R-:W-:Y:S01]  /*1590*/  FADD.FTZ R34, R34, R193 ;  /* 0x000000c122227221 */ /* 0x000fe20000010000 */
[----:B------:R-:W-:Y:S01]  /*15a0*/  PRMT R194, R195, 0x7632, R194 ;  /* 0x00007632c3c27816 */ /* 0x000fe200000000c2 */
[-C--:B------:R-:W-:Y:S01]  /*15b0*/  FFMA.FTZ R158, R189, R193.reuse, R158 ;  /* 0x000000c1bd9e7223 */ /* 0x080fe2000001009e */
[----:B------:R-:W-:Y:S01]  /*15c0*/  SHF.L.U32 R227, R190, 0x10, RZ ;  /* 0x00000010bee37819 */ /* 0x000fe200000006ff */
[----:B------:R-:W-:Y:S01]  /*15d0*/  FMUL.FTZ R190, R110, R193 ;  /* 0x000000c16ebe7220 */ /* 0x000fe20000410000 */
[----:B------:R-:W-:Y:S01]  /*15e0*/  SHF.L.U32 R195, R195, 0x10, RZ ;  /* 0x00000010c3c37819 */ /* 0x000fe200000006ff */
[----:B------:R-:W-:Y:S01]  /*15f0*/  FMUL.FTZ R193, R229, UR28 ;  /* 0x0000001ce5c17c20 */ /* 0x000fe20008410000 */
[----:B------:R-:W-:Y:S01]  /*1600*/  PRMT R206, R196, 0x7632, R206 ;  /* 0x00007632c4ce7816 */ /* 0x000fe200000000ce */
[----:B------:R-:W-:Y:S01]  /*1610*/  FADD.FTZ R226, R226, -UR9 ;  /* 0x80000009e2e27e21 */ /* 0x000fe20008010000 */
[----:B------:R-:W-:Y:S01]  /*1620*/  PRMT R228, R184, 0x7632, R228 ;  /* 0x00007632b8e47816 */ /* 0x000fe200000000e4 */
[----:B------:R-:W-:Y:S01]  /*1630*/  FADD.FTZ R8, R8, -UR9 ;  /* 0x8000000908087e21 */ /* 0x000fe20008010000 */
[----:B------:R-:W-:-:S02]  /*1640*/  SHF.L.U32 R196, R196, 0x10, RZ ;  /* 0x00000010c4c47819 */ /* 0x000fc400000006ff */
[----:B------:R-:W-:Y:S02]  /*1650*/  PRMT R184, R185, 0x7632, R184 ;  /* 0x00007632b9b87816 */ /* 0x000fe400000000b8 */
[----:B------:R-:W-:Y:S01]  /*1660*/  SHF.L.U32 R231, R186, 0x10, RZ ;  /* 0x00000010bae77819 */ /* 0x000fe200000006ff */
[----:B------:R-:W-:Y:S01]  /*1670*/  FADD.FTZ R30, R30, R195 ;  /* 0x000000c31e1e7221 */ /* 0x000fe20000010000 */
[----:B------:R-:W-:Y:S01]  /*1680*/  SHF.L.U32 R12, R12, 0x10, RZ ;  /* 0x000000100c0c7819 */ /* 0x000fe200000006ff */
[-C--:B------:R-:W-:Y:S01]  /*1690*/  FFMA.FTZ R26, R193, R195.reuse, R26 ;  /* 0x000000c3c11a7223 */ /* 0x080fe2000001001a */
[----:B------:R-:W-:Y:S01]  /*16a0*/  SHF.L.U32 R252, R194, 0x10, RZ ;  /* 0x00000010c2fc7819 */ /* 0x000fe200000006ff */
[----:B------:R-:W-:Y:S01]  /*16b0*/  FADD.FTZ R234, RZ, R18 ;  /* 0x00000012ffea7221 */ /* 0x000fe20000010000 */
[----:B------:R-:W-:Y:S01]  /*16c0*/  SHF.L.U32 R219, R181, 0x10, RZ ;  /* 0x00000010b5db7819 */ /* 0x000fe200000006ff */
[----:B------:R-:W-:Y:S01]  /*16d0*/  FMUL.FTZ R194, R114, R195 ;  /* 0x000000c372c27220 */ /* 0x000fe20000410000 */
[----:B------:R-:W-:Y:S01]  /*16e0*/  FMUL.FTZ R181, R226, UR28 ;  /* 0x0000001ce2b57c20 */ /* 0x000fe20008410000 */
[----:B------:R-:W-:Y:S01]  /*16f0*/  FFMA.FTZ R195, R3, R18, RZ ;  /* 0x0000001203c37223 */ /* 0x000fe200000100ff */
[----:B------:R-:W-:Y:S01]  /*1700*/  SHF.L.U32 R226, R184, 0x10, RZ ;  /* 0x00000010b8e27819 */ /* 0x000fe200000006ff */
[----:B------:R-:W-:Y:S01]  /*1710*/  FADD.FTZ R196, R196, -UR9 ;  /* 0x80000009c4c47e21 */ /* 0x000fe20008010000 */
[----:B------:R-:W-:Y:S01]  /*1720*/  FADD.FTZ R40, R40, R231 ;  /* 0x000000e728287221 */ /* 0x000fe20000010000 */
[-C--:B------:R-:W-:Y:S01]  /*1730*/  FFMA.FTZ R20, R183, R231.reuse, R20 ;  /* 0x000000e7b7147223 */ /* 0x080fe20000010014 */
[----:B------:R-:W-:Y:S01]  /*1740*/  FMUL.FTZ R184, R104, R231 ;  /* 0x000000e768b87220 */ /* 0x000fe20000410000 */
[----:B------:R-:W-:Y:S01]  /*1750*/  FMUL.FTZ R8, R8, UR28 ;  /* 0x0000001c08087c20 */ /* 0x000fe20008410000 */
[----:B------:R-:W-:Y:S01]  /*1760*/  FADD.FTZ R229, R5, R234 ;  /* 0x000000ea05e57221 */ /* 0x000fe20000010000 */
[----:B------:R-:W-:Y:S01]  /*1770*/  FADD.FTZ R231, R12, -UR9 ;  /* 0x800000090ce77e21 */ /* 0x000fe20008010000 */
[----:B------:R-:W-:Y:S01]  /*1780*/  FFMA.FTZ R12, R16, R5, R195 ;  /* 0x00000005100c7223 */ /* 0x000fe200000100c3 */
[----:B------:R-:W-:Y:S01]  /*1790*/  SHF.L.U32 R171, R197, 0x10, RZ ;  /* 0x00000010c5ab7819 */ /* 0x000fe200000006ff */
[----:B------:R-:W-:Y:S01]  /*17a0*/  FMUL.FTZ R197, R196, UR28 ;  /* 0x0000001cc4c57c20 */ /* 0x000fe20008410000 */
[----:B------:R-:W-:Y:S01]  /*17b0*/  FADD.FTZ R65, R65, R170 ;  /* 0x000000aa41417221 */ /* 0x000fe20000010000 */
[-C--:B------:R-:W-:Y:S01]  /*17c0*/  FFMA.FTZ R145, R8, R170.reuse, R145 ;  /* 0x000000aa08917223 */ /* 0x080fe20000010091 */
[----:B------:R-:W-:Y:S01]  /*17d0*/  FMUL.FTZ R195, R85, R170 ;  /* 0x000000aa55c37220 */ /* 0x000fe20000410000 */
[----:B------:R-:W-:Y:S01]  /*17e0*/  SHF.L.U32 R185, R185, 0x10, RZ ;  /* 0x00000010b9b97819 */ /* 0x000fe200000006ff */
[----:B------:R-:W-:Y:S01]  /*17f0*/  FADD.FTZ R170, R240, R229 ;  /* 0x000000e5f0aa7221 */ /* 0x000fe20000010000 */
[----:B------:R-:W-:Y:S01]  /*1800*/  FFMA.FTZ R229, R13, R240, R12 ;  /* 0x000000f00de57223 */ /* 0x000fe2000001000c */
[----:B------:R-:W-:Y:S01]  /*1810*/  SHF.L.U32 R172, R172, 0x10, RZ ;  /* 0x00000010acac7819 */ /* 0x000fe200000006ff */
[----:B------:R-:W-:Y:S01]  /*1820*/  FADD.FTZ R52, R52, R221 ;  /* 0x000000dd34347221 */ /* 0x000fe20000010000 */
[----:B------:R-:W-:Y:S01]  /*1830*/  PRMT R230, R186, 0x7632, R230 ;  /* 0x00007632bae67816 */ /* 0x000fe200000000e6 */
[-C--:B------:R-:W-:Y:S01]  /*1840*/  FFMA.FTZ R152, R197, R221.reuse, R152 ;  /* 0x000000ddc5987223 */ /* 0x080fe20000010098 */
[----:B------:R-:W-:Y:S01]  /*1850*/  FMUL.FTZ R196, R92, R221 ;  /* 0x000000dd5cc47220 */ /* 0x000fe20000410000 */
[----:B------:R-:W-:Y:S01]  /*1860*/  FMUL.FTZ R12, R231, UR28 ;  /* 0x0000001ce70c7c20 */ /* 0x000fe20008410000 */
[----:B------:R-:W-:Y:S01]  /*1870*/  PRMT R186, R187, 0x7632, R186 ;  /* 0x00007632bbba7816 */ /* 0x000fe200000000ba */
[----:B------:R-:W-:Y:S01]  /*1880*/  FADD.FTZ R231, R7, R170 ;  /* 0x000000aa07e77221 */ /* 0x000fe20000010000 */
[----:B------:R-:W-:Y:S01]  /*1890*/  SHF.L.U32 R221, R182, 0x10, RZ ;  /* 0x00000010b6dd7819 */ /* 0x000fe200000006ff */
[----:B------:R-:W-:Y:S01]  /*18a0*/  FADD.FTZ R46, R46, R185 ;  /* 0x000000b92e2e7221 */ /* 0x000fe20000010000 */
[----:B------:R-:W-:Y:S01]  /*18b0*/  SHF.L.U32 R187, R187, 0x10, RZ ;  /* 0x00000010bbbb7819 */ /* 0x000fe200000006ff */
[-C--:B------:R-:W-:Y:S01]  /*18c0*/  FFMA.FTZ R166, R181, R185.reuse, R166 ;  /* 0x000000b9b5a67223 */ /* 0x080fe200000100a6 */
[----:B------:R-:W-:Y:S01]  /*18d0*/  FMUL.FTZ R182, R102, R185 ;  /* 0x000000b966b67220 */ /* 0x000fe20000410000 */
[----:B------:R-:W-:Y:S01]  /*18e0*/  FFMA.FTZ R170, R14, R7, R229 ;  /* 0x000000070eaa7223 */ /* 0x000fe200000100e5 */
[----:B------:R-:W-:Y:S01]  /*18f0*/  FMUL.FTZ R185, R223, UR28 ;  /* 0x0000001cdfb97c20 */ /* 0x000fe20008410000 */
[----:B------:R-:W-:Y:S01]  /*1900*/  FADD.FTZ R67, R67, R172 ;  /* 0x000000ac43437221 */ /* 0x000fe20000010000 */
[-C--:B------:R-:W-:Y:S01]  /*1910*/  FFMA.FTZ R147, R12, R172.reuse, R147 ;  /* 0x000000ac0c937223 */ /* 0x080fe20000010093 */
[----:B------:R-:W-:Y:S01]  /*1920*/  FMUL.FTZ R229, R87, R172 ;  /* 0x000000ac57e57220 */ /* 0x000fe20000410000 */
[----:B------:R-:W-:Y:S01]  /*1930*/  FADD.FTZ R168, R168, -UR9 ;  /* 0x80000009a8a87e21 */ /* 0x000fe20008010000 */
[----:B------:R-:W-:Y:S01]  /*1940*/  FADD.FTZ R172, R242, R231 ;  /* 0x000000e7f2ac7221 */ /* 0x000fe20000010000 */
[----:B------:R-:W-:Y:S01]  /*1950*/  SHF.L.U32 R248, R186, 0x10, RZ ;  /* 0x00000010baf87819 */ /* 0x000fe200000006ff */
[----:B------:R-:W-:Y:S01]  /*1960*/  FFMA.FTZ R231, R9, R242, R170 ;  /* 0x000000f209e77223 */ /* 0x000fe200000100aa */
[----:B------:R-:W-:Y:S01]  /*1970*/  FADD.FTZ R42, R42, R187 ;  /* 0x000000bb2a2a7221 */ /* 0x000fe20000010000 */
[-C--:B------:R-:W-:Y:S01]  /*1980*/  FFMA.FTZ R22, R185, R187.reuse, R22 ;  /* 0x000000bbb9167223 */ /* 0x080fe20000010016 */
[----:B------:R-:W-:Y:S01]  /*1990*/  FMUL.FTZ R186, R106, R187 ;  /* 0x000000bb6aba7220 */ /* 0x000fe20000410000 */
[----:B------:R-:W-:Y:S01]  /*19a0*/  FADD.FTZ R187, R233, -UR9 ;  /* 0x80000009e9bb7e21 */ /* 0x000fe20008010000 */
[----:B------:R-:W-:Y:S01]  /*19b0*/  FMUL.FTZ R234, R168, UR28 ;  /* 0x0000001ca8ea7c20 */ /* 0x000fe20008410000 */
[----:B------:R-:W-:Y:S01]  /*19c0*/  FADD.FTZ R233, R15, R172 ;  /* 0x000000ac0fe97221 */ /* 0x000fe20000010000 */
[----:B------:R-:W-:Y:S01]  /*19d0*/  SHF.L.U32 R204, R204, 0x10, RZ ;  /* 0x00000010cccc7819 */ /* 0x000fe200000006ff */
[----:B------:R-:W-:Y:S01]  /*19e0*/  FFMA.FTZ R168, R4, R15, R231 ;  /* 0x0000000f04a87223 */ /* 0x000fe200000100e7 */
[----:B------:R-:W-:Y:S01]  /*19f0*/  FADD.FTZ R169, R169, -UR9 ;  /* 0x80000009a9a97e21 */ /* 0x000fe20008010000 */
[----:B------:R-:W-:-:S02]  /*1a00*/  FADD.FTZ R170, R244, R233 ;  /* 0x000000e9f4aa7221 */ /* 0x000fc40000010000 */
[----:B------:R-:W-:Y:S01]  /*1a10*/  FFMA.FTZ R233, R11, R244, R168 ;  /* 0x000000f40be97223 */ /* 0x000fe200000100a8 */
[----:B------:R-:W-:Y:S01]  /*1a20*/  FADD.FTZ R61, R61, R204 ;  /* 0x000000cc3d3d7221 */ /* 0x000fe20000010000 */
[-C--:B------:R-:W-:Y:S01]  /*1a30*/  FFMA.FTZ R149, R234, R204.reuse, R149 ;  /* 0x000000ccea957223 */ /* 0x080fe20000010095 */
[----:B------:R-:W-:Y:S01]  /*1a40*/  FMUL.FTZ R231, R89, R204 ;  /* 0x000000cc59e77220 */ /* 0x000fe20000410000 */
[----:B------:R-:W-:Y:S01]  /*1a50*/  FMUL.FTZ R204, R169, UR28 ;  /* 0x0000001ca9cc7c20 */ /* 0x000fe20008410000 */
        /* <DEDUP_REMOVED lines=8> */
[----:B------:R-:W-:Y:S01]  /*1ae0*/  SHF.L.U32 R206, R206, 0x10, RZ ;  /* 0x00000010cece7819 */ /* 0x000fe200000006ff */
[----:B------:R-:W-:Y:S01]  /*1af0*/  FADD.FTZ R235, R235, -UR9 ;  /* 0x80000009ebeb7e21 */ /* 0x000fe20008010000 */
[----:B------:R-:W-:Y:S01]  /*1b00*/  FADD.FTZ R172, R10, R207 ;  /* 0x000000cf0aac7221 */ /* 0x000fe20000010000 */
[----:B------:R-:W-:Y:S02]  /*1b10*/  FFMA.FTZ R169, R201, R10, R170 ;  /* 0x0000000ac9a97223 */ /* 0x000fe400000100aa */
[----:B------:R-:W-:Y:S01]  /*1b20*/  FMUL.FTZ R191, R235, UR28 ;  /* 0x0000001cebbf7c20 */ /* 0x000fe20008410000 */
[----:B------:R-:W-:Y:S01]  /*1b30*/  FADD.FTZ R206, R206, -UR9 ;  /* 0x80000009cece7e21 */ /* 0x000fe20008010000 */
[----:B------:R-:W-:Y:S01]  /*1b40*/  FADD.FTZ R235, R229, R172 ;  /* 0x000000ace5eb7221 */ /* 0x000fe20000010000 */
[----:B------:R-:W-:Y:S01]  /*1b50*/  FFMA.FTZ R170, R12, R229, R169 ;  /* 0x000000e50caa7223 */ /* 0x000fe200000100a9 */
[----:B------:R-:W-:Y:S01]  /*1b60*/  SHF.L.U32 R220, R220, 0x10, RZ ;  /* 0x00000010dcdc7819 */ /* 0x000fe200000006ff */
[----:B------:R-:W-:Y:S01]  /*1b70*/  FMUL.FTZ R187, R187, UR28 ;  /* 0x0000001cbbbb7c20 */ /* 0x000fe20008410000 */
[----:B------:R-:W-:Y:S01]  /*1b80*/  FMUL.FTZ R206, R206, UR28 ;  /* 0x0000001ccece7c20 */ /* 0x000fe20008410000 */
[----:B------:R-:W-:Y:S01]  /*1b90*/  FADD.FTZ R172, R200, R235 ;  /* 0x000000ebc8ac7221 */ /* 0x000fe20000010000 */
[----:B------:R-:W-:Y:S01]  /*1ba0*/  FFMA.FTZ R169, R203, R200, R170 ;  /* 0x000000c8cba97223 */ /* 0x000fe200000100aa */
        /* <DEDUP_REMOVED lines=9> */
[----:B------:R-:W-:Y:S01]  /*1c40*/  FADD.FTZ R237, R231, R172 ;  /* 0x000000ace7ed7221 */ /* 0x000fe20000010000 */
[----:B------:R-:W-:Y:S01]  /*1c50*/  FFMA.FTZ R168, R234, R231, R169 ;  /* 0x000000e7eaa87223 */ /* 0x000fe200000100a9 */
[----:B------:R-:W-:Y:S01]  /*1c60*/  FADD.FTZ R171, R171, -UR9 ;  /* 0x80000009abab7e21 */ /* 0x000fe20008010000 */
[----:B------:R-:W-:Y:S01]  /*1c70*/  FMUL.FTZ R233, R91, R174 ;  /* 0x000000ae5be97220 */ /* 0x000fe20000410000 */
[----:B------:R-:W-:Y:S01]  /*1c80*/  FADD.FTZ R170, R202, R237 ;  /* 0x000000edcaaa7221 */ /* 0x000fe20000010000 */
[----:B------:R-:W-:Y:S01]  /*1c90*/  FFMA.FTZ R169, R241, R202, R168 ;  /* 0x000000caf1a97223 */ /* 0x000fe200000100a8 */
[----:B------:R-:W-:Y:S01]  /*1ca0*/  FADD.FTZ R55, R55, R218 ;  /* 0x000000da37377221 */ /* 0x000fe20000010000 */
[-C--:B------:R-:W-:Y:S01]  /*1cb0*/  FFMA.FTZ R155, R220, R218.reuse, R155 ;  /* 0x000000dadc9b7223 */ /* 0x080fe2000001009b */
[----:B------:R-:W-:Y:S01]  /*1cc0*/  FMUL.FTZ R235, R95, R218 ;  /* 0x000000da5feb7220 */ /* 0x000fe20000410000 */
[----:B------:R-:W-:Y:S01]  /*1cd0*/  FMUL.FTZ R218, R171, UR28 ;  /* 0x0000001cabda7c20 */ /* 0x000fe20008410000 */
        /* <DEDUP_REMOVED lines=11> */
[----:B------:R-:W-:Y:S01]  /*1d90*/  FADD.FTZ R173, R173, -UR9 ;  /* 0x80000009adad7e21 */ /* 0x000fe20008010000 */
[----:B------:R-:W-:Y:S01]  /*1da0*/  SHF.L.U32 R224, R224, 0x10, RZ ;  /* 0x00000010e0e07819 */ /* 0x000fe200000006ff */
[----:B------:R-:W-:Y:S01]  /*1db0*/  FMUL.FTZ R237, R97, R222 ;  /* 0x000000de61ed7220 */ /* 0x000fe20000410000 */
[----:B------:R-:W-:Y:S01]  /*1dc0*/  FADD.FTZ R172, R216, R171 ;  /* 0x000000abd8ac7221 */ /* 0x000fe20000010000 */
[----:B------:R-:W-:Y:S01]  /*1dd0*/  FFMA.FTZ R171, R177, R216, R170 ;  /* 0x000000d8b1ab7223 */ /* 0x000fe200000100aa */
[----:B------:R-:W-:Y:S01]  /*1de0*/  FADD.FTZ R49, R49, R222 ;  /* 0x000000de31317221 */ /* 0x000fe20000010000 */
[----:B------:R-:W-:Y:S01]  /*1df0*/  FFMA.FTZ R161, R218, R222, R161 ;  /* 0x000000dedaa17223 */ /* 0x000fe200000100a1 */
[----:B------:R-:W-:Y:S01]  /*1e00*/  FMUL.FTZ R222, R173, UR28 ;  /* 0x0000001cadde7c20 */ /* 0x000fe20008410000 */
[----:B------:R-:W-:Y:S01]  /*1e10*/  FADD.FTZ R173, R237, R172 ;  /* 0x000000acedad7221 */ /* 0x000fe20000010000 */
[----:B------:R-:W-:Y:S01]  /*1e20*/  FADD.FTZ R224, R224, -UR9 ;  /* 0x80000009e0e07e21 */ /* 0x000fe20008010000 */
[----:B------:R-:W-:Y:S01]  /*1e30*/  FFMA.FTZ R170, R218, R237, R171 ;  /* 0x000000eddaaa7223 */ /* 0x000fe200000100ab */
[----:B------:R-:W-:-:S02]  /*1e40*/  IMAD.U32 R250, R192, 0x10000, RZ ;  /* 0x00010000c0fa7824 */ /* 0x000fc400078e00ff */
[----:B------:R-:W-:Y:S01]  /*1e50*/  FADD.FTZ R28, R28, R239 ;  /* 0x000000ef1c1c7221 */ /* 0x000fe20000010000 */
[-C--:B------:R-:W-:Y:S01]  /*1e60*/  FFMA.FTZ R24, R191, R239.reuse, R24 ;  /* 0x000000efbf187223 */ /* 0x080fe20000010018 */
[----:B------:R-:W-:Y:S01]  /*1e70*/  FMUL.FTZ R192, R112, R239 ;  /* 0x000000ef70c07220 */ /* 0x000fe20000410000 */
[----:B------:R-:W-:Y:S01]  /*1e80*/  FMUL.FTZ R239, R99, R246 ;  /* 0x000000f663ef7220 */ /* 0x000fe20000410000 */
[----:B------:R-:W-:Y:S01]  /*1e90*/  FADD.FTZ R172, R178, R173 ;  /* 0x000000adb2ac7221 */ /* 0x000fe20000010000 */
[----:B------:R-:W-:Y:S02]  /*1ea0*/  IMAD.U32 R228, R228, 0x10000, RZ ;  /* 0x00010000e4e47824 */ /* 0x000fe400078e00ff */
[----:B------:R-:W-:Y:S01]  /*1eb0*/  FMUL.FTZ R224, R224, UR28 ;  /* 0x0000001ce0e07c20 */ /* 0x000fe20008410000 */
[----:B------:R-:W-:Y:S01]  /*1ec0*/  FFMA.FTZ R171, R217, R178, R170 ;  /* 0x000000b2d9ab7223 */ /* 0x000fe200000100aa */
[----:B------:R-:W-:Y:S01]  /*1ed0*/  FADD.FTZ R175, R175, -UR9 ;  /* 0x80000009afaf7e21 */ /* 0x000fe20008010000 */
[----:B------:R-:W-:Y:S01]  /*1ee0*/  FADD.FTZ R169, R219, -UR9 ;  /* 0x80000009dba97e21 */ /* 0x000fe20008010000 */
[----:B------:R-:W-:Y:S01]  /*1ef0*/  FADD.FTZ R173, R239, R172 ;  /* 0x000000acefad7221 */ /* 0x000fe20000010000 */
[----:B------:R-:W-:Y:S01]  /*1f00*/  FADD.FTZ R45, R45, R228 ;  /* 0x000000e42d2d7221 */ /* 0x000fe20000010000 */
[-C--:B------:R-:W-:Y:S01]  /*1f10*/  FFMA.FTZ R165, R224, R228.reuse, R165 ;  /* 0x000000e4e0a57223 */ /* 0x080fe200000100a5 */
[----:B------:R-:W-:Y:S01]  /*1f20*/  FMUL.FTZ R219, R101, R228 ;  /* 0x000000e465db7220 */ /* 0x000fe20000410000 */
[----:B------:R-:W-:Y:S01]  /*1f30*/  FFMA.FTZ R172, R222, R239, R171 ;  /* 0x000000efdeac7223 */ /* 0x000fe200000100ab */
[----:B------:R-:W-:Y:S01]  /*1f40*/  FMUL.FTZ R228, R175, UR28 ;  /* 0x0000001cafe47c20 */ /* 0x000fe20008410000 */
[----:B------:R-:W-:Y:S01]  /*1f50*/  FADD.FTZ R170, R180, R173 ;  /* 0x000000adb4aa7221 */ /* 0x000fe20000010000 */
[----:B------:R-:W-:Y:S01]  /*1f60*/  FADD.FTZ R168, R221, -UR9 ;  /* 0x80000009dda87e21 */ /* 0x000fe20008010000 */
[----:B------:R-:W-:Y:S01]  /*1f70*/  FFMA.FTZ R171, R179, R180, R172 ;  /* 0x000000b4b3ab7223 */ /* 0x000fe200000100ac */
[----:B------:R-:W-:Y:S01]  /*1f80*/  FADD.FTZ R47, R47, R226 ;  /* 0x000000e22f2f7221 */ /* 0x000fe20000010000 */
[-C--:B------:R-:W-:Y:S01]  /*1f90*/  FFMA.FTZ R167, R228, R226.reuse, R167 ;  /* 0x000000e2e4a77223 */ /* 0x080fe200000100a7 */
[----:B------:R-:W-:Y:S01]  /*1fa0*/  FMUL.FTZ R221, R103, R226 ;  /* 0x000000e267dd7220 */ /* 0x000fe20000410000 */
[----:B------:R-:W-:Y:S01]  /*1fb0*/  FMUL.FTZ R226, R169, UR28 ;  /* 0x0000001ca9e27c20 */ /* 0x000fe20008410000 */
[----:B------:R-:W-:Y:S01]  /*1fc0*/  FADD.FTZ R169, R170, R219 ;  /* 0x000000dbaaa97221 */ /* 0x000fe20000010000 */
[----:B------:R-:W-:Y:S01]  /*1fd0*/  FFMA.FTZ R170, R224, R219, R171 ;  /* 0x000000dbe0aa7223 */ /* 0x000fe200000100ab */
[----:B------:R-:W-:-:S02]  /*1fe0*/  SHF.L.U32 R230, R230, 0x10, RZ ;  /* 0x00000010e6e67819 */ /* 0x000fc400000006ff */
[----:B------:R-:W-:Y:S01]  /*1ff0*/  FADD.FTZ R172, R169, R182 ;  /* 0x000000b6a9ac7221 */ /* 0x000fe20000010000 */
[----:B------:R-:W-:Y:S02]  /*2000*/  FFMA.FTZ R169, R181, R182, R170 ;  /* 0x000000b6b5a97223 */ /* 0x000fe400000100aa */
[----:B------:R-:W-:Y:S01]  /*2010*/  FADD.FTZ R41, R41, R230 ;  /* 0x000000e629297221 */ /* 0x000fe20000010000 */
[-C--:B------:R-:W-:Y:S01]  /*2020*/  FFMA.FTZ R21, R226, R230.reuse, R21 ;  /* 0x000000e6e2157223 */ /* 0x080fe20000010015 */
[----:B------:R-:W-:Y:S01]  /*2030*/  FMUL.FTZ R243, R105, R230 ;  /* 0x000000e669f37220 */ /* 0x000fe20000410000 */
[----:B------:R-:W-:Y:S01]  /*2040*/  FMUL.FTZ R230, R168, UR28 ;  /* 0x0000001ca8e67c20 */ /* 0x000fe20008410000 */
[----:B------:R-:W-:Y:S01]  /*2050*/  FADD.FTZ R171, R172, R221 ;  /* 0x000000ddacab7221 */ /* 0x000fe20000010000 */
[----:B------:R-:W-:-:S03]  /*2060*/  FFMA.FTZ R168, R228, R221, R169 ;  /* 0x000000dde4a87223 */ /* 0x000fc600000100a9 */
[----:B------:R-:W-:Y:S01]  /*2070*/  FADD.FTZ R170, R171, R184 ;  /* 0x000000b8abaa7221 */ /* 0x000fe20000010000 */
[----:B------:R-:W-:Y:S01]  /*2080*/  FFMA.FTZ R171, R183, R184, R168 ;  /* 0x000000b8b7ab7223 */ /* 0x000fe200000100a8 */
[----:B------:R-:W-:Y:S02]  /*2090*/  SHF.L.U32 R232, R232, 0x10, RZ ;  /* 0x00000010e8e87819 */ /* 0x000fe400000006ff */
[----:B------:R-:W-:Y:S01]  /*20a0*/  FADD.FTZ R173, R170, R243 ;  /* 0x000000f3aaad7221 */ /* 0x000fe20000010000 */
[----:B------:R-:W-:Y:S01]  /*20b0*/  FFMA.FTZ R170, R226, R243, R171 ;  /* 0x000000f3e2aa7223 */ /* 0x000fe200000100ab */
[----:B------:R-:W-:Y:S02]  /*20c0*/  FMUL.FTZ R245, R107, R248 ;  /* 0x000000f86bf57220 */ /* 0x000fe40000410000 */
[----:B------:R-:W-:Y:S01]  /*20d0*/  FADD.FTZ R172, R173, R186 ;  /* 0x000000baadac7221 */ /* 0x000fe20000010000 */
[----:B------:R-:W-:Y:S01]  /*20e0*/  FFMA.FTZ R171, R185, R186, R170 ;  /* 0x000000bab9ab7223 */ /* 0x000fe200000100aa */
[----:B------:R-:W-:Y:S01]  /*20f0*/  FADD.FTZ R232, R232, -UR9 ;  /* 0x80000009e8e87e21 */ /* 0x000fe20008010000 */
[----:B------:R-:W-:Y:S01]  /*2100*/  SHF.L.U32 R236, R236, 0x10, RZ ;  /* 0x00000010ecec7819 */ /* 0x000fe200000006ff */
[----:B------:R-:W-:Y:S01]  /*2110*/  FADD.FTZ R173, R172, R245 ;  /* 0x000000f5acad7221 */ /* 0x000fe20000010000 */
[----:B------:R-:W-:Y:S01]  /*2120*/  FFMA.FTZ R172, R230, R245, R171 ;  /* 0x000000f5e6ac7223 */ /* 0x000fe200000100ab */
[----:B------:R-:W-:Y:S01]  /*2130*/  FMUL.FTZ R232, R232, UR28 ;  /* 0x0000001ce8e87c20 */ /* 0x000fe20008410000 */
[----:B------:R-:W-:Y:S01]  /*2140*/  FADD.FTZ R169, R223, -UR9 ;  /* 0x80000009dfa97e21 */ /* 0x000fe20008010000 */
[----:B------:R-:W-:Y:S01]  /*2150*/  FMUL.FTZ R223, R109, R236 ;  /* 0x000000ec6ddf7220 */ /* 0x000fe20000410000 */
[----:B------:R-:W-:Y:S01]  /*2160*/  FADD.FTZ R170, R173, R188 ;  /* 0x000000bcadaa7221 */ /* 0x000fe20000010000 */
[----:B------:R-:W-:Y:S01]  /*2170*/  FFMA.FTZ R171, R187, R188, R172 ;  /* 0x000000bcbbab7223 */ /* 0x000fe200000100ac */
[----:B------:R-:W-:Y:S01]  /*2180*/  FADD.FTZ R33, R33, R236 ;  /* 0x000000ec21217221 */ /* 0x000fe20000010000 */
[----:B------:R-:W-:Y:S01]  /*2190*/  FFMA.FTZ R157, R232, R236, R157 ;  /* 0x000000ece89d7223 */ /* 0x000fe2000001009d */
[----:B------:R-:W-:Y:S01]  /*21a0*/  FMUL.FTZ R236, R169, UR28 ;  /* 0x0000001ca9ec7c20 */ /* 0x000fe20008410000 */
[----:B------:R-:W-:Y:S01]  /*21b0*/  FADD.FTZ R169, R170, R223 ;  /* 0x000000dfaaa97221 */ /* 0x000fe20000010000 */
[----:B------:R-:W-:Y:S01]  /*21c0*/  FFMA.FTZ R170, R232, R223, R171 ;  /* 0x000000dfe8aa7223 */ /* 0x000fe200000100ab */
[----:B------:R-:W-:Y:S01]  /*21d0*/  FADD.FTZ R51, R51, R246 ;  /* 0x000000f633337221 */ /* 0x000fe20000010000 */
[----:B------:R-:W-:Y:S01]  /*21e0*/  FFMA.FTZ R163, R222, R246, R163 ;  /* 0x000000f6dea37223 */ /* 0x000fe200000100a3 */
[----:B------:R-:W-:Y:S01]  /*21f0*/  FADD.FTZ R246, R225, -UR9 ;  /* 0x80000009e1f67e21 */ /* 0x000fe20008010000 */
[----:B------:R-:W-:Y:S01]  /*2200*/  FADD.FTZ R172, R169, R190 ;  /* 0x000000bea9ac7221 */ /* 0x000fe20000010000 */
[----:B------:R-:W-:Y:S01]  /*2210*/  FMUL.FTZ R225, R111, R250 ;  /* 0x000000fa6fe17220 */ /* 0x000fe20000410000 */
[----:B------:R-:W-:Y:S01]  /*2220*/  FFMA.FTZ R169, R189, R190, R170 ;  /* 0x000000bebda97223 */ /* 0x000fe200000100aa */
[----:B------:R-:W-:-:S02]  /*2230*/  SHF.L.U32 R238, R238, 0x10, RZ ;  /* 0x00000010eeee7819 */ /* 0x000fc400000006ff */
        /* <DEDUP_REMOVED lines=12> */
[----:B------:R-:W-:-:S02]  /*2300*/  FMUL.FTZ R249, R115, R252 ;  /* 0x000000fc73f97220 */ /* 0x000fc40000410000 */
        /* <DEDUP_REMOVED lines=13> */
.L_x_4749:
[----:B-----5:R-:W-:Y:S01]  /*23e0*/  ISETP.GE.AND P1, PT, R2, 0x1, PT ;  /* 0x000000010200780c */ /* 0x020fe20003f26270 */
[----:B------:R-:W-:Y:S01]  /*23f0*/  UISETP.NE.U32.AND UP0, UPT, UR6, URZ, UPT ;  /* 0x000000ff0600728c */ /* 0x000fe2000bf05070 */
[----:B------:R-:W-:-:S03]  /*2400*/  HFMA2 R215, -RZ, RZ, 0, 0 ;  /* 0x00000000ffd77431 */ /* 0x000fc600000001ff */
[----:B------:R-:W-:-:S08]  /*2410*/  UISETP.NE.AND.EX UP0, UPT, UR7, URZ, UPT, UP0 ;  /* 0x000000ff0700728c */ /* 0x000fd0000bf05300 */
[----:B------:R-:W-:Y:S05]  /*2420*/  @!P1 BRA `(.L_x_4751) ;  /* 0x0000000000189947 */ /* 0x000fea0003800000 */
[----:B------:R-:W0:Y:S01]  /*2430*/  S2R R170, SR_TID.X ;  /* 0x0000000000aa7919 */ /* 0x000e220000002100 */
[----:B------:R-:W-:-:S05]  /*2440*/  IADD3 R168, PT, PT, R2, -0x1, RZ ;  /* 0xffffffff02a87810 */ /* 0x000fca0007ffe0ff */
[----:B------:R-:W-:-:S05]  /*2450*/  IMAD R168, R168, UR30, RZ ;  /* 0x0000001ea8a87c24 */ /* 0x000fca000f8e02ff */
[----:B------:R-:W-:-:S04]  /*2460*/  SHF.R.S32.HI R169, RZ, 0x1f, R168 ;  /* 0x0000001fffa97819 */ /* 0x000fc800000114a8 */
[----:B------:R-:W-:-:S04]  /*2470*/  LEA.HI R169, R169, R168, RZ, 0x3 ;  /* 0x000000a8a9a97211 */ /* 0x000fc800078f18ff */
[----:B0-----:R-:W-:-:S07]  /*2480*/  LEA.HI.SX32 R215, R169, R170, 0x1d ;  /* 0x000000aaa9d77211 */ /* 0x001fce00078feaff */
.L_x_4751:
        /* <DEDUP_REMOVED lines=18> */
.L_x_4752:
        /* <DEDUP_REMOVED lines=8> */
[----:B------:R-:W2:Y:S05]  /*2630*/  LDC.64 R212, c[0x0][0x3b0] ;  /* 0x0000ec00ffd47b82 */ /* 0x000eaa0000000a00 */
[----:B------:R-:W-:-:S05]  /*2640*/  IMAD.U32 R117, RZ, RZ, UR10 ;  /* 0x0000000aff757e24 */ /* 0x000fca000f8e00ff */
[----:B0-----:R-:W-:Y:S01]  /*2650*/  LEA.HI.SX32 R117, R117, R116, 0x1d ;  /* 0x0000007475757211 */ /* 0x001fe200078feaff */
[----:B--2---:R-:W-:-:S03]  /*2660*/  IMAD.WIDE.U32 R198, R199, 0x8, R212 ;  /* 0x00000008c7c67825 */ /* 0x004fc600078e00d4 */
        /* <DEDUP_REMOVED lines=9> */
[--C-:B------:R-:W-:Y:S02]  /*2700*/  IMAD.WIDE.U32 R124, R125, 0x10, R132.reuse ;  /* 0x000000107d7c7825 */ /* 0x100fe400078e0084 */
        /* <DEDUP_REMOVED lines=12> */
[----:B------:R-:W5:Y:S04]  /*27d0*/  LDG.E.64 R212, desc[UR20][R212.64] ;  /* 0x00000014d4d47981 */ /* 0x000f68000c1e1b00 */
[----:B------:R-:W5:Y:S02]  /*27e0*/  LDG.E.128 R116, desc[UR20][R116.64] ;  /* 0x0000001474747981 */ /* 0x000f64000c1e1d00 */
.L_x_4750:
        /* <DEDUP_REMOVED lines=32> */
.L_x_4754:
[----:B------:R-:W-:Y:S05]  /*29f0*/  BSYNC.RECONVERGENT B0 ;  /* 0x0000000000007941 */ /* 0x000fea0003800200 */
.L_x_4753:
[----:B------:R-:W1:Y:S08]  /*2a00*/  S2UR UR10, SR_CgaCtaId ;  /* 0x00000000000a79c3 */ /* 0x000e700000008800 */
[----:B------:R-:W-:Y:S01]  /*2a10*/  BAR.SYNC.DEFER_BLOCKING 0x0 ;  /* 0x0000000000007b1d */ /* 0x000fe20000010000 */
[----:B------:R-:W-:Y:S01]  /*2a20*/  UISETP.NE.U32.AND UP0, UPT, UR6, URZ, UPT ;  /* 0x000000ff0600728c */ /* 0x000fe2000bf05070 */
[----:B------:R-:W-:-:S03]  /*2a30*/  ISETP.NE.AND P0, PT, RZ, UR26, PT ;  /* 0x0000001aff007c0c */ /* 0x000fc6000bf05270 */
[----:B------:R-:W-:Y:S01]  /*2a40*/  UISETP.NE.AND.EX UP0, UPT, UR7, URZ, UPT, UP0 ;  /* 0x000000ff0700728c */ /* 0x000fe2000bf05300 */
        /* <DEDUP_REMOVED lines=12> */
[----:B------:R-:W-:Y:S02]  /*2b10*/  @P1 VIADD R171, R2, 0xffffffff ;  /* 0xffffffff02ab1836 */ /* 0x000fe40000000000 */
[----:B------:R-:W-:Y:S01]  /*2b20*/  FADD.FTZ R169, R170, R169 ;  /* 0x000000a9aaa97221 */ /* 0x000fe20000010000 */
[----:B-1----:R-:W-:Y:S01]  /*2b30*/  FADD.FTZ R250, R250, R173 ;  /* 0x000000adfafa7221 */ /* 0x002fe20000010000 */
[----:B--2---:R-:W-:Y:S02]  /*2b40*/  @P1 IMAD R171, R171, R248, RZ ;  /* 0x000000f8abab1224 */ /* 0x004fe400078e02ff */
[----:B------:R-:W-:Y:S01]  /*2b50*/  FADD.FTZ R169, R169, R172 ;  /* 0x000000aca9a97221 */ /* 0x000fe20000010000 */
[----:B------:R-:W-:Y:S02]  /*2b60*/  IMAD R248, R248, UR8, RZ ;  /* 0x00000008f8f87c24 */ /* 0x000fe4000f8e02ff */
[----:B------:R-:W-:Y:S01]  /*2b70*/  FADD.FTZ R175, R175, R250 ;  /* 0x000000faafaf7221 */ /* 0x000fe20000010000 */
[----:B------:R-:W-:Y:S01]  /*2b80*/  MOV R173, RZ ;  /* 0x000000ff00ad7202 */ /* 0x000fe20000000f00 */
[----:B------:R-:W-:Y:S01]  /*2b90*/  FADD.FTZ R2, R174, R169 ;  /* 0x000000a9ae027221 */ /* 0x000fe20000010000 */
[----:B------:R-:W-:Y:S01]  /*2ba0*/  @P1 SHF.R.S32.HI R168, RZ, 0x1f, R171 ;  /* 0x0000001fffa81819 */ /* 0x000fe200000114ab */
[----:B------:R-:W-:Y:S01]  /*2bb0*/  FMUL.FTZ R175, R175, UR27 ;  /* 0x0000001bafaf7c20 */ /* 0x000fe20008410000 */
[----:B------:R-:W-:Y:S01]  /*2bc0*/  SHF.R.S32.HI R169, RZ, 0x1f, R248 ;  /* 0x0000001fffa97819 */ /* 0x000fe200000114f8 */
[----:B------:R-:W-:Y:S01]  /*2bd0*/  FMUL.FTZ R2, R2, UR27 ;  /* 0x0000001b02027c20 */ /* 0x000fe20008410000 */
[----:B------:R-:W-:-:S02]  /*2be0*/  @P1 LEA.HI R168, R168, R171, RZ, 0x3 ;  /* 0x000000aba8a81211 */ /* 0x000fc400078f18ff */
[----:B------:R-:W-:Y:S02]  /*2bf0*/  LEA.HI R248, R169, R248, RZ, 0x3 ;  /* 0x000000f8a9f87211 */ /* 0x000fe400078f18ff */
[----:B------:R-:W-:Y:S02]  /*2c00*/  R2UR UR9, R175 ;  /* 0x00000000af0972ca */ /* 0x000fe400000e0000 */
[-C--:B------:R-:W-:Y:S02]  /*2c10*/  @P1 LEA.HI.SX32 R173, R168, R247.reuse, 0x1d ;  /* 0x000000f7a8ad1211 */ /* 0x080fe400078feaff */
[----:B------:R-:W-:Y:S02]  /*2c20*/  LEA.HI.SX32 R175, R248, R247, 0x1d ;  /* 0x000000f7f8af7211 */ /* 0x000fe400078feaff */
[----:B------:R-:W-:Y:S01]  /*2c30*/  FSEL R2, R2, RZ, !P0 ;  /* 0x000000ff02027208 */ /* 0x000fe20004000000 */
[----:B------:R-:W-:Y:S08]  /*2c40*/  BRA.U UP0, `(.L_x_4755) ;  /* 0x0000000d00107547 */ /* 0x000ff0000b800000 */
[----:B------:R-:W-:-:S04]  /*2c50*/  UISETP.NE.U32.AND UP0, UPT, UR4, URZ, UPT ;  /* 0x000000ff0400728c */ /* 0x000fc8000bf05070 */
[----:B------:R-:W-:-:S09]  /*2c60*/  UISETP.NE.AND.EX UP0, UPT, UR5, URZ, UPT, UP0 ;  /* 0x000000ff0500728c */ /* 0x000fd2000bf05300 */
[----:B------:R-:W-:Y:S05]  /*2c70*/  BRA.U UP0, `(.L_x_4756) ;  /* 0x0000000500887547 */ /* 0x000fea000b800000 */
[----:B------:R-:W-:Y:S05]  /*2c80*/  @!P1 BRA `(.L_x_4757) ;  /* 0x00000000002c9947 */ /* 0x000fea0003800000 */
        /* <DEDUP_REMOVED lines=11> */
.L_x_4757:
        /* <DEDUP_REMOVED lines=12> */
.L_x_4758:
        /* <DEDUP_REMOVED lines=12> */
.L_x_4759:
        /* <DEDUP_REMOVED lines=12> */
.L_x_4760:
        /* <DEDUP_REMOVED lines=12> */
.L_x_4761:
        /* <DEDUP_REMOVED lines=12> */
.L_x_4762:
        /* <DEDUP_REMOVED lines=12> */
.L_x_4763:
[----:B------:R-:W-:Y:S05]  /*31c0*/  @!P1 BRA `(.L_x_4764) ;  /* 0x0000001000c49947 */ /* 0x000fea0003800000 */
[----:B------:R-:W-:Y:S01]  /*31d0*/  FFMA.FTZ R168, R6, UR9, R2 ;  /* 0x0000000906a87c23 */ /* 0x000fe20008010002 */
[----:B------:R-:W-:Y:S02]  /*31e0*/  ISETP.LT.AND P2, PT, RZ, UR29, PT ;  /* 0x0000001dff007c0c */ /* 0x000fe4000bf41270 */
[----:B-----5:R-:W-:Y:S01]  /*31f0*/  ISETP.GE.U32.AND P0, PT, R214, RZ, PT ;  /* 0x000000ffd600720c */ /* 0x020fe20003f06070 */
[----:B------:R-:W-:-:S03]  /*3200*/  FADD.FTZ R168, R17, -R168 ;  /* 0x800000a811a87221 */ /* 0x000fc60000010000 */
[----:B------:R-:W-:Y:S01]  /*3210*/  ISETP.GE.U32.AND.EX P0, PT, R215, 0x1000000, PT, P0 ;  /* 0x01000000d700780c */ /* 0x000fe20003f06100 */
[----:B------:R-:W-:-:S05]  /*3220*/  FMUL.FTZ R168, R168, UR28 ;  /* 0x0000001ca8a87c20 */ /* 0x000fca0008410000 */
[----:B------:R-:W-:-:S05]  /*3230*/  FSEL R168, R168, RZ, P2 ;  /* 0x000000ffa8a87208 */ /* 0x000fca0001000000 */
[----:B------:R-:W-:-:S04]  /*3240*/  FMUL.FTZ R168, R168, UR25 ;  /* 0x00000019a8a87c20 */ /* 0x000fc80008410000 */
[----:B------:R-:W-:-:S05]  /*3250*/  FMUL.FTZ R168, R168, UR24 ;  /* 0x00000018a8a87c20 */ /* 0x000fca0008410000 */
[----:B------:R-:W-:-:S04]  /*3260*/  FSEL R168, R168, RZ, P0 ;  /* 0x000000ffa8a87208 */ /* 0x000fc80000000000 */
[----:B------:R-:W-:-:S04]  /*3270*/  F2FP.BF16.F32.PACK_AB R168, RZ, R168 ;  /* 0x000000a8ffa8723e */ /* 0x000fc800000010ff */
[----:B------:R-:W-:Y:S01]  /*3280*/  PRMT R59, R59, 0x5410, R168 ;  /* 0x000054103b3b7816 */ /* 0x000fe200000000a8 */
[----:B------:R-:W-:Y:S06]  /*3290*/  BRA `(.L_x_4764) ;  /* 0x0000001000907947 */ /* 0x000fec0003800000 */
.L_x_4756:
[--C-:B------:R-:W-:Y:S01]  /*32a0*/  FFMA.FTZ R36, R16, UR9, R2.reuse ;  /* 0x0000000910247c23 */ /* 0x100fe20008010002 */
[--C-:B------:R-:W-:Y:S01]  /*32b0*/  FFMA.FTZ R39, R13, UR9, R2.reuse ;  /* 0x000000090d277c23 */ /* 0x100fe20008010002 */
[--C-:B------:R-:W-:Y:S01]  /*32c0*/  FFMA.FTZ R37, R3, UR9, R2.reuse ;  /* 0x0000000903257c23 */ /* 0x100fe20008010002 */
[----:B------:R-:W-:Y:S01]  /*32d0*/  FFMA.FTZ R172, R4, UR9, R2 ;  /* 0x0000000904ac7c23 */ /* 0x000fe20008010002 */
[----:B------:R-:W-:Y:S01]  /*32e0*/  FADD.FTZ R38, R5, -R36 ;  /* 0x8000002405267221 */ /* 0x000fe20000010000 */
[--C-:B------:R-:W-:Y:S01]  /*32f0*/  FFMA.FTZ R36, R14, UR9, R2.reuse ;  /* 0x000000090e247c23 */ /* 0x100fe20008010002 */
[----:B------:R-:W-:Y:S01]  /*3300*/  FADD.FTZ R168, R240, -R39 ;  /* 0x80000027f0a87221 */ /* 0x000fe20000010000 */
[----:B------:R-:W-:Y:S01]  /*3310*/  FADD.FTZ R37, R18, -R37 ;  /* 0x8000002512257221 */ /* 0x000fe20000010000 */
[----:B------:R-:W-:Y:S01]  /*3320*/  FFMA.FTZ R39, R9, UR9, R2 ;  /* 0x0000000909277c23 */ /* 0x000fe20008010002 */
[----:B------:R-:W-:Y:S01]  /*3330*/  FADD.FTZ R169, R7, -R36 ;  /* 0x8000002407a97221 */ /* 0x000fe20000010000 */
[----:B------:R-:W-:Y:S01]  /*3340*/  ISETP.LT.AND P0, PT, RZ, UR29, PT ;  /* 0x0000001dff007c0c */ /* 0x000fe2000bf01270 */
[----:B------:R-:W-:Y:S01]  /*3350*/  FMUL.FTZ R36, R37, UR28 ;  /* 0x0000001c25247c20 */ /* 0x000fe20008410000 */
[----:B------:R-:W-:Y:S01]  /*3360*/  FADD.FTZ R170, R242, -R39 ;  /* 0x80000027f2aa7221 */ /* 0x000fe20000010000 */
[----:B------:R-:W-:Y:S01]  /*3370*/  FMUL.FTZ R39, R38, UR28 ;  /* 0x0000001c26277c20 */ /* 0x000fe20008410000 */
[----:B------:R-:W-:Y:S01]  /*3380*/  FMUL.FTZ R37, R168, UR28 ;  /* 0x0000001ca8257c20 */ /* 0x000fe20008410000 */
[----:B------:R-:W-:Y:S01]  /*3390*/  FMUL.FTZ R169, R169, UR28 ;  /* 0x0000001ca9a97c20 */ /* 0x000fe20008410000 */
[----:B------:R-:W-:Y:S01]  /*33a0*/  FADD.FTZ R172, R15, -R172 ;  /* 0x800000ac0fac7221 */ /* 0x000fe20000010000 */
[----:B------:R-:W-:Y:S01]  /*33b0*/  FMUL.FTZ R38, R170, UR28 ;  /* 0x0000001caa267c20 */ /* 0x000fe20008410000 */
[----:B------:R-:W-:-:S02]  /*33c0*/  FSEL R39, R39, RZ, P0 ;  /* 0x000000ff27277208 */ /* 0x000fc40000000000 */
[----:B------:R-:W-:Y:S01]  /*33d0*/  FMUL.FTZ R168, R172, UR28 ;  /* 0x0000001caca87c20 */ /* 0x000fe20008410000 */
        /* <DEDUP_REMOVED lines=10> */
.L_x_4765:
[----:B------:R-:W-:Y:S05]  /*3480*/  @!P1 BRA `(.L_x_4766) ;  /* 0x0000000000189947 */ /* 0x000fea0003800000 */
[----:B------:R-:W-:Y:S01]  /*3490*/  FMUL.FTZ R169, R39, UR25 ;  /* 0x0000001927a97c20 */ /* 0x000fe20008410000 */
[----:B-----5:R-:W-:-:S03]  /*34a0*/  LOP3.LUT P2, RZ, R214, 0xff00, RZ, 0xc0, !PT ;  /* 0x0000ff00d6ff7812 */ /* 0x020fc6000784c0ff */
[----:B------:R-:W-:-:S05]  /*34b0*/  FMUL.FTZ R169, R169, UR24 ;  /* 0x00000018a9a97c20 */ /* 0x000fca0008410000 */
[----:B------:R-:W-:-:S04]  /*34c0*/  FSEL R169, R169, RZ, P2 ;  /* 0x000000ffa9a97208 */ /* 0x000fc80001000000 */
[----:B------:R-:W-:-:S04]  /*34d0*/  F2FP.BF16.F32.PACK_AB R169, RZ, R169 ;  /* 0x000000a9ffa9723e */ /* 0x000fc800000010ff */
[----:B------:R-:W-:-:S07]  /*34e0*/  PRMT R56, R56, 0x5410, R169 ;  /* 0x0000541038387816 */ /* 0x000fce00000000a9 */
.L_x_4766:
[----:B------:R-:W-:Y:S05]  /*34f0*/  @!P1 BRA `(.L_x_4767) ;  /* 0x0000000000189947 */ /* 0x000fea0003800000 */
[----:B------:R-:W-:Y:S01]  /*3500*/  FMUL.FTZ R169, R37, UR25 ;  /* 0x0000001925a97c20 */ /* 0x000fe20008410000 */
[----:B-----5:R-:W-:-:S03]  /*3510*/  LOP3.LUT P2, RZ, R214, 0xff0000, RZ, 0xc0, !PT ;  /* 0x00ff0000d6ff7812 */ /* 0x020fc6000784c0ff */
[----:B------:R-:W-:-:S05]  /*3520*/  FMUL.FTZ R169, R169, UR24 ;  /* 0x00000018a9a97c20 */ /* 0x000fca0008410000 */
[----:B------:R-:W-:-:S04]  /*3530*/  FSEL R169, R169, RZ, P2 ;  /* 0x000000ffa9a97208 */ /* 0x000fc80001000000 */
[----:B------:R-:W-:-:S04]  /*3540*/  F2FP.BF16.F32.PACK_AB R169, RZ, R169 ;  /* 0x000000a9ffa9723e */ /* 0x000fc800000010ff */
[----:B------:R-:W-:-:S07]  /*3550*/  PRMT R57, R169, 0x7610, R57 ;  /* 0x00007610a9397816 */ /* 0x000fce0000000039 */
.L_x_4767:
[----:B------:R-:W-:Y:S05]  /*3560*/  @!P1 BRA `(.L_x_4768) ;  /* 0x0000000000189947 */ /* 0x000fea0003800000 */
[----:B------:R-:W-:Y:S01]  /*3570*/  FMUL.FTZ R169, R170, UR25 ;  /* 0x00000019aaa97c20 */ /* 0x000fe20008410000 */
[----:B-----5:R-:W-:-:S03]  /*3580*/  LOP3.LUT P2, RZ, R214, 0xff000000, RZ, 0xc0, !PT ;  /* 0xff000000d6ff7812 */ /* 0x020fc6000784c0ff */
[----:B------:R-:W-:-:S05]  /*3590*/  FMUL.FTZ R169, R169, UR24 ;  /* 0x00000018a9a97c20 */ /* 0x000fca0008410000 */
[----:B------:R-:W-:-:S04]  /*35a0*/  FSEL R169, R169, RZ, P2 ;  /* 0x000000ffa9a97208 */ /* 0x000fc80001000000 */
[----:B------:R-:W-:-:S04]  /*35b0*/  F2FP.BF16.F32.PACK_AB R169, RZ, R169 ;  /* 0x000000a9ffa9723e */ /* 0x000fc800000010ff */
[----:B------:R-:W-:-:S07]  /*35c0*/  PRMT R57, R57, 0x5410, R169 ;  /* 0x0000541039397816 */ /* 0x000fce00000000a9 */
.L_x_4768:
[----:B------:R-:W-:Y:S02]  /*35d0*/  FSEL R169, R168, RZ, P0 ;  /* 0x000000ffa8a97208 */ /* 0x000fe40000000000 */
[----:B------:R-:W-:Y:S02]  /*35e0*/  F2FP.BF16.F32.PACK_AB R37, R170, R37 ;  /* 0x00000025aa25723e */ /* 0x000fe400000010ff */
        /* <DEDUP_REMOVED lines=8> */
.L_x_4769:
[----:B------:R-:W-:Y:S01]  /*3670*/  F2FP.BF16.F32.PACK_AB R38, R169, R168 ;  /* 0x000000a8a926723e */ /* 0x000fe200000010ff */
[----:B------:R-:W-:Y:S06]  /*3680*/  @!P1 BRA `(.L_x_4770) ;  /* 0x0000000000189947 */ /* 0x000fec0003800000 */
[----:B------:R-:W-:Y:S01]  /*3690*/  FMUL.FTZ R168, R169, UR25 ;  /* 0x00000019a9a87c20 */ /* 0x000fe20008410000 */
[----:B-----5:R-:W-:-:S03]  /*36a0*/  LOP3.LUT P2, RZ, R215, 0xff00, RZ, 0xc0, !PT ;  /* 0x0000ff00d7ff7812 */ /* 0x020fc6000784c0ff */
[----:B------:R-:W-:-:S05]  /*36b0*/  FMUL.FTZ R168, R168, UR24 ;  /* 0x00000018a8a87c20 */ /* 0x000fca0008410000 */
[----:B------:R-:W-:-:S04]  /*36c0*/  FSEL R168, R168, RZ, P2 ;  /* 0x000000ffa8a87208 */ /* 0x000fc80001000000 */
[----:B------:R-:W-:-:S04]  /*36d0*/  F2FP.BF16.F32.PACK_AB R168, RZ, R168 ;  /* 0x000000a8ffa8723e */ /* 0x000fc800000010ff */
[----:B------:R-:W-:-:S07]  /*36e0*/  PRMT R58, R58, 0x5410, R168 ;  /* 0x000054103a3a7816 */ /* 0x000fce00000000a8 */
.L_x_4770:
        /* <DEDUP_REMOVED lines=16> */
.L_x_4771:
        /* <DEDUP_REMOVED lines=10> */
.L_x_4755:
[----:B------:R-:W-:-:S04]  /*3890*/  UISETP.NE.U32.AND UP0, UPT, UR4, URZ, UPT ;  /* 0x000000ff0400728c */ /* 0x000fc8000bf05070 */
[----:B------:R-:W-:-:S09]  /*38a0*/  UISETP.NE.AND.EX UP0, UPT, UR5, URZ, UPT, UP0 ;  /* 0x000000ff0500728c */ /* 0x000fd2000bf05300 */
[----:B------:R-:W-:Y:S05]  /*38b0*/  BRA.U UP0, `(.L_x_4772) ;  /* 0x00000005007c7547 */ /* 0x000fea000b800000 */
[----:B------:R-:W-:Y:S01]  /*38c0*/  ISETP.LT.AND P0, PT, RZ, UR29, PT ;  /* 0x0000001dff007c0c */ /* 0x000fe2000bf01270 */
[----:B------:R-:W-:-:S12]  /*38d0*/  @!P1 BRA `(.L_x_4773) ;  /* 0x0000000000289947 */ /* 0x000fd80003800000 */
        /* <DEDUP_REMOVED lines=10> */
.L_x_4773:
[----:B------:R-:W-:Y:S05]  /*3980*/  @!P1 BRA `(.L_x_4774) ;  /* 0x00000000002c9947 */ /* 0x000fea0003800000 */
        /* <DEDUP_REMOVED lines=11> */
.L_x_4774:
[----:B------:R-:W-:Y:S05]  /*3a40*/  @!P1 BRA `(.L_x_4775) ;  /* 0x0000000000289947 */ /* 0x000fea0003800000 */
        /* <DEDUP_REMOVED lines=10> */
.L_x_4775:
        /* <DEDUP_REMOVED lines=12> */
.L_x_4776:
        /* <DEDUP_REMOVED lines=11> */
.L_x_4777:
        /* <DEDUP_REMOVED lines=12> */
.L_x_4778:
        /* <DEDUP_REMOVED lines=11> */
.L_x_4779:
[----:B------:R-:W-:Y:S05]  /*3dd0*/  @!P1 BRA `(.L_x_4764) ;  /* 0x0000000400c09947 */ /* 0x000fea0003800000 */
        /* <DEDUP_REMOVED lines=13> */
.L_x_4772:
[----:B------:R-:W-:Y:S02]  /*3eb0*/  ISETP.LT.AND P0, PT, RZ, UR29, PT ;  /* 0x0000001dff007c0c */ /* 0x000fe4000bf01270 */
[----:B-----5:R-:W-:Y:S02]  /*3ec0*/  PRMT R171, R116, 0x7632, R171 ;  /* 0x0000763274ab7816 */ /* 0x020fe400000000ab */
[----:B------:R-:W-:Y:S02]  /*3ed0*/  PRMT R38, R117, 0x7632, R38 ;  /* 0x0000763275267816 */ /* 0x000fe40000000026 */
[----:B------:R-:W-:Y:S02]  /*3ee0*/  SHF.L.U32 R171, R171, 0x10, RZ ;  /* 0x00000010abab7819 */ /* 0x000fe400000006ff */
[----:B------:R-:W-:Y:S02]  /*3ef0*/  SHF.L.U32 R38, R38, 0x10, RZ ;  /* 0x0000001026267819 */ /* 0x000fe400000006ff */
[----:B------:R-:W-:-:S02]  /*3f00*/  SHF.L.U32 R170, R118, 0x10, RZ ;  /* 0x0000001076aa7819 */ /* 0x000fc400000006ff */
[----:B------:R-:W-:Y:S01]  /*3f10*/  PLOP3.LUT P2, PT, PT, PT, UP2, 0x80, 0x8 ;  /* 0x000000000008781c */ /* 0x000fe20003f4f028 */
        /* <DEDUP_REMOVED lines=8> */
[----:B------:R-:W-:Y:S01]  /*3fa0*/  @P0 FFMA.FTZ R171, R36, UR28, R171 ;  /* 0x0000001c24ab0c23 */ /* 0x000fe200080100ab */
[----:B------:R-:W-:Y:S01]  /*3fb0*/  @P0 FADD.FTZ R36, R240, -R37 ;  /* 0x80000025f0240221 */ /* 0x000fe20000010000 */
[----:B------:R-:W-:Y:S01]  /*3fc0*/  SHF.L.U32 R37, R117, 0x10, RZ ;  /* 0x0000001075257819 */ /* 0x000fe200000006ff */
[----:B------:R-:W-:Y:S01]  /*3fd0*/  @P0 FFMA.FTZ R38, R39, UR28, R38 ;  /* 0x0000001c27260c23 */ /* 0x000fe20008010026 */
[----:B------:R-:W-:Y:S01]  /*3fe0*/  PRMT R39, R118, 0x7632, R39 ;  /* 0x0000763276277816 */ /* 0x000fe20000000027 */
[----:B------:R-:W-:Y:S01]  /*3ff0*/  @P0 FFMA.FTZ R170, R169, UR28, R170 ;  /* 0x0000001ca9aa0c23 */ /* 0x000fe200080100aa */
[----:B------:R-:W-:Y:S01]  /*4000*/  PRMT R168, R119, 0x7632, R168 ;  /* 0x0000763277a87816 */ /* 0x000fe200000000a8 */
[----:B------:R-:W-:Y:S01]  /*4010*/  @P0 FFMA.FTZ R37, R36, UR28, R37 ;  /* 0x0000001c24250c23 */ /* 0x000fe20008010025 */
[--C-:B------:R-:W-:Y:S01]  /*4020*/  @P0 FFMA.FTZ R36, R4, UR9, R2.reuse ;  /* 0x0000000904240c23 */ /* 0x100fe20008010002 */
[----:B------:R-:W-:Y:S01]  /*4030*/  SHF.L.U32 R39, R39, 0x10, RZ ;  /* 0x0000001027277819 */ /* 0x000fe200000006ff */
[----:B------:R-:W-:Y:S01]  /*4040*/  @P0 FFMA.FTZ R169, R11, UR9, R2 ;  /* 0x000000090ba90c23 */ /* 0x000fe20008010002 */
[----:B------:R-:W-:Y:S01]  /*4050*/  SHF.L.U32 R168, R168, 0x10, RZ ;  /* 0x00000010a8a87819 */ /* 0x000fe200000006ff */
[----:B------:R-:W-:Y:S01]  /*4060*/  @P0 FADD.FTZ R36, R15, -R36 ;  /* 0x800000240f240221 */ /* 0x000fe20000010000 */
[----:B------:R-:W-:-:S03]  /*4070*/  @P0 FADD.FTZ R251, R17, -R172 ;  /* 0x800000ac11fb0221 */ /* 0x000fc60000010000 */
[----:B------:R-:W-:Y:S01]  /*4080*/  @P0 FFMA.FTZ R39, R36, UR28, R39 ;  /* 0x0000001c24270c23 */ /* 0x000fe20008010027 */
[----:B------:R-:W-:Y:S01]  /*4090*/  @P0 FADD.FTZ R36, R244, -R169 ;  /* 0x800000a9f4240221 */ /* 0x000fe20000010000 */
[----:B------:R-:W-:Y:S01]  /*40a0*/  SHF.L.U32 R169, R119, 0x10, RZ ;  /* 0x0000001077a97819 */ /* 0x000fe200000006ff */
[----:B------:R-:W-:Y:S01]  /*40b0*/  @P0 FFMA.FTZ R168, R251, UR28, R168 ;  /* 0x0000001cfba80c23 */ /* 0x000fe200080100a8 */
[----:B------:R-:W-:-:S03]  /*40c0*/  @P2 FFMA.FTZ R251, R3, UR9, R2 ;  /* 0x0000000903fb2c23 */ /* 0x000fc60008010002 */
[----:B------:R-:W-:Y:S01]  /*40d0*/  @P0 FFMA.FTZ R169, R36, UR28, R169 ;  /* 0x0000001c24a90c23 */ /* 0x000fe200080100a9 */
[----:B------:R-:W-:Y:S01]  /*40e0*/  SHF.L.U32 R36, R116, 0x10, RZ ;  /* 0x0000001074247819 */ /* 0x000fe200000006ff */
[----:B------:R-:W-:-:S04]  /*40f0*/  @P2 FADD.FTZ R251, R18, -R251 ;  /* 0x800000fb12fb2221 */ /* 0x000fc80000010000 */
[----:B------:R-:W-:Y:S01]  /*4100*/  @P2 FFMA.FTZ R36, R251, UR28, R36 ;  /* 0x0000001cfb242c23 */ /* 0x000fe20008010024 */
[----:B------:R-:W-:Y:S06]  /*4110*/  @!P1 BRA `(.L_x_4780) ;  /* 0x0000000000189947 */ /* 0x000fec0003800000 */
[----:B------:R-:W-:Y:S01]  /*4120*/  FMUL.FTZ R172, R36, UR25 ;  /* 0x0000001924ac7c20 */ /* 0x000fe20008410000 */
[----:B------:R-:W-:-:S03]  /*4130*/  LOP3.LUT P0, RZ, R214, 0xff, RZ, 0xc0, !PT ;  /* 0x000000ffd6ff7812 */ /* 0x000fc6000780c0ff */
[----:B------:R-:W-:-:S05]  /*4140*/  FMUL.FTZ R172, R172, UR24 ;  /* 0x00000018acac7c20 */ /* 0x000fca0008410000 */
[----:B------:R-:W-:-:S04]  /*4150*/  FSEL R172, R172, RZ, P0 ;  /* 0x000000ffacac7208 */ /* 0x000fc80000000000 */
[----:B------:R-:W-:-:S04]  /*4160*/  F2FP.BF16.F32.PACK_AB R172, RZ, R172 ;  /* 0x000000acffac723e */ /* 0x000fc800000010ff */
[----:B------:R-:W-:-:S07]  /*4170*/  PRMT R56, R172, 0x7610, R56 ;  /* 0x00007610ac387816 */ /* 0x000fce0000000038 */
.L_x_4780:
        /* <DEDUP_REMOVED lines=8> */
.L_x_4781:
[----:B------:R-:W-:Y:S05]  /*4200*/  @!P1 BRA `(.L_x_4782) ;  /* 0x0000000000189947 */ /* 0x000fea0003800000 */
[----:B------:R-:W-:Y:S01]  /*4210*/  FMUL.FTZ R171, R37, UR25 ;  /* 0x0000001925ab7c20 */ /* 0x000fe20008410000 */
[----:B------:R-:W-:-:S03]  /*4220*/  LOP3.LUT P0, RZ, R214, 0xff0000, RZ, 0xc0, !PT ;  /* 0x00ff0000d6ff7812 */ /* 0x000fc6000780c0ff */
[----:B------:R-:W-:-:S05]  /*4230*/  FMUL.FTZ R171, R171, UR24 ;  /* 0x00000018abab7c20 */ /* 0x000fca0008410000 */
[----:B------:R-:W-:-:S04]  /*4240*/  FSEL R171, R171, RZ, P0 ;  /* 0x000000ffabab7208 */ /* 0x000fc80000000000 */
[----:B------:R-:W-:-:S04]  /*4250*/  F2FP.BF16.F32.PACK_AB R171, RZ, R171 ;  /* 0x000000abffab723e */ /* 0x000fc800000010ff */
[----:B------:R-:W-:-:S07]  /*4260*/  PRMT R57, R171, 0x7610, R57 ;  /* 0x00007610ab397816 */ /* 0x000fce0000000039 */
.L_x_4782:
        /* <DEDUP_REMOVED lines=8> */
.L_x_4783:
[----:B------:R-:W-:Y:S05]  /*42f0*/  @!P1 BRA `(.L_x_4784) ;  /* 0x0000000000189947 */ /* 0x000fea0003800000 */
[----:B------:R-:W-:Y:S01]  /*4300*/  FMUL.FTZ R38, R170, UR25 ;  /* 0x00000019aa267c20 */ /* 0x000fe20008410000 */
[----:B------:R-:W-:-:S03]  /*4310*/  LOP3.LUT P0, RZ, R215, 0xff, RZ, 0xc0, !PT ;  /* 0x000000ffd7ff7812 */ /* 0x000fc6000780c0ff */
[----:B------:R-:W-:-:S05]  /*4320*/  FMUL.FTZ R38, R38, UR24 ;  /* 0x0000001826267c20 */ /* 0x000fca0008410000 */
[----:B------:R-:W-:-:S04]  /*4330*/  FSEL R38, R38, RZ, P0 ;  /* 0x000000ff26267208 */ /* 0x000fc80000000000 */
[----:B------:R-:W-:-:S04]  /*4340*/  F2FP.BF16.F32.PACK_AB R38, RZ, R38 ;  /* 0x00000026ff26723e */ /* 0x000fc800000010ff */
[----:B------:R-:W-:-:S07]  /*4350*/  PRMT R58, R38, 0x7610, R58 ;  /* 0x00007610263a7816 */ /* 0x000fce000000003a */
.L_x_4784:
        /* <DEDUP_REMOVED lines=8> */
.L_x_4785:
[----:B------:R-:W-:Y:S05]  /*43e0*/  @!P1 BRA `(.L_x_4786) ;  /* 0x0000000000189947 */ /* 0x000fea0003800000 */
[----:B------:R-:W-:Y:S01]  /*43f0*/  FMUL.FTZ R39, R169, UR25 ;  /* 0x00000019a9277c20 */ /* 0x000fe20008410000 */
[----:B------:R-:W-:-:S03]  /*4400*/  LOP3.LUT P0, RZ, R215, 0xff0000, RZ, 0xc0, !PT ;  /* 0x00ff0000d7ff7812 */ /* 0x000fc6000780c0ff */
[----:B------:R-:W-:-:S05]  /*4410*/  FMUL.FTZ R39, R39, UR24 ;  /* 0x0000001827277c20 */ /* 0x000fca0008410000 */
[----:B------:R-:W-:-:S04]  /*4420*/  FSEL R39, R39, RZ, P0 ;  /* 0x000000ff27277208 */ /* 0x000fc80000000000 */
[----:B------:R-:W-:-:S04]  /*4430*/  F2FP.BF16.F32.PACK_AB R39, RZ, R39 ;  /* 0x00000027ff27723e */ /* 0x000fc800000010ff */
[----:B------:R-:W-:-:S07]  /*4440*/  PRMT R59, R39, 0x7610, R59 ;  /* 0x00007610273b7816 */ /* 0x000fce000000003b */
.L_x_4786:
        /* <DEDUP_REMOVED lines=9> */
.L_x_4764:
[----:B------:R-:W-:Y:S01]  /*44e0*/  ISETP.NE.U32.AND P0, PT, RZ, UR4, PT ;  /* 0x00000004ff007c0c */ /* 0x000fe2000bf05070 */
[----:B------:R-:W0:Y:S01]  /*44f0*/  @P1 LDC.64 R168, c[0x0][0x468] ;  /* 0x00011a00ffa81b82 */ /* 0x000e220000000a00 */
[----:B------:R-:W-:Y:S02]  /*4500*/  UISETP.NE.U32.AND UP0, UPT, UR6, URZ, UPT ;  /* 0x000000ff0600728c */ /* 0x000fe4000bf05070 */
[----:B------:R-:W-:Y:S02]  /*4510*/  ISETP.NE.AND.EX P0, PT, RZ, UR5, PT, P0 ;  /* 0x00000005ff007c0c */ /* 0x000fe4000bf05300 */
[----:B------:R-:W-:-:S11]  /*4520*/  UISETP.NE.AND.EX UP0, UPT, UR7, URZ, UPT, UP0 ;  /* 0x000000ff0700728c */ /* 0x000fd6000bf05300 */
[----:B------:R-:W1:Y:S01]  /*4530*/  @P0 LDC.64 R170, c[0x0][0x478] ;  /* 0x00011e00ffaa0b82 */ /* 0x000e620000000a00 */
[----:B0-----:R-:W-:-:S04]  /*4540*/  @P1 IMAD.WIDE.U32 R168, R173, 0x10, R168 ;  /* 0x00000010ada81825 */ /* 0x001fc800078e00a8 */
[----:B-1----:R-:W-:-:S05]  /*4550*/  @P0 IMAD.WIDE.U32 R170, R175, 0x10, R170 ;  /* 0x00000010afaa0825 */ /* 0x002fca00078e00aa */
[----:B------:R0:W-:Y:S04]  /*4560*/  @P0 STG.E.128 desc[UR20][R170.64], R36 ;  /* 0x00000024aa000986 */ /* 0x0001e8000c101d14 */
[----:B------:R0:W-:Y:S01]  /*4570*/  @P1 STG.E.128 desc[UR20][R168.64], R56 ;  /* 0x00000038a8001986 */ /* 0x0001e2000c101d14 */
[----:B------:R-:W-:Y:S05]  /*4580*/  BRA.U !UP0, `(.L_x_4787) ;  /* 0x0000000d080c7547 */ /* 0x000fea000b800000 */
[----:B------:R-:W-:Y:S05]  /*4590*/  @!P0 BRA `(.L_x_4788) ;  /* 0x00000004008c8947 */ /* 0x000fea0003800000 */
[----:B------:R-:W-:Y:S02]  /*45a0*/  ISETP.LT.AND P2, PT, RZ, UR29, PT ;  /* 0x0000001dff007c0c */ /* 0x000fe4000bf41270 */
[----:B0----5:R-:W-:Y:S02]  /*45b0*/  PRMT R37, R120, 0x7632, R37 ;  /* 0x0000763278257816 */ /* 0x021fe40000000025 */
[C---:B------:R-:W-:Y:S02]  /*45c0*/  PRMT R38, R121.reuse, 0x7632, R38 ;  /* 0x0000763279267816 */ /* 0x040fe40000000026 */
[----:B------:R-:W-:Y:S01]  /*45d0*/  SHF.L.U32 R171, R121, 0x10, RZ ;  /* 0x0000001079ab7819 */ /* 0x000fe200000006ff */
[----:B------:R-:W-:Y:S01]  /*45e0*/  IMAD.U32 R37, R37, 0x10000, RZ ;  /* 0x0001000025257824 */ /* 0x000fe200078e00ff */
[----:B------:R-:W-:Y:S02]  /*45f0*/  SHF.L.U32 R38, R38, 0x10, RZ ;  /* 0x0000001026267819 */ /* 0x000fe400000006ff */
[----:B------:R-:W-:-:S03]  /*4600*/  SHF.L.U32 R170, R122, 0x10, RZ ;  /* 0x000000107aaa7819 */ /* 0x000fc600000006ff */
[--C-:B------:R-:W-:Y:S01]  /*4610*/  @P2 FFMA.FTZ R36, R8, UR9, R2.reuse ;  /* 0x0000000908242c23 */ /* 0x100fe20008010002 */
[--C-:B------:R-:W-:Y:S01]  /*4620*/  @P2 FFMA.FTZ R39, R201, UR9, R2.reuse ;  /* 0x00000009c9272c23 */ /* 0x100fe20008010002 */
[--C-:B------:R-:W-:Y:S01]  /*4630*/  @P2 FFMA.FTZ R168, R12, UR9, R2.reuse ;  /* 0x000000090ca82c23 */ /* 0x100fe20008010002 */
[----:B------:R-:W-:Y:S01]  /*4640*/  @P2 FFMA.FTZ R169, R203, UR9, R2 ;  /* 0x00000009cba92c23 */ /* 0x000fe20008010002 */
[----:B------:R-:W-:Y:S01]  /*4650*/  @P2 FADD.FTZ R36, R195, -R36 ;  /* 0x80000024c3242221 */ /* 0x000fe20000010000 */
[----:B------:R-:W-:Y:S02]  /*4660*/  @P2 FFMA.FTZ R172, R204, UR9, R2 ;  /* 0x00000009ccac2c23 */ /* 0x000fe40008010002 */
[----:B------:R-:W-:Y:S01]  /*4670*/  @P2 FADD.FTZ R169, R200, -R169 ;  /* 0x800000a9c8a92221 */ /* 0x000fe20000010000 */
[----:B------:R-:W-:Y:S01]  /*4680*/  @P2 FFMA.FTZ R37, R36, UR28, R37 ;  /* 0x0000001c24252c23 */ /* 0x000fe20008010025 */
[----:B------:R-:W-:Y:S01]  /*4690*/  @P2 FADD.FTZ R36, R10, -R39 ;  /* 0x800000270a242221 */ /* 0x000fe20000010000 */
[--C-:B------:R-:W-:Y:S01]  /*46a0*/  @P2 FADD.FTZ R39, R229, -R168.reuse ;  /* 0x800000a8e5272221 */ /* 0x100fe20000010000 */
[----:B------:R-:W-:Y:S01]  /*46b0*/  PRMT R168, R123, 0x7632, R168 ;  /* 0x000076327ba87816 */ /* 0x000fe200000000a8 */
[----:B------:R-:W-:Y:S01]  /*46c0*/  @P2 FFMA.FTZ R170, R169, UR28, R170 ;  /* 0x0000001ca9aa2c23 */ /* 0x000fe200080100aa */
[----:B------:R-:W-:Y:S01]  /*46d0*/  @P2 FFMA.FTZ R171, R36, UR28, R171 ;  /* 0x0000001c24ab2c23 */ /* 0x000fe200080100ab */
[----:B------:R-:W-:Y:S01]  /*46e0*/  @P2 FFMA.FTZ R38, R39, UR28, R38 ;  /* 0x0000001c27262c23 */ /* 0x000fe20008010026 */
[----:B------:R-:W-:Y:S01]  /*46f0*/  PRMT R39, R122, 0x7632, R39 ;  /* 0x000076327a277816 */ /* 0x000fe20000000027 */
[--C-:B------:R-:W-:Y:S01]  /*4700*/  @P2 FFMA.FTZ R36, R234, UR9, R2.reuse ;  /* 0x00000009ea242c23 */ /* 0x100fe20008010002 */
[----:B------:R-:W-:Y:S01]  /*4710*/  @P2 FFMA.FTZ R169, R241, UR9, R2 ;  /* 0x00000009f1a92c23 */ /* 0x000fe20008010002 */
[----:B------:R-:W-:Y:S01]  /*4720*/  SHF.L.U32 R168, R168, 0x10, RZ ;  /* 0x00000010a8a87819 */ /* 0x000fe200000006ff */
[----:B------:R-:W-:Y:S01]  /*4730*/  @P2 FADD.FTZ R215, R233, -R172 ;  /* 0x800000ace9d72221 */ /* 0x000fe20000010000 */
[----:B------:R-:W-:Y:S01]  /*4740*/  SHF.L.U32 R39, R39, 0x10, RZ ;  /* 0x0000001027277819 */ /* 0x000fe200000006ff */
[----:B------:R-:W-:-:S02]  /*4750*/  @P2 FADD.FTZ R36, R231, -R36 ;  /* 0x80000024e7242221 */ /* 0x000fc40000010000 */
[----:B------:R-:W-:Y:S01]  /*4760*/  @P2 FFMA.FTZ R168, R215, UR28, R168 ;  /* 0x0000001cd7a82c23 */ /* 0x000fe200080100a8 */
[----:B------:R-:W-:Y:S01]  /*4770*/  @P2 FFMA.FTZ R215, R19, UR9, R2 ;  /* 0x0000000913d72c23 */ /* 0x000fe20008010002 */
[----:B------:R-:W-:Y:S01]  /*4780*/  @P2 FFMA.FTZ R39, R36, UR28, R39 ;  /* 0x0000001c24272c23 */ /* 0x000fe20008010027 */
[----:B------:R-:W-:Y:S01]  /*4790*/  @P2 FADD.FTZ R36, R202, -R169 ;  /* 0x800000a9ca242221 */ /* 0x000fe20000010000 */
[----:B------:R-:W-:Y:S01]  /*47a0*/  SHF.L.U32 R169, R123, 0x10, RZ ;  /* 0x000000107ba97819 */ /* 0x000fe200000006ff */
[----:B------:R-:W-:-:S04]  /*47b0*/  @P2 FADD.FTZ R215, R0, -R215 ;  /* 0x800000d700d72221 */ /* 0x000fc80000010000 */
[----:B------:R-:W-:Y:S01]  /*47c0*/  @P2 FFMA.FTZ R169, R36, UR28, R169 ;  /* 0x0000001c24a92c23 */ /* 0x000fe200080100a9 */
[----:B------:R-:W-:-:S05]  /*47d0*/  SHF.L.U32 R36, R120, 0x10, RZ ;  /* 0x0000001078247819 */ /* 0x000fca00000006ff */
        /* <DEDUP_REMOVED lines=8> */
.L_x_4789:
        /* <DEDUP_REMOVED lines=8> */
.L_x_4790:
[----:B------:R-:W-:Y:S05]  /*48e0*/  @!P1 BRA `(.L_x_4791) ;  /* 0x0000000000189947 */ /* 0x000fea0003800000 */
[----:B------:R-:W-:Y:S01]  /*48f0*/  FMUL.FTZ R37, R171, UR25 ;  /* 0x00000019ab257c20 */ /* 0x000fe20008410000 */
[----:B------:R-:W-:-:S03]  /*4900*/  LOP3.LUT P2, RZ, R198, 0xff0000, RZ, 0xc0, !PT ;  /* 0x00ff0000c6ff7812 */ /* 0x000fc6000784c0ff */
[----:B------:R-:W-:-:S05]  /*4910*/  FMUL.FTZ R37, R37, UR24 ;  /* 0x0000001825257c20 */ /* 0x000fca0008410000 */
[----:B------:R-:W-:-:S04]  /*4920*/  FSEL R37, R37, RZ, P2 ;  /* 0x000000ff25257208 */ /* 0x000fc80001000000 */
[----:B------:R-:W-:-:S04]  /*4930*/  F2FP.BF16.F32.PACK_AB R37, RZ, R37 ;  /* 0x00000025ff25723e */ /* 0x000fc800000010ff */
[----:B------:R-:W-:-:S07]  /*4940*/  PRMT R57, R37, 0x7610, R57 ;  /* 0x0000761025397816 */ /* 0x000fce0000000039 */
.L_x_4791:
        /* <DEDUP_REMOVED lines=8> */
.L_x_4792:
[----:B------:R-:W-:Y:S05]  /*49d0*/  @!P1 BRA `(.L_x_4793) ;  /* 0x0000000000189947 */ /* 0x000fea0003800000 */
[----:B------:R-:W-:Y:S01]  /*49e0*/  FMUL.FTZ R38, R170, UR25 ;  /* 0x00000019aa267c20 */ /* 0x000fe20008410000 */
[----:B------:R-:W-:-:S03]  /*49f0*/  LOP3.LUT P2, RZ, R199, 0xff, RZ, 0xc0, !PT ;  /* 0x000000ffc7ff7812 */ /* 0x000fc6000784c0ff */
[----:B------:R-:W-:-:S05]  /*4a00*/  FMUL.FTZ R38, R38, UR24 ;  /* 0x0000001826267c20 */ /* 0x000fca0008410000 */
[----:B------:R-:W-:-:S04]  /*4a10*/  FSEL R38, R38, RZ, P2 ;  /* 0x000000ff26267208 */ /* 0x000fc80001000000 */
[----:B------:R-:W-:-:S04]  /*4a20*/  F2FP.BF16.F32.PACK_AB R38, RZ, R38 ;  /* 0x00000026ff26723e */ /* 0x000fc800000010ff */
[----:B------:R-:W-:-:S07]  /*4a30*/  PRMT R58, R38, 0x7610, R58 ;  /* 0x00007610263a7816 */ /* 0x000fce000000003a */
.L_x_4793:
        /* <DEDUP_REMOVED lines=8> */
.L_x_4794:
[----:B------:R-:W-:Y:S05]  /*4ac0*/  @!P1 BRA `(.L_x_4795) ;  /* 0x0000000000189947 */ /* 0x000fea0003800000 */
[----:B------:R-:W-:Y:S01]  /*4ad0*/  FMUL.FTZ R39, R169, UR25 ;  /* 0x00000019a9277c20 */ /* 0x000fe20008410000 */
[----:B------:R-:W-:-:S03]  /*4ae0*/  LOP3.LUT P2, RZ, R199, 0xff0000, RZ, 0xc0, !PT ;  /* 0x00ff0000c7ff7812 */ /* 0x000fc6000784c0ff */
[----:B------:R-:W-:-:S05]  /*4af0*/  FMUL.FTZ R39, R39, UR24 ;  /* 0x0000001827277c20 */ /* 0x000fca0008410000 */
[----:B------:R-:W-:-:S04]  /*4b00*/  FSEL R39, R39, RZ, P2 ;  /* 0x000000ff27277208 */ /* 0x000fc80001000000 */
[----:B------:R-:W-:-:S04]  /*4b10*/  F2FP.BF16.F32.PACK_AB R39, RZ, R39 ;  /* 0x00000027ff27723e */ /* 0x000fc800000010ff */
[----:B------:R-:W-:-:S07]  /*4b20*/  PRMT R59, R39, 0x7610, R59 ;  /* 0x00007610273b7816 */ /* 0x000fce000000003b */
.L_x_4795:
        /* <DEDUP_REMOVED lines=10> */
.L_x_4788:
[----:B------:R-:W-:Y:S01]  /*4bd0*/  ISETP.LT.AND P2, PT, RZ, UR29, PT ;  /* 0x0000001dff007c0c */ /* 0x000fe2000bf41270 */
[----:B------:R-:W-:-:S12]  /*4be0*/  @!P1 BRA `(.L_x_4797) ;  /* 0x0000000000289947 */ /* 0x000fd80003800000 */
        /* <DEDUP_REMOVED lines=10> */
.L_x_4797:
[----:B------:R-:W-:Y:S05]  /*4c90*/  @!P1 BRA `(.L_x_4798) ;  /* 0x00000000002c9947 */ /* 0x000fea0003800000 */
        /* <DEDUP_REMOVED lines=11> */
.L_x_4798:
[----:B------:R-:W-:Y:S05]  /*4d50*/  @!P1 BRA `(.L_x_4799) ;  /* 0x0000000000289947 */ /* 0x000fea0003800000 */
        /* <DEDUP_REMOVED lines=10> */
.L_x_4799:
[----:B------:R-:W-:Y:S05]  /*4e00*/  @!P1 BRA `(.L_x_4800) ;  /* 0x00000000002c9947 */ /* 0x000fea0003800000 */
        /* <DEDUP_REMOVED lines=11> */
.L_x_4800:
        /* <DEDUP_REMOVED lines=11> */
.L_x_4801:
        /* <DEDUP_REMOVED lines=12> */
.L_x_4802:
        /* <DEDUP_REMOVED lines=11> */
.L_x_4803:
[----:B------:R-:W-:Y:S05]  /*50e0*/  @!P1 BRA `(.L_x_4796) ;  /* 0x0000000c00389947 */ /* 0x000fea0003800000 */
        /* <DEDUP_REMOVED lines=13> */
.L_x_4787:
[----:B------:R-:W-:Y:S05]  /*51c0*/  @!P0 BRA `(.L_x_4804) ;  /* 0x00000004007c8947 */ /* 0x000fea0003800000 */
[--C-:B0-----:R-:W-:Y:S01]  /*51d0*/  FFMA.FTZ R39, R201, UR9, R2.reuse ;  /* 0x00000009c9277c23 */ /* 0x101fe20008010002 */
        /* <DEDUP_REMOVED lines=29> */
.L_x_4805:
[----:B------:R-:W-:Y:S05]  /*53b0*/  @!P1 BRA `(.L_x_4806) ;  /* 0x0000000000189947 */ /* 0x000fea0003800000 */
[----:B------:R-:W-:Y:S01]  /*53c0*/  FMUL.FTZ R169, R39, UR25 ;  /* 0x0000001927a97c20 */ /* 0x000fe20008410000 */
[----:B-----5:R-:W-:-:S03]  /*53d0*/  LOP3.LUT P3, RZ, R198, 0xff00, RZ, 0xc0, !PT ;  /* 0x0000ff00c6ff7812 */ /* 0x020fc6000786c0ff */
[----:B------:R-:W-:-:S05]  /*53e0*/  FMUL.FTZ R169, R169, UR24 ;  /* 0x00000018a9a97c20 */ /* 0x000fca0008410000 */
[----:B------:R-:W-:-:S04]  /*53f0*/  FSEL R169, R169, RZ, P3 ;  /* 0x000000ffa9a97208 */ /* 0x000fc80001800000 */
[----:B------:R-:W-:-:S04]  /*5400*/  F2FP.BF16.F32.PACK_AB R169, RZ, R169 ;  /* 0x000000a9ffa9723e */ /* 0x000fc800000010ff */
[----:B------:R-:W-:-:S07]  /*5410*/  PRMT R56, R56, 0x5410, R169 ;  /* 0x0000541038387816 */ /* 0x000fce00000000a9 */
.L_x_4806:
[----:B------:R-:W-:Y:S05]  /*5420*/  @!P1 BRA `(.L_x_4807) ;  /* 0x0000000000189947 */ /* 0x000fea0003800000 */
[----:B------:R-:W-:Y:S01]  /*5430*/  FMUL.FTZ R169, R37, UR25 ;  /* 0x0000001925a97c20 */ /* 0x000fe20008410000 */
[----:B-----5:R-:W-:-:S03]  /*5440*/  LOP3.LUT P3, RZ, R198, 0xff0000, RZ, 0xc0, !PT ;  /* 0x00ff0000c6ff7812 */ /* 0x020fc6000786c0ff */
[----:B------:R-:W-:-:S05]  /*5450*/  FMUL.FTZ R169, R169, UR24 ;  /* 0x00000018a9a97c20 */ /* 0x000fca0008410000 */
[----:B------:R-:W-:-:S04]  /*5460*/  FSEL R169, R169, RZ, P3 ;  /* 0x000000ffa9a97208 */ /* 0x000fc80001800000 */
[----:B------:R-:W-:-:S04]  /*5470*/  F2FP.BF16.F32.PACK_AB R169, RZ, R169 ;  /* 0x000000a9ffa9723e */ /* 0x000fc800000010ff */
[----:B------:R-:W-:-:S07]  /*5480*/  PRMT R57, R169, 0x7610, R57 ;  /* 0x00007610a9397816 */ /* 0x000fce0000000039 */
.L_x_4807:
[----:B------:R-:W-:Y:S05]  /*5490*/  @!P1 BRA `(.L_x_4808) ;  /* 0x0000000000189947 */ /* 0x000fea0003800000 */
[----:B------:R-:W-:Y:S01]  /*54a0*/  FMUL.FTZ R169, R170, UR25 ;  /* 0x00000019aaa97c20 */ /* 0x000fe20008410000 */
[----:B-----5:R-:W-:-:S03]  /*54b0*/  LOP3.LUT P3, RZ, R198, 0xff000000, RZ, 0xc0, !PT ;  /* 0xff000000c6ff7812 */ /* 0x020fc6000786c0ff */
[----:B------:R-:W-:-:S05]  /*54c0*/  FMUL.FTZ R169, R169, UR24 ;  /* 0x00000018a9a97c20 */ /* 0x000fca0008410000 */
[----:B------:R-:W-:-:S04]  /*54d0*/  FSEL R169, R169, RZ, P3 ;  /* 0x000000ffa9a97208 */ /* 0x000fc80001800000 */
[----:B------:R-:W-:-:S04]  /*54e0*/  F2FP.BF16.F32.PACK_AB R169, RZ, R169 ;  /* 0x000000a9ffa9723e */ /* 0x000fc800000010ff */
[----:B------:R-:W-:-:S07]  /*54f0*/  PRMT R57, R57, 0x5410, R169 ;  /* 0x0000541039397816 */ /* 0x000fce00000000a9 */
.L_x_4808:
        /* <DEDUP_REMOVED lines=10> */
.L_x_4809:
        /* <DEDUP_REMOVED lines=8> */
.L_x_4810:
[--C-:B------:R-:W-:Y:S01]  /*5620*/  FFMA.FTZ R36, R204, UR9, R2.reuse ;  /* 0x00000009cc247c23 */ /* 0x100fe20008010002 */
[----:B------:R-:W-:-:S03]  /*5630*/  FFMA.FTZ R169, R241, UR9, R2 ;  /* 0x00000009f1a97c23 */ /* 0x000fc60008010002 */
[----:B------:R-:W-:Y:S01]  /*5640*/  FADD.FTZ R36, R233, -R36 ;  /* 0x80000024e9247221 */ /* 0x000fe20000010000 */
[----:B------:R-:W-:-:S03]  /*5650*/  FADD.FTZ R169, R202, -R169 ;  /* 0x800000a9caa97221 */ /* 0x000fc60000010000 */
[----:B------:R-:W-:Y:S01]  /*5660*/  FMUL.FTZ R170, R36, UR28 ;  /* 0x0000001c24aa7c20 */ /* 0x000fe20008410000 */
[----:B------:R-:W-:Y:S01]  /*5670*/  FMUL.FTZ R169, R169, UR28 ;  /* 0x0000001ca9a97c20 */ /* 0x000fe20008410000 */
[----:B------:R-:W-:-:S03]  /*5680*/  F2FP.BF16.F32.PACK_AB R36, R39, R168 ;  /* 0x000000a82724723e */ /* 0x000fc600000010ff */
        /* <DEDUP_REMOVED lines=9> */
.L_x_4811:
        /* <DEDUP_REMOVED lines=10> */
.L_x_4804:
[----:B------:R-:W-:Y:S05]  /*57c0*/  @!P1 BRA `(.L_x_4812) ;  /* 0x00000000002c9947 */ /* 0x000fea0003800000 */
[----:B0-----:R-:W-:Y:S01]  /*57d0*/  FFMA.FTZ R169, R19, UR9, R2 ;  /* 0x0000000913a97c23 */ /* 0x001fe20008010002 */
        /* <DEDUP_REMOVED lines=10> */
.L_x_4812:
        /* <DEDUP_REMOVED lines=12> */
.L_x_4813:
        /* <DEDUP_REMOVED lines=12> */
.L_x_4814:
        /* <DEDUP_REMOVED lines=12> */
.L_x_4815:
        /* <DEDUP_REMOVED lines=12> */
.L_x_4816:
        /* <DEDUP_REMOVED lines=12> */
.L_x_4817:
        /* <DEDUP_REMOVED lines=12> */
.L_x_4818:
[----:B------:R-:W-:Y:S05]  /*5d00*/  @!P1 BRA `(.L_x_4796) ;  /* 0x0000000000309947 */ /* 0x000fea0003800000 */
[----:B0-----:R-:W-:Y:S01]  /*5d10*/  FFMA.FTZ R168, R204, UR9, R2 ;  /* 0x00000009cca87c23 */ /* 0x001fe20008010002 */
        /* <DEDUP_REMOVED lines=10> */
[----:B------:R-:W-:-:S07]  /*5dc0*/  PRMT R59, R59, 0x5410, R168 ;  /* 0x000054103b3b7816 */ /* 0x000fce00000000a8 */
.L_x_4796:
        /* <DEDUP_REMOVED lines=8> */
[----:B------:R-:W-:Y:S05]  /*5e50*/  BRA.U !UP0, `(.L_x_4819) ;  /* 0x0000000d080c7547 */ /* 0x000fea000b800000 */
[----:B------:R-:W-:Y:S05]  /*5e60*/  @!P0 BRA `(.L_x_4820) ;  /* 0x00000004008c8947 */ /* 0x000fea0003800000 */
[----:B------:R-:W-:Y:S02]  /*5e70*/  ISETP.LT.AND P2, PT, RZ, UR29, PT ;  /* 0x0000001dff007c0c */ /* 0x000fe4000bf41270 */
[----:B0-----:R-:W-:Y:S02]  /*5e80*/  PRMT R171, R124, 0x7632, R171 ;  /* 0x000076327cab7816 */ /* 0x001fe400000000ab */
[----:B------:R-:W-:Y:S02]  /*5e90*/  PRMT R38, R125, 0x7632, R38 ;  /* 0x000076327d267816 */ /* 0x000fe40000000026 */
[----:B------:R-:W-:Y:S01]  /*5ea0*/  PRMT R169, R126, 0x7632, R169 ;  /* 0x000076327ea97816 */ /* 0x000fe200000000a9 */
[----:B------:R-:W-:Y:S01]  /*5eb0*/  IMAD.U32 R171, R171, 0x10000, RZ ;  /* 0x00010000abab7824 */ /* 0x000fe200078e00ff */
[----:B------:R-:W-:Y:S02]  /*5ec0*/  SHF.L.U32 R38, R38, 0x10, RZ ;  /* 0x0000001026267819 */ /* 0x000fe400000006ff */
[----:B------:R-:W-:-:S02]  /*5ed0*/  SHF.L.U32 R170, R126, 0x10, RZ ;  /* 0x000000107eaa7819 */ /* 0x000fc400000006ff */
[----:B------:R-:W-:Y:S01]  /*5ee0*/  SHF.L.U32 R169, R169, 0x10, RZ ;  /* 0x00000010a9a97819 */ /* 0x000fe200000006ff */
[--C-:B------:R-:W-:Y:S01]  /*5ef0*/  @P2 FFMA.FTZ R36, R206, UR9, R2.reuse ;  /* 0x00000009ce242c23 */ /* 0x100fe20008010002 */
[--C-:B------:R-:W-:Y:S01]  /*5f00*/  @P2 FFMA.FTZ R168, R220, UR9, R2.reuse ;  /* 0x00000009dca82c23 */ /* 0x100fe20008010002 */
[--C-:B------:R-:W-:Y:S01]  /*5f10*/  @P2 FFMA.FTZ R37, R205, UR9, R2.reuse ;  /* 0x00000009cd252c23 */ /* 0x100fe20008010002 */
[----:B------:R-:W-:Y:S01]  /*5f20*/  @P2 FFMA.FTZ R172, R222, UR9, R2 ;  /* 0x00000009deac2c23 */ /* 0x000fe20008010002 */
[----:B------:R-:W-:Y:S01]  /*5f30*/  @P2 FADD.FTZ R36, R207, -R36 ;  /* 0x80000024cf242221 */ /* 0x000fe20000010000 */
[--C-:B------:R-:W-:Y:S01]  /*5f40*/  @P2 FADD.FTZ R39, R235, -R168.reuse ;  /* 0x800000a8eb272221 */ /* 0x100fe20000010000 */
[----:B------:R-:W-:Y:S01]  /*5f50*/  PRMT R168, R127, 0x7632, R168 ;  /* 0x000076327fa87816 */ /* 0x000fe200000000a8 */
[----:B------:R-:W-:Y:S01]  /*5f60*/  @P2 FADD.FTZ R199, R239, -R172 ;  /* 0x800000acefc72221 */ /* 0x000fe20000010000 */
[----:B------:R-:W-:Y:S01]  /*5f70*/  @P2 FFMA.FTZ R171, R36, UR28, R171 ;  /* 0x0000001c24ab2c23 */ /* 0x000fe200080100ab */
[----:B------:R-:W-:Y:S01]  /*5f80*/  @P2 FADD.FTZ R36, R176, -R37 ;  /* 0x80000025b0242221 */ /* 0x000fe20000010000 */
[----:B------:R-:W-:Y:S01]  /*5f90*/  SHF.L.U32 R37, R125, 0x10, RZ ;  /* 0x000000107d257819 */ /* 0x000fe200000006ff */
[----:B------:R-:W-:Y:S01]  /*5fa0*/  @P2 FFMA.FTZ R38, R39, UR28, R38 ;  /* 0x0000001c27262c23 */ /* 0x000fe20008010026 */
[----:B------:R-:W-:Y:S01]  /*5fb0*/  @P2 FFMA.FTZ R39, R177, UR9, R2 ;  /* 0x00000009b1272c23 */ /* 0x000fe20008010002 */
[----:B------:R-:W-:-:S02]  /*5fc0*/  SHF.L.U32 R168, R168, 0x10, RZ ;  /* 0x00000010a8a87819 */ /* 0x000fc400000006ff */
[----:B------:R-:W-:Y:S01]  /*5fd0*/  @P2 FFMA.FTZ R37, R36, UR28, R37 ;  /* 0x0000001c24252c23 */ /* 0x000fe20008010025 */
[----:B------:R-:W-:Y:S01]  /*5fe0*/  @P2 FADD.FTZ R39, R216, -R39 ;  /* 0x80000027d8272221 */ /* 0x000fe20000010000 */
[----:B------:R-:W-:Y:S01]  /*5ff0*/  @P2 FFMA.FTZ R36, R218, UR9, R2 ;  /* 0x00000009da242c23 */ /* 0x000fe20008010002 */
[----:B------:R-:W-:Y:S01]  /*6000*/  @P2 FFMA.FTZ R168, R199, UR28, R168 ;  /* 0x0000001cc7a82c23 */ /* 0x000fe200080100a8 */
[----:B------:R-:W-:Y:S01]  /*6010*/  @P2 FFMA.FTZ R199, R197, UR9, R2 ;  /* 0x00000009c5c72c23 */ /* 0x000fe20008010002 */
[----:B------:R-:W-:Y:S01]  /*6020*/  @P2 FFMA.FTZ R170, R39, UR28, R170 ;  /* 0x0000001c27aa2c23 */ /* 0x000fe200080100aa */
[----:B------:R-:W-:Y:S01]  /*6030*/  @P2 FADD.FTZ R36, R237, -R36 ;  /* 0x80000024ed242221 */ /* 0x000fe20000010000 */
[----:B------:R-:W-:Y:S01]  /*6040*/  @P2 FFMA.FTZ R39, R217, UR9, R2 ;  /* 0x00000009d9272c23 */ /* 0x000fe20008010002 */
[----:B------:R-:W-:Y:S02]  /*6050*/  @P2 FADD.FTZ R199, R196, -R199 ;  /* 0x800000c7c4c72221 */ /* 0x000fe40000010000 */
[----:B------:R-:W-:Y:S01]  /*6060*/  @P2 FFMA.FTZ R169, R36, UR28, R169 ;  /* 0x0000001c24a92c23 */ /* 0x000fe200080100a9 */
[----:B------:R-:W-:Y:S01]  /*6070*/  @P2 FADD.FTZ R36, R178, -R39 ;  /* 0x80000027b2242221 */ /* 0x000fe20000010000 */
[----:B------:R-:W-:-:S05]  /*6080*/  SHF.L.U32 R39, R127, 0x10, RZ ;  /* 0x000000107f277819 */ /* 0x000fca00000006ff */
        /* <DEDUP_REMOVED lines=10> */
.L_x_4821:
        /* <DEDUP_REMOVED lines=8> */
.L_x_4822:
[----:B------:R-:W-:Y:S05]  /*61b0*/  @!P1 BRA `(.L_x_4823) ;  /* 0x0000000000189947 */ /* 0x000fea0003800000 */
[----:B------:R-:W-:Y:S01]  /*61c0*/  FMUL.FTZ R171, R37, UR25 ;  /* 0x0000001925ab7c20 */ /* 0x000fe20008410000 */
[----:B------:R-:W-:-:S03]  /*61d0*/  LOP3.LUT P2, RZ, R208, 0xff0000, RZ, 0xc0, !PT ;  /* 0x00ff0000d0ff7812 */ /* 0x000fc6000784c0ff */
[----:B------:R-:W-:-:S05]  /*61e0*/  FMUL.FTZ R171, R171, UR24 ;  /* 0x00000018abab7c20 */ /* 0x000fca0008410000 */
[----:B------:R-:W-:-:S04]  /*61f0*/  FSEL R171, R171, RZ, P2 ;  /* 0x000000ffabab7208 */ /* 0x000fc80001000000 */
[----:B------:R-:W-:-:S04]  /*6200*/  F2FP.BF16.F32.PACK_AB R171, RZ, R171 ;  /* 0x000000abffab723e */ /* 0x000fc800000010ff */
[----:B------:R-:W-:-:S07]  /*6210*/  PRMT R57, R171, 0x7610, R57 ;  /* 0x00007610ab397816 */ /* 0x000fce0000000039 */
.L_x_4823:
        /* <DEDUP_REMOVED lines=8> */
.L_x_4824:
[----:B------:R-:W-:Y:S05]  /*62a0*/  @!P1 BRA `(.L_x_4825) ;  /* 0x0000000000189947 */ /* 0x000fea0003800000 */
[----:B------:R-:W-:Y:S01]  /*62b0*/  FMUL.FTZ R38, R170, UR25 ;  /* 0x00000019aa267c20 */ /* 0x000fe20008410000 */
[----:B------:R-:W-:-:S03]  /*62c0*/  LOP3.LUT P2, RZ, R209, 0xff, RZ, 0xc0, !PT ;  /* 0x000000ffd1ff7812 */ /* 0x000fc6000784c0ff */
[----:B------:R-:W-:-:S05]  /*62d0*/  FMUL.FTZ R38, R38, UR24 ;  /* 0x0000001826267c20 */ /* 0x000fca0008410000 */
[----:B------:R-:W-:-:S04]  /*62e0*/  FSEL R38, R38, RZ, P2 ;  /* 0x000000ff26267208 */ /* 0x000fc80001000000 */
[----:B------:R-:W-:-:S04]  /*62f0*/  F2FP.BF16.F32.PACK_AB R38, RZ, R38 ;  /* 0x00000026ff26723e */ /* 0x000fc800000010ff */
[----:B------:R-:W-:-:S07]  /*6300*/  PRMT R58, R38, 0x7610, R58 ;  /* 0x00007610263a7816 */ /* 0x000fce000000003a */
.L_x_4825:
        /* <DEDUP_REMOVED lines=8> */
.L_x_4826:
[----:B------:R-:W-:Y:S05]  /*6390*/  @!P1 BRA `(.L_x_4827) ;  /* 0x0000000000189947 */ /* 0x000fea0003800000 */
[----:B------:R-:W-:Y:S01]  /*63a0*/  FMUL.FTZ R169, R39, UR25 ;  /* 0x0000001927a97c20 */ /* 0x000fe20008410000 */
[----:B------:R-:W-:-:S03]  /*63b0*/  LOP3.LUT P2, RZ, R209, 0xff0000, RZ, 0xc0, !PT ;  /* 0x00ff0000d1ff7812 */ /* 0x000fc6000784c0ff */
[----:B------:R-:W-:-:S05]  /*63c0*/  FMUL.FTZ R169, R169, UR24 ;  /* 0x00000018a9a97c20 */ /* 0x000fca0008410000 */
[----:B------:R-:W-:-:S04]  /*63d0*/  FSEL R169, R169, RZ, P2 ;  /* 0x000000ffa9a97208 */ /* 0x000fc80001000000 */
[----:B------:R-:W-:-:S04]  /*63e0*/  F2FP.BF16.F32.PACK_AB R169, RZ, R169 ;  /* 0x000000a9ffa9723e */ /* 0x000fc800000010ff */
[----:B------:R-:W-:-:S07]  /*63f0*/  PRMT R59, R169, 0x7610, R59 ;  /* 0x00007610a93b7816 */ /* 0x000fce000000003b */
.L_x_4827:
        /* <DEDUP_REMOVED lines=10> */
.L_x_4820:
[----:B------:R-:W-:Y:S01]  /*64a0*/  ISETP.LT.AND P2, PT, RZ, UR29, PT ;  /* 0x0000001dff007c0c */ /* 0x000fe2000bf41270 */
[----:B------:R-:W-:-:S12]  /*64b0*/  @!P1 BRA `(.L_x_4829) ;  /* 0x0000000000289947 */ /* 0x000fd80003800000 */
[----:B0-----:R-:W-:Y:S01]  /*64c0*/  @P2 FFMA.FTZ R169, R197, UR9, R2 ;  /* 0x00000009c5a92c23 */ /* 0x001fe20008010002 */
[----:B------:R-:W-:Y:S02]  /*64d0*/  SHF.L.U32 R168, R124, 0x10, RZ ;  /* 0x000000107ca87819 */ /* 0x000fe400000006ff */
        /* <DEDUP_REMOVED lines=8> */
.L_x_4829:
[----:B------:R-:W-:Y:S05]  /*6560*/  @!P1 BRA `(.L_x_4830) ;  /* 0x00000000002c9947 */ /* 0x000fea0003800000 */
[----:B0-----:R-:W-:Y:S01]  /*6570*/  PRMT R168, R124, 0x7632, R168 ;  /* 0x000076327ca87816 */ /* 0x001fe200000000a8 */
        /* <DEDUP_REMOVED lines=10> */
.L_x_4830:
[----:B------:R-:W-:Y:S05]  /*6620*/  @!P1 BRA `(.L_x_4831) ;  /* 0x0000000000289947 */ /* 0x000fea0003800000 */
        /* <DEDUP_REMOVED lines=10> */
.L_x_4831:
[----:B------:R-:W-:Y:S05]  /*66d0*/  @!P1 BRA `(.L_x_4832) ;  /* 0x00000000002c9947 */ /* 0x000fea0003800000 */
[----:B0-----:R-:W-:Y:S01]  /*66e0*/  PRMT R168, R125, 0x7632, R168 ;  /* 0x000076327da87816 */ /* 0x001fe200000000a8 */
        /* <DEDUP_REMOVED lines=10> */
.L_x_4832:
        /* <DEDUP_REMOVED lines=11> */
.L_x_4833:
        /* <DEDUP_REMOVED lines=12> */
.L_x_4834:
        /* <DEDUP_REMOVED lines=11> */
.L_x_4835:
[----:B------:R-:W-:Y:S05]  /*69b0*/  @!P1 BRA `(.L_x_4828) ;  /* 0x0000000c00389947 */ /* 0x000fea0003800000 */
[----:B0-----:R-:W-:Y:S01]  /*69c0*/  PRMT R168, R127, 0x7632, R168 ;  /* 0x000076327fa87816 */ /* 0x001fe200000000a8 */
        /* <DEDUP_REMOVED lines=12> */
.L_x_4819:
        /* <DEDUP_REMOVED lines=31> */
.L_x_4837:
[----:B------:R-:W-:Y:S05]  /*6c80*/  @!P1 BRA `(.L_x_4838) ;  /* 0x0000000000189947 */ /* 0x000fea0003800000 */
[----:B------:R-:W-:Y:S01]  /*6c90*/  FMUL.FTZ R169, R39, UR25 ;  /* 0x0000001927a97c20 */ /* 0x000fe20008410000 */
[----:B------:R-:W-:-:S03]  /*6ca0*/  LOP3.LUT P3, RZ, R208, 0xff00, RZ, 0xc0, !PT ;  /* 0x0000ff00d0ff7812 */ /* 0x000fc6000786c0ff */
[----:B------:R-:W-:-:S05]  /*6cb0*/  FMUL.FTZ R169, R169, UR24 ;  /* 0x00000018a9a97c20 */ /* 0x000fca0008410000 */
[----:B------:R-:W-:-:S04]  /*6cc0*/  FSEL R169, R169, RZ, P3 ;  /* 0x000000ffa9a97208 */ /* 0x000fc80001800000 */
[----:B------:R-:W-:-:S04]  /*6cd0*/  F2FP.BF16.F32.PACK_AB R169, RZ, R169 ;  /* 0x000000a9ffa9723e */ /* 0x000fc800000010ff */
[----:B------:R-:W-:-:S07]  /*6ce0*/  PRMT R56, R56, 0x5410, R169 ;  /* 0x0000541038387816 */ /* 0x000fce00000000a9 */
.L_x_4838:
[----:B------:R-:W-:Y:S05]  /*6cf0*/  @!P1 BRA `(.L_x_4839) ;  /* 0x0000000000189947 */ /* 0x000fea0003800000 */
[----:B------:R-:W-:Y:S01]  /*6d00*/  FMUL.FTZ R169, R37, UR25 ;  /* 0x0000001925a97c20 */ /* 0x000fe20008410000 */
[----:B------:R-:W-:-:S03]  /*6d10*/  LOP3.LUT P3, RZ, R208, 0xff0000, RZ, 0xc0, !PT ;  /* 0x00ff0000d0ff7812 */ /* 0x000fc6000786c0ff */
[----:B------:R-:W-:-:S05]  /*6d20*/  FMUL.FTZ R169, R169, UR24 ;  /* 0x00000018a9a97c20 */ /* 0x000fca0008410000 */
[----:B------:R-:W-:-:S04]  /*6d30*/  FSEL R169, R169, RZ, P3 ;  /* 0x000000ffa9a97208 */ /* 0x000fc80001800000 */
[----:B------:R-:W-:-:S04]  /*6d40*/  F2FP.BF16.F32.PACK_AB R169, RZ, R169 ;  /* 0x000000a9ffa9723e */ /* 0x000fc800000010ff */
[----:B------:R-:W-:-:S07]  /*6d50*/  PRMT R57, R169, 0x7610, R57 ;  /* 0x00007610a9397816 */ /* 0x000fce0000000039 */
.L_x_4839:
[----:B------:R-:W-:Y:S05]  /*6d60*/  @!P1 BRA `(.L_x_4840) ;  /* 0x0000000000189947 */ /* 0x000fea0003800000 */
[----:B------:R-:W-:Y:S01]  /*6d70*/  FMUL.FTZ R169, R170, UR25 ;  /* 0x00000019aaa97c20 */ /* 0x000fe20008410000 */
[----:B------:R-:W-:-:S03]  /*6d80*/  LOP3.LUT P3, RZ, R208, 0xff000000, RZ, 0xc0, !PT ;  /* 0xff000000d0ff7812 */ /* 0x000fc6000786c0ff */
[----:B------:R-:W-:-:S05]  /*6d90*/  FMUL.FTZ R169, R169, UR24 ;  /* 0x00000018a9a97c20 */ /* 0x000fca0008410000 */
[----:B------:R-:W-:-:S04]  /*6da0*/  FSEL R169, R169, RZ, P3 ;  /* 0x000000ffa9a97208 */ /* 0x000fc80001800000 */
[----:B------:R-:W-:-:S04]  /*6db0*/  F2FP.BF16.F32.PACK_AB R169, RZ, R169 ;  /* 0x000000a9ffa9723e */ /* 0x000fc800000010ff */
[----:B------:R-:W-:-:S07]  /*6dc0*/  PRMT R57, R57, 0x5410, R169 ;  /* 0x0000541039397816 */ /* 0x000fce00000000a9 */
.L_x_4840:
[----:B------:R-:W-:Y:S02]  /*6dd0*/  FSEL R169, R38, RZ, P2 ;  /* 0x000000ff26a97208 */ /* 0x000fe40001000000 */
[----:B------:R-:W-:Y:S02]  /*6de0*/  F2FP.BF16.F32.PACK_AB R37, R170, R37 ;  /* 0x00000025aa25723e */ /* 0x000fe400000010ff */
        /* <DEDUP_REMOVED lines=8> */
.L_x_4841:
        /* <DEDUP_REMOVED lines=8> */
.L_x_4842:
        /* <DEDUP_REMOVED lines=16> */
.L_x_4843:
        /* <DEDUP_REMOVED lines=10> */
.L_x_4836:
[----:B------:R-:W-:Y:S05]  /*7090*/  @!P1 BRA `(.L_x_4844) ;  /* 0x00000000002c9947 */ /* 0x000fea0003800000 */
[----:B0-----:R-:W-:Y:S01]  /*70a0*/  FFMA.FTZ R169, R197, UR9, R2 ;  /* 0x00000009c5a97c23 */ /* 0x001fe20008010002 */
[----:B------:R-:W-:-:S03]  /*70b0*/  ISETP.LT.AND P2, PT, RZ, UR29, PT ;  /* 0x0000001dff007c0c */ /* 0x000fc6000bf41270 */
[----:B------:R-:W-:-:S04]  /*70c0*/  FADD.FTZ R169, R196, -R169 ;  /* 0x800000a9c4a97221 */ /* 0x000fc80000010000 */
[----:B------:R-:W-:-:S05]  /*70d0*/  FMUL.FTZ R168, R169, UR28 ;  /* 0x0000001ca9a87c20 */ /* 0x000fca0008410000 */
[----:B------:R-:W-:Y:S02]  /*70e0*/  FSEL R168, R168, RZ, P2 ;  /* 0x000000ffa8a87208 */ /* 0x000fe40001000000 */
[----:B------:R-:W-:-:S03]  /*70f0*/  LOP3.LUT P2, RZ, R208, 0xff, RZ, 0xc0, !PT ;  /* 0x000000ffd0ff7812 */ /* 0x000fc6000784c0ff */
[----:B------:R-:W-:-:S04]  /*7100*/  FMUL.FTZ R168, R168, UR25 ;  /* 0x00000019a8a87c20 */ /* 0x000fc80008410000 */
[----:B------:R-:W-:-:S05]  /*7110*/  FMUL.FTZ R168, R168, UR24 ;  /* 0x00000018a8a87c20 */ /* 0x000fca0008410000 */
[----:B------:R-:W-:-:S04]  /*7120*/  FSEL R168, R168, RZ, P2 ;  /* 0x000000ffa8a87208 */ /* 0x000fc80001000000 */
[----:B------:R-:W-:-:S04]  /*7130*/  F2FP.BF16.F32.PACK_AB R168, RZ, R168 ;  /* 0x000000a8ffa8723e */ /* 0x000fc800000010ff */
[----:B------:R-:W-:-:S07]  /*7140*/  PRMT R56, R168, 0x7610, R56 ;  /* 0x00007610a8387816 */ /* 0x000fce0000000038 */
.L_x_4844:
        /* <DEDUP_REMOVED lines=12> */
.L_x_4845:
        /* <DEDUP_REMOVED lines=12> */
.L_x_4846:
        /* <DEDUP_REMOVED lines=12> */
.L_x_4847:
        /* <DEDUP_REMOVED lines=12> */
.L_x_4848:
        /* <DEDUP_REMOVED lines=12> */
.L_x_4849:
        /* <DEDUP_REMOVED lines=12> */
.L_x_4850:
[----:B------:R-:W-:Y:S05]  /*75d0*/  @!P1 BRA `(.L_x_4828) ;  /* 0x0000000000309947 */ /* 0x000fea0003800000 */
[----:B0-----:R-:W-:Y:S01]  /*75e0*/  FFMA.FTZ R168, R222, UR9, R2 ;  /* 0x00000009dea87c23 */ /* 0x001fe20008010002 */
[----:B------:R-:W-:Y:S02]  /*75f0*/  ISETP.LT.AND P3, PT, RZ, UR29, PT ;  /* 0x0000001dff007c0c */ /* 0x000fe4000bf61270 */
[----:B------:R-:W-:Y:S01]  /*7600*/  ISETP.GE.U32.AND P2, PT, R208, RZ, PT ;  /* 0x000000ffd000720c */ /* 0x000fe20003f46070 */
        /* <DEDUP_REMOVED lines=9> */
.L_x_4828:
        /* <DEDUP_REMOVED lines=54> */
.L_x_4853:
        /* <DEDUP_REMOVED lines=8> */
.L_x_4854:
[----:B------:R-:W-:Y:S05]  /*7a80*/  @!P1 BRA `(.L_x_4855) ;  /* 0x0000000000189947 */ /* 0x000fea0003800000 */
[----:B------:R-:W-:Y:S01]  /*7a90*/  FMUL.FTZ R171, R37, UR25 ;  /* 0x0000001925ab7c20 */ /* 0x000fe20008410000 */
[----:B------:R-:W-:-:S03]  /*7aa0*/  LOP3.LUT P2, RZ, R210, 0xff0000, RZ, 0xc0, !PT ;  /* 0x00ff0000d2ff7812 */ /* 0x000fc6000784c0ff */
[----:B------:R-:W-:-:S05]  /*7ab0*/  FMUL.FTZ R171, R171, UR24 ;  /* 0x00000018abab7c20 */ /* 0x000fca0008410000 */
[----:B------:R-:W-:-:S04]  /*7ac0*/  FSEL R171, R171, RZ, P2 ;  /* 0x000000ffabab7208 */ /* 0x000fc80001000000 */
[----:B------:R-:W-:-:S04]  /*7ad0*/  F2FP.BF16.F32.PACK_AB R171, RZ, R171 ;  /* 0x000000abffab723e */ /* 0x000fc800000010ff */
[----:B------:R-:W-:-:S07]  /*7ae0*/  PRMT R57, R171, 0x7610, R57 ;  /* 0x00007610ab397816 */ /* 0x000fce0000000039 */
.L_x_4855:
        /* <DEDUP_REMOVED lines=8> */
.L_x_4856:
[----:B------:R-:W-:Y:S05]  /*7b70*/  @!P1 BRA `(.L_x_4857) ;  /* 0x0000000000189947 */ /* 0x000fea0003800000 */
[----:B------:R-:W-:Y:S01]  /*7b80*/  FMUL.FTZ R38, R170, UR25 ;  /* 0x00000019aa267c20 */ /* 0x000fe20008410000 */
[----:B------:R-:W-:-:S03]  /*7b90*/  LOP3.LUT P2, RZ, R211, 0xff, RZ, 0xc0, !PT ;  /* 0x000000ffd3ff7812 */ /* 0x000fc6000784c0ff */
[----:B------:R-:W-:-:S05]  /*7ba0*/  FMUL.FTZ R38, R38, UR24 ;  /* 0x0000001826267c20 */ /* 0x000fca0008410000 */
[----:B------:R-:W-:-:S04]  /*7bb0*/  FSEL R38, R38, RZ, P2 ;  /* 0x000000ff26267208 */ /* 0x000fc80001000000 */
[----:B------:R-:W-:-:S04]  /*7bc0*/  F2FP.BF16.F32.PACK_AB R38, RZ, R38 ;  /* 0x00000026ff26723e */ /* 0x000fc800000010ff */
[----:B------:R-:W-:-:S07]  /*7bd0*/  PRMT R58, R38, 0x7610, R58 ;  /* 0x00007610263a7816 */ /* 0x000fce000000003a */
.L_x_4857:
        /* <DEDUP_REMOVED lines=8> */
.L_x_4858:
[----:B------:R-:W-:Y:S05]  /*7c60*/  @!P1 BRA `(.L_x_4859) ;  /* 0x0000000000189947 */ /* 0x000fea0003800000 */
[----:B------:R-:W-:Y:S01]  /*7c70*/  FMUL.FTZ R169, R39, UR25 ;  /* 0x0000001927a97c20 */ /* 0x000fe20008410000 */
[----:B------:R-:W-:-:S03]  /*7c80*/  LOP3.LUT P2, RZ, R211, 0xff0000, RZ, 0xc0, !PT ;  /* 0x00ff0000d3ff7812 */ /* 0x000fc6000784c0ff */
[----:B------:R-:W-:-:S05]  /*7c90*/  FMUL.FTZ R169, R169, UR24 ;  /* 0x00000018a9a97c20 */ /* 0x000fca0008410000 */
[----:B------:R-:W-:-:S04]  /*7ca0*/  FSEL R169, R169, RZ, P2 ;  /* 0x000000ffa9a97208 */ /* 0x000fc80001000000 */
[----:B------:R-:W-:-:S04]  /*7cb0*/  F2FP.BF16.F32.PACK_AB R169, RZ, R169 ;  /* 0x000000a9ffa9723e */ /* 0x000fc800000010ff */
[----:B------:R-:W-:-:S07]  /*7cc0*/  PRMT R59, R169, 0x7610, R59 ;  /* 0x00007610a93b7816 */ /* 0x000fce000000003b */
.L_x_4859:
        /* <DEDUP_REMOVED lines=10> */
.L_x_4852:
        /* <DEDUP_REMOVED lines=12> */
.L_x_4861:
        /* <DEDUP_REMOVED lines=12> */
.L_x_4862:
        /* <DEDUP_REMOVED lines=11> */
.L_x_4863:
        /* <DEDUP_REMOVED lines=12> */
.L_x_4864:
        /* <DEDUP_REMOVED lines=11> */
.L_x_4865:
        /* <DEDUP_REMOVED lines=12> */
.L_x_4866:
        /* <DEDUP_REMOVED lines=11> */
.L_x_4867:
        /* <DEDUP_REMOVED lines=14> */
.L_x_4851:
        /* <DEDUP_REMOVED lines=31> */
.L_x_4869:
[----:B------:R-:W-:Y:S05]  /*8550*/  @!P1 BRA `(.L_x_4870) ;  /* 0x0000000000189947 */ /* 0x000fea0003800000 */
[----:B------:R-:W-:Y:S01]  /*8560*/  FMUL.FTZ R169, R39, UR25 ;  /* 0x0000001927a97c20 */ /* 0x000fe20008410000 */
[----:B------:R-:W-:-:S03]  /*8570*/  LOP3.LUT P3, RZ, R210, 0xff00, RZ, 0xc0, !PT ;  /* 0x0000ff00d2ff7812 */ /* 0x000fc6000786c0ff */
[----:B------:R-:W-:-:S05]  /*8580*/  FMUL.FTZ R169, R169, UR24 ;  /* 0x00000018a9a97c20 */ /* 0x000fca0008410000 */
[----:B------:R-:W-:-:S04]  /*8590*/  FSEL R169, R169, RZ, P3 ;  /* 0x000000ffa9a97208 */ /* 0x000fc80001800000 */
[----:B------:R-:W-:-:S04]  /*85a0*/  F2FP.BF16.F32.PACK_AB R169, RZ, R169 ;  /* 0x000000a9ffa9723e */ /* 0x000fc800000010ff */
[----:B------:R-:W-:-:S07]  /*85b0*/  PRMT R56, R56, 0x5410, R169 ;  /* 0x0000541038387816 */ /* 0x000fce00000000a9 */
.L_x_4870:
[----:B------:R-:W-:Y:S05]  /*85c0*/  @!P1 BRA `(.L_x_4871) ;  /* 0x0000000000189947 */ /* 0x000fea0003800000 */
[----:B------:R-:W-:Y:S01]  /*85d0*/  FMUL.FTZ R169, R37, UR25 ;  /* 0x0000001925a97c20 */ /* 0x000fe20008410000 */
[----:B------:R-:W-:-:S03]  /*85e0*/  LOP3.LUT P3, RZ, R210, 0xff0000, RZ, 0xc0, !PT ;  /* 0x00ff0000d2ff7812 */ /* 0x000fc6000786c0ff */
[----:B------:R-:W-:-:S05]  /*85f0*/  FMUL.FTZ R169, R169, UR24 ;  /* 0x00000018a9a97c20 */ /* 0x000fca0008410000 */
[----:B------:R-:W-:-:S04]  /*8600*/  FSEL R169, R169, RZ, P3 ;  /* 0x000000ffa9a97208 */ /* 0x000fc80001800000 */
[----:B------:R-:W-:-:S04]  /*8610*/  F2FP.BF16.F32.PACK_AB R169, RZ, R169 ;  /* 0x000000a9ffa9723e */ /* 0x000fc800000010ff */
[----:B------:R-:W-:-:S07]  /*8620*/  PRMT R57, R169, 0x7610, R57 ;  /* 0x00007610a9397816 */ /* 0x000fce0000000039 */
.L_x_4871:
[----:B------:R-:W-:Y:S05]  /*8630*/  @!P1 BRA `(.L_x_4872) ;  /* 0x0000000000189947 */ /* 0x000fea0003800000 */
[----:B------:R-:W-:Y:S01]  /*8640*/  FMUL.FTZ R169, R170, UR25 ;  /* 0x00000019aaa97c20 */ /* 0x000fe20008410000 */
[----:B------:R-:W-:-:S03]  /*8650*/  LOP3.LUT P3, RZ, R210, 0xff000000, RZ, 0xc0, !PT ;  /* 0xff000000d2ff7812 */ /* 0x000fc6000786c0ff */
[----:B------:R-:W-:-:S05]  /*8660*/  FMUL.FTZ R169, R169, UR24 ;  /* 0x00000018a9a97c20 */ /* 0x000fca0008410000 */
[----:B------:R-:W-:-:S04]  /*8670*/  FSEL R169, R169, RZ, P3 ;  /* 0x000000ffa9a97208 */ /* 0x000fc80001800000 */
[----:B------:R-:W-:-:S04]  /*8680*/  F2FP.BF16.F32.PACK_AB R169, RZ, R169 ;  /* 0x000000a9ffa9723e */ /* 0x000fc800000010ff */
[----:B------:R-:W-:-:S07]  /*8690*/  PRMT R57, R57, 0x5410, R169 ;  /* 0x0000541039397816 */ /* 0x000fce00000000a9 */
.L_x_4872:
        /* <DEDUP_REMOVED lines=10> */
.L_x_4873:
        /* <DEDUP_REMOVED lines=8> */
.L_x_4874:
        /* <DEDUP_REMOVED lines=16> */
.L_x_4875:
        /* <DEDUP_REMOVED lines=10> */
.L_x_4868:
        /* <DEDUP_REMOVED lines=12> */
.L_x_4876:
        /* <DEDUP_REMOVED lines=12> */
.L_x_4877:
        /* <DEDUP_REMOVED lines=12> */
.L_x_4878:
        /* <DEDUP_REMOVED lines=12> */
.L_x_4879:
        /* <DEDUP_REMOVED lines=12> */
.L_x_4880:
        /* <DEDUP_REMOVED lines=12> */
.L_x_4881:
        /* <DEDUP_REMOVED lines=12> */
.L_x_4882:
        /* <DEDUP_REMOVED lines=13> */
.L_x_4860:
        /* <DEDUP_REMOVED lines=13> */
[----:B------:R-:W-:Y:S01]  /*9040*/  SHF.L.U32 R170, R134, 0x10, RZ ;  /* 0x0000001086aa7819 */ /* 0x000fe200000006ff */
[----:B------:R-:W-:Y:S01]  /*9050*/  IMAD.U32 R171, R171, 0x10000, RZ ;  /* 0x00010000abab7824 */ /* 0x000fe200078e00ff */
[----:B------:R-:W-:-:S05]  /*9060*/  SHF.L.U32 R38, R38, 0x10, RZ ;  /* 0x0000001026267819 */ /* 0x000fca00000006ff */
        /* <DEDUP_REMOVED lines=14> */
[--C-:B------:R-:W-:Y:S01]  /*9150*/  @P2 FFMA.FTZ R169, R193, UR9, R2.reuse ;  /* 0x00000009c1a92c23 */ /* 0x100fe20008010002 */
[----:B------:R-:W-:Y:S01]  /*9160*/  @P2 FFMA.FTZ R37, R36, UR28, R37 ;  /* 0x0000001c24252c23 */ /* 0x000fe20008010025 */
[----:B------:R-:W-:Y:S01]  /*9170*/  @P2 FFMA.FTZ R36, R246, UR9, R2 ;  /* 0x00000009f6242c23 */ /* 0x000fe20008010002 */
[----:B------:R-:W-:Y:S01]  /*9180*/  SHF.L.U32 R39, R39, 0x10, RZ ;  /* 0x0000001027277819 */ /* 0x000fe200000006ff */
[----:B------:R-:W-:Y:S01]  /*9190*/  @P2 FADD.FTZ R199, R188, -R199 ;  /* 0x800000c7bcc72221 */ /* 0x000fe20000010000 */
[----:B------:R-:W-:Y:S01]  /*91a0*/  PRMT R168, R135, 0x7632, R168 ;  /* 0x0000763287a87816 */ /* 0x000fe200000000a8 */
[----:B------:R-:W-:-:S03]  /*91b0*/  @P2 FADD.FTZ R36, R227, -R36 ;  /* 0x80000024e3242221 */ /* 0x000fc60000010000 */
[----:B------:R-:W-:Y:S01]  /*91c0*/  SHF.L.U32 R168, R168, 0x10, RZ ;  /* 0x00000010a8a87819 */ /* 0x000fe200000006ff */
[----:B------:R-:W-:Y:S01]  /*91d0*/  @P2 FFMA.FTZ R39, R36, UR28, R39 ;  /* 0x0000001c24272c23 */ /* 0x000fe20008010027 */
[----:B------:R-:W-:Y:S01]  /*91e0*/  @P2 FADD.FTZ R36, R194, -R169 ;  /* 0x800000a9c2242221 */ /* 0x000fe20000010000 */
[----:B------:R-:W-:-:S05]  /*91f0*/  SHF.L.U32 R169, R135, 0x10, RZ ;  /* 0x0000001087a97819 */ /* 0x000fca00000006ff */
[----:B------:R-:W-:Y:S01]  /*9200*/  @P2 FFMA.FTZ R169, R36, UR28, R169 ;  /* 0x0000001c24a92c23 */ /* 0x000fe200080100a9 */
[----:B------:R-:W-:-:S04]  /*9210*/  @P2 FFMA.FTZ R36, R238, UR9, R2 ;  /* 0x00000009ee242c23 */ /* 0x000fc80008010002 */
[----:B------:R-:W-:Y:S01]  /*9220*/  @P2 FADD.FTZ R209, R249, -R36 ;  /* 0x80000024f9d12221 */ /* 0x000fe20000010000 */
[----:B------:R-:W-:-:S03]  /*9230*/  SHF.L.U32 R36, R132, 0x10, RZ ;  /* 0x0000001084247819 */ /* 0x000fc600000006ff */
[----:B------:R-:W-:Y:S02]  /*9240*/  @P2 FFMA.FTZ R168, R209, UR28, R168 ;  /* 0x0000001cd1a82c23 */ /* 0x000fe400080100a8 */
        /* <DEDUP_REMOVED lines=8> */
.L_x_4885:
        /* <DEDUP_REMOVED lines=8> */
.L_x_4886:
[----:B------:R-:W-:Y:S05]  /*9350*/  @!P1 BRA `(.L_x_4887) ;  /* 0x0000000000189947 */ /* 0x000fea0003800000 */
[----:B------:R-:W-:Y:S01]  /*9360*/  FMUL.FTZ R2, R37, UR25 ;  /* 0x0000001925027c20 */ /* 0x000fe20008410000 */
[----:B------:R-:W-:-:S03]  /*9370*/  LOP3.LUT P2, RZ, R212, 0xff0000, RZ, 0xc0, !PT ;  /* 0x00ff0000d4ff7812 */ /* 0x000fc6000784c0ff */
[----:B------:R-:W-:-:S05]  /*9380*/  FMUL.FTZ R2, R2, UR24 ;  /* 0x0000001802027c20 */ /* 0x000fca0008410000 */
[----:B------:R-:W-:-:S04]  /*9390*/  FSEL R2, R2, RZ, P2 ;  /* 0x000000ff02027208 */ /* 0x000fc80001000000 */
[----:B------:R-:W-:-:S04]  /*93a0*/  F2FP.BF16.F32.PACK_AB R2, RZ, R2 ;  /* 0x00000002ff02723e */ /* 0x000fc800000010ff */
[----:B------:R-:W-:-:S07]  /*93b0*/  PRMT R57, R2, 0x7610, R57 ;  /* 0x0000761002397816 */ /* 0x000fce0000000039 */
.L_x_4887:
        /* <DEDUP_REMOVED lines=8> */
.L_x_4888:
[----:B------:R-:W-:Y:S05]  /*9440*/  @!P1 BRA `(.L_x_4889) ;  /* 0x0000000000189947 */ /* 0x000fea0003800000 */
[----:B------:R-:W-:Y:S01]  /*9450*/  FMUL.FTZ R2, R170, UR25 ;  /* 0x00000019aa027c20 */ /* 0x000fe20008410000 */
[----:B------:R-:W-:-:S03]  /*9460*/  LOP3.LUT P2, RZ, R213, 0xff, RZ, 0xc0, !PT ;  /* 0x000000ffd5ff7812 */ /* 0x000fc6000784c0ff */
[----:B------:R-:W-:-:S05]  /*9470*/  FMUL.FTZ R2, R2, UR24 ;  /* 0x0000001802027c20 */ /* 0x000fca0008410000 */
[----:B------:R-:W-:-:S04]  /*9480*/  FSEL R2, R2, RZ, P2 ;  /* 0x000000ff02027208 */ /* 0x000fc80001000000 */
[----:B------:R-:W-:-:S04]  /*9490*/  F2FP.BF16.F32.PACK_AB R2, RZ, R2 ;  /* 0x00000002ff02723e */ /* 0x000fc800000010ff */
[----:B------:R-:W-:-:S07]  /*94a0*/  PRMT R58, R2, 0x7610, R58 ;  /* 0x00007610023a7816 */ /* 0x000fce000000003a */
.L_x_4889:
        /* <DEDUP_REMOVED lines=8> */
.L_x_4890:
[----:B------:R-:W-:Y:S05]  /*9530*/  @!P1 BRA `(.L_x_4891) ;  /* 0x0000000000189947 */ /* 0x000fea0003800000 */
[----:B------:R-:W-:Y:S01]  /*9540*/  FMUL.FTZ R2, R169, UR25 ;  /* 0x00000019a9027c20 */ /* 0x000fe20008410000 */
[----:B------:R-:W-:-:S03]  /*9550*/  LOP3.LUT P2, RZ, R213, 0xff0000, RZ, 0xc0, !PT ;  /* 0x00ff0000d5ff7812 */ /* 0x000fc6000784c0ff */
[----:B------:R-:W-:-:S05]  /*9560*/  FMUL.FTZ R2, R2, UR24 ;  /* 0x0000001802027c20 */ /* 0x000fca0008410000 */
[----:B------:R-:W-:-:S04]  /*9570*/  FSEL R2, R2, RZ, P2 ;  /* 0x000000ff02027208 */ /* 0x000fc80001000000 */
[----:B------:R-:W-:-:S04]  /*9580*/  F2FP.BF16.F32.PACK_AB R2, RZ, R2 ;  /* 0x00000002ff02723e */ /* 0x000fc800000010ff */
[----:B------:R-:W-:-:S07]  /*9590*/  PRMT R59, R2, 0x7610, R59 ;  /* 0x00007610023b7816 */ /* 0x000fce000000003b */
.L_x_4891:
        /* <DEDUP_REMOVED lines=10> */
.L_x_4884:
        /* <DEDUP_REMOVED lines=12> */
.L_x_4893:
        /* <DEDUP_REMOVED lines=12> */
.L_x_4894:
        /* <DEDUP_REMOVED lines=11> */
.L_x_4895:
        /* <DEDUP_REMOVED lines=12> */
.L_x_4896:
        /* <DEDUP_REMOVED lines=11> */
.L_x_4897:
        /* <DEDUP_REMOVED lines=12> */
.L_x_4898:
        /* <DEDUP_REMOVED lines=11> */
.L_x_4899:
[----:B------:R-:W-:Y:S05]  /*9b50*/  @!P1 BRA `(.L_x_4892) ;  /* 0x0000000c00389947 */ /* 0x000fea0003800000 */
[--C-:B0-----:R-:W-:Y:S01]  /*9b60*/  @P2 FFMA.FTZ R168, R238, UR9, R2.reuse ;  /* 0x00000009eea82c23 */ /* 0x101fe20008010002 */
[----:B------:R-:W-:-:S03]  /*9b70*/  PRMT R2, R135, 0x7632, R2 ;  /* 0x0000763287027816 */ /* 0x000fc60000000002 */
[----:B------:R-:W-:Y:S01]  /*9b80*/  @P2 FADD.FTZ R169, R249, -R168 ;  /* 0x800000a8f9a92221 */ /* 0x000fe20000010000 */
[----:B------:R-:W-:-:S05]  /*9b90*/  SHF.L.U32 R2, R2, 0x10, RZ ;  /* 0x0000001002027819 */ /* 0x000fca00000006ff */
        /* <DEDUP_REMOVED lines=9> */
.L_x_4883:
[----:B------:R-:W-:Y:S05]  /*9c30*/  @!P0 BRA `(.L_x_4900) ;  /* 0x00000004007c8947 */ /* 0x000fea0003800000 */
[--C-:B0-----:R-:W-:Y:S01]  /*9c40*/  FFMA.FTZ R37, R187, UR9, R2.reuse ;  /* 0x00000009bb257c23 */ /* 0x101fe20008010002 */
[--C-:B------:R-:W-:Y:S01]  /*9c50*/  FFMA.FTZ R36, R232, UR9, R2.reuse ;  /* 0x00000009e8247c23 */ /* 0x100fe20008010002 */
[--C-:B------:R-:W-:Y:S01]  /*9c60*/  FFMA.FTZ R39, R189, UR9, R2.reuse ;  /* 0x00000009bd277c23 */ /* 0x100fe20008010002 */
[--C-:B------:R-:W-:Y:S01]  /*9c70*/  FFMA.FTZ R38, R236, UR9, R2.reuse ;  /* 0x00000009ec267c23 */ /* 0x100fe20008010002 */
[--C-:B------:R-:W-:Y:S01]  /*9c80*/  FFMA.FTZ R169, R191, UR9, R2.reuse ;  /* 0x00000009bfa97c23 */ /* 0x100fe20008010002 */
[----:B------:R-:W-:Y:S01]  /*9c90*/  FADD.FTZ R37, R188, -R37 ;  /* 0x80000025bc257221 */ /* 0x000fe20000010000 */
        /* <DEDUP_REMOVED lines=10> */
[----:B------:R-:W-:Y:S01]  /*9d40*/  ISETP.LT.AND P2, PT, RZ, UR29, PT ;  /* 0x0000001dff007c0c */ /* 0x000fe2000bf41270 */
[----:B------:R-:W-:Y:S01]  /*9d50*/  FMUL.FTZ R39, R170, UR28 ;  /* 0x0000001caa277c20 */ /* 0x000fe20008410000 */
[----:B------:R-:W-:-:S02]  /*9d60*/  FMUL.FTZ R38, R171, UR28 ;  /* 0x0000001cab267c20 */ /* 0x000fc40008410000 */
        /* <DEDUP_REMOVED lines=11> */
.L_x_4901:
[----:B------:R-:W-:Y:S05]  /*9e20*/  @!P1 BRA `(.L_x_4902) ;  /* 0x0000000000189947 */ /* 0x000fea0003800000 */
[----:B------:R-:W-:Y:S01]  /*9e30*/  FMUL.FTZ R170, R36, UR25 ;  /* 0x0000001924aa7c20 */ /* 0x000fe20008410000 */
[----:B------:R-:W-:-:S03]  /*9e40*/  LOP3.LUT P3, RZ, R212, 0xff00, RZ, 0xc0, !PT ;  /* 0x0000ff00d4ff7812 */ /* 0x000fc6000786c0ff */
[----:B------:R-:W-:-:S05]  /*9e50*/  FMUL.FTZ R170, R170, UR24 ;  /* 0x00000018aaaa7c20 */ /* 0x000fca0008410000 */
[----:B------:R-:W-:-:S04]  /*9e60*/  FSEL R170, R170, RZ, P3 ;  /* 0x000000ffaaaa7208 */ /* 0x000fc80001800000 */
[----:B------:R-:W-:-:S04]  /*9e70*/  F2FP.BF16.F32.PACK_AB R170, RZ, R170 ;  /* 0x000000aaffaa723e */ /* 0x000fc800000010ff */
[----:B------:R-:W-:-:S07]  /*9e80*/  PRMT R56, R56, 0x5410, R170 ;  /* 0x0000541038387816 */ /* 0x000fce00000000aa */
.L_x_4902:
[----:B------:R-:W-:Y:S05]  /*9e90*/  @!P1 BRA `(.L_x_4903) ;  /* 0x0000000000189947 */ /* 0x000fea0003800000 */
[----:B------:R-:W-:Y:S01]  /*9ea0*/  FMUL.FTZ R170, R37, UR25 ;  /* 0x0000001925aa7c20 */ /* 0x000fe20008410000 */
[----:B------:R-:W-:-:S03]  /*9eb0*/  LOP3.LUT P3, RZ, R212, 0xff0000, RZ, 0xc0, !PT ;  /* 0x00ff0000d4ff7812 */ /* 0x000fc6000786c0ff */
[----:B------:R-:W-:-:S05]  /*9ec0*/  FMUL.FTZ R170, R170, UR24 ;  /* 0x00000018aaaa7c20 */ /* 0x000fca0008410000 */
[----:B------:R-:W-:-:S04]  /*9ed0*/  FSEL R170, R170, RZ, P3 ;  /* 0x000000ffaaaa7208 */ /* 0x000fc80001800000 */
[----:B------:R-:W-:-:S04]  /*9ee0*/  F2FP.BF16.F32.PACK_AB R170, RZ, R170 ;  /* 0x000000aaffaa723e */ /* 0x000fc800000010ff */
[----:B------:R-:W-:-:S07]  /*9ef0*/  PRMT R57, R170, 0x7610, R57 ;  /* 0x00007610aa397816 */ /* 0x000fce0000000039 */
.L_x_4903:
[----:B------:R-:W-:Y:S05]  /*9f00*/  @!P1 BRA `(.L_x_4904) ;  /* 0x0000000000189947 */ /* 0x000fea0003800000 */
[----:B------:R-:W-:Y:S01]  /*9f10*/  FMUL.FTZ R170, R168, UR25 ;  /* 0x00000019a8aa7c20 */ /* 0x000fe20008410000 */
[----:B------:R-:W-:-:S03]  /*9f20*/  LOP3.LUT P3, RZ, R212, 0xff000000, RZ, 0xc0, !PT ;  /* 0xff000000d4ff7812 */ /* 0x000fc6000786c0ff */
[----:B------:R-:W-:-:S05]  /*9f30*/  FMUL.FTZ R170, R170, UR24 ;  /* 0x00000018aaaa7c20 */ /* 0x000fca0008410000 */
[----:B------:R-:W-:-:S04]  /*9f40*/  FSEL R170, R170, RZ, P3 ;  /* 0x000000ffaaaa7208 */ /* 0x000fc80001800000 */
[----:B------:R-:W-:-:S04]  /*9f50*/  F2FP.BF16.F32.PACK_AB R170, RZ, R170 ;  /* 0x000000aaffaa723e */ /* 0x000fc800000010ff */
[----:B------:R-:W-:-:S07]  /*9f60*/  PRMT R57, R57, 0x5410, R170 ;  /* 0x0000541039397816 */ /* 0x000fce00000000aa */
.L_x_4904:
        /* <DEDUP_REMOVED lines=10> */
.L_x_4905:
        /* <DEDUP_REMOVED lines=8> */
.L_x_4906:
        /* <DEDUP_REMOVED lines=16> */
.L_x_4907:
        /* <DEDUP_REMOVED lines=10> */
.L_x_4900:
        /* <DEDUP_REMOVED lines=12> */
.L_x_4908:
        /* <DEDUP_REMOVED lines=12> */
.L_x_4909:
        /* <DEDUP_REMOVED lines=12> */
.L_x_4910:
        /* <DEDUP_REMOVED lines=12> */
.L_x_4911:
        /* <DEDUP_REMOVED lines=12> */
.L_x_4912:
        /* <DEDUP_REMOVED lines=12> */
.L_x_4913:
        /* <DEDUP_REMOVED lines=12> */
.L_x_4914:
[----:B------:R-:W-:Y:S05]  /*a770*/  @!P1 BRA `(.L_x_4892) ;  /* 0x0000000000309947 */ /* 0x000fea0003800000 */
[----:B------:R-:W-:Y:S01]  /*a780*/  FFMA.FTZ R2, R238, UR9, R2 ;  /* 0x00000009ee027c23 */ /* 0x000fe20008010002 */
[----:B------:R-:W-:-:S03]  /*a790*/  ISETP.LT.AND P2, PT, RZ, UR29, PT ;  /* 0x0000001dff007c0c */ /* 0x000fc6000bf41270 */
[----:B------:R-:W-:-:S04]  /*a7a0*/  FADD.FTZ R2, R249, -R2 ;  /* 0x80000002f9027221 */ /* 0x000fc80000010000 */
[----:B------:R-:W-:-:S05]  /*a7b0*/  FMUL.FTZ R2, R2, UR28 ;  /* 0x0000001c02027c20 */ /* 0x000fca0008410000 */
        /* <DEDUP_REMOVED lines=8> */
.L_x_4892:
[----:B0-----:R-:W0:Y:S01]  /*a840*/  @P0 LDC.64 R170, c[0x0][0x478] ;  /* 0x00011e00ffaa0b82 */ /* 0x001e220000000a00 */
[----:B------:R-:W-:Y:S01]  /*a850*/  @P0 IADD3 R175, PT, PT, R175, 0x200, RZ ;  /* 0x00000200afaf0810 */ /* 0x000fe20007ffe0ff */
[----:B------:R-:W-:Y:S01]  /*a860*/  UIADD3 UR8, UPT, UPT, UR8, UR22, URZ ;  /* 0x0000001608087290 */ /* 0x000fe2000fffe0ff */
[----:B------:R-:W-:Y:S01]  /*a870*/  @P1 IADD3 R173, PT, PT, R173, 0x200, RZ ;  /* 0x00000200adad1810 */ /* 0x000fe20007ffe0ff */
[----:B------:R-:W-:Y:S02]  /*a880*/  UPLOP3.LUT UP1, UPT, UPT, UPT, UP1, 0x40, 0x4 ;  /* 0x000000000004789c */ /* 0x000fe40003f2e810 */
[----:B------:R-:W-:Y:S02]  /*a890*/  UISETP.GE.AND UP0, UPT, UR8, UR23, UPT ;  /* 0x000000170800728c */ /* 0x000fe4000bf06270 */
[----:B------:R-:W1:Y:S01]  /*a8a0*/  @P1 LDC.64 R168, c[0x0][0x468] ;  /* 0x00011a00ffa81b82 */ /* 0x000e620000000a00 */
[----:B0-----:R-:W-:-:S05]  /*a8b0*/  @P0 IMAD.WIDE.U32 R170, R175, 0x10, R170 ;  /* 0x00000010afaa0825 */ /* 0x001fca00078e00aa */
[----:B------:R2:W-:Y:S01]  /*a8c0*/  @P0 STG.E.128 desc[UR20][R170.64], R36 ;  /* 0x00000024aa000986 */ /* 0x0005e2000c101d14 */
[----:B-1----:R-:W-:-:S05]  /*a8d0*/  @P1 IMAD.WIDE.U32 R168, R173, 0x10, R168 ;  /* 0x00000010ada81825 */ /* 0x002fca00078e00a8 */
[----:B------:R2:W-:Y:S01]  /*a8e0*/  @P1 STG.E.128 desc[UR20][R168.64], R56 ;  /* 0x00000038a8001986 */ /* 0x0005e2000c101d14 */
[----:B------:R-:W-:Y:S05]  /*a8f0*/  BRA.U !UP0, `(.L_x_4915) ;  /* 0xffffff5908d87547 */ /* 0x000fea000b83ffff */
.L_x_4748:
[----:B------:R-:W1:Y:S08]  /*a900*/  S2UR UR9, SR_CTAID.X ;  /* 0x00000000000979c3 */ /* 0x000e700000002500 */
[----:B------:R-:W1:Y:S08]  /*a910*/  LDC R0, c[0x0][0x388] ;  /* 0x0000e200ff007b82 */ /* 0x000e700000000800 */
[----:B------:R-:W3:Y:S08]  /*a920*/  LDC.64 R2, c[0x0][0x440] ;  /* 0x00011000ff027b82 */ /* 0x000ef00000000a00 */
[----:B------:R-:W4:Y:S01]  /*a930*/  LDC.64 R4, c[0x0][0x448] ;  /* 0x00011200ff047b82 */ /* 0x000f220000000a00 */
[----:B-1----:R-:W-:-:S05]  /*a940*/  IMAD R0, R0, UR9, RZ ;  /* 0x0000000900007c24 */ /* 0x002fca000f8e02ff */
[----:B------:R-:W-:-:S05]  /*a950*/  LEA.HI R247, R0, R247, RZ, 0x1d ;  /* 0x000000f700f77211 */ /* 0x000fca00078fe8ff */
        /* <DEDUP_REMOVED lines=23> */
.L_x_4916:
        /* <DEDUP_REMOVED lines=11> */
.L_x_19327:


//--------------------- .text._ZN10layer_norm13ln_bwd_kernelINS_13Kernel_traitsIf13__nv_bfloat16S2_S2_fjLj5120ELj1ELj1ELj4ELj16ENS_18Kernel_traits_baseILj5120EfS2_S2_S2_fjLj128EEEEELb1ELb1ELb0ELb0EEEvNS_9BwdParamsE --------------------------
	.section	.text._ZN10layer_norm13ln_bwd_kernelINS_13Kernel_traitsIf13__nv_bfloat16S2_S2_fjLj5120ELj1ELj1ELj4ELj16ENS_18Kernel_traits_baseILj5120EfS2_S2_S2_fjLj128EEEEELb1ELb1ELb0ELb0EEEvNS_9BwdParamsE,"ax",@progbits
	.align	128
        .global         _ZN10layer_norm13ln_bwd_kernelINS_13Kernel_traitsIf13__nv_bfloat16S2_S2_fjLj5120ELj1ELj1ELj4ELj16ENS_18Kernel_traits_baseILj5120EfS2_S2_S2_fjLj128EEEEELb1ELb1ELb0ELb0EEEvNS_9BwdParamsE
        .type           _ZN10layer_norm13ln_bwd_kernelINS_13Kernel_traitsIf13__nv_bfloat16S2_S2_fjLj5120ELj1ELj1ELj4ELj16ENS_18Kernel_traits_baseILj5120EfS2_S2_S2_fjLj128EEEEELb1ELb1ELb0ELb0EEEvNS_9BwdParamsE,@function
        .size           _ZN10layer_norm13ln_bwd_kernelINS_13Kernel_traitsIf13__nv_bfloat16S2_S2_fjLj5120ELj1ELj1ELj4ELj16ENS_18Kernel_traits_baseILj5120EfS2_S2_S2_fjLj128EEEEELb1ELb1ELb0ELb0EEEvNS_9BwdParamsE,(.L_x_19328 - _ZN10layer_norm13ln_bwd_kernelINS_13Kernel_traitsIf13__nv_bfloat16S2_S2_fjLj5120ELj1ELj1ELj4ELj16ENS_18Kernel_traits_baseILj5120EfS2_S2_S2_fjLj128EEEEELb1ELb1ELb0ELb0EEEvNS_9BwdParamsE)
        .other          _ZN10layer_norm13ln_bwd_kernelINS_13Kernel_traitsIf13__nv_bfloat16S2_S2_fjLj5120ELj1ELj1ELj4ELj16ENS_18Kernel_traits_baseILj5120EfS2_S2_S2_fjLj128EEEEELb1ELb1ELb0ELb0EEEvNS_9BwdParamsE,@"STO_CUDA_ENTRY STV_DEFAULT"
_ZN10layer_norm13ln_bwd_kernelINS_13Kernel_traitsIf13__nv_bfloat16S2_S2_fjLj5120ELj1ELj1ELj4ELj16ENS_18Kernel_traits_baseILj5120EfS2_S2_S2_fjLj128EEEEELb1ELb1ELb0ELb0EEEvNS_9BwdParamsE:
.text._ZN10layer_norm13ln_bwd_kernelINS_13Kernel_traitsIf13__nv_bfloat16S2_S2_fjLj5120ELj1ELj1ELj4ELj16ENS_18Kernel_traits_baseILj5120EfS2_S2_S2_fjLj128EEEEELb1ELb1ELb0ELb0EEEvNS_9BwdParamsE:
        /* <DEDUP_REMOVED lines=13> */
[----:B------:R-:W-:-:S02]  /*00d0*/  ISETP.GE.U32.AND P4, PT, R251, 0x80, PT ;  /* 0x00000080fb00780c */ /* 0x000fc40003f86070 */
[C---:B------:R-:W-:Y:S02]  /*00e0*/  ISETP.GE.U32.AND P3, PT, R251.reuse, 0x280, PT ;  /* 0x00000280fb00780c */ /* 0x040fe40003f66070 */
[----:B------:R-:W-:Y:S02]  /*00f0*/  P2R R0, PR, RZ, 0x10 ;  /* 0x00000010ff007803 */ /* 0x000fe40000000000 */
[C---:B------:R-:W-:Y:S02]  /*0100*/  ISETP.GE.U32.AND P0, PT, R251.reuse, 0x100, PT ;  /* 0x00000100fb00780c */ /* 0x040fe40003f06070 */
[C---:B------:R-:W-:Y:S01]  /*0110*/  ISETP.GE.U32.AND P1, PT, R251.reuse, 0x180, PT ;  /* 0x00000180fb00780c */ /* 0x040fe20003f26070 */
[----:B------:R2:W-:Y:S01]  /*0120*/  STL [R1+0x94], R0 ;  /* 0x0000940001007387 */ /* 0x0005e20000100800 */
[----:B------:R-:W-:-:S03]  /*0130*/  ISETP.GE.U32.AND P2, PT, R251, 0x200, PT ;  /* 0x00000200fb00780c */ /* 0x000fc60003f46070 */
[----:B------:R3:W4:Y:S01]  /*0140*/  LDL.64 R64, [R1+0x128] ;  /* 0x0001280001407983 */ /* 0x0007220000100a00 */
[----:B------:R-:W0:Y:S03]  /*0150*/  @P4 LDC.64 R2, c[0x0][0x3d0] ;  /* 0x0000f400ff024b82 */ /* 0x000e260000000a00 */
[----:B------:R3:W4:Y:S01]  /*0160*/  LDL.64 R66, [R1+0x130] ;  /* 0x0001300001427983 */ /* 0x0007220000100a00 */
[----:B--2---:R-:W-:-:S04]  /*0170*/  P2R R0, PR, RZ, 0x8 ;  /* 0x00000008ff007803 */ /* 0x004fc80000000000 */
[----:B------:R-:W2:Y:S01]  /*0180*/  @P4 LDC.64 R4, c[0x0][0x3e8] ;  /* 0x0000fa00ff044b82 */ /* 0x000ea20000000a00 */
[----:B------:R-:W-:Y:S04]  /*0190*/  STL [R1+0x90], R0 ;  /* 0x0000900001007387 */ /* 0x000fe80000100800 */
[----:B------:R3:W3:Y:S03]  /*01a0*/  LDL.64 R60, [R1+0x118] ;  /* 0x00011800013c7983 */ /* 0x0006e60000100a00 */
[----:B------:R-:W1:Y:S01]  /*01b0*/  @P0 LDC.64 R6, c[0x0][0x3d0] ;  /* 0x0000f400ff060b82 */ /* 0x000e620000000a00 */
[----:B------:R0:W3:Y:S04]  /*01c0*/  LDL.64 R62, [R1+0x120] ;  /* 0x00012000013e7983 */ /* 0x0000e80000100a00 */
        /* <DEDUP_REMOVED lines=21> */
[----:B------:R1:W3:Y:S04]  /*0320*/  LDL.64 R28, [R1+0x98] ;  /* 0x00009800011c7983 */ /* 0x0002e80000100a00 */
[----:B------:R1:W3:Y:S01]  /*0330*/  LDL.64 R30, [R1+0xa0] ;  /* 0x0000a000011e7983 */ /* 0x0002e20000100a00 */
[----:B0-----:R-:W-:-:S04]  /*0340*/  @P4 IMAD.WIDE.U32 R2, R27, 0x20, R2 ;  /* 0x000000201b024825 */ /* 0x001fc800078e0002 */
[C---:B--2---:R-:W-:Y:S01]  /*0350*/  @P4 IMAD.WIDE.U32 R4, R27.reuse, 0x20, R4 ;  /* 0x000000201b044825 */ /* 0x044fe200078e0004 */
[----:B------:R-:W-:-:S04]  /*0360*/  @P4 LOP3.LUT R27, R27, 0x80, RZ, 0xfc, !PT ;  /* 0x000000801b1b4812 */ /* 0x000fc800078efcff */
[----:B------:R0:W5:Y:S01]  /*0370*/  @P4 LDG.E.128 R168, desc[UR14][R4.64] ;  /* 0x0000000e04a84981 */ /* 0x000162000c1e1d00 */
[----:B-1----:R-:W-:-:S03]  /*0380*/  @P0 IMAD.WIDE.U32 R10, R27, 0x20, R6 ;  /* 0x000000201b0a0825 */ /* 0x002fc600078e0006 */
[----:B------:R0:W5:Y:S01]  /*0390*/  @P4 LDG.E.128 R164, desc[UR14][R4.64+0x10] ;  /* 0x0000100e04a44981 */ /* 0x000162000c1e1d00 */
[C---:B------:R-:W-:Y:S01]  /*03a0*/  @P0 IMAD.WIDE.U32 R12, R27.reuse, 0x20, R8 ;  /* 0x000000201b0c0825 */ /* 0x040fe200078e0008 */
[----:B------:R-:W-:-:S04]  /*03b0*/  @P0 IADD3 R27, PT, PT, R27, 0x80, RZ ;  /* 0x000000801b1b0810 */ /* 0x000fc80007ffe0ff */
[----:B------:R0:W5:Y:S01]  /*03c0*/  @P0 LDG.E.128 R160, desc[UR14][R12.64] ;  /* 0x0000000e0ca00981 */ /* 0x000162000c1e1d00 */
[----:B------:R-:W-:-:S03]  /*03d0*/  @P1 IMAD.WIDE.U32 R14, R27, 0x20, R14 ;  /* 0x000000201b0e1825 */ /* 0x000fc600078e000e */
        /* <DEDUP_REMOVED lines=11> */
[----:B------:R-:W-:-:S05]  /*0490*/  @P3 IMAD.WIDE.U32 R8, R27, 0x20, R24 ;  /* 0x000000201b083825 */ /* 0x000fca00078e0018 */
        /* <DEDUP_REMOVED lines=101> */
[----:B-1----:R-:W-:-:S02]  /*0af0*/  CS2R R64, SRZ ;  /* 0x0000000000407805 */ /* 0x002fc4000001ff00 */
[----:B--2---:R-:W-:Y:S02]  /*0b00*/  CS2R R66, SRZ ;  /* 0x0000000000427805 */ /* 0x004fe4000001ff00 */
[----:B---3--:R-:W-:Y:S02]  /*0b10*/  CS2R R60, SRZ ;  /* 0x00000000003c7805 */ /* 0x008fe4000001ff00 */
[----:B0-----:R-:W-:Y:S02]  /*0b20*/  CS2R R62, SRZ ;  /* 0x00000000003e7805 */ /* 0x001fe4000001ff00 */
        /* <DEDUP_REMOVED lines=71> */
[----:B------:R-:W2:Y:S02]  /*0fa0*/  LDCU UR6, c[0x0][0x388] ;  /* 0x00007100ff0677ac */ /* 0x000ea40008000800 */
        /* <DEDUP_REMOVED lines=25> */
.L_x_4969:
[----:B------:R-:W1:Y:S01]  /*1140*/  @UP0 LDCU.64 UR4, c[0x0][0x3e0] ;  /* 0x00007c00ff0407ac */ /* 0x000e620008000a00 */
[----:B------:R-:W-:Y:S01]  /*1150*/  PLOP3.LUT P0, PT, PT, PT, UP0, 0x80, 0x8 ;  /* 0x000000000008781c */ /* 0x000fe20003f0f008 */
[----:B0-----:R-:W-:-:S06]  /*1160*/  UIMAD.WIDE UR12, UR7, 0x4, UR8 ;  /* 0x00000004070c78a5 */ /* 0x001fcc000f8e0208 */
[----:B------:R-:W-:Y:S02]  /*1170*/  MOV R176, UR12 ;  /* 0x0000000c00b07c02 */ /* 0x000fe40008000f00 */
[----:B------:R-:W-:Y:S01]  /*1180*/  MOV R177, UR13 ;  /* 0x0000000d00b17c02 */ /* 0x000fe20008000f00 */
[----:B-1----:R-:W-:-:S04]  /*1190*/  @UP0 UIMAD.WIDE UR4, UR7, 0x2, UR4 ;  /* 0x00000002070408a5 */ /* 0x002fc8000f8e0204 */
[----:B------:R0:W2:Y:S01]  /*11a0*/  LDG.E R178, desc[UR14][R176.64] ;  /* 0x0000000eb0b27981 */ /* 0x0000a2000c1e1900 */
[----:B------:R-:W-:Y:S01]  /*11b0*/  UIMAD.WIDE UR12, UR7, 0x4, UR10 ;  /* 0x00000004070c78a5 */ /* 0x000fe2000f8e020a */
[----:B0-----:R-:W-:Y:S02]  /*11c0*/  MOV R176, UR4 ;  /* 0x0000000400b07c02 */ /* 0x001fe40008000f00 */
[----:B------:R-:W-:-:S05]  /*11d0*/  MOV R177, UR5 ;  /* 0x0000000500b17c02 */ /* 0x000fca0008000f00 */
[----:B------:R0:W3:Y:S02]  /*11e0*/  @P0 LDG.E.U16 R179, desc[UR14][R176.64] ;  /* 0x0000000eb0b30981 */ /* 0x0000e4000c1e1500 */
[----:B0-----:R-:W-:Y:S02]  /*11f0*/  MOV R176, UR12 ;  /* 0x0000000c00b07c02 */ /* 0x001fe40008000f00 */
[----:B------:R-:W-:-:S05]  /*1200*/  MOV R177, UR13 ;  /* 0x0000000d00b17c02 */ /* 0x000fca0008000f00 */
[----:B------:R0:W4:Y:S01]  /*1210*/  LDG.E R176, desc[UR14][R176.64] ;  /* 0x0000000eb0b07981 */ /* 0x000122000c1e1900 */
[----:B------:R-:W-:Y:S01]  /*1220*/  UIMAD UR4, UR7, UR6, URZ ;  /* 0x00000006070472a4 */ /* 0x000fe2000f8e02ff */
[C---:B------:R-:W-:Y:S01]  /*1230*/  ISETP.GE.U32.AND P5, PT, R251.reuse, 0x80, PT ;  /* 0x00000080fb00780c */ /* 0x040fe20003fa6070 */
[----:B------:R-:W-:Y:S01]  /*1240*/  UMOV UR12, 0x3f800000 ;  /* 0x3f800000000c7882 */ /* 0x000fe20000000000 */
[----:B------:R-:W1:Y:S01]  /*1250*/  S2R R252, SR_TID.X ;  /* 0x0000000000fc7919 */ /* 0x000e620000002100 */
[----:B------:R-:W-:Y:S01]  /*1260*/  USHF.R.S32.HI UR5, URZ, 0x1f, UR4 ;  /* 0x0000001fff057899 */ /* 0x000fe20008011404 */
[----:B------:R-:W-:Y:S01]  /*1270*/  PLOP3.LUT P0, PT, PT, PT, UP0, 0x80, 0x8 ;  /* 0x000000000008781c */ /* 0x000fe20003f0f008 */
[----:B------:R-:W-:Y:S01]  /*1280*/  BSSY.RECONVERGENT B0, `(.L_x_4918) ;  /* 0x000008d000007945 */ /* 0x000fe20003800200 */
[----:B------:R-:W-:Y:S01]  /*1290*/  ISETP.GE.U32.AND P6, PT, R251, 0x280, PT ;  /* 0x00000280fb00780c */ /* 0x000fe20003fc6070 */
[----:B------:R-:W-:Y:S01]  /*12a0*/  ULEA.HI UR5, UR5, UR4, URZ, 0x3 ;  /* 0x0000000405057291 */ /* 0x000fe2000f8f18ff */
[----:B0-----:R-:W-:Y:S01]  /*12b0*/  P2R R177, PR, RZ, 0x20 ;  /* 0x00000020ffb17803 */ /* 0x001fe20000000000 */
[----:B------:R-:W-:Y:S01]  /*12c0*/  HFMA2 R228, -RZ, RZ, 0, 0 ;  /* 0x00000000ffe47431 */ /* 0x000fe200000001ff */
[----:B------:R-:W-:-:S02]  /*12d0*/  ISETP.NE.AND P4, PT, RZ, UR16, PT ;  /* 0x00000010ff007c0c */ /* 0x000fc4000bf85270 */
[C---:B------:R-:W-:Y:S01]  /*12e0*/  ISETP.GE.U32.AND P1, PT, R251.reuse, 0x180, PT ;  /* 0x00000180fb00780c */ /* 0x040fe20003f26070 */
[----:B------:R0:W-:Y:S01]  /*12f0*/  STL [R1+0x94], R177 ;  /* 0x000094b101007387 */ /* 0x0001e20000100800 */
[----:B------:R-:W-:Y:S02]  /*1300*/  ISETP.GE.U32.AND P2, PT, R251, 0x200, PT ;  /* 0x00000200fb00780c */ /* 0x000fe40003f46070 */
[----:B------:R-:W-:Y:S02]  /*1310*/  MOV R227, RZ ;  /* 0x000000ff00e37202 */ /* 0x000fe40000000f00 */
[----:B--2---:R-:W-:-:S04]  /*1320*/  FSEL R178, R178, RZ, !P4 ;  /* 0x000000ffb2b27208 */ /* 0x004fc80006000000 */
[----:B------:R-:W-:Y:S02]  /*1330*/  R2UR UR26, R178 ;  /* 0x00000000b21a72ca */ /* 0x000fe400000e0000 */
[----:B---3--:R-:W-:Y:S02]  /*1340*/  @P0 R2UR UR13, R179 ;  /* 0x00000000b30d02ca */ /* 0x008fe400000e0000 */
[----:B------:R-:W-:-:S11]  /*1350*/  ISETP.GE.U32.AND P0, PT, R251, 0x100, PT ;  /* 0x00000100fb00780c */ /* 0x000fd60003f06070 */
[----:B------:R-:W-:Y:S01]  /*1360*/  @UP0 USHF.L.U32 UR12, UR13, 0x10, URZ ;  /* 0x000000100d0c0899 */ /* 0x000fe200080006ff */
[----:B----4-:R-:W-:Y:S02]  /*1370*/  R2UR UR23, R176 ;  /* 0x00000000b01772ca */ /* 0x010fe400000e0000 */
[----:B------:R-:W-:-:S04]  /*1380*/  MOV R176, UR5 ;  /* 0x0000000500b07c02 */ /* 0x000fc80008000f00 */
[----:B-1----:R-:W-:Y:S02]  /*1390*/  LEA.HI.SX32 R186, R176, R252, 0x1d ;  /* 0x000000fcb0ba7211 */ /* 0x002fe400078feaff */
[----:B------:R-:W-:Y:S02]  /*13a0*/  P2R R176, PR, RZ, 0x40 ;  /* 0x00000040ffb07803 */ /* 0x000fe40000000000 */
[----:B------:R-:W-:-:S03]  /*13b0*/  MOV R226, R186 ;  /* 0x000000ba00e27202 */ /* 0x000fc60000000f00 */
[----:B------:R0:W-:Y:S01]  /*13c0*/  STL [R1+0x90], R176 ;  /* 0x000090b001007387 */ /* 0x0001e20000100800 */
[----:B-----5:R-:W-:Y:S05]  /*13d0*/  @!P5 BRA `(.L_x_4919) ;  /* 0x0000000400dcd947 */ /* 0x020fea0003800000 */
[----:B------:R-:W1:Y:S01]  /*13e0*/  LDC.64 R20, c[0x0][0x3a8] ;  /* 0x0000ea00ff147b82 */ /* 0x000e620000000a00 */
[----:B------:R-:W2:Y:S07]  /*13f0*/  LDL R249, [R1+0x128] ;  /* 0x0001280001f97983 */ /* 0x000eae0000100800 */
[----:B------:R-:W3:Y:S01]  /*1400*/  LDC.64 R180, c[0x0][0x428] ;  /* 0x00010a00ffb47b82 */ /* 0x000ee20000000a00 */
[----:B------:R-:W-:Y:S01]  /*1410*/  ISETP.NE.U32.AND P3, PT, RZ, UR18, PT ;  /* 0x00000012ff007c0c */ /* 0x000fe2000bf65070 */
[----:B------:R-:W4:Y:S06]  /*1420*/  LDL.LU R250, [R1+0x88] ;  /* 0x0000880001fa7983 */ /* 0x000f2c0000300800 */
[----:B------:R-:W0:Y:S01]  /*1430*/  LDC.64 R200, c[0x0][0x3b0] ;  /* 0x0000ec00ffc87b82 */ /* 0x000e220000000a00 */
[----:B-1----:R-:W-:-:S04]  /*1440*/  IMAD.WIDE.U32 R20, R186, 0x10, R20 ;  /* 0x00000010ba147825 */ /* 0x002fc800078e0014 */
[----:B---3--:R-:W-:Y:S01]  /*1450*/  IMAD.WIDE.U32 R180, R186, 0x10, R180 ;  /* 0x00000010bab47825 */ /* 0x008fe200078e00b4 */
[----:B0-----:R0:W3:Y:S01]  /*1460*/  LDG.E.128 R176, desc[UR14][R20.64] ;  /* 0x0000000e14b07981 */ /* 0x0010e2000c1e1d00 */
[----:B------:R-:W-:-:S03]  /*1470*/  ISETP.NE.AND.EX P3, PT, RZ, UR19, PT, P3 ;  /* 0x00000013ff007c0c */ /* 0x000fc6000bf65330 */
[----:B------:R-:W2:Y:S04]  /*1480*/  LDL R248, [R1+0x130] ;  /* 0x0001300001f87983 */ /* 0x000ea80000100800 */
[----:B------:R-:W4:Y:S04]  /*1490*/  LDG.E.128 R180, desc[UR14][R180.64] ;  /* 0x0000000eb4b47981 */ /* 0x000f28000c1e1d00 */
[----:B------:R-:W2:Y:S02]  /*14a0*/  LDL R247, [R1+0x118] ;  /* 0x0001180001f77983 */ /* 0x000ea40000100800 */
[----:B0-----:R-:W0:Y:S02]  /*14b0*/  @P3 LDC.64 R20, c[0x0][0x438] ;  /* 0x00010e00ff143b82 */ /* 0x001e240000000a00 */
[----:B------:R-:W2:Y:S04]  /*14c0*/  LDL.LU R245, [R1+0x78] ;  /* 0x0000780001f57983 */ /* 0x000ea80000300800 */
[----:B------:R-:W2:Y:S04]  /*14d0*/  LDL R246, [R1+0x120] ;  /* 0x0001200001f67983 */ /* 0x000ea80000100800 */
[----:B------:R-:W2:Y:S01]  /*14e0*/  LDL R244, [R1+0x124] ;  /* 0x0001240001f47983 */ /* 0x000ea20000100800 */
[----:B0-----:R-:W-:-:S05]  /*14f0*/  @P3 IMAD.WIDE.U32 R20, R186, 0x10, R20 ;  /* 0x00000010ba143825 */ /* 0x001fca00078e0014 */
[----:B------:R0:W5:Y:S02]  /*1500*/  @P3 LDG.E.128 R44, desc[UR14][R20.64] ;  /* 0x0000000e142c3981 */ /* 0x000164000c1e1d00 */
[----:B0-----:R-:W-:-:S06]  /*1510*/  IMAD.WIDE.U32 R20, R186, 0x8, R200 ;  /* 0x00000008ba147825 */ /* 0x001fcc00078e00c8 */
[----:B------:R-:W5:Y:S01]  /*1520*/  LDG.E.64 R20, desc[UR14][R20.64] ;  /* 0x0000000e14147981 */ /* 0x000f62000c1e1b00 */
[----:B---3--:R-:W-:Y:S02]  /*1530*/  SHF.L.U32 R228, R176, 0x10, RZ ;  /* 0x00000010b0e47819 */ /* 0x008fe400000006ff */
[----:B------:R-:W-:Y:S02]  /*1540*/  PRMT R202, R177, 0x7632, R202 ;  /* 0x00007632b1ca7816 */ /* 0x000fe400000000ca */
[----:B------:R-:W-:Y:S02]  /*1550*/  PRMT R0, R178, 0x7632, R0 ;  /* 0x00007632b2007816 */ /* 0x000fe40000000000 */
[C---:B------:R-:W-:Y:S02]  /*1560*/  SHF.L.U32 R227, R179.reuse, 0x10, RZ ;  /* 0x00000010b3e37819 */ /* 0x040fe400000006ff */
[C---:B----4-:R-:W-:Y:S02]  /*1570*/  PRMT R205, R180.reuse, 0x7632, R205 ;  /* 0x00007632b4cd7816 */ /* 0x050fe400000000cd */
[----:B------:R-:W-:Y:S01]  /*1580*/  SHF.L.U32 R207, R180, 0x10, RZ ;  /* 0x00000010b4cf7819 */ /* 0x000fe200000006ff */
[----:B------:R-:W-:Y:S01]  /*1590*/  FADD.FTZ R180, R228, -UR26 ;  /* 0x8000001ae4b47e21 */ /* 0x000fe20008010000 */
[----:B------:R-:W-:Y:S01]  /*15a0*/  PRMT R203, R179, 0x7632, R203 ;  /* 0x00007632b3cb7816 */ /* 0x000fe200000000cb */
[----:B------:R-:W3:Y:S01]  /*15b0*/  LDL.LU R228, [R1+0x7c] ;  /* 0x00007c0001e47983 */ /* 0x000ee20000300800 */
[----:B------:R-:W-:-:S02]  /*15c0*/  SHF.L.U32 R226, R177, 0x10, RZ ;  /* 0x00000010b1e27819 */ /* 0x000fc400000006ff */
[C---:B------:R-:W-:Y:S02]  /*15d0*/  PRMT R177, R182.reuse, 0x7632, R177 ;  /* 0x00007632b6b17816 */ /* 0x040fe400000000b1 */
[----:B------:R-:W-:Y:S02]  /*15e0*/  SHF.L.U32 R201, R182, 0x10, RZ ;  /* 0x00000010b6c97819 */ /* 0x000fe400000006ff */
[----:B------:R-:W-:Y:S01]  /*15f0*/  SHF.L.U32 R182, R202, 0x10, RZ ;  /* 0x00000010cab67819 */ /* 0x000fe200000006ff */
[----:B------:R-:W-:Y:S01]  /*1600*/  FADD.FTZ R202, R227, -UR26 ;  /* 0x8000001ae3ca7e21 */ /* 0x000fe20008010000 */
[----:B------:R-:W-:Y:S01]  /*1610*/  SHF.L.U32 R179, R0, 0x10, RZ ;  /* 0x0000001000b37819 */ /* 0x000fe200000006ff */
[----:B------:R-:W-:Y:S01]  /*1620*/  FMUL.FTZ R0, R180, UR23 ;  /* 0x00000017b4007c20 */ /* 0x000fe20008410000 */
[----:B------:R-:W4:Y:S01]  /*1630*/  LDL.LU R227, [R1+0x70] ;  /* 0x0000700001e37983 */ /* 0x000f220000300800 */
[----:B------:R-:W-:-:S03]  /*1640*/  SHF.L.U32 R180, R203, 0x10, RZ ;  /* 0x00000010cbb47819 */ /* 0x000fc600000006ff */
[----:B------:R-:W3:Y:S01]  /*1650*/  LDL.LU R203, [R1+0x80] ;  /* 0x0000800001cb7983 */ /* 0x000ee20000300800 */
[----:B------:R-:W-:Y:S01]  /*1660*/  FADD.FTZ R226, R226, -UR26 ;  /* 0x8000001ae2e27e21 */ /* 0x000fe20008010000 */
[----:B------:R-:W-:Y:S02]  /*1670*/  SHF.L.U32 R206, R178, 0x10, RZ ;  /* 0x00000010b2ce7819 */ /* 0x000fe400000006ff */
[C---:B------:R-:W-:Y:S02]  /*1680*/  PRMT R178, R181.reuse, 0x7632, R178 ;  /* 0x00007632b5b27816 */ /* 0x040fe400000000b2 */
[----:B------:R-:W-:Y:S02]  /*1690*/  SHF.L.U32 R204, R181, 0x10, RZ ;  /* 0x00000010b5cc7819 */ /* 0x000fe400000006ff */
[----:B------:R-:W-:Y:S01]  /*16a0*/  SHF.L.U32 R181, R205, 0x10, RZ ;  /* 0x00000010cdb57819 */ /* 0x000fe200000006ff */
[----:B------:R-:W-:Y:S01]  /*16b0*/  FMUL.FTZ R205, R226, UR23 ;  /* 0x00000017e2cd7c20 */ /* 0x000fe20008410000 */
[----:B------:R-:W-:-:S03]  /*16c0*/  FADD.FTZ R206, R206, -UR26 ;  /* 0x8000001acece7e21 */ /* 0x000fc60008010000 */
[----:B------:R-:W-:Y:S01]  /*16d0*/  FFMA.FTZ R250, R205, R204, R250 ;  /* 0x000000cccdfa7223 */ /* 0x000fe200000100fa */
[----:B------:R-:W-:Y:S01]  /*16e0*/  PRMT R200, R176, 0x7632, R200 ;  /* 0x00007632b0c87816 */ /* 0x000fe200000000c8 */
[----:B------:R-:W-:Y:S01]  /*16f0*/  FADD.FTZ R120, R120, R201 ;  /* 0x000000c978787221 */ /* 0x000fe20000010000 */
[----:B------:R-:W-:Y:S01]  /*1700*/  PRMT R176, R183, 0x7632, R176 ;  /* 0x00007632b7b07816 */ /* 0x000fe200000000b0 */
[----:B--2---:R-:W-:Y:S01]  /*1710*/  FMUL.FTZ R247, R247, R201 ;  /* 0x000000c9f7f77220 */ /* 0x004fe20000410000 */
[----:B------:R-:W-:Y:S01]  /*1720*/  SHF.L.U32 R183, R183, 0x10, RZ ;  /* 0x00000010b7b77819 */ /* 0x000fe200000006ff */
[----:B------:R-:W-:Y:S01]  /*1730*/  FADD.FTZ R124, R124, R207 ;  /* 0x000000cf7c7c7221 */ /* 0x000fe20000010000 */
[----:B---3--:R-:W-:-:S05]  /*1740*/  FFMA.FTZ R203, R0, R207, R203 ;  /* 0x000000cf00cb7223 */ /* 0x008fca00000100cb */
[----:B------:R0:W-:Y:S04]  /*1750*/  STL [R1+0x80], R203 ;  /* 0x000080cb01007387 */ /* 0x0001e80000100800 */
[----:B------:R1:W-:Y:S01]  /*1760*/  STL [R1+0x88], R250 ;  /* 0x000088fa01007387 */ /* 0x0003e20000100800 */
[----:B0-----:R-:W-:-:S03]  /*1770*/  FMUL.FTZ R203, R206, UR23 ;  /* 0x00000017cecb7c20 */ /* 0x001fc60008410000 */
[----:B-1----:R-:W2:Y:S01]  /*1780*/  LDL.LU R250, [R1+0x84] ;  /* 0x0000840001fa7983 */ /* 0x002ea20000300800 */
[----:B----4-:R-:W-:Y:S01]  /*1790*/  FFMA.FTZ R227, R203, R201, R227 ;  /* 0x000000c9cbe37223 */ /* 0x010fe200000100e3 */
[----:B------:R-:W-:Y:S01]  /*17a0*/  FMUL.FTZ R201, R202, UR23 ;  /* 0x00000017cac97c20 */ /* 0x000fe20008410000 */
[----:B------:R-:W-:Y:S01]  /*17b0*/  FMUL.FTZ R207, R249, R207 ;  /* 0x000000cff9cf7220 */ /* 0x000fe20000410000 */
[----:B------:R-:W-:Y:S02]  /*17c0*/  FMUL.FTZ R249, R248, R204 ;  /* 0x000000ccf8f97220 */ /* 0x000fe40000410000 */
[----:B------:R-:W3:Y:S01]  /*17d0*/  LDL R248, [R1+0x12c] ;  /* 0x00012c0001f87983 */ /* 0x000ee20000100800 */
[----:B------:R-:W-:-:S03]  /*17e0*/  FFMA.FTZ R245, R201, R183, R245 ;  /* 0x000000b7c9f57223 */ /* 0x000fc600000100f5 */
[----:B------:R-:W-:Y:S04]  /*17f0*/  STL [R1+0x70], R227 ;  /* 0x000070e301007387 */ /* 0x000fe80000100800 */
[----:B------:R0:W-:Y:S02]  /*1800*/  STL [R1+0x78], R245 ;  /* 0x000078f501007387 */ /* 0x0001e40000100800 */
[----:B0-----:R-:W-:Y:S02]  /*1810*/  FMUL.FTZ R245, R246, R183 ;  /* 0x000000b7f6f57220 */ /* 0x001fe40000410000 */
[----:B------:R-:W4:Y:S04]  /*1820*/  LDL.LU R246, [R1+0x8c] ;  /* 0x00008c0001f67983 */ /* 0x000f280000300800 */
[----:B------:R-:W4:Y:S04]  /*1830*/  LDL R202, [R1+0x134] ;  /* 0x0001340001ca7983 */ /* 0x000f280000100800 */
[----:B------:R-:W4:Y:S04]  /*1840*/  LDL.LU R227, [R1+0x74] ;  /* 0x0000740001e37983 */ /* 0x000f280000300800 */
[----:B------:R-:W4:Y:S01]  /*1850*/  LDL R226, [R1+0x11c] ;  /* 0x00011c0001e27983 */ /* 0x000f220000100800 */
[----:B------:R-:W-:-:S05]  /*1860*/  SHF.L.U32 R200, R200, 0x10, RZ ;  /* 0x00000010c8c87819 */ /* 0x000fca00000006ff */
[----:B------:R-:W-:-:S04]  /*1870*/  FADD.FTZ R200, R200, -UR26 ;  /* 0x8000001ac8c87e21 */ /* 0x000fc80008010000 */
[----:B------:R-:W-:Y:S01]  /*1880*/  FMUL.FTZ R206, R200, UR23 ;  /* 0x00000017c8ce7c20 */ /* 0x000fe20008410000 */
[----:B------:R-:W-:Y:S01]  /*1890*/  FADD.FTZ R122, R122, R183 ;  /* 0x000000b77a7a7221 */ /* 0x000fe20000010000 */
[----:B------:R-:W-:Y:S01]  /*18a0*/  FADD.FTZ R183, R182, -UR26 ;  /* 0x8000001ab6b77e21 */ /* 0x000fe20008010000 */
[----:B------:R-:W-:Y:S01]  /*18b0*/  FADD.FTZ R182, R179, -UR26 ;  /* 0x8000001ab3b67e21 */ /* 0x000fe20008010000 */
[----:B------:R-:W-:Y:S01]  /*18c0*/  FADD.FTZ R179, R180, -UR26 ;  /* 0x8000001ab4b37e21 */ /* 0x000fe20008010000 */
[----:B------:R-:W-:Y:S01]  /*18d0*/  FADD.FTZ R125, R125, R181 ;  /* 0x000000b57d7d7221 */ /* 0x000fe20000010000 */
[----:B------:R-:W-:Y:S01]  /*18e0*/  FADD.FTZ R180, RZ, R207 ;  /* 0x000000cfffb47221 */ /* 0x000fe20000010000 */
[----:B------:R-:W-:Y:S01]  /*18f0*/  SHF.L.U32 R178, R178, 0x10, RZ ;  /* 0x00000010b2b27819 */ /* 0x000fe200000006ff */
[----:B------:R-:W-:Y:S01]  /*1900*/  FADD.FTZ R126, R126, R204 ;  /* 0x000000cc7e7e7221 */ /* 0x000fe20000010000 */
[----:B------:R-:W-:-:S03]  /*1910*/  FMUL.FTZ R204, R183, UR23 ;  /* 0x00000017b7cc7c20 */ /* 0x000fc60008410000 */
[----:B------:R-:W-:Y:S01]  /*1920*/  FADD.FTZ R127, R127, R178 ;  /* 0x000000b27f7f7221 */ /* 0x000fe20000010000 */
[----:B------:R-:W-:Y:S01]  /*1930*/  SHF.L.U32 R177, R177, 0x10, RZ ;  /* 0x00000010b1b17819 */ /* 0x000fe200000006ff */
[----:B------:R-:W-:Y:S01]  /*1940*/  FMUL.FTZ R200, R179, UR23 ;  /* 0x00000017b3c87c20 */ /* 0x000fe20008410000 */
[----:B------:R-:W-:-:S03]  /*1950*/  SHF.L.U32 R176, R176, 0x10, RZ ;  /* 0x00000010b0b07819 */ /* 0x000fc600000006ff */
[----:B------:R-:W-:Y:S02]  /*1960*/  FADD.FTZ R121, R121, R177 ;  /* 0x000000b179797221 */ /* 0x000fe40000010000 */
[-C--:B------:R-:W-:Y:S01]  /*1970*/  FFMA.FTZ R228, R200, R176.reuse, R228 ;  /* 0x000000b0c8e47223 */ /* 0x080fe200000100e4 */
[----:B------:R-:W-:Y:S01]  /*1980*/  FMUL.FTZ R244, R244, R176 ;  /* 0x000000b0f4f47220 */ /* 0x000fe20000410000 */
[----:B------:R-:W-:Y:S01]  /*1990*/  FADD.FTZ R123, R123, R176 ;  /* 0x000000b07b7b7221 */ /* 0x000fe20000010000 */
[----:B--2---:R-:W-:-:S05]  /*19a0*/  FFMA.FTZ R250, R206, R181, R250 ;  /* 0x000000b5cefa7223 */ /* 0x004fca00000100fa */
[----:B------:R3:W-:Y:S02]  /*19b0*/  STL [R1+0x84], R250 ;  /* 0x000084fa01007387 */ /* 0x0007e40000100800 */
[----:B---3--:R-:W-:Y:S01]  /*19c0*/  FMUL.FTZ R250, R248, R181 ;  /* 0x000000b5f8fa7220 */ /* 0x008fe20000410000 */
[----:B------:R-:W-:-:S03]  /*19d0*/  FFMA.FTZ R181, R0, R207, RZ ;  /* 0x000000cf00b57223 */ /* 0x000fc600000100ff */
[----:B------:R-:W-:Y:S01]  /*19e0*/  FADD.FTZ R180, R180, R250 ;  /* 0x000000fab4b47221 */ /* 0x000fe20000010000 */
[----:B------:R-:W-:-:S04]  /*19f0*/  FFMA.FTZ R181, R206, R250, R181 ;  /* 0x000000faceb57223 */ /* 0x000fc800000100b5 */
[----:B------:R-:W-:Y:S01]  /*1a00*/  FFMA.FTZ R181, R205, R249, R181 ;  /* 0x000000f9cdb57223 */ /* 0x000fe200000100b5 */
[-C--:B----4-:R-:W-:Y:S01]  /*1a10*/  FFMA.FTZ R246, R204, R178.reuse, R246 ;  /* 0x000000b2ccf67223 */ /* 0x090fe200000100f6 */
[----:B------:R-:W-:Y:S01]  /*1a20*/  FMUL.FTZ R248, R202, R178 ;  /* 0x000000b2caf87220 */ /* 0x000fe20000410000 */
[----:B------:R-:W-:Y:S01]  /*1a30*/  FADD.FTZ R178, R180, R249 ;  /* 0x000000f9b4b27221 */ /* 0x000fe20000010000 */
[----:B------:R-:W-:Y:S02]  /*1a40*/  FMUL.FTZ R202, R182, UR23 ;  /* 0x00000017b6ca7c20 */ /* 0x000fe40008410000 */
[----:B------:R-:W-:Y:S01]  /*1a50*/  FFMA.FTZ R181, R204, R248, R181 ;  /* 0x000000f8ccb57223 */ /* 0x000fe200000100b5 */
[----:B------:R-:W-:Y:S01]  /*1a60*/  FADD.FTZ R178, R178, R248 ;  /* 0x000000f8b2b27221 */ /* 0x000fe20000010000 */
[----:B------:R0:W-:Y:S01]  /*1a70*/  STL [R1+0x8c], R246 ;  /* 0x00008cf601007387 */ /* 0x0001e20000100800 */
[-C--:B------:R-:W-:Y:S02]  /*1a80*/  FFMA.FTZ R227, R202, R177.reuse, R227 ;  /* 0x000000b1cae37223 */ /* 0x080fe400000100e3 */
[----:B------:R-:W-:Y:S01]  /*1a90*/  FADD.FTZ R178, R178, R247 ;  /* 0x000000f7b2b27221 */ /* 0x000fe20000010000 */
[----:B0-----:R-:W-:Y:S01]  /*1aa0*/  FMUL.FTZ R246, R226, R177 ;  /* 0x000000b1e2f67220 */ /* 0x001fe20000410000 */
[----:B------:R-:W-:-:S03]  /*1ab0*/  FFMA.FTZ R177, R203, R247, R181 ;  /* 0x000000f7cbb17223 */ /* 0x000fc600000100b5 */
[----:B------:R-:W-:Y:S01]  /*1ac0*/  FADD.FTZ R178, R178, R246 ;  /* 0x000000f6b2b27221 */ /* 0x000fe20000010000 */
[----:B------:R-:W-:Y:S01]  /*1ad0*/  FFMA.FTZ R177, R202, R246, R177 ;  /* 0x000000f6cab17223 */ /* 0x000fe200000100b1 */
[----:B------:R0:W-:Y:S02]  /*1ae0*/  STL [R1+0x74], R227 ;  /* 0x000074e301007387 */ /* 0x0001e40000100800 */
[----:B------:R-:W-:Y:S01]  /*1af0*/  FADD.FTZ R178, R178, R245 ;  /* 0x000000f5b2b27221 */ /* 0x000fe20000010000 */
[----:B------:R-:W-:Y:S01]  /*1b00*/  FFMA.FTZ R177, R201, R245, R177 ;  /* 0x000000f5c9b17223 */ /* 0x000fe200000100b1 */
[----:B------:R1:W-:Y:S01]  /*1b10*/  STL [R1+0x7c], R228 ;  /* 0x00007ce401007387 */ /* 0x0003e20000100800 */
[----:B------:R-:W-:Y:S02]  /*1b20*/  IADD3 R226, PT, PT, R186, 0x80, RZ ;  /* 0x00000080bae27810 */ /* 0x000fe40007ffe0ff */
[----:B0-----:R-:W-:Y:S01]  /*1b30*/  FFMA.FTZ R227, R200, R244, R177 ;  /* 0x000000f4c8e37223 */ /* 0x001fe200000100b1 */
[----:B-1----:R-:W-:-:S07]  /*1b40*/  FADD.FTZ R228, R178, R244 ;  /* 0x000000f4b2e47221 */ /* 0x002fce0000010000 */
.L_x_4919:
[----:B------:R-:W-:Y:S05]  /*1b50*/  BSYNC.RECONVERGENT B0 ;  /* 0x0000000000007941 */ /* 0x000fea0003800200 */
.L_x_4918:
[----:B------:R-:W-:Y:S04]  /*1b60*/  BSSY.RECONVERGENT B0, `(.L_x_4920) ;  /* 0x0000079000007945 */ /* 0x000fe80003800200 */
[----:B------:R-:W-:Y:S05]  /*1b70*/  @!P0 BRA `(.L_x_4921) ;  /* 0x0000000400dc8947 */ /* 0x000fea0003800000 */
        /* <DEDUP_REMOVED lines=10> */
[----:B------:R-:W4:Y:S04]  /*1c20*/  LDL R242, [R1+0x110] ;  /* 0x0001100001f27983 */ /* 0x000f280000100800 */
[----:B------:R-:W2:Y:S04]  /*1c30*/  LDG.E.128 R180, desc[UR14][R180.64] ;  /* 0x0000000eb4b47981 */ /* 0x000ea8000c1e1d00 */
[----:B------:R-:W4:Y:S02]  /*1c40*/  LDL R239, [R1+0xf8] ;  /* 0x0000f80001ef7983 */ /* 0x000f240000100800 */
[----:B0-----:R-:W0:Y:S02]  /*1c50*/  @P3 LDC.64 R22, c[0x0][0x438] ;  /* 0x00010e00ff163b82 */ /* 0x001e240000000a00 */
[----:B------:R-:W4:Y:S01]  /*1c60*/  LDL R240, [R1+0x100] ;  /* 0x0001000001f07983 */ /* 0x000f220000100800 */
[----:B0-----:R-:W-:-:S05]  /*1c70*/  @P3 IMAD.WIDE.U32 R22, R226, 0x10, R22 ;  /* 0x00000010e2163825 */ /* 0x001fca00078e0016 */
[----:B------:R0:W5:Y:S02]  /*1c80*/  @P3 LDG.E.128 R40, desc[UR14][R22.64] ;  /* 0x0000000e16283981 */ /* 0x000164000c1e1d00 */
[----:B0-----:R-:W-:-:S06]  /*1c90*/  IMAD.WIDE.U32 R22, R226, 0x8, R194 ;  /* 0x00000008e2167825 */ /* 0x001fcc00078e00c2 */
[----:B------:R-:W5:Y:S01]  /*1ca0*/  LDG.E.64 R22, desc[UR14][R22.64] ;  /* 0x0000000e16167981 */ /* 0x000f62000c1e1b00 */
[C---:B---3--:R-:W-:Y:S02]  /*1cb0*/  PRMT R195, R179.reuse, 0x7632, R195 ;  /* 0x00007632b3c37816 */ /* 0x048fe400000000c3 */
[----:B------:R-:W-:Y:S02]  /*1cc0*/  SHF.L.U32 R238, R176, 0x10, RZ ;  /* 0x00000010b0ee7819 */ /* 0x000fe400000006ff */
[----:B------:R-:W-:Y:S02]  /*1cd0*/  PRMT R194, R178, 0x7632, R194 ;  /* 0x00007632b2c27816 */ /* 0x000fe400000000c2 */
[----:B------:R-:W-:Y:S02]  /*1ce0*/  SHF.L.U32 R179, R179, 0x10, RZ ;  /* 0x00000010b3b37819 */ /* 0x000fe400000006ff */
[C---:B------:R-:W-:Y:S02]  /*1cf0*/  PRMT R199, R177.reuse, 0x7632, R199 ;  /* 0x00007632b1c77816 */ /* 0x040fe400000000c7 */
[----:B------:R-:W-:-:S02]  /*1d00*/  SHF.L.U32 R237, R177, 0x10, RZ ;  /* 0x00000010b1ed7819 */ /* 0x000fc400000006ff */
[C---:B--2---:R-:W-:Y:S02]  /*1d10*/  PRMT R177, R182.reuse, 0x7632, R177 ;  /* 0x00007632b6b17816 */ /* 0x044fe400000000b1 */
[----:B------:R-:W-:Y:S02]  /*1d20*/  SHF.L.U32 R193, R182, 0x10, RZ ;  /* 0x00000010b6c17819 */ /* 0x000fe400000006ff */
[C---:B------:R-:W-:Y:S02]  /*1d30*/  PRMT R197, R180.reuse, 0x7632, R197 ;  /* 0x00007632b4c57816 */ /* 0x040fe400000000c5 */
[----:B------:R-:W-:Y:S01]  /*1d40*/  SHF.L.U32 R198, R180, 0x10, RZ ;  /* 0x00000010b4c67819 */ /* 0x000fe200000006ff */
[----:B------:R-:W-:Y:S01]  /*1d50*/  FADD.FTZ R180, R238, -UR26 ;  /* 0x8000001aeeb47e21 */ /* 0x000fe20008010000 */
[----:B------:R-:W-:Y:S01]  /*1d60*/  SHF.L.U32 R182, R194, 0x10, RZ ;  /* 0x00000010c2b67819 */ /* 0x000fe200000006ff */
[----:B------:R-:W-:Y:S01]  /*1d70*/  FADD.FTZ R194, R179, -UR26 ;  /* 0x8000001ab3c27e21 */ /* 0x000fe20008010000 */
[----:B------:R-:W2:Y:S01]  /*1d80*/  LDL.LU R238, [R1+0x58] ;  /* 0x0000580001ee7983 */ /* 0x000ea20000300800 */
[----:B------:R-:W-:-:S03]  /*1d90*/  SHF.L.U32 R179, R195, 0x10, RZ ;  /* 0x00000010c3b37819 */ /* 0x000fc600000006ff */
[----:B------:R-:W3:Y:S01]  /*1da0*/  LDL.LU R195, [R1+0x60] ;  /* 0x0000600001c37983 */ /* 0x000ee20000300800 */
[----:B------:R-:W-:Y:S02]  /*1db0*/  SHF.L.U32 R236, R178, 0x10, RZ ;  /* 0x00000010b2ec7819 */ /* 0x000fe400000006ff */
[C---:B------:R-:W-:Y:S02]  /*1dc0*/  PRMT R178, R181.reuse, 0x7632, R178 ;  /* 0x00007632b5b27816 */ /* 0x040fe400000000b2 */
[----:B------:R-:W-:Y:S02]  /*1dd0*/  SHF.L.U32 R196, R181, 0x10, RZ ;  /* 0x00000010b5c47819 */ /* 0x000fe400000006ff */
[----:B------:R-:W-:Y:S01]  /*1de0*/  SHF.L.U32 R181, R199, 0x10, RZ ;  /* 0x00000010c7b57819 */ /* 0x000fe200000006ff */
[----:B------:R-:W-:Y:S01]  /*1df0*/  FMUL.FTZ R199, R180, UR23 ;  /* 0x00000017b4c77c20 */ /* 0x000fe20008410000 */
[----:B------:R-:W-:Y:S01]  /*1e00*/  FADD.FTZ R116, R116, R198 ;  /* 0x000000c674747221 */ /* 0x000fe20000010000 */
[----:B------:R-:W-:Y:S01]  /*1e10*/  FMUL.FTZ R243, R243, R198 ;  /* 0x000000c6f3f37220 */ /* 0x000fe20000410000 */
[----:B------:R-:W-:Y:S01]  /*1e20*/  FADD.FTZ R237, R237, -UR26 ;  /* 0x8000001aeded7e21 */ /* 0x000fe20008010000 */
[----:B------:R-:W-:-:S03]  /*1e30*/  SHF.L.U32 R180, R197, 0x10, RZ ;  /* 0x00000010c5b47819 */ /* 0x000fc600000006ff */
[----:B------:R-:W-:-:S04]  /*1e40*/  FMUL.FTZ R197, R237, UR23 ;  /* 0x00000017edc57c20 */ /* 0x000fc80008410000 */
[----:B----4-:R-:W-:Y:S01]  /*1e50*/  FFMA.FTZ R241, R197, R196, R241 ;  /* 0x000000c4c5f17223 */ /* 0x010fe200000100f1 */
[----:B------:R-:W-:Y:S01]  /*1e60*/  FADD.FTZ R118, R118, R196 ;  /* 0x000000c476767221 */ /* 0x000fe20000010000 */
[----:B---3--:R-:W-:Y:S02]  /*1e70*/  FFMA.FTZ R195, R199, R198, R195 ;  /* 0x000000c6c7c37223 */ /* 0x008fe400000100c3 */
[----:B------:R-:W3:Y:S04]  /*1e80*/  LDL.LU R198, [R1+0x50] ;  /* 0x0000500001c67983 */ /* 0x000ee80000300800 */
[----:B------:R-:W-:Y:S04]  /*1e90*/  STL [R1+0x60], R195 ;  /* 0x000060c301007387 */ /* 0x000fe80000100800 */
[----:B------:R0:W-:Y:S02]  /*1ea0*/  STL [R1+0x68], R241 ;  /* 0x000068f101007387 */ /* 0x0001e40000100800 */
[----:B0-----:R-:W-:-:S02]  /*1eb0*/  FMUL.FTZ R241, R242, R196 ;  /* 0x000000c4f2f17220 */ /* 0x001fc40000410000 */
[----:B------:R-:W4:Y:S04]  /*1ec0*/  LDL.LU R196, [R1+0x64] ;  /* 0x0000640001c47983 */ /* 0x000f280000300800 */
[----:B------:R-:W4:Y:S01]  /*1ed0*/  LDL R242, [R1+0x10c] ;  /* 0x00010c0001f27983 */ /* 0x000f220000100800 */
[----:B------:R-:W-:Y:S01]  /*1ee0*/  FADD.FTZ R236, R236, -UR26 ;  /* 0x8000001aecec7e21 */ /* 0x000fe20008010000 */
[----:B------:R-:W-:-:S03]  /*1ef0*/  PRMT R187, R176, 0x7632, R187 ;  /* 0x00007632b0bb7816 */ /* 0x000fc600000000bb */
[----:B------:R-:W-:Y:S01]  /*1f00*/  FMUL.FTZ R195, R236, UR23 ;  /* 0x00000017ecc37c20 */ /* 0x000fe20008410000 */
[C---:B------:R-:W-:Y:S02]  /*1f10*/  PRMT R176, R183.reuse, 0x7632, R176 ;  /* 0x00007632b7b07816 */ /* 0x040fe400000000b0 */
[----:B------:R-:W-:Y:S01]  /*1f20*/  SHF.L.U32 R183, R183, 0x10, RZ ;  /* 0x00000010b7b77819 */ /* 0x000fe200000006ff */
[----:B------:R-:W-:Y:S01]  /*1f30*/  FADD.FTZ R112, R112, R193 ;  /* 0x000000c170707221 */ /* 0x000fe20000010000 */
[----:B------:R-:W-:-:S03]  /*1f40*/  FMUL.FTZ R239, R239, R193 ;  /* 0x000000c1efef7220 */ /* 0x000fc60000410000 */
[----:B------:R-:W-:Y:S01]  /*1f50*/  FMUL.FTZ R237, R240, R183 ;  /* 0x000000b7f0ed7220 */ /* 0x000fe20000410000 */
[----:B------:R-:W-:-:S05]  /*1f60*/  SHF.L.U32 R187, R187, 0x10, RZ ;  /* 0x00000010bbbb7819 */ /* 0x000fca00000006ff */
[----:B------:R-:W-:Y:S01]  /*1f70*/  FADD.FTZ R187, R187, -UR26 ;  /* 0x8000001abbbb7e21 */ /* 0x000fe20008010000 */
[----:B------:R-:W-:Y:S01]  /*1f80*/  FADD.FTZ R181, R181, -UR26 ;  /* 0x8000001ab5b57e21 */ /* 0x000fe20008010000 */
[----:B------:R-:W-:Y:S01]  /*1f90*/  FADD.FTZ R117, R117, R180 ;  /* 0x000000b475757221 */ /* 0x000fe20000010000 */
[----:B---3--:R-:W-:Y:S01]  /*1fa0*/  FFMA.FTZ R198, R195, R193, R198 ;  /* 0x000000c1c3c67223 */ /* 0x008fe200000100c6 */
[----:B------:R-:W-:-:S04]  /*1fb0*/  FMUL.FTZ R193, R194, UR23 ;  /* 0x00000017c2c17c20 */ /* 0x000fc80008410000 */
[----:B------:R0:W-:Y:S04]  /*1fc0*/  STL [R1+0x50], R198 ;  /* 0x000050c601007387 */ /* 0x0001e80000100800 */
[----:B------:R-:W3:Y:S01]  /*1fd0*/  LDL.LU R240, [R1+0x6c] ;  /* 0x00006c0001f07983 */ /* 0x000ee20000300800 */
[----:B--2---:R-:W-:-:S03]  /*1fe0*/  FFMA.FTZ R238, R193, R183, R238 ;  /* 0x000000b7c1ee7223 */ /* 0x004fc600000100ee */
[----:B------:R-:W2:Y:S04]  /*1ff0*/  LDL R194, [R1+0x114] ;  /* 0x0001140001c27983 */ /* 0x000ea80000100800 */
[----:B------:R1:W-:Y:S01]  /*2000*/  STL [R1+0x58], R238 ;  /* 0x000058ee01007387 */ /* 0x0003e20000100800 */
[----:B0-----:R-:W-:-:S03]  /*2010*/  FMUL.FTZ R198, R187, UR23 ;  /* 0x00000017bbc67c20 */ /* 0x001fc60008410000 */
[----:B-1----:R-:W2:Y:S01]  /*2020*/  LDL.LU R238, [R1+0x54] ;  /* 0x0000540001ee7983 */ /* 0x002ea20000300800 */
[----:B----4-:R-:W-:-:S03]  /*2030*/  FFMA.FTZ R196, R198, R180, R196 ;  /* 0x000000b4c6c47223 */ /* 0x010fc600000100c4 */
[----:B------:R-:W4:Y:S01]  /*2040*/  LDL R236, [R1+0xfc] ;  /* 0x0000fc0001ec7983 */ /* 0x000f220000100800 */
[----:B------:R-:W-:Y:S01]  /*2050*/  FMUL.FTZ R242, R242, R180 ;  /* 0x000000b4f2f27220 */ /* 0x000fe20000410000 */
[----:B------:R-:W-:Y:S02]  /*2060*/  FFMA.FTZ R180, R199, R243, R227 ;  /* 0x000000f3c7b47223 */ /* 0x000fe400000100e3 */
[----:B------:R0:W-:Y:S04]  /*2070*/  STL [R1+0x64], R196 ;  /* 0x000064c401007387 */ /* 0x0001e80000100800 */
[----:B------:R-:W4:Y:S01]  /*2080*/  LDL.LU R227, [R1+0x5c] ;  /* 0x00005c0001e37983 */ /* 0x000f220000300800 */
[----:B0-----:R-:W-:-:S03]  /*2090*/  FMUL.FTZ R196, R181, UR23 ;  /* 0x00000017b5c47c20 */ /* 0x001fc60008410000 */
[----:B------:R-:W4:Y:S01]  /*20a0*/  LDL R181, [R1+0x104] ;  /* 0x0001040001b57983 */ /* 0x000f220000100800 */
[----:B------:R-:W-:Y:S01]  /*20b0*/  SHF.L.U32 R178, R178, 0x10, RZ ;  /* 0x00000010b2b27819 */ /* 0x000fe200000006ff */
[----:B------:R-:W-:Y:S01]  /*20c0*/  FADD.FTZ R114, R114, R183 ;  /* 0x000000b772727221 */ /* 0x000fe20000010000 */
[----:B------:R-:W-:Y:S01]  /*20d0*/  FADD.FTZ R183, R228, R243 ;  /* 0x000000f3e4b77221 */ /* 0x000fe20000010000 */
[----:B------:R-:W-:Y:S01]  /*20e0*/  FADD.FTZ R182, R182, -UR26 ;  /* 0x8000001ab6b67e21 */ /* 0x000fe20008010000 */
[----:B------:R-:W-:Y:S01]  /*20f0*/  SHF.L.U32 R177, R177, 0x10, RZ ;  /* 0x00000010b1b17819 */ /* 0x000fe200000006ff */
[----:B------:R-:W-:Y:S01]  /*2100*/  FFMA.FTZ R180, R198, R242, R180 ;  /* 0x000000f2c6b47223 */ /* 0x000fe200000100b4 */
[----:B------:R-:W-:Y:S01]  /*2110*/  FADD.FTZ R183, R183, R242 ;  /* 0x000000f2b7b77221 */ /* 0x000fe20000010000 */
[----:B------:R-:W-:Y:S02]  /*2120*/  FADD.FTZ R119, R119, R178 ;  /* 0x000000b277777221 */ /* 0x000fe40000010000 */
[----:B------:R-:W-:Y:S01]  /*2130*/  FFMA.FTZ R180, R197, R241, R180 ;  /* 0x000000f1c5b47223 */ /* 0x000fe200000100b4 */
[----:B------:R-:W-:Y:S01]  /*2140*/  FADD.FTZ R179, R179, -UR26 ;  /* 0x8000001ab3b37e21 */ /* 0x000fe20008010000 */
[----:B------:R-:W-:Y:S01]  /*2150*/  FADD.FTZ R113, R113, R177 ;  /* 0x000000b171717221 */ /* 0x000fe20000010000 */
[----:B------:R-:W-:-:S02]  /*2160*/  SHF.L.U32 R176, R176, 0x10, RZ ;  /* 0x00000010b0b07819 */ /* 0x000fc400000006ff */
[----:B------:R-:W-:Y:S01]  /*2170*/  FMUL.FTZ R187, R179, UR23 ;  /* 0x00000017b3bb7c20 */ /* 0x000fe20008410000 */
[----:B------:R-:W-:Y:S02]  /*2180*/  IADD3 R226, PT, PT, R226, 0x80, RZ ;  /* 0x00000080e2e27810 */ /* 0x000fe40007ffe0ff */
[----:B------:R-:W-:Y:S01]  /*2190*/  FADD.FTZ R115, R115, R176 ;  /* 0x000000b073737221 */ /* 0x000fe20000010000 */
[----:B---3--:R-:W-:-:S05]  /*21a0*/  FFMA.FTZ R240, R196, R178, R240 ;  /* 0x000000b2c4f07223 */ /* 0x008fca00000100f0 */
[----:B------:R2:W-:Y:S02]  /*21b0*/  STL [R1+0x6c], R240 ;  /* 0x00006cf001007387 */ /* 0x0005e40000100800 */
[----:B--2---:R-:W-:Y:S01]  /*21c0*/  FMUL.FTZ R240, R194, R178 ;  /* 0x000000b2c2f07220 */ /* 0x004fe20000410000 */
[----:B------:R-:W-:Y:S01]  /*21d0*/  FMUL.FTZ R194, R182, UR23 ;  /* 0x00000017b6c27c20 */ /* 0x000fe20008410000 */
[----:B------:R-:W-:-:S03]  /*21e0*/  FADD.FTZ R178, R183, R241 ;  /* 0x000000f1b7b27221 */ /* 0x000fc60000010000 */
[----:B------:R-:W-:Y:S01]  /*21f0*/  FFMA.FTZ R238, R194, R177, R238 ;  /* 0x000000b1c2ee7223 */ /* 0x000fe200000100ee */
[----:B------:R-:W-:Y:S01]  /*2200*/  FADD.FTZ R178, R178, R240 ;  /* 0x000000f0b2b27221 */ /* 0x000fe20000010000 */
[----:B------:R-:W-:-:S03]  /*2210*/  FFMA.FTZ R180, R196, R240, R180 ;  /* 0x000000f0c4b47223 */ /* 0x000fc600000100b4 */
[----:B------:R4:W-:Y:S01]  /*2220*/  STL [R1+0x54], R238 ;  /* 0x000054ee01007387 */ /* 0x0009e20000100800 */
[----:B------:R-:W-:Y:S01]  /*2230*/  FADD.FTZ R178, R178, R239 ;  /* 0x000000efb2b27221 */ /* 0x000fe20000010000 */
[----:B----4-:R-:W-:Y:S01]  /*2240*/  FMUL.FTZ R238, R236, R177 ;  /* 0x000000b1ecee7220 */ /* 0x010fe20000410000 */
[----:B------:R-:W-:Y:S01]  /*2250*/  FFMA.FTZ R177, R195, R239, R180 ;  /* 0x000000efc3b17223 */ /* 0x000fe200000100b4 */
[----:B------:R-:W-:Y:S02]  /*2260*/  FFMA.FTZ R227, R187, R176, R227 ;  /* 0x000000b0bbe37223 */ /* 0x000fe400000100e3 */
[----:B------:R-:W-:Y:S01]  /*2270*/  FADD.FTZ R178, R178, R238 ;  /* 0x000000eeb2b27221 */ /* 0x000fe20000010000 */
[----:B------:R-:W-:Y:S01]  /*2280*/  FFMA.FTZ R177, R194, R238, R177 ;  /* 0x000000eec2b17223 */ /* 0x000fe200000100b1 */
[----:B------:R-:W-:Y:S02]  /*2290*/  FMUL.FTZ R236, R181, R176 ;  /* 0x000000b0b5ec7220 */ /* 0x000fe40000410000 */
[----:B------:R-:W-:Y:S01]  /*22a0*/  FADD.FTZ R178, R178, R237 ;  /* 0x000000edb2b27221 */ /* 0x000fe20000010000 */
[----:B------:R-:W-:Y:S01]  /*22b0*/  FFMA.FTZ R177, R193, R237, R177 ;  /* 0x000000edc1b17223 */ /* 0x000fe200000100b1 */
[----:B------:R0:W-:Y:S02]  /*22c0*/  STL [R1+0x5c], R227 ;  /* 0x00005ce301007387 */ /* 0x0001e40000100800 */
[----:B------:R-:W-:Y:S01]  /*22d0*/  FADD.FTZ R228, R178, R236 ;  /* 0x000000ecb2e47221 */ /* 0x000fe20000010000 */
[----:B0-----:R-:W-:-:S07]  /*22e0*/  FFMA.FTZ R227, R187, R236, R177 ;  /* 0x000000ecbbe37223 */ /* 0x001fce00000100b1 */
.L_x_4921:
[----:B------:R-:W-:Y:S05]  /*22f0*/  BSYNC.RECONVERGENT B0 ;  /* 0x0000000000007941 */ /* 0x000fea0003800200 */
.L_x_4920:
[----:B------:R-:W-:Y:S04]  /*2300*/  BSSY.RECONVERGENT B0, `(.L_x_4922) ;  /* 0x0000079000007945 */ /* 0x000fe80003800200 */
[----:B------:R-:W-:Y:S05]  /*2310*/  @!P1 BRA `(.L_x_4923) ;  /* 0x0000000400dc9947 */ /* 0x000fea0003800000 */
[----:B------:R-:W1:Y:S01]  /*2320*/  LDC.64 R14, c[0x0][0x3a8] ;  /* 0x0000ea00ff0e7b82 */ /* 0x000e620000000a00 */
[----:B------:R-:W2:Y:S07]  /*2330*/  LDL R235, [R1+0xe8] ;  /* 0x0000e80001eb7983 */ /* 0x000eae0000100800 */
[----:B------:R-:W3:Y:S01]  /*2340*/  LDC.64 R24, c[0x0][0x428] ;  /* 0x00010a00ff187b82 */ /* 0x000ee20000000a00 */
[----:B------:R-:W-:Y:S01]  /*2350*/  ISETP.NE.U32.AND P3, PT, RZ, UR18, PT ;  /* 0x00000012ff007c0c */ /* 0x000fe2000bf65070 */
[----:B------:R-:W4:Y:S01]  /*2360*/  LDL.LU R233, [R1+0x48] ;  /* 0x0000480001e97983 */ /* 0x000f220000300800 */
[----:B-1----:R-:W-:-:S04]  /*2370*/  IMAD.WIDE.U32 R14, R226, 0x10, R14 ;  /* 0x00000010e20e7825 */ /* 0x002fc800078e000e */
[----:B---3--:R-:W-:Y:S01]  /*2380*/  IMAD.WIDE.U32 R24, R226, 0x10, R24 ;  /* 0x00000010e2187825 */ /* 0x008fe200078e0018 */
[----:B------:R-:W3:Y:S04]  /*2390*/  LDG.E.128 R16, desc[UR14][R14.64] ;  /* 0x0000000e0e107981 */ /* 0x000ee8000c1e1d00 */
[----:B0-----:R0:W2:Y:S01]  /*23a0*/  LDG.E.128 R176, desc[UR14][R24.64] ;  /* 0x0000000e18b07981 */ /* 0x0010a2000c1e1d00 */
[----:B------:R-:W-:-:S03]  /*23b0*/  ISETP.NE.AND.EX P3, PT, RZ, UR19, PT, P3 ;  /* 0x00000013ff007c0c */ /* 0x000fc6000bf65330 */
[----:B------:R-:W4:Y:S04]  /*23c0*/  LDL R234, [R1+0xf0] ;  /* 0x0000f00001ea7983 */ /* 0x000f280000100800 */
[----:B------:R-:W4:Y:S01]  /*23d0*/  LDL R231, [R1+0xd8] ;  /* 0x0000d80001e77983 */ /* 0x000f220000100800 */
[----:B0-----:R-:W0:Y:S03]  /*23e0*/  LDC.64 R24, c[0x0][0x3b0] ;  /* 0x0000ec00ff187b82 */ /* 0x001e260000000a00 */
[----:B------:R-:W4:Y:S04]  /*23f0*/  LDL.LU R232, [R1+0x38] ;  /* 0x0000380001e87983 */ /* 0x000f280000300800 */
[----:B------:R-:W4:Y:S01]  /*2400*/  LDL R230, [R1+0xe0] ;  /* 0x0000e00001e67983 */ /* 0x000f220000100800 */
[----:B------:R-:W1:Y:S02]  /*2410*/  @P3 LDC.64 R14, c[0x0][0x438] ;  /* 0x00010e00ff0e3b82 */ /* 0x000e640000000a00 */
[----:B-1----:R-:W-:-:S05]  /*2420*/  @P3 IMAD.WIDE.U32 R14, R226, 0x10, R14 ;  /* 0x00000010e20e3825 */ /* 0x002fca00078e000e */
[----:B------:R0:W5:Y:S02]  /*2430*/  @P3 LDG.E.128 R36, desc[UR14][R14.64] ;  /* 0x0000000e0e243981 */ /* 0x000164000c1e1d00 */
[----:B0-----:R-:W-:-:S05]  /*2440*/  IMAD.WIDE.U32 R14, R226, 0x8, R24 ;  /* 0x00000008e20e7825 */ /* 0x001fca00078e0018 */
[----:B------:R2:W5:Y:S01]  /*2450*/  LDG.E.64 R24, desc[UR14][R14.64] ;  /* 0x0000000e0e187981 */ /* 0x000562000c1e1b00 */
[----:B---3--:R-:W-:Y:S02]  /*2460*/  SHF.L.U32 R229, R16, 0x10, RZ ;  /* 0x0000001010e57819 */ /* 0x008fe400000006ff */
[----:B------:R-:W-:Y:S02]  /*2470*/  PRMT R181, R18, 0x7632, R181 ;  /* 0x0000763212b57816 */ /* 0x000fe400000000b5 */
[----:B------:R-:W-:Y:S02]  /*2480*/  SHF.L.U32 R192, R19, 0x10, RZ ;  /* 0x0000001013c07819 */ /* 0x000fe400000006ff */
[----:B------:R-:W-:Y:S02]  /*2490*/  PRMT R180, R16, 0x7632, R180 ;  /* 0x0000763210b47816 */ /* 0x000fe400000000b4 */
[----:B------:R-:W-:Y:S02]  /*24a0*/  SHF.L.U32 R183, R18, 0x10, RZ ;  /* 0x0000001012b77819 */ /* 0x000fe400000006ff */
[----:B--2---:R-:W-:-:S02]  /*24b0*/  PRMT R14, R177, 0x7632, R14 ;  /* 0x00007632b10e7816 */ /* 0x004fc4000000000e */
[----:B------:R-:W-:Y:S01]  /*24c0*/  SHF.L.U32 R182, R177, 0x10, RZ ;  /* 0x00000010b1b67819 */ /* 0x000fe200000006ff */
[----:B------:R-:W-:Y:S01]  /*24d0*/  FADD.FTZ R177, R229, -UR26 ;  /* 0x8000001ae5b17e21 */ /* 0x000fe20008010000 */
[C---:B------:R-:W-:Y:S01]  /*24e0*/  PRMT R16, R17.reuse, 0x7632, R16 ;  /* 0x0000763211107816 */ /* 0x040fe20000000010 */
[----:B------:R-:W2:Y:S01]  /*24f0*/  LDL.LU R229, [R1+0x30] ;  /* 0x0000300001e57983 */ /* 0x000ea20000300800 */
[----:B------:R-:W-:Y:S02]  /*2500*/  SHF.L.U32 R225, R17, 0x10, RZ ;  /* 0x0000001011e17819 */ /* 0x000fe400000006ff */
[----:B------:R-:W-:Y:S02]  /*2510*/  PRMT R18, R176, 0x7632, R18 ;  /* 0x00007632b0127816 */ /* 0x000fe40000000012 */
[C---:B------:R-:W-:Y:S02]  /*2520*/  PRMT R13, R178.reuse, 0x7632, R13 ;  /* 0x00007632b20d7816 */ /* 0x040fe4000000000d */
[----:B------:R-:W-:-:S02]  /*2530*/  SHF.L.U32 R17, R178, 0x10, RZ ;  /* 0x00000010b2117819 */ /* 0x000fc400000006ff */
[----:B------:R-:W-:Y:S01]  /*2540*/  SHF.L.U32 R178, R181, 0x10, RZ ;  /* 0x00000010b5b27819 */ /* 0x000fe200000006ff */
[----:B------:R-:W-:Y:S01]  /*2550*/  FADD.FTZ R181, R192, -UR26 ;  /* 0x8000001ac0b57e21 */ /* 0x000fe20008010000 */
[----:B------:R-:W-:Y:S01]  /*2560*/  FMUL.FTZ R192, R177, UR23 ;  /* 0x00000017b1c07c20 */ /* 0x000fe20008410000 */
[----:B------:R-:W-:Y:S02]  /*2570*/  SHF.L.U32 R177, R18, 0x10, RZ ;  /* 0x0000001012b17819 */ /* 0x000fe400000006ff */
[----:B------:R-:W3:Y:S01]  /*2580*/  LDL.LU R18, [R1+0x40] ;  /* 0x0000400001127983 */ /* 0x000ee20000300800 */
[----:B------:R-:W-:Y:S02]  /*2590*/  PRMT R15, R19, 0x7632, R15 ;  /* 0x00007632130f7816 */ /* 0x000fe4000000000f */
[----:B------:R-:W-:Y:S01]  /*25a0*/  SHF.L.U32 R19, R176, 0x10, RZ ;  /* 0x00000010b0137819 */ /* 0x000fe200000006ff */
[----:B------:R-:W-:Y:S01]  /*25b0*/  FADD.FTZ R225, R225, -UR26 ;  /* 0x8000001ae1e17e21 */ /* 0x000fe20008010000 */
[----:B------:R-:W-:-:S03]  /*25c0*/  FADD.FTZ R183, R183, -UR26 ;  /* 0x8000001ab7b77e21 */ /* 0x000fc60008010000 */
[----:B------:R-:W-:Y:S01]  /*25d0*/  FADD.FTZ R108, R108, R19 ;  /* 0x000000136c6c7221 */ /* 0x000fe20000010000 */
[----:B------:R-:W-:Y:S01]  /*25e0*/  FMUL.FTZ R235, R235, R19 ;  /* 0x00000013ebeb7220 */ /* 0x000fe20000410000 */
[C---:B------:R-:W-:Y:S01]  /*25f0*/  PRMT R176, R179.reuse, 0x7632, R176 ;  /* 0x00007632b3b07816 */ /* 0x040fe200000000b0 */
[----:B------:R-:W-:Y:S01]  /*2600*/  FADD.FTZ R104, R104, R17 ;  /* 0x0000001168687221 */ /* 0x000fe20000010000 */
[----:B------:R-:W-:Y:S01]  /*2610*/  SHF.L.U32 R179, R179, 0x10, RZ ;  /* 0x00000010b3b37819 */ /* 0x000fe200000006ff */
[----:B----4-:R-:W-:Y:S01]  /*2620*/  FMUL.FTZ R231, R231, R17 ;  /* 0x00000011e7e77220 */ /* 0x010fe20000410000 */
[----:B------:R-:W-:Y:S01]  /*2630*/  SHF.L.U32 R15, R15, 0x10, RZ ;  /* 0x000000100f0f7819 */ /* 0x000fe200000006ff */
[----:B------:R-:W-:Y:S02]  /*2640*/  FADD.FTZ R110, R110, R182 ;  /* 0x000000b66e6e7221 */ /* 0x000fe40000010000 */
[----:B------:R-:W-:Y:S01]  /*2650*/  FADD.FTZ R106, R106, R179 ;  /* 0x000000b36a6a7221 */ /* 0x000fe20000010000 */
[----:B------:R-:W-:-:S02]  /*2660*/  SHF.L.U32 R180, R180, 0x10, RZ ;  /* 0x00000010b4b47819 */ /* 0x000fc400000006ff */
[----:B------:R-:W-:Y:S01]  /*2670*/  SHF.L.U32 R16, R16, 0x10, RZ ;  /* 0x0000001010107819 */ /* 0x000fe200000006ff */
[----:B---3--:R-:W-:Y:S01]  /*2680*/  FFMA.FTZ R18, R192, R19, R18 ;  /* 0x00000013c0127223 */ /* 0x008fe20000010012 */
[----:B------:R-:W-:Y:S02]  /*2690*/  FMUL.FTZ R19, R225, UR23 ;  /* 0x00000017e1137c20 */ /* 0x000fe40008410000 */
[----:B------:R-:W3:Y:S04]  /*26a0*/  LDL R225, [R1+0xe4] ;  /* 0x0000e40001e17983 */ /* 0x000ee80000100800 */
[----:B------:R0:W-:Y:S01]  /*26b0*/  STL [R1+0x40], R18 ;  /* 0x0000401201007387 */ /* 0x0001e20000100800 */
[----:B------:R-:W-:Y:S01]  /*26c0*/  FFMA.FTZ R233, R19, R182, R233 ;  /* 0x000000b613e97223 */ /* 0x000fe200000100e9 */
[----:B0-----:R-:W-:-:S02]  /*26d0*/  FMUL.FTZ R18, R183, UR23 ;  /* 0x00000017b7127c20 */ /* 0x001fc40008410000 */
[----:B------:R-:W4:Y:S02]  /*26e0*/  LDL.LU R183, [R1+0x3c] ;  /* 0x00003c0001b77983 */ /* 0x000f240000300800 */
[----:B--2---:R-:W-:Y:S01]  /*26f0*/  FFMA.FTZ R229, R18, R17, R229 ;  /* 0x0000001112e57223 */ /* 0x004fe200000100e5 */
[----:B------:R-:W-:Y:S01]  /*2700*/  FMUL.FTZ R17, R181, UR23 ;  /* 0x00000017b5117c20 */ /* 0x000fe20008410000 */
[----:B------:R0:W-:Y:S03]  /*2710*/  STL [R1+0x48], R233 ;  /* 0x000048e901007387 */ /* 0x0001e60000100800 */
[-C--:B------:R-:W-:Y:S01]  /*2720*/  FFMA.FTZ R232, R17, R179.reuse, R232 ;  /* 0x000000b311e87223 */ /* 0x080fe200000100e8 */
[----:B0-----:R-:W-:Y:S02]  /*2730*/  FMUL.FTZ R233, R234, R182 ;  /* 0x000000b6eae97220 */ /* 0x001fe40000410000 */
[----:B------:R-:W2:Y:S04]  /*2740*/  LDL R234, [R1+0xec] ;  /* 0x0000ec0001ea7983 */ /* 0x000ea80000100800 */
[----:B------:R0:W-:Y:S04]  /*2750*/  STL [R1+0x30], R229 ;  /* 0x000030e501007387 */ /* 0x0001e80000100800 */
[----:B------:R1:W-:Y:S01]  /*2760*/  STL [R1+0x38], R232 ;  /* 0x000038e801007387 */ /* 0x0003e20000100800 */
[----:B0-----:R-:W-:Y:S01]  /*2770*/  FMUL.FTZ R229, R230, R179 ;  /* 0x000000b3e6e57220 */ /* 0x001fe20000410000 */
[----:B------:R-:W-:Y:S01]  /*2780*/  FADD.FTZ R179, R178, -UR26 ;  /* 0x8000001ab2b37e21 */ /* 0x000fe20008010000 */
[----:B------:R-:W-:Y:S01]  /*2790*/  FADD.FTZ R178, R15, -UR26 ;  /* 0x8000001a0fb27e21 */ /* 0x000fe20008010000 */
[----:B-1----:R-:W4:Y:S04]  /*27a0*/  LDL R232, [R1+0xf4] ;  /* 0x0000f40001e87983 */ /* 0x002f280000100800 */
[----:B------:R-:W4:Y:S04]  /*27b0*/  LDL.LU R230, [R1+0x34] ;  /* 0x0000340001e67983 */ /* 0x000f280000300800 */
[----:B------:R-:W4:Y:S04]  /*27c0*/  LDL R182, [R1+0xdc] ;  /* 0x0000dc0001b67983 */ /* 0x000f280000100800 */
[----:B------:R-:W4:Y:S01]  /*27d0*/  LDL.LU R15, [R1+0x44] ;  /* 0x00004400010f7983 */ /* 0x000f220000300800 */
[----:B------:R-:W-:Y:S01]  /*27e0*/  FADD.FTZ R181, R180, -UR26 ;  /* 0x8000001ab4b57e21 */ /* 0x000fe20008010000 */
[----:B------:R-:W-:-:S03]  /*27f0*/  FADD.FTZ R180, R16, -UR26 ;  /* 0x8000001a10b47e21 */ /* 0x000fc60008010000 */
[----:B------:R-:W-:Y:S01]  /*2800*/  FMUL.FTZ R16, R181, UR23 ;  /* 0x00000017b5107c20 */ /* 0x000fe20008410000 */
[----:B------:R-:W-:Y:S02]  /*2810*/  FADD.FTZ R181, R228, R235 ;  /* 0x000000ebe4b57221 */ /* 0x000fe40000010000 */
[----:B------:R-:W4:Y:S01]  /*2820*/  LDL.LU R228, [R1+0x4c] ;  /* 0x00004c0001e47983 */ /* 0x000f220000300800 */
[----:B------:R-:W-:Y:S02]  /*2830*/  SHF.L.U32 R14, R14, 0x10, RZ ;  /* 0x000000100e0e7819 */ /* 0x000fe400000006ff */
[----:B------:R-:W-:-:S03]  /*2840*/  SHF.L.U32 R13, R13, 0x10, RZ ;  /* 0x000000100d0d7819 */ /* 0x000fc600000006ff */
[----:B------:R-:W-:Y:S01]  /*2850*/  FADD.FTZ R111, R111, R14 ;  /* 0x0000000e6f6f7221 */ /* 0x000fe20000010000 */
[----:B------:R-:W-:Y:S01]  /*2860*/  SHF.L.U32 R176, R176, 0x10, RZ ;  /* 0x00000010b0b07819 */ /* 0x000fe200000006ff */
[----:B------:R-:W-:Y:S01]  /*2870*/  FADD.FTZ R105, R105, R13 ;  /* 0x0000000d69697221 */ /* 0x000fe20000010000 */
[----:B------:R-:W-:Y:S01]  /*2880*/  FADD.FTZ R109, R109, R177 ;  /* 0x000000b16d6d7221 */ /* 0x000fe20000010000 */
[----:B------:R-:W-:Y:S02]  /*2890*/  IADD3 R226, PT, PT, R226, 0x80, RZ ;  /* 0x00000080e2e27810 */ /* 0x000fe40007ffe0ff */
[----:B------:R-:W-:Y:S01]  /*28a0*/  FADD.FTZ R107, R107, R176 ;  /* 0x000000b06b6b7221 */ /* 0x000fe20000010000 */
[----:B---3--:R-:W-:Y:S01]  /*28b0*/  FMUL.FTZ R225, R225, R176 ;  /* 0x000000b0e1e17220 */ /* 0x008fe20000410000 */
[-C--:B--2---:R-:W-:Y:S01]  /*28c0*/  FMUL.FTZ R234, R234, R177.reuse ;  /* 0x000000b1eaea7220 */ /* 0x084fe20000410000 */
[----:B----4-:R-:W-:Y:S01]  /*28d0*/  FMUL.FTZ R232, R232, R14 ;  /* 0x0000000ee8e87220 */ /* 0x010fe20000410000 */
[----:B------:R-:W-:-:S05]  /*28e0*/  FFMA.FTZ R15, R16, R177, R15 ;  /* 0x000000b1100f7223 */ /* 0x000fca000001000f */
[----:B------:R0:W-:Y:S02]  /*28f0*/  STL [R1+0x44], R15 ;  /* 0x0000440f01007387 */ /* 0x0001e40000100800 */
[----:B0-----:R-:W-:-:S04]  /*2900*/  FMUL.FTZ R15, R180, UR23 ;  /* 0x00000017b40f7c20 */ /* 0x001fc80008410000 */
[----:B------:R-:W-:Y:S01]  /*2910*/  FFMA.FTZ R228, R15, R14, R228 ;  /* 0x0000000e0fe47223 */ /* 0x000fe200000100e4 */
[----:B------:R-:W-:-:S04]  /*2920*/  FMUL.FTZ R14, R179, UR23 ;  /* 0x00000017b30e7c20 */ /* 0x000fc80008410000 */
[----:B------:R-:W-:Y:S01]  /*2930*/  FFMA.FTZ R230, R14, R13, R230 ;  /* 0x0000000d0ee67223 */ /* 0x000fe200000100e6 */
[----:B------:R-:W-:Y:S01]  /*2940*/  STL [R1+0x4c], R228 ;  /* 0x00004ce401007387 */ /* 0x000fe20000100800 */
[----:B------:R-:W-:-:S03]  /*2950*/  FFMA.FTZ R177, R192, R235, R227 ;  /* 0x000000ebc0b17223 */ /* 0x000fc600000100e3 */
        /* <DEDUP_REMOVED lines=18> */
[----:B-1----:R-:W-:-:S07]  /*2a80*/  FFMA.FTZ R227, R13, R225, R177 ;  /* 0x000000e10de37223 */ /* 0x002fce00000100b1 */
.L_x_4923:
[----:B------:R-:W-:Y:S05]  /*2a90*/  BSYNC.RECONVERGENT B0 ;  /* 0x0000000000007941 */ /* 0x000fea0003800200 */
.L_x_4922:
        /* <DEDUP_REMOVED lines=23> */
[C---:B------:R-:W-:Y:S02]  /*2c10*/  PRMT R12, R10.reuse, 0x7632, R12 ;  /* 0x000076320a0c7816 */ /* 0x040fe4000000000c */
[----:B------:R-:W-:Y:S02]  /*2c20*/  SHF.L.U32 R183, R10, 0x10, RZ ;  /* 0x000000100ab77819 */ /* 0x000fe400000006ff */
[C---:B--2---:R-:W-:Y:S02]  /*2c30*/  PRMT R6, R177.reuse, 0x7632, R6 ;  /* 0x00007632b1067816 */ /* 0x044fe40000000006 */
[----:B------:R-:W-:Y:S01]  /*2c40*/  SHF.L.U32 R182, R177, 0x10, RZ ;  /* 0x00000010b1b67819 */ /* 0x000fe200000006ff */
[----:B------:R-:W-:Y:S01]  /*2c50*/  FADD.FTZ R177, R218, -UR26 ;  /* 0x8000001adab17e21 */ /* 0x000fe20008010000 */
[----:B------:R-:W-:Y:S01]  /*2c60*/  PRMT R180, R8, 0x7632, R180 ;  /* 0x0000763208b47816 */ /* 0x000fe200000000b4 */
[----:B------:R-:W2:Y:S01]  /*2c70*/  LDL.LU R218, [R1+0x10] ;  /* 0x0000100001da7983 */ /* 0x000ea20000300800 */
[----:B------:R-:W-:-:S02]  /*2c80*/  PRMT R10, R176, 0x7632, R10 ;  /* 0x00007632b00a7816 */ /* 0x000fc4000000000a */
[C---:B------:R-:W-:Y:S02]  /*2c90*/  PRMT R8, R9.reuse, 0x7632, R8 ;  /* 0x0000763209087816 */ /* 0x040fe40000000008 */
[----:B------:R-:W-:Y:S02]  /*2ca0*/  SHF.L.U32 R217, R9, 0x10, RZ ;  /* 0x0000001009d97819 */ /* 0x000fe400000006ff */
[C---:B------:R-:W-:Y:S02]  /*2cb0*/  PRMT R5, R178.reuse, 0x7632, R5 ;  /* 0x00007632b2057816 */ /* 0x040fe40000000005 */
[----:B------:R-:W-:Y:S02]  /*2cc0*/  SHF.L.U32 R9, R178, 0x10, RZ ;  /* 0x00000010b2097819 */ /* 0x000fe400000006ff */
[----:B------:R-:W-:Y:S01]  /*2cd0*/  SHF.L.U32 R178, R12, 0x10, RZ ;  /* 0x000000100cb27819 */ /* 0x000fe200000006ff */
[----:B------:R-:W-:Y:S01]  /*2ce0*/  FMUL.FTZ R12, R177, UR23 ;  /* 0x00000017b10c7c20 */ /* 0x000fe20008410000 */
[----:B------:R-:W-:-:S02]  /*2cf0*/  SHF.L.U32 R177, R10, 0x10, RZ ;  /* 0x000000100ab17819 */ /* 0x000fc400000006ff */
[----:B------:R-:W3:Y:S01]  /*2d00*/  LDL.LU R10, [R1+0x20] ;  /* 0x00002000010a7983 */ /* 0x000ee20000300800 */
[C---:B------:R-:W-:Y:S02]  /*2d10*/  PRMT R7, R11.reuse, 0x7632, R7 ;  /* 0x000076320b077816 */ /* 0x040fe40000000007 */
[----:B------:R-:W-:Y:S02]  /*2d20*/  SHF.L.U32 R181, R11, 0x10, RZ ;  /* 0x000000100bb57819 */ /* 0x000fe400000006ff */
[----:B------:R-:W-:Y:S01]  /*2d30*/  SHF.L.U32 R11, R176, 0x10, RZ ;  /* 0x00000010b00b7819 */ /* 0x000fe200000006ff */
[----:B------:R-:W-:Y:S01]  /*2d40*/  FADD.FTZ R217, R217, -UR26 ;  /* 0x8000001ad9d97e21 */ /* 0x000fe20008010000 */
[----:B------:R-:W-:-:S03]  /*2d50*/  FADD.FTZ R183, R183, -UR26 ;  /* 0x8000001ab7b77e21 */ /* 0x000fc60008010000 */
[----:B------:R-:W-:Y:S01]  /*2d60*/  FADD.FTZ R100, R100, R11 ;  /* 0x0000000b64647221 */ /* 0x000fe20000010000 */
[----:B------:R-:W-:Y:S01]  /*2d70*/  FMUL.FTZ R224, R224, R11 ;  /* 0x0000000be0e07220 */ /* 0x000fe20000410000 */
[----:B------:R-:W-:Y:S01]  /*2d80*/  FADD.FTZ R181, R181, -UR26 ;  /* 0x8000001ab5b57e21 */ /* 0x000fe20008010000 */
        /* <DEDUP_REMOVED lines=74> */
.L_x_4925:
[----:B------:R-:W-:Y:S05]  /*3230*/  BSYNC.RECONVERGENT B0 ;  /* 0x0000000000007941 */ /* 0x000fea0003800200 */
.L_x_4924:
        /* <DEDUP_REMOVED lines=16> */
[----:B0-----:R-:W-:-:S04]  /*3340*/  @P3 IMAD.WIDE.U32 R184, R226, 0x10, R2 ;  /* 0x00000010e2b83825 */ /* 0x001fc800078e0002 */
[----:B------:R-:W-:Y:S01]  /*3350*/  IMAD.WIDE.U32 R2, R226, 0x8, R188 ;  /* 0x00000008e2027825 */ /* 0x000fe200078e00bc */
[----:B------:R-:W5:Y:S04]  /*3360*/  @P3 LDG.E.128 R28, desc[UR14][R184.64] ;  /* 0x0000000eb81c3981 */ /* 0x000f68000c1e1d00 */
[----:B------:R-:W4:Y:S04]  /*3370*/  LDL R226, [R1+0xa4] ;  /* 0x0000a40001e27983 */ /* 0x000f280000100800 */
[----:B------:R2:W5:Y:S01]  /*3380*/  LDG.E.64 R184, desc[UR14][R2.64] ;  /* 0x0000000e02b87981 */ /* 0x000562000c1e1b00 */
[----:B---3--:R-:W-:-:S02]  /*3390*/  PRMT R208, R176, 0x7632, R208 ;  /* 0x00007632b0d07816 */ /* 0x008fc400000000d0 */
[----:B------:R-:W-:Y:S02]  /*33a0*/  SHF.L.U32 R212, R177, 0x10, RZ ;  /* 0x00000010b1d47819 */ /* 0x000fe400000006ff */
[C---:B------:R-:W-:Y:S02]  /*33b0*/  PRMT R190, R178.reuse, 0x7632, R190 ;  /* 0x00007632b2be7816 */ /* 0x040fe400000000be */
[----:B------:R-:W-:Y:S02]  /*33c0*/  SHF.L.U32 R210, R178, 0x10, RZ ;  /* 0x00000010b2d27819 */ /* 0x000fe400000006ff */
[C---:B--2---:R-:W-:Y:S02]  /*33d0*/  PRMT R3, R181.reuse, 0x7632, R3 ;  /* 0x00007632b5037816 */ /* 0x044fe40000000003 */
[----:B------:R-:W-:Y:S02]  /*33e0*/  SHF.L.U32 R189, R181, 0x10, RZ ;  /* 0x00000010b5bd7819 */ /* 0x000fe400000006ff */
[----:B------:R-:W-:Y:S01]  /*33f0*/  SHF.L.U32 R181, R208, 0x10, RZ ;  /* 0x00000010d0b57819 */ /* 0x000fe200000006ff */
[----:B------:R-:W-:Y:S01]  /*3400*/  FADD.FTZ R208, R212, -UR26 ;  /* 0x8000001ad4d07e21 */ /* 0x000fe20008010000 */
[C---:B------:R-:W-:Y:S01]  /*3410*/  PRMT R178, R180.reuse, 0x7632, R178 ;  /* 0x00007632b4b27816 */ /* 0x040fe200000000b2 */
[----:B------:R-:W2:Y:S01]  /*3420*/  LDL R212, [R1+0xb4] ;  /* 0x0000b40001d47983 */ /* 0x000ea20000100800 */
[----:B------:R-:W-:-:S02]  /*3430*/  SHF.L.U32 R188, R180, 0x10, RZ ;  /* 0x00000010b4bc7819 */ /* 0x000fc400000006ff */
[----:B------:R-:W-:Y:S02]  /*3440*/  SHF.L.U32 R180, R190, 0x10, RZ ;  /* 0x00000010beb47819 */ /* 0x000fe400000006ff */
[----:B------:R-:W3:Y:S01]  /*3450*/  LDL.LU R190, [R1] ;  /* 0x0000000001be7983 */ /* 0x000ee20000300800 */
[----:B------:R-:W-:Y:S02]  /*3460*/  SHF.L.U32 R211, R176, 0x10, RZ ;  /* 0x00000010b0d37819 */ /* 0x000fe400000006ff */
[----:B------:R-:W-:-:S03]  /*3470*/  PRMT R191, R177, 0x7632, R191 ;  /* 0x00007632b1bf7816 */ /* 0x000fc600000000bf */
[----:B------:R-:W-:Y:S01]  /*3480*/  FADD.FTZ R211, R211, -UR26 ;  /* 0x8000001ad3d37e21 */ /* 0x000fe20008010000 */
[C---:B------:R-:W-:Y:S02]  /*3490*/  PRMT R177, R179.reuse, 0x7632, R177 ;  /* 0x00007632b3b17816 */ /* 0x040fe400000000b1 */
[----:B------:R-:W-:Y:S02]  /*34a0*/  SHF.L.U32 R209, R179, 0x10, RZ ;  /* 0x00000010b3d17819 */ /* 0x000fe400000006ff */
[----:B------:R-:W-:Y:S01]  /*34b0*/  SHF.L.U32 R179, R191, 0x10, RZ ;  /* 0x00000010bfb37819 */ /* 0x000fe200000006ff */
[----:B------:R-:W-:Y:S01]  /*34c0*/  FMUL.FTZ R191, R211, UR23 ;  /* 0x00000017d3bf7c20 */ /* 0x000fe20008410000 */
[C---:B------:R-:W-:Y:S02]  /*34d0*/  PRMT R2, R182.reuse, 0x7632, R2 ;  /* 0x00007632b6027816 */ /* 0x040fe40000000002 */
[----:B------:R-:W-:Y:S01]  /*34e0*/  SHF.L.U32 R4, R182, 0x10, RZ ;  /* 0x00000010b6047819 */ /* 0x000fe200000006ff */
[----:B------:R-:W-:-:S02]  /*34f0*/  FADD.FTZ R182, R209, -UR26 ;  /* 0x8000001ad1b67e21 */ /* 0x000fc40008010000 */
[----:B------:R-:W2:Y:S01]  /*3500*/  LDL R209, [R1+0x98] ;  /* 0x0000980001d17983 */ /* 0x000ea20000100800 */
[----:B------:R-:W-:Y:S01]  /*3510*/  FADD.FTZ R210, R210, -UR26 ;  /* 0x8000001ad2d27e21 */ /* 0x000fe20008010000 */
[----:B------:R-:W-:Y:S01]  /*3520*/  FADD.FTZ R92, R92, R188 ;  /* 0x000000bc5c5c7221 */ /* 0x000fe20000010000 */
[-C--:B------:R-:W-:Y:S01]  /*3530*/  FMUL.FTZ R216, R216, R188.reuse ;  /* 0x000000bcd8d87220 */ /* 0x080fe20000410000 */
[----:B------:R-:W-:Y:S01]  /*3540*/  FADD.FTZ R94, R94, R189 ;  /* 0x000000bd5e5e7221 */ /* 0x000fe20000010000 */
[----:B---3--:R-:W-:-:S05]  /*3550*/  FFMA.FTZ R190, R191, R188, R190 ;  /* 0x000000bcbfbe7223 */ /* 0x008fca00000100be */
[----:B------:R0:W-:Y:S01]  /*3560*/  STL [R1], R190 ;  /* 0x000000be01007387 */ /* 0x0001e20000100800 */
[----:B------:R-:W-:-:S03]  /*3570*/  FMUL.FTZ R188, R210, UR23 ;  /* 0x00000017d2bc7c20 */ /* 0x000fc60008410000 */
[----:B------:R-:W3:Y:S01]  /*3580*/  LDL.LU R210, [R1+0xc] ;  /* 0x00000c0001d27983 */ /* 0x000ee20000300800 */
[----:B0-----:R-:W-:-:S04]  /*3590*/  FMUL.FTZ R190, R208, UR23 ;  /* 0x00000017d0be7c20 */ /* 0x001fc80008410000 */
[----:B----4-:R-:W-:-:S05]  /*35a0*/  FFMA.FTZ R213, R190, R189, R213 ;  /* 0x000000bdbed57223 */ /* 0x010fca00000100d5 */
[----:B------:R0:W-:Y:S02]  /*35b0*/  STL [R1+0x8], R213 ;  /* 0x000008d501007387 */ /* 0x0001e40000100800 */
[----:B0-----:R-:W-:Y:S02]  /*35c0*/  FMUL.FTZ R213, R214, R189 ;  /* 0x000000bdd6d57220 */ /* 0x001fe40000410000 */
[----:B------:R-:W4:Y:S04]  /*35d0*/  LDL.LU R189, [R1+0x4] ;  /* 0x0000040001bd7983 */ /* 0x000f280000300800 */
[----:B------:R-:W3:Y:S04]  /*35e0*/  LDL R214, [R1+0xac] ;  /* 0x0000ac0001d67983 */ /* 0x000ee80000100800 */
[----:B------:R-:W3:Y:S01]  /*35f0*/  LDL R208, [R1+0x9c] ;  /* 0x00009c0001d07983 */ /* 0x000ee20000100800 */
[C---:B------:R-:W-:Y:S01]  /*3600*/  PRMT R176, R183.reuse, 0x7632, R176 ;  /* 0x00007632b7b07816 */ /* 0x040fe200000000b0 */
[----:B------:R-:W-:Y:S01]  /*3610*/  FADD.FTZ R88, R88, R4 ;  /* 0x0000000458587221 */ /* 0x000fe20000010000 */
[----:B------:R-:W-:Y:S01]  /*3620*/  SHF.L.U32 R183, R183, 0x10, RZ ;  /* 0x00000010b7b77819 */ /* 0x000fe200000006ff */
[-C--:B------:R-:W-:Y:S01]  /*3630*/  FFMA.FTZ R128, R188, R4.reuse, R128 ;  /* 0x00000004bc807223 */ /* 0x080fe20000010080 */
[----:B--2---:R-:W-:Y:S01]  /*3640*/  FMUL.FTZ R211, R209, R4 ;  /* 0x00000004d1d37220 */ /* 0x004fe20000410000 */
[----:B------:R-:W-:Y:S01]  /*3650*/  FMUL.FTZ R4, R182, UR23 ;  /* 0x00000017b6047c20 */ /* 0x000fe20008410000 */
[----:B------:R-:W-:Y:S01]  /*3660*/  FADD.FTZ R182, R181, -UR26 ;  /* 0x8000001ab5b67e21 */ /* 0x000fe20008010000 */
[----:B------:R-:W-:Y:S01]  /*3670*/  SHF.L.U32 R178, R178, 0x10, RZ ;  /* 0x00000010b2b27819 */ /* 0x000fe200000006ff */
[----:B------:R-:W-:-:S02]  /*3680*/  FMUL.FTZ R209, R215, R183 ;  /* 0x000000b7d7d17220 */ /* 0x000fc40000410000 */
[----:B------:R-:W-:Y:S01]  /*3690*/  FMUL.FTZ R215, R182, UR23 ;  /* 0x00000017b6d77c20 */ /* 0x000fe20008410000 */
[----:B------:R-:W-:Y:S01]  /*36a0*/  FADD.FTZ R181, R179, -UR26 ;  /* 0x8000001ab3b57e21 */ /* 0x000fe20008010000 */
[----:B------:R-:W-:Y:S01]  /*36b0*/  FADD.FTZ R179, R180, -UR26 ;  /* 0x8000001ab4b37e21 */ /* 0x000fe20008010000 */
[----:B------:R-:W-:Y:S01]  /*36c0*/  FADD.FTZ R93, R93, R178 ;  /* 0x000000b25d5d7221 */ /* 0x000fe20000010000 */
[----:B------:R-:W-:Y:S01]  /*36d0*/  FADD.FTZ R180, R228, R216 ;  /* 0x000000d8e4b47221 */ /* 0x000fe20000010000 */
[----:B------:R-:W-:Y:S02]  /*36e0*/  SHF.L.U32 R3, R3, 0x10, RZ ;  /* 0x0000001003037819 */ /* 0x000fe400000006ff */
[----:B------:R-:W-:-:S03]  /*36f0*/  SHF.L.U32 R2, R2, 0x10, RZ ;  /* 0x0000001002027819 */ /* 0x000fc600000006ff */
[----:B------:R-:W-:Y:S01]  /*3700*/  FMUL.FTZ R212, R212, R3 ;  /* 0x00000003d4d47220 */ /* 0x000fe20000410000 */
[----:B------:R-:W-:Y:S01]  /*3710*/  FADD.FTZ R95, R95, R3 ;  /* 0x000000035f5f7221 */ /* 0x000fe20000010000 */
[----:B------:R-:W-:Y:S02]  /*3720*/  SHF.L.U32 R177, R177, 0x10, RZ ;  /* 0x00000010b1b17819 */ /* 0x000fe400000006ff */
[----:B------:R-:W-:-:S03]  /*3730*/  SHF.L.U32 R176, R176, 0x10, RZ ;  /* 0x00000010b0b07819 */ /* 0x000fc600000006ff */
[----:B------:R-:W-:Y:S01]  /*3740*/  FADD.FTZ R177, R177, -UR26 ;  /* 0x8000001ab1b17e21 */ /* 0x000fe20008010000 */
[----:B------:R-:W-:Y:S01]  /*3750*/  FADD.FTZ R89, R89, R2 ;  /* 0x0000000259597221 */ /* 0x000fe20000010000 */
[----:B------:R-:W-:Y:S01]  /*3760*/  FADD.FTZ R90, R90, R183 ;  /* 0x000000b75a5a7221 */ /* 0x000fe20000010000 */
[----:B------:R-:W-:Y:S01]  /*3770*/  FFMA.FTZ R130, R4, R183, R130 ;  /* 0x000000b704827223 */ /* 0x000fe20000010082 */
[----:B------:R-:W-:Y:S01]  /*3780*/  FADD.FTZ R91, R91, R176 ;  /* 0x000000b05b5b7221 */ /* 0x000fe20000010000 */
[-C--:B----4-:R-:W-:Y:S01]  /*3790*/  FFMA.FTZ R189, R215, R178.reuse, R189 ;  /* 0x000000b2d7bd7223 */ /* 0x090fe200000100bd */
[----:B---3--:R-:W-:Y:S01]  /*37a0*/  FMUL.FTZ R214, R214, R178 ;  /* 0x000000b2d6d67220 */ /* 0x008fe20000410000 */
[----:B------:R-:W-:-:S03]  /*37b0*/  FFMA.FTZ R178, R191, R216, R227 ;  /* 0x000000d8bfb27223 */ /* 0x000fc600000100e3 */
[----:B------:R0:W-:Y:S01]  /*37c0*/  STL [R1+0x4], R189 ;  /* 0x000004bd01007387 */ /* 0x0001e20000100800 */
[----:B------:R-:W-:Y:S01]  /*37d0*/  FADD.FTZ R180, R180, R214 ;  /* 0x000000d6b4b47221 */ /* 0x000fe20000010000 */
[----:B------:R-:W-:-:S03]  /*37e0*/  FFMA.FTZ R178, R215, R214, R178 ;  /* 0x000000d6d7b27223 */ /* 0x000fc600000100b2 */
[----:B------:R-:W-:Y:S01]  /*37f0*/  FADD.FTZ R180, R180, R213 ;  /* 0x000000d5b4b47221 */ /* 0x000fe20000010000 */
[----:B------:R-:W-:Y:S01]  /*3800*/  FFMA.FTZ R178, R190, R213, R178 ;  /* 0x000000d5beb27223 */ /* 0x000fe200000100b2 */
[----:B0-----:R-:W-:-:S04]  /*3810*/  FMUL.FTZ R189, R181, UR23 ;  /* 0x00000017b5bd7c20 */ /* 0x001fc80008410000 */
[----:B------:R-:W-:Y:S01]  /*3820*/  FFMA.FTZ R210, R189, R3, R210 ;  /* 0x00000003bdd27223 */ /* 0x000fe200000100d2 */
[----:B------:R-:W-:Y:S01]  /*3830*/  FMUL.FTZ R3, R179, UR23 ;  /* 0x00000017b3037c20 */ /* 0x000fe20008410000 */
[----:B------:R-:W-:Y:S01]  /*3840*/  FADD.FTZ R179, R180, R212 ;  /* 0x000000d4b4b37221 */ /* 0x000fe20000010000 */
[----:B------:R-:W-:Y:S02]  /*3850*/  FFMA.FTZ R178, R189, R212, R178 ;  /* 0x000000d4bdb27223 */ /* 0x000fe400000100b2 */
[----:B------:R0:W-:Y:S01]  /*3860*/  STL [R1+0xc], R210 ;  /* 0x00000cd201007387 */ /* 0x0001e20000100800 */
[----:B------:R-:W-:Y:S01]  /*3870*/  FADD.FTZ R179, R179, R211 ;  /* 0x000000d3b3b37221 */ /* 0x000fe20000010000 */
[----:B------:R-:W-:Y:S01]  /*3880*/  FFMA.FTZ R178, R188, R211, R178 ;  /* 0x000000d3bcb27223 */ /* 0x000fe200000100b2 */
[-C--:B------:R-:W-:Y:S01]  /*3890*/  FFMA.FTZ R129, R3, R2.reuse, R129 ;  /* 0x0000000203817223 */ /* 0x080fe20000010081 */
[----:B0-----:R-:W-:-:S04]  /*38a0*/  FMUL.FTZ R210, R208, R2 ;  /* 0x00000002d0d27220 */ /* 0x001fc80000410000 */
[----:B------:R-:W-:Y:S01]  /*38b0*/  FADD.FTZ R179, R179, R210 ;  /* 0x000000d2b3b37221 */ /* 0x000fe20000010000 */
        /* <DEDUP_REMOVED lines=8> */
.L_x_4927:
[----:B------:R-:W-:Y:S05]  /*3940*/  BSYNC.RECONVERGENT B0 ;  /* 0x0000000000007941 */ /* 0x000fea0003800200 */
.L_x_4926:
        /* <DEDUP_REMOVED lines=31> */
.L_x_4929:
[----:B------:R-:W-:Y:S05]  /*3b40*/  BSYNC.RECONVERGENT B0 ;  /* 0x0000000000007941 */ /* 0x000fea0003800200 */
.L_x_4928:
        /* <DEDUP_REMOVED lines=35> */
[----:B-----5:R-:W-:Y:S01]  /*3d80*/  LOP3.LUT P4, RZ, R20, 0xff0000, RZ, 0xc0, !PT ;  /* 0x00ff000014ff7812 */ /* 0x020fe2000788c0ff */
[----:B------:R-:W-:Y:S01]  /*3d90*/  HFMA2 R182, -RZ, RZ, 0, 0 ;  /* 0x00000000ffb67431 */ /* 0x000fe200000001ff */
[----:B------:R-:W-:Y:S01]  /*3da0*/  LOP3.LUT P5, RZ, R21, 0xff, RZ, 0xc0, !PT ;  /* 0x000000ff15ff7812 */ /* 0x000fe200078ac0ff */
[----:B------:R-:W-:Y:S01]  /*3db0*/  FADD.FTZ R181, R249, -R181 ;  /* 0x800000b5f9b57221 */ /* 0x000fe20000010000 */
[----:B------:R-:W-:-:S03]  /*3dc0*/  LOP3.LUT P6, RZ, R21, 0xff0000, RZ, 0xc0, !PT ;  /* 0x00ff000015ff7812 */ /* 0x000fc600078cc0ff */
[----:B------:R-:W-:-:S04]  /*3dd0*/  FMUL.FTZ R181, R181, UR23 ;  /* 0x00000017b5b57c20 */ /* 0x000fc80008410000 */
[----:B------:R-:W-:Y:S02]  /*3de0*/  FMUL.FTZ R181, R181, UR12 ;  /* 0x0000000cb5b57c20 */ /* 0x000fe40008410000 */
[----:B------:R-:W-:Y:S02]  /*3df0*/  @P4 SHF.L.U32 R183, R177, 0x10, RZ ;  /* 0x00000010b1b74819 */ /* 0x000fe400000006ff */
[----:B------:R-:W-:Y:S02]  /*3e00*/  FMUL.FTZ R181, R181, UR22 ;  /* 0x00000016b5b57c20 */ /* 0x000fe40008410000 */
[----:B------:R-:W-:Y:S02]  /*3e10*/  @P6 SHF.L.U32 R227, R179, 0x10, RZ ;  /* 0x00000010b3e36819 */ /* 0x000fe400000006ff */
[-C--:B------:R-:W-:Y:S01]  /*3e20*/  @P4 FMUL.FTZ R182, R183, R181.reuse ;  /* 0x000000b5b7b64220 */ /* 0x080fe20000410000 */
[----:B------:R-:W-:Y:S01]  /*3e30*/  FMUL.FTZ R183, R170, R181 ;  /* 0x000000b5aab77220 */ /* 0x000fe20000410000 */
[----:B------:R-:W-:-:S02]  /*3e40*/  FFMA.FTZ R181, R204, UR4, R180 ;  /* 0x00000004ccb57c23 */ /* 0x000fc400080100b4 */
[----:B------:R-:W-:Y:S02]  /*3e50*/  FADD.FTZ R86, R86, R182 ;  /* 0x000000b656567221 */ /* 0x000fe40000010000 */
[----:B------:R-:W-:Y:S01]  /*3e60*/  FSEL R183, R183, RZ, P4 ;  /* 0x000000ffb7b77208 */ /* 0x000fe20002000000 */
[----:B------:R-:W-:Y:S01]  /*3e70*/  FADD.FTZ R181, R248, -R181 ;  /* 0x800000b5f8b57221 */ /* 0x000fe20000010000 */
[----:B------:R-:W-:-:S03]  /*3e80*/  LOP3.LUT P4, RZ, R20, 0xff000000, RZ, 0xc0, !PT ;  /* 0xff00000014ff7812 */ /* 0x000fc6000788c0ff */
[----:B------:R-:W-:-:S04]  /*3e90*/  FMUL.FTZ R181, R181, UR23 ;  /* 0x00000017b5b57c20 */ /* 0x000fc80008410000 */
[----:B------:R-:W-:-:S04]  /*3ea0*/  FMUL.FTZ R181, R181, UR12 ;  /* 0x0000000cb5b57c20 */ /* 0x000fc80008410000 */
[----:B------:R-:W-:Y:S01]  /*3eb0*/  FMUL.FTZ R182, R181, UR22 ;  /* 0x00000016b5b67c20 */ /* 0x000fe20008410000 */
[----:B------:R-:W-:Y:S02]  /*3ec0*/  MOV R181, RZ ;  /* 0x000000ff00b57202 */ /* 0x000fe40000000f00 */
[----:B------:R-:W-:-:S04]  /*3ed0*/  @P4 PRMT R177, R177, 0x7632, R177 ;  /* 0x00007632b1b14816 */ /* 0x000fc800000000b1 */
[----:B------:R-:W-:-:S05]  /*3ee0*/  @P4 SHF.L.U32 R177, R177, 0x10, RZ ;  /* 0x00000010b1b14819 */ /* 0x000fca00000006ff */
[-C--:B------:R-:W-:Y:S01]  /*3ef0*/  @P4 FMUL.FTZ R181, R177, R182.reuse ;  /* 0x000000b6b1b54220 */ /* 0x080fe20000410000 */
[----:B------:R-:W-:Y:S01]  /*3f00*/  FFMA.FTZ R177, R203, UR4, R180 ;  /* 0x00000004cbb17c23 */ /* 0x000fe200080100b4 */
[----:B------:R-:W-:Y:S02]  /*3f10*/  FMUL.FTZ R182, R171, R182 ;  /* 0x000000b6abb67220 */ /* 0x000fe40000410000 */
[----:B------:R-:W-:Y:S01]  /*3f20*/  FADD.FTZ R87, R87, R181 ;  /* 0x000000b557577221 */ /* 0x000fe20000010000 */
[----:B------:R-:W-:Y:S01]  /*3f30*/  FADD.FTZ R177, R247, -R177 ;  /* 0x800000b1f7b17221 */ /* 0x000fe20000010000 */
[----:B------:R-:W-:Y:S02]  /*3f40*/  @P5 SHF.L.U32 R181, R178, 0x10, RZ ;  /* 0x00000010b2b55819 */ /* 0x000fe400000006ff */
[----:B------:R-:W-:Y:S01]  /*3f50*/  FSEL R226, R182, RZ, P4 ;  /* 0x000000ffb6e27208 */ /* 0x000fe20002000000 */
[----:B------:R-:W-:Y:S01]  /*3f60*/  FMUL.FTZ R177, R177, UR23 ;  /* 0x00000017b1b17c20 */ /* 0x000fe20008410000 */
[----:B------:R-:W-:-:S03]  /*3f70*/  LOP3.LUT P4, RZ, R21, 0xff00, RZ, 0xc0, !PT ;  /* 0x0000ff0015ff7812 */ /* 0x000fc6000788c0ff */
[----:B------:R-:W-:-:S04]  /*3f80*/  FMUL.FTZ R177, R177, UR12 ;  /* 0x0000000cb1b17c20 */ /* 0x000fc80008410000 */
[----:B------:R-:W-:Y:S01]  /*3f90*/  FMUL.FTZ R182, R177, UR22 ;  /* 0x00000016b1b67c20 */ /* 0x000fe20008410000 */
[----:B------:R-:W-:-:S03]  /*3fa0*/  HFMA2 R177, -RZ, RZ, 0, 0 ;  /* 0x00000000ffb17431 */ /* 0x000fc600000001ff */
[----:B------:R-:W-:Y:S01]  /*3fb0*/  @P5 FMUL.FTZ R177, R181, R182 ;  /* 0x000000b6b5b15220 */ /* 0x000fe20000410000 */
[----:B------:R-:W-:Y:S02]  /*3fc0*/  MOV R181, RZ ;  /* 0x000000ff00b57202 */ /* 0x000fe40000000f00 */
[----:B------:R-:W-:Y:S01]  /*3fd0*/  @P4 PRMT R178, R178, 0x7632, R178 ;  /* 0x00007632b2b24816 */ /* 0x000fe200000000b2 */
[----:B------:R-:W-:Y:S01]  /*3fe0*/  FADD.FTZ R177, R80, R177 ;  /* 0x000000b150b17221 */ /* 0x000fe20000010000 */
[----:B------:R-:W-:Y:S02]  /*3ff0*/  FFMA.FTZ R80, R202, UR4, R180 ;  /* 0x00000004ca507c23 */ /* 0x000fe400080100b4 */
[----:B------:R-:W-:Y:S02]  /*4000*/  @P4 SHF.L.U32 R178, R178, 0x10, RZ ;  /* 0x00000010b2b24819 */ /* 0x000fe400000006ff */
[----:B------:R-:W-:-:S04]  /*4010*/  FADD.FTZ R80, R246, -R80 ;  /* 0x80000050f6507221 */ /* 0x000fc80000010000 */
[----:B------:R-:W-:-:S04]  /*4020*/  FMUL.FTZ R80, R80, UR23 ;  /* 0x0000001750507c20 */ /* 0x000fc80008410000 */
[----:B------:R-:W-:-:S04]  /*4030*/  FMUL.FTZ R80, R80, UR12 ;  /* 0x0000000c50507c20 */ /* 0x000fc80008410000 */
[----:B------:R-:W-:-:S04]  /*4040*/  FMUL.FTZ R80, R80, UR22 ;  /* 0x0000001650507c20 */ /* 0x000fc80008410000 */
[----:B------:R-:W-:Y:S01]  /*4050*/  @P4 FMUL.FTZ R181, R178, R80 ;  /* 0x00000050b2b54220 */ /* 0x000fe20000410000 */
[----:B------:R-:W-:-:S03]  /*4060*/  HFMA2 R178, -RZ, RZ, 0, 0 ;  /* 0x00000000ffb27431 */ /* 0x000fc600000001ff */
[----:B------:R-:W-:Y:S01]  /*4070*/  FADD.FTZ R181, R81, R181 ;  /* 0x000000b551b57221 */ /* 0x000fe20000010000 */
[----:B------:R-:W-:-:S04]  /*4080*/  FFMA.FTZ R81, R201, UR4, R180 ;  /* 0x00000004c9517c23 */ /* 0x000fc800080100b4 */
[----:B------:R-:W-:-:S04]  /*4090*/  FADD.FTZ R81, R245, -R81 ;  /* 0x80000051f5517221 */ /* 0x000fc80000010000 */
[----:B------:R-:W-:-:S04]  /*40a0*/  FMUL.FTZ R81, R81, UR23 ;  /* 0x0000001751517c20 */ /* 0x000fc80008410000 */
[----:B------:R-:W-:-:S04]  /*40b0*/  FMUL.FTZ R81, R81, UR12 ;  /* 0x0000000c51517c20 */ /* 0x000fc80008410000 */
[----:B------:R-:W-:-:S04]  /*40c0*/  FMUL.FTZ R81, R81, UR22 ;  /* 0x0000001651517c20 */ /* 0x000fc80008410000 */
[-C--:B------:R-:W-:Y:S01]  /*40d0*/  @P6 FMUL.FTZ R178, R227, R81.reuse ;  /* 0x00000051e3b26220 */ /* 0x080fe20000410000 */
[----:B------:R-:W-:Y:S01]  /*40e0*/  FMUL.FTZ R81, R166, R81 ;  /* 0x00000051a6517220 */ /* 0x000fe20000410000 */
[----:B------:R-:W-:Y:S02]  /*40f0*/  MOV R227, RZ ;  /* 0x000000ff00e37202 */ /* 0x000fe40000000f00 */
[----:B------:R-:W-:Y:S01]  /*4100*/  FADD.FTZ R178, R82, R178 ;  /* 0x000000b252b27221 */ /* 0x000fe20000010000 */
[----:B------:R-:W-:Y:S01]  /*4110*/  FFMA.FTZ R82, R200, UR4, R180 ;  /* 0x00000004c8527c23 */ /* 0x000fe200080100b4 */
[----:B------:R-:W-:Y:S02]  /*4120*/  FSEL R81, R81, RZ, P6 ;  /* 0x000000ff51517208 */ /* 0x000fe40003000000 */
[----:B------:R-:W-:Y:S01]  /*4130*/  ISETP.GE.U32.AND P6, PT, R20, RZ, PT ;  /* 0x000000ff1400720c */ /* 0x000fe20003fc6070 */
[----:B------:R-:W-:-:S03]  /*4140*/  FADD.FTZ R82, R244, -R82 ;  /* 0x80000052f4527221 */ /* 0x000fc60000010000 */
[----:B------:R-:W-:Y:S01]  /*4150*/  ISETP.GE.U32.AND.EX P6, PT, R21, 0x1000000, PT, P6 ;  /* 0x010000001500780c */ /* 0x000fe20003fc6160 */
[----:B------:R-:W-:-:S04]  /*4160*/  FMUL.FTZ R82, R82, UR23 ;  /* 0x0000001752527c20 */ /* 0x000fc80008410000 */
[----:B------:R-:W-:-:S04]  /*4170*/  FMUL.FTZ R82, R82, UR12 ;  /* 0x0000000c52527c20 */ /* 0x000fc80008410000 */
[----:B------:R-:W-:-:S04]  /*4180*/  FMUL.FTZ R82, R82, UR22 ;  /* 0x0000001652527c20 */ /* 0x000fc80008410000 */
[----:B------:R-:W-:-:S04]  /*4190*/  @P6 PRMT R179, R179, 0x7632, R179 ;  /* 0x00007632b3b36816 */ /* 0x000fc800000000b3 */
[----:B------:R-:W-:-:S05]  /*41a0*/  @P6 SHF.L.U32 R179, R179, 0x10, RZ ;  /* 0x00000010b3b36819 */ /* 0x000fca00000006ff */
[----:B------:R-:W-:-:S04]  /*41b0*/  @P6 FMUL.FTZ R227, R179, R82 ;  /* 0x00000052b3e36220 */ /* 0x000fc80000410000 */
[----:B------:R-:W-:Y:S01]  /*41c0*/  FADD.FTZ R179, R83, R227 ;  /* 0x000000e353b37221 */ /* 0x000fe20000010000 */
[----:B------:R-:W-:Y:S01]  /*41d0*/  FMUL.FTZ R83, R167, R82 ;  /* 0x00000052a7537220 */ /* 0x000fe20000410000 */
[----:B------:R-:W-:Y:S01]  /*41e0*/  FMUL.FTZ R82, R164, R182 ;  /* 0x000000b6a4527220 */ /* 0x000fe20000410000 */
[----:B------:R-:W-:-:S03]  /*41f0*/  HFMA2 R182, -RZ, RZ, 0, 0 ;  /* 0x00000000ffb67431 */ /* 0x000fc600000001ff */
[----:B------:R-:W-:Y:S02]  /*4200*/  FSEL R83, R83, RZ, P6 ;  /* 0x000000ff53537208 */ /* 0x000fe40003000000 */
[----:B------:R-:W-:Y:S02]  /*4210*/  FSEL R82, R82, RZ, P5 ;  /* 0x000000ff52527208 */ /* 0x000fe40002800000 */
[----:B------:R-:W-:Y:S01]  /*4220*/  F2FP.BF16.F32.PACK_AB R83, R83, R81 ;  /* 0x000000515353723e */ /* 0x000fe200000010ff */
[----:B------:R-:W-:Y:S01]  /*4230*/  FMUL.FTZ R81, R165, R80 ;  /* 0x00000050a5517220 */ /* 0x000fe20000410000 */
[----:B------:R-:W-:-:S04]  /*4240*/  FFMA.FTZ R80, R0, UR4, R180 ;  /* 0x0000000400507c23 */ /* 0x000fc800080100b4 */
[----:B------:R-:W-:Y:S01]  /*4250*/  FSEL R81, R81, RZ, P4 ;  /* 0x000000ff51517208 */ /* 0x000fe20002000000 */
[----:B------:R-:W-:Y:S01]  /*4260*/  FADD.FTZ R80, R207, -R80 ;  /* 0x80000050cf507221 */ /* 0x000fe20000010000 */
[----:B------:R-:W-:Y:S02]  /*4270*/  LOP3.LUT P4, RZ, R20, 0xff, RZ, 0xc0, !PT ;  /* 0x000000ff14ff7812 */ /* 0x000fe4000788c0ff */
[----:B------:R-:W-:Y:S01]  /*4280*/  F2FP.BF16.F32.PACK_AB R82, R81, R82 ;  /* 0x000000525152723e */ /* 0x000fe200000010ff */
[----:B------:R-:W-:Y:S01]  /*4290*/  FMUL.FTZ R80, R80, UR23 ;  /* 0x0000001750507c20 */ /* 0x000fe20008410000 */
[----:B------:R-:W-:-:S03]  /*42a0*/  F2FP.BF16.F32.PACK_AB R81, R226, R183 ;  /* 0x000000b7e251723e */ /* 0x000fc600000010ff */
[----:B------:R-:W-:-:S04]  /*42b0*/  FMUL.FTZ R80, R80, UR12 ;  /* 0x0000000c50507c20 */ /* 0x000fc80008410000 */
[----:B------:R-:W-:Y:S02]  /*42c0*/  FMUL.FTZ R80, R80, UR22 ;  /* 0x0000001650507c20 */ /* 0x000fe40008410000 */
[----:B------:R-:W-:-:S05]  /*42d0*/  @P4 SHF.L.U32 R227, R176, 0x10, RZ ;  /* 0x00000010b0e34819 */ /* 0x000fca00000006ff */
[-C--:B------:R-:W-:Y:S01]  /*42e0*/  @P4 FMUL.FTZ R182, R227, R80.reuse ;  /* 0x00000050e3b64220 */ /* 0x080fe20000410000 */
[----:B------:R-:W-:Y:S01]  /*42f0*/  FMUL.FTZ R80, R168, R80 ;  /* 0x00000050a8507220 */ /* 0x000fe20000410000 */
[----:B------:R-:W-:Y:S02]  /*4300*/  MOV R227, RZ ;  /* 0x000000ff00e37202 */ /* 0x000fe40000000f00 */
[----:B------:R-:W-:Y:S01]  /*4310*/  FADD.FTZ R182, R84, R182 ;  /* 0x000000b654b67221 */ /* 0x000fe20000010000 */
[----:B------:R-:W-:Y:S01]  /*4320*/  FFMA.FTZ R84, R206, UR4, R180 ;  /* 0x00000004ce547c23 */ /* 0x000fe200080100b4 */
[----:B------:R-:W-:Y:S02]  /*4330*/  FSEL R80, R80, RZ, P4 ;  /* 0x000000ff50507208 */ /* 0x000fe40002000000 */
[----:B------:R-:W-:Y:S01]  /*4340*/  LOP3.LUT P4, RZ, R20, 0xff00, RZ, 0xc0, !PT ;  /* 0x0000ff0014ff7812 */ /* 0x000fe2000788c0ff */
[----:B------:R-:W-:-:S04]  /*4350*/  FADD.FTZ R84, R250, -R84 ;  /* 0x80000054fa547221 */ /* 0x000fc80000010000 */
[----:B------:R-:W-:-:S04]  /*4360*/  FMUL.FTZ R84, R84, UR23 ;  /* 0x0000001754547c20 */ /* 0x000fc80008410000 */
[----:B------:R-:W-:-:S04]  /*4370*/  FMUL.FTZ R84, R84, UR12 ;  /* 0x0000000c54547c20 */ /* 0x000fc80008410000 */
[----:B------:R-:W-:Y:S01]  /*4380*/  @P4 PRMT R176, R176, 0x7632, R176 ;  /* 0x00007632b0b04816 */ /* 0x000fe200000000b0 */
[----:B------:R-:W-:-:S03]  /*4390*/  FMUL.FTZ R84, R84, UR22 ;  /* 0x0000001654547c20 */ /* 0x000fc60008410000 */
[----:B------:R-:W-:-:S05]  /*43a0*/  @P4 SHF.L.U32 R176, R176, 0x10, RZ ;  /* 0x00000010b0b04819 */ /* 0x000fca00000006ff */
[-C--:B------:R-:W-:Y:S01]  /*43b0*/  @P4 FMUL.FTZ R227, R176, R84.reuse ;  /* 0x00000054b0e34220 */ /* 0x080fe20000410000 */
[----:B------:R-:W-:-:S03]  /*43c0*/  FMUL.FTZ R84, R169, R84 ;  /* 0x00000054a9547220 */ /* 0x000fc60000410000 */
[----:B------:R-:W-:Y:S02]  /*43d0*/  FADD.FTZ R176, R85, R227 ;  /* 0x000000e355b07221 */ /* 0x000fe40000010000 */
[----:B------:R-:W-:-:S04]  /*43e0*/  FSEL R84, R84, RZ, P4 ;  /* 0x000000ff54547208 */ /* 0x000fc80002000000 */
[----:B------:R-:W-:Y:S01]  /*43f0*/  F2FP.BF16.F32.PACK_AB R80, R84, R80 ;  /* 0x000000505450723e */ /* 0x000fe200000010ff */
[----:B------:R-:W-:Y:S06]  /*4400*/  BRA `(.L_x_4935) ;  /* 0x0000000400b47947 */ /* 0x000fec0003800000 */
.L_x_4934:
[----:B------:R-:W-:Y:S01]  /*4410*/  FFMA.FTZ R172, R205, UR4, R180 ;  /* 0x00000004cdac7c23 */ /* 0x000fe200080100b4 */
[----:B-----5:R-:W-:Y:S01]  /*4420*/  LOP3.LUT P4, RZ, R20, 0xff0000, RZ, 0xc0, !PT ;  /* 0x00ff000014ff7812 */ /* 0x020fe2000788c0ff */
[----:B------:R-:W-:Y:S01]  /*4430*/  HFMA2 R181, -RZ, RZ, 0, 0 ;  /* 0x00000000ffb57431 */ /* 0x000fe200000001ff */
[----:B------:R-:W-:Y:S01]  /*4440*/  MOV R252, RZ ;  /* 0x000000ff00fc7202 */ /* 0x000fe20000000f00 */
[----:B------:R-:W-:-:S04]  /*4450*/  FADD.FTZ R172, R249, -R172 ;  /* 0x800000acf9ac7221 */ /* 0x000fc80000010000 */
[----:B------:R-:W-:-:S04]  /*4460*/  FMUL.FTZ R173, R172, UR23 ;  /* 0x00000017acad7c20 */ /* 0x000fc80008410000 */
[----:B------:R-:W-:Y:S02]  /*4470*/  FMUL.FTZ R172, R173, UR12 ;  /* 0x0000000cadac7c20 */ /* 0x000fe40008410000 */
[----:B------:R-:W-:Y:S02]  /*4480*/  @P4 SHF.L.U32 R174, R177, 0x10, RZ ;  /* 0x00000010b1ae4819 */ /* 0x000fe400000006ff */
[----:B------:R-:W-:-:S04]  /*4490*/  FMUL.FTZ R172, R172, UR22 ;  /* 0x00000016acac7c20 */ /* 0x000fc80008410000 */
[-C--:B------:R-:W-:Y:S01]  /*44a0*/  @P4 FMUL.FTZ R181, R174, R172.reuse ;  /* 0x000000acaeb54220 */ /* 0x080fe20000410000 */
[----:B------:R-:W-:-:S03]  /*44b0*/  FMUL.FTZ R172, R170, R172 ;  /* 0x000000acaaac7220 */ /* 0x000fc60000410000 */
[----:B------:R-:W-:Y:S02]  /*44c0*/  FADD.FTZ R86, R86, R181 ;  /* 0x000000b556567221 */ /* 0x000fe40000010000 */
[----:B------:R-:W-:Y:S01]  /*44d0*/  FSEL R226, R172, RZ, P4 ;  /* 0x000000fface27208 */ /* 0x000fe20002000000 */
[----:B------:R-:W-:Y:S01]  /*44e0*/  FFMA.FTZ R172, R204, UR4, R180 ;  /* 0x00000004ccac7c23 */ /* 0x000fe200080100b4 */
[----:B------:R-:W-:-:S03]  /*44f0*/  LOP3.LUT P4, RZ, R20, 0xff000000, RZ, 0xc0, !PT ;  /* 0xff00000014ff7812 */ /* 0x000fc6000788c0ff */
[----:B------:R-:W-:-:S04]  /*4500*/  FADD.FTZ R172, R248, -R172 ;  /* 0x800000acf8ac7221 */ /* 0x000fc80000010000 */
[----:B------:R-:W-:-:S04]  /*4510*/  FMUL.FTZ R172, R172, UR23 ;  /* 0x00000017acac7c20 */ /* 0x000fc80008410000 */
[C---:B------:R-:W-:Y:S01]  /*4520*/  FMUL.FTZ R175, R172.reuse, UR12 ;  /* 0x0000000cacaf7c20 */ /* 0x040fe20008410000 */
[----:B------:R-:W-:Y:S02]  /*4530*/  F2FP.BF16.F32.PACK_AB R173, R172, R173 ;  /* 0x000000adacad723e */ /* 0x000fe400000010ff */
[----:B------:R-:W-:Y:S01]  /*4540*/  @P4 PRMT R174, R177, 0x7632, R174 ;  /* 0x00007632b1ae4816 */ /* 0x000fe200000000ae */
[----:B------:R-:W-:Y:S01]  /*4550*/  FMUL.FTZ R175, R175, UR22 ;  /* 0x00000016afaf7c20 */ /* 0x000fe20008410000 */
[----:B------:R-:W-:Y:S02]  /*4560*/  MOV R177, RZ ;  /* 0x000000ff00b17202 */ /* 0x000fe40000000f00 */
[----:B------:R-:W-:-:S05]  /*4570*/  @P4 SHF.L.U32 R174, R174, 0x10, RZ ;  /* 0x00000010aeae4819 */ /* 0x000fca00000006ff */
[-C--:B------:R-:W-:Y:S01]  /*4580*/  @P4 FMUL.FTZ R177, R174, R175.reuse ;  /* 0x000000afaeb14220 */ /* 0x080fe20000410000 */
[----:B------:R-:W-:Y:S01]  /*4590*/  FMUL.FTZ R175, R171, R175 ;  /* 0x000000afabaf7220 */ /* 0x000fe20000410000 */
[----:B------:R-:W-:Y:S02]  /*45a0*/  FFMA.FTZ R174, R203, UR4, R180 ;  /* 0x00000004cbae7c23 */ /* 0x000fe400080100b4 */
[----:B------:R-:W-:Y:S02]  /*45b0*/  FADD.FTZ R87, R87, R177 ;  /* 0x000000b157577221 */ /* 0x000fe40000010000 */
[----:B------:R-:W-:Y:S01]  /*45c0*/  FSEL R228, R175, RZ, P4 ;  /* 0x000000ffafe47208 */ /* 0x000fe20002000000 */
[----:B------:R-:W-:Y:S01]  /*45d0*/  FADD.FTZ R174, R247, -R174 ;  /* 0x800000aef7ae7221 */ /* 0x000fe20000010000 */
[----:B------:R-:W-:-:S03]  /*45e0*/  LOP3.LUT P4, RZ, R21, 0xff, RZ, 0xc0, !PT ;  /* 0x000000ff15ff7812 */ /* 0x000fc6000788c0ff */
[----:B------:R-:W-:-:S04]  /*45f0*/  FMUL.FTZ R174, R174, UR23 ;  /* 0x00000017aeae7c20 */ /* 0x000fc80008410000 */
[----:B------:R-:W-:-:S04]  /*4600*/  FMUL.FTZ R175, R174, UR12 ;  /* 0x0000000caeaf7c20 */ /* 0x000fc80008410000 */
[----:B------:R-:W-:Y:S01]  /*4610*/  FMUL.FTZ R182, R175, UR22 ;  /* 0x00000016afb67c20 */ /* 0x000fe20008410000 */
[----:B------:R-:W-:Y:S01]  /*4620*/  HFMA2 R175, -RZ, RZ, 0, 0 ;  /* 0x00000000ffaf7431 */ /* 0x000fe200000001ff */
[----:B------:R-:W-:-:S05]  /*4630*/  @P4 SHF.L.U32 R183, R178, 0x10, RZ ;  /* 0x00000010b2b74819 */ /* 0x000fca00000006ff */
[-C--:B------:R-:W-:Y:S01]  /*4640*/  @P4 FMUL.FTZ R175, R183, R182.reuse ;  /* 0x000000b6b7af4220 */ /* 0x080fe20000410000 */
[----:B------:R-:W-:Y:S01]  /*4650*/  FMUL.FTZ R183, R164, R182 ;  /* 0x000000b6a4b77220 */ /* 0x000fe20000410000 */
[----:B------:R-:W-:-:S04]  /*4660*/  FFMA.FTZ R182, R202, UR4, R180 ;  /* 0x00000004cab67c23 */ /* 0x000fc800080100b4 */
[----:B------:R-:W-:Y:S01]  /*4670*/  FSEL R183, R183, RZ, P4 ;  /* 0x000000ffb7b77208 */ /* 0x000fe20002000000 */
[----:B------:R-:W-:Y:S01]  /*4680*/  FADD.FTZ R182, R246, -R182 ;  /* 0x800000b6f6b67221 */ /* 0x000fe20000010000 */
[----:B------:R-:W-:-:S03]  /*4690*/  LOP3.LUT P4, RZ, R21, 0xff00, RZ, 0xc0, !PT ;  /* 0x0000ff0015ff7812 */ /* 0x000fc6000788c0ff */
[----:B------:R-:W-:-:S05]  /*46a0*/  FMUL.FTZ R182, R182, UR23 ;  /* 0x00000017b6b67c20 */ /* 0x000fca0008410000 */
[----:B------:R-:W-:-:S05]  /*46b0*/  F2FP.BF16.F32.PACK_AB R174, R182, R174 ;  /* 0x000000aeb6ae723e */ /* 0x000fca00000010ff */
[----:B------:R-:W-:Y:S01]  /*46c0*/  @P4 PRMT R177, R178, 0x7632, R177 ;  /* 0x00007632b2b14816 */ /* 0x000fe200000000b1 */
[----:B------:R-:W-:Y:S01]  /*46d0*/  FMUL.FTZ R178, R182, UR12 ;  /* 0x0000000cb6b27c20 */ /* 0x000fe20008410000 */
[----:B------:R-:W-:Y:S02]  /*46e0*/  HFMA2 R182, -RZ, RZ, 0, 0 ;  /* 0x00000000ffb67431 */ /* 0x000fe400000001ff */
[----:B------:R-:W-:Y:S01]  /*46f0*/  @P4 SHF.L.U32 R177, R177, 0x10, RZ ;  /* 0x00000010b1b14819 */ /* 0x000fe200000006ff */
[----:B------:R-:W-:Y:S01]  /*4700*/  FMUL.FTZ R181, R178, UR22 ;  /* 0x00000016b2b57c20 */ /* 0x000fe20008410000 */
[----:B------:R-:W-:-:S03]  /*4710*/  MOV R178, RZ ;  /* 0x000000ff00b27202 */ /* 0x000fc60000000f00 */
[-C--:B------:R-:W-:Y:S01]  /*4720*/  @P4 FMUL.FTZ R178, R177, R181.reuse ;  /* 0x000000b5b1b24220 */ /* 0x080fe20000410000 */
[----:B------:R-:W-:Y:S01]  /*4730*/  FADD.FTZ R177, R80, R175 ;  /* 0x000000af50b17221 */ /* 0x000fe20000010000 */
[----:B------:R-:W-:Y:S01]  /*4740*/  FMUL.FTZ R175, R165, R181 ;  /* 0x000000b5a5af7220 */ /* 0x000fe20000410000 */
[----:B------:R-:W-:Y:S01]  /*4750*/  FFMA.FTZ R80, R201, UR4, R180 ;  /* 0x00000004c9507c23 */ /* 0x000fe200080100b4 */
[----:B------:R-:W-:Y:S01]  /*4760*/  FADD.FTZ R181, R81, R178 ;  /* 0x000000b251b57221 */ /* 0x000fe20000010000 */
[----:B------:R-:W-:Y:S02]  /*4770*/  HFMA2 R81, -RZ, RZ, 0, 0 ;  /* 0x00000000ff517431 */ /* 0x000fe400000001ff */
[----:B------:R-:W-:Y:S01]  /*4780*/  FSEL R227, R175, RZ, P4 ;  /* 0x000000ffafe37208 */ /* 0x000fe20002000000 */
[----:B------:R-:W-:Y:S01]  /*4790*/  FADD.FTZ R80, R245, -R80 ;  /* 0x80000050f5507221 */ /* 0x000fe20000010000 */
[----:B------:R-:W-:-:S03]  /*47a0*/  LOP3.LUT P4, RZ, R21, 0xff0000, RZ, 0xc0, !PT ;  /* 0x00ff000015ff7812 */ /* 0x000fc6000788c0ff */
[----:B------:R-:W-:-:S04]  /*47b0*/  FMUL.FTZ R175, R80, UR23 ;  /* 0x0000001750af7c20 */ /* 0x000fc80008410000 */
[----:B------:R-:W-:-:S04]  /*47c0*/  FMUL.FTZ R80, R175, UR12 ;  /* 0x0000000caf507c20 */ /* 0x000fc80008410000 */
[----:B------:R-:W-:Y:S02]  /*47d0*/  FMUL.FTZ R80, R80, UR22 ;  /* 0x0000001650507c20 */ /* 0x000fe40008410000 */
[----:B------:R-:W-:-:S05]  /*47e0*/  @P4 SHF.L.U32 R178, R179, 0x10, RZ ;  /* 0x00000010b3b24819 */ /* 0x000fca00000006ff */
[-C--:B------:R-:W-:Y:S01]  /*47f0*/  @P4 FMUL.FTZ R81, R178, R80.reuse ;  /* 0x00000050b2514220 */ /* 0x080fe20000410000 */
[----:B------:R-:W-:-:S03]  /*4800*/  FMUL.FTZ R80, R166, R80 ;  /* 0x00000050a6507220 */ /* 0x000fc60000410000 */
[----:B------:R-:W-:Y:S01]  /*4810*/  FADD.FTZ R178, R82, R81 ;  /* 0x0000005152b27221 */ /* 0x000fe20000010000 */
[----:B------:R-:W-:Y:S01]  /*4820*/  FFMA.FTZ R81, R200, UR4, R180 ;  /* 0x00000004c8517c23 */ /* 0x000fe200080100b4 */
[----:B------:R-:W-:Y:S02]  /*4830*/  FSEL R80, R80, RZ, P4 ;  /* 0x000000ff50507208 */ /* 0x000fe40002000000 */
[----:B------:R-:W-:Y:S01]  /*4840*/  ISETP.GE.U32.AND P4, PT, R20, RZ, PT ;  /* 0x000000ff1400720c */ /* 0x000fe20003f86070 */
[----:B------:R-:W-:-:S03]  /*4850*/  FADD.FTZ R81, R244, -R81 ;  /* 0x80000051f4517221 */ /* 0x000fc60000010000 */
[----:B------:R-:W-:Y:S01]  /*4860*/  ISETP.GE.U32.AND.EX P4, PT, R21, 0x1000000, PT, P4 ;  /* 0x010000001500780c */ /* 0x000fe20003f86140 */
[----:B------:R-:W-:-:S04]  /*4870*/  FMUL.FTZ R81, R81, UR23 ;  /* 0x0000001751517c20 */ /* 0x000fc80008410000 */
[C---:B------:R-:W-:Y:S01]  /*4880*/  FMUL.FTZ R82, R81.reuse, UR12 ;  /* 0x0000000c51527c20 */ /* 0x040fe20008410000 */
[----:B------:R-:W-:Y:S01]  /*4890*/  F2FP.BF16.F32.PACK_AB R175, R81, R175 ;  /* 0x000000af51af723e */ /* 0x000fe200000010ff */
[----:B------:R-:W-:Y:S02]  /*48a0*/  FFMA.FTZ R81, R0, UR4, R180 ;  /* 0x0000000400517c23 */ /* 0x000fe400080100b4 */
[----:B------:R-:W-:Y:S02]  /*48b0*/  FMUL.FTZ R82, R82, UR22 ;  /* 0x0000001652527c20 */ /* 0x000fe40008410000 */
[----:B------:R-:W-:Y:S02]  /*48c0*/  FADD.FTZ R81, R207, -R81 ;  /* 0x80000051cf517221 */ /* 0x000fe40000010000 */
[----:B------:R-:W-:Y:S02]  /*48d0*/  @P4 PRMT R179, R179, 0x7632, R179 ;  /* 0x00007632b3b34816 */ /* 0x000fe400000000b3 */
[----:B------:R-:W-:-:S02]  /*48e0*/  FMUL.FTZ R81, R81, UR23 ;  /* 0x0000001751517c20 */ /* 0x000fc40008410000 */
[----:B------:R-:W-:-:S05]  /*48f0*/  @P4 SHF.L.U32 R179, R179, 0x10, RZ ;  /* 0x00000010b3b34819 */ /* 0x000fca00000006ff */
[----:B------:R-:W-:-:S04]  /*4900*/  @P4 FMUL.FTZ R252, R179, R82 ;  /* 0x00000052b3fc4220 */ /* 0x000fc80000410000 */
[----:B------:R-:W-:Y:S01]  /*4910*/  FADD.FTZ R179, R83, R252 ;  /* 0x000000fc53b37221 */ /* 0x000fe20000010000 */
[----:B------:R-:W-:Y:S01]  /*4920*/  FMUL.FTZ R83, R167, R82 ;  /* 0x00000052a7537220 */ /* 0x000fe20000410000 */
[----:B------:R-:W-:-:S04]  /*4930*/  FMUL.FTZ R82, R81, UR12 ;  /* 0x0000000c51527c20 */ /* 0x000fc80008410000 */
[----:B------:R-:W-:Y:S01]  /*4940*/  FSEL R83, R83, RZ, P4 ;  /* 0x000000ff53537208 */ /* 0x000fe20002000000 */
[----:B------:R-:W-:Y:S01]  /*4950*/  FMUL.FTZ R82, R82, UR22 ;  /* 0x0000001652527c20 */ /* 0x000fe20008410000 */
[----:B------:R-:W-:Y:S02]  /*4960*/  LOP3.LUT P4, RZ, R20, 0xff, RZ, 0xc0, !PT ;  /* 0x000000ff14ff7812 */ /* 0x000fe4000788c0ff */
[----:B------:R-:W-:-:S11]  /*4970*/  F2FP.BF16.F32.PACK_AB R83, R83, R80 ;  /* 0x000000505353723e */ /* 0x000fd600000010ff */
[----:B------:R-:W-:-:S05]  /*4980*/  @P4 SHF.L.U32 R252, R176, 0x10, RZ ;  /* 0x00000010b0fc4819 */ /* 0x000fca00000006ff */
[-C--:B------:R-:W-:Y:S01]  /*4990*/  @P4 FMUL.FTZ R182, R252, R82.reuse ;  /* 0x00000052fcb64220 */ /* 0x080fe20000410000 */
[----:B------:R-:W-:-:S03]  /*49a0*/  FMUL.FTZ R82, R168, R82 ;  /* 0x00000052a8527220 */ /* 0x000fc60000410000 */
[----:B------:R-:W-:Y:S02]  /*49b0*/  FADD.FTZ R182, R84, R182 ;  /* 0x000000b654b67221 */ /* 0x000fe40000010000 */
[----:B------:R-:W-:Y:S01]  /*49c0*/  FSEL R84, R82, RZ, P4 ;  /* 0x000000ff52547208 */ /* 0x000fe20002000000 */
[----:B------:R-:W-:Y:S01]  /*49d0*/  FFMA.FTZ R82, R206, UR4, R180 ;  /* 0x00000004ce527c23 */ /* 0x000fe200080100b4 */
[----:B------:R-:W-:-:S03]  /*49e0*/  LOP3.LUT P4, RZ, R20, 0xff00, RZ, 0xc0, !PT ;  /* 0x0000ff0014ff7812 */ /* 0x000fc6000788c0ff */
[----:B------:R-:W-:-:S04]  /*49f0*/  FADD.FTZ R82, R250, -R82 ;  /* 0x80000052fa527221 */ /* 0x000fc80000010000 */
[----:B------:R-:W-:-:S06]  /*4a00*/  FMUL.FTZ R82, R82, UR23 ;  /* 0x0000001752527c20 */ /* 0x000fcc0008410000 */
[----:B------:R-:W-:Y:S01]  /*4a10*/  @P4 PRMT R172, R176, 0x7632, R172 ;  /* 0x00007632b0ac4816 */ /* 0x000fe200000000ac */
[----:B------:R-:W-:-:S03]  /*4a20*/  FMUL.FTZ R176, R82, UR12 ;  /* 0x0000000c52b07c20 */ /* 0x000fc60008410000 */
[----:B------:R-:W-:Y:S01]  /*4a30*/  @P4 SHF.L.U32 R172, R172, 0x10, RZ ;  /* 0x00000010acac4819 */ /* 0x000fe200000006ff */
[----:B------:R-:W-:Y:S01]  /*4a40*/  FMUL.FTZ R252, R176, UR22 ;  /* 0x00000016b0fc7c20 */ /* 0x000fe20008410000 */
[----:B------:R-:W-:-:S03]  /*4a50*/  MOV R176, RZ ;  /* 0x000000ff00b07202 */ /* 0x000fc60000000f00 */
[-C--:B------:R-:W-:Y:S01]  /*4a60*/  @P4 FMUL.FTZ R176, R172, R252.reuse ;  /* 0x000000fcacb04220 */ /* 0x080fe20000410000 */
[----:B------:R-:W-:Y:S01]  /*4a70*/  F2FP.BF16.F32.PACK_AB R172, R82, R81 ;  /* 0x0000005152ac723e */ /* 0x000fe200000010ff */
[----:B------:R-:W-:Y:S01]  /*4a80*/  FMUL.FTZ R81, R169, R252 ;  /* 0x000000fca9517220 */ /* 0x000fe20000410000 */
[----:B------:R-:W-:Y:S01]  /*4a90*/  F2FP.BF16.F32.PACK_AB R82, R227, R183 ;  /* 0x000000b7e352723e */ /* 0x000fe200000010ff */
[----:B------:R-:W-:-:S03]  /*4aa0*/  FADD.FTZ R176, R85, R176 ;  /* 0x000000b055b07221 */ /* 0x000fc60000010000 */
[----:B------:R-:W-:Y:S02]  /*4ab0*/  FSEL R80, R81, RZ, P4 ;  /* 0x000000ff51507208 */ /* 0x000fe40002000000 */
[----:B------:R-:W-:Y:S02]  /*4ac0*/  F2FP.BF16.F32.PACK_AB R81, R228, R226 ;  /* 0x000000e2e451723e */ /* 0x000fe400000010ff */
[----:B------:R-:W-:-:S07]  /*4ad0*/  F2FP.BF16.F32.PACK_AB R80, R80, R84 ;  /* 0x000000545050723e */ /* 0x000fce00000010ff */
.L_x_4935:
        /* <DEDUP_REMOVED lines=13> */
.L_x_4933:
[----:B------:R-:W-:Y:S05]  /*4bb0*/  BSYNC.RECONVERGENT B1 ;  /* 0x0000000000017941 */ /* 0x000fea0003800200 */
.L_x_4932:
        /* <DEDUP_REMOVED lines=116> */
[----:B------:R-:W-:Y:S01]  /*5300*/  F2FP.BF16.F32.PACK_AB R72, R72, R76 ;  /* 0x0000004c4848723e */ /* 0x000fe200000010ff */
[----:B------:R-:W-:Y:S06]  /*5310*/  BRA `(.L_x_4939) ;  /* 0x0000000400a47947 */ /* 0x000fec0003800000 */
.L_x_4938:
        /* <DEDUP_REMOVED lines=104> */
[----:B------:R-:W-:-:S07]  /*59a0*/  F2FP.BF16.F32.PACK_AB R72, R76, R72 ;  /* 0x000000484c48723e */ /* 0x000fce00000010ff */
.L_x_4939:
        /* <DEDUP_REMOVED lines=13> */
.L_x_4937:
[----:B------:R-:W-:Y:S05]  /*5a80*/  BSYNC.RECONVERGENT B1 ;  /* 0x0000000000017941 */ /* 0x000fea0003800200 */
.L_x_4936:
        /* <DEDUP_REMOVED lines=118> */
.L_x_4942:
        /* <DEDUP_REMOVED lines=105> */
.L_x_4943:
        /* <DEDUP_REMOVED lines=13> */
.L_x_4941:
[----:B------:R-:W-:Y:S05]  /*6950*/  BSYNC.RECONVERGENT B1 ;  /* 0x0000000000017941 */ /* 0x000fea0003800200 */
.L_x_4940:
        /* <DEDUP_REMOVED lines=118> */
.L_x_4946:
[----:B------:R-:W-:Y:S01]  /*70c0*/  FFMA.FTZ R181, R11, UR4, R180 ;  /* 0x000000040bb57c23 */ /* 0x000fe200080100b4 */
[----:B-----5:R-:W-:Y:S01]  /*70d0*/  LOP3.LUT P4, RZ, R26, 0xff0000, RZ, 0xc0, !PT ;  /* 0x00ff00001aff7812 */ /* 0x020fe2000788c0ff */
[----:B------:R-:W-:Y:S01]  /*70e0*/  HFMA2 R182, -RZ, RZ, 0, 0 ;  /* 0x00000000ffb67431 */ /* 0x000fe200000001ff */
[C---:B------:R-:W-:Y:S01]  /*70f0*/  LOP3.LUT P5, RZ, R27.reuse, 0xff, RZ, 0xc0, !PT ;  /* 0x000000ff1bff7812 */ /* 0x040fe200078ac0ff */
        /* <DEDUP_REMOVED lines=101> */
.L_x_4947:
        /* <DEDUP_REMOVED lines=13> */
.L_x_4945:
[----:B------:R-:W-:Y:S05]  /*7820*/  BSYNC.RECONVERGENT B1 ;  /* 0x0000000000017941 */ /* 0x000fea0003800200 */
.L_x_4944:
[----:B------:R-:W2:Y:S02]  /*7830*/  LDL R176, [R1+0x90] ;  /* 0x0000900001b07983 */ /* 0x000ea40000100800 */
[----:B--2---:R-:W-:-:S13]  /*7840*/  ISETP.NE.AND P3, PT, R176, RZ, PT ;  /* 0x000000ffb000720c */ /* 0x004fda0003f65270 */
        /* <DEDUP_REMOVED lines=96> */
[----:B------:R-:W-:Y:S01]  /*7e50*/  FMUL.FTZ R50, R136, R50 ;  /* 0x0000003288327220 */ /* 0x000fe20000410000 */
[----:B------:R-:W-:Y:S02]  /*7e60*/  MOV R252, RZ ;  /* 0x000000ff00fc7202 */ /* 0x000fe40000000f00 */
        /* <DEDUP_REMOVED lines=10> */
[----:B------:R-:W-:Y:S02]  /*7f10*/  F2FP.BF16.F32.PACK_AB R50, R227, R183 ;  /* 0x000000b7e332723e */ /* 0x000fe400000010ff */
[----:B------:R-:W-:Y:S01]  /*7f20*/  @P4 SHF.L.U32 R176, R176, 0x10, RZ ;  /* 0x00000010b0b04819 */ /* 0x000fe200000006ff */
[----:B------:R-:W-:-:S04]  /*7f30*/  FMUL.FTZ R49, R137, R180 ;  /* 0x000000b489317220 */ /* 0x000fc80000410000 */
[----:B------:R-:W-:Y:S01]  /*7f40*/  @P4 FMUL.FTZ R252, R176, R180 ;  /* 0x000000b4b0fc4220 */ /* 0x000fe20000410000 */
[----:B------:R-:W-:Y:S02]  /*7f50*/  FSEL R48, R49, RZ, P4 ;  /* 0x000000ff31307208 */ /* 0x000fe40002000000 */
[----:B------:R-:W-:Y:S01]  /*7f60*/  F2FP.BF16.F32.PACK_AB R49, R228, R226 ;  /* 0x000000e2e431723e */ /* 0x000fe200000010ff */
[----:B------:R-:W-:Y:S01]  /*7f70*/  FADD.FTZ R176, R53, R252 ;  /* 0x000000fc35b07221 */ /* 0x000fe20000010000 */
[----:B------:R-:W-:Y:S01]  /*7f80*/  F2FP.BF16.F32.PACK_AB R48, R48, R52 ;  /* 0x000000343030723e */ /* 0x000fe200000010ff */
[----:B------:R-:W-:Y:S06]  /*7f90*/  BRA `(.L_x_4950) ;  /* 0x0000000400a47947 */ /* 0x000fec0003800000 */
.L_x_4949:
[----:B------:R-:W-:Y:S01]  /*7fa0*/  FFMA.FTZ R181, R190, UR4, R180 ;  /* 0x00000004beb57c23 */ /* 0x000fe200080100b4 */
[----:B-----5:R-:W-:Y:S01]  /*7fb0*/  LOP3.LUT P4, RZ, R184, 0xff0000, RZ, 0xc0, !PT ;  /* 0x00ff0000b8ff7812 */ /* 0x020fe2000788c0ff */
[----:B------:R-:W-:Y:S02]  /*7fc0*/  HFMA2 R182, -RZ, RZ, 0, 0 ;  /* 0x00000000ffb67431 */ /* 0x000fe400000001ff */
[----:B------:R-:W-:-:S04]  /*7fd0*/  FADD.FTZ R181, R213, -R181 ;  /* 0x800000b5d5b57221 */ /* 0x000fc80000010000 */
[----:B------:R-:W-:-:S04]  /*7fe0*/  FMUL.FTZ R181, R181, UR23 ;  /* 0x00000017b5b57c20 */ /* 0x000fc80008410000 */
[----:B------:R-:W-:Y:S02]  /*7ff0*/  FMUL.FTZ R181, R181, UR12 ;  /* 0x0000000cb5b57c20 */ /* 0x000fe40008410000 */
[----:B------:R-:W-:Y:S02]  /*8000*/  @P4 SHF.L.U32 R183, R177, 0x10, RZ ;  /* 0x00000010b1b74819 */ /* 0x000fe400000006ff */
[----:B------:R-:W-:-:S04]  /*8010*/  FMUL.FTZ R181, R181, UR22 ;  /* 0x00000016b5b57c20 */ /* 0x000fc80008410000 */
        /* <DEDUP_REMOVED lines=33> */
[----:B------:R-:W-:Y:S02]  /*8230*/  FMUL.FTZ R182, R181, UR12 ;  /* 0x0000000cb5b67c20 */ /* 0x000fe40008410000 */
[----:B------:R-:W-:-:S04]  /*8240*/  @P4 PRMT R178, R178, 0x7632, R178 ;  /* 0x00007632b2b24816 */ /* 0x000fc800000000b2 */
[----:B------:R-:W-:Y:S01]  /*8250*/  @P4 SHF.L.U32 R181, R178, 0x10, RZ ;  /* 0x00000010b2b54819 */ /* 0x000fe200000006ff */
[----:B------:R-:W-:Y:S01]  /*8260*/  FMUL.FTZ R178, R182, UR22 ;  /* 0x00000016b6b27c20 */ /* 0x000fe20008410000 */
[----:B------:R-:W-:-:S03]  /*8270*/  MOV R182, RZ ;  /* 0x000000ff00b67202 */ /* 0x000fc60000000f00 */
[----:B------:R-:W-:-:S04]  /*8280*/  @P4 FMUL.FTZ R182, R181, R178 ;  /* 0x000000b2b5b64220 */ /* 0x000fc80000410000 */
[----:B------:R-:W-:Y:S01]  /*8290*/  FADD.FTZ R181, R49, R182 ;  /* 0x000000b631b57221 */ /* 0x000fe20000010000 */
[----:B------:R-:W-:Y:S01]  /*82a0*/  FMUL.FTZ R49, R133, R178 ;  /* 0x000000b285317220 */ /* 0x000fe20000410000 */
[----:B------:R-:W-:-:S04]  /*82b0*/  FFMA.FTZ R178, R4, UR4, R180 ;  /* 0x0000000404b27c23 */ /* 0x000fc800080100b4 */
        /* <DEDUP_REMOVED lines=8> */
[----:B------:R-:W-:Y:S01]  /*8340*/  @P4 FMUL.FTZ R178, R227, R182 ;  /* 0x000000b6e3b24220 */ /* 0x000fe20000410000 */
[----:B------:R-:W-:-:S03]  /*8350*/  MOV R227, RZ ;  /* 0x000000ff00e37202 */ /* 0x000fc60000000f00 */
[----:B------:R-:W-:Y:S01]  /*8360*/  FADD.FTZ R178, R50, R178 ;  /* 0x000000b232b27221 */ /* 0x000fe20000010000 */
[----:B------:R-:W-:Y:S01]  /*8370*/  FMUL.FTZ R50, R134, R182 ;  /* 0x000000b686327220 */ /* 0x000fe20000410000 */
[----:B------:R-:W-:-:S04]  /*8380*/  FFMA.FTZ R182, R2, UR4, R180 ;  /* 0x0000000402b67c23 */ /* 0x000fc800080100b4 */
[----:B------:R-:W-:Y:S01]  /*8390*/  FSEL R50, R50, RZ, P4 ;  /* 0x000000ff32327208 */ /* 0x000fe20002000000 */
[----:B------:R-:W-:Y:S01]  /*83a0*/  FADD.FTZ R182, R208, -R182 ;  /* 0x800000b6d0b67221 */ /* 0x000fe20000010000 */
[----:B------:R-:W-:-:S03]  /*83b0*/  ISETP.GE.U32.AND P4, PT, R184, RZ, PT ;  /* 0x000000ffb800720c */ /* 0x000fc60003f86070 */
[----:B------:R-:W-:Y:S01]  /*83c0*/  FMUL.FTZ R182, R182, UR23 ;  /* 0x00000017b6b67c20 */ /* 0x000fe20008410000 */
[----:B------:R-:W-:-:S03]  /*83d0*/  ISETP.GE.U32.AND.EX P4, PT, R185, 0x1000000, PT, P4 ;  /* 0x01000000b900780c */ /* 0x000fc60003f86140 */
[----:B------:R-:W-:-:S04]  /*83e0*/  FMUL.FTZ R182, R182, UR12 ;  /* 0x0000000cb6b67c20 */ /* 0x000fc80008410000 */
[----:B------:R-:W-:-:S06]  /*83f0*/  FMUL.FTZ R182, R182, UR22 ;  /* 0x00000016b6b67c20 */ /* 0x000fcc0008410000 */
[----:B------:R-:W-:-:S04]  /*8400*/  @P4 PRMT R179, R179, 0x7632, R179 ;  /* 0x00007632b3b34816 */ /* 0x000fc800000000b3 */
[----:B------:R-:W-:-:S05]  /*8410*/  @P4 SHF.L.U32 R179, R179, 0x10, RZ ;  /* 0x00000010b3b34819 */ /* 0x000fca00000006ff */
[----:B------:R-:W-:-:S04]  /*8420*/  @P4 FMUL.FTZ R227, R179, R182 ;  /* 0x000000b6b3e34220 */ /* 0x000fc80000410000 */
[----:B------:R-:W-:Y:S01]  /*8430*/  FADD.FTZ R179, R51, R227 ;  /* 0x000000e333b37221 */ /* 0x000fe20000010000 */
[----:B------:R-:W-:Y:S01]  /*8440*/  FMUL.FTZ R51, R135, R182 ;  /* 0x000000b687337220 */ /* 0x000fe20000410000 */
[--C-:B------:R-:W-:Y:S01]  /*8450*/  FFMA.FTZ R182, R191, UR4, R180.reuse ;  /* 0x00000004bfb67c23 */ /* 0x100fe200080100b4 */
[----:B------:R-:W-:-:S03]  /*8460*/  FFMA.FTZ R180, R215, UR4, R180 ;  /* 0x00000004d7b47c23 */ /* 0x000fc600080100b4 */
[----:B------:R-:W-:Y:S01]  /*8470*/  FSEL R51, R51, RZ, P4 ;  /* 0x000000ff33337208 */ /* 0x000fe20002000000 */
[----:B------:R-:W-:Y:S01]  /*8480*/  FADD.FTZ R182, R216, -R182 ;  /* 0x800000b6d8b67221 */ /* 0x000fe20000010000 */
[----:B------:R-:W-:Y:S01]  /*8490*/  LOP3.LUT P4, RZ, R184, 0xff, RZ, 0xc0, !PT ;  /* 0x000000ffb8ff7812 */ /* 0x000fe2000788c0ff */
[----:B------:R-:W-:Y:S01]  /*84a0*/  FADD.FTZ R180, R214, -R180 ;  /* 0x800000b4d6b47221 */ /* 0x000fe20000010000 */
[----:B------:R-:W-:Y:S01]  /*84b0*/  F2FP.BF16.F32.PACK_AB R51, R51, R50 ;  /* 0x000000323333723e */ /* 0x000fe200000010ff */
[----:B------:R-:W-:Y:S01]  /*84c0*/  FMUL.FTZ R182, R182, UR23 ;  /* 0x00000017b6b67c20 */ /* 0x000fe20008410000 */
[----:B------:R-:W-:Y:S01]  /*84d0*/  F2FP.BF16.F32.PACK_AB R50, R49, R48 ;  /* 0x000000303132723e */ /* 0x000fe200000010ff */
[----:B------:R-:W-:Y:S01]  /*84e0*/  FMUL.FTZ R180, R180, UR23 ;  /* 0x00000017b4b47c20 */ /* 0x000fe20008410000 */
[----:B------:R-:W-:Y:S01]  /*84f0*/  F2FP.BF16.F32.PACK_AB R49, R226, R183 ;  /* 0x000000b7e231723e */ /* 0x000fe200000010ff */
[----:B------:R-:W-:Y:S02]  /*8500*/  FMUL.FTZ R182, R182, UR12 ;  /* 0x0000000cb6b67c20 */ /* 0x000fe40008410000 */
[----:B------:R-:W-:-:S02]  /*8510*/  FMUL.FTZ R180, R180, UR12 ;  /* 0x0000000cb4b47c20 */ /* 0x000fc40008410000 */
[----:B------:R-:W-:Y:S01]  /*8520*/  FMUL.FTZ R227, R182, UR22 ;  /* 0x00000016b6e37c20 */ /* 0x000fe20008410000 */
[----:B------:R-:W-:Y:S01]  /*8530*/  HFMA2 R182, -RZ, RZ, 0, 0 ;  /* 0x00000000ffb67431 */ /* 0x000fe200000001ff */
[----:B------:R-:W-:Y:S01]  /*8540*/  @P4 SHF.L.U32 R228, R176, 0x10, RZ ;  /* 0x00000010b0e44819 */ /* 0x000fe200000006ff */
[----:B------:R-:W-:-:S04]  /*8550*/  FMUL.FTZ R180, R180, UR22 ;  /* 0x00000016b4b47c20 */ /* 0x000fc80008410000 */
[----:B------:R-:W-:-:S04]  /*8560*/  @P4 FMUL.FTZ R182, R228, R227 ;  /* 0x000000e3e4b64220 */ /* 0x000fc80000410000 */
[----:B------:R-:W-:Y:S01]  /*8570*/  FADD.FTZ R182, R52, R182 ;  /* 0x000000b634b67221 */ /* 0x000fe20000010000 */
[----:B------:R-:W-:Y:S01]  /*8580*/  FMUL.FTZ R52, R136, R227 ;  /* 0x000000e388347220 */ /* 0x000fe20000410000 */
[----:B------:R-:W-:-:S04]  /*8590*/  MOV R227, RZ ;  /* 0x000000ff00e37202 */ /* 0x000fc80000000f00 */
[----:B------:R-:W-:Y:S02]  /*85a0*/  FSEL R52, R52, RZ, P4 ;  /* 0x000000ff34347208 */ /* 0x000fe40002000000 */
[----:B------:R-:W-:-:S13]  /*85b0*/  LOP3.LUT P4, RZ, R184, 0xff00, RZ, 0xc0, !PT ;  /* 0x0000ff00b8ff7812 */ /* 0x000fda000788c0ff */
[----:B------:R-:W-:-:S04]  /*85c0*/  @P4 PRMT R176, R176, 0x7632, R176 ;  /* 0x00007632b0b04816 */ /* 0x000fc800000000b0 */
[----:B------:R-:W-:-:S05]  /*85d0*/  @P4 SHF.L.U32 R176, R176, 0x10, RZ ;  /* 0x00000010b0b04819 */ /* 0x000fca00000006ff */
[----:B------:R-:W-:-:S04]  /*85e0*/  @P4 FMUL.FTZ R227, R176, R180 ;  /* 0x000000b4b0e34220 */ /* 0x000fc80000410000 */
[----:B------:R-:W-:Y:S01]  /*85f0*/  FADD.FTZ R176, R53, R227 ;  /* 0x000000e335b07221 */ /* 0x000fe20000010000 */
[----:B------:R-:W-:-:S05]  /*8600*/  FMUL.FTZ R53, R137, R180 ;  /* 0x000000b489357220 */ /* 0x000fca0000410000 */
[----:B------:R-:W-:-:S04]  /*8610*/  FSEL R48, R53, RZ, P4 ;  /* 0x000000ff35307208 */ /* 0x000fc80002000000 */
[----:B------:R-:W-:-:S07]  /*8620*/  F2FP.BF16.F32.PACK_AB R48, R48, R52 ;  /* 0x000000343030723e */ /* 0x000fce00000010ff */
.L_x_4950:
        /* <DEDUP_REMOVED lines=13> */
.L_x_4931:
[----:B------:R-:W2:Y:S01]  /*8700*/  LDL R176, [R1+0x94] ;  /* 0x0000940001b07983 */ /* 0x000ea20000100800 */
[----:B------:R-:W-:Y:S01]  /*8710*/  BSSY.RECONVERGENT B1, `(.L_x_4951) ;  /* 0x0000107000017945 */ /* 0x000fe20003800200 */
[----:B--2---:R-:W-:-:S13]  /*8720*/  ISETP.NE.AND P3, PT, R176, RZ, PT ;  /* 0x000000ffb000720c */ /* 0x004fda0003f65270 */
        /* <DEDUP_REMOVED lines=8> */
[C---:B-----5:R-:W-:Y:S02]  /*87b0*/  LOP3.LUT P3, RZ, R20.reuse, 0xff0000, RZ, 0xc0, !PT ;  /* 0x00ff000014ff7812 */ /* 0x060fe4000786c0ff */
[----:B------:R-:W-:Y:S01]  /*87c0*/  SHF.L.U32 R182, R45, 0x10, RZ ;  /* 0x000000102db67819 */ /* 0x000fe200000006ff */
[----:B------:R-:W-:Y:S01]  /*87d0*/  FADD.FTZ R181, R249, -R181 ;  /* 0x800000b5f9b57221 */ /* 0x000fe20000010000 */
[----:B------:R-:W-:Y:S02]  /*87e0*/  LOP3.LUT P5, RZ, R20, 0xff000000, RZ, 0xc0, !PT ;  /* 0xff00000014ff7812 */ /* 0x000fe400078ac0ff */
[----:B------:R-:W-:Y:S01]  /*87f0*/  LOP3.LUT P4, RZ, R21, 0xff, RZ, 0xc0, !PT ;  /* 0x000000ff15ff7812 */ /* 0x000fe2000788c0ff */
[----:B------:R-:W-:Y:S01]  /*8800*/  FFMA.FTZ R181, R181, UR23, R182 ;  /* 0x00000017b5b57c23 */ /* 0x000fe200080100b6 */
[----:B------:R-:W-:Y:S01]  /*8810*/  HFMA2 R182, -RZ, RZ, 0, 0 ;  /* 0x00000000ffb67431 */ /* 0x000fe200000001ff */
[----:B------:R-:W-:-:S02]  /*8820*/  LOP3.LUT P6, RZ, R21, 0xff0000, RZ, 0xc0, !PT ;  /* 0x00ff000015ff7812 */ /* 0x000fc400078cc0ff */
[----:B------:R-:W-:Y:S02]  /*8830*/  FMUL.FTZ R181, R181, UR12 ;  /* 0x0000000cb5b57c20 */ /* 0x000fe40008410000 */
[----:B------:R-:W-:Y:S02]  /*8840*/  @P3 SHF.L.U32 R183, R177, 0x10, RZ ;  /* 0x00000010b1b73819 */ /* 0x000fe400000006ff */
[----:B------:R-:W-:Y:S01]  /*8850*/  FMUL.FTZ R181, R181, UR22 ;  /* 0x00000016b5b57c20 */ /* 0x000fe20008410000 */
[----:B------:R-:W-:-:S03]  /*8860*/  PRMT R177, R45, 0x7632, R177 ;  /* 0x000076322db17816 */ /* 0x000fc600000000b1 */
[----:B------:R-:W-:Y:S01]  /*8870*/  @P3 FMUL.FTZ R182, R181, R183 ;  /* 0x000000b7b5b63220 */ /* 0x000fe20000410000 */
[----:B------:R-:W-:Y:S02]  /*8880*/  FFMA.FTZ R183, R204, UR4, R180 ;  /* 0x00000004ccb77c23 */ /* 0x000fe400080100b4 */
[----:B------:R-:W-:Y:S01]  /*8890*/  @P6 SHF.L.U32 R227, R179, 0x10, RZ ;  /* 0x00000010b3e36819 */ /* 0x000fe200000006ff */
[----:B------:R-:W-:Y:S01]  /*88a0*/  FADD.FTZ R86, R86, R182 ;  /* 0x000000b656567221 */ /* 0x000fe20000010000 */
[C---:B------:R-:W-:Y:S01]  /*88b0*/  SHF.L.U32 R182, R177.reuse, 0x10, RZ ;  /* 0x00000010b1b67819 */ /* 0x040fe200000006ff */
[----:B------:R-:W-:Y:S01]  /*88c0*/  FADD.FTZ R183, R248, -R183 ;  /* 0x800000b7f8b77221 */ /* 0x000fe20000010000 */
[----:B------:R-:W-:Y:S02]  /*88d0*/  @P5 PRMT R177, R177, 0x7632, R177 ;  /* 0x00007632b1b15816 */ /* 0x000fe400000000b1 */
[----:B------:R-:W-:Y:S01]  /*88e0*/  PRMT R179, R47, 0x7632, R179 ;  /* 0x000076322fb37816 */ /* 0x000fe200000000b3 */
[----:B------:R-:W-:Y:S01]  /*88f0*/  FFMA.FTZ R182, R183, UR23, R182 ;  /* 0x00000017b7b67c23 */ /* 0x000fe200080100b6 */
[----:B------:R-:W-:Y:S01]  /*8900*/  @P5 SHF.L.U32 R177, R177, 0x10, RZ ;  /* 0x00000010b1b15819 */ /* 0x000fe200000006ff */
[----:B------:R-:W-:Y:S01]  /*8910*/  FMUL.FTZ R183, R170, R181 ;  /* 0x000000b5aab77220 */ /* 0x000fe20000410000 */
[----:B------:R-:W-:Y:S01]  /*8920*/  SHF.L.U32 R181, R46, 0x10, RZ ;  /* 0x000000102eb57819 */ /* 0x000fe200000006ff */
[----:B------:R-:W-:-:S03]  /*8930*/  FMUL.FTZ R182, R182, UR12 ;  /* 0x0000000cb6b67c20 */ /* 0x000fc60008410000 */
[----:B------:R-:W-:Y:S01]  /*8940*/  FSEL R183, R183, RZ, P3 ;  /* 0x000000ffb7b77208 */ /* 0x000fe20001800000 */
[----:B------:R-:W-:Y:S01]  /*8950*/  FMUL.FTZ R226, R182, UR22 ;  /* 0x00000016b6e27c20 */ /* 0x000fe20008410000 */
[----:B------:R-:W-:Y:S02]  /*8960*/  MOV R182, RZ ;  /* 0x000000ff00b67202 */ /* 0x000fe40000000f00 */
[----:B------:R-:W-:Y:S01]  /*8970*/  LOP3.LUT P3, RZ, R21, 0xff00, RZ, 0xc0, !PT ;  /* 0x0000ff0015ff7812 */ /* 0x000fe2000786c0ff */
[----:B------:R-:W-:Y:S01]  /*8980*/  @P5 FMUL.FTZ R182, R226, R177 ;  /* 0x000000b1e2b65220 */ /* 0x000fe20000410000 */
[----:B------:R-:W-:-:S03]  /*8990*/  FFMA.FTZ R177, R203, UR4, R180 ;  /* 0x00000004cbb17c23 */ /* 0x000fc600080100b4 */
[----:B------:R-:W-:Y:S01]  /*89a0*/  FADD.FTZ R87, R87, R182 ;  /* 0x000000b657577221 */ /* 0x000fe20000010000 */
[----:B------:R-:W-:-:S04]  /*89b0*/  FADD.FTZ R177, R247, -R177 ;  /* 0x800000b1f7b17221 */ /* 0x000fc80000010000 */
[----:B------:R-:W-:Y:S01]  /*89c0*/  FFMA.FTZ R177, R177, UR23, R181 ;  /* 0x00000017b1b17c23 */ /* 0x000fe200080100b5 */
[C---:B------:R-:W-:Y:S02]  /*89d0*/  @P4 SHF.L.U32 R181, R178.reuse, 0x10, RZ ;  /* 0x00000010b2b54819 */ /* 0x040fe400000006ff */
[----:B------:R-:W-:Y:S01]  /*89e0*/  @P3 PRMT R178, R178, 0x7632, R178 ;  /* 0x00007632b2b23816 */ /* 0x000fe200000000b2 */
[----:B------:R-:W-:-:S03]  /*89f0*/  FMUL.FTZ R177, R177, UR12 ;  /* 0x0000000cb1b17c20 */ /* 0x000fc60008410000 */
[----:B------:R-:W-:Y:S01]  /*8a00*/  @P3 SHF.L.U32 R178, R178, 0x10, RZ ;  /* 0x00000010b2b23819 */ /* 0x000fe200000006ff */
[----:B------:R-:W-:Y:S01]  /*8a10*/  FMUL.FTZ R182, R177, UR22 ;  /* 0x00000016b1b67c20 */ /* 0x000fe20008410000 */
[----:B------:R-:W-:-:S03]  /*8a20*/  HFMA2 R177, -RZ, RZ, 0, 0 ;  /* 0x00000000ffb17431 */ /* 0x000fc600000001ff */
[----:B------:R-:W-:Y:S01]  /*8a30*/  @P4 FMUL.FTZ R177, R182, R181 ;  /* 0x000000b5b6b14220 */ /* 0x000fe20000410000 */
[----:B------:R-:W-:Y:S01]  /*8a40*/  FFMA.FTZ R181, R202, UR4, R180 ;  /* 0x00000004cab57c23 */ /* 0x000fe200080100b4 */
[----:B------:R-:W-:Y:S02]  /*8a50*/  FMUL.FTZ R182, R164, R182 ;  /* 0x000000b6a4b67220 */ /* 0x000fe40000410000 */
[----:B------:R-:W-:Y:S01]  /*8a60*/  FADD.FTZ R177, R80, R177 ;  /* 0x000000b150b17221 */ /* 0x000fe20000010000 */
[----:B------:R-:W-:Y:S01]  /*8a70*/  PRMT R80, R46, 0x7632, R80 ;  /* 0x000076322e507816 */ /* 0x000fe20000000050 */
[----:B------:R-:W-:-:S03]  /*8a80*/  FADD.FTZ R181, R246, -R181 ;  /* 0x800000b5f6b57221 */ /* 0x000fc60000010000 */
[----:B------:R-:W-:-:S05]  /*8a90*/  SHF.L.U32 R80, R80, 0x10, RZ ;  /* 0x0000001050507819 */ /* 0x000fca00000006ff */
[----:B------:R-:W-:Y:S01]  /*8aa0*/  FFMA.FTZ R80, R181, UR23, R80 ;  /* 0x00000017b5507c23 */ /* 0x000fe20008010050 */
[----:B------:R-:W-:-:S03]  /*8ab0*/  MOV R181, RZ ;  /* 0x000000ff00b57202 */ /* 0x000fc60000000f00 */
[----:B------:R-:W-:-:S04]  /*8ac0*/  FMUL.FTZ R80, R80, UR12 ;  /* 0x0000000c50507c20 */ /* 0x000fc80008410000 */
[----:B------:R-:W-:-:S04]  /*8ad0*/  FMUL.FTZ R80, R80, UR22 ;  /* 0x0000001650507c20 */ /* 0x000fc80008410000 */
[----:B------:R-:W-:Y:S01]  /*8ae0*/  @P3 FMUL.FTZ R181, R80, R178 ;  /* 0x000000b250b53220 */ /* 0x000fe20000410000 */
[----:B------:R-:W-:Y:S01]  /*8af0*/  SHF.L.U32 R178, R47, 0x10, RZ ;  /* 0x000000102fb27819 */ /* 0x000fe200000006ff */
[----:B------:R-:W-:Y:S02]  /*8b00*/  FMUL.FTZ R80, R165, R80 ;  /* 0x00000050a5507220 */ /* 0x000fe40000410000 */
[----:B------:R-:W-:Y:S01]  /*8b10*/  FADD.FTZ R181, R81, R181 ;  /* 0x000000b551b57221 */ /* 0x000fe20000010000 */
[----:B------:R-:W-:Y:S02]  /*8b20*/  FFMA.FTZ R81, R201, UR4, R180 ;  /* 0x00000004c9517c23 */ /* 0x000fe400080100b4 */
[----:B------:R-:W-:Y:S02]  /*8b30*/  FSEL R80, R80, RZ, P3 ;  /* 0x000000ff50507208 */ /* 0x000fe40001800000 */
[----:B------:R-:W-:Y:S01]  /*8b40*/  FADD.FTZ R81, R245, -R81 ;  /* 0x80000051f5517221 */ /* 0x000fe20000010000 */
[----:B------:R-:W-:-:S03]  /*8b50*/  LOP3.LUT P3, RZ, R20, 0xff00, RZ, 0xc0, !PT ;  /* 0x0000ff0014ff7812 */ /* 0x000fc6000786c0ff */
[----:B------:R-:W-:Y:S01]  /*8b60*/  FFMA.FTZ R81, R81, UR23, R178 ;  /* 0x0000001751517c23 */ /* 0x000fe200080100b2 */
[----:B------:R-:W-:-:S03]  /*8b70*/  HFMA2 R178, -RZ, RZ, 0, 0 ;  /* 0x00000000ffb27431 */ /* 0x000fc600000001ff */
[----:B------:R-:W-:-:S04]  /*8b80*/  FMUL.FTZ R81, R81, UR12 ;  /* 0x0000000c51517c20 */ /* 0x000fc80008410000 */
[----:B------:R-:W-:-:S04]  /*8b90*/  FMUL.FTZ R81, R81, UR22 ;  /* 0x0000001651517c20 */ /* 0x000fc80008410000 */
[----:B------:R-:W-:Y:S01]  /*8ba0*/  @P6 FMUL.FTZ R178, R81, R227 ;  /* 0x000000e351b26220 */ /* 0x000fe20000410000 */
[----:B------:R-:W-:-:S03]  /*8bb0*/  SHF.L.U32 R227, R179, 0x10, RZ ;  /* 0x00000010b3e37819 */ /* 0x000fc600000006ff */
[----:B------:R-:W-:Y:S01]  /*8bc0*/  FADD.FTZ R178, R82, R178 ;  /* 0x000000b252b27221 */ /* 0x000fe20000010000 */
[----:B------:R-:W-:Y:S01]  /*8bd0*/  FMUL.FTZ R82, R166, R81 ;  /* 0x00000051a6527220 */ /* 0x000fe20000410000 */
[----:B------:R-:W-:-:S04]  /*8be0*/  FFMA.FTZ R81, R200, UR4, R180 ;  /* 0x00000004c8517c23 */ /* 0x000fc800080100b4 */
[----:B------:R-:W-:Y:S01]  /*8bf0*/  FSEL R82, R82, RZ, P6 ;  /* 0x000000ff52527208 */ /* 0x000fe20003000000 */
[----:B------:R-:W-:Y:S01]  /*8c00*/  FADD.FTZ R81, R244, -R81 ;  /* 0x80000051f4517221 */ /* 0x000fe20000010000 */
[----:B------:R-:W-:-:S03]  /*8c10*/  ISETP.GE.U32.AND P6, PT, R20, RZ, PT ;  /* 0x000000ff1400720c */ /* 0x000fc60003fc6070 */
[----:B------:R-:W-:Y:S01]  /*8c20*/  FFMA.FTZ R81, R81, UR23, R227 ;  /* 0x0000001751517c23 */ /* 0x000fe200080100e3 */
[----:B------:R-:W-:Y:S02]  /*8c30*/  ISETP.GE.U32.AND.EX P6, PT, R21, 0x1000000, PT, P6 ;  /* 0x010000001500780c */ /* 0x000fe40003fc6160 */
[----:B------:R-:W-:Y:S01]  /*8c40*/  MOV R227, RZ ;  /* 0x000000ff00e37202 */ /* 0x000fe20000000f00 */
[----:B------:R-:W-:-:S04]  /*8c50*/  FMUL.FTZ R81, R81, UR12 ;  /* 0x0000000c51517c20 */ /* 0x000fc80008410000 */
[----:B------:R-:W-:-:S06]  /*8c60*/  FMUL.FTZ R81, R81, UR22 ;  /* 0x0000001651517c20 */ /* 0x000fcc0008410000 */
[----:B------:R-:W-:-:S04]  /*8c70*/  @P6 PRMT R179, R179, 0x7632, R179 ;  /* 0x00007632b3b36816 */ /* 0x000fc800000000b3 */
[----:B------:R-:W-:-:S05]  /*8c80*/  @P6 SHF.L.U32 R179, R179, 0x10, RZ ;  /* 0x00000010b3b36819 */ /* 0x000fca00000006ff */
[----:B------:R-:W-:-:S04]  /*8c90*/  @P6 FMUL.FTZ R227, R81, R179 ;  /* 0x000000b351e36220 */ /* 0x000fc80000410000 */
[----:B------:R-:W-:Y:S01]  /*8ca0*/  FADD.FTZ R179, R83, R227 ;  /* 0x000000e353b37221 */ /* 0x000fe20000010000 */
[----:B------:R-:W-:Y:S01]  /*8cb0*/  FMUL.FTZ R83, R167, R81 ;  /* 0x00000051a7537220 */ /* 0x000fe20000410000 */
[----:B------:R-:W-:Y:S01]  /*8cc0*/  FMUL.FTZ R81, R171, R226 ;  /* 0x000000e2ab517220 */ /* 0x000fe20000410000 */
[----:B------:R-:W-:-:S03]  /*8cd0*/  SHF.L.U32 R226, R44, 0x10, RZ ;  /* 0x000000102ce27819 */ /* 0x000fc600000006ff */
[----:B------:R-:W-:Y:S02]  /*8ce0*/  FSEL R83, R83, RZ, P6 ;  /* 0x000000ff53537208 */ /* 0x000fe40003000000 */
[----:B------:R-:W-:Y:S02]  /*8cf0*/  FSEL R81, R81, RZ, P5 ;  /* 0x000000ff51517208 */ /* 0x000fe40002800000 */
[----:B------:R-:W-:Y:S01]  /*8d00*/  F2FP.BF16.F32.PACK_AB R83, R83, R82 ;  /* 0x000000525353723e */ /* 0x000fe200000010ff */
[----:B------:R-:W-:Y:S01]  /*8d10*/  FFMA.FTZ R82, R0, UR4, R180 ;  /* 0x0000000400527c23 */ /* 0x000fe200080100b4 */
[----:B------:R-:W-:-:S03]  /*8d20*/  F2FP.BF16.F32.PACK_AB R81, R81, R183 ;  /* 0x000000b75151723e */ /* 0x000fc600000010ff */
[----:B------:R-:W-:-:S04]  /*8d30*/  FADD.FTZ R82, R207, -R82 ;  /* 0x80000052cf527221 */ /* 0x000fc80000010000 */
[----:B------:R-:W-:Y:S01]  /*8d40*/  FFMA.FTZ R82, R82, UR23, R226 ;  /* 0x0000001752527c23 */ /* 0x000fe200080100e2 */
[----:B------:R-:W-:Y:S01]  /*8d50*/  FSEL R226, R182, RZ, P4 ;  /* 0x000000ffb6e27208 */ /* 0x000fe20002000000 */
[----:B------:R-:W-:Y:S01]  /*8d60*/  HFMA2 R182, -RZ, RZ, 0, 0 ;  /* 0x00000000ffb67431 */ /* 0x000fe200000001ff */
[----:B------:R-:W-:Y:S01]  /*8d70*/  LOP3.LUT P4, RZ, R20, 0xff, RZ, 0xc0, !PT ;  /* 0x000000ff14ff7812 */ /* 0x000fe2000788c0ff */
[----:B------:R-:W-:-:S04]  /*8d80*/  FMUL.FTZ R82, R82, UR12 ;  /* 0x0000000c52527c20 */ /* 0x000fc80008410000 */
[----:B------:R-:W-:-:S08]  /*8d90*/  FMUL.FTZ R82, R82, UR22 ;  /* 0x0000001652527c20 */ /* 0x000fd00008410000 */
[----:B------:R-:W-:Y:S02]  /*8da0*/  @P4 SHF.L.U32 R227, R176, 0x10, RZ ;  /* 0x00000010b0e34819 */ /* 0x000fe400000006ff */
[----:B------:R-:W-:-:S03]  /*8db0*/  PRMT R176, R44, 0x7632, R176 ;  /* 0x000076322cb07816 */ /* 0x000fc600000000b0 */
[----:B------:R-:W-:Y:S01]  /*8dc0*/  @P4 FMUL.FTZ R182, R82, R227 ;  /* 0x000000e352b64220 */ /* 0x000fe20000410000 */
[C---:B------:R-:W-:Y:S02]  /*8dd0*/  SHF.L.U32 R227, R176.reuse, 0x10, RZ ;  /* 0x00000010b0e37819 */ /* 0x040fe400000006ff */
[----:B------:R-:W-:Y:S01]  /*8de0*/  @P3 PRMT R176, R176, 0x7632, R176 ;  /* 0x00007632b0b03816 */ /* 0x000fe200000000b0 */
[----:B------:R-:W-:Y:S01]  /*8df0*/  FADD.FTZ R182, R84, R182 ;  /* 0x000000b654b67221 */ /* 0x000fe20000010000 */
[----:B------:R-:W-:Y:S02]  /*8e00*/  FFMA.FTZ R84, R206, UR4, R180 ;  /* 0x00000004ce547c23 */ /* 0x000fe400080100b4 */
[----:B------:R-:W-:Y:S02]  /*8e10*/  @P3 SHF.L.U32 R176, R176, 0x10, RZ ;  /* 0x00000010b0b03819 */ /* 0x000fe400000006ff */
[----:B------:R-:W-:-:S04]  /*8e20*/  FADD.FTZ R84, R250, -R84 ;  /* 0x80000054fa547221 */ /* 0x000fc80000010000 */
[----:B------:R-:W-:Y:S01]  /*8e30*/  FFMA.FTZ R84, R84, UR23, R227 ;  /* 0x0000001754547c23 */ /* 0x000fe200080100e3 */
[----:B------:R-:W-:-:S03]  /*8e40*/  MOV R227, RZ ;  /* 0x000000ff00e37202 */ /* 0x000fc60000000f00 */
[----:B------:R-:W-:-:S04]  /*8e50*/  FMUL.FTZ R84, R84, UR12 ;  /* 0x0000000c54547c20 */ /* 0x000fc80008410000 */
[----:B------:R-:W-:-:S04]  /*8e60*/  FMUL.FTZ R84, R84, UR22 ;  /* 0x0000001654547c20 */ /* 0x000fc80008410000 */
[----:B------:R-:W-:Y:S01]  /*8e70*/  @P3 FMUL.FTZ R227, R84, R176 ;  /* 0x000000b054e33220 */ /* 0x000fe20000410000 */
[----:B------:R-:W-:-:S03]  /*8e80*/  FMUL.FTZ R84, R169, R84 ;  /* 0x00000054a9547220 */ /* 0x000fc60000410000 */
[----:B------:R-:W-:Y:S01]  /*8e90*/  FADD.FTZ R176, R85, R227 ;  /* 0x000000e355b07221 */ /* 0x000fe20000010000 */
[----:B------:R-:W-:Y:S01]  /*8ea0*/  FMUL.FTZ R85, R168, R82 ;  /* 0x00000052a8557220 */ /* 0x000fe20000410000 */
[----:B------:R-:W-:Y:S02]  /*8eb0*/  F2FP.BF16.F32.PACK_AB R82, R80, R226 ;  /* 0x000000e25052723e */ /* 0x000fe400000010ff */
[----:B------:R-:W-:Y:S02]  /*8ec0*/  FSEL R84, R84, RZ, P3 ;  /* 0x000000ff54547208 */ /* 0x000fe40001800000 */
[----:B------:R-:W-:-:S04]  /*8ed0*/  FSEL R80, R85, RZ, P4 ;  /* 0x000000ff55507208 */ /* 0x000fc80002000000 */
[----:B------:R-:W-:Y:S01]  /*8ee0*/  F2FP.BF16.F32.PACK_AB R80, R84, R80 ;  /* 0x000000505450723e */ /* 0x000fe200000010ff */
[----:B------:R-:W-:Y:S06]  /*8ef0*/  BRA `(.L_x_4954) ;  /* 0x0000000400e47947 */ /* 0x000fec0003800000 */
.L_x_4953:
[--C-:B------:R-:W-:Y:S01]  /*8f00*/  FFMA.FTZ R174, R204, UR4, R180.reuse ;  /* 0x00000004ccae7c23 */ /* 0x100fe200080100b4 */
[--C-:B------:R-:W-:Y:S01]  /*8f10*/  FFMA.FTZ R173, R205, UR4, R180.reuse ;  /* 0x00000004cdad7c23 */ /* 0x100fe200080100b4 */
[----:B------:R-:W-:Y:S01]  /*8f20*/  FFMA.FTZ R175, R202, UR4, R180 ;  /* 0x00000004caaf7c23 */ /* 0x000fe200080100b4 */
[----:B-----5:R-:W-:Y:S01]  /*8f30*/  SHF.L.U32 R182, R45, 0x10, RZ ;  /* 0x000000102db67819 */ /* 0x020fe200000006ff */
[--C-:B------:R-:W-:Y:S01]  /*8f40*/  FADD.FTZ R181, R248, -R174.reuse ;  /* 0x800000aef8b57221 */ /* 0x100fe20000010000 */
[----:B------:R-:W-:Y:S01]  /*8f50*/  PRMT R174, R46, 0x7632, R174 ;  /* 0x000076322eae7816 */ /* 0x000fe200000000ae */
[----:B------:R-:W-:Y:S01]  /*8f60*/  FADD.FTZ R173, R249, -R173 ;  /* 0x800000adf9ad7221 */ /* 0x000fe20000010000 */
[----:B------:R-:W-:Y:S01]  /*8f70*/  LOP3.LUT P4, RZ, R20, 0xff0000, RZ, 0xc0, !PT ;  /* 0x00ff000014ff7812 */ /* 0x000fe2000788c0ff */
[----:B------:R-:W-:Y:S01]  /*8f80*/  FADD.FTZ R175, R246, -R175 ;  /* 0x800000aff6af7221 */ /* 0x000fe20000010000 */
[----:B------:R-:W-:Y:S01]  /*8f90*/  PRMT R172, R45, 0x7632, R172 ;  /* 0x000076322dac7816 */ /* 0x000fe200000000ac */
[----:B------:R-:W-:Y:S01]  /*8fa0*/  FFMA.FTZ R173, R173, UR23, R182 ;  /* 0x00000017adad7c23 */ /* 0x000fe200080100b6 */
[----:B------:R-:W-:Y:S01]  /*8fb0*/  SHF.L.U32 R174, R174, 0x10, RZ ;  /* 0x00000010aeae7819 */ /* 0x000fe200000006ff */
[----:B------:R-:W-:Y:S01]  /*8fc0*/  HFMA2 R182, -RZ, RZ, 0, 0 ;  /* 0x00000000ffb67431 */ /* 0x000fe200000001ff */
[----:B------:R-:W-:-:S02]  /*8fd0*/  LOP3.LUT P3, RZ, R20, 0xff000000, RZ, 0xc0, !PT ;  /* 0xff00000014ff7812 */ /* 0x000fc4000786c0ff */
[----:B------:R-:W-:Y:S01]  /*8fe0*/  SHF.L.U32 R172, R172, 0x10, RZ ;  /* 0x00000010acac7819 */ /* 0x000fe200000006ff */
[----:B------:R-:W-:Y:S01]  /*8ff0*/  FFMA.FTZ R174, R175, UR23, R174 ;  /* 0x00000017afae7c23 */ /* 0x000fe200080100ae */
[----:B------:R-:W-:Y:S01]  /*9000*/  FMUL.FTZ R175, R173, UR12 ;  /* 0x0000000cadaf7c20 */ /* 0x000fe20008410000 */
[----:B------:R-:W-:Y:S02]  /*9010*/  MOV R252, RZ ;  /* 0x000000ff00fc7202 */ /* 0x000fe40000000f00 */
[----:B------:R-:W-:Y:S01]  /*9020*/  FFMA.FTZ R172, R181, UR23, R172 ;  /* 0x00000017b5ac7c23 */ /* 0x000fe200080100ac */
[----:B------:R-:W-:Y:S01]  /*9030*/  FMUL.FTZ R181, R175, UR22 ;  /* 0x00000016afb57c20 */ /* 0x000fe20008410000 */
[----:B------:R-:W-:-:S03]  /*9040*/  @P4 SHF.L.U32 R175, R177, 0x10, RZ ;  /* 0x00000010b1af4819 */ /* 0x000fc600000006ff */
[C---:B------:R-:W-:Y:S02]  /*9050*/  F2FP.BF16.F32.PACK_AB R173, R172.reuse, R173 ;  /* 0x000000adacad723e */ /* 0x040fe400000010ff */
[-C--:B------:R-:W-:Y:S01]  /*9060*/  @P4 FMUL.FTZ R182, R175, R181.reuse ;  /* 0x000000b5afb64220 */ /* 0x080fe20000410000 */
[----:B------:R-:W-:Y:S01]  /*9070*/  @P3 PRMT R177, R177, 0x7632, R177 ;  /* 0x00007632b1b13816 */ /* 0x000fe200000000b1 */
[----:B------:R-:W-:Y:S01]  /*9080*/  FMUL.FTZ R175, R172, UR12 ;  /* 0x0000000cacaf7c20 */ /* 0x000fe20008410000 */
[----:B------:R-:W-:Y:S01]  /*9090*/  FMUL.FTZ R181, R170, R181 ;  /* 0x000000b5aab57220 */ /* 0x000fe20000410000 */
[----:B------:R-:W-:Y:S01]  /*90a0*/  FADD.FTZ R86, R86, R182 ;  /* 0x000000b656567221 */ /* 0x000fe20000010000 */
[----:B------:R-:W-:Y:S01]  /*90b0*/  @P3 SHF.L.U32 R183, R177, 0x10, RZ ;  /* 0x00000010b1b73819 */ /* 0x000fe200000006ff */
[----:B------:R-:W-:Y:S01]  /*90c0*/  FMUL.FTZ R177, R175, UR22 ;  /* 0x00000016afb17c20 */ /* 0x000fe20008410000 */
[----:B------:R-:W-:Y:S01]  /*90d0*/  FFMA.FTZ R182, R203, UR4, R180 ;  /* 0x00000004cbb67c23 */ /* 0x000fe200080100b4 */
[----:B------:R-:W-:-:S02]  /*90e0*/  MOV R175, RZ ;  /* 0x000000ff00af7202 */ /* 0x000fc40000000f00 */
[----:B------:R-:W-:Y:S01]  /*90f0*/  FSEL R226, R181, RZ, P4 ;  /* 0x000000ffb5e27208 */ /* 0x000fe20002000000 */
[-C--:B------:R-:W-:Y:S01]  /*9100*/  @P3 FMUL.FTZ R175, R183, R177.reuse ;  /* 0x000000b1b7af3220 */ /* 0x080fe20000410000 */
[----:B------:R-:W-:Y:S01]  /*9110*/  LOP3.LUT P4, RZ, R21, 0xff, RZ, 0xc0, !PT ;  /* 0x000000ff15ff7812 */ /* 0x000fe2000788c0ff */
[----:B------:R-:W-:Y:S01]  /*9120*/  FMUL.FTZ R177, R171, R177 ;  /* 0x000000b1abb17220 */ /* 0x000fe20000410000 */
[----:B------:R-:W-:Y:S01]  /*9130*/  SHF.L.U32 R181, R46, 0x10, RZ ;  /* 0x000000102eb57819 */ /* 0x000fe200000006ff */
[----:B------:R-:W-:Y:S01]  /*9140*/  FADD.FTZ R182, R247, -R182 ;  /* 0x800000b6f7b67221 */ /* 0x000fe20000010000 */
[----:B------:R-:W-:Y:S01]  /*9150*/  FADD.FTZ R87, R87, R175 ;  /* 0x000000af57577221 */ /* 0x000fe20000010000 */
[----:B------:R-:W-:Y:S02]  /*9160*/  PRMT R172, R44, 0x7632, R172 ;  /* 0x000076322cac7816 */ /* 0x000fe400000000ac */
[----:B------:R-:W-:Y:S01]  /*9170*/  FFMA.FTZ R182, R182, UR23, R181 ;  /* 0x00000017b6b67c23 */ /* 0x000fe200080100b5 */
[----:B------:R-:W-:Y:S01]  /*9180*/  FSEL R228, R177, RZ, P3 ;  /* 0x000000ffb1e47208 */ /* 0x000fe20001800000 */
[----:B------:R-:W-:Y:S01]  /*9190*/  HFMA2 R177, -RZ, RZ, 0, 0 ;  /* 0x00000000ffb17431 */ /* 0x000fe200000001ff */
[----:B------:R-:W-:Y:S01]  /*91a0*/  LOP3.LUT P3, RZ, R21, 0xff00, RZ, 0xc0, !PT ;  /* 0x0000ff0015ff7812 */ /* 0x000fe2000786c0ff */
[----:B------:R-:W-:Y:S01]  /*91b0*/  FMUL.FTZ R175, R182, UR12 ;  /* 0x0000000cb6af7c20 */ /* 0x000fe20008410000 */
[----:B------:R-:W-:-:S02]  /*91c0*/  SHF.L.U32 R172, R172, 0x10, RZ ;  /* 0x00000010acac7819 */ /* 0x000fc400000006ff */
[----:B------:R-:W-:Y:S01]  /*91d0*/  @P4 SHF.L.U32 R181, R178, 0x10, RZ ;  /* 0x00000010b2b54819 */ /* 0x000fe200000006ff */
[----:B------:R-:W-:-:S04]  /*91e0*/  FMUL.FTZ R175, R175, UR22 ;  /* 0x00000016afaf7c20 */ /* 0x000fc80008410000 */
[----:B------:R-:W-:-:S04]  /*91f0*/  @P4 FMUL.FTZ R177, R181, R175 ;  /* 0x000000afb5b14220 */ /* 0x000fc80000410000 */
[----:B------:R-:W-:Y:S01]  /*9200*/  @P3 PRMT R181, R178, 0x7632, R181 ;  /* 0x00007632b2b53816 */ /* 0x000fe200000000b5 */
[----:B------:R-:W-:Y:S01]  /*9210*/  FMUL.FTZ R178, R174, UR12 ;  /* 0x0000000caeb27c20 */ /* 0x000fe20008410000 */
[----:B------:R-:W-:Y:S01]  /*9220*/  FADD.FTZ R177, R80, R177 ;  /* 0x000000b150b17221 */ /* 0x000fe20000010000 */
[----:B------:R-:W-:Y:S01]  /*9230*/  FMUL.FTZ R80, R164, R175 ;  /* 0x000000afa4507220 */ /* 0x000fe20000410000 */
[----:B------:R-:W-:Y:S01]  /*9240*/  @P3 SHF.L.U32 R181, R181, 0x10, RZ ;  /* 0x00000010b5b53819 */ /* 0x000fe200000006ff */
[----:B------:R-:W-:Y:S01]  /*9250*/  FMUL.FTZ R227, R178, UR22 ;  /* 0x00000016b2e37c20 */ /* 0x000fe20008410000 */
[----:B------:R-:W-:Y:S01]  /*9260*/  FFMA.FTZ R175, R201, UR4, R180 ;  /* 0x00000004c9af7c23 */ /* 0x000fe200080100b4 */
[----:B------:R-:W-:Y:S02]  /*9270*/  MOV R178, RZ ;  /* 0x000000ff00b27202 */ /* 0x000fe40000000f00 */
[----:B------:R-:W-:Y:S01]  /*9280*/  FSEL R80, R80, RZ, P4 ;  /* 0x000000ff50507208 */ /* 0x000fe20002000000 */
[-C--:B------:R-:W-:Y:S01]  /*9290*/  @P3 FMUL.FTZ R178, R181, R227.reuse ;  /* 0x000000e3b5b23220 */ /* 0x080fe20000410000 */
[----:B------:R-:W-:Y:S01]  /*92a0*/  LOP3.LUT P4, RZ, R21, 0xff0000, RZ, 0xc0, !PT ;  /* 0x00ff000015ff7812 */ /* 0x000fe2000788c0ff */
[----:B------:R-:W-:Y:S01]  /*92b0*/  FADD.FTZ R175, R245, -R175 ;  /* 0x800000aff5af7221 */ /* 0x000fe20000010000 */
[----:B------:R-:W-:Y:S01]  /*92c0*/  SHF.L.U32 R181, R47, 0x10, RZ ;  /* 0x000000102fb57819 */ /* 0x000fe200000006ff */
[----:B------:R-:W-:Y:S01]  /*92d0*/  FMUL.FTZ R227, R165, R227 ;  /* 0x000000e3a5e37220 */ /* 0x000fe20000410000 */
[----:B------:R-:W-:Y:S01]  /*92e0*/  F2FP.BF16.F32.PACK_AB R174, R174, R182 ;  /* 0x000000b6aeae723e */ /* 0x000fe200000010ff */
[----:B------:R-:W-:-:S02]  /*92f0*/  HFMA2 R182, -RZ, RZ, 0, 0 ;  /* 0x00000000ffb67431 */ /* 0x000fc400000001ff */
[----:B------:R-:W-:Y:S01]  /*9300*/  FFMA.FTZ R175, R175, UR23, R181 ;  /* 0x00000017afaf7c23 */ /* 0x000fe200080100b5 */
[----:B------:R-:W-:Y:S01]  /*9310*/  FADD.FTZ R181, R81, R178 ;  /* 0x000000b251b57221 */ /* 0x000fe20000010000 */
[----:B------:R-:W-:Y:S02]  /*9320*/  FSEL R227, R227, RZ, P3 ;  /* 0x000000ffe3e37208 */ /* 0x000fe40001800000 */
[----:B------:R-:W-:Y:S01]  /*9330*/  FMUL.FTZ R81, R175, UR12 ;  /* 0x0000000caf517c20 */ /* 0x000fe20008410000 */
[----:B------:R-:W-:Y:S02]  /*9340*/  ISETP.GE.U32.AND P3, PT, R20, RZ, PT ;  /* 0x000000ff1400720c */ /* 0x000fe40003f66070 */
[----:B------:R-:W-:Y:S01]  /*9350*/  @P4 SHF.L.U32 R178, R179, 0x10, RZ ;  /* 0x00000010b3b24819 */ /* 0x000fe200000006ff */
[----:B------:R-:W-:Y:S01]  /*9360*/  FMUL.FTZ R183, R81, UR22 ;  /* 0x0000001651b77c20 */ /* 0x000fe20008410000 */
[----:B------:R-:W-:Y:S01]  /*9370*/  HFMA2 R81, -RZ, RZ, 0, 0 ;  /* 0x00000000ff517431 */ /* 0x000fe200000001ff */
[----:B------:R-:W-:-:S02]  /*9380*/  ISETP.GE.U32.AND.EX P3, PT, R21, 0x1000000, PT, P3 ;  /* 0x010000001500780c */ /* 0x000fc40003f66130 */
[----:B------:R-:W-:-:S04]  /*9390*/  @P4 FMUL.FTZ R81, R178, R183 ;  /* 0x000000b7b2514220 */ /* 0x000fc80000410000 */
[--C-:B------:R-:W-:Y:S01]  /*93a0*/  FADD.FTZ R178, R82, R81.reuse ;  /* 0x0000005152b27221 */ /* 0x100fe20000010000 */
[----:B------:R-:W-:Y:S01]  /*93b0*/  PRMT R81, R47, 0x7632, R81 ;  /* 0x000076322f517816 */ /* 0x000fe20000000051 */
[----:B------:R-:W-:-:S03]  /*93c0*/  FFMA.FTZ R82, R200, UR4, R180 ;  /* 0x00000004c8527c23 */ /* 0x000fc600080100b4 */
[----:B------:R-:W-:Y:S01]  /*93d0*/  SHF.L.U32 R81, R81, 0x10, RZ ;  /* 0x0000001051517819 */ /* 0x000fe200000006ff */
[----:B------:R-:W-:Y:S01]  /*93e0*/  FADD.FTZ R82, R244, -R82 ;  /* 0x80000052f4527221 */ /* 0x000fe20000010000 */
[----:B------:R-:W-:-:S03]  /*93f0*/  @P3 PRMT R179, R179, 0x7632, R179 ;  /* 0x00007632b3b33816 */ /* 0x000fc600000000b3 */
[----:B------:R-:W-:Y:S01]  /*9400*/  FFMA.FTZ R82, R82, UR23, R81 ;  /* 0x0000001752527c23 */ /* 0x000fe20008010051 */
[----:B------:R-:W-:-:S03]  /*9410*/  @P3 SHF.L.U32 R179, R179, 0x10, RZ ;  /* 0x00000010b3b33819 */ /* 0x000fc600000006ff */
[C---:B------:R-:W-:Y:S01]  /*9420*/  FMUL.FTZ R81, R82.reuse, UR12 ;  /* 0x0000000c52517c20 */ /* 0x040fe20008410000 */
[----:B------:R-:W-:Y:S01]  /*9430*/  F2FP.BF16.F32.PACK_AB R175, R82, R175 ;  /* 0x000000af52af723e */ /* 0x000fe200000010ff */
[----:B------:R-:W-:Y:S02]  /*9440*/  FFMA.FTZ R82, R0, UR4, R180 ;  /* 0x0000000400527c23 */ /* 0x000fe400080100b4 */
[----:B------:R-:W-:Y:S02]  /*9450*/  FMUL.FTZ R81, R81, UR22 ;  /* 0x0000001651517c20 */ /* 0x000fe40008410000 */
[----:B------:R-:W-:Y:S02]  /*9460*/  FADD.FTZ R82, R207, -R82 ;  /* 0x80000052cf527221 */ /* 0x000fe40000010000 */
[-C--:B------:R-:W-:Y:S01]  /*9470*/  @P3 FMUL.FTZ R252, R179, R81.reuse ;  /* 0x00000051b3fc3220 */ /* 0x080fe20000410000 */
[----:B------:R-:W-:-:S03]  /*9480*/  FMUL.FTZ R81, R167, R81 ;  /* 0x00000051a7517220 */ /* 0x000fc60000410000 */
[----:B------:R-:W-:Y:S01]  /*9490*/  FADD.FTZ R179, R83, R252 ;  /* 0x000000fc53b37221 */ /* 0x000fe20000010000 */
[----:B------:R-:W-:Y:S01]  /*94a0*/  FMUL.FTZ R83, R166, R183 ;  /* 0x000000b7a6537220 */ /* 0x000fe20000410000 */
[----:B------:R-:W-:Y:S02]  /*94b0*/  SHF.L.U32 R183, R44, 0x10, RZ ;  /* 0x000000102cb77819 */ /* 0x000fe400000006ff */
[----:B------:R-:W-:Y:S02]  /*94c0*/  FSEL R81, R81, RZ, P3 ;  /* 0x000000ff51517208 */ /* 0x000fe40001800000 */
[----:B------:R-:W-:Y:S01]  /*94d0*/  FSEL R83, R83, RZ, P4 ;  /* 0x000000ff53537208 */ /* 0x000fe20002000000 */
[----:B------:R-:W-:Y:S01]  /*94e0*/  FFMA.FTZ R82, R82, UR23, R183 ;  /* 0x0000001752527c23 */ /* 0x000fe200080100b7 */
[C---:B------:R-:W-:Y:S02]  /*94f0*/  LOP3.LUT P4, RZ, R20.reuse, 0xff, RZ, 0xc0, !PT ;  /* 0x000000ff14ff7812 */ /* 0x040fe4000788c0ff */
[----:B------:R-:W-:Y:S01]  /*9500*/  LOP3.LUT P3, RZ, R20, 0xff00, RZ, 0xc0, !PT ;  /* 0x0000ff0014ff7812 */ /* 0x000fe2000786c0ff */
[----:B------:R-:W-:Y:S01]  /*9510*/  FMUL.FTZ R183, R82, UR12 ;  /* 0x0000000c52b77c20 */ /* 0x000fe20008410000 */
[----:B------:R-:W-:-:S03]  /*9520*/  F2FP.BF16.F32.PACK_AB R83, R81, R83 ;  /* 0x000000535153723e */ /* 0x000fc600000010ff */
[----:B------:R-:W-:-:S04]  /*9530*/  FMUL.FTZ R183, R183, UR22 ;  /* 0x00000016b7b77c20 */ /* 0x000fc80008410000 */
[----:B------:R-:W-:Y:S02]  /*9540*/  FMUL.FTZ R81, R168, R183 ;  /* 0x000000b7a8517220 */ /* 0x000fe40000410000 */
[C---:B------:R-:W-:Y:S02]  /*9550*/  @P4 SHF.L.U32 R252, R176.reuse, 0x10, RZ ;  /* 0x00000010b0fc4819 */ /* 0x040fe400000006ff */
[----:B------:R-:W-:-:S03]  /*9560*/  @P3 PRMT R176, R176, 0x7632, R176 ;  /* 0x00007632b0b03816 */ /* 0x000fc600000000b0 */
[----:B------:R-:W-:Y:S01]  /*9570*/  @P4 FMUL.FTZ R182, R252, R183 ;  /* 0x000000b7fcb64220 */ /* 0x000fe20000410000 */
[----:B------:R-:W-:Y:S02]  /*9580*/  @P3 SHF.L.U32 R176, R176, 0x10, RZ ;  /* 0x00000010b0b03819 */ /* 0x000fe400000006ff */
[----:B------:R-:W-:Y:S01]  /*9590*/  MOV R252, RZ ;  /* 0x000000ff00fc7202 */ /* 0x000fe20000000f00 */
[----:B------:R-:W-:Y:S01]  /*95a0*/  FADD.FTZ R182, R84, R182 ;  /* 0x000000b654b67221 */ /* 0x000fe20000010000 */
[----:B------:R-:W-:-:S04]  /*95b0*/  FFMA.FTZ R84, R206, UR4, R180 ;  /* 0x00000004ce547c23 */ /* 0x000fc800080100b4 */
[----:B------:R-:W-:-:S04]  /*95c0*/  FADD.FTZ R84, R250, -R84 ;  /* 0x80000054fa547221 */ /* 0x000fc80000010000 */
[----:B------:R-:W-:-:S04]  /*95d0*/  FFMA.FTZ R172, R84, UR23, R172 ;  /* 0x0000001754ac7c23 */ /* 0x000fc800080100ac */
[C---:B------:R-:W-:Y:S01]  /*95e0*/  FMUL.FTZ R84, R172.reuse, UR12 ;  /* 0x0000000cac547c20 */ /* 0x040fe20008410000 */
[----:B------:R-:W-:Y:S02]  /*95f0*/  F2FP.BF16.F32.PACK_AB R172, R172, R82 ;  /* 0x00000052acac723e */ /* 0x000fe400000010ff */
[----:B------:R-:W-:Y:S01]  /*9600*/  F2FP.BF16.F32.PACK_AB R82, R227, R80 ;  /* 0x00000050e352723e */ /* 0x000fe200000010ff */
[----:B------:R-:W-:Y:S01]  /*9610*/  FMUL.FTZ R84, R84, UR22 ;  /* 0x0000001654547c20 */ /* 0x000fe20008410000 */
[----:B------:R-:W-:Y:S02]  /*9620*/  FSEL R80, R81, RZ, P4 ;  /* 0x000000ff51507208 */ /* 0x000fe40002000000 */
[----:B------:R-:W-:Y:S01]  /*9630*/  F2FP.BF16.F32.PACK_AB R81, R228, R226 ;  /* 0x000000e2e451723e */ /* 0x000fe200000010ff */
[-C--:B------:R-:W-:Y:S01]  /*9640*/  @P3 FMUL.FTZ R252, R176, R84.reuse ;  /* 0x00000054b0fc3220 */ /* 0x080fe20000410000 */
[----:B------:R-:W-:-:S03]  /*9650*/  FMUL.FTZ R84, R169, R84 ;  /* 0x00000054a9547220 */ /* 0x000fc60000410000 */
[----:B------:R-:W-:Y:S02]  /*9660*/  FADD.FTZ R176, R85, R252 ;  /* 0x000000fc55b07221 */ /* 0x000fe40000010000 */
[----:B------:R-:W-:-:S04]  /*9670*/  FSEL R84, R84, RZ, P3 ;  /* 0x000000ff54547208 */ /* 0x000fc80001800000 */
[----:B------:R-:W-:-:S07]  /*9680*/  F2FP.BF16.F32.PACK_AB R80, R84, R80 ;  /* 0x000000505450723e */ /* 0x000fce00000010ff */
.L_x_4954:
        /* <DEDUP_REMOVED lines=15> */
.L_x_4952:
[----:B------:R-:W-:Y:S05]  /*9780*/  BSYNC.RECONVERGENT B1 ;  /* 0x0000000000017941 */ /* 0x000fea0003800200 */
.L_x_4951:
        /* <DEDUP_REMOVED lines=11> */
[----:B------:R-:W-:Y:S01]  /*9840*/  SHF.L.U32 R172, R41, 0x10, RZ ;  /* 0x0000001029ac7819 */ /* 0x000fe200000006ff */
[----:B------:R-:W-:Y:S01]  /*9850*/  FADD.FTZ R173, R241, -R173 ;  /* 0x800000adf1ad7221 */ /* 0x000fe20000010000 */
[----:B------:R-:W-:-:S03]  /*9860*/  MOV R252, RZ ;  /* 0x000000ff00fc7202 */ /* 0x000fc60000000f00 */
[----:B------:R-:W-:-:S04]  /*9870*/  FFMA.FTZ R173, R173, UR23, R172 ;  /* 0x00000017adad7c23 */ /* 0x000fc800080100ac */
[----:B------:R-:W-:Y:S02]  /*9880*/  FMUL.FTZ R172, R173, UR12 ;  /* 0x0000000cadac7c20 */ /* 0x000fe40008410000 */
[----:B------:R-:W-:Y:S02]  /*9890*/  @P4 SHF.L.U32 R174, R177, 0x10, RZ ;  /* 0x00000010b1ae4819 */ /* 0x000fe400000006ff */
[----:B------:R-:W-:-:S04]  /*98a0*/  FMUL.FTZ R172, R172, UR22 ;  /* 0x00000016acac7c20 */ /* 0x000fc80008410000 */
[----:B------:R-:W-:Y:S01]  /*98b0*/  @P4 FMUL.FTZ R181, R172, R174 ;  /* 0x000000aeacb54220 */ /* 0x000fe20000410000 */
[----:B------:R-:W-:Y:S01]  /*98c0*/  FMUL.FTZ R172, R162, R172 ;  /* 0x000000aca2ac7220 */ /* 0x000fe20000410000 */
[----:B------:R-:W-:Y:S02]  /*98d0*/  PRMT R174, R41, 0x7632, R174 ;  /* 0x0000763229ae7816 */ /* 0x000fe400000000ae */
[----:B------:R-:W-:Y:S01]  /*98e0*/  FADD.FTZ R78, R78, R181 ;  /* 0x000000b54e4e7221 */ /* 0x000fe20000010000 */
[--C-:B------:R-:W-:Y:S01]  /*98f0*/  FFMA.FTZ R181, R194, UR4, R180.reuse ;  /* 0x00000004c2b57c23 */ /* 0x100fe200080100b4 */
[----:B------:R-:W-:Y:S01]  /*9900*/  FSEL R226, R172, RZ, P4 ;  /* 0x000000fface27208 */ /* 0x000fe20002000000 */
[----:B------:R-:W-:Y:S01]  /*9910*/  FFMA.FTZ R172, R196, UR4, R180 ;  /* 0x00000004c4ac7c23 */ /* 0x000fe200080100b4 */
[----:B------:R-:W-:Y:S01]  /*9920*/  LOP3.LUT P4, RZ, R22, 0xff000000, RZ, 0xc0, !PT ;  /* 0xff00000016ff7812 */ /* 0x000fe2000788c0ff */
[----:B------:R-:W-:Y:S01]  /*9930*/  FADD.FTZ R181, R238, -R181 ;  /* 0x800000b5eeb57221 */ /* 0x000fe20000010000 */
[----:B------:R-:W-:Y:S01]  /*9940*/  SHF.L.U32 R174, R174, 0x10, RZ ;  /* 0x00000010aeae7819 */ /* 0x000fe200000006ff */
[----:B------:R-:W-:-:S04]  /*9950*/  FADD.FTZ R172, R240, -R172 ;  /* 0x800000acf0ac7221 */ /* 0x000fc80000010000 */
[----:B------:R-:W-:-:S04]  /*9960*/  FFMA.FTZ R172, R172, UR23, R174 ;  /* 0x00000017acac7c23 */ /* 0x000fc800080100ae */
[C---:B------:R-:W-:Y:S01]  /*9970*/  FMUL.FTZ R175, R172.reuse, UR12 ;  /* 0x0000000cacaf7c20 */ /* 0x040fe20008410000 */
[----:B------:R-:W-:Y:S02]  /*9980*/  F2FP.BF16.F32.PACK_AB R173, R172, R173 ;  /* 0x000000adacad723e */ /* 0x000fe400000010ff */
[----:B------:R-:W-:Y:S01]  /*9990*/  @P4 PRMT R174, R177, 0x7632, R174 ;  /* 0x00007632b1ae4816 */ /* 0x000fe200000000ae */
[----:B------:R-:W-:Y:S01]  /*99a0*/  FMUL.FTZ R175, R175, UR22 ;  /* 0x00000016afaf7c20 */ /* 0x000fe20008410000 */
[----:B------:R-:W-:Y:S02]  /*99b0*/  MOV R177, RZ ;  /* 0x000000ff00b17202 */ /* 0x000fe40000000f00 */
[----:B------:R-:W-:Y:S02]  /*99c0*/  @P4 SHF.L.U32 R174, R174, 0x10, RZ ;  /* 0x00000010aeae4819 */ /* 0x000fe400000006ff */
[----:B------:R-:W-:-:S03]  /*99d0*/  PRMT R172, R40, 0x7632, R172 ;  /* 0x0000763228ac7816 */ /* 0x000fc600000000ac */
[----:B------:R-:W-:Y:S01]  /*99e0*/  @P4 FMUL.FTZ R177, R175, R174 ;  /* 0x000000aeafb14220 */ /* 0x000fe20000410000 */
[----:B------:R-:W-:Y:S01]  /*99f0*/  FMUL.FTZ R175, R163, R175 ;  /* 0x000000afa3af7220 */ /* 0x000fe20000410000 */
[----:B------:R-:W-:Y:S01]  /*9a00*/  FFMA.FTZ R174, R195, UR4, R180 ;  /* 0x00000004c3ae7c23 */ /* 0x000fe200080100b4 */
[----:B------:R-:W-:Y:S01]  /*9a10*/  SHF.L.U32 R172, R172, 0x10, RZ ;  /* 0x00000010acac7819 */ /* 0x000fe200000006ff */
[----:B------:R-:W-:Y:S02]  /*9a20*/  FADD.FTZ R79, R79, R177 ;  /* 0x000000b14f4f7221 */ /* 0x000fe40000010000 */
[----:B------:R-:W-:Y:S01]  /*9a30*/  FSEL R228, R175, RZ, P4 ;  /* 0x000000ffafe47208 */ /* 0x000fe20002000000 */
[----:B------:R-:W-:Y:S01]  /*9a40*/  FADD.FTZ R174, R239, -R174 ;  /* 0x800000aeefae7221 */ /* 0x000fe20000010000 */
[----:B------:R-:W-:Y:S02]  /*9a50*/  LOP3.LUT P4, RZ, R23, 0xff, RZ, 0xc0, !PT ;  /* 0x000000ff17ff7812 */ /* 0x000fe4000788c0ff */
[----:B------:R-:W-:-:S05]  /*9a60*/  SHF.L.U32 R175, R42, 0x10, RZ ;  /* 0x000000102aaf7819 */ /* 0x000fca00000006ff */
[----:B------:R-:W-:-:S04]  /*9a70*/  FFMA.FTZ R174, R174, UR23, R175 ;  /* 0x00000017aeae7c23 */ /* 0x000fc800080100af */
[----:B------:R-:W-:Y:S02]  /*9a80*/  FMUL.FTZ R175, R174, UR12 ;  /* 0x0000000caeaf7c20 */ /* 0x000fe40008410000 */
[----:B------:R-:W-:Y:S02]  /*9a90*/  @P4 SHF.L.U32 R183, R178, 0x10, RZ ;  /* 0x00000010b2b74819 */ /* 0x000fe400000006ff */
[----:B------:R-:W-:Y:S01]  /*9aa0*/  FMUL.FTZ R182, R175, UR22 ;  /* 0x00000016afb67c20 */ /* 0x000fe20008410000 */
[----:B------:R-:W-:Y:S01]  /*9ab0*/  HFMA2 R175, -RZ, RZ, 0, 0 ;  /* 0x00000000ffaf7431 */ /* 0x000fe200000001ff */
[----:B------:R-:W-:Y:S02]  /*9ac0*/  PRMT R178, R42, 0x7632, R178 ;  /* 0x000076322ab27816 */ /* 0x000fe400000000b2 */
[----:B------:R-:W-:Y:S01]  /*9ad0*/  @P4 FMUL.FTZ R175, R182, R183 ;  /* 0x000000b7b6af4220 */ /* 0x000fe20000410000 */
[----:B------:R-:W-:Y:S01]  /*9ae0*/  FMUL.FTZ R182, R156, R182 ;  /* 0x000000b69cb67220 */ /* 0x000fe20000410000 */
[----:B------:R-:W-:-:S04]  /*9af0*/  SHF.L.U32 R183, R178, 0x10, RZ ;  /* 0x00000010b2b77819 */ /* 0x000fc800000006ff */
[----:B------:R-:W-:Y:S01]  /*9b00*/  FSEL R182, R182, RZ, P4 ;  /* 0x000000ffb6b67208 */ /* 0x000fe20002000000 */
[----:B------:R-:W-:Y:S01]  /*9b10*/  FFMA.FTZ R183, R181, UR23, R183 ;  /* 0x00000017b5b77c23 */ /* 0x000fe200080100b7 */
[----:B------:R-:W-:-:S04]  /*9b20*/  LOP3.LUT P4, RZ, R23, 0xff00, RZ, 0xc0, !PT ;  /* 0x0000ff0017ff7812 */ /* 0x000fc8000788c0ff */
[----:B------:R-:W-:-:S09]  /*9b30*/  F2FP.BF16.F32.PACK_AB R174, R183, R174 ;  /* 0x000000aeb7ae723e */ /* 0x000fd200000010ff */
[----:B------:R-:W-:Y:S01]  /*9b40*/  @P4 PRMT R177, R178, 0x7632, R177 ;  /* 0x00007632b2b14816 */ /* 0x000fe200000000b1 */
[----:B------:R-:W-:Y:S01]  /*9b50*/  FMUL.FTZ R178, R183, UR12 ;  /* 0x0000000cb7b27c20 */ /* 0x000fe20008410000 */
[----:B------:R-:W-:Y:S02]  /*9b60*/  HFMA2 R183, -RZ, RZ, 0, 0 ;  /* 0x00000000ffb77431 */ /* 0x000fe400000001ff */
[----:B------:R-:W-:Y:S01]  /*9b70*/  @P4 SHF.L.U32 R177, R177, 0x10, RZ ;  /* 0x00000010b1b14819 */ /* 0x000fe200000006ff */
[----:B------:R-:W-:Y:S01]  /*9b80*/  FMUL.FTZ R181, R178, UR22 ;  /* 0x00000016b2b57c20 */ /* 0x000fe20008410000 */
[----:B------:R-:W-:-:S03]  /*9b90*/  MOV R178, RZ ;  /* 0x000000ff00b27202 */ /* 0x000fc60000000f00 */
[----:B------:R-:W-:Y:S01]  /*9ba0*/  @P4 FMUL.FTZ R178, R181, R177 ;  /* 0x000000b1b5b24220 */ /* 0x000fe20000410000 */
[----:B------:R-:W-:Y:S01]  /*9bb0*/  FADD.FTZ R177, R72, R175 ;  /* 0x000000af48b17221 */ /* 0x000fe20000010000 */
[----:B------:R-:W-:Y:S01]  /*9bc0*/  FMUL.FTZ R175, R157, R181 ;  /* 0x000000b59daf7220 */ /* 0x000fe20000410000 */
[----:B------:R-:W-:Y:S01]  /*9bd0*/  FFMA.FTZ R72, R193, UR4, R180 ;  /* 0x00000004c1487c23 */ /* 0x000fe200080100b4 */
[----:B------:R-:W-:Y:S01]  /*9be0*/  FADD.FTZ R181, R73, R178 ;  /* 0x000000b249b57221 */ /* 0x000fe20000010000 */
[----:B------:R-:W-:Y:S02]  /*9bf0*/  HFMA2 R73, -RZ, RZ, 0, 0 ;  /* 0x00000000ff497431 */ /* 0x000fe400000001ff */
[----:B------:R-:W-:Y:S01]  /*9c00*/  FSEL R227, R175, RZ, P4 ;  /* 0x000000ffafe37208 */ /* 0x000fe20002000000 */
[----:B------:R-:W-:Y:S01]  /*9c10*/  FADD.FTZ R72, R237, -R72 ;  /* 0x80000048ed487221 */ /* 0x000fe20000010000 */
[----:B------:R-:W-:Y:S02]  /*9c20*/  LOP3.LUT P4, RZ, R23, 0xff0000, RZ, 0xc0, !PT ;  /* 0x00ff000017ff7812 */ /* 0x000fe4000788c0ff */
[----:B------:R-:W-:-:S05]  /*9c30*/  SHF.L.U32 R175, R43, 0x10, RZ ;  /* 0x000000102baf7819 */ /* 0x000fca00000006ff */
[----:B------:R-:W-:-:S04]  /*9c40*/  FFMA.FTZ R175, R72, UR23, R175 ;  /* 0x0000001748af7c23 */ /* 0x000fc800080100af */
[----:B------:R-:W-:Y:S02]  /*9c50*/  FMUL.FTZ R72, R175, UR12 ;  /* 0x0000000caf487c20 */ /* 0x000fe40008410000 */
[----:B------:R-:W-:Y:S02]  /*9c60*/  @P4 SHF.L.U32 R178, R179, 0x10, RZ ;  /* 0x00000010b3b24819 */ /* 0x000fe400000006ff */
[----:B------:R-:W-:-:S04]  /*9c70*/  FMUL.FTZ R72, R72, UR22 ;  /* 0x0000001648487c20 */ /* 0x000fc80008410000 */
[----:B------:R-:W-:Y:S01]  /*9c80*/  @P4 FMUL.FTZ R73, R72, R178 ;  /* 0x000000b248494220 */ /* 0x000fe20000410000 */
[----:B------:R-:W-:-:S03]  /*9c90*/  FMUL.FTZ R72, R158, R72 ;  /* 0x000000489e487220 */ /* 0x000fc60000410000 */
[----:B------:R-:W-:Y:S01]  /*9ca0*/  FADD.FTZ R178, R74, R73 ;  /* 0x000000494ab27221 */ /* 0x000fe20000010000 */
[----:B------:R-:W-:Y:S01]  /*9cb0*/  PRMT R74, R43, 0x7632, R74 ;  /* 0x000076322b4a7816 */ /* 0x000fe2000000004a */
[----:B------:R-:W-:Y:S01]  /*9cc0*/  FFMA.FTZ R73, R187, UR4, R180 ;  /* 0x00000004bb497c23 */ /* 0x000fe200080100b4 */
[----:B------:R-:W-:Y:S02]  /*9cd0*/  FSEL R72, R72, RZ, P4 ;  /* 0x000000ff48487208 */ /* 0x000fe40002000000 */
[----:B------:R-:W-:Y:S01]  /*9ce0*/  ISETP.GE.U32.AND P4, PT, R22, RZ, PT ;  /* 0x000000ff1600720c */ /* 0x000fe20003f86070 */
[----:B------:R-:W-:Y:S01]  /*9cf0*/  FADD.FTZ R73, R236, -R73 ;  /* 0x80000049ec497221 */ /* 0x000fe20000010000 */
[----:B------:R-:W-:Y:S02]  /*9d00*/  SHF.L.U32 R74, R74, 0x10, RZ ;  /* 0x000000104a4a7819 */ /* 0x000fe400000006ff */
[----:B------:R-:W-:-:S03]  /*9d10*/  ISETP.GE.U32.AND.EX P4, PT, R23, 0x1000000, PT, P4 ;  /* 0x010000001700780c */ /* 0x000fc60003f86140 */
[----:B------:R-:W-:-:S04]  /*9d20*/  FFMA.FTZ R73, R73, UR23, R74 ;  /* 0x0000001749497c23 */ /* 0x000fc8000801004a */
[C---:B------:R-:W-:Y:S01]  /*9d30*/  FMUL.FTZ R74, R73.reuse, UR12 ;  /* 0x0000000c494a7c20 */ /* 0x040fe20008410000 */
[----:B------:R-:W-:Y:S01]  /*9d40*/  F2FP.BF16.F32.PACK_AB R175, R73, R175 ;  /* 0x000000af49af723e */ /* 0x000fe200000010ff */
[----:B------:R-:W-:Y:S02]  /*9d50*/  FFMA.FTZ R73, R199, UR4, R180 ;  /* 0x00000004c7497c23 */ /* 0x000fe400080100b4 */
[----:B------:R-:W-:Y:S02]  /*9d60*/  FMUL.FTZ R74, R74, UR22 ;  /* 0x000000164a4a7c20 */ /* 0x000fe40008410000 */
[----:B------:R-:W-:Y:S01]  /*9d70*/  @P4 PRMT R179, R179, 0x7632, R179 ;  /* 0x00007632b3b34816 */ /* 0x000fe200000000b3 */
[----:B------:R-:W-:-:S03]  /*9d80*/  FADD.FTZ R73, R243, -R73 ;  /* 0x80000049f3497221 */ /* 0x000fc60000010000 */
[----:B------:R-:W-:-:S05]  /*9d90*/  @P4 SHF.L.U32 R179, R179, 0x10, RZ ;  /* 0x00000010b3b34819 */ /* 0x000fca00000006ff */
[----:B------:R-:W-:-:S04]  /*9da0*/  @P4 FMUL.FTZ R252, R74, R179 ;  /* 0x000000b34afc4220 */ /* 0x000fc80000410000 */
[----:B------:R-:W-:Y:S01]  /*9db0*/  FADD.FTZ R179, R75, R252 ;  /* 0x000000fc4bb37221 */ /* 0x000fe20000010000 */
[----:B------:R-:W-:Y:S01]  /*9dc0*/  FMUL.FTZ R75, R159, R74 ;  /* 0x0000004a9f4b7220 */ /* 0x000fe20000410000 */
[----:B------:R-:W-:-:S04]  /*9dd0*/  SHF.L.U32 R74, R40, 0x10, RZ ;  /* 0x00000010284a7819 */ /* 0x000fc800000006ff */
[----:B------:R-:W-:Y:S01]  /*9de0*/  FSEL R75, R75, RZ, P4 ;  /* 0x000000ff4b4b7208 */ /* 0x000fe20002000000 */
[----:B------:R-:W-:Y:S01]  /*9df0*/  FFMA.FTZ R73, R73, UR23, R74 ;  /* 0x0000001749497c23 */ /* 0x000fe2000801004a */
[----:B------:R-:W-:Y:S02]  /*9e00*/  LOP3.LUT P4, RZ, R22, 0xff, RZ, 0xc0, !PT ;  /* 0x000000ff16ff7812 */ /* 0x000fe4000788c0ff */
[----:B------:R-:W-:Y:S01]  /*9e10*/  F2FP.BF16.F32.PACK_AB R75, R75, R72 ;  /* 0x000000484b4b723e */ /* 0x000fe200000010ff */
[----:B------:R-:W-:-:S04]  /*9e20*/  FMUL.FTZ R74, R73, UR12 ;  /* 0x0000000c494a7c20 */ /* 0x000fc80008410000 */
[----:B------:R-:W-:-:S06]  /*9e30*/  FMUL.FTZ R74, R74, UR22 ;  /* 0x000000164a4a7c20 */ /* 0x000fcc0008410000 */
[----:B------:R-:W-:-:S05]  /*9e40*/  @P4 SHF.L.U32 R252, R176, 0x10, RZ ;  /* 0x00000010b0fc4819 */ /* 0x000fca00000006ff */
[----:B------:R-:W-:Y:S01]  /*9e50*/  @P4 FMUL.FTZ R183, R74, R252 ;  /* 0x000000fc4ab74220 */ /* 0x000fe20000410000 */
[----:B------:R-:W-:-:S03]  /*9e60*/  FMUL.FTZ R252, R160, R74 ;  /* 0x0000004aa0fc7220 */ /* 0x000fc60000410000 */
[----:B------:R-:W-:Y:S01]  /*9e70*/  FADD.FTZ R183, R76, R183 ;  /* 0x000000b74cb77221 */ /* 0x000fe20000010000 */
[----:B------:R-:W-:-:S04]  /*9e80*/  FFMA.FTZ R76, R198, UR4, R180 ;  /* 0x00000004c64c7c23 */ /* 0x000fc800080100b4 */
[----:B------:R-:W-:-:S04]  /*9e90*/  FADD.FTZ R76, R242, -R76 ;  /* 0x8000004cf24c7221 */ /* 0x000fc80000010000 */
[----:B------:R-:W-:Y:S01]  /*9ea0*/  FFMA.FTZ R74, R76, UR23, R172 ;  /* 0x000000174c4a7c23 */ /* 0x000fe200080100ac */
[----:B------:R-:W-:Y:S02]  /*9eb0*/  FSEL R76, R252, RZ, P4 ;  /* 0x000000fffc4c7208 */ /* 0x000fe40002000000 */
[----:B------:R-:W-:-:S13]  /*9ec0*/  LOP3.LUT P4, RZ, R22, 0xff00, RZ, 0xc0, !PT ;  /* 0x0000ff0016ff7812 */ /* 0x000fda000788c0ff */
[----:B------:R-:W-:Y:S01]  /*9ed0*/  @P4 PRMT R172, R176, 0x7632, R172 ;  /* 0x00007632b0ac4816 */ /* 0x000fe200000000ac */
[----:B------:R-:W-:-:S03]  /*9ee0*/  FMUL.FTZ R176, R74, UR12 ;  /* 0x0000000c4ab07c20 */ /* 0x000fc60008410000 */
[----:B------:R-:W-:Y:S01]  /*9ef0*/  @P4 SHF.L.U32 R172, R172, 0x10, RZ ;  /* 0x00000010acac4819 */ /* 0x000fe200000006ff */
[----:B------:R-:W-:Y:S01]  /*9f00*/  FMUL.FTZ R252, R176, UR22 ;  /* 0x00000016b0fc7c20 */ /* 0x000fe20008410000 */
[----:B------:R-:W-:-:S03]  /*9f10*/  MOV R176, RZ ;  /* 0x000000ff00b07202 */ /* 0x000fc60000000f00 */
[----:B------:R-:W-:Y:S01]  /*9f20*/  @P4 FMUL.FTZ R176, R252, R172 ;  /* 0x000000acfcb04220 */ /* 0x000fe20000410000 */
        /* <DEDUP_REMOVED lines=8> */
.L_x_4957:
[----:B------:R-:W-:Y:S01]  /*9fb0*/  FFMA.FTZ R181, R197, UR4, R180 ;  /* 0x00000004c5b57c23 */ /* 0x000fe200080100b4 */
[----:B-----5:R-:W-:Y:S02]  /*9fc0*/  LOP3.LUT P4, RZ, R22, 0xff0000, RZ, 0xc0, !PT ;  /* 0x00ff000016ff7812 */ /* 0x020fe4000788c0ff */
[----:B------:R-:W-:Y:S01]  /*9fd0*/  SHF.L.U32 R182, R41, 0x10, RZ ;  /* 0x0000001029b67819 */ /* 0x000fe200000006ff */
[----:B------:R-:W-:Y:S01]  /*9fe0*/  FADD.FTZ R181, R241, -R181 ;  /* 0x800000b5f1b57221 */ /* 0x000fe20000010000 */
[C---:B------:R-:W-:Y:S02]  /*9ff0*/  LOP3.LUT P5, RZ, R23.reuse, 0xff, RZ, 0xc0, !PT ;  /* 0x000000ff17ff7812 */ /* 0x040fe400078ac0ff */
[----:B------:R-:W-:Y:S01]  /*a000*/  LOP3.LUT P6, RZ, R23, 0xff0000, RZ, 0xc0, !PT ;  /* 0x00ff000017ff7812 */ /* 0x000fe200078cc0ff */
[----:B------:R-:W-:-:S04]  /*a010*/  FFMA.FTZ R181, R181, UR23, R182 ;  /* 0x00000017b5b57c23 */ /* 0x000fc800080100b6 */
[----:B------:R-:W-:Y:S02]  /*a020*/  FMUL.FTZ R181, R181, UR12 ;  /* 0x0000000cb5b57c20 */ /* 0x000fe40008410000 */
[----:B------:R-:W-:Y:S02]  /*a030*/  @P4 SHF.L.U32 R183, R177, 0x10, RZ ;  /* 0x00000010b1b74819 */ /* 0x000fe400000006ff */
[----:B------:R-:W-:Y:S01]  /*a040*/  FMUL.FTZ R182, R181, UR22 ;  /* 0x00000016b5b67c20 */ /* 0x000fe20008410000 */
[----:B------:R-:W-:Y:S01]  /*a050*/  HFMA2 R181, -RZ, RZ, 0, 0 ;  /* 0x00000000ffb57431 */ /* 0x000fe200000001ff */
[----:B------:R-:W-:Y:S02]  /*a060*/  PRMT R177, R41, 0x7632, R177 ;  /* 0x0000763229b17816 */ /* 0x000fe400000000b1 */
[-C--:B------:R-:W-:Y:S01]  /*a070*/  @P4 FMUL.FTZ R181, R183, R182.reuse ;  /* 0x000000b6b7b54220 */ /* 0x080fe20000410000 */
[----:B------:R-:W-:Y:S01]  /*a080*/  FMUL.FTZ R182, R162, R182 ;  /* 0x000000b6a2b67220 */ /* 0x000fe20000410000 */
[----:B------:R-:W-:Y:S01]  /*a090*/  FFMA.FTZ R183, R196, UR4, R180 ;  /* 0x00000004c4b77c23 */ /* 0x000fe200080100b4 */
[----:B------:R-:W-:Y:S01]  /*a0a0*/  @P6 SHF.L.U32 R227, R179, 0x10, RZ ;  /* 0x00000010b3e36819 */ /* 0x000fe200000006ff */
[----:B------:R-:W-:Y:S01]  /*a0b0*/  FADD.FTZ R78, R78, R181 ;  /* 0x000000b54e4e7221 */ /* 0x000fe20000010000 */
[----:B------:R-:W-:Y:S01]  /*a0c0*/  SHF.L.U32 R181, R177, 0x10, RZ ;  /* 0x00000010b1b57819 */ /* 0x000fe200000006ff */
[----:B------:R-:W-:Y:S01]  /*a0d0*/  FADD.FTZ R183, R240, -R183 ;  /* 0x800000b7f0b77221 */ /* 0x000fe20000010000 */
[----:B------:R-:W-:-:S02]  /*a0e0*/  FSEL R182, R182, RZ, P4 ;  /* 0x000000ffb6b67208 */ /* 0x000fc40002000000 */
[----:B------:R-:W-:Y:S01]  /*a0f0*/  LOP3.LUT P4, RZ, R22, 0xff000000, RZ, 0xc0, !PT ;  /* 0xff00000016ff7812 */ /* 0x000fe2000788c0ff */
[----:B------:R-:W-:Y:S01]  /*a100*/  FFMA.FTZ R181, R183, UR23, R181 ;  /* 0x00000017b7b57c23 */ /* 0x000fe200080100b5 */
[----:B------:R-:W-:-:S03]  /*a110*/  PRMT R179, R43, 0x7632, R179 ;  /* 0x000076322bb37816 */ /* 0x000fc600000000b3 */
[----:B------:R-:W-:-:S08]  /*a120*/  FMUL.FTZ R183, R181, UR12 ;  /* 0x0000000cb5b77c20 */ /* 0x000fd00008410000 */
[----:B------:R-:W-:-:S04]  /*a130*/  @P4 PRMT R177, R177, 0x7632, R177 ;  /* 0x00007632b1b14816 */ /* 0x000fc800000000b1 */
[----:B------:R-:W-:Y:S01]  /*a140*/  @P4 SHF.L.U32 R181, R177, 0x10, RZ ;  /* 0x00000010b1b54819 */ /* 0x000fe200000006ff */
[----:B------:R-:W-:Y:S01]  /*a150*/  FMUL.FTZ R177, R183, UR22 ;  /* 0x00000016b7b17c20 */ /* 0x000fe20008410000 */
[----:B------:R-:W-:-:S03]  /*a160*/  MOV R183, RZ ;  /* 0x000000ff00b77202 */ /* 0x000fc60000000f00 */
[-C--:B------:R-:W-:Y:S01]  /*a170*/  @P4 FMUL.FTZ R183, R181, R177.reuse ;  /* 0x000000b1b5b74220 */ /* 0x080fe20000410000 */
[----:B------:R-:W-:Y:S01]  /*a180*/  FMUL.FTZ R181, R163, R177 ;  /* 0x000000b1a3b57220 */ /* 0x000fe20000410000 */
[----:B------:R-:W-:Y:S02]  /*a190*/  FFMA.FTZ R177, R195, UR4, R180 ;  /* 0x00000004c3b17c23 */ /* 0x000fe400080100b4 */
[----:B------:R-:W-:Y:S02]  /*a1a0*/  FADD.FTZ R79, R79, R183 ;  /* 0x000000b74f4f7221 */ /* 0x000fe40000010000 */
[----:B------:R-:W-:Y:S01]  /*a1b0*/  FSEL R226, R181, RZ, P4 ;  /* 0x000000ffb5e27208 */ /* 0x000fe20002000000 */
[----:B------:R-:W-:Y:S01]  /*a1c0*/  FADD.FTZ R177, R239, -R177 ;  /* 0x800000b1efb17221 */ /* 0x000fe20000010000 */
[----:B------:R-:W-:Y:S02]  /*a1d0*/  SHF.L.U32 R181, R42, 0x10, RZ ;  /* 0x000000102ab57819 */ /* 0x000fe400000006ff */
[----:B------:R-:W-:-:S03]  /*a1e0*/  LOP3.LUT P4, RZ, R23, 0xff00, RZ, 0xc0, !PT ;  /* 0x0000ff0017ff7812 */ /* 0x000fc6000788c0ff */
[----:B------:R-:W-:Y:S01]  /*a1f0*/  FFMA.FTZ R177, R177, UR23, R181 ;  /* 0x00000017b1b17c23 */ /* 0x000fe200080100b5 */
[----:B------:R-:W-:-:S03]  /*a200*/  @P5 SHF.L.U32 R181, R178, 0x10, RZ ;  /* 0x00000010b2b55819 */ /* 0x000fc600000006ff */
[----:B------:R-:W-:-:S04]  /*a210*/  FMUL.FTZ R177, R177, UR12 ;  /* 0x0000000cb1b17c20 */ /* 0x000fc80008410000 */
[----:B------:R-:W-:Y:S01]  /*a220*/  FMUL.FTZ R183, R177, UR22 ;  /* 0x00000016b1b77c20 */ /* 0x000fe20008410000 */
[----:B------:R-:W-:Y:S01]  /*a230*/  HFMA2 R177, -RZ, RZ, 0, 0 ;  /* 0x00000000ffb17431 */ /* 0x000fe200000001ff */
[----:B------:R-:W-:Y:S02]  /*a240*/  @P4 PRMT R178, R178, 0x7632, R178 ;  /* 0x00007632b2b24816 */ /* 0x000fe400000000b2 */
[----:B------:R-:W-:Y:S01]  /*a250*/  @P5 FMUL.FTZ R177, R181, R183 ;  /* 0x000000b7b5b15220 */ /* 0x000fe20000410000 */
[----:B------:R-:W-:Y:S01]  /*a260*/  FFMA.FTZ R181, R194, UR4, R180 ;  /* 0x00000004c2b57c23 */ /* 0x000fe200080100b4 */
[----:B------:R-:W-:Y:S02]  /*a270*/  @P4 SHF.L.U32 R178, R178, 0x10, RZ ;  /* 0x00000010b2b24819 */ /* 0x000fe400000006ff */
        /* <DEDUP_REMOVED lines=8> */
[-C--:B------:R-:W-:Y:S01]  /*a300*/  @P4 FMUL.FTZ R181, R178, R72.reuse ;  /* 0x00000048b2b54220 */ /* 0x080fe20000410000 */
[----:B------:R-:W-:Y:S01]  /*a310*/  SHF.L.U32 R178, R43, 0x10, RZ ;  /* 0x000000102bb27819 */ /* 0x000fe200000006ff */
[----:B------:R-:W-:Y:S02]  /*a320*/  FMUL.FTZ R72, R157, R72 ;  /* 0x000000489d487220 */ /* 0x000fe40000410000 */
[----:B------:R-:W-:Y:S01]  /*a330*/  FADD.FTZ R181, R73, R181 ;  /* 0x000000b549b57221 */ /* 0x000fe20000010000 */
[----:B------:R-:W-:-:S04]  /*a340*/  FFMA.FTZ R73, R193, UR4, R180 ;  /* 0x00000004c1497c23 */ /* 0x000fc800080100b4 */
[----:B------:R-:W-:-:S04]  /*a350*/  FADD.FTZ R73, R237, -R73 ;  /* 0x80000049ed497221 */ /* 0x000fc80000010000 */
[----:B------:R-:W-:Y:S01]  /*a360*/  FFMA.FTZ R73, R73, UR23, R178 ;  /* 0x0000001749497c23 */ /* 0x000fe200080100b2 */
[----:B------:R-:W-:-:S03]  /*a370*/  HFMA2 R178, -RZ, RZ, 0, 0 ;  /* 0x00000000ffb27431 */ /* 0x000fc600000001ff */
[----:B------:R-:W-:-:S04]  /*a380*/  FMUL.FTZ R73, R73, UR12 ;  /* 0x0000000c49497c20 */ /* 0x000fc80008410000 */
[----:B------:R-:W-:-:S04]  /*a390*/  FMUL.FTZ R73, R73, UR22 ;  /* 0x0000001649497c20 */ /* 0x000fc80008410000 */
[-C--:B------:R-:W-:Y:S01]  /*a3a0*/  @P6 FMUL.FTZ R178, R227, R73.reuse ;  /* 0x00000049e3b26220 */ /* 0x080fe20000410000 */
[----:B------:R-:W-:Y:S01]  /*a3b0*/  FMUL.FTZ R73, R158, R73 ;  /* 0x000000499e497220 */ /* 0x000fe20000410000 */
[----:B------:R-:W-:Y:S02]  /*a3c0*/  SHF.L.U32 R227, R179, 0x10, RZ ;  /* 0x00000010b3e37819 */ /* 0x000fe400000006ff */
[----:B------:R-:W-:Y:S01]  /*a3d0*/  FADD.FTZ R178, R74, R178 ;  /* 0x000000b24ab27221 */ /* 0x000fe20000010000 */
[----:B------:R-:W-:Y:S01]  /*a3e0*/  FFMA.FTZ R74, R187, UR4, R180 ;  /* 0x00000004bb4a7c23 */ /* 0x000fe200080100b4 */
[----:B------:R-:W-:Y:S02]  /*a3f0*/  FSEL R73, R73, RZ, P6 ;  /* 0x000000ff49497208 */ /* 0x000fe40003000000 */
[----:B------:R-:W-:Y:S01]  /*a400*/  ISETP.GE.U32.AND P6, PT, R22, RZ, PT ;  /* 0x000000ff1600720c */ /* 0x000fe20003fc6070 */
[----:B------:R-:W-:-:S03]  /*a410*/  FADD.FTZ R74, R236, -R74 ;  /* 0x8000004aec4a7221 */ /* 0x000fc60000010000 */
[----:B------:R-:W-:Y:S01]  /*a420*/  ISETP.GE.U32.AND.EX P6, PT, R23, 0x1000000, PT, P6 ;  /* 0x010000001700780c */ /* 0x000fe20003fc6160 */
[----:B------:R-:W-:Y:S01]  /*a430*/  FFMA.FTZ R74, R74, UR23, R227 ;  /* 0x000000174a4a7c23 */ /* 0x000fe200080100e3 */
[----:B------:R-:W-:-:S03]  /*a440*/  MOV R227, RZ ;  /* 0x000000ff00e37202 */ /* 0x000fc60000000f00 */
        /* <DEDUP_REMOVED lines=12> */
[----:B------:R-:W-:-:S04]  /*a510*/  FFMA.FTZ R73, R199, UR4, R180 ;  /* 0x00000004c7497c23 */ /* 0x000fc800080100b4 */
[----:B------:R-:W-:-:S04]  /*a520*/  FADD.FTZ R73, R243, -R73 ;  /* 0x80000049f3497221 */ /* 0x000fc80000010000 */
[----:B------:R-:W-:Y:S01]  /*a530*/  FFMA.FTZ R183, R73, UR23, R183 ;  /* 0x0000001749b77c23 */ /* 0x000fe200080100b7 */
[----:B------:R-:W-:Y:S02]  /*a540*/  FSEL R73, R72, RZ, P4 ;  /* 0x000000ff48497208 */ /* 0x000fe40002000000 */
[----:B------:R-:W-:Y:S01]  /*a550*/  LOP3.LUT P4, RZ, R22, 0xff, RZ, 0xc0, !PT ;  /* 0x000000ff16ff7812 */ /* 0x000fe2000788c0ff */
[----:B------:R-:W-:Y:S01]  /*a560*/  FMUL.FTZ R72, R183, UR12 ;  /* 0x0000000cb7487c20 */ /* 0x000fe20008410000 */
[----:B------:R-:W-:Y:S01]  /*a570*/  HFMA2 R183, -RZ, RZ, 0, 0 ;  /* 0x00000000ffb77431 */ /* 0x000fe200000001ff */
[----:B------:R-:W-:Y:S02]  /*a580*/  F2FP.BF16.F32.PACK_AB R74, R73, R74 ;  /* 0x0000004a494a723e */ /* 0x000fe400000010ff */
[----:B------:R-:W-:Y:S01]  /*a590*/  FMUL.FTZ R72, R72, UR22 ;  /* 0x0000001648487c20 */ /* 0x000fe20008410000 */
[----:B------:R-:W-:-:S07]  /*a5a0*/  F2FP.BF16.F32.PACK_AB R73, R226, R182 ;  /* 0x000000b6e249723e */ /* 0x000fce00000010ff */
[----:B------:R-:W-:Y:S02]  /*a5b0*/  @P4 SHF.L.U32 R227, R176, 0x10, RZ ;  /* 0x00000010b0e34819 */ /* 0x000fe400000006ff */
[----:B------:R-:W-:-:S03]  /*a5c0*/  PRMT R176, R40, 0x7632, R176 ;  /* 0x0000763228b07816 */ /* 0x000fc600000000b0 */
[-C--:B------:R-:W-:Y:S01]  /*a5d0*/  @P4 FMUL.FTZ R183, R227, R72.reuse ;  /* 0x00000048e3b74220 */ /* 0x080fe20000410000 */
[----:B------:R-:W-:Y:S01]  /*a5e0*/  FMUL.FTZ R72, R160, R72 ;  /* 0x00000048a0487220 */ /* 0x000fe20000410000 */
[----:B------:R-:W-:Y:S02]  /*a5f0*/  SHF.L.U32 R227, R176, 0x10, RZ ;  /* 0x00000010b0e37819 */ /* 0x000fe400000006ff */
[----:B------:R-:W-:Y:S01]  /*a600*/  FADD.FTZ R183, R76, R183 ;  /* 0x000000b74cb77221 */ /* 0x000fe20000010000 */
[----:B------:R-:W-:Y:S01]  /*a610*/  FFMA.FTZ R76, R198, UR4, R180 ;  /* 0x00000004c64c7c23 */ /* 0x000fe200080100b4 */
[----:B------:R-:W-:Y:S02]  /*a620*/  FSEL R72, R72, RZ, P4 ;  /* 0x000000ff48487208 */ /* 0x000fe40002000000 */
[----:B------:R-:W-:Y:S01]  /*a630*/  LOP3.LUT P4, RZ, R22, 0xff00, RZ, 0xc0, !PT ;  /* 0x0000ff0016ff7812 */ /* 0x000fe2000788c0ff */
[----:B------:R-:W-:-:S04]  /*a640*/  FADD.FTZ R76, R242, -R76 ;  /* 0x8000004cf24c7221 */ /* 0x000fc80000010000 */
[----:B------:R-:W-:Y:S01]  /*a650*/  FFMA.FTZ R76, R76, UR23, R227 ;  /* 0x000000174c4c7c23 */ /* 0x000fe200080100e3 */
[----:B------:R-:W-:-:S03]  /*a660*/  MOV R227, RZ ;  /* 0x000000ff00e37202 */ /* 0x000fc60000000f00 */
        /* <DEDUP_REMOVED lines=9> */
.L_x_4958:
        /* <DEDUP_REMOVED lines=13> */
.L_x_4956:
[----:B------:R-:W-:Y:S05]  /*a7d0*/  BSYNC.RECONVERGENT B1 ;  /* 0x0000000000017941 */ /* 0x000fea0003800200 */
.L_x_4955:
        /* <DEDUP_REMOVED lines=130> */
.L_x_4961:
        /* <DEDUP_REMOVED lines=117> */
.L_x_4962:
        /* <DEDUP_REMOVED lines=13> */
.L_x_4960:
[----:B------:R-:W-:Y:S05]  /*b820*/  BSYNC.RECONVERGENT B1 ;  /* 0x0000000000017941 */ /* 0x000fea0003800200 */
.L_x_4959:
        /* <DEDUP_REMOVED lines=130> */
.L_x_4965:
        /* <DEDUP_REMOVED lines=117> */
.L_x_4966:
        /* <DEDUP_REMOVED lines=13> */
.L_x_4964:
[----:B------:R-:W-:Y:S05]  /*c870*/  BSYNC.RECONVERGENT B1 ;  /* 0x0000000000017941 */ /* 0x000fea0003800200 */
.L_x_4963:
        /* <DEDUP_REMOVED lines=36> */
[----:B------:R-:W-:-:S05]  /*cac0*/  @P4 SHF.L.U32 R174, R174, 0x10, RZ ;  /* 0x00000010aeae4819 */ /* 0x000fca00000006ff */
[----:B------:R-:W-:Y:S01]  /*cad0*/  @P4 FMUL.FTZ R177, R175, R174 ;  /* 0x000000aeafb14220 */ /* 0x000fe20000410000 */
[----:B------:R-:W-:Y:S01]  /*cae0*/  FMUL.FTZ R175, R139, R175 ;  /* 0x000000af8baf7220 */ /* 0x000fe20000410000 */
[----:B------:R-:W-:Y:S02]  /*caf0*/  FFMA.FTZ R174, R188, UR4, R180 ;  /* 0x00000004bcae7c23 */ /* 0x000fe400080100b4 */
        /* <DEDUP_REMOVED lines=66> */
[----:B------:R-:W-:Y:S02]  /*cf20*/  @P4 SHF.L.U32 R252, R176, 0x10, RZ ;  /* 0x00000010b0fc4819 */ /* 0x000fe400000006ff */
[----:B------:R-:W-:-:S03]  /*cf30*/  PRMT R176, R28, 0x7632, R176 ;  /* 0x000076321cb07816 */ /* 0x000fc600000000b0 */
[----:B------:R-:W-:Y:S01]  /*cf40*/  @P4 FMUL.FTZ R183, R50, R252 ;  /* 0x000000fc32b74220 */ /* 0x000fe20000410000 */
[----:B------:R-:W-:-:S03]  /*cf50*/  FMUL.FTZ R252, R136, R50 ;  /* 0x0000003288fc7220 */ /* 0x000fc60000410000 */
[----:B------:R-:W-:Y:S01]  /*cf60*/  FADD.FTZ R183, R52, R183 ;  /* 0x000000b734b77221 */ /* 0x000fe20000010000 */
[----:B------:R-:W-:Y:S01]  /*cf70*/  FFMA.FTZ R52, R215, UR4, R180 ;  /* 0x00000004d7347c23 */ /* 0x000fe200080100b4 */
[----:B------:R-:W-:-:S03]  /*cf80*/  SHF.L.U32 R180, R176, 0x10, RZ ;  /* 0x00000010b0b47819 */ /* 0x000fc600000006ff */
[----:B------:R-:W-:-:S04]  /*cf90*/  FADD.FTZ R52, R214, -R52 ;  /* 0x80000034d6347221 */ /* 0x000fc80000010000 */
[----:B------:R-:W-:Y:S01]  /*cfa0*/  FFMA.FTZ R50, R52, UR23, R180 ;  /* 0x0000001734327c23 */ /* 0x000fe200080100b4 */
[----:B------:R-:W-:Y:S02]  /*cfb0*/  FSEL R52, R252, RZ, P4 ;  /* 0x000000fffc347208 */ /* 0x000fe40002000000 */
[----:B------:R-:W-:Y:S01]  /*cfc0*/  LOP3.LUT P4, RZ, R184, 0xff00, RZ, 0xc0, !PT ;  /* 0x0000ff00b8ff7812 */ /* 0x000fe2000788c0ff */
[C---:B------:R-:W-:Y:S01]  /*cfd0*/  FMUL.FTZ R180, R50.reuse, UR12 ;  /* 0x0000000c32b47c20 */ /* 0x040fe20008410000 */
[----:B------:R-:W-:Y:S02]  /*cfe0*/  F2FP.BF16.F32.PACK_AB R172, R50, R49 ;  /* 0x0000003132ac723e */ /* 0x000fe400000010ff */
[----:B------:R-:W-:Y:S01]  /*cff0*/  MOV R252, RZ ;  /* 0x000000ff00fc7202 */ /* 0x000fe20000000f00 */
[----:B------:R-:W-:Y:S01]  /*d000*/  FMUL.FTZ R180, R180, UR22 ;  /* 0x00000016b4b47c20 */ /* 0x000fe20008410000 */
[----:B------:R-:W-:-:S03]  /*d010*/  F2FP.BF16.F32.PACK_AB R50, R227, R182 ;  /* 0x000000b6e332723e */ /* 0x000fc600000010ff */
[----:B------:R-:W-:-:S04]  /*d020*/  FMUL.FTZ R49, R137, R180 ;  /* 0x000000b489317220 */ /* 0x000fc80000410000 */
[----:B------:R-:W-:Y:S02]  /*d030*/  @P4 PRMT R176, R176, 0x7632, R176 ;  /* 0x00007632b0b04816 */ /* 0x000fe400000000b0 */
[----:B------:R-:W-:Y:S02]  /*d040*/  FSEL R48, R49, RZ, P4 ;  /* 0x000000ff31307208 */ /* 0x000fe40002000000 */
[----:B------:R-:W-:Y:S02]  /*d050*/  @P4 SHF.L.U32 R176, R176, 0x10, RZ ;  /* 0x00000010b0b04819 */ /* 0x000fe400000006ff */
[----:B------:R-:W-:Y:S02]  /*d060*/  F2FP.BF16.F32.PACK_AB R49, R228, R226 ;  /* 0x000000e2e431723e */ /* 0x000fe400000010ff */
[----:B------:R-:W-:Y:S01]  /*d070*/  F2FP.BF16.F32.PACK_AB R48, R48, R52 ;  /* 0x000000343030723e */ /* 0x000fe200000010ff */
[----:B------:R-:W-:-:S04]  /*d080*/  @P4 FMUL.FTZ R252, R180, R176 ;  /* 0x000000b0b4fc4220 */ /* 0x000fc80000410000 */
[----:B------:R-:W-:Y:S01]  /*d090*/  FADD.FTZ R176, R53, R252 ;  /* 0x000000fc35b07221 */ /* 0x000fe20000010000 */
[----:B------:R-:W-:Y:S06]  /*d0a0*/  BRA `(.L_x_4968) ;  /* 0x0000000400d47947 */ /* 0x000fec0003800000 */
.L_x_4967:
[----:B------:R-:W-:Y:S01]  /*d0b0*/  FFMA.FTZ R181, R190, UR4, R180 ;  /* 0x00000004beb57c23 */ /* 0x000fe200080100b4 */
[----:B-----5:R-:W-:Y:S02]  /*d0c0*/  LOP3.LUT P4, RZ, R184, 0xff0000, RZ, 0xc0, !PT ;  /* 0x00ff0000b8ff7812 */ /* 0x020fe4000788c0ff */
        /* <DEDUP_REMOVED lines=10> */
[----:B------:R-:W-:-:S02]  /*d170*/  FFMA.FTZ R183, R189, UR4, R180 ;  /* 0x00000004bdb77c23 */ /* 0x000fc400080100b4 */
[----:B------:R-:W-:Y:S01]  /*d180*/  FADD.FTZ R54, R54, R181 ;  /* 0x000000b536367221 */ /* 0x000fe20000010000 */
[----:B------:R-:W-:Y:S01]  /*d190*/  SHF.L.U32 R181, R177, 0x10, RZ ;  /* 0x00000010b1b57819 */ /* 0x000fe200000006ff */
[----:B------:R-:W-:Y:S01]  /*d1a0*/  FADD.FTZ R183, R212, -R183 ;  /* 0x800000b7d4b77221 */ /* 0x000fe20000010000 */
[----:B------:R-:W-:Y:S02]  /*d1b0*/  FSEL R182, R182, RZ, P4 ;  /* 0x000000ffb6b67208 */ /* 0x000fe40002000000 */
[----:B------:R-:W-:Y:S01]  /*d1c0*/  LOP3.LUT P4, RZ, R184, 0xff000000, RZ, 0xc0, !PT ;  /* 0xff000000b8ff7812 */ /* 0x000fe2000788c0ff */
[----:B------:R-:W-:-:S04]  /*d1d0*/  FFMA.FTZ R181, R183, UR23, R181 ;  /* 0x00000017b7b57c23 */ /* 0x000fc800080100b5 */
        /* <DEDUP_REMOVED lines=21> */
[----:B------:R-:W-:-:S02]  /*d330*/  SHF.L.U32 R183, R178, 0x10, RZ ;  /* 0x00000010b2b77819 */ /* 0x000fc400000006ff */
[----:B------:R-:W-:Y:S01]  /*d340*/  FADD.FTZ R177, R48, R177 ;  /* 0x000000b130b17221 */ /* 0x000fe20000010000 */
[----:B------:R-:W-:-:S04]  /*d350*/  FFMA.FTZ R48, R3, UR4, R180 ;  /* 0x0000000403307c23 */ /* 0x000fc800080100b4 */
[----:B------:R-:W-:-:S04]  /*d360*/  FADD.FTZ R48, R210, -R48 ;  /* 0x80000030d2307221 */ /* 0x000fc80000010000 */
[----:B------:R-:W-:Y:S01]  /*d370*/  FFMA.FTZ R183, R48, UR23, R183 ;  /* 0x0000001730b77c23 */ /* 0x000fe200080100b7 */
[----:B------:R-:W-:Y:S02]  /*d380*/  FSEL R48, R181, RZ, P4 ;  /* 0x000000ffb5307208 */ /* 0x000fe40002000000 */
[----:B------:R-:W-:Y:S01]  /*d390*/  LOP3.LUT P4, RZ, R185, 0xff00, RZ, 0xc0, !PT ;  /* 0x0000ff00b9ff7812 */ /* 0x000fe2000788c0ff */
[----:B------:R-:W-:-:S12]  /*d3a0*/  FMUL.FTZ R183, R183, UR12 ;  /* 0x0000000cb7b77c20 */ /* 0x000fd80008410000 */
[----:B------:R-:W-:-:S04]  /*d3b0*/  @P4 PRMT R178, R178, 0x7632, R178 ;  /* 0x00007632b2b24816 */ /* 0x000fc800000000b2 */
[----:B------:R-:W-:Y:S01]  /*d3c0*/  @P4 SHF.L.U32 R181, R178, 0x10, RZ ;  /* 0x00000010b2b54819 */ /* 0x000fe200000006ff */
[----:B------:R-:W-:Y:S01]  /*d3d0*/  FMUL.FTZ R178, R183, UR22 ;  /* 0x00000016b7b27c20 */ /* 0x000fe20008410000 */
[----:B------:R-:W-:-:S03]  /*d3e0*/  MOV R183, RZ ;  /* 0x000000ff00b77202 */ /* 0x000fc60000000f00 */
[-C--:B------:R-:W-:Y:S01]  /*d3f0*/  @P4 FMUL.FTZ R183, R181, R178.reuse ;  /* 0x000000b2b5b74220 */ /* 0x080fe20000410000 */
        /* <DEDUP_REMOVED lines=8> */
[----:B------:R-:W-:-:S04]  /*d480*/  FMUL.FTZ R178, R183, UR12 ;  /* 0x0000000cb7b27c20 */ /* 0x000fc80008410000 */
[----:B------:R-:W-:Y:S01]  /*d490*/  FMUL.FTZ R183, R178, UR22 ;  /* 0x00000016b2b77c20 */ /* 0x000fe20008410000 */
[----:B------:R-:W-:-:S07]  /*d4a0*/  HFMA2 R178, -RZ, RZ, 0, 0 ;  /* 0x00000000ffb27431 */ /* 0x000fce00000001ff */
[----:B------:R-:W-:Y:S02]  /*d4b0*/  @P4 SHF.L.U32 R227, R179, 0x10, RZ ;  /* 0x00000010b3e34819 */ /* 0x000fe400000006ff */
[----:B------:R-:W-:-:S03]  /*d4c0*/  PRMT R179, R31, 0x7632, R179 ;  /* 0x000076321fb37816 */ /* 0x000fc600000000b3 */
[-C--:B------:R-:W-:Y:S01]  /*d4d0*/  @P4 FMUL.FTZ R178, R227, R183.reuse ;  /* 0x000000b7e3b24220 */ /* 0x080fe20000410000 */
[----:B------:R-:W-:Y:S01]  /*d4e0*/  SHF.L.U32 R227, R179, 0x10, RZ ;  /* 0x00000010b3e37819 */ /* 0x000fe200000006ff */
[----:B------:R-:W-:Y:S02]  /*d4f0*/  FMUL.FTZ R183, R134, R183 ;  /* 0x000000b786b77220 */ /* 0x000fe40000410000 */
[----:B------:R-:W-:Y:S01]  /*d500*/  FADD.FTZ R178, R50, R178 ;  /* 0x000000b232b27221 */ /* 0x000fe20000010000 */
[----:B------:R-:W-:-:S04]  /*d510*/  FFMA.FTZ R50, R2, UR4, R180 ;  /* 0x0000000402327c23 */ /* 0x000fc800080100b4 */
[----:B------:R-:W-:-:S04]  /*d520*/  FADD.FTZ R50, R208, -R50 ;  /* 0x80000032d0327221 */ /* 0x000fc80000010000 */
[----:B------:R-:W-:Y:S01]  /*d530*/  FFMA.FTZ R227, R50, UR23, R227 ;  /* 0x0000001732e37c23 */ /* 0x000fe200080100e3 */
[----:B------:R-:W-:Y:S02]  /*d540*/  FSEL R50, R183, RZ, P4 ;  /* 0x000000ffb7327208 */ /* 0x000fe40002000000 */
[----:B------:R-:W-:Y:S01]  /*d550*/  ISETP.GE.U32.AND P4, PT, R184, RZ, PT ;  /* 0x000000ffb800720c */ /* 0x000fe20003f86070 */
[----:B------:R-:W-:Y:S01]  /*d560*/  FMUL.FTZ R183, R227, UR12 ;  /* 0x0000000ce3b77c20 */ /* 0x000fe20008410000 */
[----:B------:R-:W-:Y:S02]  /*d570*/  MOV R227, RZ ;  /* 0x000000ff00e37202 */ /* 0x000fe40000000f00 */
[----:B------:R-:W-:Y:S01]  /*d580*/  ISETP.GE.U32.AND.EX P4, PT, R185, 0x1000000, PT, P4 ;  /* 0x01000000b900780c */ /* 0x000fe20003f86140 */
[----:B------:R-:W-:-:S12]  /*d590*/  FMUL.FTZ R183, R183, UR22 ;  /* 0x00000016b7b77c20 */ /* 0x000fd80008410000 */
[----:B------:R-:W-:-:S04]  /*d5a0*/  @P4 PRMT R179, R179, 0x7632, R179 ;  /* 0x00007632b3b34816 */ /* 0x000fc800000000b3 */
[----:B------:R-:W-:-:S05]  /*d5b0*/  @P4 SHF.L.U32 R179, R179, 0x10, RZ ;  /* 0x00000010b3b34819 */ /* 0x000fca00000006ff */
        /* <DEDUP_REMOVED lines=9> */
[----:B------:R-:W-:Y:S01]  /*d650*/  FMUL.FTZ R183, R227, UR12 ;  /* 0x0000000ce3b77c20 */ /* 0x000fe20008410000 */
[----:B------:R-:W-:Y:S02]  /*d660*/  F2FP.BF16.F32.PACK_AB R51, R51, R50 ;  /* 0x000000323333723e */ /* 0x000fe400000010ff */
[----:B------:R-:W-:Y:S01]  /*d670*/  F2FP.BF16.F32.PACK_AB R50, R49, R48 ;  /* 0x000000303132723e */ /* 0x000fe200000010ff */
[----:B------:R-:W-:Y:S01]  /*d680*/  FMUL.FTZ R227, R183, UR22 ;  /* 0x00000016b7e37c20 */ /* 0x000fe20008410000 */
[----:B------:R-:W-:Y:S01]  /*d690*/  HFMA2 R183, -RZ, RZ, 0, 0 ;  /* 0x00000000ffb77431 */ /* 0x000fe200000001ff */
[----:B------:R-:W-:-:S06]  /*d6a0*/  F2FP.BF16.F32.PACK_AB R49, R226, R182 ;  /* 0x000000b6e231723e */ /* 0x000fcc00000010ff */
[----:B------:R-:W-:Y:S02]  /*d6b0*/  @P4 SHF.L.U32 R228, R176, 0x10, RZ ;  /* 0x00000010b0e44819 */ /* 0x000fe400000006ff */
[----:B------:R-:W-:-:S03]  /*d6c0*/  PRMT R176, R28, 0x7632, R176 ;  /* 0x000076321cb07816 */ /* 0x000fc600000000b0 */
        /* <DEDUP_REMOVED lines=10> */
[----:B------:R-:W-:-:S03]  /*d770*/  MOV R227, RZ ;  /* 0x000000ff00e37202 */ /* 0x000fc60000000f00 */
[----:B------:R-:W-:-:S08]  /*d780*/  FMUL.FTZ R180, R180, UR22 ;  /* 0x00000016b4b47c20 */ /* 0x000fd00008410000 */
[----:B------:R-:W-:-:S04]  /*d790*/  @P4 PRMT R176, R176, 0x7632, R176 ;  /* 0x00007632b0b04816 */ /* 0x000fc800000000b0 */
[----:B------:R-:W-:-:S05]  /*d7a0*/  @P4 SHF.L.U32 R176, R176, 0x10, RZ ;  /* 0x00000010b0b04819 */ /* 0x000fca00000006ff */
[----:B------:R-:W-:-:S04]  /*d7b0*/  @P4 FMUL.FTZ R227, R176, R180 ;  /* 0x000000b4b0e34220 */ /* 0x000fc80000410000 */
[----:B------:R-:W-:Y:S01]  /*d7c0*/  FADD.FTZ R176, R53, R227 ;  /* 0x000000e335b07221 */ /* 0x000fe20000010000 */
[----:B------:R-:W-:-:S05]  /*d7d0*/  FMUL.FTZ R53, R137, R180 ;  /* 0x000000b489357220 */ /* 0x000fca0000410000 */
[----:B------:R-:W-:-:S04]  /*d7e0*/  FSEL R48, R53, RZ, P4 ;  /* 0x000000ff35307208 */ /* 0x000fc80002000000 */
[----:B------:R-:W-:-:S07]  /*d7f0*/  F2FP.BF16.F32.PACK_AB R48, R48, R52 ;  /* 0x000000343030723e */ /* 0x000fce00000010ff */
.L_x_4968:
        /* <DEDUP_REMOVED lines=12> */
.L_x_4948:
[----:B------:R-:W-:Y:S05]  /*d8c0*/  BSYNC.RECONVERGENT B0 ;  /* 0x0000000000007941 */ /* 0x000fea0003800200 */
.L_x_4930:
[----:B------:R-:W-:Y:S02]  /*d8d0*/  UIADD3 UR7, UPT, UPT, UR7, UR24, URZ ;  /* 0x0000001807077290 */ /* 0x000fe4000fffe0ff */
[----:B------:R-:W-:Y:S02]  /*d8e0*/  UPLOP3.LUT UP2, UPT, UPT, UPT, UP2, 0x40, 0x4 ;  /* 0x000000000004789c */ /* 0x000fe40003f4e820 */
[----:B------:R-:W-:-:S09]  /*d8f0*/  UISETP.GE.AND UP1, UPT, UR7, UR25, UPT ;  /* 0x000000190700728c */ /* 0x000fd2000bf26270 */
[----:B------:R-:W-:Y:S05]  /*d900*/  BRA.U !UP1, `(.L_x_4969) ;  /* 0xffffff39090c7547 */ /* 0x000fea000b83ffff */
.L_x_4917:
[----:B------:R-:W2:Y:S01]  /*d910*/  LDL.LU R176, [R1+0x94] ;  /* 0x0000940001b07983 */ /* 0x000ea20000300800 */
[----:B------:R-:W0:Y:S01]  /*d920*/  S2UR UR4, SR_CTAID.X ;  /* 0x00000000000479c3 */ /* 0x000e220000002500 */
[----:B------:R-:W-:Y:S01]  /*d930*/  BSSY.RECONVERGENT B0, `(.L_x_4970) ;  /* 0x000001c000007945 */ /* 0x000fe20003800200 */
[----:B0-----:R-:W-:-:S06]  /*d940*/  UIMAD UR4, UR4, UR6, URZ ;  /* 0x00000006040472a4 */ /* 0x001fcc000f8e02ff */
[----:B------:R-:W-:Y:S02]  /*d950*/  MOV R9, UR4 ;  /* 0x0000000400097c02 */ /* 0x000fe40008000f00 */
[----:B--2---:R-:W-:Y:S02]  /*d960*/  ISETP.NE.AND P3, PT, R176, RZ, PT ;  /* 0x000000ffb000720c */ /* 0x004fe40003f65270 */
[----:B------:R-:W0:Y:S02]  /*d970*/  S2R R176, SR_TID.X ;  /* 0x0000000000b07919 */ /* 0x000e240000002100 */
[----:B0-----:R-:W-:-:S09]  /*d980*/  LEA.HI R9, R9, R176, RZ, 0x1d ;  /* 0x000000b009097211 */ /* 0x001fd200078fe8ff */
[----:B------:R-:W-:Y:S05]  /*d990*/  @!P3 BRA `(.L_x_4971) ;  /* 0x000000000054b947 */ /* 0x000fea0003800000 */
        /* <DEDUP_REMOVED lines=21> */
.L_x_4971:
[----:B------:R-:W-:Y:S05]  /*daf0*/  BSYNC.RECONVERGENT B0 ;  /* 0x0000000000007941 */ /* 0x000fea0003800200 */
.L_x_4970:
        /* <DEDUP_REMOVED lines=23> */
.L_x_4973:
[----:B------:R-:W-:Y:S05]  /*dc70*/  BSYNC.RECONVERGENT B0 ;  /* 0x0000000000007941 */ /* 0x000fea0003800200 */
.L_x_4972:
        /* <DEDUP_REMOVED lines=23> */
.L_x_4975:
[----:B------:R-:W-:Y:S05]  /*ddf0*/  BSYNC.RECONVERGENT B0 ;  /* 0x0000000000007941 */ /* 0x000fea0003800200 */
.L_x_4974:
        /* <DEDUP_REMOVED lines=23> */
.L_x_4977:
[----:B------:R-:W-:Y:S05]  /*df70*/  BSYNC.RECONVERGENT B0 ;  /* 0x0000000000007941 */ /* 0x000fea0003800200 */
.L_x_4976:
[----:B------:R-:W2:Y:S02]  /*df80*/  LDL.LU R0, [R1+0x90] ;  /* 0x0000900001007983 */ /* 0x000ea40000300800 */
[----:B--2---:R-:W-:-:S13]  /*df90*/  ISETP.NE.AND P0, PT, R0, RZ, PT ;  /* 0x000000ff0000720c */ /* 0x004fda0003f05270 */
[----:B------:R-:W-:Y:S05]  /*dfa0*/  @!P0 EXIT ;  /* 0x000000000000894d */ /* 0x000fea0003800000 */
[----:B01----:R-:W2:Y:S01]  /*dfb0*/  LDL.LU R12, [R1] ;  /* 0x00000000010c7983 */ /* 0x003ea20000300800 */
[----:B------:R-:W0:Y:S03]  /*dfc0*/  LDC.64 R2, c[0x0][0x440] ;  /* 0x00011000ff027b82 */ /* 0x000e260000000a00 */
[----:B------:R-:W2:Y:S04]  /*dfd0*/  LDL.LU R13, [R1+0x4] ;  /* 0x00000400010d7983 */ /* 0x000ea80000300800 */
[----:B------:R-:W2:Y:S01]  /*dfe0*/  LDL.LU R14, [R1+0x8] ;  /* 0x00000800010e7983 */ /* 0x000ea20000300800 */
[----:B------:R-:W1:Y:S03]  /*dff0*/  LDC.64 R4, c[0x0][0x448] ;  /* 0x00011200ff047b82 */ /* 0x000e660000000a00 */
[----:B------:R-:W2:Y:S05]  /*e000*/  LDL.LU R15, [R1+0xc] ;  /* 0x00000c00010f7983 */ /* 0x000eaa0000300800 */
[----:B------:R-:W3:Y:S01]  /*e010*/  LDC.64 R6, c[0x0][0x460] ;  /* 0x00011800ff067b82 */ /* 0x000ee20000000a00 */
[----:B0-----:R-:W-:-:S05]  /*e020*/  IMAD.WIDE.U32 R2, R9, 0x20, R2 ;  /* 0x0000002009027825 */ /* 0x001fca00078e0002 */
[----:B------:R-:W-:Y:S01]  /*e030*/  STG.E.128 desc[UR14][R2.64], R92 ;  /* 0x0000005c02007986 */ /* 0x000fe2000c101d0e */
[----:B-1----:R-:W-:-:S03]  /*e040*/  IMAD.WIDE.U32 R4, R9, 0x20, R4 ;  /* 0x0000002009047825 */ /* 0x002fc600078e0004 */
[----:B------:R-:W-:Y:S04]  /*e050*/  STG.E.128 desc[UR14][R2.64+0x10], R88 ;  /* 0x0000105802007986 */ /* 0x000fe8000c101d0e */
[----:B------:R-:W-:Y:S01]  /*e060*/  STG.E.128 desc[UR14][R4.64+0x10], R128 ;  /* 0x0000108004007986 */ /* 0x000fe2000c101d0e */
[----:B---3--:R-:W-:-:S03]  /*e070*/  IMAD.WIDE.U32 R6, R9, 0x20, R6 ;  /* 0x0000002009067825 */ /* 0x008fc600078e0006 */
[----:B--2---:R-:W-:Y:S04]  /*e080*/  STG.E.128 desc[UR14][R4.64], R12 ;  /* 0x0000000c04007986 */ /* 0x004fe8000c101d0e */
[----:B------:R-:W-:Y:S04]  /*e090*/  STG.E.128 desc[UR14][R6.64], R52 ;  /* 0x0000003406007986 */ /* 0x000fe8000c101d0e */
[----:B------:R-:W-:Y:S01]  /*e0a0*/  STG.E.128 desc[UR14][R6.64+0x10], R48 ;  /* 0x0000103006007986 */ /* 0x000fe2000c101d0e */
[----:B------:R-:W-:Y:S05]  /*e0b0*/  EXIT ;  /* 0x000000000000794d */ /* 0x000fea0003800000 */
.L_x_4978:
        /* <DEDUP_REMOVED lines=12> */
.L_x_19328:


//--------------------- .text._ZN10layer_norm13ln_bwd_kernelINS_13Kernel_traitsIf13__nv_bfloat16S2_S2_fjLj5120ELj1ELj1ELj4ELj16ENS_18Kernel_traits_baseILj5120EfS2_S2_S2_fjLj128EEEEELb1ELb1ELb0ELb1EEEvNS_9BwdParamsE --------------------------
	.section	.text._ZN10layer_norm13ln_bwd_kernelINS_13Kernel_traitsIf13__nv_bfloat16S2_S2_fjLj5120ELj1ELj1ELj4ELj16ENS_18Kernel_traits_baseILj5120EfS2_S2_S2_fjLj128EEEEELb1ELb1ELb0ELb1EEEvNS_9BwdParamsE,"ax",@progbits
	.align	128
        .global         _ZN10layer_norm13ln_bwd_kernelINS_13Kernel_traitsIf13__nv_bfloat16S2_S2_fjLj5120ELj1ELj1ELj4ELj16ENS_18Kernel_traits_baseILj5120EfS2_S2_S2_fjLj128EEEEELb1ELb1ELb0ELb1EEEvNS_9BwdParamsE
        .type           _ZN10layer_norm13ln_bwd_kernelINS_13Kernel_traitsIf13__nv_bfloat16S2_S2_fjLj5120ELj1ELj1ELj4ELj16ENS_18Kernel_traits_baseILj5120EfS2_S2_S2_fjLj128EEEEELb1ELb1ELb0ELb1EEEvNS_9BwdParamsE,@function
        .size           _ZN10layer_norm13ln_bwd_kernelINS_13Kernel_traitsIf13__nv_bfloat16S2_S2_fjLj5120ELj1ELj1ELj4ELj16ENS_18Kernel_traits_baseILj5120EfS2_S2_S2_fjLj128EEEEELb1ELb1ELb0ELb1EEEvNS_9BwdParamsE,(.L_x_19329 - _ZN10layer_norm13ln_bwd_kernelINS_13Kernel_traitsIf13__nv_bfloat16S2_S2_fjLj5120ELj1ELj1ELj4ELj16ENS_18Kernel_traits_baseILj5120EfS2_S2_S2_fjLj128EEEEELb1ELb1ELb0ELb1EEEvNS_9BwdParamsE)
        .other          _ZN10layer_norm13ln_bwd_kernelINS_13Kernel_traitsIf13__nv_bfloat16S2_S2_fjLj5120ELj1ELj1ELj4ELj16ENS_18Kernel_traits_baseILj5120EfS2_S2_S2_fjLj128EEEEELb1ELb1ELb0ELb1EEEvNS_9BwdParamsE,@"STO_CUDA_ENTRY STV_DEFAULT"
_ZN10layer_norm13ln_bwd_kernelINS_13Kernel_traitsIf13__nv_bfloat16S2_S2_fjLj5120ELj1ELj1ELj4ELj16ENS_18Kernel_traits_baseILj5120EfS2_S2_S2_fjLj128EEEEELb1ELb1ELb0ELb1EEEvNS_9BwdParamsE:
.text._ZN10layer_norm13ln_bwd_kernelINS_13Kernel_traitsIf13__nv_bfloat16S2_S2_fjLj5120ELj1ELj1ELj4ELj16ENS_18Kernel_traits_baseILj5120EfS2_S2_S2_fjLj128EEEEELb1ELb1ELb0ELb1EEEvNS_9BwdParamsE:
        /* <DEDUP_REMOVED lines=68> */
[----:B------:R-:W1:Y:S08]  /*0440*/  LDC.64 R2, c[0x0][0x3d0] ;  /* 0x0000f400ff027b82 */ /* 0x000e700000000a00 */
[----:B------:R-:W2:Y:S01]  /*0450*/  LDC.64 R4, c[0x0][0x3e8] ;  /* 0x0000fa00ff047b82 */ /* 0x000ea20000000a00 */
[----:B------:R3:W-:Y:S01]  /*0460*/  STL [R1+0x58], RZ ;  /* 0x000058ff01007387 */ /* 0x0007e20000100800 */
[----:B------:R-:W4:Y:S01]  /*0470*/  LDCU.64 UR4, c[0x0][0x3e0] ;  /* 0x00007c00ff0477ac */ /* 0x000f220008000a00 */
[----:B------:R-:W-:Y:S01]  /*0480*/  PLOP3.LUT P0, PT, PT, PT, PT, 0x8, 0x80 ;  /* 0x000000000080781c */ /* 0x000fe20003f0e170 */
        /* <DEDUP_REMOVED lines=15> */
[----:B------:R-:W-:Y:S01]  /*0580*/  MOV R223, RZ ;  /* 0x000000ff00df7202 */ /* 0x000fe20000000f00 */
[----:B------:R-:W1:Y:S01]  /*0590*/  LDCU UR7, c[0x0][0x408] ;  /* 0x00008100ff0777ac */ /* 0x000e620008000800 */
[----:B0-----:R3:W5:Y:S01]  /*05a0*/  LDG.E.128 R132, desc[UR14][R2.64] ;  /* 0x0000000e02847981 */ /* 0x001762000c1e1d00 */
[----:B--2---:R-:W-:-:S03]  /*05b0*/  IMAD.WIDE.U32 R4, R0, 0x20, R4 ;  /* 0x0000002000047825 */ /* 0x004fc600078e0004 */
[----:B------:R3:W5:Y:S01]  /*05c0*/  LDG.E.128 R128, desc[UR14][R2.64+0x10] ;  /* 0x0000100e02807981 */ /* 0x000762000c1e1d00 */
[----:B------:R-:W0:Y:S03]  /*05d0*/  LDCU UR17, c[0x0][0x388] ;  /* 0x00007100ff1177ac */ /* 0x000e260008000800 */
[----:B------:R3:W5:Y:S01]  /*05e0*/  LDG.E.128 R124, desc[UR14][R2.64+0x1000] ;  /* 0x0010000e027c7981 */ /* 0x000762000c1e1d00 */
[----:B------:R-:W2:Y:S03]  /*05f0*/  LDCU.64 UR24, c[0x0][0x390] ;  /* 0x00007200ff1877ac */ /* 0x000ea60008000a00 */
[----:B------:R3:W5:Y:S01]  /*0600*/  LDG.E.128 R120, desc[UR14][R2.64+0x1010] ;  /* 0x0010100e02787981 */ /* 0x000762000c1e1d00 */
[----:B------:R-:W0:Y:S03]  /*0610*/  LDCU.64 UR26, c[0x0][0x468] ;  /* 0x00008d00ff1a77ac */ /* 0x000e260008000a00 */
[----:B------:R3:W5:Y:S01]  /*0620*/  LDG.E.128 R116, desc[UR14][R2.64+0x2000] ;  /* 0x0020000e02747981 */ /* 0x000762000c1e1d00 */
[----:B------:R-:W0:Y:S03]  /*0630*/  LDCU.U8 UR16, c[0x0][0x410] ;  /* 0x00008200ff1077ac */ /* 0x000e260008000000 */
[----:B------:R3:W5:Y:S01]  /*0640*/  LDG.E.128 R112, desc[UR14][R2.64+0x2010] ;  /* 0x0020100e02707981 */ /* 0x000762000c1e1d00 */
[----:B------:R-:W0:Y:S03]  /*0650*/  LDCU UR20, c[0x0][0x400] ;  /* 0x00008000ff1477ac */ /* 0x000e260008000800 */
[----:B------:R3:W5:Y:S01]  /*0660*/  LDG.E.128 R108, desc[UR14][R2.64+0x3000] ;  /* 0x0030000e026c7981 */ /* 0x000762000c1e1d00 */
[----:B------:R-:W0:Y:S03]  /*0670*/  LDCU.64 UR22, c[0x0][0x478] ;  /* 0x00008f00ff1677ac */ /* 0x000e260008000a00 */
[----:B------:R3:W5:Y:S01]  /*0680*/  LDG.E.128 R104, desc[UR14][R2.64+0x3010] ;  /* 0x0030100e02687981 */ /* 0x000762000c1e1d00 */
[----:B------:R-:W0:Y:S03]  /*0690*/  LDCU.128 UR8, c[0x0][0x3c0] ;  /* 0x00007800ff0877ac */ /* 0x000e260008000c00 */
[----:B------:R3:W5:Y:S01]  /*06a0*/  LDG.E.128 R100, desc[UR14][R2.64+0x4000] ;  /* 0x0040000e02647981 */ /* 0x000762000c1e1d00 */
[----:B------:R-:W0:Y:S03]  /*06b0*/  LDCU.64 UR18, c[0x0][0x438] ;  /* 0x00008700ff1277ac */ /* 0x000e260008000a00 */
        /* <DEDUP_REMOVED lines=91> */
[----:B------:R3:W-:Y:S01]  /*0c70*/  STL [R1], RZ ;  /* 0x000000ff01007387 */ /* 0x0007e20000100800 */
[----:B------:R-:W-:Y:S01]  /*0c80*/  HFMA2 R218, -RZ, RZ, 0, 0 ;  /* 0x00000000ffda7431 */ /* 0x000fe200000001ff */
[----:B----4-:R-:W-:Y:S01]  /*0c90*/  UISETP.NE.U32.AND UP0, UPT, UR4, URZ, UPT ;  /* 0x000000ff0400728c */ /* 0x010fe2000bf05070 */
[----:B------:R-:W-:Y:S01]  /*0ca0*/  HFMA2 R212, -RZ, RZ, 0, 0 ;  /* 0x00000000ffd47431 */ /* 0x000fe200000001ff */
[----:B------:R-:W-:-:S02]  /*0cb0*/  P2R R0, PR, RZ, 0x1 ;  /* 0x00000001ff007803 */ /* 0x000fc40000000000 */
[----:B------:R-:W-:Y:S02]  /*0cc0*/  CS2R R216, SRZ ;  /* 0x0000000000d87805 */ /* 0x000fe4000001ff00 */
[----:B------:R-:W-:Y:S02]  /*0cd0*/  MOV R215, RZ ;  /* 0x000000ff00d77202 */ /* 0x000fe40000000f00 */
[----:B------:R-:W-:Y:S02]  /*0ce0*/  CS2R R210, SRZ ;  /* 0x0000000000d27805 */ /* 0x000fe4000001ff00 */
[----:B------:R-:W-:Y:S02]  /*0cf0*/  CS2R R208, SRZ ;  /* 0x0000000000d07805 */ /* 0x000fe4000001ff00 */
[----:B------:R-:W-:Y:S01]  /*0d00*/  CS2R R206, SRZ ;  /* 0x0000000000ce7805 */ /* 0x000fe2000001ff00 */
[----:B0123--:R-:W-:-:S11]  /*0d10*/  UISETP.NE.AND.EX UP0, UPT, UR5, URZ, UPT, UP0 ;  /* 0x000000ff0500728c */ /* 0x00ffd6000bf05300 */
.L_x_5002:
[----:B0-----:R-:W0:Y:S01]  /*0d20*/  S2R R157, SR_TID.X ;  /* 0x00000000009d7919 */ /* 0x001e220000002100 */
[----:B------:R-:W-:Y:S01]  /*0d30*/  UIMAD UR4, UR6, UR17, URZ ;  /* 0x00000011060472a4 */ /* 0x000fe2000f8e02ff */
[----:B-1----:R-:W1:Y:S01]  /*0d40*/  LDC.64 R4, c[0x0][0x428] ;  /* 0x00010a00ff047b82 */ /* 0x002e620000000a00 */
[----:B------:R-:W-:Y:S01]  /*0d50*/  UIMAD.WIDE UR12, UR6, 0x4, UR8 ;  /* 0x00000004060c78a5 */ /* 0x000fe2000f8e0208 */
[----:B-----5:R-:W-:Y:S01]  /*0d60*/  STL [R1+0x144], R56 ;  /* 0x0001443801007387 */ /* 0x020fe20000100800 */
[----:B------:R-:W-:Y:S01]  /*0d70*/  USHF.R.S32.HI UR5, URZ, 0x1f, UR4 ;  /* 0x0000001fff057899 */ /* 0x000fe20008011404 */
[----:B------:R-:W-:Y:S02]  /*0d80*/  ISETP.NE.AND P3, PT, R0, RZ, PT ;  /* 0x000000ff0000720c */ /* 0x000fe40003f65270 */
[----:B------:R-:W2:Y:S01]  /*0d90*/  LDL.LU R195, [R1+0xc] ;  /* 0x00000c0001c37983 */ /* 0x000ea20000300800 */
[----:B------:R-:W-:Y:S01]  /*0da0*/  ULEA.HI UR5, UR5, UR4, URZ, 0x3 ;  /* 0x0000000405057291 */ /* 0x000fe2000f8f18ff */
[----:B------:R-:W3:Y:S01]  /*0db0*/  LDC.64 R152, c[0x0][0x3a8] ;  /* 0x0000ea00ff987b82 */ /* 0x000ee20000000a00 */
[----:B------:R-:W-:Y:S01]  /*0dc0*/  MOV R2, UR12 ;  /* 0x0000000c00027c02 */ /* 0x000fe20008000f00 */
[----:B------:R-:W4:Y:S01]  /*0dd0*/  LDL.LU R194, [R1+0x14] ;  /* 0x0000140001c27983 */ /* 0x000f220000300800 */
[----:B------:R-:W-:-:S02]  /*0de0*/  MOV R3, UR13 ;  /* 0x0000000d00037c02 */ /* 0x000fc40008000f00 */
[----:B------:R-:W-:Y:S01]  /*0df0*/  MOV R197, UR5 ;  /* 0x0000000500c57c02 */ /* 0x000fe20008000f00 */
[----:B------:R-:W-:Y:S01]  /*0e00*/  UIMAD.WIDE UR4, UR6, 0x4, UR10 ;  /* 0x00000004060478a5 */ /* 0x000fe2000f8e020a */
[----:B------:R-:W4:Y:S04]  /*0e10*/  LDL.LU R193, [R1+0x1c] ;  /* 0x00001c0001c17983 */ /* 0x000f280000300800 */
[----:B------:R0:W2:Y:S04]  /*0e20*/  LDG.E R140, desc[UR14][R2.64] ;  /* 0x0000000e028c7981 */ /* 0x0000a8000c1e1900 */
[----:B------:R-:W4:Y:S01]  /*0e30*/  LDL.LU R192, [R1+0x4] ;  /* 0x0000040001c07983 */ /* 0x000f220000300800 */
[----:B------:R-:W3:Y:S01]  /*0e40*/  S2R R252, SR_CgaCtaId ;  /* 0x0000000000fc7919 */ /* 0x000ee20000008800 */
[----:B0-----:R-:W-:-:S02]  /*0e50*/  MOV R2, UR4 ;  /* 0x0000000400027c02 */ /* 0x001fc40008000f00 */
[----:B------:R-:W-:Y:S01]  /*0e60*/  LEA.HI.SX32 R197, R197, R157, 0x1d ;  /* 0x0000009dc5c57211 */ /* 0x000fe200078feaff */
[----:B------:R-:W4:Y:S01]  /*0e70*/  LDL.LU R190, [R1+0x10] ;  /* 0x0000100001be7983 */ /* 0x000f220000300800 */
[----:B------:R-:W-:Y:S02]  /*0e80*/  MOV R3, UR5 ;  /* 0x0000000500037c02 */ /* 0x000fe40008000f00 */
[C---:B------:R-:W-:Y:S01]  /*0e90*/  IADD3 R180, PT, PT, R197.reuse, 0x80, RZ ;  /* 0x00000080c5b47810 */ /* 0x040fe20007ffe0ff */
[C---:B-1----:R-:W-:Y:S01]  /*0ea0*/  IMAD.WIDE.U32 R12, R197.reuse, 0x10, R4 ;  /* 0x00000010c50c7825 */ /* 0x042fe200078e0004 */
[C---:B------:R-:W-:Y:S01]  /*0eb0*/  IADD3 R144, PT, PT, R197.reuse, 0x100, RZ ;  /* 0x00000100c5907810 */ /* 0x040fe20007ffe0ff */
[----:B------:R0:W4:Y:S02]  /*0ec0*/  LDG.E R141, desc[UR14][R2.64] ;  /* 0x0000000e028d7981 */ /* 0x000124000c1e1900 */
[--C-:B---3--:R-:W-:Y:S02]  /*0ed0*/  IMAD.WIDE.U32 R8, R197, 0x10, R152.reuse ;  /* 0x00000010c5087825 */ /* 0x108fe400078e0098 */
[----:B------:R-:W3:Y:S02]  /*0ee0*/  LDG.E.128 R12, desc[UR14][R12.64] ;  /* 0x0000000e0c0c7981 */ /* 0x000ee4000c1e1d00 */
[----:B------:R-:W-:-:S02]  /*0ef0*/  IMAD.WIDE.U32 R16, R180, 0x10, R152 ;  /* 0x00000010b4107825 */ /* 0x000fc400078e0098 */
[----:B------:R-:W4:Y:S01]  /*0f00*/  LDG.E.128 R8, desc[UR14][R8.64] ;  /* 0x0000000e08087981 */ /* 0x000f22000c1e1d00 */
[C---:B0-----:R-:W-:Y:S02]  /*0f10*/  IADD3 R2, PT, PT, R197.reuse, 0x180, RZ ;  /* 0x00000180c5027810 */ /* 0x041fe40007ffe0ff */
[----:B------:R-:W-:Y:S01]  /*0f20*/  IADD3 R3, PT, PT, R197, 0x200, RZ ;  /* 0x00000200c5037810 */ /* 0x000fe20007ffe0ff */
[----:B------:R-:W-:Y:S01]  /*0f30*/  IMAD.WIDE.U32 R20, R180, 0x10, R4 ;  /* 0x00000010b4147825 */ /* 0x000fe200078e0004 */
[----:B------:R-:W4:Y:S03]  /*0f40*/  LDG.E.128 R16, desc[UR14][R16.64] ;  /* 0x0000000e10107981 */ /* 0x000f26000c1e1d00 */
[C---:B------:R-:W-:Y:S01]  /*0f50*/  IMAD.WIDE.U32 R24, R144.reuse, 0x10, R152 ;  /* 0x0000001090187825 */ /* 0x040fe200078e0098 */
[----:B------:R-:W-:Y:S01]  /*0f60*/  ISETP.NE.AND P2, PT, RZ, UR16, PT ;  /* 0x00000010ff007c0c */ /* 0x000fe2000bf45270 */
[----:B------:R-:W4:Y:S02]  /*0f70*/  LDG.E.128 R20, desc[UR14][R20.64] ;  /* 0x0000000e14147981 */ /* 0x000f24000c1e1d00 */
[----:B------:R-:W-:-:S02]  /*0f80*/  IMAD.WIDE.U32 R28, R144, 0x10, R4 ;  /* 0x00000010901c7825 */ /* 0x000fc400078e0004 */
[----:B------:R-:W4:Y:S02]  /*0f90*/  LDG.E.128 R24, desc[UR14][R24.64] ;  /* 0x0000000e18187981 */ /* 0x000f24000c1e1d00 */
[C---:B------:R-:W-:Y:S02]  /*0fa0*/  IMAD.WIDE.U32 R32, R2.reuse, 0x10, R152 ;  /* 0x0000001002207825 */ /* 0x040fe400078e0098 */
[----:B------:R-:W4:Y:S02]  /*0fb0*/  LDG.E.128 R28, desc[UR14][R28.64] ;  /* 0x0000000e1c1c7981 */ /* 0x000f24000c1e1d00 */
[----:B------:R-:W-:Y:S01]  /*0fc0*/  IMAD.WIDE.U32 R148, R2, 0x10, R4 ;  /* 0x0000001002947825 */ /* 0x000fe200078e0004 */
[----:B------:R-:W-:Y:S01]  /*0fd0*/  LOP3.LUT P1, RZ, R157, 0x1f, RZ, 0xc0, !PT ;  /* 0x0000001f9dff7812 */ /* 0x000fe2000782c0ff */
[----:B------:R-:W4:Y:S02]  /*0fe0*/  LDG.E.128 R32, desc[UR14][R32.64] ;  /* 0x0000000e20207981 */ /* 0x000f24000c1e1d00 */
[----:B------:R-:W-:-:S02]  /*0ff0*/  IMAD.WIDE.U32 R152, R3, 0x10, R152 ;  /* 0x0000001003987825 */ /* 0x000fc400078e0098 */
[----:B------:R-:W4:Y:S02]  /*1000*/  LDG.E.128 R148, desc[UR14][R148.64] ;  /* 0x0000000e94947981 */ /* 0x000f24000c1e1d00 */
[----:B------:R-:W-:Y:S02]  /*1010*/  IMAD.WIDE.U32 R4, R3, 0x10, R4 ;  /* 0x0000001003047825 */ /* 0x000fe400078e0004 */
[----:B------:R-:W4:Y:S04]  /*1020*/  LDG.E.128 R152, desc[UR14][R152.64] ;  /* 0x0000000e98987981 */ /* 0x000f28000c1e1d00 */
[----:B------:R-:W4:Y:S01]  /*1030*/  LDG.E.128 R4, desc[UR14][R4.64] ;  /* 0x0000000e04047981 */ /* 0x000f22000c1e1d00 */
[----:B------:R-:W-:-:S04]  /*1040*/  MOV R142, 0x400 ;  /* 0x00000400008e7802 */ /* 0x000fc80000000f00 */
[----:B------:R-:W-:Y:S02]  /*1050*/  LEA R252, R252, R142, 0x18 ;  /* 0x0000008efcfc7211 */ /* 0x000fe400078ec0ff */
[----:B------:R-:W-:Y:S02]  /*1060*/  @!P1 SHF.R.U32.HI R142, RZ, 0x2, R157 ;  /* 0x00000002ff8e9819 */ /* 0x000fe4000001169d */
[----:B--2---:R-:W-:-:S04]  /*1070*/  FSEL R140, R140, RZ, !P2 ;  /* 0x000000ff8c8c7208 */ /* 0x004fc80005000000 */
[----:B------:R-:W-:Y:S02]  /*1080*/  R2UR UR4, R140 ;  /* 0x000000008c0472ca */ /* 0x000fe400000e0000 */
[----:B---3--:R-:W-:Y:S02]  /*1090*/  SHF.L.U32 R202, R13, 0x10, RZ ;  /* 0x000000100dca7819 */ /* 0x008fe400000006ff */
[----:B------:R-:W-:Y:S02]  /*10a0*/  SHF.L.U32 R188, R14, 0x10, RZ ;  /* 0x000000100ebc7819 */ /* 0x000fe400000006ff */
[----:B----4-:R-:W-:Y:S02]  /*10b0*/  SHF.L.U32 R182, R10, 0x10, RZ ;  /* 0x000000100ab67819 */ /* 0x010fe400000006ff */
[----:B------:R-:W-:Y:S01]  /*10c0*/  SHF.L.U32 R177, R15, 0x10, RZ ;  /* 0x000000100fb17819 */ /* 0x000fe200000006ff */
[----:B------:R-:W-:Y:S01]  /*10d0*/  FADD.FTZ R195, R202, R195 ;  /* 0x000000c3cac37221 */ /* 0x000fe20000010000 */
[----:B------:R-:W-:Y:S01]  /*10e0*/  SHF.L.U32 R178, R12, 0x10, RZ ;  /* 0x000000100cb27819 */ /* 0x000fe200000006ff */
[----:B------:R-:W-:Y:S01]  /*10f0*/  FADD.FTZ R194, R188, R194 ;  /* 0x000000c2bcc27221 */ /* 0x000fe20000010000 */
[----:B------:R-:W-:-:S02]  /*1100*/  PRMT R156, R10, 0x7632, R156 ;  /* 0x000076320a9c7816 */ /* 0x000fc4000000009c */
[----:B------:R-:W-:Y:S01]  /*1110*/  PRMT R187, R13, 0x7632, R187 ;  /* 0x000076320dbb7816 */ /* 0x000fe200000000bb */
[----:B------:R-:W-:Y:S01]  /*1120*/  FADD.FTZ R193, R177, R193 ;  /* 0x000000c1b1c17221 */ /* 0x000fe20000010000 */
[C---:B------:R-:W-:Y:S01]  /*1130*/  PRMT R147, R9.reuse, 0x7632, R147 ;  /* 0x0000763209937816 */ /* 0x040fe20000000093 */
[----:B------:R-:W-:Y:S01]  /*1140*/  FADD.FTZ R192, R178, R192 ;  /* 0x000000c0b2c07221 */ /* 0x000fe20000010000 */
[----:B------:R-:W-:Y:S02]  /*1150*/  SHF.L.U32 R157, R9, 0x10, RZ ;  /* 0x00000010099d7819 */ /* 0x000fe400000006ff */
[C---:B------:R-:W-:Y:S02]  /*1160*/  PRMT R164, R19.reuse, 0x7632, R164 ;  /* 0x0000763213a47816 */ /* 0x040fe400000000a4 */
[----:B------:R-:W-:Y:S02]  /*1170*/  SHF.L.U32 R173, R19, 0x10, RZ ;  /* 0x0000001013ad7819 */ /* 0x000fe400000006ff */
[----:B------:R-:W-:-:S02]  /*1180*/  PRMT R162, R26, 0x7632, R162 ;  /* 0x000076321aa27816 */ /* 0x000fc400000000a2 */
[----:B------:R-:W-:Y:S02]  /*1190*/  SHF.L.U32 R166, R26, 0x10, RZ ;  /* 0x000000101aa67819 */ /* 0x000fe400000006ff */
[C---:B------:R-:W-:Y:S02]  /*11a0*/  PRMT R19, R25.reuse, 0x7632, R19 ;  /* 0x0000763219137816 */ /* 0x040fe40000000013 */
[----:B------:R-:W-:Y:S02]  /*11b0*/  SHF.L.U32 R160, R25, 0x10, RZ ;  /* 0x0000001019a07819 */ /* 0x000fe400000006ff */
[----:B------:R-:W-:Y:S02]  /*11c0*/  PRMT R26, R29, 0x7632, R26 ;  /* 0x000076321d1a7816 */ /* 0x000fe4000000001a */
[----:B------:R-:W-:Y:S02]  /*11d0*/  PRMT R161, R150, 0x7632, R161 ;  /* 0x0000763296a17816 */ /* 0x000fe400000000a1 */
[----:B------:R-:W-:-:S02]  /*11e0*/  PRMT R10, R152, 0x7632, R10 ;  /* 0x00007632980a7816 */ /* 0x000fc4000000000a */
[----:B------:R-:W-:Y:S01]  /*11f0*/  SHF.L.U32 R13, R152, 0x10, RZ ;  /* 0x00000010980d7819 */ /* 0x000fe200000006ff */
[----:B------:R-:W-:Y:S01]  /*1200*/  FADD.FTZ R152, R182, -UR4 ;  /* 0x80000004b6987e21 */ /* 0x000fe20008010000 */
[C---:B------:R-:W-:Y:S02]  /*1210*/  PRMT R213, R6.reuse, 0x7632, R213 ;  /* 0x0000763206d57816 */ /* 0x040fe400000000d5 */
[----:B------:R-:W-:Y:S02]  /*1220*/  SHF.L.U32 R220, R6, 0x10, RZ ;  /* 0x0000001006dc7819 */ /* 0x000fe400000006ff */
[----:B------:R-:W2:Y:S01]  /*1230*/  LDL.LU R6, [R1+0x18] ;  /* 0x0000180001067983 */ /* 0x000ea20000300800 */
[----:B------:R-:W-:-:S03]  /*1240*/  SHF.L.U32 R9, R150, 0x10, RZ ;  /* 0x0000001096097819 */ /* 0x000fc600000006ff */
[----:B------:R-:W3:Y:S01]  /*1250*/  LDL.LU R182, [R1+0x20] ;  /* 0x0000200001b67983 */ /* 0x000ee20000300800 */
[----:B------:R-:W-:-:S03]  /*1260*/  SHF.L.U32 R171, R29, 0x10, RZ ;  /* 0x000000101dab7819 */ /* 0x000fc600000006ff */
[----:B------:R-:W-:Y:S01]  /*1270*/  STL [R1+0xc], R195 ;  /* 0x00000cc301007387 */ /* 0x000fe20000100800 */
[C---:B------:R-:W-:Y:S02]  /*1280*/  PRMT R29, R149.reuse, 0x7632, R29 ;  /* 0x00007632951d7816 */ /* 0x040fe4000000001d */
[----:B------:R-:W-:Y:S01]  /*1290*/  SHF.L.U32 R25, R149, 0x10, RZ ;  /* 0x0000001095197819 */ /* 0x000fe200000006ff */
[----:B------:R-:W4:Y:S01]  /*12a0*/  LDL.LU R150, [R1+0x8] ;  /* 0x0000080001967983 */ /* 0x000f220000300800 */
[C---:B------:R-:W-:Y:S02]  /*12b0*/  PRMT R145, R5.reuse, 0x7632, R145 ;  /* 0x0000763205917816 */ /* 0x040fe40000000091 */
[----:B------:R-:W-:Y:S01]  /*12c0*/  SHF.L.U32 R149, R5, 0x10, RZ ;  /* 0x0000001005957819 */ /* 0x000fe200000006ff */
[----:B------:R-:W-:Y:S01]  /*12d0*/  STL [R1+0x14], R194 ;  /* 0x000014c201007387 */ /* 0x000fe20000100800 */
[----:B------:R-:W-:-:S03]  /*12e0*/  PRMT R214, R7, 0x7632, R214 ;  /* 0x0000763207d67816 */ /* 0x000fc600000000d6 */
[----:B------:R-:W-:Y:S01]  /*12f0*/  STL [R1+0x1c], R193 ;  /* 0x00001cc101007387 */ /* 0x000fe20000100800 */
[----:B------:R-:W-:-:S03]  /*1300*/  SHF.L.U32 R221, R7, 0x10, RZ ;  /* 0x0000001007dd7819 */ /* 0x000fc600000006ff */
[----:B------:R-:W4:Y:S04]  /*1310*/  LDL.LU R5, [R1+0x24] ;  /* 0x0000240001057983 */ /* 0x000f280000300800 */
[----:B------:R-:W-:Y:S04]  /*1320*/  STL [R1+0x4], R192 ;  /* 0x000004c001007387 */ /* 0x000fe80000100800 */
[----:B------:R-:W4:Y:S01]  /*1330*/  LDL.LU R7, [R1+0xcc] ;  /* 0x0000cc0001077983 */ /* 0x000f220000300800 */
[----:B------:R-:W-:Y:S02]  /*1340*/  PRMT R179, R14, 0x7632, R179 ;  /* 0x000076320eb37816 */ /* 0x000fe400000000b3 */
[----:B------:R-:W-:-:S02]  /*1350*/  PRMT R176, R15, 0x7632, R176 ;  /* 0x000076320fb07816 */ /* 0x000fc400000000b0 */
[C---:B------:R-:W-:Y:S02]  /*1360*/  PRMT R169, R28.reuse, 0x7632, R169 ;  /* 0x000076321ca97816 */ /* 0x040fe400000000a9 */
[----:B------:R-:W-:Y:S02]  /*1370*/  SHF.L.U32 R170, R28, 0x10, RZ ;  /* 0x000000101caa7819 */ /* 0x000fe400000006ff */
[----:B------:R-:W-:Y:S02]  /*1380*/  R2UR UR12, R141 ;  /* 0x000000008d0c72ca */ /* 0x000fe400000e0000 */
[C---:B------:R-:W-:Y:S02]  /*1390*/  PRMT R28, R35.reuse, 0x7632, R28 ;  /* 0x00007632231c7816 */ /* 0x040fe4000000001c */
[----:B------:R-:W-:Y:S02]  /*13a0*/  SHF.L.U32 R175, R35, 0x10, RZ ;  /* 0x0000001023af7819 */ /* 0x000fe400000006ff */
[----:B------:R-:W-:-:S02]  /*13b0*/  SHF.L.U32 R187, R187, 0x10, RZ ;  /* 0x00000010bbbb7819 */ /* 0x000fc400000006ff */
[----:B------:R-:W-:Y:S02]  /*13c0*/  PRMT R146, R12, 0x7632, R146 ;  /* 0x000076320c927816 */ /* 0x000fe40000000092 */
[C---:B------:R-:W-:Y:S02]  /*13d0*/  PRMT R35, R148.reuse, 0x7632, R35 ;  /* 0x0000763294237816 */ /* 0x040fe40000000023 */
[----:B------:R-:W-:Y:S02]  /*13e0*/  SHF.L.U32 R172, R148, 0x10, RZ ;  /* 0x0000001094ac7819 */ /* 0x000fe400000006ff */
[----:B------:R-:W-:Y:S02]  /*13f0*/  SHF.L.U32 R179, R179, 0x10, RZ ;  /* 0x00000010b3b37819 */ /* 0x000fe400000006ff */
[C---:B------:R-:W-:Y:S02]  /*1400*/  PRMT R222, R4.reuse, 0x7632, R222 ;  /* 0x0000763204de7816 */ /* 0x040fe400000000de */
[----:B------:R-:W-:-:S02]  /*1410*/  SHF.L.U32 R148, R4, 0x10, RZ ;  /* 0x0000001004947819 */ /* 0x000fc400000006ff */
[----:B------:R-:W-:Y:S02]  /*1420*/  SHF.L.U32 R4, R156, 0x10, RZ ;  /* 0x000000109c047819 */ /* 0x000fe400000006ff */
[----:B------:R-:W-:Y:S01]  /*1430*/  SHF.L.U32 R176, R176, 0x10, RZ ;  /* 0x00000010b0b07819 */ /* 0x000fe200000006ff */
[----:B------:R-:W-:Y:S01]  /*1440*/  FADD.FTZ R190, R187, R190 ;  /* 0x000000bebbbe7221 */ /* 0x000fe20000010000 */
[----:B------:R-:W-:Y:S02]  /*1450*/  SHF.L.U32 R205, R146, 0x10, RZ ;  /* 0x0000001092cd7819 */ /* 0x000fe400000006ff */
[----:B------:R-:W-:Y:S01]  /*1460*/  SHF.L.U32 R183, R20, 0x10, RZ ;  /* 0x0000001014b77819 */ /* 0x000fe200000006ff */
[----:B------:R-:W-:Y:S01]  /*1470*/  FADD.FTZ R4, R4, -UR4 ;  /* 0x8000000404047e21 */ /* 0x000fe20008010000 */
[----:B------:R-:W-:Y:S01]  /*1480*/  SHF.L.U32 R184, R21, 0x10, RZ ;  /* 0x0000001015b87819 */ /* 0x000fe200000006ff */
[----:B------:R-:W-:Y:S02]  /*1490*/  STL [R1+0x10], R190 ;  /* 0x000010be01007387 */ /* 0x000fe40000100800 */
[----:B------:R-:W-:Y:S01]  /*14a0*/  FMUL.FTZ R200, R4, UR12 ;  /* 0x0000000c04c87c20 */ /* 0x000fe20008410000 */
[----:B--2---:R-:W-:Y:S01]  /*14b0*/  FADD.FTZ R6, R179, R6 ;  /* 0x00000006b3067221 */ /* 0x004fe20000010000 */
[----:B---3--:R-:W-:-:S04]  /*14c0*/  FADD.FTZ R182, R176, R182 ;  /* 0x000000b6b0b67221 */ /* 0x008fc80000010000 */
[----:B------:R0:W-:Y:S01]  /*14d0*/  STL [R1+0x18], R6 ;  /* 0x0000180601007387 */ /* 0x0001e20000100800 */
[----:B----4-:R-:W-:-:S03]  /*14e0*/  FADD.FTZ R150, R205, R150 ;  /* 0x00000096cd967221 */ /* 0x010fc60000010000 */
[----:B0-----:R-:W2:Y:S04]  /*14f0*/  LDL.LU R6, [R1+0xd4] ;  /* 0x0000d40001067983 */ /* 0x001ea80000300800 */
[----:B------:R-:W-:Y:S04]  /*1500*/  STL [R1+0x20], R182 ;  /* 0x000020b601007387 */ /* 0x000fe80000100800 */
[----:B------:R-:W3:Y:S01]  /*1510*/  LDL.LU R4, [R1+0xdc] ;  /* 0x0000dc0001047983 */ /* 0x000ee20000300800 */
[----:B------:R-:W-:-:S03]  /*1520*/  FADD.FTZ R5, R183, R5 ;  /* 0x00000005b7057221 */ /* 0x000fc60000010000 */
[----:B------:R-:W-:Y:S01]  /*1530*/  STL [R1+0x8], R150 ;  /* 0x0000089601007387 */ /* 0x000fe20000100800 */
[----:B------:R-:W-:-:S03]  /*1540*/  FADD.FTZ R7, R184, R7 ;  /* 0x00000007b8077221 */ /* 0x000fc60000010000 */
[----:B------:R0:W-:Y:S04]  /*1550*/  STL [R1+0x24], R5 ;  /* 0x0000240501007387 */ /* 0x0001e80000100800 */
[----:B0-----:R-:W4:Y:S04]  /*1560*/  LDL.LU R5, [R1+0xe4] ;  /* 0x0000e40001057983 */ /* 0x001f280000300800 */
[----:B------:R0:W-:Y:S04]  /*1570*/  STL [R1+0xcc], R7 ;  /* 0x0000cc0701007387 */ /* 0x0001e80000100800 */
[----:B0-----:R-:W4:Y:S01]  /*1580*/  LDL.LU R7, [R1+0xec] ;  /* 0x0000ec0001077983 */ /* 0x001f220000300800 */
[----:B------:R-:W-:-:S02]  /*1590*/  PRMT R158, R18, 0x7632, R158 ;  /* 0x00007632129e7816 */ /* 0x000fc4000000009e */
[----:B------:R-:W-:Y:S02]  /*15a0*/  SHF.L.U32 R163, R18, 0x10, RZ ;  /* 0x0000001012a37819 */ /* 0x000fe400000006ff */
[C---:B------:R-:W-:Y:S02]  /*15b0*/  PRMT R18, R22.reuse, 0x7632, R18 ;  /* 0x0000763216127816 */ /* 0x040fe40000000012 */
[----:B------:R-:W-:Y:S02]  /*15c0*/  SHF.L.U32 R22, R22, 0x10, RZ ;  /* 0x0000001016167819 */ /* 0x000fe400000006ff */
[C---:B------:R-:W-:Y:S02]  /*15d0*/  PRMT R14, R23.reuse, 0x7632, R14 ;  /* 0x00007632170e7816 */ /* 0x040fe4000000000e */
[----:B------:R-:W-:Y:S01]  /*15e0*/  SHF.L.U32 R23, R23, 0x10, RZ ;  /* 0x0000001017177819 */ /* 0x000fe200000006ff */
[----:B--2---:R-:W-:-:S05]  /*15f0*/  FADD.FTZ R6, R22, R6 ;  /* 0x0000000616067221 */ /* 0x004fca0000010000 */
[----:B------:R0:W-:Y:S01]  /*1600*/  STL [R1+0xd4], R6 ;  /* 0x0000d40601007387 */ /* 0x0001e20000100800 */
[----:B---3--:R-:W-:-:S03]  /*1610*/  FADD.FTZ R4, R23, R4 ;  /* 0x0000000417047221 */ /* 0x008fc60000010000 */
[----:B0-----:R-:W2:Y:S04]  /*1620*/  LDL.LU R6, [R1+0xf4] ;  /* 0x0000f40001067983 */ /* 0x001ea80000300800 */
[----:B------:R0:W-:Y:S01]  /*1630*/  STL [R1+0xdc], R4 ;  /* 0x0000dc0401007387 */ /* 0x0001e20000100800 */
[----:B----4-:R-:W-:-:S03]  /*1640*/  FADD.FTZ R5, R170, R5 ;  /* 0x00000005aa057221 */ /* 0x010fc60000010000 */
[----:B0-----:R-:W3:Y:S04]  /*1650*/  LDL.LU R4, [R1+0xfc] ;  /* 0x0000fc0001047983 */ /* 0x001ee80000300800 */
[----:B------:R0:W-:Y:S01]  /*1660*/  STL [R1+0xe4], R5 ;  /* 0x0000e40501007387 */ /* 0x0001e20000100800 */
[----:B------:R-:W-:-:S03]  /*1670*/  FADD.FTZ R7, R171, R7 ;  /* 0x00000007ab077221 */ /* 0x000fc60000010000 */
[----:B0-----:R-:W4:Y:S04]  /*1680*/  LDL.LU R5, [R1+0x104] ;  /* 0x0001040001057983 */ /* 0x001f280000300800 */
[----:B------:R0:W-:Y:S04]  /*1690*/  STL [R1+0xec], R7 ;  /* 0x0000ec0701007387 */ /* 0x0001e80000100800 */
[----:B0-----:R-:W4:Y:S01]  /*16a0*/  LDL.LU R7, [R1+0x10c] ;  /* 0x00010c0001077983 */ /* 0x001f220000300800 */
[----:B------:R-:W-:Y:S02]  /*16b0*/  PLOP3.LUT P0, PT, PT, PT, PT, 0x80, 0x8 ;  /* 0x000000000008781c */ /* 0x000fe40003f0f070 */
[----:B------:R-:W-:-:S02]  /*16c0*/  @!P1 PLOP3.LUT P0, PT, P3, PT, PT, 0x80, 0x8 ;  /* 0x000000000008981c */ /* 0x000fc40001f0f070 */
[----:B------:R-:W-:Y:S02]  /*16d0*/  IADD3 R219, PT, PT, R252, 0x5020, RZ ;  /* 0x00005020fcdb7810 */ /* 0x000fe40007ffe0ff */
[----:B------:R-:W-:Y:S02]  /*16e0*/  PRMT R185, R8, 0x7632, R185 ;  /* 0x0000763208b97816 */ /* 0x000fe400000000b9 */
[----:B------:R-:W-:Y:S02]  /*16f0*/  @!P1 MOV R143, R219 ;  /* 0x000000db008f9202 */ /* 0x000fe40000000f00 */
[----:B------:R-:W-:Y:S02]  /*1700*/  @!P1 LOP3.LUT R142, R142, 0x18, RZ, 0xc0, !PT ;  /* 0x000000188e8e9812 */ /* 0x000fe400078ec0ff */
[----:B------:R-:W-:Y:S02]  /*1710*/  SHF.L.U32 R147, R147, 0x10, RZ ;  /* 0x0000001093937819 */ /* 0x000fe400000006ff */
[----:B------:R-:W-:-:S02]  /*1720*/  SHF.L.U32 R185, R185, 0x10, RZ ;  /* 0x00000010b9b97819 */ /* 0x000fc400000006ff */
[----:B------:R-:W-:Y:S02]  /*1730*/  @!P0 IADD3 R143, PT, PT, R252, 0x5000, RZ ;  /* 0x00005000fc8f8810 */ /* 0x000fe40007ffe0ff */
[----:B------:R-:W-:Y:S02]  /*1740*/  PRMT R159, R21, 0x7632, R159 ;  /* 0x00007632159f7816 */ /* 0x000fe4000000009f */
[----:B------:R-:W-:Y:S02]  /*1750*/  SHF.L.U32 R186, R11, 0x10, RZ ;  /* 0x000000100bba7819 */ /* 0x000fe400000006ff */
[C---:B------:R-:W-:Y:S02]  /*1760*/  PRMT R15, R24.reuse, 0x7632, R15 ;  /* 0x00007632180f7816 */ /* 0x040fe4000000000f */
[----:B------:R-:W-:Y:S01]  /*1770*/  SHF.L.U32 R24, R24, 0x10, RZ ;  /* 0x0000001018187819 */ /* 0x000fe200000006ff */
[----:B------:R-:W-:Y:S01]  /*1780*/  FADD.FTZ R147, R147, -UR4 ;  /* 0x8000000493937e21 */ /* 0x000fe20008010000 */
[----:B------:R-:W-:Y:S01]  /*1790*/  @!P1 IADD3 R142, PT, PT, R142, R143, RZ ;  /* 0x0000008f8e8e9210 */ /* 0x000fe20007ffe0ff */
[----:B------:R-:W-:Y:S01]  /*17a0*/  FADD.FTZ R185, R185, -UR4 ;  /* 0x80000004b9b97e21 */ /* 0x000fe20008010000 */
[----:B------:R-:W-:Y:S01]  /*17b0*/  PRMT R165, R20, 0x7632, R165 ;  /* 0x0000763214a57816 */ /* 0x000fe200000000a5 */
[----:B------:R-:W-:Y:S01]  /*17c0*/  FADD.FTZ R163, R163, -UR4 ;  /* 0x80000004a3a37e21 */ /* 0x000fe20008010000 */
[----:B------:R-:W-:-:S02]  /*17d0*/  SHF.L.U32 R189, R8, 0x10, RZ ;  /* 0x0000001008bd7819 */ /* 0x000fc400000006ff */
[----:B------:R-:W-:Y:S02]  /*17e0*/  SHF.L.U32 R143, R17, 0x10, RZ ;  /* 0x00000010118f7819 */ /* 0x000fe400000006ff */
[----:B------:R-:W-:Y:S02]  /*17f0*/  PRMT R20, R30, 0x7632, R20 ;  /* 0x000076321e147816 */ /* 0x000fe40000000014 */
[----:B------:R-:W-:Y:S01]  /*1800*/  SHF.L.U32 R192, R159, 0x10, RZ ;  /* 0x000000109fc07819 */ /* 0x000fe200000006ff */
[----:B------:R-:W-:Y:S01]  /*1810*/  FADD.FTZ R159, R160, -UR4 ;  /* 0x80000004a09f7e21 */ /* 0x000fe20008010000 */
[----:B------:R-:W-:Y:S01]  /*1820*/  PRMT R8, R16, 0x7632, R8 ;  /* 0x0000763210087816 */ /* 0x000fe20000000008 */
[----:B------:R-:W-:Y:S01]  /*1830*/  FADD.FTZ R186, R186, -UR4 ;  /* 0x80000004baba7e21 */ /* 0x000fe20008010000 */
[----:B------:R-:W-:Y:S02]  /*1840*/  SHF.L.U32 R140, R16, 0x10, RZ ;  /* 0x00000010108c7819 */ /* 0x000fe400000006ff */
[----:B------:R-:W-:Y:S01]  /*1850*/  SHF.L.U32 R30, R30, 0x10, RZ ;  /* 0x000000101e1e7819 */ /* 0x000fe200000006ff */
[----:B------:R-:W-:Y:S01]  /*1860*/  FADD.FTZ R24, R24, -UR4 ;  /* 0x8000000418187e21 */ /* 0x000fe20008010000 */
[----:B------:R-:W-:Y:S01]  /*1870*/  PRMT R16, R31, 0x7632, R16 ;  /* 0x000076321f107816 */ /* 0x000fe20000000010 */
[----:B------:R-:W-:Y:S01]  /*1880*/  FMUL.FTZ R147, R147, UR12 ;  /* 0x0000000c93937c20 */ /* 0x000fe20008410000 */
[----:B------:R-:W-:Y:S01]  /*1890*/  SHF.L.U32 R31, R31, 0x10, RZ ;  /* 0x000000101f1f7819 */ /* 0x000fe200000006ff */
[----:B------:R-:W-:Y:S01]  /*18a0*/  FMUL.FTZ R204, R185, UR12 ;  /* 0x0000000cb9cc7c20 */ /* 0x000fe20008410000 */
[----:B------:R-:W-:Y:S01]  /*18b0*/  SHF.L.U32 R174, R27, 0x10, RZ ;  /* 0x000000101bae7819 */ /* 0x000fe200000006ff */
[----:B------:R-:W-:Y:S01]  /*18c0*/  FADD.FTZ R182, R143, -UR4 ;  /* 0x800000048fb67e21 */ /* 0x000fe20008010000 */
[----:B------:R-:W-:Y:S01]  /*18d0*/  FMUL.FTZ R185, R163, UR12 ;  /* 0x0000000ca3b97c20 */ /* 0x000fe20008410000 */
[----:B------:R-:W-:Y:S01]  /*18e0*/  FMUL.FTZ R159, R159, UR12 ;  /* 0x0000000c9f9f7c20 */ /* 0x000fe20008410000 */
[----:B------:R-:W-:Y:S01]  /*18f0*/  FMUL.FTZ R199, R186, UR12 ;  /* 0x0000000cbac77c20 */ /* 0x000fe20008410000 */
[----:B------:R-:W-:Y:S01]  /*1900*/  SHF.L.U32 R143, R158, 0x10, RZ ;  /* 0x000000109e8f7819 */ /* 0x000fe200000006ff */
[----:B------:R-:W-:Y:S01]  /*1910*/  FADD.FTZ R186, R173, -UR4 ;  /* 0x80000004adba7e21 */ /* 0x000fe20008010000 */
[----:B------:R-:W-:Y:S01]  /*1920*/  PRMT R141, R17, 0x7632, R141 ;  /* 0x00007632118d7816 */ /* 0x000fe2000000008d */
[----:B------:R-:W-:Y:S01]  /*1930*/  FMUL.FTZ R158, R24, UR12 ;  /* 0x0000000c189e7c20 */ /* 0x000fe20008410000 */
[C---:B------:R-:W-:Y:S01]  /*1940*/  PRMT R17, R32.reuse, 0x7632, R17 ;  /* 0x0000763220117816 */ /* 0x040fe20000000011 */
[-C--:B------:R-:W-:Y:S01]  /*1950*/  FFMA.FTZ R209, R147, R187.reuse, R209 ;  /* 0x000000bb93d17223 */ /* 0x080fe200000100d1 */
[----:B------:R-:W-:Y:S01]  /*1960*/  FMUL.FTZ R146, R135, R187 ;  /* 0x000000bb87927220 */ /* 0x000fe20000410000 */
[----:B------:R-:W-:Y:S01]  /*1970*/  SHF.L.U32 R190, R165, 0x10, RZ ;  /* 0x00000010a5be7819 */ /* 0x000fe200000006ff */
[-C--:B------:R-:W-:Y:S01]  /*1980*/  FFMA.FTZ R224, R185, R22.reuse, R224 ;  /* 0x00000016b9e07223 */ /* 0x080fe200000100e0 */
[----:B------:R-:W-:Y:S01]  /*1990*/  SHF.L.U32 R32, R32, 0x10, RZ ;  /* 0x0000001020207819 */ /* 0x000fe200000006ff */
[----:B------:R-:W-:Y:S01]  /*19a0*/  FMUL.FTZ R187, R120, R22 ;  /* 0x0000001678bb7220 */ /* 0x000fe20000410000 */
[----:B------:R-:W-:Y:S01]  /*19b0*/  FADD.FTZ R165, R174, -UR4 ;  /* 0x80000004aea57e21 */ /* 0x000fe20008010000 */
[-C--:B------:R-:W-:Y:S01]  /*19c0*/  FFMA.FTZ R230, R159, R171.reuse, R230 ;  /* 0x000000ab9fe67223 */ /* 0x080fe200000100e6 */
[----:B------:R-:W-:Y:S01]  /*19d0*/  FMUL.FTZ R163, R118, R171 ;  /* 0x000000ab76a37220 */ /* 0x000fe20000410000 */
[----:B------:R-:W-:Y:S01]  /*19e0*/  FMUL.FTZ R152, R152, UR12 ;  /* 0x0000000c98987c20 */ /* 0x000fe20008410000 */
[----:B------:R-:W-:Y:S01]  /*19f0*/  SHF.L.U32 R22, R162, 0x10, RZ ;  /* 0x00000010a2167819 */ /* 0x000fe200000006ff */
[----:B------:R-:W4:Y:S01]  /*1a00*/  LDL.LU R171, [R1+0x114] ;  /* 0x0001140001ab7983 */ /* 0x000f220000300800 */
[----:B------:R-:W-:Y:S01]  /*1a10*/  FMUL.FTZ R186, R186, UR12 ;  /* 0x0000000cbaba7c20 */ /* 0x000fe20008410000 */
[-C--:B------:R-:W-:Y:S01]  /*1a20*/  FFMA.FTZ R228, R158, R170.reuse, R228 ;  /* 0x000000aa9ee47223 */ /* 0x080fe200000100e4 */
[----:B------:R-:W-:Y:S01]  /*1a30*/  FMUL.FTZ R162, R116, R170 ;  /* 0x000000aa74a27220 */ /* 0x000fe20000410000 */
[----:B------:R-:W-:Y:S01]  /*1a40*/  PRMT R167, R27, 0x7632, R167 ;  /* 0x000076321ba77816 */ /* 0x000fe200000000a7 */
[----:B------:R-:W-:Y:S01]  /*1a50*/  FMUL.FTZ R165, R165, UR12 ;  /* 0x0000000ca5a57c20 */ /* 0x000fe20008410000 */
[C---:B------:R-:W-:Y:S01]  /*1a60*/  PRMT R56, R155.reuse, 0x7632, R56 ;  /* 0x000076329b387816 */ /* 0x040fe20000000038 */
[-C--:B------:R-:W-:Y:S01]  /*1a70*/  FFMA.FTZ R210, R152, R188.reuse, R210 ;  /* 0x000000bc98d27223 */ /* 0x080fe200000100d2 */
[----:B------:R-:W-:Y:S01]  /*1a80*/  SHF.L.U32 R196, R155, 0x10, RZ ;  /* 0x000000109bc47819 */ /* 0x000fe200000006ff */
[----:B------:R-:W-:Y:S01]  /*1a90*/  FMUL.FTZ R155, R128, R188 ;  /* 0x000000bc809b7220 */ /* 0x000fe20000410000 */
[-C--:B------:R-:W-:Y:S01]  /*1aa0*/  FFMA.FTZ R226, R186, R23.reuse, R226 ;  /* 0x00000017bae27223 */ /* 0x080fe200000100e2 */
[----:B------:R-:W-:Y:S01]  /*1ab0*/  FMUL.FTZ R188, R122, R23 ;  /* 0x000000177abc7220 */ /* 0x000fe20000410000 */
[----:B------:R-:W-:Y:S01]  /*1ac0*/  SHF.L.U32 R23, R167, 0x10, RZ ;  /* 0x00000010a7177819 */ /* 0x000fe200000006ff */
[-C--:B------:R-:W-:Y:S01]  /*1ad0*/  FFMA.FTZ R235, R165, R31.reuse, R235 ;  /* 0x0000001fa5eb7223 */ /* 0x080fe200000100eb */
[----:B------:R-:W-:Y:S01]  /*1ae0*/  FMUL.FTZ R167, R114, R31 ;  /* 0x0000001f72a77220 */ /* 0x000fe20000410000 */
[----:B------:R-:W-:Y:S01]  /*1af0*/  SHF.L.U32 R173, R164, 0x10, RZ ;  /* 0x00000010a4ad7819 */ /* 0x000fe200000006ff */
[----:B------:R-:W-:-:S04]  /*1b00*/  FADD.FTZ R164, R166, -UR4 ;  /* 0x80000004a6a47e21 */ /* 0x000fc80008010000 */
[----:B------:R-:W-:Y:S01]  /*1b10*/  FMUL.FTZ R164, R164, UR12 ;  /* 0x0000000ca4a47c20 */ /* 0x000fe20008410000 */
[----:B------:R-:W-:-:S03]  /*1b20*/  FMUL.FTZ R166, R112, R30 ;  /* 0x0000001e70a67220 */ /* 0x000fc60000410000 */
[----:B------:R-:W-:Y:S01]  /*1b30*/  FFMA.FTZ R232, R164, R30, R232 ;  /* 0x0000001ea4e87223 */ /* 0x000fe200000100e8 */
[----:B--2---:R-:W-:-:S05]  /*1b40*/  FADD.FTZ R6, R30, R6 ;  /* 0x000000061e067221 */ /* 0x004fca0000010000 */
[----:B------:R-:W-:Y:S04]  /*1b50*/  STL [R1+0xf4], R6 ;  /* 0x0000f40601007387 */ /* 0x000fe80000100800 */
[----:B------:R-:W2:Y:S01]  /*1b60*/  LDL.LU R170, [R1+0xc8] ;  /* 0x0000c80001aa7983 */ /* 0x000ea20000300800 */
[----:B---3--:R-:W-:-:S05]  /*1b70*/  FADD.FTZ R4, R31, R4 ;  /* 0x000000041f047221 */ /* 0x008fca0000010000 */
[----:B------:R0:W-:Y:S01]  /*1b80*/  STL [R1+0xfc], R4 ;  /* 0x0000fc0401007387 */ /* 0x0001e20000100800 */
[----:B----4-:R-:W-:Y:S01]  /*1b90*/  FADD.FTZ R5, R172, R5 ;  /* 0x00000005ac057221 */ /* 0x010fe20000010000 */
[----:B0-----:R-:W-:Y:S02]  /*1ba0*/  FADD.FTZ R4, R32, -UR4 ;  /* 0x8000000420047e21 */ /* 0x001fe40008010000 */
[----:B------:R-:W3:Y:S04]  /*1bb0*/  LDL.LU R32, [R1+0xd0] ;  /* 0x0000d00001207983 */ /* 0x000ee80000300800 */
[----:B------:R-:W-:Y:S01]  /*1bc0*/  STL [R1+0x104], R5 ;  /* 0x0001040501007387 */ /* 0x000fe20000100800 */
[----:B------:R-:W-:-:S05]  /*1bd0*/  FADD.FTZ R7, R25, R7 ;  /* 0x0000000719077221 */ /* 0x000fca0000010000 */
[----:B------:R0:W-:Y:S04]  /*1be0*/  STL [R1+0x10c], R7 ;  /* 0x00010c0701007387 */ /* 0x0001e80000100800 */
[----:B------:R-:W4:Y:S04]  /*1bf0*/  LDL.LU R31, [R1+0xd8] ;  /* 0x0000d800011f7983 */ /* 0x000f280000300800 */
[----:B------:R-:W4:Y:S01]  /*1c00*/  LDL.LU R30, [R1+0xe0] ;  /* 0x0000e000011e7983 */ /* 0x000f220000300800 */
[C---:B------:R-:W-:Y:S02]  /*1c10*/  PRMT R21, R33.reuse, 0x7632, R21 ;  /* 0x0000763221157816 */ /* 0x040fe40000000015 */
[----:B------:R-:W-:Y:S01]  /*1c20*/  SHF.L.U32 R33, R33, 0x10, RZ ;  /* 0x0000001021217819 */ /* 0x000fe200000006ff */
[----:B------:R-:W-:Y:S01]  /*1c30*/  FADD.FTZ R157, R157, -UR4 ;  /* 0x800000049d9d7e21 */ /* 0x000fe20008010000 */
[----:B------:R-:W-:-:S03]  /*1c40*/  FMUL.FTZ R156, R132, R178 ;  /* 0x000000b2849c7220 */ /* 0x000fc60000410000 */
[----:B------:R-:W-:Y:S01]  /*1c50*/  FADD.FTZ R6, R33, -UR4 ;  /* 0x8000000421067e21 */ /* 0x000fe20008010000 */
[----:B------:R-:W-:Y:S01]  /*1c60*/  FMUL.FTZ R203, R157, UR12 ;  /* 0x0000000c9dcb7c20 */ /* 0x000fe20008410000 */
[-C--:B------:R-:W-:Y:S01]  /*1c70*/  FFMA.FTZ R207, R204, R205.reuse, R207 ;  /* 0x000000cdcccf7223 */ /* 0x080fe200000100cf */
[----:B------:R-:W-:Y:S01]  /*1c80*/  SHF.L.U32 R160, R29, 0x10, RZ ;  /* 0x000000101da07819 */ /* 0x000fe200000006ff */
[----:B------:R-:W-:Y:S01]  /*1c90*/  FMUL.FTZ R6, R6, UR12 ;  /* 0x0000000c06067c20 */ /* 0x000fe20008410000 */
[----:B------:R-:W-:Y:S01]  /*1ca0*/  FMUL.FTZ R205, R133, R205 ;  /* 0x000000cd85cd7220 */ /* 0x000fe20000410000 */
[----:B------:R-:W-:Y:S01]  /*1cb0*/  FADD.FTZ R29, RZ, R156 ;  /* 0x0000009cff1d7221 */ /* 0x000fe20000010000 */
[-C--:B------:R-:W-:Y:S01]  /*1cc0*/  FFMA.FTZ R208, R203, R202.reuse, R208 ;  /* 0x000000cacbd07223 */ /* 0x080fe200000100d0 */
[-C--:B------:R-:W-:Y:S01]  /*1cd0*/  FFMA.FTZ R239, R6, R25.reuse, R239 ;  /* 0x0000001906ef7223 */ /* 0x080fe200000100ef */
[----:B0-----:R-:W-:Y:S01]  /*1ce0*/  FMUL.FTZ R7, R110, R25 ;  /* 0x000000196e077220 */ /* 0x001fe20000410000 */
[----:B------:R-:W-:Y:S01]  /*1cf0*/  FMUL.FTZ R202, R134, R202 ;  /* 0x000000ca86ca7220 */ /* 0x000fe20000410000 */
[----:B------:R-:W-:Y:S01]  /*1d00*/  FADD.FTZ R25, R205, R29 ;  /* 0x0000001dcd197221 */ /* 0x000fe20000010000 */
[----:B------:R-:W-:-:S03]  /*1d10*/  PRMT R181, R11, 0x7632, R181 ;  /* 0x000076320bb57816 */ /* 0x000fc600000000b5 */
[----:B------:R-:W-:Y:S01]  /*1d20*/  FADD.FTZ R25, R202, R25 ;  /* 0x00000019ca197221 */ /* 0x000fe20000010000 */
[----:B------:R-:W-:-:S03]  /*1d30*/  SHF.L.U32 R181, R181, 0x10, RZ ;  /* 0x00000010b5b57819 */ /* 0x000fc600000006ff */
[----:B------:R-:W-:Y:S01]  /*1d40*/  FADD.FTZ R29, R146, R25 ;  /* 0x00000019921d7221 */ /* 0x000fe20000010000 */
[----:B------:R-:W-:Y:S01]  /*1d50*/  FMUL.FTZ R201, R129, R179 ;  /* 0x000000b381c97220 */ /* 0x000fe20000410000 */
[----:B------:R-:W-:Y:S01]  /*1d60*/  FADD.FTZ R157, R181, -UR4 ;  /* 0x80000004b59d7e21 */ /* 0x000fe20008010000 */
[----:B------:R-:W-:Y:S01]  /*1d70*/  FADD.FTZ R181, R140, -UR4 ;  /* 0x800000048cb57e21 */ /* 0x000fe20008010000 */
[----:B------:R-:W-:Y:S01]  /*1d80*/  FADD.FTZ R29, R155, R29 ;  /* 0x0000001d9b1d7221 */ /* 0x000fe20000010000 */
[----:B------:R-:W-:Y:S02]  /*1d90*/  SHF.L.U32 R140, R8, 0x10, RZ ;  /* 0x00000010088c7819 */ /* 0x000fe400000006ff */
[----:B------:R-:W-:Y:S01]  /*1da0*/  PRMT R11, R153, 0x7632, R11 ;  /* 0x00007632990b7816 */ /* 0x000fe2000000000b */
[----:B------:R-:W-:Y:S01]  /*1db0*/  FADD.FTZ R29, R201, R29 ;  /* 0x0000001dc91d7221 */ /* 0x000fe20000010000 */
[----:B------:R-:W-:Y:S01]  /*1dc0*/  SHF.L.U32 R12, R153, 0x10, RZ ;  /* 0x00000010990c7819 */ /* 0x000fe200000006ff */
[----:B------:R-:W-:Y:S01]  /*1dd0*/  FMUL.FTZ R153, R130, R177 ;  /* 0x000000b182997220 */ /* 0x000fe20000410000 */
[----:B------:R-:W-:Y:S01]  /*1de0*/  SHF.L.U32 R18, R18, 0x10, RZ ;  /* 0x0000001012127819 */ /* 0x000fe200000006ff */
[----:B------:R-:W-:Y:S01]  /*1df0*/  FMUL.FTZ R181, R181, UR12 ;  /* 0x0000000cb5b57c20 */ /* 0x000fe20008410000 */
[----:B------:R-:W-:Y:S01]  /*1e00*/  FADD.FTZ R140, R140, -UR4 ;  /* 0x800000048c8c7e21 */ /* 0x000fe20008010000 */
[----:B------:R-:W-:Y:S01]  /*1e10*/  FMUL.FTZ R198, R131, R176 ;  /* 0x000000b083c67220 */ /* 0x000fe20000410000 */
[----:B------:R-:W-:Y:S01]  /*1e20*/  FADD.FTZ R29, R153, R29 ;  /* 0x0000001d991d7221 */ /* 0x000fe20000010000 */
[----:B------:R-:W-:-:S02]  /*1e30*/  PRMT R191, R154, 0x7632, R191 ;  /* 0x000076329abf7816 */ /* 0x000fc400000000bf */
[----:B------:R-:W-:Y:S01]  /*1e40*/  SHF.L.U32 R233, R154, 0x10, RZ ;  /* 0x000000109ae97819 */ /* 0x000fe200000006ff */
[----:B------:R-:W-:Y:S01]  /*1e50*/  FADD.FTZ R154, R189, -UR4 ;  /* 0x80000004bd9a7e21 */ /* 0x000fe20008010000 */
[-C--:B------:R-:W-:Y:S01]  /*1e60*/  FFMA.FTZ R216, R181, R183.reuse, R216 ;  /* 0x000000b7b5d87223 */ /* 0x080fe200000100d8 */
[----:B------:R-:W-:Y:S01]  /*1e70*/  FMUL.FTZ R189, R140, UR12 ;  /* 0x0000000c8cbd7c20 */ /* 0x000fe20008410000 */
[----:B------:R-:W-:Y:S01]  /*1e80*/  FMUL.FTZ R183, R124, R183 ;  /* 0x000000b77cb77220 */ /* 0x000fe20000410000 */
[----:B------:R-:W-:Y:S01]  /*1e90*/  FADD.FTZ R29, R198, R29 ;  /* 0x0000001dc61d7221 */ /* 0x000fe20000010000 */
[----:B------:R-:W-:Y:S01]  /*1ea0*/  FADD.FTZ R171, R9, R171 ;  /* 0x000000ab09ab7221 */ /* 0x000fe20000010000 */
[----:B------:R-:W-:-:S04]  /*1eb0*/  SHF.L.U32 R14, R14, 0x10, RZ ;  /* 0x000000100e0e7819 */ /* 0x000fc800000006ff */
[----:B------:R-:W-:Y:S01]  /*1ec0*/  STL [R1+0x114], R171 ;  /* 0x000114ab01007387 */ /* 0x000fe20000100800 */
[----:B------:R-:W-:Y:S01]  /*1ed0*/  FFMA.FTZ R217, R189, R190, R217 ;  /* 0x000000bebdd97223 */ /* 0x000fe200000100d9 */
[----:B------:R-:W-:Y:S01]  /*1ee0*/  FMUL.FTZ R182, R182, UR12 ;  /* 0x0000000cb6b67c20 */ /* 0x000fe20008410000 */
[----:B------:R-:W-:Y:S01]  /*1ef0*/  FADD.FTZ R143, R143, -UR4 ;  /* 0x800000048f8f7e21 */ /* 0x000fe20008010000 */
[----:B------:R-:W-:Y:S02]  /*1f00*/  FADD.FTZ R29, R183, R29 ;  /* 0x0000001db71d7221 */ /* 0x000fe40000010000 */
[-C--:B------:R-:W-:Y:S01]  /*1f10*/  FFMA.FTZ R218, R182, R184.reuse, R218 ;  /* 0x000000b8b6da7223 */ /* 0x080fe200000100da */
[----:B------:R-:W-:Y:S01]  /*1f20*/  FMUL.FTZ R193, R143, UR12 ;  /* 0x0000000c8fc17c20 */ /* 0x000fe20008410000 */
[----:B------:R-:W-:Y:S01]  /*1f30*/  FMUL.FTZ R184, R126, R184 ;  /* 0x000000b87eb87220 */ /* 0x000fe20000410000 */
[-C--:B------:R-:W-:Y:S02]  /*1f40*/  FMUL.FTZ R194, R121, R18.reuse ;  /* 0x0000001279c27220 */ /* 0x080fe40000410000 */
[----:B------:R-:W-:Y:S01]  /*1f50*/  FFMA.FTZ R225, R193, R18, R225 ;  /* 0x00000012c1e17223 */ /* 0x000fe200000100e1 */
[----:B--2---:R-:W-:-:S05]  /*1f60*/  FADD.FTZ R170, R190, R170 ;  /* 0x000000aabeaa7221 */ /* 0x004fca0000010000 */
[----:B------:R-:W-:Y:S01]  /*1f70*/  STL [R1+0xc8], R170 ;  /* 0x0000c8aa01007387 */ /* 0x000fe20000100800 */
[----:B------:R-:W-:Y:S01]  /*1f80*/  FMUL.FTZ R190, R125, R190 ;  /* 0x000000be7dbe7220 */ /* 0x000fe20000410000 */
[----:B---3--:R-:W-:-:S05]  /*1f90*/  FADD.FTZ R32, R192, R32 ;  /* 0x00000020c0207221 */ /* 0x008fca0000010000 */
[----:B------:R0:W-:Y:S01]  /*1fa0*/  STL [R1+0xd0], R32 ;  /* 0x0000d02001007387 */ /* 0x0001e20000100800 */
[----:B------:R-:W-:-:S03]  /*1fb0*/  FADD.FTZ R29, R190, R29 ;  /* 0x0000001dbe1d7221 */ /* 0x000fc60000010000 */
[----:B0-----:R-:W2:Y:S01]  /*1fc0*/  LDL.LU R32, [R1+0xe8] ;  /* 0x0000e80001207983 */ /* 0x001ea20000300800 */
[----:B----4-:R-:W-:-:S05]  /*1fd0*/  FADD.FTZ R31, R18, R31 ;  /* 0x0000001f121f7221 */ /* 0x010fca0000010000 */
[----:B------:R0:W-:Y:S01]  /*1fe0*/  STL [R1+0xd8], R31 ;  /* 0x0000d81f01007387 */ /* 0x0001e20000100800 */
[----:B------:R-:W-:-:S03]  /*1ff0*/  FADD.FTZ R30, R14, R30 ;  /* 0x0000001e0e1e7221 */ /* 0x000fc60000010000 */
[----:B0-----:R-:W3:Y:S01]  /*2000*/  LDL.LU R31, [R1+0xf0] ;  /* 0x0000f000011f7983 */ /* 0x001ee20000300800 */
[----:B------:R-:W-:-:S03]  /*2010*/  FADD.FTZ R18, R184, R29 ;  /* 0x0000001db8127221 */ /* 0x000fc60000010000 */
[----:B------:R0:W-:Y:S04]  /*2020*/  STL [R1+0xe0], R30 ;  /* 0x0000e01e01007387 */ /* 0x0001e80000100800 */
[----:B0-----:R-:W4:Y:S04]  /*2030*/  LDL.LU R30, [R1+0xf8] ;  /* 0x0000f800011e7983 */ /* 0x001f280000300800 */
[----:B------:R-:W4:Y:S01]  /*2040*/  LDL.LU R29, [R1+0x100] ;  /* 0x00010000011d7983 */ /* 0x000f220000300800 */
[----:B------:R-:W-:Y:S01]  /*2050*/  FMUL.FTZ R154, R154, UR12 ;  /* 0x0000000c9a9a7c20 */ /* 0x000fe20008410000 */
[----:B------:R-:W-:Y:S01]  /*2060*/  FADD.FTZ R25, R13, -UR4 ;  /* 0x800000040d197e21 */ /* 0x000fe20008010000 */
[----:B------:R-:W-:-:S02]  /*2070*/  SHF.L.U32 R141, R141, 0x10, RZ ;  /* 0x000000108d8d7819 */ /* 0x000fc400000006ff */
[----:B------:R-:W-:-:S04]  /*2080*/  FFMA.FTZ R13, R154, R156, RZ ;  /* 0x0000009c9a0d7223 */ /* 0x000fc800000100ff */
[----:B------:R-:W-:Y:S01]  /*2090*/  FFMA.FTZ R13, R204, R205, R13 ;  /* 0x000000cdcc0d7223 */ /* 0x000fe2000001000d */
[----:B------:R-:W-:Y:S01]  /*20a0*/  FADD.FTZ R141, R141, -UR4 ;  /* 0x800000048d8d7e21 */ /* 0x000fe20008010000 */
[----:B------:R-:W-:Y:S01]  /*20b0*/  FFMA.FTZ R212, R199, R177, R212 ;  /* 0x000000b1c7d47223 */ /* 0x000fe200000100d4 */
[----:B------:R-:W-:Y:S01]  /*20c0*/  MOV R177, R191 ;  /* 0x000000bf00b17202 */ /* 0x000fe20000000f00 */
[----:B------:R-:W-:Y:S01]  /*20d0*/  FFMA.FTZ R13, R203, R202, R13 ;  /* 0x000000cacb0d7223 */ /* 0x000fe2000001000d */
[----:B------:R-:W-:Y:S01]  /*20e0*/  FMUL.FTZ R191, R141, UR12 ;  /* 0x0000000c8dbf7c20 */ /* 0x000fe20008410000 */
[----:B------:R-:W-:Y:S02]  /*20f0*/  FADD.FTZ R173, R173, -UR4 ;  /* 0x80000004adad7e21 */ /* 0x000fe40008010000 */
[----:B------:R-:W-:Y:S01]  /*2100*/  FFMA.FTZ R13, R147, R146, R13 ;  /* 0x00000092930d7223 */ /* 0x000fe2000001000d */
[-C--:B------:R-:W-:Y:S01]  /*2110*/  FFMA.FTZ R223, R191, R192.reuse, R223 ;  /* 0x000000c0bfdf7223 */ /* 0x080fe200000100df */
[----:B------:R-:W-:-:S02]  /*2120*/  FMUL.FTZ R192, R127, R192 ;  /* 0x000000c07fc07220 */ /* 0x000fc40000410000 */
[----:B------:R-:W-:Y:S01]  /*2130*/  FFMA.FTZ R13, R152, R155, R13 ;  /* 0x0000009b980d7223 */ /* 0x000fe2000001000d */
[----:B------:R-:W-:Y:S01]  /*2140*/  FMUL.FTZ R195, R173, UR12 ;  /* 0x0000000cadc37c20 */ /* 0x000fe20008410000 */
[----:B------:R-:W-:Y:S01]  /*2150*/  FADD.FTZ R18, R192, R18 ;  /* 0x00000012c0127221 */ /* 0x000fe20000010000 */
[----:B------:R-:W-:Y:S01]  /*2160*/  FFMA.FTZ R206, R154, R178, R206 ;  /* 0x000000b29ace7223 */ /* 0x000fe200000100ce */
[----:B------:R-:W-:Y:S01]  /*2170*/  FFMA.FTZ R13, R200, R201, R13 ;  /* 0x000000c9c80d7223 */ /* 0x000fe2000001000d */
[----:B------:R-:W-:Y:S01]  /*2180*/  MOV R178, R196 ;  /* 0x000000c400b27202 */ /* 0x000fe20000000f00 */
[-C--:B------:R-:W-:Y:S01]  /*2190*/  FFMA.FTZ R227, R195, R14.reuse, R227 ;  /* 0x0000000ec3e37223 */ /* 0x080fe200000100e3 */
[----:B------:R-:W-:Y:S01]  /*21a0*/  FMUL.FTZ R196, R123, R14 ;  /* 0x0000000e7bc47220 */ /* 0x000fe20000410000 */
[----:B------:R-:W-:Y:S01]  /*21b0*/  FADD.FTZ R14, R187, R18 ;  /* 0x00000012bb0e7221 */ /* 0x000fe20000010000 */
[----:B------:R-:W-:Y:S01]  /*21c0*/  FMUL.FTZ R157, R157, UR12 ;  /* 0x0000000c9d9d7c20 */ /* 0x000fe20008410000 */
[----:B------:R-:W-:-:S02]  /*21d0*/  FFMA.FTZ R13, R199, R153, R13 ;  /* 0x00000099c70d7223 */ /* 0x000fc4000001000d */
[----:B------:R-:W-:Y:S02]  /*21e0*/  FADD.FTZ R14, R194, R14 ;  /* 0x0000000ec20e7221 */ /* 0x000fe40000010000 */
[----:B------:R-:W-:Y:S02]  /*21f0*/  FFMA.FTZ R13, R157, R198, R13 ;  /* 0x000000c69d0d7223 */ /* 0x000fe4000001000d */
[----:B------:R-:W-:Y:S02]  /*2200*/  FADD.FTZ R14, R188, R14 ;  /* 0x0000000ebc0e7221 */ /* 0x000fe40000010000 */
[----:B------:R-:W-:Y:S01]  /*2210*/  FFMA.FTZ R13, R181, R183, R13 ;  /* 0x000000b7b50d7223 */ /* 0x000fe2000001000d */
[----:B------:R-:W-:Y:S01]  /*2220*/  SHF.L.U32 R169, R169, 0x10, RZ ;  /* 0x00000010a9a97819 */ /* 0x000fe200000006ff */
[----:B------:R-:W-:Y:S02]  /*2230*/  FADD.FTZ R14, R196, R14 ;  /* 0x0000000ec40e7221 */ /* 0x000fe40000010000 */
[----:B------:R-:W-:-:S02]  /*2240*/  FFMA.FTZ R13, R189, R190, R13 ;  /* 0x000000bebd0d7223 */ /* 0x000fc4000001000d */
[----:B------:R-:W-:Y:S01]  /*2250*/  FMUL.FTZ R171, R117, R169 ;  /* 0x000000a975ab7220 */ /* 0x000fe20000410000 */
        /* <DEDUP_REMOVED lines=8> */
[----:B------:R-:W-:-:S02]  /*22e0*/  SHF.L.U32 R20, R20, 0x10, RZ ;  /* 0x0000001014147819 */ /* 0x000fc400000006ff */
[----:B------:R-:W-:Y:S01]  /*22f0*/  FADD.FTZ R14, R173, R14 ;  /* 0x0000000ead0e7221 */ /* 0x000fe20000010000 */
[----:B------:R-:W-:Y:S01]  /*2300*/  FFMA.FTZ R13, R193, R194, R13 ;  /* 0x000000c2c10d7223 */ /* 0x000fe2000001000d */
[----:B------:R-:W-:Y:S01]  /*2310*/  FADD.FTZ R24, R175, -UR4 ;  /* 0x80000004af187e21 */ /* 0x000fe20008010000 */
[----:B------:R-:W-:Y:S01]  /*2320*/  SHF.L.U32 R15, R15, 0x10, RZ ;  /* 0x000000100f0f7819 */ /* 0x000fe200000006ff */
[----:B------:R-:W-:Y:S01]  /*2330*/  FMUL.FTZ R175, R113, R20 ;  /* 0x0000001471af7220 */ /* 0x000fe20000410000 */
[----:B------:R-:W-:Y:S01]  /*2340*/  FADD.FTZ R14, R166, R14 ;  /* 0x0000000ea60e7221 */ /* 0x000fe20000010000 */
[----:B------:R-:W-:Y:S01]  /*2350*/  SHF.L.U32 R19, R19, 0x10, RZ ;  /* 0x0000001013137819 */ /* 0x000fe200000006ff */
[----:B------:R-:W-:Y:S01]  /*2360*/  FFMA.FTZ R13, R186, R188, R13 ;  /* 0x000000bcba0d7223 */ /* 0x000fe2000001000d */
[----:B------:R-:W-:Y:S01]  /*2370*/  SHF.L.U32 R16, R16, 0x10, RZ ;  /* 0x0000001010107819 */ /* 0x000fe200000006ff */
[----:B------:R-:W-:Y:S01]  /*2380*/  FADD.FTZ R14, R175, R14 ;  /* 0x0000000eaf0e7221 */ /* 0x000fe20000010000 */
[----:B------:R-:W-:Y:S01]  /*2390*/  FMUL.FTZ R4, R4, UR12 ;  /* 0x0000000c04047c20 */ /* 0x000fe20008410000 */
[----:B------:R-:W-:Y:S01]  /*23a0*/  FADD.FTZ R15, R15, -UR4 ;  /* 0x800000040f0f7e21 */ /* 0x000fe20008010000 */
[----:B------:R-:W-:Y:S01]  /*23b0*/  FFMA.FTZ R13, R195, R196, R13 ;  /* 0x000000c4c30d7223 */ /* 0x000fe2000001000d */
[----:B------:R-:W-:Y:S01]  /*23c0*/  FFMA.FTZ R211, R200, R179, R211 ;  /* 0x000000b3c8d37223 */ /* 0x000fe200000100d3 */
[----:B------:R-:W-:Y:S01]  /*23d0*/  FADD.FTZ R19, R19, -UR4 ;  /* 0x8000000413137e21 */ /* 0x000fe20008010000 */
[----:B------:R-:W-:Y:S01]  /*23e0*/  MOV R179, R177 ;  /* 0x000000b100b37202 */ /* 0x000fe20000000f00 */
[----:B------:R-:W-:Y:S01]  /*23f0*/  FMUL.FTZ R177, R115, R16 ;  /* 0x0000001073b17220 */ /* 0x000fe20000410000 */
[----:B------:R-:W-:Y:S01]  /*2400*/  FADD.FTZ R140, R167, R14 ;  /* 0x0000000ea78c7221 */ /* 0x000fe20000010000 */
[-C--:B------:R-:W-:Y:S01]  /*2410*/  FFMA.FTZ R237, R4, R172.reuse, R237 ;  /* 0x000000ac04ed7223 */ /* 0x080fe200000100ed */
[----:B------:R-:W-:Y:S01]  /*2420*/  FMUL.FTZ R5, R108, R172 ;  /* 0x000000ac6c057220 */ /* 0x000fe20000410000 */
[----:B------:R-:W-:Y:S01]  /*2430*/  FMUL.FTZ R170, R15, UR12 ;  /* 0x0000000c0faa7c20 */ /* 0x000fe20008410000 */
[----:B------:R-:W-:Y:S01]  /*2440*/  FFMA.FTZ R143, R158, R162, R13 ;  /* 0x000000a29e8f7223 */ /* 0x000fe2000001000d */
[----:B------:R-:W-:Y:S01]  /*2450*/  FMUL.FTZ R172, R19, UR12 ;  /* 0x0000000c13ac7c20 */ /* 0x000fe20008410000 */
[----:B------:R-:W-:Y:S01]  /*2460*/  SHF.L.U32 R150, R35, 0x10, RZ ;  /* 0x0000001023967819 */ /* 0x000fe200000006ff */
[----:B------:R-:W-:Y:S01]  /*2470*/  FADD.FTZ R140, R177, R140 ;  /* 0x0000008cb18c7221 */ /* 0x000fe20000010000 */
[----:B------:R-:W-:Y:S01]  /*2480*/  PRMT R27, R34, 0x7632, R27 ;  /* 0x00007632221b7816 */ /* 0x000fe2000000001b */
[----:B------:R-:W-:Y:S01]  /*2490*/  FFMA.FTZ R143, R170, R171, R143 ;  /* 0x000000abaa8f7223 */ /* 0x000fe2000001008f */
[----:B------:R-:W-:Y:S01]  /*24a0*/  SHF.L.U32 R34, R34, 0x10, RZ ;  /* 0x0000001022227819 */ /* 0x000fe200000006ff */
[----:B------:R-:W-:Y:S01]  /*24b0*/  FFMA.FTZ R231, R172, R26, R231 ;  /* 0x0000001aace77223 */ /* 0x000fe200000100e7 */
[----:B------:R-:W-:Y:S01]  /*24c0*/  FADD.FTZ R140, R5, R140 ;  /* 0x0000008c058c7221 */ /* 0x000fe20000010000 */
[----:B------:R-:W-:-:S02]  /*24d0*/  FFMA.FTZ R143, R159, R163, R143 ;  /* 0x000000a39f8f7223 */ /* 0x000fc4000001008f */
[----:B------:R-:W-:Y:S01]  /*24e0*/  FADD.FTZ R8, R34, -UR4 ;  /* 0x8000000422087e21 */ /* 0x000fe20008010000 */
[----:B------:R-:W-:Y:S01]  /*24f0*/  FADD.FTZ R22, R22, -UR4 ;  /* 0x8000000416167e21 */ /* 0x000fe20008010000 */
[----:B------:R-:W-:Y:S02]  /*2500*/  FFMA.FTZ R143, R172, R173, R143 ;  /* 0x000000adac8f7223 */ /* 0x000fe4000001008f */
[----:B------:R-:W-:Y:S01]  /*2510*/  FMUL.FTZ R8, R8, UR12 ;  /* 0x0000000c08087c20 */ /* 0x000fe20008410000 */
[----:B------:R-:W-:Y:S01]  /*2520*/  FMUL.FTZ R174, R22, UR12 ;  /* 0x0000000c16ae7c20 */ /* 0x000fe20008410000 */
[----:B------:R-:W-:Y:S01]  /*2530*/  FFMA.FTZ R143, R164, R166, R143 ;  /* 0x000000a6a48f7223 */ /* 0x000fe2000001008f */
[----:B------:R-:W-:Y:S01]  /*2540*/  SHF.L.U32 R161, R161, 0x10, RZ ;  /* 0x00000010a1a17819 */ /* 0x000fe200000006ff */
[-C--:B------:R-:W-:Y:S01]  /*2550*/  FFMA.FTZ R241, R8, R9.reuse, R241 ;  /* 0x0000000908f17223 */ /* 0x080fe200000100f1 */
[----:B------:R-:W-:Y:S01]  /*2560*/  FMUL.FTZ R9, R104, R9 ;  /* 0x0000000968097220 */ /* 0x000fe20000410000 */
[----:B------:R-:W-:Y:S01]  /*2570*/  FADD.FTZ R23, R23, -UR4 ;  /* 0x8000000417177e21 */ /* 0x000fe20008010000 */
[----:B------:R-:W-:Y:S01]  /*2580*/  FFMA.FTZ R143, R174, R175, R143 ;  /* 0x000000afae8f7223 */ /* 0x000fe2000001008f */
[----:B------:R-:W-:Y:S01]  /*2590*/  PRMT R168, R151, 0x7632, R168 ;  /* 0x0000763297a87816 */ /* 0x000fe200000000a8 */
[----:B------:R-:W-:Y:S01]  /*25a0*/  FFMA.FTZ R215, R157, R176, R215 ;  /* 0x000000b09dd77223 */ /* 0x000fe200000100d7 */
[----:B------:R-:W-:Y:S01]  /*25b0*/  SHF.L.U32 R151, R151, 0x10, RZ ;  /* 0x0000001097977819 */ /* 0x000fe200000006ff */
[----:B------:R-:W-:Y:S01]  /*25c0*/  FMUL.FTZ R176, R23, UR12 ;  /* 0x0000000c17b07c20 */ /* 0x000fe20008410000 */
[----:B------:R-:W-:Y:S01]  /*25d0*/  SHF.L.U32 R17, R17, 0x10, RZ ;  /* 0x0000001011117819 */ /* 0x000fe200000006ff */
[----:B------:R-:W-:Y:S01]  /*25e0*/  FFMA.FTZ R143, R165, R167, R143 ;  /* 0x000000a7a58f7223 */ /* 0x000fe2000001008f */
[----:B------:R-:W-:Y:S01]  /*25f0*/  SHF.L.U32 R168, R168, 0x10, RZ ;  /* 0x00000010a8a87819 */ /* 0x000fe200000006ff */
[----:B------:R-:W-:-:S02]  /*2600*/  FMUL.FTZ R14, R106, R151 ;  /* 0x000000976a0e7220 */ /* 0x000fc40000410000 */
[----:B------:R-:W-:Y:S01]  /*2610*/  FADD.FTZ R15, R17, -UR4 ;  /* 0x80000004110f7e21 */ /* 0x000fe20008010000 */
[C---:B------:R-:W-:Y:S01]  /*2620*/  FFMA.FTZ R143, R176.reuse, R177, R143 ;  /* 0x000000b1b08f7223 */ /* 0x040fe2000001008f */
[----:B------:R-:W-:Y:S01]  /*2630*/  FFMA.FTZ R236, R176, R16, R236 ;  /* 0x00000010b0ec7223 */ /* 0x000fe200000100ec */
[----:B------:R-:W-:Y:S01]  /*2640*/  SHF.L.U32 R21, R21, 0x10, RZ ;  /* 0x0000001015157819 */ /* 0x000fe200000006ff */
[----:B------:R-:W-:Y:S01]  /*2650*/  FMUL.FTZ R15, R15, UR12 ;  /* 0x0000000c0f0f7c20 */ /* 0x000fe20008410000 */
[----:B------:R-:W-:Y:S01]  /*2660*/  FFMA.FTZ R143, R4, R5, R143 ;  /* 0x00000005048f7223 */ /* 0x000fe2000001008f */
[----:B------:R-:W-:Y:S01]  /*2670*/  SHF.L.U32 R222, R222, 0x10, RZ ;  /* 0x00000010dede7819 */ /* 0x000fe200000006ff */
[----:B------:R-:W-:Y:S01]  /*2680*/  FMUL.FTZ R17, R100, R148 ;  /* 0x0000009464117220 */ /* 0x000fe20000410000 */
[----:B------:R-:W-:Y:S01]  /*2690*/  FADD.FTZ R18, R21, -UR4 ;  /* 0x8000000415127e21 */ /* 0x000fe20008010000 */
[----:B------:R-:W-:Y:S02]  /*26a0*/  SHF.L.U32 R27, R27, 0x10, RZ ;  /* 0x000000101b1b7819 */ /* 0x000fe400000006ff */
[----:B------:R-:W-:Y:S01]  /*26b0*/  FMUL.FTZ R19, R101, R222 ;  /* 0x000000de65137220 */ /* 0x000fe20000410000 */
[----:B------:R-:W-:Y:S01]  /*26c0*/  FMUL.FTZ R18, R18, UR12 ;  /* 0x0000000c12127c20 */ /* 0x000fe20008410000 */
[----:B------:R-:W-:Y:S01]  /*26d0*/  SHF.L.U32 R145, R145, 0x10, RZ ;  /* 0x0000001091917819 */ /* 0x000fe200000006ff */
[----:B------:R-:W-:Y:S01]  /*26e0*/  FMUL.FTZ R21, R102, R149 ;  /* 0x0000009566157220 */ /* 0x000fe20000410000 */
[----:B------:R-:W-:Y:S01]  /*26f0*/  FADD.FTZ R22, R27, -UR4 ;  /* 0x800000041b167e21 */ /* 0x000fe20008010000 */
[----:B------:R-:W-:-:S02]  /*2700*/  SHF.L.U32 R28, R28, 0x10, RZ ;  /* 0x000000101c1c7819 */ /* 0x000fc400000006ff */
[----:B------:R-:W-:Y:S01]  /*2710*/  FMUL.FTZ R23, R103, R145 ;  /* 0x0000009167177220 */ /* 0x000fe20000410000 */
[----:B------:R-:W-:Y:S01]  /*2720*/  FMUL.FTZ R22, R22, UR12 ;  /* 0x0000000c16167c20 */ /* 0x000fe20008410000 */
[----:B------:R-:W-:Y:S01]  /*2730*/  SHF.L.U32 R213, R213, 0x10, RZ ;  /* 0x00000010d5d57819 */ /* 0x000fe200000006ff */
[----:B------:R-:W-:Y:S01]  /*2740*/  FMUL.FTZ R13, R24, UR12 ;  /* 0x0000000c180d7c20 */ /* 0x000fe20008410000 */
[----:B------:R-:W-:Y:S01]  /*2750*/  FMUL.FTZ R24, R96, R220 ;  /* 0x000000dc60187220 */ /* 0x000fe20000410000 */
[----:B------:R-:W-:Y:S01]  /*2760*/  FADD.FTZ R28, R28, -UR4 ;  /* 0x800000041c1c7e21 */ /* 0x000fe20008010000 */
[----:B------:R-:W-:Y:S01]  /*2770*/  FFMA.FTZ R234, R174, R20, R234 ;  /* 0x00000014aeea7223 */ /* 0x000fe200000100ea */
[----:B------:R-:W-:Y:S02]  /*2780*/  SHF.L.U32 R214, R214, 0x10, RZ ;  /* 0x00000010d6d67819 */ /* 0x000fe400000006ff */
[----:B------:R-:W-:Y:S01]  /*2790*/  SHF.L.U32 R33, R179, 0x10, RZ ;  /* 0x00000010b3217819 */ /* 0x000fe200000006ff */
[----:B------:R-:W-:Y:S01]  /*27a0*/  FADD.FTZ R34, R178, -UR4 ;  /* 0x80000004b2227e21 */ /* 0x000fe20008010000 */
[----:B------:R-:W-:-:S03]  /*27b0*/  SHF.L.U32 R35, R56, 0x10, RZ ;  /* 0x0000001038237819 */ /* 0x000fc600000006ff */
[----:B------:R-:W-:-:S04]  /*27c0*/  FADD.FTZ R33, R33, -UR4 ;  /* 0x8000000421217e21 */ /* 0x000fc80008010000 */
[----:B------:R-:W-:Y:S01]  /*27d0*/  FMUL.FTZ R33, R33, UR12 ;  /* 0x0000000c21217c20 */ /* 0x000fe20008410000 */
[----:B------:R-:W-:Y:S01]  /*27e0*/  FMUL.FTZ R34, R34, UR12 ;  /* 0x0000000c22227c20 */ /* 0x000fe20008410000 */
[----:B------:R-:W-:-:S04]  /*27f0*/  FADD.FTZ R35, R35, -UR4 ;  /* 0x8000000423237e21 */ /* 0x000fc80008010000 */
[----:B------:R-:W-:Y:S01]  /*2800*/  FMUL.FTZ R35, R35, UR12 ;  /* 0x0000000c23237c20 */ /* 0x000fe20008410000 */
[----:B--2---:R-:W-:-:S05]  /*2810*/  FADD.FTZ R32, R169, R32 ;  /* 0x00000020a9207221 */ /* 0x004fca0000010000 */
[----:B------:R-:W-:Y:S01]  /*2820*/  STL [R1+0xe8], R32 ;  /* 0x0000e82001007387 */ /* 0x000fe20000100800 */
[----:B---3--:R-:W-:Y:S01]  /*2830*/  FADD.FTZ R31, R26, R31 ;  /* 0x0000001f1a1f7221 */ /* 0x008fe20000010000 */
[----:B------:R-:W-:Y:S01]  /*2840*/  SHF.L.U32 R26, R10, 0x10, RZ ;  /* 0x000000100a1a7819 */ /* 0x000fe200000006ff */
[----:B------:R-:W-:-:S04]  /*2850*/  FMUL.FTZ R10, R109, R150 ;  /* 0x000000966d0a7220 */ /* 0x000fc80000410000 */
[----:B------:R-:W-:Y:S01]  /*2860*/  FADD.FTZ R140, R140, R10 ;  /* 0x0000000a8c8c7221 */ /* 0x000fe20000010000 */
[----:B------:R0:W-:Y:S03]  /*2870*/  STL [R1+0xf0], R31 ;  /* 0x0000f01f01007387 */ /* 0x0001e60000100800 */
[----:B------:R-:W-:Y:S01]  /*2880*/  FADD.FTZ R140, R140, R7 ;  /* 0x000000078c8c7221 */ /* 0x000fe20000010000 */
[----:B----4-:R-:W-:Y:S01]  /*2890*/  FADD.FTZ R30, R20, R30 ;  /* 0x0000001e141e7221 */ /* 0x010fe20000010000 */
[----:B0-----:R-:W-:Y:S01]  /*28a0*/  SHF.L.U32 R31, R11, 0x10, RZ ;  /* 0x000000100b1f7819 */ /* 0x001fe200000006ff */
[----:B------:R-:W-:Y:S01]  /*28b0*/  FMUL.FTZ R11, R111, R160 ;  /* 0x000000a06f0b7220 */ /* 0x000fe20000410000 */
[----:B------:R-:W-:Y:S02]  /*28c0*/  FADD.FTZ R29, R16, R29 ;  /* 0x0000001d101d7221 */ /* 0x000fe40000010000 */
[----:B------:R0:W-:Y:S01]  /*28d0*/  STL [R1+0xf8], R30 ;  /* 0x0000f81e01007387 */ /* 0x0001e20000100800 */
[----:B------:R-:W-:-:S03]  /*28e0*/  FADD.FTZ R140, R140, R11 ;  /* 0x0000000b8c8c7221 */ /* 0x000fc60000010000 */
[----:B------:R1:W-:Y:S01]  /*28f0*/  STL [R1+0x100], R29 ;  /* 0x0001001d01007387 */ /* 0x0003e20000100800 */
[----:B------:R-:W-:Y:S01]  /*2900*/  FADD.FTZ R140, R140, R9 ;  /* 0x000000098c8c7221 */ /* 0x000fe20000010000 */
[----:B------:R-:W-:Y:S01]  /*2910*/  FMUL.FTZ R16, R107, R168 ;  /* 0x000000a86b107220 */ /* 0x000fe20000410000 */
[----:B------:R-:W-:Y:S01]  /*2920*/  FFMA.FTZ R143, R15, R10, R143 ;  /* 0x0000000a0f8f7223 */ /* 0x000fe2000001008f */
[----:B------:R-:W-:Y:S01]  /*2930*/  FMUL.FTZ R20, R25, UR12 ;  /* 0x0000000c19147c20 */ /* 0x000fe20008410000 */
[----:B0-----:R-:W-:Y:S01]  /*2940*/  FADD.FTZ R30, R26, -UR4 ;  /* 0x800000041a1e7e21 */ /* 0x001fe20008010000 */
[----:B------:R-:W-:Y:S01]  /*2950*/  FADD.FTZ R31, R31, -UR4 ;  /* 0x800000041f1f7e21 */ /* 0x000fe20008010000 */
[----:B-1----:R-:W-:Y:S01]  /*2960*/  FADD.FTZ R29, R12, -UR4 ;  /* 0x800000040c1d7e21 */ /* 0x002fe20008010000 */
[----:B------:R-:W-:Y:S01]  /*2970*/  FMUL.FTZ R12, R105, R161 ;  /* 0x000000a1690c7220 */ /* 0x000fe20000410000 */
[----:B------:R-:W-:Y:S01]  /*2980*/  FADD.FTZ R32, R233, -UR4 ;  /* 0x80000004e9207e21 */ /* 0x000fe20008010000 */
[----:B------:R-:W-:Y:S01]  /*2990*/  FFMA.FTZ R143, R6, R7, R143 ;  /* 0x00000007068f7223 */ /* 0x000fe2000001008f */
[----:B------:R-:W-:Y:S01]  /*29a0*/  FMUL.FTZ R26, R97, R213 ;  /* 0x000000d5611a7220 */ /* 0x000fe20000410000 */
[----:B------:R-:W-:Y:S01]  /*29b0*/  FADD.FTZ R140, R140, R12 ;  /* 0x0000000c8c8c7221 */ /* 0x000fe20000010000 */
[----:B------:R-:W-:Y:S01]  /*29c0*/  FMUL.FTZ R25, R28, UR12 ;  /* 0x0000000c1c197c20 */ /* 0x000fe20008410000 */
[----:B------:R-:W-:Y:S01]  /*29d0*/  FMUL.FTZ R27, R29, UR12 ;  /* 0x0000000c1d1b7c20 */ /* 0x000fe20008410000 */
[----:B------:R-:W-:Y:S01]  /*29e0*/  FMUL.FTZ R31, R31, UR12 ;  /* 0x0000000c1f1f7c20 */ /* 0x000fe20008410000 */
[----:B------:R-:W-:Y:S01]  /*29f0*/  FADD.FTZ R140, R140, R14 ;  /* 0x0000000e8c8c7221 */ /* 0x000fe20000010000 */
[----:B------:R-:W2:Y:S01]  /*2a00*/  LDL.LU R56, [R1+0x11c] ;  /* 0x00011c0001387983 */ /* 0x000ea20000300800 */
[----:B------:R-:W-:Y:S01]  /*2a10*/  ISETP.NE.U32.AND P0, PT, RZ, UR18, PT ;  /* 0x00000012ff007c0c */ /* 0x000fe2000bf05070 */
[----:B------:R-:W0:Y:S01]  /*2a20*/  @UP0 LDCU.64 UR4, c[0x0][0x3e0] ;  /* 0x00007c00ff0407ac */ /* 0x000e220008000a00 */
[----:B------:R-:W-:Y:S01]  /*2a30*/  FADD.FTZ R140, R140, R16 ;  /* 0x000000108c8c7221 */ /* 0x000fe20000010000 */
[----:B------:R-:W-:Y:S01]  /*2a40*/  FFMA.FTZ R143, R18, R11, R143 ;  /* 0x0000000b128f7223 */ /* 0x000fe2000001008f */
[----:B------:R-:W-:Y:S01]  /*2a50*/  FMUL.FTZ R28, R98, R221 ;  /* 0x000000dd621c7220 */ /* 0x000fe20000410000 */
[----:B------:R-:W-:Y:S01]  /*2a60*/  FMUL.FTZ R29, R30, UR12 ;  /* 0x0000000c1e1d7c20 */ /* 0x000fe20008410000 */
[----:B------:R-:W-:Y:S01]  /*2a70*/  FADD.FTZ R140, R140, R17 ;  /* 0x000000118c8c7221 */ /* 0x000fe20000010000 */
[----:B------:R-:W-:Y:S01]  /*2a80*/  FMUL.FTZ R32, R32, UR12 ;  /* 0x0000000c20207c20 */ /* 0x000fe20008410000 */
[----:B------:R-:W3:Y:S02]  /*2a90*/  LDL.LU R179, [R1+0x120] ;  /* 0x0001200001b37983 */ /* 0x000ee40000300800 */
[----:B------:R-:W-:Y:S01]  /*2aa0*/  FADD.FTZ R140, R140, R19 ;  /* 0x000000138c8c7221 */ /* 0x000fe20000010000 */
[----:B------:R-:W-:Y:S01]  /*2ab0*/  FFMA.FTZ R143, R8, R9, R143 ;  /* 0x00000009088f7223 */ /* 0x000fe2000001008f */
[----:B------:R-:W-:Y:S01]  /*2ac0*/  FMUL.FTZ R30, R99, R214 ;  /* 0x000000d6631e7220 */ /* 0x000fe20000410000 */
[----:B------:R-:W-:Y:S01]  /*2ad0*/  ISETP.NE.AND.EX P0, PT, RZ, UR19, PT, P0 ;  /* 0x00000013ff007c0c */ /* 0x000fe2000bf05300 */
[----:B------:R-:W-:Y:S01]  /*2ae0*/  FADD.FTZ R140, R140, R21 ;  /* 0x000000158c8c7221 */ /* 0x000fe20000010000 */
[----:B------:R-:W-:Y:S01]  /*2af0*/  FFMA.FTZ R143, R22, R12, R143 ;  /* 0x0000000c168f7223 */ /* 0x000fe2000001008f */
[----:B------:R-:W-:Y:S01]  /*2b00*/  FFMA.FTZ R229, R170, R169, R229 ;  /* 0x000000a9aae57223 */ /* 0x000fe200000100e5 */
[----:B------:R-:W4:Y:S01]  /*2b10*/  LDL.LU R178, [R1+0x124] ;  /* 0x0001240001b27983 */ /* 0x000f220000300800 */
[----:B------:R-:W-:Y:S01]  /*2b20*/  FADD.FTZ R140, R140, R23 ;  /* 0x000000178c8c7221 */ /* 0x000fe20000010000 */
[----:B------:R-:W-:Y:S01]  /*2b30*/  FFMA.FTZ R143, R13, R14, R143 ;  /* 0x0000000e0d8f7223 */ /* 0x000fe2000001008f */
[----:B0-----:R-:W-:Y:S01]  /*2b40*/  @UP0 UIMAD.WIDE UR4, UR6, 0x2, UR4 ;  /* 0x00000002060408a5 */ /* 0x001fe2000f8e0204 */
[----:B------:R-:W4:Y:S01]  /*2b50*/  LDL.LU R169, [R1+0x12c] ;  /* 0x00012c0001a97983 */ /* 0x000f220000300800 */
[----:B------:R-:W-:Y:S01]  /*2b60*/  FADD.FTZ R140, R140, R24 ;  /* 0x000000188c8c7221 */ /* 0x000fe20000010000 */
[----:B------:R-:W-:-:S03]  /*2b70*/  FFMA.FTZ R143, R25, R16, R143 ;  /* 0x00000010198f7223 */ /* 0x000fc6000001008f */
[----:B------:R-:W-:Y:S01]  /*2b80*/  FADD.FTZ R140, R140, R26 ;  /* 0x0000001a8c8c7221 */ /* 0x000fe20000010000 */
[----:B------:R-:W-:-:S03]  /*2b90*/  FFMA.FTZ R143, R20, R17, R143 ;  /* 0x00000011148f7223 */ /* 0x000fc6000001008f */
[----:B------:R-:W-:Y:S01]  /*2ba0*/  FADD.FTZ R140, R140, R28 ;  /* 0x0000001c8c8c7221 */ /* 0x000fe20000010000 */
[----:B------:R-:W-:-:S03]  /*2bb0*/  FFMA.FTZ R143, R29, R19, R143 ;  /* 0x000000131d8f7223 */ /* 0x000fc6000001008f */
[----:B------:R-:W-:Y:S01]  /*2bc0*/  FADD.FTZ R140, R140, R30 ;  /* 0x0000001e8c8c7221 */ /* 0x000fe20000010000 */
[----:B------:R-:W-:-:S04]  /*2bd0*/  FFMA.FTZ R143, R27, R21, R143 ;  /* 0x000000151b8f7223 */ /* 0x000fc8000001008f */
[----:B------:R-:W0:Y:S01]  /*2be0*/  SHFL.DOWN PT, R141, R140, 0x10, 0x1f ;  /* 0x0a001f008c8d7f89 */ /* 0x000e2200000e0000 */
        /* <DEDUP_REMOVED lines=23> */
[----:B0-----:R-:W-:-:S05]  /*2d60*/  FADD.FTZ R141, R141, R143 ;  /* 0x0000008f8d8d7221 */ /* 0x001fca0000010000 */
[----:B------:R0:W-:Y:S02]  /*2d70*/  @!P1 STS.64 [R142], R140 ;  /* 0x0000008c8e009388 */ /* 0x0001e40000000a00 */
[----:B0-----:R-:W0:Y:S08]  /*2d80*/  @P0 LDC.64 R140, c[0x0][0x438] ;  /* 0x00010e00ff8c0b82 */ /* 0x001e300000000a00 */
[----:B------:R-:W1:Y:S01]  /*2d90*/  @P0 LDC.64 R142, c[0x0][0x438] ;  /* 0x00010e00ff8e0b82 */ /* 0x000e620000000a00 */
[----:B0-----:R-:W-:-:S05]  /*2da0*/  @P0 IMAD.WIDE.U32 R140, R197, 0x10, R140 ;  /* 0x00000010c58c0825 */ /* 0x001fca00078e008c */
[----:B------:R0:W5:Y:S02]  /*2db0*/  @P0 LDG.E.128 R52, desc[UR14][R140.64] ;  /* 0x0000000e8c340981 */ /* 0x000164000c1e1d00 */
[----:B0-----:R-:W0:Y:S01]  /*2dc0*/  @P0 LDC.64 R140, c[0x0][0x438] ;  /* 0x00010e00ff8c0b82 */ /* 0x001e220000000a00 */
[----:B------:R-:W-:Y:S01]  /*2dd0*/  PLOP3.LUT P1, PT, PT, PT, UP0, 0x80, 0x8 ;  /* 0x000000000008781c */ /* 0x000fe20003f2f008 */
[----:B0-----:R-:W-:-:S05]  /*2de0*/  @P0 IMAD.WIDE.U32 R140, R180, 0x10, R140 ;  /* 0x00000010b48c0825 */ /* 0x001fca00078e008c */
[----:B------:R1:W5:Y:S02]  /*2df0*/  @P0 LDG.E.128 R48, desc[UR14][R140.64] ;  /* 0x0000000e8c300981 */ /* 0x000364000c1e1d00 */
[----:B-1----:R-:W-:Y:S02]  /*2e00*/  @P0 IMAD.WIDE.U32 R140, R144, 0x10, R142 ;  /* 0x00000010908c0825 */ /* 0x002fe400078e008e */
[----:B------:R-:W0:Y:S03]  /*2e10*/  @P0 LDC.64 R142, c[0x0][0x438] ;  /* 0x00010e00ff8e0b82 */ /* 0x000e260000000a00 */
[----:B------:R1:W5:Y:S01]  /*2e20*/  @P0 LDG.E.128 R44, desc[UR14][R140.64] ;  /* 0x0000000e8c2c0981 */ /* 0x000362000c1e1d00 */
[----:B--2---:R-:W-:Y:S01]  /*2e30*/  FADD.FTZ R56, R151, R56 ;  /* 0x0000003897387221 */ /* 0x004fe20000010000 */
[----:B-1----:R-:W-:Y:S02]  /*2e40*/  MOV R140, UR4 ;  /* 0x00000004008c7c02 */ /* 0x002fe40008000f00 */
[----:B------:R-:W-:-:S05]  /*2e50*/  MOV R141, UR5 ;  /* 0x00000005008d7c02 */ /* 0x000fca0008000f00 */
[----:B------:R0:W2:Y:S01]  /*2e60*/  @P1 LDG.E.U16 R233, desc[UR14][R140.64] ;  /* 0x0000000e8ce91981 */ /* 0x0000a2000c1e1500 */
[----:B------:R-:W-:Y:S01]  /*2e70*/  FFMA.FTZ R243, R13, R151, R243 ;  /* 0x000000970df37223 */ /* 0x000fe200000100f3 */
[----:B0-----:R-:W-:Y:S02]  /*2e80*/  @P0 IMAD.WIDE.U32 R140, R2, 0x10, R142 ;  /* 0x00000010028c0825 */ /* 0x001fe400078e008e */
[----:B------:R-:W2:Y:S04]  /*2e90*/  LDL.LU R142, [R1+0x110] ;  /* 0x00011000018e7983 */ /* 0x000ea80000300800 */
[----:B------:R-:W2:Y:S04]  /*2ea0*/  LDL.LU R143, [R1+0x118] ;  /* 0x00011800018f7983 */ /* 0x000ea80000300800 */
[----:B------:R0:W-:Y:S04]  /*2eb0*/  STL [R1+0x11c], R56 ;  /* 0x00011c3801007387 */ /* 0x0001e80000100800 */
[----:B------:R1:W5:Y:S04]  /*2ec0*/  @P0 LDG.E.128 R40, desc[UR14][R140.64] ;  /* 0x0000000e8c280981 */ /* 0x000368000c1e1d00 */
[----:B0-----:R-:W5:Y:S04]  /*2ed0*/  LDL.LU R56, [R1+0x144] ;  /* 0x0001440001387983 */ /* 0x001f680000300800 */
[----:B------:R-:W2:Y:S01]  /*2ee0*/  LDL.LU R151, [R1+0x108] ;  /* 0x0001080001977983 */ /* 0x000ea20000300800 */
[----:B-1----:R-:W0:Y:S01]  /*2ef0*/  @P0 LDC.64 R140, c[0x0][0x438] ;  /* 0x00010e00ff8c0b82 */ /* 0x002e220000000a00 */
[----:B---3--:R-:W-:Y:S01]  /*2f00*/  FADD.FTZ R179, R168, R179 ;  /* 0x000000b3a8b37221 */ /* 0x008fe20000010000 */
[----:B----4-:R-:W-:Y:S01]  /*2f10*/  FADD.FTZ R178, R148, R178 ;  /* 0x000000b294b27221 */ /* 0x010fe20000010000 */
[----:B0-----:R-:W-:-:S05]  /*2f20*/  @P0 IMAD.WIDE.U32 R140, R3, 0x10, R140 ;  /* 0x00000010038c0825 */ /* 0x001fca00078e008c */
[----:B------:R0:W5:Y:S02]  /*2f30*/  @P0 LDG.E.128 R36, desc[UR14][R140.64] ;  /* 0x0000000e8c240981 */ /* 0x000164000c1e1d00 */
[----:B0-----:R-:W0:Y:S01]  /*2f40*/  LDC.64 R140, c[0x0][0x3b0] ;  /* 0x0000ec00ff8c7b82 */ /* 0x001e220000000a00 */
[----:B------:R-:W-:Y:S01]  /*2f50*/  FADD.FTZ R169, R149, R169 ;  /* 0x000000a995a97221 */ /* 0x000fe20000010000 */
[----:B------:R-:W-:Y:S01]  /*2f60*/  FFMA.FTZ R238, R15, R150, R238 ;  /* 0x000000960fee7223 */ /* 0x000fe200000100ee */
[----:B------:R-:W-:Y:S01]  /*2f70*/  FFMA.FTZ R240, R18, R160, R240 ;  /* 0x000000a012f07223 */ /* 0x000fe200000100f0 */
[----:B------:R-:W-:Y:S01]  /*2f80*/  FFMA.FTZ R242, R22, R161, R242 ;  /* 0x000000a116f27223 */ /* 0x000fe200000100f2 */
[----:B------:R-:W-:Y:S01]  /*2f90*/  FFMA.FTZ R244, R25, R168, R244 ;  /* 0x000000a819f47223 */ /* 0x000fe200000100f4 */
[----:B------:R-:W-:Y:S01]  /*2fa0*/  FFMA.FTZ R245, R20, R148, R245 ;  /* 0x0000009414f57223 */ /* 0x000fe200000100f5 */
[----:B------:R-:W-:Y:S01]  /*2fb0*/  FFMA.FTZ R247, R27, R149, R247 ;  /* 0x000000951bf77223 */ /* 0x000fe200000100f7 */
[----:B0-----:R-:W-:-:S06]  /*2fc0*/  IMAD.WIDE.U32 R148, R3, 0x8, R140 ;  /* 0x0000000803947825 */ /* 0x001fcc00078e008c */
[----:B------:R-:W5:Y:S01]  /*2fd0*/  LDG.E.64 R148, desc[UR14][R148.64] ;  /* 0x0000000e94947981 */ /* 0x000f62000c1e1b00 */
[----:B--2---:R-:W-:Y:S01]  /*2fe0*/  FADD.FTZ R142, R160, R142 ;  /* 0x0000008ea08e7221 */ /* 0x004fe20000010000 */
[----:B------:R-:W-:Y:S01]  /*2ff0*/  FADD.FTZ R143, R161, R143 ;  /* 0x0000008fa18f7221 */ /* 0x000fe20000010000 */
[----:B------:R-:W-:-:S06]  /*3000*/  IMAD.WIDE.U32 R160, R144, 0x8, R140 ;  /* 0x0000000890a07825 */ /* 0x000fcc00078e008c */
[----:B------:R-:W5:Y:S01]  /*3010*/  LDG.E.64 R160, desc[UR14][R160.64] ;  /* 0x0000000ea0a07981 */ /* 0x000f62000c1e1b00 */
[----:B------:R-:W-:-:S05]  /*3020*/  FADD.FTZ R151, R150, R151 ;  /* 0x0000009796977221 */ /* 0x000fca0000010000 */
[----:B------:R0:W-:Y:S04]  /*3030*/  STL [R1+0x108], R151 ;  /* 0x0001089701007387 */ /* 0x0001e80000100800 */
[----:B------:R-:W-:Y:S04]  /*3040*/  STL [R1+0x110], R142 ;  /* 0x0001108e01007387 */ /* 0x000fe80000100800 */
[----:B------:R1:W-:Y:S01]  /*3050*/  STL [R1+0x118], R143 ;  /* 0x0001188f01007387 */ /* 0x0003e20000100800 */
[----:B0-----:R-:W-:-:S06]  /*3060*/  IMAD.WIDE.U32 R150, R2, 0x8, R140 ;  /* 0x0000000802967825 */ /* 0x001fcc00078e008c */
[----:B------:R-:W5:Y:S04]  /*3070*/  LDG.E.64 R150, desc[UR14][R150.64] ;  /* 0x0000000e96967981 */ /* 0x000f68000c1e1b00 */
[----:B-1----:R-:W2:Y:S04]  /*3080*/  LDL.LU R143, [R1+0x13c] ;  /* 0x00013c00018f7983 */ /* 0x002ea80000300800 */
[----:B------:R-:W-:Y:S04]  /*3090*/  STL [R1+0x120], R179 ;  /* 0x000120b301007387 */ /* 0x000fe80000100800 */
[----:B------:R0:W-:Y:S04]  /*30a0*/  STL [R1+0x124], R178 ;  /* 0x000124b201007387 */ /* 0x0001e80000100800 */
[----:B------:R-:W3:Y:S04]  /*30b0*/  LDL.LU R142, [R1+0x128] ;  /* 0x00012800018e7983 */ /* 0x000ee80000300800 */
[----:B------:R1:W-:Y:S01]  /*30c0*/  STL [R1+0x12c], R169 ;  /* 0x00012ca901007387 */ /* 0x0003e20000100800 */
[----:B0-----:R-:W-:-:S06]  /*30d0*/  IMAD.WIDE.U32 R178, R197, 0x8, R140 ;  /* 0x00000008c5b27825 */ /* 0x001fcc00078e008c */
[----:B------:R-:W5:Y:S01]  /*30e0*/  LDG.E.64 R178, desc[UR14][R178.64] ;  /* 0x0000000eb2b27981 */ /* 0x000f62000c1e1b00 */
[----:B-1----:R-:W-:-:S03]  /*30f0*/  IMAD.WIDE.U32 R168, R180, 0x8, R140 ;  /* 0x00000008b4a87825 */ /* 0x002fc600078e008c */
[----:B------:R-:W4:Y:S04]  /*3100*/  LDL.LU R141, [R1+0x134] ;  /* 0x00013400018d7983 */ /* 0x000f280000300800 */
[----:B------:R-:W5:Y:S01]  /*3110*/  LDG.E.64 R168, desc[UR14][R168.64] ;  /* 0x0000000ea8a87981 */ /* 0x000f62000c1e1b00 */
[----:B------:R-:W-:Y:S01]  /*3120*/  @!P3 IADD3 R219, PT, PT, R252, 0x5000, RZ ;  /* 0x00005000fcdbb810 */ /* 0x000fe20007ffe0ff */
[----:B------:R-:W-:Y:S01]  /*3130*/  FFMA.FTZ R246, R29, R222, R246 ;  /* 0x000000de1df67223 */ /* 0x000fe200000100f6 */
[----:B------:R-:W-:Y:S01]  /*3140*/  FFMA.FTZ R249, R32, R220, R249 ;  /* 0x000000dc20f97223 */ /* 0x000fe200000100f9 */
[----:B------:R-:W-:Y:S01]  /*3150*/  FFMA.FTZ R251, R34, R221, R251 ;  /* 0x000000dd22fb7223 */ /* 0x000fe200000100fb */
[----:B------:R-:W-:Y:S01]  /*3160*/  BAR.SYNC.DEFER_BLOCKING 0x0 ;  /* 0x0000000000007b1d */ /* 0x000fe20000010000 */
[----:B--2---:R-:W-:Y:S01]  /*3170*/  FADD.FTZ R143, R221, R143 ;  /* 0x0000008fdd8f7221 */ /* 0x004fe20000010000 */
[----:B---3--:R-:W-:Y:S01]  /*3180*/  FADD.FTZ R142, R222, R142 ;  /* 0x0000008ede8e7221 */ /* 0x008fe20000010000 */
[----:B----4-:R-:W-:-:S05]  /*3190*/  FADD.FTZ R141, R220, R141 ;  /* 0x0000008ddc8d7221 */ /* 0x010fca0000010000 */
[----:B------:R-:W-:Y:S04]  /*31a0*/  STL [R1+0x134], R141 ;  /* 0x0001348d01007387 */ /* 0x000fe80000100800 */
[----:B------:R-:W-:Y:S04]  /*31b0*/  STL [R1+0x13c], R143 ;  /* 0x00013c8f01007387 */ /* 0x000fe80000100800 */
[----:B------:R-:W2:Y:S04]  /*31c0*/  LDL.LU R222, [R1+0x140] ;  /* 0x0001400001de7983 */ /* 0x000ea80000300800 */
[----:B------:R-:W-:Y:S04]  /*31d0*/  STL [R1+0x128], R142 ;  /* 0x0001288e01007387 */ /* 0x000fe80000100800 */
[----:B------:R-:W0:Y:S01]  /*31e0*/  LDS.128 R140, [R219] ;  /* 0x00000000db8c7984 */ /* 0x000e220000000c00 */
[----:B------:R-:W-:-:S02]  /*31f0*/  IADD3 R220, PT, PT, R252, 0x5030, RZ ;  /* 0x00005030fcdc7810 */ /* 0x000fc40007ffe0ff */
[----:B------:R-:W-:Y:S02]  /*3200*/  @!P3 IADD3 R220, PT, PT, R252, 0x5010, RZ ;  /* 0x00005010fcdcb810 */ /* 0x000fe40007ffe0ff */
[----:B------:R-:W3:Y:S01]  /*3210*/  LDL.LU R252, [R1] ;  /* 0x0000000001fc7983 */ /* 0x000ee20000300800 */
[----:B0-----:R-:W-:Y:S01]  /*3220*/  FADD.FTZ R140, RZ, R140 ;  /* 0x0000008cff8c7221 */ /* 0x001fe20000010000 */
[----:B------:R-:W-:-:S03]  /*3230*/  FADD.FTZ R141, RZ, R141 ;  /* 0x0000008dff8d7221 */ /* 0x000fc60000010000 */
[----:B------:R-:W-:Y:S01]  /*3240*/  FADD.FTZ R219, R142, R140 ;  /* 0x0000008c8edb7221 */ /* 0x000fe20000010000 */
[----:B------:R-:W-:Y:S02]  /*3250*/  FADD.FTZ R221, R143, R141 ;  /* 0x0000008d8fdd7221 */ /* 0x000fe40000010000 */
[----:B------:R0:W1:Y:S04]  /*3260*/  LDS.128 R140, [R220] ;  /* 0x00000000dc8c7984 */ /* 0x0000680000000c00 */
[----:B0-----:R-:W4:Y:S01]  /*3270*/  LDL.LU R220, [R1+0x138] ;  /* 0x0001380001dc7983 */ /* 0x001f220000300800 */
[----:B-1----:R-:W-:-:S03]  /*3280*/  FADD.FTZ R141, R221, R141 ;  /* 0x0000008ddd8d7221 */ /* 0x002fc60000010000 */
[----:B------:R-:W4:Y:S01]  /*3290*/  LDL.LU R221, [R1+0x130] ;  /* 0x0001300001dd7983 */ /* 0x000f220000300800 */
[----:B------:R-:W-:Y:S01]  /*32a0*/  FADD.FTZ R141, R143, R141 ;  /* 0x0000008d8f8d7221 */ /* 0x000fe20000010000 */
[----:B------:R-:W-:Y:S01]  /*32b0*/  UISETP.NE.U32.AND UP1, UPT, UR18, URZ, UPT ;  /* 0x000000ff1200728c */ /* 0x000fe2000bf25070 */
[----:B------:R-:W-:Y:S02]  /*32c0*/  FADD.FTZ R140, R219, R140 ;  /* 0x0000008cdb8c7221 */ /* 0x000fe40000010000 */
[----:B------:R-:W-:Y:S01]  /*32d0*/  FMUL.FTZ R141, R141, UR20 ;  /* 0x000000148d8d7c20 */ /* 0x000fe20008410000 */
[----:B------:R-:W-:Y:S01]  /*32e0*/  UISETP.NE.AND.EX UP1, UPT, UR19, URZ, UPT, UP1 ;  /* 0x000000ff1300728c */ /* 0x000fe2000bf25310 */
[----:B------:R-:W-:Y:S01]  /*32f0*/  @P1 R2UR UR4, R233 ;  /* 0x00000000e90412ca */ /* 0x000fe200000e0000 */
[----:B------:R-:W-:Y:S02]  /*3300*/  FADD.FTZ R140, R142, R140 ;  /* 0x0000008c8e8c7221 */ /* 0x000fe40000010000 */
[----:B------:R-:W-:-:S02]  /*3310*/  R2UR UR13, R141 ;  /* 0x000000008d0d72ca */ /* 0x000fc400000e0000 */
[----:B------:R-:W-:Y:S01]  /*3320*/  FMUL.FTZ R140, R140, UR20 ;  /* 0x000000148c8c7c20 */ /* 0x000fe20008410000 */
[----:B------:R-:W-:Y:S01]  /*3330*/  FFMA.FTZ R248, R31, R145, R248 ;  /* 0x000000911ff87223 */ /* 0x000fe200000100f8 */
[----:B------:R-:W-:Y:S01]  /*3340*/  FFMA.FTZ R250, R33, R213, R250 ;  /* 0x000000d521fa7223 */ /* 0x000fe200000100fa */
[----:B------:R-:W-:-:S05]  /*3350*/  UMOV UR5, 0x3f800000 ;  /* 0x3f80000000057882 */ /* 0x000fca0000000000 */
[----:B------:R-:W-:Y:S01]  /*3360*/  @UP0 USHF.L.U32 UR5, UR4, 0x10, URZ ;  /* 0x0000001004050899 */ /* 0x000fe200080006ff */
[----:B--2---:R-:W-:Y:S01]  /*3370*/  FADD.FTZ R222, R214, R222 ;  /* 0x000000ded6de7221 */ /* 0x004fe20000010000 */
[----:B---3--:R-:W-:Y:S01]  /*3380*/  FFMA.FTZ R252, R35, R214, R252 ;  /* 0x000000d623fc7223 */ /* 0x008fe200000100fc */
[----:B----4-:R-:W-:Y:S01]  /*3390*/  FADD.FTZ R220, R213, R220 ;  /* 0x000000dcd5dc7221 */ /* 0x010fe20000010000 */
[----:B------:R-:W-:-:S05]  /*33a0*/  FADD.FTZ R221, R145, R221 ;  /* 0x000000dd91dd7221 */ /* 0x000fca0000010000 */
[----:B------:R0:W-:Y:S04]  /*33b0*/  STL [R1+0x130], R221 ;  /* 0x000130dd01007387 */ /* 0x0001e80000100800 */
[----:B------:R0:W-:Y:S04]  /*33c0*/  STL [R1+0x138], R220 ;  /* 0x000138dc01007387 */ /* 0x0001e80000100800 */
[----:B------:R0:W-:Y:S04]  /*33d0*/  STL [R1+0x140], R222 ;  /* 0x000140de01007387 */ /* 0x0001e80000100800 */
[----:B------:R0:W-:Y:S01]  /*33e0*/  STL [R1], R252 ;  /* 0x000000fc01007387 */ /* 0x0001e20000100800 */
[----:B------:R-:W-:Y:S01]  /*33f0*/  FSEL R145, R140, RZ, !P2 ;  /* 0x000000ff8c917208 */ /* 0x000fe20005000000 */
[----:B------:R-:W-:Y:S06]  /*3400*/  BRA.U UP1, `(.L_x_4980) ;  /* 0x0000004101587547 */ /* 0x000fec000b800000 */
[----:B------:R-:W-:Y:S02]  /*3410*/  ISETP.NE.U32.AND P1, PT, RZ, UR22, PT ;  /* 0x00000016ff007c0c */ /* 0x000fe4000bf25070 */
[----:B------:R-:W-:Y:S02]  /*3420*/  MOV R140, 0x10 ;  /* 0x00000010008c7802 */ /* 0x000fe40000000f00 */
[----:B------:R-:W-:-:S03]  /*3430*/  ISETP.NE.AND.EX P1, PT, RZ, UR23, PT, P1 ;  /* 0x00000017ff007c0c */ /* 0x000fc6000bf25310 */
[----:B------:R-:W-:-:S06]  /*3440*/  IMAD.WIDE.U32 R140, R197, R140, UR24 ;  /* 0x00000018c58c7e25 */ /* 0x000fcc000f8e008c */
[----:B------:R-:W5:Y:S04]  /*3450*/  LDG.E.128 R140, desc[UR14][R140.64] ;  /* 0x0000000e8c8c7981 */ /* 0x000f68000c1e1d00 */
[----:B------:R-:W-:Y:S05]  /*3460*/  @P1 BRA `(.L_x_4981) ;  /* 0x00000004008c1947 */ /* 0x000fea0003800000 */
[--C-:B------:R-:W-:Y:S01]  /*3470*/  FFMA.FTZ R152, R152, UR13, R145.reuse ;  /* 0x0000000d98987c23 */ /* 0x100fe20008010091 */
[C---:B-----5:R-:W-:Y:S01]  /*3480*/  LOP3.LUT P0, RZ, R179.reuse, 0xff, RZ, 0xc0, !PT ;  /* 0x000000ffb3ff7812 */ /* 0x060fe2000780c0ff */
[--C-:B------:R-:W-:Y:S01]  /*3490*/  FFMA.FTZ R200, R200, UR13, R145.reuse ;  /* 0x0000000dc8c87c23 */ /* 0x100fe20008010091 */
[----:B------:R-:W-:Y:S01]  /*34a0*/  LOP3.LUT P3, RZ, R179, 0xff00, RZ, 0xc0, !PT ;  /* 0x0000ff00b3ff7812 */ /* 0x000fe2000786c0ff */
[----:B------:R-:W-:Y:S01]  /*34b0*/  FADD.FTZ R152, R155, -R152 ;  /* 0x800000989b987221 */ /* 0x000fe20000010000 */
[----:B------:R-:W-:Y:S01]  /*34c0*/  FFMA.FTZ R155, R199, UR13, R145 ;  /* 0x0000000dc79b7c23 */ /* 0x000fe20008010091 */
[----:B------:R-:W-:Y:S01]  /*34d0*/  UMOV UR4, UR7 ;  /* 0x0000000700047c82 */ /* 0x000fe20008000000 */
[----:B------:R-:W-:Y:S01]  /*34e0*/  FADD.FTZ R200, R201, -R200 ;  /* 0x800000c8c9c87221 */ /* 0x000fe20000010000 */
[----:B------:R-:W-:Y:S01]  /*34f0*/  FMUL.FTZ R152, R152, UR12 ;  /* 0x0000000c98987c20 */ /* 0x000fe20008410000 */
[----:B------:R-:W-:Y:S01]  /*3500*/  FADD.FTZ R155, R153, -R155 ;  /* 0x8000009b999b7221 */ /* 0x000fe20000010000 */
[----:B------:R-:W-:Y:S01]  /*3510*/  LOP3.LUT P2, RZ, R179, 0xff0000, RZ, 0xc0, !PT ;  /* 0x00ff0000b3ff7812 */ /* 0x000fe2000784c0ff */
[----:B------:R-:W-:Y:S01]  /*3520*/  FMUL.FTZ R200, R200, UR12 ;  /* 0x0000000cc8c87c20 */ /* 0x000fe20008410000 */
[----:B------:R-:W-:Y:S01]  /*3530*/  FMUL.FTZ R152, R152, UR5 ;  /* 0x0000000598987c20 */ /* 0x000fe20008410000 */
[--C-:B------:R-:W-:Y:S01]  /*3540*/  FFMA.FTZ R157, R157, UR13, R145.reuse ;  /* 0x0000000d9d9d7c23 */ /* 0x100fe20008010091 */
[----:B------:R-:W-:Y:S01]  /*3550*/  @P0 SHF.L.U32 R153, R142, 0x10, RZ ;  /* 0x000000108e990819 */ /* 0x000fe200000006ff */
[----:B------:R-:W-:Y:S01]  /*3560*/  FFMA.FTZ R203, R203, UR13, R145 ;  /* 0x0000000dcbcb7c23 */ /* 0x000fe20008010091 */
[----:B------:R-:W-:Y:S01]  /*3570*/  FMUL.FTZ R199, R152, UR4 ;  /* 0x0000000498c77c20 */ /* 0x000fe20008410000 */
[----:B------:R-:W-:Y:S01]  /*3580*/  HFMA2 R152, -RZ, RZ, 0, 0 ;  /* 0x00000000ff987431 */ /* 0x000fe200000001ff */
[----:B------:R-:W-:Y:S01]  /*3590*/  LOP3.LUT P5, RZ, R178, 0xff0000, RZ, 0xc0, !PT ;  /* 0x00ff0000b2ff7812 */ /* 0x000fe200078ac0ff */
[----:B------:R-:W-:Y:S01]  /*35a0*/  FADD.FTZ R157, R198, -R157 ;  /* 0x8000009dc69d7221 */ /* 0x000fe20000010000 */
[----:B------:R-:W-:Y:S01]  /*35b0*/  @P0 FMUL.FTZ R152, R199, R153 ;  /* 0x00000099c7980220 */ /* 0x000fe20000410000 */
[----:B------:R-:W-:Y:S01]  /*35c0*/  @P3 PRMT R153, R142, 0x7632, R153 ;  /* 0x000076328e993816 */ /* 0x000fe20000000099 */
[----:B------:R-:W-:Y:S01]  /*35d0*/  FMUL.FTZ R199, R60, R199 ;  /* 0x000000c73cc77220 */ /* 0x000fe20000410000 */
[----:B------:R-:W-:Y:S01]  /*35e0*/  FMUL.FTZ R142, R200, UR5 ;  /* 0x00000005c88e7c20 */ /* 0x000fe20008410000 */
[----:B------:R-:W-:Y:S01]  /*35f0*/  FMUL.FTZ R200, R155, UR12 ;  /* 0x0000000c9bc87c20 */ /* 0x000fe20008410000 */
[----:B------:R-:W-:Y:S01]  /*3600*/  @P3 SHF.L.U32 R153, R153, 0x10, RZ ;  /* 0x0000001099993819 */ /* 0x000fe200000006ff */
[----:B------:R-:W-:Y:S01]  /*3610*/  FADD.FTZ R203, R202, -R203 ;  /* 0x800000cbcacb7221 */ /* 0x000fe20000010000 */
[----:B------:R-:W-:Y:S01]  /*3620*/  FSEL R199, R199, RZ, P0 ;  /* 0x000000ffc7c77208 */ /* 0x000fe20000000000 */
[----:B------:R-:W-:Y:S01]  /*3630*/  FMUL.FTZ R200, R200, UR5 ;  /* 0x00000005c8c87c20 */ /* 0x000fe20008410000 */
[----:B------:R-:W-:Y:S01]  /*3640*/  ISETP.GE.U32.AND P0, PT, R178, RZ, PT ;  /* 0x000000ffb200720c */ /* 0x000fe20003f06070 */
[----:B------:R-:W-:Y:S01]  /*3650*/  FMUL.FTZ R142, R142, UR4 ;  /* 0x000000048e8e7c20 */ /* 0x000fe20008410000 */
[----:B------:R-:W-:Y:S01]  /*3660*/  @P2 SHF.L.U32 R201, R143, 0x10, RZ ;  /* 0x000000108fc92819 */ /* 0x000fe200000006ff */
[----:B------:R-:W-:Y:S01]  /*3670*/  FMUL.FTZ R200, R200, UR4 ;  /* 0x00000004c8c87c20 */ /* 0x000fe20008410000 */
[----:B------:R-:W-:Y:S01]  /*3680*/  ISETP.GE.U32.AND.EX P0, PT, R179, 0x1000000, PT, P0 ;  /* 0x01000000b300780c */ /* 0x000fe20003f06100 */
[----:B------:R-:W-:Y:S01]  /*3690*/  FFMA.FTZ R154, R154, UR13, R145 ;  /* 0x0000000d9a9a7c23 */ /* 0x000fe20008010091 */
[----:B------:R-:W-:Y:S01]  /*36a0*/  MOV R155, RZ ;  /* 0x000000ff009b7202 */ /* 0x000fe20000000f00 */
[----:B------:R-:W-:Y:S01]  /*36b0*/  @P3 FMUL.FTZ R155, R142, R153 ;  /* 0x000000998e9b3220 */ /* 0x000fe20000410000 */
[----:B------:R-:W-:-:S02]  /*36c0*/  HFMA2 R153, -RZ, RZ, 0, 0 ;  /* 0x00000000ff997431 */ /* 0x000fc400000001ff */
[----:B------:R-:W-:Y:S01]  /*36d0*/  @P2 FMUL.FTZ R153, R200, R201 ;  /* 0x000000c9c8992220 */ /* 0x000fe20000410000 */
[----:B------:R-:W-:Y:S01]  /*36e0*/  FMUL.FTZ R142, R61, R142 ;  /* 0x0000008e3d8e7220 */ /* 0x000fe20000410000 */
[----:B------:R-:W-:Y:S01]  /*36f0*/  FMUL.FTZ R200, R62, R200 ;  /* 0x000000c83ec87220 */ /* 0x000fe20000410000 */
[----:B------:R-:W-:Y:S01]  /*3700*/  FMUL.FTZ R157, R157, UR12 ;  /* 0x0000000c9d9d7c20 */ /* 0x000fe20008410000 */
[----:B------:R-:W-:Y:S01]  /*3710*/  FMUL.FTZ R203, R203, UR12 ;  /* 0x0000000ccbcb7c20 */ /* 0x000fe20008410000 */
[----:B------:R-:W-:Y:S01]  /*3720*/  LOP3.LUT P4, RZ, R178, 0xff000000, RZ, 0xc0, !PT ;  /* 0xff000000b2ff7812 */ /* 0x000fe2000788c0ff */
[----:B------:R-:W-:Y:S01]  /*3730*/  FADD.FTZ R154, R156, -R154 ;  /* 0x8000009a9c9a7221 */ /* 0x000fe20000010000 */
[----:B------:R-:W-:Y:S01]  /*3740*/  FSEL R142, R142, RZ, P3 ;  /* 0x000000ff8e8e7208 */ /* 0x000fe20001800000 */
[--C-:B------:R-:W-:Y:S01]  /*3750*/  FFMA.FTZ R204, R204, UR13, R145.reuse ;  /* 0x0000000dcccc7c23 */ /* 0x100fe20008010091 */
[----:B------:R-:W-:Y:S01]  /*3760*/  LOP3.LUT P3, RZ, R178, 0xff, RZ, 0xc0, !PT ;  /* 0x000000ffb2ff7812 */ /* 0x000fe2000786c0ff */
[----:B------:R-:W-:Y:S01]  /*3770*/  FFMA.FTZ R147, R147, UR13, R145 ;  /* 0x0000000d93937c23 */ /* 0x000fe20008010091 */
[----:B------:R-:W-:Y:S01]  /*3780*/  FSEL R200, R200, RZ, P2 ;  /* 0x000000ffc8c87208 */ /* 0x000fe20001000000 */
[----:B------:R-:W-:Y:S01]  /*3790*/  FMUL.FTZ R202, R203, UR5 ;  /* 0x00000005cbca7c20 */ /* 0x000fe20008410000 */
[----:B------:R-:W-:Y:S01]  /*37a0*/  LOP3.LUT P2, RZ, R178, 0xff00, RZ, 0xc0, !PT ;  /* 0x0000ff00b2ff7812 */ /* 0x000fe2000784c0ff */
[----:B------:R-:W-:Y:S01]  /*37b0*/  FADD.FTZ R205, R205, -R204 ;  /* 0x800000cccdcd7221 */ /* 0x000fe20000010000 */
[----:B------:R-:W-:Y:S01]  /*37c0*/  @P0 PRMT R156, R143, 0x7632, R156 ;  /* 0x000076328f9c0816 */ /* 0x000fe2000000009c */
[----:B------:R-:W-:Y:S01]  /*37d0*/  FMUL.FTZ R143, R157, UR5 ;  /* 0x000000059d8f7c20 */ /* 0x000fe20008410000 */
[----:B------:R-:W-:Y:S01]  /*37e0*/  FADD.FTZ R147, R146, -R147 ;  /* 0x8000009392937221 */ /* 0x000fe20000010000 */
[----:B------:R-:W-:Y:S01]  /*37f0*/  @P5 SHF.L.U32 R203, R141, 0x10, RZ ;  /* 0x000000108dcb5819 */ /* 0x000fe200000006ff */
[----:B------:R-:W-:Y:S01]  /*3800*/  FMUL.FTZ R202, R202, UR4 ;  /* 0x00000004caca7c20 */ /* 0x000fe20008410000 */
[----:B------:R-:W-:Y:S01]  /*3810*/  @P0 SHF.L.U32 R156, R156, 0x10, RZ ;  /* 0x000000109c9c0819 */ /* 0x000fe200000006ff */
[----:B------:R-:W-:Y:S01]  /*3820*/  FMUL.FTZ R143, R143, UR4 ;  /* 0x000000048f8f7c20 */ /* 0x000fe20008410000 */
[----:B------:R-:W-:Y:S01]  /*3830*/  FMUL.FTZ R154, R154, UR12 ;  /* 0x0000000c9a9a7c20 */ /* 0x000fe20008410000 */
[----:B------:R-:W-:Y:S01]  /*3840*/  FMUL.FTZ R147, R147, UR12 ;  /* 0x0000000c93937c20 */ /* 0x000fe20008410000 */
[----:B------:R-:W-:Y:S01]  /*3850*/  MOV R157, RZ ;  /* 0x000000ff009d7202 */ /* 0x000fe20000000f00 */
[----:B------:R-:W-:Y:S01]  /*3860*/  FMUL.FTZ R205, R205, UR12 ;  /* 0x0000000ccdcd7c20 */ /* 0x000fe20008410000 */
[----:B------:R-:W-:-:S02]  /*3870*/  HFMA2 R146, -RZ, RZ, 0, 0 ;  /* 0x00000000ff927431 */ /* 0x000fc400000001ff */
[----:B------:R-:W-:Y:S01]  /*3880*/  @P0 FMUL.FTZ R157, R143, R156 ;  /* 0x0000009c8f9d0220 */ /* 0x000fe20000410000 */
[----:B------:R-:W-:Y:S01]  /*3890*/  @P5 FMUL.FTZ R146, R202, R203 ;  /* 0x000000cbca925220 */ /* 0x000fe20000410000 */
[----:B------:R-:W-:Y:S01]  /*38a0*/  FMUL.FTZ R154, R154, UR5 ;  /* 0x000000059a9a7c20 */ /* 0x000fe20008410000 */
[C---:B------:R-:W-:Y:S01]  /*38b0*/  @P3 SHF.L.U32 R156, R140.reuse, 0x10, RZ ;  /* 0x000000108c9c3819 */ /* 0x040fe200000006ff */
[----:B------:R-:W-:Y:S01]  /*38c0*/  FMUL.FTZ R205, R205, UR5 ;  /* 0x00000005cdcd7c20 */ /* 0x000fe20008410000 */
[----:B------:R-:W-:Y:S01]  /*38d0*/  @P4 PRMT R203, R141, 0x7632, R203 ;  /* 0x000076328dcb4816 */ /* 0x000fe200000000cb */
[----:B------:R-:W-:Y:S01]  /*38e0*/  FMUL.FTZ R141, R147, UR5 ;  /* 0x00000005938d7c20 */ /* 0x000fe20008410000 */
[----:B------:R-:W-:Y:S01]  /*38f0*/  @P2 PRMT R140, R140, 0x7632, R140 ;  /* 0x000076328c8c2816 */ /* 0x000fe2000000008c */
[----:B------:R-:W-:Y:S01]  /*3900*/  FMUL.FTZ R178, R154, UR4 ;  /* 0x000000049ab27c20 */ /* 0x000fe20008410000 */
[----:B------:R-:W-:Y:S01]  /*3910*/  @P4 SHF.L.U32 R203, R203, 0x10, RZ ;  /* 0x00000010cbcb4819 */ /* 0x000fe200000006ff */
[----:B------:R-:W-:Y:S01]  /*3920*/  FMUL.FTZ R141, R141, UR4 ;  /* 0x000000048d8d7c20 */ /* 0x000fe20008410000 */
[----:B------:R-:W-:Y:S01]  /*3930*/  @P2 SHF.L.U32 R179, R140, 0x10, RZ ;  /* 0x000000108cb32819 */ /* 0x000fe200000006ff */
[----:B------:R-:W-:Y:S01]  /*3940*/  FMUL.FTZ R140, R205, UR4 ;  /* 0x00000004cd8c7c20 */ /* 0x000fe20008410000 */
[----:B------:R-:W-:-:S02]  /*3950*/  HFMA2 R154, -RZ, RZ, 0, 0 ;  /* 0x00000000ff9a7431 */ /* 0x000fc400000001ff */
[----:B------:R-:W-:Y:S01]  /*3960*/  @P3 FMUL.FTZ R154, R178, R156 ;  /* 0x0000009cb29a3220 */ /* 0x000fe20000410000 */
[----:B------:R-:W-:Y:S01]  /*3970*/  MOV R147, RZ ;  /* 0x000000ff00937202 */ /* 0x000fe20000000f00 */
[----:B------:R-:W-:Y:S01]  /*3980*/  @P4 FMUL.FTZ R147, R141, R203 ;  /* 0x000000cb8d934220 */ /* 0x000fe20000410000 */
[----:B------:R-:W-:Y:S01]  /*3990*/  MOV R156, RZ ;  /* 0x000000ff009c7202 */ /* 0x000fe20000000f00 */
[----:B------:R-:W-:Y:S01]  /*39a0*/  @P2 FMUL.FTZ R156, R140, R179 ;  /* 0x000000b38c9c2220 */ /* 0x000fe20000410000 */
[----:B------:R-:W-:Y:S01]  /*39b0*/  FMUL.FTZ R143, R63, R143 ;  /* 0x0000008f3f8f7220 */ /* 0x000fe20000410000 */
[----:B------:R-:W-:Y:S01]  /*39c0*/  FMUL.FTZ R202, R58, R202 ;  /* 0x000000ca3aca7220 */ /* 0x000fe20000410000 */
[----:B------:R-:W-:Y:S01]  /*39d0*/  FMUL.FTZ R141, R59, R141 ;  /* 0x0000008d3b8d7220 */ /* 0x000fe20000410000 */
[----:B------:R-:W-:Y:S01]  /*39e0*/  FMUL.FTZ R178, R56, R178 ;  /* 0x000000b238b27220 */ /* 0x000fe20000410000 */
[----:B------:R-:W-:Y:S01]  /*39f0*/  FMUL.FTZ R140, R57, R140 ;  /* 0x0000008c398c7220 */ /* 0x000fe20000410000 */
        /* <DEDUP_REMOVED lines=10> */
.L_x_4981:
[--C-:B------:R-:W-:Y:S01]  /*3aa0*/  FFMA.FTZ R203, R203, UR13, R145.reuse ;  /* 0x0000000dcbcb7c23 */ /* 0x100fe20008010091 */
[C---:B-----5:R-:W-:Y:S01]  /*3ab0*/  LOP3.LUT P2, RZ, R178.reuse, 0xff0000, RZ, 0xc0, !PT ;  /* 0x00ff0000b2ff7812 */ /* 0x060fe2000784c0ff */
[----:B------:R-:W-:Y:S01]  /*3ac0*/  FFMA.FTZ R136, R147, UR13, R145 ;  /* 0x0000000d93887c23 */ /* 0x000fe20008010091 */
[----:B------:R-:W-:Y:S01]  /*3ad0*/  LOP3.LUT P3, RZ, R178, 0xff000000, RZ, 0xc0, !PT ;  /* 0xff000000b2ff7812 */ /* 0x000fe2000786c0ff */
[----:B------:R-:W-:Y:S01]  /*3ae0*/  FADD.FTZ R137, R202, -R203 ;  /* 0x800000cbca897221 */ /* 0x000fe20000010000 */
[----:B------:R-:W-:Y:S01]  /*3af0*/  UMOV UR4, UR7 ;  /* 0x0000000700047c82 */ /* 0x000fe20008000000 */
[----:B------:R-:W-:Y:S01]  /*3b00*/  FADD.FTZ R136, R146, -R136 ;  /* 0x8000008892887221 */ /* 0x000fe20000010000 */
[----:B------:R-:W-:Y:S01]  /*3b10*/  CS2R R146, SRZ ;  /* 0x0000000000927805 */ /* 0x000fe2000001ff00 */
[----:B------:R-:W-:Y:S01]  /*3b20*/  FMUL.FTZ R137, R137, UR12 ;  /* 0x0000000c89897c20 */ /* 0x000fe20008410000 */
[--C-:B------:R-:W-:Y:S01]  /*3b30*/  FFMA.FTZ R152, R152, UR13, R145.reuse ;  /* 0x0000000d98987c23 */ /* 0x100fe20008010091 */
[----:B------:R-:W-:Y:S01]  /*3b40*/  FMUL.FTZ R136, R136, UR12 ;  /* 0x0000000c88887c20 */ /* 0x000fe20008410000 */
[----:B------:R-:W-:Y:S01]  /*3b50*/  LOP3.LUT P4, RZ, R179, 0xff, RZ, 0xc0, !PT ;  /* 0x000000ffb3ff7812 */ /* 0x000fe2000788c0ff */
[----:B------:R-:W-:Y:S01]  /*3b60*/  FMUL.FTZ R202, R137, UR5 ;  /* 0x0000000589ca7c20 */ /* 0x000fe20008410000 */
[----:B------:R-:W-:Y:S01]  /*3b70*/  LOP3.LUT P5, RZ, R179, 0xff00, RZ, 0xc0, !PT ;  /* 0x0000ff00b3ff7812 */ /* 0x000fe200078ac0ff */
[--C-:B------:R-:W-:Y:S01]  /*3b80*/  FFMA.FTZ R200, R200, UR13, R145.reuse ;  /* 0x0000000dc8c87c23 */ /* 0x100fe20008010091 */
[----:B------:R-:W-:Y:S01]  /*3b90*/  @P2 SHF.L.U32 R138, R141, 0x10, RZ ;  /* 0x000000108d8a2819 */ /* 0x000fe200000006ff */
[----:B------:R-:W-:Y:S01]  /*3ba0*/  FMUL.FTZ R202, R202, UR4 ;  /* 0x00000004caca7c20 */ /* 0x000fe20008410000 */
[----:B------:R-:W-:Y:S01]  /*3bb0*/  ISETP.GE.U32.AND P0, PT, R178, RZ, PT ;  /* 0x000000ffb200720c */ /* 0x000fe20003f06070 */
[----:B------:R-:W-:Y:S01]  /*3bc0*/  FADD.FTZ R200, R201, -R200 ;  /* 0x800000c8c9c87221 */ /* 0x000fe20000010000 */
[--C-:B------:R-:W-:Y:S01]  /*3bd0*/  FFMA.FTZ R199, R199, UR13, R145.reuse ;  /* 0x0000000dc7c77c23 */ /* 0x100fe20008010091 */
[----:B------:R-:W-:Y:S01]  /*3be0*/  @P2 FMUL.FTZ R146, R202, R138 ;  /* 0x0000008aca922220 */ /* 0x000fe20000410000 */
[----:B------:R-:W-:Y:S01]  /*3bf0*/  @P3 PRMT R138, R141, 0x7632, R138 ;  /* 0x000076328d8a3816 */ /* 0x000fe2000000008a */
[----:B------:R-:W-:Y:S01]  /*3c00*/  FMUL.FTZ R141, R136, UR5 ;  /* 0x00000005888d7c20 */ /* 0x000fe20008410000 */
[----:B------:R-:W-:Y:S01]  /*3c10*/  FMUL.FTZ R200, R200, UR12 ;  /* 0x0000000cc8c87c20 */ /* 0x000fe20008410000 */
[----:B------:R-:W-:Y:S01]  /*3c20*/  ISETP.GE.U32.AND.EX P0, PT, R179, 0x1000000, PT, P0 ;  /* 0x01000000b300780c */ /* 0x000fe20003f06100 */
[----:B------:R-:W-:Y:S01]  /*3c30*/  FFMA.FTZ R157, R157, UR13, R145 ;  /* 0x0000000d9d9d7c23 */ /* 0x000fe20008010091 */
[----:B------:R-:W-:Y:S01]  /*3c40*/  @P3 SHF.L.U32 R138, R138, 0x10, RZ ;  /* 0x000000108a8a3819 */ /* 0x000fe200000006ff */
[----:B------:R-:W-:Y:S01]  /*3c50*/  FMUL.FTZ R141, R141, UR4 ;  /* 0x000000048d8d7c20 */ /* 0x000fe20008410000 */
[C---:B------:R-:W-:Y:S01]  /*3c60*/  @P5 PRMT R201, R142.reuse, 0x7632, R201 ;  /* 0x000076328ec95816 */ /* 0x040fe200000000c9 */
[----:B------:R-:W-:Y:S01]  /*3c70*/  FADD.FTZ R153, R153, -R199 ;  /* 0x800000c799997221 */ /* 0x000fe20000010000 */
[----:B------:R-:W-:Y:S01]  /*3c80*/  LOP3.LUT P6, RZ, R179, 0xff0000, RZ, 0xc0, !PT ;  /* 0x00ff0000b3ff7812 */ /* 0x000fe200078cc0ff */
[----:B------:R-:W-:Y:S01]  /*3c90*/  @P3 FMUL.FTZ R147, R141, R138 ;  /* 0x0000008a8d933220 */ /* 0x000fe20000410000 */
[----:B------:R-:W-:Y:S01]  /*3ca0*/  FADD.FTZ R138, R155, -R152 ;  /* 0x800000989b8a7221 */ /* 0x000fe20000010000 */
[----:B------:R-:W-:Y:S01]  /*3cb0*/  @P4 SHF.L.U32 R155, R142, 0x10, RZ ;  /* 0x000000108e9b4819 */ /* 0x000fe200000006ff */
[----:B------:R-:W-:Y:S01]  /*3cc0*/  FMUL.FTZ R142, R200, UR5 ;  /* 0x00000005c88e7c20 */ /* 0x000fe20008410000 */
[----:B------:R-:W-:-:S02]  /*3cd0*/  HFMA2 R152, -RZ, RZ, 0, 0 ;  /* 0x00000000ff987431 */ /* 0x000fc400000001ff */
[----:B------:R-:W-:Y:S01]  /*3ce0*/  FMUL.FTZ R138, R138, UR12 ;  /* 0x0000000c8a8a7c20 */ /* 0x000fe20008410000 */
[----:B------:R-:W-:Y:S01]  /*3cf0*/  @P5 SHF.L.U32 R201, R201, 0x10, RZ ;  /* 0x00000010c9c95819 */ /* 0x000fe200000006ff */
[----:B------:R-:W-:Y:S01]  /*3d00*/  FMUL.FTZ R142, R142, UR4 ;  /* 0x000000048e8e7c20 */ /* 0x000fe20008410000 */
[----:B------:R-:W-:Y:S01]  /*3d10*/  FADD.FTZ R157, R198, -R157 ;  /* 0x8000009dc69d7221 */ /* 0x000fe20000010000 */
[----:B------:R-:W-:Y:S01]  /*3d20*/  FMUL.FTZ R139, R138, UR5 ;  /* 0x000000058a8b7c20 */ /* 0x000fe20008410000 */
[--C-:B------:R-:W-:Y:S01]  /*3d30*/  FFMA.FTZ R198, R154, UR13, R145.reuse ;  /* 0x0000000d9ac67c23 */ /* 0x100fe20008010091 */
[----:B------:R-:W-:Y:S01]  /*3d40*/  FMUL.FTZ R199, R61, R142 ;  /* 0x0000008e3dc77220 */ /* 0x000fe20000410000 */
[----:B------:R-:W-:Y:S01]  /*3d50*/  FMUL.FTZ R154, R157, UR12 ;  /* 0x0000000c9d9a7c20 */ /* 0x000fe20008410000 */
[----:B------:R-:W-:Y:S01]  /*3d60*/  FMUL.FTZ R139, R139, UR4 ;  /* 0x000000048b8b7c20 */ /* 0x000fe20008410000 */
[----:B------:R-:W-:Y:S01]  /*3d70*/  FFMA.FTZ R204, R204, UR13, R145 ;  /* 0x0000000dcccc7c23 */ /* 0x000fe20008010091 */
[----:B------:R-:W-:Y:S01]  /*3d80*/  FADD.FTZ R198, R156, -R198 ;  /* 0x800000c69cc67221 */ /* 0x000fe20000010000 */
[----:B------:R-:W-:Y:S01]  /*3d90*/  FSEL R199, R199, RZ, P5 ;  /* 0x000000ffc7c77208 */ /* 0x000fe20002800000 */
[----:B------:R-:W-:Y:S01]  /*3da0*/  @P4 FMUL.FTZ R152, R139, R155 ;  /* 0x0000009b8b984220 */ /* 0x000fe20000410000 */
[----:B------:R-:W-:Y:S01]  /*3db0*/  FMUL.FTZ R139, R60, R139 ;  /* 0x0000008b3c8b7220 */ /* 0x000fe20000410000 */
[----:B------:R-:W-:Y:S01]  /*3dc0*/  MOV R155, RZ ;  /* 0x000000ff009b7202 */ /* 0x000fe20000000f00 */
[----:B------:R-:W-:Y:S01]  /*3dd0*/  @P5 FMUL.FTZ R155, R142, R201 ;  /* 0x000000c98e9b5220 */ /* 0x000fe20000410000 */
[C---:B------:R-:W-:Y:S01]  /*3de0*/  LOP3.LUT P5, RZ, R178.reuse, 0xff00, RZ, 0xc0, !PT ;  /* 0x0000ff00b2ff7812 */ /* 0x040fe200078ac0ff */
[----:B------:R-:W-:Y:S01]  /*3df0*/  FADD.FTZ R205, R205, -R204 ;  /* 0x800000cccdcd7221 */ /* 0x000fe20000010000 */
[----:B------:R-:W-:Y:S01]  /*3e00*/  FSEL R142, R139, RZ, P4 ;  /* 0x000000ff8b8e7208 */ /* 0x000fe20002000000 */
[----:B------:R-:W-:Y:S01]  /*3e10*/  FMUL.FTZ R139, R153, UR12 ;  /* 0x0000000c998b7c20 */ /* 0x000fe20008410000 */
[----:B------:R-:W-:Y:S01]  /*3e20*/  LOP3.LUT P4, RZ, R178, 0xff, RZ, 0xc0, !PT ;  /* 0x000000ffb2ff7812 */ /* 0x000fe2000788c0ff */
[----:B------:R-:W-:Y:S01]  /*3e30*/  FMUL.FTZ R198, R198, UR12 ;  /* 0x0000000cc6c67c20 */ /* 0x000fe20008410000 */
[----:B------:R-:W-:Y:S01]  /*3e40*/  @P6 SHF.L.U32 R179, R143, 0x10, RZ ;  /* 0x000000108fb36819 */ /* 0x000fe200000006ff */
[----:B------:R-:W-:Y:S01]  /*3e50*/  FMUL.FTZ R178, R139, UR5 ;  /* 0x000000058bb27c20 */ /* 0x000fe20008410000 */
[----:B------:R-:W-:Y:S01]  /*3e60*/  @P0 PRMT R156, R143, 0x7632, R156 ;  /* 0x000076328f9c0816 */ /* 0x000fe2000000009c */
[----:B------:R-:W-:Y:S01]  /*3e70*/  FMUL.FTZ R143, R154, UR5 ;  /* 0x000000059a8f7c20 */ /* 0x000fe20008410000 */
[----:B------:R-:W-:-:S02]  /*3e80*/  HFMA2 R153, -RZ, RZ, 0, 0 ;  /* 0x00000000ff997431 */ /* 0x000fc400000001ff */
[----:B------:R-:W-:Y:S01]  /*3e90*/  FMUL.FTZ R178, R178, UR4 ;  /* 0x00000004b2b27c20 */ /* 0x000fe20008410000 */
[----:B------:R-:W-:Y:S01]  /*3ea0*/  @P0 SHF.L.U32 R156, R156, 0x10, RZ ;  /* 0x000000109c9c0819 */ /* 0x000fe200000006ff */
[----:B------:R-:W-:Y:S01]  /*3eb0*/  FMUL.FTZ R143, R143, UR4 ;  /* 0x000000048f8f7c20 */ /* 0x000fe20008410000 */
[----:B------:R-:W-:Y:S01]  /*3ec0*/  FMUL.FTZ R205, R205, UR12 ;  /* 0x0000000ccdcd7c20 */ /* 0x000fe20008410000 */
[----:B------:R-:W-:Y:S01]  /*3ed0*/  @P6 FMUL.FTZ R153, R178, R179 ;  /* 0x000000b3b2996220 */ /* 0x000fe20000410000 */
[----:B------:R-:W-:Y:S01]  /*3ee0*/  MOV R157, RZ ;  /* 0x000000ff009d7202 */ /* 0x000fe20000000f00 */
[----:B------:R-:W-:Y:S01]  /*3ef0*/  @P0 FMUL.FTZ R157, R143, R156 ;  /* 0x0000009c8f9d0220 */ /* 0x000fe20000410000 */
[----:B------:R-:W-:Y:S01]  /*3f00*/  F2FP.BF16.F32.PACK_AB R138, R200, R138 ;  /* 0x0000008ac88a723e */ /* 0x000fe200000010ff */
[----:B------:R-:W-:Y:S01]  /*3f10*/  FMUL.FTZ R179, R198, UR5 ;  /* 0x00000005c6b37c20 */ /* 0x000fe20008410000 */
[----:B------:R-:W-:Y:S01]  /*3f20*/  @P4 SHF.L.U32 R156, R140, 0x10, RZ ;  /* 0x000000108c9c4819 */ /* 0x000fe200000006ff */
[----:B------:R-:W-:Y:S01]  /*3f30*/  FMUL.FTZ R178, R62, R178 ;  /* 0x000000b23eb27220 */ /* 0x000fe20000410000 */
[----:B------:R-:W-:Y:S01]  /*3f40*/  @P5 PRMT R200, R140, 0x7632, R200 ;  /* 0x000076328cc85816 */ /* 0x000fe200000000c8 */
[----:B------:R-:W-:Y:S01]  /*3f50*/  FMUL.FTZ R140, R205, UR5 ;  /* 0x00000005cd8c7c20 */ /* 0x000fe20008410000 */
[----:B------:R-:W-:Y:S01]  /*3f60*/  FMUL.FTZ R179, R179, UR4 ;  /* 0x00000004b3b37c20 */ /* 0x000fe20008410000 */
[----:B------:R-:W-:Y:S01]  /*3f70*/  F2FP.BF16.F32.PACK_AB R139, R154, R139 ;  /* 0x0000008b9a8b723e */ /* 0x000fe200000010ff */
[----:B------:R-:W-:Y:S01]  /*3f80*/  HFMA2 R154, -RZ, RZ, 0, 0 ;  /* 0x00000000ff9a7431 */ /* 0x000fe200000001ff */
[----:B------:R-:W-:Y:S01]  /*3f90*/  @P5 SHF.L.U32 R200, R200, 0x10, RZ ;  /* 0x00000010c8c85819 */ /* 0x000fe200000006ff */
[----:B------:R-:W-:Y:S01]  /*3fa0*/  FMUL.FTZ R140, R140, UR4 ;  /* 0x000000048c8c7c20 */ /* 0x000fe20008410000 */
[----:B------:R-:W-:Y:S01]  /*3fb0*/  @P4 FMUL.FTZ R154, R179, R156 ;  /* 0x0000009cb39a4220 */ /* 0x000fe20000410000 */
[----:B------:R-:W-:Y:S01]  /*3fc0*/  MOV R156, RZ ;  /* 0x000000ff009c7202 */ /* 0x000fe20000000f00 */
[----:B------:R-:W-:Y:S01]  /*3fd0*/  FMUL.FTZ R143, R63, R143 ;  /* 0x0000008f3f8f7220 */ /* 0x000fe20000410000 */
[----:B------:R-:W-:Y:S01]  /*3fe0*/  @P5 FMUL.FTZ R156, R140, R200 ;  /* 0x000000c88c9c5220 */ /* 0x000fe20000410000 */
        /* <DEDUP_REMOVED lines=9> */
[----:B------:R-:W-:Y:S02]  /*4080*/  FSEL R140, R140, RZ, P5 ;  /* 0x000000ff8c8c7208 */ /* 0x000fe40002800000 */
[----:B------:R-:W-:-:S02]  /*4090*/  F2FP.BF16.F32.PACK_AB R137, R136, R137 ;  /* 0x000000898889723e */ /* 0x000fc400000010ff */
[----:B------:R-:W-:Y:S02]  /*40a0*/  F2FP.BF16.F32.PACK_AB R136, R205, R198 ;  /* 0x000000c6cd88723e */ /* 0x000fe400000010ff */
[----:B------:R-:W-:Y:S02]  /*40b0*/  F2FP.BF16.F32.PACK_AB R143, R143, R178 ;  /* 0x000000b28f8f723e */ /* 0x000fe400000010ff */
[----:B------:R-:W-:Y:S02]  /*40c0*/  F2FP.BF16.F32.PACK_AB R142, R199, R142 ;  /* 0x0000008ec78e723e */ /* 0x000fe400000010ff */
[----:B------:R-:W-:Y:S02]  /*40d0*/  F2FP.BF16.F32.PACK_AB R141, R141, R202 ;  /* 0x000000ca8d8d723e */ /* 0x000fe400000010ff */
[----:B------:R-:W-:-:S07]  /*40e0*/  F2FP.BF16.F32.PACK_AB R140, R140, R179 ;  /* 0x000000b38c8c723e */ /* 0x000fce00000010ff */
.L_x_4982:
[----:B------:R-:W1:Y:S02]  /*40f0*/  @P1 LDC.64 R178, c[0x0][0x478] ;  /* 0x00011e00ffb21b82 */ /* 0x000e640000000a00 */
        /* <DEDUP_REMOVED lines=11> */
[--C-:B------:R-:W-:Y:S01]  /*41b0*/  FFMA.FTZ R189, R189, UR13, R145.reuse ;  /* 0x0000000dbdbd7c23 */ /* 0x100fe20008010091 */
[----:B------:R-:W-:Y:S01]  /*41c0*/  LOP3.LUT P3, RZ, R168, 0xff000000, RZ, 0xc0, !PT ;  /* 0xff000000a8ff7812 */ /* 0x000fe2000786c0ff */
[----:B------:R-:W-:Y:S01]  /*41d0*/  FADD.FTZ R137, R184, -R182 ;  /* 0x800000b6b8897221 */ /* 0x000fe20000010000 */
[----:B------:R-:W-:Y:S01]  /*41e0*/  FFMA.FTZ R136, R191, UR13, R145 ;  /* 0x0000000dbf887c23 */ /* 0x000fe20008010091 */
[----:B------:R-:W-:Y:S01]  /*41f0*/  FADD.FTZ R190, R190, -R189 ;  /* 0x800000bdbebe7221 */ /* 0x000fe20000010000 */
[----:B------:R-:W-:Y:S01]  /*4200*/  CS2R R178, SRZ ;  /* 0x0000000000b27805 */ /* 0x000fe2000001ff00 */
[----:B------:R-:W-:Y:S01]  /*4210*/  FMUL.FTZ R137, R137, UR12 ;  /* 0x0000000c89897c20 */ /* 0x000fe20008410000 */
[----:B------:R-:W-:Y:S01]  /*4220*/  FADD.FTZ R136, R192, -R136 ;  /* 0x80000088c0887221 */ /* 0x000fe20000010000 */
[----:B------:R-:W-:Y:S01]  /*4230*/  FFMA.FTZ R185, R185, UR13, R145 ;  /* 0x0000000db9b97c23 */ /* 0x000fe20008010091 */
[----:B------:R-:W-:Y:S01]  /*4240*/  LOP3.LUT P4, RZ, R169, 0xff, RZ, 0xc0, !PT ;  /* 0x000000ffa9ff7812 */ /* 0x000fe2000788c0ff */
[----:B------:R-:W-:Y:S01]  /*4250*/  FMUL.FTZ R189, R137, UR5 ;  /* 0x0000000589bd7c20 */ /* 0x000fe20008410000 */
[----:B------:R-:W-:Y:S01]  /*4260*/  FMUL.FTZ R136, R136, UR12 ;  /* 0x0000000c88887c20 */ /* 0x000fe20008410000 */
[----:B-----5:R-:W-:Y:S01]  /*4270*/  @P2 SHF.L.U32 R138, R141, 0x10, RZ ;  /* 0x000000108d8a2819 */ /* 0x020fe200000006ff */
[----:B------:R-:W-:-:S02]  /*4280*/  HFMA2 R182, -RZ, RZ, 0, 0 ;  /* 0x00000000ffb67431 */ /* 0x000fc400000001ff */
[----:B------:R-:W-:Y:S01]  /*4290*/  FMUL.FTZ R189, R189, UR4 ;  /* 0x00000004bdbd7c20 */ /* 0x000fe20008410000 */
[----:B------:R-:W-:Y:S01]  /*42a0*/  LOP3.LUT P5, RZ, R169, 0xff00, RZ, 0xc0, !PT ;  /* 0x0000ff00a9ff7812 */ /* 0x000fe200078ac0ff */
[----:B------:R-:W-:Y:S01]  /*42b0*/  FFMA.FTZ R195, R195, UR13, R145 ;  /* 0x0000000dc3c37c23 */ /* 0x000fe20008010091 */
[----:B------:R-:W-:Y:S01]  /*42c0*/  LOP3.LUT P6, RZ, R169, 0xff0000, RZ, 0xc0, !PT ;  /* 0x00ff0000a9ff7812 */ /* 0x000fe200078cc0ff */
[----:B------:R-:W-:Y:S01]  /*42d0*/  @P2 FMUL.FTZ R178, R189, R138 ;  /* 0x0000008abdb22220 */ /* 0x000fe20000410000 */
[----:B------:R-:W-:Y:S01]  /*42e0*/  @P3 PRMT R138, R141, 0x7632, R138 ;  /* 0x000076328d8a3816 */ /* 0x000fe2000000008a */
[----:B------:R-:W-:Y:S01]  /*42f0*/  FMUL.FTZ R141, R136, UR5 ;  /* 0x00000005888d7c20 */ /* 0x000fe20008410000 */
[----:B------:R-:W-:Y:S01]  /*4300*/  ISETP.GE.U32.AND P0, PT, R168, RZ, PT ;  /* 0x000000ffa800720c */ /* 0x000fe20003f06070 */
[----:B------:R-:W-:Y:S01]  /*4310*/  FADD.FTZ R196, R196, -R195 ;  /* 0x800000c3c4c47221 */ /* 0x000fe20000010000 */
[----:B------:R-:W-:Y:S01]  /*4320*/  @P3 SHF.L.U32 R138, R138, 0x10, RZ ;  /* 0x000000108a8a3819 */ /* 0x000fe200000006ff */
[----:B------:R-:W-:Y:S01]  /*4330*/  FMUL.FTZ R141, R141, UR4 ;  /* 0x000000048d8d7c20 */ /* 0x000fe20008410000 */
[----:B------:R-:W-:Y:S01]  /*4340*/  @P4 SHF.L.U32 R184, R142, 0x10, RZ ;  /* 0x000000108eb84819 */ /* 0x000fe200000006ff */
[----:B------:R-:W-:Y:S01]  /*4350*/  FMUL.FTZ R196, R196, UR12 ;  /* 0x0000000cc4c47c20 */ /* 0x000fe20008410000 */
[----:B------:R-:W-:Y:S01]  /*4360*/  ISETP.GE.U32.AND.EX P0, PT, R169, 0x1000000, PT, P0 ;  /* 0x01000000a900780c */ /* 0x000fe20003f06100 */
[----:B------:R-:W-:Y:S01]  /*4370*/  @P3 FMUL.FTZ R179, R141, R138 ;  /* 0x0000008a8db33220 */ /* 0x000fe20000410000 */
[----:B------:R-:W-:Y:S01]  /*4380*/  FADD.FTZ R138, R187, -R185 ;  /* 0x800000b9bb8a7221 */ /* 0x000fe20000010000 */
[----:B------:R-:W-:Y:S01]  /*4390*/  FFMA.FTZ R187, R193, UR13, R145 ;  /* 0x0000000dc1bb7c23 */ /* 0x000fe20008010091 */
[----:B------:R-:W-:Y:S01]  /*43a0*/  @P5 PRMT R185, R142, 0x7632, R185 ;  /* 0x000076328eb95816 */ /* 0x000fe200000000b9 */
[----:B------:R-:W-:Y:S01]  /*43b0*/  FFMA.FTZ R181, R181, UR13, R145 ;  /* 0x0000000db5b57c23 */ /* 0x000fe20008010091 */
[----:B------:R-:W-:Y:S01]  /*43c0*/  FMUL.FTZ R138, R138, UR12 ;  /* 0x0000000c8a8a7c20 */ /* 0x000fe20008410000 */
[----:B------:R-:W-:Y:S01]  /*43d0*/  FADD.FTZ R187, R194, -R187 ;  /* 0x800000bbc2bb7221 */ /* 0x000fe20000010000 */
[----:B------:R-:W-:Y:S01]  /*43e0*/  @P5 SHF.L.U32 R185, R185, 0x10, RZ ;  /* 0x00000010b9b95819 */ /* 0x000fe200000006ff */
[----:B------:R-:W-:Y:S01]  /*43f0*/  FADD.FTZ R181, R183, -R181 ;  /* 0x800000b5b7b57221 */ /* 0x000fe20000010000 */
[----:B------:R-:W-:Y:S01]  /*4400*/  FMUL.FTZ R139, R138, UR5 ;  /* 0x000000058a8b7c20 */ /* 0x000fe20008410000 */
[----:B------:R-:W-:Y:S01]  /*4410*/  FMUL.FTZ R187, R187, UR12 ;  /* 0x0000000cbbbb7c20 */ /* 0x000fe20008410000 */
[----:B------:R-:W-:Y:S01]  /*4420*/  @P6 SHF.L.U32 R169, R143, 0x10, RZ ;  /* 0x000000108fa96819 */ /* 0x000fe200000006ff */
[----:B------:R-:W-:Y:S01]  /*4430*/  FMUL.FTZ R181, R181, UR12 ;  /* 0x0000000cb5b57c20 */ /* 0x000fe20008410000 */
[----:B------:R-:W-:Y:S01]  /*4440*/  FMUL.FTZ R139, R139, UR4 ;  /* 0x000000048b8b7c20 */ /* 0x000fe20008410000 */
[----:B------:R-:W-:Y:S01]  /*4450*/  FMUL.FTZ R142, R187, UR5 ;  /* 0x00000005bb8e7c20 */ /* 0x000fe20008410000 */
[----:B------:R-:W-:Y:S01]  /*4460*/  F2FP.BF16.F32.PACK_AB R137, R136, R137 ;  /* 0x000000898889723e */ /* 0x000fe200000010ff */
[----:B------:R-:W-:Y:S01]  /*4470*/  FMUL.FTZ R136, R190, UR12 ;  /* 0x0000000cbe887c20 */ /* 0x000fe20008410000 */
[----:B------:R-:W-:Y:S01]  /*4480*/  @P4 FMUL.FTZ R182, R139, R184 ;  /* 0x000000b88bb64220 */ /* 0x000fe20000410000 */
[----:B------:R-:W-:Y:S01]  /*4490*/  FMUL.FTZ R142, R142, UR4 ;  /* 0x000000048e8e7c20 */ /* 0x000fe20008410000 */
[----:B------:R-:W-:Y:S01]  /*44a0*/  MOV R184, RZ ;  /* 0x000000ff00b87202 */ /* 0x000fe20000000f00 */
[----:B------:R-:W-:Y:S01]  /*44b0*/  FMUL.FTZ R139, R68, R139 ;  /* 0x0000008b448b7220 */ /* 0x000fe20000410000 */
[----:B------:R-:W-:Y:S01]  /*44c0*/  F2FP.BF16.F32.PACK_AB R138, R187, R138 ;  /* 0x0000008abb8a723e */ /* 0x000fe200000010ff */
[----:B------:R-:W-:Y:S01]  /*44d0*/  @P5 FMUL.FTZ R184, R142, R185 ;  /* 0x000000b98eb85220 */ /* 0x000fe20000410000 */
[----:B------:R-:W-:Y:S01]  /*44e0*/  FFMA.FTZ R185, R186, UR13, R145 ;  /* 0x0000000dbab97c23 */ /* 0x000fe20008010091 */
[----:B------:R-:W-:Y:S01]  /*44f0*/  MOV R186, RZ ;  /* 0x000000ff00ba7202 */ /* 0x000fe20000000f00 */
[----:B------:R-:W-:-:S02]  /*4500*/  HFMA2 R183, -RZ, RZ, 0, 0 ;  /* 0x00000000ffb77431 */ /* 0x000fc400000001ff */
[----:B------:R-:W-:Y:S01]  /*4510*/  FMUL.FTZ R189, R66, R189 ;  /* 0x000000bd42bd7220 */ /* 0x000fe20000410000 */
[----:B------:R-:W-:Y:S01]  /*4520*/  FADD.FTZ R185, R188, -R185 ;  /* 0x800000b9bcb97221 */ /* 0x000fe20000010000 */
[----:B------:R-:W-:Y:S01]  /*4530*/  FMUL.FTZ R188, R69, R142 ;  /* 0x0000008e45bc7220 */ /* 0x000fe20000410000 */
[----:B------:R-:W-:Y:S01]  /*4540*/  FSEL R142, R139, RZ, P4 ;  /* 0x000000ff8b8e7208 */ /* 0x000fe20002000000 */
[----:B------:R-:W-:Y:S01]  /*4550*/  FMUL.FTZ R141, R67, R141 ;  /* 0x0000008d438d7220 */ /* 0x000fe20000410000 */
[----:B------:R-:W-:Y:S01]  /*4560*/  FMUL.FTZ R139, R185, UR12 ;  /* 0x0000000cb98b7c20 */ /* 0x000fe20008410000 */
[----:B------:R-:W-:Y:S01]  /*4570*/  LOP3.LUT P4, RZ, R168, 0xff, RZ, 0xc0, !PT ;  /* 0x000000ffa8ff7812 */ /* 0x000fe2000788c0ff */
[----:B------:R-:W-:Y:S01]  /*4580*/  HFMA2 R185, -RZ, RZ, 0, 0 ;  /* 0x00000000ffb97431 */ /* 0x000fe200000001ff */
[----:B------:R-:W-:Y:S02]  /*4590*/  FSEL R188, R188, RZ, P5 ;  /* 0x000000ffbcbc7208 */ /* 0x000fe40002800000 */
[----:B------:R-:W-:Y:S01]  /*45a0*/  LOP3.LUT P5, RZ, R168, 0xff00, RZ, 0xc0, !PT ;  /* 0x0000ff00a8ff7812 */ /* 0x000fe200078ac0ff */
[----:B------:R-:W-:Y:S01]  /*45b0*/  FMUL.FTZ R168, R139, UR5 ;  /* 0x000000058ba87c20 */ /* 0x000fe20008410000 */
[----:B------:R-:W-:-:S02]  /*45c0*/  FSEL R189, R189, RZ, P2 ;  /* 0x000000ffbdbd7208 */ /* 0x000fc40001000000 */
[----:B------:R-:W-:Y:S01]  /*45d0*/  FSEL R141, R141, RZ, P3 ;  /* 0x000000ff8d8d7208 */ /* 0x000fe20001800000 */
[----:B------:R-:W-:Y:S01]  /*45e0*/  FMUL.FTZ R168, R168, UR4 ;  /* 0x00000004a8a87c20 */ /* 0x000fe20008410000 */
[----:B------:R-:W-:Y:S02]  /*45f0*/  F2FP.BF16.F32.PACK_AB R139, R196, R139 ;  /* 0x0000008bc48b723e */ /* 0x000fe400000010ff */
[----:B------:R-:W-:Y:S01]  /*4600*/  F2FP.BF16.F32.PACK_AB R142, R188, R142 ;  /* 0x0000008ebc8e723e */ /* 0x000fe200000010ff */
[----:B------:R-:W-:Y:S01]  /*4610*/  @P6 FMUL.FTZ R185, R168, R169 ;  /* 0x000000a9a8b96220 */ /* 0x000fe20000410000 */
[----:B------:R-:W-:Y:S01]  /*4620*/  @P0 PRMT R169, R143, 0x7632, R169 ;  /* 0x000076328fa90816 */ /* 0x000fe200000000a9 */
[----:B------:R-:W-:Y:S01]  /*4630*/  FMUL.FTZ R143, R196, UR5 ;  /* 0x00000005c48f7c20 */ /* 0x000fe20008410000 */
[----:B------:R-:W-:Y:S01]  /*4640*/  @P4 SHF.L.U32 R187, R140, 0x10, RZ ;  /* 0x000000108cbb4819 */ /* 0x000fe200000006ff */
[----:B------:R-:W-:Y:S01]  /*4650*/  FMUL.FTZ R168, R70, R168 ;  /* 0x000000a846a87220 */ /* 0x000fe20000410000 */
[----:B------:R-:W-:Y:S01]  /*4660*/  @P0 SHF.L.U32 R169, R169, 0x10, RZ ;  /* 0x00000010a9a90819 */ /* 0x000fe200000006ff */
[----:B------:R-:W-:Y:S01]  /*4670*/  FMUL.FTZ R143, R143, UR4 ;  /* 0x000000048f8f7c20 */ /* 0x000fe20008410000 */
[----:B------:R-:W-:Y:S01]  /*4680*/  @P5 PRMT R190, R140, 0x7632, R190 ;  /* 0x000076328cbe5816 */ /* 0x000fe200000000be */
[----:B------:R-:W-:Y:S01]  /*4690*/  FMUL.FTZ R140, R136, UR5 ;  /* 0x00000005888c7c20 */ /* 0x000fe20008410000 */
[----:B------:R-:W-:Y:S01]  /*46a0*/  FSEL R168, R168, RZ, P6 ;  /* 0x000000ffa8a87208 */ /* 0x000fe20003000000 */
[----:B------:R-:W-:Y:S01]  /*46b0*/  @P0 FMUL.FTZ R186, R143, R169 ;  /* 0x000000a98fba0220 */ /* 0x000fe20000410000 */
[----:B------:R-:W-:Y:S01]  /*46c0*/  FMUL.FTZ R169, R181, UR5 ;  /* 0x00000005b5a97c20 */ /* 0x000fe20008410000 */
[----:B------:R-:W-:Y:S01]  /*46d0*/  @P5 SHF.L.U32 R190, R190, 0x10, RZ ;  /* 0x00000010bebe5819 */ /* 0x000fe200000006ff */
[----:B------:R-:W-:Y:S01]  /*46e0*/  FMUL.FTZ R140, R140, UR4 ;  /* 0x000000048c8c7c20 */ /* 0x000fe20008410000 */
[----:B------:R-:W-:Y:S01]  /*46f0*/  FMUL.FTZ R143, R71, R143 ;  /* 0x0000008f478f7220 */ /* 0x000fe20000410000 */
[----:B------:R-:W-:Y:S01]  /*4700*/  FMUL.FTZ R169, R169, UR4 ;  /* 0x00000004a9a97c20 */ /* 0x000fe20008410000 */
[----:B------:R-:W-:-:S02]  /*4710*/  F2FP.BF16.F32.PACK_AB R136, R136, R181 ;  /* 0x000000b58888723e */ /* 0x000fc400000010ff */
[----:B------:R-:W-:Y:S01]  /*4720*/  F2FP.BF16.F32.PACK_AB R141, R141, R189 ;  /* 0x000000bd8d8d723e */ /* 0x000fe200000010ff */
[----:B------:R-:W-:Y:S01]  /*4730*/  @P4 FMUL.FTZ R183, R169, R187 ;  /* 0x000000bba9b74220 */ /* 0x000fe20000410000 */
[----:B------:R-:W-:Y:S01]  /*4740*/  MOV R187, RZ ;  /* 0x000000ff00bb7202 */ /* 0x000fe20000000f00 */
[----:B------:R-:W-:Y:S01]  /*4750*/  @P5 FMUL.FTZ R187, R140, R190 ;  /* 0x000000be8cbb5220 */ /* 0x000fe20000410000 */
[----:B------:R-:W-:Y:S01]  /*4760*/  FMUL.FTZ R169, R64, R169 ;  /* 0x000000a940a97220 */ /* 0x000fe20000410000 */
[----:B------:R-:W-:Y:S01]  /*4770*/  FMUL.FTZ R140, R65, R140 ;  /* 0x0000008c418c7220 */ /* 0x000fe20000410000 */
[----:B------:R-:W-:-:S03]  /*4780*/  FSEL R143, R143, RZ, P0 ;  /* 0x000000ff8f8f7208 */ /* 0x000fc60000000000 */
[----:B------:R-:W-:Y:S02]  /*4790*/  FSEL R169, R169, RZ, P4 ;  /* 0x000000ffa9a97208 */ /* 0x000fe40002000000 */
[----:B------:R-:W-:Y:S02]  /*47a0*/  FSEL R140, R140, RZ, P5 ;  /* 0x000000ff8c8c7208 */ /* 0x000fe40002800000 */
[----:B------:R-:W-:Y:S02]  /*47b0*/  F2FP.BF16.F32.PACK_AB R143, R143, R168 ;  /* 0x000000a88f8f723e */ /* 0x000fe400000010ff */
[----:B------:R-:W-:Y:S01]  /*47c0*/  F2FP.BF16.F32.PACK_AB R140, R140, R169 ;  /* 0x000000a98c8c723e */ /* 0x000fe200000010ff */
[----:B------:R-:W-:Y:S06]  /*47d0*/  BRA `(.L_x_4984) ;  /* 0x0000000400807947 */ /* 0x000fec0003800000 */
.L_x_4983:
[--C-:B------:R-:W-:Y:S01]  /*47e0*/  FFMA.FTZ R182, R182, UR13, R145.reuse ;  /* 0x0000000db6b67c23 */ /* 0x100fe20008010091 */
[C---:B------:R-:W-:Y:S01]  /*47f0*/  LOP3.LUT P5, RZ, R168.reuse, 0xff0000, RZ, 0xc0, !PT ;  /* 0x00ff0000a8ff7812 */ /* 0x040fe200078ac0ff */
[--C-:B------:R-:W-:Y:S01]  /*4800*/  FFMA.FTZ R191, R191, UR13, R145.reuse ;  /* 0x0000000dbfbf7c23 */ /* 0x100fe20008010091 */
[----:B------:R-:W-:Y:S01]  /*4810*/  LOP3.LUT P4, RZ, R168, 0xff000000, RZ, 0xc0, !PT ;  /* 0xff000000a8ff7812 */ /* 0x000fe2000788c0ff */
[----:B------:R-:W-:Y:S01]  /*4820*/  FADD.FTZ R182, R184, -R182 ;  /* 0x800000b6b8b67221 */ /* 0x000fe20000010000 */
[----:B------:R-:W-:Y:S01]  /*4830*/  FFMA.FTZ R189, R189, UR13, R145 ;  /* 0x0000000dbdbd7c23 */ /* 0x000fe20008010091 */
[----:B------:R-:W-:Y:S01]  /*4840*/  FADD.FTZ R192, R192, -R191 ;  /* 0x800000bfc0c07221 */ /* 0x000fe20000010000 */
[----:B------:R-:W-:Y:S02]  /*4850*/  HFMA2 R178, -RZ, RZ, 0, 0 ;  /* 0x00000000ffb27431 */ /* 0x000fe400000001ff */
[----:B------:R-:W-:Y:S01]  /*4860*/  FMUL.FTZ R182, R182, UR12 ;  /* 0x0000000cb6b67c20 */ /* 0x000fe20008410000 */
[----:B------:R-:W-:Y:S01]  /*4870*/  FADD.FTZ R190, R190, -R189 ;  /* 0x800000bdbebe7221 */ /* 0x000fe20000010000 */
[----:B------:R-:W-:Y:S01]  /*4880*/  FMUL.FTZ R192, R192, UR12 ;  /* 0x0000000cc0c07c20 */ /* 0x000fe20008410000 */
[--C-:B------:R-:W-:Y:S01]  /*4890*/  FFMA.FTZ R185, R185, UR13, R145.reuse ;  /* 0x0000000db9b97c23 */ /* 0x100fe20008010091 */
[----:B------:R-:W-:Y:S01]  /*48a0*/  FMUL.FTZ R182, R182, UR5 ;  /* 0x00000005b6b67c20 */ /* 0x000fe20008410000 */
[----:B------:R-:W-:Y:S01]  /*48b0*/  LOP3.LUT P0, RZ, R169, 0xff, RZ, 0xc0, !PT ;  /* 0x000000ffa9ff7812 */ /* 0x000fe2000780c0ff */
[--C-:B------:R-:W-:Y:S01]  /*48c0*/  FFMA.FTZ R193, R193, UR13, R145.reuse ;  /* 0x0000000dc1c17c23 */ /* 0x100fe20008010091 */
[C---:B-----5:R-:W-:Y:S01]  /*48d0*/  @P5 SHF.L.U32 R179, R141.reuse, 0x10, RZ ;  /* 0x000000108db35819 */ /* 0x060fe200000006ff */
[----:B------:R-:W-:Y:S01]  /*48e0*/  FMUL.FTZ R189, R182, UR4 ;  /* 0x00000004b6bd7c20 */ /* 0x000fe20008410000 */
[----:B------:R-:W-:Y:S01]  /*48f0*/  @P4 PRMT R182, R141, 0x7632, R182 ;  /* 0x000076328db64816 */ /* 0x000fe200000000b6 */
[----:B------:R-:W-:Y:S01]  /*4900*/  FMUL.FTZ R141, R192, UR5 ;  /* 0x00000005c08d7c20 */ /* 0x000fe20008410000 */
[----:B------:R-:W-:Y:S01]  /*4910*/  LOP3.LUT P3, RZ, R169, 0xff00, RZ, 0xc0, !PT ;  /* 0x0000ff00a9ff7812 */ /* 0x000fe2000786c0ff */
[----:B------:R-:W-:Y:S01]  /*4920*/  @P5 FMUL.FTZ R178, R179, R189 ;  /* 0x000000bdb3b25220 */ /* 0x000fe20000410000 */
[----:B------:R-:W-:Y:S01]  /*4930*/  @P4 SHF.L.U32 R182, R182, 0x10, RZ ;  /* 0x00000010b6b64819 */ /* 0x000fe200000006ff */
[----:B------:R-:W-:Y:S01]  /*4940*/  FMUL.FTZ R141, R141, UR4 ;  /* 0x000000048d8d7c20 */ /* 0x000fe20008410000 */
[----:B------:R-:W-:Y:S01]  /*4950*/  MOV R179, RZ ;  /* 0x000000ff00b37202 */ /* 0x000fe20000000f00 */
[----:B------:R-:W-:Y:S01]  /*4960*/  FFMA.FTZ R186, R186, UR13, R145 ;  /* 0x0000000dbaba7c23 */ /* 0x000fe20008010091 */
[----:B------:R-:W-:Y:S01]  /*4970*/  FADD.FTZ R194, R194, -R193 ;  /* 0x800000c1c2c27221 */ /* 0x000fe20000010000 */
[----:B------:R-:W-:Y:S01]  /*4980*/  @P4 FMUL.FTZ R179, R182, R141 ;  /* 0x0000008db6b34220 */ /* 0x000fe20000410000 */
[--C-:B------:R-:W-:Y:S01]  /*4990*/  FADD.FTZ R182, R187, -R185.reuse ;  /* 0x800000b9bbb67221 */ /* 0x100fe20000010000 */
[----:B------:R-:W-:Y:S01]  /*49a0*/  LOP3.LUT P2, RZ, R169, 0xff0000, RZ, 0xc0, !PT ;  /* 0x00ff0000a9ff7812 */ /* 0x000fe2000784c0ff */
[----:B------:R-:W-:Y:S01]  /*49b0*/  FADD.FTZ R186, R188, -R186 ;  /* 0x800000babcba7221 */ /* 0x000fe20000010000 */
[----:B------:R-:W-:Y:S01]  /*49c0*/  FMUL.FTZ R194, R194, UR12 ;  /* 0x0000000cc2c27c20 */ /* 0x000fe20008410000 */
[----:B------:R-:W-:Y:S01]  /*49d0*/  FMUL.FTZ R182, R182, UR12 ;  /* 0x0000000cb6b67c20 */ /* 0x000fe20008410000 */
[----:B------:R-:W-:Y:S01]  /*49e0*/  @P0 SHF.L.U32 R184, R142, 0x10, RZ ;  /* 0x000000108eb80819 */ /* 0x000fe200000006ff */
[----:B------:R-:W-:Y:S01]  /*49f0*/  FMUL.FTZ R186, R186, UR12 ;  /* 0x0000000cbaba7c20 */ /* 0x000fe20008410000 */
[----:B------:R-:W-:Y:S01]  /*4a00*/  @P3 PRMT R185, R142, 0x7632, R185 ;  /* 0x000076328eb93816 */ /* 0x000fe200000000b9 */
[----:B------:R-:W-:Y:S01]  /*4a10*/  FMUL.FTZ R182, R182, UR5 ;  /* 0x00000005b6b67c20 */ /* 0x000fe20008410000 */
[----:B------:R-:W-:Y:S01]  /*4a20*/  FMUL.FTZ R142, R194, UR5 ;  /* 0x00000005c28e7c20 */ /* 0x000fe20008410000 */
[----:B------:R-:W-:Y:S01]  /*4a30*/  FMUL.FTZ R186, R186, UR5 ;  /* 0x00000005baba7c20 */ /* 0x000fe20008410000 */
[----:B------:R-:W-:Y:S01]  /*4a40*/  @P3 SHF.L.U32 R185, R185, 0x10, RZ ;  /* 0x00000010b9b93819 */ /* 0x000fe200000006ff */
[----:B------:R-:W-:Y:S01]  /*4a50*/  FMUL.FTZ R187, R182, UR4 ;  /* 0x00000004b6bb7c20 */ /* 0x000fe20008410000 */
[----:B------:R-:W-:Y:S01]  /*4a60*/  FMUL.FTZ R142, R142, UR4 ;  /* 0x000000048e8e7c20 */ /* 0x000fe20008410000 */
[----:B------:R-:W-:Y:S01]  /*4a70*/  HFMA2 R182, -RZ, RZ, 0, 0 ;  /* 0x00000000ffb67431 */ /* 0x000fe200000001ff */
[----:B------:R-:W-:Y:S01]  /*4a80*/  @P2 SHF.L.U32 R188, R143, 0x10, RZ ;  /* 0x000000108fbc2819 */ /* 0x000fe200000006ff */
[----:B------:R-:W-:Y:S01]  /*4a90*/  @P0 FMUL.FTZ R182, R184, R187 ;  /* 0x000000bbb8b60220 */ /* 0x000fe20000410000 */
[----:B------:R-:W-:Y:S01]  /*4aa0*/  FMUL.FTZ R186, R186, UR4 ;  /* 0x00000004baba7c20 */ /* 0x000fe20008410000 */
[----:B------:R-:W-:Y:S01]  /*4ab0*/  MOV R184, RZ ;  /* 0x000000ff00b87202 */ /* 0x000fe20000000f00 */
[----:B------:R-:W-:Y:S01]  /*4ac0*/  @P3 FMUL.FTZ R184, R185, R142 ;  /* 0x0000008eb9b83220 */ /* 0x000fe20000410000 */
[----:B------:R-:W-:-:S02]  /*4ad0*/  HFMA2 R185, -RZ, RZ, 0, 0 ;  /* 0x00000000ffb97431 */ /* 0x000fc400000001ff */
[----:B------:R-:W-:Y:S01]  /*4ae0*/  @P2 FMUL.FTZ R185, R188, R186 ;  /* 0x000000babcb92220 */ /* 0x000fe20000410000 */
[----:B------:R-:W-:Y:S01]  /*4af0*/  FMUL.FTZ R188, R68, R187 ;  /* 0x000000bb44bc7220 */ /* 0x000fe20000410000 */
[----:B------:R-:W-:Y:S01]  /*4b00*/  FMUL.FTZ R142, R69, R142 ;  /* 0x0000008e458e7220 */ /* 0x000fe20000410000 */
[----:B------:R-:W-:Y:S01]  /*4b10*/  FMUL.FTZ R191, R70, R186 ;  /* 0x000000ba46bf7220 */ /* 0x000fe20000410000 */
[----:B------:R-:W-:Y:S01]  /*4b20*/  FFMA.FTZ R195, R195, UR13, R145 ;  /* 0x0000000dc3c37c23 */ /* 0x000fe20008010091 */
[----:B------:R-:W-:Y:S02]  /*4b30*/  CS2R R186, SRZ ;  /* 0x0000000000ba7805 */ /* 0x000fe4000001ff00 */
[----:B------:R-:W-:Y:S01]  /*4b40*/  FSEL R188, R188, RZ, P0 ;  /* 0x000000ffbcbc7208 */ /* 0x000fe20000000000 */
[----:B------:R-:W-:Y:S01]  /*4b50*/  FMUL.FTZ R190, R190, UR12 ;  /* 0x0000000cbebe7c20 */ /* 0x000fe20008410000 */
[----:B------:R-:W-:Y:S01]  /*4b60*/  ISETP.GE.U32.AND P0, PT, R168, RZ, PT ;  /* 0x000000ffa800720c */ /* 0x000fe20003f06070 */
[----:B------:R-:W-:Y:S01]  /*4b70*/  FADD.FTZ R195, R196, -R195 ;  /* 0x800000c3c4c37221 */ /* 0x000fe20000010000 */
[----:B------:R-:W-:Y:S01]  /*4b80*/  FSEL R142, R142, RZ, P3 ;  /* 0x000000ff8e8e7208 */ /* 0x000fe20001800000 */
[----:B------:R-:W-:Y:S01]  /*4b90*/  FMUL.FTZ R190, R190, UR5 ;  /* 0x00000005bebe7c20 */ /* 0x000fe20008410000 */
[----:B------:R-:W-:Y:S01]  /*4ba0*/  ISETP.GE.U32.AND.EX P0, PT, R169, 0x1000000, PT, P0 ;  /* 0x01000000a900780c */ /* 0x000fe20003f06100 */
[----:B------:R-:W-:Y:S01]  /*4bb0*/  FMUL.FTZ R195, R195, UR12 ;  /* 0x0000000cc3c37c20 */ /* 0x000fe20008410000 */
[----:B------:R-:W-:Y:S01]  /*4bc0*/  FSEL R191, R191, RZ, P2 ;  /* 0x000000ffbfbf7208 */ /* 0x000fe20001000000 */
[----:B------:R-:W-:Y:S01]  /*4bd0*/  FMUL.FTZ R189, R66, R189 ;  /* 0x000000bd42bd7220 */ /* 0x000fe20000410000 */
[C---:B------:R-:W-:Y:S01]  /*4be0*/  LOP3.LUT P3, RZ, R168.reuse, 0xff, RZ, 0xc0, !PT ;  /* 0x000000ffa8ff7812 */ /* 0x040fe2000786c0ff */
[----:B------:R-:W-:Y:S01]  /*4bf0*/  FMUL.FTZ R141, R67, R141 ;  /* 0x0000008d438d7220 */ /* 0x000fe20000410000 */
[----:B------:R-:W-:Y:S01]  /*4c00*/  LOP3.LUT P2, RZ, R168, 0xff00, RZ, 0xc0, !PT ;  /* 0x0000ff00a8ff7812 */ /* 0x000fe2000784c0ff */
[----:B------:R-:W-:Y:S01]  /*4c10*/  FFMA.FTZ R168, R181, UR13, R145 ;  /* 0x0000000db5a87c23 */ /* 0x000fe20008010091 */
[----:B------:R-:W-:-:S02]  /*4c20*/  FSEL R189, R189, RZ, P5 ;  /* 0x000000ffbdbd7208 */ /* 0x000fc40002800000 */
[----:B------:R-:W-:Y:S01]  /*4c30*/  FSEL R141, R141, RZ, P4 ;  /* 0x000000ff8d8d7208 */ /* 0x000fe20002000000 */
[----:B------:R-:W-:Y:S01]  /*4c40*/  FADD.FTZ R168, R183, -R168 ;  /* 0x800000a8b7a87221 */ /* 0x000fe20000010000 */
[----:B------:R-:W-:Y:S02]  /*4c50*/  MOV R183, RZ ;  /* 0x000000ff00b77202 */ /* 0x000fe40000000f00 */
[----:B------:R-:W-:Y:S01]  /*4c60*/  @P0 PRMT R169, R143, 0x7632, R169 ;  /* 0x000076328fa90816 */ /* 0x000fe200000000a9 */
[----:B------:R-:W-:Y:S01]  /*4c70*/  FMUL.FTZ R143, R195, UR5 ;  /* 0x00000005c38f7c20 */ /* 0x000fe20008410000 */
[----:B------:R-:W-:Y:S01]  /*4c80*/  FMUL.FTZ R168, R168, UR12 ;  /* 0x0000000ca8a87c20 */ /* 0x000fe20008410000 */
[----:B------:R-:W-:Y:S02]  /*4c90*/  F2FP.BF16.F32.PACK_AB R142, R142, R188 ;  /* 0x000000bc8e8e723e */ /* 0x000fe400000010ff */
[----:B------:R-:W-:Y:S01]  /*4ca0*/  @P0 SHF.L.U32 R169, R169, 0x10, RZ ;  /* 0x00000010a9a90819 */ /* 0x000fe200000006ff */
[----:B------:R-:W-:Y:S01]  /*4cb0*/  FMUL.FTZ R143, R143, UR4 ;  /* 0x000000048f8f7c20 */ /* 0x000fe20008410000 */
[----:B------:R-:W-:Y:S01]  /*4cc0*/  FMUL.FTZ R168, R168, UR5 ;  /* 0x00000005a8a87c20 */ /* 0x000fe20008410000 */
[----:B------:R-:W-:-:S02]  /*4cd0*/  F2FP.BF16.F32.PACK_AB R141, R141, R189 ;  /* 0x000000bd8d8d723e */ /* 0x000fc400000010ff */
[-C--:B------:R-:W-:Y:S01]  /*4ce0*/  @P0 FMUL.FTZ R186, R169, R143.reuse ;  /* 0x0000008fa9ba0220 */ /* 0x080fe20000410000 */
[----:B------:R-:W-:Y:S01]  /*4cf0*/  @P3 SHF.L.U32 R169, R140, 0x10, RZ ;  /* 0x000000108ca93819 */ /* 0x000fe200000006ff */
[----:B------:R-:W-:Y:S01]  /*4d00*/  FMUL.FTZ R168, R168, UR4 ;  /* 0x00000004a8a87c20 */ /* 0x000fe20008410000 */
[----:B------:R-:W-:Y:S01]  /*4d10*/  @P2 PRMT R140, R140, 0x7632, R140 ;  /* 0x000076328c8c2816 */ /* 0x000fe2000000008c */
[----:B------:R-:W-:Y:S02]  /*4d20*/  FMUL.FTZ R143, R71, R143 ;  /* 0x0000008f478f7220 */ /* 0x000fe40000410000 */
[-C--:B------:R-:W-:Y:S01]  /*4d30*/  @P3 FMUL.FTZ R183, R169, R168.reuse ;  /* 0x000000a8a9b73220 */ /* 0x080fe20000410000 */
[----:B------:R-:W-:Y:S01]  /*4d40*/  @P2 SHF.L.U32 R169, R140, 0x10, RZ ;  /* 0x000000108ca92819 */ /* 0x000fe200000006ff */
[----:B------:R-:W-:Y:S01]  /*4d50*/  FMUL.FTZ R140, R190, UR4 ;  /* 0x00000004be8c7c20 */ /* 0x000fe20008410000 */
[----:B------:R-:W-:Y:S01]  /*4d60*/  FMUL.FTZ R168, R64, R168 ;  /* 0x000000a840a87220 */ /* 0x000fe20000410000 */
[----:B------:R-:W-:-:S02]  /*4d70*/  FSEL R143, R143, RZ, P0 ;  /* 0x000000ff8f8f7208 */ /* 0x000fc40000000000 */
[-C--:B------:R-:W-:Y:S01]  /*4d80*/  @P2 FMUL.FTZ R187, R169, R140.reuse ;  /* 0x0000008ca9bb2220 */ /* 0x080fe20000410000 */
[----:B------:R-:W-:Y:S01]  /*4d90*/  FMUL.FTZ R140, R65, R140 ;  /* 0x0000008c418c7220 */ /* 0x000fe20000410000 */
[----:B------:R-:W-:Y:S02]  /*4da0*/  FSEL R168, R168, RZ, P3 ;  /* 0x000000ffa8a87208 */ /* 0x000fe40001800000 */
[----:B------:R-:W-:Y:S02]  /*4db0*/  F2FP.BF16.F32.PACK_AB R143, R143, R191 ;  /* 0x000000bf8f8f723e */ /* 0x000fe400000010ff */
[----:B------:R-:W-:-:S04]  /*4dc0*/  FSEL R140, R140, RZ, P2 ;  /* 0x000000ff8c8c7208 */ /* 0x000fc80001000000 */
[----:B------:R-:W-:-:S07]  /*4dd0*/  F2FP.BF16.F32.PACK_AB R140, R140, R168 ;  /* 0x000000a88c8c723e */ /* 0x000fce00000010ff */
.L_x_4984:
[----:B------:R-:W1:Y:S01]  /*4de0*/  @P1 LDC.64 R168, c[0x0][0x478] ;  /* 0x00011e00ffa81b82 */ /* 0x000e620000000a00 */
[----:B------:R-:W-:Y:S01]  /*4df0*/  MOV R181, 0x10 ;  /* 0x0000001000b57802 */ /* 0x000fe20000000f00 */
[----:B-1----:R-:W-:-:S04]  /*4e00*/  @P1 IMAD.WIDE.U32 R168, R180, 0x10, R168 ;  /* 0x00000010b4a81825 */ /* 0x002fc800078e00a8 */
[----:B------:R-:W-:Y:S01]  /*4e10*/  IMAD.WIDE.U32 R180, R180, R181, UR26 ;  /* 0x0000001ab4b47e25 */ /* 0x000fe2000f8e00b5 */
[----:B------:R-:W-:Y:S04]  /*4e20*/  @P1 STG.E.128 desc[UR14][R168.64], R136 ;  /* 0x00000088a8001986 */ /* 0x000fe8000c101d0e */
        /* <DEDUP_REMOVED lines=10> */
[----:B------:R-:W-:Y:S02]  /*4ed0*/  HFMA2 R163, -RZ, RZ, 0, 0 ;  /* 0x00000000ffa37431 */ /* 0x000fe400000001ff */
[----:B------:R-:W-:Y:S01]  /*4ee0*/  FADD.FTZ R136, R173, -R136 ;  /* 0x80000088ad887221 */ /* 0x000fe20000010000 */
[--C-:B------:R-:W-:Y:S01]  /*4ef0*/  FFMA.FTZ R164, R164, UR13, R145.reuse ;  /* 0x0000000da4a47c23 */ /* 0x100fe20008010091 */
[----:B------:R-:W-:Y:S01]  /*4f00*/  FMUL.FTZ R137, R137, UR12 ;  /* 0x0000000c89897c20 */ /* 0x000fe20008410000 */
[----:B------:R-:W-:Y:S01]  /*4f10*/  MOV R168, RZ ;  /* 0x000000ff00a87202 */ /* 0x000fe20000000f00 */
[----:B------:R-:W-:Y:S01]  /*4f20*/  FMUL.FTZ R136, R136, UR12 ;  /* 0x0000000c88887c20 */ /* 0x000fe20008410000 */
[----:B------:R-:W-:Y:S01]  /*4f30*/  LOP3.LUT P4, RZ, R161, 0xff, RZ, 0xc0, !PT ;  /* 0x000000ffa1ff7812 */ /* 0x000fe2000788c0ff */
[----:B------:R-:W-:Y:S01]  /*4f40*/  FMUL.FTZ R159, R137, UR5 ;  /* 0x00000005899f7c20 */ /* 0x000fe20008410000 */
[----:B------:R-:W-:Y:S01]  /*4f50*/  LOP3.LUT P5, RZ, R161, 0xff00, RZ, 0xc0, !PT ;  /* 0x0000ff00a1ff7812 */ /* 0x000fe200078ac0ff */
[--C-:B------:R-:W-:Y:S01]  /*4f60*/  FFMA.FTZ R169, R174, UR13, R145.reuse ;  /* 0x0000000daea97c23 */ /* 0x100fe20008010091 */
[----:B-----5:R-:W-:Y:S01]  /*4f70*/  @P2 SHF.L.U32 R138, R141, 0x10, RZ ;  /* 0x000000108d8a2819 */ /* 0x020fe200000006ff */
[----:B------:R-:W-:Y:S01]  /*4f80*/  FMUL.FTZ R159, R159, UR4 ;  /* 0x000000049f9f7c20 */ /* 0x000fe20008410000 */
[----:B------:R-:W-:Y:S01]  /*4f90*/  FFMA.FTZ R170, R170, UR13, R145 ;  /* 0x0000000daaaa7c23 */ /* 0x000fe20008010091 */
[----:B------:R-:W-:Y:S01]  /*4fa0*/  FADD.FTZ R169, R175, -R169 ;  /* 0x800000a9afa97221 */ /* 0x000fe20000010000 */
[----:B------:R-:W-:Y:S01]  /*4fb0*/  FFMA.FTZ R165, R165, UR13, R145 ;  /* 0x0000000da5a57c23 */ /* 0x000fe20008010091 */
[----:B------:R-:W-:Y:S01]  /*4fc0*/  @P2 FMUL.FTZ R163, R159, R138 ;  /* 0x0000008a9fa32220 */ /* 0x000fe20000410000 */
[----:B------:R-:W-:Y:S01]  /*4fd0*/  @P3 PRMT R138, R141, 0x7632, R138 ;  /* 0x000076328d8a3816 */ /* 0x000fe2000000008a */
[----:B------:R-:W-:Y:S01]  /*4fe0*/  FMUL.FTZ R141, R136, UR5 ;  /* 0x00000005888d7c20 */ /* 0x000fe20008410000 */
[----:B------:R-:W-:Y:S01]  /*4ff0*/  FMUL.FTZ R169, R169, UR12 ;  /* 0x0000000ca9a97c20 */ /* 0x000fe20008410000 */
[--C-:B------:R-:W-:Y:S01]  /*5000*/  FADD.FTZ R171, R171, -R170.reuse ;  /* 0x800000aaabab7221 */ /* 0x100fe20000010000 */
[----:B------:R-:W-:Y:S01]  /*5010*/  @P3 SHF.L.U32 R138, R138, 0x10, RZ ;  /* 0x000000108a8a3819 */ /* 0x000fe200000006ff */
[----:B------:R-:W-:Y:S01]  /*5020*/  FMUL.FTZ R141, R141, UR4 ;  /* 0x000000048d8d7c20 */ /* 0x000fe20008410000 */
[----:B------:R-:W-:Y:S01]  /*5030*/  @P5 PRMT R170, R142, 0x7632, R170 ;  /* 0x000076328eaa5816 */ /* 0x000fe200000000aa */
        /* <DEDUP_REMOVED lines=10> */
[----:B------:R-:W-:Y:S01]  /*50e0*/  ISETP.GE.U32.AND P0, PT, R160, RZ, PT ;  /* 0x000000ffa000720c */ /* 0x000fe20003f06070 */
[----:B------:R-:W-:Y:S01]  /*50f0*/  FMUL.FTZ R139, R138, UR5 ;  /* 0x000000058a8b7c20 */ /* 0x000fe20008410000 */
[--C-:B------:R-:W-:Y:S01]  /*5100*/  FFMA.FTZ R176, R176, UR13, R145.reuse ;  /* 0x0000000db0b07c23 */ /* 0x100fe20008010091 */
[----:B------:R-:W-:Y:S01]  /*5110*/  FMUL.FTZ R167, R77, R142 ;  /* 0x0000008e4da77220 */ /* 0x000fe20000410000 */
[----:B------:R-:W-:Y:S01]  /*5120*/  ISETP.GE.U32.AND.EX P0, PT, R161, 0x1000000, PT, P0 ;  /* 0x01000000a100780c */ /* 0x000fe20003f06100 */
        /* <DEDUP_REMOVED lines=8> */
[----:B------:R-:W-:Y:S01]  /*51b0*/  LOP3.LUT P5, RZ, R160, 0xff00, RZ, 0xc0, !PT ;  /* 0x0000ff00a0ff7812 */ /* 0x000fe200078ac0ff */
[----:B------:R-:W-:Y:S01]  /*51c0*/  FADD.FTZ R162, R162, -R158 ;  /* 0x8000009ea2a27221 */ /* 0x000fe20000010000 */
[----:B------:R-:W-:Y:S01]  /*51d0*/  FSEL R142, R139, RZ, P4 ;  /* 0x000000ff8b8e7208 */ /* 0x000fe20002000000 */
[----:B------:R-:W-:Y:S01]  /*51e0*/  FMUL.FTZ R139, R165, UR12 ;  /* 0x0000000ca58b7c20 */ /* 0x000fe20008410000 */
[----:B------:R-:W-:Y:S01]  /*51f0*/  LOP3.LUT P4, RZ, R160, 0xff, RZ, 0xc0, !PT ;  /* 0x000000ffa0ff7812 */ /* 0x000fe2000788c0ff */
[----:B------:R-:W-:Y:S01]  /*5200*/  FMUL.FTZ R177, R177, UR12 ;  /* 0x0000000cb1b17c20 */ /* 0x000fe20008410000 */
[----:B------:R-:W-:Y:S01]  /*5210*/  @P6 SHF.L.U32 R161, R143, 0x10, RZ ;  /* 0x000000108fa16819 */ /* 0x000fe200000006ff */
[----:B------:R-:W-:Y:S01]  /*5220*/  FMUL.FTZ R160, R139, UR5 ;  /* 0x000000058ba07c20 */ /* 0x000fe20008410000 */
[----:B------:R-:W-:Y:S01]  /*5230*/  HFMA2 R165, -RZ, RZ, 0, 0 ;  /* 0x00000000ffa57431 */ /* 0x000fe200000001ff */
[----:B------:R-:W-:Y:S01]  /*5240*/  F2FP.BF16.F32.PACK_AB R138, R169, R138 ;  /* 0x0000008aa98a723e */ /* 0x000fe200000010ff */
[----:B------:R-:W-:Y:S01]  /*5250*/  FMUL.FTZ R169, R162, UR12 ;  /* 0x0000000ca2a97c20 */ /* 0x000fe20008410000 */
[----:B------:R-:W-:Y:S01]  /*5260*/  FMUL.FTZ R160, R160, UR4 ;  /* 0x00000004a0a07c20 */ /* 0x000fe20008410000 */
[----:B------:R-:W-:Y:S01]  /*5270*/  F2FP.BF16.F32.PACK_AB R137, R136, R137 ;  /* 0x000000898889723e */ /* 0x000fe200000010ff */
[----:B------:R-:W-:Y:S01]  /*5280*/  FMUL.FTZ R136, R171, UR12 ;  /* 0x0000000cab887c20 */ /* 0x000fe20008410000 */
[----:B------:R-:W-:Y:S01]  /*5290*/  FMUL.FTZ R158, R169, UR5 ;  /* 0x00000005a99e7c20 */ /* 0x000fe20008410000 */
        /* <DEDUP_REMOVED lines=9> */
[----:B------:R-:W-:Y:S01]  /*5330*/  FMUL.FTZ R158, R158, UR4 ;  /* 0x000000049e9e7c20 */ /* 0x000fe20008410000 */
[----:B------:R-:W-:Y:S01]  /*5340*/  MOV R160, RZ ;  /* 0x000000ff00a07202 */ /* 0x000fe20000000f00 */
[----:B------:R-:W-:Y:S01]  /*5350*/  @P0 FMUL.FTZ R160, R143, R161 ;  /* 0x000000a18fa00220 */ /* 0x000fe20000410000 */
[----:B------:R-:W-:Y:S01]  /*5360*/  @P5 SHF.L.U32 R171, R171, 0x10, RZ ;  /* 0x00000010abab5819 */ /* 0x000fe200000006ff */
[----:B------:R-:W-:Y:S01]  /*5370*/  FMUL.FTZ R140, R140, UR4 ;  /* 0x000000048c8c7c20 */ /* 0x000fe20008410000 */
[----:B------:R-:W-:-:S02]  /*5380*/  HFMA2 R161, -RZ, RZ, 0, 0 ;  /* 0x00000000ffa17431 */ /* 0x000fc400000001ff */
        /* <DEDUP_REMOVED lines=8> */
[----:B------:R-:W-:Y:S02]  /*5410*/  FSEL R170, R170, RZ, P6 ;  /* 0x000000ffaaaa7208 */ /* 0x000fe40003000000 */
        /* <DEDUP_REMOVED lines=8> */
[----:B------:R-:W-:Y:S02]  /*54a0*/  F2FP.BF16.F32.PACK_AB R142, R167, R142 ;  /* 0x0000008ea78e723e */ /* 0x000fe400000010ff */
[----:B------:R-:W-:Y:S02]  /*54b0*/  F2FP.BF16.F32.PACK_AB R141, R141, R159 ;  /* 0x0000009f8d8d723e */ /* 0x000fe400000010ff */
[----:B------:R-:W-:Y:S01]  /*54c0*/  F2FP.BF16.F32.PACK_AB R140, R140, R158 ;  /* 0x0000009e8c8c723e */ /* 0x000fe200000010ff */
[----:B------:R-:W-:Y:S06]  /*54d0*/  BRA `(.L_x_4986) ;  /* 0x0000000400847947 */ /* 0x000fec0003800000 */
.L_x_4985:
[--C-:B------:R-:W-:Y:S01]  /*54e0*/  FFMA.FTZ R159, R159, UR13, R145.reuse ;  /* 0x0000000d9f9f7c23 */ /* 0x100fe20008010091 */
[----:B------:R-:W-:Y:S01]  /*54f0*/  LOP3.LUT P5, RZ, R160, 0xff0000, RZ, 0xc0, !PT ;  /* 0x00ff0000a0ff7812 */ /* 0x000fe200078ac0ff */
[----:B------:R-:W-:Y:S01]  /*5500*/  FFMA.FTZ R172, R172, UR13, R145 ;  /* 0x0000000dacac7c23 */ /* 0x000fe20008010091 */
[----:B------:R-:W-:Y:S01]  /*5510*/  LOP3.LUT P4, RZ, R160, 0xff000000, RZ, 0xc0, !PT ;  /* 0xff000000a0ff7812 */ /* 0x000fe2000788c0ff */
[----:B------:R-:W-:Y:S01]  /*5520*/  FADD.FTZ R159, R163, -R159 ;  /* 0x8000009fa39f7221 */ /* 0x000fe20000010000 */
[--C-:B------:R-:W-:Y:S01]  /*5530*/  FFMA.FTZ R164, R164, UR13, R145.reuse ;  /* 0x0000000da4a47c23 */ /* 0x100fe20008010091 */
[----:B------:R-:W-:Y:S01]  /*5540*/  FADD.FTZ R173, R173, -R172 ;  /* 0x800000acadad7221 */ /* 0x000fe20000010000 */
[----:B------:R-:W-:Y:S01]  /*5550*/  LOP3.LUT P0, RZ, R161, 0xff, RZ, 0xc0, !PT ;  /* 0x000000ffa1ff7812 */ /* 0x000fe2000780c0ff */
[----:B------:R-:W-:Y:S01]  /*5560*/  FMUL.FTZ R159, R159, UR12 ;  /* 0x0000000c9f9f7c20 */ /* 0x000fe20008410000 */
[----:B------:R-:W-:Y:S01]  /*5570*/  LOP3.LUT P3, RZ, R161, 0xff00, RZ, 0xc0, !PT ;  /* 0x0000ff00a1ff7812 */ /* 0x000fe2000786c0ff */
[----:B------:R-:W-:Y:S01]  /*5580*/  FFMA.FTZ R174, R174, UR13, R145 ;  /* 0x0000000daeae7c23 */ /* 0x000fe20008010091 */
[----:B------:R-:W-:Y:S01]  /*5590*/  FMUL.FTZ R173, R173, UR12 ;  /* 0x0000000cadad7c20 */ /* 0x000fe20008410000 */
[----:B------:R-:W-:Y:S01]  /*55a0*/  FADD.FTZ R164, R166, -R164 ;  /* 0x800000a4a6a47221 */ /* 0x000fe20000010000 */
[----:B------:R-:W-:Y:S01]  /*55b0*/  FMUL.FTZ R159, R159, UR5 ;  /* 0x000000059f9f7c20 */ /* 0x000fe20008410000 */
[----:B-----5:R-:W-:Y:S01]  /*55c0*/  @P5 SHF.L.U32 R168, R141, 0x10, RZ ;  /* 0x000000108da85819 */ /* 0x020fe200000006ff */
[----:B------:R-:W-:Y:S01]  /*55d0*/  FADD.FTZ R175, R175, -R174 ;  /* 0x800000aeafaf7221 */ /* 0x000fe20000010000 */
[----:B------:R-:W-:Y:S01]  /*55e0*/  @P4 PRMT R169, R141, 0x7632, R169 ;  /* 0x000076328da94816 */ /* 0x000fe200000000a9 */
[----:B------:R-:W-:Y:S01]  /*55f0*/  FMUL.FTZ R141, R173, UR5 ;  /* 0x00000005ad8d7c20 */ /* 0x000fe20008410000 */
[--C-:B------:R-:W-:Y:S01]  /*5600*/  FFMA.FTZ R170, R170, UR13, R145.reuse ;  /* 0x0000000daaaa7c23 */ /* 0x100fe20008010091 */
[----:B------:R-:W-:Y:S01]  /*5610*/  FMUL.FTZ R164, R164, UR12 ;  /* 0x0000000ca4a47c20 */ /* 0x000fe20008410000 */
[----:B------:R-:W-:Y:S01]  /*5620*/  FFMA.FTZ R165, R165, UR13, R145 ;  /* 0x0000000da5a57c23 */ /* 0x000fe20008010091 */
[----:B------:R-:W-:Y:S01]  /*5630*/  FMUL.FTZ R159, R159, UR4 ;  /* 0x000000049f9f7c20 */ /* 0x000fe20008410000 */
[----:B------:R-:W-:Y:S01]  /*5640*/  @P4 SHF.L.U32 R169, R169, 0x10, RZ ;  /* 0x00000010a9a94819 */ /* 0x000fe200000006ff */
[----:B------:R-:W-:Y:S01]  /*5650*/  FMUL.FTZ R175, R175, UR12 ;  /* 0x0000000cafaf7c20 */ /* 0x000fe20008410000 */
[----:B------:R-:W-:Y:S01]  /*5660*/  LOP3.LUT P2, RZ, R161, 0xff0000, RZ, 0xc0, !PT ;  /* 0x00ff0000a1ff7812 */ /* 0x000fe2000784c0ff */
[----:B------:R-:W-:Y:S01]  /*5670*/  FMUL.FTZ R141, R141, UR4 ;  /* 0x000000048d8d7c20 */ /* 0x000fe20008410000 */
[----:B------:R-:W-:Y:S01]  /*5680*/  FADD.FTZ R171, R171, -R170 ;  /* 0x800000aaabab7221 */ /* 0x000fe20000010000 */
[----:B------:R-:W-:-:S02]  /*5690*/  HFMA2 R163, -RZ, RZ, 0, 0 ;  /* 0x00000000ffa37431 */ /* 0x000fc400000001ff */
[----:B------:R-:W-:Y:S01]  /*56a0*/  FMUL.FTZ R164, R164, UR5 ;  /* 0x00000005a4a47c20 */ /* 0x000fe20008410000 */
[----:B------:R-:W-:Y:S01]  /*56b0*/  FADD.FTZ R165, R167, -R165 ;  /* 0x800000a5a7a57221 */ /* 0x000fe20000010000 */
[----:B------:R-:W-:Y:S01]  /*56c0*/  @P5 FMUL.FTZ R163, R168, R159 ;  /* 0x0000009fa8a35220 */ /* 0x000fe20000410000 */
[----:B------:R-:W-:Y:S01]  /*56d0*/  @P0 SHF.L.U32 R166, R142, 0x10, RZ ;  /* 0x000000108ea60819 */ /* 0x000fe200000006ff */
[----:B------:R-:W-:Y:S01]  /*56e0*/  FFMA.FTZ R176, R176, UR13, R145 ;  /* 0x0000000db0b07c23 */ /* 0x000fe20008010091 */
[----:B------:R-:W-:Y:S01]  /*56f0*/  @P3 PRMT R170, R142, 0x7632, R170 ;  /* 0x000076328eaa3816 */ /* 0x000fe200000000aa */
[----:B------:R-:W-:Y:S01]  /*5700*/  FMUL.FTZ R142, R175, UR5 ;  /* 0x00000005af8e7c20 */ /* 0x000fe20008410000 */
[----:B------:R-:W-:Y:S01]  /*5710*/  MOV R168, RZ ;  /* 0x000000ff00a87202 */ /* 0x000fe20000000f00 */
[----:B------:R-:W-:Y:S01]  /*5720*/  @P4 FMUL.FTZ R168, R169, R141 ;  /* 0x0000008da9a84220 */ /* 0x000fe20000410000 */
[----:B------:R-:W-:Y:S01]  /*5730*/  FMUL.FTZ R169, R164, UR4 ;  /* 0x00000004a4a97c20 */ /* 0x000fe20008410000 */
[----:B------:R-:W-:Y:S01]  /*5740*/  FMUL.FTZ R165, R165, UR12 ;  /* 0x0000000ca5a57c20 */ /* 0x000fe20008410000 */
[----:B------:R-:W-:Y:S01]  /*5750*/  @P3 SHF.L.U32 R170, R170, 0x10, RZ ;  /* 0x00000010aaaa3819 */ /* 0x000fe200000006ff */
[----:B------:R-:W-:Y:S01]  /*5760*/  FMUL.FTZ R142, R142, UR4 ;  /* 0x000000048e8e7c20 */ /* 0x000fe20008410000 */
[----:B------:R-:W-:-:S02]  /*5770*/  HFMA2 R164, -RZ, RZ, 0, 0 ;  /* 0x00000000ffa47431 */ /* 0x000fc400000001ff */
[-C--:B------:R-:W-:Y:S01]  /*5780*/  @P0 FMUL.FTZ R164, R166, R169.reuse ;  /* 0x000000a9a6a40220 */ /* 0x080fe20000410000 */
[----:B------:R-:W-:Y:S01]  /*5790*/  FMUL.FTZ R165, R165, UR5 ;  /* 0x00000005a5a57c20 */ /* 0x000fe20008410000 */
[----:B------:R-:W-:Y:S01]  /*57a0*/  MOV R166, RZ ;  /* 0x000000ff00a67202 */ /* 0x000fe20000000f00 */
[-C--:B------:R-:W-:Y:S01]  /*57b0*/  @P3 FMUL.FTZ R166, R170, R142.reuse ;  /* 0x0000008eaaa63220 */ /* 0x080fe20000410000 */
[----:B------:R-:W-:Y:S01]  /*57c0*/  @P2 SHF.L.U32 R170, R143, 0x10, RZ ;  /* 0x000000108faa2819 */ /* 0x000fe200000006ff */
[----:B------:R-:W-:Y:S01]  /*57d0*/  FMUL.FTZ R167, R165, UR4 ;  /* 0x00000004a5a77c20 */ /* 0x000fe20008410000 */
[----:B------:R-:W-:Y:S01]  /*57e0*/  FMUL.FTZ R169, R76, R169 ;  /* 0x000000a94ca97220 */ /* 0x000fe20000410000 */
[----:B------:R-:W-:Y:S02]  /*57f0*/  HFMA2 R165, -RZ, RZ, 0, 0 ;  /* 0x00000000ffa57431 */ /* 0x000fe400000001ff */
[----:B------:R-:W-:Y:S01]  /*5800*/  FMUL.FTZ R142, R77, R142 ;  /* 0x0000008e4d8e7220 */ /* 0x000fe20000410000 */
[-C--:B------:R-:W-:Y:S01]  /*5810*/  @P2 FMUL.FTZ R165, R170, R167.reuse ;  /* 0x000000a7aaa52220 */ /* 0x080fe20000410000 */
[----:B------:R-:W-:Y:S01]  /*5820*/  FMUL.FTZ R170, R78, R167 ;  /* 0x000000a74eaa7220 */ /* 0x000fe20000410000 */
[----:B------:R-:W-:Y:S01]  /*5830*/  FSEL R167, R169, RZ, P0 ;  /* 0x000000ffa9a77208 */ /* 0x000fe20000000000 */
[----:B------:R-:W-:Y:S01]  /*5840*/  FFMA.FTZ R158, R158, UR13, R145 ;  /* 0x0000000d9e9e7c23 */ /* 0x000fe20008010091 */
[----:B------:R-:W-:Y:S01]  /*5850*/  ISETP.GE.U32.AND P0, PT, R160, RZ, PT ;  /* 0x000000ffa000720c */ /* 0x000fe20003f06070 */
[----:B------:R-:W-:Y:S01]  /*5860*/  FADD.FTZ R176, R177, -R176 ;  /* 0x800000b0b1b07221 */ /* 0x000fe20000010000 */
[----:B------:R-:W-:Y:S01]  /*5870*/  FSEL R142, R142, RZ, P3 ;  /* 0x000000ff8e8e7208 */ /* 0x000fe20001800000 */
[----:B------:R-:W-:Y:S01]  /*5880*/  FADD.FTZ R158, R162, -R158 ;  /* 0x8000009ea29e7221 */ /* 0x000fe20000010000 */
[----:B------:R-:W-:Y:S01]  /*5890*/  ISETP.GE.U32.AND.EX P0, PT, R161, 0x1000000, PT, P0 ;  /* 0x01000000a100780c */ /* 0x000fe20003f06100 */
[----:B------:R-:W-:Y:S01]  /*58a0*/  FMUL.FTZ R176, R176, UR12 ;  /* 0x0000000cb0b07c20 */ /* 0x000fe20008410000 */
[----:B------:R-:W-:Y:S01]  /*58b0*/  LOP3.LUT P3, RZ, R160, 0xff, RZ, 0xc0, !PT ;  /* 0x000000ffa0ff7812 */ /* 0x000fe2000786c0ff */
[----:B------:R-:W-:Y:S01]  /*58c0*/  FMUL.FTZ R158, R158, UR12 ;  /* 0x0000000c9e9e7c20 */ /* 0x000fe20008410000 */
[----:B------:R-:W-:Y:S01]  /*58d0*/  FSEL R169, R170, RZ, P2 ;  /* 0x000000ffaaa97208 */ /* 0x000fe20001000000 */
[----:B------:R-:W-:Y:S01]  /*58e0*/  FMUL.FTZ R171, R171, UR12 ;  /* 0x0000000cabab7c20 */ /* 0x000fe20008410000 */
[----:B------:R-:W-:Y:S01]  /*58f0*/  LOP3.LUT P2, RZ, R160, 0xff00, RZ, 0xc0, !PT ;  /* 0x0000ff00a0ff7812 */ /* 0x000fe2000784c0ff */
[----:B------:R-:W-:Y:S01]  /*5900*/  FMUL.FTZ R158, R158, UR5 ;  /* 0x000000059e9e7c20 */ /* 0x000fe20008410000 */
[----:B------:R-:W-:Y:S01]  /*5910*/  MOV R160, RZ ;  /* 0x000000ff00a07202 */ /* 0x000fe20000000f00 */
[----:B------:R-:W-:Y:S01]  /*5920*/  FMUL.FTZ R171, R171, UR5 ;  /* 0x00000005abab7c20 */ /* 0x000fe20008410000 */
[----:B------:R-:W-:Y:S01]  /*5930*/  FMUL.FTZ R159, R74, R159 ;  /* 0x0000009f4a9f7220 */ /* 0x000fe20000410000 */
[----:B------:R-:W-:Y:S01]  /*5940*/  FMUL.FTZ R158, R158, UR4 ;  /* 0x000000049e9e7c20 */ /* 0x000fe20008410000 */
[----:B------:R-:W-:Y:S01]  /*5950*/  FMUL.FTZ R141, R75, R141 ;  /* 0x0000008d4b8d7220 */ /* 0x000fe20000410000 */
[----:B------:R-:W-:Y:S01]  /*5960*/  @P0 PRMT R161, R143, 0x7632, R161 ;  /* 0x000076328fa10816 */ /* 0x000fe200000000a1 */
[----:B------:R-:W-:Y:S01]  /*5970*/  FMUL.FTZ R143, R176, UR5 ;  /* 0x00000005b08f7c20 */ /* 0x000fe20008410000 */
[----:B------:R-:W-:-:S02]  /*5980*/  @P3 SHF.L.U32 R162, R140, 0x10, RZ ;  /* 0x000000108ca23819 */ /* 0x000fc400000006ff */
[----:B------:R-:W-:Y:S01]  /*5990*/  @P0 SHF.L.U32 R161, R161, 0x10, RZ ;  /* 0x00000010a1a10819 */ /* 0x000fe200000006ff */
[----:B------:R-:W-:Y:S01]  /*59a0*/  FMUL.FTZ R143, R143, UR4 ;  /* 0x000000048f8f7c20 */ /* 0x000fe20008410000 */
[----:B------:R-:W-:Y:S02]  /*59b0*/  @P2 PRMT R140, R140, 0x7632, R140 ;  /* 0x000076328c8c2816 */ /* 0x000fe4000000008c */
[----:B------:R-:W-:Y:S01]  /*59c0*/  FSEL R159, R159, RZ, P5 ;  /* 0x000000ff9f9f7208 */ /* 0x000fe20002800000 */
[-C--:B------:R-:W-:Y:S01]  /*59d0*/  @P0 FMUL.FTZ R160, R161, R143.reuse ;  /* 0x0000008fa1a00220 */ /* 0x080fe20000410000 */
[----:B------:R-:W-:Y:S01]  /*59e0*/  @P2 SHF.L.U32 R170, R140, 0x10, RZ ;  /* 0x000000108caa2819 */ /* 0x000fe200000006ff */
[----:B------:R-:W-:Y:S01]  /*59f0*/  FMUL.FTZ R140, R171, UR4 ;  /* 0x00000004ab8c7c20 */ /* 0x000fe20008410000 */
[----:B------:R-:W-:Y:S02]  /*5a00*/  HFMA2 R161, -RZ, RZ, 0, 0 ;  /* 0x00000000ffa17431 */ /* 0x000fe400000001ff */
[----:B------:R-:W-:Y:S01]  /*5a10*/  @P3 FMUL.FTZ R161, R162, R158 ;  /* 0x0000009ea2a13220 */ /* 0x000fe20000410000 */
[----:B------:R-:W-:Y:S01]  /*5a20*/  MOV R162, RZ ;  /* 0x000000ff00a27202 */ /* 0x000fe20000000f00 */
[----:B------:R-:W-:Y:S01]  /*5a30*/  @P2 FMUL.FTZ R162, R170, R140 ;  /* 0x0000008caaa22220 */ /* 0x000fe20000410000 */
[----:B------:R-:W-:Y:S01]  /*5a40*/  FMUL.FTZ R143, R79, R143 ;  /* 0x0000008f4f8f7220 */ /* 0x000fe20000410000 */
[----:B------:R-:W-:Y:S01]  /*5a50*/  FMUL.FTZ R158, R72, R158 ;  /* 0x0000009e489e7220 */ /* 0x000fe20000410000 */
[----:B------:R-:W-:Y:S01]  /*5a60*/  FMUL.FTZ R140, R73, R140 ;  /* 0x0000008c498c7220 */ /* 0x000fe20000410000 */
        /* <DEDUP_REMOVED lines=8> */
.L_x_4986:
        /* <DEDUP_REMOVED lines=15> */
[--C-:B------:R-:W-:Y:S01]  /*5be0*/  FFMA.FTZ R136, R15, UR13, R145.reuse ;  /* 0x0000000d0f887c23 */ /* 0x100fe20008010091 */
[--C-:B------:R-:W-:Y:S01]  /*5bf0*/  FFMA.FTZ R8, R8, UR13, R145.reuse ;  /* 0x0000000d08087c23 */ /* 0x100fe20008010091 */
[----:B------:R-:W-:Y:S01]  /*5c00*/  LOP3.LUT P4, RZ, R151, 0xff, RZ, 0xc0, !PT ;  /* 0x000000ff97ff7812 */ /* 0x000fe2000788c0ff */
[----:B------:R-:W-:Y:S01]  /*5c10*/  FMUL.FTZ R137, R6, UR12 ;  /* 0x0000000c06897c20 */ /* 0x000fe20008410000 */
[----:B------:R-:W-:Y:S01]  /*5c20*/  FADD.FTZ R6, R11, -R18 ;  /* 0x800000120b067221 */ /* 0x000fe20000010000 */
[----:B------:R-:W-:Y:S01]  /*5c30*/  FADD.FTZ R136, R10, -R136 ;  /* 0x800000880a887221 */ /* 0x000fe20000010000 */
[----:B------:R-:W-:Y:S01]  /*5c40*/  CS2R R10, SRZ ;  /* 0x00000000000a7805 */ /* 0x000fe2000001ff00 */
[----:B------:R-:W-:Y:S01]  /*5c50*/  FMUL.FTZ R144, R137, UR5 ;  /* 0x0000000589907c20 */ /* 0x000fe20008410000 */
[----:B------:R-:W-:Y:S01]  /*5c60*/  FMUL.FTZ R6, R6, UR12 ;  /* 0x0000000c06067c20 */ /* 0x000fe20008410000 */
[----:B-----5:R-:W-:Y:S01]  /*5c70*/  @P2 SHF.L.U32 R7, R141, 0x10, RZ ;  /* 0x000000108d072819 */ /* 0x020fe200000006ff */
[----:B------:R-:W-:Y:S01]  /*5c80*/  FADD.FTZ R8, R9, -R8 ;  /* 0x8000000809087221 */ /* 0x000fe20000010000 */
[----:B------:R-:W-:Y:S01]  /*5c90*/  FMUL.FTZ R144, R144, UR4 ;  /* 0x0000000490907c20 */ /* 0x000fe20008410000 */
[----:B------:R-:W-:Y:S01]  /*5ca0*/  LOP3.LUT P5, RZ, R151, 0xff00, RZ, 0xc0, !PT ;  /* 0x0000ff0097ff7812 */ /* 0x000fe200078ac0ff */
[----:B------:R-:W-:Y:S01]  /*5cb0*/  FFMA.FTZ R13, R13, UR13, R145 ;  /* 0x0000000d0d0d7c23 */ /* 0x000fe20008010091 */
[----:B------:R-:W-:Y:S01]  /*5cc0*/  FMUL.FTZ R138, R8, UR12 ;  /* 0x0000000c088a7c20 */ /* 0x000fe20008410000 */
[----:B------:R-:W-:Y:S01]  /*5cd0*/  @P2 FMUL.FTZ R10, R144, R7 ;  /* 0x00000007900a2220 */ /* 0x000fe20000410000 */
[----:B------:R-:W-:Y:S01]  /*5ce0*/  @P3 PRMT R7, R141, 0x7632, R7 ;  /* 0x000076328d073816 */ /* 0x000fe20000000007 */
[----:B------:R-:W-:Y:S01]  /*5cf0*/  FMUL.FTZ R141, R6, UR5 ;  /* 0x00000005068d7c20 */ /* 0x000fe20008410000 */
[----:B------:R-:W-:Y:S01]  /*5d00*/  FMUL.FTZ R8, R138, UR5 ;  /* 0x000000058a087c20 */ /* 0x000fe20008410000 */
[----:B------:R-:W-:Y:S01]  /*5d10*/  @P4 SHF.L.U32 R9, R142, 0x10, RZ ;  /* 0x000000108e094819 */ /* 0x000fe200000006ff */
[----:B------:R-:W-:Y:S01]  /*5d20*/  FADD.FTZ R14, R14, -R13 ;  /* 0x8000000d0e0e7221 */ /* 0x000fe20000010000 */
[----:B------:R-:W-:Y:S01]  /*5d30*/  @P3 SHF.L.U32 R7, R7, 0x10, RZ ;  /* 0x0000001007073819 */ /* 0x000fe200000006ff */
[----:B------:R-:W-:Y:S01]  /*5d40*/  FMUL.FTZ R141, R141, UR4 ;  /* 0x000000048d8d7c20 */ /* 0x000fe20008410000 */
[----:B------:R-:W-:Y:S01]  /*5d50*/  FMUL.FTZ R8, R8, UR4 ;  /* 0x0000000408087c20 */ /* 0x000fe20008410000 */
[----:B------:R-:W-:Y:S01]  /*5d60*/  LOP3.LUT P6, RZ, R151, 0xff0000, RZ, 0xc0, !PT ;  /* 0x00ff000097ff7812 */ /* 0x000fe200078cc0ff */
[----:B------:R-:W-:Y:S01]  /*5d70*/  FMUL.FTZ R139, R14, UR12 ;  /* 0x0000000c0e8b7c20 */ /* 0x000fe20008410000 */
[----:B------:R-:W-:Y:S01]  /*5d80*/  @P3 FMUL.FTZ R11, R141, R7 ;  /* 0x000000078d0b3220 */ /* 0x000fe20000410000 */
[--C-:B------:R-:W-:Y:S01]  /*5d90*/  FFMA.FTZ R7, R22, UR13, R145.reuse ;  /* 0x0000000d16077c23 */ /* 0x100fe20008010091 */
[----:B------:R-:W-:Y:S01]  /*5da0*/  @P5 PRMT R18, R142, 0x7632, R18 ;  /* 0x000076328e125816 */ /* 0x000fe20000000012 */
[----:B------:R-:W-:Y:S01]  /*5db0*/  FFMA.FTZ R4, R4, UR13, R145 ;  /* 0x0000000d04047c23 */ /* 0x000fe20008010091 */
[----:B------:R-:W-:Y:S01]  /*5dc0*/  ISETP.GE.U32.AND P0, PT, R150, RZ, PT ;  /* 0x000000ff9600720c */ /* 0x000fe20003f06070 */
[----:B------:R-:W-:Y:S01]  /*5dd0*/  FADD.FTZ R7, R12, -R7 ;  /* 0x800000070c077221 */ /* 0x000fe20000010000 */
[----:B------:R-:W-:-:S02]  /*5de0*/  HFMA2 R12, -RZ, RZ, 0, 0 ;  /* 0x00000000ff0c7431 */ /* 0x000fc400000001ff */
[----:B------:R-:W-:Y:S01]  /*5df0*/  @P4 FMUL.FTZ R12, R8, R9 ;  /* 0x00000009080c4220 */ /* 0x000fe20000410000 */
[----:B------:R-:W-:Y:S01]  /*5e00*/  @P5 SHF.L.U32 R18, R18, 0x10, RZ ;  /* 0x0000001012125819 */ /* 0x000fe200000006ff */
[----:B------:R-:W-:Y:S01]  /*5e10*/  FMUL.FTZ R7, R7, UR12 ;  /* 0x0000000c07077c20 */ /* 0x000fe20008410000 */
[----:B------:R-:W-:Y:S01]  /*5e20*/  FMUL.FTZ R8, R84, R8 ;  /* 0x0000000854087220 */ /* 0x000fe20000410000 */
[----:B------:R-:W-:Y:S01]  /*5e30*/  ISETP.GE.U32.AND.EX P0, PT, R151, 0x1000000, PT, P0 ;  /* 0x010000009700780c */ /* 0x000fe20003f06100 */
[----:B------:R-:W-:Y:S01]  /*5e40*/  FFMA.FTZ R25, R25, UR13, R145 ;  /* 0x0000000d19197c23 */ /* 0x000fe20008010091 */
[----:B------:R-:W-:Y:S01]  /*5e50*/  FMUL.FTZ R9, R7, UR5 ;  /* 0x0000000507097c20 */ /* 0x000fe20008410000 */
[----:B------:R-:W-:Y:S01]  /*5e60*/  MOV R15, RZ ;  /* 0x000000ff000f7202 */ /* 0x000fe20000000f00 */
[----:B------:R-:W-:Y:S01]  /*5e70*/  FMUL.FTZ R14, R139, UR5 ;  /* 0x000000058b0e7c20 */ /* 0x000fe20008410000 */
[----:B------:R-:W-:Y:S01]  /*5e80*/  FSEL R8, R8, RZ, P4 ;  /* 0x000000ff08087208 */ /* 0x000fe20002000000 */
[----:B------:R-:W-:Y:S01]  /*5e90*/  FMUL.FTZ R9, R9, UR4 ;  /* 0x0000000409097c20 */ /* 0x000fe20008410000 */
[----:B------:R-:W-:Y:S01]  /*5ea0*/  LOP3.LUT P4, RZ, R150, 0xff, RZ, 0xc0, !PT ;  /* 0x000000ff96ff7812 */ /* 0x000fe2000788c0ff */
[----:B------:R-:W-:Y:S01]  /*5eb0*/  FADD.FTZ R5, R5, -R4 ;  /* 0x8000000405057221 */ /* 0x000fe20000010000 */
[--C-:B------:R-:W-:Y:S01]  /*5ec0*/  FADD.FTZ R16, R16, -R25.reuse ;  /* 0x8000001910107221 */ /* 0x100fe20000010000 */
[----:B------:R-:W-:Y:S01]  /*5ed0*/  @P5 FMUL.FTZ R15, R9, R18 ;  /* 0x00000012090f5220 */ /* 0x000fe20000410000 */
[----:B------:R-:W-:Y:S01]  /*5ee0*/  FMUL.FTZ R9, R85, R9 ;  /* 0x0000000955097220 */ /* 0x000fe20000410000 */
[----:B------:R-:W-:Y:S01]  /*5ef0*/  @P6 SHF.L.U32 R18, R143, 0x10, RZ ;  /* 0x000000108f126819 */ /* 0x000fe200000006ff */
[----:B------:R-:W-:Y:S01]  /*5f00*/  FMUL.FTZ R14, R14, UR4 ;  /* 0x000000040e0e7c20 */ /* 0x000fe20008410000 */
[----:B------:R-:W-:Y:S01]  /*5f10*/  FMUL.FTZ R5, R5, UR12 ;  /* 0x0000000c05057c20 */ /* 0x000fe20008410000 */
[----:B------:R-:W-:Y:S01]  /*5f20*/  FMUL.FTZ R16, R16, UR12 ;  /* 0x0000000c10107c20 */ /* 0x000fe20008410000 */
[----:B------:R-:W-:Y:S01]  /*5f30*/  FSEL R9, R9, RZ, P5 ;  /* 0x000000ff09097208 */ /* 0x000fe20002800000 */
[----:B------:R-:W-:Y:S01]  /*5f40*/  HFMA2 R13, -RZ, RZ, 0, 0 ;  /* 0x00000000ff0d7431 */ /* 0x000fe200000001ff */
[----:B------:R-:W-:Y:S01]  /*5f50*/  LOP3.LUT P5, RZ, R150, 0xff00, RZ, 0xc0, !PT ;  /* 0x0000ff0096ff7812 */ /* 0x000fe200078ac0ff */
[----:B------:R-:W-:Y:S01]  /*5f60*/  @P6 FMUL.FTZ R13, R14, R18 ;  /* 0x000000120e0d6220 */ /* 0x000fe20000410000 */
[----:B------:R-:W-:Y:S01]  /*5f70*/  @P0 PRMT R25, R143, 0x7632, R25 ;  /* 0x000076328f190816 */ /* 0x000fe20000000019 */
[----:B------:R-:W-:Y:S01]  /*5f80*/  FMUL.FTZ R4, R5, UR5 ;  /* 0x0000000505047c20 */ /* 0x000fe20008410000 */
[----:B------:R-:W-:Y:S01]  /*5f90*/  FMUL.FTZ R18, R16, UR5 ;  /* 0x0000000510127c20 */ /* 0x000fe20008410000 */
[----:B------:R-:W-:Y:S01]  /*5fa0*/  F2FP.BF16.F32.PACK_AB R137, R6, R137 ;  /* 0x000000890689723e */ /* 0x000fe200000010ff */
[----:B------:R-:W-:Y:S01]  /*5fb0*/  FMUL.FTZ R136, R136, UR12 ;  /* 0x0000000c88887c20 */ /* 0x000fe20008410000 */
[----:B------:R-:W-:Y:S01]  /*5fc0*/  @P4 SHF.L.U32 R6, R140, 0x10, RZ ;  /* 0x000000108c064819 */ /* 0x000fe200000006ff */
[----:B------:R-:W-:Y:S01]  /*5fd0*/  FMUL.FTZ R4, R4, UR4 ;  /* 0x0000000404047c20 */ /* 0x000fe20008410000 */
[----:B------:R-:W-:Y:S01]  /*5fe0*/  @P0 SHF.L.U32 R25, R25, 0x10, RZ ;  /* 0x0000001019190819 */ /* 0x000fe200000006ff */
[----:B------:R-:W-:Y:S01]  /*5ff0*/  FMUL.FTZ R18, R18, UR4 ;  /* 0x0000000412127c20 */ /* 0x000fe20008410000 */
[----:B------:R-:W-:Y:S01]  /*6000*/  F2FP.BF16.F32.PACK_AB R139, R16, R139 ;  /* 0x0000008b108b723e */ /* 0x000fe200000010ff */
[----:B------:R-:W-:Y:S01]  /*6010*/  FMUL.FTZ R22, R86, R14 ;  /* 0x0000000e56167220 */ /* 0x000fe20000410000 */
[----:B------:R-:W-:Y:S01]  /*6020*/  HFMA2 R16, -RZ, RZ, 0, 0 ;  /* 0x00000000ff107431 */ /* 0x000fe200000001ff */
[----:B------:R-:W-:Y:S01]  /*6030*/  MOV R14, RZ ;  /* 0x000000ff000e7202 */ /* 0x000fe20000000f00 */
[----:B------:R-:W-:Y:S01]  /*6040*/  @P4 FMUL.FTZ R16, R4, R6 ;  /* 0x0000000604104220 */ /* 0x000fe20000410000 */
[----:B------:R-:W-:Y:S01]  /*6050*/  @P0 FMUL.FTZ R14, R18, R25 ;  /* 0x00000019120e0220 */ /* 0x000fe20000410000 */
[----:B------:R-:W-:Y:S01]  /*6060*/  @P5 PRMT R6, R140, 0x7632, R6 ;  /* 0x000076328c065816 */ /* 0x000fe20000000006 */
[----:B------:R-:W-:Y:S01]  /*6070*/  FMUL.FTZ R25, R136, UR5 ;  /* 0x0000000588197c20 */ /* 0x000fe20008410000 */
[----:B------:R-:W-:Y:S01]  /*6080*/  F2FP.BF16.F32.PACK_AB R138, R7, R138 ;  /* 0x0000008a078a723e */ /* 0x000fe200000010ff */
[----:B------:R-:W-:Y:S01]  /*6090*/  FMUL.FTZ R7, R87, R18 ;  /* 0x0000001257077220 */ /* 0x000fe20000410000 */
[----:B------:R-:W-:Y:S01]  /*60a0*/  @P5 SHF.L.U32 R6, R6, 0x10, RZ ;  /* 0x0000001006065819 */ /* 0x000fe200000006ff */
[----:B------:R-:W-:Y:S01]  /*60b0*/  FMUL.FTZ R25, R25, UR4 ;  /* 0x0000000419197c20 */ /* 0x000fe20008410000 */
[----:B------:R-:W-:Y:S01]  /*60c0*/  MOV R18, RZ ;  /* 0x000000ff00127202 */ /* 0x000fe20000000f00 */
[----:B------:R-:W-:Y:S01]  /*60d0*/  FMUL.FTZ R144, R82, R144 ;  /* 0x0000009052907220 */ /* 0x000fe20000410000 */
[----:B------:R-:W-:Y:S01]  /*60e0*/  FMUL.FTZ R141, R83, R141 ;  /* 0x0000008d538d7220 */ /* 0x000fe20000410000 */
[----:B------:R-:W-:Y:S01]  /*60f0*/  @P5 FMUL.FTZ R18, R25, R6 ;  /* 0x0000000619125220 */ /* 0x000fe20000410000 */
[----:B------:R-:W-:Y:S01]  /*6100*/  FMUL.FTZ R4, R80, R4 ;  /* 0x0000000450047220 */ /* 0x000fe20000410000 */
[----:B------:R-:W-:Y:S01]  /*6110*/  FMUL.FTZ R25, R81, R25 ;  /* 0x0000001951197220 */ /* 0x000fe20000410000 */
[----:B------:R-:W-:-:S02]  /*6120*/  F2FP.BF16.F32.PACK_AB R136, R136, R5 ;  /* 0x000000058888723e */ /* 0x000fc400000010ff */
[----:B------:R-:W-:Y:S02]  /*6130*/  FSEL R22, R22, RZ, P6 ;  /* 0x000000ff16167208 */ /* 0x000fe40003000000 */
[----:B------:R-:W-:Y:S02]  /*6140*/  FSEL R7, R7, RZ, P0 ;  /* 0x000000ff07077208 */ /* 0x000fe40000000000 */
[----:B------:R-:W-:Y:S02]  /*6150*/  FSEL R5, R144, RZ, P2 ;  /* 0x000000ff90057208 */ /* 0x000fe40001000000 */
[----:B------:R-:W-:Y:S02]  /*6160*/  FSEL R141, R141, RZ, P3 ;  /* 0x000000ff8d8d7208 */ /* 0x000fe40001800000 */
[----:B------:R-:W-:Y:S02]  /*6170*/  FSEL R4, R4, RZ, P4 ;  /* 0x000000ff04047208 */ /* 0x000fe40002000000 */
[----:B------:R-:W-:-:S02]  /*6180*/  FSEL R25, R25, RZ, P5 ;  /* 0x000000ff19197208 */ /* 0x000fc40002800000 */
[----:B------:R-:W-:Y:S02]  /*6190*/  F2FP.BF16.F32.PACK_AB R7, R7, R22 ;  /* 0x000000160707723e */ /* 0x000fe400000010ff */
[----:B------:R-:W-:Y:S02]  /*61a0*/  F2FP.BF16.F32.PACK_AB R6, R9, R8 ;  /* 0x000000080906723e */ /* 0x000fe400000010ff */
[----:B------:R-:W-:Y:S02]  /*61b0*/  F2FP.BF16.F32.PACK_AB R5, R141, R5 ;  /* 0x000000058d05723e */ /* 0x000fe400000010ff */
[----:B------:R-:W-:Y:S01]  /*61c0*/  F2FP.BF16.F32.PACK_AB R4, R25, R4 ;  /* 0x000000041904723e */ /* 0x000fe200000010ff */
[----:B------:R-:W-:Y:S06]  /*61d0*/  BRA `(.L_x_4988) ;  /* 0x0000000400847947 */ /* 0x000fec0003800000 */
.L_x_4987:
[--C-:B------:R-:W-:Y:S01]  /*61e0*/  FFMA.FTZ R6, R6, UR13, R145.reuse ;  /* 0x0000000d06067c23 */ /* 0x100fe20008010091 */
[----:B------:R-:W-:Y:S01]  /*61f0*/  LOP3.LUT P5, RZ, R150, 0xff0000, RZ, 0xc0, !PT ;  /* 0x00ff000096ff7812 */ /* 0x000fe200078ac0ff */
[--C-:B------:R-:W-:Y:S01]  /*6200*/  FFMA.FTZ R18, R18, UR13, R145.reuse ;  /* 0x0000000d12127c23 */ /* 0x100fe20008010091 */
[----:B------:R-:W-:Y:S01]  /*6210*/  LOP3.LUT P4, RZ, R150, 0xff000000, RZ, 0xc0, !PT ;  /* 0xff00000096ff7812 */ /* 0x000fe2000788c0ff */
[----:B------:R-:W-:Y:S01]  /*6220*/  FADD.FTZ R6, R7, -R6 ;  /* 0x8000000607067221 */ /* 0x000fe20000010000 */
[--C-:B------:R-:W-:Y:S01]  /*6230*/  FFMA.FTZ R144, R15, UR13, R145.reuse ;  /* 0x0000000d0f907c23 */ /* 0x100fe20008010091 */
[----:B------:R-:W-:Y:S01]  /*6240*/  FADD.FTZ R11, R11, -R18 ;  /* 0x800000120b0b7221 */ /* 0x000fe20000010000 */
[----:B------:R-:W-:Y:S01]  /*6250*/  FFMA.FTZ R8, R8, UR13, R145 ;  /* 0x0000000d08087c23 */ /* 0x000fe20008010091 */
[----:B------:R-:W-:Y:S01]  /*6260*/  FMUL.FTZ R6, R6, UR12 ;  /* 0x0000000c06067c20 */ /* 0x000fe20008410000 */
[----:B------:R-:W-:Y:S01]  /*6270*/  FADD.FTZ R144, R10, -R144 ;  /* 0x800000900a907221 */ /* 0x000fe20000010000 */
[----:B------:R-:W-:Y:S01]  /*6280*/  FMUL.FTZ R11, R11, UR12 ;  /* 0x0000000c0b0b7c20 */ /* 0x000fe20008410000 */
[----:B------:R-:W-:-:S02]  /*6290*/  HFMA2 R10, -RZ, RZ, 0, 0 ;  /* 0x00000000ff0a7431 */ /* 0x000fc400000001ff */
[----:B------:R-:W-:Y:S01]  /*62a0*/  FMUL.FTZ R6, R6, UR5 ;  /* 0x0000000506067c20 */ /* 0x000fe20008410000 */
[----:B------:R-:W-:Y:S01]  /*62b0*/  LOP3.LUT P0, RZ, R151, 0xff, RZ, 0xc0, !PT ;  /* 0x000000ff97ff7812 */ /* 0x000fe2000780c0ff */
[----:B------:R-:W-:Y:S01]  /*62c0*/  FMUL.FTZ R11, R11, UR5 ;  /* 0x000000050b0b7c20 */ /* 0x000fe20008410000 */
[----:B------:R-:W-:Y:S01]  /*62d0*/  LOP3.LUT P3, RZ, R151, 0xff00, RZ, 0xc0, !PT ;  /* 0x0000ff0097ff7812 */ /* 0x000fe2000786c0ff */
[----:B------:R-:W-:Y:S01]  /*62e0*/  FMUL.FTZ R158, R6, UR4 ;  /* 0x00000004069e7c20 */ /* 0x000fe20008410000 */
[----:B-----5:R-:W-:Y:S01]  /*62f0*/  @P5 SHF.L.U32 R6, R141, 0x10, RZ ;  /* 0x000000108d065819 */ /* 0x020fe200000006ff */
[--C-:B------:R-:W-:Y:S01]  /*6300*/  FFMA.FTZ R7, R22, UR13, R145.reuse ;  /* 0x0000000d16077c23 */ /* 0x100fe20008010091 */
[--C-:B------:R-:W-:Y:S01]  /*6310*/  FFMA.FTZ R13, R13, UR13, R145.reuse ;  /* 0x0000000d0d0d7c23 */ /* 0x100fe20008010091 */
[----:B------:R-:W-:Y:S01]  /*6320*/  LOP3.LUT P2, RZ, R151, 0xff0000, RZ, 0xc0, !PT ;  /* 0x00ff000097ff7812 */ /* 0x000fe2000784c0ff */
[----:B------:R-:W-:Y:S01]  /*6330*/  FFMA.FTZ R25, R25, UR13, R145 ;  /* 0x0000000d19197c23 */ /* 0x000fe20008010091 */
[----:B------:R-:W-:Y:S01]  /*6340*/  @P5 FMUL.FTZ R10, R6, R158 ;  /* 0x0000009e060a5220 */ /* 0x000fe20000410000 */
[----:B------:R-:W-:Y:S01]  /*6350*/  @P4 PRMT R6, R141, 0x7632, R6 ;  /* 0x000076328d064816 */ /* 0x000fe20000000006 */
[----:B------:R-:W-:Y:S01]  /*6360*/  FMUL.FTZ R141, R11, UR4 ;  /* 0x000000040b8d7c20 */ /* 0x000fe20008410000 */
[----:B------:R-:W-:Y:S01]  /*6370*/  MOV R11, RZ ;  /* 0x000000ff000b7202 */ /* 0x000fe20000000f00 */
[----:B------:R-:W-:Y:S01]  /*6380*/  FADD.FTZ R7, R12, -R7 ;  /* 0x800000070c077221 */ /* 0x000fe20000010000 */
[----:B------:R-:W-:Y:S01]  /*6390*/  @P4 SHF.L.U32 R6, R6, 0x10, RZ ;  /* 0x0000001006064819 */ /* 0x000fe200000006ff */
[----:B------:R-:W-:-:S02]  /*63a0*/  HFMA2 R12, -RZ, RZ, 0, 0 ;  /* 0x00000000ff0c7431 */ /* 0x000fc400000001ff */
[----:B------:R-:W-:Y:S01]  /*63b0*/  FADD.FTZ R13, R14, -R13 ;  /* 0x8000000d0e0d7221 */ /* 0x000fe20000010000 */
[----:B------:R-:W-:Y:S01]  /*63c0*/  FMUL.FTZ R7, R7, UR12 ;  /* 0x0000000c07077c20 */ /* 0x000fe20008410000 */
[----:B------:R-:W-:Y:S01]  /*63d0*/  MOV R15, RZ ;  /* 0x000000ff000f7202 */ /* 0x000fe20000000f00 */
[----:B------:R-:W-:Y:S01]  /*63e0*/  @P4 FMUL.FTZ R11, R6, R141 ;  /* 0x0000008d060b4220 */ /* 0x000fe20000410000 */
[----:B------:R-:W-:Y:S01]  /*63f0*/  FADD.FTZ R6, R9, -R8 ;  /* 0x8000000809067221 */ /* 0x000fe20000010000 */
[----:B------:R-:W-:Y:S01]  /*6400*/  @P0 SHF.L.U32 R8, R142, 0x10, RZ ;  /* 0x000000108e080819 */ /* 0x000fe200000006ff */
[----:B------:R-:W-:Y:S01]  /*6410*/  FMUL.FTZ R7, R7, UR5 ;  /* 0x0000000507077c20 */ /* 0x000fe20008410000 */
[----:B------:R-:W-:Y:S01]  /*6420*/  FMUL.FTZ R13, R13, UR12 ;  /* 0x0000000c0d0d7c20 */ /* 0x000fe20008410000 */
[----:B------:R-:W-:Y:S01]  /*6430*/  FMUL.FTZ R6, R6, UR12 ;  /* 0x0000000c06067c20 */ /* 0x000fe20008410000 */
[----:B------:R-:W-:Y:S01]  /*6440*/  @P2 SHF.L.U32 R9, R143, 0x10, RZ ;  /* 0x000000108f092819 */ /* 0x000fe200000006ff */
[----:B------:R-:W-:Y:S01]  /*6450*/  FMUL.FTZ R7, R7, UR4 ;  /* 0x0000000407077c20 */ /* 0x000fe20008410000 */
[----:B------:R-:W-:Y:S01]  /*6460*/  FFMA.FTZ R4, R4, UR13, R145 ;  /* 0x0000000d04047c23 */ /* 0x000fe20008010091 */
[----:B------:R-:W-:Y:S01]  /*6470*/  FMUL.FTZ R6, R6, UR5 ;  /* 0x0000000506067c20 */ /* 0x000fe20008410000 */
[----:B------:R-:W-:Y:S01]  /*6480*/  FADD.FTZ R25, R16, -R25 ;  /* 0x8000001910197221 */ /* 0x000fe20000010000 */
[----:B------:R-:W-:Y:S01]  /*6490*/  MOV R14, RZ ;  /* 0x000000ff000e7202 */ /* 0x000fe20000000f00 */
[----:B------:R-:W-:Y:S01]  /*64a0*/  FADD.FTZ R4, R5, -R4 ;  /* 0x8000000405047221 */ /* 0x000fe20000010000 */
[----:B------:R-:W-:Y:S01]  /*64b0*/  FMUL.FTZ R6, R6, UR4 ;  /* 0x0000000406067c20 */ /* 0x000fe20008410000 */
[----:B------:R-:W-:Y:S01]  /*64c0*/  FMUL.FTZ R5, R25, UR12 ;  /* 0x0000000c19057c20 */ /* 0x000fe20008410000 */
[----:B------:R-:W-:Y:S01]  /*64d0*/  FMUL.FTZ R144, R144, UR12 ;  /* 0x0000000c90907c20 */ /* 0x000fe20008410000 */
[----:B------:R-:W-:Y:S01]  /*64e0*/  FMUL.FTZ R4, R4, UR12 ;  /* 0x0000000c04047c20 */ /* 0x000fe20008410000 */
[-C--:B------:R-:W-:Y:S01]  /*64f0*/  @P0 FMUL.FTZ R12, R8, R6.reuse ;  /* 0x00000006080c0220 */ /* 0x080fe20000410000 */
[----:B------:R-:W-:Y:S01]  /*6500*/  @P3 PRMT R8, R142, 0x7632, R8 ;  /* 0x000076328e083816 */ /* 0x000fe20000000008 */
[----:B------:R-:W-:Y:S01]  /*6510*/  FMUL.FTZ R6, R84, R6 ;  /* 0x0000000654067220 */ /* 0x000fe20000410000 */
[----:B------:R-:W-:Y:S01]  /*6520*/  FMUL.FTZ R5, R5, UR5 ;  /* 0x0000000505057c20 */ /* 0x000fe20008410000 */
[----:B------:R-:W-:Y:S01]  /*6530*/  FMUL.FTZ R4, R4, UR5 ;  /* 0x0000000504047c20 */ /* 0x000fe20008410000 */
[----:B------:R-:W-:Y:S01]  /*6540*/  @P3 SHF.L.U32 R8, R8, 0x10, RZ ;  /* 0x0000001008083819 */ /* 0x000fe200000006ff */
[----:B------:R-:W-:Y:S01]  /*6550*/  FMUL.FTZ R144, R144, UR5 ;  /* 0x0000000590907c20 */ /* 0x000fe20008410000 */
[----:B------:R-:W-:Y:S01]  /*6560*/  FMUL.FTZ R5, R5, UR4 ;  /* 0x0000000405057c20 */ /* 0x000fe20008410000 */
[----:B------:R-:W-:Y:S01]  /*6570*/  FMUL.FTZ R4, R4, UR4 ;  /* 0x0000000404047c20 */ /* 0x000fe20008410000 */
[----:B------:R-:W-:-:S02]  /*6580*/  HFMA2 R16, -RZ, RZ, 0, 0 ;  /* 0x00000000ff107431 */ /* 0x000fc400000001ff */
[-C--:B------:R-:W-:Y:S01]  /*6590*/  @P3 FMUL.FTZ R15, R8, R7.reuse ;  /* 0x00000007080f3220 */ /* 0x080fe20000410000 */
[----:B------:R-:W-:Y:S01]  /*65a0*/  FMUL.FTZ R8, R13, UR5 ;  /* 0x000000050d087c20 */ /* 0x000fe20008410000 */
[----:B------:R-:W-:Y:S02]  /*65b0*/  HFMA2 R13, -RZ, RZ, 0, 0 ;  /* 0x00000000ff0d7431 */ /* 0x000fe400000001ff */
[----:B------:R-:W-:Y:S01]  /*65c0*/  FMUL.FTZ R7, R85, R7 ;  /* 0x0000000755077220 */ /* 0x000fe20000410000 */
[----:B------:R-:W-:Y:S01]  /*65d0*/  MOV R18, RZ ;  /* 0x000000ff00127202 */ /* 0x000fe20000000f00 */
[----:B------:R-:W-:Y:S01]  /*65e0*/  FMUL.FTZ R8, R8, UR4 ;  /* 0x0000000408087c20 */ /* 0x000fe20008410000 */
[----:B------:R-:W-:Y:S01]  /*65f0*/  FMUL.FTZ R158, R82, R158 ;  /* 0x0000009e529e7220 */ /* 0x000fe20000410000 */
[----:B------:R-:W-:Y:S02]  /*6600*/  FMUL.FTZ R141, R83, R141 ;  /* 0x0000008d538d7220 */ /* 0x000fe40000410000 */
[-C--:B------:R-:W-:Y:S01]  /*6610*/  @P2 FMUL.FTZ R13, R9, R8.reuse ;  /* 0x00000008090d2220 */ /* 0x080fe20000410000 */
[----:B------:R-:W-:Y:S01]  /*6620*/  FMUL.FTZ R9, R86, R8 ;  /* 0x0000000856097220 */ /* 0x000fe20000410000 */
[----:B------:R-:W-:-:S02]  /*6630*/  FSEL R8, R6, RZ, P0 ;  /* 0x000000ff06087208 */ /* 0x000fc40000000000 */
[C---:B------:R-:W-:Y:S02]  /*6640*/  ISETP.GE.U32.AND P0, PT, R150.reuse, RZ, PT ;  /* 0x000000ff9600720c */ /* 0x040fe40003f06070 */
[----:B------:R-:W-:Y:S02]  /*6650*/  FSEL R6, R7, RZ, P3 ;  /* 0x000000ff07067208 */ /* 0x000fe40001800000 */
[----:B------:R-:W-:Y:S02]  /*6660*/  ISETP.GE.U32.AND.EX P0, PT, R151, 0x1000000, PT, P0 ;  /* 0x010000009700780c */ /* 0x000fe40003f06100 */
[C---:B------:R-:W-:Y:S02]  /*6670*/  LOP3.LUT P3, RZ, R150.reuse, 0xff, RZ, 0xc0, !PT ;  /* 0x000000ff96ff7812 */ /* 0x040fe4000786c0ff */
[----:B------:R-:W-:Y:S02]  /*6680*/  FSEL R7, R9, RZ, P2 ;  /* 0x000000ff09077208 */ /* 0x000fe40001000000 */
[----:B------:R-:W-:-:S02]  /*6690*/  LOP3.LUT P2, RZ, R150, 0xff00, RZ, 0xc0, !PT ;  /* 0x0000ff0096ff7812 */ /* 0x000fc4000784c0ff */
[----:B------:R-:W-:Y:S02]  /*66a0*/  F2FP.BF16.F32.PACK_AB R6, R6, R8 ;  /* 0x000000080606723e */ /* 0x000fe400000010ff */
[----:B------:R-:W-:Y:S02]  /*66b0*/  FSEL R158, R158, RZ, P5 ;  /* 0x000000ff9e9e7208 */ /* 0x000fe40002800000 */
[----:B------:R-:W-:Y:S02]  /*66c0*/  FSEL R141, R141, RZ, P4 ;  /* 0x000000ff8d8d7208 */ /* 0x000fe40002000000 */
[----:B------:R-:W-:-:S04]  /*66d0*/  @P0 PRMT R9, R143, 0x7632, R9 ;  /* 0x000076328f090816 */ /* 0x000fc80000000009 */
[----:B------:R-:W-:-:S05]  /*66e0*/  @P0 SHF.L.U32 R9, R9, 0x10, RZ ;  /* 0x0000001009090819 */ /* 0x000fca00000006ff */
[----:B------:R-:W-:Y:S01]  /*66f0*/  @P0 FMUL.FTZ R14, R9, R5 ;  /* 0x00000005090e0220 */ /* 0x000fe20000410000 */
[C---:B------:R-:W-:Y:S02]  /*6700*/  @P3 SHF.L.U32 R9, R140.reuse, 0x10, RZ ;  /* 0x000000108c093819 */ /* 0x040fe400000006ff */
[----:B------:R-:W-:-:S03]  /*6710*/  @P2 PRMT R140, R140, 0x7632, R140 ;  /* 0x000076328c8c2816 */ /* 0x000fc6000000008c */
[-C--:B------:R-:W-:Y:S01]  /*6720*/  @P3 FMUL.FTZ R16, R9, R4.reuse ;  /* 0x0000000409103220 */ /* 0x080fe20000410000 */
[----:B------:R-:W-:Y:S01]  /*6730*/  FMUL.FTZ R9, R87, R5 ;  /* 0x0000000557097220 */ /* 0x000fe20000410000 */
[----:B------:R-:W-:Y:S01]  /*6740*/  @P2 SHF.L.U32 R140, R140, 0x10, RZ ;  /* 0x000000108c8c2819 */ /* 0x000fe200000006ff */
[----:B------:R-:W-:Y:S01]  /*6750*/  FMUL.FTZ R5, R144, UR4 ;  /* 0x0000000490057c20 */ /* 0x000fe20008410000 */
[----:B------:R-:W-:Y:S02]  /*6760*/  FMUL.FTZ R4, R80, R4 ;  /* 0x0000000450047220 */ /* 0x000fe40000410000 */
[----:B------:R-:W-:Y:S01]  /*6770*/  FSEL R9, R9, RZ, P0 ;  /* 0x000000ff09097208 */ /* 0x000fe20000000000 */
[-C--:B------:R-:W-:Y:S01]  /*6780*/  @P2 FMUL.FTZ R18, R140, R5.reuse ;  /* 0x000000058c122220 */ /* 0x080fe20000410000 */
[----:B------:R-:W-:Y:S01]  /*6790*/  FMUL.FTZ R5, R81, R5 ;  /* 0x0000000551057220 */ /* 0x000fe20000410000 */
[----:B------:R-:W-:Y:S02]  /*67a0*/  FSEL R4, R4, RZ, P3 ;  /* 0x000000ff04047208 */ /* 0x000fe40001800000 */
[----:B------:R-:W-:-:S02]  /*67b0*/  F2FP.BF16.F32.PACK_AB R7, R9, R7 ;  /* 0x000000070907723e */ /* 0x000fc400000010ff */
[----:B------:R-:W-:Y:S02]  /*67c0*/  FSEL R8, R5, RZ, P2 ;  /* 0x000000ff05087208 */ /* 0x000fe40001000000 */
[----:B------:R-:W-:Y:S02]  /*67d0*/  F2FP.BF16.F32.PACK_AB R5, R141, R158 ;  /* 0x0000009e8d05723e */ /* 0x000fe400000010ff */
[----:B------:R-:W-:-:S07]  /*67e0*/  F2FP.BF16.F32.PACK_AB R4, R8, R4 ;  /* 0x000000040804723e */ /* 0x000fce00000010ff */
.L_x_4988:
        /* <DEDUP_REMOVED lines=15> */
[----:B------:R-:W-:Y:S01]  /*68e0*/  FFMA.FTZ R32, R32, UR13, R145 ;  /* 0x0000000d20207c23 */ /* 0x000fe20008010091 */
[----:B------:R-:W-:Y:S01]  /*68f0*/  LOP3.LUT P4, RZ, R149, 0xff, RZ, 0xc0, !PT ;  /* 0x000000ff95ff7812 */ /* 0x000fe2000788c0ff */
[----:B------:R-:W-:Y:S01]  /*6900*/  FADD.FTZ R9, R23, -R9 ;  /* 0x8000000917097221 */ /* 0x000fe20000010000 */
[----:B------:R-:W-:Y:S01]  /*6910*/  LOP3.LUT P5, RZ, R149, 0xff00, RZ, 0xc0, !PT ;  /* 0x0000ff0095ff7812 */ /* 0x000fe200078ac0ff */
[----:B------:R-:W-:Y:S01]  /*6920*/  FFMA.FTZ R25, R33, UR13, R145 ;  /* 0x0000000d21197c23 */ /* 0x000fe20008010091 */
[----:B------:R-:W-:Y:S01]  /*6930*/  FMUL.FTZ R137, R27, UR12 ;  /* 0x0000000c1b897c20 */ /* 0x000fe20008410000 */
[----:B------:R-:W-:Y:S01]  /*6940*/  FADD.FTZ R32, R24, -R32 ;  /* 0x8000002018207221 */ /* 0x000fe20000010000 */
[----:B------:R-:W-:Y:S01]  /*6950*/  FMUL.FTZ R9, R9, UR12 ;  /* 0x0000000c09097c20 */ /* 0x000fe20008410000 */
[----:B------:R-:W-:Y:S01]  /*6960*/  FADD.FTZ R25, R26, -R25 ;  /* 0x800000191a197221 */ /* 0x000fe20000010000 */
[----:B------:R-:W-:Y:S01]  /*6970*/  FMUL.FTZ R2, R137, UR5 ;  /* 0x0000000589027c20 */ /* 0x000fe20008410000 */
[----:B------:R-:W-:Y:S01]  /*6980*/  FMUL.FTZ R138, R32, UR12 ;  /* 0x0000000c208a7c20 */ /* 0x000fe20008410000 */
[----:B-----5:R-:W-:Y:S01]  /*6990*/  @P2 SHF.L.U32 R21, R5, 0x10, RZ ;  /* 0x0000001005152819 */ /* 0x020fe200000006ff */
[----:B------:R-:W-:Y:S01]  /*69a0*/  FFMA.FTZ R8, R29, UR13, R145 ;  /* 0x0000000d1d087c23 */ /* 0x000fe20008010091 */
[----:B------:R-:W-:Y:S01]  /*69b0*/  @P3 PRMT R22, R5, 0x7632, R22 ;  /* 0x0000763205163816 */ /* 0x000fe20000000016 */
[----:B------:R-:W-:Y:S01]  /*69c0*/  FMUL.FTZ R5, R9, UR5 ;  /* 0x0000000509057c20 */ /* 0x000fe20008410000 */
[----:B------:R-:W-:Y:S01]  /*69d0*/  FMUL.FTZ R25, R25, UR12 ;  /* 0x0000000c19197c20 */ /* 0x000fe20008410000 */
[----:B------:R-:W-:Y:S01]  /*69e0*/  FMUL.FTZ R2, R2, UR4 ;  /* 0x0000000402027c20 */ /* 0x000fe20008410000 */
[----:B------:R-:W-:Y:S01]  /*69f0*/  FMUL.FTZ R24, R138, UR5 ;  /* 0x000000058a187c20 */ /* 0x000fe20008410000 */
[----:B------:R-:W-:Y:S01]  /*6a00*/  @P3 SHF.L.U32 R22, R22, 0x10, RZ ;  /* 0x0000001016163819 */ /* 0x000fe200000006ff */
[----:B------:R-:W-:Y:S01]  /*6a10*/  FADD.FTZ R8, R19, -R8 ;  /* 0x8000000813087221 */ /* 0x000fe20000010000 */
[C---:B------:R-:W-:Y:S01]  /*6a20*/  @P4 SHF.L.U32 R23, R6.reuse, 0x10, RZ ;  /* 0x0000001006174819 */ /* 0x040fe200000006ff */
[----:B------:R-:W-:Y:S01]  /*6a30*/  FMUL.FTZ R5, R5, UR4 ;  /* 0x0000000405057c20 */ /* 0x000fe20008410000 */
[----:B------:R-:W-:Y:S01]  /*6a40*/  @P5 PRMT R26, R6, 0x7632, R26 ;  /* 0x00007632061a5816 */ /* 0x000fe2000000001a */
[----:B------:R-:W-:Y:S01]  /*6a50*/  FMUL.FTZ R6, R25, UR5 ;  /* 0x0000000519067c20 */ /* 0x000fe20008410000 */
[----:B------:R-:W-:-:S02]  /*6a60*/  HFMA2 R19, -RZ, RZ, 0, 0 ;  /* 0x00000000ff137431 */ /* 0x000fc400000001ff */
[----:B------:R-:W-:Y:S01]  /*6a70*/  @P2 FMUL.FTZ R19, R2, R21 ;  /* 0x0000001502132220 */ /* 0x000fe20000410000 */
[----:B------:R-:W-:Y:S01]  /*6a80*/  FMUL.FTZ R24, R24, UR4 ;  /* 0x0000000418187c20 */ /* 0x000fe20008410000 */
[----:B------:R-:W-:Y:S01]  /*6a90*/  MOV R21, RZ ;  /* 0x000000ff00157202 */ /* 0x000fe20000000f00 */
[----:B------:R-:W-:Y:S01]  /*6aa0*/  @P3 FMUL.FTZ R21, R5, R22 ;  /* 0x0000001605153220 */ /* 0x000fe20000410000 */
[----:B------:R-:W-:Y:S01]  /*6ab0*/  @P5 SHF.L.U32 R26, R26, 0x10, RZ ;  /* 0x000000101a1a5819 */ /* 0x000fe200000006ff */
[----:B------:R-:W-:Y:S01]  /*6ac0*/  FMUL.FTZ R6, R6, UR4 ;  /* 0x0000000406067c20 */ /* 0x000fe20008410000 */
[----:B------:R-:W-:Y:S02]  /*6ad0*/  HFMA2 R22, -RZ, RZ, 0, 0 ;  /* 0x00000000ff167431 */ /* 0x000fe400000001ff */
[----:B------:R-:W-:Y:S01]  /*6ae0*/  @P4 FMUL.FTZ R22, R24, R23 ;  /* 0x0000001718164220 */ /* 0x000fe20000410000 */
[----:B------:R-:W-:Y:S01]  /*6af0*/  MOV R23, RZ ;  /* 0x000000ff00177202 */ /* 0x000fe20000000f00 */
[--C-:B------:R-:W-:Y:S01]  /*6b00*/  FFMA.FTZ R34, R34, UR13, R145.reuse ;  /* 0x0000000d22227c23 */ /* 0x100fe20008010091 */
[----:B------:R-:W-:Y:S01]  /*6b10*/  ISETP.GE.U32.AND P0, PT, R148, RZ, PT ;  /* 0x000000ff9400720c */ /* 0x000fe20003f06070 */
[----:B------:R-:W-:Y:S01]  /*6b20*/  @P5 FMUL.FTZ R23, R6, R26 ;  /* 0x0000001a06175220 */ /* 0x000fe20000410000 */
[----:B------:R-:W-:Y:S01]  /*6b30*/  FMUL.FTZ R24, R92, R24 ;  /* 0x000000185c187220 */ /* 0x000fe20000410000 */
[----:B------:R-:W-:Y:S01]  /*6b40*/  FMUL.FTZ R26, R93, R6 ;  /* 0x000000065d1a7220 */ /* 0x000fe20000410000 */
[C---:B------:R-:W-:Y:S01]  /*6b50*/  LOP3.LUT P6, RZ, R149.reuse, 0xff0000, RZ, 0xc0, !PT ;  /* 0x00ff000095ff7812 */ /* 0x040fe200078cc0ff */
[----:B------:R-:W-:Y:S01]  /*6b60*/  FADD.FTZ R28, R28, -R34 ;  /* 0x800000221c1c7221 */ /* 0x000fe20000010000 */
[----:B------:R-:W-:Y:S01]  /*6b70*/  ISETP.GE.U32.AND.EX P0, PT, R149, 0x1000000, PT, P0 ;  /* 0x010000009500780c */ /* 0x000fe20003f06100 */
[--C-:B------:R-:W-:Y:S01]  /*6b80*/  FFMA.FTZ R35, R35, UR13, R145.reuse ;  /* 0x0000000d23237c23 */ /* 0x100fe20008010091 */
[----:B------:R-:W-:Y:S01]  /*6b90*/  FSEL R6, R24, RZ, P4 ;  /* 0x000000ff18067208 */ /* 0x000fe20002000000 */
[----:B------:R-:W-:Y:S01]  /*6ba0*/  FMUL.FTZ R28, R28, UR12 ;  /* 0x0000000c1c1c7c20 */ /* 0x000fe20008410000 */
[----:B------:R-:W-:Y:S01]  /*6bb0*/  FSEL R26, R26, RZ, P5 ;  /* 0x000000ff1a1a7208 */ /* 0x000fe20002800000 */
[----:B------:R-:W-:Y:S01]  /*6bc0*/  FFMA.FTZ R136, R20, UR13, R145 ;  /* 0x0000000d14887c23 */ /* 0x000fe20008010091 */
[----:B------:R-:W-:Y:S01]  /*6bd0*/  LOP3.LUT P4, RZ, R148, 0xff, RZ, 0xc0, !PT ;  /* 0x000000ff94ff7812 */ /* 0x000fe2000788c0ff */
[----:B------:R-:W-:Y:S01]  /*6be0*/  FADD.FTZ R30, R30, -R35 ;  /* 0x800000231e1e7221 */ /* 0x000fe20000010000 */
[----:B------:R-:W-:Y:S01]  /*6bf0*/  LOP3.LUT P5, RZ, R148, 0xff00, RZ, 0xc0, !PT ;  /* 0x0000ff0094ff7812 */ /* 0x000fe200078ac0ff */
[----:B------:R-:W-:Y:S01]  /*6c00*/  FMUL.FTZ R27, R28, UR5 ;  /* 0x000000051c1b7c20 */ /* 0x000fe20008410000 */
[----:B------:R-:W-:Y:S01]  /*6c10*/  FADD.FTZ R136, R17, -R136 ;  /* 0x8000008811887221 */ /* 0x000fe20000010000 */
[----:B------:R-:W-:Y:S01]  /*6c20*/  FMUL.FTZ R30, R30, UR12 ;  /* 0x0000000c1e1e7c20 */ /* 0x000fe20008410000 */
[----:B------:R-:W-:Y:S01]  /*6c30*/  @P6 SHF.L.U32 R29, R7, 0x10, RZ ;  /* 0x00000010071d6819 */ /* 0x000fe200000006ff */
[----:B------:R-:W-:Y:S01]  /*6c40*/  FMUL.FTZ R27, R27, UR4 ;  /* 0x000000041b1b7c20 */ /* 0x000fe20008410000 */
[----:B------:R-:W-:Y:S01]  /*6c50*/  FMUL.FTZ R136, R136, UR12 ;  /* 0x0000000c88887c20 */ /* 0x000fe20008410000 */
[----:B------:R-:W-:Y:S01]  /*6c60*/  @P0 PRMT R17, R7, 0x7632, R17 ;  /* 0x0000763207110816 */ /* 0x000fe20000000011 */
[----:B------:R-:W-:Y:S01]  /*6c70*/  FMUL.FTZ R7, R30, UR5 ;  /* 0x000000051e077c20 */ /* 0x000fe20008410000 */
[----:B------:R-:W-:Y:S01]  /*6c80*/  FMUL.FTZ R8, R8, UR12 ;  /* 0x0000000c08087c20 */ /* 0x000fe20008410000 */
[----:B------:R-:W-:Y:S01]  /*6c90*/  HFMA2 R24, -RZ, RZ, 0, 0 ;  /* 0x00000000ff187431 */ /* 0x000fe200000001ff */
[----:B------:R-:W-:Y:S01]  /*6ca0*/  F2FP.BF16.F32.PACK_AB R139, R30, R28 ;  /* 0x0000001c1e8b723e */ /* 0x000fe200000010ff */
[----:B------:R-:W-:Y:S01]  /*6cb0*/  @P6 FMUL.FTZ R24, R27, R29 ;  /* 0x0000001d1b186220 */ /* 0x000fe20000410000 */
[----:B------:R-:W-:Y:S01]  /*6cc0*/  F2FP.BF16.F32.PACK_AB R138, R25, R138 ;  /* 0x0000008a198a723e */ /* 0x000fe200000010ff */
[----:B------:R-:W-:Y:S01]  /*6cd0*/  FMUL.FTZ R28, R136, UR5 ;  /* 0x00000005881c7c20 */ /* 0x000fe20008410000 */
[----:B------:R-:W-:Y:S01]  /*6ce0*/  @P0 SHF.L.U32 R17, R17, 0x10, RZ ;  /* 0x0000001011110819 */ /* 0x000fe200000006ff */
[----:B------:R-:W-:Y:S01]  /*6cf0*/  FMUL.FTZ R7, R7, UR4 ;  /* 0x0000000407077c20 */ /* 0x000fe20008410000 */
[----:B------:R-:W-:Y:S01]  /*6d00*/  @P4 SHF.L.U32 R25, R4, 0x10, RZ ;  /* 0x0000001004194819 */ /* 0x000fe200000006ff */
[----:B------:R-:W-:Y:S01]  /*6d10*/  FMUL.FTZ R28, R28, UR4 ;  /* 0x000000041c1c7c20 */ /* 0x000fe20008410000 */
[----:B------:R-:W-:Y:S01]  /*6d20*/  @P5 PRMT R29, R4, 0x7632, R29 ;  /* 0x00007632041d5816 */ /* 0x000fe2000000001d */
        /* <DEDUP_REMOVED lines=28> */
.L_x_4989:
[--C-:B------:R-:W-:Y:S01]  /*6ef0*/  FFMA.FTZ R27, R27, UR13, R145.reuse ;  /* 0x0000000d1b1b7c23 */ /* 0x100fe20008010091 */
[C---:B------:R-:W-:Y:S01]  /*6f00*/  LOP3.LUT P5, RZ, R148.reuse, 0xff0000, RZ, 0xc0, !PT ;  /* 0x00ff000094ff7812 */ /* 0x040fe200078ac0ff */
[----:B------:R-:W-:Y:S01]  /*6f10*/  FFMA.FTZ R31, R31, UR13, R145 ;  /* 0x0000000d1f1f7c23 */ /* 0x000fe20008010091 */
[----:B------:R-:W-:Y:S01]  /*6f20*/  LOP3.LUT P4, RZ, R148, 0xff000000, RZ, 0xc0, !PT ;  /* 0xff00000094ff7812 */ /* 0x000fe2000788c0ff */
[----:B------:R-:W-:Y:S01]  /*6f30*/  FADD.FTZ R27, R21, -R27 ;  /* 0x8000001b151b7221 */ /* 0x000fe20000010000 */
[----:B------:R-:W-:Y:S01]  /*6f40*/  FFMA.FTZ R2, R29, UR13, R145 ;  /* 0x0000000d1d027c23 */ /* 0x000fe20008010091 */
        /* <DEDUP_REMOVED lines=8> */
[----:B------:R-:W-:Y:S01]  /*6fd0*/  FFMA.FTZ R33, R33, UR13, R145 ;  /* 0x0000000d21217c23 */ /* 0x000fe20008010091 */
[----:B-----5:R-:W-:Y:S01]  /*6fe0*/  @P5 SHF.L.U32 R9, R5, 0x10, RZ ;  /* 0x0000001005095819 */ /* 0x020fe200000006ff */
[----:B------:R-:W-:Y:S01]  /*6ff0*/  FMUL.FTZ R8, R8, UR4 ;  /* 0x0000000408087c20 */ /* 0x000fe20008410000 */
[----:B------:R-:W-:Y:S01]  /*7000*/  LOP3.LUT P2, RZ, R149, 0xff00, RZ, 0xc0, !PT ;  /* 0x0000ff0095ff7812 */ /* 0x000fe2000784c0ff */
[----:B------:R-:W-:Y:S01]  /*7010*/  FADD.FTZ R26, R26, -R33 ;  /* 0x800000211a1a7221 */ /* 0x000fe20000010000 */
[----:B------:R-:W-:Y:S01]  /*7020*/  MOV R21, RZ ;  /* 0x000000ff00157202 */ /* 0x000fe20000000f00 */
[----:B------:R-:W-:Y:S01]  /*7030*/  @P5 FMUL.FTZ R19, R9, R8 ;  /* 0x0000000809135220 */ /* 0x000fe20000410000 */
[----:B------:R-:W-:Y:S01]  /*7040*/  @P4 PRMT R9, R5, 0x7632, R9 ;  /* 0x0000763205094816 */ /* 0x000fe20000000009 */
[----:B------:R-:W-:Y:S01]  /*7050*/  FMUL.FTZ R5, R23, UR5 ;  /* 0x0000000517057c20 */ /* 0x000fe20008410000 */
[----:B------:R-:W-:Y:S01]  /*7060*/  FMUL.FTZ R26, R26, UR12 ;  /* 0x0000000c1a1a7c20 */ /* 0x000fe20008410000 */
[----:B------:R-:W-:Y:S01]  /*7070*/  HFMA2 R22, -RZ, RZ, 0, 0 ;  /* 0x00000000ff167431 */ /* 0x000fe200000001ff */
[----:B------:R-:W-:Y:S01]  /*7080*/  @P4 SHF.L.U32 R9, R9, 0x10, RZ ;  /* 0x0000001009094819 */ /* 0x000fe200000006ff */
[----:B------:R-:W-:Y:S01]  /*7090*/  FMUL.FTZ R5, R5, UR4 ;  /* 0x0000000405057c20 */ /* 0x000fe20008410000 */
[----:B------:R-:W-:Y:S01]  /*70a0*/  @P0 SHF.L.U32 R23, R6, 0x10, RZ ;  /* 0x0000001006170819 */ /* 0x000fe200000006ff */
[--C-:B------:R-:W-:Y:S01]  /*70b0*/  FFMA.FTZ R34, R34, UR13, R145.reuse ;  /* 0x0000000d22227c23 */ /* 0x100fe20008010091 */
[----:B------:R-:W-:Y:S01]  /*70c0*/  LOP3.LUT P3, RZ, R149, 0xff0000, RZ, 0xc0, !PT ;  /* 0x00ff000095ff7812 */ /* 0x000fe2000786c0ff */
[----:B------:R-:W-:Y:S01]  /*70d0*/  @P4 FMUL.FTZ R21, R9, R5 ;  /* 0x0000000509154220 */ /* 0x000fe20000410000 */
[----:B------:R-:W-:Y:S01]  /*70e0*/  FADD.FTZ R9, R24, -R32 ;  /* 0x8000002018097221 */ /* 0x000fe20000010000 */
[----:B------:R-:W-:Y:S01]  /*70f0*/  @P2 PRMT R24, R6, 0x7632, R24 ;  /* 0x0000763206182816 */ /* 0x000fe20000000018 */
[----:B------:R-:W-:Y:S01]  /*7100*/  FMUL.FTZ R6, R26, UR5 ;  /* 0x000000051a067c20 */ /* 0x000fe20008410000 */
[----:B------:R-:W-:Y:S01]  /*7110*/  FFMA.FTZ R35, R35, UR13, R145 ;  /* 0x0000000d23237c23 */ /* 0x000fe20008010091 */
[----:B------:R-:W-:Y:S01]  /*7120*/  FMUL.FTZ R9, R9, UR12 ;  /* 0x0000000c09097c20 */ /* 0x000fe20008410000 */
[----:B------:R-:W-:Y:S01]  /*7130*/  @P2 SHF.L.U32 R24, R24, 0x10, RZ ;  /* 0x0000001018182819 */ /* 0x000fe200000006ff */
[----:B------:R-:W-:Y:S01]  /*7140*/  FMUL.FTZ R6, R6, UR4 ;  /* 0x0000000406067c20 */ /* 0x000fe20008410000 */
[----:B------:R-:W-:Y:S01]  /*7150*/  FADD.FTZ R35, R30, -R35 ;  /* 0x800000231e237221 */ /* 0x000fe20000010000 */
[----:B------:R-:W-:Y:S01]  /*7160*/  FMUL.FTZ R9, R9, UR5 ;  /* 0x0000000509097c20 */ /* 0x000fe20008410000 */
[----:B------:R-:W-:Y:S01]  /*7170*/  FFMA.FTZ R20, R20, UR13, R145 ;  /* 0x0000000d14147c23 */ /* 0x000fe20008010091 */
[----:B------:R-:W-:Y:S01]  /*7180*/  FMUL.FTZ R2, R2, UR12 ;  /* 0x0000000c02027c20 */ /* 0x000fe20008410000 */
[----:B------:R-:W-:Y:S01]  /*7190*/  @P3 SHF.L.U32 R26, R7, 0x10, RZ ;  /* 0x00000010071a3819 */ /* 0x000fe200000006ff */
[----:B------:R-:W-:Y:S01]  /*71a0*/  FMUL.FTZ R9, R9, UR4 ;  /* 0x0000000409097c20 */ /* 0x000fe20008410000 */
[----:B------:R-:W-:Y:S01]  /*71b0*/  FMUL.FTZ R35, R35, UR12 ;  /* 0x0000000c23237c20 */ /* 0x000fe20008410000 */
[----:B------:R-:W-:Y:S01]  /*71c0*/  FADD.FTZ R17, R17, -R20 ;  /* 0x8000001411117221 */ /* 0x000fe20000010000 */
[----:B------:R-:W-:Y:S01]  /*71d0*/  MOV R20, RZ ;  /* 0x000000ff00147202 */ /* 0x000fe20000000f00 */
[-C--:B------:R-:W-:Y:S01]  /*71e0*/  @P0 FMUL.FTZ R22, R23, R9.reuse ;  /* 0x0000000917160220 */ /* 0x080fe20000410000 */
[----:B------:R-:W-:Y:S01]  /*71f0*/  MOV R23, RZ ;  /* 0x000000ff00177202 */ /* 0x000fe20000000f00 */
[-C--:B------:R-:W-:Y:S01]  /*7200*/  @P2 FMUL.FTZ R23, R24, R6.reuse ;  /* 0x0000000618172220 */ /* 0x080fe20000410000 */
[----:B------:R-:W-:Y:S01]  /*7210*/  FADD.FTZ R24, R28, -R34 ;  /* 0x800000221c187221 */ /* 0x000fe20000010000 */
[----:B------:R-:W-:Y:S01]  /*7220*/  FMUL.FTZ R9, R92, R9 ;  /* 0x000000095c097220 */ /* 0x000fe20000410000 */
[----:B------:R-:W-:Y:S01]  /*7230*/  FMUL.FTZ R6, R93, R6 ;  /* 0x000000065d067220 */ /* 0x000fe20000410000 */
[----:B------:R-:W-:Y:S01]  /*7240*/  FMUL.FTZ R17, R17, UR12 ;  /* 0x0000000c11117c20 */ /* 0x000fe20008410000 */
[----:B------:R-:W-:Y:S01]  /*7250*/  FMUL.FTZ R24, R24, UR12 ;  /* 0x0000000c18187c20 */ /* 0x000fe20008410000 */
[----:B------:R-:W-:Y:S01]  /*7260*/  FMUL.FTZ R2, R2, UR5 ;  /* 0x0000000502027c20 */ /* 0x000fe20008410000 */
[----:B------:R-:W-:Y:S01]  /*7270*/  FSEL R9, R9, RZ, P0 ;  /* 0x000000ff09097208 */ /* 0x000fe20000000000 */
[----:B------:R-:W-:Y:S01]  /*7280*/  FMUL.FTZ R17, R17, UR5 ;  /* 0x0000000511117c20 */ /* 0x000fe20008410000 */
[----:B------:R-:W-:Y:S01]  /*7290*/  FMUL.FTZ R24, R24, UR5 ;  /* 0x0000000518187c20 */ /* 0x000fe20008410000 */
[----:B------:R-:W-:Y:S01]  /*72a0*/  ISETP.GE.U32.AND P0, PT, R148, RZ, PT ;  /* 0x000000ff9400720c */ /* 0x000fe20003f06070 */
[----:B------:R-:W-:Y:S01]  /*72b0*/  FMUL.FTZ R2, R2, UR4 ;  /* 0x0000000402027c20 */ /* 0x000fe20008410000 */
[----:B------:R-:W-:Y:S01]  /*72c0*/  FSEL R6, R6, RZ, P2 ;  /* 0x000000ff06067208 */ /* 0x000fe20001000000 */
[----:B------:R-:W-:Y:S01]  /*72d0*/  FMUL.FTZ R25, R24, UR4 ;  /* 0x0000000418197c20 */ /* 0x000fe20008410000 */
[----:B------:R-:W-:Y:S01]  /*72e0*/  ISETP.GE.U32.AND.EX P0, PT, R149, 0x1000000, PT, P0 ;  /* 0x010000009500780c */ /* 0x000fe20003f06100 */
[----:B------:R-:W-:Y:S01]  /*72f0*/  HFMA2 R24, -RZ, RZ, 0, 0 ;  /* 0x00000000ff187431 */ /* 0x000fe200000001ff */
[----:B------:R-:W-:Y:S01]  /*7300*/  LOP3.LUT P2, RZ, R148, 0xff, RZ, 0xc0, !PT ;  /* 0x000000ff94ff7812 */ /* 0x000fe2000784c0ff */
[-C--:B------:R-:W-:Y:S01]  /*7310*/  @P3 FMUL.FTZ R24, R26, R25.reuse ;  /* 0x000000191a183220 */ /* 0x080fe20000410000 */
[----:B------:R-:W-:Y:S01]  /*7320*/  FMUL.FTZ R26, R94, R25 ;  /* 0x000000195e1a7220 */ /* 0x000fe20000410000 */
[----:B------:R-:W-:Y:S01]  /*7330*/  FMUL.FTZ R27, R17, UR4 ;  /* 0x00000004111b7c20 */ /* 0x000fe20008410000 */
[----:B------:R-:W-:-:S02]  /*7340*/  HFMA2 R17, -RZ, RZ, 0, 0 ;  /* 0x00000000ff117431 */ /* 0x000fc400000001ff */
[----:B------:R-:W-:Y:S01]  /*7350*/  FMUL.FTZ R8, R90, R8 ;  /* 0x000000085a087220 */ /* 0x000fe20000410000 */
[----:B------:R-:W-:Y:S01]  /*7360*/  FMUL.FTZ R5, R91, R5 ;  /* 0x000000055b057220 */ /* 0x000fe20000410000 */
[----:B------:R-:W-:Y:S02]  /*7370*/  FSEL R26, R26, RZ, P3 ;  /* 0x000000ff1a1a7208 */ /* 0x000fe40001800000 */
[----:B------:R-:W-:Y:S02]  /*7380*/  LOP3.LUT P3, RZ, R148, 0xff00, RZ, 0xc0, !PT ;  /* 0x0000ff0094ff7812 */ /* 0x000fe4000786c0ff */
[----:B------:R-:W-:Y:S01]  /*7390*/  @P0 PRMT R25, R7, 0x7632, R25 ;  /* 0x0000763207190816 */ /* 0x000fe20000000019 */
[----:B------:R-:W-:Y:S01]  /*73a0*/  FMUL.FTZ R7, R35, UR5 ;  /* 0x0000000523077c20 */ /* 0x000fe20008410000 */
[----:B------:R-:W-:Y:S02]  /*73b0*/  FSEL R8, R8, RZ, P5 ;  /* 0x000000ff08087208 */ /* 0x000fe40002800000 */
[----:B------:R-:W-:Y:S01]  /*73c0*/  @P0 SHF.L.U32 R25, R25, 0x10, RZ ;  /* 0x0000001019190819 */ /* 0x000fe200000006ff */
[----:B------:R-:W-:Y:S01]  /*73d0*/  FMUL.FTZ R7, R7, UR4 ;  /* 0x0000000407077c20 */ /* 0x000fe20008410000 */
[----:B------:R-:W-:-:S02]  /*73e0*/  FSEL R5, R5, RZ, P4 ;  /* 0x000000ff05057208 */ /* 0x000fc40002000000 */
[----:B------:R-:W-:Y:S01]  /*73f0*/  F2FP.BF16.F32.PACK_AB R6, R6, R9 ;  /* 0x000000090606723e */ /* 0x000fe200000010ff */
[-C--:B------:R-:W-:Y:S01]  /*7400*/  @P0 FMUL.FTZ R20, R25, R7.reuse ;  /* 0x0000000719140220 */ /* 0x080fe20000410000 */
[C---:B------:R-:W-:Y:S01]  /*7410*/  @P2 SHF.L.U32 R25, R4.reuse, 0x10, RZ ;  /* 0x0000001004192819 */ /* 0x040fe200000006ff */
[----:B------:R-:W-:Y:S01]  /*7420*/  FMUL.FTZ R7, R95, R7 ;  /* 0x000000075f077220 */ /* 0x000fe20000410000 */
[----:B------:R-:W-:Y:S02]  /*7430*/  @P3 PRMT R4, R4, 0x7632, R4 ;  /* 0x0000763204043816 */ /* 0x000fe40000000004 */
[----:B------:R-:W-:Y:S01]  /*7440*/  F2FP.BF16.F32.PACK_AB R5, R5, R8 ;  /* 0x000000080505723e */ /* 0x000fe200000010ff */
[-C--:B------:R-:W-:Y:S01]  /*7450*/  @P2 FMUL.FTZ R17, R25, R27.reuse ;  /* 0x0000001b19112220 */ /* 0x080fe20000410000 */
[----:B------:R-:W-:Y:S01]  /*7460*/  @P3 SHF.L.U32 R4, R4, 0x10, RZ ;  /* 0x0000001004043819 */ /* 0x000fe200000006ff */
[----:B------:R-:W-:Y:S01]  /*7470*/  FMUL.FTZ R27, R88, R27 ;  /* 0x0000001b581b7220 */ /* 0x000fe20000410000 */
[----:B------:R-:W-:-:S02]  /*7480*/  MOV R25, RZ ;  /* 0x000000ff00197202 */ /* 0x000fc40000000f00 */
[----:B------:R-:W-:Y:S01]  /*7490*/  FSEL R7, R7, RZ, P0 ;  /* 0x000000ff07077208 */ /* 0x000fe20000000000 */
[-C--:B------:R-:W-:Y:S01]  /*74a0*/  @P3 FMUL.FTZ R25, R4, R2.reuse ;  /* 0x0000000204193220 */ /* 0x080fe20000410000 */
[----:B------:R-:W-:Y:S01]  /*74b0*/  FMUL.FTZ R2, R89, R2 ;  /* 0x0000000259027220 */ /* 0x000fe20000410000 */
[----:B------:R-:W-:Y:S02]  /*74c0*/  FSEL R4, R27, RZ, P2 ;  /* 0x000000ff1b047208 */ /* 0x000fe40001000000 */
[----:B------:R-:W-:Y:S02]  /*74d0*/  F2FP.BF16.F32.PACK_AB R7, R7, R26 ;  /* 0x0000001a0707723e */ /* 0x000fe400000010ff */
[----:B------:R-:W-:-:S04]  /*74e0*/  FSEL R2, R2, RZ, P3 ;  /* 0x000000ff02027208 */ /* 0x000fc80001800000 */
[----:B------:R-:W-:-:S07]  /*74f0*/  F2FP.BF16.F32.PACK_AB R4, R2, R4 ;  /* 0x000000040204723e */ /* 0x000fce00000010ff */
.L_x_4990:
[----:B------:R-:W1:Y:S01]  /*7500*/  @P1 LDC.64 R8, c[0x0][0x478] ;  /* 0x00011e00ff081b82 */ /* 0x000e620000000a00 */
[----:B------:R-:W-:Y:S01]  /*7510*/  MOV R2, 0x10 ;  /* 0x0000001000027802 */ /* 0x000fe20000000f00 */
[----:B-1----:R-:W-:-:S04]  /*7520*/  @P1 IMAD.WIDE.U32 R8, R3, 0x10, R8 ;  /* 0x0000001003081825 */ /* 0x002fc800078e0008 */
[----:B------:R-:W-:Y:S01]  /*7530*/  IMAD.WIDE.U32 R2, R3, R2, UR26 ;  /* 0x0000001a03027e25 */ /* 0x000fe2000f8e0002 */
[----:B------:R2:W-:Y:S04]  /*7540*/  @P1 STG.E.128 desc[UR14][R8.64], R136 ;  /* 0x0000008808001986 */ /* 0x0005e8000c101d0e */
[----:B------:R2:W-:Y:S01]  /*7550*/  STG.E.128 desc[UR14][R2.64], R4 ;  /* 0x0000000402007986 */ /* 0x0005e2000c101d0e */
[----:B------:R-:W-:Y:S05]  /*7560*/  BRA `(.L_x_4991) ;  /* 0x00000048003c7947 */ /* 0x000fea0003800000 */
.L_x_4980:
[----:B------:R-:W-:-:S05]  /*7570*/  HFMA2 R140, -RZ, RZ, 0, 9.5367431640625e-07 ;  /* 0x00000010ff8c7431 */ /* 0x000fca00000001ff */
[----:B------:R-:W-:-:S06]  /*7580*/  IMAD.WIDE.U32 R140, R197, R140, UR24 ;  /* 0x00000018c58c7e25 */ /* 0x000fcc000f8e008c */
[----:B------:R-:W5:Y:S01]  /*7590*/  LDG.E.128 R140, desc[UR14][R140.64] ;  /* 0x0000000e8c8c7981 */ /* 0x000f62000c1e1d00 */
[----:B------:R-:W-:-:S04]  /*75a0*/  UISETP.NE.U32.AND UP1, UPT, UR22, URZ, UPT ;  /* 0x000000ff1600728c */ /* 0x000fc8000bf25070 */
[----:B------:R-:W-:-:S09]  /*75b0*/  UISETP.NE.AND.EX UP1, UPT, UR23, URZ, UPT, UP1 ;  /* 0x000000ff1700728c */ /* 0x000fd2000bf25310 */
[----:B------:R-:W-:Y:S05]  /*75c0*/  BRA.U UP1, `(.L_x_4992) ;  /* 0x0000000501bc7547 */ /* 0x000fea000b800000 */
[--C-:B------:R-:W-:Y:S01]  /*75d0*/  FFMA.FTZ R152, R152, UR13, R145.reuse ;  /* 0x0000000d98987c23 */ /* 0x100fe20008010091 */
[----:B-----5:R-:W-:Y:S01]  /*75e0*/  LOP3.LUT P0, RZ, R179, 0xff, RZ, 0xc0, !PT ;  /* 0x000000ffb3ff7812 */ /* 0x020fe2000780c0ff */
[----:B------:R-:W-:Y:S01]  /*75f0*/  FFMA.FTZ R199, R199, UR13, R145 ;  /* 0x0000000dc7c77c23 */ /* 0x000fe20008010091 */
[----:B------:R-:W-:Y:S01]  /*7600*/  LOP3.LUT P5, RZ, R179, 0xff0000, RZ, 0xc0, !PT ;  /* 0x00ff0000b3ff7812 */ /* 0x000fe200078ac0ff */
[----:B------:R-:W-:Y:S01]  /*7610*/  FADD.FTZ R152, R155, -R152 ;  /* 0x800000989b987221 */ /* 0x000fe20000010000 */
[----:B------:R-:W-:Y:S01]  /*7620*/  SHF.L.U32 R155, R54, 0x10, RZ ;  /* 0x00000010369b7819 */ /* 0x000fe200000006ff */
[----:B------:R-:W-:Y:S01]  /*7630*/  FADD.FTZ R153, R153, -R199 ;  /* 0x800000c799997221 */ /* 0x000fe20000010000 */
[--C-:B------:R-:W-:Y:S01]  /*7640*/  FFMA.FTZ R200, R200, UR13, R145.reuse ;  /* 0x0000000dc8c87c23 */ /* 0x100fe20008010091 */
[----:B------:R-:W-:Y:S01]  /*7650*/  UMOV UR4, UR7 ;  /* 0x0000000700047c82 */ /* 0x000fe20008000000 */
[----:B------:R-:W-:Y:S01]  /*7660*/  FFMA.FTZ R154, R154, UR13, R145 ;  /* 0x0000000d9a9a7c23 */ /* 0x000fe20008010091 */
[----:B------:R-:W-:Y:S01]  /*7670*/  FFMA.FTZ R152, R152, UR12, R155 ;  /* 0x0000000c98987c23 */ /* 0x000fe2000801009b */
[----:B------:R-:W-:Y:S01]  /*7680*/  SHF.L.U32 R155, R55, 0x10, RZ ;  /* 0x00000010379b7819 */ /* 0x000fe200000006ff */
[--C-:B------:R-:W-:Y:S01]  /*7690*/  FFMA.FTZ R147, R147, UR13, R145.reuse ;  /* 0x0000000d93937c23 */ /* 0x100fe20008010091 */
[----:B------:R-:W-:Y:S01]  /*76a0*/  FADD.FTZ R201, R201, -R200 ;  /* 0x800000c8c9c97221 */ /* 0x000fe20000010000 */
[----:B------:R-:W-:Y:S01]  /*76b0*/  FMUL.FTZ R152, R152, UR5 ;  /* 0x0000000598987c20 */ /* 0x000fe20008410000 */
[----:B------:R-:W-:Y:S01]  /*76c0*/  FFMA.FTZ R203, R203, UR13, R145 ;  /* 0x0000000dcbcb7c23 */ /* 0x000fe20008010091 */
[----:B------:R-:W-:Y:S01]  /*76d0*/  FFMA.FTZ R153, R153, UR12, R155 ;  /* 0x0000000c99997c23 */ /* 0x000fe2000801009b */
[----:B------:R-:W-:Y:S01]  /*76e0*/  @P0 SHF.L.U32 R155, R142, 0x10, RZ ;  /* 0x000000108e9b0819 */ /* 0x000fe200000006ff */
[----:B------:R-:W-:Y:S01]  /*76f0*/  FMUL.FTZ R200, R152, UR4 ;  /* 0x0000000498c87c20 */ /* 0x000fe20008410000 */
[----:B------:R-:W-:Y:S01]  /*7700*/  FADD.FTZ R154, R156, -R154 ;  /* 0x8000009a9c9a7221 */ /* 0x000fe20000010000 */
[----:B------:R-:W-:Y:S01]  /*7710*/  FMUL.FTZ R153, R153, UR5 ;  /* 0x0000000599997c20 */ /* 0x000fe20008410000 */
[----:B------:R-:W-:Y:S01]  /*7720*/  LOP3.LUT P4, RZ, R178, 0xff, RZ, 0xc0, !PT ;  /* 0x000000ffb2ff7812 */ /* 0x000fe2000788c0ff */
[----:B------:R-:W-:Y:S01]  /*7730*/  FADD.FTZ R147, R146, -R147 ;  /* 0x8000009392937221 */ /* 0x000fe20000010000 */
[----:B------:R-:W-:Y:S01]  /*7740*/  LOP3.LUT P3, RZ, R178, 0xff0000, RZ, 0xc0, !PT ;  /* 0x00ff0000b2ff7812 */ /* 0x000fe2000786c0ff */
[----:B------:R-:W-:Y:S01]  /*7750*/  FADD.FTZ R203, R202, -R203 ;  /* 0x800000cbcacb7221 */ /* 0x000fe20000010000 */
[----:B------:R-:W-:Y:S01]  /*7760*/  MOV R152, RZ ;  /* 0x000000ff00987202 */ /* 0x000fe20000000f00 */
[----:B------:R-:W-:Y:S01]  /*7770*/  @P0 FMUL.FTZ R152, R200, R155 ;  /* 0x0000009bc8980220 */ /* 0x000fe20000410000 */
[----:B------:R-:W-:Y:S01]  /*7780*/  SHF.L.U32 R156, R52, 0x10, RZ ;  /* 0x00000010349c7819 */ /* 0x000fe200000006ff */
[----:B------:R-:W-:Y:S01]  /*7790*/  FMUL.FTZ R155, R153, UR4 ;  /* 0x00000004999b7c20 */ /* 0x000fe20008410000 */
[----:B------:R-:W-:Y:S01]  /*77a0*/  SHF.L.U32 R146, R53, 0x10, RZ ;  /* 0x0000001035927819 */ /* 0x000fe200000006ff */
[----:B------:R-:W-:Y:S01]  /*77b0*/  FMUL.FTZ R200, R60, R200 ;  /* 0x000000c83cc87220 */ /* 0x000fe20000410000 */
[----:B------:R-:W-:Y:S01]  /*77c0*/  @P5 SHF.L.U32 R199, R143, 0x10, RZ ;  /* 0x000000108fc75819 */ /* 0x000fe200000006ff */
[----:B------:R-:W-:Y:S01]  /*77d0*/  FFMA.FTZ R154, R154, UR12, R156 ;  /* 0x0000000c9a9a7c23 */ /* 0x000fe2000801009c */
[----:B------:R-:W-:Y:S01]  /*77e0*/  MOV R153, RZ ;  /* 0x000000ff00997202 */ /* 0x000fe20000000f00 */
[----:B------:R-:W-:Y:S01]  /*77f0*/  FFMA.FTZ R146, R203, UR12, R146 ;  /* 0x0000000ccb927c23 */ /* 0x000fe20008010092 */
[--C-:B------:R-:W-:Y:S01]  /*7800*/  FFMA.FTZ R204, R204, UR13, R145.reuse ;  /* 0x0000000dcccc7c23 */ /* 0x100fe20008010091 */
[----:B------:R-:W-:Y:S01]  /*7810*/  @P5 FMUL.FTZ R153, R155, R199 ;  /* 0x000000c79b995220 */ /* 0x000fe20000410000 */
[----:B------:R-:W-:Y:S01]  /*7820*/  FMUL.FTZ R155, R62, R155 ;  /* 0x0000009b3e9b7220 */ /* 0x000fe20000410000 */
[----:B------:R-:W-:Y:S01]  /*7830*/  FMUL.FTZ R154, R154, UR5 ;  /* 0x000000059a9a7c20 */ /* 0x000fe20008410000 */
[----:B------:R-:W-:Y:S01]  /*7840*/  FMUL.FTZ R146, R146, UR5 ;  /* 0x0000000592927c20 */ /* 0x000fe20008410000 */
[----:B------:R-:W-:Y:S01]  /*7850*/  FSEL R199, R200, RZ, P0 ;  /* 0x000000ffc8c77208 */ /* 0x000fe20000000000 */
[----:B------:R-:W-:Y:S01]  /*7860*/  FADD.FTZ R205, R205, -R204 ;  /* 0x800000cccdcd7221 */ /* 0x000fe20000010000 */
[----:B------:R-:W-:Y:S01]  /*7870*/  LOP3.LUT P1, RZ, R178, 0xff00, RZ, 0xc0, !PT ;  /* 0x0000ff00b2ff7812 */ /* 0x000fe2000782c0ff */
[----:B------:R-:W-:Y:S01]  /*7880*/  FMUL.FTZ R204, R154, UR4 ;  /* 0x000000049acc7c20 */ /* 0x000fe20008410000 */
[----:B------:R-:W-:Y:S01]  /*7890*/  LOP3.LUT P2, RZ, R178, 0xff000000, RZ, 0xc0, !PT ;  /* 0xff000000b2ff7812 */ /* 0x000fe2000784c0ff */
[----:B------:R-:W-:Y:S01]  /*78a0*/  FMUL.FTZ R202, R146, UR4 ;  /* 0x0000000492ca7c20 */ /* 0x000fe20008410000 */
[----:B------:R-:W-:Y:S01]  /*78b0*/  ISETP.GE.U32.AND P0, PT, R178, RZ, PT ;  /* 0x000000ffb200720c */ /* 0x000fe20003f06070 */
[----:B------:R-:W-:Y:S01]  /*78c0*/  FFMA.FTZ R157, R157, UR13, R145 ;  /* 0x0000000d9d9d7c23 */ /* 0x000fe20008010091 */
[----:B------:R-:W-:-:S02]  /*78d0*/  FSEL R178, R155, RZ, P5 ;  /* 0x000000ff9bb27208 */ /* 0x000fc40002800000 */
[----:B------:R-:W-:Y:S01]  /*78e0*/  @P4 SHF.L.U32 R156, R140, 0x10, RZ ;  /* 0x000000108c9c4819 */ /* 0x000fe200000006ff */
[----:B------:R-:W-:Y:S01]  /*78f0*/  FADD.FTZ R198, R198, -R157 ;  /* 0x8000009dc6c67221 */ /* 0x000fe20000010000 */
[----:B------:R-:W-:Y:S02]  /*7900*/  @P3 SHF.L.U32 R203, R141, 0x10, RZ ;  /* 0x000000108dcb3819 */ /* 0x000fe400000006ff */
[C---:B------:R-:W-:Y:S02]  /*7910*/  LOP3.LUT P5, RZ, R179.reuse, 0xff00, RZ, 0xc0, !PT ;  /* 0x0000ff00b3ff7812 */ /* 0x040fe400078ac0ff */
[----:B------:R-:W-:Y:S02]  /*7920*/  PRMT R155, R54, 0x7632, R155 ;  /* 0x00007632369b7816 */ /* 0x000fe4000000009b */
[----:B------:R-:W-:Y:S01]  /*7930*/  MOV R154, RZ ;  /* 0x000000ff009a7202 */ /* 0x000fe20000000f00 */
[----:B------:R-:W-:Y:S01]  /*7940*/  @P4 FMUL.FTZ R154, R204, R156 ;  /* 0x0000009ccc9a4220 */ /* 0x000fe20000410000 */
[----:B------:R-:W-:Y:S01]  /*7950*/  MOV R146, RZ ;  /* 0x000000ff00927202 */ /* 0x000fe20000000f00 */
[----:B------:R-:W-:Y:S01]  /*7960*/  @P3 FMUL.FTZ R146, R202, R203 ;  /* 0x000000cbca923220 */ /* 0x000fe20000410000 */
[----:B------:R-:W-:Y:S01]  /*7970*/  ISETP.GE.U32.AND.EX P0, PT, R179, 0x1000000, PT, P0 ;  /* 0x01000000b300780c */ /* 0x000fe20003f06100 */
[----:B------:R-:W-:Y:S01]  /*7980*/  FMUL.FTZ R204, R56, R204 ;  /* 0x000000cc38cc7220 */ /* 0x000fe20000410000 */
[----:B------:R-:W-:Y:S01]  /*7990*/  SHF.L.U32 R155, R155, 0x10, RZ ;  /* 0x000000109b9b7819 */ /* 0x000fe200000006ff */
[----:B------:R-:W-:Y:S01]  /*79a0*/  FMUL.FTZ R202, R58, R202 ;  /* 0x000000ca3aca7220 */ /* 0x000fe20000410000 */
[----:B------:R-:W-:-:S02]  /*79b0*/  PRMT R156, R52, 0x7632, R156 ;  /* 0x00007632349c7816 */ /* 0x000fc4000000009c */
[----:B------:R-:W-:Y:S01]  /*79c0*/  PRMT R203, R53, 0x7632, R203 ;  /* 0x0000763235cb7816 */ /* 0x000fe200000000cb */
[----:B------:R-:W-:Y:S01]  /*79d0*/  FFMA.FTZ R155, R201, UR12, R155 ;  /* 0x0000000cc99b7c23 */ /* 0x000fe2000801009b */
[----:B------:R-:W-:Y:S02]  /*79e0*/  PRMT R157, R55, 0x7632, R157 ;  /* 0x00007632379d7816 */ /* 0x000fe4000000009d */
[----:B------:R-:W-:Y:S02]  /*79f0*/  SHF.L.U32 R156, R156, 0x10, RZ ;  /* 0x000000109c9c7819 */ /* 0x000fe400000006ff */
[----:B------:R-:W-:Y:S02]  /*7a00*/  SHF.L.U32 R203, R203, 0x10, RZ ;  /* 0x00000010cbcb7819 */ /* 0x000fe400000006ff */
[----:B------:R-:W-:Y:S01]  /*7a10*/  SHF.L.U32 R157, R157, 0x10, RZ ;  /* 0x000000109d9d7819 */ /* 0x000fe200000006ff */
[----:B------:R-:W-:Y:S01]  /*7a20*/  FFMA.FTZ R156, R205, UR12, R156 ;  /* 0x0000000ccd9c7c23 */ /* 0x000fe2000801009c */
[----:B------:R-:W-:Y:S01]  /*7a30*/  @P5 PRMT R179, R142, 0x7632, R179 ;  /* 0x000076328eb35816 */ /* 0x000fe200000000b3 */
[----:B------:R-:W-:Y:S01]  /*7a40*/  FMUL.FTZ R142, R155, UR5 ;  /* 0x000000059b8e7c20 */ /* 0x000fe20008410000 */
[----:B------:R-:W-:Y:S01]  /*7a50*/  FFMA.FTZ R147, R147, UR12, R203 ;  /* 0x0000000c93937c23 */ /* 0x000fe200080100cb */
[----:B------:R-:W-:Y:S01]  /*7a60*/  FFMA.FTZ R157, R198, UR12, R157 ;  /* 0x0000000cc69d7c23 */ /* 0x000fe2000801009d */
[----:B------:R-:W-:Y:S01]  /*7a70*/  @P5 SHF.L.U32 R179, R179, 0x10, RZ ;  /* 0x00000010b3b35819 */ /* 0x000fe200000006ff */
[----:B------:R-:W-:Y:S01]  /*7a80*/  FMUL.FTZ R142, R142, UR4 ;  /* 0x000000048e8e7c20 */ /* 0x000fe20008410000 */
[----:B------:R-:W-:Y:S01]  /*7a90*/  @P1 PRMT R205, R140, 0x7632, R205 ;  /* 0x000076328ccd1816 */ /* 0x000fe200000000cd */
[----:B------:R-:W-:Y:S01]  /*7aa0*/  FMUL.FTZ R140, R156, UR5 ;  /* 0x000000059c8c7c20 */ /* 0x000fe20008410000 */
[----:B------:R-:W-:Y:S01]  /*7ab0*/  @P2 PRMT R203, R141, 0x7632, R203 ;  /* 0x000076328dcb2816 */ /* 0x000fe200000000cb */
[----:B------:R-:W-:Y:S01]  /*7ac0*/  FMUL.FTZ R141, R147, UR5 ;  /* 0x00000005938d7c20 */ /* 0x000fe20008410000 */
[----:B------:R-:W-:Y:S01]  /*7ad0*/  @P0 PRMT R143, R143, 0x7632, R143 ;  /* 0x000076328f8f0816 */ /* 0x000fe2000000008f */
[----:B------:R-:W-:Y:S01]  /*7ae0*/  FMUL.FTZ R157, R157, UR5 ;  /* 0x000000059d9d7c20 */ /* 0x000fe20008410000 */
[----:B------:R-:W-:Y:S01]  /*7af0*/  MOV R155, RZ ;  /* 0x000000ff009b7202 */ /* 0x000fe20000000f00 */
[----:B------:R-:W-:Y:S01]  /*7b00*/  @P5 FMUL.FTZ R155, R142, R179 ;  /* 0x000000b38e9b5220 */ /* 0x000fe20000410000 */
[----:B------:R-:W-:Y:S01]  /*7b10*/  @P1 SHF.L.U32 R205, R205, 0x10, RZ ;  /* 0x00000010cdcd1819 */ /* 0x000fe200000006ff */
[----:B------:R-:W-:Y:S01]  /*7b20*/  FMUL.FTZ R140, R140, UR4 ;  /* 0x000000048c8c7c20 */ /* 0x000fe20008410000 */
[----:B------:R-:W-:Y:S01]  /*7b30*/  @P2 SHF.L.U32 R203, R203, 0x10, RZ ;  /* 0x00000010cbcb2819 */ /* 0x000fe200000006ff */
[----:B------:R-:W-:Y:S01]  /*7b40*/  FMUL.FTZ R141, R141, UR4 ;  /* 0x000000048d8d7c20 */ /* 0x000fe20008410000 */
[----:B------:R-:W-:Y:S01]  /*7b50*/  @P0 SHF.L.U32 R143, R143, 0x10, RZ ;  /* 0x000000108f8f0819 */ /* 0x000fe200000006ff */
[----:B------:R-:W-:Y:S01]  /*7b60*/  FMUL.FTZ R179, R157, UR4 ;  /* 0x000000049db37c20 */ /* 0x000fe20008410000 */
[----:B------:R-:W-:Y:S01]  /*7b70*/  MOV R156, RZ ;  /* 0x000000ff009c7202 */ /* 0x000fe20000000f00 */
        /* <DEDUP_REMOVED lines=18> */
[----:B------:R-:W-:Y:S01]  /*7ca0*/  F2FP.BF16.F32.PACK_AB R140, R140, R204 ;  /* 0x000000cc8c8c723e */ /* 0x000fe200000010ff */
[----:B------:R-:W-:Y:S06]  /*7cb0*/  BRA `(.L_x_4993) ;  /* 0x0000000400c47947 */ /* 0x000fec0003800000 */
.L_x_4992:
[--C-:B------:R-:W-:Y:S01]  /*7cc0*/  FFMA.FTZ R203, R203, UR13, R145.reuse ;  /* 0x0000000dcbcb7c23 */ /* 0x100fe20008010091 */
[----:B-----5:R-:W-:Y:S01]  /*7cd0*/  LOP3.LUT P1, RZ, R178, 0xff0000, RZ, 0xc0, !PT ;  /* 0x00ff0000b2ff7812 */ /* 0x020fe2000782c0ff */
[----:B------:R-:W-:Y:S01]  /*7ce0*/  FFMA.FTZ R147, R147, UR13, R145 ;  /* 0x0000000d93937c23 */ /* 0x000fe20008010091 */
[----:B------:R-:W-:Y:S01]  /*7cf0*/  SHF.L.U32 R136, R53, 0x10, RZ ;  /* 0x0000001035887819 */ /* 0x000fe200000006ff */
[----:B------:R-:W-:Y:S01]  /*7d00*/  FADD.FTZ R137, R202, -R203 ;  /* 0x800000cbca897221 */ /* 0x000fe20000010000 */
[----:B------:R-:W-:Y:S01]  /*7d10*/  UMOV UR4, UR7 ;  /* 0x0000000700047c82 */ /* 0x000fe20008000000 */
[----:B------:R-:W-:Y:S01]  /*7d20*/  LOP3.LUT P2, RZ, R178, 0xff000000, RZ, 0xc0, !PT ;  /* 0xff000000b2ff7812 */ /* 0x000fe2000784c0ff */
[----:B------:R-:W-:Y:S01]  /*7d30*/  FFMA.FTZ R152, R152, UR13, R145 ;  /* 0x0000000d98987c23 */ /* 0x000fe20008010091 */
[----:B------:R-:W-:Y:S01]  /*7d40*/  FFMA.FTZ R137, R137, UR12, R136 ;  /* 0x0000000c89897c23 */ /* 0x000fe20008010088 */
[----:B------:R-:W-:Y:S01]  /*7d50*/  FADD.FTZ R136, R146, -R147 ;  /* 0x8000009392887221 */ /* 0x000fe20000010000 */
[----:B------:R-:W-:-:S02]  /*7d60*/  CS2R R146, SRZ ;  /* 0x0000000000927805 */ /* 0x000fc4000001ff00 */
[----:B------:R-:W-:Y:S01]  /*7d70*/  LOP3.LUT P5, RZ, R179, 0xff, RZ, 0xc0, !PT ;  /* 0x000000ffb3ff7812 */ /* 0x000fe200078ac0ff */
[----:B------:R-:W-:Y:S01]  /*7d80*/  FMUL.FTZ R202, R137, UR5 ;  /* 0x0000000589ca7c20 */ /* 0x000fe20008410000 */
[----:B------:R-:W-:Y:S01]  /*7d90*/  SHF.L.U32 R139, R54, 0x10, RZ ;  /* 0x00000010368b7819 */ /* 0x000fe200000006ff */
[--C-:B------:R-:W-:Y:S01]  /*7da0*/  FFMA.FTZ R200, R200, UR13, R145.reuse ;  /* 0x0000000dc8c87c23 */ /* 0x100fe20008010091 */
[----:B------:R-:W-:Y:S01]  /*7db0*/  @P1 SHF.L.U32 R138, R141, 0x10, RZ ;  /* 0x000000108d8a1819 */ /* 0x000fe200000006ff */
[----:B------:R-:W-:Y:S01]  /*7dc0*/  FMUL.FTZ R202, R202, UR4 ;  /* 0x00000004caca7c20 */ /* 0x000fe20008410000 */
[----:B------:R-:W-:Y:S01]  /*7dd0*/  LOP3.LUT P3, RZ, R179, 0xff00, RZ, 0xc0, !PT ;  /* 0x0000ff00b3ff7812 */ /* 0x000fe2000786c0ff */
[----:B------:R-:W-:Y:S01]  /*7de0*/  FADD.FTZ R200, R201, -R200 ;  /* 0x800000c8c9c87221 */ /* 0x000fe20000010000 */
[--C-:B------:R-:W-:Y:S01]  /*7df0*/  FFMA.FTZ R199, R199, UR13, R145.reuse ;  /* 0x0000000dc7c77c23 */ /* 0x100fe20008010091 */
[-C--:B------:R-:W-:Y:S01]  /*7e00*/  @P1 FMUL.FTZ R146, R138, R202.reuse ;  /* 0x000000ca8a921220 */ /* 0x080fe20000410000 */
[----:B------:R-:W-:Y:S01]  /*7e10*/  PRMT R138, R53, 0x7632, R138 ;  /* 0x00007632358a7816 */ /* 0x000fe2000000008a */
[----:B------:R-:W-:Y:S01]  /*7e20*/  FFMA.FTZ R204, R204, UR13, R145 ;  /* 0x0000000dcccc7c23 */ /* 0x000fe20008010091 */
[----:B------:R-:W-:Y:S01]  /*7e30*/  FADD.FTZ R153, R153, -R199 ;  /* 0x800000c799997221 */ /* 0x000fe20000010000 */
[----:B------:R-:W-:Y:S01]  /*7e40*/  LOP3.LUT P6, RZ, R179, 0xff0000, RZ, 0xc0, !PT ;  /* 0x00ff0000b3ff7812 */ /* 0x000fe200078cc0ff */
[----:B------:R-:W-:Y:S01]  /*7e50*/  FFMA.FTZ R157, R157, UR13, R145 ;  /* 0x0000000d9d9d7c23 */ /* 0x000fe20008010091 */
[----:B------:R-:W-:Y:S01]  /*7e60*/  SHF.L.U32 R138, R138, 0x10, RZ ;  /* 0x000000108a8a7819 */ /* 0x000fe200000006ff */
[----:B------:R-:W-:Y:S01]  /*7e70*/  FADD.FTZ R205, R205, -R204 ;  /* 0x800000cccdcd7221 */ /* 0x000fe20000010000 */
[----:B------:R-:W-:Y:S01]  /*7e80*/  SHF.L.U32 R199, R55, 0x10, RZ ;  /* 0x0000001037c77819 */ /* 0x000fe200000006ff */
[----:B------:R-:W-:Y:S01]  /*7e90*/  FADD.FTZ R198, R198, -R157 ;  /* 0x8000009dc6c67221 */ /* 0x000fe20000010000 */
[----:B------:R-:W-:Y:S01]  /*7ea0*/  @P3 PRMT R201, R142, 0x7632, R201 ;  /* 0x000076328ec93816 */ /* 0x000fe200000000c9 */
[--C-:B------:R-:W-:Y:S01]  /*7eb0*/  FFMA.FTZ R136, R136, UR12, R138.reuse ;  /* 0x0000000c88887c23 */ /* 0x100fe2000801008a */
[----:B------:R-:W-:Y:S01]  /*7ec0*/  @P2 PRMT R138, R141, 0x7632, R138 ;  /* 0x000076328d8a2816 */ /* 0x000fe2000000008a */
[----:B------:R-:W-:Y:S01]  /*7ed0*/  FMUL.FTZ R202, R58, R202 ;  /* 0x000000ca3aca7220 */ /* 0x000fe20000410000 */
[----:B------:R-:W-:Y:S01]  /*7ee0*/  @P3 SHF.L.U32 R201, R201, 0x10, RZ ;  /* 0x00000010c9c93819 */ /* 0x000fe200000006ff */
[----:B------:R-:W-:Y:S01]  /*7ef0*/  FMUL.FTZ R141, R136, UR5 ;  /* 0x00000005888d7c20 */ /* 0x000fe20008410000 */
[----:B------:R-:W-:-:S02]  /*7f00*/  @P2 SHF.L.U32 R138, R138, 0x10, RZ ;  /* 0x000000108a8a2819 */ /* 0x000fc400000006ff */
[C---:B------:R-:W-:Y:S01]  /*7f10*/  ISETP.GE.U32.AND P0, PT, R178.reuse, RZ, PT ;  /* 0x000000ffb200720c */ /* 0x040fe20003f06070 */
[----:B------:R-:W-:Y:S01]  /*7f20*/  FMUL.FTZ R141, R141, UR4 ;  /* 0x000000048d8d7c20 */ /* 0x000fe20008410000 */
[----:B------:R-:W-:Y:S02]  /*7f30*/  LOP3.LUT P4, RZ, R178, 0xff, RZ, 0xc0, !PT ;  /* 0x000000ffb2ff7812 */ /* 0x000fe4000788c0ff */
[----:B------:R-:W-:Y:S01]  /*7f40*/  ISETP.GE.U32.AND.EX P0, PT, R179, 0x1000000, PT, P0 ;  /* 0x01000000b300780c */ /* 0x000fe20003f06100 */
[-C--:B------:R-:W-:Y:S01]  /*7f50*/  @P2 FMUL.FTZ R147, R138, R141.reuse ;  /* 0x0000008d8a932220 */ /* 0x080fe20000410000 */
[----:B------:R-:W-:Y:S01]  /*7f60*/  FADD.FTZ R138, R155, -R152 ;  /* 0x800000989b8a7221 */ /* 0x000fe20000010000 */
[----:B------:R-:W-:Y:S01]  /*7f70*/  @P5 SHF.L.U32 R155, R142, 0x10, RZ ;  /* 0x000000108e9b5819 */ /* 0x000fe200000006ff */
[----:B------:R-:W-:Y:S01]  /*7f80*/  FMUL.FTZ R141, R59, R141 ;  /* 0x0000008d3b8d7220 */ /* 0x000fe20000410000 */
[----:B------:R-:W-:Y:S01]  /*7f90*/  MOV R152, RZ ;  /* 0x000000ff00987202 */ /* 0x000fe20000000f00 */
[----:B------:R-:W-:Y:S01]  /*7fa0*/  FFMA.FTZ R138, R138, UR12, R139 ;  /* 0x0000000c8a8a7c23 */ /* 0x000fe2000801008b */
[----:B------:R-:W-:-:S02]  /*7fb0*/  @P6 SHF.L.U32 R179, R143, 0x10, RZ ;  /* 0x000000108fb36819 */ /* 0x000fc400000006ff */
[----:B------:R-:W-:Y:S01]  /*7fc0*/  MOV R157, RZ ;  /* 0x000000ff009d7202 */ /* 0x000fe20000000f00 */
[----:B------:R-:W-:Y:S01]  /*7fd0*/  FMUL.FTZ R139, R138, UR5 ;  /* 0x000000058a8b7c20 */ /* 0x000fe20008410000 */
[----:B------:R-:W-:Y:S02]  /*7fe0*/  FSEL R202, R202, RZ, P1 ;  /* 0x000000ffcaca7208 */ /* 0x000fe40000800000 */
[----:B------:R-:W-:Y:S01]  /*7ff0*/  FSEL R141, R141, RZ, P2 ;  /* 0x000000ff8d8d7208 */ /* 0x000fe20001000000 */
[----:B------:R-:W-:Y:S01]  /*8000*/  FMUL.FTZ R139, R139, UR4 ;  /* 0x000000048b8b7c20 */ /* 0x000fe20008410000 */
[----:B------:R-:W-:Y:S02]  /*8010*/  F2FP.BF16.F32.PACK_AB R137, R136, R137 ;  /* 0x000000898889723e */ /* 0x000fe400000010ff */
[----:B------:R-:W-:Y:S01]  /*8020*/  F2FP.BF16.F32.PACK_AB R141, R141, R202 ;  /* 0x000000ca8d8d723e */ /* 0x000fe200000010ff */
[----:B------:R-:W-:Y:S01]  /*8030*/  @P5 FMUL.FTZ R152, R155, R139 ;  /* 0x0000008b9b985220 */ /* 0x000fe20000410000 */
[----:B------:R-:W-:-:S04]  /*8040*/  PRMT R155, R54, 0x7632, R155 ;  /* 0x00007632369b7816 */ /* 0x000fc8000000009b */
[----:B------:R-:W-:-:S05]  /*8050*/  SHF.L.U32 R155, R155, 0x10, RZ ;  /* 0x000000109b9b7819 */ /* 0x000fca00000006ff */
[----:B------:R-:W-:Y:S01]  /*8060*/  FFMA.FTZ R200, R200, UR12, R155 ;  /* 0x0000000cc8c87c23 */ /* 0x000fe2000801009b */
[----:B------:R-:W-:-:S03]  /*8070*/  MOV R155, RZ ;  /* 0x000000ff009b7202 */ /* 0x000fc60000000f00 */
[C---:B------:R-:W-:Y:S01]  /*8080*/  FMUL.FTZ R142, R200.reuse, UR5 ;  /* 0x00000005c88e7c20 */ /* 0x040fe20008410000 */
[----:B------:R-:W-:-:S03]  /*8090*/  F2FP.BF16.F32.PACK_AB R138, R200, R138 ;  /* 0x0000008ac88a723e */ /* 0x000fc600000010ff */
[----:B------:R-:W-:-:S04]  /*80a0*/  FMUL.FTZ R142, R142, UR4 ;  /* 0x000000048e8e7c20 */ /* 0x000fc80008410000 */
[-C--:B------:R-:W-:Y:S01]  /*80b0*/  @P3 FMUL.FTZ R155, R201, R142.reuse ;  /* 0x0000008ec99b3220 */ /* 0x080fe20000410000 */
[----:B------:R-:W-:Y:S01]  /*80c0*/  FMUL.FTZ R201, R60, R139 ;  /* 0x0000008b3cc97220 */ /* 0x000fe20000410000 */
[----:B------:R-:W-:Y:S01]  /*80d0*/  FFMA.FTZ R139, R153, UR12, R199 ;  /* 0x0000000c998b7c23 */ /* 0x000fe200080100c7 */
[----:B------:R-:W-:Y:S01]  /*80e0*/  MOV R153, RZ ;  /* 0x000000ff00997202 */ /* 0x000fe20000000f00 */
[----:B------:R-:W-:Y:S02]  /*80f0*/  FMUL.FTZ R142, R61, R142 ;  /* 0x0000008e3d8e7220 */ /* 0x000fe40000410000 */
[----:B------:R-:W-:Y:S02]  /*8100*/  FSEL R199, R201, RZ, P5 ;  /* 0x000000ffc9c77208 */ /* 0x000fe40002800000 */
[----:B------:R-:W-:Y:S01]  /*8110*/  LOP3.LUT P5, RZ, R178, 0xff00, RZ, 0xc0, !PT ;  /* 0x0000ff00b2ff7812 */ /* 0x000fe200078ac0ff */
[----:B------:R-:W-:Y:S01]  /*8120*/  FMUL.FTZ R178, R139, UR5 ;  /* 0x000000058bb27c20 */ /* 0x000fe20008410000 */
[----:B------:R-:W-:-:S03]  /*8130*/  FSEL R142, R142, RZ, P3 ;  /* 0x000000ff8e8e7208 */ /* 0x000fc60001800000 */
[----:B------:R-:W-:Y:S01]  /*8140*/  FMUL.FTZ R178, R178, UR4 ;  /* 0x00000004b2b27c20 */ /* 0x000fe20008410000 */
[----:B------:R-:W-:-:S03]  /*8150*/  F2FP.BF16.F32.PACK_AB R142, R142, R199 ;  /* 0x000000c78e8e723e */ /* 0x000fc600000010ff */
[-C--:B------:R-:W-:Y:S01]  /*8160*/  @P6 FMUL.FTZ R153, R179, R178.reuse ;  /* 0x000000b2b3996220 */ /* 0x080fe20000410000 */
[----:B------:R-:W-:Y:S01]  /*8170*/  FFMA.FTZ R179, R154, UR13, R145 ;  /* 0x0000000d9ab37c23 */ /* 0x000fe20008010091 */
[----:B------:R-:W-:Y:S01]  /*8180*/  PRMT R154, R55, 0x7632, R154 ;  /* 0x00007632379a7816 */ /* 0x000fe2000000009a */
[----:B------:R-:W-:Y:S01]  /*8190*/  FMUL.FTZ R178, R62, R178 ;  /* 0x000000b23eb27220 */ /* 0x000fe20000410000 */
[----:B------:R-:W-:Y:S01]  /*81a0*/  @P5 PRMT R200, R140, 0x7632, R200 ;  /* 0x000076328cc85816 */ /* 0x000fe200000000c8 */
[----:B------:R-:W-:Y:S01]  /*81b0*/  FADD.FTZ R179, R156, -R179 ;  /* 0x800000b39cb37221 */ /* 0x000fe20000010000 */
[----:B------:R-:W-:Y:S02]  /*81c0*/  PRMT R156, R52, 0x7632, R156 ;  /* 0x00007632349c7816 */ /* 0x000fe4000000009c */
[----:B------:R-:W-:Y:S02]  /*81d0*/  SHF.L.U32 R154, R154, 0x10, RZ ;  /* 0x000000109a9a7819 */ /* 0x000fe400000006ff */
[----:B------:R-:W-:-:S02]  /*81e0*/  SHF.L.U32 R156, R156, 0x10, RZ ;  /* 0x000000109c9c7819 */ /* 0x000fc400000006ff */
[----:B------:R-:W-:Y:S01]  /*81f0*/  @P5 SHF.L.U32 R200, R200, 0x10, RZ ;  /* 0x00000010c8c85819 */ /* 0x000fe200000006ff */
[----:B------:R-:W-:Y:S01]  /*8200*/  FFMA.FTZ R154, R198, UR12, R154 ;  /* 0x0000000cc69a7c23 */ /* 0x000fe2000801009a */
[----:B------:R-:W-:Y:S01]  /*8210*/  FSEL R178, R178, RZ, P6 ;  /* 0x000000ffb2b27208 */ /* 0x000fe20003000000 */
[----:B------:R-:W-:Y:S01]  /*8220*/  FFMA.FTZ R205, R205, UR12, R156 ;  /* 0x0000000ccdcd7c23 */ /* 0x000fe2000801009c */
[----:B------:R-:W-:Y:S02]  /*8230*/  SHF.L.U32 R156, R52, 0x10, RZ ;  /* 0x00000010349c7819 */ /* 0x000fe400000006ff */
[----:B------:R-:W-:-:S03]  /*8240*/  F2FP.BF16.F32.PACK_AB R139, R154, R139 ;  /* 0x0000008b9a8b723e */ /* 0x000fc600000010ff */
[--C-:B------:R-:W-:Y:S01]  /*8250*/  FFMA.FTZ R179, R179, UR12, R156.reuse ;  /* 0x0000000cb3b37c23 */ /* 0x100fe2000801009c */
[----:B------:R-:W-:Y:S01]  /*8260*/  @P0 PRMT R156, R143, 0x7632, R156 ;  /* 0x000076328f9c0816 */ /* 0x000fe2000000009c */
[----:B------:R-:W-:Y:S01]  /*8270*/  FMUL.FTZ R143, R154, UR5 ;  /* 0x000000059a8f7c20 */ /* 0x000fe20008410000 */
[----:B------:R-:W-:Y:S01]  /*8280*/  MOV R154, RZ ;  /* 0x000000ff009a7202 */ /* 0x000fe20000000f00 */
[----:B------:R-:W-:Y:S01]  /*8290*/  FMUL.FTZ R198, R179, UR5 ;  /* 0x00000005b3c67c20 */ /* 0x000fe20008410000 */
[----:B------:R-:W-:Y:S01]  /*82a0*/  @P0 SHF.L.U32 R156, R156, 0x10, RZ ;  /* 0x000000109c9c0819 */ /* 0x000fe200000006ff */
[----:B------:R-:W-:Y:S01]  /*82b0*/  FMUL.FTZ R143, R143, UR4 ;  /* 0x000000048f8f7c20 */ /* 0x000fe20008410000 */
[C---:B------:R-:W-:Y:S01]  /*82c0*/  F2FP.BF16.F32.PACK_AB R136, R205.reuse, R179 ;  /* 0x000000b3cd88723e */ /* 0x040fe200000010ff */
[----:B------:R-:W-:Y:S02]  /*82d0*/  FMUL.FTZ R198, R198, UR4 ;  /* 0x00000004c6c67c20 */ /* 0x000fe40008410000 */
[-C--:B------:R-:W-:Y:S01]  /*82e0*/  @P0 FMUL.FTZ R157, R156, R143.reuse ;  /* 0x0000008f9c9d0220 */ /* 0x080fe20000410000 */
[----:B------:R-:W-:Y:S01]  /*82f0*/  @P4 SHF.L.U32 R156, R140, 0x10, RZ ;  /* 0x000000108c9c4819 */ /* 0x000fe200000006ff */
[----:B------:R-:W-:Y:S01]  /*8300*/  FMUL.FTZ R140, R205, UR5 ;  /* 0x00000005cd8c7c20 */ /* 0x000fe20008410000 */
[----:B------:R-:W-:-:S03]  /*8310*/  FMUL.FTZ R143, R63, R143 ;  /* 0x0000008f3f8f7220 */ /* 0x000fc60000410000 */
[----:B------:R-:W-:Y:S01]  /*8320*/  FMUL.FTZ R140, R140, UR4 ;  /* 0x000000048c8c7c20 */ /* 0x000fe20008410000 */
[-C--:B------:R-:W-:Y:S01]  /*8330*/  @P4 FMUL.FTZ R154, R156, R198.reuse ;  /* 0x000000c69c9a4220 */ /* 0x080fe20000410000 */
[----:B------:R-:W-:Y:S01]  /*8340*/  MOV R156, RZ ;  /* 0x000000ff009c7202 */ /* 0x000fe20000000f00 */
[----:B------:R-:W-:Y:S01]  /*8350*/  FMUL.FTZ R198, R56, R198 ;  /* 0x000000c638c67220 */ /* 0x000fe20000410000 */
[-C--:B------:R-:W-:Y:S01]  /*8360*/  @P5 FMUL.FTZ R156, R200, R140.reuse ;  /* 0x0000008cc89c5220 */ /* 0x080fe20000410000 */
[----:B------:R-:W-:Y:S01]  /*8370*/  FMUL.FTZ R140, R57, R140 ;  /* 0x0000008c398c7220 */ /* 0x000fe20000410000 */
[----:B------:R-:W-:Y:S02]  /*8380*/  FSEL R143, R143, RZ, P0 ;  /* 0x000000ff8f8f7208 */ /* 0x000fe40000000000 */
[----:B------:R-:W-:Y:S02]  /*8390*/  FSEL R198, R198, RZ, P4 ;  /* 0x000000ffc6c67208 */ /* 0x000fe40002000000 */
[----:B------:R-:W-:-:S02]  /*83a0*/  FSEL R140, R140, RZ, P5 ;  /* 0x000000ff8c8c7208 */ /* 0x000fc40002800000 */
[----:B------:R-:W-:Y:S02]  /*83b0*/  F2FP.BF16.F32.PACK_AB R143, R143, R178 ;  /* 0x000000b28f8f723e */ /* 0x000fe400000010ff */
[----:B------:R-:W-:-:S07]  /*83c0*/  F2FP.BF16.F32.PACK_AB R140, R140, R198 ;  /* 0x000000c68c8c723e */ /* 0x000fce00000010ff */
.L_x_4993:
        /* <DEDUP_REMOVED lines=17> */
[----:B------:R-:W-:Y:S01]  /*84e0*/  CS2R R178, SRZ ;  /* 0x0000000000b27805 */ /* 0x000fe2000001ff00 */
[----:B------:R-:W-:Y:S01]  /*84f0*/  FADD.FTZ R190, R190, -R189 ;  /* 0x800000bdbebe7221 */ /* 0x000fe20000010000 */
[----:B------:R-:W-:Y:S01]  /*8500*/  LOP3.LUT P3, RZ, R168, 0xff000000, RZ, 0xc0, !PT ;  /* 0xff000000a8ff7812 */ /* 0x000fe2000786c0ff */
[----:B------:R-:W-:Y:S01]  /*8510*/  FFMA.FTZ R137, R137, UR12, R136 ;  /* 0x0000000c89897c23 */ /* 0x000fe20008010088 */
[--C-:B------:R-:W-:Y:S01]  /*8520*/  FFMA.FTZ R136, R191, UR13, R145.reuse ;  /* 0x0000000dbf887c23 */ /* 0x100fe20008010091 */
[--C-:B------:R-:W-:Y:S01]  /*8530*/  FFMA.FTZ R185, R185, UR13, R145.reuse ;  /* 0x0000000db9b97c23 */ /* 0x100fe20008010091 */
[----:B------:R-:W-:Y:S01]  /*8540*/  LOP3.LUT P4, RZ, R169, 0xff, RZ, 0xc0, !PT ;  /* 0x000000ffa9ff7812 */ /* 0x000fe2000788c0ff */
[----:B------:R-:W-:Y:S01]  /*8550*/  FMUL.FTZ R189, R137, UR5 ;  /* 0x0000000589bd7c20 */ /* 0x000fe20008410000 */
[----:B------:R-:W-:Y:S01]  /*8560*/  FADD.FTZ R136, R192, -R136 ;  /* 0x80000088c0887221 */ /* 0x000fe20000010000 */
[----:B-----5:R-:W-:Y:S01]  /*8570*/  @P2 SHF.L.U32 R138, R141, 0x10, RZ ;  /* 0x000000108d8a2819 */ /* 0x020fe200000006ff */
[--C-:B------:R-:W-:Y:S01]  /*8580*/  FFMA.FTZ R186, R186, UR13, R145.reuse ;  /* 0x0000000dbaba7c23 */ /* 0x100fe20008010091 */
[----:B------:R-:W-:Y:S01]  /*8590*/  FMUL.FTZ R189, R189, UR4 ;  /* 0x00000004bdbd7c20 */ /* 0x000fe20008410000 */
[----:B------:R-:W-:Y:S01]  /*85a0*/  SHF.L.U32 R139, R50, 0x10, RZ ;  /* 0x00000010328b7819 */ /* 0x000fe200000006ff */
[----:B------:R-:W-:Y:S01]  /*85b0*/  FFMA.FTZ R195, R195, UR13, R145 ;  /* 0x0000000dc3c37c23 */ /* 0x000fe20008010091 */
[----:B------:R-:W-:Y:S01]  /*85c0*/  MOV R182, RZ ;  /* 0x000000ff00b67202 */ /* 0x000fe20000000f00 */
[----:B------:R-:W-:Y:S01]  /*85d0*/  @P2 FMUL.FTZ R178, R189, R138 ;  /* 0x0000008abdb22220 */ /* 0x000fe20000410000 */
[----:B------:R-:W-:Y:S01]  /*85e0*/  PRMT R138, R49, 0x7632, R138 ;  /* 0x00007632318a7816 */ /* 0x000fe2000000008a */
[----:B------:R-:W-:Y:S01]  /*85f0*/  FADD.FTZ R196, R196, -R195 ;  /* 0x800000c3c4c47221 */ /* 0x000fe20000010000 */
[----:B------:R-:W-:Y:S01]  /*8600*/  LOP3.LUT P5, RZ, R169, 0xff00, RZ, 0xc0, !PT ;  /* 0x0000ff00a9ff7812 */ /* 0x000fe200078ac0ff */
[----:B------:R-:W-:Y:S01]  /*8610*/  FFMA.FTZ R181, R181, UR13, R145 ;  /* 0x0000000db5b57c23 */ /* 0x000fe20008010091 */
[----:B------:R-:W-:Y:S01]  /*8620*/  SHF.L.U32 R138, R138, 0x10, RZ ;  /* 0x000000108a8a7819 */ /* 0x000fe200000006ff */
[----:B------:R-:W-:Y:S01]  /*8630*/  FMUL.FTZ R189, R66, R189 ;  /* 0x000000bd42bd7220 */ /* 0x000fe20000410000 */
[----:B------:R-:W-:-:S02]  /*8640*/  MOV R184, RZ ;  /* 0x000000ff00b87202 */ /* 0x000fc40000000f00 */
[----:B------:R-:W-:Y:S01]  /*8650*/  LOP3.LUT P6, RZ, R169, 0xff0000, RZ, 0xc0, !PT ;  /* 0x00ff0000a9ff7812 */ /* 0x000fe200078cc0ff */
[--C-:B------:R-:W-:Y:S01]  /*8660*/  FFMA.FTZ R136, R136, UR12, R138.reuse ;  /* 0x0000000c88887c23 */ /* 0x100fe2000801008a */
[----:B------:R-:W-:Y:S02]  /*8670*/  @P3 PRMT R138, R141, 0x7632, R138 ;  /* 0x000076328d8a3816 */ /* 0x000fe4000000008a */
[----:B------:R-:W-:Y:S01]  /*8680*/  ISETP.GE.U32.AND P0, PT, R168, RZ, PT ;  /* 0x000000ffa800720c */ /* 0x000fe20003f06070 */
[----:B------:R-:W-:Y:S01]  /*8690*/  FMUL.FTZ R141, R136, UR5 ;  /* 0x00000005888d7c20 */ /* 0x000fe20008410000 */
[----:B------:R-:W-:Y:S02]  /*86a0*/  @P3 SHF.L.U32 R138, R138, 0x10, RZ ;  /* 0x000000108a8a3819 */ /* 0x000fe400000006ff */
[----:B------:R-:W-:Y:S01]  /*86b0*/  ISETP.GE.U32.AND.EX P0, PT, R169, 0x1000000, PT, P0 ;  /* 0x01000000a900780c */ /* 0x000fe20003f06100 */
[----:B------:R-:W-:Y:S01]  /*86c0*/  FMUL.FTZ R141, R141, UR4 ;  /* 0x000000048d8d7c20 */ /* 0x000fe20008410000 */
[----:B------:R-:W-:-:S02]  /*86d0*/  F2FP.BF16.F32.PACK_AB R137, R136, R137 ;  /* 0x000000898889723e */ /* 0x000fc400000010ff */
[----:B------:R-:W-:Y:S01]  /*86e0*/  FSEL R189, R189, RZ, P2 ;  /* 0x000000ffbdbd7208 */ /* 0x000fe20001000000 */
[----:B------:R-:W-:Y:S01]  /*86f0*/  @P3 FMUL.FTZ R179, R141, R138 ;  /* 0x0000008a8db33220 */ /* 0x000fe20000410000 */
[----:B------:R-:W-:Y:S01]  /*8700*/  FADD.FTZ R138, R187, -R185 ;  /* 0x800000b9bb8a7221 */ /* 0x000fe20000010000 */
[----:B------:R-:W-:Y:S01]  /*8710*/  FFMA.FTZ R187, R193, UR13, R145 ;  /* 0x0000000dc1bb7c23 */ /* 0x000fe20008010091 */
[----:B------:R-:W-:Y:S01]  /*8720*/  @P6 SHF.L.U32 R169, R143, 0x10, RZ ;  /* 0x000000108fa96819 */ /* 0x000fe200000006ff */
[----:B------:R-:W-:Y:S01]  /*8730*/  FMUL.FTZ R141, R67, R141 ;  /* 0x0000008d438d7220 */ /* 0x000fe20000410000 */
[----:B------:R-:W-:Y:S01]  /*8740*/  FFMA.FTZ R138, R138, UR12, R139 ;  /* 0x0000000c8a8a7c23 */ /* 0x000fe2000801008b */
[----:B------:R-:W-:Y:S01]  /*8750*/  @P4 SHF.L.U32 R139, R142, 0x10, RZ ;  /* 0x000000108e8b4819 */ /* 0x000fe200000006ff */
[----:B------:R-:W-:Y:S02]  /*8760*/  FADD.FTZ R187, R194, -R187 ;  /* 0x800000bbc2bb7221 */ /* 0x000fe40000010000 */
[----:B------:R-:W-:Y:S01]  /*8770*/  FMUL.FTZ R185, R138, UR5 ;  /* 0x000000058ab97c20 */ /* 0x000fe20008410000 */
[----:B------:R-:W-:-:S03]  /*8780*/  FSEL R141, R141, RZ, P3 ;  /* 0x000000ff8d8d7208 */ /* 0x000fc60001800000 */
[----:B------:R-:W-:Y:S01]  /*8790*/  FMUL.FTZ R185, R185, UR4 ;  /* 0x00000004b9b97c20 */ /* 0x000fe20008410000 */
[----:B------:R-:W-:-:S03]  /*87a0*/  F2FP.BF16.F32.PACK_AB R141, R141, R189 ;  /* 0x000000bd8d8d723e */ /* 0x000fc600000010ff */
[----:B------:R-:W-:Y:S01]  /*87b0*/  @P4 FMUL.FTZ R182, R185, R139 ;  /* 0x0000008bb9b64220 */ /* 0x000fe20000410000 */
[----:B------:R-:W-:Y:S01]  /*87c0*/  PRMT R139, R50, 0x7632, R139 ;  /* 0x00007632328b7816 */ /* 0x000fe2000000008b */
[----:B------:R-:W-:-:S03]  /*87d0*/  FMUL.FTZ R185, R68, R185 ;  /* 0x000000b944b97220 */ /* 0x000fc60000410000 */
[----:B------:R-:W-:-:S05]  /*87e0*/  SHF.L.U32 R139, R139, 0x10, RZ ;  /* 0x000000108b8b7819 */ /* 0x000fca00000006ff */
[--C-:B------:R-:W-:Y:S01]  /*87f0*/  FFMA.FTZ R187, R187, UR12, R139.reuse ;  /* 0x0000000cbbbb7c23 */ /* 0x100fe2000801008b */
[----:B------:R-:W-:-:S03]  /*8800*/  @P5 PRMT R139, R142, 0x7632, R139 ;  /* 0x000076328e8b5816 */ /* 0x000fc6000000008b */
[----:B------:R-:W-:Y:S01]  /*8810*/  FMUL.FTZ R142, R187, UR5 ;  /* 0x00000005bb8e7c20 */ /* 0x000fe20008410000 */
[----:B------:R-:W-:Y:S02]  /*8820*/  @P5 SHF.L.U32 R139, R139, 0x10, RZ ;  /* 0x000000108b8b5819 */ /* 0x000fe400000006ff */
[----:B------:R-:W-:Y:S01]  /*8830*/  F2FP.BF16.F32.PACK_AB R138, R187, R138 ;  /* 0x0000008abb8a723e */ /* 0x000fe200000010ff */
[----:B------:R-:W-:Y:S01]  /*8840*/  FMUL.FTZ R142, R142, UR4 ;  /* 0x000000048e8e7c20 */ /* 0x000fe20008410000 */
[----:B------:R-:W-:-:S03]  /*8850*/  MOV R187, RZ ;  /* 0x000000ff00bb7202 */ /* 0x000fc60000000f00 */
[----:B------:R-:W-:Y:S01]  /*8860*/  @P5 FMUL.FTZ R184, R142, R139 ;  /* 0x0000008b8eb85220 */ /* 0x000fe20000410000 */
[----:B------:R-:W-:Y:S01]  /*8870*/  FADD.FTZ R139, R188, -R186 ;  /* 0x800000babc8b7221 */ /* 0x000fe20000010000 */
[----:B------:R-:W-:Y:S01]  /*8880*/  SHF.L.U32 R186, R51, 0x10, RZ ;  /* 0x0000001033ba7819 */ /* 0x000fe200000006ff */
[----:B------:R-:W-:Y:S01]  /*8890*/  FMUL.FTZ R188, R69, R142 ;  /* 0x0000008e45bc7220 */ /* 0x000fe20000410000 */
[----:B------:R-:W-:Y:S02]  /*88a0*/  FSEL R142, R185, RZ, P4 ;  /* 0x000000ffb98e7208 */ /* 0x000fe40002000000 */
[----:B------:R-:W-:Y:S01]  /*88b0*/  LOP3.LUT P4, RZ, R168, 0xff, RZ, 0xc0, !PT ;  /* 0x000000ffa8ff7812 */ /* 0x000fe2000788c0ff */
[----:B------:R-:W-:Y:S01]  /*88c0*/  FFMA.FTZ R139, R139, UR12, R186 ;  /* 0x0000000c8b8b7c23 */ /* 0x000fe200080100ba */
[----:B------:R-:W-:Y:S02]  /*88d0*/  FSEL R188, R188, RZ, P5 ;  /* 0x000000ffbcbc7208 */ /* 0x000fe40002800000 */
[----:B------:R-:W-:Y:S01]  /*88e0*/  LOP3.LUT P5, RZ, R168, 0xff00, RZ, 0xc0, !PT ;  /* 0x0000ff00a8ff7812 */ /* 0x000fe200078ac0ff */
[----:B------:R-:W-:Y:S01]  /*88f0*/  FMUL.FTZ R168, R139, UR5 ;  /* 0x000000058ba87c20 */ /* 0x000fe20008410000 */
[----:B------:R-:W-:-:S02]  /*8900*/  MOV R185, RZ ;  /* 0x000000ff00b97202 */ /* 0x000fc40000000f00 */
[----:B------:R-:W-:Y:S01]  /*8910*/  MOV R186, RZ ;  /* 0x000000ff00ba7202 */ /* 0x000fe20000000f00 */
[----:B------:R-:W-:Y:S01]  /*8920*/  FMUL.FTZ R168, R168, UR4 ;  /* 0x00000004a8a87c20 */ /* 0x000fe20008410000 */
[----:B------:R-:W-:-:S03]  /*8930*/  F2FP.BF16.F32.PACK_AB R142, R188, R142 ;  /* 0x0000008ebc8e723e */ /* 0x000fc600000010ff */
[----:B------:R-:W-:Y:S01]  /*8940*/  @P6 FMUL.FTZ R185, R168, R169 ;  /* 0x000000a9a8b96220 */ /* 0x000fe20000410000 */
[----:B------:R-:W-:Y:S01]  /*8950*/  PRMT R169, R51, 0x7632, R169 ;  /* 0x0000763233a97816 */ /* 0x000fe200000000a9 */
[----:B------:R-:W-:Y:S01]  /*8960*/  FMUL.FTZ R168, R70, R168 ;  /* 0x000000a846a87220 */ /* 0x000fe20000410000 */
[----:B------:R-:W-:Y:S02]  /*8970*/  @P4 SHF.L.U32 R136, R140, 0x10, RZ ;  /* 0x000000108c884819 */ /* 0x000fe400000006ff */
[----:B------:R-:W-:Y:S02]  /*8980*/  SHF.L.U32 R169, R169, 0x10, RZ ;  /* 0x00000010a9a97819 */ /* 0x000fe400000006ff */
[----:B------:R-:W-:-:S03]  /*8990*/  FSEL R168, R168, RZ, P6 ;  /* 0x000000ffa8a87208 */ /* 0x000fc60003000000 */
[--C-:B------:R-:W-:Y:S01]  /*89a0*/  FFMA.FTZ R196, R196, UR12, R169.reuse ;  /* 0x0000000cc4c47c23 */ /* 0x100fe200080100a9 */
[----:B------:R-:W-:-:S03]  /*89b0*/  @P0 PRMT R169, R143, 0x7632, R169 ;  /* 0x000076328fa90816 */ /* 0x000fc600000000a9 */
[C---:B------:R-:W-:Y:S01]  /*89c0*/  FMUL.FTZ R143, R196.reuse, UR5 ;  /* 0x00000005c48f7c20 */ /* 0x040fe20008410000 */
[----:B------:R-:W-:Y:S02]  /*89d0*/  @P0 SHF.L.U32 R169, R169, 0x10, RZ ;  /* 0x00000010a9a90819 */ /* 0x000fe400000006ff */
[----:B------:R-:W-:Y:S01]  /*89e0*/  F2FP.BF16.F32.PACK_AB R139, R196, R139 ;  /* 0x0000008bc48b723e */ /* 0x000fe200000010ff */
[----:B------:R-:W-:-:S04]  /*89f0*/  FMUL.FTZ R143, R143, UR4 ;  /* 0x000000048f8f7c20 */ /* 0x000fc80008410000 */
[----:B------:R-:W-:Y:S01]  /*8a00*/  @P0 FMUL.FTZ R186, R143, R169 ;  /* 0x000000a98fba0220 */ /* 0x000fe20000410000 */
[----:B------:R-:W-:Y:S01]  /*8a10*/  FADD.FTZ R169, R183, -R181 ;  /* 0x800000b5b7a97221 */ /* 0x000fe20000010000 */
[----:B------:R-:W-:Y:S01]  /*8a20*/  SHF.L.U32 R181, R48, 0x10, RZ ;  /* 0x0000001030b57819 */ /* 0x000fe200000006ff */
[----:B------:R-:W-:Y:S01]  /*8a30*/  FMUL.FTZ R143, R71, R143 ;  /* 0x0000008f478f7220 */ /* 0x000fe20000410000 */
[----:B------:R-:W-:-:S03]  /*8a40*/  MOV R183, RZ ;  /* 0x000000ff00b77202 */ /* 0x000fc60000000f00 */
[--C-:B------:R-:W-:Y:S01]  /*8a50*/  FFMA.FTZ R169, R169, UR12, R181.reuse ;  /* 0x0000000ca9a97c23 */ /* 0x100fe200080100b5 */
[----:B------:R-:W-:Y:S02]  /*8a60*/  PRMT R181, R48, 0x7632, R181 ;  /* 0x0000763230b57816 */ /* 0x000fe400000000b5 */
[----:B------:R-:W-:Y:S02]  /*8a70*/  FSEL R143, R143, RZ, P0 ;  /* 0x000000ff8f8f7208 */ /* 0x000fe40000000000 */
[----:B------:R-:W-:Y:S02]  /*8a80*/  SHF.L.U32 R181, R181, 0x10, RZ ;  /* 0x00000010b5b57819 */ /* 0x000fe400000006ff */
[----:B------:R-:W-:-:S03]  /*8a90*/  F2FP.BF16.F32.PACK_AB R143, R143, R168 ;  /* 0x000000a88f8f723e */ /* 0x000fc600000010ff */
[----:B------:R-:W-:Y:S01]  /*8aa0*/  FFMA.FTZ R190, R190, UR12, R181 ;  /* 0x0000000cbebe7c23 */ /* 0x000fe200080100b5 */
[----:B------:R-:W-:-:S04]  /*8ab0*/  FMUL.FTZ R181, R169, UR5 ;  /* 0x00000005a9b57c20 */ /* 0x000fc80008410000 */
[----:B------:R-:W-:-:S04]  /*8ac0*/  FMUL.FTZ R181, R181, UR4 ;  /* 0x00000004b5b57c20 */ /* 0x000fc80008410000 */
[----:B------:R-:W-:Y:S01]  /*8ad0*/  @P4 FMUL.FTZ R183, R181, R136 ;  /* 0x00000088b5b74220 */ /* 0x000fe20000410000 */
[----:B------:R-:W-:Y:S01]  /*8ae0*/  @P5 PRMT R136, R140, 0x7632, R136 ;  /* 0x000076328c885816 */ /* 0x000fe20000000088 */
[----:B------:R-:W-:Y:S01]  /*8af0*/  FMUL.FTZ R140, R190, UR5 ;  /* 0x00000005be8c7c20 */ /* 0x000fe20008410000 */
[----:B------:R-:W-:Y:S02]  /*8b00*/  FMUL.FTZ R181, R64, R181 ;  /* 0x000000b540b57220 */ /* 0x000fe40000410000 */
[----:B------:R-:W-:Y:S01]  /*8b10*/  @P5 SHF.L.U32 R136, R136, 0x10, RZ ;  /* 0x0000001088885819 */ /* 0x000fe200000006ff */
[----:B------:R-:W-:Y:S02]  /*8b20*/  FMUL.FTZ R140, R140, UR4 ;  /* 0x000000048c8c7c20 */ /* 0x000fe40008410000 */
[----:B------:R-:W-:Y:S02]  /*8b30*/  FSEL R181, R181, RZ, P4 ;  /* 0x000000ffb5b57208 */ /* 0x000fe40002000000 */
[----:B------:R-:W-:Y:S01]  /*8b40*/  @P5 FMUL.FTZ R187, R140, R136 ;  /* 0x000000888cbb5220 */ /* 0x000fe20000410000 */
[----:B------:R-:W-:Y:S01]  /*8b50*/  FMUL.FTZ R140, R65, R140 ;  /* 0x0000008c418c7220 */ /* 0x000fe20000410000 */
[----:B------:R-:W-:-:S04]  /*8b60*/  F2FP.BF16.F32.PACK_AB R136, R190, R169 ;  /* 0x000000a9be88723e */ /* 0x000fc800000010ff */
[----:B------:R-:W-:-:S04]  /*8b70*/  FSEL R140, R140, RZ, P5 ;  /* 0x000000ff8c8c7208 */ /* 0x000fc80002800000 */
[----:B------:R-:W-:Y:S01]  /*8b80*/  F2FP.BF16.F32.PACK_AB R140, R140, R181 ;  /* 0x000000b58c8c723e */ /* 0x000fe200000010ff */
[----:B------:R-:W-:Y:S06]  /*8b90*/  BRA `(.L_x_4995) ;  /* 0x0000000400b07947 */ /* 0x000fec0003800000 */
.L_x_4994:
[--C-:B------:R-:W-:Y:S01]  /*8ba0*/  FFMA.FTZ R182, R182, UR13, R145.reuse ;  /* 0x0000000db6b67c23 */ /* 0x100fe20008010091 */
[----:B------:R-:W-:Y:S01]  /*8bb0*/  LOP3.LUT P5, RZ, R168, 0xff0000, RZ, 0xc0, !PT ;  /* 0x00ff0000a8ff7812 */ /* 0x000fe200078ac0ff */
[----:B------:R-:W-:Y:S01]  /*8bc0*/  FFMA.FTZ R189, R189, UR13, R145 ;  /* 0x0000000dbdbd7c23 */ /* 0x000fe20008010091 */
[----:B------:R-:W-:Y:S01]  /*8bd0*/  SHF.L.U32 R178, R49, 0x10, RZ ;  /* 0x0000001031b27819 */ /* 0x000fe200000006ff */
[----:B------:R-:W-:Y:S01]  /*8be0*/  FADD.FTZ R182, R184, -R182 ;  /* 0x800000b6b8b67221 */ /* 0x000fe20000010000 */
[----:B------:R-:W-:Y:S01]  /*8bf0*/  LOP3.LUT P4, RZ, R168, 0xff000000, RZ, 0xc0, !PT ;  /* 0xff000000a8ff7812 */ /* 0x000fe2000788c0ff */
[----:B------:R-:W-:Y:S01]  /*8c00*/  FADD.FTZ R190, R190, -R189 ;  /* 0x800000bdbebe7221 */ /* 0x000fe20000010000 */
[--C-:B------:R-:W-:Y:S01]  /*8c10*/  FFMA.FTZ R191, R191, UR13, R145.reuse ;  /* 0x0000000dbfbf7c23 */ /* 0x100fe20008010091 */
[----:B------:R-:W-:Y:S01]  /*8c20*/  FFMA.FTZ R178, R182, UR12, R178 ;  /* 0x0000000cb6b27c23 */ /* 0x000fe200080100b2 */
[----:B------:R-:W-:Y:S01]  /*8c30*/  FFMA.FTZ R185, R185, UR13, R145 ;  /* 0x0000000db9b97c23 */ /* 0x000fe20008010091 */
[----:B------:R-:W-:Y:S01]  /*8c40*/  LOP3.LUT P0, RZ, R169, 0xff, RZ, 0xc0, !PT ;  /* 0x000000ffa9ff7812 */ /* 0x000fe2000780c0ff */
[----:B------:R-:W-:Y:S01]  /*8c50*/  FADD.FTZ R192, R192, -R191 ;  /* 0x800000bfc0c07221 */ /* 0x000fe20000010000 */
[----:B------:R-:W-:Y:S01]  /*8c60*/  FMUL.FTZ R178, R178, UR5 ;  /* 0x00000005b2b27c20 */ /* 0x000fe20008410000 */
[----:B------:R-:W-:Y:S01]  /*8c70*/  FADD.FTZ R185, R187, -R185 ;  /* 0x800000b9bbb97221 */ /* 0x000fe20000010000 */
[----:B-----5:R-:W-:Y:S01]  /*8c80*/  @P5 SHF.L.U32 R179, R141, 0x10, RZ ;  /* 0x000000108db35819 */ /* 0x020fe200000006ff */
[--C-:B------:R-:W-:Y:S01]  /*8c90*/  FFMA.FTZ R193, R193, UR13, R145.reuse ;  /* 0x0000000dc1c17c23 */ /* 0x100fe20008010091 */
[----:B------:R-:W-:Y:S01]  /*8ca0*/  FMUL.FTZ R189, R178, UR4 ;  /* 0x00000004b2bd7c20 */ /* 0x000fe20008410000 */
[----:B------:R-:W-:Y:S01]  /*8cb0*/  MOV R178, RZ ;  /* 0x000000ff00b27202 */ /* 0x000fe20000000f00 */
[----:B------:R-:W-:Y:S01]  /*8cc0*/  FFMA.FTZ R186, R186, UR13, R145 ;  /* 0x0000000dbaba7c23 */ /* 0x000fe20008010091 */
[----:B------:R-:W-:Y:S01]  /*8cd0*/  @P4 PRMT R182, R141, 0x7632, R182 ;  /* 0x000076328db64816 */ /* 0x000fe200000000b6 */
[-C--:B------:R-:W-:Y:S01]  /*8ce0*/  @P5 FMUL.FTZ R178, R179, R189.reuse ;  /* 0x000000bdb3b25220 */ /* 0x080fe20000410000 */
[----:B------:R-:W-:Y:S01]  /*8cf0*/  PRMT R179, R49, 0x7632, R179 ;  /* 0x0000763231b37816 */ /* 0x000fe200000000b3 */
[----:B------:R-:W-:Y:S01]  /*8d00*/  FADD.FTZ R194, R194, -R193 ;  /* 0x800000c1c2c27221 */ /* 0x000fe20000010000 */
[----:B------:R-:W-:Y:S01]  /*8d10*/  @P4 SHF.L.U32 R182, R182, 0x10, RZ ;  /* 0x00000010b6b64819 */ /* 0x000fe200000006ff */
[----:B------:R-:W-:Y:S01]  /*8d20*/  FADD.FTZ R186, R188, -R186 ;  /* 0x800000babcba7221 */ /* 0x000fe20000010000 */
[----:B------:R-:W-:Y:S01]  /*8d30*/  SHF.L.U32 R179, R179, 0x10, RZ ;  /* 0x00000010b3b37819 */ /* 0x000fe200000006ff */
[--C-:B------:R-:W-:Y:S01]  /*8d40*/  FFMA.FTZ R195, R195, UR13, R145.reuse ;  /* 0x0000000dc3c37c23 */ /* 0x100fe20008010091 */
[----:B------:R-:W-:Y:S01]  /*8d50*/  @P0 SHF.L.U32 R184, R142, 0x10, RZ ;  /* 0x000000108eb80819 */ /* 0x000fe200000006ff */
[----:B------:R-:W-:Y:S01]  /*8d60*/  FFMA.FTZ R181, R181, UR13, R145 ;  /* 0x0000000db5b57c23 */ /* 0x000fe20008010091 */
[C---:B------:R-:W-:Y:S01]  /*8d70*/  LOP3.LUT P3, RZ, R169.reuse, 0xff00, RZ, 0xc0, !PT ;  /* 0x0000ff00a9ff7812 */ /* 0x040fe2000786c0ff */
[----:B------:R-:W-:Y:S01]  /*8d80*/  FFMA.FTZ R179, R192, UR12, R179 ;  /* 0x0000000cc0b37c23 */ /* 0x000fe200080100b3 */
[----:B------:R-:W-:Y:S01]  /*8d90*/  LOP3.LUT P2, RZ, R169, 0xff0000, RZ, 0xc0, !PT ;  /* 0x00ff0000a9ff7812 */ /* 0x000fe2000784c0ff */
[----:B------:R-:W-:Y:S01]  /*8da0*/  FADD.FTZ R196, R196, -R195 ;  /* 0x800000c3c4c47221 */ /* 0x000fe20000010000 */
[----:B------:R-:W-:Y:S01]  /*8db0*/  FADD.FTZ R181, R183, -R181 ;  /* 0x800000b5b7b57221 */ /* 0x000fe20000010000 */
[----:B------:R-:W-:Y:S01]  /*8dc0*/  FMUL.FTZ R141, R179, UR5 ;  /* 0x00000005b38d7c20 */ /* 0x000fe20008410000 */
[----:B------:R-:W-:Y:S01]  /*8dd0*/  MOV R179, RZ ;  /* 0x000000ff00b37202 */ /* 0x000fe20000000f00 */
[----:B------:R-:W-:Y:S01]  /*8de0*/  FMUL.FTZ R189, R66, R189 ;  /* 0x000000bd42bd7220 */ /* 0x000fe20000410000 */
[----:B------:R-:W-:Y:S01]  /*8df0*/  SHF.L.U32 R183, R48, 0x10, RZ ;  /* 0x0000001030b77819 */ /* 0x000fe200000006ff */
[----:B------:R-:W-:-:S03]  /*8e00*/  FMUL.FTZ R141, R141, UR4 ;  /* 0x000000048d8d7c20 */ /* 0x000fc60008410000 */
[----:B------:R-:W-:Y:S01]  /*8e10*/  FSEL R189, R189, RZ, P5 ;  /* 0x000000ffbdbd7208 */ /* 0x000fe20002800000 */
[-C--:B------:R-:W-:Y:S01]  /*8e20*/  @P4 FMUL.FTZ R179, R182, R141.reuse ;  /* 0x0000008db6b34220 */ /* 0x080fe20000410000 */
[----:B------:R-:W-:Y:S01]  /*8e30*/  SHF.L.U32 R182, R50, 0x10, RZ ;  /* 0x0000001032b67819 */ /* 0x000fe200000006ff */
[----:B------:R-:W-:Y:S01]  /*8e40*/  FFMA.FTZ R181, R181, UR12, R183 ;  /* 0x0000000cb5b57c23 */ /* 0x000fe200080100b7 */
[----:B------:R-:W-:Y:S01]  /*8e50*/  @P2 SHF.L.U32 R188, R143, 0x10, RZ ;  /* 0x000000108fbc2819 */ /* 0x000fe200000006ff */
[----:B------:R-:W-:Y:S01]  /*8e60*/  FMUL.FTZ R141, R67, R141 ;  /* 0x0000008d438d7220 */ /* 0x000fe20000410000 */
[----:B------:R-:W-:Y:S01]  /*8e70*/  PRMT R143, R48, 0x7632, R143 ;  /* 0x00007632308f7816 */ /* 0x000fe2000000008f */
[----:B------:R-:W-:Y:S01]  /*8e80*/  FFMA.FTZ R182, R185, UR12, R182 ;  /* 0x0000000cb9b67c23 */ /* 0x000fe200080100b6 */
[----:B------:R-:W-:Y:S02]  /*8e90*/  @P3 PRMT R185, R142, 0x7632, R185 ;  /* 0x000076328eb93816 */ /* 0x000fe400000000b9 */
[----:B------:R-:W-:Y:S01]  /*8ea0*/  FSEL R141, R141, RZ, P4 ;  /* 0x000000ff8d8d7208 */ /* 0x000fe20002000000 */
[----:B------:R-:W-:Y:S01]  /*8eb0*/  FMUL.FTZ R182, R182, UR5 ;  /* 0x00000005b6b67c20 */ /* 0x000fe20008410000 */
[----:B------:R-:W-:-:S02]  /*8ec0*/  @P3 SHF.L.U32 R185, R185, 0x10, RZ ;  /* 0x00000010b9b93819 */ /* 0x000fc400000006ff */
[----:B------:R-:W-:Y:S01]  /*8ed0*/  F2FP.BF16.F32.PACK_AB R141, R141, R189 ;  /* 0x000000bd8d8d723e */ /* 0x000fe200000010ff */
[----:B------:R-:W-:Y:S01]  /*8ee0*/  FMUL.FTZ R187, R182, UR4 ;  /* 0x00000004b6bb7c20 */ /* 0x000fe20008410000 */
[----:B------:R-:W-:-:S03]  /*8ef0*/  MOV R182, RZ ;  /* 0x000000ff00b67202 */ /* 0x000fc60000000f00 */
[----:B------:R-:W-:Y:S01]  /*8f00*/  @P0 FMUL.FTZ R182, R184, R187 ;  /* 0x000000bbb8b60220 */ /* 0x000fe20000410000 */
[----:B------:R-:W-:-:S04]  /*8f10*/  PRMT R184, R50, 0x7632, R184 ;  /* 0x0000763232b87816 */ /* 0x000fc800000000b8 */
[----:B------:R-:W-:-:S05]  /*8f20*/  SHF.L.U32 R184, R184, 0x10, RZ ;  /* 0x00000010b8b87819 */ /* 0x000fca00000006ff */
[----:B------:R-:W-:-:S04]  /*8f30*/  FFMA.FTZ R184, R194, UR12, R184 ;  /* 0x0000000cc2b87c23 */ /* 0x000fc800080100b8 */
[----:B------:R-:W-:Y:S01]  /*8f40*/  FMUL.FTZ R142, R184, UR5 ;  /* 0x00000005b88e7c20 */ /* 0x000fe20008410000 */
[----:B------:R-:W-:-:S03]  /*8f50*/  MOV R184, RZ ;  /* 0x000000ff00b87202 */ /* 0x000fc60000000f00 */
[----:B------:R-:W-:-:S04]  /*8f60*/  FMUL.FTZ R142, R142, UR4 ;  /* 0x000000048e8e7c20 */ /* 0x000fc80008410000 */
[-C--:B------:R-:W-:Y:S01]  /*8f70*/  @P3 FMUL.FTZ R184, R185, R142.reuse ;  /* 0x0000008eb9b83220 */ /* 0x080fe20000410000 */
[----:B------:R-:W-:Y:S01]  /*8f80*/  SHF.L.U32 R185, R51, 0x10, RZ ;  /* 0x0000001033b97819 */ /* 0x000fe200000006ff */
[----:B------:R-:W-:-:S04]  /*8f90*/  FMUL.FTZ R142, R69, R142 ;  /* 0x0000008e458e7220 */ /* 0x000fc80000410000 */
[----:B------:R-:W-:Y:S01]  /*8fa0*/  FFMA.FTZ R185, R186, UR12, R185 ;  /* 0x0000000cbab97c23 */ /* 0x000fe200080100b9 */
[----:B------:R-:W-:Y:S02]  /*8fb0*/  FSEL R142, R142, RZ, P3 ;  /* 0x000000ff8e8e7208 */ /* 0x000fe40001800000 */
[----:B------:R-:W-:Y:S01]  /*8fc0*/  LOP3.LUT P3, RZ, R168, 0xff, RZ, 0xc0, !PT ;  /* 0x000000ffa8ff7812 */ /* 0x000fe2000786c0ff */
[----:B------:R-:W-:-:S04]  /*8fd0*/  FMUL.FTZ R185, R185, UR5 ;  /* 0x00000005b9b97c20 */ /* 0x000fc80008410000 */
[----:B------:R-:W-:Y:S01]  /*8fe0*/  FMUL.FTZ R186, R185, UR4 ;  /* 0x00000004b9ba7c20 */ /* 0x000fe20008410000 */
[----:B------:R-:W-:-:S03]  /*8ff0*/  MOV R185, RZ ;  /* 0x000000ff00b97202 */ /* 0x000fc60000000f00 */
[-C--:B------:R-:W-:Y:S01]  /*9000*/  @P2 FMUL.FTZ R185, R188, R186.reuse ;  /* 0x000000babcb92220 */ /* 0x080fe20000410000 */
[----:B------:R-:W-:Y:S01]  /*9010*/  FMUL.FTZ R188, R68, R187 ;  /* 0x000000bb44bc7220 */ /* 0x000fe20000410000 */
[----:B------:R-:W-:Y:S01]  /*9020*/  FMUL.FTZ R191, R70, R186 ;  /* 0x000000ba46bf7220 */ /* 0x000fe20000410000 */
[----:B------:R-:W-:-:S03]  /*9030*/  CS2R R186, SRZ ;  /* 0x0000000000ba7805 */ /* 0x000fc6000001ff00 */
[----:B------:R-:W-:Y:S02]  /*9040*/  FSEL R188, R188, RZ, P0 ;  /* 0x000000ffbcbc7208 */ /* 0x000fe40000000000 */
[C---:B------:R-:W-:Y:S02]  /*9050*/  ISETP.GE.U32.AND P0, PT, R168.reuse, RZ, PT ;  /* 0x000000ffa800720c */ /* 0x040fe40003f06070 */
[----:B------:R-:W-:Y:S02]  /*9060*/  FSEL R191, R191, RZ, P2 ;  /* 0x000000ffbfbf7208 */ /* 0x000fe40001000000 */
[----:B------:R-:W-:Y:S02]  /*9070*/  LOP3.LUT P2, RZ, R168, 0xff00, RZ, 0xc0, !PT ;  /* 0x0000ff00a8ff7812 */ /* 0x000fe4000784c0ff */
[----:B------:R-:W-:Y:S02]  /*9080*/  ISETP.GE.U32.AND.EX P0, PT, R169, 0x1000000, PT, P0 ;  /* 0x01000000a900780c */ /* 0x000fe40003f06100 */
[----:B------:R-:W-:-:S02]  /*9090*/  PRMT R168, R51, 0x7632, R168 ;  /* 0x0000763233a87816 */ /* 0x000fc400000000a8 */
[C---:B------:R-:W-:Y:S02]  /*90a0*/  SHF.L.U32 R169, R143.reuse, 0x10, RZ ;  /* 0x000000108fa97819 */ /* 0x040fe400000006ff */
[----:B------:R-:W-:Y:S02]  /*90b0*/  SHF.L.U32 R168, R168, 0x10, RZ ;  /* 0x00000010a8a87819 */ /* 0x000fe400000006ff */
[----:B------:R-:W-:Y:S01]  /*90c0*/  F2FP.BF16.F32.PACK_AB R142, R142, R188 ;  /* 0x000000bc8e8e723e */ /* 0x000fe200000010ff */
[----:B------:R-:W-:Y:S02]  /*90d0*/  FFMA.FTZ R169, R190, UR12, R169 ;  /* 0x0000000cbea97c23 */ /* 0x000fe400080100a9 */
[----:B------:R-:W-:Y:S02]  /*90e0*/  FFMA.FTZ R168, R196, UR12, R168 ;  /* 0x0000000cc4a87c23 */ /* 0x000fe400080100a8 */
[----:B------:R-:W-:Y:S01]  /*90f0*/  @P0 PRMT R143, R143, 0x7632, R143 ;  /* 0x000076328f8f0816 */ /* 0x000fe2000000008f */
[----:B------:R-:W-:Y:S01]  /*9100*/  FMUL.FTZ R169, R169, UR5 ;  /* 0x00000005a9a97c20 */ /* 0x000fe20008410000 */
[----:B------:R-:W-:-:S02]  /*9110*/  FMUL.FTZ R168, R168, UR5 ;  /* 0x00000005a8a87c20 */ /* 0x000fc40008410000 */
[----:B------:R-:W-:Y:S02]  /*9120*/  @P0 SHF.L.U32 R183, R143, 0x10, RZ ;  /* 0x000000108fb70819 */ /* 0x000fe400000006ff */
[----:B------:R-:W-:Y:S01]  /*9130*/  FMUL.FTZ R143, R168, UR4 ;  /* 0x00000004a88f7c20 */ /* 0x000fe20008410000 */
[----:B------:R-:W-:Y:S01]  /*9140*/  FMUL.FTZ R168, R181, UR5 ;  /* 0x00000005b5a87c20 */ /* 0x000fe20008410000 */
[C---:B------:R-:W-:Y:S02]  /*9150*/  @P3 SHF.L.U32 R181, R140.reuse, 0x10, RZ ;  /* 0x000000108cb53819 */ /* 0x040fe400000006ff */
[----:B------:R-:W-:Y:S01]  /*9160*/  @P2 PRMT R140, R140, 0x7632, R140 ;  /* 0x000076328c8c2816 */ /* 0x000fe2000000008c */
[----:B------:R-:W-:Y:S01]  /*9170*/  FMUL.FTZ R168, R168, UR4 ;  /* 0x00000004a8a87c20 */ /* 0x000fe20008410000 */
[-C--:B------:R-:W-:Y:S01]  /*9180*/  @P0 FMUL.FTZ R186, R183, R143.reuse ;  /* 0x0000008fb7ba0220 */ /* 0x080fe20000410000 */
[----:B------:R-:W-:Y:S01]  /*9190*/  MOV R183, RZ ;  /* 0x000000ff00b77202 */ /* 0x000fe20000000f00 */
[----:B------:R-:W-:Y:S01]  /*91a0*/  FMUL.FTZ R143, R71, R143 ;  /* 0x0000008f478f7220 */ /* 0x000fe20000410000 */
        /* <DEDUP_REMOVED lines=11> */
.L_x_4995:
        /* <DEDUP_REMOVED lines=16> */
[--C-:B------:R-:W-:Y:S01]  /*9360*/  FFMA.FTZ R170, R170, UR13, R145.reuse ;  /* 0x0000000daaaa7c23 */ /* 0x100fe20008010091 */
[----:B------:R-:W-:Y:S01]  /*9370*/  LOP3.LUT P3, RZ, R160, 0xff000000, RZ, 0xc0, !PT ;  /* 0xff000000a0ff7812 */ /* 0x000fe2000786c0ff */
[----:B------:R-:W-:Y:S01]  /*9380*/  FFMA.FTZ R137, R137, UR12, R136 ;  /* 0x0000000c89897c23 */ /* 0x000fe20008010088 */
[--C-:B------:R-:W-:Y:S01]  /*9390*/  FFMA.FTZ R136, R172, UR13, R145.reuse ;  /* 0x0000000dac887c23 */ /* 0x100fe20008010091 */
[----:B------:R-:W-:Y:S01]  /*93a0*/  MOV R168, RZ ;  /* 0x000000ff00a87202 */ /* 0x000fe20000000f00 */
[----:B------:R-:W-:Y:S01]  /*93b0*/  FADD.FTZ R171, R171, -R170 ;  /* 0x800000aaabab7221 */ /* 0x000fe20000010000 */
[----:B------:R-:W-:Y:S01]  /*93c0*/  FMUL.FTZ R159, R137, UR5 ;  /* 0x00000005899f7c20 */ /* 0x000fe20008410000 */
[----:B------:R-:W-:Y:S01]  /*93d0*/  FADD.FTZ R136, R173, -R136 ;  /* 0x80000088ad887221 */ /* 0x000fe20000010000 */
[----:B-----5:R-:W-:Y:S01]  /*93e0*/  @P2 SHF.L.U32 R138, R141, 0x10, RZ ;  /* 0x000000108d8a2819 */ /* 0x020fe200000006ff */
[--C-:B------:R-:W-:Y:S01]  /*93f0*/  FFMA.FTZ R169, R174, UR13, R145.reuse ;  /* 0x0000000daea97c23 */ /* 0x100fe20008010091 */
[----:B------:R-:W-:Y:S01]  /*9400*/  FMUL.FTZ R159, R159, UR4 ;  /* 0x000000049f9f7c20 */ /* 0x000fe20008410000 */
[----:B------:R-:W-:Y:S01]  /*9410*/  LOP3.LUT P4, RZ, R161, 0xff, RZ, 0xc0, !PT ;  /* 0x000000ffa1ff7812 */ /* 0x000fe2000788c0ff */
[----:B------:R-:W-:Y:S01]  /*9420*/  FFMA.FTZ R165, R165, UR13, R145 ;  /* 0x0000000da5a57c23 */ /* 0x000fe20008010091 */
[----:B------:R-:W-:Y:S01]  /*9430*/  SHF.L.U32 R139, R46, 0x10, RZ ;  /* 0x000000102e8b7819 */ /* 0x000fe200000006ff */
[----:B------:R-:W-:Y:S01]  /*9440*/  @P2 FMUL.FTZ R163, R159, R138 ;  /* 0x0000008a9fa32220 */ /* 0x000fe20000410000 */
[----:B------:R-:W-:Y:S01]  /*9450*/  PRMT R138, R45, 0x7632, R138 ;  /* 0x000076322d8a7816 */ /* 0x000fe2000000008a */
[----:B------:R-:W-:Y:S01]  /*9460*/  FADD.FTZ R169, R175, -R169 ;  /* 0x800000a9afa97221 */ /* 0x000fe20000010000 */
[C---:B------:R-:W-:Y:S01]  /*9470*/  LOP3.LUT P5, RZ, R161.reuse, 0xff00, RZ, 0xc0, !PT ;  /* 0x0000ff00a1ff7812 */ /* 0x040fe200078ac0ff */
[--C-:B------:R-:W-:Y:S01]  /*9480*/  FFMA.FTZ R176, R176, UR13, R145.reuse ;  /* 0x0000000db0b07c23 */ /* 0x100fe20008010091 */
[----:B------:R-:W-:Y:S01]  /*9490*/  SHF.L.U32 R138, R138, 0x10, RZ ;  /* 0x000000108a8a7819 */ /* 0x000fe200000006ff */
[----:B------:R-:W-:Y:S01]  /*94a0*/  FFMA.FTZ R158, R158, UR13, R145 ;  /* 0x0000000d9e9e7c23 */ /* 0x000fe20008010091 */
[----:B------:R-:W-:Y:S01]  /*94b0*/  LOP3.LUT P6, RZ, R161, 0xff0000, RZ, 0xc0, !PT ;  /* 0x00ff0000a1ff7812 */ /* 0x000fe200078cc0ff */
[----:B------:R-:W-:Y:S01]  /*94c0*/  FADD.FTZ R177, R177, -R176 ;  /* 0x800000b0b1b17221 */ /* 0x000fe20000010000 */
[----:B------:R-:W-:Y:S01]  /*94d0*/  ISETP.GE.U32.AND P0, PT, R160, RZ, PT ;  /* 0x000000ffa000720c */ /* 0x000fe20003f06070 */
[--C-:B------:R-:W-:Y:S01]  /*94e0*/  FFMA.FTZ R136, R136, UR12, R138.reuse ;  /* 0x0000000c88887c23 */ /* 0x100fe2000801008a */
[----:B------:R-:W-:Y:S01]  /*94f0*/  @P3 PRMT R138, R141, 0x7632, R138 ;  /* 0x000076328d8a3816 */ /* 0x000fe2000000008a */
[----:B------:R-:W-:Y:S01]  /*9500*/  FADD.FTZ R158, R162, -R158 ;  /* 0x8000009ea29e7221 */ /* 0x000fe20000010000 */
[----:B------:R-:W-:Y:S01]  /*9510*/  ISETP.GE.U32.AND.EX P0, PT, R161, 0x1000000, PT, P0 ;  /* 0x01000000a100780c */ /* 0x000fe20003f06100 */
[----:B------:R-:W-:Y:S01]  /*9520*/  FMUL.FTZ R141, R136, UR5 ;  /* 0x00000005888d7c20 */ /* 0x000fe20008410000 */
[----:B------:R-:W-:Y:S01]  /*9530*/  @P3 SHF.L.U32 R138, R138, 0x10, RZ ;  /* 0x000000108a8a3819 */ /* 0x000fe200000006ff */
[----:B------:R-:W-:Y:S01]  /*9540*/  FMUL.FTZ R159, R74, R159 ;  /* 0x0000009f4a9f7220 */ /* 0x000fe20000410000 */
[----:B------:R-:W-:Y:S01]  /*9550*/  F2FP.BF16.F32.PACK_AB R137, R136, R137 ;  /* 0x000000898889723e */ /* 0x000fe200000010ff */
[----:B------:R-:W-:Y:S01]  /*9560*/  FMUL.FTZ R141, R141, UR4 ;  /* 0x000000048d8d7c20 */ /* 0x000fe20008410000 */
[----:B------:R-:W-:-:S02]  /*9570*/  MOV R162, RZ ;  /* 0x000000ff00a27202 */ /* 0x000fc40000000f00 */
[----:B------:R-:W-:Y:S01]  /*9580*/  @P6 SHF.L.U32 R161, R143, 0x10, RZ ;  /* 0x000000108fa16819 */ /* 0x000fe200000006ff */
[----:B------:R-:W-:Y:S01]  /*9590*/  @P3 FMUL.FTZ R168, R141, R138 ;  /* 0x0000008a8da83220 */ /* 0x000fe20000410000 */
[----:B------:R-:W-:Y:S01]  /*95a0*/  FADD.FTZ R138, R166, -R164 ;  /* 0x800000a4a68a7221 */ /* 0x000fe20000010000 */
[----:B------:R-:W-:Y:S01]  /*95b0*/  MOV R164, RZ ;  /* 0x000000ff00a47202 */ /* 0x000fe20000000f00 */
[----:B------:R-:W-:Y:S01]  /*95c0*/  FMUL.FTZ R141, R75, R141 ;  /* 0x0000008d4b8d7220 */ /* 0x000fe20000410000 */
[----:B------:R-:W-:Y:S01]  /*95d0*/  MOV R166, RZ ;  /* 0x000000ff00a67202 */ /* 0x000fe20000000f00 */
[----:B------:R-:W-:Y:S01]  /*95e0*/  FFMA.FTZ R138, R138, UR12, R139 ;  /* 0x0000000c8a8a7c23 */ /* 0x000fe2000801008b */
[----:B------:R-:W-:Y:S02]  /*95f0*/  @P4 SHF.L.U32 R139, R142, 0x10, RZ ;  /* 0x000000108e8b4819 */ /* 0x000fe400000006ff */
[----:B------:R-:W-:Y:S01]  /*9600*/  FSEL R159, R159, RZ, P2 ;  /* 0x000000ff9f9f7208 */ /* 0x000fe20001000000 */
        /* <DEDUP_REMOVED lines=13> */
[----:B------:R-:W-:-:S04]  /*96e0*/  FMUL.FTZ R142, R142, UR4 ;  /* 0x000000048e8e7c20 */ /* 0x000fc80008410000 */
[----:B------:R-:W-:Y:S01]  /*96f0*/  @P5 FMUL.FTZ R166, R142, R139 ;  /* 0x0000008b8ea65220 */ /* 0x000fe20000410000 */
[----:B------:R-:W-:Y:S01]  /*9700*/  FADD.FTZ R139, R167, -R165 ;  /* 0x800000a5a78b7221 */ /* 0x000fe20000010000 */
[----:B------:R-:W-:Y:S01]  /*9710*/  SHF.L.U32 R165, R47, 0x10, RZ ;  /* 0x000000102fa57819 */ /* 0x000fe200000006ff */
[----:B------:R-:W-:Y:S01]  /*9720*/  FMUL.FTZ R167, R77, R142 ;  /* 0x0000008e4da77220 */ /* 0x000fe20000410000 */
[----:B------:R-:W-:Y:S02]  /*9730*/  FSEL R142, R170, RZ, P4 ;  /* 0x000000ffaa8e7208 */ /* 0x000fe40002000000 */
[C---:B------:R-:W-:Y:S01]  /*9740*/  LOP3.LUT P4, RZ, R160.reuse, 0xff, RZ, 0xc0, !PT ;  /* 0x000000ffa0ff7812 */ /* 0x040fe2000788c0ff */
[----:B------:R-:W-:Y:S01]  /*9750*/  FFMA.FTZ R139, R139, UR12, R165 ;  /* 0x0000000c8b8b7c23 */ /* 0x000fe200080100a5 */
[----:B------:R-:W-:Y:S02]  /*9760*/  FSEL R167, R167, RZ, P5 ;  /* 0x000000ffa7a77208 */ /* 0x000fe40002800000 */
[----:B------:R-:W-:Y:S01]  /*9770*/  LOP3.LUT P5, RZ, R160, 0xff00, RZ, 0xc0, !PT ;  /* 0x0000ff00a0ff7812 */ /* 0x000fe200078ac0ff */
[----:B------:R-:W-:Y:S01]  /*9780*/  FMUL.FTZ R160, R139, UR5 ;  /* 0x000000058ba07c20 */ /* 0x000fe20008410000 */
[----:B------:R-:W-:-:S02]  /*9790*/  MOV R165, RZ ;  /* 0x000000ff00a57202 */ /* 0x000fc40000000f00 */
[----:B------:R-:W-:Y:S01]  /*97a0*/  F2FP.BF16.F32.PACK_AB R142, R167, R142 ;  /* 0x0000008ea78e723e */ /* 0x000fe200000010ff */
[----:B------:R-:W-:-:S04]  /*97b0*/  FMUL.FTZ R160, R160, UR4 ;  /* 0x00000004a0a07c20 */ /* 0x000fc80008410000 */
[----:B------:R-:W-:Y:S01]  /*97c0*/  @P6 FMUL.FTZ R165, R160, R161 ;  /* 0x000000a1a0a56220 */ /* 0x000fe20000410000 */
[----:B------:R-:W-:Y:S01]  /*97d0*/  FMUL.FTZ R170, R78, R160 ;  /* 0x000000a04eaa7220 */ /* 0x000fe20000410000 */
[----:B------:R-:W-:Y:S02]  /*97e0*/  PRMT R160, R47, 0x7632, R160 ;  /* 0x000076322fa07816 */ /* 0x000fe400000000a0 */
[----:B------:R-:W-:Y:S02]  /*97f0*/  @P0 PRMT R161, R143, 0x7632, R161 ;  /* 0x000076328fa10816 */ /* 0x000fe400000000a1 */
[----:B------:R-:W-:Y:S02]  /*9800*/  SHF.L.U32 R160, R160, 0x10, RZ ;  /* 0x00000010a0a07819 */ /* 0x000fe400000006ff */
[----:B------:R-:W-:Y:S02]  /*9810*/  @P0 SHF.L.U32 R161, R161, 0x10, RZ ;  /* 0x00000010a1a10819 */ /* 0x000fe400000006ff */
[----:B------:R-:W-:Y:S01]  /*9820*/  @P4 SHF.L.U32 R136, R140, 0x10, RZ ;  /* 0x000000108c884819 */ /* 0x000fe200000006ff */
[----:B------:R-:W-:Y:S01]  /*9830*/  FFMA.FTZ R177, R177, UR12, R160 ;  /* 0x0000000cb1b17c23 */ /* 0x000fe200080100a0 */
[----:B------:R-:W-:-:S02]  /*9840*/  MOV R160, RZ ;  /* 0x000000ff00a07202 */ /* 0x000fc40000000f00 */
[----:B------:R-:W-:Y:S01]  /*9850*/  FSEL R170, R170, RZ, P6 ;  /* 0x000000ffaaaa7208 */ /* 0x000fe20003000000 */
[C---:B------:R-:W-:Y:S01]  /*9860*/  FMUL.FTZ R143, R177.reuse, UR5 ;  /* 0x00000005b18f7c20 */ /* 0x040fe20008410000 */
[----:B------:R-:W-:-:S03]  /*9870*/  F2FP.BF16.F32.PACK_AB R139, R177, R139 ;  /* 0x0000008bb18b723e */ /* 0x000fc600000010ff */
[----:B------:R-:W-:-:S04]  /*9880*/  FMUL.FTZ R143, R143, UR4 ;  /* 0x000000048f8f7c20 */ /* 0x000fc80008410000 */
[----:B------:R-:W-:Y:S01]  /*9890*/  @P0 FMUL.FTZ R160, R143, R161 ;  /* 0x000000a18fa00220 */ /* 0x000fe20000410000 */
[----:B------:R-:W-:Y:S01]  /*98a0*/  SHF.L.U32 R161, R44, 0x10, RZ ;  /* 0x000000102ca17819 */ /* 0x000fe200000006ff */
[----:B------:R-:W-:-:S04]  /*98b0*/  FMUL.FTZ R143, R79, R143 ;  /* 0x0000008f4f8f7220 */ /* 0x000fc80000410000 */
[--C-:B------:R-:W-:Y:S01]  /*98c0*/  FFMA.FTZ R158, R158, UR12, R161.reuse ;  /* 0x0000000c9e9e7c23 */ /* 0x100fe200080100a1 */
[----:B------:R-:W-:Y:S02]  /*98d0*/  PRMT R161, R44, 0x7632, R161 ;  /* 0x000076322ca17816 */ /* 0x000fe400000000a1 */
[----:B------:R-:W-:Y:S01]  /*98e0*/  FSEL R143, R143, RZ, P0 ;  /* 0x000000ff8f8f7208 */ /* 0x000fe20000000000 */
[----:B------:R-:W-:Y:S01]  /*98f0*/  FMUL.FTZ R169, R158, UR5 ;  /* 0x000000059ea97c20 */ /* 0x000fe20008410000 */
[----:B------:R-:W-:Y:S02]  /*9900*/  SHF.L.U32 R161, R161, 0x10, RZ ;  /* 0x00000010a1a17819 */ /* 0x000fe400000006ff */
[----:B------:R-:W-:Y:S01]  /*9910*/  F2FP.BF16.F32.PACK_AB R143, R143, R170 ;  /* 0x000000aa8f8f723e */ /* 0x000fe200000010ff */
[----:B------:R-:W-:Y:S02]  /*9920*/  FMUL.FTZ R169, R169, UR4 ;  /* 0x00000004a9a97c20 */ /* 0x000fe40008410000 */
[----:B------:R-:W-:Y:S01]  /*9930*/  FFMA.FTZ R171, R171, UR12, R161 ;  /* 0x0000000cabab7c23 */ /* 0x000fe200080100a1 */
[----:B------:R-:W-:Y:S01]  /*9940*/  MOV R161, RZ ;  /* 0x000000ff00a17202 */ /* 0x000fe20000000f00 */
[----:B------:R-:W-:Y:S01]  /*9950*/  @P4 FMUL.FTZ R161, R169, R136 ;  /* 0x00000088a9a14220 */ /* 0x000fe20000410000 */
[----:B------:R-:W-:Y:S01]  /*9960*/  @P5 PRMT R136, R140, 0x7632, R136 ;  /* 0x000076328c885816 */ /* 0x000fe20000000088 */
[----:B------:R-:W-:Y:S01]  /*9970*/  FMUL.FTZ R140, R171, UR5 ;  /* 0x00000005ab8c7c20 */ /* 0x000fe20008410000 */
[----:B------:R-:W-:-:S02]  /*9980*/  FMUL.FTZ R169, R72, R169 ;  /* 0x000000a948a97220 */ /* 0x000fc40000410000 */
        /* <DEDUP_REMOVED lines=9> */
.L_x_4996:
[--C-:B------:R-:W-:Y:S01]  /*9a20*/  FFMA.FTZ R159, R159, UR13, R145.reuse ;  /* 0x0000000d9f9f7c23 */ /* 0x100fe20008010091 */
[----:B------:R-:W-:Y:S01]  /*9a30*/  LOP3.LUT P5, RZ, R160, 0xff0000, RZ, 0xc0, !PT ;  /* 0x00ff0000a0ff7812 */ /* 0x000fe200078ac0ff */
[----:B------:R-:W-:Y:S01]  /*9a40*/  FFMA.FTZ R172, R172, UR13, R145 ;  /* 0x0000000dacac7c23 */ /* 0x000fe20008010091 */
[----:B------:R-:W-:Y:S01]  /*9a50*/  LOP3.LUT P4, RZ, R160, 0xff000000, RZ, 0xc0, !PT ;  /* 0xff000000a0ff7812 */ /* 0x000fe2000788c0ff */
[----:B------:R-:W-:Y:S01]  /*9a60*/  FADD.FTZ R159, R163, -R159 ;  /* 0x8000009fa39f7221 */ /* 0x000fe20000010000 */
[----:B------:R-:W-:Y:S01]  /*9a70*/  SHF.L.U32 R163, R45, 0x10, RZ ;  /* 0x000000102da37819 */ /* 0x000fe200000006ff */
[--C-:B------:R-:W-:Y:S01]  /*9a80*/  FFMA.FTZ R164, R164, UR13, R145.reuse ;  /* 0x0000000da4a47c23 */ /* 0x100fe20008010091 */
[----:B------:R-:W-:Y:S01]  /*9a90*/  FADD.FTZ R173, R173, -R172 ;  /* 0x800000acadad7221 */ /* 0x000fe20000010000 */
[----:B------:R-:W-:Y:S01]  /*9aa0*/  LOP3.LUT P0, RZ, R161, 0xff, RZ, 0xc0, !PT ;  /* 0x000000ffa1ff7812 */ /* 0x000fe2000780c0ff */
[----:B------:R-:W-:Y:S01]  /*9ab0*/  FFMA.FTZ R174, R174, UR13, R145 ;  /* 0x0000000daeae7c23 */ /* 0x000fe20008010091 */
[----:B------:R-:W-:Y:S01]  /*9ac0*/  FFMA.FTZ R159, R159, UR12, R163 ;  /* 0x0000000c9f9f7c23 */ /* 0x000fe200080100a3 */
[----:B------:R-:W-:Y:S01]  /*9ad0*/  MOV R163, RZ ;  /* 0x000000ff00a37202 */ /* 0x000fe20000000f00 */
[----:B------:R-:W-:Y:S01]  /*9ae0*/  FADD.FTZ R164, R166, -R164 ;  /* 0x800000a4a6a47221 */ /* 0x000fe20000010000 */
[----:B------:R-:W-:Y:S01]  /*9af0*/  SHF.L.U32 R166, R46, 0x10, RZ ;  /* 0x000000102ea67819 */ /* 0x000fe200000006ff */
[----:B------:R-:W-:Y:S01]  /*9b00*/  FMUL.FTZ R159, R159, UR5 ;  /* 0x000000059f9f7c20 */ /* 0x000fe20008410000 */
[----:B-----5:R-:W-:Y:S01]  /*9b10*/  @P5 SHF.L.U32 R168, R141, 0x10, RZ ;  /* 0x000000108da85819 */ /* 0x020fe200000006ff */
[----:B------:R-:W-:Y:S01]  /*9b20*/  FADD.FTZ R175, R175, -R174 ;  /* 0x800000aeafaf7221 */ /* 0x000fe20000010000 */
[----:B------:R-:W-:Y:S01]  /*9b30*/  @P4 PRMT R169, R141, 0x7632, R169 ;  /* 0x000076328da94816 */ /* 0x000fe200000000a9 */
[----:B------:R-:W-:Y:S01]  /*9b40*/  FMUL.FTZ R159, R159, UR4 ;  /* 0x000000049f9f7c20 */ /* 0x000fe20008410000 */
[----:B------:R-:W-:Y:S01]  /*9b50*/  FFMA.FTZ R164, R164, UR12, R166 ;  /* 0x0000000ca4a47c23 */ /* 0x000fe200080100a6 */
[----:B------:R-:W-:Y:S01]  /*9b60*/  LOP3.LUT P3, RZ, R161, 0xff00, RZ, 0xc0, !PT ;  /* 0x0000ff00a1ff7812 */ /* 0x000fe2000786c0ff */
[--C-:B------:R-:W-:Y:S01]  /*9b70*/  FFMA.FTZ R165, R165, UR13, R145.reuse ;  /* 0x0000000da5a57c23 */ /* 0x100fe20008010091 */
[-C--:B------:R-:W-:Y:S01]  /*9b80*/  @P5 FMUL.FTZ R163, R168, R159.reuse ;  /* 0x0000009fa8a35220 */ /* 0x080fe20000410000 */
[----:B------:R-:W-:Y:S01]  /*9b90*/  PRMT R168, R45, 0x7632, R168 ;  /* 0x000076322da87816 */ /* 0x000fe200000000a8 */
[----:B------:R-:W-:Y:S01]  /*9ba0*/  FMUL.FTZ R164, R164, UR5 ;  /* 0x00000005a4a47c20 */ /* 0x000fe20008410000 */
[----:B------:R-:W-:Y:S01]  /*9bb0*/  @P4 SHF.L.U32 R169, R169, 0x10, RZ ;  /* 0x00000010a9a94819 */ /* 0x000fe200000006ff */
[----:B------:R-:W-:Y:S01]  /*9bc0*/  FFMA.FTZ R170, R170, UR13, R145 ;  /* 0x0000000daaaa7c23 */ /* 0x000fe20008010091 */
[----:B------:R-:W-:Y:S01]  /*9bd0*/  SHF.L.U32 R168, R168, 0x10, RZ ;  /* 0x00000010a8a87819 */ /* 0x000fe200000006ff */
[----:B------:R-:W-:Y:S01]  /*9be0*/  FADD.FTZ R165, R167, -R165 ;  /* 0x800000a5a7a57221 */ /* 0x000fe20000010000 */
[----:B------:R-:W-:Y:S01]  /*9bf0*/  @P0 SHF.L.U32 R166, R142, 0x10, RZ ;  /* 0x000000108ea60819 */ /* 0x000fe200000006ff */
[----:B------:R-:W-:Y:S01]  /*9c00*/  FADD.FTZ R171, R171, -R170 ;  /* 0x800000aaabab7221 */ /* 0x000fe20000010000 */
[----:B------:R-:W-:Y:S01]  /*9c10*/  LOP3.LUT P2, RZ, R161, 0xff0000, RZ, 0xc0, !PT ;  /* 0x00ff0000a1ff7812 */ /* 0x000fe2000784c0ff */
[----:B------:R-:W-:Y:S01]  /*9c20*/  FFMA.FTZ R168, R173, UR12, R168 ;  /* 0x0000000cada87c23 */ /* 0x000fe200080100a8 */
[----:B------:R-:W-:Y:S01]  /*9c30*/  SHF.L.U32 R167, R47, 0x10, RZ ;  /* 0x000000102fa77819 */ /* 0x000fe200000006ff */
[----:B------:R-:W-:Y:S01]  /*9c40*/  FFMA.FTZ R176, R176, UR13, R145 ;  /* 0x0000000db0b07c23 */ /* 0x000fe20008010091 */
[----:B------:R-:W-:Y:S01]  /*9c50*/  @P3 PRMT R170, R142, 0x7632, R170 ;  /* 0x000076328eaa3816 */ /* 0x000fe200000000aa */
[----:B------:R-:W-:Y:S01]  /*9c60*/  FMUL.FTZ R141, R168, UR5 ;  /* 0x00000005a88d7c20 */ /* 0x000fe20008410000 */
[----:B------:R-:W-:Y:S01]  /*9c70*/  MOV R168, RZ ;  /* 0x000000ff00a87202 */ /* 0x000fe20000000f00 */
[----:B------:R-:W-:Y:S01]  /*9c80*/  FFMA.FTZ R165, R165, UR12, R167 ;  /* 0x0000000ca5a57c23 */ /* 0x000fe200080100a7 */
[----:B------:R-:W-:Y:S01]  /*9c90*/  @P3 SHF.L.U32 R170, R170, 0x10, RZ ;  /* 0x00000010aaaa3819 */ /* 0x000fe200000006ff */
[----:B------:R-:W-:Y:S01]  /*9ca0*/  FMUL.FTZ R141, R141, UR4 ;  /* 0x000000048d8d7c20 */ /* 0x000fe20008410000 */
[----:B------:R-:W-:Y:S01]  /*9cb0*/  FADD.FTZ R177, R177, -R176 ;  /* 0x800000b0b1b17221 */ /* 0x000fe20000010000 */
[----:B------:R-:W-:Y:S01]  /*9cc0*/  FMUL.FTZ R165, R165, UR5 ;  /* 0x00000005a5a57c20 */ /* 0x000fe20008410000 */
[----:B------:R-:W-:Y:S01]  /*9cd0*/  FMUL.FTZ R159, R74, R159 ;  /* 0x0000009f4a9f7220 */ /* 0x000fe20000410000 */
[----:B------:R-:W-:Y:S01]  /*9ce0*/  @P4 FMUL.FTZ R168, R169, R141 ;  /* 0x0000008da9a84220 */ /* 0x000fe20000410000 */
[----:B------:R-:W-:Y:S01]  /*9cf0*/  FMUL.FTZ R169, R164, UR4 ;  /* 0x00000004a4a97c20 */ /* 0x000fe20008410000 */
[----:B------:R-:W-:Y:S01]  /*9d00*/  MOV R164, RZ ;  /* 0x000000ff00a47202 */ /* 0x000fe20000000f00 */
[----:B------:R-:W-:Y:S01]  /*9d10*/  FMUL.FTZ R167, R165, UR4 ;  /* 0x00000004a5a77c20 */ /* 0x000fe20008410000 */
[----:B------:R-:W-:Y:S01]  /*9d20*/  MOV R165, RZ ;  /* 0x000000ff00a57202 */ /* 0x000fe20000000f00 */
[-C--:B------:R-:W-:Y:S01]  /*9d30*/  @P0 FMUL.FTZ R164, R166, R169.reuse ;  /* 0x000000a9a6a40220 */ /* 0x080fe20000410000 */
[----:B------:R-:W-:Y:S01]  /*9d40*/  PRMT R166, R46, 0x7632, R166 ;  /* 0x000076322ea67816 */ /* 0x000fe200000000a6 */
[----:B------:R-:W-:Y:S01]  /*9d50*/  FMUL.FTZ R169, R76, R169 ;  /* 0x000000a94ca97220 */ /* 0x000fe20000410000 */
[----:B------:R-:W-:Y:S01]  /*9d60*/  FMUL.FTZ R141, R75, R141 ;  /* 0x0000008d4b8d7220 */ /* 0x000fe20000410000 */
[----:B------:R-:W-:-:S02]  /*9d70*/  FSEL R159, R159, RZ, P5 ;  /* 0x000000ff9f9f7208 */ /* 0x000fc40002800000 */
[----:B------:R-:W-:Y:S02]  /*9d80*/  SHF.L.U32 R166, R166, 0x10, RZ ;  /* 0x00000010a6a67819 */ /* 0x000fe400000006ff */
[----:B------:R-:W-:-:S03]  /*9d90*/  FSEL R141, R141, RZ, P4 ;  /* 0x000000ff8d8d7208 */ /* 0x000fc60002000000 */
[----:B------:R-:W-:Y:S01]  /*9da0*/  FFMA.FTZ R166, R175, UR12, R166 ;  /* 0x0000000cafa67c23 */ /* 0x000fe200080100a6 */
[----:B------:R-:W-:-:S03]  /*9db0*/  F2FP.BF16.F32.PACK_AB R141, R141, R159 ;  /* 0x0000009f8d8d723e */ /* 0x000fc600000010ff */
[----:B------:R-:W-:Y:S01]  /*9dc0*/  FMUL.FTZ R142, R166, UR5 ;  /* 0x00000005a68e7c20 */ /* 0x000fe20008410000 */
[----:B------:R-:W-:-:S03]  /*9dd0*/  MOV R166, RZ ;  /* 0x000000ff00a67202 */ /* 0x000fc60000000f00 */
[----:B------:R-:W-:-:S04]  /*9de0*/  FMUL.FTZ R142, R142, UR4 ;  /* 0x000000048e8e7c20 */ /* 0x000fc80008410000 */
[-C--:B------:R-:W-:Y:S01]  /*9df0*/  @P3 FMUL.FTZ R166, R170, R142.reuse ;  /* 0x0000008eaaa63220 */ /* 0x080fe20000410000 */
[----:B------:R-:W-:Y:S01]  /*9e00*/  @P2 SHF.L.U32 R170, R143, 0x10, RZ ;  /* 0x000000108faa2819 */ /* 0x000fe200000006ff */
[----:B------:R-:W-:Y:S01]  /*9e10*/  FMUL.FTZ R142, R77, R142 ;  /* 0x0000008e4d8e7220 */ /* 0x000fe20000410000 */
[----:B------:R-:W-:-:S03]  /*9e20*/  PRMT R143, R44, 0x7632, R143 ;  /* 0x000076322c8f7816 */ /* 0x000fc6000000008f */
[-C--:B------:R-:W-:Y:S01]  /*9e30*/  @P2 FMUL.FTZ R165, R170, R167.reuse ;  /* 0x000000a7aaa52220 */ /* 0x080fe20000410000 */
[----:B------:R-:W-:Y:S01]  /*9e40*/  FMUL.FTZ R170, R78, R167 ;  /* 0x000000a74eaa7220 */ /* 0x000fe20000410000 */
[----:B------:R-:W-:Y:S02]  /*9e50*/  FSEL R167, R169, RZ, P0 ;  /* 0x000000ffa9a77208 */ /* 0x000fe40000000000 */
[----:B------:R-:W-:Y:S02]  /*9e60*/  ISETP.GE.U32.AND P0, PT, R160, RZ, PT ;  /* 0x000000ffa000720c */ /* 0x000fe40003f06070 */
[----:B------:R-:W-:Y:S02]  /*9e70*/  FSEL R142, R142, RZ, P3 ;  /* 0x000000ff8e8e7208 */ /* 0x000fe40001800000 */
[----:B------:R-:W-:Y:S02]  /*9e80*/  ISETP.GE.U32.AND.EX P0, PT, R161, 0x1000000, PT, P0 ;  /* 0x01000000a100780c */ /* 0x000fe40003f06100 */
[----:B------:R-:W-:-:S02]  /*9e90*/  PRMT R161, R47, 0x7632, R161 ;  /* 0x000076322fa17816 */ /* 0x000fc400000000a1 */
[----:B------:R-:W-:Y:S02]  /*9ea0*/  FSEL R169, R170, RZ, P2 ;  /* 0x000000ffaaa97208 */ /* 0x000fe40001000000 */
[C---:B------:R-:W-:Y:S02]  /*9eb0*/  LOP3.LUT P3, RZ, R160.reuse, 0xff, RZ, 0xc0, !PT ;  /* 0x000000ffa0ff7812 */ /* 0x040fe4000786c0ff */
[----:B------:R-:W-:Y:S01]  /*9ec0*/  LOP3.LUT P2, RZ, R160, 0xff00, RZ, 0xc0, !PT ;  /* 0x0000ff00a0ff7812 */ /* 0x000fe2000784c0ff */
[----:B------:R-:W-:Y:S01]  /*9ed0*/  FFMA.FTZ R160, R158, UR13, R145 ;  /* 0x0000000d9ea07c23 */ /* 0x000fe20008010091 */
[----:B------:R-:W-:Y:S02]  /*9ee0*/  SHF.L.U32 R158, R161, 0x10, RZ ;  /* 0x00000010a19e7819 */ /* 0x000fe400000006ff */
[C---:B------:R-:W-:Y:S01]  /*9ef0*/  SHF.L.U32 R161, R143.reuse, 0x10, RZ ;  /* 0x000000108fa17819 */ /* 0x040fe200000006ff */
[----:B------:R-:W-:Y:S01]  /*9f00*/  FADD.FTZ R160, R162, -R160 ;  /* 0x800000a0a2a07221 */ /* 0x000fe20000010000 */
[----:B------:R-:W-:Y:S01]  /*9f10*/  @P0 PRMT R143, R143, 0x7632, R143 ;  /* 0x000076328f8f0816 */ /* 0x000fe2000000008f */
[----:B------:R-:W-:Y:S01]  /*9f20*/  FFMA.FTZ R158, R177, UR12, R158 ;  /* 0x0000000cb19e7c23 */ /* 0x000fe2000801009e */
[----:B------:R-:W-:Y:S01]  /*9f30*/  F2FP.BF16.F32.PACK_AB R142, R142, R167 ;  /* 0x000000a78e8e723e */ /* 0x000fe200000010ff */
[----:B------:R-:W-:Y:S01]  /*9f40*/  FFMA.FTZ R171, R171, UR12, R161 ;  /* 0x0000000cabab7c23 */ /* 0x000fe200080100a1 */
[----:B------:R-:W-:Y:S01]  /*9f50*/  SHF.L.U32 R161, R44, 0x10, RZ ;  /* 0x000000102ca17819 */ /* 0x000fe200000006ff */
[----:B------:R-:W-:Y:S01]  /*9f60*/  FMUL.FTZ R158, R158, UR5 ;  /* 0x000000059e9e7c20 */ /* 0x000fe20008410000 */
[----:B------:R-:W-:Y:S01]  /*9f70*/  @P0 SHF.L.U32 R162, R143, 0x10, RZ ;  /* 0x000000108fa20819 */ /* 0x000fe200000006ff */
[----:B------:R-:W-:-:S02]  /*9f80*/  FMUL.FTZ R171, R171, UR5 ;  /* 0x00000005abab7c20 */ /* 0x000fc40008410000 */
[----:B------:R-:W-:Y:S01]  /*9f90*/  FMUL.FTZ R143, R158, UR4 ;  /* 0x000000049e8f7c20 */ /* 0x000fe20008410000 */
[----:B------:R-:W-:Y:S01]  /*9fa0*/  FFMA.FTZ R161, R160, UR12, R161 ;  /* 0x0000000ca0a17c23 */ /* 0x000fe200080100a1 */
[----:B------:R-:W-:Y:S02]  /*9fb0*/  MOV R160, RZ ;  /* 0x000000ff00a07202 */ /* 0x000fe40000000f00 */
[-C--:B------:R-:W-:Y:S01]  /*9fc0*/  @P0 FMUL.FTZ R160, R162, R143.reuse ;  /* 0x0000008fa2a00220 */ /* 0x080fe20000410000 */
[----:B------:R-:W-:Y:S01]  /*9fd0*/  FMUL.FTZ R158, R161, UR5 ;  /* 0x00000005a19e7c20 */ /* 0x000fe20008410000 */
[C---:B------:R-:W-:Y:S01]  /*9fe0*/  @P3 SHF.L.U32 R162, R140.reuse, 0x10, RZ ;  /* 0x000000108ca23819 */ /* 0x040fe200000006ff */
[----:B------:R-:W-:Y:S01]  /*9ff0*/  FMUL.FTZ R143, R79, R143 ;  /* 0x0000008f4f8f7220 */ /* 0x000fe20000410000 */
[----:B------:R-:W-:Y:S01]  /*a000*/  @P2 PRMT R140, R140, 0x7632, R140 ;  /* 0x000076328c8c2816 */ /* 0x000fe2000000008c */
[----:B------:R-:W-:Y:S01]  /*a010*/  FMUL.FTZ R158, R158, UR4 ;  /* 0x000000049e9e7c20 */ /* 0x000fe20008410000 */
[----:B------:R-:W-:-:S02]  /*a020*/  MOV R161, RZ ;  /* 0x000000ff00a17202 */ /* 0x000fc40000000f00 */
[----:B------:R-:W-:Y:S01]  /*a030*/  @P2 SHF.L.U32 R170, R140, 0x10, RZ ;  /* 0x000000108caa2819 */ /* 0x000fe200000006ff */
        /* <DEDUP_REMOVED lines=11> */
.L_x_4997:
        /* <DEDUP_REMOVED lines=11> */
[C---:B------:R-:W-:Y:S01]  /*a1a0*/  LOP3.LUT P2, RZ, R150.reuse, 0xff0000, RZ, 0xc0, !PT ;  /* 0x00ff000096ff7812 */ /* 0x040fe2000784c0ff */
[--C-:B------:R-:W-:Y:S01]  /*a1b0*/  FFMA.FTZ R136, R15, UR13, R145.reuse ;  /* 0x0000000d0f887c23 */ /* 0x100fe20008010091 */
[----:B------:R-:W-:Y:S01]  /*a1c0*/  SHF.L.U32 R137, R41, 0x10, RZ ;  /* 0x0000001029897819 */ /* 0x000fe200000006ff */
[----:B------:R-:W-:Y:S01]  /*a1d0*/  FADD.FTZ R6, R7, -R6 ;  /* 0x8000000607067221 */ /* 0x000fe20000010000 */
[----:B------:R-:W-:Y:S01]  /*a1e0*/  LOP3.LUT P3, RZ, R150, 0xff000000, RZ, 0xc0, !PT ;  /* 0xff00000096ff7812 */ /* 0x000fe2000786c0ff */
[----:B------:R-:W-:Y:S01]  /*a1f0*/  FADD.FTZ R136, R10, -R136 ;  /* 0x800000880a887221 */ /* 0x000fe20000010000 */
[----:B------:R-:W-:Y:S01]  /*a200*/  FFMA.FTZ R8, R8, UR13, R145 ;  /* 0x0000000d08087c23 */ /* 0x000fe20008010091 */
[----:B------:R-:W-:Y:S01]  /*a210*/  FFMA.FTZ R137, R6, UR12, R137 ;  /* 0x0000000c06897c23 */ /* 0x000fe20008010089 */
[----:B------:R-:W-:Y:S01]  /*a220*/  FFMA.FTZ R6, R18, UR13, R145 ;  /* 0x0000000d12067c23 */ /* 0x000fe20008010091 */
[----:B------:R-:W-:Y:S01]  /*a230*/  LOP3.LUT P4, RZ, R151, 0xff, RZ, 0xc0, !PT ;  /* 0x000000ff97ff7812 */ /* 0x000fe2000788c0ff */
[----:B------:R-:W-:Y:S01]  /*a240*/  FADD.FTZ R8, R9, -R8 ;  /* 0x8000000809087221 */ /* 0x000fe20000010000 */
[----:B------:R-:W-:Y:S01]  /*a250*/  FMUL.FTZ R144, R137, UR5 ;  /* 0x0000000589907c20 */ /* 0x000fe20008410000 */
[----:B------:R-:W-:Y:S01]  /*a260*/  FADD.FTZ R6, R11, -R6 ;  /* 0x800000060b067221 */ /* 0x000fe20000010000 */
[----:B-----5:R-:W-:-:S02]  /*a270*/  @P2 SHF.L.U32 R7, R141, 0x10, RZ ;  /* 0x000000108d072819 */ /* 0x020fc400000006ff */
[----:B------:R-:W-:Y:S01]  /*a280*/  CS2R R10, SRZ ;  /* 0x00000000000a7805 */ /* 0x000fe2000001ff00 */
[----:B------:R-:W-:Y:S01]  /*a290*/  FMUL.FTZ R144, R144, UR4 ;  /* 0x0000000490907c20 */ /* 0x000fe20008410000 */
[----:B------:R-:W-:Y:S01]  /*a2a0*/  SHF.L.U32 R138, R42, 0x10, RZ ;  /* 0x000000102a8a7819 */ /* 0x000fe200000006ff */
[----:B------:R-:W-:Y:S01]  /*a2b0*/  FFMA.FTZ R13, R13, UR13, R145 ;  /* 0x0000000d0d0d7c23 */ /* 0x000fe20008010091 */
[----:B------:R-:W-:Y:S01]  /*a2c0*/  LOP3.LUT P5, RZ, R151, 0xff00, RZ, 0xc0, !PT ;  /* 0x0000ff0097ff7812 */ /* 0x000fe200078ac0ff */
[----:B------:R-:W-:Y:S01]  /*a2d0*/  @P2 FMUL.FTZ R10, R144, R7 ;  /* 0x00000007900a2220 */ /* 0x000fe20000410000 */
[----:B------:R-:W-:Y:S01]  /*a2e0*/  PRMT R7, R41, 0x7632, R7 ;  /* 0x0000763229077816 */ /* 0x000fe20000000007 */
[----:B------:R-:W-:Y:S01]  /*a2f0*/  FFMA.FTZ R138, R8, UR12, R138 ;  /* 0x0000000c088a7c23 */ /* 0x000fe2000801008a */
[----:B------:R-:W-:Y:S01]  /*a300*/  @P4 SHF.L.U32 R9, R142, 0x10, RZ ;  /* 0x000000108e094819 */ /* 0x000fe200000006ff */
[----:B------:R-:W-:Y:S01]  /*a310*/  FADD.FTZ R13, R14, -R13 ;  /* 0x8000000d0e0d7221 */ /* 0x000fe20000010000 */
[----:B------:R-:W-:Y:S01]  /*a320*/  SHF.L.U32 R7, R7, 0x10, RZ ;  /* 0x0000001007077819 */ /* 0x000fe200000006ff */
[----:B------:R-:W-:Y:S01]  /*a330*/  FMUL.FTZ R8, R138, UR5 ;  /* 0x000000058a087c20 */ /* 0x000fe20008410000 */
[----:B------:R-:W-:Y:S01]  /*a340*/  LOP3.LUT P6, RZ, R151, 0xff0000, RZ, 0xc0, !PT ;  /* 0x00ff000097ff7812 */ /* 0x000fe200078cc0ff */
[----:B------:R-:W-:Y:S01]  /*a350*/  FFMA.FTZ R4, R4, UR13, R145 ;  /* 0x0000000d04047c23 */ /* 0x000fe20008010091 */
[----:B------:R-:W-:Y:S01]  /*a360*/  SHF.L.U32 R139, R43, 0x10, RZ ;  /* 0x000000102b8b7819 */ /* 0x000fe200000006ff */
[--C-:B------:R-:W-:Y:S01]  /*a370*/  FFMA.FTZ R6, R6, UR12, R7.reuse ;  /* 0x0000000c06067c23 */ /* 0x100fe20008010007 */
[----:B------:R-:W-:Y:S01]  /*a380*/  @P3 PRMT R7, R141, 0x7632, R7 ;  /* 0x000076328d073816 */ /* 0x000fe20000000007 */
[----:B------:R-:W-:Y:S01]  /*a390*/  FMUL.FTZ R8, R8, UR4 ;  /* 0x0000000408087c20 */ /* 0x000fe20008410000 */
[----:B------:R-:W-:Y:S01]  /*a3a0*/  @P5 PRMT R18, R142, 0x7632, R18 ;  /* 0x000076328e125816 */ /* 0x000fe20000000012 */
[----:B------:R-:W-:Y:S01]  /*a3b0*/  FMUL.FTZ R141, R6, UR5 ;  /* 0x00000005068d7c20 */ /* 0x000fe20008410000 */
[----:B------:R-:W-:Y:S01]  /*a3c0*/  @P3 SHF.L.U32 R7, R7, 0x10, RZ ;  /* 0x0000001007073819 */ /* 0x000fe200000006ff */
[----:B------:R-:W-:Y:S01]  /*a3d0*/  FFMA.FTZ R139, R13, UR12, R139 ;  /* 0x0000000c0d8b7c23 */ /* 0x000fe2000801008b */
[----:B------:R-:W-:Y:S01]  /*a3e0*/  @P5 SHF.L.U32 R18, R18, 0x10, RZ ;  /* 0x0000001012125819 */ /* 0x000fe200000006ff */
[----:B------:R-:W-:Y:S01]  /*a3f0*/  FMUL.FTZ R141, R141, UR4 ;  /* 0x000000048d8d7c20 */ /* 0x000fe20008410000 */
[----:B------:R-:W-:Y:S01]  /*a400*/  MOV R15, RZ ;  /* 0x000000ff000f7202 */ /* 0x000fe20000000f00 */
[----:B------:R-:W-:Y:S01]  /*a410*/  FMUL.FTZ R14, R139, UR5 ;  /* 0x000000058b0e7c20 */ /* 0x000fe20008410000 */
[----:B------:R-:W-:Y:S01]  /*a420*/  ISETP.GE.U32.AND P0, PT, R150, RZ, PT ;  /* 0x000000ff9600720c */ /* 0x000fe20003f06070 */
[----:B------:R-:W-:Y:S01]  /*a430*/  @P3 FMUL.FTZ R11, R141, R7 ;  /* 0x000000078d0b3220 */ /* 0x000fe20000410000 */
[----:B------:R-:W-:Y:S01]  /*a440*/  FFMA.FTZ R7, R22, UR13, R145 ;  /* 0x0000000d16077c23 */ /* 0x000fe20008010091 */
[----:B------:R-:W-:Y:S01]  /*a450*/  FMUL.FTZ R14, R14, UR4 ;  /* 0x000000040e0e7c20 */ /* 0x000fe20008410000 */
[----:B------:R-:W-:Y:S01]  /*a460*/  FADD.FTZ R4, R5, -R4 ;  /* 0x8000000405047221 */ /* 0x000fe20000010000 */
[----:B------:R-:W-:Y:S01]  /*a470*/  SHF.L.U32 R5, R40, 0x10, RZ ;  /* 0x0000001028057819 */ /* 0x000fe200000006ff */
[----:B------:R-:W-:Y:S01]  /*a480*/  FADD.FTZ R7, R12, -R7 ;  /* 0x800000070c077221 */ /* 0x000fe20000010000 */
[----:B------:R-:W-:Y:S01]  /*a490*/  MOV R12, RZ ;  /* 0x000000ff000c7202 */ /* 0x000fe20000000f00 */
[----:B------:R-:W-:Y:S01]  /*a4a0*/  @P4 FMUL.FTZ R12, R8, R9 ;  /* 0x00000009080c4220 */ /* 0x000fe20000410000 */
[----:B------:R-:W-:Y:S01]  /*a4b0*/  PRMT R9, R42, 0x7632, R9 ;  /* 0x000076322a097816 */ /* 0x000fe20000000009 */
[----:B------:R-:W-:Y:S01]  /*a4c0*/  FMUL.FTZ R8, R84, R8 ;  /* 0x0000000854087220 */ /* 0x000fe20000410000 */
[----:B------:R-:W-:Y:S01]  /*a4d0*/  MOV R13, RZ ;  /* 0x000000ff000d7202 */ /* 0x000fe20000000f00 */
[----:B------:R-:W-:Y:S01]  /*a4e0*/  FMUL.FTZ R22, R86, R14 ;  /* 0x0000000e56167220 */ /* 0x000fe20000410000 */
[----:B------:R-:W-:Y:S01]  /*a4f0*/  SHF.L.U32 R9, R9, 0x10, RZ ;  /* 0x0000001009097819 */ /* 0x000fe200000006ff */
[----:B------:R-:W-:Y:S01]  /*a500*/  FFMA.FTZ R25, R25, UR13, R145 ;  /* 0x0000000d19197c23 */ /* 0x000fe20008010091 */
[----:B------:R-:W-:Y:S01]  /*a510*/  ISETP.GE.U32.AND.EX P0, PT, R151, 0x1000000, PT, P0 ;  /* 0x010000009700780c */ /* 0x000fe20003f06100 */
[----:B------:R-:W-:Y:S01]  /*a520*/  FFMA.FTZ R4, R4, UR12, R5 ;  /* 0x0000000c04047c23 */ /* 0x000fe20008010005 */
[----:B------:R-:W-:Y:S01]  /*a530*/  FSEL R8, R8, RZ, P4 ;  /* 0x000000ff08087208 */ /* 0x000fe20002000000 */
[----:B------:R-:W-:Y:S01]  /*a540*/  FFMA.FTZ R7, R7, UR12, R9 ;  /* 0x0000000c07077c23 */ /* 0x000fe20008010009 */
[----:B------:R-:W-:Y:S01]  /*a550*/  LOP3.LUT P4, RZ, R150, 0xff, RZ, 0xc0, !PT ;  /* 0x000000ff96ff7812 */ /* 0x000fe2000788c0ff */
[----:B------:R-:W-:Y:S01]  /*a560*/  FADD.FTZ R16, R16, -R25 ;  /* 0x8000001910107221 */ /* 0x000fe20000010000 */
[----:B------:R-:W-:Y:S01]  /*a570*/  PRMT R5, R40, 0x7632, R5 ;  /* 0x0000763228057816 */ /* 0x000fe20000000005 */
[----:B------:R-:W-:Y:S01]  /*a580*/  FMUL.FTZ R9, R7, UR5 ;  /* 0x0000000507097c20 */ /* 0x000fe20008410000 */
[----:B------:R-:W-:Y:S01]  /*a590*/  F2FP.BF16.F32.PACK_AB R137, R6, R137 ;  /* 0x000000890689723e */ /* 0x000fe200000010ff */
[----:B------:R-:W-:Y:S01]  /*a5a0*/  FMUL.FTZ R144, R82, R144 ;  /* 0x0000009052907220 */ /* 0x000fe20000410000 */
[----:B------:R-:W-:Y:S01]  /*a5b0*/  SHF.L.U32 R5, R5, 0x10, RZ ;  /* 0x0000001005057819 */ /* 0x000fe200000006ff */
[----:B------:R-:W-:Y:S01]  /*a5c0*/  FMUL.FTZ R9, R9, UR4 ;  /* 0x0000000409097c20 */ /* 0x000fe20008410000 */
[----:B------:R-:W-:Y:S01]  /*a5d0*/  F2FP.BF16.F32.PACK_AB R138, R7, R138 ;  /* 0x0000008a078a723e */ /* 0x000fe200000010ff */
[----:B------:R-:W-:Y:S01]  /*a5e0*/  FMUL.FTZ R141, R83, R141 ;  /* 0x0000008d538d7220 */ /* 0x000fe20000410000 */
[----:B------:R-:W-:Y:S01]  /*a5f0*/  @P0 PRMT R25, R143, 0x7632, R25 ;  /* 0x000076328f190816 */ /* 0x000fe20000000019 */
[----:B------:R-:W-:Y:S01]  /*a600*/  @P5 FMUL.FTZ R15, R9, R18 ;  /* 0x00000012090f5220 */ /* 0x000fe20000410000 */
[----:B------:R-:W-:Y:S01]  /*a610*/  @P6 SHF.L.U32 R18, R143, 0x10, RZ ;  /* 0x000000108f126819 */ /* 0x000fe200000006ff */
[----:B------:R-:W-:Y:S01]  /*a620*/  FMUL.FTZ R9, R85, R9 ;  /* 0x0000000955097220 */ /* 0x000fe20000410000 */
[----:B------:R-:W-:Y:S01]  /*a630*/  FFMA.FTZ R136, R136, UR12, R5 ;  /* 0x0000000c88887c23 */ /* 0x000fe20008010005 */
[----:B------:R-:W-:Y:S01]  /*a640*/  FMUL.FTZ R5, R4, UR5 ;  /* 0x0000000504057c20 */ /* 0x000fe20008410000 */
[----:B------:R-:W-:Y:S01]  /*a650*/  @P4 SHF.L.U32 R6, R140, 0x10, RZ ;  /* 0x000000108c064819 */ /* 0x000fe200000006ff */
[----:B------:R-:W-:Y:S01]  /*a660*/  @P6 FMUL.FTZ R13, R14, R18 ;  /* 0x000000120e0d6220 */ /* 0x000fe20000410000 */
[----:B------:R-:W-:Y:S01]  /*a670*/  PRMT R14, R43, 0x7632, R14 ;  /* 0x000076322b0e7816 */ /* 0x000fe2000000000e */
[----:B------:R-:W-:Y:S01]  /*a680*/  FMUL.FTZ R5, R5, UR4 ;  /* 0x0000000405057c20 */ /* 0x000fe20008410000 */
[----:B------:R-:W-:-:S02]  /*a690*/  FSEL R9, R9, RZ, P5 ;  /* 0x000000ff09097208 */ /* 0x000fc40002800000 */
[----:B------:R-:W-:Y:S02]  /*a6a0*/  SHF.L.U32 R14, R14, 0x10, RZ ;  /* 0x000000100e0e7819 */ /* 0x000fe400000006ff */
[----:B------:R-:W-:Y:S02]  /*a6b0*/  LOP3.LUT P5, RZ, R150, 0xff00, RZ, 0xc0, !PT ;  /* 0x0000ff0096ff7812 */ /* 0x000fe400078ac0ff */
[----:B------:R-:W-:Y:S01]  /*a6c0*/  @P0 SHF.L.U32 R25, R25, 0x10, RZ ;  /* 0x0000001019190819 */ /* 0x000fe200000006ff */
[----:B------:R-:W-:Y:S01]  /*a6d0*/  FFMA.FTZ R16, R16, UR12, R14 ;  /* 0x0000000c10107c23 */ /* 0x000fe2000801000e */
[----:B------:R-:W-:Y:S02]  /*a6e0*/  MOV R14, RZ ;  /* 0x000000ff000e7202 */ /* 0x000fe40000000f00 */
[----:B------:R-:W-:Y:S01]  /*a6f0*/  FSEL R22, R22, RZ, P6 ;  /* 0x000000ff16167208 */ /* 0x000fe20003000000 */
[C---:B------:R-:W-:Y:S01]  /*a700*/  FMUL.FTZ R18, R16.reuse, UR5 ;  /* 0x0000000510127c20 */ /* 0x040fe20008410000 */
[----:B------:R-:W-:-:S02]  /*a710*/  F2FP.BF16.F32.PACK_AB R139, R16, R139 ;  /* 0x0000008b108b723e */ /* 0x000fc400000010ff */
[----:B------:R-:W-:Y:S01]  /*a720*/  MOV R16, RZ ;  /* 0x000000ff00107202 */ /* 0x000fe20000000f00 */
[----:B------:R-:W-:Y:S01]  /*a730*/  FMUL.FTZ R18, R18, UR4 ;  /* 0x0000000412127c20 */ /* 0x000fe20008410000 */
[----:B------:R-:W-:Y:S01]  /*a740*/  @P4 FMUL.FTZ R16, R5, R6 ;  /* 0x0000000605104220 */ /* 0x000fe20000410000 */
[----:B------:R-:W-:Y:S01]  /*a750*/  @P5 PRMT R6, R140, 0x7632, R6 ;  /* 0x000076328c065816 */ /* 0x000fe20000000006 */
[----:B------:R-:W-:Y:S01]  /*a760*/  FMUL.FTZ R5, R80, R5 ;  /* 0x0000000550057220 */ /* 0x000fe20000410000 */
[----:B------:R-:W-:Y:S01]  /*a770*/  @P0 FMUL.FTZ R14, R18, R25 ;  /* 0x00000019120e0220 */ /* 0x000fe20000410000 */
[----:B------:R-:W-:Y:S01]  /*a780*/  FMUL.FTZ R25, R136, UR5 ;  /* 0x0000000588197c20 */ /* 0x000fe20008410000 */
[----:B------:R-:W-:Y:S01]  /*a790*/  @P5 SHF.L.U32 R6, R6, 0x10, RZ ;  /* 0x0000001006065819 */ /* 0x000fe200000006ff */
[----:B------:R-:W-:Y:S01]  /*a7a0*/  FMUL.FTZ R7, R87, R18 ;  /* 0x0000001257077220 */ /* 0x000fe20000410000 */
[----:B------:R-:W-:Y:S01]  /*a7b0*/  MOV R18, RZ ;  /* 0x000000ff00127202 */ /* 0x000fe20000000f00 */
[----:B------:R-:W-:Y:S01]  /*a7c0*/  FMUL.FTZ R25, R25, UR4 ;  /* 0x0000000419197c20 */ /* 0x000fe20008410000 */
[----:B------:R-:W-:-:S02]  /*a7d0*/  F2FP.BF16.F32.PACK_AB R136, R136, R4 ;  /* 0x000000048888723e */ /* 0x000fc400000010ff */
[----:B------:R-:W-:Y:S01]  /*a7e0*/  FSEL R7, R7, RZ, P0 ;  /* 0x000000ff07077208 */ /* 0x000fe20000000000 */
[----:B------:R-:W-:Y:S01]  /*a7f0*/  @P5 FMUL.FTZ R18, R25, R6 ;  /* 0x0000000619125220 */ /* 0x000fe20000410000 */
[----:B------:R-:W-:Y:S01]  /*a800*/  FMUL.FTZ R25, R81, R25 ;  /* 0x0000001951197220 */ /* 0x000fe20000410000 */
        /* <DEDUP_REMOVED lines=9> */
.L_x_4998:
[--C-:B------:R-:W-:Y:S01]  /*a8a0*/  FFMA.FTZ R6, R6, UR13, R145.reuse ;  /* 0x0000000d06067c23 */ /* 0x100fe20008010091 */
[C---:B------:R-:W-:Y:S01]  /*a8b0*/  LOP3.LUT P5, RZ, R150.reuse, 0xff0000, RZ, 0xc0, !PT ;  /* 0x00ff000096ff7812 */ /* 0x040fe200078ac0ff */
[--C-:B------:R-:W-:Y:S01]  /*a8c0*/  FFMA.FTZ R158, R15, UR13, R145.reuse ;  /* 0x0000000d0f9e7c23 */ /* 0x100fe20008010091 */
[----:B------:R-:W-:Y:S01]  /*a8d0*/  LOP3.LUT P4, RZ, R150, 0xff000000, RZ, 0xc0, !PT ;  /* 0xff00000096ff7812 */ /* 0x000fe2000788c0ff */
[----:B------:R-:W-:Y:S01]  /*a8e0*/  FADD.FTZ R6, R7, -R6 ;  /* 0x8000000607067221 */ /* 0x000fe20000010000 */
        /* <DEDUP_REMOVED lines=10> */
[----:B------:R-:W-:Y:S01]  /*a990*/  LOP3.LUT P3, RZ, R151, 0xff00, RZ, 0xc0, !PT ;  /* 0x0000ff0097ff7812 */ /* 0x000fe2000786c0ff */
[----:B------:R-:W-:Y:S01]  /*a9a0*/  FFMA.FTZ R13, R13, UR13, R145 ;  /* 0x0000000d0d0d7c23 */ /* 0x000fe20008010091 */
[----:B------:R-:W-:Y:S01]  /*a9b0*/  MOV R15, RZ ;  /* 0x000000ff000f7202 */ /* 0x000fe20000000f00 */
[----:B------:R-:W-:Y:S01]  /*a9c0*/  FMUL.FTZ R144, R6, UR4 ;  /* 0x0000000406907c20 */ /* 0x000fe20008410000 */
[C---:B-----5:R-:W-:Y:S01]  /*a9d0*/  @P5 SHF.L.U32 R6, R141.reuse, 0x10, RZ ;  /* 0x000000108d065819 */ /* 0x060fe200000006ff */
[----:B------:R-:W-:Y:S01]  /*a9e0*/  FADD.FTZ R13, R14, -R13 ;  /* 0x8000000d0e0d7221 */ /* 0x000fe20000010000 */
[----:B------:R-:W-:Y:S01]  /*a9f0*/  @P4 PRMT R141, R141, 0x7632, R141 ;  /* 0x000076328d8d4816 */ /* 0x000fe2000000008d */
[----:B------:R-:W-:Y:S01]  /*aa00*/  FFMA.FTZ R25, R25, UR13, R145 ;  /* 0x0000000d19197c23 */ /* 0x000fe20008010091 */
[----:B------:R-:W-:Y:S01]  /*aa10*/  LOP3.LUT P2, RZ, R151, 0xff0000, RZ, 0xc0, !PT ;  /* 0x00ff000097ff7812 */ /* 0x000fe2000784c0ff */
[-C--:B------:R-:W-:Y:S01]  /*aa20*/  @P5 FMUL.FTZ R10, R6, R144.reuse ;  /* 0x00000090060a5220 */ /* 0x080fe20000410000 */
[----:B------:R-:W-:Y:S01]  /*aa30*/  PRMT R6, R41, 0x7632, R6 ;  /* 0x0000763229067816 */ /* 0x000fe20000000006 */
[----:B------:R-:W-:Y:S01]  /*aa40*/  FADD.FTZ R16, R16, -R25 ;  /* 0x8000001910107221 */ /* 0x000fe20000010000 */
[----:B------:R-:W-:Y:S01]  /*aa50*/  PRMT R18, R43, 0x7632, R18 ;  /* 0x000076322b127816 */ /* 0x000fe20000000012 */
[----:B------:R-:W-:Y:S01]  /*aa60*/  FMUL.FTZ R144, R82, R144 ;  /* 0x0000009052907220 */ /* 0x000fe20000410000 */
[----:B------:R-:W-:-:S02]  /*aa70*/  SHF.L.U32 R6, R6, 0x10, RZ ;  /* 0x0000001006067819 */ /* 0x000fc400000006ff */
[----:B------:R-:W-:Y:S02]  /*aa80*/  PRMT R14, R40, 0x7632, R14 ;  /* 0x00007632280e7816 */ /* 0x000fe4000000000e */
[----:B------:R-:W-:Y:S01]  /*aa90*/  FSEL R144, R144, RZ, P5 ;  /* 0x000000ff90907208 */ /* 0x000fe20002800000 */
[----:B------:R-:W-:Y:S01]  /*aaa0*/  FFMA.FTZ R6, R11, UR12, R6 ;  /* 0x0000000c0b067c23 */ /* 0x000fe20008010006 */
[----:B------:R-:W-:Y:S02]  /*aab0*/  MOV R11, RZ ;  /* 0x000000ff000b7202 */ /* 0x000fe40000000f00 */
[----:B------:R-:W-:Y:S01]  /*aac0*/  @P2 SHF.L.U32 R9, R143, 0x10, RZ ;  /* 0x000000108f092819 */ /* 0x000fe200000006ff */
[----:B------:R-:W-:Y:S01]  /*aad0*/  FMUL.FTZ R7, R6, UR5 ;  /* 0x0000000506077c20 */ /* 0x000fe20008410000 */
[----:B------:R-:W-:Y:S02]  /*aae0*/  @P4 SHF.L.U32 R6, R141, 0x10, RZ ;  /* 0x000000108d064819 */ /* 0x000fe400000006ff */
[----:B------:R-:W-:Y:S01]  /*aaf0*/  SHF.L.U32 R14, R14, 0x10, RZ ;  /* 0x000000100e0e7819 */ /* 0x000fe200000006ff */
[----:B------:R-:W-:Y:S01]  /*ab00*/  FMUL.FTZ R141, R7, UR4 ;  /* 0x00000004078d7c20 */ /* 0x000fe20008410000 */
[----:B------:R-:W-:-:S03]  /*ab10*/  FFMA.FTZ R7, R22, UR13, R145 ;  /* 0x0000000d16077c23 */ /* 0x000fc60008010091 */
[-C--:B------:R-:W-:Y:S01]  /*ab20*/  @P4 FMUL.FTZ R11, R6, R141.reuse ;  /* 0x0000008d060b4220 */ /* 0x080fe20000410000 */
[----:B------:R-:W-:Y:S01]  /*ab30*/  SHF.L.U32 R6, R42, 0x10, RZ ;  /* 0x000000102a067819 */ /* 0x000fe200000006ff */
[----:B------:R-:W-:Y:S01]  /*ab40*/  FADD.FTZ R7, R12, -R7 ;  /* 0x800000070c077221 */ /* 0x000fe20000010000 */
[----:B------:R-:W-:Y:S01]  /*ab50*/  MOV R12, RZ ;  /* 0x000000ff000c7202 */ /* 0x000fe20000000f00 */
[----:B------:R-:W-:Y:S01]  /*ab60*/  FFMA.FTZ R158, R158, UR12, R14 ;  /* 0x0000000c9e9e7c23 */ /* 0x000fe2000801000e */
[----:B------:R-:W-:Y:S01]  /*ab70*/  MOV R14, RZ ;  /* 0x000000ff000e7202 */ /* 0x000fe20000000f00 */
[----:B------:R-:W-:Y:S01]  /*ab80*/  FFMA.FTZ R6, R8, UR12, R6 ;  /* 0x0000000c08067c23 */ /* 0x000fe20008010006 */
[----:B------:R-:W-:Y:S01]  /*ab90*/  @P0 SHF.L.U32 R8, R142, 0x10, RZ ;  /* 0x000000108e080819 */ /* 0x000fe200000006ff */
[----:B------:R-:W-:Y:S02]  /*aba0*/  FMUL.FTZ R141, R83, R141 ;  /* 0x0000008d538d7220 */ /* 0x000fe40000410000 */
[----:B------:R-:W-:-:S03]  /*abb0*/  FMUL.FTZ R6, R6, UR5 ;  /* 0x0000000506067c20 */ /* 0x000fc60008410000 */
[----:B------:R-:W-:Y:S01]  /*abc0*/  FSEL R141, R141, RZ, P4 ;  /* 0x000000ff8d8d7208 */ /* 0x000fe20002000000 */
[----:B------:R-:W-:-:S04]  /*abd0*/  FMUL.FTZ R6, R6, UR4 ;  /* 0x0000000406067c20 */ /* 0x000fc80008410000 */
[-C--:B------:R-:W-:Y:S01]  /*abe0*/  @P0 FMUL.FTZ R12, R8, R6.reuse ;  /* 0x00000006080c0220 */ /* 0x080fe20000410000 */
[----:B------:R-:W-:Y:S01]  /*abf0*/  PRMT R8, R42, 0x7632, R8 ;  /* 0x000076322a087816 */ /* 0x000fe20000000008 */
[----:B------:R-:W-:-:S03]  /*ac00*/  FMUL.FTZ R6, R84, R6 ;  /* 0x0000000654067220 */ /* 0x000fc60000410000 */
[----:B------:R-:W-:-:S05]  /*ac10*/  SHF.L.U32 R8, R8, 0x10, RZ ;  /* 0x0000001008087819 */ /* 0x000fca00000006ff */
[--C-:B------:R-:W-:Y:S01]  /*ac20*/  FFMA.FTZ R7, R7, UR12, R8.reuse ;  /* 0x0000000c07077c23 */ /* 0x100fe20008010008 */
[----:B------:R-:W-:-:S03]  /*ac30*/  @P3 PRMT R8, R142, 0x7632, R8 ;  /* 0x000076328e083816 */ /* 0x000fc60000000008 */
[----:B------:R-:W-:Y:S01]  /*ac40*/  FMUL.FTZ R7, R7, UR5 ;  /* 0x0000000507077c20 */ /* 0x000fe20008410000 */
[----:B------:R-:W-:-:S03]  /*ac50*/  @P3 SHF.L.U32 R8, R8, 0x10, RZ ;  /* 0x0000001008083819 */ /* 0x000fc600000006ff */
[----:B------:R-:W-:-:S04]  /*ac60*/  FMUL.FTZ R7, R7, UR4 ;  /* 0x0000000407077c20 */ /* 0x000fc80008410000 */
[-C--:B------:R-:W-:Y:S01]  /*ac70*/  @P3 FMUL.FTZ R15, R8, R7.reuse ;  /* 0x00000007080f3220 */ /* 0x080fe20000410000 */
[----:B------:R-:W-:Y:S01]  /*ac80*/  SHF.L.U32 R8, R43, 0x10, RZ ;  /* 0x000000102b087819 */ /* 0x000fe200000006ff */
[----:B------:R-:W-:-:S04]  /*ac90*/  FMUL.FTZ R7, R85, R7 ;  /* 0x0000000755077220 */ /* 0x000fc80000410000 */
[----:B------:R-:W-:Y:S01]  /*aca0*/  FFMA.FTZ R8, R13, UR12, R8 ;  /* 0x0000000c0d087c23 */ /* 0x000fe20008010008 */
[----:B------:R-:W-:-:S03]  /*acb0*/  MOV R13, RZ ;  /* 0x000000ff000d7202 */ /* 0x000fc60000000f00 */
[----:B------:R-:W-:-:S04]  /*acc0*/  FMUL.FTZ R8, R8, UR5 ;  /* 0x0000000508087c20 */ /* 0x000fc80008410000 */
[----:B------:R-:W-:-:S04]  /*acd0*/  FMUL.FTZ R8, R8, UR4 ;  /* 0x0000000408087c20 */ /* 0x000fc80008410000 */
[-C--:B------:R-:W-:Y:S01]  /*ace0*/  @P2 FMUL.FTZ R13, R9, R8.reuse ;  /* 0x00000008090d2220 */ /* 0x080fe20000410000 */
[----:B------:R-:W-:Y:S01]  /*acf0*/  FMUL.FTZ R9, R86, R8 ;  /* 0x0000000856097220 */ /* 0x000fe20000410000 */
[----:B------:R-:W-:Y:S02]  /*ad00*/  FSEL R8, R6, RZ, P0 ;  /* 0x000000ff06087208 */ /* 0x000fe40000000000 */
[----:B------:R-:W-:Y:S02]  /*ad10*/  FSEL R6, R7, RZ, P3 ;  /* 0x000000ff07067208 */ /* 0x000fe40001800000 */
[----:B------:R-:W-:Y:S01]  /*ad20*/  FSEL R7, R9, RZ, P2 ;  /* 0x000000ff09077208 */ /* 0x000fe20001000000 */
[----:B------:R-:W-:Y:S01]  /*ad30*/  FFMA.FTZ R9, R4, UR13, R145 ;  /* 0x0000000d04097c23 */ /* 0x000fe20008010091 */
[----:B------:R-:W-:Y:S02]  /*ad40*/  SHF.L.U32 R4, R18, 0x10, RZ ;  /* 0x0000001012047819 */ /* 0x000fe400000006ff */
[C---:B------:R-:W-:Y:S01]  /*ad50*/  LOP3.LUT P3, RZ, R150.reuse, 0xff, RZ, 0xc0, !PT ;  /* 0x000000ff96ff7812 */ /* 0x040fe2000786c0ff */
[----:B------:R-:W-:Y:S01]  /*ad60*/  FADD.FTZ R9, R5, -R9 ;  /* 0x8000000905097221 */ /* 0x000fe20000010000 */
[----:B------:R-:W-:Y:S01]  /*ad70*/  ISETP.GE.U32.AND P0, PT, R150, RZ, PT ;  /* 0x000000ff9600720c */ /* 0x000fe20003f06070 */
[----:B------:R-:W-:Y:S01]  /*ad80*/  FFMA.FTZ R4, R16, UR12, R4 ;  /* 0x0000000c10047c23 */ /* 0x000fe20008010004 */
[----:B------:R-:W-:-:S02]  /*ad90*/  SHF.L.U32 R5, R40, 0x10, RZ ;  /* 0x0000001028057819 */ /* 0x000fc400000006ff */
[----:B------:R-:W-:Y:S01]  /*ada0*/  LOP3.LUT P2, RZ, R150, 0xff00, RZ, 0xc0, !PT ;  /* 0x0000ff0096ff7812 */ /* 0x000fe2000784c0ff */
[----:B------:R-:W-:Y:S01]  /*adb0*/  FMUL.FTZ R4, R4, UR5 ;  /* 0x0000000504047c20 */ /* 0x000fe20008410000 */
[----:B------:R-:W-:Y:S01]  /*adc0*/  ISETP.GE.U32.AND.EX P0, PT, R151, 0x1000000, PT, P0 ;  /* 0x010000009700780c */ /* 0x000fe20003f06100 */
[----:B------:R-:W-:Y:S01]  /*add0*/  FFMA.FTZ R5, R9, UR12, R5 ;  /* 0x0000000c09057c23 */ /* 0x000fe20008010005 */
[----:B------:R-:W-:Y:S01]  /*ade0*/  MOV R16, RZ ;  /* 0x000000ff00107202 */ /* 0x000fe20000000f00 */
[----:B------:R-:W-:Y:S01]  /*adf0*/  FMUL.FTZ R9, R4, UR4 ;  /* 0x0000000404097c20 */ /* 0x000fe20008410000 */
[----:B------:R-:W-:Y:S01]  /*ae00*/  MOV R18, RZ ;  /* 0x000000ff00127202 */ /* 0x000fe20000000f00 */
[----:B------:R-:W-:Y:S01]  /*ae10*/  FMUL.FTZ R4, R5, UR5 ;  /* 0x0000000505047c20 */ /* 0x000fe20008410000 */
[----:B------:R-:W-:Y:S02]  /*ae20*/  @P3 SHF.L.U32 R5, R140, 0x10, RZ ;  /* 0x000000108c053819 */ /* 0x000fe400000006ff */
[----:B------:R-:W-:Y:S01]  /*ae30*/  F2FP.BF16.F32.PACK_AB R6, R6, R8 ;  /* 0x000000080606723e */ /* 0x000fe200000010ff */
[----:B------:R-:W-:-:S02]  /*ae40*/  FMUL.FTZ R4, R4, UR4 ;  /* 0x0000000404047c20 */ /* 0x000fc40008410000 */
[----:B------:R-:W-:Y:S02]  /*ae50*/  @P2 PRMT R140, R140, 0x7632, R140 ;  /* 0x000076328c8c2816 */ /* 0x000fe4000000008c */
[----:B------:R-:W-:Y:S01]  /*ae60*/  @P0 PRMT R143, R143, 0x7632, R143 ;  /* 0x000076328f8f0816 */ /* 0x000fe2000000008f */
[-C--:B------:R-:W-:Y:S01]  /*ae70*/  @P3 FMUL.FTZ R16, R5, R4.reuse ;  /* 0x0000000405103220 */ /* 0x080fe20000410000 */
[----:B------:R-:W-:Y:S01]  /*ae80*/  FMUL.FTZ R5, R158, UR5 ;  /* 0x000000059e057c20 */ /* 0x000fe20008410000 */
[----:B------:R-:W-:Y:S01]  /*ae90*/  @P2 SHF.L.U32 R140, R140, 0x10, RZ ;  /* 0x000000108c8c2819 */ /* 0x000fe200000006ff */
[----:B------:R-:W-:Y:S01]  /*aea0*/  FMUL.FTZ R4, R80, R4 ;  /* 0x0000000450047220 */ /* 0x000fe20000410000 */
[----:B------:R-:W-:Y:S01]  /*aeb0*/  @P0 SHF.L.U32 R143, R143, 0x10, RZ ;  /* 0x000000108f8f0819 */ /* 0x000fe200000006ff */
[----:B------:R-:W-:-:S03]  /*aec0*/  FMUL.FTZ R5, R5, UR4 ;  /* 0x0000000405057c20 */ /* 0x000fc60008410000 */
[----:B------:R-:W-:Y:S01]  /*aed0*/  FSEL R4, R4, RZ, P3 ;  /* 0x000000ff04047208 */ /* 0x000fe20001800000 */
[----:B------:R-:W-:Y:S01]  /*aee0*/  @P0 FMUL.FTZ R14, R143, R9 ;  /* 0x000000098f0e0220 */ /* 0x000fe20000410000 */
[----:B------:R-:W-:Y:S01]  /*aef0*/  @P2 FMUL.FTZ R18, R140, R5 ;  /* 0x000000058c122220 */ /* 0x000fe20000410000 */
[----:B------:R-:W-:Y:S01]  /*af00*/  FMUL.FTZ R9, R87, R9 ;  /* 0x0000000957097220 */ /* 0x000fe20000410000 */
[----:B------:R-:W-:-:S04]  /*af10*/  FMUL.FTZ R5, R81, R5 ;  /* 0x0000000551057220 */ /* 0x000fc80000410000 */
[----:B------:R-:W-:Y:S02]  /*af20*/  FSEL R9, R9, RZ, P0 ;  /* 0x000000ff09097208 */ /* 0x000fe40000000000 */
[----:B------:R-:W-:Y:S02]  /*af30*/  FSEL R8, R5, RZ, P2 ;  /* 0x000000ff05087208 */ /* 0x000fe40001000000 */
[----:B------:R-:W-:Y:S02]  /*af40*/  F2FP.BF16.F32.PACK_AB R7, R9, R7 ;  /* 0x000000070907723e */ /* 0x000fe400000010ff */
[----:B------:R-:W-:Y:S02]  /*af50*/  F2FP.BF16.F32.PACK_AB R5, R141, R144 ;  /* 0x000000908d05723e */ /* 0x000fe400000010ff */
[----:B------:R-:W-:-:S07]  /*af60*/  F2FP.BF16.F32.PACK_AB R4, R8, R4 ;  /* 0x000000040804723e */ /* 0x000fce00000010ff */
.L_x_4999:
        /* <DEDUP_REMOVED lines=12> */
[----:B------:R-:W-:Y:S01]  /*b030*/  FFMA.FTZ R9, R29, UR13, R145 ;  /* 0x0000000d1d097c23 */ /* 0x000fe20008010091 */
[----:B------:R-:W-:Y:S01]  /*b040*/  SHF.L.U32 R137, R37, 0x10, RZ ;  /* 0x0000001025897819 */ /* 0x000fe200000006ff */
[----:B------:R-:W-:Y:S01]  /*b050*/  FADD.FTZ R27, R21, -R27 ;  /* 0x8000001b151b7221 */ /* 0x000fe20000010000 */
[----:B------:R-:W-:Y:S01]  /*b060*/  LOP3.LUT P3, RZ, R148, 0xff000000, RZ, 0xc0, !PT ;  /* 0xff00000094ff7812 */ /* 0x000fe2000786c0ff */
[----:B------:R-:W-:Y:S01]  /*b070*/  FADD.FTZ R9, R19, -R9 ;  /* 0x8000000913097221 */ /* 0x000fe20000010000 */
[----:B------:R-:W-:Y:S01]  /*b080*/  MOV R19, RZ ;  /* 0x000000ff00137202 */ /* 0x000fe20000000f00 */
[----:B------:R-:W-:Y:S01]  /*b090*/  FFMA.FTZ R137, R27, UR12, R137 ;  /* 0x0000000c1b897c23 */ /* 0x000fe20008010089 */
[--C-:B------:R-:W-:Y:S01]  /*b0a0*/  FFMA.FTZ R8, R31, UR13, R145.reuse ;  /* 0x0000000d1f087c23 */ /* 0x100fe20008010091 */
[--C-:B------:R-:W-:Y:S01]  /*b0b0*/  FFMA.FTZ R32, R32, UR13, R145.reuse ;  /* 0x0000000d20207c23 */ /* 0x100fe20008010091 */
[----:B------:R-:W-:Y:S01]  /*b0c0*/  LOP3.LUT P4, RZ, R149, 0xff, RZ, 0xc0, !PT ;  /* 0x000000ff95ff7812 */ /* 0x000fe2000788c0ff */
[----:B------:R-:W-:Y:S01]  /*b0d0*/  FMUL.FTZ R2, R137, UR5 ;  /* 0x0000000589027c20 */ /* 0x000fe20008410000 */
[----:B------:R-:W-:Y:S01]  /*b0e0*/  FADD.FTZ R8, R23, -R8 ;  /* 0x8000000817087221 */ /* 0x000fe20000010000 */
[----:B-----5:R-:W-:Y:S01]  /*b0f0*/  @P2 SHF.L.U32 R21, R5, 0x10, RZ ;  /* 0x0000001005152819 */ /* 0x020fe200000006ff */
[----:B------:R-:W-:Y:S01]  /*b100*/  FADD.FTZ R32, R24, -R32 ;  /* 0x8000002018207221 */ /* 0x000fe20000010000 */
[----:B------:R-:W-:Y:S01]  /*b110*/  FMUL.FTZ R2, R2, UR4 ;  /* 0x0000000402027c20 */ /* 0x000fe20008410000 */
[----:B------:R-:W-:Y:S01]  /*b120*/  SHF.L.U32 R138, R38, 0x10, RZ ;  /* 0x00000010268a7819 */ /* 0x000fe200000006ff */
[----:B------:R-:W-:Y:S01]  /*b130*/  FFMA.FTZ R25, R33, UR13, R145 ;  /* 0x0000000d21197c23 */ /* 0x000fe20008010091 */
[----:B------:R-:W-:Y:S01]  /*b140*/  @P3 PRMT R22, R5, 0x7632, R22 ;  /* 0x0000763205163816 */ /* 0x000fe20000000016 */
[----:B------:R-:W-:Y:S01]  /*b150*/  @P2 FMUL.FTZ R19, R2, R21 ;  /* 0x0000001502132220 */ /* 0x000fe20000410000 */
[----:B------:R-:W-:Y:S01]  /*b160*/  PRMT R21, R37, 0x7632, R21 ;  /* 0x0000763225157816 */ /* 0x000fe20000000015 */
[----:B------:R-:W-:Y:S01]  /*b170*/  FFMA.FTZ R138, R32, UR12, R138 ;  /* 0x0000000c208a7c23 */ /* 0x000fe2000801008a */
[----:B------:R-:W-:Y:S01]  /*b180*/  @P3 SHF.L.U32 R22, R22, 0x10, RZ ;  /* 0x0000001016163819 */ /* 0x000fe200000006ff */
[----:B------:R-:W-:Y:S01]  /*b190*/  FADD.FTZ R25, R26, -R25 ;  /* 0x800000191a197221 */ /* 0x000fe20000010000 */
[----:B------:R-:W-:Y:S01]  /*b1a0*/  SHF.L.U32 R21, R21, 0x10, RZ ;  /* 0x0000001015157819 */ /* 0x000fe200000006ff */
[----:B------:R-:W-:Y:S01]  /*b1b0*/  FMUL.FTZ R24, R138, UR5 ;  /* 0x000000058a187c20 */ /* 0x000fe20008410000 */
[----:B------:R-:W-:Y:S01]  /*b1c0*/  @P4 SHF.L.U32 R23, R6, 0x10, RZ ;  /* 0x0000001006174819 */ /* 0x000fe200000006ff */
[----:B------:R-:W-:Y:S01]  /*b1d0*/  FFMA.FTZ R136, R20, UR13, R145 ;  /* 0x0000000d14887c23 */ /* 0x000fe20008010091 */
[----:B------:R-:W-:Y:S01]  /*b1e0*/  LOP3.LUT P5, RZ, R149, 0xff00, RZ, 0xc0, !PT ;  /* 0x0000ff0095ff7812 */ /* 0x000fe200078ac0ff */
[----:B------:R-:W-:Y:S01]  /*b1f0*/  FFMA.FTZ R8, R8, UR12, R21 ;  /* 0x0000000c08087c23 */ /* 0x000fe20008010015 */
[----:B------:R-:W-:Y:S01]  /*b200*/  FMUL.FTZ R24, R24, UR4 ;  /* 0x0000000418187c20 */ /* 0x000fe20008410000 */
[----:B------:R-:W-:Y:S01]  /*b210*/  MOV R21, RZ ;  /* 0x000000ff00157202 */ /* 0x000fe20000000f00 */
[----:B------:R-:W-:Y:S01]  /*b220*/  FFMA.FTZ R34, R34, UR13, R145 ;  /* 0x0000000d22227c23 */ /* 0x000fe20008010091 */
[----:B------:R-:W-:Y:S01]  /*b230*/  FMUL.FTZ R5, R8, UR5 ;  /* 0x0000000508057c20 */ /* 0x000fe20008410000 */
[----:B------:R-:W-:Y:S01]  /*b240*/  ISETP.GE.U32.AND P0, PT, R148, RZ, PT ;  /* 0x000000ff9400720c */ /* 0x000fe20003f06070 */
[----:B------:R-:W-:Y:S01]  /*b250*/  FADD.FTZ R136, R17, -R136 ;  /* 0x8000008811887221 */ /* 0x000fe20000010000 */
[----:B------:R-:W-:Y:S01]  /*b260*/  LOP3.LUT P6, RZ, R149, 0xff0000, RZ, 0xc0, !PT ;  /* 0x00ff000095ff7812 */ /* 0x000fe200078cc0ff */
[----:B------:R-:W-:Y:S01]  /*b270*/  FMUL.FTZ R5, R5, UR4 ;  /* 0x0000000405057c20 */ /* 0x000fe20008410000 */
[----:B------:R-:W-:Y:S01]  /*b280*/  PRMT R17, R36, 0x7632, R17 ;  /* 0x0000763224117816 */ /* 0x000fe20000000011 */
[----:B------:R-:W-:Y:S01]  /*b290*/  FADD.FTZ R34, R28, -R34 ;  /* 0x800000221c227221 */ /* 0x000fe20000010000 */
[----:B------:R-:W-:Y:S01]  /*b2a0*/  SHF.L.U32 R139, R39, 0x10, RZ ;  /* 0x00000010278b7819 */ /* 0x000fe200000006ff */
[----:B------:R-:W-:Y:S01]  /*b2b0*/  @P3 FMUL.FTZ R21, R5, R22 ;  /* 0x0000001605153220 */ /* 0x000fe20000410000 */
[----:B------:R-:W-:Y:S01]  /*b2c0*/  MOV R22, RZ ;  /* 0x000000ff00167202 */ /* 0x000fe20000000f00 */
[----:B------:R-:W-:Y:S01]  /*b2d0*/  @P4 FMUL.FTZ R22, R24, R23 ;  /* 0x0000001718164220 */ /* 0x000fe20000410000 */
[----:B------:R-:W-:Y:S01]  /*b2e0*/  PRMT R23, R38, 0x7632, R23 ;  /* 0x0000763226177816 */ /* 0x000fe20000000017 */
[----:B------:R-:W-:Y:S01]  /*b2f0*/  FMUL.FTZ R24, R92, R24 ;  /* 0x000000185c187220 */ /* 0x000fe20000410000 */
[----:B------:R-:W-:Y:S01]  /*b300*/  @P5 PRMT R26, R6, 0x7632, R26 ;  /* 0x00007632061a5816 */ /* 0x000fe2000000001a */
[----:B------:R-:W-:Y:S01]  /*b310*/  FFMA.FTZ R35, R35, UR13, R145 ;  /* 0x0000000d23237c23 */ /* 0x000fe20008010091 */
[----:B------:R-:W-:Y:S01]  /*b320*/  SHF.L.U32 R23, R23, 0x10, RZ ;  /* 0x0000001017177819 */ /* 0x000fe200000006ff */
[----:B------:R-:W-:Y:S01]  /*b330*/  FFMA.FTZ R139, R34, UR12, R139 ;  /* 0x0000000c228b7c23 */ /* 0x000fe2000801008b */
[----:B------:R-:W-:Y:S01]  /*b340*/  @P5 SHF.L.U32 R26, R26, 0x10, RZ ;  /* 0x000000101a1a5819 */ /* 0x000fe200000006ff */
[----:B------:R-:W-:Y:S01]  /*b350*/  FADD.FTZ R30, R30, -R35 ;  /* 0x800000231e1e7221 */ /* 0x000fe20000010000 */
[----:B------:R-:W-:Y:S01]  /*b360*/  ISETP.GE.U32.AND.EX P0, PT, R149, 0x1000000, PT, P0 ;  /* 0x010000009500780c */ /* 0x000fe20003f06100 */
[----:B------:R-:W-:Y:S01]  /*b370*/  FFMA.FTZ R25, R25, UR12, R23 ;  /* 0x0000000c19197c23 */ /* 0x000fe20008010017 */
[----:B------:R-:W-:Y:S01]  /*b380*/  MOV R23, RZ ;  /* 0x000000ff00177202 */ /* 0x000fe20000000f00 */
[----:B------:R-:W-:Y:S01]  /*b390*/  FMUL.FTZ R27, R139, UR5 ;  /* 0x000000058b1b7c20 */ /* 0x000fe20008410000 */
[----:B------:R-:W-:Y:S01]  /*b3a0*/  PRMT R20, R39, 0x7632, R20 ;  /* 0x0000763227147816 */ /* 0x000fe20000000014 */
[----:B------:R-:W-:Y:S01]  /*b3b0*/  FMUL.FTZ R6, R25, UR5 ;  /* 0x0000000519067c20 */ /* 0x000fe20008410000 */
[----:B------:R-:W-:Y:S01]  /*b3c0*/  SHF.L.U32 R17, R17, 0x10, RZ ;  /* 0x0000001011117819 */ /* 0x000fe200000006ff */
[----:B------:R-:W-:Y:S01]  /*b3d0*/  FMUL.FTZ R27, R27, UR4 ;  /* 0x000000041b1b7c20 */ /* 0x000fe20008410000 */
[----:B------:R-:W-:Y:S01]  /*b3e0*/  SHF.L.U32 R20, R20, 0x10, RZ ;  /* 0x0000001014147819 */ /* 0x000fe200000006ff */
[----:B------:R-:W-:Y:S01]  /*b3f0*/  FMUL.FTZ R6, R6, UR4 ;  /* 0x0000000406067c20 */ /* 0x000fe20008410000 */
[----:B------:R-:W-:Y:S01]  /*b400*/  @P6 SHF.L.U32 R28, R7, 0x10, RZ ;  /* 0x00000010071c6819 */ /* 0x000fe200000006ff */
[----:B------:R-:W-:Y:S01]  /*b410*/  FFMA.FTZ R9, R9, UR12, R17 ;  /* 0x0000000c09097c23 */ /* 0x000fe20008010011 */
[----:B------:R-:W-:Y:S01]  /*b420*/  SHF.L.U32 R17, R36, 0x10, RZ ;  /* 0x0000001024117819 */ /* 0x000fe200000006ff */
[----:B------:R-:W-:Y:S01]  /*b430*/  @P5 FMUL.FTZ R23, R6, R26 ;  /* 0x0000001a06175220 */ /* 0x000fe20000410000 */
[----:B------:R-:W-:Y:S01]  /*b440*/  FMUL.FTZ R26, R93, R6 ;  /* 0x000000065d1a7220 */ /* 0x000fe20000410000 */
[----:B------:R-:W-:Y:S01]  /*b450*/  FSEL R6, R24, RZ, P4 ;  /* 0x000000ff18067208 */ /* 0x000fe20002000000 */
[----:B------:R-:W-:Y:S01]  /*b460*/  FFMA.FTZ R30, R30, UR12, R20 ;  /* 0x0000000c1e1e7c23 */ /* 0x000fe20008010014 */
[----:B------:R-:W-:Y:S01]  /*b470*/  LOP3.LUT P4, RZ, R148, 0xff, RZ, 0xc0, !PT ;  /* 0x000000ff94ff7812 */ /* 0x000fe2000788c0ff */
[--C-:B------:R-:W-:Y:S01]  /*b480*/  FFMA.FTZ R136, R136, UR12, R17.reuse ;  /* 0x0000000c88887c23 */ /* 0x100fe20008010011 */
[----:B------:R-:W-:Y:S01]  /*b490*/  FSEL R26, R26, RZ, P5 ;  /* 0x000000ff1a1a7208 */ /* 0x000fe20002800000 */
[----:B------:R-:W-:Y:S01]  /*b4a0*/  FMUL.FTZ R2, R90, R2 ;  /* 0x000000025a027220 */ /* 0x000fe20000410000 */
[----:B------:R-:W-:Y:S01]  /*b4b0*/  LOP3.LUT P5, RZ, R148, 0xff00, RZ, 0xc0, !PT ;  /* 0x0000ff0094ff7812 */ /* 0x000fe200078ac0ff */
[----:B------:R-:W-:Y:S01]  /*b4c0*/  FMUL.FTZ R5, R91, R5 ;  /* 0x000000055b057220 */ /* 0x000fe20000410000 */
[----:B------:R-:W-:Y:S01]  /*b4d0*/  @P0 PRMT R17, R7, 0x7632, R17 ;  /* 0x0000763207110816 */ /* 0x000fe20000000011 */
[----:B------:R-:W-:Y:S01]  /*b4e0*/  FMUL.FTZ R7, R30, UR5 ;  /* 0x000000051e077c20 */ /* 0x000fe20008410000 */
[----:B------:R-:W-:Y:S01]  /*b4f0*/  MOV R24, RZ ;  /* 0x000000ff00187202 */ /* 0x000fe20000000f00 */
[----:B------:R-:W-:Y:S01]  /*b500*/  @P6 FMUL.FTZ R24, R27, R28 ;  /* 0x0000001c1b186220 */ /* 0x000fe20000410000 */
[----:B------:R-:W-:Y:S01]  /*b510*/  F2FP.BF16.F32.PACK_AB R138, R25, R138 ;  /* 0x0000008a198a723e */ /* 0x000fe200000010ff */
[----:B------:R-:W-:Y:S01]  /*b520*/  FMUL.FTZ R28, R136, UR5 ;  /* 0x00000005881c7c20 */ /* 0x000fe20008410000 */
[----:B------:R-:W-:Y:S01]  /*b530*/  @P0 SHF.L.U32 R17, R17, 0x10, RZ ;  /* 0x0000001011110819 */ /* 0x000fe200000006ff */
[----:B------:R-:W-:Y:S01]  /*b540*/  FMUL.FTZ R7, R7, UR4 ;  /* 0x0000000407077c20 */ /* 0x000fe20008410000 */
[----:B------:R-:W-:Y:S01]  /*b550*/  @P4 SHF.L.U32 R25, R4, 0x10, RZ ;  /* 0x0000001004194819 */ /* 0x000fe200000006ff */
[----:B------:R-:W-:Y:S01]  /*b560*/  FMUL.FTZ R28, R28, UR4 ;  /* 0x000000041c1c7c20 */ /* 0x000fe20008410000 */
[----:B------:R-:W-:Y:S01]  /*b570*/  MOV R20, RZ ;  /* 0x000000ff00147202 */ /* 0x000fe20000000f00 */
[----:B------:R-:W-:Y:S01]  /*b580*/  @P0 FMUL.FTZ R20, R7, R17 ;  /* 0x0000001107140220 */ /* 0x000fe20000410000 */
[----:B------:R-:W-:Y:S01]  /*b590*/  @P5 PRMT R29, R4, 0x7632, R29 ;  /* 0x00007632041d5816 */ /* 0x000fe2000000001d */
[----:B------:R-:W-:Y:S01]  /*b5a0*/  FMUL.FTZ R4, R9, UR5 ;  /* 0x0000000509047c20 */ /* 0x000fe20008410000 */
[----:B------:R-:W-:Y:S01]  /*b5b0*/  MOV R17, RZ ;  /* 0x000000ff00117202 */ /* 0x000fe20000000f00 */
[----:B------:R-:W-:Y:S01]  /*b5c0*/  @P4 FMUL.FTZ R17, R28, R25 ;  /* 0x000000191c114220 */ /* 0x000fe20000410000 */
        /* <DEDUP_REMOVED lines=19> */
[----:B------:R-:W-:Y:S02]  /*b700*/  F2FP.BF16.F32.PACK_AB R5, R5, R2 ;  /* 0x000000020505723e */ /* 0x000fe400000010ff */
[----:B------:R-:W-:Y:S01]  /*b710*/  F2FP.BF16.F32.PACK_AB R4, R4, R28 ;  /* 0x0000001c0404723e */ /* 0x000fe200000010ff */
[----:B------:R-:W-:Y:S06]  /*b720*/  BRA `(.L_x_5001) ;  /* 0x0000000400b47947 */ /* 0x000fec0003800000 */
.L_x_5000:
        /* <DEDUP_REMOVED lines=10> */
[----:B------:R-:W-:Y:S01]  /*b7d0*/  FFMA.FTZ R32, R32, UR13, R145 ;  /* 0x0000000d20207c23 */ /* 0x000fe20008010091 */
[----:B------:R-:W-:Y:S01]  /*b7e0*/  LOP3.LUT P0, RZ, R149, 0xff, RZ, 0xc0, !PT ;  /* 0x000000ff95ff7812 */ /* 0x000fe2000780c0ff */
[----:B------:R-:W-:Y:S01]  /*b7f0*/  FMUL.FTZ R2, R2, UR5 ;  /* 0x0000000502027c20 */ /* 0x000fe20008410000 */
[----:B------:R-:W-:Y:S01]  /*b800*/  FADD.FTZ R23, R23, -R31 ;  /* 0x8000001f17177221 */ /* 0x000fe20000010000 */
[----:B-----5:R-:W-:Y:S01]  /*b810*/  @P5 SHF.L.U32 R9, R5, 0x10, RZ ;  /* 0x0000001005095819 */ /* 0x020fe200000006ff */
[----:B------:R-:W-:Y:S01]  /*b820*/  FADD.FTZ R32, R24, -R32 ;  /* 0x8000002018207221 */ /* 0x000fe20000010000 */
[----:B------:R-:W-:Y:S01]  /*b830*/  FMUL.FTZ R2, R2, UR4 ;  /* 0x0000000402027c20 */ /* 0x000fe20008410000 */
[----:B------:R-:W-:Y:S01]  /*b840*/  MOV R22, RZ ;  /* 0x000000ff00167202 */ /* 0x000fe20000000f00 */
[----:B------:R-:W-:Y:S01]  /*b850*/  FFMA.FTZ R33, R33, UR13, R145 ;  /* 0x0000000d21217c23 */ /* 0x000fe20008010091 */
[----:B------:R-:W-:Y:S01]  /*b860*/  @P4 PRMT R5, R5, 0x7632, R5 ;  /* 0x0000763205054816 */ /* 0x000fe20000000005 */
[-C--:B------:R-:W-:Y:S01]  /*b870*/  @P5 FMUL.FTZ R19, R9, R2.reuse ;  /* 0x0000000209135220 */ /* 0x080fe20000410000 */
[----:B------:R-:W-:Y:S01]  /*b880*/  PRMT R9, R37, 0x7632, R9 ;  /* 0x0000763225097816 */ /* 0x000fe20000000009 */
[----:B------:R-:W-:Y:S01]  /*b890*/  FADD.FTZ R26, R26, -R33 ;  /* 0x800000211a1a7221 */ /* 0x000fe20000010000 */
[----:B------:R-:W-:Y:S01]  /*b8a0*/  LOP3.LUT P3, RZ, R149, 0xff00, RZ, 0xc0, !PT ;  /* 0x0000ff0095ff7812 */ /* 0x000fe2000786c0ff */
[--C-:B------:R-:W-:Y:S01]  /*b8b0*/  FFMA.FTZ R34, R34, UR13, R145.reuse ;  /* 0x0000000d22227c23 */ /* 0x100fe20008010091 */
[----:B------:R-:W-:Y:S01]  /*b8c0*/  SHF.L.U32 R9, R9, 0x10, RZ ;  /* 0x0000001009097819 */ /* 0x000fe200000006ff */
[----:B------:R-:W-:Y:S01]  /*b8d0*/  FFMA.FTZ R35, R35, UR13, R145 ;  /* 0x0000000d23237c23 */ /* 0x000fe20008010091 */
[----:B------:R-:W-:Y:S01]  /*b8e0*/  LOP3.LUT P2, RZ, R149, 0xff0000, RZ, 0xc0, !PT ;  /* 0x00ff000095ff7812 */ /* 0x000fe2000784c0ff */
[----:B------:R-:W-:Y:S01]  /*b8f0*/  FADD.FTZ R34, R28, -R34 ;  /* 0x800000221c227221 */ /* 0x000fe20000010000 */
[----:B------:R-:W-:Y:S01]  /*b900*/  PRMT R27, R39, 0x7632, R27 ;  /* 0x00007632271b7816 */ /* 0x000fe2000000001b */
[----:B------:R-:W-:Y:S01]  /*b910*/  FFMA.FTZ R9, R23, UR12, R9 ;  /* 0x0000000c17097c23 */ /* 0x000fe20008010009 */
[----:B------:R-:W-:Y:S01]  /*b920*/  @P0 SHF.L.U32 R23, R6, 0x10, RZ ;  /* 0x0000001006170819 */ /* 0x000fe200000006ff */
[----:B------:R-:W-:Y:S01]  /*b930*/  FFMA.FTZ R20, R20, UR13, R145 ;  /* 0x0000000d14147c23 */ /* 0x000fe20008010091 */
[----:B------:R-:W-:Y:S01]  /*b940*/  SHF.L.U32 R27, R27, 0x10, RZ ;  /* 0x000000101b1b7819 */ /* 0x000fe200000006ff */
[----:B------:R-:W-:Y:S01]  /*b950*/  FMUL.FTZ R21, R9, UR5 ;  /* 0x0000000509157c20 */ /* 0x000fe20008410000 */
[----:B------:R-:W-:Y:S01]  /*b960*/  @P4 SHF.L.U32 R9, R5, 0x10, RZ ;  /* 0x0000001005094819 */ /* 0x000fe200000006ff */
[----:B------:R-:W-:Y:S01]  /*b970*/  FADD.FTZ R35, R30, -R35 ;  /* 0x800000231e237221 */ /* 0x000fe20000010000 */
[----:B------:R-:W-:Y:S01]  /*b980*/  @P3 PRMT R24, R6, 0x7632, R24 ;  /* 0x0000763206183816 */ /* 0x000fe20000000018 */
[----:B------:R-:W-:Y:S01]  /*b990*/  FMUL.FTZ R5, R21, UR4 ;  /* 0x0000000415057c20 */ /* 0x000fe20008410000 */
[----:B------:R-:W-:Y:S01]  /*b9a0*/  MOV R21, RZ ;  /* 0x000000ff00157202 */ /* 0x000fe20000000f00 */
[----:B------:R-:W-:Y:S01]  /*b9b0*/  FADD.FTZ R20, R17, -R20 ;  /* 0x8000001411147221 */ /* 0x000fe20000010000 */
[----:B------:R-:W-:Y:S01]  /*b9c0*/  @P3 SHF.L.U32 R24, R24, 0x10, RZ ;  /* 0x0000001018183819 */ /* 0x000fe200000006ff */
[-C--:B------:R-:W-:Y:S01]  /*b9d0*/  @P4 FMUL.FTZ R21, R9, R5.reuse ;  /* 0x0000000509154220 */ /* 0x080fe20000410000 */
[----:B------:R-:W-:Y:S01]  /*b9e0*/  SHF.L.U32 R9, R38, 0x10, RZ ;  /* 0x0000001026097819 */ /* 0x000fe200000006ff */
[----:B------:R-:W-:Y:S01]  /*b9f0*/  FFMA.FTZ R27, R35, UR12, R27 ;  /* 0x0000000c231b7c23 */ /* 0x000fe2000801001b */
[----:B------:R-:W-:Y:S01]  /*ba00*/  FMUL.FTZ R2, R90, R2 ;  /* 0x000000025a027220 */ /* 0x000fe20000410000 */
[----:B------:R-:W-:-:S02]  /*ba10*/  FMUL.FTZ R5, R91, R5 ;  /* 0x000000055b057220 */ /* 0x000fc40000410000 */
[----:B------:R-:W-:Y:S01]  /*ba20*/  FFMA.FTZ R9, R32, UR12, R9 ;  /* 0x0000000c20097c23 */ /* 0x000fe20008010009 */
[----:B------:R-:W-:Y:S01]  /*ba30*/  FMUL.FTZ R27, R27, UR5 ;  /* 0x000000051b1b7c20 */ /* 0x000fe20008410000 */
[----:B------:R-:W-:Y:S02]  /*ba40*/  FSEL R2, R2, RZ, P5 ;  /* 0x000000ff02027208 */ /* 0x000fe40002800000 */
[----:B------:R-:W-:Y:S01]  /*ba50*/  FMUL.FTZ R9, R9, UR5 ;  /* 0x0000000509097c20 */ /* 0x000fe20008410000 */
[----:B------:R-:W-:-:S03]  /*ba60*/  FSEL R5, R5, RZ, P4 ;  /* 0x000000ff05057208 */ /* 0x000fc60002000000 */
[----:B------:R-:W-:Y:S01]  /*ba70*/  FMUL.FTZ R9, R9, UR4 ;  /* 0x0000000409097c20 */ /* 0x000fe20008410000 */
[----:B------:R-:W-:-:S03]  /*ba80*/  F2FP.BF16.F32.PACK_AB R5, R5, R2 ;  /* 0x000000020505723e */ /* 0x000fc600000010ff */
[-C--:B------:R-:W-:Y:S01]  /*ba90*/  @P0 FMUL.FTZ R22, R23, R9.reuse ;  /* 0x0000000917160220 */ /* 0x080fe20000410000 */
[----:B------:R-:W-:Y:S01]  /*baa0*/  PRMT R23, R38, 0x7632, R23 ;  /* 0x0000763226177816 */ /* 0x000fe20000000017 */
[----:B------:R-:W-:-:S03]  /*bab0*/  FMUL.FTZ R9, R92, R9 ;  /* 0x000000095c097220 */ /* 0x000fc60000410000 */
[----:B------:R-:W-:Y:S02]  /*bac0*/  SHF.L.U32 R23, R23, 0x10, RZ ;  /* 0x0000001017177819 */ /* 0x000fe400000006ff */
[----:B------:R-:W-:Y:S02]  /*bad0*/  FSEL R9, R9, RZ, P0 ;  /* 0x000000ff09097208 */ /* 0x000fe40000000000 */
[----:B------:R-:W-:Y:S01]  /*bae0*/  ISETP.GE.U32.AND P0, PT, R148, RZ, PT ;  /* 0x000000ff9400720c */ /* 0x000fe20003f06070 */
[----:B------:R-:W-:Y:S01]  /*baf0*/  FFMA.FTZ R23, R26, UR12, R23 ;  /* 0x0000000c1a177c23 */ /* 0x000fe20008010017 */
[----:B------:R-:W-:Y:S02]  /*bb00*/  @P2 SHF.L.U32 R26, R7, 0x10, RZ ;  /* 0x00000010071a2819 */ /* 0x000fe400000006ff */
[----:B------:R-:W-:Y:S01]  /*bb10*/  ISETP.GE.U32.AND.EX P0, PT, R149, 0x1000000, PT, P0 ;  /* 0x010000009500780c */ /* 0x000fe20003f06100 */
[----:B------:R-:W-:Y:S01]  /*bb20*/  FMUL.FTZ R6, R23, UR5 ;  /* 0x0000000517067c20 */ /* 0x000fe20008410000 */
[----:B------:R-:W-:-:S03]  /*bb30*/  MOV R23, RZ ;  /* 0x000000ff00177202 */ /* 0x000fc60000000f00 */
[----:B------:R-:W-:-:S04]  /*bb40*/  FMUL.FTZ R6, R6, UR4 ;  /* 0x0000000406067c20 */ /* 0x000fc80008410000 */
[-C--:B------:R-:W-:Y:S01]  /*bb50*/  @P3 FMUL.FTZ R23, R24, R6.reuse ;  /* 0x0000000618173220 */ /* 0x080fe20000410000 */
[----:B------:R-:W-:Y:S01]  /*bb60*/  SHF.L.U32 R24, R39, 0x10, RZ ;  /* 0x0000001027187819 */ /* 0x000fe200000006ff */
[----:B------:R-:W-:Y:S02]  /*bb70*/  FMUL.FTZ R6, R93, R6 ;  /* 0x000000065d067220 */ /* 0x000fe40000410000 */
[----:B------:R-:W-:Y:S02]  /*bb80*/  @P0 PRMT R7, R7, 0x7632, R7 ;  /* 0x0000763207070816 */ /* 0x000fe40000000007 */
[----:B------:R-:W-:Y:S01]  /*bb90*/  FFMA.FTZ R24, R34, UR12, R24 ;  /* 0x0000000c22187c23 */ /* 0x000fe20008010018 */
[----:B------:R-:W-:Y:S02]  /*bba0*/  FSEL R6, R6, RZ, P3 ;  /* 0x000000ff06067208 */ /* 0x000fe40001800000 */
[----:B------:R-:W-:Y:S01]  /*bbb0*/  LOP3.LUT P3, RZ, R148, 0xff, RZ, 0xc0, !PT ;  /* 0x000000ff94ff7812 */ /* 0x000fe2000786c0ff */
[----:B------:R-:W-:Y:S01]  /*bbc0*/  FMUL.FTZ R24, R24, UR5 ;  /* 0x0000000518187c20 */ /* 0x000fe20008410000 */
[----:B------:R-:W-:Y:S01]  /*bbd0*/  @P0 SHF.L.U32 R17, R7, 0x10, RZ ;  /* 0x0000001007110819 */ /* 0x000fe200000006ff */
[----:B------:R-:W-:Y:S01]  /*bbe0*/  FMUL.FTZ R7, R27, UR4 ;  /* 0x000000041b077c20 */ /* 0x000fe20008410000 */
[----:B------:R-:W-:Y:S01]  /*bbf0*/  F2FP.BF16.F32.PACK_AB R6, R6, R9 ;  /* 0x000000090606723e */ /* 0x000fe200000010ff */
[----:B------:R-:W-:Y:S01]  /*bc00*/  FMUL.FTZ R25, R24, UR4 ;  /* 0x0000000418197c20 */ /* 0x000fe20008410000 */
[----:B------:R-:W-:-:S03]  /*bc10*/  MOV R24, RZ ;  /* 0x000000ff00187202 */ /* 0x000fc60000000f00 */
[-C--:B------:R-:W-:Y:S01]  /*bc20*/  @P2 FMUL.FTZ R24, R26, R25.reuse ;  /* 0x000000191a182220 */ /* 0x080fe20000410000 */
[----:B------:R-:W-:Y:S01]  /*bc30*/  FMUL.FTZ R26, R94, R25 ;  /* 0x000000195e1a7220 */ /* 0x000fe20000410000 */
[----:B------:R-:W-:Y:S02]  /*bc40*/  PRMT R25, R36, 0x7632, R25 ;  /* 0x0000763224197816 */ /* 0x000fe40000000019 */
[----:B------:R-:W-:Y:S02]  /*bc50*/  @P3 SHF.L.U32 R27, R4, 0x10, RZ ;  /* 0x00000010041b3819 */ /* 0x000fe400000006ff */
[----:B------:R-:W-:Y:S02]  /*bc60*/  SHF.L.U32 R25, R25, 0x10, RZ ;  /* 0x0000001019197819 */ /* 0x000fe400000006ff */
[----:B------:R-:W-:Y:S02]  /*bc70*/  FSEL R26, R26, RZ, P2 ;  /* 0x000000ff1a1a7208 */ /* 0x000fe40001000000 */
[----:B------:R-:W-:Y:S01]  /*bc80*/  LOP3.LUT P2, RZ, R148, 0xff00, RZ, 0xc0, !PT ;  /* 0x0000ff0094ff7812 */ /* 0x000fe2000784c0ff */
[----:B------:R-:W-:Y:S01]  /*bc90*/  FFMA.FTZ R25, R8, UR12, R25 ;  /* 0x0000000c08197c23 */ /* 0x000fe20008010019 */
[----:B------:R-:W-:-:S03]  /*bca0*/  SHF.L.U32 R8, R36, 0x10, RZ ;  /* 0x0000001024087819 */ /* 0x000fc600000006ff */
[----:B------:R-:W-:Y:S02]  /*bcb0*/  FMUL.FTZ R25, R25, UR5 ;  /* 0x0000000519197c20 */ /* 0x000fe40008410000 */
[----:B------:R-:W-:Y:S01]  /*bcc0*/  FFMA.FTZ R8, R20, UR12, R8 ;  /* 0x0000000c14087c23 */ /* 0x000fe20008010008 */
[----:B------:R-:W-:Y:S01]  /*bcd0*/  MOV R20, RZ ;  /* 0x000000ff00147202 */ /* 0x000fe20000000f00 */
[-C--:B------:R-:W-:Y:S01]  /*bce0*/  @P0 FMUL.FTZ R20, R17, R7.reuse ;  /* 0x0000000711140220 */ /* 0x080fe20000410000 */
[----:B------:R-:W-:Y:S01]  /*bcf0*/  MOV R17, RZ ;  /* 0x000000ff00117202 */ /* 0x000fe20000000f00 */
[----:B------:R-:W-:Y:S01]  /*bd00*/  FMUL.FTZ R8, R8, UR5 ;  /* 0x0000000508087c20 */ /* 0x000fe20008410000 */
[----:B------:R-:W-:Y:S01]  /*bd10*/  FMUL.FTZ R7, R95, R7 ;  /* 0x000000075f077220 */ /* 0x000fe20000410000 */
[----:B------:R-:W-:Y:S02]  /*bd20*/  @P2 PRMT R4, R4, 0x7632, R4 ;  /* 0x0000763204042816 */ /* 0x000fe40000000004 */
[----:B------:R-:W-:-:S02]  /*bd30*/  FMUL.FTZ R8, R8, UR4 ;  /* 0x0000000408087c20 */ /* 0x000fc40008410000 */
[----:B------:R-:W-:Y:S02]  /*bd40*/  FSEL R7, R7, RZ, P0 ;  /* 0x000000ff07077208 */ /* 0x000fe40000000000 */
[-C--:B------:R-:W-:Y:S01]  /*bd50*/  @P3 FMUL.FTZ R17, R27, R8.reuse ;  /* 0x000000081b113220 */ /* 0x080fe20000410000 */
[----:B------:R-:W-:Y:S01]  /*bd60*/  @P2 SHF.L.U32 R27, R4, 0x10, RZ ;  /* 0x00000010041b2819 */ /* 0x000fe200000006ff */
[----:B------:R-:W-:Y:S01]  /*bd70*/  FMUL.FTZ R4, R25, UR4 ;  /* 0x0000000419047c20 */ /* 0x000fe20008410000 */
[----:B------:R-:W-:Y:S01]  /*bd80*/  MOV R25, RZ ;  /* 0x000000ff00197202 */ /* 0x000fe20000000f00 */
[----:B------:R-:W-:Y:S01]  /*bd90*/  FMUL.FTZ R8, R88, R8 ;  /* 0x0000000858087220 */ /* 0x000fe20000410000 */
[----:B------:R-:W-:Y:S01]  /*bda0*/  F2FP.BF16.F32.PACK_AB R7, R7, R26 ;  /* 0x0000001a0707723e */ /* 0x000fe200000010ff */
[-C--:B------:R-:W-:Y:S01]  /*bdb0*/  @P2 FMUL.FTZ R25, R27, R4.reuse ;  /* 0x000000041b192220 */ /* 0x080fe20000410000 */
[----:B------:R-:W-:Y:S02]  /*bdc0*/  FMUL.FTZ R4, R89, R4 ;  /* 0x0000000459047220 */ /* 0x000fe40000410000 */
[----:B------:R-:W-:-:S03]  /*bdd0*/  FSEL R8, R8, RZ, P3 ;  /* 0x000000ff08087208 */ /* 0x000fc60001800000 */
[----:B------:R-:W-:-:S04]  /*bde0*/  FSEL R4, R4, RZ, P2 ;  /* 0x000000ff04047208 */ /* 0x000fc80001000000 */
[----:B------:R-:W-:-:S07]  /*bdf0*/  F2FP.BF16.F32.PACK_AB R4, R4, R8 ;  /* 0x000000080404723e */ /* 0x000fce00000010ff */
.L_x_5001:
[----:B------:R-:W1:Y:S01]  /*be00*/  @P1 LDC.64 R8, c[0x0][0x478] ;  /* 0x00011e00ff081b82 */ /* 0x000e620000000a00 */
[----:B------:R-:W-:Y:S01]  /*be10*/  MOV R2, 0x10 ;  /* 0x0000001000027802 */ /* 0x000fe20000000f00 */
[----:B-1----:R-:W-:-:S04]  /*be20*/  @P1 IMAD.WIDE.U32 R8, R3, 0x10, R8 ;  /* 0x0000001003081825 */ /* 0x002fc800078e0008 */
[----:B------:R-:W-:Y:S01]  /*be30*/  IMAD.WIDE.U32 R2, R3, R2, UR26 ;  /* 0x0000001a03027e25 */ /* 0x000fe2000f8e0002 */
[----:B------:R1:W-:Y:S04]  /*be40*/  @P1 STG.E.128 desc[UR14][R8.64], R136 ;  /* 0x0000008808001986 */ /* 0x0003e8000c101d0e */
[----:B------:R1:W-:Y:S02]  /*be50*/  STG.E.128 desc[UR14][R2.64], R4 ;  /* 0x0000000402007986 */ /* 0x0003e4000c101d0e */
.L_x_4991:
        /* <DEDUP_REMOVED lines=39> */
[----:B------:R-:W5:Y:S01]  /*c0d0*/  LDL.LU R2, [R1+0x28] ;  /* 0x0000280001027983 */ /* 0x000f620000300800 */
[----:B------:R-:W-:Y:S01]  /*c0e0*/  UIADD3 UR6, UPT, UPT, UR6, UR28, URZ ;  /* 0x0000001c06067290 */ /* 0x000fe2000fffe0ff */
[----:B------:R-:W-:-:S03]  /*c0f0*/  ISETP.NE.AND P0, PT, R0, RZ, PT ;  /* 0x000000ff0000720c */ /* 0x000fc60003f05270 */
[----:B------:R-:W-:Y:S01]  /*c100*/  UISETP.GE.AND UP1, UPT, UR6, UR29, UPT ;  /* 0x0000001d0600728c */ /* 0x000fe2000bf26270 */
[----:B------:R-:W-:-:S04]  /*c110*/  PLOP3.LUT P0, PT, P0, PT, PT, 0x8, 0x80 ;  /* 0x000000000080781c */ /* 0x000fc8000070e170 */
[----:B------:R-:W-:Y:S01]  /*c120*/  P2R R0, PR, RZ, 0x1 ;  /* 0x00000001ff007803 */ /* 0x000fe20000000000 */
        /* <DEDUP_REMOVED lines=81> */
[----:B------:R2:W5:Y:S01]  /*c640*/  LDL.LU R48, [R1+0x4] ;  /* 0x0000040001307983 */ /* 0x0005620000300800 */
        /* <DEDUP_REMOVED lines=36> */
[----:B------:R-:W-:-:S03]  /*c890*/  MOV R44, R206 ;  /* 0x000000ce002c7202 */ /* 0x000fc60000000f00 */
[----:B------:R2:W5:Y:S04]  /*c8a0*/  LDL.LU R65, [R1+0xd8] ;  /* 0x0000d80001417983 */ /* 0x0005680000300800 */
        /* <DEDUP_REMOVED lines=53> */
.L_x_4979:
[----:B------:R-:W2:Y:S01]  /*cc00*/  S2R R112, SR_TID.X ;  /* 0x0000000000707919 */ /* 0x000ea20000002100 */
[----:B------:R-:W3:Y:S08]  /*cc10*/  S2UR UR4, SR_CTAID.X ;  /* 0x00000000000479c3 */ /* 0x000ef00000002500 */
[----:B------:R-:W3:Y:S08]  /*cc20*/  LDC R0, c[0x0][0x388] ;  /* 0x0000e200ff007b82 */ /* 0x000ef00000000800 */
[----:B-1----:R-:W1:Y:S08]  /*cc30*/  LDC.64 R2, c[0x0][0x440] ;  /* 0x00011000ff027b82 */ /* 0x002e700000000a00 */
[----:B------:R-:W4:Y:S08]  /*cc40*/  LDC.64 R88, c[0x0][0x448] ;  /* 0x00011200ff587b82 */ /* 0x000f300000000a00 */
[----:B------:R-:W0:Y:S01]  /*cc50*/  LDC.64 R90, c[0x0][0x460] ;  /* 0x00011800ff5a7b82 */ /* 0x000e220000000a00 */
[----:B---3--:R-:W-:-:S05]  /*cc60*/  IMAD R0, R0, UR4, RZ ;  /* 0x0000000400007c24 */ /* 0x008fca000f8e02ff */
[----:B--2---:R-:W-:-:S05]  /*cc70*/  LEA.HI R113, R0, R112, RZ, 0x1d ;  /* 0x0000007000717211 */ /* 0x004fca00078fe8ff */
[----:B-1----:R-:W-:-:S04]  /*cc80*/  IMAD.WIDE.U32 R2, R113, 0x20, R2 ;  /* 0x0000002071027825 */ /* 0x002fc800078e0002 */
[C---:B----4-:R-:W-:Y:S01]  /*cc90*/  IMAD.WIDE.U32 R88, R113.reuse, 0x20, R88 ;  /* 0x0000002071587825 */ /* 0x050fe200078e0058 */
[----:B0----5:R-:W-:Y:S04]  /*cca0*/  STG.E.128 desc[UR14][R2.64], R48 ;  /* 0x0000003002007986 */ /* 0x021fe8000c101d0e */
        /* <DEDUP_REMOVED lines=31> */
.L_x_5003:
        /* <DEDUP_REMOVED lines=14> */
.L_x_19329:


//--------------------- .text._ZN10layer_norm22ln_bwd_finalize_kernelINS_22Kernel_traits_finalizeILj5120Ef13__nv_bfloat16S2_S2_fjLb1ELj1024ELj4ENS_18Kernel_traits_baseILj5120EfS2_S2_S2_fjLj1024EEEEELb1ELb0EEEvNS_9BwdParamsE --------------------------
	.section	.text._ZN10layer_norm22ln_bwd_finalize_kernelINS_22Kernel_traits_finalizeILj5120Ef13__nv_bfloat16S2_S2_fjLb1ELj1024ELj4ENS_18Kernel_traits_baseILj5120EfS2_S2_S2_fjLj1024EEEEELb1ELb0EEEvNS_9BwdParamsE,"ax",@progbits
	.align	128
        .global         _ZN10layer_norm22ln_bwd_finalize_kernelINS_22Kernel_traits_finalizeILj5120Ef13__nv_bfloat16S2_S2_fjLb1ELj1024ELj4ENS_18Kernel_traits_baseILj5120EfS2_S2_S2_fjLj1024EEEEELb1ELb0EEEvNS_9BwdParamsE
        .type           _ZN10layer_norm22ln_bwd_finalize_kernelINS_22Kernel_traits_finalizeILj5120Ef13__nv_bfloat16S2_S2_fjLb1ELj1024ELj4ENS_18Kernel_traits_baseILj5120EfS2_S2_S2_fjLj1024EEEEELb1ELb0EEEvNS_9BwdParamsE,@function
        .size           _ZN10layer_norm22ln_bwd_finalize_kernelINS_22Kernel_traits_finalizeILj5120Ef13__nv_bfloat16S2_S2_fjLb1ELj1024ELj4ENS_18Kernel_traits_baseILj5120EfS2_S2_S2_fjLj1024EEEEELb1ELb0EEEvNS_9BwdParamsE,(.L_x_19330 - _ZN10layer_norm22ln_bwd_finalize_kernelINS_22Kernel_traits_finalizeILj5120Ef13__nv_bfloat16S2_S2_fjLb1ELj1024ELj4ENS_18Kernel_traits_baseILj5120EfS2_S2_S2_fjLj1024EEEEELb1ELb0EEEvNS_9BwdParamsE)
        .other          _ZN10layer_norm22ln_bwd_finalize_kernelINS_22Kernel_traits_finalizeILj5120Ef13__nv_bfloat16S2_S2_fjLb1ELj1024ELj4ENS_18Kernel_traits_baseILj5120EfS2_S2_S2_fjLj1024EEEEELb1ELb0EEEvNS_9BwdParamsE,@"STO_CUDA_ENTRY STV_DEFAULT"
_ZN10layer_norm22ln_bwd_finalize_kernelINS_22Kernel_traits_finalizeILj5120Ef13__nv_bfloat16S2_S2_fjLb1ELj1024ELj4ENS_18Kernel_traits_baseILj5120EfS2_S2_S2_fjLj1024EEEEELb1ELb0EEEvNS_9BwdParamsE:
.text._ZN10layer_norm22ln_bwd_finalize_kernelINS_22Kernel_traits_finalizeILj5120Ef13__nv_bfloat16S2_S2_fjLb1ELj1024ELj4ENS_18Kernel_traits_baseILj5120EfS2_S2_S2_fjLj1024EEEEELb1ELb0EEEvNS_9BwdParamsE:
        /* <DEDUP_REMOVED lines=16> */
[----:B------:R-:W-:-:S02]  /*0100*/  CS2R R6, SRZ ;  /* 0x0000000000067805 */ /* 0x000fc4000001ff00 */
        /* <DEDUP_REMOVED lines=8> */
[----:B------:R-:W-:Y:S02]  /*0190*/  MOV R8, R4 ;  /* 0x0000000400087202 */ /* 0x000fe40000000f00 */
[----:B------:R-:W-:Y:S02]  /*01a0*/  IADD3 R10, PT, PT, R10, R7, RZ ;  /* 0x000000070a0a7210 */ /* 0x000fe40007ffe0ff */
[----:B------:R-:W-:-:S02]  /*01b0*/  CS2R R6, SRZ ;  /* 0x0000000000067805 */ /* 0x000fc4000001ff00 */
[----:B------:R-:W-:Y:S02]  /*01c0*/  MOV R22, RZ ;  /* 0x000000ff00167202 */ /* 0x000fe40000000f00 */
[C---:B------:R-:W-:Y:S02]  /*01d0*/  ISETP.GE.U32.AND P1, PT, R10.reuse, 0xe0, PT ;  /* 0x000000e00a00780c */ /* 0x040fe40003f26070 */
[----:B------:R-:W-:-:S04]  /*01e0*/  LEA.HI R11, R10, 0x1, RZ, 0x1b ;  /* 0x000000010a0b7811 */ /* 0x000fc800078fd8ff */
[----:B------:R-:W-:-:S04]  /*01f0*/  LOP3.LUT R12, R11, 0x7, RZ, 0xc0, !PT ;  /* 0x000000070b0c7812 */ /* 0x000fc800078ec0ff */
        /* <DEDUP_REMOVED lines=28> */
.L_x_5008:
        /* <DEDUP_REMOVED lines=87> */
.L_x_5007:
[----:B------:R-:W-:Y:S05]  /*0930*/  BSYNC.RECONVERGENT B1 ;  /* 0x0000000000017941 */ /* 0x000fea0003800200 */
.L_x_5006:
        /* <DEDUP_REMOVED lines=49> */
.L_x_5010:
[----:B------:R-:W-:Y:S05]  /*0c50*/  BSYNC.RECONVERGENT B1 ;  /* 0x0000000000017941 */ /* 0x000fea0003800200 */
.L_x_5009:
        /* <DEDUP_REMOVED lines=29> */
.L_x_5012:
[----:B------:R-:W-:Y:S05]  /*0e30*/  BSYNC.RECONVERGENT B1 ;  /* 0x0000000000017941 */ /* 0x000fea0003800200 */
.L_x_5011:
        /* <DEDUP_REMOVED lines=14> */
.L_x_5005:
[----:B------:R-:W-:Y:S05]  /*0f20*/  BSYNC.RECONVERGENT B0 ;  /* 0x0000000000007941 */ /* 0x000fea0003800200 */
.L_x_5004:
        /* <DEDUP_REMOVED lines=68> */
[----:B-1----:R-:W-:Y:S04]  /*1370*/  STG.E.64 desc[UR6][R10.64], R6 ;  /* 0x000000060a007986 */ /* 0x002fe8000c101b06 */
[----:B--2---:R-:W-:Y:S04]  /*1380*/  STG.E.64 desc[UR6][R12.64], R4 ;  /* 0x000000040c007986 */ /* 0x004fe8000c101b06 */
[----:B----4-:R-:W-:Y:S01]  /*1390*/  STG.E.64 desc[UR6][R8.64], R2 ;  /* 0x0000000208007986 */ /* 0x010fe2000c101b06 */
[----:B------:R-:W-:Y:S05]  /*13a0*/  EXIT ;  /* 0x000000000000794d */ /* 0x000fea0003800000 */
.L_x_5013:
        /* <DEDUP_REMOVED lines=13> */
.L_x_19330:


//--------------------- .text._ZN10layer_norm13ln_bwd_kernelINS_13Kernel_traitsIf13__nv_bfloat16S2_S2_fjLj5120ELj1ELj1ELj4ELj16ENS_18Kernel_traits_baseILj5120EfS2_S2_S2_fjLj128EEEEELb1ELb1ELb1ELb0EEEvNS_9BwdParamsE --------------------------
	.section	.text._ZN10layer_norm13ln_bwd_kernelINS_13Kernel_traitsIf13__nv_bfloat16S2_S2_fjLj5120ELj1ELj1ELj4ELj16ENS_18Kernel_traits_baseILj5120EfS2_S2_S2_fjLj128EEEEELb1ELb1ELb1ELb0EEEvNS_9BwdParamsE,"ax",@progbits
	.align	128
        .global         _ZN10layer_norm13ln_bwd_kernelINS_13Kernel_traitsIf13__nv_bfloat16S2_S2_fjLj5120ELj1ELj1ELj4ELj16ENS_18Kernel_traits_baseILj5120EfS2_S2_S2_fjLj128EEEEELb1ELb1ELb1ELb0EEEvNS_9BwdParamsE
        .type           _ZN10layer_norm13ln_bwd_kernelINS_13Kernel_traitsIf13__nv_bfloat16S2_S2_fjLj5120ELj1ELj1ELj4ELj16ENS_18Kernel_traits_baseILj5120EfS2_S2_S2_fjLj128EEEEELb1ELb1ELb1ELb0EEEvNS_9BwdParamsE,@function
        .size           _ZN10layer_norm13ln_bwd_kernelINS_13Kernel_traitsIf13__nv_bfloat16S2_S2_fjLj5120ELj1ELj1ELj4ELj16ENS_18Kernel_traits_baseILj5120EfS2_S2_S2_fjLj128EEEEELb1ELb1ELb1ELb0EEEvNS_9BwdParamsE,(.L_x_19331 - _ZN10layer_norm13ln_bwd_kernelINS_13Kernel_traitsIf13__nv_bfloat16S2_S2_fjLj5120ELj1ELj1ELj4ELj16ENS_18Kernel_traits_baseILj5120EfS2_S2_S2_fjLj128EEEEELb1ELb1ELb1ELb0EEEvNS_9BwdParamsE)
        .other          _ZN10layer_norm13ln_bwd_kernelINS_13Kernel_traitsIf13__nv_bfloat16S2_S2_fjLj5120ELj1ELj1ELj4ELj16ENS_18Kernel_traits_baseILj5120EfS2_S2_S2_fjLj128EEEEELb1ELb1ELb1ELb0EEEvNS_9BwdParamsE,@"STO_CUDA_ENTRY STV_DEFAULT"
_ZN10layer_norm13ln_bwd_kernelINS_13Kernel_traitsIf13__nv_bfloat16S2_S2_fjLj5120ELj1ELj1ELj4ELj16ENS_18Kernel_traits_baseILj5120EfS2_S2_S2_fjLj128EEEEELb1ELb1ELb1ELb0EEEvNS_9BwdParamsE:
.text._ZN10layer_norm13ln_bwd_kernelINS_13Kernel_traitsIf13__nv_bfloat16S2_S2_fjLj5120ELj1ELj1ELj4ELj16ENS_18Kernel_traits_baseILj5120EfS2_S2_S2_fjLj128EEEEELb1ELb1ELb1ELb0EEEvNS_9BwdParamsE:
[----:B------:R-:W0:Y:S01]  /*0000*/  LDC R1, c[0x0][0x37c] ;  /* 0x0000df00ff017b82 */ /* 0x000e220000000800 */
[----:B------:R-:W1:Y:S01]  /*0010*/  S2R R0, SR_TID.X ;  /* 0x0000000000007919 */ /* 0x000e620000002100 */
[----:B------:R-:W2:Y:S01]  /*0020*/  LDCU UR9, c[0x0][0x388] ;  /* 0x00007100ff0977ac */ /* 0x000ea20008000800 */
[----:B0-----:R-:W-:-:S05]  /*0030*/  IADD3 R1, PT, PT, R1, -0x158, RZ ;  /* 0xfffffea801017810 */ /* 0x001fca0007ffe0ff */
[----:B------:R0:W3:Y:S04]  /*0040*/  LDL.64 R64, [R1+0x148] ;  /* 0x0001480001407983 */ /* 0x0000e80000100a00 */
[----:B------:R0:W3:Y:S01]  /*0050*/  LDL.64 R66, [R1+0x150] ;  /* 0x0001500001427983 */ /* 0x0000e20000100a00 */
[----:B--2---:R-:W-:-:S04]  /*0060*/  USHF.R.S32.HI UR4, URZ, 0x1f, UR9 ;  /* 0x0000001fff047899 */ /* 0x004fc80008011409 */
[----:B------:R-:W-:-:S06]  /*0070*/  ULEA.HI UR4, UR4, UR9, URZ, 0x3 ;  /* 0x0000000904047291 */ /* 0x000fcc000f8f18ff */
[----:B------:R-:W-:Y:S02]  /*0080*/  MOV R3, UR4 ;  /* 0x0000000400037c02 */ /* 0x000fe40008000f00 */
[----:B-1----:R-:W-:Y:S01]  /*0090*/  LOP3.LUT R2, R0, 0x7f, RZ, 0x3c, !PT ;  /* 0x0000007f00027812 */ /* 0x002fe200078e3cff */
[----:B------:R-:W1:Y:S03]  /*00a0*/  LDCU.64 UR20, c[0x0][0x358] ;  /* 0x00006b00ff1477ac */ /* 0x000e660008000a00 */
[----:B------:R-:W-:Y:S01]  /*00b0*/  LEA.HI.SX32 R2, R3, R2, 0x1d ;  /* 0x0000000203027211 */ /* 0x000fe200078feaff */
[----:B------:R-:W2:Y:S01]  /*00c0*/  S2UR UR11, SR_CTAID.X ;  /* 0x00000000000b79c3 */ /* 0x000ea20000002500 */
[----:B------:R-:W-:Y:S01]  /*00d0*/  MOV R3, R0 ;  /* 0x0000000000037202 */ /* 0x000fe20000000f00 */
[----:B------:R-:W2:Y:S01]  /*00e0*/  LDCU UR4, c[0x0][0x384] ;  /* 0x00007080ff0477ac */ /* 0x000ea20008000800 */
[----:B------:R-:W-:-:S02]  /*00f0*/  ISETP.GE.U32.AND P4, PT, R2, 0x280, PT ;  /* 0x000002800200780c */ /* 0x000fc40003f86070 */
[C---:B------:R-:W-:Y:S02]  /*0100*/  ISETP.GE.U32.AND P0, PT, R2.reuse, 0x80, PT ;  /* 0x000000800200780c */ /* 0x040fe40003f06070 */
[----:B------:R-:W-:Y:S02]  /*0110*/  P2R R0, PR, RZ, 0x10 ;  /* 0x00000010ff007803 */ /* 0x000fe40000000000 */
[C---:B------:R-:W-:Y:S02]  /*0120*/  ISETP.GE.U32.AND P1, PT, R2.reuse, 0x100, PT ;  /* 0x000001000200780c */ /* 0x040fe40003f26070 */
[C---:B------:R-:W-:Y:S01]  /*0130*/  ISETP.GE.U32.AND P2, PT, R2.reuse, 0x180, PT ;  /* 0x000001800200780c */ /* 0x040fe20003f46070 */
[----:B------:R-:W-:Y:S01]  /*0140*/  STL [R1+0x14], R0 ;  /* 0x0000140001007387 */ /* 0x000fe20000100800 */
[----:B------:R-:W-:-:S03]  /*0150*/  ISETP.GE.U32.AND P3, PT, R2, 0x200, PT ;  /* 0x000002000200780c */ /* 0x000fc60003f66070 */
[----:B------:R0:W4:Y:S01]  /*0160*/  LDL.64 R60, [R1+0x138] ;  /* 0x00013800013c7983 */ /* 0x0001220000100a00 */
[----:B------:R-:W0:Y:S03]  /*0170*/  @P4 LDC.64 R24, c[0x0][0x3d0] ;  /* 0x0000f400ff184b82 */ /* 0x000e260000000a00 */
[----:B------:R0:W4:Y:S04]  /*0180*/  LDL.64 R62, [R1+0x140] ;  /* 0x00014000013e7983 */ /* 0x0001280000100a00 */
[----:B------:R0:W2:Y:S01]  /*0190*/  LDL.64 R56, [R1+0x128] ;  /* 0x0001280001387983 */ /* 0x0000a20000100a00 */
[----:B------:R-:W1:Y:S03]  /*01a0*/  @P0 LDC.64 R4, c[0x0][0x3d0] ;  /* 0x0000f400ff040b82 */ /* 0x000e660000000a00 */
[----:B------:R0:W2:Y:S04]  /*01b0*/  LDL.64 R58, [R1+0x130] ;  /* 0x00013000013a7983 */ /* 0x0000a80000100a00 */
[----:B------:R0:W2:Y:S01]  /*01c0*/  LDL.64 R52, [R1+0x118] ;  /* 0x0001180001347983 */ /* 0x0000a20000100a00 */
[----:B------:R-:W0:Y:S03]  /*01d0*/  @P0 LDC.64 R6, c[0x0][0x3e8] ;  /* 0x0000fa00ff060b82 */ /* 0x000e260000000a00 */
        /* <DEDUP_REMOVED lines=18> */
[----:B------:R2:W2:Y:S01]  /*0300*/  LDL.64 R30, [R1+0xc0] ;  /* 0x0000c000011e7983 */ /* 0x0004a20000100a00 */
[----:B-1----:R-:W-:-:S04]  /*0310*/  @P0 IMAD.WIDE.U32 R4, R3, 0x20, R4 ;  /* 0x0000002003040825 */ /* 0x002fc800078e0004 */
[C---:B0-----:R-:W-:Y:S01]  /*0320*/  @P0 IMAD.WIDE.U32 R6, R3.reuse, 0x20, R6 ;  /* 0x0000002003060825 */ /* 0x041fe200078e0006 */
[----:B------:R-:W-:Y:S01]  /*0330*/  @P0 LOP3.LUT R3, R3, 0x80, RZ, 0xfc, !PT ;  /* 0x0000008003030812 */ /* 0x000fe200078efcff */
[----:B------:R-:W0:Y:S03]  /*0340*/  @P4 LDC.64 R26, c[0x0][0x3e8] ;  /* 0x0000fa00ff1a4b82 */ /* 0x000e260000000a00 */
        /* <DEDUP_REMOVED lines=18> */
[----:B0-----:R-:W-:-:S05]  /*0470*/  @P4 IMAD.WIDE.U32 R10, R3, 0x20, R26 ;  /* 0x00000020030a4825 */ /* 0x001fca00078e001a */
        /* <DEDUP_REMOVED lines=99> */
[----:B0-----:R-:W-:-:S02]  /*0ab0*/  CS2R R64, SRZ ;  /* 0x0000000000407805 */ /* 0x001fc4000001ff00 */
[----:B---3--:R-:W-:Y:S02]  /*0ac0*/  CS2R R66, SRZ ;  /* 0x0000000000427805 */ /* 0x008fe4000001ff00 */
[----:B----4-:R-:W-:Y:S02]  /*0ad0*/  CS2R R60, SRZ ;  /* 0x00000000003c7805 */ /* 0x010fe4000001ff00 */
[----:B-1----:R-:W-:Y:S02]  /*0ae0*/  CS2R R62, SRZ ;  /* 0x00000000003e7805 */ /* 0x002fe4000001ff00 */
        /* <DEDUP_REMOVED lines=101> */
.L_x_5282:
[----:B0-----:R-:W-:-:S06]  /*1140*/  UIMAD.WIDE UR6, UR11, 0x4, UR18 ;  /* 0x000000040b0678a5 */ /* 0x001fcc000f8e0212 */
[----:B------:R-:W-:Y:S02]  /*1150*/  MOV R20, UR6 ;  /* 0x0000000600147c02 */ /* 0x000fe40008000f00 */
[----:B------:R-:W-:-:S05]  /*1160*/  MOV R21, UR7 ;  /* 0x0000000700157c02 */ /* 0x000fca0008000f00 */
[----:B------:R0:W2:Y:S01]  /*1170*/  LDG.E R20, desc[UR20][R20.64] ;  /* 0x0000001414147981 */ /* 0x0000a2000c1e1900 */
[----:B------:R-:W-:-:S06]  /*1180*/  UIMAD.WIDE UR6, UR11, 0x4, UR14 ;  /* 0x000000040b0678a5 */ /* 0x000fcc000f8e020e */
[----:B0-----:R-:W-:Y:S01]  /*1190*/  IMAD.U32 R21, RZ, RZ, UR7 ;  /* 0x00000007ff157e24 */ /* 0x001fe2000f8e00ff */
        /* <DEDUP_REMOVED lines=15> */
[----:B------:R0:W2:Y:S01]  /*1290*/  LDG.E R20, desc[UR20][R20.64] ;  /* 0x0000001414147981 */ /* 0x0000a2000c1e1900 */
[----:B------:R-:W-:Y:S01]  /*12a0*/  UISETP.GE.AND UP3, UPT, UR10, 0x1, UPT ;  /* 0x000000010a00788c */ /* 0x000fe2000bf66270 */
[----:B------:R-:W-:Y:S01]  /*12b0*/  ISETP.NE.AND P0, PT, RZ, UR30, PT ;  /* 0x0000001eff007c0c */ /* 0x000fe2000bf05270 */
[----:B------:R-:W-:Y:S01]  /*12c0*/  UMOV UR9, UR4 ;  /* 0x0000000400097c82 */ /* 0x000fe20008000000 */
[----:B------:R-:W1:Y:S01]  /*12d0*/  S2R R178, SR_TID.X ;  /* 0x0000000000b27919 */ /* 0x000e620000002100 */
[C---:B------:R-:W-:Y:S01]  /*12e0*/  ISETP.GE.U32.AND P5, PT, R2.reuse, 0x280, PT ;  /* 0x000002800200780c */ /* 0x040fe20003fa6070 */
[----:B------:R-:W-:Y:S01]  /*12f0*/  BSSY.RECONVERGENT B1, `(.L_x_5017) ;  /* 0x000009b000017945 */ /* 0x000fe20003800200 */
[----:B------:R-:W-:Y:S02]  /*1300*/  PLOP3.LUT P1, PT, PT, PT, UP3, 0x80, 0x8 ;  /* 0x000000000008781c */ /* 0x000fe40003f2f038 */
[----:B------:R-:W-:Y:S02]  /*1310*/  CS2R R226, SRZ ;  /* 0x0000000000e27805 */ /* 0x000fe4000001ff00 */
[C---:B------:R-:W-:Y:S01]  /*1320*/  ISETP.GE.U32.AND P2, PT, R2.reuse, 0x180, PT ;  /* 0x000001800200780c */ /* 0x040fe20003f46070 */
[----:B0-----:R-:W-:Y:S01]  /*1330*/  HFMA2 R21, -RZ, RZ, 0, 0 ;  /* 0x00000000ff157431 */ /* 0x001fe200000001ff */
[----:B------:R-:W-:Y:S01]  /*1340*/  ISETP.GE.U32.AND P3, PT, R2, 0x200, PT ;  /* 0x000002000200780c */ /* 0x000fe20003f66070 */
[----:B------:R-:W-:-:S04]  /*1350*/  @UP3 UIADD3 UR5, UPT, UPT, UR10, -0x1, URZ ;  /* 0xffffffff0a053890 */ /* 0x000fc8000fffe0ff */
[----:B------:R-:W-:-:S04]  /*1360*/  @UP3 UIMAD UR5, UR5, UR9, URZ ;  /* 0x00000009050532a4 */ /* 0x000fc8000f8e02ff */
[----:B------:R-:W-:-:S04]  /*1370*/  @UP3 USHF.R.S32.HI UR6, URZ, 0x1f, UR5 ;  /* 0x0000001fff063899 */ /* 0x000fc80008011405 */
[----:B------:R-:W-:Y:S02]  /*1380*/  @UP3 ULEA.HI UR6, UR6, UR5, URZ, 0x3 ;  /* 0x0000000506063291 */ /* 0x000fe4000f8f18ff */
[----:B------:R-:W-:Y:S01]  /*1390*/  UIMAD UR5, UR11, UR9, URZ ;  /* 0x000000090b0572a4 */ /* 0x000fe2000f8e02ff */
[----:B--2---:R-:W-:Y:S02]  /*13a0*/  FSEL R20, R20, RZ, !P0 ;  /* 0x000000ff14147208 */ /* 0x004fe40004000000 */
[----:B------:R-:W-:Y:S02]  /*13b0*/  ISETP.GE.U32.AND P0, PT, R2, 0x80, PT ;  /* 0x000000800200780c */ /* 0x000fe40003f06070 */
[----:B------:R-:W-:Y:S02]  /*13c0*/  R2UR UR34, R20 ;  /* 0x00000000142272ca */ /* 0x000fe400000e0000 */
[----:B------:R-:W-:Y:S01]  /*13d0*/  MOV R20, UR6 ;  /* 0x0000000600147c02 */ /* 0x000fe20008000f00 */
[----:B------:R-:W-:-:S03]  /*13e0*/  UIADD3 UR6, UPT, UPT, UR33, -0x1, URZ ;  /* 0xffffffff21067890 */ /* 0x000fc6000fffe0ff */
[----:B-1----:R-:W-:Y:S01]  /*13f0*/  @P1 LEA.HI.SX32 R21, R20, R178, 0x1d ;  /* 0x000000b214151211 */ /* 0x002fe200078feaff */
        /* <DEDUP_REMOVED lines=15> */
[----:B0-----:R-:W0:Y:S01]  /*14f0*/  LDC.64 R176, c[0x0][0x3a8] ;  /* 0x0000ea00ffb07b82 */ /* 0x001e220000000a00 */
[----:B------:R-:W2:Y:S07]  /*1500*/  LDL R252, [R1+0x148] ;  /* 0x0001480001fc7983 */ /* 0x000eae0000100800 */
[----:B------:R-:W1:Y:S01]  /*1510*/  LDC.64 R180, c[0x0][0x428] ;  /* 0x00010a00ffb47b82 */ /* 0x000e620000000a00 */
[----:B------:R-:W-:Y:S01]  /*1520*/  ISETP.NE.U32.AND P4, PT, RZ, UR24, PT ;  /* 0x00000018ff007c0c */ /* 0x000fe2000bf85070 */
[----:B------:R-:W3:Y:S06]  /*1530*/  LDL.LU R251, [R1+0xb0] ;  /* 0x0000b00001fb7983 */ /* 0x000eec0000300800 */
[----:B------:R-:W4:Y:S01]  /*1540*/  LDC.64 R226, c[0x0][0x3b0] ;  /* 0x0000ec00ffe27b82 */ /* 0x000f220000000a00 */
[----:B0-----:R-:W-:-:S04]  /*1550*/  IMAD.WIDE.U32 R176, R20, 0x10, R176 ;  /* 0x0000001014b07825 */ /* 0x001fc800078e00b0 */
[----:B-1----:R-:W-:Y:S02]  /*1560*/  IMAD.WIDE.U32 R180, R228, 0x10, R180 ;  /* 0x00000010e4b47825 */ /* 0x002fe400078e00b4 */
[----:B------:R-:W2:Y:S01]  /*1570*/  LDG.E.128 R176, desc[UR20][R176.64] ;  /* 0x00000014b0b07981 */ /* 0x000ea2000c1e1d00 */
[----:B------:R-:W-:-:S03]  /*1580*/  ISETP.NE.AND.EX P4, PT, RZ, UR25, PT, P4 ;  /* 0x00000019ff007c0c */ /* 0x000fc6000bf85340 */
[----:B------:R-:W3:Y:S04]  /*1590*/  LDL R250, [R1+0x150] ;  /* 0x0001500001fa7983 */ /* 0x000ee80000100800 */
[----:B------:R-:W3:Y:S06]  /*15a0*/  LDG.E.128 R180, desc[UR20][R180.64] ;  /* 0x00000014b4b47981 */ /* 0x000eec000c1e1d00 */
[----:B------:R-:W0:Y:S02]  /*15b0*/  @P4 LDC.64 R188, c[0x0][0x438] ;  /* 0x00010e00ffbc4b82 */ /* 0x000e240000000a00 */
[----:B0-----:R-:W-:-:S05]  /*15c0*/  @P4 IMAD.WIDE.U32 R188, R20, 0x10, R188 ;  /* 0x0000001014bc4825 */ /* 0x001fca00078e00bc */
[----:B------:R4:W5:Y:S02]  /*15d0*/  @P4 LDG.E.128 R36, desc[UR20][R188.64] ;  /* 0x00000014bc244981 */ /* 0x000964000c1e1d00 */
[----:B----4-:R-:W-:-:S06]  /*15e0*/  IMAD.WIDE.U32 R188, R21, 0x8, R226 ;  /* 0x0000000815bc7825 */ /* 0x010fcc00078e00e2 */
[----:B------:R-:W5:Y:S01]  /*15f0*/  LDG.E.64 R188, desc[UR20][R188.64] ;  /* 0x00000014bcbc7981 */ /* 0x000f62000c1e1b00 */
[----:B--2---:R-:W-:Y:S01]  /*1600*/  IMAD.U32 R242, R176, 0x10000, RZ ;  /* 0x00010000b0f27824 */ /* 0x004fe200078e00ff */
[C---:B------:R-:W-:Y:S02]  /*1610*/  PRMT R247, R177.reuse, 0x7632, R247 ;  /* 0x00007632b1f77816 */ /* 0x040fe400000000f7 */
[----:B------:R-:W-:Y:S02]  /*1620*/  SHF.L.U32 R243, R178, 0x10, RZ ;  /* 0x00000010b2f37819 */ /* 0x000fe400000006ff */
[----:B------:R-:W-:Y:S02]  /*1630*/  PRMT R245, R176, 0x7632, R245 ;  /* 0x00007632b0f57816 */ /* 0x000fe400000000f5 */
[----:B------:R-:W-:Y:S01]  /*1640*/  PRMT R248, R178, 0x7632, R248 ;  /* 0x00007632b2f87816 */ /* 0x000fe200000000f8 */
[----:B------:R-:W-:Y:S01]  /*1650*/  FADD.FTZ R244, R242, -UR34 ;  /* 0x80000022f2f47e21 */ /* 0x000fe20008010000 */
[----:B------:R-:W-:Y:S01]  /*1660*/  SHF.L.U32 R0, R177, 0x10, RZ ;  /* 0x00000010b1007819 */ /* 0x000fe200000006ff */
[----:B------:R-:W-:Y:S01]  /*1670*/  IMAD.U32 R177, R247, 0x10000, RZ ;  /* 0x00010000f7b17824 */ /* 0x000fe200078e00ff */
[----:B---3--:R-:W-:Y:S01]  /*1680*/  PRMT R241, R181, 0x7632, R241 ;  /* 0x00007632b5f17816 */ /* 0x008fe200000000f1 */
[----:B------:R-:W-:Y:S01]  /*1690*/  FADD.FTZ R242, R243, -UR34 ;  /* 0x80000022f3f27e21 */ /* 0x000fe20008010000 */
[----:B------:R-:W-:Y:S01]  /*16a0*/  SHF.L.U32 R227, R181, 0x10, RZ ;  /* 0x00000010b5e37819 */ /* 0x000fe200000006ff */
[----:B------:R-:W2:Y:S01]  /*16b0*/  LDL R247, [R1+0x138] ;  /* 0x0001380001f77983 */ /* 0x000ea20000100800 */
[----:B------:R-:W-:-:S02]  /*16c0*/  SHF.L.U32 R181, R245, 0x10, RZ ;  /* 0x00000010f5b57819 */ /* 0x000fc400000006ff */
[----:B------:R-:W-:Y:S01]  /*16d0*/  SHF.L.U32 R245, R248, 0x10, RZ ;  /* 0x00000010f8f57819 */ /* 0x000fe200000006ff */
[----:B------:R-:W3:Y:S04]  /*16e0*/  LDL R243, [R1+0x140] ;  /* 0x0001400001f37983 */ /* 0x000ee80000100800 */
[----:B------:R-:W4:Y:S01]  /*16f0*/  LDL.LU R248, [R1+0xa8] ;  /* 0x0000a80001f87983 */ /* 0x000f220000300800 */
[C---:B------:R-:W-:Y:S02]  /*1700*/  PRMT R176, R180.reuse, 0x7632, R176 ;  /* 0x00007632b4b07816 */ /* 0x040fe400000000b0 */
[----:B------:R-:W-:Y:S02]  /*1710*/  SHF.L.U32 R185, R180, 0x10, RZ ;  /* 0x00000010b4b97819 */ /* 0x000fe400000006ff */
[----:B------:R-:W-:-:S02]  /*1720*/  PRMT R180, R182, 0x7632, R180 ;  /* 0x00007632b6b47816 */ /* 0x000fc400000000b4 */
[----:B------:R-:W-:Y:S01]  /*1730*/  SHF.L.U32 R226, R182, 0x10, RZ ;  /* 0x00000010b6e27819 */ /* 0x000fe200000006ff */
[----:B------:R-:W-:Y:S01]  /*1740*/  FADD.FTZ R182, R0, -UR34 ;  /* 0x8000002200b67e21 */ /* 0x000fe20008010000 */
[----:B------:R-:W-:Y:S02]  /*1750*/  FMUL.FTZ R0, R244, UR32 ;  /* 0x00000020f4007c20 */ /* 0x000fe40008410000 */
[----:B------:R-:W2:Y:S01]  /*1760*/  LDL.LU R244, [R1+0x98] ;  /* 0x0000980001f47983 */ /* 0x000ea20000300800 */
[----:B------:R-:W-:Y:S01]  /*1770*/  FADD.FTZ R116, R116, R185 ;  /* 0x000000b974747221 */ /* 0x000fe20000010000 */
[C---:B------:R-:W-:Y:S02]  /*1780*/  SHF.L.U32 R246, R179.reuse, 0x10, RZ ;  /* 0x00000010b3f67819 */ /* 0x040fe400000006ff */
[----:B------:R-:W-:Y:S02]  /*1790*/  PRMT R249, R179, 0x7632, R249 ;  /* 0x00007632b3f97816 */ /* 0x000fe400000000f9 */
[----:B------:R-:W-:-:S02]  /*17a0*/  PRMT R178, R183, 0x7632, R178 ;  /* 0x00007632b7b27816 */ /* 0x000fc400000000b2 */
[----:B------:R-:W-:Y:S01]  /*17b0*/  SHF.L.U32 R179, R183, 0x10, RZ ;  /* 0x00000010b7b37819 */ /* 0x000fe200000006ff */
[----:B------:R-:W-:Y:S01]  /*17c0*/  FADD.FTZ R183, R246, -UR34 ;  /* 0x80000022f6b77e21 */ /* 0x000fe20008010000 */
[----:B------:R-:W-:Y:S01]  /*17d0*/  SHF.L.U32 R246, R249, 0x10, RZ ;  /* 0x00000010f9f67819 */ /* 0x000fe200000006ff */
[-C--:B----4-:R-:W-:Y:S01]  /*17e0*/  FFMA.FTZ R248, R0, R185.reuse, R248 ;  /* 0x000000b900f87223 */ /* 0x090fe200000100f8 */
[----:B------:R-:W-:Y:S01]  /*17f0*/  FMUL.FTZ R185, R252, R185 ;  /* 0x000000b9fcb97220 */ /* 0x000fe20000410000 */
[----:B------:R-:W-:Y:S01]  /*1800*/  FMUL.FTZ R252, R182, UR32 ;  /* 0x00000020b6fc7c20 */ /* 0x000fe20008410000 */
[----:B------:R-:W-:-:S03]  /*1810*/  SHF.L.U32 R182, R241, 0x10, RZ ;  /* 0x00000010f1b67819 */ /* 0x000fc600000006ff */
[----:B------:R-:W-:Y:S01]  /*1820*/  FFMA.FTZ R251, R252, R227, R251 ;  /* 0x000000e3fcfb7223 */ /* 0x000fe200000100fb */
[----:B------:R0:W-:Y:S04]  /*1830*/  STL [R1+0xa8], R248 ;  /* 0x0000a8f801007387 */ /* 0x0001e80000100800 */
[----:B------:R-:W4:Y:S04]  /*1840*/  LDL.LU R241, [R1+0xa0] ;  /* 0x0000a00001f17983 */ /* 0x000f280000300800 */
[----:B------:R1:W-:Y:S01]  /*1850*/  STL [R1+0xb0], R251 ;  /* 0x0000b0fb01007387 */ /* 0x0003e20000100800 */
[----:B0-----:R-:W-:-:S04]  /*1860*/  FMUL.FTZ R248, R242, UR32 ;  /* 0x00000020f2f87c20 */ /* 0x001fc80008410000 */
[----:B--2---:R-:W-:Y:S01]  /*1870*/  FFMA.FTZ R244, R248, R226, R244 ;  /* 0x000000e2f8f47223 */ /* 0x004fe200000100f4 */
[----:B-1----:R-:W-:Y:S02]  /*1880*/  FMUL.FTZ R251, R250, R227 ;  /* 0x000000e3fafb7220 */ /* 0x002fe40000410000 */
[----:B------:R-:W2:Y:S04]  /*1890*/  LDL.LU R250, [R1+0xac] ;  /* 0x0000ac0001fa7983 */ /* 0x000ea80000300800 */
[----:B------:R-:W3:Y:S04]  /*18a0*/  LDL R249, [R1+0x14c] ;  /* 0x00014c0001f97983 */ /* 0x000ee80000100800 */
[----:B------:R0:W-:Y:S02]  /*18b0*/  STL [R1+0x98], R244 ;  /* 0x000098f401007387 */ /* 0x0001e40000100800 */
[----:B0-----:R-:W-:-:S02]  /*18c0*/  FMUL.FTZ R244, R183, UR32 ;  /* 0x00000020b7f47c20 */ /* 0x001fc40008410000 */
[----:B------:R-:W3:Y:S01]  /*18d0*/  LDL.LU R183, [R1+0xb4] ;  /* 0x0000b40001b77983 */ /* 0x000ee20000300800 */
[----:B------:R-:W-:Y:S01]  /*18e0*/  FADD.FTZ R181, R181, -UR34 ;  /* 0x80000022b5b57e21 */ /* 0x000fe20008010000 */
[----:B------:R-:W-:Y:S01]  /*18f0*/  SHF.L.U32 R176, R176, 0x10, RZ ;  /* 0x00000010b0b07819 */ /* 0x000fe200000006ff */
[----:B------:R-:W-:Y:S01]  /*1900*/  FADD.FTZ R112, R112, R226 ;  /* 0x000000e270707221 */ /* 0x000fe20000010000 */
[----:B------:R-:W-:Y:S01]  /*1910*/  FMUL.FTZ R247, R247, R226 ;  /* 0x000000e2f7f77220 */ /* 0x000fe20000410000 */
[----:B------:R-:W-:Y:S01]  /*1920*/  FMUL.FTZ R226, R181, UR32 ;  /* 0x00000020b5e27c20 */ /* 0x000fe20008410000 */
[----:B------:R-:W3:Y:S01]  /*1930*/  LDL R242, [R1+0x154] ;  /* 0x0001540001f27983 */ /* 0x000ee20000100800 */
[----:B------:R-:W-:Y:S01]  /*1940*/  FADD.FTZ R118, R118, R227 ;  /* 0x000000e376767221 */ /* 0x000fe20000010000 */
[----:B------:R-:W-:Y:S01]  /*1950*/  FADD.FTZ R177, R177, -UR34 ;  /* 0x80000022b1b17e21 */ /* 0x000fe20008010000 */
[----:B------:R-:W-:Y:S01]  /*1960*/  FADD.FTZ R181, R245, -UR34 ;  /* 0x80000022f5b57e21 */ /* 0x000fe20008010000 */
[----:B------:R-:W-:Y:S01]  /*1970*/  FADD.FTZ R117, R117, R176 ;  /* 0x000000b075757221 */ /* 0x000fe20000010000 */
[----:B----4-:R-:W-:-:S05]  /*1980*/  FFMA.FTZ R241, R244, R179, R241 ;  /* 0x000000b3f4f17223 */ /* 0x010fca00000100f1 */
[----:B------:R0:W-:Y:S04]  /*1990*/  STL [R1+0xa0], R241 ;  /* 0x0000a0f101007387 */ /* 0x0001e80000100800 */
[----:B0-----:R-:W4:Y:S01]  /*19a0*/  LDL.LU R241, [R1+0x9c] ;  /* 0x00009c0001f17983 */ /* 0x001f220000300800 */
[----:B--2---:R-:W-:-:S03]  /*19b0*/  FFMA.FTZ R250, R226, R176, R250 ;  /* 0x000000b0e2fa7223 */ /* 0x004fc600000100fa */
[----:B------:R-:W2:Y:S04]  /*19c0*/  LDL R227, [R1+0x13c] ;  /* 0x00013c0001e37983 */ /* 0x000ea80000100800 */
[----:B------:R-:W-:Y:S01]  /*19d0*/  STL [R1+0x4], R226 ;  /* 0x000004e201007387 */ /* 0x000fe20000100800 */
[----:B---3--:R-:W-:-:S03]  /*19e0*/  FMUL.FTZ R245, R249, R176 ;  /* 0x000000b0f9f57220 */ /* 0x008fc60000410000 */
[----:B------:R0:W-:Y:S01]  /*19f0*/  STL [R1+0xac], R250 ;  /* 0x0000acfa01007387 */ /* 0x0001e20000100800 */
[----:B------:R-:W-:Y:S01]  /*1a00*/  FFMA.FTZ R176, R0, R185, RZ ;  /* 0x000000b900b07223 */ /* 0x000fe200000100ff */
[----:B0-----:R-:W-:Y:S02]  /*1a10*/  FMUL.FTZ R250, R177, UR32 ;  /* 0x00000020b1fa7c20 */ /* 0x001fe40008410000 */
[----:B------:R-:W-:Y:S02]  /*1a20*/  STL [R1], R245 ;  /* 0x000000f501007387 */ /* 0x000fe40000100800 */
[----:B------:R-:W-:Y:S01]  /*1a30*/  FFMA.FTZ R183, R250, R182, R183 ;  /* 0x000000b6fab77223 */ /* 0x000fe200000100b7 */
[----:B------:R-:W-:Y:S02]  /*1a40*/  FFMA.FTZ R176, R226, R245, R176 ;  /* 0x000000f5e2b07223 */ /* 0x000fe400000100b0 */
[----:B------:R-:W3:Y:S04]  /*1a50*/  LDL.LU R226, [R1+0xa4] ;  /* 0x0000a40001e27983 */ /* 0x000ee80000300800 */
[----:B------:R0:W-:Y:S04]  /*1a60*/  STL [R1+0xb4], R183 ;  /* 0x0000b4b701007387 */ /* 0x0001e80000100800 */
[----:B0-----:R-:W3:Y:S01]  /*1a70*/  LDL R183, [R1+0x144] ;  /* 0x0001440001b77983 */ /* 0x001ee20000100800 */
[----:B------:R-:W-:-:S04]  /*1a80*/  FADD.FTZ R177, RZ, R185 ;  /* 0x000000b9ffb17221 */ /* 0x000fc80000010000 */
[----:B------:R-:W-:Y:S01]  /*1a90*/  FADD.FTZ R177, R177, R245 ;  /* 0x000000f5b1b17221 */ /* 0x000fe20000010000 */
[----:B------:R-:W-:Y:S01]  /*1aa0*/  FMUL.FTZ R249, R242, R182 ;  /* 0x000000b6f2f97220 */ /* 0x000fe20000410000 */
[----:B------:R-:W-:Y:S02]  /*1ab0*/  FFMA.FTZ R176, R252, R251, R176 ;  /* 0x000000fbfcb07223 */ /* 0x000fe400000100b0 */
[----:B------:R-:W-:Y:S01]  /*1ac0*/  FADD.FTZ R177, R177, R251 ;  /* 0x000000fbb1b17221 */ /* 0x000fe20000010000 */
[----:B------:R-:W-:Y:S01]  /*1ad0*/  SHF.L.U32 R180, R180, 0x10, RZ ;  /* 0x00000010b4b47819 */ /* 0x000fe200000006ff */
[----:B------:R-:W-:Y:S01]  /*1ae0*/  FADD.FTZ R114, R114, R179 ;  /* 0x000000b372727221 */ /* 0x000fe20000010000 */
[----:B------:R-:W-:Y:S01]  /*1af0*/  FMUL.FTZ R243, R243, R179 ;  /* 0x000000b3f3f37220 */ /* 0x000fe20000410000 */
[----:B------:R-:W-:Y:S01]  /*1b00*/  FADD.FTZ R177, R177, R249 ;  /* 0x000000f9b1b17221 */ /* 0x000fe20000010000 */
[----:B------:R-:W-:Y:S01]  /*1b10*/  FFMA.FTZ R176, R250, R249, R176 ;  /* 0x000000f9fab07223 */ /* 0x000fe200000100b0 */
[----:B------:R-:W-:Y:S01]  /*1b20*/  FADD.FTZ R179, R246, -UR34 ;  /* 0x80000022f6b37e21 */ /* 0x000fe20008010000 */
[----:B------:R-:W-:Y:S01]  /*1b30*/  FMUL.FTZ R246, R181, UR32 ;  /* 0x00000020b5f67c20 */ /* 0x000fe20008410000 */
[----:B------:R-:W-:Y:S01]  /*1b40*/  FADD.FTZ R177, R177, R247 ;  /* 0x000000f7b1b17221 */ /* 0x000fe20000010000 */
[----:B------:R-:W-:Y:S01]  /*1b50*/  FFMA.FTZ R176, R248, R247, R176 ;  /* 0x000000f7f8b07223 */ /* 0x000fe200000100b0 */
[----:B------:R-:W-:Y:S01]  /*1b60*/  SHF.L.U32 R178, R178, 0x10, RZ ;  /* 0x00000010b2b27819 */ /* 0x000fe200000006ff */
[----:B------:R-:W-:Y:S01]  /*1b70*/  FMUL.FTZ R242, R179, UR32 ;  /* 0x00000020b3f27c20 */ /* 0x000fe20008410000 */
[----:B------:R-:W-:Y:S01]  /*1b80*/  IADD3 R228, PT, PT, R228, 0x80, RZ ;  /* 0x00000080e4e47810 */ /* 0x000fe20007ffe0ff */
[----:B------:R-:W-:Y:S01]  /*1b90*/  FADD.FTZ R119, R119, R182 ;  /* 0x000000b677777221 */ /* 0x000fe20000010000 */
[----:B------:R-:W-:Y:S01]  /*1ba0*/  FADD.FTZ R113, R113, R180 ;  /* 0x000000b471717221 */ /* 0x000fe20000010000 */
[----:B------:R-:W-:Y:S01]  /*1bb0*/  FADD.FTZ R115, R115, R178 ;  /* 0x000000b273737221 */ /* 0x000fe20000010000 */
[----:B------:R-:W-:-:S02]  /*1bc0*/  IADD3 R21, PT, PT, R21, 0x80, RZ ;  /* 0x0000008015157810 */ /* 0x000fc40007ffe0ff */
[----:B------:R-:W-:Y:S01]  /*1bd0*/  IADD3 R20, PT, PT, R20, 0x80, RZ ;  /* 0x0000008014147810 */ /* 0x000fe20007ffe0ff */
[-C--:B----4-:R-:W-:Y:S01]  /*1be0*/  FFMA.FTZ R241, R246, R180.reuse, R241 ;  /* 0x000000b4f6f17223 */ /* 0x090fe200000100f1 */
[----:B--2---:R-:W-:-:S04]  /*1bf0*/  FMUL.FTZ R245, R227, R180 ;  /* 0x000000b4e3f57220 */ /* 0x004fc80000410000 */
[----:B------:R0:W-:Y:S01]  /*1c00*/  STL [R1+0x9c], R241 ;  /* 0x00009cf101007387 */ /* 0x0001e20000100800 */
[----:B------:R-:W-:Y:S01]  /*1c10*/  FADD.FTZ R177, R177, R245 ;  /* 0x000000f5b1b17221 */ /* 0x000fe20000010000 */
[----:B------:R-:W-:-:S03]  /*1c20*/  FFMA.FTZ R176, R246, R245, R176 ;  /* 0x000000f5f6b07223 */ /* 0x000fc600000100b0 */
[----:B------:R-:W-:Y:S01]  /*1c30*/  FADD.FTZ R177, R177, R243 ;  /* 0x000000f3b1b17221 */ /* 0x000fe20000010000 */
[----:B------:R-:W-:Y:S01]  /*1c40*/  FFMA.FTZ R176, R244, R243, R176 ;  /* 0x000000f3f4b07223 */ /* 0x000fe200000100b0 */
[----:B---3--:R-:W-:-:S05]  /*1c50*/  FFMA.FTZ R226, R242, R178, R226 ;  /* 0x000000b2f2e27223 */ /* 0x008fca00000100e2 */
[----:B------:R1:W-:Y:S01]  /*1c60*/  STL [R1+0xa4], R226 ;  /* 0x0000a4e201007387 */ /* 0x0003e20000100800 */
[----:B0-----:R-:W-:-:S04]  /*1c70*/  FMUL.FTZ R241, R183, R178 ;  /* 0x000000b2b7f17220 */ /* 0x001fc80000410000 */
[----:B------:R-:W-:Y:S01]  /*1c80*/  FADD.FTZ R227, R177, R241 ;  /* 0x000000f1b1e37221 */ /* 0x000fe20000010000 */
[----:B-1----:R-:W-:-:S07]  /*1c90*/  FFMA.FTZ R226, R242, R241, R176 ;  /* 0x000000f1f2e27223 */ /* 0x002fce00000100b0 */
.L_x_5018:
[----:B------:R-:W-:Y:S05]  /*1ca0*/  BSYNC.RECONVERGENT B1 ;  /* 0x0000000000017941 */ /* 0x000fea0003800200 */
.L_x_5017:
        /* <DEDUP_REMOVED lines=9> */
[----:B---3--:R-:W-:Y:S02]  /*1d40*/  IMAD.WIDE.U32 R16, R228, 0x10, R16 ;  /* 0x00000010e4107825 */ /* 0x008fe400078e0010 */
[----:B------:R-:W3:Y:S01]  /*1d50*/  LDG.E.128 R12, desc[UR20][R12.64] ;  /* 0x000000140c0c7981 */ /* 0x000ee2000c1e1d00 */
[----:B------:R-:W-:-:S03]  /*1d60*/  ISETP.NE.AND.EX P4, PT, RZ, UR25, PT, P4 ;  /* 0x00000019ff007c0c */ /* 0x000fc6000bf85340 */
[----:B------:R-:W2:Y:S04]  /*1d70*/  LDL R239, [R1+0x130] ;  /* 0x0001300001ef7983 */ /* 0x000ea80000100800 */
[----:B------:R-:W4:Y:S04]  /*1d80*/  LDG.E.128 R16, desc[UR20][R16.64] ;  /* 0x0000001410107981 */ /* 0x000f28000c1e1d00 */
[----:B------:R-:W2:Y:S02]  /*1d90*/  LDL R237, [R1+0x120] ;  /* 0x0001200001ed7983 */ /* 0x000ea40000100800 */
[----:B0-----:R-:W0:Y:S02]  /*1da0*/  @P4 LDC.64 R176, c[0x0][0x438] ;  /* 0x00010e00ffb04b82 */ /* 0x001e240000000a00 */
[----:B0-----:R-:W-:-:S05]  /*1db0*/  @P4 IMAD.WIDE.U32 R176, R20, 0x10, R176 ;  /* 0x0000001014b04825 */ /* 0x001fca00078e00b0 */
[----:B------:R0:W5:Y:S02]  /*1dc0*/  @P4 LDG.E.128 R32, desc[UR20][R176.64] ;  /* 0x00000014b0204981 */ /* 0x000164000c1e1d00 */
[----:B0-----:R-:W-:-:S05]  /*1dd0*/  IMAD.WIDE.U32 R176, R21, 0x8, R178 ;  /* 0x0000000815b07825 */ /* 0x001fca00078e00b2 */
[----:B------:R0:W5:Y:S01]  /*1de0*/  LDG.E.64 R186, desc[UR20][R176.64] ;  /* 0x00000014b0ba7981 */ /* 0x000162000c1e1b00 */
[C---:B---3--:R-:W-:Y:S01]  /*1df0*/  PRMT R234, R13.reuse, 0x7632, R234 ;  /* 0x000076320dea7816 */ /* 0x048fe200000000ea */
[----:B------:R-:W-:Y:S01]  /*1e00*/  IMAD.U32 R182, R13, 0x10000, RZ ;  /* 0x000100000db67824 */ /* 0x000fe200078e00ff */
[C---:B------:R-:W-:Y:S02]  /*1e10*/  SHF.L.U32 R183, R14.reuse, 0x10, RZ ;  /* 0x000000100eb77819 */ /* 0x040fe400000006ff */
[----:B------:R-:W-:Y:S02]  /*1e20*/  PRMT R235, R14, 0x7632, R235 ;  /* 0x000076320eeb7816 */ /* 0x000fe400000000eb */
[C---:B------:R-:W-:Y:S02]  /*1e30*/  SHF.L.U32 R233, R15.reuse, 0x10, RZ ;  /* 0x000000100fe97819 */ /* 0x040fe400000006ff */
[----:B------:R-:W-:Y:S02]  /*1e40*/  SHF.L.U32 R180, R12, 0x10, RZ ;  /* 0x000000100cb47819 */ /* 0x000fe400000006ff */
[----:B------:R-:W-:-:S02]  /*1e50*/  PRMT R236, R15, 0x7632, R236 ;  /* 0x000076320fec7816 */ /* 0x000fc400000000ec */
[----:B----4-:R-:W-:Y:S02]  /*1e60*/  PRMT R179, R16, 0x7632, R179 ;  /* 0x0000763210b37816 */ /* 0x010fe400000000b3 */
[C---:B------:R-:W-:Y:S02]  /*1e70*/  PRMT R14, R18.reuse, 0x7632, R14 ;  /* 0x00007632120e7816 */ /* 0x040fe4000000000e */
[----:B------:R-:W-:Y:S01]  /*1e80*/  SHF.L.U32 R15, R18, 0x10, RZ ;  /* 0x00000010120f7819 */ /* 0x000fe200000006ff */
[----:B------:R-:W-:Y:S01]  /*1e90*/  FADD.FTZ R18, R182, -UR34 ;  /* 0x80000022b6127e21 */ /* 0x000fe20008010000 */
[C---:B------:R-:W-:Y:S02]  /*1ea0*/  PRMT R178, R17.reuse, 0x7632, R178 ;  /* 0x0000763211b27816 */ /* 0x040fe400000000b2 */
[----:B0-----:R-:W-:Y:S01]  /*1eb0*/  SHF.L.U32 R176, R17, 0x10, RZ ;  /* 0x0000001011b07819 */ /* 0x001fe200000006ff */
[----:B------:R-:W-:Y:S01]  /*1ec0*/  FADD.FTZ R17, R183, -UR34 ;  /* 0x80000022b7117e21 */ /* 0x000fe20008010000 */
[----:B------:R-:W-:Y:S01]  /*1ed0*/  PRMT R181, R12, 0x7632, R181 ;  /* 0x000076320cb57816 */ /* 0x000fe200000000b5 */
[----:B------:R-:W-:Y:S01]  /*1ee0*/  IMAD.U32 R183, R235, 0x10000, RZ ;  /* 0x00010000ebb77824 */ /* 0x000fe200078e00ff */
[----:B------:R-:W-:Y:S01]  /*1ef0*/  SHF.L.U32 R177, R16, 0x10, RZ ;  /* 0x0000001010b17819 */ /* 0x000fe200000006ff */
[----:B------:R-:W-:Y:S01]  /*1f00*/  FADD.FTZ R16, R233, -UR34 ;  /* 0x80000022e9107e21 */ /* 0x000fe20008010000 */
[----:B------:R-:W-:-:S02]  /*1f10*/  SHF.L.U32 R182, R234, 0x10, RZ ;  /* 0x00000010eab67819 */ /* 0x000fc400000006ff */
[C---:B------:R-:W-:Y:S01]  /*1f20*/  PRMT R13, R19.reuse, 0x7632, R13 ;  /* 0x00007632130d7816 */ /* 0x040fe2000000000d */
[----:B------:R-:W3:Y:S01]  /*1f30*/  LDL.LU R234, [R1+0x80] ;  /* 0x0000800001ea7983 */ /* 0x000ee20000300800 */
[----:B------:R-:W-:Y:S01]  /*1f40*/  SHF.L.U32 R12, R19, 0x10, RZ ;  /* 0x00000010130c7819 */ /* 0x000fe200000006ff */
[----:B------:R-:W-:Y:S01]  /*1f50*/  FADD.FTZ R19, R180, -UR34 ;  /* 0x80000022b4137e21 */ /* 0x000fe20008010000 */
[----:B------:R-:W-:Y:S01]  /*1f60*/  SHF.L.U32 R233, R236, 0x10, RZ ;  /* 0x00000010ece97819 */ /* 0x000fe200000006ff */
[----:B------:R-:W4:Y:S01]  /*1f70*/  LDL R235, [R1+0x118] ;  /* 0x0001180001eb7983 */ /* 0x000f220000100800 */
[----:B------:R-:W-:-:S03]  /*1f80*/  SHF.L.U32 R180, R179, 0x10, RZ ;  /* 0x00000010b3b47819 */ /* 0x000fc600000006ff */
[----:B------:R-:W4:Y:S04]  /*1f90*/  LDL.LU R236, [R1+0x78] ;  /* 0x0000780001ec7983 */ /* 0x000f280000300800 */
[----:B------:R-:W4:Y:S01]  /*1fa0*/  LDL.LU R179, [R1+0x88] ;  /* 0x0000880001b37983 */ /* 0x000f220000300800 */
[----:B------:R-:W-:Y:S01]  /*1fb0*/  FMUL.FTZ R19, R19, UR32 ;  /* 0x0000002013137c20 */ /* 0x000fe20008410000 */
[----:B------:R-:W-:Y:S01]  /*1fc0*/  FMUL.FTZ R18, R18, UR32 ;  /* 0x0000002012127c20 */ /* 0x000fe20008410000 */
[----:B------:R-:W-:-:S03]  /*1fd0*/  FMUL.FTZ R17, R17, UR32 ;  /* 0x0000002011117c20 */ /* 0x000fc60008410000 */
[----:B------:R-:W-:Y:S01]  /*1fe0*/  FFMA.FTZ R238, R18, R176, R238 ;  /* 0x000000b012ee7223 */ /* 0x000fe200000100ee */
[----:B------:R-:W-:Y:S01]  /*1ff0*/  FMUL.FTZ R16, R16, UR32 ;  /* 0x0000002010107c20 */ /* 0x000fe20008410000 */
[----:B------:R-:W-:Y:S01]  /*2000*/  SHF.L.U32 R181, R181, 0x10, RZ ;  /* 0x00000010b5b57819 */ /* 0x000fe200000006ff */
[----:B------:R-:W-:Y:S01]  /*2010*/  FADD.FTZ R104, R104, R15 ;  /* 0x0000000f68687221 */ /* 0x000fe20000010000 */
[----:B------:R-:W-:Y:S01]  /*2020*/  FADD.FTZ R108, R108, R177 ;  /* 0x000000b16c6c7221 */ /* 0x000fe20000010000 */
[----:B--2---:R-:W-:Y:S01]  /*2030*/  FMUL.FTZ R240, R240, R177 ;  /* 0x000000b1f0f07220 */ /* 0x004fe20000410000 */
[----:B------:R-:W-:Y:S01]  /*2040*/  FADD.FTZ R110, R110, R176 ;  /* 0x000000b06e6e7221 */ /* 0x000fe20000010000 */
[----:B------:R-:W-:Y:S01]  /*2050*/  FADD.FTZ R106, R106, R12 ;  /* 0x0000000c6a6a7221 */ /* 0x000fe20000010000 */
[----:B---3--:R-:W-:Y:S01]  /*2060*/  FFMA.FTZ R234, R16, R12, R234 ;  /* 0x0000000c10ea7223 */ /* 0x008fe200000100ea */
[----:B----4-:R-:W-:Y:S01]  /*2070*/  FFMA.FTZ R236, R17, R15, R236 ;  /* 0x0000000f11ec7223 */ /* 0x010fe200000100ec */
[----:B------:R-:W-:-:S05]  /*2080*/  FFMA.FTZ R179, R19, R177, R179 ;  /* 0x000000b113b37223 */ /* 0x000fca00000100b3 */
[----:B------:R-:W-:Y:S04]  /*2090*/  STL [R1+0x88], R179 ;  /* 0x000088b301007387 */ /* 0x000fe80000100800 */
[----:B------:R0:W-:Y:S01]  /*20a0*/  STL [R1+0x90], R238 ;  /* 0x000090ee01007387 */ /* 0x0001e20000100800 */
[----:B------:R-:W-:Y:S01]  /*20b0*/  SHF.L.U32 R177, R14, 0x10, RZ ;  /* 0x000000100eb17819 */ /* 0x000fe200000006ff */
[----:B------:R-:W-:Y:S01]  /*20c0*/  FADD.FTZ R14, R182, -UR34 ;  /* 0x80000022b60e7e21 */ /* 0x000fe20008010000 */
[----:B0-----:R-:W-:Y:S02]  /*20d0*/  FMUL.FTZ R238, R239, R176 ;  /* 0x000000b0efee7220 */ /* 0x001fe40000410000 */
[----:B------:R-:W2:Y:S04]  /*20e0*/  LDL R239, [R1+0x12c] ;  /* 0x00012c0001ef7983 */ /* 0x000ea80000100800 */
[----:B------:R0:W-:Y:S01]  /*20f0*/  STL [R1+0x78], R236 ;  /* 0x000078ec01007387 */ /* 0x0001e20000100800 */
[----:B------:R-:W-:Y:S01]  /*2100*/  SHF.L.U32 R176, R13, 0x10, RZ ;  /* 0x000000100db07819 */ /* 0x000fe200000006ff */
[----:B------:R-:W-:Y:S01]  /*2110*/  FADD.FTZ R13, R183, -UR34 ;  /* 0x80000022b70d7e21 */ /* 0x000fe20008010000 */
[----:B0-----:R-:W-:Y:S01]  /*2120*/  FMUL.FTZ R236, R235, R15 ;  /* 0x0000000febec7220 */ /* 0x001fe20000410000 */
[----:B------:R-:W-:-:S02]  /*2130*/  FADD.FTZ R15, R181, -UR34 ;  /* 0x80000022b50f7e21 */ /* 0x000fc40008010000 */
[----:B------:R-:W3:Y:S04]  /*2140*/  LDL R181, [R1+0x124] ;  /* 0x0001240001b57983 */ /* 0x000ee80000100800 */
[----:B------:R0:W-:Y:S01]  /*2150*/  STL [R1+0x80], R234 ;  /* 0x000080ea01007387 */ /* 0x0001e20000100800 */
[----:B------:R-:W-:-:S03]  /*2160*/  FADD.FTZ R179, R227, R240 ;  /* 0x000000f0e3b37221 */ /* 0x000fc60000010000 */
[----:B------:R-:W4:Y:S01]  /*2170*/  LDL R235, [R1+0x11c] ;  /* 0x00011c0001eb7983 */ /* 0x000f220000100800 */
[----:B0-----:R-:W-:-:S03]  /*2180*/  FMUL.FTZ R234, R237, R12 ;  /* 0x0000000cedea7220 */ /* 0x001fc60000410000 */
[----:B------:R-:W3:Y:S01]  /*2190*/  LDL R237, [R1+0x134] ;  /* 0x0001340001ed7983 */ /* 0x000ee20000100800 */
[----:B------:R-:W-:-:S03]  /*21a0*/  FADD.FTZ R12, R233, -UR34 ;  /* 0x80000022e90c7e21 */ /* 0x000fc60008010000 */
[----:B------:R-:W4:Y:S04]  /*21b0*/  LDL.LU R182, [R1+0x84] ;  /* 0x0000840001b67983 */ /* 0x000f280000300800 */
[----:B------:R-:W4:Y:S04]  /*21c0*/  LDL.LU R183, [R1+0x7c] ;  /* 0x00007c0001b77983 */ /* 0x000f280000300800 */
[----:B------:R-:W4:Y:S04]  /*21d0*/  LDL.LU R233, [R1+0x94] ;  /* 0x0000940001e97983 */ /* 0x000f280000300800 */
[----:B------:R-:W4:Y:S01]  /*21e0*/  LDL.LU R227, [R1+0x8c] ;  /* 0x00008c0001e37983 */ /* 0x000f220000300800 */
[----:B------:R-:W-:Y:S01]  /*21f0*/  FMUL.FTZ R15, R15, UR32 ;  /* 0x000000200f0f7c20 */ /* 0x000fe20008410000 */
[----:B------:R-:W-:Y:S01]  /*2200*/  SHF.L.U32 R178, R178, 0x10, RZ ;  /* 0x00000010b2b27819 */ /* 0x000fe200000006ff */
[----:B------:R-:W-:Y:S01]  /*2210*/  FMUL.FTZ R14, R14, UR32 ;  /* 0x000000200e0e7c20 */ /* 0x000fe20008410000 */
[----:B------:R-:W-:Y:S01]  /*2220*/  FMUL.FTZ R13, R13, UR32 ;  /* 0x000000200d0d7c20 */ /* 0x000fe20008410000 */
[----:B------:R-:W-:Y:S01]  /*2230*/  FADD.FTZ R109, R109, R180 ;  /* 0x000000b46d6d7221 */ /* 0x000fe20000010000 */
[----:B------:R-:W-:Y:S01]  /*2240*/  FMUL.FTZ R12, R12, UR32 ;  /* 0x000000200c0c7c20 */ /* 0x000fe20008410000 */
[----:B------:R-:W-:Y:S01]  /*2250*/  FADD.FTZ R111, R111, R178 ;  /* 0x000000b26f6f7221 */ /* 0x000fe20000010000 */
[----:B------:R-:W-:Y:S01]  /*2260*/  IADD3 R228, PT, PT, R228, 0x80, RZ ;  /* 0x00000080e4e47810 */ /* 0x000fe20007ffe0ff */
[----:B------:R-:W-:Y:S01]  /*2270*/  FADD.FTZ R105, R105, R177 ;  /* 0x000000b169697221 */ /* 0x000fe20000010000 */
[----:B------:R-:W-:Y:S01]  /*2280*/  FADD.FTZ R107, R107, R176 ;  /* 0x000000b06b6b7221 */ /* 0x000fe20000010000 */
[----:B------:R-:W-:-:S02]  /*2290*/  IADD3 R21, PT, PT, R21, 0x80, RZ ;  /* 0x0000008015157810 */ /* 0x000fc40007ffe0ff */
[----:B------:R-:W-:Y:S01]  /*22a0*/  IADD3 R20, PT, PT, R20, 0x80, RZ ;  /* 0x0000008014147810 */ /* 0x000fe20007ffe0ff */
[----:B--2---:R-:W-:-:S04]  /*22b0*/  FMUL.FTZ R239, R239, R180 ;  /* 0x000000b4efef7220 */ /* 0x004fc80000410000 */
[----:B------:R-:W-:-:S04]  /*22c0*/  FADD.FTZ R179, R179, R239 ;  /* 0x000000efb3b37221 */ /* 0x000fc80000010000 */
[----:B------:R-:W-:Y:S01]  /*22d0*/  FADD.FTZ R179, R179, R238 ;  /* 0x000000eeb3b37221 */ /* 0x000fe20000010000 */
[----:B---3--:R-:W-:Y:S01]  /*22e0*/  FMUL.FTZ R237, R237, R178 ;  /* 0x000000b2eded7220 */ /* 0x008fe20000410000 */
[----:B----4-:R-:W-:Y:S01]  /*22f0*/  FFMA.FTZ R182, R12, R176, R182 ;  /* 0x000000b00cb67223 */ /* 0x010fe200000100b6 */
[----:B------:R-:W-:Y:S01]  /*2300*/  FFMA.FTZ R183, R13, R177, R183 ;  /* 0x000000b10db77223 */ /* 0x000fe200000100b7 */
[----:B------:R-:W-:Y:S01]  /*2310*/  FFMA.FTZ R233, R14, R178, R233 ;  /* 0x000000b20ee97223 */ /* 0x000fe200000100e9 */
        /* <DEDUP_REMOVED lines=14> */
[----:B------:R-:W-:Y:S01]  /*2400*/  FFMA.FTZ R178, R13, R235, R178 ;  /* 0x000000eb0db27223 */ /* 0x000fe200000100b2 */
[----:B0-----:R-:W-:Y:S02]  /*2410*/  FMUL.FTZ R233, R181, R176 ;  /* 0x000000b0b5e97220 */ /* 0x001fe40000410000 */
[----:B------:R-:W-:Y:S01]  /*2420*/  FADD.FTZ R179, R179, R234 ;  /* 0x000000eab3b37221 */ /* 0x000fe20000010000 */
[----:B------:R-:W-:-:S03]  /*2430*/  FFMA.FTZ R178, R16, R234, R178 ;  /* 0x000000ea10b27223 */ /* 0x000fc600000100b2 */
[----:B------:R-:W-:Y:S01]  /*2440*/  FADD.FTZ R227, R179, R233 ;  /* 0x000000e9b3e37221 */ /* 0x000fe20000010000 */
[----:B-1----:R-:W-:-:S07]  /*2450*/  FFMA.FTZ R226, R12, R233, R178 ;  /* 0x000000e90ce27223 */ /* 0x002fce00000100b2 */
.L_x_5020:
[----:B------:R-:W-:Y:S05]  /*2460*/  BSYNC.RECONVERGENT B1 ;  /* 0x0000000000017941 */ /* 0x000fea0003800200 */
.L_x_5019:
        /* <DEDUP_REMOVED lines=20> */
[C---:B---3--:R-:W-:Y:S01]  /*25b0*/  SHF.L.U32 R182, R5.reuse, 0x10, RZ ;  /* 0x0000001005b67819 */ /* 0x048fe200000006ff */
[C---:B------:R-:W-:Y:S01]  /*25c0*/  IMAD.U32 R183, R6.reuse, 0x10000, RZ ;  /* 0x0001000006b77824 */ /* 0x040fe200078e00ff */
[----:B------:R-:W-:Y:S02]  /*25d0*/  PRMT R223, R5, 0x7632, R223 ;  /* 0x0000763205df7816 */ /* 0x000fe400000000df */
        /* <DEDUP_REMOVED lines=11> */
[----:B------:R-:W-:-:S02]  /*2690*/  PRMT R181, R4, 0x7632, R181 ;  /* 0x0000763204b57816 */ /* 0x000fc400000000b5 */
[----:B------:R-:W-:Y:S01]  /*26a0*/  SHF.L.U32 R177, R8, 0x10, RZ ;  /* 0x0000001008b17819 */ /* 0x000fe200000006ff */
[----:B------:R-:W-:Y:S01]  /*26b0*/  FADD.FTZ R8, R222, -UR34 ;  /* 0x80000022de087e21 */ /* 0x000fe20008010000 */
[----:B------:R-:W-:Y:S01]  /*26c0*/  SHF.L.U32 R182, R223, 0x10, RZ ;  /* 0x00000010dfb67819 */ /* 0x000fe200000006ff */
[----:B------:R-:W-:Y:S01]  /*26d0*/  IMAD.U32 R222, R225, 0x10000, RZ ;  /* 0x00010000e1de7824 */ /* 0x000fe200078e00ff */
[C---:B------:R-:W-:Y:S01]  /*26e0*/  PRMT R5, R11.reuse, 0x7632, R5 ;  /* 0x000076320b057816 */ /* 0x040fe20000000005 */
[----:B------:R-:W3:Y:S01]  /*26f0*/  LDL.LU R223, [R1+0x60] ;  /* 0x0000600001df7983 */ /* 0x000ee20000300800 */
[----:B------:R-:W-:Y:S01]  /*2700*/  SHF.L.U32 R4, R11, 0x10, RZ ;  /* 0x000000100b047819 */ /* 0x000fe200000006ff */
[----:B------:R-:W-:Y:S01]  /*2710*/  FADD.FTZ R11, R180, -UR34 ;  /* 0x80000022b40b7e21 */ /* 0x000fe20008010000 */
[----:B------:R-:W-:Y:S02]  /*2720*/  SHF.L.U32 R183, R224, 0x10, RZ ;  /* 0x00000010e0b77819 */ /* 0x000fe400000006ff */
        /* <DEDUP_REMOVED lines=79> */
.L_x_5022:
[----:B------:R-:W-:Y:S05]  /*2c20*/  BSYNC.RECONVERGENT B1 ;  /* 0x0000000000017941 */ /* 0x000fea0003800200 */
.L_x_5021:
[----:B------:R-:W-:Y:S04]  /*2c30*/  BSSY.RECONVERGENT B1, `(.L_x_5023) ;  /* 0x000007b000017945 */ /* 0x000fe80003800200 */
[----:B------:R-:W-:Y:S05]  /*2c40*/  @!P3 BRA `(.L_x_5024) ;  /* 0x0000000400e4b947 */ /* 0x000fea0003800000 */
[----:B------:R-:W1:Y:S01]  /*2c50*/  LDC.64 R22, c[0x0][0x3a8] ;  /* 0x0000ea00ff167b82 */ /* 0x000e620000000a00 */
[----:B------:R-:W2:Y:S04]  /*2c60*/  LDL R221, [R1+0xe8] ;  /* 0x0000e80001dd7983 */ /* 0x000ea80000100800 */
[----:B------:R-:W3:Y:S03]  /*2c70*/  LDL R206, [R1+0xf0] ;  /* 0x0000f00001ce7983 */ /* 0x000ee60000100800 */
        /* <DEDUP_REMOVED lines=8> */
[----:B------:R-:W3:Y:S04]  /*2d00*/  LDL R205, [R1+0xe0] ;  /* 0x0000e00001cd7983 */ /* 0x000ee80000100800 */
[----:B------:R-:W2:Y:S06]  /*2d10*/  LDG.E.128 R180, desc[UR20][R180.64] ;  /* 0x00000014b4b47981 */ /* 0x000eac000c1e1d00 */
[----:B0-----:R-:W0:Y:S02]  /*2d20*/  @P4 LDC.64 R22, c[0x0][0x438] ;  /* 0x00010e00ff164b82 */ /* 0x001e240000000a00 */
[----:B0-----:R-:W-:-:S05]  /*2d30*/  @P4 IMAD.WIDE.U32 R22, R20, 0x10, R22 ;  /* 0x0000001014164825 */ /* 0x001fca00078e0016 */
[----:B------:R0:W5:Y:S02]  /*2d40*/  @P4 LDG.E.128 R24, desc[UR20][R22.64] ;  /* 0x0000001416184981 */ /* 0x000164000c1e1d00 */
[----:B0-----:R-:W-:-:S05]  /*2d50*/  IMAD.WIDE.U32 R22, R21, 0x8, R192 ;  /* 0x0000000815167825 */ /* 0x001fca00078e00c0 */
[----:B------:R0:W5:Y:S01]  /*2d60*/  LDG.E.64 R192, desc[UR20][R22.64] ;  /* 0x0000001416c07981 */ /* 0x000162000c1e1b00 */
[----:B----4-:R-:W-:Y:S02]  /*2d70*/  SHF.L.U32 R197, R177, 0x10, RZ ;  /* 0x00000010b1c57819 */ /* 0x010fe400000006ff */
[C---:B------:R-:W-:Y:S01]  /*2d80*/  SHF.L.U32 R200, R178.reuse, 0x10, RZ ;  /* 0x00000010b2c87819 */ /* 0x040fe200000006ff */
[C---:B------:R-:W-:Y:S01]  /*2d90*/  IMAD.U32 R201, R179.reuse, 0x10000, RZ ;  /* 0x00010000b3c97824 */ /* 0x040fe200078e00ff */
[----:B------:R-:W-:Y:S02]  /*2da0*/  PRMT R202, R178, 0x7632, R202 ;  /* 0x00007632b2ca7816 */ /* 0x000fe400000000ca */
[----:B------:R-:W-:Y:S02]  /*2db0*/  PRMT R203, R179, 0x7632, R203 ;  /* 0x00007632b3cb7816 */ /* 0x000fe400000000cb */
[----:B------:R-:W-:Y:S02]  /*2dc0*/  PRMT R199, R177, 0x7632, R199 ;  /* 0x00007632b1c77816 */ /* 0x000fe400000000c7 */
[----:B--2---:R-:W-:-:S02]  /*2dd0*/  PRMT R196, R180, 0x7632, R196 ;  /* 0x00007632b4c47816 */ /* 0x004fc400000000c4 */
[----:B0-----:R-:W-:Y:S01]  /*2de0*/  SHF.L.U32 R22, R180, 0x10, RZ ;  /* 0x00000010b4167819 */ /* 0x001fe200000006ff */
[----:B------:R-:W-:Y:S01]  /*2df0*/  FADD.FTZ R180, R197, -UR34 ;  /* 0x80000022c5b47e21 */ /* 0x000fe20008010000 */
[C---:B------:R-:W-:Y:S01]  /*2e00*/  PRMT R178, R182.reuse, 0x7632, R178 ;  /* 0x00007632b6b27816 */ /* 0x040fe200000000b2 */
[----:B------:R-:W2:Y:S01]  /*2e10*/  LDL R197, [R1+0xd8] ;  /* 0x0000d80001c57983 */ /* 0x000ea20000100800 */
[----:B------:R-:W-:Y:S01]  /*2e20*/  SHF.L.U32 R177, R182, 0x10, RZ ;  /* 0x00000010b6b17819 */ /* 0x000fe200000006ff */
[----:B------:R-:W-:Y:S01]  /*2e30*/  FADD.FTZ R182, R200, -UR34 ;  /* 0x80000022c8b67e21 */ /* 0x000fe20008010000 */
[C---:B------:R-:W-:Y:S02]  /*2e40*/  PRMT R23, R181.reuse, 0x7632, R23 ;  /* 0x00007632b5177816 */ /* 0x040fe40000000017 */
[----:B------:R-:W-:Y:S01]  /*2e50*/  SHF.L.U32 R184, R181, 0x10, RZ ;  /* 0x00000010b5b87819 */ /* 0x000fe200000006ff */
[----:B------:R-:W-:Y:S01]  /*2e60*/  FADD.FTZ R181, R201, -UR34 ;  /* 0x80000022c9b57e21 */ /* 0x000fe20008010000 */
[----:B------:R-:W-:-:S02]  /*2e70*/  PRMT R198, R176, 0x7632, R198 ;  /* 0x00007632b0c67816 */ /* 0x000fc400000000c6 */
[----:B------:R-:W-:Y:S02]  /*2e80*/  SHF.L.U32 R3, R176, 0x10, RZ ;  /* 0x00000010b0037819 */ /* 0x000fe400000006ff */
[----:B------:R-:W-:Y:S02]  /*2e90*/  SHF.L.U32 R200, R202, 0x10, RZ ;  /* 0x00000010cac87819 */ /* 0x000fe400000006ff */
[C---:B------:R-:W-:Y:S01]  /*2ea0*/  PRMT R176, R183.reuse, 0x7632, R176 ;  /* 0x00007632b7b07816 */ /* 0x040fe200000000b0 */
[----:B------:R-:W4:Y:S01]  /*2eb0*/  LDL.LU R202, [R1+0x38] ;  /* 0x0000380001ca7983 */ /* 0x000f220000300800 */
[----:B------:R-:W-:Y:S01]  /*2ec0*/  SHF.L.U32 R179, R183, 0x10, RZ ;  /* 0x00000010b7b37819 */ /* 0x000fe200000006ff */
[----:B------:R-:W-:Y:S01]  /*2ed0*/  IMAD.U32 R183, R196, 0x10000, RZ ;  /* 0x00010000c4b77824 */ /* 0x000fe200078e00ff */
[----:B------:R-:W-:Y:S02]  /*2ee0*/  SHF.L.U32 R201, R203, 0x10, RZ ;  /* 0x00000010cbc97819 */ /* 0x000fe400000006ff */
[----:B------:R-:W3:Y:S04]  /*2ef0*/  LDL.LU R203, [R1+0x50] ;  /* 0x0000500001cb7983 */ /* 0x000ee80000300800 */
[----:B------:R-:W2:Y:S01]  /*2f00*/  LDL.LU R196, [R1+0x48] ;  /* 0x0000480001c47983 */ /* 0x000ea20000300800 */
[----:B------:R-:W-:-:S04]  /*2f10*/  FADD.FTZ R3, R3, -UR34 ;  /* 0x8000002203037e21 */ /* 0x000fc80008010000 */
[----:B------:R-:W-:Y:S01]  /*2f20*/  FMUL.FTZ R3, R3, UR32 ;  /* 0x0000002003037c20 */ /* 0x000fe20008410000 */
[----:B------:R-:W-:Y:S01]  /*2f30*/  FADD.FTZ R92, R92, R22 ;  /* 0x000000165c5c7221 */ /* 0x000fe20000010000 */
[-C--:B------:R-:W-:Y:S01]  /*2f40*/  FMUL.FTZ R221, R221, R22.reuse ;  /* 0x00000016dddd7220 */ /* 0x080fe20000410000 */
[----:B------:R-:W-:Y:S01]  /*2f50*/  FADD.FTZ R94, R94, R184 ;  /* 0x000000b85e5e7221 */ /* 0x000fe20000010000 */
[----:B------:R-:W-:Y:S01]  /*2f60*/  SHF.L.U32 R198, R198, 0x10, RZ ;  /* 0x00000010c6c67819 */ /* 0x000fe200000006ff */
[----:B------:R-:W-:Y:S01]  /*2f70*/  FADD.FTZ R88, R88, R177 ;  /* 0x000000b158587221 */ /* 0x000fe20000010000 */
[----:B------:R-:W-:Y:S01]  /*2f80*/  FADD.FTZ R90, R90, R179 ;  /* 0x000000b35a5a7221 */ /* 0x000fe20000010000 */
[----:B--2---:R-:W-:Y:S01]  /*2f90*/  FFMA.FTZ R196, R3, R22, R196 ;  /* 0x0000001603c47223 */ /* 0x004fe200000100c4 */
[----:B------:R-:W-:Y:S01]  /*2fa0*/  FMUL.FTZ R22, R180, UR32 ;  /* 0x00000020b4167c20 */ /* 0x000fe20008410000 */
[----:B------:R-:W-:Y:S01]  /*2fb0*/  SHF.L.U32 R180, R23, 0x10, RZ ;  /* 0x0000001017b47819 */ /* 0x000fe200000006ff */
[----:B------:R-:W-:-:S02]  /*2fc0*/  FMUL.FTZ R23, R182, UR32 ;  /* 0x00000020b6177c20 */ /* 0x000fc40008410000 */
[----:B------:R0:W-:Y:S01]  /*2fd0*/  STL [R1+0x48], R196 ;  /* 0x000048c401007387 */ /* 0x0001e20000100800 */
[-C--:B---3--:R-:W-:Y:S01]  /*2fe0*/  FFMA.FTZ R203, R22, R184.reuse, R203 ;  /* 0x000000b816cb7223 */ /* 0x088fe200000100cb */
[-C--:B----4-:R-:W-:Y:S01]  /*2ff0*/  FFMA.FTZ R202, R23, R177.reuse, R202 ;  /* 0x000000b117ca7223 */ /* 0x090fe200000100ca */
[----:B------:R-:W-:Y:S02]  /*3000*/  FMUL.FTZ R184, R206, R184 ;  /* 0x000000b8ceb87220 */ /* 0x000fe40000410000 */
[----:B------:R-:W2:Y:S01]  /*3010*/  LDL R206, [R1+0xec] ;  /* 0x0000ec0001ce7983 */ /* 0x000ea20000100800 */
[----:B0-----:R-:W-:Y:S01]  /*3020*/  FMUL.FTZ R196, R197, R177 ;  /* 0x000000b1c5c47220 */ /* 0x001fe20000410000 */
[----:B------:R-:W-:Y:S02]  /*3030*/  FMUL.FTZ R197, R181, UR32 ;  /* 0x00000020b5c57c20 */ /* 0x000fe40008410000 */
[----:B------:R0:W-:Y:S02]  /*3040*/  STL [R1+0x50], R203 ;  /* 0x000050cb01007387 */ /* 0x0001e40000100800 */
[----:B------:R-:W-:-:S02]  /*3050*/  FFMA.FTZ R204, R197, R179, R204 ;  /* 0x000000b3c5cc7223 */ /* 0x000fc400000100cc */
[----:B------:R1:W-:Y:S01]  /*3060*/  STL [R1+0x38], R202 ;  /* 0x000038ca01007387 */ /* 0x0003e20000100800 */
[----:B------:R-:W-:Y:S01]  /*3070*/  FADD.FTZ R177, R198, -UR34 ;  /* 0x80000022c6b17e21 */ /* 0x000fe20008010000 */
[----:B------:R-:W-:Y:S02]  /*3080*/  FMUL.FTZ R198, R205, R179 ;  /* 0x000000b3cdc67220 */ /* 0x000fe40000410000 */
[----:B0-----:R-:W3:Y:S01]  /*3090*/  LDL.LU R203, [R1+0x54] ;  /* 0x0000540001cb7983 */ /* 0x001ee20000300800 */
[----:B------:R-:W-:-:S03]  /*30a0*/  FADD.FTZ R179, R200, -UR34 ;  /* 0x80000022c8b37e21 */ /* 0x000fc60008010000 */
[----:B-1----:R-:W4:Y:S04]  /*30b0*/  LDL R202, [R1+0xf4] ;  /* 0x0000f40001ca7983 */ /* 0x002f280000100800 */
[----:B------:R0:W-:Y:S04]  /*30c0*/  STL [R1+0x40], R204 ;  /* 0x000040cc01007387 */ /* 0x0001e80000100800 */
[----:B------:R-:W4:Y:S04]  /*30d0*/  LDL.LU R205, [R1+0x3c] ;  /* 0x00003c0001cd7983 */ /* 0x000f280000300800 */
[----:B0-----:R-:W4:Y:S04]  /*30e0*/  LDL R204, [R1+0xdc] ;  /* 0x0000dc0001cc7983 */ /* 0x001f280000100800 */
[----:B------:R-:W2:Y:S01]  /*30f0*/  LDL.LU R200, [R1+0x4c] ;  /* 0x00004c0001c87983 */ /* 0x000ea20000300800 */
[----:B------:R-:W-:-:S05]  /*3100*/  SHF.L.U32 R199, R199, 0x10, RZ ;  /* 0x00000010c7c77819 */ /* 0x000fca00000006ff */
[----:B------:R-:W-:Y:S01]  /*3110*/  FADD.FTZ R181, R199, -UR34 ;  /* 0x80000022c7b57e21 */ /* 0x000fe20008010000 */
[----:B------:R-:W-:Y:S01]  /*3120*/  FMUL.FTZ R199, R177, UR32 ;  /* 0x00000020b1c77c20 */ /* 0x000fe20008410000 */
[----:B------:R-:W-:Y:S02]  /*3130*/  FADD.FTZ R177, R201, -UR34 ;  /* 0x80000022c9b17e21 */ /* 0x000fe40008010000 */
[----:B------:R-:W-:Y:S01]  /*3140*/  FMUL.FTZ R201, R181, UR32 ;  /* 0x00000020b5c97c20 */ /* 0x000fe20008410000 */
[----:B------:R-:W-:Y:S01]  /*3150*/  FADD.FTZ R93, R93, R183 ;  /* 0x000000b75d5d7221 */ /* 0x000fe20000010000 */
[----:B--2---:R-:W-:-:S05]  /*3160*/  FFMA.FTZ R200, R199, R183, R200 ;  /* 0x000000b7c7c87223 */ /* 0x004fca00000100c8 */
[----:B------:R0:W-:Y:S02]  /*3170*/  STL [R1+0x4c], R200 ;  /* 0x00004cc801007387 */ /* 0x0001e40000100800 */
[----:B0-----:R-:W-:Y:S02]  /*3180*/  FMUL.FTZ R200, R206, R183 ;  /* 0x000000b7cec87220 */ /* 0x001fe40000410000 */
[----:B------:R-:W2:Y:S04]  /*3190*/  LDL.LU R206, [R1+0x44] ;  /* 0x0000440001ce7983 */ /* 0x000ea80000300800 */
[----:B------:R-:W2:Y:S01]  /*31a0*/  LDL R181, [R1+0xe4] ;  /* 0x0000e40001b57983 */ /* 0x000ea20000100800 */
[----:B---3--:R-:W-:Y:S01]  /*31b0*/  FFMA.FTZ R203, R201, R180, R203 ;  /* 0x000000b4c9cb7223 */ /* 0x008fe200000100cb */
[----:B------:R-:W-:Y:S01]  /*31c0*/  FADD.FTZ R182, R227, R221 ;  /* 0x000000dde3b67221 */ /* 0x000fe20000010000 */
[----:B------:R-:W-:Y:S01]  /*31d0*/  FFMA.FTZ R183, R3, R221, R226 ;  /* 0x000000dd03b77223 */ /* 0x000fe200000100e2 */
[----:B------:R-:W-:-:S02]  /*31e0*/  SHF.L.U32 R178, R178, 0x10, RZ ;  /* 0x00000010b2b27819 */ /* 0x000fc400000006ff */
[----:B------:R0:W-:Y:S01]  /*31f0*/  STL [R1+0x54], R203 ;  /* 0x000054cb01007387 */ /* 0x0001e20000100800 */
[----:B------:R-:W-:Y:S01]  /*3200*/  FADD.FTZ R182, R182, R200 ;  /* 0x000000c8b6b67221 */ /* 0x000fe20000010000 */
[----:B------:R-:W-:Y:S01]  /*3210*/  FFMA.FTZ R183, R199, R200, R183 ;  /* 0x000000c8c7b77223 */ /* 0x000fe200000100b7 */
[----:B----4-:R-:W-:Y:S02]  /*3220*/  FMUL.FTZ R202, R202, R180 ;  /* 0x000000b4caca7220 */ /* 0x010fe40000410000 */
[----:B------:R-:W-:Y:S01]  /*3230*/  FADD.FTZ R182, R182, R184 ;  /* 0x000000b8b6b67221 */ /* 0x000fe20000010000 */
[----:B------:R-:W-:Y:S01]  /*3240*/  FFMA.FTZ R183, R22, R184, R183 ;  /* 0x000000b816b77223 */ /* 0x000fe200000100b7 */
[----:B0-----:R-:W-:-:S04]  /*3250*/  FMUL.FTZ R203, R179, UR32 ;  /* 0x00000020b3cb7c20 */ /* 0x001fc80008410000 */
[----:B------:R-:W-:Y:S01]  /*3260*/  FFMA.FTZ R205, R203, R178, R205 ;  /* 0x000000b2cbcd7223 */ /* 0x000fe200000100cd */
[----:B------:R-:W-:Y:S01]  /*3270*/  FADD.FTZ R179, R182, R202 ;  /* 0x000000cab6b37221 */ /* 0x000fe20000010000 */
[----:B------:R-:W-:Y:S01]  /*3280*/  FFMA.FTZ R183, R201, R202, R183 ;  /* 0x000000cac9b77223 */ /* 0x000fe200000100b7 */
[----:B------:R-:W-:Y:S02]  /*3290*/  SHF.L.U32 R176, R176, 0x10, RZ ;  /* 0x00000010b0b07819 */ /* 0x000fe400000006ff */
[----:B------:R0:W-:Y:S01]  /*32a0*/  STL [R1+0x3c], R205 ;  /* 0x00003ccd01007387 */ /* 0x0001e20000100800 */
[----:B------:R-:W-:Y:S01]  /*32b0*/  FADD.FTZ R89, R89, R178 ;  /* 0x000000b259597221 */ /* 0x000fe20000010000 */
[----:B------:R-:W-:Y:S01]  /*32c0*/  FMUL.FTZ R204, R204, R178 ;  /* 0x000000b2cccc7220 */ /* 0x000fe20000410000 */
[----:B------:R-:W-:Y:S01]  /*32d0*/  FADD.FTZ R179, R179, R196 ;  /* 0x000000c4b3b37221 */ /* 0x000fe20000010000 */
[----:B------:R-:W-:Y:S01]  /*32e0*/  FFMA.FTZ R178, R23, R196, R183 ;  /* 0x000000c417b27223 */ /* 0x000fe200000100b7 */
[----:B0-----:R-:W-:-:S02]  /*32f0*/  FMUL.FTZ R205, R177, UR32 ;  /* 0x00000020b1cd7c20 */ /* 0x001fc40008410000 */
[----:B------:R-:W-:Y:S01]  /*3300*/  FADD.FTZ R179, R179, R204 ;  /* 0x000000ccb3b37221 */ /* 0x000fe20000010000 */
[----:B------:R-:W-:-:S03]  /*3310*/  FFMA.FTZ R178, R203, R204, R178 ;  /* 0x000000cccbb27223 */ /* 0x000fc600000100b2 */
[----:B------:R-:W-:Y:S01]  /*3320*/  FADD.FTZ R179, R179, R198 ;  /* 0x000000c6b3b37221 */ /* 0x000fe20000010000 */
[----:B------:R-:W-:Y:S01]  /*3330*/  FFMA.FTZ R178, R197, R198, R178 ;  /* 0x000000c6c5b27223 */ /* 0x000fe200000100b2 */
[----:B------:R-:W-:Y:S01]  /*3340*/  IADD3 R228, PT, PT, R228, 0x80, RZ ;  /* 0x00000080e4e47810 */ /* 0x000fe20007ffe0ff */
[----:B------:R-:W-:Y:S01]  /*3350*/  FADD.FTZ R95, R95, R180 ;  /* 0x000000b45f5f7221 */ /* 0x000fe20000010000 */
[----:B------:R-:W-:Y:S01]  /*3360*/  FADD.FTZ R91, R91, R176 ;  /* 0x000000b05b5b7221 */ /* 0x000fe20000010000 */
[----:B------:R-:W-:Y:S02]  /*3370*/  IADD3 R21, PT, PT, R21, 0x80, RZ ;  /* 0x0000008015157810 */ /* 0x000fe40007ffe0ff */
[----:B------:R-:W-:Y:S01]  /*3380*/  IADD3 R20, PT, PT, R20, 0x80, RZ ;  /* 0x0000008014147810 */ /* 0x000fe20007ffe0ff */
[----:B--2---:R-:W-:-:S05]  /*3390*/  FFMA.FTZ R206, R205, R176, R206 ;  /* 0x000000b0cdce7223 */ /* 0x004fca00000100ce */
[----:B------:R0:W-:Y:S02]  /*33a0*/  STL [R1+0x44], R206 ;  /* 0x000044ce01007387 */ /* 0x0001e40000100800 */
[----:B0-----:R-:W-:-:S04]  /*33b0*/  FMUL.FTZ R206, R181, R176 ;  /* 0x000000b0b5ce7220 */ /* 0x001fc80000410000 */
[----:B------:R-:W-:Y:S01]  /*33c0*/  FADD.FTZ R227, R179, R206 ;  /* 0x000000ceb3e37221 */ /* 0x000fe20000010000 */
[----:B------:R-:W-:-:S07]  /*33d0*/  FFMA.FTZ R226, R205, R206, R178 ;  /* 0x000000cecde27223 */ /* 0x000fce00000100b2 */
.L_x_5024:
[----:B------:R-:W-:Y:S05]  /*33e0*/  BSYNC.RECONVERGENT B1 ;  /* 0x0000000000017941 */ /* 0x000fea0003800200 */
.L_x_5023:
[----:B------:R-:W-:Y:S05]  /*33f0*/  @!P5 BRA `(.L_x_5025) ;  /* 0x0000000c0064d947 */ /* 0x000fea0003800000 */
[----:B0-----:R-:W0:Y:S01]  /*3400*/  LDC.64 R176, c[0x0][0x3a8] ;  /* 0x0000ea00ffb07b82 */ /* 0x001e220000000a00 */
[----:B------:R-:W2:Y:S07]  /*3410*/  LDL.LU R217, [R1+0x30] ;  /* 0x0000300001d97983 */ /* 0x000eae0000300800 */
[----:B------:R-:W1:Y:S01]  /*3420*/  LDC.64 R180, c[0x0][0x428] ;  /* 0x00010a00ffb47b82 */ /* 0x000e620000000a00 */
[----:B------:R-:W-:Y:S01]  /*3430*/  ISETP.NE.U32.AND P4, PT, RZ, UR24, PT ;  /* 0x00000018ff007c0c */ /* 0x000fe2000bf85070 */
[----:B------:R-:W3:Y:S06]  /*3440*/  LDL R219, [R1+0xd0] ;  /* 0x0000d00001db7983 */ /* 0x000eec0000100800 */
[----:B------:R-:W4:Y:S01]  /*3450*/  LDC.64 R208, c[0x0][0x3b0] ;  /* 0x0000ec00ffd07b82 */ /* 0x000f220000000a00 */
[----:B0-----:R-:W-:-:S04]  /*3460*/  IMAD.WIDE.U32 R176, R20, 0x10, R176 ;  /* 0x0000001014b07825 */ /* 0x001fc800078e00b0 */
[----:B-1----:R-:W-:Y:S02]  /*3470*/  IMAD.WIDE.U32 R180, R228, 0x10, R180 ;  /* 0x00000010e4b47825 */ /* 0x002fe400078e00b4 */
[----:B------:R-:W2:Y:S01]  /*3480*/  LDG.E.128 R176, desc[UR20][R176.64] ;  /* 0x00000014b0b07981 */ /* 0x000ea2000c1e1d00 */
[----:B------:R-:W-:-:S03]  /*3490*/  ISETP.NE.AND.EX P4, PT, RZ, UR25, PT, P4 ;  /* 0x00000019ff007c0c */ /* 0x000fc6000bf85340 */
[----:B------:R-:W3:Y:S04]  /*34a0*/  LDL.LU R218, [R1+0x20] ;  /* 0x0000200001da7983 */ /* 0x000ee80000300800 */
[----:B------:R-:W3:Y:S04]  /*34b0*/  LDG.E.128 R180, desc[UR20][R180.64] ;  /* 0x00000014b4b47981 */ /* 0x000ee8000c1e1d00 */
[----:B------:R-:W3:Y:S02]  /*34c0*/  LDL R220, [R1+0xc0] ;  /* 0x0000c00001dc7983 */ /* 0x000ee40000100800 */
[----:B------:R-:W0:Y:S02]  /*34d0*/  @P4 LDC.64 R194, c[0x0][0x438] ;  /* 0x00010e00ffc24b82 */ /* 0x000e240000000a00 */
[----:B------:R-:W3:Y:S01]  /*34e0*/  LDL R228, [R1+0xc4] ;  /* 0x0000c40001e47983 */ /* 0x000ee20000100800 */
[----:B0-----:R-:W-:-:S04]  /*34f0*/  @P4 IMAD.WIDE.U32 R194, R20, 0x10, R194 ;  /* 0x0000001014c24825 */ /* 0x001fc800078e00c2 */
[----:B----4-:R-:W-:Y:S01]  /*3500*/  IMAD.WIDE.U32 R20, R21, 0x8, R208 ;  /* 0x0000000815147825 */ /* 0x010fe200078e00d0 */
[----:B------:R-:W5:Y:S04]  /*3510*/  @P4 LDG.E.128 R160, desc[UR20][R194.64] ;  /* 0x00000014c2a04981 */ /* 0x000f68000c1e1d00 */
[----:B------:R0:W5:Y:S01]  /*3520*/  LDG.E.64 R194, desc[UR20][R20.64] ;  /* 0x0000001414c27981 */ /* 0x000162000c1e1b00 */
[----:B--2---:R-:W-:Y:S02]  /*3530*/  SHF.L.U32 R210, R176, 0x10, RZ ;  /* 0x00000010b0d27819 */ /* 0x004fe400000006ff */
[----:B------:R-:W-:Y:S02]  /*3540*/  SHF.L.U32 R208, R178, 0x10, RZ ;  /* 0x00000010b2d07819 */ /* 0x000fe400000006ff */
[----:B0-----:R-:W-:-:S02]  /*3550*/  PRMT R21, R177, 0x7632, R21 ;  /* 0x00007632b1157816 */ /* 0x001fc40000000015 */
[----:B------:R-:W-:Y:S02]  /*3560*/  SHF.L.U32 R211, R177, 0x10, RZ ;  /* 0x00000010b1d37819 */ /* 0x000fe400000006ff */
[----:B------:R-:W-:Y:S02]  /*3570*/  SHF.L.U32 R209, R179, 0x10, RZ ;  /* 0x00000010b3d17819 */ /* 0x000fe400000006ff */
[----:B------:R-:W-:Y:S01]  /*3580*/  PRMT R177, R178, 0x7632, R177 ;  /* 0x00007632b2b17816 */ /* 0x000fe200000000b1 */
[C---:B---3--:R-:W-:Y:S01]  /*3590*/  IMAD.U32 R178, R180.reuse, 0x10000, RZ ;  /* 0x00010000b4b27824 */ /* 0x048fe200078e00ff */
[----:B------:R-:W-:Y:S01]  /*35a0*/  PRMT R213, R180, 0x7632, R213 ;  /* 0x00007632b4d57816 */ /* 0x000fe200000000d5 */
[----:B------:R-:W-:Y:S01]  /*35b0*/  FADD.FTZ R180, R210, -UR34 ;  /* 0x80000022d2b47e21 */ /* 0x000fe20008010000 */
[----:B------:R-:W-:Y:S01]  /*35c0*/  PRMT R215, R182, 0x7632, R215 ;  /* 0x00007632b6d77816 */ /* 0x000fe200000000d7 */
[----:B------:R-:W-:Y:S01]  /*35d0*/  FADD.FTZ R210, R208, -UR34 ;  /* 0x80000022d0d27e21 */ /* 0x000fe20008010000 */
[----:B------:R-:W-:Y:S01]  /*35e0*/  SHF.L.U32 R20, R182, 0x10, RZ ;  /* 0x00000010b6147819 */ /* 0x000fe200000006ff */
[----:B------:R-:W2:Y:S01]  /*35f0*/  LDL R208, [R1+0xc8] ;  /* 0x0000c80001d07983 */ /* 0x000ea20000100800 */
[----:B------:R-:W-:-:S03]  /*3600*/  FADD.FTZ R182, R209, -UR34 ;  /* 0x80000022d1b67e21 */ /* 0x000fc60008010000 */
[----:B------:R-:W3:Y:S01]  /*3610*/  LDL.LU R209, [R1+0x28] ;  /* 0x0000280001d17983 */ /* 0x000ee20000300800 */
[----:B------:R-:W-:Y:S02]  /*3620*/  PRMT R207, R176, 0x7632, R207 ;  /* 0x00007632b0cf7816 */ /* 0x000fe400000000cf */
[----:B------:R-:W-:Y:S02]  /*3630*/  PRMT R212, R179, 0x7632, R212 ;  /* 0x00007632b3d47816 */ /* 0x000fe400000000d4 */
[C---:B------:R-:W-:Y:S02]  /*3640*/  PRMT R214, R181.reuse, 0x7632, R214 ;  /* 0x00007632b5d67816 */ /* 0x040fe400000000d6 */
[----:B------:R-:W-:Y:S02]  /*3650*/  SHF.L.U32 R176, R181, 0x10, RZ ;  /* 0x00000010b5b07819 */ /* 0x000fe400000006ff */
[----:B------:R-:W-:Y:S01]  /*3660*/  SHF.L.U32 R181, R207, 0x10, RZ ;  /* 0x00000010cfb57819 */ /* 0x000fe200000006ff */
[----:B------:R-:W-:Y:S01]  /*3670*/  FMUL.FTZ R207, R180, UR32 ;  /* 0x00000020b4cf7c20 */ /* 0x000fe20008410000 */
[----:B------:R-:W-:-:S02]  /*3680*/  SHF.L.U32 R179, R21, 0x10, RZ ;  /* 0x0000001015b37819 */ /* 0x000fc400000006ff */
[----:B------:R-:W-:Y:S02]  /*3690*/  SHF.L.U32 R21, R212, 0x10, RZ ;  /* 0x00000010d4157819 */ /* 0x000fe400000006ff */
[----:B------:R-:W4:Y:S01]  /*36a0*/  LDL R212, [R1+0xb8] ;  /* 0x0000b80001d47983 */ /* 0x000f220000100800 */
[----:B------:R-:W-:-:S03]  /*36b0*/  SHF.L.U32 R180, R213, 0x10, RZ ;  /* 0x00000010d5b47819 */ /* 0x000fc600000006ff */
[----:B------:R-:W2:Y:S01]  /*36c0*/  LDL.LU R213, [R1+0x18] ;  /* 0x0000180001d57983 */ /* 0x000ea20000300800 */
[----:B------:R-:W-:Y:S01]  /*36d0*/  FADD.FTZ R211, R211, -UR34 ;  /* 0x80000022d3d37e21 */ /* 0x000fe20008010000 */
[----:B------:R-:W-:Y:S01]  /*36e0*/  FMUL.FTZ R210, R210, UR32 ;  /* 0x00000020d2d27c20 */ /* 0x000fe20008410000 */
[----:B---3--:R-:W-:-:S05]  /*36f0*/  FFMA.FTZ R209, R207, R178, R209 ;  /* 0x000000b2cfd17223 */ /* 0x008fca00000100d1 */
[----:B------:R0:W-:Y:S02]  /*3700*/  STL [R1+0x28], R209 ;  /* 0x000028d101007387 */ /* 0x0001e40000100800 */
[----:B0-----:R-:W-:Y:S01]  /*3710*/  FMUL.FTZ R209, R211, UR32 ;  /* 0x00000020d3d17c20 */ /* 0x001fe20008410000 */
[-C--:B------:R-:W-:Y:S02]  /*3720*/  FMUL.FTZ R211, R219, R176.reuse ;  /* 0x000000b0dbd37220 */ /* 0x080fe40000410000 */
[----:B------:R-:W3:Y:S01]  /*3730*/  LDL.LU R219, [R1+0x2c] ;  /* 0x00002c0001db7983 */ /* 0x000ee20000300800 */
[----:B------:R-:W-:Y:S01]  /*3740*/  FFMA.FTZ R217, R209, R176, R217 ;  /* 0x000000b0d1d97223 */ /* 0x000fe200000100d9 */
[----:B--2---:R-:W-:-:S04]  /*3750*/  FFMA.FTZ R213, R210, R20, R213 ;  /* 0x00000014d2d57223 */ /* 0x004fc800000100d5 */
[----:B------:R0:W-:Y:S04]  /*3760*/  STL [R1+0x30], R217 ;  /* 0x000030d901007387 */ /* 0x0001e80000100800 */
[----:B0-----:R-:W2:Y:S04]  /*3770*/  LDL R217, [R1+0xcc] ;  /* 0x0000cc0001d97983 */ /* 0x001ea80000100800 */
[----:B------:R0:W-:Y:S02]  /*3780*/  STL [R1+0x18], R213 ;  /* 0x000018d501007387 */ /* 0x0001e40000100800 */
[----:B0-----:R-:W-:-:S02]  /*3790*/  FMUL.FTZ R213, R182, UR32 ;  /* 0x00000020b6d57c20 */ /* 0x001fc40008410000 */
[----:B------:R-:W2:Y:S01]  /*37a0*/  LDL.LU R182, [R1+0x34] ;  /* 0x0000340001b67983 */ /* 0x000ea20000300800 */
[----:B------:R-:W-:Y:S01]  /*37b0*/  PRMT R216, R183, 0x7632, R216 ;  /* 0x00007632b7d87816 */ /* 0x000fe200000000d8 */
[----:B------:R-:W-:Y:S01]  /*37c0*/  FADD.FTZ R181, R181, -UR34 ;  /* 0x80000022b5b57e21 */ /* 0x000fe20008010000 */
[----:B------:R-:W-:Y:S01]  /*37d0*/  SHF.L.U32 R183, R183, 0x10, RZ ;  /* 0x00000010b7b77819 */ /* 0x000fe200000006ff */
[----:B------:R-:W-:Y:S01]  /*37e0*/  FADD.FTZ R179, R179, -UR34 ;  /* 0x80000022b3b37e21 */ /* 0x000fe20008010000 */
[----:B------:R-:W-:Y:S01]  /*37f0*/  FADD.FTZ R86, R86, R176 ;  /* 0x000000b056567221 */ /* 0x000fe20000010000 */
[----:B------:R-:W-:Y:S01]  /*3800*/  FADD.FTZ R80, R80, R20 ;  /* 0x0000001450507221 */ /* 0x000fe20000010000 */
[----:B----4-:R-:W-:Y:S01]  /*3810*/  FMUL.FTZ R212, R212, R20 ;  /* 0x00000014d4d47220 */ /* 0x010fe20000410000 */
[----:B------:R-:W-:Y:S01]  /*3820*/  FADD.FTZ R84, R84, R178 ;  /* 0x000000b254547221 */ /* 0x000fe20000010000 */
[----:B------:R-:W-:Y:S01]  /*3830*/  FMUL.FTZ R208, R208, R178 ;  /* 0x000000b2d0d07220 */ /* 0x000fe20000410000 */
[----:B------:R-:W-:Y:S01]  /*3840*/  IMAD.U32 R176, R215, 0x10000, RZ ;  /* 0x00010000d7b07824 */ /* 0x000fe200078e00ff */
[----:B------:R-:W-:Y:S01]  /*3850*/  SHF.L.U32 R20, R216, 0x10, RZ ;  /* 0x00000010d8147819 */ /* 0x000fe200000006ff */
[-C--:B------:R-:W-:Y:S01]  /*3860*/  FFMA.FTZ R218, R213, R183.reuse, R218 ;  /* 0x000000b7d5da7223 */ /* 0x080fe200000100da */
[----:B------:R-:W-:Y:S01]  /*3870*/  SHF.L.U32 R178, R214, 0x10, RZ ;  /* 0x00000010d6b27819 */ /* 0x000fe200000006ff */
[----:B------:R-:W-:Y:S01]  /*3880*/  FMUL.FTZ R215, R181, UR32 ;  /* 0x00000020b5d77c20 */ /* 0x000fe20008410000 */
[----:B------:R-:W-:Y:S01]  /*3890*/  FADD.FTZ R82, R82, R183 ;  /* 0x000000b752527221 */ /* 0x000fe20000010000 */
[----:B------:R-:W-:Y:S01]  /*38a0*/  FMUL.FTZ R214, R220, R183 ;  /* 0x000000b7dcd67220 */ /* 0x000fe20000410000 */
[----:B------:R0:W-:Y:S04]  /*38b0*/  STL [R1+0x20], R218 ;  /* 0x000020da01007387 */ /* 0x0001e80000100800 */
[----:B0-----:R-:W4:Y:S04]  /*38c0*/  LDL R218, [R1+0xd4] ;  /* 0x0000d40001da7983 */ /* 0x001f280000100800 */
[----:B------:R-:W4:Y:S04]  /*38d0*/  LDL.LU R183, [R1+0x1c] ;  /* 0x00001c0001b77983 */ /* 0x000f280000300800 */
[----:B------:R-:W4:Y:S01]  /*38e0*/  LDL R220, [R1+0xbc] ;  /* 0x0000bc0001dc7983 */ /* 0x000f220000100800 */
[----:B---3--:R-:W-:-:S05]  /*38f0*/  FFMA.FTZ R219, R215, R180, R219 ;  /* 0x000000b4d7db7223 */ /* 0x008fca00000100db */
[----:B------:R-:W-:Y:S01]  /*3900*/  STL [R1+0x2c], R219 ;  /* 0x00002cdb01007387 */ /* 0x000fe20000100800 */
[----:B--2---:R-:W-:Y:S01]  /*3910*/  FMUL.FTZ R216, R217, R180 ;  /* 0x000000b4d9d87220 */ /* 0x004fe20000410000 */
[----:B------:R-:W-:-:S04]  /*3920*/  FMUL.FTZ R217, R179, UR32 ;  /* 0x00000020b3d97c20 */ /* 0x000fc80008410000 */
[----:B------:R-:W-:-:S05]  /*3930*/  FFMA.FTZ R182, R217, R178, R182 ;  /* 0x000000b2d9b67223 */ /* 0x000fca00000100b6 */
[----:B------:R0:W-:Y:S04]  /*3940*/  STL [R1+0x34], R182 ;  /* 0x000034b601007387 */ /* 0x0001e80000100800 */
[----:B0-----:R-:W2:Y:S01]  /*3950*/  LDL.LU R182, [R1+0x24] ;  /* 0x0000240001b67983 */ /* 0x001ea20000300800 */
[----:B------:R-:W-:Y:S01]  /*3960*/  SHF.L.U32 R177, R177, 0x10, RZ ;  /* 0x00000010b1b17819 */ /* 0x000fe200000006ff */
[----:B------:R-:W-:Y:S01]  /*3970*/  FADD.FTZ R181, R227, R208 ;  /* 0x000000d0e3b57221 */ /* 0x000fe20000010000 */
[----:B------:R-:W-:-:S03]  /*3980*/  FADD.FTZ R21, R21, -UR34 ;  /* 0x8000002215157e21 */ /* 0x000fc60008010000 */
[----:B------:R-:W-:Y:S01]  /*3990*/  FADD.FTZ R177, R177, -UR34 ;  /* 0x80000022b1b17e21 */ /* 0x000fe20008010000 */
[----:B------:R-:W-:Y:S01]  /*39a0*/  FADD.FTZ R179, R181, R216 ;  /* 0x000000d8b5b37221 */ /* 0x000fe20000010000 */
[----:B------:R-:W-:Y:S02]  /*39b0*/  FMUL.FTZ R181, R21, UR32 ;  /* 0x0000002015b57c20 */ /* 0x000fe40008410000 */
[----:B------:R-:W-:Y:S01]  /*39c0*/  FMUL.FTZ R219, R177, UR32 ;  /* 0x00000020b1db7c20 */ /* 0x000fe20008410000 */
[----:B------:R-:W-:Y:S01]  /*39d0*/  FADD.FTZ R85, R85, R180 ;  /* 0x000000b455557221 */ /* 0x000fe20000010000 */
[----:B------:R-:W-:Y:S01]  /*39e0*/  FFMA.FTZ R180, R207, R208, R226 ;  /* 0x000000d0cfb47223 */ /* 0x000fe200000100e2 */
[----:B------:R-:W-:Y:S01]  /*39f0*/  FADD.FTZ R81, R81, R176 ;  /* 0x000000b051517221 */ /* 0x000fe20000010000 */
[----:B----4-:R-:W-:Y:S02]  /*3a00*/  FFMA.FTZ R183, R219, R176, R183 ;  /* 0x000000b0dbb77223 */ /* 0x010fe400000100b7 */
[----:B------:R-:W-:Y:S01]  /*3a10*/  FFMA.FTZ R180, R215, R216, R180 ;  /* 0x000000d8d7b47223 */ /* 0x000fe200000100b4 */
[----:B------:R-:W-:Y:S01]  /*3a20*/  FMUL.FTZ R220, R220, R176 ;  /* 0x000000b0dcdc7220 */ /* 0x000fe20000410000 */
[----:B------:R-:W-:Y:S01]  /*3a30*/  FMUL.FTZ R176, R228, R20 ;  /* 0x00000014e4b07220 */ /* 0x000fe20000410000 */
[----:B------:R1:W-:Y:S01]  /*3a40*/  STL [R1+0x1c], R183 ;  /* 0x00001cb701007387 */ /* 0x0003e20000100800 */
[----:B------:R-:W-:Y:S01]  /*3a50*/  FADD.FTZ R87, R87, R178 ;  /* 0x000000b257577221 */ /* 0x000fe20000010000 */
[----:B------:R-:W-:-:S02]  /*3a60*/  FMUL.FTZ R218, R218, R178 ;  /* 0x000000b2dada7220 */ /* 0x000fc40000410000 */
        /* <DEDUP_REMOVED lines=9> */
[----:B------:R-:W-:Y:S02]  /*3b00*/  FADD.FTZ R83, R83, R20 ;  /* 0x0000001453537221 */ /* 0x000fe40000010000 */
[----:B------:R-:W-:-:S04]  /*3b10*/  FADD.FTZ R21, R21, R214 ;  /* 0x000000d615157221 */ /* 0x000fc80000010000 */
[----:B------:R-:W-:Y:S01]  /*3b20*/  FADD.FTZ R227, R21, R176 ;  /* 0x000000b015e37221 */ /* 0x000fe20000010000 */
[----:B--2---:R-:W-:-:S05]  /*3b30*/  FFMA.FTZ R182, R181, R20, R182 ;  /* 0x00000014b5b67223 */ /* 0x004fca00000100b6 */
[----:B------:R1:W-:Y:S04]  /*3b40*/  STL [R1+0x24], R182 ;  /* 0x000024b601007387 */ /* 0x0003e80000100800 */
[----:B------:R1:W-:Y:S01]  /*3b50*/  STL [R1+0x8], R176 ;  /* 0x000008b001007387 */ /* 0x0003e20000100800 */
[----:B------:R-:W-:-:S04]  /*3b60*/  FFMA.FTZ R20, R213, R214, R178 ;  /* 0x000000d6d5147223 */ /* 0x000fc800000100b2 */
[----:B------:R-:W-:Y:S01]  /*3b70*/  FFMA.FTZ R226, R181, R176, R20 ;  /* 0x000000b0b5e27223 */ /* 0x000fe20000010014 */
[----:B------:R-:W-:Y:S06]  /*3b80*/  BRA `(.L_x_5025) ;  /* 0x0000000400807947 */ /* 0x000fec0003800000 */
.L_x_5016:
        /* <DEDUP_REMOVED lines=46> */
[----:B--2---:R-:W0:Y:S02]  /*3e70*/  LDC.64 R20, c[0x0][0x3b0] ;  /* 0x0000ec00ff147b82 */ /* 0x004e240000000a00 */
[----:B0-----:R-:W-:-:S05]  /*3e80*/  IMAD.WIDE.U32 R20, R176, 0x8, R20 ;  /* 0x00000008b0147825 */ /* 0x001fca00078e0014 */
[----:B------:R3:W5:Y:S01]  /*3e90*/  LDG.E.64 R194, desc[UR20][R20.64] ;  /* 0x0000001414c27981 */ /* 0x000762000c1e1b00 */
[----:B------:R-:W-:Y:S05]  /*3ea0*/  BRA `(.L_x_5025) ;  /* 0x0000000000b87947 */ /* 0x000fea0003800000 */
.L_x_5026:
        /* <DEDUP_REMOVED lines=10> */
[----:B------:R-:W-:-:S04]  /*3f50*/  @P0 VIADD R176, R176, 0x80 ;  /* 0x00000080b0b00836 */ /* 0x000fc80000000000 */
        /* <DEDUP_REMOVED lines=34> */
[----:B------:R-:W-:-:S07]  /*4180*/  CS2R R226, SRZ ;  /* 0x0000000000e27805 */ /* 0x000fce000001ff00 */
.L_x_5025:
[----:B------:R-:W-:Y:S05]  /*4190*/  BSYNC.RECONVERGENT B0 ;  /* 0x0000000000007941 */ /* 0x000fea0003800200 */
.L_x_5015:
[----:B---34-:R-:W3:Y:S01]  /*41a0*/  SHFL.DOWN PT, R21, R227, 0x10, 0x1f ;  /* 0x0a001f00e3157f89 */ /* 0x018ee200000e0000 */
[----:B------:R-:W-:Y:S03]  /*41b0*/  BSSY.RECONVERGENT B0, `(.L_x_5027) ;  /* 0x000001f000007945 */ /* 0x000fe60003800200 */
[----:B--2---:R-:W2:Y:S01]  /*41c0*/  SHFL.DOWN PT, R20, R226, 0x10, 0x1f ;  /* 0x0a001f00e2147f89 */ /* 0x004ea200000e0000 */
[----:B-1----:R-:W1:Y:S01]  /*41d0*/  S2R R181, SR_TID.X ;  /* 0x0000000000b57919 */ /* 0x002e620000002100 */
[----:B---3--:R-:W-:Y:S01]  /*41e0*/  FADD.FTZ R21, R21, R227 ;  /* 0x000000e315157221 */ /* 0x008fe20000010000 */
[----:B--2---:R-:W-:-:S04]  /*41f0*/  FADD.FTZ R20, R20, R226 ;  /* 0x000000e214147221 */ /* 0x004fc80000010000 */
[----:B0-----:R-:W0:Y:S04]  /*4200*/  SHFL.DOWN PT, R177, R21, 0x8, 0x1f ;  /* 0x09001f0015b17f89 */ /* 0x001e2800000e0000 */
[----:B------:R-:W2:Y:S01]  /*4210*/  SHFL.DOWN PT, R176, R20, 0x8, 0x1f ;  /* 0x09001f0014b07f89 */ /* 0x000ea200000e0000 */
[----:B-1----:R-:W-:Y:S01]  /*4220*/  LOP3.LUT P4, RZ, R181, 0x1f, RZ, 0xc0, !PT ;  /* 0x0000001fb5ff7812 */ /* 0x002fe2000788c0ff */
[----:B0-----:R-:W-:Y:S01]  /*4230*/  FADD.FTZ R21, R21, R177 ;  /* 0x000000b115157221 */ /* 0x001fe20000010000 */
        /* <DEDUP_REMOVED lines=22> */
.L_x_5028:
[----:B------:R-:W-:Y:S05]  /*43a0*/  BSYNC.RECONVERGENT B0 ;  /* 0x0000000000007941 */ /* 0x000fea0003800200 */
.L_x_5027:
        /* <DEDUP_REMOVED lines=24> */
[----:B------:R-:W-:Y:S02]  /*4530*/  HFMA2 R176, -RZ, RZ, 0, 0 ;  /* 0x00000000ffb07431 */ /* 0x000fe400000001ff */
[----:B------:R-:W-:Y:S01]  /*4540*/  FADD.FTZ R20, R178, R20 ;  /* 0x00000014b2147221 */ /* 0x000fe20000010000 */
[----:B------:R-:W-:-:S03]  /*4550*/  FADD.FTZ R21, R179, R21 ;  /* 0x00000015b3157221 */ /* 0x000fc60000010000 */
[----:B------:R-:W-:Y:S01]  /*4560*/  FMUL.FTZ R20, R20, UR31 ;  /* 0x0000001f14147c20 */ /* 0x000fe20008410000 */
[----:B------:R-:W-:-:S04]  /*4570*/  FMUL.FTZ R21, R21, UR31 ;  /* 0x0000001f15157c20 */ /* 0x000fc80008410000 */
[----:B------:R-:W-:Y:S02]  /*4580*/  FSEL R20, R20, RZ, !P4 ;  /* 0x000000ff14147208 */ /* 0x000fe40006000000 */
[----:B------:R-:W-:Y:S02]  /*4590*/  R2UR UR8, R21 ;  /* 0x00000000150872ca */ /* 0x000fe400000e0000 */
[----:B------:R-:W-:Y:S02]  /*45a0*/  R2UR UR10, R20 ;  /* 0x00000000140a72ca */ /* 0x000fe400000e0000 */
[----:B------:R-:W-:-:S04]  /*45b0*/  MOV R20, UR5 ;  /* 0x0000000500147c02 */ /* 0x000fc80008000f00 */
[----:B------:R-:W-:Y:S01]  /*45c0*/  @P5 LEA.HI.SX32 R176, R20, R181, 0x1d ;  /* 0x000000b514b05211 */ /* 0x000fe200078feaff */
[----:B--2---:R-:W-:Y:S01]  /*45d0*/  IMAD.MOV.U32 R177, RZ, RZ, R180 ;  /* 0x000000ffffb17224 */ /* 0x004fe200078e00b4 */
[----:B------:R-:W-:Y:S07]  /*45e0*/  @!P0 BRA `(.L_x_5030) ;  /* 0x0000002c00508947 */ /* 0x000fee0003800000 */
[----:B------:R-:W-:-:S04]  /*45f0*/  UISETP.NE.U32.AND UP0, UPT, UR24, URZ, UPT ;  /* 0x000000ff1800728c */ /* 0x000fc8000bf05070 */
[----:B------:R-:W-:Y:S01]  /*4600*/  UISETP.NE.AND.EX UP0, UPT, UR25, URZ, UPT, UP0 ;  /* 0x000000ff1900728c */ /* 0x000fe2000bf05300 */
[----:B------:R-:W-:Y:S10]  /*4610*/  BRA.U !UP3, `(.L_x_5031) ;  /* 0x000000010b0c7547 */ /* 0x000ff4000b800000 */
[----:B------:R-:W0:Y:S02]  /*4620*/  LDC.64 R20, c[0x0][0x390] ;  /* 0x0000e400ff147b82 */ /* 0x000e240000000a00 */
[----:B0-----:R-:W-:-:S05]  /*4630*/  IMAD.WIDE.U32 R20, R176, 0x10, R20 ;  /* 0x00000010b0147825 */ /* 0x001fca00078e0014 */
[----:B------:R0:W5:Y:S02]  /*4640*/  LDG.E.128 R164, desc[UR20][R20.64] ;  /* 0x0000001414a47981 */ /* 0x000164000c1e1d00 */
.L_x_5031:
[----:B------:R-:W-:Y:S05]  /*4650*/  BRA.U UP0, `(.L_x_5032) ;  /* 0x00000019002c7547 */ /* 0x000fea000b800000 */
[----:B0-----:R-:W-:Y:S02]  /*4660*/  MOV R21, UR26 ;  /* 0x0000001a00157c02 */ /* 0x001fe40008000f00 */
[----:B------:R-:W-:Y:S02]  /*4670*/  MOV R20, UR27 ;  /* 0x0000001b00147c02 */ /* 0x000fe40008000f00 */
[----:B------:R-:W-:-:S04]  /*4680*/  ISETP.NE.U32.AND P4, PT, R21, RZ, PT ;  /* 0x000000ff1500720c */ /* 0x000fc80003f85070 */
[----:B------:R-:W-:-:S13]  /*4690*/  ISETP.NE.AND.EX P4, PT, R20, RZ, PT, P4 ;  /* 0x000000ff1400720c */ /* 0x000fda0003f85340 */
[----:B------:R-:W-:Y:S05]  /*46a0*/  @P4 BRA `(.L_x_5033) ;  /* 0x0000000c00c44947 */ /* 0x000fea0003800000 */
        /* <DEDUP_REMOVED lines=15> */
.L_x_5036:
[----:B------:R-:W-:Y:S05]  /*47a0*/  BSYNC.RECONVERGENT B1 ;  /* 0x0000000000017941 */ /* 0x000fea0003800200 */
.L_x_5035:
[----:B------:R-:W-:Y:S01]  /*47b0*/  FADD.FTZ R76, R76, R178 ;  /* 0x000000b24c4c7221 */ /* 0x000fe20000010000 */
[----:B------:R-:W-:Y:S02]  /*47c0*/  MOV R178, UR8 ;  /* 0x0000000800b27c02 */ /* 0x000fe40008000f00 */
[----:B------:R-:W-:-:S03]  /*47d0*/  ISETP.LT.AND P5, PT, RZ, UR33, PT ;  /* 0x00000021ff007c0c */ /* 0x000fc6000bfa1270 */
[----:B------:R-:W-:-:S04]  /*47e0*/  FFMA.FTZ R178, R0, R178, UR10 ;  /* 0x0000000a00b27e23 */ /* 0x000fc800080100b2 */
[----:B------:R-:W-:-:S04]  /*47f0*/  FADD.FTZ R178, R185, -R178 ;  /* 0x800000b2b9b27221 */ /* 0x000fc80000010000 */
[----:B------:R-:W-:-:S05]  /*4800*/  FMUL.FTZ R178, R178, UR32 ;  /* 0x00000020b2b27c20 */ /* 0x000fca0008410000 */
[----:B------:R-:W-:-:S05]  /*4810*/  FSEL R178, R178, RZ, P5 ;  /* 0x000000ffb2b27208 */ /* 0x000fca0002800000 */
[----:B------:R-:W-:-:S04]  /*4820*/  FMUL.FTZ R178, R178, UR23 ;  /* 0x00000017b2b27c20 */ /* 0x000fc80008410000 */
[----:B------:R-:W-:-:S04]  /*4830*/  FMUL.FTZ R178, R178, UR22 ;  /* 0x00000016b2b27c20 */ /* 0x000fc80008410000 */
[----:B------:R-:W-:-:S05]  /*4840*/  FMUL.FTZ R178, R156, R178 ;  /* 0x000000b29cb27220 */ /* 0x000fca0000410000 */
[----:B------:R-:W-:-:S04]  /*4850*/  FSEL R178, R178, RZ, P4 ;  /* 0x000000ffb2b27208 */ /* 0x000fc80002000000 */
[----:B------:R-:W-:-:S04]  /*4860*/  F2FP.BF16.F32.PACK_AB R178, RZ, R178 ;  /* 0x000000b2ffb2723e */ /* 0x000fc800000010ff */
[----:B------:R-:W-:-:S07]  /*4870*/  PRMT R168, R178, 0x7610, R168 ;  /* 0x00007610b2a87816 */ /* 0x000fce00000000a8 */
.L_x_5034:
        /* <DEDUP_REMOVED lines=19> */
.L_x_5039:
[----:B------:R-:W-:Y:S05]  /*49b0*/  BSYNC.RECONVERGENT B1 ;  /* 0x0000000000017941 */ /* 0x000fea0003800200 */
.L_x_5038:
        /* <DEDUP_REMOVED lines=13> */
.L_x_5037:
        /* <DEDUP_REMOVED lines=15> */
.L_x_5042:
[----:B------:R-:W-:Y:S05]  /*4b80*/  BSYNC.RECONVERGENT B1 ;  /* 0x0000000000017941 */ /* 0x000fea0003800200 */
.L_x_5041:
        /* <DEDUP_REMOVED lines=13> */
.L_x_5040:
        /* <DEDUP_REMOVED lines=16> */
.L_x_5045:
[----:B------:R-:W-:Y:S05]  /*4d60*/  BSYNC.RECONVERGENT B1 ;  /* 0x0000000000017941 */ /* 0x000fea0003800200 */
.L_x_5044:
        /* <DEDUP_REMOVED lines=13> */
.L_x_5043:
        /* <DEDUP_REMOVED lines=15> */
.L_x_5048:
[----:B------:R-:W-:Y:S05]  /*4f30*/  BSYNC.RECONVERGENT B1 ;  /* 0x0000000000017941 */ /* 0x000fea0003800200 */
.L_x_5047:
        /* <DEDUP_REMOVED lines=13> */
.L_x_5046:
        /* <DEDUP_REMOVED lines=16> */
.L_x_5051:
[----:B------:R-:W-:Y:S05]  /*5110*/  BSYNC.RECONVERGENT B1 ;  /* 0x0000000000017941 */ /* 0x000fea0003800200 */
.L_x_5050:
        /* <DEDUP_REMOVED lines=13> */
.L_x_5049:
        /* <DEDUP_REMOVED lines=15> */
.L_x_5054:
[----:B------:R-:W-:Y:S05]  /*52e0*/  BSYNC.RECONVERGENT B1 ;  /* 0x0000000000017941 */ /* 0x000fea0003800200 */
.L_x_5053:
        /* <DEDUP_REMOVED lines=13> */
.L_x_5052:
        /* <DEDUP_REMOVED lines=17> */
.L_x_5057:
[----:B------:R-:W-:Y:S05]  /*54d0*/  BSYNC.RECONVERGENT B1 ;  /* 0x0000000000017941 */ /* 0x000fea0003800200 */
.L_x_5056:
        /* <DEDUP_REMOVED lines=12> */
[----:B------:R-:W-:Y:S01]  /*55a0*/  PRMT R171, R171, 0x5410, R178 ;  /* 0x00005410abab7816 */ /* 0x000fe200000000b2 */
[----:B------:R-:W-:Y:S06]  /*55b0*/  BRA `(.L_x_5055) ;  /* 0x0000001c00287947 */ /* 0x000fec0003800000 */
.L_x_5033:
[----:B------:R-:W2:Y:S04]  /*55c0*/  LDL R179, [R1+0x4] ;  /* 0x0000040001b37983 */ /* 0x000ea80000100800 */
[----:B------:R-:W3:Y:S01]  /*55d0*/  LDL R178, [R1] ;  /* 0x0000000001b27983 */ /* 0x000ee20000100800 */
[----:B------:R-:W-:Y:S02]  /*55e0*/  MOV R172, UR8 ;  /* 0x0000000800ac7c02 */ /* 0x000fe40008000f00 */
[----:B------:R-:W-:Y:S02]  /*55f0*/  MOV R175, UR8 ;  /* 0x0000000800af7c02 */ /* 0x000fe40008000f00 */
[----:B------:R-:W-:-:S03]  /*5600*/  ISETP.LT.AND P4, PT, RZ, UR33, PT ;  /* 0x00000021ff007c0c */ /* 0x000fc6000bf81270 */
        /* <DEDUP_REMOVED lines=9> */
[----:B-----5:R-:W-:Y:S01]  /*56a0*/  LOP3.LUT P5, RZ, R188, 0xff, RZ, 0xc0, !PT ;  /* 0x000000ffbcff7812 */ /* 0x020fe200078ac0ff */
[----:B------:R-:W-:Y:S01]  /*56b0*/  FMUL.FTZ R173, R175, UR23 ;  /* 0x00000017afad7c20 */ /* 0x000fe20008410000 */
[----:B------:R-:W-:-:S03]  /*56c0*/  HFMA2 R174, -RZ, RZ, 0, 0 ;  /* 0x00000000ffae7431 */ /* 0x000fc600000001ff */
[----:B------:R-:W-:-:S08]  /*56d0*/  FMUL.FTZ R173, R173, UR22 ;  /* 0x00000016adad7c20 */ /* 0x000fd00008410000 */
[----:B------:R-:W-:-:S05]  /*56e0*/  @P5 SHF.L.U32 R178, R164, 0x10, RZ ;  /* 0x00000010a4b25819 */ /* 0x000fca00000006ff */
[-C--:B------:R-:W-:Y:S01]  /*56f0*/  @P5 FMUL.FTZ R174, R178, R173.reuse ;  /* 0x000000adb2ae5220 */ /* 0x080fe20000410000 */
[----:B------:R-:W-:-:S03]  /*5700*/  FMUL.FTZ R173, R156, R173 ;  /* 0x000000ad9cad7220 */ /* 0x000fc60000410000 */
[----:B------:R-:W-:Y:S02]  /*5710*/  FADD.FTZ R76, R76, R174 ;  /* 0x000000ae4c4c7221 */ /* 0x000fe40000010000 */
[----:B------:R-:W-:-:S04]  /*5720*/  FSEL R173, R173, RZ, P5 ;  /* 0x000000ffadad7208 */ /* 0x000fc80002800000 */
[----:B------:R-:W-:-:S04]  /*5730*/  F2FP.BF16.F32.PACK_AB R173, RZ, R173 ;  /* 0x000000adffad723e */ /* 0x000fc800000010ff */
[----:B------:R-:W-:-:S07]  /*5740*/  PRMT R168, R173, 0x7610, R168 ;  /* 0x00007610ada87816 */ /* 0x000fce00000000a8 */
.L_x_5058:
[----:B------:R-:W-:Y:S05]  /*5750*/  BRA.U !UP3, `(.L_x_5059) ;  /* 0x000000010b307547 */ /* 0x000fea000b800000 */
[----:B-----5:R-:W-:Y:S01]  /*5760*/  LOP3.LUT P5, RZ, R188, 0xff00, RZ, 0xc0, !PT ;  /* 0x0000ff00bcff7812 */ /* 0x020fe200078ac0ff */
[----:B------:R-:W-:Y:S01]  /*5770*/  FMUL.FTZ R173, R172, UR23 ;  /* 0x00000017acad7c20 */ /* 0x000fe20008410000 */
[----:B------:R-:W-:-:S03]  /*5780*/  MOV R178, RZ ;  /* 0x000000ff00b27202 */ /* 0x000fc60000000f00 */
[----:B------:R-:W-:-:S08]  /*5790*/  FMUL.FTZ R173, R173, UR22 ;  /* 0x00000016adad7c20 */ /* 0x000fd00008410000 */
[----:B------:R-:W-:-:S05]  /*57a0*/  @P5 PRMT R174, R164, 0x7632, R174 ;  /* 0x00007632a4ae5816 */ /* 0x000fca00000000ae */
[----:B------:R-:W-:-:S04]  /*57b0*/  @P5 IMAD.U32 R174, R174, 0x10000, RZ ;  /* 0x00010000aeae5824 */ /* 0x000fc800078e00ff */
[-C--:B------:R-:W-:Y:S01]  /*57c0*/  @P5 FMUL.FTZ R178, R174, R173.reuse ;  /* 0x000000adaeb25220 */ /* 0x080fe20000410000 */
[----:B------:R-:W-:-:S03]  /*57d0*/  FMUL.FTZ R173, R157, R173 ;  /* 0x000000ad9dad7220 */ /* 0x000fc60000410000 */
[----:B------:R-:W-:Y:S02]  /*57e0*/  FADD.FTZ R77, R77, R178 ;  /* 0x000000b24d4d7221 */ /* 0x000fe40000010000 */
[----:B------:R-:W-:-:S04]  /*57f0*/  FSEL R173, R173, RZ, P5 ;  /* 0x000000ffadad7208 */ /* 0x000fc80002800000 */
[----:B------:R-:W-:-:S04]  /*5800*/  F2FP.BF16.F32.PACK_AB R173, RZ, R173 ;  /* 0x000000adffad723e */ /* 0x000fc800000010ff */
[----:B------:R-:W-:-:S07]  /*5810*/  PRMT R168, R168, 0x5410, R173 ;  /* 0x00005410a8a87816 */ /* 0x000fce00000000ad */
.L_x_5059:
[----:B------:R-:W-:-:S05]  /*5820*/  MOV R173, UR8 ;  /* 0x0000000800ad7c02 */ /* 0x000fca0008000f00 */
[----:B------:R-:W-:-:S04]  /*5830*/  FFMA.FTZ R173, R252, R173, UR10 ;  /* 0x0000000afcad7e23 */ /* 0x000fc800080100ad */
[----:B------:R-:W-:-:S04]  /*5840*/  FADD.FTZ R173, R251, -R173 ;  /* 0x800000adfbad7221 */ /* 0x000fc80000010000 */
        /* <DEDUP_REMOVED lines=14> */
.L_x_5060:
        /* <DEDUP_REMOVED lines=8> */
[----:B------:R-:W-:-:S03]  /*59b0*/  MOV R180, RZ ;  /* 0x000000ff00b47202 */ /* 0x000fc60000000f00 */
[----:B------:R-:W-:-:S08]  /*59c0*/  FMUL.FTZ R174, R174, UR22 ;  /* 0x00000016aeae7c20 */ /* 0x000fd00008410000 */
[----:B------:R-:W-:-:S04]  /*59d0*/  @P5 PRMT R179, R165, 0x7632, R179 ;  /* 0x00007632a5b35816 */ /* 0x000fc800000000b3 */
[----:B------:R-:W-:-:S05]  /*59e0*/  @P5 SHF.L.U32 R179, R179, 0x10, RZ ;  /* 0x00000010b3b35819 */ /* 0x000fca00000006ff */
[-C--:B------:R-:W-:Y:S01]  /*59f0*/  @P5 FMUL.FTZ R180, R179, R174.reuse ;  /* 0x000000aeb3b45220 */ /* 0x080fe20000410000 */
[----:B------:R-:W-:-:S03]  /*5a00*/  FMUL.FTZ R174, R159, R174 ;  /* 0x000000ae9fae7220 */ /* 0x000fc60000410000 */
[----:B------:R-:W-:Y:S02]  /*5a10*/  FADD.FTZ R79, R79, R180 ;  /* 0x000000b44f4f7221 */ /* 0x000fe40000010000 */
[----:B------:R-:W-:-:S04]  /*5a20*/  FSEL R174, R174, RZ, P5 ;  /* 0x000000ffaeae7208 */ /* 0x000fc80002800000 */
[----:B------:R-:W-:-:S04]  /*5a30*/  F2FP.BF16.F32.PACK_AB R174, RZ, R174 ;  /* 0x000000aeffae723e */ /* 0x000fc800000010ff */
[----:B------:R-:W-:-:S07]  /*5a40*/  PRMT R169, R169, 0x5410, R174 ;  /* 0x00005410a9a97816 */ /* 0x000fce00000000ae */
.L_x_5061:
        /* <DEDUP_REMOVED lines=10> */
[----:B------:R-:W-:-:S04]  /*5af0*/  @P5 IMAD.U32 R181, R166, 0x10000, RZ ;  /* 0x00010000a6b55824 */ /* 0x000fc800078e00ff */
[-C--:B------:R-:W-:Y:S01]  /*5b00*/  @P5 FMUL.FTZ R180, R181, R179.reuse ;  /* 0x000000b3b5b45220 */ /* 0x080fe20000410000 */
[----:B------:R-:W-:-:S03]  /*5b10*/  FMUL.FTZ R179, R152, R179 ;  /* 0x000000b398b37220 */ /* 0x000fc60000410000 */
[----:B------:R-:W-:Y:S02]  /*5b20*/  FADD.FTZ R72, R72, R180 ;  /* 0x000000b448487221 */ /* 0x000fe40000010000 */
[----:B------:R-:W-:-:S04]  /*5b30*/  FSEL R179, R179, RZ, P5 ;  /* 0x000000ffb3b37208 */ /* 0x000fc80002800000 */
[----:B------:R-:W-:-:S04]  /*5b40*/  F2FP.BF16.F32.PACK_AB R179, RZ, R179 ;  /* 0x000000b3ffb3723e */ /* 0x000fc800000010ff */
[----:B------:R-:W-:-:S07]  /*5b50*/  PRMT R170, R179, 0x7610, R170 ;  /* 0x00007610b3aa7816 */ /* 0x000fce00000000aa */
.L_x_5062:
        /* <DEDUP_REMOVED lines=18> */
.L_x_5063:
        /* <DEDUP_REMOVED lines=25> */
.L_x_5064:
[----:B------:R-:W-:Y:S01]  /*5e10*/  F2FP.BF16.F32.PACK_AB R175, R178, R175 ;  /* 0x000000afb2af723e */ /* 0x000fe200000010ff */
[----:B------:R-:W-:Y:S06]  /*5e20*/  BRA.U !UP3, `(.L_x_5055) ;  /* 0x000000150b0c7547 */ /* 0x000fec000b800000 */
[----:B-----5:R-:W-:Y:S01]  /*5e30*/  ISETP.GE.U32.AND P4, PT, R188, RZ, PT ;  /* 0x000000ffbc00720c */ /* 0x020fe20003f86070 */
[----:B------:R-:W-:-:S03]  /*5e40*/  FMUL.FTZ R178, R178, UR23 ;  /* 0x00000017b2b27c20 */ /* 0x000fc60008410000 */
[----:B------:R-:W-:Y:S01]  /*5e50*/  ISETP.GE.U32.AND.EX P4, PT, R189, 0x1000000, PT, P4 ;  /* 0x01000000bd00780c */ /* 0x000fe20003f86140 */
[----:B------:R-:W-:Y:S01]  /*5e60*/  FMUL.FTZ R180, R178, UR22 ;  /* 0x00000016b2b47c20 */ /* 0x000fe20008410000 */
[----:B------:R-:W-:-:S11]  /*5e70*/  MOV R178, RZ ;  /* 0x000000ff00b27202 */ /* 0x000fd60000000f00 */
[----:B------:R-:W-:-:S04]  /*5e80*/  @P4 PRMT R179, R167, 0x7632, R179 ;  /* 0x00007632a7b34816 */ /* 0x000fc800000000b3 */
[----:B------:R-:W-:-:S05]  /*5e90*/  @P4 SHF.L.U32 R179, R179, 0x10, RZ ;  /* 0x00000010b3b34819 */ /* 0x000fca00000006ff */
[----:B------:R-:W-:-:S04]  /*5ea0*/  @P4 FMUL.FTZ R178, R179, R180 ;  /* 0x000000b4b3b24220 */ /* 0x000fc80000410000 */
[----:B------:R-:W-:Y:S01]  /*5eb0*/  FADD.FTZ R75, R75, R178 ;  /* 0x000000b24b4b7221 */ /* 0x000fe20000010000 */
[----:B------:R-:W-:-:S05]  /*5ec0*/  FMUL.FTZ R178, R155, R180 ;  /* 0x000000b49bb27220 */ /* 0x000fca0000410000 */
[----:B------:R-:W-:-:S04]  /*5ed0*/  FSEL R178, R178, RZ, P4 ;  /* 0x000000ffb2b27208 */ /* 0x000fc80002000000 */
[----:B------:R-:W-:-:S04]  /*5ee0*/  F2FP.BF16.F32.PACK_AB R178, RZ, R178 ;  /* 0x000000b2ffb2723e */ /* 0x000fc800000010ff */
[----:B------:R-:W-:Y:S01]  /*5ef0*/  PRMT R171, R171, 0x5410, R178 ;  /* 0x00005410abab7816 */ /* 0x000fe200000000b2 */
[----:B------:R-:W-:Y:S06]  /*5f00*/  BRA `(.L_x_5055) ;  /* 0x0000001000d47947 */ /* 0x000fec0003800000 */
.L_x_5032:
[----:B0-----:R-:W-:Y:S01]  /*5f10*/  IMAD.U32 R21, RZ, RZ, UR26 ;  /* 0x0000001aff157e24 */ /* 0x001fe2000f8e00ff */
[----:B------:R-:W-:-:S04]  /*5f20*/  MOV R20, UR27 ;  /* 0x0000001b00147c02 */ /* 0x000fc80008000f00 */
[----:B------:R-:W-:-:S04]  /*5f30*/  ISETP.NE.U32.AND P4, PT, R21, RZ, PT ;  /* 0x000000ff1500720c */ /* 0x000fc80003f85070 */
[----:B------:R-:W-:-:S13]  /*5f40*/  ISETP.NE.AND.EX P4, PT, R20, RZ, PT, P4 ;  /* 0x000000ff1400720c */ /* 0x000fda0003f85340 */
[----:B------:R-:W-:Y:S05]  /*5f50*/  @P4 BRA `(.L_x_5065) ;  /* 0x0000000800544947 */ /* 0x000fea0003800000 */
        /* <DEDUP_REMOVED lines=12> */
[----:B------:R-:W-:-:S04]  /*6020*/  @P4 FMUL.FTZ R178, R179, R180 ;  /* 0x000000b4b3b24220 */ /* 0x000fc80000410000 */
[----:B------:R-:W-:Y:S01]  /*6030*/  FADD.FTZ R76, R76, R178 ;  /* 0x000000b24c4c7221 */ /* 0x000fe20000010000 */
[----:B------:R-:W-:-:S05]  /*6040*/  FMUL.FTZ R178, R156, R180 ;  /* 0x000000b49cb27220 */ /* 0x000fca0000410000 */
[----:B------:R-:W-:-:S04]  /*6050*/  FSEL R178, R178, RZ, P4 ;  /* 0x000000ffb2b27208 */ /* 0x000fc80002000000 */
[----:B------:R-:W-:-:S04]  /*6060*/  F2FP.BF16.F32.PACK_AB R178, RZ, R178 ;  /* 0x000000b2ffb2723e */ /* 0x000fc800000010ff */
[----:B------:R-:W-:-:S07]  /*6070*/  PRMT R168, R178, 0x7610, R168 ;  /* 0x00007610b2a87816 */ /* 0x000fce00000000a8 */
.L_x_5066:
[----:B------:R-:W-:Y:S05]  /*6080*/  BRA.U !UP3, `(.L_x_5067) ;  /* 0x000000010b507547 */ /* 0x000fea000b800000 */
[----:B------:R-:W2:Y:S04]  /*6090*/  LDL R181, [R1+0x4] ;  /* 0x0000040001b57983 */ /* 0x000ea80000100800 */
[----:B------:R-:W3:Y:S01]  /*60a0*/  LDL R180, [R1] ;  /* 0x0000000001b47983 */ /* 0x000ee20000100800 */
[----:B------:R-:W-:Y:S02]  /*60b0*/  MOV R178, UR8 ;  /* 0x0000000800b27c02 */ /* 0x000fe40008000f00 */
[----:B-----5:R-:W-:Y:S02]  /*60c0*/  LOP3.LUT P4, RZ, R188, 0xff00, RZ, 0xc0, !PT ;  /* 0x0000ff00bcff7812 */ /* 0x020fe4000788c0ff */
[----:B------:R-:W-:-:S04]  /*60d0*/  PRMT R179, R36, 0x7632, R179 ;  /* 0x0000763224b37816 */ /* 0x000fc800000000b3 */
[----:B------:R-:W-:Y:S01]  /*60e0*/  SHF.L.U32 R179, R179, 0x10, RZ ;  /* 0x00000010b3b37819 */ /* 0x000fe200000006ff */
[----:B--2---:R-:W-:-:S04]  /*60f0*/  @P5 FFMA.FTZ R178, R181, R178, UR10 ;  /* 0x0000000ab5b25e23 */ /* 0x004fc800080100b2 */
[----:B---3--:R-:W-:-:S04]  /*6100*/  @P5 FADD.FTZ R178, R180, -R178 ;  /* 0x800000b2b4b25221 */ /* 0x008fc80000010000 */
[----:B------:R-:W-:Y:S01]  /*6110*/  @P5 FFMA.FTZ R179, R178, UR32, R179 ;  /* 0x00000020b2b35c23 */ /* 0x000fe200080100b3 */
[----:B------:R-:W-:-:S03]  /*6120*/  @P4 PRMT R178, R164, 0x7632, R178 ;  /* 0x00007632a4b24816 */ /* 0x000fc600000000b2 */
[----:B------:R-:W-:Y:S01]  /*6130*/  FMUL.FTZ R179, R179, UR23 ;  /* 0x00000017b3b37c20 */ /* 0x000fe20008410000 */
[----:B------:R-:W-:-:S03]  /*6140*/  @P4 SHF.L.U32 R178, R178, 0x10, RZ ;  /* 0x00000010b2b24819 */ /* 0x000fc600000006ff */
[----:B------:R-:W-:Y:S01]  /*6150*/  FMUL.FTZ R180, R179, UR22 ;  /* 0x00000016b3b47c20 */ /* 0x000fe20008410000 */
[----:B------:R-:W-:-:S03]  /*6160*/  MOV R179, RZ ;  /* 0x000000ff00b37202 */ /* 0x000fc60000000f00 */
[----:B------:R-:W-:Y:S01]  /*6170*/  @P4 FMUL.FTZ R179, R180, R178 ;  /* 0x000000b2b4b34220 */ /* 0x000fe20000410000 */
[----:B------:R-:W-:-:S03]  /*6180*/  FMUL.FTZ R178, R157, R180 ;  /* 0x000000b49db27220 */ /* 0x000fc60000410000 */
[----:B------:R-:W-:Y:S02]  /*6190*/  FADD.FTZ R77, R77, R179 ;  /* 0x000000b34d4d7221 */ /* 0x000fe40000010000 */
[----:B------:R-:W-:-:S04]  /*61a0*/  FSEL R178, R178, RZ, P4 ;  /* 0x000000ffb2b27208 */ /* 0x000fc80002000000 */
[----:B------:R-:W-:-:S04]  /*61b0*/  F2FP.BF16.F32.PACK_AB R178, RZ, R178 ;  /* 0x000000b2ffb2723e */ /* 0x000fc800000010ff */
[----:B------:R-:W-:-:S07]  /*61c0*/  PRMT R168, R168, 0x5410, R178 ;  /* 0x00005410a8a87816 */ /* 0x000fce00000000b2 */
.L_x_5067:
        /* <DEDUP_REMOVED lines=17> */
.L_x_5068:
[----:B------:R-:W-:Y:S05]  /*62e0*/  BRA.U !UP3, `(.L_x_5069) ;  /* 0x000000010b487547 */ /* 0x000fea000b800000 */
[----:B------:R-:W-:Y:S02]  /*62f0*/  MOV R178, UR8 ;  /* 0x0000000800b27c02 */ /* 0x000fe40008000f00 */
[----:B-----5:R-:W-:Y:S02]  /*6300*/  LOP3.LUT P4, RZ, R188, 0xff000000, RZ, 0xc0, !PT ;  /* 0xff000000bcff7812 */ /* 0x020fe4000788c0ff */
[----:B------:R-:W-:Y:S01]  /*6310*/  PRMT R179, R37, 0x7632, R179 ;  /* 0x0000763225b37816 */ /* 0x000fe200000000b3 */
[----:B------:R-:W-:-:S03]  /*6320*/  @P5 FFMA.FTZ R178, R250, R178, UR10 ;  /* 0x0000000afab25e23 */ /* 0x000fc600080100b2 */
        /* <DEDUP_REMOVED lines=14> */
.L_x_5069:
        /* <DEDUP_REMOVED lines=17> */
.L_x_5070:
        /* <DEDUP_REMOVED lines=14> */
[----:B------:R-:W-:-:S03]  /*6600*/  FMUL.FTZ R178, R153, R180 ;  /* 0x000000b499b27220 */ /* 0x000fc60000410000 */
[----:B------:R-:W-:Y:S02]  /*6610*/  FADD.FTZ R73, R73, R179 ;  /* 0x000000b349497221 */ /* 0x000fe40000010000 */
[----:B------:R-:W-:-:S04]  /*6620*/  FSEL R178, R178, RZ, P4 ;  /* 0x000000ffb2b27208 */ /* 0x000fc80002000000 */
[----:B------:R-:W-:-:S04]  /*6630*/  F2FP.BF16.F32.PACK_AB R178, RZ, R178 ;  /* 0x000000b2ffb2723e */ /* 0x000fc800000010ff */
[----:B------:R-:W-:-:S07]  /*6640*/  PRMT R170, R170, 0x5410, R178 ;  /* 0x00005410aaaa7816 */ /* 0x000fce00000000b2 */
.L_x_5071:
[----:B------:R-:W-:Y:S05]  /*6650*/  BRA.U !UP3, `(.L_x_5072) ;  /* 0x000000010b407547 */ /* 0x000fea000b800000 */
        /* <DEDUP_REMOVED lines=16> */
.L_x_5072:
[----:B------:R-:W-:Y:S05]  /*6760*/  BRA.U !UP3, `(.L_x_5055) ;  /* 0x000000090bbc7547 */ /* 0x000fea000b800000 */
[----:B-----5:R-:W-:Y:S01]  /*6770*/  ISETP.GE.U32.AND P4, PT, R188, RZ, PT ;  /* 0x000000ffbc00720c */ /* 0x020fe20003f86070 */
[----:B------:R-:W-:Y:S01]  /*6780*/  IMAD.U32 R178, RZ, RZ, UR8 ;  /* 0x00000008ffb27e24 */ /* 0x000fe2000f8e00ff */
[----:B------:R-:W-:Y:S02]  /*6790*/  PRMT R179, R39, 0x7632, R179 ;  /* 0x0000763227b37816 */ /* 0x000fe400000000b3 */
[----:B------:R-:W-:Y:S01]  /*67a0*/  ISETP.GE.U32.AND.EX P4, PT, R189, 0x1000000, PT, P4 ;  /* 0x01000000bd00780c */ /* 0x000fe20003f86140 */
[----:B------:R-:W-:Y:S01]  /*67b0*/  @P5 FFMA.FTZ R178, R242, R178, UR10 ;  /* 0x0000000af2b25e23 */ /* 0x000fe200080100b2 */
[----:B------:R-:W-:-:S03]  /*67c0*/  SHF.L.U32 R179, R179, 0x10, RZ ;  /* 0x00000010b3b37819 */ /* 0x000fc600000006ff */
[----:B------:R-:W-:-:S04]  /*67d0*/  @P5 FADD.FTZ R178, R241, -R178 ;  /* 0x800000b2f1b25221 */ /* 0x000fc80000010000 */
[----:B------:R-:W-:-:S04]  /*67e0*/  @P5 FFMA.FTZ R179, R178, UR32, R179 ;  /* 0x00000020b2b35c23 */ /* 0x000fc800080100b3 */
[----:B------:R-:W-:Y:S01]  /*67f0*/  @P4 PRMT R178, R167, 0x7632, R178 ;  /* 0x00007632a7b24816 */ /* 0x000fe200000000b2 */
[----:B------:R-:W-:-:S03]  /*6800*/  FMUL.FTZ R179, R179, UR23 ;  /* 0x00000017b3b37c20 */ /* 0x000fc60008410000 */
[----:B------:R-:W-:Y:S01]  /*6810*/  @P4 SHF.L.U32 R178, R178, 0x10, RZ ;  /* 0x00000010b2b24819 */ /* 0x000fe200000006ff */
[----:B------:R-:W-:Y:S01]  /*6820*/  FMUL.FTZ R180, R179, UR22 ;  /* 0x00000016b3b47c20 */ /* 0x000fe20008410000 */
[----:B------:R-:W-:-:S03]  /*6830*/  HFMA2 R179, -RZ, RZ, 0, 0 ;  /* 0x00000000ffb37431 */ /* 0x000fc600000001ff */
[----:B------:R-:W-:Y:S01]  /*6840*/  @P4 FMUL.FTZ R179, R180, R178 ;  /* 0x000000b2b4b34220 */ /* 0x000fe20000410000 */
[----:B------:R-:W-:-:S03]  /*6850*/  FMUL.FTZ R178, R155, R180 ;  /* 0x000000b49bb27220 */ /* 0x000fc60000410000 */
[----:B------:R-:W-:Y:S02]  /*6860*/  FADD.FTZ R75, R75, R179 ;  /* 0x000000b34b4b7221 */ /* 0x000fe40000010000 */
[----:B------:R-:W-:-:S04]  /*6870*/  FSEL R178, R178, RZ, P4 ;  /* 0x000000ffb2b27208 */ /* 0x000fc80002000000 */
[----:B------:R-:W-:-:S04]  /*6880*/  F2FP.BF16.F32.PACK_AB R178, RZ, R178 ;  /* 0x000000b2ffb2723e */ /* 0x000fc800000010ff */
[----:B------:R-:W-:Y:S01]  /*6890*/  PRMT R171, R171, 0x5410, R178 ;  /* 0x00005410abab7816 */ /* 0x000fe200000000b2 */
[----:B------:R-:W-:Y:S06]  /*68a0*/  BRA `(.L_x_5055) ;  /* 0x00000008006c7947 */ /* 0x000fec0003800000 */
.L_x_5065:
[----:B------:R-:W2:Y:S04]  /*68b0*/  LDL R179, [R1+0x4] ;  /* 0x0000040001b37983 */ /* 0x000ea80000100800 */
[----:B------:R-:W3:Y:S01]  /*68c0*/  LDL R178, [R1] ;  /* 0x0000000001b27983 */ /* 0x000ee20000100800 */
[----:B------:R-:W-:Y:S02]  /*68d0*/  PLOP3.LUT P5, PT, PT, PT, UP2, 0x80, 0x8 ;  /* 0x000000000008781c */ /* 0x000fe40003faf028 */
[----:B------:R-:W-:Y:S02]  /*68e0*/  MOV R174, UR8 ;  /* 0x0000000800ae7c02 */ /* 0x000fe40008000f00 */
[----:B------:R-:W-:Y:S02]  /*68f0*/  ISETP.LT.AND P4, PT, RZ, UR33, PT ;  /* 0x00000021ff007c0c */ /* 0x000fe4000bf81270 */
[----:B------:R-:W-:-:S02]  /*6900*/  MOV R173, UR8 ;  /* 0x0000000800ad7c02 */ /* 0x000fc40008000f00 */
[----:B-----5:R-:W-:Y:S02]  /*6910*/  PRMT R172, R36, 0x7632, R172 ;  /* 0x0000763224ac7816 */ /* 0x020fe400000000ac */
[----:B------:R-:W-:Y:S02]  /*6920*/  MOV R175, UR8 ;  /* 0x0000000800af7c02 */ /* 0x000fe40008000f00 */
[----:B------:R-:W-:Y:S01]  /*6930*/  SHF.L.U32 R172, R172, 0x10, RZ ;  /* 0x00000010acac7819 */ /* 0x000fe200000006ff */
[----:B------:R-:W-:Y:S01]  /*6940*/  @P5 FFMA.FTZ R174, R0, R174, UR10 ;  /* 0x0000000a00ae5e23 */ /* 0x000fe200080100ae */
[----:B------:R-:W-:-:S03]  /*6950*/  PLOP3.LUT P5, PT, PT, PT, UP2, 0x80, 0x8 ;  /* 0x000000000008781c */ /* 0x000fc60003faf028 */
[----:B------:R-:W-:-:S04]  /*6960*/  @P4 FFMA.FTZ R175, R252, R175, UR10 ;  /* 0x0000000afcaf4e23 */ /* 0x000fc800080100af */
[----:B------:R-:W-:-:S06]  /*6970*/  @P4 FADD.FTZ R175, R251, -R175 ;  /* 0x800000affbaf4221 */ /* 0x000fcc0000010000 */
[----:B------:R-:W-:Y:S01]  /*6980*/  @P5 FADD.FTZ R174, R185, -R174 ;  /* 0x800000aeb9ae5221 */ /* 0x000fe20000010000 */
[----:B------:R-:W-:Y:S01]  /*6990*/  PLOP3.LUT P5, PT, PT, PT, UP2, 0x80, 0x8 ;  /* 0x000000000008781c */ /* 0x000fe20003faf028 */
[----:B--2---:R-:W-:-:S04]  /*69a0*/  @P4 FFMA.FTZ R173, R179, R173, UR10 ;  /* 0x0000000ab3ad4e23 */ /* 0x004fc800080100ad */
[----:B---3--:R-:W-:Y:S01]  /*69b0*/  @P4 FADD.FTZ R173, R178, -R173 ;  /* 0x800000adb2ad4221 */ /* 0x008fe20000010000 */
[----:B------:R-:W-:-:S03]  /*69c0*/  SHF.L.U32 R178, R36, 0x10, RZ ;  /* 0x0000001024b27819 */ /* 0x000fc600000006ff */
[----:B------:R-:W-:Y:S01]  /*69d0*/  @P4 FFMA.FTZ R172, R173, UR32, R172 ;  /* 0x00000020adac4c23 */ /* 0x000fe200080100ac */
[----:B------:R-:W-:-:S03]  /*69e0*/  SHF.L.U32 R173, R37, 0x10, RZ ;  /* 0x0000001025ad7819 */ /* 0x000fc600000006ff */
[----:B------:R-:W-:Y:S02]  /*69f0*/  @P5 FFMA.FTZ R178, R174, UR32, R178 ;  /* 0x00000020aeb25c23 */ /* 0x000fe400080100b2 */
[----:B------:R-:W-:Y:S01]  /*6a00*/  @P4 FFMA.FTZ R173, R175, UR32, R173 ;  /* 0x00000020afad4c23 */ /* 0x000fe200080100ad */
[----:B------:R-:W-:Y:S06]  /*6a10*/  BRA.U !UP3, `(.L_x_5073) ;  /* 0x000000010b2c7547 */ /* 0x000fec000b800000 */
[----:B------:R-:W-:Y:S01]  /*6a20*/  LOP3.LUT P5, RZ, R188, 0xff, RZ, 0xc0, !PT ;  /* 0x000000ffbcff7812 */ /* 0x000fe200078ac0ff */
[----:B------:R-:W-:Y:S01]  /*6a30*/  FMUL.FTZ R174, R178, UR23 ;  /* 0x00000017b2ae7c20 */ /* 0x000fe20008410000 */
[----:B------:R-:W-:-:S03]  /*6a40*/  IMAD.MOV.U32 R175, RZ, RZ, RZ ;  /* 0x000000ffffaf7224 */ /* 0x000fc600078e00ff */
        /* <DEDUP_REMOVED lines=8> */
.L_x_5073:
[----:B------:R-:W-:Y:S05]  /*6ad0*/  BRA.U !UP3, `(.L_x_5074) ;  /* 0x000000010b307547 */ /* 0x000fea000b800000 */
[----:B------:R-:W-:Y:S01]  /*6ae0*/  LOP3.LUT P5, RZ, R188, 0xff00, RZ, 0xc0, !PT ;  /* 0x0000ff00bcff7812 */ /* 0x000fe200078ac0ff */
[----:B------:R-:W-:Y:S01]  /*6af0*/  FMUL.FTZ R174, R172, UR23 ;  /* 0x00000017acae7c20 */ /* 0x000fe20008410000 */
[----:B------:R-:W-:-:S03]  /*6b00*/  MOV R179, RZ ;  /* 0x000000ff00b37202 */ /* 0x000fc60000000f00 */
[----:B------:R-:W-:-:S08]  /*6b10*/  FMUL.FTZ R174, R174, UR22 ;  /* 0x00000016aeae7c20 */ /* 0x000fd00008410000 */
[----:B------:R-:W-:-:S04]  /*6b20*/  @P5 PRMT R175, R164, 0x7632, R175 ;  /* 0x00007632a4af5816 */ /* 0x000fc800000000af */
[----:B------:R-:W-:-:S05]  /*6b30*/  @P5 SHF.L.U32 R175, R175, 0x10, RZ ;  /* 0x00000010afaf5819 */ /* 0x000fca00000006ff */
[----:B------:R-:W-:Y:S01]  /*6b40*/  @P5 FMUL.FTZ R179, R174, R175 ;  /* 0x000000afaeb35220 */ /* 0x000fe20000410000 */
[----:B------:R-:W-:-:S03]  /*6b50*/  FMUL.FTZ R174, R157, R174 ;  /* 0x000000ae9dae7220 */ /* 0x000fc60000410000 */
[----:B------:R-:W-:Y:S02]  /*6b60*/  FADD.FTZ R77, R77, R179 ;  /* 0x000000b34d4d7221 */ /* 0x000fe40000010000 */
[----:B------:R-:W-:-:S04]  /*6b70*/  FSEL R174, R174, RZ, P5 ;  /* 0x000000ffaeae7208 */ /* 0x000fc80002800000 */
[----:B------:R-:W-:-:S04]  /*6b80*/  F2FP.BF16.F32.PACK_AB R174, RZ, R174 ;  /* 0x000000aeffae723e */ /* 0x000fc800000010ff */
[----:B------:R-:W-:-:S07]  /*6b90*/  PRMT R168, R168, 0x5410, R174 ;  /* 0x00005410a8a87816 */ /* 0x000fce00000000ae */
.L_x_5074:
[----:B------:R-:W-:Y:S05]  /*6ba0*/  BRA.U !UP3, `(.L_x_5075) ;  /* 0x000000010b2c7547 */ /* 0x000fea000b800000 */
[----:B------:R-:W-:Y:S01]  /*6bb0*/  LOP3.LUT P5, RZ, R188, 0xff0000, RZ, 0xc0, !PT ;  /* 0x00ff0000bcff7812 */ /* 0x000fe200078ac0ff */
        /* <DEDUP_REMOVED lines=10> */
.L_x_5075:
        /* <DEDUP_REMOVED lines=19> */
.L_x_5076:
[----:B------:R-:W-:-:S04]  /*6d90*/  IMAD.U32 R174, RZ, RZ, UR8 ;  /* 0x00000008ffae7e24 */ /* 0x000fc8000f8e00ff */
        /* <DEDUP_REMOVED lines=16> */
.L_x_5077:
        /* <DEDUP_REMOVED lines=19> */
.L_x_5078:
[----:B------:R-:W-:Y:S02]  /*6fd0*/  MOV R175, UR8 ;  /* 0x0000000800af7c02 */ /* 0x000fe40008000f00 */
[----:B------:R-:W-:Y:S01]  /*6fe0*/  F2FP.BF16.F32.PACK_AB R173, R179, R173 ;  /* 0x000000adb3ad723e */ /* 0x000fe200000010ff */
[----:B------:R-:W-:Y:S01]  /*6ff0*/  IMAD.U32 R179, RZ, RZ, UR8 ;  /* 0x00000008ffb37e24 */ /* 0x000fe2000f8e00ff */
        /* <DEDUP_REMOVED lines=23> */
.L_x_5079:
[----:B------:R-:W-:Y:S01]  /*7170*/  F2FP.BF16.F32.PACK_AB R175, R179, R175 ;  /* 0x000000afb3af723e */ /* 0x000fe200000010ff */
[----:B------:R-:W-:Y:S06]  /*7180*/  BRA.U !UP3, `(.L_x_5055) ;  /* 0x000000010b347547 */ /* 0x000fec000b800000 */
[----:B------:R-:W-:Y:S01]  /*7190*/  ISETP.GE.U32.AND P4, PT, R188, RZ, PT ;  /* 0x000000ffbc00720c */ /* 0x000fe20003f86070 */
[----:B------:R-:W-:-:S03]  /*71a0*/  FMUL.FTZ R179, R179, UR23 ;  /* 0x00000017b3b37c20 */ /* 0x000fc60008410000 */
[----:B------:R-:W-:Y:S01]  /*71b0*/  ISETP.GE.U32.AND.EX P4, PT, R189, 0x1000000, PT, P4 ;  /* 0x01000000bd00780c */ /* 0x000fe20003f86140 */
[----:B------:R-:W-:Y:S01]  /*71c0*/  FMUL.FTZ R180, R179, UR22 ;  /* 0x00000016b3b47c20 */ /* 0x000fe20008410000 */
[----:B------:R-:W-:-:S11]  /*71d0*/  MOV R179, RZ ;  /* 0x000000ff00b37202 */ /* 0x000fd60000000f00 */
        /* <DEDUP_REMOVED lines=8> */
.L_x_5055:
        /* <DEDUP_REMOVED lines=13> */
.L_x_5030:
[----:B------:R-:W-:Y:S05]  /*7330*/  BSYNC.RECONVERGENT B0 ;  /* 0x0000000000007941 */ /* 0x000fea0003800200 */
.L_x_5029:
[----:B------:R-:W-:Y:S04]  /*7340*/  BSSY.RECONVERGENT B0, `(.L_x_5080) ;  /* 0x00002c6000007945 */ /* 0x000fe80003800200 */
[----:B------:R-:W-:Y:S05]  /*7350*/  @!P1 BRA `(.L_x_5081) ;  /* 0x0000002c00109947 */ /* 0x000fea0003800000 */
[----:B------:R-:W-:-:S04]  /*7360*/  UISETP.NE.U32.AND UP0, UPT, UR24, URZ, UPT ;  /* 0x000000ff1800728c */ /* 0x000fc8000bf05070 */
[----:B------:R-:W-:Y:S01]  /*7370*/  UISETP.NE.AND.EX UP0, UPT, UR25, URZ, UPT, UP0 ;  /* 0x000000ff1900728c */ /* 0x000fe2000bf05300 */
[----:B------:R-:W-:Y:S10]  /*7380*/  BRA.U !UP3, `(.L_x_5082) ;  /* 0x000000010b0c7547 */ /* 0x000ff4000b800000 */
[----:B0-----:R-:W0:Y:S02]  /*7390*/  LDC.64 R20, c[0x0][0x390] ;  /* 0x0000e400ff147b82 */ /* 0x001e240000000a00 */
[----:B0-----:R-:W-:-:S05]  /*73a0*/  IMAD.WIDE.U32 R20, R176, 0x10, R20 ;  /* 0x00000010b0147825 */ /* 0x001fca00078e0014 */
[----:B-----5:R1:W5:Y:S02]  /*73b0*/  LDG.E.128 R164, desc[UR20][R20.64] ;  /* 0x0000001414a47981 */ /* 0x020364000c1e1d00 */
.L_x_5082:
[----:B------:R-:W-:Y:S05]  /*73c0*/  BRA.U !UP0, `(.L_x_5083) ;  /* 0x0000001108b87547 */ /* 0x000fea000b800000 */
[----:B------:R-:W-:-:S04]  /*73d0*/  UISETP.NE.U32.AND UP0, UPT, UR26, URZ, UPT ;  /* 0x000000ff1a00728c */ /* 0x000fc8000bf05070 */
[----:B------:R-:W-:-:S06]  /*73e0*/  UISETP.NE.AND.EX UP0, UPT, UR27, URZ, UPT, UP0 ;  /* 0x000000ff1b00728c */ /* 0x000fcc000bf05300 */
[----:B------:R-:W-:-:S13]  /*73f0*/  PLOP3.LUT P4, PT, PT, PT, UP0, 0x80, 0x8 ;  /* 0x000000000008781c */ /* 0x000fda0003f8f008 */
[----:B------:R-:W-:Y:S05]  /*7400*/  @!P4 BRA `(.L_x_5084) ;  /* 0x00000008005cc947 */ /* 0x000fea0003800000 */
[----:B------:R-:W-:Y:S02]  /*7410*/  ISETP.LT.AND P5, PT, RZ, UR33, PT ;  /* 0x00000021ff007c0c */ /* 0x000fe4000bfa1270 */
[----:B01----:R-:W-:Y:S02]  /*7420*/  MOV R20, UR8 ;  /* 0x0000000800147c02 */ /* 0x003fe40008000f00 */
[----:B-----5:R-:W-:Y:S02]  /*7430*/  PRMT R21, R32, 0x7632, R21 ;  /* 0x0000763220157816 */ /* 0x020fe40000000015 */
[----:B------:R-:W-:Y:S02]  /*7440*/  MOV R172, UR8 ;  /* 0x0000000800ac7c02 */ /* 0x000fe40008000f00 */
[----:B------:R-:W-:Y:S01]  /*7450*/  SHF.L.U32 R173, R33, 0x10, RZ ;  /* 0x0000001021ad7819 */ /* 0x000fe200000006ff */
[----:B------:R-:W-:-:S04]  /*7460*/  IMAD.U32 R21, R21, 0x10000, RZ ;  /* 0x0001000015157824 */ /* 0x000fc800078e00ff */
[----:B------:R-:W-:Y:S01]  /*7470*/  @P5 FFMA.FTZ R20, R15, R20, UR10 ;  /* 0x0000000a0f145e23 */ /* 0x000fe20008010014 */
[----:B------:R-:W-:-:S03]  /*7480*/  @P5 FFMA.FTZ R172, R19, R172, UR10 ;  /* 0x0000000a13ac5e23 */ /* 0x000fc600080100ac */
[----:B------:R-:W-:-:S04]  /*7490*/  @P5 FADD.FTZ R20, R239, -R20 ;  /* 0x80000014ef145221 */ /* 0x000fc80000010000 */
[----:B------:R-:W-:Y:S01]  /*74a0*/  @P5 FFMA.FTZ R21, R20, UR32, R21 ;  /* 0x0000002014155c23 */ /* 0x000fe20008010015 */
[----:B------:R-:W-:-:S05]  /*74b0*/  MOV R20, UR8 ;  /* 0x0000000800147c02 */ /* 0x000fca0008000f00 */
[----:B------:R-:W-:-:S04]  /*74c0*/  @P5 FFMA.FTZ R20, R18, R20, UR10 ;  /* 0x0000000a12145e23 */ /* 0x000fc80008010014 */
        /* <DEDUP_REMOVED lines=17> */
.L_x_5085:
        /* <DEDUP_REMOVED lines=13> */
.L_x_5086:
[----:B------:R-:W-:Y:S05]  /*76b0*/  BRA.U !UP3, `(.L_x_5087) ;  /* 0x000000010b2c7547 */ /* 0x000fea000b800000 */
[----:B------:R-:W-:Y:S01]  /*76c0*/  LOP3.LUT P6, RZ, R186, 0xff0000, RZ, 0xc0, !PT ;  /* 0x00ff0000baff7812 */ /* 0x000fe200078cc0ff */
        /* <DEDUP_REMOVED lines=10> */
.L_x_5087:
        /* <DEDUP_REMOVED lines=19> */
.L_x_5088:
        /* <DEDUP_REMOVED lines=17> */
.L_x_5089:
        /* <DEDUP_REMOVED lines=19> */
.L_x_5090:
        /* <DEDUP_REMOVED lines=26> */
.L_x_5091:
[----:B------:R-:W-:Y:S01]  /*7c80*/  F2FP.BF16.F32.PACK_AB R175, R178, R20 ;  /* 0x00000014b2af723e */ /* 0x000fe200000010ff */
[----:B------:R-:W-:Y:S06]  /*7c90*/  BRA.U !UP3, `(.L_x_5092) ;  /* 0x000000210b947547 */ /* 0x000fec000b800000 */
[----:B------:R-:W-:Y:S01]  /*7ca0*/  ISETP.GE.U32.AND P5, PT, R186, RZ, PT ;  /* 0x000000ffba00720c */ /* 0x000fe20003fa6070 */
[----:B------:R-:W-:Y:S01]  /*7cb0*/  FMUL.FTZ R20, R178, UR23 ;  /* 0x00000017b2147c20 */ /* 0x000fe20008410000 */
[----:B------:R-:W-:Y:S02]  /*7cc0*/  IMAD.MOV.U32 R178, RZ, RZ, RZ ;  /* 0x000000ffffb27224 */ /* 0x000fe400078e00ff */
[----:B------:R-:W-:Y:S01]  /*7cd0*/  ISETP.GE.U32.AND.EX P5, PT, R187, 0x1000000, PT, P5 ;  /* 0x01000000bb00780c */ /* 0x000fe20003fa6150 */
[----:B------:R-:W-:-:S12]  /*7ce0*/  FMUL.FTZ R20, R20, UR22 ;  /* 0x0000001614147c20 */ /* 0x000fd80008410000 */
[----:B------:R-:W-:-:S04]  /*7cf0*/  @P5 PRMT R21, R167, 0x7632, R21 ;  /* 0x00007632a7155816 */ /* 0x000fc80000000015 */
[----:B------:R-:W-:-:S05]  /*7d00*/  @P5 SHF.L.U32 R21, R21, 0x10, RZ ;  /* 0x0000001015155819 */ /* 0x000fca00000006ff */
[----:B------:R-:W-:Y:S01]  /*7d10*/  @P5 FMUL.FTZ R178, R20, R21 ;  /* 0x0000001514b25220 */ /* 0x000fe20000410000 */
[----:B------:R-:W-:-:S03]  /*7d20*/  FMUL.FTZ R20, R147, R20 ;  /* 0x0000001493147220 */ /* 0x000fc60000410000 */
[----:B------:R-:W-:Y:S02]  /*7d30*/  FADD.FTZ R67, R67, R178 ;  /* 0x000000b243437221 */ /* 0x000fe40000010000 */
[----:B------:R-:W-:-:S04]  /*7d40*/  FSEL R20, R20, RZ, P5 ;  /* 0x000000ff14147208 */ /* 0x000fc80002800000 */
[----:B------:R-:W-:-:S04]  /*7d50*/  F2FP.BF16.F32.PACK_AB R20, RZ, R20 ;  /* 0x00000014ff14723e */ /* 0x000fc800000010ff */
[----:B------:R-:W-:Y:S01]  /*7d60*/  PRMT R171, R171, 0x5410, R20 ;  /* 0x00005410abab7816 */ /* 0x000fe20000000014 */
[----:B------:R-:W-:Y:S06]  /*7d70*/  BRA `(.L_x_5092) ;  /* 0x00000020005c7947 */ /* 0x000fec0003800000 */
.L_x_5084:
[----:B------:R-:W-:Y:S01]  /*7d80*/  ISETP.LT.AND P5, PT, RZ, UR33, PT ;  /* 0x00000021ff007c0c */ /* 0x000fe2000bfa1270 */
[----:B------:R-:W-:-:S12]  /*7d90*/  BRA.U !UP3, `(.L_x_5093) ;  /* 0x000000010b407547 */ /* 0x000fd8000b800000 */
        /* <DEDUP_REMOVED lines=10> */
[-C--:B------:R-:W-:Y:S01]  /*7e40*/  @P6 FMUL.FTZ R21, R178, R20.reuse ;  /* 0x00000014b2156220 */ /* 0x080fe20000410000 */
[----:B------:R-:W-:-:S03]  /*7e50*/  FMUL.FTZ R20, R148, R20 ;  /* 0x0000001494147220 */ /* 0x000fc60000410000 */
[----:B------:R-:W-:Y:S02]  /*7e60*/  FADD.FTZ R68, R68, R21 ;  /* 0x0000001544447221 */ /* 0x000fe40000010000 */
[----:B------:R-:W-:-:S04]  /*7e70*/  FSEL R20, R20, RZ, P6 ;  /* 0x000000ff14147208 */ /* 0x000fc80003000000 */
[----:B------:R-:W-:-:S04]  /*7e80*/  F2FP.BF16.F32.PACK_AB R20, RZ, R20 ;  /* 0x00000014ff14723e */ /* 0x000fc800000010ff */
[----:B------:R-:W-:-:S07]  /*7e90*/  PRMT R168, R20, 0x7610, R168 ;  /* 0x0000761014a87816 */ /* 0x000fce00000000a8 */
.L_x_5093:
[----:B------:R-:W-:Y:S05]  /*7ea0*/  BRA.U !UP3, `(.L_x_5094) ;  /* 0x000000010b487547 */ /* 0x000fea000b800000 */
[----:B01----:R-:W-:Y:S01]  /*7eb0*/  MOV R20, UR8 ;  /* 0x0000000800147c02 */ /* 0x003fe20008000f00 */
[----:B------:R-:W-:Y:S01]  /*7ec0*/  HFMA2 R178, -RZ, RZ, 0, 0 ;  /* 0x00000000ffb27431 */ /* 0x000fe200000001ff */
        /* <DEDUP_REMOVED lines=9> */
[----:B------:R-:W-:-:S04]  /*7f60*/  FMUL.FTZ R21, R21, UR22 ;  /* 0x0000001615157c20 */ /* 0x000fc80008410000 */
[----:B------:R-:W-:Y:S01]  /*7f70*/  @P6 FMUL.FTZ R178, R21, R20 ;  /* 0x0000001415b26220 */ /* 0x000fe20000410000 */
[----:B------:R-:W-:-:S03]  /*7f80*/  FMUL.FTZ R21, R149, R21 ;  /* 0x0000001595157220 */ /* 0x000fc60000410000 */
[----:B------:R-:W-:Y:S02]  /*7f90*/  FADD.FTZ R69, R69, R178 ;  /* 0x000000b245457221 */ /* 0x000fe40000010000 */
[----:B------:R-:W-:-:S04]  /*7fa0*/  FSEL R20, R21, RZ, P6 ;  /* 0x000000ff15147208 */ /* 0x000fc80003000000 */
[----:B------:R-:W-:-:S04]  /*7fb0*/  F2FP.BF16.F32.PACK_AB R20, RZ, R20 ;  /* 0x00000014ff14723e */ /* 0x000fc800000010ff */
[----:B------:R-:W-:-:S07]  /*7fc0*/  PRMT R168, R168, 0x5410, R20 ;  /* 0x00005410a8a87816 */ /* 0x000fce0000000014 */
.L_x_5094:
[----:B------:R-:W-:Y:S05]  /*7fd0*/  BRA.U !UP3, `(.L_x_5095) ;  /* 0x000000010b407547 */ /* 0x000fea000b800000 */
[----:B01----:R-:W-:Y:S01]  /*7fe0*/  MOV R20, UR8 ;  /* 0x0000000800147c02 */ /* 0x003fe20008000f00 */
        /* <DEDUP_REMOVED lines=15> */
.L_x_5095:
        /* <DEDUP_REMOVED lines=19> */
.L_x_5096:
[----:B------:R-:W-:Y:S05]  /*8210*/  BRA.U !UP3, `(.L_x_5097) ;  /* 0x000000010b407547 */ /* 0x000fea000b800000 */
[----:B01----:R-:W-:Y:S02]  /*8220*/  MOV R20, UR8 ;  /* 0x0000000800147c02 */ /* 0x003fe40008000f00 */
        /* <DEDUP_REMOVED lines=9> */
[-C--:B------:R-:W-:Y:S01]  /*82c0*/  @P6 FMUL.FTZ R21, R178, R20.reuse ;  /* 0x00000014b2156220 */ /* 0x080fe20000410000 */
[----:B------:R-:W-:-:S03]  /*82d0*/  FMUL.FTZ R20, R144, R20 ;  /* 0x0000001490147220 */ /* 0x000fc60000410000 */
[----:B------:R-:W-:Y:S02]  /*82e0*/  FADD.FTZ R64, R64, R21 ;  /* 0x0000001540407221 */ /* 0x000fe40000010000 */
[----:B------:R-:W-:-:S04]  /*82f0*/  FSEL R20, R20, RZ, P6 ;  /* 0x000000ff14147208 */ /* 0x000fc80003000000 */
[----:B------:R-:W-:-:S04]  /*8300*/  F2FP.BF16.F32.PACK_AB R20, RZ, R20 ;  /* 0x00000014ff14723e */ /* 0x000fc800000010ff */
[----:B------:R-:W-:-:S07]  /*8310*/  PRMT R170, R20, 0x7610, R170 ;  /* 0x0000761014aa7816 */ /* 0x000fce00000000aa */
.L_x_5097:
        /* <DEDUP_REMOVED lines=19> */
.L_x_5098:
        /* <DEDUP_REMOVED lines=17> */
.L_x_5099:
[----:B------:R-:W-:Y:S05]  /*8560*/  BRA.U !UP3, `(.L_x_5092) ;  /* 0x000000190b607547 */ /* 0x000fea000b800000 */
[----:B01----:R-:W-:Y:S01]  /*8570*/  MOV R20, UR8 ;  /* 0x0000000800147c02 */ /* 0x003fe20008000f00 */
        /* <DEDUP_REMOVED lines=19> */
.L_x_5083:
[----:B------:R-:W-:-:S04]  /*86b0*/  UISETP.NE.U32.AND UP0, UPT, UR26, URZ, UPT ;  /* 0x000000ff1a00728c */ /* 0x000fc8000bf05070 */
[----:B------:R-:W-:-:S06]  /*86c0*/  UISETP.NE.AND.EX UP0, UPT, UR27, URZ, UPT, UP0 ;  /* 0x000000ff1b00728c */ /* 0x000fcc000bf05300 */
[----:B------:R-:W-:-:S13]  /*86d0*/  PLOP3.LUT P4, PT, PT, PT, UP0, 0x80, 0x8 ;  /* 0x000000000008781c */ /* 0x000fda0003f8f008 */
[----:B------:R-:W-:Y:S05]  /*86e0*/  @!P4 BRA `(.L_x_5100) ;  /* 0x00000008004cc947 */ /* 0x000fea0003800000 */
[----:B01----:R-:W-:Y:S02]  /*86f0*/  MOV R20, UR8 ;  /* 0x0000000800147c02 */ /* 0x003fe40008000f00 */
        /* <DEDUP_REMOVED lines=11> */
[----:B-----5:R-:W-:Y:S01]  /*87b0*/  LOP3.LUT P6, RZ, R186, 0xff, RZ, 0xc0, !PT ;  /* 0x000000ffbaff7812 */ /* 0x020fe200078cc0ff */
[----:B------:R-:W-:Y:S01]  /*87c0*/  FMUL.FTZ R172, R21, UR23 ;  /* 0x0000001715ac7c20 */ /* 0x000fe20008410000 */
[----:B------:R-:W-:-:S03]  /*87d0*/  MOV R173, RZ ;  /* 0x000000ff00ad7202 */ /* 0x000fc60000000f00 */
        /* <DEDUP_REMOVED lines=8> */
.L_x_5101:
[----:B------:R-:W-:Y:S05]  /*8860*/  BRA.U !UP3, `(.L_x_5102) ;  /* 0x000000010b307547 */ /* 0x000fea000b800000 */
[----:B-----5:R-:W-:Y:S01]  /*8870*/  LOP3.LUT P6, RZ, R186, 0xff00, RZ, 0xc0, !PT ;  /* 0x0000ff00baff7812 */ /* 0x020fe200078cc0ff */
[----:B------:R-:W-:Y:S01]  /*8880*/  FMUL.FTZ R172, R20, UR23 ;  /* 0x0000001714ac7c20 */ /* 0x000fe20008410000 */
[----:B------:R-:W-:-:S03]  /*8890*/  HFMA2 R174, -RZ, RZ, 0, 0 ;  /* 0x00000000ffae7431 */ /* 0x000fc600000001ff */
        /* <DEDUP_REMOVED lines=9> */
.L_x_5102:
        /* <DEDUP_REMOVED lines=17> */
.L_x_5103:
        /* <DEDUP_REMOVED lines=18> */
.L_x_5104:
        /* <DEDUP_REMOVED lines=17> */
.L_x_5105:
        /* <DEDUP_REMOVED lines=18> */
.L_x_5106:
        /* <DEDUP_REMOVED lines=25> */
.L_x_5107:
[----:B------:R-:W-:Y:S01]  /*8f20*/  F2FP.BF16.F32.PACK_AB R175, R20, R21 ;  /* 0x0000001514af723e */ /* 0x000fe200000010ff */
[----:B------:R-:W-:Y:S06]  /*8f30*/  BRA.U !UP3, `(.L_x_5092) ;  /* 0x0000000d0bec7547 */ /* 0x000fec000b800000 */
[----:B-----5:R-:W-:Y:S01]  /*8f40*/  ISETP.GE.U32.AND P5, PT, R186, RZ, PT ;  /* 0x000000ffba00720c */ /* 0x020fe20003fa6070 */
[----:B------:R-:W-:Y:S01]  /*8f50*/  FMUL.FTZ R20, R20, UR23 ;  /* 0x0000001714147c20 */ /* 0x000fe20008410000 */
[----:B------:R-:W-:Y:S02]  /*8f60*/  HFMA2 R178, -RZ, RZ, 0, 0 ;  /* 0x00000000ffb27431 */ /* 0x000fe400000001ff */
[----:B------:R-:W-:Y:S01]  /*8f70*/  ISETP.GE.U32.AND.EX P5, PT, R187, 0x1000000, PT, P5 ;  /* 0x01000000bb00780c */ /* 0x000fe20003fa6150 */
[----:B------:R-:W-:-:S12]  /*8f80*/  FMUL.FTZ R20, R20, UR22 ;  /* 0x0000001614147c20 */ /* 0x000fd80008410000 */
[----:B------:R-:W-:-:S04]  /*8f90*/  @P5 PRMT R21, R167, 0x7632, R21 ;  /* 0x00007632a7155816 */ /* 0x000fc80000000015 */
[----:B------:R-:W-:-:S05]  /*8fa0*/  @P5 SHF.L.U32 R21, R21, 0x10, RZ ;  /* 0x0000001015155819 */ /* 0x000fca00000006ff */
[-C--:B------:R-:W-:Y:S01]  /*8fb0*/  @P5 FMUL.FTZ R178, R21, R20.reuse ;  /* 0x0000001415b25220 */ /* 0x080fe20000410000 */
[----:B------:R-:W-:-:S03]  /*8fc0*/  FMUL.FTZ R20, R147, R20 ;  /* 0x0000001493147220 */ /* 0x000fc60000410000 */
[----:B------:R-:W-:Y:S02]  /*8fd0*/  FADD.FTZ R67, R67, R178 ;  /* 0x000000b243437221 */ /* 0x000fe40000010000 */
[----:B------:R-:W-:-:S04]  /*8fe0*/  FSEL R20, R20, RZ, P5 ;  /* 0x000000ff14147208 */ /* 0x000fc80002800000 */
[----:B------:R-:W-:-:S04]  /*8ff0*/  F2FP.BF16.F32.PACK_AB R20, RZ, R20 ;  /* 0x00000014ff14723e */ /* 0x000fc800000010ff */
[----:B------:R-:W-:Y:S01]  /*9000*/  PRMT R171, R171, 0x5410, R20 ;  /* 0x00005410abab7816 */ /* 0x000fe20000000014 */
[----:B------:R-:W-:Y:S06]  /*9010*/  BRA `(.L_x_5092) ;  /* 0x0000000c00b47947 */ /* 0x000fec0003800000 */
.L_x_5100:
        /* <DEDUP_REMOVED lines=15> */
.L_x_5110:
[----:B------:R-:W-:Y:S05]  /*9110*/  BSYNC.RECONVERGENT B1 ;  /* 0x0000000000017941 */ /* 0x000fea0003800200 */
.L_x_5109:
[----:B------:R-:W-:Y:S01]  /*9120*/  FADD.FTZ R68, R68, R20 ;  /* 0x0000001444447221 */ /* 0x000fe20000010000 */
[----:B------:R-:W-:Y:S01]  /*9130*/  IMAD.U32 R20, RZ, RZ, UR8 ;  /* 0x00000008ff147e24 */ /* 0x000fe2000f8e00ff */
        /* <DEDUP_REMOVED lines=11> */
.L_x_5108:
        /* <DEDUP_REMOVED lines=16> */
.L_x_5113:
[----:B------:R-:W-:Y:S05]  /*92f0*/  BSYNC.RECONVERGENT B1 ;  /* 0x0000000000017941 */ /* 0x000fea0003800200 */
.L_x_5112:
        /* <DEDUP_REMOVED lines=13> */
.L_x_5111:
        /* <DEDUP_REMOVED lines=15> */
.L_x_5116:
[----:B------:R-:W-:Y:S05]  /*94c0*/  BSYNC.RECONVERGENT B1 ;  /* 0x0000000000017941 */ /* 0x000fea0003800200 */
.L_x_5115:
        /* <DEDUP_REMOVED lines=13> */
.L_x_5114:
[----:B------:R-:W-:Y:S05]  /*95a0*/  BRA.U !UP3, `(.L_x_5117) ;  /* 0x000000010b747547 */ /* 0x000fea000b800000 */
[----:B-----5:R-:W-:Y:S01]  /*95b0*/  LOP3.LUT P5, RZ, R186, 0xff000000, RZ, 0xc0, !PT ;  /* 0xff000000baff7812 */ /* 0x020fe200078ac0ff */
[----:B------:R-:W-:Y:S01]  /*95c0*/  BSSY.RECONVERGENT B1, `(.L_x_5118) ;  /* 0x000000e000017945 */ /* 0x000fe20003800200 */
[----:B01----:R-:W-:-:S11]  /*95d0*/  HFMA2 R20, -RZ, RZ, 0, 0 ;  /* 0x00000000ff147431 */ /* 0x003fd600000001ff */
        /* <DEDUP_REMOVED lines=12> */
.L_x_5119:
[----:B------:R-:W-:Y:S05]  /*96a0*/  BSYNC.RECONVERGENT B1 ;  /* 0x0000000000017941 */ /* 0x000fea0003800200 */
.L_x_5118:
        /* <DEDUP_REMOVED lines=13> */
.L_x_5117:
        /* <DEDUP_REMOVED lines=15> */
.L_x_5122:
[----:B------:R-:W-:Y:S05]  /*9870*/  BSYNC.RECONVERGENT B1 ;  /* 0x0000000000017941 */ /* 0x000fea0003800200 */
.L_x_5121:
        /* <DEDUP_REMOVED lines=13> */
.L_x_5120:
        /* <DEDUP_REMOVED lines=16> */
.L_x_5125:
[----:B------:R-:W-:Y:S05]  /*9a50*/  BSYNC.RECONVERGENT B1 ;  /* 0x0000000000017941 */ /* 0x000fea0003800200 */
.L_x_5124:
        /* <DEDUP_REMOVED lines=13> */
.L_x_5123:
        /* <DEDUP_REMOVED lines=15> */
.L_x_5128:
[----:B------:R-:W-:Y:S05]  /*9c20*/  BSYNC.RECONVERGENT B1 ;  /* 0x0000000000017941 */ /* 0x000fea0003800200 */
.L_x_5127:
        /* <DEDUP_REMOVED lines=13> */
.L_x_5126:
        /* <DEDUP_REMOVED lines=17> */
.L_x_5130:
[----:B------:R-:W-:Y:S05]  /*9e10*/  BSYNC.RECONVERGENT B1 ;  /* 0x0000000000017941 */ /* 0x000fea0003800200 */
.L_x_5129:
        /* <DEDUP_REMOVED lines=13> */
.L_x_5092:
[----:B01----:R-:W0:Y:S01]  /*9ef0*/  @P4 LDC.64 R20, c[0x0][0x478] ;  /* 0x00011e00ff144b82 */ /* 0x003e220000000a00 */
[----:B------:R-:W1:Y:S01]  /*9f00*/  @UP3 LDCU.64 UR6, c[0x0][0x468] ;  /* 0x00008d00ff0637ac */ /* 0x000e620008000a00 */
[----:B------:R-:W-:Y:S01]  /*9f10*/  PLOP3.LUT P5, PT, PT, PT, UP3, 0x80, 0x8 ;  /* 0x000000000008781c */ /* 0x000fe20003faf038 */
[C---:B0-----:R-:W-:Y:S01]  /*9f20*/  @P4 IMAD.WIDE.U32 R20, R177.reuse, 0x10, R20 ;  /* 0x00000010b1144825 */ /* 0x041fe200078e0014 */
[----:B------:R-:W-:-:S04]  /*9f30*/  IADD3 R177, PT, PT, R177, 0x80, RZ ;  /* 0x00000080b1b17810 */ /* 0x000fc80007ffe0ff */
[----:B------:R0:W-:Y:S01]  /*9f40*/  @P4 STG.E.128 desc[UR20][R20.64], R172 ;  /* 0x000000ac14004986 */ /* 0x0001e2000c101d14 */
[----:B------:R-:W-:Y:S02]  /*9f50*/  PLOP3.LUT P4, PT, PT, PT, UP3, 0x80, 0x8 ;  /* 0x000000000008781c */ /* 0x000fe40003f8f038 */
[----:B0-----:R-:W-:-:S11]  /*9f60*/  MOV R20, 0x10 ;  /* 0x0000001000147802 */ /* 0x001fd60000000f00 */
[----:B-1----:R-:W-:-:S04]  /*9f70*/  @P4 IMAD.WIDE.U32 R20, R176, R20, UR6 ;  /* 0x00000006b0144e25 */ /* 0x002fc8000f8e0014 */
[----:B------:R-:W-:Y:S01]  /*9f80*/  VIADD R176, R176, 0x80 ;  /* 0x00000080b0b07836 */ /* 0x000fe20000000000 */
[----:B------:R1:W-:Y:S06]  /*9f90*/  @P5 STG.E.128 desc[UR20][R20.64], R168 ;  /* 0x000000a814005986 */ /* 0x0003ec000c101d14 */
.L_x_5081:
[----:B------:R-:W-:Y:S05]  /*9fa0*/  BSYNC.RECONVERGENT B0 ;  /* 0x0000000000007941 */ /* 0x000fea0003800200 */
.L_x_5080:
[----:B------:R-:W-:Y:S04]  /*9fb0*/  BSSY.RECONVERGENT B0, `(.L_x_5131) ;  /* 0x00002c6000007945 */ /* 0x000fe80003800200 */
[----:B------:R-:W-:Y:S05]  /*9fc0*/  @!P2 BRA `(.L_x_5132) ;  /* 0x0000002c0010a947 */ /* 0x000fea0003800000 */
[----:B------:R-:W-:-:S04]  /*9fd0*/  UISETP.NE.U32.AND UP0, UPT, UR24, URZ, UPT ;  /* 0x000000ff1800728c */ /* 0x000fc8000bf05070 */
[----:B------:R-:W-:Y:S01]  /*9fe0*/  UISETP.NE.AND.EX UP0, UPT, UR25, URZ, UPT, UP0 ;  /* 0x000000ff1900728c */ /* 0x000fe2000bf05300 */
[----:B------:R-:W-:Y:S10]  /*9ff0*/  BRA.U !UP3, `(.L_x_5133) ;  /* 0x000000010b0c7547 */ /* 0x000ff4000b800000 */
[----:B01----:R-:W0:Y:S02]  /*a000*/  LDC.64 R20, c[0x0][0x390] ;  /* 0x0000e400ff147b82 */ /* 0x003e240000000a00 */
[----:B0-----:R-:W-:-:S05]  /*a010*/  IMAD.WIDE.U32 R20, R176, 0x10, R20 ;  /* 0x00000010b0147825 */ /* 0x001fca00078e0014 */
[----:B-----5:R2:W5:Y:S02]  /*a020*/  LDG.E.128 R164, desc[UR20][R20.64] ;  /* 0x0000001414a47981 */ /* 0x020564000c1e1d00 */
.L_x_5133:
[----:B------:R-:W-:Y:S05]  /*a030*/  BRA.U !UP0, `(.L_x_5134) ;  /* 0x0000001108b87547 */ /* 0x000fea000b800000 */
[----:B------:R-:W-:-:S04]  /*a040*/  UISETP.NE.U32.AND UP0, UPT, UR26, URZ, UPT ;  /* 0x000000ff1a00728c */ /* 0x000fc8000bf05070 */
[----:B------:R-:W-:-:S06]  /*a050*/  UISETP.NE.AND.EX UP0, UPT, UR27, URZ, UPT, UP0 ;  /* 0x000000ff1b00728c */ /* 0x000fcc000bf05300 */
[----:B------:R-:W-:-:S13]  /*a060*/  PLOP3.LUT P4, PT, PT, PT, UP0, 0x80, 0x8 ;  /* 0x000000000008781c */ /* 0x000fda0003f8f008 */
[----:B------:R-:W-:Y:S05]  /*a070*/  @!P4 BRA `(.L_x_5135) ;  /* 0x00000008005cc947 */ /* 0x000fea0003800000 */
[----:B------:R-:W-:Y:S02]  /*a080*/  ISETP.LT.AND P5, PT, RZ, UR33, PT ;  /* 0x00000021ff007c0c */ /* 0x000fe4000bfa1270 */
[----:B012---:R-:W-:Y:S02]  /*a090*/  MOV R20, UR8 ;  /* 0x0000000800147c02 */ /* 0x007fe40008000f00 */
[----:B-----5:R-:W-:Y:S02]  /*a0a0*/  PRMT R21, R28, 0x7632, R21 ;  /* 0x000076321c157816 */ /* 0x020fe40000000015 */
[----:B------:R-:W-:Y:S02]  /*a0b0*/  MOV R172, UR8 ;  /* 0x0000000800ac7c02 */ /* 0x000fe40008000f00 */
[----:B------:R-:W-:Y:S02]  /*a0c0*/  SHF.L.U32 R21, R21, 0x10, RZ ;  /* 0x0000001015157819 */ /* 0x000fe400000006ff */
[----:B------:R-:W-:-:S03]  /*a0d0*/  SHF.L.U32 R173, R29, 0x10, RZ ;  /* 0x000000101dad7819 */ /* 0x000fc600000006ff */
        /* <DEDUP_REMOVED lines=23> */
.L_x_5136:
[----:B------:R-:W-:Y:S05]  /*a250*/  BRA.U !UP3, `(.L_x_5137) ;  /* 0x000000010b307547 */ /* 0x000fea000b800000 */
[----:B------:R-:W-:Y:S01]  /*a260*/  LOP3.LUT P6, RZ, R190, 0xff00, RZ, 0xc0, !PT ;  /* 0x0000ff00beff7812 */ /* 0x000fe200078cc0ff */
[----:B------:R-:W-:Y:S01]  /*a270*/  FMUL.FTZ R20, R21, UR23 ;  /* 0x0000001715147c20 */ /* 0x000fe20008410000 */
[----:B------:R-:W-:-:S03]  /*a280*/  HFMA2 R175, -RZ, RZ, 0, 0 ;  /* 0x00000000ffaf7431 */ /* 0x000fc600000001ff */
[----:B------:R-:W-:-:S08]  /*a290*/  FMUL.FTZ R20, R20, UR22 ;  /* 0x0000001614147c20 */ /* 0x000fd00008410000 */
[----:B------:R-:W-:-:S05]  /*a2a0*/  @P6 PRMT R174, R164, 0x7632, R174 ;  /* 0x00007632a4ae6816 */ /* 0x000fca00000000ae */
[----:B------:R-:W-:-:S04]  /*a2b0*/  @P6 IMAD.U32 R174, R174, 0x10000, RZ ;  /* 0x00010000aeae6824 */ /* 0x000fc800078e00ff */
[----:B------:R-:W-:Y:S01]  /*a2c0*/  @P6 FMUL.FTZ R175, R20, R174 ;  /* 0x000000ae14af6220 */ /* 0x000fe20000410000 */
[----:B------:R-:W-:-:S03]  /*a2d0*/  FMUL.FTZ R20, R141, R20 ;  /* 0x000000148d147220 */ /* 0x000fc60000410000 */
[----:B------:R-:W-:Y:S02]  /*a2e0*/  FADD.FTZ R61, R61, R175 ;  /* 0x000000af3d3d7221 */ /* 0x000fe40000010000 */
[----:B------:R-:W-:-:S04]  /*a2f0*/  FSEL R20, R20, RZ, P6 ;  /* 0x000000ff14147208 */ /* 0x000fc80003000000 */
[----:B------:R-:W-:-:S04]  /*a300*/  F2FP.BF16.F32.PACK_AB R20, RZ, R20 ;  /* 0x00000014ff14723e */ /* 0x000fc800000010ff */
[----:B------:R-:W-:-:S07]  /*a310*/  PRMT R168, R168, 0x5410, R20 ;  /* 0x00005410a8a87816 */ /* 0x000fce0000000014 */
.L_x_5137:
[----:B------:R-:W-:Y:S05]  /*a320*/  BRA.U !UP3, `(.L_x_5138) ;  /* 0x000000010b2c7547 */ /* 0x000fea000b800000 */
        /* <DEDUP_REMOVED lines=11> */
.L_x_5138:
        /* <DEDUP_REMOVED lines=19> */
.L_x_5139:
        /* <DEDUP_REMOVED lines=17> */
.L_x_5140:
        /* <DEDUP_REMOVED lines=19> */
.L_x_5141:
        /* <DEDUP_REMOVED lines=26> */
.L_x_5142:
[----:B------:R-:W-:Y:S01]  /*a8f0*/  F2FP.BF16.F32.PACK_AB R175, R178, R20 ;  /* 0x00000014b2af723e */ /* 0x000fe200000010ff */
[----:B------:R-:W-:Y:S06]  /*a900*/  BRA.U !UP3, `(.L_x_5143) ;  /* 0x000000210b947547 */ /* 0x000fec000b800000 */
[----:B------:R-:W-:Y:S01]  /*a910*/  ISETP.GE.U32.AND P5, PT, R190, RZ, PT ;  /* 0x000000ffbe00720c */ /* 0x000fe20003fa6070 */
[----:B------:R-:W-:Y:S01]  /*a920*/  FMUL.FTZ R20, R178, UR23 ;  /* 0x00000017b2147c20 */ /* 0x000fe20008410000 */
[----:B------:R-:W-:Y:S02]  /*a930*/  HFMA2 R178, -RZ, RZ, 0, 0 ;  /* 0x00000000ffb27431 */ /* 0x000fe400000001ff */
        /* <DEDUP_REMOVED lines=11> */
.L_x_5135:
        /* <DEDUP_REMOVED lines=18> */
.L_x_5144:
[----:B------:R-:W-:Y:S05]  /*ab10*/  BRA.U !UP3, `(.L_x_5145) ;  /* 0x000000010b487547 */ /* 0x000fea000b800000 */
[----:B012---:R-:W-:Y:S01]  /*ab20*/  MOV R20, UR8 ;  /* 0x0000000800147c02 */ /* 0x007fe20008000f00 */
        /* <DEDUP_REMOVED lines=8> */
[----:B------:R-:W-:-:S03]  /*abb0*/  FMUL.FTZ R21, R21, UR23 ;  /* 0x0000001715157c20 */ /* 0x000fc60008410000 */
[----:B------:R-:W-:Y:S02]  /*abc0*/  @P6 IMAD.U32 R20, R20, 0x10000, RZ ;  /* 0x0001000014146824 */ /* 0x000fe400078e00ff */
[----:B------:R-:W-:-:S04]  /*abd0*/  FMUL.FTZ R21, R21, UR22 ;  /* 0x0000001615157c20 */ /* 0x000fc80008410000 */
[----:B------:R-:W-:Y:S01]  /*abe0*/  @P6 FMUL.FTZ R178, R21, R20 ;  /* 0x0000001415b26220 */ /* 0x000fe20000410000 */
[----:B------:R-:W-:-:S03]  /*abf0*/  FMUL.FTZ R21, R141, R21 ;  /* 0x000000158d157220 */ /* 0x000fc60000410000 */
[----:B------:R-:W-:Y:S02]  /*ac00*/  FADD.FTZ R61, R61, R178 ;  /* 0x000000b23d3d7221 */ /* 0x000fe40000010000 */
[----:B------:R-:W-:-:S04]  /*ac10*/  FSEL R20, R21, RZ, P6 ;  /* 0x000000ff15147208 */ /* 0x000fc80003000000 */
[----:B------:R-:W-:-:S04]  /*ac20*/  F2FP.BF16.F32.PACK_AB R20, RZ, R20 ;  /* 0x00000014ff14723e */ /* 0x000fc800000010ff */
[----:B------:R-:W-:-:S07]  /*ac30*/  PRMT R168, R168, 0x5410, R20 ;  /* 0x00005410a8a87816 */ /* 0x000fce0000000014 */
.L_x_5145:
        /* <DEDUP_REMOVED lines=17> */
.L_x_5146:
        /* <DEDUP_REMOVED lines=19> */
.L_x_5147:
        /* <DEDUP_REMOVED lines=17> */
.L_x_5148:
        /* <DEDUP_REMOVED lines=19> */
.L_x_5149:
        /* <DEDUP_REMOVED lines=11> */
[-C--:B------:R-:W-:Y:S01]  /*b170*/  @P6 FMUL.FTZ R21, R178, R20.reuse ;  /* 0x00000014b2156220 */ /* 0x080fe20000410000 */
[----:B------:R-:W-:-:S03]  /*b180*/  FMUL.FTZ R20, R138, R20 ;  /* 0x000000148a147220 */ /* 0x000fc60000410000 */
[----:B------:R-:W-:Y:S02]  /*b190*/  FADD.FTZ R58, R58, R21 ;  /* 0x000000153a3a7221 */ /* 0x000fe40000010000 */
[----:B------:R-:W-:-:S04]  /*b1a0*/  FSEL R20, R20, RZ, P6 ;  /* 0x000000ff14147208 */ /* 0x000fc80003000000 */
[----:B------:R-:W-:-:S04]  /*b1b0*/  F2FP.BF16.F32.PACK_AB R20, RZ, R20 ;  /* 0x00000014ff14723e */ /* 0x000fc800000010ff */
[----:B------:R-:W-:-:S07]  /*b1c0*/  PRMT R171, R20, 0x7610, R171 ;  /* 0x0000761014ab7816 */ /* 0x000fce00000000ab */
.L_x_5150:
[----:B------:R-:W-:Y:S05]  /*b1d0*/  BRA.U !UP3, `(.L_x_5143) ;  /* 0x000000190b607547 */ /* 0x000fea000b800000 */
        /* <DEDUP_REMOVED lines=20> */
.L_x_5134:
[----:B------:R-:W-:-:S04]  /*b320*/  UISETP.NE.U32.AND UP0, UPT, UR26, URZ, UPT ;  /* 0x000000ff1a00728c */ /* 0x000fc8000bf05070 */
[----:B------:R-:W-:-:S06]  /*b330*/  UISETP.NE.AND.EX UP0, UPT, UR27, URZ, UPT, UP0 ;  /* 0x000000ff1b00728c */ /* 0x000fcc000bf05300 */
[----:B------:R-:W-:-:S13]  /*b340*/  PLOP3.LUT P4, PT, PT, PT, UP0, 0x80, 0x8 ;  /* 0x000000000008781c */ /* 0x000fda0003f8f008 */
[----:B------:R-:W-:Y:S05]  /*b350*/  @!P4 BRA `(.L_x_5151) ;  /* 0x00000008004cc947 */ /* 0x000fea0003800000 */
[----:B012---:R-:W-:Y:S02]  /*b360*/  MOV R20, UR8 ;  /* 0x0000000800147c02 */ /* 0x007fe40008000f00 */
        /* <DEDUP_REMOVED lines=22> */
.L_x_5152:
        /* <DEDUP_REMOVED lines=13> */
.L_x_5153:
        /* <DEDUP_REMOVED lines=17> */
.L_x_5154:
        /* <DEDUP_REMOVED lines=18> */
.L_x_5155:
        /* <DEDUP_REMOVED lines=17> */
.L_x_5156:
        /* <DEDUP_REMOVED lines=18> */
.L_x_5157:
        /* <DEDUP_REMOVED lines=25> */
.L_x_5158:
[----:B------:R-:W-:Y:S01]  /*bb90*/  F2FP.BF16.F32.PACK_AB R175, R20, R21 ;  /* 0x0000001514af723e */ /* 0x000fe200000010ff */
[----:B------:R-:W-:Y:S06]  /*bba0*/  BRA.U !UP3, `(.L_x_5143) ;  /* 0x0000000d0bec7547 */ /* 0x000fec000b800000 */
[----:B-----5:R-:W-:Y:S01]  /*bbb0*/  ISETP.GE.U32.AND P5, PT, R190, RZ, PT ;  /* 0x000000ffbe00720c */ /* 0x020fe20003fa6070 */
        /* <DEDUP_REMOVED lines=13> */
.L_x_5151:
        /* <DEDUP_REMOVED lines=15> */
.L_x_5161:
[----:B------:R-:W-:Y:S05]  /*bd80*/  BSYNC.RECONVERGENT B1 ;  /* 0x0000000000017941 */ /* 0x000fea0003800200 */
.L_x_5160:
        /* <DEDUP_REMOVED lines=13> */
.L_x_5159:
        /* <DEDUP_REMOVED lines=16> */
.L_x_5164:
[----:B------:R-:W-:Y:S05]  /*bf60*/  BSYNC.RECONVERGENT B1 ;  /* 0x0000000000017941 */ /* 0x000fea0003800200 */
.L_x_5163:
        /* <DEDUP_REMOVED lines=13> */
.L_x_5162:
[----:B------:R-:W-:Y:S05]  /*c040*/  BRA.U !UP3, `(.L_x_5165) ;  /* 0x000000010b707547 */ /* 0x000fea000b800000 */
[----:B-----5:R-:W-:Y:S01]  /*c050*/  LOP3.LUT P5, RZ, R190, 0xff0000, RZ, 0xc0, !PT ;  /* 0x00ff0000beff7812 */ /* 0x020fe200078ac0ff */
[----:B------:R-:W-:Y:S01]  /*c060*/  BSSY.RECONVERGENT B1, `(.L_x_5166) ;  /* 0x000000d000017945 */ /* 0x000fe20003800200 */
[----:B012---:R-:W-:-:S11]  /*c070*/  MOV R20, RZ ;  /* 0x000000ff00147202 */ /* 0x007fd60000000f00 */
        /* <DEDUP_REMOVED lines=11> */
.L_x_5167:
[----:B------:R-:W-:Y:S05]  /*c130*/  BSYNC.RECONVERGENT B1 ;  /* 0x0000000000017941 */ /* 0x000fea0003800200 */
.L_x_5166:
        /* <DEDUP_REMOVED lines=13> */
.L_x_5165:
        /* <DEDUP_REMOVED lines=16> */
.L_x_5170:
[----:B------:R-:W-:Y:S05]  /*c310*/  BSYNC.RECONVERGENT B1 ;  /* 0x0000000000017941 */ /* 0x000fea0003800200 */
.L_x_5169:
        /* <DEDUP_REMOVED lines=13> */
.L_x_5168:
        /* <DEDUP_REMOVED lines=15> */
.L_x_5173:
[----:B------:R-:W-:Y:S05]  /*c4e0*/  BSYNC.RECONVERGENT B1 ;  /* 0x0000000000017941 */ /* 0x000fea0003800200 */
.L_x_5172:
        /* <DEDUP_REMOVED lines=13> */
.L_x_5171:
[----:B------:R-:W-:Y:S05]  /*c5c0*/  BRA.U !UP3, `(.L_x_5174) ;  /* 0x000000010b747547 */ /* 0x000fea000b800000 */
[----:B-----5:R-:W-:Y:S01]  /*c5d0*/  LOP3.LUT P5, RZ, R191, 0xff00, RZ, 0xc0, !PT ;  /* 0x0000ff00bfff7812 */ /* 0x020fe200078ac0ff */
[----:B------:R-:W-:Y:S01]  /*c5e0*/  BSSY.RECONVERGENT B1, `(.L_x_5175) ;  /* 0x000000e000017945 */ /* 0x000fe20003800200 */
[----:B012---:R-:W-:-:S11]  /*c5f0*/  IMAD.MOV.U32 R20, RZ, RZ, RZ ;  /* 0x000000ffff147224 */ /* 0x007fd600078e00ff */
        /* <DEDUP_REMOVED lines=12> */
.L_x_5176:
[----:B------:R-:W-:Y:S05]  /*c6c0*/  BSYNC.RECONVERGENT B1 ;  /* 0x0000000000017941 */ /* 0x000fea0003800200 */
.L_x_5175:
        /* <DEDUP_REMOVED lines=13> */
.L_x_5174:
        /* <DEDUP_REMOVED lines=15> */
.L_x_5179:
[----:B------:R-:W-:Y:S05]  /*c890*/  BSYNC.RECONVERGENT B1 ;  /* 0x0000000000017941 */ /* 0x000fea0003800200 */
.L_x_5178:
        /* <DEDUP_REMOVED lines=13> */
.L_x_5177:
[----:B------:R-:W-:Y:S05]  /*c970*/  BRA.U !UP3, `(.L_x_5143) ;  /* 0x000000010b787547 */ /* 0x000fea000b800000 */
[----:B-----5:R-:W-:Y:S01]  /*c980*/  ISETP.GE.U32.AND P5, PT, R190, RZ, PT ;  /* 0x000000ffbe00720c */ /* 0x020fe20003fa6070 */
[----:B------:R-:W-:Y:S01]  /*c990*/  BSSY.RECONVERGENT B1, `(.L_x_5180) ;  /* 0x000000f000017945 */ /* 0x000fe20003800200 */
[----:B012---:R-:W-:Y:S02]  /*c9a0*/  MOV R20, RZ ;  /* 0x000000ff00147202 */ /* 0x007fe40000000f00 */
[----:B------:R-:W-:-:S13]  /*c9b0*/  ISETP.GE.U32.AND.EX P5, PT, R191, 0x1000000, PT, P5 ;  /* 0x01000000bf00780c */ /* 0x000fda0003fa6150 */
        /* <DEDUP_REMOVED lines=12> */
.L_x_5181:
[----:B------:R-:W-:Y:S05]  /*ca80*/  BSYNC.RECONVERGENT B1 ;  /* 0x0000000000017941 */ /* 0x000fea0003800200 */
.L_x_5180:
        /* <DEDUP_REMOVED lines=13> */
.L_x_5143:
        /* <DEDUP_REMOVED lines=11> */
.L_x_5132:
[----:B------:R-:W-:Y:S05]  /*cc10*/  BSYNC.RECONVERGENT B0 ;  /* 0x0000000000007941 */ /* 0x000fea0003800200 */
.L_x_5131:
[----:B------:R-:W-:Y:S04]  /*cc20*/  BSSY.RECONVERGENT B0, `(.L_x_5182) ;  /* 0x00002c6000007945 */ /* 0x000fe80003800200 */
[----:B------:R-:W-:Y:S05]  /*cc30*/  @!P3 BRA `(.L_x_5183) ;  /* 0x0000002c0010b947 */ /* 0x000fea0003800000 */
[----:B------:R-:W-:-:S04]  /*cc40*/  UISETP.NE.U32.AND UP0, UPT, UR24, URZ, UPT ;  /* 0x000000ff1800728c */ /* 0x000fc8000bf05070 */
[----:B------:R-:W-:Y:S01]  /*cc50*/  UISETP.NE.AND.EX UP0, UPT, UR25, URZ, UPT, UP0 ;  /* 0x000000ff1900728c */ /* 0x000fe2000bf05300 */
[----:B------:R-:W-:Y:S10]  /*cc60*/  BRA.U !UP3, `(.L_x_5184) ;  /* 0x000000010b0c7547 */ /* 0x000ff4000b800000 */
[----:B012---:R-:W0:Y:S02]  /*cc70*/  LDC.64 R20, c[0x0][0x390] ;  /* 0x0000e400ff147b82 */ /* 0x007e240000000a00 */
[----:B0-----:R-:W-:-:S05]  /*cc80*/  IMAD.WIDE.U32 R20, R176, 0x10, R20 ;  /* 0x00000010b0147825 */ /* 0x001fca00078e0014 */
[----:B-----5:R3:W5:Y:S02]  /*cc90*/  LDG.E.128 R164, desc[UR20][R20.64] ;  /* 0x0000001414a47981 */ /* 0x020764000c1e1d00 */
.L_x_5184:
[----:B------:R-:W-:Y:S05]  /*cca0*/  BRA.U !UP0, `(.L_x_5185) ;  /* 0x0000001108b87547 */ /* 0x000fea000b800000 */
[----:B------:R-:W-:-:S04]  /*ccb0*/  UISETP.NE.U32.AND UP0, UPT, UR26, URZ, UPT ;  /* 0x000000ff1a00728c */ /* 0x000fc8000bf05070 */
[----:B------:R-:W-:-:S06]  /*ccc0*/  UISETP.NE.AND.EX UP0, UPT, UR27, URZ, UPT, UP0 ;  /* 0x000000ff1b00728c */ /* 0x000fcc000bf05300 */
[----:B------:R-:W-:-:S13]  /*ccd0*/  PLOP3.LUT P4, PT, PT, PT, UP0, 0x80, 0x8 ;  /* 0x000000000008781c */ /* 0x000fda0003f8f008 */
[----:B------:R-:W-:Y:S05]  /*cce0*/  @!P4 BRA `(.L_x_5186) ;  /* 0x00000008005cc947 */ /* 0x000fea0003800000 */
[----:B------:R-:W-:Y:S02]  /*ccf0*/  ISETP.LT.AND P5, PT, RZ, UR33, PT ;  /* 0x00000021ff007c0c */ /* 0x000fe4000bfa1270 */
[----:B0123--:R-:W-:Y:S02]  /*cd00*/  MOV R20, UR8 ;  /* 0x0000000800147c02 */ /* 0x00ffe40008000f00 */
        /* <DEDUP_REMOVED lines=27> */
.L_x_5187:
        /* <DEDUP_REMOVED lines=13> */
.L_x_5188:
        /* <DEDUP_REMOVED lines=12> */
.L_x_5189:
        /* <DEDUP_REMOVED lines=19> */
.L_x_5190:
        /* <DEDUP_REMOVED lines=17> */
.L_x_5191:
        /* <DEDUP_REMOVED lines=19> */
.L_x_5192:
        /* <DEDUP_REMOVED lines=26> */
.L_x_5193:
        /* <DEDUP_REMOVED lines=16> */
.L_x_5186:
[----:B------:R-:W-:Y:S01]  /*d660*/  ISETP.LT.AND P5, PT, RZ, UR33, PT ;  /* 0x00000021ff007c0c */ /* 0x000fe2000bfa1270 */
[----:B------:R-:W-:-:S12]  /*d670*/  BRA.U !UP3, `(.L_x_5195) ;  /* 0x000000010b407547 */ /* 0x000fd8000b800000 */
[----:B0123--:R-:W-:Y:S02]  /*d680*/  MOV R20, UR8 ;  /* 0x0000000800147c02 */ /* 0x00ffe40008000f00 */
        /* <DEDUP_REMOVED lines=15> */
.L_x_5195:
[----:B------:R-:W-:Y:S05]  /*d780*/  BRA.U !UP3, `(.L_x_5196) ;  /* 0x000000010b487547 */ /* 0x000fea000b800000 */
[----:B0123--:R-:W-:Y:S01]  /*d790*/  MOV R20, UR8 ;  /* 0x0000000800147c02 */ /* 0x00ffe20008000f00 */
        /* <DEDUP_REMOVED lines=17> */
.L_x_5196:
[----:B------:R-:W-:Y:S05]  /*d8b0*/  BRA.U !UP3, `(.L_x_5197) ;  /* 0x000000010b407547 */ /* 0x000fea000b800000 */
[----:B0123--:R-:W-:Y:S02]  /*d8c0*/  MOV R20, UR8 ;  /* 0x0000000800147c02 */ /* 0x00ffe40008000f00 */
        /* <DEDUP_REMOVED lines=15> */
.L_x_5197:
[----:B------:R-:W-:Y:S05]  /*d9c0*/  BRA.U !UP3, `(.L_x_5198) ;  /* 0x000000010b487547 */ /* 0x000fea000b800000 */
[----:B0123--:R-:W-:Y:S01]  /*d9d0*/  MOV R20, UR8 ;  /* 0x0000000800147c02 */ /* 0x00ffe20008000f00 */
[----:B------:R-:W-:Y:S01]  /*d9e0*/  HFMA2 R178, -RZ, RZ, 0, 0 ;  /* 0x00000000ffb27431 */ /* 0x000fe200000001ff */
[----:B-----5:R-:W-:Y:S02]  /*d9f0*/  LOP3.LUT P6, RZ, R192, 0xff000000, RZ, 0xc0, !PT ;  /* 0xff000000c0ff7812 */ /* 0x020fe400078cc0ff */
[----:B------:R-:W-:Y:S01]  /*da00*/  PRMT R21, R25, 0x7632, R21 ;  /* 0x0000763219157816 */ /* 0x000fe20000000015 */
[----:B------:R-:W-:-:S04]  /*da10*/  @P5 FFMA.FTZ R20, R201, R20, UR10 ;  /* 0x0000000ac9145e23 */ /* 0x000fc80008010014 */
[----:B------:R-:W-:Y:S02]  /*da20*/  IMAD.U32 R21, R21, 0x10000, RZ ;  /* 0x0001000015157824 */ /* 0x000fe400078e00ff */
[----:B------:R-:W-:-:S04]  /*da30*/  @P5 FADD.FTZ R20, R202, -R20 ;  /* 0x80000014ca145221 */ /* 0x000fc80000010000 */
[----:B------:R-:W-:Y:S01]  /*da40*/  @P5 FFMA.FTZ R21, R20, UR32, R21 ;  /* 0x0000002014155c23 */ /* 0x000fe20008010015 */
[----:B------:R-:W-:-:S03]  /*da50*/  @P6 PRMT R20, R165, 0x7632, R20 ;  /* 0x00007632a5146816 */ /* 0x000fc60000000014 */
[----:B------:R-:W-:Y:S01]  /*da60*/  FMUL.FTZ R21, R21, UR23 ;  /* 0x0000001715157c20 */ /* 0x000fe20008410000 */
[----:B------:R-:W-:-:S03]  /*da70*/  @P6 SHF.L.U32 R20, R20, 0x10, RZ ;  /* 0x0000001014146819 */ /* 0x000fc600000006ff */
[----:B------:R-:W-:-:S04]  /*da80*/  FMUL.FTZ R21, R21, UR22 ;  /* 0x0000001615157c20 */ /* 0x000fc80008410000 */
[----:B------:R-:W-:Y:S01]  /*da90*/  @P6 FMUL.FTZ R178, R21, R20 ;  /* 0x0000001415b26220 */ /* 0x000fe20000410000 */
[----:B------:R-:W-:-:S03]  /*daa0*/  FMUL.FTZ R21, R135, R21 ;  /* 0x0000001587157220 */ /* 0x000fc60000410000 */
[----:B------:R-:W-:Y:S02]  /*dab0*/  FADD.FTZ R55, R55, R178 ;  /* 0x000000b237377221 */ /* 0x000fe40000010000 */
[----:B------:R-:W-:-:S04]  /*dac0*/  FSEL R20, R21, RZ, P6 ;  /* 0x000000ff15147208 */ /* 0x000fc80003000000 */
[----:B------:R-:W-:-:S04]  /*dad0*/  F2FP.BF16.F32.PACK_AB R20, RZ, R20 ;  /* 0x00000014ff14723e */ /* 0x000fc800000010ff */
[----:B------:R-:W-:-:S07]  /*dae0*/  PRMT R169, R169, 0x5410, R20 ;  /* 0x00005410a9a97816 */ /* 0x000fce0000000014 */
.L_x_5198:
        /* <DEDUP_REMOVED lines=17> */
.L_x_5199:
[----:B------:R-:W-:Y:S05]  /*dc00*/  BRA.U !UP3, `(.L_x_5200) ;  /* 0x000000010b487547 */ /* 0x000fea000b800000 */
[----:B0123--:R-:W-:Y:S01]  /*dc10*/  MOV R20, UR8 ;  /* 0x0000000800147c02 */ /* 0x00ffe20008000f00 */
[----:B------:R-:W-:Y:S01]  /*dc20*/  IMAD.MOV.U32 R178, RZ, RZ, RZ ;  /* 0x000000ffffb27224 */ /* 0x000fe200078e00ff */
        /* <DEDUP_REMOVED lines=16> */
.L_x_5200:
        /* <DEDUP_REMOVED lines=11> */
[-C--:B------:R-:W-:Y:S01]  /*dde0*/  @P6 FMUL.FTZ R21, R178, R20.reuse ;  /* 0x00000014b2156220 */ /* 0x080fe20000410000 */
[----:B------:R-:W-:-:S03]  /*ddf0*/  FMUL.FTZ R20, R130, R20 ;  /* 0x0000001482147220 */ /* 0x000fc60000410000 */
[----:B------:R-:W-:Y:S02]  /*de00*/  FADD.FTZ R50, R50, R21 ;  /* 0x0000001532327221 */ /* 0x000fe40000010000 */
[----:B------:R-:W-:-:S04]  /*de10*/  FSEL R20, R20, RZ, P6 ;  /* 0x000000ff14147208 */ /* 0x000fc80003000000 */
[----:B------:R-:W-:-:S04]  /*de20*/  F2FP.BF16.F32.PACK_AB R20, RZ, R20 ;  /* 0x00000014ff14723e */ /* 0x000fc800000010ff */
[----:B------:R-:W-:-:S07]  /*de30*/  PRMT R171, R20, 0x7610, R171 ;  /* 0x0000761014ab7816 */ /* 0x000fce00000000ab */
.L_x_5201:
[----:B------:R-:W-:Y:S05]  /*de40*/  BRA.U !UP3, `(.L_x_5194) ;  /* 0x000000190b607547 */ /* 0x000fea000b800000 */
[----:B0123--:R-:W-:Y:S02]  /*de50*/  MOV R20, UR8 ;  /* 0x0000000800147c02 */ /* 0x00ffe40008000f00 */
        /* <DEDUP_REMOVED lines=19> */
.L_x_5185:
[----:B------:R-:W-:-:S04]  /*df90*/  UISETP.NE.U32.AND UP0, UPT, UR26, URZ, UPT ;  /* 0x000000ff1a00728c */ /* 0x000fc8000bf05070 */
[----:B------:R-:W-:-:S06]  /*dfa0*/  UISETP.NE.AND.EX UP0, UPT, UR27, URZ, UPT, UP0 ;  /* 0x000000ff1b00728c */ /* 0x000fcc000bf05300 */
[----:B------:R-:W-:-:S13]  /*dfb0*/  PLOP3.LUT P4, PT, PT, PT, UP0, 0x80, 0x8 ;  /* 0x000000000008781c */ /* 0x000fda0003f8f008 */
[----:B------:R-:W-:Y:S05]  /*dfc0*/  @!P4 BRA `(.L_x_5202) ;  /* 0x00000008004cc947 */ /* 0x000fea0003800000 */
[----:B0123--:R-:W-:Y:S01]  /*dfd0*/  MOV R20, UR8 ;  /* 0x0000000800147c02 */ /* 0x00ffe20008000f00 */
        /* <DEDUP_REMOVED lines=22> */
.L_x_5203:
[----:B------:R-:W-:Y:S05]  /*e140*/  BRA.U !UP3, `(.L_x_5204) ;  /* 0x000000010b307547 */ /* 0x000fea000b800000 */
        /* <DEDUP_REMOVED lines=12> */
.L_x_5204:
        /* <DEDUP_REMOVED lines=17> */
.L_x_5205:
        /* <DEDUP_REMOVED lines=18> */
.L_x_5206:
        /* <DEDUP_REMOVED lines=17> */
.L_x_5207:
        /* <DEDUP_REMOVED lines=18> */
.L_x_5208:
        /* <DEDUP_REMOVED lines=25> */
.L_x_5209:
        /* <DEDUP_REMOVED lines=16> */
.L_x_5202:
[----:B------:R-:W-:Y:S05]  /*e900*/  BRA.U !UP3, `(.L_x_5210) ;  /* 0x000000010b707547 */ /* 0x000fea000b800000 */
[----:B-----5:R-:W-:Y:S01]  /*e910*/  LOP3.LUT P5, RZ, R192, 0xff, RZ, 0xc0, !PT ;  /* 0x000000ffc0ff7812 */ /* 0x020fe200078ac0ff */
[----:B------:R-:W-:Y:S01]  /*e920*/  BSSY.RECONVERGENT B1, `(.L_x_5211) ;  /* 0x000000d000017945 */ /* 0x000fe20003800200 */
[----:B0123--:R-:W-:-:S11]  /*e930*/  MOV R20, RZ ;  /* 0x000000ff00147202 */ /* 0x00ffd60000000f00 */
        /* <DEDUP_REMOVED lines=11> */
.L_x_5212:
[----:B------:R-:W-:Y:S05]  /*e9f0*/  BSYNC.RECONVERGENT B1 ;  /* 0x0000000000017941 */ /* 0x000fea0003800200 */
.L_x_5211:
        /* <DEDUP_REMOVED lines=13> */
.L_x_5210:
[----:B------:R-:W-:Y:S05]  /*ead0*/  BRA.U !UP3, `(.L_x_5213) ;  /* 0x000000010b747547 */ /* 0x000fea000b800000 */
[----:B-----5:R-:W-:Y:S01]  /*eae0*/  LOP3.LUT P5, RZ, R192, 0xff00, RZ, 0xc0, !PT ;  /* 0x0000ff00c0ff7812 */ /* 0x020fe200078ac0ff */
[----:B------:R-:W-:Y:S01]  /*eaf0*/  BSSY.RECONVERGENT B1, `(.L_x_5214) ;  /* 0x000000e000017945 */ /* 0x000fe20003800200 */
[----:B0123--:R-:W-:-:S11]  /*eb00*/  HFMA2 R20, -RZ, RZ, 0, 0 ;  /* 0x00000000ff147431 */ /* 0x00ffd600000001ff */
        /* <DEDUP_REMOVED lines=12> */
.L_x_5215:
[----:B------:R-:W-:Y:S05]  /*ebd0*/  BSYNC.RECONVERGENT B1 ;  /* 0x0000000000017941 */ /* 0x000fea0003800200 */
.L_x_5214:
        /* <DEDUP_REMOVED lines=13> */
.L_x_5213:
        /* <DEDUP_REMOVED lines=15> */
.L_x_5218:
[----:B------:R-:W-:Y:S05]  /*eda0*/  BSYNC.RECONVERGENT B1 ;  /* 0x0000000000017941 */ /* 0x000fea0003800200 */
.L_x_5217:
        /* <DEDUP_REMOVED lines=13> */
.L_x_5216:
        /* <DEDUP_REMOVED lines=16> */
.L_x_5221:
[----:B------:R-:W-:Y:S05]  /*ef80*/  BSYNC.RECONVERGENT B1 ;  /* 0x0000000000017941 */ /* 0x000fea0003800200 */
.L_x_5220:
        /* <DEDUP_REMOVED lines=13> */
.L_x_5219:
[----:B------:R-:W-:Y:S05]  /*f060*/  BRA.U !UP3, `(.L_x_5222) ;  /* 0x000000010b707547 */ /* 0x000fea000b800000 */
[----:B-----5:R-:W-:Y:S01]  /*f070*/  LOP3.LUT P5, RZ, R193, 0xff, RZ, 0xc0, !PT ;  /* 0x000000ffc1ff7812 */ /* 0x020fe200078ac0ff */
[----:B------:R-:W-:Y:S01]  /*f080*/  BSSY.RECONVERGENT B1, `(.L_x_5223) ;  /* 0x000000d000017945 */ /* 0x000fe20003800200 */
[----:B0123--:R-:W-:-:S11]  /*f090*/  MOV R20, RZ ;  /* 0x000000ff00147202 */ /* 0x00ffd60000000f00 */
        /* <DEDUP_REMOVED lines=11> */
.L_x_5224:
[----:B------:R-:W-:Y:S05]  /*f150*/  BSYNC.RECONVERGENT B1 ;  /* 0x0000000000017941 */ /* 0x000fea0003800200 */
.L_x_5223:
        /* <DEDUP_REMOVED lines=13> */
.L_x_5222:
        /* <DEDUP_REMOVED lines=16> */
.L_x_5227:
[----:B------:R-:W-:Y:S05]  /*f330*/  BSYNC.RECONVERGENT B1 ;  /* 0x0000000000017941 */ /* 0x000fea0003800200 */
.L_x_5226:
        /* <DEDUP_REMOVED lines=13> */
.L_x_5225:
        /* <DEDUP_REMOVED lines=15> */
.L_x_5230:
[----:B------:R-:W-:Y:S05]  /*f500*/  BSYNC.RECONVERGENT B1 ;  /* 0x0000000000017941 */ /* 0x000fea0003800200 */
.L_x_5229:
        /* <DEDUP_REMOVED lines=13> */
.L_x_5228:
[----:B------:R-:W-:Y:S05]  /*f5e0*/  BRA.U !UP3, `(.L_x_5194) ;  /* 0x000000010b787547 */ /* 0x000fea000b800000 */
[----:B-----5:R-:W-:Y:S01]  /*f5f0*/  ISETP.GE.U32.AND P5, PT, R192, RZ, PT ;  /* 0x000000ffc000720c */ /* 0x020fe20003fa6070 */
[----:B------:R-:W-:Y:S01]  /*f600*/  BSSY.RECONVERGENT B1, `(.L_x_5231) ;  /* 0x000000f000017945 */ /* 0x000fe20003800200 */
[----:B0123--:R-:W-:Y:S02]  /*f610*/  IMAD.MOV.U32 R20, RZ, RZ, RZ ;  /* 0x000000ffff147224 */ /* 0x00ffe400078e00ff */
        /* <DEDUP_REMOVED lines=13> */
.L_x_5232:
[----:B------:R-:W-:Y:S05]  /*f6f0*/  BSYNC.RECONVERGENT B1 ;  /* 0x0000000000017941 */ /* 0x000fea0003800200 */
.L_x_5231:
        /* <DEDUP_REMOVED lines=13> */
.L_x_5194:
[----:B0123--:R-:W0:Y:S01]  /*f7d0*/  @P4 LDC.64 R20, c[0x0][0x478] ;  /* 0x00011e00ff144b82 */ /* 0x00fe220000000a00 */
        /* <DEDUP_REMOVED lines=10> */
.L_x_5183:
[----:B------:R-:W-:Y:S05]  /*f880*/  BSYNC.RECONVERGENT B0 ;  /* 0x0000000000007941 */ /* 0x000fea0003800200 */
.L_x_5182:
[----:B0123--:R-:W2:Y:S01]  /*f890*/  LDL R20, [R1+0x14] ;  /* 0x0000140001147983 */ /* 0x00fea20000100800 */
[----:B------:R-:W-:Y:S01]  /*f8a0*/  BSSY.RECONVERGENT B0, `(.L_x_5233) ;  /* 0x00002c3000007945 */ /* 0x000fe20003800200 */
[----:B--2---:R-:W-:-:S13]  /*f8b0*/  ISETP.NE.AND P4, PT, R20, RZ, PT ;  /* 0x000000ff1400720c */ /* 0x004fda0003f85270 */
[----:B------:R-:W-:Y:S05]  /*f8c0*/  @!P4 BRA `(.L_x_5234) ;  /* 0x0000002c0000c947 */ /* 0x000fea0003800000 */
[----:B------:R-:W-:-:S04]  /*f8d0*/  UISETP.NE.U32.AND UP0, UPT, UR24, URZ, UPT ;  /* 0x000000ff1800728c */ /* 0x000fc8000bf05070 */
[----:B------:R-:W-:Y:S01]  /*f8e0*/  UISETP.NE.AND.EX UP0, UPT, UR25, URZ, UPT, UP0 ;  /* 0x000000ff1900728c */ /* 0x000fe2000bf05300 */
[----:B------:R-:W-:Y:S10]  /*f8f0*/  BRA.U !UP3, `(.L_x_5235) ;  /* 0x000000010b0c7547 */ /* 0x000ff4000b800000 */
[----:B------:R-:W0:Y:S02]  /*f900*/  LDC.64 R20, c[0x0][0x390] ;  /* 0x0000e400ff147b82 */ /* 0x000e240000000a00 */
[----:B0-----:R-:W-:-:S05]  /*f910*/  IMAD.WIDE.U32 R20, R176, 0x10, R20 ;  /* 0x00000010b0147825 */ /* 0x001fca00078e0014 */
[----:B-----5:R0:W5:Y:S02]  /*f920*/  LDG.E.128 R164, desc[UR20][R20.64] ;  /* 0x0000001414a47981 */ /* 0x020164000c1e1d00 */
.L_x_5235:
[----:B------:R-:W-:Y:S05]  /*f930*/  BRA.U !UP0, `(.L_x_5236) ;  /* 0x0000001108c87547 */ /* 0x000fea000b800000 */
[----:B------:R-:W-:-:S04]  /*f940*/  UISETP.NE.U32.AND UP0, UPT, UR26, URZ, UPT ;  /* 0x000000ff1a00728c */ /* 0x000fc8000bf05070 */
[----:B------:R-:W-:-:S06]  /*f950*/  UISETP.NE.AND.EX UP0, UPT, UR27, URZ, UPT, UP0 ;  /* 0x000000ff1b00728c */ /* 0x000fcc000bf05300 */
[----:B------:R-:W-:-:S13]  /*f960*/  PLOP3.LUT P4, PT, PT, PT, UP0, 0x80, 0x8 ;  /* 0x000000000008781c */ /* 0x000fda0003f8f008 */
[----:B------:R-:W-:Y:S05]  /*f970*/  @!P4 BRA `(.L_x_5237) ;  /* 0x000000080064c947 */ /* 0x000fea0003800000 */
[----:B------:R-:W-:Y:S01]  /*f980*/  ISETP.LT.AND P5, PT, RZ, UR33, PT ;  /* 0x00000021ff007c0c */ /* 0x000fe2000bfa1270 */
[----:B-----5:R-:W-:Y:S01]  /*f990*/  IMAD.U32 R173, R161, 0x10000, RZ ;  /* 0x00010000a1ad7824 */ /* 0x020fe200078e00ff */
[----:B0-----:R-:W-:Y:S02]  /*f9a0*/  MOV R20, UR8 ;  /* 0x0000000800147c02 */ /* 0x001fe40008000f00 */
[----:B------:R-:W-:Y:S02]  /*f9b0*/  PRMT R21, R160, 0x7632, R21 ;  /* 0x00007632a0157816 */ /* 0x000fe40000000015 */
[----:B------:R-:W-:Y:S02]  /*f9c0*/  MOV R172, UR8 ;  /* 0x0000000800ac7c02 */ /* 0x000fe40008000f00 */
[----:B------:R-:W-:-:S05]  /*f9d0*/  SHF.L.U32 R21, R21, 0x10, RZ ;  /* 0x0000001015157819 */ /* 0x000fca00000006ff */
        /* <DEDUP_REMOVED lines=23> */
.L_x_5238:
        /* <DEDUP_REMOVED lines=13> */
.L_x_5239:
        /* <DEDUP_REMOVED lines=12> */
.L_x_5240:
        /* <DEDUP_REMOVED lines=19> */
.L_x_5241:
        /* <DEDUP_REMOVED lines=17> */
.L_x_5242:
        /* <DEDUP_REMOVED lines=19> */
.L_x_5243:
[----:B------:R-:W2:Y:S04]  /*10050*/  LDL R181, [R1+0xc] ;  /* 0x00000c0001b57983 */ /* 0x000ea80000100800 */
[----:B------:R-:W3:Y:S01]  /*10060*/  LDL R180, [R1+0x8] ;  /* 0x0000080001b47983 */ /* 0x000ee20000100800 */
[----:B------:R-:W-:Y:S02]  /*10070*/  MOV R20, UR8 ;  /* 0x0000000800147c02 */ /* 0x000fe40008000f00 */
[----:B------:R-:W-:Y:S01]  /*10080*/  F2FP.BF16.F32.PACK_AB R173, R175, R173 ;  /* 0x000000adafad723e */ /* 0x000fe200000010ff */
[----:B------:R-:W-:Y:S01]  /*10090*/  IMAD.U32 R175, RZ, RZ, UR8 ;  /* 0x00000008ffaf7e24 */ /* 0x000fe2000f8e00ff */
[----:B------:R-:W-:Y:S01]  /*100a0*/  F2FP.BF16.F32.PACK_AB R174, R178, R174 ;  /* 0x000000aeb2ae723e */ /* 0x000fe200000010ff */
[----:B------:R-:W-:Y:S01]  /*100b0*/  @P5 FFMA.FTZ R20, R213, R20, UR10 ;  /* 0x0000000ad5145e23 */ /* 0x000fe20008010014 */
[----:B------:R-:W-:-:S02]  /*100c0*/  PRMT R178, R163, 0x7632, R178 ;  /* 0x00007632a3b27816 */ /* 0x000fc400000000b2 */
[----:B------:R-:W-:Y:S01]  /*100d0*/  F2FP.BF16.F32.PACK_AB R172, R21, R172 ;  /* 0x000000ac15ac723e */ /* 0x000fe200000010ff */
[----:B------:R-:W-:Y:S01]  /*100e0*/  @P5 FADD.FTZ R179, R214, -R20 ;  /* 0x80000014d6b35221 */ /* 0x000fe20000010000 */
[----:B------:R-:W-:Y:S02]  /*100f0*/  SHF.L.U32 R20, R163, 0x10, RZ ;  /* 0x00000010a3147819 */ /* 0x000fe400000006ff */
[----:B------:R-:W-:-:S03]  /*10100*/  SHF.L.U32 R178, R178, 0x10, RZ ;  /* 0x00000010b2b27819 */ /* 0x000fc600000006ff */
[----:B------:R-:W-:Y:S01]  /*10110*/  @P5 FFMA.FTZ R20, R179, UR32, R20 ;  /* 0x00000020b3145c23 */ /* 0x000fe20008010014 */
[----:B--2---:R-:W-:-:S04]  /*10120*/  @P5 FFMA.FTZ R175, R181, R175, UR10 ;  /* 0x0000000ab5af5e23 */ /* 0x004fc800080100af */
[----:B---3--:R-:W-:-:S04]  /*10130*/  @P5 FADD.FTZ R175, R180, -R175 ;  /* 0x800000afb4af5221 */ /* 0x008fc80000010000 */
        /* <DEDUP_REMOVED lines=13> */
.L_x_5244:
        /* <DEDUP_REMOVED lines=16> */
.L_x_5237:
[----:B------:R-:W-:Y:S01]  /*10310*/  ISETP.LT.AND P5, PT, RZ, UR33, PT ;  /* 0x00000021ff007c0c */ /* 0x000fe2000bfa1270 */
[----:B------:R-:W-:-:S12]  /*10320*/  BRA.U !UP3, `(.L_x_5246) ;  /* 0x000000010b407547 */ /* 0x000fd8000b800000 */
        /* <DEDUP_REMOVED lines=16> */
.L_x_5246:
[----:B------:R-:W-:Y:S05]  /*10430*/  BRA.U !UP3, `(.L_x_5247) ;  /* 0x000000010b487547 */ /* 0x000fea000b800000 */
[----:B0-----:R-:W-:Y:S01]  /*10440*/  MOV R20, UR8 ;  /* 0x0000000800147c02 */ /* 0x001fe20008000f00 */
        /* <DEDUP_REMOVED lines=17> */
.L_x_5247:
        /* <DEDUP_REMOVED lines=17> */
.L_x_5248:
[----:B------:R-:W-:Y:S05]  /*10670*/  BRA.U !UP3, `(.L_x_5249) ;  /* 0x000000010b487547 */ /* 0x000fea000b800000 */
[----:B0-----:R-:W-:Y:S01]  /*10680*/  MOV R20, UR8 ;  /* 0x0000000800147c02 */ /* 0x001fe20008000f00 */
        /* <DEDUP_REMOVED lines=17> */
.L_x_5249:
        /* <DEDUP_REMOVED lines=17> */
.L_x_5250:
        /* <DEDUP_REMOVED lines=19> */
.L_x_5251:
        /* <DEDUP_REMOVED lines=17> */
.L_x_5252:
[----:B------:R-:W-:Y:S05]  /*10af0*/  BRA.U !UP3, `(.L_x_5245) ;  /* 0x000000190b507547 */ /* 0x000fea000b800000 */
[----:B------:R-:W2:Y:S04]  /*10b00*/  LDL R179, [R1+0xc] ;  /* 0x00000c0001b37983 */ /* 0x000ea80000100800 */
[----:B------:R-:W3:Y:S01]  /*10b10*/  LDL R178, [R1+0x8] ;  /* 0x0000080001b27983 */ /* 0x000ee20000100800 */
[----:B0-----:R-:W-:Y:S02]  /*10b20*/  MOV R20, UR8 ;  /* 0x0000000800147c02 */ /* 0x001fe40008000f00 */
        /* <DEDUP_REMOVED lines=19> */
.L_x_5236:
[----:B------:R-:W-:-:S04]  /*10c60*/  UISETP.NE.U32.AND UP0, UPT, UR26, URZ, UPT ;  /* 0x000000ff1a00728c */ /* 0x000fc8000bf05070 */
[----:B------:R-:W-:-:S06]  /*10c70*/  UISETP.NE.AND.EX UP0, UPT, UR27, URZ, UPT, UP0 ;  /* 0x000000ff1b00728c */ /* 0x000fcc000bf05300 */
[----:B------:R-:W-:-:S13]  /*10c80*/  PLOP3.LUT P4, PT, PT, PT, UP0, 0x80, 0x8 ;  /* 0x000000000008781c */ /* 0x000fda0003f8f008 */
[----:B------:R-:W-:Y:S05]  /*10c90*/  @!P4 BRA `(.L_x_5253) ;  /* 0x000000080054c947 */ /* 0x000fea0003800000 */
[----:B0-----:R-:W-:Y:S02]  /*10ca0*/  MOV R20, UR8 ;  /* 0x0000000800147c02 */ /* 0x001fe40008000f00 */
        /* <DEDUP_REMOVED lines=22> */
.L_x_5254:
        /* <DEDUP_REMOVED lines=13> */
.L_x_5255:
[----:B------:R-:W-:-:S04]  /*10ee0*/  IMAD.U32 R172, RZ, RZ, UR8 ;  /* 0x00000008ffac7e24 */ /* 0x000fc8000f8e00ff */
        /* <DEDUP_REMOVED lines=16> */
.L_x_5256:
        /* <DEDUP_REMOVED lines=18> */
.L_x_5257:
        /* <DEDUP_REMOVED lines=17> */
.L_x_5258:
        /* <DEDUP_REMOVED lines=18> */
.L_x_5259:
[----:B------:R-:W2:Y:S04]  /*11340*/  LDL R179, [R1+0xc] ;  /* 0x00000c0001b37983 */ /* 0x000ea80000100800 */
[----:B------:R-:W3:Y:S01]  /*11350*/  LDL R178, [R1+0x8] ;  /* 0x0000080001b27983 */ /* 0x000ee20000100800 */
[----:B------:R-:W-:Y:S02]  /*11360*/  F2FP.BF16.F32.PACK_AB R173, R172, R173 ;  /* 0x000000adacad723e */ /* 0x000fe400000010ff */
[----:B------:R-:W-:Y:S02]  /*11370*/  F2FP.BF16.F32.PACK_AB R172, R20, R21 ;  /* 0x0000001514ac723e */ /* 0x000fe400000010ff */
[----:B------:R-:W-:Y:S02]  /*11380*/  MOV R21, UR8 ;  /* 0x0000000800157c02 */ /* 0x000fe40008000f00 */
[----:B------:R-:W-:-:S02]  /*11390*/  MOV R20, UR8 ;  /* 0x0000000800147c02 */ /* 0x000fc40008000f00 */
[----:B------:R-:W-:Y:S01]  /*113a0*/  F2FP.BF16.F32.PACK_AB R174, R175, R174 ;  /* 0x000000aeafae723e */ /* 0x000fe200000010ff */
        /* <DEDUP_REMOVED lines=20> */
.L_x_5260:
        /* <DEDUP_REMOVED lines=16> */
.L_x_5253:
        /* <DEDUP_REMOVED lines=15> */
.L_x_5263:
[----:B------:R-:W-:Y:S05]  /*116e0*/  BSYNC.RECONVERGENT B1 ;  /* 0x0000000000017941 */ /* 0x000fea0003800200 */
.L_x_5262:
        /* <DEDUP_REMOVED lines=13> */
.L_x_5261:
        /* <DEDUP_REMOVED lines=16> */
.L_x_5266:
[----:B------:R-:W-:Y:S05]  /*118c0*/  BSYNC.RECONVERGENT B1 ;  /* 0x0000000000017941 */ /* 0x000fea0003800200 */
.L_x_5265:
        /* <DEDUP_REMOVED lines=13> */
.L_x_5264:
        /* <DEDUP_REMOVED lines=15> */
.L_x_5269:
[----:B------:R-:W-:Y:S05]  /*11a90*/  BSYNC.RECONVERGENT B1 ;  /* 0x0000000000017941 */ /* 0x000fea0003800200 */
.L_x_5268:
        /* <DEDUP_REMOVED lines=13> */
.L_x_5267:
        /* <DEDUP_REMOVED lines=16> */
.L_x_5272:
[----:B------:R-:W-:Y:S05]  /*11c70*/  BSYNC.RECONVERGENT B1 ;  /* 0x0000000000017941 */ /* 0x000fea0003800200 */
.L_x_5271:
        /* <DEDUP_REMOVED lines=13> */
.L_x_5270:
        /* <DEDUP_REMOVED lines=15> */
.L_x_5275:
[----:B------:R-:W-:Y:S05]  /*11e40*/  BSYNC.RECONVERGENT B1 ;  /* 0x0000000000017941 */ /* 0x000fea0003800200 */
.L_x_5274:
        /* <DEDUP_REMOVED lines=13> */
.L_x_5273:
        /* <DEDUP_REMOVED lines=16> */
.L_x_5278:
[----:B------:R-:W-:Y:S05]  /*12020*/  BSYNC.RECONVERGENT B1 ;  /* 0x0000000000017941 */ /* 0x000fea0003800200 */
.L_x_5277:
        /* <DEDUP_REMOVED lines=13> */
.L_x_5276:
[----:B------:R-:W-:Y:S05]  /*12100*/  BRA.U !UP3, `(.L_x_5279) ;  /* 0x000000010b707547 */ /* 0x000fea000b800000 */
[----:B-----5:R-:W-:Y:S01]  /*12110*/  LOP3.LUT P5, RZ, R195, 0xff0000, RZ, 0xc0, !PT ;  /* 0x00ff0000c3ff7812 */ /* 0x020fe200078ac0ff */
[----:B------:R-:W-:Y:S01]  /*12120*/  BSSY.RECONVERGENT B1, `(.L_x_5280) ;  /* 0x000000d000017945 */ /* 0x000fe20003800200 */
[----:B0-----:R-:W-:-:S11]  /*12130*/  MOV R20, RZ ;  /* 0x000000ff00147202 */ /* 0x001fd60000000f00 */
        /* <DEDUP_REMOVED lines=11> */
.L_x_5281:
[----:B------:R-:W-:Y:S05]  /*121f0*/  BSYNC.RECONVERGENT B1 ;  /* 0x0000000000017941 */ /* 0x000fea0003800200 */
.L_x_5280:
        /* <DEDUP_REMOVED lines=13> */
.L_x_5279:
[----:B------:R-:W-:Y:S05]  /*122d0*/  BRA.U !UP3, `(.L_x_5245) ;  /* 0x000000010b587547 */ /* 0x000fea000b800000 */
[----:B------:R-:W2:Y:S04]  /*122e0*/  LDL R178, [R1+0xc] ;  /* 0x00000c0001b27983 */ /* 0x000ea80000100800 */
[----:B0-----:R-:W3:Y:S01]  /*122f0*/  LDL R21, [R1+0x8] ;  /* 0x0000080001157983 */ /* 0x001ee20000100800 */
        /* <DEDUP_REMOVED lines=20> */
.L_x_5245:
[----:B0-----:R-:W0:Y:S01]  /*12440*/  @P4 LDC.64 R20, c[0x0][0x478] ;  /* 0x00011e00ff144b82 */ /* 0x001e220000000a00 */
[----:B------:R-:W1:Y:S01]  /*12450*/  @UP3 LDCU.64 UR6, c[0x0][0x468] ;  /* 0x00008d00ff0637ac */ /* 0x000e620008000a00 */
[----:B------:R-:W-:Y:S01]  /*12460*/  PLOP3.LUT P5, PT, PT, PT, UP3, 0x80, 0x8 ;  /* 0x000000000008781c */ /* 0x000fe20003faf038 */
[----:B0-----:R-:W-:-:S05]  /*12470*/  @P4 IMAD.WIDE.U32 R20, R177, 0x10, R20 ;  /* 0x00000010b1144825 */ /* 0x001fca00078e0014 */
[----:B------:R0:W-:Y:S01]  /*12480*/  @P4 STG.E.128 desc[UR20][R20.64], R172 ;  /* 0x000000ac14004986 */ /* 0x0001e2000c101d14 */
[----:B------:R-:W-:Y:S02]  /*12490*/  PLOP3.LUT P4, PT, PT, PT, UP3, 0x80, 0x8 ;  /* 0x000000000008781c */ /* 0x000fe40003f8f038 */
[----:B0-----:R-:W-:-:S11]  /*124a0*/  MOV R20, 0x10 ;  /* 0x0000001000147802 */ /* 0x001fd60000000f00 */
[----:B-1----:R-:W-:-:S05]  /*124b0*/  @P4 IMAD.WIDE.U32 R20, R176, R20, UR6 ;  /* 0x00000006b0144e25 */ /* 0x002fca000f8e0014 */
[----:B------:R0:W-:Y:S02]  /*124c0*/  @P5 STG.E.128 desc[UR20][R20.64], R168 ;  /* 0x000000a814005986 */ /* 0x0001e4000c101d14 */
.L_x_5234:
[----:B------:R-:W-:Y:S05]  /*124d0*/  BSYNC.RECONVERGENT B0 ;  /* 0x0000000000007941 */ /* 0x000fea0003800200 */
.L_x_5233:
[----:B------:R-:W-:Y:S02]  /*124e0*/  UIADD3 UR11, UPT, UPT, UR11, UR28, URZ ;  /* 0x0000001c0b0b7290 */ /* 0x000fe4000fffe0ff */
[----:B------:R-:W-:Y:S02]  /*124f0*/  UPLOP3.LUT UP1, UPT, UPT, UPT, UP1, 0x40, 0x4 ;  /* 0x000000000004789c */ /* 0x000fe40003f2e810 */
[----:B------:R-:W-:-:S09]  /*12500*/  UISETP.GE.AND UP0, UPT, UR11, UR29, UPT ;  /* 0x0000001d0b00728c */ /* 0x000fd2000bf06270 */
[----:B------:R-:W-:Y:S05]  /*12510*/  BRA.U !UP0, `(.L_x_5282) ;  /* 0xfffffeed08087547 */ /* 0x000fea000b83ffff */
.L_x_5014:
        /* <DEDUP_REMOVED lines=28> */
.L_x_5284:
[----:B------:R-:W-:Y:S05]  /*126e0*/  BSYNC.RECONVERGENT B0 ;  /* 0x0000000000007941 */ /* 0x000fea0003800200 */
.L_x_5283:
        /* <DEDUP_REMOVED lines=23> */
.L_x_5286:
[----:B------:R-:W-:Y:S05]  /*12860*/  BSYNC.RECONVERGENT B0 ;  /* 0x0000000000007941 */ /* 0x000fea0003800200 */
.L_x_5285:
        /* <DEDUP_REMOVED lines=23> */
.L_x_5288:
[----:B------:R-:W-:Y:S05]  /*129e0*/  BSYNC.RECONVERGENT B0 ;  /* 0x0000000000007941 */ /* 0x000fea0003800200 */
.L_x_5287:
        /* <DEDUP_REMOVED lines=23> */
.L_x_5290:
[----:B------:R-:W-:Y:S05]  /*12b60*/  BSYNC.RECONVERGENT B0 ;  /* 0x0000000000007941 */ /* 0x000fea0003800200 */
.L_x_5289:
        /* <DEDUP_REMOVED lines=24> */
.L_x_5291:
        /* <DEDUP_REMOVED lines=9> */
.L_x_19331:


//--------------------- .text._ZN10layer_norm22ln_bwd_finalize_kernelINS_22Kernel_traits_finalizeILj5120Ef13__nv_bfloat16S2_S2_fjLb1ELj1024ELj4ENS_18Kernel_traits_baseILj5120EfS2_S2_S2_fjLj1024EEEEELb1ELb1EEEvNS_9BwdParamsE --------------------------
	.section	.text._ZN10layer_norm22ln_bwd_finalize_kernelINS_22Kernel_traits_finalizeILj5120Ef13__nv_bfloat16S2_S2_fjLb1ELj1024ELj4ENS_18Kernel_traits_baseILj5120EfS2_S2_S2_fjLj1024EEEEELb1ELb1EEEvNS_9BwdParamsE,"ax",@progbits
	.align	128
        .global         _ZN10layer_norm22ln_bwd_finalize_kernelINS_22Kernel_traits_finalizeILj5120Ef13__nv_bfloat16S2_S2_fjLb1ELj1024ELj4ENS_18Kernel_traits_baseILj5120EfS2_S2_S2_fjLj1024EEEEELb1ELb1EEEvNS_9BwdParamsE
        .type           _ZN10layer_norm22ln_bwd_finalize_kernelINS_22Kernel_traits_finalizeILj5120Ef13__nv_bfloat16S2_S2_fjLb1ELj1024ELj4ENS_18Kernel_traits_baseILj5120EfS2_S2_S2_fjLj1024EEEEELb1ELb1EEEvNS_9BwdParamsE,@function
        .size           _ZN10layer_norm22ln_bwd_finalize_kernelINS_22Kernel_traits_finalizeILj5120Ef13__nv_bfloat16S2_S2_fjLb1ELj1024ELj4ENS_18Kernel_traits_baseILj5120EfS2_S2_S2_fjLj1024EEEEELb1ELb1EEEvNS_9BwdParamsE,(.L_x_19332 - _ZN10layer_norm22ln_bwd_finalize_kernelINS_22Kernel_traits_finalizeILj5120Ef13__nv_bfloat16S2_S2_fjLb1ELj1024ELj4ENS_18Kernel_traits_baseILj5120EfS2_S2_S2_fjLj1024EEEEELb1ELb1EEEvNS_9BwdParamsE)
        .other          _ZN10layer_norm22ln_bwd_finalize_kernelINS_22Kernel_traits_finalizeILj5120Ef13__nv_bfloat16S2_S2_fjLb1ELj1024ELj4ENS_18Kernel_traits_baseILj5120EfS2_S2_S2_fjLj1024EEEEELb1ELb1EEEvNS_9BwdParamsE,@"STO_CUDA_ENTRY STV_DEFAULT"
_ZN10layer_norm22ln_bwd_finalize_kernelINS_22Kernel_traits_finalizeILj5120Ef13__nv_bfloat16S2_S2_fjLb1ELj1024ELj4ENS_18Kernel_traits_baseILj5120EfS2_S2_S2_fjLj1024EEEEELb1ELb1EEEvNS_9BwdParamsE:
.text._ZN10layer_norm22ln_bwd_finalize_kernelINS_22Kernel_traits_finalizeILj5120Ef13__nv_bfloat16S2_S2_fjLb1ELj1024ELj4ENS_18Kernel_traits_baseILj5120EfS2_S2_S2_fjLj1024EEEEELb1ELb1EEEvNS_9BwdParamsE:
        /* <DEDUP_REMOVED lines=13> */
[----:B------:R-:W-:Y:S01]  /*00d0*/  LOP3.LUT R4, R0, 0x1f, RZ, 0xc0, !PT ;  /* 0x0000001f00047812 */ /* 0x000fe200078ec0ff */
[----:B------:R-:W-:Y:S01]  /*00e0*/  HFMA2 R6, -RZ, RZ, 0, 0 ;  /* 0x00000000ff067431 */ /* 0x000fe200000001ff */
[----:B------:R-:W-:Y:S02]  /*00f0*/  MOV R22, RZ ;  /* 0x000000ff00167202 */ /* 0x000fe40000000f00 */
[----:B------:R-:W-:-:S02]  /*0100*/  LOP3.LUT R9, R9, 0x7ffffff0, RZ, 0xc0, !PT ;  /* 0x7ffffff009097812 */ /* 0x000fc400078ec0ff */
        /* <DEDUP_REMOVED lines=43> */
.L_x_5296:
        /* <DEDUP_REMOVED lines=87> */
.L_x_5295:
[----:B------:R-:W-:Y:S05]  /*0930*/  BSYNC.RECONVERGENT B1 ;  /* 0x0000000000017941 */ /* 0x000fea0003800200 */
.L_x_5294:
        /* <DEDUP_REMOVED lines=50> */
.L_x_5298:
[----:B------:R-:W-:Y:S05]  /*0c60*/  BSYNC.RECONVERGENT B1 ;  /* 0x0000000000017941 */ /* 0x000fea0003800200 */
.L_x_5297:
        /* <DEDUP_REMOVED lines=30> */
.L_x_5300:
[----:B------:R-:W-:Y:S05]  /*0e50*/  BSYNC.RECONVERGENT B1 ;  /* 0x0000000000017941 */ /* 0x000fea0003800200 */
.L_x_5299:
        /* <DEDUP_REMOVED lines=15> */
.L_x_5293:
[----:B------:R-:W-:Y:S05]  /*0f50*/  BSYNC.RECONVERGENT B0 ;  /* 0x0000000000007941 */ /* 0x000fea0003800200 */
.L_x_5292:
        /* <DEDUP_REMOVED lines=70> */
.L_x_5301:
        /* <DEDUP_REMOVED lines=12> */
.L_x_19332:


//--------------------- .text._ZN10layer_norm13ln_bwd_kernelINS_13Kernel_traitsIf13__nv_bfloat16S2_S2_fjLj5120ELj1ELj1ELj4ELj16ENS_18Kernel_traits_baseILj5120EfS2_S2_S2_fjLj128EEEEELb1ELb1ELb1ELb1EEEvNS_9BwdParamsE --------------------------
	.section	.text._ZN10layer_norm13ln_bwd_kernelINS_13Kernel_traitsIf13__nv_bfloat16S2_S2_fjLj5120ELj1ELj1ELj4ELj16ENS_18Kernel_traits_baseILj5120EfS2_S2_S2_fjLj128EEEEELb1ELb1ELb1ELb1EEEvNS_9BwdParamsE,"ax",@progbits
	.align	128
        .global         _ZN10layer_norm13ln_bwd_kernelINS_13Kernel_traitsIf13__nv_bfloat16S2_S2_fjLj5120ELj1ELj1ELj4ELj16ENS_18Kernel_traits_baseILj5120EfS2_S2_S2_fjLj128EEEEELb1ELb1ELb1ELb1EEEvNS_9BwdParamsE
        .type           _ZN10layer_norm13ln_bwd_kernelINS_13Kernel_traitsIf13__nv_bfloat16S2_S2_fjLj5120ELj1ELj1ELj4ELj16ENS_18Kernel_traits_baseILj5120EfS2_S2_S2_fjLj128EEEEELb1ELb1ELb1ELb1EEEvNS_9BwdParamsE,@function
        .size           _ZN10layer_norm13ln_bwd_kernelINS_13Kernel_traitsIf13__nv_bfloat16S2_S2_fjLj5120ELj1ELj1ELj4ELj16ENS_18Kernel_traits_baseILj5120EfS2_S2_S2_fjLj128EEEEELb1ELb1ELb1ELb1EEEvNS_9BwdParamsE,(.L_x_19333 - _ZN10layer_norm13ln_bwd_kernelINS_13Kernel_traitsIf13__nv_bfloat16S2_S2_fjLj5120ELj1ELj1ELj4ELj16ENS_18Kernel_traits_baseILj5120EfS2_S2_S2_fjLj128EEEEELb1ELb1ELb1ELb1EEEvNS_9BwdParamsE)
        .other          _ZN10layer_norm13ln_bwd_kernelINS_13Kernel_traitsIf13__nv_bfloat16S2_S2_fjLj5120ELj1ELj1ELj4ELj16ENS_18Kernel_traits_baseILj5120EfS2_S2_S2_fjLj128EEEEELb1ELb1ELb1ELb1EEEvNS_9BwdParamsE,@"STO_CUDA_ENTRY STV_DEFAULT"
_ZN10layer_norm13ln_bwd_kernelINS_13Kernel_traitsIf13__nv_bfloat16S2_S2_fjLj5120ELj1ELj1ELj4ELj16ENS_18Kernel_traits_baseILj5120EfS2_S2_S2_fjLj128EEEEELb1ELb1ELb1ELb1EEEvNS_9BwdParamsE:
.text._ZN10layer_norm13ln_bwd_kernelINS_13Kernel_traitsIf13__nv_bfloat16S2_S2_fjLj5120ELj1ELj1ELj4ELj16ENS_18Kernel_traits_baseILj5120EfS2_S2_S2_fjLj128EEEEELb1ELb1ELb1ELb1EEEvNS_9BwdParamsE:
        /* <DEDUP_REMOVED lines=96> */
[----:B------:R-:W2:Y:S01]  /*0600*/  LDG.E.128 R168, desc[UR20][R2.64] ;  /* 0x0000001402a87981 */ /* 0x000ea2000c1e1d00 */
[----:B------:R-:W0:Y:S01]  /*0610*/  LDCU.128 UR16, c[0x0][0x3f0] ;  /* 0x00007e00ff1077ac */ /* 0x000e220008000c00 */
[----:B----4-:R-:W-:-:S02]  /*0620*/  IMAD.WIDE.U32 R4, R0, 0x20, R4 ;  /* 0x0000002000047825 */ /* 0x010fc400078e0004 */
[----:B------:R-:W4:Y:S01]  /*0630*/  LDG.E.128 R164, desc[UR20][R2.64+0x10] ;  /* 0x0000101402a47981 */ /* 0x000f22000c1e1d00 */
        /* <DEDUP_REMOVED lines=41> */
.L_x_5551:
[----:B------:R-:W-:-:S06]  /*08d0*/  UIMAD.WIDE UR10, UR8, 0x4, UR14 ;  /* 0x00000004080a78a5 */ /* 0x000fcc000f8e020e */
[----:B0-----:R-:W-:Y:S02]  /*08e0*/  MOV R180, UR10 ;  /* 0x0000000a00b47c02 */ /* 0x001fe40008000f00 */
[----:B------:R-:W-:-:S05]  /*08f0*/  MOV R181, UR11 ;  /* 0x0000000b00b57c02 */ /* 0x000fca0008000f00 */
[----:B------:R0:W3:Y:S01]  /*0900*/  LDG.E R180, desc[UR20][R180.64] ;  /* 0x00000014b4b47981 */ /* 0x0000e2000c1e1900 */
        /* <DEDUP_REMOVED lines=13> */
[----:B--2---:R-:W0:Y:S01]  /*09e0*/  S2R R15, SR_TID.X ;  /* 0x00000000000f7919 */ /* 0x004e220000002100 */
[----:B------:R-:W-:Y:S01]  /*09f0*/  UIMAD UR9, UR8, UR26, URZ ;  /* 0x0000001a080972a4 */ /* 0x000fe2000f8e02ff */
[----:B------:R-:W1:Y:S01]  /*0a00*/  LDC.64 R4, c[0x0][0x3a8] ;  /* 0x0000ea00ff047b82 */ /* 0x000e620000000a00 */
[----:B------:R2:W-:Y:S02]  /*0a10*/  STL [R1+0x168], R36 ;  /* 0x0001682401007387 */ /* 0x0005e40000100800 */
[----:B------:R-:W-:Y:S02]  /*0a20*/  USHF.R.S32.HI UR10, URZ, 0x1f, UR9 ;  /* 0x0000001fff0a7899 */ /* 0x000fe40008011409 */
[----:B------:R-:W-:Y:S01]  /*0a30*/  UIMAD.WIDE UR32, UR8, 0x4, UR12 ;  /* 0x00000004082078a5 */ /* 0x000fe2000f8e020c */
[----:B------:R-:W-:Y:S01]  /*0a40*/  STL [R1+0x164], R35 ;  /* 0x0001642301007387 */ /* 0x000fe20000100800 */
[----:B------:R-:W-:Y:S01]  /*0a50*/  ULEA.HI UR10, UR10, UR9, URZ, 0x3 ;  /* 0x000000090a0a7291 */ /* 0x000fe2000f8f18ff */
[----:B------:R-:W3:Y:S02]  /*0a60*/  LDC.64 R10, c[0x0][0x428] ;  /* 0x00010a00ff0a7b82 */ /* 0x000ee40000000a00 */
[----:B------:R-:W-:Y:S03]  /*0a70*/  STL [R1+0x160], R34 ;  /* 0x0001602201007387 */ /* 0x000fe60000100800 */
[----:B------:R-:W-:Y:S01]  /*0a80*/  MOV R8, UR10 ;  /* 0x0000000a00087c02 */ /* 0x000fe20008000f00 */
[----:B------:R-:W-:Y:S01]  /*0a90*/  UIADD3 UR9, UPT, UPT, UR30, -0x1, URZ ;  /* 0xffffffff1e097890 */ /* 0x000fe2000fffe0ff */
[----:B------:R-:W-:Y:S01]  /*0aa0*/  STL [R1+0x15c], R33 ;  /* 0x00015c2101007387 */ /* 0x000fe20000100800 */
[----:B------:R-:W-:Y:S01]  /*0ab0*/  ISETP.NE.U32.AND P0, PT, RZ, UR4, PT ;  /* 0x00000004ff007c0c */ /* 0x000fe2000bf05070 */
[----:B------:R-:W-:Y:S01]  /*0ac0*/  UISETP.GE.AND UP2, UPT, UR11, 0x1, UPT ;  /* 0x000000010b00788c */ /* 0x000fe2000bf46270 */
[----:B------:R-:W4:Y:S01]  /*0ad0*/  LDC.64 R234, c[0x0][0x3b0] ;  /* 0x0000ec00ffea7b82 */ /* 0x000f220000000a00 */
[----:B0-----:R-:W-:Y:S01]  /*0ae0*/  LEA.HI.SX32 R8, R8, R15, 0x1d ;  /* 0x0000000f08087211 */ /* 0x001fe200078feaff */
[----:B------:R-:W-:Y:S01]  /*0af0*/  UIMAD UR9, UR9, UR26, URZ ;  /* 0x0000001a090972a4 */ /* 0x000fe2000f8e02ff */
[----:B------:R-:W-:Y:S02]  /*0b00*/  STL [R1+0x158], R32 ;  /* 0x0001582001007387 */ /* 0x000fe40000100800 */
[C---:B------:R-:W-:Y:S01]  /*0b10*/  IADD3 R14, PT, PT, R8.reuse, 0x180, RZ ;  /* 0x00000180080e7810 */ /* 0x040fe20007ffe0ff */
[C---:B-1----:R-:W-:Y:S01]  /*0b20*/  IMAD.WIDE.U32 R192, R8.reuse, 0x10, R4 ;  /* 0x0000001008c07825 */ /* 0x042fe200078e0004 */
[----:B------:R-:W-:-:S02]  /*0b30*/  IADD3 R3, PT, PT, R8, 0x80, RZ ;  /* 0x0000008008037810 */ /* 0x000fc40007ffe0ff */
[----:B------:R-:W-:Y:S01]  /*0b40*/  IADD3 R0, PT, PT, R8, 0x100, RZ ;  /* 0x0000010008007810 */ /* 0x000fe20007ffe0ff */
[--C-:B------:R-:W-:Y:S01]  /*0b50*/  IMAD.WIDE.U32 R6, R14, 0x10, R4.reuse ;  /* 0x000000100e067825 */ /* 0x100fe200078e0004 */
[----:B------:R-:W-:Y:S01]  /*0b60*/  IADD3 R9, PT, PT, R8, 0x200, RZ ;  /* 0x0000020008097810 */ /* 0x000fe20007ffe0ff */
[----:B------:R-:W2:Y:S02]  /*0b70*/  LDG.E.128 R192, desc[UR20][R192.64] ;  /* 0x00000014c0c07981 */ /* 0x000ea4000c1e1d00 */
[--C-:B------:R-:W-:Y:S02]  /*0b80*/  IMAD.WIDE.U32 R20, R3, 0x10, R4.reuse ;  /* 0x0000001003147825 */ /* 0x100fe400078e0004 */
[----:B------:R0:W4:Y:S02]  /*0b90*/  LDG.E.128 R16, desc[UR20][R6.64] ;  /* 0x0000001406107981 */ /* 0x000124000c1e1d00 */
[--C-:B------:R-:W-:Y:S01]  /*0ba0*/  IMAD.WIDE.U32 R204, R0, 0x10, R4.reuse ;  /* 0x0000001000cc7825 */ /* 0x100fe200078e0004 */
[----:B------:R-:W-:Y:S01]  /*0bb0*/  USHF.R.S32.HI UR10, URZ, 0x1f, UR9 ;  /* 0x0000001fff0a7899 */ /* 0x000fe20008011409 */
[----:B------:R-:W4:Y:S02]  /*0bc0*/  LDG.E.128 R20, desc[UR20][R20.64] ;  /* 0x0000001414147981 */ /* 0x000f24000c1e1d00 */
[----:B------:R-:W-:-:S02]  /*0bd0*/  IMAD.WIDE.U32 R4, R9, 0x10, R4 ;  /* 0x0000001009047825 */ /* 0x000fc400078e0004 */
[----:B------:R-:W4:Y:S01]  /*0be0*/  LDG.E.128 R204, desc[UR20][R204.64] ;  /* 0x00000014cccc7981 */ /* 0x000f22000c1e1d00 */
[----:B0-----:R-:W-:Y:S02]  /*0bf0*/  MOV R6, UR32 ;  /* 0x0000002000067c02 */ /* 0x001fe40008000f00 */
[----:B------:R-:W-:Y:S01]  /*0c00*/  MOV R7, UR33 ;  /* 0x0000002100077c02 */ /* 0x000fe20008000f00 */
[----:B------:R3:W4:Y:S01]  /*0c10*/  LDG.E.128 R180, desc[UR20][R4.64] ;  /* 0x0000001404b47981 */ /* 0x000722000c1e1d00 */
[----:B------:R-:W-:-:S03]  /*0c20*/  ULEA.HI UR10, UR10, UR9, URZ, 0x3 ;  /* 0x000000090a0a7291 */ /* 0x000fc6000f8f18ff */
[----:B------:R-:W4:Y:S03]  /*0c30*/  LDG.E R13, desc[UR20][R6.64] ;  /* 0x00000014060d7981 */ /* 0x000f26000c1e1900 */
[----:B------:R-:W-:Y:S01]  /*0c40*/  MOV R2, UR10 ;  /* 0x0000000a00027c02 */ /* 0x000fe20008000f00 */
[----:B------:R-:W-:Y:S03]  /*0c50*/  STL [R1+0x154], R31 ;  /* 0x0001541f01007387 */ /* 0x000fe60000100800 */
[----:B------:R-:W-:Y:S01]  /*0c60*/  LEA.HI.SX32 R2, R2, R15, 0x1d ;  /* 0x0000000f02027211 */ /* 0x000fe200078feaff */
[----:B------:R-:W-:Y:S04]  /*0c70*/  STL [R1+0x150], R30 ;  /* 0x0001501e01007387 */ /* 0x000fe80000100800 */
[C-C-:B---3--:R-:W-:Y:S01]  /*0c80*/  IMAD.WIDE.U32 R4, R2.reuse, 0x10, R10.reuse ;  /* 0x0000001002047825 */ /* 0x148fe200078e000a */
[----:B------:R-:W-:Y:S01]  /*0c90*/  IADD3 R12, PT, PT, R2, 0x180, RZ ;  /* 0x00000180020c7810 */ /* 0x000fe20007ffe0ff */
[----:B------:R-:W-:Y:S04]  /*0ca0*/  STL [R1+0x14c], R29 ;  /* 0x00014c1d01007387 */ /* 0x000fe80000100800 */
[----:B------:R0:W3:Y:S01]  /*0cb0*/  LDG.E.128 R200, desc[UR20][R4.64] ;  /* 0x0000001404c87981 */ /* 0x0000e2000c1e1d00 */
[----:B------:R-:W-:-:S03]  /*0cc0*/  IMAD.WIDE.U32 R184, R12, 0x10, R10 ;  /* 0x000000100cb87825 */ /* 0x000fc600078e000a */
[----:B------:R-:W-:Y:S04]  /*0cd0*/  STL [R1+0x148], R28 ;  /* 0x0001481c01007387 */ /* 0x000fe80000100800 */
[----:B------:R-:W3:Y:S01]  /*0ce0*/  LDG.E.128 R188, desc[UR20][R184.64] ;  /* 0x00000014b8bc7981 */ /* 0x000ee2000c1e1d00 */
[----:B0-----:R-:W-:-:S03]  /*0cf0*/  IADD3 R4, PT, PT, R2, 0x80, RZ ;  /* 0x0000008002047810 */ /* 0x001fc60007ffe0ff */
[----:B------:R-:W-:Y:S02]  /*0d00*/  STL [R1+0x144], R27 ;  /* 0x0001441b01007387 */ /* 0x000fe40000100800 */
[----:B------:R-:W-:Y:S02]  /*0d10*/  IMAD.WIDE.U32 R4, R4, 0x10, R10 ;  /* 0x0000001004047825 */ /* 0x000fe400078e000a */
[----:B------:R-:W-:Y:S04]  /*0d20*/  STL [R1+0x140], R26 ;  /* 0x0001401a01007387 */ /* 0x000fe80000100800 */
[----:B------:R0:W3:Y:S04]  /*0d30*/  LDG.E.128 R196, desc[UR20][R4.64] ;  /* 0x0000001404c47981 */ /* 0x0000e8000c1e1d00 */
[----:B------:R-:W-:Y:S04]  /*0d40*/  STL [R1+0x13c], R25 ;  /* 0x00013c1901007387 */ /* 0x000fe80000100800 */
[----:B------:R1:W-:Y:S01]  /*0d50*/  STL [R1+0x138], R24 ;  /* 0x0001381801007387 */ /* 0x0003e20000100800 */
[----:B0-----:R-:W-:-:S02]  /*0d60*/  IADD3 R4, PT, PT, R2, 0x100, RZ ;  /* 0x0000010002047810 */ /* 0x001fc40007ffe0ff */
[----:B------:R-:W-:Y:S01]  /*0d70*/  IADD3 R2, PT, PT, R2, 0x200, RZ ;  /* 0x0000020002027810 */ /* 0x000fe20007ffe0ff */
[----:B------:R-:W3:Y:S02]  /*0d80*/  LDL R245, [R1+0x128] ;  /* 0x0001280001f57983 */ /* 0x000ee40000100800 */
[--C-:B------:R-:W-:Y:S01]  /*0d90*/  IMAD.WIDE.U32 R4, R4, 0x10, R10.reuse ;  /* 0x0000001004047825 */ /* 0x100fe200078e000a */
[----:B------:R-:W-:Y:S01]  /*0da0*/  ISETP.NE.AND.EX P0, PT, RZ, UR5, PT, P0 ;  /* 0x00000005ff007c0c */ /* 0x000fe2000bf05300 */
[----:B------:R-:W-:Y:S01]  /*0db0*/  @UP2 UIADD3 UR9, UPT, UPT, UR11, -0x1, URZ ;  /* 0xffffffff0b092890 */ /* 0x000fe2000fffe0ff */
[----:B------:R-:W-:Y:S01]  /*0dc0*/  PLOP3.LUT P1, PT, PT, PT, UP2, 0x80, 0x8 ;  /* 0x000000000008781c */ /* 0x000fe20003f2f028 */
[----:B------:R-:W-:Y:S01]  /*0dd0*/  IMAD.WIDE.U32 R10, R2, 0x10, R10 ;  /* 0x00000010020a7825 */ /* 0x000fe200078e000a */
[----:B------:R-:W3:Y:S04]  /*0de0*/  LDL R244, [R1+0x130] ;  /* 0x0001300001f47983 */ /* 0x000ee80000100800 */
[----:B------:R-:W3:Y:S04]  /*0df0*/  LDG.E.128 R4, desc[UR20][R4.64] ;  /* 0x0000001404047981 */ /* 0x000ee8000c1e1d00 */
[----:B------:R0:W3:Y:S01]  /*0e00*/  LDG.E.128 R184, desc[UR20][R10.64] ;  /* 0x000000140ab87981 */ /* 0x0000e2000c1e1d00 */
[----:B------:R-:W1:Y:S01]  /*0e10*/  @P0 LDC.64 R210, c[0x0][0x438] ;  /* 0x00010e00ffd20b82 */ /* 0x000e620000000a00 */
[----:B------:R-:W-:-:S07]  /*0e20*/  @UP2 UIMAD UR9, UR9, UR26, URZ ;  /* 0x0000001a090922a4 */ /* 0x000fce000f8e02ff */
[----:B------:R-:W1:Y:S01]  /*0e30*/  @P0 LDC.64 R208, c[0x0][0x438] ;  /* 0x00010e00ffd00b82 */ /* 0x000e620000000a00 */
[----:B------:R-:W-:-:S07]  /*0e40*/  @UP2 USHF.R.S32.HI UR10, URZ, 0x1f, UR9 ;  /* 0x0000001fff0a2899 */ /* 0x000fce0008011409 */
[----:B0-----:R-:W0:Y:S01]  /*0e50*/  @P0 LDC.64 R10, c[0x0][0x438] ;  /* 0x00010e00ff0a0b82 */ /* 0x001e220000000a00 */
[----:B------:R-:W-:Y:S01]  /*0e60*/  @UP2 ULEA.HI UR10, UR10, UR9, URZ, 0x3 ;  /* 0x000000090a0a2291 */ /* 0x000fe2000f8f18ff */
[----:B------:R-:W-:-:S05]  /*0e70*/  MOV R2, RZ ;  /* 0x000000ff00027202 */ /* 0x000fca0000000f00 */
[----:B------:R-:W-:-:S05]  /*0e80*/  IMAD.U32 R12, RZ, RZ, UR10 ;  /* 0x0000000aff0c7e24 */ /* 0x000fca000f8e00ff */
[----:B------:R-:W-:Y:S01]  /*0e90*/  @P1 LEA.HI.SX32 R2, R12, R15, 0x1d ;  /* 0x0000000f0c021211 */ /* 0x000fe200078feaff */
[----:B-1----:R-:W-:Y:S01]  /*0ea0*/  @P0 IMAD.WIDE.U32 R212, R8, 0x10, R210 ;  /* 0x0000001008d40825 */ /* 0x002fe200078e00d2 */
[----:B------:R-:W-:Y:S02]  /*0eb0*/  ISETP.NE.AND P1, PT, RZ, UR27, PT ;  /* 0x0000001bff007c0c */ /* 0x000fe4000bf25270 */
[C---:B------:R-:W-:Y:S01]  /*0ec0*/  IADD3 R8, PT, PT, R2.reuse, 0x100, RZ ;  /* 0x0000010002087810 */ /* 0x040fe20007ffe0ff */
[----:B------:R-:W-:Y:S01]  /*0ed0*/  @P0 IMAD.WIDE.U32 R220, R3, 0x10, R208 ;  /* 0x0000001003dc0825 */ /* 0x000fe200078e00d0 */
[----:B------:R-:W-:Y:S01]  /*0ee0*/  IADD3 R3, PT, PT, R2, 0x200, RZ ;  /* 0x0000020002037810 */ /* 0x000fe20007ffe0ff */
[----:B------:R1:W5:Y:S04]  /*0ef0*/  @P0 LDG.E.128 R148, desc[UR20][R212.64] ;  /* 0x00000014d4940981 */ /* 0x000368000c1e1d00 */
[----:B------:R3:W5:Y:S01]  /*0f00*/  @P0 LDG.E.128 R152, desc[UR20][R220.64] ;  /* 0x00000014dc980981 */ /* 0x000762000c1e1d00 */
[----:B0-----:R-:W-:Y:S01]  /*0f10*/  @P0 IMAD.WIDE.U32 R228, R0, 0x10, R10 ;  /* 0x0000001000e40825 */ /* 0x001fe200078e000a */
[----:B------:R-:W-:-:S02]  /*0f20*/  IADD3 R11, PT, PT, R2, 0x80, RZ ;  /* 0x00000080020b7810 */ /* 0x000fc40007ffe0ff */
[----:B------:R-:W-:Y:S02]  /*0f30*/  IADD3 R10, PT, PT, R2, 0x180, RZ ;  /* 0x00000180020a7810 */ /* 0x000fe40007ffe0ff */
[----:B------:R0:W5:Y:S01]  /*0f40*/  @P0 LDG.E.128 R156, desc[UR20][R228.64] ;  /* 0x00000014e49c0981 */ /* 0x000162000c1e1d00 */
[C---:B--2---:R-:W-:Y:S02]  /*0f50*/  PRMT R226, R192.reuse, 0x7632, R226 ;  /* 0x00007632c0e27816 */ /* 0x044fe400000000e2 */
[----:B------:R-:W-:Y:S02]  /*0f60*/  SHF.L.U32 R0, R192, 0x10, RZ ;  /* 0x00000010c0007819 */ /* 0x000fe400000006ff */
[C---:B------:R-:W-:Y:S02]  /*0f70*/  PRMT R216, R193.reuse, 0x7632, R216 ;  /* 0x00007632c1d87816 */ /* 0x040fe400000000d8 */
[----:B------:R-:W-:Y:S02]  /*0f80*/  SHF.L.U32 R236, R193, 0x10, RZ ;  /* 0x00000010c1ec7819 */ /* 0x000fe400000006ff */
[----:B------:R-:W-:-:S02]  /*0f90*/  PRMT R214, R194, 0x7632, R214 ;  /* 0x00007632c2d67816 */ /* 0x000fc400000000d6 */
[----:B------:R-:W-:Y:S02]  /*0fa0*/  SHF.L.U32 R223, R194, 0x10, RZ ;  /* 0x00000010c2df7819 */ /* 0x000fe400000006ff */
[C---:B------:R-:W-:Y:S02]  /*0fb0*/  PRMT R215, R195.reuse, 0x7632, R215 ;  /* 0x00007632c3d77816 */ /* 0x040fe400000000d7 */
[----:B------:R-:W-:Y:S02]  /*0fc0*/  SHF.L.U32 R218, R195, 0x10, RZ ;  /* 0x00000010c3da7819 */ /* 0x000fe400000006ff */
[C---:B----4-:R-:W-:Y:S02]  /*0fd0*/  PRMT R239, R20.reuse, 0x7632, R239 ;  /* 0x0000763214ef7816 */ /* 0x050fe400000000ef */
[----:B------:R-:W-:Y:S02]  /*0fe0*/  SHF.L.U32 R233, R20, 0x10, RZ ;  /* 0x0000001014e97819 */ /* 0x000fe400000006ff */
[----:B------:R-:W-:-:S02]  /*0ff0*/  PRMT R193, R204, 0x7632, R193 ;  /* 0x00007632ccc17816 */ /* 0x000fc400000000c1 */
[----:B------:R-:W-:Y:S02]  /*1000*/  SHF.L.U32 R230, R204, 0x10, RZ ;  /* 0x00000010cce67819 */ /* 0x000fe400000006ff */
[C---:B------:R-:W-:Y:S02]  /*1010*/  PRMT R192, R205.reuse, 0x7632, R192 ;  /* 0x00007632cdc07816 */ /* 0x040fe400000000c0 */
[----:B------:R-:W-:Y:S01]  /*1020*/  SHF.L.U32 R227, R205, 0x10, RZ ;  /* 0x00000010cde37819 */ /* 0x000fe200000006ff */
[----:B------:R-:W-:Y:S01]  /*1030*/  IMAD.WIDE.U32 R204, R2, 0x8, R234 ;  /* 0x0000000802cc7825 */ /* 0x000fe200078e00ea */
[C---:B------:R-:W-:Y:S02]  /*1040*/  PRMT R12, R206.reuse, 0x7632, R12 ;  /* 0x00007632ce0c7816 */ /* 0x040fe4000000000c */
[----:B------:R-:W-:Y:S02]  /*1050*/  SHF.L.U32 R225, R206, 0x10, RZ ;  /* 0x00000010cee17819 */ /* 0x000fe400000006ff */
[----:B------:R-:W-:-:S02]  /*1060*/  PRMT R208, R207, 0x7632, R208 ;  /* 0x00007632cfd07816 */ /* 0x000fc400000000d0 */
[----:B------:R-:W-:Y:S01]  /*1070*/  SHF.L.U32 R209, R207, 0x10, RZ ;  /* 0x00000010cfd17819 */ /* 0x000fe200000006ff */
[----:B------:R-:W-:Y:S01]  /*1080*/  IMAD.WIDE.U32 R206, R11, 0x8, R234 ;  /* 0x000000080bce7825 */ /* 0x000fe200078e00ea */
[C---:B------:R-:W-:Y:S02]  /*1090*/  PRMT R237, R22.reuse, 0x7632, R237 ;  /* 0x0000763216ed7816 */ /* 0x040fe400000000ed */
[----:B------:R-:W-:Y:S01]  /*10a0*/  SHF.L.U32 R210, R22, 0x10, RZ ;  /* 0x0000001016d27819 */ /* 0x000fe200000006ff */
[----:B------:R-:W-:Y:S01]  /*10b0*/  IMAD.WIDE.U32 R10, R10, 0x8, R234 ;  /* 0x000000080a0a7825 */ /* 0x000fe200078e00ea */
[C---:B------:R-:W-:Y:S01]  /*10c0*/  PRMT R194, R23.reuse, 0x7632, R194 ;  /* 0x0000763217c27816 */ /* 0x040fe200000000c2 */
[----:B------:R-:W5:Y:S01]  /*10d0*/  LDG.E.64 R206, desc[UR20][R206.64] ;  /* 0x00000014cece7981 */ /* 0x000f62000c1e1b00 */
[----:B------:R-:W-:Y:S01]  /*10e0*/  SHF.L.U32 R20, R23, 0x10, RZ ;  /* 0x0000001017147819 */ /* 0x000fe200000006ff */
[----:B------:R-:W-:Y:S01]  /*10f0*/  IMAD.WIDE.U32 R22, R8, 0x8, R234 ;  /* 0x0000000808167825 */ /* 0x000fe200078e00ea */
[----:B------:R-:W-:-:S02]  /*1100*/  PRMT R195, R16, 0x7632, R195 ;  /* 0x0000763210c37816 */ /* 0x000fc400000000c3 */
[----:B------:R-:W-:Y:S01]  /*1110*/  SHF.L.U32 R217, R16, 0x10, RZ ;  /* 0x0000001010d97819 */ /* 0x000fe200000006ff */
[----:B------:R-:W-:Y:S01]  /*1120*/  IMAD.WIDE.U32 R2, R3, 0x8, R234 ;  /* 0x0000000803027825 */ /* 0x000fe200078e00ea */
[----:B------:R-:W-:Y:S02]  /*1130*/  FSEL R16, R13, RZ, !P1 ;  /* 0x000000ff0d107208 */ /* 0x000fe40004800000 */
[C---:B------:R-:W-:Y:S02]  /*1140*/  PRMT R13, R182.reuse, 0x7632, R13 ;  /* 0x00007632b60d7816 */ /* 0x040fe4000000000d */
[----:B------:R-:W-:Y:S02]  /*1150*/  SHF.L.U32 R235, R182, 0x10, RZ ;  /* 0x00000010b6eb7819 */ /* 0x000fe400000006ff */
[----:B------:R-:W-:Y:S02]  /*1160*/  SHF.L.U32 R182, R214, 0x10, RZ ;  /* 0x00000010d6b67819 */ /* 0x000fe400000006ff */
[----:B------:R-:W-:-:S02]  /*1170*/  PRMT R238, R21, 0x7632, R238 ;  /* 0x0000763215ee7816 */ /* 0x000fc400000000ee */
[----:B------:R-:W-:Y:S01]  /*1180*/  SHF.L.U32 R211, R21, 0x10, RZ ;  /* 0x0000001015d37819 */ /* 0x000fe200000006ff */
[----:B------:R-:W-:Y:S01]  /*1190*/  IMAD.U32 R231, R180, 0x10000, RZ ;  /* 0x00010000b4e77824 */ /* 0x000fe200078e00ff */
[----:B------:R-:W-:Y:S02]  /*11a0*/  PRMT R21, R17, 0x7632, R21 ;  /* 0x0000763211157816 */ /* 0x000fe40000000015 */
[C---:B------:R-:W-:Y:S02]  /*11b0*/  PRMT R8, R18.reuse, 0x7632, R8 ;  /* 0x0000763212087816 */ /* 0x040fe40000000008 */
[----:B------:R-:W-:Y:S01]  /*11c0*/  SHF.L.U32 R222, R18, 0x10, RZ ;  /* 0x0000001012de7819 */ /* 0x000fe200000006ff */
[----:B------:R-:W-:Y:S01]  /*11d0*/  FADD.FTZ R214, -R16, R182 ;  /* 0x000000b610d67221 */ /* 0x000fe20000010100 */
[C---:B------:R-:W-:Y:S02]  /*11e0*/  PRMT R18, R19.reuse, 0x7632, R18 ;  /* 0x0000763213127816 */ /* 0x040fe40000000012 */
[----:B------:R-:W-:-:S02]  /*11f0*/  SHF.L.U32 R224, R19, 0x10, RZ ;  /* 0x0000001013e07819 */ /* 0x000fc400000006ff */
[C---:B------:R-:W-:Y:S02]  /*1200*/  PRMT R232, R181.reuse, 0x7632, R232 ;  /* 0x00007632b5e87816 */ /* 0x040fe400000000e8 */
[----:B------:R-:W-:Y:S01]  /*1210*/  SHF.L.U32 R234, R181, 0x10, RZ ;  /* 0x00000010b5ea7819 */ /* 0x000fe200000006ff */
[----:B------:R-:W-:Y:S01]  /*1220*/  FADD.FTZ R182, -R16, R217 ;  /* 0x000000d910b67221 */ /* 0x000fe20000010100 */
[----:B------:R-:W-:Y:S02]  /*1230*/  PRMT R19, R180, 0x7632, R19 ;  /* 0x00007632b4137816 */ /* 0x000fe40000000013 */
[----:B------:R-:W-:Y:S02]  /*1240*/  SHF.L.U32 R181, R216, 0x10, RZ ;  /* 0x00000010d8b57819 */ /* 0x000fe400000006ff */
[----:B------:R-:W-:Y:S02]  /*1250*/  SHF.L.U32 R219, R17, 0x10, RZ ;  /* 0x0000001011db7819 */ /* 0x000fe400000006ff */
[----:B------:R-:W-:Y:S01]  /*1260*/  SHF.L.U32 R180, R226, 0x10, RZ ;  /* 0x00000010e2b47819 */ /* 0x000fe200000006ff */
[C---:B------:R-:W-:Y:S01]  /*1270*/  FADD.FTZ R226, -R16.reuse, R236 ;  /* 0x000000ec10e27221 */ /* 0x040fe20000010100 */
[----:B------:R-:W-:Y:S01]  /*1280*/  SHF.L.U32 R217, R21, 0x10, RZ ;  /* 0x0000001015d97819 */ /* 0x000fe200000006ff */
[----:B------:R-:W-:Y:S01]  /*1290*/  FADD.FTZ R21, -R16, R231 ;  /* 0x000000e710157221 */ /* 0x000fe20000010100 */
[----:B------:R-:W-:-:S02]  /*12a0*/  PRMT R15, R183, 0x7632, R15 ;  /* 0x00007632b70f7816 */ /* 0x000fc4000000000f */
[----:B------:R-:W-:Y:S02]  /*12b0*/  SHF.L.U32 R17, R183, 0x10, RZ ;  /* 0x00000010b7117819 */ /* 0x000fe400000006ff */
[----:B------:R-:W-:Y:S01]  /*12c0*/  SHF.L.U32 R236, R194, 0x10, RZ ;  /* 0x00000010c2ec7819 */ /* 0x000fe200000006ff */
[C---:B------:R-:W-:Y:S01]  /*12d0*/  FADD.FTZ R194, -R16.reuse, R230 ;  /* 0x000000e610c27221 */ /* 0x040fe20000010100 */
[----:B------:R-:W-:Y:S01]  /*12e0*/  SHF.L.U32 R183, R215, 0x10, RZ ;  /* 0x00000010d7b77819 */ /* 0x000fe200000006ff */
[C---:B------:R-:W-:Y:S01]  /*12f0*/  FADD.FTZ R215, -R16.reuse, R181 ;  /* 0x000000b510d77221 */ /* 0x040fe20000010100 */
[----:B------:R-:W-:Y:S01]  /*1300*/  SHF.L.U32 R230, R193, 0x10, RZ ;  /* 0x00000010c1e67819 */ /* 0x000fe200000006ff */
[C---:B------:R-:W-:Y:S01]  /*1310*/  FADD.FTZ R193, -R16.reuse, R227 ;  /* 0x000000e310c17221 */ /* 0x040fe20000010100 */
[----:B------:R-:W-:Y:S01]  /*1320*/  FADD.FTZ R181, -R16, R219 ;  /* 0x000000db10b57221 */ /* 0x000fe20000010100 */
[----:B------:R-:W-:Y:S01]  /*1330*/  SHF.L.U32 R227, R192, 0x10, RZ ;  /* 0x00000010c0e37819 */ /* 0x000fe200000006ff */
[----:B------:R-:W-:Y:S01]  /*1340*/  FADD.FTZ R192, -R16, R225 ;  /* 0x000000e110c07221 */ /* 0x000fe20000010100 */
[----:B------:R-:W-:Y:S01]  /*1350*/  SHF.L.U32 R219, R8, 0x10, RZ ;  /* 0x0000001008db7819 */ /* 0x000fe200000006ff */
[C---:B------:R-:W-:Y:S01]  /*1360*/  FADD.FTZ R8, -R16.reuse, R224 ;  /* 0x000000e010087221 */ /* 0x040fe20000010100 */
[----:B------:R2:W-:Y:S01]  /*1370*/  STL [R1+0x10], R21 ;  /* 0x0000101501007387 */ /* 0x0005e20000100800 */
[----:B------:R-:W4:Y:S03]  /*1380*/  @P0 LDC.64 R224, c[0x0][0x438] ;  /* 0x00010e00ffe00b82 */ /* 0x000f260000000a00 */
[----:B------:R-:W3:Y:S04]  /*1390*/  LDL.LU R243, [R1] ;  /* 0x0000000001f37983 */ /* 0x000ee80000300800 */
[----:B------:R-:W3:Y:S01]  /*13a0*/  LDL R242, [R1+0x118] ;  /* 0x0001180001f27983 */ /* 0x000ee20000100800 */
[----:B------:R-:W-:-:S03]  /*13b0*/  FADD.FTZ R36, -R16, R234 ;  /* 0x000000ea10247221 */ /* 0x000fc60000010100 */
[----:B------:R-:W3:Y:S01]  /*13c0*/  LDL.LU R241, [R1+0x8] ;  /* 0x0000080001f17983 */ /* 0x000ee20000300800 */
[----:B------:R-:W-:Y:S01]  /*13d0*/  SHF.L.U32 R234, R15, 0x10, RZ ;  /* 0x000000100fea7819 */ /* 0x000fe200000006ff */
[----:B------:R-:W-:Y:S01]  /*13e0*/  IMAD.U32 R231, R232, 0x10000, RZ ;  /* 0x00010000e8e77824 */ /* 0x000fe200078e00ff */
[----:B------:R-:W-:Y:S01]  /*13f0*/  SHF.L.U32 R232, R13, 0x10, RZ ;  /* 0x000000100de87819 */ /* 0x000fe200000006ff */
[----:B------:R-:W-:Y:S01]  /*1400*/  FADD.FTZ R15, -R16, R236 ;  /* 0x000000ec100f7221 */ /* 0x000fe20000010100 */
[----:B------:R-:W-:Y:S01]  /*1410*/  FMUL.FTZ R248, R226, UR29 ;  /* 0x0000001de2f87c20 */ /* 0x000fe20008410000 */
[----:B------:R-:W3:Y:S01]  /*1420*/  LDL R240, [R1+0x120] ;  /* 0x0001200001f07983 */ /* 0x000ee20000100800 */
[C---:B------:R-:W-:Y:S01]  /*1430*/  FADD.FTZ R24, -R16.reuse, R234 ;  /* 0x000000ea10187221 */ /* 0x040fe20000010100 */
[C---:B------:R-:W-:Y:S02]  /*1440*/  FADD.FTZ R25, -R16.reuse, R232 ;  /* 0x000000e810197221 */ /* 0x040fe40000010100 */
[----:B------:R-:W3:Y:S01]  /*1450*/  LDL R236, [R1+0x12c] ;  /* 0x00012c0001ec7983 */ /* 0x000ee20000100800 */
[----:B------:R-:W-:-:S03]  /*1460*/  FADD.FTZ R26, -R16, R231 ;  /* 0x000000e7101a7221 */ /* 0x000fc60000010100 */
[----:B------:R-:W3:Y:S04]  /*1470*/  LDL R226, [R1+0x134] ;  /* 0x0001340001e27983 */ /* 0x000ee80000100800 */
[----:B------:R-:W3:Y:S04]  /*1480*/  LDL.LU R234, [R1+0x4] ;  /* 0x0000040001ea7983 */ /* 0x000ee80000300800 */
[----:B------:R-:W3:Y:S04]  /*1490*/  LDL R232, [R1+0x11c] ;  /* 0x00011c0001e87983 */ /* 0x000ee80000100800 */
[----:B------:R-:W3:Y:S01]  /*14a0*/  LDL.LU R231, [R1+0xc] ;  /* 0x00000c0001e77983 */ /* 0x000ee20000300800 */
[C---:B------:R-:W-:Y:S01]  /*14b0*/  FADD.FTZ R13, -R16.reuse, R230 ;  /* 0x000000e6100d7221 */ /* 0x040fe20000010100 */
[C---:B------:R-:W-:Y:S01]  /*14c0*/  FADD.FTZ R216, -R16.reuse, R180 ;  /* 0x000000b410d87221 */ /* 0x040fe20000010100 */
[C---:B-1----:R-:W-:Y:S01]  /*14d0*/  FADD.FTZ R213, -R16.reuse, R183 ;  /* 0x000000b710d57221 */ /* 0x042fe20000010100 */
[----:B------:R-:W3:Y:S01]  /*14e0*/  LDL R230, [R1+0x124] ;  /* 0x0001240001e67983 */ /* 0x000ee20000100800 */
[C---:B------:R-:W-:Y:S01]  /*14f0*/  FADD.FTZ R212, -R16.reuse, R233 ;  /* 0x000000e910d47221 */ /* 0x040fe20000010100 */
[----:B------:R-:W-:Y:S01]  /*1500*/  FADD.FTZ R180, -R16, R222 ;  /* 0x000000de10b47221 */ /* 0x000fe20000010100 */
[----:B------:R-:W-:-:S02]  /*1510*/  SHF.L.U32 R183, R239, 0x10, RZ ;  /* 0x00000010efb77819 */ /* 0x000fc400000006ff */
[----:B------:R-:W-:Y:S02]  /*1520*/  SHF.L.U32 R233, R238, 0x10, RZ ;  /* 0x00000010eee97819 */ /* 0x000fe400000006ff */
[----:B------:R-:W-:Y:S01]  /*1530*/  SHF.L.U32 R222, R19, 0x10, RZ ;  /* 0x0000001013de7819 */ /* 0x000fe200000006ff */
[----:B----4-:R-:W-:Y:S01]  /*1540*/  @P0 IMAD.WIDE.U32 R224, R9, 0x10, R224 ;  /* 0x0000001009e00825 */ /* 0x010fe200078e00e0 */
[----:B------:R-:W-:Y:S02]  /*1550*/  SHF.L.U32 R237, R237, 0x10, RZ ;  /* 0x00000010eded7819 */ /* 0x000fe400000006ff */
[----:B------:R-:W-:Y:S02]  /*1560*/  SHF.L.U32 R238, R12, 0x10, RZ ;  /* 0x000000100cee7819 */ /* 0x000fe400000006ff */
[----:B------:R-:W-:Y:S02]  /*1570*/  SHF.L.U32 R239, R208, 0x10, RZ ;  /* 0x00000010d0ef7819 */ /* 0x000fe400000006ff */
[----:B------:R-:W-:-:S02]  /*1580*/  SHF.L.U32 R195, R195, 0x10, RZ ;  /* 0x00000010c3c37819 */ /* 0x000fc400000006ff */
[----:B------:R-:W-:Y:S01]  /*1590*/  SHF.L.U32 R18, R18, 0x10, RZ ;  /* 0x0000001012127819 */ /* 0x000fe200000006ff */
        /* <DEDUP_REMOVED lines=12> */
[C---:B--2---:R-:W-:Y:S01]  /*1660*/  FADD.FTZ R21, -R16.reuse, R183 ;  /* 0x000000b710157221 */ /* 0x044fe20000010100 */
[C---:B------:R-:W-:Y:S01]  /*1670*/  FADD.FTZ R19, -R16.reuse, R233 ;  /* 0x000000e910137221 */ /* 0x040fe20000010100 */
[C---:B------:R-:W-:Y:S01]  /*1680*/  FADD.FTZ R17, -R16.reuse, R237 ;  /* 0x000000ed10117221 */ /* 0x040fe20000010100 */
[C---:B------:R-:W-:Y:S01]  /*1690*/  FADD.FTZ R250, -R16.reuse, R238 ;  /* 0x000000ee10fa7221 */ /* 0x040fe20000010100 */
[C---:B------:R-:W-:Y:S01]  /*16a0*/  FADD.FTZ R251, -R16.reuse, R239 ;  /* 0x000000ef10fb7221 */ /* 0x040fe20000010100 */
[C---:B------:R-:W-:Y:S01]  /*16b0*/  FADD.FTZ R252, -R16.reuse, R195 ;  /* 0x000000c310fc7221 */ /* 0x040fe20000010100 */
[C---:B------:R-:W-:Y:S01]  /*16c0*/  FADD.FTZ R29, -R16.reuse, R219 ;  /* 0x000000db101d7221 */ /* 0x040fe20000010100 */
[----:B------:R-:W-:Y:S01]  /*16d0*/  FADD.FTZ R28, -R16, R18 ;  /* 0x00000012101c7221 */ /* 0x000fe20000010100 */
[C---:B---3--:R-:W-:Y:S01]  /*16e0*/  PRMT R227, R202.reuse, 0x7632, R227 ;  /* 0x00007632cae37816 */ /* 0x048fe200000000e3 */
[----:B------:R-:W5:Y:S01]  /*16f0*/  @P0 LDG.E.128 R164, desc[UR20][R224.64] ;  /* 0x00000014e0a40981 */ /* 0x000f62000c1e1d00 */
[----:B------:R-:W-:-:S02]  /*1700*/  SHF.L.U32 R221, R202, 0x10, RZ ;  /* 0x00000010cadd7819 */ /* 0x000fc400000006ff */
[C---:B------:R-:W-:Y:S02]  /*1710*/  PRMT R217, R203.reuse, 0x7632, R217 ;  /* 0x00007632cbd97816 */ /* 0x040fe400000000d9 */
[----:B------:R-:W-:Y:S02]  /*1720*/  SHF.L.U32 R222, R203, 0x10, RZ ;  /* 0x00000010cbde7819 */ /* 0x000fe400000006ff */
[----:B0-----:R-:W-:Y:S01]  /*1730*/  PRMT R229, R200, 0x7632, R229 ;  /* 0x00007632c8e57816 */ /* 0x001fe200000000e5 */
[----:B------:R0:W5:Y:S01]  /*1740*/  LDG.E.64 R202, desc[UR20][R10.64] ;  /* 0x000000140aca7981 */ /* 0x000162000c1e1b00 */
[C---:B------:R-:W-:Y:S02]  /*1750*/  PRMT R18, R197.reuse, 0x7632, R18 ;  /* 0x00007632c5127816 */ /* 0x040fe40000000012 */
[----:B------:R-:W-:Y:S01]  /*1760*/  PRMT R246, R6, 0x7632, R246 ;  /* 0x0000763206f67816 */ /* 0x000fe200000000f6 */
[----:B------:R-:W-:Y:S01]  /*1770*/  FMUL.FTZ R0, R0, UR29 ;  /* 0x0000001d00007c20 */ /* 0x000fe20008410000 */
[----:B------:R-:W-:Y:S01]  /*1780*/  SHF.L.U32 R16, R197, 0x10, RZ ;  /* 0x00000010c5107819 */ /* 0x000fe200000006ff */
[----:B------:R-:W-:Y:S01]  /*1790*/  FMUL.FTZ R247, R223, UR29 ;  /* 0x0000001ddff77c20 */ /* 0x000fe20008410000 */
[C---:B------:R-:W-:Y:S01]  /*17a0*/  PRMT R235, R7.reuse, 0x7632, R235 ;  /* 0x0000763207eb7816 */ /* 0x040fe200000000eb */
[----:B------:R-:W1:Y:S01]  /*17b0*/  @P0 LDC.64 R208, c[0x0][0x438] ;  /* 0x00010e00ffd00b82 */ /* 0x000e620000000a00 */
[----:B------:R-:W-:-:S02]  /*17c0*/  SHF.L.U32 R183, R7, 0x10, RZ ;  /* 0x0000001007b77819 */ /* 0x000fc400000006ff */
[C---:B------:R-:W-:Y:S02]  /*17d0*/  PRMT R197, R199.reuse, 0x7632, R197 ;  /* 0x00007632c7c57816 */ /* 0x040fe400000000c5 */
[----:B------:R-:W-:Y:S02]  /*17e0*/  SHF.L.U32 R195, R199, 0x10, RZ ;  /* 0x00000010c7c37819 */ /* 0x000fe400000006ff */
[C---:B------:R-:W-:Y:S02]  /*17f0*/  PRMT R233, R5.reuse, 0x7632, R233 ;  /* 0x0000763205e97816 */ /* 0x040fe400000000e9 */
[----:B0-----:R-:W-:Y:S02]  /*1800*/  SHF.L.U32 R10, R5, 0x10, RZ ;  /* 0x00000010050a7819 */ /* 0x001fe400000006ff */
        /* <DEDUP_REMOVED lines=9> */
[----:B------:R-:W-:Y:S01]  /*18a0*/  SHF.L.U32 R9, R6, 0x10, RZ ;  /* 0x0000001006097819 */ /* 0x000fe200000006ff */
[----:B------:R0:W5:Y:S01]  /*18b0*/  LDG.E.64 R200, desc[UR20][R2.64] ;  /* 0x0000001402c87981 */ /* 0x000162000c1e1b00 */
[C---:B------:R-:W-:Y:S02]  /*18c0*/  PRMT R189, R190.reuse, 0x7632, R189 ;  /* 0x00007632bebd7816 */ /* 0x040fe400000000bd */
[----:B------:R-:W-:Y:S02]  /*18d0*/  SHF.L.U32 R4, R190, 0x10, RZ ;  /* 0x00000010be047819 */ /* 0x000fe400000006ff */
[C---:B------:R-:W-:Y:S02]  /*18e0*/  PRMT R190, R191.reuse, 0x7632, R190 ;  /* 0x00007632bfbe7816 */ /* 0x040fe400000000be */
[----:B------:R-:W-:-:S02]  /*18f0*/  SHF.L.U32 R6, R191, 0x10, RZ ;  /* 0x00000010bf067819 */ /* 0x000fc400000006ff */
[C---:B------:R-:W-:Y:S02]  /*1900*/  PRMT R191, R184.reuse, 0x7632, R191 ;  /* 0x00007632b8bf7816 */ /* 0x040fe400000000bf */
[----:B0-----:R-:W-:Y:S02]  /*1910*/  SHF.L.U32 R3, R184, 0x10, RZ ;  /* 0x00000010b8037819 */ /* 0x001fe400000006ff */
[----:B------:R-:W-:Y:S01]  /*1920*/  MOV R223, R246 ;  /* 0x000000f600df7202 */ /* 0x000fe20000000f00 */
[----:B------:R-:W-:Y:S01]  /*1930*/  FMUL.FTZ R246, R218, UR29 ;  /* 0x0000001ddaf67c20 */ /* 0x000fe20008410000 */
[----:B------:R-:W-:Y:S01]  /*1940*/  SHF.L.U32 R184, R229, 0x10, RZ ;  /* 0x00000010e5b87819 */ /* 0x000fe200000006ff */
[----:B------:R-:W2:Y:S01]  /*1950*/  LDL R218, [R1+0x110] ;  /* 0x0001100001da7983 */ /* 0x000ea20000100800 */
[----:B------:R-:W-:Y:S01]  /*1960*/  FADD.FTZ R64, R64, R219 ;  /* 0x000000db40407221 */ /* 0x000fe20000010000 */
[-C--:B------:R-:W-:Y:S01]  /*1970*/  FFMA.FTZ R104, R0, R219.reuse, R104 ;  /* 0x000000db00687223 */ /* 0x080fe20000010068 */
[----:B------:R-:W-:Y:S01]  /*1980*/  FMUL.FTZ R245, R245, R219 ;  /* 0x000000dbf5f57220 */ /* 0x000fe20000410000 */
[----:B------:R-:W3:Y:S04]  /*1990*/  LDL R229, [R1+0x108] ;  /* 0x0001080001e57983 */ /* 0x000ee80000100800 */
[----:B------:R-:W4:Y:S01]  /*19a0*/  LDL.LU R219, [R1+0x14] ;  /* 0x0000140001db7983 */ /* 0x000f220000300800 */
[----:B-1----:R-:W-:Y:S01]  /*19b0*/  @P0 IMAD.WIDE.U32 R208, R14, 0x10, R208 ;  /* 0x000000100ed00825 */ /* 0x002fe200078e00d0 */
[----:B------:R-:W-:-:S04]  /*19c0*/  PRMT R32, R186, 0x7632, R32 ;  /* 0x00007632ba207816 */ /* 0x000fc80000000020 */
[----:B------:R-:W5:Y:S01]  /*19d0*/  @P0 LDG.E.128 R160, desc[UR20][R208.64] ;  /* 0x00000014d0a00981 */ /* 0x000f62000c1e1d00 */
[----:B------:R-:W-:Y:S01]  /*19e0*/  PRMT R31, R187, 0x7632, R31 ;  /* 0x00007632bb1f7816 */ /* 0x000fe2000000001f */
[----:B------:R-:W-:Y:S02]  /*19f0*/  FADD.FTZ R65, R65, R184 ;  /* 0x000000b841417221 */ /* 0x000fe40000010000 */
[----:B------:R-:W5:Y:S04]  /*1a00*/  LDG.E.64 R208, desc[UR20][R204.64] ;  /* 0x00000014ccd07981 */ /* 0x000f68000c1e1b00 */
[----:B------:R0:W5:Y:S02]  /*1a10*/  LDG.E.64 R204, desc[UR20][R22.64] ;  /* 0x0000001416cc7981 */ /* 0x000164000c1e1b00 */
[----:B0-----:R-:W-:Y:S01]  /*1a20*/  IMAD.U32 R23, R186, 0x10000, RZ ;  /* 0x00010000ba177824 */ /* 0x001fe200078e00ff */
[----:B------:R-:W-:-:S02]  /*1a30*/  SHF.L.U32 R186, R227, 0x10, RZ ;  /* 0x00000010e3ba7819 */ /* 0x000fc400000006ff */
[----:B------:R-:W-:Y:S02]  /*1a40*/  SHF.L.U32 R22, R187, 0x10, RZ ;  /* 0x00000010bb167819 */ /* 0x000fe400000006ff */
[----:B------:R-:W-:Y:S01]  /*1a50*/  SHF.L.U32 R187, R217, 0x10, RZ ;  /* 0x00000010d9bb7819 */ /* 0x000fe200000006ff */
[----:B------:R-:W-:Y:S01]  /*1a60*/  FMUL.FTZ R238, R213, UR29 ;  /* 0x0000001dd5ee7c20 */ /* 0x000fe20008410000 */
[----:B------:R-:W-:-:S03]  /*1a70*/  FMUL.FTZ R239, R214, UR29 ;  /* 0x0000001dd6ef7c20 */ /* 0x000fc60008410000 */
[----:B------:R-:W-:Y:S01]  /*1a80*/  FFMA.FTZ R103, R238, R187, R103 ;  /* 0x000000bbee677223 */ /* 0x000fe20000010067 */
[C---:B------:R-:W-:Y:S02]  /*1a90*/  PRMT R224, R196.reuse, 0x7632, R224 ;  /* 0x00007632c4e07816 */ /* 0x040fe400000000e0 */
[C---:B------:R-:W-:Y:S02]  /*1aa0*/  PRMT R33, R185.reuse, 0x7632, R33 ;  /* 0x00007632b9217816 */ /* 0x040fe40000000021 */
[----:B------:R-:W-:Y:S02]  /*1ab0*/  SHF.L.U32 R2, R185, 0x10, RZ ;  /* 0x00000010b9027819 */ /* 0x000fe400000006ff */
[----:B------:R-:W-:Y:S02]  /*1ac0*/  SHF.L.U32 R196, R196, 0x10, RZ ;  /* 0x00000010c4c47819 */ /* 0x000fe400000006ff */
[----:B------:R-:W-:Y:S01]  /*1ad0*/  SHF.L.U32 R185, R228, 0x10, RZ ;  /* 0x00000010e4b97819 */ /* 0x000fe200000006ff */
[----:B------:R-:W-:-:S04]  /*1ae0*/  FFMA.FTZ R101, R239, R186, R101 ;  /* 0x000000baef657223 */ /* 0x000fc80000010065 */
[----:B------:R-:W-:Y:S01]  /*1af0*/  FADD.FTZ R67, R67, R185 ;  /* 0x000000b943437221 */ /* 0x000fe20000010000 */
[----:B------:R-:W-:Y:S01]  /*1b00*/  FADD.FTZ R243, R243, R221 ;  /* 0x000000ddf3f37221 */ /* 0x000fe20000010000 */
[----:B------:R-:W-:-:S04]  /*1b10*/  FADD.FTZ R241, R241, R222 ;  /* 0x000000def1f17221 */ /* 0x000fc80000010000 */
[----:B------:R-:W-:Y:S04]  /*1b20*/  STL [R1], R243 ;  /* 0x000000f301007387 */ /* 0x000fe80000100800 */
[----:B------:R0:W-:Y:S01]  /*1b30*/  STL [R1+0x8], R241 ;  /* 0x000008f101007387 */ /* 0x0001e20000100800 */
[-C--:B------:R-:W-:Y:S01]  /*1b40*/  FMUL.FTZ R237, R236, R184.reuse ;  /* 0x000000b8eced7220 */ /* 0x080fe20000410000 */
[----:B0-----:R-:W-:Y:S01]  /*1b50*/  FMUL.FTZ R241, R216, UR29 ;  /* 0x0000001dd8f17c20 */ /* 0x001fe20008410000 */
[----:B------:R-:W-:Y:S01]  /*1b60*/  FMUL.FTZ R243, R242, R221 ;  /* 0x000000ddf2f37220 */ /* 0x000fe20000410000 */
[----:B------:R-:W-:Y:S02]  /*1b70*/  FADD.FTZ R234, R234, R186 ;  /* 0x000000baeaea7221 */ /* 0x000fe40000010000 */
[----:B------:R-:W-:Y:S01]  /*1b80*/  FFMA.FTZ R105, R241, R184, R105 ;  /* 0x000000b8f1697223 */ /* 0x000fe20000010069 */
[----:B------:R-:W-:Y:S01]  /*1b90*/  FMUL.FTZ R242, R240, R222 ;  /* 0x000000def0f27220 */ /* 0x000fe20000410000 */
[----:B------:R-:W3:Y:S01]  /*1ba0*/  LDL.LU R184, [R1+0x1c] ;  /* 0x00001c0001b87983 */ /* 0x000ee20000300800 */
[----:B------:R-:W-:-:S03]  /*1bb0*/  FMUL.FTZ R240, R215, UR29 ;  /* 0x0000001dd7f07c20 */ /* 0x000fc60008410000 */
[----:B------:R-:W3:Y:S01]  /*1bc0*/  LDL.LU R216, [R1+0x24] ;  /* 0x0000240001d87983 */ /* 0x000ee20000300800 */
[----:B------:R-:W-:-:S03]  /*1bd0*/  FADD.FTZ R231, R231, R187 ;  /* 0x000000bbe7e77221 */ /* 0x000fc60000010000 */
[----:B------:R-:W3:Y:S04]  /*1be0*/  LDL R215, [R1+0xf8] ;  /* 0x0000f80001d77983 */ /* 0x000ee80000100800 */
[----:B------:R0:W-:Y:S04]  /*1bf0*/  STL [R1+0x4], R234 ;  /* 0x000004ea01007387 */ /* 0x0001e80000100800 */
[----:B------:R-:W3:Y:S04]  /*1c00*/  LDL.LU R214, [R1+0x2c] ;  /* 0x00002c0001d67983 */ /* 0x000ee80000300800 */
[----:B------:R-:W3:Y:S01]  /*1c10*/  LDL R213, [R1+0x100] ;  /* 0x0001000001d57983 */ /* 0x000ee20000100800 */
[----:B0-----:R-:W-:-:S03]  /*1c20*/  FMUL.FTZ R234, R230, R187 ;  /* 0x000000bbe6ea7220 */ /* 0x001fc60000410000 */
[----:B------:R0:W-:Y:S04]  /*1c30*/  STL [R1+0xc], R231 ;  /* 0x00000ce701007387 */ /* 0x0001e80000100800 */
[----:B------:R-:W3:Y:S01]  /*1c40*/  LDL.LU R187, [R1+0x34] ;  /* 0x0000340001bb7983 */ /* 0x000ee20000300800 */
[----:B------:R-:W-:Y:S01]  /*1c50*/  FMUL.FTZ R236, R226, R185 ;  /* 0x000000b9e2ec7220 */ /* 0x000fe20000410000 */
[----:B------:R-:W-:Y:S01]  /*1c60*/  MOV R226, R235 ;  /* 0x000000eb00e27202 */ /* 0x000fe20000000f00 */
[----:B------:R-:W-:Y:S02]  /*1c70*/  FMUL.FTZ R235, R232, R186 ;  /* 0x000000bae8eb7220 */ /* 0x000fe40000410000 */
[----:B------:R-:W3:Y:S01]  /*1c80*/  LDL R186, [R1+0xe8] ;  /* 0x0000e80001ba7983 */ /* 0x000ee20000100800 */
[----:B------:R-:W-:Y:S01]  /*1c90*/  FFMA.FTZ R107, R240, R185, R107 ;  /* 0x000000b9f06b7223 */ /* 0x000fe2000001006b */
[----:B----4-:R-:W-:-:S05]  /*1ca0*/  FADD.FTZ R219, R219, R196 ;  /* 0x000000c4dbdb7221 */ /* 0x010fca0000010000 */
[----:B------:R1:W-:Y:S04]  /*1cb0*/  STL [R1+0x14], R219 ;  /* 0x000014db01007387 */ /* 0x0003e80000100800 */
[----:B------:R-:W4:Y:S01]  /*1cc0*/  LDL.LU R185, [R1+0x3c] ;  /* 0x00003c0001b97983 */ /* 0x000f220000300800 */
[C---:B------:R-:W-:Y:S02]  /*1cd0*/  PRMT R14, R198.reuse, 0x7632, R14 ;  /* 0x00007632c60e7816 */ /* 0x040fe4000000000e */
[----:B------:R-:W-:Y:S01]  /*1ce0*/  SHF.L.U32 R198, R198, 0x10, RZ ;  /* 0x00000010c6c67819 */ /* 0x000fe200000006ff */
[----:B------:R-:W-:Y:S01]  /*1cf0*/  FMUL.FTZ R232, R211, UR29 ;  /* 0x0000001dd3e87c20 */ /* 0x000fe20008410000 */
[----:B------:R-:W-:Y:S01]  /*1d00*/  FADD.FTZ R66, R66, R220 ;  /* 0x000000dc42427221 */ /* 0x000fe20000010000 */
[-C--:B------:R-:W-:Y:S01]  /*1d10*/  FFMA.FTZ R106, R248, R220.reuse, R106 ;  /* 0x000000dcf86a7223 */ /* 0x080fe2000001006a */
[----:B------:R-:W-:Y:S01]  /*1d20*/  FMUL.FTZ R244, R244, R220 ;  /* 0x000000dcf4f47220 */ /* 0x000fe20000410000 */
[----:B0-----:R-:W-:Y:S01]  /*1d30*/  FMUL.FTZ R231, R210, UR29 ;  /* 0x0000001dd2e77c20 */ /* 0x001fe20008410000 */
[----:B------:R-:W-:Y:S01]  /*1d40*/  MOV R220, R233 ;  /* 0x000000e900dc7202 */ /* 0x000fe20000000f00 */
[-C--:B------:R-:W-:Y:S01]  /*1d50*/  FFMA.FTZ R98, R232, R16.reuse, R98 ;  /* 0x00000010e8627223 */ /* 0x080fe20000010062 */
[----:B--2---:R-:W-:Y:S01]  /*1d60*/  FMUL.FTZ R228, R218, R16 ;  /* 0x00000010dae47220 */ /* 0x004fe20000410000 */
[----:B------:R-:W-:Y:S01]  /*1d70*/  FMUL.FTZ R233, R212, UR29 ;  /* 0x0000001dd4e97c20 */ /* 0x000fe20008410000 */
[----:B------:R-:W-:Y:S01]  /*1d80*/  FFMA.FTZ R92, R231, R198, R92 ;  /* 0x000000c6e75c7223 */ /* 0x000fe2000001005c */
[----:B---3--:R-:W-:-:S02]  /*1d90*/  FMUL.FTZ R229, R229, R196 ;  /* 0x000000c4e5e57220 */ /* 0x008fc40000410000 */
[----:B------:R-:W-:Y:S01]  /*1da0*/  FFMA.FTZ R96, R233, R196, R96 ;  /* 0x000000c4e9607223 */ /* 0x000fe20000010060 */
[----:B------:R-:W-:Y:S01]  /*1db0*/  FMUL.FTZ R230, R20, UR29 ;  /* 0x0000001d14e67c20 */ /* 0x000fe20008410000 */
[----:B------:R-:W-:Y:S01]  /*1dc0*/  SHF.L.U32 R20, R224, 0x10, RZ ;  /* 0x00000010e0147819 */ /* 0x000fe200000006ff */
[----:B------:R-:W-:Y:S01]  /*1dd0*/  FMUL.FTZ R224, R193, UR29 ;  /* 0x0000001dc1e07c20 */ /* 0x000fe20008410000 */
[----:B------:R-:W-:Y:S01]  /*1de0*/  MOV R218, R226 ;  /* 0x000000e200da7202 */ /* 0x000fe20000000f00 */
[----:B------:R-:W-:Y:S01]  /*1df0*/  FFMA.FTZ R94, R230, R195, R94 ;  /* 0x000000c3e65e7223 */ /* 0x000fe2000001005e */
[----:B-1----:R-:W-:Y:S01]  /*1e00*/  MOV R219, R223 ;  /* 0x000000df00db7202 */ /* 0x002fe20000000f00 */
[----:B------:R-:W-:Y:S01]  /*1e10*/  FMUL.FTZ R223, R192, UR29 ;  /* 0x0000001dc0df7c20 */ /* 0x000fe20008410000 */
[----:B------:R-:W-:Y:S01]  /*1e20*/  FFMA.FTZ R100, R247, R221, R100 ;  /* 0x000000ddf7647223 */ /* 0x000fe20000010064 */
[----:B------:R-:W-:Y:S01]  /*1e30*/  FADD.FTZ R184, R184, R16 ;  /* 0x00000010b8b87221 */ /* 0x000fe20000010000 */
[----:B------:R-:W-:-:S04]  /*1e40*/  FADD.FTZ R216, R216, R198 ;  /* 0x000000c6d8d87221 */ /* 0x000fc80000010000 */
[----:B------:R0:W-:Y:S01]  /*1e50*/  STL [R1+0x1c], R184 ;  /* 0x00001cb801007387 */ /* 0x0001e20000100800 */
[----:B------:R-:W-:Y:S02]  /*1e60*/  SHF.L.U32 R16, R14, 0x10, RZ ;  /* 0x000000100e107819 */ /* 0x000fe400000006ff */
[----:B------:R-:W-:Y:S01]  /*1e70*/  SHF.L.U32 R14, R197, 0x10, RZ ;  /* 0x00000010c50e7819 */ /* 0x000fe200000006ff */
[----:B------:R-:W-:Y:S01]  /*1e80*/  FMUL.FTZ R227, R215, R198 ;  /* 0x000000c6d7e37220 */ /* 0x000fe20000410000 */
[----:B0-----:R-:W2:Y:S01]  /*1e90*/  LDL R184, [R1+0xf0] ;  /* 0x0000f00001b87983 */ /* 0x001ea20000100800 */
[----:B------:R-:W-:-:S03]  /*1ea0*/  FADD.FTZ R214, R214, R195 ;  /* 0x000000c3d6d67221 */ /* 0x000fc60000010000 */
[----:B------:R-:W-:Y:S04]  /*1eb0*/  STL [R1+0x24], R216 ;  /* 0x000024d801007387 */ /* 0x000fe80000100800 */
[----:B------:R-:W3:Y:S04]  /*1ec0*/  LDL.LU R211, [R1+0x44] ;  /* 0x0000440001d37983 */ /* 0x000ee80000300800 */
[----:B------:R-:W3:Y:S01]  /*1ed0*/  LDL R210, [R1+0xd8] ;  /* 0x0000d80001d27983 */ /* 0x000ee20000100800 */
[----:B------:R-:W-:-:S03]  /*1ee0*/  FADD.FTZ R187, R187, R11 ;  /* 0x0000000bbbbb7221 */ /* 0x000fc60000010000 */
[----:B------:R-:W-:Y:S04]  /*1ef0*/  STL [R1+0x2c], R214 ;  /* 0x00002cd601007387 */ /* 0x000fe80000100800 */
[----:B------:R-:W3:Y:S04]  /*1f00*/  LDL R197, [R1+0xe0] ;  /* 0x0000e00001c57983 */ /* 0x000ee80000100800 */
[----:B------:R-:W3:Y:S04]  /*1f10*/  LDL.LU R198, [R1+0x4c] ;  /* 0x00004c0001c67983 */ /* 0x000ee80000300800 */
[----:B------:R0:W-:Y:S04]  /*1f20*/  STL [R1+0x34], R187 ;  /* 0x000034bb01007387 */ /* 0x0001e80000100800 */
[----:B------:R-:W3:Y:S01]  /*1f30*/  LDL.LU R196, [R1+0x54] ;  /* 0x0000540001c47983 */ /* 0x000ee20000300800 */
[----:B------:R-:W-:Y:S01]  /*1f40*/  FMUL.FTZ R226, R213, R195 ;  /* 0x000000c3d5e27220 */ /* 0x000fe20000410000 */
[----:B------:R-:W-:Y:S01]  /*1f50*/  MOV R213, R225 ;  /* 0x000000e100d57202 */ /* 0x000fe20000000f00 */
[----:B------:R-:W-:Y:S01]  /*1f60*/  FMUL.FTZ R225, R194, UR29 ;  /* 0x0000001dc2e17c20 */ /* 0x000fe20008410000 */
[----:B------:R-:W3:Y:S04]  /*1f70*/  LDL R195, [R1+0xc8] ;  /* 0x0000c80001c37983 */ /* 0x000ee80000100800 */
[----:B------:R-:W3:Y:S01]  /*1f80*/  LDL R193, [R1+0xd0] ;  /* 0x0000d00001c17983 */ /* 0x000ee20000100800 */
[----:B------:R-:W-:-:S03]  /*1f90*/  FMUL.FTZ R221, R186, R11 ;  /* 0x0000000bbadd7220 */ /* 0x000fc60000410000 */
[----:B------:R-:W3:Y:S04]  /*1fa0*/  LDL.LU R192, [R1+0x64] ;  /* 0x0000640001c07983 */ /* 0x000ee80000300800 */
[----:B------:R-:W3:Y:S04]  /*1fb0*/  LDL.LU R194, [R1+0x5c] ;  /* 0x00005c0001c27983 */ /* 0x000ee80000300800 */
[----:B0-----:R-:W3:Y:S04]  /*1fc0*/  LDL R187, [R1+0xb8] ;  /* 0x0000b80001bb7983 */ /* 0x001ee80000100800 */
[----:B------:R-:W3:Y:S01]  /*1fd0*/  LDL.LU R186, [R1+0x6c] ;  /* 0x00006c0001ba7983 */ /* 0x000ee20000300800 */
[----:B----4-:R-:W-:-:S05]  /*1fe0*/  FADD.FTZ R185, R185, R10 ;  /* 0x0000000ab9b97221 */ /* 0x010fca0000010000 */
[----:B------:R0:W-:Y:S04]  /*1ff0*/  STL [R1+0x3c], R185 ;  /* 0x00003cb901007387 */ /* 0x0001e80000100800 */
[----:B0-----:R-:W4:Y:S01]  /*2000*/  LDL R185, [R1+0xc0] ;  /* 0x0000c00001b97983 */ /* 0x001f220000100800 */
[----:B------:R-:W-:Y:S01]  /*2010*/  FFMA.FTZ R88, R225, R11, R88 ;  /* 0x0000000be1587223 */ /* 0x000fe20000010058 */
[----:B------:R-:W-:Y:S01]  /*2020*/  SHF.L.U32 R11, R220, 0x10, RZ ;  /* 0x00000010dc0b7819 */ /* 0x000fe200000006ff */
[----:B------:R-:W-:Y:S01]  /*2030*/  FMUL.FTZ R216, R181, UR29 ;  /* 0x0000001db5d87c20 */ /* 0x000fe20008410000 */
[----:B------:R-:W-:Y:S01]  /*2040*/  FMUL.FTZ R215, R180, UR29 ;  /* 0x0000001db4d77c20 */ /* 0x000fe20008410000 */
[-C--:B------:R-:W-:Y:S01]  /*2050*/  FFMA.FTZ R90, R224, R10.reuse, R90 ;  /* 0x0000000ae05a7223 */ /* 0x080fe2000001005a */
[----:B------:R-:W-:Y:S01]  /*2060*/  FFMA.FTZ R84, R223, R9, R84 ;  /* 0x00000009df547223 */ /* 0x000fe20000010054 */
[----:B------:R-:W-:Y:S01]  /*2070*/  FMUL.FTZ R217, R182, UR29 ;  /* 0x0000001db6d97c20 */ /* 0x000fe20008410000 */
[----:B--2---:R-:W-:-:S02]  /*2080*/  FMUL.FTZ R220, R184, R10 ;  /* 0x0000000ab8dc7220 */ /* 0x004fc40000410000 */
[----:B------:R-:W2:Y:S01]  /*2090*/  LDL.LU R184, [R1+0x10] ;  /* 0x0000100001b87983 */ /* 0x000ea20000300800 */
[----:B---3--:R-:W-:-:S05]  /*20a0*/  FADD.FTZ R211, R211, R9 ;  /* 0x00000009d3d37221 */ /* 0x008fca0000010000 */
[----:B------:R0:W-:Y:S01]  /*20b0*/  STL [R1+0x44], R211 ;  /* 0x000044d301007387 */ /* 0x0001e20000100800 */
[----:B------:R-:W-:Y:S01]  /*20c0*/  FADD.FTZ R198, R198, R183 ;  /* 0x000000b7c6c67221 */ /* 0x000fe20000010000 */
[----:B------:R-:W-:-:S04]  /*20d0*/  FADD.FTZ R196, R196, R7 ;  /* 0x00000007c4c47221 */ /* 0x000fc80000010000 */
[----:B------:R1:W-:Y:S04]  /*20e0*/  STL [R1+0x4c], R198 ;  /* 0x00004cc601007387 */ /* 0x0003e80000100800 */
[----:B------:R-:W-:Y:S04]  /*20f0*/  STL [R1+0x54], R196 ;  /* 0x000054c401007387 */ /* 0x000fe80000100800 */
[----:B------:R-:W3:Y:S01]  /*2100*/  LDL.LU R181, [R1+0x74] ;  /* 0x0000740001b57983 */ /* 0x000ee20000300800 */
[----:B------:R-:W-:-:S03]  /*2110*/  FADD.FTZ R192, R192, R4 ;  /* 0x00000004c0c07221 */ /* 0x000fc60000010000 */
[----:B------:R-:W3:Y:S01]  /*2120*/  LDL R180, [R1+0xa8] ;  /* 0x0000a80001b47983 */ /* 0x000ee20000100800 */
[----:B------:R-:W-:Y:S01]  /*2130*/  FADD.FTZ R194, R194, R5 ;  /* 0x00000005c2c27221 */ /* 0x000fe20000010000 */
[----:B------:R-:W-:Y:S01]  /*2140*/  SHF.L.U32 R10, R219, 0x10, RZ ;  /* 0x00000010db0a7819 */ /* 0x000fe200000006ff */
[----:B------:R-:W-:Y:S01]  /*2150*/  FMUL.FTZ R219, R210, R9 ;  /* 0x00000009d2db7220 */ /* 0x000fe20000410000 */
[----:B0-----:R-:W-:Y:S02]  /*2160*/  FMUL.FTZ R211, R187, R4 ;  /* 0x00000004bbd37220 */ /* 0x001fe40000410000 */
[----:B------:R-:W-:Y:S01]  /*2170*/  STL [R1+0x5c], R194 ;  /* 0x00005cc201007387 */ /* 0x000fe20000100800 */
[----:B------:R-:W-:-:S03]  /*2180*/  FADD.FTZ R186, R186, R6 ;  /* 0x00000006baba7221 */ /* 0x000fc60000010000 */
[----:B------:R-:W-:Y:S01]  /*2190*/  STL [R1+0x64], R192 ;  /* 0x000064c001007387 */ /* 0x000fe20000100800 */
[----:B------:R-:W-:Y:S01]  /*21a0*/  SHF.L.U32 R9, R218, 0x10, RZ ;  /* 0x00000010da097819 */ /* 0x000fe200000006ff */
[----:B------:R-:W-:Y:S02]  /*21b0*/  FMUL.FTZ R218, R197, R183 ;  /* 0x000000b7c5da7220 */ /* 0x000fe40000410000 */
[----:B------:R-:W3:Y:S01]  /*21c0*/  LDL.LU R187, [R1+0x7c] ;  /* 0x00007c0001bb7983 */ /* 0x000ee20000300800 */
[----:B-1----:R-:W-:Y:S01]  /*21d0*/  FMUL.FTZ R198, R36, UR29 ;  /* 0x0000001d24c67c20 */ /* 0x002fe20008410000 */
[----:B------:R-:W-:Y:S02]  /*21e0*/  FMUL.FTZ R197, R35, UR29 ;  /* 0x0000001d23c57c20 */ /* 0x000fe40008410000 */
[----:B------:R0:W-:Y:S04]  /*21f0*/  STL [R1+0x6c], R186 ;  /* 0x00006cba01007387 */ /* 0x0001e80000100800 */
[----:B0-----:R-:W3:Y:S04]  /*2200*/  LDL R186, [R1+0xb0] ;  /* 0x0000b00001ba7983 */ /* 0x001ee80000100800 */
[----:B------:R0:W5:Y:S04]  /*2210*/  LDL.LU R36, [R1+0x168] ;  /* 0x0001680001247983 */ /* 0x0001680000300800 */
[----:B------:R0:W5:Y:S01]  /*2220*/  LDL.LU R35, [R1+0x164] ;  /* 0x0001640001237983 */ /* 0x0001620000300800 */
[----:B----4-:R-:W-:-:S03]  /*2230*/  FMUL.FTZ R210, R185, R6 ;  /* 0x00000006b9d27220 */ /* 0x010fc60000410000 */
[----:B------:R-:W4:Y:S04]  /*2240*/  LDL.LU R185, [R1+0x84] ;  /* 0x0000840001b97983 */ /* 0x000f280000300800 */
[----:B------:R-:W4:Y:S01]  /*2250*/  LDL R182, [R1+0x98] ;  /* 0x0000980001b67983 */ /* 0x000f220000100800 */
[----:B------:R-:W-:Y:S01]  /*2260*/  FMUL.FTZ R196, R34, UR29 ;  /* 0x0000001d22c47c20 */ /* 0x000fe20008410000 */
[----:B------:R-:W-:Y:S02]  /*2270*/  FFMA.FTZ R102, R246, R222, R102 ;  /* 0x000000def6667223 */ /* 0x000fe40000010066 */
[----:B------:R0:W5:Y:S01]  /*2280*/  LDL.LU R34, [R1+0x160] ;  /* 0x0001600001227983 */ /* 0x0001620000300800 */
[----:B------:R-:W-:Y:S01]  /*2290*/  FMUL.FTZ R222, R12, UR29 ;  /* 0x0000001d0cde7c20 */ /* 0x000fe20008410000 */
[----:B------:R-:W-:Y:S01]  /*22a0*/  SHF.L.U32 R12, R199, 0x10, RZ ;  /* 0x00000010c70c7819 */ /* 0x000fe200000006ff */
[----:B------:R-:W-:Y:S01]  /*22b0*/  FMUL.FTZ R214, R8, UR29 ;  /* 0x0000001d08d67c20 */ /* 0x000fe20008410000 */
[----:B------:R-:W-:Y:S01]  /*22c0*/  SHF.L.U32 R8, R213, 0x10, RZ ;  /* 0x00000010d5087819 */ /* 0x000fe200000006ff */
[----:B------:R-:W-:Y:S01]  /*22d0*/  FMUL.FTZ R213, R195, R7 ;  /* 0x00000007c3d57220 */ /* 0x000fe20000410000 */
[----:B------:R-:W-:Y:S01]  /*22e0*/  FFMA.FTZ R86, R222, R183, R86 ;  /* 0x000000b7de567223 */ /* 0x000fe20000010056 */
[----:B------:R-:W-:Y:S01]  /*22f0*/  FFMA.FTZ R74, R198, R2, R74 ;  /* 0x00000002c64a7223 */ /* 0x000fe2000001004a */
[----:B------:R-:W-:Y:S01]  /*2300*/  FMUL.FTZ R212, R193, R5 ;  /* 0x00000005c1d47220 */ /* 0x000fe20000410000 */
[----:B------:R-:W-:Y:S01]  /*2310*/  FFMA.FTZ R68, R197, R23, R68 ;  /* 0x00000017c5447223 */ /* 0x000fe20000010044 */
[----:B--2---:R-:W-:-:S04]  /*2320*/  FMUL.FTZ R199, R184, UR29 ;  /* 0x0000001db8c77c20 */ /* 0x004fc80008410000 */
[----:B------:R-:W-:Y:S01]  /*2330*/  FFMA.FTZ R72, R199, R3, R72 ;  /* 0x00000003c7487223 */ /* 0x000fe20000010048 */
[----:B---3--:R-:W-:-:S05]  /*2340*/  FADD.FTZ R181, R181, R3 ;  /* 0x00000003b5b57221 */ /* 0x008fca0000010000 */
[----:B------:R1:W-:Y:S01]  /*2350*/  STL [R1+0x74], R181 ;  /* 0x000074b501007387 */ /* 0x0003e20000100800 */
[----:B------:R-:W-:Y:S01]  /*2360*/  FMUL.FTZ R195, R180, R3 ;  /* 0x00000003b4c37220 */ /* 0x000fe20000410000 */
[----:B------:R-:W-:Y:S02]  /*2370*/  SHF.L.U32 R3, R33, 0x10, RZ ;  /* 0x0000001021037819 */ /* 0x000fe400000006ff */
[----:B------:R0:W5:Y:S04]  /*2380*/  LDL.LU R33, [R1+0x15c] ;  /* 0x00015c0001217983 */ /* 0x0001680000300800 */
[----:B------:R-:W2:Y:S01]  /*2390*/  LDL.LU R184, [R1+0x8c] ;  /* 0x00008c0001b87983 */ /* 0x000ea20000300800 */
[----:B-1----:R-:W-:-:S03]  /*23a0*/  FADD.FTZ R181, RZ, R245 ;  /* 0x000000f5ffb57221 */ /* 0x002fc60000010000 */
[----:B------:R-:W3:Y:S01]  /*23b0*/  LDL R183, [R1+0xa0] ;  /* 0x0000a00001b77983 */ /* 0x000ee20000100800 */
[----:B------:R-:W-:Y:S01]  /*23c0*/  FADD.FTZ R181, R237, R181 ;  /* 0x000000b5edb57221 */ /* 0x000fe20000010000 */
[----:B------:R-:W-:-:S03]  /*23d0*/  FADD.FTZ R187, R187, R2 ;  /* 0x00000002bbbb7221 */ /* 0x000fc60000010000 */
[----:B------:R-:W-:Y:S02]  /*23e0*/  FADD.FTZ R181, R244, R181 ;  /* 0x000000b5f4b57221 */ /* 0x000fe40000010000 */
[----:B------:R1:W-:Y:S02]  /*23f0*/  STL [R1+0x7c], R187 ;  /* 0x00007cbb01007387 */ /* 0x0003e40000100800 */
[----:B------:R-:W-:Y:S01]  /*2400*/  FADD.FTZ R181, R236, R181 ;  /* 0x000000b5ecb57221 */ /* 0x000fe20000010000 */
[----:B------:R-:W-:Y:S01]  /*2410*/  FMUL.FTZ R194, R186, R2 ;  /* 0x00000002bac27220 */ /* 0x000fe20000410000 */
[----:B------:R-:W-:Y:S02]  /*2420*/  SHF.L.U32 R2, R32, 0x10, RZ ;  /* 0x0000001020027819 */ /* 0x000fe400000006ff */
[----:B------:R0:W5:Y:S04]  /*2430*/  LDL.LU R32, [R1+0x158] ;  /* 0x0001580001207983 */ /* 0x0001680000300800 */
[----:B-1----:R-:W3:Y:S04]  /*2440*/  LDL.LU R187, [R1+0x18] ;  /* 0x0000180001bb7983 */ /* 0x002ee80000300800 */
[----:B------:R-:W3:Y:S01]  /*2450*/  LDL R186, [R1+0x10c] ;  /* 0x00010c0001ba7983 */ /* 0x000ee20000100800 */
[----:B----4-:R-:W-:Y:S01]  /*2460*/  FADD.FTZ R185, R185, R23 ;  /* 0x00000017b9b97221 */ /* 0x010fe20000010000 */
[----:B------:R-:W-:-:S04]  /*2470*/  FMUL.FTZ R193, R182, R23 ;  /* 0x00000017b6c17220 */ /* 0x000fc80000410000 */
[----:B------:R1:W-:Y:S01]  /*2480*/  STL [R1+0x84], R185 ;  /* 0x000084b901007387 */ /* 0x0003e20000100800 */
[----:B------:R-:W-:Y:S01]  /*2490*/  SHF.L.U32 R182, R31, 0x10, RZ ;  /* 0x000000101fb67819 */ /* 0x000fe200000006ff */
[----:B------:R-:W-:Y:S02]  /*24a0*/  FADD.FTZ R23, R243, R181 ;  /* 0x000000b5f3177221 */ /* 0x000fe40000010000 */
[----:B------:R0:W5:Y:S04]  /*24b0*/  LDL.LU R31, [R1+0x154] ;  /* 0x00015400011f7983 */ /* 0x0001680000300800 */
[----:B------:R-:W4:Y:S01]  /*24c0*/  LDL.LU R181, [R1+0x20] ;  /* 0x0000200001b57983 */ /* 0x000f220000300800 */
[----:B------:R-:W-:Y:S01]  /*24d0*/  FFMA.FTZ R180, R0, R245, RZ ;  /* 0x000000f500b47223 */ /* 0x000fe200000100ff */
[----:B------:R-:W-:-:S02]  /*24e0*/  SHF.L.U32 R18, R18, 0x10, RZ ;  /* 0x0000001012127819 */ /* 0x000fc400000006ff */
[----:B-1----:R-:W4:Y:S01]  /*24f0*/  LDL R185, [R1+0x114] ;  /* 0x0001140001b97983 */ /* 0x002f220000100800 */
[----:B------:R-:W-:-:S04]  /*2500*/  FFMA.FTZ R180, R241, R237, R180 ;  /* 0x000000edf1b47223 */ /* 0x000fc800000100b4 */
[----:B------:R-:W-:-:S04]  /*2510*/  FFMA.FTZ R180, R248, R244, R180 ;  /* 0x000000f4f8b47223 */ /* 0x000fc800000100b4 */
[----:B------:R-:W-:-:S04]  /*2520*/  FFMA.FTZ R180, R240, R236, R180 ;  /* 0x000000ecf0b47223 */ /* 0x000fc800000100b4 */
[----:B------:R-:W-:Y:S01]  /*2530*/  FFMA.FTZ R180, R247, R243, R180 ;  /* 0x000000f3f7b47223 */ /* 0x000fe200000100b4 */
[----:B------:R-:W-:-:S03]  /*2540*/  FADD.FTZ R23, R235, R23 ;  /* 0x00000017eb177221 */ /* 0x000fc60000010000 */
[----:B------:R-:W-:Y:S01]  /*2550*/  FFMA.FTZ R180, R239, R235, R180 ;  /* 0x000000ebefb47223 */ /* 0x000fe200000100b4 */
[----:B------:R-:W-:Y:S01]  /*2560*/  FFMA.FTZ R70, R196, R22, R70 ;  /* 0x00000016c4467223 */ /* 0x000fe20000010046 */
[----:B------:R-:W-:Y:S01]  /*2570*/  FFMA.FTZ R78, R214, R6, R78 ;  /* 0x00000006d64e7223 */ /* 0x000fe2000001004e */
[----:B------:R-:W-:Y:S01]  /*2580*/  SHF.L.U32 R6, R191, 0x10, RZ ;  /* 0x00000010bf067819 */ /* 0x000fe200000006ff */
[----:B------:R-:W-:Y:S01]  /*2590*/  FADD.FTZ R23, R242, R23 ;  /* 0x00000017f2177221 */ /* 0x000fe20000010000 */
[----:B------:R-:W-:Y:S01]  /*25a0*/  FMUL.FTZ R191, R21, UR29 ;  /* 0x0000001d15bf7c20 */ /* 0x000fe20008410000 */
[----:B------:R-:W-:Y:S01]  /*25b0*/  FFMA.FTZ R76, R215, R4, R76 ;  /* 0x00000004d74c7223 */ /* 0x000fe2000001004c */
[----:B------:R-:W-:Y:S01]  /*25c0*/  SHF.L.U32 R4, R190, 0x10, RZ ;  /* 0x00000010be047819 */ /* 0x000fe200000006ff */
[----:B------:R-:W-:Y:S01]  /*25d0*/  FADD.FTZ R21, R234, R23 ;  /* 0x00000017ea157221 */ /* 0x000fe20000010000 */
[----:B------:R-:W-:Y:S01]  /*25e0*/  FFMA.FTZ R97, R191, R20, R97 ;  /* 0x00000014bf617223 */ /* 0x000fe20000010061 */
[----:B--2---:R-:W-:Y:S01]  /*25f0*/  FADD.FTZ R184, R184, R22 ;  /* 0x00000016b8b87221 */ /* 0x004fe20000010000 */
[----:B---3--:R-:W-:-:S04]  /*2600*/  FMUL.FTZ R192, R183, R22 ;  /* 0x00000016b7c07220 */ /* 0x008fc80000410000 */
[----:B------:R1:W-:Y:S04]  /*2610*/  STL [R1+0x8c], R184 ;  /* 0x00008cb801007387 */ /* 0x0003e80000100800 */
[----:B-1----:R-:W2:Y:S04]  /*2620*/  LDL.LU R184, [R1+0x28] ;  /* 0x0000280001b87983 */ /* 0x002ea80000300800 */
[----:B------:R-:W3:Y:S01]  /*2630*/  LDL R183, [R1+0xfc] ;  /* 0x0000fc0001b77983 */ /* 0x000ee20000100800 */
[----:B------:R-:W-:-:S05]  /*2640*/  FADD.FTZ R187, R187, R20 ;  /* 0x00000014bbbb7221 */ /* 0x000fca0000010000 */
[----:B------:R-:W-:Y:S01]  /*2650*/  STL [R1+0x18], R187 ;  /* 0x000018bb01007387 */ /* 0x000fe20000100800 */
[----:B------:R-:W-:-:S04]  /*2660*/  FFMA.FTZ R22, R246, R242, R180 ;  /* 0x000000f2f6167223 */ /* 0x000fc800000100b4 */
[----:B------:R-:W-:Y:S01]  /*2670*/  FFMA.FTZ R22, R238, R234, R22 ;  /* 0x000000eaee167223 */ /* 0x000fe20000010016 */
[----:B------:R-:W-:-:S03]  /*2680*/  FMUL.FTZ R190, R186, R20 ;  /* 0x00000014babe7220 */ /* 0x000fc60000410000 */
[----:B------:R-:W-:Y:S01]  /*2690*/  FFMA.FTZ R20, R233, R229, R22 ;  /* 0x000000e5e9147223 */ /* 0x000fe20000010016 */
[----:B----4-:R-:W-:-:S05]  /*26a0*/  FADD.FTZ R181, R181, R18 ;  /* 0x00000012b5b57221 */ /* 0x010fca0000010000 */
[----:B------:R1:W-:Y:S04]  /*26b0*/  STL [R1+0x20], R181 ;  /* 0x000020b501007387 */ /* 0x0003e80000100800 */
[----:B-1----:R-:W4:Y:S04]  /*26c0*/  LDL.LU R181, [R1+0x30] ;  /* 0x0000300001b57983 */ /* 0x002f280000300800 */
[----:B------:R-:W4:Y:S04]  /*26d0*/  LDL R23, [R1+0x104] ;  /* 0x0001040001177983 */ /* 0x000f280000100800 */
[----:B------:R-:W4:Y:S01]  /*26e0*/  LDL.LU R22, [R1+0x38] ;  /* 0x0000380001167983 */ /* 0x000f220000300800 */
[----:B------:R-:W-:Y:S01]  /*26f0*/  FFMA.FTZ R82, R216, R5, R82 ;  /* 0x00000005d8527223 */ /* 0x000fe20000010052 */
[----:B------:R-:W-:Y:S01]  /*2700*/  FADD.FTZ R21, R229, R21 ;  /* 0x00000015e5157221 */ /* 0x000fe20000010000 */
[----:B------:R-:W-:Y:S01]  /*2710*/  SHF.L.U32 R5, R189, 0x10, RZ ;  /* 0x00000010bd057819 */ /* 0x000fe200000006ff */
[----:B------:R-:W-:Y:S01]  /*2720*/  FMUL.FTZ R189, R19, UR29 ;  /* 0x0000001d13bd7c20 */ /* 0x000fe20008410000 */
[----:B------:R-:W-:Y:S01]  /*2730*/  FFMA.FTZ R20, R191, R190, R20 ;  /* 0x000000bebf147223 */ /* 0x000fe20000010014 */
[----:B------:R-:W-:Y:S01]  /*2740*/  FFMA.FTZ R80, R217, R7, R80 ;  /* 0x00000007d9507223 */ /* 0x000fe20000010050 */
[----:B------:R-:W-:Y:S01]  /*2750*/  FADD.FTZ R19, R190, R21 ;  /* 0x00000015be137221 */ /* 0x000fe20000010000 */
[----:B------:R-:W-:-:S02]  /*2760*/  IMAD.U32 R7, R188, 0x10000, RZ ;  /* 0x00010000bc077824 */ /* 0x000fc400078e00ff */
[-C--:B------:R-:W-:Y:S01]  /*2770*/  FFMA.FTZ R99, R189, R18.reuse, R99 ;  /* 0x00000012bd637223 */ /* 0x080fe20000010063 */
[----:B------:R-:W-:Y:S01]  /*2780*/  FMUL.FTZ R188, R185, R18 ;  /* 0x00000012b9bc7220 */ /* 0x000fe20000410000 */
[----:B------:R-:W-:Y:S01]  /*2790*/  FFMA.FTZ R18, R232, R228, R20 ;  /* 0x000000e4e8127223 */ /* 0x000fe20000010014 */
[----:B------:R-:W-:Y:S01]  /*27a0*/  FADD.FTZ R19, R228, R19 ;  /* 0x00000013e4137221 */ /* 0x000fe20000010000 */
[----:B------:R-:W-:Y:S01]  /*27b0*/  FMUL.FTZ R187, R17, UR29 ;  /* 0x0000001d11bb7c20 */ /* 0x000fe20008410000 */
[----:B------:R-:W4:Y:S01]  /*27c0*/  LDL R21, [R1+0xec] ;  /* 0x0000ec0001157983 */ /* 0x000f220000100800 */
[----:B------:R-:W-:Y:S01]  /*27d0*/  FFMA.FTZ R18, R189, R188, R18 ;  /* 0x000000bcbd127223 */ /* 0x000fe20000010012 */
[----:B------:R-:W-:Y:S02]  /*27e0*/  FADD.FTZ R17, R188, R19 ;  /* 0x00000013bc117221 */ /* 0x000fe40000010000 */
[----:B------:R-:W4:Y:S01]  /*27f0*/  LDL R180, [R1+0xf4] ;  /* 0x0000f40001b47983 */ /* 0x000f220000100800 */
[----:B------:R-:W-:Y:S01]  /*2800*/  FFMA.FTZ R93, R187, R16, R93 ;  /* 0x00000010bb5d7223 */ /* 0x000fe2000001005d */
[----:B------:R-:W-:Y:S01]  /*2810*/  FADD.FTZ R17, R227, R17 ;  /* 0x00000011e3117221 */ /* 0x000fe20000010000 */
[----:B------:R-:W-:-:S04]  /*2820*/  FMUL.FTZ R185, R15, UR29 ;  /* 0x0000001d0fb97c20 */ /* 0x000fc80008410000 */
[----:B------:R-:W-:Y:S01]  /*2830*/  FFMA.FTZ R95, R185, R14, R95 ;  /* 0x0000000eb95f7223 */ /* 0x000fe2000001005f */
[----:B--2---:R-:W-:-:S05]  /*2840*/  FADD.FTZ R184, R184, R16 ;  /* 0x00000010b8b87221 */ /* 0x004fca0000010000 */
[----:B------:R1:W-:Y:S01]  /*2850*/  STL [R1+0x28], R184 ;  /* 0x000028b801007387 */ /* 0x0003e20000100800 */
[----:B---3--:R-:W-:Y:S01]  /*2860*/  FMUL.FTZ R186, R183, R16 ;  /* 0x00000010b7ba7220 */ /* 0x008fe20000410000 */
[----:B------:R-:W-:Y:S02]  /*2870*/  FFMA.FTZ R16, R231, R227, R18 ;  /* 0x000000e3e7107223 */ /* 0x000fe40000010012 */
[----:B------:R-:W2:Y:S02]  /*2880*/  LDL.LU R19, [R1+0x40] ;  /* 0x0000400001137983 */ /* 0x000ea40000300800 */
[----:B------:R-:W-:Y:S01]  /*2890*/  FFMA.FTZ R16, R187, R186, R16 ;  /* 0x000000babb107223 */ /* 0x000fe20000010010 */
[----:B------:R-:W-:Y:S01]  /*28a0*/  FADD.FTZ R15, R186, R17 ;  /* 0x00000011ba0f7221 */ /* 0x000fe20000010000 */
[----:B----4-:R-:W-:-:S05]  /*28b0*/  FADD.FTZ R181, R181, R14 ;  /* 0x0000000eb5b57221 */ /* 0x010fca0000010000 */
[----:B------:R-:W-:Y:S04]  /*28c0*/  STL [R1+0x30], R181 ;  /* 0x000030b501007387 */ /* 0x000fe80000100800 */
[----:B------:R-:W3:Y:S01]  /*28d0*/  LDL.LU R18, [R1+0x48] ;  /* 0x0000480001127983 */ /* 0x000ee20000300800 */
[----:B------:R-:W-:Y:S01]  /*28e0*/  FADD.FTZ R22, R22, R12 ;  /* 0x0000000c16167221 */ /* 0x000fe20000010000 */
[----:B-1----:R-:W-:Y:S01]  /*28f0*/  FMUL.FTZ R184, R23, R14 ;  /* 0x0000000e17b87220 */ /* 0x002fe20000410000 */
[----:B------:R-:W-:Y:S01]  /*2900*/  FFMA.FTZ R14, R230, R226, R16 ;  /* 0x000000e2e60e7223 */ /* 0x000fe20000010010 */
[----:B------:R-:W4:Y:S04]  /*2910*/  LDL R17, [R1+0xdc] ;  /* 0x0000dc0001117983 */ /* 0x000f280000100800 */
[----:B------:R1:W-:Y:S04]  /*2920*/  STL [R1+0x38], R22 ;  /* 0x0000381601007387 */ /* 0x0003e80000100800 */
[----:B------:R-:W4:Y:S01]  /*2930*/  LDL.LU R16, [R1+0x50] ;  /* 0x0000500001107983 */ /* 0x000f220000300800 */
[----:B------:R-:W-:Y:S01]  /*2940*/  FADD.FTZ R15, R226, R15 ;  /* 0x0000000fe20f7221 */ /* 0x000fe20000010000 */
[----:B------:R-:W-:Y:S01]  /*2950*/  FMUL.FTZ R23, R13, UR29 ;  /* 0x0000001d0d177c20 */ /* 0x000fe20008410000 */
[----:B------:R-:W-:-:S02]  /*2960*/  FFMA.FTZ R14, R185, R184, R14 ;  /* 0x000000b8b90e7223 */ /* 0x000fc4000001000e */
[----:B------:R-:W-:Y:S01]  /*2970*/  FADD.FTZ R13, R184, R15 ;  /* 0x0000000fb80d7221 */ /* 0x000fe20000010000 */
[-C--:B------:R-:W-:Y:S01]  /*2980*/  FFMA.FTZ R89, R23, R12.reuse, R89 ;  /* 0x0000000c17597223 */ /* 0x080fe20000010059 */
[----:B------:R-:W4:Y:S01]  /*2990*/  LDL R15, [R1+0xe4] ;  /* 0x0000e400010f7983 */ /* 0x000f220000100800 */
[----:B-1----:R-:W-:Y:S01]  /*29a0*/  FMUL.FTZ R22, R21, R12 ;  /* 0x0000000c15167220 */ /* 0x002fe20000410000 */
[----:B------:R-:W-:-:S04]  /*29b0*/  FFMA.FTZ R12, R225, R221, R14 ;  /* 0x000000dde10c7223 */ /* 0x000fc8000001000e */
[----:B------:R-:W-:Y:S01]  /*29c0*/  FFMA.FTZ R12, R23, R22, R12 ;  /* 0x00000016170c7223 */ /* 0x000fe2000001000c */
[----:B------:R-:W-:Y:S01]  /*29d0*/  FMUL.FTZ R21, R249, UR29 ;  /* 0x0000001df9157c20 */ /* 0x000fe20008410000 */
[----:B------:R-:W-:Y:S02]  /*29e0*/  FMUL.FTZ R20, R180, R11 ;  /* 0x0000000bb4147220 */ /* 0x000fe40000410000 */
[----:B------:R-:W-:-:S04]  /*29f0*/  FFMA.FTZ R12, R224, R220, R12 ;  /* 0x000000dce00c7223 */ /* 0x000fc8000001000c */
[----:B------:R-:W-:Y:S01]  /*2a00*/  FFMA.FTZ R12, R21, R20, R12 ;  /* 0x00000014150c7223 */ /* 0x000fe2000001000c */
[----:B--2---:R-:W-:-:S05]  /*2a10*/  FADD.FTZ R19, R19, R11 ;  /* 0x0000000b13137221 */ /* 0x004fca0000010000 */
[----:B------:R1:W-:Y:S04]  /*2a20*/  STL [R1+0x40], R19 ;  /* 0x0000401301007387 */ /* 0x0003e80000100800 */
[----:B------:R-:W2:Y:S04]  /*2a30*/  LDL.LU R183, [R1+0x58] ;  /* 0x0000580001b77983 */ /* 0x000ea80000300800 */
[----:B------:R-:W2:Y:S01]  /*2a40*/  LDL R14, [R1+0xcc] ;  /* 0x0000cc00010e7983 */ /* 0x000ea20000100800 */
[----:B-1----:R-:W-:-:S04]  /*2a50*/  FMUL.FTZ R19, R250, UR29 ;  /* 0x0000001dfa137c20 */ /* 0x002fc80008410000 */
[----:B------:R-:W-:Y:S01]  /*2a60*/  FFMA.FTZ R85, R19, R10, R85 ;  /* 0x0000000a13557223 */ /* 0x000fe20000010055 */
[----:B---3--:R-:W-:-:S05]  /*2a70*/  FADD.FTZ R18, R18, R10 ;  /* 0x0000000a12127221 */ /* 0x008fca0000010000 */
[----:B------:R1:W-:Y:S04]  /*2a80*/  STL [R1+0x48], R18 ;  /* 0x0000481201007387 */ /* 0x0003e80000100800 */
[----:B------:R-:W3:Y:S01]  /*2a90*/  LDL.LU R181, [R1+0x60] ;  /* 0x0000600001b57983 */ /* 0x000ee20000300800 */
[----:B----4-:R-:W-:Y:S01]  /*2aa0*/  FADD.FTZ R16, R16, R9 ;  /* 0x0000000910107221 */ /* 0x010fe20000010000 */
[----:B-1----:R-:W-:Y:S01]  /*2ab0*/  FMUL.FTZ R18, R17, R10 ;  /* 0x0000000a11127220 */ /* 0x002fe20000410000 */
[----:B------:R-:W-:-:S03]  /*2ac0*/  FFMA.FTZ R10, R223, R219, R12 ;  /* 0x000000dbdf0a7223 */ /* 0x000fc6000001000c */
[----:B------:R1:W-:Y:S04]  /*2ad0*/  STL [R1+0x50], R16 ;  /* 0x0000501001007387 */ /* 0x0003e80000100800 */
[----:B------:R-:W4:Y:S04]  /*2ae0*/  LDL R12, [R1+0xd4] ;  /* 0x0000d400010c7983 */ /* 0x000f280000100800 */
[----:B------:R-:W4:Y:S04]  /*2af0*/  LDL.LU R250, [R1+0x68] ;  /* 0x0000680001fa7983 */ /* 0x000f280000300800 */
[----:B------:R-:W4:Y:S01]  /*2b00*/  LDL R180, [R1+0xbc] ;  /* 0x0000bc0001b47983 */ /* 0x000f220000100800 */
[----:B------:R-:W-:Y:S01]  /*2b10*/  FADD.FTZ R13, R221, R13 ;  /* 0x0000000ddd0d7221 */ /* 0x000fe20000010000 */
[----:B------:R-:W-:-:S03]  /*2b20*/  FFMA.FTZ R91, R21, R11, R91 ;  /* 0x0000000b155b7223 */ /* 0x000fc6000001005b */
[----:B------:R-:W-:-:S04]  /*2b30*/  FADD.FTZ R13, R22, R13 ;  /* 0x0000000d160d7221 */ /* 0x000fc80000010000 */
[----:B------:R-:W-:-:S04]  /*2b40*/  FADD.FTZ R11, R220, R13 ;  /* 0x0000000ddc0b7221 */ /* 0x000fc80000010000 */
[----:B------:R-:W-:Y:S01]  /*2b50*/  FADD.FTZ R11, R20, R11 ;  /* 0x0000000b140b7221 */ /* 0x000fe20000010000 */
[----:B------:R-:W-:-:S03]  /*2b60*/  FMUL.FTZ R13, R30, UR29 ;  /* 0x0000001d1e0d7c20 */ /* 0x000fc60008410000 */
[----:B------:R-:W-:Y:S01]  /*2b70*/  FADD.FTZ R11, R219, R11 ;  /* 0x0000000bdb0b7221 */ /* 0x000fe20000010000 */
[----:B------:R-:W-:-:S03]  /*2b80*/  FMUL.FTZ R17, R251, UR29 ;  /* 0x0000001dfb117c20 */ /* 0x000fc60008410000 */
[----:B------:R-:W-:Y:S01]  /*2b90*/  FADD.FTZ R11, R18, R11 ;  /* 0x0000000b120b7221 */ /* 0x000fe20000010000 */
[-C--:B------:R-:W-:Y:S01]  /*2ba0*/  FFMA.FTZ R87, R17, R9.reuse, R87 ;  /* 0x0000000911577223 */ /* 0x080fe20000010057 */
[----:B-1----:R-:W-:Y:S02]  /*2bb0*/  FMUL.FTZ R16, R15, R9 ;  /* 0x000000090f107220 */ /* 0x002fe40000410000 */
[----:B------:R-:W-:Y:S01]  /*2bc0*/  FADD.FTZ R9, R218, R11 ;  /* 0x0000000bda097221 */ /* 0x000fe20000010000 */
[----:B------:R-:W-:-:S03]  /*2bd0*/  FFMA.FTZ R10, R19, R18, R10 ;  /* 0x00000012130a7223 */ /* 0x000fc6000001000a */
[----:B------:R-:W-:Y:S01]  /*2be0*/  FADD.FTZ R9, R16, R9 ;  /* 0x0000000910097221 */ /* 0x000fe20000010000 */
[----:B------:R-:W-:-:S03]  /*2bf0*/  FFMA.FTZ R10, R222, R218, R10 ;  /* 0x000000dade0a7223 */ /* 0x000fc6000001000a */
[----:B------:R-:W-:Y:S01]  /*2c00*/  FADD.FTZ R9, R213, R9 ;  /* 0x00000009d5097221 */ /* 0x000fe20000010000 */
[----:B------:R-:W-:Y:S01]  /*2c10*/  FMUL.FTZ R15, R252, UR29 ;  /* 0x0000001dfc0f7c20 */ /* 0x000fe20008410000 */
[----:B------:R-:W-:Y:S01]  /*2c20*/  FFMA.FTZ R10, R17, R16, R10 ;  /* 0x00000010110a7223 */ /* 0x000fe2000001000a */
[----:B------:R-:W-:Y:S01]  /*2c30*/  FMUL.FTZ R11, R29, UR29 ;  /* 0x0000001d1d0b7c20 */ /* 0x000fe20008410000 */
[----:B------:R-:W-:Y:S01]  /*2c40*/  FFMA.FTZ R83, R13, R7, R83 ;  /* 0x000000070d537223 */ /* 0x000fe20000010053 */
[----:B------:R-:W-:Y:S01]  /*2c50*/  FFMA.FTZ R81, R15, R8, R81 ;  /* 0x000000080f517223 */ /* 0x000fe20000010051 */
[----:B--2---:R-:W-:-:S05]  /*2c60*/  FADD.FTZ R183, R183, R8 ;  /* 0x00000008b7b77221 */ /* 0x004fca0000010000 */
[----:B------:R-:W-:Y:S04]  /*2c70*/  STL [R1+0x58], R183 ;  /* 0x000058b701007387 */ /* 0x000fe80000100800 */
[----:B------:R0:W5:Y:S01]  /*2c80*/  LDL.LU R30, [R1+0x150] ;  /* 0x00015000011e7983 */ /* 0x0001620000300800 */
[----:B------:R-:W-:-:S04]  /*2c90*/  FMUL.FTZ R14, R14, R8 ;  /* 0x000000080e0e7220 */ /* 0x000fc80000410000 */
[----:B------:R-:W-:Y:S01]  /*2ca0*/  FADD.FTZ R9, R9, R14 ;  /* 0x0000000e09097221 */ /* 0x000fe20000010000 */
[----:B------:R-:W-:Y:S01]  /*2cb0*/  FFMA.FTZ R8, R217, R213, R10 ;  /* 0x000000d5d9087223 */ /* 0x000fe2000001000a */
[----:B---3--:R-:W-:-:S05]  /*2cc0*/  FADD.FTZ R181, R181, R7 ;  /* 0x00000007b5b57221 */ /* 0x008fca0000010000 */
[----:B------:R1:W-:Y:S04]  /*2cd0*/  STL [R1+0x60], R181 ;  /* 0x000060b501007387 */ /* 0x0003e80000100800 */
[----:B-1----:R-:W2:Y:S01]  /*2ce0*/  LDL.LU R181, [R1+0x70] ;  /* 0x0000700001b57983 */ /* 0x002ea20000300800 */
[----:B----4-:R-:W-:-:S03]  /*2cf0*/  FADD.FTZ R250, R250, R5 ;  /* 0x00000005fafa7221 */ /* 0x010fc60000010000 */
[----:B------:R-:W3:Y:S01]  /*2d00*/  LDL R249, [R1+0xc4] ;  /* 0x0000c40001f97983 */ /* 0x000ee20000100800 */
[----:B------:R-:W-:Y:S01]  /*2d10*/  FMUL.FTZ R12, R12, R7 ;  /* 0x000000070c0c7220 */ /* 0x000fe20000410000 */
[----:B------:R-:W-:Y:S02]  /*2d20*/  FADD.FTZ R7, R9, R212 ;  /* 0x000000d409077221 */ /* 0x000fe40000010000 */
[----:B------:R0:W5:Y:S01]  /*2d30*/  LDL.LU R29, [R1+0x14c] ;  /* 0x00014c00011d7983 */ /* 0x0001620000300800 */
[----:B------:R-:W-:Y:S01]  /*2d40*/  FMUL.FTZ R9, R28, UR29 ;  /* 0x0000001d1c097c20 */ /* 0x000fe20008410000 */
[----:B------:R-:W-:Y:S02]  /*2d50*/  FMUL.FTZ R10, R180, R5 ;  /* 0x00000005b40a7220 */ /* 0x000fe40000410000 */
[----:B------:R-:W4:Y:S04]  /*2d60*/  LDL.LU R183, [R1+0x78] ;  /* 0x0000780001b77983 */ /* 0x000f280000300800 */
[----:B------:R-:W-:Y:S04]  /*2d70*/  STL [R1+0x68], R250 ;  /* 0x000068fa01007387 */ /* 0x000fe80000100800 */
[----:B------:R0:W5:Y:S04]  /*2d80*/  LDL.LU R28, [R1+0x148] ;  /* 0x00014800011c7983 */ /* 0x0001680000300800 */
[----:B------:R-:W4:Y:S01]  /*2d90*/  LDL R180, [R1+0xac] ;  /* 0x0000ac0001b47983 */ /* 0x000f220000100800 */
[----:B------:R-:W-:Y:S01]  /*2da0*/  FFMA.FTZ R8, R15, R14, R8 ;  /* 0x0000000e0f087223 */ /* 0x000fe20000010008 */
[----:B------:R-:W-:-:S03]  /*2db0*/  FADD.FTZ R7, R7, R12 ;  /* 0x0000000c07077221 */ /* 0x000fc60000010000 */
[----:B------:R-:W-:Y:S01]  /*2dc0*/  FFMA.FTZ R8, R216, R212, R8 ;  /* 0x000000d4d8087223 */ /* 0x000fe20000010008 */
[----:B------:R-:W-:-:S03]  /*2dd0*/  FADD.FTZ R7, R7, R211 ;  /* 0x000000d307077221 */ /* 0x000fc60000010000 */
[----:B------:R-:W-:Y:S01]  /*2de0*/  FFMA.FTZ R8, R13, R12, R8 ;  /* 0x0000000c0d087223 */ /* 0x000fe20000010008 */
[----:B------:R-:W-:Y:S01]  /*2df0*/  FFMA.FTZ R77, R11, R5, R77 ;  /* 0x000000050b4d7223 */ /* 0x000fe2000001004d */
[----:B------:R-:W-:Y:S02]  /*2e00*/  FADD.FTZ R7, R7, R10 ;  /* 0x0000000a07077221 */ /* 0x000fe40000010000 */
[----:B------:R-:W-:Y:S01]  /*2e10*/  FFMA.FTZ R5, R215, R211, R8 ;  /* 0x000000d3d7057223 */ /* 0x000fe20000010008 */
[----:B------:R-:W-:-:S03]  /*2e20*/  FFMA.FTZ R79, R9, R4, R79 ;  /* 0x00000004094f7223 */ /* 0x000fc6000001004f */
[----:B------:R-:W-:-:S04]  /*2e30*/  FFMA.FTZ R5, R11, R10, R5 ;  /* 0x0000000a0b057223 */ /* 0x000fc80000010005 */
[----:B------:R-:W-:Y:S01]  /*2e40*/  FFMA.FTZ R5, R214, R210, R5 ;  /* 0x000000d2d6057223 */ /* 0x000fe20000010005 */
[----:B--2---:R-:W-:-:S05]  /*2e50*/  FADD.FTZ R181, R181, R4 ;  /* 0x00000004b5b57221 */ /* 0x004fca0000010000 */
[----:B------:R1:W-:Y:S01]  /*2e60*/  STL [R1+0x70], R181 ;  /* 0x000070b501007387 */ /* 0x0003e20000100800 */
[----:B---3--:R-:W-:Y:S01]  /*2e70*/  FMUL.FTZ R8, R249, R4 ;  /* 0x00000004f9087220 */ /* 0x008fe20000410000 */
[----:B------:R-:W-:Y:S02]  /*2e80*/  FADD.FTZ R4, R7, R210 ;  /* 0x000000d207047221 */ /* 0x000fe40000010000 */
[----:B-1----:R-:W2:Y:S01]  /*2e90*/  LDL.LU R181, [R1+0x80] ;  /* 0x0000800001b57983 */ /* 0x002ea20000300800 */
[----:B------:R-:W-:-:S03]  /*2ea0*/  FMUL.FTZ R7, R27, UR29 ;  /* 0x0000001d1b077c20 */ /* 0x000fc60008410000 */
[----:B------:R0:W5:Y:S01]  /*2eb0*/  LDL.LU R27, [R1+0x144] ;  /* 0x00014400011b7983 */ /* 0x0001620000300800 */
[----:B----4-:R-:W-:-:S03]  /*2ec0*/  FADD.FTZ R183, R183, R6 ;  /* 0x00000006b7b77221 */ /* 0x010fc60000010000 */
[----:B------:R-:W3:Y:S01]  /*2ed0*/  LDL R252, [R1+0xb4] ;  /* 0x0000b40001fc7983 */ /* 0x000ee20000100800 */
[----:B------:R-:W-:Y:S01]  /*2ee0*/  FFMA.FTZ R5, R9, R8, R5 ;  /* 0x0000000809057223 */ /* 0x000fe20000010005 */
[-C--:B------:R-:W-:Y:S01]  /*2ef0*/  FFMA.FTZ R73, R7, R6.reuse, R73 ;  /* 0x0000000607497223 */ /* 0x080fe20000010049 */
[----:B------:R-:W-:Y:S01]  /*2f00*/  FMUL.FTZ R6, R180, R6 ;  /* 0x00000006b4067220 */ /* 0x000fe20000410000 */
[----:B------:R-:W4:Y:S01]  /*2f10*/  LDL.LU R251, [R1+0x88] ;  /* 0x0000880001fb7983 */ /* 0x000f220000300800 */
[----:B------:R-:W-:Y:S01]  /*2f20*/  FFMA.FTZ R180, R199, R195, R5 ;  /* 0x000000c3c7b47223 */ /* 0x000fe20000010005 */
[----:B------:R-:W-:Y:S02]  /*2f30*/  FMUL.FTZ R5, R26, UR29 ;  /* 0x0000001d1a057c20 */ /* 0x000fe40008410000 */
[----:B------:R-:W4:Y:S04]  /*2f40*/  LDL R250, [R1+0x9c] ;  /* 0x00009c0001fa7983 */ /* 0x000f280000100800 */
[----:B------:R1:W-:Y:S04]  /*2f50*/  STL [R1+0x78], R183 ;  /* 0x000078b701007387 */ /* 0x0003e80000100800 */
[----:B------:R0:W5:Y:S04]  /*2f60*/  LDL.LU R26, [R1+0x140] ;  /* 0x00014000011a7983 */ /* 0x0001680000300800 */
[----:B------:R-:W4:Y:S04]  /*2f70*/  LDL.LU R249, [R1+0x90] ;  /* 0x0000900001f97983 */ /* 0x000f280000300800 */
[----:B-1----:R-:W4:Y:S01]  /*2f80*/  LDL R183, [R1+0xa4] ;  /* 0x0000a40001b77983 */ /* 0x002f220000100800 */
[----:B------:R-:W-:-:S04]  /*2f90*/  FADD.FTZ R4, R4, R8 ;  /* 0x0000000804047221 */ /* 0x000fc80000010000 */
[----:B------:R-:W-:Y:S01]  /*2fa0*/  FADD.FTZ R4, R4, R195 ;  /* 0x000000c304047221 */ /* 0x000fe20000010000 */
[----:B------:R-:W-:Y:S01]  /*2fb0*/  FFMA.FTZ R180, R7, R6, R180 ;  /* 0x0000000607b47223 */ /* 0x000fe200000100b4 */
[----:B------:R-:W-:-:S03]  /*2fc0*/  FFMA.FTZ R75, R5, R3, R75 ;  /* 0x00000003054b7223 */ /* 0x000fc6000001004b */
[----:B------:R-:W-:Y:S01]  /*2fd0*/  FFMA.FTZ R180, R198, R194, R180 ;  /* 0x000000c2c6b47223 */ /* 0x000fe200000100b4 */
[----:B--2---:R-:W-:-:S05]  /*2fe0*/  FADD.FTZ R181, R181, R3 ;  /* 0x00000003b5b57221 */ /* 0x004fca0000010000 */
[----:B------:R1:W-:Y:S02]  /*2ff0*/  STL [R1+0x80], R181 ;  /* 0x000080b501007387 */ /* 0x0003e40000100800 */
[----:B-1----:R-:W-:Y:S01]  /*3000*/  FADD.FTZ R181, R4, R6 ;  /* 0x0000000604b57221 */ /* 0x002fe20000010000 */
[----:B---3--:R-:W-:-:S03]  /*3010*/  FMUL.FTZ R4, R252, R3 ;  /* 0x00000003fc047220 */ /* 0x008fc60000410000 */
[----:B------:R-:W-:Y:S01]  /*3020*/  FADD.FTZ R181, R181, R194 ;  /* 0x000000c2b5b57221 */ /* 0x000fe20000010000 */
[----:B------:R-:W-:Y:S01]  /*3030*/  FMUL.FTZ R3, R25, UR29 ;  /* 0x0000001d19037c20 */ /* 0x000fe20008410000 */
[----:B------:R-:W-:Y:S01]  /*3040*/  FFMA.FTZ R180, R5, R4, R180 ;  /* 0x0000000405b47223 */ /* 0x000fe200000100b4 */
[----:B----4-:R-:W-:Y:S01]  /*3050*/  FADD.FTZ R251, R251, R2 ;  /* 0x00000002fbfb7221 */ /* 0x010fe20000010000 */
[----:B------:R-:W-:Y:S01]  /*3060*/  FADD.FTZ R181, R181, R4 ;  /* 0x00000004b5b57221 */ /* 0x000fe20000010000 */
[-C--:B------:R-:W-:Y:S01]  /*3070*/  FFMA.FTZ R69, R3, R2.reuse, R69 ;  /* 0x0000000203457223 */ /* 0x080fe20000010045 */
[----:B------:R-:W-:Y:S01]  /*3080*/  FMUL.FTZ R2, R250, R2 ;  /* 0x00000002fa027220 */ /* 0x000fe20000410000 */
[----:B------:R-:W-:Y:S01]  /*3090*/  FFMA.FTZ R180, R197, R193, R180 ;  /* 0x000000c1c5b47223 */ /* 0x000fe200000100b4 */
[----:B------:R-:W-:Y:S01]  /*30a0*/  FADD.FTZ R181, R181, R193 ;  /* 0x000000c1b5b57221 */ /* 0x000fe20000010000 */
[----:B------:R-:W-:Y:S01]  /*30b0*/  FADD.FTZ R249, R249, R182 ;  /* 0x000000b6f9f97221 */ /* 0x000fe20000010000 */
[----:B------:R0:W5:Y:S01]  /*30c0*/  LDL.LU R25, [R1+0x13c] ;  /* 0x00013c0001197983 */ /* 0x0001620000300800 */
[----:B------:R-:W-:Y:S01]  /*30d0*/  FFMA.FTZ R180, R3, R2, R180 ;  /* 0x0000000203b47223 */ /* 0x000fe200000100b4 */
[----:B------:R-:W-:Y:S01]  /*30e0*/  FADD.FTZ R181, R181, R2 ;  /* 0x00000002b5b57221 */ /* 0x000fe20000010000 */
[----:B------:R-:W-:Y:S01]  /*30f0*/  FMUL.FTZ R250, R24, UR29 ;  /* 0x0000001d18fa7c20 */ /* 0x000fe20008410000 */
[----:B------:R-:W-:Y:S01]  /*3100*/  STL [R1+0x88], R251 ;  /* 0x000088fb01007387 */ /* 0x000fe20000100800 */
[----:B------:R-:W-:Y:S01]  /*3110*/  FFMA.FTZ R180, R196, R192, R180 ;  /* 0x000000c0c4b47223 */ /* 0x000fe200000100b4 */
[----:B------:R-:W-:-:S02]  /*3120*/  FADD.FTZ R181, R181, R192 ;  /* 0x000000c0b5b57221 */ /* 0x000fc40000010000 */
[----:B------:R0:W5:Y:S04]  /*3130*/  LDL.LU R24, [R1+0x138] ;  /* 0x0001380001187983 */ /* 0x0001680000300800 */
[----:B------:R1:W-:Y:S01]  /*3140*/  STL [R1+0x90], R249 ;  /* 0x000090f901007387 */ /* 0x0003e20000100800 */
[-C--:B------:R-:W-:Y:S01]  /*3150*/  FFMA.FTZ R71, R250, R182.reuse, R71 ;  /* 0x000000b6fa477223 */ /* 0x080fe20000010047 */
[----:B-1----:R-:W-:-:S04]  /*3160*/  FMUL.FTZ R249, R183, R182 ;  /* 0x000000b6b7f97220 */ /* 0x002fc80000410000 */
[----:B------:R-:W-:Y:S01]  /*3170*/  FFMA.FTZ R180, R250, R249, R180 ;  /* 0x000000f9fab47223 */ /* 0x000fe200000100b4 */
[----:B------:R-:W-:Y:S01]  /*3180*/  FADD.FTZ R181, R181, R249 ;  /* 0x000000f9b5b57221 */ /* 0x000fe20000010000 */
[----:B0-----:R-:W-:Y:S06]  /*3190*/  BRA `(.L_x_5304) ;  /* 0x0000000400207947 */ /* 0x001fec0003800000 */
.L_x_5303:
        /* <DEDUP_REMOVED lines=12> */
.L_x_5305:
[----:B------:R-:W-:Y:S01]  /*3260*/  CS2R R180, SRZ ;  /* 0x0000000000b47805 */ /* 0x000fe2000001ff00 */
[----:B------:R-:W-:Y:S06]  /*3270*/  BRA.U UP0, `(.L_x_5306) ;  /* 0x0000000100587547 */ /* 0x000fec000b800000 */
[----:B------:R-:W0:Y:S01]  /*3280*/  LDC.64 R206, c[0x0][0x3b0] ;  /* 0x0000ec00ffce7b82 */ /* 0x000e220000000a00 */
[C---:B------:R-:W-:Y:S02]  /*3290*/  IADD3 R205, PT, PT, R182.reuse, 0x180, RZ ;  /* 0x00000180b6cd7810 */ /* 0x040fe40007ffe0ff */
[C---:B------:R-:W-:Y:S02]  /*32a0*/  IADD3 R200, PT, PT, R182.reuse, 0x80, RZ ;  /* 0x00000080b6c87810 */ /* 0x040fe40007ffe0ff */
[C---:B------:R-:W-:Y:S02]  /*32b0*/  IADD3 R202, PT, PT, R182.reuse, 0x100, RZ ;  /* 0x00000100b6ca7810 */ /* 0x040fe40007ffe0ff */
[----:B------:R-:W-:Y:S01]  /*32c0*/  IADD3 R204, PT, PT, R182, 0x200, RZ ;  /* 0x00000200b6cc7810 */ /* 0x000fe20007ffe0ff */
[----:B0-----:R-:W-:-:S04]  /*32d0*/  IMAD.WIDE.U32 R208, R205, 0x8, R206 ;  /* 0x00000008cdd07825 */ /* 0x001fc800078e00ce */
[----:B------:R-:W-:Y:S01]  /*32e0*/  IMAD.WIDE.U32 R182, R182, 0x8, R206 ;  /* 0x00000008b6b67825 */ /* 0x000fe200078e00ce */
[----:B------:R-:W-:-:S03]  /*32f0*/  MOV R205, R209 ;  /* 0x000000d100cd7202 */ /* 0x000fc60000000f00 */
[----:B------:R-:W-:-:S04]  /*3300*/  IMAD.WIDE.U32 R200, R200, 0x8, R206 ;  /* 0x00000008c8c87825 */ /* 0x000fc800078e00ce */
[----:B------:R-:W-:-:S04]  /*3310*/  IMAD.WIDE.U32 R202, R202, 0x8, R206 ;  /* 0x00000008caca7825 */ /* 0x000fc800078e00ce */
[----:B------:R-:W-:Y:S01]  /*3320*/  IMAD.WIDE.U32 R206, R204, 0x8, R206 ;  /* 0x00000008ccce7825 */ /* 0x000fe200078e00ce */
[----:B------:R-:W-:Y:S02]  /*3330*/  MOV R204, R208 ;  /* 0x000000d000cc7202 */ /* 0x000fe40000000f00 */
[----:B------:R0:W5:Y:S02]  /*3340*/  LDG.E.64 R208, desc[UR20][R182.64] ;  /* 0x00000014b6d07981 */ /* 0x000164000c1e1b00 */
[----:B0-----:R-:W-:Y:S02]  /*3350*/  MOV R182, R206 ;  /* 0x000000ce00b67202 */ /* 0x001fe40000000f00 */
[----:B------:R-:W-:Y:S02]  /*3360*/  MOV R183, R207 ;  /* 0x000000cf00b77202 */ /* 0x000fe40000000f00 */
[----:B------:R0:W5:Y:S02]  /*3370*/  LDG.E.64 R206, desc[UR20][R200.64] ;  /* 0x00000014c8ce7981 */ /* 0x000164000c1e1b00 */
[----:B0-----:R-:W-:-:S02]  /*3380*/  MOV R200, R204 ;  /* 0x000000cc00c87202 */ /* 0x001fc40000000f00 */
[----:B------:R-:W-:Y:S02]  /*3390*/  MOV R201, R205 ;  /* 0x000000cd00c97202 */ /* 0x000fe40000000f00 */
[----:B------:R0:W5:Y:S04]  /*33a0*/  LDG.E.64 R204, desc[UR20][R202.64] ;  /* 0x00000014cacc7981 */ /* 0x000168000c1e1b00 */
[----:B------:R0:W5:Y:S04]  /*33b0*/  LDG.E.64 R202, desc[UR20][R200.64] ;  /* 0x00000014c8ca7981 */ /* 0x000168000c1e1b00 */
[----:B------:R0:W5:Y:S01]  /*33c0*/  LDG.E.64 R200, desc[UR20][R182.64] ;  /* 0x00000014b6c87981 */ /* 0x000162000c1e1b00 */
[----:B------:R-:W-:Y:S05]  /*33d0*/  BRA `(.L_x_5304) ;  /* 0x0000000000907947 */ /* 0x000fea0003800000 */
.L_x_5306:
[----:B--2---:R-:W0:Y:S01]  /*33e0*/  S2R R148, SR_TID.X ;  /* 0x0000000000947919 */ /* 0x004e220000002100 */
[----:B------:R-:W-:Y:S01]  /*33f0*/  UIMAD UR9, UR8, UR26, URZ ;  /* 0x0000001a080972a4 */ /* 0x000fe2000f8e02ff */
[----:B------:R-:W1:Y:S01]  /*3400*/  LDC.64 R158, c[0x0][0x438] ;  /* 0x00010e00ff9e7b82 */ /* 0x000e620000000a00 */
[C---:B------:R-:W-:Y:S02]  /*3410*/  IADD3 R162, PT, PT, R182.reuse, 0x180, RZ ;  /* 0x00000180b6a27810 */ /* 0x040fe40007ffe0ff */
        /* <DEDUP_REMOVED lines=12> */
[----:B------:R0:W5:Y:S03]  /*34e0*/  LDG.E.64 R202, desc[UR20][R162.64] ;  /* 0x00000014a2ca7981 */ /* 0x000166000c1e1b00 */
[----:B------:R-:W-:-:S04]  /*34f0*/  IMAD.WIDE.U32 R152, R152, 0x10, R158 ;  /* 0x0000001098987825 */ /* 0x000fc800078e009e */
[----:B------:R-:W-:Y:S01]  /*3500*/  IMAD.WIDE.U32 R156, R154, 0x10, R158 ;  /* 0x000000109a9c7825 */ /* 0x000fe200078e009e */
[----:B------:R-:W-:-:S03]  /*3510*/  IADD3 R154, PT, PT, R182, 0x80, RZ ;  /* 0x00000080b69a7810 */ /* 0x000fc60007ffe0ff */
[----:B------:R-:W-:-:S04]  /*3520*/  IMAD.WIDE.U32 R160, R149, 0x10, R158 ;  /* 0x0000001095a07825 */ /* 0x000fc800078e009e */
[----:B------:R-:W-:Y:S01]  /*3530*/  IMAD.WIDE.U32 R164, R148, 0x10, R158 ;  /* 0x0000001094a47825 */ /* 0x000fe200078e009e */
[C---:B------:R-:W-:Y:S01]  /*3540*/  IADD3 R158, PT, PT, R182.reuse, 0x100, RZ ;  /* 0x00000100b69e7810 */ /* 0x040fe20007ffe0ff */
[----:B------:R-:W5:Y:S02]  /*3550*/  LDG.E.128 R160, desc[UR20][R160.64] ;  /* 0x00000014a0a07981 */ /* 0x000f64000c1e1d00 */
[----:B------:R-:W-:-:S04]  /*3560*/  IMAD.WIDE.U32 R148, R182, 0x8, R200 ;  /* 0x00000008b6947825 */ /* 0x000fc800078e00c8 */
[--C-:B------:R-:W-:Y:S01]  /*3570*/  IMAD.WIDE.U32 R154, R154, 0x8, R200.reuse ;  /* 0x000000089a9a7825 */ /* 0x100fe200078e00c8 */
[----:B------:R0:W5:Y:S03]  /*3580*/  LDG.E.64 R208, desc[UR20][R148.64] ;  /* 0x0000001494d07981 */ /* 0x000166000c1e1b00 */
[--C-:B------:R-:W-:Y:S01]  /*3590*/  IMAD.WIDE.U32 R158, R158, 0x8, R200.reuse ;  /* 0x000000089e9e7825 */ /* 0x100fe200078e00c8 */
[----:B------:R0:W5:Y:S03]  /*35a0*/  LDG.E.64 R206, desc[UR20][R154.64] ;  /* 0x000000149ace7981 */ /* 0x000166000c1e1b00 */
[----:B------:R-:W-:Y:S01]  /*35b0*/  IMAD.WIDE.U32 R166, R166, 0x8, R200 ;  /* 0x00000008a6a67825 */ /* 0x000fe200078e00c8 */
[----:B------:R0:W5:Y:S04]  /*35c0*/  LDG.E.64 R204, desc[UR20][R158.64] ;  /* 0x000000149ecc7981 */ /* 0x000168000c1e1b00 */
[----:B------:R0:W5:Y:S04]  /*35d0*/  LDG.E.64 R200, desc[UR20][R166.64] ;  /* 0x00000014a6c87981 */ /* 0x000168000c1e1b00 */
[----:B------:R-:W5:Y:S04]  /*35e0*/  LDG.E.128 R148, desc[UR20][R150.64] ;  /* 0x0000001496947981 */ /* 0x000f68000c1e1d00 */
[----:B------:R-:W5:Y:S04]  /*35f0*/  LDG.E.128 R152, desc[UR20][R152.64] ;  /* 0x0000001498987981 */ /* 0x000f68000c1e1d00 */
[----:B------:R-:W5:Y:S04]  /*3600*/  LDG.E.128 R156, desc[UR20][R156.64] ;  /* 0x000000149c9c7981 */ /* 0x000f68000c1e1d00 */
[----:B0-----:R-:W5:Y:S02]  /*3610*/  LDG.E.128 R164, desc[UR20][R164.64] ;  /* 0x00000014a4a47981 */ /* 0x001f64000c1e1d00 */
.L_x_5304:
[----:B0-----:R-:W0:Y:S01]  /*3620*/  SHFL.DOWN PT, R183, R181, 0x10, 0x1f ;  /* 0x0a001f00b5b77f89 */ /* 0x001e2200000e0000 */
        /* <DEDUP_REMOVED lines=31> */
.L_x_5308:
[----:B------:R-:W-:Y:S05]  /*3820*/  BSYNC.RECONVERGENT B0 ;  /* 0x0000000000007941 */ /* 0x000fea0003800200 */
.L_x_5307:
[----:B------:R-:W1:Y:S08]  /*3830*/  S2UR UR10, SR_CgaCtaId ;  /* 0x00000000000a79c3 */ /* 0x000e700000008800 */
[----:B------:R-:W-:Y:S01]  /*3840*/  BAR.SYNC.DEFER_BLOCKING 0x0 ;  /* 0x0000000000007b1d */ /* 0x000fe20000010000 */
[----:B------:R-:W-:Y:S01]  /*3850*/  @UP2 UIADD3 UR11, UPT, UPT, UR11, -0x1, URZ ;  /* 0xffffffff0b0b2890 */ /* 0x000fe2000fffe0ff */
[----:B------:R-:W-:-:S03]  /*3860*/  PLOP3.LUT P0, PT, PT, PT, UP2, 0x80, 0x8 ;  /* 0x000000000008781c */ /* 0x000fc60003f0f028 */
[----:B------:R-:W-:Y:S01]  /*3870*/  @UP2 UIMAD UR11, UR11, UR26, URZ ;  /* 0x0000001a0b0b22a4 */ /* 0x000fe2000f8e02ff */
[----:B------:R-:W-:Y:S01]  /*3880*/  UMOV UR9, 0x400 ;  /* 0x0000040000097882 */ /* 0x000fe20000000000 */
[----:B------:R-:W3:Y:S01]  /*3890*/  @UP2 LDCU.64 UR32, c[0x0][0x390] ;  /* 0x00007200ff2027ac */ /* 0x000ee20008000a00 */
        /* <DEDUP_REMOVED lines=15> */
[----:B------:R-:W0:Y:S02]  /*3990*/  S2R R251, SR_TID.X ;  /* 0x0000000000fb7919 */ /* 0x000e240000002100 */
[----:B------:R-:W-:Y:S01]  /*39a0*/  FADD.FTZ R182, R182, R180 ;  /* 0x000000b4b6b67221 */ /* 0x000fe20000010000 */
[----:B------:R-:W-:Y:S01]  /*39b0*/  FADD.FTZ R181, R183, R181 ;  /* 0x000000b5b7b57221 */ /* 0x000fe20000010000 */
[----:B------:R-:W-:Y:S01]  /*39c0*/  MOV R180, UR9 ;  /* 0x0000000900b47c02 */ /* 0x000fe20008000f00 */
[----:B------:R-:W-:-:S02]  /*39d0*/  HFMA2 R183, -RZ, RZ, 0, 0 ;  /* 0x00000000ffb77431 */ /* 0x000fc400000001ff */
[----:B------:R-:W-:Y:S01]  /*39e0*/  FMUL.FTZ R181, R181, UR28 ;  /* 0x0000001cb5b57c20 */ /* 0x000fe20008410000 */
[----:B------:R-:W-:-:S04]  /*39f0*/  UIMAD UR9, UR8, UR26, URZ ;  /* 0x0000001a080972a4 */ /* 0x000fc8000f8e02ff */
[----:B------:R-:W-:Y:S01]  /*3a00*/  R2UR UR31, R181 ;  /* 0x00000000b51f72ca */ /* 0x000fe200000e0000 */
[----:B------:R-:W-:Y:S01]  /*3a10*/  UISETP.NE.U32.AND UP0, UPT, UR4, URZ, UPT ;  /* 0x000000ff0400728c */ /* 0x000fe2000bf05070 */
[----:B------:R-:W-:Y:S01]  /*3a20*/  FMUL.FTZ R182, R182, UR28 ;  /* 0x0000001cb6b67c20 */ /* 0x000fe20008410000 */
[----:B------:R-:W-:Y:S02]  /*3a30*/  USHF.R.S32.HI UR10, URZ, 0x1f, UR9 ;  /* 0x0000001fff0a7899 */ /* 0x000fe40008011409 */
[----:B------:R-:W-:Y:S01]  /*3a40*/  UISETP.NE.AND.EX UP0, UPT, UR5, URZ, UPT, UP0 ;  /* 0x000000ff0500728c */ /* 0x000fe2000bf05300 */
[----:B0-----:R-:W-:Y:S02]  /*3a50*/  @P0 LEA.HI.SX32 R183, R180, R251, 0x1d ;  /* 0x000000fbb4b70211 */ /* 0x001fe400078feaff */
[----:B------:R-:W-:-:S05]  /*3a60*/  MOV R180, 0x10 ;  /* 0x0000001000b47802 */ /* 0x000fca0000000f00 */
[----:B---3--:R-:W-:Y:S01]  /*3a70*/  @P0 IMAD.WIDE.U32 R180, R183, R180, UR32 ;  /* 0x00000020b7b40e25 */ /* 0x008fe2000f8e00b4 */
[----:B------:R-:W-:-:S04]  /*3a80*/  ULEA.HI UR10, UR10, UR9, URZ, 0x3 ;  /* 0x000000090a0a7291 */ /* 0x000fc8000f8f18ff */
[----:B--2---:R0:W5:Y:S01]  /*3a90*/  @P0 LDG.E.128 R168, desc[UR20][R180.64] ;  /* 0x00000014b4a80981 */ /* 0x004162000c1e1d00 */
[----:B------:R-:W-:-:S04]  /*3aa0*/  ISETP.NE.AND P0, PT, RZ, UR27, PT ;  /* 0x0000001bff007c0c */ /* 0x000fc8000bf05270 */
        /* <DEDUP_REMOVED lines=23> */
.L_x_5313:
[----:B------:R-:W-:Y:S05]  /*3c20*/  BSYNC.RECONVERGENT B0 ;  /* 0x0000000000007941 */ /* 0x000fea0003800200 */
.L_x_5312:
        /* <DEDUP_REMOVED lines=13> */
.L_x_5311:
        /* <DEDUP_REMOVED lines=16> */
.L_x_5316:
[----:B------:R-:W-:Y:S05]  /*3e00*/  BSYNC.RECONVERGENT B0 ;  /* 0x0000000000007941 */ /* 0x000fea0003800200 */
.L_x_5315:
        /* <DEDUP_REMOVED lines=13> */
.L_x_5314:
        /* <DEDUP_REMOVED lines=15> */
.L_x_5319:
[----:B------:R-:W-:Y:S05]  /*3fd0*/  BSYNC.RECONVERGENT B0 ;  /* 0x0000000000007941 */ /* 0x000fea0003800200 */
.L_x_5318:
        /* <DEDUP_REMOVED lines=13> */
.L_x_5317:
        /* <DEDUP_REMOVED lines=16> */
.L_x_5322:
[----:B------:R-:W-:Y:S05]  /*41b0*/  BSYNC.RECONVERGENT B0 ;  /* 0x0000000000007941 */ /* 0x000fea0003800200 */
.L_x_5321:
        /* <DEDUP_REMOVED lines=13> */
.L_x_5320:
        /* <DEDUP_REMOVED lines=15> */
.L_x_5325:
[----:B------:R-:W-:Y:S05]  /*4380*/  BSYNC.RECONVERGENT B0 ;  /* 0x0000000000007941 */ /* 0x000fea0003800200 */
.L_x_5324:
        /* <DEDUP_REMOVED lines=13> */
.L_x_5323:
        /* <DEDUP_REMOVED lines=16> */
.L_x_5328:
[----:B------:R-:W-:Y:S05]  /*4560*/  BSYNC.RECONVERGENT B0 ;  /* 0x0000000000007941 */ /* 0x000fea0003800200 */
.L_x_5327:
        /* <DEDUP_REMOVED lines=13> */
.L_x_5326:
        /* <DEDUP_REMOVED lines=15> */
.L_x_5331:
[----:B------:R-:W-:Y:S05]  /*4730*/  BSYNC.RECONVERGENT B0 ;  /* 0x0000000000007941 */ /* 0x000fea0003800200 */
.L_x_5330:
        /* <DEDUP_REMOVED lines=13> */
.L_x_5329:
        /* <DEDUP_REMOVED lines=17> */
.L_x_5334:
[----:B------:R-:W-:Y:S05]  /*4920*/  BSYNC.RECONVERGENT B0 ;  /* 0x0000000000007941 */ /* 0x000fea0003800200 */
.L_x_5333:
        /* <DEDUP_REMOVED lines=14> */
.L_x_5310:
        /* <DEDUP_REMOVED lines=23> */
.L_x_5335:
        /* <DEDUP_REMOVED lines=13> */
.L_x_5336:
        /* <DEDUP_REMOVED lines=17> */
.L_x_5337:
        /* <DEDUP_REMOVED lines=18> */
.L_x_5338:
        /* <DEDUP_REMOVED lines=17> */
.L_x_5339:
        /* <DEDUP_REMOVED lines=8> */
[----:B------:R0:W-:Y:S03]  /*5010*/  STL [R1+0x138], R0 ;  /* 0x0001380001007387 */ /* 0x0001e60000100800 */
[----:B------:R-:W-:-:S08]  /*5020*/  FMUL.FTZ R178, R178, UR22 ;  /* 0x00000016b2b27c20 */ /* 0x000fd00008410000 */
[----:B------:R-:W-:-:S04]  /*5030*/  @P1 PRMT R252, R170, 0x7632, R252 ;  /* 0x00007632aafc1816 */ /* 0x000fc800000000fc */
[----:B0-----:R-:W-:Y:S02]  /*5040*/  @P1 SHF.L.U32 R0, R252, 0x10, RZ ;  /* 0x00000010fc001819 */ /* 0x001fe400000006ff */
[----:B------:R-:W-:-:S03]  /*5050*/  MOV R252, RZ ;  /* 0x000000ff00fc7202 */ /* 0x000fc60000000f00 */
[-C--:B------:R-:W-:Y:S02]  /*5060*/  @P1 FMUL.FTZ R252, R0, R178.reuse ;  /* 0x000000b200fc1220 */ /* 0x080fe40000410000 */
[----:B------:R0:W5:Y:S01]  /*5070*/  LDL.LU R0, [R1+0x138] ;  /* 0x0001380001007983 */ /* 0x0001620000300800 */
[----:B------:R-:W-:Y:S01]  /*5080*/  FMUL.FTZ R178, R141, R178 ;  /* 0x000000b28db27220 */ /* 0x000fe20000410000 */
[----:B------:R-:W-:-:S04]  /*5090*/  FADD.FTZ R29, R29, R252 ;  /* 0x000000fc1d1d7221 */ /* 0x000fc80000010000 */
[----:B------:R-:W-:-:S04]  /*50a0*/  FSEL R178, R178, RZ, P1 ;  /* 0x000000ffb2b27208 */ /* 0x000fc80000800000 */
[----:B------:R-:W-:-:S04]  /*50b0*/  F2FP.BF16.F32.PACK_AB R178, RZ, R178 ;  /* 0x000000b2ffb2723e */ /* 0x000fc800000010ff */
[----:B0-----:R-:W-:-:S07]  /*50c0*/  PRMT R174, R174, 0x5410, R178 ;  /* 0x00005410aeae7816 */ /* 0x001fce00000000b2 */
.L_x_5340:
        /* <DEDUP_REMOVED lines=25> */
.L_x_5341:
[----:B------:R-:W-:Y:S01]  /*5260*/  F2FP.BF16.F32.PACK_AB R179, R180, R179 ;  /* 0x000000b3b4b3723e */ /* 0x000fe200000010ff */
[----:B------:R-:W-:Y:S06]  /*5270*/  BRA.U !UP2, `(.L_x_5332) ;  /* 0x000000110af47547 */ /* 0x000fec000b800000 */
[----:B-----5:R-:W-:Y:S01]  /*5280*/  ISETP.GE.U32.AND P0, PT, R208, RZ, PT ;  /* 0x000000ffd000720c */ /* 0x020fe20003f06070 */
[----:B------:R-:W-:-:S03]  /*5290*/  FMUL.FTZ R181, R180, UR23 ;  /* 0x00000017b4b57c20 */ /* 0x000fc60008410000 */
[----:B------:R-:W-:Y:S01]  /*52a0*/  ISETP.GE.U32.AND.EX P0, PT, R209, 0x1000000, PT, P0 ;  /* 0x01000000d100780c */ /* 0x000fe20003f06100 */
[----:B------:R-:W-:Y:S01]  /*52b0*/  FMUL.FTZ R208, R181, UR22 ;  /* 0x00000016b5d07c20 */ /* 0x000fe20008410000 */
[----:B------:R-:W-:-:S11]  /*52c0*/  HFMA2 R181, -RZ, RZ, 0, 0 ;  /* 0x00000000ffb57431 */ /* 0x000fd600000001ff */
        /* <DEDUP_REMOVED lines=9> */
.L_x_5309:
        /* <DEDUP_REMOVED lines=21> */
.L_x_5343:
        /* <DEDUP_REMOVED lines=19> */
.L_x_5344:
        /* <DEDUP_REMOVED lines=17> */
.L_x_5345:
        /* <DEDUP_REMOVED lines=19> */
.L_x_5346:
[----:B------:R-:W-:Y:S05]  /*5820*/  BRA.U !UP2, `(.L_x_5347) ;  /* 0x000000010a407547 */ /* 0x000fea000b800000 */
[----:B------:R-:W-:Y:S01]  /*5830*/  MOV R180, UR31 ;  /* 0x0000001f00b47c02 */ /* 0x000fe20008000f00 */
[----:B-----5:R-:W-:Y:S01]  /*5840*/  IMAD.U32 R181, R150, 0x10000, RZ ;  /* 0x0001000096b57824 */ /* 0x020fe200078e00ff */
[----:B------:R-:W-:-:S03]  /*5850*/  LOP3.LUT P0, RZ, R209, 0xff, RZ, 0xc0, !PT ;  /* 0x000000ffd1ff7812 */ /* 0x000fc6000780c0ff */
        /* <DEDUP_REMOVED lines=13> */
.L_x_5347:
        /* <DEDUP_REMOVED lines=19> */
.L_x_5348:
        /* <DEDUP_REMOVED lines=17> */
.L_x_5349:
[----:B------:R-:W-:Y:S05]  /*5b70*/  BRA.U !UP2, `(.L_x_5332) ;  /* 0x000000090ab47547 */ /* 0x000fea000b800000 */
[----:B-----5:R-:W-:Y:S02]  /*5b80*/  ISETP.GE.U32.AND P0, PT, R208, RZ, PT ;  /* 0x000000ffd000720c */ /* 0x020fe40003f06070 */
[----:B------:R-:W-:Y:S02]  /*5b90*/  MOV R180, UR31 ;  /* 0x0000001f00b47c02 */ /* 0x000fe40008000f00 */
[----:B------:R-:W-:Y:S02]  /*5ba0*/  ISETP.GE.U32.AND.EX P0, PT, R209, 0x1000000, PT, P0 ;  /* 0x01000000d100780c */ /* 0x000fe40003f06100 */
        /* <DEDUP_REMOVED lines=17> */
.L_x_5342:
[----:B------:R-:W-:Y:S02]  /*5cc0*/  ISETP.LT.AND P0, PT, RZ, UR30, PT ;  /* 0x0000001eff007c0c */ /* 0x000fe4000bf01270 */
[----:B------:R-:W-:Y:S02]  /*5cd0*/  MOV R176, UR31 ;  /* 0x0000001f00b07c02 */ /* 0x000fe40008000f00 */
[----:B-----5:R-:W-:Y:S02]  /*5ce0*/  PRMT R177, R148, 0x7632, R177 ;  /* 0x0000763294b17816 */ /* 0x020fe400000000b1 */
[----:B------:R-:W-:Y:S02]  /*5cf0*/  PLOP3.LUT P1, PT, PT, PT, UP3, 0x80, 0x8 ;  /* 0x000000000008781c */ /* 0x000fe40003f2f038 */
[----:B------:R-:W-:Y:S02]  /*5d00*/  SHF.L.U32 R180, R177, 0x10, RZ ;  /* 0x00000010b1b47819 */ /* 0x000fe400000006ff */
[----:B------:R-:W-:-:S02]  /*5d10*/  MOV R178, UR31 ;  /* 0x0000001f00b27c02 */ /* 0x000fc40008000f00 */
[----:B------:R-:W-:Y:S01]  /*5d20*/  SHF.L.U32 R177, R149, 0x10, RZ ;  /* 0x0000001095b17819 */ /* 0x000fe200000006ff */
[----:B------:R-:W-:-:S04]  /*5d30*/  @P0 FFMA.FTZ R176, R241, R176, UR32 ;  /* 0x00000020f1b00e23 */ /* 0x000fc800080100b0 */
[----:B------:R-:W-:Y:S02]  /*5d40*/  @P0 FADD.FTZ R176, R237, -R176 ;  /* 0x800000b0edb00221 */ /* 0x000fe40000010000 */
[----:B------:R-:W-:Y:S02]  /*5d50*/  @P1 FFMA.FTZ R178, R0, R178, UR32 ;  /* 0x0000002000b21e23 */ /* 0x000fe400080100b2 */
[----:B------:R-:W-:Y:S01]  /*5d60*/  @P0 FFMA.FTZ R180, R176, UR29, R180 ;  /* 0x0000001db0b40c23 */ /* 0x000fe200080100b4 */
[----:B------:R-:W-:Y:S01]  /*5d70*/  MOV R176, UR31 ;  /* 0x0000001f00b07c02 */ /* 0x000fe20008000f00 */
[----:B------:R-:W-:-:S04]  /*5d80*/  @P1 FADD.FTZ R178, R245, -R178 ;  /* 0x800000b2f5b21221 */ /* 0x000fc80000010000 */
[----:B------:R-:W-:-:S04]  /*5d90*/  @P0 FFMA.FTZ R176, R248, R176, UR32 ;  /* 0x00000020f8b00e23 */ /* 0x000fc800080100b0 */
[----:B------:R-:W-:-:S04]  /*5da0*/  @P0 FADD.FTZ R176, R244, -R176 ;  /* 0x800000b0f4b00221 */ /* 0x000fc80000010000 */
[----:B------:R-:W-:Y:S01]  /*5db0*/  @P0 FFMA.FTZ R177, R176, UR29, R177 ;  /* 0x0000001db0b10c23 */ /* 0x000fe200080100b1 */
        /* <DEDUP_REMOVED lines=14> */
.L_x_5350:
        /* <DEDUP_REMOVED lines=13> */
.L_x_5351:
        /* <DEDUP_REMOVED lines=12> */
.L_x_5352:
        /* <DEDUP_REMOVED lines=19> */
.L_x_5353:
        /* <DEDUP_REMOVED lines=17> */
.L_x_5354:
        /* <DEDUP_REMOVED lines=9> */
[----:B------:R0:W-:Y:S03]  /*6300*/  STL [R1+0x138], R0 ;  /* 0x0001380001007387 */ /* 0x0001e60000100800 */
[----:B------:R-:W-:-:S08]  /*6310*/  FMUL.FTZ R179, R179, UR22 ;  /* 0x00000016b3b37c20 */ /* 0x000fd00008410000 */
[----:B------:R-:W-:-:S04]  /*6320*/  @P1 PRMT R252, R170, 0x7632, R252 ;  /* 0x00007632aafc1816 */ /* 0x000fc800000000fc */
[----:B0-----:R-:W-:Y:S02]  /*6330*/  @P1 SHF.L.U32 R0, R252, 0x10, RZ ;  /* 0x00000010fc001819 */ /* 0x001fe400000006ff */
[----:B------:R-:W-:-:S03]  /*6340*/  MOV R252, RZ ;  /* 0x000000ff00fc7202 */ /* 0x000fc60000000f00 */
[----:B------:R-:W-:Y:S02]  /*6350*/  @P1 FMUL.FTZ R252, R179, R0 ;  /* 0x00000000b3fc1220 */ /* 0x000fe40000410000 */
[----:B------:R0:W5:Y:S01]  /*6360*/  LDL.LU R0, [R1+0x138] ;  /* 0x0001380001007983 */ /* 0x0001620000300800 */
[----:B------:R-:W-:Y:S01]  /*6370*/  FMUL.FTZ R179, R141, R179 ;  /* 0x000000b38db37220 */ /* 0x000fe20000410000 */
[----:B------:R-:W-:-:S04]  /*6380*/  FADD.FTZ R29, R29, R252 ;  /* 0x000000fc1d1d7221 */ /* 0x000fc80000010000 */
[----:B------:R-:W-:-:S04]  /*6390*/  FSEL R179, R179, RZ, P1 ;  /* 0x000000ffb3b37208 */ /* 0x000fc80000800000 */
[----:B------:R-:W-:-:S04]  /*63a0*/  F2FP.BF16.F32.PACK_AB R179, RZ, R179 ;  /* 0x000000b3ffb3723e */ /* 0x000fc800000010ff */
[----:B0-----:R-:W-:-:S07]  /*63b0*/  PRMT R174, R174, 0x5410, R179 ;  /* 0x00005410aeae7816 */ /* 0x001fce00000000b3 */
.L_x_5355:
        /* <DEDUP_REMOVED lines=10> */
[----:B------:R-:W-:-:S02]  /*6460*/  @P0 FADD.FTZ R251, R234, -R251 ;  /* 0x800000fbeafb0221 */ /* 0x000fc40000010000 */
[----:B------:R-:W-:Y:S02]  /*6470*/  IMAD.U32 R181, R181, 0x10000, RZ ;  /* 0x00010000b5b57824 */ /* 0x000fe400078e00ff */
        /* <DEDUP_REMOVED lines=14> */
.L_x_5356:
        /* <DEDUP_REMOVED lines=15> */
.L_x_5332:
[----:B------:R-:W-:Y:S01]  /*6650*/  ISETP.NE.U32.AND P0, PT, RZ, UR6, PT ;  /* 0x00000006ff007c0c */ /* 0x000fe2000bf05070 */
[----:B------:R-:W0:Y:S01]  /*6660*/  @UP2 LDCU.64 UR10, c[0x0][0x468] ;  /* 0x00008d00ff0a27ac */ /* 0x000e220008000a00 */
[----:B------:R-:W-:Y:S02]  /*6670*/  PLOP3.LUT P1, PT, PT, PT, UP2, 0x80, 0x8 ;  /* 0x000000000008781c */ /* 0x000fe40003f2f028 */
[----:B------:R-:W-:Y:S01]  /*6680*/  ISETP.NE.AND.EX P0, PT, RZ, UR7, PT, P0 ;  /* 0x00000007ff007c0c */ /* 0x000fe2000bf05300 */
[----:B------:R-:W-:-:S04]  /*6690*/  UISETP.NE.U32.AND UP0, UPT, UR4, URZ, UPT ;  /* 0x000000ff0400728c */ /* 0x000fc8000bf05070 */
[----:B------:R-:W-:-:S08]  /*66a0*/  UISETP.NE.AND.EX UP0, UPT, UR5, URZ, UPT, UP0 ;  /* 0x000000ff0500728c */ /* 0x000fd0000bf05300 */
        /* <DEDUP_REMOVED lines=11> */
.L_x_5357:
[----:B------:R-:W-:Y:S05]  /*6760*/  BRA.U !UP0, `(.L_x_5358) ;  /* 0x0000001108ac7547 */ /* 0x000fea000b800000 */
[----:B------:R-:W-:Y:S05]  /*6770*/  @!P0 BRA `(.L_x_5359) ;  /* 0x00000008005c8947 */ /* 0x000fea0003800000 */
[----:B------:R-:W-:Y:S02]  /*6780*/  ISETP.LT.AND P1, PT, RZ, UR30, PT ;  /* 0x0000001eff007c0c */ /* 0x000fe4000bf21270 */
[----:B------:R-:W-:Y:S02]  /*6790*/  MOV R177, UR31 ;  /* 0x0000001f00b17c02 */ /* 0x000fe40008000f00 */
[----:B-----5:R-:W-:Y:S02]  /*67a0*/  PRMT R176, R152, 0x7632, R176 ;  /* 0x0000763298b07816 */ /* 0x020fe400000000b0 */
[----:B------:R-:W-:Y:S02]  /*67b0*/  MOV R179, UR31 ;  /* 0x0000001f00b37c02 */ /* 0x000fe40008000f00 */
[----:B------:R-:W-:Y:S02]  /*67c0*/  MOV R178, UR31 ;  /* 0x0000001f00b27c02 */ /* 0x000fe40008000f00 */
[----:B------:R-:W-:-:S02]  /*67d0*/  SHF.L.U32 R176, R176, 0x10, RZ ;  /* 0x00000010b0b07819 */ /* 0x000fc400000006ff */
[----:B0-----:R-:W-:Y:S01]  /*67e0*/  SHF.L.U32 R180, R152, 0x10, RZ ;  /* 0x0000001098b47819 */ /* 0x001fe200000006ff */
[----:B------:R-:W-:Y:S01]  /*67f0*/  @P1 FFMA.FTZ R177, R191, R177, UR32 ;  /* 0x00000020bfb11e23 */ /* 0x000fe200080100b1 */
[----:B------:R-:W-:Y:S01]  /*6800*/  @P1 FFMA.FTZ R179, R232, R179, UR32 ;  /* 0x00000020e8b31e23 */ /* 0x000fe200080100b3 */
[----:B------:R-:W-:Y:S02]  /*6810*/  @P1 FFMA.FTZ R178, R233, R178, UR32 ;  /* 0x00000020e9b21e23 */ /* 0x000fe400080100b2 */
[----:B------:R-:W-:Y:S01]  /*6820*/  @P1 FADD.FTZ R177, R190, -R177 ;  /* 0x800000b1beb11221 */ /* 0x000fe20000010000 */
[----:B------:R-:W-:Y:S01]  /*6830*/  @P1 FADD.FTZ R179, R228, -R179 ;  /* 0x800000b3e4b31221 */ /* 0x000fe20000010000 */
[----:B------:R-:W-:Y:S02]  /*6840*/  @P1 FADD.FTZ R178, R229, -R178 ;  /* 0x800000b2e5b21221 */ /* 0x000fe40000010000 */
[----:B------:R-:W-:Y:S01]  /*6850*/  @P1 FFMA.FTZ R176, R177, UR29, R176 ;  /* 0x0000001db1b01c23 */ /* 0x000fe200080100b0 */
[----:B------:R-:W-:Y:S01]  /*6860*/  SHF.L.U32 R177, R153, 0x10, RZ ;  /* 0x0000001099b17819 */ /* 0x000fe200000006ff */
[----:B------:R-:W-:-:S04]  /*6870*/  @P1 FFMA.FTZ R180, R178, UR29, R180 ;  /* 0x0000001db2b41c23 */ /* 0x000fc800080100b4 */
        /* <DEDUP_REMOVED lines=13> */
.L_x_5360:
        /* <DEDUP_REMOVED lines=13> */
.L_x_5361:
        /* <DEDUP_REMOVED lines=12> */
.L_x_5362:
        /* <DEDUP_REMOVED lines=19> */
.L_x_5363:
        /* <DEDUP_REMOVED lines=17> */
.L_x_5364:
        /* <DEDUP_REMOVED lines=19> */
.L_x_5365:
        /* <DEDUP_REMOVED lines=26> */
.L_x_5366:
        /* <DEDUP_REMOVED lines=16> */
.L_x_5359:
[----:B------:R-:W-:Y:S01]  /*70f0*/  ISETP.LT.AND P2, PT, RZ, UR30, PT ;  /* 0x0000001eff007c0c */ /* 0x000fe2000bf41270 */
[----:B------:R-:W-:-:S12]  /*7100*/  BRA.U !UP2, `(.L_x_5368) ;  /* 0x000000010a407547 */ /* 0x000fd8000b800000 */
[----:B0-----:R-:W-:Y:S02]  /*7110*/  MOV R180, UR31 ;  /* 0x0000001f00b47c02 */ /* 0x001fe40008000f00 */
        /* <DEDUP_REMOVED lines=8> */
[----:B------:R-:W-:-:S04]  /*71a0*/  @P1 IMAD.U32 R181, R168, 0x10000, RZ ;  /* 0x00010000a8b51824 */ /* 0x000fc800078e00ff */
[----:B------:R-:W-:-:S04]  /*71b0*/  @P1 FMUL.FTZ R180, R181, R208 ;  /* 0x000000d0b5b41220 */ /* 0x000fc80000410000 */
[----:B------:R-:W-:Y:S01]  /*71c0*/  FADD.FTZ R32, R32, R180 ;  /* 0x000000b420207221 */ /* 0x000fe20000010000 */
[----:B------:R-:W-:-:S05]  /*71d0*/  FMUL.FTZ R180, R136, R208 ;  /* 0x000000d088b47220 */ /* 0x000fca0000410000 */
[----:B------:R-:W-:-:S04]  /*71e0*/  FSEL R180, R180, RZ, P1 ;  /* 0x000000ffb4b47208 */ /* 0x000fc80000800000 */
[----:B------:R-:W-:-:S04]  /*71f0*/  F2FP.BF16.F32.PACK_AB R180, RZ, R180 ;  /* 0x000000b4ffb4723e */ /* 0x000fc800000010ff */
[----:B------:R-:W-:-:S07]  /*7200*/  PRMT R172, R180, 0x7610, R172 ;  /* 0x00007610b4ac7816 */ /* 0x000fce00000000ac */
.L_x_5368:
[----:B------:R-:W-:Y:S05]  /*7210*/  BRA.U !UP2, `(.L_x_5369) ;  /* 0x000000010a487547 */ /* 0x000fea000b800000 */
[----:B0-----:R-:W-:Y:S02]  /*7220*/  MOV R180, UR31 ;  /* 0x0000001f00b47c02 */ /* 0x001fe40008000f00 */
        /* <DEDUP_REMOVED lines=17> */
.L_x_5369:
[----:B------:R-:W-:Y:S05]  /*7340*/  BRA.U !UP2, `(.L_x_5370) ;  /* 0x000000010a407547 */ /* 0x000fea000b800000 */
        /* <DEDUP_REMOVED lines=16> */
.L_x_5370:
        /* <DEDUP_REMOVED lines=19> */
.L_x_5371:
        /* <DEDUP_REMOVED lines=17> */
.L_x_5372:
        /* <DEDUP_REMOVED lines=19> */
.L_x_5373:
[----:B------:R-:W-:Y:S05]  /*77c0*/  BRA.U !UP2, `(.L_x_5374) ;  /* 0x000000010a407547 */ /* 0x000fea000b800000 */
[----:B0-----:R-:W-:Y:S01]  /*77d0*/  IMAD.U32 R180, RZ, RZ, UR31 ;  /* 0x0000001fffb47e24 */ /* 0x001fe2000f8e00ff */
        /* <DEDUP_REMOVED lines=15> */
.L_x_5374:
[----:B------:R-:W-:Y:S05]  /*78d0*/  BRA.U !UP2, `(.L_x_5367) ;  /* 0x000000190a547547 */ /* 0x000fea000b800000 */
[----:B-----5:R-:W-:Y:S02]  /*78e0*/  ISETP.GE.U32.AND P1, PT, R206, RZ, PT ;  /* 0x000000ffce00720c */ /* 0x020fe40003f26070 */
[----:B0-----:R-:W-:Y:S02]  /*78f0*/  MOV R180, UR31 ;  /* 0x0000001f00b47c02 */ /* 0x001fe40008000f00 */
[----:B------:R-:W-:Y:S02]  /*7900*/  ISETP.GE.U32.AND.EX P1, PT, R207, 0x1000000, PT, P1 ;  /* 0x01000000cf00780c */ /* 0x000fe40003f26110 */
[----:B------:R-:W-:Y:S01]  /*7910*/  PRMT R181, R155, 0x7632, R181 ;  /* 0x000076329bb57816 */ /* 0x000fe200000000b5 */
[----:B------:R-:W-:Y:S01]  /*7920*/  @P2 FFMA.FTZ R180, R185, R180, UR32 ;  /* 0x00000020b9b42e23 */ /* 0x000fe200080100b4 */
[----:B------:R-:W-:Y:S02]  /*7930*/  MOV R206, RZ ;  /* 0x000000ff00ce7202 */ /* 0x000fe40000000f00 */
        /* <DEDUP_REMOVED lines=12> */
[----:B------:R-:W-:Y:S01]  /*7a00*/  PRMT R175, R175, 0x5410, R180 ;  /* 0x00005410afaf7816 */ /* 0x000fe200000000b4 */
[----:B------:R-:W-:Y:S06]  /*7a10*/  BRA `(.L_x_5367) ;  /* 0x0000001800047947 */ /* 0x000fec0003800000 */
.L_x_5358:
        /* <DEDUP_REMOVED lines=17> */
[----:B0-----:R-:W-:-:S05]  /*7b30*/  @P2 SHF.L.U32 R180, R168, 0x10, RZ ;  /* 0x00000010a8b42819 */ /* 0x001fca00000006ff */
[-C--:B------:R-:W-:Y:S01]  /*7b40*/  @P2 FMUL.FTZ R178, R180, R177.reuse ;  /* 0x000000b1b4b22220 */ /* 0x080fe20000410000 */
[----:B------:R-:W-:-:S03]  /*7b50*/  FMUL.FTZ R177, R136, R177 ;  /* 0x000000b188b17220 */ /* 0x000fc60000410000 */
[----:B------:R-:W-:Y:S02]  /*7b60*/  FADD.FTZ R32, R32, R178 ;  /* 0x000000b220207221 */ /* 0x000fe40000010000 */
[----:B------:R-:W-:-:S04]  /*7b70*/  FSEL R177, R177, RZ, P2 ;  /* 0x000000ffb1b17208 */ /* 0x000fc80001000000 */
[----:B------:R-:W-:-:S04]  /*7b80*/  F2FP.BF16.F32.PACK_AB R177, RZ, R177 ;  /* 0x000000b1ffb1723e */ /* 0x000fc800000010ff */
[----:B------:R-:W-:-:S07]  /*7b90*/  PRMT R172, R177, 0x7610, R172 ;  /* 0x00007610b1ac7816 */ /* 0x000fce00000000ac */
.L_x_5376:
[----:B------:R-:W-:Y:S05]  /*7ba0*/  BRA.U !UP2, `(.L_x_5377) ;  /* 0x000000010a307547 */ /* 0x000fea000b800000 */
[----:B-----5:R-:W-:Y:S01]  /*7bb0*/  LOP3.LUT P2, RZ, R206, 0xff00, RZ, 0xc0, !PT ;  /* 0x0000ff00ceff7812 */ /* 0x020fe2000784c0ff */
[----:B------:R-:W-:Y:S01]  /*7bc0*/  FMUL.FTZ R177, R176, UR23 ;  /* 0x00000017b0b17c20 */ /* 0x000fe20008410000 */
[----:B0-----:R-:W-:-:S03]  /*7bd0*/  MOV R180, RZ ;  /* 0x000000ff00b47202 */ /* 0x001fc60000000f00 */
        /* <DEDUP_REMOVED lines=9> */
.L_x_5377:
        /* <DEDUP_REMOVED lines=8> */
[----:B0-----:R-:W-:-:S03]  /*7cf0*/  HFMA2 R180, -RZ, RZ, 0, 0 ;  /* 0x00000000ffb47431 */ /* 0x001fc600000001ff */
        /* <DEDUP_REMOVED lines=8> */
.L_x_5378:
[----:B------:R-:W-:-:S05]  /*7d80*/  MOV R178, UR31 ;  /* 0x0000001f00b27c02 */ /* 0x000fca0008000f00 */
[----:B------:R-:W-:-:S04]  /*7d90*/  FFMA.FTZ R178, R189, R178, UR32 ;  /* 0x00000020bdb27e23 */ /* 0x000fc800080100b2 */
[----:B------:R-:W-:-:S04]  /*7da0*/  FADD.FTZ R178, R188, -R178 ;  /* 0x800000b2bcb27221 */ /* 0x000fc80000010000 */
[----:B------:R-:W-:-:S05]  /*7db0*/  FMUL.FTZ R178, R178, UR29 ;  /* 0x0000001db2b27c20 */ /* 0x000fca0008410000 */
[----:B0-----:R-:W-:Y:S01]  /*7dc0*/  FSEL R180, R178, RZ, P1 ;  /* 0x000000ffb2b47208 */ /* 0x001fe20000800000 */
        /* <DEDUP_REMOVED lines=13> */
.L_x_5379:
        /* <DEDUP_REMOVED lines=17> */
.L_x_5380:
        /* <DEDUP_REMOVED lines=18> */
.L_x_5381:
        /* <DEDUP_REMOVED lines=25> */
.L_x_5382:
        /* <DEDUP_REMOVED lines=16> */
.L_x_5375:
        /* <DEDUP_REMOVED lines=15> */
.L_x_5385:
[----:B------:R-:W-:Y:S05]  /*8450*/  BSYNC.RECONVERGENT B0 ;  /* 0x0000000000007941 */ /* 0x000fea0003800200 */
.L_x_5384:
        /* <DEDUP_REMOVED lines=13> */
.L_x_5383:
        /* <DEDUP_REMOVED lines=16> */
.L_x_5388:
[----:B------:R-:W-:Y:S05]  /*8630*/  BSYNC.RECONVERGENT B0 ;  /* 0x0000000000007941 */ /* 0x000fea0003800200 */
.L_x_5387:
        /* <DEDUP_REMOVED lines=13> */
.L_x_5386:
        /* <DEDUP_REMOVED lines=15> */
.L_x_5391:
[----:B------:R-:W-:Y:S05]  /*8800*/  BSYNC.RECONVERGENT B0 ;  /* 0x0000000000007941 */ /* 0x000fea0003800200 */
.L_x_5390:
        /* <DEDUP_REMOVED lines=13> */
.L_x_5389:
        /* <DEDUP_REMOVED lines=16> */
.L_x_5394:
[----:B------:R-:W-:Y:S05]  /*89e0*/  BSYNC.RECONVERGENT B0 ;  /* 0x0000000000007941 */ /* 0x000fea0003800200 */
.L_x_5393:
        /* <DEDUP_REMOVED lines=13> */
.L_x_5392:
        /* <DEDUP_REMOVED lines=15> */
.L_x_5397:
[----:B------:R-:W-:Y:S05]  /*8bb0*/  BSYNC.RECONVERGENT B0 ;  /* 0x0000000000007941 */ /* 0x000fea0003800200 */
.L_x_5396:
        /* <DEDUP_REMOVED lines=13> */
.L_x_5395:
        /* <DEDUP_REMOVED lines=16> */
.L_x_5400:
[----:B------:R-:W-:Y:S05]  /*8d90*/  BSYNC.RECONVERGENT B0 ;  /* 0x0000000000007941 */ /* 0x000fea0003800200 */
.L_x_5399:
        /* <DEDUP_REMOVED lines=13> */
.L_x_5398:
        /* <DEDUP_REMOVED lines=15> */
.L_x_5403:
[----:B------:R-:W-:Y:S05]  /*8f60*/  BSYNC.RECONVERGENT B0 ;  /* 0x0000000000007941 */ /* 0x000fea0003800200 */
.L_x_5402:
        /* <DEDUP_REMOVED lines=13> */
.L_x_5401:
        /* <DEDUP_REMOVED lines=17> */
.L_x_5405:
[----:B------:R-:W-:Y:S05]  /*9150*/  BSYNC.RECONVERGENT B0 ;  /* 0x0000000000007941 */ /* 0x000fea0003800200 */
.L_x_5404:
        /* <DEDUP_REMOVED lines=13> */
.L_x_5367:
[----:B0-----:R-:W0:Y:S01]  /*9230*/  @P0 LDC.64 R180, c[0x0][0x478] ;  /* 0x00011e00ffb40b82 */ /* 0x001e220000000a00 */
[----:B------:R-:W-:Y:S01]  /*9240*/  PLOP3.LUT P1, PT, PT, PT, UP2, 0x80, 0x8 ;  /* 0x000000000008781c */ /* 0x000fe20003f2f028 */
[----:B------:R-:W1:Y:S01]  /*9250*/  @UP2 LDCU.64 UR10, c[0x0][0x468] ;  /* 0x00008d00ff0a27ac */ /* 0x000e620008000a00 */
[----:B-----5:R-:W-:-:S05]  /*9260*/  @P0 IADD3 R206, PT, PT, R182, 0x80, RZ ;  /* 0x00000080b6ce0810 */ /* 0x020fca0007ffe0ff */
[----:B0-----:R-:W-:-:S05]  /*9270*/  @P0 IMAD.WIDE.U32 R180, R206, 0x10, R180 ;  /* 0x00000010ceb40825 */ /* 0x001fca00078e00b4 */
[----:B------:R0:W-:Y:S02]  /*9280*/  @P0 STG.E.128 desc[UR20][R180.64], R176 ;  /* 0x000000b0b4000986 */ /* 0x0001e4000c101d14 */
[----:B0-----:R-:W-:Y:S02]  /*9290*/  MOV R181, 0x10 ;  /* 0x0000001000b57802 */ /* 0x001fe40000000f00 */
[----:B------:R-:W-:-:S05]  /*92a0*/  @P1 IADD3 R180, PT, PT, R183, 0x80, RZ ;  /* 0x00000080b7b41810 */ /* 0x000fca0007ffe0ff */
[----:B-1----:R-:W-:-:S05]  /*92b0*/  @P1 IMAD.WIDE.U32 R180, R180, R181, UR10 ;  /* 0x0000000ab4b41e25 */ /* 0x002fca000f8e00b5 */
[----:B------:R0:W-:Y:S01]  /*92c0*/  @P1 STG.E.128 desc[UR20][R180.64], R172 ;  /* 0x000000acb4001986 */ /* 0x0001e2000c101d14 */
[----:B------:R-:W-:Y:S05]  /*92d0*/  BRA.U !UP2, `(.L_x_5406) ;  /* 0x000000010a107547 */ /* 0x000fea000b800000 */
[----:B------:R-:W1:Y:S01]  /*92e0*/  LDC.64 R170, c[0x0][0x390] ;  /* 0x0000e400ffaa7b82 */ /* 0x000e620000000a00 */
[----:B------:R-:W-:-:S05]  /*92f0*/  IADD3 R168, PT, PT, R183, 0x100, RZ ;  /* 0x00000100b7a87810 */ /* 0x000fca0007ffe0ff */
[----:B-1----:R-:W-:-:S06]  /*9300*/  IMAD.WIDE.U32 R168, R168, 0x10, R170 ;  /* 0x00000010a8a87825 */ /* 0x002fcc00078e00aa */
[----:B------:R-:W5:Y:S02]  /*9310*/  LDG.E.128 R168, desc[UR20][R168.64] ;  /* 0x00000014a8a87981 */ /* 0x000f64000c1e1d00 */
.L_x_5406:
[----:B------:R-:W-:Y:S05]  /*9320*/  BRA.U !UP0, `(.L_x_5407) ;  /* 0x0000001108ac7547 */ /* 0x000fea000b800000 */
[----:B------:R-:W-:Y:S05]  /*9330*/  @!P0 BRA `(.L_x_5408) ;  /* 0x00000008005c8947 */ /* 0x000fea0003800000 */
[----:B------:R-:W-:Y:S02]  /*9340*/  ISETP.LT.AND P1, PT, RZ, UR30, PT ;  /* 0x0000001eff007c0c */ /* 0x000fe4000bf21270 */
[----:B------:R-:W-:Y:S02]  /*9350*/  MOV R177, UR31 ;  /* 0x0000001f00b17c02 */ /* 0x000fe40008000f00 */
[----:B------:R-:W-:Y:S02]  /*9360*/  PRMT R176, R156, 0x7632, R176 ;  /* 0x000076329cb07816 */ /* 0x000fe400000000b0 */
        /* <DEDUP_REMOVED lines=17> */
[----:B------:R-:W-:-:S03]  /*9480*/  MOV R179, RZ ;  /* 0x000000ff00b37202 */ /* 0x000fc60000000f00 */
[----:B------:R-:W-:-:S08]  /*9490*/  FMUL.FTZ R178, R178, UR22 ;  /* 0x00000016b2b27c20 */ /* 0x000fd00008410000 */
[----:B-----5:R-:W-:-:S05]  /*94a0*/  @P2 SHF.L.U32 R181, R168, 0x10, RZ ;  /* 0x00000010a8b52819 */ /* 0x020fca00000006ff */
[-C--:B------:R-:W-:Y:S01]  /*94b0*/  @P2 FMUL.FTZ R179, R181, R178.reuse ;  /* 0x000000b2b5b32220 */ /* 0x080fe20000410000 */
[----:B------:R-:W-:-:S03]  /*94c0*/  FMUL.FTZ R178, R128, R178 ;  /* 0x000000b280b27220 */ /* 0x000fc60000410000 */
[----:B------:R-:W-:Y:S02]  /*94d0*/  FADD.FTZ R40, R40, R179 ;  /* 0x000000b328287221 */ /* 0x000fe40000010000 */
[----:B------:R-:W-:-:S04]  /*94e0*/  FSEL R178, R178, RZ, P2 ;  /* 0x000000ffb2b27208 */ /* 0x000fc80001000000 */
[----:B------:R-:W-:-:S04]  /*94f0*/  F2FP.BF16.F32.PACK_AB R178, RZ, R178 ;  /* 0x000000b2ffb2723e */ /* 0x000fc800000010ff */
[----:B------:R-:W-:-:S07]  /*9500*/  PRMT R172, R178, 0x7610, R172 ;  /* 0x00007610b2ac7816 */ /* 0x000fce00000000ac */
.L_x_5409:
[----:B------:R-:W-:Y:S05]  /*9510*/  BRA.U !UP2, `(.L_x_5410) ;  /* 0x000000010a307547 */ /* 0x000fea000b800000 */
[----:B------:R-:W-:Y:S01]  /*9520*/  LOP3.LUT P2, RZ, R204, 0xff00, RZ, 0xc0, !PT ;  /* 0x0000ff00ccff7812 */ /* 0x000fe2000784c0ff */
[----:B------:R-:W-:Y:S01]  /*9530*/  FMUL.FTZ R178, R176, UR23 ;  /* 0x00000017b0b27c20 */ /* 0x000fe20008410000 */
[----:B------:R-:W-:-:S03]  /*9540*/  HFMA2 R181, -RZ, RZ, 0, 0 ;  /* 0x00000000ffb57431 */ /* 0x000fc600000001ff */
[----:B------:R-:W-:-:S08]  /*9550*/  FMUL.FTZ R178, R178, UR22 ;  /* 0x00000016b2b27c20 */ /* 0x000fd00008410000 */
[----:B-----5:R-:W-:-:S04]  /*9560*/  @P2 PRMT R179, R168, 0x7632, R179 ;  /* 0x00007632a8b32816 */ /* 0x020fc800000000b3 */
[----:B------:R-:W-:-:S05]  /*9570*/  @P2 SHF.L.U32 R179, R179, 0x10, RZ ;  /* 0x00000010b3b32819 */ /* 0x000fca00000006ff */
[----:B------:R-:W-:Y:S01]  /*9580*/  @P2 FMUL.FTZ R181, R178, R179 ;  /* 0x000000b3b2b52220 */ /* 0x000fe20000410000 */
[----:B------:R-:W-:-:S03]  /*9590*/  FMUL.FTZ R178, R129, R178 ;  /* 0x000000b281b27220 */ /* 0x000fc60000410000 */
[----:B------:R-:W-:Y:S02]  /*95a0*/  FADD.FTZ R41, R41, R181 ;  /* 0x000000b529297221 */ /* 0x000fe40000010000 */
[----:B------:R-:W-:-:S04]  /*95b0*/  FSEL R178, R178, RZ, P2 ;  /* 0x000000ffb2b27208 */ /* 0x000fc80001000000 */
[----:B------:R-:W-:-:S04]  /*95c0*/  F2FP.BF16.F32.PACK_AB R178, RZ, R178 ;  /* 0x000000b2ffb2723e */ /* 0x000fc800000010ff */
[----:B------:R-:W-:-:S07]  /*95d0*/  PRMT R172, R172, 0x5410, R178 ;  /* 0x00005410acac7816 */ /* 0x000fce00000000b2 */
.L_x_5410:
[----:B------:R-:W-:Y:S05]  /*95e0*/  BRA.U !UP2, `(.L_x_5411) ;  /* 0x000000010a2c7547 */ /* 0x000fea000b800000 */
        /* <DEDUP_REMOVED lines=11> */
.L_x_5411:
        /* <DEDUP_REMOVED lines=19> */
.L_x_5412:
        /* <DEDUP_REMOVED lines=17> */
.L_x_5413:
        /* <DEDUP_REMOVED lines=19> */
.L_x_5414:
        /* <DEDUP_REMOVED lines=26> */
.L_x_5415:
[----:B------:R-:W-:Y:S01]  /*9bb0*/  F2FP.BF16.F32.PACK_AB R179, R181, R179 ;  /* 0x000000b3b5b3723e */ /* 0x000fe200000010ff */
[----:B------:R-:W-:Y:S06]  /*9bc0*/  BRA.U !UP2, `(.L_x_5416) ;  /* 0x000000210a887547 */ /* 0x000fec000b800000 */
[----:B------:R-:W-:Y:S01]  /*9bd0*/  ISETP.GE.U32.AND P1, PT, R204, RZ, PT ;  /* 0x000000ffcc00720c */ /* 0x000fe20003f26070 */
[----:B------:R-:W-:Y:S01]  /*9be0*/  FMUL.FTZ R180, R181, UR23 ;  /* 0x00000017b5b47c20 */ /* 0x000fe20008410000 */
[----:B------:R-:W-:Y:S02]  /*9bf0*/  HFMA2 R204, -RZ, RZ, 0, 0 ;  /* 0x00000000ffcc7431 */ /* 0x000fe400000001ff */
[----:B------:R-:W-:Y:S01]  /*9c00*/  ISETP.GE.U32.AND.EX P1, PT, R205, 0x1000000, PT, P1 ;  /* 0x01000000cd00780c */ /* 0x000fe20003f26110 */
[----:B------:R-:W-:-:S12]  /*9c10*/  FMUL.FTZ R180, R180, UR22 ;  /* 0x00000016b4b47c20 */ /* 0x000fd80008410000 */
[----:B-----5:R-:W-:-:S04]  /*9c20*/  @P1 PRMT R181, R171, 0x7632, R181 ;  /* 0x00007632abb51816 */ /* 0x020fc800000000b5 */
        /* <DEDUP_REMOVED lines=8> */
.L_x_5408:
[----:B------:R-:W-:Y:S01]  /*9cb0*/  ISETP.LT.AND P2, PT, RZ, UR30, PT ;  /* 0x0000001eff007c0c */ /* 0x000fe2000bf41270 */
[----:B------:R-:W-:-:S12]  /*9cc0*/  BRA.U !UP2, `(.L_x_5417) ;  /* 0x000000010a407547 */ /* 0x000fd8000b800000 */
[----:B0-----:R-:W-:Y:S02]  /*9cd0*/  MOV R180, UR31 ;  /* 0x0000001f00b47c02 */ /* 0x001fe40008000f00 */
[----:B------:R-:W-:Y:S02]  /*9ce0*/  LOP3.LUT P1, RZ, R204, 0xff, RZ, 0xc0, !PT ;  /* 0x000000ffccff7812 */ /* 0x000fe4000782c0ff */
[----:B------:R-:W-:Y:S01]  /*9cf0*/  SHF.L.U32 R181, R156, 0x10, RZ ;  /* 0x000000109cb57819 */ /* 0x000fe200000006ff */
[----:B------:R-:W-:-:S04]  /*9d00*/  @P2 FFMA.FTZ R180, R225, R180, UR32 ;  /* 0x00000020e1b42e23 */ /* 0x000fc800080100b4 */
[----:B------:R-:W-:-:S04]  /*9d10*/  @P2 FADD.FTZ R180, R221, -R180 ;  /* 0x800000b4ddb42221 */ /* 0x000fc80000010000 */
[----:B------:R-:W-:Y:S02]  /*9d20*/  @P2 FFMA.FTZ R181, R180, UR29, R181 ;  /* 0x0000001db4b52c23 */ /* 0x000fe400080100b5 */
[----:B-----5:R-:W-:Y:S02]  /*9d30*/  @P1 SHF.L.U32 R206, R168, 0x10, RZ ;  /* 0x00000010a8ce1819 */ /* 0x020fe400000006ff */
        /* <DEDUP_REMOVED lines=9> */
.L_x_5417:
[----:B------:R-:W-:Y:S05]  /*9dd0*/  BRA.U !UP2, `(.L_x_5418) ;  /* 0x000000010a487547 */ /* 0x000fea000b800000 */
[----:B0-----:R-:W-:Y:S01]  /*9de0*/  MOV R180, UR31 ;  /* 0x0000001f00b47c02 */ /* 0x001fe20008000f00 */
[----:B------:R-:W-:Y:S01]  /*9df0*/  IMAD.MOV.U32 R206, RZ, RZ, RZ ;  /* 0x000000ffffce7224 */ /* 0x000fe200078e00ff */
[----:B------:R-:W-:Y:S02]  /*9e00*/  LOP3.LUT P1, RZ, R204, 0xff00, RZ, 0xc0, !PT ;  /* 0x0000ff00ccff7812 */ /* 0x000fe4000782c0ff */
[----:B------:R-:W-:Y:S01]  /*9e10*/  PRMT R181, R156, 0x7632, R181 ;  /* 0x000076329cb57816 */ /* 0x000fe200000000b5 */
[----:B------:R-:W-:-:S03]  /*9e20*/  @P2 FFMA.FTZ R180, R23, R180, UR32 ;  /* 0x0000002017b42e23 */ /* 0x000fc600080100b4 */
[----:B------:R-:W-:Y:S01]  /*9e30*/  SHF.L.U32 R181, R181, 0x10, RZ ;  /* 0x00000010b5b57819 */ /* 0x000fe200000006ff */
[----:B------:R-:W-:-:S04]  /*9e40*/  @P2 FADD.FTZ R180, R22, -R180 ;  /* 0x800000b416b42221 */ /* 0x000fc80000010000 */
[----:B------:R-:W-:Y:S02]  /*9e50*/  @P2 FFMA.FTZ R181, R180, UR29, R181 ;  /* 0x0000001db4b52c23 */ /* 0x000fe400080100b5 */
[----:B-----5:R-:W-:Y:S02]  /*9e60*/  @P1 PRMT R180, R168, 0x7632, R180 ;  /* 0x00007632a8b41816 */ /* 0x020fe400000000b4 */
        /* <DEDUP_REMOVED lines=9> */
.L_x_5418:
[----:B------:R-:W-:Y:S05]  /*9f00*/  BRA.U !UP2, `(.L_x_5419) ;  /* 0x000000010a407547 */ /* 0x000fea000b800000 */
        /* <DEDUP_REMOVED lines=16> */
.L_x_5419:
[----:B------:R-:W-:Y:S05]  /*a010*/  BRA.U !UP2, `(.L_x_5420) ;  /* 0x000000010a487547 */ /* 0x000fea000b800000 */
[----:B0-----:R-:W-:Y:S02]  /*a020*/  MOV R180, UR31 ;  /* 0x0000001f00b47c02 */ /* 0x001fe40008000f00 */
[----:B------:R-:W-:Y:S02]  /*a030*/  LOP3.LUT P1, RZ, R204, 0xff000000, RZ, 0xc0, !PT ;  /* 0xff000000ccff7812 */ /* 0x000fe4000782c0ff */
[----:B------:R-:W-:Y:S01]  /*a040*/  PRMT R181, R157, 0x7632, R181 ;  /* 0x000076329db57816 */ /* 0x000fe200000000b5 */
[----:B------:R-:W-:Y:S01]  /*a050*/  @P2 FFMA.FTZ R180, R21, R180, UR32 ;  /* 0x0000002015b42e23 */ /* 0x000fe200080100b4 */
[----:B------:R-:W-:Y:S02]  /*a060*/  MOV R206, RZ ;  /* 0x000000ff00ce7202 */ /* 0x000fe40000000f00 */
        /* <DEDUP_REMOVED lines=13> */
.L_x_5420:
        /* <DEDUP_REMOVED lines=17> */
.L_x_5421:
        /* <DEDUP_REMOVED lines=19> */
.L_x_5422:
        /* <DEDUP_REMOVED lines=17> */
.L_x_5423:
[----:B------:R-:W-:Y:S05]  /*a490*/  BRA.U !UP2, `(.L_x_5416) ;  /* 0x000000190a547547 */ /* 0x000fea000b800000 */
[----:B------:R-:W-:Y:S02]  /*a4a0*/  ISETP.GE.U32.AND P1, PT, R204, RZ, PT ;  /* 0x000000ffcc00720c */ /* 0x000fe40003f26070 */
[----:B0-----:R-:W-:Y:S02]  /*a4b0*/  MOV R180, UR31 ;  /* 0x0000001f00b47c02 */ /* 0x001fe40008000f00 */
[----:B------:R-:W-:Y:S02]  /*a4c0*/  ISETP.GE.U32.AND.EX P1, PT, R205, 0x1000000, PT, P1 ;  /* 0x01000000cd00780c */ /* 0x000fe40003f26110 */
[----:B------:R-:W-:Y:S01]  /*a4d0*/  PRMT R181, R159, 0x7632, R181 ;  /* 0x000076329fb57816 */ /* 0x000fe200000000b5 */
[----:B------:R-:W-:Y:S01]  /*a4e0*/  @P2 FFMA.FTZ R180, R17, R180, UR32 ;  /* 0x0000002011b42e23 */ /* 0x000fe200080100b4 */
[----:B------:R-:W-:-:S03]  /*a4f0*/  MOV R204, RZ ;  /* 0x000000ff00cc7202 */ /* 0x000fc60000000f00 */
[----:B------:R-:W-:Y:S02]  /*a500*/  IMAD.U32 R181, R181, 0x10000, RZ ;  /* 0x00010000b5b57824 */ /* 0x000fe400078e00ff */
[----:B------:R-:W-:-:S04]  /*a510*/  @P2 FADD.FTZ R180, R16, -R180 ;  /* 0x800000b410b42221 */ /* 0x000fc80000010000 */
[----:B------:R-:W-:Y:S01]  /*a520*/  @P2 FFMA.FTZ R181, R180, UR29, R181 ;  /* 0x0000001db4b52c23 */ /* 0x000fe200080100b5 */
[----:B-----5:R-:W-:-:S03]  /*a530*/  @P1 PRMT R180, R171, 0x7632, R180 ;  /* 0x00007632abb41816 */ /* 0x020fc600000000b4 */
        /* <DEDUP_REMOVED lines=10> */
.L_x_5407:
        /* <DEDUP_REMOVED lines=13> */
[----:B------:R-:W-:Y:S01]  /*a6b0*/  LOP3.LUT P2, RZ, R204, 0xff, RZ, 0xc0, !PT ;  /* 0x000000ffccff7812 */ /* 0x000fe2000784c0ff */
[----:B------:R-:W-:Y:S01]  /*a6c0*/  FMUL.FTZ R177, R179, UR23 ;  /* 0x00000017b3b17c20 */ /* 0x000fe20008410000 */
[----:B------:R-:W-:-:S03]  /*a6d0*/  HFMA2 R178, -RZ, RZ, 0, 0 ;  /* 0x00000000ffb27431 */ /* 0x000fc600000001ff */
[----:B------:R-:W-:-:S08]  /*a6e0*/  FMUL.FTZ R177, R177, UR22 ;  /* 0x00000016b1b17c20 */ /* 0x000fd00008410000 */
[----:B0----5:R-:W-:-:S05]  /*a6f0*/  @P2 SHF.L.U32 R180, R168, 0x10, RZ ;  /* 0x00000010a8b42819 */ /* 0x021fca00000006ff */
[-C--:B------:R-:W-:Y:S01]  /*a700*/  @P2 FMUL.FTZ R178, R180, R177.reuse ;  /* 0x000000b1b4b22220 */ /* 0x080fe20000410000 */
[----:B------:R-:W-:-:S03]  /*a710*/  FMUL.FTZ R177, R128, R177 ;  /* 0x000000b180b17220 */ /* 0x000fc60000410000 */
[----:B------:R-:W-:Y:S02]  /*a720*/  FADD.FTZ R40, R40, R178 ;  /* 0x000000b228287221 */ /* 0x000fe40000010000 */
[----:B------:R-:W-:-:S04]  /*a730*/  FSEL R177, R177, RZ, P2 ;  /* 0x000000ffb1b17208 */ /* 0x000fc80001000000 */
[----:B------:R-:W-:-:S04]  /*a740*/  F2FP.BF16.F32.PACK_AB R177, RZ, R177 ;  /* 0x000000b1ffb1723e */ /* 0x000fc800000010ff */
[----:B------:R-:W-:-:S07]  /*a750*/  PRMT R172, R177, 0x7610, R172 ;  /* 0x00007610b1ac7816 */ /* 0x000fce00000000ac */
.L_x_5425:
[----:B------:R-:W-:Y:S05]  /*a760*/  BRA.U !UP2, `(.L_x_5426) ;  /* 0x000000010a307547 */ /* 0x000fea000b800000 */
[----:B------:R-:W-:Y:S01]  /*a770*/  LOP3.LUT P2, RZ, R204, 0xff00, RZ, 0xc0, !PT ;  /* 0x0000ff00ccff7812 */ /* 0x000fe2000784c0ff */
[----:B------:R-:W-:Y:S01]  /*a780*/  FMUL.FTZ R177, R176, UR23 ;  /* 0x00000017b0b17c20 */ /* 0x000fe20008410000 */
[----:B0-----:R-:W-:-:S03]  /*a790*/  MOV R180, RZ ;  /* 0x000000ff00b47202 */ /* 0x001fc60000000f00 */
[----:B------:R-:W-:-:S08]  /*a7a0*/  FMUL.FTZ R177, R177, UR22 ;  /* 0x00000016b1b17c20 */ /* 0x000fd00008410000 */
[----:B-----5:R-:W-:-:S04]  /*a7b0*/  @P2 PRMT R178, R168, 0x7632, R178 ;  /* 0x00007632a8b22816 */ /* 0x020fc800000000b2 */
[----:B------:R-:W-:-:S05]  /*a7c0*/  @P2 SHF.L.U32 R178, R178, 0x10, RZ ;  /* 0x00000010b2b22819 */ /* 0x000fca00000006ff */
[-C--:B------:R-:W-:Y:S01]  /*a7d0*/  @P2 FMUL.FTZ R180, R178, R177.reuse ;  /* 0x000000b1b2b42220 */ /* 0x080fe20000410000 */
[----:B------:R-:W-:-:S03]  /*a7e0*/  FMUL.FTZ R177, R129, R177 ;  /* 0x000000b181b17220 */ /* 0x000fc60000410000 */
[----:B------:R-:W-:Y:S02]  /*a7f0*/  FADD.FTZ R41, R41, R180 ;  /* 0x000000b429297221 */ /* 0x000fe40000010000 */
[----:B------:R-:W-:-:S04]  /*a800*/  FSEL R177, R177, RZ, P2 ;  /* 0x000000ffb1b17208 */ /* 0x000fc80001000000 */
[----:B------:R-:W-:-:S04]  /*a810*/  F2FP.BF16.F32.PACK_AB R177, RZ, R177 ;  /* 0x000000b1ffb1723e */ /* 0x000fc800000010ff */
[----:B------:R-:W-:-:S07]  /*a820*/  PRMT R172, R172, 0x5410, R177 ;  /* 0x00005410acac7816 */ /* 0x000fce00000000b1 */
.L_x_5426:
[----:B------:R-:W-:-:S05]  /*a830*/  MOV R177, UR31 ;  /* 0x0000001f00b17c02 */ /* 0x000fca0008000f00 */
[----:B------:R-:W-:-:S04]  /*a840*/  FFMA.FTZ R177, R224, R177, UR32 ;  /* 0x00000020e0b17e23 */ /* 0x000fc800080100b1 */
[----:B------:R-:W-:-:S04]  /*a850*/  FADD.FTZ R177, R220, -R177 ;  /* 0x800000b1dcb17221 */ /* 0x000fc80000010000 */
[----:B------:R-:W-:-:S05]  /*a860*/  FMUL.FTZ R177, R177, UR29 ;  /* 0x0000001db1b17c20 */ /* 0x000fca0008410000 */
[----:B------:R-:W-:Y:S01]  /*a870*/  FSEL R177, R177, RZ, P1 ;  /* 0x000000ffb1b17208 */ /* 0x000fe20000800000 */
[----:B------:R-:W-:Y:S06]  /*a880*/  BRA.U !UP2, `(.L_x_5427) ;  /* 0x000000010a2c7547 */ /* 0x000fec000b800000 */
[----:B------:R-:W-:Y:S01]  /*a890*/  LOP3.LUT P2, RZ, R204, 0xff0000, RZ, 0xc0, !PT ;  /* 0x00ff0000ccff7812 */ /* 0x000fe2000784c0ff */
[----:B------:R-:W-:Y:S01]  /*a8a0*/  FMUL.FTZ R178, R177, UR23 ;  /* 0x00000017b1b27c20 */ /* 0x000fe20008410000 */
[----:B0-----:R-:W-:-:S03]  /*a8b0*/  HFMA2 R180, -RZ, RZ, 0, 0 ;  /* 0x00000000ffb47431 */ /* 0x001fc600000001ff */
        /* <DEDUP_REMOVED lines=8> */
.L_x_5427:
[----:B------:R-:W-:-:S05]  /*a940*/  MOV R178, UR31 ;  /* 0x0000001f00b27c02 */ /* 0x000fca0008000f00 */
[----:B------:R-:W-:-:S04]  /*a950*/  FFMA.FTZ R178, R21, R178, UR32 ;  /* 0x0000002015b27e23 */ /* 0x000fc800080100b2 */
[----:B------:R-:W-:-:S04]  /*a960*/  FADD.FTZ R178, R20, -R178 ;  /* 0x800000b214b27221 */ /* 0x000fc80000010000 */
[----:B------:R-:W-:-:S05]  /*a970*/  FMUL.FTZ R178, R178, UR29 ;  /* 0x0000001db2b27c20 */ /* 0x000fca0008410000 */
[----:B0-----:R-:W-:Y:S01]  /*a980*/  FSEL R180, R178, RZ, P1 ;  /* 0x000000ffb2b47208 */ /* 0x001fe20000800000 */
[----:B------:R-:W-:Y:S06]  /*a990*/  BRA.U !UP2, `(.L_x_5428) ;  /* 0x000000010a307547 */ /* 0x000fec000b800000 */
[----:B------:R-:W-:Y:S01]  /*a9a0*/  LOP3.LUT P2, RZ, R204, 0xff000000, RZ, 0xc0, !PT ;  /* 0xff000000ccff7812 */ /* 0x000fe2000784c0ff */
[----:B------:R-:W-:Y:S01]  /*a9b0*/  FMUL.FTZ R178, R180, UR23 ;  /* 0x00000017b4b27c20 */ /* 0x000fe20008410000 */
[----:B------:R-:W-:-:S03]  /*a9c0*/  MOV R206, RZ ;  /* 0x000000ff00ce7202 */ /* 0x000fc60000000f00 */
        /* <DEDUP_REMOVED lines=9> */
.L_x_5428:
        /* <DEDUP_REMOVED lines=8> */
[----:B------:R-:W-:-:S03]  /*aae0*/  HFMA2 R206, -RZ, RZ, 0, 0 ;  /* 0x00000000ffce7431 */ /* 0x000fc600000001ff */
        /* <DEDUP_REMOVED lines=8> */
.L_x_5429:
        /* <DEDUP_REMOVED lines=18> */
.L_x_5430:
        /* <DEDUP_REMOVED lines=25> */
.L_x_5431:
[----:B------:R-:W-:Y:S01]  /*ae20*/  F2FP.BF16.F32.PACK_AB R179, R180, R179 ;  /* 0x000000b3b4b3723e */ /* 0x000fe200000010ff */
[----:B------:R-:W-:Y:S06]  /*ae30*/  BRA.U !UP2, `(.L_x_5416) ;  /* 0x0000000d0aec7547 */ /* 0x000fec000b800000 */
[----:B------:R-:W-:Y:S01]  /*ae40*/  ISETP.GE.U32.AND P1, PT, R204, RZ, PT ;  /* 0x000000ffcc00720c */ /* 0x000fe20003f26070 */
[----:B------:R-:W-:Y:S01]  /*ae50*/  FMUL.FTZ R180, R180, UR23 ;  /* 0x00000017b4b47c20 */ /* 0x000fe20008410000 */
[----:B------:R-:W-:Y:S02]  /*ae60*/  MOV R204, RZ ;  /* 0x000000ff00cc7202 */ /* 0x000fe40000000f00 */
[----:B------:R-:W-:Y:S01]  /*ae70*/  ISETP.GE.U32.AND.EX P1, PT, R205, 0x1000000, PT, P1 ;  /* 0x01000000cd00780c */ /* 0x000fe20003f26110 */
[----:B------:R-:W-:-:S12]  /*ae80*/  FMUL.FTZ R180, R180, UR22 ;  /* 0x00000016b4b47c20 */ /* 0x000fd80008410000 */
[----:B-----5:R-:W-:-:S04]  /*ae90*/  @P1 PRMT R181, R171, 0x7632, R181 ;  /* 0x00007632abb51816 */ /* 0x020fc800000000b5 */
        /* <DEDUP_REMOVED lines=8> */
.L_x_5424:
[----:B------:R-:W-:Y:S05]  /*af20*/  BRA.U !UP2, `(.L_x_5432) ;  /* 0x000000010a707547 */ /* 0x000fea000b800000 */
[----:B------:R-:W-:Y:S01]  /*af30*/  LOP3.LUT P1, RZ, R204, 0xff, RZ, 0xc0, !PT ;  /* 0x000000ffccff7812 */ /* 0x000fe2000782c0ff */
[----:B------:R-:W-:Y:S01]  /*af40*/  BSSY.RECONVERGENT B0, `(.L_x_5433) ;  /* 0x000000d000007945 */ /* 0x000fe20003800200 */
[----:B0-----:R-:W-:-:S11]  /*af50*/  HFMA2 R180, -RZ, RZ, 0, 0 ;  /* 0x00000000ffb47431 */ /* 0x001fd600000001ff */
[----:B------:R-:W-:Y:S05]  /*af60*/  @!P1 BRA `(.L_x_5434) ;  /* 0x0000000000289947 */ /* 0x000fea0003800000 */
        /* <DEDUP_REMOVED lines=8> */
[----:B------:R-:W-:-:S04]  /*aff0*/  FMUL.FTZ R180, R180, UR22 ;  /* 0x00000016b4b47c20 */ /* 0x000fc80008410000 */
[----:B------:R-:W-:-:S07]  /*b000*/  FMUL.FTZ R180, R181, R180 ;  /* 0x000000b4b5b47220 */ /* 0x000fce0000410000 */
.L_x_5434:
[----:B------:R-:W-:Y:S05]  /*b010*/  BSYNC.RECONVERGENT B0 ;  /* 0x0000000000007941 */ /* 0x000fea0003800200 */
.L_x_5433:
        /* <DEDUP_REMOVED lines=13> */
.L_x_5432:
[----:B------:R-:W-:Y:S05]  /*b0f0*/  BRA.U !UP2, `(.L_x_5435) ;  /* 0x000000010a747547 */ /* 0x000fea000b800000 */
[----:B------:R-:W-:Y:S01]  /*b100*/  LOP3.LUT P1, RZ, R204, 0xff00, RZ, 0xc0, !PT ;  /* 0x0000ff00ccff7812 */ /* 0x000fe2000782c0ff */
[----:B------:R-:W-:Y:S01]  /*b110*/  BSSY.RECONVERGENT B0, `(.L_x_5436) ;  /* 0x000000e000007945 */ /* 0x000fe20003800200 */
[----:B0-----:R-:W-:-:S11]  /*b120*/  MOV R180, RZ ;  /* 0x000000ff00b47202 */ /* 0x001fd60000000f00 */
[----:B------:R-:W-:Y:S05]  /*b130*/  @!P1 BRA `(.L_x_5437) ;  /* 0x00000000002c9947 */ /* 0x000fea0003800000 */
        /* <DEDUP_REMOVED lines=11> */
.L_x_5437:
[----:B------:R-:W-:Y:S05]  /*b1f0*/  BSYNC.RECONVERGENT B0 ;  /* 0x0000000000007941 */ /* 0x000fea0003800200 */
.L_x_5436:
        /* <DEDUP_REMOVED lines=13> */
.L_x_5435:
        /* <DEDUP_REMOVED lines=15> */
.L_x_5440:
[----:B------:R-:W-:Y:S05]  /*b3c0*/  BSYNC.RECONVERGENT B0 ;  /* 0x0000000000007941 */ /* 0x000fea0003800200 */
.L_x_5439:
        /* <DEDUP_REMOVED lines=13> */
.L_x_5438:
        /* <DEDUP_REMOVED lines=16> */
.L_x_5443:
[----:B------:R-:W-:Y:S05]  /*b5a0*/  BSYNC.RECONVERGENT B0 ;  /* 0x0000000000007941 */ /* 0x000fea0003800200 */
.L_x_5442:
        /* <DEDUP_REMOVED lines=13> */
.L_x_5441:
[----:B------:R-:W-:Y:S05]  /*b680*/  BRA.U !UP2, `(.L_x_5444) ;  /* 0x000000010a707547 */ /* 0x000fea000b800000 */
[----:B------:R-:W-:Y:S01]  /*b690*/  LOP3.LUT P1, RZ, R205, 0xff, RZ, 0xc0, !PT ;  /* 0x000000ffcdff7812 */ /* 0x000fe2000782c0ff */
[----:B------:R-:W-:Y:S01]  /*b6a0*/  BSSY.RECONVERGENT B0, `(.L_x_5445) ;  /* 0x000000d000007945 */ /* 0x000fe20003800200 */
[----:B0-----:R-:W-:-:S11]  /*b6b0*/  HFMA2 R180, -RZ, RZ, 0, 0 ;  /* 0x00000000ffb47431 */ /* 0x001fd600000001ff */
[----:B------:R-:W-:Y:S05]  /*b6c0*/  @!P1 BRA `(.L_x_5446) ;  /* 0x0000000000289947 */ /* 0x000fea0003800000 */
        /* <DEDUP_REMOVED lines=10> */
.L_x_5446:
[----:B------:R-:W-:Y:S05]  /*b770*/  BSYNC.RECONVERGENT B0 ;  /* 0x0000000000007941 */ /* 0x000fea0003800200 */
.L_x_5445:
        /* <DEDUP_REMOVED lines=13> */
.L_x_5444:
        /* <DEDUP_REMOVED lines=16> */
.L_x_5449:
[----:B------:R-:W-:Y:S05]  /*b950*/  BSYNC.RECONVERGENT B0 ;  /* 0x0000000000007941 */ /* 0x000fea0003800200 */
.L_x_5448:
        /* <DEDUP_REMOVED lines=13> */
.L_x_5447:
        /* <DEDUP_REMOVED lines=15> */
.L_x_5452:
[----:B------:R-:W-:Y:S05]  /*bb20*/  BSYNC.RECONVERGENT B0 ;  /* 0x0000000000007941 */ /* 0x000fea0003800200 */
.L_x_5451:
        /* <DEDUP_REMOVED lines=13> */
.L_x_5450:
[----:B------:R-:W-:Y:S05]  /*bc00*/  BRA.U !UP2, `(.L_x_5416) ;  /* 0x000000010a787547 */ /* 0x000fea000b800000 */
[----:B------:R-:W-:Y:S01]  /*bc10*/  ISETP.GE.U32.AND P1, PT, R204, RZ, PT ;  /* 0x000000ffcc00720c */ /* 0x000fe20003f26070 */
[----:B------:R-:W-:Y:S01]  /*bc20*/  BSSY.RECONVERGENT B0, `(.L_x_5453) ;  /* 0x000000f000007945 */ /* 0x000fe20003800200 */
[----:B0-----:R-:W-:Y:S02]  /*bc30*/  MOV R180, RZ ;  /* 0x000000ff00b47202 */ /* 0x001fe40000000f00 */
[----:B------:R-:W-:-:S13]  /*bc40*/  ISETP.GE.U32.AND.EX P1, PT, R205, 0x1000000, PT, P1 ;  /* 0x01000000cd00780c */ /* 0x000fda0003f26110 */
        /* <DEDUP_REMOVED lines=12> */
.L_x_5454:
[----:B------:R-:W-:Y:S05]  /*bd10*/  BSYNC.RECONVERGENT B0 ;  /* 0x0000000000007941 */ /* 0x000fea0003800200 */
.L_x_5453:
        /* <DEDUP_REMOVED lines=13> */
.L_x_5416:
[----:B0-----:R-:W0:Y:S01]  /*bdf0*/  @P0 LDC.64 R180, c[0x0][0x478] ;  /* 0x00011e00ffb40b82 */ /* 0x001e220000000a00 */
[----:B------:R-:W-:Y:S01]  /*be00*/  PLOP3.LUT P1, PT, PT, PT, UP2, 0x80, 0x8 ;  /* 0x000000000008781c */ /* 0x000fe20003f2f028 */
[----:B------:R-:W1:Y:S01]  /*be10*/  @UP2 LDCU.64 UR10, c[0x0][0x468] ;  /* 0x00008d00ff0a27ac */ /* 0x000e620008000a00 */
[----:B------:R-:W-:-:S05]  /*be20*/  @P0 IADD3 R204, PT, PT, R182, 0x100, RZ ;  /* 0x00000100b6cc0810 */ /* 0x000fca0007ffe0ff */
[----:B0-----:R-:W-:-:S05]  /*be30*/  @P0 IMAD.WIDE.U32 R180, R204, 0x10, R180 ;  /* 0x00000010ccb40825 */ /* 0x001fca00078e00b4 */
[----:B------:R0:W-:Y:S02]  /*be40*/  @P0 STG.E.128 desc[UR20][R180.64], R176 ;  /* 0x000000b0b4000986 */ /* 0x0001e4000c101d14 */
[----:B0-----:R-:W-:Y:S02]  /*be50*/  MOV R181, 0x10 ;  /* 0x0000001000b57802 */ /* 0x001fe40000000f00 */
[----:B------:R-:W-:-:S05]  /*be60*/  @P1 IADD3 R180, PT, PT, R183, 0x100, RZ ;  /* 0x00000100b7b41810 */ /* 0x000fca0007ffe0ff */
[----:B-1----:R-:W-:-:S05]  /*be70*/  @P1 IMAD.WIDE.U32 R180, R180, R181, UR10 ;  /* 0x0000000ab4b41e25 */ /* 0x002fca000f8e00b5 */
[----:B------:R0:W-:Y:S01]  /*be80*/  @P1 STG.E.128 desc[UR20][R180.64], R172 ;  /* 0x000000acb4001986 */ /* 0x0001e2000c101d14 */
[----:B------:R-:W-:Y:S05]  /*be90*/  BRA.U !UP2, `(.L_x_5455) ;  /* 0x000000010a107547 */ /* 0x000fea000b800000 */
[----:B-----5:R-:W1:Y:S01]  /*bea0*/  LDC.64 R170, c[0x0][0x390] ;  /* 0x0000e400ffaa7b82 */ /* 0x020e620000000a00 */
[----:B------:R-:W-:-:S05]  /*beb0*/  IADD3 R168, PT, PT, R183, 0x180, RZ ;  /* 0x00000180b7a87810 */ /* 0x000fca0007ffe0ff */
[----:B-1----:R-:W-:-:S06]  /*bec0*/  IMAD.WIDE.U32 R168, R168, 0x10, R170 ;  /* 0x00000010a8a87825 */ /* 0x002fcc00078e00aa */
[----:B------:R-:W5:Y:S02]  /*bed0*/  LDG.E.128 R168, desc[UR20][R168.64] ;  /* 0x00000014a8a87981 */ /* 0x000f64000c1e1d00 */
.L_x_5455:
[----:B------:R-:W-:Y:S05]  /*bee0*/  BRA.U !UP0, `(.L_x_5456) ;  /* 0x0000001108ac7547 */ /* 0x000fea000b800000 */
[----:B------:R-:W-:Y:S05]  /*bef0*/  @!P0 BRA `(.L_x_5457) ;  /* 0x00000008005c8947 */ /* 0x000fea0003800000 */
[----:B------:R-:W-:Y:S01]  /*bf00*/  ISETP.LT.AND P1, PT, RZ, UR30, PT ;  /* 0x0000001eff007c0c */ /* 0x000fe2000bf21270 */
[----:B------:R-:W-:Y:S01]  /*bf10*/  IMAD.U32 R178, RZ, RZ, UR31 ;  /* 0x0000001fffb27e24 */ /* 0x000fe2000f8e00ff */
[----:B------:R-:W-:Y:S02]  /*bf20*/  MOV R177, UR31 ;  /* 0x0000001f00b17c02 */ /* 0x000fe40008000f00 */
[----:B------:R-:W-:Y:S02]  /*bf30*/  PRMT R176, R160, 0x7632, R176 ;  /* 0x00007632a0b07816 */ /* 0x000fe400000000b0 */
[----:B------:R-:W-:Y:S02]  /*bf40*/  MOV R179, UR31 ;  /* 0x0000001f00b37c02 */ /* 0x000fe40008000f00 */
[----:B------:R-:W-:Y:S02]  /*bf50*/  SHF.L.U32 R176, R176, 0x10, RZ ;  /* 0x00000010b0b07819 */ /* 0x000fe400000006ff */
[----:B0-----:R-:W-:-:S03]  /*bf60*/  SHF.L.U32 R180, R160, 0x10, RZ ;  /* 0x00000010a0b47819 */ /* 0x001fc600000006ff */
        /* <DEDUP_REMOVED lines=22> */
.L_x_5458:
[----:B------:R-:W-:Y:S05]  /*c0d0*/  BRA.U !UP2, `(.L_x_5459) ;  /* 0x000000010a307547 */ /* 0x000fea000b800000 */
[----:B------:R-:W-:Y:S01]  /*c0e0*/  LOP3.LUT P2, RZ, R202, 0xff00, RZ, 0xc0, !PT ;  /* 0x0000ff00caff7812 */ /* 0x000fe2000784c0ff */
[----:B------:R-:W-:Y:S01]  /*c0f0*/  FMUL.FTZ R178, R176, UR23 ;  /* 0x00000017b0b27c20 */ /* 0x000fe20008410000 */
[----:B------:R-:W-:-:S03]  /*c100*/  MOV R181, RZ ;  /* 0x000000ff00b57202 */ /* 0x000fc60000000f00 */
        /* <DEDUP_REMOVED lines=9> */
.L_x_5459:
[----:B------:R-:W-:Y:S05]  /*c1a0*/  BRA.U !UP2, `(.L_x_5460) ;  /* 0x000000010a2c7547 */ /* 0x000fea000b800000 */
        /* <DEDUP_REMOVED lines=11> */
.L_x_5460:
        /* <DEDUP_REMOVED lines=19> */
.L_x_5461:
        /* <DEDUP_REMOVED lines=17> */
.L_x_5462:
        /* <DEDUP_REMOVED lines=19> */
.L_x_5463:
[----:B------:R-:W-:Y:S02]  /*c5d0*/  F2FP.BF16.F32.PACK_AB R177, R181, R177 ;  /* 0x000000b1b5b1723e */ /* 0x000fe400000010ff */
[----:B------:R-:W-:Y:S02]  /*c5e0*/  MOV R181, UR31 ;  /* 0x0000001f00b57c02 */ /* 0x000fe40008000f00 */
[----:B------:R-:W-:Y:S02]  /*c5f0*/  MOV R179, UR31 ;  /* 0x0000001f00b37c02 */ /* 0x000fe40008000f00 */
        /* <DEDUP_REMOVED lines=8> */
[----:B------:R-:W-:-:S03]  /*c680*/  IMAD.U32 R179, R163, 0x10000, RZ ;  /* 0x00010000a3b37824 */ /* 0x000fc600078e00ff */
[----:B------:R-:W-:Y:S01]  /*c690*/  @P1 FFMA.FTZ R181, R204, UR29, R181 ;  /* 0x0000001dccb51c23 */ /* 0x000fe200080100b5 */
        /* <DEDUP_REMOVED lines=13> */
.L_x_5464:
        /* <DEDUP_REMOVED lines=16> */
.L_x_5457:
        /* <DEDUP_REMOVED lines=18> */
.L_x_5466:
        /* <DEDUP_REMOVED lines=19> */
.L_x_5467:
        /* <DEDUP_REMOVED lines=17> */
.L_x_5468:
        /* <DEDUP_REMOVED lines=19> */
.L_x_5469:
        /* <DEDUP_REMOVED lines=17> */
.L_x_5470:
[----:B------:R-:W-:Y:S05]  /*ce10*/  BRA.U !UP2, `(.L_x_5471) ;  /* 0x000000010a487547 */ /* 0x000fea000b800000 */
[----:B0-----:R-:W-:Y:S01]  /*ce20*/  MOV R180, UR31 ;  /* 0x0000001f00b47c02 */ /* 0x001fe20008000f00 */
[----:B------:R-:W-:Y:S01]  /*ce30*/  HFMA2 R204, -RZ, RZ, 0, 0 ;  /* 0x00000000ffcc7431 */ /* 0x000fe200000001ff */
        /* <DEDUP_REMOVED lines=16> */
.L_x_5471:
        /* <DEDUP_REMOVED lines=17> */
.L_x_5472:
[----:B------:R-:W-:Y:S05]  /*d050*/  BRA.U !UP2, `(.L_x_5465) ;  /* 0x000000190a547547 */ /* 0x000fea000b800000 */
[----:B------:R-:W-:Y:S01]  /*d060*/  ISETP.GE.U32.AND P1, PT, R202, RZ, PT ;  /* 0x000000ffca00720c */ /* 0x000fe20003f26070 */
[----:B------:R-:W-:Y:S01]  /*d070*/  HFMA2 R202, -RZ, RZ, 0, 0 ;  /* 0x00000000ffca7431 */ /* 0x000fe200000001ff */
[----:B0-----:R-:W-:Y:S02]  /*d080*/  MOV R180, UR31 ;  /* 0x0000001f00b47c02 */ /* 0x001fe40008000f00 */
[----:B------:R-:W-:Y:S02]  /*d090*/  ISETP.GE.U32.AND.EX P1, PT, R203, 0x1000000, PT, P1 ;  /* 0x01000000cb00780c */ /* 0x000fe40003f26110 */
        /* <DEDUP_REMOVED lines=16> */
.L_x_5456:
        /* <DEDUP_REMOVED lines=15> */
[----:B------:R-:W-:-:S03]  /*d290*/  MOV R178, RZ ;  /* 0x000000ff00b27202 */ /* 0x000fc60000000f00 */
        /* <DEDUP_REMOVED lines=8> */
.L_x_5474:
[----:B------:R-:W-:Y:S05]  /*d320*/  BRA.U !UP2, `(.L_x_5475) ;  /* 0x000000010a307547 */ /* 0x000fea000b800000 */
[----:B------:R-:W-:Y:S01]  /*d330*/  LOP3.LUT P2, RZ, R202, 0xff00, RZ, 0xc0, !PT ;  /* 0x0000ff00caff7812 */ /* 0x000fe2000784c0ff */
[----:B------:R-:W-:Y:S01]  /*d340*/  FMUL.FTZ R177, R176, UR23 ;  /* 0x00000017b0b17c20 */ /* 0x000fe20008410000 */
[----:B0-----:R-:W-:-:S03]  /*d350*/  IMAD.MOV.U32 R180, RZ, RZ, RZ ;  /* 0x000000ffffb47224 */ /* 0x001fc600078e00ff */
        /* <DEDUP_REMOVED lines=9> */
.L_x_5475:
        /* <DEDUP_REMOVED lines=17> */
.L_x_5476:
        /* <DEDUP_REMOVED lines=18> */
.L_x_5477:
        /* <DEDUP_REMOVED lines=17> */
.L_x_5478:
        /* <DEDUP_REMOVED lines=18> */
.L_x_5479:
        /* <DEDUP_REMOVED lines=25> */
.L_x_5480:
        /* <DEDUP_REMOVED lines=16> */
.L_x_5473:
        /* <DEDUP_REMOVED lines=15> */
.L_x_5483:
[----:B------:R-:W-:Y:S05]  /*dbd0*/  BSYNC.RECONVERGENT B0 ;  /* 0x0000000000007941 */ /* 0x000fea0003800200 */
.L_x_5482:
        /* <DEDUP_REMOVED lines=13> */
.L_x_5481:
        /* <DEDUP_REMOVED lines=16> */
.L_x_5486:
[----:B------:R-:W-:Y:S05]  /*ddb0*/  BSYNC.RECONVERGENT B0 ;  /* 0x0000000000007941 */ /* 0x000fea0003800200 */
.L_x_5485:
        /* <DEDUP_REMOVED lines=13> */
.L_x_5484:
        /* <DEDUP_REMOVED lines=15> */
.L_x_5489:
[----:B------:R-:W-:Y:S05]  /*df80*/  BSYNC.RECONVERGENT B0 ;  /* 0x0000000000007941 */ /* 0x000fea0003800200 */
.L_x_5488:
        /* <DEDUP_REMOVED lines=13> */
.L_x_5487:
        /* <DEDUP_REMOVED lines=16> */
.L_x_5492:
[----:B------:R-:W-:Y:S05]  /*e160*/  BSYNC.RECONVERGENT B0 ;  /* 0x0000000000007941 */ /* 0x000fea0003800200 */
.L_x_5491:
        /* <DEDUP_REMOVED lines=13> */
.L_x_5490:
        /* <DEDUP_REMOVED lines=15> */
.L_x_5495:
[----:B------:R-:W-:Y:S05]  /*e330*/  BSYNC.RECONVERGENT B0 ;  /* 0x0000000000007941 */ /* 0x000fea0003800200 */
.L_x_5494:
        /* <DEDUP_REMOVED lines=13> */
.L_x_5493:
        /* <DEDUP_REMOVED lines=16> */
.L_x_5498:
[----:B------:R-:W-:Y:S05]  /*e510*/  BSYNC.RECONVERGENT B0 ;  /* 0x0000000000007941 */ /* 0x000fea0003800200 */
.L_x_5497:
        /* <DEDUP_REMOVED lines=13> */
.L_x_5496:
        /* <DEDUP_REMOVED lines=15> */
.L_x_5501:
[----:B------:R-:W-:Y:S05]  /*e6e0*/  BSYNC.RECONVERGENT B0 ;  /* 0x0000000000007941 */ /* 0x000fea0003800200 */
.L_x_5500:
        /* <DEDUP_REMOVED lines=13> */
.L_x_5499:
        /* <DEDUP_REMOVED lines=17> */
.L_x_5503:
[----:B------:R-:W-:Y:S05]  /*e8d0*/  BSYNC.RECONVERGENT B0 ;  /* 0x0000000000007941 */ /* 0x000fea0003800200 */
.L_x_5502:
        /* <DEDUP_REMOVED lines=13> */
.L_x_5465:
[----:B0-----:R-:W0:Y:S01]  /*e9b0*/  @P0 LDC.64 R180, c[0x0][0x478] ;  /* 0x00011e00ffb40b82 */ /* 0x001e220000000a00 */
[----:B------:R-:W-:Y:S01]  /*e9c0*/  PLOP3.LUT P1, PT, PT, PT, UP2, 0x80, 0x8 ;  /* 0x000000000008781c */ /* 0x000fe20003f2f028 */
[----:B------:R-:W1:Y:S01]  /*e9d0*/  @UP2 LDCU.64 UR10, c[0x0][0x468] ;  /* 0x00008d00ff0a27ac */ /* 0x000e620008000a00 */
[----:B------:R-:W-:-:S05]  /*e9e0*/  @P0 IADD3 R202, PT, PT, R182, 0x180, RZ ;  /* 0x00000180b6ca0810 */ /* 0x000fca0007ffe0ff */
[----:B0-----:R-:W-:-:S05]  /*e9f0*/  @P0 IMAD.WIDE.U32 R180, R202, 0x10, R180 ;  /* 0x00000010cab40825 */ /* 0x001fca00078e00b4 */
[----:B------:R0:W-:Y:S02]  /*ea00*/  @P0 STG.E.128 desc[UR20][R180.64], R176 ;  /* 0x000000b0b4000986 */ /* 0x0001e4000c101d14 */
[----:B0-----:R-:W-:Y:S02]  /*ea10*/  MOV R181, 0x10 ;  /* 0x0000001000b57802 */ /* 0x001fe40000000f00 */
[C---:B------:R-:W-:Y:S02]  /*ea20*/  @P1 IADD3 R180, PT, PT, R183.reuse, 0x180, RZ ;  /* 0x00000180b7b41810 */ /* 0x040fe40007ffe0ff */
[----:B------:R-:W-:-:S03]  /*ea30*/  IADD3 R183, PT, PT, R183, 0x200, RZ ;  /* 0x00000200b7b77810 */ /* 0x000fc60007ffe0ff */
[----:B-1----:R-:W-:-:S05]  /*ea40*/  @P1 IMAD.WIDE.U32 R180, R180, R181, UR10 ;  /* 0x0000000ab4b41e25 */ /* 0x002fca000f8e00b5 */
[----:B------:R0:W-:Y:S01]  /*ea50*/  @P1 STG.E.128 desc[UR20][R180.64], R172 ;  /* 0x000000acb4001986 */ /* 0x0001e2000c101d14 */
[----:B------:R-:W-:Y:S05]  /*ea60*/  BRA.U !UP2, `(.L_x_5504) ;  /* 0x000000010a0c7547 */ /* 0x000fea000b800000 */
[----:B-----5:R-:W1:Y:S02]  /*ea70*/  LDC.64 R168, c[0x0][0x390] ;  /* 0x0000e400ffa87b82 */ /* 0x020e640000000a00 */
[----:B-1----:R-:W-:-:S06]  /*ea80*/  IMAD.WIDE.U32 R168, R183, 0x10, R168 ;  /* 0x00000010b7a87825 */ /* 0x002fcc00078e00a8 */
[----:B------:R-:W5:Y:S02]  /*ea90*/  LDG.E.128 R168, desc[UR20][R168.64] ;  /* 0x00000014a8a87981 */ /* 0x000f64000c1e1d00 */
.L_x_5504:
        /* <DEDUP_REMOVED lines=31> */
.L_x_5507:
        /* <DEDUP_REMOVED lines=13> */
.L_x_5508:
[----:B------:R-:W-:Y:S05]  /*ed60*/  BRA.U !UP2, `(.L_x_5509) ;  /* 0x000000010a2c7547 */ /* 0x000fea000b800000 */
[----:B------:R-:W-:Y:S01]  /*ed70*/  LOP3.LUT P2, RZ, R200, 0xff0000, RZ, 0xc0, !PT ;  /* 0x00ff0000c8ff7812 */ /* 0x000fe2000784c0ff */
[----:B------:R-:W-:Y:S01]  /*ed80*/  FMUL.FTZ R178, R177, UR23 ;  /* 0x00000017b1b27c20 */ /* 0x000fe20008410000 */
[----:B------:R-:W-:-:S03]  /*ed90*/  HFMA2 R179, -RZ, RZ, 0, 0 ;  /* 0x00000000ffb37431 */ /* 0x000fc600000001ff */
[----:B------:R-:W-:-:S08]  /*eda0*/  FMUL.FTZ R178, R178, UR22 ;  /* 0x00000016b2b27c20 */ /* 0x000fd00008410000 */
[----:B-----5:R-:W-:-:S04]  /*edb0*/  @P2 IMAD.U32 R181, R169, 0x10000, RZ ;  /* 0x00010000a9b52824 */ /* 0x020fc800078e00ff */
[-C--:B------:R-:W-:Y:S01]  /*edc0*/  @P2 FMUL.FTZ R179, R181, R178.reuse ;  /* 0x000000b2b5b32220 */ /* 0x080fe20000410000 */
[----:B------:R-:W-:-:S03]  /*edd0*/  FMUL.FTZ R178, R114, R178 ;  /* 0x000000b272b27220 */ /* 0x000fc60000410000 */
[----:B------:R-:W-:Y:S02]  /*ede0*/  FADD.FTZ R58, R58, R179 ;  /* 0x000000b33a3a7221 */ /* 0x000fe40000010000 */
[----:B------:R-:W-:-:S04]  /*edf0*/  FSEL R178, R178, RZ, P2 ;  /* 0x000000ffb2b27208 */ /* 0x000fc80001000000 */
[----:B------:R-:W-:-:S04]  /*ee00*/  F2FP.BF16.F32.PACK_AB R178, RZ, R178 ;  /* 0x000000b2ffb2723e */ /* 0x000fc800000010ff */
[----:B------:R-:W-:-:S07]  /*ee10*/  PRMT R173, R178, 0x7610, R173 ;  /* 0x00007610b2ad7816 */ /* 0x000fce00000000ad */
.L_x_5509:
        /* <DEDUP_REMOVED lines=19> */
.L_x_5510:
        /* <DEDUP_REMOVED lines=17> */
.L_x_5511:
        /* <DEDUP_REMOVED lines=19> */
.L_x_5512:
        /* <DEDUP_REMOVED lines=26> */
.L_x_5513:
        /* <DEDUP_REMOVED lines=16> */
.L_x_5506:
[----:B------:R-:W-:Y:S01]  /*f430*/  ISETP.LT.AND P2, PT, RZ, UR30, PT ;  /* 0x0000001eff007c0c */ /* 0x000fe2000bf41270 */
[----:B------:R-:W-:-:S12]  /*f440*/  BRA.U !UP2, `(.L_x_5515) ;  /* 0x000000010a407547 */ /* 0x000fd8000b800000 */
[----:B0-----:R-:W-:Y:S01]  /*f450*/  MOV R180, UR31 ;  /* 0x0000001f00b47c02 */ /* 0x001fe20008000f00 */
[----:B------:R-:W-:Y:S01]  /*f460*/  IMAD.U32 R181, R164, 0x10000, RZ ;  /* 0x00010000a4b57824 */ /* 0x000fe200078e00ff */
[----:B------:R-:W-:-:S03]  /*f470*/  LOP3.LUT P1, RZ, R200, 0xff, RZ, 0xc0, !PT ;  /* 0x000000ffc8ff7812 */ /* 0x000fc6000782c0ff */
        /* <DEDUP_REMOVED lines=13> */
.L_x_5515:
        /* <DEDUP_REMOVED lines=19> */
.L_x_5516:
        /* <DEDUP_REMOVED lines=17> */
.L_x_5517:
        /* <DEDUP_REMOVED lines=19> */
.L_x_5518:
        /* <DEDUP_REMOVED lines=17> */
.L_x_5519:
        /* <DEDUP_REMOVED lines=19> */
.L_x_5520:
        /* <DEDUP_REMOVED lines=17> */
.L_x_5521:
        /* <DEDUP_REMOVED lines=21> */
.L_x_5505:
        /* <DEDUP_REMOVED lines=24> */
.L_x_5523:
[----:B------:R-:W-:Y:S05]  /*fee0*/  BRA.U !UP2, `(.L_x_5524) ;  /* 0x000000010a307547 */ /* 0x000fea000b800000 */
[----:B------:R-:W-:Y:S01]  /*fef0*/  LOP3.LUT P2, RZ, R200, 0xff00, RZ, 0xc0, !PT ;  /* 0x0000ff00c8ff7812 */ /* 0x000fe2000784c0ff */
[----:B------:R-:W-:Y:S01]  /*ff00*/  FMUL.FTZ R177, R176, UR23 ;  /* 0x00000017b0b17c20 */ /* 0x000fe20008410000 */
[----:B0-----:R-:W-:-:S03]  /*ff10*/  HFMA2 R180, -RZ, RZ, 0, 0 ;  /* 0x00000000ffb47431 */ /* 0x001fc600000001ff */
        /* <DEDUP_REMOVED lines=9> */
.L_x_5524:
        /* <DEDUP_REMOVED lines=8> */
[----:B0-----:R-:W-:-:S03]  /*10030*/  MOV R180, RZ ;  /* 0x000000ff00b47202 */ /* 0x001fc60000000f00 */
        /* <DEDUP_REMOVED lines=8> */
.L_x_5525:
        /* <DEDUP_REMOVED lines=8> */
[----:B------:R-:W-:-:S03]  /*10140*/  HFMA2 R202, -RZ, RZ, 0, 0 ;  /* 0x00000000ffca7431 */ /* 0x000fc600000001ff */
        /* <DEDUP_REMOVED lines=9> */
.L_x_5526:
        /* <DEDUP_REMOVED lines=8> */
[----:B------:R-:W-:-:S03]  /*10260*/  IMAD.MOV.U32 R202, RZ, RZ, RZ ;  /* 0x000000ffffca7224 */ /* 0x000fc600078e00ff */
        /* <DEDUP_REMOVED lines=8> */
.L_x_5527:
        /* <DEDUP_REMOVED lines=18> */
.L_x_5528:
        /* <DEDUP_REMOVED lines=25> */
.L_x_5529:
        /* <DEDUP_REMOVED lines=16> */
.L_x_5522:
        /* <DEDUP_REMOVED lines=15> */
.L_x_5532:
[----:B------:R-:W-:Y:S05]  /*10790*/  BSYNC.RECONVERGENT B0 ;  /* 0x0000000000007941 */ /* 0x000fea0003800200 */
.L_x_5531:
        /* <DEDUP_REMOVED lines=13> */
.L_x_5530:
        /* <DEDUP_REMOVED lines=16> */
.L_x_5535:
[----:B------:R-:W-:Y:S05]  /*10970*/  BSYNC.RECONVERGENT B0 ;  /* 0x0000000000007941 */ /* 0x000fea0003800200 */
.L_x_5534:
        /* <DEDUP_REMOVED lines=13> */
.L_x_5533:
        /* <DEDUP_REMOVED lines=15> */
.L_x_5538:
[----:B------:R-:W-:Y:S05]  /*10b40*/  BSYNC.RECONVERGENT B0 ;  /* 0x0000000000007941 */ /* 0x000fea0003800200 */
.L_x_5537:
        /* <DEDUP_REMOVED lines=13> */
.L_x_5536:
        /* <DEDUP_REMOVED lines=16> */
.L_x_5541:
[----:B------:R-:W-:Y:S05]  /*10d20*/  BSYNC.RECONVERGENT B0 ;  /* 0x0000000000007941 */ /* 0x000fea0003800200 */
.L_x_5540:
        /* <DEDUP_REMOVED lines=13> */
.L_x_5539:
        /* <DEDUP_REMOVED lines=15> */
.L_x_5544:
[----:B------:R-:W-:Y:S05]  /*10ef0*/  BSYNC.RECONVERGENT B0 ;  /* 0x0000000000007941 */ /* 0x000fea0003800200 */
.L_x_5543:
        /* <DEDUP_REMOVED lines=13> */
.L_x_5542:
        /* <DEDUP_REMOVED lines=16> */
.L_x_5547:
[----:B------:R-:W-:Y:S05]  /*110d0*/  BSYNC.RECONVERGENT B0 ;  /* 0x0000000000007941 */ /* 0x000fea0003800200 */
.L_x_5546:
        /* <DEDUP_REMOVED lines=13> */
.L_x_5545:
        /* <DEDUP_REMOVED lines=15> */
.L_x_5550:
[----:B------:R-:W-:Y:S05]  /*112a0*/  BSYNC.RECONVERGENT B0 ;  /* 0x0000000000007941 */ /* 0x000fea0003800200 */
.L_x_5549:
        /* <DEDUP_REMOVED lines=13> */
.L_x_5548:
[----:B------:R-:W-:Y:S05]  /*11380*/  BRA.U !UP2, `(.L_x_5514) ;  /* 0x000000010a4c7547 */ /* 0x000fea000b800000 */
[----:B0-----:R-:W-:Y:S02]  /*11390*/  MOV R180, UR31 ;  /* 0x0000001f00b47c02 */ /* 0x001fe40008000f00 */
[----:B------:R-:W-:Y:S02]  /*113a0*/  ISETP.GE.U32.AND P1, PT, R200, RZ, PT ;  /* 0x000000ffc800720c */ /* 0x000fe40003f26070 */
[----:B------:R-:W-:Y:S01]  /*113b0*/  ISETP.LT.AND P2, PT, RZ, UR30, PT ;  /* 0x0000001eff007c0c */ /* 0x000fe2000bf41270 */
[----:B------:R-:W-:Y:S01]  /*113c0*/  FFMA.FTZ R180, R250, R180, UR32 ;  /* 0x00000020fab47e23 */ /* 0x000fe200080100b4 */
[----:B------:R-:W-:Y:S02]  /*113d0*/  ISETP.GE.U32.AND.EX P1, PT, R201, 0x1000000, PT, P1 ;  /* 0x01000000c900780c */ /* 0x000fe40003f26110 */
[----:B------:R-:W-:Y:S01]  /*113e0*/  MOV R200, RZ ;  /* 0x000000ff00c87202 */ /* 0x000fe20000000f00 */
[----:B------:R-:W-:-:S04]  /*113f0*/  FADD.FTZ R180, R249, -R180 ;  /* 0x800000b4f9b47221 */ /* 0x000fc80000010000 */
[----:B------:R-:W-:-:S05]  /*11400*/  FMUL.FTZ R180, R180, UR29 ;  /* 0x0000001db4b47c20 */ /* 0x000fca0008410000 */
[----:B------:R-:W-:-:S05]  /*11410*/  FSEL R180, R180, RZ, P2 ;  /* 0x000000ffb4b47208 */ /* 0x000fca0001000000 */
[----:B------:R-:W-:Y:S01]  /*11420*/  FMUL.FTZ R181, R180, UR23 ;  /* 0x00000017b4b57c20 */ /* 0x000fe20008410000 */
[----:B-----5:R-:W-:-:S03]  /*11430*/  @P1 PRMT R180, R171, 0x7632, R180 ;  /* 0x00007632abb41816 */ /* 0x020fc600000000b4 */
[----:B------:R-:W-:Y:S01]  /*11440*/  FMUL.FTZ R181, R181, UR22 ;  /* 0x00000016b5b57c20 */ /* 0x000fe20008410000 */
[----:B------:R-:W-:-:S05]  /*11450*/  @P1 SHF.L.U32 R180, R180, 0x10, RZ ;  /* 0x00000010b4b41819 */ /* 0x000fca00000006ff */
[----:B------:R-:W-:Y:S01]  /*11460*/  @P1 FMUL.FTZ R200, R181, R180 ;  /* 0x000000b4b5c81220 */ /* 0x000fe20000410000 */
[----:B------:R-:W-:-:S03]  /*11470*/  FMUL.FTZ R181, R111, R181 ;  /* 0x000000b56fb57220 */ /* 0x000fc60000410000 */
[----:B------:R-:W-:Y:S02]  /*11480*/  FADD.FTZ R63, R63, R200 ;  /* 0x000000c83f3f7221 */ /* 0x000fe40000010000 */
[----:B------:R-:W-:-:S04]  /*11490*/  FSEL R180, R181, RZ, P1 ;  /* 0x000000ffb5b47208 */ /* 0x000fc80000800000 */
[----:B------:R-:W-:-:S04]  /*114a0*/  F2FP.BF16.F32.PACK_AB R180, RZ, R180 ;  /* 0x000000b4ffb4723e */ /* 0x000fc800000010ff */
[----:B------:R-:W-:-:S07]  /*114b0*/  PRMT R175, R175, 0x5410, R180 ;  /* 0x00005410afaf7816 */ /* 0x000fce00000000b4 */
.L_x_5514:
[----:B0-----:R-:W0:Y:S01]  /*114c0*/  @P0 LDC.64 R180, c[0x0][0x478] ;  /* 0x00011e00ffb40b82 */ /* 0x001e220000000a00 */
[----:B------:R-:W-:Y:S01]  /*114d0*/  @P0 IADD3 R182, PT, PT, R182, 0x200, RZ ;  /* 0x00000200b6b60810 */ /* 0x000fe20007ffe0ff */
[----:B------:R-:W1:Y:S01]  /*114e0*/  @UP2 LDCU.64 UR10, c[0x0][0x468] ;  /* 0x00008d00ff0a27ac */ /* 0x000e620008000a00 */
[----:B------:R-:W-:Y:S02]  /*114f0*/  UIADD3 UR8, UPT, UPT, UR8, UR24, URZ ;  /* 0x0000001808087290 */ /* 0x000fe4000fffe0ff */
[----:B------:R-:W-:Y:S02]  /*11500*/  UPLOP3.LUT UP1, UPT, UPT, UPT, UP1, 0x40, 0x4 ;  /* 0x000000000004789c */ /* 0x000fe40003f2e810 */
[----:B------:R-:W-:Y:S01]  /*11510*/  UISETP.GE.AND UP0, UPT, UR8, UR25, UPT ;  /* 0x000000190800728c */ /* 0x000fe2000bf06270 */
[----:B0-----:R-:W-:-:S05]  /*11520*/  @P0 IMAD.WIDE.U32 R180, R182, 0x10, R180 ;  /* 0x00000010b6b40825 */ /* 0x001fca00078e00b4 */
[----:B------:R0:W-:Y:S01]  /*11530*/  @P0 STG.E.128 desc[UR20][R180.64], R176 ;  /* 0x000000b0b4000986 */ /* 0x0001e2000c101d14 */
[----:B------:R-:W-:Y:S02]  /*11540*/  PLOP3.LUT P0, PT, PT, PT, UP2, 0x80, 0x8 ;  /* 0x000000000008781c */ /* 0x000fe40003f0f028 */
[----:B0-----:R-:W-:-:S11]  /*11550*/  MOV R180, 0x10 ;  /* 0x0000001000b47802 */ /* 0x001fd60000000f00 */
[----:B-1----:R-:W-:-:S05]  /*11560*/  @P0 IMAD.WIDE.U32 R180, R183, R180, UR10 ;  /* 0x0000000ab7b40e25 */ /* 0x002fca000f8e00b4 */
[----:B------:R0:W-:Y:S01]  /*11570*/  @P0 STG.E.128 desc[UR20][R180.64], R172 ;  /* 0x000000acb4000986 */ /* 0x0001e2000c101d14 */
[----:B------:R-:W-:Y:S05]  /*11580*/  BRA.U !UP0, `(.L_x_5551) ;  /* 0xfffffef108d07547 */ /* 0x000fea000b83ffff */
.L_x_5302:
[----:B0-----:R-:W3:Y:S01]  /*11590*/  LDL.LU R180, [R1+0x84] ;  /* 0x0000840001b47983 */ /* 0x001ee20000300800 */
[----:B------:R-:W0:Y:S03]  /*115a0*/  S2UR UR9, SR_CTAID.X ;  /* 0x00000000000979c3 */ /* 0x000e260000002500 */
[----:B------:R-:W3:Y:S04]  /*115b0*/  LDL.LU R181, [R1+0x88] ;  /* 0x0000880001b57983 */ /* 0x000ee80000300800 */
[----:B------:R-:W3:Y:S01]  /*115c0*/  LDL.LU R182, [R1+0x8c] ;  /* 0x00008c0001b67983 */ /* 0x000ee20000300800 */
[----:B------:R-:W0:Y:S03]  /*115d0*/  LDC R0, c[0x0][0x388] ;  /* 0x0000e200ff007b82 */ /* 0x000e260000000800 */
[----:B------:R-:W3:Y:S04]  /*115e0*/  LDL.LU R183, [R1+0x90] ;  /* 0x0000900001b77983 */ /* 0x000ee80000300800 */
[----:B------:R-:W4:Y:S01]  /*115f0*/  LDL.LU R204, [R1+0x64] ;  /* 0x0000640001cc7983 */ /* 0x000f220000300800 */
[----:B------:R-:W1:Y:S03]  /*11600*/  LDC.64 R2, c[0x0][0x440] ;  /* 0x00011000ff027b82 */ /* 0x000e660000000a00 */
[----:B------:R-:W4:Y:S04]  /*11610*/  LDL.LU R205, [R1+0x68] ;  /* 0x0000680001cd7983 */ /* 0x000f280000300800 */
[----:B------:R-:W4:Y:S01]  /*11620*/  LDL.LU R206, [R1+0x6c] ;  /* 0x00006c0001ce7983 */ /* 0x000f220000300800 */
[----:B------:R-:W2:Y:S03]  /*11630*/  LDC.64 R4, c[0x0][0x448] ;  /* 0x00011200ff047b82 */ /* 0x000ea60000000a00 */
[----:B------:R-:W4:Y:S04]  /*11640*/  LDL.LU R207, [R1+0x70] ;  /* 0x0000700001cf7983 */ /* 0x000f280000300800 */
[----:B------:R-:W3:Y:S01]  /*11650*/  LDL.LU R12, [R1+0x24] ;  /* 0x00002400010c7983 */ /* 0x000ee20000300800 */
[----:B------:R-:W2:Y:S03]  /*11660*/  LDC.64 R6, c[0x0][0x460] ;  /* 0x00011800ff067b82 */ /* 0x000ea60000000a00 */
[----:B------:R-:W3:Y:S04]  /*11670*/  LDL.LU R13, [R1+0x28] ;  /* 0x00002800010d7983 */ /* 0x000ee80000300800 */
[----:B------:R-:W3:Y:S04]  /*11680*/  LDL.LU R14, [R1+0x2c] ;  /* 0x00002c00010e7983 */ /* 0x000ee80000300800 */
[----:B------:R-:W3:Y:S04]  /*11690*/  LDL.LU R15, [R1+0x30] ;  /* 0x00003000010f7983 */ /* 0x000ee80000300800 */
[----:B------:R-:W4:Y:S04]  /*116a0*/  LDL.LU R20, [R1] ;  /* 0x0000000001147983 */ /* 0x000f280000300800 */
[----:B------:R-:W4:Y:S04]  /*116b0*/  LDL.LU R21, [R1+0x4] ;  /* 0x0000040001157983 */ /* 0x000f280000300800 */
[----:B------:R-:W4:Y:S04]  /*116c0*/  LDL.LU R22, [R1+0x8] ;  /* 0x0000080001167983 */ /* 0x000f280000300800 */
[----:B------:R-:W4:Y:S04]  /*116d0*/  LDL.LU R23, [R1+0xc] ;  /* 0x00000c0001177983 */ /* 0x000f280000300800 */
        /* <DEDUP_REMOVED lines=8> */
[----:B-----5:R-:W3:Y:S04]  /*11760*/  LDL.LU R168, [R1+0x34] ;  /* 0x0000340001a87983 */ /* 0x020ee80000300800 */
        /* <DEDUP_REMOVED lines=15> */
[C---:B--2---:R-:W-:Y:S01]  /*11860*/  IMAD.WIDE.U32 R4, R9.reuse, 0x20, R4 ;  /* 0x0000002009047825 */ /* 0x044fe200078e0004 */
[----:B------:R-:W-:Y:S03]  /*11870*/  STG.E.128 desc[UR20][R2.64], R64 ;  /* 0x0000004002007986 */ /* 0x000fe6000c101d14 */
[----:B------:R-:W-:Y:S01]  /*11880*/  IMAD.WIDE.U32 R6, R9, 0x20, R6 ;  /* 0x0000002009067825 */ /* 0x000fe200078e0006 */
[----:B----4-:R-:W-:Y:S04]  /*11890*/  STG.E.128 desc[UR20][R2.64+0x10], R20 ;  /* 0x0000101402007986 */ /* 0x010fe8000c101d14 */
        /* <DEDUP_REMOVED lines=29> */
.L_x_5552:
        /* <DEDUP_REMOVED lines=9> */
.L_x_19333:


//--------------------- .text._ZN10layer_norm13ln_bwd_kernelINS_13Kernel_traitsI13__nv_bfloat16S2_fS2_fjLj5120ELj1ELj1ELj4ELj16ENS_18Kernel_traits_baseILj5120ES2_S2_fS2_fjLj128EEEEELb0ELb0ELb0ELb0EEEvNS_9BwdParamsE --------------------------
	.section	.text._ZN10layer_norm13ln_bwd_kernelINS_13Kernel_traitsI13__nv_bfloat16S2_fS2_fjLj5120ELj1ELj1ELj4ELj16ENS_18Kernel_traits_baseILj5120ES2_S2_fS2_fjLj128EEEEELb0ELb0ELb0ELb0EEEvNS_9BwdParamsE,"ax",@progbits
	.align	128
        .global         _ZN10layer_norm13ln_bwd_kernelINS_13Kernel_traitsI13__nv_bfloat16S2_fS2_fjLj5120ELj1ELj1ELj4ELj16ENS_18Kernel_traits_baseILj5120ES2_S2_fS2_fjLj128EEEEELb0ELb0ELb0ELb0EEEvNS_9BwdParamsE
        .type           _ZN10layer_norm13ln_bwd_kernelINS_13Kernel_traitsI13__nv_bfloat16S2_fS2_fjLj5120ELj1ELj1ELj4ELj16ENS_18Kernel_traits_baseILj5120ES2_S2_fS2_fjLj128EEEEELb0ELb0ELb0ELb0EEEvNS_9BwdParamsE,@function
        .size           _ZN10layer_norm13ln_bwd_kernelINS_13Kernel_traitsI13__nv_bfloat16S2_fS2_fjLj5120ELj1ELj1ELj4ELj16ENS_18Kernel_traits_baseILj5120ES2_S2_fS2_fjLj128EEEEELb0ELb0ELb0ELb0EEEvNS_9BwdParamsE,(.L_x_19334 - _ZN10layer_norm13ln_bwd_kernelINS_13Kernel_traitsI13__nv_bfloat16S2_fS2_fjLj5120ELj1ELj1ELj4ELj16ENS_18Kernel_traits_baseILj5120ES2_S2_fS2_fjLj128EEEEELb0ELb0ELb0ELb0EEEvNS_9BwdParamsE)
        .other          _ZN10layer_norm13ln_bwd_kernelINS_13Kernel_traitsI13__nv_bfloat16S2_fS2_fjLj5120ELj1ELj1ELj4ELj16ENS_18Kernel_traits_baseILj5120ES2_S2_fS2_fjLj128EEEEELb0ELb0ELb0ELb0EEEvNS_9BwdParamsE,@"STO_CUDA_ENTRY STV_DEFAULT"
_ZN10layer_norm13ln_bwd_kernelINS_13Kernel_traitsI13__nv_bfloat16S2_fS2_fjLj5120ELj1ELj1ELj4ELj16ENS_18Kernel_traits_baseILj5120ES2_S2_fS2_fjLj128EEEEELb0ELb0ELb0ELb0EEEvNS_9BwdParamsE:
.text._ZN10layer_norm13ln_bwd_kernelINS_13Kernel_traitsI13__nv_bfloat16S2_fS2_fjLj5120ELj1ELj1ELj4ELj16ENS_18Kernel_traits_baseILj5120ES2_S2_fS2_fjLj128EEEEELb0ELb0ELb0ELb0EEEvNS_9BwdParamsE:
        /* <DEDUP_REMOVED lines=133> */
.L_x_5605:
[----:B-----5:R-:W5:Y:S01]  /*0850*/  @UP0 LDCU.64 UR4, c[0x0][0x3e0] ;  /* 0x00007c00ff0407ac */ /* 0x020f620008000a00 */
[----:B------:R-:W-:Y:S01]  /*0860*/  PLOP3.LUT P0, PT, PT, PT, UP0, 0x80, 0x8 ;  /* 0x000000000008781c */ /* 0x000fe20003f0f008 */
[----:B0-----:R-:W-:-:S06]  /*0870*/  UIMAD.WIDE UR12, UR7, 0x4, UR8 ;  /* 0x00000004070c78a5 */ /* 0x001fcc000f8e0208 */
[----:B------:R-:W-:Y:S02]  /*0880*/  MOV R176, UR12 ;  /* 0x0000000c00b07c02 */ /* 0x000fe40008000f00 */
[----:B------:R-:W-:Y:S01]  /*0890*/  MOV R177, UR13 ;  /* 0x0000000d00b17c02 */ /* 0x000fe20008000f00 */
[----:B-----5:R-:W-:-:S04]  /*08a0*/  @UP0 UIMAD.WIDE UR4, UR7, 0x2, UR4 ;  /* 0x00000002070408a5 */ /* 0x020fc8000f8e0204 */
[----:B------:R-:W5:Y:S01]  /*08b0*/  LDG.E R176, desc[UR14][R176.64] ;  /* 0x0000000eb0b07981 */ /* 0x000f62000c1e1900 */
[----:B------:R-:W-:Y:S01]  /*08c0*/  UIMAD.WIDE UR12, UR7, 0x4, UR10 ;  /* 0x00000004070c78a5 */ /* 0x000fe2000f8e020a */
[----:B--234-:R-:W-:Y:S02]  /*08d0*/  MOV R172, UR4 ;  /* 0x0000000400ac7c02 */ /* 0x01cfe40008000f00 */
[----:B------:R-:W-:-:S05]  /*08e0*/  MOV R173, UR5 ;  /* 0x0000000500ad7c02 */ /* 0x000fca0008000f00 */
[----:B------:R-:W2:Y:S01]  /*08f0*/  @P0 LDG.E.U16 R172, desc[UR14][R172.64] ;  /* 0x0000000eacac0981 */ /* 0x000ea2000c1e1500 */
[----:B------:R-:W-:Y:S02]  /*0900*/  MOV R174, UR12 ;  /* 0x0000000c00ae7c02 */ /* 0x000fe40008000f00 */
[----:B------:R-:W-:-:S05]  /*0910*/  MOV R175, UR13 ;  /* 0x0000000d00af7c02 */ /* 0x000fca0008000f00 */
[----:B------:R-:W3:Y:S01]  /*0920*/  LDG.E R174, desc[UR14][R174.64] ;  /* 0x0000000eaeae7981 */ /* 0x000ee2000c1e1900 */
[----:B------:R-:W-:Y:S01]  /*0930*/  PLOP3.LUT P0, PT, PT, PT, UP0, 0x80, 0x8 ;  /* 0x000000000008781c */ /* 0x000fe20003f0f008 */
[----:B------:R-:W-:Y:S01]  /*0940*/  UIMAD UR4, UR7, UR6, URZ ;  /* 0x00000006070472a4 */ /* 0x000fe2000f8e02ff */
[----:B-1----:R-:W-:Y:S01]  /*0950*/  ISETP.NE.AND P6, PT, RZ, UR16, PT ;  /* 0x00000010ff007c0c */ /* 0x002fe2000bfc5270 */
[----:B------:R-:W0:Y:S01]  /*0960*/  S2R R7, SR_TID.X ;  /* 0x0000000000077919 */ /* 0x000e220000002100 */
[C---:B------:R-:W-:Y:S01]  /*0970*/  ISETP.GE.U32.AND P5, PT, R6.reuse, 0x80, PT ;  /* 0x000000800600780c */ /* 0x040fe20003fa6070 */
        /* <DEDUP_REMOVED lines=8> */
[----:B------:R-:W-:Y:S02]  /*0a00*/  ISETP.GE.U32.AND P1, PT, R6, 0x280, PT ;  /* 0x000002800600780c */ /* 0x000fe40003f26070 */
[----:B------:R-:W-:Y:S02]  /*0a10*/  MOV R250, RZ ;  /* 0x000000ff00fa7202 */ /* 0x000fe40000000f00 */
[----:B-----5:R-:W-:-:S04]  /*0a20*/  FSEL R0, R176, RZ, !P6 ;  /* 0x000000ffb0007208 */ /* 0x020fc80007000000 */
[----:B------:R-:W-:Y:S02]  /*0a30*/  R2UR UR25, R0 ;  /* 0x00000000001972ca */ /* 0x000fe400000e0000 */
[----:B------:R-:W-:-:S04]  /*0a40*/  MOV R0, UR5 ;  /* 0x0000000500007c02 */ /* 0x000fc80008000f00 */
[----:B0-----:R-:W-:Y:S02]  /*0a50*/  LEA.HI.SX32 R0, R0, R7, 0x1d ;  /* 0x0000000700007211 */ /* 0x001fe400078feaff */
[----:B--2---:R-:W-:Y:S02]  /*0a60*/  @P0 R2UR UR13, R172 ;  /* 0x00000000ac0d02ca */ /* 0x004fe400000e0000 */
[----:B------:R-:W-:Y:S02]  /*0a70*/  MOV R248, R0 ;  /* 0x0000000000f87202 */ /* 0x000fe40000000f00 */
[----:B---3--:R-:W-:-:S09]  /*0a80*/  R2UR UR24, R174 ;  /* 0x00000000ae1872ca */ /* 0x008fd200000e0000 */
[----:B------:R-:W-:Y:S01]  /*0a90*/  @UP0 USHF.L.U32 UR12, UR13, 0x10, URZ ;  /* 0x000000100d0c0899 */ /* 0x000fe200080006ff */
[----:B------:R-:W-:Y:S11]  /*0aa0*/  @!P5 BRA `(.L_x_5555) ;  /* 0x000000040078d947 */ /* 0x000ff60003800000 */
[----:B------:R-:W0:Y:S08]  /*0ab0*/  LDC.64 R172, c[0x0][0x428] ;  /* 0x00010a00ffac7b82 */ /* 0x000e300000000a00 */
[----:B------:R-:W1:Y:S01]  /*0ac0*/  LDC.64 R246, c[0x0][0x3a8] ;  /* 0x0000ea00fff67b82 */ /* 0x000e620000000a00 */
[----:B0-----:R-:W-:-:S06]  /*0ad0*/  IMAD.WIDE.U32 R172, R0, 0x10, R172 ;  /* 0x0000001000ac7825 */ /* 0x001fcc00078e00ac */
[----:B------:R-:W2:Y:S01]  /*0ae0*/  LDG.E.128 R172, desc[UR14][R172.64] ;  /* 0x0000000eacac7981 */ /* 0x000ea2000c1e1d00 */
[----:B-1----:R-:W-:-:S05]  /*0af0*/  IMAD.WIDE.U32 R246, R0, 0x20, R246 ;  /* 0x0000002000f67825 */ /* 0x002fca00078e00f6 */
[----:B------:R-:W3:Y:S04]  /*0b00*/  LDG.E.128 R176, desc[UR14][R246.64] ;  /* 0x0000000ef6b07981 */ /* 0x000ee8000c1e1d00 */
[----:B------:R-:W3:Y:S01]  /*0b10*/  LDG.E.128 R180, desc[UR14][R246.64+0x10] ;  /* 0x0000100ef6b47981 */ /* 0x000ee2000c1e1d00 */
[----:B----4-:R-:W-:-:S04]  /*0b20*/  ISETP.NE.U32.AND P0, PT, RZ, UR18, PT ;  /* 0x00000012ff007c0c */ /* 0x010fc8000bf05070 */
[----:B------:R-:W-:Y:S02]  /*0b30*/  ISETP.NE.AND.EX P0, PT, RZ, UR19, PT, P0 ;  /* 0x00000013ff007c0c */ /* 0x000fe4000bf05300 */
[----:B------:R-:W-:-:S11]  /*0b40*/  PRMT R185, R32, 0x7632, R185 ;  /* 0x0000763220b97816 */ /* 0x000fd600000000b9 */
[----:B------:R-:W0:Y:S01]  /*0b50*/  @P0 LDC.64 R236, c[0x0][0x438] ;  /* 0x00010e00ffec0b82 */ /* 0x000e220000000a00 */
[----:B------:R-:W-:Y:S02]  /*0b60*/  PRMT R195, R34, 0x7632, R195 ;  /* 0x0000763222c37816 */ /* 0x000fe400000000c3 */
[----:B------:R-:W-:Y:S02]  /*0b70*/  PRMT R203, R35, 0x7632, R203 ;  /* 0x0000763223cb7816 */ /* 0x000fe400000000cb */
[----:B------:R-:W-:Y:S02]  /*0b80*/  SHF.L.U32 R195, R195, 0x10, RZ ;  /* 0x00000010c3c37819 */ /* 0x000fe400000006ff */
[----:B------:R-:W-:Y:S02]  /*0b90*/  SHF.L.U32 R203, R203, 0x10, RZ ;  /* 0x00000010cbcb7819 */ /* 0x000fe400000006ff */
[----:B------:R-:W-:Y:S01]  /*0ba0*/  SHF.L.U32 R228, R33, 0x10, RZ ;  /* 0x0000001021e47819 */ /* 0x000fe200000006ff */
[----:B0-----:R-:W-:-:S05]  /*0bb0*/  @P0 IMAD.WIDE.U32 R236, R0, 0x20, R236 ;  /* 0x0000002000ec0825 */ /* 0x001fca00078e00ec */
[----:B------:R-:W5:Y:S04]  /*0bc0*/  @P0 LDG.E.128 R132, desc[UR14][R236.64] ;  /* 0x0000000eec840981 */ /* 0x000f68000c1e1d00 */
[----:B------:R0:W5:Y:S02]  /*0bd0*/  @P0 LDG.E.128 R136, desc[UR14][R236.64+0x10] ;  /* 0x0000100eec880981 */ /* 0x000164000c1e1d00 */
[----:B0-----:R-:W-:Y:S02]  /*0be0*/  SHF.L.U32 R236, R34, 0x10, RZ ;  /* 0x0000001022ec7819 */ /* 0x001fe400000006ff */
[----:B------:R-:W-:Y:S02]  /*0bf0*/  SHF.L.U32 R246, R35, 0x10, RZ ;  /* 0x0000001023f67819 */ /* 0x000fe400000006ff */
[----:B------:R-:W-:-:S02]  /*0c00*/  IADD3 R248, PT, PT, R0, 0x80, RZ ;  /* 0x0000008000f87810 */ /* 0x000fc40007ffe0ff */
[----:B--2---:R-:W-:-:S04]  /*0c10*/  PRMT R15, R172, 0x7632, R15 ;  /* 0x00007632ac0f7816 */ /* 0x004fc8000000000f */
[----:B------:R-:W-:Y:S01]  /*0c20*/  SHF.L.U32 R186, R15, 0x10, RZ ;  /* 0x000000100fba7819 */ /* 0x000fe200000006ff */
[----:B---3--:R-:W-:Y:S01]  /*0c30*/  FADD.FTZ R16, R177, -UR25 ;  /* 0x80000019b1107e21 */ /* 0x008fe20008010000 */
[----:B------:R-:W-:Y:S01]  /*0c40*/  SHF.L.U32 R177, R185, 0x10, RZ ;  /* 0x00000010b9b17819 */ /* 0x000fe200000006ff */
[----:B------:R-:W-:Y:S01]  /*0c50*/  FADD.FTZ R179, R179, -UR25 ;  /* 0x80000019b3b37e21 */ /* 0x000fe20008010000 */
[----:B------:R-:W-:Y:S01]  /*0c60*/  PRMT R185, R33, 0x7632, R185 ;  /* 0x0000763221b97816 */ /* 0x000fe200000000b9 */
[----:B------:R-:W-:Y:S02]  /*0c70*/  FMUL.FTZ R16, R16, UR24 ;  /* 0x0000001810107c20 */ /* 0x000fe40008410000 */
[-C--:B------:R-:W-:Y:S01]  /*0c80*/  FMUL.FTZ R15, R177, R186.reuse ;  /* 0x000000bab10f7220 */ /* 0x080fe20000410000 */
[----:B------:R-:W-:Y:S01]  /*0c90*/  PRMT R177, R173, 0x7632, R177 ;  /* 0x00007632adb17816 */ /* 0x000fe200000000b1 */
[----:B------:R-:W-:Y:S01]  /*0ca0*/  FFMA.FTZ R53, R16, R186, R53 ;  /* 0x000000ba10357223 */ /* 0x000fe20000010035 */
[----:B------:R-:W-:Y:S01]  /*0cb0*/  FADD.FTZ R93, R93, R186 ;  /* 0x000000ba5d5d7221 */ /* 0x000fe20000010000 */
[----:B------:R-:W-:Y:S01]  /*0cc0*/  SHF.L.U32 R185, R185, 0x10, RZ ;  /* 0x00000010b9b97819 */ /* 0x000fe200000006ff */
[----:B------:R-:W-:Y:S01]  /*0cd0*/  FMUL.FTZ R186, R179, UR24 ;  /* 0x00000018b3ba7c20 */ /* 0x000fe20008410000 */
[----:B------:R-:W-:Y:S01]  /*0ce0*/  SHF.L.U32 R196, R177, 0x10, RZ ;  /* 0x00000010b1c47819 */ /* 0x000fe200000006ff */
[----:B------:R-:W-:Y:S01]  /*0cf0*/  FADD.FTZ R181, R181, -UR25 ;  /* 0x80000019b5b57e21 */ /* 0x000fe20008010000 */
[----:B------:R-:W-:Y:S01]  /*0d00*/  PRMT R177, R174, 0x7632, R177 ;  /* 0x00007632aeb17816 */ /* 0x000fe200000000b1 */
[----:B------:R-:W-:-:S02]  /*0d10*/  FADD.FTZ R183, R183, -UR25 ;  /* 0x80000019b7b77e21 */ /* 0x000fc40008010000 */
[-C--:B------:R-:W-:Y:S01]  /*0d20*/  FMUL.FTZ R185, R185, R196.reuse ;  /* 0x000000c4b9b97220 */ /* 0x080fe20000410000 */
[----:B------:R-:W-:Y:S01]  /*0d30*/  FFMA.FTZ R55, R186, R196, R55 ;  /* 0x000000c4ba377223 */ /* 0x000fe20000010037 */
[----:B------:R-:W-:Y:S01]  /*0d40*/  FADD.FTZ R95, R95, R196 ;  /* 0x000000c45f5f7221 */ /* 0x000fe20000010000 */
[----:B------:R-:W-:Y:S01]  /*0d50*/  SHF.L.U32 R206, R177, 0x10, RZ ;  /* 0x00000010b1ce7819 */ /* 0x000fe200000006ff */
[----:B------:R-:W-:Y:S01]  /*0d60*/  FMUL.FTZ R196, R181, UR24 ;  /* 0x00000018b5c47c20 */ /* 0x000fe20008410000 */
[----:B------:R-:W-:Y:S01]  /*0d70*/  PRMT R177, R175, 0x7632, R177 ;  /* 0x00007632afb17816 */ /* 0x000fe200000000b1 */
[----:B------:R-:W-:Y:S02]  /*0d80*/  FADD.FTZ R178, R178, -UR25 ;  /* 0x80000019b2b27e21 */ /* 0x000fe40008010000 */
[-C--:B------:R-:W-:Y:S01]  /*0d90*/  FMUL.FTZ R195, R195, R206.reuse ;  /* 0x000000cec3c37220 */ /* 0x080fe20000410000 */
[----:B------:R-:W-:Y:S01]  /*0da0*/  FADD.FTZ R97, R97, R206 ;  /* 0x000000ce61617221 */ /* 0x000fe20000010000 */
[----:B------:R-:W-:Y:S01]  /*0db0*/  FFMA.FTZ R57, R196, R206, R57 ;  /* 0x000000cec4397223 */ /* 0x000fe20000010039 */
[----:B------:R-:W-:Y:S01]  /*0dc0*/  SHF.L.U32 R218, R177, 0x10, RZ ;  /* 0x00000010b1da7819 */ /* 0x000fe200000006ff */
[----:B------:R-:W-:Y:S01]  /*0dd0*/  FMUL.FTZ R206, R183, UR24 ;  /* 0x00000018b7ce7c20 */ /* 0x000fe20008410000 */
[----:B------:R-:W-:Y:S01]  /*0de0*/  SHF.L.U32 R173, R173, 0x10, RZ ;  /* 0x00000010adad7819 */ /* 0x000fe200000006ff */
[----:B------:R-:W-:Y:S01]  /*0df0*/  FMUL.FTZ R223, R178, UR24 ;  /* 0x00000018b2df7c20 */ /* 0x000fe20008410000 */
[----:B------:R-:W-:Y:S01]  /*0e00*/  SHF.L.U32 R177, R172, 0x10, RZ ;  /* 0x00000010acb17819 */ /* 0x000fe200000006ff */
[-C--:B------:R-:W-:Y:S01]  /*0e10*/  FMUL.FTZ R203, R203, R218.reuse ;  /* 0x000000dacbcb7220 */ /* 0x080fe20000410000 */
[----:B------:R-:W-:Y:S01]  /*0e20*/  FADD.FTZ R99, R99, R218 ;  /* 0x000000da63637221 */ /* 0x000fe20000010000 */
[----:B------:R-:W-:Y:S01]  /*0e30*/  FFMA.FTZ R59, R206, R218, R59 ;  /* 0x000000dace3b7223 */ /* 0x000fe2000001003b */
[----:B------:R-:W-:Y:S01]  /*0e40*/  SHF.L.U32 R218, R32, 0x10, RZ ;  /* 0x0000001020da7819 */ /* 0x000fe200000006ff */
[----:B------:R-:W-:Y:S01]  /*0e50*/  FADD.FTZ R180, R180, -UR25 ;  /* 0x80000019b4b47e21 */ /* 0x000fe20008010000 */
[----:B------:R-:W-:Y:S01]  /*0e60*/  FADD.FTZ R176, R176, -UR25 ;  /* 0x80000019b0b07e21 */ /* 0x000fe20008010000 */
[----:B------:R-:W-:Y:S01]  /*0e70*/  FADD.FTZ R94, R94, R173 ;  /* 0x000000ad5e5e7221 */ /* 0x000fe20000010000 */
[-C--:B------:R-:W-:Y:S01]  /*0e80*/  FFMA.FTZ R54, R223, R173.reuse, R54 ;  /* 0x000000addf367223 */ /* 0x080fe20000010036 */
[----:B------:R-:W-:Y:S01]  /*0e90*/  FMUL.FTZ R228, R228, R173 ;  /* 0x000000ade4e47220 */ /* 0x000fe20000410000 */
[----:B------:R-:W-:Y:S01]  /*0ea0*/  SHF.L.U32 R173, R174, 0x10, RZ ;  /* 0x00000010aead7819 */ /* 0x000fe200000006ff */
[----:B------:R-:W-:Y:S01]  /*0eb0*/  FMUL.FTZ R218, R218, R177 ;  /* 0x000000b1dada7220 */ /* 0x000fe20000410000 */
[----:B------:R-:W-:Y:S01]  /*0ec0*/  FMUL.FTZ R237, R180, UR24 ;  /* 0x00000018b4ed7c20 */ /* 0x000fe20008410000 */
[----:B------:R-:W-:-:S02]  /*0ed0*/  FMUL.FTZ R215, R176, UR24 ;  /* 0x00000018b0d77c20 */ /* 0x000fc40008410000 */
[----:B------:R-:W-:Y:S01]  /*0ee0*/  FADD.FTZ R96, R96, R173 ;  /* 0x000000ad60607221 */ /* 0x000fe20000010000 */
[-C--:B------:R-:W-:Y:S01]  /*0ef0*/  FFMA.FTZ R56, R237, R173.reuse, R56 ;  /* 0x000000aded387223 */ /* 0x080fe20000010038 */
[----:B------:R-:W-:Y:S01]  /*0f00*/  FMUL.FTZ R236, R236, R173 ;  /* 0x000000adecec7220 */ /* 0x000fe20000410000 */
[----:B------:R-:W-:Y:S01]  /*0f10*/  FADD.FTZ R172, RZ, R218 ;  /* 0x000000daffac7221 */ /* 0x000fe20000010000 */
[C---:B------:R-:W-:Y:S01]  /*0f20*/  FFMA.FTZ R173, R215.reuse, R218, RZ ;  /* 0x000000dad7ad7223 */ /* 0x040fe200000100ff */
[----:B------:R-:W-:Y:S01]  /*0f30*/  FADD.FTZ R92, R92, R177 ;  /* 0x000000b15c5c7221 */ /* 0x000fe20000010000 */
[----:B------:R-:W-:Y:S01]  /*0f40*/  FFMA.FTZ R52, R215, R177, R52 ;  /* 0x000000b1d7347223 */ /* 0x000fe20000010034 */
[----:B------:R-:W-:Y:S01]  /*0f50*/  SHF.L.U32 R177, R175, 0x10, RZ ;  /* 0x00000010afb17819 */ /* 0x000fe200000006ff */
[----:B------:R-:W-:Y:S01]  /*0f60*/  FADD.FTZ R175, R172, R15 ;  /* 0x0000000facaf7221 */ /* 0x000fe20000010000 */
[----:B------:R-:W-:-:S03]  /*0f70*/  FFMA.FTZ R172, R16, R15, R173 ;  /* 0x0000000f10ac7223 */ /* 0x000fc600000100ad */
[----:B------:R-:W-:Y:S01]  /*0f80*/  FADD.FTZ R174, R175, R228 ;  /* 0x000000e4afae7221 */ /* 0x000fe20000010000 */
[----:B------:R-:W-:-:S03]  /*0f90*/  FFMA.FTZ R173, R223, R228, R172 ;  /* 0x000000e4dfad7223 */ /* 0x000fc600000100ac */
[----:B------:R-:W-:Y:S01]  /*0fa0*/  FADD.FTZ R175, R174, R185 ;  /* 0x000000b9aeaf7221 */ /* 0x000fe20000010000 */
[----:B------:R-:W-:Y:S01]  /*0fb0*/  FFMA.FTZ R172, R186, R185, R173 ;  /* 0x000000b9baac7223 */ /* 0x000fe200000100ad */
[----:B------:R-:W-:Y:S02]  /*0fc0*/  FADD.FTZ R182, R182, -UR25 ;  /* 0x80000019b6b67e21 */ /* 0x000fe40008010000 */
[----:B------:R-:W-:Y:S01]  /*0fd0*/  FADD.FTZ R174, R175, R236 ;  /* 0x000000ecafae7221 */ /* 0x000fe20000010000 */
[----:B------:R-:W-:Y:S01]  /*0fe0*/  FFMA.FTZ R173, R237, R236, R172 ;  /* 0x000000ecedad7223 */ /* 0x000fe200000100ac */
[----:B------:R-:W-:Y:S01]  /*0ff0*/  FMUL.FTZ R247, R182, UR24 ;  /* 0x00000018b6f77c20 */ /* 0x000fe20008410000 */
[----:B------:R-:W-:Y:S01]  /*1000*/  FMUL.FTZ R246, R246, R177 ;  /* 0x000000b1f6f67220 */ /* 0x000fe20000410000 */
[----:B------:R-:W-:Y:S01]  /*1010*/  FADD.FTZ R175, R174, R195 ;  /* 0x000000c3aeaf7221 */ /* 0x000fe20000010000 */
[----:B------:R-:W-:-:S03]  /*1020*/  FFMA.FTZ R172, R196, R195, R173 ;  /* 0x000000c3c4ac7223 */ /* 0x000fc600000100ad */
[----:B------:R-:W-:Y:S01]  /*1030*/  FADD.FTZ R174, R175, R246 ;  /* 0x000000f6afae7221 */ /* 0x000fe20000010000 */
[C---:B------:R-:W-:Y:S01]  /*1040*/  FFMA.FTZ R173, R247.reuse, R246, R172 ;  /* 0x000000f6f7ad7223 */ /* 0x040fe200000100ac */
[----:B------:R-:W-:Y:S01]  /*1050*/  FADD.FTZ R98, R98, R177 ;  /* 0x000000b162627221 */ /* 0x000fe20000010000 */
[----:B------:R-:W-:Y:S01]  /*1060*/  FFMA.FTZ R58, R247, R177, R58 ;  /* 0x000000b1f73a7223 */ /* 0x000fe2000001003a */
[----:B------:R-:W-:Y:S01]  /*1070*/  FADD.FTZ R249, R174, R203 ;  /* 0x000000cbaef97221 */ /* 0x000fe20000010000 */
[----:B------:R-:W-:-:S07]  /*1080*/  FFMA.FTZ R250, R206, R203, R173 ;  /* 0x000000cbcefa7223 */ /* 0x000fce00000100ad */
.L_x_5555:
[----:B----4-:R-:W-:Y:S05]  /*1090*/  BSYNC.RECONVERGENT B0 ;  /* 0x0000000000007941 */ /* 0x010fea0003800200 */
.L_x_5554:
[----:B------:R-:W-:Y:S04]  /*10a0*/  BSSY.RECONVERGENT B0, `(.L_x_5556) ;  /* 0x0000060000007945 */ /* 0x000fe80003800200 */
[----:B------:R-:W-:Y:S05]  /*10b0*/  @!P4 BRA `(.L_x_5557) ;  /* 0x000000040078c947 */ /* 0x000fea0003800000 */
[----:B------:R-:W0:Y:S08]  /*10c0*/  LDC.64 R172, c[0x0][0x428] ;  /* 0x00010a00ffac7b82 */ /* 0x000e300000000a00 */
[----:B------:R-:W1:Y:S01]  /*10d0*/  LDC.64 R244, c[0x0][0x3a8] ;  /* 0x0000ea00fff47b82 */ /* 0x000e620000000a00 */
[----:B0-----:R-:W-:-:S06]  /*10e0*/  IMAD.WIDE.U32 R172, R248, 0x10, R172 ;  /* 0x00000010f8ac7825 */ /* 0x001fcc00078e00ac */
[----:B------:R-:W2:Y:S01]  /*10f0*/  LDG.E.128 R172, desc[UR14][R172.64] ;  /* 0x0000000eacac7981 */ /* 0x000ea2000c1e1d00 */
[----:B-1----:R-:W-:-:S05]  /*1100*/  IMAD.WIDE.U32 R244, R248, 0x20, R244 ;  /* 0x00000020f8f47825 */ /* 0x002fca00078e00f4 */
[----:B------:R-:W3:Y:S04]  /*1110*/  LDG.E.128 R176, desc[UR14][R244.64] ;  /* 0x0000000ef4b07981 */ /* 0x000ee8000c1e1d00 */
[----:B------:R-:W4:Y:S01]  /*1120*/  LDG.E.128 R180, desc[UR14][R244.64+0x10] ;  /* 0x0000100ef4b47981 */ /* 0x000f22000c1e1d00 */
[----:B------:R-:W-:-:S04]  /*1130*/  ISETP.NE.U32.AND P0, PT, RZ, UR18, PT ;  /* 0x00000012ff007c0c */ /* 0x000fc8000bf05070 */
[----:B------:R-:W-:Y:S02]  /*1140*/  ISETP.NE.AND.EX P0, PT, RZ, UR19, PT, P0 ;  /* 0x00000013ff007c0c */ /* 0x000fe4000bf05300 */
[----:B------:R-:W-:-:S04]  /*1150*/  PRMT R23, R36, 0x7632, R23 ;  /* 0x0000763224177816 */ /* 0x000fc80000000017 */
[----:B------:R-:W-:-:S07]  /*1160*/  SHF.L.U32 R23, R23, 0x10, RZ ;  /* 0x0000001017177819 */ /* 0x000fce00000006ff */
        /* <DEDUP_REMOVED lines=15> */
[----:B------:R-:W-:-:S03]  /*1260*/  PRMT R177, R37, 0x7632, R177 ;  /* 0x0000763225b17816 */ /* 0x000fc600000000b1 */
[-C--:B------:R-:W-:Y:S01]  /*1270*/  FMUL.FTZ R13, R23, R184.reuse ;  /* 0x000000b8170d7220 */ /* 0x080fe20000410000 */
[----:B------:R-:W-:Y:S01]  /*1280*/  PRMT R23, R173, 0x7632, R23 ;  /* 0x00007632ad177816 */ /* 0x000fe20000000017 */
[----:B------:R-:W-:Y:S01]  /*1290*/  FMUL.FTZ R14, R14, UR24 ;  /* 0x000000180e0e7c20 */ /* 0x000fe20008410000 */
[----:B------:R-:W-:Y:S02]  /*12a0*/  SHF.L.U32 R177, R177, 0x10, RZ ;  /* 0x00000010b1b17819 */ /* 0x000fe400000006ff */
[----:B------:R-:W-:Y:S01]  /*12b0*/  SHF.L.U32 R194, R23, 0x10, RZ ;  /* 0x0000001017c27819 */ /* 0x000fe200000006ff */
[----:B------:R-:W-:Y:S01]  /*12c0*/  FADD.FTZ R179, R179, -UR25 ;  /* 0x80000019b3b37e21 */ /* 0x000fe20008010000 */
[----:B------:R-:W-:Y:S01]  /*12d0*/  FFMA.FTZ R101, R14, R184, R101 ;  /* 0x000000b80e657223 */ /* 0x000fe20000010065 */
[----:B------:R-:W-:Y:S02]  /*12e0*/  FADD.FTZ R61, R61, R184 ;  /* 0x000000b83d3d7221 */ /* 0x000fe40000010000 */
[-C--:B------:R-:W-:Y:S01]  /*12f0*/  FMUL.FTZ R23, R177, R194.reuse ;  /* 0x000000c2b1177220 */ /* 0x080fe20000410000 */
[----:B------:R-:W-:Y:S01]  /*1300*/  FMUL.FTZ R184, R179, UR24 ;  /* 0x00000018b3b87c20 */ /* 0x000fe20008410000 */
[----:B------:R-:W-:Y:S01]  /*1310*/  PRMT R177, R174, 0x7632, R177 ;  /* 0x00007632aeb17816 */ /* 0x000fe200000000b1 */
[----:B----4-:R-:W-:Y:S01]  /*1320*/  FADD.FTZ R181, R181, -UR25 ;  /* 0x80000019b5b57e21 */ /* 0x010fe20008010000 */
[----:B------:R-:W-:Y:S01]  /*1330*/  FADD.FTZ R63, R63, R194 ;  /* 0x000000c23f3f7221 */ /* 0x000fe20000010000 */
[----:B------:R-:W-:Y:S01]  /*1340*/  FFMA.FTZ R103, R184, R194, R103 ;  /* 0x000000c2b8677223 */ /* 0x000fe20000010067 */
[----:B------:R-:W-:Y:S01]  /*1350*/  SHF.L.U32 R204, R177, 0x10, RZ ;  /* 0x00000010b1cc7819 */ /* 0x000fe200000006ff */
[----:B------:R-:W-:Y:S01]  /*1360*/  FMUL.FTZ R194, R181, UR24 ;  /* 0x00000018b5c27c20 */ /* 0x000fe20008410000 */
        /* <DEDUP_REMOVED lines=27> */
[----:B------:R-:W-:Y:S01]  /*1520*/  FADD.FTZ R172, R249, R216 ;  /* 0x000000d8f9ac7221 */ /* 0x000fe20000010000 */
[C---:B------:R-:W-:Y:S01]  /*1530*/  FFMA.FTZ R173, R213.reuse, R216, R250 ;  /* 0x000000d8d5ad7223 */ /* 0x040fe200000100fa */
        /* <DEDUP_REMOVED lines=22> */
.L_x_5557:
[----:B------:R-:W-:Y:S05]  /*16a0*/  BSYNC.RECONVERGENT B0 ;  /* 0x0000000000007941 */ /* 0x000fea0003800200 */
.L_x_5556:
[----:B------:R-:W-:Y:S04]  /*16b0*/  BSSY.RECONVERGENT B0, `(.L_x_5558) ;  /* 0x000005c000007945 */ /* 0x000fe80003800200 */
[----:B------:R-:W-:Y:S05]  /*16c0*/  @!P3 BRA `(.L_x_5559) ;  /* 0x000000040068b947 */ /* 0x000fea0003800000 */
[----:B------:R-:W0:Y:S08]  /*16d0*/  LDC.64 R230, c[0x0][0x3a8] ;  /* 0x0000ea00ffe67b82 */ /* 0x000e300000000a00 */
[----:B------:R-:W1:Y:S01]  /*16e0*/  LDC.64 R176, c[0x0][0x428] ;  /* 0x00010a00ffb07b82 */ /* 0x000e620000000a00 */
[----:B0-----:R-:W-:-:S05]  /*16f0*/  IMAD.WIDE.U32 R230, R248, 0x20, R230 ;  /* 0x00000020f8e67825 */ /* 0x001fca00078e00e6 */
[----:B------:R-:W2:Y:S01]  /*1700*/  LDG.E.128 R172, desc[UR14][R230.64] ;  /* 0x0000000ee6ac7981 */ /* 0x000ea2000c1e1d00 */
[----:B-1----:R-:W-:-:S03]  /*1710*/  IMAD.WIDE.U32 R176, R248, 0x10, R176 ;  /* 0x00000010f8b07825 */ /* 0x002fc600078e00b0 */
[----:B------:R-:W3:Y:S04]  /*1720*/  LDG.E.128 R180, desc[UR14][R230.64+0x10] ;  /* 0x0000100ee6b47981 */ /* 0x000ee8000c1e1d00 */
[----:B------:R-:W4:Y:S01]  /*1730*/  LDG.E.128 R176, desc[UR14][R176.64] ;  /* 0x0000000eb0b07981 */ /* 0x000f22000c1e1d00 */
[----:B------:R-:W-:-:S04]  /*1740*/  ISETP.NE.U32.AND P0, PT, RZ, UR18, PT ;  /* 0x00000012ff007c0c */ /* 0x000fc8000bf05070 */
[----:B------:R-:W-:-:S13]  /*1750*/  ISETP.NE.AND.EX P0, PT, RZ, UR19, PT, P0 ;  /* 0x00000013ff007c0c */ /* 0x000fda000bf05300 */
[----:B------:R-:W0:Y:S01]  /*1760*/  @P0 LDC.64 R210, c[0x0][0x438] ;  /* 0x00010e00ffd20b82 */ /* 0x000e220000000a00 */
[----:B------:R-:W-:Y:S02]  /*1770*/  SHF.L.U32 R22, R40, 0x10, RZ ;  /* 0x0000001028167819 */ /* 0x000fe400000006ff */
        /* <DEDUP_REMOVED lines=8> */
[----:B------:R-:W-:-:S02]  /*1800*/  SHF.L.U32 R231, R4, 0x10, RZ ;  /* 0x0000001004e77819 */ /* 0x000fc400000006ff */
[----:B------:R-:W-:Y:S02]  /*1810*/  SHF.L.U32 R243, R5, 0x10, RZ ;  /* 0x0000001005f37819 */ /* 0x000fe400000006ff */
[----:B------:R-:W-:Y:S01]  /*1820*/  IADD3 R248, PT, PT, R248, 0x80, RZ ;  /* 0x00000080f8f87810 */ /* 0x000fe20007ffe0ff */
[----:B--2---:R-:W-:Y:S01]  /*1830*/  FADD.FTZ R11, R172, -UR25 ;  /* 0x80000019ac0b7e21 */ /* 0x004fe20008010000 */
[----:B------:R-:W-:-:S03]  /*1840*/  FADD.FTZ R174, R174, -UR25 ;  /* 0x80000019aeae7e21 */ /* 0x000fc60008010000 */
[----:B------:R-:W-:Y:S01]  /*1850*/  FMUL.FTZ R11, R11, UR24 ;  /* 0x000000180b0b7c20 */ /* 0x000fe20008410000 */
[----:B----4-:R-:W-:Y:S02]  /*1860*/  SHF.L.U32 R21, R176, 0x10, RZ ;  /* 0x00000010b0157819 */ /* 0x010fe400000006ff */
[----:B------:R-:W-:Y:S01]  /*1870*/  SHF.L.U32 R187, R177, 0x10, RZ ;  /* 0x00000010b1bb7819 */ /* 0x000fe200000006ff */
[----:B---3--:R-:W-:Y:S02]  /*1880*/  FADD.FTZ R180, R180, -UR25 ;  /* 0x80000019b4b47e21 */ /* 0x008fe40008010000 */
[----:B------:R-:W-:Y:S01]  /*1890*/  FADD.FTZ R108, R108, R21 ;  /* 0x000000156c6c7221 */ /* 0x000fe20000010000 */
[-C--:B------:R-:W-:Y:S01]  /*18a0*/  FFMA.FTZ R68, R11, R21.reuse, R68 ;  /* 0x000000150b447223 */ /* 0x080fe20000010044 */
[----:B------:R-:W-:Y:S01]  /*18b0*/  FMUL.FTZ R22, R22, R21 ;  /* 0x0000001516167220 */ /* 0x000fe20000410000 */
[----:B------:R-:W-:Y:S01]  /*18c0*/  FMUL.FTZ R21, R174, UR24 ;  /* 0x00000018ae157c20 */ /* 0x000fe20008410000 */
[----:B------:R-:W-:Y:S01]  /*18d0*/  FADD.FTZ R110, R110, R187 ;  /* 0x000000bb6e6e7221 */ /* 0x000fe20000010000 */
[-C--:B------:R-:W-:Y:S01]  /*18e0*/  FMUL.FTZ R192, R192, R187.reuse ;  /* 0x000000bbc0c07220 */ /* 0x080fe20000410000 */
[----:B------:R-:W-:Y:S01]  /*18f0*/  SHF.L.U32 R205, R178, 0x10, RZ ;  /* 0x00000010b2cd7819 */ /* 0x000fe200000006ff */
[----:B------:R-:W-:Y:S01]  /*1900*/  FFMA.FTZ R70, R21, R187, R70 ;  /* 0x000000bb15467223 */ /* 0x000fe20000010046 */
[----:B------:R-:W-:Y:S01]  /*1910*/  PRMT R177, R177, 0x7632, R177 ;  /* 0x00007632b1b17816 */ /* 0x000fe200000000b1 */
[----:B------:R-:W-:Y:S01]  /*1920*/  FMUL.FTZ R187, R180, UR24 ;  /* 0x00000018b4bb7c20 */ /* 0x000fe20008410000 */
[----:B------:R-:W-:Y:S01]  /*1930*/  PRMT R176, R176, 0x7632, R176 ;  /* 0x00007632b0b07816 */ /* 0x000fe200000000b0 */
[----:B------:R-:W-:Y:S01]  /*1940*/  FADD.FTZ R175, R175, -UR25 ;  /* 0x80000019afaf7e21 */ /* 0x000fe20008010000 */
[----:B------:R-:W-:Y:S01]  /*1950*/  FADD.FTZ R182, R182, -UR25 ;  /* 0x80000019b6b67e21 */ /* 0x000fe20008010000 */
[----:B------:R-:W-:Y:S01]  /*1960*/  FADD.FTZ R208, R173, -UR25 ;  /* 0x80000019add07e21 */ /* 0x000fe20008010000 */
[----:B------:R-:W-:Y:S01]  /*1970*/  SHF.L.U32 R172, R177, 0x10, RZ ;  /* 0x00000010b1ac7819 */ /* 0x000fe200000006ff */
[----:B------:R-:W-:Y:S01]  /*1980*/  FADD.FTZ R112, R112, R205 ;  /* 0x000000cd70707221 */ /* 0x000fe20000010000 */
[-C--:B------:R-:W-:Y:S01]  /*1990*/  FFMA.FTZ R72, R187, R205.reuse, R72 ;  /* 0x000000cdbb487223 */ /* 0x080fe20000010048 */
[----:B------:R-:W-:Y:S01]  /*19a0*/  FMUL.FTZ R202, R202, R205 ;  /* 0x000000cdcaca7220 */ /* 0x000fe20000410000 */
[----:B------:R-:W-:Y:S01]  /*19b0*/  SHF.L.U32 R173, R179, 0x10, RZ ;  /* 0x00000010b3ad7819 */ /* 0x000fe200000006ff */
[----:B------:R-:W-:Y:S01]  /*19c0*/  FMUL.FTZ R220, R175, UR24 ;  /* 0x00000018afdc7c20 */ /* 0x000fe20008410000 */
[----:B------:R-:W-:Y:S01]  /*19d0*/  SHF.L.U32 R176, R176, 0x10, RZ ;  /* 0x00000010b0b07819 */ /* 0x000fe200000006ff */
[----:B------:R-:W-:Y:S01]  /*19e0*/  FMUL.FTZ R205, R182, UR24 ;  /* 0x00000018b6cd7c20 */ /* 0x000fe20008410000 */
[----:B------:R-:W-:Y:S01]  /*19f0*/  FADD.FTZ R111, R111, R172 ;  /* 0x000000ac6f6f7221 */ /* 0x000fe20000010000 */
[-C--:B------:R-:W-:Y:S01]  /*1a00*/  FFMA.FTZ R71, R220, R172.reuse, R71 ;  /* 0x000000acdc477223 */ /* 0x080fe20000010047 */
[----:B------:R-:W-:Y:S01]  /*1a10*/  FMUL.FTZ R233, R233, R172 ;  /* 0x000000ace9e97220 */ /* 0x000fe20000410000 */
[----:B------:R-:W-:Y:S01]  /*1a20*/  FADD.FTZ R114, R114, R173 ;  /* 0x000000ad72727221 */ /* 0x000fe20000010000 */
[-C--:B------:R-:W-:Y:S01]  /*1a30*/  FFMA.FTZ R74, R205, R173.reuse, R74 ;  /* 0x000000adcd4a7223 */ /* 0x080fe2000001004a */
[----:B------:R-:W-:Y:S01]  /*1a40*/  FMUL.FTZ R210, R210, R173 ;  /* 0x000000add2d27220 */ /* 0x000fe20000410000 */
[----:B------:R-:W-:Y:S01]  /*1a50*/  FMUL.FTZ R211, R211, R176 ;  /* 0x000000b0d3d37220 */ /* 0x000fe20000410000 */
[----:B------:R-:W-:Y:S01]  /*1a60*/  FADD.FTZ R172, R249, R22 ;  /* 0x00000016f9ac7221 */ /* 0x000fe20000010000 */
[----:B------:R-:W-:Y:S01]  /*1a70*/  FMUL.FTZ R208, R208, UR24 ;  /* 0x00000018d0d07c20 */ /* 0x000fe20008410000 */
[----:B------:R-:W-:-:S02]  /*1a80*/  FFMA.FTZ R173, R11, R22, R250 ;  /* 0x000000160bad7223 */ /* 0x000fc400000100fa */
[----:B------:R-:W-:Y:S02]  /*1a90*/  FADD.FTZ R175, R172, R211 ;  /* 0x000000d3acaf7221 */ /* 0x000fe40000010000 */
[----:B------:R-:W-:Y:S01]  /*1aa0*/  FFMA.FTZ R172, R208, R211, R173 ;  /* 0x000000d3d0ac7223 */ /* 0x000fe200000100ad */
[----:B------:R-:W-:Y:S01]  /*1ab0*/  PRMT R178, R178, 0x7632, R178 ;  /* 0x00007632b2b27816 */ /* 0x000fe200000000b2 */
[----:B------:R-:W-:Y:S02]  /*1ac0*/  FADD.FTZ R174, R175, R192 ;  /* 0x000000c0afae7221 */ /* 0x000fe40000010000 */
[----:B------:R-:W-:Y:S01]  /*1ad0*/  FFMA.FTZ R173, R21, R192, R172 ;  /* 0x000000c015ad7223 */ /* 0x000fe200000100ac */
[----:B------:R-:W-:Y:S01]  /*1ae0*/  SHF.L.U32 R178, R178, 0x10, RZ ;  /* 0x00000010b2b27819 */ /* 0x000fe200000006ff */
[----:B------:R-:W-:Y:S01]  /*1af0*/  FADD.FTZ R181, R181, -UR25 ;  /* 0x80000019b5b57e21 */ /* 0x000fe20008010000 */
[----:B------:R-:W-:Y:S01]  /*1b00*/  FADD.FTZ R175, R174, R233 ;  /* 0x000000e9aeaf7221 */ /* 0x000fe20000010000 */
[----:B------:R-:W-:Y:S01]  /*1b10*/  FFMA.FTZ R172, R220, R233, R173 ;  /* 0x000000e9dcac7223 */ /* 0x000fe200000100ad */
[----:B------:R-:W-:Y:S01]  /*1b20*/  PRMT R179, R179, 0x7632, R179 ;  /* 0x00007632b3b37816 */ /* 0x000fe200000000b3 */
[----:B------:R-:W-:Y:S01]  /*1b30*/  FMUL.FTZ R230, R181, UR24 ;  /* 0x00000018b5e67c20 */ /* 0x000fe20008410000 */
[----:B------:R-:W-:Y:S01]  /*1b40*/  FMUL.FTZ R231, R231, R178 ;  /* 0x000000b2e7e77220 */ /* 0x000fe20000410000 */
[----:B------:R-:W-:Y:S01]  /*1b50*/  FADD.FTZ R174, R175, R202 ;  /* 0x000000caafae7221 */ /* 0x000fe20000010000 */
[----:B------:R-:W-:Y:S01]  /*1b60*/  FFMA.FTZ R173, R187, R202, R172 ;  /* 0x000000cabbad7223 */ /* 0x000fe200000100ac */
[----:B------:R-:W-:Y:S01]  /*1b70*/  FFMA.FTZ R69, R208, R176, R69 ;  /* 0x000000b0d0457223 */ /* 0x000fe20000010045 */
[----:B------:R-:W-:Y:S01]  /*1b80*/  FADD.FTZ R109, R109, R176 ;  /* 0x000000b06d6d7221 */ /* 0x000fe20000010000 */
[----:B------:R-:W-:Y:S01]  /*1b90*/  SHF.L.U32 R176, R179, 0x10, RZ ;  /* 0x00000010b3b07819 */ /* 0x000fe200000006ff */
[----:B------:R-:W-:Y:S01]  /*1ba0*/  FADD.FTZ R183, R183, -UR25 ;  /* 0x80000019b7b77e21 */ /* 0x000fe20008010000 */
[----:B------:R-:W-:Y:S01]  /*1bb0*/  FADD.FTZ R175, R174, R231 ;  /* 0x000000e7aeaf7221 */ /* 0x000fe20000010000 */
[----:B------:R-:W-:-:S02]  /*1bc0*/  FFMA.FTZ R172, R230, R231, R173 ;  /* 0x000000e7e6ac7223 */ /* 0x000fc400000100ad */
[----:B------:R-:W-:Y:S01]  /*1bd0*/  FMUL.FTZ R238, R183, UR24 ;  /* 0x00000018b7ee7c20 */ /* 0x000fe20008410000 */
        /* <DEDUP_REMOVED lines=9> */
.L_x_5559:
[----:B------:R-:W-:Y:S05]  /*1c70*/  BSYNC.RECONVERGENT B0 ;  /* 0x0000000000007941 */ /* 0x000fea0003800200 */
.L_x_5558:
        /* <DEDUP_REMOVED lines=8> */
[----:B------:R0:W4:Y:S01]  /*1d00*/  LDG.E.128 R180, desc[UR14][R224.64+0x10] ;  /* 0x0000100ee0b47981 */ /* 0x000122000c1e1d00 */
[----:B------:R-:W-:-:S04]  /*1d10*/  ISETP.NE.U32.AND P0, PT, RZ, UR18, PT ;  /* 0x00000012ff007c0c */ /* 0x000fc8000bf05070 */
[----:B------:R-:W-:Y:S02]  /*1d20*/  ISETP.NE.AND.EX P0, PT, RZ, UR19, PT, P0 ;  /* 0x00000013ff007c0c */ /* 0x000fe4000bf05300 */
[----:B------:R-:W-:-:S11]  /*1d30*/  PRMT R19, R44, 0x7632, R19 ;  /* 0x000076322c137816 */ /* 0x000fd60000000013 */
[----:B------:R-:W1:Y:S01]  /*1d40*/  @P0 LDC.64 R198, c[0x0][0x438] ;  /* 0x00010e00ffc60b82 */ /* 0x000e620000000a00 */
[----:B------:R-:W-:Y:S02]  /*1d50*/  SHF.L.U32 R19, R19, 0x10, RZ ;  /* 0x0000001013137819 */ /* 0x000fe400000006ff */
[----:B------:R-:W-:-:S04]  /*1d60*/  PRMT R191, R46, 0x7632, R191 ;  /* 0x000076322ebf7816 */ /* 0x000fc800000000bf */
[----:B------:R-:W-:Y:S02]  /*1d70*/  SHF.L.U32 R191, R191, 0x10, RZ ;  /* 0x00000010bfbf7819 */ /* 0x000fe400000006ff */
[----:B0-----:R-:W-:Y:S01]  /*1d80*/  SHF.L.U32 R224, R45, 0x10, RZ ;  /* 0x000000102de07819 */ /* 0x001fe200000006ff */
[----:B-1----:R-:W-:-:S05]  /*1d90*/  @P0 IMAD.WIDE.U32 R198, R248, 0x20, R198 ;  /* 0x00000020f8c60825 */ /* 0x002fca00078e00c6 */
[----:B------:R-:W5:Y:S04]  /*1da0*/  @P0 LDG.E.128 R156, desc[UR14][R198.64] ;  /* 0x0000000ec69c0981 */ /* 0x000f68000c1e1d00 */
[----:B------:R0:W5:Y:S02]  /*1db0*/  @P0 LDG.E.128 R160, desc[UR14][R198.64+0x10] ;  /* 0x0000100ec6a00981 */ /* 0x000164000c1e1d00 */
[----:B0-----:R-:W-:-:S04]  /*1dc0*/  PRMT R199, R47, 0x7632, R199 ;  /* 0x000076322fc77816 */ /* 0x001fc800000000c7 */
[----:B------:R-:W-:Y:S02]  /*1dd0*/  SHF.L.U32 R199, R199, 0x10, RZ ;  /* 0x00000010c7c77819 */ /* 0x000fe400000006ff */
[----:B------:R-:W-:Y:S02]  /*1de0*/  SHF.L.U32 R232, R46, 0x10, RZ ;  /* 0x000000102ee87819 */ /* 0x000fe400000006ff */
[----:B------:R-:W-:Y:S02]  /*1df0*/  SHF.L.U32 R242, R47, 0x10, RZ ;  /* 0x000000102ff27819 */ /* 0x000fe400000006ff */
[----:B------:R-:W-:Y:S02]  /*1e00*/  IADD3 R248, PT, PT, R248, 0x80, RZ ;  /* 0x00000080f8f87810 */ /* 0x000fe40007ffe0ff */
[----:B--2---:R-:W-:-:S04]  /*1e10*/  PRMT R9, R172, 0x7632, R9 ;  /* 0x00007632ac097816 */ /* 0x004fc80000000009 */
[----:B------:R-:W-:Y:S01]  /*1e20*/  SHF.L.U32 R20, R9, 0x10, RZ ;  /* 0x0000001009147819 */ /* 0x000fe200000006ff */
[----:B---3--:R-:W-:Y:S01]  /*1e30*/  FADD.FTZ R12, R177, -UR25 ;  /* 0x80000019b10c7e21 */ /* 0x008fe20008010000 */
[----:B------:R-:W-:-:S03]  /*1e40*/  PRMT R177, R45, 0x7632, R177 ;  /* 0x000076322db17816 */ /* 0x000fc600000000b1 */
[-C--:B------:R-:W-:Y:S01]  /*1e50*/  FMUL.FTZ R9, R19, R20.reuse ;  /* 0x0000001413097220 */ /* 0x080fe20000410000 */
[----:B------:R-:W-:Y:S01]  /*1e60*/  PRMT R19, R173, 0x7632, R19 ;  /* 0x00007632ad137816 */ /* 0x000fe20000000013 */
[----:B------:R-:W-:Y:S01]  /*1e70*/  FMUL.FTZ R12, R12, UR24 ;  /* 0x000000180c0c7c20 */ /* 0x000fe20008410000 */
[----:B------:R-:W-:Y:S01]  /*1e80*/  SHF.L.U32 R177, R177, 0x10, RZ ;  /* 0x00000010b1b17819 */ /* 0x000fe200000006ff */
[----:B------:R-:W-:Y:S01]  /*1e90*/  FADD.FTZ R117, R117, R20 ;  /* 0x0000001475757221 */ /* 0x000fe20000010000 */
[----:B------:R-:W-:Y:S01]  /*1ea0*/  SHF.L.U32 R188, R19, 0x10, RZ ;  /* 0x0000001013bc7819 */ /* 0x000fe200000006ff */
[----:B------:R-:W-:Y:S01]  /*1eb0*/  FFMA.FTZ R77, R12, R20, R77 ;  /* 0x000000140c4d7223 */ /* 0x000fe2000001004d */
[----:B------:R-:W-:Y:S01]  /*1ec0*/  FADD.FTZ R20, R179, -UR25 ;  /* 0x80000019b3147e21 */ /* 0x000fe20008010000 */
[----:B----4-:R-:W-:Y:S02]  /*1ed0*/  FADD.FTZ R181, R181, -UR25 ;  /* 0x80000019b5b57e21 */ /* 0x010fe40008010000 */
[----:B------:R-:W-:Y:S01]  /*1ee0*/  FMUL.FTZ R19, R177, R188 ;  /* 0x000000bcb1137220 */ /* 0x000fe20000410000 */
[----:B------:R-:W-:Y:S01]  /*1ef0*/  FMUL.FTZ R20, R20, UR24 ;  /* 0x0000001814147c20 */ /* 0x000fe20008410000 */
[----:B------:R-:W-:Y:S01]  /*1f00*/  PRMT R177, R174, 0x7632, R177 ;  /* 0x00007632aeb17816 */ /* 0x000fe200000000b1 */
[----:B------:R-:W-:-:S02]  /*1f10*/  FADD.FTZ R119, R119, R188 ;  /* 0x000000bc77777221 */ /* 0x000fc40000010000 */
        /* <DEDUP_REMOVED lines=54> */
.L_x_5561:
[----:B------:R-:W-:Y:S05]  /*2280*/  BSYNC.RECONVERGENT B0 ;  /* 0x0000000000007941 */ /* 0x000fea0003800200 */
.L_x_5560:
        /* <DEDUP_REMOVED lines=9> */
[----:B------:R-:W-:-:S04]  /*2320*/  PRMT R17, R48, 0x7632, R17 ;  /* 0x0000763230117816 */ /* 0x000fc80000000011 */
[----:B------:R-:W-:Y:S02]  /*2330*/  SHF.L.U32 R17, R17, 0x10, RZ ;  /* 0x0000001011117819 */ /* 0x000fe400000006ff */
[----:B------:R-:W-:-:S04]  /*2340*/  ISETP.NE.U32.AND P0, PT, RZ, UR18, PT ;  /* 0x00000012ff007c0c */ /* 0x000fc8000bf05070 */
[----:B------:R-:W-:Y:S02]  /*2350*/  ISETP.NE.AND.EX P0, PT, RZ, UR19, PT, P0 ;  /* 0x00000013ff007c0c */ /* 0x000fe4000bf05300 */
[----:B------:R-:W-:Y:S02]  /*2360*/  PRMT R189, R50, 0x7632, R189 ;  /* 0x0000763232bd7816 */ /* 0x000fe400000000bd */
[----:B------:R-:W-:Y:S02]  /*2370*/  PRMT R197, R51, 0x7632, R197 ;  /* 0x0000763233c57816 */ /* 0x000fe400000000c5 */
[----:B------:R-:W-:Y:S02]  /*2380*/  SHF.L.U32 R189, R189, 0x10, RZ ;  /* 0x00000010bdbd7819 */ /* 0x000fe400000006ff */
[----:B------:R-:W-:-:S05]  /*2390*/  SHF.L.U32 R197, R197, 0x10, RZ ;  /* 0x00000010c5c57819 */ /* 0x000fca00000006ff */
[----:B------:R-:W0:Y:S01]  /*23a0*/  @P0 LDC.64 R240, c[0x0][0x438] ;  /* 0x00010e00fff00b82 */ /* 0x000e220000000a00 */
[----:B------:R-:W-:Y:S02]  /*23b0*/  SHF.L.U32 R222, R49, 0x10, RZ ;  /* 0x0000001031de7819 */ /* 0x000fe400000006ff */
[----:B------:R-:W-:Y:S01]  /*23c0*/  SHF.L.U32 R227, R50, 0x10, RZ ;  /* 0x0000001032e37819 */ /* 0x000fe200000006ff */
[----:B0-----:R-:W-:-:S05]  /*23d0*/  @P0 IMAD.WIDE.U32 R240, R248, 0x20, R240 ;  /* 0x00000020f8f00825 */ /* 0x001fca00078e00f0 */
[----:B------:R-:W5:Y:S04]  /*23e0*/  @P0 LDG.E.128 R164, desc[UR14][R240.64] ;  /* 0x0000000ef0a40981 */ /* 0x000f68000c1e1d00 */
[----:B------:R0:W5:Y:S02]  /*23f0*/  @P0 LDG.E.128 R168, desc[UR14][R240.64+0x10] ;  /* 0x0000100ef0a80981 */ /* 0x000164000c1e1d00 */
[----:B0-----:R-:W-:Y:S02]  /*2400*/  SHF.L.U32 R240, R51, 0x10, RZ ;  /* 0x0000001033f07819 */ /* 0x001fe400000006ff */
        /* <DEDUP_REMOVED lines=28> */
[----:B------:R-:W-:-:S02]  /*25d0*/  FADD.FTZ R178, R178, -UR25 ;  /* 0x80000019b2b27e21 */ /* 0x000fc40008010000 */
[-C--:B------:R-:W-:Y:S01]  /*25e0*/  FMUL.FTZ R197, R197, R212.reuse ;  /* 0x000000d4c5c57220 */ /* 0x080fe20000410000 */
[----:B------:R-:W-:Y:S01]  /*25f0*/  FADD.FTZ R131, R131, R212 ;  /* 0x000000d483837221 */ /* 0x000fe20000010000 */
[----:B------:R-:W-:Y:S01]  /*2600*/  FFMA.FTZ R91, R200, R212, R91 ;  /* 0x000000d4c85b7223 */ /* 0x000fe2000001005b */
[----:B------:R-:W-:Y:S01]  /*2610*/  SHF.L.U32 R212, R48, 0x10, RZ ;  /* 0x0000001030d47819 */ /* 0x000fe200000006ff */
[----:B------:R-:W-:Y:S01]  /*2620*/  FADD.FTZ R176, R176, -UR25 ;  /* 0x80000019b0b07e21 */ /* 0x000fe20008010000 */
[----:B------:R-:W-:Y:S01]  /*2630*/  SHF.L.U32 R173, R173, 0x10, RZ ;  /* 0x00000010adad7819 */ /* 0x000fe200000006ff */
[----:B------:R-:W-:Y:S02]  /*2640*/  FMUL.FTZ R219, R178, UR24 ;  /* 0x00000018b2db7c20 */ /* 0x000fe40008410000 */
[----:B------:R-:W-:Y:S01]  /*2650*/  FMUL.FTZ R209, R176, UR24 ;  /* 0x00000018b0d17c20 */ /* 0x000fe20008410000 */
[----:B------:R-:W-:Y:S01]  /*2660*/  FMUL.FTZ R212, R212, R177 ;  /* 0x000000b1d4d47220 */ /* 0x000fe20000410000 */
[----:B------:R-:W-:Y:S01]  /*2670*/  FADD.FTZ R180, R180, -UR25 ;  /* 0x80000019b4b47e21 */ /* 0x000fe20008010000 */
        /* <DEDUP_REMOVED lines=14> */
[----:B------:R-:W-:Y:S02]  /*2760*/  FADD.FTZ R182, R182, -UR25 ;  /* 0x80000019b6b67e21 */ /* 0x000fe40008010000 */
        /* <DEDUP_REMOVED lines=16> */
[----:B------:R-:W-:-:S07]  /*2870*/  FFMA.FTZ R250, R200, R197, R173 ;  /* 0x000000c5c8fa7223 */ /* 0x000fce00000100ad */
.L_x_5563:
[----:B------:R-:W-:Y:S05]  /*2880*/  BSYNC.RECONVERGENT B0 ;  /* 0x0000000000007941 */ /* 0x000fea0003800200 */
.L_x_5562:
        /* <DEDUP_REMOVED lines=31> */
.L_x_5565:
[----:B------:R-:W-:Y:S05]  /*2a80*/  BSYNC.RECONVERGENT B0 ;  /* 0x0000000000007941 */ /* 0x000fea0003800200 */
.L_x_5564:
        /* <DEDUP_REMOVED lines=63> */
[----:B------:R-:W-:-:S04]  /*2e80*/  FMUL.FTZ R180, R180, UR12 ;  /* 0x0000000cb4b47c20 */ /* 0x000fc80008410000 */
[----:B------:R-:W-:Y:S02]  /*2e90*/  F2FP.BF16.F32.PACK_AB R173, R174, R173 ;  /* 0x000000adaead723e */ /* 0x000fe400000010ff */
[----:B------:R-:W-:Y:S02]  /*2ea0*/  F2FP.BF16.F32.PACK_AB R174, R178, R175 ;  /* 0x000000afb2ae723e */ /* 0x000fe400000010ff */
[----:B------:R-:W-:Y:S01]  /*2eb0*/  F2FP.BF16.F32.PACK_AB R175, R180, R177 ;  /* 0x000000b1b4af723e */ /* 0x000fe200000010ff */
[----:B------:R-:W-:Y:S06]  /*2ec0*/  BRA `(.L_x_5571) ;  /* 0x0000000000907947 */ /* 0x000fec0003800000 */
.L_x_5570:
        /* <DEDUP_REMOVED lines=16> */
[----:B------:R-:W-:-:S02]  /*2fd0*/  FFMA.FTZ R172, R186, UR4, R176 ;  /* 0x00000004baac7c23 */ /* 0x000fc400080100b0 */
[----:B------:R-:W-:Y:S01]  /*2fe0*/  F2FP.BF16.F32.PACK_AB R174, R65, R174 ;  /* 0x000000ae41ae723e */ /* 0x000fe200000010ff */
[--C-:B------:R-:W-:Y:S01]  /*2ff0*/  FFMA.FTZ R65, R223, UR4, R176.reuse ;  /* 0x00000004df417c23 */ /* 0x100fe200080100b0 */
[----:B------:R-:W-:Y:S01]  /*3000*/  F2FP.BF16.F32.PACK_AB R175, R64, R175 ;  /* 0x000000af40af723e */ /* 0x000fe200000010ff */
[----:B------:R-:W-:Y:S01]  /*3010*/  FFMA.FTZ R64, R16, UR4, R176 ;  /* 0x0000000410407c23 */ /* 0x000fe200080100b0 */
[----:B------:R-:W-:Y:S01]  /*3020*/  FADD.FTZ R67, R185, -R172 ;  /* 0x800000acb9437221 */ /* 0x000fe20000010000 */
[----:B------:R-:W-:Y:S01]  /*3030*/  FADD.FTZ R66, R228, -R65 ;  /* 0x80000041e4427221 */ /* 0x000fe20000010000 */
[----:B------:R-:W-:Y:S01]  /*3040*/  FFMA.FTZ R65, R215, UR4, R176 ;  /* 0x00000004d7417c23 */ /* 0x000fe200080100b0 */
[----:B------:R-:W-:Y:S01]  /*3050*/  FADD.FTZ R172, R15, -R64 ;  /* 0x800000400fac7221 */ /* 0x000fe20000010000 */
[----:B------:R-:W-:Y:S01]  /*3060*/  FMUL.FTZ R67, R67, UR24 ;  /* 0x0000001843437c20 */ /* 0x000fe20008410000 */
[----:B------:R-:W-:Y:S01]  /*3070*/  FMUL.FTZ R66, R66, UR24 ;  /* 0x0000001842427c20 */ /* 0x000fe20008410000 */
[----:B------:R-:W-:-:S02]  /*3080*/  FADD.FTZ R65, R218, -R65 ;  /* 0x80000041da417221 */ /* 0x000fc40000010000 */
[----:B------:R-:W-:Y:S01]  /*3090*/  FMUL.FTZ R178, R67, UR12 ;  /* 0x0000000c43b27c20 */ /* 0x000fe20008410000 */
[----:B------:R-:W-:Y:S01]  /*30a0*/  FMUL.FTZ R173, R66, UR12 ;  /* 0x0000000c42ad7c20 */ /* 0x000fe20008410000 */
[----:B------:R-:W-:Y:S01]  /*30b0*/  FMUL.FTZ R64, R65, UR24 ;  /* 0x0000001841407c20 */ /* 0x000fe20008410000 */
[----:B------:R-:W-:-:S03]  /*30c0*/  FMUL.FTZ R65, R172, UR24 ;  /* 0x00000018ac417c20 */ /* 0x000fc60008410000 */
[----:B------:R-:W-:Y:S01]  /*30d0*/  FMUL.FTZ R172, R64, UR12 ;  /* 0x0000000c40ac7c20 */ /* 0x000fe20008410000 */
[----:B------:R-:W-:Y:S01]  /*30e0*/  FMUL.FTZ R177, R65, UR12 ;  /* 0x0000000c41b17c20 */ /* 0x000fe20008410000 */
[----:B------:R-:W-:-:S04]  /*30f0*/  F2FP.BF16.F32.PACK_AB R173, R178, R173 ;  /* 0x000000adb2ad723e */ /* 0x000fc800000010ff */
[----:B------:R-:W-:-:S07]  /*3100*/  F2FP.BF16.F32.PACK_AB R172, R177, R172 ;  /* 0x000000acb1ac723e */ /* 0x000fce00000010ff */
.L_x_5571:
[----:B------:R-:W0:Y:S08]  /*3110*/  @P0 LDC.64 R180, c[0x0][0x478] ;  /* 0x00011e00ffb40b82 */ /* 0x000e300000000a00 */
[----:B------:R-:W1:Y:S01]  /*3120*/  LDC.64 R178, c[0x0][0x468] ;  /* 0x00011a00ffb27b82 */ /* 0x000e620000000a00 */
[----:B0-----:R-:W-:-:S05]  /*3130*/  @P0 IMAD.WIDE.U32 R180, R0, 0x20, R180 ;  /* 0x0000002000b40825 */ /* 0x001fca00078e00b4 */
[----:B------:R0:W-:Y:S01]  /*3140*/  @P0 STG.E.128 desc[UR14][R180.64], R64 ;  /* 0x00000040b4000986 */ /* 0x0001e2000c101d0e */
[----:B-1----:R-:W-:-:S03]  /*3150*/  IMAD.WIDE.U32 R178, R0, 0x10, R178 ;  /* 0x0000001000b27825 */ /* 0x002fc600078e00b2 */
[----:B------:R0:W-:Y:S01]  /*3160*/  @P0 STG.E.128 desc[UR14][R180.64+0x10], R140 ;  /* 0x0000108cb4000986 */ /* 0x0001e2000c101d0e */
[----:B------:R-:W-:-:S03]  /*3170*/  IADD3 R0, PT, PT, R0, 0x80, RZ ;  /* 0x0000008000007810 */ /* 0x000fc60007ffe0ff */
[----:B------:R0:W-:Y:S04]  /*3180*/  STG.E.128 desc[UR14][R178.64], R172 ;  /* 0x000000acb2007986 */ /* 0x0001e8000c101d0e */
.L_x_5569:
[----:B------:R-:W-:Y:S05]  /*3190*/  BSYNC.RECONVERGENT B1 ;  /* 0x0000000000017941 */ /* 0x000fea0003800200 */
.L_x_5568:
        /* <DEDUP_REMOVED lines=40> */
[----:B------:R-:W-:Y:S01]  /*3420*/  F2FP.BF16.F32.PACK_AB R172, R177, R172 ;  /* 0x000000acb1ac723e */ /* 0x000fe200000010ff */
[----:B------:R-:W-:Y:S06]  /*3430*/  BRA `(.L_x_5575) ;  /* 0x0000000000907947 */ /* 0x000fec0003800000 */
.L_x_5574:
[--C-:B0-----:R-:W-:Y:S01]  /*3440*/  FFMA.FTZ R173, R213, UR4, R176.reuse ;  /* 0x00000004d5ad7c23 */ /* 0x101fe200080100b0 */
        /* <DEDUP_REMOVED lines=34> */
[----:B------:R-:W-:-:S07]  /*3670*/  F2FP.BF16.F32.PACK_AB R175, R180, R177 ;  /* 0x000000b1b4af723e */ /* 0x000fce00000010ff */
.L_x_5575:
        /* <DEDUP_REMOVED lines=8> */
.L_x_5573:
[----:B------:R-:W-:Y:S05]  /*3700*/  BSYNC.RECONVERGENT B1 ;  /* 0x0000000000017941 */ /* 0x000fea0003800200 */
.L_x_5572:
        /* <DEDUP_REMOVED lines=42> */
.L_x_5578:
        /* <DEDUP_REMOVED lines=36> */
.L_x_5579:
        /* <DEDUP_REMOVED lines=8> */
.L_x_5577:
[----:B------:R-:W-:Y:S05]  /*3c70*/  BSYNC.RECONVERGENT B1 ;  /* 0x0000000000017941 */ /* 0x000fea0003800200 */
.L_x_5576:
        /* <DEDUP_REMOVED lines=42> */
.L_x_5582:
        /* <DEDUP_REMOVED lines=36> */
.L_x_5583:
        /* <DEDUP_REMOVED lines=8> */
.L_x_5581:
[----:B------:R-:W-:Y:S05]  /*41e0*/  BSYNC.RECONVERGENT B1 ;  /* 0x0000000000017941 */ /* 0x000fea0003800200 */
.L_x_5580:
        /* <DEDUP_REMOVED lines=21> */
[--C-:B------:R-:W-:Y:S01]  /*4340*/  FFMA.FTZ R67, R10, UR4, R176.reuse ;  /* 0x000000040a437c23 */ /* 0x100fe200080100b0 */
[----:B------:R-:W-:Y:S01]  /*4350*/  F2FP.BF16.F32.PACK_AB R175, R64, R175 ;  /* 0x000000af40af723e */ /* 0x000fe200000010ff */
[--C-:B------:R-:W-:Y:S01]  /*4360*/  FFMA.FTZ R64, R18, UR4, R176.reuse ;  /* 0x0000000412407c23 */ /* 0x100fe200080100b0 */
[----:B------:R-:W-:Y:S01]  /*4370*/  F2FP.BF16.F32.PACK_AB R174, R65, R174 ;  /* 0x000000ae41ae723e */ /* 0x000fe200000010ff */
[----:B------:R-:W-:Y:S01]  /*4380*/  FFMA.FTZ R65, R209, UR4, R176 ;  /* 0x00000004d1417c23 */ /* 0x000fe200080100b0 */
[----:B------:R-:W-:Y:S01]  /*4390*/  FADD.FTZ R173, R222, -R173 ;  /* 0x800000addead7221 */ /* 0x000fe20000010000 */
[----:B------:R-:W-:Y:S01]  /*43a0*/  FADD.FTZ R64, R17, -R64 ;  /* 0x8000004011407221 */ /* 0x000fe20000010000 */
[----:B------:R-:W-:Y:S01]  /*43b0*/  FADD.FTZ R172, R8, -R67 ;  /* 0x8000004308ac7221 */ /* 0x000fe20000010000 */
        /* <DEDUP_REMOVED lines=8> */
[----:B------:R-:W-:-:S03]  /*4440*/  FMUL.FTZ R177, R65, UR12 ;  /* 0x0000000c41b17c20 */ /* 0x000fc60008410000 */
[----:B------:R-:W-:Y:S02]  /*4450*/  F2FP.BF16.F32.PACK_AB R173, R176, R173 ;  /* 0x000000adb0ad723e */ /* 0x000fe400000010ff */
[----:B------:R-:W-:Y:S01]  /*4460*/  F2FP.BF16.F32.PACK_AB R172, R177, R172 ;  /* 0x000000acb1ac723e */ /* 0x000fe200000010ff */
[----:B------:R-:W-:Y:S06]  /*4470*/  BRA `(.L_x_5586) ;  /* 0x0000000000907947 */ /* 0x000fec0003800000 */
.L_x_5585:
[--C-:B0-234-:R-:W-:Y:S01]  /*4480*/  FFMA.FTZ R173, R209, UR4, R176.reuse ;  /* 0x00000004d1ad7c23 */ /* 0x11dfe200080100b0 */
[--C-:B------:R-:W-:Y:S01]  /*4490*/  FFMA.FTZ R175, R10, UR4, R176.reuse ;  /* 0x000000040aaf7c23 */ /* 0x100fe200080100b0 */
[--C-:B------:R-:W-:Y:S01]  /*44a0*/  FFMA.FTZ R174, R18, UR4, R176.reuse ;  /* 0x0000000412ae7c23 */ /* 0x100fe200080100b0 */
[--C-:B------:R-:W-:Y:S01]  /*44b0*/  FFMA.FTZ R178, R229, UR4, R176.reuse ;  /* 0x00000004e5b27c23 */ /* 0x100fe200080100b0 */
        /* <DEDUP_REMOVED lines=31> */
[----:B------:R-:W-:-:S07]  /*46b0*/  F2FP.BF16.F32.PACK_AB R175, R177, R176 ;  /* 0x000000b0b1af723e */ /* 0x000fce00000010ff */
.L_x_5586:
[----:B------:R-:W0:Y:S08]  /*46c0*/  @P0 LDC.64 R178, c[0x0][0x478] ;  /* 0x00011e00ffb20b82 */ /* 0x000e300000000a00 */
[----:B------:R-:W1:Y:S01]  /*46d0*/  LDC.64 R176, c[0x0][0x468] ;  /* 0x00011a00ffb07b82 */ /* 0x000e620000000a00 */
[----:B0-----:R-:W-:-:S05]  /*46e0*/  @P0 IMAD.WIDE.U32 R178, R0, 0x20, R178 ;  /* 0x0000002000b20825 */ /* 0x001fca00078e00b2 */
[----:B------:R0:W-:Y:S01]  /*46f0*/  @P0 STG.E.128 desc[UR14][R178.64], R64 ;  /* 0x00000040b2000986 */ /* 0x0001e2000c101d0e */
[----:B-1----:R-:W-:-:S03]  /*4700*/  IMAD.WIDE.U32 R176, R0, 0x10, R176 ;  /* 0x0000001000b07825 */ /* 0x002fc600078e00b0 */
[----:B------:R0:W-:Y:S04]  /*4710*/  @P0 STG.E.128 desc[UR14][R178.64+0x10], R140 ;  /* 0x0000108cb2000986 */ /* 0x0001e8000c101d0e */
[----:B------:R0:W-:Y:S01]  /*4720*/  STG.E.128 desc[UR14][R176.64], R172 ;  /* 0x000000acb0007986 */ /* 0x0001e2000c101d0e */
[----:B------:R-:W-:Y:S05]  /*4730*/  BRA `(.L_x_5584) ;  /* 0x0000001800c87947 */ /* 0x000fea0003800000 */
.L_x_5567:
[----:B------:R-:W-:Y:S04]  /*4740*/  BSSY.RECONVERGENT B1, `(.L_x_5587) ;  /* 0x0000058000017945 */ /* 0x000fe80003800200 */
[----:B------:R-:W-:Y:S05]  /*4750*/  @!P5 BRA `(.L_x_5588) ;  /* 0x000000040058d947 */ /* 0x000fea0003800000 */
        /* <DEDUP_REMOVED lines=11> */
[----:B-----5:R-:W-:Y:S01]  /*4810*/  FFMA.FTZ R172, R173, UR24, R132 ;  /* 0x00000018adac7c23 */ /* 0x020fe20008010084 */
[----:B------:R-:W-:Y:S01]  /*4820*/  FFMA.FTZ R173, R174, UR24, R133 ;  /* 0x00000018aead7c23 */ /* 0x000fe20008010085 */
        /* <DEDUP_REMOVED lines=10> */
[----:B------:R-:W-:Y:S01]  /*48d0*/  FFMA.FTZ R174, R174, UR24, R135 ;  /* 0x00000018aeae7c23 */ /* 0x000fe20008010087 */
[----:B------:R-:W-:Y:S01]  /*48e0*/  FFMA.FTZ R175, R175, UR24, R136 ;  /* 0x00000018afaf7c23 */ /* 0x000fe20008010088 */
[----:B------:R-:W-:Y:S01]  /*48f0*/  FFMA.FTZ R177, R178, UR24, R137 ;  /* 0x00000018b2b17c23 */ /* 0x000fe20008010089 */
[----:B------:R-:W-:Y:S01]  /*4900*/  FADD.FTZ R173, R228, -R173 ;  /* 0x800000ade4ad7221 */ /* 0x000fe20000010000 */
[----:B------:R-:W-:Y:S01]  /*4910*/  FFMA.FTZ R179, R179, UR24, R138 ;  /* 0x00000018b3b37c23 */ /* 0x000fe2000801008a */
[----:B------:R-:W-:Y:S01]  /*4920*/  FFMA.FTZ R180, R180, UR24, R139 ;  /* 0x00000018b4b47c23 */ /* 0x000fe2000801008b */
[----:B------:R-:W-:Y:S01]  /*4930*/  FMUL.FTZ R174, R174, UR12 ;  /* 0x0000000caeae7c20 */ /* 0x000fe20008410000 */
[----:B------:R-:W-:Y:S01]  /*4940*/  FFMA.FTZ R173, R173, UR24, R134 ;  /* 0x00000018adad7c23 */ /* 0x000fe20008010086 */
        /* <DEDUP_REMOVED lines=9> */
.L_x_5589:
        /* <DEDUP_REMOVED lines=8> */
[----:B-----5:R-:W-:Y:S01]  /*4a60*/  FFMA.FTZ R140, R65, UR24, R136 ;  /* 0x00000018418c7c23 */ /* 0x020fe20008010088 */
[----:B------:R-:W-:Y:S01]  /*4a70*/  FFMA.FTZ R141, R64, UR24, R137 ;  /* 0x00000018408d7c23 */ /* 0x000fe20008010089 */
[----:B------:R-:W-:Y:S01]  /*4a80*/  FFMA.FTZ R142, R67, UR24, R138 ;  /* 0x00000018438e7c23 */ /* 0x000fe2000801008a */
[----:B------:R-:W-:Y:S01]  /*4a90*/  FFMA.FTZ R143, R66, UR24, R139 ;  /* 0x00000018428f7c23 */ /* 0x000fe2000801008b */
        /* <DEDUP_REMOVED lines=12> */
[----:B------:R-:W-:Y:S02]  /*4b60*/  FADD.FTZ R172, R15, -R64 ;  /* 0x800000400fac7221 */ /* 0x000fe40000010000 */
[----:B------:R-:W-:Y:S01]  /*4b70*/  FFMA.FTZ R66, R67, UR24, R134 ;  /* 0x0000001843427c23 */ /* 0x000fe20008010086 */
[----:B------:R-:W-:Y:S01]  /*4b80*/  FADD.FTZ R65, R218, -R65 ;  /* 0x80000041da417221 */ /* 0x000fe20000010000 */
[----:B------:R-:W-:-:S02]  /*4b90*/  FFMA.FTZ R67, R178, UR24, R135 ;  /* 0x00000018b2437c23 */ /* 0x000fc40008010087 */
[----:B------:R-:W-:Y:S01]  /*4ba0*/  FMUL.FTZ R173, R66, UR12 ;  /* 0x0000000c42ad7c20 */ /* 0x000fe20008410000 */
[----:B------:R-:W-:Y:S01]  /*4bb0*/  FFMA.FTZ R64, R65, UR24, R132 ;  /* 0x0000001841407c23 */ /* 0x000fe20008010084 */
[----:B------:R-:W-:Y:S01]  /*4bc0*/  FFMA.FTZ R65, R172, UR24, R133 ;  /* 0x00000018ac417c23 */ /* 0x000fe20008010085 */
[----:B------:R-:W-:Y:S02]  /*4bd0*/  FMUL.FTZ R178, R67, UR12 ;  /* 0x0000000c43b27c20 */ /* 0x000fe40008410000 */
[----:B------:R-:W-:Y:S01]  /*4be0*/  FMUL.FTZ R172, R64, UR12 ;  /* 0x0000000c40ac7c20 */ /* 0x000fe20008410000 */
[----:B------:R-:W-:Y:S02]  /*4bf0*/  FMUL.FTZ R177, R65, UR12 ;  /* 0x0000000c41b17c20 */ /* 0x000fe40008410000 */
[----:B------:R-:W-:-:S03]  /*4c00*/  F2FP.BF16.F32.PACK_AB R173, R178, R173 ;  /* 0x000000adb2ad723e */ /* 0x000fc600000010ff */
[----:B------:R-:W-:-:S07]  /*4c10*/  F2FP.BF16.F32.PACK_AB R172, R177, R172 ;  /* 0x000000acb1ac723e */ /* 0x000fce00000010ff */
.L_x_5590:
[----:B------:R-:W-:Y:S01]  /*4c20*/  ISETP.NE.U32.AND P0, PT, RZ, UR20, PT ;  /* 0x00000014ff007c0c */ /* 0x000fe2000bf05070 */
[----:B------:R-:W0:Y:S03]  /*4c30*/  LDC.64 R178, c[0x0][0x468] ;  /* 0x00011a00ffb27b82 */ /* 0x000e260000000a00 */
[----:B------:R-:W-:-:S13]  /*4c40*/  ISETP.NE.AND.EX P0, PT, RZ, UR21, PT, P0 ;  /* 0x00000015ff007c0c */ /* 0x000fda000bf05300 */
[----:B------:R-:W1:Y:S01]  /*4c50*/  @P0 LDC.64 R180, c[0x0][0x478] ;  /* 0x00011e00ffb40b82 */ /* 0x000e620000000a00 */
[----:B0-----:R-:W-:-:S04]  /*4c60*/  IMAD.WIDE.U32 R178, R0, 0x10, R178 ;  /* 0x0000001000b27825 */ /* 0x001fc800078e00b2 */
[C---:B-1----:R-:W-:Y:S01]  /*4c70*/  @P0 IMAD.WIDE.U32 R180, R0.reuse, 0x20, R180 ;  /* 0x0000002000b40825 */ /* 0x042fe200078e00b4 */
[----:B------:R-:W-:-:S04]  /*4c80*/  IADD3 R0, PT, PT, R0, 0x80, RZ ;  /* 0x0000008000007810 */ /* 0x000fc80007ffe0ff */
[----:B------:R0:W-:Y:S04]  /*4c90*/  @P0 STG.E.128 desc[UR14][R180.64], R64 ;  /* 0x00000040b4000986 */ /* 0x0001e8000c101d0e */
[----:B------:R0:W-:Y:S04]  /*4ca0*/  @P0 STG.E.128 desc[UR14][R180.64+0x10], R140 ;  /* 0x0000108cb4000986 */ /* 0x0001e8000c101d0e */
[----:B------:R0:W-:Y:S02]  /*4cb0*/  STG.E.128 desc[UR14][R178.64], R172 ;  /* 0x000000acb2007986 */ /* 0x0001e4000c101d0e */
.L_x_5588:
[----:B------:R-:W-:Y:S05]  /*4cc0*/  BSYNC.RECONVERGENT B1 ;  /* 0x0000000000017941 */ /* 0x000fea0003800200 */
.L_x_5587:
        /* <DEDUP_REMOVED lines=40> */
[----:B------:R-:W-:Y:S01]  /*4f50*/  F2FP.BF16.F32.PACK_AB R172, R177, R172 ;  /* 0x000000acb1ac723e */ /* 0x000fe200000010ff */
[----:B------:R-:W-:Y:S06]  /*4f60*/  BRA `(.L_x_5594) ;  /* 0x0000000000907947 */ /* 0x000fec0003800000 */
.L_x_5593:
        /* <DEDUP_REMOVED lines=10> */
[----:B------:R-:W-:Y:S01]  /*5010*/  FADD.FTZ R175, R234, -R175 ;  /* 0x800000afeaaf7221 */ /* 0x000fe20000010000 */
[----:B------:R-:W-:Y:S01]  /*5020*/  FADD.FTZ R178, R193, -R178 ;  /* 0x800000b2c1b27221 */ /* 0x000fe20000010000 */
[----:B------:R-:W-:Y:S01]  /*5030*/  FMUL.FTZ R172, R173, UR12 ;  /* 0x0000000cadac7c20 */ /* 0x000fe20008410000 */
[----:B------:R-:W-:Y:S01]  /*5040*/  FMUL.FTZ R173, R174, UR12 ;  /* 0x0000000caead7c20 */ /* 0x000fe20008410000 */
[----:B------:R-:W-:Y:S01]  /*5050*/  FFMA.FTZ R174, R184, UR4, R176 ;  /* 0x00000004b8ae7c23 */ /* 0x000fe200080100b0 */
[----:B------:R-:W-:Y:S01]  /*5060*/  FADD.FTZ R177, R244, -R177 ;  /* 0x800000b1f4b17221 */ /* 0x000fe20000010000 */
[----:B------:R-:W-:Y:S01]  /*5070*/  FADD.FTZ R180, R201, -R180 ;  /* 0x800000b4c9b47221 */ /* 0x000fe20000010000 */
[----:B------:R-:W-:Y:S01]  /*5080*/  FFMA.FTZ R175, R175, UR24, R24 ;  /* 0x00000018afaf7c23 */ /* 0x000fe20008010018 */
[----:B------:R-:W-:Y:S01]  /*5090*/  F2FP.BF16.F32.PACK_AB R172, R173, R172 ;  /* 0x000000acadac723e */ /* 0x000fe200000010ff */
[----:B------:R-:W-:Y:S01]  /*50a0*/  FFMA.FTZ R173, R221, UR4, R176 ;  /* 0x00000004ddad7c23 */ /* 0x000fe200080100b0 */
[----:B------:R-:W-:Y:S01]  /*50b0*/  FADD.FTZ R174, R23, -R174 ;  /* 0x800000ae17ae7221 */ /* 0x000fe20000010000 */
        /* <DEDUP_REMOVED lines=15> */
.L_x_5594:
        /* <DEDUP_REMOVED lines=8> */
.L_x_5592:
[----:B------:R-:W-:Y:S05]  /*5230*/  BSYNC.RECONVERGENT B1 ;  /* 0x0000000000017941 */ /* 0x000fea0003800200 */
.L_x_5591:
        /* <DEDUP_REMOVED lines=42> */
.L_x_5597:
        /* <DEDUP_REMOVED lines=36> */
.L_x_5598:
        /* <DEDUP_REMOVED lines=8> */
.L_x_5596:
[----:B------:R-:W-:Y:S05]  /*57a0*/  BSYNC.RECONVERGENT B1 ;  /* 0x0000000000017941 */ /* 0x000fea0003800200 */
.L_x_5595:
        /* <DEDUP_REMOVED lines=42> */
.L_x_5601:
        /* <DEDUP_REMOVED lines=36> */
.L_x_5602:
        /* <DEDUP_REMOVED lines=8> */
.L_x_5600:
[----:B------:R-:W-:Y:S05]  /*5d10*/  BSYNC.RECONVERGENT B1 ;  /* 0x0000000000017941 */ /* 0x000fea0003800200 */
.L_x_5599:
        /* <DEDUP_REMOVED lines=30> */
[----:B------:R-:W-:Y:S01]  /*5f00*/  FFMA.FTZ R66, R173, UR24, R166 ;  /* 0x00000018ad427c23 */ /* 0x000fe200080100a6 */
[----:B------:R-:W-:-:S02]  /*5f10*/  FFMA.FTZ R67, R64, UR24, R167 ;  /* 0x0000001840437c23 */ /* 0x000fc400080100a7 */
[----:B------:R-:W-:Y:S01]  /*5f20*/  FFMA.FTZ R64, R65, UR24, R164 ;  /* 0x0000001841407c23 */ /* 0x000fe200080100a4 */
[----:B------:R-:W-:Y:S01]  /*5f30*/  FFMA.FTZ R65, R172, UR24, R165 ;  /* 0x00000018ac417c23 */ /* 0x000fe200080100a5 */
[----:B------:R-:W-:Y:S01]  /*5f40*/  FMUL.FTZ R173, R66, UR12 ;  /* 0x0000000c42ad7c20 */ /* 0x000fe20008410000 */
[----:B------:R-:W-:Y:S01]  /*5f50*/  FMUL.FTZ R176, R67, UR12 ;  /* 0x0000000c43b07c20 */ /* 0x000fe20008410000 */
[----:B------:R-:W-:Y:S01]  /*5f60*/  FMUL.FTZ R172, R64, UR12 ;  /* 0x0000000c40ac7c20 */ /* 0x000fe20008410000 */
[----:B------:R-:W-:-:S03]  /*5f70*/  FMUL.FTZ R177, R65, UR12 ;  /* 0x0000000c41b17c20 */ /* 0x000fc60008410000 */
[----:B------:R-:W-:Y:S02]  /*5f80*/  F2FP.BF16.F32.PACK_AB R173, R176, R173 ;  /* 0x000000adb0ad723e */ /* 0x000fe400000010ff */
[----:B------:R-:W-:Y:S01]  /*5f90*/  F2FP.BF16.F32.PACK_AB R172, R177, R172 ;  /* 0x000000acb1ac723e */ /* 0x000fe200000010ff */
[----:B------:R-:W-:Y:S06]  /*5fa0*/  BRA `(.L_x_5604) ;  /* 0x0000000000907947 */ /* 0x000fec0003800000 */
.L_x_5603:
        /* <DEDUP_REMOVED lines=36> */
.L_x_5604:
[----:B------:R-:W0:Y:S08]  /*61f0*/  @P0 LDC.64 R178, c[0x0][0x478] ;  /* 0x00011e00ffb20b82 */ /* 0x000e300000000a00 */
[----:B------:R-:W1:Y:S01]  /*6200*/  LDC.64 R176, c[0x0][0x468] ;  /* 0x00011a00ffb07b82 */ /* 0x000e620000000a00 */
[----:B0-----:R-:W-:-:S05]  /*6210*/  @P0 IMAD.WIDE.U32 R178, R0, 0x20, R178 ;  /* 0x0000002000b20825 */ /* 0x001fca00078e00b2 */
[----:B------:R0:W-:Y:S01]  /*6220*/  @P0 STG.E.128 desc[UR14][R178.64], R64 ;  /* 0x00000040b2000986 */ /* 0x0001e2000c101d0e */
[----:B-1----:R-:W-:-:S03]  /*6230*/  IMAD.WIDE.U32 R176, R0, 0x10, R176 ;  /* 0x0000001000b07825 */ /* 0x002fc600078e00b0 */
[----:B------:R0:W-:Y:S04]  /*6240*/  @P0 STG.E.128 desc[UR14][R178.64+0x10], R140 ;  /* 0x0000108cb2000986 */ /* 0x0001e8000c101d0e */
[----:B------:R0:W-:Y:S02]  /*6250*/  STG.E.128 desc[UR14][R176.64], R172 ;  /* 0x000000acb0007986 */ /* 0x0001e4000c101d0e */
.L_x_5584:
[----:B------:R-:W-:Y:S05]  /*6260*/  BSYNC.RECONVERGENT B0 ;  /* 0x0000000000007941 */ /* 0x000fea0003800200 */
.L_x_5566:
[----:B------:R-:W-:Y:S02]  /*6270*/  UIADD3 UR7, UPT, UPT, UR7, UR22, URZ ;  /* 0x0000001607077290 */ /* 0x000fe4000fffe0ff */
[----:B------:R-:W-:Y:S02]  /*6280*/  UPLOP3.LUT UP2, UPT, UPT, UPT, UP2, 0x40, 0x4 ;  /* 0x000000000004789c */ /* 0x000fe40003f4e820 */
[----:B------:R-:W-:-:S09]  /*6290*/  UISETP.GE.AND UP1, UPT, UR7, UR23, UPT ;  /* 0x000000170700728c */ /* 0x000fd2000bf26270 */
[----:B------:R-:W-:Y:S05]  /*62a0*/  BRA.U !UP1, `(.L_x_5605) ;  /* 0xffffffa509687547 */ /* 0x000fea000b83ffff */
.L_x_5553:
[----:B------:R-:W1:Y:S08]  /*62b0*/  S2UR UR4, SR_CTAID.X ;  /* 0x00000000000479c3 */ /* 0x000e700000002500 */
[----:B------:R-:W0:Y:S08]  /*62c0*/  LDC.64 R2, c[0x0][0x440] ;  /* 0x00011000ff027b82 */ /* 0x000e300000000a00 */
[----:B------:R-:W2:Y:S08]  /*62d0*/  LDC.64 R4, c[0x0][0x448] ;  /* 0x00011200ff047b82 */ /* 0x000eb00000000a00 */
[----:B------:R-:W3:Y:S01]  /*62e0*/  LDC.64 R8, c[0x0][0x440] ;  /* 0x00011000ff087b82 */ /* 0x000ee20000000a00 */
[----:B-1----:R-:W-:-:S06]  /*62f0*/  UIMAD UR4, UR4, UR6, URZ ;  /* 0x00000006040472a4 */ /* 0x002fcc000f8e02ff */
[----:B------:R-:W-:Y:S01]  /*6300*/  MOV R0, UR4 ;  /* 0x0000000400007c02 */ /* 0x000fe20008000f00 */
[----:B------:R-:W1:Y:S03]  /*6310*/  LDC.64 R10, c[0x0][0x448] ;  /* 0x00011200ff0a7b82 */ /* 0x000e660000000a00 */
[----:B------:R-:W-:-:S05]  /*6320*/  LEA.HI R19, R0, R7, RZ, 0x1d ;  /* 0x0000000700137211 */ /* 0x000fca00078fe8ff */
[----:B------:R-:W4:Y:S01]  /*6330*/  LDC.64 R12, c[0x0][0x440] ;  /* 0x00011000ff0c7b82 */ /* 0x000f220000000a00 */
[----:B0-----:R-:W-:-:S04]  /*6340*/  @P5 IMAD.WIDE.U32 R2, R19, 0x20, R2 ;  /* 0x0000002013025825 */ /* 0x001fc800078e0002 */
[C---:B--2---:R-:W-:Y:S01]  /*6350*/  @P5 IMAD.WIDE.U32 R4, R19.reuse, 0x20, R4 ;  /* 0x0000002013045825 */ /* 0x044fe200078e0004 */
[----:B------:R-:W-:Y:S01]  /*6360*/  @P5 IADD3 R19, PT, PT, R19, 0x80, RZ ;  /* 0x0000008013135810 */ /* 0x000fe20007ffe0ff */
[----:B------:R0:W-:Y:S01]  /*6370*/  @P5 STG.E.128 desc[UR14][R2.64], R92 ;  /* 0x0000005c02005986 */ /* 0x0001e2000c101d0e */
[----:B------:R-:W2:Y:S03]  /*6380*/  LDC.64 R14, c[0x0][0x448] ;  /* 0x00011200ff0e7b82 */ /* 0x000ea60000000a00 */
[C---:B---3--:R-:W-:Y:S01]  /*6390*/  @P4 IMAD.WIDE.U32 R8, R19.reuse, 0x20, R8 ;  /* 0x0000002013084825 */ /* 0x048fe200078e0008 */
[----:B------:R0:W-:Y:S04]  /*63a0*/  @P5 STG.E.128 desc[UR14][R2.64+0x10], R96 ;  /* 0x0000106002005986 */ /* 0x0001e8000c101d0e */
[----:B------:R-:W3:Y:S01]  /*63b0*/  LDC.64 R6, c[0x0][0x440] ;  /* 0x00011000ff067b82 */ /* 0x000ee20000000a00 */
[C---:B-1----:R-:W-:Y:S01]  /*63c0*/  @P4 IMAD.WIDE.U32 R10, R19.reuse, 0x20, R10 ;  /* 0x00000020130a4825 */ /* 0x042fe200078e000a */
[----:B------:R-:W-:Y:S01]  /*63d0*/  @P4 IADD3 R19, PT, PT, R19, 0x80, RZ ;  /* 0x0000008013134810 */ /* 0x000fe20007ffe0ff */
[----:B------:R0:W-:Y:S04]  /*63e0*/  @P5 STG.E.128 desc[UR14][R4.64], R52 ;  /* 0x0000003404005986 */ /* 0x0001e8000c101d0e */
[----:B------:R0:W-:Y:S01]  /*63f0*/  @P5 STG.E.128 desc[UR14][R4.64+0x10], R56 ;  /* 0x0000103804005986 */ /* 0x0001e2000c101d0e */
[----:B------:R-:W1:Y:S01]  /*6400*/  LDC.64 R16, c[0x0][0x448] ;  /* 0x00011200ff107b82 */ /* 0x000e620000000a00 */
        /* <DEDUP_REMOVED lines=10> */
[----:B-1----:R-:W-:-:S03]  /*64b0*/  @P2 IMAD.WIDE.U32 R16, R19, 0x20, R16 ;  /* 0x0000002013102825 */ /* 0x002fc600078e0010 */
[----:B------:R0:W-:Y:S04]  /*64c0*/  @P3 STG.E.128 desc[UR14][R14.64], R68 ;  /* 0x000000440e003986 */ /* 0x0001e8000c101d0e */
[----:B------:R0:W-:Y:S04]  /*64d0*/  @P3 STG.E.128 desc[UR14][R14.64+0x10], R72 ;  /* 0x000010480e003986 */ /* 0x0001e8000c101d0e */
[----:B------:R0:W-:Y:S04]  /*64e0*/  @P2 STG.E.128 desc[UR14][R6.64], R116 ;  /* 0x0000007406002986 */ /* 0x0001e8000c101d0e */
[----:B------:R0:W-:Y:S04]  /*64f0*/  @P2 STG.E.128 desc[UR14][R6.64+0x10], R120 ;  /* 0x0000107806002986 */ /* 0x0001e8000c101d0e */
[----:B------:R0:W-:Y:S04]  /*6500*/  @P2 STG.E.128 desc[UR14][R16.64], R76 ;  /* 0x0000004c10002986 */ /* 0x0001e8000c101d0e */
[----:B------:R0:W-:Y:S01]  /*6510*/  @P2 STG.E.128 desc[UR14][R16.64+0x10], R80 ;  /* 0x0000105010002986 */ /* 0x0001e2000c101d0e */
[----:B------:R-:W-:Y:S05]  /*6520*/  @!P1 EXIT ;  /* 0x000000000000994d */ /* 0x000fea0003800000 */
[----:B0-----:R-:W0:Y:S01]  /*6530*/  LDC.64 R2, c[0x0][0x440] ;  /* 0x00011000ff027b82 */ /* 0x001e220000000a00 */
        /* <DEDUP_REMOVED lines=9> */
.L_x_5606:
        /* <DEDUP_REMOVED lines=11> */
.L_x_19334:


//--------------------- .text._ZN10layer_norm13ln_bwd_kernelINS_13Kernel_traitsI13__nv_bfloat16S2_fS2_fjLj5120ELj1ELj1ELj4ELj16ENS_18Kernel_traits_baseILj5120ES2_S2_fS2_fjLj128EEEEELb0ELb0ELb0ELb1EEEvNS_9BwdParamsE --------------------------
	.section	.text._ZN10layer_norm13ln_bwd_kernelINS_13Kernel_traitsI13__nv_bfloat16S2_fS2_fjLj5120ELj1ELj1ELj4ELj16ENS_18Kernel_traits_baseILj5120ES2_S2_fS2_fjLj128EEEEELb0ELb0ELb0ELb1EEEvNS_9BwdParamsE,"ax",@progbits
	.align	128
        .global         _ZN10layer_norm13ln_bwd_kernelINS_13Kernel_traitsI13__nv_bfloat16S2_fS2_fjLj5120ELj1ELj1ELj4ELj16ENS_18Kernel_traits_baseILj5120ES2_S2_fS2_fjLj128EEEEELb0ELb0ELb0ELb1EEEvNS_9BwdParamsE
        .type           _ZN10layer_norm13ln_bwd_kernelINS_13Kernel_traitsI13__nv_bfloat16S2_fS2_fjLj5120ELj1ELj1ELj4ELj16ENS_18Kernel_traits_baseILj5120ES2_S2_fS2_fjLj128EEEEELb0ELb0ELb0ELb1EEEvNS_9BwdParamsE,@function
        .size           _ZN10layer_norm13ln_bwd_kernelINS_13Kernel_traitsI13__nv_bfloat16S2_fS2_fjLj5120ELj1ELj1ELj4ELj16ENS_18Kernel_traits_baseILj5120ES2_S2_fS2_fjLj128EEEEELb0ELb0ELb0ELb1EEEvNS_9BwdParamsE,(.L_x_19335 - _ZN10layer_norm13ln_bwd_kernelINS_13Kernel_traitsI13__nv_bfloat16S2_fS2_fjLj5120ELj1ELj1ELj4ELj16ENS_18Kernel_traits_baseILj5120ES2_S2_fS2_fjLj128EEEEELb0ELb0ELb0ELb1EEEvNS_9BwdParamsE)
        .other          _ZN10layer_norm13ln_bwd_kernelINS_13Kernel_traitsI13__nv_bfloat16S2_fS2_fjLj5120ELj1ELj1ELj4ELj16ENS_18Kernel_traits_baseILj5120ES2_S2_fS2_fjLj128EEEEELb0ELb0ELb0ELb1EEEvNS_9BwdParamsE,@"STO_CUDA_ENTRY STV_DEFAULT"
_ZN10layer_norm13ln_bwd_kernelINS_13Kernel_traitsI13__nv_bfloat16S2_fS2_fjLj5120ELj1ELj1ELj4ELj16ENS_18Kernel_traits_baseILj5120ES2_S2_fS2_fjLj128EEEEELb0ELb0ELb0ELb1EEEvNS_9BwdParamsE:
.text._ZN10layer_norm13ln_bwd_kernelINS_13Kernel_traitsI13__nv_bfloat16S2_fS2_fjLj5120ELj1ELj1ELj4ELj16ENS_18Kernel_traits_baseILj5120ES2_S2_fS2_fjLj128EEEEELb0ELb0ELb0ELb1EEEvNS_9BwdParamsE:
        /* <DEDUP_REMOVED lines=86> */
[----:B------:R3:W5:Y:S01]  /*0560*/  LDG.E.128 R240, desc[UR6][R2.64+0x2000] ;  /* 0x0020000602f07981 */ /* 0x000762000c1e1d00 */
[----:B--2---:R-:W-:-:S02]  /*0570*/  ISETP.NE.U32.AND P0, PT, R16, RZ, PT ;  /* 0x000000ff1000720c */ /* 0x004fc40003f05070 */
[----:B------:R-:W-:Y:S02]  /*0580*/  CS2R R192, SRZ ;  /* 0x0000000000c07805 */ /* 0x000fe4000001ff00 */
[----:B------:R-:W-:Y:S01]  /*0590*/  CS2R R194, SRZ ;  /* 0x0000000000c27805 */ /* 0x000fe2000001ff00 */
[----:B------:R-:W-:Y:S01]  /*05a0*/  UPLOP3.LUT UP1, UPT, UPT, UPT, UPT, 0x40, 0x4 ;  /* 0x000000000004789c */ /* 0x000fe20003f2e870 */
[----:B------:R-:W-:Y:S02]  /*05b0*/  ISETP.NE.AND.EX P0, PT, R17, RZ, PT, P0 ;  /* 0x000000ff1100720c */ /* 0x000fe40003f05300 */
[----:B------:R-:W-:Y:S01]  /*05c0*/  CS2R R16, SRZ ;  /* 0x0000000000107805 */ /* 0x000fe2000001ff00 */
[----:B------:R-:W0:Y:S01]  /*05d0*/  LDCU UR9, c[0x0][0x388] ;  /* 0x00007100ff0977ac */ /* 0x000e220008000800 */
[----:B------:R-:W1:Y:S01]  /*05e0*/  LDCU.U8 UR8, c[0x0][0x410] ;  /* 0x00008200ff0877ac */ /* 0x000e620008000000 */
[----:B------:R-:W2:Y:S01]  /*05f0*/  LDCU UR12, c[0x0][0x400] ;  /* 0x00008000ff0c77ac */ /* 0x000ea20008000800 */
[----:B------:R-:W0:Y:S01]  /*0600*/  LDCU.64 UR14, c[0x0][0x478] ;  /* 0x00008f00ff0e77ac */ /* 0x000e220008000a00 */
[----:B------:R-:W0:Y:S01]  /*0610*/  LDCU.64 UR10, c[0x0][0x438] ;  /* 0x00008700ff0a77ac */ /* 0x000e220008000a00 */
[----:B---3--:R-:W-:-:S02]  /*0620*/  SHF.L.U32 R2, R12, 0x10, RZ ;  /* 0x000000100c027819 */ /* 0x008fc400000006ff */
[C---:B------:R-:W-:Y:S02]  /*0630*/  SHF.L.U32 R0, R13.reuse, 0x10, RZ ;  /* 0x000000100d007819 */ /* 0x040fe400000006ff */
[----:B------:R-:W-:Y:S01]  /*0640*/  PRMT R36, R12, 0x7632, R36 ;  /* 0x000076320c247816 */ /* 0x000fe20000000024 */
[----:B------:R3:W-:Y:S01]  /*0650*/  STL [R1+0x64], R2 ;  /* 0x0000640201007387 */ /* 0x0007e20000100800 */
[----:B------:R-:W-:Y:S02]  /*0660*/  PRMT R37, R13, 0x7632, R37 ;  /* 0x000076320d257816 */ /* 0x000fe40000000025 */
[----:B------:R-:W-:Y:S02]  /*0670*/  CS2R R12, SRZ ;  /* 0x00000000000c7805 */ /* 0x000fe4000001ff00 */
[----:B------:R-:W-:Y:S01]  /*0680*/  SHF.L.U32 R36, R36, 0x10, RZ ;  /* 0x0000001024247819 */ /* 0x000fe200000006ff */
[----:B------:R1:W-:Y:S01]  /*0690*/  STL [R1+0x5c], R0 ;  /* 0x00005c0001007387 */ /* 0x0003e20000100800 */
[----:B------:R-:W-:-:S02]  /*06a0*/  PRMT R38, R14, 0x7632, R38 ;  /* 0x000076320e267816 */ /* 0x000fc40000000026 */
[----:B------:R-:W-:Y:S02]  /*06b0*/  PRMT R39, R15, 0x7632, R39 ;  /* 0x000076320f277816 */ /* 0x000fe40000000027 */
[----:B------:R-:W-:Y:S02]  /*06c0*/  SHF.L.U32 R51, R37, 0x10, RZ ;  /* 0x0000001025337819 */ /* 0x000fe400000006ff */
[----:B---3--:R-:W-:Y:S02]  /*06d0*/  SHF.L.U32 R2, R14, 0x10, RZ ;  /* 0x000000100e027819 */ /* 0x008fe400000006ff */
[----:B------:R-:W-:Y:S02]  /*06e0*/  SHF.L.U32 R37, R38, 0x10, RZ ;  /* 0x0000001026257819 */ /* 0x000fe400000006ff */
[----:B-1----:R-:W-:Y:S01]  /*06f0*/  SHF.L.U32 R0, R15, 0x10, RZ ;  /* 0x000000100f007819 */ /* 0x002fe200000006ff */
[----:B------:R1:W-:Y:S01]  /*0700*/  STL [R1+0x54], R2 ;  /* 0x0000540201007387 */ /* 0x0003e20000100800 */
[----:B----4-:R-:W-:-:S02]  /*0710*/  PRMT R40, R8, 0x7632, R40 ;  /* 0x0000763208287816 */ /* 0x010fc40000000028 */
[----:B------:R-:W-:Y:S02]  /*0720*/  CS2R R14, SRZ ;  /* 0x00000000000e7805 */ /* 0x000fe4000001ff00 */
[----:B------:R-:W-:Y:S01]  /*0730*/  PRMT R41, R9, 0x7632, R41 ;  /* 0x0000763209297816 */ /* 0x000fe20000000029 */
[----:B------:R3:W-:Y:S01]  /*0740*/  STL [R1+0x4c], R0 ;  /* 0x00004c0001007387 */ /* 0x0007e20000100800 */
[----:B------:R-:W-:Y:S02]  /*0750*/  PRMT R42, R10, 0x7632, R42 ;  /* 0x000076320a2a7816 */ /* 0x000fe4000000002a */
[----:B------:R-:W-:Y:S02]  /*0760*/  SHF.L.U32 R38, R40, 0x10, RZ ;  /* 0x0000001028267819 */ /* 0x000fe400000006ff */
[----:B------:R-:W-:Y:S02]  /*0770*/  PRMT R43, R11, 0x7632, R43 ;  /* 0x000076320b2b7816 */ /* 0x000fe4000000002b */
[----:B-1----:R-:W-:-:S02]  /*0780*/  SHF.L.U32 R2, R8, 0x10, RZ ;  /* 0x0000001008027819 */ /* 0x002fc400000006ff */
[----:B-----5:R-:W-:Y:S02]  /*0790*/  PRMT R44, R4, 0x7632, R44 ;  /* 0x00007632042c7816 */ /* 0x020fe4000000002c */
[----:B---3--:R-:W-:Y:S01]  /*07a0*/  SHF.L.U32 R0, R9, 0x10, RZ ;  /* 0x0000001009007819 */ /* 0x008fe200000006ff */
[----:B------:R1:W-:Y:S01]  /*07b0*/  STL [R1+0x44], R2 ;  /* 0x0000440201007387 */ /* 0x0003e20000100800 */
[----:B------:R-:W-:Y:S02]  /*07c0*/  PRMT R45, R5, 0x7632, R45 ;  /* 0x00007632052d7816 */ /* 0x000fe4000000002d */
[----:B------:R-:W-:Y:S02]  /*07d0*/  CS2R R8, SRZ ;  /* 0x0000000000087805 */ /* 0x000fe4000001ff00 */
[----:B------:R-:W-:Y:S01]  /*07e0*/  PRMT R46, R6, 0x7632, R46 ;  /* 0x00007632062e7816 */ /* 0x000fe2000000002e */
[----:B------:R3:W-:Y:S01]  /*07f0*/  STL [R1+0x3c], R0 ;  /* 0x00003c0001007387 */ /* 0x0007e20000100800 */
[----:B------:R-:W-:-:S02]  /*0800*/  PRMT R47, R7, 0x7632, R47 ;  /* 0x00007632072f7816 */ /* 0x000fc4000000002f */
[----:B------:R-:W-:Y:S02]  /*0810*/  PRMT R48, R248, 0x7632, R48 ;  /* 0x00007632f8307816 */ /* 0x000fe40000000030 */
[C---:B------:R-:W-:Y:S02]  /*0820*/  PRMT R49, R249.reuse, 0x7632, R49 ;  /* 0x00007632f9317816 */ /* 0x040fe40000000031 */
[----:B-1----:R-:W-:Y:S02]  /*0830*/  SHF.L.U32 R2, R10, 0x10, RZ ;  /* 0x000000100a027819 */ /* 0x002fe400000006ff */
[----:B------:R-:W-:Y:S02]  /*0840*/  SHF.L.U32 R252, R249, 0x10, RZ ;  /* 0x00000010f9fc7819 */ /* 0x000fe400000006ff */
[----:B---3--:R-:W-:Y:S01]  /*0850*/  SHF.L.U32 R0, R11, 0x10, RZ ;  /* 0x000000100b007819 */ /* 0x008fe200000006ff */
[----:B------:R1:W-:Y:S01]  /*0860*/  STL [R1+0x34], R2 ;  /* 0x0000340201007387 */ /* 0x0003e20000100800 */
[----:B------:R-:W-:-:S02]  /*0870*/  PRMT R50, R241, 0x7632, R50 ;  /* 0x00007632f1327816 */ /* 0x000fc40000000032 */
[----:B------:R-:W-:Y:S02]  /*0880*/  CS2R R10, SRZ ;  /* 0x00000000000a7805 */ /* 0x000fe4000001ff00 */
[----:B------:R-:W-:Y:S01]  /*0890*/  SHF.L.U32 R244, R241, 0x10, RZ ;  /* 0x00000010f1f47819 */ /* 0x000fe200000006ff */
[----:B------:R3:W-:Y:S01]  /*08a0*/  STL [R1+0x2c], R0 ;  /* 0x00002c0001007387 */ /* 0x0007e20000100800 */
[----:B------:R-:W-:Y:S02]  /*08b0*/  PRMT R249, R250, 0x7632, R249 ;  /* 0x00007632faf97816 */ /* 0x000fe400000000f9 */
[----:B------:R-:W-:Y:S02]  /*08c0*/  PRMT R247, R251, 0x7632, R247 ;  /* 0x00007632fbf77816 */ /* 0x000fe400000000f7 */
[----:B------:R-:W-:Y:S02]  /*08d0*/  PRMT R245, R240, 0x7632, R245 ;  /* 0x00007632f0f57816 */ /* 0x000fe400000000f5 */
[----:B-1----:R-:W-:-:S02]  /*08e0*/  SHF.L.U32 R2, R4, 0x10, RZ ;  /* 0x0000001004027819 */ /* 0x002fc400000006ff */
[----:B------:R-:W-:Y:S02]  /*08f0*/  PRMT R241, R242, 0x7632, R241 ;  /* 0x00007632f2f17816 */ /* 0x000fe400000000f1 */
[----:B---3--:R-:W-:Y:S01]  /*0900*/  SHF.L.U32 R0, R5, 0x10, RZ ;  /* 0x0000001005007819 */ /* 0x008fe200000006ff */
[----:B------:R1:W-:Y:S01]  /*0910*/  STL [R1+0x24], R2 ;  /* 0x0000240201007387 */ /* 0x0003e20000100800 */
[C---:B------:R-:W-:Y:S02]  /*0920*/  PRMT R239, R243.reuse, 0x7632, R239 ;  /* 0x00007632f3ef7816 */ /* 0x040fe400000000ef */
[----:B------:R-:W-:Y:S02]  /*0930*/  CS2R R4, SRZ ;  /* 0x0000000000047805 */ /* 0x000fe4000001ff00 */
[----:B------:R-:W-:Y:S01]  /*0940*/  SHF.L.U32 R246, R240, 0x10, RZ ;  /* 0x00000010f0f67819 */ /* 0x000fe200000006ff */
[----:B------:R3:W-:Y:S01]  /*0950*/  STL [R1+0x1c], R0 ;  /* 0x00001c0001007387 */ /* 0x0007e20000100800 */
[----:B------:R-:W-:-:S02]  /*0960*/  SHF.L.U32 R240, R243, 0x10, RZ ;  /* 0x00000010f3f07819 */ /* 0x000fc400000006ff */
[----:B------:R-:W-:Y:S02]  /*0970*/  SHF.L.U32 R250, R250, 0x10, RZ ;  /* 0x00000010fafa7819 */ /* 0x000fe400000006ff */
[----:B------:R-:W-:Y:S02]  /*0980*/  SHF.L.U32 R242, R242, 0x10, RZ ;  /* 0x00000010f2f27819 */ /* 0x000fe400000006ff */
[----:B-1----:R-:W-:Y:S02]  /*0990*/  SHF.L.U32 R2, R6, 0x10, RZ ;  /* 0x0000001006027819 */ /* 0x002fe400000006ff */
[----:B------:R-:W-:Y:S02]  /*09a0*/  SHF.L.U32 R249, R249, 0x10, RZ ;  /* 0x00000010f9f97819 */ /* 0x000fe400000006ff */
[----:B---3--:R-:W-:Y:S01]  /*09b0*/  SHF.L.U32 R0, R7, 0x10, RZ ;  /* 0x0000001007007819 */ /* 0x008fe200000006ff */
[----:B------:R1:W-:Y:S01]  /*09c0*/  STL [R1+0x14], R2 ;  /* 0x0000140201007387 */ /* 0x0003e20000100800 */
[----:B------:R-:W-:-:S02]  /*09d0*/  CS2R R6, SRZ ;  /* 0x0000000000067805 */ /* 0x000fc4000001ff00 */
[----:B------:R-:W-:Y:S01]  /*09e0*/  SHF.L.U32 R247, R247, 0x10, RZ ;  /* 0x00000010f7f77819 */ /* 0x000fe200000006ff */
[----:B------:R3:W-:Y:S01]  /*09f0*/  STL [R1+0xc], R0 ;  /* 0x00000c0001007387 */ /* 0x0007e20000100800 */
[----:B------:R-:W-:Y:S02]  /*0a00*/  SHF.L.U32 R245, R245, 0x10, RZ ;  /* 0x00000010f5f57819 */ /* 0x000fe400000006ff */
[----:B------:R-:W-:Y:S02]  /*0a10*/  SHF.L.U32 R243, R50, 0x10, RZ ;  /* 0x0000001032f37819 */ /* 0x000fe400000006ff */
[----:B------:R-:W-:Y:S02]  /*0a20*/  SHF.L.U32 R241, R241, 0x10, RZ ;  /* 0x00000010f1f17819 */ /* 0x000fe400000006ff */
[----:B-1----:R-:W-:Y:S02]  /*0a30*/  CS2R R2, SRZ ;  /* 0x0000000000027805 */ /* 0x002fe4000001ff00 */
[----:B------:R-:W-:-:S02]  /*0a40*/  SHF.L.U32 R239, R239, 0x10, RZ ;  /* 0x00000010efef7819 */ /* 0x000fc400000006ff */
[----:B---3--:R-:W-:Y:S02]  /*0a50*/  SHF.L.U32 R0, R248, 0x10, RZ ;  /* 0x00000010f8007819 */ /* 0x008fe400000006ff */
[----:B------:R-:W-:Y:S02]  /*0a60*/  SHF.L.U32 R248, R251, 0x10, RZ ;  /* 0x00000010fbf87819 */ /* 0x000fe400000006ff */
[----:B------:R-:W-:Y:S01]  /*0a70*/  SHF.L.U32 R251, R49, 0x10, RZ ;  /* 0x0000001031fb7819 */ /* 0x000fe200000006ff */
[----:B------:R1:W-:Y:S04]  /*0a80*/  STL [R1+0x4], R0 ;  /* 0x0000040001007387 */ /* 0x0003e80000100800 */
[----:B------:R3:W-:Y:S04]  /*0a90*/  STL [R1+0x60], R36 ;  /* 0x0000602401007387 */ /* 0x0007e80000100800 */
[----:B------:R-:W-:Y:S01]  /*0aa0*/  STL [R1+0x58], R51 ;  /* 0x0000583301007387 */ /* 0x000fe20000100800 */
[----:B-1----:R-:W-:-:S03]  /*0ab0*/  MOV R0, UR4 ;  /* 0x0000000400007c02 */ /* 0x002fc60008000f00 */
[----:B------:R1:W-:Y:S01]  /*0ac0*/  STL [R1+0x50], R37 ;  /* 0x0000502501007387 */ /* 0x0003e20000100800 */
[----:B---3--:R-:W-:-:S05]  /*0ad0*/  SHF.L.U32 R36, R39, 0x10, RZ ;  /* 0x0000001027247819 */ /* 0x008fca00000006ff */
[----:B------:R3:W-:Y:S01]  /*0ae0*/  STL [R1+0x48], R36 ;  /* 0x0000482401007387 */ /* 0x0007e20000100800 */
[----:B-1----:R-:W-:-:S03]  /*0af0*/  SHF.L.U32 R37, R41, 0x10, RZ ;  /* 0x0000001029257819 */ /* 0x002fc600000006ff */
[----:B------:R1:W-:Y:S04]  /*0b00*/  STL [R1+0x40], R38 ;  /* 0x0000402601007387 */ /* 0x0003e80000100800 */
[----:B------:R4:W-:Y:S01]  /*0b10*/  STL [R1+0x38], R37 ;  /* 0x0000382501007387 */ /* 0x0009e20000100800 */
[----:B---3--:R-:W-:Y:S02]  /*0b20*/  SHF.L.U32 R36, R42, 0x10, RZ ;  /* 0x000000102a247819 */ /* 0x008fe400000006ff */
[----:B-1----:R-:W-:-:S03]  /*0b30*/  SHF.L.U32 R38, R43, 0x10, RZ ;  /* 0x000000102b267819 */ /* 0x002fc600000006ff */
[----:B------:R1:W-:Y:S01]  /*0b40*/  STL [R1+0x30], R36 ;  /* 0x0000302401007387 */ /* 0x0003e20000100800 */
[----:B----4-:R-:W-:-:S03]  /*0b50*/  SHF.L.U32 R37, R44, 0x10, RZ ;  /* 0x000000102c257819 */ /* 0x010fc600000006ff */
[----:B------:R3:W-:Y:S04]  /*0b60*/  STL [R1+0x28], R38 ;  /* 0x0000282601007387 */ /* 0x0007e80000100800 */
[----:B------:R4:W-:Y:S01]  /*0b70*/  STL [R1+0x20], R37 ;  /* 0x0000202501007387 */ /* 0x0009e20000100800 */
[----:B-1----:R-:W-:Y:S02]  /*0b80*/  SHF.L.U32 R36, R45, 0x10, RZ ;  /* 0x000000102d247819 */ /* 0x002fe400000006ff */
[----:B---3--:R-:W-:-:S03]  /*0b90*/  SHF.L.U32 R38, R46, 0x10, RZ ;  /* 0x000000102e267819 */ /* 0x008fc600000006ff */
[----:B------:R1:W-:Y:S01]  /*0ba0*/  STL [R1+0x18], R36 ;  /* 0x0000182401007387 */ /* 0x0003e20000100800 */
[----:B----4-:R-:W-:-:S03]  /*0bb0*/  SHF.L.U32 R37, R47, 0x10, RZ ;  /* 0x000000102f257819 */ /* 0x010fc600000006ff */
[----:B------:R3:W-:Y:S04]  /*0bc0*/  STL [R1+0x10], R38 ;  /* 0x0000102601007387 */ /* 0x0007e80000100800 */
[----:B------:R3:W-:Y:S01]  /*0bd0*/  STL [R1+0x8], R37 ;  /* 0x0000082501007387 */ /* 0x0007e20000100800 */
[----:B-1----:R-:W-:-:S05]  /*0be0*/  SHF.L.U32 R36, R48, 0x10, RZ ;  /* 0x0000001030247819 */ /* 0x002fca00000006ff */
[----:B0-2---:R3:W-:Y:S02]  /*0bf0*/  STL [R1], R36 ;  /* 0x0000002401007387 */ /* 0x0057e40000100800 */
.L_x_5632:
[----:B------:R-:W0:Y:S01]  /*0c00*/  S2R R90, SR_TID.X ;  /* 0x00000000005a7919 */ /* 0x000e220000002100 */
[----:B------:R-:W1:Y:S01]  /*0c10*/  LDC.64 R86, c[0x0][0x3c0] ;  /* 0x0000f000ff567b82 */ /* 0x000e620000000a00 */
[C---:B------:R-:W-:Y:S01]  /*0c20*/  IMAD R88, R0.reuse, UR9, RZ ;  /* 0x0000000900587c24 */ /* 0x040fe2000f8e02ff */
[----:B------:R-:W2:Y:S04]  /*0c30*/  LDL R218, [R1+0x4c] ;  /* 0x00004c0001da7983 */ /* 0x000ea80000100800 */
[----:B------:R-:W-:Y:S01]  /*0c40*/  SHF.R.S32.HI R89, RZ, 0x1f, R88 ;  /* 0x0000001fff597819 */ /* 0x000fe20000011458 */
[----:B------:R-:W4:Y:S01]  /*0c50*/  LDL R217, [R1+0x54] ;  /* 0x0000540001d97983 */ /* 0x000f220000100800 */
[----:B------:R-:W3:Y:S02]  /*0c60*/  @P0 LDC.64 R84, c[0x0][0x3e0] ;  /* 0x0000f800ff540b82 */ /* 0x000ee40000000a00 */
[----:B------:R-:W-:Y:S01]  /*0c70*/  LEA.HI R89, R89, R88, RZ, 0x3 ;  /* 0x0000005859597211 */ /* 0x000fe200078f18ff */
[----:B------:R-:W4:Y:S04]  /*0c80*/  LDL R222, [R1+0x5c] ;  /* 0x00005c0001de7983 */ /* 0x000f280000100800 */
[----:B------:R-:W4:Y:S01]  /*0c90*/  LDL R220, [R1+0x58] ;  /* 0x0000580001dc7983 */ /* 0x000f220000100800 */
[----:B------:R-:W3:Y:S03]  /*0ca0*/  LDC.64 R132, c[0x0][0x3a8] ;  /* 0x0000ea00ff847b82 */ /* 0x000ee60000000a00 */
[----:B------:R-:W4:Y:S04]  /*0cb0*/  LDL R223, [R1+0x64] ;  /* 0x0000640001df7983 */ /* 0x000f280000100800 */
[----:B------:R-:W4:Y:S01]  /*0cc0*/  LDL R221, [R1+0x60] ;  /* 0x0000600001dd7983 */ /* 0x000f220000100800 */
[----:B------:R-:W3:Y:S01]  /*0cd0*/  LDC.64 R176, c[0x0][0x3c8] ;  /* 0x0000f200ffb07b82 */ /* 0x000ee20000000a00 */
[----:B-1----:R-:W-:-:S02]  /*0ce0*/  IMAD.WIDE R86, R0, 0x4, R86 ;  /* 0x0000000400567825 */ /* 0x002fc400078e0256 */
[----:B------:R-:W4:Y:S01]  /*0cf0*/  LDL R209, [R1+0x50] ;  /* 0x0000500001d17983 */ /* 0x000f220000100800 */
[----:B0-----:R-:W-:Y:S01]  /*0d00*/  LEA.HI.SX32 R196, R89, R90, 0x1d ;  /* 0x0000005a59c47211 */ /* 0x001fe200078feaff */
[----:B---3--:R-:W-:Y:S02]  /*0d10*/  @P0 IMAD.WIDE R84, R0, 0x2, R84 ;  /* 0x0000000200540825 */ /* 0x008fe400078e0254 */
[----:B------:R-:W3:Y:S01]  /*0d20*/  LDG.E R202, desc[UR6][R86.64] ;  /* 0x0000000656ca7981 */ /* 0x000ee2000c1e1900 */
[----:B------:R-:W0:Y:S03]  /*0d30*/  LDC.64 R140, c[0x0][0x428] ;  /* 0x00010a00ff8c7b82 */ /* 0x000e260000000a00 */
[----:B------:R1:W4:Y:S01]  /*0d40*/  @P0 LDG.E.U16 R203, desc[UR6][R84.64] ;  /* 0x0000000654cb0981 */ /* 0x000322000c1e1500 */
[----:B------:R-:W-:-:S05]  /*0d50*/  IMAD.WIDE.U32 R92, R196, 0x20, R132 ;  /* 0x00000020c45c7825 */ /* 0x000fca00078e0084 */
[----:B------:R-:W2:Y:S01]  /*0d60*/  LDG.E.128 R84, desc[UR6][R92.64] ;  /* 0x000000065c547981 */ /* 0x000ea2000c1e1d00 */
[----:B------:R-:W-:-:S05]  /*0d70*/  IMAD.WIDE R176, R0, 0x4, R176 ;  /* 0x0000000400b07825 */ /* 0x000fca00078e02b0 */
[----:B------:R-:W4:Y:S04]  /*0d80*/  LDG.E R201, desc[UR6][R176.64] ;  /* 0x00000006b0c97981 */ /* 0x000f28000c1e1900 */
[----:B------:R-:W4:Y:S01]  /*0d90*/  LDG.E.128 R92, desc[UR6][R92.64+0x10] ;  /* 0x000010065c5c7981 */ /* 0x000f22000c1e1d00 */
[----:B0-----:R-:W-:-:S06]  /*0da0*/  IMAD.WIDE.U32 R88, R196, 0x10, R140 ;  /* 0x00000010c4587825 */ /* 0x001fcc00078e008c */
[----:B------:R-:W4:Y:S01]  /*0db0*/  LDG.E.128 R88, desc[UR6][R88.64] ;  /* 0x0000000658587981 */ /* 0x000f22000c1e1d00 */
[----:B------:R-:W-:Y:S02]  /*0dc0*/  IADD3 R200, PT, PT, R196, 0x80, RZ ;  /* 0x00000080c4c87810 */ /* 0x000fe40007ffe0ff */
[----:B------:R-:W-:-:S03]  /*0dd0*/  ISETP.NE.AND P3, PT, RZ, UR8, PT ;  /* 0x00000008ff007c0c */ /* 0x000fc6000bf65270 */
[----:B------:R-:W-:-:S06]  /*0de0*/  IMAD.WIDE.U32 R100, R200, 0x10, R140 ;  /* 0x00000010c8647825 */ /* 0x000fcc00078e008c */
[----:B------:R-:W4:Y:S01]  /*0df0*/  LDG.E.128 R100, desc[UR6][R100.64] ;  /* 0x0000000664647981 */ /* 0x000f22000c1e1d00 */
[----:B---3--:R-:W-:-:S05]  /*0e00*/  FSEL R202, R202, RZ, !P3 ;  /* 0x000000ffcaca7208 */ /* 0x008fca0005800000 */
[----:B--2---:R-:W-:-:S04]  /*0e10*/  FADD.FTZ R87, -R202, R87 ;  /* 0x00000057ca577221 */ /* 0x004fc80000010100 */
[----:B----4-:R-:W-:Y:S02]  /*0e20*/  FMUL.FTZ R212, R201, R87 ;  /* 0x00000057c9d47220 */ /* 0x010fe40000410000 */
[----:B------:R-:W2:Y:S01]  /*0e30*/  LDL R87, [R1+0x44] ;  /* 0x0000440001577983 */ /* 0x000ea20000100800 */
[----:B------:R-:W-:-:S04]  /*0e40*/  ISETP.NE.U32.AND P1, PT, RZ, UR10, PT ;  /* 0x0000000aff007c0c */ /* 0x000fc8000bf25070 */
[----:B------:R-:W-:Y:S02]  /*0e50*/  ISETP.NE.AND.EX P1, PT, RZ, UR11, PT, P1 ;  /* 0x0000000bff007c0c */ /* 0x000fe4000bf25310 */
[C---:B------:R-:W-:Y:S02]  /*0e60*/  IADD3 R204, PT, PT, R196.reuse, 0x100, RZ ;  /* 0x00000100c4cc7810 */ /* 0x040fe40007ffe0ff */
[C---:B------:R-:W-:Y:S02]  /*0e70*/  IADD3 R205, PT, PT, R196.reuse, 0x180, RZ ;  /* 0x00000180c4cd7810 */ /* 0x040fe40007ffe0ff */
[----:B------:R-:W-:Y:S01]  /*0e80*/  IADD3 R206, PT, PT, R196, 0x200, RZ ;  /* 0x00000200c4ce7810 */ /* 0x000fe20007ffe0ff */
[----:B------:R-:W-:-:S04]  /*0e90*/  IMAD.WIDE.U32 R112, R204, 0x10, R140 ;  /* 0x00000010cc707825 */ /* 0x000fc800078e008c */
[----:B------:R-:W-:Y:S02]  /*0ea0*/  FADD.FTZ R214, -R202, R94 ;  /* 0x0000005ecad67221 */ /* 0x000fe40000010100 */
[----:B------:R-:W0:Y:S01]  /*0eb0*/  @P1 LDC.64 R184, c[0x0][0x438] ;  /* 0x00010e00ffb81b82 */ /* 0x000e220000000a00 */
[----:B------:R-:W-:Y:S01]  /*0ec0*/  IMAD.WIDE.U32 R104, R200, 0x20, R132 ;  /* 0x00000020c8687825 */ /* 0x000fe200078e0084 */
[C---:B------:R-:W-:Y:S01]  /*0ed0*/  PRMT R208, R91.reuse, 0x7632, R208 ;  /* 0x000076325bd07816 */ /* 0x040fe200000000d0 */
[----:B------:R-:W3:Y:S05]  /*0ee0*/  LDG.E.128 R112, desc[UR6][R112.64] ;  /* 0x0000000670707981 */ /* 0x000eea000c1e1d00 */
[----:B------:R-:W4:Y:S01]  /*0ef0*/  @P1 LDC.64 R180, c[0x0][0x438] ;  /* 0x00010e00ffb41b82 */ /* 0x000f220000000a00 */
[----:B------:R-:W-:Y:S01]  /*0f00*/  IMAD.WIDE.U32 R116, R204, 0x20, R132 ;  /* 0x00000020cc747825 */ /* 0x000fe200078e0084 */
[----:B------:R-:W-:-:S03]  /*0f10*/  SHF.L.U32 R91, R91, 0x10, RZ ;  /* 0x000000105b5b7819 */ /* 0x000fc600000006ff */
[----:B------:R-:W-:Y:S01]  /*0f20*/  FMUL.FTZ R214, R201, R214 ;  /* 0x000000d6c9d67220 */ /* 0x000fe20000410000 */
[----:B------:R-:W3:Y:S01]  /*0f30*/  LDG.E.128 R96, desc[UR6][R104.64] ;  /* 0x0000000668607981 */ /* 0x000ee2000c1e1d00 */
[----:B------:R-:W-:-:S04]  /*0f40*/  IMAD.WIDE.U32 R124, R205, 0x20, R132 ;  /* 0x00000020cd7c7825 */ /* 0x000fc800078e0084 */
[C---:B-1----:R-:W-:Y:S01]  /*0f50*/  FADD.FTZ R85, -R202.reuse, R85 ;  /* 0x00000055ca557221 */ /* 0x042fe20000010100 */
[----:B------:R-:W-:Y:S01]  /*0f60*/  FADD.FTZ R215, -R202, R92 ;  /* 0x0000005ccad77221 */ /* 0x000fe20000010100 */
[----:B------:R-:W-:Y:S01]  /*0f70*/  PRMT R207, R90, 0x7632, R207 ;  /* 0x000076325acf7816 */ /* 0x000fe200000000cf */
[----:B------:R-:W-:-:S04]  /*0f80*/  IMAD.WIDE.U32 R132, R206, 0x20, R132 ;  /* 0x00000020ce847825 */ /* 0x000fc800078e0084 */
[----:B------:R-:W-:Y:S01]  /*0f90*/  FADD.FTZ R31, R91, R31 ;  /* 0x0000001f5b1f7221 */ /* 0x000fe20000010000 */
[-C--:B------:R-:W-:Y:S01]  /*0fa0*/  FFMA.FTZ R189, R214, R91.reuse, R189 ;  /* 0x0000005bd6bd7223 */ /* 0x080fe200000100bd */
[----:B------:R-:W-:Y:S01]  /*0fb0*/  FMUL.FTZ R218, R218, R91 ;  /* 0x0000005bdada7220 */ /* 0x000fe20000410000 */
[----:B------:R-:W3:Y:S01]  /*0fc0*/  LDG.E.128 R108, desc[UR6][R116.64] ;  /* 0x00000006746c7981 */ /* 0x000ee2000c1e1d00 */
[----:B------:R-:W-:Y:S01]  /*0fd0*/  FADD.FTZ R86, -R202, R86 ;  /* 0x00000056ca567221 */ /* 0x000fe20000010100 */
[----:B------:R-:W-:Y:S01]  /*0fe0*/  SHF.L.U32 R216, R89, 0x10, RZ ;  /* 0x0000001059d87819 */ /* 0x000fe200000006ff */
[----:B------:R-:W1:Y:S01]  /*0ff0*/  @P1 LDC.64 R182, c[0x0][0x438] ;  /* 0x00010e00ffb61b82 */ /* 0x000e620000000a00 */
[----:B------:R-:W3:Y:S01]  /*1000*/  LDG.E.128 R104, desc[UR6][R104.64+0x10] ;  /* 0x0000100668687981 */ /* 0x000ee2000c1e1d00 */
[----:B------:R-:W-:-:S03]  /*1010*/  SHF.L.U32 R90, R90, 0x10, RZ ;  /* 0x000000105a5a7819 */ /* 0x000fc600000006ff */
[----:B------:R-:W3:Y:S01]  /*1020*/  LDG.E.128 R128, desc[UR6][R132.64] ;  /* 0x0000000684807981 */ /* 0x000ee2000c1e1d00 */
[C---:B------:R-:W-:Y:S02]  /*1030*/  FMUL.FTZ R215, R201.reuse, R215 ;  /* 0x000000d7c9d77220 */ /* 0x040fe40000410000 */
[----:B------:R-:W1:Y:S01]  /*1040*/  @P1 LDC.64 R176, c[0x0][0x438] ;  /* 0x00010e00ffb01b82 */ /* 0x000e620000000a00 */
[----:B------:R-:W3:Y:S01]  /*1050*/  LDL R91, [R1+0x24] ;  /* 0x00002400015b7983 */ /* 0x000ee20000100800 */
[----:B------:R-:W-:Y:S01]  /*1060*/  FMUL.FTZ R210, R201, R85 ;  /* 0x00000055c9d27220 */ /* 0x000fe20000410000 */
[----:B------:R-:W-:Y:S02]  /*1070*/  FADD.FTZ R33, R90, R33 ;  /* 0x000000215a217221 */ /* 0x000fe40000010000 */
[----:B------:R-:W3:Y:S01]  /*1080*/  LDL R85, [R1+0x3c] ;  /* 0x00003c0001557983 */ /* 0x000ee20000100800 */
[-C--:B------:R-:W-:Y:S01]  /*1090*/  FFMA.FTZ R191, R215, R90.reuse, R191 ;  /* 0x0000005ad7bf7223 */ /* 0x080fe200000100bf */
[----:B------:R-:W-:Y:S01]  /*10a0*/  FMUL.FTZ R217, R217, R90 ;  /* 0x0000005ad9d97220 */ /* 0x000fe20000410000 */
[----:B------:R-:W1:Y:S01]  /*10b0*/  @P1 LDC.64 R178, c[0x0][0x438] ;  /* 0x00010e00ffb21b82 */ /* 0x000e620000000a00 */
[----:B------:R-:W3:Y:S01]  /*10c0*/  LDG.E.128 R132, desc[UR6][R132.64+0x10] ;  /* 0x0000100684847981 */ /* 0x000ee2000c1e1d00 */
[----:B0-----:R-:W-:-:S03]  /*10d0*/  @P1 IMAD.WIDE.U32 R184, R196, 0x20, R184 ;  /* 0x00000020c4b81825 */ /* 0x001fc600078e00b8 */
[----:B------:R-:W3:Y:S01]  /*10e0*/  LDL R90, [R1+0x1c] ;  /* 0x00001c00015a7983 */ /* 0x000ee20000100800 */
[----:B------:R-:W-:-:S03]  /*10f0*/  IMAD.WIDE.U32 R136, R205, 0x10, R140 ;  /* 0x00000010cd887825 */ /* 0x000fc600078e008c */
[----:B------:R-:W3:Y:S01]  /*1100*/  LDG.E.128 R116, desc[UR6][R116.64+0x10] ;  /* 0x0000100674747981 */ /* 0x000ee2000c1e1d00 */
[----:B----4-:R-:W-:-:S03]  /*1110*/  @P1 IMAD.WIDE.U32 R180, R205, 0x20, R180 ;  /* 0x00000020cdb41825 */ /* 0x010fc600078e00b4 */
[----:B------:R-:W4:Y:S01]  /*1120*/  LDG.E.128 R120, desc[UR6][R124.64] ;  /* 0x000000067c787981 */ /* 0x000f22000c1e1d00 */
[----:B------:R-:W-:Y:S01]  /*1130*/  PRMT R205, R89, 0x7632, R205 ;  /* 0x0000763259cd7816 */ /* 0x000fe200000000cd */
[----:B------:R-:W-:Y:S02]  /*1140*/  FMUL.FTZ R211, R201, R86 ;  /* 0x00000056c9d37220 */ /* 0x000fe40000410000 */
[----:B-----5:R-:W5:Y:S04]  /*1150*/  @P1 LDG.E.128 R36, desc[UR6][R184.64] ;  /* 0x00000006b8241981 */ /* 0x020f68000c1e1d00 */
[----:B------:R0:W5:Y:S04]  /*1160*/  @P1 LDG.E.128 R40, desc[UR6][R184.64+0x10] ;  /* 0x00001006b8281981 */ /* 0x000168000c1e1d00 */
[----:B------:R-:W4:Y:S01]  /*1170*/  LDG.E.128 R124, desc[UR6][R124.64+0x10] ;  /* 0x000010067c7c7981 */ /* 0x000f22000c1e1d00 */
[----:B------:R-:W-:-:S03]  /*1180*/  SHF.L.U32 R205, R205, 0x10, RZ ;  /* 0x00000010cdcd7819 */ /* 0x000fc600000006ff */
[----:B------:R-:W4:Y:S01]  /*1190*/  LDL R86, [R1+0x2c] ;  /* 0x00002c0001567983 */ /* 0x000f220000100800 */
[C---:B0-----:R-:W-:Y:S02]  /*11a0*/  PRMT R185, R100.reuse, 0x7632, R185 ;  /* 0x0000763264b97816 */ /* 0x041fe400000000b9 */
[----:B------:R-:W-:Y:S01]  /*11b0*/  SHF.L.U32 R100, R100, 0x10, RZ ;  /* 0x0000001064647819 */ /* 0x000fe200000006ff */
[----:B------:R-:W-:Y:S01]  /*11c0*/  FADD.FTZ R35, R216, R35 ;  /* 0x00000023d8237221 */ /* 0x000fe20000010000 */
[-C--:B------:R-:W-:Y:S01]  /*11d0*/  FFMA.FTZ R193, R211, R216.reuse, R193 ;  /* 0x000000d8d3c17223 */ /* 0x080fe200000100c1 */
[----:B------:R-:W-:Y:S01]  /*11e0*/  FMUL.FTZ R216, R222, R216 ;  /* 0x000000d8ded87220 */ /* 0x000fe20000410000 */
[-C--:B------:R-:W-:Y:S01]  /*11f0*/  FFMA.FTZ R192, R212, R205.reuse, R192 ;  /* 0x000000cdd4c07223 */ /* 0x080fe200000100c0 */
[----:B------:R-:W-:Y:S01]  /*1200*/  FADD.FTZ R34, R205, R34 ;  /* 0x00000022cd227221 */ /* 0x000fe20000010000 */
[----:B------:R-:W-:Y:S01]  /*1210*/  FMUL.FTZ R222, R220, R205 ;  /* 0x000000cddcde7220 */ /* 0x000fe20000410000 */
[----:B------:R-:W-:-:S04]  /*1220*/  IMAD.WIDE.U32 R140, R206, 0x10, R140 ;  /* 0x00000010ce8c7825 */ /* 0x000fc800078e008c */
[----:B------:R-:W-:Y:S01]  /*1230*/  FADD.FTZ R84, -R202, R84 ;  /* 0x00000054ca547221 */ /* 0x000fe20000010100 */
[----:B------:R-:W-:Y:S01]  /*1240*/  SHF.L.U32 R213, R88, 0x10, RZ ;  /* 0x0000001058d57819 */ /* 0x000fe200000006ff */
[----:B------:R-:W-:Y:S01]  /*1250*/  FADD.FTZ R219, -R202, R93 ;  /* 0x0000005dcadb7221 */ /* 0x000fe20000010100 */
[----:B-1----:R-:W-:Y:S01]  /*1260*/  @P1 IMAD.WIDE.U32 R182, R206, 0x20, R182 ;  /* 0x00000020ceb61825 */ /* 0x002fe200078e00b6 */
[----:B------:R-:W5:Y:S01]  /*1270*/  @P1 LDG.E.128 R60, desc[UR6][R180.64] ;  /* 0x00000006b43c1981 */ /* 0x000f62000c1e1d00 */
[----:B------:R-:W-:Y:S02]  /*1280*/  SHF.L.U32 R207, R207, 0x10, RZ ;  /* 0x00000010cfcf7819 */ /* 0x000fe400000006ff */
[----:B------:R-:W-:Y:S01]  /*1290*/  @P1 IMAD.WIDE.U32 R176, R200, 0x20, R176 ;  /* 0x00000020c8b01825 */ /* 0x000fe200078e00b0 */
[----:B------:R3:W5:Y:S03]  /*12a0*/  @P1 LDG.E.128 R64, desc[UR6][R180.64+0x10] ;  /* 0x00001006b4401981 */ /* 0x000766000c1e1d00 */
[----:B------:R-:W-:Y:S01]  /*12b0*/  @P1 IMAD.WIDE.U32 R178, R204, 0x20, R178 ;  /* 0x00000020ccb21825 */ /* 0x000fe200078e00b2 */
[----:B------:R-:W4:Y:S03]  /*12c0*/  LDG.E.128 R136, desc[UR6][R136.64] ;  /* 0x0000000688887981 */ /* 0x000f26000c1e1d00 */
[----:B--2---:R-:W-:Y:S01]  /*12d0*/  FMUL.FTZ R205, R87, R100 ;  /* 0x0000006457cd7220 */ /* 0x004fe20000410000 */
[----:B------:R-:W-:Y:S01]  /*12e0*/  PRMT R206, R88, 0x7632, R206 ;  /* 0x0000763258ce7816 */ /* 0x000fe200000000ce */
[----:B------:R-:W2:Y:S01]  /*12f0*/  LDL R87, [R1+0x14] ;  /* 0x0000140001577983 */ /* 0x000ea20000100800 */
[----:B------:R-:W-:-:S02]  /*1300*/  FMUL.FTZ R92, R201, R84 ;  /* 0x00000054c95c7220 */ /* 0x000fc40000410000 */
[----:B------:R-:W-:Y:S01]  /*1310*/  SHF.L.U32 R206, R206, 0x10, RZ ;  /* 0x00000010cece7819 */ /* 0x000fe200000006ff */
[----:B------:R-:W2:Y:S01]  /*1320*/  LDL R84, [R1+0x48] ;  /* 0x0000480001547983 */ /* 0x000ea20000100800 */
[----:B------:R-:W-:Y:S01]  /*1330*/  FMUL.FTZ R219, R201, R219 ;  /* 0x000000dbc9db7220 */ /* 0x000fe20000410000 */
[----:B------:R-:W-:Y:S01]  /*1340*/  MOV R200, 0x3f800000 ;  /* 0x3f80000000c87802 */ /* 0x000fe20000000f00 */
[----:B------:R-:W-:Y:S01]  /*1350*/  FADD.FTZ R145, R213, R145 ;  /* 0x00000091d5917221 */ /* 0x000fe20000010000 */
[-C--:B------:R-:W-:Y:S01]  /*1360*/  FFMA.FTZ R195, R92, R213.reuse, R195 ;  /* 0x000000d55cc37223 */ /* 0x080fe200000100c3 */
[----:B------:R-:W-:Y:S01]  /*1370*/  @P0 SHF.L.U32 R200, R203, 0x10, RZ ;  /* 0x00000010cbc80819 */ /* 0x000fe200000006ff */
[----:B------:R-:W-:Y:S01]  /*1380*/  FMUL.FTZ R213, R223, R213 ;  /* 0x000000d5dfd57220 */ /* 0x000fe20000410000 */
[----:B------:R-:W-:Y:S01]  /*1390*/  FMUL.FTZ R223, R221, R206 ;  /* 0x000000cedddf7220 */ /* 0x000fe20000410000 */
[----:B------:R-:W-:Y:S01]  /*13a0*/  SHF.L.U32 R204, R101, 0x10, RZ ;  /* 0x0000001065cc7819 */ /* 0x000fe200000006ff */
[----:B------:R-:W-:Y:S01]  /*13b0*/  FADD.FTZ R32, R207, R32 ;  /* 0x00000020cf207221 */ /* 0x000fe20000010000 */
[-C--:B------:R-:W-:Y:S01]  /*13c0*/  FFMA.FTZ R190, R219, R207.reuse, R190 ;  /* 0x000000cfdbbe7223 */ /* 0x080fe200000100be */
[----:B------:R-:W-:Y:S01]  /*13d0*/  FMUL.FTZ R221, R209, R207 ;  /* 0x000000cfd1dd7220 */ /* 0x000fe20000410000 */
[----:B------:R-:W2:Y:S01]  /*13e0*/  LDG.E.128 R140, desc[UR6][R140.64] ;  /* 0x000000068c8c7981 */ /* 0x000ea2000c1e1d00 */
[----:B---3--:R-:W-:Y:S01]  /*13f0*/  SHF.L.U32 R181, R112, 0x10, RZ ;  /* 0x0000001070b57819 */ /* 0x008fe200000006ff */
[----:B------:R-:W-:Y:S01]  /*1400*/  FADD.FTZ R27, R204, R27 ;  /* 0x0000001bcc1b7221 */ /* 0x000fe20000010000 */
[----:B------:R-:W-:Y:S01]  /*1410*/  SHF.L.U32 R226, R113, 0x10, RZ ;  /* 0x0000001071e27819 */ /* 0x000fe200000006ff */
[----:B------:R-:W5:Y:S01]  /*1420*/  @P1 LDG.E.128 R52, desc[UR6][R178.64] ;  /* 0x00000006b2341981 */ /* 0x000f62000c1e1d00 */
[----:B------:R-:W-:-:S03]  /*1430*/  FADD.FTZ R98, -R202, R98 ;  /* 0x00000062ca627221 */ /* 0x000fc60000010100 */
[----:B------:R0:W5:Y:S01]  /*1440*/  @P1 LDG.E.128 R56, desc[UR6][R178.64+0x10] ;  /* 0x00001006b2381981 */ /* 0x000162000c1e1d00 */
[----:B------:R-:W-:-:S03]  /*1450*/  FMUL.FTZ R207, R201, R98 ;  /* 0x00000062c9cf7220 */ /* 0x000fc60000410000 */
[----:B------:R-:W5:Y:S01]  /*1460*/  @P1 LDG.E.128 R44, desc[UR6][R176.64] ;  /* 0x00000006b02c1981 */ /* 0x000f62000c1e1d00 */
[C---:B------:R-:W-:Y:S01]  /*1470*/  PRMT R238, R103.reuse, 0x7632, R238 ;  /* 0x0000763267ee7816 */ /* 0x040fe200000000ee */
[C---:B------:R-:W-:Y:S01]  /*1480*/  FADD.FTZ R95, -R202.reuse, R95 ;  /* 0x0000005fca5f7221 */ /* 0x040fe20000010100 */
[----:B------:R-:W-:Y:S01]  /*1490*/  SHF.L.U32 R184, R103, 0x10, RZ ;  /* 0x0000001067b87819 */ /* 0x000fe200000006ff */
[----:B------:R1:W5:Y:S01]  /*14a0*/  @P1 LDG.E.128 R48, desc[UR6][R176.64+0x10] ;  /* 0x00001006b0301981 */ /* 0x000362000c1e1d00 */
        /* <DEDUP_REMOVED lines=8> */
[----:B------:R-:W-:Y:S01]  /*1530*/  FMUL.FTZ R131, R91, R181 ;  /* 0x000000b55b837220 */ /* 0x000fe20000410000 */
[----:B------:R-:W-:Y:S01]  /*1540*/  FADD.FTZ R110, -R202, R110 ;  /* 0x0000006eca6e7221 */ /* 0x000fe20000010100 */
[----:B------:R-:W3:Y:S01]  /*1550*/  LDL R91, [R1+0x40] ;  /* 0x00004000015b7983 */ /* 0x000ee20000100800 */
[-C--:B------:R-:W-:Y:S01]  /*1560*/  FFMA.FTZ R175, R207, R204.reuse, R175 ;  /* 0x000000cccfaf7223 */ /* 0x080fe200000100af */
[----:B------:R-:W-:-:S02]  /*1570*/  FMUL.FTZ R204, R85, R204 ;  /* 0x000000cc55cc7220 */ /* 0x000fc40000410000 */
[----:B------:R-:W3:Y:S01]  /*1580*/  LDL R85, [R1+0xc] ;  /* 0x00000c0001557983 */ /* 0x000ee20000100800 */
[C---:B0-----:R-:W-:Y:S01]  /*1590*/  FADD.FTZ R178, -R202.reuse, R106 ;  /* 0x0000006acab27221 */ /* 0x041fe20000010100 */
[C---:B------:R-:W-:Y:S01]  /*15a0*/  FADD.FTZ R105, -R202.reuse, R132 ;  /* 0x00000084ca697221 */ /* 0x040fe20000010100 */
[----:B------:R-:W-:Y:S01]  /*15b0*/  PRMT R88, R101, 0x7632, R88 ;  /* 0x0000763265587816 */ /* 0x000fe20000000058 */
[C---:B-1----:R-:W-:Y:S01]  /*15c0*/  FADD.FTZ R176, -R202.reuse, R108 ;  /* 0x0000006ccab07221 */ /* 0x042fe20000010100 */
[----:B------:R-:W-:Y:S01]  /*15d0*/  FADD.FTZ R93, -R202, R128 ;  /* 0x00000080ca5d7221 */ /* 0x000fe20000010100 */
[----:B------:R-:W-:Y:S01]  /*15e0*/  FMUL.FTZ R132, R90, R226 ;  /* 0x000000e25a847220 */ /* 0x000fe20000410000 */
[C---:B------:R-:W-:Y:S01]  /*15f0*/  FADD.FTZ R177, -R202.reuse, R111 ;  /* 0x0000006fcab17221 */ /* 0x040fe20000010100 */
[----:B------:R-:W3:Y:S01]  /*1600*/  LDL R90, [R1+0x38] ;  /* 0x00003800015a7983 */ /* 0x000ee20000100800 */
[C---:B------:R-:W-:Y:S01]  /*1610*/  FADD.FTZ R228, -R202.reuse, R116 ;  /* 0x00000074cae47221 */ /* 0x040fe20000010100 */
[C---:B------:R-:W-:Y:S01]  /*1620*/  FADD.FTZ R229, -R202.reuse, R118 ;  /* 0x00000076cae57221 */ /* 0x040fe20000010100 */
[C---:B------:R-:W-:Y:S01]  /*1630*/  FADD.FTZ R117, -R202.reuse, R117 ;  /* 0x00000075ca757221 */ /* 0x040fe20000010100 */
[C---:B------:R-:W-:Y:S01]  /*1640*/  FADD.FTZ R119, -R202.reuse, R119 ;  /* 0x00000077ca777221 */ /* 0x040fe20000010100 */
[C---:B----4-:R-:W-:Y:S01]  /*1650*/  FADD.FTZ R118, -R202.reuse, R121 ;  /* 0x00000079ca767221 */ /* 0x050fe20000010100 */
        /* <DEDUP_REMOVED lines=8> */
[----:B------:R-:W5:Y:S01]  /*16e0*/  @P1 LDG.E.128 R68, desc[UR6][R182.64] ;  /* 0x00000006b6441981 */ /* 0x000f62000c1e1d00 */
[C---:B------:R-:W-:Y:S01]  /*16f0*/  FADD.FTZ R124, -R202.reuse, R124 ;  /* 0x0000007cca7c7221 */ /* 0x040fe20000010100 */
[C---:B------:R-:W-:Y:S01]  /*1700*/  FADD.FTZ R121, -R202.reuse, R125 ;  /* 0x0000007dca797221 */ /* 0x040fe20000010100 */
[C---:B------:R-:W-:Y:S01]  /*1710*/  FADD.FTZ R111, -R202.reuse, R126 ;  /* 0x0000007eca6f7221 */ /* 0x040fe20000010100 */
[----:B------:R-:W-:Y:S01]  /*1720*/  FADD.FTZ R122, -R202, R127 ;  /* 0x0000007fca7a7221 */ /* 0x000fe20000010100 */
[----:B------:R-:W-:Y:S01]  /*1730*/  FMUL.FTZ R202, R201, R178 ;  /* 0x000000b2c9ca7220 */ /* 0x000fe20000410000 */
[----:B------:R0:W5:Y:S01]  /*1740*/  @P1 LDG.E.128 R72, desc[UR6][R182.64+0x10] ;  /* 0x00001006b6481981 */ /* 0x000162000c1e1d00 */
[----:B------:R-:W-:Y:S01]  /*1750*/  FADD.FTZ R23, R184, R23 ;  /* 0x00000017b8177221 */ /* 0x000fe20000010000 */
[----:B------:R-:W-:Y:S01]  /*1760*/  PRMT R180, R113, 0x7632, R180 ;  /* 0x0000763271b47816 */ /* 0x000fe200000000b4 */
[-C--:B------:R-:W-:Y:S01]  /*1770*/  FFMA.FTZ R171, R202, R184.reuse, R171 ;  /* 0x000000b8caab7223 */ /* 0x080fe200000100ab */
[----:B------:R-:W-:Y:S01]  /*1780*/  FMUL.FTZ R184, R86, R184 ;  /* 0x000000b856b87220 */ /* 0x000fe20000410000 */
[C---:B------:R-:W-:Y:S01]  /*1790*/  PRMT R113, R114.reuse, 0x7632, R113 ;  /* 0x0000763272717816 */ /* 0x040fe20000000071 */
[----:B------:R-:W4:Y:S01]  /*17a0*/  LDL R86, [R1+0x4] ;  /* 0x0000040001567983 */ /* 0x000f220000100800 */
[----:B------:R-:W-:Y:S01]  /*17b0*/  SHF.L.U32 R114, R114, 0x10, RZ ;  /* 0x0000001072727819 */ /* 0x000fe200000006ff */
[----:B0-----:R-:W-:-:S02]  /*17c0*/  FMUL.FTZ R183, R201, R89 ;  /* 0x00000059c9b77220 */ /* 0x001fc40000410000 */
[----:B------:R-:W4:Y:S02]  /*17d0*/  LDL R89, [R1+0x30] ;  /* 0x0000300001597983 */ /* 0x000f240000100800 */
[----:B--2---:R-:W-:Y:S02]  /*17e0*/  FMUL.FTZ R135, R87, R114 ;  /* 0x0000007257877220 */ /* 0x004fe40000410000 */
[----:B------:R-:W2:Y:S01]  /*17f0*/  LDL R87, [R1+0x28] ;  /* 0x0000280001577983 */ /* 0x000ea20000100800 */
[----:B------:R-:W-:-:S03]  /*1800*/  FMUL.FTZ R224, R201, R95 ;  /* 0x0000005fc9e07220 */ /* 0x000fc60000410000 */
[----:B------:R-:W2:Y:S01]  /*1810*/  LDL R95, [R1+0x34] ;  /* 0x00003400015f7983 */ /* 0x000ea20000100800 */
[----:B------:R-:W-:Y:S01]  /*1820*/  SHF.L.U32 R208, R208, 0x10, RZ ;  /* 0x00000010d0d07819 */ /* 0x000fe200000006ff */
[----:B------:R-:W-:-:S04]  /*1830*/  FMUL.FTZ R127, R201, R176 ;  /* 0x000000b0c97f7220 */ /* 0x000fc80000410000 */
[----:B------:R-:W-:Y:S01]  /*1840*/  FMUL.FTZ R220, R84, R208 ;  /* 0x000000d054dc7220 */ /* 0x000fe20000410000 */
[----:B------:R-:W-:Y:S01]  /*1850*/  SHF.L.U32 R84, R185, 0x10, RZ ;  /* 0x00000010b9547819 */ /* 0x000fe200000006ff */
[----:B------:R-:W-:Y:S01]  /*1860*/  FADD.FTZ R21, R181, R21 ;  /* 0x00000015b5157221 */ /* 0x000fe20000010000 */
[----:B------:R-:W-:Y:S01]  /*1870*/  PRMT R179, R112, 0x7632, R179 ;  /* 0x0000763270b37816 */ /* 0x000fe200000000b3 */
[----:B------:R-:W-:Y:S01]  /*1880*/  FFMA.FTZ R169, R127, R181, R169 ;  /* 0x000000b57fa97223 */ /* 0x000fe200000100a9 */
[C---:B------:R-:W-:Y:S02]  /*1890*/  PRMT R112, R115.reuse, 0x7632, R112 ;  /* 0x0000763273707816 */ /* 0x040fe40000000070 */
[----:B------:R-:W-:Y:S02]  /*18a0*/  SHF.L.U32 R115, R115, 0x10, RZ ;  /* 0x0000001073737819 */ /* 0x000fe400000006ff */
[----:B------:R-:W-:Y:S02]  /*18b0*/  SHF.L.U32 R88, R88, 0x10, RZ ;  /* 0x0000001058587819 */ /* 0x000fe400000006ff */
[----:B------:R-:W-:-:S02]  /*18c0*/  PRMT R233, R136, 0x7632, R233 ;  /* 0x0000763288e97816 */ /* 0x000fc400000000e9 */
[----:B------:R-:W-:Y:S02]  /*18d0*/  SHF.L.U32 R235, R136, 0x10, RZ ;  /* 0x0000001088eb7819 */ /* 0x000fe400000006ff */
[C---:B------:R-:W-:Y:S02]  /*18e0*/  PRMT R125, R140.reuse, 0x7632, R125 ;  /* 0x000076328c7d7816 */ /* 0x040fe4000000007d */
[----:B------:R-:W-:Y:S02]  /*18f0*/  SHF.L.U32 R225, R140, 0x10, RZ ;  /* 0x000000108ce17819 */ /* 0x000fe400000006ff */
[----:B------:R-:W-:Y:S02]  /*1900*/  PRMT R237, R102, 0x7632, R237 ;  /* 0x0000763266ed7816 */ /* 0x000fe400000000ed */
[----:B------:R-:W-:Y:S01]  /*1910*/  SHF.L.U32 R140, R180, 0x10, RZ ;  /* 0x00000010b48c7819 */ /* 0x000fe200000006ff */
[----:B------:R-:W-:Y:S01]  /*1920*/  FMUL.FTZ R134, R201, R229 ;  /* 0x000000e5c9867220 */ /* 0x000fe20000410000 */
[----:B------:R-:W-:-:S02]  /*1930*/  SHF.L.U32 R237, R237, 0x10, RZ ;  /* 0x00000010eded7819 */ /* 0x000fc400000006ff */
[----:B------:R-:W-:Y:S01]  /*1940*/  PRMT R230, R139, 0x7632, R230 ;  /* 0x000076328be67816 */ /* 0x000fe200000000e6 */
[----:B---3--:R-:W-:Y:S02]  /*1950*/  FMUL.FTZ R181, R91, R84 ;  /* 0x000000545bb57220 */ /* 0x008fe40000410000 */
[----:B------:R-:W3:Y:S01]  /*1960*/  LDL R91, [R1+0x20] ;  /* 0x00002000015b7983 */ /* 0x000ee20000100800 */
[----:B------:R-:W-:Y:S01]  /*1970*/  FMUL.FTZ R136, R85, R115 ;  /* 0x0000007355887220 */ /* 0x000fe20000410000 */
[----:B------:R-:W-:-:S04]  /*1980*/  FADD.FTZ R85, RZ, R213 ;  /* 0x000000d5ff557221 */ /* 0x000fc80000010000 */
[----:B------:R-:W-:Y:S01]  /*1990*/  FADD.FTZ R85, R223, R85 ;  /* 0x00000055df557221 */ /* 0x000fe20000010000 */
[----:B------:R-:W-:Y:S02]  /*19a0*/  FMUL.FTZ R180, R90, R88 ;  /* 0x000000585ab47220 */ /* 0x000fe40000410000 */
[----:B------:R-:W3:Y:S01]  /*19b0*/  LDL R90, [R1+0x18] ;  /* 0x00001800015a7983 */ /* 0x000ee20000100800 */
[----:B------:R-:W-:Y:S01]  /*19c0*/  SHF.L.U32 R126, R139, 0x10, RZ ;  /* 0x000000108b7e7819 */ /* 0x000fe200000006ff */
[----:B------:R-:W-:Y:S01]  /*19d0*/  FADD.FTZ R85, R216, R85 ;  /* 0x00000055d8557221 */ /* 0x000fe20000010000 */
[----:B------:R-:W-:Y:S01]  /*19e0*/  SHF.L.U32 R139, R179, 0x10, RZ ;  /* 0x00000010b38b7819 */ /* 0x000fe200000006ff */
[----:B------:R-:W-:Y:S01]  /*19f0*/  FADD.FTZ R15, R115, R15 ;  /* 0x0000000f730f7221 */ /* 0x000fe20000010000 */
[----:B------:R-:W-:Y:S01]  /*1a00*/  FFMA.FTZ R163, R134, R115, R163 ;  /* 0x0000007386a37223 */ /* 0x000fe200000100a3 */
[----:B------:R-:W-:Y:S01]  /*1a10*/  SHF.L.U32 R238, R238, 0x10, RZ ;  /* 0x00000010eeee7819 */ /* 0x000fe200000006ff */
[----:B------:R-:W-:Y:S01]  /*1a20*/  FADD.FTZ R30, R208, R30 ;  /* 0x0000001ed01e7221 */ /* 0x000fe20000010000 */
[----:B------:R-:W-:Y:S01]  /*1a30*/  FFMA.FTZ R188, R224, R208, R188 ;  /* 0x000000d0e0bc7223 */ /* 0x000fe200000100bc */
[----:B------:R-:W-:Y:S01]  /*1a40*/  FMUL.FTZ R208, R201, R97 ;  /* 0x00000061c9d07220 */ /* 0x000fe20000410000 */
[----:B------:R-:W-:-:S03]  /*1a50*/  FADD.FTZ R28, R84, R28 ;  /* 0x0000001c541c7221 */ /* 0x000fc60000010000 */
[----:B------:R-:W-:Y:S01]  /*1a60*/  FFMA.FTZ R186, R208, R84, R186 ;  /* 0x00000054d0ba7223 */ /* 0x000fe200000100ba */
[----:B----4-:R-:W-:Y:S01]  /*1a70*/  FMUL.FTZ R115, R86, R235 ;  /* 0x000000eb56737220 */ /* 0x010fe20000410000 */
[----:B------:R-:W-:Y:S01]  /*1a80*/  FADD.FTZ R86, R222, R85 ;  /* 0x00000055de567221 */ /* 0x000fe20000010000 */
[----:B------:R-:W-:Y:S02]  /*1a90*/  FMUL.FTZ R179, R89, R237 ;  /* 0x000000ed59b37220 */ /* 0x000fe40000410000 */
[----:B------:R-:W4:Y:S01]  /*1aa0*/  LDL R89, [R1+0x10] ;  /* 0x0000100001597983 */ /* 0x000f220000100800 */
[----:B------:R-:W-:Y:S01]  /*1ab0*/  FADD.FTZ R85, R217, R86 ;  /* 0x00000056d9557221 */ /* 0x000fe20000010000 */
[----:B------:R-:W-:-:S04]  /*1ac0*/  FFMA.FTZ R86, R92, R213, RZ ;  /* 0x000000d55c567223 */ /* 0x000fc800000100ff */
[----:B------:R-:W-:-:S04]  /*1ad0*/  FFMA.FTZ R86, R210, R223, R86 ;  /* 0x000000dfd2567223 */ /* 0x000fc80000010056 */
[----:B------:R-:W-:Y:S02]  /*1ae0*/  FFMA.FTZ R84, R211, R216, R86 ;  /* 0x000000d8d3547223 */ /* 0x000fe40000010056 */
[----:B------:R-:W4:Y:S01]  /*1af0*/  LDL R86, [R1] ;  /* 0x0000000001567983 */ /* 0x000f220000100800 */
[----:B--2---:R-:W-:-:S03]  /*1b00*/  FMUL.FTZ R178, R87, R238 ;  /* 0x000000ee57b27220 */ /* 0x004fc60000410000 */
[----:B------:R-:W2:Y:S01]  /*1b10*/  LDL R87, [R1+0x8] ;  /* 0x0000080001577983 */ /* 0x000ea20000100800 */
[----:B------:R-:W-:-:S04]  /*1b20*/  FADD.FTZ R85, R221, R85 ;  /* 0x00000055dd557221 */ /* 0x000fc80000010000 */
[----:B------:R-:W-:-:S04]  /*1b30*/  FADD.FTZ R85, R218, R85 ;  /* 0x00000055da557221 */ /* 0x000fc80000010000 */
[----:B------:R-:W-:Y:S01]  /*1b40*/  FADD.FTZ R85, R220, R85 ;  /* 0x00000055dc557221 */ /* 0x000fe20000010000 */
[----:B------:R-:W-:-:S03]  /*1b50*/  FFMA.FTZ R84, R212, R222, R84 ;  /* 0x000000ded4547223 */ /* 0x000fc60000010054 */
[----:B------:R-:W-:Y:S01]  /*1b60*/  FADD.FTZ R85, R205, R85 ;  /* 0x00000055cd557221 */ /* 0x000fe20000010000 */
[----:B------:R-:W-:-:S03]  /*1b70*/  SHF.L.U32 R102, R102, 0x10, RZ ;  /* 0x0000001066667819 */ /* 0x000fc600000006ff */
[----:B------:R-:W-:Y:S01]  /*1b80*/  FADD.FTZ R85, R181, R85 ;  /* 0x00000055b5557221 */ /* 0x000fe20000010000 */
[----:B------:R-:W-:-:S03]  /*1b90*/  FFMA.FTZ R84, R215, R217, R84 ;  /* 0x000000d9d7547223 */ /* 0x000fc60000010054 */
[----:B------:R-:W-:Y:S01]  /*1ba0*/  FADD.FTZ R85, R204, R85 ;  /* 0x00000055cc557221 */ /* 0x000fe20000010000 */
[----:B------:R-:W-:Y:S01]  /*1bb0*/  FFMA.FTZ R84, R219, R221, R84 ;  /* 0x000000dddb547223 */ /* 0x000fe20000010054 */
[----:B------:R-:W-:Y:S02]  /*1bc0*/  FMUL.FTZ R185, R95, R102 ;  /* 0x000000665fb97220 */ /* 0x000fe40000410000 */
[----:B------:R-:W-:Y:S01]  /*1bd0*/  FADD.FTZ R85, R180, R85 ;  /* 0x00000055b4557221 */ /* 0x000fe20000010000 */
[----:B------:R-:W-:-:S03]  /*1be0*/  FFMA.FTZ R84, R214, R218, R84 ;  /* 0x000000dad6547223 */ /* 0x000fc60000010054 */
[----:B------:R-:W-:Y:S01]  /*1bf0*/  FADD.FTZ R85, R185, R85 ;  /* 0x00000055b9557221 */ /* 0x000fe20000010000 */
[----:B------:R-:W-:Y:S01]  /*1c00*/  FMUL.FTZ R209, R201, R96 ;  /* 0x00000060c9d17220 */ /* 0x000fe20000410000 */
[----:B------:R-:W-:Y:S02]  /*1c10*/  FFMA.FTZ R84, R224, R220, R84 ;  /* 0x000000dce0547223 */ /* 0x000fe40000010054 */
[----:B------:R-:W-:Y:S02]  /*1c20*/  FADD.FTZ R85, R179, R85 ;  /* 0x00000055b3557221 */ /* 0x000fe40000010000 */
[----:B------:R-:W-:Y:S02]  /*1c30*/  FFMA.FTZ R84, R209, R205, R84 ;  /* 0x000000cdd1547223 */ /* 0x000fe40000010054 */
[----:B------:R-:W-:Y:S01]  /*1c40*/  FADD.FTZ R85, R184, R85 ;  /* 0x00000055b8557221 */ /* 0x000fe20000010000 */
[----:B------:R-:W-:Y:S01]  /*1c50*/  FMUL.FTZ R128, R201, R109 ;  /* 0x0000006dc9807220 */ /* 0x000fe20000410000 */
[----:B------:R-:W-:-:S02]  /*1c60*/  FFMA.FTZ R84, R208, R181, R84 ;  /* 0x000000b5d0547223 */ /* 0x000fc40000010054 */
[----:B------:R-:W-:Y:S01]  /*1c70*/  FADD.FTZ R85, R178, R85 ;  /* 0x00000055b2557221 */ /* 0x000fe20000010000 */
[----:B------:R-:W-:Y:S01]  /*1c80*/  FFMA.FTZ R194, R210, R206, R194 ;  /* 0x000000ced2c27223 */ /* 0x000fe200000100c2 */
[----:B------:R-:W-:Y:S01]  /*1c90*/  FADD.FTZ R144, R206, R144 ;  /* 0x00000090ce907221 */ /* 0x000fe20000010000 */
[----:B------:R-:W-:Y:S01]  /*1ca0*/  FMUL.FTZ R206, R201, R99 ;  /* 0x00000063c9ce7220 */ /* 0x000fe20000410000 */
[-C--:B------:R-:W-:Y:S01]  /*1cb0*/  FFMA.FTZ R168, R128, R139.reuse, R168 ;  /* 0x0000008b80a87223 */ /* 0x080fe200000100a8 */
[----:B------:R-:W-:Y:S01]  /*1cc0*/  FADD.FTZ R20, R139, R20 ;  /* 0x000000148b147221 */ /* 0x000fe20000010000 */
[----:B------:R-:W-:Y:S01]  /*1cd0*/  FFMA.FTZ R84, R207, R204, R84 ;  /* 0x000000cccf547223 */ /* 0x000fe20000010054 */
[----:B------:R-:W-:Y:S01]  /*1ce0*/  FADD.FTZ R85, R131, R85 ;  /* 0x0000005583557221 */ /* 0x000fe20000010000 */
[----:B---3--:R-:W-:Y:S01]  /*1cf0*/  FMUL.FTZ R139, R91, R139 ;  /* 0x0000008b5b8b7220 */ /* 0x008fe20000410000 */
[C---:B------:R-:W-:Y:S01]  /*1d00*/  FMUL.FTZ R203, R201.reuse, R203 ;  /* 0x000000cbc9cb7220 */ /* 0x040fe20000410000 */
[----:B------:R-:W-:Y:S01]  /*1d10*/  FMUL.FTZ R130, R201, R177 ;  /* 0x000000b1c9827220 */ /* 0x000fe20000410000 */
[----:B------:R-:W-:Y:S01]  /*1d20*/  FFMA.FTZ R84, R206, R180, R84 ;  /* 0x000000b4ce547223 */ /* 0x000fe20000010054 */
[----:B------:R-:W-:Y:S01]  /*1d30*/  FADD.FTZ R85, R139, R85 ;  /* 0x000000558b557221 */ /* 0x000fe20000010000 */
[----:B------:R-:W-:Y:S01]  /*1d40*/  FADD.FTZ R18, R140, R18 ;  /* 0x000000128c127221 */ /* 0x000fe20000010000 */
[-C--:B------:R-:W-:Y:S01]  /*1d50*/  FFMA.FTZ R166, R130, R140.reuse, R166 ;  /* 0x0000008c82a67223 */ /* 0x080fe200000100a6 */
[----:B------:R-:W-:Y:S01]  /*1d60*/  FFMA.FTZ R84, R203, R185, R84 ;  /* 0x000000b9cb547223 */ /* 0x000fe20000010054 */
[----:B------:R-:W-:Y:S01]  /*1d70*/  FADD.FTZ R85, R132, R85 ;  /* 0x0000005584557221 */ /* 0x000fe20000010000 */
[C---:B------:R-:W-:Y:S01]  /*1d80*/  PRMT R232, R137.reuse, 0x7632, R232 ;  /* 0x0000763289e87816 */ /* 0x040fe200000000e8 */
[----:B------:R-:W-:Y:S01]  /*1d90*/  FMUL.FTZ R140, R90, R140 ;  /* 0x0000008c5a8c7220 */ /* 0x000fe20000410000 */
[----:B------:R-:W-:Y:S01]  /*1da0*/  SHF.L.U32 R236, R137, 0x10, RZ ;  /* 0x0000001089ec7819 */ /* 0x000fe200000006ff */
[----:B------:R-:W-:Y:S01]  /*1db0*/  FMUL.FTZ R137, R201, R117 ;  /* 0x00000075c9897220 */ /* 0x000fe20000410000 */
[----:B------:R-:W-:Y:S01]  /*1dc0*/  SHF.L.U32 R176, R113, 0x10, RZ ;  /* 0x0000001071b07819 */ /* 0x000fe200000006ff */
[----:B------:R-:W-:Y:S01]  /*1dd0*/  FFMA.FTZ R84, R183, R179, R84 ;  /* 0x000000b3b7547223 */ /* 0x000fe20000010054 */
[----:B------:R-:W-:Y:S01]  /*1de0*/  FADD.FTZ R85, R140, R85 ;  /* 0x000000558c557221 */ /* 0x000fe20000010000 */
[----:B------:R-:W-:-:S02]  /*1df0*/  FMUL.FTZ R182, R201, R94 ;  /* 0x0000005ec9b67220 */ /* 0x000fc40000410000 */
[----:B------:R-:W-:Y:S01]  /*1e00*/  FADD.FTZ R16, R176, R16 ;  /* 0x00000010b0107221 */ /* 0x000fe20000010000 */
[----:B------:R-:W-:Y:S01]  /*1e10*/  FFMA.FTZ R164, R137, R176, R164 ;  /* 0x000000b089a47223 */ /* 0x000fe200000100a4 */
[----:B------:R-:W-:Y:S01]  /*1e20*/  FFMA.FTZ R84, R202, R184, R84 ;  /* 0x000000b8ca547223 */ /* 0x000fe20000010054 */
[----:B------:R-:W-:Y:S01]  /*1e30*/  FADD.FTZ R85, R135, R85 ;  /* 0x0000005587557221 */ /* 0x000fe20000010000 */
[C---:B------:R-:W-:Y:S02]  /*1e40*/  PRMT R234, R138.reuse, 0x7632, R234 ;  /* 0x000076328aea7816 */ /* 0x040fe400000000ea */
[----:B------:R-:W-:Y:S01]  /*1e50*/  SHF.L.U32 R231, R138, 0x10, RZ ;  /* 0x000000108ae77819 */ /* 0x000fe200000006ff */
[----:B------:R-:W-:Y:S01]  /*1e60*/  FMUL.FTZ R138, R201, R119 ;  /* 0x00000077c98a7220 */ /* 0x000fe20000410000 */
[----:B------:R-:W-:Y:S01]  /*1e70*/  SHF.L.U32 R177, R112, 0x10, RZ ;  /* 0x0000001070b17819 */ /* 0x000fe200000006ff */
[----:B------:R-:W-:-:S04]  /*1e80*/  FFMA.FTZ R84, R182, R178, R84 ;  /* 0x000000b2b6547223 */ /* 0x000fc80000010054 */
[----:B------:R-:W-:Y:S01]  /*1e90*/  FADD.FTZ R14, R177, R14 ;  /* 0x0000000eb10e7221 */ /* 0x000fe20000010000 */
[----:B------:R-:W-:Y:S01]  /*1ea0*/  FFMA.FTZ R162, R138, R177, R162 ;  /* 0x000000b18aa27223 */ /* 0x000fe200000100a2 */
[----:B------:R-:W-:Y:S01]  /*1eb0*/  FFMA.FTZ R84, R127, R131, R84 ;  /* 0x000000837f547223 */ /* 0x000fe20000010054 */
[----:B------:R-:W-:Y:S01]  /*1ec0*/  FMUL.FTZ R129, R201, R110 ;  /* 0x0000006ec9817220 */ /* 0x000fe20000410000 */
[----:B----4-:R-:W-:-:S04]  /*1ed0*/  FMUL.FTZ R176, R89, R176 ;  /* 0x000000b059b07220 */ /* 0x010fc80000410000 */
[----:B------:R-:W-:Y:S01]  /*1ee0*/  FADD.FTZ R85, R176, R85 ;  /* 0x00000055b0557221 */ /* 0x000fe20000010000 */
[----:B------:R-:W-:-:S03]  /*1ef0*/  SHF.L.U32 R233, R233, 0x10, RZ ;  /* 0x00000010e9e97819 */ /* 0x000fc600000006ff */
[----:B------:R-:W-:Y:S01]  /*1f00*/  FADD.FTZ R85, R136, R85 ;  /* 0x0000005588557221 */ /* 0x000fe20000010000 */
[----:B------:R-:W-:Y:S01]  /*1f10*/  FFMA.FTZ R84, R128, R139, R84 ;  /* 0x0000008b80547223 */ /* 0x000fe20000010054 */
[C---:B------:R-:W-:Y:S01]  /*1f20*/  FMUL.FTZ R117, R201.reuse, R116 ;  /* 0x00000074c9757220 */ /* 0x040fe20000410000 */
[C---:B------:R-:W-:Y:S01]  /*1f30*/  FMUL.FTZ R133, R201.reuse, R228 ;  /* 0x000000e4c9857220 */ /* 0x040fe20000410000 */
[----:B------:R-:W-:Y:S01]  /*1f40*/  FMUL.FTZ R116, R201, R123 ;  /* 0x0000007bc9747220 */ /* 0x000fe20000410000 */
[----:B------:R-:W-:Y:S01]  /*1f50*/  FFMA.FTZ R84, R129, R132, R84 ;  /* 0x0000008481547223 */ /* 0x000fe20000010054 */
[----:B------:R-:W-:Y:S01]  /*1f60*/  FMUL.FTZ R123, R86, R233 ;  /* 0x000000e9567b7220 */ /* 0x000fe20000410000 */
[----:B------:R-:W-:Y:S01]  /*1f70*/  FADD.FTZ R17, R114, R17 ;  /* 0x0000001172117221 */ /* 0x000fe20000010000 */
[----:B------:R-:W-:Y:S01]  /*1f80*/  FFMA.FTZ R165, R133, R114, R165 ;  /* 0x0000007285a57223 */ /* 0x000fe200000100a5 */
[----:B------:R-:W-:Y:S01]  /*1f90*/  SHF.L.U32 R232, R232, 0x10, RZ ;  /* 0x00000010e8e87819 */ /* 0x000fe200000006ff */
[----:B------:R-:W-:Y:S01]  /*1fa0*/  FFMA.FTZ R84, R130, R140, R84 ;  /* 0x0000008c82547223 */ /* 0x000fe20000010054 */
[----:B------:R-:W-:Y:S01]  /*1fb0*/  FMUL.FTZ R114, R252, R236 ;  /* 0x000000ecfc727220 */ /* 0x000fe20000410000 */
[----:B------:R-:W-:-:S02]  /*1fc0*/  FMUL.FTZ R113, R201, R124 ;  /* 0x0000007cc9717220 */ /* 0x000fc40000410000 */
[----:B------:R-:W-:Y:S01]  /*1fd0*/  FFMA.FTZ R84, R133, R135, R84 ;  /* 0x0000008785547223 */ /* 0x000fe20000010054 */
[----:B------:R-:W-:Y:S01]  /*1fe0*/  FMUL.FTZ R124, R251, R232 ;  /* 0x000000e8fb7c7220 */ /* 0x000fe20000410000 */
[----:B------:R-:W-:Y:S01]  /*1ff0*/  SHF.L.U32 R234, R234, 0x10, RZ ;  /* 0x00000010eaea7819 */ /* 0x000fe200000006ff */
[----:B------:R-:W-:Y:S01]  /*2000*/  FMUL.FTZ R112, R250, R231 ;  /* 0x000000e7fa707220 */ /* 0x000fe20000410000 */
[----:B------:R-:W-:Y:S01]  /*2010*/  FFMA.FTZ R84, R137, R176, R84 ;  /* 0x000000b089547223 */ /* 0x000fe20000010054 */
[----:B------:R-:W-:Y:S02]  /*2020*/  SHF.L.U32 R86, R125, 0x10, RZ ;  /* 0x000000107d567819 */ /* 0x000fe400000006ff */
[----:B------:R-:W-:Y:S01]  /*2030*/  FMUL.FTZ R125, R249, R234 ;  /* 0x000000eaf97d7220 */ /* 0x000fe20000410000 */
[----:B------:R-:W-:Y:S01]  /*2040*/  FFMA.FTZ R84, R134, R136, R84 ;  /* 0x0000008886547223 */ /* 0x000fe20000010054 */
[C---:B------:R-:W-:Y:S01]  /*2050*/  FMUL.FTZ R119, R201.reuse, R120 ;  /* 0x00000078c9777220 */ /* 0x040fe20000410000 */
[----:B------:R-:W-:Y:S01]  /*2060*/  SHF.L.U32 R230, R230, 0x10, RZ ;  /* 0x00000010e6e67819 */ /* 0x000fe200000006ff */
[----:B------:R-:W-:Y:S01]  /*2070*/  FMUL.FTZ R111, R201, R111 ;  /* 0x0000006fc96f7220 */ /* 0x000fe20000410000 */
[----:B------:R-:W-:Y:S01]  /*2080*/  FMUL.FTZ R120, R248, R126 ;  /* 0x0000007ef8787220 */ /* 0x000fe20000410000 */
[----:B------:R-:W-:-:S02]  /*2090*/  FADD.FTZ R7, R126, R7 ;  /* 0x000000077e077221 */ /* 0x000fc40000010000 */
[----:B------:R-:W-:Y:S01]  /*20a0*/  FFMA.FTZ R155, R111, R126, R155 ;  /* 0x0000007e6f9b7223 */ /* 0x000fe2000001009b */
[----:B------:R-:W-:Y:S01]  /*20b0*/  FMUL.FTZ R126, R247, R230 ;  /* 0x000000e6f77e7220 */ /* 0x000fe20000410000 */
[----:B------:R-:W-:Y:S01]  /*20c0*/  FMUL.FTZ R118, R201, R118 ;  /* 0x00000076c9767220 */ /* 0x000fe20000410000 */
[----:B------:R-:W-:Y:S01]  /*20d0*/  FMUL.FTZ R94, R246, R225 ;  /* 0x000000e1f65e7220 */ /* 0x000fe20000410000 */
[----:B------:R-:W-:Y:S01]  /*20e0*/  FFMA.FTZ R174, R206, R88, R174 ;  /* 0x00000058ceae7223 */ /* 0x000fe200000100ae */
[----:B------:R-:W-:Y:S01]  /*20f0*/  FADD.FTZ R26, R88, R26 ;  /* 0x0000001a581a7221 */ /* 0x000fe20000010000 */
[----:B------:R-:W-:Y:S01]  /*2100*/  PRMT R88, R141, 0x7632, R88 ;  /* 0x000076328d587816 */ /* 0x000fe20000000058 */
[----:B------:R-:W-:Y:S01]  /*2110*/  FMUL.FTZ R95, R245, R86 ;  /* 0x00000056f55f7220 */ /* 0x000fe20000410000 */
[----:B------:R-:W-:Y:S02]  /*2120*/  SHF.L.U32 R141, R141, 0x10, RZ ;  /* 0x000000108d8d7819 */ /* 0x000fe400000006ff */
[----:B------:R-:W-:-:S03]  /*2130*/  SHF.L.U32 R88, R88, 0x10, RZ ;  /* 0x0000001058587819 */ /* 0x000fc600000006ff */
[----:B------:R-:W-:Y:S01]  /*2140*/  FMUL.FTZ R96, R244, R141 ;  /* 0x0000008df4607220 */ /* 0x000fe20000410000 */
[C---:B------:R-:W-:Y:S01]  /*2150*/  PRMT R109, R142.reuse, 0x7632, R109 ;  /* 0x000076328e6d7816 */ /* 0x040fe2000000006d */
[----:B------:R-:W-:Y:S01]  /*2160*/  FMUL.FTZ R97, R243, R88 ;  /* 0x00000058f3617220 */ /* 0x000fe20000410000 */
[----:B------:R-:W-:Y:S01]  /*2170*/  SHF.L.U32 R142, R142, 0x10, RZ ;  /* 0x000000108e8e7819 */ /* 0x000fe200000006ff */
[----:B------:R-:W-:Y:S01]  /*2180*/  FMUL.FTZ R121, R201, R121 ;  /* 0x00000079c9797220 */ /* 0x000fe20000410000 */
[----:B------:R-:W-:-:S03]  /*2190*/  SHF.L.U32 R109, R109, 0x10, RZ ;  /* 0x000000106d6d7819 */ /* 0x000fc600000006ff */
[----:B------:R-:W-:Y:S01]  /*21a0*/  FMUL.FTZ R98, R242, R142 ;  /* 0x0000008ef2627220 */ /* 0x000fe20000410000 */
[----:B------:R-:W-:Y:S01]  /*21b0*/  PRMT R110, R143, 0x7632, R110 ;  /* 0x000076328f6e7816 */ /* 0x000fe2000000006e */
[----:B------:R-:W-:Y:S01]  /*21c0*/  FMUL.FTZ R99, R241, R109 ;  /* 0x0000006df1637220 */ /* 0x000fe20000410000 */
[----:B------:R-:W-:Y:S01]  /*21d0*/  SHF.L.U32 R143, R143, 0x10, RZ ;  /* 0x000000108f8f7819 */ /* 0x000fe200000006ff */
[----:B------:R-:W-:Y:S01]  /*21e0*/  FMUL.FTZ R122, R201, R122 ;  /* 0x0000007ac97a7220 */ /* 0x000fe20000410000 */
[----:B------:R-:W-:Y:S01]  /*21f0*/  FADD.FTZ R29, R100, R29 ;  /* 0x0000001d641d7221 */ /* 0x000fe20000010000 */
[----:B------:R-:W-:Y:S01]  /*2200*/  FFMA.FTZ R187, R209, R100, R187 ;  /* 0x00000064d1bb7223 */ /* 0x000fe200000100bb */
[----:B------:R-:W-:Y:S01]  /*2210*/  SHF.L.U32 R110, R110, 0x10, RZ ;  /* 0x000000106e6e7819 */ /* 0x000fe200000006ff */
[----:B------:R-:W-:Y:S01]  /*2220*/  FMUL.FTZ R100, R240, R143 ;  /* 0x0000008ff0647220 */ /* 0x000fe20000410000 */
[----:B------:R-:W-:Y:S01]  /*2230*/  FMUL.FTZ R93, R201, R93 ;  /* 0x0000005dc95d7220 */ /* 0x000fe20000410000 */
[----:B------:R-:W-:Y:S01]  /*2240*/  FADD.FTZ R25, R102, R25 ;  /* 0x0000001966197221 */ /* 0x000fe20000010000 */
[----:B------:R-:W-:Y:S01]  /*2250*/  FFMA.FTZ R173, R203, R102, R173 ;  /* 0x00000066cbad7223 */ /* 0x000fe200000100ad */
[----:B------:R-:W-:Y:S01]  /*2260*/  FMUL.FTZ R102, R239, R110 ;  /* 0x0000006eef667220 */ /* 0x000fe20000410000 */
[C---:B------:R-:W-:Y:S01]  /*2270*/  FMUL.FTZ R101, R201.reuse, R101 ;  /* 0x00000065c9657220 */ /* 0x040fe20000410000 */
[C---:B------:R-:W-:Y:S01]  /*2280*/  FMUL.FTZ R103, R201.reuse, R103 ;  /* 0x00000067c9677220 */ /* 0x040fe20000410000 */
[C---:B------:R-:W-:Y:S01]  /*2290*/  FMUL.FTZ R104, R201.reuse, R104 ;  /* 0x00000068c9687220 */ /* 0x040fe20000410000 */
[C---:B------:R-:W-:Y:S01]  /*22a0*/  FMUL.FTZ R105, R201.reuse, R105 ;  /* 0x00000069c9697220 */ /* 0x040fe20000410000 */
[C---:B------:R-:W-:Y:S01]  /*22b0*/  FMUL.FTZ R106, R201.reuse, R106 ;  /* 0x0000006ac96a7220 */ /* 0x040fe20000410000 */
[C---:B------:R-:W-:Y:S01]  /*22c0*/  FMUL.FTZ R107, R201.reuse, R107 ;  /* 0x0000006bc96b7220 */ /* 0x040fe20000410000 */
[----:B------:R-:W-:Y:S01]  /*22d0*/  FMUL.FTZ R108, R201, R108 ;  /* 0x0000006cc96c7220 */ /* 0x000fe20000410000 */
[----:B--2---:R-:W-:-:S04]  /*22e0*/  FMUL.FTZ R177, R87, R177 ;  /* 0x000000b157b17220 */ /* 0x004fc80000410000 */
[----:B------:R-:W-:-:S04]  /*22f0*/  FADD.FTZ R85, R177, R85 ;  /* 0x00000055b1557221 */ /* 0x000fc80000010000 */
[----:B------:R-:W-:-:S04]  /*2300*/  FADD.FTZ R85, R115, R85 ;  /* 0x0000005573557221 */ /* 0x000fc80000010000 */
[----:B------:R-:W-:-:S04]  /*2310*/  FADD.FTZ R85, R85, R123 ;  /* 0x0000007b55557221 */ /* 0x000fc80000010000 */
[----:B------:R-:W-:-:S04]  /*2320*/  FADD.FTZ R85, R85, R114 ;  /* 0x0000007255557221 */ /* 0x000fc80000010000 */
[----:B------:R-:W-:Y:S01]  /*2330*/  FADD.FTZ R85, R85, R124 ;  /* 0x0000007c55557221 */ /* 0x000fe20000010000 */
[----:B------:R-:W-:-:S03]  /*2340*/  FFMA.FTZ R87, R138, R177, R84 ;  /* 0x000000b18a577223 */ /* 0x000fc60000010054 */
[----:B------:R-:W-:-:S04]  /*2350*/  FADD.FTZ R85, R85, R112 ;  /* 0x0000007055557221 */ /* 0x000fc80000010000 */
        /* <DEDUP_REMOVED lines=48> */
[----:B------:R-:W-:Y:S01]  /*2660*/  BSSY.RECONVERGENT B0, `(.L_x_5608) ;  /* 0x0000021000007945 */ /* 0x000fe20003800200 */
        /* <DEDUP_REMOVED lines=12> */
[----:B------:R-:W-:Y:S01]  /*2730*/  FFMA.FTZ R160, R118, R233, R160 ;  /* 0x000000e976a07223 */ /* 0x000fe200000100a0 */
[----:B------:R-:W-:Y:S01]  /*2740*/  FADD.FTZ R12, R233, R12 ;  /* 0x0000000ce90c7221 */ /* 0x000fe20000010000 */
[----:B------:R-:W-:Y:S01]  /*2750*/  FFMA.FTZ R158, R116, R232, R158 ;  /* 0x000000e8749e7223 */ /* 0x000fe2000001009e */
[----:B------:R-:W-:Y:S01]  /*2760*/  FADD.FTZ R10, R232, R10 ;  /* 0x0000000ae80a7221 */ /* 0x000fe20000010000 */
[----:B------:R-:W-:Y:S01]  /*2770*/  FADD.FTZ R8, R234, R8 ;  /* 0x00000008ea087221 */ /* 0x000fe20000010000 */
[----:B------:R-:W-:Y:S01]  /*2780*/  FFMA.FTZ R156, R121, R234, R156 ;  /* 0x000000ea799c7223 */ /* 0x000fe2000001009c */
[----:B------:R-:W-:Y:S01]  /*2790*/  FADD.FTZ R5, R225, R5 ;  /* 0x00000005e1057221 */ /* 0x000fe20000010000 */
[----:B------:R-:W-:Y:S01]  /*27a0*/  FADD.FTZ R6, R230, R6 ;  /* 0x00000006e6067221 */ /* 0x000fe20000010000 */
[----:B------:R-:W-:Y:S01]  /*27b0*/  FFMA.FTZ R154, R122, R230, R154 ;  /* 0x000000e67a9a7223 */ /* 0x000fe2000001009a */
[----:B------:R-:W-:Y:S01]  /*27c0*/  FFMA.FTZ R153, R93, R225, R153 ;  /* 0x000000e15d997223 */ /* 0x000fe20000010099 */
        /* <DEDUP_REMOVED lines=10> */
.L_x_5609:
[----:B------:R-:W-:Y:S05]  /*2870*/  BSYNC.RECONVERGENT B0 ;  /* 0x0000000000007941 */ /* 0x000fea0003800200 */
.L_x_5608:
[----:B------:R-:W1:Y:S08]  /*2880*/  S2UR UR5, SR_CgaCtaId ;  /* 0x00000000000579c3 */ /* 0x000e700000008800 */
[----:B------:R-:W-:Y:S01]  /*2890*/  BAR.SYNC.DEFER_BLOCKING 0x0 ;  /* 0x0000000000007b1d */ /* 0x000fe20000010000 */
[----:B------:R-:W-:Y:S01]  /*28a0*/  FFMA.FTZ R152, R101, R86, R152 ;  /* 0x0000005665987223 */ /* 0x000fe20000010098 */
[----:B------:R-:W-:Y:S01]  /*28b0*/  FADD.FTZ R4, R86, R4 ;  /* 0x0000000456047221 */ /* 0x000fe20000010000 */
[----:B------:R-:W-:Y:S01]  /*28c0*/  FFMA.FTZ R150, R104, R88, R150 ;  /* 0x0000005868967223 */ /* 0x000fe20000010096 */
[----:B------:R-:W-:Y:S01]  /*28d0*/  FADD.FTZ R2, R88, R2 ;  /* 0x0000000258027221 */ /* 0x000fe20000010000 */
[----:B------:R-:W-:Y:S01]  /*28e0*/  FFMA.FTZ R148, R106, R109, R148 ;  /* 0x0000006d6a947223 */ /* 0x000fe20000010094 */
[----:B------:R-:W-:Y:S01]  /*28f0*/  UMOV UR4, 0x400 ;  /* 0x0000040000047882 */ /* 0x000fe20000000000 */
[----:B------:R-:W-:Y:S01]  /*2900*/  FADD.FTZ R198, R109, R198 ;  /* 0x000000c66dc67221 */ /* 0x000fe20000010000 */
[----:B------:R-:W-:Y:S01]  /*2910*/  FFMA.FTZ R146, R108, R110, R146 ;  /* 0x0000006e6c927223 */ /* 0x000fe20000010092 */
[----:B------:R-:W-:Y:S01]  /*2920*/  FADD.FTZ R227, R110, R227 ;  /* 0x000000e36ee37221 */ /* 0x000fe20000010000 */
[----:B------:R-:W-:Y:S01]  /*2930*/  FADD.FTZ R3, R141, R3 ;  /* 0x000000038d037221 */ /* 0x000fe20000010000 */
[----:B------:R-:W-:Y:S01]  /*2940*/  FFMA.FTZ R151, R103, R141, R151 ;  /* 0x0000008d67977223 */ /* 0x000fe20000010097 */
[----:B------:R-:W-:Y:S01]  /*2950*/  FADD.FTZ R197, R142, R197 ;  /* 0x000000c58ec57221 */ /* 0x000fe20000010000 */
[----:B------:R-:W-:Y:S01]  /*2960*/  FFMA.FTZ R149, R105, R142, R149 ;  /* 0x0000008e69957223 */ /* 0x000fe20000010095 */
[----:B------:R-:W-:Y:S01]  /*2970*/  FADD.FTZ R199, R143, R199 ;  /* 0x000000c78fc77221 */ /* 0x000fe20000010000 */
[----:B------:R-:W-:Y:S01]  /*2980*/  FFMA.FTZ R147, R107, R143, R147 ;  /* 0x0000008f6b937223 */ /* 0x000fe20000010093 */
[----:B-1----:R-:W-:-:S04]  /*2990*/  ULEA UR4, UR5, UR4, 0x18 ;  /* 0x0000000405047291 */ /* 0x002fc8000f8ec0ff */
[----:B------:R-:W-:Y:S02]  /*29a0*/  UIADD3 UR5, UPT, UPT, UR4, 0x5020, URZ ;  /* 0x0000502004057890 */ /* 0x000fe4000fffe0ff */
[----:B------:R-:W-:-:S09]  /*29b0*/  @!UP1 UIADD3 UR5, UPT, UPT, UR4, 0x5000, URZ ;  /* 0x0000500004059890 */ /* 0x000fd2000fffe0ff */
[----:B0-----:R-:W0:Y:S01]  /*29c0*/  LDS.128 R84, [UR5] ;  /* 0x00000005ff547984 */ /* 0x001e220008000c00 */
[----:B------:R-:W-:Y:S02]  /*29d0*/  UIADD3 UR5, UPT, UPT, UR4, 0x5030, URZ ;  /* 0x0000503004057890 */ /* 0x000fe4000fffe0ff */
[----:B------:R-:W-:-:S09]  /*29e0*/  @!UP1 UIADD3 UR5, UPT, UPT, UR4, 0x5010, URZ ;  /* 0x0000501004059890 */ /* 0x000fd2000fffe0ff */
        /* <DEDUP_REMOVED lines=11> */
[----:B------:R-:W-:Y:S01]  /*2aa0*/  FSEL R110, R86, RZ, !P3 ;  /* 0x000000ff566e7208 */ /* 0x000fe20005800000 */
        /* <DEDUP_REMOVED lines=8> */
[----:B------:R-:W-:Y:S01]  /*2b30*/  FADD.FTZ R220, R220, -R87 ;  /* 0x80000057dcdc7221 */ /* 0x000fe20000010000 */
[-CC-:B------:R-:W-:Y:S01]  /*2b40*/  FFMA.FTZ R87, R212, R109.reuse, R110.reuse ;  /* 0x0000006dd4577223 */ /* 0x180fe2000001006e */
[----:B------:R-:W-:Y:S01]  /*2b50*/  FADD.FTZ R85, R218, -R85 ;  /* 0x80000055da557221 */ /* 0x000fe20000010000 */
[-CC-:B------:R-:W-:Y:S01]  /*2b60*/  FFMA.FTZ R210, R210, R109.reuse, R110.reuse ;  /* 0x0000006dd2d27223 */ /* 0x180fe2000001006e */
[----:B------:R-:W-:Y:S01]  /*2b70*/  FFMA.FTZ R211, R211, R109, R110 ;  /* 0x0000006dd3d37223 */ /* 0x000fe2000001006e */
[----:B------:R-:W-:Y:S01]  /*2b80*/  FADD.FTZ R222, R222, -R87 ;  /* 0x80000057dede7221 */ /* 0x000fe20000010000 */
[C---:B-----5:R-:W-:Y:S01]  /*2b90*/  FFMA.FTZ R85, R201.reuse, R85, R42 ;  /* 0x00000055c9557223 */ /* 0x060fe2000001002a */
[----:B------:R-:W-:Y:S01]  /*2ba0*/  FFMA.FTZ R87, R201, R220, R43 ;  /* 0x000000dcc9577223 */ /* 0x000fe2000001002b */
[----:B------:R-:W-:Y:S01]  /*2bb0*/  FFMA.FTZ R86, R219, R109, R110 ;  /* 0x0000006ddb567223 */ /* 0x000fe2000001006e */
[----:B------:R-:W-:Y:S01]  /*2bc0*/  FADD.FTZ R92, R213, -R92 ;  /* 0x8000005cd55c7221 */ /* 0x000fe20000010000 */
[-C--:B------:R-:W-:Y:S01]  /*2bd0*/  FMUL.FTZ R85, R85, R200.reuse ;  /* 0x000000c855557220 */ /* 0x080fe20000410000 */
[----:B------:R-:W-:Y:S01]  /*2be0*/  FMUL.FTZ R88, R87, R200 ;  /* 0x000000c857587220 */ /* 0x000fe20000410000 */
[----:B------:R-:W-:Y:S01]  /*2bf0*/  FADD.FTZ R217, R217, -R84 ;  /* 0x80000054d9d97221 */ /* 0x000fe20000010000 */
[----:B------:R-:W-:Y:S01]  /*2c00*/  FADD.FTZ R210, R223, -R210 ;  /* 0x800000d2dfd27221 */ /* 0x000fe20000010000 */
[----:B------:R-:W-:Y:S01]  /*2c10*/  FADD.FTZ R211, R216, -R211 ;  /* 0x800000d3d8d37221 */ /* 0x000fe20000010000 */
[----:B------:R-:W-:Y:S01]  /*2c20*/  FADD.FTZ R84, R221, -R86 ;  /* 0x80000056dd547221 */ /* 0x000fe20000010000 */
[----:B------:R-:W-:Y:S01]  /*2c30*/  F2FP.BF16.F32.PACK_AB R87, R88, R85 ;  /* 0x000000555857723e */ /* 0x000fe200000010ff */
[C---:B------:R-:W-:Y:S01]  /*2c40*/  FFMA.FTZ R89, R201.reuse, R92, R36 ;  /* 0x0000005cc9597223 */ /* 0x040fe20000010024 */
[C---:B------:R-:W-:Y:S01]  /*2c50*/  FFMA.FTZ R85, R201.reuse, R210, R37 ;  /* 0x000000d2c9557223 */ /* 0x040fe20000010025 */
        /* <DEDUP_REMOVED lines=9> */
[----:B------:R-:W-:-:S03]  /*2cf0*/  FMUL.FTZ R89, R85, R200 ;  /* 0x000000c855597220 */ /* 0x000fc60000410000 */
[----:B------:R-:W-:Y:S02]  /*2d00*/  F2FP.BF16.F32.PACK_AB R86, R141, R86 ;  /* 0x000000568d56723e */ /* 0x000fe400000010ff */
[----:B------:R-:W-:Y:S02]  /*2d10*/  F2FP.BF16.F32.PACK_AB R85, R88, R211 ;  /* 0x000000d35855723e */ /* 0x000fe400000010ff */
[----:B------:R-:W-:Y:S01]  /*2d20*/  F2FP.BF16.F32.PACK_AB R84, R89, R84 ;  /* 0x000000545954723e */ /* 0x000fe200000010ff */
[----:B------:R-:W-:Y:S06]  /*2d30*/  BRA `(.L_x_5612) ;  /* 0x0000000000907947 */ /* 0x000fec0003800000 */
.L_x_5611:
[-CC-:B------:R-:W-:Y:S01]  /*2d40*/  FFMA.FTZ R77, R212, R109.reuse, R110.reuse ;  /* 0x0000006dd44d7223 */ /* 0x180fe2000001006e */
[-CC-:B------:R-:W-:Y:S01]  /*2d50*/  FFMA.FTZ R76, R215, R109.reuse, R110.reuse ;  /* 0x0000006dd74c7223 */ /* 0x180fe2000001006e */
[-CC-:B------:R-:W-:Y:S01]  /*2d60*/  FFMA.FTZ R78, R219, R109.reuse, R110.reuse ;  /* 0x0000006ddb4e7223 */ /* 0x180fe2000001006e */
[-CC-:B------:R-:W-:Y:S01]  /*2d70*/  FFMA.FTZ R79, R224, R109.reuse, R110.reuse ;  /* 0x0000006de04f7223 */ /* 0x180fe2000001006e */
[----:B------:R-:W-:Y:S01]  /*2d80*/  FADD.FTZ R222, R222, -R77 ;  /* 0x8000004ddede7221 */ /* 0x000fe20000010000 */
[----:B------:R-:W-:Y:S01]  /*2d90*/  FFMA.FTZ R77, R214, R109, R110 ;  /* 0x0000006dd64d7223 */ /* 0x000fe2000001006e */
[----:B------:R-:W-:Y:S01]  /*2da0*/  FADD.FTZ R217, R217, -R76 ;  /* 0x8000004cd9d97221 */ /* 0x000fe20000010000 */
[----:B------:R-:W-:Y:S01]  /*2db0*/  FADD.FTZ R84, R221, -R78 ;  /* 0x8000004edd547221 */ /* 0x000fe20000010000 */
[----:B------:R-:W-:Y:S01]  /*2dc0*/  FADD.FTZ R220, R220, -R79 ;  /* 0x8000004fdcdc7221 */ /* 0x000fe20000010000 */
[----:B------:R-:W-:Y:S01]  /*2dd0*/  FADD.FTZ R77, R218, -R77 ;  /* 0x8000004dda4d7221 */ /* 0x000fe20000010000 */
[C---:B-----5:R-:W-:Y:S01]  /*2de0*/  FFMA.FTZ R76, R201.reuse, R217, R40 ;  /* 0x000000d9c94c7223 */ /* 0x060fe20000010028 */
[-CC-:B------:R-:W-:Y:S01]  /*2df0*/  FFMA.FTZ R80, R92, R109.reuse, R110.reuse ;  /* 0x0000006d5c507223 */ /* 0x180fe2000001006e */
[----:B------:R-:W-:Y:S01]  /*2e00*/  FFMA.FTZ R210, R210, R109, R110 ;  /* 0x0000006dd2d27223 */ /* 0x000fe2000001006e */
[C---:B------:R-:W-:Y:S01]  /*2e10*/  FFMA.FTZ R78, R201.reuse, R77, R42 ;  /* 0x0000004dc94e7223 */ /* 0x040fe2000001002a */
[----:B------:R-:W-:Y:S01]  /*2e20*/  FFMA.FTZ R77, R201, R84, R41 ;  /* 0x00000054c94d7223 */ /* 0x000fe20000010029 */
[----:B------:R-:W-:Y:S01]  /*2e30*/  FFMA.FTZ R211, R211, R109, R110 ;  /* 0x0000006dd3d37223 */ /* 0x000fe2000001006e */
[----:B------:R-:W-:Y:S01]  /*2e40*/  FFMA.FTZ R79, R201, R220, R43 ;  /* 0x000000dcc94f7223 */ /* 0x000fe2000001002b */
[-C--:B------:R-:W-:Y:S01]  /*2e50*/  FMUL.FTZ R86, R76, R200.reuse ;  /* 0x000000c84c567220 */ /* 0x080fe20000410000 */
[-C--:B------:R-:W-:Y:S01]  /*2e60*/  FMUL.FTZ R83, R77, R200.reuse ;  /* 0x000000c84d537220 */ /* 0x080fe20000410000 */
[----:B------:R-:W-:Y:S01]  /*2e70*/  FADD.FTZ R80, R213, -R80 ;  /* 0x80000050d5507221 */ /* 0x000fe20000010000 */
[----:B------:R-:W-:Y:S01]  /*2e80*/  FADD.FTZ R81, R223, -R210 ;  /* 0x800000d2df517221 */ /* 0x000fe20000010000 */
[----:B------:R-:W-:Y:S01]  /*2e90*/  FADD.FTZ R82, R216, -R211 ;  /* 0x800000d3d8527221 */ /* 0x000fe20000010000 */
[-C--:B------:R-:W-:Y:S01]  /*2ea0*/  FMUL.FTZ R87, R78, R200.reuse ;  /* 0x000000c84e577220 */ /* 0x080fe20000410000 */
[----:B------:R-:W-:Y:S01]  /*2eb0*/  FMUL.FTZ R84, R79, R200 ;  /* 0x000000c84f547220 */ /* 0x000fe20000410000 */
[----:B------:R-:W-:Y:S01]  /*2ec0*/  F2FP.BF16.F32.PACK_AB R86, R83, R86 ;  /* 0x000000565356723e */ /* 0x000fe200000010ff */
[C---:B------:R-:W-:Y:S01]  /*2ed0*/  FFMA.FTZ R82, R201.reuse, R82, R38 ;  /* 0x00000052c9527223 */ /* 0x040fe20000010026 */
[C---:B------:R-:W-:Y:S01]  /*2ee0*/  FFMA.FTZ R83, R201.reuse, R222, R39 ;  /* 0x000000dec9537223 */ /* 0x040fe20000010027 */
[C---:B------:R-:W-:Y:S01]  /*2ef0*/  FFMA.FTZ R80, R201.reuse, R80, R36 ;  /* 0x00000050c9507223 */ /* 0x040fe20000010024 */
[----:B------:R-:W-:Y:S01]  /*2f00*/  FFMA.FTZ R81, R201, R81, R37 ;  /* 0x00000051c9517223 */ /* 0x000fe20000010025 */
[----:B------:R-:W-:Y:S01]  /*2f10*/  F2FP.BF16.F32.PACK_AB R87, R84, R87 ;  /* 0x000000575457723e */ /* 0x000fe200000010ff */
[-C--:B------:R-:W-:Y:S01]  /*2f20*/  FMUL.FTZ R85, R82, R200.reuse ;  /* 0x000000c852557220 */ /* 0x080fe20000410000 */
[-C--:B------:R-:W-:Y:S01]  /*2f30*/  FMUL.FTZ R88, R83, R200.reuse ;  /* 0x000000c853587220 */ /* 0x080fe20000410000 */
[-C--:B------:R-:W-:Y:S01]  /*2f40*/  FMUL.FTZ R84, R80, R200.reuse ;  /* 0x000000c850547220 */ /* 0x080fe20000410000 */
[----:B------:R-:W-:-:S03]  /*2f50*/  FMUL.FTZ R89, R81, R200 ;  /* 0x000000c851597220 */ /* 0x000fc60000410000 */
[----:B------:R-:W-:Y:S02]  /*2f60*/  F2FP.BF16.F32.PACK_AB R85, R88, R85 ;  /* 0x000000555855723e */ /* 0x000fe400000010ff */
[----:B------:R-:W-:-:S07]  /*2f70*/  F2FP.BF16.F32.PACK_AB R84, R89, R84 ;  /* 0x000000545954723e */ /* 0x000fce00000010ff */
.L_x_5612:
[----:B------:R-:W-:Y:S01]  /*2f80*/  ISETP.NE.U32.AND P1, PT, RZ, UR14, PT ;  /* 0x0000000eff007c0c */ /* 0x000fe2000bf25070 */
[----:B------:R-:W0:Y:S03]  /*2f90*/  LDC.64 R142, c[0x0][0x468] ;  /* 0x00011a00ff8e7b82 */ /* 0x000e260000000a00 */
[----:B------:R-:W-:-:S13]  /*2fa0*/  ISETP.NE.AND.EX P1, PT, RZ, UR15, PT, P1 ;  /* 0x0000000fff007c0c */ /* 0x000fda000bf25310 */
[----:B------:R-:W1:Y:S02]  /*2fb0*/  @P1 LDC.64 R88, c[0x0][0x478] ;  /* 0x00011e00ff581b82 */ /* 0x000e640000000a00 */
[----:B-1----:R-:W-:-:S05]  /*2fc0*/  @P1 IMAD.WIDE.U32 R88, R196, 0x20, R88 ;  /* 0x00000020c4581825 */ /* 0x002fca00078e0058 */
[----:B------:R-:W-:Y:S04]  /*2fd0*/  @P1 STG.E.128 desc[UR6][R88.64], R80 ;  /* 0x0000005058001986 */ /* 0x000fe8000c101d06 */
[----:B------:R0:W-:Y:S02]  /*2fe0*/  @P1 STG.E.128 desc[UR6][R88.64+0x10], R76 ;  /* 0x0000104c58001986 */ /* 0x0001e4000c101d06 */
[----:B0-----:R-:W-:-:S05]  /*2ff0*/  IMAD.WIDE.U32 R88, R196, 0x10, R142 ;  /* 0x00000010c4587825 */ /* 0x001fca00078e008e */
[----:B------:R0:W-:Y:S01]  /*3000*/  STG.E.128 desc[UR6][R88.64], R84 ;  /* 0x0000005458007986 */ /* 0x0001e2000c101d06 */
[----:B------:R-:W-:Y:S05]  /*3010*/  @!P1 BRA `(.L_x_5613) ;  /* 0x0000000000949947 */ /* 0x000fea0003800000 */
[-CC-:B------:R-:W-:Y:S01]  /*3020*/  FFMA.FTZ R77, R206, R109.reuse, R110.reuse ;  /* 0x0000006dce4d7223 */ /* 0x180fe2000001006e */
[-CC-:B------:R-:W-:Y:S01]  /*3030*/  FFMA.FTZ R76, R209, R109.reuse, R110.reuse ;  /* 0x0000006dd14c7223 */ /* 0x180fe2000001006e */
[-CC-:B------:R-:W-:Y:S01]  /*3040*/  FFMA.FTZ R208, R208, R109.reuse, R110.reuse ;  /* 0x0000006dd0d07223 */ /* 0x180fe2000001006e */
[-CC-:B------:R-:W-:Y:S01]  /*3050*/  FFMA.FTZ R207, R207, R109.reuse, R110.reuse ;  /* 0x0000006dcfcf7223 */ /* 0x180fe2000001006e */
[----:B------:R-:W-:Y:S01]  /*3060*/  FADD.FTZ R180, R180, -R77 ;  /* 0x8000004db4b47221 */ /* 0x000fe20000010000 */
        /* <DEDUP_REMOVED lines=9> */
[----:B0-----:R-:W-:Y:S01]  /*3100*/  FADD.FTZ R84, R179, -R80 ;  /* 0x80000050b3547221 */ /* 0x001fe20000010000 */
[----:B------:R-:W-:Y:S01]  /*3110*/  FADD.FTZ R178, R178, -R79 ;  /* 0x8000004fb2b27221 */ /* 0x000fe20000010000 */
[C---:B------:R-:W-:Y:S01]  /*3120*/  FFMA.FTZ R80, R201.reuse, R76, R44 ;  /* 0x0000004cc9507223 */ /* 0x040fe2000001002c */
[C---:B------:R-:W-:Y:S01]  /*3130*/  FFMA.FTZ R78, R201.reuse, R77, R50 ;  /* 0x0000004dc94e7223 */ /* 0x040fe20000010032 */
        /* <DEDUP_REMOVED lines=14> */
[----:B------:R-:W-:-:S02]  /*3220*/  F2FP.BF16.F32.PACK_AB R87, R90, R87 ;  /* 0x000000575a57723e */ /* 0x000fc400000010ff */
[----:B------:R-:W-:Y:S02]  /*3230*/  F2FP.BF16.F32.PACK_AB R86, R91, R86 ;  /* 0x000000565b56723e */ /* 0x000fe400000010ff */
[----:B------:R-:W-:Y:S02]  /*3240*/  F2FP.BF16.F32.PACK_AB R85, R88, R85 ;  /* 0x000000555855723e */ /* 0x000fe400000010ff */
[----:B------:R-:W-:Y:S01]  /*3250*/  F2FP.BF16.F32.PACK_AB R84, R89, R84 ;  /* 0x000000545954723e */ /* 0x000fe200000010ff */
[----:B------:R-:W-:Y:S06]  /*3260*/  BRA `(.L_x_5614) ;  /* 0x0000000000907947 */ /* 0x000fec0003800000 */
.L_x_5613:
[-CC-:B0-----:R-:W-:Y:S01]  /*3270*/  FFMA.FTZ R85, R206, R109.reuse, R110.reuse ;  /* 0x0000006dce557223 */ /* 0x181fe2000001006e */
[-CC-:B------:R-:W-:Y:S01]  /*3280*/  FFMA.FTZ R84, R209, R109.reuse, R110.reuse ;  /* 0x0000006dd1547223 */ /* 0x180fe2000001006e */
[-CC-:B------:R-:W-:Y:S01]  /*3290*/  FFMA.FTZ R86, R183, R109.reuse, R110.reuse ;  /* 0x0000006db7567223 */ /* 0x180fe2000001006e */
[-CC-:B------:R-:W-:Y:S01]  /*32a0*/  FFMA.FTZ R208, R208, R109.reuse, R110.reuse ;  /* 0x0000006dd0d07223 */ /* 0x180fe2000001006e */
[----:B------:R-:W-:Y:S01]  /*32b0*/  FADD.FTZ R180, R180, -R85 ;  /* 0x80000055b4b47221 */ /* 0x000fe20000010000 */
        /* <DEDUP_REMOVED lines=26> */
[----:B------:R-:W-:-:S02]  /*3460*/  FMUL.FTZ R89, R85, R200 ;  /* 0x000000c855597220 */ /* 0x000fc40000410000 */
[----:B------:R-:W-:Y:S02]  /*3470*/  F2FP.BF16.F32.PACK_AB R86, R91, R86 ;  /* 0x000000565b56723e */ /* 0x000fe400000010ff */
[----:B------:R-:W-:Y:S02]  /*3480*/  F2FP.BF16.F32.PACK_AB R87, R141, R90 ;  /* 0x0000005a8d57723e */ /* 0x000fe400000010ff */
[----:B------:R-:W-:Y:S02]  /*3490*/  F2FP.BF16.F32.PACK_AB R85, R88, R207 ;  /* 0x000000cf5855723e */ /* 0x000fe400000010ff */
[----:B------:R-:W-:-:S07]  /*34a0*/  F2FP.BF16.F32.PACK_AB R84, R89, R84 ;  /* 0x000000545954723e */ /* 0x000fce00000010ff */
.L_x_5614:
[----:B------:R-:W0:Y:S01]  /*34b0*/  @P1 LDC.64 R88, c[0x0][0x478] ;  /* 0x00011e00ff581b82 */ /* 0x000e220000000a00 */
[----:B------:R-:W-:-:S05]  /*34c0*/  IADD3 R91, PT, PT, R196, 0x80, RZ ;  /* 0x00000080c45b7810 */ /* 0x000fca0007ffe0ff */
[----:B0-----:R-:W-:-:S04]  /*34d0*/  @P1 IMAD.WIDE.U32 R88, R91, 0x20, R88 ;  /* 0x000000205b581825 */ /* 0x001fc800078e0058 */
[----:B------:R-:W-:Y:S01]  /*34e0*/  IMAD.WIDE.U32 R90, R91, 0x10, R142 ;  /* 0x000000105b5a7825 */ /* 0x000fe200078e008e */
[----:B------:R0:W-:Y:S04]  /*34f0*/  @P1 STG.E.128 desc[UR6][R88.64], R80 ;  /* 0x0000005058001986 */ /* 0x0001e8000c101d06 */
[----:B------:R0:W-:Y:S04]  /*3500*/  @P1 STG.E.128 desc[UR6][R88.64+0x10], R76 ;  /* 0x0000104c58001986 */ /* 0x0001e8000c101d06 */
[----:B------:R0:W-:Y:S01]  /*3510*/  STG.E.128 desc[UR6][R90.64], R84 ;  /* 0x000000545a007986 */ /* 0x0001e2000c101d06 */
[----:B------:R-:W-:Y:S05]  /*3520*/  @!P1 BRA `(.L_x_5615) ;  /* 0x0000000000949947 */ /* 0x000fea0003800000 */
[-CC-:B0-----:R-:W-:Y:S01]  /*3530*/  FFMA.FTZ R77, R130, R109.reuse, R110.reuse ;  /* 0x0000006d824d7223 */ /* 0x181fe2000001006e */
        /* <DEDUP_REMOVED lines=36> */
.L_x_5615:
        /* <DEDUP_REMOVED lines=35> */
[----:B------:R-:W-:-:S07]  /*39b0*/  F2FP.BF16.F32.PACK_AB R84, R89, R84 ;  /* 0x000000545954723e */ /* 0x000fce00000010ff */
.L_x_5616:
        /* <DEDUP_REMOVED lines=45> */
.L_x_5617:
        /* <DEDUP_REMOVED lines=36> */
.L_x_5618:
        /* <DEDUP_REMOVED lines=8> */
[-CC-:B------:R-:W-:Y:S01]  /*3f50*/  FFMA.FTZ R93, R93, R109.reuse, R110.reuse ;  /* 0x0000006d5d5d7223 */ /* 0x180fe2000001006e */
[-CC-:B0-----:R-:W-:Y:S01]  /*3f60*/  FFMA.FTZ R76, R101, R109.reuse, R110.reuse ;  /* 0x0000006d654c7223 */ /* 0x181fe2000001006e */
        /* <DEDUP_REMOVED lines=35> */
.L_x_5619:
        /* <DEDUP_REMOVED lines=36> */
.L_x_5620:
[----:B------:R-:W0:Y:S01]  /*43e0*/  @P1 LDC.64 R88, c[0x0][0x478] ;  /* 0x00011e00ff581b82 */ /* 0x000e220000000a00 */
[----:B------:R-:W-:-:S05]  /*43f0*/  IADD3 R91, PT, PT, R196, 0x200, RZ ;  /* 0x00000200c45b7810 */ /* 0x000fca0007ffe0ff */
[----:B0-----:R-:W-:-:S04]  /*4400*/  @P1 IMAD.WIDE.U32 R88, R91, 0x20, R88 ;  /* 0x000000205b581825 */ /* 0x001fc800078e0058 */
[----:B------:R-:W-:Y:S01]  /*4410*/  IMAD.WIDE.U32 R90, R91, 0x10, R142 ;  /* 0x000000105b5a7825 */ /* 0x000fe200078e008e */
[----:B------:R1:W-:Y:S04]  /*4420*/  @P1 STG.E.128 desc[UR6][R88.64], R80 ;  /* 0x0000005058001986 */ /* 0x0003e8000c101d06 */
[----:B------:R1:W-:Y:S04]  /*4430*/  @P1 STG.E.128 desc[UR6][R88.64+0x10], R76 ;  /* 0x0000104c58001986 */ /* 0x0003e8000c101d06 */
[----:B------:R1:W-:Y:S01]  /*4440*/  STG.E.128 desc[UR6][R90.64], R84 ;  /* 0x000000545a007986 */ /* 0x0003e2000c101d06 */
[----:B------:R-:W-:Y:S05]  /*4450*/  BRA `(.L_x_5621) ;  /* 0x00000018005c7947 */ /* 0x000fea0003800000 */
.L_x_5610:
[----:B------:R-:W-:-:S04]  /*4460*/  ISETP.NE.U32.AND P1, PT, RZ, UR14, PT ;  /* 0x0000000eff007c0c */ /* 0x000fc8000bf25070 */
[----:B------:R-:W-:-:S13]  /*4470*/  ISETP.NE.AND.EX P1, PT, RZ, UR15, PT, P1 ;  /* 0x0000000fff007c0c */ /* 0x000fda000bf25310 */
[----:B------:R-:W-:Y:S05]  /*4480*/  @P1 BRA `(.L_x_5622) ;  /* 0x0000000000941947 */ /* 0x000fea0003800000 */
        /* <DEDUP_REMOVED lines=8> */
[-CC-:B------:R-:W-:Y:S01]  /*4510*/  FFMA.FTZ R84, R215, R109.reuse, R110.reuse ;  /* 0x0000006dd7547223 */ /* 0x180fe2000001006e */
[----:B------:R-:W-:Y:S01]  /*4520*/  FADD.FTZ R222, R222, -R85 ;  /* 0x80000055dede7221 */ /* 0x000fe20000010000 */
[C---:B------:R-:W-:Y:S01]  /*4530*/  FMUL.FTZ R85, R201.reuse, R218 ;  /* 0x000000dac9557220 */ /* 0x040fe20000410000 */
[----:B------:R-:W-:Y:S01]  /*4540*/  FMUL.FTZ R87, R201, R220 ;  /* 0x000000dcc9577220 */ /* 0x000fe20000410000 */
        /* <DEDUP_REMOVED lines=25> */
.L_x_5622:
        /* <DEDUP_REMOVED lines=14> */
[----:B------:R-:W-:Y:S01]  /*47c0*/  FFMA.FTZ R211, R211, R109, R110 ;  /* 0x0000006dd3d37223 */ /* 0x000fe2000001006e */
[C---:B------:R-:W-:Y:S01]  /*47d0*/  FMUL.FTZ R78, R201.reuse, R218 ;  /* 0x000000dac94e7220 */ /* 0x040fe20000410000 */
[----:B------:R-:W-:Y:S01]  /*47e0*/  FMUL.FTZ R79, R201, R220 ;  /* 0x000000dcc94f7220 */ /* 0x000fe20000410000 */
        /* <DEDUP_REMOVED lines=8> */
[C---:B------:R-:W-:Y:S01]  /*4870*/  FMUL.FTZ R82, R201.reuse, R82 ;  /* 0x00000052c9527220 */ /* 0x040fe20000410000 */
[C---:B------:R-:W-:Y:S01]  /*4880*/  FMUL.FTZ R83, R201.reuse, R222 ;  /* 0x000000dec9537220 */ /* 0x040fe20000410000 */
[C---:B------:R-:W-:Y:S01]  /*4890*/  FMUL.FTZ R80, R201.reuse, R80 ;  /* 0x00000050c9507220 */ /* 0x040fe20000410000 */
[----:B------:R-:W-:Y:S01]  /*48a0*/  FMUL.FTZ R81, R201, R81 ;  /* 0x00000051c9517220 */ /* 0x000fe20000410000 */
[----:B------:R-:W-:Y:S01]  /*48b0*/  F2FP.BF16.F32.PACK_AB R87, R84, R87 ;  /* 0x000000575457723e */ /* 0x000fe200000010ff */
[-C--:B------:R-:W-:Y:S01]  /*48c0*/  FMUL.FTZ R85, R82, R200.reuse ;  /* 0x000000c852557220 */ /* 0x080fe20000410000 */
[-C--:B------:R-:W-:Y:S01]  /*48d0*/  FMUL.FTZ R88, R83, R200.reuse ;  /* 0x000000c853587220 */ /* 0x080fe20000410000 */
[-C--:B------:R-:W-:Y:S01]  /*48e0*/  FMUL.FTZ R84, R80, R200.reuse ;  /* 0x000000c850547220 */ /* 0x080fe20000410000 */
[----:B------:R-:W-:-:S03]  /*48f0*/  FMUL.FTZ R89, R81, R200 ;  /* 0x000000c851597220 */ /* 0x000fc60000410000 */
[----:B------:R-:W-:Y:S02]  /*4900*/  F2FP.BF16.F32.PACK_AB R85, R88, R85 ;  /* 0x000000555855723e */ /* 0x000fe400000010ff */
[----:B------:R-:W-:-:S07]  /*4910*/  F2FP.BF16.F32.PACK_AB R84, R89, R84 ;  /* 0x000000545954723e */ /* 0x000fce00000010ff */
.L_x_5623:
[----:B------:R-:W0:Y:S08]  /*4920*/  @P1 LDC.64 R88, c[0x0][0x478] ;  /* 0x00011e00ff581b82 */ /* 0x000e300000000a00 */
[----:B------:R-:W1:Y:S01]  /*4930*/  LDC.64 R142, c[0x0][0x468] ;  /* 0x00011a00ff8e7b82 */ /* 0x000e620000000a00 */
[----:B0-----:R-:W-:-:S05]  /*4940*/  @P1 IMAD.WIDE.U32 R88, R196, 0x20, R88 ;  /* 0x00000020c4581825 */ /* 0x001fca00078e0058 */
[----:B------:R-:W-:Y:S04]  /*4950*/  @P1 STG.E.128 desc[UR6][R88.64], R80 ;  /* 0x0000005058001986 */ /* 0x000fe8000c101d06 */
[----:B------:R1:W-:Y:S02]  /*4960*/  @P1 STG.E.128 desc[UR6][R88.64+0x10], R76 ;  /* 0x0000104c58001986 */ /* 0x0003e4000c101d06 */
[----:B-1----:R-:W-:-:S05]  /*4970*/  IMAD.WIDE.U32 R88, R196, 0x10, R142 ;  /* 0x00000010c4587825 */ /* 0x002fca00078e008e */
        /* <DEDUP_REMOVED lines=39> */
.L_x_5624:
        /* <DEDUP_REMOVED lines=36> */
.L_x_5625:
        /* <DEDUP_REMOVED lines=45> */
.L_x_5626:
        /* <DEDUP_REMOVED lines=36> */
.L_x_5627:
        /* <DEDUP_REMOVED lines=45> */
.L_x_5628:
        /* <DEDUP_REMOVED lines=36> */
.L_x_5629:
        /* <DEDUP_REMOVED lines=45> */
.L_x_5630:
        /* <DEDUP_REMOVED lines=36> */
.L_x_5631:
[----:B------:R-:W0:Y:S01]  /*5d60*/  @P1 LDC.64 R88, c[0x0][0x478] ;  /* 0x00011e00ff581b82 */ /* 0x000e220000000a00 */
[----:B------:R-:W-:-:S05]  /*5d70*/  IADD3 R91, PT, PT, R196, 0x200, RZ ;  /* 0x00000200c45b7810 */ /* 0x000fca0007ffe0ff */
[----:B0-----:R-:W-:-:S04]  /*5d80*/  @P1 IMAD.WIDE.U32 R88, R91, 0x20, R88 ;  /* 0x000000205b581825 */ /* 0x001fc800078e0058 */
[----:B------:R-:W-:Y:S01]  /*5d90*/  IMAD.WIDE.U32 R90, R91, 0x10, R142 ;  /* 0x000000105b5a7825 */ /* 0x000fe200078e008e */
[----:B------:R0:W-:Y:S04]  /*5da0*/  @P1 STG.E.128 desc[UR6][R88.64], R80 ;  /* 0x0000005058001986 */ /* 0x0001e8000c101d06 */
[----:B------:R0:W-:Y:S04]  /*5db0*/  @P1 STG.E.128 desc[UR6][R88.64+0x10], R76 ;  /* 0x0000104c58001986 */ /* 0x0001e8000c101d06 */
[----:B------:R0:W-:Y:S02]  /*5dc0*/  STG.E.128 desc[UR6][R90.64], R84 ;  /* 0x000000545a007986 */ /* 0x0001e4000c101d06 */
.L_x_5621:
[----:B01----:R-:W0:Y:S01]  /*5dd0*/  LDC.64 R84, c[0x0][0x380] ;  /* 0x0000e000ff547b82 */ /* 0x003e220000000a00 */
[----:B------:R-:W-:Y:S01]  /*5de0*/  UPLOP3.LUT UP1, UPT, UPT, UPT, UP1, 0x40, 0x4 ;  /* 0x000000000004789c */ /* 0x000fe20003f2e810 */
[----:B0-----:R-:W-:-:S04]  /*5df0*/  IADD3 R0, PT, PT, R0, R84, RZ ;  /* 0x0000005400007210 */ /* 0x001fc80007ffe0ff */
[----:B------:R-:W-:-:S13]  /*5e00*/  ISETP.GE.AND P1, PT, R0, R85, PT ;  /* 0x000000550000720c */ /* 0x000fda0003f26270 */
[----:B------:R-:W-:Y:S05]  /*5e10*/  @!P1 BRA `(.L_x_5632) ;  /* 0xffffffac00789947 */ /* 0x000fea000383ffff */
        /* <DEDUP_REMOVED lines=78> */
[----:B------:R-:W-:-:S07]  /*6300*/  MOV R71, R146 ;  /* 0x0000009200477202 */ /* 0x000fce0000000f00 */
.L_x_5607:
        /* <DEDUP_REMOVED lines=30> */
.L_x_5633:
        /* <DEDUP_REMOVED lines=9> */
.L_x_19335:


//--------------------- .text._ZN10layer_norm13ln_bwd_kernelINS_13Kernel_traitsI13__nv_bfloat16S2_fS2_fjLj5120ELj1ELj1ELj4ELj16ENS_18Kernel_traits_baseILj5120ES2_S2_fS2_fjLj128EEEEELb0ELb0ELb1ELb0EEEvNS_9BwdParamsE --------------------------
	.section	.text._ZN10layer_norm13ln_bwd_kernelINS_13Kernel_traitsI13__nv_bfloat16S2_fS2_fjLj5120ELj1ELj1ELj4ELj16ENS_18Kernel_traits_baseILj5120ES2_S2_fS2_fjLj128EEEEELb0ELb0ELb1ELb0EEEvNS_9BwdParamsE,"ax",@progbits
	.align	128
        .global         _ZN10layer_norm13ln_bwd_kernelINS_13Kernel_traitsI13__nv_bfloat16S2_fS2_fjLj5120ELj1ELj1ELj4ELj16ENS_18Kernel_traits_baseILj5120ES2_S2_fS2_fjLj128EEEEELb0ELb0ELb1ELb0EEEvNS_9BwdParamsE
        .type           _ZN10layer_norm13ln_bwd_kernelINS_13Kernel_traitsI13__nv_bfloat16S2_fS2_fjLj5120ELj1ELj1ELj4ELj16ENS_18Kernel_traits_baseILj5120ES2_S2_fS2_fjLj128EEEEELb0ELb0ELb1ELb0EEEvNS_9BwdParamsE,@function
        .size           _ZN10layer_norm13ln_bwd_kernelINS_13Kernel_traitsI13__nv_bfloat16S2_fS2_fjLj5120ELj1ELj1ELj4ELj16ENS_18Kernel_traits_baseILj5120ES2_S2_fS2_fjLj128EEEEELb0ELb0ELb1ELb0EEEvNS_9BwdParamsE,(.L_x_19336 - _ZN10layer_norm13ln_bwd_kernelINS_13Kernel_traitsI13__nv_bfloat16S2_fS2_fjLj5120ELj1ELj1ELj4ELj16ENS_18Kernel_traits_baseILj5120ES2_S2_fS2_fjLj128EEEEELb0ELb0ELb1ELb0EEEvNS_9BwdParamsE)
        .other          _ZN10layer_norm13ln_bwd_kernelINS_13Kernel_traitsI13__nv_bfloat16S2_fS2_fjLj5120ELj1ELj1ELj4ELj16ENS_18Kernel_traits_baseILj5120ES2_S2_fS2_fjLj128EEEEELb0ELb0ELb1ELb0EEEvNS_9BwdParamsE,@"STO_CUDA_ENTRY STV_DEFAULT"
_ZN10layer_norm13ln_bwd_kernelINS_13Kernel_traitsI13__nv_bfloat16S2_fS2_fjLj5120ELj1ELj1ELj4ELj16ENS_18Kernel_traits_baseILj5120ES2_S2_fS2_fjLj128EEEEELb0ELb0ELb1ELb0EEEvNS_9BwdParamsE:
.text._ZN10layer_norm13ln_bwd_kernelINS_13Kernel_traitsI13__nv_bfloat16S2_fS2_fjLj5120ELj1ELj1ELj4ELj16ENS_18Kernel_traits_baseILj5120ES2_S2_fS2_fjLj128EEEEELb0ELb0ELb1ELb0EEEvNS_9BwdParamsE:
[----:B------:R-:W0:Y:S01]  /*0000*/  LDC R1, c[0x0][0x37c] ;  /* 0x0000df00ff017b82 */ /* 0x000e220000000800 */
[----:B------:R-:W1:Y:S01]  /*0010*/  S2R R4, SR_TID.X ;  /* 0x0000000000047919 */ /* 0x000e620000002100 */
[----:B------:R-:W2:Y:S01]  /*0020*/  LDCU UR4, c[0x0][0x388] ;  /* 0x00007100ff0477ac */ /* 0x000ea20008000800 */
[----:B0-----:R-:W-:Y:S01]  /*0030*/  IADD3 R1, PT, PT, R1, -0x18, RZ ;  /* 0xffffffe801017810 */ /* 0x001fe20007ffe0ff */
[----:B------:R-:W0:Y:S01]  /*0040*/  LDCU.64 UR10, c[0x0][0x358] ;  /* 0x00006b00ff0a77ac */ /* 0x000e220008000a00 */
[----:B------:R-:W3:Y:S01]  /*0050*/  LDCU UR5, c[0x0][0x384] ;  /* 0x00007080ff0577ac */ /* 0x000ee20008000800 */
[----:B--2---:R-:W-:-:S04]  /*0060*/  MOV R2, UR4 ;  /* 0x0000000400027c02 */ /* 0x004fc80008000f00 */
[----:B------:R-:W-:Y:S01]  /*0070*/  SHF.R.S32.HI R0, RZ, 0x1f, R2 ;  /* 0x0000001fff007819 */ /* 0x000fe20000011402 */
[----:B------:R2:W-:Y:S03]  /*0080*/  STL [R1+0x4], R2 ;  /* 0x0000040201007387 */ /* 0x0005e60000100800 */
[----:B------:R-:W-:Y:S02]  /*0090*/  LEA.HI R0, R0, R2, RZ, 0x3 ;  /* 0x0000000200007211 */ /* 0x000fe400078f18ff */
[----:B-1----:R-:W-:Y:S02]  /*00a0*/  LOP3.LUT R5, R4, 0x7f, RZ, 0x3c, !PT ;  /* 0x0000007f04057812 */ /* 0x002fe400078e3cff */
[----:B------:R-:W-:Y:S02]  /*00b0*/  MOV R17, R4 ;  /* 0x0000000400117202 */ /* 0x000fe40000000f00 */
[----:B------:R-:W-:-:S04]  /*00c0*/  LEA.HI.SX32 R5, R0, R5, 0x1d ;  /* 0x0000000500057211 */ /* 0x000fc800078feaff */
[C---:B------:R-:W-:Y:S02]  /*00d0*/  ISETP.GE.U32.AND P4, PT, R5.reuse, 0x80, PT ;  /* 0x000000800500780c */ /* 0x040fe40003f86070 */
[C---:B------:R-:W-:Y:S02]  /*00e0*/  ISETP.GE.U32.AND P0, PT, R5.reuse, 0x100, PT ;  /* 0x000001000500780c */ /* 0x040fe40003f06070 */
[C---:B------:R-:W-:Y:S02]  /*00f0*/  ISETP.GE.U32.AND P1, PT, R5.reuse, 0x180, PT ;  /* 0x000001800500780c */ /* 0x040fe40003f26070 */
[C---:B------:R-:W-:Y:S02]  /*0100*/  ISETP.GE.U32.AND P2, PT, R5.reuse, 0x200, PT ;  /* 0x000002000500780c */ /* 0x040fe40003f46070 */
[----:B------:R-:W-:Y:S01]  /*0110*/  ISETP.GE.U32.AND P3, PT, R5, 0x280, PT ;  /* 0x000002800500780c */ /* 0x000fe20003f66070 */
[----:B------:R-:W1:Y:S01]  /*0120*/  S2UR UR4, SR_CTAID.X ;  /* 0x00000000000479c3 */ /* 0x000e620000002500 */
[----:B------:R-:W-:-:S02]  /*0130*/  P2R R182, PR, RZ, 0x10 ;  /* 0x00000010ffb67803 */ /* 0x000fc40000000000 */
[----:B------:R-:W-:-:S05]  /*0140*/  P2R R180, PR, RZ, 0x8 ;  /* 0x00000008ffb47803 */ /* 0x000fca0000000000 */
[----:B--2---:R-:W2:Y:S08]  /*0150*/  @P4 LDC.64 R2, c[0x0][0x3d0] ;  /* 0x0000f400ff024b82 */ /* 0x004eb00000000a00 */
[----:B------:R-:W4:Y:S08]  /*0160*/  @P0 LDC.64 R6, c[0x0][0x3d0] ;  /* 0x0000f400ff060b82 */ /* 0x000f300000000a00 */
[----:B------:R-:W3:Y:S08]  /*0170*/  @P1 LDC.64 R10, c[0x0][0x3d0] ;  /* 0x0000f400ff0a1b82 */ /* 0x000ef00000000a00 */
[----:B------:R-:W1:Y:S01]  /*0180*/  @P2 LDC.64 R12, c[0x0][0x3d0] ;  /* 0x0000f400ff0c2b82 */ /* 0x000e620000000a00 */
[C---:B--2---:R-:W-:Y:S01]  /*0190*/  @P4 IMAD.WIDE.U32 R2, R17.reuse, 0x10, R2 ;  /* 0x0000001011024825 */ /* 0x044fe200078e0002 */
[----:B------:R-:W-:-:S04]  /*01a0*/  @P4 LOP3.LUT R17, R17, 0x80, RZ, 0xfc, !PT ;  /* 0x0000008011114812 */ /* 0x000fc800078efcff */
[----:B0-----:R0:W5:Y:S01]  /*01b0*/  @P4 LDG.E.128 R32, desc[UR10][R2.64] ;  /* 0x0000000a02204981 */ /* 0x001162000c1e1d00 */
[C---:B----4-:R-:W-:Y:S01]  /*01c0*/  @P0 IMAD.WIDE.U32 R8, R17.reuse, 0x10, R6 ;  /* 0x0000001011080825 */ /* 0x050fe200078e0006 */
[----:B------:R-:W-:Y:S01]  /*01d0*/  @P0 IADD3 R17, PT, PT, R17, 0x80, RZ ;  /* 0x0000008011110810 */ /* 0x000fe20007ffe0ff */
[----:B------:R-:W2:Y:S03]  /*01e0*/  @P3 LDC.64 R14, c[0x0][0x3d0] ;  /* 0x0000f400ff0e3b82 */ /* 0x000ea60000000a00 */
[----:B------:R0:W5:Y:S01]  /*01f0*/  @P0 LDG.E.128 R36, desc[UR10][R8.64] ;  /* 0x0000000a08240981 */ /* 0x000162000c1e1d00 */
[C---:B---3--:R-:W-:Y:S01]  /*0200*/  @P1 IMAD.WIDE.U32 R10, R17.reuse, 0x10, R10 ;  /* 0x00000010110a1825 */ /* 0x048fe200078e000a */
[----:B------:R-:W-:-:S04]  /*0210*/  @P1 IADD3 R17, PT, PT, R17, 0x80, RZ ;  /* 0x0000008011111810 */ /* 0x000fc80007ffe0ff */
[----:B------:R0:W5:Y:S01]  /*0220*/  @P1 LDG.E.128 R40, desc[UR10][R10.64] ;  /* 0x0000000a0a281981 */ /* 0x000162000c1e1d00 */
[C---:B-1----:R-:W-:Y:S01]  /*0230*/  @P2 IMAD.WIDE.U32 R12, R17.reuse, 0x10, R12 ;  /* 0x00000010110c2825 */ /* 0x042fe200078e000c */
        /* <DEDUP_REMOVED lines=46> */
[----:B0-----:R-:W-:Y:S06]  /*0520*/  @P3 BRA `(.L_x_5634) ;  /* 0x0000009000743947 */ /* 0x001fec0003800000 */
        /* <DEDUP_REMOVED lines=46> */
.L_x_5748:
[----:B0-----:R-:W0:Y:S08]  /*0810*/  LDC.64 R2, c[0x0][0x3f8] ;  /* 0x0000fe00ff027b82 */ /* 0x001e300000000a00 */
[----:B-123--:R-:W1:Y:S08]  /*0820*/  LDC.64 R20, c[0x0][0x3c8] ;  /* 0x0000f200ff147b82 */ /* 0x00ee700000000a00 */
[----:B------:R-:W2:Y:S01]  /*0830*/  LDC.64 R176, c[0x0][0x3f0] ;  /* 0x0000fc00ffb07b82 */ /* 0x000ea20000000a00 */
[----:B0-----:R-:W-:-:S06]  /*0840*/  IMAD.WIDE R2, R4, 0x4, R2 ;  /* 0x0000000404027825 */ /* 0x001fcc00078e0202 */
[----:B------:R-:W3:Y:S01]  /*0850*/  LDG.E R3, desc[UR10][R2.64] ;  /* 0x0000000a02037981 */ /* 0x000ee2000c1e1900 */
[----:B-1----:R-:W-:-:S04]  /*0860*/  IMAD.WIDE R20, R4, 0x4, R20 ;  /* 0x0000000404147825 */ /* 0x002fc800078e0214 */
[----:B--2---:R-:W-:Y:S01]  /*0870*/  IMAD.WIDE R176, R4, 0x4, R176 ;  /* 0x0000000404b07825 */ /* 0x004fe200078e02b0 */
[----:B-----5:R0:W5:Y:S04]  /*0880*/  LDG.E R2, desc[UR10][R20.64] ;  /* 0x0000000a14027981 */ /* 0x020168000c1e1900 */
[----:B------:R-:W2:Y:S01]  /*0890*/  LDG.E R20, desc[UR10][R176.64] ;  /* 0x0000000ab0147981 */ /* 0x000ea2000c1e1900 */
[----:B------:R-:W-:Y:S01]  /*08a0*/  BSSY.RECONVERGENT B0, `(.L_x_5635) ;  /* 0x0000233000007945 */ /* 0x000fe20003800200 */
[----:B------:R-:W-:Y:S01]  /*08b0*/  HFMA2 R216, -RZ, RZ, 0, 0 ;  /* 0x00000000ffd87431 */ /* 0x000fe200000001ff */
[----:B------:R-:W-:Y:S02]  /*08c0*/  MOV R215, RZ ;  /* 0x000000ff00d77202 */ /* 0x000fe40000000f00 */
[----:B---3--:R-:W-:Y:S01]  /*08d0*/  ISETP.GE.AND P3, PT, R3, 0x1, PT ;  /* 0x000000010300780c */ /* 0x008fe20003f66270 */
[----:B--2---:R0:W-:-:S12]  /*08e0*/  STL [R1+0xc], R20 ;  /* 0x00000c1401007387 */ /* 0x0041d80000100800 */
[----:B------:R-:W-:Y:S05]  /*08f0*/  @!P3 BRA `(.L_x_5636) ;  /* 0x000000200014b947 */ /* 0x000fea0003800000 */
[----:B0-----:R-:W0:Y:S08]  /*0900*/  LDC.64 R20, c[0x0][0x3c0] ;  /* 0x0000f000ff147b82 */ /* 0x001e300000000a00 */
[----:B------:R-:W1:Y:S01]  /*0910*/  LDC R178, c[0x0][0x388] ;  /* 0x0000e200ffb27b82 */ /* 0x000e620000000800 */
[----:B0-----:R-:W-:-:S06]  /*0920*/  IMAD.WIDE R20, R4, 0x4, R20 ;  /* 0x0000000404147825 */ /* 0x001fcc00078e0214 */
[----:B------:R0:W2:Y:S01]  /*0930*/  LDG.E R21, desc[UR10][R20.64] ;  /* 0x0000000a14157981 */ /* 0x0000a2000c1e1900 */
[----:B------:R-:W-:Y:S01]  /*0940*/  IADD3 R177, PT, PT, R3, -0x1, RZ ;  /* 0xffffffff03b17810 */ /* 0x000fe20007ffe0ff */
[----:B-1----:R-:W-:Y:S01]  /*0950*/  IMAD R176, R4, R178, RZ ;  /* 0x000000b204b07224 */ /* 0x002fe200078e02ff */
[C---:B------:R-:W-:Y:S01]  /*0960*/  ISETP.GE.U32.AND P6, PT, R5.reuse, 0x80, PT ;  /* 0x000000800500780c */ /* 0x040fe20003fc6070 */
[----:B------:R-:W0:Y:S01]  /*0970*/  S2R R180, SR_TID.X ;  /* 0x0000000000b47919 */ /* 0x000e220000002100 */
[----:B------:R-:W-:Y:S01]  /*0980*/  ISETP.NE.AND P0, PT, RZ, UR9, PT ;  /* 0x00000009ff007c0c */ /* 0x000fe2000bf05270 */
[----:B------:R-:W-:Y:S01]  /*0990*/  BSSY.RECONVERGENT B1, `(.L_x_5637) ;  /* 0x0000072000017945 */ /* 0x000fe20003800200 */
[C---:B------:R-:W-:Y:S01]  /*09a0*/  ISETP.GE.U32.AND P5, PT, R5.reuse, 0x100, PT ;  /* 0x000001000500780c */ /* 0x040fe20003fa6070 */
[----:B------:R1:W-:Y:S01]  /*09b0*/  STL [R1+0x4], R178 ;  /* 0x000004b201007387 */ /* 0x0003e20000100800 */
[C---:B------:R-:W-:Y:S02]  /*09c0*/  ISETP.GE.U32.AND P1, PT, R5.reuse, 0x180, PT ;  /* 0x000001800500780c */ /* 0x040fe40003f26070 */
[----:B------:R-:W-:-:S02]  /*09d0*/  ISETP.GE.U32.AND P2, PT, R5, 0x200, PT ;  /* 0x000002000500780c */ /* 0x000fc40003f46070 */
[----:B------:R-:W-:Y:S02]  /*09e0*/  ISETP.GE.U32.AND P4, PT, R5, 0x280, PT ;  /* 0x000002800500780c */ /* 0x000fe40003f86070 */
[----:B------:R-:W-:Y:S02]  /*09f0*/  MOV R216, RZ ;  /* 0x000000ff00d87202 */ /* 0x000fe40000000f00 */
[----:B------:R-:W-:Y:S01]  /*0a00*/  MOV R215, RZ ;  /* 0x000000ff00d77202 */ /* 0x000fe20000000f00 */
[----:B-1----:R-:W-:Y:S01]  /*0a10*/  IMAD R178, R177, R178, RZ ;  /* 0x000000b2b1b27224 */ /* 0x002fe200078e02ff */
[----:B------:R-:W-:-:S04]  /*0a20*/  SHF.R.S32.HI R177, RZ, 0x1f, R176 ;  /* 0x0000001fffb17819 */ /* 0x000fc800000114b0 */
[----:B------:R-:W-:Y:S02]  /*0a30*/  LEA.HI R177, R177, R176, RZ, 0x3 ;  /* 0x000000b0b1b17211 */ /* 0x000fe400078f18ff */
[----:B------:R-:W-:-:S04]  /*0a40*/  SHF.R.S32.HI R179, RZ, 0x1f, R178 ;  /* 0x0000001fffb37819 */ /* 0x000fc800000114b2 */
[----:B------:R-:W-:Y:S02]  /*0a50*/  LEA.HI R179, R179, R178, RZ, 0x3 ;  /* 0x000000b2b3b37211 */ /* 0x000fe400078f18ff */
[-C--:B0-----:R-:W-:Y:S02]  /*0a60*/  LEA.HI.SX32 R20, R177, R180.reuse, 0x1d ;  /* 0x000000b4b1147211 */ /* 0x081fe400078feaff */
[----:B------:R-:W-:-:S03]  /*0a70*/  LEA.HI.SX32 R214, R179, R180, 0x1d ;  /* 0x000000b4b3d67211 */ /* 0x000fc600078feaff */
[----:B------:R0:W-:Y:S01]  /*0a80*/  STL [R1+0x8], R20 ;  /* 0x0000081401007387 */ /* 0x0001e20000100800 */
[----:B--2---:R-:W-:Y:S01]  /*0a90*/  FSEL R21, R21, RZ, !P0 ;  /* 0x000000ff15157208 */ /* 0x004fe20004000000 */
[----:B0-----:R-:W-:Y:S06]  /*0aa0*/  @!P6 BRA `(.L_x_5638) ;  /* 0x000000040080e947 */ /* 0x001fec0003800000 */
        /* <DEDUP_REMOVED lines=8> */
[----:B------:R-:W-:-:S13]  /*0b30*/  ISETP.NE.AND.EX P0, PT, RZ, UR13, PT, P0 ;  /* 0x0000000dff007c0c */ /* 0x000fda000bf05300 */
[----:B------:R-:W0:Y:S01]  /*0b40*/  @P0 LDC.64 R210, c[0x0][0x438] ;  /* 0x00010e00ffd20b82 */ /* 0x000e220000000a00 */
[----:B------:R-:W-:-:S04]  /*0b50*/  PRMT R243, R32, 0x7632, R243 ;  /* 0x0000763220f37816 */ /* 0x000fc800000000f3 */
[----:B------:R-:W-:Y:S02]  /*0b60*/  SHF.L.U32 R243, R243, 0x10, RZ ;  /* 0x00000010f3f37819 */ /* 0x000fe400000006ff */
[----:B------:R-:W-:Y:S01]  /*0b70*/  PRMT R239, R33, 0x7632, R239 ;  /* 0x0000763221ef7816 */ /* 0x000fe200000000ef */
[----:B0-----:R-:W-:-:S05]  /*0b80*/  @P0 IMAD.WIDE.U32 R210, R20, 0x20, R210 ;  /* 0x0000002014d20825 */ /* 0x001fca00078e00d2 */
[----:B------:R-:W5:Y:S04]  /*0b90*/  @P0 LDG.E.128 R132, desc[UR10][R210.64] ;  /* 0x0000000ad2840981 */ /* 0x000f68000c1e1d00 */
[----:B------:R0:W5:Y:S01]  /*0ba0*/  @P0 LDG.E.128 R136, desc[UR10][R210.64+0x10] ;  /* 0x0000100ad2880981 */ /* 0x000162000c1e1d00 */
[----:B------:R-:W-:Y:S02]  /*0bb0*/  SHF.L.U32 R239, R239, 0x10, RZ ;  /* 0x00000010efef7819 */ /* 0x000fe400000006ff */
[----:B------:R-:W-:-:S04]  /*0bc0*/  PRMT R235, R34, 0x7632, R235 ;  /* 0x0000763222eb7816 */ /* 0x000fc800000000eb */
[----:B------:R-:W-:Y:S02]  /*0bd0*/  SHF.L.U32 R235, R235, 0x10, RZ ;  /* 0x00000010ebeb7819 */ /* 0x000fe400000006ff */
[----:B------:R-:W-:Y:S02]  /*0be0*/  SHF.L.U32 R225, R33, 0x10, RZ ;  /* 0x0000001021e17819 */ /* 0x000fe400000006ff */
[----:B0-----:R-:W-:Y:S02]  /*0bf0*/  SHF.L.U32 R211, R32, 0x10, RZ ;  /* 0x0000001020d37819 */ /* 0x001fe400000006ff */
[----:B------:R-:W-:Y:S02]  /*0c00*/  SHF.L.U32 R220, R34, 0x10, RZ ;  /* 0x0000001022dc7819 */ /* 0x000fe400000006ff */
[----:B------:R-:W-:Y:S02]  /*0c10*/  IADD3 R214, PT, PT, R214, 0x80, RZ ;  /* 0x00000080d6d67810 */ /* 0x000fe40007ffe0ff */
[----:B------:R-:W-:-:S02]  /*0c20*/  IADD3 R20, PT, PT, R20, 0x80, RZ ;  /* 0x0000008014147810 */ /* 0x000fc40007ffe0ff */
[----:B--2---:R-:W-:-:S04]  /*0c30*/  PRMT R0, R176, 0x7632, R0 ;  /* 0x00007632b0007816 */ /* 0x004fc80000000000 */
[----:B------:R-:W-:Y:S01]  /*0c40*/  SHF.L.U32 R0, R0, 0x10, RZ ;  /* 0x0000001000007819 */ /* 0x000fe200000006ff */
[----:B---3--:R-:W-:-:S04]  /*0c50*/  FADD.FTZ R181, -R21, R181 ;  /* 0x000000b515b57221 */ /* 0x008fc80000010100 */
[----:B-----5:R-:W-:Y:S01]  /*0c60*/  FMUL.FTZ R210, R2, R181 ;  /* 0x000000b502d27220 */ /* 0x020fe20000410000 */
[-C--:B------:R-:W-:Y:S01]  /*0c70*/  FMUL.FTZ R243, R243, R0.reuse ;  /* 0x00000000f3f37220 */ /* 0x080fe20000410000 */
[--C-:B------:R-:W-:Y:S02]  /*0c80*/  FADD.FTZ R93, R93, R0.reuse ;  /* 0x000000005d5d7221 */ /* 0x100fe40000010000 */
[----:B------:R-:W-:Y:S01]  /*0c90*/  FFMA.FTZ R53, R210, R0, R53 ;  /* 0x00000000d2357223 */ /* 0x000fe20000010035 */
[----:B------:R-:W-:Y:S01]  /*0ca0*/  PRMT R0, R177, 0x7632, R0 ;  /* 0x00007632b1007816 */ /* 0x000fe20000000000 */
[----:B------:R-:W-:-:S03]  /*0cb0*/  FADD.FTZ R183, -R21, R183 ;  /* 0x000000b715b77221 */ /* 0x000fc60000010100 */
[----:B------:R-:W-:Y:S01]  /*0cc0*/  SHF.L.U32 R0, R0, 0x10, RZ ;  /* 0x0000001000007819 */ /* 0x000fe200000006ff */
[----:B------:R-:W-:Y:S01]  /*0cd0*/  FMUL.FTZ R8, R2, R183 ;  /* 0x000000b702087220 */ /* 0x000fe20000410000 */
[----:B----4-:R-:W-:-:S03]  /*0ce0*/  FADD.FTZ R185, -R21, R185 ;  /* 0x000000b915b97221 */ /* 0x010fc60000010100 */
[-C--:B------:R-:W-:Y:S01]  /*0cf0*/  FMUL.FTZ R239, R239, R0.reuse ;  /* 0x00000000efef7220 */ /* 0x080fe20000410000 */
[----:B------:R-:W-:Y:S01]  /*0d00*/  FFMA.FTZ R55, R8, R0, R55 ;  /* 0x0000000008377223 */ /* 0x000fe20000010037 */
[--C-:B------:R-:W-:Y:S01]  /*0d10*/  FADD.FTZ R95, R95, R0.reuse ;  /* 0x000000005f5f7221 */ /* 0x100fe20000010000 */
[----:B------:R-:W-:Y:S01]  /*0d20*/  PRMT R0, R178, 0x7632, R0 ;  /* 0x00007632b2007816 */ /* 0x000fe20000000000 */
[----:B------:R-:W-:-:S03]  /*0d30*/  FMUL.FTZ R12, R2, R185 ;  /* 0x000000b9020c7220 */ /* 0x000fc60000410000 */
[----:B------:R-:W-:Y:S02]  /*0d40*/  SHF.L.U32 R0, R0, 0x10, RZ ;  /* 0x0000001000007819 */ /* 0x000fe400000006ff */
[----:B------:R-:W-:-:S03]  /*0d50*/  PRMT R181, R35, 0x7632, R181 ;  /* 0x0000763223b57816 */ /* 0x000fc600000000b5 */
[-C--:B------:R-:W-:Y:S01]  /*0d60*/  FMUL.FTZ R235, R235, R0.reuse ;  /* 0x00000000ebeb7220 */ /* 0x080fe20000410000 */
[--C-:B------:R-:W-:Y:S01]  /*0d70*/  FADD.FTZ R97, R97, R0.reuse ;  /* 0x0000000061617221 */ /* 0x100fe20000010000 */
[----:B------:R-:W-:Y:S01]  /*0d80*/  FFMA.FTZ R57, R12, R0, R57 ;  /* 0x000000000c397223 */ /* 0x000fe20000010039 */
[----:B------:R-:W-:Y:S01]  /*0d90*/  PRMT R0, R179, 0x7632, R0 ;  /* 0x00007632b3007816 */ /* 0x000fe20000000000 */
[----:B------:R-:W-:Y:S01]  /*0da0*/  FADD.FTZ R187, -R21, R187 ;  /* 0x000000bb15bb7221 */ /* 0x000fe20000010100 */
[----:B------:R-:W-:Y:S02]  /*0db0*/  SHF.L.U32 R181, R181, 0x10, RZ ;  /* 0x00000010b5b57819 */ /* 0x000fe400000006ff */
[----:B------:R-:W-:Y:S01]  /*0dc0*/  SHF.L.U32 R0, R0, 0x10, RZ ;  /* 0x0000001000007819 */ /* 0x000fe200000006ff */
[----:B------:R-:W-:-:S04]  /*0dd0*/  FMUL.FTZ R247, R2, R187 ;  /* 0x000000bb02f77220 */ /* 0x000fc80000410000 */
[-C--:B------:R-:W-:Y:S01]  /*0de0*/  FMUL.FTZ R215, R181, R0.reuse ;  /* 0x00000000b5d77220 */ /* 0x080fe20000410000 */
[----:B------:R-:W-:Y:S01]  /*0df0*/  FADD.FTZ R181, -R21, R180 ;  /* 0x000000b415b57221 */ /* 0x000fe20000010100 */
[----:B------:R-:W-:Y:S01]  /*0e00*/  FADD.FTZ R99, R99, R0 ;  /* 0x0000000063637221 */ /* 0x000fe20000010000 */
[----:B------:R-:W-:Y:S02]  /*0e10*/  FFMA.FTZ R59, R247, R0, R59 ;  /* 0x00000000f73b7223 */ /* 0x000fe4000001003b */
[----:B------:R-:W-:Y:S01]  /*0e20*/  FMUL.FTZ R0, R2, R181 ;  /* 0x000000b502007220 */ /* 0x000fe20000410000 */
[----:B------:R-:W-:Y:S01]  /*0e30*/  FADD.FTZ R181, -R21, R182 ;  /* 0x000000b615b57221 */ /* 0x000fe20000010100 */
[----:B------:R-:W-:Y:S01]  /*0e40*/  SHF.L.U32 R177, R177, 0x10, RZ ;  /* 0x00000010b1b17819 */ /* 0x000fe200000006ff */
[----:B------:R-:W-:Y:S01]  /*0e50*/  FADD.FTZ R197, -R21, R184 ;  /* 0x000000b815c57221 */ /* 0x000fe20000010100 */
[----:B------:R-:W-:Y:S01]  /*0e60*/  SHF.L.U32 R183, R176, 0x10, RZ ;  /* 0x00000010b0b77819 */ /* 0x000fe200000006ff */
[----:B------:R-:W-:-:S02]  /*0e70*/  FMUL.FTZ R188, R2, R181 ;  /* 0x000000b502bc7220 */ /* 0x000fc40000410000 */
[----:B------:R-:W-:Y:S01]  /*0e80*/  FADD.FTZ R94, R94, R177 ;  /* 0x000000b15e5e7221 */ /* 0x000fe20000010000 */
[-C--:B------:R-:W-:Y:S01]  /*0e90*/  FMUL.FTZ R225, R225, R177.reuse ;  /* 0x000000b1e1e17220 */ /* 0x080fe20000410000 */
[----:B------:R-:W-:Y:S01]  /*0ea0*/  FFMA.FTZ R54, R188, R177, R54 ;  /* 0x000000b1bc367223 */ /* 0x000fe20000010036 */
[----:B------:R-:W-:Y:S01]  /*0eb0*/  SHF.L.U32 R177, R178, 0x10, RZ ;  /* 0x00000010b2b17819 */ /* 0x000fe200000006ff */
[----:B------:R-:W-:Y:S01]  /*0ec0*/  FMUL.FTZ R211, R211, R183 ;  /* 0x000000b7d3d37220 */ /* 0x000fe20000410000 */
[----:B------:R-:W-:-:S03]  /*0ed0*/  FMUL.FTZ R197, R2, R197 ;  /* 0x000000c502c57220 */ /* 0x000fc60000410000 */
[----:B------:R-:W-:Y:S01]  /*0ee0*/  FADD.FTZ R96, R96, R177 ;  /* 0x000000b160607221 */ /* 0x000fe20000010000 */
[-C--:B------:R-:W-:Y:S01]  /*0ef0*/  FFMA.FTZ R56, R197, R177.reuse, R56 ;  /* 0x000000b1c5387223 */ /* 0x080fe20000010038 */
[----:B------:R-:W-:Y:S01]  /*0f00*/  FMUL.FTZ R220, R220, R177 ;  /* 0x000000b1dcdc7220 */ /* 0x000fe20000410000 */
[----:B------:R-:W-:Y:S01]  /*0f10*/  FADD.FTZ R176, RZ, R211 ;  /* 0x000000d3ffb07221 */ /* 0x000fe20000010000 */
[----:B------:R-:W-:-:S03]  /*0f20*/  FFMA.FTZ R177, R0, R211, RZ ;  /* 0x000000d300b17223 */ /* 0x000fc600000100ff */
[----:B------:R-:W-:Y:S01]  /*0f30*/  FADD.FTZ R176, R176, R243 ;  /* 0x000000f3b0b07221 */ /* 0x000fe20000010000 */
[----:B------:R-:W-:Y:S01]  /*0f40*/  FFMA.FTZ R177, R210, R243, R177 ;  /* 0x000000f3d2b17223 */ /* 0x000fe200000100b1 */
[----:B------:R-:W-:Y:S02]  /*0f50*/  FADD.FTZ R181, -R21, R186 ;  /* 0x000000ba15b57221 */ /* 0x000fe40000010100 */
[----:B------:R-:W-:Y:S01]  /*0f60*/  FADD.FTZ R176, R176, R225 ;  /* 0x000000e1b0b07221 */ /* 0x000fe20000010000 */
[----:B------:R-:W-:Y:S01]  /*0f70*/  FFMA.FTZ R177, R188, R225, R177 ;  /* 0x000000e1bcb17223 */ /* 0x000fe200000100b1 */
[----:B------:R-:W-:Y:S02]  /*0f80*/  FMUL.FTZ R200, R2, R181 ;  /* 0x000000b502c87220 */ /* 0x000fe40000410000 */
[----:B------:R-:W-:Y:S01]  /*0f90*/  FADD.FTZ R181, R176, R239 ;  /* 0x000000efb0b57221 */ /* 0x000fe20000010000 */
        /* <DEDUP_REMOVED lines=9> */
[----:B------:R-:W-:Y:S01]  /*1030*/  FFMA.FTZ R176, R200, R199, R177 ;  /* 0x000000c7c8b07223 */ /* 0x000fe200000100b1 */
[----:B------:R0:W-:Y:S01]  /*1040*/  STL [R1], R215 ;  /* 0x000000d701007387 */ /* 0x0001e20000100800 */
[----:B------:R-:W-:Y:S01]  /*1050*/  FADD.FTZ R92, R92, R183 ;  /* 0x000000b75c5c7221 */ /* 0x000fe20000010000 */
[----:B------:R-:W-:Y:S01]  /*1060*/  FADD.FTZ R216, R178, R215 ;  /* 0x000000d7b2d87221 */ /* 0x000fe20000010000 */
[----:B------:R-:W-:Y:S01]  /*1070*/  FFMA.FTZ R52, R0, R183, R52 ;  /* 0x000000b700347223 */ /* 0x000fe20000010034 */
[----:B------:R-:W-:Y:S01]  /*1080*/  FADD.FTZ R98, R98, R179 ;  /* 0x000000b362627221 */ /* 0x000fe20000010000 */
[----:B------:R-:W-:Y:S01]  /*1090*/  FFMA.FTZ R58, R200, R179, R58 ;  /* 0x000000b3c83a7223 */ /* 0x000fe2000001003a */
[----:B0-----:R-:W-:-:S07]  /*10a0*/  FFMA.FTZ R215, R247, R215, R176 ;  /* 0x000000d7f7d77223 */ /* 0x001fce00000100b0 */
.L_x_5638:
[----:B----4-:R-:W-:Y:S05]  /*10b0*/  BSYNC.RECONVERGENT B1 ;  /* 0x0000000000017941 */ /* 0x010fea0003800200 */
.L_x_5637:
        /* <DEDUP_REMOVED lines=12> */
[----:B------:R-:W-:Y:S02]  /*1180*/  PRMT R238, R37, 0x7632, R238 ;  /* 0x0000763225ee7816 */ /* 0x000fe400000000ee */
[----:B------:R-:W-:Y:S02]  /*1190*/  PRMT R234, R38, 0x7632, R234 ;  /* 0x0000763226ea7816 */ /* 0x000fe400000000ea */
[----:B------:R-:W-:Y:S02]  /*11a0*/  SHF.L.U32 R238, R238, 0x10, RZ ;  /* 0x00000010eeee7819 */ /* 0x000fe400000006ff */
[----:B------:R-:W-:Y:S01]  /*11b0*/  SHF.L.U32 R234, R234, 0x10, RZ ;  /* 0x00000010eaea7819 */ /* 0x000fe200000006ff */
[----:B0-----:R-:W-:-:S05]  /*11c0*/  @P0 IMAD.WIDE.U32 R22, R20, 0x20, R22 ;  /* 0x0000002014160825 */ /* 0x001fca00078e0016 */
[----:B------:R-:W5:Y:S04]  /*11d0*/  @P0 LDG.E.128 R28, desc[UR10][R22.64] ;  /* 0x0000000a161c0981 */ /* 0x000f68000c1e1d00 */
[----:B------:R0:W5:Y:S01]  /*11e0*/  @P0 LDG.E.128 R24, desc[UR10][R22.64+0x10] ;  /* 0x0000100a16180981 */ /* 0x000162000c1e1d00 */
[----:B------:R-:W-:-:S04]  /*11f0*/  PRMT R252, R39, 0x7632, R252 ;  /* 0x0000763227fc7816 */ /* 0x000fc800000000fc */
[----:B------:R-:W-:Y:S02]  /*1200*/  SHF.L.U32 R252, R252, 0x10, RZ ;  /* 0x00000010fcfc7819 */ /* 0x000fe400000006ff */
[C---:B------:R-:W-:Y:S02]  /*1210*/  SHF.L.U32 R231, R36.reuse, 0x10, RZ ;  /* 0x0000001024e77819 */ /* 0x040fe400000006ff */
[----:B------:R-:W-:Y:S02]  /*1220*/  PRMT R242, R36, 0x7632, R242 ;  /* 0x0000763224f27816 */ /* 0x000fe400000000f2 */
[----:B------:R-:W-:Y:S02]  /*1230*/  SHF.L.U32 R224, R37, 0x10, RZ ;  /* 0x0000001025e07819 */ /* 0x000fe400000006ff */
[----:B------:R-:W-:Y:S02]  /*1240*/  SHF.L.U32 R242, R242, 0x10, RZ ;  /* 0x00000010f2f27819 */ /* 0x000fe400000006ff */
[----:B------:R-:W-:-:S02]  /*1250*/  SHF.L.U32 R219, R38, 0x10, RZ ;  /* 0x0000001026db7819 */ /* 0x000fc400000006ff */
[----:B------:R-:W-:Y:S02]  /*1260*/  SHF.L.U32 R202, R39, 0x10, RZ ;  /* 0x0000001027ca7819 */ /* 0x000fe400000006ff */
[----:B------:R-:W-:Y:S02]  /*1270*/  IADD3 R214, PT, PT, R214, 0x80, RZ ;  /* 0x00000080d6d67810 */ /* 0x000fe40007ffe0ff */
[----:B------:R-:W-:Y:S02]  /*1280*/  IADD3 R20, PT, PT, R20, 0x80, RZ ;  /* 0x0000008014147810 */ /* 0x000fe40007ffe0ff */
[----:B--2---:R-:W-:-:S04]  /*1290*/  PRMT R9, R176, 0x7632, R9 ;  /* 0x00007632b0097816 */ /* 0x004fc80000000009 */
[----:B------:R-:W-:Y:S02]  /*12a0*/  SHF.L.U32 R196, R9, 0x10, RZ ;  /* 0x0000001009c47819 */ /* 0x000fe400000006ff */
[----:B------:R-:W-:Y:S01]  /*12b0*/  PRMT R9, R177, 0x7632, R9 ;  /* 0x00007632b1097816 */ /* 0x000fe20000000009 */
[----:B---3--:R-:W-:Y:S01]  /*12c0*/  FADD.FTZ R183, -R21, R183 ;  /* 0x000000b715b77221 */ /* 0x008fe20000010100 */
[----:B------:R-:W-:Y:S02]  /*12d0*/  PRMT R13, R178, 0x7632, R13 ;  /* 0x00007632b20d7816 */ /* 0x000fe4000000000d */
[----:B0-----:R-:W-:Y:S01]  /*12e0*/  SHF.L.U32 R22, R9, 0x10, RZ ;  /* 0x0000001009167819 */ /* 0x001fe200000006ff */
[----:B-----5:R-:W-:-:S04]  /*12f0*/  FMUL.FTZ R9, R2, R183 ;  /* 0x000000b702097220 */ /* 0x020fc80000410000 */
[-C--:B------:R-:W-:Y:S01]  /*1300*/  FMUL.FTZ R238, R238, R22.reuse ;  /* 0x00000016eeee7220 */ /* 0x080fe20000410000 */
[----:B----4-:R-:W-:Y:S01]  /*1310*/  FADD.FTZ R185, -R21, R185 ;  /* 0x000000b915b97221 */ /* 0x010fe20000010100 */
[----:B------:R-:W-:Y:S01]  /*1320*/  FFMA.FTZ R103, R9, R22, R103 ;  /* 0x0000001609677223 */ /* 0x000fe20000010067 */
[----:B------:R-:W-:Y:S01]  /*1330*/  FADD.FTZ R63, R63, R22 ;  /* 0x000000163f3f7221 */ /* 0x000fe20000010000 */
[----:B------:R-:W-:Y:S01]  /*1340*/  SHF.L.U32 R22, R13, 0x10, RZ ;  /* 0x000000100d167819 */ /* 0x000fe200000006ff */
[----:B------:R-:W-:Y:S01]  /*1350*/  FMUL.FTZ R13, R2, R185 ;  /* 0x000000b9020d7220 */ /* 0x000fe20000410000 */
[C---:B------:R-:W-:Y:S01]  /*1360*/  FADD.FTZ R181, -R21.reuse, R181 ;  /* 0x000000b515b57221 */ /* 0x040fe20000010100 */
[----:B------:R-:W-:Y:S02]  /*1370*/  FADD.FTZ R187, -R21, R187 ;  /* 0x000000bb15bb7221 */ /* 0x000fe40000010100 */
[-C--:B------:R-:W-:Y:S01]  /*1380*/  FMUL.FTZ R234, R234, R22.reuse ;  /* 0x00000016eaea7220 */ /* 0x080fe20000410000 */
[--C-:B------:R-:W-:Y:S01]  /*1390*/  FADD.FTZ R145, R145, R22.reuse ;  /* 0x0000001691917221 */ /* 0x100fe20000010000 */
[----:B------:R-:W-:Y:S01]  /*13a0*/  FFMA.FTZ R105, R13, R22, R105 ;  /* 0x000000160d697223 */ /* 0x000fe20000010069 */
[----:B------:R-:W-:Y:S01]  /*13b0*/  PRMT R22, R179, 0x7632, R22 ;  /* 0x00007632b3167816 */ /* 0x000fe20000000016 */
[C---:B------:R-:W-:Y:S01]  /*13c0*/  FMUL.FTZ R209, R2.reuse, R181 ;  /* 0x000000b502d17220 */ /* 0x040fe20000410000 */
[----:B------:R-:W-:-:S02]  /*13d0*/  FMUL.FTZ R246, R2, R187 ;  /* 0x000000bb02f67220 */ /* 0x000fc40000410000 */
[----:B------:R-:W-:Y:S01]  /*13e0*/  SHF.L.U32 R22, R22, 0x10, RZ ;  /* 0x0000001016167819 */ /* 0x000fe200000006ff */
[----:B------:R-:W-:Y:S01]  /*13f0*/  FADD.FTZ R181, -R21, R180 ;  /* 0x000000b415b57221 */ /* 0x000fe20000010100 */
[----:B------:R-:W-:-:S03]  /*1400*/  SHF.L.U32 R23, R176, 0x10, RZ ;  /* 0x00000010b0177819 */ /* 0x000fc600000006ff */
[-C--:B------:R-:W-:Y:S01]  /*1410*/  FMUL.FTZ R252, R252, R22.reuse ;  /* 0x00000016fcfc7220 */ /* 0x080fe20000410000 */
[----:B------:R-:W-:Y:S01]  /*1420*/  FADD.FTZ R147, R147, R22 ;  /* 0x0000001693937221 */ /* 0x000fe20000010000 */
[----:B------:R-:W-:Y:S01]  /*1430*/  FFMA.FTZ R107, R246, R22, R107 ;  /* 0x00000016f66b7223 */ /* 0x000fe2000001006b */
[----:B------:R-:W-:Y:S01]  /*1440*/  FMUL.FTZ R22, R2, R181 ;  /* 0x000000b502167220 */ /* 0x000fe20000410000 */
[----:B------:R-:W-:Y:S01]  /*1450*/  FADD.FTZ R181, -R21, R182 ;  /* 0x000000b615b57221 */ /* 0x000fe20000010100 */
[----:B------:R-:W-:Y:S01]  /*1460*/  FADD.FTZ R60, R60, R23 ;  /* 0x000000173c3c7221 */ /* 0x000fe20000010000 */
[-C--:B------:R-:W-:Y:S01]  /*1470*/  FMUL.FTZ R231, R231, R23.reuse ;  /* 0x00000017e7e77220 */ /* 0x080fe20000410000 */
[----:B------:R-:W-:Y:S01]  /*1480*/  FFMA.FTZ R100, R22, R23, R100 ;  /* 0x0000001716647223 */ /* 0x000fe20000010064 */
[----:B------:R-:W-:Y:S01]  /*1490*/  SHF.L.U32 R177, R177, 0x10, RZ ;  /* 0x00000010b1b17819 */ /* 0x000fe200000006ff */
[----:B------:R-:W-:Y:S01]  /*14a0*/  FMUL.FTZ R23, R2, R181 ;  /* 0x000000b502177220 */ /* 0x000fe20000410000 */
[----:B------:R-:W-:Y:S01]  /*14b0*/  FADD.FTZ R181, -R21, R184 ;  /* 0x000000b815b57221 */ /* 0x000fe20000010100 */
[-C--:B------:R-:W-:Y:S01]  /*14c0*/  FMUL.FTZ R242, R242, R196.reuse ;  /* 0x000000c4f2f27220 */ /* 0x080fe20000410000 */
[----:B------:R-:W-:Y:S01]  /*14d0*/  FFMA.FTZ R101, R209, R196, R101 ;  /* 0x000000c4d1657223 */ /* 0x000fe20000010065 */
[----:B------:R-:W-:Y:S01]  /*14e0*/  FADD.FTZ R62, R62, R177 ;  /* 0x000000b13e3e7221 */ /* 0x000fe20000010000 */
[-C--:B------:R-:W-:Y:S01]  /*14f0*/  FFMA.FTZ R102, R23, R177.reuse, R102 ;  /* 0x000000b117667223 */ /* 0x080fe20000010066 */
[----:B------:R-:W-:Y:S01]  /*1500*/  FMUL.FTZ R224, R224, R177 ;  /* 0x000000b1e0e07220 */ /* 0x000fe20000410000 */
[----:B------:R-:W-:Y:S01]  /*1510*/  FADD.FTZ R61, R61, R196 ;  /* 0x000000c43d3d7221 */ /* 0x000fe20000010000 */
[----:B------:R-:W-:Y:S01]  /*1520*/  SHF.L.U32 R177, R178, 0x10, RZ ;  /* 0x00000010b2b17819 */ /* 0x000fe200000006ff */
[----:B------:R-:W-:Y:S01]  /*1530*/  FMUL.FTZ R196, R2, R181 ;  /* 0x000000b502c47220 */ /* 0x000fe20000410000 */
[----:B------:R-:W-:-:S03]  /*1540*/  FFMA.FTZ R176, R22, R231, R215 ;  /* 0x000000e716b07223 */ /* 0x000fc600000100d7 */
[----:B------:R-:W-:Y:S01]  /*1550*/  FADD.FTZ R144, R144, R177 ;  /* 0x000000b190907221 */ /* 0x000fe20000010000 */
[-C--:B------:R-:W-:Y:S01]  /*1560*/  FFMA.FTZ R104, R196, R177.reuse, R104 ;  /* 0x000000b1c4687223 */ /* 0x080fe20000010068 */
[----:B------:R-:W-:Y:S01]  /*1570*/  FMUL.FTZ R219, R219, R177 ;  /* 0x000000b1dbdb7220 */ /* 0x000fe20000410000 */
[----:B------:R-:W-:Y:S01]  /*1580*/  FADD.FTZ R177, R216, R231 ;  /* 0x000000e7d8b17221 */ /* 0x000fe20000010000 */
[----:B------:R-:W-:-:S03]  /*1590*/  FFMA.FTZ R176, R209, R242, R176 ;  /* 0x000000f2d1b07223 */ /* 0x000fc600000100b0 */
[----:B------:R-:W-:Y:S01]  /*15a0*/  FADD.FTZ R177, R177, R242 ;  /* 0x000000f2b1b17221 */ /* 0x000fe20000010000 */
[----:B------:R-:W-:-:S03]  /*15b0*/  FFMA.FTZ R176, R23, R224, R176 ;  /* 0x000000e017b07223 */ /* 0x000fc600000100b0 */
[----:B------:R-:W-:-:S04]  /*15c0*/  FADD.FTZ R177, R177, R224 ;  /* 0x000000e0b1b17221 */ /* 0x000fc80000010000 */
[----:B------:R-:W-:Y:S01]  /*15d0*/  FADD.FTZ R178, R177, R238 ;  /* 0x000000eeb1b27221 */ /* 0x000fe20000010000 */
[----:B------:R-:W-:Y:S01]  /*15e0*/  FFMA.FTZ R177, R9, R238, R176 ;  /* 0x000000ee09b17223 */ /* 0x000fe200000100b0 */
[----:B------:R-:W-:Y:S01]  /*15f0*/  SHF.L.U32 R179, R179, 0x10, RZ ;  /* 0x00000010b3b37819 */ /* 0x000fe200000006ff */
[----:B------:R-:W-:Y:S01]  /*1600*/  FADD.FTZ R201, -R21, R186 ;  /* 0x000000ba15c97221 */ /* 0x000fe20000010100 */
[----:B------:R-:W-:Y:S01]  /*1610*/  FADD.FTZ R181, R178, R219 ;  /* 0x000000dbb2b57221 */ /* 0x000fe20000010000 */
[----:B------:R-:W-:Y:S02]  /*1620*/  FFMA.FTZ R176, R196, R219, R177 ;  /* 0x000000dbc4b07223 */ /* 0x000fe400000100b1 */
[----:B------:R-:W-:Y:S01]  /*1630*/  FMUL.FTZ R201, R2, R201 ;  /* 0x000000c902c97220 */ /* 0x000fe20000410000 */
        /* <DEDUP_REMOVED lines=9> */
.L_x_5640:
[----:B------:R-:W-:Y:S05]  /*16d0*/  BSYNC.RECONVERGENT B1 ;  /* 0x0000000000017941 */ /* 0x000fea0003800200 */
.L_x_5639:
[----:B------:R-:W-:Y:S04]  /*16e0*/  BSSY.RECONVERGENT B1, `(.L_x_5641) ;  /* 0x0000063000017945 */ /* 0x000fe80003800200 */
[----:B------:R-:W-:Y:S05]  /*16f0*/  @!P1 BRA `(.L_x_5642) ;  /* 0x0000000400849947 */ /* 0x000fea0003800000 */
[----:B------:R-:W0:Y:S01]  /*1700*/  LDC.64 R176, c[0x0][0x428] ;  /* 0x00010a00ffb07b82 */ /* 0x000e220000000a00 */
[----:B------:R1:W-:Y:S07]  /*1710*/  STL.64 [R1+0x10], R4 ;  /* 0x0000100401007387 */ /* 0x0003ee0000100a00 */
[----:B------:R-:W2:Y:S01]  /*1720*/  LDC.64 R180, c[0x0][0x3a8] ;  /* 0x0000ea00ffb47b82 */ /* 0x000ea20000000a00 */
[----:B0-----:R-:W-:-:S06]  /*1730*/  IMAD.WIDE.U32 R176, R214, 0x10, R176 ;  /* 0x00000010d6b07825 */ /* 0x001fcc00078e00b0 */
[----:B------:R-:W3:Y:S01]  /*1740*/  LDG.E.128 R176, desc[UR10][R176.64] ;  /* 0x0000000ab0b07981 */ /* 0x000ee2000c1e1d00 */
[----:B--2---:R-:W-:-:S05]  /*1750*/  IMAD.WIDE.U32 R180, R20, 0x20, R180 ;  /* 0x0000002014b47825 */ /* 0x004fca00078e00b4 */
[----:B------:R-:W2:Y:S04]  /*1760*/  LDG.E.128 R184, desc[UR10][R180.64] ;  /* 0x0000000ab4b87981 */ /* 0x000ea8000c1e1d00 */
[----:B------:R-:W4:Y:S01]  /*1770*/  LDG.E.128 R180, desc[UR10][R180.64+0x10] ;  /* 0x0000100ab4b47981 */ /* 0x000f22000c1e1d00 */
[----:B------:R-:W-:-:S04]  /*1780*/  ISETP.NE.U32.AND P0, PT, RZ, UR12, PT ;  /* 0x0000000cff007c0c */ /* 0x000fc8000bf05070 */
[----:B------:R-:W-:-:S13]  /*1790*/  ISETP.NE.AND.EX P0, PT, RZ, UR13, PT, P0 ;  /* 0x0000000dff007c0c */ /* 0x000fda000bf05300 */
[----:B-1----:R-:W0:Y:S02]  /*17a0*/  @P0 LDC.64 R4, c[0x0][0x438] ;  /* 0x00010e00ff040b82 */ /* 0x002e240000000a00 */
[----:B0-----:R-:W-:-:S05]  /*17b0*/  @P0 IMAD.WIDE.U32 R4, R20, 0x20, R4 ;  /* 0x0000002014040825 */ /* 0x001fca00078e0004 */
[----:B------:R0:W5:Y:S04]  /*17c0*/  @P0 LDG.E.128 R148, desc[UR10][R4.64] ;  /* 0x0000000a04940981 */ /* 0x000168000c1e1d00 */
[----:B------:R0:W5:Y:S04]  /*17d0*/  @P0 LDG.E.128 R152, desc[UR10][R4.64+0x10] ;  /* 0x0000100a04980981 */ /* 0x000168000c1e1d00 */
[----:B------:R0:W5:Y:S01]  /*17e0*/  LDL.LU.64 R4, [R1+0x10] ;  /* 0x0000100001047983 */ /* 0x0001620000300a00 */
[----:B------:R-:W-:-:S04]  /*17f0*/  PRMT R241, R40, 0x7632, R241 ;  /* 0x0000763228f17816 */ /* 0x000fc800000000f1 */
[----:B------:R-:W-:Y:S02]  /*1800*/  SHF.L.U32 R241, R241, 0x10, RZ ;  /* 0x00000010f1f17819 */ /* 0x000fe400000006ff */
[----:B------:R-:W-:-:S04]  /*1810*/  PRMT R237, R41, 0x7632, R237 ;  /* 0x0000763229ed7816 */ /* 0x000fc800000000ed */
[----:B------:R-:W-:Y:S02]  /*1820*/  SHF.L.U32 R237, R237, 0x10, RZ ;  /* 0x00000010eded7819 */ /* 0x000fe400000006ff */
[----:B------:R-:W-:-:S04]  /*1830*/  PRMT R233, R42, 0x7632, R233 ;  /* 0x000076322ae97816 */ /* 0x000fc800000000e9 */
[----:B------:R-:W-:Y:S02]  /*1840*/  SHF.L.U32 R233, R233, 0x10, RZ ;  /* 0x00000010e9e97819 */ /* 0x000fe400000006ff */
[----:B------:R-:W-:-:S04]  /*1850*/  PRMT R251, R43, 0x7632, R251 ;  /* 0x000076322bfb7816 */ /* 0x000fc800000000fb */
[----:B------:R-:W-:Y:S02]  /*1860*/  SHF.L.U32 R251, R251, 0x10, RZ ;  /* 0x00000010fbfb7819 */ /* 0x000fe400000006ff */
[----:B------:R-:W-:Y:S02]  /*1870*/  SHF.L.U32 R230, R40, 0x10, RZ ;  /* 0x0000001028e67819 */ /* 0x000fe400000006ff */
[----:B------:R-:W-:Y:S02]  /*1880*/  SHF.L.U32 R223, R41, 0x10, RZ ;  /* 0x0000001029df7819 */ /* 0x000fe400000006ff */
[----:B------:R-:W-:Y:S02]  /*1890*/  SHF.L.U32 R218, R42, 0x10, RZ ;  /* 0x000000102ada7819 */ /* 0x000fe400000006ff */
[----:B------:R-:W-:Y:S02]  /*18a0*/  SHF.L.U32 R204, R43, 0x10, RZ ;  /* 0x000000102bcc7819 */ /* 0x000fe400000006ff */
[----:B------:R-:W-:-:S02]  /*18b0*/  IADD3 R214, PT, PT, R214, 0x80, RZ ;  /* 0x00000080d6d67810 */ /* 0x000fc40007ffe0ff */
[----:B------:R-:W-:Y:S02]  /*18c0*/  IADD3 R20, PT, PT, R20, 0x80, RZ ;  /* 0x0000008014147810 */ /* 0x000fe40007ffe0ff */
[----:B---3--:R-:W-:-:S04]  /*18d0*/  PRMT R7, R176, 0x7632, R7 ;  /* 0x00007632b0077816 */ /* 0x008fc80000000007 */
[----:B------:R-:W-:Y:S01]  /*18e0*/  SHF.L.U32 R10, R7, 0x10, RZ ;  /* 0x00000010070a7819 */ /* 0x000fe200000006ff */
[----:B--2---:R-:W-:-:S04]  /*18f0*/  FADD.FTZ R185, -R21, R185 ;  /* 0x000000b915b97221 */ /* 0x004fc80000010100 */
        /* <DEDUP_REMOVED lines=12> */
[----:B------:R-:W-:-:S04]  /*19c0*/  PRMT R14, R178, 0x7632, R14 ;  /* 0x00007632b20e7816 */ /* 0x000fc8000000000e */
[----:B------:R-:W-:Y:S01]  /*19d0*/  SHF.L.U32 R16, R14, 0x10, RZ ;  /* 0x000000100e107819 */ /* 0x000fe200000006ff */
[----:B------:R-:W-:Y:S01]  /*19e0*/  FMUL.FTZ R14, R2, R181 ;  /* 0x000000b5020e7220 */ /* 0x000fe20000410000 */
[----:B------:R-:W-:-:S03]  /*19f0*/  FADD.FTZ R183, -R21, R183 ;  /* 0x000000b715b77221 */ /* 0x000fc60000010100 */
[-C--:B------:R-:W-:Y:S01]  /*1a00*/  FMUL.FTZ R233, R233, R16.reuse ;  /* 0x00000010e9e97220 */ /* 0x080fe20000410000 */
[--C-:B------:R-:W-:Y:S01]  /*1a10*/  FADD.FTZ R113, R113, R16.reuse ;  /* 0x0000001071717221 */ /* 0x100fe20000010000 */
[----:B------:R-:W-:Y:S01]  /*1a20*/  FFMA.FTZ R73, R14, R16, R73 ;  /* 0x000000100e497223 */ /* 0x000fe20000010049 */
[----:B------:R-:W-:Y:S01]  /*1a30*/  PRMT R16, R179, 0x7632, R16 ;  /* 0x00007632b3107816 */ /* 0x000fe20000000010 */
[----:B------:R-:W-:Y:S01]  /*1a40*/  FMUL.FTZ R245, R2, R183 ;  /* 0x000000b702f57220 */ /* 0x000fe20000410000 */
[----:B------:R-:W-:Y:S02]  /*1a50*/  FADD.FTZ R181, -R21, R184 ;  /* 0x000000b815b57221 */ /* 0x000fe40000010100 */
[----:B------:R-:W-:Y:S02]  /*1a60*/  SHF.L.U32 R16, R16, 0x10, RZ ;  /* 0x0000001010107819 */ /* 0x000fe400000006ff */
        /* <DEDUP_REMOVED lines=12> */
[----:B------:R-:W-:Y:S01]  /*1b30*/  FADD.FTZ R216, R216, R230 ;  /* 0x000000e6d8d87221 */ /* 0x000fe20000010000 */
[----:B------:R-:W-:Y:S01]  /*1b40*/  FFMA.FTZ R176, R16, R230, R215 ;  /* 0x000000e610b07223 */ /* 0x000fe200000100d7 */
[----:B------:R-:W-:Y:S01]  /*1b50*/  FADD.FTZ R110, R110, R177 ;  /* 0x000000b16e6e7221 */ /* 0x000fe20000010000 */
[-C--:B------:R-:W-:Y:S01]  /*1b60*/  FFMA.FTZ R70, R19, R177.reuse, R70 ;  /* 0x000000b113467223 */ /* 0x080fe20000010046 */
[----:B------:R-:W-:Y:S01]  /*1b70*/  FMUL.FTZ R223, R223, R177 ;  /* 0x000000b1dfdf7220 */ /* 0x000fe20000410000 */
        /* <DEDUP_REMOVED lines=8> */
[----:B------:R-:W-:Y:S01]  /*1c00*/  FFMA.FTZ R177, R19, R223, R176 ;  /* 0x000000df13b17223 */ /* 0x000fe200000100b0 */
[----:B------:R-:W-:Y:S02]  /*1c10*/  FADD.FTZ R203, -R21, R182 ;  /* 0x000000b615cb7221 */ /* 0x000fe40000010100 */
        /* <DEDUP_REMOVED lines=14> */
[----:B0-----:R-:W-:-:S07]  /*1d00*/  FFMA.FTZ R215, R245, R251, R176 ;  /* 0x000000fbf5d77223 */ /* 0x001fce00000100b0 */
.L_x_5642:
[----:B------:R-:W-:Y:S05]  /*1d10*/  BSYNC.RECONVERGENT B1 ;  /* 0x0000000000017941 */ /* 0x000fea0003800200 */
.L_x_5641:
        /* <DEDUP_REMOVED lines=8> */
[----:B------:R-:W2:Y:S01]  /*1da0*/  LDG.E.128 R184, desc[UR10][R180.64] ;  /* 0x0000000ab4b87981 */ /* 0x000ea2000c1e1d00 */
[----:B------:R-:W-:-:S03]  /*1db0*/  ISETP.NE.U32.AND P0, PT, RZ, UR12, PT ;  /* 0x0000000cff007c0c */ /* 0x000fc6000bf05070 */
[----:B------:R-:W4:Y:S01]  /*1dc0*/  LDG.E.128 R180, desc[UR10][R180.64+0x10] ;  /* 0x0000100ab4b47981 */ /* 0x000f22000c1e1d00 */
        /* <DEDUP_REMOVED lines=8> */
[----:B------:R-:W-:Y:S02]  /*1e50*/  PRMT R236, R45, 0x7632, R236 ;  /* 0x000076322dec7816 */ /* 0x000fe400000000ec */
[----:B------:R-:W-:Y:S02]  /*1e60*/  PRMT R232, R46, 0x7632, R232 ;  /* 0x000076322ee87816 */ /* 0x000fe400000000e8 */
[----:B------:R-:W-:Y:S02]  /*1e70*/  SHF.L.U32 R236, R236, 0x10, RZ ;  /* 0x00000010ecec7819 */ /* 0x000fe400000006ff */
[----:B------:R-:W-:Y:S02]  /*1e80*/  SHF.L.U32 R232, R232, 0x10, RZ ;  /* 0x00000010e8e87819 */ /* 0x000fe400000006ff */
[----:B------:R-:W-:-:S02]  /*1e90*/  PRMT R250, R47, 0x7632, R250 ;  /* 0x000076322ffa7816 */ /* 0x000fc400000000fa */
        /* <DEDUP_REMOVED lines=12> */
[----:B------:R-:W-:Y:S02]  /*1f60*/  FADD.FTZ R117, R117, R11 ;  /* 0x0000000b75757221 */ /* 0x000fe40000010000 */
[----:B------:R-:W-:Y:S01]  /*1f70*/  FFMA.FTZ R77, R6, R11, R77 ;  /* 0x0000000b064d7223 */ /* 0x000fe2000001004d */
[----:B------:R-:W-:Y:S01]  /*1f80*/  PRMT R11, R177, 0x7632, R11 ;  /* 0x00007632b10b7816 */ /* 0x000fe2000000000b */
[----:B------:R-:W-:Y:S01]  /*1f90*/  FADD.FTZ R187, -R21, R187 ;  /* 0x000000bb15bb7221 */ /* 0x000fe20000010100 */
[----:B------:R-:W-:Y:S02]  /*1fa0*/  PRMT R15, R178, 0x7632, R15 ;  /* 0x00007632b20f7816 */ /* 0x000fe4000000000f */
[----:B------:R-:W-:Y:S01]  /*1fb0*/  SHF.L.U32 R18, R11, 0x10, RZ ;  /* 0x000000100b127819 */ /* 0x000fe200000006ff */
[----:B------:R-:W-:Y:S01]  /*1fc0*/  FMUL.FTZ R11, R2, R187 ;  /* 0x000000bb020b7220 */ /* 0x000fe20000410000 */
[----:B----4-:R-:W-:Y:S01]  /*1fd0*/  FADD.FTZ R181, -R21, R181 ;  /* 0x000000b515b57221 */ /* 0x010fe20000010100 */
[----:B------:R-:W-:-:S02]  /*1fe0*/  PRMT R17, R179, 0x7632, R17 ;  /* 0x00007632b3117816 */ /* 0x000fc40000000011 */
[-C--:B------:R-:W-:Y:S01]  /*1ff0*/  FMUL.FTZ R236, R236, R18.reuse ;  /* 0x00000012ecec7220 */ /* 0x080fe20000410000 */
[----:B------:R-:W-:Y:S01]  /*2000*/  FFMA.FTZ R79, R11, R18, R79 ;  /* 0x000000120b4f7223 */ /* 0x000fe2000001004f */
[----:B------:R-:W-:Y:S01]  /*2010*/  FADD.FTZ R119, R119, R18 ;  /* 0x0000001277777221 */ /* 0x000fe20000010000 */
[----:B------:R-:W-:Y:S01]  /*2020*/  SHF.L.U32 R18, R15, 0x10, RZ ;  /* 0x000000100f127819 */ /* 0x000fe200000006ff */
[----:B------:R-:W-:Y:S01]  /*2030*/  FMUL.FTZ R15, R2, R181 ;  /* 0x000000b5020f7220 */ /* 0x000fe20000410000 */
[C---:B------:R-:W-:Y:S01]  /*2040*/  FADD.FTZ R183, -R21.reuse, R183 ;  /* 0x000000b715b77221 */ /* 0x040fe20000010100 */
[----:B------:R-:W-:Y:S01]  /*2050*/  FADD.FTZ R181, -R21, R186 ;  /* 0x000000ba15b57221 */ /* 0x000fe20000010100 */
[----:B------:R-:W-:Y:S01]  /*2060*/  SHF.L.U32 R17, R17, 0x10, RZ ;  /* 0x0000001011117819 */ /* 0x000fe200000006ff */
[-C--:B------:R-:W-:Y:S01]  /*2070*/  FMUL.FTZ R232, R232, R18.reuse ;  /* 0x00000012e8e87220 */ /* 0x080fe20000410000 */
[----:B------:R-:W-:Y:S01]  /*2080*/  FADD.FTZ R121, R121, R18 ;  /* 0x0000001279797221 */ /* 0x000fe20000010000 */
[----:B------:R-:W-:Y:S01]  /*2090*/  FFMA.FTZ R81, R15, R18, R81 ;  /* 0x000000120f517223 */ /* 0x000fe20000010051 */
[C---:B------:R-:W-:Y:S01]  /*20a0*/  FMUL.FTZ R244, R2.reuse, R183 ;  /* 0x000000b702f47220 */ /* 0x040fe20000410000 */
[----:B------:R-:W-:Y:S01]  /*20b0*/  SHF.L.U32 R177, R177, 0x10, RZ ;  /* 0x00000010b1b17819 */ /* 0x000fe200000006ff */
[----:B------:R-:W-:Y:S01]  /*20c0*/  FMUL.FTZ R18, R2, R181 ;  /* 0x000000b502127220 */ /* 0x000fe20000410000 */
[----:B------:R-:W-:Y:S01]  /*20d0*/  SHF.L.U32 R176, R176, 0x10, RZ ;  /* 0x00000010b0b07819 */ /* 0x000fe200000006ff */
[----:B------:R-:W-:Y:S01]  /*20e0*/  FADD.FTZ R181, -R21, R180 ;  /* 0x000000b415b57221 */ /* 0x000fe20000010100 */
[-C--:B------:R-:W-:Y:S01]  /*20f0*/  FMUL.FTZ R250, R250, R17.reuse ;  /* 0x00000011fafa7220 */ /* 0x080fe20000410000 */
[----:B------:R-:W-:Y:S01]  /*2100*/  FADD.FTZ R123, R123, R17 ;  /* 0x000000117b7b7221 */ /* 0x000fe20000010000 */
[----:B------:R-:W-:Y:S01]  /*2110*/  FFMA.FTZ R83, R244, R17, R83 ;  /* 0x00000011f4537223 */ /* 0x000fe20000010053 */
[----:B------:R-:W-:Y:S01]  /*2120*/  FADD.FTZ R17, -R21, R184 ;  /* 0x000000b815117221 */ /* 0x000fe20000010100 */
[----:B------:R-:W-:Y:S01]  /*2130*/  FADD.FTZ R118, R118, R177 ;  /* 0x000000b176767221 */ /* 0x000fe20000010000 */
[-C--:B------:R-:W-:Y:S01]  /*2140*/  FFMA.FTZ R78, R18, R177.reuse, R78 ;  /* 0x000000b1124e7223 */ /* 0x080fe2000001004e */
[----:B------:R-:W-:Y:S01]  /*2150*/  FMUL.FTZ R222, R222, R177 ;  /* 0x000000b1dede7220 */ /* 0x000fe20000410000 */
[----:B------:R-:W-:Y:S01]  /*2160*/  SHF.L.U32 R177, R178, 0x10, RZ ;  /* 0x00000010b2b17819 */ /* 0x000fe200000006ff */
[C---:B------:R-:W-:Y:S01]  /*2170*/  FMUL.FTZ R194, R2.reuse, R181 ;  /* 0x000000b502c27220 */ /* 0x040fe20000410000 */
[----:B------:R-:W-:Y:S01]  /*2180*/  FMUL.FTZ R229, R229, R176 ;  /* 0x000000b0e5e57220 */ /* 0x000fe20000410000 */
[----:B------:R-:W-:-:S02]  /*2190*/  FMUL.FTZ R17, R2, R17 ;  /* 0x0000001102117220 */ /* 0x000fc40000410000 */
        /* <DEDUP_REMOVED lines=26> */
[----:B0-----:R-:W-:-:S07]  /*2340*/  FFMA.FTZ R215, R244, R250, R215 ;  /* 0x000000faf4d77223 */ /* 0x001fce00000100d7 */
.L_x_5644:
[----:B------:R-:W-:Y:S05]  /*2350*/  BSYNC.RECONVERGENT B1 ;  /* 0x0000000000017941 */ /* 0x000fea0003800200 */
.L_x_5643:
        /* <DEDUP_REMOVED lines=14> */
[----:B0-----:R-:W-:-:S03]  /*2440*/  @P0 IMAD.WIDE.U32 R190, R20, 0x20, R190 ;  /* 0x0000002014be0825 */ /* 0x001fc600078e00be */
[----:B------:R-:W-:Y:S02]  /*2450*/  SHF.L.U32 R227, R227, 0x10, RZ ;  /* 0x00000010e3e37819 */ /* 0x000fe400000006ff */
[----:B------:R-:W5:Y:S04]  /*2460*/  @P0 LDG.E.128 R164, desc[UR10][R190.64] ;  /* 0x0000000abea40981 */ /* 0x000f68000c1e1d00 */
[----:B------:R0:W5:Y:S01]  /*2470*/  @P0 LDG.E.128 R168, desc[UR10][R190.64+0x10] ;  /* 0x0000100abea80981 */ /* 0x000162000c1e1d00 */
[----:B------:R-:W-:-:S04]  /*2480*/  PRMT R226, R50, 0x7632, R226 ;  /* 0x0000763232e27816 */ /* 0x000fc800000000e2 */
[----:B------:R-:W-:Y:S02]  /*2490*/  SHF.L.U32 R226, R226, 0x10, RZ ;  /* 0x00000010e2e27819 */ /* 0x000fe400000006ff */
[----:B------:R-:W-:Y:S02]  /*24a0*/  PRMT R249, R51, 0x7632, R249 ;  /* 0x0000763233f97816 */ /* 0x000fe400000000f9 */
[----:B------:R-:W-:Y:S02]  /*24b0*/  SHF.L.U32 R221, R48, 0x10, RZ ;  /* 0x0000001030dd7819 */ /* 0x000fe400000006ff */
[----:B------:R-:W-:Y:S02]  /*24c0*/  SHF.L.U32 R249, R249, 0x10, RZ ;  /* 0x00000010f9f97819 */ /* 0x000fe400000006ff */
[----:B------:R-:W-:Y:S02]  /*24d0*/  SHF.L.U32 R212, R50, 0x10, RZ ;  /* 0x0000001032d47819 */ /* 0x000fe400000006ff */
[----:B------:R-:W-:-:S02]  /*24e0*/  SHF.L.U32 R208, R51, 0x10, RZ ;  /* 0x0000001033d07819 */ /* 0x000fc400000006ff */
        /* <DEDUP_REMOVED lines=10> */
[----:B0-----:R-:W-:Y:S01]  /*2590*/  FMUL.FTZ R190, R2, R213 ;  /* 0x000000d502be7220 */ /* 0x001fe20000410000 */
[----:B----4-:R-:W-:-:S03]  /*25a0*/  FADD.FTZ R181, -R21, R181 ;  /* 0x000000b515b57221 */ /* 0x010fc60000010100 */
[-C--:B------:R-:W-:Y:S01]  /*25b0*/  FMUL.FTZ R227, R227, R20.reuse ;  /* 0x00000014e3e37220 */ /* 0x080fe20000410000 */
[----:B------:R-:W-:Y:S01]  /*25c0*/  FFMA.FTZ R87, R190, R20, R87 ;  /* 0x00000014be577223 */ /* 0x000fe20000010057 */
[--C-:B------:R-:W-:Y:S01]  /*25d0*/  FADD.FTZ R127, R127, R20.reuse ;  /* 0x000000147f7f7221 */ /* 0x100fe20000010000 */
[----:B------:R-:W-:Y:S01]  /*25e0*/  PRMT R20, R186, 0x7632, R20 ;  /* 0x00007632ba147816 */ /* 0x000fe20000000014 */
[----:B------:R-:W-:-:S03]  /*25f0*/  FMUL.FTZ R191, R2, R181 ;  /* 0x000000b502bf7220 */ /* 0x000fc60000410000 */
[----:B------:R-:W-:Y:S01]  /*2600*/  SHF.L.U32 R20, R20, 0x10, RZ ;  /* 0x0000001014147819 */ /* 0x000fe200000006ff */
[C---:B------:R-:W-:Y:S01]  /*2610*/  FADD.FTZ R193, -R21.reuse, R176 ;  /* 0x000000b015c17221 */ /* 0x040fe20000010100 */
[C---:B------:R-:W-:Y:S01]  /*2620*/  FADD.FTZ R177, -R21.reuse, R178 ;  /* 0x000000b215b17221 */ /* 0x040fe20000010100 */
[C---:B------:R-:W-:Y:S01]  /*2630*/  FADD.FTZ R179, -R21.reuse, R180 ;  /* 0x000000b415b37221 */ /* 0x040fe20000010100 */
[----:B------:R-:W-:Y:S01]  /*2640*/  FADD.FTZ R207, -R21, R182 ;  /* 0x000000b615cf7221 */ /* 0x000fe20000010100 */
[-C--:B------:R-:W-:Y:S01]  /*2650*/  FMUL.FTZ R226, R226, R20.reuse ;  /* 0x00000014e2e27220 */ /* 0x080fe20000410000 */
[----:B------:R-:W-:Y:S01]  /*2660*/  FFMA.FTZ R89, R191, R20, R89 ;  /* 0x00000014bf597223 */ /* 0x000fe20000010059 */
[--C-:B------:R-:W-:Y:S01]  /*2670*/  FADD.FTZ R129, R129, R20.reuse ;  /* 0x0000001481817221 */ /* 0x100fe20000010000 */
[----:B------:R-:W-:Y:S01]  /*2680*/  FADD.FTZ R183, -R21, R183 ;  /* 0x000000b715b77221 */ /* 0x000fe20000010100 */
[----:B------:R-:W-:Y:S02]  /*2690*/  PRMT R20, R187, 0x7632, R20 ;  /* 0x00007632bb147816 */ /* 0x000fe40000000014 */
[----:B------:R-:W-:Y:S01]  /*26a0*/  SHF.L.U32 R21, R184, 0x10, RZ ;  /* 0x00000010b8157819 */ /* 0x000fe200000006ff */
[----:B------:R-:W-:Y:S01]  /*26b0*/  FMUL.FTZ R248, R2, R183 ;  /* 0x000000b702f87220 */ /* 0x000fe20000410000 */
[----:B------:R-:W-:Y:S01]  /*26c0*/  SHF.L.U32 R20, R20, 0x10, RZ ;  /* 0x0000001014147819 */ /* 0x000fe200000006ff */
[----:B------:R-:W-:-:S02]  /*26d0*/  FMUL.FTZ R192, R2, R193 ;  /* 0x000000c102c07220 */ /* 0x000fc40000410000 */
[-C--:B------:R-:W-:Y:S01]  /*26e0*/  FMUL.FTZ R221, R221, R21.reuse ;  /* 0x00000015dddd7220 */ /* 0x080fe20000410000 */
[----:B------:R-:W-:Y:S01]  /*26f0*/  FADD.FTZ R124, R124, R21 ;  /* 0x000000157c7c7221 */ /* 0x000fe20000010000 */
[-C--:B------:R-:W-:Y:S01]  /*2700*/  FMUL.FTZ R249, R249, R20.reuse ;  /* 0x00000014f9f97220 */ /* 0x080fe20000410000 */
        /* <DEDUP_REMOVED lines=8> */
[----:B------:R-:W-:-:S02]  /*2790*/  FADD.FTZ R176, R21, R228 ;  /* 0x000000e415b07221 */ /* 0x000fc40000010000 */
[----:B------:R-:W-:Y:S01]  /*27a0*/  FMUL.FTZ R213, R213, R185 ;  /* 0x000000b9d5d57220 */ /* 0x000fe20000410000 */
[----:B------:R-:W-:Y:S01]  /*27b0*/  FFMA.FTZ R20, R189, R228, R20 ;  /* 0x000000e4bd147223 */ /* 0x000fe20000010014 */
[----:B------:R-:W-:Y:S01]  /*27c0*/  SHF.L.U32 R177, R186, 0x10, RZ ;  /* 0x00000010bab17819 */ /* 0x000fe200000006ff */
[----:B------:R-:W-:Y:S01]  /*27d0*/  FMUL.FTZ R198, R2, R179 ;  /* 0x000000b302c67220 */ /* 0x000fe20000410000 */
[----:B------:R-:W-:Y:S01]  /*27e0*/  FADD.FTZ R176, R176, R213 ;  /* 0x000000d5b0b07221 */ /* 0x000fe20000010000 */
[----:B------:R-:W-:Y:S02]  /*27f0*/  FFMA.FTZ R21, R193, R213, R20 ;  /* 0x000000d5c1157223 */ /* 0x000fe40000010014 */
[----:B------:R-:W-:Y:S01]  /*2800*/  FADD.FTZ R128, R128, R177 ;  /* 0x000000b180807221 */ /* 0x000fe20000010000 */
[-C--:B------:R-:W-:Y:S01]  /*2810*/  FFMA.FTZ R88, R198, R177.reuse, R88 ;  /* 0x000000b1c6587223 */ /* 0x080fe20000010058 */
[----:B------:R-:W-:Y:S01]  /*2820*/  FMUL.FTZ R212, R212, R177 ;  /* 0x000000b1d4d47220 */ /* 0x000fe20000410000 */
[----:B------:R-:W-:Y:S01]  /*2830*/  FADD.FTZ R177, R176, R227 ;  /* 0x000000e3b0b17221 */ /* 0x000fe20000010000 */
[----:B------:R-:W-:Y:S01]  /*2840*/  FFMA.FTZ R21, R190, R227, R21 ;  /* 0x000000e3be157223 */ /* 0x000fe20000010015 */
[----:B------:R-:W-:-:S02]  /*2850*/  SHF.L.U32 R187, R187, 0x10, RZ ;  /* 0x00000010bbbb7819 */ /* 0x000fc400000006ff */
        /* <DEDUP_REMOVED lines=15> */
.L_x_5636:
[----:B0-----:R-:W0:Y:S01]  /*2950*/  LDC R20, c[0x0][0x388] ;  /* 0x0000e200ff147b82 */ /* 0x001e220000000800 */
[----:B------:R-:W1:Y:S01]  /*2960*/  S2R R176, SR_TID.X ;  /* 0x0000000000b07919 */ /* 0x000e620000002100 */
[----:B------:R-:W-:-:S04]  /*2970*/  UISETP.NE.U32.AND UP0, UPT, UR12, URZ, UPT ;  /* 0x000000ff0c00728c */ /* 0x000fc8000bf05070 */
[----:B------:R-:W-:Y:S01]  /*2980*/  UISETP.NE.AND.EX UP0, UPT, UR13, URZ, UPT, UP0 ;  /* 0x000000ff0d00728c */ /* 0x000fe2000bf05300 */
[----:B0-----:R0:W-:Y:S02]  /*2990*/  STL [R1+0x4], R20 ;  /* 0x0000041401007387 */ /* 0x0011e40000100800 */
[----:B0-----:R-:W-:-:S05]  /*29a0*/  IMAD R20, R4, R20, RZ ;  /* 0x0000001404147224 */ /* 0x001fca00078e02ff */
[----:B------:R-:W-:-:S04]  /*29b0*/  SHF.R.S32.HI R21, RZ, 0x1f, R20 ;  /* 0x0000001fff157819 */ /* 0x000fc80000011414 */
[----:B------:R-:W-:-:S04]  /*29c0*/  LEA.HI R21, R21, R20, RZ, 0x3 ;  /* 0x0000001415157211 */ /* 0x000fc800078f18ff */
[----:B-1----:R-:W-:-:S05]  /*29d0*/  LEA.HI.SX32 R178, R21, R176, 0x1d ;  /* 0x000000b015b27211 */ /* 0x002fca00078feaff */
[----:B------:R0:W-:Y:S01]  /*29e0*/  STL [R1+0x8], R178 ;  /* 0x000008b201007387 */ /* 0x0001e20000100800 */
[----:B------:R-:W-:Y:S05]  /*29f0*/  BRA.U !UP0, `(.L_x_5645) ;  /* 0x0000000108747547 */ /* 0x000fea000b800000 */
[C---:B------:R-:W-:Y:S02]  /*2a00*/  ISETP.GE.U32.AND P0, PT, R5.reuse, 0x80, PT ;  /* 0x000000800500780c */ /* 0x040fe40003f06070 */
[C---:B------:R-:W-:Y:S02]  /*2a10*/  ISETP.GE.U32.AND P1, PT, R5.reuse, 0x100, PT ;  /* 0x000001000500780c */ /* 0x040fe40003f26070 */
[----:B------:R-:W-:-:S09]  /*2a20*/  ISETP.GE.U32.AND P2, PT, R5, 0x180, PT ;  /* 0x000001800500780c */ /* 0x000fd20003f46070 */
[----:B------:R-:W1:Y:S01]  /*2a30*/  @P0 LDC.64 R20, c[0x0][0x438] ;  /* 0x00010e00ff140b82 */ /* 0x000e620000000a00 */
[----:B------:R-:W-:-:S07]  /*2a40*/  ISETP.GE.U32.AND P4, PT, R5, 0x200, PT ;  /* 0x000002000500780c */ /* 0x000fce0003f86070 */
[----:B------:R-:W2:Y:S08]  /*2a50*/  @P1 LDC.64 R176, c[0x0][0x438] ;  /* 0x00010e00ffb01b82 */ /* 0x000eb00000000a00 */
[----:B------:R-:W3:Y:S01]  /*2a60*/  @P2 LDC.64 R182, c[0x0][0x438] ;  /* 0x00010e00ffb62b82 */ /* 0x000ee20000000a00 */
[C---:B-1----:R-:W-:Y:S01]  /*2a70*/  @P0 IMAD.WIDE.U32 R20, R178.reuse, 0x20, R20 ;  /* 0x00000020b2140825 */ /* 0x042fe200078e0014 */
[----:B0-----:R-:W-:-:S06]  /*2a80*/  @P0 IADD3 R178, PT, PT, R178, 0x80, RZ ;  /* 0x00000080b2b20810 */ /* 0x001fcc0007ffe0ff */
[----:B------:R-:W0:Y:S01]  /*2a90*/  @P4 LDC.64 R180, c[0x0][0x438] ;  /* 0x00010e00ffb44b82 */ /* 0x000e220000000a00 */
[----:B------:R-:W5:Y:S04]  /*2aa0*/  @P0 LDG.E.128 R132, desc[UR10][R20.64] ;  /* 0x0000000a14840981 */ /* 0x000f68000c1e1d00 */
[----:B------:R2:W5:Y:S01]  /*2ab0*/  @P0 LDG.E.128 R136, desc[UR10][R20.64+0x10] ;  /* 0x0000100a14880981 */ /* 0x000562000c1e1d00 */
[----:B------:R-:W-:Y:S01]  /*2ac0*/  ISETP.GE.U32.AND P0, PT, R5, 0x280, PT ;  /* 0x000002800500780c */ /* 0x000fe20003f06070 */
[----:B--2---:R-:W-:-:S12]  /*2ad0*/  @P1 IMAD.WIDE.U32 R20, R178, 0x20, R176 ;  /* 0x00000020b2141825 */ /* 0x004fd800078e00b0 */
[----:B------:R-:W1:Y:S01]  /*2ae0*/  @P0 LDC.64 R176, c[0x0][0x438] ;  /* 0x00010e00ffb00b82 */ /* 0x000e620000000a00 */
[----:B------:R-:W-:Y:S01]  /*2af0*/  @P1 IADD3 R178, PT, PT, R178, 0x80, RZ ;  /* 0x00000080b2b21810 */ /* 0x000fe20007ffe0ff */
[----:B------:R-:W5:Y:S04]  /*2b00*/  @P1 LDG.E.128 R28, desc[UR10][R20.64] ;  /* 0x0000000a141c1981 */ /* 0x000f68000c1e1d00 */
[----:B------:R3:W5:Y:S02]  /*2b10*/  @P1 LDG.E.128 R24, desc[UR10][R20.64+0x10] ;  /* 0x0000100a14181981 */ /* 0x000764000c1e1d00 */
[C---:B---3--:R-:W-:Y:S01]  /*2b20*/  @P2 IMAD.WIDE.U32 R20, R178.reuse, 0x20, R182 ;  /* 0x00000020b2142825 */ /* 0x048fe200078e00b6 */
[----:B------:R-:W-:-:S04]  /*2b30*/  @P2 IADD3 R178, PT, PT, R178, 0x80, RZ ;  /* 0x00000080b2b22810 */ /* 0x000fc80007ffe0ff */
[----:B------:R-:W5:Y:S04]  /*2b40*/  @P2 LDG.E.128 R148, desc[UR10][R20.64] ;  /* 0x0000000a14942981 */ /* 0x000f68000c1e1d00 */
[----:B------:R0:W5:Y:S02]  /*2b50*/  @P2 LDG.E.128 R152, desc[UR10][R20.64+0x10] ;  /* 0x0000100a14982981 */ /* 0x000164000c1e1d00 */
[C---:B0-----:R-:W-:Y:S01]  /*2b60*/  @P4 IMAD.WIDE.U32 R20, R178.reuse, 0x20, R180 ;  /* 0x00000020b2144825 */ /* 0x041fe200078e00b4 */
[----:B------:R-:W-:-:S04]  /*2b70*/  @P4 IADD3 R178, PT, PT, R178, 0x80, RZ ;  /* 0x00000080b2b24810 */ /* 0x000fc80007ffe0ff */
[----:B------:R2:W5:Y:S01]  /*2b80*/  @P4 LDG.E.128 R156, desc[UR10][R20.64] ;  /* 0x0000000a149c4981 */ /* 0x000562000c1e1d00 */
[----:B-1----:R-:W-:-:S03]  /*2b90*/  @P0 IMAD.WIDE.U32 R176, R178, 0x20, R176 ;  /* 0x00000020b2b00825 */ /* 0x002fc600078e00b0 */
[----:B------:R2:W5:Y:S04]  /*2ba0*/  @P4 LDG.E.128 R160, desc[UR10][R20.64+0x10] ;  /* 0x0000100a14a04981 */ /* 0x000568000c1e1d00 */
[----:B------:R2:W5:Y:S04]  /*2bb0*/  @P0 LDG.E.128 R164, desc[UR10][R176.64] ;  /* 0x0000000ab0a40981 */ /* 0x000568000c1e1d00 */
[----:B------:R2:W5:Y:S02]  /*2bc0*/  @P0 LDG.E.128 R168, desc[UR10][R176.64+0x10] ;  /* 0x0000100ab0a80981 */ /* 0x000564000c1e1d00 */
.L_x_5645:
[----:B----4-:R-:W-:Y:S05]  /*2bd0*/  BSYNC.RECONVERGENT B0 ;  /* 0x0000000000007941 */ /* 0x010fea0003800200 */
.L_x_5635:
[----:B--2---:R-:W1:Y:S01]  /*2be0*/  SHFL.DOWN PT, R21, R216, 0x10, 0x1f ;  /* 0x0a001f00d8157f89 */ /* 0x004e6200000e0000 */
[----:B------:R-:W-:Y:S03]  /*2bf0*/  BSSY.RECONVERGENT B0, `(.L_x_5646) ;  /* 0x000001f000007945 */ /* 0x000fe60003800200 */
[----:B------:R-:W2:Y:S01]  /*2c00*/  SHFL.DOWN PT, R20, R215, 0x10, 0x1f ;  /* 0x0a001f00d7147f89 */ /* 0x000ea200000e0000 */
[----:B------:R-:W3:Y:S01]  /*2c10*/  S2R R186, SR_TID.X ;  /* 0x0000000000ba7919 */ /* 0x000ee20000002100 */
[----:B-1----:R-:W-:Y:S01]  /*2c20*/  FADD.FTZ R21, R21, R216 ;  /* 0x000000d815157221 */ /* 0x002fe20000010000 */
[----:B--2---:R-:W-:-:S04]  /*2c30*/  FADD.FTZ R20, R20, R215 ;  /* 0x000000d714147221 */ /* 0x004fc80000010000 */
[----:B------:R-:W1:Y:S04]  /*2c40*/  SHFL.DOWN PT, R176, R21, 0x8, 0x1f ;  /* 0x09001f0015b07f89 */ /* 0x000e6800000e0000 */
[----:B------:R-:W2:Y:S01]  /*2c50*/  SHFL.DOWN PT, R177, R20, 0x8, 0x1f ;  /* 0x09001f0014b17f89 */ /* 0x000ea200000e0000 */
[----:B---3--:R-:W-:Y:S01]  /*2c60*/  LOP3.LUT P0, RZ, R186, 0x1f, RZ, 0xc0, !PT ;  /* 0x0000001fbaff7812 */ /* 0x008fe2000780c0ff */
[----:B-1----:R-:W-:Y:S01]  /*2c70*/  FADD.FTZ R176, R21, R176 ;  /* 0x000000b015b07221 */ /* 0x002fe20000010000 */
[----:B--2---:R-:W-:-:S04]  /*2c80*/  FADD.FTZ R177, R20, R177 ;  /* 0x000000b114b17221 */ /* 0x004fc80000010000 */
[----:B------:R-:W1:Y:S04]  /*2c90*/  SHFL.DOWN PT, R179, R176, 0x4, 0x1f ;  /* 0x08801f00b0b37f89 */ /* 0x000e6800000e0000 */
[----:B0-----:R-:W0:Y:S01]  /*2ca0*/  SHFL.DOWN PT, R178, R177, 0x4, 0x1f ;  /* 0x08801f00b1b27f89 */ /* 0x001e2200000e0000 */
        /* <DEDUP_REMOVED lines=19> */
.L_x_5647:
[----:B------:R-:W-:Y:S05]  /*2de0*/  BSYNC.RECONVERGENT B0 ;  /* 0x0000000000007941 */ /* 0x000fea0003800200 */
.L_x_5646:
[----:B0-----:R-:W2:Y:S04]  /*2df0*/  LDL.LU R20, [R1+0xc] ;  /* 0x00000c0001147983 */ /* 0x001ea80000300800 */
[----:B------:R-:W3:Y:S04]  /*2e00*/  LDL R187, [R1+0x4] ;  /* 0x0000040001bb7983 */ /* 0x000ee80000100800 */
[----:B------:R-:W4:Y:S01]  /*2e10*/  LDL.LU R185, [R1+0x8] ;  /* 0x0000080001b97983 */ /* 0x000f220000300800 */
[----:B------:R-:W0:Y:S01]  /*2e20*/  S2UR UR5, SR_CgaCtaId ;  /* 0x00000000000579c3 */ /* 0x000e220000008800 */
[----:B------:R-:W-:-:S07]  /*2e30*/  UMOV UR4, 0x400 ;  /* 0x0000040000047882 */ /* 0x000fce0000000000 */
[----:B------:R-:W-:Y:S01]  /*2e40*/  BAR.SYNC.DEFER_BLOCKING 0x0 ;  /* 0x0000000000007b1d */ /* 0x000fe20000010000 */
[----:B------:R-:W-:Y:S02]  /*2e50*/  ISETP.GE.U32.AND P1, PT, R5, 0x80, PT ;  /* 0x000000800500780c */ /* 0x000fe40003f26070 */
[----:B------:R-:W-:-:S03]  /*2e60*/  ISETP.NE.AND P0, PT, RZ, UR9, PT ;  /* 0x00000009ff007c0c */ /* 0x000fc6000bf05270 */
[----:B------:R-:W-:Y:S01]  /*2e70*/  BSSY.RECONVERGENT B0, `(.L_x_5648) ;  /* 0x0000168000007945 */ /* 0x000fe20003800200 */
[----:B0-----:R-:W-:-:S04]  /*2e80*/  ULEA UR4, UR5, UR4, 0x18 ;  /* 0x0000000405047291 */ /* 0x001fc8000f8ec0ff */
[----:B------:R-:W-:Y:S02]  /*2e90*/  UIADD3 UR5, UPT, UPT, UR4, 0x5020, URZ ;  /* 0x0000502004057890 */ /* 0x000fe4000fffe0ff */
[----:B------:R-:W-:Y:S02]  /*2ea0*/  @!UP1 UIADD3 UR5, UPT, UPT, UR4, 0x5000, URZ ;  /* 0x0000500004059890 */ /* 0x000fe4000fffe0ff */
[----:B------:R-:W-:Y:S02]  /*2eb0*/  UIADD3 UR8, UPT, UPT, UR4, 0x5030, URZ ;  /* 0x0000503004087890 */ /* 0x000fe4000fffe0ff */
[----:B------:R-:W-:-:S05]  /*2ec0*/  @!UP1 UIADD3 UR8, UPT, UPT, UR4, 0x5010, URZ ;  /* 0x0000501004089890 */ /* 0x000fca000fffe0ff */
[----:B------:R-:W0:Y:S04]  /*2ed0*/  LDS.128 R176, [UR5] ;  /* 0x00000005ffb07984 */ /* 0x000e280008000c00 */
[----:B------:R-:W1:Y:S01]  /*2ee0*/  LDS.128 R180, [UR8] ;  /* 0x00000008ffb47984 */ /* 0x000e620008000c00 */
[----:B0-----:R-:W-:Y:S01]  /*2ef0*/  FADD.FTZ R21, RZ, R176 ;  /* 0x000000b0ff157221 */ /* 0x001fe20000010000 */
[----:B------:R-:W-:-:S03]  /*2f00*/  HFMA2 R176, -RZ, RZ, 0, 0 ;  /* 0x00000000ffb07431 */ /* 0x000fc600000001ff */
[----:B------:R-:W-:-:S04]  /*2f10*/  FADD.FTZ R21, R178, R21 ;  /* 0x00000015b2157221 */ /* 0x000fc80000010000 */
[----:B-1----:R-:W-:-:S04]  /*2f20*/  FADD.FTZ R21, R21, R180 ;  /* 0x000000b415157221 */ /* 0x002fc80000010000 */
[----:B------:R-:W-:Y:S01]  /*2f30*/  FADD.FTZ R21, R182, R21 ;  /* 0x00000015b6157221 */ /* 0x000fe20000010000 */
[----:B------:R-:W-:Y:S02]  /*2f40*/  P2R R182, PR, RZ, 0x2 ;  /* 0x00000002ffb67803 */ /* 0x000fe40000000000 */
[----:B--2---:R-:W-:-:S13]  /*2f50*/  ISETP.GE.AND P4, PT, R20, 0x1, PT ;  /* 0x000000011400780c */ /* 0x004fda0003f86270 */
[----:B------:R-:W-:Y:S01]  /*2f60*/  @P4 IADD3 R184, PT, PT, R20, -0x1, RZ ;  /* 0xffffffff14b84810 */ /* 0x000fe20007ffe0ff */
[----:B------:R-:W-:-:S04]  /*2f70*/  FADD.FTZ R20, RZ, R177 ;  /* 0x000000b1ff147221 */ /* 0x000fc80000010000 */
[----:B---3--:R-:W-:Y:S02]  /*2f80*/  @P4 IMAD R184, R184, R187, RZ ;  /* 0x000000bbb8b84224 */ /* 0x008fe400078e02ff */
[----:B------:R-:W-:Y:S01]  /*2f90*/  FADD.FTZ R20, R179, R20 ;  /* 0x00000014b3147221 */ /* 0x000fe20000010000 */
[----:B----4-:R-:W-:Y:S02]  /*2fa0*/  MOV R179, R185 ;  /* 0x000000b900b37202 */ /* 0x010fe40000000f00 */
[----:B------:R-:W-:Y:S01]  /*2fb0*/  @P4 SHF.R.S32.HI R177, RZ, 0x1f, R184 ;  /* 0x0000001fffb14819 */ /* 0x000fe200000114b8 */
[----:B------:R-:W-:-:S03]  /*2fc0*/  FADD.FTZ R20, R20, R181 ;  /* 0x000000b514147221 */ /* 0x000fc60000010000 */
[----:B------:R-:W-:Y:S01]  /*2fd0*/  @P4 LEA.HI R177, R177, R184, RZ, 0x3 ;  /* 0x000000b8b1b14211 */ /* 0x000fe200078f18ff */
[----:B------:R-:W-:-:S03]  /*2fe0*/  FADD.FTZ R20, R183, R20 ;  /* 0x00000014b7147221 */ /* 0x000fc60000010000 */
[----:B------:R-:W-:Y:S01]  /*2ff0*/  @P4 LEA.HI.SX32 R176, R177, R186, 0x1d ;  /* 0x000000bab1b04211 */ /* 0x000fe200078feaff */
        /* <DEDUP_REMOVED lines=16> */
[----:B-----5:R-:W-:-:S05]  /*3100*/  FMUL.FTZ R21, R2, R21 ;  /* 0x0000001502157220 */ /* 0x020fca0000410000 */
[----:B------:R-:W-:-:S05]  /*3110*/  FSEL R21, R21, RZ, P0 ;  /* 0x000000ff15157208 */ /* 0x000fca0000000000 */
[----:B------:R-:W-:-:S05]  /*3120*/  FMUL.FTZ R21, R21, UR15 ;  /* 0x0000000f15157c20 */ /* 0x000fca0008410000 */
[----:B------:R-:W-:-:S04]  /*3130*/  F2FP.BF16.F32.PACK_AB R21, RZ, R21 ;  /* 0x00000015ff15723e */ /* 0x000fc800000010ff */
[----:B------:R-:W-:-:S07]  /*3140*/  PRMT R172, R21, 0x7610, R172 ;  /* 0x0000761015ac7816 */ /* 0x000fce00000000ac */
.L_x_5652:
        /* <DEDUP_REMOVED lines=9> */
.L_x_5653:
        /* <DEDUP_REMOVED lines=9> */
.L_x_5654:
        /* <DEDUP_REMOVED lines=9> */
.L_x_5655:
        /* <DEDUP_REMOVED lines=9> */
.L_x_5656:
        /* <DEDUP_REMOVED lines=9> */
.L_x_5657:
        /* <DEDUP_REMOVED lines=9> */
.L_x_5658:
[----:B------:R-:W-:Y:S05]  /*34b0*/  @!P4 BRA `(.L_x_5659) ;  /* 0x0000000c00e0c947 */ /* 0x000fea0003800000 */
[----:B------:R-:W2:Y:S01]  /*34c0*/  LDL R21, [R1] ;  /* 0x0000000001157983 */ /* 0x000ea20000100800 */
[----:B------:R-:W-:Y:S01]  /*34d0*/  FFMA.FTZ R20, R247, R178, R177 ;  /* 0x000000b2f7147223 */ /* 0x000fe200000100b1 */
[----:B------:R-:W-:-:S03]  /*34e0*/  ISETP.GT.AND P0, PT, R3, RZ, PT ;  /* 0x000000ff0300720c */ /* 0x000fc60003f04270 */
[----:B--2---:R-:W-:-:S04]  /*34f0*/  FADD.FTZ R21, R21, -R20 ;  /* 0x8000001415157221 */ /* 0x004fc80000010000 */
[----:B-----5:R-:W-:-:S05]  /*3500*/  FMUL.FTZ R21, R2, R21 ;  /* 0x0000001502157220 */ /* 0x020fca0000410000 */
[----:B------:R-:W-:-:S05]  /*3510*/  FSEL R21, R21, RZ, P0 ;  /* 0x000000ff15157208 */ /* 0x000fca0000000000 */
[----:B------:R-:W-:-:S05]  /*3520*/  FMUL.FTZ R21, R21, UR15 ;  /* 0x0000000f15157c20 */ /* 0x000fca0008410000 */
[----:B------:R-:W-:-:S04]  /*3530*/  F2FP.BF16.F32.PACK_AB R21, RZ, R21 ;  /* 0x00000015ff15723e */ /* 0x000fc800000010ff */
[----:B------:R-:W-:Y:S01]  /*3540*/  PRMT R175, R175, 0x5410, R21 ;  /* 0x00005410afaf7816 */ /* 0x000fe20000000015 */
[----:B------:R-:W-:Y:S06]  /*3550*/  BRA `(.L_x_5659) ;  /* 0x0000000c00b87947 */ /* 0x000fec0003800000 */
.L_x_5651:
[----:B------:R-:W2:Y:S01]  /*3560*/  LDL R180, [R1] ;  /* 0x0000000001b47983 */ /* 0x000ea20000100800 */
[-CC-:B------:R-:W-:Y:S01]  /*3570*/  FFMA.FTZ R20, R200, R178.reuse, R177.reuse ;  /* 0x000000b2c8147223 */ /* 0x180fe200000100b1 */
[-CC-:B------:R-:W-:Y:S01]  /*3580*/  FFMA.FTZ R64, R12, R178.reuse, R177.reuse ;  /* 0x000000b20c407223 */ /* 0x180fe200000100b1 */
[-CC-:B------:R-:W-:Y:S01]  /*3590*/  FFMA.FTZ R67, R197, R178.reuse, R177.reuse ;  /* 0x000000b2c5437223 */ /* 0x180fe200000100b1 */
[-CC-:B------:R-:W-:Y:S01]  /*35a0*/  FFMA.FTZ R66, R247, R178.reuse, R177.reuse ;  /* 0x000000b2f7427223 */ /* 0x180fe200000100b1 */
[----:B------:R-:W-:Y:S01]  /*35b0*/  FADD.FTZ R21, R199, -R20 ;  /* 0x80000014c7157221 */ /* 0x000fe20000010000 */
[----:B------:R-:W-:Y:S01]  /*35c0*/  FADD.FTZ R65, R235, -R64 ;  /* 0x80000040eb417221 */ /* 0x000fe20000010000 */
[-CC-:B------:R-:W-:Y:S01]  /*35d0*/  FFMA.FTZ R20, R8, R178.reuse, R177.reuse ;  /* 0x000000b208147223 */ /* 0x180fe200000100b1 */
[-C--:B------:R-:W-:Y:S01]  /*35e0*/  FFMA.FTZ R64, R188, R178.reuse, R177 ;  /* 0x000000b2bc407223 */ /* 0x080fe200000100b1 */
[----:B------:R-:W-:Y:S01]  /*35f0*/  FADD.FTZ R67, R220, -R67 ;  /* 0x80000043dc437221 */ /* 0x000fe20000010000 */
[----:B-----5:R-:W-:Y:S01]  /*3600*/  FMUL.FTZ R65, R2, R65 ;  /* 0x0000004102417220 */ /* 0x020fe20000410000 */
[----:B------:R-:W-:Y:S01]  /*3610*/  FADD.FTZ R141, R239, -R20 ;  /* 0x80000014ef8d7221 */ /* 0x000fe20000010000 */
[----:B------:R-:W-:Y:S01]  /*3620*/  FADD.FTZ R143, R225, -R64 ;  /* 0x80000040e18f7221 */ /* 0x000fe20000010000 */
[-CC-:B------:R-:W-:Y:S01]  /*3630*/  FFMA.FTZ R20, R210, R178.reuse, R177.reuse ;  /* 0x000000b2d2147223 */ /* 0x180fe200000100b1 */
[----:B------:R-:W-:Y:S01]  /*3640*/  FFMA.FTZ R64, R0, R178, R177 ;  /* 0x000000b200407223 */ /* 0x000fe200000100b1 */
[C---:B------:R-:W-:Y:S01]  /*3650*/  FMUL.FTZ R67, R2.reuse, R67 ;  /* 0x0000004302437220 */ /* 0x040fe20000410000 */
[----:B------:R-:W-:Y:S01]  /*3660*/  ISETP.GT.AND P0, PT, R3, RZ, PT ;  /* 0x000000ff0300720c */ /* 0x000fe20003f04270 */
[----:B------:R-:W-:Y:S01]  /*3670*/  FADD.FTZ R181, R243, -R20 ;  /* 0x80000014f3b57221 */ /* 0x000fe20000010000 */
[----:B------:R-:W-:Y:S01]  /*3680*/  FADD.FTZ R183, R211, -R64 ;  /* 0x80000040d3b77221 */ /* 0x000fe20000010000 */
[C---:B------:R-:W-:Y:S01]  /*3690*/  FMUL.FTZ R21, R2.reuse, R21 ;  /* 0x0000001502157220 */ /* 0x040fe20000410000 */
[C---:B------:R-:W-:Y:S01]  /*36a0*/  FMUL.FTZ R20, R2.reuse, R141 ;  /* 0x0000008d02147220 */ /* 0x040fe20000410000 */
[C---:B------:R-:W-:Y:S01]  /*36b0*/  FMUL.FTZ R181, R2.reuse, R181 ;  /* 0x000000b502b57220 */ /* 0x040fe20000410000 */
[----:B------:R-:W-:Y:S01]  /*36c0*/  FMUL.FTZ R64, R2, R183 ;  /* 0x000000b702407220 */ /* 0x000fe20000410000 */
[----:B------:R-:W-:-:S02]  /*36d0*/  FSEL R141, R65, RZ, P0 ;  /* 0x000000ff418d7208 */ /* 0x000fc40000000000 */
[----:B------:R-:W-:Y:S02]  /*36e0*/  FSEL R140, R67, RZ, P0 ;  /* 0x000000ff438c7208 */ /* 0x000fe40000000000 */
[----:B------:R-:W-:Y:S02]  /*36f0*/  FSEL R142, R21, RZ, P0 ;  /* 0x000000ff158e7208 */ /* 0x000fe40000000000 */
[----:B------:R-:W-:Y:S02]  /*3700*/  FSEL R67, R20, RZ, P0 ;  /* 0x000000ff14437208 */ /* 0x000fe40000000000 */
[----:B------:R-:W-:Y:S02]  /*3710*/  FSEL R65, R181, RZ, P0 ;  /* 0x000000ffb5417208 */ /* 0x000fe40000000000 */
[----:B------:R-:W-:Y:S01]  /*3720*/  FSEL R64, R64, RZ, P0 ;  /* 0x000000ff40407208 */ /* 0x000fe20000000000 */
[----:B--2---:R-:W-:Y:S01]  /*3730*/  FADD.FTZ R185, R180, -R66 ;  /* 0x80000042b4b97221 */ /* 0x004fe20000010000 */
[----:B------:R-:W-:-:S03]  /*3740*/  FMUL.FTZ R66, R2, R143 ;  /* 0x0000008f02427220 */ /* 0x000fc60000410000 */
[----:B------:R-:W-:Y:S02]  /*3750*/  FMUL.FTZ R143, R2, R185 ;  /* 0x000000b9028f7220 */ /* 0x000fe40000410000 */
[----:B------:R-:W-:-:S03]  /*3760*/  FSEL R66, R66, RZ, P0 ;  /* 0x000000ff42427208 */ /* 0x000fc60000000000 */
        /* <DEDUP_REMOVED lines=10> */
.L_x_5660:
        /* <DEDUP_REMOVED lines=9> */
.L_x_5661:
        /* <DEDUP_REMOVED lines=9> */
.L_x_5662:
        /* <DEDUP_REMOVED lines=9> */
.L_x_5663:
        /* <DEDUP_REMOVED lines=9> */
.L_x_5664:
        /* <DEDUP_REMOVED lines=9> */
.L_x_5665:
        /* <DEDUP_REMOVED lines=9> */
.L_x_5666:
[----:B------:R-:W-:Y:S05]  /*3b70*/  @!P4 BRA `(.L_x_5659) ;  /* 0x000000080030c947 */ /* 0x000fea0003800000 */
[----:B------:R-:W-:-:S05]  /*3b80*/  FMUL.FTZ R20, R143, UR15 ;  /* 0x0000000f8f147c20 */ /* 0x000fca0008410000 */
[----:B------:R-:W-:-:S04]  /*3b90*/  F2FP.BF16.F32.PACK_AB R20, RZ, R20 ;  /* 0x00000014ff14723e */ /* 0x000fc800000010ff */
[----:B------:R-:W-:Y:S01]  /*3ba0*/  PRMT R175, R175, 0x5410, R20 ;  /* 0x00005410afaf7816 */ /* 0x000fe20000000014 */
[----:B------:R-:W-:Y:S06]  /*3bb0*/  BRA `(.L_x_5659) ;  /* 0x0000000800207947 */ /* 0x000fec0003800000 */
.L_x_5650:
[----:B------:R-:W-:Y:S01]  /*3bc0*/  UMOV UR4, UR6 ;  /* 0x0000000600047c82 */ /* 0x000fe20008000000 */
[----:B------:R-:W-:Y:S01]  /*3bd0*/  UMOV UR5, UR7 ;  /* 0x0000000700057c82 */ /* 0x000fe20008000000 */
[----:B------:R-:W-:-:S04]  /*3be0*/  UISETP.NE.U32.AND UP0, UPT, UR4, URZ, UPT ;  /* 0x000000ff0400728c */ /* 0x000fc8000bf05070 */
[----:B------:R-:W-:-:S09]  /*3bf0*/  UISETP.NE.AND.EX UP0, UPT, UR5, URZ, UPT, UP0 ;  /* 0x000000ff0500728c */ /* 0x000fd2000bf05300 */
[----:B------:R-:W-:Y:S05]  /*3c00*/  BRA.U UP0, `(.L_x_5667) ;  /* 0x0000000500087547 */ /* 0x000fea000b800000 */
[-CC-:B------:R-:W-:Y:S01]  /*3c10*/  @P3 FFMA.FTZ R184, R210, R178.reuse, R177.reuse ;  /* 0x000000b2d2b83223 */ /* 0x180fe200000100b1 */
[----:B------:R-:W0:Y:S01]  /*3c20*/  @P4 LDC R180, c[0x0][0x40c] ;  /* 0x00010300ffb44b82 */ /* 0x000e220000000800 */
[--C-:B------:R-:W-:Y:S01]  /*3c30*/  @P3 FFMA.FTZ R20, R0, R178, R177.reuse ;  /* 0x000000b200143223 */ /* 0x100fe200000100b1 */
[----:B-----5:R-:W-:Y:S01]  /*3c40*/  MOV R185, R133 ;  /* 0x0000008500b97202 */ /* 0x020fe20000000f00 */
[----:B------:R-:W-:Y:S01]  /*3c50*/  @P3 FADD.FTZ R184, R243, -R184 ;  /* 0x800000b8f3b83221 */ /* 0x000fe20000010000 */
[----:B------:R-:W-:Y:S01]  /*3c60*/  MOV R21, R132 ;  /* 0x0000008400157202 */ /* 0x000fe20000000f00 */
[----:B------:R-:W-:Y:S01]  /*3c70*/  @P3 FADD.FTZ R181, R211, -R20 ;  /* 0x80000014d3b53221 */ /* 0x000fe20000010000 */
[----:B------:R-:W-:Y:S01]  /*3c80*/  @P3 FFMA.FTZ R186, R200, R178, R177 ;  /* 0x000000b2c8ba3223 */ /* 0x000fe200000100b1 */
[----:B------:R-:W-:Y:S01]  /*3c90*/  @P3 FFMA.FTZ R185, R2, R184, R133 ;  /* 0x000000b802b93223 */ /* 0x000fe20000010085 */
[--C-:B------:R-:W-:Y:S01]  /*3ca0*/  @P3 FFMA.FTZ R184, R188, R178, R177.reuse ;  /* 0x000000b2bcb83223 */ /* 0x100fe200000100b1 */
[----:B------:R-:W1:Y:S01]  /*3cb0*/  @P4 LDC R20, c[0x0][0x40c] ;  /* 0x00010300ff144b82 */ /* 0x000e620000000800 */
[----:B------:R-:W-:Y:S01]  /*3cc0*/  @P3 FFMA.FTZ R21, R2, R181, R132 ;  /* 0x000000b502153223 */ /* 0x000fe20000010084 */
[----:B------:R-:W-:Y:S01]  /*3cd0*/  MOV R181, R134 ;  /* 0x0000008600b57202 */ /* 0x000fe20000000f00 */
[----:B------:R-:W-:Y:S01]  /*3ce0*/  @P3 FADD.FTZ R183, R225, -R184 ;  /* 0x800000b8e1b73221 */ /* 0x000fe20000010000 */
[----:B------:R-:W-:-:S03]  /*3cf0*/  @P3 FFMA.FTZ R187, R197, R178, R177 ;  /* 0x000000b2c5bb3223 */ /* 0x000fc600000100b1 */
[----:B------:R-:W-:Y:S01]  /*3d00*/  @P3 FFMA.FTZ R181, R2, R183, R134 ;  /* 0x000000b702b53223 */ /* 0x000fe20000010086 */
[----:B------:R-:W2:Y:S01]  /*3d10*/  @P4 LDC R184, c[0x0][0x40c] ;  /* 0x00010300ffb84b82 */ /* 0x000ea20000000800 */
[----:B------:R-:W-:Y:S01]  /*3d20*/  @P3 FADD.FTZ R187, R220, -R187 ;  /* 0x800000bbdcbb3221 */ /* 0x000fe20000010000 */
[----:B0-----:R-:W-:Y:S01]  /*3d30*/  @P4 FMUL.FTZ R183, R21, R180 ;  /* 0x000000b415b74220 */ /* 0x001fe20000410000 */
[----:B------:R-:W-:-:S05]  /*3d40*/  MOV R21, R135 ;  /* 0x0000008700157202 */ /* 0x000fca0000000f00 */
[----:B------:R-:W0:Y:S01]  /*3d50*/  @P4 LDC R180, c[0x0][0x40c] ;  /* 0x00010300ffb44b82 */ /* 0x000e220000000800 */
[----:B------:R-:W-:Y:S01]  /*3d60*/  @P4 F2FP.BF16.F32.PACK_AB R183, RZ, R183 ;  /* 0x000000b7ffb7423e */ /* 0x000fe200000010ff */
[----:B-1----:R-:W-:-:S03]  /*3d70*/  @P4 FMUL.FTZ R185, R185, R20 ;  /* 0x00000014b9b94220 */ /* 0x002fc60000410000 */
[----:B------:R-:W-:Y:S01]  /*3d80*/  @P4 PRMT R172, R183, 0x7610, R172 ;  /* 0x00007610b7ac4816 */ /* 0x000fe200000000ac */
[--C-:B------:R-:W-:Y:S02]  /*3d90*/  @P3 FFMA.FTZ R20, R8, R178, R177.reuse ;  /* 0x000000b208143223 */ /* 0x100fe400000100b1 */
[----:B------:R-:W1:Y:S01]  /*3da0*/  @P4 LDC R183, c[0x0][0x40c] ;  /* 0x00010300ffb74b82 */ /* 0x000e620000000800 */
[----:B------:R-:W-:Y:S01]  /*3db0*/  @P4 F2FP.BF16.F32.PACK_AB R185, RZ, R185 ;  /* 0x000000b9ffb9423e */ /* 0x000fe200000010ff */
[----:B------:R-:W-:Y:S01]  /*3dc0*/  @P3 FADD.FTZ R20, R239, -R20 ;  /* 0x80000014ef143221 */ /* 0x000fe20000010000 */
[----:B--2---:R-:W-:Y:S01]  /*3dd0*/  @P4 FMUL.FTZ R181, R181, R184 ;  /* 0x000000b8b5b54220 */ /* 0x004fe20000410000 */
[----:B------:R-:W-:Y:S01]  /*3de0*/  @P3 FFMA.FTZ R184, R12, R178, R177 ;  /* 0x000000b20cb83223 */ /* 0x000fe200000100b1 */
[----:B------:R-:W-:Y:S01]  /*3df0*/  @P4 PRMT R172, R172, 0x5410, R185 ;  /* 0x00005410acac4816 */ /* 0x000fe200000000b9 */
[C---:B------:R-:W-:Y:S01]  /*3e00*/  @P3 FFMA.FTZ R21, R2.reuse, R20, R135 ;  /* 0x0000001402153223 */ /* 0x040fe20000010087 */
[----:B------:R-:W-:Y:S01]  /*3e10*/  MOV R20, R136 ;  /* 0x0000008800147202 */ /* 0x000fe20000000f00 */
[----:B------:R-:W-:Y:S01]  /*3e20*/  @P3 FADD.FTZ R185, R235, -R184 ;  /* 0x800000b8ebb93221 */ /* 0x000fe20000010000 */
[----:B------:R-:W-:Y:S01]  /*3e30*/  MOV R184, R137 ;  /* 0x0000008900b87202 */ /* 0x000fe20000000f00 */
[C---:B------:R-:W-:Y:S01]  /*3e40*/  @P3 FFMA.FTZ R20, R2.reuse, R187, R136 ;  /* 0x000000bb02143223 */ /* 0x040fe20000010088 */
[----:B------:R-:W-:Y:S01]  /*3e50*/  @P4 F2FP.BF16.F32.PACK_AB R181, RZ, R181 ;  /* 0x000000b5ffb5423e */ /* 0x000fe200000010ff */
[C---:B------:R-:W-:Y:S01]  /*3e60*/  @P3 FFMA.FTZ R184, R2.reuse, R185, R137 ;  /* 0x000000b902b83223 */ /* 0x040fe20000010089 */
[----:B------:R-:W-:Y:S01]  /*3e70*/  @P3 FADD.FTZ R185, R199, -R186 ;  /* 0x800000bac7b93221 */ /* 0x000fe20000010000 */
[----:B0-----:R-:W-:Y:S01]  /*3e80*/  @P4 FMUL.FTZ R180, R21, R180 ;  /* 0x000000b415b44220 */ /* 0x001fe20000410000 */
[----:B------:R-:W-:Y:S01]  /*3e90*/  MOV R21, R138 ;  /* 0x0000008a00157202 */ /* 0x000fe20000000f00 */
[----:B------:R-:W0:Y:S01]  /*3ea0*/  @P4 LDC R186, c[0x0][0x40c] ;  /* 0x00010300ffba4b82 */ /* 0x000e220000000800 */
[----:B------:R-:W-:Y:S01]  /*3eb0*/  @P3 FFMA.FTZ R21, R2, R185, R138 ;  /* 0x000000b902153223 */ /* 0x000fe2000001008a */
[----:B------:R-:W-:-:S02]  /*3ec0*/  @P4 PRMT R173, R181, 0x7610, R173 ;  /* 0x00007610b5ad4816 */ /* 0x000fc400000000ad */
[----:B------:R-:W-:Y:S01]  /*3ed0*/  @P4 F2FP.BF16.F32.PACK_AB R180, RZ, R180 ;  /* 0x000000b4ffb4423e */ /* 0x000fe200000010ff */
[----:B-1----:R-:W-:-:S03]  /*3ee0*/  @P4 FMUL.FTZ R183, R20, R183 ;  /* 0x000000b714b74220 */ /* 0x002fc60000410000 */
[----:B------:R-:W1:Y:S01]  /*3ef0*/  @P4 LDC R185, c[0x0][0x40c] ;  /* 0x00010300ffb94b82 */ /* 0x000e620000000800 */
[----:B------:R-:W-:Y:S02]  /*3f00*/  @P4 PRMT R173, R173, 0x5410, R180 ;  /* 0x00005410adad4816 */ /* 0x000fe400000000b4 */
[----:B------:R-:W-:-:S04]  /*3f10*/  @P4 F2FP.BF16.F32.PACK_AB R183, RZ, R183 ;  /* 0x000000b7ffb7423e */ /* 0x000fc800000010ff */
        /* <DEDUP_REMOVED lines=8> */
[----:B------:R-:W2:Y:S01]  /*3fa0*/  LDL R214, [R1] ;  /* 0x0000000001d67983 */ /* 0x000ea20000100800 */
[----:B------:R-:W-:-:S04]  /*3fb0*/  @P3 FFMA.FTZ R20, R247, R178, R177 ;  /* 0x000000b2f7143223 */ /* 0x000fc800000100b1 */
[----:B--2---:R-:W-:Y:S01]  /*3fc0*/  @P3 FADD.FTZ R21, R214, -R20 ;  /* 0x80000014d6153221 */ /* 0x004fe20000010000 */
[----:B------:R-:W-:-:S03]  /*3fd0*/  MOV R20, R139 ;  /* 0x0000008b00147202 */ /* 0x000fc60000000f00 */
[----:B------:R-:W-:-:S04]  /*3fe0*/  @P3 FFMA.FTZ R20, R2, R21, R139 ;  /* 0x0000001502143223 */ /* 0x000fc8000001008b */
[----:B------:R-:W-:-:S05]  /*3ff0*/  FMUL.FTZ R20, R20, UR15 ;  /* 0x0000000f14147c20 */ /* 0x000fca0008410000 */
[----:B------:R-:W-:-:S04]  /*4000*/  F2FP.BF16.F32.PACK_AB R20, RZ, R20 ;  /* 0x00000014ff14723e */ /* 0x000fc800000010ff */
[----:B------:R-:W-:Y:S01]  /*4010*/  PRMT R175, R175, 0x5410, R20 ;  /* 0x00005410afaf7816 */ /* 0x000fe20000000014 */
[----:B------:R-:W-:Y:S06]  /*4020*/  BRA `(.L_x_5659) ;  /* 0x0000000400047947 */ /* 0x000fec0003800000 */
.L_x_5667:
[----:B------:R-:W2:Y:S01]  /*4030*/  LDL R21, [R1] ;  /* 0x0000000001157983 */ /* 0x000ea20000100800 */
[--C-:B------:R-:W-:Y:S01]  /*4040*/  @P3 FFMA.FTZ R20, R247, R178, R177.reuse ;  /* 0x000000b2f7143223 */ /* 0x100fe200000100b1 */
[----:B-----5:R-:W-:Y:S01]  /*4050*/  MOV R143, R139 ;  /* 0x0000008b008f7202 */ /* 0x020fe20000000f00 */
[----:B------:R-:W0:Y:S01]  /*4060*/  @P4 LDC R67, c[0x0][0x40c] ;  /* 0x00010300ff434b82 */ /* 0x000e220000000800 */
[----:B------:R-:W-:Y:S01]  /*4070*/  MOV R64, R132 ;  /* 0x0000008400407202 */ /* 0x000fe20000000f00 */
[----:B------:R-:W-:Y:S01]  /*4080*/  @P3 FFMA.FTZ R141, R197, R178, R177 ;  /* 0x000000b2c58d3223 */ /* 0x000fe200000100b1 */
[----:B------:R-:W-:Y:S02]  /*4090*/  MOV R142, R138 ;  /* 0x0000008a008e7202 */ /* 0x000fe40000000f00 */
[----:B------:R-:W-:Y:S01]  /*40a0*/  MOV R66, R134 ;  /* 0x0000008600427202 */ /* 0x000fe20000000f00 */
[----:B------:R-:W-:Y:S01]  /*40b0*/  @P3 FADD.FTZ R141, R220, -R141 ;  /* 0x8000008ddc8d3221 */ /* 0x000fe20000010000 */
[----:B------:R-:W-:Y:S01]  /*40c0*/  MOV R140, R136 ;  /* 0x00000088008c7202 */ /* 0x000fe20000000f00 */
[----:B------:R-:W1:Y:S02]  /*40d0*/  @P4 LDC R180, c[0x0][0x40c] ;  /* 0x00010300ffb44b82 */ /* 0x000e640000000800 */
[----:B------:R-:W-:Y:S01]  /*40e0*/  @P3 FFMA.FTZ R140, R2, R141, R136 ;  /* 0x0000008d028c3223 */ /* 0x000fe20000010088 */
[----:B------:R-:W-:-:S05]  /*40f0*/  MOV R141, R137 ;  /* 0x00000089008d7202 */ /* 0x000fca0000000f00 */
[----:B------:R-:W3:Y:S08]  /*4100*/  @P4 LDC R183, c[0x0][0x40c] ;  /* 0x00010300ffb74b82 */ /* 0x000ef00000000800 */
[----:B------:R-:W4:Y:S08]  /*4110*/  @P4 LDC R185, c[0x0][0x40c] ;  /* 0x00010300ffb94b82 */ /* 0x000f300000000800 */
[----:B------:R-:W3:Y:S08]  /*4120*/  @P4 LDC R184, c[0x0][0x40c] ;  /* 0x00010300ffb84b82 */ /* 0x000ef00000000800 */
[----:B------:R-:W3:Y:S01]  /*4130*/  @P4 LDC R186, c[0x0][0x40c] ;  /* 0x00010300ffba4b82 */ /* 0x000ee20000000800 */
[----:B--2---:R-:W-:-:S04]  /*4140*/  @P3 FADD.FTZ R20, R21, -R20 ;  /* 0x8000001415143221 */ /* 0x004fc80000010000 */
[----:B------:R-:W-:Y:S01]  /*4150*/  @P3 FFMA.FTZ R143, R2, R20, R139 ;  /* 0x00000014028f3223 */ /* 0x000fe2000001008b */
[----:B------:R-:W-:-:S03]  /*4160*/  @P3 FFMA.FTZ R20, R200, R178, R177 ;  /* 0x000000b2c8143223 */ /* 0x000fc600000100b1 */
[----:B-1----:R-:W-:Y:S01]  /*4170*/  @P4 FMUL.FTZ R180, R143, R180 ;  /* 0x000000b48fb44220 */ /* 0x002fe20000410000 */
[----:B------:R-:W-:Y:S01]  /*4180*/  @P3 FADD.FTZ R21, R199, -R20 ;  /* 0x80000014c7153221 */ /* 0x000fe20000010000 */
[----:B------:R-:W-:-:S03]  /*4190*/  @P3 FFMA.FTZ R20, R0, R178, R177 ;  /* 0x000000b200143223 */ /* 0x000fc600000100b1 */
[----:B------:R-:W-:Y:S01]  /*41a0*/  @P3 FFMA.FTZ R142, R2, R21, R138 ;  /* 0x00000015028e3223 */ /* 0x000fe2000001008a */
[----:B------:R-:W-:Y:S01]  /*41b0*/  @P3 FADD.FTZ R65, R211, -R20 ;  /* 0x80000014d3413221 */ /* 0x000fe20000010000 */
[----:B------:R-:W-:Y:S01]  /*41c0*/  @P3 FFMA.FTZ R20, R210, R178, R177 ;  /* 0x000000b2d2143223 */ /* 0x000fe200000100b1 */
[----:B------:R-:W-:Y:S01]  /*41d0*/  @P4 F2FP.BF16.F32.PACK_AB R180, RZ, R180 ;  /* 0x000000b4ffb4423e */ /* 0x000fe200000010ff */
[----:B0-----:R-:W-:Y:S01]  /*41e0*/  @P4 FMUL.FTZ R21, R142, R67 ;  /* 0x000000438e154220 */ /* 0x001fe20000410000 */
[C---:B------:R-:W-:Y:S01]  /*41f0*/  @P3 FFMA.FTZ R64, R2.reuse, R65, R132 ;  /* 0x0000004102403223 */ /* 0x040fe20000010084 */
[----:B------:R-:W-:Y:S01]  /*4200*/  @P3 FADD.FTZ R20, R243, -R20 ;  /* 0x80000014f3143221 */ /* 0x000fe20000010000 */
[----:B------:R-:W-:Y:S02]  /*4210*/  MOV R65, R133 ;  /* 0x0000008500417202 */ /* 0x000fe40000000f00 */
[----:B------:R-:W-:Y:S01]  /*4220*/  @P4 F2FP.BF16.F32.PACK_AB R21, RZ, R21 ;  /* 0x00000015ff15423e */ /* 0x000fe200000010ff */
[----:B------:R-:W-:Y:S01]  /*4230*/  @P3 FFMA.FTZ R65, R2, R20, R133 ;  /* 0x0000001402413223 */ /* 0x000fe20000010085 */
[----:B------:R-:W-:Y:S01]  /*4240*/  @P3 FFMA.FTZ R20, R188, R178, R177 ;  /* 0x000000b2bc143223 */ /* 0x000fe200000100b1 */
[----:B----4-:R-:W-:Y:S01]  /*4250*/  @P4 FMUL.FTZ R185, R64, R185 ;  /* 0x000000b940b94220 */ /* 0x010fe20000410000 */
[----:B------:R-:W-:-:S02]  /*4260*/  @P4 PRMT R175, R21, 0x7610, R175 ;  /* 0x0000761015af4816 */ /* 0x000fc400000000af */
[----:B------:R-:W-:Y:S01]  /*4270*/  @P3 FADD.FTZ R67, R225, -R20 ;  /* 0x80000014e1433221 */ /* 0x000fe20000010000 */
[----:B------:R-:W-:Y:S01]  /*4280*/  @P3 FFMA.FTZ R20, R8, R178, R177 ;  /* 0x000000b208143223 */ /* 0x000fe200000100b1 */
[----:B------:R-:W-:Y:S02]  /*4290*/  @P4 PRMT R175, R175, 0x5410, R180 ;  /* 0x00005410afaf4816 */ /* 0x000fe400000000b4 */
[----:B------:R-:W-:Y:S01]  /*42a0*/  @P3 FFMA.FTZ R66, R2, R67, R134 ;  /* 0x0000004302423223 */ /* 0x000fe20000010086 */
[----:B------:R-:W-:Y:S01]  /*42b0*/  @P3 FADD.FTZ R20, R239, -R20 ;  /* 0x80000014ef143221 */ /* 0x000fe20000010000 */
[----:B------:R-:W-:Y:S02]  /*42c0*/  MOV R67, R135 ;  /* 0x0000008700437202 */ /* 0x000fe40000000f00 */
[----:B---3--:R-:W-:Y:S01]  /*42d0*/  @P4 FMUL.FTZ R180, R66, R183 ;  /* 0x000000b742b44220 */ /* 0x008fe20000410000 */
[----:B------:R-:W-:Y:S01]  /*42e0*/  @P3 FFMA.FTZ R67, R2, R20, R135 ;  /* 0x0000001402433223 */ /* 0x000fe20000010087 */
[----:B------:R-:W-:-:S03]  /*42f0*/  @P3 FFMA.FTZ R20, R12, R178, R177 ;  /* 0x000000b20c143223 */ /* 0x000fc600000100b1 */
[----:B------:R-:W-:Y:S01]  /*4300*/  @P4 FMUL.FTZ R184, R67, R184 ;  /* 0x000000b843b84220 */ /* 0x000fe20000410000 */
[----:B------:R-:W-:Y:S01]  /*4310*/  @P3 FADD.FTZ R181, R235, -R20 ;  /* 0x80000014ebb53221 */ /* 0x000fe20000010000 */
[----:B------:R-:W-:Y:S01]  /*4320*/  @P4 F2FP.BF16.F32.PACK_AB R180, RZ, R180 ;  /* 0x000000b4ffb4423e */ /* 0x000fe200000010ff */
[----:B------:R-:W0:Y:S02]  /*4330*/  @P4 LDC R20, c[0x0][0x40c] ;  /* 0x00010300ff144b82 */ /* 0x000e240000000800 */
[----:B------:R-:W-:Y:S01]  /*4340*/  @P3 FFMA.FTZ R141, R2, R181, R137 ;  /* 0x000000b5028d3223 */ /* 0x000fe20000010089 */
[----:B------:R-:W-:-:S03]  /*4350*/  @P4 PRMT R173, R180, 0x7610, R173 ;  /* 0x00007610b4ad4816 */ /* 0x000fc600000000ad */
[----:B------:R-:W-:Y:S02]  /*4360*/  @P4 FMUL.FTZ R186, R141, R186 ;  /* 0x000000ba8dba4220 */ /* 0x000fe40000410000 */
[----:B------:R-:W1:Y:S03]  /*4370*/  @P4 LDC R181, c[0x0][0x40c] ;  /* 0x00010300ffb54b82 */ /* 0x000e660000000800 */
[----:B------:R-:W-:Y:S01]  /*4380*/  @P4 F2FP.BF16.F32.PACK_AB R186, RZ, R186 ;  /* 0x000000baffba423e */ /* 0x000fe200000010ff */
[----:B0-----:R-:W-:Y:S01]  /*4390*/  @P4 FMUL.FTZ R187, R65, R20 ;  /* 0x0000001441bb4220 */ /* 0x001fe20000410000 */
[----:B------:R-:W-:-:S04]  /*43a0*/  @P4 F2FP.BF16.F32.PACK_AB R20, RZ, R185 ;  /* 0x000000b9ff14423e */ /* 0x000fc800000010ff */
[----:B------:R-:W-:Y:S02]  /*43b0*/  @P4 F2FP.BF16.F32.PACK_AB R21, RZ, R187 ;  /* 0x000000bbff15423e */ /* 0x000fe400000010ff */
[----:B------:R-:W-:Y:S01]  /*43c0*/  @P4 PRMT R172, R20, 0x7610, R172 ;  /* 0x0000761014ac4816 */ /* 0x000fe200000000ac */
[----:B-1----:R-:W-:Y:S01]  /*43d0*/  @P4 FMUL.FTZ R183, R140, R181 ;  /* 0x000000b58cb74220 */ /* 0x002fe20000410000 */
[----:B------:R-:W-:Y:S02]  /*43e0*/  @P4 F2FP.BF16.F32.PACK_AB R181, RZ, R184 ;  /* 0x000000b8ffb5423e */ /* 0x000fe400000010ff */
[----:B------:R-:W-:Y:S02]  /*43f0*/  @P4 PRMT R172, R172, 0x5410, R21 ;  /* 0x00005410acac4816 */ /* 0x000fe40000000015 */
[----:B------:R-:W-:Y:S02]  /*4400*/  @P4 F2FP.BF16.F32.PACK_AB R183, RZ, R183 ;  /* 0x000000b7ffb7423e */ /* 0x000fe400000010ff */
[----:B------:R-:W-:-:S02]  /*4410*/  @P4 PRMT R173, R173, 0x5410, R181 ;  /* 0x00005410adad4816 */ /* 0x000fc400000000b5 */
[----:B------:R-:W-:-:S04]  /*4420*/  @P4 PRMT R174, R183, 0x7610, R174 ;  /* 0x00007610b7ae4816 */ /* 0x000fc800000000ae */
[----:B------:R-:W-:-:S07]  /*4430*/  @P4 PRMT R174, R174, 0x5410, R186 ;  /* 0x00005410aeae4816 */ /* 0x000fce00000000ba */
.L_x_5659:
[----:B------:R-:W-:Y:S01]  /*4440*/  ISETP.NE.U32.AND P0, PT, RZ, UR4, PT ;  /* 0x00000004ff007c0c */ /* 0x000fe2000bf05070 */
[----:B------:R-:W0:Y:S03]  /*4450*/  @P4 LDC.64 R180, c[0x0][0x468] ;  /* 0x00011a00ffb44b82 */ /* 0x000e260000000a00 */
[----:B------:R-:W-:-:S13]  /*4460*/  ISETP.NE.AND.EX P0, PT, RZ, UR5, PT, P0 ;  /* 0x00000005ff007c0c */ /* 0x000fda000bf05300 */
[----:B------:R-:W1:Y:S02]  /*4470*/  @P0 LDC.64 R20, c[0x0][0x478] ;  /* 0x00011e00ff140b82 */ /* 0x000e640000000a00 */
[C---:B-1----:R-:W-:Y:S01]  /*4480*/  @P0 IMAD.WIDE.U32 R20, R179.reuse, 0x20, R20 ;  /* 0x00000020b3140825 */ /* 0x042fe200078e0014 */
[----:B------:R-:W-:-:S04]  /*4490*/  IADD3 R179, PT, PT, R179, 0x80, RZ ;  /* 0x00000080b3b37810 */ /* 0x000fc80007ffe0ff */
[----:B------:R-:W-:Y:S04]  /*44a0*/  @P0 STG.E.128 desc[UR10][R20.64], R64 ;  /* 0x0000004014000986 */ /* 0x000fe8000c101d0a */
[----:B------:R0:W-:Y:S02]  /*44b0*/  @P0 STG.E.128 desc[UR10][R20.64+0x10], R140 ;  /* 0x0000108c14000986 */ /* 0x0001e4000c101d0a */
[C---:B0-----:R-:W-:Y:S01]  /*44c0*/  @P4 IMAD.WIDE.U32 R20, R176.reuse, 0x10, R180 ;  /* 0x00000010b0144825 */ /* 0x041fe200078e00b4 */
[----:B------:R-:W-:-:S04]  /*44d0*/  IADD3 R176, PT, PT, R176, 0x80, RZ ;  /* 0x00000080b0b07810 */ /* 0x000fc80007ffe0ff */
[----:B------:R0:W-:Y:S03]  /*44e0*/  @P4 STG.E.128 desc[UR10][R20.64], R172 ;  /* 0x000000ac14004986 */ /* 0x0001e6000c101d0a */
.L_x_5649:
[----:B------:R-:W-:Y:S05]  /*44f0*/  BSYNC.RECONVERGENT B0 ;  /* 0x0000000000007941 */ /* 0x000fea0003800200 */
.L_x_5648:
        /* <DEDUP_REMOVED lines=10> */
[--C-:B0-----:R-:W-:Y:S01]  /*45a0*/  @P3 FFMA.FTZ R20, R22, R178, R177.reuse ;  /* 0x000000b216143223 */ /* 0x101fe200000100b1 */
[----:B-----5:R-:W-:Y:S01]  /*45b0*/  MOV R64, R28 ;  /* 0x0000001c00407202 */ /* 0x020fe20000000f00 */
[----:B------:R-:W0:Y:S01]  /*45c0*/  @P4 LDC R140, c[0x0][0x40c] ;  /* 0x00010300ff8c4b82 */ /* 0x000e220000000800 */
[----:B------:R-:W-:Y:S01]  /*45d0*/  MOV R65, R29 ;  /* 0x0000001d00417202 */ /* 0x000fe20000000f00 */
[----:B------:R-:W-:Y:S01]  /*45e0*/  @P3 FADD.FTZ R21, R231, -R20 ;  /* 0x80000014e7153221 */ /* 0x000fe20000010000 */
[----:B------:R-:W-:Y:S01]  /*45f0*/  MOV R66, R30 ;  /* 0x0000001e00427202 */ /* 0x000fe20000000f00 */
[-CC-:B------:R-:W-:Y:S01]  /*4600*/  @P3 FFMA.FTZ R143, R246, R178.reuse, R177.reuse ;  /* 0x000000b2f68f3223 */ /* 0x180fe200000100b1 */
[----:B------:R-:W-:Y:S01]  /*4610*/  MOV R141, R25 ;  /* 0x00000019008d7202 */ /* 0x000fe20000000f00 */
[----:B------:R-:W-:Y:S01]  /*4620*/  @P3 FFMA.FTZ R64, R2, R21, R28 ;  /* 0x0000001502403223 */ /* 0x000fe2000001001c */
[----:B------:R-:W-:Y:S01]  /*4630*/  @P3 FFMA.FTZ R21, R209, R178, R177 ;  /* 0x000000b2d1153223 */ /* 0x000fe200000100b1 */
[----:B------:R-:W1:Y:S01]  /*4640*/  @P4 LDC R67, c[0x0][0x40c] ;  /* 0x00010300ff434b82 */ /* 0x000e620000000800 */
[----:B------:R-:W-:Y:S01]  /*4650*/  MOV R142, R26 ;  /* 0x0000001a008e7202 */ /* 0x000fe20000000f00 */
[----:B------:R-:W-:Y:S01]  /*4660*/  @P3 FADD.FTZ R186, R252, -R143 ;  /* 0x8000008ffcba3221 */ /* 0x000fe20000010000 */
[----:B------:R-:W-:Y:S01]  /*4670*/  @P3 FADD.FTZ R21, R242, -R21 ;  /* 0x80000015f2153221 */ /* 0x000fe20000010000 */
[----:B------:R-:W-:-:S02]  /*4680*/  MOV R143, R27 ;  /* 0x0000001b008f7202 */ /* 0x000fc40000000f00 */
[C---:B------:R-:W-:Y:S01]  /*4690*/  @P3 FFMA.FTZ R143, R2.reuse, R186, R27 ;  /* 0x000000ba028f3223 */ /* 0x040fe2000001001b */
[----:B------:R-:W-:Y:S01]  /*46a0*/  @P3 FFMA.FTZ R65, R2, R21, R29 ;  /* 0x0000001502413223 */ /* 0x000fe2000001001d */
[----:B------:R-:W-:Y:S01]  /*46b0*/  @P3 FFMA.FTZ R21, R23, R178, R177 ;  /* 0x000000b217153223 */ /* 0x000fe200000100b1 */
[----:B------:R-:W2:Y:S03]  /*46c0*/  @P4 LDC R185, c[0x0][0x40c] ;  /* 0x00010300ffb94b82 */ /* 0x000ea60000000800 */
[----:B------:R-:W-:-:S04]  /*46d0*/  @P3 FADD.FTZ R21, R224, -R21 ;  /* 0x80000015e0153221 */ /* 0x000fc80000010000 */
[----:B------:R-:W-:Y:S01]  /*46e0*/  @P3 FFMA.FTZ R66, R2, R21, R30 ;  /* 0x0000001502423223 */ /* 0x000fe2000001001e */
[--C-:B------:R-:W-:Y:S01]  /*46f0*/  @P3 FFMA.FTZ R21, R9, R178, R177.reuse ;  /* 0x000000b209153223 */ /* 0x100fe200000100b1 */
[----:B0-----:R-:W-:Y:S01]  /*4700*/  @P4 FMUL.FTZ R183, R65, R140 ;  /* 0x0000008c41b74220 */ /* 0x001fe20000410000 */
[----:B------:R-:W-:Y:S01]  /*4710*/  @P3 FFMA.FTZ R140, R196, R178, R177 ;  /* 0x000000b2c48c3223 */ /* 0x000fe200000100b1 */
[----:B------:R-:W0:Y:S01]  /*4720*/  @P4 LDC R181, c[0x0][0x40c] ;  /* 0x00010300ffb54b82 */ /* 0x000e220000000800 */
[----:B------:R-:W-:Y:S02]  /*4730*/  @P3 FADD.FTZ R21, R238, -R21 ;  /* 0x80000015ee153221 */ /* 0x000fe40000010000 */
[----:B------:R-:W-:Y:S01]  /*4740*/  @P4 F2FP.BF16.F32.PACK_AB R183, RZ, R183 ;  /* 0x000000b7ffb7423e */ /* 0x000fe200000010ff */
[----:B-1----:R-:W-:Y:S01]  /*4750*/  @P4 FMUL.FTZ R20, R64, R67 ;  /* 0x0000004340144220 */ /* 0x002fe20000410000 */
[----:B------:R-:W-:Y:S01]  /*4760*/  MOV R67, R31 ;  /* 0x0000001f00437202 */ /* 0x000fe20000000f00 */
[C---:B------:R-:W-:Y:S01]  /*4770*/  @P3 FFMA.FTZ R67, R2.reuse, R21, R31 ;  /* 0x0000001502433223 */ /* 0x040fe2000001001f */
[----:B------:R-:W-:Y:S01]  /*4780*/  @P3 FADD.FTZ R21, R219, -R140 ;  /* 0x8000008cdb153221 */ /* 0x000fe20000010000 */
[----:B------:R-:W-:Y:S01]  /*4790*/  MOV R140, R24 ;  /* 0x00000018008c7202 */ /* 0x000fe20000000f00 */
[----:B------:R-:W1:Y:S01]  /*47a0*/  @P4 LDC R184, c[0x0][0x40c] ;  /* 0x00010300ffb84b82 */ /* 0x000e620000000800 */
[----:B------:R-:W-:Y:S01]  /*47b0*/  @P4 F2FP.BF16.F32.PACK_AB R20, RZ, R20 ;  /* 0x00000014ff14423e */ /* 0x000fe200000010ff */
[----:B------:R-:W-:Y:S01]  /*47c0*/  @P3 FFMA.FTZ R140, R2, R21, R24 ;  /* 0x00000015028c3223 */ /* 0x000fe20000010018 */
[----:B------:R-:W-:Y:S01]  /*47d0*/  @P3 FFMA.FTZ R21, R13, R178, R177 ;  /* 0x000000b20d153223 */ /* 0x000fe200000100b1 */
[----:B--2---:R-:W-:Y:S01]  /*47e0*/  @P4 FMUL.FTZ R185, R66, R185 ;  /* 0x000000b942b94220 */ /* 0x004fe20000410000 */
[----:B------:R-:W-:-:S02]  /*47f0*/  @P4 PRMT R172, R20, 0x7610, R172 ;  /* 0x0000761014ac4816 */ /* 0x000fc400000000ac */
[----:B------:R-:W-:Y:S01]  /*4800*/  @P3 FADD.FTZ R21, R234, -R21 ;  /* 0x80000015ea153221 */ /* 0x000fe20000010000 */
[----:B------:R-:W2:Y:S01]  /*4810*/  @P4 LDC R180, c[0x0][0x40c] ;  /* 0x00010300ffb44b82 */ /* 0x000ea20000000800 */
[----:B------:R-:W-:Y:S02]  /*4820*/  @P4 F2FP.BF16.F32.PACK_AB R20, RZ, R185 ;  /* 0x000000b9ff14423e */ /* 0x000fe400000010ff */
[----:B------:R-:W-:Y:S01]  /*4830*/  @P3 FFMA.FTZ R141, R2, R21, R25 ;  /* 0x00000015028d3223 */ /* 0x000fe20000010019 */
[----:B------:R-:W-:Y:S01]  /*4840*/  @P3 FFMA.FTZ R21, R201, R178, R177 ;  /* 0x000000b2c9153223 */ /* 0x000fe200000100b1 */
[----:B------:R-:W-:Y:S01]  /*4850*/  @P4 PRMT R172, R172, 0x5410, R183 ;  /* 0x00005410acac4816 */ /* 0x000fe200000000b7 */
[----:B0-----:R-:W-:Y:S02]  /*4860*/  @P4 FMUL.FTZ R181, R140, R181 ;  /* 0x000000b58cb54220 */ /* 0x001fe40000410000 */
[----:B------:R-:W-:Y:S01]  /*4870*/  @P3 FADD.FTZ R21, R202, -R21 ;  /* 0x80000015ca153221 */ /* 0x000fe20000010000 */
[----:B------:R-:W-:-:S03]  /*4880*/  @P4 PRMT R173, R20, 0x7610, R173 ;  /* 0x0000761014ad4816 */ /* 0x000fc600000000ad */
[----:B------:R-:W-:Y:S01]  /*4890*/  @P3 FFMA.FTZ R142, R2, R21, R26 ;  /* 0x00000015028e3223 */ /* 0x000fe2000001001a */
[----:B------:R-:W-:Y:S01]  /*48a0*/  @P4 F2FP.BF16.F32.PACK_AB R181, RZ, R181 ;  /* 0x000000b5ffb5423e */ /* 0x000fe200000010ff */
[----:B------:R-:W0:Y:S01]  /*48b0*/  @P4 LDC R21, c[0x0][0x40c] ;  /* 0x00010300ff154b82 */ /* 0x000e220000000800 */
[----:B-1----:R-:W-:Y:S02]  /*48c0*/  @P4 FMUL.FTZ R184, R67, R184 ;  /* 0x000000b843b84220 */ /* 0x002fe40000410000 */
[----:B------:R-:W-:-:S03]  /*48d0*/  @P4 PRMT R174, R181, 0x7610, R174 ;  /* 0x00007610b5ae4816 */ /* 0x000fc600000000ae */
[----:B------:R-:W-:Y:S01]  /*48e0*/  @P4 F2FP.BF16.F32.PACK_AB R183, RZ, R184 ;  /* 0x000000b8ffb7423e */ /* 0x000fe200000010ff */
[----:B--2---:R-:W-:-:S03]  /*48f0*/  @P4 FMUL.FTZ R180, R141, R180 ;  /* 0x000000b48db44220 */ /* 0x004fc60000410000 */
[----:B------:R-:W-:Y:S02]  /*4900*/  @P4 PRMT R173, R173, 0x5410, R183 ;  /* 0x00005410adad4816 */ /* 0x000fe400000000b7 */
[----:B------:R-:W-:-:S04]  /*4910*/  @P4 F2FP.BF16.F32.PACK_AB R180, RZ, R180 ;  /* 0x000000b4ffb4423e */ /* 0x000fc800000010ff */
[----:B------:R-:W-:Y:S01]  /*4920*/  @P4 PRMT R174, R174, 0x5410, R180 ;  /* 0x00005410aeae4816 */ /* 0x000fe200000000b4 */
        /* <DEDUP_REMOVED lines=8> */
.L_x_5671:
[----:B0-----:R-:W-:Y:S01]  /*49b0*/  @P3 FFMA.FTZ R20, R22, R178, R177 ;  /* 0x000000b216143223 */ /* 0x001fe200000100b1 */
[----:B------:R-:W0:Y:S01]  /*49c0*/  @P4 LDC R180, c[0x0][0x40c] ;  /* 0x00010300ffb44b82 */ /* 0x000e220000000800 */
[----:B-----5:R-:W-:Y:S02]  /*49d0*/  MOV R21, R28 ;  /* 0x0000001c00157202 */ /* 0x020fe40000000f00 */
[----:B------:R-:W-:Y:S01]  /*49e0*/  @P3 FADD.FTZ R181, R231, -R20 ;  /* 0x80000014e7b53221 */ /* 0x000fe20000010000 */
[----:B------:R-:W-:-:S03]  /*49f0*/  MOV R185, R29 ;  /* 0x0000001d00b97202 */ /* 0x000fc60000000f00 */
[----:B------:R-:W-:Y:S01]  /*4a00*/  @P3 FFMA.FTZ R21, R2, R181, R28 ;  /* 0x000000b502153223 */ /* 0x000fe2000001001c */
[----:B------:R-:W-:Y:S01]  /*4a10*/  @P3 FFMA.FTZ R181, R209, R178, R177 ;  /* 0x000000b2d1b53223 */ /* 0x000fe200000100b1 */
[----:B------:R-:W1:Y:S03]  /*4a20*/  @P4 LDC R20, c[0x0][0x40c] ;  /* 0x00010300ff144b82 */ /* 0x000e660000000800 */
[----:B------:R-:W-:-:S04]  /*4a30*/  @P3 FADD.FTZ R181, R242, -R181 ;  /* 0x800000b5f2b53221 */ /* 0x000fc80000010000 */
[----:B------:R-:W-:Y:S01]  /*4a40*/  @P3 FFMA.FTZ R185, R2, R181, R29 ;  /* 0x000000b502b93223 */ /* 0x000fe2000001001d */
[----:B------:R-:W-:Y:S01]  /*4a50*/  @P3 FFMA.FTZ R181, R23, R178, R177 ;  /* 0x000000b217b53223 */ /* 0x000fe200000100b1 */
[----:B------:R-:W2:Y:S03]  /*4a60*/  @P4 LDC R184, c[0x0][0x40c] ;  /* 0x00010300ffb84b82 */ /* 0x000ea60000000800 */
[----:B------:R-:W-:Y:S01]  /*4a70*/  @P3 FADD.FTZ R183, R224, -R181 ;  /* 0x800000b5e0b73221 */ /* 0x000fe20000010000 */
[----:B------:R-:W-:-:S03]  /*4a80*/  MOV R181, R30 ;  /* 0x0000001e00b57202 */ /* 0x000fc60000000f00 */
[----:B------:R-:W-:Y:S01]  /*4a90*/  @P3 FFMA.FTZ R181, R2, R183, R30 ;  /* 0x000000b702b53223 */ /* 0x000fe2000001001e */
[----:B0-----:R-:W-:Y:S01]  /*4aa0*/  @P4 FMUL.FTZ R183, R21, R180 ;  /* 0x000000b415b74220 */ /* 0x001fe20000410000 */
[----:B------:R-:W-:Y:S01]  /*4ab0*/  @P3 FFMA.FTZ R21, R9, R178, R177 ;  /* 0x000000b209153223 */ /* 0x000fe200000100b1 */
[----:B------:R-:W0:Y:S03]  /*4ac0*/  @P4 LDC R180, c[0x0][0x40c] ;  /* 0x00010300ffb44b82 */ /* 0x000e260000000800 */
[----:B------:R-:W-:Y:S01]  /*4ad0*/  @P4 F2FP.BF16.F32.PACK_AB R183, RZ, R183 ;  /* 0x000000b7ffb7423e */ /* 0x000fe200000010ff */
[----:B-1----:R-:W-:Y:S01]  /*4ae0*/  @P4 FMUL.FTZ R185, R185, R20 ;  /* 0x00000014b9b94220 */ /* 0x002fe20000410000 */
[----:B------:R-:W-:Y:S02]  /*4af0*/  @P3 FADD.FTZ R20, R238, -R21 ;  /* 0x80000015ee143221 */ /* 0x000fe40000010000 */
[----:B------:R-:W-:Y:S01]  /*4b00*/  @P4 PRMT R172, R183, 0x7610, R172 ;  /* 0x00007610b7ac4816 */ /* 0x000fe200000000ac */
[----:B------:R-:W1:Y:S01]  /*4b10*/  @P4 LDC R186, c[0x0][0x40c] ;  /* 0x00010300ffba4b82 */ /* 0x000e620000000800 */
[----:B------:R-:W-:Y:S01]  /*4b20*/  MOV R21, R31 ;  /* 0x0000001f00157202 */ /* 0x000fe20000000f00 */
[----:B------:R-:W-:Y:S01]  /*4b30*/  @P3 FFMA.FTZ R21, R2, R20, R31 ;  /* 0x0000001402153223 */ /* 0x000fe2000001001f */
[----:B------:R-:W-:Y:S01]  /*4b40*/  @P4 F2FP.BF16.F32.PACK_AB R185, RZ, R185 ;  /* 0x000000b9ffb9423e */ /* 0x000fe200000010ff */
[----:B------:R-:W-:Y:S01]  /*4b50*/  @P3 FFMA.FTZ R20, R196, R178, R177 ;  /* 0x000000b2c4143223 */ /* 0x000fe200000100b1 */
[----:B--2---:R-:W-:-:S02]  /*4b60*/  @P4 FMUL.FTZ R181, R181, R184 ;  /* 0x000000b8b5b54220 */ /* 0x004fc40000410000 */
[----:B------:R-:W-:Y:S01]  /*4b70*/  @P4 PRMT R172, R172, 0x5410, R185 ;  /* 0x00005410acac4816 */ /* 0x000fe200000000b9 */
[----:B------:R-:W-:Y:S01]  /*4b80*/  @P3 FFMA.FTZ R185, R13, R178, R177 ;  /* 0x000000b20db93223 */ /* 0x000fe200000100b1 */
[----:B------:R-:W-:Y:S01]  /*4b90*/  MOV R184, R25 ;  /* 0x0000001900b87202 */ /* 0x000fe20000000f00 */
[----:B------:R-:W2:Y:S01]  /*4ba0*/  @P4 LDC R183, c[0x0][0x40c] ;  /* 0x00010300ffb74b82 */ /* 0x000ea20000000800 */
[----:B------:R-:W-:Y:S01]  /*4bb0*/  @P3 FADD.FTZ R187, R219, -R20 ;  /* 0x80000014dbbb3221 */ /* 0x000fe20000010000 */
[----:B------:R-:W-:Y:S01]  /*4bc0*/  @P3 FADD.FTZ R185, R234, -R185 ;  /* 0x800000b9eab93221 */ /* 0x000fe20000010000 */
[----:B------:R-:W-:Y:S02]  /*4bd0*/  MOV R20, R24 ;  /* 0x0000001800147202 */ /* 0x000fe40000000f00 */
[C---:B------:R-:W-:Y:S01]  /*4be0*/  @P3 FFMA.FTZ R20, R2.reuse, R187, R24 ;  /* 0x000000bb02143223 */ /* 0x040fe20000010018 */
[----:B0-----:R-:W-:Y:S01]  /*4bf0*/  @P4 FMUL.FTZ R180, R21, R180 ;  /* 0x000000b415b44220 */ /* 0x001fe20000410000 */
[----:B------:R-:W-:Y:S01]  /*4c00*/  @P3 FFMA.FTZ R21, R201, R178, R177 ;  /* 0x000000b2c9153223 */ /* 0x000fe200000100b1 */
[----:B------:R-:W-:Y:S01]  /*4c10*/  @P3 FFMA.FTZ R184, R2, R185, R25 ;  /* 0x000000b902b83223 */ /* 0x000fe20000010019 */
[----:B------:R-:W-:-:S02]  /*4c20*/  @P4 F2FP.BF16.F32.PACK_AB R181, RZ, R181 ;  /* 0x000000b5ffb5423e */ /* 0x000fc400000010ff */
[----:B------:R-:W-:Y:S01]  /*4c30*/  @P3 FADD.FTZ R185, R202, -R21 ;  /* 0x80000015cab93221 */ /* 0x000fe20000010000 */
[----:B------:R-:W-:Y:S02]  /*4c40*/  MOV R21, R26 ;  /* 0x0000001a00157202 */ /* 0x000fe40000000f00 */
[----:B------:R-:W-:Y:S01]  /*4c50*/  @P4 F2FP.BF16.F32.PACK_AB R180, RZ, R180 ;  /* 0x000000b4ffb4423e */ /* 0x000fe200000010ff */
[----:B------:R-:W-:Y:S01]  /*4c60*/  @P3 FFMA.FTZ R21, R2, R185, R26 ;  /* 0x000000b902153223 */ /* 0x000fe2000001001a */
[----:B------:R-:W-:Y:S01]  /*4c70*/  @P4 PRMT R173, R181, 0x7610, R173 ;  /* 0x00007610b5ad4816 */ /* 0x000fe200000000ad */
[----:B------:R-:W0:Y:S02]  /*4c80*/  @P4 LDC R185, c[0x0][0x40c] ;  /* 0x00010300ffb94b82 */ /* 0x000e240000000800 */
[----:B-1----:R-:W-:Y:S01]  /*4c90*/  @P4 FMUL.FTZ R21, R21, R186 ;  /* 0x000000ba15154220 */ /* 0x002fe20000410000 */
[----:B------:R-:W-:Y:S01]  /*4ca0*/  @P4 PRMT R173, R173, 0x5410, R180 ;  /* 0x00005410adad4816 */ /* 0x000fe200000000b4 */
[----:B--2---:R-:W-:-:S03]  /*4cb0*/  @P4 FMUL.FTZ R183, R20, R183 ;  /* 0x000000b714b74220 */ /* 0x004fc60000410000 */
[----:B------:R-:W-:Y:S02]  /*4cc0*/  @P4 F2FP.BF16.F32.PACK_AB R21, RZ, R21 ;  /* 0x00000015ff15423e */ /* 0x000fe400000010ff */
[----:B------:R-:W-:Y:S02]  /*4cd0*/  @P4 F2FP.BF16.F32.PACK_AB R183, RZ, R183 ;  /* 0x000000b7ffb7423e */ /* 0x000fe400000010ff */
[----:B------:R-:W-:Y:S02]  /*4ce0*/  @P4 PRMT R175, R21, 0x7610, R175 ;  /* 0x0000761015af4816 */ /* 0x000fe400000000af */
[----:B------:R-:W-:Y:S01]  /*4cf0*/  @P4 PRMT R174, R183, 0x7610, R174 ;  /* 0x00007610b7ae4816 */ /* 0x000fe200000000ae */
[----:B0-----:R-:W-:-:S05]  /*4d00*/  @P4 FMUL.FTZ R20, R184, R185 ;  /* 0x000000b9b8144220 */ /* 0x001fca0000410000 */
[----:B------:R-:W-:-:S04]  /*4d10*/  @P4 F2FP.BF16.F32.PACK_AB R20, RZ, R20 ;  /* 0x00000014ff14423e */ /* 0x000fc800000010ff */
[----:B------:R-:W-:Y:S01]  /*4d20*/  @P4 PRMT R174, R174, 0x5410, R20 ;  /* 0x00005410aeae4816 */ /* 0x000fe20000000014 */
[----:B------:R-:W-:Y:S06]  /*4d30*/  @!P4 BRA `(.L_x_5672) ;  /* 0x0000000800e4c947 */ /* 0x000fec0003800000 */
[----:B------:R-:W-:Y:S01]  /*4d40*/  @P3 FFMA.FTZ R21, R246, R178, R177 ;  /* 0x000000b2f6153223 */ /* 0x000fe200000100b1 */
[----:B------:R-:W-:-:S03]  /*4d50*/  MOV R20, R27 ;  /* 0x0000001b00147202 */ /* 0x000fc60000000f00 */
[----:B------:R-:W-:-:S04]  /*4d60*/  @P3 FADD.FTZ R21, R252, -R21 ;  /* 0x80000015fc153221 */ /* 0x000fc80000010000 */
[----:B------:R-:W-:-:S04]  /*4d70*/  @P3 FFMA.FTZ R20, R2, R21, R27 ;  /* 0x0000001502143223 */ /* 0x000fc8000001001b */
[----:B------:R-:W-:-:S05]  /*4d80*/  FMUL.FTZ R20, R20, UR15 ;  /* 0x0000000f14147c20 */ /* 0x000fca0008410000 */
[----:B------:R-:W-:-:S04]  /*4d90*/  F2FP.BF16.F32.PACK_AB R20, RZ, R20 ;  /* 0x00000014ff14723e */ /* 0x000fc800000010ff */
[----:B------:R-:W-:Y:S01]  /*4da0*/  PRMT R175, R175, 0x5410, R20 ;  /* 0x00005410afaf7816 */ /* 0x000fe20000000014 */
[----:B------:R-:W-:Y:S06]  /*4db0*/  BRA `(.L_x_5672) ;  /* 0x0000000800c47947 */ /* 0x000fec0003800000 */
.L_x_5670:
[----:B0-----:R-:W0:Y:S02]  /*4dc0*/  LDC.64 R20, c[0x0][0x478] ;  /* 0x00011e00ff147b82 */ /* 0x001e240000000a00 */
        /* <DEDUP_REMOVED lines=19> */
[C---:B-----5:R-:W-:Y:S01]  /*4f00*/  FMUL.FTZ R65, R2.reuse, R65 ;  /* 0x0000004102417220 */ /* 0x060fe20000410000 */
[C---:B------:R-:W-:Y:S01]  /*4f10*/  FMUL.FTZ R67, R2.reuse, R67 ;  /* 0x0000004302437220 */ /* 0x040fe20000410000 */
[C---:B------:R-:W-:Y:S01]  /*4f20*/  FMUL.FTZ R66, R2.reuse, R143 ;  /* 0x0000008f02427220 */ /* 0x040fe20000410000 */
[----:B------:R-:W-:Y:S01]  /*4f30*/  ISETP.GT.AND P2, PT, R3, RZ, PT ;  /* 0x000000ff0300720c */ /* 0x000fe20003f44270 */
[C---:B------:R-:W-:Y:S01]  /*4f40*/  FMUL.FTZ R21, R2.reuse, R21 ;  /* 0x0000001502157220 */ /* 0x040fe20000410000 */
        /* <DEDUP_REMOVED lines=9> */
[----:B------:R-:W-:Y:S02]  /*4fe0*/  FSEL R65, R181, RZ, P2 ;  /* 0x000000ffb5417208 */ /* 0x000fe40001000000 */
[----:B------:R-:W-:-:S02]  /*4ff0*/  FSEL R64, R64, RZ, P2 ;  /* 0x000000ff40407208 */ /* 0x000fc40001000000 */
        /* <DEDUP_REMOVED lines=10> */
.L_x_5674:
        /* <DEDUP_REMOVED lines=9> */
.L_x_5675:
        /* <DEDUP_REMOVED lines=9> */
.L_x_5676:
        /* <DEDUP_REMOVED lines=9> */
.L_x_5677:
        /* <DEDUP_REMOVED lines=9> */
.L_x_5678:
        /* <DEDUP_REMOVED lines=9> */
.L_x_5679:
        /* <DEDUP_REMOVED lines=9> */
.L_x_5680:
[----:B------:R-:W-:Y:S05]  /*5400*/  @!P4 BRA `(.L_x_5672) ;  /* 0x000000040030c947 */ /* 0x000fea0003800000 */
[----:B------:R-:W-:-:S05]  /*5410*/  FMUL.FTZ R20, R143, UR15 ;  /* 0x0000000f8f147c20 */ /* 0x000fca0008410000 */
[----:B------:R-:W-:-:S04]  /*5420*/  F2FP.BF16.F32.PACK_AB R20, RZ, R20 ;  /* 0x00000014ff14723e */ /* 0x000fc800000010ff */
[----:B------:R-:W-:Y:S01]  /*5430*/  PRMT R175, R175, 0x5410, R20 ;  /* 0x00005410afaf7816 */ /* 0x000fe20000000014 */
[----:B------:R-:W-:Y:S06]  /*5440*/  BRA `(.L_x_5672) ;  /* 0x0000000400207947 */ /* 0x000fec0003800000 */
.L_x_5673:
        /* <DEDUP_REMOVED lines=9> */
.L_x_5681:
        /* <DEDUP_REMOVED lines=9> */
.L_x_5682:
        /* <DEDUP_REMOVED lines=9> */
.L_x_5683:
        /* <DEDUP_REMOVED lines=9> */
.L_x_5684:
        /* <DEDUP_REMOVED lines=9> */
.L_x_5685:
        /* <DEDUP_REMOVED lines=9> */
.L_x_5686:
        /* <DEDUP_REMOVED lines=9> */
.L_x_5687:
        /* <DEDUP_REMOVED lines=9> */
.L_x_5672:
[----:B------:R-:W0:Y:S08]  /*58d0*/  @P1 LDC.64 R20, c[0x0][0x478] ;  /* 0x00011e00ff141b82 */ /* 0x000e300000000a00 */
[----:B------:R-:W1:Y:S01]  /*58e0*/  @P4 LDC.64 R180, c[0x0][0x468] ;  /* 0x00011a00ffb44b82 */ /* 0x000e620000000a00 */
[C---:B0-----:R-:W-:Y:S01]  /*58f0*/  @P1 IMAD.WIDE.U32 R20, R179.reuse, 0x20, R20 ;  /* 0x00000020b3141825 */ /* 0x041fe200078e0014 */
[----:B------:R-:W-:-:S04]  /*5900*/  IADD3 R179, PT, PT, R179, 0x80, RZ ;  /* 0x00000080b3b37810 */ /* 0x000fc80007ffe0ff */
[----:B------:R-:W-:Y:S04]  /*5910*/  @P1 STG.E.128 desc[UR10][R20.64], R64 ;  /* 0x0000004014001986 */ /* 0x000fe8000c101d0a */
[----:B------:R1:W-:Y:S02]  /*5920*/  @P1 STG.E.128 desc[UR10][R20.64+0x10], R140 ;  /* 0x0000108c14001986 */ /* 0x0003e4000c101d0a */
[C---:B-1----:R-:W-:Y:S01]  /*5930*/  @P4 IMAD.WIDE.U32 R20, R176.reuse, 0x10, R180 ;  /* 0x00000010b0144825 */ /* 0x042fe200078e00b4 */
[----:B------:R-:W-:-:S04]  /*5940*/  IADD3 R176, PT, PT, R176, 0x80, RZ ;  /* 0x00000080b0b07810 */ /* 0x000fc80007ffe0ff */
[----:B------:R1:W-:Y:S03]  /*5950*/  @P4 STG.E.128 desc[UR10][R20.64], R172 ;  /* 0x000000ac14004986 */ /* 0x0003e6000c101d0a */
.L_x_5669:
[----:B------:R-:W-:Y:S05]  /*5960*/  BSYNC.RECONVERGENT B0 ;  /* 0x0000000000007941 */ /* 0x000fea0003800200 */
.L_x_5668:
        /* <DEDUP_REMOVED lines=10> */
[----:B------:R-:W2:Y:S01]  /*5a10*/  @P4 LDC R140, c[0x0][0x40c] ;  /* 0x00010300ff8c4b82 */ /* 0x000ea20000000800 */
[-CC-:B01----:R-:W-:Y:S01]  /*5a20*/  @P3 FFMA.FTZ R20, R7, R178.reuse, R177.reuse ;  /* 0x000000b207143223 */ /* 0x183fe200000100b1 */
[-CC-:B------:R-:W-:Y:S01]  /*5a30*/  @P3 FFMA.FTZ R21, R16, R178.reuse, R177.reuse ;  /* 0x000000b210153223 */ /* 0x180fe200000100b1 */
[----:B-----5:R-:W-:Y:S01]  /*5a40*/  MOV R65, R149 ;  /* 0x0000009500417202 */ /* 0x020fe20000000f00 */
[----:B------:R-:W-:Y:S01]  /*5a50*/  @P3 FFMA.FTZ R142, R14, R178, R177 ;  /* 0x000000b20e8e3223 */ /* 0x000fe200000100b1 */
[----:B------:R-:W-:Y:S01]  /*5a60*/  @P3 FADD.FTZ R20, R241, -R20 ;  /* 0x80000014f1143221 */ /* 0x000fe20000010000 */
[----:B------:R-:W-:Y:S01]  /*5a70*/  @P3 FADD.FTZ R21, R230, -R21 ;  /* 0x80000015e6153221 */ /* 0x000fe20000010000 */
[----:B------:R-:W-:Y:S01]  /*5a80*/  MOV R64, R148 ;  /* 0x0000009400407202 */ /* 0x000fe20000000f00 */
[----:B------:R-:W0:Y:S01]  /*5a90*/  @P4 LDC R67, c[0x0][0x40c] ;  /* 0x00010300ff434b82 */ /* 0x000e220000000800 */
[C---:B------:R-:W-:Y:S01]  /*5aa0*/  @P3 FFMA.FTZ R65, R2.reuse, R20, R149 ;  /* 0x0000001402413223 */ /* 0x040fe20000010095 */
[----:B------:R-:W-:Y:S01]  /*5ab0*/  @P3 FFMA.FTZ R20, R19, R178, R177 ;  /* 0x000000b213143223 */ /* 0x000fe200000100b1 */
[C---:B------:R-:W-:Y:S01]  /*5ac0*/  @P3 FFMA.FTZ R64, R2.reuse, R21, R148 ;  /* 0x0000001502403223 */ /* 0x040fe20000010094 */
[----:B------:R-:W-:Y:S01]  /*5ad0*/  MOV R66, R150 ;  /* 0x0000009600427202 */ /* 0x000fe20000000f00 */
[----:B------:R-:W-:Y:S01]  /*5ae0*/  @P3 FADD.FTZ R142, R233, -R142 ;  /* 0x8000008ee98e3221 */ /* 0x000fe20000010000 */
[----:B------:R-:W-:Y:S01]  /*5af0*/  @P3 FADD.FTZ R21, R223, -R20 ;  /* 0x80000014df153221 */ /* 0x000fe20000010000 */
[----:B------:R-:W-:Y:S01]  /*5b00*/  MOV R141, R153 ;  /* 0x00000099008d7202 */ /* 0x000fe20000000f00 */
[----:B------:R-:W1:Y:S01]  /*5b10*/  @P4 LDC R185, c[0x0][0x40c] ;  /* 0x00010300ffb94b82 */ /* 0x000e620000000800 */
[C---:B------:R-:W-:Y:S01]  /*5b20*/  @P3 FFMA.FTZ R141, R2.reuse, R142, R153 ;  /* 0x0000008e028d3223 */ /* 0x040fe20000010099 */
[----:B------:R-:W-:Y:S01]  /*5b30*/  @P3 FFMA.FTZ R66, R2, R21, R150 ;  /* 0x0000001502423223 */ /* 0x000fe20000010096 */
[--C-:B------:R-:W-:Y:S01]  /*5b40*/  @P3 FFMA.FTZ R21, R195, R178, R177.reuse ;  /* 0x000000b2c3153223 */ /* 0x100fe200000100b1 */
[----:B------:R-:W-:Y:S01]  /*5b50*/  MOV R142, R154 ;  /* 0x0000009a008e7202 */ /* 0x000fe20000000f00 */
[----:B------:R-:W-:Y:S01]  /*5b60*/  @P3 FFMA.FTZ R186, R245, R178, R177 ;  /* 0x000000b2f5ba3223 */ /* 0x000fe200000100b1 */
[----:B------:R-:W-:Y:S01]  /*5b70*/  MOV R143, R155 ;  /* 0x0000009b008f7202 */ /* 0x000fe20000000f00 */
[----:B------:R-:W-:Y:S01]  /*5b80*/  @P3 FADD.FTZ R21, R218, -R21 ;  /* 0x80000015da153221 */ /* 0x000fe20000010000 */
[----:B--2---:R-:W-:Y:S01]  /*5b90*/  @P4 FMUL.FTZ R183, R65, R140 ;  /* 0x0000008c41b74220 */ /* 0x004fe20000410000 */
[----:B------:R-:W-:Y:S01]  /*5ba0*/  @P3 FFMA.FTZ R140, R10, R178, R177 ;  /* 0x000000b20a8c3223 */ /* 0x000fe200000100b1 */
[----:B------:R-:W2:Y:S01]  /*5bb0*/  @P4 LDC R181, c[0x0][0x40c] ;  /* 0x00010300ffb54b82 */ /* 0x000ea20000000800 */
[----:B------:R-:W-:-:S02]  /*5bc0*/  @P3 FADD.FTZ R186, R251, -R186 ;  /* 0x800000bafbba3221 */ /* 0x000fc40000010000 */
[----:B------:R-:W-:Y:S01]  /*5bd0*/  @P3 FADD.FTZ R140, R237, -R140 ;  /* 0x8000008ced8c3221 */ /* 0x000fe20000010000 */
[----:B------:R-:W-:Y:S01]  /*5be0*/  @P4 F2FP.BF16.F32.PACK_AB R183, RZ, R183 ;  /* 0x000000b7ffb7423e */ /* 0x000fe200000010ff */
[----:B------:R-:W-:Y:S01]  /*5bf0*/  @P3 FFMA.FTZ R143, R2, R186, R155 ;  /* 0x000000ba028f3223 */ /* 0x000fe2000001009b */
[----:B0-----:R-:W-:Y:S01]  /*5c00*/  @P4 FMUL.FTZ R20, R64, R67 ;  /* 0x0000004340144220 */ /* 0x001fe20000410000 */
[----:B------:R-:W-:Y:S01]  /*5c10*/  MOV R67, R151 ;  /* 0x0000009700437202 */ /* 0x000fe20000000f00 */
[C---:B------:R-:W-:Y:S01]  /*5c20*/  @P3 FFMA.FTZ R67, R2.reuse, R140, R151 ;  /* 0x0000008c02433223 */ /* 0x040fe20000010097 */
[----:B------:R-:W-:Y:S01]  /*5c30*/  MOV R140, R152 ;  /* 0x00000098008c7202 */ /* 0x000fe20000000f00 */
[----:B------:R-:W-:Y:S01]  /*5c40*/  @P3 FFMA.FTZ R140, R2, R21, R152 ;  /* 0x00000015028c3223 */ /* 0x000fe20000010098 */
[----:B------:R-:W-:Y:S01]  /*5c50*/  @P3 FFMA.FTZ R21, R203, R178, R177 ;  /* 0x000000b2cb153223 */ /* 0x000fe200000100b1 */
[----:B------:R-:W0:Y:S01]  /*5c60*/  @P4 LDC R184, c[0x0][0x40c] ;  /* 0x00010300ffb84b82 */ /* 0x000e220000000800 */
[----:B------:R-:W-:Y:S01]  /*5c70*/  @P4 F2FP.BF16.F32.PACK_AB R20, RZ, R20 ;  /* 0x00000014ff14423e */ /* 0x000fe200000010ff */
[----:B-1----:R-:W-:Y:S01]  /*5c80*/  @P4 FMUL.FTZ R185, R66, R185 ;  /* 0x000000b942b94220 */ /* 0x002fe20000410000 */
[----:B------:R-:W-:-:S02]  /*5c90*/  @P3 FADD.FTZ R21, R204, -R21 ;  /* 0x80000015cc153221 */ /* 0x000fc40000010000 */
[----:B------:R-:W-:Y:S02]  /*5ca0*/  @P4 PRMT R172, R20, 0x7610, R172 ;  /* 0x0000761014ac4816 */ /* 0x000fe400000000ac */
[----:B------:R-:W-:Y:S01]  /*5cb0*/  @P3 FFMA.FTZ R142, R2, R21, R154 ;  /* 0x00000015028e3223 */ /* 0x000fe2000001009a */
[----:B------:R-:W1:Y:S01]  /*5cc0*/  @P4 LDC R180, c[0x0][0x40c] ;  /* 0x00010300ffb44b82 */ /* 0x000e620000000800 */
[----:B------:R-:W-:Y:S02]  /*5cd0*/  @P4 F2FP.BF16.F32.PACK_AB R20, RZ, R185 ;  /* 0x000000b9ff14423e */ /* 0x000fe400000010ff */
[----:B------:R-:W-:Y:S01]  /*5ce0*/  @P4 PRMT R172, R172, 0x5410, R183 ;  /* 0x00005410acac4816 */ /* 0x000fe200000000b7 */
[----:B--2---:R-:W-:Y:S01]  /*5cf0*/  @P4 FMUL.FTZ R181, R140, R181 ;  /* 0x000000b58cb54220 */ /* 0x004fe20000410000 */
[----:B------:R-:W-:-:S03]  /*5d00*/  @P4 PRMT R173, R20, 0x7610, R173 ;  /* 0x0000761014ad4816 */ /* 0x000fc600000000ad */
[----:B------:R-:W2:Y:S01]  /*5d10*/  @P4 LDC R21, c[0x0][0x40c] ;  /* 0x00010300ff154b82 */ /* 0x000ea20000000800 */
[----:B------:R-:W-:-:S04]  /*5d20*/  @P4 F2FP.BF16.F32.PACK_AB R181, RZ, R181 ;  /* 0x000000b5ffb5423e */ /* 0x000fc800000010ff */
[----:B------:R-:W-:Y:S01]  /*5d30*/  @P4 PRMT R174, R181, 0x7610, R174 ;  /* 0x00007610b5ae4816 */ /* 0x000fe200000000ae */
[----:B0-----:R-:W-:-:S05]  /*5d40*/  @P4 FMUL.FTZ R184, R67, R184 ;  /* 0x000000b843b84220 */ /* 0x001fca0000410000 */
        /* <DEDUP_REMOVED lines=13> */
.L_x_5691:
[----:B------:R-:W2:Y:S01]  /*5e20*/  @P4 LDC R180, c[0x0][0x40c] ;  /* 0x00010300ffb44b82 */ /* 0x000ea20000000800 */
[-CC-:B------:R-:W-:Y:S01]  /*5e30*/  @P3 FFMA.FTZ R184, R7, R178.reuse, R177.reuse ;  /* 0x000000b207b83223 */ /* 0x180fe200000100b1 */
[-CC-:B01----:R-:W-:Y:S01]  /*5e40*/  @P3 FFMA.FTZ R21, R16, R178.reuse, R177.reuse ;  /* 0x000000b210153223 */ /* 0x183fe200000100b1 */
        /* <DEDUP_REMOVED lines=8> */
[----:B------:R-:W-:Y:S01]  /*5ed0*/  @P3 FFMA.FTZ R21, R2, R181, R148 ;  /* 0x000000b502153223 */ /* 0x000fe20000010094 */
[----:B------:R-:W-:Y:S01]  /*5ee0*/  MOV R181, R150 ;  /* 0x0000009600b57202 */ /* 0x000fe20000000f00 */
[----:B------:R-:W-:Y:S01]  /*5ef0*/  @P3 FADD.FTZ R187, R218, -R187 ;  /* 0x800000bbdabb3221 */ /* 0x000fe20000010000 */
[----:B------:R-:W-:-:S02]  /*5f00*/  @P3 FADD.FTZ R183, R223, -R184 ;  /* 0x800000b8dfb73221 */ /* 0x000fc40000010000 */
[----:B------:R-:W1:Y:S02]  /*5f10*/  @P4 LDC R184, c[0x0][0x40c] ;  /* 0x00010300ffb84b82 */ /* 0x000e640000000800 */
[----:B------:R-:W-:Y:S01]  /*5f20*/  @P3 FFMA.FTZ R181, R2, R183, R150 ;  /* 0x000000b702b53223 */ /* 0x000fe20000010096 */
[----:B--2---:R-:W-:Y:S01]  /*5f30*/  @P4 FMUL.FTZ R183, R21, R180 ;  /* 0x000000b415b74220 */ /* 0x004fe20000410000 */
[----:B------:R-:W-:-:S04]  /*5f40*/  MOV R21, R151 ;  /* 0x0000009700157202 */ /* 0x000fc80000000f00 */
[----:B------:R-:W2:Y:S01]  /*5f50*/  @P4 LDC R180, c[0x0][0x40c] ;  /* 0x00010300ffb44b82 */ /* 0x000ea20000000800 */
[----:B------:R-:W-:Y:S01]  /*5f60*/  @P4 F2FP.BF16.F32.PACK_AB R183, RZ, R183 ;  /* 0x000000b7ffb7423e */ /* 0x000fe200000010ff */
[----:B0-----:R-:W-:Y:S01]  /*5f70*/  @P4 FMUL.FTZ R185, R185, R20 ;  /* 0x00000014b9b94220 */ /* 0x001fe20000410000 */
[----:B------:R-:W-:Y:S02]  /*5f80*/  @P3 FFMA.FTZ R20, R10, R178, R177 ;  /* 0x000000b20a143223 */ /* 0x000fe400000100b1 */
[----:B------:R-:W-:-:S03]  /*5f90*/  @P4 PRMT R172, R183, 0x7610, R172 ;  /* 0x00007610b7ac4816 */ /* 0x000fc600000000ac */
[----:B------:R-:W0:Y:S01]  /*5fa0*/  @P4 LDC R186, c[0x0][0x40c] ;  /* 0x00010300ffba4b82 */ /* 0x000e220000000800 */
[----:B------:R-:W-:Y:S01]  /*5fb0*/  @P3 FADD.FTZ R20, R237, -R20 ;  /* 0x80000014ed143221 */ /* 0x000fe20000010000 */
[----:B------:R-:W-:Y:S01]  /*5fc0*/  @P4 F2FP.BF16.F32.PACK_AB R185, RZ, R185 ;  /* 0x000000b9ffb9423e */ /* 0x000fe200000010ff */
[----:B-1----:R-:W-:Y:S02]  /*5fd0*/  @P4 FMUL.FTZ R181, R181, R184 ;  /* 0x000000b8b5b54220 */ /* 0x002fe40000410000 */
[----:B------:R-:W-:Y:S01]  /*5fe0*/  @P3 FFMA.FTZ R21, R2, R20, R151 ;  /* 0x0000001402153223 */ /* 0x000fe20000010097 */
[----:B------:R-:W-:Y:S01]  /*5ff0*/  @P3 FFMA.FTZ R184, R14, R178, R177 ;  /* 0x000000b20eb83223 */ /* 0x000fe200000100b1 */
[----:B------:R-:W-:Y:S01]  /*6000*/  @P4 PRMT R172, R172, 0x5410, R185 ;  /* 0x00005410acac4816 */ /* 0x000fe200000000b9 */
[----:B------:R-:W1:Y:S01]  /*6010*/  @P4 LDC R183, c[0x0][0x40c] ;  /* 0x00010300ffb74b82 */ /* 0x000e620000000800 */
[----:B------:R-:W-:Y:S01]  /*6020*/  MOV R20, R152 ;  /* 0x0000009800147202 */ /* 0x000fe20000000f00 */
[----:B------:R-:W-:Y:S01]  /*6030*/  @P3 FADD.FTZ R185, R233, -R184 ;  /* 0x800000b8e9b93221 */ /* 0x000fe20000010000 */
[----:B------:R-:W-:Y:S01]  /*6040*/  MOV R184, R153 ;  /* 0x0000009900b87202 */ /* 0x000fe20000000f00 */
[C---:B------:R-:W-:Y:S01]  /*6050*/  @P3 FFMA.FTZ R20, R2.reuse, R187, R152 ;  /* 0x000000bb02143223 */ /* 0x040fe20000010098 */
[----:B------:R-:W-:Y:S01]  /*6060*/  @P4 F2FP.BF16.F32.PACK_AB R181, RZ, R181 ;  /* 0x000000b5ffb5423e */ /* 0x000fe200000010ff */
[----:B--2---:R-:W-:Y:S01]  /*6070*/  @P4 FMUL.FTZ R180, R21, R180 ;  /* 0x000000b415b44220 */ /* 0x004fe20000410000 */
[----:B------:R-:W-:Y:S01]  /*6080*/  @P3 FFMA.FTZ R21, R203, R178, R177 ;  /* 0x000000b2cb153223 */ /* 0x000fe200000100b1 */
[----:B------:R-:W-:Y:S01]  /*6090*/  @P3 FFMA.FTZ R184, R2, R185, R153 ;  /* 0x000000b902b83223 */ /* 0x000fe20000010099 */
[----:B------:R-:W-:-:S02]  /*60a0*/  @P4 PRMT R173, R181, 0x7610, R173 ;  /* 0x00007610b5ad4816 */ /* 0x000fc400000000ad */
[----:B------:R-:W-:Y:S01]  /*60b0*/  @P3 FADD.FTZ R185, R204, -R21 ;  /* 0x80000015ccb93221 */ /* 0x000fe20000010000 */
[----:B------:R-:W-:Y:S02]  /*60c0*/  MOV R21, R154 ;  /* 0x0000009a00157202 */ /* 0x000fe40000000f00 */
[----:B------:R-:W-:Y:S01]  /*60d0*/  @P4 F2FP.BF16.F32.PACK_AB R180, RZ, R180 ;  /* 0x000000b4ffb4423e */ /* 0x000fe200000010ff */
[----:B------:R-:W-:Y:S02]  /*60e0*/  @P3 FFMA.FTZ R21, R2, R185, R154 ;  /* 0x000000b902153223 */ /* 0x000fe4000001009a */
[----:B------:R-:W2:Y:S01]  /*60f0*/  @P4 LDC R185, c[0x0][0x40c] ;  /* 0x00010300ffb94b82 */ /* 0x000ea20000000800 */
[----:B------:R-:W-:Y:S01]  /*6100*/  @P4 PRMT R173, R173, 0x5410, R180 ;  /* 0x00005410adad4816 */ /* 0x000fe200000000b4 */
[----:B0-----:R-:W-:Y:S01]  /*6110*/  @P4 FMUL.FTZ R21, R21, R186 ;  /* 0x000000ba15154220 */ /* 0x001fe20000410000 */
[----:B-1----:R-:W-:-:S04]  /*6120*/  @P4 FMUL.FTZ R183, R20, R183 ;  /* 0x000000b714b74220 */ /* 0x002fc80000410000 */
[----:B------:R-:W-:Y:S02]  /*6130*/  @P4 F2FP.BF16.F32.PACK_AB R21, RZ, R21 ;  /* 0x00000015ff15423e */ /* 0x000fe400000010ff */
[----:B------:R-:W-:Y:S02]  /*6140*/  @P4 F2FP.BF16.F32.PACK_AB R183, RZ, R183 ;  /* 0x000000b7ffb7423e */ /* 0x000fe400000010ff */
[----:B------:R-:W-:Y:S02]  /*6150*/  @P4 PRMT R175, R21, 0x7610, R175 ;  /* 0x0000761015af4816 */ /* 0x000fe400000000af */
[----:B------:R-:W-:Y:S01]  /*6160*/  @P4 PRMT R174, R183, 0x7610, R174 ;  /* 0x00007610b7ae4816 */ /* 0x000fe200000000ae */
[----:B--2---:R-:W-:-:S05]  /*6170*/  @P4 FMUL.FTZ R20, R184, R185 ;  /* 0x000000b9b8144220 */ /* 0x004fca0000410000 */
[----:B------:R-:W-:-:S04]  /*6180*/  @P4 F2FP.BF16.F32.PACK_AB R20, RZ, R20 ;  /* 0x00000014ff14423e */ /* 0x000fc800000010ff */
[----:B------:R-:W-:Y:S01]  /*6190*/  @P4 PRMT R174, R174, 0x5410, R20 ;  /* 0x00005410aeae4816 */ /* 0x000fe20000000014 */
[----:B------:R-:W-:Y:S06]  /*61a0*/  @!P4 BRA `(.L_x_5692) ;  /* 0x0000000800e4c947 */ /* 0x000fec0003800000 */
[----:B------:R-:W-:-:S04]  /*61b0*/  @P3 FFMA.FTZ R20, R245, R178, R177 ;  /* 0x000000b2f5143223 */ /* 0x000fc800000100b1 */
[----:B------:R-:W-:Y:S01]  /*61c0*/  @P3 FADD.FTZ R21, R251, -R20 ;  /* 0x80000014fb153221 */ /* 0x000fe20000010000 */
[----:B------:R-:W-:-:S03]  /*61d0*/  MOV R20, R155 ;  /* 0x0000009b00147202 */ /* 0x000fc60000000f00 */
[----:B------:R-:W-:-:S04]  /*61e0*/  @P3 FFMA.FTZ R20, R2, R21, R155 ;  /* 0x0000001502143223 */ /* 0x000fc8000001009b */
[----:B------:R-:W-:-:S05]  /*61f0*/  FMUL.FTZ R20, R20, UR15 ;  /* 0x0000000f14147c20 */ /* 0x000fca0008410000 */
[----:B------:R-:W-:-:S04]  /*6200*/  F2FP.BF16.F32.PACK_AB R20, RZ, R20 ;  /* 0x00000014ff14723e */ /* 0x000fc800000010ff */
[----:B------:R-:W-:Y:S01]  /*6210*/  PRMT R175, R175, 0x5410, R20 ;  /* 0x00005410afaf7816 */ /* 0x000fe20000000014 */
[----:B------:R-:W-:Y:S06]  /*6220*/  BRA `(.L_x_5692) ;  /* 0x0000000800c47947 */ /* 0x000fec0003800000 */
.L_x_5690:
[----:B01----:R-:W0:Y:S02]  /*6230*/  LDC.64 R20, c[0x0][0x478] ;  /* 0x00011e00ff147b82 */ /* 0x003e240000000a00 */
        /* <DEDUP_REMOVED lines=45> */
.L_x_5694:
        /* <DEDUP_REMOVED lines=9> */
.L_x_5695:
        /* <DEDUP_REMOVED lines=9> */
.L_x_5696:
        /* <DEDUP_REMOVED lines=9> */
.L_x_5697:
        /* <DEDUP_REMOVED lines=9> */
.L_x_5698:
        /* <DEDUP_REMOVED lines=9> */
.L_x_5699:
        /* <DEDUP_REMOVED lines=9> */
.L_x_5700:
[----:B------:R-:W-:Y:S05]  /*6870*/  @!P4 BRA `(.L_x_5692) ;  /* 0x000000040030c947 */ /* 0x000fea0003800000 */
[----:B------:R-:W-:-:S05]  /*6880*/  FMUL.FTZ R20, R143, UR15 ;  /* 0x0000000f8f147c20 */ /* 0x000fca0008410000 */
[----:B------:R-:W-:-:S04]  /*6890*/  F2FP.BF16.F32.PACK_AB R20, RZ, R20 ;  /* 0x00000014ff14723e */ /* 0x000fc800000010ff */
[----:B------:R-:W-:Y:S01]  /*68a0*/  PRMT R175, R175, 0x5410, R20 ;  /* 0x00005410afaf7816 */ /* 0x000fe20000000014 */
[----:B------:R-:W-:Y:S06]  /*68b0*/  BRA `(.L_x_5692) ;  /* 0x0000000400207947 */ /* 0x000fec0003800000 */
.L_x_5693:
        /* <DEDUP_REMOVED lines=9> */
.L_x_5701:
        /* <DEDUP_REMOVED lines=9> */
.L_x_5702:
        /* <DEDUP_REMOVED lines=9> */
.L_x_5703:
        /* <DEDUP_REMOVED lines=9> */
.L_x_5704:
        /* <DEDUP_REMOVED lines=9> */
.L_x_5705:
        /* <DEDUP_REMOVED lines=9> */
.L_x_5706:
        /* <DEDUP_REMOVED lines=9> */
.L_x_5707:
        /* <DEDUP_REMOVED lines=9> */
.L_x_5692:
        /* <DEDUP_REMOVED lines=9> */
.L_x_5689:
[----:B------:R-:W-:Y:S05]  /*6dd0*/  BSYNC.RECONVERGENT B0 ;  /* 0x0000000000007941 */ /* 0x000fea0003800200 */
.L_x_5688:
        /* <DEDUP_REMOVED lines=10> */
[--C-:B012---:R-:W-:Y:S01]  /*6e80*/  @P3 FFMA.FTZ R20, R17, R178, R177.reuse ;  /* 0x000000b211143223 */ /* 0x107fe200000100b1 */
        /* <DEDUP_REMOVED lines=64> */
.L_x_5711:
[----:B012---:R-:W-:Y:S01]  /*7290*/  @P3 FFMA.FTZ R20, R17, R178, R177 ;  /* 0x000000b211143223 */ /* 0x007fe200000100b1 */
        /* <DEDUP_REMOVED lines=64> */
.L_x_5710:
[----:B012---:R-:W0:Y:S02]  /*76a0*/  LDC.64 R20, c[0x0][0x478] ;  /* 0x00011e00ff147b82 */ /* 0x007e240000000a00 */
        /* <DEDUP_REMOVED lines=22> */
[C---:B------:R-:W-:Y:S01]  /*7810*/  FMUL.FTZ R21, R2.reuse, R21 ;  /* 0x0000001502157220 */ /* 0x040fe20000410000 */
[C---:B------:R-:W-:Y:S01]  /*7820*/  FMUL.FTZ R20, R2.reuse, R141 ;  /* 0x0000008d02147220 */ /* 0x040fe20000410000 */
[C---:B------:R-:W-:Y:S01]  /*7830*/  FMUL.FTZ R181, R2.reuse, R181 ;  /* 0x000000b502b57220 */ /* 0x040fe20000410000 */
[C---:B------:R-:W-:Y:S01]  /*7840*/  FMUL.FTZ R64, R2.reuse, R183 ;  /* 0x000000b702407220 */ /* 0x040fe20000410000 */
[----:B------:R-:W-:Y:S01]  /*7850*/  FMUL.FTZ R143, R2, R185 ;  /* 0x000000b9028f7220 */ /* 0x000fe20000410000 */
[----:B------:R-:W-:-:S04]  /*7860*/  ISETP.GT.AND P6, PT, R3, RZ, PT ;  /* 0x000000ff0300720c */ /* 0x000fc80003fc4270 */
[----:B------:R-:W-:Y:S02]  /*7870*/  FSEL R141, R65, RZ, P6 ;  /* 0x000000ff418d7208 */ /* 0x000fe40003000000 */
[----:B------:R-:W-:Y:S02]  /*7880*/  FSEL R140, R67, RZ, P6 ;  /* 0x000000ff438c7208 */ /* 0x000fe40003000000 */
[----:B------:R-:W-:Y:S02]  /*7890*/  FSEL R142, R21, RZ, P6 ;  /* 0x000000ff158e7208 */ /* 0x000fe40003000000 */
[----:B------:R-:W-:Y:S02]  /*78a0*/  FSEL R67, R20, RZ, P6 ;  /* 0x000000ff14437208 */ /* 0x000fe40003000000 */
[----:B------:R-:W-:Y:S02]  /*78b0*/  FSEL R66, R66, RZ, P6 ;  /* 0x000000ff42427208 */ /* 0x000fe40003000000 */
[----:B------:R-:W-:-:S02]  /*78c0*/  FSEL R65, R181, RZ, P6 ;  /* 0x000000ffb5417208 */ /* 0x000fc40003000000 */
[----:B------:R-:W-:Y:S02]  /*78d0*/  FSEL R64, R64, RZ, P6 ;  /* 0x000000ff40407208 */ /* 0x000fe40003000000 */
        /* <DEDUP_REMOVED lines=10> */
.L_x_5714:
        /* <DEDUP_REMOVED lines=9> */
.L_x_5715:
        /* <DEDUP_REMOVED lines=9> */
.L_x_5716:
        /* <DEDUP_REMOVED lines=9> */
.L_x_5717:
        /* <DEDUP_REMOVED lines=9> */
.L_x_5718:
        /* <DEDUP_REMOVED lines=9> */
.L_x_5719:
        /* <DEDUP_REMOVED lines=9> */
.L_x_5720:
[----:B------:R-:W-:Y:S05]  /*7ce0*/  @!P4 BRA `(.L_x_5712) ;  /* 0x000000040030c947 */ /* 0x000fea0003800000 */
[----:B------:R-:W-:-:S05]  /*7cf0*/  FMUL.FTZ R20, R143, UR15 ;  /* 0x0000000f8f147c20 */ /* 0x000fca0008410000 */
[----:B------:R-:W-:-:S04]  /*7d00*/  F2FP.BF16.F32.PACK_AB R20, RZ, R20 ;  /* 0x00000014ff14723e */ /* 0x000fc800000010ff */
[----:B------:R-:W-:Y:S01]  /*7d10*/  PRMT R175, R175, 0x5410, R20 ;  /* 0x00005410afaf7816 */ /* 0x000fe20000000014 */
[----:B------:R-:W-:Y:S06]  /*7d20*/  BRA `(.L_x_5712) ;  /* 0x0000000400207947 */ /* 0x000fec0003800000 */
.L_x_5713:
        /* <DEDUP_REMOVED lines=9> */
.L_x_5721:
        /* <DEDUP_REMOVED lines=9> */
.L_x_5722:
        /* <DEDUP_REMOVED lines=9> */
.L_x_5723:
        /* <DEDUP_REMOVED lines=9> */
.L_x_5724:
        /* <DEDUP_REMOVED lines=9> */
.L_x_5725:
        /* <DEDUP_REMOVED lines=9> */
.L_x_5726:
        /* <DEDUP_REMOVED lines=9> */
.L_x_5727:
        /* <DEDUP_REMOVED lines=9> */
.L_x_5712:
        /* <DEDUP_REMOVED lines=9> */
.L_x_5709:
[----:B------:R-:W-:Y:S05]  /*8240*/  BSYNC.RECONVERGENT B0 ;  /* 0x0000000000007941 */ /* 0x000fea0003800200 */
.L_x_5708:
        /* <DEDUP_REMOVED lines=11> */
[-CC-:B------:R-:W-:Y:S01]  /*8300*/  @P3 FFMA.FTZ R64, R248, R178.reuse, R177.reuse ;  /* 0x000000b2f8403223 */ /* 0x180fe200000100b1 */
[-CC-:B0123--:R-:W-:Y:S01]  /*8310*/  @P3 FFMA.FTZ R20, R192, R178.reuse, R177.reuse ;  /* 0x000000b2c0143223 */ /* 0x18ffe200000100b1 */
[-CC-:B------:R-:W-:Y:S01]  /*8320*/  @P3 FFMA.FTZ R67, R189, R178.reuse, R177.reuse ;  /* 0x000000b2bd433223 */ /* 0x180fe200000100b1 */
[-CC-:B------:R-:W-:Y:S01]  /*8330*/  @P3 FFMA.FTZ R66, R193, R178.reuse, R177.reuse ;  /* 0x000000b2c1423223 */ /* 0x180fe200000100b1 */
        /* <DEDUP_REMOVED lines=8> */
[----:B------:R-:W-:Y:S01]  /*83c0*/  @P3 FADD.FTZ R67, R213, -R66 ;  /* 0x80000042d5433221 */ /* 0x000fe20000010000 */
[----:B-----5:R-:W-:Y:S01]  /*83d0*/  MOV R143, R171 ;  /* 0x000000ab008f7202 */ /* 0x020fe20000000f00 */
[----:B------:R-:W-:Y:S01]  /*83e0*/  @P3 FFMA.FTZ R143, R2, R64, R171 ;  /* 0x00000040028f3223 */ /* 0x000fe200000100ab */
[----:B------:R-:W-:Y:S01]  /*83f0*/  @P3 FADD.FTZ R140, R227, -R140 ;  /* 0x8000008ce38c3221 */ /* 0x000fe20000010000 */
[----:B------:R-:W-:Y:S01]  /*8400*/  MOV R142, R170 ;  /* 0x000000aa008e7202 */ /* 0x000fe20000000f00 */
[----:B------:R-:W-:Y:S01]  /*8410*/  @P3 FADD.FTZ R21, R212, -R21 ;  /* 0x80000015d4153221 */ /* 0x000fe20000010000 */
[----:B------:R-:W-:Y:S01]  /*8420*/  MOV R64, R164 ;  /* 0x000000a400407202 */ /* 0x000fe20000000f00 */
[C---:B------:R-:W-:Y:S01]  /*8430*/  @P3 FFMA.FTZ R142, R2.reuse, R177, R170 ;  /* 0x000000b1028e3223 */ /* 0x040fe200000100aa */
[----:B------:R-:W-:Y:S01]  /*8440*/  MOV R66, R166 ;  /* 0x000000a600427202 */ /* 0x000fe20000000f00 */
[C---:B------:R-:W-:Y:S01]  /*8450*/  @P3 FFMA.FTZ R64, R2.reuse, R65, R164 ;  /* 0x0000004102403223 */ /* 0x040fe200000100a4 */
[C---:B------:R-:W-:Y:S01]  /*8460*/  @P3 FFMA.FTZ R66, R2.reuse, R67, R166 ;  /* 0x0000004302423223 */ /* 0x040fe200000100a6 */
[----:B------:R-:W0:Y:S01]  /*8470*/  @P4 LDC R177, c[0x0][0x40c] ;  /* 0x00010300ffb14b82 */ /* 0x000e220000000800 */
[----:B------:R-:W-:Y:S01]  /*8480*/  MOV R65, R165 ;  /* 0x000000a500417202 */ /* 0x000fe20000000f00 */
[C---:B------:R-:W-:Y:S01]  /*8490*/  @P3 FFMA.FTZ R65, R2.reuse, R20, R165 ;  /* 0x0000001402413223 */ /* 0x040fe200000100a5 */
[----:B------:R-:W-:Y:S01]  /*84a0*/  MOV R67, R167 ;  /* 0x000000a700437202 */ /* 0x000fe20000000f00 */
[----:B------:R-:W-:Y:S01]  /*84b0*/  @P3 FFMA.FTZ R67, R2, R140, R167 ;  /* 0x0000008c02433223 */ /* 0x000fe200000100a7 */
[----:B------:R-:W-:Y:S01]  /*84c0*/  MOV R140, R168 ;  /* 0x000000a8008c7202 */ /* 0x000fe20000000f00 */
[----:B------:R-:W-:Y:S01]  /*84d0*/  @P3 FADD.FTZ R20, R226, -R3 ;  /* 0x80000003e2143221 */ /* 0x000fe20000010000 */
[C---:B------:R-:W-:Y:S01]  /*84e0*/  @P3 FFMA.FTZ R140, R2.reuse, R21, R168 ;  /* 0x00000015028c3223 */ /* 0x040fe200000100a8 */
[----:B------:R-:W1:Y:S01]  /*84f0*/  @P4 LDC R178, c[0x0][0x40c] ;  /* 0x00010300ffb24b82 */ /* 0x000e620000000800 */
[----:B------:R-:W-:Y:S01]  /*8500*/  MOV R141, R169 ;  /* 0x000000a9008d7202 */ /* 0x000fe20000000f00 */
[----:B------:R-:W-:-:S06]  /*8510*/  @P3 FFMA.FTZ R141, R2, R20, R169 ;  /* 0x00000014028d3223 */ /* 0x000fcc00000100a9 */
[----:B------:R-:W2:Y:S08]  /*8520*/  @P4 LDC R181, c[0x0][0x40c] ;  /* 0x00010300ffb54b82 */ /* 0x000eb00000000800 */
[----:B------:R-:W3:Y:S01]  /*8530*/  @P4 LDC R21, c[0x0][0x40c] ;  /* 0x00010300ff154b82 */ /* 0x000ee20000000800 */
[----:B0-----:R-:W-:-:S05]  /*8540*/  @P4 FMUL.FTZ R2, R64, R177 ;  /* 0x000000b140024220 */ /* 0x001fca0000410000 */
[----:B------:R-:W-:Y:S02]  /*8550*/  @P4 F2FP.BF16.F32.PACK_AB R2, RZ, R2 ;  /* 0x00000002ff02423e */ /* 0x000fe400000010ff */
[----:B------:R-:W0:Y:S01]  /*8560*/  @P4 LDC R184, c[0x0][0x40c] ;  /* 0x00010300ffb84b82 */ /* 0x000e220000000800 */
[----:B-1----:R-:W-:Y:S01]  /*8570*/  @P4 FMUL.FTZ R177, R65, R178 ;  /* 0x000000b241b14220 */ /* 0x002fe20000410000 */
[----:B------:R-:W-:-:S04]  /*8580*/  @P4 PRMT R172, R2, 0x7610, R172 ;  /* 0x0000761002ac4816 */ /* 0x000fc800000000ac */
[----:B------:R-:W-:Y:S02]  /*8590*/  @P4 F2FP.BF16.F32.PACK_AB R177, RZ, R177 ;  /* 0x000000b1ffb1423e */ /* 0x000fe400000010ff */
[----:B------:R-:W1:Y:S01]  /*85a0*/  @P4 LDC R20, c[0x0][0x40c] ;  /* 0x00010300ff144b82 */ /* 0x000e620000000800 */
[----:B--2---:R-:W-:Y:S01]  /*85b0*/  @P4 FMUL.FTZ R178, R66, R181 ;  /* 0x000000b542b24220 */ /* 0x004fe20000410000 */
[----:B------:R-:W-:-:S04]  /*85c0*/  @P4 PRMT R172, R172, 0x5410, R177 ;  /* 0x00005410acac4816 */ /* 0x000fc800000000b1 */
[----:B------:R-:W-:Y:S02]  /*85d0*/  @P4 F2FP.BF16.F32.PACK_AB R2, RZ, R178 ;  /* 0x000000b2ff02423e */ /* 0x000fe400000010ff */
[----:B------:R-:W2:Y:S01]  /*85e0*/  @P4 LDC R3, c[0x0][0x40c] ;  /* 0x00010300ff034b82 */ /* 0x000ea20000000800 */
[----:B---3--:R-:W-:Y:S01]  /*85f0*/  @P4 FMUL.FTZ R21, R140, R21 ;  /* 0x000000158c154220 */ /* 0x008fe20000410000 */
[----:B------:R-:W-:-:S04]  /*8600*/  @P4 PRMT R173, R2, 0x7610, R173 ;  /* 0x0000761002ad4816 */ /* 0x000fc800000000ad */
[----:B------:R-:W-:Y:S01]  /*8610*/  @P4 F2FP.BF16.F32.PACK_AB R21, RZ, R21 ;  /* 0x00000015ff15423e */ /* 0x000fe200000010ff */
[----:B0-----:R-:W-:-:S03]  /*8620*/  @P4 FMUL.FTZ R181, R67, R184 ;  /* 0x000000b843b54220 */ /* 0x001fc60000410000 */
        /* <DEDUP_REMOVED lines=14> */
.L_x_5731:
[--C-:B0123--:R-:W-:Y:S01]  /*8710*/  @P3 FFMA.FTZ R20, R192, R178, R177.reuse ;  /* 0x000000b2c0143223 */ /* 0x10ffe200000100b1 */
[----:B-----5:R-:W-:Y:S01]  /*8720*/  MOV R3, R164 ;  /* 0x000000a400037202 */ /* 0x020fe20000000f00 */
[----:B------:R-:W0:Y:S01]  /*8730*/  @P4 LDC R184, c[0x0][0x40c] ;  /* 0x00010300ffb84b82 */ /* 0x000e220000000800 */
[--C-:B------:R-:W-:Y:S01]  /*8740*/  @P3 FFMA.FTZ R186, R193, R178, R177.reuse ;  /* 0x000000b2c1ba3223 */ /* 0x100fe200000100b1 */
[----:B------:R-:W-:Y:S01]  /*8750*/  @P3 FADD.FTZ R21, R221, -R20 ;  /* 0x80000014dd153221 */ /* 0x000fe20000010000 */
[----:B------:R-:W-:Y:S02]  /*8760*/  MOV R20, R165 ;  /* 0x000000a500147202 */ /* 0x000fe40000000f00 */
[----:B------:R-:W-:Y:S01]  /*8770*/  MOV R181, R166 ;  /* 0x000000a600b57202 */ /* 0x000fe20000000f00 */
[----:B------:R-:W-:Y:S01]  /*8780*/  @P3 FFMA.FTZ R3, R2, R21, R164 ;  /* 0x0000001502033223 */ /* 0x000fe200000100a4 */
[----:B------:R-:W-:Y:S01]  /*8790*/  @P3 FFMA.FTZ R21, R189, R178, R177 ;  /* 0x000000b2bd153223 */ /* 0x000fe200000100b1 */
[----:B------:R-:W1:Y:S03]  /*87a0*/  @P4 LDC R183, c[0x0][0x40c] ;  /* 0x00010300ffb74b82 */ /* 0x000e660000000800 */
[----:B------:R-:W-:-:S04]  /*87b0*/  @P3 FADD.FTZ R21, R228, -R21 ;  /* 0x80000015e4153221 */ /* 0x000fc80000010000 */
[----:B------:R-:W-:Y:S01]  /*87c0*/  @P3 FFMA.FTZ R20, R2, R21, R165 ;  /* 0x0000001502143223 */ /* 0x000fe200000100a5 */
[----:B------:R-:W-:Y:S01]  /*87d0*/  @P3 FADD.FTZ R21, R213, -R186 ;  /* 0x800000bad5153221 */ /* 0x000fe20000010000 */
[----:B------:R-:W-:Y:S01]  /*87e0*/  @P3 FFMA.FTZ R186, R190, R178, R177 ;  /* 0x000000b2beba3223 */ /* 0x000fe200000100b1 */
[----:B------:R-:W2:Y:S02]  /*87f0*/  @P4 LDC R214, c[0x0][0x40c] ;  /* 0x00010300ffd64b82 */ /* 0x000ea40000000800 */
[C---:B------:R-:W-:Y:S01]  /*8800*/  @P3 FFMA.FTZ R181, R2.reuse, R21, R166 ;  /* 0x0000001502b53223 */ /* 0x040fe200000100a6 */
[----:B------:R-:W-:Y:S01]  /*8810*/  @P3 FADD.FTZ R186, R227, -R186 ;  /* 0x800000bae3ba3221 */ /* 0x000fe20000010000 */
[----:B------:R-:W-:Y:S01]  /*8820*/  MOV R21, R167 ;  /* 0x000000a700157202 */ /* 0x000fe20000000f00 */
[----:B0-----:R-:W-:Y:S02]  /*8830*/  @P4 FMUL.FTZ R3, R3, R184 ;  /* 0x000000b803034220 */ /* 0x001fe40000410000 */
[----:B------:R-:W-:Y:S01]  /*8840*/  @P3 FFMA.FTZ R21, R2, R186, R167 ;  /* 0x000000ba02153223 */ /* 0x000fe200000100a7 */
[----:B------:R-:W0:Y:S02]  /*8850*/  @P4 LDC R184, c[0x0][0x40c] ;  /* 0x00010300ffb84b82 */ /* 0x000e240000000800 */
[----:B------:R-:W-:Y:S01]  /*8860*/  @P4 F2FP.BF16.F32.PACK_AB R3, RZ, R3 ;  /* 0x00000003ff03423e */ /* 0x000fe200000010ff */
[----:B-1----:R-:W-:-:S03]  /*8870*/  @P4 FMUL.FTZ R185, R20, R183 ;  /* 0x000000b714b94220 */ /* 0x002fc60000410000 */
[----:B------:R-:W-:Y:S02]  /*8880*/  @P4 PRMT R172, R3, 0x7610, R172 ;  /* 0x0000761003ac4816 */ /* 0x000fe400000000ac */
[----:B------:R-:W1:Y:S01]  /*8890*/  @P4 LDC R186, c[0x0][0x40c] ;  /* 0x00010300ffba4b82 */ /* 0x000e620000000800 */
[-CC-:B------:R-:W-:Y:S01]  /*88a0*/  @P3 FFMA.FTZ R3, R207, R178.reuse, R177.reuse ;  /* 0x000000b2cf033223 */ /* 0x180fe200000100b1 */
[----:B------:R-:W-:Y:S01]  /*88b0*/  @P3 FFMA.FTZ R183, R198, R178, R177 ;  /* 0x000000b2c6b73223 */ /* 0x000fe200000100b1 */
[----:B------:R-:W-:Y:S02]  /*88c0*/  @P4 F2FP.BF16.F32.PACK_AB R185, RZ, R185 ;  /* 0x000000b9ffb9423e */ /* 0x000fe400000010ff */
[----:B------:R-:W-:Y:S01]  /*88d0*/  MOV R20, R169 ;  /* 0x000000a900147202 */ /* 0x000fe20000000f00 */
[----:B------:R-:W-:Y:S01]  /*88e0*/  @P3 FADD.FTZ R187, R212, -R183 ;  /* 0x800000b7d4bb3221 */ /* 0x000fe20000010000 */
[----:B------:R-:W-:Y:S01]  /*88f0*/  @P4 PRMT R172, R172, 0x5410, R185 ;  /* 0x00005410acac4816 */ /* 0x000fe200000000b9 */
[----:B------:R-:W-:Y:S01]  /*8900*/  @P3 FADD.FTZ R185, R208, -R3 ;  /* 0x80000003d0b93221 */ /* 0x000fe20000010000 */
[----:B------:R-:W-:-:S02]  /*8910*/  MOV R3, R170 ;  /* 0x000000aa00037202 */ /* 0x000fc40000000f00 */
[----:B------:R-:W-:Y:S01]  /*8920*/  MOV R183, R168 ;  /* 0x000000a800b77202 */ /* 0x000fe20000000f00 */
[C---:B------:R-:W-:Y:S01]  /*8930*/  @P3 FFMA.FTZ R3, R2.reuse, R185, R170 ;  /* 0x000000b902033223 */ /* 0x040fe200000100aa */
[----:B------:R-:W-:Y:S01]  /*8940*/  @P3 FFMA.FTZ R183, R2, R187, R168 ;  /* 0x000000bb02b73223 */ /* 0x000fe200000100a8 */
[----:B------:R-:W3:Y:S01]  /*8950*/  @P4 LDC R185, c[0x0][0x40c] ;  /* 0x00010300ffb94b82 */ /* 0x000ee20000000800 */
[----:B------:R-:W-:Y:S01]  /*8960*/  @P3 FFMA.FTZ R187, R191, R178, R177 ;  /* 0x000000b2bfbb3223 */ /* 0x000fe200000100b1 */
[----:B0-----:R-:W-:Y:S01]  /*8970*/  @P4 FMUL.FTZ R184, R21, R184 ;  /* 0x000000b815b84220 */ /* 0x001fe20000410000 */
[----:B--2---:R-:W-:Y:S02]  /*8980*/  @P4 FMUL.FTZ R21, R183, R214 ;  /* 0x000000d6b7154220 */ /* 0x004fe40000410000 */
[----:B------:R-:W-:Y:S02]  /*8990*/  @P3 FADD.FTZ R187, R226, -R187 ;  /* 0x800000bbe2bb3221 */ /* 0x000fe40000010000 */
[----:B------:R-:W-:-:S02]  /*89a0*/  @P4 F2FP.BF16.F32.PACK_AB R184, RZ, R184 ;  /* 0x000000b8ffb8423e */ /* 0x000fc400000010ff */
[----:B------:R-:W-:Y:S01]  /*89b0*/  @P3 FFMA.FTZ R20, R2, R187, R169 ;  /* 0x000000bb02143223 */ /* 0x000fe200000100a9 */
[----:B-1----:R-:W-:Y:S01]  /*89c0*/  @P4 FMUL.FTZ R181, R181, R186 ;  /* 0x000000bab5b54220 */ /* 0x002fe20000410000 */
[----:B------:R-:W-:Y:S01]  /*89d0*/  @P4 F2FP.BF16.F32.PACK_AB R21, RZ, R21 ;  /* 0x00000015ff15423e */ /* 0x000fe200000010ff */
[----:B------:R-:W0:Y:S03]  /*89e0*/  @P4 LDC R186, c[0x0][0x40c] ;  /* 0x00010300ffba4b82 */ /* 0x000e260000000800 */
[----:B------:R-:W-:Y:S02]  /*89f0*/  @P4 F2FP.BF16.F32.PACK_AB R181, RZ, R181 ;  /* 0x000000b5ffb5423e */ /* 0x000fe400000010ff */
[----:B------:R-:W-:Y:S02]  /*8a00*/  @P4 PRMT R174, R21, 0x7610, R174 ;  /* 0x0000761015ae4816 */ /* 0x000fe400000000ae */
[----:B------:R-:W-:-:S04]  /*8a10*/  @P4 PRMT R173, R181, 0x7610, R173 ;  /* 0x00007610b5ad4816 */ /* 0x000fc800000000ad */
[----:B------:R-:W-:Y:S01]  /*8a20*/  @P4 PRMT R173, R173, 0x5410, R184 ;  /* 0x00005410adad4816 */ /* 0x000fe200000000b8 */
[----:B---3--:R-:W-:-:S05]  /*8a30*/  @P4 FMUL.FTZ R20, R20, R185 ;  /* 0x000000b914144220 */ /* 0x008fca0000410000 */
[----:B------:R-:W-:-:S04]  /*8a40*/  @P4 F2FP.BF16.F32.PACK_AB R20, RZ, R20 ;  /* 0x00000014ff14423e */ /* 0x000fc800000010ff */
        /* <DEDUP_REMOVED lines=13> */
.L_x_5730:
[----:B0123--:R-:W0:Y:S02]  /*8b20*/  LDC.64 R20, c[0x0][0x478] ;  /* 0x00011e00ff147b82 */ /* 0x00fe240000000a00 */
        /* <DEDUP_REMOVED lines=10> */
[-C--:B------:R-:W-:Y:S01]  /*8bd0*/  FFMA.FTZ R64, R192, R178.reuse, R177 ;  /* 0x000000b2c0407223 */ /* 0x080fe200000100b1 */
[----:B------:R-:W-:Y:S01]  /*8be0*/  FADD.FTZ R65, R226, -R65 ;  /* 0x80000041e2417221 */ /* 0x000fe20000010000 */
        /* <DEDUP_REMOVED lines=33> */
.L_x_5734:
        /* <DEDUP_REMOVED lines=9> */
.L_x_5735:
        /* <DEDUP_REMOVED lines=9> */
.L_x_5736:
        /* <DEDUP_REMOVED lines=9> */
.L_x_5737:
        /* <DEDUP_REMOVED lines=9> */
.L_x_5738:
        /* <DEDUP_REMOVED lines=9> */
.L_x_5739:
        /* <DEDUP_REMOVED lines=9> */
.L_x_5740:
[----:B------:R-:W-:Y:S05]  /*9160*/  @!P4 BRA `(.L_x_5732) ;  /* 0x000000040030c947 */ /* 0x000fea0003800000 */
[----:B------:R-:W-:-:S05]  /*9170*/  FMUL.FTZ R2, R143, UR15 ;  /* 0x0000000f8f027c20 */ /* 0x000fca0008410000 */
[----:B------:R-:W-:-:S04]  /*9180*/  F2FP.BF16.F32.PACK_AB R2, RZ, R2 ;  /* 0x00000002ff02723e */ /* 0x000fc800000010ff */
[----:B------:R-:W-:Y:S01]  /*9190*/  PRMT R175, R175, 0x5410, R2 ;  /* 0x00005410afaf7816 */ /* 0x000fe20000000002 */
[----:B------:R-:W-:Y:S06]  /*91a0*/  BRA `(.L_x_5732) ;  /* 0x0000000400207947 */ /* 0x000fec0003800000 */
.L_x_5733:
[----:B------:R-:W-:Y:S01]  /*91b0*/  FFMA.FTZ R20, R248, R178, R177 ;  /* 0x000000b2f8147223 */ /* 0x000fe200000100b1 */
[----:B------:R-:W-:-:S03]  /*91c0*/  ISETP.GT.AND P3, PT, R3, RZ, PT ;  /* 0x000000ff0300720c */ /* 0x000fc60003f64270 */
[----:B------:R-:W-:-:S04]  /*91d0*/  FADD.FTZ R21, R249, -R20 ;  /* 0x80000014f9157221 */ /* 0x000fc80000010000 */
[----:B-----5:R-:W-:Y:S02]  /*91e0*/  FMUL.FTZ R20, R2, R21 ;  /* 0x0000001502147220 */ /* 0x020fe40000410000 */
        /* <DEDUP_REMOVED lines=11> */
.L_x_5741:
        /* <DEDUP_REMOVED lines=9> */
.L_x_5742:
        /* <DEDUP_REMOVED lines=9> */
.L_x_5743:
        /* <DEDUP_REMOVED lines=9> */
.L_x_5744:
        /* <DEDUP_REMOVED lines=9> */
.L_x_5745:
        /* <DEDUP_REMOVED lines=9> */
.L_x_5746:
        /* <DEDUP_REMOVED lines=9> */
.L_x_5747:
[----:B0-----:R-:W-:-:S05]  /*9600*/  @P4 FMUL.FTZ R20, R20, R21 ;  /* 0x0000001514144220 */ /* 0x001fca0000410000 */
[----:B------:R-:W-:-:S04]  /*9610*/  @P4 F2FP.BF16.F32.PACK_AB R20, RZ, R20 ;  /* 0x00000014ff14423e */ /* 0x000fc800000010ff */
[----:B------:R-:W-:-:S07]  /*9620*/  @P4 PRMT R175, R175, 0x5410, R20 ;  /* 0x00005410afaf4816 */ /* 0x000fce0000000014 */
.L_x_5732:
[----:B------:R-:W0:Y:S08]  /*9630*/  @P5 LDC.64 R2, c[0x0][0x478] ;  /* 0x00011e00ff025b82 */ /* 0x000e300000000a00 */
[----:B------:R-:W1:Y:S01]  /*9640*/  @P4 LDC.64 R20, c[0x0][0x468] ;  /* 0x00011a00ff144b82 */ /* 0x000e620000000a00 */
[----:B0-----:R-:W-:-:S05]  /*9650*/  @P5 IMAD.WIDE.U32 R2, R179, 0x20, R2 ;  /* 0x00000020b3025825 */ /* 0x001fca00078e0002 */
[----:B------:R4:W-:Y:S01]  /*9660*/  @P5 STG.E.128 desc[UR10][R2.64], R64 ;  /* 0x0000004002005986 */ /* 0x0009e2000c101d0a */
[----:B-1----:R-:W-:-:S03]  /*9670*/  @P4 IMAD.WIDE.U32 R176, R176, 0x10, R20 ;  /* 0x00000010b0b04825 */ /* 0x002fc600078e0014 */
[----:B------:R4:W-:Y:S04]  /*9680*/  @P5 STG.E.128 desc[UR10][R2.64+0x10], R140 ;  /* 0x0000108c02005986 */ /* 0x0009e8000c101d0a */
[----:B------:R4:W-:Y:S02]  /*9690*/  @P4 STG.E.128 desc[UR10][R176.64], R172 ;  /* 0x000000acb0004986 */ /* 0x0009e4000c101d0a */
.L_x_5729:
[----:B------:R-:W-:Y:S05]  /*96a0*/  BSYNC.RECONVERGENT B0 ;  /* 0x0000000000007941 */ /* 0x000fea0003800200 */
.L_x_5728:
[----:B----45:R-:W4:Y:S01]  /*96b0*/  LDC.64 R2, c[0x0][0x380] ;  /* 0x0000e000ff027b82 */ /* 0x030f220000000a00 */
[----:B------:R-:W-:Y:S01]  /*96c0*/  UPLOP3.LUT UP1, UPT, UPT, UPT, UP1, 0x40, 0x4 ;  /* 0x000000000004789c */ /* 0x000fe20003f2e810 */
[----:B----4-:R-:W-:-:S04]  /*96d0*/  IADD3 R4, PT, PT, R4, R2, RZ ;  /* 0x0000000204047210 */ /* 0x010fc80007ffe0ff */
[----:B------:R-:W-:-:S13]  /*96e0*/  ISETP.GE.AND P3, PT, R4, R3, PT ;  /* 0x000000030400720c */ /* 0x000fda0003f66270 */
[----:B------:R-:W-:Y:S05]  /*96f0*/  @!P3 BRA `(.L_x_5748) ;  /* 0xffffff700044b947 */ /* 0x000fea000383ffff */
.L_x_5634:
[----:B0123--:R-:W2:Y:S01]  /*9700*/  LDL.LU R21, [R1+0x4] ;  /* 0x0000040001157983 */ /* 0x00fea20000300800 */
[----:B------:R-:W2:Y:S01]  /*9710*/  S2UR UR4, SR_CTAID.X ;  /* 0x00000000000479c3 */ /* 0x000ea20000002500 */
[----:B------:R-:W-:Y:S01]  /*9720*/  ISETP.NE.AND P4, PT, R182, RZ, PT ;  /* 0x000000ffb600720c */ /* 0x000fe20003f85270 */
[----:B------:R-:W0:Y:S01]  /*9730*/  S2R R20, SR_TID.X ;  /* 0x0000000000147919 */ /* 0x000e220000002100 */
[----:B------:R-:W-:-:S05]  /*9740*/  ISETP.NE.AND P3, PT, R180, RZ, PT ;  /* 0x000000ffb400720c */ /* 0x000fca0003f65270 */
[----:B------:R-:W1:Y:S08]  /*9750*/  LDC.64 R2, c[0x0][0x440] ;  /* 0x00011000ff027b82 */ /* 0x000e700000000a00 */
[----:B------:R-:W3:Y:S08]  /*9760*/  LDC.64 R4, c[0x0][0x448] ;  /* 0x00011200ff047b82 */ /* 0x000ef00000000a00 */
[----:B------:R-:W4:Y:S08]  /*9770*/  LDC.64 R6, c[0x0][0x440] ;  /* 0x00011000ff067b82 */ /* 0x000f300000000a00 */
[----:B------:R-:W4:Y:S08]  /*9780*/  LDC.64 R8, c[0x0][0x448] ;  /* 0x00011200ff087b82 */ /* 0x000f300000000a00 */
[----:B------:R-:W4:Y:S08]  /*9790*/  LDC.64 R10, c[0x0][0x440] ;  /* 0x00011000ff0a7b82 */ /* 0x000f300000000a00 */
[----:B------:R-:W4:Y:S08]  /*97a0*/  LDC.64 R12, c[0x0][0x448] ;  /* 0x00011200ff0c7b82 */ /* 0x000f300000000a00 */
[----:B------:R-:W4:Y:S08]  /*97b0*/  LDC.64 R14, c[0x0][0x440] ;  /* 0x00011000ff0e7b82 */ /* 0x000f300000000a00 */
[----:B------:R-:W4:Y:S01]  /*97c0*/  LDC.64 R16, c[0x0][0x448] ;  /* 0x00011200ff107b82 */ /* 0x000f220000000a00 */
[----:B--2---:R-:W-:-:S05]  /*97d0*/  IMAD R0, R21, UR4, RZ ;  /* 0x0000000415007c24 */ /* 0x004fca000f8e02ff */
[----:B0-----:R-:W-:-:S05]  /*97e0*/  LEA.HI R19, R0, R20, RZ, 0x1d ;  /* 0x0000001400137211 */ /* 0x001fca00078fe8ff */
[----:B-1----:R-:W-:-:S04]  /*97f0*/  @P4 IMAD.WIDE.U32 R2, R19, 0x20, R2 ;  /* 0x0000002013024825 */ /* 0x002fc800078e0002 */
[C---:B---3--:R-:W-:Y:S01]  /*9800*/  @P4 IMAD.WIDE.U32 R4, R19.reuse, 0x20, R4 ;  /* 0x0000002013044825 */ /* 0x048fe200078e0004 */
[----:B------:R-:W-:Y:S01]  /*9810*/  @P4 IADD3 R19, PT, PT, R19, 0x80, RZ ;  /* 0x0000008013134810 */ /* 0x000fe20007ffe0ff */
[----:B------:R0:W-:Y:S04]  /*9820*/  @P4 STG.E.128 desc[UR10][R2.64], R92 ;  /* 0x0000005c02004986 */ /* 0x0001e8000c101d0a */
[C---:B----4-:R-:W-:Y:S01]  /*9830*/  @P0 IMAD.WIDE.U32 R6, R19.reuse, 0x20, R6 ;  /* 0x0000002013060825 */ /* 0x050fe200078e0006 */
[----:B------:R0:W-:Y:S03]  /*9840*/  @P4 STG.E.128 desc[UR10][R2.64+0x10], R96 ;  /* 0x0000106002004986 */ /* 0x0001e6000c101d0a */
[C---:B------:R-:W-:Y:S01]  /*9850*/  @P0 IMAD.WIDE.U32 R8, R19.reuse, 0x20, R8 ;  /* 0x0000002013080825 */ /* 0x040fe200078e0008 */
[----:B------:R-:W-:Y:S01]  /*9860*/  @P0 IADD3 R19, PT, PT, R19, 0x80, RZ ;  /* 0x0000008013130810 */ /* 0x000fe20007ffe0ff */
[----:B------:R0:W-:Y:S04]  /*9870*/  @P4 STG.E.128 desc[UR10][R4.64], R52 ;  /* 0x0000003404004986 */ /* 0x0001e8000c101d0a */
[C---:B------:R-:W-:Y:S01]  /*9880*/  @P1 IMAD.WIDE.U32 R10, R19.reuse, 0x20, R10 ;  /* 0x00000020130a1825 */ /* 0x040fe200078e000a */
[----:B------:R0:W-:Y:S03]  /*9890*/  @P4 STG.E.128 desc[UR10][R4.64+0x10], R56 ;  /* 0x0000103804004986 */ /* 0x0001e6000c101d0a */
[C---:B------:R-:W-:Y:S01]  /*98a0*/  @P1 IMAD.WIDE.U32 R12, R19.reuse, 0x20, R12 ;  /* 0x00000020130c1825 */ /* 0x040fe200078e000c */
[----:B------:R-:W-:Y:S01]  /*98b0*/  @P1 IADD3 R19, PT, PT, R19, 0x80, RZ ;  /* 0x0000008013131810 */ /* 0x000fe20007ffe0ff */
[----:B------:R0:W-:Y:S04]  /*98c0*/  @P0 STG.E.128 desc[UR10][R6.64], R60 ;  /* 0x0000003c06000986 */ /* 0x0001e8000c101d0a */
[C---:B------:R-:W-:Y:S01]  /*98d0*/  @P2 IMAD.WIDE.U32 R14, R19.reuse, 0x20, R14 ;  /* 0x00000020130e2825 */ /* 0x040fe200078e000e */
[----:B------:R0:W-:Y:S03]  /*98e0*/  @P0 STG.E.128 desc[UR10][R6.64+0x10], R144 ;  /* 0x0000109006000986 */ /* 0x0001e6000c101d0a */
[----:B------:R-:W-:Y:S01]  /*98f0*/  @P2 IMAD.WIDE.U32 R16, R19, 0x20, R16 ;  /* 0x0000002013102825 */ /* 0x000fe200078e0010 */
[----:B------:R0:W-:Y:S04]  /*9900*/  @P0 STG.E.128 desc[UR10][R8.64], R100 ;  /* 0x0000006408000986 */ /* 0x0001e8000c101d0a */
        /* <DEDUP_REMOVED lines=20> */
.L_x_5749:
        /* <DEDUP_REMOVED lines=11> */
.L_x_19336:


//--------------------- .text._ZN10layer_norm13ln_bwd_kernelINS_13Kernel_traitsI13__nv_bfloat16S2_fS2_fjLj5120ELj1ELj1ELj4ELj16ENS_18Kernel_traits_baseILj5120ES2_S2_fS2_fjLj128EEEEELb0ELb0ELb1ELb1EEEvNS_9BwdParamsE --------------------------
	.section	.text._ZN10layer_norm13ln_bwd_kernelINS_13Kernel_traitsI13__nv_bfloat16S2_fS2_fjLj5120ELj1ELj1ELj4ELj16ENS_18Kernel_traits_baseILj5120ES2_S2_fS2_fjLj128EEEEELb0ELb0ELb1ELb1EEEvNS_9BwdParamsE,"ax",@progbits
	.align	128
        .global         _ZN10layer_norm13ln_bwd_kernelINS_13Kernel_traitsI13__nv_bfloat16S2_fS2_fjLj5120ELj1ELj1ELj4ELj16ENS_18Kernel_traits_baseILj5120ES2_S2_fS2_fjLj128EEEEELb0ELb0ELb1ELb1EEEvNS_9BwdParamsE
        .type           _ZN10layer_norm13ln_bwd_kernelINS_13Kernel_traitsI13__nv_bfloat16S2_fS2_fjLj5120ELj1ELj1ELj4ELj16ENS_18Kernel_traits_baseILj5120ES2_S2_fS2_fjLj128EEEEELb0ELb0ELb1ELb1EEEvNS_9BwdParamsE,@function
        .size           _ZN10layer_norm13ln_bwd_kernelINS_13Kernel_traitsI13__nv_bfloat16S2_fS2_fjLj5120ELj1ELj1ELj4ELj16ENS_18Kernel_traits_baseILj5120ES2_S2_fS2_fjLj128EEEEELb0ELb0ELb1ELb1EEEvNS_9BwdParamsE,(.L_x_19337 - _ZN10layer_norm13ln_bwd_kernelINS_13Kernel_traitsI13__nv_bfloat16S2_fS2_fjLj5120ELj1ELj1ELj4ELj16ENS_18Kernel_traits_baseILj5120ES2_S2_fS2_fjLj128EEEEELb0ELb0ELb1ELb1EEEvNS_9BwdParamsE)
        .other          _ZN10layer_norm13ln_bwd_kernelINS_13Kernel_traitsI13__nv_bfloat16S2_fS2_fjLj5120ELj1ELj1ELj4ELj16ENS_18Kernel_traits_baseILj5120ES2_S2_fS2_fjLj128EEEEELb0ELb0ELb1ELb1EEEvNS_9BwdParamsE,@"STO_CUDA_ENTRY STV_DEFAULT"
_ZN10layer_norm13ln_bwd_kernelINS_13Kernel_traitsI13__nv_bfloat16S2_fS2_fjLj5120ELj1ELj1ELj4ELj16ENS_18Kernel_traits_baseILj5120ES2_S2_fS2_fjLj128EEEEELb0ELb0ELb1ELb1EEEvNS_9BwdParamsE:
.text._ZN10layer_norm13ln_bwd_kernelINS_13Kernel_traitsI13__nv_bfloat16S2_fS2_fjLj5120ELj1ELj1ELj4ELj16ENS_18Kernel_traits_baseILj5120ES2_S2_fS2_fjLj128EEEEELb0ELb0ELb1ELb1EEEvNS_9BwdParamsE:
        /* <DEDUP_REMOVED lines=51> */
[----:B------:R-:W0:Y:S01]  /*0330*/  LDCU.64 UR18, c[0x0][0x3c8] ;  /* 0x00007900ff1277ac */ /* 0x000e220008000a00 */
[----:B------:R-:W0:Y:S01]  /*0340*/  LDCU UR27, c[0x0][0x400] ;  /* 0x00008000ff1b77ac */ /* 0x000e220008000800 */
[----:B------:R-:W0:Y:S01]  /*0350*/  LDCU.64 UR4, c[0x0][0x438] ;  /* 0x00008700ff0477ac */ /* 0x000e220008000a00 */
[----:B-1----:R-:W-:Y:S01]  /*0360*/  IMAD.WIDE.U32 R212, R212, 0x10, R2 ;  /* 0x00000010d4d47825 */ /* 0x002fe200078e0002 */
[----:B------:R-:W1:Y:S04]  /*0370*/  LDCU.64 UR6, c[0x0][0x478] ;  /* 0x00008f00ff0677ac */ /* 0x000e680008000a00 */
[----:B0-----:R0:W5:Y:S01]  /*0380*/  LDG.E.128 R68, desc[UR16][R212.64+0x2000] ;  /* 0x00200010d4447981 */ /* 0x001162000c1e1d00 */
[----:B------:R-:W0:Y:S03]  /*0390*/  LDCU.128 UR12, c[0x0][0x3f0] ;  /* 0x00007e00ff0c77ac */ /* 0x000e260008000c00 */
[----:B------:R0:W5:Y:S01]  /*03a0*/  LDG.E.128 R64, desc[UR16][R212.64+0x1800] ;  /* 0x00180010d4407981 */ /* 0x000162000c1e1d00 */
[----:B------:R-:W0:Y:S03]  /*03b0*/  LDCU.64 UR20, c[0x0][0x3c0] ;  /* 0x00007800ff1477ac */ /* 0x000e260008000a00 */
[----:B------:R0:W5:Y:S01]  /*03c0*/  LDG.E.128 R60, desc[UR16][R212.64+0x1000] ;  /* 0x00100010d43c7981 */ /* 0x000162000c1e1d00 */
[----:B------:R-:W0:Y:S03]  /*03d0*/  LDCU.64 UR22, c[0x0][0x380] ;  /* 0x00007000ff1677ac */ /* 0x000e260008000a00 */
[----:B------:R0:W5:Y:S04]  /*03e0*/  LDG.E.128 R56, desc[UR16][R212.64+0x800] ;  /* 0x00080010d4387981 */ /* 0x000168000c1e1d00 */
[----:B------:R0:W5:Y:S01]  /*03f0*/  LDG.E.128 R52, desc[UR16][R212.64] ;  /* 0x00000010d4347981 */ /* 0x000162000c1e1d00 */
[----:B------:R-:W-:Y:S01]  /*0400*/  HFMA2 R148, -RZ, RZ, 0, 0 ;  /* 0x00000000ff947431 */ /* 0x000fe200000001ff */
[----:B-1234-:R-:W-:-:S11]  /*0410*/  UPLOP3.LUT UP1, UPT, UPT, UPT, UPT, 0x40, 0x4 ;  /* 0x000000000004789c */ /* 0x01efd60003f2e870 */
.L_x_5845:
        /* <DEDUP_REMOVED lines=12> */
[----:B------:R-:W-:Y:S02]  /*04e0*/  MOV R212, RZ ;  /* 0x000000ff00d47202 */ /* 0x000fe40000000f00 */
[----:B------:R-:W-:Y:S02]  /*04f0*/  MOV R216, RZ ;  /* 0x000000ff00d87202 */ /* 0x000fe40000000f00 */
[----:B--2---:R-:W-:Y:S02]  /*0500*/  R2UR UR30, R166 ;  /* 0x00000000a61e72ca */ /* 0x004fe400000e0000 */
[----:B---3--:R-:W-:-:S11]  /*0510*/  R2UR UR29, R176 ;  /* 0x00000000b01d72ca */ /* 0x008fd600000e0000 */
[----:B------:R-:W-:-:S09]  /*0520*/  UISETP.GE.AND UP2, UPT, UR30, 0x1, UPT ;  /* 0x000000011e00788c */ /* 0x000fd2000bf46270 */
[----:B0-----:R-:W-:Y:S05]  /*0530*/  BRA.U !UP2, `(.L_x_5751) ;  /* 0x0000001d0a807547 */ /* 0x001fea000b800000 */
[----:B------:R-:W0:Y:S01]  /*0540*/  S2R R11, SR_TID.X ;  /* 0x00000000000b7919 */ /* 0x000e220000002100 */
[----:B------:R-:W-:Y:S01]  /*0550*/  USHF.R.S32.HI UR10, URZ, 0x1f, UR8 ;  /* 0x0000001fff0a7899 */ /* 0x000fe20008011408 */
[----:B------:R-:W1:Y:S01]  /*0560*/  LDC.64 R6, c[0x0][0x428] ;  /* 0x00010a00ff067b82 */ /* 0x000e620000000a00 */
[----:B------:R-:W-:Y:S01]  /*0570*/  ULEA UR24, UP0, UR8, UR20, 0x2 ;  /* 0x0000001408187291 */ /* 0x000fe2000f8010ff */
[----:B------:R-:W-:Y:S01]  /*0580*/  MOV R3, UR26 ;  /* 0x0000001a00037c02 */ /* 0x000fe20008000f00 */
[----:B------:R-:W-:Y:S02]  /*0590*/  UIADD3 UR11, UPT, UPT, UR30, -0x1, URZ ;  /* 0xffffffff1e0b7890 */ /* 0x000fe4000fffe0ff */
[----:B------:R-:W-:Y:S02]  /*05a0*/  ULEA.HI.X UR10, UR8, UR21, UR10, 0x2, UP0 ;  /* 0x00000015080a7291 */ /* 0x000fe400080f140a */
[----:B------:R-:W-:Y:S01]  /*05b0*/  UIMAD UR9, UR8, UR26, URZ ;  /* 0x0000001a080972a4 */ /* 0x000fe2000f8e02ff */
[----:B------:R-:W2:Y:S01]  /*05c0*/  LDC.64 R8, c[0x0][0x3a8] ;  /* 0x0000ea00ff087b82 */ /* 0x000ea20000000a00 */
[----:B------:R-:W-:Y:S01]  /*05d0*/  IMAD R3, R3, UR11, RZ ;  /* 0x0000000b03037c24 */ /* 0x000fe2000f8e02ff */
[----:B------:R-:W-:-:S02]  /*05e0*/  MOV R4, UR24 ;  /* 0x0000001800047c02 */ /* 0x000fc40008000f00 */
[----:B------:R-:W-:Y:S01]  /*05f0*/  MOV R5, UR10 ;  /* 0x0000000a00057c02 */ /* 0x000fe20008000f00 */
[----:B------:R-:W-:Y:S01]  /*0600*/  USHF.R.S32.HI UR10, URZ, 0x1f, UR9 ;  /* 0x0000001fff0a7899 */ /* 0x000fe20008011409 */
[----:B------:R-:W-:-:S03]  /*0610*/  SHF.R.S32.HI R10, RZ, 0x1f, R3 ;  /* 0x0000001fff0a7819 */ /* 0x000fc60000011403 */
[----:B------:R-:W-:Y:S01]  /*0620*/  ULEA.HI UR10, UR10, UR9, URZ, 0x3 ;  /* 0x000000090a0a7291 */ /* 0x000fe2000f8f18ff */
[----:B------:R-:W-:Y:S01]  /*0630*/  LEA.HI R10, R10, R3, RZ, 0x3 ;  /* 0x000000030a0a7211 */ /* 0x000fe200078f18ff */
[----:B------:R3:W4:Y:S04]  /*0640*/  LDG.E R2, desc[UR16][R4.64] ;  /* 0x0000001004027981 */ /* 0x000728000c1e1900 */
[----:B------:R-:W-:Y:S02]  /*0650*/  MOV R164, UR10 ;  /* 0x0000000a00a47c02 */ /* 0x000fe40008000f00 */
[-C--:B0-----:R-:W-:Y:S02]  /*0660*/  LEA.HI.SX32 R217, R10, R11.reuse, 0x1d ;  /* 0x0000000b0ad97211 */ /* 0x081fe400078feaff */
[----:B------:R-:W-:-:S03]  /*0670*/  LEA.HI.SX32 R3, R164, R11, 0x1d ;  /* 0x0000000ba4037211 */ /* 0x000fc600078feaff */
[----:B-1----:R-:W-:-:S04]  /*0680*/  IMAD.WIDE.U32 R164, R217, 0x10, R6 ;  /* 0x00000010d9a47825 */ /* 0x002fc800078e0006 */
[----:B--2---:R-:W-:Y:S02]  /*0690*/  IMAD.WIDE.U32 R10, R3, 0x20, R8 ;  /* 0x00000020030a7825 */ /* 0x004fe400078e0008 */
[----:B------:R-:W2:Y:S01]  /*06a0*/  LDG.E.128 R164, desc[UR16][R164.64] ;  /* 0x00000010a4a47981 */ /* 0x000ea2000c1e1d00 */
[----:B------:R-:W-:-:S03]  /*06b0*/  IADD3 R177, PT, PT, R217, 0x80, RZ ;  /* 0x00000080d9b17810 */ /* 0x000fc60007ffe0ff */
[----:B------:R-:W2:Y:S01]  /*06c0*/  LDG.E.128 R168, desc[UR16][R10.64] ;  /* 0x000000100aa87981 */ /* 0x000ea2000c1e1d00 */
[----:B---3--:R-:W-:Y:S01]  /*06d0*/  IADD3 R4, PT, PT, R3, 0x80, RZ ;  /* 0x0000008003047810 */ /* 0x008fe20007ffe0ff */
[----:B------:R-:W-:Y:S02]  /*06e0*/  IMAD.WIDE.U32 R176, R177, 0x10, R6 ;  /* 0x00000010b1b07825 */ /* 0x000fe400078e0006 */
[----:B------:R0:W3:Y:S02]  /*06f0*/  LDG.E.128 R172, desc[UR16][R10.64+0x10] ;  /* 0x000010100aac7981 */ /* 0x0000e4000c1e1d00 */
[----:B------:R-:W-:Y:S02]  /*0700*/  IMAD.WIDE.U32 R200, R4, 0x20, R8 ;  /* 0x0000002004c87825 */ /* 0x000fe400078e0008 */
[----:B------:R-:W3:Y:S04]  /*0710*/  LDG.E.128 R176, desc[UR16][R176.64] ;  /* 0x00000010b0b07981 */ /* 0x000ee8000c1e1d00 */
[----:B------:R-:W3:Y:S01]  /*0720*/  LDG.E.128 R180, desc[UR16][R200.64] ;  /* 0x00000010c8b47981 */ /* 0x000ee2000c1e1d00 */
[----:B------:R-:W-:-:S02]  /*0730*/  IADD3 R193, PT, PT, R217, 0x100, RZ ;  /* 0x00000100d9c17810 */ /* 0x000fc40007ffe0ff */
[----:B------:R-:W-:Y:S01]  /*0740*/  IADD3 R5, PT, PT, R3, 0x100, RZ ;  /* 0x0000010003057810 */ /* 0x000fe20007ffe0ff */
[----:B------:R-:W3:Y:S02]  /*0750*/  LDG.E.128 R184, desc[UR16][R200.64+0x10] ;  /* 0x00001010c8b87981 */ /* 0x000ee4000c1e1d00 */
[----:B------:R-:W-:-:S04]  /*0760*/  IMAD.WIDE.U32 R192, R193, 0x10, R6 ;  /* 0x00000010c1c07825 */ /* 0x000fc800078e0006 */
[----:B------:R-:W-:Y:S02]  /*0770*/  IMAD.WIDE.U32 R212, R5, 0x20, R8 ;  /* 0x0000002005d47825 */ /* 0x000fe400078e0008 */
[----:B------:R-:W3:Y:S04]  /*0780*/  LDG.E.128 R192, desc[UR16][R192.64] ;  /* 0x00000010c0c07981 */ /* 0x000ee8000c1e1d00 */
[----:B------:R-:W3:Y:S01]  /*0790*/  LDG.E.128 R188, desc[UR16][R212.64] ;  /* 0x00000010d4bc7981 */ /* 0x000ee2000c1e1d00 */
[----:B------:R-:W-:Y:S02]  /*07a0*/  IADD3 R205, PT, PT, R217, 0x180, RZ ;  /* 0x00000180d9cd7810 */ /* 0x000fe40007ffe0ff */
[----:B------:R-:W-:Y:S01]  /*07b0*/  IADD3 R231, PT, PT, R3, 0x180, RZ ;  /* 0x0000018003e77810 */ /* 0x000fe20007ffe0ff */
[----:B------:R-:W3:Y:S02]  /*07c0*/  LDG.E.128 R196, desc[UR16][R212.64+0x10] ;  /* 0x00001010d4c47981 */ /* 0x000ee4000c1e1d00 */
[----:B------:R-:W-:-:S04]  /*07d0*/  IMAD.WIDE.U32 R204, R205, 0x10, R6 ;  /* 0x00000010cdcc7825 */ /* 0x000fc800078e0006 */
[----:B0-----:R-:W-:Y:S02]  /*07e0*/  IMAD.WIDE.U32 R10, R231, 0x20, R8 ;  /* 0x00000020e70a7825 */ /* 0x001fe400078e0008 */
[----:B------:R-:W3:Y:S04]  /*07f0*/  LDG.E.128 R204, desc[UR16][R204.64] ;  /* 0x00000010cccc7981 */ /* 0x000ee8000c1e1d00 */
[----:B------:R-:W3:Y:S01]  /*0800*/  LDG.E.128 R200, desc[UR16][R10.64] ;  /* 0x000000100ac87981 */ /* 0x000ee2000c1e1d00 */
[----:B------:R-:W-:Y:S02]  /*0810*/  IADD3 R217, PT, PT, R217, 0x200, RZ ;  /* 0x00000200d9d97810 */ /* 0x000fe40007ffe0ff */
[----:B------:R-:W-:Y:S01]  /*0820*/  IADD3 R233, PT, PT, R3, 0x200, RZ ;  /* 0x0000020003e97810 */ /* 0x000fe20007ffe0ff */
[----:B------:R0:W3:Y:S02]  /*0830*/  LDG.E.128 R208, desc[UR16][R10.64+0x10] ;  /* 0x000010100ad07981 */ /* 0x0000e4000c1e1d00 */
[----:B------:R-:W-:-:S04]  /*0840*/  IMAD.WIDE.U32 R216, R217, 0x10, R6 ;  /* 0x00000010d9d87825 */ /* 0x000fc800078e0006 */
[----:B------:R-:W-:Y:S02]  /*0850*/  IMAD.WIDE.U32 R8, R233, 0x20, R8 ;  /* 0x00000020e9087825 */ /* 0x000fe400078e0008 */
[----:B------:R-:W3:Y:S04]  /*0860*/  LDG.E.128 R216, desc[UR16][R216.64] ;  /* 0x00000010d8d87981 */ /* 0x000ee8000c1e1d00 */
[----:B------:R-:W3:Y:S04]  /*0870*/  LDG.E.128 R212, desc[UR16][R8.64] ;  /* 0x0000001008d47981 */ /* 0x000ee8000c1e1d00 */
[----:B------:R1:W3:Y:S01]  /*0880*/  LDG.E.128 R220, desc[UR16][R8.64+0x10] ;  /* 0x0000101008dc7981 */ /* 0x0002e2000c1e1d00 */
[----:B------:R-:W-:-:S04]  /*0890*/  UISETP.NE.U32.AND UP0, UPT, UR4, URZ, UPT ;  /* 0x000000ff0400728c */ /* 0x000fc8000bf05070 */
[----:B------:R-:W-:-:S06]  /*08a0*/  UISETP.NE.AND.EX UP0, UPT, UR5, URZ, UPT, UP0 ;  /* 0x000000ff0500728c */ /* 0x000fcc000bf05300 */
[----:B------:R-:W-:-:S13]  /*08b0*/  PLOP3.LUT P0, PT, PT, PT, UP0, 0x80, 0x8 ;  /* 0x000000000008781c */ /* 0x000fda0003f0f008 */
[----:B------:R-:W4:Y:S08]  /*08c0*/  @P0 LDC.64 R6, c[0x0][0x438] ;  /* 0x00010e00ff060b82 */ /* 0x000f300000000a00 */
[----:B0-----:R-:W0:Y:S08]  /*08d0*/  @P0 LDC.64 R10, c[0x0][0x438] ;  /* 0x00010e00ff0a0b82 */ /* 0x001e300000000a00 */
[----:B------:R-:W1:Y:S08]  /*08e0*/  @P0 LDC.64 R224, c[0x0][0x438] ;  /* 0x00010e00ffe00b82 */ /* 0x000e700000000a00 */
[----:B------:R-:W0:Y:S01]  /*08f0*/  @P0 LDC.64 R226, c[0x0][0x438] ;  /* 0x00010e00ffe20b82 */ /* 0x000e220000000a00 */
[----:B------:R-:W-:-:S07]  /*0900*/  ISETP.NE.AND P1, PT, RZ, UR25, PT ;  /* 0x00000019ff007c0c */ /* 0x000fce000bf25270 */
[----:B------:R-:W0:Y:S01]  /*0910*/  @P0 LDC.64 R228, c[0x0][0x438] ;  /* 0x00010e00ffe40b82 */ /* 0x000e220000000a00 */
[----:B-1----:R-:W-:Y:S01]  /*0920*/  @P0 IMAD.WIDE.U32 R8, R5, 0x20, R224 ;  /* 0x0000002005080825 */ /* 0x002fe200078e00e0 */
[----:B------:R-:W-:-:S04]  /*0930*/  PRMT R5, R52, 0x7632, R5 ;  /* 0x0000763234057816 */ /* 0x000fc80000000005 */
[----:B------:R-:W-:Y:S01]  /*0940*/  SHF.L.U32 R5, R5, 0x10, RZ ;  /* 0x0000001005057819 */ /* 0x000fe200000006ff */
[----:B------:R-:W5:Y:S04]  /*0950*/  @P0 LDG.E.128 R32, desc[UR16][R8.64] ;  /* 0x0000001008200981 */ /* 0x000f68000c1e1d00 */
[----:B------:R1:W5:Y:S02]  /*0960*/  @P0 LDG.E.128 R28, desc[UR16][R8.64+0x10] ;  /* 0x00001010081c0981 */ /* 0x000364000c1e1d00 */
[----:B-1----:R-:W-:Y:S01]  /*0970*/  PRMT R9, R54, 0x7632, R9 ;  /* 0x0000763236097816 */ /* 0x002fe20000000009 */
[----:B0-----:R-:W-:-:S05]  /*0980*/  @P0 IMAD.WIDE.U32 R224, R233, 0x20, R228 ;  /* 0x00000020e9e00825 */ /* 0x001fca00078e00e4 */
[----:B------:R-:W5:Y:S04]  /*0990*/  @P0 LDG.E.128 R16, desc[UR16][R224.64] ;  /* 0x00000010e0100981 */ /* 0x000f68000c1e1d00 */
[----:B------:R-:W5:Y:S01]  /*09a0*/  @P0 LDG.E.128 R12, desc[UR16][R224.64+0x10] ;  /* 0x00001010e00c0981 */ /* 0x000f62000c1e1d00 */
[----:B----4-:R-:W-:-:S04]  /*09b0*/  FSEL R2, R2, RZ, !P1 ;  /* 0x000000ff02027208 */ /* 0x010fc80004800000 */
[----:B------:R-:W-:Y:S01]  /*09c0*/  R2UR UR9, R2 ;  /* 0x00000000020972ca */ /* 0x000fe200000e0000 */
[----:B------:R-:W-:-:S04]  /*09d0*/  @P0 IMAD.WIDE.U32 R2, R3, 0x20, R6 ;  /* 0x0000002003020825 */ /* 0x000fc800078e0006 */
[----:B------:R-:W-:Y:S01]  /*09e0*/  @P0 IMAD.WIDE.U32 R6, R4, 0x20, R10 ;  /* 0x0000002004060825 */ /* 0x000fe200078e000a */
[----:B------:R-:W5:Y:S03]  /*09f0*/  @P0 LDG.E.128 R48, desc[UR16][R2.64] ;  /* 0x0000001002300981 */ /* 0x000f66000c1e1d00 */
[----:B------:R-:W-:Y:S01]  /*0a00*/  @P0 IMAD.WIDE.U32 R10, R231, 0x20, R226 ;  /* 0x00000020e70a0825 */ /* 0x000fe200078e00e2 */
[----:B------:R0:W5:Y:S04]  /*0a10*/  @P0 LDG.E.128 R44, desc[UR16][R2.64+0x10] ;  /* 0x00001010022c0981 */ /* 0x000168000c1e1d00 */
[----:B------:R-:W5:Y:S01]  /*0a20*/  @P0 LDG.E.128 R40, desc[UR16][R6.64] ;  /* 0x0000001006280981 */ /* 0x000f62000c1e1d00 */
[----:B--2---:R-:W-:-:S03]  /*0a30*/  PRMT R4, R164, 0x7632, R4 ;  /* 0x00007632a4047816 */ /* 0x004fc60000000004 */
[----:B------:R1:W5:Y:S01]  /*0a40*/  @P0 LDG.E.128 R36, desc[UR16][R6.64+0x10] ;  /* 0x0000101006240981 */ /* 0x000362000c1e1d00 */
[----:B------:R-:W-:-:S03]  /*0a50*/  SHF.L.U32 R226, R4, 0x10, RZ ;  /* 0x0000001004e27819 */ /* 0x000fc600000006ff */
[----:B------:R-:W5:Y:S01]  /*0a60*/  @P0 LDG.E.128 R24, desc[UR16][R10.64] ;  /* 0x000000100a180981 */ /* 0x000f62000c1e1d00 */
[----:B0-----:R-:W-:Y:S01]  /*0a70*/  PRMT R3, R165, 0x7632, R3 ;  /* 0x00007632a5037816 */ /* 0x001fe20000000003 */
[----:B------:R-:W-:Y:S01]  /*0a80*/  FMUL.FTZ R2, R5, R226 ;  /* 0x000000e205027220 */ /* 0x000fe20000410000 */
[----:B------:R-:W-:Y:S01]  /*0a90*/  PRMT R5, R166, 0x7632, R5 ;  /* 0x00007632a6057816 */ /* 0x000fe20000000005 */
[----:B-1----:R-:W-:Y:S01]  /*0aa0*/  FADD.FTZ R6, R171, -UR9 ;  /* 0x80000009ab067e21 */ /* 0x002fe20008010000 */
[----:B------:R-:W-:Y:S01]  /*0ab0*/  PRMT R7, R53, 0x7632, R7 ;  /* 0x0000763235077816 */ /* 0x000fe20000000007 */
[----:B------:R0:W5:Y:S01]  /*0ac0*/  @P0 LDG.E.128 R20, desc[UR16][R10.64+0x10] ;  /* 0x000010100a140981 */ /* 0x000162000c1e1d00 */
[----:B------:R-:W-:Y:S01]  /*0ad0*/  SHF.L.U32 R8, R3, 0x10, RZ ;  /* 0x0000001003087819 */ /* 0x000fe200000006ff */
[----:B------:R-:W-:Y:S01]  /*0ae0*/  FADD.FTZ R169, R169, -UR9 ;  /* 0x80000009a9a97e21 */ /* 0x000fe20008010000 */
[----:B------:R-:W-:Y:S01]  /*0af0*/  SHF.L.U32 R3, R9, 0x10, RZ ;  /* 0x0000001009037819 */ /* 0x000fe200000006ff */
[----:B------:R-:W-:Y:S01]  /*0b00*/  FMUL.FTZ R6, R6, UR29 ;  /* 0x0000001d06067c20 */ /* 0x000fe20008410000 */
[----:B------:R-:W-:Y:S01]  /*0b10*/  SHF.L.U32 R7, R7, 0x10, RZ ;  /* 0x0000001007077819 */ /* 0x000fe200000006ff */
[----:B---3--:R-:W-:Y:S01]  /*0b20*/  FADD.FTZ R173, R173, -UR9 ;  /* 0x80000009adad7e21 */ /* 0x008fe20008010000 */
[----:B0-----:R-:W-:Y:S01]  /*0b30*/  SHF.L.U32 R10, R5, 0x10, RZ ;  /* 0x00000010050a7819 */ /* 0x001fe200000006ff */
[----:B------:R-:W-:-:S02]  /*0b40*/  FMUL.FTZ R4, R169, UR29 ;  /* 0x0000001da9047c20 */ /* 0x000fc40008410000 */
[-C--:B------:R-:W-:Y:S01]  /*0b50*/  FMUL.FTZ R7, R7, R8.reuse ;  /* 0x0000000807077220 */ /* 0x080fe20000410000 */
[----:B------:R-:W-:Y:S01]  /*0b60*/  FFMA.FTZ R75, R6, R8, R75 ;  /* 0x00000008064b7223 */ /* 0x000fe2000001004b */
[----:B------:R-:W-:Y:S01]  /*0b70*/  FADD.FTZ R131, R131, R8 ;  /* 0x0000000883837221 */ /* 0x000fe20000010000 */
[----:B------:R-:W-:Y:S01]  /*0b80*/  FMUL.FTZ R5, R3, R10 ;  /* 0x0000000a03057220 */ /* 0x000fe20000410000 */
[----:B------:R-:W-:Y:S01]  /*0b90*/  PRMT R3, R167, 0x7632, R3 ;  /* 0x00007632a7037816 */ /* 0x000fe20000000003 */
[----:B------:R-:W-:Y:S01]  /*0ba0*/  FMUL.FTZ R8, R173, UR29 ;  /* 0x0000001dad087c20 */ /* 0x000fe20008410000 */
[----:B------:R-:W-:Y:S01]  /*0bb0*/  FFMA.FTZ R73, R4, R226, R73 ;  /* 0x000000e204497223 */ /* 0x000fe20000010049 */
[----:B------:R-:W-:Y:S01]  /*0bc0*/  FADD.FTZ R129, R129, R226 ;  /* 0x000000e281817221 */ /* 0x000fe20000010000 */
[----:B------:R-:W-:Y:S01]  /*0bd0*/  SHF.L.U32 R226, R3, 0x10, RZ ;  /* 0x0000001003e27819 */ /* 0x000fe200000006ff */
[----:B------:R-:W-:Y:S01]  /*0be0*/  FADD.FTZ R125, R125, R10 ;  /* 0x0000000a7d7d7221 */ /* 0x000fe20000010000 */
[----:B------:R-:W-:Y:S01]  /*0bf0*/  FFMA.FTZ R77, R8, R10, R77 ;  /* 0x0000000a084d7223 */ /* 0x000fe2000001004d */
[----:B------:R-:W-:Y:S01]  /*0c00*/  PRMT R9, R56, 0x7632, R9 ;  /* 0x0000763238097816 */ /* 0x000fe20000000009 */
[----:B------:R-:W-:Y:S01]  /*0c10*/  FADD.FTZ R10, R181, -UR9 ;  /* 0x80000009b50a7e21 */ /* 0x000fe20008010000 */
[----:B------:R-:W-:-:S02]  /*0c20*/  PRMT R3, R176, 0x7632, R3 ;  /* 0x00007632b0037816 */ /* 0x000fc40000000003 */
[----:B------:R-:W-:Y:S01]  /*0c30*/  SHF.L.U32 R9, R9, 0x10, RZ ;  /* 0x0000001009097819 */ /* 0x000fe200000006ff */
[----:B------:R-:W-:Y:S01]  /*0c40*/  FMUL.FTZ R10, R10, UR29 ;  /* 0x0000001d0a0a7c20 */ /* 0x000fe20008410000 */
[----:B------:R-:W-:Y:S02]  /*0c50*/  SHF.L.U32 R228, R3, 0x10, RZ ;  /* 0x0000001003e47819 */ /* 0x000fe400000006ff */
[----:B------:R-:W-:Y:S01]  /*0c60*/  PRMT R3, R177, 0x7632, R3 ;  /* 0x00007632b1037816 */ /* 0x000fe20000000003 */
[----:B------:R-:W-:Y:S01]  /*0c70*/  FADD.FTZ R175, R175, -UR9 ;  /* 0x80000009afaf7e21 */ /* 0x000fe20008010000 */
[----:B------:R-:W-:Y:S02]  /*0c80*/  PRMT R11, R55, 0x7632, R11 ;  /* 0x00007632370b7816 */ /* 0x000fe4000000000b */
[----:B------:R-:W-:Y:S02]  /*0c90*/  PRMT R173, R58, 0x7632, R173 ;  /* 0x000076323aad7816 */ /* 0x000fe400000000ad */
[----:B------:R-:W-:Y:S01]  /*0ca0*/  PRMT R169, R178, 0x7632, R169 ;  /* 0x00007632b2a97816 */ /* 0x000fe200000000a9 */
[-C--:B------:R-:W-:Y:S01]  /*0cb0*/  FMUL.FTZ R9, R9, R228.reuse ;  /* 0x000000e409097220 */ /* 0x080fe20000410000 */
[----:B------:R-:W-:Y:S01]  /*0cc0*/  FFMA.FTZ R81, R10, R228, R81 ;  /* 0x000000e40a517223 */ /* 0x000fe20000010051 */
[----:B------:R-:W-:Y:S01]  /*0cd0*/  FADD.FTZ R121, R121, R228 ;  /* 0x000000e479797221 */ /* 0x000fe20000010000 */
[----:B------:R-:W-:Y:S01]  /*0ce0*/  SHF.L.U32 R228, R3, 0x10, RZ ;  /* 0x0000001003e47819 */ /* 0x000fe200000006ff */
[----:B------:R-:W-:Y:S01]  /*0cf0*/  FMUL.FTZ R224, R175, UR29 ;  /* 0x0000001dafe07c20 */ /* 0x000fe20008410000 */
[----:B------:R-:W-:-:S02]  /*0d00*/  SHF.L.U32 R11, R11, 0x10, RZ ;  /* 0x000000100b0b7819 */ /* 0x000fc400000006ff */
[----:B------:R-:W-:Y:S02]  /*0d10*/  SHF.L.U32 R3, R173, 0x10, RZ ;  /* 0x00000010ad037819 */ /* 0x000fe400000006ff */
[----:B------:R-:W-:Y:S01]  /*0d20*/  SHF.L.U32 R230, R169, 0x10, RZ ;  /* 0x00000010a9e67819 */ /* 0x000fe200000006ff */
[----:B------:R-:W-:Y:S01]  /*0d30*/  FADD.FTZ R183, R183, -UR9 ;  /* 0x80000009b7b77e21 */ /* 0x000fe20008010000 */
[----:B------:R-:W-:Y:S01]  /*0d40*/  PRMT R171, R57, 0x7632, R171 ;  /* 0x0000763239ab7816 */ /* 0x000fe200000000ab */
[-C--:B------:R-:W-:Y:S01]  /*0d50*/  FMUL.FTZ R11, R11, R226.reuse ;  /* 0x000000e20b0b7220 */ /* 0x080fe20000410000 */
[----:B------:R-:W-:Y:S01]  /*0d60*/  FADD.FTZ R127, R127, R226 ;  /* 0x000000e27f7f7221 */ /* 0x000fe20000010000 */
[----:B------:R-:W-:Y:S01]  /*0d70*/  FFMA.FTZ R79, R224, R226, R79 ;  /* 0x000000e2e04f7223 */ /* 0x000fe2000001004f */
[----:B------:R-:W-:Y:S01]  /*0d80*/  SHF.L.U32 R171, R171, 0x10, RZ ;  /* 0x00000010abab7819 */ /* 0x000fe200000006ff */
[----:B------:R-:W-:Y:S01]  /*0d90*/  FMUL.FTZ R169, R3, R230 ;  /* 0x000000e603a97220 */ /* 0x000fe20000410000 */
[----:B------:R-:W-:Y:S01]  /*0da0*/  FMUL.FTZ R226, R183, UR29 ;  /* 0x0000001db7e27c20 */ /* 0x000fe20008410000 */
[----:B------:R-:W-:Y:S01]  /*0db0*/  PRMT R3, R179, 0x7632, R3 ;  /* 0x00007632b3037816 */ /* 0x000fe20000000003 */
[----:B------:R-:W-:Y:S01]  /*0dc0*/  FADD.FTZ R185, R185, -UR9 ;  /* 0x80000009b9b97e21 */ /* 0x000fe20008010000 */
[----:B------:R-:W-:-:S02]  /*0dd0*/  PRMT R181, R60, 0x7632, R181 ;  /* 0x000076323cb57816 */ /* 0x000fc400000000b5 */
[----:B------:R-:W-:Y:S01]  /*0de0*/  PRMT R173, R192, 0x7632, R173 ;  /* 0x00007632c0ad7816 */ /* 0x000fe200000000ad */
[-C--:B------:R-:W-:Y:S01]  /*0df0*/  FMUL.FTZ R171, R171, R228.reuse ;  /* 0x000000e4abab7220 */ /* 0x080fe20000410000 */
[----:B------:R-:W-:Y:S01]  /*0e00*/  FFMA.FTZ R83, R226, R228, R83 ;  /* 0x000000e4e2537223 */ /* 0x000fe20000010053 */
[----:B------:R-:W-:Y:S01]  /*0e10*/  FADD.FTZ R123, R123, R228 ;  /* 0x000000e47b7b7221 */ /* 0x000fe20000010000 */
[----:B------:R-:W-:Y:S01]  /*0e20*/  SHF.L.U32 R234, R3, 0x10, RZ ;  /* 0x0000001003ea7819 */ /* 0x000fe200000006ff */
[----:B------:R-:W-:Y:S01]  /*0e30*/  FMUL.FTZ R228, R185, UR29 ;  /* 0x0000001db9e47c20 */ /* 0x000fe20008410000 */
[----:B------:R-:W-:Y:S01]  /*0e40*/  SHF.L.U32 R3, R181, 0x10, RZ ;  /* 0x00000010b5037819 */ /* 0x000fe200000006ff */
[----:B------:R-:W-:Y:S01]  /*0e50*/  FADD.FTZ R189, R189, -UR9 ;  /* 0x80000009bdbd7e21 */ /* 0x000fe20008010000 */
[----:B------:R-:W-:Y:S01]  /*0e60*/  SHF.L.U32 R236, R173, 0x10, RZ ;  /* 0x00000010adec7819 */ /* 0x000fe200000006ff */
[----:B------:R-:W-:Y:S01]  /*0e70*/  FADD.FTZ R117, R117, R230 ;  /* 0x000000e675757221 */ /* 0x000fe20000010000 */
[----:B------:R-:W-:Y:S01]  /*0e80*/  FFMA.FTZ R85, R228, R230, R85 ;  /* 0x000000e6e4557223 */ /* 0x000fe20000010055 */
[----:B------:R-:W-:-:S02]  /*0e90*/  FMUL.FTZ R230, R189, UR29 ;  /* 0x0000001dbde67c20 */ /* 0x000fc40008410000 */
[-C--:B------:R-:W-:Y:S01]  /*0ea0*/  FMUL.FTZ R173, R3, R236.reuse ;  /* 0x000000ec03ad7220 */ /* 0x080fe20000410000 */
[----:B------:R-:W-:Y:S01]  /*0eb0*/  PRMT R3, R193, 0x7632, R3 ;  /* 0x00007632c1037816 */ /* 0x000fe20000000003 */
[----:B------:R-:W-:Y:S01]  /*0ec0*/  FADD.FTZ R187, R187, -UR9 ;  /* 0x80000009bbbb7e21 */ /* 0x000fe20008010000 */
[----:B------:R-:W-:Y:S02]  /*0ed0*/  PRMT R175, R59, 0x7632, R175 ;  /* 0x000076323baf7816 */ /* 0x000fe400000000af */
[----:B------:R-:W-:Y:S02]  /*0ee0*/  PRMT R185, R62, 0x7632, R185 ;  /* 0x000076323eb97816 */ /* 0x000fe400000000b9 */
[----:B------:R-:W-:Y:S01]  /*0ef0*/  PRMT R181, R194, 0x7632, R181 ;  /* 0x00007632c2b57816 */ /* 0x000fe200000000b5 */
        /* <DEDUP_REMOVED lines=63> */
[----:B------:R-:W-:Y:S01]  /*12f0*/  FADD.FTZ R211, R211, -UR9 ;  /* 0x80000009d3d37e21 */ /* 0x000fe20008010000 */
[----:B------:R-:W-:Y:S01]  /*1300*/  PRMT R199, R67, 0x7632, R199 ;  /* 0x0000763243c77816 */ /* 0x000fe200000000c7 */
[----:B------:R-:W-:Y:S01]  /*1310*/  FADD.FTZ R101, R101, R246 ;  /* 0x000000f665657221 */ /* 0x000fe20000010000 */
[----:B------:R-:W-:Y:S01]  /*1320*/  FFMA.FTZ R141, R244, R246, R141 ;  /* 0x000000f6f48d7223 */ /* 0x000fe2000001008d */
[----:B------:R-:W-:Y:S01]  /*1330*/  FMUL.FTZ R246, R213, UR29 ;  /* 0x0000001dd5f67c20 */ /* 0x000fe20008410000 */
[----:B------:R-:W-:Y:S01]  /*1340*/  SHF.L.U32 R199, R199, 0x10, RZ ;  /* 0x00000010c7c77819 */ /* 0x000fe200000006ff */
[-C--:B------:R-:W-:Y:S01]  /*1350*/  FMUL.FTZ R197, R3, R252.reuse ;  /* 0x000000fc03c57220 */ /* 0x080fe20000410000 */
[----:B------:R-:W-:Y:S01]  /*1360*/  FMUL.FTZ R248, R211, UR29 ;  /* 0x0000001dd3f87c20 */ /* 0x000fe20008410000 */
[----:B------:R-:W-:Y:S01]  /*1370*/  PRMT R201, R69, 0x7632, R201 ;  /* 0x0000763245c97816 */ /* 0x000fe200000000c9 */
[----:B------:R-:W-:Y:S01]  /*1380*/  FADD.FTZ R215, R215, -UR9 ;  /* 0x80000009d7d77e21 */ /* 0x000fe20008010000 */
[----:B------:R-:W-:Y:S01]  /*1390*/  PRMT R3, R217, 0x7632, R3 ;  /* 0x00007632d9037816 */ /* 0x000fe20000000003 */
[----:B------:R-:W-:Y:S01]  /*13a0*/  FFMA.FTZ R137, R246, R252, R137 ;  /* 0x000000fcf6897223 */ /* 0x000fe20000010089 */
[----:B------:R-:W-:Y:S01]  /*13b0*/  FADD.FTZ R97, R97, R252 ;  /* 0x000000fc61617221 */ /* 0x000fe20000010000 */
[-C--:B------:R-:W-:Y:S01]  /*13c0*/  FMUL.FTZ R199, R199, R250.reuse ;  /* 0x000000fac7c77220 */ /* 0x080fe20000410000 */
[----:B------:R-:W-:Y:S01]  /*13d0*/  FADD.FTZ R103, R103, R250 ;  /* 0x000000fa67677221 */ /* 0x000fe20000010000 */
[----:B------:R-:W-:Y:S01]  /*13e0*/  FFMA.FTZ R143, R248, R250, R143 ;  /* 0x000000faf88f7223 */ /* 0x000fe2000001008f */
[----:B------:R-:W-:Y:S01]  /*13f0*/  SHF.L.U32 R201, R201, 0x10, RZ ;  /* 0x00000010c9c97819 */ /* 0x000fe200000006ff */
[----:B------:R-:W-:Y:S01]  /*1400*/  FMUL.FTZ R250, R215, UR29 ;  /* 0x0000001dd7fa7c20 */ /* 0x000fe20008410000 */
[----:B------:R-:W-:Y:S01]  /*1410*/  SHF.L.U32 R252, R3, 0x10, RZ ;  /* 0x0000001003fc7819 */ /* 0x000fe200000006ff */
[----:B------:R-:W-:Y:S01]  /*1420*/  FADD.FTZ R221, R221, -UR9 ;  /* 0x80000009dddd7e21 */ /* 0x000fe20008010000 */
[----:B------:R-:W-:-:S02]  /*1430*/  PRMT R203, R70, 0x7632, R203 ;  /* 0x0000763246cb7816 */ /* 0x000fc400000000cb */
[----:B------:R-:W-:Y:S01]  /*1440*/  PRMT R3, R218, 0x7632, R3 ;  /* 0x00007632da037816 */ /* 0x000fe20000000003 */
[-C--:B------:R-:W-:Y:S01]  /*1450*/  FMUL.FTZ R201, R201, R252.reuse ;  /* 0x000000fcc9c97220 */ /* 0x080fe20000410000 */
[----:B------:R-:W-:Y:S01]  /*1460*/  SHF.L.U32 R203, R203, 0x10, RZ ;  /* 0x00000010cbcb7819 */ /* 0x000fe200000006ff */
[----:B------:R-:W-:Y:S01]  /*1470*/  FFMA.FTZ R139, R250, R252, R139 ;  /* 0x000000fcfa8b7223 */ /* 0x000fe2000001008b */
[----:B------:R-:W-:Y:S01]  /*1480*/  SHF.L.U32 R3, R3, 0x10, RZ ;  /* 0x0000001003037819 */ /* 0x000fe200000006ff */
[----:B------:R-:W-:Y:S01]  /*1490*/  FADD.FTZ R99, R99, R252 ;  /* 0x000000fc63637221 */ /* 0x000fe20000010000 */
[----:B------:R-:W-:Y:S01]  /*14a0*/  FMUL.FTZ R252, R221, UR29 ;  /* 0x0000001dddfc7c20 */ /* 0x000fe20008410000 */
[----:B------:R-:W-:Y:S02]  /*14b0*/  PRMT R211, R71, 0x7632, R211 ;  /* 0x0000763247d37816 */ /* 0x000fe400000000d3 */
[-C--:B------:R-:W-:Y:S01]  /*14c0*/  FMUL.FTZ R203, R203, R3.reuse ;  /* 0x00000003cbcb7220 */ /* 0x080fe20000410000 */
[----:B------:R-:W-:Y:S01]  /*14d0*/  FADD.FTZ R93, R93, R3 ;  /* 0x000000035d5d7221 */ /* 0x000fe20000010000 */
[----:B------:R-:W-:Y:S01]  /*14e0*/  FFMA.FTZ R133, R252, R3, R133 ;  /* 0x00000003fc857223 */ /* 0x000fe20000010085 */
[----:B------:R-:W-:Y:S01]  /*14f0*/  PRMT R3, R219, 0x7632, R3 ;  /* 0x00007632db037816 */ /* 0x000fe20000000003 */
[----:B------:R-:W-:Y:S01]  /*1500*/  FADD.FTZ R209, R223, -UR9 ;  /* 0x80000009dfd17e21 */ /* 0x000fe20008010000 */
[----:B------:R-:W-:-:S02]  /*1510*/  SHF.L.U32 R211, R211, 0x10, RZ ;  /* 0x00000010d3d37819 */ /* 0x000fc400000006ff */
[----:B------:R-:W-:Y:S01]  /*1520*/  SHF.L.U32 R213, R3, 0x10, RZ ;  /* 0x0000001003d57819 */ /* 0x000fe200000006ff */
[----:B------:R-:W-:Y:S01]  /*1530*/  FADD.FTZ R3, R168, -UR9 ;  /* 0x80000009a8037e21 */ /* 0x000fe20008010000 */
[----:B------:R-:W-:-:S03]  /*1540*/  FMUL.FTZ R209, R209, UR29 ;  /* 0x0000001dd1d17c20 */ /* 0x000fc60008410000 */
[-C--:B------:R-:W-:Y:S01]  /*1550*/  FMUL.FTZ R168, R211, R213.reuse ;  /* 0x000000d5d3a87220 */ /* 0x080fe20000410000 */
[----:B------:R-:W-:Y:S02]  /*1560*/  SHF.L.U32 R211, R164, 0x10, RZ ;  /* 0x00000010a4d37819 */ /* 0x000fe400000006ff */
        /* <DEDUP_REMOVED lines=8> */
[----:B------:R-:W-:Y:S01]  /*15f0*/  SHF.L.U32 R165, R165, 0x10, RZ ;  /* 0x00000010a5a57819 */ /* 0x000fe200000006ff */
[----:B------:R-:W-:Y:S01]  /*1600*/  FMUL.FTZ R211, R213, UR29 ;  /* 0x0000001dd5d37c20 */ /* 0x000fe20008410000 */
[----:B------:R-:W-:Y:S01]  /*1610*/  SHF.L.U32 R164, R53, 0x10, RZ ;  /* 0x0000001035a47819 */ /* 0x000fe200000006ff */
[----:B------:R-:W-:-:S02]  /*1620*/  FADD.FTZ R213, R172, -UR9 ;  /* 0x80000009acd57e21 */ /* 0x000fc40008010000 */
[----:B------:R-:W-:Y:S01]  /*1630*/  FADD.FTZ R130, R130, R165 ;  /* 0x000000a582827221 */ /* 0x000fe20000010000 */
[-C--:B------:R-:W-:Y:S01]  /*1640*/  FFMA.FTZ R74, R211, R165.reuse, R74 ;  /* 0x000000a5d34a7223 */ /* 0x080fe2000001004a */
[----:B------:R-:W-:Y:S01]  /*1650*/  FMUL.FTZ R172, R164, R165 ;  /* 0x000000a5a4ac7220 */ /* 0x000fe20000410000 */
[----:B------:R-:W-:Y:S02]  /*1660*/  SHF.L.U32 R165, R166, 0x10, RZ ;  /* 0x00000010a6a57819 */ /* 0x000fe400000006ff */
[----:B------:R-:W-:Y:S01]  /*1670*/  SHF.L.U32 R164, R54, 0x10, RZ ;  /* 0x0000001036a47819 */ /* 0x000fe200000006ff */
[----:B------:R-:W-:Y:S01]  /*1680*/  FADD.FTZ R215, R174, -UR9 ;  /* 0x80000009aed77e21 */ /* 0x000fe20008010000 */
[----:B------:R-:W-:Y:S01]  /*1690*/  SHF.L.U32 R167, R167, 0x10, RZ ;  /* 0x00000010a7a77819 */ /* 0x000fe200000006ff */
[----:B------:R-:W-:Y:S02]  /*16a0*/  FMUL.FTZ R213, R213, UR29 ;  /* 0x0000001dd5d57c20 */ /* 0x000fe40008410000 */
[-C--:B------:R-:W-:Y:S01]  /*16b0*/  FMUL.FTZ R174, R164, R165.reuse ;  /* 0x000000a5a4ae7220 */ /* 0x080fe20000410000 */
[----:B------:R-:W-:Y:S01]  /*16c0*/  SHF.L.U32 R164, R55, 0x10, RZ ;  /* 0x0000001037a47819 */ /* 0x000fe200000006ff */
[----:B------:R-:W-:Y:S01]  /*16d0*/  FADD.FTZ R221, R180, -UR9 ;  /* 0x80000009b4dd7e21 */ /* 0x000fe20008010000 */
[----:B------:R-:W-:Y:S01]  /*16e0*/  FADD.FTZ R124, R124, R165 ;  /* 0x000000a57c7c7221 */ /* 0x000fe20000010000 */
[----:B------:R-:W-:Y:S01]  /*16f0*/  FFMA.FTZ R76, R213, R165, R76 ;  /* 0x000000a5d54c7223 */ /* 0x000fe2000001004c */
[----:B------:R-:W-:Y:S01]  /*1700*/  SHF.L.U32 R165, R176, 0x10, RZ ;  /* 0x00000010b0a57819 */ /* 0x000fe200000006ff */
[----:B------:R-:W-:Y:S01]  /*1710*/  FMUL.FTZ R180, R164, R167 ;  /* 0x000000a7a4b47220 */ /* 0x000fe20000410000 */
[----:B------:R-:W-:Y:S01]  /*1720*/  SHF.L.U32 R164, R56, 0x10, RZ ;  /* 0x0000001038a47819 */ /* 0x000fe200000006ff */
[----:B------:R-:W-:Y:S01]  /*1730*/  FADD.FTZ R223, R182, -UR9 ;  /* 0x80000009b6df7e21 */ /* 0x000fe20008010000 */
[----:B------:R-:W-:Y:S01]  /*1740*/  SHF.L.U32 R177, R177, 0x10, RZ ;  /* 0x00000010b1b17819 */ /* 0x000fe200000006ff */
[----:B------:R-:W-:-:S02]  /*1750*/  FMUL.FTZ R221, R221, UR29 ;  /* 0x0000001ddddd7c20 */ /* 0x000fc40008410000 */
        /* <DEDUP_REMOVED lines=19> */
[----:B------:R-:W-:Y:S01]  /*1890*/  FMUL.FTZ R229, R229, UR29 ;  /* 0x0000001de5e57c20 */ /* 0x000fe20008410000 */
[----:B------:R-:W-:Y:S01]  /*18a0*/  FADD.FTZ R166, R190, -UR9 ;  /* 0x80000009bea67e21 */ /* 0x000fe20008010000 */
[----:B------:R-:W-:Y:S01]  /*18b0*/  FADD.FTZ R112, R112, R165 ;  /* 0x000000a570707221 */ /* 0x000fe20000010000 */
[----:B------:R-:W-:Y:S01]  /*18c0*/  SHF.L.U32 R192, R61, 0x10, RZ ;  /* 0x000000103dc07819 */ /* 0x000fe200000006ff */
[-C--:B------:R-:W-:Y:S01]  /*18d0*/  FFMA.FTZ R88, R229, R165.reuse, R88 ;  /* 0x000000a5e5587223 */ /* 0x080fe20000010058 */
[----:B------:R-:W-:Y:S01]  /*18e0*/  FMUL.FTZ R190, R164, R165 ;  /* 0x000000a5a4be7220 */ /* 0x000fe20000410000 */
[----:B------:R-:W-:Y:S01]  /*18f0*/  SHF.L.U32 R165, R193, 0x10, RZ ;  /* 0x00000010c1a57819 */ /* 0x000fe200000006ff */
[----:B------:R-:W-:Y:S01]  /*1900*/  FMUL.FTZ R193, R166, UR29 ;  /* 0x0000001da6c17c20 */ /* 0x000fe20008410000 */
[----:B------:R-:W-:-:S03]  /*1910*/  FADD.FTZ R196, R196, -UR9 ;  /* 0x80000009c4c47e21 */ /* 0x000fc60008010000 */
[----:B------:R-:W-:Y:S01]  /*1920*/  FADD.FTZ R114, R114, R165 ;  /* 0x000000a572727221 */ /* 0x000fe20000010000 */
[-C--:B------:R-:W-:Y:S01]  /*1930*/  FFMA.FTZ R90, R193, R165.reuse, R90 ;  /* 0x000000a5c15a7223 */ /* 0x080fe2000001005a */
[----:B------:R-:W-:Y:S01]  /*1940*/  FMUL.FTZ R192, R192, R165 ;  /* 0x000000a5c0c07220 */ /* 0x000fe20000410000 */
[----:B------:R-:W-:Y:S01]  /*1950*/  SHF.L.U32 R165, R194, 0x10, RZ ;  /* 0x00000010c2a57819 */ /* 0x000fe200000006ff */
[----:B------:R-:W-:Y:S01]  /*1960*/  FMUL.FTZ R231, R196, UR29 ;  /* 0x0000001dc4e77c20 */ /* 0x000fe20008410000 */
[----:B------:R-:W-:Y:S01]  /*1970*/  SHF.L.U32 R194, R62, 0x10, RZ ;  /* 0x000000103ec27819 */ /* 0x000fe200000006ff */
[----:B------:R-:W-:Y:S02]  /*1980*/  FADD.FTZ R198, R198, -UR9 ;  /* 0x80000009c6c67e21 */ /* 0x000fe40008010000 */
[----:B------:R-:W-:Y:S01]  /*1990*/  FADD.FTZ R108, R108, R165 ;  /* 0x000000a56c6c7221 */ /* 0x000fe20000010000 */
[-C--:B------:R-:W-:Y:S01]  /*19a0*/  FFMA.FTZ R148, R231, R165.reuse, R148 ;  /* 0x000000a5e7947223 */ /* 0x080fe20000010094 */
[----:B------:R-:W-:Y:S01]  /*19b0*/  FMUL.FTZ R194, R194, R165 ;  /* 0x000000a5c2c27220 */ /* 0x000fe20000410000 */
[----:B------:R-:W-:Y:S01]  /*19c0*/  SHF.L.U32 R165, R195, 0x10, RZ ;  /* 0x00000010c3a57819 */ /* 0x000fe200000006ff */
[----:B------:R-:W-:Y:S01]  /*19d0*/  FMUL.FTZ R195, R198, UR29 ;  /* 0x0000001dc6c37c20 */ /* 0x000fe20008410000 */
[----:B------:R-:W-:Y:S01]  /*19e0*/  FMUL.FTZ R223, R223, UR29 ;  /* 0x0000001ddfdf7c20 */ /* 0x000fe20008410000 */
[----:B------:R-:W-:Y:S01]  /*19f0*/  SHF.L.U32 R198, R63, 0x10, RZ ;  /* 0x000000103fc67819 */ /* 0x000fe200000006ff */
[----:B------:R-:W-:Y:S01]  /*1a00*/  FADD.FTZ R122, R122, R177 ;  /* 0x000000b17a7a7221 */ /* 0x000fe20000010000 */
[----:B------:R-:W-:Y:S01]  /*1a10*/  FADD.FTZ R110, R110, R165 ;  /* 0x000000a56e6e7221 */ /* 0x000fe20000010000 */
[----:B------:R-:W-:Y:S01]  /*1a20*/  FFMA.FTZ R82, R223, R177, R82 ;  /* 0x000000b1df527223 */ /* 0x000fe20000010052 */
[-C--:B------:R-:W-:Y:S01]  /*1a30*/  FFMA.FTZ R150, R195, R165.reuse, R150 ;  /* 0x000000a5c3967223 */ /* 0x080fe20000010096 */
[----:B------:R-:W-:Y:S01]  /*1a40*/  FMUL.FTZ R198, R198, R165 ;  /* 0x000000a5c6c67220 */ /* 0x000fe20000410000 */
[----:B------:R-:W-:Y:S01]  /*1a50*/  FADD.FTZ R177, RZ, R170 ;  /* 0x000000aaffb17221 */ /* 0x000fe20000010000 */
[----:B------:R-:W-:Y:S01]  /*1a60*/  FMUL.FTZ R215, R215, UR29 ;  /* 0x0000001dd7d77c20 */ /* 0x000fe20008410000 */
[----:B------:R-:W-:Y:S01]  /*1a70*/  FFMA.FTZ R165, R3, R170, RZ ;  /* 0x000000aa03a57223 */ /* 0x000fe200000100ff */
[----:B------:R-:W-:Y:S01]  /*1a80*/  FADD.FTZ R200, R200, -UR9 ;  /* 0x80000009c8c87e21 */ /* 0x000fe20008010000 */
[----:B------:R-:W-:Y:S01]  /*1a90*/  FADD.FTZ R177, R2, R177 ;  /* 0x000000b102b17221 */ /* 0x000fe20000010000 */
[----:B------:R-:W-:Y:S01]  /*1aa0*/  FADD.FTZ R126, R126, R167 ;  /* 0x000000a77e7e7221 */ /* 0x000fe20000010000 */
[----:B------:R-:W-:Y:S01]  /*1ab0*/  FFMA.FTZ R78, R215, R167, R78 ;  /* 0x000000a7d74e7223 */ /* 0x000fe2000001004e */
[----:B------:R-:W-:Y:S01]  /*1ac0*/  FFMA.FTZ R164, R4, R2, R165 ;  /* 0x0000000204a47223 */ /* 0x000fe200000100a5 */
[----:B------:R-:W-:Y:S01]  /*1ad0*/  SHF.L.U32 R167, R204, 0x10, RZ ;  /* 0x00000010cca77819 */ /* 0x000fe200000006ff */
[----:B------:R-:W-:Y:S01]  /*1ae0*/  FMUL.FTZ R233, R200, UR29 ;  /* 0x0000001dc8e97c20 */ /* 0x000fe20008410000 */
[----:B------:R-:W-:Y:S01]  /*1af0*/  SHF.L.U32 R196, R64, 0x10, RZ ;  /* 0x0000001040c47819 */ /* 0x000fe200000006ff */
        /* <DEDUP_REMOVED lines=49> */
[----:B------:R-:W-:Y:S02]  /*1e10*/  SHF.L.U32 R177, R205, 0x10, RZ ;  /* 0x00000010cdb17819 */ /* 0x000fe400000006ff */
        /* <DEDUP_REMOVED lines=19> */
[----:B------:R-:W-:Y:S01]  /*1f50*/  SHF.L.U32 R177, R207, 0x10, RZ ;  /* 0x00000010cfb17819 */ /* 0x000fe200000006ff */
        /* <DEDUP_REMOVED lines=11> */
[----:B------:R-:W-:Y:S01]  /*2010*/  FADD.FTZ R212, R212, -UR9 ;  /* 0x80000009d4d47e21 */ /* 0x000fe20008010000 */
[----:B------:R-:W-:Y:S01]  /*2020*/  SHF.L.U32 R177, R216, 0x10, RZ ;  /* 0x00000010d8b17819 */ /* 0x000fe200000006ff */
[----:B------:R-:W-:Y:S01]  /*2030*/  FADD.FTZ R166, R167, R204 ;  /* 0x000000cca7a67221 */ /* 0x000fe20000010000 */
[----:B------:R-:W-:Y:S01]  /*2040*/  SHF.L.U32 R206, R68, 0x10, RZ ;  /* 0x0000001044ce7819 */ /* 0x000fe200000006ff */
[----:B------:R-:W-:Y:S01]  /*2050*/  FFMA.FTZ R165, R207, R204, R164 ;  /* 0x000000cccfa57223 */ /* 0x000fe200000100a4 */
[----:B------:R-:W-:Y:S01]  /*2060*/  FMUL.FTZ R237, R212, UR29 ;  /* 0x0000001dd4ed7c20 */ /* 0x000fe20008410000 */
[----:B------:R-:W-:-:S02]  /*2070*/  FADD.FTZ R167, R166, R199 ;  /* 0x000000c7a6a77221 */ /* 0x000fc40000010000 */
[----:B------:R-:W-:Y:S01]  /*2080*/  FMUL.FTZ R206, R206, R177 ;  /* 0x000000b1cece7220 */ /* 0x000fe20000410000 */
        /* <DEDUP_REMOVED lines=25> */
[----:B------:R-:W-:Y:S01]  /*2220*/  SHF.L.U32 R177, R219, 0x10, RZ ;  /* 0x00000010dbb17819 */ /* 0x000fe200000006ff */
[----:B------:R-:W-:Y:S01]  /*2230*/  FADD.FTZ R219, R222, -UR9 ;  /* 0x80000009dedb7e21 */ /* 0x000fe20008010000 */
[----:B------:R-:W-:Y:S01]  /*2240*/  SHF.L.U32 R214, R71, 0x10, RZ ;  /* 0x0000001047d67819 */ /* 0x000fe200000006ff */
[----:B------:R-:W-:Y:S01]  /*2250*/  FADD.FTZ R166, R167, R210 ;  /* 0x000000d2a7a67221 */ /* 0x000fe20000010000 */
[----:B------:R-:W-:Y:S01]  /*2260*/  FFMA.FTZ R165, R239, R210, R164 ;  /* 0x000000d2efa57223 */ /* 0x000fe200000100a4 */
[----:B------:R-:W-:Y:S02]  /*2270*/  FMUL.FTZ R219, R219, UR29 ;  /* 0x0000001ddbdb7c20 */ /* 0x000fe40008410000 */
        /* <DEDUP_REMOVED lines=12> */
.L_x_5751:
        /* <DEDUP_REMOVED lines=19> */
[--C-:B------:R-:W-:Y:S01]  /*2470*/  IMAD.WIDE.U32 R166, R167, 0x20, R164.reuse ;  /* 0x00000020a7a67825 */ /* 0x100fe200078e00a4 */
[----:B------:R0:W5:Y:S03]  /*2480*/  LDG.E.128 R36, desc[UR16][R178.64+0x10] ;  /* 0x00001010b2247981 */ /* 0x000166000c1e1d00 */
[----:B------:R-:W-:Y:S01]  /*2490*/  IMAD.WIDE.U32 R164, R13, 0x20, R164 ;  /* 0x000000200da47825 */ /* 0x000fe200078e00a4 */
[----:B------:R0:W5:Y:S04]  /*24a0*/  LDG.E.128 R32, desc[UR16][R176.64] ;  /* 0x00000010b0207981 */ /* 0x000168000c1e1d00 */
[----:B------:R-:W5:Y:S04]  /*24b0*/  LDG.E.128 R44, desc[UR16][R44.64+0x10] ;  /* 0x000010102c2c7981 */ /* 0x000f68000c1e1d00 */
[----:B------:R0:W5:Y:S04]  /*24c0*/  LDG.E.128 R28, desc[UR16][R176.64+0x10] ;  /* 0x00001010b01c7981 */ /* 0x000168000c1e1d00 */
[----:B------:R0:W5:Y:S04]  /*24d0*/  LDG.E.128 R24, desc[UR16][R166.64] ;  /* 0x00000010a6187981 */ /* 0x000168000c1e1d00 */
[----:B------:R0:W5:Y:S04]  /*24e0*/  LDG.E.128 R20, desc[UR16][R166.64+0x10] ;  /* 0x00001010a6147981 */ /* 0x000168000c1e1d00 */
[----:B------:R0:W5:Y:S04]  /*24f0*/  LDG.E.128 R16, desc[UR16][R164.64] ;  /* 0x00000010a4107981 */ /* 0x000168000c1e1d00 */
[----:B------:R0:W5:Y:S02]  /*2500*/  LDG.E.128 R12, desc[UR16][R164.64+0x10] ;  /* 0x00001010a40c7981 */ /* 0x000164000c1e1d00 */
.L_x_5752:
[----:B0-----:R-:W0:Y:S01]  /*2510*/  SHFL.DOWN PT, R165, R212, 0x10, 0x1f ;  /* 0x0a001f00d4a57f89 */ /* 0x001e2200000e0000 */
        /* <DEDUP_REMOVED lines=31> */
.L_x_5754:
[----:B------:R-:W-:Y:S05]  /*2710*/  BSYNC.RECONVERGENT B0 ;  /* 0x0000000000007941 */ /* 0x000fea0003800200 */
.L_x_5753:
[----:B------:R-:W1:Y:S08]  /*2720*/  S2UR UR10, SR_CgaCtaId ;  /* 0x00000000000a79c3 */ /* 0x000e700000008800 */
[----:B------:R-:W-:Y:S01]  /*2730*/  BAR.SYNC.DEFER_BLOCKING 0x0 ;  /* 0x0000000000007b1d */ /* 0x000fe20000010000 */
[----:B-----5:R-:W-:Y:S01]  /*2740*/  ISETP.GE.AND P2, PT, R0, 0x1, PT ;  /* 0x000000010000780c */ /* 0x020fe20003f46270 */
[----:B------:R-:W-:Y:S01]  /*2750*/  UISETP.NE.U32.AND UP0, UPT, UR4, URZ, UPT ;  /* 0x000000ff0400728c */ /* 0x000fe2000bf05070 */
[----:B------:R-:W-:-:S03]  /*2760*/  ISETP.NE.AND P1, PT, RZ, UR25, PT ;  /* 0x00000019ff007c0c */ /* 0x000fc6000bf25270 */
[----:B------:R-:W-:Y:S01]  /*2770*/  UMOV UR9, 0x400 ;  /* 0x0000040000097882 */ /* 0x000fe20000000000 */
[----:B------:R-:W-:-:S07]  /*2780*/  UISETP.NE.AND.EX UP0, UPT, UR5, URZ, UPT, UP0 ;  /* 0x000000ff0500728c */ /* 0x000fce000bf05300 */
[----:B------:R-:W-:Y:S01]  /*2790*/  @P2 IADD3 R0, PT, PT, R0, -0x1, RZ ;  /* 0xffffffff00002810 */ /* 0x000fe20007ffe0ff */
[----:B-1----:R-:W-:-:S04]  /*27a0*/  ULEA UR9, UR10, UR9, 0x18 ;  /* 0x000000090a097291 */ /* 0x002fc8000f8ec0ff */
[----:B------:R-:W-:Y:S02]  /*27b0*/  UIADD3 UR10, UPT, UPT, UR9, 0x5020, URZ ;  /* 0x00005020090a7890 */ /* 0x000fe4000fffe0ff */
[----:B------:R-:W-:Y:S02]  /*27c0*/  @!UP1 UIADD3 UR10, UPT, UPT, UR9, 0x5000, URZ ;  /* 0x00005000090a9890 */ /* 0x000fe4000fffe0ff */
[----:B------:R-:W-:Y:S02]  /*27d0*/  UIADD3 UR11, UPT, UPT, UR9, 0x5030, URZ ;  /* 0x00005030090b7890 */ /* 0x000fe4000fffe0ff */
[----:B------:R-:W-:-:S05]  /*27e0*/  @!UP1 UIADD3 UR11, UPT, UPT, UR9, 0x5010, URZ ;  /* 0x00005010090b9890 */ /* 0x000fca000fffe0ff */
[----:B0-----:R-:W0:Y:S04]  /*27f0*/  LDS.128 R164, [UR10] ;  /* 0x0000000affa47984 */ /* 0x001e280008000c00 */
[----:B------:R-:W1:Y:S01]  /*2800*/  LDS.128 R176, [UR11] ;  /* 0x0000000bffb07984 */ /* 0x000e620008000c00 */
[----:B0-----:R-:W-:Y:S02]  /*2810*/  FADD.FTZ R216, RZ, R165 ;  /* 0x000000a5ffd87221 */ /* 0x001fe40000010000 */
[----:B------:R-:W0:Y:S02]  /*2820*/  LDC R165, c[0x0][0x388] ;  /* 0x0000e200ffa57b82 */ /* 0x000e240000000800 */
[----:B------:R-:W-:Y:S01]  /*2830*/  FADD.FTZ R216, R167, R216 ;  /* 0x000000d8a7d87221 */ /* 0x000fe20000010000 */
[----:B------:R-:W-:-:S03]  /*2840*/  FADD.FTZ R167, RZ, R164 ;  /* 0x000000a4ffa77221 */ /* 0x000fc60000010000 */
[----:B-1----:R-:W-:Y:S01]  /*2850*/  FADD.FTZ R216, R216, R177 ;  /* 0x000000b1d8d87221 */ /* 0x002fe20000010000 */
[----:B------:R-:W-:Y:S01]  /*2860*/  FADD.FTZ R167, R166, R167 ;  /* 0x000000a7a6a77221 */ /* 0x000fe20000010000 */
[----:B------:R-:W-:Y:S02]  /*2870*/  MOV R177, RZ ;  /* 0x000000ff00b17202 */ /* 0x000fe40000000f00 */
[----:B------:R-:W-:Y:S01]  /*2880*/  FADD.FTZ R179, R179, R216 ;  /* 0x000000d8b3b37221 */ /* 0x000fe20000010000 */
[----:B------:R-:W-:-:S03]  /*2890*/  FADD.FTZ R167, R167, R176 ;  /* 0x000000b0a7a77221 */ /* 0x000fc60000010000 */
[----:B------:R-:W-:Y:S01]  /*28a0*/  FMUL.FTZ R179, R179, UR27 ;  /* 0x0000001bb3b37c20 */ /* 0x000fe20008410000 */
[----:B------:R-:W-:-:S04]  /*28b0*/  FADD.FTZ R178, R178, R167 ;  /* 0x000000a7b2b27221 */ /* 0x000fc80000010000 */
[----:B------:R-:W-:Y:S01]  /*28c0*/  R2UR UR9, R179 ;  /* 0x00000000b30972ca */ /* 0x000fe200000e0000 */
[----:B0-----:R-:W-:Y:S02]  /*28d0*/  @P2 IMAD R0, R0, R165, RZ ;  /* 0x000000a500002224 */ /* 0x001fe400078e02ff */
[----:B------:R-:W-:-:S03]  /*28e0*/  IMAD R165, R165, UR8, RZ ;  /* 0x00000008a5a57c24 */ /* 0x000fc6000f8e02ff */
[----:B------:R-:W-:-:S04]  /*28f0*/  @P2 SHF.R.S32.HI R167, RZ, 0x1f, R0 ;  /* 0x0000001fffa72819 */ /* 0x000fc80000011400 */
[----:B------:R-:W-:Y:S02]  /*2900*/  @P2 LEA.HI R167, R167, R0, RZ, 0x3 ;  /* 0x00000000a7a72211 */ /* 0x000fe400078f18ff */
[----:B------:R-:W-:Y:S02]  /*2910*/  SHF.R.S32.HI R0, RZ, 0x1f, R165 ;  /* 0x0000001fff007819 */ /* 0x000fe400000114a5 */
[----:B------:R-:W-:Y:S02]  /*2920*/  @P2 LEA.HI.SX32 R177, R167, R212, 0x1d ;  /* 0x000000d4a7b12211 */ /* 0x000fe400078feaff */
[----:B------:R-:W-:Y:S01]  /*2930*/  LEA.HI R179, R0, R165, RZ, 0x3 ;  /* 0x000000a500b37211 */ /* 0x000fe200078f18ff */
[----:B------:R-:W-:-:S03]  /*2940*/  FMUL.FTZ R0, R178, UR27 ;  /* 0x0000001bb2007c20 */ /* 0x000fc60008410000 */
[----:B------:R-:W-:Y:S02]  /*2950*/  LEA.HI.SX32 R179, R179, R212, 0x1d ;  /* 0x000000d4b3b37211 */ /* 0x000fe400078feaff */
[----:B------:R-:W-:Y:S01]  /*2960*/  FSEL R0, R0, RZ, !P1 ;  /* 0x000000ff00007208 */ /* 0x000fe20004800000 */
[----:B------:R-:W-:Y:S06]  /*2970*/  BRA.U UP0, `(.L_x_5755) ;  /* 0x0000000900c47547 */ /* 0x000fec000b800000 */
        /* <DEDUP_REMOVED lines=8> */
[----:B------:R-:W-:-:S05]  /*2a00*/  FSEL R165, R165, RZ, P1 ;  /* 0x000000ffa5a57208 */ /* 0x000fca0000800000 */
[----:B------:R-:W-:-:S05]  /*2a10*/  FMUL.FTZ R165, R165, UR28 ;  /* 0x0000001ca5a57c20 */ /* 0x000fca0008410000 */
[----:B------:R-:W-:-:S04]  /*2a20*/  F2FP.BF16.F32.PACK_AB R165, RZ, R165 ;  /* 0x000000a5ffa5723e */ /* 0x000fc800000010ff */
[----:B------:R-:W-:-:S07]  /*2a30*/  PRMT R152, R165, 0x7610, R152 ;  /* 0x00007610a5987816 */ /* 0x000fce0000000098 */
.L_x_5757:
        /* <DEDUP_REMOVED lines=9> */
.L_x_5758:
        /* <DEDUP_REMOVED lines=9> */
.L_x_5759:
        /* <DEDUP_REMOVED lines=9> */
.L_x_5760:
        /* <DEDUP_REMOVED lines=9> */
.L_x_5761:
        /* <DEDUP_REMOVED lines=9> */
.L_x_5762:
        /* <DEDUP_REMOVED lines=9> */
.L_x_5763:
        /* <DEDUP_REMOVED lines=8> */
[----:B------:R-:W-:Y:S01]  /*2e20*/  PRMT R155, R155, 0x5410, R164 ;  /* 0x000054109b9b7816 */ /* 0x000fe200000000a4 */
[----:B------:R-:W-:Y:S06]  /*2e30*/  BRA `(.L_x_5764) ;  /* 0x0000000c00ac7947 */ /* 0x000fec0003800000 */
.L_x_5756:
        /* <DEDUP_REMOVED lines=17> */
[----:B------:R-:W-:Y:S01]  /*2f50*/  ISETP.LT.AND P1, PT, RZ, UR30, PT ;  /* 0x0000001eff007c0c */ /* 0x000fe2000bf21270 */
        /* <DEDUP_REMOVED lines=24> */
.L_x_5765:
        /* <DEDUP_REMOVED lines=9> */
.L_x_5766:
        /* <DEDUP_REMOVED lines=9> */
.L_x_5767:
        /* <DEDUP_REMOVED lines=9> */
.L_x_5768:
        /* <DEDUP_REMOVED lines=9> */
.L_x_5769:
        /* <DEDUP_REMOVED lines=9> */
.L_x_5770:
        /* <DEDUP_REMOVED lines=9> */
.L_x_5771:
[----:B------:R-:W-:Y:S05]  /*3440*/  @!P2 BRA `(.L_x_5764) ;  /* 0x000000080028a947 */ /* 0x000fea0003800000 */
[----:B------:R-:W-:-:S05]  /*3450*/  FMUL.FTZ R164, R163, UR28 ;  /* 0x0000001ca3a47c20 */ /* 0x000fca0008410000 */
[----:B------:R-:W-:-:S04]  /*3460*/  F2FP.BF16.F32.PACK_AB R164, RZ, R164 ;  /* 0x000000a4ffa4723e */ /* 0x000fc800000010ff */
[----:B------:R-:W-:Y:S01]  /*3470*/  PRMT R155, R155, 0x5410, R164 ;  /* 0x000054109b9b7816 */ /* 0x000fe200000000a4 */
[----:B------:R-:W-:Y:S06]  /*3480*/  BRA `(.L_x_5764) ;  /* 0x0000000800187947 */ /* 0x000fec0003800000 */
.L_x_5755:
[----:B------:R-:W-:-:S04]  /*3490*/  UISETP.NE.U32.AND UP0, UPT, UR6, URZ, UPT ;  /* 0x000000ff0600728c */ /* 0x000fc8000bf05070 */
[----:B------:R-:W-:-:S09]  /*34a0*/  UISETP.NE.AND.EX UP0, UPT, UR7, URZ, UPT, UP0 ;  /* 0x000000ff0700728c */ /* 0x000fd2000bf05300 */
[----:B------:R-:W-:Y:S05]  /*34b0*/  BRA.U UP0, `(.L_x_5772) ;  /* 0x0000000500087547 */ /* 0x000fea000b800000 */
[----:B------:R-:W-:Y:S01]  /*34c0*/  PLOP3.LUT P1, PT, PT, PT, UP2, 0x80, 0x8 ;  /* 0x000000000008781c */ /* 0x000fe20003f2f028 */
[----:B------:R-:W0:Y:S01]  /*34d0*/  @P2 LDC R243, c[0x0][0x40c] ;  /* 0x00010300fff32b82 */ /* 0x000e220000000800 */
[----:B------:R-:W-:Y:S02]  /*34e0*/  MOV R166, R48 ;  /* 0x0000003000a67202 */ /* 0x000fe40000000f00 */
[----:B------:R-:W-:Y:S02]  /*34f0*/  MOV R178, R49 ;  /* 0x0000003100b27202 */ /* 0x000fe40000000f00 */
[----:B------:R-:W-:Y:S02]  /*3500*/  MOV R176, R50 ;  /* 0x0000003200b07202 */ /* 0x000fe40000000f00 */
[----:B------:R-:W-:Y:S01]  /*3510*/  MOV R167, R51 ;  /* 0x0000003300a77202 */ /* 0x000fe20000000f00 */
[----:B------:R-:W1:Y:S04]  /*3520*/  @P2 LDC R241, c[0x0][0x40c] ;  /* 0x00010300fff12b82 */ /* 0x000e680000000800 */
[----:B------:R-:W-:-:S04]  /*3530*/  @P1 FFMA.FTZ R165, R3, UR9, R0 ;  /* 0x0000000903a51c23 */ /* 0x000fc80008010000 */
[----:B------:R-:W-:-:S04]  /*3540*/  @P1 FADD.FTZ R165, R170, -R165 ;  /* 0x800000a5aaa51221 */ /* 0x000fc80000010000 */
[----:B------:R-:W-:Y:S01]  /*3550*/  @P1 FFMA.FTZ R166, R165, UR29, R48 ;  /* 0x0000001da5a61c23 */ /* 0x000fe20008010030 */
[----:B------:R-:W-:-:S04]  /*3560*/  @P1 FFMA.FTZ R165, R4, UR9, R0 ;  /* 0x0000000904a51c23 */ /* 0x000fc80008010000 */
[----:B------:R-:W-:Y:S01]  /*3570*/  @P1 FADD.FTZ R164, R2, -R165 ;  /* 0x800000a502a41221 */ /* 0x000fe20000010000 */
[----:B------:R-:W-:-:S03]  /*3580*/  @P1 FFMA.FTZ R165, R211, UR9, R0 ;  /* 0x00000009d3a51c23 */ /* 0x000fc60008010000 */
[----:B------:R-:W-:Y:S01]  /*3590*/  @P1 FFMA.FTZ R178, R164, UR29, R49 ;  /* 0x0000001da4b21c23 */ /* 0x000fe20008010031 */
[----:B------:R-:W-:Y:S01]  /*35a0*/  @P1 FADD.FTZ R165, R172, -R165 ;  /* 0x800000a5aca51221 */ /* 0x000fe20000010000 */
[----:B------:R-:W-:Y:S01]  /*35b0*/  @P1 FFMA.FTZ R164, R6, UR9, R0 ;  /* 0x0000000906a41c23 */ /* 0x000fe20008010000 */
[----:B-1----:R-:W-:Y:S01]  /*35c0*/  @P2 FMUL.FTZ R218, R166, R241 ;  /* 0x000000f1a6da2220 */ /* 0x002fe20000410000 */
[----:B0-----:R-:W-:Y:S01]  /*35d0*/  @P2 FMUL.FTZ R220, R178, R243 ;  /* 0x000000f3b2dc2220 */ /* 0x001fe20000410000 */
[----:B------:R-:W-:Y:S01]  /*35e0*/  @P1 FFMA.FTZ R176, R165, UR29, R50 ;  /* 0x0000001da5b01c23 */ /* 0x000fe20008010032 */
[----:B------:R-:W-:Y:S01]  /*35f0*/  @P1 FADD.FTZ R164, R7, -R164 ;  /* 0x800000a407a41221 */ /* 0x000fe20000010000 */
[--C-:B------:R-:W-:Y:S01]  /*3600*/  @P1 FFMA.FTZ R165, R213, UR9, R0.reuse ;  /* 0x00000009d5a51c23 */ /* 0x100fe20008010000 */
[----:B------:R-:W0:Y:S01]  /*3610*/  @P2 LDC R178, c[0x0][0x40c] ;  /* 0x00010300ffb22b82 */ /* 0x000e220000000800 */
[--C-:B------:R-:W-:Y:S01]  /*3620*/  @P1 FFMA.FTZ R243, R215, UR9, R0.reuse ;  /* 0x00000009d7f31c23 */ /* 0x100fe20008010000 */
[----:B------:R-:W-:Y:S01]  /*3630*/  @P1 FFMA.FTZ R167, R164, UR29, R51 ;  /* 0x0000001da4a71c23 */ /* 0x000fe20008010033 */
[----:B------:R-:W-:Y:S01]  /*3640*/  @P1 FADD.FTZ R245, R174, -R165 ;  /* 0x800000a5aef51221 */ /* 0x000fe20000010000 */
[----:B------:R-:W-:Y:S01]  /*3650*/  @P1 FFMA.FTZ R164, R8, UR9, R0 ;  /* 0x0000000908a41c23 */ /* 0x000fe20008010000 */
[----:B------:R-:W-:Y:S01]  /*3660*/  MOV R165, R44 ;  /* 0x0000002c00a57202 */ /* 0x000fe20000000f00 */
[----:B------:R-:W-:Y:S01]  /*3670*/  @P1 FADD.FTZ R247, R180, -R243 ;  /* 0x800000f3b4f71221 */ /* 0x000fe20000010000 */
[----:B------:R-:W-:Y:S01]  /*3680*/  @P1 FFMA.FTZ R165, R245, UR29, R44 ;  /* 0x0000001df5a51c23 */ /* 0x000fe2000801002c */
[----:B------:R-:W-:Y:S01]  /*3690*/  @P1 FADD.FTZ R216, R5, -R164 ;  /* 0x800000a405d81221 */ /* 0x000fe20000010000 */
[----:B------:R-:W1:Y:S01]  /*36a0*/  @P2 LDC R245, c[0x0][0x40c] ;  /* 0x00010300fff52b82 */ /* 0x000e620000000800 */
[----:B------:R-:W-:-:S02]  /*36b0*/  MOV R164, R45 ;  /* 0x0000002d00a47202 */ /* 0x000fc40000000f00 */
[----:B------:R-:W-:Y:S01]  /*36c0*/  @P1 FFMA.FTZ R164, R216, UR29, R45 ;  /* 0x0000001dd8a41c23 */ /* 0x000fe2000801002d */
[----:B------:R-:W-:Y:S01]  /*36d0*/  MOV R243, R46 ;  /* 0x0000002e00f37202 */ /* 0x000fe20000000f00 */
[----:B------:R-:W-:Y:S01]  /*36e0*/  @P1 FFMA.FTZ R243, R247, UR29, R46 ;  /* 0x0000001df7f31c23 */ /* 0x000fe2000801002e */
[----:B------:R-:W-:Y:S02]  /*36f0*/  @P2 F2FP.BF16.F32.PACK_AB R218, RZ, R218 ;  /* 0x000000daffda223e */ /* 0x000fe400000010ff */
[----:B------:R-:W2:Y:S01]  /*3700*/  @P2 LDC R216, c[0x0][0x40c] ;  /* 0x00010300ffd82b82 */ /* 0x000ea20000000800 */
[----:B------:R-:W-:Y:S02]  /*3710*/  @P2 F2FP.BF16.F32.PACK_AB R220, RZ, R220 ;  /* 0x000000dcffdc223e */ /* 0x000fe400000010ff */
[----:B------:R-:W-:Y:S01]  /*3720*/  @P2 PRMT R152, R218, 0x7610, R152 ;  /* 0x00007610da982816 */ /* 0x000fe20000000098 */
[----:B0-----:R-:W-:-:S04]  /*3730*/  @P2 FMUL.FTZ R178, R165, R178 ;  /* 0x000000b2a5b22220 */ /* 0x001fc80000410000 */
[----:B------:R-:W0:Y:S01]  /*3740*/  @P2 LDC R241, c[0x0][0x40c] ;  /* 0x00010300fff12b82 */ /* 0x000e220000000800 */
[----:B------:R-:W-:Y:S02]  /*3750*/  @P2 PRMT R152, R152, 0x5410, R220 ;  /* 0x0000541098982816 */ /* 0x000fe400000000dc */
[----:B------:R-:W-:-:S05]  /*3760*/  @P2 F2FP.BF16.F32.PACK_AB R178, RZ, R178 ;  /* 0x000000b2ffb2223e */ /* 0x000fca00000010ff */
[----:B------:R-:W3:Y:S01]  /*3770*/  @P2 LDC R166, c[0x0][0x40c] ;  /* 0x00010300ffa62b82 */ /* 0x000ee20000000800 */
[----:B-1----:R-:W-:Y:S01]  /*3780*/  @P2 FMUL.FTZ R176, R176, R245 ;  /* 0x000000f5b0b02220 */ /* 0x002fe20000410000 */
[----:B------:R-:W-:-:S04]  /*3790*/  @P2 PRMT R154, R178, 0x7610, R154 ;  /* 0x00007610b29a2816 */ /* 0x000fc8000000009a */
[----:B------:R-:W-:Y:S01]  /*37a0*/  @P2 F2FP.BF16.F32.PACK_AB R176, RZ, R176 ;  /* 0x000000b0ffb0223e */ /* 0x000fe200000010ff */
[----:B--2---:R-:W-:-:S03]  /*37b0*/  @P2 FMUL.FTZ R216, R167, R216 ;  /* 0x000000d8a7d82220 */ /* 0x004fc60000410000 */
[----:B------:R-:W-:Y:S02]  /*37c0*/  @P2 PRMT R153, R176, 0x7610, R153 ;  /* 0x00007610b0992816 */ /* 0x000fe40000000099 */
[----:B------:R-:W-:Y:S01]  /*37d0*/  @P2 F2FP.BF16.F32.PACK_AB R216, RZ, R216 ;  /* 0x000000d8ffd8223e */ /* 0x000fe200000010ff */
[----:B0-----:R-:W-:-:S03]  /*37e0*/  @P2 FMUL.FTZ R241, R164, R241 ;  /* 0x000000f1a4f12220 */ /* 0x001fc60000410000 */
[----:B------:R-:W-:Y:S02]  /*37f0*/  @P2 PRMT R153, R153, 0x5410, R216 ;  /* 0x0000541099992816 */ /* 0x000fe400000000d8 */
[----:B------:R-:W-:Y:S01]  /*3800*/  @P2 F2FP.BF16.F32.PACK_AB R241, RZ, R241 ;  /* 0x000000f1fff1223e */ /* 0x000fe200000010ff */
[----:B---3--:R-:W-:-:S03]  /*3810*/  @P2 FMUL.FTZ R166, R243, R166 ;  /* 0x000000a6f3a62220 */ /* 0x008fc60000410000 */
[----:B------:R-:W-:Y:S02]  /*3820*/  @P2 PRMT R154, R154, 0x5410, R241 ;  /* 0x000054109a9a2816 */ /* 0x000fe400000000f1 */
[----:B------:R-:W-:-:S04]  /*3830*/  @P2 F2FP.BF16.F32.PACK_AB R166, RZ, R166 ;  /* 0x000000a6ffa6223e */ /* 0x000fc800000010ff */
[----:B------:R-:W-:Y:S01]  /*3840*/  @P2 PRMT R155, R166, 0x7610, R155 ;  /* 0x00007610a69b2816 */ /* 0x000fe2000000009b */
[----:B------:R-:W-:Y:S06]  /*3850*/  @!P2 BRA `(.L_x_5764) ;  /* 0x000000040024a947 */ /* 0x000fec0003800000 */
[----:B------:R-:W-:-:S04]  /*3860*/  @P1 FFMA.FTZ R164, R224, UR9, R0 ;  /* 0x00000009e0a41c23 */ /* 0x000fc80008010000 */
[----:B------:R-:W-:Y:S01]  /*3870*/  @P1 FADD.FTZ R166, R11, -R164 ;  /* 0x800000a40ba61221 */ /* 0x000fe20000010000 */
[----:B------:R-:W-:-:S03]  /*3880*/  MOV R164, R47 ;  /* 0x0000002f00a47202 */ /* 0x000fc60000000f00 */
[----:B------:R-:W-:-:S04]  /*3890*/  @P1 FFMA.FTZ R164, R166, UR29, R47 ;  /* 0x0000001da6a41c23 */ /* 0x000fc8000801002f */
[----:B------:R-:W-:-:S05]  /*38a0*/  FMUL.FTZ R164, R164, UR28 ;  /* 0x0000001ca4a47c20 */ /* 0x000fca0008410000 */
[----:B------:R-:W-:-:S04]  /*38b0*/  F2FP.BF16.F32.PACK_AB R164, RZ, R164 ;  /* 0x000000a4ffa4723e */ /* 0x000fc800000010ff */
[----:B------:R-:W-:Y:S01]  /*38c0*/  PRMT R155, R155, 0x5410, R164 ;  /* 0x000054109b9b7816 */ /* 0x000fe200000000a4 */
[----:B------:R-:W-:Y:S06]  /*38d0*/  BRA `(.L_x_5764) ;  /* 0x0000000400047947 */ /* 0x000fec0003800000 */
.L_x_5772:
[----:B------:R-:W-:Y:S01]  /*38e0*/  PLOP3.LUT P1, PT, PT, PT, UP2, 0x80, 0x8 ;  /* 0x000000000008781c */ /* 0x000fe20003f2f028 */
[----:B------:R-:W0:Y:S01]  /*38f0*/  @P2 LDC R159, c[0x0][0x40c] ;  /* 0x00010300ff9f2b82 */ /* 0x000e220000000800 */
[----:B------:R-:W-:Y:S02]  /*3900*/  MOV R156, R48 ;  /* 0x00000030009c7202 */ /* 0x000fe40000000f00 */
[----:B------:R-:W-:Y:S02]  /*3910*/  MOV R162, R46 ;  /* 0x0000002e00a27202 */ /* 0x000fe40000000f00 */
[----:B------:R-:W-:-:S03]  /*3920*/  MOV R163, R47 ;  /* 0x0000002f00a37202 */ /* 0x000fc60000000f00 */
[----:B------:R-:W1:Y:S04]  /*3930*/  @P2 LDC R164, c[0x0][0x40c] ;  /* 0x00010300ffa42b82 */ /* 0x000e680000000800 */
[--C-:B------:R-:W-:Y:S01]  /*3940*/  @P1 FFMA.FTZ R157, R3, UR9, R0.reuse ;  /* 0x00000009039d1c23 */ /* 0x100fe20008010000 */
[----:B------:R-:W-:-:S03]  /*3950*/  @P1 FFMA.FTZ R158, R224, UR9, R0 ;  /* 0x00000009e09e1c23 */ /* 0x000fc60008010000 */
[----:B------:R-:W-:Y:S01]  /*3960*/  @P1 FADD.FTZ R157, R170, -R157 ;  /* 0x8000009daa9d1221 */ /* 0x000fe20000010000 */
[----:B------:R-:W2:Y:S01]  /*3970*/  @P2 LDC R161, c[0x0][0x40c] ;  /* 0x00010300ffa12b82 */ /* 0x000ea20000000800 */
[----:B------:R-:W-:Y:S02]  /*3980*/  @P1 FADD.FTZ R158, R11, -R158 ;  /* 0x8000009e0b9e1221 */ /* 0x000fe40000010000 */
[----:B------:R-:W-:Y:S01]  /*3990*/  @P1 FFMA.FTZ R156, R157, UR29, R48 ;  /* 0x0000001d9d9c1c23 */ /* 0x000fe20008010030 */
[----:B------:R-:W-:Y:S01]  /*39a0*/  @P1 FFMA.FTZ R157, R215, UR9, R0 ;  /* 0x00000009d79d1c23 */ /* 0x000fe20008010000 */
[----:B------:R-:W-:-:S03]  /*39b0*/  @P1 FFMA.FTZ R163, R158, UR29, R47 ;  /* 0x0000001d9ea31c23 */ /* 0x000fc6000801002f */
[----:B------:R-:W-:Y:S01]  /*39c0*/  @P1 FADD.FTZ R157, R180, -R157 ;  /* 0x8000009db49d1221 */ /* 0x000fe20000010000 */
[----:B------:R-:W3:Y:S03]  /*39d0*/  @P2 LDC R166, c[0x0][0x40c] ;  /* 0x00010300ffa62b82 */ /* 0x000ee60000000800 */
[----:B------:R-:W-:Y:S01]  /*39e0*/  @P1 FFMA.FTZ R162, R157, UR29, R46 ;  /* 0x0000001d9da21c23 */ /* 0x000fe2000801002e */
[----:B------:R-:W-:-:S03]  /*39f0*/  @P1 FFMA.FTZ R157, R4, UR9, R0 ;  /* 0x00000009049d1c23 */ /* 0x000fc60008010000 */
[----:B0-----:R-:W-:Y:S01]  /*3a00*/  @P2 FMUL.FTZ R158, R162, R159 ;  /* 0x0000009fa29e2220 */ /* 0x001fe20000410000 */
[----:B-1----:R-:W-:Y:S01]  /*3a10*/  @P2 FMUL.FTZ R159, R163, R164 ;  /* 0x000000a4a39f2220 */ /* 0x002fe20000410000 */
[----:B------:R-:W0:Y:S01]  /*3a20*/  @P2 LDC R167, c[0x0][0x40c] ;  /* 0x00010300ffa72b82 */ /* 0x000e220000000800 */
[----:B------:R-:W-:Y:S01]  /*3a30*/  @P1 FADD.FTZ R160, R2, -R157 ;  /* 0x8000009d02a01221 */ /* 0x000fe20000010000 */
[----:B------:R-:W-:Y:S02]  /*3a40*/  MOV R157, R49 ;  /* 0x00000031009d7202 */ /* 0x000fe40000000f00 */
[----:B------:R-:W-:Y:S01]  /*3a50*/  @P2 F2FP.BF16.F32.PACK_AB R158, RZ, R158 ;  /* 0x0000009eff9e223e */ /* 0x000fe200000010ff */
[----:B------:R-:W-:Y:S01]  /*3a60*/  @P1 FFMA.FTZ R157, R160, UR29, R49 ;  /* 0x0000001da09d1c23 */ /* 0x000fe20008010031 */
[----:B------:R-:W-:Y:S01]  /*3a70*/  @P2 F2FP.BF16.F32.PACK_AB R159, RZ, R159 ;  /* 0x0000009fff9f223e */ /* 0x000fe200000010ff */
[--C-:B------:R-:W-:Y:S01]  /*3a80*/  @P1 FFMA.FTZ R160, R6, UR9, R0.reuse ;  /* 0x0000000906a01c23 */ /* 0x100fe20008010000 */
[----:B------:R-:W1:Y:S01]  /*3a90*/  @P2 LDC R176, c[0x0][0x40c] ;  /* 0x00010300ffb02b82 */ /* 0x000e620000000800 */
[----:B------:R-:W-:Y:S01]  /*3aa0*/  @P2 PRMT R155, R158, 0x7610, R155 ;  /* 0x000076109e9b2816 */ /* 0x000fe2000000009b */
[----:B--2---:R-:W-:Y:S01]  /*3ab0*/  @P2 FMUL.FTZ R164, R156, R161 ;  /* 0x000000a19ca42220 */ /* 0x004fe20000410000 */
[----:B------:R-:W-:Y:S01]  /*3ac0*/  @P1 FFMA.FTZ R161, R213, UR9, R0 ;  /* 0x00000009d5a11c23 */ /* 0x000fe20008010000 */
[----:B------:R-:W-:Y:S01]  /*3ad0*/  @P1 FADD.FTZ R160, R7, -R160 ;  /* 0x800000a007a01221 */ /* 0x000fe20000010000 */
[----:B------:R-:W-:Y:S01]  /*3ae0*/  @P2 PRMT R155, R155, 0x5410, R159 ;  /* 0x000054109b9b2816 */ /* 0x000fe2000000009f */
[--C-:B------:R-:W-:Y:S01]  /*3af0*/  @P1 FFMA.FTZ R159, R211, UR9, R0.reuse ;  /* 0x00000009d39f1c23 */ /* 0x100fe20008010000 */
[----:B---3--:R-:W-:Y:S01]  /*3b00*/  @P2 FMUL.FTZ R165, R157, R166 ;  /* 0x000000a69da52220 */ /* 0x008fe20000410000 */
[----:B------:R-:W2:Y:S01]  /*3b10*/  @P2 LDC R241, c[0x0][0x40c] ;  /* 0x00010300fff12b82 */ /* 0x000ea20000000800 */
[----:B------:R-:W-:Y:S01]  /*3b20*/  @P1 FFMA.FTZ R166, R8, UR9, R0 ;  /* 0x0000000908a61c23 */ /* 0x000fe20008010000 */
[----:B------:R-:W-:Y:S01]  /*3b30*/  @P1 FADD.FTZ R159, R172, -R159 ;  /* 0x8000009fac9f1221 */ /* 0x000fe20000010000 */
[----:B------:R-:W-:Y:S01]  /*3b40*/  MOV R158, R50 ;  /* 0x00000032009e7202 */ /* 0x000fe20000000f00 */
[----:B------:R-:W-:Y:S01]  /*3b50*/  @P1 FADD.FTZ R161, R174, -R161 ;  /* 0x800000a1aea11221 */ /* 0x000fe20000010000 */
[----:B------:R-:W-:Y:S01]  /*3b60*/  @P1 FADD.FTZ R166, R5, -R166 ;  /* 0x800000a605a61221 */ /* 0x000fe20000010000 */
[----:B------:R-:W-:Y:S01]  /*3b70*/  @P1 FFMA.FTZ R158, R159, UR29, R50 ;  /* 0x0000001d9f9e1c23 */ /* 0x000fe20008010032 */
[----:B------:R-:W-:Y:S01]  /*3b80*/  MOV R159, R51 ;  /* 0x00000033009f7202 */ /* 0x000fe20000000f00 */
[----:B------:R-:W3:Y:S01]  /*3b90*/  @P2 LDC R178, c[0x0][0x40c] ;  /* 0x00010300ffb22b82 */ /* 0x000ee20000000800 */
[----:B------:R-:W-:Y:S01]  /*3ba0*/  @P1 FFMA.FTZ R159, R160, UR29, R51 ;  /* 0x0000001da09f1c23 */ /* 0x000fe20008010033 */
[----:B------:R-:W-:Y:S01]  /*3bb0*/  MOV R160, R44 ;  /* 0x0000002c00a07202 */ /* 0x000fe20000000f00 */
[----:B------:R-:W-:Y:S01]  /*3bc0*/  @P1 FFMA.FTZ R160, R161, UR29, R44 ;  /* 0x0000001da1a01c23 */ /* 0x000fe2000801002c */
[----:B------:R-:W-:Y:S01]  /*3bd0*/  MOV R161, R45 ;  /* 0x0000002d00a17202 */ /* 0x000fe20000000f00 */
[----:B------:R-:W-:Y:S01]  /*3be0*/  @P1 FFMA.FTZ R161, R166, UR29, R45 ;  /* 0x0000001da6a11c23 */ /* 0x000fe2000801002d */
[----:B0-----:R-:W-:Y:S01]  /*3bf0*/  @P2 FMUL.FTZ R166, R158, R167 ;  /* 0x000000a79ea62220 */ /* 0x001fe20000410000 */
[----:B------:R-:W-:Y:S01]  /*3c00*/  @P2 F2FP.BF16.F32.PACK_AB R164, RZ, R164 ;  /* 0x000000a4ffa4223e */ /* 0x000fe200000010ff */
[----:B-1----:R-:W-:Y:S01]  /*3c10*/  @P2 FMUL.FTZ R167, R159, R176 ;  /* 0x000000b09fa72220 */ /* 0x002fe20000410000 */
[----:B------:R-:W-:-:S02]  /*3c20*/  @P2 F2FP.BF16.F32.PACK_AB R165, RZ, R165 ;  /* 0x000000a5ffa5223e */ /* 0x000fc400000010ff */
[----:B------:R-:W-:Y:S02]  /*3c30*/  @P2 F2FP.BF16.F32.PACK_AB R166, RZ, R166 ;  /* 0x000000a6ffa6223e */ /* 0x000fe400000010ff */
[----:B------:R-:W-:Y:S02]  /*3c40*/  @P2 F2FP.BF16.F32.PACK_AB R167, RZ, R167 ;  /* 0x000000a7ffa7223e */ /* 0x000fe400000010ff */
[----:B------:R-:W-:Y:S01]  /*3c50*/  @P2 PRMT R152, R164, 0x7610, R152 ;  /* 0x00007610a4982816 */ /* 0x000fe20000000098 */
[----:B--2---:R-:W-:Y:S01]  /*3c60*/  @P2 FMUL.FTZ R176, R160, R241 ;  /* 0x000000f1a0b02220 */ /* 0x004fe20000410000 */
[----:B------:R-:W-:Y:S02]  /*3c70*/  @P2 PRMT R153, R166, 0x7610, R153 ;  /* 0x00007610a6992816 */ /* 0x000fe40000000099 */
[----:B------:R-:W-:Y:S02]  /*3c80*/  @P2 PRMT R152, R152, 0x5410, R165 ;  /* 0x0000541098982816 */ /* 0x000fe400000000a5 */
[----:B------:R-:W-:-:S02]  /*3c90*/  @P2 F2FP.BF16.F32.PACK_AB R176, RZ, R176 ;  /* 0x000000b0ffb0223e */ /* 0x000fc400000010ff */
[----:B------:R-:W-:Y:S01]  /*3ca0*/  @P2 PRMT R153, R153, 0x5410, R167 ;  /* 0x0000541099992816 */ /* 0x000fe200000000a7 */
[----:B---3--:R-:W-:Y:S01]  /*3cb0*/  @P2 FMUL.FTZ R178, R161, R178 ;  /* 0x000000b2a1b22220 */ /* 0x008fe20000410000 */
[----:B------:R-:W-:-:S04]  /*3cc0*/  @P2 PRMT R154, R176, 0x7610, R154 ;  /* 0x00007610b09a2816 */ /* 0x000fc8000000009a */
[----:B------:R-:W-:-:S04]  /*3cd0*/  @P2 F2FP.BF16.F32.PACK_AB R178, RZ, R178 ;  /* 0x000000b2ffb2223e */ /* 0x000fc800000010ff */
[----:B------:R-:W-:-:S07]  /*3ce0*/  @P2 PRMT R154, R154, 0x5410, R178 ;  /* 0x000054109a9a2816 */ /* 0x000fce00000000b2 */
.L_x_5764:
[----:B------:R-:W-:Y:S01]  /*3cf0*/  ISETP.NE.U32.AND P1, PT, RZ, UR6, PT ;  /* 0x00000006ff007c0c */ /* 0x000fe2000bf25070 */
[----:B------:R-:W0:Y:S03]  /*3d00*/  @P2 LDC.64 R164, c[0x0][0x468] ;  /* 0x00011a00ffa42b82 */ /* 0x000e260000000a00 */
[----:B------:R-:W-:-:S13]  /*3d10*/  ISETP.NE.AND.EX P1, PT, RZ, UR7, PT, P1 ;  /* 0x00000007ff007c0c */ /* 0x000fda000bf25310 */
[----:B------:R-:W1:Y:S01]  /*3d20*/  @P1 LDC.64 R166, c[0x0][0x478] ;  /* 0x00011e00ffa61b82 */ /* 0x000e620000000a00 */
[----:B0-----:R-:W-:-:S04]  /*3d30*/  @P2 IMAD.WIDE.U32 R164, R177, 0x10, R164 ;  /* 0x00000010b1a42825 */ /* 0x001fc800078e00a4 */
[----:B-1----:R-:W-:-:S05]  /*3d40*/  @P1 IMAD.WIDE.U32 R166, R179, 0x20, R166 ;  /* 0x00000020b3a61825 */ /* 0x002fca00078e00a6 */
[----:B------:R0:W-:Y:S04]  /*3d50*/  @P1 STG.E.128 desc[UR16][R166.64], R156 ;  /* 0x0000009ca6001986 */ /* 0x0001e8000c101d10 */
[----:B------:R0:W-:Y:S04]  /*3d60*/  @P1 STG.E.128 desc[UR16][R166.64+0x10], R160 ;  /* 0x000010a0a6001986 */ /* 0x0001e8000c101d10 */
[----:B------:R0:W-:Y:S01]  /*3d70*/  @P2 STG.E.128 desc[UR16][R164.64], R152 ;  /* 0x00000098a4002986 */ /* 0x0001e2000c101d10 */
[----:B------:R-:W-:Y:S05]  /*3d80*/  @!P0 BRA `(.L_x_5773) ;  /* 0x0000000800148947 */ /* 0x000fea0003800000 */
[----:B------:R-:W-:Y:S05]  /*3d90*/  @!P1 BRA `(.L_x_5774) ;  /* 0x0000000400089947 */ /* 0x000fea0003800000 */
[----:B------:R-:W-:Y:S01]  /*3da0*/  PLOP3.LUT P3, PT, PT, PT, UP2, 0x80, 0x8 ;  /* 0x000000000008781c */ /* 0x000fe20003f6f028 */
[----:B0-----:R-:W0:Y:S01]  /*3db0*/  @P2 LDC R160, c[0x0][0x40c] ;  /* 0x00010300ffa02b82 */ /* 0x001e220000000800 */
[----:B------:R-:W-:-:S07]  /*3dc0*/  MOV R163, R39 ;  /* 0x0000002700a37202 */ /* 0x000fce0000000f00 */
[----:B------:R-:W1:Y:S04]  /*3dd0*/  @P2 LDC R161, c[0x0][0x40c] ;  /* 0x00010300ffa12b82 */ /* 0x000e680000000800 */
[--C-:B------:R-:W-:Y:S01]  /*3de0*/  @P3 FFMA.FTZ R156, R232, UR9, R0.reuse ;  /* 0x00000009e89c3c23 */ /* 0x100fe20008010000 */
[--C-:B------:R-:W-:Y:S01]  /*3df0*/  @P3 FFMA.FTZ R157, R221, UR9, R0.reuse ;  /* 0x00000009dd9d3c23 */ /* 0x100fe20008010000 */
[--C-:B------:R-:W-:Y:S01]  /*3e00*/  @P3 FFMA.FTZ R162, R228, UR9, R0.reuse ;  /* 0x00000009e4a23c23 */ /* 0x100fe20008010000 */
[----:B------:R-:W-:Y:S01]  /*3e10*/  @P3 FFMA.FTZ R167, R227, UR9, R0 ;  /* 0x00000009e3a73c23 */ /* 0x000fe20008010000 */
[----:B------:R-:W-:Y:S01]  /*3e20*/  @P3 FADD.FTZ R158, R175, -R156 ;  /* 0x8000009caf9e3221 */ /* 0x000fe20000010000 */
[----:B------:R-:W-:Y:S01]  /*3e30*/  @P3 FFMA.FTZ R156, R10, UR9, R0 ;  /* 0x000000090a9c3c23 */ /* 0x000fe20008010000 */
[----:B------:R-:W2:Y:S01]  /*3e40*/  @P2 LDC R241, c[0x0][0x40c] ;  /* 0x00010300fff12b82 */ /* 0x000ea20000000800 */
[----:B------:R-:W-:Y:S01]  /*3e50*/  @P3 FADD.FTZ R159, R182, -R157 ;  /* 0x8000009db69f3221 */ /* 0x000fe20000010000 */
[----:B------:R-:W-:Y:S01]  /*3e60*/  @P3 FFMA.FTZ R163, R158, UR29, R39 ;  /* 0x0000001d9ea33c23 */ /* 0x000fe20008010027 */
[----:B------:R-:W-:Y:S01]  /*3e70*/  @P3 FADD.FTZ R158, R9, -R156 ;  /* 0x8000009c099e3221 */ /* 0x000fe20000010000 */
[----:B------:R-:W-:Y:S01]  /*3e80*/  MOV R157, R41 ;  /* 0x00000029009d7202 */ /* 0x000fe20000000f00 */
[----:B------:R-:W-:Y:S01]  /*3e90*/  @P3 FADD.FTZ R162, R169, -R162 ;  /* 0x800000a2a9a23221 */ /* 0x000fe20000010000 */
[----:B------:R-:W-:Y:S01]  /*3ea0*/  MOV R156, R40 ;  /* 0x00000028009c7202 */ /* 0x000fe20000000f00 */
[----:B------:R-:W-:Y:S01]  /*3eb0*/  @P3 FFMA.FTZ R157, R158, UR29, R41 ;  /* 0x0000001d9e9d3c23 */ /* 0x000fe20008010029 */
[----:B------:R-:W3:Y:S01]  /*3ec0*/  @P2 LDC R243, c[0x0][0x40c] ;  /* 0x00010300fff32b82 */ /* 0x000ee20000000800 */
[----:B------:R-:W-:Y:S01]  /*3ed0*/  @P3 FFMA.FTZ R156, R159, UR29, R40 ;  /* 0x0000001d9f9c3c23 */ /* 0x000fe20008010028 */
[--C-:B------:R-:W-:Y:S01]  /*3ee0*/  @P3 FFMA.FTZ R159, R223, UR9, R0.reuse ;  /* 0x00000009df9f3c23 */ /* 0x100fe20008010000 */
[----:B0-----:R-:W-:Y:S01]  /*3ef0*/  @P2 FMUL.FTZ R165, R157, R160 ;  /* 0x000000a09da52220 */ /* 0x001fe20000410000 */
[--C-:B------:R-:W-:Y:S01]  /*3f00*/  @P3 FFMA.FTZ R160, R226, UR9, R0.reuse ;  /* 0x00000009e2a03c23 */ /* 0x100fe20008010000 */
[----:B------:R-:W-:Y:S01]  /*3f10*/  MOV R158, R42 ;  /* 0x0000002a009e7202 */ /* 0x000fe20000000f00 */
[----:B-1----:R-:W-:Y:S01]  /*3f20*/  @P2 FMUL.FTZ R164, R156, R161 ;  /* 0x000000a19ca42220 */ /* 0x002fe20000410000 */
[----:B------:R-:W-:Y:S01]  /*3f30*/  @P3 FADD.FTZ R159, R184, -R159 ;  /* 0x8000009fb89f3221 */ /* 0x000fe20000010000 */
[----:B------:R-:W0:Y:S01]  /*3f40*/  @P2 LDC R176, c[0x0][0x40c] ;  /* 0x00010300ffb02b82 */ /* 0x000e220000000800 */
[----:B------:R-:W-:Y:S01]  /*3f50*/  @P3 FFMA.FTZ R161, R225, UR9, R0 ;  /* 0x00000009e1a13c23 */ /* 0x000fe20008010000 */
[----:B------:R-:W-:Y:S01]  /*3f60*/  @P3 FADD.FTZ R160, R171, -R160 ;  /* 0x800000a0aba03221 */ /* 0x000fe20000010000 */
[----:B------:R-:W-:Y:S01]  /*3f70*/  @P3 FFMA.FTZ R158, R159, UR29, R42 ;  /* 0x0000001d9f9e3c23 */ /* 0x000fe2000801002a */
[----:B------:R-:W-:Y:S01]  /*3f80*/  MOV R159, R43 ;  /* 0x0000002b009f7202 */ /* 0x000fe20000000f00 */
[----:B------:R-:W-:Y:S01]  /*3f90*/  @P3 FADD.FTZ R161, R186, -R161 ;  /* 0x800000a1baa13221 */ /* 0x000fe20000010000 */
[----:B------:R-:W-:Y:S01]  /*3fa0*/  @P3 FFMA.FTZ R159, R160, UR29, R43 ;  /* 0x0000001da09f3c23 */ /* 0x000fe2000801002b */
[----:B------:R-:W-:Y:S01]  /*3fb0*/  @P2 F2FP.BF16.F32.PACK_AB R164, RZ, R164 ;  /* 0x000000a4ffa4223e */ /* 0x000fe200000010ff */
[----:B------:R-:W1:Y:S01]  /*3fc0*/  @P2 LDC R178, c[0x0][0x40c] ;  /* 0x00010300ffb22b82 */ /* 0x000e620000000800 */
[----:B------:R-:W-:Y:S01]  /*3fd0*/  MOV R160, R36 ;  /* 0x0000002400a07202 */ /* 0x000fe20000000f00 */
[----:B------:R-:W-:Y:S01]  /*3fe0*/  @P3 FFMA.FTZ R160, R161, UR29, R36 ;  /* 0x0000001da1a03c23 */ /* 0x000fe20008010024 */
[----:B------:R-:W-:Y:S01]  /*3ff0*/  @P3 FADD.FTZ R167, R188, -R167 ;  /* 0x800000a7bca73221 */ /* 0x000fe20000010000 */
[----:B------:R-:W-:Y:S01]  /*4000*/  MOV R161, R37 ;  /* 0x0000002500a17202 */ /* 0x000fe20000000f00 */
[----:B------:R-:W-:Y:S01]  /*4010*/  @P3 FFMA.FTZ R161, R162, UR29, R37 ;  /* 0x0000001da2a13c23 */ /* 0x000fe20008010025 */
[----:B------:R-:W-:Y:S01]  /*4020*/  @P2 F2FP.BF16.F32.PACK_AB R165, RZ, R165 ;  /* 0x000000a5ffa5223e */ /* 0x000fe200000010ff */
[----:B--2---:R-:W-:Y:S01]  /*4030*/  @P2 FMUL.FTZ R166, R158, R241 ;  /* 0x000000f19ea62220 */ /* 0x004fe20000410000 */
[----:B------:R-:W2:Y:S01]  /*4040*/  @P2 LDC R245, c[0x0][0x40c] ;  /* 0x00010300fff52b82 */ /* 0x000ea20000000800 */
[----:B------:R-:W-:Y:S01]  /*4050*/  MOV R162, R38 ;  /* 0x0000002600a27202 */ /* 0x000fe20000000f00 */
[----:B------:R-:W-:Y:S01]  /*4060*/  @P3 FFMA.FTZ R162, R167, UR29, R38 ;  /* 0x0000001da7a23c23 */ /* 0x000fe20008010026 */
[----:B------:R-:W-:Y:S01]  /*4070*/  @P2 PRMT R152, R164, 0x7610, R152 ;  /* 0x00007610a4982816 */ /* 0x000fe20000000098 */
[----:B---3--:R-:W-:Y:S01]  /*4080*/  @P2 FMUL.FTZ R164, R160, R243 ;  /* 0x000000f3a0a42220 */ /* 0x008fe20000410000 */
[----:B------:R-:W-:-:S02]  /*4090*/  @P2 F2FP.BF16.F32.PACK_AB R166, RZ, R166 ;  /* 0x000000a6ffa6223e */ /* 0x000fc400000010ff */
[----:B------:R-:W-:Y:S01]  /*40a0*/  @P2 PRMT R152, R152, 0x5410, R165 ;  /* 0x0000541098982816 */ /* 0x000fe200000000a5 */
[----:B0-----:R-:W-:Y:S01]  /*40b0*/  @P2 FMUL.FTZ R167, R159, R176 ;  /* 0x000000b09fa72220 */ /* 0x001fe20000410000 */
[----:B------:R-:W-:Y:S02]  /*40c0*/  @P2 F2FP.BF16.F32.PACK_AB R164, RZ, R164 ;  /* 0x000000a4ffa4223e */ /* 0x000fe400000010ff */
[----:B------:R-:W-:Y:S02]  /*40d0*/  @P2 PRMT R153, R166, 0x7610, R153 ;  /* 0x00007610a6992816 */ /* 0x000fe40000000099 */
[----:B------:R-:W-:Y:S02]  /*40e0*/  @P2 F2FP.BF16.F32.PACK_AB R167, RZ, R167 ;  /* 0x000000a7ffa7223e */ /* 0x000fe400000010ff */
[----:B------:R-:W-:Y:S01]  /*40f0*/  @P2 PRMT R154, R164, 0x7610, R154 ;  /* 0x00007610a49a2816 */ /* 0x000fe2000000009a */
        /* <DEDUP_REMOVED lines=12> */
.L_x_5774:
[----:B------:R-:W-:Y:S01]  /*41c0*/  PLOP3.LUT P3, PT, PT, PT, UP2, 0x80, 0x8 ;  /* 0x000000000008781c */ /* 0x000fe20003f6f028 */
[----:B------:R-:W1:Y:S01]  /*41d0*/  @P2 LDC R243, c[0x0][0x40c] ;  /* 0x00010300fff32b82 */ /* 0x000e620000000800 */
[----:B0-----:R-:W-:Y:S02]  /*41e0*/  MOV R166, R40 ;  /* 0x0000002800a67202 */ /* 0x001fe40000000f00 */
[----:B------:R-:W-:Y:S02]  /*41f0*/  MOV R178, R41 ;  /* 0x0000002900b27202 */ /* 0x000fe40000000f00 */
[----:B------:R-:W-:Y:S02]  /*4200*/  MOV R176, R42 ;  /* 0x0000002a00b07202 */ /* 0x000fe40000000f00 */
[----:B------:R-:W-:Y:S01]  /*4210*/  MOV R167, R43 ;  /* 0x0000002b00a77202 */ /* 0x000fe20000000f00 */
[----:B------:R-:W0:Y:S04]  /*4220*/  @P2 LDC R241, c[0x0][0x40c] ;  /* 0x00010300fff12b82 */ /* 0x000e280000000800 */
[--C-:B------:R-:W-:Y:S01]  /*4230*/  @P3 FFMA.FTZ R165, R221, UR9, R0.reuse ;  /* 0x00000009dda53c23 */ /* 0x100fe20008010000 */
[----:B------:R-:W-:-:S03]  /*4240*/  @P3 FFMA.FTZ R164, R10, UR9, R0 ;  /* 0x000000090aa43c23 */ /* 0x000fc60008010000 */
[----:B------:R-:W-:Y:S01]  /*4250*/  @P3 FADD.FTZ R165, R182, -R165 ;  /* 0x800000a5b6a53221 */ /* 0x000fe20000010000 */
[----:B------:R-:W-:-:S03]  /*4260*/  @P3 FADD.FTZ R164, R9, -R164 ;  /* 0x800000a409a43221 */ /* 0x000fc60000010000 */
[----:B------:R-:W-:Y:S01]  /*4270*/  @P3 FFMA.FTZ R166, R165, UR29, R40 ;  /* 0x0000001da5a63c23 */ /* 0x000fe20008010028 */
[--C-:B------:R-:W-:Y:S01]  /*4280*/  @P3 FFMA.FTZ R165, R223, UR9, R0.reuse ;  /* 0x00000009dfa53c23 */ /* 0x100fe20008010000 */
[----:B------:R-:W-:Y:S01]  /*4290*/  @P3 FFMA.FTZ R178, R164, UR29, R41 ;  /* 0x0000001da4b23c23 */ /* 0x000fe20008010029 */
[----:B------:R-:W-:Y:S02]  /*42a0*/  @P3 FFMA.FTZ R164, R226, UR9, R0 ;  /* 0x00000009e2a43c23 */ /* 0x000fe40008010000 */
[----:B------:R-:W-:Y:S01]  /*42b0*/  @P3 FADD.FTZ R165, R184, -R165 ;  /* 0x800000a5b8a53221 */ /* 0x000fe20000010000 */
[----:B-1----:R-:W-:Y:S01]  /*42c0*/  @P2 FMUL.FTZ R220, R178, R243 ;  /* 0x000000f3b2dc2220 */ /* 0x002fe20000410000 */
[----:B------:R-:W-:Y:S01]  /*42d0*/  @P3 FADD.FTZ R164, R171, -R164 ;  /* 0x800000a4aba43221 */ /* 0x000fe20000010000 */
[----:B------:R-:W1:Y:S01]  /*42e0*/  @P2 LDC R178, c[0x0][0x40c] ;  /* 0x00010300ffb22b82 */ /* 0x000e620000000800 */
[----:B------:R-:W-:Y:S01]  /*42f0*/  @P3 FFMA.FTZ R176, R165, UR29, R42 ;  /* 0x0000001da5b03c23 */ /* 0x000fe2000801002a */
[--C-:B------:R-:W-:Y:S01]  /*4300*/  @P3 FFMA.FTZ R165, R225, UR9, R0.reuse ;  /* 0x00000009e1a53c23 */ /* 0x100fe20008010000 */
[----:B------:R-:W-:Y:S01]  /*4310*/  @P3 FFMA.FTZ R167, R164, UR29, R43 ;  /* 0x0000001da4a73c23 */ /* 0x000fe2000801002b */
[----:B------:R-:W-:Y:S01]  /*4320*/  @P3 FFMA.FTZ R164, R228, UR9, R0 ;  /* 0x00000009e4a43c23 */ /* 0x000fe20008010000 */
[----:B0-----:R-:W-:Y:S01]  /*4330*/  @P2 FMUL.FTZ R218, R166, R241 ;  /* 0x000000f1a6da2220 */ /* 0x001fe20000410000 */
[----:B------:R-:W-:Y:S01]  /*4340*/  @P3 FADD.FTZ R245, R186, -R165 ;  /* 0x800000a5baf53221 */ /* 0x000fe20000010000 */
[----:B------:R-:W-:Y:S01]  /*4350*/  MOV R165, R36 ;  /* 0x0000002400a57202 */ /* 0x000fe20000000f00 */
[----:B------:R-:W-:Y:S01]  /*4360*/  @P3 FADD.FTZ R216, R169, -R164 ;  /* 0x800000a4a9d83221 */ /* 0x000fe20000010000 */
[----:B------:R-:W-:Y:S01]  /*4370*/  MOV R164, R37 ;  /* 0x0000002500a47202 */ /* 0x000fe20000000f00 */
[----:B------:R-:W-:Y:S01]  /*4380*/  @P3 FFMA.FTZ R165, R245, UR29, R36 ;  /* 0x0000001df5a53c23 */ /* 0x000fe20008010024 */
[----:B------:R-:W0:Y:S01]  /*4390*/  @P2 LDC R241, c[0x0][0x40c] ;  /* 0x00010300fff12b82 */ /* 0x000e220000000800 */
[----:B------:R-:W-:Y:S01]  /*43a0*/  @P3 FFMA.FTZ R164, R216, UR29, R37 ;  /* 0x0000001dd8a43c23 */ /* 0x000fe20008010025 */
[----:B------:R-:W-:Y:S01]  /*43b0*/  @P3 FFMA.FTZ R243, R227, UR9, R0 ;  /* 0x00000009e3f33c23 */ /* 0x000fe20008010000 */
[----:B------:R-:W-:-:S02]  /*43c0*/  @P2 F2FP.BF16.F32.PACK_AB R218, RZ, R218 ;  /* 0x000000daffda223e */ /* 0x000fc400000010ff */
[----:B------:R-:W-:Y:S01]  /*43d0*/  @P2 F2FP.BF16.F32.PACK_AB R220, RZ, R220 ;  /* 0x000000dcffdc223e */ /* 0x000fe200000010ff */
[----:B------:R-:W-:Y:S01]  /*43e0*/  @P3 FADD.FTZ R247, R188, -R243 ;  /* 0x800000f3bcf73221 */ /* 0x000fe20000010000 */
[----:B------:R-:W-:Y:S01]  /*43f0*/  MOV R243, R38 ;  /* 0x0000002600f37202 */ /* 0x000fe20000000f00 */
[----:B------:R-:W2:Y:S01]  /*4400*/  @P2 LDC R245, c[0x0][0x40c] ;  /* 0x00010300fff52b82 */ /* 0x000ea20000000800 */
[----:B------:R-:W-:Y:S01]  /*4410*/  @P2 PRMT R152, R218, 0x7610, R152 ;  /* 0x00007610da982816 */ /* 0x000fe20000000098 */
[----:B------:R-:W-:Y:S01]  /*4420*/  @P3 FFMA.FTZ R243, R247, UR29, R38 ;  /* 0x0000001df7f33c23 */ /* 0x000fe20008010026 */
[----:B-1----:R-:W-:Y:S02]  /*4430*/  @P2 FMUL.FTZ R178, R165, R178 ;  /* 0x000000b2a5b22220 */ /* 0x002fe40000410000 */
[----:B------:R-:W-:-:S03]  /*4440*/  @P2 PRMT R152, R152, 0x5410, R220 ;  /* 0x0000541098982816 */ /* 0x000fc600000000dc */
[----:B------:R-:W1:Y:S01]  /*4450*/  @P2 LDC R216, c[0x0][0x40c] ;  /* 0x00010300ffd82b82 */ /* 0x000e620000000800 */
[----:B------:R-:W-:-:S04]  /*4460*/  @P2 F2FP.BF16.F32.PACK_AB R178, RZ, R178 ;  /* 0x000000b2ffb2223e */ /* 0x000fc800000010ff */
[----:B------:R-:W-:-:S03]  /*4470*/  @P2 PRMT R154, R178, 0x7610, R154 ;  /* 0x00007610b29a2816 */ /* 0x000fc6000000009a */
[----:B------:R-:W3:Y:S01]  /*4480*/  @P2 LDC R166, c[0x0][0x40c] ;  /* 0x00010300ffa62b82 */ /* 0x000ee20000000800 */
[----:B0-----:R-:W-:-:S05]  /*4490*/  @P2 FMUL.FTZ R241, R164, R241 ;  /* 0x000000f1a4f12220 */ /* 0x001fca0000410000 */
[----:B------:R-:W-:Y:S01]  /*44a0*/  @P2 F2FP.BF16.F32.PACK_AB R241, RZ, R241 ;  /* 0x000000f1fff1223e */ /* 0x000fe200000010ff */
[----:B--2---:R-:W-:-:S03]  /*44b0*/  @P2 FMUL.FTZ R176, R176, R245 ;  /* 0x000000f5b0b02220 */ /* 0x004fc60000410000 */
[----:B------:R-:W-:Y:S02]  /*44c0*/  @P2 PRMT R154, R154, 0x5410, R241 ;  /* 0x000054109a9a2816 */ /* 0x000fe400000000f1 */
[----:B------:R-:W-:Y:S01]  /*44d0*/  @P2 F2FP.BF16.F32.PACK_AB R176, RZ, R176 ;  /* 0x000000b0ffb0223e */ /* 0x000fe200000010ff */
[----:B-1----:R-:W-:-:S03]  /*44e0*/  @P2 FMUL.FTZ R216, R167, R216 ;  /* 0x000000d8a7d82220 */ /* 0x002fc60000410000 */
        /* <DEDUP_REMOVED lines=15> */
.L_x_5773:
[----:B------:R-:W-:Y:S05]  /*45e0*/  @!P1 BRA `(.L_x_5776) ;  /* 0x0000000400949947 */ /* 0x000fea0003800000 */
[--C-:B0-----:R-:W-:Y:S01]  /*45f0*/  FFMA.FTZ R159, R225, UR9, R0.reuse ;  /* 0x00000009e19f7c23 */ /* 0x101fe20008010000 */
        /* <DEDUP_REMOVED lines=41> */
.L_x_5777:
        /* <DEDUP_REMOVED lines=9> */
.L_x_5778:
        /* <DEDUP_REMOVED lines=9> */
.L_x_5779:
        /* <DEDUP_REMOVED lines=9> */
.L_x_5780:
        /* <DEDUP_REMOVED lines=9> */
.L_x_5781:
        /* <DEDUP_REMOVED lines=9> */
.L_x_5782:
        /* <DEDUP_REMOVED lines=9> */
.L_x_5783:
[----:B------:R-:W-:Y:S05]  /*4bf0*/  @!P2 BRA `(.L_x_5775) ;  /* 0x000000040030a947 */ /* 0x000fea0003800000 */
[----:B------:R-:W-:-:S05]  /*4c00*/  FMUL.FTZ R164, R163, UR28 ;  /* 0x0000001ca3a47c20 */ /* 0x000fca0008410000 */
[----:B------:R-:W-:-:S04]  /*4c10*/  F2FP.BF16.F32.PACK_AB R164, RZ, R164 ;  /* 0x000000a4ffa4723e */ /* 0x000fc800000010ff */
[----:B------:R-:W-:Y:S01]  /*4c20*/  PRMT R155, R155, 0x5410, R164 ;  /* 0x000054109b9b7816 */ /* 0x000fe200000000a4 */
[----:B------:R-:W-:Y:S06]  /*4c30*/  BRA `(.L_x_5775) ;  /* 0x0000000400207947 */ /* 0x000fec0003800000 */
.L_x_5776:
[----:B------:R-:W-:Y:S05]  /*4c40*/  @!P2 BRA `(.L_x_5784) ;  /* 0x000000000020a947 */ /* 0x000fea0003800000 */
[----:B0-----:R-:W-:Y:S01]  /*4c50*/  FFMA.FTZ R165, R221, UR9, R0 ;  /* 0x00000009dda57c23 */ /* 0x001fe20008010000 */
[----:B------:R-:W-:-:S03]  /*4c60*/  ISETP.LT.AND P3, PT, RZ, UR30, PT ;  /* 0x0000001eff007c0c */ /* 0x000fc6000bf61270 */
[----:B------:R-:W-:-:S04]  /*4c70*/  FADD.FTZ R165, R182, -R165 ;  /* 0x800000a5b6a57221 */ /* 0x000fc80000010000 */
[----:B------:R-:W-:-:S05]  /*4c80*/  FMUL.FTZ R165, R165, UR29 ;  /* 0x0000001da5a57c20 */ /* 0x000fca0008410000 */
[----:B------:R-:W-:-:S05]  /*4c90*/  FSEL R165, R165, RZ, P3 ;  /* 0x000000ffa5a57208 */ /* 0x000fca0001800000 */
[----:B------:R-:W-:-:S05]  /*4ca0*/  FMUL.FTZ R165, R165, UR28 ;  /* 0x0000001ca5a57c20 */ /* 0x000fca0008410000 */
[----:B------:R-:W-:-:S04]  /*4cb0*/  F2FP.BF16.F32.PACK_AB R165, RZ, R165 ;  /* 0x000000a5ffa5723e */ /* 0x000fc800000010ff */
[----:B------:R-:W-:-:S07]  /*4cc0*/  PRMT R152, R165, 0x7610, R152 ;  /* 0x00007610a5987816 */ /* 0x000fce0000000098 */
.L_x_5784:
        /* <DEDUP_REMOVED lines=9> */
.L_x_5785:
        /* <DEDUP_REMOVED lines=9> */
.L_x_5786:
        /* <DEDUP_REMOVED lines=9> */
.L_x_5787:
        /* <DEDUP_REMOVED lines=9> */
.L_x_5788:
        /* <DEDUP_REMOVED lines=9> */
.L_x_5789:
        /* <DEDUP_REMOVED lines=9> */
.L_x_5790:
        /* <DEDUP_REMOVED lines=9> */
.L_x_5775:
[----:B0-----:R-:W0:Y:S01]  /*50c0*/  @P1 LDC.64 R166, c[0x0][0x478] ;  /* 0x00011e00ffa61b82 */ /* 0x001e220000000a00 */
[----:B------:R-:W-:-:S07]  /*50d0*/  @P1 IADD3 R241, PT, PT, R179, 0x80, RZ ;  /* 0x00000080b3f11810 */ /* 0x000fce0007ffe0ff */
[----:B------:R-:W1:Y:S01]  /*50e0*/  @P2 LDC.64 R164, c[0x0][0x468] ;  /* 0x00011a00ffa42b82 */ /* 0x000e620000000a00 */
[----:B0-----:R-:W-:Y:S01]  /*50f0*/  @P1 IMAD.WIDE.U32 R166, R241, 0x20, R166 ;  /* 0x00000020f1a61825 */ /* 0x001fe200078e00a6 */
[----:B------:R-:W-:-:S04]  /*5100*/  @P2 IADD3 R241, PT, PT, R177, 0x80, RZ ;  /* 0x00000080b1f12810 */ /* 0x000fc80007ffe0ff */
[----:B------:R0:W-:Y:S01]  /*5110*/  @P1 STG.E.128 desc[UR16][R166.64], R156 ;  /* 0x0000009ca6001986 */ /* 0x0001e2000c101d10 */
[----:B-1----:R-:W-:-:S03]  /*5120*/  @P2 IMAD.WIDE.U32 R164, R241, 0x10, R164 ;  /* 0x00000010f1a42825 */ /* 0x002fc600078e00a4 */
        /* <DEDUP_REMOVED lines=70> */
.L_x_5792:
        /* <DEDUP_REMOVED lines=66> */
.L_x_5791:
        /* <DEDUP_REMOVED lines=43> */
.L_x_5795:
        /* <DEDUP_REMOVED lines=9> */
.L_x_5796:
        /* <DEDUP_REMOVED lines=9> */
.L_x_5797:
        /* <DEDUP_REMOVED lines=9> */
.L_x_5798:
        /* <DEDUP_REMOVED lines=9> */
.L_x_5799:
        /* <DEDUP_REMOVED lines=9> */
.L_x_5800:
        /* <DEDUP_REMOVED lines=9> */
.L_x_5801:
[----:B------:R-:W-:Y:S05]  /*5fc0*/  @!P2 BRA `(.L_x_5793) ;  /* 0x000000040030a947 */ /* 0x000fea0003800000 */
[----:B------:R-:W-:-:S05]  /*5fd0*/  FMUL.FTZ R164, R163, UR28 ;  /* 0x0000001ca3a47c20 */ /* 0x000fca0008410000 */
[----:B------:R-:W-:-:S04]  /*5fe0*/  F2FP.BF16.F32.PACK_AB R164, RZ, R164 ;  /* 0x000000a4ffa4723e */ /* 0x000fc800000010ff */
[----:B------:R-:W-:Y:S01]  /*5ff0*/  PRMT R155, R155, 0x5410, R164 ;  /* 0x000054109b9b7816 */ /* 0x000fe200000000a4 */
[----:B------:R-:W-:Y:S06]  /*6000*/  BRA `(.L_x_5793) ;  /* 0x0000000400207947 */ /* 0x000fec0003800000 */
.L_x_5794:
        /* <DEDUP_REMOVED lines=9> */
.L_x_5802:
        /* <DEDUP_REMOVED lines=9> */
.L_x_5803:
        /* <DEDUP_REMOVED lines=9> */
.L_x_5804:
        /* <DEDUP_REMOVED lines=9> */
.L_x_5805:
        /* <DEDUP_REMOVED lines=9> */
.L_x_5806:
        /* <DEDUP_REMOVED lines=9> */
.L_x_5807:
        /* <DEDUP_REMOVED lines=9> */
.L_x_5808:
        /* <DEDUP_REMOVED lines=9> */
.L_x_5793:
        /* <DEDUP_REMOVED lines=77> */
.L_x_5810:
        /* <DEDUP_REMOVED lines=66> */
.L_x_5809:
        /* <DEDUP_REMOVED lines=43> */
.L_x_5813:
        /* <DEDUP_REMOVED lines=9> */
.L_x_5814:
        /* <DEDUP_REMOVED lines=9> */
.L_x_5815:
        /* <DEDUP_REMOVED lines=9> */
.L_x_5816:
        /* <DEDUP_REMOVED lines=9> */
.L_x_5817:
        /* <DEDUP_REMOVED lines=9> */
.L_x_5818:
        /* <DEDUP_REMOVED lines=9> */
.L_x_5819:
[----:B------:R-:W-:Y:S05]  /*7390*/  @!P2 BRA `(.L_x_5811) ;  /* 0x000000040030a947 */ /* 0x000fea0003800000 */
[----:B------:R-:W-:-:S05]  /*73a0*/  FMUL.FTZ R164, R163, UR28 ;  /* 0x0000001ca3a47c20 */ /* 0x000fca0008410000 */
[----:B------:R-:W-:-:S04]  /*73b0*/  F2FP.BF16.F32.PACK_AB R164, RZ, R164 ;  /* 0x000000a4ffa4723e */ /* 0x000fc800000010ff */
[----:B------:R-:W-:Y:S01]  /*73c0*/  PRMT R155, R155, 0x5410, R164 ;  /* 0x000054109b9b7816 */ /* 0x000fe200000000a4 */
[----:B------:R-:W-:Y:S06]  /*73d0*/  BRA `(.L_x_5811) ;  /* 0x0000000400207947 */ /* 0x000fec0003800000 */
.L_x_5812:
        /* <DEDUP_REMOVED lines=9> */
.L_x_5820:
        /* <DEDUP_REMOVED lines=9> */
.L_x_5821:
        /* <DEDUP_REMOVED lines=9> */
.L_x_5822:
        /* <DEDUP_REMOVED lines=9> */
.L_x_5823:
        /* <DEDUP_REMOVED lines=9> */
.L_x_5824:
        /* <DEDUP_REMOVED lines=9> */
.L_x_5825:
        /* <DEDUP_REMOVED lines=9> */
.L_x_5826:
        /* <DEDUP_REMOVED lines=9> */
.L_x_5811:
        /* <DEDUP_REMOVED lines=18> */
[--C-:B------:R-:W-:Y:S01]  /*7980*/  @P0 FFMA.FTZ R167, R219, UR9, R0.reuse ;  /* 0x00000009dba70c23 */ /* 0x100fe20008010000 */
[----:B------:R-:W-:Y:S01]  /*7990*/  @P0 FADD.FTZ R158, R168, -R157 ;  /* 0x8000009da89e0221 */ /* 0x000fe20000010000 */
[----:B------:R-:W-:Y:S01]  /*79a0*/  @P0 FFMA.FTZ R157, R237, UR9, R0 ;  /* 0x00000009ed9d0c23 */ /* 0x000fe20008010000 */
[----:B------:R-:W2:Y:S01]  /*79b0*/  @P2 LDC R241, c[0x0][0x40c] ;  /* 0x00010300fff12b82 */ /* 0x000ea20000000800 */
[----:B------:R-:W-:Y:S01]  /*79c0*/  @P0 FADD.FTZ R162, R203, -R162 ;  /* 0x800000a2cba20221 */ /* 0x000fe20000010000 */
[----:B------:R-:W-:Y:S01]  /*79d0*/  @P0 FFMA.FTZ R163, R158, UR29, R15 ;  /* 0x0000001d9ea30c23 */ /* 0x000fe2000801000f */
[----:B------:R-:W-:Y:S01]  /*79e0*/  @P0 FADD.FTZ R158, R197, -R156 ;  /* 0x8000009cc59e0221 */ /* 0x000fe20000010000 */
[----:B------:R-:W-:Y:S01]  /*79f0*/  @P0 FADD.FTZ R159, R206, -R157 ;  /* 0x8000009dce9f0221 */ /* 0x000fe20000010000 */
[----:B------:R-:W-:Y:S01]  /*7a00*/  MOV R157, R17 ;  /* 0x00000011009d7202 */ /* 0x000fe20000000f00 */
[----:B------:R-:W-:Y:S01]  /*7a10*/  @P0 FADD.FTZ R167, R214, -R167 ;  /* 0x800000a7d6a70221 */ /* 0x000fe20000010000 */
[----:B------:R-:W-:Y:S01]  /*7a20*/  @P0 FFMA.FTZ R157, R158, UR29, R17 ;  /* 0x0000001d9e9d0c23 */ /* 0x000fe20008010011 */
[----:B------:R-:W3:Y:S01]  /*7a30*/  @P2 LDC R243, c[0x0][0x40c] ;  /* 0x00010300fff32b82 */ /* 0x000ee20000000800 */
[----:B------:R-:W-:Y:S01]  /*7a40*/  MOV R156, R16 ;  /* 0x00000010009c7202 */ /* 0x000fe20000000f00 */
[----:B------:R-:W-:Y:S01]  /*7a50*/  @P0 FFMA.FTZ R156, R159, UR29, R16 ;  /* 0x0000001d9f9c0c23 */ /* 0x000fe20008010010 */
[--C-:B------:R-:W-:Y:S01]  /*7a60*/  @P0 FFMA.FTZ R159, R217, UR9, R0.reuse ;  /* 0x00000009d99f0c23 */ /* 0x100fe20008010000 */
[----:B0-----:R-:W-:Y:S01]  /*7a70*/  @P2 FMUL.FTZ R165, R157, R160 ;  /* 0x000000a09da52220 */ /* 0x001fe20000410000 */
[--C-:B------:R-:W-:Y:S01]  /*7a80*/  @P0 FFMA.FTZ R160, R250, UR9, R0.reuse ;  /* 0x00000009faa00c23 */ /* 0x100fe20008010000 */
[----:B-1----:R-:W-:Y:S01]  /*7a90*/  @P2 FMUL.FTZ R164, R156, R161 ;  /* 0x000000a19ca42220 */ /* 0x002fe20000410000 */
[----:B------:R-:W-:Y:S01]  /*7aa0*/  @P0 FADD.FTZ R159, R208, -R159 ;  /* 0x8000009fd09f0221 */ /* 0x000fe20000010000 */
[----:B------:R-:W0:Y:S01]  /*7ab0*/  @P2 LDC R166, c[0x0][0x40c] ;  /* 0x00010300ffa62b82 */ /* 0x000e220000000800 */
[----:B------:R-:W-:Y:S01]  /*7ac0*/  @P0 FFMA.FTZ R161, R239, UR9, R0 ;  /* 0x00000009efa10c23 */ /* 0x000fe20008010000 */
[----:B------:R-:W-:Y:S01]  /*7ad0*/  @P0 FADD.FTZ R160, R201, -R160 ;  /* 0x800000a0c9a00221 */ /* 0x000fe20000010000 */
[----:B------:R-:W-:Y:S01]  /*7ae0*/  MOV R158, R18 ;  /* 0x00000012009e7202 */ /* 0x000fe20000000f00 */
[----:B------:R-:W-:Y:S01]  /*7af0*/  @P0 FFMA.FTZ R158, R159, UR29, R18 ;  /* 0x0000001d9f9e0c23 */ /* 0x000fe20008010012 */
[----:B------:R-:W-:Y:S01]  /*7b00*/  @P0 FADD.FTZ R161, R210, -R161 ;  /* 0x800000a1d2a10221 */ /* 0x000fe20000010000 */
[----:B------:R-:W-:Y:S01]  /*7b10*/  MOV R159, R19 ;  /* 0x00000013009f7202 */ /* 0x000fe20000000f00 */
[----:B------:R-:W-:Y:S01]  /*7b20*/  @P0 FFMA.FTZ R159, R160, UR29, R19 ;  /* 0x0000001da09f0c23 */ /* 0x000fe20008010013 */
[----:B------:R-:W1:Y:S01]  /*7b30*/  @P2 LDC R176, c[0x0][0x40c] ;  /* 0x00010300ffb02b82 */ /* 0x000e620000000800 */
[----:B------:R-:W-:Y:S01]  /*7b40*/  @P2 F2FP.BF16.F32.PACK_AB R164, RZ, R164 ;  /* 0x000000a4ffa4223e */ /* 0x000fe200000010ff */
[----:B--2---:R-:W-:Y:S01]  /*7b50*/  @P2 FMUL.FTZ R0, R158, R241 ;  /* 0x000000f19e002220 */ /* 0x004fe20000410000 */
[----:B------:R-:W-:Y:S01]  /*7b60*/  MOV R160, R12 ;  /* 0x0000000c00a07202 */ /* 0x000fe20000000f00 */
[----:B------:R-:W-:Y:S01]  /*7b70*/  @P0 FFMA.FTZ R160, R161, UR29, R12 ;  /* 0x0000001da1a00c23 */ /* 0x000fe2000801000c */
[----:B------:R-:W-:Y:S01]  /*7b80*/  MOV R161, R13 ;  /* 0x0000000d00a17202 */ /* 0x000fe20000000f00 */
[----:B------:R-:W-:Y:S01]  /*7b90*/  @P0 FFMA.FTZ R161, R162, UR29, R13 ;  /* 0x0000001da2a10c23 */ /* 0x000fe2000801000d */
[----:B------:R-:W-:Y:S01]  /*7ba0*/  @P2 F2FP.BF16.F32.PACK_AB R165, RZ, R165 ;  /* 0x000000a5ffa5223e */ /* 0x000fe200000010ff */
        /* <DEDUP_REMOVED lines=24> */
.L_x_5828:
        /* <DEDUP_REMOVED lines=58> */
[----:B------:R-:W-:Y:S01]  /*80d0*/  @P0 FFMA.FTZ R165, R209, UR9, R0 ;  /* 0x00000009d1a50c23 */ /* 0x000fe20008010000 */
[----:B------:R-:W-:-:S03]  /*80e0*/  MOV R0, R15 ;  /* 0x0000000f00007202 */ /* 0x000fc60000000f00 */
[----:B------:R-:W-:-:S04]  /*80f0*/  @P0 FADD.FTZ R164, R168, -R165 ;  /* 0x800000a5a8a40221 */ /* 0x000fc80000010000 */
[----:B------:R-:W-:-:S04]  /*8100*/  @P0 FFMA.FTZ R0, R164, UR29, R15 ;  /* 0x0000001da4000c23 */ /* 0x000fc8000801000f */
[----:B------:R-:W-:-:S05]  /*8110*/  FMUL.FTZ R0, R0, UR28 ;  /* 0x0000001c00007c20 */ /* 0x000fca0008410000 */
[----:B------:R-:W-:-:S04]  /*8120*/  F2FP.BF16.F32.PACK_AB R0, RZ, R0 ;  /* 0x00000000ff00723e */ /* 0x000fc800000010ff */
[----:B------:R-:W-:Y:S01]  /*8130*/  PRMT R155, R155, 0x5410, R0 ;  /* 0x000054109b9b7816 */ /* 0x000fe20000000000 */
[----:B------:R-:W-:Y:S06]  /*8140*/  BRA `(.L_x_5829) ;  /* 0x0000000800b87947 */ /* 0x000fec0003800000 */
.L_x_5827:
[----:B------:R-:W-:Y:S05]  /*8150*/  @!P1 BRA `(.L_x_5830) ;  /* 0x0000000400949947 */ /* 0x000fea0003800000 */
[--C-:B0-----:R-:W-:Y:S01]  /*8160*/  FFMA.FTZ R157, R209, UR9, R0.reuse ;  /* 0x00000009d19d7c23 */ /* 0x101fe20008010000 */
[--C-:B------:R-:W-:Y:S01]  /*8170*/  FFMA.FTZ R159, R219, UR9, R0.reuse ;  /* 0x00000009db9f7c23 */ /* 0x100fe20008010000 */
[--C-:B------:R-:W-:Y:S01]  /*8180*/  FFMA.FTZ R158, R252, UR9, R0.reuse ;  /* 0x00000009fc9e7c23 */ /* 0x100fe20008010000 */
[--C-:B------:R-:W-:Y:S01]  /*8190*/  FFMA.FTZ R161, R239, UR9, R0.reuse ;  /* 0x00000009efa17c23 */ /* 0x100fe20008010000 */
[----:B------:R-:W-:Y:S01]  /*81a0*/  FFMA.FTZ R156, R250, UR9, R0 ;  /* 0x00000009fa9c7c23 */ /* 0x000fe20008010000 */
[----:B------:R-:W-:Y:S01]  /*81b0*/  ISETP.LT.AND P0, PT, RZ, UR30, PT ;  /* 0x0000001eff007c0c */ /* 0x000fe2000bf01270 */
[----:B------:R-:W-:-:S12]  /*81c0*/  @!P2 BRA `(.L_x_5831) ;  /* 0x000000000020a947 */ /* 0x000fd80003800000 */
        /* <DEDUP_REMOVED lines=8> */
.L_x_5831:
        /* <DEDUP_REMOVED lines=9> */
.L_x_5832:
        /* <DEDUP_REMOVED lines=9> */
.L_x_5833:
        /* <DEDUP_REMOVED lines=9> */
.L_x_5834:
        /* <DEDUP_REMOVED lines=9> */
.L_x_5835:
        /* <DEDUP_REMOVED lines=9> */
.L_x_5836:
        /* <DEDUP_REMOVED lines=9> */
.L_x_5837:
        /* <DEDUP_REMOVED lines=28> */
[----:B------:R-:W-:-:S05]  /*8770*/  FMUL.FTZ R0, R163, UR28 ;  /* 0x0000001ca3007c20 */ /* 0x000fca0008410000 */
[----:B------:R-:W-:-:S04]  /*8780*/  F2FP.BF16.F32.PACK_AB R0, RZ, R0 ;  /* 0x00000000ff00723e */ /* 0x000fc800000010ff */
[----:B------:R-:W-:Y:S01]  /*8790*/  PRMT R155, R155, 0x5410, R0 ;  /* 0x000054109b9b7816 */ /* 0x000fe20000000000 */
[----:B------:R-:W-:Y:S06]  /*87a0*/  BRA `(.L_x_5829) ;  /* 0x0000000400207947 */ /* 0x000fec0003800000 */
.L_x_5830:
[----:B0-----:R-:W0:Y:S01]  /*87b0*/  @P2 LDC R167, c[0x0][0x40c] ;  /* 0x00010300ffa72b82 */ /* 0x001e220000000800 */
[----:B------:R-:W-:Y:S01]  /*87c0*/  FFMA.FTZ R165, R209, UR9, R0 ;  /* 0x00000009d1a57c23 */ /* 0x000fe20008010000 */
[----:B------:R-:W-:-:S03]  /*87d0*/  ISETP.LT.AND P0, PT, RZ, UR30, PT ;  /* 0x0000001eff007c0c */ /* 0x000fc6000bf01270 */
[----:B------:R-:W-:-:S04]  /*87e0*/  FADD.FTZ R165, R168, -R165 ;  /* 0x800000a5a8a57221 */ /* 0x000fc80000010000 */
[----:B------:R-:W-:-:S05]  /*87f0*/  FMUL.FTZ R165, R165, UR29 ;  /* 0x0000001da5a57c20 */ /* 0x000fca0008410000 */
[----:B------:R-:W-:-:S05]  /*8800*/  FSEL R164, R165, RZ, P0 ;  /* 0x000000ffa5a47208 */ /* 0x000fca0000000000 */
[----:B0-----:R-:W-:Y:S01]  /*8810*/  @P2 FMUL.FTZ R164, R164, R167 ;  /* 0x000000a7a4a42220 */ /* 0x001fe20000410000 */
        /* <DEDUP_REMOVED lines=9> */
.L_x_5838:
        /* <DEDUP_REMOVED lines=9> */
.L_x_5839:
        /* <DEDUP_REMOVED lines=9> */
.L_x_5840:
        /* <DEDUP_REMOVED lines=9> */
.L_x_5841:
        /* <DEDUP_REMOVED lines=9> */
.L_x_5842:
        /* <DEDUP_REMOVED lines=9> */
.L_x_5843:
        /* <DEDUP_REMOVED lines=9> */
.L_x_5844:
[----:B------:R-:W-:-:S04]  /*8c10*/  @P2 F2FP.BF16.F32.PACK_AB R164, RZ, R164 ;  /* 0x000000a4ffa4223e */ /* 0x000fc800000010ff */
[----:B------:R-:W-:-:S07]  /*8c20*/  @P2 PRMT R155, R155, 0x5410, R164 ;  /* 0x000054109b9b2816 */ /* 0x000fce00000000a4 */
.L_x_5829:
[----:B------:R-:W0:Y:S01]  /*8c30*/  @P1 LDC.64 R166, c[0x0][0x478] ;  /* 0x00011e00ffa61b82 */ /* 0x000e220000000a00 */
        /* <DEDUP_REMOVED lines=8> */
[----:B-1----:R-:W-:-:S03]  /*8cc0*/  @P2 IMAD.WIDE.U32 R164, R177, 0x10, R164 ;  /* 0x00000010b1a42825 */ /* 0x002fc600078e00a4 */
[----:B------:R2:W-:Y:S04]  /*8cd0*/  @P1 STG.E.128 desc[UR16][R166.64+0x10], R160 ;  /* 0x000010a0a6001986 */ /* 0x0005e8000c101d10 */
[----:B------:R2:W-:Y:S01]  /*8ce0*/  @P2 STG.E.128 desc[UR16][R164.64], R152 ;  /* 0x00000098a4002986 */ /* 0x0005e2000c101d10 */
[----:B------:R-:W-:Y:S05]  /*8cf0*/  BRA.U !UP0, `(.L_x_5845) ;  /* 0xffffff7508c87547 */ /* 0x000fea000b83ffff */
.L_x_5750:
        /* <DEDUP_REMOVED lines=29> */
.L_x_5846:
        /* <DEDUP_REMOVED lines=11> */
.L_x_19337:


//--------------------- .text._ZN10layer_norm13ln_bwd_kernelINS_13Kernel_traitsI13__nv_bfloat16S2_fS2_fjLj5120ELj1ELj1ELj4ELj16ENS_18Kernel_traits_baseILj5120ES2_S2_fS2_fjLj128EEEEELb0ELb1ELb0ELb0EEEvNS_9BwdParamsE --------------------------
	.section	.text._ZN10layer_norm13ln_bwd_kernelINS_13Kernel_traitsI13__nv_bfloat16S2_fS2_fjLj5120ELj1ELj1ELj4ELj16ENS_18Kernel_traits_baseILj5120ES2_S2_fS2_fjLj128EEEEELb0ELb1ELb0ELb0EEEvNS_9BwdParamsE,"ax",@progbits
	.align	128
        .global         _ZN10layer_norm13ln_bwd_kernelINS_13Kernel_traitsI13__nv_bfloat16S2_fS2_fjLj5120ELj1ELj1ELj4ELj16ENS_18Kernel_traits_baseILj5120ES2_S2_fS2_fjLj128EEEEELb0ELb1ELb0ELb0EEEvNS_9BwdParamsE
        .type           _ZN10layer_norm13ln_bwd_kernelINS_13Kernel_traitsI13__nv_bfloat16S2_fS2_fjLj5120ELj1ELj1ELj4ELj16ENS_18Kernel_traits_baseILj5120ES2_S2_fS2_fjLj128EEEEELb0ELb1ELb0ELb0EEEvNS_9BwdParamsE,@function
        .size           _ZN10layer_norm13ln_bwd_kernelINS_13Kernel_traitsI13__nv_bfloat16S2_fS2_fjLj5120ELj1ELj1ELj4ELj16ENS_18Kernel_traits_baseILj5120ES2_S2_fS2_fjLj128EEEEELb0ELb1ELb0ELb0EEEvNS_9BwdParamsE,(.L_x_19338 - _ZN10layer_norm13ln_bwd_kernelINS_13Kernel_traitsI13__nv_bfloat16S2_fS2_fjLj5120ELj1ELj1ELj4ELj16ENS_18Kernel_traits_baseILj5120ES2_S2_fS2_fjLj128EEEEELb0ELb1ELb0ELb0EEEvNS_9BwdParamsE)
        .other          _ZN10layer_norm13ln_bwd_kernelINS_13Kernel_traitsI13__nv_bfloat16S2_fS2_fjLj5120ELj1ELj1ELj4ELj16ENS_18Kernel_traits_baseILj5120ES2_S2_fS2_fjLj128EEEEELb0ELb1ELb0ELb0EEEvNS_9BwdParamsE,@"STO_CUDA_ENTRY STV_DEFAULT"
_ZN10layer_norm13ln_bwd_kernelINS_13Kernel_traitsI13__nv_bfloat16S2_fS2_fjLj5120ELj1ELj1ELj4ELj16ENS_18Kernel_traits_baseILj5120ES2_S2_fS2_fjLj128EEEEELb0ELb1ELb0ELb0EEEvNS_9BwdParamsE:
.text._ZN10layer_norm13ln_bwd_kernelINS_13Kernel_traitsI13__nv_bfloat16S2_fS2_fjLj5120ELj1ELj1ELj4ELj16ENS_18Kernel_traits_baseILj5120ES2_S2_fS2_fjLj128EEEEELb0ELb1ELb0ELb0EEEvNS_9BwdParamsE:
        /* <DEDUP_REMOVED lines=247> */
[----:B------:R-:W-:Y:S01]  /*0f70*/  CS2R R86, SRZ ;  /* 0x0000000000567805 */ /* 0x000fe2000001ff00 */
[----:B------:R-:W-:Y:S01]  /*0f80*/  STL.S16 [R1+0xac], R30 ;  /* 0x0000ac1e01007387 */ /* 0x000fe20000100600 */
[----:B------:R-:W-:-:S02]  /*0f90*/  CS2R R80, SRZ ;  /* 0x0000000000507805 */ /* 0x000fc4000001ff00 */
[----:B------:R-:W-:Y:S02]  /*0fa0*/  CS2R R82, SRZ ;  /* 0x0000000000527805 */ /* 0x000fe4000001ff00 */
[----:B------:R-:W-:Y:S01]  /*0fb0*/  CS2R R76, SRZ ;  /* 0x00000000004c7805 */ /* 0x000fe2000001ff00 */
[----:B------:R-:W-:Y:S01]  /*0fc0*/  STL.S16 [R1+0x158], R29 ;  /* 0x0001581d01007387 */ /* 0x000fe20000100600 */
        /* <DEDUP_REMOVED lines=17> */
[----:B-1----:R-:W-:Y:S02]  /*10e0*/  CS2R R48, SRZ ;  /* 0x0000000000307805 */ /* 0x002fe4000001ff00 */
[----:B------:R-:W-:Y:S01]  /*10f0*/  CS2R R50, SRZ ;  /* 0x0000000000327805 */ /* 0x000fe2000001ff00 */
[----:B------:R1:W-:Y:S01]  /*1100*/  STL.S16 [R1+0xa4], R23 ;  /* 0x0000a41701007387 */ /* 0x0003e20000100600 */
[----:B0-----:R-:W-:-:S02]  /*1110*/  CS2R R44, SRZ ;  /* 0x00000000002c7805 */ /* 0x001fc4000001ff00 */
[----:B------:R-:W-:Y:S02]  /*1120*/  CS2R R46, SRZ ;  /* 0x00000000002e7805 */ /* 0x000fe4000001ff00 */
[----:B--2---:R-:W-:Y:S01]  /*1130*/  CS2R R40, SRZ ;  /* 0x0000000000287805 */ /* 0x004fe2000001ff00 */
[----:B------:R1:W-:Y:S01]  /*1140*/  STL.S16 [R1+0xa0], R21 ;  /* 0x0000a01501007387 */ /* 0x0003e20000100600 */
[----:B------:R-:W-:Y:S02]  /*1150*/  CS2R R42, SRZ ;  /* 0x00000000002a7805 */ /* 0x000fe4000001ff00 */
[----:B---3--:R-:W-:Y:S02]  /*1160*/  CS2R R36, SRZ ;  /* 0x0000000000247805 */ /* 0x008fe4000001ff00 */
[----:B------:R-:W-:Y:S01]  /*1170*/  CS2R R38, SRZ ;  /* 0x0000000000267805 */ /* 0x000fe2000001ff00 */
[----:B------:R1:W-:Y:S01]  /*1180*/  STL.S16 [R1+0x9c], R20 ;  /* 0x00009c1401007387 */ /* 0x0003e20000100600 */
[----:B----4-:R-:W-:-:S02]  /*1190*/  CS2R R32, SRZ ;  /* 0x0000000000207805 */ /* 0x010fc4000001ff00 */
[----:B------:R-:W-:Y:S02]  /*11a0*/  CS2R R34, SRZ ;  /* 0x0000000000227805 */ /* 0x000fe4000001ff00 */
[----:B------:R-:W-:Y:S01]  /*11b0*/  CS2R R28, SRZ ;  /* 0x00000000001c7805 */ /* 0x000fe2000001ff00 */
[----:B------:R1:W-:Y:S01]  /*11c0*/  STL.S16 [R1+0x148], R19 ;  /* 0x0001481301007387 */ /* 0x0003e20000100600 */
[----:B------:R-:W-:Y:S01]  /*11d0*/  CS2R R30, SRZ ;  /* 0x00000000001e7805 */ /* 0x000fe2000001ff00 */
[----:B------:R-:W-:Y:S02]  /*11e0*/  UPLOP3.LUT UP2, UPT, UPT, UPT, UPT, 0x40, 0x4 ;  /* 0x000000000004789c */ /* 0x000fe40003f4e870 */
[----:B------:R1:W-:Y:S01]  /*11f0*/  STL.S16 [R1+0x144], R17 ;  /* 0x0001441101007387 */ /* 0x0003e20000100600 */
[----:B------:R-:W0:Y:S03]  /*1200*/  LDCU UR6, c[0x0][0x388] ;  /* 0x00007100ff0677ac */ /* 0x000e260008000800 */
[----:B------:R1:W-:Y:S01]  /*1210*/  STL.S16 [R1+0x140], R15 ;  /* 0x0001400f01007387 */ /* 0x0003e20000100600 */
[----:B------:R-:W-:Y:S01]  /*1220*/  UISETP.NE.AND.EX UP0, UPT, UR5, URZ, UPT, UP0 ;  /* 0x000000ff0500728c */ /* 0x000fe2000bf05300 */
[----:B------:R-:W2:Y:S02]  /*1230*/  LDCU.U8 UR18, c[0x0][0x410] ;  /* 0x00008200ff1277ac */ /* 0x000ea40008000000 */
[----:B------:R1:W-:Y:S01]  /*1240*/  STL.S16 [R1+0x13c], R13 ;  /* 0x00013c0d01007387 */ /* 0x0003e20000100600 */
[----:B------:R-:W3:Y:S03]  /*1250*/  LDCU UR19, c[0x0][0x400] ;  /* 0x00008000ff1377ac */ /* 0x000ee60008000800 */
        /* <DEDUP_REMOVED lines=9> */
[----:B------:R1:W-:Y:S04]  /*12f0*/  STL.S16 [R1+0x134], R5 ;  /* 0x0001340501007387 */ /* 0x0003e80000100600 */
[----:B------:R1:W-:Y:S04]  /*1300*/  STL.S16 [R1+0x130], R3 ;  /* 0x0001300301007387 */ /* 0x0003e80000100600 */
        /* <DEDUP_REMOVED lines=25> */
.L_x_5890:
[----:B------:R-:W0:Y:S01]  /*14a0*/  @UP0 LDCU.64 UR4, c[0x0][0x3e0] ;  /* 0x00007c00ff0407ac */ /* 0x000e220008000a00 */
[----:B------:R-:W2:Y:S01]  /*14b0*/  LDL R190, [R1+0x28] ;  /* 0x0000280001be7983 */ /* 0x000ea20000100800 */
[----:B------:R-:W-:Y:S01]  /*14c0*/  PLOP3.LUT P0, PT, PT, PT, UP0, 0x80, 0x8 ;  /* 0x000000000008781c */ /* 0x000fe20003f0f008 */
[----:B------:R-:W-:-:S06]  /*14d0*/  UIMAD.WIDE UR16, UR7, 0x4, UR12 ;  /* 0x00000004071078a5 */ /* 0x000fcc000f8e020c */
[----:B------:R-:W-:Y:S02]  /*14e0*/  MOV R186, UR16 ;  /* 0x0000001000ba7c02 */ /* 0x000fe40008000f00 */
[----:B------:R-:W-:-:S05]  /*14f0*/  MOV R187, UR17 ;  /* 0x0000001100bb7c02 */ /* 0x000fca0008000f00 */
[----:B-1----:R1:W3:Y:S01]  /*1500*/  LDG.E R0, desc[UR10][R186.64] ;  /* 0x0000000aba007981 */ /* 0x0022e2000c1e1900 */
[----:B0-----:R-:W-:Y:S02]  /*1510*/  @UP0 UIMAD.WIDE UR4, UR7, 0x2, UR4 ;  /* 0x00000002070408a5 */ /* 0x001fe4000f8e0204 */
[----:B------:R-:W-:-:S04]  /*1520*/  UIMAD.WIDE UR16, UR7, 0x4, UR14 ;  /* 0x00000004071078a5 */ /* 0x000fc8000f8e020e */
[----:B-1----:R-:W-:Y:S02]  /*1530*/  MOV R186, UR4 ;  /* 0x0000000400ba7c02 */ /* 0x002fe40008000f00 */
[----:B------:R-:W-:-:S05]  /*1540*/  MOV R187, UR5 ;  /* 0x0000000500bb7c02 */ /* 0x000fca0008000f00 */
[----:B------:R0:W4:Y:S02]  /*1550*/  @P0 LDG.E.U16 R188, desc[UR10][R186.64] ;  /* 0x0000000ababc0981 */ /* 0x000124000c1e1500 */
[----:B0-----:R-:W-:Y:S02]  /*1560*/  MOV R186, UR16 ;  /* 0x0000001000ba7c02 */ /* 0x001fe40008000f00 */
[----:B------:R-:W-:-:S05]  /*1570*/  MOV R187, UR17 ;  /* 0x0000001100bb7c02 */ /* 0x000fca0008000f00 */
[----:B-----5:R0:W5:Y:S01]  /*1580*/  LDG.E R186, desc[UR10][R186.64] ;  /* 0x0000000ababa7981 */ /* 0x020162000c1e1900 */
[----:B------:R-:W1:Y:S01]  /*1590*/  S2R R189, SR_TID.X ;  /* 0x0000000000bd7919 */ /* 0x000e620000002100 */
        /* <DEDUP_REMOVED lines=8> */
[----:B0-----:R-:W-:Y:S02]  /*1620*/  MOV R187, RZ ;  /* 0x000000ff00bb7202 */ /* 0x001fe40000000f00 */
[C---:B--2---:R-:W-:Y:S02]  /*1630*/  ISETP.GE.U32.AND P5, PT, R190.reuse, 0x80, PT ;  /* 0x00000080be00780c */ /* 0x044fe40003fa6070 */
[----:B------:R-:W-:Y:S02]  /*1640*/  ISETP.GE.U32.AND P4, PT, R190, 0x100, PT ;  /* 0x00000100be00780c */ /* 0x000fe40003f86070 */
[----:B---3--:R-:W-:-:S04]  /*1650*/  FSEL R0, R0, RZ, !P6 ;  /* 0x000000ff00007208 */ /* 0x008fc80007000000 */
[----:B------:R-:W-:Y:S02]  /*1660*/  R2UR UR25, R0 ;  /* 0x00000000001972ca */ /* 0x000fe400000e0000 */
[----:B------:R-:W-:Y:S02]  /*1670*/  MOV R0, UR5 ;  /* 0x0000000500007c02 */ /* 0x000fe40008000f00 */
[----:B----4-:R-:W-:Y:S02]  /*1680*/  @P0 R2UR UR17, R188 ;  /* 0x00000000bc1102ca */ /* 0x010fe400000e0000 */
[----:B-1----:R-:W-:Y:S02]  /*1690*/  LEA.HI.SX32 R0, R0, R189, 0x1d ;  /* 0x000000bd00007211 */ /* 0x002fe400078feaff */
[C---:B------:R-:W-:Y:S02]  /*16a0*/  ISETP.GE.U32.AND P3, PT, R190.reuse, 0x180, PT ;  /* 0x00000180be00780c */ /* 0x040fe40003f66070 */
[----:B------:R-:W-:-:S02]  /*16b0*/  ISETP.GE.U32.AND P2, PT, R190, 0x200, PT ;  /* 0x00000200be00780c */ /* 0x000fc40003f46070 */
[----:B------:R-:W-:-:S05]  /*16c0*/  ISETP.GE.U32.AND P1, PT, R190, 0x280, PT ;  /* 0x00000280be00780c */ /* 0x000fca0003f26070 */
[----:B------:R-:W-:Y:S01]  /*16d0*/  @UP0 USHF.L.U32 UR16, UR17, 0x10, URZ ;  /* 0x0000001011100899 */ /* 0x000fe200080006ff */
[----:B-----5:R-:W-:Y:S02]  /*16e0*/  R2UR UR24, R186 ;  /* 0x00000000ba1872ca */ /* 0x020fe400000e0000 */
[----:B------:R-:W-:Y:S01]  /*16f0*/  MOV R186, R0 ;  /* 0x0000000000ba7202 */ /* 0x000fe20000000f00 */
[----:B------:R-:W-:-:S12]  /*1700*/  @!P5 BRA `(.L_x_5849) ;  /* 0x0000000400d0d947 */ /* 0x000fd80003800000 */
[----:B------:R-:W0:Y:S01]  /*1710*/  LDC.64 R188, c[0x0][0x3a8] ;  /* 0x0000ea00ffbc7b82 */ /* 0x000e220000000a00 */
[----:B------:R-:W2:Y:S04]  /*1720*/  LDL R11, [R1+0x120] ;  /* 0x00012000010b7983 */ /* 0x000ea80000100800 */
[----:B------:R-:W3:Y:S03]  /*1730*/  LDL.LU R214, [R1+0x80] ;  /* 0x0000800001d67983 */ /* 0x000ee60000300800 */
[----:B------:R-:W1:Y:S01]  /*1740*/  LDC.64 R184, c[0x0][0x428] ;  /* 0x00010a00ffb87b82 */ /* 0x000e620000000a00 */
[----:B------:R-:W4:Y:S04]  /*1750*/  LDL R209, [R1+0x124] ;  /* 0x0001240001d17983 */ /* 0x000f280000100800 */
[----:B------:R-:W4:Y:S04]  /*1760*/  LDL.LU R199, [R1+0x88] ;  /* 0x0000880001c77983 */ /* 0x000f280000300800 */
[----:B------:R-:W4:Y:S04]  /*1770*/  LDL R203, [R1+0x128] ;  /* 0x0001280001cb7983 */ /* 0x000f280000100800 */
[----:B------:R-:W4:Y:S01]  /*1780*/  LDL.LU R198, [R1+0x70] ;  /* 0x0000700001c67983 */ /* 0x000f220000300800 */
[----:B0-----:R-:W-:-:S03]  /*1790*/  IMAD.WIDE.U32 R188, R0, 0x20, R188 ;  /* 0x0000002000bc7825 */ /* 0x001fc600078e00bc */
[----:B------:R-:W4:Y:S04]  /*17a0*/  LDL R216, [R1+0x12c] ;  /* 0x00012c0001d87983 */ /* 0x000f280000100800 */
[----:B------:R-:W3:Y:S01]  /*17b0*/  LDG.E.128 R192, desc[UR10][R188.64] ;  /* 0x0000000abcc07981 */ /* 0x000ee2000c1e1d00 */
[----:B-1----:R-:W-:-:S03]  /*17c0*/  IMAD.WIDE.U32 R184, R0, 0x10, R184 ;  /* 0x0000001000b87825 */ /* 0x002fc600078e00b8 */
[----:B------:R-:W4:Y:S04]  /*17d0*/  LDL.LU R247, [R1+0x78] ;  /* 0x0000780001f77983 */ /* 0x000f280000300800 */
[----:B------:R-:W4:Y:S04]  /*17e0*/  LDL R248, [R1+0x16c] ;  /* 0x00016c0001f87983 */ /* 0x000f280000100800 */
[----:B------:R-:W4:Y:S04]  /*17f0*/  LDG.E.128 R184, desc[UR10][R184.64] ;  /* 0x0000000ab8b87981 */ /* 0x000f28000c1e1d00 */
[----:B------:R-:W4:Y:S04]  /*1800*/  LDG.E.128 R188, desc[UR10][R188.64+0x10] ;  /* 0x0000100abcbc7981 */ /* 0x000f28000c1e1d00 */
[----:B------:R-:W4:Y:S04]  /*1810*/  LDL.LU R236, [R1+0x84] ;  /* 0x0000840001ec7983 */ /* 0x000f280000300800 */
[----:B------:R-:W4:Y:S04]  /*1820*/  LDL R235, [R1+0x170] ;  /* 0x0001700001eb7983 */ /* 0x000f280000100800 */
[----:B------:R-:W4:Y:S04]  /*1830*/  LDL.LU R228, [R1+0x8c] ;  /* 0x00008c0001e47983 */ /* 0x000f280000300800 */
[----:B------:R-:W4:Y:S04]  /*1840*/  LDL R223, [R1+0x174] ;  /* 0x0001740001df7983 */ /* 0x000f280000100800 */
[----:B------:R-:W4:Y:S01]  /*1850*/  LDL.LU R222, [R1+0x74] ;  /* 0x0000740001de7983 */ /* 0x000f220000300800 */
[----:B------:R-:W-:-:S04]  /*1860*/  ISETP.NE.U32.AND P0, PT, RZ, UR20, PT ;  /* 0x00000014ff007c0c */ /* 0x000fc8000bf05070 */
[----:B------:R-:W-:-:S13]  /*1870*/  ISETP.NE.AND.EX P0, PT, RZ, UR21, PT, P0 ;  /* 0x00000015ff007c0c */ /* 0x000fda000bf05300 */
[----:B------:R-:W0:Y:S02]  /*1880*/  @P0 LDC.64 R196, c[0x0][0x438] ;  /* 0x00010e00ffc40b82 */ /* 0x000e240000000a00 */
[----:B0-----:R-:W-:-:S05]  /*1890*/  @P0 IMAD.WIDE.U32 R196, R0, 0x20, R196 ;  /* 0x0000002000c40825 */ /* 0x001fca00078e00c4 */
[----:B------:R0:W5:Y:S04]  /*18a0*/  @P0 LDG.E.128 R24, desc[UR10][R196.64] ;  /* 0x0000000ac4180981 */ /* 0x000168000c1e1d00 */
[----:B------:R0:W5:Y:S01]  /*18b0*/  @P0 LDG.E.128 R20, desc[UR10][R196.64+0x10] ;  /* 0x0000100ac4140981 */ /* 0x000162000c1e1d00 */
[----:B--2---:R-:W-:Y:S01]  /*18c0*/  SHF.L.U32 R11, R11, 0x10, RZ ;  /* 0x000000100b0b7819 */ /* 0x004fe200000006ff */
[----:B---3--:R-:W-:-:S04]  /*18d0*/  FADD.FTZ R6, R192, -UR25 ;  /* 0x80000019c0067e21 */ /* 0x008fc80008010000 */
[----:B------:R-:W-:Y:S01]  /*18e0*/  FMUL.FTZ R204, R6, UR24 ;  /* 0x0000001806cc7c20 */ /* 0x000fe20008410000 */
[----:B------:R-:W-:Y:S01]  /*18f0*/  FADD.FTZ R194, R194, -UR25 ;  /* 0x80000019c2c27e21 */ /* 0x000fe20008010000 */
[----:B----4-:R-:W-:-:S05]  /*1900*/  SHF.L.U32 R6, R184, 0x10, RZ ;  /* 0x00000010b8067819 */ /* 0x010fca00000006ff */
[-C--:B------:R-:W-:Y:S01]  /*1910*/  FFMA.FTZ R214, R204, R6.reuse, R214 ;  /* 0x00000006ccd67223 */ /* 0x080fe200000100d6 */
[----:B------:R-:W-:Y:S01]  /*1920*/  FADD.FTZ R104, R104, R6 ;  /* 0x0000000668687221 */ /* 0x000fe20000010000 */
[----:B------:R-:W-:Y:S01]  /*1930*/  FMUL.FTZ R237, R11, R6 ;  /* 0x000000060bed7220 */ /* 0x000fe20000410000 */
[----:B------:R-:W-:Y:S02]  /*1940*/  SHF.L.U32 R6, R185, 0x10, RZ ;  /* 0x00000010b9067819 */ /* 0x000fe400000006ff */
[----:B------:R1:W-:Y:S01]  /*1950*/  STL [R1+0x80], R214 ;  /* 0x000080d601007387 */ /* 0x0003e20000100800 */
[----:B------:R-:W-:Y:S01]  /*1960*/  SHF.L.U32 R11, R209, 0x10, RZ ;  /* 0x00000010d10b7819 */ /* 0x000fe200000006ff */
[----:B------:R-:W-:Y:S01]  /*1970*/  FADD.FTZ R188, R188, -UR25 ;  /* 0x80000019bcbc7e21 */ /* 0x000fe20008010000 */
[----:B-1----:R-:W-:-:S04]  /*1980*/  FMUL.FTZ R214, R194, UR24 ;  /* 0x00000018c2d67c20 */ /* 0x002fc80008410000 */
[----:B------:R-:W-:Y:S01]  /*1990*/  FFMA.FTZ R199, R214, R6, R199 ;  /* 0x00000006d6c77223 */ /* 0x000fe200000100c7 */
[----:B------:R-:W-:Y:S01]  /*19a0*/  FADD.FTZ R106, R106, R6 ;  /* 0x000000066a6a7221 */ /* 0x000fe20000010000 */
[----:B------:R-:W-:-:S03]  /*19b0*/  FMUL.FTZ R209, R188, UR24 ;  /* 0x00000018bcd17c20 */ /* 0x000fc60008410000 */
[----:B------:R1:W-:Y:S01]  /*19c0*/  STL [R1+0x88], R199 ;  /* 0x000088c701007387 */ /* 0x0003e20000100800 */
[----:B------:R-:W-:Y:S01]  /*19d0*/  SHF.L.U32 R188, R203, 0x10, RZ ;  /* 0x00000010cbbc7819 */ /* 0x000fe200000006ff */
[----:B-1----:R-:W-:Y:S01]  /*19e0*/  FMUL.FTZ R199, R11, R6 ;  /* 0x000000060bc77220 */ /* 0x002fe20000410000 */
[----:B------:R-:W-:Y:S01]  /*19f0*/  SHF.L.U32 R6, R186, 0x10, RZ ;  /* 0x00000010ba067819 */ /* 0x000fe200000006ff */
[----:B------:R-:W-:-:S04]  /*1a00*/  FADD.FTZ R11, R190, -UR25 ;  /* 0x80000019be0b7e21 */ /* 0x000fc80008010000 */
[-C--:B------:R-:W-:Y:S01]  /*1a10*/  FFMA.FTZ R198, R209, R6.reuse, R198 ;  /* 0x00000006d1c67223 */ /* 0x080fe200000100c6 */
[----:B------:R-:W-:Y:S01]  /*1a20*/  FMUL.FTZ R203, R11, UR24 ;  /* 0x000000180bcb7c20 */ /* 0x000fe20008410000 */
[----:B------:R-:W-:Y:S01]  /*1a30*/  SHF.L.U32 R11, R187, 0x10, RZ ;  /* 0x00000010bb0b7819 */ /* 0x000fe200000006ff */
[----:B------:R-:W-:Y:S04]  /*1a40*/  STL [R1+0x14], R199 ;  /* 0x000014c701007387 */ /* 0x000fe80000100800 */
[----:B------:R1:W-:Y:S01]  /*1a50*/  STL [R1+0x70], R198 ;  /* 0x000070c601007387 */ /* 0x0003e20000100800 */
[----:B------:R-:W-:Y:S01]  /*1a60*/  FFMA.FTZ R247, R203, R11, R247 ;  /* 0x0000000bcbf77223 */ /* 0x000fe200000100f7 */
[----:B-1----:R-:W-:-:S05]  /*1a70*/  FMUL.FTZ R198, R188, R6 ;  /* 0x00000006bcc67220 */ /* 0x002fca0000410000 */
[----:B------:R-:W-:Y:S04]  /*1a80*/  STL [R1], R198 ;  /* 0x000000c601007387 */ /* 0x000fe80000100800 */
[----:B------:R1:W-:Y:S04]  /*1a90*/  STL [R1+0x78], R247 ;  /* 0x000078f701007387 */ /* 0x0003e80000100800 */
[----:B------:R-:W2:Y:S04]  /*1aa0*/  LDL R192, [R1+0x178] ;  /* 0x0001780001c07983 */ /* 0x000ea80000100800 */
[----:B------:R-:W3:Y:S01]  /*1ab0*/  LDL.LU R190, [R1+0x7c] ;  /* 0x00007c0001be7983 */ /* 0x000ee20000300800 */
[----:B------:R-:W-:-:S02]  /*1ac0*/  SHF.L.U32 R188, R216, 0x10, RZ ;  /* 0x00000010d8bc7819 */ /* 0x000fc400000006ff */
[----:B------:R-:W-:Y:S01]  /*1ad0*/  PRMT R184, R184, 0x7632, R184 ;  /* 0x00007632b8b87816 */ /* 0x000fe200000000b8 */
[----:B------:R-:W-:Y:S01]  /*1ae0*/  FADD.FTZ R100, R100, R6 ;  /* 0x0000000664647221 */ /* 0x000fe20000010000 */
[----:B------:R-:W-:Y:S01]  /*1af0*/  FADD.FTZ R6, R193, -UR25 ;  /* 0x80000019c1067e21 */ /* 0x000fe20008010000 */
[----:B------:R-:W-:Y:S01]  /*1b00*/  FADD.FTZ R102, R102, R11 ;  /* 0x0000000b66667221 */ /* 0x000fe20000010000 */
[----:B-1----:R-:W-:Y:S01]  /*1b10*/  FMUL.FTZ R247, R188, R11 ;  /* 0x0000000bbcf77220 */ /* 0x002fe20000410000 */
[----:B------:R-:W-:Y:S02]  /*1b20*/  SHF.L.U32 R11, R184, 0x10, RZ ;  /* 0x00000010b80b7819 */ /* 0x000fe400000006ff */
[----:B------:R-:W-:Y:S01]  /*1b30*/  SHF.L.U32 R184, R248, 0x10, RZ ;  /* 0x00000010f8b87819 */ /* 0x000fe200000006ff */
[----:B------:R-:W-:Y:S02]  /*1b40*/  FMUL.FTZ R6, R6, UR24 ;  /* 0x0000001806067c20 */ /* 0x000fe40008410000 */
[----:B------:R-:W-:-:S02]  /*1b50*/  FADD.FTZ R105, R105, R11 ;  /* 0x0000000b69697221 */ /* 0x000fc40000010000 */
[-C--:B------:R-:W-:Y:S01]  /*1b60*/  FMUL.FTZ R248, R184, R11.reuse ;  /* 0x0000000bb8f87220 */ /* 0x080fe20000410000 */
[----:B------:R-:W-:Y:S01]  /*1b70*/  FFMA.FTZ R236, R6, R11, R236 ;  /* 0x0000000b06ec7223 */ /* 0x000fe200000100ec */
[----:B------:R-:W-:Y:S01]  /*1b80*/  PRMT R184, R185, 0x7632, R184 ;  /* 0x00007632b9b87816 */ /* 0x000fe200000000b8 */
[----:B------:R-:W-:Y:S01]  /*1b90*/  FADD.FTZ R11, R195, -UR25 ;  /* 0x80000019c30b7e21 */ /* 0x000fe20008010000 */
[----:B------:R-:W-:Y:S02]  /*1ba0*/  SHF.L.U32 R188, R235, 0x10, RZ ;  /* 0x00000010ebbc7819 */ /* 0x000fe400000006ff */
[----:B------:R-:W-:Y:S01]  /*1bb0*/  SHF.L.U32 R184, R184, 0x10, RZ ;  /* 0x00000010b8b87819 */ /* 0x000fe200000006ff */
[----:B------:R-:W-:Y:S01]  /*1bc0*/  FMUL.FTZ R11, R11, UR24 ;  /* 0x000000180b0b7c20 */ /* 0x000fe20008410000 */
[----:B------:R-:W-:Y:S01]  /*1bd0*/  FADD.FTZ R185, R189, -UR25 ;  /* 0x80000019bdb97e21 */ /* 0x000fe20008010000 */
[----:B------:R-:W-:Y:S01]  /*1be0*/  PRMT R186, R186, 0x7632, R186 ;  /* 0x00007632baba7816 */ /* 0x000fe200000000ba */
[----:B------:R1:W-:Y:S01]  /*1bf0*/  STL [R1+0x84], R236 ;  /* 0x000084ec01007387 */ /* 0x0003e20000100800 */
[-C--:B------:R-:W-:Y:S01]  /*1c00*/  FFMA.FTZ R228, R11, R184.reuse, R228 ;  /* 0x000000b80be47223 */ /* 0x080fe200000100e4 */
[----:B------:R-:W-:Y:S01]  /*1c10*/  FADD.FTZ R107, R107, R184 ;  /* 0x000000b86b6b7221 */ /* 0x000fe20000010000 */
[----:B------:R-:W-:Y:S01]  /*1c20*/  SHF.L.U32 R186, R186, 0x10, RZ ;  /* 0x00000010baba7819 */ /* 0x000fe200000006ff */
[----:B-1----:R-:W-:Y:S01]  /*1c30*/  FMUL.FTZ R236, R188, R184 ;  /* 0x000000b8bcec7220 */ /* 0x002fe20000410000 */
[----:B------:R-:W-:Y:S01]  /*1c40*/  FMUL.FTZ R184, R185, UR24 ;  /* 0x00000018b9b87c20 */ /* 0x000fe20008410000 */
[----:B------:R-:W-:-:S05]  /*1c50*/  SHF.L.U32 R185, R223, 0x10, RZ ;  /* 0x00000010dfb97819 */ /* 0x000fca00000006ff */
[----:B------:R-:W-:Y:S01]  /*1c60*/  FMUL.FTZ R235, R185, R186 ;  /* 0x000000bab9eb7220 */ /* 0x000fe20000410000 */
[----:B------:R-:W-:-:S04]  /*1c70*/  FFMA.FTZ R185, R204, R237, RZ ;  /* 0x000000edccb97223 */ /* 0x000fc800000100ff */
[----:B------:R-:W-:Y:S01]  /*1c80*/  FFMA.FTZ R185, R6, R248, R185 ;  /* 0x000000f806b97223 */ /* 0x000fe200000100b9 */
[----:B------:R-:W-:Y:S01]  /*1c90*/  PRMT R187, R187, 0x7632, R187 ;  /* 0x00007632bbbb7816 */ /* 0x000fe200000000bb */
[----:B------:R-:W-:Y:S02]  /*1ca0*/  FADD.FTZ R191, R191, -UR25 ;  /* 0x80000019bfbf7e21 */ /* 0x000fe40008010000 */
[----:B------:R-:W-:Y:S01]  /*1cb0*/  FFMA.FTZ R185, R214, R199, R185 ;  /* 0x000000c7d6b97223 */ /* 0x000fe200000100b9 */
[----:B------:R-:W-:Y:S01]  /*1cc0*/  FADD.FTZ R101, R101, R186 ;  /* 0x000000ba65657221 */ /* 0x000fe20000010000 */
[----:B------:R-:W-:Y:S01]  /*1cd0*/  FFMA.FTZ R222, R184, R186, R222 ;  /* 0x000000bab8de7223 */ /* 0x000fe200000100de */
[----:B------:R-:W-:Y:S01]  /*1ce0*/  SHF.L.U32 R187, R187, 0x10, RZ ;  /* 0x00000010bbbb7819 */ /* 0x000fe200000006ff */
[----:B------:R-:W-:Y:S01]  /*1cf0*/  FFMA.FTZ R188, R11, R236, R185 ;  /* 0x000000ec0bbc7223 */ /* 0x000fe200000100b9 */
[----:B------:R-:W-:Y:S01]  /*1d00*/  FADD.FTZ R186, RZ, R237 ;  /* 0x000000edffba7221 */ /* 0x000fe20000010000 */
[----:B------:R-:W-:-:S03]  /*1d10*/  FMUL.FTZ R185, R191, UR24 ;  /* 0x00000018bfb97c20 */ /* 0x000fc60008410000 */
[----:B------:R-:W-:Y:S01]  /*1d20*/  FADD.FTZ R186, R186, R248 ;  /* 0x000000f8baba7221 */ /* 0x000fe20000010000 */
[----:B------:R1:W-:Y:S03]  /*1d30*/  STL [R1+0x8c], R228 ;  /* 0x00008ce401007387 */ /* 0x0003e60000100800 */
[----:B------:R-:W-:Y:S01]  /*1d40*/  FADD.FTZ R186, R186, R199 ;  /* 0x000000c7baba7221 */ /* 0x000fe20000010000 */
[----:B------:R0:W-:Y:S03]  /*1d50*/  STL [R1+0x74], R222 ;  /* 0x000074de01007387 */ /* 0x0001e60000100800 */
[----:B------:R-:W-:Y:S01]  /*1d60*/  FADD.FTZ R186, R186, R236 ;  /* 0x000000ecbaba7221 */ /* 0x000fe20000010000 */
[----:B------:R-:W-:-:S03]  /*1d70*/  FFMA.FTZ R188, R209, R198, R188 ;  /* 0x000000c6d1bc7223 */ /* 0x000fc600000100bc */
[----:B------:R-:W-:Y:S01]  /*1d80*/  FADD.FTZ R186, R186, R198 ;  /* 0x000000c6baba7221 */ /* 0x000fe20000010000 */
[----:B------:R-:W-:-:S03]  /*1d90*/  FFMA.FTZ R188, R184, R235, R188 ;  /* 0x000000ebb8bc7223 */ /* 0x000fc600000100bc */
[----:B------:R-:W-:Y:S01]  /*1da0*/  FADD.FTZ R186, R186, R235 ;  /* 0x000000ebbaba7221 */ /* 0x000fe20000010000 */
[----:B------:R-:W-:-:S03]  /*1db0*/  FADD.FTZ R103, R103, R187 ;  /* 0x000000bb67677221 */ /* 0x000fc60000010000 */
[----:B------:R-:W-:Y:S01]  /*1dc0*/  FADD.FTZ R186, R186, R247 ;  /* 0x000000f7baba7221 */ /* 0x000fe20000010000 */
[----:B---3--:R-:W-:-:S05]  /*1dd0*/  FFMA.FTZ R190, R185, R187, R190 ;  /* 0x000000bbb9be7223 */ /* 0x008fca00000100be */
[----:B------:R0:W-:Y:S01]  /*1de0*/  STL [R1+0x7c], R190 ;  /* 0x00007cbe01007387 */ /* 0x0001e20000100800 */
[----:B--2---:R-:W-:-:S05]  /*1df0*/  SHF.L.U32 R189, R192, 0x10, RZ ;  /* 0x00000010c0bd7819 */ /* 0x004fca00000006ff */
[----:B-1----:R-:W-:Y:S01]  /*1e00*/  FMUL.FTZ R228, R189, R187 ;  /* 0x000000bbbde47220 */ /* 0x002fe20000410000 */
[----:B------:R-:W-:-:S03]  /*1e10*/  FFMA.FTZ R187, R203, R247, R188 ;  /* 0x000000f7cbbb7223 */ /* 0x000fc600000100bc */
[----:B------:R-:W-:Y:S01]  /*1e20*/  FADD.FTZ R216, R186, R228 ;  /* 0x000000e4bad87221 */ /* 0x000fe20000010000 */
[----:B------:R-:W-:Y:S01]  /*1e30*/  FFMA.FTZ R187, R185, R228, R187 ;  /* 0x000000e4b9bb7223 */ /* 0x000fe200000100bb */
[----:B0-----:R-:W-:-:S07]  /*1e40*/  IADD3 R186, PT, PT, R0, 0x80, RZ ;  /* 0x0000008000ba7810 */ /* 0x001fce0007ffe0ff */
.L_x_5849:
[----:B------:R-:W-:Y:S05]  /*1e50*/  BSYNC.RECONVERGENT B0 ;  /* 0x0000000000007941 */ /* 0x000fea0003800200 */
.L_x_5848:
[----:B------:R-:W-:Y:S04]  /*1e60*/  BSSY.RECONVERGENT B0, `(.L_x_5850) ;  /* 0x0000076000007945 */ /* 0x000fe80003800200 */
[----:B------:R-:W-:Y:S05]  /*1e70*/  @!P4 BRA `(.L_x_5851) ;  /* 0x0000000400d0c947 */ /* 0x000fea0003800000 */
        /* <DEDUP_REMOVED lines=13> */
[----:B------:R-:W4:Y:S04]  /*1f50*/  LDG.E.128 R188, desc[UR10][R188.64] ;  /* 0x0000000abcbc7981 */ /* 0x000f28000c1e1d00 */
[----:B------:R-:W4:Y:S01]  /*1f60*/  LDG.E.128 R192, desc[UR10][R192.64+0x10] ;  /* 0x0000100ac0c07981 */ /* 0x000f22000c1e1d00 */
[----:B------:R-:W-:-:S04]  /*1f70*/  ISETP.NE.U32.AND P0, PT, RZ, UR20, PT ;  /* 0x00000014ff007c0c */ /* 0x000fc8000bf05070 */
[----:B------:R-:W-:-:S13]  /*1f80*/  ISETP.NE.AND.EX P0, PT, RZ, UR21, PT, P0 ;  /* 0x00000015ff007c0c */ /* 0x000fda000bf05300 */
[----:B------:R-:W0:Y:S01]  /*1f90*/  @P0 LDC.64 R222, c[0x0][0x438] ;  /* 0x00010e00ffde0b82 */ /* 0x000e220000000a00 */
[----:B--2---:R-:W-:Y:S01]  /*1fa0*/  SHF.L.U32 R10, R15, 0x10, RZ ;  /* 0x000000100f0a7819 */ /* 0x004fe200000006ff */
[----:B---3--:R-:W-:-:S04]  /*1fb0*/  FADD.FTZ R5, R196, -UR25 ;  /* 0x80000019c4057e21 */ /* 0x008fc80008010000 */
[----:B------:R-:W-:Y:S01]  /*1fc0*/  FMUL.FTZ R219, R5, UR24 ;  /* 0x0000001805db7c20 */ /* 0x000fe20008410000 */
[----:B----4-:R-:W-:-:S05]  /*1fd0*/  SHF.L.U32 R5, R188, 0x10, RZ ;  /* 0x00000010bc057819 */ /* 0x010fca00000006ff */
[----:B------:R-:W-:Y:S01]  /*1fe0*/  FFMA.FTZ R233, R219, R5, R233 ;  /* 0x00000005dbe97223 */ /* 0x000fe200000100e9 */
[----:B------:R-:W-:-:S04]  /*1ff0*/  FADD.FTZ R15, R198, -UR25 ;  /* 0x80000019c60f7e21 */ /* 0x000fc80008010000 */
[----:B------:R1:W-:Y:S01]  /*2000*/  STL [R1+0x60], R233 ;  /* 0x000060e901007387 */ /* 0x0003e20000100800 */
[----:B------:R-:W-:Y:S01]  /*2010*/  FMUL.FTZ R213, R15, UR24 ;  /* 0x000000180fd57c20 */ /* 0x000fe20008410000 */
[----:B------:R-:W-:Y:S01]  /*2020*/  FADD.FTZ R15, R192, -UR25 ;  /* 0x80000019c00f7e21 */ /* 0x000fe20008010000 */
[----:B-1----:R-:W-:-:S05]  /*2030*/  FMUL.FTZ R233, R10, R5 ;  /* 0x000000050ae97220 */ /* 0x002fca0000410000 */
[----:B------:R-:W-:Y:S04]  /*2040*/  STL [R1+0x24], R233 ;  /* 0x000024e901007387 */ /* 0x000fe80000100800 */
[----:B------:R-:W2:Y:S01]  /*2050*/  LDL R192, [R1+0x15c] ;  /* 0x00015c0001c07983 */ /* 0x000ea20000100800 */
[----:B------:R-:W-:Y:S01]  /*2060*/  FADD.FTZ R96, R96, R5 ;  /* 0x0000000560607221 */ /* 0x000fe20000010000 */
[----:B------:R-:W-:Y:S01]  /*2070*/  SHF.L.U32 R5, R189, 0x10, RZ ;  /* 0x00000010bd057819 */ /* 0x000fe200000006ff */
[----:B0-----:R-:W-:Y:S01]  /*2080*/  @P0 IMAD.WIDE.U32 R222, R186, 0x20, R222 ;  /* 0x00000020bade0825 */ /* 0x001fe200078e00de */
[----:B------:R-:W-:-:S03]  /*2090*/  SHF.L.U32 R10, R252, 0x10, RZ ;  /* 0x00000010fc0a7819 */ /* 0x000fc600000006ff */
[----:B------:R-:W-:Y:S01]  /*20a0*/  FFMA.FTZ R225, R213, R5, R225 ;  /* 0x00000005d5e17223 */ /* 0x000fe200000100e1 */
[----:B------:R-:W5:Y:S01]  /*20b0*/  @P0 LDG.E.128 R144, desc[UR10][R222.64] ;  /* 0x0000000ade900981 */ /* 0x000f62000c1e1d00 */
[----:B------:R-:W-:-:S03]  /*20c0*/  FADD.FTZ R98, R98, R5 ;  /* 0x0000000562627221 */ /* 0x000fc60000010000 */
[----:B------:R0:W5:Y:S01]  /*20d0*/  @P0 LDG.E.128 R148, desc[UR10][R222.64+0x10] ;  /* 0x0000100ade940981 */ /* 0x000162000c1e1d00 */
[----:B------:R-:W-:-:S03]  /*20e0*/  FMUL.FTZ R208, R15, UR24 ;  /* 0x000000180fd07c20 */ /* 0x000fc60008410000 */
[----:B------:R-:W0:Y:S04]  /*20f0*/  LDL.LU R223, [R1+0x64] ;  /* 0x0000640001df7983 */ /* 0x000e280000300800 */
[----:B------:R1:W-:Y:S02]  /*2100*/  STL [R1+0x68], R225 ;  /* 0x000068e101007387 */ /* 0x0003e40000100800 */
[----:B-1----:R-:W-:Y:S01]  /*2110*/  FMUL.FTZ R225, R10, R5 ;  /* 0x000000050ae17220 */ /* 0x002fe20000410000 */
[----:B------:R-:W-:-:S05]  /*2120*/  SHF.L.U32 R5, R190, 0x10, RZ ;  /* 0x00000010be057819 */ /* 0x000fca00000006ff */
[----:B------:R-:W-:Y:S01]  /*2130*/  FFMA.FTZ R245, R208, R5, R245 ;  /* 0x00000005d0f57223 */ /* 0x000fe200000100f5 */
[----:B------:R-:W-:Y:S01]  /*2140*/  STL [R1+0x10], R225 ;  /* 0x000010e101007387 */ /* 0x000fe20000100800 */
[----:B------:R-:W-:-:S03]  /*2150*/  SHF.L.U32 R15, R202, 0x10, RZ ;  /* 0x00000010ca0f7819 */ /* 0x000fc600000006ff */
[----:B------:R1:W-:Y:S04]  /*2160*/  STL [R1+0x50], R245 ;  /* 0x000050f501007387 */ /* 0x0003e80000100800 */
[----:B------:R-:W3:Y:S01]  /*2170*/  LDL R222, [R1+0x160] ;  /* 0x0001600001de7983 */ /* 0x000ee20000100800 */
[----:B------:R-:W-:Y:S01]  /*2180*/  FADD.FTZ R92, R92, R5 ;  /* 0x000000055c5c7221 */ /* 0x000fe20000010000 */
[----:B------:R-:W-:Y:S01]  /*2190*/  FMUL.FTZ R252, R15, R5 ;  /* 0x000000050ffc7220 */ /* 0x000fe20000410000 */
[----:B------:R-:W-:Y:S01]  /*21a0*/  FADD.FTZ R5, R197, -UR25 ;  /* 0x80000019c5057e21 */ /* 0x000fe20008010000 */
[----:B------:R-:W4:Y:S01]  /*21b0*/  LDL.LU R198, [R1+0x6c] ;  /* 0x00006c0001c67983 */ /* 0x000f220000300800 */
[----:B------:R-:W-:-:S03]  /*21c0*/  FADD.FTZ R10, R194, -UR25 ;  /* 0x80000019c20a7e21 */ /* 0x000fc60008010000 */
[----:B------:R-:W4:Y:S01]  /*21d0*/  LDL R197, [R1+0x164] ;  /* 0x0001640001c57983 */ /* 0x000f220000100800 */
[----:B------:R-:W-:Y:S01]  /*21e0*/  FMUL.FTZ R202, R10, UR24 ;  /* 0x000000180aca7c20 */ /* 0x000fe20008410000 */
[----:B------:R-:W-:Y:S02]  /*21f0*/  SHF.L.U32 R10, R191, 0x10, RZ ;  /* 0x00000010bf0a7819 */ /* 0x000fe400000006ff */
[----:B------:R-:W4:Y:S01]  /*2200*/  LDL.LU R196, [R1+0x54] ;  /* 0x0000540001c47983 */ /* 0x000f220000300800 */
[----:B------:R-:W-:Y:S02]  /*2210*/  SHF.L.U32 R15, R246, 0x10, RZ ;  /* 0x00000010f60f7819 */ /* 0x000fe400000006ff */
[----:B------:R-:W-:-:S03]  /*2220*/  FFMA.FTZ R234, R202, R10, R234 ;  /* 0x0000000acaea7223 */ /* 0x000fc600000100ea */
[----:B-1----:R-:W-:Y:S02]  /*2230*/  FMUL.FTZ R245, R15, R10 ;  /* 0x0000000a0ff57220 */ /* 0x002fe40000410000 */
[----:B------:R1:W-:Y:S04]  /*2240*/  STL [R1+0x58], R234 ;  /* 0x000058ea01007387 */ /* 0x0003e80000100800 */
[----:B------:R-:W4:Y:S01]  /*2250*/  LDL R194, [R1+0x168] ;  /* 0x0001680001c27983 */ /* 0x000f220000100800 */
[----:B--2---:R-:W-:-:S03]  /*2260*/  SHF.L.U32 R15, R192, 0x10, RZ ;  /* 0x00000010c00f7819 */ /* 0x004fc600000006ff */
[----:B------:R-:W2:Y:S01]  /*2270*/  LDL.LU R192, [R1+0x5c] ;  /* 0x00005c0001c07983 */ /* 0x000ea20000300800 */
[----:B------:R-:W-:Y:S01]  /*2280*/  PRMT R19, R188, 0x7632, R19 ;  /* 0x00007632bc137816 */ /* 0x000fe20000000013 */
[----:B------:R-:W-:Y:S01]  /*2290*/  FADD.FTZ R94, R94, R10 ;  /* 0x0000000a5e5e7221 */ /* 0x000fe20000010000 */
[----:B------:R-:W-:Y:S02]  /*22a0*/  FMUL.FTZ R5, R5, UR24 ;  /* 0x0000001805057c20 */ /* 0x000fe40008410000 */
[----:B------:R-:W-:Y:S02]  /*22b0*/  SHF.L.U32 R10, R19, 0x10, RZ ;  /* 0x00000010130a7819 */ /* 0x000fe400000006ff */
[----:B------:R-:W-:-:S03]  /*22c0*/  PRMT R19, R189, 0x7632, R19 ;  /* 0x00007632bd137816 */ /* 0x000fc60000000013 */
[----:B------:R-:W-:Y:S01]  /*22d0*/  FADD.FTZ R97, R97, R10 ;  /* 0x0000000a61617221 */ /* 0x000fe20000010000 */
[-C--:B------:R-:W-:Y:S01]  /*22e0*/  FMUL.FTZ R246, R15, R10.reuse ;  /* 0x0000000a0ff67220 */ /* 0x080fe20000410000 */
[----:B------:R-:W-:Y:S01]  /*22f0*/  SHF.L.U32 R19, R19, 0x10, RZ ;  /* 0x0000001013137819 */ /* 0x000fe200000006ff */
[----:B------:R-:W-:Y:S01]  /*2300*/  FADD.FTZ R188, R193, -UR25 ;  /* 0x80000019c1bc7e21 */ /* 0x000fe20008010000 */
[----:B------:R-:W-:Y:S01]  /*2310*/  PRMT R15, R190, 0x7632, R15 ;  /* 0x00007632be0f7816 */ /* 0x000fe2000000000f */
[----:B0-----:R-:W-:Y:S01]  /*2320*/  FFMA.FTZ R223, R5, R10, R223 ;  /* 0x0000000a05df7223 */ /* 0x001fe200000100df */
[----:B------:R-:W-:-:S04]  /*2330*/  FADD.FTZ R10, R199, -UR25 ;  /* 0x80000019c70a7e21 */ /* 0x000fc80008010000 */
[----:B------:R-:W-:Y:S01]  /*2340*/  FMUL.FTZ R10, R10, UR24 ;  /* 0x000000180a0a7c20 */ /* 0x000fe20008410000 */
[----:B------:R-:W-:Y:S01]  /*2350*/  FADD.FTZ R99, R99, R19 ;  /* 0x0000001363637221 */ /* 0x000fe20000010000 */
[----:B------:R-:W-:Y:S01]  /*2360*/  FFMA.FTZ R187, R219, R233, R187 ;  /* 0x000000e9dbbb7223 */ /* 0x000fe200000100bb */
[----:B------:R-:W-:-:S03]  /*2370*/  PRMT R191, R191, 0x7632, R191 ;  /* 0x00007632bfbf7816 */ /* 0x000fc600000000bf */
[----:B------:R-:W-:Y:S01]  /*2380*/  FFMA.FTZ R187, R5, R246, R187 ;  /* 0x000000f605bb7223 */ /* 0x000fe200000100bb */
[----:B---3--:R-:W-:Y:S01]  /*2390*/  SHF.L.U32 R189, R222, 0x10, RZ ;  /* 0x00000010debd7819 */ /* 0x008fe200000006ff */
[----:B----4-:R-:W-:-:S04]  /*23a0*/  FFMA.FTZ R198, R10, R19, R198 ;  /* 0x000000130ac67223 */ /* 0x010fc800000100c6 */
[----:B-1----:R-:W-:Y:S01]  /*23b0*/  FMUL.FTZ R234, R189, R19 ;  /* 0x00000013bdea7220 */ /* 0x002fe20000410000 */
[----:B------:R-:W-:Y:S01]  /*23c0*/  SHF.L.U32 R19, R15, 0x10, RZ ;  /* 0x000000100f137819 */ /* 0x000fe200000006ff */
[----:B------:R-:W-:Y:S01]  /*23d0*/  FMUL.FTZ R15, R188, UR24 ;  /* 0x00000018bc0f7c20 */ /* 0x000fe20008410000 */
[----:B------:R-:W-:Y:S01]  /*23e0*/  SHF.L.U32 R189, R197, 0x10, RZ ;  /* 0x00000010c5bd7819 */ /* 0x000fe200000006ff */
[----:B------:R-:W-:Y:S02]  /*23f0*/  FADD.FTZ R188, R216, R233 ;  /* 0x000000e9d8bc7221 */ /* 0x000fe40000010000 */
[----:B------:R-:W-:Y:S01]  /*2400*/  FADD.FTZ R93, R93, R19 ;  /* 0x000000135d5d7221 */ /* 0x000fe20000010000 */
[-C--:B------:R-:W-:Y:S01]  /*2410*/  FFMA.FTZ R196, R15, R19.reuse, R196 ;  /* 0x000000130fc47223 */ /* 0x080fe200000100c4 */
[----:B------:R-:W-:Y:S01]  /*2420*/  FMUL.FTZ R233, R189, R19 ;  /* 0x00000013bde97220 */ /* 0x000fe20000410000 */
[----:B------:R-:W-:Y:S01]  /*2430*/  FADD.FTZ R19, R188, R246 ;  /* 0x000000f6bc137221 */ /* 0x000fe20000010000 */
[----:B------:R-:W-:-:S03]  /*2440*/  FADD.FTZ R188, R195, -UR25 ;  /* 0x80000019c3bc7e21 */ /* 0x000fc60008010000 */
[----:B------:R-:W-:Y:S01]  /*2450*/  FADD.FTZ R19, R19, R225 ;  /* 0x000000e113137221 */ /* 0x000fe20000010000 */
[----:B------:R-:W-:Y:S01]  /*2460*/  FFMA.FTZ R189, R213, R225, R187 ;  /* 0x000000e1d5bd7223 */ /* 0x000fe200000100bb */
[----:B------:R-:W-:Y:S02]  /*2470*/  SHF.L.U32 R187, R191, 0x10, RZ ;  /* 0x00000010bfbb7819 */ /* 0x000fe400000006ff */
[----:B------:R-:W-:Y:S01]  /*2480*/  FADD.FTZ R190, R19, R234 ;  /* 0x000000ea13be7221 */ /* 0x000fe20000010000 */
[----:B------:R-:W-:Y:S01]  /*2490*/  FMUL.FTZ R19, R188, UR24 ;  /* 0x00000018bc137c20 */ /* 0x000fe20008410000 */
[----:B------:R0:W-:Y:S04]  /*24a0*/  STL [R1+0x64], R223 ;  /* 0x000064df01007387 */ /* 0x0001e80000100800 */
[----:B------:R0:W-:Y:S04]  /*24b0*/  STL [R1+0x6c], R198 ;  /* 0x00006cc601007387 */ /* 0x0001e80000100800 */
[----:B------:R0:W-:Y:S01]  /*24c0*/  STL [R1+0x54], R196 ;  /* 0x000054c401007387 */ /* 0x0001e20000100800 */
[----:B------:R-:W-:Y:S01]  /*24d0*/  FFMA.FTZ R189, R10, R234, R189 ;  /* 0x000000ea0abd7223 */ /* 0x000fe200000100bd */
[----:B------:R-:W-:Y:S01]  /*24e0*/  FADD.FTZ R188, R190, R252 ;  /* 0x000000fcbebc7221 */ /* 0x000fe20000010000 */
[----:B------:R-:W-:-:S02]  /*24f0*/  SHF.L.U32 R190, R194, 0x10, RZ ;  /* 0x00000010c2be7819 */ /* 0x000fc400000006ff */
[----:B------:R-:W-:Y:S01]  /*2500*/  FFMA.FTZ R189, R208, R252, R189 ;  /* 0x000000fcd0bd7223 */ /* 0x000fe200000100bd */
[----:B------:R-:W-:Y:S01]  /*2510*/  FADD.FTZ R188, R188, R233 ;  /* 0x000000e9bcbc7221 */ /* 0x000fe20000010000 */
[----:B------:R-:W-:Y:S02]  /*2520*/  FADD.FTZ R95, R95, R187 ;  /* 0x000000bb5f5f7221 */ /* 0x000fe40000010000 */
[----:B------:R-:W-:Y:S01]  /*2530*/  FFMA.FTZ R189, R15, R233, R189 ;  /* 0x000000e90fbd7223 */ /* 0x000fe200000100bd */
[----:B------:R-:W-:-:S03]  /*2540*/  FMUL.FTZ R225, R190, R187 ;  /* 0x000000bbbee17220 */ /* 0x000fc60000410000 */
[----:B------:R-:W-:Y:S01]  /*2550*/  FFMA.FTZ R189, R202, R245, R189 ;  /* 0x000000f5cabd7223 */ /* 0x000fe200000100bd */
[----:B------:R-:W-:Y:S01]  /*2560*/  IADD3 R186, PT, PT, R186, 0x80, RZ ;  /* 0x00000080baba7810 */ /* 0x000fe20007ffe0ff */
[----:B--2---:R-:W-:-:S05]  /*2570*/  FFMA.FTZ R192, R19, R187, R192 ;  /* 0x000000bb13c07223 */ /* 0x004fca00000100c0 */
[----:B------:R0:W-:Y:S01]  /*2580*/  STL [R1+0x5c], R192 ;  /* 0x00005cc001007387 */ /* 0x0001e20000100800 */
[----:B------:R-:W-:-:S04]  /*2590*/  FADD.FTZ R187, R188, R245 ;  /* 0x000000f5bcbb7221 */ /* 0x000fc80000010000 */
[----:B------:R-:W-:Y:S01]  /*25a0*/  FADD.FTZ R216, R187, R225 ;  /* 0x000000e1bbd87221 */ /* 0x000fe20000010000 */
[----:B------:R-:W-:-:S07]  /*25b0*/  FFMA.FTZ R187, R19, R225, R189 ;  /* 0x000000e113bb7223 */ /* 0x000fce00000100bd */
.L_x_5851:
[----:B------:R-:W-:Y:S05]  /*25c0*/  BSYNC.RECONVERGENT B0 ;  /* 0x0000000000007941 */ /* 0x000fea0003800200 */
.L_x_5850:
[----:B------:R-:W-:Y:S04]  /*25d0*/  BSSY.RECONVERGENT B0, `(.L_x_5852) ;  /* 0x0000076000007945 */ /* 0x000fe80003800200 */
[----:B------:R-:W-:Y:S05]  /*25e0*/  @!P3 BRA `(.L_x_5853) ;  /* 0x0000000400d0b947 */ /* 0x000fea0003800000 */
[----:B0-----:R-:W0:Y:S01]  /*25f0*/  LDC.64 R192, c[0x0][0x3a8] ;  /* 0x0000ea00ffc07b82 */ /* 0x001e220000000a00 */
        /* <DEDUP_REMOVED lines=115> */
.L_x_5853:
[----:B------:R-:W-:Y:S05]  /*2d30*/  BSYNC.RECONVERGENT B0 ;  /* 0x0000000000007941 */ /* 0x000fea0003800200 */
.L_x_5852:
[----:B------:R-:W-:Y:S04]  /*2d40*/  BSSY.RECONVERGENT B0, `(.L_x_5854) ;  /* 0x0000066000007945 */ /* 0x000fe80003800200 */
[----:B------:R-:W-:Y:S05]  /*2d50*/  @!P2 BRA `(.L_x_5855) ;  /* 0x000000040090a947 */ /* 0x000fea0003800000 */
[----:B------:R-:W2:Y:S01]  /*2d60*/  LDC.64 R2, c[0x0][0x3a8] ;  /* 0x0000ea00ff027b82 */ /* 0x000ea20000000a00 */
[----:B------:R-:W3:Y:S04]  /*2d70*/  LDL R222, [R1+0xf0] ;  /* 0x0000f00001de7983 */ /* 0x000ee80000100800 */
[----:B------:R-:W4:Y:S03]  /*2d80*/  LDL R221, [R1+0xf4] ;  /* 0x0000f40001dd7983 */ /* 0x000f260000100800 */
[----:B------:R-:W0:Y:S01]  /*2d90*/  LDC.64 R188, c[0x0][0x428] ;  /* 0x00010a00ffbc7b82 */ /* 0x000e220000000a00 */
[----:B------:R-:W4:Y:S04]  /*2da0*/  LDL R242, [R1+0xf8] ;  /* 0x0000f80001f27983 */ /* 0x000f280000100800 */
[----:B------:R-:W4:Y:S04]  /*2db0*/  LDL R13, [R1+0xfc] ;  /* 0x0000fc00010d7983 */ /* 0x000f280000100800 */
[----:B------:R-:W4:Y:S04]  /*2dc0*/  LDL R230, [R1+0x13c] ;  /* 0x00013c0001e67983 */ /* 0x000f280000100800 */
[----:B------:R-:W4:Y:S01]  /*2dd0*/  LDL R229, [R1+0x140] ;  /* 0x0001400001e57983 */ /* 0x000f220000100800 */
[----:B--2---:R-:W-:-:S03]  /*2de0*/  IMAD.WIDE.U32 R2, R186, 0x20, R2 ;  /* 0x00000020ba027825 */ /* 0x004fc600078e0002 */
[----:B01----:R-:W2:Y:S04]  /*2df0*/  LDL R223, [R1+0x144] ;  /* 0x0001440001df7983 */ /* 0x003ea80000100800 */
[----:B------:R-:W4:Y:S01]  /*2e00*/  LDG.E.128 R196, desc[UR10][R2.64] ;  /* 0x0000000a02c47981 */ /* 0x000f22000c1e1d00 */
[----:B------:R-:W-:-:S03]  /*2e10*/  IMAD.WIDE.U32 R188, R186, 0x10, R188 ;  /* 0x00000010babc7825 */ /* 0x000fc600078e00bc */
[----:B------:R0:W2:Y:S04]  /*2e20*/  LDG.E.128 R192, desc[UR10][R2.64+0x10] ;  /* 0x0000100a02c07981 */ /* 0x0000a8000c1e1d00 */
[----:B------:R-:W2:Y:S01]  /*2e30*/  LDG.E.128 R188, desc[UR10][R188.64] ;  /* 0x0000000abcbc7981 */ /* 0x000ea2000c1e1d00 */
[----:B------:R-:W-:-:S04]  /*2e40*/  ISETP.NE.U32.AND P0, PT, RZ, UR20, PT ;  /* 0x00000014ff007c0c */ /* 0x000fc8000bf05070 */
[----:B------:R-:W-:-:S13]  /*2e50*/  ISETP.NE.AND.EX P0, PT, RZ, UR21, PT, P0 ;  /* 0x00000015ff007c0c */ /* 0x000fda000bf05300 */
[----:B0-----:R-:W0:Y:S02]  /*2e60*/  @P0 LDC.64 R2, c[0x0][0x438] ;  /* 0x00010e00ff020b82 */ /* 0x001e240000000a00 */
[----:B0-----:R-:W-:-:S05]  /*2e70*/  @P0 IMAD.WIDE.U32 R2, R186, 0x20, R2 ;  /* 0x00000020ba020825 */ /* 0x001fca00078e0002 */
[----:B------:R-:W5:Y:S04]  /*2e80*/  @P0 LDG.E.128 R160, desc[UR10][R2.64] ;  /* 0x0000000a02a00981 */ /* 0x000f68000c1e1d00 */
[----:B------:R3:W5:Y:S02]  /*2e90*/  @P0 LDG.E.128 R164, desc[UR10][R2.64+0x10] ;  /* 0x0000100a02a40981 */ /* 0x000764000c1e1d00 */
[----:B---3--:R-:W-:Y:S01]  /*2ea0*/  SHF.L.U32 R3, R222, 0x10, RZ ;  /* 0x00000010de037819 */ /* 0x008fe200000006ff */
[----:B----4-:R-:W-:-:S04]  /*2eb0*/  FADD.FTZ R2, R196, -UR25 ;  /* 0x80000019c4027e21 */ /* 0x010fc80008010000 */
[----:B------:R-:W-:Y:S01]  /*2ec0*/  FMUL.FTZ R215, R2, UR24 ;  /* 0x0000001802d77c20 */ /* 0x000fe20008410000 */
[----:B--2---:R-:W-:-:S05]  /*2ed0*/  SHF.L.U32 R2, R188, 0x10, RZ ;  /* 0x00000010bc027819 */ /* 0x004fca00000006ff */
[----:B------:R-:W-:Y:S01]  /*2ee0*/  FADD.FTZ R80, R80, R2 ;  /* 0x0000000250507221 */ /* 0x000fe20000010000 */
[-C--:B------:R-:W-:Y:S01]  /*2ef0*/  FFMA.FTZ R120, R215, R2.reuse, R120 ;  /* 0x00000002d7787223 */ /* 0x080fe20000010078 */
[----:B------:R-:W-:Y:S01]  /*2f00*/  FMUL.FTZ R222, R3, R2 ;  /* 0x0000000203de7220 */ /* 0x000fe20000410000 */
[----:B------:R-:W-:Y:S02]  /*2f10*/  SHF.L.U32 R2, R189, 0x10, RZ ;  /* 0x00000010bd027819 */ /* 0x000fe400000006ff */
[----:B------:R-:W-:Y:S01]  /*2f20*/  SHF.L.U32 R3, R221, 0x10, RZ ;  /* 0x00000010dd037819 */ /* 0x000fe200000006ff */
[----:B------:R-:W-:-:S04]  /*2f30*/  FADD.FTZ R8, R198, -UR25 ;  /* 0x80000019c6087e21 */ /* 0x000fc80008010000 */
[----:B------:R-:W-:Y:S01]  /*2f40*/  FMUL.FTZ R221, R3, R2 ;  /* 0x0000000203dd7220 */ /* 0x000fe20000410000 */
[----:B------:R-:W-:Y:S01]  /*2f50*/  FMUL.FTZ R210, R8, UR24 ;  /* 0x0000001808d27c20 */ /* 0x000fe20008410000 */
[----:B------:R-:W-:Y:S01]  /*2f60*/  STL [R1+0x1c], R222 ;  /* 0x00001cde01007387 */ /* 0x000fe20000100800 */
[----:B------:R-:W-:-:S03]  /*2f70*/  FADD.FTZ R8, R192, -UR25 ;  /* 0x80000019c0087e21 */ /* 0x000fc60008010000 */
[----:B------:R0:W-:Y:S04]  /*2f80*/  STL [R1+0x8], R221 ;  /* 0x000008dd01007387 */ /* 0x0001e80000100800 */
[----:B------:R-:W2:Y:S01]  /*2f90*/  LDL R192, [R1+0x148] ;  /* 0x0001480001c07983 */ /* 0x000ea20000100800 */
[----:B------:R-:W-:Y:S01]  /*2fa0*/  FMUL.FTZ R205, R8, UR24 ;  /* 0x0000001808cd7c20 */ /* 0x000fe20008410000 */
[----:B------:R-:W-:Y:S02]  /*2fb0*/  SHF.L.U32 R3, R190, 0x10, RZ ;  /* 0x00000010be037819 */ /* 0x000fe400000006ff */
[----:B------:R-:W-:Y:S01]  /*2fc0*/  SHF.L.U32 R8, R242, 0x10, RZ ;  /* 0x00000010f2087819 */ /* 0x000fe200000006ff */
[----:B------:R-:W-:Y:S01]  /*2fd0*/  FADD.FTZ R82, R82, R2 ;  /* 0x0000000252527221 */ /* 0x000fe20000010000 */
[----:B------:R-:W-:Y:S01]  /*2fe0*/  FFMA.FTZ R122, R210, R2, R122 ;  /* 0x00000002d27a7223 */ /* 0x000fe2000001007a */
[----:B------:R-:W-:Y:S01]  /*2ff0*/  FADD.FTZ R2, R194, -UR25 ;  /* 0x80000019c2027e21 */ /* 0x000fe20008010000 */
[----:B------:R-:W-:Y:S01]  /*3000*/  SHF.L.U32 R13, R13, 0x10, RZ ;  /* 0x000000100d0d7819 */ /* 0x000fe200000006ff */
[-C--:B------:R-:W-:Y:S01]  /*3010*/  FMUL.FTZ R250, R8, R3.reuse ;  /* 0x0000000308fa7220 */ /* 0x080fe20000410000 */
[----:B------:R-:W-:Y:S01]  /*3020*/  SHF.L.U32 R8, R191, 0x10, RZ ;  /* 0x00000010bf087819 */ /* 0x000fe200000006ff */
[----:B------:R-:W-:Y:S01]  /*3030*/  FMUL.FTZ R2, R2, UR24 ;  /* 0x0000001802027c20 */ /* 0x000fe20008410000 */
[----:B------:R-:W-:Y:S01]  /*3040*/  FADD.FTZ R76, R76, R3 ;  /* 0x000000034c4c7221 */ /* 0x000fe20000010000 */
[----:B------:R-:W-:Y:S01]  /*3050*/  FFMA.FTZ R116, R205, R3, R116 ;  /* 0x00000003cd747223 */ /* 0x000fe20000010074 */
[----:B------:R-:W-:Y:S01]  /*3060*/  PRMT R17, R188, 0x7632, R17 ;  /* 0x00007632bc117816 */ /* 0x000fe20000000011 */
[----:B------:R-:W-:Y:S01]  /*3070*/  FADD.FTZ R3, R197, -UR25 ;  /* 0x80000019c5037e21 */ /* 0x000fe20008010000 */
[----:B------:R-:W-:Y:S01]  /*3080*/  FADD.FTZ R78, R78, R8 ;  /* 0x000000084e4e7221 */ /* 0x000fe20000010000 */
[-C--:B------:R-:W-:Y:S01]  /*3090*/  FFMA.FTZ R118, R2, R8.reuse, R118 ;  /* 0x0000000802767223 */ /* 0x080fe20000010076 */
[----:B------:R-:W-:Y:S01]  /*30a0*/  FMUL.FTZ R241, R13, R8 ;  /* 0x000000080df17220 */ /* 0x000fe20000410000 */
[----:B------:R-:W-:Y:S01]  /*30b0*/  SHF.L.U32 R8, R17, 0x10, RZ ;  /* 0x0000001011087819 */ /* 0x000fe200000006ff */
[----:B------:R-:W-:Y:S01]  /*30c0*/  FMUL.FTZ R3, R3, UR24 ;  /* 0x0000001803037c20 */ /* 0x000fe20008410000 */
[----:B------:R-:W-:-:S02]  /*30d0*/  SHF.L.U32 R13, R230, 0x10, RZ ;  /* 0x00000010e60d7819 */ /* 0x000fc400000006ff */
[----:B------:R-:W-:Y:S01]  /*30e0*/  PRMT R17, R189, 0x7632, R17 ;  /* 0x00007632bd117816 */ /* 0x000fe20000000011 */
[-C--:B------:R-:W-:Y:S01]  /*30f0*/  FFMA.FTZ R121, R3, R8.reuse, R121 ;  /* 0x0000000803797223 */ /* 0x080fe20000010079 */
[----:B------:R-:W-:Y:S01]  /*3100*/  FADD.FTZ R81, R81, R8 ;  /* 0x0000000851517221 */ /* 0x000fe20000010000 */
[----:B------:R-:W-:Y:S01]  /*3110*/  FMUL.FTZ R242, R13, R8 ;  /* 0x000000080df27220 */ /* 0x000fe20000410000 */
[----:B------:R-:W-:Y:S01]  /*3120*/  FADD.FTZ R8, R199, -UR25 ;  /* 0x80000019c7087e21 */ /* 0x000fe20008010000 */
[----:B------:R-:W-:Y:S02]  /*3130*/  SHF.L.U32 R17, R17, 0x10, RZ ;  /* 0x0000001011117819 */ /* 0x000fe400000006ff */
[----:B------:R-:W-:Y:S01]  /*3140*/  SHF.L.U32 R189, R229, 0x10, RZ ;  /* 0x00000010e5bd7819 */ /* 0x000fe200000006ff */
[----:B------:R-:W-:Y:S01]  /*3150*/  FMUL.FTZ R8, R8, UR24 ;  /* 0x0000001808087c20 */ /* 0x000fe20008410000 */
[----:B------:R-:W-:Y:S01]  /*3160*/  PRMT R13, R190, 0x7632, R13 ;  /* 0x00007632be0d7816 */ /* 0x000fe2000000000d */
[----:B------:R-:W-:Y:S01]  /*3170*/  FADD.FTZ R188, R193, -UR25 ;  /* 0x80000019c1bc7e21 */ /* 0x000fe20008010000 */
[----:B------:R-:W-:Y:S01]  /*3180*/  FADD.FTZ R83, R83, R17 ;  /* 0x0000001153537221 */ /* 0x000fe20000010000 */
[-C--:B------:R-:W-:Y:S01]  /*3190*/  FFMA.FTZ R123, R8, R17.reuse, R123 ;  /* 0x00000011087b7223 */ /* 0x080fe2000001007b */
[----:B------:R-:W-:Y:S01]  /*31a0*/  FMUL.FTZ R230, R189, R17 ;  /* 0x00000011bde67220 */ /* 0x000fe20000410000 */
        /* <DEDUP_REMOVED lines=12> */
[----:B------:R-:W-:Y:S02]  /*3270*/  FADD.FTZ R188, R195, -UR25 ;  /* 0x80000019c3bc7e21 */ /* 0x000fe40008010000 */
        /* <DEDUP_REMOVED lines=8> */
[----:B------:R-:W-:Y:S02]  /*3300*/  FFMA.FTZ R189, R13, R229, R189 ;  /* 0x000000e50dbd7223 */ /* 0x000fe400000100bd */
[----:B------:R-:W-:Y:S01]  /*3310*/  FADD.FTZ R79, R79, R187 ;  /* 0x000000bb4f4f7221 */ /* 0x000fe20000010000 */
[----:B------:R-:W-:Y:S01]  /*3320*/  FFMA.FTZ R119, R17, R187, R119 ;  /* 0x000000bb11777223 */ /* 0x000fe20000010077 */
[----:B------:R-:W-:Y:S01]  /*3330*/  FFMA.FTZ R189, R2, R241, R189 ;  /* 0x000000f102bd7223 */ /* 0x000fe200000100bd */
[----:B------:R-:W-:Y:S02]  /*3340*/  IADD3 R186, PT, PT, R186, 0x80, RZ ;  /* 0x00000080baba7810 */ /* 0x000fe40007ffe0ff */
[----:B--2---:R-:W-:-:S05]  /*3350*/  SHF.L.U32 R190, R192, 0x10, RZ ;  /* 0x00000010c0be7819 */ /* 0x004fca00000006ff */
[----:B0-----:R-:W-:Y:S01]  /*3360*/  FMUL.FTZ R221, R190, R187 ;  /* 0x000000bbbedd7220 */ /* 0x001fe20000410000 */
[----:B------:R-:W-:-:S04]  /*3370*/  FADD.FTZ R187, R188, R241 ;  /* 0x000000f1bcbb7221 */ /* 0x000fc80000010000 */
[----:B------:R-:W-:Y:S01]  /*3380*/  FADD.FTZ R216, R187, R221 ;  /* 0x000000ddbbd87221 */ /* 0x000fe20000010000 */
[----:B------:R-:W-:-:S07]  /*3390*/  FFMA.FTZ R187, R17, R221, R189 ;  /* 0x000000dd11bb7223 */ /* 0x000fce00000100bd */
.L_x_5855:
[----:B------:R-:W-:Y:S05]  /*33a0*/  BSYNC.RECONVERGENT B0 ;  /* 0x0000000000007941 */ /* 0x000fea0003800200 */
.L_x_5854:
[----:B------:R-:W-:Y:S04]  /*33b0*/  BSSY.RECONVERGENT B0, `(.L_x_5856) ;  /* 0x0000065000007945 */ /* 0x000fe80003800200 */
[----:B------:R-:W-:Y:S05]  /*33c0*/  @!P1 BRA `(.L_x_5857) ;  /* 0x00000004008c9947 */ /* 0x000fea0003800000 */
[----:B01----:R-:W0:Y:S01]  /*33d0*/  LDC.64 R192, c[0x0][0x3a8] ;  /* 0x0000ea00ffc07b82 */ /* 0x003e220000000a00 */
[----:B------:R-:W2:Y:S04]  /*33e0*/  LDL R16, [R1+0xe0] ;  /* 0x0000e00001107983 */ /* 0x000ea80000100800 */
[----:B------:R-:W3:Y:S03]  /*33f0*/  LDL R220, [R1+0xe4] ;  /* 0x0000e40001dc7983 */ /* 0x000ee60000100800 */
[----:B------:R-:W1:Y:S01]  /*3400*/  LDC.64 R188, c[0x0][0x428] ;  /* 0x00010a00ffbc7b82 */ /* 0x000e620000000a00 */
[----:B------:R-:W4:Y:S04]  /*3410*/  LDL R238, [R1+0xe8] ;  /* 0x0000e80001ee7983 */ /* 0x000f280000100800 */
[----:B------:R-:W4:Y:S04]  /*3420*/  LDL R240, [R1+0xec] ;  /* 0x0000ec0001f07983 */ /* 0x000f280000100800 */
[----:B------:R-:W4:Y:S04]  /*3430*/  LDL R239, [R1+0xdc] ;  /* 0x0000dc0001ef7983 */ /* 0x000f280000100800 */
[----:B------:R-:W4:Y:S01]  /*3440*/  LDL R227, [R1+0x130] ;  /* 0x0001300001e37983 */ /* 0x000f220000100800 */
[----:B0-----:R-:W-:-:S05]  /*3450*/  IMAD.WIDE.U32 R192, R186, 0x20, R192 ;  /* 0x00000020bac07825 */ /* 0x001fca00078e00c0 */
[----:B------:R-:W3:Y:S01]  /*3460*/  LDG.E.128 R196, desc[UR10][R192.64] ;  /* 0x0000000ac0c47981 */ /* 0x000ee2000c1e1d00 */
[----:B-1----:R-:W-:-:S06]  /*3470*/  IMAD.WIDE.U32 R188, R186, 0x10, R188 ;  /* 0x00000010babc7825 */ /* 0x002fcc00078e00bc */
[----:B------:R-:W4:Y:S04]  /*3480*/  LDG.E.128 R188, desc[UR10][R188.64] ;  /* 0x0000000abcbc7981 */ /* 0x000f28000c1e1d00 */
[----:B------:R-:W4:Y:S01]  /*3490*/  LDG.E.128 R192, desc[UR10][R192.64+0x10] ;  /* 0x0000100ac0c07981 */ /* 0x000f22000c1e1d00 */
[----:B------:R-:W-:-:S04]  /*34a0*/  ISETP.NE.U32.AND P0, PT, RZ, UR20, PT ;  /* 0x00000014ff007c0c */ /* 0x000fc8000bf05070 */
[----:B------:R-:W-:-:S13]  /*34b0*/  ISETP.NE.AND.EX P0, PT, RZ, UR21, PT, P0 ;  /* 0x00000015ff007c0c */ /* 0x000fda000bf05300 */
[----:B------:R-:W0:Y:S02]  /*34c0*/  @P0 LDC.64 R222, c[0x0][0x438] ;  /* 0x00010e00ffde0b82 */ /* 0x000e240000000a00 */
[----:B0-----:R-:W-:-:S05]  /*34d0*/  @P0 IMAD.WIDE.U32 R222, R186, 0x20, R222 ;  /* 0x00000020bade0825 */ /* 0x001fca00078e00de */
[----:B------:R0:W5:Y:S04]  /*34e0*/  @P0 LDG.E.128 R168, desc[UR10][R222.64] ;  /* 0x0000000adea80981 */ /* 0x000168000c1e1d00 */
[----:B------:R0:W5:Y:S04]  /*34f0*/  @P0 LDG.E.128 R172, desc[UR10][R222.64+0x10] ;  /* 0x0000100adeac0981 */ /* 0x000168000c1e1d00 */
[----:B------:R-:W4:Y:S01]  /*3500*/  LDL R223, [R1+0x134] ;  /* 0x0001340001df7983 */ /* 0x000f220000100800 */
[----:B--2---:R-:W-:Y:S01]  /*3510*/  SHF.L.U32 R12, R16, 0x10, RZ ;  /* 0x00000010100c7819 */ /* 0x004fe200000006ff */
[----:B---3--:R-:W-:-:S04]  /*3520*/  FADD.FTZ R7, R196, -UR25 ;  /* 0x80000019c4077e21 */ /* 0x008fc80008010000 */
[----:B------:R-:W-:Y:S01]  /*3530*/  FMUL.FTZ R218, R7, UR24 ;  /* 0x0000001807da7c20 */ /* 0x000fe20008410000 */
[----:B----4-:R-:W-:-:S05]  /*3540*/  SHF.L.U32 R7, R188, 0x10, RZ ;  /* 0x00000010bc077819 */ /* 0x010fca00000006ff */
        /* <DEDUP_REMOVED lines=8> */
[----:B------:R1:W-:Y:S01]  /*35d0*/  STL [R1+0x18], R226 ;  /* 0x000018e201007387 */ /* 0x0003e20000100800 */
[----:B------:R-:W-:-:S03]  /*35e0*/  FADD.FTZ R16, R192, -UR25 ;  /* 0x80000019c0107e21 */ /* 0x000fc60008010000 */
[----:B------:R2:W-:Y:S04]  /*35f0*/  STL [R1+0x4], R220 ;  /* 0x000004dc01007387 */ /* 0x0005e80000100800 */
[----:B------:R-:W3:Y:S01]  /*3600*/  LDL R192, [R1+0x138] ;  /* 0x0001380001c07983 */ /* 0x000ee20000100800 */
[----:B------:R-:W-:Y:S01]  /*3610*/  FADD.FTZ R74, R74, R7 ;  /* 0x000000074a4a7221 */ /* 0x000fe20000010000 */
[----:B------:R-:W-:Y:S01]  /*3620*/  FFMA.FTZ R114, R212, R7, R114 ;  /* 0x00000007d4727223 */ /* 0x000fe20000010072 */
[----:B------:R-:W-:Y:S01]  /*3630*/  FMUL.FTZ R207, R16, UR24 ;  /* 0x0000001810cf7c20 */ /* 0x000fe20008410000 */
[----:B------:R-:W-:Y:S01]  /*3640*/  SHF.L.U32 R7, R190, 0x10, RZ ;  /* 0x00000010be077819 */ /* 0x000fe200000006ff */
[----:B------:R-:W-:Y:S01]  /*3650*/  FADD.FTZ R12, R194, -UR25 ;  /* 0x80000019c20c7e21 */ /* 0x000fe20008010000 */
[----:B------:R-:W-:-:S03]  /*3660*/  SHF.L.U32 R16, R238, 0x10, RZ ;  /* 0x00000010ee107819 */ /* 0x000fc600000006ff */
[----:B------:R-:W-:Y:S01]  /*3670*/  FMUL.FTZ R201, R12, UR24 ;  /* 0x000000180cc97c20 */ /* 0x000fe20008410000 */
[----:B------:R-:W-:Y:S01]  /*3680*/  FADD.FTZ R68, R68, R7 ;  /* 0x0000000744447221 */ /* 0x000fe20000010000 */
[-C--:B------:R-:W-:Y:S01]  /*3690*/  FMUL.FTZ R249, R16, R7.reuse ;  /* 0x0000000710f97220 */ /* 0x080fe20000410000 */
[----:B------:R-:W-:Y:S01]  /*36a0*/  FFMA.FTZ R108, R207, R7, R108 ;  /* 0x00000007cf6c7223 */ /* 0x000fe2000001006c */
[----:B------:R-:W-:Y:S01]  /*36b0*/  SHF.L.U32 R12, R191, 0x10, RZ ;  /* 0x00000010bf0c7819 */ /* 0x000fe200000006ff */
[----:B------:R-:W-:Y:S01]  /*36c0*/  FADD.FTZ R7, R197, -UR25 ;  /* 0x80000019c5077e21 */ /* 0x000fe20008010000 */
[----:B------:R-:W-:Y:S02]  /*36d0*/  SHF.L.U32 R16, R240, 0x10, RZ ;  /* 0x00000010f0107819 */ /* 0x000fe400000006ff */
[----:B------:R-:W-:Y:S01]  /*36e0*/  PRMT R186, R188, 0x7632, R186 ;  /* 0x00007632bcba7816 */ /* 0x000fe200000000ba */
[----:B------:R-:W-:Y:S01]  /*36f0*/  FADD.FTZ R70, R70, R12 ;  /* 0x0000000c46467221 */ /* 0x000fe20000010000 */
[-C--:B------:R-:W-:Y:S01]  /*3700*/  FFMA.FTZ R110, R201, R12.reuse, R110 ;  /* 0x0000000cc96e7223 */ /* 0x080fe2000001006e */
[----:B------:R-:W-:Y:S01]  /*3710*/  FMUL.FTZ R238, R16, R12 ;  /* 0x0000000c10ee7220 */ /* 0x000fe20000410000 */
[----:B------:R-:W-:Y:S01]  /*3720*/  FMUL.FTZ R240, R7, UR24 ;  /* 0x0000001807f07c20 */ /* 0x000fe20008410000 */
[----:B------:R-:W-:-:S02]  /*3730*/  SHF.L.U32 R12, R186, 0x10, RZ ;  /* 0x00000010ba0c7819 */ /* 0x000fc400000006ff */
[----:B------:R-:W-:Y:S02]  /*3740*/  SHF.L.U32 R7, R239, 0x10, RZ ;  /* 0x00000010ef077819 */ /* 0x000fe400000006ff */
[----:B------:R-:W-:-:S03]  /*3750*/  PRMT R16, R189, 0x7632, R16 ;  /* 0x00007632bd107816 */ /* 0x000fc60000000010 */
[-C--:B------:R-:W-:Y:S01]  /*3760*/  FMUL.FTZ R239, R7, R12.reuse ;  /* 0x0000000c07ef7220 */ /* 0x080fe20000410000 */
[----:B------:R-:W-:Y:S01]  /*3770*/  FADD.FTZ R7, R199, -UR25 ;  /* 0x80000019c7077e21 */ /* 0x000fe20008010000 */
[----:B------:R-:W-:Y:S01]  /*3780*/  SHF.L.U32 R16, R16, 0x10, RZ ;  /* 0x0000001010107819 */ /* 0x000fe200000006ff */
[----:B------:R-:W-:Y:S01]  /*3790*/  FFMA.FTZ R113, R240, R12, R113 ;  /* 0x0000000cf0717223 */ /* 0x000fe20000010071 */
[----:B------:R-:W-:Y:S01]  /*37a0*/  SHF.L.U32 R188, R227, 0x10, RZ ;  /* 0x00000010e3bc7819 */ /* 0x000fe200000006ff */
[--C-:B------:R-:W-:Y:S01]  /*37b0*/  FADD.FTZ R73, R73, R12.reuse ;  /* 0x0000000c49497221 */ /* 0x100fe20000010000 */
        /* <DEDUP_REMOVED lines=13> */
[----:B-1----:R-:W-:Y:S01]  /*3890*/  FMUL.FTZ R226, R188, R16 ;  /* 0x00000010bce27220 */ /* 0x002fe20000410000 */
        /* <DEDUP_REMOVED lines=16> */
[----:B------:R-:W-:Y:S01]  /*39a0*/  FADD.FTZ R187, R187, R238 ;  /* 0x000000eebbbb7221 */ /* 0x000fe20000010000 */
[----:B---3--:R-:W-:-:S05]  /*39b0*/  SHF.L.U32 R189, R192, 0x10, RZ ;  /* 0x00000010c0bd7819 */ /* 0x008fca00000006ff */
[----:B--2---:R-:W-:Y:S01]  /*39c0*/  FMUL.FTZ R220, R189, R186 ;  /* 0x000000babddc7220 */ /* 0x004fe20000410000 */
[----:B------:R-:W-:-:S03]  /*39d0*/  FFMA.FTZ R186, R201, R238, R188 ;  /* 0x000000eec9ba7223 */ /* 0x000fc600000100bc */
[----:B------:R-:W-:Y:S01]  /*39e0*/  FADD.FTZ R216, R187, R220 ;  /* 0x000000dcbbd87221 */ /* 0x000fe20000010000 */
[----:B0-----:R-:W-:-:S07]  /*39f0*/  FFMA.FTZ R187, R16, R220, R186 ;  /* 0x000000dc10bb7223 */ /* 0x001fce00000100ba */
.L_x_5857:
[----:B------:R-:W-:Y:S05]  /*3a00*/  BSYNC.RECONVERGENT B0 ;  /* 0x0000000000007941 */ /* 0x000fea0003800200 */
.L_x_5856:
[----:B------:R-:W2:Y:S01]  /*3a10*/  SHFL.DOWN PT, R188, R216, 0x10, 0x1f ;  /* 0x0a001f00d8bc7f89 */ /* 0x000ea200000e0000 */
[----:B------:R-:W-:Y:S03]  /*3a20*/  BSSY.RECONVERGENT B0, `(.L_x_5858) ;  /* 0x000001f000007945 */ /* 0x000fe60003800200 */
[----:B------:R-:W3:Y:S01]  /*3a30*/  SHFL.DOWN PT, R186, R187, 0x10, 0x1f ;  /* 0x0a001f00bbba7f89 */ /* 0x000ee200000e0000 */
[----:B------:R-:W4:Y:S01]  /*3a40*/  S2R R190, SR_TID.X ;  /* 0x0000000000be7919 */ /* 0x000f220000002100 */
[----:B--2---:R-:W-:Y:S01]  /*3a50*/  FADD.FTZ R188, R188, R216 ;  /* 0x000000d8bcbc7221 */ /* 0x004fe20000010000 */
[----:B---3--:R-:W-:-:S04]  /*3a60*/  FADD.FTZ R186, R186, R187 ;  /* 0x000000bbbaba7221 */ /* 0x008fc80000010000 */
[----:B------:R-:W2:Y:S04]  /*3a70*/  SHFL.DOWN PT, R189, R188, 0x8, 0x1f ;  /* 0x09001f00bcbd7f89 */ /* 0x000ea800000e0000 */
[----:B------:R-:W3:Y:S01]  /*3a80*/  SHFL.DOWN PT, R187, R186, 0x8, 0x1f ;  /* 0x09001f00babb7f89 */ /* 0x000ee200000e0000 */
[----:B----4-:R-:W-:Y:S01]  /*3a90*/  LOP3.LUT P0, RZ, R190, 0x1f, RZ, 0xc0, !PT ;  /* 0x0000001fbeff7812 */ /* 0x010fe2000780c0ff */
[----:B--2---:R-:W-:Y:S01]  /*3aa0*/  FADD.FTZ R188, R188, R189 ;  /* 0x000000bdbcbc7221 */ /* 0x004fe20000010000 */
[----:B---3--:R-:W-:-:S04]  /*3ab0*/  FADD.FTZ R187, R186, R187 ;  /* 0x000000bbbabb7221 */ /* 0x008fc80000010000 */
[----:B------:R-:W2:Y:S04]  /*3ac0*/  SHFL.DOWN PT, R189, R188, 0x4, 0x1f ;  /* 0x08801f00bcbd7f89 */ /* 0x000ea800000e0000 */
[----:B------:R-:W3:Y:S01]  /*3ad0*/  SHFL.DOWN PT, R186, R187, 0x4, 0x1f ;  /* 0x08801f00bbba7f89 */ /* 0x000ee200000e0000 */
        /* <DEDUP_REMOVED lines=9> */
[----:B---3--:R-:W-:Y:S01]  /*3b70*/  FADD.FTZ R187, R187, R189 ;  /* 0x000000bdbbbb7221 */ /* 0x008fe20000010000 */
[----:B------:R-:W-:Y:S06]  /*3b80*/  @P0 BRA `(.L_x_5859) ;  /* 0x0000000000200947 */ /* 0x000fec0003800000 */
[----:B------:R-:W2:Y:S01]  /*3b90*/  S2UR UR5, SR_CgaCtaId ;  /* 0x00000000000579c3 */ /* 0x000ea20000008800 */
[----:B------:R-:W-:Y:S01]  /*3ba0*/  UMOV UR4, 0x400 ;  /* 0x0000040000047882 */ /* 0x000fe20000000000 */
[----:B------:R-:W-:-:S04]  /*3bb0*/  SHF.R.U32.HI R188, RZ, 0x2, R190 ;  /* 0x00000002ffbc7819 */ /* 0x000fc800000116be */
[----:B------:R-:W-:Y:S01]  /*3bc0*/  LOP3.LUT R188, R188, 0x18, RZ, 0xc0, !PT ;  /* 0x00000018bcbc7812 */ /* 0x000fe200078ec0ff */
[----:B--2---:R-:W-:-:S04]  /*3bd0*/  ULEA UR4, UR5, UR4, 0x18 ;  /* 0x0000000405047291 */ /* 0x004fc8000f8ec0ff */
[----:B------:R-:W-:Y:S02]  /*3be0*/  UIADD3 UR5, UPT, UPT, UR4, 0x5020, URZ ;  /* 0x0000502004057890 */ /* 0x000fe4000fffe0ff */
[----:B------:R-:W-:-:S09]  /*3bf0*/  @!UP2 UIADD3 UR5, UPT, UPT, UR4, 0x5000, URZ ;  /* 0x000050000405a890 */ /* 0x000fd2000fffe0ff */
[----:B------:R2:W-:Y:S03]  /*3c00*/  STS.64 [R188+UR5], R186 ;  /* 0x000000babc007988 */ /* 0x0005e60008000a05 */
.L_x_5859:
[----:B------:R-:W-:Y:S05]  /*3c10*/  BSYNC.RECONVERGENT B0 ;  /* 0x0000000000007941 */ /* 0x000fea0003800200 */
.L_x_5858:
[----:B------:R-:W3:Y:S08]  /*3c20*/  S2UR UR5, SR_CgaCtaId ;  /* 0x00000000000579c3 */ /* 0x000ef00000008800 */
[----:B------:R-:W-:Y:S06]  /*3c30*/  BAR.SYNC.DEFER_BLOCKING 0x0 ;  /* 0x0000000000007b1d */ /* 0x000fec0000010000 */
[----:B------:R-:W-:Y:S01]  /*3c40*/  UMOV UR4, 0x400 ;  /* 0x0000040000047882 */ /* 0x000fe20000000000 */
[----:B------:R-:W-:Y:S01]  /*3c50*/  BSSY.RECONVERGENT B0, `(.L_x_5860) ;  /* 0x0000166000007945 */ /* 0x000fe20003800200 */
[----:B---3--:R-:W-:-:S04]  /*3c60*/  ULEA UR4, UR5, UR4, 0x18 ;  /* 0x0000000405047291 */ /* 0x008fc8000f8ec0ff */
[----:B------:R-:W-:Y:S02]  /*3c70*/  UIADD3 UR5, UPT, UPT, UR4, 0x5020, URZ ;  /* 0x0000502004057890 */ /* 0x000fe4000fffe0ff */
[----:B------:R-:W-:-:S09]  /*3c80*/  @!UP2 UIADD3 UR5, UPT, UPT, UR4, 0x5000, URZ ;  /* 0x000050000405a890 */ /* 0x000fd2000fffe0ff */
[----:B--2---:R-:W2:Y:S01]  /*3c90*/  LDS.128 R188, [UR5] ;  /* 0x00000005ffbc7984 */ /* 0x004ea20008000c00 */
[----:B------:R-:W-:Y:S02]  /*3ca0*/  UIADD3 UR5, UPT, UPT, UR4, 0x5030, URZ ;  /* 0x0000503004057890 */ /* 0x000fe4000fffe0ff */
[----:B------:R-:W-:Y:S01]  /*3cb0*/  @!UP2 UIADD3 UR5, UPT, UPT, UR4, 0x5010, URZ ;  /* 0x000050100405a890 */ /* 0x000fe2000fffe0ff */
[----:B--2---:R-:W-:Y:S01]  /*3cc0*/  FADD.FTZ R186, RZ, R188 ;  /* 0x000000bcffba7221 */ /* 0x004fe20000010000 */
[----:B------:R-:W-:-:S03]  /*3cd0*/  FADD.FTZ R187, RZ, R189 ;  /* 0x000000bdffbb7221 */ /* 0x000fc60000010000 */
[----:B------:R-:W-:Y:S01]  /*3ce0*/  FADD.FTZ R186, R190, R186 ;  /* 0x000000babeba7221 */ /* 0x000fe20000010000 */
[----:B------:R-:W-:-:S03]  /*3cf0*/  FADD.FTZ R187, R191, R187 ;  /* 0x000000bbbfbb7221 */ /* 0x000fc60000010000 */
[----:B------:R-:W2:Y:S02]  /*3d00*/  LDS.128 R188, [UR5] ;  /* 0x00000005ffbc7984 */ /* 0x000ea40008000c00 */
[----:B--2---:R-:W-:Y:S01]  /*3d10*/  FADD.FTZ R187, R187, R189 ;  /* 0x000000bdbbbb7221 */ /* 0x004fe20000010000 */
[----:B------:R-:W-:-:S03]  /*3d20*/  FADD.FTZ R186, R186, R188 ;  /* 0x000000bcbaba7221 */ /* 0x000fc60000010000 */
[----:B------:R-:W-:Y:S01]  /*3d30*/  FADD.FTZ R187, R191, R187 ;  /* 0x000000bbbfbb7221 */ /* 0x000fe20000010000 */
[----:B------:R-:W-:-:S03]  /*3d40*/  FADD.FTZ R186, R190, R186 ;  /* 0x000000babeba7221 */ /* 0x000fc60000010000 */
[----:B------:R-:W-:Y:S01]  /*3d50*/  FMUL.FTZ R187, R187, UR19 ;  /* 0x00000013bbbb7c20 */ /* 0x000fe20008410000 */
[----:B------:R-:W-:-:S04]  /*3d60*/  FMUL.FTZ R186, R186, UR19 ;  /* 0x00000013baba7c20 */ /* 0x000fc80008410000 */
[----:B------:R-:W-:Y:S02]  /*3d70*/  R2UR UR17, R187 ;  /* 0x00000000bb1172ca */ /* 0x000fe400000e0000 */
[----:B01----:R-:W-:Y:S01]  /*3d80*/  FSEL R192, R186, RZ, !P6 ;  /* 0x000000ffbac07208 */ /* 0x003fe20007000000 */
[----:B------:R-:W-:-:S12]  /*3d90*/  @!P5 BRA `(.L_x_5861) ;  /* 0x000000140044d947 */ /* 0x000fd80003800000 */
[----:B------:R-:W0:Y:S02]  /*3da0*/  LDC.64 R186, c[0x0][0x390] ;  /* 0x0000e400ffba7b82 */ /* 0x000e240000000a00 */
[----:B0-----:R-:W-:-:S05]  /*3db0*/  IMAD.WIDE.U32 R186, R0, 0x10, R186 ;  /* 0x0000001000ba7825 */ /* 0x001fca00078e00ba */
[----:B------:R0:W5:Y:S01]  /*3dc0*/  LDG.E.128 R188, desc[UR10][R186.64] ;  /* 0x0000000ababc7981 */ /* 0x000162000c1e1d00 */
[----:B------:R-:W-:-:S04]  /*3dd0*/  UISETP.NE.U32.AND UP1, UPT, UR20, URZ, UPT ;  /* 0x000000ff1400728c */ /* 0x000fc8000bf25070 */
[----:B------:R-:W-:-:S09]  /*3de0*/  UISETP.NE.AND.EX UP1, UPT, UR21, URZ, UPT, UP1 ;  /* 0x000000ff1500728c */ /* 0x000fd2000bf25310 */
[----:B0-----:R-:W-:Y:S05]  /*3df0*/  BRA.U UP1, `(.L_x_5862) ;  /* 0x00000009017c7547 */ /* 0x001fea000b800000 */
[----:B------:R-:W2:Y:S04]  /*3e00*/  LDL R194, [R1] ;  /* 0x0000000001c27983 */ /* 0x000ea80000100800 */
[----:B------:R-:W3:Y:S04]  /*3e10*/  LDL R193, [R1+0x14] ;  /* 0x0000140001c17983 */ /* 0x000ee80000100800 */
[----:B------:R0:W5:Y:S04]  /*3e20*/  LDL R199, [R1+0xd8] ;  /* 0x0000d80001c77983 */ /* 0x0001680000100800 */
[----:B------:R0:W5:Y:S04]  /*3e30*/  LDL R197, [R1+0xd4] ;  /* 0x0000d40001c57983 */ /* 0x0001680000100800 */
[----:B------:R0:W5:Y:S01]  /*3e40*/  LDL R195, [R1+0xd0] ;  /* 0x0000d00001c37983 */ /* 0x0001620000100800 */
[----:B------:R-:W-:Y:S01]  /*3e50*/  UMOV UR4, UR8 ;  /* 0x0000000800047c82 */ /* 0x000fe20008000000 */
[----:B--2---:R-:W-:-:S02]  /*3e60*/  MOV R198, R194 ;  /* 0x000000c200c67202 */ /* 0x004fc40000000f00 */
[----:B------:R0:W5:Y:S01]  /*3e70*/  LDL R194, [R1+0xcc] ;  /* 0x0000cc0001c27983 */ /* 0x0001620000100800 */
[----:B------:R-:W-:Y:S01]  /*3e80*/  UISETP.NE.U32.AND UP1, UPT, UR4, URZ, UPT ;  /* 0x000000ff0400728c */ /* 0x000fe2000bf25070 */
[----:B---3--:R-:W-:Y:S01]  /*3e90*/  MOV R196, R193 ;  /* 0x000000c100c47202 */ /* 0x008fe20000000f00 */
[----:B------:R-:W-:Y:S02]  /*3ea0*/  UMOV UR5, UR9 ;  /* 0x0000000900057c82 */ /* 0x000fe40008000000 */
[----:B------:R-:W-:-:S09]  /*3eb0*/  UISETP.NE.AND.EX UP1, UPT, UR5, URZ, UPT, UP1 ;  /* 0x000000ff0500728c */ /* 0x000fd2000bf25310 */
[----:B0-----:R-:W-:Y:S05]  /*3ec0*/  BRA.U UP1, `(.L_x_5863) ;  /* 0x0000000501247547 */ /* 0x001fea000b800000 */
[----:B------:R-:W-:-:S04]  /*3ed0*/  FFMA.FTZ R186, R203, UR17, R192 ;  /* 0x00000011cbba7c23 */ /* 0x000fc800080100c0 */
[----:B------:R-:W-:-:S04]  /*3ee0*/  FADD.FTZ R186, R247, -R186 ;  /* 0x800000baf7ba7221 */ /* 0x000fc80000010000 */
[----:B------:R-:W-:-:S04]  /*3ef0*/  FMUL.FTZ R186, R186, UR24 ;  /* 0x00000018baba7c20 */ /* 0x000fc80008410000 */
[----:B------:R-:W-:Y:S01]  /*3f00*/  FMUL.FTZ R187, R186, UR16 ;  /* 0x00000010babb7c20 */ /* 0x000fe20008410000 */
[C---:B-----5:R-:W-:Y:S02]  /*3f10*/  SHF.L.U32 R186, R191.reuse, 0x10, RZ ;  /* 0x00000010bfba7819 */ /* 0x060fe400000006ff */
        /* <DEDUP_REMOVED lines=68> */
.L_x_5863:
[----:B------:R-:W-:Y:S01]  /*4360*/  FFMA.FTZ R176, R203, UR17, R192 ;  /* 0x00000011cbb07c23 */ /* 0x000fe200080100c0 */
[----:B-----5:R-:W-:Y:S02]  /*4370*/  SHF.L.U32 R179, R191, 0x10, RZ ;  /* 0x00000010bfb37819 */ /* 0x020fe400000006ff */
[----:B------:R-:W-:Y:S01]  /*4380*/  PRMT R181, R190, 0x7632, R181 ;  /* 0x00007632beb57816 */ /* 0x000fe200000000b5 */
[----:B------:R-:W-:-:S03]  /*4390*/  FADD.FTZ R176, R247, -R176 ;  /* 0x800000b0f7b07221 */ /* 0x000fc60000010000 */
[----:B------:R-:W-:Y:S01]  /*43a0*/  SHF.L.U32 R181, R181, 0x10, RZ ;  /* 0x00000010b5b57819 */ /* 0x000fe200000006ff */
[----:B------:R-:W-:Y:S01]  /*43b0*/  FMUL.FTZ R178, R176, UR24 ;  /* 0x00000018b0b27c20 */ /* 0x000fe20008410000 */
[----:B------:R-:W-:-:S03]  /*43c0*/  SHF.L.U32 R176, R143, 0x10, RZ ;  /* 0x000000108fb07819 */ /* 0x000fc600000006ff */
[----:B------:R-:W-:-:S04]  /*43d0*/  FMUL.FTZ R177, R178, UR16 ;  /* 0x00000010b2b17c20 */ /* 0x000fc80008410000 */
[----:B------:R-:W-:Y:S01]  /*43e0*/  FFMA.FTZ R186, R177, R179, R62 ;  /* 0x000000b3b1ba7223 */ /* 0x000fe2000001003e */
[----:B------:R-:W-:Y:S01]  /*43f0*/  FFMA.FTZ R179, R185, UR17, R192 ;  /* 0x00000011b9b37c23 */ /* 0x000fe200080100c0 */
[----:B------:R-:W-:Y:S01]  /*4400*/  FMUL.FTZ R62, R177, R176 ;  /* 0x000000b0b13e7220 */ /* 0x000fe20000410000 */
[----:B------:R-:W-:Y:S02]  /*4410*/  PRMT R176, R191, 0x7632, R176 ;  /* 0x00007632bfb07816 */ /* 0x000fe400000000b0 */
[----:B------:R-:W-:Y:S02]  /*4420*/  FADD.FTZ R179, R228, -R179 ;  /* 0x800000b3e4b37221 */ /* 0x000fe40000010000 */
[----:B------:R-:W-:Y:S02]  /*4430*/  SHF.L.U32 R180, R176, 0x10, RZ ;  /* 0x00000010b0b47819 */ /* 0x000fe400000006ff */
[----:B------:R-:W-:Y:S01]  /*4440*/  FMUL.FTZ R179, R179, UR24 ;  /* 0x00000018b3b37c20 */ /* 0x000fe20008410000 */
[----:B------:R-:W-:-:S03]  /*4450*/  SHF.L.U32 R176, R199, 0x10, RZ ;  /* 0x00000010c7b07819 */ /* 0x000fc600000006ff */
[----:B------:R-:W-:-:S04]  /*4460*/  FMUL.FTZ R177, R179, UR16 ;  /* 0x00000010b3b17c20 */ /* 0x000fc80008410000 */
[C---:B------:R-:W-:Y:S01]  /*4470*/  FFMA.FTZ R187, R177.reuse, R180, R63 ;  /* 0x000000b4b1bb7223 */ /* 0x040fe2000001003f */
        /* <DEDUP_REMOVED lines=8> */
[C---:B------:R-:W-:Y:S01]  /*4500*/  FFMA.FTZ R191, R177.reuse, R180, R60 ;  /* 0x000000b4b1bf7223 */ /* 0x040fe2000001003c */
[----:B------:R-:W-:Y:S01]  /*4510*/  FFMA.FTZ R60, R184, UR17, R192 ;  /* 0x00000011b83c7c23 */ /* 0x000fe200080100c0 */
[----:B------:R-:W-:-:S03]  /*4520*/  FMUL.FTZ R62, R177, R62 ;  /* 0x0000003eb13e7220 */ /* 0x000fc60000410000 */
[----:B------:R-:W-:-:S04]  /*4530*/  FADD.FTZ R60, R235, -R60 ;  /* 0x8000003ceb3c7221 */ /* 0x000fc80000010000 */
[----:B------:R-:W-:Y:S01]  /*4540*/  FMUL.FTZ R177, R60, UR24 ;  /* 0x000000183cb17c20 */ /* 0x000fe20008410000 */
[----:B------:R-:W-:-:S03]  /*4550*/  SHF.L.U32 R60, R197, 0x10, RZ ;  /* 0x00000010c53c7819 */ /* 0x000fc600000006ff */
[----:B------:R-:W-:-:S04]  /*4560*/  FMUL.FTZ R180, R177, UR16 ;  /* 0x00000010b1b47c20 */ /* 0x000fc80008410000 */
[C---:B------:R-:W-:Y:S01]  /*4570*/  FFMA.FTZ R190, R180.reuse, R181, R61 ;  /* 0x000000b5b4be7223 */ /* 0x040fe2000001003d */
[----:B------:R-:W-:Y:S01]  /*4580*/  FMUL.FTZ R61, R180, R60 ;  /* 0x0000003cb43d7220 */ /* 0x000fe20000410000 */
[----:B------:R-:W-:Y:S01]  /*4590*/  FFMA.FTZ R60, R214, UR17, R192 ;  /* 0x00000011d63c7c23 */ /* 0x000fe200080100c0 */
[----:B------:R-:W-:Y:S02]  /*45a0*/  PRMT R180, R189, 0x7632, R180 ;  /* 0x00007632bdb47816 */ /* 0x000fe400000000b4 */
[----:B------:R-:W-:Y:S01]  /*45b0*/  SHF.L.U32 R181, R188, 0x10, RZ ;  /* 0x00000010bcb57819 */ /* 0x000fe200000006ff */
[----:B------:R-:W-:Y:S01]  /*45c0*/  FADD.FTZ R60, R196, -R60 ;  /* 0x8000003cc43c7221 */ /* 0x000fe20000010000 */
[----:B------:R-:W-:Y:S02]  /*45d0*/  F2FP.BF16.F32.PACK_AB R62, R61, R62 ;  /* 0x0000003e3d3e723e */ /* 0x000fe400000010ff */
[----:B------:R-:W-:Y:S01]  /*45e0*/  SHF.L.U32 R61, R189, 0x10, RZ ;  /* 0x00000010bd3d7819 */ /* 0x000fe200000006ff */
[----:B------:R-:W-:Y:S01]  /*45f0*/  FMUL.FTZ R182, R60, UR24 ;  /* 0x000000183cb67c20 */ /* 0x000fe20008410000 */
[----:B------:R-:W-:-:S02]  /*4600*/  SHF.L.U32 R180, R180, 0x10, RZ ;  /* 0x00000010b4b47819 */ /* 0x000fc400000006ff */
[----:B------:R-:W-:Y:S01]  /*4610*/  PRMT R188, R188, 0x7632, R188 ;  /* 0x00007632bcbc7816 */ /* 0x000fe200000000bc */
[----:B------:R-:W-:-:S03]  /*4620*/  FMUL.FTZ R60, R182, UR16 ;  /* 0x00000010b63c7c20 */ /* 0x000fc60008410000 */
[----:B------:R-:W-:Y:S01]  /*4630*/  SHF.L.U32 R188, R188, 0x10, RZ ;  /* 0x00000010bcbc7819 */ /* 0x000fe200000006ff */
[----:B------:R-:W-:Y:S01]  /*4640*/  FFMA.FTZ R66, R60, R61, R66 ;  /* 0x0000003d3c427223 */ /* 0x000fe20000010042 */
[----:B------:R-:W-:-:S04]  /*4650*/  FFMA.FTZ R61, R11, UR17, R192 ;  /* 0x000000110b3d7c23 */ /* 0x000fc800080100c0 */
[----:B------:R-:W-:Y:S01]  /*4660*/  FADD.FTZ R183, R236, -R61 ;  /* 0x8000003decb77221 */ /* 0x000fe20000010000 */
[----:B------:R-:W-:-:S03]  /*4670*/  SHF.L.U32 R61, R141, 0x10, RZ ;  /* 0x000000108d3d7819 */ /* 0x000fc600000006ff */
[----:B------:R-:W-:Y:S02]  /*4680*/  FMUL.FTZ R183, R183, UR24 ;  /* 0x00000018b7b77c20 */ /* 0x000fe40008410000 */
[----:B------:R-:W-:Y:S02]  /*4690*/  FMUL.FTZ R61, R60, R61 ;  /* 0x0000003d3c3d7220 */ /* 0x000fe40000410000 */
        /* <DEDUP_REMOVED lines=21> */
.L_x_5862:
[----:B------:R0:W5:Y:S04]  /*47f0*/  LDL R199, [R1+0xd8] ;  /* 0x0000d80001c77983 */ /* 0x0001680000100800 */
[----:B------:R0:W5:Y:S04]  /*4800*/  LDL R198, [R1] ;  /* 0x0000000001c67983 */ /* 0x0001680000100800 */
[----:B------:R0:W5:Y:S04]  /*4810*/  LDL R194, [R1+0xcc] ;  /* 0x0000cc0001c27983 */ /* 0x0001680000100800 */
[----:B------:R0:W5:Y:S04]  /*4820*/  LDL R195, [R1+0xd0] ;  /* 0x0000d00001c37983 */ /* 0x0001680000100800 */
[----:B------:R0:W5:Y:S04]  /*4830*/  LDL R196, [R1+0x14] ;  /* 0x0000140001c47983 */ /* 0x0001680000100800 */
[----:B------:R0:W5:Y:S01]  /*4840*/  LDL R197, [R1+0xd4] ;  /* 0x0000d40001c57983 */ /* 0x0001620000100800 */
[----:B------:R-:W-:Y:S01]  /*4850*/  UMOV UR4, UR8 ;  /* 0x0000000800047c82 */ /* 0x000fe20008000000 */
[----:B------:R-:W-:Y:S01]  /*4860*/  UMOV UR5, UR9 ;  /* 0x0000000900057c82 */ /* 0x000fe20008000000 */
[----:B------:R-:W-:-:S04]  /*4870*/  UISETP.NE.U32.AND UP1, UPT, UR4, URZ, UPT ;  /* 0x000000ff0400728c */ /* 0x000fc8000bf25070 */
[----:B------:R-:W-:-:S09]  /*4880*/  UISETP.NE.AND.EX UP1, UPT, UR5, URZ, UPT, UP1 ;  /* 0x000000ff0500728c */ /* 0x000fd2000bf25310 */
[----:B0-----:R-:W-:Y:S05]  /*4890*/  BRA.U UP1, `(.L_x_5865) ;  /* 0x0000000501247547 */ /* 0x001fea000b800000 */
[----:B------:R-:W-:-:S04]  /*48a0*/  FFMA.FTZ R186, R203, UR17, R192 ;  /* 0x00000011cbba7c23 */ /* 0x000fc800080100c0 */
[----:B------:R-:W-:-:S04]  /*48b0*/  FADD.FTZ R186, R247, -R186 ;  /* 0x800000baf7ba7221 */ /* 0x000fc80000010000 */
[----:B-----5:R-:W-:-:S04]  /*48c0*/  FFMA.FTZ R186, R186, UR24, R22 ;  /* 0x00000018baba7c23 */ /* 0x020fc80008010016 */
        /* <DEDUP_REMOVED lines=9> */
[----:B------:R-:W-:-:S04]  /*4960*/  FFMA.FTZ R187, R187, UR24, R23 ;  /* 0x00000018bbbb7c23 */ /* 0x000fc80008010017 */
        /* <DEDUP_REMOVED lines=13> */
[----:B------:R-:W-:-:S05]  /*4a40*/  SHF.L.U32 R60, R142, 0x10, RZ ;  /* 0x000000108e3c7819 */ /* 0x000fca00000006ff */
        /* <DEDUP_REMOVED lines=8> */
[----:B------:R-:W-:-:S04]  /*4ad0*/  FFMA.FTZ R60, R214, UR17, R192 ;  /* 0x00000011d63c7c23 */ /* 0x000fc800080100c0 */
[----:B------:R-:W-:Y:S01]  /*4ae0*/  FADD.FTZ R60, R196, -R60 ;  /* 0x8000003cc43c7221 */ /* 0x000fe20000010000 */
[----:B------:R-:W-:-:S03]  /*4af0*/  F2FP.BF16.F32.PACK_AB R62, R61, R62 ;  /* 0x0000003e3d3e723e */ /* 0x000fc600000010ff */
[----:B------:R-:W-:-:S04]  /*4b00*/  FFMA.FTZ R60, R60, UR24, R26 ;  /* 0x000000183c3c7c23 */ /* 0x000fc8000801001a */
        /* <DEDUP_REMOVED lines=31> */
[----:B------:R-:W-:-:S05]  /*4d00*/  FMUL.FTZ R65, R65, R64 ;  /* 0x0000004041417220 */ /* 0x000fca0000410000 */
[----:B------:R-:W-:Y:S01]  /*4d10*/  F2FP.BF16.F32.PACK_AB R60, R65, R60 ;  /* 0x0000003c413c723e */ /* 0x000fe200000010ff */
[----:B------:R-:W-:Y:S06]  /*4d20*/  BRA `(.L_x_5864) ;  /* 0x0000000400207947 */ /* 0x000fec0003800000 */
.L_x_5865:
[----:B------:R-:W-:Y:S01]  /*4d30*/  FFMA.FTZ R176, R203, UR17, R192 ;  /* 0x00000011cbb07c23 */ /* 0x000fe200080100c0 */
[----:B-----5:R-:W-:Y:S02]  /*4d40*/  SHF.L.U32 R179, R191, 0x10, RZ ;  /* 0x00000010bfb37819 */ /* 0x020fe400000006ff */
[----:B------:R-:W-:Y:S01]  /*4d50*/  PRMT R181, R190, 0x7632, R181 ;  /* 0x00007632beb57816 */ /* 0x000fe200000000b5 */
[----:B------:R-:W-:-:S03]  /*4d60*/  FADD.FTZ R176, R247, -R176 ;  /* 0x800000b0f7b07221 */ /* 0x000fc60000010000 */
[----:B------:R-:W-:Y:S01]  /*4d70*/  SHF.L.U32 R181, R181, 0x10, RZ ;  /* 0x00000010b5b57819 */ /* 0x000fe200000006ff */
[----:B------:R-:W-:Y:S01]  /*4d80*/  FFMA.FTZ R178, R176, UR24, R22 ;  /* 0x00000018b0b27c23 */ /* 0x000fe20008010016 */
[----:B------:R-:W-:-:S03]  /*4d90*/  SHF.L.U32 R176, R143, 0x10, RZ ;  /* 0x000000108fb07819 */ /* 0x000fc600000006ff */
[----:B------:R-:W-:-:S04]  /*4da0*/  FMUL.FTZ R177, R178, UR16 ;  /* 0x00000010b2b17c20 */ /* 0x000fc80008410000 */
[-C--:B------:R-:W-:Y:S01]  /*4db0*/  FFMA.FTZ R186, R179, R177.reuse, R62 ;  /* 0x000000b1b3ba7223 */ /* 0x080fe2000001003e */
[----:B------:R-:W-:Y:S01]  /*4dc0*/  FFMA.FTZ R179, R185, UR17, R192 ;  /* 0x00000011b9b37c23 */ /* 0x000fe200080100c0 */
[----:B------:R-:W-:Y:S01]  /*4dd0*/  FMUL.FTZ R62, R176, R177 ;  /* 0x000000b1b03e7220 */ /* 0x000fe20000410000 */
[----:B------:R-:W-:Y:S02]  /*4de0*/  PRMT R176, R191, 0x7632, R176 ;  /* 0x00007632bfb07816 */ /* 0x000fe400000000b0 */
[----:B------:R-:W-:Y:S02]  /*4df0*/  FADD.FTZ R179, R228, -R179 ;  /* 0x800000b3e4b37221 */ /* 0x000fe40000010000 */
[----:B------:R-:W-:Y:S02]  /*4e00*/  SHF.L.U32 R180, R176, 0x10, RZ ;  /* 0x00000010b0b47819 */ /* 0x000fe400000006ff */
[----:B------:R-:W-:Y:S01]  /*4e10*/  FFMA.FTZ R179, R179, UR24, R23 ;  /* 0x00000018b3b37c23 */ /* 0x000fe20008010017 */
[----:B------:R-:W-:-:S03]  /*4e20*/  SHF.L.U32 R176, R199, 0x10, RZ ;  /* 0x00000010c7b07819 */ /* 0x000fc600000006ff */
[----:B------:R-:W-:-:S04]  /*4e30*/  FMUL.FTZ R177, R179, UR16 ;  /* 0x00000010b3b17c20 */ /* 0x000fc80008410000 */
[-C--:B------:R-:W-:Y:S01]  /*4e40*/  FFMA.FTZ R187, R180, R177.reuse, R63 ;  /* 0x000000b1b4bb7223 */ /* 0x080fe2000001003f */
[----:B------:R-:W-:Y:S01]  /*4e50*/  FMUL.FTZ R63, R176, R177 ;  /* 0x000000b1b03f7220 */ /* 0x000fe20000410000 */
[----:B------:R-:W-:Y:S01]  /*4e60*/  FFMA.FTZ R176, R209, UR17, R192 ;  /* 0x00000011d1b07c23 */ /* 0x000fe200080100c0 */
[----:B------:R-:W-:-:S03]  /*4e70*/  SHF.L.U32 R180, R190, 0x10, RZ ;  /* 0x00000010beb47819 */ /* 0x000fc600000006ff */
[----:B------:R-:W-:Y:S01]  /*4e80*/  FADD.FTZ R176, R198, -R176 ;  /* 0x800000b0c6b07221 */ /* 0x000fe20000010000 */
[----:B------:R-:W-:Y:S02]  /*4e90*/  F2FP.BF16.F32.PACK_AB R63, R63, R62 ;  /* 0x0000003e3f3f723e */ /* 0x000fe400000010ff */
[----:B------:R-:W-:Y:S01]  /*4ea0*/  SHF.L.U32 R62, R142, 0x10, RZ ;  /* 0x000000108e3e7819 */ /* 0x000fe200000006ff */
[----:B------:R-:W-:-:S04]  /*4eb0*/  FFMA.FTZ R176, R176, UR24, R20 ;  /* 0x00000018b0b07c23 */ /* 0x000fc80008010014 */
[----:B------:R-:W-:-:S04]  /*4ec0*/  FMUL.FTZ R177, R176, UR16 ;  /* 0x00000010b0b17c20 */ /* 0x000fc80008410000 */
[-C--:B------:R-:W-:Y:S01]  /*4ed0*/  FFMA.FTZ R191, R180, R177.reuse, R60 ;  /* 0x000000b1b4bf7223 */ /* 0x080fe2000001003c */
[----:B------:R-:W-:Y:S01]  /*4ee0*/  FFMA.FTZ R60, R184, UR17, R192 ;  /* 0x00000011b83c7c23 */ /* 0x000fe200080100c0 */
[----:B------:R-:W-:-:S03]  /*4ef0*/  FMUL.FTZ R62, R62, R177 ;  /* 0x000000b13e3e7220 */ /* 0x000fc60000410000 */
[----:B------:R-:W-:-:S04]  /*4f00*/  FADD.FTZ R60, R235, -R60 ;  /* 0x8000003ceb3c7221 */ /* 0x000fc80000010000 */
[----:B------:R-:W-:Y:S01]  /*4f10*/  FFMA.FTZ R177, R60, UR24, R21 ;  /* 0x000000183cb17c23 */ /* 0x000fe20008010015 */
[----:B------:R-:W-:-:S03]  /*4f20*/  SHF.L.U32 R60, R197, 0x10, RZ ;  /* 0x00000010c53c7819 */ /* 0x000fc600000006ff */
[----:B------:R-:W-:-:S04]  /*4f30*/  FMUL.FTZ R180, R177, UR16 ;  /* 0x00000010b1b47c20 */ /* 0x000fc80008410000 */
[-C--:B------:R-:W-:Y:S01]  /*4f40*/  FFMA.FTZ R190, R181, R180.reuse, R61 ;  /* 0x000000b4b5be7223 */ /* 0x080fe2000001003d */
[----:B------:R-:W-:Y:S01]  /*4f50*/  FMUL.FTZ R61, R60, R180 ;  /* 0x000000b43c3d7220 */ /* 0x000fe20000410000 */
[----:B------:R-:W-:Y:S01]  /*4f60*/  FFMA.FTZ R60, R214, UR17, R192 ;  /* 0x00000011d63c7c23 */ /* 0x000fe200080100c0 */
[----:B------:R-:W-:Y:S02]  /*4f70*/  PRMT R180, R189, 0x7632, R180 ;  /* 0x00007632bdb47816 */ /* 0x000fe400000000b4 */
[----:B------:R-:W-:Y:S01]  /*4f80*/  SHF.L.U32 R181, R188, 0x10, RZ ;  /* 0x00000010bcb57819 */ /* 0x000fe200000006ff */
[----:B------:R-:W-:Y:S01]  /*4f90*/  FADD.FTZ R60, R196, -R60 ;  /* 0x8000003cc43c7221 */ /* 0x000fe20000010000 */
[----:B------:R-:W-:Y:S02]  /*4fa0*/  F2FP.BF16.F32.PACK_AB R62, R61, R62 ;  /* 0x0000003e3d3e723e */ /* 0x000fe400000010ff */
[----:B------:R-:W-:Y:S01]  /*4fb0*/  SHF.L.U32 R61, R189, 0x10, RZ ;  /* 0x00000010bd3d7819 */ /* 0x000fe200000006ff */
[----:B------:R-:W-:Y:S01]  /*4fc0*/  FFMA.FTZ R182, R60, UR24, R26 ;  /* 0x000000183cb67c23 */ /* 0x000fe2000801001a */
        /* <DEDUP_REMOVED lines=8> */
[----:B------:R-:W-:Y:S02]  /*5050*/  FFMA.FTZ R183, R183, UR24, R27 ;  /* 0x00000018b7b77c23 */ /* 0x000fe4000801001b */
        /* <DEDUP_REMOVED lines=20> */
[----:B------:R-:W-:-:S07]  /*51a0*/  F2FP.BF16.F32.PACK_AB R60, R65, R60 ;  /* 0x0000003c413c723e */ /* 0x000fce00000010ff */
.L_x_5864:
[----:B------:R-:W-:-:S04]  /*51b0*/  ISETP.NE.U32.AND P0, PT, RZ, UR4, PT ;  /* 0x00000004ff007c0c */ /* 0x000fc8000bf05070 */
[----:B------:R-:W-:-:S13]  /*51c0*/  ISETP.NE.AND.EX P0, PT, RZ, UR5, PT, P0 ;  /* 0x00000005ff007c0c */ /* 0x000fda000bf05300 */
[----:B------:R-:W0:Y:S02]  /*51d0*/  @P0 LDC.64 R64, c[0x0][0x478] ;  /* 0x00011e00ff400b82 */ /* 0x000e240000000a00 */
[----:B0-----:R-:W-:-:S05]  /*51e0*/  @P0 IMAD.WIDE.U32 R64, R0, 0x20, R64 ;  /* 0x0000002000400825 */ /* 0x001fca00078e0040 */
[----:B------:R-:W-:Y:S04]  /*51f0*/  @P0 STG.E.128 desc[UR10][R64.64], R180 ;  /* 0x000000b440000986 */ /* 0x000fe8000c101d0a */
        /* <DEDUP_REMOVED lines=11> */
.L_x_5861:
[----:B------:R-:W-:Y:S05]  /*52b0*/  BSYNC.RECONVERGENT B0 ;  /* 0x0000000000007941 */ /* 0x000fea0003800200 */
.L_x_5860:
[----:B------:R-:W-:Y:S04]  /*52c0*/  BSSY.RECONVERGENT B0, `(.L_x_5866) ;  /* 0x000014d000007945 */ /* 0x000fe80003800200 */
[----:B------:R-:W-:Y:S05]  /*52d0*/  @!P4 BRA `(.L_x_5867) ;  /* 0x00000014002cc947 */ /* 0x000fea0003800000 */
[----:B------:R-:W0:Y:S02]  /*52e0*/  LDC.64 R186, c[0x0][0x390] ;  /* 0x0000e400ffba7b82 */ /* 0x000e240000000a00 */
[----:B0-----:R-:W-:-:S05]  /*52f0*/  IMAD.WIDE.U32 R186, R0, 0x10, R186 ;  /* 0x0000001000ba7825 */ /* 0x001fca00078e00ba */
[----:B------:R0:W5:Y:S01]  /*5300*/  LDG.E.128 R188, desc[UR10][R186.64] ;  /* 0x0000000ababc7981 */ /* 0x000162000c1e1d00 */
[----:B------:R-:W-:-:S04]  /*5310*/  UISETP.NE.U32.AND UP1, UPT, UR20, URZ, UPT ;  /* 0x000000ff1400728c */ /* 0x000fc8000bf25070 */
[----:B------:R-:W-:-:S09]  /*5320*/  UISETP.NE.AND.EX UP1, UPT, UR21, URZ, UPT, UP1 ;  /* 0x000000ff1500728c */ /* 0x000fd2000bf25310 */
[----:B0-----:R-:W-:Y:S05]  /*5330*/  BRA.U !UP1, `(.L_x_5868) ;  /* 0x0000000909707547 */ /* 0x001fea000b800000 */
[----:B------:R0:W5:Y:S04]  /*5340*/  LDL R199, [R1+0xc8] ;  /* 0x0000c80001c77983 */ /* 0x0001680000100800 */
[----:B------:R0:W5:Y:S04]  /*5350*/  LDL R198, [R1+0xc4] ;  /* 0x0000c40001c67983 */ /* 0x0001680000100800 */
[----:B------:R0:W5:Y:S04]  /*5360*/  LDL R197, [R1+0x10] ;  /* 0x0000100001c57983 */ /* 0x0001680000100800 */
[----:B------:R0:W5:Y:S04]  /*5370*/  LDL R196, [R1+0xc0] ;  /* 0x0000c00001c47983 */ /* 0x0001680000100800 */
[----:B------:R0:W5:Y:S04]  /*5380*/  LDL R195, [R1+0x24] ;  /* 0x0000240001c37983 */ /* 0x0001680000100800 */
[----:B------:R0:W5:Y:S01]  /*5390*/  LDL R194, [R1+0xbc] ;  /* 0x0000bc0001c27983 */ /* 0x0001620000100800 */
[----:B------:R-:W-:-:S04]  /*53a0*/  UISETP.NE.U32.AND UP1, UPT, UR8, URZ, UPT ;  /* 0x000000ff0800728c */ /* 0x000fc8000bf25070 */
[----:B------:R-:W-:-:S06]  /*53b0*/  UISETP.NE.AND.EX UP1, UPT, UR9, URZ, UPT, UP1 ;  /* 0x000000ff0900728c */ /* 0x000fcc000bf25310 */
[----:B------:R-:W-:-:S13]  /*53c0*/  PLOP3.LUT P0, PT, PT, PT, UP1, 0x80, 0x8 ;  /* 0x000000000008781c */ /* 0x000fda0003f0f018 */
[----:B0-----:R-:W-:Y:S05]  /*53d0*/  @!P0 BRA `(.L_x_5869) ;  /* 0x0000000400248947 */ /* 0x001fea0003800000 */
        /* <DEDUP_REMOVED lines=26> */
[----:B------:R-:W-:Y:S01]  /*5580*/  FFMA.FTZ R191, R177, R180, R52 ;  /* 0x000000b4b1bf7223 */ /* 0x000fe20000010034 */
[----:B------:R-:W-:Y:S01]  /*5590*/  FFMA.FTZ R52, R15, UR17, R192 ;  /* 0x000000110f347c23 */ /* 0x000fe200080100c0 */
[----:B------:R-:W-:-:S03]  /*55a0*/  FMUL.FTZ R54, R177, R54 ;  /* 0x00000036b1367220 */ /* 0x000fc60000410000 */
[----:B------:R-:W-:-:S04]  /*55b0*/  FADD.FTZ R52, R233, -R52 ;  /* 0x80000034e9347221 */ /* 0x000fc80000010000 */
[----:B------:R-:W-:Y:S01]  /*55c0*/  FFMA.FTZ R177, R52, UR24, R149 ;  /* 0x0000001834b17c23 */ /* 0x000fe20008010095 */
        /* <DEDUP_REMOVED lines=42> */
.L_x_5869:
        /* <DEDUP_REMOVED lines=73> */
.L_x_5868:
[----:B------:R0:W5:Y:S01]  /*5d00*/  LDL R199, [R1+0xc8] ;  /* 0x0000c80001c77983 */ /* 0x0001620000100800 */
[----:B------:R-:W1:Y:S03]  /*5d10*/  LDC.64 R186, c[0x0][0x478] ;  /* 0x00011e00ffba7b82 */ /* 0x000e660000000a00 */
[----:B------:R0:W5:Y:S04]  /*5d20*/  LDL R194, [R1+0xbc] ;  /* 0x0000bc0001c27983 */ /* 0x0001680000100800 */
[----:B------:R0:W5:Y:S04]  /*5d30*/  LDL R195, [R1+0x24] ;  /* 0x0000240001c37983 */ /* 0x0001680000100800 */
[----:B------:R0:W5:Y:S04]  /*5d40*/  LDL R196, [R1+0xc0] ;  /* 0x0000c00001c47983 */ /* 0x0001680000100800 */
[----:B------:R0:W5:Y:S04]  /*5d50*/  LDL R197, [R1+0x10] ;  /* 0x0000100001c57983 */ /* 0x0001680000100800 */
[----:B------:R0:W5:Y:S01]  /*5d60*/  LDL R198, [R1+0xc4] ;  /* 0x0000c40001c67983 */ /* 0x0001620000100800 */
[----:B-1----:R-:W-:-:S04]  /*5d70*/  ISETP.NE.U32.AND P0, PT, R186, RZ, PT ;  /* 0x000000ffba00720c */ /* 0x002fc80003f05070 */
[----:B------:R-:W-:-:S13]  /*5d80*/  ISETP.NE.AND.EX P0, PT, R187, RZ, PT, P0 ;  /* 0x000000ffbb00720c */ /* 0x000fda0003f05300 */
[----:B0-----:R-:W-:Y:S05]  /*5d90*/  @!P0 BRA `(.L_x_5871) ;  /* 0x0000000400248947 */ /* 0x001fea0003800000 */
        /* <DEDUP_REMOVED lines=26> */
[-C--:B------:R-:W-:Y:S01]  /*5f40*/  FFMA.FTZ R191, R180, R177.reuse, R52 ;  /* 0x000000b1b4bf7223 */ /* 0x080fe20000010034 */
[----:B------:R-:W-:Y:S01]  /*5f50*/  FFMA.FTZ R52, R15, UR17, R192 ;  /* 0x000000110f347c23 */ /* 0x000fe200080100c0 */
[----:B------:R-:W-:-:S03]  /*5f60*/  FMUL.FTZ R54, R54, R177 ;  /* 0x000000b136367220 */ /* 0x000fc60000410000 */
[----:B------:R-:W-:-:S04]  /*5f70*/  FADD.FTZ R52, R233, -R52 ;  /* 0x80000034e9347221 */ /* 0x000fc80000010000 */
[----:B------:R-:W-:Y:S01]  /*5f80*/  FMUL.FTZ R177, R52, UR24 ;  /* 0x0000001834b17c20 */ /* 0x000fe20008410000 */
        /* <DEDUP_REMOVED lines=42> */
.L_x_5871:
        /* <DEDUP_REMOVED lines=72> */
.L_x_5870:
        /* <DEDUP_REMOVED lines=14> */
.L_x_5867:
[----:B------:R-:W-:Y:S05]  /*6790*/  BSYNC.RECONVERGENT B0 ;  /* 0x0000000000007941 */ /* 0x000fea0003800200 */
.L_x_5866:
        /* <DEDUP_REMOVED lines=26> */
[C---:B------:R-:W-:Y:S01]  /*6940*/  FFMA.FTZ R186, R177.reuse, R179, R46 ;  /* 0x000000b3b1ba7223 */ /* 0x040fe2000001002e */
        /* <DEDUP_REMOVED lines=17> */
[C---:B------:R-:W-:Y:S01]  /*6a60*/  FFMA.FTZ R191, R177.reuse, R180, R44 ;  /* 0x000000b4b1bf7223 */ /* 0x040fe2000001002c */
        /* <DEDUP_REMOVED lines=46> */
.L_x_5875:
        /* <DEDUP_REMOVED lines=73> */
.L_x_5874:
        /* <DEDUP_REMOVED lines=83> */
.L_x_5877:
        /* <DEDUP_REMOVED lines=72> */
.L_x_5876:
        /* <DEDUP_REMOVED lines=14> */
.L_x_5873:
[----:B------:R-:W-:Y:S05]  /*7c70*/  BSYNC.RECONVERGENT B0 ;  /* 0x0000000000007941 */ /* 0x000fea0003800200 */
.L_x_5872:
        /* <DEDUP_REMOVED lines=91> */
.L_x_5881:
        /* <DEDUP_REMOVED lines=73> */
.L_x_5880:
        /* <DEDUP_REMOVED lines=83> */
.L_x_5883:
        /* <DEDUP_REMOVED lines=72> */
.L_x_5882:
        /* <DEDUP_REMOVED lines=14> */
.L_x_5879:
[----:B------:R-:W-:Y:S05]  /*9150*/  BSYNC.RECONVERGENT B0 ;  /* 0x0000000000007941 */ /* 0x000fea0003800200 */
.L_x_5878:
        /* <DEDUP_REMOVED lines=91> */
.L_x_5887:
[----:B------:R-:W-:Y:S01]  /*9710*/  FFMA.FTZ R186, R16, UR17, R192 ;  /* 0x0000001110ba7c23 */ /* 0x000fe200080100c0 */
[----:B-----5:R-:W-:-:S03]  /*9720*/  PRMT R187, R191, 0x7632, R187 ;  /* 0x00007632bfbb7816 */ /* 0x020fc600000000bb */
[----:B------:R-:W-:Y:S01]  /*9730*/  FADD.FTZ R186, R220, -R186 ;  /* 0x800000badcba7221 */ /* 0x000fe20000010000 */
[----:B------:R-:W-:-:S03]  /*9740*/  SHF.L.U32 R187, R187, 0x10, RZ ;  /* 0x00000010bbbb7819 */ /* 0x000fc600000006ff */
[----:B------:R-:W-:-:S04]  /*9750*/  FFMA.FTZ R186, R186, UR24, R175 ;  /* 0x00000018baba7c23 */ /* 0x000fc800080100af */
[----:B------:R-:W-:Y:S01]  /*9760*/  FMUL.FTZ R193, R186, UR16 ;  /* 0x00000010bac17c20 */ /* 0x000fe20008410000 */
[----:B------:R-:W-:Y:S02]  /*9770*/  SHF.L.U32 R186, R191, 0x10, RZ ;  /* 0x00000010bfba7819 */ /* 0x000fe400000006ff */
[C---:B------:R-:W-:Y:S01]  /*9780*/  SHF.L.U32 R191, R190.reuse, 0x10, RZ ;  /* 0x00000010bebf7819 */ /* 0x040fe200000006ff */
[----:B------:R-:W-:Y:S01]  /*9790*/  FFMA.FTZ R187, R193, R187, R31 ;  /* 0x000000bbc1bb7223 */ /* 0x000fe2000001001f */
[----:B------:R-:W-:Y:S01]  /*97a0*/  FFMA.FTZ R31, R201, UR17, R192 ;  /* 0x00000011c91f7c23 */ /* 0x000fe200080100c0 */
[----:B------:R-:W-:-:S03]  /*97b0*/  PRMT R190, R190, 0x7632, R190 ;  /* 0x00007632bebe7816 */ /* 0x000fc600000000be */
[----:B------:R-:W-:Y:S01]  /*97c0*/  FADD.FTZ R31, R238, -R31 ;  /* 0x8000001fee1f7221 */ /* 0x000fe20000010000 */
[----:B------:R-:W-:-:S03]  /*97d0*/  SHF.L.U32 R190, R190, 0x10, RZ ;  /* 0x00000010bebe7819 */ /* 0x000fc600000006ff */
[----:B------:R-:W-:-:S04]  /*97e0*/  FFMA.FTZ R31, R31, UR24, R174 ;  /* 0x000000181f1f7c23 */ /* 0x000fc800080100ae */
[----:B------:R-:W-:-:S04]  /*97f0*/  FMUL.FTZ R31, R31, UR16 ;  /* 0x000000101f1f7c20 */ /* 0x000fc80008410000 */
[----:B------:R-:W-:Y:S01]  /*9800*/  FFMA.FTZ R186, R31, R186, R30 ;  /* 0x000000ba1fba7223 */ /* 0x000fe2000001001e */
[----:B------:R-:W-:-:S05]  /*9810*/  SHF.L.U32 R30, R127, 0x10, RZ ;  /* 0x000000107f1e7819 */ /* 0x000fca00000006ff */
[----:B------:R-:W-:Y:S01]  /*9820*/  FMUL.FTZ R31, R31, R30 ;  /* 0x0000001e1f1f7220 */ /* 0x000fe20000410000 */
        /* <DEDUP_REMOVED lines=55> */
.L_x_5886:
        /* <DEDUP_REMOVED lines=83> */
.L_x_5889:
[----:B------:R-:W-:Y:S01]  /*a0d0*/  FFMA.FTZ R186, R16, UR17, R192 ;  /* 0x0000001110ba7c23 */ /* 0x000fe200080100c0 */
[----:B-----5:R-:W-:-:S03]  /*a0e0*/  PRMT R187, R191, 0x7632, R187 ;  /* 0x00007632bfbb7816 */ /* 0x020fc600000000bb */
[----:B------:R-:W-:Y:S01]  /*a0f0*/  FADD.FTZ R186, R220, -R186 ;  /* 0x800000badcba7221 */ /* 0x000fe20000010000 */
[----:B------:R-:W-:-:S03]  /*a100*/  SHF.L.U32 R187, R187, 0x10, RZ ;  /* 0x00000010bbbb7819 */ /* 0x000fc600000006ff */
[----:B------:R-:W-:-:S04]  /*a110*/  FMUL.FTZ R186, R186, UR24 ;  /* 0x00000018baba7c20 */ /* 0x000fc80008410000 */
        /* <DEDUP_REMOVED lines=8> */
[----:B------:R-:W-:-:S04]  /*a1a0*/  FMUL.FTZ R31, R31, UR24 ;  /* 0x000000181f1f7c20 */ /* 0x000fc80008410000 */
        /* <DEDUP_REMOVED lines=58> */
.L_x_5888:
[----:B------:R-:W0:Y:S02]  /*a550*/  @P0 LDC.64 R32, c[0x0][0x478] ;  /* 0x00011e00ff200b82 */ /* 0x000e240000000a00 */
[----:B0-----:R-:W-:-:S05]  /*a560*/  @P0 IMAD.WIDE.U32 R32, R0, 0x20, R32 ;  /* 0x0000002000200825 */ /* 0x001fca00078e0020 */
[----:B------:R-:W-:Y:S04]  /*a570*/  @P0 STG.E.128 desc[UR10][R32.64], R180 ;  /* 0x000000b420000986 */ /* 0x000fe8000c101d0a */
        /* <DEDUP_REMOVED lines=10> */
.L_x_5885:
[----:B------:R-:W-:Y:S05]  /*a620*/  BSYNC.RECONVERGENT B0 ;  /* 0x0000000000007941 */ /* 0x000fea0003800200 */
.L_x_5884:
[----:B------:R-:W-:Y:S02]  /*a630*/  UIADD3 UR7, UPT, UPT, UR7, UR22, URZ ;  /* 0x0000001607077290 */ /* 0x000fe4000fffe0ff */
[----:B------:R-:W-:Y:S02]  /*a640*/  UPLOP3.LUT UP2, UPT, UPT, UPT, UP2, 0x40, 0x4 ;  /* 0x000000000004789c */ /* 0x000fe40003f4e820 */
[----:B------:R-:W-:-:S09]  /*a650*/  UISETP.GE.AND UP1, UPT, UR7, UR23, UPT ;  /* 0x000000170700728c */ /* 0x000fd2000bf26270 */
[----:B------:R-:W-:Y:S05]  /*a660*/  BRA.U !UP1, `(.L_x_5890) ;  /* 0xffffff6d098c7547 */ /* 0x000fea000b83ffff */
.L_x_5847:
        /* <DEDUP_REMOVED lines=28> */
.L_x_5892:
[----:B------:R-:W-:Y:S05]  /*a830*/  BSYNC.RECONVERGENT B0 ;  /* 0x0000000000007941 */ /* 0x000fea0003800200 */
.L_x_5891:
        /* <DEDUP_REMOVED lines=23> */
.L_x_5894:
[----:B------:R-:W-:Y:S05]  /*a9b0*/  BSYNC.RECONVERGENT B0 ;  /* 0x0000000000007941 */ /* 0x000fea0003800200 */
.L_x_5893:
        /* <DEDUP_REMOVED lines=23> */
.L_x_5896:
[----:B------:R-:W-:Y:S05]  /*ab30*/  BSYNC.RECONVERGENT B0 ;  /* 0x0000000000007941 */ /* 0x000fea0003800200 */
.L_x_5895:
        /* <DEDUP_REMOVED lines=15> */
.L_x_5898:
[----:B------:R-:W-:Y:S05]  /*ac30*/  BSYNC.RECONVERGENT B0 ;  /* 0x0000000000007941 */ /* 0x000fea0003800200 */
.L_x_5897:
        /* <DEDUP_REMOVED lines=14> */
.L_x_5899:
        /* <DEDUP_REMOVED lines=14> */
.L_x_19338:


//--------------------- .text._ZN10layer_norm13ln_bwd_kernelINS_13Kernel_traitsI13__nv_bfloat16S2_fS2_fjLj5120ELj1ELj1ELj4ELj16ENS_18Kernel_traits_baseILj5120ES2_S2_fS2_fjLj128EEEEELb0ELb1ELb0ELb1EEEvNS_9BwdParamsE --------------------------
	.section	.text._ZN10layer_norm13ln_bwd_kernelINS_13Kernel_traitsI13__nv_bfloat16S2_fS2_fjLj5120ELj1ELj1ELj4ELj16ENS_18Kernel_traits_baseILj5120ES2_S2_fS2_fjLj128EEEEELb0ELb1ELb0ELb1EEEvNS_9BwdParamsE,"ax",@progbits
	.align	128
        .global         _ZN10layer_norm13ln_bwd_kernelINS_13Kernel_traitsI13__nv_bfloat16S2_fS2_fjLj5120ELj1ELj1ELj4ELj16ENS_18Kernel_traits_baseILj5120ES2_S2_fS2_fjLj128EEEEELb0ELb1ELb0ELb1EEEvNS_9BwdParamsE
        .type           _ZN10layer_norm13ln_bwd_kernelINS_13Kernel_traitsI13__nv_bfloat16S2_fS2_fjLj5120ELj1ELj1ELj4ELj16ENS_18Kernel_traits_baseILj5120ES2_S2_fS2_fjLj128EEEEELb0ELb1ELb0ELb1EEEvNS_9BwdParamsE,@function
        .size           _ZN10layer_norm13ln_bwd_kernelINS_13Kernel_traitsI13__nv_bfloat16S2_fS2_fjLj5120ELj1ELj1ELj4ELj16ENS_18Kernel_traits_baseILj5120ES2_S2_fS2_fjLj128EEEEELb0ELb1ELb0ELb1EEEvNS_9BwdParamsE,(.L_x_19339 - _ZN10layer_norm13ln_bwd_kernelINS_13Kernel_traitsI13__nv_bfloat16S2_fS2_fjLj5120ELj1ELj1ELj4ELj16ENS_18Kernel_traits_baseILj5120ES2_S2_fS2_fjLj128EEEEELb0ELb1ELb0ELb1EEEvNS_9BwdParamsE)
        .other          _ZN10layer_norm13ln_bwd_kernelINS_13Kernel_traitsI13__nv_bfloat16S2_fS2_fjLj5120ELj1ELj1ELj4ELj16ENS_18Kernel_traits_baseILj5120ES2_S2_fS2_fjLj128EEEEELb0ELb1ELb0ELb1EEEvNS_9BwdParamsE,@"STO_CUDA_ENTRY STV_DEFAULT"
_ZN10layer_norm13ln_bwd_kernelINS_13Kernel_traitsI13__nv_bfloat16S2_fS2_fjLj5120ELj1ELj1ELj4ELj16ENS_18Kernel_traits_baseILj5120ES2_S2_fS2_fjLj128EEEEELb0ELb1ELb0ELb1EEEvNS_9BwdParamsE:
.text._ZN10layer_norm13ln_bwd_kernelINS_13Kernel_traitsI13__nv_bfloat16S2_fS2_fjLj5120ELj1ELj1ELj4ELj16ENS_18Kernel_traits_baseILj5120ES2_S2_fS2_fjLj128EEEEELb0ELb1ELb0ELb1EEEvNS_9BwdParamsE:
        /* <DEDUP_REMOVED lines=108> */
[----:B---3--:R-:W-:Y:S01]  /*06c0*/  IMAD.WIDE.U32 R4, R104, 0x10, R4 ;  /* 0x0000001068047825 */ /* 0x008fe200078e0004 */
[----:B------:R-:W-:Y:S01]  /*06d0*/  CS2R R6, SRZ ;  /* 0x0000000000067805 */ /* 0x000fe2000001ff00 */
[----:B------:R-:W0:Y:S03]  /*06e0*/  LDCU.64 UR24, c[0x0][0x390] ;  /* 0x00007200ff1877ac */ /* 0x000e260008000a00 */
[----:B------:R-:W3:Y:S01]  /*06f0*/  LDG.E.128 R32, desc[UR16][R4.64] ;  /* 0x0000001004207981 */ /* 0x000ee2000c1e1d00 */
[----:B------:R-:W1:Y:S03]  /*0700*/  LDCU.64 UR26, c[0x0][0x468] ;  /* 0x00008d00ff1a77ac */ /* 0x000e660008000a00 */
[----:B------:R-:W3:Y:S01]  /*0710*/  LDG.E.128 R48, desc[UR16][R4.64+0x2000] ;  /* 0x0020001004307981 */ /* 0x000ee2000c1e1d00 */
[----:B------:R-:W0:Y:S03]  /*0720*/  LDCU.U8 UR9, c[0x0][0x410] ;  /* 0x00008200ff0977ac */ /* 0x000e260008000000 */
[----:B------:R-:W3:Y:S01]  /*0730*/  LDG.E.128 R44, desc[UR16][R4.64+0x1800] ;  /* 0x00180010042c7981 */ /* 0x000ee2000c1e1d00 */
[----:B------:R-:W0:Y:S03]  /*0740*/  LDCU UR21, c[0x0][0x400] ;  /* 0x00008000ff1577ac */ /* 0x000e260008000800 */
[----:B------:R-:W3:Y:S01]  /*0750*/  LDG.E.128 R40, desc[UR16][R4.64+0x1000] ;  /* 0x0010001004287981 */ /* 0x000ee2000c1e1d00 */
[----:B------:R-:W0:Y:S03]  /*0760*/  LDCU.64 UR22, c[0x0][0x478] ;  /* 0x00008f00ff1677ac */ /* 0x000e260008000a00 */
[----:B------:R1:W3:Y:S01]  /*0770*/  LDG.E.128 R36, desc[UR16][R4.64+0x800] ;  /* 0x0008001004247981 */ /* 0x0002e2000c1e1d00 */
[----:B--2---:R-:W-:Y:S01]  /*0780*/  UISETP.NE.U32.AND UP0, UPT, UR4, URZ, UPT ;  /* 0x000000ff0400728c */ /* 0x004fe2000bf05070 */
[----:B------:R-:W2:Y:S03]  /*0790*/  LDCU.128 UR12, c[0x0][0x3c0] ;  /* 0x00007800ff0c77ac */ /* 0x000ea60008000c00 */
[----:B------:R-:W-:Y:S01]  /*07a0*/  UISETP.NE.AND.EX UP0, UPT, UR5, URZ, UPT, UP0 ;  /* 0x000000ff0500728c */ /* 0x000fe2000bf05300 */
[----:B------:R-:W0:Y:S01]  /*07b0*/  LDCU.64 UR18, c[0x0][0x438] ;  /* 0x00008700ff1277ac */ /* 0x000e220008000a00 */
[----:B-1----:R-:W-:Y:S01]  /*07c0*/  CS2R R4, SRZ ;  /* 0x0000000000047805 */ /* 0x002fe2000001ff00 */
[----:B------:R-:W1:Y:S01]  /*07d0*/  LDCU.64 UR28, c[0x0][0x380] ;  /* 0x00007000ff1c77ac */ /* 0x000e620008000a00 */
        /* <DEDUP_REMOVED lines=40> */
[----:B------:R-:W-:Y:S04]  /*0a60*/  STL [R1], RZ ;  /* 0x000000ff01007387 */ /* 0x000fe80000100800 */
[----:B------:R-:W-:Y:S04]  /*0a70*/  STL [R1+0xc], RZ ;  /* 0x00000cff01007387 */ /* 0x000fe80000100800 */
        /* <DEDUP_REMOVED lines=49> */
[----:B------:R-:W-:Y:S01]  /*0d90*/  STL [R1+0x28], RZ ;  /* 0x000028ff01007387 */ /* 0x000fe20000100800 */
        /* <DEDUP_REMOVED lines=80> */
.L_x_5925:
[----:B0-----:R-:W0:Y:S01]  /*12a0*/  S2R R0, SR_TID.X ;  /* 0x0000000000007919 */ /* 0x001e220000002100 */
[----:B------:R-:W-:Y:S01]  /*12b0*/  UIMAD UR7, UR6, UR20, URZ ;  /* 0x00000014060772a4 */ /* 0x000fe2000f8e02ff */
[----:B------:R-:W1:Y:S01]  /*12c0*/  LDC.64 R170, c[0x0][0x3a8] ;  /* 0x0000ea00ffaa7b82 */ /* 0x000e620000000a00 */
[----:B------:R-:W2:Y:S01]  /*12d0*/  @UP0 LDCU.64 UR4, c[0x0][0x3e0] ;  /* 0x00007c00ff0407ac */ /* 0x000ea20008000a00 */
[----:B------:R-:W-:Y:S01]  /*12e0*/  PLOP3.LUT P1, PT, PT, PT, UP0, 0x80, 0x8 ;  /* 0x000000000008781c */ /* 0x000fe20003f2f008 */
[----:B------:R-:W3:Y:S01]  /*12f0*/  LDL R211, [R1+0x140] ;  /* 0x0001400001d37983 */ /* 0x000ee20000100800 */
[----:B------:R-:W-:Y:S02]  /*1300*/  UIMAD.WIDE UR10, UR6, 0x4, UR12 ;  /* 0x00000004060a78a5 */ /* 0x000fe4000f8e020c */
[----:B------:R-:W-:Y:S02]  /*1310*/  USHF.R.S32.HI UR8, URZ, 0x1f, UR7 ;  /* 0x0000001fff087899 */ /* 0x000fe40008011407 */
[----:B------:R-:W4:Y:S01]  /*1320*/  LDC.64 R152, c[0x0][0x428] ;  /* 0x00010a00ff987b82 */ /* 0x000f220000000a00 */
[----:B------:R-:W3:Y:S01]  /*1330*/  LDL R208, [R1+0x138] ;  /* 0x0001380001d07983 */ /* 0x000ee20000100800 */
[----:B------:R-:W-:Y:S01]  /*1340*/  ULEA.HI UR8, UR8, UR7, URZ, 0x3 ;  /* 0x0000000708087291 */ /* 0x000fe2000f8f18ff */
[----:B------:R-:W-:-:S02]  /*1350*/  MOV R100, UR10 ;  /* 0x0000000a00647c02 */ /* 0x000fc40008000f00 */
[----:B------:R-:W3:Y:S01]  /*1360*/  LDL R206, [R1+0x130] ;  /* 0x0001300001ce7983 */ /* 0x000ee20000100800 */
[----:B------:R-:W-:Y:S01]  /*1370*/  MOV R101, UR11 ;  /* 0x0000000b00657c02 */ /* 0x000fe20008000f00 */
[----:B------:R-:W-:Y:S01]  /*1380*/  UIMAD.WIDE UR10, UR6, 0x4, UR14 ;  /* 0x00000004060a78a5 */ /* 0x000fe2000f8e020e */
[----:B------:R-:W-:Y:S01]  /*1390*/  MOV R164, UR8 ;  /* 0x0000000800a47c02 */ /* 0x000fe20008000f00 */
[----:B------:R-:W3:Y:S04]  /*13a0*/  LDL R207, [R1+0x128] ;  /* 0x0001280001cf7983 */ /* 0x000ee80000100800 */
[----:B------:R0:W3:Y:S01]  /*13b0*/  LDG.E R165, desc[UR16][R100.64] ;  /* 0x0000001064a57981 */ /* 0x0000e2000c1e1900 */
[----:B--2---:R-:W-:-:S03]  /*13c0*/  @UP0 UIMAD.WIDE UR4, UR6, 0x2, UR4 ;  /* 0x00000002060408a5 */ /* 0x004fc6000f8e0204 */
[----:B------:R-:W2:Y:S03]  /*13d0*/  LDL R210, [R1+0x13c] ;  /* 0x00013c0001d27983 */ /* 0x000ea60000100800 */
[----:B------:R-:W-:Y:S01]  /*13e0*/  MOV R102, UR4 ;  /* 0x0000000400667c02 */ /* 0x000fe20008000f00 */
[----:B------:R-:W2:Y:S01]  /*13f0*/  LDL R209, [R1+0x134] ;  /* 0x0001340001d17983 */ /* 0x000ea20000100800 */
[----:B0-----:R-:W-:Y:S02]  /*1400*/  LEA.HI.SX32 R164, R164, R0, 0x1d ;  /* 0x00000000a4a47211 */ /* 0x001fe400078feaff */
[----:B------:R-:W-:Y:S02]  /*1410*/  MOV R100, UR10 ;  /* 0x0000000a00647c02 */ /* 0x000fe40008000f00 */
[C---:B------:R-:W-:Y:S02]  /*1420*/  IADD3 R163, PT, PT, R164.reuse, 0x80, RZ ;  /* 0x00000080a4a37810 */ /* 0x040fe40007ffe0ff */
[----:B------:R-:W-:-:S02]  /*1430*/  IADD3 R162, PT, PT, R164, 0x100, RZ ;  /* 0x00000100a4a27810 */ /* 0x000fc40007ffe0ff */
[C---:B------:R-:W-:Y:S02]  /*1440*/  IADD3 R161, PT, PT, R164.reuse, 0x180, RZ ;  /* 0x00000180a4a17810 */ /* 0x040fe40007ffe0ff */
[C---:B------:R-:W-:Y:S01]  /*1450*/  IADD3 R0, PT, PT, R164.reuse, 0x200, RZ ;  /* 0x00000200a4007810 */ /* 0x040fe20007ffe0ff */
[----:B-1----:R-:W-:Y:S01]  /*1460*/  IMAD.WIDE.U32 R108, R164, 0x20, R170 ;  /* 0x00000020a46c7825 */ /* 0x002fe200078e00aa */
[----:B------:R-:W-:Y:S02]  /*1470*/  MOV R101, UR11 ;  /* 0x0000000b00657c02 */ /* 0x000fe40008000f00 */
[----:B------:R-:W-:Y:S01]  /*1480*/  MOV R103, UR5 ;  /* 0x0000000500677c02 */ /* 0x000fe20008000f00 */
[C---:B----4-:R-:W-:Y:S02]  /*1490*/  IMAD.WIDE.U32 R116, R163.reuse, 0x10, R152 ;  /* 0x00000010a3747825 */ /* 0x050fe400078e0098 */
[----:B------:R-:W4:Y:S02]  /*14a0*/  LDG.E R166, desc[UR16][R100.64] ;  /* 0x0000001064a67981 */ /* 0x000f24000c1e1900 */
[----:B------:R-:W-:-:S02]  /*14b0*/  IMAD.WIDE.U32 R120, R163, 0x20, R170 ;  /* 0x00000020a3787825 */ /* 0x000fc400078e00aa */
[----:B------:R-:W2:Y:S02]  /*14c0*/  @P1 LDG.E.U16 R167, desc[UR16][R102.64] ;  /* 0x0000001066a71981 */ /* 0x000ea4000c1e1500 */
[--C-:B------:R-:W-:Y:S02]  /*14d0*/  IMAD.WIDE.U32 R132, R162, 0x20, R170.reuse ;  /* 0x00000020a2847825 */ /* 0x100fe400078e00aa */
[----:B------:R-:W2:Y:S02]  /*14e0*/  LDG.E.128 R116, desc[UR16][R116.64] ;  /* 0x0000001074747981 */ /* 0x000ea4000c1e1d00 */
[--C-:B------:R-:W-:Y:S02]  /*14f0*/  IMAD.WIDE.U32 R144, R161, 0x20, R170.reuse ;  /* 0x00000020a1907825 */ /* 0x100fe400078e00aa */
[----:B------:R-:W2:Y:S02]  /*1500*/  LDG.E.128 R124, desc[UR16][R132.64] ;  /* 0x00000010847c7981 */ /* 0x000ea4000c1e1d00 */
[----:B------:R-:W-:-:S02]  /*1510*/  IMAD.WIDE.U32 R170, R0, 0x20, R170 ;  /* 0x0000002000aa7825 */ /* 0x000fc400078e00aa */
[----:B------:R-:W2:Y:S04]  /*1520*/  LDG.E.128 R100, desc[UR16][R108.64] ;  /* 0x000000106c647981 */ /* 0x000ea8000c1e1d00 */
[----:B------:R-:W2:Y:S04]  /*1530*/  LDG.E.128 R136, desc[UR16][R144.64] ;  /* 0x0000001090887981 */ /* 0x000ea8000c1e1d00 */
[----:B------:R-:W2:Y:S04]  /*1540*/  LDG.E.128 R132, desc[UR16][R132.64+0x10] ;  /* 0x0000101084847981 */ /* 0x000ea8000c1e1d00 */
[----:B------:R-:W2:Y:S04]  /*1550*/  LDG.E.128 R108, desc[UR16][R108.64+0x10] ;  /* 0x000010106c6c7981 */ /* 0x000ea8000c1e1d00 */
[----:B------:R-:W2:Y:S04]  /*1560*/  LDG.E.128 R148, desc[UR16][R170.64] ;  /* 0x00000010aa947981 */ /* 0x000ea8000c1e1d00 */
[----:B------:R-:W2:Y:S01]  /*1570*/  LDG.E.128 R144, desc[UR16][R144.64+0x10] ;  /* 0x0000101090907981 */ /* 0x000ea2000c1e1d00 */
[----:B------:R-:W-:-:S02]  /*1580*/  ISETP.NE.U32.AND P0, PT, RZ, UR18, PT ;  /* 0x00000012ff007c0c */ /* 0x000fc4000bf05070 */
[----:B------:R-:W-:Y:S01]  /*1590*/  ISETP.NE.AND P2, PT, RZ, UR9, PT ;  /* 0x00000009ff007c0c */ /* 0x000fe2000bf45270 */
[--C-:B------:R-:W-:Y:S01]  /*15a0*/  IMAD.WIDE.U32 R104, R164, 0x10, R152.reuse ;  /* 0x00000010a4687825 */ /* 0x100fe200078e0098 */
[----:B------:R-:W-:Y:S01]  /*15b0*/  ISETP.NE.AND.EX P0, PT, RZ, UR19, PT, P0 ;  /* 0x00000013ff007c0c */ /* 0x000fe2000bf05300 */
[----:B------:R-:W2:Y:S02]  /*15c0*/  LDG.E.128 R112, desc[UR16][R120.64] ;  /* 0x0000001078707981 */ /* 0x000ea4000c1e1d00 */
[--C-:B------:R-:W-:Y:S02]  /*15d0*/  IMAD.WIDE.U32 R128, R162, 0x10, R152.reuse ;  /* 0x00000010a2807825 */ /* 0x100fe400078e0098 */
[----:B------:R-:W2:Y:S02]  /*15e0*/  LDG.E.128 R104, desc[UR16][R104.64] ;  /* 0x0000001068687981 */ /* 0x000ea4000c1e1d00 */
[--C-:B------:R-:W-:Y:S02]  /*15f0*/  IMAD.WIDE.U32 R140, R161, 0x10, R152.reuse ;  /* 0x00000010a18c7825 */ /* 0x100fe400078e0098 */
[----:B------:R-:W2:Y:S04]  /*1600*/  LDG.E.128 R128, desc[UR16][R128.64] ;  /* 0x0000001080807981 */ /* 0x000ea8000c1e1d00 */
[----:B------:R-:W0:Y:S08]  /*1610*/  @P0 LDC.64 R190, c[0x0][0x438] ;  /* 0x00010e00ffbe0b82 */ /* 0x000e300000000a00 */
[----:B------:R-:W1:Y:S01]  /*1620*/  @P0 LDC.64 R168, c[0x0][0x438] ;  /* 0x00010e00ffa80b82 */ /* 0x000e620000000a00 */
[----:B------:R-:W-:Y:S01]  /*1630*/  IMAD.WIDE.U32 R152, R0, 0x10, R152 ;  /* 0x0000001000987825 */ /* 0x000fe200078e0098 */
[----:B------:R-:W2:Y:S04]  /*1640*/  LDG.E.128 R120, desc[UR16][R120.64+0x10] ;  /* 0x0000101078787981 */ /* 0x000ea8000c1e1d00 */
[----:B------:R-:W2:Y:S02]  /*1650*/  LDG.E.128 R140, desc[UR16][R140.64] ;  /* 0x000000108c8c7981 */ /* 0x000ea4000c1e1d00 */
[----:B------:R-:W2:Y:S02]  /*1660*/  @P0 LDC.64 R178, c[0x0][0x438] ;  /* 0x00010e00ffb20b82 */ /* 0x000ea40000000a00 */
[----:B------:R-:W2:Y:S01]  /*1670*/  LDG.E.128 R152, desc[UR16][R152.64] ;  /* 0x0000001098987981 */ /* 0x000ea2000c1e1d00 */
[----:B0-----:R-:W-:-:S05]  /*1680*/  @P0 IMAD.WIDE.U32 R190, R164, 0x20, R190 ;  /* 0x00000020a4be0825 */ /* 0x001fca00078e00be */
[----:B------:R-:W0:Y:S01]  /*1690*/  @P0 LDC.64 R172, c[0x0][0x438] ;  /* 0x00010e00ffac0b82 */ /* 0x000e220000000a00 */
[----:B------:R-:W5:Y:S01]  /*16a0*/  @P0 LDG.E.128 R52, desc[UR16][R190.64] ;  /* 0x00000010be340981 */ /* 0x000f62000c1e1d00 */
[----:B-1----:R-:W-:-:S03]  /*16b0*/  @P0 IMAD.WIDE.U32 R168, R161, 0x20, R168 ;  /* 0x00000020a1a80825 */ /* 0x002fc600078e00a8 */
[----:B------:R1:W5:Y:S03]  /*16c0*/  @P0 LDG.E.128 R56, desc[UR16][R190.64+0x10] ;  /* 0x00001010be380981 */ /* 0x000366000c1e1d00 */
[----:B------:R-:W0:Y:S01]  /*16d0*/  @P0 LDC.64 R176, c[0x0][0x438] ;  /* 0x00010e00ffb00b82 */ /* 0x000e220000000a00 */
[----:B------:R-:W5:Y:S04]  /*16e0*/  @P0 LDG.E.128 R76, desc[UR16][R168.64] ;  /* 0x00000010a84c0981 */ /* 0x000f68000c1e1d00 */
[----:B------:R1:W5:Y:S01]  /*16f0*/  @P0 LDG.E.128 R80, desc[UR16][R168.64+0x10] ;  /* 0x00001010a8500981 */ /* 0x000362000c1e1d00 */
[----:B---3--:R-:W-:-:S04]  /*1700*/  FSEL R165, R165, RZ, !P2 ;  /* 0x000000ffa5a57208 */ /* 0x008fc80005000000 */
[----:B------:R-:W-:Y:S02]  /*1710*/  R2UR UR5, R165 ;  /* 0x00000000a50572ca */ /* 0x000fe400000e0000 */
[----:B----4-:R-:W-:Y:S02]  /*1720*/  R2UR UR8, R166 ;  /* 0x00000000a60872ca */ /* 0x010fe400000e0000 */
[----:B--2---:R-:W-:Y:S02]  /*1730*/  @P1 R2UR UR4, R167 ;  /* 0x00000000a70412ca */ /* 0x004fe400000e0000 */
[----:B-1----:R-:W-:Y:S02]  /*1740*/  SHF.L.U32 R191, R116, 0x10, RZ ;  /* 0x0000001074bf7819 */ /* 0x002fe400000006ff */
[C---:B------:R-:W-:Y:S02]  /*1750*/  PRMT R169, R118.reuse, 0x7632, R169 ;  /* 0x0000763276a97816 */ /* 0x040fe400000000a9 */
[----:B------:R-:W-:-:S03]  /*1760*/  SHF.L.U32 R192, R118, 0x10, RZ ;  /* 0x0000001076c07819 */ /* 0x000fc600000006ff */
[----:B------:R-:W-:Y:S01]  /*1770*/  FADD.FTZ R165, R100, -UR5 ;  /* 0x8000000564a57e21 */ /* 0x000fe20008010000 */
[----:B------:R-:W-:Y:S01]  /*1780*/  FADD.FTZ R166, R101, -UR5 ;  /* 0x8000000565a67e21 */ /* 0x000fe20008010000 */
[----:B------:R-:W-:Y:S01]  /*1790*/  FADD.FTZ R167, R102, -UR5 ;  /* 0x8000000566a77e21 */ /* 0x000fe20008010000 */
[----:B------:R-:W-:Y:S02]  /*17a0*/  FADD.FTZ R175, R103, -UR5 ;  /* 0x8000000567af7e21 */ /* 0x000fe40008010000 */
[----:B------:R1:W2:Y:S01]  /*17b0*/  LDG.E.128 R100, desc[UR16][R170.64+0x10] ;  /* 0x00001010aa647981 */ /* 0x0002a2000c1e1d00 */
[----:B------:R-:W-:Y:S01]  /*17c0*/  FADD.FTZ R214, R135, -UR5 ;  /* 0x8000000587d67e21 */ /* 0x000fe20008010000 */
[----:B------:R-:W-:Y:S01]  /*17d0*/  FADD.FTZ R204, R108, -UR5 ;  /* 0x800000056ccc7e21 */ /* 0x000fe20008010000 */
[----:B-1----:R-:W-:Y:S01]  /*17e0*/  PRMT R170, R116, 0x7632, R170 ;  /* 0x0000763274aa7816 */ /* 0x002fe200000000aa */
[----:B------:R-:W-:Y:S01]  /*17f0*/  FADD.FTZ R108, R148, -UR5 ;  /* 0x80000005946c7e21 */ /* 0x000fe20008010000 */
[----:B------:R-:W-:Y:S01]  /*1800*/  FADD.FTZ R116, R149, -UR5 ;  /* 0x8000000595747e21 */ /* 0x000fe20008010000 */
[----:B------:R-:W-:Y:S01]  /*1810*/  FADD.FTZ R118, R150, -UR5 ;  /* 0x8000000596767e21 */ /* 0x000fe20008010000 */
[----:B------:R-:W3:Y:S01]  /*1820*/  LDL R149, [R1+0x124] ;  /* 0x0001240001957983 */ /* 0x000ee20000100800 */
[----:B------:R-:W-:-:S03]  /*1830*/  FADD.FTZ R135, R147, -UR5 ;  /* 0x8000000593877e21 */ /* 0x000fc60008010000 */
[----:B------:R-:W4:Y:S04]  /*1840*/  LDL R150, [R1+0x12c] ;  /* 0x00012c0001967983 */ /* 0x000f280000100800 */
[----:B------:R-:W2:Y:S04]  /*1850*/  LDL R148, [R1+0x120] ;  /* 0x0001200001947983 */ /* 0x000ea80000100800 */
[----:B------:R-:W4:Y:S01]  /*1860*/  LDL.LU R147, [R1+0x2c] ;  /* 0x00002c0001937983 */ /* 0x000f220000300800 */
[----:B------:R-:W-:Y:S01]  /*1870*/  @P0 IMAD.WIDE.U32 R178, R163, 0x20, R178 ;  /* 0x00000020a3b20825 */ /* 0x000fe200078e00b2 */
[----:B------:R-:W-:-:S03]  /*1880*/  SHF.L.U32 R190, R104, 0x10, RZ ;  /* 0x0000001068be7819 */ /* 0x000fc600000006ff */
[----:B0-----:R-:W-:Y:S01]  /*1890*/  @P0 IMAD.WIDE.U32 R172, R162, 0x20, R172 ;  /* 0x00000020a2ac0825 */ /* 0x001fe200078e00ac */
[----:B------:R-:W5:Y:S01]  /*18a0*/  @P0 LDG.E.128 R60, desc[UR16][R178.64] ;  /* 0x00000010b23c0981 */ /* 0x000f62000c1e1d00 */
[----:B------:R-:W-:-:S03]  /*18b0*/  SHF.L.U32 R189, R105, 0x10, RZ ;  /* 0x0000001069bd7819 */ /* 0x000fc600000006ff */
[----:B------:R0:W5:Y:S01]  /*18c0*/  @P0 LDG.E.128 R64, desc[UR16][R178.64+0x10] ;  /* 0x00001010b2400981 */ /* 0x000162000c1e1d00 */
[----:B------:R-:W-:Y:S01]  /*18d0*/  FADD.FTZ R111, R111, -UR5 ;  /* 0x800000056f6f7e21 */ /* 0x000fe20008010000 */
[----:B------:R-:W-:Y:S01]  /*18e0*/  FADD.FTZ R109, R109, -UR5 ;  /* 0x800000056d6d7e21 */ /* 0x000fe20008010000 */
[----:B------:R-:W-:Y:S01]  /*18f0*/  FADD.FTZ R205, R110, -UR5 ;  /* 0x800000056ecd7e21 */ /* 0x000fe20008010000 */
[----:B------:R-:W5:Y:S01]  /*1900*/  @P0 LDG.E.128 R68, desc[UR16][R172.64] ;  /* 0x00000010ac440981 */ /* 0x000f62000c1e1d00 */
[----:B------:R-:W-:-:S03]  /*1910*/  FADD.FTZ R219, R132, -UR5 ;  /* 0x8000000584db7e21 */ /* 0x000fc60008010000 */
[----:B------:R1:W5:Y:S01]  /*1920*/  @P0 LDG.E.128 R72, desc[UR16][R172.64+0x10] ;  /* 0x00001010ac480981 */ /* 0x000362000c1e1d00 */
[----:B0-----:R-:W-:Y:S02]  /*1930*/  PRMT R178, R104, 0x7632, R178 ;  /* 0x0000763268b27816 */ /* 0x001fe400000000b2 */
[----:B------:R-:W-:Y:S02]  /*1940*/  PRMT R179, R105, 0x7632, R179 ;  /* 0x0000763269b37816 */ /* 0x000fe400000000b3 */
[----:B------:R-:W-:Y:S02]  /*1950*/  PRMT R104, R107, 0x7632, R104 ;  /* 0x000076326b687816 */ /* 0x000fe40000000068 */
[----:B------:R-:W-:Y:S02]  /*1960*/  PRMT R105, R106, 0x7632, R105 ;  /* 0x000076326a697816 */ /* 0x000fe40000000069 */
[----:B-1----:R-:W-:Y:S01]  /*1970*/  SHF.L.U32 R173, R117, 0x10, RZ ;  /* 0x0000001075ad7819 */ /* 0x002fe200000006ff */
[----:B------:R-:W-:Y:S01]  /*1980*/  FADD.FTZ R222, R134, -UR5 ;  /* 0x8000000586de7e21 */ /* 0x000fe20008010000 */
[----:B------:R-:W-:Y:S01]  /*1990*/  SHF.L.U32 R106, R106, 0x10, RZ ;  /* 0x000000106a6a7819 */ /* 0x000fe200000006ff */
[----:B------:R-:W-:Y:S01]  /*19a0*/  FADD.FTZ R132, R146, -UR5 ;  /* 0x8000000592847e21 */ /* 0x000fe20008010000 */
[----:B------:R-:W-:Y:S01]  /*19b0*/  SHF.L.U32 R179, R179, 0x10, RZ ;  /* 0x00000010b3b37819 */ /* 0x000fe200000006ff */
[----:B------:R-:W-:Y:S01]  /*19c0*/  FMUL.FTZ R204, R204, UR8 ;  /* 0x00000008cccc7c20 */ /* 0x000fe20008410000 */
[----:B------:R-:W-:Y:S01]  /*19d0*/  PRMT R171, R117, 0x7632, R171 ;  /* 0x0000763275ab7816 */ /* 0x000fe200000000ab */
[----:B------:R-:W-:Y:S01]  /*19e0*/  FADD.FTZ R134, R145, -UR5 ;  /* 0x8000000591867e21 */ /* 0x000fe20008010000 */
[----:B------:R-:W-:Y:S01]  /*19f0*/  SHF.L.U32 R104, R104, 0x10, RZ ;  /* 0x0000001068687819 */ /* 0x000fe200000006ff */
[----:B------:R-:W2:Y:S01]  /*1a00*/  LDL R146, [R1+0x118] ;  /* 0x0001180001927983 */ /* 0x000ea20000100800 */
[----:B------:R-:W-:Y:S01]  /*1a10*/  SHF.L.U32 R107, R107, 0x10, RZ ;  /* 0x000000106b6b7819 */ /* 0x000fe200000006ff */
[----:B------:R-:W-:Y:S01]  /*1a20*/  @P0 IMAD.WIDE.U32 R176, R0, 0x20, R176 ;  /* 0x0000002000b00825 */ /* 0x000fe200078e00b0 */
[----:B------:R-:W-:-:S03]  /*1a30*/  PRMT R117, R152, 0x7632, R117 ;  /* 0x0000763298757816 */ /* 0x000fc60000000075 */
[----:B------:R-:W-:Y:S01]  /*1a40*/  FADD.FTZ R220, R144, -UR5 ;  /* 0x8000000590dc7e21 */ /* 0x000fe20008010000 */
[----:B------:R-:W-:Y:S01]  /*1a50*/  SHF.L.U32 R110, R152, 0x10, RZ ;  /* 0x00000010986e7819 */ /* 0x000fe200000006ff */
[----:B------:R-:W-:Y:S01]  /*1a60*/  FMUL.FTZ R152, R208, R189 ;  /* 0x000000bdd0987220 */ /* 0x000fe20000410000 */
[----:B------:R-:W-:Y:S01]  /*1a70*/  FMUL.FTZ R205, R205, UR8 ;  /* 0x00000008cdcd7c20 */ /* 0x000fe20008410000 */
[----:B------:R-:W-:Y:S01]  /*1a80*/  FMUL.FTZ R213, R111, UR8 ;  /* 0x000000086fd57c20 */ /* 0x000fe20008410000 */
[----:B------:R-:W2:Y:S01]  /*1a90*/  LDL.LU R145, [R1+0x34] ;  /* 0x0000340001917983 */ /* 0x000ea20000300800 */
[----:B------:R-:W-:Y:S01]  /*1aa0*/  FADD.FTZ R114, R114, -UR5 ;  /* 0x8000000572727e21 */ /* 0x000fe20008010000 */
[----:B------:R-:W-:Y:S01]  /*1ab0*/  FMUL.FTZ R144, R211, R190 ;  /* 0x000000bed3907220 */ /* 0x000fe20000410000 */
[----:B------:R-:W-:Y:S01]  /*1ac0*/  FMUL.FTZ R208, R109, UR8 ;  /* 0x000000086dd07c20 */ /* 0x000fe20008410000 */
[----:B------:R-:W2:Y:S01]  /*1ad0*/  LDL R111, [R1+0x110] ;  /* 0x00011000016f7983 */ /* 0x000ea20000100800 */
[----:B------:R-:W-:Y:S01]  /*1ae0*/  FADD.FTZ R188, R106, R188 ;  /* 0x000000bc6abc7221 */ /* 0x000fe20000010000 */
[-C--:B------:R-:W-:Y:S01]  /*1af0*/  FFMA.FTZ R6, R204, R106.reuse, R6 ;  /* 0x0000006acc067223 */ /* 0x080fe20000010006 */
[----:B------:R-:W-:Y:S01]  /*1b00*/  FMUL.FTZ R206, R206, R106 ;  /* 0x0000006acece7220 */ /* 0x000fe20000410000 */
[----:B------:R-:W-:Y:S01]  /*1b10*/  FMUL.FTZ R211, R209, R179 ;  /* 0x000000b3d1d37220 */ /* 0x000fe20000410000 */
[----:B------:R-:W2:Y:S01]  /*1b20*/  LDL.LU R109, [R1+0x3c] ;  /* 0x00003c00016d7983 */ /* 0x000ea20000300800 */
[----:B------:R-:W-:Y:S01]  /*1b30*/  FADD.FTZ R201, R107, R201 ;  /* 0x000000c96bc97221 */ /* 0x000fe20000010000 */
[-C--:B------:R-:W-:Y:S01]  /*1b40*/  FFMA.FTZ R8, R205, R107.reuse, R8 ;  /* 0x0000006bcd087223 */ /* 0x080fe20000010008 */
[----:B------:R-:W-:Y:S01]  /*1b50*/  FMUL.FTZ R207, R207, R107 ;  /* 0x0000006bcfcf7220 */ /* 0x000fe20000410000 */
[----:B------:R-:W2:Y:S04]  /*1b60*/  LDL R106, [R1+0x108] ;  /* 0x00010800016a7983 */ /* 0x000ea80000100800 */
[----:B------:R-:W5:Y:S04]  /*1b70*/  @P0 LDG.E.128 R84, desc[UR16][R176.64] ;  /* 0x00000010b0540981 */ /* 0x000f68000c1e1d00 */
[----:B------:R0:W5:Y:S02]  /*1b80*/  @P0 LDG.E.128 R88, desc[UR16][R176.64+0x10] ;  /* 0x00001010b0580981 */ /* 0x000164000c1e1d00 */
[----:B0-----:R-:W-:Y:S01]  /*1b90*/  FMUL.FTZ R177, R114, UR8 ;  /* 0x0000000872b17c20 */ /* 0x001fe20008410000 */
[----:B---3--:R-:W-:-:S02]  /*1ba0*/  FMUL.FTZ R209, R149, R104 ;  /* 0x0000006895d17220 */ /* 0x008fc40000410000 */
[----:B------:R-:W3:Y:S04]  /*1bb0*/  LDL.LU R149, [R1+0x44] ;  /* 0x0000440001957983 */ /* 0x000ee80000300800 */
[----:B------:R-:W3:Y:S01]  /*1bc0*/  LDL R107, [R1+0x100] ;  /* 0x00010000016b7983 */ /* 0x000ee20000100800 */
[----:B----4-:R-:W-:-:S05]  /*1bd0*/  FADD.FTZ R147, R173, R147 ;  /* 0x00000093ad937221 */ /* 0x010fca0000010000 */
[----:B------:R-:W-:Y:S04]  /*1be0*/  STL [R1+0x2c], R147 ;  /* 0x00002c9301007387 */ /* 0x000fe80000100800 */
[----:B------:R-:W4:Y:S01]  /*1bf0*/  LDL.LU R114, [R1+0x4c] ;  /* 0x00004c0001727983 */ /* 0x000f220000300800 */
[----:B------:R-:W-:Y:S01]  /*1c00*/  FADD.FTZ R112, R112, -UR5 ;  /* 0x8000000570707e21 */ /* 0x000fe20008010000 */
[----:B------:R-:W-:Y:S01]  /*1c10*/  FADD.FTZ R196, R124, -UR5 ;  /* 0x800000057cc47e21 */ /* 0x000fe20008010000 */
[----:B------:R-:W-:Y:S01]  /*1c20*/  FADD.FTZ R197, R125, -UR5 ;  /* 0x800000057dc57e21 */ /* 0x000fe20008010000 */
[----:B------:R-:W-:Y:S01]  /*1c30*/  FADD.FTZ R198, R126, -UR5 ;  /* 0x800000057ec67e21 */ /* 0x000fe20008010000 */
[----:B------:R-:W-:Y:S01]  /*1c40*/  FADD.FTZ R199, R127, -UR5 ;  /* 0x800000057fc77e21 */ /* 0x000fe20008010000 */
[----:B------:R-:W-:Y:S01]  /*1c50*/  FADD.FTZ R218, R120, -UR5 ;  /* 0x8000000578da7e21 */ /* 0x000fe20008010000 */
[C---:B------:R-:W-:Y:S01]  /*1c60*/  PRMT R124, R128.reuse, 0x7632, R124 ;  /* 0x00007632807c7816 */ /* 0x040fe2000000007c */
[----:B------:R-:W-:Y:S01]  /*1c70*/  FADD.FTZ R126, R133, -UR5 ;  /* 0x80000005857e7e21 */ /* 0x000fe20008010000 */
[----:B------:R-:W-:Y:S01]  /*1c80*/  SHF.L.U32 R172, R128, 0x10, RZ ;  /* 0x0000001080ac7819 */ /* 0x000fe200000006ff */
[----:B------:R-:W-:Y:S01]  /*1c90*/  FADD.FTZ R215, R137, -UR5 ;  /* 0x8000000589d77e21 */ /* 0x000fe20008010000 */
[----:B------:R-:W-:Y:S01]  /*1ca0*/  PRMT R125, R129, 0x7632, R125 ;  /* 0x00007632817d7816 */ /* 0x000fe2000000007d */
[----:B------:R-:W-:Y:S01]  /*1cb0*/  FADD.FTZ R217, R139, -UR5 ;  /* 0x800000058bd97e21 */ /* 0x000fe20008010000 */
[----:B------:R-:W-:Y:S01]  /*1cc0*/  SHF.L.U32 R127, R129, 0x10, RZ ;  /* 0x00000010817f7819 */ /* 0x000fe200000006ff */
[----:B------:R-:W-:Y:S01]  /*1cd0*/  FADD.FTZ R115, R115, -UR5 ;  /* 0x8000000573737e21 */ /* 0x000fe20008010000 */
[----:B------:R-:W-:-:S02]  /*1ce0*/  PRMT R128, R140, 0x7632, R128 ;  /* 0x000076328c807816 */ /* 0x000fc40000000080 */
[----:B------:R-:W-:Y:S01]  /*1cf0*/  SHF.L.U32 R139, R140, 0x10, RZ ;  /* 0x000000108c8b7819 */ /* 0x000fe200000006ff */
[----:B------:R-:W-:Y:S01]  /*1d00*/  FMUL.FTZ R140, R165, UR8 ;  /* 0x00000008a58c7c20 */ /* 0x000fe20008410000 */
[C---:B------:R-:W-:Y:S02]  /*1d10*/  PRMT R129, R141.reuse, 0x7632, R129 ;  /* 0x000076328d817816 */ /* 0x040fe40000000081 */
[----:B------:R-:W-:Y:S01]  /*1d20*/  SHF.L.U32 R137, R141, 0x10, RZ ;  /* 0x000000108d897819 */ /* 0x000fe200000006ff */
[----:B------:R-:W-:Y:S01]  /*1d30*/  FMUL.FTZ R141, R166, UR8 ;  /* 0x00000008a68d7c20 */ /* 0x000fe20008410000 */
[C---:B------:R-:W-:Y:S02]  /*1d40*/  PRMT R120, R143.reuse, 0x7632, R120 ;  /* 0x000076328f787816 */ /* 0x040fe40000000078 */
[----:B------:R-:W-:Y:S01]  /*1d50*/  SHF.L.U32 R133, R143, 0x10, RZ ;  /* 0x000000108f857819 */ /* 0x000fe200000006ff */
[----:B------:R-:W-:Y:S01]  /*1d60*/  FMUL.FTZ R143, R175, UR8 ;  /* 0x00000008af8f7c20 */ /* 0x000fe20008410000 */
[----:B------:R-:W-:Y:S01]  /*1d70*/  SHF.L.U32 R178, R178, 0x10, RZ ;  /* 0x00000010b2b27819 */ /* 0x000fe200000006ff */
[----:B------:R-:W-:Y:S01]  /*1d80*/  FMUL.FTZ R175, R112, UR8 ;  /* 0x0000000870af7c20 */ /* 0x000fe20008410000 */
[----:B------:R-:W-:Y:S01]  /*1d90*/  SHF.L.U32 R193, R119, 0x10, RZ ;  /* 0x0000001077c17819 */ /* 0x000fe200000006ff */
[----:B------:R-:W4:Y:S01]  /*1da0*/  LDL R112, [R1+0xf8] ;  /* 0x0000f80001707983 */ /* 0x000f220000100800 */
[----:B------:R-:W-:Y:S01]  /*1db0*/  FADD.FTZ R113, R113, -UR5 ;  /* 0x8000000571717e21 */ /* 0x000fe20008010000 */
[----:B------:R-:W-:Y:S01]  /*1dc0*/  FADD.FTZ R184, R190, R184 ;  /* 0x000000b8beb87221 */ /* 0x000fe20000010000 */
[----:B------:R-:W-:Y:S01]  /*1dd0*/  FFMA.FTZ R2, R140, R190, R2 ;  /* 0x000000be8c027223 */ /* 0x000fe20000010002 */
[-C--:B------:R-:W-:Y:S01]  /*1de0*/  FFMA.FTZ R3, R141, R178.reuse, R3 ;  /* 0x000000b28d037223 */ /* 0x080fe20000010003 */
[----:B------:R-:W-:Y:S01]  /*1df0*/  FADD.FTZ R185, R178, R185 ;  /* 0x000000b9b2b97221 */ /* 0x000fe20000010000 */
[----:B------:R-:W-:Y:S01]  /*1e00*/  FMUL.FTZ R212, R210, R178 ;  /* 0x000000b2d2d47220 */ /* 0x000fe20000410000 */
[----:B--2---:R-:W-:Y:S01]  /*1e10*/  FADD.FTZ R145, R192, R145 ;  /* 0x00000091c0917221 */ /* 0x004fe20000010000 */
[----:B------:R-:W-:Y:S01]  /*1e20*/  FMUL.FTZ R178, R115, UR8 ;  /* 0x0000000873b27c20 */ /* 0x000fe20008410000 */
[----:B------:R-:W-:Y:S01]  /*1e30*/  FMUL.FTZ R190, R218, UR8 ;  /* 0x00000008dabe7c20 */ /* 0x000fe20008410000 */
[----:B------:R-:W2:Y:S01]  /*1e40*/  LDL.LU R115, [R1+0x54] ;  /* 0x0000540001737983 */ /* 0x000ea20000300800 */
[----:B------:R-:W-:-:S02]  /*1e50*/  FMUL.FTZ R176, R113, UR8 ;  /* 0x0000000871b07c20 */ /* 0x000fc40008410000 */
[-C--:B------:R-:W-:Y:S01]  /*1e60*/  FFMA.FTZ R14, R190, R192.reuse, R14 ;  /* 0x000000c0be0e7223 */ /* 0x080fe2000001000e */
[----:B------:R-:W-:Y:S01]  /*1e70*/  STL [R1+0x34], R145 ;  /* 0x0000349101007387 */ /* 0x000fe20000100800 */
[----:B------:R-:W-:Y:S01]  /*1e80*/  FADD.FTZ R109, R193, R109 ;  /* 0x0000006dc16d7221 */ /* 0x000fe20000010000 */
[----:B------:R-:W-:Y:S02]  /*1e90*/  FMUL.FTZ R192, R111, R192 ;  /* 0x000000c06fc07220 */ /* 0x000fe40000410000 */
[----:B------:R-:W2:Y:S04]  /*1ea0*/  LDL R113, [R1+0xf0] ;  /* 0x0000f00001717983 */ /* 0x000ea80000100800 */
[----:B------:R-:W2:Y:S04]  /*1eb0*/  LDL.LU R111, [R1+0x5c] ;  /* 0x00005c00016f7983 */ /* 0x000ea80000300800 */
[----:B------:R0:W-:Y:S04]  /*1ec0*/  STL [R1+0x3c], R109 ;  /* 0x00003c6d01007387 */ /* 0x0001e80000100800 */
[----:B0-----:R-:W2:Y:S01]  /*1ed0*/  LDL R109, [R1+0xe8] ;  /* 0x0000e800016d7983 */ /* 0x001ea20000100800 */
[----:B---3--:R-:W-:-:S05]  /*1ee0*/  FADD.FTZ R149, R172, R149 ;  /* 0x00000095ac957221 */ /* 0x008fca0000010000 */
[----:B------:R-:W-:Y:S01]  /*1ef0*/  STL [R1+0x44], R149 ;  /* 0x0000449501007387 */ /* 0x000fe20000100800 */
[----:B----4-:R-:W-:-:S05]  /*1f00*/  FADD.FTZ R114, R127, R114 ;  /* 0x000000727f727221 */ /* 0x010fca0000010000 */
[----:B------:R0:W-:Y:S04]  /*1f10*/  STL [R1+0x4c], R114 ;  /* 0x00004c7201007387 */ /* 0x0001e80000100800 */
[----:B0-----:R-:W3:Y:S01]  /*1f20*/  LDL.LU R114, [R1+0x64] ;  /* 0x0000640001727983 */ /* 0x001ee20000300800 */
[----:B------:R-:W-:Y:S01]  /*1f30*/  SHF.L.U32 R105, R105, 0x10, RZ ;  /* 0x0000001069697819 */ /* 0x000fe200000006ff */
[----:B------:R-:W-:Y:S01]  /*1f40*/  FADD.FTZ R221, R122, -UR5 ;  /* 0x800000057add7e21 */ /* 0x000fe20008010000 */
[----:B------:R-:W-:Y:S01]  /*1f50*/  FMUL.FTZ R145, R196, UR8 ;  /* 0x00000008c4917c20 */ /* 0x000fe20008410000 */
[C---:B------:R-:W-:Y:S02]  /*1f60*/  PRMT R122, R130.reuse, 0x7632, R122 ;  /* 0x00007632827a7816 */ /* 0x040fe4000000007a */
[----:B------:R-:W-:Y:S01]  /*1f70*/  SHF.L.U32 R130, R130, 0x10, RZ ;  /* 0x0000001082827819 */ /* 0x000fe200000006ff */
[----:B------:R-:W-:Y:S01]  /*1f80*/  FMUL.FTZ R210, R150, R105 ;  /* 0x0000006996d27220 */ /* 0x000fe20000410000 */
[-C--:B------:R-:W-:Y:S01]  /*1f90*/  FFMA.FTZ R18, R145, R172.reuse, R18 ;  /* 0x000000ac91127223 */ /* 0x080fe20000010012 */
[----:B------:R-:W-:Y:S01]  /*1fa0*/  FMUL.FTZ R149, R107, R172 ;  /* 0x000000ac6b957220 */ /* 0x000fe20000410000 */
[----:B------:R-:W-:Y:S01]  /*1fb0*/  FADD.FTZ R194, R121, -UR5 ;  /* 0x8000000579c27e21 */ /* 0x000fe20008010000 */
[----:B------:R-:W-:Y:S01]  /*1fc0*/  PRMT R121, R131, 0x7632, R121 ;  /* 0x0000763283797816 */ /* 0x000fe20000000079 */
[----:B------:R-:W-:-:S02]  /*1fd0*/  FMUL.FTZ R150, R112, R127 ;  /* 0x0000007f70967220 */ /* 0x000fc40000410000 */
[----:B------:R-:W4:Y:S01]  /*1fe0*/  LDL R112, [R1+0xe0] ;  /* 0x0000e00001707983 */ /* 0x000f220000100800 */
[----:B------:R-:W-:-:S03]  /*1ff0*/  SHF.L.U32 R131, R131, 0x10, RZ ;  /* 0x0000001083837819 */ /* 0x000fc600000006ff */
[----:B------:R-:W4:Y:S01]  /*2000*/  LDL.LU R172, [R1+0x6c] ;  /* 0x00006c0001ac7983 */ /* 0x000f220000300800 */
[----:B------:R-:W-:Y:S01]  /*2010*/  FADD.FTZ R195, R123, -UR5 ;  /* 0x800000057bc37e21 */ /* 0x000fe20008010000 */
[----:B------:R-:W-:Y:S01]  /*2020*/  FADD.FTZ R216, R136, -UR5 ;  /* 0x8000000588d87e21 */ /* 0x000fe20008010000 */
[----:B--2---:R-:W-:Y:S01]  /*2030*/  FADD.FTZ R115, R130, R115 ;  /* 0x0000007382737221 */ /* 0x004fe20000010000 */
[C---:B------:R-:W-:Y:S02]  /*2040*/  PRMT R136, R142.reuse, 0x7632, R136 ;  /* 0x000076328e887816 */ /* 0x040fe40000000088 */
[----:B------:R-:W-:Y:S01]  /*2050*/  SHF.L.U32 R123, R142, 0x10, RZ ;  /* 0x000000108e7b7819 */ /* 0x000fe200000006ff */
[----:B------:R-:W-:Y:S01]  /*2060*/  FMUL.FTZ R142, R167, UR8 ;  /* 0x00000008a78e7c20 */ /* 0x000fe20008410000 */
[----:B------:R0:W-:Y:S01]  /*2070*/  STL [R1+0x54], R115 ;  /* 0x0000547301007387 */ /* 0x0001e20000100800 */
[----:B------:R-:W-:Y:S01]  /*2080*/  FADD.FTZ R186, R189, R186 ;  /* 0x000000babdba7221 */ /* 0x000fe20000010000 */
[----:B------:R-:W-:Y:S01]  /*2090*/  FMUL.FTZ R166, R113, R130 ;  /* 0x0000008271a67220 */ /* 0x000fe20000410000 */
[----:B------:R-:W-:Y:S01]  /*20a0*/  FFMA.FTZ R4, R142, R189, R4 ;  /* 0x000000bd8e047223 */ /* 0x000fe20000010004 */
[----:B------:R-:W-:Y:S01]  /*20b0*/  FADD.FTZ R111, R131, R111 ;  /* 0x0000006f836f7221 */ /* 0x000fe20000010000 */
[----:B------:R-:W-:Y:S01]  /*20c0*/  FMUL.FTZ R147, R198, UR8 ;  /* 0x00000008c6937c20 */ /* 0x000fe20008410000 */
[----:B0-----:R-:W2:Y:S01]  /*20d0*/  LDL R115, [R1+0xd8] ;  /* 0x0000d80001737983 */ /* 0x001ea20000100800 */
[----:B------:R-:W-:-:S03]  /*20e0*/  FMUL.FTZ R189, R146, R173 ;  /* 0x000000ad92bd7220 */ /* 0x000fc60000410000 */
[----:B------:R-:W2:Y:S01]  /*20f0*/  LDL.LU R113, [R1+0x74] ;  /* 0x0000740001717983 */ /* 0x000ea20000300800 */
[----:B------:R-:W-:Y:S01]  /*2100*/  FMUL.FTZ R146, R197, UR8 ;  /* 0x00000008c5927c20 */ /* 0x000fe20008410000 */
[----:B------:R-:W-:Y:S02]  /*2110*/  FFMA.FTZ R12, R177, R173, R12 ;  /* 0x000000adb10c7223 */ /* 0x000fe4000001000c */
[----:B------:R-:W2:Y:S04]  /*2120*/  LDL.LU R198, [R1+0x28] ;  /* 0x0000280001c67983 */ /* 0x000ea80000300800 */
[----:B------:R-:W-:Y:S04]  /*2130*/  STL [R1+0x5c], R111 ;  /* 0x00005c6f01007387 */ /* 0x000fe80000100800 */
[----:B------:R-:W2:Y:S04]  /*2140*/  LDL R196, [R1+0x11c] ;  /* 0x00011c0001c47983 */ /* 0x000ea80000100800 */
[----:B------:R-:W2:Y:S04]  /*2150*/  LDL R197, [R1+0xd0] ;  /* 0x0000d00001c57983 */ /* 0x000ea80000100800 */
[----:B------:R-:W2:Y:S01]  /*2160*/  LDL.LU R173, [R1+0x30] ;  /* 0x0000300001ad7983 */ /* 0x000ea20000300800 */
[----:B---3--:R-:W-:-:S05]  /*2170*/  FADD.FTZ R114, R139, R114 ;  /* 0x000000728b727221 */ /* 0x008fca0000010000 */
[----:B------:R0:W-:Y:S04]  /*2180*/  STL [R1+0x64], R114 ;  /* 0x0000647201007387 */ /* 0x0001e80000100800 */
[----:B0-----:R-:W3:Y:S01]  /*2190*/  LDL R114, [R1+0x114] ;  /* 0x0001140001727983 */ /* 0x001ee20000100800 */
[----:B------:R-:W-:Y:S01]  /*21a0*/  FFMA.FTZ R5, R143, R179, R5 ;  /* 0x000000b38f057223 */ /* 0x000fe20000010005 */
[----:B------:R-:W-:Y:S01]  /*21b0*/  FADD.FTZ R187, R179, R187 ;  /* 0x000000bbb3bb7221 */ /* 0x000fe20000010000 */
[----:B------:R-:W-:Y:S01]  /*21c0*/  FADD.FTZ R203, R191, R203 ;  /* 0x000000cbbfcb7221 */ /* 0x000fe20000010000 */
[-C--:B------:R-:W-:Y:S01]  /*21d0*/  FFMA.FTZ R10, R175, R191.reuse, R10 ;  /* 0x000000bfaf0a7223 */ /* 0x080fe2000001000a */
[----:B------:R-:W-:Y:S01]  /*21e0*/  FMUL.FTZ R179, R148, R191 ;  /* 0x000000bf94b37220 */ /* 0x000fe20000410000 */
[----:B------:R-:W-:Y:S01]  /*21f0*/  FMUL.FTZ R191, R221, UR8 ;  /* 0x00000008ddbf7c20 */ /* 0x000fe20008410000 */
[----:B------:R-:W-:Y:S01]  /*2200*/  FADD.FTZ R111, RZ, R144 ;  /* 0x00000090ff6f7221 */ /* 0x000fe20000010000 */
[----:B----4-:R-:W-:-:S02]  /*2210*/  FADD.FTZ R172, R137, R172 ;  /* 0x000000ac89ac7221 */ /* 0x010fc40000010000 */
[-C--:B------:R-:W-:Y:S01]  /*2220*/  FFMA.FTZ R16, R191, R193.reuse, R16 ;  /* 0x000000c1bf107223 */ /* 0x080fe20000010010 */
[----:B------:R-:W-:Y:S01]  /*2230*/  FMUL.FTZ R193, R106, R193 ;  /* 0x000000c16ac17220 */ /* 0x000fe20000410000 */
[----:B------:R-:W-:Y:S01]  /*2240*/  SHF.L.U32 R106, R124, 0x10, RZ ;  /* 0x000000107c6a7819 */ /* 0x000fe200000006ff */
[----:B------:R-:W-:Y:S01]  /*2250*/  FADD.FTZ R111, R212, R111 ;  /* 0x0000006fd46f7221 */ /* 0x000fe20000010000 */
[----:B------:R-:W-:Y:S01]  /*2260*/  FMUL.FTZ R124, R216, UR8 ;  /* 0x00000008d87c7c20 */ /* 0x000fe20008410000 */
[----:B------:R-:W-:Y:S01]  /*2270*/  PRMT R168, R119, 0x7632, R168 ;  /* 0x0000763277a87816 */ /* 0x000fe200000000a8 */
[----:B------:R-:W-:Y:S01]  /*2280*/  FMUL.FTZ R167, R109, R131 ;  /* 0x000000836da77220 */ /* 0x000fe20000410000 */
[----:B------:R-:W-:Y:S01]  /*2290*/  FADD.FTZ R138, R138, -UR5 ;  /* 0x800000058a8a7e21 */ /* 0x000fe20008010000 */
[----:B------:R-:W-:Y:S01]  /*22a0*/  SHF.L.U32 R109, R128, 0x10, RZ ;  /* 0x00000010806d7819 */ /* 0x000fe200000006ff */
[----:B------:R-:W-:Y:S01]  /*22b0*/  FADD.FTZ R111, R152, R111 ;  /* 0x0000006f986f7221 */ /* 0x000fe20000010000 */
[----:B------:R-:W-:Y:S01]  /*22c0*/  FADD.FTZ R200, R105, R200 ;  /* 0x000000c869c87221 */ /* 0x000fe20000010000 */
[----:B------:R-:W-:Y:S01]  /*22d0*/  FFMA.FTZ R7, R208, R105, R7 ;  /* 0x00000069d0077223 */ /* 0x000fe20000010007 */
[-C--:B------:R-:W-:Y:S01]  /*22e0*/  FFMA.FTZ R26, R124, R139.reuse, R26 ;  /* 0x0000008b7c1a7223 */ /* 0x080fe2000001001a */
[----:B------:R-:W-:Y:S01]  /*22f0*/  FMUL.FTZ R128, R112, R139 ;  /* 0x0000008b70807220 */ /* 0x000fe20000410000 */
[----:B------:R0:W-:Y:S01]  /*2300*/  STL [R1+0x6c], R172 ;  /* 0x00006cac01007387 */ /* 0x0001e20000100800 */
[----:B------:R-:W-:Y:S01]  /*2310*/  FADD.FTZ R119, R151, -UR5 ;  /* 0x8000000597777e21 */ /* 0x000fe20008010000 */
[----:B------:R-:W-:Y:S01]  /*2320*/  SHF.L.U32 R170, R170, 0x10, RZ ;  /* 0x00000010aaaa7819 */ /* 0x000fe200000006ff */
[----:B------:R-:W-:Y:S01]  /*2330*/  FMUL.FTZ R151, R219, UR8 ;  /* 0x00000008db977c20 */ /* 0x000fe20008410000 */
[----:B------:R-:W-:Y:S01]  /*2340*/  SHF.L.U32 R105, R168, 0x10, RZ ;  /* 0x00000010a8697819 */ /* 0x000fe200000006ff */
[----:B------:R-:W4:Y:S01]  /*2350*/  LDL.LU R139, [R1+0x38] ;  /* 0x00003800018b7983 */ /* 0x000f220000300800 */
[----:B------:R-:W-:Y:S01]  /*2360*/  FMUL.FTZ R168, R126, UR8 ;  /* 0x000000087ea87c20 */ /* 0x000fe20008410000 */
[----:B------:R-:W-:Y:S01]  /*2370*/  FMUL.FTZ R126, R138, UR8 ;  /* 0x000000088a7e7c20 */ /* 0x000fe20008410000 */
[----:B------:R-:W-:Y:S01]  /*2380*/  FADD.FTZ R112, R211, R111 ;  /* 0x0000006fd3707221 */ /* 0x000fe20000010000 */
[----:B------:R-:W-:Y:S01]  /*2390*/  SHF.L.U32 R171, R171, 0x10, RZ ;  /* 0x00000010abab7819 */ /* 0x000fe200000006ff */
[----:B--2---:R-:W-:Y:S01]  /*23a0*/  FADD.FTZ R113, R123, R113 ;  /* 0x000000717b717221 */ /* 0x004fe20000010000 */
[----:B------:R-:W-:Y:S01]  /*23b0*/  SHF.L.U32 R111, R129, 0x10, RZ ;  /* 0x00000010816f7819 */ /* 0x000fe200000006ff */
[-C--:B------:R-:W-:Y:S01]  /*23c0*/  FMUL.FTZ R129, R115, R137.reuse ;  /* 0x0000008973817220 */ /* 0x080fe20000410000 */
[----:B------:R-:W-:Y:S01]  /*23d0*/  FMUL.FTZ R165, R222, UR8 ;  /* 0x00000008dea57c20 */ /* 0x000fe20008410000 */
[----:B------:R-:W-:Y:S01]  /*23e0*/  FFMA.FTZ R22, R151, R130, R22 ;  /* 0x0000008297167223 */ /* 0x000fe20000010016 */
[----:B------:R-:W2:Y:S01]  /*23f0*/  LDL R115, [R1+0x10c] ;  /* 0x00010c0001737983 */ /* 0x000ea20000100800 */
[----:B------:R-:W-:Y:S01]  /*2400*/  FADD.FTZ R198, R170, R198 ;  /* 0x000000c6aac67221 */ /* 0x000fe20000010000 */
[----:B------:R-:W-:Y:S01]  /*2410*/  FFMA.FTZ R28, R126, R137, R28 ;  /* 0x000000897e1c7223 */ /* 0x000fe2000001001c */
[----:B------:R-:W-:Y:S01]  /*2420*/  FMUL.FTZ R130, R220, UR8 ;  /* 0x00000008dc827c20 */ /* 0x000fe20008410000 */
[----:B0-----:R-:W2:Y:S01]  /*2430*/  LDL.LU R172, [R1+0x7c] ;  /* 0x00007c0001ac7983 */ /* 0x001ea20000300800 */
[----:B------:R-:W-:Y:S01]  /*2440*/  SHF.L.U32 R138, R136, 0x10, RZ ;  /* 0x00000010888a7819 */ /* 0x000fe200000006ff */
[----:B------:R-:W-:-:S02]  /*2450*/  FFMA.FTZ R24, R165, R131, R24 ;  /* 0x00000083a5187223 */ /* 0x000fc40000010018 */
[----:B------:R-:W2:Y:S01]  /*2460*/  LDL.LU R137, [R1+0x40] ;  /* 0x0000400001897983 */ /* 0x000ea20000300800 */
[----:B------:R-:W-:-:S03]  /*2470*/  FADD.FTZ R173, R171, R173 ;  /* 0x000000adabad7221 */ /* 0x000fc60000010000 */
[----:B------:R-:W-:Y:S01]  /*2480*/  STL [R1+0x74], R113 ;  /* 0x0000747101007387 */ /* 0x000fe20000100800 */
[-C--:B------:R-:W-:Y:S01]  /*2490*/  FFMA.FTZ R30, R130, R123.reuse, R30 ;  /* 0x0000007b821e7223 */ /* 0x080fe2000001001e */
[----:B------:R-:W-:Y:S02]  /*24a0*/  FMUL.FTZ R131, R197, R123 ;  /* 0x0000007bc5837220 */ /* 0x000fe40000410000 */
[----:B------:R-:W2:Y:S01]  /*24b0*/  LDL R136, [R1+0x104] ;  /* 0x0001040001887983 */ /* 0x000ea20000100800 */
[-C--:B------:R-:W-:Y:S01]  /*24c0*/  FFMA.FTZ R11, R176, R170.reuse, R11 ;  /* 0x000000aab00b7223 */ /* 0x080fe2000001000b */
[----:B------:R-:W-:Y:S02]  /*24d0*/  FMUL.FTZ R196, R196, R170 ;  /* 0x000000aac4c47220 */ /* 0x000fe40000410000 */
[----:B------:R2:W-:Y:S04]  /*24e0*/  STL [R1+0x28], R198 ;  /* 0x000028c601007387 */ /* 0x0005e80000100800 */
[----:B------:R-:W2:Y:S04]  /*24f0*/  LDL.LU R123, [R1+0x48] ;  /* 0x00004800017b7983 */ /* 0x000ea80000300800 */
[----:B------:R-:W2:Y:S04]  /*2500*/  LDL R170, [R1+0xfc] ;  /* 0x0000fc0001aa7983 */ /* 0x000ea80000100800 */
[----:B------:R-:W-:Y:S01]  /*2510*/  STL [R1+0x30], R173 ;  /* 0x000030ad01007387 */ /* 0x000fe20000100800 */
[----:B---3--:R-:W-:-:S03]  /*2520*/  FMUL.FTZ R197, R114, R171 ;  /* 0x000000ab72c57220 */ /* 0x008fc60000410000 */
[----:B------:R-:W3:Y:S01]  /*2530*/  LDL.LU R114, [R1+0x50] ;  /* 0x0000500001727983 */ /* 0x000ee20000300800 */
[----:B------:R-:W-:Y:S01]  /*2540*/  FADD.FTZ R202, R104, R202 ;  /* 0x000000ca68ca7221 */ /* 0x000fe20000010000 */
[----:B------:R-:W-:Y:S01]  /*2550*/  FFMA.FTZ R9, R213, R104, R9 ;  /* 0x00000068d5097223 */ /* 0x000fe20000010009 */
[----:B------:R-:W-:Y:S01]  /*2560*/  SHF.L.U32 R104, R169, 0x10, RZ ;  /* 0x00000010a9687819 */ /* 0x000fe200000006ff */
[----:B------:R-:W-:Y:S02]  /*2570*/  FFMA.FTZ R13, R178, R171, R13 ;  /* 0x000000abb20d7223 */ /* 0x000fe4000001000d */
[----:B------:R-:W3:Y:S01]  /*2580*/  LDL R171, [R1+0xf4] ;  /* 0x0000f40001ab7983 */ /* 0x000ee20000100800 */
[----:B------:R-:W-:Y:S01]  /*2590*/  SHF.L.U32 R107, R125, 0x10, RZ ;  /* 0x000000107d6b7819 */ /* 0x000fe200000006ff */
[----:B------:R-:W-:Y:S01]  /*25a0*/  FMUL.FTZ R148, R199, UR8 ;  /* 0x00000008c7947c20 */ /* 0x000fe20008410000 */
[----:B----4-:R-:W-:-:S05]  /*25b0*/  FADD.FTZ R139, R104, R139 ;  /* 0x0000008b688b7221 */ /* 0x010fca0000010000 */
[----:B------:R0:W-:Y:S01]  /*25c0*/  STL [R1+0x38], R139 ;  /* 0x0000388b01007387 */ /* 0x0001e20000100800 */
[----:B--2---:R-:W-:-:S03]  /*25d0*/  FMUL.FTZ R198, R115, R104 ;  /* 0x0000006873c67220 */ /* 0x004fc60000410000 */
[----:B0-----:R-:W2:Y:S01]  /*25e0*/  LDL R139, [R1+0xc8] ;  /* 0x0000c800018b7983 */ /* 0x001ea20000100800 */
[----:B------:R-:W-:Y:S01]  /*25f0*/  FADD.FTZ R172, R133, R172 ;  /* 0x000000ac85ac7221 */ /* 0x000fe20000010000 */
[----:B------:R-:W-:Y:S02]  /*2600*/  FADD.FTZ R137, R105, R137 ;  /* 0x0000008969897221 */ /* 0x000fe40000010000 */
[----:B------:R-:W4:Y:S04]  /*2610*/  LDL.LU R115, [R1+0x58] ;  /* 0x0000580001737983 */ /* 0x000f280000300800 */
[----:B------:R0:W-:Y:S01]  /*2620*/  STL [R1+0x40], R137 ;  /* 0x0000408901007387 */ /* 0x0001e20000100800 */
[----:B------:R-:W-:-:S03]  /*2630*/  FMUL.FTZ R199, R136, R105 ;  /* 0x0000006988c77220 */ /* 0x000fc60000410000 */
[----:B0-----:R-:W2:Y:S01]  /*2640*/  LDL R137, [R1+0xec] ;  /* 0x0000ec0001897983 */ /* 0x001ea20000100800 */
[----:B------:R-:W-:-:S03]  /*2650*/  FADD.FTZ R123, R106, R123 ;  /* 0x0000007b6a7b7221 */ /* 0x000fc60000010000 */
[----:B------:R-:W-:Y:S04]  /*2660*/  STL [R1+0x7c], R172 ;  /* 0x00007cac01007387 */ /* 0x000fe80000100800 */
[----:B------:R-:W2:Y:S04]  /*2670*/  LDL.LU R136, [R1+0x60] ;  /* 0x0000600001887983 */ /* 0x000ea80000300800 */
[----:B------:R0:W-:Y:S04]  /*2680*/  STL [R1+0x48], R123 ;  /* 0x0000487b01007387 */ /* 0x0001e80000100800 */
[----:B0-----:R-:W2:Y:S01]  /*2690*/  LDL R123, [R1+0xe4] ;  /* 0x0000e400017b7983 */ /* 0x001ea20000100800 */
[----:B---3--:R-:W-:-:S05]  /*26a0*/  FADD.FTZ R114, R107, R114 ;  /* 0x000000726b727221 */ /* 0x008fca0000010000 */
[----:B------:R0:W-:Y:S04]  /*26b0*/  STL [R1+0x50], R114 ;  /* 0x0000507201007387 */ /* 0x0001e80000100800 */
[----:B0-----:R-:W3:Y:S01]  /*26c0*/  LDL.LU R114, [R1+0x68] ;  /* 0x0000680001727983 */ /* 0x001ee20000300800 */
[----:B------:R-:W-:-:S04]  /*26d0*/  FADD.FTZ R112, R206, R112 ;  /* 0x00000070ce707221 */ /* 0x000fc80000010000 */
[----:B------:R-:W-:Y:S01]  /*26e0*/  FADD.FTZ R113, R210, R112 ;  /* 0x00000070d2717221 */ /* 0x000fe20000010000 */
[----:B------:R-:W-:-:S03]  /*26f0*/  FFMA.FTZ R112, R140, R144, RZ ;  /* 0x000000908c707223 */ /* 0x000fc600000100ff */
        /* <DEDUP_REMOVED lines=12> */
[-C--:B------:R-:W-:Y:S01]  /*27c0*/  FFMA.FTZ R19, R146, R106.reuse, R19 ;  /* 0x0000006a92137223 */ /* 0x080fe20000010013 */
[----:B------:R-:W-:Y:S01]  /*27d0*/  FMUL.FTZ R170, R170, R106 ;  /* 0x0000006aaaaa7220 */ /* 0x000fe20000410000 */
[----:B------:R-:W-:Y:S01]  /*27e0*/  FADD.FTZ R113, R197, R113 ;  /* 0x00000071c5717221 */ /* 0x000fe20000010000 */
[----:B----4-:R-:W-:Y:S01]  /*27f0*/  FADD.FTZ R115, R122, R115 ;  /* 0x000000737a737221 */ /* 0x010fe20000010000 */
[----:B------:R-:W-:Y:S01]  /*2800*/  FFMA.FTZ R15, R194, R104, R15 ;  /* 0x00000068c20f7223 */ /* 0x000fe2000001000f */
[----:B------:R-:W4:Y:S01]  /*2810*/  LDL R106, [R1+0xdc] ;  /* 0x0000dc00016a7983 */ /* 0x000f220000100800 */
[----:B------:R-:W-:Y:S01]  /*2820*/  FFMA.FTZ R104, R205, R207, R112 ;  /* 0x000000cfcd687223 */ /* 0x000fe20000010070 */
[----:B------:R-:W-:-:S02]  /*2830*/  FADD.FTZ R112, R192, R113 ;  /* 0x00000071c0707221 */ /* 0x000fc40000010000 */
[----:B------:R0:W-:Y:S01]  /*2840*/  STL [R1+0x58], R115 ;  /* 0x0000587301007387 */ /* 0x0001e20000100800 */
[----:B------:R-:W-:Y:S01]  /*2850*/  SHF.L.U32 R121, R121, 0x10, RZ ;  /* 0x0000001079797819 */ /* 0x000fe200000006ff */
[-C--:B------:R-:W-:Y:S01]  /*2860*/  FFMA.FTZ R21, R148, R107.reuse, R21 ;  /* 0x0000006b94157223 */ /* 0x080fe20000010015 */
[----:B------:R-:W-:Y:S01]  /*2870*/  FMUL.FTZ R171, R171, R107 ;  /* 0x0000006babab7220 */ /* 0x000fe20000410000 */
[----:B------:R-:W-:Y:S01]  /*2880*/  FMUL.FTZ R195, R195, UR8 ;  /* 0x00000008c3c37c20 */ /* 0x000fe20008410000 */
[----:B------:R-:W-:Y:S01]  /*2890*/  FADD.FTZ R112, R198, R112 ;  /* 0x00000070c6707221 */ /* 0x000fe20000010000 */
[----:B0-----:R-:W4:Y:S04]  /*28a0*/  LDL.LU R115, [R1+0x70] ;  /* 0x0000700001737983 */ /* 0x001f280000300800 */
[----:B------:R-:W4:Y:S01]  /*28b0*/  LDL R113, [R1+0xd4] ;  /* 0x0000d40001717983 */ /* 0x000f220000100800 */
[----:B--2---:R-:W-:-:S03]  /*28c0*/  FADD.FTZ R136, R121, R136 ;  /* 0x0000008879887221 */ /* 0x004fc60000010000 */
[----:B------:R-:W2:Y:S01]  /*28d0*/  LDL.LU R107, [R1+0x78] ;  /* 0x00007800016b7983 */ /* 0x000ea20000300800 */
[----:B------:R-:W-:Y:S01]  /*28e0*/  FFMA.FTZ R17, R195, R105, R17 ;  /* 0x00000069c3117223 */ /* 0x000fe20000010011 */
[----:B------:R-:W-:Y:S02]  /*28f0*/  FADD.FTZ R105, R193, R112 ;  /* 0x00000070c1697221 */ /* 0x000fe40000010000 */
[----:B------:R-:W2:Y:S04]  /*2900*/  LDL R112, [R1+0xcc] ;  /* 0x0000cc0001707983 */ /* 0x000ea80000100800 */
[----:B------:R-:W-:Y:S01]  /*2910*/  STL [R1+0x60], R136 ;  /* 0x0000608801007387 */ /* 0x000fe20000100800 */
[----:B------:R-:W-:Y:S01]  /*2920*/  FMUL.FTZ R173, R123, R121 ;  /* 0x000000797bad7220 */ /* 0x000fe20000410000 */
[----:B---3--:R-:W-:-:S05]  /*2930*/  FADD.FTZ R114, R109, R114 ;  /* 0x000000726d727221 */ /* 0x008fca0000010000 */
[----:B------:R0:W-:Y:S04]  /*2940*/  STL [R1+0x68], R114 ;  /* 0x0000687201007387 */ /* 0x0001e80000100800 */
[----:B------:R-:W3:Y:S04]  /*2950*/  LDL R123, [R1+0xc0] ;  /* 0x0000c000017b7983 */ /* 0x000ee80000100800 */
[----:B0-----:R-:W3:Y:S04]  /*2960*/  LDL R114, [R1+0xc4] ;  /* 0x0000c40001727983 */ /* 0x001ee80000100800 */
[----:B------:R-:W3:Y:S04]  /*2970*/  LDL.LU R222, [R1+0x80] ;  /* 0x0000800001de7983 */ /* 0x000ee80000300800 */
[----:B------:R-:W3:Y:S01]  /*2980*/  LDL.LU R221, [R1+0x84] ;  /* 0x0000840001dd7983 */ /* 0x000ee20000300800 */
[-C--:B------:R-:W-:Y:S01]  /*2990*/  FFMA.FTZ R23, R168, R122.reuse, R23 ;  /* 0x0000007aa8177223 */ /* 0x080fe20000010017 */
[----:B------:R-:W-:Y:S01]  /*29a0*/  FMUL.FTZ R172, R137, R122 ;  /* 0x0000007a89ac7220 */ /* 0x000fe20000410000 */
[----:B------:R-:W-:Y:S01]  /*29b0*/  FMUL.FTZ R134, R134, UR8 ;  /* 0x0000000886867c20 */ /* 0x000fe20008410000 */
[----:B------:R-:W-:-:S03]  /*29c0*/  SHF.L.U32 R120, R120, 0x10, RZ ;  /* 0x0000001078787819 */ /* 0x000fc600000006ff */
[----:B------:R-:W-:Y:S01]  /*29d0*/  FFMA.FTZ R31, R134, R138, R31 ;  /* 0x0000008a861f7223 */ /* 0x000fe2000001001f */
[----:B------:R-:W-:Y:S01]  /*29e0*/  FMUL.FTZ R132, R132, UR8 ;  /* 0x0000000884847c20 */ /* 0x000fe20008410000 */
[----:B----4-:R-:W-:-:S05]  /*29f0*/  FADD.FTZ R115, R111, R115 ;  /* 0x000000736f737221 */ /* 0x010fca0000010000 */
[----:B------:R-:W-:Y:S01]  /*2a00*/  STL [R1+0x70], R115 ;  /* 0x0000707301007387 */ /* 0x000fe20000100800 */
[----:B--2---:R-:W-:-:S03]  /*2a10*/  FADD.FTZ R107, R138, R107 ;  /* 0x0000006b8a6b7221 */ /* 0x004fc60000010000 */
[----:B------:R-:W2:Y:S04]  /*2a20*/  LDL R122, [R1+0xbc] ;  /* 0x0000bc00017a7983 */ /* 0x000ea80000100800 */
[----:B------:R0:W-:Y:S01]  /*2a30*/  STL [R1+0x78], R107 ;  /* 0x0000786b01007387 */ /* 0x0001e20000100800 */
[----:B------:R-:W-:-:S03]  /*2a40*/  FMUL.FTZ R138, R112, R138 ;  /* 0x0000008a708a7220 */ /* 0x000fc60000410000 */
[----:B------:R-:W4:Y:S04]  /*2a50*/  LDL R112, [R1+0xb4] ;  /* 0x0000b40001707983 */ /* 0x000f280000100800 */
[----:B0-----:R-:W4:Y:S01]  /*2a60*/  LDL R107, [R1+0xb8] ;  /* 0x0000b800016b7983 */ /* 0x001f220000100800 */
[----:B------:R-:W-:Y:S01]  /*2a70*/  FMUL.FTZ R137, R113, R111 ;  /* 0x0000006f71897220 */ /* 0x000fe20000410000 */
[-C--:B------:R-:W-:Y:S02]  /*2a80*/  FFMA.FTZ R156, R132, R133.reuse, R156 ;  /* 0x00000085849c7223 */ /* 0x080fe4000001009c */
[----:B------:R-:W4:Y:S01]  /*2a90*/  LDL R113, [R1+0xb0] ;  /* 0x0000b00001717983 */ /* 0x000f220000100800 */
[----:B------:R-:W-:Y:S01]  /*2aa0*/  FMUL.FTZ R133, R139, R133 ;  /* 0x000000858b857220 */ /* 0x000fe20000410000 */
[----:B------:R-:W-:Y:S01]  /*2ab0*/  FFMA.FTZ R20, R147, R127, R20 ;  /* 0x0000007f93147223 */ /* 0x000fe20000010014 */
[----:B------:R-:W-:-:S04]  /*2ac0*/  FMUL.FTZ R127, R217, UR8 ;  /* 0x00000008d97f7c20 */ /* 0x000fc80008410000 */
[----:B------:R-:W-:Y:S01]  /*2ad0*/  FFMA.FTZ R29, R127, R111, R29 ;  /* 0x0000006f7f1d7223 */ /* 0x000fe2000001001d */
[----:B------:R-:W-:Y:S01]  /*2ae0*/  SHF.L.U32 R111, R117, 0x10, RZ ;  /* 0x00000010756f7819 */ /* 0x000fe200000006ff */
[----:B------:R-:W-:-:S04]  /*2af0*/  FFMA.FTZ R104, R213, R209, R104 ;  /* 0x000000d1d5687223 */ /* 0x000fc80000010068 */
[----:B------:R-:W-:-:S04]  /*2b00*/  FFMA.FTZ R104, R175, R179, R104 ;  /* 0x000000b3af687223 */ /* 0x000fc80000010068 */
[----:B------:R-:W-:-:S04]  /*2b10*/  FFMA.FTZ R104, R176, R196, R104 ;  /* 0x000000c4b0687223 */ /* 0x000fc80000010068 */
[----:B------:R-:W-:-:S04]  /*2b20*/  FFMA.FTZ R104, R177, R189, R104 ;  /* 0x000000bdb1687223 */ /* 0x000fc80000010068 */
[----:B------:R-:W-:-:S04]  /*2b30*/  FFMA.FTZ R104, R178, R197, R104 ;  /* 0x000000c5b2687223 */ /* 0x000fc80000010068 */
[----:B------:R-:W-:Y:S01]  /*2b40*/  FFMA.FTZ R104, R190, R192, R104 ;  /* 0x000000c0be687223 */ /* 0x000fe20000010068 */
[----:B---3--:R-:W-:Y:S01]  /*2b50*/  FADD.FTZ R222, R120, R222 ;  /* 0x000000de78de7221 */ /* 0x008fe20000010000 */
[----:B------:R-:W-:Y:S01]  /*2b60*/  FADD.FTZ R221, R110, R221 ;  /* 0x000000dd6edd7221 */ /* 0x000fe20000010000 */
[----:B------:R-:W-:-:S04]  /*2b70*/  FMUL.FTZ R139, R114, R120 ;  /* 0x00000078728b7220 */ /* 0x000fc80000410000 */
[----:B------:R-:W-:Y:S04]  /*2b80*/  STL [R1+0x84], R221 ;  /* 0x000084dd01007387 */ /* 0x000fe80000100800 */
[----:B------:R-:W-:Y:S04]  /*2b90*/  STL [R1+0x80], R222 ;  /* 0x000080de01007387 */ /* 0x000fe80000100800 */
[----:B------:R-:W3:Y:S04]  /*2ba0*/  LDL R114, [R1+0xac] ;  /* 0x0000ac0001727983 */ /* 0x000ee80000100800 */
[----:B------:R-:W3:Y:S04]  /*2bb0*/  LDL R115, [R1+0xa8] ;  /* 0x0000a80001737983 */ /* 0x000ee80000100800 */
[----:B------:R-:W3:Y:S01]  /*2bc0*/  LDL R117, [R1+0xa4] ;  /* 0x0000a40001757983 */ /* 0x000ee20000100800 */
        /* <DEDUP_REMOVED lines=9> */
[----:B------:R-:W-:Y:S01]  /*2c60*/  FMUL.FTZ R136, R106, R109 ;  /* 0x0000006d6a887220 */ /* 0x000fe20000410000 */
[----:B------:R-:W-:Y:S02]  /*2c70*/  FADD.FTZ R105, R171, R105 ;  /* 0x00000069ab697221 */ /* 0x000fe40000010000 */
[----:B------:R-:W-:Y:S02]  /*2c80*/  FFMA.FTZ R106, R147, R150, R104 ;  /* 0x00000096936a7223 */ /* 0x000fe40000010068 */
[----:B------:R-:W-:Y:S02]  /*2c90*/  FADD.FTZ R105, R166, R105 ;  /* 0x00000069a6697221 */ /* 0x000fe40000010000 */
[----:B------:R-:W-:Y:S02]  /*2ca0*/  FFMA.FTZ R106, R148, R171, R106 ;  /* 0x000000ab946a7223 */ /* 0x000fe4000001006a */
[----:B------:R-:W-:-:S02]  /*2cb0*/  FADD.FTZ R105, R172, R105 ;  /* 0x00000069ac697221 */ /* 0x000fc40000010000 */
[----:B------:R-:W-:Y:S02]  /*2cc0*/  FFMA.FTZ R106, R151, R166, R106 ;  /* 0x000000a6976a7223 */ /* 0x000fe4000001006a */
[----:B------:R-:W-:Y:S02]  /*2cd0*/  FADD.FTZ R105, R167, R105 ;  /* 0x00000069a7697221 */ /* 0x000fe40000010000 */
[----:B------:R-:W-:Y:S01]  /*2ce0*/  FFMA.FTZ R106, R168, R172, R106 ;  /* 0x000000aca86a7223 */ /* 0x000fe2000001006a */
[----:B------:R-:W-:Y:S01]  /*2cf0*/  FMUL.FTZ R169, R214, UR8 ;  /* 0x00000008d6a97c20 */ /* 0x000fe20008410000 */
[----:B------:R-:W-:Y:S02]  /*2d00*/  FADD.FTZ R105, R173, R105 ;  /* 0x00000069ad697221 */ /* 0x000fe40000010000 */
[----:B------:R-:W-:Y:S01]  /*2d10*/  FFMA.FTZ R106, R165, R167, R106 ;  /* 0x000000a7a56a7223 */ /* 0x000fe2000001006a */
[----:B------:R-:W-:Y:S01]  /*2d20*/  FFMA.FTZ R25, R169, R121, R25 ;  /* 0x00000079a9197223 */ /* 0x000fe20000010019 */
[----:B------:R-:W-:-:S02]  /*2d30*/  FADD.FTZ R105, R128, R105 ;  /* 0x0000006980697221 */ /* 0x000fc40000010000 */
[----:B------:R-:W-:Y:S01]  /*2d40*/  FFMA.FTZ R121, R169, R173, R106 ;  /* 0x000000ada9797223 */ /* 0x000fe2000001006a */
[----:B------:R-:W-:Y:S01]  /*2d50*/  FMUL.FTZ R125, R215, UR8 ;  /* 0x00000008d77d7c20 */ /* 0x000fe20008410000 */
[----:B------:R-:W-:Y:S02]  /*2d60*/  FADD.FTZ R105, R105, R136 ;  /* 0x0000008869697221 */ /* 0x000fe40000010000 */
[----:B------:R-:W-:Y:S02]  /*2d70*/  FFMA.FTZ R121, R124, R128, R121 ;  /* 0x000000807c797223 */ /* 0x000fe40000010079 */
[----:B------:R-:W-:Y:S02]  /*2d80*/  FADD.FTZ R105, R105, R129 ;  /* 0x0000008169697221 */ /* 0x000fe40000010000 */
[----:B------:R-:W-:Y:S02]  /*2d90*/  FFMA.FTZ R121, R125, R136, R121 ;  /* 0x000000887d797223 */ /* 0x000fe40000010079 */
[----:B------:R-:W-:-:S02]  /*2da0*/  FADD.FTZ R105, R105, R137 ;  /* 0x0000008969697221 */ /* 0x000fc40000010000 */
[----:B------:R-:W-:Y:S02]  /*2db0*/  FFMA.FTZ R121, R126, R129, R121 ;  /* 0x000000817e797223 */ /* 0x000fe40000010079 */
[----:B------:R-:W-:Y:S02]  /*2dc0*/  FADD.FTZ R105, R105, R131 ;  /* 0x0000008369697221 */ /* 0x000fe40000010000 */
[----:B------:R-:W-:Y:S02]  /*2dd0*/  FFMA.FTZ R121, R127, R137, R121 ;  /* 0x000000897f797223 */ /* 0x000fe40000010079 */
[----:B------:R-:W-:Y:S02]  /*2de0*/  FADD.FTZ R214, R105, R138 ;  /* 0x0000008a69d67221 */ /* 0x000fe40000010000 */
[----:B------:R-:W-:Y:S02]  /*2df0*/  FFMA.FTZ R121, R130, R131, R121 ;  /* 0x0000008382797223 */ /* 0x000fe40000010079 */
[----:B------:R-:W-:-:S02]  /*2e00*/  FADD.FTZ R214, R214, R133 ;  /* 0x00000085d6d67221 */ /* 0x000fc40000010000 */
[----:B------:R-:W-:Y:S01]  /*2e10*/  FFMA.FTZ R121, R134, R138, R121 ;  /* 0x0000008a86797223 */ /* 0x000fe20000010079 */
[----:B------:R-:W-:Y:S01]  /*2e20*/  FMUL.FTZ R135, R135, UR8 ;  /* 0x0000000887877c20 */ /* 0x000fe20008410000 */
[-C--:B------:R-:W-:Y:S01]  /*2e30*/  FMUL.FTZ R105, R123, R110.reuse ;  /* 0x0000006e7b697220 */ /* 0x080fe20000410000 */
[----:B------:R-:W-:Y:S01]  /*2e40*/  FADD.FTZ R214, R214, R139 ;  /* 0x0000008bd6d67221 */ /* 0x000fe20000010000 */
[----:B------:R-:W-:Y:S01]  /*2e50*/  FFMA.FTZ R121, R132, R133, R121 ;  /* 0x0000008584797223 */ /* 0x000fe20000010079 */
[----:B------:R-:W-:Y:S01]  /*2e60*/  FFMA.FTZ R27, R125, R109, R27 ;  /* 0x0000006d7d1b7223 */ /* 0x000fe2000001001b */
[----:B------:R-:W-:Y:S01]  /*2e70*/  FMUL.FTZ R104, R108, UR8 ;  /* 0x000000086c687c20 */ /* 0x000fe20008410000 */
[C---:B------:R-:W-:Y:S01]  /*2e80*/  PRMT R108, R153.reuse, 0x7632, R108 ;  /* 0x00007632996c7816 */ /* 0x040fe2000000006c */
[----:B------:R-:W-:Y:S01]  /*2e90*/  FADD.FTZ R214, R214, R105 ;  /* 0x00000069d6d67221 */ /* 0x000fe20000010000 */
[----:B------:R-:W-:Y:S01]  /*2ea0*/  SHF.L.U32 R109, R153, 0x10, RZ ;  /* 0x00000010996d7819 */ /* 0x000fe200000006ff */
[----:B--2---:R-:W-:Y:S01]  /*2eb0*/  FMUL.FTZ R106, R122, R111 ;  /* 0x0000006f7a6a7220 */ /* 0x004fe20000410000 */
[----:B------:R-:W-:Y:S01]  /*2ec0*/  FFMA.FTZ R121, R135, R139, R121 ;  /* 0x0000008b87797223 */ /* 0x000fe20000010079 */
[----:B------:R-:W-:Y:S01]  /*2ed0*/  SHF.L.U32 R108, R108, 0x10, RZ ;  /* 0x000000106c6c7819 */ /* 0x000fe200000006ff */
[----:B------:R-:W-:Y:S01]  /*2ee0*/  FMUL.FTZ R116, R116, UR8 ;  /* 0x0000000874747c20 */ /* 0x000fe20008410000 */
[----:B------:R-:W-:Y:S01]  /*2ef0*/  FADD.FTZ R214, R214, R106 ;  /* 0x0000006ad6d67221 */ /* 0x000fe20000010000 */
[----:B----4-:R-:W-:Y:S01]  /*2f00*/  FMUL.FTZ R107, R107, R109 ;  /* 0x0000006d6b6b7220 */ /* 0x010fe20000410000 */
[C---:B------:R-:W-:Y:S01]  /*2f10*/  FFMA.FTZ R121, R104.reuse, R105, R121 ;  /* 0x0000006968797223 */ /* 0x040fe20000010079 */
[----:B------:R-:W-:Y:S01]  /*2f20*/  FFMA.FTZ R158, R104, R110, R158 ;  /* 0x0000006e689e7223 */ /* 0x000fe2000001009e */
[----:B------:R-:W-:Y:S01]  /*2f30*/  PRMT R153, R154, 0x7632, R153 ;  /* 0x000076329a997816 */ /* 0x000fe20000000099 */
[----:B------:R-:W-:Y:S01]  /*2f40*/  FADD.FTZ R214, R214, R107 ;  /* 0x0000006bd6d67221 */ /* 0x000fe20000010000 */
[----:B------:R-:W-:Y:S01]  /*2f50*/  SHF.L.U32 R110, R154, 0x10, RZ ;  /* 0x000000109a6e7819 */ /* 0x000fe200000006ff */
[----:B------:R-:W-:Y:S01]  /*2f60*/  FMUL.FTZ R112, R112, R108 ;  /* 0x0000006c70707220 */ /* 0x000fe20000410000 */
[----:B------:R-:W-:Y:S01]  /*2f70*/  FMUL.FTZ R118, R118, UR8 ;  /* 0x0000000876767c20 */ /* 0x000fe20008410000 */
[----:B------:R-:W-:Y:S01]  /*2f80*/  FFMA.FTZ R121, R116, R106, R121 ;  /* 0x0000006a74797223 */ /* 0x000fe20000010079 */
[----:B------:R-:W-:Y:S01]  /*2f90*/  FFMA.FTZ R157, R135, R120, R157 ;  /* 0x00000078879d7223 */ /* 0x000fe2000001009d */
[----:B------:R-:W-:Y:S01]  /*2fa0*/  SHF.L.U32 R153, R153, 0x10, RZ ;  /* 0x0000001099997819 */ /* 0x000fe200000006ff */
[----:B------:R-:W-:Y:S01]  /*2fb0*/  FADD.FTZ R214, R214, R112 ;  /* 0x00000070d6d67221 */ /* 0x000fe20000010000 */
[----:B------:R-:W-:Y:S01]  /*2fc0*/  FMUL.FTZ R113, R113, R110 ;  /* 0x0000006e71717220 */ /* 0x000fe20000410000 */
[----:B------:R-:W-:Y:S01]  /*2fd0*/  FADD.FTZ R120, R100, -UR5 ;  /* 0x8000000564787e21 */ /* 0x000fe20008010000 */
[----:B------:R-:W-:Y:S01]  /*2fe0*/  FMUL.FTZ R119, R119, UR8 ;  /* 0x0000000877777c20 */ /* 0x000fe20008410000 */
[----:B------:R-:W-:Y:S01]  /*2ff0*/  FFMA.FTZ R121, R118, R107, R121 ;  /* 0x0000006b76797223 */ /* 0x000fe20000010079 */
[----:B------:R-:W-:Y:S01]  /*3000*/  PRMT R154, R155, 0x7632, R154 ;  /* 0x000076329b9a7816 */ /* 0x000fe2000000009a */
[----:B------:R-:W-:Y:S01]  /*3010*/  FADD.FTZ R101, R101, -UR5 ;  /* 0x8000000565657e21 */ /* 0x000fe20008010000 */
[----:B------:R-:W-:Y:S01]  /*3020*/  SHF.L.U32 R155, R155, 0x10, RZ ;  /* 0x000000109b9b7819 */ /* 0x000fe200000006ff */
[----:B------:R-:W-:Y:S01]  /*3030*/  FADD.FTZ R214, R214, R113 ;  /* 0x00000071d6d67221 */ /* 0x000fe20000010000 */
[----:B------:R-:W-:Y:S01]  /*3040*/  FMUL.FTZ R120, R120, UR8 ;  /* 0x0000000878787c20 */ /* 0x000fe20008410000 */
[----:B------:R-:W-:Y:S01]  /*3050*/  FFMA.FTZ R122, R119, R112, R121 ;  /* 0x00000070777a7223 */ /* 0x000fe20000010079 */
[----:B------:R-:W-:Y:S01]  /*3060*/  SHF.L.U32 R154, R154, 0x10, RZ ;  /* 0x000000109a9a7819 */ /* 0x000fe200000006ff */
[----:B------:R-:W-:Y:S01]  /*3070*/  FMUL.FTZ R121, R101, UR8 ;  /* 0x0000000865797c20 */ /* 0x000fe20008410000 */
[----:B------:R-:W-:Y:S01]  /*3080*/  FADD.FTZ R102, R102, -UR5 ;  /* 0x8000000566667e21 */ /* 0x000fe20008010000 */
[----:B------:R-:W-:Y:S01]  /*3090*/  FFMA.FTZ R101, R120, R113, R122 ;  /* 0x0000007178657223 */ /* 0x000fe2000001007a */
[----:B------:R-:W-:-:S02]  /*30a0*/  FADD.FTZ R103, R103, -UR5 ;  /* 0x8000000567677e21 */ /* 0x000fc40008010000 */
[----:B------:R-:W-:Y:S02]  /*30b0*/  FMUL.FTZ R122, R102, UR8 ;  /* 0x00000008667a7c20 */ /* 0x000fe40008410000 */
[----:B------:R-:W-:Y:S01]  /*30c0*/  FMUL.FTZ R123, R103, UR8 ;  /* 0x00000008677b7c20 */ /* 0x000fe20008410000 */
[----:B---3--:R-:W-:-:S04]  /*30d0*/  FMUL.FTZ R114, R114, R153 ;  /* 0x0000009972727220 */ /* 0x008fc80000410000 */
[----:B------:R-:W-:Y:S01]  /*30e0*/  FADD.FTZ R214, R214, R114 ;  /* 0x00000072d6d67221 */ /* 0x000fe20000010000 */
[----:B------:R-:W-:Y:S01]  /*30f0*/  FMUL.FTZ R115, R115, R155 ;  /* 0x0000009b73737220 */ /* 0x000fe20000410000 */
[----:B------:R-:W-:Y:S01]  /*3100*/  FFMA.FTZ R101, R121, R114, R101 ;  /* 0x0000007279657223 */ /* 0x000fe20000010065 */
[----:B------:R-:W-:Y:S02]  /*3110*/  FMUL.FTZ R117, R117, R154 ;  /* 0x0000009a75757220 */ /* 0x000fe40000410000 */
[----:B------:R-:W-:Y:S01]  /*3120*/  FADD.FTZ R214, R214, R115 ;  /* 0x00000073d6d67221 */ /* 0x000fe20000010000 */
[----:B------:R-:W-:-:S03]  /*3130*/  FFMA.FTZ R101, R122, R115, R101 ;  /* 0x000000737a657223 */ /* 0x000fc60000010065 */
[----:B------:R-:W-:Y:S01]  /*3140*/  FADD.FTZ R214, R214, R117 ;  /* 0x00000075d6d67221 */ /* 0x000fe20000010000 */
[----:B------:R-:W-:-:S04]  /*3150*/  FFMA.FTZ R101, R123, R117, R101 ;  /* 0x000000757b657223 */ /* 0x000fc80000010065 */
[----:B------:R-:W0:Y:S04]  /*3160*/  SHFL.DOWN PT, R100, R214, 0x10, 0x1f ;  /* 0x0a001f00d6647f89 */ /* 0x000e2800000e0000 */
        /* <DEDUP_REMOVED lines=33> */
.L_x_5902:
[----:B------:R-:W-:Y:S05]  /*3380*/  BSYNC.RECONVERGENT B0 ;  /* 0x0000000000007941 */ /* 0x000fea0003800200 */
.L_x_5901:
        /* <DEDUP_REMOVED lines=18> */
[----:B-1----:R-:W-:-:S04]  /*34b0*/  ULEA UR4, UR5, UR4, 0x18 ;  /* 0x0000000405047291 */ /* 0x002fc8000f8ec0ff */
[----:B------:R-:W-:Y:S02]  /*34c0*/  UIADD3 UR5, UPT, UPT, UR4, 0x5020, URZ ;  /* 0x0000502004057890 */ /* 0x000fe4000fffe0ff */
[----:B------:R-:W-:Y:S01]  /*34d0*/  @!UP2 UIADD3 UR5, UPT, UPT, UR4, 0x5000, URZ ;  /* 0x000050000405a890 */ /* 0x000fe2000fffe0ff */
[----:B------:R-:W-:Y:S08]  /*34e0*/  BAR.SYNC.DEFER_BLOCKING 0x0 ;  /* 0x0000000000007b1d */ /* 0x000ff00000010000 */
[----:B0-----:R-:W0:Y:S01]  /*34f0*/  LDS.128 R100, [UR5] ;  /* 0x00000005ff647984 */ /* 0x001e220008000c00 */
[----:B------:R-:W-:-:S02]  /*3500*/  UIADD3 UR5, UPT, UPT, UR4, 0x5030, URZ ;  /* 0x0000503004057890 */ /* 0x000fc4000fffe0ff */
[----:B------:R-:W-:Y:S01]  /*3510*/  @!UP2 UIADD3 UR5, UPT, UPT, UR4, 0x5010, URZ ;  /* 0x000050100405a890 */ /* 0x000fe2000fffe0ff */
[----:B0-----:R-:W-:Y:S01]  /*3520*/  FADD.FTZ R101, RZ, R101 ;  /* 0x00000065ff657221 */ /* 0x001fe20000010000 */
[----:B------:R-:W-:-:S03]  /*3530*/  FADD.FTZ R100, RZ, R100 ;  /* 0x00000064ff647221 */ /* 0x000fc60000010000 */
[----:B------:R-:W-:Y:S01]  /*3540*/  FADD.FTZ R103, R103, R101 ;  /* 0x0000006567677221 */ /* 0x000fe20000010000 */
[----:B------:R-:W-:Y:S01]  /*3550*/  FADD.FTZ R100, R102, R100 ;  /* 0x0000006466647221 */ /* 0x000fe20000010000 */
[----:B--2---:R-:W-:Y:S01]  /*3560*/  FADD.FTZ R220, R111, R220 ;  /* 0x000000dc6fdc7221 */ /* 0x004fe20000010000 */
[----:B---3--:R-:W-:-:S04]  /*3570*/  FADD.FTZ R219, R109, R219 ;  /* 0x000000db6ddb7221 */ /* 0x008fc80000010000 */
[----:B------:R-:W-:Y:S01]  /*3580*/  STL [R1+0x88], R220 ;  /* 0x000088dc01007387 */ /* 0x000fe20000100800 */
[----:B----4-:R-:W-:-:S03]  /*3590*/  FADD.FTZ R218, R108, R218 ;  /* 0x000000da6cda7221 */ /* 0x010fc60000010000 */
[----:B------:R-:W-:Y:S01]  /*35a0*/  STL [R1+0x8c], R219 ;  /* 0x00008cdb01007387 */ /* 0x000fe20000100800 */
[----:B------:R-:W-:-:S03]  /*35b0*/  FADD.FTZ R217, R110, R217 ;  /* 0x000000d96ed97221 */ /* 0x000fc60000010000 */
[----:B------:R-:W-:Y:S01]  /*35c0*/  STL [R1+0x90], R218 ;  /* 0x000090da01007387 */ /* 0x000fe20000100800 */
[----:B------:R-:W-:-:S03]  /*35d0*/  FADD.FTZ R216, R153, R216 ;  /* 0x000000d899d87221 */ /* 0x000fc60000010000 */
[----:B------:R-:W0:Y:S01]  /*35e0*/  LDS.128 R108, [UR5] ;  /* 0x00000005ff6c7984 */ /* 0x000e220008000c00 */
[----:B------:R-:W-:-:S03]  /*35f0*/  FADD.FTZ R215, R155, R215 ;  /* 0x000000d79bd77221 */ /* 0x000fc60000010000 */
[----:B------:R1:W-:Y:S01]  /*3600*/  STL [R1+0x94], R217 ;  /* 0x000094d901007387 */ /* 0x0003e20000100800 */
[----:B------:R-:W-:-:S03]  /*3610*/  FADD.FTZ R214, R154, R214 ;  /* 0x000000d69ad67221 */ /* 0x000fc60000010000 */
[----:B------:R1:W-:Y:S04]  /*3620*/  STL [R1+0x98], R216 ;  /* 0x000098d801007387 */ /* 0x0003e80000100800 */
[----:B------:R1:W-:Y:S04]  /*3630*/  STL [R1+0x9c], R215 ;  /* 0x00009cd701007387 */ /* 0x0003e80000100800 */
[----:B------:R1:W-:Y:S01]  /*3640*/  STL [R1+0xa0], R214 ;  /* 0x0000a0d601007387 */ /* 0x0003e20000100800 */
        /* <DEDUP_REMOVED lines=8> */
[----:B-1----:R-:W-:-:S12]  /*36d0*/  BRA.U UP1, `(.L_x_5903) ;  /* 0x00000031019c7547 */ /* 0x002fd8000b800000 */
[----:B------:R-:W-:-:S05]  /*36e0*/  MOV R100, 0x10 ;  /* 0x0000001000647802 */ /* 0x000fca0000000f00 */
[----:B------:R-:W-:-:S06]  /*36f0*/  IMAD.WIDE.U32 R100, R164, R100, UR24 ;  /* 0x00000018a4647e25 */ /* 0x000fcc000f8e0064 */
[----:B------:R-:W5:Y:S01]  /*3700*/  LDG.E.128 R100, desc[UR16][R100.64] ;  /* 0x0000001064647981 */ /* 0x000f62000c1e1d00 */
[----:B------:R-:W-:-:S04]  /*3710*/  ISETP.NE.U32.AND P0, PT, RZ, UR22, PT ;  /* 0x00000016ff007c0c */ /* 0x000fc8000bf05070 */
[----:B------:R-:W-:-:S13]  /*3720*/  ISETP.NE.AND.EX P0, PT, RZ, UR23, PT, P0 ;  /* 0x00000017ff007c0c */ /* 0x000fda000bf05300 */
[----:B------:R-:W-:Y:S05]  /*3730*/  @P0 BRA `(.L_x_5904) ;  /* 0x0000000400340947 */ /* 0x000fea0003800000 */
[--C-:B------:R-:W-:Y:S01]  /*3740*/  FFMA.FTZ R205, R205, UR4, R109.reuse ;  /* 0x00000004cdcd7c23 */ /* 0x100fe2000801006d */
[--C-:B------:R-:W-:Y:S01]  /*3750*/  FFMA.FTZ R213, R213, UR4, R109.reuse ;  /* 0x00000004d5d57c23 */ /* 0x100fe2000801006d */
[----:B------:R-:W-:Y:S01]  /*3760*/  FFMA.FTZ R140, R140, UR4, R109 ;  /* 0x000000048c8c7c23 */ /* 0x000fe2000801006d */
[----:B-----5:R-:W-:Y:S01]  /*3770*/  SHF.L.U32 R108, R103, 0x10, RZ ;  /* 0x00000010676c7819 */ /* 0x020fe200000006ff */
[----:B------:R-:W-:Y:S01]  /*3780*/  FADD.FTZ R205, R207, -R205 ;  /* 0x800000cdcfcd7221 */ /* 0x000fe20000010000 */
[----:B------:R-:W-:Y:S01]  /*3790*/  FFMA.FTZ R204, R204, UR4, R109 ;  /* 0x00000004cccc7c23 */ /* 0x000fe2000801006d */
[----:B------:R-:W-:Y:S01]  /*37a0*/  SHF.L.U32 R110, R35, 0x10, RZ ;  /* 0x00000010236e7819 */ /* 0x000fe200000006ff */
[----:B------:R-:W-:Y:S01]  /*37b0*/  FADD.FTZ R209, R209, -R213 ;  /* 0x800000d5d1d17221 */ /* 0x000fe20000010000 */
[----:B------:R-:W-:Y:S01]  /*37c0*/  FMUL.FTZ R153, R205, UR8 ;  /* 0x00000008cd997c20 */ /* 0x000fe20008410000 */
[----:B------:R-:W-:Y:S01]  /*37d0*/  FADD.FTZ R144, R144, -R140 ;  /* 0x8000008c90907221 */ /* 0x000fe20000010000 */
[----:B------:R-:W-:Y:S01]  /*37e0*/  PRMT R111, R103, 0x7632, R111 ;  /* 0x00007632676f7816 */ /* 0x000fe2000000006f */
[----:B------:R-:W-:Y:S01]  /*37f0*/  FADD.FTZ R206, R206, -R204 ;  /* 0x800000cccece7221 */ /* 0x000fe20000010000 */
[----:B------:R-:W-:Y:S01]  /*3800*/  FMUL.FTZ R153, R153, UR7 ;  /* 0x0000000799997c20 */ /* 0x000fe20008410000 */
[----:B------:R-:W-:Y:S01]  /*3810*/  PRMT R140, R35, 0x7632, R140 ;  /* 0x00007632238c7816 */ /* 0x000fe2000000008c */
[----:B------:R-:W-:Y:S01]  /*3820*/  FMUL.FTZ R103, R209, UR8 ;  /* 0x00000008d1677c20 */ /* 0x000fe20008410000 */
[--C-:B------:R-:W-:Y:S01]  /*3830*/  FFMA.FTZ R141, R141, UR4, R109.reuse ;  /* 0x000000048d8d7c23 */ /* 0x100fe2000801006d */
[C---:B------:R-:W-:Y:S01]  /*3840*/  FMUL.FTZ R108, R153.reuse, R108 ;  /* 0x0000006c996c7220 */ /* 0x040fe20000410000 */
[----:B------:R-:W-:Y:S01]  /*3850*/  FMUL.FTZ R153, R153, R110 ;  /* 0x0000006e99997220 */ /* 0x000fe20000410000 */
[----:B------:R-:W-:Y:S01]  /*3860*/  FFMA.FTZ R208, R208, UR4, R109 ;  /* 0x00000004d0d07c23 */ /* 0x000fe2000801006d */
[----:B------:R-:W-:Y:S01]  /*3870*/  SHF.L.U32 R110, R111, 0x10, RZ ;  /* 0x000000106f6e7819 */ /* 0x000fe200000006ff */
[----:B------:R-:W-:Y:S01]  /*3880*/  FMUL.FTZ R103, R103, UR7 ;  /* 0x0000000767677c20 */ /* 0x000fe20008410000 */
[----:B------:R-:W-:Y:S01]  /*3890*/  SHF.L.U32 R111, R140, 0x10, RZ ;  /* 0x000000108c6f7819 */ /* 0x000fe200000006ff */
[----:B------:R-:W-:Y:S01]  /*38a0*/  FMUL.FTZ R140, R206, UR8 ;  /* 0x00000008ce8c7c20 */ /* 0x000fe20008410000 */
[----:B------:R-:W-:Y:S01]  /*38b0*/  FADD.FTZ R212, R212, -R141 ;  /* 0x8000008dd4d47221 */ /* 0x000fe20000010000 */
[--C-:B------:R-:W-:Y:S01]  /*38c0*/  FFMA.FTZ R142, R142, UR4, R109.reuse ;  /* 0x000000048e8e7c23 */ /* 0x100fe2000801006d */
[----:B------:R-:W-:Y:S01]  /*38d0*/  FADD.FTZ R210, R210, -R208 ;  /* 0x800000d0d2d27221 */ /* 0x000fe20000010000 */
[----:B------:R-:W-:Y:S01]  /*38e0*/  SHF.L.U32 R141, R34, 0x10, RZ ;  /* 0x00000010228d7819 */ /* 0x000fe200000006ff */
[----:B------:R-:W-:Y:S01]  /*38f0*/  FMUL.FTZ R140, R140, UR7 ;  /* 0x000000078c8c7c20 */ /* 0x000fe20008410000 */
[C---:B------:R-:W-:Y:S01]  /*3900*/  FMUL.FTZ R110, R103.reuse, R110 ;  /* 0x0000006e676e7220 */ /* 0x040fe20000410000 */
[----:B------:R-:W-:Y:S01]  /*3910*/  PRMT R154, R34, 0x7632, R154 ;  /* 0x00007632229a7816 */ /* 0x000fe2000000009a */
[--C-:B------:R-:W-:Y:S01]  /*3920*/  FADD.FTZ R152, R152, -R142.reuse ;  /* 0x8000008e98987221 */ /* 0x100fe20000010000 */
[----:B------:R-:W-:Y:S01]  /*3930*/  FMUL.FTZ R103, R103, R111 ;  /* 0x0000006f67677220 */ /* 0x000fe20000410000 */
[----:B------:R-:W-:Y:S01]  /*3940*/  FMUL.FTZ R210, R210, UR8 ;  /* 0x00000008d2d27c20 */ /* 0x000fe20008410000 */
[C---:B------:R-:W-:Y:S01]  /*3950*/  SHF.L.U32 R111, R102.reuse, 0x10, RZ ;  /* 0x00000010666f7819 */ /* 0x040fe200000006ff */
[----:B------:R-:W-:Y:S01]  /*3960*/  FFMA.FTZ R143, R143, UR4, R109 ;  /* 0x000000048f8f7c23 */ /* 0x000fe2000801006d */
[----:B------:R-:W-:Y:S01]  /*3970*/  PRMT R142, R102, 0x7632, R142 ;  /* 0x00007632668e7816 */ /* 0x000fe2000000008e */
[----:B------:R-:W-:Y:S01]  /*3980*/  FMUL.FTZ R102, R140, R141 ;  /* 0x0000008d8c667220 */ /* 0x000fe20000410000 */
[----:B------:R-:W-:Y:S01]  /*3990*/  SHF.L.U32 R141, R154, 0x10, RZ ;  /* 0x000000109a8d7819 */ /* 0x000fe200000006ff */
[----:B------:R-:W-:Y:S01]  /*39a0*/  FMUL.FTZ R210, R210, UR7 ;  /* 0x00000007d2d27c20 */ /* 0x000fe20008410000 */
[----:B------:R-:W-:Y:S01]  /*39b0*/  FADD.FTZ R211, R211, -R143 ;  /* 0x8000008fd3d37221 */ /* 0x000fe20000010000 */
[----:B------:R-:W-:Y:S01]  /*39c0*/  FMUL.FTZ R143, R152, UR8 ;  /* 0x00000008988f7c20 */ /* 0x000fe20008410000 */
[----:B------:R-:W-:Y:S01]  /*39d0*/  SHF.L.U32 R142, R142, 0x10, RZ ;  /* 0x000000108e8e7819 */ /* 0x000fe200000006ff */
[----:B------:R-:W-:Y:S01]  /*39e0*/  FMUL.FTZ R152, R210, R141 ;  /* 0x0000008dd2987220 */ /* 0x000fe20000410000 */
[----:B------:R-:W-:Y:S01]  /*39f0*/  SHF.L.U32 R141, R101, 0x10, RZ ;  /* 0x00000010658d7819 */ /* 0x000fe200000006ff */
[----:B------:R-:W-:Y:S01]  /*3a00*/  FMUL.FTZ R211, R211, UR8 ;  /* 0x00000008d3d37c20 */ /* 0x000fe20008410000 */
[----:B------:R-:W-:Y:S01]  /*3a10*/  PRMT R101, R101, 0x7632, R101 ;  /* 0x0000763265657816 */ /* 0x000fe20000000065 */
[----:B------:R-:W-:Y:S01]  /*3a20*/  FMUL.FTZ R111, R140, R111 ;  /* 0x0000006f8c6f7220 */ /* 0x000fe20000410000 */
[C---:B------:R-:W-:Y:S01]  /*3a30*/  PRMT R155, R33.reuse, 0x7632, R155 ;  /* 0x00007632219b7816 */ /* 0x040fe2000000009b */
[----:B------:R-:W-:Y:S01]  /*3a40*/  FMUL.FTZ R140, R210, R142 ;  /* 0x0000008ed28c7220 */ /* 0x000fe20000410000 */
[----:B------:R-:W-:Y:S01]  /*3a50*/  SHF.L.U32 R154, R33, 0x10, RZ ;  /* 0x00000010219a7819 */ /* 0x000fe200000006ff */
[----:B------:R-:W-:Y:S01]  /*3a60*/  FMUL.FTZ R142, R143, UR7 ;  /* 0x000000078f8e7c20 */ /* 0x000fe20008410000 */
[----:B------:R-:W-:Y:S01]  /*3a70*/  SHF.L.U32 R101, R101, 0x10, RZ ;  /* 0x0000001065657819 */ /* 0x000fe200000006ff */
[----:B------:R-:W-:Y:S01]  /*3a80*/  FMUL.FTZ R211, R211, UR7 ;  /* 0x00000007d3d37c20 */ /* 0x000fe20008410000 */
[----:B------:R-:W-:Y:S01]  /*3a90*/  SHF.L.U32 R143, R155, 0x10, RZ ;  /* 0x000000109b8f7819 */ /* 0x000fe200000006ff */
[C---:B------:R-:W-:Y:S01]  /*3aa0*/  FMUL.FTZ R141, R142.reuse, R141 ;  /* 0x0000008d8e8d7220 */ /* 0x040fe20000410000 */
[----:B------:R-:W-:Y:S01]  /*3ab0*/  FMUL.FTZ R154, R142, R154 ;  /* 0x0000009a8e9a7220 */ /* 0x000fe20000410000 */
[----:B------:R-:W-:Y:S01]  /*3ac0*/  FMUL.FTZ R155, R144, UR8 ;  /* 0x00000008909b7c20 */ /* 0x000fe20008410000 */
[C---:B------:R-:W-:Y:S01]  /*3ad0*/  FMUL.FTZ R142, R211.reuse, R101 ;  /* 0x00000065d38e7220 */ /* 0x040fe20000410000 */
[----:B------:R-:W-:Y:S01]  /*3ae0*/  PRMT R207, R32, 0x7632, R207 ;  /* 0x0000763220cf7816 */ /* 0x000fe200000000cf */
[----:B------:R-:W-:Y:S01]  /*3af0*/  FMUL.FTZ R101, R211, R143 ;  /* 0x0000008fd3657220 */ /* 0x000fe20000410000 */
[----:B------:R-:W-:Y:S01]  /*3b00*/  FMUL.FTZ R204, R212, UR8 ;  /* 0x00000008d4cc7c20 */ /* 0x000fe20008410000 */
[----:B------:R-:W-:-:S02]  /*3b10*/  PRMT R144, R100, 0x7632, R144 ;  /* 0x0000763264907816 */ /* 0x000fc40000000090 */
        /* <DEDUP_REMOVED lines=8> */
[----:B------:R-:W-:Y:S01]  /*3ba0*/  F2FP.BF16.F32.PACK_AB R103, R103, R153 ;  /* 0x000000996767723e */ /* 0x000fe200000010ff */
[----:B------:R-:W-:Y:S01]  /*3bb0*/  FMUL.FTZ R155, R204, R155 ;  /* 0x0000009bcc9b7220 */ /* 0x000fe20000410000 */
[----:B------:R-:W-:Y:S01]  /*3bc0*/  F2FP.BF16.F32.PACK_AB R102, R152, R102 ;  /* 0x000000669866723e */ /* 0x000fe200000010ff */
[----:B------:R-:W-:Y:S01]  /*3bd0*/  FMUL.FTZ R144, R204, R144 ;  /* 0x00000090cc907220 */ /* 0x000fe20000410000 */
[----:B------:R-:W-:-:S02]  /*3be0*/  F2FP.BF16.F32.PACK_AB R101, R101, R154 ;  /* 0x0000009a6565723e */ /* 0x000fc400000010ff */
[----:B------:R-:W-:Y:S01]  /*3bf0*/  F2FP.BF16.F32.PACK_AB R100, R155, R100 ;  /* 0x000000649b64723e */ /* 0x000fe200000010ff */
[----:B------:R-:W-:Y:S06]  /*3c00*/  BRA `(.L_x_5905) ;  /* 0x0000000400307947 */ /* 0x000fec0003800000 */
.L_x_5904:
[--C-:B------:R-:W-:Y:S01]  /*3c10*/  FFMA.FTZ R94, R205, UR4, R109.reuse ;  /* 0x00000004cd5e7c23 */ /* 0x100fe2000801006d */
[----:B------:R-:W-:Y:S01]  /*3c20*/  FFMA.FTZ R213, R213, UR4, R109 ;  /* 0x00000004d5d57c23 */ /* 0x000fe2000801006d */
[----:B------:R-:W-:Y:S01]  /*3c30*/  PRMT R111, R35, 0x7632, R111 ;  /* 0x00007632236f7816 */ /* 0x000fe2000000006f */
[----:B------:R-:W-:Y:S01]  /*3c40*/  FFMA.FTZ R96, R140, UR4, R109 ;  /* 0x000000048c607c23 */ /* 0x000fe2000801006d */
[----:B------:R-:W-:Y:S01]  /*3c50*/  FADD.FTZ R94, R207, -R94 ;  /* 0x8000005ecf5e7221 */ /* 0x000fe20000010000 */
[----:B------:R-:W-:Y:S01]  /*3c60*/  FADD.FTZ R213, R209, -R213 ;  /* 0x800000d5d1d57221 */ /* 0x000fe20000010000 */
[----:B-----5:R-:W-:Y:S01]  /*3c70*/  PRMT R140, R103, 0x7632, R140 ;  /* 0x00007632678c7816 */ /* 0x020fe2000000008c */
[--C-:B------:R-:W-:Y:S01]  /*3c80*/  FFMA.FTZ R97, R141, UR4, R109.reuse ;  /* 0x000000048d617c23 */ /* 0x100fe2000801006d */
[----:B------:R-:W-:Y:S01]  /*3c90*/  FMUL.FTZ R94, R94, UR8 ;  /* 0x000000085e5e7c20 */ /* 0x000fe20008410000 */
[----:B------:R-:W-:Y:S01]  /*3ca0*/  FMUL.FTZ R95, R213, UR8 ;  /* 0x00000008d55f7c20 */ /* 0x000fe20008410000 */
[----:B------:R-:W-:Y:S01]  /*3cb0*/  SHF.L.U32 R108, R103, 0x10, RZ ;  /* 0x00000010676c7819 */ /* 0x000fe200000006ff */
[--C-:B------:R-:W-:Y:S01]  /*3cc0*/  FFMA.FTZ R92, R204, UR4, R109.reuse ;  /* 0x00000004cc5c7c23 */ /* 0x100fe2000801006d */
[----:B------:R-:W-:Y:S01]  /*3cd0*/  SHF.L.U32 R103, R35, 0x10, RZ ;  /* 0x0000001023677819 */ /* 0x000fe200000006ff */
[----:B------:R-:W-:Y:S01]  /*3ce0*/  FMUL.FTZ R141, R94, UR7 ;  /* 0x000000075e8d7c20 */ /* 0x000fe20008410000 */
[----:B------:R-:W-:Y:S01]  /*3cf0*/  SHF.L.U32 R111, R111, 0x10, RZ ;  /* 0x000000106f6f7819 */ /* 0x000fe200000006ff */
[----:B------:R-:W-:Y:S01]  /*3d00*/  FMUL.FTZ R110, R95, UR7 ;  /* 0x000000075f6e7c20 */ /* 0x000fe20008410000 */
[----:B------:R-:W-:Y:S01]  /*3d10*/  FADD.FTZ R92, R206, -R92 ;  /* 0x8000005cce5c7221 */ /* 0x000fe20000010000 */
[----:B------:R-:W-:Y:S01]  /*3d20*/  FMUL.FTZ R103, R141, R103 ;  /* 0x000000678d677220 */ /* 0x000fe20000410000 */
[----:B------:R-:W-:Y:S01]  /*3d30*/  SHF.L.U32 R140, R140, 0x10, RZ ;  /* 0x000000108c8c7819 */ /* 0x000fe200000006ff */
[----:B------:R-:W-:Y:S01]  /*3d40*/  FMUL.FTZ R111, R110, R111 ;  /* 0x0000006f6e6f7220 */ /* 0x000fe20000410000 */
[----:B------:R-:W-:Y:S01]  /*3d50*/  FMUL.FTZ R92, R92, UR8 ;  /* 0x000000085c5c7c20 */ /* 0x000fe20008410000 */
[--C-:B------:R-:W-:Y:S01]  /*3d60*/  FFMA.FTZ R99, R143, UR4, R109.reuse ;  /* 0x000000048f637c23 */ /* 0x100fe2000801006d */
[----:B------:R-:W-:Y:S01]  /*3d70*/  FFMA.FTZ R93, R208, UR4, R109 ;  /* 0x00000004d05d7c23 */ /* 0x000fe2000801006d */
[----:B------:R-:W-:Y:S01]  /*3d80*/  FMUL.FTZ R110, R110, R140 ;  /* 0x0000008c6e6e7220 */ /* 0x000fe20000410000 */
[----:B------:R-:W-:Y:S01]  /*3d90*/  F2FP.BF16.F32.PACK_AB R103, R111, R103 ;  /* 0x000000676f67723e */ /* 0x000fe200000010ff */
[----:B------:R-:W-:Y:S01]  /*3da0*/  FMUL.FTZ R140, R92, UR7 ;  /* 0x000000075c8c7c20 */ /* 0x000fe20008410000 */
[----:B------:R-:W-:Y:S01]  /*3db0*/  SHF.L.U32 R111, R102, 0x10, RZ ;  /* 0x00000010666f7819 */ /* 0x000fe200000006ff */
[----:B------:R-:W-:Y:S01]  /*3dc0*/  FADD.FTZ R93, R210, -R93 ;  /* 0x8000005dd25d7221 */ /* 0x000fe20000010000 */
[----:B------:R-:W-:Y:S01]  /*3dd0*/  SHF.L.U32 R143, R34, 0x10, RZ ;  /* 0x00000010228f7819 */ /* 0x000fe200000006ff */
[----:B------:R-:W-:Y:S01]  /*3de0*/  FFMA.FTZ R98, R142, UR4, R109 ;  /* 0x000000048e627c23 */ /* 0x000fe2000801006d */
[----:B------:R-:W-:Y:S01]  /*3df0*/  PRMT R155, R34, 0x7632, R155 ;  /* 0x00007632229b7816 */ /* 0x000fe2000000009b */
[C---:B------:R-:W-:Y:S01]  /*3e00*/  FMUL.FTZ R111, R140.reuse, R111 ;  /* 0x0000006f8c6f7220 */ /* 0x040fe20000410000 */
[----:B------:R-:W-:Y:S01]  /*3e10*/  FMUL.FTZ R93, R93, UR8 ;  /* 0x000000085d5d7c20 */ /* 0x000fe20008410000 */
[----:B------:R-:W-:Y:S01]  /*3e20*/  FMUL.FTZ R143, R140, R143 ;  /* 0x0000008f8c8f7220 */ /* 0x000fe20000410000 */
[----:B------:R-:W-:Y:S01]  /*3e30*/  PRMT R140, R102, 0x7632, R140 ;  /* 0x00007632668c7816 */ /* 0x000fe2000000008c */
[----:B------:R-:W-:Y:S01]  /*3e40*/  FADD.FTZ R98, R152, -R98 ;  /* 0x8000006298627221 */ /* 0x000fe20000010000 */
[----:B------:R-:W-:Y:S01]  /*3e50*/  FMUL.FTZ R108, R141, R108 ;  /* 0x0000006c8d6c7220 */ /* 0x000fe20000410000 */
[----:B------:R-:W-:Y:S01]  /*3e60*/  SHF.L.U32 R102, R155, 0x10, RZ ;  /* 0x000000109b667819 */ /* 0x000fe200000006ff */
[----:B------:R-:W-:Y:S01]  /*3e70*/  FMUL.FTZ R141, R93, UR7 ;  /* 0x000000075d8d7c20 */ /* 0x000fe20008410000 */
[----:B------:R-:W-:Y:S01]  /*3e80*/  SHF.L.U32 R140, R140, 0x10, RZ ;  /* 0x000000108c8c7819 */ /* 0x000fe200000006ff */
[----:B------:R-:W-:Y:S01]  /*3e90*/  FMUL.FTZ R98, R98, UR8 ;  /* 0x0000000862627c20 */ /* 0x000fe20008410000 */
[----:B------:R-:W-:Y:S01]  /*3ea0*/  FADD.FTZ R96, R144, -R96 ;  /* 0x8000006090607221 */ /* 0x000fe20000010000 */
[----:B------:R-:W-:Y:S01]  /*3eb0*/  FMUL.FTZ R102, R141, R102 ;  /* 0x000000668d667220 */ /* 0x000fe20000410000 */
        /* <DEDUP_REMOVED lines=8> */
[----:B------:R-:W-:Y:S01]  /*3f40*/  FMUL.FTZ R96, R96, UR8 ;  /* 0x0000000860607c20 */ /* 0x000fe20008410000 */
[----:B------:R-:W-:Y:S01]  /*3f50*/  FMUL.FTZ R144, R142, R144 ;  /* 0x000000908e907220 */ /* 0x000fe20000410000 */
[----:B------:R-:W-:Y:S01]  /*3f60*/  PRMT R142, R101, 0x7632, R142 ;  /* 0x00007632658e7816 */ /* 0x000fe2000000008e */
[----:B------:R-:W-:Y:S01]  /*3f70*/  FMUL.FTZ R152, R99, UR7 ;  /* 0x0000000763987c20 */ /* 0x000fe20008410000 */
[----:B------:R-:W-:Y:S01]  /*3f80*/  SHF.L.U32 R101, R154, 0x10, RZ ;  /* 0x000000109a657819 */ /* 0x000fe200000006ff */
[----:B------:R-:W-:Y:S01]  /*3f90*/  FADD.FTZ R97, R212, -R97 ;  /* 0x80000061d4617221 */ /* 0x000fe20000010000 */
[----:B------:R-:W-:-:S02]  /*3fa0*/  SHF.L.U32 R142, R142, 0x10, RZ ;  /* 0x000000108e8e7819 */ /* 0x000fc400000006ff */
[----:B------:R-:W-:Y:S01]  /*3fb0*/  F2FP.BF16.F32.PACK_AB R102, R102, R143 ;  /* 0x0000008f6666723e */ /* 0x000fe200000010ff */
[----:B------:R-:W-:Y:S01]  /*3fc0*/  FMUL.FTZ R101, R152, R101 ;  /* 0x0000006598657220 */ /* 0x000fe20000410000 */
[----:B------:R-:W-:Y:S01]  /*3fd0*/  SHF.L.U32 R143, R100, 0x10, RZ ;  /* 0x00000010648f7819 */ /* 0x000fe200000006ff */
[----:B------:R-:W-:Y:S01]  /*3fe0*/  FMUL.FTZ R142, R152, R142 ;  /* 0x0000008e988e7220 */ /* 0x000fe20000410000 */
[----:B------:R-:W-:Y:S01]  /*3ff0*/  SHF.L.U32 R152, R32, 0x10, RZ ;  /* 0x0000001020987819 */ /* 0x000fe200000006ff */
[----:B------:R-:W-:Y:S01]  /*4000*/  FMUL.FTZ R97, R97, UR8 ;  /* 0x0000000861617c20 */ /* 0x000fe20008410000 */
[----:B------:R-:W-:Y:S01]  /*4010*/  F2FP.BF16.F32.PACK_AB R101, R101, R144 ;  /* 0x000000906565723e */ /* 0x000fe200000010ff */
[----:B------:R-:W-:Y:S01]  /*4020*/  FMUL.FTZ R144, R96, UR7 ;  /* 0x0000000760907c20 */ /* 0x000fe20008410000 */
[----:B------:R-:W-:-:S03]  /*4030*/  PRMT R153, R32, 0x7632, R153 ;  /* 0x0000763220997816 */ /* 0x000fc60000000099 */
[C---:B------:R-:W-:Y:S01]  /*4040*/  FMUL.FTZ R143, R144.reuse, R143 ;  /* 0x0000008f908f7220 */ /* 0x040fe20000410000 */
[----:B------:R-:W-:Y:S01]  /*4050*/  FMUL.FTZ R152, R144, R152 ;  /* 0x0000009890987220 */ /* 0x000fe20000410000 */
[----:B------:R-:W-:Y:S02]  /*4060*/  PRMT R144, R100, 0x7632, R144 ;  /* 0x0000763264907816 */ /* 0x000fe40000000090 */
[----:B------:R-:W-:Y:S01]  /*4070*/  SHF.L.U32 R100, R153, 0x10, RZ ;  /* 0x0000001099647819 */ /* 0x000fe200000006ff */
[----:B------:R-:W-:Y:S01]  /*4080*/  FMUL.FTZ R153, R97, UR7 ;  /* 0x0000000761997c20 */ /* 0x000fe20008410000 */
[----:B------:R-:W-:-:S03]  /*4090*/  SHF.L.U32 R144, R144, 0x10, RZ ;  /* 0x0000001090907819 */ /* 0x000fc600000006ff */
[C---:B------:R-:W-:Y:S02]  /*40a0*/  FMUL.FTZ R100, R153.reuse, R100 ;  /* 0x0000006499647220 */ /* 0x040fe40000410000 */
[----:B------:R-:W-:-:S03]  /*40b0*/  FMUL.FTZ R144, R153, R144 ;  /* 0x0000009099907220 */ /* 0x000fc60000410000 */
[----:B------:R-:W-:-:S07]  /*40c0*/  F2FP.BF16.F32.PACK_AB R100, R100, R152 ;  /* 0x000000986464723e */ /* 0x000fce00000010ff */
.L_x_5905:
[----:B------:R-:W0:Y:S01]  /*40d0*/  @P0 LDC.64 R152, c[0x0][0x478] ;  /* 0x00011e00ff980b82 */ /* 0x000e220000000a00 */
[----:B------:R-:W-:Y:S02]  /*40e0*/  PRMT R204, R36, 0x7632, R204 ;  /* 0x0000763224cc7816 */ /* 0x000fe400000000cc */
[----:B------:R-:W-:Y:S02]  /*40f0*/  PRMT R205, R37, 0x7632, R205 ;  /* 0x0000763225cd7816 */ /* 0x000fe400000000cd */
[----:B------:R-:W-:Y:S02]  /*4100*/  PRMT R206, R38, 0x7632, R206 ;  /* 0x0000763226ce7816 */ /* 0x000fe400000000ce */
[----:B------:R-:W-:Y:S01]  /*4110*/  PRMT R207, R39, 0x7632, R207 ;  /* 0x0000763227cf7816 */ /* 0x000fe200000000cf */
[----:B0-----:R-:W-:-:S05]  /*4120*/  @P0 IMAD.WIDE.U32 R152, R164, 0x20, R152 ;  /* 0x00000020a4980825 */ /* 0x001fca00078e0098 */
[----:B------:R-:W-:Y:S04]  /*4130*/  @P0 STG.E.128 desc[UR16][R152.64], R96 ;  /* 0x0000006098000986 */ /* 0x000fe8000c101d10 */
        /* <DEDUP_REMOVED lines=19> */
[----:B------:R-:W-:Y:S01]  /*4270*/  FFMA.FTZ R93, R194, UR4, R109 ;  /* 0x00000004c25d7c23 */ /* 0x000fe2000801006d */
[----:B------:R-:W-:Y:S01]  /*4280*/  SHF.L.U32 R152, R207, 0x10, RZ ;  /* 0x00000010cf987819 */ /* 0x000fe200000006ff */
[----:B------:R-:W-:Y:S01]  /*4290*/  FMUL.FTZ R164, R94, UR7 ;  /* 0x000000075ea47c20 */ /* 0x000fe20008410000 */
[----:B------:R-:W-:Y:S01]  /*42a0*/  FMUL.FTZ R155, R95, UR7 ;  /* 0x000000075f9b7c20 */ /* 0x000fe20008410000 */
[----:B------:R-:W-:Y:S01]  /*42b0*/  SHF.L.U32 R153, R153, 0x10, RZ ;  /* 0x0000001099997819 */ /* 0x000fe200000006ff */
[----:B------:R-:W-:Y:S01]  /*42c0*/  FMUL.FTZ R92, R92, UR8 ;  /* 0x000000085c5c7c20 */ /* 0x000fe20008410000 */
[----:B------:R-:W-:Y:S01]  /*42d0*/  FMUL.FTZ R103, R164, R103 ;  /* 0x00000067a4677220 */ /* 0x000fe20000410000 */
[----:B------:R-:W-:Y:S01]  /*42e0*/  FMUL.FTZ R152, R155, R152 ;  /* 0x000000989b987220 */ /* 0x000fe20000410000 */
[----:B------:R-:W-:Y:S01]  /*42f0*/  FADD.FTZ R93, R198, -R93 ;  /* 0x8000005dc65d7221 */ /* 0x000fe20000010000 */
[----:B------:R-:W-:Y:S01]  /*4300*/  FMUL.FTZ R154, R164, R154 ;  /* 0x0000009aa49a7220 */ /* 0x000fe20000410000 */
[--C-:B------:R-:W-:Y:S01]  /*4310*/  FFMA.FTZ R96, R175, UR4, R109.reuse ;  /* 0x00000004af607c23 */ /* 0x100fe2000801006d */
[----:B------:R-:W-:Y:S01]  /*4320*/  FFMA.FTZ R98, R177, UR4, R109 ;  /* 0x00000004b1627c23 */ /* 0x000fe2000801006d */
[----:B------:R-:W-:Y:S01]  /*4330*/  F2FP.BF16.F32.PACK_AB R103, R152, R103 ;  /* 0x000000679867723e */ /* 0x000fe200000010ff */
[----:B------:R-:W-:Y:S01]  /*4340*/  FMUL.FTZ R155, R155, R153 ;  /* 0x000000999b9b7220 */ /* 0x000fe20000410000 */
[----:B------:R-:W-:Y:S01]  /*4350*/  SHF.L.U32 R164, R102, 0x10, RZ ;  /* 0x0000001066a47819 */ /* 0x000fe200000006ff */
[----:B------:R-:W-:Y:S01]  /*4360*/  FMUL.FTZ R153, R92, UR7 ;  /* 0x000000075c997c20 */ /* 0x000fe20008410000 */
[----:B------:R-:W-:Y:S01]  /*4370*/  SHF.L.U32 R152, R38, 0x10, RZ ;  /* 0x0000001026987819 */ /* 0x000fe200000006ff */
[----:B------:R-:W-:Y:S01]  /*4380*/  FMUL.FTZ R93, R93, UR8 ;  /* 0x000000085d5d7c20 */ /* 0x000fe20008410000 */
[----:B------:R-:W-:Y:S01]  /*4390*/  PRMT R175, R102, 0x7632, R175 ;  /* 0x0000763266af7816 */ /* 0x000fe200000000af */
[----:B------:R-:W-:Y:S01]  /*43a0*/  FADD.FTZ R98, R189, -R98 ;  /* 0x80000062bd627221 */ /* 0x000fe20000010000 */
[C---:B------:R-:W-:Y:S01]  /*43b0*/  FMUL.FTZ R164, R153.reuse, R164 ;  /* 0x000000a499a47220 */ /* 0x040fe20000410000 */
[----:B------:R-:W-:Y:S01]  /*43c0*/  FMUL.FTZ R152, R153, R152 ;  /* 0x0000009899987220 */ /* 0x000fe20000410000 */
[----:B------:R-:W-:Y:S01]  /*43d0*/  SHF.L.U32 R175, R175, 0x10, RZ ;  /* 0x00000010afaf7819 */ /* 0x000fe200000006ff */
[----:B------:R-:W-:Y:S01]  /*43e0*/  FMUL.FTZ R153, R93, UR7 ;  /* 0x000000075d997c20 */ /* 0x000fe20008410000 */
[----:B------:R-:W-:Y:S01]  /*43f0*/  SHF.L.U32 R102, R206, 0x10, RZ ;  /* 0x00000010ce667819 */ /* 0x000fe200000006ff */
[--C-:B------:R-:W-:Y:S01]  /*4400*/  FFMA.FTZ R99, R178, UR4, R109.reuse ;  /* 0x00000004b2637c23 */ /* 0x100fe2000801006d */
[----:B------:R-:W-:Y:S01]  /*4410*/  FMUL.FTZ R98, R98, UR8 ;  /* 0x0000000862627c20 */ /* 0x000fe20008410000 */
[----:B------:R-:W-:Y:S01]  /*4420*/  FFMA.FTZ R97, R176, UR4, R109 ;  /* 0x00000004b0617c23 */ /* 0x000fe2000801006d */
[C---:B------:R-:W-:Y:S01]  /*4430*/  FMUL.FTZ R175, R153.reuse, R175 ;  /* 0x000000af99af7220 */ /* 0x040fe20000410000 */
[----:B------:R-:W-:Y:S01]  /*4440*/  FMUL.FTZ R102, R153, R102 ;  /* 0x0000006699667220 */ /* 0x000fe20000410000 */
[----:B------:R-:W-:Y:S01]  /*4450*/  FADD.FTZ R99, R197, -R99 ;  /* 0x80000063c5637221 */ /* 0x000fe20000010000 */
[----:B------:R-:W-:Y:S01]  /*4460*/  SHF.L.U32 R176, R101, 0x10, RZ ;  /* 0x0000001065b07819 */ /* 0x000fe200000006ff */
[----:B------:R-:W-:Y:S01]  /*4470*/  FMUL.FTZ R177, R98, UR7 ;  /* 0x0000000762b17c20 */ /* 0x000fe20008410000 */
[----:B------:R-:W-:Y:S01]  /*4480*/  SHF.L.U32 R153, R37, 0x10, RZ ;  /* 0x0000001025997819 */ /* 0x000fe200000006ff */
[----:B------:R-:W-:Y:S01]  /*4490*/  FMUL.FTZ R99, R99, UR8 ;  /* 0x0000000863637c20 */ /* 0x000fe20008410000 */
[----:B------:R-:W-:Y:S01]  /*44a0*/  FADD.FTZ R96, R179, -R96 ;  /* 0x80000060b3607221 */ /* 0x000fe20000010000 */
[C---:B------:R-:W-:Y:S01]  /*44b0*/  FMUL.FTZ R176, R177.reuse, R176 ;  /* 0x000000b0b1b07220 */ /* 0x040fe20000410000 */
        /* <DEDUP_REMOVED lines=8> */
[----:B------:R-:W-:Y:S01]  /*4540*/  F2FP.BF16.F32.PACK_AB R102, R102, R152 ;  /* 0x000000986666723e */ /* 0x000fe200000010ff */
[----:B------:R-:W-:Y:S01]  /*4550*/  FMUL.FTZ R101, R178, R101 ;  /* 0x00000065b2657220 */ /* 0x000fe20000410000 */
[----:B------:R-:W-:Y:S01]  /*4560*/  SHF.L.U32 R152, R36, 0x10, RZ ;  /* 0x0000001024987819 */ /* 0x000fe200000006ff */
[----:B------:R-:W-:Y:S01]  /*4570*/  FMUL.FTZ R177, R178, R177 ;  /* 0x000000b1b2b17220 */ /* 0x000fe20000410000 */
[----:B------:R-:W-:-:S02]  /*4580*/  SHF.L.U32 R178, R100, 0x10, RZ ;  /* 0x0000001064b27819 */ /* 0x000fc400000006ff */
[----:B------:R-:W-:Y:S01]  /*4590*/  F2FP.BF16.F32.PACK_AB R101, R101, R153 ;  /* 0x000000996565723e */ /* 0x000fe200000010ff */
[----:B------:R-:W-:Y:S01]  /*45a0*/  FMUL.FTZ R153, R96, UR7 ;  /* 0x0000000760997c20 */ /* 0x000fe20008410000 */
[----:B------:R-:W-:Y:S02]  /*45b0*/  PRMT R179, R100, 0x7632, R179 ;  /* 0x0000763264b37816 */ /* 0x000fe400000000b3 */
[----:B------:R-:W-:Y:S01]  /*45c0*/  SHF.L.U32 R100, R204, 0x10, RZ ;  /* 0x00000010cc647819 */ /* 0x000fe200000006ff */
[C---:B------:R-:W-:Y:S01]  /*45d0*/  FMUL.FTZ R178, R153.reuse, R178 ;  /* 0x000000b299b27220 */ /* 0x040fe20000410000 */
[----:B------:R-:W-:Y:S01]  /*45e0*/  FMUL.FTZ R152, R153, R152 ;  /* 0x0000009899987220 */ /* 0x000fe20000410000 */
[----:B------:R-:W-:Y:S01]  /*45f0*/  FMUL.FTZ R153, R97, UR7 ;  /* 0x0000000761997c20 */ /* 0x000fe20008410000 */
[----:B------:R-:W-:-:S03]  /*4600*/  SHF.L.U32 R179, R179, 0x10, RZ ;  /* 0x00000010b3b37819 */ /* 0x000fc600000006ff */
[C---:B------:R-:W-:Y:S02]  /*4610*/  FMUL.FTZ R100, R153.reuse, R100 ;  /* 0x0000006499647220 */ /* 0x040fe40000410000 */
[----:B------:R-:W-:-:S03]  /*4620*/  FMUL.FTZ R179, R153, R179 ;  /* 0x000000b399b37220 */ /* 0x000fc60000410000 */
[----:B------:R-:W-:Y:S01]  /*4630*/  F2FP.BF16.F32.PACK_AB R100, R100, R152 ;  /* 0x000000986464723e */ /* 0x000fe200000010ff */
[----:B------:R-:W-:Y:S06]  /*4640*/  BRA `(.L_x_5907) ;  /* 0x0000000400207947 */ /* 0x000fec0003800000 */
.L_x_5906:
[--C-:B------:R-:W-:Y:S01]  /*4650*/  FFMA.FTZ R191, R191, UR4, R109.reuse ;  /* 0x00000004bfbf7c23 */ /* 0x100fe2000801006d */
[--C-:B------:R-:W-:Y:S01]  /*4660*/  FFMA.FTZ R152, R195, UR4, R109.reuse ;  /* 0x00000004c3987c23 */ /* 0x100fe2000801006d */
[----:B------:R-:W-:Y:S01]  /*4670*/  SHF.L.U32 R155, R39, 0x10, RZ ;  /* 0x00000010279b7819 */ /* 0x000fe200000006ff */
[----:B------:R-:W-:Y:S01]  /*4680*/  FFMA.FTZ R190, R190, UR4, R109 ;  /* 0x00000004bebe7c23 */ /* 0x000fe2000801006d */
[----:B------:R-:W-:Y:S01]  /*4690*/  FADD.FTZ R191, R193, -R191 ;  /* 0x800000bfc1bf7221 */ /* 0x000fe20000010000 */
[----:B------:R-:W-:Y:S01]  /*46a0*/  FADD.FTZ R152, R199, -R152 ;  /* 0x80000098c7987221 */ /* 0x000fe20000010000 */
[----:B-----5:R-:W-:Y:S01]  /*46b0*/  SHF.L.U32 R154, R103, 0x10, RZ ;  /* 0x00000010679a7819 */ /* 0x020fe200000006ff */
[--C-:B------:R-:W-:Y:S01]  /*46c0*/  FFMA.FTZ R194, R194, UR4, R109.reuse ;  /* 0x00000004c2c27c23 */ /* 0x100fe2000801006d */
[----:B------:R-:W-:Y:S01]  /*46d0*/  FMUL.FTZ R153, R191, UR8 ;  /* 0x00000008bf997c20 */ /* 0x000fe20008410000 */
[----:B------:R-:W-:Y:S01]  /*46e0*/  PRMT R164, R103, 0x7632, R164 ;  /* 0x0000763267a47816 */ /* 0x000fe200000000a4 */
[----:B------:R-:W-:Y:S01]  /*46f0*/  FMUL.FTZ R152, R152, UR8 ;  /* 0x0000000898987c20 */ /* 0x000fe20008410000 */
[--C-:B------:R-:W-:Y:S01]  /*4700*/  FFMA.FTZ R176, R176, UR4, R109.reuse ;  /* 0x00000004b0b07c23 */ /* 0x100fe2000801006d */
[----:B------:R-:W-:Y:S01]  /*4710*/  FMUL.FTZ R153, R153, UR7 ;  /* 0x0000000799997c20 */ /* 0x000fe20008410000 */
[----:B------:R-:W-:Y:S01]  /*4720*/  FADD.FTZ R192, R192, -R190 ;  /* 0x800000bec0c07221 */ /* 0x000fe20000010000 */
[----:B------:R-:W-:Y:S01]  /*4730*/  FADD.FTZ R198, R198, -R194 ;  /* 0x800000c2c6c67221 */ /* 0x000fe20000010000 */
[----:B------:R-:W-:Y:S01]  /*4740*/  FFMA.FTZ R175, R175, UR4, R109 ;  /* 0x00000004afaf7c23 */ /* 0x000fe2000801006d */
[C---:B------:R-:W-:Y:S01]  /*4750*/  FMUL.FTZ R103, R153.reuse, R155 ;  /* 0x0000009b99677220 */ /* 0x040fe20000410000 */
[----:B------:R-:W-:Y:S01]  /*4760*/  FMUL.FTZ R154, R153, R154 ;  /* 0x0000009a999a7220 */ /* 0x000fe20000410000 */
[----:B------:R-:W-:Y:S01]  /*4770*/  SHF.L.U32 R155, R164, 0x10, RZ ;  /* 0x00000010a49b7819 */ /* 0x000fe200000006ff */
[----:B------:R-:W-:Y:S01]  /*4780*/  FMUL.FTZ R152, R152, UR7 ;  /* 0x0000000798987c20 */ /* 0x000fe20008410000 */
[----:B------:R-:W-:Y:S01]  /*4790*/  SHF.L.U32 R153, R207, 0x10, RZ ;  /* 0x00000010cf997819 */ /* 0x000fe200000006ff */
[--C-:B------:R-:W-:Y:S01]  /*47a0*/  FADD.FTZ R196, R196, -R176.reuse ;  /* 0x800000b0c4c47221 */ /* 0x100fe20000010000 */
[----:B------:R-:W-:Y:S01]  /*47b0*/  FMUL.FTZ R192, R192, UR8 ;  /* 0x00000008c0c07c20 */ /* 0x000fe20008410000 */
[----:B------:R-:W-:Y:S01]  /*47c0*/  PRMT R176, R102, 0x7632, R176 ;  /* 0x0000763266b07816 */ /* 0x000fe200000000b0 */
[----:B------:R-:W-:Y:S01]  /*47d0*/  FMUL.FTZ R198, R198, UR8 ;  /* 0x00000008c6c67c20 */ /* 0x000fe20008410000 */
[----:B------:R-:W-:Y:S01]  /*47e0*/  FADD.FTZ R179, R179, -R175 ;  /* 0x800000afb3b37221 */ /* 0x000fe20000010000 */
[C---:B------:R-:W-:Y:S01]  /*47f0*/  FMUL.FTZ R155, R152.reuse, R155 ;  /* 0x0000009b989b7220 */ /* 0x040fe20000410000 */
[--C-:B------:R-:W-:Y:S01]  /*4800*/  FFMA.FTZ R177, R177, UR4, R109.reuse ;  /* 0x00000004b1b17c23 */ /* 0x100fe2000801006d */
[----:B------:R-:W-:Y:S01]  /*4810*/  FMUL.FTZ R152, R152, R153 ;  /* 0x0000009998987220 */ /* 0x000fe20000410000 */
[----:B------:R-:W-:Y:S01]  /*4820*/  SHF.L.U32 R175, R38, 0x10, RZ ;  /* 0x0000001026af7819 */ /* 0x000fe200000006ff */
[----:B------:R-:W-:Y:S01]  /*4830*/  FFMA.FTZ R178, R178, UR4, R109 ;  /* 0x00000004b2b27c23 */ /* 0x000fe2000801006d */
[----:B------:R-:W-:Y:S01]  /*4840*/  FMUL.FTZ R153, R192, UR7 ;  /* 0x00000007c0997c20 */ /* 0x000fe20008410000 */
[----:B------:R-:W-:Y:S01]  /*4850*/  SHF.L.U32 R176, R176, 0x10, RZ ;  /* 0x00000010b0b07819 */ /* 0x000fe200000006ff */
[----:B------:R-:W-:Y:S01]  /*4860*/  FMUL.FTZ R198, R198, UR7 ;  /* 0x00000007c6c67c20 */ /* 0x000fe20008410000 */
[----:B------:R-:W-:Y:S01]  /*4870*/  FADD.FTZ R189, R189, -R177 ;  /* 0x800000b1bdbd7221 */ /* 0x000fe20000010000 */
[----:B------:R-:W-:Y:S01]  /*4880*/  SHF.L.U32 R164, R102, 0x10, RZ ;  /* 0x0000001066a47819 */ /* 0x000fe200000006ff */
[----:B------:R-:W-:Y:S01]  /*4890*/  FADD.FTZ R197, R197, -R178 ;  /* 0x800000b2c5c57221 */ /* 0x000fe20000010000 */
[----:B------:R-:W-:Y:S01]  /*48a0*/  FMUL.FTZ R102, R153, R175 ;  /* 0x000000af99667220 */ /* 0x000fe20000410000 */
[----:B------:R-:W-:Y:S01]  /*48b0*/  FMUL.FTZ R175, R198, R176 ;  /* 0x000000b0c6af7220 */ /* 0x000fe20000410000 */
        /* <DEDUP_REMOVED lines=13> */
[----:B------:R-:W-:Y:S01]  /*4990*/  FMUL.FTZ R101, R197, R178 ;  /* 0x000000b2c5657220 */ /* 0x000fe20000410000 */
[----:B------:R-:W-:Y:S01]  /*49a0*/  FMUL.FTZ R191, R196, UR8 ;  /* 0x00000008c4bf7c20 */ /* 0x000fe20008410000 */
[C---:B------:R-:W-:Y:S01]  /*49b0*/  PRMT R179, R100.reuse, 0x7632, R179 ;  /* 0x0000763264b37816 */ /* 0x040fe200000000b3 */
[----:B------:R-:W-:Y:S01]  /*49c0*/  FMUL.FTZ R164, R153, R164 ;  /* 0x000000a499a47220 */ /* 0x000fe20000410000 */
        /* <DEDUP_REMOVED lines=16> */
.L_x_5907:
        /* <DEDUP_REMOVED lines=24> */
[--C-:B------:R-:W-:Y:S01]  /*4c50*/  FFMA.FTZ R92, R151, UR4, R109.reuse ;  /* 0x00000004975c7c23 */ /* 0x100fe2000801006d */
[----:B-----5:R-:W-:Y:S01]  /*4c60*/  SHF.L.U32 R145, R103, 0x10, RZ ;  /* 0x0000001067917819 */ /* 0x020fe200000006ff */
[----:B------:R-:W-:Y:S01]  /*4c70*/  FMUL.FTZ R95, R95, UR8 ;  /* 0x000000085f5f7c20 */ /* 0x000fe20008410000 */
[----:B------:R-:W-:Y:S01]  /*4c80*/  SHF.L.U32 R146, R43, 0x10, RZ ;  /* 0x000000102b927819 */ /* 0x000fe200000006ff */
[----:B------:R-:W-:Y:S01]  /*4c90*/  FMUL.FTZ R147, R94, UR7 ;  /* 0x000000075e937c20 */ /* 0x000fe20008410000 */
[----:B------:R-:W-:Y:S01]  /*4ca0*/  PRMT R148, R103, 0x7632, R148 ;  /* 0x0000763267947816 */ /* 0x000fe20000000094 */
[----:B------:R-:W-:Y:S01]  /*4cb0*/  FADD.FTZ R92, R166, -R92 ;  /* 0x8000005ca65c7221 */ /* 0x000fe20000010000 */
[----:B------:R-:W-:Y:S01]  /*4cc0*/  SHF.L.U32 R103, R192, 0x10, RZ ;  /* 0x00000010c0677819 */ /* 0x000fe200000006ff */
[C---:B------:R-:W-:Y:S01]  /*4cd0*/  FMUL.FTZ R145, R147.reuse, R145 ;  /* 0x0000009193917220 */ /* 0x040fe20000410000 */
[----:B------:R-:W-:Y:S01]  /*4ce0*/  FMUL.FTZ R146, R147, R146 ;  /* 0x0000009293927220 */ /* 0x000fe20000410000 */
[----:B------:R-:W-:Y:S01]  /*4cf0*/  SHF.L.U32 R148, R148, 0x10, RZ ;  /* 0x0000001094947819 */ /* 0x000fe200000006ff */
[----:B------:R-:W-:Y:S01]  /*4d00*/  FMUL.FTZ R147, R95, UR7 ;  /* 0x000000075f937c20 */ /* 0x000fe20008410000 */
[----:B------:R-:W-:Y:S01]  /*4d10*/  FFMA.FTZ R93, R168, UR4, R109 ;  /* 0x00000004a85d7c23 */ /* 0x000fe2000801006d */
[----:B------:R-:W-:Y:S01]  /*4d20*/  FMUL.FTZ R92, R92, UR8 ;  /* 0x000000085c5c7c20 */ /* 0x000fe20008410000 */
[----:B------:R-:W-:Y:S01]  /*4d30*/  FADD.FTZ R96, R149, -R96 ;  /* 0x8000006095607221 */ /* 0x000fe20000010000 */
[C---:B------:R-:W-:Y:S01]  /*4d40*/  FMUL.FTZ R148, R147.reuse, R148 ;  /* 0x0000009493947220 */ /* 0x040fe20000410000 */
[----:B------:R-:W-:Y:S01]  /*4d50*/  FMUL.FTZ R103, R147, R103 ;  /* 0x0000006793677220 */ /* 0x000fe20000410000 */
[----:B------:R-:W-:Y:S01]  /*4d60*/  FADD.FTZ R98, R150, -R98 ;  /* 0x8000006296627221 */ /* 0x000fe20000010000 */
[----:B------:R-:W-:Y:S01]  /*4d70*/  FADD.FTZ R93, R172, -R93 ;  /* 0x8000005dac5d7221 */ /* 0x000fe20000010000 */
[----:B------:R-:W-:Y:S01]  /*4d80*/  SHF.L.U32 R149, R102, 0x10, RZ ;  /* 0x0000001066957819 */ /* 0x000fe200000006ff */
[----:B------:R-:W-:Y:S01]  /*4d90*/  FMUL.FTZ R150, R92, UR7 ;  /* 0x000000075c967c20 */ /* 0x000fe20008410000 */
[----:B------:R-:W-:Y:S01]  /*4da0*/  SHF.L.U32 R147, R42, 0x10, RZ ;  /* 0x000000102a937819 */ /* 0x000fe200000006ff */
[----:B------:R-:W-:Y:S01]  /*4db0*/  FMUL.FTZ R93, R93, UR8 ;  /* 0x000000085d5d7c20 */ /* 0x000fe20008410000 */
[----:B------:R-:W-:Y:S01]  /*4dc0*/  FMUL.FTZ R98, R98, UR8 ;  /* 0x0000000862627c20 */ /* 0x000fe20008410000 */
        /* <DEDUP_REMOVED lines=13> */
[C---:B------:R-:W-:Y:S01]  /*4ea0*/  SHF.L.U32 R150, R101.reuse, 0x10, RZ ;  /* 0x0000001065967819 */ /* 0x040fe200000006ff */
[----:B------:R-:W-:Y:S01]  /*4eb0*/  FADD.FTZ R97, R170, -R97 ;  /* 0x80000061aa617221 */ /* 0x000fe20000010000 */
[----:B------:R-:W-:Y:S01]  /*4ec0*/  F2FP.BF16.F32.PACK_AB R102, R102, R147 ;  /* 0x000000936666723e */ /* 0x000fe200000010ff */
[----:B------:R-:W-:Y:S01]  /*4ed0*/  FMUL.FTZ R147, R98, UR7 ;  /* 0x0000000762937c20 */ /* 0x000fe20008410000 */
[----:B------:R-:W-:Y:S01]  /*4ee0*/  PRMT R152, R101, 0x7632, R152 ;  /* 0x0000763265987816 */ /* 0x000fe20000000098 */
[----:B------:R-:W-:Y:S01]  /*4ef0*/  FMUL.FTZ R97, R97, UR8 ;  /* 0x0000000861617c20 */ /* 0x000fe20008410000 */
[----:B------:R-:W-:Y:S01]  /*4f00*/  SHF.L.U32 R101, R190, 0x10, RZ ;  /* 0x00000010be657819 */ /* 0x000fe200000006ff */
[C---:B------:R-:W-:Y:S01]  /*4f10*/  FMUL.FTZ R150, R147.reuse, R150 ;  /* 0x0000009693967220 */ /* 0x040fe20000410000 */
[----:B------:R-:W-:Y:S01]  /*4f20*/  FMUL.FTZ R146, R147, R146 ;  /* 0x0000009293927220 */ /* 0x000fe20000410000 */
[----:B------:R-:W-:Y:S01]  /*4f30*/  FMUL.FTZ R147, R99, UR7 ;  /* 0x0000000763937c20 */ /* 0x000fe20008410000 */
[----:B------:R-:W-:-:S02]  /*4f40*/  SHF.L.U32 R152, R152, 0x10, RZ ;  /* 0x0000001098987819 */ /* 0x000fc400000006ff */
[C---:B------:R-:W-:Y:S01]  /*4f50*/  SHF.L.U32 R153, R100.reuse, 0x10, RZ ;  /* 0x0000001064997819 */ /* 0x040fe200000006ff */
[C---:B------:R-:W-:Y:S01]  /*4f60*/  FMUL.FTZ R101, R147.reuse, R101 ;  /* 0x0000006593657220 */ /* 0x040fe20000410000 */
[----:B------:R-:W-:Y:S01]  /*4f70*/  PRMT R165, R100, 0x7632, R165 ;  /* 0x0000763264a57816 */ /* 0x000fe200000000a5 */
[----:B------:R-:W-:Y:S01]  /*4f80*/  FMUL.FTZ R152, R147, R152 ;  /* 0x0000009893987220 */ /* 0x000fe20000410000 */
[----:B------:R-:W-:Y:S01]  /*4f90*/  FMUL.FTZ R147, R96, UR7 ;  /* 0x0000000760937c20 */ /* 0x000fe20008410000 */
[----:B------:R-:W-:Y:S02]  /*4fa0*/  SHF.L.U32 R100, R189, 0x10, RZ ;  /* 0x00000010bd647819 */ /* 0x000fe400000006ff */
[----:B------:R-:W-:Y:S01]  /*4fb0*/  F2FP.BF16.F32.PACK_AB R101, R101, R146 ;  /* 0x000000926565723e */ /* 0x000fe200000010ff */
[----:B------:R-:W-:Y:S01]  /*4fc0*/  FMUL.FTZ R153, R147, R153 ;  /* 0x0000009993997220 */ /* 0x000fe20000410000 */
[----:B------:R-:W-:Y:S02]  /*4fd0*/  SHF.L.U32 R146, R40, 0x10, RZ ;  /* 0x0000001028927819 */ /* 0x000fe400000006ff */
[----:B------:R-:W-:-:S03]  /*4fe0*/  SHF.L.U32 R165, R165, 0x10, RZ ;  /* 0x00000010a5a57819 */ /* 0x000fc600000006ff */
[----:B------:R-:W-:Y:S01]  /*4ff0*/  FMUL.FTZ R146, R147, R146 ;  /* 0x0000009293927220 */ /* 0x000fe20000410000 */
[----:B------:R-:W-:-:S04]  /*5000*/  FMUL.FTZ R147, R97, UR7 ;  /* 0x0000000761937c20 */ /* 0x000fc80008410000 */
[C---:B------:R-:W-:Y:S01]  /*5010*/  FMUL.FTZ R100, R147.reuse, R100 ;  /* 0x0000006493647220 */ /* 0x040fe20000410000 */
[----:B------:R-:W-:-:S04]  /*5020*/  FMUL.FTZ R165, R147, R165 ;  /* 0x000000a593a57220 */ /* 0x000fc80000410000 */
[----:B------:R-:W-:Y:S01]  /*5030*/  F2FP.BF16.F32.PACK_AB R100, R100, R146 ;  /* 0x000000926464723e */ /* 0x000fe200000010ff */
[----:B------:R-:W-:Y:S06]  /*5040*/  BRA `(.L_x_5909) ;  /* 0x0000000400207947 */ /* 0x000fec0003800000 */
.L_x_5908:
        /* <DEDUP_REMOVED lines=8> */
[----:B------:R-:W-:Y:S01]  /*50d0*/  FFMA.FTZ R153, R145, UR4, R109 ;  /* 0x0000000491997c23 */ /* 0x000fe2000801006d */
[----:B------:R-:W-:Y:S01]  /*50e0*/  FMUL.FTZ R147, R165, UR8 ;  /* 0x00000008a5937c20 */ /* 0x000fe20008410000 */
[----:B------:R-:W-:Y:S01]  /*50f0*/  FADD.FTZ R171, R171, -R148 ;  /* 0x80000094abab7221 */ /* 0x000fe20000010000 */
[----:B------:R-:W-:Y:S01]  /*5100*/  FADD.FTZ R146, R173, -R146 ;  /* 0x80000092ad927221 */ /* 0x000fe20000010000 */
[----:B------:R-:W-:Y:S01]  /*5110*/  SHF.L.U32 R148, R43, 0x10, RZ ;  /* 0x000000102b947819 */ /* 0x000fe200000006ff */
[----:B------:R-:W-:Y:S01]  /*5120*/  FADD.FTZ R153, R149, -R153 ;  /* 0x8000009995997221 */ /* 0x000fe20000010000 */
[--C-:B------:R-:W-:Y:S01]  /*5130*/  FFMA.FTZ R151, R151, UR4, R109.reuse ;  /* 0x0000000497977c23 */ /* 0x100fe2000801006d */
[----:B------:R-:W-:Y:S01]  /*5140*/  FMUL.FTZ R147, R147, UR7 ;  /* 0x0000000793937c20 */ /* 0x000fe20008410000 */
[C---:B-----5:R-:W-:Y:S01]  /*5150*/  SHF.L.U32 R145, R103.reuse, 0x10, RZ ;  /* 0x0000001067917819 */ /* 0x060fe200000006ff */
[----:B------:R-:W-:Y:S01]  /*5160*/  FFMA.FTZ R168, R168, UR4, R109 ;  /* 0x00000004a8a87c23 */ /* 0x000fe2000801006d */
[----:B------:R-:W-:Y:S01]  /*5170*/  PRMT R149, R103, 0x7632, R149 ;  /* 0x0000763267957816 */ /* 0x000fe20000000095 */
[----:B------:R-:W-:Y:S01]  /*5180*/  FMUL.FTZ R146, R146, UR8 ;  /* 0x0000000892927c20 */ /* 0x000fe20008410000 */
[----:B------:R-:W-:Y:S01]  /*5190*/  FADD.FTZ R166, R166, -R151 ;  /* 0x80000097a6a67221 */ /* 0x000fe20000010000 */
[C---:B------:R-:W-:Y:S01]  /*51a0*/  FMUL.FTZ R103, R147.reuse, R148 ;  /* 0x0000009493677220 */ /* 0x040fe20000410000 */
[----:B------:R-:W-:Y:S01]  /*51b0*/  FADD.FTZ R172, R172, -R168 ;  /* 0x800000a8acac7221 */ /* 0x000fe20000010000 */
[----:B------:R-:W-:Y:S01]  /*51c0*/  FMUL.FTZ R145, R147, R145 ;  /* 0x0000009193917220 */ /* 0x000fe20000410000 */
        /* <DEDUP_REMOVED lines=24> */
[----:B------:R-:W-:Y:S01]  /*5350*/  FMUL.FTZ R150, R152, R150 ;  /* 0x0000009698967220 */ /* 0x000fe20000410000 */
[----:B------:R-:W-:Y:S01]  /*5360*/  SHF.L.U32 R165, R190, 0x10, RZ ;  /* 0x00000010bea57819 */ /* 0x000fe200000006ff */
[----:B------:R-:W-:Y:S01]  /*5370*/  FMUL.FTZ R163, R152, R163 ;  /* 0x000000a398a37220 */ /* 0x000fe20000410000 */
[----:B------:R-:W-:Y:S01]  /*5380*/  FMUL.FTZ R167, R170, UR8 ;  /* 0x00000008aaa77c20 */ /* 0x000fe20008410000 */
[C---:B------:R-:W-:Y:S01]  /*5390*/  FMUL.FTZ R152, R171.reuse, R101 ;  /* 0x00000065ab987220 */ /* 0x040fe20000410000 */
[C---:B------:R-:W-:Y:S01]  /*53a0*/  SHF.L.U32 R153, R100.reuse, 0x10, RZ ;  /* 0x0000001064997819 */ /* 0x040fe200000006ff */
[----:B------:R-:W-:Y:S01]  /*53b0*/  FMUL.FTZ R101, R171, R165 ;  /* 0x000000a5ab657220 */ /* 0x000fe20000410000 */
[----:B------:R-:W-:Y:S01]  /*53c0*/  PRMT R165, R100, 0x7632, R165 ;  /* 0x0000763264a57816 */ /* 0x000fe200000000a5 */
[----:B------:R-:W-:Y:S01]  /*53d0*/  FMUL.FTZ R149, R147, R149 ;  /* 0x0000009593957220 */ /* 0x000fe20000410000 */
        /* <DEDUP_REMOVED lines=15> */
.L_x_5909:
[----:B------:R-:W0:Y:S01]  /*54d0*/  @P0 LDC.64 R146, c[0x0][0x478] ;  /* 0x00011e00ff920b82 */ /* 0x000e220000000a00 */
[----:B------:R-:W-:Y:S01]  /*54e0*/  HFMA2 R163, -RZ, RZ, 0, 9.5367431640625e-07 ;  /* 0x00000010ffa37431 */ /* 0x000fe200000001ff */
[----:B------:R-:W-:Y:S02]  /*54f0*/  PRMT R166, R44, 0x7632, R166 ;  /* 0x000076322ca67816 */ /* 0x000fe400000000a6 */
[----:B------:R-:W-:Y:S02]  /*5500*/  PRMT R167, R45, 0x7632, R167 ;  /* 0x000076322da77816 */ /* 0x000fe400000000a7 */
[----:B------:R-:W-:Y:S02]  /*5510*/  PRMT R168, R46, 0x7632, R168 ;  /* 0x000076322ea87816 */ /* 0x000fe400000000a8 */
[----:B------:R-:W-:Y:S01]  /*5520*/  PRMT R169, R47, 0x7632, R169 ;  /* 0x000076322fa97816 */ /* 0x000fe200000000a9 */
[----:B0-----:R-:W-:-:S04]  /*5530*/  @P0 IMAD.WIDE.U32 R146, R162, 0x20, R146 ;  /* 0x00000020a2920825 */ /* 0x001fc800078e0092 */
[----:B------:R-:W-:Y:S01]  /*5540*/  IMAD.WIDE.U32 R162, R162, R163, UR26 ;  /* 0x0000001aa2a27e25 */ /* 0x000fe2000f8e00a3 */
[----:B------:R-:W-:Y:S04]  /*5550*/  @P0 STG.E.128 desc[UR16][R146.64], R96 ;  /* 0x0000006092000986 */ /* 0x000fe8000c101d10 */
[----:B------:R-:W-:Y:S04]  /*5560*/  @P0 STG.E.128 desc[UR16][R146.64+0x10], R92 ;  /* 0x0000105c92000986 */ /* 0x000fe8000c101d10 */
        /* <DEDUP_REMOVED lines=26> */
[--C-:B------:R-:W-:Y:S01]  /*5710*/  FFMA.FTZ R93, R134, UR4, R109.reuse ;  /* 0x00000004865d7c23 */ /* 0x100fe2000801006d */
[----:B------:R-:W-:Y:S01]  /*5720*/  FMUL.FTZ R92, R92, UR8 ;  /* 0x000000085c5c7c20 */ /* 0x000fe20008410000 */
[----:B------:R-:W-:Y:S01]  /*5730*/  FFMA.FTZ R99, R127, UR4, R109 ;  /* 0x000000047f637c23 */ /* 0x000fe2000801006d */
        /* <DEDUP_REMOVED lines=9> */
[----:B------:R-:W-:Y:S01]  /*57d0*/  FMUL.FTZ R127, R129, R127 ;  /* 0x0000007f817f7220 */ /* 0x000fe20000410000 */
        /* <DEDUP_REMOVED lines=9> */
[C---:B------:R-:W-:Y:S01]  /*5870*/  FMUL.FTZ R102, R130.reuse, R102 ;  /* 0x0000006682667220 */ /* 0x040fe20000410000 */
        /* <DEDUP_REMOVED lines=29> */
.L_x_5910:
        /* <DEDUP_REMOVED lines=9> */
[----:B------:R-:W-:Y:S01]  /*5ae0*/  FFMA.FTZ R130, R130, UR4, R109 ;  /* 0x0000000482827c23 */ /* 0x000fe2000801006d */
[----:B------:R-:W-:Y:S01]  /*5af0*/  FMUL.FTZ R127, R132, UR8 ;  /* 0x00000008847f7c20 */ /* 0x000fe20008410000 */
[----:B------:R-:W-:Y:S01]  /*5b00*/  FADD.FTZ R124, R128, -R124 ;  /* 0x8000007c807c7221 */ /* 0x000fe20000010000 */
[----:B------:R-:W-:Y:S01]  /*5b10*/  FADD.FTZ R125, R139, -R125 ;  /* 0x8000007d8b7d7221 */ /* 0x000fe20000010000 */
[----:B------:R-:W-:Y:S01]  /*5b20*/  FADD.FTZ R129, R129, -R126 ;  /* 0x8000007e81817221 */ /* 0x000fe20000010000 */
[----:B------:R-:W-:Y:S01]  /*5b30*/  SHF.L.U32 R128, R47, 0x10, RZ ;  /* 0x000000102f807819 */ /* 0x000fe200000006ff */
[--C-:B------:R-:W-:Y:S01]  /*5b40*/  FADD.FTZ R131, R131, -R130.reuse ;  /* 0x8000008283837221 */ /* 0x100fe20000010000 */
[----:B------:R-:W-:Y:S01]  /*5b50*/  FMUL.FTZ R127, R127, UR7 ;  /* 0x000000077f7f7c20 */ /* 0x000fe20008410000 */
[C---:B-----5:R-:W-:Y:S01]  /*5b60*/  SHF.L.U32 R126, R103.reuse, 0x10, RZ ;  /* 0x00000010677e7819 */ /* 0x060fe200000006ff */
[----:B------:R-:W-:Y:S01]  /*5b70*/  FFMA.FTZ R134, R134, UR4, R109 ;  /* 0x0000000486867c23 */ /* 0x000fe2000801006d */
[----:B------:R-:W-:Y:S01]  /*5b80*/  PRMT R130, R103, 0x7632, R130 ;  /* 0x0000763267827816 */ /* 0x000fe20000000082 */
[----:B------:R-:W-:Y:S01]  /*5b90*/  FMUL.FTZ R125, R125, UR8 ;  /* 0x000000087d7d7c20 */ /* 0x000fe20008410000 */
[C---:B------:R-:W-:Y:S01]  /*5ba0*/  FMUL.FTZ R103, R127.reuse, R128 ;  /* 0x000000807f677220 */ /* 0x040fe20000410000 */
[----:B------:R-:W-:Y:S01]  /*5bb0*/  FMUL.FTZ R126, R127, R126 ;  /* 0x0000007e7f7e7220 */ /* 0x000fe20000410000 */
[----:B------:R-:W-:Y:S01]  /*5bc0*/  SHF.L.U32 R128, R130, 0x10, RZ ;  /* 0x0000001082807819 */ /* 0x000fe200000006ff */
[----:B------:R-:W-:Y:S01]  /*5bd0*/  FADD.FTZ R138, R138, -R134 ;  /* 0x800000868a8a7221 */ /* 0x000fe20000010000 */
[----:B------:R-:W-:Y:S01]  /*5be0*/  FMUL.FTZ R125, R125, UR7 ;  /* 0x000000077d7d7c20 */ /* 0x000fe20008410000 */
[----:B------:R-:W-:Y:S01]  /*5bf0*/  SHF.L.U32 R127, R169, 0x10, RZ ;  /* 0x00000010a97f7819 */ /* 0x000fe200000006ff */
[----:B------:R-:W-:Y:S01]  /*5c00*/  FMUL.FTZ R130, R131, UR8 ;  /* 0x0000000883827c20 */ /* 0x000fe20008410000 */
[----:B------:R-:W-:Y:S01]  /*5c10*/  PRMT R132, R102, 0x7632, R132 ;  /* 0x0000763266847816 */ /* 0x000fe20000000084 */
[C---:B------:R-:W-:Y:S01]  /*5c20*/  FMUL.FTZ R128, R125.reuse, R128 ;  /* 0x000000807d807220 */ /* 0x040fe20000410000 */
[----:B------:R-:W-:Y:S01]  /*5c30*/  FMUL.FTZ R138, R138, UR8 ;  /* 0x000000088a8a7c20 */ /* 0x000fe20008410000 */
        /* <DEDUP_REMOVED lines=9> */
[----:B------:R-:W-:Y:S01]  /*5cd0*/  PRMT R133, R101, 0x7632, R133 ;  /* 0x0000763265857816 */ /* 0x000fe20000000085 */
[----:B------:R-:W-:Y:S01]  /*5ce0*/  FMUL.FTZ R130, R138, R132 ;  /* 0x000000848a827220 */ /* 0x000fe20000410000 */
[----:B------:R-:W-:Y:S01]  /*5cf0*/  SHF.L.U32 R132, R45, 0x10, RZ ;  /* 0x000000102d847819 */ /* 0x000fe200000006ff */
[----:B------:R-:W-:Y:S01]  /*5d00*/  FMUL.FTZ R131, R129, UR7 ;  /* 0x0000000781837c20 */ /* 0x000fe20008410000 */
[----:B------:R-:W-:Y:S01]  /*5d10*/  FMUL.FTZ R137, R137, UR8 ;  /* 0x0000000889897c20 */ /* 0x000fe20008410000 */
[----:B------:R-:W-:Y:S01]  /*5d20*/  SHF.L.U32 R129, R101, 0x10, RZ ;  /* 0x0000001065817819 */ /* 0x000fe200000006ff */
[----:B------:R-:W-:Y:S01]  /*5d30*/  FMUL.FTZ R135, R124, UR8 ;  /* 0x000000087c877c20 */ /* 0x000fe20008410000 */
[----:B------:R-:W-:Y:S01]  /*5d40*/  FMUL.FTZ R101, R131, R132 ;  /* 0x0000008483657220 */ /* 0x000fe20000410000 */
[----:B------:R-:W-:Y:S01]  /*5d50*/  SHF.L.U32 R133, R133, 0x10, RZ ;  /* 0x0000001085857819 */ /* 0x000fe200000006ff */
[----:B------:R-:W-:Y:S01]  /*5d60*/  FMUL.FTZ R137, R137, UR7 ;  /* 0x0000000789897c20 */ /* 0x000fe20008410000 */
[----:B------:R-:W-:Y:S01]  /*5d70*/  SHF.L.U32 R132, R167, 0x10, RZ ;  /* 0x00000010a7847819 */ /* 0x000fe200000006ff */
[----:B------:R-:W-:Y:S01]  /*5d80*/  FMUL.FTZ R129, R131, R129 ;  /* 0x0000008183817220 */ /* 0x000fe20000410000 */
[----:B------:R-:W-:Y:S01]  /*5d90*/  FMUL.FTZ R136, R136, UR8 ;  /* 0x0000000888887c20 */ /* 0x000fe20008410000 */
[C---:B------:R-:W-:Y:S01]  /*5da0*/  FMUL.FTZ R131, R137.reuse, R133 ;  /* 0x0000008589837220 */ /* 0x040fe20000410000 */
[----:B------:R-:W-:Y:S01]  /*5db0*/  SHF.L.U32 R133, R44, 0x10, RZ ;  /* 0x000000102c857819 */ /* 0x000fe200000006ff */
[----:B------:R-:W-:Y:S01]  /*5dc0*/  FMUL.FTZ R124, R137, R132 ;  /* 0x00000084897c7220 */ /* 0x000fe20000410000 */
[----:B------:R-:W-:Y:S01]  /*5dd0*/  FMUL.FTZ R137, R135, UR7 ;  /* 0x0000000787897c20 */ /* 0x000fe20008410000 */
[----:B------:R-:W-:Y:S01]  /*5de0*/  PRMT R135, R100, 0x7632, R135 ;  /* 0x0000763264877816 */ /* 0x000fe20000000087 */
[----:B------:R-:W-:Y:S01]  /*5df0*/  FMUL.FTZ R136, R136, UR7 ;  /* 0x0000000788887c20 */ /* 0x000fe20008410000 */
[----:B------:R-:W-:Y:S01]  /*5e00*/  SHF.L.U32 R132, R100, 0x10, RZ ;  /* 0x0000001064847819 */ /* 0x000fe200000006ff */
[----:B------:R-:W-:Y:S01]  /*5e10*/  FMUL.FTZ R100, R137, R133 ;  /* 0x0000008589647220 */ /* 0x000fe20000410000 */
[----:B------:R-:W-:-:S02]  /*5e20*/  SHF.L.U32 R133, R135, 0x10, RZ ;  /* 0x0000001087857819 */ /* 0x000fc400000006ff */
[----:B------:R-:W-:Y:S01]  /*5e30*/  SHF.L.U32 R134, R168, 0x10, RZ ;  /* 0x00000010a8867819 */ /* 0x000fe200000006ff */
[----:B------:R-:W-:Y:S01]  /*5e40*/  FMUL.FTZ R132, R137, R132 ;  /* 0x0000008489847220 */ /* 0x000fe20000410000 */
[----:B------:R-:W-:Y:S01]  /*5e50*/  SHF.L.U32 R135, R166, 0x10, RZ ;  /* 0x00000010a6877819 */ /* 0x000fe200000006ff */
[----:B------:R-:W-:Y:S01]  /*5e60*/  FMUL.FTZ R133, R136, R133 ;  /* 0x0000008588857220 */ /* 0x000fe20000410000 */
[----:B------:R-:W-:Y:S01]  /*5e70*/  F2FP.BF16.F32.PACK_AB R103, R125, R103 ;  /* 0x000000677d67723e */ /* 0x000fe200000010ff */
[----:B------:R-:W-:Y:S01]  /*5e80*/  FMUL.FTZ R134, R138, R134 ;  /* 0x000000868a867220 */ /* 0x000fe20000410000 */
[----:B------:R-:W-:Y:S01]  /*5e90*/  F2FP.BF16.F32.PACK_AB R101, R124, R101 ;  /* 0x000000657c65723e */ /* 0x000fe200000010ff */
[----:B------:R-:W-:-:S03]  /*5ea0*/  FMUL.FTZ R135, R136, R135 ;  /* 0x0000008788877220 */ /* 0x000fc60000410000 */
[----:B------:R-:W-:Y:S02]  /*5eb0*/  F2FP.BF16.F32.PACK_AB R102, R134, R102 ;  /* 0x000000668666723e */ /* 0x000fe400000010ff */
[----:B------:R-:W-:-:S07]  /*5ec0*/  F2FP.BF16.F32.PACK_AB R100, R135, R100 ;  /* 0x000000648764723e */ /* 0x000fce00000010ff */
.L_x_5911:
        /* <DEDUP_REMOVED lines=24> */
[----:B------:R-:W-:Y:S01]  /*6050*/  FADD.FTZ R97, R106, -R97 ;  /* 0x800000616a617221 */ /* 0x000fe20000010000 */
[----:B-----5:R-:W-:Y:S01]  /*6060*/  SHF.L.U32 R106, R103, 0x10, RZ ;  /* 0x00000010676a7819 */ /* 0x020fe200000006ff */
[----:B------:R-:W-:Y:S01]  /*6070*/  FMUL.FTZ R94, R122, UR8 ;  /* 0x000000087a5e7c20 */ /* 0x000fe20008410000 */
[----:B------:R-:W-:Y:S01]  /*6080*/  FADD.FTZ R109, R117, -R109 ;  /* 0x8000006d756d7221 */ /* 0x000fe20000010000 */
[----:B------:R-:W-:Y:S01]  /*6090*/  SHF.L.U32 R104, R51, 0x10, RZ ;  /* 0x0000001033687819 */ /* 0x000fe200000006ff */
[----:B------:R-:W-:Y:S01]  /*60a0*/  FADD.FTZ R120, R113, -R120 ;  /* 0x8000007871787221 */ /* 0x000fe20000010000 */
[----:B------:R-:W-:Y:S01]  /*60b0*/  PRMT R103, R103, 0x7632, R103 ;  /* 0x0000763267677816 */ /* 0x000fe20000000067 */
[----:B------:R-:W-:Y:S01]  /*60c0*/  FMUL.FTZ R92, R94, UR7 ;  /* 0x000000075e5c7c20 */ /* 0x000fe20008410000 */
[----:B------:R-:W-:Y:S01]  /*60d0*/  FMUL.FTZ R95, R109, UR8 ;  /* 0x000000086d5f7c20 */ /* 0x000fe20008410000 */
[----:B------:R-:W-:Y:S01]  /*60e0*/  FADD.FTZ R96, R105, -R96 ;  /* 0x8000006069607221 */ /* 0x000fe20000010000 */
[----:B------:R-:W-:Y:S01]  /*60f0*/  SHF.L.U32 R109, R103, 0x10, RZ ;  /* 0x00000010676d7819 */ /* 0x000fe200000006ff */
[C---:B------:R-:W-:Y:S01]  /*6100*/  FMUL.FTZ R106, R92.reuse, R106 ;  /* 0x0000006a5c6a7220 */ /* 0x040fe20000410000 */
[----:B------:R-:W-:Y:S01]  /*6110*/  FMUL.FTZ R104, R92, R104 ;  /* 0x000000685c687220 */ /* 0x000fe20000410000 */
[----:B------:R-:W-:Y:S01]  /*6120*/  SHF.L.U32 R103, R137, 0x10, RZ ;  /* 0x0000001089677819 */ /* 0x000fe200000006ff */
[----:B------:R-:W-:Y:S01]  /*6130*/  FMUL.FTZ R92, R95, UR7 ;  /* 0x000000075f5c7c20 */ /* 0x000fe20008410000 */
[----:B------:R-:W-:Y:S01]  /*6140*/  FADD.FTZ R98, R107, -R98 ;  /* 0x800000626b627221 */ /* 0x000fe20000010000 */
[----:B------:R-:W-:Y:S01]  /*6150*/  SHF.L.U32 R107, R102, 0x10, RZ ;  /* 0x00000010666b7819 */ /* 0x000fe200000006ff */
[----:B------:R-:W-:Y:S01]  /*6160*/  FADD.FTZ R121, R114, -R121 ;  /* 0x8000007972797221 */ /* 0x000fe20000010000 */
[C---:B------:R-:W-:Y:S01]  /*6170*/  FMUL.FTZ R109, R92.reuse, R109 ;  /* 0x0000006d5c6d7220 */ /* 0x040fe20000410000 */
[----:B------:R-:W-:Y:S01]  /*6180*/  FMUL.FTZ R103, R92, R103 ;  /* 0x000000675c677220 */ /* 0x000fe20000410000 */
[----:B------:R-:W-:Y:S01]  /*6190*/  FMUL.FTZ R92, R120, UR8 ;  /* 0x00000008785c7c20 */ /* 0x000fe20008410000 */
[----:B------:R-:W-:Y:S01]  /*61a0*/  SHF.L.U32 R105, R50, 0x10, RZ ;  /* 0x0000001032697819 */ /* 0x000fe200000006ff */
[----:B------:R-:W-:Y:S01]  /*61b0*/  FADD.FTZ R99, R112, -R99 ;  /* 0x8000006370637221 */ /* 0x000fe20000010000 */
[----:B------:R-:W-:Y:S01]  /*61c0*/  PRMT R112, R102, 0x7632, R112 ;  /* 0x0000763266707816 */ /* 0x000fe20000000070 */
[----:B------:R-:W-:Y:S01]  /*61d0*/  FMUL.FTZ R93, R92, UR7 ;  /* 0x000000075c5d7c20 */ /* 0x000fe20008410000 */
[----:B------:R-:W-:Y:S01]  /*61e0*/  SHF.L.U32 R102, R136, 0x10, RZ ;  /* 0x0000001088667819 */ /* 0x000fe200000006ff */
[----:B------:R-:W-:Y:S01]  /*61f0*/  FMUL.FTZ R98, R98, UR8 ;  /* 0x0000000862627c20 */ /* 0x000fe20008410000 */
[----:B------:R-:W-:Y:S01]  /*6200*/  SHF.L.U32 R112, R112, 0x10, RZ ;  /* 0x0000001070707819 */ /* 0x000fe200000006ff */
[C---:B------:R-:W-:Y:S01]  /*6210*/  FMUL.FTZ R107, R93.reuse, R107 ;  /* 0x0000006b5d6b7220 */ /* 0x040fe20000410000 */
[----:B------:R-:W-:Y:S01]  /*6220*/  FMUL.FTZ R105, R93, R105 ;  /* 0x000000695d697220 */ /* 0x000fe20000410000 */
[----:B------:R-:W-:Y:S01]  /*6230*/  FMUL.FTZ R93, R121, UR8 ;  /* 0x00000008795d7c20 */ /* 0x000fe20008410000 */
[----:B------:R-:W-:Y:S01]  /*6240*/  F2FP.BF16.F32.PACK_AB R103, R103, R104 ;  /* 0x000000686767723e */ /* 0x000fe200000010ff */
[----:B------:R-:W-:Y:S01]  /*6250*/  FMUL.FTZ R99, R99, UR8 ;  /* 0x0000000863637c20 */ /* 0x000fe20008410000 */
[----:B------:R-:W-:Y:S01]  /*6260*/  SHF.L.U32 R104, R49, 0x10, RZ ;  /* 0x0000001031687819 */ /* 0x000fe200000006ff */
[----:B------:R-:W-:Y:S01]  /*6270*/  FMUL.FTZ R113, R93, UR7 ;  /* 0x000000075d717c20 */ /* 0x000fe20008410000 */
[----:B------:R-:W-:Y:S01]  /*6280*/  PRMT R114, R101, 0x7632, R114 ;  /* 0x0000763265727816 */ /* 0x000fe20000000072 */
[----:B------:R-:W-:Y:S01]  /*6290*/  FMUL.FTZ R96, R96, UR8 ;  /* 0x0000000860607c20 */ /* 0x000fe20008410000 */
[----:B------:R-:W-:Y:S01]  /*62a0*/  SHF.L.U32 R115, R100, 0x10, RZ ;  /* 0x0000001064737819 */ /* 0x000fe200000006ff */
[C---:B------:R-:W-:Y:S01]  /*62b0*/  FMUL.FTZ R102, R113.reuse, R102 ;  /* 0x0000006671667220 */ /* 0x040fe20000410000 */
[----:B------:R-:W-:Y:S01]  /*62c0*/  FMUL.FTZ R113, R113, R112 ;  /* 0x0000007071717220 */ /* 0x000fe20000410000 */
[----:B------:R-:W-:Y:S01]  /*62d0*/  SHF.L.U32 R112, R101, 0x10, RZ ;  /* 0x0000001065707819 */ /* 0x000fe200000006ff */
[----:B------:R-:W-:Y:S01]  /*62e0*/  FMUL.FTZ R97, R97, UR8 ;  /* 0x0000000861617c20 */ /* 0x000fe20008410000 */
[----:B------:R-:W-:-:S02]  /*62f0*/  SHF.L.U32 R101, R135, 0x10, RZ ;  /* 0x0000001087657819 */ /* 0x000fc400000006ff */
[----:B------:R-:W-:Y:S01]  /*6300*/  F2FP.BF16.F32.PACK_AB R102, R102, R105 ;  /* 0x000000696666723e */ /* 0x000fe200000010ff */
[----:B------:R-:W-:Y:S01]  /*6310*/  FMUL.FTZ R105, R98, UR7 ;  /* 0x0000000762697c20 */ /* 0x000fe20008410000 */
[----:B------:R-:W-:Y:S02]  /*6320*/  SHF.L.U32 R114, R114, 0x10, RZ ;  /* 0x0000001072727819 */ /* 0x000fe400000006ff */
[----:B------:R-:W-:Y:S01]  /*6330*/  PRMT R116, R100, 0x7632, R116 ;  /* 0x0000763264747816 */ /* 0x000fe20000000074 */
[C---:B------:R-:W-:Y:S01]  /*6340*/  FMUL.FTZ R112, R105.reuse, R112 ;  /* 0x0000007069707220 */ /* 0x040fe20000410000 */
[----:B------:R-:W-:Y:S01]  /*6350*/  FMUL.FTZ R104, R105, R104 ;  /* 0x0000006869687220 */ /* 0x000fe20000410000 */
[----:B------:R-:W-:Y:S01]  /*6360*/  FMUL.FTZ R105, R99, UR7 ;  /* 0x0000000763697c20 */ /* 0x000fe20008410000 */
[----:B------:R-:W-:Y:S02]  /*6370*/  SHF.L.U32 R100, R134, 0x10, RZ ;  /* 0x0000001086647819 */ /* 0x000fe400000006ff */
[----:B------:R-:W-:Y:S01]  /*6380*/  SHF.L.U32 R116, R116, 0x10, RZ ;  /* 0x0000001074747819 */ /* 0x000fe200000006ff */
[C---:B------:R-:W-:Y:S01]  /*6390*/  FMUL.FTZ R101, R105.reuse, R101 ;  /* 0x0000006569657220 */ /* 0x040fe20000410000 */
[----:B------:R-:W-:Y:S01]  /*63a0*/  FMUL.FTZ R114, R105, R114 ;  /* 0x0000007269727220 */ /* 0x000fe20000410000 */
[----:B------:R-:W-:-:S03]  /*63b0*/  FMUL.FTZ R105, R96, UR7 ;  /* 0x0000000760697c20 */ /* 0x000fc60008410000 */
[----:B------:R-:W-:Y:S01]  /*63c0*/  F2FP.BF16.F32.PACK_AB R101, R101, R104 ;  /* 0x000000686565723e */ /* 0x000fe200000010ff */
[----:B------:R-:W-:Y:S01]  /*63d0*/  FMUL.FTZ R115, R105, R115 ;  /* 0x0000007369737220 */ /* 0x000fe20000410000 */
[----:B------:R-:W-:-:S05]  /*63e0*/  SHF.L.U32 R104, R48, 0x10, RZ ;  /* 0x0000001030687819 */ /* 0x000fca00000006ff */
[----:B------:R-:W-:Y:S01]  /*63f0*/  FMUL.FTZ R104, R105, R104 ;  /* 0x0000006869687220 */ /* 0x000fe20000410000 */
[----:B------:R-:W-:-:S04]  /*6400*/  FMUL.FTZ R105, R97, UR7 ;  /* 0x0000000761697c20 */ /* 0x000fc80008410000 */
[C---:B------:R-:W-:Y:S01]  /*6410*/  FMUL.FTZ R100, R105.reuse, R100 ;  /* 0x0000006469647220 */ /* 0x040fe20000410000 */
[----:B------:R-:W-:-:S04]  /*6420*/  FMUL.FTZ R116, R105, R116 ;  /* 0x0000007469747220 */ /* 0x000fc80000410000 */
[----:B------:R-:W-:Y:S01]  /*6430*/  F2FP.BF16.F32.PACK_AB R100, R100, R104 ;  /* 0x000000686464723e */ /* 0x000fe200000010ff */
[----:B------:R-:W-:Y:S06]  /*6440*/  BRA `(.L_x_5913) ;  /* 0x0000000400207947 */ /* 0x000fec0003800000 */
.L_x_5912:
[--C-:B------:R-:W-:Y:S01]  /*6450*/  FFMA.FTZ R104, R104, UR4, R109.reuse ;  /* 0x0000000468687c23 */ /* 0x100fe2000801006d */
[--C-:B------:R-:W-:Y:S01]  /*6460*/  FFMA.FTZ R122, R122, UR4, R109.reuse ;  /* 0x000000047a7a7c23 */ /* 0x100fe2000801006d */
[--C-:B------:R-:W-:Y:S01]  /*6470*/  FFMA.FTZ R119, R119, UR4, R109.reuse ;  /* 0x0000000477777c23 */ /* 0x100fe2000801006d */
[--C-:B------:R-:W-:Y:S01]  /*6480*/  FFMA.FTZ R120, R120, UR4, R109.reuse ;  /* 0x0000000478787c23 */ /* 0x100fe2000801006d */
[----:B------:R-:W-:Y:S01]  /*6490*/  FADD.FTZ R105, R105, -R104 ;  /* 0x8000006869697221 */ /* 0x000fe20000010000 */
[--C-:B------:R-:W-:Y:S01]  /*64a0*/  FFMA.FTZ R104, R116, UR4, R109.reuse ;  /* 0x0000000474687c23 */ /* 0x100fe2000801006d */
[--C-:B------:R-:W-:Y:S01]  /*64b0*/  FFMA.FTZ R116, R118, UR4, R109.reuse ;  /* 0x0000000476747c23 */ /* 0x100fe2000801006d */
[----:B------:R-:W-:Y:S01]  /*64c0*/  FADD.FTZ R122, R115, -R122 ;  /* 0x8000007a737a7221 */ /* 0x000fe20000010000 */
[--C-:B------:R-:W-:Y:S01]  /*64d0*/  FFMA.FTZ R121, R121, UR4, R109.reuse ;  /* 0x0000000479797c23 */ /* 0x100fe2000801006d */
[----:B------:R-:W-:Y:S01]  /*64e0*/  FFMA.FTZ R109, R123, UR4, R109 ;  /* 0x000000047b6d7c23 */ /* 0x000fe2000801006d */
[----:B------:R-:W-:Y:S01]  /*64f0*/  FADD.FTZ R116, R107, -R116 ;  /* 0x800000746b747221 */ /* 0x000fe20000010000 */
[----:B------:R-:W-:Y:S01]  /*6500*/  FMUL.FTZ R107, R122, UR8 ;  /* 0x000000087a6b7c20 */ /* 0x000fe20008410000 */
[----:B------:R-:W-:Y:S01]  /*6510*/  FADD.FTZ R104, R106, -R104 ;  /* 0x800000686a687221 */ /* 0x000fe20000010000 */
[----:B------:R-:W-:Y:S01]  /*6520*/  FADD.FTZ R117, R117, -R109 ;  /* 0x8000006d75757221 */ /* 0x000fe20000010000 */
[----:B------:R-:W-:Y:S01]  /*6530*/  SHF.L.U32 R109, R51, 0x10, RZ ;  /* 0x00000010336d7819 */ /* 0x000fe200000006ff */
[----:B------:R-:W-:Y:S01]  /*6540*/  FADD.FTZ R119, R112, -R119 ;  /* 0x8000007770777221 */ /* 0x000fe20000010000 */
[----:B------:R-:W-:Y:S01]  /*6550*/  FMUL.FTZ R107, R107, UR7 ;  /* 0x000000076b6b7c20 */ /* 0x000fe20008410000 */
[----:B-----5:R-:W-:Y:S01]  /*6560*/  SHF.L.U32 R106, R103, 0x10, RZ ;  /* 0x00000010676a7819 */ /* 0x020fe200000006ff */
[----:B------:R-:W-:Y:S01]  /*6570*/  FMUL.FTZ R117, R117, UR8 ;  /* 0x0000000875757c20 */ /* 0x000fe20008410000 */
[----:B------:R-:W-:Y:S01]  /*6580*/  PRMT R112, R103, 0x7632, R112 ;  /* 0x0000763267707816 */ /* 0x000fe20000000070 */
        /* <DEDUP_REMOVED lines=22> */
[----:B------:R-:W-:Y:S01]  /*66f0*/  SHF.L.U32 R114, R49, 0x10, RZ ;  /* 0x0000001031727819 */ /* 0x000fe200000006ff */
[----:B------:R-:W-:Y:S01]  /*6700*/  FMUL.FTZ R115, R115, UR7 ;  /* 0x0000000773737c20 */ /* 0x000fe20008410000 */
[----:B------:R-:W-:Y:S01]  /*6710*/  PRMT R101, R101, 0x7632, R101 ;  /* 0x0000763265657816 */ /* 0x000fe20000000065 */
[----:B------:R-:W-:Y:S01]  /*6720*/  FMUL.FTZ R116, R119, UR8 ;  /* 0x0000000877747c20 */ /* 0x000fe20008410000 */
        /* <DEDUP_REMOVED lines=15> */
[----:B------:R-:W-:Y:S01]  /*6820*/  FMUL.FTZ R105, R104, UR7 ;  /* 0x0000000768697c20 */ /* 0x000fe20008410000 */
[----:B------:R-:W-:-:S02]  /*6830*/  SHF.L.U32 R104, R134, 0x10, RZ ;  /* 0x0000001086687819 */ /* 0x000fc400000006ff */
[----:B------:R-:W-:Y:S01]  /*6840*/  FMUL.FTZ R115, R100, R115 ;  /* 0x0000007364737220 */ /* 0x000fe20000410000 */
[----:B------:R-:W-:Y:S01]  /*6850*/  SHF.L.U32 R116, R116, 0x10, RZ ;  /* 0x0000001074747819 */ /* 0x000fe200000006ff */
[----:B------:R-:W-:Y:S01]  /*6860*/  FMUL.FTZ R100, R100, R120 ;  /* 0x0000007864647220 */ /* 0x000fe20000410000 */
[----:B------:R-:W-:Y:S01]  /*6870*/  FMUL.FTZ R104, R105, R104 ;  /* 0x0000006869687220 */ /* 0x000fe20000410000 */
[----:B------:R-:W-:Y:S02]  /*6880*/  F2FP.BF16.F32.PACK_AB R103, R117, R103 ;  /* 0x000000677567723e */ /* 0x000fe400000010ff */
[----:B------:R-:W-:Y:S01]  /*6890*/  FMUL.FTZ R116, R105, R116 ;  /* 0x0000007469747220 */ /* 0x000fe20000410000 */
[----:B------:R-:W-:Y:S02]  /*68a0*/  F2FP.BF16.F32.PACK_AB R102, R118, R102 ;  /* 0x000000667666723e */ /* 0x000fe400000010ff */
[----:B------:R-:W-:Y:S02]  /*68b0*/  F2FP.BF16.F32.PACK_AB R101, R101, R119 ;  /* 0x000000776565723e */ /* 0x000fe400000010ff */
[----:B------:R-:W-:-:S07]  /*68c0*/  F2FP.BF16.F32.PACK_AB R100, R104, R100 ;  /* 0x000000646864723e */ /* 0x000fce00000010ff */
.L_x_5913:
[----:B------:R-:W0:Y:S02]  /*68d0*/  @P0 LDC.64 R104, c[0x0][0x478] ;  /* 0x00011e00ff680b82 */ /* 0x000e240000000a00 */
[----:B0-----:R-:W-:-:S05]  /*68e0*/  @P0 IMAD.WIDE.U32 R104, R0, 0x20, R104 ;  /* 0x0000002000680825 */ /* 0x001fca00078e0068 */
[----:B------:R-:W-:Y:S04]  /*68f0*/  @P0 STG.E.128 desc[UR16][R104.64], R96 ;  /* 0x0000006068000986 */ /* 0x000fe8000c101d10 */
[----:B------:R0:W-:Y:S02]  /*6900*/  @P0 STG.E.128 desc[UR16][R104.64+0x10], R92 ;  /* 0x0000105c68000986 */ /* 0x0001e4000c101d10 */
[----:B0-----:R-:W-:-:S05]  /*6910*/  HFMA2 R104, -RZ, RZ, 0, 9.5367431640625e-07 ;  /* 0x00000010ff687431 */ /* 0x001fca00000001ff */
[----:B------:R-:W-:-:S05]  /*6920*/  IMAD.WIDE.U32 R104, R0, R104, UR26 ;  /* 0x0000001a00687e25 */ /* 0x000fca000f8e0068 */
[----:B------:R1:W-:Y:S01]  /*6930*/  STG.E.128 desc[UR16][R104.64], R100 ;  /* 0x0000006468007986 */ /* 0x0003e2000c101d10 */
[----:B------:R-:W-:Y:S05]  /*6940*/  BRA `(.L_x_5914) ;  /* 0x0000003000a07947 */ /* 0x000fea0003800000 */
.L_x_5903:
[----:B------:R-:W-:-:S05]  /*6950*/  MOV R100, 0x10 ;  /* 0x0000001000647802 */ /* 0x000fca0000000f00 */
[----:B------:R-:W-:-:S06]  /*6960*/  IMAD.WIDE.U32 R100, R164, R100, UR24 ;  /* 0x00000018a4647e25 */ /* 0x000fcc000f8e0064 */
[----:B------:R-:W5:Y:S01]  /*6970*/  LDG.E.128 R100, desc[UR16][R100.64] ;  /* 0x0000001064647981 */ /* 0x000f62000c1e1d00 */
[----:B------:R-:W-:-:S04]  /*6980*/  UISETP.NE.U32.AND UP1, UPT, UR22, URZ, UPT ;  /* 0x000000ff1600728c */ /* 0x000fc8000bf25070 */
[----:B------:R-:W-:-:S09]  /*6990*/  UISETP.NE.AND.EX UP1, UPT, UR23, URZ, UPT, UP1 ;  /* 0x000000ff1700728c */ /* 0x000fd2000bf25310 */
[----:B------:R-:W-:Y:S05]  /*69a0*/  BRA.U UP1, `(.L_x_5915) ;  /* 0x0000000501347547 */ /* 0x000fea000b800000 */
        /* <DEDUP_REMOVED lines=8> */
[----:B------:R-:W-:Y:S01]  /*6a30*/  FFMA.FTZ R153, R205, UR8, R58 ;  /* 0x00000008cd997c23 */ /* 0x000fe2000801003a */
[----:B------:R-:W-:Y:S01]  /*6a40*/  FADD.FTZ R144, R144, -R140 ;  /* 0x8000008c90907221 */ /* 0x000fe20000010000 */
[----:B------:R-:W-:Y:S01]  /*6a50*/  PRMT R111, R103, 0x7632, R111 ;  /* 0x00007632676f7816 */ /* 0x000fe2000000006f */
[----:B------:R-:W-:Y:S01]  /*6a60*/  FADD.FTZ R206, R206, -R204 ;  /* 0x800000cccece7221 */ /* 0x000fe20000010000 */
[----:B------:R-:W-:Y:S01]  /*6a70*/  FMUL.FTZ R153, R153, UR7 ;  /* 0x0000000799997c20 */ /* 0x000fe20008410000 */
[----:B------:R-:W-:Y:S01]  /*6a80*/  PRMT R140, R35, 0x7632, R140 ;  /* 0x00007632238c7816 */ /* 0x000fe2000000008c */
[----:B------:R-:W-:Y:S01]  /*6a90*/  FFMA.FTZ R103, R209, UR8, R59 ;  /* 0x00000008d1677c23 */ /* 0x000fe2000801003b */
[--C-:B------:R-:W-:Y:S01]  /*6aa0*/  FFMA.FTZ R141, R141, UR4, R109.reuse ;  /* 0x000000048d8d7c23 */ /* 0x100fe2000801006d */
[----:B------:R-:W-:Y:S01]  /*6ab0*/  FMUL.FTZ R108, R153, R108 ;  /* 0x0000006c996c7220 */ /* 0x000fe20000410000 */
[----:B------:R-:W-:Y:S01]  /*6ac0*/  FMUL.FTZ R153, R110, R153 ;  /* 0x000000996e997220 */ /* 0x000fe20000410000 */
[----:B------:R-:W-:Y:S01]  /*6ad0*/  FFMA.FTZ R208, R208, UR4, R109 ;  /* 0x00000004d0d07c23 */ /* 0x000fe2000801006d */
[----:B------:R-:W-:Y:S01]  /*6ae0*/  SHF.L.U32 R110, R111, 0x10, RZ ;  /* 0x000000106f6e7819 */ /* 0x000fe200000006ff */
[----:B------:R-:W-:Y:S01]  /*6af0*/  FMUL.FTZ R103, R103, UR7 ;  /* 0x0000000767677c20 */ /* 0x000fe20008410000 */
[----:B------:R-:W-:Y:S01]  /*6b00*/  SHF.L.U32 R111, R140, 0x10, RZ ;  /* 0x000000108c6f7819 */ /* 0x000fe200000006ff */
[----:B------:R-:W-:Y:S01]  /*6b10*/  FFMA.FTZ R140, R206, UR8, R56 ;  /* 0x00000008ce8c7c23 */ /* 0x000fe20008010038 */
[----:B------:R-:W-:Y:S01]  /*6b20*/  FADD.FTZ R212, R212, -R141 ;  /* 0x8000008dd4d47221 */ /* 0x000fe20000010000 */
[----:B------:R-:W-:Y:S01]  /*6b30*/  FFMA.FTZ R142, R142, UR4, R109 ;  /* 0x000000048e8e7c23 */ /* 0x000fe2000801006d */
[----:B------:R-:W-:Y:S01]  /*6b40*/  FADD.FTZ R210, R210, -R208 ;  /* 0x800000d0d2d27221 */ /* 0x000fe20000010000 */
[----:B------:R-:W-:Y:S01]  /*6b50*/  SHF.L.U32 R141, R34, 0x10, RZ ;  /* 0x00000010228d7819 */ /* 0x000fe200000006ff */
[----:B------:R-:W-:Y:S01]  /*6b60*/  FMUL.FTZ R140, R140, UR7 ;  /* 0x000000078c8c7c20 */ /* 0x000fe20008410000 */
[----:B------:R-:W-:Y:S01]  /*6b70*/  FMUL.FTZ R110, R103, R110 ;  /* 0x0000006e676e7220 */ /* 0x000fe20000410000 */
[----:B------:R-:W-:Y:S01]  /*6b80*/  PRMT R154, R34, 0x7632, R154 ;  /* 0x00007632229a7816 */ /* 0x000fe2000000009a */
[--C-:B------:R-:W-:Y:S01]  /*6b90*/  FADD.FTZ R152, R152, -R142.reuse ;  /* 0x8000008e98987221 */ /* 0x100fe20000010000 */
[----:B------:R-:W-:Y:S01]  /*6ba0*/  FMUL.FTZ R103, R111, R103 ;  /* 0x000000676f677220 */ /* 0x000fe20000410000 */
[----:B------:R-:W-:Y:S01]  /*6bb0*/  FFMA.FTZ R210, R210, UR8, R57 ;  /* 0x00000008d2d27c23 */ /* 0x000fe20008010039 */
[C---:B------:R-:W-:Y:S01]  /*6bc0*/  SHF.L.U32 R111, R102.reuse, 0x10, RZ ;  /* 0x00000010666f7819 */ /* 0x040fe200000006ff */
[----:B------:R-:W-:Y:S01]  /*6bd0*/  FFMA.FTZ R143, R143, UR4, R109 ;  /* 0x000000048f8f7c23 */ /* 0x000fe2000801006d */
[----:B------:R-:W-:Y:S01]  /*6be0*/  PRMT R142, R102, 0x7632, R142 ;  /* 0x00007632668e7816 */ /* 0x000fe2000000008e */
[----:B------:R-:W-:Y:S01]  /*6bf0*/  FMUL.FTZ R102, R141, R140 ;  /* 0x0000008c8d667220 */ /* 0x000fe20000410000 */
[----:B------:R-:W-:Y:S01]  /*6c00*/  SHF.L.U32 R141, R154, 0x10, RZ ;  /* 0x000000109a8d7819 */ /* 0x000fe200000006ff */
[----:B------:R-:W-:Y:S01]  /*6c10*/  FMUL.FTZ R210, R210, UR7 ;  /* 0x00000007d2d27c20 */ /* 0x000fe20008410000 */
[----:B------:R-:W-:Y:S01]  /*6c20*/  FADD.FTZ R211, R211, -R143 ;  /* 0x8000008fd3d37221 */ /* 0x000fe20000010000 */
[----:B------:R-:W-:Y:S01]  /*6c30*/  SHF.L.U32 R142, R142, 0x10, RZ ;  /* 0x000000108e8e7819 */ /* 0x000fe200000006ff */
[----:B------:R-:W-:Y:S01]  /*6c40*/  FFMA.FTZ R154, R152, UR8, R54 ;  /* 0x00000008989a7c23 */ /* 0x000fe20008010036 */
[----:B------:R-:W-:Y:S01]  /*6c50*/  FMUL.FTZ R152, R141, R210 ;  /* 0x000000d28d987220 */ /* 0x000fe20000410000 */
[C---:B------:R-:W-:Y:S01]  /*6c60*/  SHF.L.U32 R141, R101.reuse, 0x10, RZ ;  /* 0x00000010658d7819 */ /* 0x040fe200000006ff */
[----:B------:R-:W-:Y:S01]  /*6c70*/  FMUL.FTZ R111, R140, R111 ;  /* 0x0000006f8c6f7220 */ /* 0x000fe20000410000 */
[----:B------:R-:W-:Y:S01]  /*6c80*/  PRMT R101, R101, 0x7632, R101 ;  /* 0x0000763265657816 */ /* 0x000fe20000000065 */
[----:B------:R-:W-:Y:S01]  /*6c90*/  FFMA.FTZ R211, R211, UR8, R55 ;  /* 0x00000008d3d37c23 */ /* 0x000fe20008010037 */
[C---:B------:R-:W-:Y:S01]  /*6ca0*/  PRMT R155, R33.reuse, 0x7632, R155 ;  /* 0x00007632219b7816 */ /* 0x040fe2000000009b */
        /* <DEDUP_REMOVED lines=8> */
[----:B------:R-:W-:Y:S01]  /*6d30*/  FFMA.FTZ R155, R144, UR8, R52 ;  /* 0x00000008909b7c23 */ /* 0x000fe20008010034 */
[----:B------:R-:W-:Y:S01]  /*6d40*/  FMUL.FTZ R142, R211, R101 ;  /* 0x00000065d38e7220 */ /* 0x000fe20000410000 */
[----:B------:R-:W-:Y:S01]  /*6d50*/  PRMT R207, R32, 0x7632, R207 ;  /* 0x0000763220cf7816 */ /* 0x000fe200000000cf */
[----:B------:R-:W-:Y:S01]  /*6d60*/  FMUL.FTZ R101, R143, R211 ;  /* 0x000000d38f657220 */ /* 0x000fe20000410000 */
[----:B------:R-:W-:Y:S01]  /*6d70*/  FFMA.FTZ R204, R212, UR8, R53 ;  /* 0x00000008d4cc7c23 */ /* 0x000fe20008010035 */
        /* <DEDUP_REMOVED lines=16> */
.L_x_5915:
[--C-:B------:R-:W-:Y:S01]  /*6e80*/  FFMA.FTZ R94, R205, UR4, R109.reuse ;  /* 0x00000004cd5e7c23 */ /* 0x100fe2000801006d */
[----:B------:R-:W-:Y:S01]  /*6e90*/  FFMA.FTZ R213, R213, UR4, R109 ;  /* 0x00000004d5d57c23 */ /* 0x000fe2000801006d */
[----:B------:R-:W-:Y:S01]  /*6ea0*/  PRMT R111, R35, 0x7632, R111 ;  /* 0x00007632236f7816 */ /* 0x000fe2000000006f */
[----:B------:R-:W-:Y:S01]  /*6eb0*/  FFMA.FTZ R96, R140, UR4, R109 ;  /* 0x000000048c607c23 */ /* 0x000fe2000801006d */
[----:B------:R-:W-:Y:S01]  /*6ec0*/  FADD.FTZ R94, R207, -R94 ;  /* 0x8000005ecf5e7221 */ /* 0x000fe20000010000 */
[----:B------:R-:W-:Y:S01]  /*6ed0*/  FADD.FTZ R213, R209, -R213 ;  /* 0x800000d5d1d57221 */ /* 0x000fe20000010000 */
[----:B-----5:R-:W-:Y:S01]  /*6ee0*/  PRMT R140, R103, 0x7632, R140 ;  /* 0x00007632678c7816 */ /* 0x020fe2000000008c */
[----:B------:R-:W-:Y:S01]  /*6ef0*/  FFMA.FTZ R97, R141, UR4, R109 ;  /* 0x000000048d617c23 */ /* 0x000fe2000801006d */
[----:B------:R-:W-:Y:S01]  /*6f00*/  FFMA.FTZ R94, R94, UR8, R58 ;  /* 0x000000085e5e7c23 */ /* 0x000fe2000801003a */
[----:B------:R-:W-:Y:S01]  /*6f10*/  FFMA.FTZ R95, R213, UR8, R59 ;  /* 0x00000008d55f7c23 */ /* 0x000fe2000801003b */
        /* <DEDUP_REMOVED lines=10> */
[----:B------:R-:W-:Y:S01]  /*6fc0*/  FFMA.FTZ R92, R92, UR8, R56 ;  /* 0x000000085c5c7c23 */ /* 0x000fe20008010038 */
        /* <DEDUP_REMOVED lines=10> */
[----:B------:R-:W-:Y:S01]  /*7070*/  FMUL.FTZ R111, R140, R111 ;  /* 0x0000006f8c6f7220 */ /* 0x000fe20000410000 */
[----:B------:R-:W-:Y:S01]  /*7080*/  FFMA.FTZ R93, R93, UR8, R57 ;  /* 0x000000085d5d7c23 */ /* 0x000fe20008010039 */
[----:B------:R-:W-:Y:S01]  /*7090*/  FMUL.FTZ R143, R143, R140 ;  /* 0x0000008c8f8f7220 */ /* 0x000fe20000410000 */
[----:B------:R-:W-:Y:S01]  /*70a0*/  PRMT R140, R102, 0x7632, R140 ;  /* 0x00007632668c7816 */ /* 0x000fe2000000008c */
[----:B------:R-:W-:Y:S01]  /*70b0*/  FADD.FTZ R98, R152, -R98 ;  /* 0x8000006298627221 */ /* 0x000fe20000010000 */
[----:B------:R-:W-:Y:S01]  /*70c0*/  FMUL.FTZ R108, R141, R108 ;  /* 0x0000006c8d6c7220 */ /* 0x000fe20000410000 */
[----:B------:R-:W-:Y:S01]  /*70d0*/  SHF.L.U32 R102, R155, 0x10, RZ ;  /* 0x000000109b667819 */ /* 0x000fe200000006ff */
[----:B------:R-:W-:Y:S01]  /*70e0*/  FMUL.FTZ R141, R93, UR7 ;  /* 0x000000075d8d7c20 */ /* 0x000fe20008410000 */
[----:B------:R-:W-:Y:S01]  /*70f0*/  SHF.L.U32 R140, R140, 0x10, RZ ;  /* 0x000000108c8c7819 */ /* 0x000fe200000006ff */
[----:B------:R-:W-:Y:S01]  /*7100*/  FFMA.FTZ R98, R98, UR8, R54 ;  /* 0x0000000862627c23 */ /* 0x000fe20008010036 */
[----:B------:R-:W-:Y:S01]  /*7110*/  FADD.FTZ R96, R144, -R96 ;  /* 0x8000006090607221 */ /* 0x000fe20000010000 */
[----:B------:R-:W-:Y:S01]  /*7120*/  FMUL.FTZ R102, R102, R141 ;  /* 0x0000008d66667220 */ /* 0x000fe20000410000 */
[----:B------:R-:W-:Y:S01]  /*7130*/  FADD.FTZ R99, R211, -R99 ;  /* 0x80000063d3637221 */ /* 0x000fe20000010000 */
[----:B------:R-:W-:Y:S01]  /*7140*/  FMUL.FTZ R140, R141, R140 ;  /* 0x0000008c8d8c7220 */ /* 0x000fe20000410000 */
[----:B------:R-:W-:Y:S01]  /*7150*/  SHF.L.U32 R141, R101, 0x10, RZ ;  /* 0x00000010658d7819 */ /* 0x000fe200000006ff */
[----:B------:R-:W-:Y:S01]  /*7160*/  FMUL.FTZ R142, R98, UR7 ;  /* 0x00000007628e7c20 */ /* 0x000fe20008410000 */
[----:B------:R-:W-:Y:S01]  /*7170*/  SHF.L.U32 R144, R33, 0x10, RZ ;  /* 0x0000001021907819 */ /* 0x000fe200000006ff */
[----:B------:R-:W-:Y:S01]  /*7180*/  FFMA.FTZ R99, R99, UR8, R55 ;  /* 0x0000000863637c23 */ /* 0x000fe20008010037 */
[----:B------:R-:W-:Y:S01]  /*7190*/  PRMT R154, R33, 0x7632, R154 ;  /* 0x00007632219a7816 */ /* 0x000fe2000000009a */
[----:B------:R-:W-:Y:S01]  /*71a0*/  FMUL.FTZ R141, R142, R141 ;  /* 0x0000008d8e8d7220 */ /* 0x000fe20000410000 */
[----:B------:R-:W-:Y:S01]  /*71b0*/  FFMA.FTZ R96, R96, UR8, R52 ;  /* 0x0000000860607c23 */ /* 0x000fe20008010034 */
        /* <DEDUP_REMOVED lines=11> */
[----:B------:R-:W-:Y:S01]  /*7270*/  FFMA.FTZ R97, R97, UR8, R53 ;  /* 0x0000000861617c23 */ /* 0x000fe20008010035 */
[----:B------:R-:W-:Y:S01]  /*7280*/  F2FP.BF16.F32.PACK_AB R101, R101, R144 ;  /* 0x000000906565723e */ /* 0x000fe200000010ff */
[----:B------:R-:W-:Y:S01]  /*7290*/  FMUL.FTZ R144, R96, UR7 ;  /* 0x0000000760907c20 */ /* 0x000fe20008410000 */
[----:B------:R-:W-:-:S03]  /*72a0*/  PRMT R153, R32, 0x7632, R153 ;  /* 0x0000763220997816 */ /* 0x000fc60000000099 */
[----:B------:R-:W-:Y:S01]  /*72b0*/  FMUL.FTZ R143, R144, R143 ;  /* 0x0000008f908f7220 */ /* 0x000fe20000410000 */
[----:B------:R-:W-:Y:S01]  /*72c0*/  FMUL.FTZ R152, R152, R144 ;  /* 0x0000009098987220 */ /* 0x000fe20000410000 */
[----:B------:R-:W-:Y:S02]  /*72d0*/  PRMT R144, R100, 0x7632, R144 ;  /* 0x0000763264907816 */ /* 0x000fe40000000090 */
[----:B------:R-:W-:Y:S01]  /*72e0*/  SHF.L.U32 R100, R153, 0x10, RZ ;  /* 0x0000001099647819 */ /* 0x000fe200000006ff */
[----:B------:R-:W-:Y:S01]  /*72f0*/  FMUL.FTZ R153, R97, UR7 ;  /* 0x0000000761997c20 */ /* 0x000fe20008410000 */
[----:B------:R-:W-:-:S03]  /*7300*/  SHF.L.U32 R144, R144, 0x10, RZ ;  /* 0x0000001090907819 */ /* 0x000fc600000006ff */
[----:B------:R-:W-:Y:S02]  /*7310*/  FMUL.FTZ R100, R100, R153 ;  /* 0x0000009964647220 */ /* 0x000fe40000410000 */
[----:B------:R-:W-:-:S03]  /*7320*/  FMUL.FTZ R144, R153, R144 ;  /* 0x0000009099907220 */ /* 0x000fc60000410000 */
[----:B------:R-:W-:-:S07]  /*7330*/  F2FP.BF16.F32.PACK_AB R100, R100, R152 ;  /* 0x000000986464723e */ /* 0x000fce00000010ff */
.L_x_5916:
        /* <DEDUP_REMOVED lines=25> */
[----:B------:R-:W-:Y:S01]  /*74d0*/  FFMA.FTZ R94, R94, UR8, R66 ;  /* 0x000000085e5e7c23 */ /* 0x000fe20008010042 */
[----:B------:R-:W-:Y:S01]  /*74e0*/  FFMA.FTZ R95, R195, UR8, R67 ;  /* 0x00000008c35f7c23 */ /* 0x000fe20008010043 */
[----:B------:R-:W-:Y:S01]  /*74f0*/  SHF.L.U32 R103, R39, 0x10, RZ ;  /* 0x0000001027677819 */ /* 0x000fe200000006ff */
        /* <DEDUP_REMOVED lines=17> */
[----:B------:R-:W-:Y:S01]  /*7610*/  FFMA.FTZ R93, R93, UR8, R65 ;  /* 0x000000085d5d7c23 */ /* 0x000fe20008010041 */
[----:B------:R-:W-:Y:S01]  /*7620*/  PRMT R175, R102, 0x7632, R175 ;  /* 0x0000763266af7816 */ /* 0x000fe200000000af */
[----:B------:R-:W-:Y:S01]  /*7630*/  FADD.FTZ R98, R189, -R98 ;  /* 0x80000062bd627221 */ /* 0x000fe20000010000 */
[----:B------:R-:W-:Y:S01]  /*7640*/  FMUL.FTZ R164, R153, R164 ;  /* 0x000000a499a47220 */ /* 0x000fe20000410000 */
[----:B------:R-:W-:Y:S01]  /*7650*/  FMUL.FTZ R152, R152, R153 ;  /* 0x0000009998987220 */ /* 0x000fe20000410000 */
[----:B------:R-:W-:Y:S01]  /*7660*/  SHF.L.U32 R175, R175, 0x10, RZ ;  /* 0x00000010afaf7819 */ /* 0x000fe200000006ff */
[----:B------:R-:W-:Y:S01]  /*7670*/  FMUL.FTZ R153, R93, UR7 ;  /* 0x000000075d997c20 */ /* 0x000fe20008410000 */
[----:B------:R-:W-:Y:S01]  /*7680*/  SHF.L.U32 R102, R206, 0x10, RZ ;  /* 0x00000010ce667819 */ /* 0x000fe200000006ff */
[--C-:B------:R-:W-:Y:S01]  /*7690*/  FFMA.FTZ R99, R178, UR4, R109.reuse ;  /* 0x00000004b2637c23 */ /* 0x100fe2000801006d */
[----:B------:R-:W-:Y:S01]  /*76a0*/  FFMA.FTZ R98, R98, UR8, R62 ;  /* 0x0000000862627c23 */ /* 0x000fe2000801003e */
[----:B------:R-:W-:Y:S01]  /*76b0*/  FFMA.FTZ R97, R176, UR4, R109 ;  /* 0x00000004b0617c23 */ /* 0x000fe2000801006d */
[----:B------:R-:W-:Y:S01]  /*76c0*/  FMUL.FTZ R175, R153, R175 ;  /* 0x000000af99af7220 */ /* 0x000fe20000410000 */
[----:B------:R-:W-:Y:S01]  /*76d0*/  FMUL.FTZ R102, R102, R153 ;  /* 0x0000009966667220 */ /* 0x000fe20000410000 */
[----:B------:R-:W-:Y:S01]  /*76e0*/  FADD.FTZ R99, R197, -R99 ;  /* 0x80000063c5637221 */ /* 0x000fe20000010000 */
        /* <DEDUP_REMOVED lines=8> */
[----:B------:R-:W-:Y:S01]  /*7770*/  PRMT R177, R101, 0x7632, R177 ;  /* 0x0000763265b17816 */ /* 0x000fe200000000b1 */
[----:B------:R-:W-:Y:S01]  /*7780*/  FMUL.FTZ R178, R99, UR7 ;  /* 0x0000000763b27c20 */ /* 0x000fe20008410000 */
[----:B------:R-:W-:Y:S01]  /*7790*/  SHF.L.U32 R101, R205, 0x10, RZ ;  /* 0x00000010cd657819 */ /* 0x000fe200000006ff */
[----:B------:R-:W-:Y:S01]  /*77a0*/  FFMA.FTZ R96, R96, UR8, R60 ;  /* 0x0000000860607c23 */ /* 0x000fe2000801003c */
[----:B------:R-:W-:Y:S01]  /*77b0*/  SHF.L.U32 R177, R177, 0x10, RZ ;  /* 0x00000010b1b17819 */ /* 0x000fe200000006ff */
[----:B------:R-:W-:Y:S01]  /*77c0*/  FFMA.FTZ R97, R97, UR8, R61 ;  /* 0x0000000861617c23 */ /* 0x000fe2000801003d */
        /* <DEDUP_REMOVED lines=9> */
[----:B------:R-:W-:Y:S01]  /*7860*/  FMUL.FTZ R178, R153, R178 ;  /* 0x000000b299b27220 */ /* 0x000fe20000410000 */
[----:B------:R-:W-:Y:S01]  /*7870*/  FMUL.FTZ R152, R152, R153 ;  /* 0x0000009998987220 */ /* 0x000fe20000410000 */
[----:B------:R-:W-:Y:S01]  /*7880*/  FMUL.FTZ R153, R97, UR7 ;  /* 0x0000000761997c20 */ /* 0x000fe20008410000 */
[----:B------:R-:W-:-:S03]  /*7890*/  SHF.L.U32 R179, R179, 0x10, RZ ;  /* 0x00000010b3b37819 */ /* 0x000fc600000006ff */
[----:B------:R-:W-:Y:S02]  /*78a0*/  FMUL.FTZ R100, R100, R153 ;  /* 0x0000009964647220 */ /* 0x000fe40000410000 */
[----:B------:R-:W-:-:S03]  /*78b0*/  FMUL.FTZ R179, R153, R179 ;  /* 0x000000b399b37220 */ /* 0x000fc60000410000 */
[----:B------:R-:W-:Y:S01]  /*78c0*/  F2FP.BF16.F32.PACK_AB R100, R100, R152 ;  /* 0x000000986464723e */ /* 0x000fe200000010ff */
[----:B------:R-:W-:Y:S06]  /*78d0*/  BRA `(.L_x_5918) ;  /* 0x0000000400207947 */ /* 0x000fec0003800000 */
.L_x_5917:
[--C-:B------:R-:W-:Y:S01]  /*78e0*/  FFMA.FTZ R191, R191, UR4, R109.reuse ;  /* 0x00000004bfbf7c23 */ /* 0x100fe2000801006d */
[--C-:B------:R-:W-:Y:S01]  /*78f0*/  FFMA.FTZ R195, R195, UR4, R109.reuse ;  /* 0x00000004c3c37c23 */ /* 0x100fe2000801006d */
[----:B-----5:R-:W-:Y:S01]  /*7900*/  SHF.L.U32 R154, R103, 0x10, RZ ;  /* 0x00000010679a7819 */ /* 0x020fe200000006ff */
[----:B------:R-:W-:Y:S01]  /*7910*/  FFMA.FTZ R190, R190, UR4, R109 ;  /* 0x00000004bebe7c23 */ /* 0x000fe2000801006d */
[----:B------:R-:W-:Y:S01]  /*7920*/  FADD.FTZ R191, R193, -R191 ;  /* 0x800000bfc1bf7221 */ /* 0x000fe20000010000 */
[----:B------:R-:W-:Y:S01]  /*7930*/  FADD.FTZ R199, R199, -R195 ;  /* 0x800000c3c7c77221 */ /* 0x000fe20000010000 */
[----:B------:R-:W-:Y:S01]  /*7940*/  SHF.L.U32 R153, R39, 0x10, RZ ;  /* 0x0000001027997819 */ /* 0x000fe200000006ff */
[----:B------:R-:W-:Y:S01]  /*7950*/  FFMA.FTZ R194, R194, UR4, R109 ;  /* 0x00000004c2c27c23 */ /* 0x000fe2000801006d */
[----:B------:R-:W-:Y:S01]  /*7960*/  FFMA.FTZ R152, R191, UR8, R66 ;  /* 0x00000008bf987c23 */ /* 0x000fe20008010042 */
[----:B------:R-:W-:Y:S01]  /*7970*/  PRMT R155, R103, 0x7632, R155 ;  /* 0x00007632679b7816 */ /* 0x000fe2000000009b */
[----:B------:R-:W-:Y:S01]  /*7980*/  FFMA.FTZ R103, R199, UR8, R67 ;  /* 0x00000008c7677c23 */ /* 0x000fe20008010043 */
[--C-:B------:R-:W-:Y:S01]  /*7990*/  FFMA.FTZ R176, R176, UR4, R109.reuse ;  /* 0x00000004b0b07c23 */ /* 0x100fe2000801006d */
[----:B------:R-:W-:Y:S01]  /*79a0*/  FMUL.FTZ R152, R152, UR7 ;  /* 0x0000000798987c20 */ /* 0x000fe20008410000 */
[----:B------:R-:W-:Y:S01]  /*79b0*/  FADD.FTZ R192, R192, -R190 ;  /* 0x800000bec0c07221 */ /* 0x000fe20000010000 */
[----:B------:R-:W-:Y:S01]  /*79c0*/  FADD.FTZ R198, R198, -R194 ;  /* 0x800000c2c6c67221 */ /* 0x000fe20000010000 */
[----:B------:R-:W-:Y:S01]  /*79d0*/  SHF.L.U32 R155, R155, 0x10, RZ ;  /* 0x000000109b9b7819 */ /* 0x000fe200000006ff */
[----:B------:R-:W-:Y:S01]  /*79e0*/  FMUL.FTZ R154, R152, R154 ;  /* 0x0000009a989a7220 */ /* 0x000fe20000410000 */
[----:B------:R-:W-:Y:S01]  /*79f0*/  FMUL.FTZ R152, R153, R152 ;  /* 0x0000009899987220 */ /* 0x000fe20000410000 */
[----:B------:R-:W-:Y:S01]  /*7a00*/  FFMA.FTZ R175, R175, UR4, R109 ;  /* 0x00000004afaf7c23 */ /* 0x000fe2000801006d */
[----:B------:R-:W-:Y:S01]  /*7a10*/  FMUL.FTZ R103, R103, UR7 ;  /* 0x0000000767677c20 */ /* 0x000fe20008410000 */
[----:B------:R-:W-:Y:S01]  /*7a20*/  SHF.L.U32 R153, R207, 0x10, RZ ;  /* 0x00000010cf997819 */ /* 0x000fe200000006ff */
[----:B------:R-:W-:Y:S01]  /*7a30*/  FADD.FTZ R196, R196, -R176 ;  /* 0x800000b0c4c47221 */ /* 0x000fe20000010000 */
[----:B------:R-:W-:Y:S01]  /*7a40*/  FFMA.FTZ R192, R192, UR8, R64 ;  /* 0x00000008c0c07c23 */ /* 0x000fe20008010040 */
[----:B------:R-:W-:Y:S01]  /*7a50*/  PRMT R176, R102, 0x7632, R176 ;  /* 0x0000763266b07816 */ /* 0x000fe200000000b0 */
[----:B------:R-:W-:Y:S01]  /*7a60*/  FFMA.FTZ R198, R198, UR8, R65 ;  /* 0x00000008c6c67c23 */ /* 0x000fe20008010041 */
[----:B------:R-:W-:Y:S01]  /*7a70*/  FADD.FTZ R179, R179, -R175 ;  /* 0x800000afb3b37221 */ /* 0x000fe20000010000 */
[--C-:B------:R-:W-:Y:S01]  /*7a80*/  FFMA.FTZ R177, R177, UR4, R109.reuse ;  /* 0x00000004b1b17c23 */ /* 0x100fe2000801006d */
[----:B------:R-:W-:Y:S01]  /*7a90*/  FMUL.FTZ R155, R103, R155 ;  /* 0x0000009b679b7220 */ /* 0x000fe20000410000 */
        /* <DEDUP_REMOVED lines=11> */
[----:B------:R-:W-:Y:S01]  /*7b50*/  FFMA.FTZ R189, R189, UR8, R62 ;  /* 0x00000008bdbd7c23 */ /* 0x000fe2000801003e */
[----:B------:R-:W-:Y:S01]  /*7b60*/  SHF.L.U32 R176, R101, 0x10, RZ ;  /* 0x0000001065b07819 */ /* 0x000fe200000006ff */
[----:B------:R-:W-:Y:S01]  /*7b70*/  FFMA.FTZ R197, R197, UR8, R63 ;  /* 0x00000008c5c57c23 */ /* 0x000fe2000801003f */
        /* <DEDUP_REMOVED lines=10> */
[----:B------:R-:W-:Y:S01]  /*7c20*/  FFMA.FTZ R191, R196, UR8, R61 ;  /* 0x00000008c4bf7c23 */ /* 0x000fe2000801003d */
        /* <DEDUP_REMOVED lines=19> */
.L_x_5918:
        /* <DEDUP_REMOVED lines=23> */
[----:B------:R-:W-:Y:S01]  /*7ed0*/  FFMA.FTZ R94, R165, UR8, R74 ;  /* 0x00000008a55e7c23 */ /* 0x000fe2000801004a */
[----:B------:R-:W-:Y:S01]  /*7ee0*/  FFMA.FTZ R92, R151, UR4, R109 ;  /* 0x00000004975c7c23 */ /* 0x000fe2000801006d */
[----:B-----5:R-:W-:Y:S01]  /*7ef0*/  SHF.L.U32 R145, R103, 0x10, RZ ;  /* 0x0000001067917819 */ /* 0x020fe200000006ff */
[----:B------:R-:W-:Y:S01]  /*7f00*/  FFMA.FTZ R95, R95, UR8, R75 ;  /* 0x000000085f5f7c23 */ /* 0x000fe2000801004b */
[----:B------:R-:W-:Y:S01]  /*7f10*/  SHF.L.U32 R146, R43, 0x10, RZ ;  /* 0x000000102b927819 */ /* 0x000fe200000006ff */
[----:B------:R-:W-:Y:S01]  /*7f20*/  FMUL.FTZ R147, R94, UR7 ;  /* 0x000000075e937c20 */ /* 0x000fe20008410000 */
[----:B------:R-:W-:Y:S01]  /*7f30*/  PRMT R148, R103, 0x7632, R148 ;  /* 0x0000763267947816 */ /* 0x000fe20000000094 */
[----:B------:R-:W-:Y:S01]  /*7f40*/  FADD.FTZ R92, R166, -R92 ;  /* 0x8000005ca65c7221 */ /* 0x000fe20000010000 */
[----:B------:R-:W-:Y:S01]  /*7f50*/  SHF.L.U32 R103, R192, 0x10, RZ ;  /* 0x00000010c0677819 */ /* 0x000fe200000006ff */
[----:B------:R-:W-:Y:S01]  /*7f60*/  FMUL.FTZ R145, R147, R145 ;  /* 0x0000009193917220 */ /* 0x000fe20000410000 */
[----:B------:R-:W-:Y:S01]  /*7f70*/  FMUL.FTZ R146, R146, R147 ;  /* 0x0000009392927220 */ /* 0x000fe20000410000 */
[----:B------:R-:W-:Y:S01]  /*7f80*/  SHF.L.U32 R148, R148, 0x10, RZ ;  /* 0x0000001094947819 */ /* 0x000fe200000006ff */
[----:B------:R-:W-:Y:S01]  /*7f90*/  FMUL.FTZ R147, R95, UR7 ;  /* 0x000000075f937c20 */ /* 0x000fe20008410000 */
[----:B------:R-:W-:Y:S01]  /*7fa0*/  FFMA.FTZ R93, R168, UR4, R109 ;  /* 0x00000004a85d7c23 */ /* 0x000fe2000801006d */
[----:B------:R-:W-:Y:S01]  /*7fb0*/  FFMA.FTZ R92, R92, UR8, R72 ;  /* 0x000000085c5c7c23 */ /* 0x000fe20008010048 */
[----:B------:R-:W-:Y:S01]  /*7fc0*/  FADD.FTZ R96, R149, -R96 ;  /* 0x8000006095607221 */ /* 0x000fe20000010000 */
[----:B------:R-:W-:Y:S01]  /*7fd0*/  FMUL.FTZ R148, R147, R148 ;  /* 0x0000009493947220 */ /* 0x000fe20000410000 */
[----:B------:R-:W-:Y:S01]  /*7fe0*/  FMUL.FTZ R103, R103, R147 ;  /* 0x0000009367677220 */ /* 0x000fe20000410000 */
[----:B------:R-:W-:Y:S01]  /*7ff0*/  FADD.FTZ R98, R150, -R98 ;  /* 0x8000006296627221 */ /* 0x000fe20000010000 */
[----:B------:R-:W-:Y:S01]  /*8000*/  FADD.FTZ R93, R172, -R93 ;  /* 0x8000005dac5d7221 */ /* 0x000fe20000010000 */
[----:B------:R-:W-:Y:S01]  /*8010*/  SHF.L.U32 R149, R102, 0x10, RZ ;  /* 0x0000001066957819 */ /* 0x000fe200000006ff */
[----:B------:R-:W-:Y:S01]  /*8020*/  FMUL.FTZ R150, R92, UR7 ;  /* 0x000000075c967c20 */ /* 0x000fe20008410000 */
[----:B------:R-:W-:Y:S01]  /*8030*/  SHF.L.U32 R147, R42, 0x10, RZ ;  /* 0x000000102a937819 */ /* 0x000fe200000006ff */
[----:B------:R-:W-:Y:S01]  /*8040*/  FFMA.FTZ R93, R93, UR8, R73 ;  /* 0x000000085d5d7c23 */ /* 0x000fe20008010049 */
[----:B------:R-:W-:Y:S01]  /*8050*/  FFMA.FTZ R98, R98, UR8, R70 ;  /* 0x0000000862627c23 */ /* 0x000fe20008010046 */
        /* <DEDUP_REMOVED lines=18> */
[----:B------:R-:W-:Y:S01]  /*8180*/  FFMA.FTZ R97, R97, UR8, R69 ;  /* 0x0000000861617c23 */ /* 0x000fe20008010045 */
[----:B------:R-:W-:Y:S01]  /*8190*/  SHF.L.U32 R101, R190, 0x10, RZ ;  /* 0x00000010be657819 */ /* 0x000fe200000006ff */
[----:B------:R-:W-:Y:S01]  /*81a0*/  FMUL.FTZ R150, R147, R150 ;  /* 0x0000009693967220 */ /* 0x000fe20000410000 */
[----:B------:R-:W-:Y:S01]  /*81b0*/  FMUL.FTZ R146, R146, R147 ;  /* 0x0000009392927220 */ /* 0x000fe20000410000 */
[----:B------:R-:W-:Y:S01]  /*81c0*/  FMUL.FTZ R147, R99, UR7 ;  /* 0x0000000763937c20 */ /* 0x000fe20008410000 */
[----:B------:R-:W-:-:S02]  /*81d0*/  SHF.L.U32 R152, R152, 0x10, RZ ;  /* 0x0000001098987819 */ /* 0x000fc400000006ff */
[C---:B------:R-:W-:Y:S01]  /*81e0*/  SHF.L.U32 R153, R100.reuse, 0x10, RZ ;  /* 0x0000001064997819 */ /* 0x040fe200000006ff */
[----:B------:R-:W-:Y:S01]  /*81f0*/  FMUL.FTZ R101, R101, R147 ;  /* 0x0000009365657220 */ /* 0x000fe20000410000 */
        /* <DEDUP_REMOVED lines=10> */
[----:B------:R-:W-:Y:S01]  /*82a0*/  FMUL.FTZ R100, R100, R147 ;  /* 0x0000009364647220 */ /* 0x000fe20000410000 */
[----:B------:R-:W-:-:S04]  /*82b0*/  FMUL.FTZ R165, R147, R165 ;  /* 0x000000a593a57220 */ /* 0x000fc80000410000 */
[----:B------:R-:W-:Y:S01]  /*82c0*/  F2FP.BF16.F32.PACK_AB R100, R100, R146 ;  /* 0x000000926464723e */ /* 0x000fe200000010ff */
[----:B------:R-:W-:Y:S06]  /*82d0*/  BRA `(.L_x_5920) ;  /* 0x0000000400207947 */ /* 0x000fec0003800000 */
.L_x_5919:
        /* <DEDUP_REMOVED lines=8> */
[----:B------:R-:W-:Y:S01]  /*8360*/  FFMA.FTZ R146, R165, UR8, R74 ;  /* 0x00000008a5927c23 */ /* 0x000fe2000801004a */
[----:B------:R-:W-:Y:S01]  /*8370*/  FADD.FTZ R173, R173, -R169 ;  /* 0x800000a9adad7221 */ /* 0x000fe20000010000 */
[----:B------:R-:W-:Y:S01]  /*8380*/  FADD.FTZ R150, R150, -R147 ;  /* 0x8000009396967221 */ /* 0x000fe20000010000 */
[----:B-----5:R-:W-:Y:S01]  /*8390*/  SHF.L.U32 R145, R103, 0x10, RZ ;  /* 0x0000001067917819 */ /* 0x020fe200000006ff */
[--C-:B------:R-:W-:Y:S01]  /*83a0*/  FADD.FTZ R171, R171, -R148.reuse ;  /* 0x80000094abab7221 */ /* 0x100fe20000010000 */
[--C-:B------:R-:W-:Y:S01]  /*83b0*/  FFMA.FTZ R151, R151, UR4, R109.reuse ;  /* 0x0000000497977c23 */ /* 0x100fe2000801006d */
[----:B------:R-:W-:Y:S01]  /*83c0*/  FMUL.FTZ R146, R146, UR7 ;  /* 0x0000000792927c20 */ /* 0x000fe20008410000 */
[----:B------:R-:W-:Y:S01]  /*83d0*/  SHF.L.U32 R147, R43, 0x10, RZ ;  /* 0x000000102b937819 */ /* 0x000fe200000006ff */
[----:B------:R-:W-:Y:S01]  /*83e0*/  FFMA.FTZ R168, R168, UR4, R109 ;  /* 0x00000004a8a87c23 */ /* 0x000fe2000801006d */
[----:B------:R-:W-:Y:S01]  /*83f0*/  PRMT R148, R103, 0x7632, R148 ;  /* 0x0000763267947816 */ /* 0x000fe20000000094 */
        /* <DEDUP_REMOVED lines=10> */
[----:B------:R-:W-:Y:S01]  /*84a0*/  FFMA.FTZ R172, R172, UR8, R73 ;  /* 0x00000008acac7c23 */ /* 0x000fe20008010049 */
[----:B------:R-:W-:Y:S01]  /*84b0*/  FFMA.FTZ R150, R150, UR8, R70 ;  /* 0x0000000896967c23 */ /* 0x000fe20008010046 */
[----:B------:R-:W-:Y:S01]  /*84c0*/  FMUL.FTZ R148, R103, R148 ;  /* 0x0000009467947220 */ /* 0x000fe20000410000 */
[----:B------:R-:W-:Y:S01]  /*84d0*/  FMUL.FTZ R103, R147, R103 ;  /* 0x0000006793677220 */ /* 0x000fe20000410000 */
[----:B------:R-:W-:Y:S01]  /*84e0*/  SHF.L.U32 R151, R42, 0x10, RZ ;  /* 0x000000102a977819 */ /* 0x000fe200000006ff */
[----:B------:R-:W-:Y:S01]  /*84f0*/  FMUL.FTZ R147, R166, UR7 ;  /* 0x00000007a6937c20 */ /* 0x000fe20008410000 */
[----:B------:R-:W-:Y:S01]  /*8500*/  SHF.L.U32 R152, R152, 0x10, RZ ;  /* 0x0000001098987819 */ /* 0x000fe200000006ff */
[----:B------:R-:W-:Y:S01]  /*8510*/  FMUL.FTZ R172, R172, UR7 ;  /* 0x00000007acac7c20 */ /* 0x000fe20008410000 */
[----:B------:R-:W-:Y:S01]  /*8520*/  FMUL.FTZ R163, R150, UR7 ;  /* 0x0000000796a37c20 */ /* 0x000fe20008410000 */
[----:B------:R-:W-:Y:S01]  /*8530*/  FADD.FTZ R153, R149, -R153 ;  /* 0x8000009995997221 */ /* 0x000fe20000010000 */
[----:B------:R-:W-:Y:S01]  /*8540*/  SHF.L.U32 R150, R101, 0x10, RZ ;  /* 0x0000001065967819 */ /* 0x000fe200000006ff */
[----:B------:R-:W-:Y:S01]  /*8550*/  FFMA.FTZ R171, R171, UR8, R71 ;  /* 0x00000008abab7c23 */ /* 0x000fe20008010047 */
[----:B------:R-:W-:Y:S01]  /*8560*/  SHF.L.U32 R149, R102, 0x10, RZ ;  /* 0x0000001066957819 */ /* 0x000fe200000006ff */
[----:B------:R-:W-:Y:S01]  /*8570*/  FMUL.FTZ R102, R151, R147 ;  /* 0x0000009397667220 */ /* 0x000fe20000410000 */
[----:B------:R-:W-:Y:S01]  /*8580*/  PRMT R101, R101, 0x7632, R101 ;  /* 0x0000763265657816 */ /* 0x000fe20000000065 */
[----:B------:R-:W-:Y:S01]  /*8590*/  FMUL.FTZ R151, R172, R152 ;  /* 0x00000098ac977220 */ /* 0x000fe20000410000 */
        /* <DEDUP_REMOVED lines=28> */
.L_x_5920:
        /* <DEDUP_REMOVED lines=36> */
[--C-:B------:R-:W-:Y:S01]  /*89a0*/  FFMA.FTZ R93, R134, UR4, R109.reuse ;  /* 0x00000004865d7c23 */ /* 0x100fe2000801006d */
[----:B------:R-:W-:Y:S01]  /*89b0*/  FFMA.FTZ R92, R92, UR8, R80 ;  /* 0x000000085c5c7c23 */ /* 0x000fe20008010050 */
[----:B------:R-:W-:Y:S01]  /*89c0*/  FFMA.FTZ R99, R127, UR4, R109 ;  /* 0x000000047f637c23 */ /* 0x000fe2000801006d */
        /* <DEDUP_REMOVED lines=49> */
.L_x_5921:
        /* <DEDUP_REMOVED lines=10> */
[----:B------:R-:W-:Y:S01]  /*8d80*/  FFMA.FTZ R127, R132, UR8, R82 ;  /* 0x00000008847f7c23 */ /* 0x000fe20008010052 */
        /* <DEDUP_REMOVED lines=9> */
[----:B------:R-:W-:Y:S01]  /*8e20*/  FFMA.FTZ R125, R125, UR8, R83 ;  /* 0x000000087d7d7c23 */ /* 0x000fe20008010053 */
[----:B------:R-:W-:Y:S01]  /*8e30*/  FMUL.FTZ R103, R128, R127 ;  /* 0x0000007f80677220 */ /* 0x000fe20000410000 */
[----:B------:R-:W-:Y:S01]  /*8e40*/  FMUL.FTZ R126, R127, R126 ;  /* 0x0000007e7f7e7220 */ /* 0x000fe20000410000 */
[----:B------:R-:W-:Y:S01]  /*8e50*/  SHF.L.U32 R128, R130, 0x10, RZ ;  /* 0x0000001082807819 */ /* 0x000fe200000006ff */
[----:B------:R-:W-:Y:S01]  /*8e60*/  FADD.FTZ R138, R138, -R134 ;  /* 0x800000868a8a7221 */ /* 0x000fe20000010000 */
[----:B------:R-:W-:Y:S01]  /*8e70*/  FMUL.FTZ R125, R125, UR7 ;  /* 0x000000077d7d7c20 */ /* 0x000fe20008410000 */
[----:B------:R-:W-:Y:S01]  /*8e80*/  SHF.L.U32 R127, R169, 0x10, RZ ;  /* 0x00000010a97f7819 */ /* 0x000fe200000006ff */
[----:B------:R-:W-:Y:S01]  /*8e90*/  FFMA.FTZ R130, R131, UR8, R80 ;  /* 0x0000000883827c23 */ /* 0x000fe20008010050 */
[----:B------:R-:W-:Y:S01]  /*8ea0*/  PRMT R132, R102, 0x7632, R132 ;  /* 0x0000763266847816 */ /* 0x000fe20000000084 */
[----:B------:R-:W-:Y:S01]  /*8eb0*/  FMUL.FTZ R128, R125, R128 ;  /* 0x000000807d807220 */ /* 0x000fe20000410000 */
[----:B------:R-:W-:Y:S01]  /*8ec0*/  FFMA.FTZ R138, R138, UR8, R81 ;  /* 0x000000088a8a7c23 */ /* 0x000fe20008010051 */
[----:B------:R-:W-:Y:S01]  /*8ed0*/  FMUL.FTZ R125, R127, R125 ;  /* 0x0000007d7f7d7220 */ /* 0x000fe20000410000 */
[----:B------:R-:W-:Y:S01]  /*8ee0*/  SHF.L.U32 R127, R102, 0x10, RZ ;  /* 0x00000010667f7819 */ /* 0x000fe200000006ff */
[----:B------:R-:W-:Y:S01]  /*8ef0*/  FMUL.FTZ R130, R130, UR7 ;  /* 0x0000000782827c20 */ /* 0x000fe20008410000 */
[----:B------:R-:W-:Y:S01]  /*8f00*/  SHF.L.U32 R131, R46, 0x10, RZ ;  /* 0x000000102e837819 */ /* 0x000fe200000006ff */
[----:B------:R-:W-:Y:S01]  /*8f10*/  FMUL.FTZ R138, R138, UR7 ;  /* 0x000000078a8a7c20 */ /* 0x000fe20008410000 */
[----:B------:R-:W-:Y:S01]  /*8f20*/  SHF.L.U32 R132, R132, 0x10, RZ ;  /* 0x0000001084847819 */ /* 0x000fe200000006ff */
[----:B------:R-:W-:Y:S01]  /*8f30*/  FFMA.FTZ R129, R129, UR8, R78 ;  /* 0x0000000881817c23 */ /* 0x000fe2000801004e */
[----:B------:R-:W-:Y:S01]  /*8f40*/  FMUL.FTZ R127, R130, R127 ;  /* 0x0000007f827f7220 */ /* 0x000fe20000410000 */
[----:B------:R-:W-:Y:S01]  /*8f50*/  FMUL.FTZ R102, R131, R130 ;  /* 0x0000008283667220 */ /* 0x000fe20000410000 */
[----:B------:R-:W-:Y:S01]  /*8f60*/  PRMT R133, R101, 0x7632, R133 ;  /* 0x0000763265857816 */ /* 0x000fe20000000085 */
[----:B------:R-:W-:Y:S01]  /*8f70*/  FMUL.FTZ R130, R138, R132 ;  /* 0x000000848a827220 */ /* 0x000fe20000410000 */
[----:B------:R-:W-:Y:S01]  /*8f80*/  SHF.L.U32 R132, R45, 0x10, RZ ;  /* 0x000000102d847819 */ /* 0x000fe200000006ff */
[----:B------:R-:W-:Y:S01]  /*8f90*/  FMUL.FTZ R131, R129, UR7 ;  /* 0x0000000781837c20 */ /* 0x000fe20008410000 */
[----:B------:R-:W-:Y:S01]  /*8fa0*/  FFMA.FTZ R137, R137, UR8, R79 ;  /* 0x0000000889897c23 */ /* 0x000fe2000801004f */
[----:B------:R-:W-:Y:S01]  /*8fb0*/  SHF.L.U32 R129, R101, 0x10, RZ ;  /* 0x0000001065817819 */ /* 0x000fe200000006ff */
[----:B------:R-:W-:Y:S01]  /*8fc0*/  FFMA.FTZ R135, R124, UR8, R76 ;  /* 0x000000087c877c23 */ /* 0x000fe2000801004c */
[----:B------:R-:W-:Y:S01]  /*8fd0*/  FMUL.FTZ R101, R132, R131 ;  /* 0x0000008384657220 */ /* 0x000fe20000410000 */
[----:B------:R-:W-:Y:S01]  /*8fe0*/  SHF.L.U32 R133, R133, 0x10, RZ ;  /* 0x0000001085857819 */ /* 0x000fe200000006ff */
[----:B------:R-:W-:Y:S01]  /*8ff0*/  FMUL.FTZ R137, R137, UR7 ;  /* 0x0000000789897c20 */ /* 0x000fe20008410000 */
[----:B------:R-:W-:Y:S01]  /*9000*/  SHF.L.U32 R132, R167, 0x10, RZ ;  /* 0x00000010a7847819 */ /* 0x000fe200000006ff */
[----:B------:R-:W-:Y:S01]  /*9010*/  FMUL.FTZ R129, R131, R129 ;  /* 0x0000008183817220 */ /* 0x000fe20000410000 */
[----:B------:R-:W-:Y:S01]  /*9020*/  FFMA.FTZ R136, R136, UR8, R77 ;  /* 0x0000000888887c23 */ /* 0x000fe2000801004d */
[----:B------:R-:W-:Y:S01]  /*9030*/  FMUL.FTZ R131, R137, R133 ;  /* 0x0000008589837220 */ /* 0x000fe20000410000 */
[----:B------:R-:W-:Y:S01]  /*9040*/  FMUL.FTZ R133, R135, UR7 ;  /* 0x0000000787857c20 */ /* 0x000fe20008410000 */
[----:B------:R-:W-:Y:S01]  /*9050*/  FMUL.FTZ R124, R132, R137 ;  /* 0x00000089847c7220 */ /* 0x000fe20000410000 */
[----:B------:R-:W-:Y:S01]  /*9060*/  SHF.L.U32 R132, R100, 0x10, RZ ;  /* 0x0000001064847819 */ /* 0x000fe200000006ff */
[----:B------:R-:W-:Y:S01]  /*9070*/  FMUL.FTZ R136, R136, UR7 ;  /* 0x0000000788887c20 */ /* 0x000fe20008410000 */
[----:B------:R-:W-:-:S02]  /*9080*/  SHF.L.U32 R137, R44, 0x10, RZ ;  /* 0x000000102c897819 */ /* 0x000fc400000006ff */
[----:B------:R-:W-:Y:S01]  /*9090*/  PRMT R135, R100, 0x7632, R135 ;  /* 0x0000763264877816 */ /* 0x000fe20000000087 */
[----:B------:R-:W-:Y:S01]  /*90a0*/  FMUL.FTZ R132, R133, R132 ;  /* 0x0000008485847220 */ /* 0x000fe20000410000 */
[----:B------:R-:W-:Y:S01]  /*90b0*/  SHF.L.U32 R134, R168, 0x10, RZ ;  /* 0x00000010a8867819 */ /* 0x000fe200000006ff */
[----:B------:R-:W-:Y:S01]  /*90c0*/  FMUL.FTZ R100, R137, R133 ;  /* 0x0000008589647220 */ /* 0x000fe20000410000 */
[----:B------:R-:W-:Y:S02]  /*90d0*/  SHF.L.U32 R133, R135, 0x10, RZ ;  /* 0x0000001087857819 */ /* 0x000fe400000006ff */
[----:B------:R-:W-:Y:S01]  /*90e0*/  SHF.L.U32 R135, R166, 0x10, RZ ;  /* 0x00000010a6877819 */ /* 0x000fe200000006ff */
[----:B------:R-:W-:Y:S01]  /*90f0*/  FMUL.FTZ R134, R134, R138 ;  /* 0x0000008a86867220 */ /* 0x000fe20000410000 */
[----:B------:R-:W-:Y:S01]  /*9100*/  F2FP.BF16.F32.PACK_AB R103, R125, R103 ;  /* 0x000000677d67723e */ /* 0x000fe200000010ff */
[----:B------:R-:W-:Y:S01]  /*9110*/  FMUL.FTZ R133, R136, R133 ;  /* 0x0000008588857220 */ /* 0x000fe20000410000 */
[----:B------:R-:W-:Y:S01]  /*9120*/  F2FP.BF16.F32.PACK_AB R101, R124, R101 ;  /* 0x000000657c65723e */ /* 0x000fe200000010ff */
[----:B------:R-:W-:Y:S01]  /*9130*/  FMUL.FTZ R135, R135, R136 ;  /* 0x0000008887877220 */ /* 0x000fe20000410000 */
[----:B------:R-:W-:-:S04]  /*9140*/  F2FP.BF16.F32.PACK_AB R102, R134, R102 ;  /* 0x000000668666723e */ /* 0x000fc800000010ff */
[----:B------:R-:W-:-:S07]  /*9150*/  F2FP.BF16.F32.PACK_AB R100, R135, R100 ;  /* 0x000000648764723e */ /* 0x000fce00000010ff */
.L_x_5922:
        /* <DEDUP_REMOVED lines=26> */
[----:B------:R-:W-:Y:S01]  /*9300*/  FFMA.FTZ R94, R122, UR8, R90 ;  /* 0x000000087a5e7c23 */ /* 0x000fe2000801005a */
[----:B------:R-:W-:Y:S01]  /*9310*/  FADD.FTZ R109, R117, -R109 ;  /* 0x8000006d756d7221 */ /* 0x000fe20000010000 */
[----:B------:R-:W-:Y:S01]  /*9320*/  SHF.L.U32 R104, R51, 0x10, RZ ;  /* 0x0000001033687819 */ /* 0x000fe200000006ff */
[----:B------:R-:W-:Y:S01]  /*9330*/  FADD.FTZ R120, R113, -R120 ;  /* 0x8000007871787221 */ /* 0x000fe20000010000 */
[----:B------:R-:W-:Y:S01]  /*9340*/  PRMT R103, R103, 0x7632, R103 ;  /* 0x0000763267677816 */ /* 0x000fe20000000067 */
[----:B------:R-:W-:Y:S01]  /*9350*/  FMUL.FTZ R92, R94, UR7 ;  /* 0x000000075e5c7c20 */ /* 0x000fe20008410000 */
[----:B------:R-:W-:Y:S01]  /*9360*/  FFMA.FTZ R95, R109, UR8, R91 ;  /* 0x000000086d5f7c23 */ /* 0x000fe2000801005b */
[----:B------:R-:W-:Y:S01]  /*9370*/  FADD.FTZ R96, R105, -R96 ;  /* 0x8000006069607221 */ /* 0x000fe20000010000 */
[----:B------:R-:W-:Y:S01]  /*9380*/  SHF.L.U32 R109, R103, 0x10, RZ ;  /* 0x00000010676d7819 */ /* 0x000fe200000006ff */
[----:B------:R-:W-:Y:S01]  /*9390*/  FMUL.FTZ R106, R92, R106 ;  /* 0x0000006a5c6a7220 */ /* 0x000fe20000410000 */
[----:B------:R-:W-:Y:S01]  /*93a0*/  FMUL.FTZ R104, R104, R92 ;  /* 0x0000005c68687220 */ /* 0x000fe20000410000 */
        /* <DEDUP_REMOVED lines=9> */
[----:B------:R-:W-:Y:S01]  /*9440*/  FADD.FTZ R99, R112, -R99 ;  /* 0x8000006370637221 */ /* 0x000fe20000010000 */
[----:B------:R-:W-:Y:S01]  /*9450*/  PRMT R112, R102, 0x7632, R112 ;  /* 0x0000763266707816 */ /* 0x000fe20000000070 */
[----:B------:R-:W-:Y:S01]  /*9460*/  FMUL.FTZ R93, R92, UR7 ;  /* 0x000000075c5d7c20 */ /* 0x000fe20008410000 */
[----:B------:R-:W-:Y:S01]  /*9470*/  SHF.L.U32 R102, R136, 0x10, RZ ;  /* 0x0000001088667819 */ /* 0x000fe200000006ff */
[----:B------:R-:W-:Y:S01]  /*9480*/  FFMA.FTZ R98, R98, UR8, R86 ;  /* 0x0000000862627c23 */ /* 0x000fe20008010056 */
[----:B------:R-:W-:Y:S01]  /*9490*/  SHF.L.U32 R112, R112, 0x10, RZ ;  /* 0x0000001070707819 */ /* 0x000fe200000006ff */
[----:B------:R-:W-:Y:S01]  /*94a0*/  FMUL.FTZ R107, R93, R107 ;  /* 0x0000006b5d6b7220 */ /* 0x000fe20000410000 */
[----:B------:R-:W-:Y:S01]  /*94b0*/  FMUL.FTZ R105, R105, R93 ;  /* 0x0000005d69697220 */ /* 0x000fe20000410000 */
[----:B------:R-:W-:Y:S01]  /*94c0*/  FFMA.FTZ R93, R121, UR8, R89 ;  /* 0x00000008795d7c23 */ /* 0x000fe20008010059 */
[----:B------:R-:W-:Y:S01]  /*94d0*/  F2FP.BF16.F32.PACK_AB R103, R103, R104 ;  /* 0x000000686767723e */ /* 0x000fe200000010ff */
[----:B------:R-:W-:Y:S01]  /*94e0*/  FFMA.FTZ R99, R99, UR8, R87 ;  /* 0x0000000863637c23 */ /* 0x000fe20008010057 */
[----:B------:R-:W-:Y:S01]  /*94f0*/  SHF.L.U32 R104, R49, 0x10, RZ ;  /* 0x0000001031687819 */ /* 0x000fe200000006ff */
[----:B------:R-:W-:Y:S01]  /*9500*/  FMUL.FTZ R113, R93, UR7 ;  /* 0x000000075d717c20 */ /* 0x000fe20008410000 */
[----:B------:R-:W-:Y:S01]  /*9510*/  PRMT R114, R101, 0x7632, R114 ;  /* 0x0000763265727816 */ /* 0x000fe20000000072 */
[----:B------:R-:W-:Y:S01]  /*9520*/  FFMA.FTZ R96, R96, UR8, R84 ;  /* 0x0000000860607c23 */ /* 0x000fe20008010054 */
[----:B------:R-:W-:Y:S01]  /*9530*/  SHF.L.U32 R115, R100, 0x10, RZ ;  /* 0x0000001064737819 */ /* 0x000fe200000006ff */
[----:B------:R-:W-:Y:S01]  /*9540*/  FMUL.FTZ R102, R102, R113 ;  /* 0x0000007166667220 */ /* 0x000fe20000410000 */
[----:B------:R-:W-:Y:S01]  /*9550*/  FMUL.FTZ R113, R113, R112 ;  /* 0x0000007071717220 */ /* 0x000fe20000410000 */
[----:B------:R-:W-:Y:S01]  /*9560*/  SHF.L.U32 R112, R101, 0x10, RZ ;  /* 0x0000001065707819 */ /* 0x000fe200000006ff */
[----:B------:R-:W-:Y:S01]  /*9570*/  FFMA.FTZ R97, R97, UR8, R85 ;  /* 0x0000000861617c23 */ /* 0x000fe20008010055 */
[----:B------:R-:W-:-:S02]  /*9580*/  SHF.L.U32 R101, R135, 0x10, RZ ;  /* 0x0000001087657819 */ /* 0x000fc400000006ff */
[----:B------:R-:W-:Y:S01]  /*9590*/  F2FP.BF16.F32.PACK_AB R102, R102, R105 ;  /* 0x000000696666723e */ /* 0x000fe200000010ff */
[----:B------:R-:W-:Y:S01]  /*95a0*/  FMUL.FTZ R105, R98, UR7 ;  /* 0x0000000762697c20 */ /* 0x000fe20008410000 */
[----:B------:R-:W-:Y:S02]  /*95b0*/  SHF.L.U32 R114, R114, 0x10, RZ ;  /* 0x0000001072727819 */ /* 0x000fe400000006ff */
[----:B------:R-:W-:Y:S01]  /*95c0*/  PRMT R116, R100, 0x7632, R116 ;  /* 0x0000763264747816 */ /* 0x000fe20000000074 */
[----:B------:R-:W-:Y:S01]  /*95d0*/  FMUL.FTZ R112, R105, R112 ;  /* 0x0000007069707220 */ /* 0x000fe20000410000 */
[----:B------:R-:W-:Y:S01]  /*95e0*/  FMUL.FTZ R104, R104, R105 ;  /* 0x0000006968687220 */ /* 0x000fe20000410000 */
[----:B------:R-:W-:Y:S01]  /*95f0*/  FMUL.FTZ R105, R99, UR7 ;  /* 0x0000000763697c20 */ /* 0x000fe20008410000 */
[----:B------:R-:W-:Y:S02]  /*9600*/  SHF.L.U32 R100, R134, 0x10, RZ ;  /* 0x0000001086647819 */ /* 0x000fe400000006ff */
[----:B------:R-:W-:Y:S01]  /*9610*/  SHF.L.U32 R116, R116, 0x10, RZ ;  /* 0x0000001074747819 */ /* 0x000fe200000006ff */
[----:B------:R-:W-:Y:S01]  /*9620*/  FMUL.FTZ R101, R101, R105 ;  /* 0x0000006965657220 */ /* 0x000fe20000410000 */
[----:B------:R-:W-:Y:S01]  /*9630*/  FMUL.FTZ R114, R105, R114 ;  /* 0x0000007269727220 */ /* 0x000fe20000410000 */
[----:B------:R-:W-:-:S03]  /*9640*/  FMUL.FTZ R105, R96, UR7 ;  /* 0x0000000760697c20 */ /* 0x000fc60008410000 */
[----:B------:R-:W-:Y:S01]  /*9650*/  F2FP.BF16.F32.PACK_AB R101, R101, R104 ;  /* 0x000000686565723e */ /* 0x000fe200000010ff */
[----:B------:R-:W-:Y:S01]  /*9660*/  FMUL.FTZ R115, R105, R115 ;  /* 0x0000007369737220 */ /* 0x000fe20000410000 */
[----:B------:R-:W-:-:S05]  /*9670*/  SHF.L.U32 R104, R48, 0x10, RZ ;  /* 0x0000001030687819 */ /* 0x000fca00000006ff */
[----:B------:R-:W-:Y:S01]  /*9680*/  FMUL.FTZ R104, R104, R105 ;  /* 0x0000006968687220 */ /* 0x000fe20000410000 */
[----:B------:R-:W-:-:S04]  /*9690*/  FMUL.FTZ R105, R97, UR7 ;  /* 0x0000000761697c20 */ /* 0x000fc80008410000 */
[----:B------:R-:W-:Y:S01]  /*96a0*/  FMUL.FTZ R100, R100, R105 ;  /* 0x0000006964647220 */ /* 0x000fe20000410000 */
[----:B------:R-:W-:-:S04]  /*96b0*/  FMUL.FTZ R116, R105, R116 ;  /* 0x0000007469747220 */ /* 0x000fc80000410000 */
[----:B------:R-:W-:Y:S01]  /*96c0*/  F2FP.BF16.F32.PACK_AB R100, R100, R104 ;  /* 0x000000686464723e */ /* 0x000fe200000010ff */
[----:B------:R-:W-:Y:S06]  /*96d0*/  BRA `(.L_x_5924) ;  /* 0x0000000400207947 */ /* 0x000fec0003800000 */
.L_x_5923:
[--C-:B------:R-:W-:Y:S01]  /*96e0*/  FFMA.FTZ R104, R104, UR4, R109.reuse ;  /* 0x0000000468687c23 */ /* 0x100fe2000801006d */
[--C-:B------:R-:W-:Y:S01]  /*96f0*/  FFMA.FTZ R122, R122, UR4, R109.reuse ;  /* 0x000000047a7a7c23 */ /* 0x100fe2000801006d */
[--C-:B------:R-:W-:Y:S01]  /*9700*/  FFMA.FTZ R119, R119, UR4, R109.reuse ;  /* 0x0000000477777c23 */ /* 0x100fe2000801006d */
[--C-:B------:R-:W-:Y:S01]  /*9710*/  FFMA.FTZ R120, R120, UR4, R109.reuse ;  /* 0x0000000478787c23 */ /* 0x100fe2000801006d */
[----:B------:R-:W-:Y:S01]  /*9720*/  FADD.FTZ R105, R105, -R104 ;  /* 0x8000006869697221 */ /* 0x000fe20000010000 */
[--C-:B------:R-:W-:Y:S01]  /*9730*/  FFMA.FTZ R104, R116, UR4, R109.reuse ;  /* 0x0000000474687c23 */ /* 0x100fe2000801006d */
[----:B------:R-:W-:Y:S01]  /*9740*/  FADD.FTZ R122, R115, -R122 ;  /* 0x8000007a737a7221 */ /* 0x000fe20000010000 */
[--C-:B------:R-:W-:Y:S01]  /*9750*/  FFMA.FTZ R116, R118, UR4, R109.reuse ;  /* 0x0000000476747c23 */ /* 0x100fe2000801006d */
[--C-:B------:R-:W-:Y:S01]  /*9760*/  FFMA.FTZ R121, R121, UR4, R109.reuse ;  /* 0x0000000479797c23 */ /* 0x100fe2000801006d */
[----:B------:R-:W-:Y:S01]  /*9770*/  FFMA.FTZ R109, R123, UR4, R109 ;  /* 0x000000047b6d7c23 */ /* 0x000fe2000801006d */
[----:B------:R-:W-:Y:S01]  /*9780*/  FFMA.FTZ R122, R122, UR8, R90 ;  /* 0x000000087a7a7c23 */ /* 0x000fe2000801005a */
[----:B------:R-:W-:Y:S01]  /*9790*/  FADD.FTZ R119, R112, -R119 ;  /* 0x8000007770777221 */ /* 0x000fe20000010000 */
[----:B------:R-:W-:Y:S01]  /*97a0*/  FADD.FTZ R104, R106, -R104 ;  /* 0x800000686a687221 */ /* 0x000fe20000010000 */
[--C-:B------:R-:W-:Y:S01]  /*97b0*/  FADD.FTZ R112, R117, -R109.reuse ;  /* 0x8000006d75707221 */ /* 0x100fe20000010000 */
[----:B------:R-:W-:Y:S01]  /*97c0*/  FADD.FTZ R116, R107, -R116 ;  /* 0x800000746b747221 */ /* 0x000fe20000010000 */
[----:B-----5:R-:W-:Y:S01]  /*97d0*/  SHF.L.U32 R106, R103, 0x10, RZ ;  /* 0x00000010676a7819 */ /* 0x020fe200000006ff */
[----:B------:R-:W-:Y:S01]  /*97e0*/  FMUL.FTZ R117, R122, UR7 ;  /* 0x000000077a757c20 */ /* 0x000fe20008410000 */
[----:B------:R-:W-:Y:S01]  /*97f0*/  SHF.L.U32 R107, R51, 0x10, RZ ;  /* 0x00000010336b7819 */ /* 0x000fe200000006ff */
[----:B------:R-:W-:Y:S01]  /*9800*/  FADD.FTZ R120, R113, -R120 ;  /* 0x8000007871787221 */ /* 0x000fe20000010000 */
        /* <DEDUP_REMOVED lines=9> */
[C---:B------:R-:W-:Y:S01]  /*98a0*/  PRMT R114, R102.reuse, 0x7632, R114 ;  /* 0x0000763266727816 */ /* 0x040fe20000000072 */
        /* <DEDUP_REMOVED lines=11> */
[----:B------:R-:W-:Y:S01]  /*9960*/  SHF.L.U32 R112, R101, 0x10, RZ ;  /* 0x0000001065707819 */ /* 0x000fe200000006ff */
[----:B------:R-:W-:Y:S01]  /*9970*/  FMUL.FTZ R113, R121, R114 ;  /* 0x0000007279717220 */ /* 0x000fe20000410000 */
[----:B------:R-:W-:Y:S01]  /*9980*/  SHF.L.U32 R115, R49, 0x10, RZ ;  /* 0x0000001031737819 */ /* 0x000fe200000006ff */
[----:B------:R-:W-:Y:S01]  /*9990*/  FMUL.FTZ R114, R116, UR7 ;  /* 0x0000000774727c20 */ /* 0x000fe20008410000 */
[----:B------:R-:W-:Y:S01]  /*99a0*/  PRMT R101, R101, 0x7632, R101 ;  /* 0x0000763265657816 */ /* 0x000fe20000000065 */
[----:B------:R-:W-:Y:S01]  /*99b0*/  FFMA.FTZ R116, R119, UR8, R87 ;  /* 0x0000000877747c23 */ /* 0x000fe20008010057 */
        /* <DEDUP_REMOVED lines=8> */
[----:B------:R-:W-:Y:S01]  /*9a40*/  SHF.L.U32 R118, R136, 0x10, RZ ;  /* 0x0000001088767819 */ /* 0x000fe200000006ff */
[----:B------:R-:W-:Y:S01]  /*9a50*/  FMUL.FTZ R101, R115, R116 ;  /* 0x0000007473657220 */ /* 0x000fe20000410000 */
[----:B------:R-:W-:-:S02]  /*9a60*/  PRMT R116, R100, 0x7632, R116 ;  /* 0x0000763264747816 */ /* 0x000fc40000000074 */
[----:B------:R-:W-:Y:S01]  /*9a70*/  SHF.L.U32 R115, R100, 0x10, RZ ;  /* 0x0000001064737819 */ /* 0x000fe200000006ff */
[----:B------:R-:W-:Y:S01]  /*9a80*/  FMUL.FTZ R100, R105, UR7 ;  /* 0x0000000769647c20 */ /* 0x000fe20008410000 */
        /* <DEDUP_REMOVED lines=13> */
.L_x_5924:
[----:B------:R-:W0:Y:S02]  /*9b60*/  @P0 LDC.64 R104, c[0x0][0x478] ;  /* 0x00011e00ff680b82 */ /* 0x000e240000000a00 */
[----:B0-----:R-:W-:-:S05]  /*9b70*/  @P0 IMAD.WIDE.U32 R104, R0, 0x20, R104 ;  /* 0x0000002000680825 */ /* 0x001fca00078e0068 */
[----:B------:R-:W-:Y:S04]  /*9b80*/  @P0 STG.E.128 desc[UR16][R104.64], R96 ;  /* 0x0000006068000986 */ /* 0x000fe8000c101d10 */
[----:B------:R0:W-:Y:S02]  /*9b90*/  @P0 STG.E.128 desc[UR16][R104.64+0x10], R92 ;  /* 0x0000105c68000986 */ /* 0x0001e4000c101d10 */
[----:B0-----:R-:W-:-:S05]  /*9ba0*/  HFMA2 R104, -RZ, RZ, 0, 9.5367431640625e-07 ;  /* 0x00000010ff687431 */ /* 0x001fca00000001ff */
[----:B------:R-:W-:-:S05]  /*9bb0*/  IMAD.WIDE.U32 R104, R0, R104, UR26 ;  /* 0x0000001a00687e25 */ /* 0x000fca000f8e0068 */
[----:B------:R0:W-:Y:S02]  /*9bc0*/  STG.E.128 desc[UR16][R104.64], R100 ;  /* 0x0000006468007986 */ /* 0x0001e4000c101d10 */
.L_x_5914:
[----:B------:R-:W2:Y:S04]  /*9bd0*/  LDL.LU R119, [R1] ;  /* 0x0000000001777983 */ /* 0x000ea80000300800 */
[----:B------:R-:W3:Y:S04]  /*9be0*/  LDL.LU R118, [R1+0xc] ;  /* 0x00000c0001767983 */ /* 0x000ee80000300800 */
[----:B------:R-:W4:Y:S04]  /*9bf0*/  LDL.LU R117, [R1+0x8] ;  /* 0x0000080001757983 */ /* 0x000f280000300800 */
[----:B01----:R-:W5:Y:S04]  /*9c00*/  LDL.LU R105, [R1+0x4] ;  /* 0x0000040001697983 */ /* 0x003f680000300800 */
[----:B------:R-:W5:Y:S04]  /*9c10*/  LDL.LU R104, [R1+0x18] ;  /* 0x0000180001687983 */ /* 0x000f680000300800 */
[----:B------:R-:W5:Y:S04]  /*9c20*/  LDL.LU R103, [R1+0x14] ;  /* 0x0000140001677983 */ /* 0x000f680000300800 */
[----:B------:R-:W5:Y:S04]  /*9c30*/  LDL.LU R102, [R1+0x10] ;  /* 0x0000100001667983 */ /* 0x000f680000300800 */
[----:B------:R-:W5:Y:S04]  /*9c40*/  LDL.LU R101, [R1+0x24] ;  /* 0x0000240001657983 */ /* 0x000f680000300800 */
[----:B------:R-:W5:Y:S04]  /*9c50*/  LDL.LU R100, [R1+0x20] ;  /* 0x0000200001647983 */ /* 0x000f680000300800 */
[----:B------:R-:W5:Y:S01]  /*9c60*/  LDL.LU R0, [R1+0x1c] ;  /* 0x00001c0001007983 */ /* 0x000f620000300800 */
        /* <DEDUP_REMOVED lines=52> */
[----:B------:R0:W-:Y:S01]  /*9fb0*/  STL [R1], R119 ;  /* 0x0000007701007387 */ /* 0x0001e20000100800 */
        /* <DEDUP_REMOVED lines=92> */
[----:B0-----:R-:W-:Y:S02]  /*a580*/  MOV R100, R158 ;  /* 0x0000009e00647202 */ /* 0x001fe40000000f00 */
        /* <DEDUP_REMOVED lines=10> */
[----:B-1----:R-:W-:-:S07]  /*a630*/  MOV R91, R214 ;  /* 0x000000d6005b7202 */ /* 0x002fce0000000f00 */
.L_x_5900:
        /* <DEDUP_REMOVED lines=42> */
.L_x_5926:
        /* <DEDUP_REMOVED lines=10> */
.L_x_19339:


//--------------------- .text._ZN10layer_norm13ln_bwd_kernelINS_13Kernel_traitsI13__nv_bfloat16S2_fS2_fjLj5120ELj1ELj1ELj4ELj16ENS_18Kernel_traits_baseILj5120ES2_S2_fS2_fjLj128EEEEELb0ELb1ELb1ELb0EEEvNS_9BwdParamsE --------------------------
	.section	.text._ZN10layer_norm13ln_bwd_kernelINS_13Kernel_traitsI13__nv_bfloat16S2_fS2_fjLj5120ELj1ELj1ELj4ELj16ENS_18Kernel_traits_baseILj5120ES2_S2_fS2_fjLj128EEEEELb0ELb1ELb1ELb0EEEvNS_9BwdParamsE,"ax",@progbits
	.align	128
        .global         _ZN10layer_norm13ln_bwd_kernelINS_13Kernel_traitsI13__nv_bfloat16S2_fS2_fjLj5120ELj1ELj1ELj4ELj16ENS_18Kernel_traits_baseILj5120ES2_S2_fS2_fjLj128EEEEELb0ELb1ELb1ELb0EEEvNS_9BwdParamsE
        .type           _ZN10layer_norm13ln_bwd_kernelINS_13Kernel_traitsI13__nv_bfloat16S2_fS2_fjLj5120ELj1ELj1ELj4ELj16ENS_18Kernel_traits_baseILj5120ES2_S2_fS2_fjLj128EEEEELb0ELb1ELb1ELb0EEEvNS_9BwdParamsE,@function
        .size           _ZN10layer_norm13ln_bwd_kernelINS_13Kernel_traitsI13__nv_bfloat16S2_fS2_fjLj5120ELj1ELj1ELj4ELj16ENS_18Kernel_traits_baseILj5120ES2_S2_fS2_fjLj128EEEEELb0ELb1ELb1ELb0EEEvNS_9BwdParamsE,(.L_x_19340 - _ZN10layer_norm13ln_bwd_kernelINS_13Kernel_traitsI13__nv_bfloat16S2_fS2_fjLj5120ELj1ELj1ELj4ELj16ENS_18Kernel_traits_baseILj5120ES2_S2_fS2_fjLj128EEEEELb0ELb1ELb1ELb0EEEvNS_9BwdParamsE)
        .other          _ZN10layer_norm13ln_bwd_kernelINS_13Kernel_traitsI13__nv_bfloat16S2_fS2_fjLj5120ELj1ELj1ELj4ELj16ENS_18Kernel_traits_baseILj5120ES2_S2_fS2_fjLj128EEEEELb0ELb1ELb1ELb0EEEvNS_9BwdParamsE,@"STO_CUDA_ENTRY STV_DEFAULT"
_ZN10layer_norm13ln_bwd_kernelINS_13Kernel_traitsI13__nv_bfloat16S2_fS2_fjLj5120ELj1ELj1ELj4ELj16ENS_18Kernel_traits_baseILj5120ES2_S2_fS2_fjLj128EEEEELb0ELb1ELb1ELb0EEEvNS_9BwdParamsE:
.text._ZN10layer_norm13ln_bwd_kernelINS_13Kernel_traitsI13__nv_bfloat16S2_fS2_fjLj5120ELj1ELj1ELj4ELj16ENS_18Kernel_traits_baseILj5120ES2_S2_fS2_fjLj128EEEEELb0ELb1ELb1ELb0EEEvNS_9BwdParamsE:
        /* <DEDUP_REMOVED lines=16> */
[----:B------:R-:W-:Y:S01]  /*0100*/  IMAD.MOV.U32 R27, RZ, RZ, R10 ;  /* 0x000000ffff1b7224 */ /* 0x000fe200078e000a */
[----:B------:R-:W0:Y:S01]  /*0110*/  LDCU.64 UR16, c[0x0][0x358] ;  /* 0x00006b00ff1077ac */ /* 0x000e220008000a00 */
        /* <DEDUP_REMOVED lines=36> */
[----:B-1----:R-:W-:-:S04]  /*0360*/  @P4 IMAD.WIDE.U32 R20, R27, 0x10, R20 ;  /* 0x000000101b144825 */ /* 0x002fc800078e0014 */
[----:B------:R-:W-:Y:S01]  /*0370*/  @P4 VIADD R27, R27, 0x80 ;  /* 0x000000801b1b4836 */ /* 0x000fe20000000000 */
[----:B------:R0:W5:Y:S03]  /*0380*/  @P4 LDG.E.128 R40, desc[UR16][R20.64] ;  /* 0x0000001014284981 */ /* 0x000166000c1e1d00 */
        /* <DEDUP_REMOVED lines=41> */
[----:B------:R-:W-:Y:S04]  /*0620*/  @P1 STL.64 [R1+0x148], R66 ;  /* 0x0001484201001387 */ /* 0x000fe80000100a00 */
[----:B---3--:R-:W-:Y:S04]  /*0630*/  @P2 STL.64 [R1+0x130], R60 ;  /* 0x0001303c01002387 */ /* 0x008fe80000100a00 */
[----:B------:R-:W-:Y:S04]  /*0640*/  @P2 STL.64 [R1+0x138], R62 ;  /* 0x0001383e01002387 */ /* 0x000fe80000100a00 */
        /* <DEDUP_REMOVED lines=50> */
[----:B------:R-:W-:-:S02]  /*0970*/  MOV R133, R58 ;  /* 0x0000003a00857202 */ /* 0x000fc40000000f00 */
[----:B-1----:R-:W-:Y:S02]  /*0980*/  CS2R R58, SRZ ;  /* 0x00000000003a7805 */ /* 0x002fe4000001ff00 */
[----:B------:R-:W-:Y:S02]  /*0990*/  MOV R132, R57 ;  /* 0x0000003900847202 */ /* 0x000fe40000000f00 */
[----:B------:R-:W-:Y:S02]  /*09a0*/  CS2R R56, SRZ ;  /* 0x0000000000387805 */ /* 0x000fe4000001ff00 */
[----:B------:R-:W-:Y:S02]  /*09b0*/  MOV R22, R55 ;  /* 0x0000003700167202 */ /* 0x000fe40000000f00 */
[----:B------:R-:W-:Y:S02]  /*09c0*/  CS2R R60, SRZ ;  /* 0x00000000003c7805 */ /* 0x000fe4000001ff00 */
[----:B------:R-:W-:-:S02]  /*09d0*/  MOV R19, R54 ;  /* 0x0000003600137202 */ /* 0x000fc40000000f00 */
[----:B--2---:R-:W-:Y:S02]  /*09e0*/  CS2R R54, SRZ ;  /* 0x0000000000367805 */ /* 0x004fe4000001ff00 */
[----:B------:R-:W-:Y:S02]  /*09f0*/  MOV R15, R52 ;  /* 0x00000034000f7202 */ /* 0x000fe40000000f00 */
[----:B------:R-:W-:Y:S02]  /*0a00*/  CS2R R52, SRZ ;  /* 0x0000000000347805 */ /* 0x000fe4000001ff00 */
[----:B------:R-:W-:Y:S02]  /*0a10*/  MOV R10, R51 ;  /* 0x00000033000a7202 */ /* 0x000fe40000000f00 */
[----:B------:R-:W-:Y:S02]  /*0a20*/  CS2R R62, SRZ ;  /* 0x00000000003e7805 */ /* 0x000fe4000001ff00 */
[----:B------:R-:W-:-:S02]  /*0a30*/  MOV R7, R50 ;  /* 0x0000003200077202 */ /* 0x000fc40000000f00 */
[----:B---3--:R-:W-:Y:S02]  /*0a40*/  CS2R R50, SRZ ;  /* 0x0000000000327805 */ /* 0x008fe4000001ff00 */
[----:B------:R-:W-:Y:S02]  /*0a50*/  MOV R3, R48 ;  /* 0x0000003000037202 */ /* 0x000fe40000000f00 */
        /* <DEDUP_REMOVED lines=101> */
[----:B------:R0:W-:Y:S01]  /*10b0*/  STL.S16 [R1+0x168], R26 ;  /* 0x0001681a01007387 */ /* 0x0001e20000100600 */
        /* <DEDUP_REMOVED lines=12> */
[----:B------:R-:W-:Y:S01]  /*1180*/  CS2R R130, SRZ ;  /* 0x0000000000827805 */ /* 0x000fe2000001ff00 */
[----:B------:R-:W-:-:S02]  /*1190*/  UPLOP3.LUT UP1, UPT, UPT, UPT, UPT, 0x40, 0x4 ;  /* 0x000000000004789c */ /* 0x000fc40003f2e870 */
[----:B------:R0:W-:Y:S01]  /*11a0*/  STL.S16 [R1+0xb8], R21 ;  /* 0x0000b81501007387 */ /* 0x0001e20000100600 */
[----:B------:R-:W1:Y:S03]  /*11b0*/  LDCU UR29, c[0x0][0x40c] ;  /* 0x00008180ff1d77ac */ /* 0x000e660008000800 */
        /* <DEDUP_REMOVED lines=53> */
.L_x_6116:
[----:B------:R-:W-:-:S06]  /*1510*/  UIMAD.WIDE UR6, UR26, 0x4, UR18 ;  /* 0x000000041a0678a5 */ /* 0x000fcc000f8e0212 */
[----:B01234-:R-:W-:Y:S02]  /*1520*/  MOV R184, UR6 ;  /* 0x0000000600b87c02 */ /* 0x01ffe40008000f00 */
[----:B------:R-:W-:-:S05]  /*1530*/  MOV R185, UR7 ;  /* 0x0000000700b97c02 */ /* 0x000fca0008000f00 */
[----:B0-----:R0:W2:Y:S01]  /*1540*/  LDG.E R9, desc[UR16][R184.64] ;  /* 0x00000010b8097981 */ /* 0x0010a2000c1e1900 */
[----:B------:R-:W-:-:S06]  /*1550*/  UIMAD.WIDE UR6, UR26, 0x4, UR14 ;  /* 0x000000041a0678a5 */ /* 0x000fcc000f8e020e */
[----:B0-----:R-:W-:Y:S01]  /*1560*/  IMAD.U32 R184, RZ, RZ, UR6 ;  /* 0x00000006ffb87e24 */ /* 0x001fe2000f8e00ff */
[----:B------:R-:W-:Y:S02]  /*1570*/  MOV R185, UR7 ;  /* 0x0000000700b97c02 */ /* 0x000fe40008000f00 */
[----:B--2---:R-:W-:-:S03]  /*1580*/  R2UR UR30, R9 ;  /* 0x00000000091e72ca */ /* 0x004fc600000e0000 */
[----:B------:R0:W2:Y:S01]  /*1590*/  LDG.E R9, desc[UR16][R184.64] ;  /* 0x00000010b8097981 */ /* 0x0000a2000c1e1900 */
[----:B------:R-:W-:-:S06]  /*15a0*/  UIMAD.WIDE UR6, UR26, 0x4, UR12 ;  /* 0x000000041a0678a5 */ /* 0x000fcc000f8e020c */
[----:B0-----:R-:W-:Y:S02]  /*15b0*/  MOV R184, UR6 ;  /* 0x0000000600b87c02 */ /* 0x001fe40008000f00 */
[----:B------:R-:W-:Y:S02]  /*15c0*/  MOV R185, UR7 ;  /* 0x0000000700b97c02 */ /* 0x000fe40008000f00 */
[----:B--2---:R-:W-:-:S03]  /*15d0*/  R2UR UR31, R9 ;  /* 0x00000000091f72ca */ /* 0x004fc600000e0000 */
[----:B------:R-:W2:Y:S01]  /*15e0*/  LDG.E R9, desc[UR16][R184.64] ;  /* 0x00000010b8097981 */ /* 0x000ea2000c1e1900 */
[----:B------:R-:W-:Y:S01]  /*15f0*/  HFMA2 R215, -RZ, RZ, 0, 0 ;  /* 0x00000000ffd77431 */ /* 0x000fe200000001ff */
[----:B------:R-:W-:Y:S01]  /*1600*/  BSSY.RECONVERGENT B0, `(.L_x_5928) ;  /* 0x000028d000007945 */ /* 0x000fe20003800200 */
[----:B------:R-:W-:-:S07]  /*1610*/  IMAD.MOV.U32 R216, RZ, RZ, RZ ;  /* 0x000000ffffd87224 */ /* 0x000fce00078e00ff */
        /* <DEDUP_REMOVED lines=21> */
[----:B------:R-:W-:Y:S01]  /*1770*/  MOV R216, RZ ;  /* 0x000000ff00d87202 */ /* 0x000fe20000000f00 */
[----:B0-----:R-:W-:Y:S01]  /*1780*/  IMAD.U32 R184, RZ, RZ, UR7 ;  /* 0x00000007ffb87e24 */ /* 0x001fe2000f8e00ff */
[----:B------:R-:W-:-:S04]  /*1790*/  MOV R215, RZ ;  /* 0x000000ff00d77202 */ /* 0x000fc80000000f00 */
[----:B-1----:R-:W-:-:S05]  /*17a0*/  LEA.HI.SX32 R186, R184, R187, 0x1d ;  /* 0x000000bbb8ba7211 */ /* 0x002fca00078feaff */
[----:B------:R0:W-:Y:S01]  /*17b0*/  STL [R1+0x24], R186 ;  /* 0x000024ba01007387 */ /* 0x0001e20000100800 */
[----:B--2---:R-:W-:Y:S02]  /*17c0*/  FSEL R9, R9, RZ, !P0 ;  /* 0x000000ff09097208 */ /* 0x004fe40004000000 */
[----:B------:R-:W-:Y:S02]  /*17d0*/  ISETP.GE.U32.AND P0, PT, R0, 0x80, PT ;  /* 0x000000800000780c */ /* 0x000fe40003f06070 */
[----:B------:R-:W-:Y:S02]  /*17e0*/  R2UR UR32, R9 ;  /* 0x00000000092072ca */ /* 0x000fe400000e0000 */
[----:B------:R-:W-:-:S04]  /*17f0*/  MOV R9, UR9 ;  /* 0x0000000900097c02 */ /* 0x000fc80008000f00 */
[----:B------:R-:W-:Y:S01]  /*1800*/  LEA.HI.SX32 R214, R9, R187, 0x1d ;  /* 0x000000bb09d67211 */ /* 0x000fe200078feaff */
[----:B------:R-:W-:-:S04]  /*1810*/  IMAD.MOV.U32 R9, RZ, RZ, R186 ;  /* 0x000000ffff097224 */ /* 0x000fc800078e00ba */
[----:B0-----:R-:W-:Y:S05]  /*1820*/  @!P0 BRA `(.L_x_5931) ;  /* 0x0000000400d48947 */ /* 0x001fea0003800000 */
[----:B------:R-:W0:Y:S01]  /*1830*/  LDC.64 R192, c[0x0][0x3a8] ;  /* 0x0000ea00ffc07b82 */ /* 0x000e220000000a00 */
[----:B------:R-:W2:Y:S04]  /*1840*/  LDL R247, [R1+0x140] ;  /* 0x0001400001f77983 */ /* 0x000ea80000100800 */
[----:B------:R-:W3:Y:S03]  /*1850*/  LDL.LU R238, [R1+0xa0] ;  /* 0x0000a00001ee7983 */ /* 0x000ee60000300800 */
[----:B------:R-:W1:Y:S01]  /*1860*/  LDC.64 R188, c[0x0][0x428] ;  /* 0x00010a00ffbc7b82 */ /* 0x000e620000000a00 */
[----:B------:R-:W4:Y:S04]  /*1870*/  LDL R237, [R1+0x144] ;  /* 0x0001440001ed7983 */ /* 0x000f280000100800 */
[----:B------:R-:W3:Y:S04]  /*1880*/  LDL.LU R227, [R1+0xa8] ;  /* 0x0000a80001e37983 */ /* 0x000ee80000300800 */
[----:B------:R-:W3:Y:S04]  /*1890*/  LDL R222, [R1+0x148] ;  /* 0x0001480001de7983 */ /* 0x000ee80000100800 */
[----:B------:R-:W3:Y:S01]  /*18a0*/  LDL.LU R212, [R1+0x90] ;  /* 0x0000900001d47983 */ /* 0x000ee20000300800 */
[----:B0-----:R-:W-:-:S03]  /*18b0*/  IMAD.WIDE.U32 R192, R9, 0x20, R192 ;  /* 0x0000002009c07825 */ /* 0x001fc600078e00c0 */
[----:B------:R-:W3:Y:S04]  /*18c0*/  LDL R217, [R1+0x14c] ;  /* 0x00014c0001d97983 */ /* 0x000ee80000100800 */
[----:B------:R-:W2:Y:S01]  /*18d0*/  LDG.E.128 R184, desc[UR16][R192.64] ;  /* 0x00000010c0b87981 */ /* 0x000ea2000c1e1d00 */
[----:B-1----:R-:W-:-:S03]  /*18e0*/  IMAD.WIDE.U32 R188, R214, 0x10, R188 ;  /* 0x00000010d6bc7825 */ /* 0x002fc600078e00bc */
[----:B------:R-:W3:Y:S04]  /*18f0*/  LDL.LU R213, [R1+0x98] ;  /* 0x0000980001d57983 */ /* 0x000ee80000300800 */
[----:B------:R-:W3:Y:S04]  /*1900*/  LDL R197, [R1+0x188] ;  /* 0x0001880001c57983 */ /* 0x000ee80000100800 */
[----:B------:R-:W4:Y:S04]  /*1910*/  LDG.E.128 R188, desc[UR16][R188.64] ;  /* 0x00000010bcbc7981 */ /* 0x000f28000c1e1d00 */
[----:B------:R-:W3:Y:S04]  /*1920*/  LDG.E.128 R192, desc[UR16][R192.64+0x10] ;  /* 0x00001010c0c07981 */ /* 0x000ee8000c1e1d00 */
[----:B------:R-:W3:Y:S01]  /*1930*/  LDL.LU R200, [R1+0xa4] ;  /* 0x0000a40001c87983 */ /* 0x000ee20000300800 */
[----:B------:R-:W-:-:S04]  /*1940*/  ISETP.NE.U32.AND P0, PT, RZ, UR22, PT ;  /* 0x00000016ff007c0c */ /* 0x000fc8000bf05070 */
[----:B------:R-:W-:-:S13]  /*1950*/  ISETP.NE.AND.EX P0, PT, RZ, UR23, PT, P0 ;  /* 0x00000017ff007c0c */ /* 0x000fda000bf05300 */
[----:B------:R-:W0:Y:S01]  /*1960*/  @P0 LDC.64 R198, c[0x0][0x438] ;  /* 0x00010e00ffc60b82 */ /* 0x000e220000000a00 */
[----:B--2---:R-:W-:Y:S01]  /*1970*/  FADD.FTZ R2, R184, -UR32 ;  /* 0x80000020b8027e21 */ /* 0x004fe20008010000 */
[----:B------:R-:W-:-:S03]  /*1980*/  SHF.L.U32 R184, R247, 0x10, RZ ;  /* 0x00000010f7b87819 */ /* 0x000fc600000006ff */
[----:B------:R-:W-:Y:S01]  /*1990*/  FMUL.FTZ R228, R2, UR30 ;  /* 0x0000001e02e47c20 */ /* 0x000fe20008410000 */
[----:B------:R-:W-:Y:S01]  /*19a0*/  FADD.FTZ R186, R186, -UR32 ;  /* 0x80000020baba7e21 */ /* 0x000fe20008010000 */
[----:B----4-:R-:W-:-:S03]  /*19b0*/  SHF.L.U32 R2, R188, 0x10, RZ ;  /* 0x00000010bc027819 */ /* 0x010fc600000006ff */
[----:B------:R-:W-:Y:S01]  /*19c0*/  FMUL.FTZ R247, R186, UR30 ;  /* 0x0000001ebaf77c20 */ /* 0x000fe20008410000 */
[----:B------:R-:W-:Y:S02]  /*19d0*/  IMAD.U32 R186, R237, 0x10000, RZ ;  /* 0x00010000edba7824 */ /* 0x000fe400078e00ff */
[----:B------:R-:W-:Y:S01]  /*19e0*/  FADD.FTZ R56, R56, R2 ;  /* 0x0000000238387221 */ /* 0x000fe20000010000 */
[-C--:B---3--:R-:W-:Y:S01]  /*19f0*/  FFMA.FTZ R238, R228, R2.reuse, R238 ;  /* 0x00000002e4ee7223 */ /* 0x088fe200000100ee */
[----:B------:R-:W-:Y:S01]  /*1a00*/  FMUL.FTZ R2, R184, R2 ;  /* 0x00000002b8027220 */ /* 0x000fe20000410000 */
[----:B------:R-:W-:Y:S01]  /*1a10*/  SHF.L.U32 R184, R189, 0x10, RZ ;  /* 0x00000010bdb87819 */ /* 0x000fe200000006ff */
[----:B------:R-:W-:Y:S02]  /*1a20*/  FADD.FTZ R192, R192, -UR32 ;  /* 0x80000020c0c07e21 */ /* 0x000fe40008010000 */
[----:B------:R1:W-:Y:S02]  /*1a30*/  STL [R1+0xa0], R238 ;  /* 0x0000a0ee01007387 */ /* 0x0003e40000100800 */
[----:B------:R-:W-:Y:S01]  /*1a40*/  FMUL.FTZ R237, R192, UR30 ;  /* 0x0000001ec0ed7c20 */ /* 0x000fe20008410000 */
[-C--:B------:R-:W-:Y:S01]  /*1a50*/  FFMA.FTZ R227, R247, R184.reuse, R227 ;  /* 0x000000b8f7e37223 */ /* 0x080fe200000100e3 */
[----:B------:R-:W-:Y:S01]  /*1a60*/  SHF.L.U32 R192, R222, 0x10, RZ ;  /* 0x00000010dec07819 */ /* 0x000fe200000006ff */
[----:B-1----:R-:W-:Y:S01]  /*1a70*/  FMUL.FTZ R238, R186, R184 ;  /* 0x000000b8baee7220 */ /* 0x002fe20000410000 */
[----:B------:R-:W-:-:S02]  /*1a80*/  SHF.L.U32 R186, R190, 0x10, RZ ;  /* 0x00000010beba7819 */ /* 0x000fc400000006ff */
[----:B------:R1:W-:Y:S03]  /*1a90*/  STL [R1+0xa8], R227 ;  /* 0x0000a8e301007387 */ /* 0x0003e60000100800 */
[----:B------:R-:W-:-:S05]  /*1aa0*/  FFMA.FTZ R212, R237, R186, R212 ;  /* 0x000000baedd47223 */ /* 0x000fca00000100d4 */
[----:B------:R2:W-:Y:S01]  /*1ab0*/  STL [R1+0x90], R212 ;  /* 0x000090d401007387 */ /* 0x0005e20000100800 */
[----:B-1----:R-:W-:-:S03]  /*1ac0*/  FMUL.FTZ R227, R192, R186 ;  /* 0x000000bac0e37220 */ /* 0x002fc60000410000 */
[----:B------:R-:W3:Y:S01]  /*1ad0*/  LDL R192, [R1+0x18c] ;  /* 0x00018c0001c07983 */ /* 0x000ee20000100800 */
[----:B------:R-:W-:Y:S01]  /*1ae0*/  FADD.FTZ R58, R58, R184 ;  /* 0x000000b83a3a7221 */ /* 0x000fe20000010000 */
[----:B------:R-:W-:Y:S01]  /*1af0*/  FADD.FTZ R184, R194, -UR32 ;  /* 0x80000020c2b87e21 */ /* 0x000fe20008010000 */
[----:B0-----:R-:W-:-:S04]  /*1b00*/  @P0 IMAD.WIDE.U32 R198, R9, 0x20, R198 ;  /* 0x0000002009c60825 */ /* 0x001fc800078e00c6 */
[----:B------:R-:W-:Y:S01]  /*1b10*/  FADD.FTZ R60, R60, R186 ;  /* 0x000000ba3c3c7221 */ /* 0x000fe20000010000 */
[----:B------:R-:W-:Y:S01]  /*1b20*/  FMUL.FTZ R222, R184, UR30 ;  /* 0x0000001eb8de7c20 */ /* 0x000fe20008410000 */
[----:B------:R-:W-:Y:S01]  /*1b30*/  SHF.L.U32 R184, R191, 0x10, RZ ;  /* 0x00000010bfb87819 */ /* 0x000fe200000006ff */
[----:B------:R-:W-:Y:S01]  /*1b40*/  IMAD.U32 R186, R217, 0x10000, RZ ;  /* 0x00010000d9ba7824 */ /* 0x000fe200078e00ff */
[----:B------:R-:W-:Y:S01]  /*1b50*/  PRMT R188, R188, 0x7632, R188 ;  /* 0x00007632bcbc7816 */ /* 0x000fe200000000bc */
[----:B------:R-:W5:Y:S01]  /*1b60*/  @P0 LDG.E.128 R132, desc[UR16][R198.64] ;  /* 0x00000010c6840981 */ /* 0x000f62000c1e1d00 */
[----:B------:R-:W-:Y:S01]  /*1b70*/  FADD.FTZ R185, R185, -UR32 ;  /* 0x80000020b9b97e21 */ /* 0x000fe20008010000 */
[----:B------:R-:W-:Y:S02]  /*1b80*/  FADD.FTZ R62, R62, R184 ;  /* 0x000000b83e3e7221 */ /* 0x000fe40000010000 */
[----:B------:R0:W5:Y:S01]  /*1b90*/  @P0 LDG.E.128 R136, desc[UR16][R198.64+0x10] ;  /* 0x00001010c6880981 */ /* 0x000162000c1e1d00 */
[-C--:B------:R-:W-:Y:S01]  /*1ba0*/  FFMA.FTZ R213, R222, R184.reuse, R213 ;  /* 0x000000b8ded57223 */ /* 0x080fe200000100d5 */
[----:B--2---:R-:W-:Y:S01]  /*1bb0*/  FMUL.FTZ R212, R186, R184 ;  /* 0x000000b8bad47220 */ /* 0x004fe20000410000 */
[----:B------:R-:W-:Y:S01]  /*1bc0*/  SHF.L.U32 R184, R188, 0x10, RZ ;  /* 0x00000010bcb87819 */ /* 0x000fe200000006ff */
[----:B------:R-:W-:Y:S01]  /*1bd0*/  FMUL.FTZ R217, R185, UR30 ;  /* 0x0000001eb9d97c20 */ /* 0x000fe20008410000 */
[----:B------:R-:W0:Y:S03]  /*1be0*/  LDL.LU R199, [R1+0xac] ;  /* 0x0000ac0001c77983 */ /* 0x000e260000300800 */
[----:B------:R-:W-:Y:S01]  /*1bf0*/  FFMA.FTZ R200, R217, R184, R200 ;  /* 0x000000b8d9c87223 */ /* 0x000fe200000100c8 */
[----:B------:R-:W-:Y:S01]  /*1c00*/  FADD.FTZ R187, R187, -UR32 ;  /* 0x80000020bbbb7e21 */ /* 0x000fe20008010000 */
[----:B------:R-:W2:Y:S01]  /*1c10*/  LDL R198, [R1+0x190] ;  /* 0x0001900001c67983 */ /* 0x000ea20000100800 */
[----:B------:R-:W-:-:S02]  /*1c20*/  SHF.L.U32 R185, R197, 0x10, RZ ;  /* 0x00000010c5b97819 */ /* 0x000fc400000006ff */
[----:B------:R-:W-:Y:S01]  /*1c30*/  FMUL.FTZ R197, R187, UR30 ;  /* 0x0000001ebbc57c20 */ /* 0x000fe20008410000 */
[----:B------:R-:W4:Y:S01]  /*1c40*/  LDL.LU R194, [R1+0x94] ;  /* 0x0000940001c27983 */ /* 0x000f220000300800 */
[----:B------:R-:W-:-:S03]  /*1c50*/  FADD.FTZ R57, R57, R184 ;  /* 0x000000b839397221 */ /* 0x000fc60000010000 */
[----:B------:R1:W-:Y:S04]  /*1c60*/  STL [R1+0x98], R213 ;  /* 0x000098d501007387 */ /* 0x0003e80000100800 */
[----:B------:R3:W-:Y:S01]  /*1c70*/  STL [R1+0xa4], R200 ;  /* 0x0000a4c801007387 */ /* 0x0007e20000100800 */
[----:B-1----:R-:W-:Y:S01]  /*1c80*/  FMUL.FTZ R213, R185, R184 ;  /* 0x000000b8b9d57220 */ /* 0x002fe20000410000 */
[----:B------:R-:W-:Y:S01]  /*1c90*/  PRMT R184, R190, 0x7632, R184 ;  /* 0x00007632beb87816 */ /* 0x000fe200000000b8 */
[----:B---3--:R-:W-:Y:S02]  /*1ca0*/  IMAD.U32 R187, R192, 0x10000, RZ ;  /* 0x00010000c0bb7824 */ /* 0x008fe400078e00ff */
[----:B------:R-:W3:Y:S04]  /*1cb0*/  LDL R192, [R1+0x194] ;  /* 0x0001940001c07983 */ /* 0x000ee80000100800 */
[----:B------:R-:W3:Y:S01]  /*1cc0*/  LDL.LU R190, [R1+0x9c] ;  /* 0x00009c0001be7983 */ /* 0x000ee20000300800 */
[----:B------:R-:W-:-:S04]  /*1cd0*/  PRMT R185, R189, 0x7632, R185 ;  /* 0x00007632bdb97816 */ /* 0x000fc800000000b9 */
[----:B------:R-:W-:Y:S01]  /*1ce0*/  SHF.L.U32 R185, R185, 0x10, RZ ;  /* 0x00000010b9b97819 */ /* 0x000fe200000006ff */
[----:B------:R-:W-:Y:S01]  /*1cf0*/  FADD.FTZ R186, R193, -UR32 ;  /* 0x80000020c1ba7e21 */ /* 0x000fe20008010000 */
[----:B------:R-:W-:-:S03]  /*1d00*/  SHF.L.U32 R184, R184, 0x10, RZ ;  /* 0x00000010b8b87819 */ /* 0x000fc600000006ff */
[----:B------:R-:W-:Y:S01]  /*1d10*/  FADD.FTZ R59, R59, R185 ;  /* 0x000000b93b3b7221 */ /* 0x000fe20000010000 */
[-C--:B------:R-:W-:Y:S01]  /*1d20*/  FMUL.FTZ R200, R187, R185.reuse ;  /* 0x000000b9bbc87220 */ /* 0x080fe20000410000 */
[----:B0-----:R-:W-:Y:S01]  /*1d30*/  FFMA.FTZ R199, R197, R185, R199 ;  /* 0x000000b9c5c77223 */ /* 0x001fe200000100c7 */
[----:B------:R-:W-:-:S04]  /*1d40*/  FADD.FTZ R187, R195, -UR32 ;  /* 0x80000020c3bb7e21 */ /* 0x000fc80008010000 */
[----:B------:R0:W-:Y:S01]  /*1d50*/  STL [R1+0xac], R199 ;  /* 0x0000acc701007387 */ /* 0x0001e20000100800 */
[----:B--2---:R-:W-:Y:S01]  /*1d60*/  SHF.L.U32 R185, R198, 0x10, RZ ;  /* 0x00000010c6b97819 */ /* 0x004fe200000006ff */
[----:B------:R-:W-:Y:S01]  /*1d70*/  FMUL.FTZ R189, R187, UR30 ;  /* 0x0000001ebbbd7c20 */ /* 0x000fe20008410000 */
[----:B------:R-:W-:Y:S01]  /*1d80*/  FADD.FTZ R61, R61, R184 ;  /* 0x000000b83d3d7221 */ /* 0x000fe20000010000 */
[----:B0-----:R-:W-:Y:S01]  /*1d90*/  FMUL.FTZ R199, R186, UR30 ;  /* 0x0000001ebac77c20 */ /* 0x001fe20008410000 */
[----:B------:R-:W-:Y:S01]  /*1da0*/  PRMT R186, R191, 0x7632, R186 ;  /* 0x00007632bfba7816 */ /* 0x000fe200000000ba */
[-C--:B------:R-:W-:Y:S01]  /*1db0*/  FMUL.FTZ R198, R185, R184.reuse ;  /* 0x000000b8b9c67220 */ /* 0x080fe20000410000 */
[----:B------:R-:W-:Y:S02]  /*1dc0*/  FADD.FTZ R185, RZ, R2 ;  /* 0x00000002ffb97221 */ /* 0x000fe40000010000 */
[----:B------:R-:W-:Y:S01]  /*1dd0*/  SHF.L.U32 R186, R186, 0x10, RZ ;  /* 0x00000010baba7819 */ /* 0x000fe200000006ff */
[----:B----4-:R-:W-:Y:S01]  /*1de0*/  FFMA.FTZ R194, R199, R184, R194 ;  /* 0x000000b8c7c27223 */ /* 0x010fe200000100c2 */
[----:B------:R-:W-:Y:S01]  /*1df0*/  FFMA.FTZ R184, R228, R2, RZ ;  /* 0x00000002e4b87223 */ /* 0x000fe200000100ff */
[----:B------:R-:W-:-:S03]  /*1e00*/  FADD.FTZ R185, R185, R213 ;  /* 0x000000d5b9b97221 */ /* 0x000fc60000010000 */
        /* <DEDUP_REMOVED lines=14> */
[----:B------:R-:W-:Y:S02]  /*1ef0*/  IADD3 R214, PT, PT, R214, 0x80, RZ ;  /* 0x00000080d6d67810 */ /* 0x000fe40007ffe0ff */
[----:B------:R-:W-:Y:S01]  /*1f00*/  IADD3 R9, PT, PT, R9, 0x80, RZ ;  /* 0x0000008009097810 */ /* 0x000fe20007ffe0ff */
[----:B---3--:R-:W-:Y:S02]  /*1f10*/  IMAD.U32 R187, R192, 0x10000, RZ ;  /* 0x00010000c0bb7824 */ /* 0x008fe400078e00ff */
[-C--:B------:R-:W-:Y:S02]  /*1f20*/  FFMA.FTZ R190, R189, R186.reuse, R190 ;  /* 0x000000babdbe7223 */ /* 0x080fe400000100be */
[----:B------:R-:W-:-:S03]  /*1f30*/  FMUL.FTZ R187, R187, R186 ;  /* 0x000000babbbb7220 */ /* 0x000fc60000410000 */
[----:B------:R0:W-:Y:S04]  /*1f40*/  STL [R1+0x9c], R190 ;  /* 0x00009cbe01007387 */ /* 0x0001e80000100800 */
[----:B------:R0:W-:Y:S01]  /*1f50*/  STL [R1+0x1c], R187 ;  /* 0x00001cbb01007387 */ /* 0x0001e20000100800 */
[----:B------:R-:W-:Y:S01]  /*1f60*/  FADD.FTZ R216, R184, R187 ;  /* 0x000000bbb8d87221 */ /* 0x000fe20000010000 */
[----:B------:R-:W-:-:S07]  /*1f70*/  FFMA.FTZ R215, R189, R187, R185 ;  /* 0x000000bbbdd77223 */ /* 0x000fce00000100b9 */
.L_x_5931:
[----:B------:R-:W-:Y:S05]  /*1f80*/  BSYNC.RECONVERGENT B1 ;  /* 0x0000000000017941 */ /* 0x000fea0003800200 */
.L_x_5930:
[----:B------:R-:W-:Y:S04]  /*1f90*/  BSSY.RECONVERGENT B1, `(.L_x_5932) ;  /* 0x0000077000017945 */ /* 0x000fe80003800200 */
[----:B------:R-:W-:Y:S05]  /*1fa0*/  @!P4 BRA `(.L_x_5933) ;  /* 0x0000000400d4c947 */ /* 0x000fea0003800000 */
[----:B------:R-:W1:Y:S01]  /*1fb0*/  LDC.64 R16, c[0x0][0x3a8] ;  /* 0x0000ea00ff107b82 */ /* 0x000e620000000a00 */
[----:B------:R-:W2:Y:S04]  /*1fc0*/  LDL R12, [R1+0x130] ;  /* 0x00013000010c7983 */ /* 0x000ea80000100800 */
[----:B------:R-:W3:Y:S03]  /*1fd0*/  LDL.LU R236, [R1+0x80] ;  /* 0x0000800001ec7983 */ /* 0x000ee60000300800 */
[----:B------:R-:W4:Y:S01]  /*1fe0*/  LDC.64 R184, c[0x0][0x428] ;  /* 0x00010a00ffb87b82 */ /* 0x000f220000000a00 */
[----:B------:R-:W3:Y:S04]  /*1ff0*/  LDL R231, [R1+0x134] ;  /* 0x0001340001e77983 */ /* 0x000ee80000100800 */
[----:B------:R-:W3:Y:S04]  /*2000*/  LDL.LU R226, [R1+0x88] ;  /* 0x0000880001e27983 */ /* 0x000ee80000300800 */
[----:B------:R-:W3:Y:S04]  /*2010*/  LDL R220, [R1+0x138] ;  /* 0x0001380001dc7983 */ /* 0x000ee80000100800 */
[----:B------:R-:W3:Y:S01]  /*2020*/  LDL.LU R210, [R1+0x70] ;  /* 0x0000700001d27983 */ /* 0x000ee20000300800 */
[----:B-1----:R-:W-:Y:S01]  /*2030*/  IMAD.WIDE.U32 R16, R9, 0x20, R16 ;  /* 0x0000002009107825 */ /* 0x002fe200078e0010 */
[----:B------:R-:W-:-:S02]  /*2040*/  ISETP.NE.U32.AND P0, PT, RZ, UR22, PT ;  /* 0x00000016ff007c0c */ /* 0x000fc4000bf05070 */
[----:B------:R-:W3:Y:S04]  /*2050*/  LDL R211, [R1+0x13c] ;  /* 0x00013c0001d37983 */ /* 0x000ee80000100800 */
[----:B0-----:R-:W3:Y:S01]  /*2060*/  LDG.E.128 R192, desc[UR16][R16.64] ;  /* 0x0000001010c07981 */ /* 0x001ee2000c1e1d00 */
[----:B----4-:R-:W-:-:S03]  /*2070*/  IMAD.WIDE.U32 R184, R214, 0x10, R184 ;  /* 0x00000010d6b87825 */ /* 0x010fc600078e00b8 */
[----:B------:R0:W4:Y:S04]  /*2080*/  LDG.E.128 R188, desc[UR16][R16.64+0x10] ;  /* 0x0000101010bc7981 */ /* 0x000128000c1e1d00 */
[----:B------:R-:W4:Y:S01]  /*2090*/  LDG.E.128 R184, desc[UR16][R184.64] ;  /* 0x00000010b8b87981 */ /* 0x000f22000c1e1d00 */
[----:B------:R-:W-:-:S13]  /*20a0*/  ISETP.NE.AND.EX P0, PT, RZ, UR23, PT, P0 ;  /* 0x00000017ff007c0c */ /* 0x000fda000bf05300 */
[----:B0-----:R-:W0:Y:S02]  /*20b0*/  @P0 LDC.64 R16, c[0x0][0x438] ;  /* 0x00010e00ff100b82 */ /* 0x001e240000000a00 */
[----:B0-----:R-:W-:-:S05]  /*20c0*/  @P0 IMAD.WIDE.U32 R16, R9, 0x20, R16 ;  /* 0x0000002009100825 */ /* 0x001fca00078e0010 */
[----:B------:R-:W5:Y:S04]  /*20d0*/  @P0 LDG.E.128 R140, desc[UR16][R16.64] ;  /* 0x00000010108c0981 */ /* 0x000f68000c1e1d00 */
[----:B------:R0:W5:Y:S01]  /*20e0*/  @P0 LDG.E.128 R144, desc[UR16][R16.64+0x10] ;  /* 0x0000101010900981 */ /* 0x000162000c1e1d00 */
[----:B--2---:R-:W-:Y:S02]  /*20f0*/  IMAD.U32 R12, R12, 0x10000, RZ ;  /* 0x000100000c0c7824 */ /* 0x004fe400078e00ff */
[----:B---3--:R-:W-:-:S04]  /*2100*/  FADD.FTZ R5, R192, -UR32 ;  /* 0x80000020c0057e21 */ /* 0x008fc80008010000 */
[----:B------:R-:W-:Y:S01]  /*2110*/  FMUL.FTZ R250, R5, UR30 ;  /* 0x0000001e05fa7c20 */ /* 0x000fe20008410000 */
[----:B----4-:R-:W-:-:S05]  /*2120*/  SHF.L.U32 R5, R184, 0x10, RZ ;  /* 0x00000010b8057819 */ /* 0x010fca00000006ff */
[----:B------:R-:W-:Y:S01]  /*2130*/  FFMA.FTZ R236, R250, R5, R236 ;  /* 0x00000005faec7223 */ /* 0x000fe200000100ec */
[----:B0-----:R-:W-:Y:S01]  /*2140*/  FADD.FTZ R16, R194, -UR32 ;  /* 0x80000020c2107e21 */ /* 0x001fe20008010000 */
[----:B------:R-:W-:-:S03]  /*2150*/  FADD.FTZ R64, R64, R5 ;  /* 0x0000000540407221 */ /* 0x000fc60000010000 */
[----:B------:R0:W-:Y:S01]  /*2160*/  STL [R1+0x80], R236 ;  /* 0x000080ec01007387 */ /* 0x0001e20000100800 */
[----:B------:R-:W-:-:S03]  /*2170*/  FMUL.FTZ R246, R12, R5 ;  /* 0x000000050cf67220 */ /* 0x000fc60000410000 */
[----:B------:R-:W2:Y:S01]  /*2180*/  LDL.LU R194, [R1+0x78] ;  /* 0x0000780001c27983 */ /* 0x000ea20000300800 */
[----:B------:R-:W-:Y:S01]  /*2190*/  SHF.L.U32 R5, R185, 0x10, RZ ;  /* 0x00000010b9057819 */ /* 0x000fe200000006ff */
[----:B------:R-:W-:Y:S01]  /*21a0*/  FMUL.FTZ R241, R16, UR30 ;  /* 0x0000001e10f17c20 */ /* 0x000fe20008410000 */
[----:B------:R-:W-:Y:S01]  /*21b0*/  SHF.L.U32 R12, R231, 0x10, RZ ;  /* 0x00000010e70c7819 */ /* 0x000fe200000006ff */
[----:B------:R-:W-:Y:S02]  /*21c0*/  FADD.FTZ R16, R188, -UR32 ;  /* 0x80000020bc107e21 */ /* 0x000fe40008010000 */
[----:B------:R-:W-:Y:S01]  /*21d0*/  FADD.FTZ R66, R66, R5 ;  /* 0x0000000542427221 */ /* 0x000fe20000010000 */
[-C--:B------:R-:W-:Y:S01]  /*21e0*/  FFMA.FTZ R226, R241, R5.reuse, R226 ;  /* 0x00000005f1e27223 */ /* 0x080fe200000100e2 */
[----:B0-----:R-:W-:Y:S01]  /*21f0*/  FMUL.FTZ R236, R12, R5 ;  /* 0x000000050cec7220 */ /* 0x001fe20000410000 */
[----:B------:R-:W3:Y:S01]  /*2200*/  LDL R188, [R1+0x178] ;  /* 0x0001780001bc7983 */ /* 0x000ee20000100800 */
[----:B------:R-:W-:Y:S01]  /*2210*/  SHF.L.U32 R5, R186, 0x10, RZ ;  /* 0x00000010ba057819 */ /* 0x000fe200000006ff */
[----:B------:R-:W-:-:S02]  /*2220*/  FMUL.FTZ R231, R16, UR30 ;  /* 0x0000001e10e77c20 */ /* 0x000fc40008410000 */
[----:B------:R-:W4:Y:S02]  /*2230*/  LDL.LU R192, [R1+0x84] ;  /* 0x0000840001c07983 */ /* 0x000f240000300800 */
[----:B------:R-:W-:Y:S01]  /*2240*/  FFMA.FTZ R210, R231, R5, R210 ;  /* 0x00000005e7d27223 */ /* 0x000fe200000100d2 */
[----:B------:R-:W-:Y:S01]  /*2250*/  FADD.FTZ R12, R190, -UR32 ;  /* 0x80000020be0c7e21 */ /* 0x000fe20008010000 */
[----:B------:R0:W-:Y:S04]  /*2260*/  STL [R1+0x88], R226 ;  /* 0x000088e201007387 */ /* 0x0001e80000100800 */
[----:B------:R1:W-:Y:S04]  /*2270*/  STL [R1+0x70], R210 ;  /* 0x000070d201007387 */ /* 0x0003e80000100800 */
[----:B------:R-:W4:Y:S01]  /*2280*/  LDL R190, [R1+0x17c] ;  /* 0x00017c0001be7983 */ /* 0x000f220000100800 */
[----:B------:R-:W-:-:S02]  /*2290*/  IMAD.U32 R16, R220, 0x10000, RZ ;  /* 0x00010000dc107824 */ /* 0x000fc400078e00ff */
[----:B------:R-:W-:Y:S01]  /*22a0*/  FMUL.FTZ R220, R12, UR30 ;  /* 0x0000001e0cdc7c20 */ /* 0x000fe20008410000 */
[----:B------:R-:W-:Y:S01]  /*22b0*/  SHF.L.U32 R12, R187, 0x10, RZ ;  /* 0x00000010bb0c7819 */ /* 0x000fe200000006ff */
[----:B0-----:R-:W-:Y:S01]  /*22c0*/  FMUL.FTZ R226, R16, R5 ;  /* 0x0000000510e27220 */ /* 0x001fe20000410000 */
[----:B------:R-:W-:Y:S01]  /*22d0*/  SHF.L.U32 R16, R211, 0x10, RZ ;  /* 0x00000010d3107819 */ /* 0x000fe200000006ff */
[----:B------:R-:W-:Y:S01]  /*22e0*/  FADD.FTZ R68, R68, R5 ;  /* 0x0000000544447221 */ /* 0x000fe20000010000 */
[----:B------:R-:W-:Y:S01]  /*22f0*/  PRMT R17, R184, 0x7632, R17 ;  /* 0x00007632b8117816 */ /* 0x000fe20000000011 */
[----:B------:R-:W-:Y:S01]  /*2300*/  FADD.FTZ R5, R193, -UR32 ;  /* 0x80000020c1057e21 */ /* 0x000fe20008010000 */
[----:B------:R-:W-:Y:S01]  /*2310*/  FADD.FTZ R70, R70, R12 ;  /* 0x0000000c46467221 */ /* 0x000fe20000010000 */
[-C--:B-1----:R-:W-:Y:S02]  /*2320*/  FMUL.FTZ R210, R16, R12.reuse ;  /* 0x0000000c10d27220 */ /* 0x082fe40000410000 */
[----:B------:R-:W-:Y:S01]  /*2330*/  FMUL.FTZ R5, R5, UR30 ;  /* 0x0000001e05057c20 */ /* 0x000fe20008410000 */
[----:B--2---:R-:W-:Y:S01]  /*2340*/  FFMA.FTZ R194, R220, R12, R194 ;  /* 0x0000000cdcc27223 */ /* 0x004fe200000100c2 */
[----:B------:R-:W-:-:S04]  /*2350*/  SHF.L.U32 R12, R17, 0x10, RZ ;  /* 0x00000010110c7819 */ /* 0x000fc800000006ff */
[----:B------:R0:W-:Y:S01]  /*2360*/  STL [R1+0x78], R194 ;  /* 0x000078c201007387 */ /* 0x0001e20000100800 */
[----:B---3--:R-:W-:-:S03]  /*2370*/  IMAD.U32 R16, R188, 0x10000, RZ ;  /* 0x00010000bc107824 */ /* 0x008fc600078e00ff */
[----:B0-----:R-:W2:Y:S04]  /*2380*/  LDL.LU R194, [R1+0x8c] ;  /* 0x00008c0001c27983 */ /* 0x001ea80000300800 */
[----:B------:R-:W3:Y:S01]  /*2390*/  LDL R193, [R1+0x180] ;  /* 0x0001800001c17983 */ /* 0x000ee20000100800 */
[----:B----4-:R-:W-:-:S03]  /*23a0*/  FFMA.FTZ R192, R5, R12, R192 ;  /* 0x0000000c05c07223 */ /* 0x010fc600000100c0 */
[----:B------:R-:W4:Y:S04]  /*23b0*/  LDL.LU R188, [R1+0x74] ;  /* 0x0000740001bc7983 */ /* 0x000f280000300800 */
[----:B------:R0:W-:Y:S01]  /*23c0*/  STL [R1+0x84], R192 ;  /* 0x000084c001007387 */ /* 0x0001e20000100800 */
[----:B------:R-:W-:-:S03]  /*23d0*/  SHF.L.U32 R184, R190, 0x10, RZ ;  /* 0x00000010beb87819 */ /* 0x000fc600000006ff */
[----:B0-----:R-:W4:Y:S04]  /*23e0*/  LDL R192, [R1+0x184] ;  /* 0x0001840001c07983 */ /* 0x001f280000100800 */
[----:B------:R-:W4:Y:S01]  /*23f0*/  LDL.LU R190, [R1+0x7c] ;  /* 0x00007c0001be7983 */ /* 0x000f220000300800 */
[----:B------:R-:W-:Y:S01]  /*2400*/  FADD.FTZ R65, R65, R12 ;  /* 0x0000000c41417221 */ /* 0x000fe20000010000 */
[----:B------:R-:W-:Y:S01]  /*2410*/  FMUL.FTZ R211, R16, R12 ;  /* 0x0000000c10d37220 */ /* 0x000fe20000410000 */
[----:B------:R-:W-:Y:S01]  /*2420*/  PRMT R18, R185, 0x7632, R18 ;  /* 0x00007632b9127816 */ /* 0x000fe20000000012 */
[----:B------:R-:W-:Y:S01]  /*2430*/  FADD.FTZ R12, R195, -UR32 ;  /* 0x80000020c30c7e21 */ /* 0x000fe20008010000 */
[----:B------:R-:W-:Y:S01]  /*2440*/  PRMT R16, R186, 0x7632, R16 ;  /* 0x00007632ba107816 */ /* 0x000fe20000000010 */
[----:B------:R-:W-:Y:S01]  /*2450*/  FADD.FTZ R17, R189, -UR32 ;  /* 0x80000020bd117e21 */ /* 0x000fe20008010000 */
[----:B------:R-:W-:Y:S01]  /*2460*/  SHF.L.U32 R18, R18, 0x10, RZ ;  /* 0x0000001012127819 */ /* 0x000fe200000006ff */
[----:B------:R-:W-:Y:S01]  /*2470*/  FMUL.FTZ R12, R12, UR30 ;  /* 0x0000001e0c0c7c20 */ /* 0x000fe20008410000 */
[----:B------:R-:W-:Y:S01]  /*2480*/  SHF.L.U32 R16, R16, 0x10, RZ ;  /* 0x0000001010107819 */ /* 0x000fe200000006ff */
[----:B------:R-:W-:Y:S01]  /*2490*/  FMUL.FTZ R17, R17, UR30 ;  /* 0x0000001e11117c20 */ /* 0x000fe20008410000 */
[----:B------:R-:W-:-:S03]  /*24a0*/  PRMT R187, R187, 0x7632, R187 ;  /* 0x00007632bbbb7816 */ /* 0x000fc600000000bb */
[----:B------:R-:W-:Y:S01]  /*24b0*/  FADD.FTZ R69, R69, R16 ;  /* 0x0000001045457221 */ /* 0x000fe20000010000 */
[----:B------:R-:W-:Y:S01]  /*24c0*/  SHF.L.U32 R187, R187, 0x10, RZ ;  /* 0x00000010bbbb7819 */ /* 0x000fe200000006ff */
[----:B------:R-:W-:Y:S01]  /*24d0*/  FADD.FTZ R67, R67, R18 ;  /* 0x0000001243437221 */ /* 0x000fe20000010000 */
[----:B------:R-:W-:-:S04]  /*24e0*/  FFMA.FTZ R185, R250, R246, R215 ;  /* 0x000000f6fab97223 */ /* 0x000fc800000100d7 */
[----:B------:R-:W-:-:S04]  /*24f0*/  FFMA.FTZ R185, R5, R211, R185 ;  /* 0x000000d305b97223 */ /* 0x000fc800000100b9 */
[----:B------:R-:W-:Y:S01]  /*2500*/  FFMA.FTZ R185, R241, R236, R185 ;  /* 0x000000ecf1b97223 */ /* 0x000fe200000100b9 */
[----:B------:R-:W-:Y:S01]  /*2510*/  FADD.FTZ R71, R71, R187 ;  /* 0x000000bb47477221 */ /* 0x000fe20000010000 */
[----:B------:R-:W-:Y:S01]  /*2520*/  IADD3 R214, PT, PT, R214, 0x80, RZ ;  /* 0x00000080d6d67810 */ /* 0x000fe20007ffe0ff */
[----:B------:R-:W-:Y:S02]  /*2530*/  VIADD R9, R9, 0x80 ;  /* 0x0000008009097836 */ /* 0x000fe40000000000 */
[----:B--2---:R-:W-:Y:S01]  /*2540*/  FFMA.FTZ R194, R12, R18, R194 ;  /* 0x000000120cc27223 */ /* 0x004fe200000100c2 */
[----:B---3--:R-:W-:Y:S02]  /*2550*/  IMAD.U32 R186, R193, 0x10000, RZ ;  /* 0x00010000c1ba7824 */ /* 0x008fe400078e00ff */
[-C--:B----4-:R-:W-:Y:S02]  /*2560*/  FFMA.FTZ R188, R17, R16.reuse, R188 ;  /* 0x0000001011bc7223 */ /* 0x090fe400000100bc */
[----:B------:R-:W-:Y:S01]  /*2570*/  FMUL.FTZ R16, R186, R16 ;  /* 0x00000010ba107220 */ /* 0x000fe20000410000 */
[----:B------:R-:W-:Y:S01]  /*2580*/  FADD.FTZ R186, R191, -UR32 ;  /* 0x80000020bfba7e21 */ /* 0x000fe20008010000 */
[----:B------:R-:W-:Y:S01]  /*2590*/  STL [R1+0x8c], R194 ;  /* 0x00008cc201007387 */ /* 0x000fe20000100800 */
[----:B------:R-:W-:-:S03]  /*25a0*/  FMUL.FTZ R18, R184, R18 ;  /* 0x00000012b8127220 */ /* 0x000fc60000410000 */
[----:B------:R0:W-:Y:S01]  /*25b0*/  STL [R1+0x74], R188 ;  /* 0x000074bc01007387 */ /* 0x0001e20000100800 */
[----:B------:R-:W-:Y:S01]  /*25c0*/  FADD.FTZ R184, R216, R246 ;  /* 0x000000f6d8b87221 */ /* 0x000fe20000010000 */
[----:B0-----:R-:W-:Y:S01]  /*25d0*/  FMUL.FTZ R188, R186, UR30 ;  /* 0x0000001ebabc7c20 */ /* 0x001fe20008410000 */
[----:B------:R-:W-:Y:S02]  /*25e0*/  SHF.L.U32 R186, R192, 0x10, RZ ;  /* 0x00000010c0ba7819 */ /* 0x000fe400000006ff */
[----:B------:R-:W-:Y:S01]  /*25f0*/  FADD.FTZ R184, R184, R211 ;  /* 0x000000d3b8b87221 */ /* 0x000fe20000010000 */
[-C--:B------:R-:W-:Y:S02]  /*2600*/  FFMA.FTZ R190, R188, R187.reuse, R190 ;  /* 0x000000bbbcbe7223 */ /* 0x080fe400000100be */
[----:B------:R-:W-:Y:S01]  /*2610*/  FMUL.FTZ R186, R186, R187 ;  /* 0x000000bbbaba7220 */ /* 0x000fe20000410000 */
[----:B------:R1:W-:Y:S01]  /*2620*/  STL [R1+0x4], R188 ;  /* 0x000004bc01007387 */ /* 0x0003e20000100800 */
[----:B------:R-:W-:-:S03]  /*2630*/  FADD.FTZ R184, R184, R236 ;  /* 0x000000ecb8b87221 */ /* 0x000fc60000010000 */
[----:B------:R1:W-:Y:S04]  /*2640*/  STL [R1+0x7c], R190 ;  /* 0x00007cbe01007387 */ /* 0x0003e80000100800 */
        /* <DEDUP_REMOVED lines=11> */
.L_x_5933:
[----:B------:R-:W-:Y:S05]  /*2700*/  BSYNC.RECONVERGENT B1 ;  /* 0x0000000000017941 */ /* 0x000fea0003800200 */
.L_x_5932:
        /* <DEDUP_REMOVED lines=10> */
[----:B-1----:R-:W-:-:S03]  /*27b0*/  IMAD.WIDE.U32 R14, R9, 0x20, R14 ;  /* 0x00000020090e7825 */ /* 0x002fc600078e000e */
[----:B------:R-:W3:Y:S04]  /*27c0*/  LDL R209, [R1+0x12c] ;  /* 0x00012c0001d17983 */ /* 0x000ee80000100800 */
[----:B0-----:R-:W3:Y:S01]  /*27d0*/  LDG.E.128 R192, desc[UR16][R14.64] ;  /* 0x000000100ec07981 */ /* 0x001ee2000c1e1d00 */
[----:B----4-:R-:W-:-:S03]  /*27e0*/  IMAD.WIDE.U32 R184, R214, 0x10, R184 ;  /* 0x00000010d6b87825 */ /* 0x010fc600078e00b8 */
[----:B------:R-:W4:Y:S04]  /*27f0*/  LDG.E.128 R188, desc[UR16][R14.64+0x10] ;  /* 0x000010100ebc7981 */ /* 0x000f28000c1e1d00 */
[----:B------:R-:W4:Y:S01]  /*2800*/  LDG.E.128 R184, desc[UR16][R184.64] ;  /* 0x00000010b8b87981 */ /* 0x000f22000c1e1d00 */
[----:B------:R-:W-:Y:S02]  /*2810*/  ISETP.NE.U32.AND P0, PT, RZ, UR22, PT ;  /* 0x00000016ff007c0c */ /* 0x000fe4000bf05070 */
[----:B--2---:R-:W-:Y:S01]  /*2820*/  SHF.L.U32 R11, R13, 0x10, RZ ;  /* 0x000000100d0b7819 */ /* 0x004fe200000006ff */
[----:B---3--:R-:W-:-:S04]  /*2830*/  FADD.FTZ R4, R192, -UR32 ;  /* 0x80000020c0047e21 */ /* 0x008fc80008010000 */
[----:B------:R-:W-:Y:S01]  /*2840*/  FMUL.FTZ R249, R4, UR30 ;  /* 0x0000001e04f97c20 */ /* 0x000fe20008410000 */
[----:B----4-:R-:W-:-:S05]  /*2850*/  SHF.L.U32 R4, R184, 0x10, RZ ;  /* 0x00000010b8047819 */ /* 0x010fca00000006ff */
[----:B------:R-:W-:Y:S01]  /*2860*/  FFMA.FTZ R235, R249, R4, R235 ;  /* 0x00000004f9eb7223 */ /* 0x000fe200000100eb */
[----:B------:R-:W-:Y:S01]  /*2870*/  FADD.FTZ R13, R194, -UR32 ;  /* 0x80000020c20d7e21 */ /* 0x000fe20008010000 */
[----:B------:R-:W-:-:S03]  /*2880*/  FADD.FTZ R72, R72, R4 ;  /* 0x0000000448487221 */ /* 0x000fc60000010000 */
[----:B------:R0:W-:Y:S01]  /*2890*/  STL [R1+0x60], R235 ;  /* 0x000060eb01007387 */ /* 0x0001e20000100800 */
[----:B------:R-:W-:-:S03]  /*28a0*/  FMUL.FTZ R245, R11, R4 ;  /* 0x000000040bf57220 */ /* 0x000fc60000410000 */
[----:B------:R-:W2:Y:S01]  /*28b0*/  LDL.LU R194, [R1+0x58] ;  /* 0x0000580001c27983 */ /* 0x000ea20000300800 */
[----:B------:R-:W-:Y:S01]  /*28c0*/  SHF.L.U32 R4, R185, 0x10, RZ ;  /* 0x00000010b9047819 */ /* 0x000fe200000006ff */
[----:B------:R-:W-:Y:S01]  /*28d0*/  FMUL.FTZ R240, R13, UR30 ;  /* 0x0000001e0df07c20 */ /* 0x000fe20008410000 */
[----:B------:R-:W-:Y:S02]  /*28e0*/  IMAD.U32 R11, R230, 0x10000, RZ ;  /* 0x00010000e60b7824 */ /* 0x000fe400078e00ff */
[----:B------:R-:W-:Y:S01]  /*28f0*/  FADD.FTZ R13, R188, -UR32 ;  /* 0x80000020bc0d7e21 */ /* 0x000fe20008010000 */
[----:B------:R-:W-:Y:S01]  /*2900*/  FADD.FTZ R74, R74, R4 ;  /* 0x000000044a4a7221 */ /* 0x000fe20000010000 */
[-C--:B------:R-:W-:Y:S01]  /*2910*/  FFMA.FTZ R225, R240, R4.reuse, R225 ;  /* 0x00000004f0e17223 */ /* 0x080fe200000100e1 */
[----:B0-----:R-:W-:Y:S01]  /*2920*/  FMUL.FTZ R235, R11, R4 ;  /* 0x000000040beb7220 */ /* 0x001fe20000410000 */
[----:B------:R-:W-:Y:S01]  /*2930*/  SHF.L.U32 R4, R186, 0x10, RZ ;  /* 0x00000010ba047819 */ /* 0x000fe200000006ff */
[----:B------:R-:W3:Y:S01]  /*2940*/  LDL R188, [R1+0x168] ;  /* 0x0001680001bc7983 */ /* 0x000ee20000100800 */
[----:B------:R-:W-:-:S03]  /*2950*/  FMUL.FTZ R230, R13, UR30 ;  /* 0x0000001e0de67c20 */ /* 0x000fc60008410000 */
[----:B------:R-:W4:Y:S01]  /*2960*/  LDL.LU R192, [R1+0x64] ;  /* 0x0000640001c07983 */ /* 0x000f220000300800 */
[----:B------:R-:W-:Y:S01]  /*2970*/  FFMA.FTZ R208, R230, R4, R208 ;  /* 0x00000004e6d07223 */ /* 0x000fe200000100d0 */
[----:B------:R-:W-:Y:S02]  /*2980*/  FADD.FTZ R11, R190, -UR32 ;  /* 0x80000020be0b7e21 */ /* 0x000fe40008010000 */
[----:B------:R0:W-:Y:S04]  /*2990*/  STL [R1+0x68], R225 ;  /* 0x000068e101007387 */ /* 0x0001e80000100800 */
[----:B------:R1:W-:Y:S04]  /*29a0*/  STL [R1+0x50], R208 ;  /* 0x000050d001007387 */ /* 0x0003e80000100800 */
[----:B------:R-:W4:Y:S01]  /*29b0*/  LDL R190, [R1+0x16c] ;  /* 0x00016c0001be7983 */ /* 0x000f220000100800 */
[----:B------:R-:W-:-:S13]  /*29c0*/  ISETP.NE.AND.EX P0, PT, RZ, UR23, PT, P0 ;  /* 0x00000017ff007c0c */ /* 0x000fda000bf05300 */
[----:B------:R-:W1:Y:S01]  /*29d0*/  @P0 LDC.64 R14, c[0x0][0x438] ;  /* 0x00010e00ff0e0b82 */ /* 0x000e620000000a00 */
[----:B------:R-:W-:Y:S01]  /*29e0*/  SHF.L.U32 R13, R219, 0x10, RZ ;  /* 0x00000010db0d7819 */ /* 0x000fe200000006ff */
[----:B------:R-:W-:Y:S01]  /*29f0*/  FMUL.FTZ R219, R11, UR30 ;  /* 0x0000001e0bdb7c20 */ /* 0x000fe20008410000 */
[----:B------:R-:W-:Y:S01]  /*2a00*/  SHF.L.U32 R11, R187, 0x10, RZ ;  /* 0x00000010bb0b7819 */ /* 0x000fe200000006ff */
[----:B------:R-:W-:Y:S02]  /*2a10*/  FADD.FTZ R76, R76, R4 ;  /* 0x000000044c4c7221 */ /* 0x000fe40000010000 */
[----:B0-----:R-:W-:Y:S01]  /*2a20*/  FMUL.FTZ R225, R13, R4 ;  /* 0x000000040de17220 */ /* 0x001fe20000410000 */
[----:B------:R-:W-:Y:S02]  /*2a30*/  IMAD.U32 R13, R209, 0x10000, RZ ;  /* 0x00010000d10d7824 */ /* 0x000fe400078e00ff */
[----:B------:R-:W-:Y:S01]  /*2a40*/  FADD.FTZ R4, R193, -UR32 ;  /* 0x80000020c1047e21 */ /* 0x000fe20008010000 */
[----:B------:R-:W-:Y:S01]  /*2a50*/  FADD.FTZ R78, R78, R11 ;  /* 0x0000000b4e4e7221 */ /* 0x000fe20000010000 */
[----:B-1----:R-:W-:-:S02]  /*2a60*/  FMUL.FTZ R208, R13, R11 ;  /* 0x0000000b0dd07220 */ /* 0x002fc40000410000 */
[----:B------:R-:W-:Y:S01]  /*2a70*/  FMUL.FTZ R4, R4, UR30 ;  /* 0x0000001e04047c20 */ /* 0x000fe20008410000 */
[----:B------:R-:W-:-:S05]  /*2a80*/  @P0 IMAD.WIDE.U32 R14, R9, 0x20, R14 ;  /* 0x00000020090e0825 */ /* 0x000fca00078e000e */
[----:B------:R-:W5:Y:S04]  /*2a90*/  @P0 LDG.E.128 R148, desc[UR16][R14.64] ;  /* 0x000000100e940981 */ /* 0x000f68000c1e1d00 */
[----:B------:R0:W5:Y:S02]  /*2aa0*/  @P0 LDG.E.128 R152, desc[UR16][R14.64+0x10] ;  /* 0x000010100e980981 */ /* 0x000164000c1e1d00 */
[----:B0-----:R-:W-:Y:S01]  /*2ab0*/  PRMT R14, R184, 0x7632, R14 ;  /* 0x00007632b80e7816 */ /* 0x001fe2000000000e */
[----:B--2---:R-:W-:-:S03]  /*2ac0*/  FFMA.FTZ R194, R219, R11, R194 ;  /* 0x0000000bdbc27223 */ /* 0x004fc600000100c2 */
[----:B------:R-:W-:Y:S02]  /*2ad0*/  SHF.L.U32 R11, R14, 0x10, RZ ;  /* 0x000000100e0b7819 */ /* 0x000fe400000006ff */
[----:B------:R0:W-:Y:S01]  /*2ae0*/  STL [R1+0x58], R194 ;  /* 0x000058c201007387 */ /* 0x0001e20000100800 */
[----:B---3--:R-:W-:-:S03]  /*2af0*/  SHF.L.U32 R13, R188, 0x10, RZ ;  /* 0x00000010bc0d7819 */ /* 0x008fc600000006ff */
[----:B0-----:R-:W2:Y:S04]  /*2b00*/  LDL.LU R194, [R1+0x6c] ;  /* 0x00006c0001c27983 */ /* 0x001ea80000300800 */
[----:B------:R-:W3:Y:S01]  /*2b10*/  LDL R193, [R1+0x170] ;  /* 0x0001700001c17983 */ /* 0x000ee20000100800 */
[----:B----4-:R-:W-:-:S03]  /*2b20*/  FFMA.FTZ R192, R4, R11, R192 ;  /* 0x0000000b04c07223 */ /* 0x010fc600000100c0 */
[----:B------:R-:W4:Y:S04]  /*2b30*/  LDL.LU R188, [R1+0x54] ;  /* 0x0000540001bc7983 */ /* 0x000f280000300800 */
[----:B------:R0:W-:Y:S01]  /*2b40*/  STL [R1+0x64], R192 ;  /* 0x000064c001007387 */ /* 0x0001e20000100800 */
[----:B------:R-:W-:-:S03]  /*2b50*/  IMAD.U32 R184, R190, 0x10000, RZ ;  /* 0x00010000beb87824 */ /* 0x000fc600078e00ff */
        /* <DEDUP_REMOVED lines=20> */
[----:B------:R-:W-:Y:S02]  /*2ca0*/  IADD3 R214, PT, PT, R214, 0x80, RZ ;  /* 0x00000080d6d67810 */ /* 0x000fe40007ffe0ff */
[----:B------:R-:W-:Y:S01]  /*2cb0*/  IADD3 R9, PT, PT, R9, 0x80, RZ ;  /* 0x0000008009097810 */ /* 0x000fe20007ffe0ff */
[----:B--2---:R-:W-:Y:S01]  /*2cc0*/  FFMA.FTZ R194, R11, R15, R194 ;  /* 0x0000000f0bc27223 */ /* 0x004fe200000100c2 */
[----:B---3--:R-:W-:Y:S01]  /*2cd0*/  SHF.L.U32 R186, R193, 0x10, RZ ;  /* 0x00000010c1ba7819 */ /* 0x008fe200000006ff */
[----:B----4-:R-:W-:-:S04]  /*2ce0*/  FFMA.FTZ R188, R14, R13, R188 ;  /* 0x0000000d0ebc7223 */ /* 0x010fc800000100bc */
[----:B------:R-:W-:Y:S01]  /*2cf0*/  FMUL.FTZ R13, R186, R13 ;  /* 0x0000000dba0d7220 */ /* 0x000fe20000410000 */
[----:B------:R-:W-:Y:S01]  /*2d00*/  FADD.FTZ R186, R191, -UR32 ;  /* 0x80000020bfba7e21 */ /* 0x000fe20008010000 */
[----:B------:R-:W-:Y:S01]  /*2d10*/  STL [R1+0x6c], R194 ;  /* 0x00006cc201007387 */ /* 0x000fe20000100800 */
[----:B------:R-:W-:-:S03]  /*2d20*/  FMUL.FTZ R15, R184, R15 ;  /* 0x0000000fb80f7220 */ /* 0x000fc60000410000 */
[----:B------:R0:W-:Y:S01]  /*2d30*/  STL [R1+0x54], R188 ;  /* 0x000054bc01007387 */ /* 0x0001e20000100800 */
[----:B------:R-:W-:Y:S01]  /*2d40*/  FADD.FTZ R184, R216, R245 ;  /* 0x000000f5d8b87221 */ /* 0x000fe20000010000 */
[----:B0-----:R-:W-:Y:S01]  /*2d50*/  FMUL.FTZ R188, R186, UR30 ;  /* 0x0000001ebabc7c20 */ /* 0x001fe20008410000 */
[----:B------:R-:W-:Y:S02]  /*2d60*/  IMAD.U32 R186, R192, 0x10000, RZ ;  /* 0x00010000c0ba7824 */ /* 0x000fe400078e00ff */
[----:B------:R-:W-:Y:S01]  /*2d70*/  FADD.FTZ R184, R184, R209 ;  /* 0x000000d1b8b87221 */ /* 0x000fe20000010000 */
[-C--:B------:R-:W-:Y:S01]  /*2d80*/  FFMA.FTZ R190, R188, R187.reuse, R190 ;  /* 0x000000bbbcbe7223 */ /* 0x080fe200000100be */
[----:B------:R-:W-:Y:S01]  /*2d90*/  FMUL.FTZ R186, R186, R187 ;  /* 0x000000bbbaba7220 */ /* 0x000fe20000410000 */
[----:B------:R1:W-:Y:S01]  /*2da0*/  STL [R1], R188 ;  /* 0x000000bc01007387 */ /* 0x0003e20000100800 */
        /* <DEDUP_REMOVED lines=13> */
.L_x_5935:
[----:B------:R-:W-:Y:S05]  /*2e80*/  BSYNC.RECONVERGENT B1 ;  /* 0x0000000000017941 */ /* 0x000fea0003800200 */
.L_x_5934:
[----:B------:R-:W-:Y:S04]  /*2e90*/  BSSY.RECONVERGENT B1, `(.L_x_5936) ;  /* 0x0000076000017945 */ /* 0x000fe80003800200 */
[----:B------:R-:W-:Y:S05]  /*2ea0*/  @!P1 BRA `(.L_x_5937) ;  /* 0x0000000400d09947 */ /* 0x000fea0003800000 */
[----:B------:R-:W1:Y:S01]  /*2eb0*/  LDC.64 R192, c[0x0][0x3a8] ;  /* 0x0000ea00ffc07b82 */ /* 0x000e620000000a00 */
[----:B------:R-:W2:Y:S04]  /*2ec0*/  LDL R19, [R1+0x110] ;  /* 0x0001100001137983 */ /* 0x000ea80000100800 */
[----:B------:R-:W3:Y:S03]  /*2ed0*/  LDL.LU R234, [R1+0x40] ;  /* 0x0000400001ea7983 */ /* 0x000ee60000300800 */
[----:B0-----:R-:W0:Y:S01]  /*2ee0*/  LDC.64 R188, c[0x0][0x428] ;  /* 0x00010a00ffbc7b82 */ /* 0x001e220000000a00 */
[----:B------:R-:W4:Y:S04]  /*2ef0*/  LDL R229, [R1+0x114] ;  /* 0x0001140001e57983 */ /* 0x000f280000100800 */
[----:B------:R-:W4:Y:S04]  /*2f00*/  LDL.LU R196, [R1+0x48] ;  /* 0x0000480001c47983 */ /* 0x000f280000300800 */
[----:B------:R-:W4:Y:S04]  /*2f10*/  LDL R224, [R1+0x118] ;  /* 0x0001180001e07983 */ /* 0x000f280000100800 */
[----:B------:R-:W4:Y:S01]  /*2f20*/  LDL.LU R218, [R1+0x30] ;  /* 0x0000300001da7983 */ /* 0x000f220000300800 */
[----:B-1----:R-:W-:-:S03]  /*2f30*/  IMAD.WIDE.U32 R192, R9, 0x20, R192 ;  /* 0x0000002009c07825 */ /* 0x002fc600078e00c0 */
[----:B------:R-:W4:Y:S04]  /*2f40*/  LDL R207, [R1+0x11c] ;  /* 0x00011c0001cf7983 */ /* 0x000f280000100800 */
[----:B------:R-:W3:Y:S01]  /*2f50*/  LDG.E.128 R184, desc[UR16][R192.64] ;  /* 0x00000010c0b87981 */ /* 0x000ee2000c1e1d00 */
[----:B0-----:R-:W-:-:S03]  /*2f60*/  IMAD.WIDE.U32 R188, R214, 0x10, R188 ;  /* 0x00000010d6bc7825 */ /* 0x001fc600078e00bc */
[----:B------:R-:W4:Y:S04]  /*2f70*/  LDL.LU R201, [R1+0x38] ;  /* 0x0000380001c97983 */ /* 0x000f280000300800 */
[----:B------:R-:W4:Y:S04]  /*2f80*/  LDL R252, [R1+0x158] ;  /* 0x0001580001fc7983 */ /* 0x000f280000100800 */
[----:B------:R-:W4:Y:S04]  /*2f90*/  LDG.E.128 R188, desc[UR16][R188.64] ;  /* 0x00000010bcbc7981 */ /* 0x000f28000c1e1d00 */
[----:B------:R-:W4:Y:S01]  /*2fa0*/  LDG.E.128 R192, desc[UR16][R192.64+0x10] ;  /* 0x00001010c0c07981 */ /* 0x000f22000c1e1d00 */
[----:B--2---:R-:W-:-:S02]  /*2fb0*/  IMAD.U32 R19, R19, 0x10000, RZ ;  /* 0x0001000013137824 */ /* 0x004fc400078e00ff */
[----:B---3--:R-:W-:-:S04]  /*2fc0*/  FADD.FTZ R3, R184, -UR32 ;  /* 0x80000020b8037e21 */ /* 0x008fc80008010000 */
[----:B------:R-:W-:Y:S01]  /*2fd0*/  FMUL.FTZ R248, R3, UR30 ;  /* 0x0000001e03f87c20 */ /* 0x000fe20008410000 */
[----:B------:R-:W-:Y:S01]  /*2fe0*/  FADD.FTZ R186, R186, -UR32 ;  /* 0x80000020baba7e21 */ /* 0x000fe20008010000 */
[----:B----4-:R-:W-:-:S03]  /*2ff0*/  SHF.L.U32 R3, R188, 0x10, RZ ;  /* 0x00000010bc037819 */ /* 0x010fc600000006ff */
[----:B------:R-:W-:Y:S02]  /*3000*/  FMUL.FTZ R239, R186, UR30 ;  /* 0x0000001ebaef7c20 */ /* 0x000fe40008410000 */
[----:B------:R-:W-:Y:S01]  /*3010*/  FADD.FTZ R156, R156, R3 ;  /* 0x000000039c9c7221 */ /* 0x000fe20000010000 */
[-C--:B------:R-:W-:Y:S01]  /*3020*/  FFMA.FTZ R234, R248, R3.reuse, R234 ;  /* 0x00000003f8ea7223 */ /* 0x080fe200000100ea */
[----:B------:R-:W-:Y:S01]  /*3030*/  FMUL.FTZ R244, R19, R3 ;  /* 0x0000000313f47220 */ /* 0x000fe20000410000 */
[----:B------:R-:W-:-:S05]  /*3040*/  SHF.L.U32 R3, R189, 0x10, RZ ;  /* 0x00000010bd037819 */ /* 0x000fca00000006ff */
[----:B------:R-:W-:Y:S01]  /*3050*/  FFMA.FTZ R196, R239, R3, R196 ;  /* 0x00000003efc47223 */ /* 0x000fe200000100c4 */
[----:B------:R-:W-:Y:S04]  /*3060*/  STL [R1+0x40], R234 ;  /* 0x000040ea01007387 */ /* 0x000fe80000100800 */
[----:B------:R0:W-:Y:S04]  /*3070*/  STL [R1+0x48], R196 ;  /* 0x000048c401007387 */ /* 0x0001e80000100800 */
[----:B0-----:R-:W2:Y:S01]  /*3080*/  LDL.LU R196, [R1+0x44] ;  /* 0x0000440001c47983 */ /* 0x001ea20000300800 */
[----:B------:R-:W-:-:S04]  /*3090*/  ISETP.NE.U32.AND P0, PT, RZ, UR22, PT ;  /* 0x00000016ff007c0c */ /* 0x000fc8000bf05070 */
[----:B------:R-:W-:Y:S02]  /*30a0*/  ISETP.NE.AND.EX P0, PT, RZ, UR23, PT, P0 ;  /* 0x00000017ff007c0c */ /* 0x000fe4000bf05300 */
[----:B------:R-:W-:Y:S01]  /*30b0*/  SHF.L.U32 R19, R229, 0x10, RZ ;  /* 0x00000010e5137819 */ /* 0x000fe200000006ff */
[----:B------:R-:W-:Y:S01]  /*30c0*/  FADD.FTZ R184, R192, -UR32 ;  /* 0x80000020c0b87e21 */ /* 0x000fe20008010000 */
[----:B------:R-:W-:-:S09]  /*30d0*/  FADD.FTZ R158, R158, R3 ;  /* 0x000000039e9e7221 */ /* 0x000fd20000010000 */
[----:B------:R-:W0:Y:S01]  /*30e0*/  @P0 LDC.64 R202, c[0x0][0x438] ;  /* 0x00010e00ffca0b82 */ /* 0x000e220000000a00 */
[----:B------:R-:W-:Y:S01]  /*30f0*/  FMUL.FTZ R234, R19, R3 ;  /* 0x0000000313ea7220 */ /* 0x000fe20000410000 */
[----:B------:R-:W-:Y:S01]  /*3100*/  SHF.L.U32 R3, R190, 0x10, RZ ;  /* 0x00000010be037819 */ /* 0x000fe200000006ff */
[----:B------:R-:W-:Y:S01]  /*3110*/  FMUL.FTZ R229, R184, UR30 ;  /* 0x0000001eb8e57c20 */ /* 0x000fe20008410000 */
[----:B------:R-:W-:-:S03]  /*3120*/  FADD.FTZ R19, R194, -UR32 ;  /* 0x80000020c2137e21 */ /* 0x000fc60008010000 */
[----:B------:R-:W-:-:S05]  /*3130*/  FFMA.FTZ R218, R229, R3, R218 ;  /* 0x00000003e5da7223 */ /* 0x000fca00000100da */
[----:B------:R1:W-:Y:S01]  /*3140*/  STL [R1+0x30], R218 ;  /* 0x000030da01007387 */ /* 0x0003e20000100800 */
[----:B------:R-:W-:Y:S02]  /*3150*/  IMAD.U32 R184, R224, 0x10000, RZ ;  /* 0x00010000e0b87824 */ /* 0x000fe400078e00ff */
[----:B-1----:R-:W-:Y:S01]  /*3160*/  FMUL.FTZ R218, R19, UR30 ;  /* 0x0000001e13da7c20 */ /* 0x002fe20008410000 */
[----:B------:R-:W-:Y:S01]  /*3170*/  SHF.L.U32 R19, R191, 0x10, RZ ;  /* 0x00000010bf137819 */ /* 0x000fe200000006ff */
[----:B0-----:R-:W-:-:S04]  /*3180*/  @P0 IMAD.WIDE.U32 R202, R9, 0x20, R202 ;  /* 0x0000002009ca0825 */ /* 0x001fc800078e00ca */
[----:B------:R-:W-:Y:S01]  /*3190*/  FFMA.FTZ R201, R218, R19, R201 ;  /* 0x00000013dac97223 */ /* 0x000fe200000100c9 */
[----:B------:R-:W5:Y:S01]  /*31a0*/  @P0 LDG.E.128 R24, desc[UR16][R202.64] ;  /* 0x00000010ca180981 */ /* 0x000f62000c1e1d00 */
[----:B------:R-:W-:-:S03]  /*31b0*/  FMUL.FTZ R224, R184, R3 ;  /* 0x00000003b8e07220 */ /* 0x000fc60000410000 */
[----:B------:R0:W5:Y:S01]  /*31c0*/  @P0 LDG.E.128 R20, desc[UR16][R202.64+0x10] ;  /* 0x00001010ca140981 */ /* 0x000162000c1e1d00 */
[----:B------:R-:W-:Y:S01]  /*31d0*/  FADD.FTZ R80, R80, R3 ;  /* 0x0000000350507221 */ /* 0x000fe20000010000 */
[----:B------:R-:W-:Y:S01]  /*31e0*/  SHF.L.U32 R184, R207, 0x10, RZ ;  /* 0x00000010cfb87819 */ /* 0x000fe200000006ff */
[----:B------:R-:W-:Y:S01]  /*31f0*/  FADD.FTZ R3, R185, -UR32 ;  /* 0x80000020b9037e21 */ /* 0x000fe20008010000 */
[----:B------:R-:W-:Y:S01]  /*3200*/  PRMT R185, R188, 0x7632, R185 ;  /* 0x00007632bcb97816 */ /* 0x000fe200000000b9 */
[----:B------:R-:W3:Y:S04]  /*3210*/  LDL R202, [R1+0x15c] ;  /* 0x00015c0001ca7983 */ /* 0x000ee80000100800 */
[----:B------:R1:W-:Y:S01]  /*3220*/  STL [R1+0x38], R201 ;  /* 0x000038c901007387 */ /* 0x0003e20000100800 */
[----:B------:R-:W-:Y:S01]  /*3230*/  FADD.FTZ R82, R82, R19 ;  /* 0x0000001352527221 */ /* 0x000fe20000010000 */
[----:B------:R-:W-:Y:S01]  /*3240*/  FMUL.FTZ R19, R184, R19 ;  /* 0x00000013b8137220 */ /* 0x000fe20000410000 */
[----:B------:R-:W-:Y:S01]  /*3250*/  SHF.L.U32 R184, R185, 0x10, RZ ;  /* 0x00000010b9b87819 */ /* 0x000fe200000006ff */
[----:B-1----:R-:W4:Y:S01]  /*3260*/  LDL.LU R201, [R1+0x4c] ;  /* 0x00004c0001c97983 */ /* 0x002f220000300800 */
[----:B------:R-:W-:-:S03]  /*3270*/  FMUL.FTZ R3, R3, UR30 ;  /* 0x0000001e03037c20 */ /* 0x000fc60008410000 */
[----:B------:R-:W4:Y:S04]  /*3280*/  LDL R194, [R1+0x160] ;  /* 0x0001600001c27983 */ /* 0x000f280000100800 */
[----:B------:R-:W4:Y:S01]  /*3290*/  LDL.LU R192, [R1+0x34] ;  /* 0x0000340001c07983 */ /* 0x000f220000300800 */
[----:B------:R-:W-:Y:S01]  /*32a0*/  PRMT R186, R189, 0x7632, R186 ;  /* 0x00007632bdba7816 */ /* 0x000fe200000000ba */
[----:B--2---:R-:W-:-:S05]  /*32b0*/  FFMA.FTZ R196, R3, R184, R196 ;  /* 0x000000b803c47223 */ /* 0x004fca00000100c4 */
[----:B------:R1:W-:Y:S04]  /*32c0*/  STL [R1+0x44], R196 ;  /* 0x000044c401007387 */ /* 0x0003e80000100800 */
[----:B------:R-:W2:Y:S04]  /*32d0*/  LDL R189, [R1+0x164] ;  /* 0x0001640001bd7983 */ /* 0x000ea80000100800 */
[----:B------:R-:W2:Y:S01]  /*32e0*/  LDL.LU R188, [R1+0x3c] ;  /* 0x00003c0001bc7983 */ /* 0x000ea20000300800 */
[----:B------:R-:W-:Y:S01]  /*32f0*/  FADD.FTZ R187, R187, -UR32 ;  /* 0x80000020bbbb7e21 */ /* 0x000fe20008010000 */
[----:B------:R-:W-:Y:S01]  /*3300*/  SHF.L.U32 R186, R186, 0x10, RZ ;  /* 0x00000010baba7819 */ /* 0x000fe200000006ff */
[----:B------:R-:W-:-:S02]  /*3310*/  IMAD.U32 R185, R252, 0x10000, RZ ;  /* 0x00010000fcb97824 */ /* 0x000fc400078e00ff */
[----:B-1----:R-:W-:Y:S01]  /*3320*/  FMUL.FTZ R196, R187, UR30 ;  /* 0x0000001ebbc47c20 */ /* 0x002fe20008410000 */
[----:B------:R-:W-:Y:S01]  /*3330*/  FADD.FTZ R157, R157, R184 ;  /* 0x000000b89d9d7221 */ /* 0x000fe20000010000 */
[----:B------:R-:W-:Y:S01]  /*3340*/  FMUL.FTZ R207, R185, R184 ;  /* 0x000000b8b9cf7220 */ /* 0x000fe20000410000 */
[----:B------:R-:W-:Y:S01]  /*3350*/  PRMT R185, R190, 0x7632, R185 ;  /* 0x00007632beb97816 */ /* 0x000fe200000000b9 */
[----:B------:R-:W-:-:S03]  /*3360*/  FADD.FTZ R184, R193, -UR32 ;  /* 0x80000020c1b87e21 */ /* 0x000fc60008010000 */
[----:B------:R-:W-:-:S05]  /*3370*/  SHF.L.U32 R185, R185, 0x10, RZ ;  /* 0x00000010b9b97819 */ /* 0x000fca00000006ff */
[----:B------:R-:W-:Y:S01]  /*3380*/  FADD.FTZ R81, R81, R185 ;  /* 0x000000b951517221 */ /* 0x000fe20000010000 */
[----:B------:R-:W-:Y:S01]  /*3390*/  FADD.FTZ R159, R159, R186 ;  /* 0x000000ba9f9f7221 */ /* 0x000fe20000010000 */
[----:B---3--:R-:W-:Y:S01]  /*33a0*/  SHF.L.U32 R187, R202, 0x10, RZ ;  /* 0x00000010cabb7819 */ /* 0x008fe200000006ff */
[----:B0-----:R-:W-:Y:S01]  /*33b0*/  FMUL.FTZ R202, R184, UR30 ;  /* 0x0000001eb8ca7c20 */ /* 0x001fe20008410000 */
[----:B----4-:R-:W-:-:S05]  /*33c0*/  FFMA.FTZ R201, R196, R186, R201 ;  /* 0x000000bac4c97223 */ /* 0x010fca00000100c9 */
[----:B------:R0:W-:Y:S01]  /*33d0*/  STL [R1+0x4c], R201 ;  /* 0x00004cc901007387 */ /* 0x0001e20000100800 */
[----:B------:R-:W-:Y:S01]  /*33e0*/  FFMA.FTZ R192, R202, R185, R192 ;  /* 0x000000b9cac07223 */ /* 0x000fe200000100c0 */
[----:B0-----:R-:W-:Y:S01]  /*33f0*/  FMUL.FTZ R201, R187, R186 ;  /* 0x000000babbc97220 */ /* 0x001fe20000410000 */
[----:B------:R-:W-:-:S04]  /*3400*/  IMAD.U32 R187, R194, 0x10000, RZ ;  /* 0x00010000c2bb7824 */ /* 0x000fc800078e00ff */
[----:B------:R-:W-:Y:S01]  /*3410*/  FMUL.FTZ R203, R187, R185 ;  /* 0x000000b9bbcb7220 */ /* 0x000fe20000410000 */
[----:B------:R-:W-:Y:S01]  /*3420*/  PRMT R185, R191, 0x7632, R185 ;  /* 0x00007632bfb97816 */ /* 0x000fe200000000b9 */
[----:B------:R-:W-:-:S03]  /*3430*/  FADD.FTZ R187, R195, -UR32 ;  /* 0x80000020c3bb7e21 */ /* 0x000fc60008010000 */
[----:B------:R-:W-:Y:S01]  /*3440*/  SHF.L.U32 R185, R185, 0x10, RZ ;  /* 0x00000010b9b97819 */ /* 0x000fe200000006ff */
[----:B------:R-:W-:Y:S01]  /*3450*/  FMUL.FTZ R252, R187, UR30 ;  /* 0x0000001ebbfc7c20 */ /* 0x000fe20008410000 */
        /* <DEDUP_REMOVED lines=17> */
[----:B------:R-:W-:Y:S01]  /*3570*/  VIADD R9, R9, 0x80 ;  /* 0x0000008009097836 */ /* 0x000fe20000000000 */
[----:B--2---:R-:W-:Y:S01]  /*3580*/  SHF.L.U32 R187, R189, 0x10, RZ ;  /* 0x00000010bdbb7819 */ /* 0x004fe200000006ff */
[----:B------:R-:W-:-:S04]  /*3590*/  FFMA.FTZ R188, R252, R185, R188 ;  /* 0x000000b9fcbc7223 */ /* 0x000fc800000100bc */
[----:B------:R-:W-:Y:S01]  /*35a0*/  FMUL.FTZ R187, R187, R185 ;  /* 0x000000b9bbbb7220 */ /* 0x000fe20000410000 */
[----:B------:R1:W-:Y:S04]  /*35b0*/  STL [R1+0x3c], R188 ;  /* 0x00003cbc01007387 */ /* 0x0003e80000100800 */
[----:B------:R1:W-:Y:S01]  /*35c0*/  STL [R1+0x10], R187 ;  /* 0x000010bb01007387 */ /* 0x0003e20000100800 */
[----:B------:R-:W-:Y:S01]  /*35d0*/  FADD.FTZ R216, R184, R187 ;  /* 0x000000bbb8d87221 */ /* 0x000fe20000010000 */
[----:B------:R-:W-:-:S07]  /*35e0*/  FFMA.FTZ R215, R252, R187, R186 ;  /* 0x000000bbfcd77223 */ /* 0x000fce00000100ba */
.L_x_5937:
[----:B------:R-:W-:Y:S05]  /*35f0*/  BSYNC.RECONVERGENT B1 ;  /* 0x0000000000017941 */ /* 0x000fea0003800200 */
.L_x_5936:
        /* <DEDUP_REMOVED lines=10> */
[----:B------:R-:W2:Y:S04]  /*36a0*/  LDL R206, [R1+0x150] ;  /* 0x0001500001ce7983 */ /* 0x000ea80000100800 */
[----:B01----:R-:W4:Y:S01]  /*36b0*/  LDG.E.128 R192, desc[UR16][R6.64] ;  /* 0x0000001006c07981 */ /* 0x003f22000c1e1d00 */
        /* <DEDUP_REMOVED lines=12> */
[----:B------:R-:W-:Y:S01]  /*3780*/  FADD.FTZ R8, R194, -UR32 ;  /* 0x80000020c2087e21 */ /* 0x000fe20008010000 */
[----:B--2---:R-:W-:-:S03]  /*3790*/  SHF.L.U32 R6, R184, 0x10, RZ ;  /* 0x00000010b8067819 */ /* 0x004fc600000006ff */
[----:B------:R-:W-:Y:S02]  /*37a0*/  FMUL.FTZ R242, R8, UR30 ;  /* 0x0000001e08f27c20 */ /* 0x000fe40008410000 */
[----:B------:R-:W-:Y:S01]  /*37b0*/  FADD.FTZ R84, R84, R6 ;  /* 0x0000000654547221 */ /* 0x000fe20000010000 */
[-C--:B------:R-:W-:Y:S01]  /*37c0*/  FFMA.FTZ R48, R251, R6.reuse, R48 ;  /* 0x00000006fb307223 */ /* 0x080fe20000010030 */
[----:B------:R-:W-:Y:S01]  /*37d0*/  FMUL.FTZ R243, R7, R6 ;  /* 0x0000000607f37220 */ /* 0x000fe20000410000 */
[----:B------:R-:W-:Y:S01]  /*37e0*/  SHF.L.U32 R6, R185, 0x10, RZ ;  /* 0x00000010b9067819 */ /* 0x000fe200000006ff */
[----:B------:R-:W-:-:S04]  /*37f0*/  IMAD.U32 R7, R223, 0x10000, RZ ;  /* 0x00010000df077824 */ /* 0x000fc800078e00ff */
[----:B------:R-:W-:Y:S01]  /*3800*/  FADD.FTZ R86, R86, R6 ;  /* 0x0000000656567221 */ /* 0x000fe20000010000 */
[-C--:B------:R-:W-:Y:S01]  /*3810*/  FFMA.FTZ R50, R242, R6.reuse, R50 ;  /* 0x00000006f2327223 */ /* 0x080fe20000010032 */
[----:B------:R-:W-:Y:S01]  /*3820*/  FMUL.FTZ R233, R7, R6 ;  /* 0x0000000607e97220 */ /* 0x000fe20000410000 */
[----:B------:R-:W-:Y:S02]  /*3830*/  FADD.FTZ R6, R190, -UR32 ;  /* 0x80000020be067e21 */ /* 0x000fe40008010000 */
[----:B------:R-:W2:Y:S01]  /*3840*/  LDL R190, [R1+0x154] ;  /* 0x0001540001be7983 */ /* 0x000ea20000100800 */
[----:B------:R-:W-:Y:S01]  /*3850*/  FADD.FTZ R8, R188, -UR32 ;  /* 0x80000020bc087e21 */ /* 0x000fe20008010000 */
[----:B------:R-:W-:-:S03]  /*3860*/  SHF.L.U32 R7, R186, 0x10, RZ ;  /* 0x00000010ba077819 */ /* 0x000fc600000006ff */
[----:B------:R-:W-:Y:S01]  /*3870*/  FMUL.FTZ R232, R8, UR30 ;  /* 0x0000001e08e87c20 */ /* 0x000fe20008410000 */
[----:B------:R-:W-:Y:S01]  /*3880*/  SHF.L.U32 R8, R221, 0x10, RZ ;  /* 0x00000010dd087819 */ /* 0x000fe200000006ff */
[----:B------:R-:W-:Y:S01]  /*3890*/  FMUL.FTZ R221, R6, UR30 ;  /* 0x0000001e06dd7c20 */ /* 0x000fe20008410000 */
[----:B------:R-:W-:Y:S01]  /*38a0*/  SHF.L.U32 R6, R187, 0x10, RZ ;  /* 0x00000010bb067819 */ /* 0x000fe200000006ff */
[----:B------:R-:W-:Y:S02]  /*38b0*/  FADD.FTZ R88, R88, R7 ;  /* 0x0000000758587221 */ /* 0x000fe40000010000 */
[-C--:B------:R-:W-:Y:S01]  /*38c0*/  FMUL.FTZ R223, R8, R7.reuse ;  /* 0x0000000708df7220 */ /* 0x080fe20000410000 */
[----:B------:R-:W-:Y:S02]  /*38d0*/  IMAD.U32 R8, R10, 0x10000, RZ ;  /* 0x000100000a087824 */ /* 0x000fe400078e00ff */
        /* <DEDUP_REMOVED lines=14> */
[----:B------:R-:W-:Y:S01]  /*39c0*/  PRMT R9, R186, 0x7632, R9 ;  /* 0x00007632ba097816 */ /* 0x000fe20000000009 */
[----:B------:R-:W-:Y:S01]  /*39d0*/  IMAD.U32 R186, R205, 0x10000, RZ ;  /* 0x00010000cdba7824 */ /* 0x000fe200078e00ff */
[----:B------:R-:W-:Y:S01]  /*39e0*/  SHF.L.U32 R184, R184, 0x10, RZ ;  /* 0x00000010b8b87819 */ /* 0x000fe200000006ff */
[----:B------:R-:W-:Y:S01]  /*39f0*/  FMUL.FTZ R10, R10, UR30 ;  /* 0x0000001e0a0a7c20 */ /* 0x000fe20008410000 */
[----:B------:R-:W-:Y:S01]  /*3a00*/  FADD.FTZ R185, R189, -UR32 ;  /* 0x80000020bdb97e21 */ /* 0x000fe20008010000 */
[----:B------:R-:W-:-:S02]  /*3a10*/  SHF.L.U32 R9, R9, 0x10, RZ ;  /* 0x0000001009097819 */ /* 0x000fc400000006ff */
[-C--:B------:R-:W-:Y:S01]  /*3a20*/  FMUL.FTZ R204, R186, R184.reuse ;  /* 0x000000b8bacc7220 */ /* 0x080fe20000410000 */
[----:B------:R-:W-:Y:S01]  /*3a30*/  SHF.L.U32 R186, R206, 0x10, RZ ;  /* 0x00000010ceba7819 */ /* 0x000fe200000006ff */
[----:B------:R-:W-:Y:S01]  /*3a40*/  FFMA.FTZ R51, R10, R184, R51 ;  /* 0x000000b80a337223 */ /* 0x000fe20000010033 */
[----:B------:R-:W-:Y:S01]  /*3a50*/  FADD.FTZ R87, R87, R184 ;  /* 0x000000b857577221 */ /* 0x000fe20000010000 */
[----:B------:R-:W-:Y:S01]  /*3a60*/  FMUL.FTZ R205, R185, UR30 ;  /* 0x0000001eb9cd7c20 */ /* 0x000fe20008410000 */
[----:B------:R-:W-:Y:S01]  /*3a70*/  FADD.FTZ R184, R216, R243 ;  /* 0x000000f3d8b87221 */ /* 0x000fe20000010000 */
[----:B------:R-:W-:Y:S01]  /*3a80*/  FADD.FTZ R89, R89, R9 ;  /* 0x0000000959597221 */ /* 0x000fe20000010000 */
[-C--:B------:R-:W-:Y:S01]  /*3a90*/  FMUL.FTZ R206, R186, R9.reuse ;  /* 0x00000009bace7220 */ /* 0x080fe20000410000 */
[----:B------:R-:W-:Y:S01]  /*3aa0*/  FFMA.FTZ R53, R205, R9, R53 ;  /* 0x00000009cd357223 */ /* 0x000fe20000010035 */
[----:B------:R-:W-:Y:S01]  /*3ab0*/  FADD.FTZ R9, R184, R8 ;  /* 0x00000008b8097221 */ /* 0x000fe20000010000 */
[----:B------:R-:W-:-:S03]  /*3ac0*/  FADD.FTZ R184, R191, -UR32 ;  /* 0x80000020bfb87e21 */ /* 0x000fc60008010000 */
[----:B------:R-:W-:Y:S01]  /*3ad0*/  FADD.FTZ R186, R9, R233 ;  /* 0x000000e909ba7221 */ /* 0x000fe20000010000 */
[----:B------:R-:W-:-:S03]  /*3ae0*/  PRMT R187, R187, 0x7632, R187 ;  /* 0x00007632bbbb7816 */ /* 0x000fc600000000bb */
[----:B------:R-:W-:Y:S01]  /*3af0*/  FADD.FTZ R186, R186, R204 ;  /* 0x000000ccbaba7221 */ /* 0x000fe20000010000 */
[----:B------:R-:W-:Y:S01]  /*3b00*/  FMUL.FTZ R188, R184, UR30 ;  /* 0x0000001eb8bc7c20 */ /* 0x000fe20008410000 */
[----:B------:R-:W-:Y:S02]  /*3b10*/  SHF.L.U32 R9, R187, 0x10, RZ ;  /* 0x00000010bb097819 */ /* 0x000fe400000006ff */
[----:B------:R-:W-:Y:S01]  /*3b20*/  FADD.FTZ R184, R186, R223 ;  /* 0x000000dfbab87221 */ /* 0x000fe20000010000 */
[----:B------:R-:W-:Y:S01]  /*3b30*/  FFMA.FTZ R185, R251, R243, R215 ;  /* 0x000000f3fbb97223 */ /* 0x000fe200000100d7 */
[----:B------:R3:W-:Y:S03]  /*3b40*/  STL [R1+0xc], R188 ;  /* 0x00000cbc01007387 */ /* 0x0007e60000100800 */
[----:B------:R-:W-:-:S04]  /*3b50*/  FFMA.FTZ R185, R7, R8, R185 ;  /* 0x0000000807b97223 */ /* 0x000fc800000100b9 */
[----:B------:R-:W-:-:S04]  /*3b60*/  FFMA.FTZ R185, R242, R233, R185 ;  /* 0x000000e9f2b97223 */ /* 0x000fc800000100b9 */
[----:B------:R-:W-:-:S04]  /*3b70*/  FFMA.FTZ R185, R10, R204, R185 ;  /* 0x000000cc0ab97223 */ /* 0x000fc800000100b9 */
[----:B------:R-:W-:Y:S01]  /*3b80*/  FFMA.FTZ R185, R232, R223, R185 ;  /* 0x000000dfe8b97223 */ /* 0x000fe200000100b9 */
[----:B------:R-:W-:-:S03]  /*3b90*/  FADD.FTZ R184, R184, R206 ;  /* 0x000000ceb8b87221 */ /* 0x000fc60000010000 */
[----:B------:R-:W-:Y:S01]  /*3ba0*/  FFMA.FTZ R185, R205, R206, R185 ;  /* 0x000000cecdb97223 */ /* 0x000fe200000100b9 */
[----:B------:R-:W-:Y:S01]  /*3bb0*/  FADD.FTZ R91, R91, R9 ;  /* 0x000000095b5b7221 */ /* 0x000fe20000010000 */
[----:B------:R-:W-:Y:S02]  /*3bc0*/  FFMA.FTZ R55, R188, R9, R55 ;  /* 0x00000009bc377223 */ /* 0x000fe40000010037 */
[----:B------:R-:W-:Y:S01]  /*3bd0*/  FFMA.FTZ R185, R221, R6, R185 ;  /* 0x00000006ddb97223 */ /* 0x000fe200000100b9 */
[----:B--2---:R-:W-:-:S04]  /*3be0*/  IMAD.U32 R186, R190, 0x10000, RZ ;  /* 0x00010000beba7824 */ /* 0x004fc800078e00ff */
[----:B------:R-:W-:-:S05]  /*3bf0*/  FMUL.FTZ R187, R186, R9 ;  /* 0x00000009babb7220 */ /* 0x000fca0000410000 */
[----:B------:R3:W-:Y:S01]  /*3c00*/  STL [R1+0x8], R187 ;  /* 0x000008bb01007387 */ /* 0x0007e20000100800 */
[----:B------:R-:W-:Y:S01]  /*3c10*/  FADD.FTZ R9, R184, R6 ;  /* 0x00000006b8097221 */ /* 0x000fe20000010000 */
[----:B------:R-:W-:-:S03]  /*3c20*/  FFMA.FTZ R215, R188, R187, R185 ;  /* 0x000000bbbcd77223 */ /* 0x000fc600000100b9 */
[----:B------:R-:W-:Y:S01]  /*3c30*/  FADD.FTZ R216, R9, R187 ;  /* 0x000000bb09d87221 */ /* 0x000fe20000010000 */
[----:B------:R-:W-:Y:S06]  /*3c40*/  BRA `(.L_x_5938) ;  /* 0x0000000000a07947 */ /* 0x000fec0003800000 */
.L_x_5929:
        /* <DEDUP_REMOVED lines=12> */
[----:B------:R-:W-:Y:S02]  /*3d10*/  ISETP.GE.U32.AND P2, PT, R0, 0x180, PT ;  /* 0x000001800000780c */ /* 0x000fe40003f46070 */
[----:B------:R-:W-:-:S07]  /*3d20*/  MOV R9, R188 ;  /* 0x000000bc00097202 */ /* 0x000fce0000000f00 */
[----:B------:R-:W0:Y:S08]  /*3d30*/  @P0 LDC.64 R184, c[0x0][0x438] ;  /* 0x00010e00ffb80b82 */ /* 0x000e300000000a00 */
[----:B------:R-:W1:Y:S01]  /*3d40*/  @P1 LDC.64 R186, c[0x0][0x438] ;  /* 0x00010e00ffba1b82 */ /* 0x000e620000000a00 */
[----:B------:R-:W-:-:S07]  /*3d50*/  ISETP.GE.U32.AND P3, PT, R0, 0x200, PT ;  /* 0x000002000000780c */ /* 0x000fce0003f66070 */
[----:B------:R-:W3:Y:S01]  /*3d60*/  @P2 LDC.64 R190, c[0x0][0x438] ;  /* 0x00010e00ffbe2b82 */ /* 0x000ee20000000a00 */
[C---:B0-----:R-:W-:Y:S01]  /*3d70*/  @P0 IMAD.WIDE.U32 R184, R9.reuse, 0x20, R184 ;  /* 0x0000002009b80825 */ /* 0x041fe200078e00b8 */
[----:B------:R-:W-:-:S04]  /*3d80*/  @P0 IADD3 R9, PT, PT, R9, 0x80, RZ ;  /* 0x0000008009090810 */ /* 0x000fc80007ffe0ff */
[----:B------:R-:W5:Y:S04]  /*3d90*/  @P0 LDG.E.128 R132, desc[UR16][R184.64] ;  /* 0x00000010b8840981 */ /* 0x000f68000c1e1d00 */
[----:B------:R1:W5:Y:S01]  /*3da0*/  @P0 LDG.E.128 R136, desc[UR16][R184.64+0x10] ;  /* 0x00001010b8880981 */ /* 0x000362000c1e1d00 */
[----:B------:R-:W-:Y:S01]  /*3db0*/  ISETP.GE.U32.AND P0, PT, R0, 0x280, PT ;  /* 0x000002800000780c */ /* 0x000fe20003f06070 */
[C---:B-1----:R-:W-:Y:S02]  /*3dc0*/  @P1 IMAD.WIDE.U32 R184, R9.reuse, 0x20, R186 ;  /* 0x0000002009b81825 */ /* 0x042fe400078e00ba */
[----:B------:R-:W0:Y:S10]  /*3dd0*/  @P3 LDC.64 R186, c[0x0][0x438] ;  /* 0x00010e00ffba3b82 */ /* 0x000e340000000a00 */
[----:B--2---:R-:W1:Y:S01]  /*3de0*/  @P0 LDC.64 R188, c[0x0][0x438] ;  /* 0x00010e00ffbc0b82 */ /* 0x004e620000000a00 */
[----:B------:R-:W-:Y:S01]  /*3df0*/  @P1 VIADD R9, R9, 0x80 ;  /* 0x0000008009091836 */ /* 0x000fe20000000000 */
[----:B------:R-:W5:Y:S04]  /*3e00*/  @P1 LDG.E.128 R140, desc[UR16][R184.64] ;  /* 0x00000010b88c1981 */ /* 0x000f68000c1e1d00 */
[----:B------:R3:W5:Y:S02]  /*3e10*/  @P1 LDG.E.128 R144, desc[UR16][R184.64+0x10] ;  /* 0x00001010b8901981 */ /* 0x000764000c1e1d00 */
[C---:B---3--:R-:W-:Y:S01]  /*3e20*/  @P2 IMAD.WIDE.U32 R184, R9.reuse, 0x20, R190 ;  /* 0x0000002009b82825 */ /* 0x048fe200078e00be */
[----:B------:R-:W-:-:S04]  /*3e30*/  @P2 IADD3 R9, PT, PT, R9, 0x80, RZ ;  /* 0x0000008009092810 */ /* 0x000fc80007ffe0ff */
[----:B------:R-:W5:Y:S01]  /*3e40*/  @P2 LDG.E.128 R148, desc[UR16][R184.64] ;  /* 0x00000010b8942981 */ /* 0x000f62000c1e1d00 */
[C---:B0-----:R-:W-:Y:S01]  /*3e50*/  @P3 IMAD.WIDE.U32 R186, R9.reuse, 0x20, R186 ;  /* 0x0000002009ba3825 */ /* 0x041fe200078e00ba */
[----:B------:R-:W-:Y:S02]  /*3e60*/  @P3 IADD3 R9, PT, PT, R9, 0x80, RZ ;  /* 0x0000008009093810 */ /* 0x000fe40007ffe0ff */
[----:B------:R1:W5:Y:S04]  /*3e70*/  @P2 LDG.E.128 R152, desc[UR16][R184.64+0x10] ;  /* 0x00001010b8982981 */ /* 0x000368000c1e1d00 */
[----:B------:R4:W5:Y:S04]  /*3e80*/  @P3 LDG.E.128 R24, desc[UR16][R186.64] ;  /* 0x00000010ba183981 */ /* 0x000968000c1e1d00 */
[----:B------:R4:W5:Y:S01]  /*3e90*/  @P3 LDG.E.128 R20, desc[UR16][R186.64+0x10] ;  /* 0x00001010ba143981 */ /* 0x000962000c1e1d00 */
[----:B-1----:R-:W-:-:S05]  /*3ea0*/  @P0 IMAD.WIDE.U32 R184, R9, 0x20, R188 ;  /* 0x0000002009b80825 */ /* 0x002fca00078e00bc */
[----:B------:R4:W5:Y:S04]  /*3eb0*/  @P0 LDG.E.128 R168, desc[UR16][R184.64] ;  /* 0x00000010b8a80981 */ /* 0x000968000c1e1d00 */
[----:B------:R4:W5:Y:S02]  /*3ec0*/  @P0 LDG.E.128 R172, desc[UR16][R184.64+0x10] ;  /* 0x00001010b8ac0981 */ /* 0x000964000c1e1d00 */
.L_x_5938:
[----:B------:R-:W-:Y:S05]  /*3ed0*/  BSYNC.RECONVERGENT B0 ;  /* 0x0000000000007941 */ /* 0x000fea0003800200 */
.L_x_5928:
[----:B----4-:R-:W4:Y:S01]  /*3ee0*/  SHFL.DOWN PT, R184, R216, 0x10, 0x1f ;  /* 0x0a001f00d8b87f89 */ /* 0x010f2200000e0000 */
[----:B------:R-:W-:Y:S03]  /*3ef0*/  BSSY.RECONVERGENT B0, `(.L_x_5939) ;  /* 0x000001f000007945 */ /* 0x000fe60003800200 */
[----:B------:R-:W1:Y:S01]  /*3f00*/  SHFL.DOWN PT, R9, R215, 0x10, 0x1f ;  /* 0x0a001f00d7097f89 */ /* 0x000e6200000e0000 */
[----:B0-----:R-:W0:Y:S01]  /*3f10*/  S2R R190, SR_TID.X ;  /* 0x0000000000be7919 */ /* 0x001e220000002100 */
[----:B----4-:R-:W-:Y:S01]  /*3f20*/  FADD.FTZ R184, R184, R216 ;  /* 0x000000d8b8b87221 */ /* 0x010fe20000010000 */
[----:B-1----:R-:W-:-:S04]  /*3f30*/  FADD.FTZ R9, R9, R215 ;  /* 0x000000d709097221 */ /* 0x002fc80000010000 */
[----:B------:R-:W1:Y:S04]  /*3f40*/  SHFL.DOWN PT, R186, R184, 0x8, 0x1f ;  /* 0x09001f00b8ba7f89 */ /* 0x000e6800000e0000 */
[----:B------:R-:W4:Y:S01]  /*3f50*/  SHFL.DOWN PT, R185, R9, 0x8, 0x1f ;  /* 0x09001f0009b97f89 */ /* 0x000f2200000e0000 */
[----:B0-----:R-:W-:Y:S01]  /*3f60*/  LOP3.LUT P0, RZ, R190, 0x1f, RZ, 0xc0, !PT ;  /* 0x0000001fbeff7812 */ /* 0x001fe2000780c0ff */
[----:B-1----:R-:W-:Y:S01]  /*3f70*/  FADD.FTZ R184, R184, R186 ;  /* 0x000000bab8b87221 */ /* 0x002fe20000010000 */
[----:B----4-:R-:W-:-:S04]  /*3f80*/  FADD.FTZ R9, R9, R185 ;  /* 0x000000b909097221 */ /* 0x010fc80000010000 */
        /* <DEDUP_REMOVED lines=21> */
.L_x_5940:
[----:B------:R-:W-:Y:S05]  /*40e0*/  BSYNC.RECONVERGENT B0 ;  /* 0x0000000000007941 */ /* 0x000fea0003800200 */
.L_x_5939:
[----:B------:R-:W4:Y:S01]  /*40f0*/  LDL.LU R189, [R1+0x24] ;  /* 0x0000240001bd7983 */ /* 0x000f220000300800 */
        /* <DEDUP_REMOVED lines=11> */
[----:B0--3--:R-:W0:Y:S01]  /*41b0*/  LDS.128 R184, [UR7] ;  /* 0x00000007ffb87984 */ /* 0x009e220008000c00 */
[----:B------:R-:W-:Y:S02]  /*41c0*/  UIADD3 UR7, UPT, UPT, UR6, 0x5030, URZ ;  /* 0x0000503006077890 */ /* 0x000fe4000fffe0ff */
[----:B------:R-:W-:Y:S02]  /*41d0*/  @!UP1 UIADD3 UR7, UPT, UPT, UR6, 0x5010, URZ ;  /* 0x0000501006079890 */ /* 0x000fe4000fffe0ff */
[----:B------:R-:W-:-:S04]  /*41e0*/  @UP3 UIADD3 UR6, UPT, UPT, UR11, -0x1, URZ ;  /* 0xffffffff0b063890 */ /* 0x000fc8000fffe0ff */
[----:B------:R-:W-:Y:S01]  /*41f0*/  @UP3 UIMAD UR6, UR6, UR10, URZ ;  /* 0x0000000a060632a4 */ /* 0x000fe2000f8e02ff */
[----:B0-----:R-:W-:Y:S01]  /*4200*/  FADD.FTZ R185, RZ, R185 ;  /* 0x000000b9ffb97221 */ /* 0x001fe20000010000 */
[----:B------:R-:W-:-:S03]  /*4210*/  FADD.FTZ R9, RZ, R184 ;  /* 0x000000b8ff097221 */ /* 0x000fc60000010000 */
[----:B--2---:R-:W-:Y:S01]  /*4220*/  FADD.FTZ R188, R187, R185 ;  /* 0x000000b9bbbc7221 */ /* 0x004fe20000010000 */
[----:B------:R-:W-:Y:S02]  /*4230*/  FADD.FTZ R9, R186, R9 ;  /* 0x00000009ba097221 */ /* 0x000fe40000010000 */
[----:B------:R-:W0:Y:S01]  /*4240*/  LDS.128 R184, [UR7] ;  /* 0x00000007ffb87984 */ /* 0x000e220008000c00 */
[----:B------:R-:W-:-:S04]  /*4250*/  @UP3 USHF.R.S32.HI UR7, URZ, 0x1f, UR6 ;  /* 0x0000001fff073899 */ /* 0x000fc80008011406 */
[----:B------:R-:W-:Y:S01]  /*4260*/  @UP3 ULEA.HI UR7, UR7, UR6, URZ, 0x3 ;  /* 0x0000000607073291 */ /* 0x000fe2000f8f18ff */
[----:B0-----:R-:W-:Y:S01]  /*4270*/  FADD.FTZ R9, R9, R184 ;  /* 0x000000b809097221 */ /* 0x001fe20000010000 */
[----:B------:R-:W-:-:S04]  /*4280*/  FADD.FTZ R185, R188, R185 ;  /* 0x000000b9bcb97221 */ /* 0x000fc80000010000 */
[----:B------:R-:W-:Y:S02]  /*4290*/  IMAD.U32 R184, RZ, RZ, UR7 ;  /* 0x00000007ffb87e24 */ /* 0x000fe4000f8e00ff */
[----:B------:R-:W-:Y:S01]  /*42a0*/  FADD.FTZ R9, R186, R9 ;  /* 0x00000009ba097221 */ /* 0x000fe20000010000 */
[----:B------:R-:W-:-:S03]  /*42b0*/  FADD.FTZ R185, R187, R185 ;  /* 0x000000b9bbb97221 */ /* 0x000fc60000010000 */
[----:B------:R-:W-:Y:S01]  /*42c0*/  FMUL.FTZ R9, R9, UR28 ;  /* 0x0000001c09097c20 */ /* 0x000fe20008410000 */
[----:B------:R-:W-:-:S04]  /*42d0*/  FMUL.FTZ R185, R185, UR28 ;  /* 0x0000001cb9b97c20 */ /* 0x000fc80008410000 */
[----:B------:R-:W-:Y:S02]  /*42e0*/  FSEL R9, R9, RZ, !P0 ;  /* 0x000000ff09097208 */ /* 0x000fe40004000000 */
[----:B------:R-:W-:Y:S02]  /*42f0*/  R2UR UR8, R185 ;  /* 0x00000000b90872ca */ /* 0x000fe400000e0000 */
[----:B------:R-:W-:Y:S01]  /*4300*/  R2UR UR9, R9 ;  /* 0x00000000090972ca */ /* 0x000fe200000e0000 */
[----:B------:R-:W-:Y:S01]  /*4310*/  HFMA2 R9, -RZ, RZ, 0, 0 ;  /* 0x00000000ff097431 */ /* 0x000fe200000001ff */
[----:B------:R-:W-:Y:S02]  /*4320*/  @P2 LEA.HI.SX32 R9, R184, R190, 0x1d ;  /* 0x000000beb8092211 */ /* 0x000fe400078feaff */
[----:B----4-:R-:W-:Y:S01]  /*4330*/  MOV R186, R189 ;  /* 0x000000bd00ba7202 */ /* 0x010fe20000000f00 */
[----:B------:R-:W-:Y:S10]  /*4340*/  @!P1 BRA `(.L_x_5942) ;  /* 0x0000002400189947 */ /* 0x000ff40003800000 */
[----:B------:R-:W-:-:S04]  /*4350*/  UISETP.NE.U32.AND UP0, UPT, UR22, URZ, UPT ;  /* 0x000000ff1600728c */ /* 0x000fc8000bf05070 */
[----:B------:R-:W-:Y:S01]  /*4360*/  UISETP.NE.AND.EX UP0, UPT, UR23, URZ, UPT, UP0 ;  /* 0x000000ff1700728c */ /* 0x000fe2000bf05300 */
[----:B------:R-:W-:Y:S10]  /*4370*/  BRA.U !UP3, `(.L_x_5943) ;  /* 0x000000010b0c7547 */ /* 0x000ff4000b800000 */
[----:B------:R-:W0:Y:S02]  /*4380*/  LDC.64 R176, c[0x0][0x390] ;  /* 0x0000e400ffb07b82 */ /* 0x000e240000000a00 */
[----:B0-----:R-:W-:-:S06]  /*4390*/  IMAD.WIDE.U32 R176, R9, 0x10, R176 ;  /* 0x0000001009b07825 */ /* 0x001fcc00078e00b0 */
[----:B------:R-:W5:Y:S02]  /*43a0*/  LDG.E.128 R176, desc[UR16][R176.64] ;  /* 0x00000010b0b07981 */ /* 0x000f64000c1e1d00 */
.L_x_5943:
        /* <DEDUP_REMOVED lines=18> */
.L_x_5946:
        /* <DEDUP_REMOVED lines=16> */
.L_x_5947:
        /* <DEDUP_REMOVED lines=14> */
.L_x_5948:
        /* <DEDUP_REMOVED lines=16> */
.L_x_5949:
        /* <DEDUP_REMOVED lines=14> */
.L_x_5950:
        /* <DEDUP_REMOVED lines=16> */
.L_x_5951:
        /* <DEDUP_REMOVED lines=14> */
.L_x_5952:
[----:B------:R-:W-:Y:S05]  /*4a70*/  BRA.U !UP3, `(.L_x_5953) ;  /* 0x0000001d0b147547 */ /* 0x000fea000b800000 */
[----:B------:R-:W2:Y:S04]  /*4a80*/  LDL R189, [R1+0x20] ;  /* 0x0000200001bd7983 */ /* 0x000ea80000100800 */
[----:B------:R-:W3:Y:S04]  /*4a90*/  LDL R188, [R1+0x1c] ;  /* 0x00001c0001bc7983 */ /* 0x000ee80000100800 */
[----:B------:R-:W4:Y:S01]  /*4aa0*/  LDL R187, [R1+0xf4] ;  /* 0x0000f40001bb7983 */ /* 0x000f220000100800 */
[----:B------:R-:W-:Y:S02]  /*4ab0*/  MOV R184, UR8 ;  /* 0x0000000800b87c02 */ /* 0x000fe40008000f00 */
[----:B------:R-:W-:-:S02]  /*4ac0*/  ISETP.LT.AND P0, PT, RZ, UR31, PT ;  /* 0x0000001fff007c0c */ /* 0x000fc4000bf01270 */
[----:B-----5:R-:W-:-:S05]  /*4ad0*/  PRMT R185, R179, 0x7632, R185 ;  /* 0x00007632b3b97816 */ /* 0x020fca00000000b9 */
[----:B------:R-:W-:Y:S02]  /*4ae0*/  IMAD.U32 R185, R185, 0x10000, RZ ;  /* 0x00010000b9b97824 */ /* 0x000fe400078e00ff */
[----:B--2---:R-:W-:-:S04]  /*4af0*/  FFMA.FTZ R184, R189, R184, UR9 ;  /* 0x00000009bdb87e23 */ /* 0x004fc800080100b8 */
[----:B---3--:R-:W-:-:S04]  /*4b00*/  FADD.FTZ R184, R188, -R184 ;  /* 0x800000b8bcb87221 */ /* 0x008fc80000010000 */
[----:B------:R-:W-:-:S05]  /*4b10*/  FMUL.FTZ R184, R184, UR30 ;  /* 0x0000001eb8b87c20 */ /* 0x000fca0008410000 */
[----:B------:R-:W-:-:S05]  /*4b20*/  FSEL R184, R184, RZ, P0 ;  /* 0x000000ffb8b87208 */ /* 0x000fca0000000000 */
[----:B------:R-:W-:-:S04]  /*4b30*/  FMUL.FTZ R184, R184, UR29 ;  /* 0x0000001db8b87c20 */ /* 0x000fc80008410000 */
[----:B------:R-:W-:Y:S01]  /*4b40*/  FFMA.FTZ R99, R184, R185, R99 ;  /* 0x000000b9b8637223 */ /* 0x000fe20000010063 */
[----:B----4-:R-:W-:-:S05]  /*4b50*/  SHF.L.U32 R185, R187, 0x10, RZ ;  /* 0x00000010bbb97819 */ /* 0x010fca00000006ff */
[----:B------:R-:W-:-:S05]  /*4b60*/  FMUL.FTZ R184, R184, R185 ;  /* 0x000000b9b8b87220 */ /* 0x000fca0000410000 */
[----:B------:R-:W-:-:S04]  /*4b70*/  F2FP.BF16.F32.PACK_AB R184, RZ, R184 ;  /* 0x000000b8ffb8723e */ /* 0x000fc800000010ff */
[----:B------:R-:W-:Y:S01]  /*4b80*/  PRMT R183, R183, 0x5410, R184 ;  /* 0x00005410b7b77816 */ /* 0x000fe200000000b8 */
[----:B------:R-:W-:Y:S06]  /*4b90*/  BRA `(.L_x_5953) ;  /* 0x0000001800cc7947 */ /* 0x000fec0003800000 */
.L_x_5945:
[----:B------:R-:W2:Y:S04]  /*4ba0*/  LDL R185, [R1+0x20] ;  /* 0x0000200001b97983 */ /* 0x000ea80000100800 */
[----:B------:R-:W3:Y:S01]  /*4bb0*/  LDL R184, [R1+0x1c] ;  /* 0x00001c0001b87983 */ /* 0x000ee20000100800 */
[----:B------:R-:W-:Y:S01]  /*4bc0*/  MOV R162, UR8 ;  /* 0x0000000800a27c02 */ /* 0x000fe20008000f00 */
[----:B------:R-:W-:Y:S01]  /*4bd0*/  IMAD.U32 R160, RZ, RZ, UR8 ;  /* 0x00000008ffa07e24 */ /* 0x000fe2000f8e00ff */
[----:B------:R-:W-:Y:S02]  /*4be0*/  MOV R161, UR8 ;  /* 0x0000000800a17c02 */ /* 0x000fe40008000f00 */
[----:B------:R-:W-:Y:S01]  /*4bf0*/  MOV R163, UR8 ;  /* 0x0000000800a37c02 */ /* 0x000fe20008000f00 */
[----:B------:R-:W-:Y:S01]  /*4c00*/  FFMA.FTZ R166, R222, R162, UR9 ;  /* 0x00000009dea67e23 */ /* 0x000fe200080100a2 */
[----:B------:R-:W-:Y:S01]  /*4c10*/  MOV R167, UR8 ;  /* 0x0000000800a77c02 */ /* 0x000fe20008000f00 */
[----:B------:R-:W-:Y:S01]  /*4c20*/  FFMA.FTZ R165, R199, R161, UR9 ;  /* 0x00000009c7a57e23 */ /* 0x000fe200080100a1 */
[----:B------:R-:W-:Y:S01]  /*4c30*/  FFMA.FTZ R164, R237, R160, UR9 ;  /* 0x00000009eda47e23 */ /* 0x000fe200080100a0 */
[----:B------:R-:W-:Y:S01]  /*4c40*/  FFMA.FTZ R163, R197, R163, UR9 ;  /* 0x00000009c5a37e23 */ /* 0x000fe200080100a3 */
[----:B------:R-:W-:Y:S01]  /*4c50*/  FFMA.FTZ R162, R247, R162, UR9 ;  /* 0x00000009f7a27e23 */ /* 0x000fe200080100a2 */
[----:B------:R-:W-:Y:S01]  /*4c60*/  FFMA.FTZ R161, R217, R161, UR9 ;  /* 0x00000009d9a17e23 */ /* 0x000fe200080100a1 */
[----:B------:R-:W-:Y:S01]  /*4c70*/  FFMA.FTZ R160, R228, R160, UR9 ;  /* 0x00000009e4a07e23 */ /* 0x000fe200080100a0 */
        /* <DEDUP_REMOVED lines=14> */
[----:B------:R-:W-:-:S04]  /*4d60*/  ISETP.LT.AND P0, PT, RZ, UR31, PT ;  /* 0x0000001fff007c0c */ /* 0x000fc8000bf01270 */
[----:B------:R-:W-:Y:S02]  /*4d70*/  FSEL R166, R166, RZ, P0 ;  /* 0x000000ffa6a67208 */ /* 0x000fe40000000000 */
[----:B------:R-:W-:Y:S02]  /*4d80*/  FSEL R165, R165, RZ, P0 ;  /* 0x000000ffa5a57208 */ /* 0x000fe40000000000 */
[----:B------:R-:W-:Y:S02]  /*4d90*/  FSEL R164, R164, RZ, P0 ;  /* 0x000000ffa4a47208 */ /* 0x000fe40000000000 */
[----:B------:R-:W-:Y:S02]  /*4da0*/  FSEL R163, R163, RZ, P0 ;  /* 0x000000ffa3a37208 */ /* 0x000fe40000000000 */
[----:B------:R-:W-:Y:S02]  /*4db0*/  FSEL R162, R162, RZ, P0 ;  /* 0x000000ffa2a27208 */ /* 0x000fe40000000000 */
[----:B------:R-:W-:-:S02]  /*4dc0*/  FSEL R161, R161, RZ, P0 ;  /* 0x000000ffa1a17208 */ /* 0x000fc40000000000 */
[----:B------:R-:W-:Y:S01]  /*4dd0*/  FSEL R160, R160, RZ, P0 ;  /* 0x000000ffa0a07208 */ /* 0x000fe20000000000 */
[----:B--2---:R-:W-:-:S04]  /*4de0*/  FFMA.FTZ R167, R185, R167, UR9 ;  /* 0x00000009b9a77e23 */ /* 0x004fc800080100a7 */
[----:B---3--:R-:W-:-:S04]  /*4df0*/  FADD.FTZ R167, R184, -R167 ;  /* 0x800000a7b8a77221 */ /* 0x008fc80000010000 */
[----:B------:R-:W-:-:S05]  /*4e00*/  FMUL.FTZ R167, R167, UR30 ;  /* 0x0000001ea7a77c20 */ /* 0x000fca0008410000 */
[----:B------:R-:W-:Y:S01]  /*4e10*/  FSEL R167, R167, RZ, P0 ;  /* 0x000000ffa7a77208 */ /* 0x000fe20000000000 */
[----:B------:R-:W-:Y:S06]  /*4e20*/  BRA.U !UP3, `(.L_x_5954) ;  /* 0x000000010b347547 */ /* 0x000fec000b800000 */
        /* <DEDUP_REMOVED lines=13> */
.L_x_5954:
        /* <DEDUP_REMOVED lines=16> */
.L_x_5955:
        /* <DEDUP_REMOVED lines=14> */
.L_x_5956:
        /* <DEDUP_REMOVED lines=16> */
.L_x_5957:
        /* <DEDUP_REMOVED lines=14> */
.L_x_5958:
        /* <DEDUP_REMOVED lines=16> */
.L_x_5959:
        /* <DEDUP_REMOVED lines=14> */
.L_x_5960:
[----:B------:R-:W-:Y:S05]  /*54a0*/  BRA.U !UP3, `(.L_x_5953) ;  /* 0x000000110b887547 */ /* 0x000fea000b800000 */
[----:B------:R-:W2:Y:S01]  /*54b0*/  LDL R187, [R1+0xf4] ;  /* 0x0000f40001bb7983 */ /* 0x000ea20000100800 */
[----:B-----5:R-:W-:Y:S01]  /*54c0*/  PRMT R185, R179, 0x7632, R185 ;  /* 0x00007632b3b97816 */ /* 0x020fe200000000b9 */
[----:B------:R-:W-:-:S04]  /*54d0*/  FMUL.FTZ R184, R167, UR29 ;  /* 0x0000001da7b87c20 */ /* 0x000fc80008410000 */
[----:B------:R-:W-:-:S04]  /*54e0*/  IMAD.U32 R185, R185, 0x10000, RZ ;  /* 0x00010000b9b97824 */ /* 0x000fc800078e00ff */
[----:B------:R-:W-:Y:S01]  /*54f0*/  FFMA.FTZ R99, R184, R185, R99 ;  /* 0x000000b9b8637223 */ /* 0x000fe20000010063 */
[----:B--2---:R-:W-:-:S05]  /*5500*/  SHF.L.U32 R185, R187, 0x10, RZ ;  /* 0x00000010bbb97819 */ /* 0x004fca00000006ff */
[----:B------:R-:W-:-:S05]  /*5510*/  FMUL.FTZ R184, R185, R184 ;  /* 0x000000b8b9b87220 */ /* 0x000fca0000410000 */
[----:B------:R-:W-:-:S04]  /*5520*/  F2FP.BF16.F32.PACK_AB R184, RZ, R184 ;  /* 0x000000b8ffb8723e */ /* 0x000fc800000010ff */
[----:B------:R-:W-:Y:S01]  /*5530*/  PRMT R183, R183, 0x5410, R184 ;  /* 0x00005410b7b77816 */ /* 0x000fe200000000b8 */
[----:B------:R-:W-:Y:S06]  /*5540*/  BRA `(.L_x_5953) ;  /* 0x0000001000607947 */ /* 0x000fec0003800000 */
.L_x_5944:
[----:B------:R-:W-:-:S04]  /*5550*/  UISETP.NE.U32.AND UP0, UPT, UR4, URZ, UPT ;  /* 0x000000ff0400728c */ /* 0x000fc8000bf05070 */
[----:B------:R-:W-:-:S09]  /*5560*/  UISETP.NE.AND.EX UP0, UPT, UR5, URZ, UPT, UP0 ;  /* 0x000000ff0500728c */ /* 0x000fd2000bf05300 */
[----:B------:R-:W-:Y:S05]  /*5570*/  BRA.U UP0, `(.L_x_5961) ;  /* 0x00000009002c7547 */ /* 0x000fea000b800000 */
[----:B------:R-:W-:Y:S05]  /*5580*/  BRA.U !UP3, `(.L_x_5962) ;  /* 0x000000010b3c7547 */ /* 0x000fea000b800000 */
[----:B------:R-:W-:Y:S02]  /*5590*/  PLOP3.LUT P0, PT, PT, PT, UP2, 0x80, 0x8 ;  /* 0x000000000008781c */ /* 0x000fe40003f0f028 */
[----:B------:R-:W-:Y:S02]  /*55a0*/  PLOP3.LUT P2, PT, PT, PT, UP2, 0x80, 0x8 ;  /* 0x000000000008781c */ /* 0x000fe40003f4f028 */
[----:B------:R-:W-:Y:S02]  /*55b0*/  MOV R184, UR8 ;  /* 0x0000000800b87c02 */ /* 0x000fe40008000f00 */
[----:B------:R-:W-:Y:S02]  /*55c0*/  PLOP3.LUT P3, PT, PT, PT, UP2, 0x80, 0x8 ;  /* 0x000000000008781c */ /* 0x000fe40003f6f028 */
[----:B-----5:R-:W-:-:S05]  /*55d0*/  MOV R185, R132 ;  /* 0x0000008400b97202 */ /* 0x020fca0000000f00 */
[----:B------:R-:W-:-:S04]  /*55e0*/  @P0 FFMA.FTZ R184, R228, R184, UR9 ;  /* 0x00000009e4b80e23 */ /* 0x000fc800080100b8 */
[----:B------:R-:W-:-:S04]  /*55f0*/  @P2 FADD.FTZ R184, R2, -R184 ;  /* 0x800000b802b82221 */ /* 0x000fc80000010000 */
[----:B------:R-:W-:-:S04]  /*5600*/  @P3 FFMA.FTZ R185, R184, UR30, R132 ;  /* 0x0000001eb8b93c23 */ /* 0x000fc80008010084 */
[----:B------:R-:W-:Y:S01]  /*5610*/  FMUL.FTZ R184, R185, UR29 ;  /* 0x0000001db9b87c20 */ /* 0x000fe20008410000 */
[----:B------:R-:W-:-:S04]  /*5620*/  IMAD.U32 R185, R176, 0x10000, RZ ;  /* 0x00010000b0b97824 */ /* 0x000fc800078e00ff */
[----:B------:R-:W-:Y:S01]  /*5630*/  FFMA.FTZ R92, R185, R184, R92 ;  /* 0x000000b8b95c7223 */ /* 0x000fe2000001005c */
[----:B------:R-:W-:-:S05]  /*5640*/  SHF.L.U32 R185, R28, 0x10, RZ ;  /* 0x000000101cb97819 */ /* 0x000fca00000006ff */
[----:B------:R-:W-:-:S05]  /*5650*/  FMUL.FTZ R184, R185, R184 ;  /* 0x000000b8b9b87220 */ /* 0x000fca0000410000 */
[----:B------:R-:W-:-:S04]  /*5660*/  F2FP.BF16.F32.PACK_AB R184, RZ, R184 ;  /* 0x000000b8ffb8723e */ /* 0x000fc800000010ff */
[----:B------:R-:W-:-:S07]  /*5670*/  PRMT R180, R184, 0x7610, R180 ;  /* 0x00007610b8b47816 */ /* 0x000fce00000000b4 */
.L_x_5962:
[----:B------:R-:W-:Y:S05]  /*5680*/  BRA.U !UP3, `(.L_x_5963) ;  /* 0x000000010b447547 */ /* 0x000fea000b800000 */
[----:B------:R-:W2:Y:S01]  /*5690*/  LDL R187, [R1+0xe8] ;  /* 0x0000e80001bb7983 */ /* 0x000ea20000100800 */
[----:B------:R-:W-:Y:S02]  /*56a0*/  PLOP3.LUT P0, PT, PT, PT, UP2, 0x80, 0x8 ;  /* 0x000000000008781c */ /* 0x000fe40003f0f028 */
[----:B------:R-:W-:Y:S02]  /*56b0*/  PLOP3.LUT P2, PT, PT, PT, UP2, 0x80, 0x8 ;  /* 0x000000000008781c */ /* 0x000fe40003f4f028 */
[----:B------:R-:W-:Y:S02]  /*56c0*/  MOV R184, UR8 ;  /* 0x0000000800b87c02 */ /* 0x000fe40008000f00 */
[----:B------:R-:W-:-:S07]  /*56d0*/  PLOP3.LUT P3, PT, PT, PT, UP2, 0x80, 0x8 ;  /* 0x000000000008781c */ /* 0x000fce0003f6f028 */
[----:B------:R-:W-:-:S04]  /*56e0*/  @P0 FFMA.FTZ R184, R217, R184, UR9 ;  /* 0x00000009d9b80e23 */ /* 0x000fc800080100b8 */
[----:B------:R-:W-:Y:S01]  /*56f0*/  @P2 FADD.FTZ R185, R213, -R184 ;  /* 0x800000b8d5b92221 */ /* 0x000fe20000010000 */
[----:B-----5:R-:W-:-:S03]  /*5700*/  MOV R184, R133 ;  /* 0x0000008500b87202 */ /* 0x020fc60000000f00 */
[----:B------:R-:W-:Y:S01]  /*5710*/  @P3 FFMA.FTZ R184, R185, UR30, R133 ;  /* 0x0000001eb9b83c23 */ /* 0x000fe20008010085 */
[----:B------:R-:W-:-:S03]  /*5720*/  PRMT R185, R176, 0x7632, R185 ;  /* 0x00007632b0b97816 */ /* 0x000fc600000000b9 */
[----:B------:R-:W-:Y:S02]  /*5730*/  FMUL.FTZ R184, R184, UR29 ;  /* 0x0000001db8b87c20 */ /* 0x000fe40008410000 */
[----:B------:R-:W-:-:S04]  /*5740*/  IMAD.U32 R185, R185, 0x10000, RZ ;  /* 0x00010000b9b97824 */ /* 0x000fc800078e00ff */
[----:B------:R-:W-:Y:S01]  /*5750*/  FFMA.FTZ R93, R184, R185, R93 ;  /* 0x000000b9b85d7223 */ /* 0x000fe2000001005d */
[----:B--2---:R-:W-:-:S05]  /*5760*/  SHF.L.U32 R185, R187, 0x10, RZ ;  /* 0x00000010bbb97819 */ /* 0x004fca00000006ff */
[----:B------:R-:W-:-:S05]  /*5770*/  FMUL.FTZ R184, R185, R184 ;  /* 0x000000b8b9b87220 */ /* 0x000fca0000410000 */
[----:B------:R-:W-:-:S04]  /*5780*/  F2FP.BF16.F32.PACK_AB R184, RZ, R184 ;  /* 0x000000b8ffb8723e */ /* 0x000fc800000010ff */
[----:B------:R-:W-:-:S07]  /*5790*/  PRMT R180, R180, 0x5410, R184 ;  /* 0x00005410b4b47816 */ /* 0x000fce00000000b8 */
.L_x_5963:
        /* <DEDUP_REMOVED lines=16> */
.L_x_5964:
        /* <DEDUP_REMOVED lines=18> */
.L_x_5965:
        /* <DEDUP_REMOVED lines=16> */
.L_x_5966:
        /* <DEDUP_REMOVED lines=18> */
.L_x_5967:
        /* <DEDUP_REMOVED lines=16> */
.L_x_5968:
[----:B------:R-:W-:Y:S05]  /*5ce0*/  BRA.U !UP3, `(.L_x_5953) ;  /* 0x000000090b787547 */ /* 0x000fea000b800000 */
[----:B------:R-:W2:Y:S04]  /*5cf0*/  LDL R188, [R1+0x20] ;  /* 0x0000200001bc7983 */ /* 0x000ea80000100800 */
[----:B------:R-:W3:Y:S04]  /*5d00*/  LDL R185, [R1+0x1c] ;  /* 0x00001c0001b97983 */ /* 0x000ee80000100800 */
[----:B------:R-:W4:Y:S01]  /*5d10*/  LDL R187, [R1+0xf4] ;  /* 0x0000f40001bb7983 */ /* 0x000f220000100800 */
[----:B------:R-:W-:Y:S02]  /*5d20*/  PLOP3.LUT P0, PT, PT, PT, UP2, 0x80, 0x8 ;  /* 0x000000000008781c */ /* 0x000fe40003f0f028 */
[----:B------:R-:W-:-:S02]  /*5d30*/  PLOP3.LUT P2, PT, PT, PT, UP2, 0x80, 0x8 ;  /* 0x000000000008781c */ /* 0x000fc40003f4f028 */
[----:B------:R-:W-:Y:S02]  /*5d40*/  MOV R184, UR8 ;  /* 0x0000000800b87c02 */ /* 0x000fe40008000f00 */
[----:B------:R-:W-:-:S07]  /*5d50*/  PLOP3.LUT P3, PT, PT, PT, UP2, 0x80, 0x8 ;  /* 0x000000000008781c */ /* 0x000fce0003f6f028 */
[----:B--2---:R-:W-:-:S04]  /*5d60*/  @P0 FFMA.FTZ R184, R188, R184, UR9 ;  /* 0x00000009bcb80e23 */ /* 0x004fc800080100b8 */
[----:B---3--:R-:W-:Y:S01]  /*5d70*/  @P2 FADD.FTZ R185, R185, -R184 ;  /* 0x800000b8b9b92221 */ /* 0x008fe20000010000 */
[----:B-----5:R-:W-:-:S03]  /*5d80*/  MOV R184, R139 ;  /* 0x0000008b00b87202 */ /* 0x020fc60000000f00 */
[----:B------:R-:W-:Y:S01]  /*5d90*/  @P3 FFMA.FTZ R184, R185, UR30, R139 ;  /* 0x0000001eb9b83c23 */ /* 0x000fe2000801008b */
[----:B------:R-:W-:-:S03]  /*5da0*/  PRMT R185, R179, 0x7632, R185 ;  /* 0x00007632b3b97816 */ /* 0x000fc600000000b9 */
[----:B------:R-:W-:Y:S02]  /*5db0*/  FMUL.FTZ R184, R184, UR29 ;  /* 0x0000001db8b87c20 */ /* 0x000fe40008410000 */
[----:B------:R-:W-:-:S04]  /*5dc0*/  IMAD.U32 R185, R185, 0x10000, RZ ;  /* 0x00010000b9b97824 */ /* 0x000fc800078e00ff */
[----:B------:R-:W-:Y:S01]  /*5dd0*/  FFMA.FTZ R99, R184, R185, R99 ;  /* 0x000000b9b8637223 */ /* 0x000fe20000010063 */
[----:B----4-:R-:W-:-:S05]  /*5de0*/  SHF.L.U32 R185, R187, 0x10, RZ ;  /* 0x00000010bbb97819 */ /* 0x010fca00000006ff */
[----:B------:R-:W-:-:S05]  /*5df0*/  FMUL.FTZ R184, R185, R184 ;  /* 0x000000b8b9b87220 */ /* 0x000fca0000410000 */
[----:B------:R-:W-:-:S04]  /*5e00*/  F2FP.BF16.F32.PACK_AB R184, RZ, R184 ;  /* 0x000000b8ffb8723e */ /* 0x000fc800000010ff */
[----:B------:R-:W-:Y:S01]  /*5e10*/  PRMT R183, R183, 0x5410, R184 ;  /* 0x00005410b7b77816 */ /* 0x000fe200000000b8 */
[----:B------:R-:W-:Y:S06]  /*5e20*/  BRA `(.L_x_5953) ;  /* 0x0000000800287947 */ /* 0x000fec0003800000 */
.L_x_5961:
[----:B------:R-:W-:Y:S02]  /*5e30*/  PLOP3.LUT P0, PT, PT, PT, UP2, 0x80, 0x8 ;  /* 0x000000000008781c */ /* 0x000fe40003f0f028 */
[----:B------:R-:W-:Y:S02]  /*5e40*/  PLOP3.LUT P2, PT, PT, PT, UP2, 0x80, 0x8 ;  /* 0x000000000008781c */ /* 0x000fe40003f4f028 */
[----:B------:R-:W-:Y:S02]  /*5e50*/  MOV R160, UR8 ;  /* 0x0000000800a07c02 */ /* 0x000fe40008000f00 */
[----:B------:R-:W-:Y:S02]  /*5e60*/  PLOP3.LUT P3, PT, PT, PT, UP2, 0x80, 0x8 ;  /* 0x000000000008781c */ /* 0x000fe40003f6f028 */
[----:B-----5:R-:W-:Y:S02]  /*5e70*/  MOV R161, R133 ;  /* 0x0000008500a17202 */ /* 0x020fe40000000f00 */
[----:B------:R-:W-:-:S02]  /*5e80*/  MOV R162, R134 ;  /* 0x0000008600a27202 */ /* 0x000fc40000000f00 */
[----:B------:R-:W-:Y:S01]  /*5e90*/  MOV R163, R135 ;  /* 0x0000008700a37202 */ /* 0x000fe20000000f00 */
[----:B------:R-:W-:Y:S01]  /*5ea0*/  @P0 FFMA.FTZ R160, R217, R160, UR9 ;  /* 0x00000009d9a00e23 */ /* 0x000fe200080100a0 */
[----:B------:R-:W-:Y:S02]  /*5eb0*/  PLOP3.LUT P0, PT, PT, PT, UP2, 0x80, 0x8 ;  /* 0x000000000008781c */ /* 0x000fe40003f0f028 */
[----:B------:R-:W-:Y:S01]  /*5ec0*/  MOV R164, R136 ;  /* 0x0000008800a47202 */ /* 0x000fe20000000f00 */
[----:B------:R-:W-:Y:S01]  /*5ed0*/  @P2 FADD.FTZ R160, R213, -R160 ;  /* 0x800000a0d5a02221 */ /* 0x000fe20000010000 */
[----:B------:R-:W-:Y:S02]  /*5ee0*/  PLOP3.LUT P2, PT, PT, PT, UP2, 0x80, 0x8 ;  /* 0x000000000008781c */ /* 0x000fe40003f4f028 */
[----:B------:R-:W-:Y:S01]  /*5ef0*/  PLOP3.LUT P4, PT, PT, PT, UP2, 0x80, 0x8 ;  /* 0x000000000008781c */ /* 0x000fe20003f8f028 */
[----:B------:R-:W-:Y:S01]  /*5f00*/  @P3 FFMA.FTZ R161, R160, UR30, R133 ;  /* 0x0000001ea0a13c23 */ /* 0x000fe20008010085 */
[----:B------:R-:W-:Y:S01]  /*5f10*/  PLOP3.LUT P3, PT, PT, PT, UP2, 0x80, 0x8 ;  /* 0x000000000008781c */ /* 0x000fe20003f6f028 */
[----:B------:R-:W-:-:S04]  /*5f20*/  IMAD.U32 R160, RZ, RZ, UR8 ;  /* 0x00000008ffa07e24 */ /* 0x000fc8000f8e00ff */
[----:B------:R-:W-:Y:S01]  /*5f30*/  @P0 FFMA.FTZ R160, R247, R160, UR9 ;  /* 0x00000009f7a00e23 */ /* 0x000fe200080100a0 */
[----:B------:R-:W-:-:S03]  /*5f40*/  PLOP3.LUT P0, PT, PT, PT, UP2, 0x80, 0x8 ;  /* 0x000000000008781c */ /* 0x000fc60003f0f028 */
[----:B------:R-:W-:Y:S01]  /*5f50*/  @P2 FADD.FTZ R160, R238, -R160 ;  /* 0x800000a0eea02221 */ /* 0x000fe20000010000 */
[----:B------:R-:W-:-:S03]  /*5f60*/  PLOP3.LUT P2, PT, PT, PT, UP2, 0x80, 0x8 ;  /* 0x000000000008781c */ /* 0x000fc60003f4f028 */
[----:B------:R-:W-:Y:S01]  /*5f70*/  @P3 FFMA.FTZ R162, R160, UR30, R134 ;  /* 0x0000001ea0a23c23 */ /* 0x000fe20008010086 */
[----:B------:R-:W-:Y:S02]  /*5f80*/  MOV R160, UR8 ;  /* 0x0000000800a07c02 */ /* 0x000fe40008000f00 */
[----:B------:R-:W-:-:S03]  /*5f90*/  PLOP3.LUT P3, PT, PT, PT, UP2, 0x80, 0x8 ;  /* 0x000000000008781c */ /* 0x000fc60003f6f028 */
[----:B------:R-:W-:Y:S01]  /*5fa0*/  @P0 FFMA.FTZ R160, R197, R160, UR9 ;  /* 0x00000009c5a00e23 */ /* 0x000fe200080100a0 */
[----:B------:R-:W-:-:S03]  /*5fb0*/  PLOP3.LUT P0, PT, PT, PT, UP2, 0x80, 0x8 ;  /* 0x000000000008781c */ /* 0x000fc60003f0f028 */
[----:B------:R-:W-:Y:S01]  /*5fc0*/  @P2 FADD.FTZ R160, R200, -R160 ;  /* 0x800000a0c8a02221 */ /* 0x000fe20000010000 */
[----:B------:R-:W-:-:S05]  /*5fd0*/  PLOP3.LUT P2, PT, PT, PT, UP2, 0x80, 0x8 ;  /* 0x000000000008781c */ /* 0x000fca0003f4f028 */
        /* <DEDUP_REMOVED lines=13> */
[----:B------:R-:W-:-:S05]  /*60b0*/  MOV R160, R132 ;  /* 0x0000008400a07202 */ /* 0x000fca0000000f00 */
[----:B------:R-:W-:Y:S01]  /*60c0*/  @P3 FFMA.FTZ R160, R165, UR30, R132 ;  /* 0x0000001ea5a03c23 */ /* 0x000fe20008010084 */
[----:B------:R-:W-:Y:S06]  /*60d0*/  BRA.U !UP3, `(.L_x_5969) ;  /* 0x000000010b1c7547 */ /* 0x000fec000b800000 */
[----:B------:R-:W-:Y:S02]  /*60e0*/  IMAD.U32 R166, R176, 0x10000, RZ ;  /* 0x00010000b0a67824 */ /* 0x000fe400078e00ff */
[----:B------:R-:W-:-:S04]  /*60f0*/  FMUL.FTZ R165, R160, UR29 ;  /* 0x0000001da0a57c20 */ /* 0x000fc80008410000 */
[----:B------:R-:W-:Y:S01]  /*6100*/  FFMA.FTZ R92, R166, R165, R92 ;  /* 0x000000a5a65c7223 */ /* 0x000fe2000001005c */
[----:B------:R-:W-:-:S05]  /*6110*/  SHF.L.U32 R166, R28, 0x10, RZ ;  /* 0x000000101ca67819 */ /* 0x000fca00000006ff */
[----:B------:R-:W-:-:S05]  /*6120*/  FMUL.FTZ R165, R166, R165 ;  /* 0x000000a5a6a57220 */ /* 0x000fca0000410000 */
[----:B------:R-:W-:-:S04]  /*6130*/  F2FP.BF16.F32.PACK_AB R165, RZ, R165 ;  /* 0x000000a5ffa5723e */ /* 0x000fc800000010ff */
[----:B------:R-:W-:-:S07]  /*6140*/  PRMT R180, R165, 0x7610, R180 ;  /* 0x00007610a5b47816 */ /* 0x000fce00000000b4 */
.L_x_5969:
[----:B------:R-:W-:Y:S05]  /*6150*/  BRA.U !UP3, `(.L_x_5970) ;  /* 0x000000010b247547 */ /* 0x000fea000b800000 */
[----:B------:R-:W2:Y:S01]  /*6160*/  LDL R167, [R1+0xe8] ;  /* 0x0000e80001a77983 */ /* 0x000ea20000100800 */
[----:B------:R-:W-:Y:S01]  /*6170*/  PRMT R166, R176, 0x7632, R166 ;  /* 0x00007632b0a67816 */ /* 0x000fe200000000a6 */
[----:B------:R-:W-:-:S03]  /*6180*/  FMUL.FTZ R165, R161, UR29 ;  /* 0x0000001da1a57c20 */ /* 0x000fc60008410000 */
[----:B------:R-:W-:-:S05]  /*6190*/  SHF.L.U32 R166, R166, 0x10, RZ ;  /* 0x00000010a6a67819 */ /* 0x000fca00000006ff */
[----:B------:R-:W-:Y:S01]  /*61a0*/  FFMA.FTZ R93, R165, R166, R93 ;  /* 0x000000a6a55d7223 */ /* 0x000fe2000001005d */
[----:B--2---:R-:W-:-:S05]  /*61b0*/  SHF.L.U32 R166, R167, 0x10, RZ ;  /* 0x00000010a7a67819 */ /* 0x004fca00000006ff */
[----:B------:R-:W-:-:S05]  /*61c0*/  FMUL.FTZ R165, R166, R165 ;  /* 0x000000a5a6a57220 */ /* 0x000fca0000410000 */
[----:B------:R-:W-:-:S04]  /*61d0*/  F2FP.BF16.F32.PACK_AB R165, RZ, R165 ;  /* 0x000000a5ffa5723e */ /* 0x000fc800000010ff */
[----:B------:R-:W-:-:S07]  /*61e0*/  PRMT R180, R180, 0x5410, R165 ;  /* 0x00005410b4b47816 */ /* 0x000fce00000000a5 */
.L_x_5970:
        /* <DEDUP_REMOVED lines=8> */
.L_x_5971:
        /* <DEDUP_REMOVED lines=10> */
.L_x_5972:
        /* <DEDUP_REMOVED lines=8> */
.L_x_5973:
[----:B------:R-:W-:Y:S02]  /*6390*/  MOV R165, UR8 ;  /* 0x0000000800a57c02 */ /* 0x000fe40008000f00 */
[----:B------:R-:W-:Y:S02]  /*63a0*/  PLOP3.LUT P2, PT, PT, PT, UP2, 0x80, 0x8 ;  /* 0x000000000008781c */ /* 0x000fe40003f4f028 */
[----:B------:R-:W-:Y:S01]  /*63b0*/  PLOP3.LUT P3, PT, PT, PT, UP2, 0x80, 0x8 ;  /* 0x000000000008781c */ /* 0x000fe20003f6f028 */
[----:B------:R-:W-:Y:S01]  /*63c0*/  @P4 FFMA.FTZ R165, R199, R165, UR9 ;  /* 0x00000009c7a54e23 */ /* 0x000fe200080100a5 */
[----:B------:R-:W-:-:S03]  /*63d0*/  PLOP3.LUT P4, PT, PT, PT, UP2, 0x80, 0x8 ;  /* 0x000000000008781c */ /* 0x000fc60003f8f028 */
[----:B------:R-:W-:Y:S01]  /*63e0*/  @P0 FADD.FTZ R166, R198, -R165 ;  /* 0x800000a5c6a60221 */ /* 0x000fe20000010000 */
[----:B------:R-:W-:-:S05]  /*63f0*/  MOV R165, R137 ;  /* 0x0000008900a57202 */ /* 0x000fca0000000f00 */
[----:B------:R-:W-:Y:S01]  /*6400*/  @P2 FFMA.FTZ R165, R166, UR30, R137 ;  /* 0x0000001ea6a52c23 */ /* 0x000fe20008010089 */
[----:B------:R-:W-:Y:S06]  /*6410*/  BRA.U !UP3, `(.L_x_5974) ;  /* 0x000000010b247547 */ /* 0x000fec000b800000 */
[----:B------:R-:W2:Y:S01]  /*6420*/  LDL R184, [R1+0xf0] ;  /* 0x0000f00001b87983 */ /* 0x000ea20000100800 */
[----:B------:R-:W-:Y:S01]  /*6430*/  PRMT R167, R178, 0x7632, R167 ;  /* 0x00007632b2a77816 */ /* 0x000fe200000000a7 */
[----:B------:R-:W-:-:S04]  /*6440*/  FMUL.FTZ R166, R165, UR29 ;  /* 0x0000001da5a67c20 */ /* 0x000fc80008410000 */
[----:B------:R-:W-:-:S04]  /*6450*/  IMAD.U32 R167, R167, 0x10000, RZ ;  /* 0x00010000a7a77824 */ /* 0x000fc800078e00ff */
[----:B------:R-:W-:Y:S01]  /*6460*/  FFMA.FTZ R97, R166, R167, R97 ;  /* 0x000000a7a6617223 */ /* 0x000fe20000010061 */
[----:B--2---:R-:W-:-:S05]  /*6470*/  SHF.L.U32 R167, R184, 0x10, RZ ;  /* 0x00000010b8a77819 */ /* 0x004fca00000006ff */
[----:B------:R-:W-:-:S05]  /*6480*/  FMUL.FTZ R166, R167, R166 ;  /* 0x000000a6a7a67220 */ /* 0x000fca0000410000 */
[----:B------:R-:W-:-:S04]  /*6490*/  F2FP.BF16.F32.PACK_AB R166, RZ, R166 ;  /* 0x000000a6ffa6723e */ /* 0x000fc800000010ff */
[----:B------:R-:W-:-:S07]  /*64a0*/  PRMT R182, R182, 0x5410, R166 ;  /* 0x00005410b6b67816 */ /* 0x000fce00000000a6 */
.L_x_5974:
[----:B------:R-:W-:Y:S02]  /*64b0*/  MOV R166, UR8 ;  /* 0x0000000800a67c02 */ /* 0x000fe40008000f00 */
[----:B------:R-:W-:Y:S02]  /*64c0*/  PLOP3.LUT P0, PT, PT, PT, UP2, 0x80, 0x8 ;  /* 0x000000000008781c */ /* 0x000fe40003f0f028 */
[----:B------:R-:W-:Y:S01]  /*64d0*/  PLOP3.LUT P2, PT, PT, PT, UP2, 0x80, 0x8 ;  /* 0x000000000008781c */ /* 0x000fe20003f4f028 */
[----:B------:R-:W-:-:S04]  /*64e0*/  @P3 FFMA.FTZ R166, R222, R166, UR9 ;  /* 0x00000009dea63e23 */ /* 0x000fc800080100a6 */
[----:B------:R-:W-:Y:S01]  /*64f0*/  @P4 FADD.FTZ R167, R212, -R166 ;  /* 0x800000a6d4a74221 */ /* 0x000fe20000010000 */
[----:B------:R-:W-:-:S05]  /*6500*/  MOV R166, R138 ;  /* 0x0000008a00a67202 */ /* 0x000fca0000000f00 */
[----:B------:R-:W-:Y:S01]  /*6510*/  @P0 FFMA.FTZ R166, R167, UR30, R138 ;  /* 0x0000001ea7a60c23 */ /* 0x000fe2000801008a */
[----:B------:R-:W-:Y:S01]  /*6520*/  PLOP3.LUT P0, PT, PT, PT, UP2, 0x80, 0x8 ;  /* 0x000000000008781c */ /* 0x000fe20003f0f028 */
[----:B------:R-:W-:-:S12]  /*6530*/  BRA.U !UP3, `(.L_x_5975) ;  /* 0x000000010b1c7547 */ /* 0x000fd8000b800000 */
[----:B------:R-:W-:Y:S02]  /*6540*/  IMAD.U32 R184, R179, 0x10000, RZ ;  /* 0x00010000b3b87824 */ /* 0x000fe400078e00ff */
[----:B------:R-:W-:-:S04]  /*6550*/  FMUL.FTZ R167, R166, UR29 ;  /* 0x0000001da6a77c20 */ /* 0x000fc80008410000 */
[----:B------:R-:W-:Y:S01]  /*6560*/  FFMA.FTZ R98, R184, R167, R98 ;  /* 0x000000a7b8627223 */ /* 0x000fe20000010062 */
[----:B------:R-:W-:-:S05]  /*6570*/  SHF.L.U32 R184, R31, 0x10, RZ ;  /* 0x000000101fb87819 */ /* 0x000fca00000006ff */
[----:B------:R-:W-:-:S05]  /*6580*/  FMUL.FTZ R167, R184, R167 ;  /* 0x000000a7b8a77220 */ /* 0x000fca0000410000 */
[----:B------:R-:W-:-:S04]  /*6590*/  F2FP.BF16.F32.PACK_AB R167, RZ, R167 ;  /* 0x000000a7ffa7723e */ /* 0x000fc800000010ff */
[----:B------:R-:W-:-:S07]  /*65a0*/  PRMT R183, R167, 0x7610, R183 ;  /* 0x00007610a7b77816 */ /* 0x000fce00000000b7 */
.L_x_5975:
[----:B------:R-:W2:Y:S04]  /*65b0*/  LDL R185, [R1+0x20] ;  /* 0x0000200001b97983 */ /* 0x000ea80000100800 */
[----:B------:R-:W3:Y:S01]  /*65c0*/  LDL R184, [R1+0x1c] ;  /* 0x00001c0001b87983 */ /* 0x000ee20000100800 */
[----:B------:R-:W-:Y:S02]  /*65d0*/  MOV R167, UR8 ;  /* 0x0000000800a77c02 */ /* 0x000fe40008000f00 */
[----:B------:R-:W-:-:S03]  /*65e0*/  PLOP3.LUT P3, PT, PT, PT, UP2, 0x80, 0x8 ;  /* 0x000000000008781c */ /* 0x000fc60003f6f028 */
[----:B--2---:R-:W-:-:S04]  /*65f0*/  @P0 FFMA.FTZ R167, R185, R167, UR9 ;  /* 0x00000009b9a70e23 */ /* 0x004fc800080100a7 */
[----:B---3--:R-:W-:Y:S01]  /*6600*/  @P2 FADD.FTZ R184, R184, -R167 ;  /* 0x800000a7b8b82221 */ /* 0x008fe20000010000 */
        /* <DEDUP_REMOVED lines=12> */
.L_x_5953:
[----:B------:R-:W-:Y:S01]  /*66d0*/  ISETP.NE.U32.AND P0, PT, RZ, UR4, PT ;  /* 0x00000004ff007c0c */ /* 0x000fe2000bf05070 */
[----:B------:R-:W0:Y:S01]  /*66e0*/  @UP3 LDCU.64 UR6, c[0x0][0x468] ;  /* 0x00008d00ff0637ac */ /* 0x000e220008000a00 */
[----:B------:R-:W-:Y:S02]  /*66f0*/  PLOP3.LUT P2, PT, PT, PT, UP3, 0x80, 0x8 ;  /* 0x000000000008781c */ /* 0x000fe40003f4f038 */
[----:B------:R-:W-:-:S13]  /*6700*/  ISETP.NE.AND.EX P0, PT, RZ, UR5, PT, P0 ;  /* 0x00000005ff007c0c */ /* 0x000fda000bf05300 */
[----:B------:R-:W1:Y:S02]  /*6710*/  @P0 LDC.64 R184, c[0x0][0x478] ;  /* 0x00011e00ffb80b82 */ /* 0x000e640000000a00 */
[----:B-1----:R-:W-:-:S04]  /*6720*/  @P0 IMAD.WIDE.U32 R184, R186, 0x20, R184 ;  /* 0x00000020bab80825 */ /* 0x002fc800078e00b8 */
[----:B------:R-:W-:Y:S01]  /*6730*/  VIADD R186, R186, 0x80 ;  /* 0x00000080baba7836 */ /* 0x000fe20000000000 */
[----:B------:R-:W-:Y:S04]  /*6740*/  @P0 STG.E.128 desc[UR16][R184.64], R160 ;  /* 0x000000a0b8000986 */ /* 0x000fe8000c101d10 */
[----:B------:R1:W-:Y:S01]  /*6750*/  @P0 STG.E.128 desc[UR16][R184.64+0x10], R164 ;  /* 0x000010a4b8000986 */ /* 0x0003e2000c101d10 */
[----:B------:R-:W-:Y:S01]  /*6760*/  PLOP3.LUT P0, PT, PT, PT, UP3, 0x80, 0x8 ;  /* 0x000000000008781c */ /* 0x000fe20003f0f038 */
[----:B-1----:R-:W-:-:S12]  /*6770*/  HFMA2 R184, -RZ, RZ, 0, 9.5367431640625e-07 ;  /* 0x00000010ffb87431 */ /* 0x002fd800000001ff */
[C---:B0-----:R-:W-:Y:S01]  /*6780*/  @P0 IMAD.WIDE.U32 R184, R9.reuse, R184, UR6 ;  /* 0x0000000609b80e25 */ /* 0x041fe2000f8e00b8 */
[----:B------:R-:W-:-:S04]  /*6790*/  IADD3 R9, PT, PT, R9, 0x80, RZ ;  /* 0x0000008009097810 */ /* 0x000fc80007ffe0ff */
[----:B------:R0:W-:Y:S03]  /*67a0*/  @P2 STG.E.128 desc[UR16][R184.64], R180 ;  /* 0x000000b4b8002986 */ /* 0x0001e6000c101d10 */
.L_x_5942:
[----:B------:R-:W-:Y:S05]  /*67b0*/  BSYNC.RECONVERGENT B0 ;  /* 0x0000000000007941 */ /* 0x000fea0003800200 */
.L_x_5941:
        /* <DEDUP_REMOVED lines=9> */
.L_x_5978:
[----:B------:R-:W-:Y:S05]  /*6850*/  BRA.U !UP0, `(.L_x_5979) ;  /* 0x0000001108687547 */ /* 0x000fea000b800000 */
[----:B------:R-:W-:-:S04]  /*6860*/  UISETP.NE.U32.AND UP0, UPT, UR4, URZ, UPT ;  /* 0x000000ff0400728c */ /* 0x000fc8000bf05070 */
[----:B------:R-:W-:-:S06]  /*6870*/  UISETP.NE.AND.EX UP0, UPT, UR5, URZ, UPT, UP0 ;  /* 0x000000ff0500728c */ /* 0x000fcc000bf05300 */
[----:B------:R-:W-:-:S13]  /*6880*/  PLOP3.LUT P0, PT, PT, PT, UP0, 0x80, 0x8 ;  /* 0x000000000008781c */ /* 0x000fda0003f0f008 */
[----:B------:R-:W-:Y:S05]  /*6890*/  @!P0 BRA `(.L_x_5980) ;  /* 0x00000008002c8947 */ /* 0x000fea0003800000 */
[----:B------:R-:W-:Y:S01]  /*68a0*/  PLOP3.LUT P4, PT, PT, PT, UP2, 0x80, 0x8 ;  /* 0x000000000008781c */ /* 0x000fe20003f8f028 */
[----:B-----5:R-:W-:Y:S01]  /*68b0*/  IMAD.MOV.U32 R162, RZ, RZ, R142 ;  /* 0x000000ffffa27224 */ /* 0x020fe200078e008e */
[----:B------:R-:W-:Y:S01]  /*68c0*/  PLOP3.LUT P5, PT, PT, PT, UP2, 0x80, 0x8 ;  /* 0x000000000008781c */ /* 0x000fe20003faf028 */
[----:B------:R-:W-:Y:S01]  /*68d0*/  IMAD.MOV.U32 R164, RZ, RZ, R144 ;  /* 0x000000ffffa47224 */ /* 0x000fe200078e0090 */
[----:B------:R-:W-:Y:S02]  /*68e0*/  MOV R160, UR8 ;  /* 0x0000000800a07c02 */ /* 0x000fe40008000f00 */
[----:B------:R-:W-:Y:S02]  /*68f0*/  PLOP3.LUT P3, PT, PT, PT, UP2, 0x80, 0x8 ;  /* 0x000000000008781c */ /* 0x000fe40003f6f028 */
[----:B------:R-:W-:Y:S02]  /*6900*/  PLOP3.LUT P6, PT, PT, PT, UP2, 0x80, 0x8 ;  /* 0x000000000008781c */ /* 0x000fe40003fcf028 */
[----:B------:R-:W-:-:S02]  /*6910*/  MOV R161, R141 ;  /* 0x0000008d00a17202 */ /* 0x000fc40000000f00 */
[----:B------:R-:W-:Y:S01]  /*6920*/  MOV R163, R143 ;  /* 0x0000008f00a37202 */ /* 0x000fe20000000f00 */
        /* <DEDUP_REMOVED lines=16> */
[----:B------:R-:W-:-:S04]  /*6a30*/  @P6 FADD.FTZ R160, R18, -R160 ;  /* 0x800000a012a06221 */ /* 0x000fc80000010000 */
        /* <DEDUP_REMOVED lines=8> */
[----:B------:R-:W-:Y:S02]  /*6ac0*/  MOV R160, UR8 ;  /* 0x0000000800a07c02 */ /* 0x000fe40008000f00 */
[----:B------:R-:W-:-:S03]  /*6ad0*/  PLOP3.LUT P4, PT, PT, PT, UP2, 0x80, 0x8 ;  /* 0x000000000008781c */ /* 0x000fc60003f8f028 */
[----:B------:R-:W-:Y:S01]  /*6ae0*/  @P5 FFMA.FTZ R160, R250, R160, UR9 ;  /* 0x00000009faa05e23 */ /* 0x000fe200080100a0 */
[----:B------:R-:W-:-:S03]  /*6af0*/  PLOP3.LUT P5, PT, PT, PT, UP2, 0x80, 0x8 ;  /* 0x000000000008781c */ /* 0x000fc60003faf028 */
[----:B------:R-:W-:Y:S01]  /*6b00*/  @P3 FADD.FTZ R165, R246, -R160 ;  /* 0x800000a0f6a53221 */ /* 0x000fe20000010000 */
[----:B------:R-:W-:Y:S02]  /*6b10*/  MOV R160, R140 ;  /* 0x0000008c00a07202 */ /* 0x000fe40000000f00 */
[----:B------:R-:W-:-:S03]  /*6b20*/  PLOP3.LUT P3, PT, PT, PT, UP2, 0x80, 0x8 ;  /* 0x000000000008781c */ /* 0x000fc60003f6f028 */
[----:B------:R-:W-:Y:S01]  /*6b30*/  @P4 FFMA.FTZ R160, R165, UR30, R140 ;  /* 0x0000001ea5a04c23 */ /* 0x000fe2000801008c */
[----:B------:R-:W-:Y:S09]  /*6b40*/  BRA.U !UP3, `(.L_x_5981) ;  /* 0x000000010b1c7547 */ /* 0x000ff2000b800000 */
[----:B------:R-:W-:Y:S01]  /*6b50*/  SHF.L.U32 R166, R176, 0x10, RZ ;  /* 0x00000010b0a67819 */ /* 0x000fe200000006ff */
[----:B------:R-:W-:-:S04]  /*6b60*/  FMUL.FTZ R165, R160, UR29 ;  /* 0x0000001da0a57c20 */ /* 0x000fc80008410000 */
[----:B------:R-:W-:Y:S01]  /*6b70*/  FFMA.FTZ R100, R166, R165, R100 ;  /* 0x000000a5a6647223 */ /* 0x000fe20000010064 */
[----:B------:R-:W-:-:S04]  /*6b80*/  IMAD.U32 R166, R32, 0x10000, RZ ;  /* 0x0001000020a67824 */ /* 0x000fc800078e00ff */
[----:B------:R-:W-:-:S05]  /*6b90*/  FMUL.FTZ R165, R165, R166 ;  /* 0x000000a6a5a57220 */ /* 0x000fca0000410000 */
[----:B------:R-:W-:-:S04]  /*6ba0*/  F2FP.BF16.F32.PACK_AB R165, RZ, R165 ;  /* 0x000000a5ffa5723e */ /* 0x000fc800000010ff */
[----:B0-----:R-:W-:-:S07]  /*6bb0*/  PRMT R180, R165, 0x7610, R180 ;  /* 0x00007610a5b47816 */ /* 0x001fce00000000b4 */
.L_x_5981:
        /* <DEDUP_REMOVED lines=9> */
[----:B0-----:R-:W-:-:S07]  /*6c50*/  PRMT R180, R180, 0x5410, R165 ;  /* 0x00005410b4b47816 */ /* 0x001fce00000000a5 */
.L_x_5982:
[----:B------:R-:W-:Y:S05]  /*6c60*/  BRA.U !UP3, `(.L_x_5983) ;  /* 0x000000010b1c7547 */ /* 0x000fea000b800000 */
[----:B------:R-:W-:Y:S01]  /*6c70*/  SHF.L.U32 R166, R177, 0x10, RZ ;  /* 0x00000010b1a67819 */ /* 0x000fe200000006ff */
[----:B------:R-:W-:-:S04]  /*6c80*/  FMUL.FTZ R165, R162, UR29 ;  /* 0x0000001da2a57c20 */ /* 0x000fc80008410000 */
[----:B------:R-:W-:Y:S01]  /*6c90*/  FFMA.FTZ R102, R166, R165, R102 ;  /* 0x000000a5a6667223 */ /* 0x000fe20000010066 */
[----:B------:R-:W-:-:S04]  /*6ca0*/  IMAD.U32 R166, R33, 0x10000, RZ ;  /* 0x0001000021a67824 */ /* 0x000fc800078e00ff */
[----:B------:R-:W-:-:S05]  /*6cb0*/  FMUL.FTZ R165, R165, R166 ;  /* 0x000000a6a5a57220 */ /* 0x000fca0000410000 */
[----:B------:R-:W-:-:S04]  /*6cc0*/  F2FP.BF16.F32.PACK_AB R165, RZ, R165 ;  /* 0x000000a5ffa5723e */ /* 0x000fc800000010ff */
[----:B0-----:R-:W-:-:S07]  /*6cd0*/  PRMT R181, R165, 0x7610, R181 ;  /* 0x00007610a5b57816 */ /* 0x001fce00000000b5 */
.L_x_5983:
        /* <DEDUP_REMOVED lines=10> */
.L_x_5984:
        /* <DEDUP_REMOVED lines=8> */
.L_x_5985:
        /* <DEDUP_REMOVED lines=9> */
[----:B0-----:R-:W2:Y:S01]  /*6e90*/  LDL R184, [R1+0xe0] ;  /* 0x0000e00001b87983 */ /* 0x001ea20000100800 */
[----:B------:R-:W-:Y:S01]  /*6ea0*/  PRMT R167, R178, 0x7632, R167 ;  /* 0x00007632b2a77816 */ /* 0x000fe200000000a7 */
[----:B------:R-:W-:-:S03]  /*6eb0*/  FMUL.FTZ R166, R165, UR29 ;  /* 0x0000001da5a67c20 */ /* 0x000fc60008410000 */
[----:B------:R-:W-:-:S05]  /*6ec0*/  SHF.L.U32 R167, R167, 0x10, RZ ;  /* 0x00000010a7a77819 */ /* 0x000fca00000006ff */
[----:B------:R-:W-:Y:S01]  /*6ed0*/  FFMA.FTZ R105, R166, R167, R105 ;  /* 0x000000a7a6697223 */ /* 0x000fe20000010069 */
[----:B--2---:R-:W-:-:S04]  /*6ee0*/  IMAD.U32 R167, R184, 0x10000, RZ ;  /* 0x00010000b8a77824 */ /* 0x004fc800078e00ff */
[----:B------:R-:W-:-:S05]  /*6ef0*/  FMUL.FTZ R166, R166, R167 ;  /* 0x000000a7a6a67220 */ /* 0x000fca0000410000 */
[----:B------:R-:W-:-:S04]  /*6f00*/  F2FP.BF16.F32.PACK_AB R166, RZ, R166 ;  /* 0x000000a6ffa6723e */ /* 0x000fc800000010ff */
[----:B------:R-:W-:-:S07]  /*6f10*/  PRMT R182, R182, 0x5410, R166 ;  /* 0x00005410b6b67816 */ /* 0x000fce00000000a6 */
.L_x_5986:
        /* <DEDUP_REMOVED lines=9> */
[----:B0-----:R-:W-:Y:S01]  /*6fb0*/  SHF.L.U32 R184, R179, 0x10, RZ ;  /* 0x00000010b3b87819 */ /* 0x001fe200000006ff */
[----:B------:R-:W-:-:S04]  /*6fc0*/  FMUL.FTZ R167, R166, UR29 ;  /* 0x0000001da6a77c20 */ /* 0x000fc80008410000 */
[----:B------:R-:W-:Y:S01]  /*6fd0*/  FFMA.FTZ R106, R184, R167, R106 ;  /* 0x000000a7b86a7223 */ /* 0x000fe2000001006a */
[----:B------:R-:W-:-:S04]  /*6fe0*/  IMAD.U32 R184, R35, 0x10000, RZ ;  /* 0x0001000023b87824 */ /* 0x000fc800078e00ff */
[----:B------:R-:W-:-:S05]  /*6ff0*/  FMUL.FTZ R167, R167, R184 ;  /* 0x000000b8a7a77220 */ /* 0x000fca0000410000 */
[----:B------:R-:W-:-:S04]  /*7000*/  F2FP.BF16.F32.PACK_AB R167, RZ, R167 ;  /* 0x000000a7ffa7723e */ /* 0x000fc800000010ff */
[----:B------:R-:W-:-:S07]  /*7010*/  PRMT R183, R167, 0x7610, R183 ;  /* 0x00007610a7b77816 */ /* 0x000fce00000000b7 */
.L_x_5987:
[----:B0-----:R-:W2:Y:S04]  /*7020*/  LDL R185, [R1+0x4] ;  /* 0x0000040001b97983 */ /* 0x001ea80000100800 */
        /* <DEDUP_REMOVED lines=10> */
[----:B------:R-:W-:-:S03]  /*70d0*/  FMUL.FTZ R185, R167, UR29 ;  /* 0x0000001da7b97c20 */ /* 0x000fc60008410000 */
[----:B------:R-:W-:-:S05]  /*70e0*/  SHF.L.U32 R184, R184, 0x10, RZ ;  /* 0x00000010b8b87819 */ /* 0x000fca00000006ff */
[----:B------:R-:W-:Y:S01]  /*70f0*/  FFMA.FTZ R107, R185, R184, R107 ;  /* 0x000000b8b96b7223 */ /* 0x000fe2000001006b */
[----:B--2---:R-:W-:-:S04]  /*7100*/  IMAD.U32 R184, R187, 0x10000, RZ ;  /* 0x00010000bbb87824 */ /* 0x004fc800078e00ff */
[----:B------:R-:W-:-:S05]  /*7110*/  FMUL.FTZ R184, R185, R184 ;  /* 0x000000b8b9b87220 */ /* 0x000fca0000410000 */
[----:B------:R-:W-:-:S04]  /*7120*/  F2FP.BF16.F32.PACK_AB R184, RZ, R184 ;  /* 0x000000b8ffb8723e */ /* 0x000fc800000010ff */
[----:B------:R-:W-:Y:S01]  /*7130*/  PRMT R183, R183, 0x5410, R184 ;  /* 0x00005410b7b77816 */ /* 0x000fe200000000b8 */
[----:B------:R-:W-:Y:S06]  /*7140*/  BRA `(.L_x_5988) ;  /* 0x0000001800907947 */ /* 0x000fec0003800000 */
.L_x_5980:
[----:B------:R-:W-:Y:S05]  /*7150*/  BRA.U !UP3, `(.L_x_5989) ;  /* 0x000000010b3c7547 */ /* 0x000fea000b800000 */
[----:B------:R-:W-:Y:S02]  /*7160*/  PLOP3.LUT P3, PT, PT, PT, UP2, 0x80, 0x8 ;  /* 0x000000000008781c */ /* 0x000fe40003f6f028 */
[----:B------:R-:W-:Y:S02]  /*7170*/  PLOP3.LUT P4, PT, PT, PT, UP2, 0x80, 0x8 ;  /* 0x000000000008781c */ /* 0x000fe40003f8f028 */
[----:B0-----:R-:W-:Y:S02]  /*7180*/  MOV R184, UR8 ;  /* 0x0000000800b87c02 */ /* 0x001fe40008000f00 */
[----:B------:R-:W-:Y:S02]  /*7190*/  PLOP3.LUT P5, PT, PT, PT, UP2, 0x80, 0x8 ;  /* 0x000000000008781c */ /* 0x000fe40003faf028 */
[----:B-----5:R-:W-:-:S05]  /*71a0*/  MOV R185, R140 ;  /* 0x0000008c00b97202 */ /* 0x020fca0000000f00 */
[----:B------:R-:W-:-:S04]  /*71b0*/  @P3 FFMA.FTZ R184, R250, R184, UR9 ;  /* 0x00000009fab83e23 */ /* 0x000fc800080100b8 */
[----:B------:R-:W-:-:S04]  /*71c0*/  @P4 FADD.FTZ R184, R246, -R184 ;  /* 0x800000b8f6b84221 */ /* 0x000fc80000010000 */
[----:B------:R-:W-:-:S04]  /*71d0*/  @P5 FFMA.FTZ R185, R184, UR30, R140 ;  /* 0x0000001eb8b95c23 */ /* 0x000fc8000801008c */
[----:B------:R-:W-:Y:S01]  /*71e0*/  FMUL.FTZ R184, R185, UR29 ;  /* 0x0000001db9b87c20 */ /* 0x000fe20008410000 */
[----:B------:R-:W-:-:S05]  /*71f0*/  SHF.L.U32 R185, R176, 0x10, RZ ;  /* 0x00000010b0b97819 */ /* 0x000fca00000006ff */
[----:B------:R-:W-:Y:S01]  /*7200*/  FFMA.FTZ R100, R185, R184, R100 ;  /* 0x000000b8b9647223 */ /* 0x000fe20000010064 */
[----:B------:R-:W-:-:S04]  /*7210*/  IMAD.U32 R185, R32, 0x10000, RZ ;  /* 0x0001000020b97824 */ /* 0x000fc800078e00ff */
[----:B------:R-:W-:-:S05]  /*7220*/  FMUL.FTZ R184, R185, R184 ;  /* 0x000000b8b9b87220 */ /* 0x000fca0000410000 */
[----:B------:R-:W-:-:S04]  /*7230*/  F2FP.BF16.F32.PACK_AB R184, RZ, R184 ;  /* 0x000000b8ffb8723e */ /* 0x000fc800000010ff */
[----:B------:R-:W-:-:S07]  /*7240*/  PRMT R180, R184, 0x7610, R180 ;  /* 0x00007610b8b47816 */ /* 0x000fce00000000b4 */
.L_x_5989:
[----:B------:R-:W-:Y:S05]  /*7250*/  BRA.U !UP3, `(.L_x_5990) ;  /* 0x000000010b447547 */ /* 0x000fea000b800000 */
[----:B------:R-:W2:Y:S01]  /*7260*/  LDL R187, [R1+0xd8] ;  /* 0x0000d80001bb7983 */ /* 0x000ea20000100800 */
[----:B------:R-:W-:Y:S02]  /*7270*/  PLOP3.LUT P3, PT, PT, PT, UP2, 0x80, 0x8 ;  /* 0x000000000008781c */ /* 0x000fe40003f6f028 */
[----:B------:R-:W-:Y:S02]  /*7280*/  PLOP3.LUT P4, PT, PT, PT, UP2, 0x80, 0x8 ;  /* 0x000000000008781c */ /* 0x000fe40003f8f028 */
[----:B0-----:R-:W-:Y:S02]  /*7290*/  MOV R184, UR8 ;  /* 0x0000000800b87c02 */ /* 0x001fe40008000f00 */
[----:B------:R-:W-:-:S07]  /*72a0*/  PLOP3.LUT P5, PT, PT, PT, UP2, 0x80, 0x8 ;  /* 0x000000000008781c */ /* 0x000fce0003faf028 */
[----:B------:R-:W-:-:S04]  /*72b0*/  @P3 FFMA.FTZ R184, R5, R184, UR9 ;  /* 0x0000000905b83e23 */ /* 0x000fc800080100b8 */
[----:B------:R-:W-:Y:S01]  /*72c0*/  @P4 FADD.FTZ R185, R211, -R184 ;  /* 0x800000b8d3b94221 */ /* 0x000fe20000010000 */
[----:B-----5:R-:W-:-:S03]  /*72d0*/  MOV R184, R141 ;  /* 0x0000008d00b87202 */ /* 0x020fc60000000f00 */
[----:B------:R-:W-:Y:S01]  /*72e0*/  @P5 FFMA.FTZ R184, R185, UR30, R141 ;  /* 0x0000001eb9b85c23 */ /* 0x000fe2000801008d */
[----:B------:R-:W-:-:S03]  /*72f0*/  PRMT R185, R176, 0x7632, R185 ;  /* 0x00007632b0b97816 */ /* 0x000fc600000000b9 */
[----:B------:R-:W-:Y:S01]  /*7300*/  FMUL.FTZ R184, R184, UR29 ;  /* 0x0000001db8b87c20 */ /* 0x000fe20008410000 */
[----:B------:R-:W-:-:S05]  /*7310*/  SHF.L.U32 R185, R185, 0x10, RZ ;  /* 0x00000010b9b97819 */ /* 0x000fca00000006ff */
[----:B------:R-:W-:Y:S01]  /*7320*/  FFMA.FTZ R101, R184, R185, R101 ;  /* 0x000000b9b8657223 */ /* 0x000fe20000010065 */
[----:B--2---:R-:W-:-:S04]  /*7330*/  IMAD.U32 R185, R187, 0x10000, RZ ;  /* 0x00010000bbb97824 */ /* 0x004fc800078e00ff */
[----:B------:R-:W-:-:S05]  /*7340*/  FMUL.FTZ R184, R185, R184 ;  /* 0x000000b8b9b87220 */ /* 0x000fca0000410000 */
[----:B------:R-:W-:-:S04]  /*7350*/  F2FP.BF16.F32.PACK_AB R184, RZ, R184 ;  /* 0x000000b8ffb8723e */ /* 0x000fc800000010ff */
[----:B------:R-:W-:-:S07]  /*7360*/  PRMT R180, R180, 0x5410, R184 ;  /* 0x00005410b4b47816 */ /* 0x000fce00000000b8 */
.L_x_5990:
        /* <DEDUP_REMOVED lines=16> */
.L_x_5991:
        /* <DEDUP_REMOVED lines=18> */
.L_x_5992:
        /* <DEDUP_REMOVED lines=16> */
.L_x_5993:
        /* <DEDUP_REMOVED lines=18> */
.L_x_5994:
        /* <DEDUP_REMOVED lines=16> */
.L_x_5995:
[----:B------:R-:W-:Y:S05]  /*78b0*/  BRA.U !UP3, `(.L_x_5988) ;  /* 0x000000110bb47547 */ /* 0x000fea000b800000 */
[----:B------:R-:W2:Y:S04]  /*78c0*/  LDL R188, [R1+0x4] ;  /* 0x0000040001bc7983 */ /* 0x000ea80000100800 */
[----:B0-----:R-:W3:Y:S04]  /*78d0*/  LDL R185, [R1+0x18] ;  /* 0x0000180001b97983 */ /* 0x001ee80000100800 */
        /* <DEDUP_REMOVED lines=18> */
.L_x_5979:
[----:B0-----:R-:W0:Y:S02]  /*7a00*/  LDC.64 R184, c[0x0][0x478] ;  /* 0x00011e00ffb87b82 */ /* 0x001e240000000a00 */
[----:B0-----:R-:W-:-:S04]  /*7a10*/  ISETP.NE.U32.AND P0, PT, R184, RZ, PT ;  /* 0x000000ffb800720c */ /* 0x001fc80003f05070 */
[----:B------:R-:W-:-:S13]  /*7a20*/  ISETP.NE.AND.EX P0, PT, R185, RZ, PT, P0 ;  /* 0x000000ffb900720c */ /* 0x000fda0003f05300 */
[----:B------:R-:W-:Y:S05]  /*7a30*/  @!P0 BRA `(.L_x_5996) ;  /* 0x00000008006c8947 */ /* 0x000fea0003800000 */
        /* <DEDUP_REMOVED lines=54> */
.L_x_5997:
        /* <DEDUP_REMOVED lines=16> */
.L_x_5998:
        /* <DEDUP_REMOVED lines=14> */
.L_x_5999:
        /* <DEDUP_REMOVED lines=16> */
.L_x_6000:
        /* <DEDUP_REMOVED lines=14> */
.L_x_6001:
        /* <DEDUP_REMOVED lines=16> */
.L_x_6002:
        /* <DEDUP_REMOVED lines=14> */
.L_x_6003:
[----:B------:R-:W-:Y:S05]  /*8340*/  BRA.U !UP3, `(.L_x_5988) ;  /* 0x000000090b107547 */ /* 0x000fea000b800000 */
[----:B------:R-:W2:Y:S01]  /*8350*/  LDL R187, [R1+0xe4] ;  /* 0x0000e40001bb7983 */ /* 0x000ea20000100800 */
[----:B-----5:R-:W-:Y:S01]  /*8360*/  PRMT R185, R179, 0x7632, R185 ;  /* 0x00007632b3b97816 */ /* 0x020fe200000000b9 */
        /* <DEDUP_REMOVED lines=8> */
.L_x_5996:
        /* <DEDUP_REMOVED lines=14> */
.L_x_6004:
        /* <DEDUP_REMOVED lines=16> */
.L_x_6005:
        /* <DEDUP_REMOVED lines=14> */
.L_x_6006:
        /* <DEDUP_REMOVED lines=16> */
.L_x_6007:
        /* <DEDUP_REMOVED lines=14> */
.L_x_6008:
        /* <DEDUP_REMOVED lines=16> */
.L_x_6009:
        /* <DEDUP_REMOVED lines=14> */
.L_x_6010:
[----:B------:R-:W-:Y:S05]  /*8a70*/  BRA.U !UP3, `(.L_x_5988) ;  /* 0x000000010b447547 */ /* 0x000fea000b800000 */
[----:B------:R-:W2:Y:S04]  /*8a80*/  LDL R189, [R1+0x4] ;  /* 0x0000040001bd7983 */ /* 0x000ea80000100800 */
[----:B------:R-:W3:Y:S04]  /*8a90*/  LDL R188, [R1+0x18] ;  /* 0x0000180001bc7983 */ /* 0x000ee80000100800 */
[----:B------:R-:W4:Y:S01]  /*8aa0*/  LDL R187, [R1+0xe4] ;  /* 0x0000e40001bb7983 */ /* 0x000f220000100800 */
[----:B------:R-:W-:Y:S02]  /*8ab0*/  MOV R184, UR8 ;  /* 0x0000000800b87c02 */ /* 0x000fe40008000f00 */
[----:B------:R-:W-:-:S02]  /*8ac0*/  ISETP.LT.AND P3, PT, RZ, UR31, PT ;  /* 0x0000001fff007c0c */ /* 0x000fc4000bf61270 */
        /* <DEDUP_REMOVED lines=8> */
[----:B----4-:R-:W-:-:S04]  /*8b50*/  IMAD.U32 R185, R187, 0x10000, RZ ;  /* 0x00010000bbb97824 */ /* 0x010fc800078e00ff */
[----:B------:R-:W-:-:S05]  /*8b60*/  FMUL.FTZ R184, R185, R184 ;  /* 0x000000b8b9b87220 */ /* 0x000fca0000410000 */
[----:B------:R-:W-:-:S04]  /*8b70*/  F2FP.BF16.F32.PACK_AB R184, RZ, R184 ;  /* 0x000000b8ffb8723e */ /* 0x000fc800000010ff */
[----:B------:R-:W-:-:S07]  /*8b80*/  PRMT R183, R183, 0x5410, R184 ;  /* 0x00005410b7b77816 */ /* 0x000fce00000000b8 */
.L_x_5988:
[----:B0-----:R-:W0:Y:S01]  /*8b90*/  @P0 LDC.64 R184, c[0x0][0x478] ;  /* 0x00011e00ffb80b82 */ /* 0x001e220000000a00 */
[----:B------:R-:W1:Y:S01]  /*8ba0*/  @UP3 LDCU.64 UR6, c[0x0][0x468] ;  /* 0x00008d00ff0637ac */ /* 0x000e620008000a00 */
[----:B------:R-:W-:Y:S01]  /*8bb0*/  PLOP3.LUT P3, PT, PT, PT, UP3, 0x80, 0x8 ;  /* 0x000000000008781c */ /* 0x000fe20003f6f038 */
[C---:B0-----:R-:W-:Y:S01]  /*8bc0*/  @P0 IMAD.WIDE.U32 R184, R186.reuse, 0x20, R184 ;  /* 0x00000020bab80825 */ /* 0x041fe200078e00b8 */
[----:B------:R-:W-:-:S04]  /*8bd0*/  IADD3 R186, PT, PT, R186, 0x80, RZ ;  /* 0x00000080baba7810 */ /* 0x000fc80007ffe0ff */
[----:B------:R-:W-:Y:S04]  /*8be0*/  @P0 STG.E.128 desc[UR16][R184.64], R160 ;  /* 0x000000a0b8000986 */ /* 0x000fe8000c101d10 */
[----:B------:R0:W-:Y:S01]  /*8bf0*/  @P0 STG.E.128 desc[UR16][R184.64+0x10], R164 ;  /* 0x000010a4b8000986 */ /* 0x0001e2000c101d10 */
[----:B------:R-:W-:Y:S01]  /*8c00*/  PLOP3.LUT P0, PT, PT, PT, UP3, 0x80, 0x8 ;  /* 0x000000000008781c */ /* 0x000fe20003f0f038 */
[----:B0-----:R-:W-:-:S12]  /*8c10*/  HFMA2 R184, -RZ, RZ, 0, 9.5367431640625e-07 ;  /* 0x00000010ffb87431 */ /* 0x001fd800000001ff */
[C---:B-1----:R-:W-:Y:S01]  /*8c20*/  @P0 IMAD.WIDE.U32 R184, R9.reuse, R184, UR6 ;  /* 0x0000000609b80e25 */ /* 0x042fe2000f8e00b8 */
[----:B------:R-:W-:-:S04]  /*8c30*/  IADD3 R9, PT, PT, R9, 0x80, RZ ;  /* 0x0000008009097810 */ /* 0x000fc80007ffe0ff */
[----:B------:R1:W-:Y:S03]  /*8c40*/  @P3 STG.E.128 desc[UR16][R184.64], R180 ;  /* 0x000000b4b8003986 */ /* 0x0003e6000c101d10 */
.L_x_5977:
[----:B------:R-:W-:Y:S05]  /*8c50*/  BSYNC.RECONVERGENT B0 ;  /* 0x0000000000007941 */ /* 0x000fea0003800200 */
.L_x_5976:
        /* <DEDUP_REMOVED lines=9> */
.L_x_6013:
[----:B------:R-:W-:Y:S05]  /*8cf0*/  BRA.U !UP0, `(.L_x_6014) ;  /* 0x0000001108687547 */ /* 0x000fea000b800000 */
[----:B------:R-:W-:-:S04]  /*8d00*/  UISETP.NE.U32.AND UP0, UPT, UR4, URZ, UPT ;  /* 0x000000ff0400728c */ /* 0x000fc8000bf05070 */
[----:B------:R-:W-:-:S06]  /*8d10*/  UISETP.NE.AND.EX UP0, UPT, UR5, URZ, UPT, UP0 ;  /* 0x000000ff0500728c */ /* 0x000fcc000bf05300 */
[----:B------:R-:W-:-:S13]  /*8d20*/  PLOP3.LUT P0, PT, PT, PT, UP0, 0x80, 0x8 ;  /* 0x000000000008781c */ /* 0x000fda0003f0f008 */
[----:B------:R-:W-:Y:S05]  /*8d30*/  @!P0 BRA `(.L_x_6015) ;  /* 0x00000008002c8947 */ /* 0x000fea0003800000 */
[----:B------:R-:W-:Y:S01]  /*8d40*/  PLOP3.LUT P4, PT, PT, PT, UP2, 0x80, 0x8 ;  /* 0x000000000008781c */ /* 0x000fe20003f8f028 */
[----:B------:R-:W-:Y:S01]  /*8d50*/  IMAD.U32 R160, RZ, RZ, UR8 ;  /* 0x00000008ffa07e24 */ /* 0x000fe2000f8e00ff */
[----:B------:R-:W-:Y:S02]  /*8d60*/  PLOP3.LUT P5, PT, PT, PT, UP2, 0x80, 0x8 ;  /* 0x000000000008781c */ /* 0x000fe40003faf028 */
[----:B------:R-:W-:-:S09]  /*8d70*/  PLOP3.LUT P6, PT, PT, PT, UP2, 0x80, 0x8 ;  /* 0x000000000008781c */ /* 0x000fd20003fcf028 */
[----:B------:R-:W-:Y:S01]  /*8d80*/  @P4 FFMA.FTZ R160, R249, R160, UR9 ;  /* 0x00000009f9a04e23 */ /* 0x000fe200080100a0 */
[----:B------:R-:W-:-:S03]  /*8d90*/  PLOP3.LUT P4, PT, PT, PT, UP2, 0x80, 0x8 ;  /* 0x000000000008781c */ /* 0x000fc60003f8f028 */
[----:B------:R-:W-:Y:S01]  /*8da0*/  @P5 FADD.FTZ R161, R245, -R160 ;  /* 0x800000a0f5a15221 */ /* 0x000fe20000010000 */
[----:B------:R-:W-:Y:S02]  /*8db0*/  PLOP3.LUT P5, PT, PT, PT, UP2, 0x80, 0x8 ;  /* 0x000000000008781c */ /* 0x000fe40003faf028 */
[----:B-----5:R-:W-:Y:S01]  /*8dc0*/  MOV R160, R148 ;  /* 0x0000009400a07202 */ /* 0x020fe20000000f00 */
[----:B------:R-:W-:Y:S01]  /*8dd0*/  @P6 FFMA.FTZ R160, R161, UR30, R148 ;  /* 0x0000001ea1a06c23 */ /* 0x000fe20008010094 */
[----:B------:R-:W-:Y:S02]  /*8de0*/  MOV R161, UR8 ;  /* 0x0000000800a17c02 */ /* 0x000fe40008000f00 */
[----:B------:R-:W-:-:S03]  /*8df0*/  PLOP3.LUT P6, PT, PT, PT, UP2, 0x80, 0x8 ;  /* 0x000000000008781c */ /* 0x000fc60003fcf028 */
[----:B------:R-:W-:Y:S01]  /*8e00*/  @P4 FFMA.FTZ R161, R4, R161, UR9 ;  /* 0x0000000904a14e23 */ /* 0x000fe200080100a1 */
[----:B------:R-:W-:-:S03]  /*8e10*/  PLOP3.LUT P4, PT, PT, PT, UP2, 0x80, 0x8 ;  /* 0x000000000008781c */ /* 0x000fc60003f8f028 */
[----:B------:R-:W-:Y:S01]  /*8e20*/  @P5 FADD.FTZ R162, R209, -R161 ;  /* 0x800000a1d1a25221 */ /* 0x000fe20000010000 */
[----:B------:R-:W-:Y:S02]  /*8e30*/  PLOP3.LUT P5, PT, PT, PT, UP2, 0x80, 0x8 ;  /* 0x000000000008781c */ /* 0x000fe40003faf028 */
[----:B------:R-:W-:-:S03]  /*8e40*/  MOV R161, R149 ;  /* 0x0000009500a17202 */ /* 0x000fc60000000f00 */
[----:B------:R-:W-:Y:S01]  /*8e50*/  @P6 FFMA.FTZ R161, R162, UR30, R149 ;  /* 0x0000001ea2a16c23 */ /* 0x000fe20008010095 */
[----:B------:R-:W-:Y:S01]  /*8e60*/  PLOP3.LUT P6, PT, PT, PT, UP2, 0x80, 0x8 ;  /* 0x000000000008781c */ /* 0x000fe20003fcf028 */
[----:B------:R-:W-:-:S04]  /*8e70*/  IMAD.U32 R162, RZ, RZ, UR8 ;  /* 0x00000008ffa27e24 */ /* 0x000fc8000f8e00ff */
[----:B------:R-:W-:Y:S01]  /*8e80*/  @P4 FFMA.FTZ R162, R240, R162, UR9 ;  /* 0x00000009f0a24e23 */ /* 0x000fe200080100a2 */
[----:B------:R-:W-:-:S03]  /*8e90*/  PLOP3.LUT P4, PT, PT, PT, UP2, 0x80, 0x8 ;  /* 0x000000000008781c */ /* 0x000fc60003f8f028 */
[----:B------:R-:W-:Y:S01]  /*8ea0*/  @P5 FADD.FTZ R163, R235, -R162 ;  /* 0x800000a2eba35221 */ /* 0x000fe20000010000 */
[----:B------:R-:W-:Y:S02]  /*8eb0*/  PLOP3.LUT P5, PT, PT, PT, UP2, 0x80, 0x8 ;  /* 0x000000000008781c */ /* 0x000fe40003faf028 */
[----:B------:R-:W-:Y:S01]  /*8ec0*/  MOV R162, R150 ;  /* 0x0000009600a27202 */ /* 0x000fe20000000f00 */
        /* <DEDUP_REMOVED lines=14> */
[----:B------:R-:W-:Y:S02]  /*8fb0*/  MOV R164, R152 ;  /* 0x0000009800a47202 */ /* 0x000fe40000000f00 */
[----:B------:R-:W-:Y:S01]  /*8fc0*/  PLOP3.LUT P5, PT, PT, PT, UP2, 0x80, 0x8 ;  /* 0x000000000008781c */ /* 0x000fe20003faf028 */
[----:B------:R-:W-:Y:S01]  /*8fd0*/  @P6 FFMA.FTZ R164, R165, UR30, R152 ;  /* 0x0000001ea5a46c23 */ /* 0x000fe20008010098 */
[----:B------:R-:W-:Y:S11]  /*8fe0*/  BRA.U !UP3, `(.L_x_6016) ;  /* 0x000000010b1c7547 */ /* 0x000ff6000b800000 */
[----:B------:R-:W-:Y:S01]  /*8ff0*/  SHF.L.U32 R166, R176, 0x10, RZ ;  /* 0x00000010b0a67819 */ /* 0x000fe200000006ff */
[----:B------:R-:W-:-:S04]  /*9000*/  FMUL.FTZ R165, R160, UR29 ;  /* 0x0000001da0a57c20 */ /* 0x000fc80008410000 */
[----:B------:R-:W-:Y:S01]  /*9010*/  FFMA.FTZ R108, R166, R165, R108 ;  /* 0x000000a5a66c7223 */ /* 0x000fe2000001006c */
[----:B------:R-:W-:-:S05]  /*9020*/  SHF.L.U32 R166, R36, 0x10, RZ ;  /* 0x0000001024a67819 */ /* 0x000fca00000006ff */
[----:B------:R-:W-:-:S05]  /*9030*/  FMUL.FTZ R165, R165, R166 ;  /* 0x000000a6a5a57220 */ /* 0x000fca0000410000 */
[----:B------:R-:W-:-:S04]  /*9040*/  F2FP.BF16.F32.PACK_AB R165, RZ, R165 ;  /* 0x000000a5ffa5723e */ /* 0x000fc800000010ff */
[----:B01----:R-:W-:-:S07]  /*9050*/  PRMT R180, R165, 0x7610, R180 ;  /* 0x00007610a5b47816 */ /* 0x003fce00000000b4 */
.L_x_6016:
[----:B------:R-:W-:Y:S05]  /*9060*/  BRA.U !UP3, `(.L_x_6017) ;  /* 0x000000010b247547 */ /* 0x000fea000b800000 */
        /* <DEDUP_REMOVED lines=8> */
[----:B01----:R-:W-:-:S07]  /*90f0*/  PRMT R180, R180, 0x5410, R165 ;  /* 0x00005410b4b47816 */ /* 0x003fce00000000a5 */
.L_x_6017:
[----:B------:R-:W-:Y:S05]  /*9100*/  BRA.U !UP3, `(.L_x_6018) ;  /* 0x000000010b1c7547 */ /* 0x000fea000b800000 */
[----:B------:R-:W-:Y:S01]  /*9110*/  SHF.L.U32 R166, R177, 0x10, RZ ;  /* 0x00000010b1a67819 */ /* 0x000fe200000006ff */
[----:B------:R-:W-:-:S04]  /*9120*/  FMUL.FTZ R165, R162, UR29 ;  /* 0x0000001da2a57c20 */ /* 0x000fc80008410000 */
[----:B------:R-:W-:Y:S01]  /*9130*/  FFMA.FTZ R110, R166, R165, R110 ;  /* 0x000000a5a66e7223 */ /* 0x000fe2000001006e */
[----:B------:R-:W-:-:S05]  /*9140*/  SHF.L.U32 R166, R37, 0x10, RZ ;  /* 0x0000001025a67819 */ /* 0x000fca00000006ff */
[----:B------:R-:W-:-:S05]  /*9150*/  FMUL.FTZ R165, R165, R166 ;  /* 0x000000a6a5a57220 */ /* 0x000fca0000410000 */
[----:B------:R-:W-:-:S04]  /*9160*/  F2FP.BF16.F32.PACK_AB R165, RZ, R165 ;  /* 0x000000a5ffa5723e */ /* 0x000fc800000010ff */
[----:B01----:R-:W-:-:S07]  /*9170*/  PRMT R181, R165, 0x7610, R181 ;  /* 0x00007610a5b57816 */ /* 0x003fce00000000b5 */
.L_x_6018:
        /* <DEDUP_REMOVED lines=10> */
.L_x_6019:
        /* <DEDUP_REMOVED lines=8> */
.L_x_6020:
        /* <DEDUP_REMOVED lines=9> */
[----:B01----:R-:W2:Y:S01]  /*9330*/  LDL R184, [R1+0xd0] ;  /* 0x0000d00001b87983 */ /* 0x003ea20000100800 */
        /* <DEDUP_REMOVED lines=8> */
.L_x_6021:
        /* <DEDUP_REMOVED lines=9> */
[----:B01----:R-:W-:Y:S01]  /*9450*/  SHF.L.U32 R184, R179, 0x10, RZ ;  /* 0x00000010b3b87819 */ /* 0x003fe200000006ff */
[----:B------:R-:W-:-:S04]  /*9460*/  FMUL.FTZ R167, R166, UR29 ;  /* 0x0000001da6a77c20 */ /* 0x000fc80008410000 */
[----:B------:R-:W-:Y:S01]  /*9470*/  FFMA.FTZ R114, R184, R167, R114 ;  /* 0x000000a7b8727223 */ /* 0x000fe20000010072 */
[----:B------:R-:W-:-:S05]  /*9480*/  SHF.L.U32 R184, R39, 0x10, RZ ;  /* 0x0000001027b87819 */ /* 0x000fca00000006ff */
[----:B------:R-:W-:-:S05]  /*9490*/  FMUL.FTZ R167, R167, R184 ;  /* 0x000000b8a7a77220 */ /* 0x000fca0000410000 */
[----:B------:R-:W-:-:S04]  /*94a0*/  F2FP.BF16.F32.PACK_AB R167, RZ, R167 ;  /* 0x000000a7ffa7723e */ /* 0x000fc800000010ff */
[----:B------:R-:W-:-:S07]  /*94b0*/  PRMT R183, R167, 0x7610, R183 ;  /* 0x00007610a7b77816 */ /* 0x000fce00000000b7 */
.L_x_6022:
[----:B01----:R-:W2:Y:S04]  /*94c0*/  LDL R185, [R1] ;  /* 0x0000000001b97983 */ /* 0x003ea80000100800 */
[----:B------:R-:W3:Y:S01]  /*94d0*/  LDL R184, [R1+0x14] ;  /* 0x0000140001b87983 */ /* 0x000ee20000100800 */
[----:B------:R-:W-:Y:S01]  /*94e0*/  PLOP3.LUT P6, PT, PT, PT, UP2, 0x80, 0x8 ;  /* 0x000000000008781c */ /* 0x000fe20003fcf028 */
[----:B------:R-:W-:-:S04]  /*94f0*/  IMAD.U32 R167, RZ, RZ, UR8 ;  /* 0x00000008ffa77e24 */ /* 0x000fc8000f8e00ff */
[----:B--2---:R-:W-:-:S04]  /*9500*/  @P4 FFMA.FTZ R167, R185, R167, UR9 ;  /* 0x00000009b9a74e23 */ /* 0x004fc800080100a7 */
[----:B---3--:R-:W-:Y:S01]  /*9510*/  @P5 FADD.FTZ R184, R184, -R167 ;  /* 0x800000a7b8b85221 */ /* 0x008fe20000010000 */
[----:B------:R-:W-:-:S03]  /*9520*/  MOV R167, R155 ;  /* 0x0000009b00a77202 */ /* 0x000fc60000000f00 */
[----:B------:R-:W-:Y:S01]  /*9530*/  @P6 FFMA.FTZ R167, R184, UR30, R155 ;  /* 0x0000001eb8a76c23 */ /* 0x000fe2000801009b */
[----:B------:R-:W-:Y:S06]  /*9540*/  BRA.U !UP3, `(.L_x_6023) ;  /* 0x000000190bb87547 */ /* 0x000fec000b800000 */
        /* <DEDUP_REMOVED lines=10> */
.L_x_6015:
[----:B------:R-:W-:Y:S05]  /*95f0*/  BRA.U !UP3, `(.L_x_6024) ;  /* 0x000000010b3c7547 */ /* 0x000fea000b800000 */
[----:B------:R-:W-:Y:S01]  /*9600*/  PLOP3.LUT P4, PT, PT, PT, UP2, 0x80, 0x8 ;  /* 0x000000000008781c */ /* 0x000fe20003f8f028 */
[----:B01----:R-:W-:Y:S01]  /*9610*/  IMAD.U32 R184, RZ, RZ, UR8 ;  /* 0x00000008ffb87e24 */ /* 0x003fe2000f8e00ff */
[----:B------:R-:W-:Y:S02]  /*9620*/  PLOP3.LUT P5, PT, PT, PT, UP2, 0x80, 0x8 ;  /* 0x000000000008781c */ /* 0x000fe40003faf028 */
[----:B------:R-:W-:Y:S02]  /*9630*/  PLOP3.LUT P6, PT, PT, PT, UP2, 0x80, 0x8 ;  /* 0x000000000008781c */ /* 0x000fe40003fcf028 */
[----:B-----5:R-:W-:-:S07]  /*9640*/  MOV R185, R148 ;  /* 0x0000009400b97202 */ /* 0x020fce0000000f00 */
[----:B------:R-:W-:-:S04]  /*9650*/  @P4 FFMA.FTZ R184, R249, R184, UR9 ;  /* 0x00000009f9b84e23 */ /* 0x000fc800080100b8 */
[----:B------:R-:W-:-:S04]  /*9660*/  @P5 FADD.FTZ R184, R245, -R184 ;  /* 0x800000b8f5b85221 */ /* 0x000fc80000010000 */
[----:B------:R-:W-:-:S04]  /*9670*/  @P6 FFMA.FTZ R185, R184, UR30, R148 ;  /* 0x0000001eb8b96c23 */ /* 0x000fc80008010094 */
[----:B------:R-:W-:Y:S01]  /*9680*/  FMUL.FTZ R184, R185, UR29 ;  /* 0x0000001db9b87c20 */ /* 0x000fe20008410000 */
[----:B------:R-:W-:-:S05]  /*9690*/  SHF.L.U32 R185, R176, 0x10, RZ ;  /* 0x00000010b0b97819 */ /* 0x000fca00000006ff */
[----:B------:R-:W-:Y:S01]  /*96a0*/  FFMA.FTZ R108, R185, R184, R108 ;  /* 0x000000b8b96c7223 */ /* 0x000fe2000001006c */
[----:B------:R-:W-:-:S05]  /*96b0*/  SHF.L.U32 R185, R36, 0x10, RZ ;  /* 0x0000001024b97819 */ /* 0x000fca00000006ff */
[----:B------:R-:W-:-:S05]  /*96c0*/  FMUL.FTZ R184, R185, R184 ;  /* 0x000000b8b9b87220 */ /* 0x000fca0000410000 */
[----:B------:R-:W-:-:S04]  /*96d0*/  F2FP.BF16.F32.PACK_AB R184, RZ, R184 ;  /* 0x000000b8ffb8723e */ /* 0x000fc800000010ff */
[----:B------:R-:W-:-:S07]  /*96e0*/  PRMT R180, R184, 0x7610, R180 ;  /* 0x00007610b8b47816 */ /* 0x000fce00000000b4 */
.L_x_6024:
[----:B------:R-:W-:Y:S05]  /*96f0*/  BRA.U !UP3, `(.L_x_6025) ;  /* 0x000000010b447547 */ /* 0x000fea000b800000 */
[----:B------:R-:W2:Y:S01]  /*9700*/  LDL R187, [R1+0xc8] ;  /* 0x0000c80001bb7983 */ /* 0x000ea20000100800 */
[----:B------:R-:W-:Y:S01]  /*9710*/  PLOP3.LUT P4, PT, PT, PT, UP2, 0x80, 0x8 ;  /* 0x000000000008781c */ /* 0x000fe20003f8f028 */
[----:B01----:R-:W-:Y:S01]  /*9720*/  IMAD.U32 R184, RZ, RZ, UR8 ;  /* 0x00000008ffb87e24 */ /* 0x003fe2000f8e00ff */
[----:B------:R-:W-:Y:S02]  /*9730*/  PLOP3.LUT P5, PT, PT, PT, UP2, 0x80, 0x8 ;  /* 0x000000000008781c */ /* 0x000fe40003faf028 */
[----:B------:R-:W-:-:S09]  /*9740*/  PLOP3.LUT P6, PT, PT, PT, UP2, 0x80, 0x8 ;  /* 0x000000000008781c */ /* 0x000fd20003fcf028 */
        /* <DEDUP_REMOVED lines=8> */
[----:B--2---:R-:W-:-:S05]  /*97d0*/  SHF.L.U32 R185, R187, 0x10, RZ ;  /* 0x00000010bbb97819 */ /* 0x004fca00000006ff */
[----:B------:R-:W-:-:S05]  /*97e0*/  FMUL.FTZ R184, R185, R184 ;  /* 0x000000b8b9b87220 */ /* 0x000fca0000410000 */
[----:B------:R-:W-:-:S04]  /*97f0*/  F2FP.BF16.F32.PACK_AB R184, RZ, R184 ;  /* 0x000000b8ffb8723e */ /* 0x000fc800000010ff */
[----:B------:R-:W-:-:S07]  /*9800*/  PRMT R180, R180, 0x5410, R184 ;  /* 0x00005410b4b47816 */ /* 0x000fce00000000b8 */
.L_x_6025:
        /* <DEDUP_REMOVED lines=16> */
.L_x_6026:
        /* <DEDUP_REMOVED lines=18> */
.L_x_6027:
        /* <DEDUP_REMOVED lines=16> */
.L_x_6028:
        /* <DEDUP_REMOVED lines=18> */
.L_x_6029:
        /* <DEDUP_REMOVED lines=16> */
.L_x_6030:
[----:B------:R-:W-:Y:S05]  /*9d50*/  BRA.U !UP3, `(.L_x_6023) ;  /* 0x000000110bb47547 */ /* 0x000fea000b800000 */
[----:B------:R-:W2:Y:S04]  /*9d60*/  LDL R188, [R1] ;  /* 0x0000000001bc7983 */ /* 0x000ea80000100800 */
[----:B01----:R-:W3:Y:S04]  /*9d70*/  LDL R185, [R1+0x14] ;  /* 0x0000140001b97983 */ /* 0x003ee80000100800 */
[----:B------:R-:W4:Y:S01]  /*9d80*/  LDL R187, [R1+0xd4] ;  /* 0x0000d40001bb7983 */ /* 0x000f220000100800 */
[----:B------:R-:W-:Y:S01]  /*9d90*/  PLOP3.LUT P4, PT, PT, PT, UP2, 0x80, 0x8 ;  /* 0x000000000008781c */ /* 0x000fe20003f8f028 */
[----:B------:R-:W-:Y:S01]  /*9da0*/  IMAD.U32 R184, RZ, RZ, UR8 ;  /* 0x00000008ffb87e24 */ /* 0x000fe2000f8e00ff */
[----:B------:R-:W-:-:S02]  /*9db0*/  PLOP3.LUT P5, PT, PT, PT, UP2, 0x80, 0x8 ;  /* 0x000000000008781c */ /* 0x000fc40003faf028 */
[----:B------:R-:W-:-:S09]  /*9dc0*/  PLOP3.LUT P6, PT, PT, PT, UP2, 0x80, 0x8 ;  /* 0x000000000008781c */ /* 0x000fd20003fcf028 */
        /* <DEDUP_REMOVED lines=8> */
[----:B----4-:R-:W-:-:S05]  /*9e50*/  SHF.L.U32 R185, R187, 0x10, RZ ;  /* 0x00000010bbb97819 */ /* 0x010fca00000006ff */
[----:B------:R-:W-:-:S05]  /*9e60*/  FMUL.FTZ R184, R185, R184 ;  /* 0x000000b8b9b87220 */ /* 0x000fca0000410000 */
[----:B------:R-:W-:-:S04]  /*9e70*/  F2FP.BF16.F32.PACK_AB R184, RZ, R184 ;  /* 0x000000b8ffb8723e */ /* 0x000fc800000010ff */
[----:B------:R-:W-:Y:S01]  /*9e80*/  PRMT R183, R183, 0x5410, R184 ;  /* 0x00005410b7b77816 */ /* 0x000fe200000000b8 */
[----:B------:R-:W-:Y:S06]  /*9e90*/  BRA `(.L_x_6023) ;  /* 0x0000001000647947 */ /* 0x000fec0003800000 */
.L_x_6014:
[----:B01----:R-:W0:Y:S02]  /*9ea0*/  LDC.64 R184, c[0x0][0x478] ;  /* 0x00011e00ffb87b82 */ /* 0x003e240000000a00 */
[----:B0-----:R-:W-:-:S04]  /*9eb0*/  ISETP.NE.U32.AND P0, PT, R184, RZ, PT ;  /* 0x000000ffb800720c */ /* 0x001fc80003f05070 */
[----:B------:R-:W-:-:S13]  /*9ec0*/  ISETP.NE.AND.EX P0, PT, R185, RZ, PT, P0 ;  /* 0x000000ffb900720c */ /* 0x000fda0003f05300 */
[----:B------:R-:W-:Y:S05]  /*9ed0*/  @!P0 BRA `(.L_x_6031) ;  /* 0x00000008006c8947 */ /* 0x000fea0003800000 */
[----:B------:R-:W2:Y:S04]  /*9ee0*/  LDL R188, [R1] ;  /* 0x0000000001bc7983 */ /* 0x000ea80000100800 */
[----:B------:R-:W3:Y:S01]  /*9ef0*/  LDL R187, [R1+0x14] ;  /* 0x0000140001bb7983 */ /* 0x000ee20000100800 */
[----:B------:R-:W-:Y:S01]  /*9f00*/  MOV R161, UR8 ;  /* 0x0000000800a17c02 */ /* 0x000fe20008000f00 */
[----:B------:R-:W-:Y:S01]  /*9f10*/  IMAD.U32 R162, RZ, RZ, UR8 ;  /* 0x00000008ffa27e24 */ /* 0x000fe2000f8e00ff */
[----:B------:R-:W-:Y:S01]  /*9f20*/  MOV R160, UR8 ;  /* 0x0000000800a07c02 */ /* 0x000fe20008000f00 */
[----:B------:R-:W-:Y:S01]  /*9f30*/  IMAD.U32 R167, RZ, RZ, UR8 ;  /* 0x00000008ffa77e24 */ /* 0x000fe2000f8e00ff */
[----:B------:R-:W-:Y:S01]  /*9f40*/  MOV R163, UR8 ;  /* 0x0000000800a37c02 */ /* 0x000fe20008000f00 */
[----:B------:R-:W-:Y:S01]  /*9f50*/  FFMA.FTZ R166, R219, R162, UR9 ;  /* 0x00000009dba67e23 */ /* 0x000fe200080100a2 */
        /* <DEDUP_REMOVED lines=46> */
.L_x_6032:
        /* <DEDUP_REMOVED lines=16> */
.L_x_6033:
        /* <DEDUP_REMOVED lines=14> */
.L_x_6034:
        /* <DEDUP_REMOVED lines=16> */
.L_x_6035:
        /* <DEDUP_REMOVED lines=14> */
.L_x_6036:
        /* <DEDUP_REMOVED lines=16> */
.L_x_6037:
        /* <DEDUP_REMOVED lines=14> */
.L_x_6038:
        /* <DEDUP_REMOVED lines=11> */
.L_x_6031:
        /* <DEDUP_REMOVED lines=14> */
.L_x_6039:
        /* <DEDUP_REMOVED lines=16> */
.L_x_6040:
        /* <DEDUP_REMOVED lines=14> */
.L_x_6041:
        /* <DEDUP_REMOVED lines=16> */
.L_x_6042:
        /* <DEDUP_REMOVED lines=14> */
.L_x_6043:
        /* <DEDUP_REMOVED lines=16> */
.L_x_6044:
        /* <DEDUP_REMOVED lines=14> */
.L_x_6045:
[----:B------:R-:W-:Y:S05]  /*af10*/  BRA.U !UP3, `(.L_x_6023) ;  /* 0x000000010b447547 */ /* 0x000fea000b800000 */
[----:B------:R-:W2:Y:S04]  /*af20*/  LDL R189, [R1] ;  /* 0x0000000001bd7983 */ /* 0x000ea80000100800 */
        /* <DEDUP_REMOVED lines=15> */
[----:B------:R-:W-:-:S07]  /*b020*/  PRMT R183, R183, 0x5410, R184 ;  /* 0x00005410b7b77816 */ /* 0x000fce00000000b8 */
.L_x_6023:
[----:B01----:R-:W0:Y:S01]  /*b030*/  @P0 LDC.64 R184, c[0x0][0x478] ;  /* 0x00011e00ffb80b82 */ /* 0x003e220000000a00 */
[----:B------:R-:W1:Y:S01]  /*b040*/  @UP3 LDCU.64 UR6, c[0x0][0x468] ;  /* 0x00008d00ff0637ac */ /* 0x000e620008000a00 */
[----:B------:R-:W-:Y:S01]  /*b050*/  PLOP3.LUT P4, PT, PT, PT, UP3, 0x80, 0x8 ;  /* 0x000000000008781c */ /* 0x000fe20003f8f038 */
[C---:B0-----:R-:W-:Y:S01]  /*b060*/  @P0 IMAD.WIDE.U32 R184, R186.reuse, 0x20, R184 ;  /* 0x00000020bab80825 */ /* 0x041fe200078e00b8 */
[----:B------:R-:W-:-:S04]  /*b070*/  IADD3 R186, PT, PT, R186, 0x80, RZ ;  /* 0x00000080baba7810 */ /* 0x000fc80007ffe0ff */
[----:B------:R-:W-:Y:S04]  /*b080*/  @P0 STG.E.128 desc[UR16][R184.64], R160 ;  /* 0x000000a0b8000986 */ /* 0x000fe8000c101d10 */
[----:B------:R0:W-:Y:S01]  /*b090*/  @P0 STG.E.128 desc[UR16][R184.64+0x10], R164 ;  /* 0x000010a4b8000986 */ /* 0x0001e2000c101d10 */
[----:B------:R-:W-:Y:S01]  /*b0a0*/  PLOP3.LUT P0, PT, PT, PT, UP3, 0x80, 0x8 ;  /* 0x000000000008781c */ /* 0x000fe20003f0f038 */
[----:B0-----:R-:W-:-:S12]  /*b0b0*/  IMAD.MOV.U32 R184, RZ, RZ, 0x10 ;  /* 0x00000010ffb87424 */ /* 0x001fd800078e00ff */
[C---:B-1----:R-:W-:Y:S01]  /*b0c0*/  @P0 IMAD.WIDE.U32 R184, R9.reuse, R184, UR6 ;  /* 0x0000000609b80e25 */ /* 0x042fe2000f8e00b8 */
[----:B------:R-:W-:-:S04]  /*b0d0*/  IADD3 R9, PT, PT, R9, 0x80, RZ ;  /* 0x0000008009097810 */ /* 0x000fc80007ffe0ff */
[----:B------:R2:W-:Y:S03]  /*b0e0*/  @P4 STG.E.128 desc[UR16][R184.64], R180 ;  /* 0x000000b4b8004986 */ /* 0x0005e6000c101d10 */
.L_x_6012:
[----:B------:R-:W-:Y:S05]  /*b0f0*/  BSYNC.RECONVERGENT B0 ;  /* 0x0000000000007941 */ /* 0x000fea0003800200 */
.L_x_6011:
        /* <DEDUP_REMOVED lines=9> */
.L_x_6048:
[----:B------:R-:W-:Y:S05]  /*b190*/  BRA.U !UP0, `(.L_x_6049) ;  /* 0x0000001108607547 */ /* 0x000fea000b800000 */
[----:B------:R-:W-:-:S04]  /*b1a0*/  UISETP.NE.U32.AND UP0, UPT, UR4, URZ, UPT ;  /* 0x000000ff0400728c */ /* 0x000fc8000bf05070 */
[----:B------:R-:W-:-:S06]  /*b1b0*/  UISETP.NE.AND.EX UP0, UPT, UR5, URZ, UPT, UP0 ;  /* 0x000000ff0500728c */ /* 0x000fcc000bf05300 */
[----:B------:R-:W-:-:S13]  /*b1c0*/  PLOP3.LUT P0, PT, PT, PT, UP0, 0x80, 0x8 ;  /* 0x000000000008781c */ /* 0x000fda0003f0f008 */
[----:B------:R-:W-:Y:S05]  /*b1d0*/  @!P0 BRA `(.L_x_6050) ;  /* 0x0000000800288947 */ /* 0x000fea0003800000 */
[----:B------:R-:W-:Y:S02]  /*b1e0*/  PLOP3.LUT P6, PT, PT, PT, UP2, 0x80, 0x8 ;  /* 0x000000000008781c */ /* 0x000fe40003fcf028 */
[----:B------:R-:W-:Y:S02]  /*b1f0*/  PLOP3.LUT P5, PT, PT, PT, UP2, 0x80, 0x8 ;  /* 0x000000000008781c */ /* 0x000fe40003faf028 */
[----:B------:R-:W-:-:S09]  /*b200*/  MOV R160, UR8 ;  /* 0x0000000800a07c02 */ /* 0x000fd20008000f00 */
[----:B------:R-:W-:Y:S01]  /*b210*/  @P6 FFMA.FTZ R160, R248, R160, UR9 ;  /* 0x00000009f8a06e23 */ /* 0x000fe200080100a0 */
[----:B------:R-:W-:-:S03]  /*b220*/  PLOP3.LUT P6, PT, PT, PT, UP2, 0x80, 0x8 ;  /* 0x000000000008781c */ /* 0x000fc60003fcf028 */
[----:B------:R-:W-:Y:S01]  /*b230*/  @P5 FADD.FTZ R161, R244, -R160 ;  /* 0x800000a0f4a15221 */ /* 0x000fe20000010000 */
[----:B------:R-:W-:Y:S01]  /*b240*/  PLOP3.LUT P5, PT, PT, PT, UP2, 0x80, 0x8 ;  /* 0x000000000008781c */ /* 0x000fe20003faf028 */
[----:B-----5:R-:W-:-:S08]  /*b250*/  IMAD.MOV.U32 R160, RZ, RZ, R24 ;  /* 0x000000ffffa07224 */ /* 0x020fd000078e0018 */
[----:B------:R-:W-:Y:S01]  /*b260*/  @P6 FFMA.FTZ R160, R161, UR30, R24 ;  /* 0x0000001ea1a06c23 */ /* 0x000fe20008010018 */
[----:B------:R-:W-:Y:S02]  /*b270*/  PLOP3.LUT P6, PT, PT, PT, UP2, 0x80, 0x8 ;  /* 0x000000000008781c */ /* 0x000fe40003fcf028 */
[----:B------:R-:W-:-:S05]  /*b280*/  MOV R161, UR8 ;  /* 0x0000000800a17c02 */ /* 0x000fca0008000f00 */
[----:B------:R-:W-:Y:S01]  /*b290*/  @P5 FFMA.FTZ R161, R3, R161, UR9 ;  /* 0x0000000903a15e23 */ /* 0x000fe200080100a1 */
[----:B------:R-:W-:-:S05]  /*b2a0*/  PLOP3.LUT P5, PT, PT, PT, UP2, 0x80, 0x8 ;  /* 0x000000000008781c */ /* 0x000fca0003faf028 */
[----:B------:R-:W-:Y:S01]  /*b2b0*/  @P6 FADD.FTZ R162, R207, -R161 ;  /* 0x800000a1cfa26221 */ /* 0x000fe20000010000 */
[----:B------:R-:W-:Y:S02]  /*b2c0*/  PLOP3.LUT P6, PT, PT, PT, UP2, 0x80, 0x8 ;  /* 0x000000000008781c */ /* 0x000fe40003fcf028 */
[----:B------:R-:W-:-:S05]  /*b2d0*/  MOV R161, R25 ;  /* 0x0000001900a17202 */ /* 0x000fca0000000f00 */
[----:B------:R-:W-:Y:S01]  /*b2e0*/  @P5 FFMA.FTZ R161, R162, UR30, R25 ;  /* 0x0000001ea2a15c23 */ /* 0x000fe20008010019 */
[----:B------:R-:W-:Y:S02]  /*b2f0*/  PLOP3.LUT P5, PT, PT, PT, UP2, 0x80, 0x8 ;  /* 0x000000000008781c */ /* 0x000fe40003faf028 */
[----:B------:R-:W-:-:S05]  /*b300*/  MOV R162, UR8 ;  /* 0x0000000800a27c02 */ /* 0x000fca0008000f00 */
[----:B------:R-:W-:Y:S01]  /*b310*/  @P6 FFMA.FTZ R162, R239, R162, UR9 ;  /* 0x00000009efa26e23 */ /* 0x000fe200080100a2 */
[----:B------:R-:W-:-:S05]  /*b320*/  PLOP3.LUT P6, PT, PT, PT, UP2, 0x80, 0x8 ;  /* 0x000000000008781c */ /* 0x000fca0003fcf028 */
[----:B------:R-:W-:Y:S01]  /*b330*/  @P5 FADD.FTZ R163, R234, -R162 ;  /* 0x800000a2eaa35221 */ /* 0x000fe20000010000 */
[----:B------:R-:W-:Y:S01]  /*b340*/  PLOP3.LUT P5, PT, PT, PT, UP2, 0x80, 0x8 ;  /* 0x000000000008781c */ /* 0x000fe20003faf028 */
[----:B------:R-:W-:-:S06]  /*b350*/  IMAD.MOV.U32 R162, RZ, RZ, R26 ;  /* 0x000000ffffa27224 */ /* 0x000fcc00078e001a */
        /* <DEDUP_REMOVED lines=9> */
[----:B------:R-:W-:Y:S02]  /*b3f0*/  MOV R164, UR8 ;  /* 0x0000000800a47c02 */ /* 0x000fe40008000f00 */
[----:B------:R-:W-:-:S03]  /*b400*/  PLOP3.LUT P5, PT, PT, PT, UP2, 0x80, 0x8 ;  /* 0x000000000008781c */ /* 0x000fc60003faf028 */
[----:B------:R-:W-:Y:S01]  /*b410*/  @P6 FFMA.FTZ R164, R229, R164, UR9 ;  /* 0x00000009e5a46e23 */ /* 0x000fe200080100a4 */
[----:B------:R-:W-:-:S09]  /*b420*/  PLOP3.LUT P6, PT, PT, PT, UP2, 0x80, 0x8 ;  /* 0x000000000008781c */ /* 0x000fd20003fcf028 */
[----:B------:R-:W-:Y:S01]  /*b430*/  @P5 FADD.FTZ R165, R224, -R164 ;  /* 0x800000a4e0a55221 */ /* 0x000fe20000010000 */
[--C-:B------:R-:W-:Y:S01]  /*b440*/  IMAD.MOV.U32 R164, RZ, RZ, R20.reuse ;  /* 0x000000ffffa47224 */ /* 0x100fe200078e0014 */
[----:B------:R-:W-:Y:S02]  /*b450*/  PLOP3.LUT P5, PT, PT, PT, UP2, 0x80, 0x8 ;  /* 0x000000000008781c */ /* 0x000fe40003faf028 */
[----:B------:R-:W-:Y:S01]  /*b460*/  @P6 FFMA.FTZ R164, R165, UR30, R20 ;  /* 0x0000001ea5a46c23 */ /* 0x000fe20008010014 */
[----:B------:R-:W-:Y:S01]  /*b470*/  PLOP3.LUT P6, PT, PT, PT, UP2, 0x80, 0x8 ;  /* 0x000000000008781c */ /* 0x000fe20003fcf028 */
[----:B------:R-:W-:-:S12]  /*b480*/  BRA.U !UP3, `(.L_x_6051) ;  /* 0x000000010b1c7547 */ /* 0x000fd8000b800000 */
[----:B------:R-:W-:Y:S01]  /*b490*/  SHF.L.U32 R166, R176, 0x10, RZ ;  /* 0x00000010b0a67819 */ /* 0x000fe200000006ff */
[----:B------:R-:W-:-:S04]  /*b4a0*/  FMUL.FTZ R165, R160, UR29 ;  /* 0x0000001da0a57c20 */ /* 0x000fc80008410000 */
[----:B------:R-:W-:Y:S01]  /*b4b0*/  FFMA.FTZ R116, R166, R165, R116 ;  /* 0x000000a5a6747223 */ /* 0x000fe20000010074 */
[----:B------:R-:W-:-:S05]  /*b4c0*/  SHF.L.U32 R166, R40, 0x10, RZ ;  /* 0x0000001028a67819 */ /* 0x000fca00000006ff */
[----:B------:R-:W-:-:S05]  /*b4d0*/  FMUL.FTZ R165, R165, R166 ;  /* 0x000000a6a5a57220 */ /* 0x000fca0000410000 */
[----:B------:R-:W-:-:S04]  /*b4e0*/  F2FP.BF16.F32.PACK_AB R165, RZ, R165 ;  /* 0x000000a5ffa5723e */ /* 0x000fc800000010ff */
[----:B012---:R-:W-:-:S07]  /*b4f0*/  PRMT R180, R165, 0x7610, R180 ;  /* 0x00007610a5b47816 */ /* 0x007fce00000000b4 */
.L_x_6051:
[----:B------:R-:W-:Y:S05]  /*b500*/  BRA.U !UP3, `(.L_x_6052) ;  /* 0x000000010b247547 */ /* 0x000fea000b800000 */
[----:B------:R-:W3:Y:S01]  /*b510*/  LDL R167, [R1+0xb8] ;  /* 0x0000b80001a77983 */ /* 0x000ee20000100800 */
[----:B------:R-:W-:Y:S01]  /*b520*/  PRMT R166, R176, 0x7632, R166 ;  /* 0x00007632b0a67816 */ /* 0x000fe200000000a6 */
[----:B------:R-:W-:-:S03]  /*b530*/  FMUL.FTZ R165, R161, UR29 ;  /* 0x0000001da1a57c20 */ /* 0x000fc60008410000 */
[----:B------:R-:W-:-:S05]  /*b540*/  SHF.L.U32 R166, R166, 0x10, RZ ;  /* 0x00000010a6a67819 */ /* 0x000fca00000006ff */
[----:B------:R-:W-:Y:S01]  /*b550*/  FFMA.FTZ R117, R165, R166, R117 ;  /* 0x000000a6a5757223 */ /* 0x000fe20000010075 */
[----:B---3--:R-:W-:-:S04]  /*b560*/  IMAD.U32 R166, R167, 0x10000, RZ ;  /* 0x00010000a7a67824 */ /* 0x008fc800078e00ff */
[----:B------:R-:W-:-:S05]  /*b570*/  FMUL.FTZ R165, R165, R166 ;  /* 0x000000a6a5a57220 */ /* 0x000fca0000410000 */
[----:B------:R-:W-:-:S04]  /*b580*/  F2FP.BF16.F32.PACK_AB R165, RZ, R165 ;  /* 0x000000a5ffa5723e */ /* 0x000fc800000010ff */
[----:B012---:R-:W-:-:S07]  /*b590*/  PRMT R180, R180, 0x5410, R165 ;  /* 0x00005410b4b47816 */ /* 0x007fce00000000a5 */
.L_x_6052:
[----:B------:R-:W-:Y:S05]  /*b5a0*/  BRA.U !UP3, `(.L_x_6053) ;  /* 0x000000010b1c7547 */ /* 0x000fea000b800000 */
[----:B------:R-:W-:Y:S01]  /*b5b0*/  SHF.L.U32 R166, R177, 0x10, RZ ;  /* 0x00000010b1a67819 */ /* 0x000fe200000006ff */
[----:B------:R-:W-:-:S04]  /*b5c0*/  FMUL.FTZ R165, R162, UR29 ;  /* 0x0000001da2a57c20 */ /* 0x000fc80008410000 */
[----:B------:R-:W-:Y:S01]  /*b5d0*/  FFMA.FTZ R118, R166, R165, R118 ;  /* 0x000000a5a6767223 */ /* 0x000fe20000010076 */
[----:B------:R-:W-:-:S05]  /*b5e0*/  SHF.L.U32 R166, R41, 0x10, RZ ;  /* 0x0000001029a67819 */ /* 0x000fca00000006ff */
[----:B------:R-:W-:-:S05]  /*b5f0*/  FMUL.FTZ R165, R165, R166 ;  /* 0x000000a6a5a57220 */ /* 0x000fca0000410000 */
[----:B------:R-:W-:-:S04]  /*b600*/  F2FP.BF16.F32.PACK_AB R165, RZ, R165 ;  /* 0x000000a5ffa5723e */ /* 0x000fc800000010ff */
[----:B012---:R-:W-:-:S07]  /*b610*/  PRMT R181, R165, 0x7610, R181 ;  /* 0x00007610a5b57816 */ /* 0x007fce00000000b5 */
.L_x_6053:
        /* <DEDUP_REMOVED lines=10> */
.L_x_6054:
        /* <DEDUP_REMOVED lines=8> */
.L_x_6055:
[----:B------:R-:W-:-:S05]  /*b740*/  MOV R165, UR8 ;  /* 0x0000000800a57c02 */ /* 0x000fca0008000f00 */
[----:B------:R-:W-:Y:S01]  /*b750*/  @P6 FFMA.FTZ R165, R202, R165, UR9 ;  /* 0x00000009caa56e23 */ /* 0x000fe200080100a5 */
[----:B------:R-:W-:-:S03]  /*b760*/  PLOP3.LUT P6, PT, PT, PT, UP2, 0x80, 0x8 ;  /* 0x000000000008781c */ /* 0x000fc60003fcf028 */
[----:B------:R-:W-:Y:S01]  /*b770*/  @P5 FADD.FTZ R166, R203, -R165 ;  /* 0x800000a5cba65221 */ /* 0x000fe20000010000 */
[----:B------:R-:W-:Y:S01]  /*b780*/  IMAD.MOV.U32 R165, RZ, RZ, R21 ;  /* 0x000000ffffa57224 */ /* 0x000fe200078e0015 */
[----:B------:R-:W-:-:S08]  /*b790*/  PLOP3.LUT P5, PT, PT, PT, UP2, 0x80, 0x8 ;  /* 0x000000000008781c */ /* 0x000fd00003faf028 */
[----:B------:R-:W-:Y:S01]  /*b7a0*/  @P6 FFMA.FTZ R165, R166, UR30, R21 ;  /* 0x0000001ea6a56c23 */ /* 0x000fe20008010015 */
[----:B------:R-:W-:Y:S01]  /*b7b0*/  PLOP3.LUT P6, PT, PT, PT, UP2, 0x80, 0x8 ;  /* 0x000000000008781c */ /* 0x000fe20003fcf028 */
[----:B------:R-:W-:-:S12]  /*b7c0*/  BRA.U !UP3, `(.L_x_6056) ;  /* 0x000000010b247547 */ /* 0x000fd8000b800000 */
[----:B012---:R-:W2:Y:S01]  /*b7d0*/  LDL R184, [R1+0xc0] ;  /* 0x0000c00001b87983 */ /* 0x007ea20000100800 */
        /* <DEDUP_REMOVED lines=8> */
.L_x_6056:
        /* <DEDUP_REMOVED lines=9> */
[----:B012---:R-:W-:Y:S01]  /*b8f0*/  SHF.L.U32 R184, R179, 0x10, RZ ;  /* 0x00000010b3b87819 */ /* 0x007fe200000006ff */
[----:B------:R-:W-:-:S04]  /*b900*/  FMUL.FTZ R167, R166, UR29 ;  /* 0x0000001da6a77c20 */ /* 0x000fc80008410000 */
[----:B------:R-:W-:Y:S01]  /*b910*/  FFMA.FTZ R122, R184, R167, R122 ;  /* 0x000000a7b87a7223 */ /* 0x000fe2000001007a */
[----:B------:R-:W-:-:S05]  /*b920*/  SHF.L.U32 R184, R43, 0x10, RZ ;  /* 0x000000102bb87819 */ /* 0x000fca00000006ff */
[----:B------:R-:W-:-:S05]  /*b930*/  FMUL.FTZ R167, R167, R184 ;  /* 0x000000b8a7a77220 */ /* 0x000fca0000410000 */
[----:B------:R-:W-:-:S04]  /*b940*/  F2FP.BF16.F32.PACK_AB R167, RZ, R167 ;  /* 0x000000a7ffa7723e */ /* 0x000fc800000010ff */
[----:B------:R-:W-:-:S07]  /*b950*/  PRMT R183, R167, 0x7610, R183 ;  /* 0x00007610a7b77816 */ /* 0x000fce00000000b7 */
.L_x_6057:
[----:B012---:R-:W2:Y:S01]  /*b960*/  LDL R184, [R1+0x10] ;  /* 0x0000100001b87983 */ /* 0x007ea20000100800 */
[----:B------:R-:W-:-:S05]  /*b970*/  MOV R167, UR8 ;  /* 0x0000000800a77c02 */ /* 0x000fca0008000f00 */
[----:B------:R-:W-:Y:S01]  /*b980*/  @P6 FFMA.FTZ R167, R252, R167, UR9 ;  /* 0x00000009fca76e23 */ /* 0x000fe200080100a7 */
[----:B------:R-:W-:-:S03]  /*b990*/  PLOP3.LUT P6, PT, PT, PT, UP2, 0x80, 0x8 ;  /* 0x000000000008781c */ /* 0x000fc60003fcf028 */
[----:B--2---:R-:W-:Y:S01]  /*b9a0*/  @P5 FADD.FTZ R184, R184, -R167 ;  /* 0x800000a7b8b85221 */ /* 0x004fe20000010000 */
[----:B------:R-:W-:-:S09]  /*b9b0*/  IMAD.MOV.U32 R167, RZ, RZ, R23 ;  /* 0x000000ffffa77224 */ /* 0x000fd200078e0017 */
        /* <DEDUP_REMOVED lines=12> */
.L_x_6050:
[----:B------:R-:W-:Y:S05]  /*ba80*/  BRA.U !UP3, `(.L_x_6059) ;  /* 0x000000010b3c7547 */ /* 0x000fea000b800000 */
[----:B------:R-:W-:Y:S01]  /*ba90*/  PLOP3.LUT P6, PT, PT, PT, UP2, 0x80, 0x8 ;  /* 0x000000000008781c */ /* 0x000fe20003fcf028 */
[----:B012--5:R-:W-:Y:S01]  /*baa0*/  IMAD.MOV.U32 R185, RZ, RZ, R24 ;  /* 0x000000ffffb97224 */ /* 0x027fe200078e0018 */
[----:B------:R-:W-:Y:S02]  /*bab0*/  MOV R184, UR8 ;  /* 0x0000000800b87c02 */ /* 0x000fe40008000f00 */
[----:B------:R-:W-:-:S09]  /*bac0*/  PLOP3.LUT P5, PT, PT, PT, UP2, 0x80, 0x8 ;  /* 0x000000000008781c */ /* 0x000fd20003faf028 */
[----:B------:R-:W-:Y:S01]  /*bad0*/  @P6 FFMA.FTZ R184, R248, R184, UR9 ;  /* 0x00000009f8b86e23 */ /* 0x000fe200080100b8 */
[----:B------:R-:W-:-:S03]  /*bae0*/  PLOP3.LUT P6, PT, PT, PT, UP2, 0x80, 0x8 ;  /* 0x000000000008781c */ /* 0x000fc60003fcf028 */
[----:B------:R-:W-:-:S10]  /*baf0*/  @P5 FADD.FTZ R184, R244, -R184 ;  /* 0x800000b8f4b85221 */ /* 0x000fd40000010000 */
        /* <DEDUP_REMOVED lines=8> */
.L_x_6059:
[----:B------:R-:W-:Y:S05]  /*bb80*/  BRA.U !UP3, `(.L_x_6060) ;  /* 0x000000010b447547 */ /* 0x000fea000b800000 */
[----:B------:R-:W3:Y:S01]  /*bb90*/  LDL R187, [R1+0xb8] ;  /* 0x0000b80001bb7983 */ /* 0x000ee20000100800 */
[----:B------:R-:W-:Y:S02]  /*bba0*/  PLOP3.LUT P6, PT, PT, PT, UP2, 0x80, 0x8 ;  /* 0x000000000008781c */ /* 0x000fe40003fcf028 */
[----:B012---:R-:W-:Y:S02]  /*bbb0*/  MOV R184, UR8 ;  /* 0x0000000800b87c02 */ /* 0x007fe40008000f00 */
[----:B------:R-:W-:-:S09]  /*bbc0*/  PLOP3.LUT P5, PT, PT, PT, UP2, 0x80, 0x8 ;  /* 0x000000000008781c */ /* 0x000fd20003faf028 */
[----:B------:R-:W-:Y:S01]  /*bbd0*/  @P6 FFMA.FTZ R184, R3, R184, UR9 ;  /* 0x0000000903b86e23 */ /* 0x000fe200080100b8 */
[----:B------:R-:W-:-:S03]  /*bbe0*/  PLOP3.LUT P6, PT, PT, PT, UP2, 0x80, 0x8 ;  /* 0x000000000008781c */ /* 0x000fc60003fcf028 */
[----:B------:R-:W-:Y:S01]  /*bbf0*/  @P5 FADD.FTZ R185, R207, -R184 ;  /* 0x800000b8cfb95221 */ /* 0x000fe20000010000 */
[----:B-----5:R-:W-:-:S09]  /*bc00*/  IMAD.MOV.U32 R184, RZ, RZ, R25 ;  /* 0x000000ffffb87224 */ /* 0x020fd200078e0019 */
[----:B------:R-:W-:Y:S01]  /*bc10*/  @P6 FFMA.FTZ R184, R185, UR30, R25 ;  /* 0x0000001eb9b86c23 */ /* 0x000fe20008010019 */
[----:B------:R-:W-:-:S03]  /*bc20*/  PRMT R185, R176, 0x7632, R185 ;  /* 0x00007632b0b97816 */ /* 0x000fc600000000b9 */
[----:B------:R-:W-:Y:S01]  /*bc30*/  FMUL.FTZ R184, R184, UR29 ;  /* 0x0000001db8b87c20 */ /* 0x000fe20008410000 */
[----:B------:R-:W-:-:S05]  /*bc40*/  SHF.L.U32 R185, R185, 0x10, RZ ;  /* 0x00000010b9b97819 */ /* 0x000fca00000006ff */
[----:B------:R-:W-:Y:S01]  /*bc50*/  FFMA.FTZ R117, R184, R185, R117 ;  /* 0x000000b9b8757223 */ /* 0x000fe20000010075 */
[----:B---3--:R-:W-:-:S05]  /*bc60*/  SHF.L.U32 R185, R187, 0x10, RZ ;  /* 0x00000010bbb97819 */ /* 0x008fca00000006ff */
[----:B------:R-:W-:-:S05]  /*bc70*/  FMUL.FTZ R184, R185, R184 ;  /* 0x000000b8b9b87220 */ /* 0x000fca0000410000 */
[----:B------:R-:W-:-:S04]  /*bc80*/  F2FP.BF16.F32.PACK_AB R184, RZ, R184 ;  /* 0x000000b8ffb8723e */ /* 0x000fc800000010ff */
[----:B------:R-:W-:-:S07]  /*bc90*/  PRMT R180, R180, 0x5410, R184 ;  /* 0x00005410b4b47816 */ /* 0x000fce00000000b8 */
.L_x_6060:
        /* <DEDUP_REMOVED lines=16> */
.L_x_6061:
        /* <DEDUP_REMOVED lines=18> */
.L_x_6062:
        /* <DEDUP_REMOVED lines=16> */
.L_x_6063:
        /* <DEDUP_REMOVED lines=18> */
.L_x_6064:
        /* <DEDUP_REMOVED lines=16> */
.L_x_6065:
[----:B------:R-:W-:Y:S05]  /*c1e0*/  BRA.U !UP3, `(.L_x_6058) ;  /* 0x000000110ba87547 */ /* 0x000fea000b800000 */
[----:B012---:R-:W2:Y:S04]  /*c1f0*/  LDL R185, [R1+0x10] ;  /* 0x0000100001b97983 */ /* 0x007ea80000100800 */
[----:B------:R-:W3:Y:S01]  /*c200*/  LDL R187, [R1+0xc4] ;  /* 0x0000c40001bb7983 */ /* 0x000ee20000100800 */
[----:B------:R-:W-:Y:S02]  /*c210*/  PLOP3.LUT P6, PT, PT, PT, UP2, 0x80, 0x8 ;  /* 0x000000000008781c */ /* 0x000fe40003fcf028 */
[----:B------:R-:W-:Y:S02]  /*c220*/  MOV R184, UR8 ;  /* 0x0000000800b87c02 */ /* 0x000fe40008000f00 */
[----:B------:R-:W-:-:S09]  /*c230*/  PLOP3.LUT P5, PT, PT, PT, UP2, 0x80, 0x8 ;  /* 0x000000000008781c */ /* 0x000fd20003faf028 */
[----:B------:R-:W-:Y:S01]  /*c240*/  @P6 FFMA.FTZ R184, R252, R184, UR9 ;  /* 0x00000009fcb86e23 */ /* 0x000fe200080100b8 */
[----:B------:R-:W-:-:S03]  /*c250*/  PLOP3.LUT P6, PT, PT, PT, UP2, 0x80, 0x8 ;  /* 0x000000000008781c */ /* 0x000fc60003fcf028 */
[----:B--2---:R-:W-:Y:S01]  /*c260*/  @P5 FADD.FTZ R185, R185, -R184 ;  /* 0x800000b8b9b95221 */ /* 0x004fe20000010000 */
        /* <DEDUP_REMOVED lines=9> */
[----:B------:R-:W-:Y:S01]  /*c300*/  PRMT R183, R183, 0x5410, R184 ;  /* 0x00005410b7b77816 */ /* 0x000fe200000000b8 */
[----:B------:R-:W-:Y:S06]  /*c310*/  BRA `(.L_x_6058) ;  /* 0x00000010005c7947 */ /* 0x000fec0003800000 */
.L_x_6049:
[----:B012---:R-:W0:Y:S02]  /*c320*/  LDC.64 R184, c[0x0][0x478] ;  /* 0x00011e00ffb87b82 */ /* 0x007e240000000a00 */
[----:B0-----:R-:W-:-:S04]  /*c330*/  ISETP.NE.U32.AND P0, PT, R184, RZ, PT ;  /* 0x000000ffb800720c */ /* 0x001fc80003f05070 */
[----:B------:R-:W-:-:S13]  /*c340*/  ISETP.NE.AND.EX P0, PT, R185, RZ, PT, P0 ;  /* 0x000000ffb900720c */ /* 0x000fda0003f05300 */
[----:B------:R-:W-:Y:S05]  /*c350*/  @!P0 BRA `(.L_x_6066) ;  /* 0x0000000800688947 */ /* 0x000fea0003800000 */
[----:B------:R-:W2:Y:S01]  /*c360*/  LDL R187, [R1+0x10] ;  /* 0x0000100001bb7983 */ /* 0x000ea20000100800 */
        /* <DEDUP_REMOVED lines=35> */
[----:B--2---:R-:W-:-:S04]  /*c5a0*/  FADD.FTZ R167, R187, -R167 ;  /* 0x800000a7bba77221 */ /* 0x004fc80000010000 */
[----:B------:R-:W-:-:S05]  /*c5b0*/  FMUL.FTZ R167, R167, UR30 ;  /* 0x0000001ea7a77c20 */ /* 0x000fca0008410000 */
[----:B------:R-:W-:Y:S01]  /*c5c0*/  FSEL R167, R167, RZ, P5 ;  /* 0x000000ffa7a77208 */ /* 0x000fe20002800000 */
[----:B------:R-:W-:Y:S06]  /*c5d0*/  BRA.U !UP3, `(.L_x_6067) ;  /* 0x000000010b347547 */ /* 0x000fec000b800000 */
        /* <DEDUP_REMOVED lines=13> */
.L_x_6067:
        /* <DEDUP_REMOVED lines=16> */
.L_x_6068:
        /* <DEDUP_REMOVED lines=14> */
.L_x_6069:
        /* <DEDUP_REMOVED lines=16> */
.L_x_6070:
        /* <DEDUP_REMOVED lines=14> */
.L_x_6071:
        /* <DEDUP_REMOVED lines=16> */
.L_x_6072:
        /* <DEDUP_REMOVED lines=14> */
.L_x_6073:
        /* <DEDUP_REMOVED lines=11> */
.L_x_6066:
        /* <DEDUP_REMOVED lines=14> */
.L_x_6074:
        /* <DEDUP_REMOVED lines=16> */
.L_x_6075:
        /* <DEDUP_REMOVED lines=14> */
.L_x_6076:
        /* <DEDUP_REMOVED lines=16> */
.L_x_6077:
        /* <DEDUP_REMOVED lines=14> */
.L_x_6078:
        /* <DEDUP_REMOVED lines=16> */
.L_x_6079:
        /* <DEDUP_REMOVED lines=14> */
.L_x_6080:
[----:B------:R-:W-:Y:S05]  /*d380*/  BRA.U !UP3, `(.L_x_6058) ;  /* 0x000000010b407547 */ /* 0x000fea000b800000 */
[----:B------:R-:W2:Y:S04]  /*d390*/  LDL R188, [R1+0x10] ;  /* 0x0000100001bc7983 */ /* 0x000ea80000100800 */
[----:B------:R-:W3:Y:S01]  /*d3a0*/  LDL R187, [R1+0xc4] ;  /* 0x0000c40001bb7983 */ /* 0x000ee20000100800 */
[----:B------:R-:W-:Y:S01]  /*d3b0*/  IMAD.U32 R184, RZ, RZ, UR8 ;  /* 0x00000008ffb87e24 */ /* 0x000fe2000f8e00ff */
[----:B------:R-:W-:Y:S02]  /*d3c0*/  ISETP.LT.AND P5, PT, RZ, UR31, PT ;  /* 0x0000001fff007c0c */ /* 0x000fe4000bfa1270 */
[----:B-----5:R-:W-:Y:S01]  /*d3d0*/  PRMT R185, R179, 0x7632, R185 ;  /* 0x00007632b3b97816 */ /* 0x020fe200000000b9 */
[----:B------:R-:W-:-:S03]  /*d3e0*/  FFMA.FTZ R184, R252, R184, UR9 ;  /* 0x00000009fcb87e23 */ /* 0x000fc600080100b8 */
[----:B------:R-:W-:Y:S01]  /*d3f0*/  SHF.L.U32 R185, R185, 0x10, RZ ;  /* 0x00000010b9b97819 */ /* 0x000fe200000006ff */
[----:B--2---:R-:W-:-:S04]  /*d400*/  FADD.FTZ R184, R188, -R184 ;  /* 0x800000b8bcb87221 */ /* 0x004fc80000010000 */
[----:B------:R-:W-:-:S05]  /*d410*/  FMUL.FTZ R184, R184, UR30 ;  /* 0x0000001eb8b87c20 */ /* 0x000fca0008410000 */
[----:B------:R-:W-:-:S05]  /*d420*/  FSEL R184, R184, RZ, P5 ;  /* 0x000000ffb8b87208 */ /* 0x000fca0002800000 */
[----:B------:R-:W-:-:S04]  /*d430*/  FMUL.FTZ R184, R184, UR29 ;  /* 0x0000001db8b87c20 */ /* 0x000fc80008410000 */
[----:B------:R-:W-:Y:S01]  /*d440*/  FFMA.FTZ R123, R184, R185, R123 ;  /* 0x000000b9b87b7223 */ /* 0x000fe2000001007b */
[----:B---3--:R-:W-:-:S05]  /*d450*/  SHF.L.U32 R185, R187, 0x10, RZ ;  /* 0x00000010bbb97819 */ /* 0x008fca00000006ff */
[----:B------:R-:W-:-:S05]  /*d460*/  FMUL.FTZ R184, R185, R184 ;  /* 0x000000b8b9b87220 */ /* 0x000fca0000410000 */
[----:B------:R-:W-:-:S04]  /*d470*/  F2FP.BF16.F32.PACK_AB R184, RZ, R184 ;  /* 0x000000b8ffb8723e */ /* 0x000fc800000010ff */
[----:B------:R-:W-:-:S07]  /*d480*/  PRMT R183, R183, 0x5410, R184 ;  /* 0x00005410b7b77816 */ /* 0x000fce00000000b8 */
.L_x_6058:
[----:B012---:R-:W0:Y:S01]  /*d490*/  @P0 LDC.64 R184, c[0x0][0x478] ;  /* 0x00011e00ffb80b82 */ /* 0x007e220000000a00 */
        /* <DEDUP_REMOVED lines=8> */
[----:B-1----:R-:W-:-:S04]  /*d520*/  @P0 IMAD.WIDE.U32 R184, R9, R184, UR6 ;  /* 0x0000000609b80e25 */ /* 0x002fc8000f8e00b8 */
[----:B------:R-:W-:Y:S01]  /*d530*/  VIADD R9, R9, 0x80 ;  /* 0x0000008009097836 */ /* 0x000fe20000000000 */
[----:B------:R3:W-:Y:S06]  /*d540*/  @P5 STG.E.128 desc[UR16][R184.64], R180 ;  /* 0x000000b4b8005986 */ /* 0x0007ec000c101d10 */
.L_x_6047:
[----:B------:R-:W-:Y:S05]  /*d550*/  BSYNC.RECONVERGENT B0 ;  /* 0x0000000000007941 */ /* 0x000fea0003800200 */
.L_x_6046:
        /* <DEDUP_REMOVED lines=9> */
.L_x_6083:
[----:B------:R-:W-:Y:S05]  /*d5f0*/  BRA.U !UP0, `(.L_x_6084) ;  /* 0x0000001108687547 */ /* 0x000fea000b800000 */
[----:B------:R-:W-:-:S04]  /*d600*/  UISETP.NE.U32.AND UP0, UPT, UR4, URZ, UPT ;  /* 0x000000ff0400728c */ /* 0x000fc8000bf05070 */
[----:B------:R-:W-:-:S06]  /*d610*/  UISETP.NE.AND.EX UP0, UPT, UR5, URZ, UPT, UP0 ;  /* 0x000000ff0500728c */ /* 0x000fcc000bf05300 */
[----:B------:R-:W-:-:S13]  /*d620*/  PLOP3.LUT P0, PT, PT, PT, UP0, 0x80, 0x8 ;  /* 0x000000000008781c */ /* 0x000fda0003f0f008 */
[----:B------:R-:W-:Y:S05]  /*d630*/  @!P0 BRA `(.L_x_6085) ;  /* 0x00000008002c8947 */ /* 0x000fea0003800000 */
[----:B------:R-:W-:Y:S02]  /*d640*/  PLOP3.LUT P6, PT, PT, PT, UP2, 0x80, 0x8 ;  /* 0x000000000008781c */ /* 0x000fe40003fcf028 */
[----:B------:R-:W-:-:S11]  /*d650*/  MOV R160, UR8 ;  /* 0x0000000800a07c02 */ /* 0x000fd60008000f00 */
[----:B------:R-:W-:Y:S01]  /*d660*/  @P6 FFMA.FTZ R160, R251, R160, UR9 ;  /* 0x00000009fba06e23 */ /* 0x000fe200080100a0 */
[----:B------:R-:W-:-:S13]  /*d670*/  PLOP3.LUT P6, PT, PT, PT, UP2, 0x80, 0x8 ;  /* 0x000000000008781c */ /* 0x000fda0003fcf028 */
[----:B------:R-:W-:Y:S01]  /*d680*/  @P6 FADD.FTZ R161, R243, -R160 ;  /* 0x800000a0f3a16221 */ /* 0x000fe20000010000 */
[----:B------:R-:W-:Y:S02]  /*d690*/  PLOP3.LUT P6, PT, PT, PT, UP2, 0x80, 0x8 ;  /* 0x000000000008781c */ /* 0x000fe40003fcf028 */
[----:B-----5:R-:W-:-:S11]  /*d6a0*/  MOV R160, R168 ;  /* 0x000000a800a07202 */ /* 0x020fd60000000f00 */
[----:B------:R-:W-:Y:S01]  /*d6b0*/  @P6 FFMA.FTZ R160, R161, UR30, R168 ;  /* 0x0000001ea1a06c23 */ /* 0x000fe200080100a8 */
[----:B------:R-:W-:Y:S01]  /*d6c0*/  PLOP3.LUT P6, PT, PT, PT, UP2, 0x80, 0x8 ;  /* 0x000000000008781c */ /* 0x000fe20003fcf028 */
[----:B------:R-:W-:-:S12]  /*d6d0*/  IMAD.U32 R161, RZ, RZ, UR8 ;  /* 0x00000008ffa17e24 */ /* 0x000fd8000f8e00ff */
[----:B------:R-:W-:Y:S01]  /*d6e0*/  @P6 FFMA.FTZ R161, R7, R161, UR9 ;  /* 0x0000000907a16e23 */ /* 0x000fe200080100a1 */
[----:B------:R-:W-:-:S13]  /*d6f0*/  PLOP3.LUT P6, PT, PT, PT, UP2, 0x80, 0x8 ;  /* 0x000000000008781c */ /* 0x000fda0003fcf028 */
[----:B------:R-:W-:Y:S01]  /*d700*/  @P6 FADD.FTZ R162, R8, -R161 ;  /* 0x800000a108a26221 */ /* 0x000fe20000010000 */
[----:B------:R-:W-:Y:S02]  /*d710*/  PLOP3.LUT P6, PT, PT, PT, UP2, 0x80, 0x8 ;  /* 0x000000000008781c */ /* 0x000fe40003fcf028 */
[----:B------:R-:W-:-:S11]  /*d720*/  MOV R161, R169 ;  /* 0x000000a900a17202 */ /* 0x000fd60000000f00 */
[----:B------:R-:W-:Y:S01]  /*d730*/  @P6 FFMA.FTZ R161, R162, UR30, R169 ;  /* 0x0000001ea2a16c23 */ /* 0x000fe200080100a9 */
[----:B------:R-:W-:Y:S02]  /*d740*/  PLOP3.LUT P6, PT, PT, PT, UP2, 0x80, 0x8 ;  /* 0x000000000008781c */ /* 0x000fe40003fcf028 */
[----:B------:R-:W-:-:S11]  /*d750*/  MOV R162, UR8 ;  /* 0x0000000800a27c02 */ /* 0x000fd60008000f00 */
[----:B------:R-:W-:Y:S01]  /*d760*/  @P6 FFMA.FTZ R162, R242, R162, UR9 ;  /* 0x00000009f2a26e23 */ /* 0x000fe200080100a2 */
[----:B------:R-:W-:-:S13]  /*d770*/  PLOP3.LUT P6, PT, PT, PT, UP2, 0x80, 0x8 ;  /* 0x000000000008781c */ /* 0x000fda0003fcf028 */
[----:B------:R-:W-:Y:S01]  /*d780*/  @P6 FADD.FTZ R163, R233, -R162 ;  /* 0x800000a2e9a36221 */ /* 0x000fe20000010000 */
[----:B------:R-:W-:Y:S02]  /*d790*/  PLOP3.LUT P6, PT, PT, PT, UP2, 0x80, 0x8 ;  /* 0x000000000008781c */ /* 0x000fe40003fcf028 */
[----:B------:R-:W-:-:S11]  /*d7a0*/  MOV R162, R170 ;  /* 0x000000aa00a27202 */ /* 0x000fd60000000f00 */
        /* <DEDUP_REMOVED lines=25> */
[----:B0123--:R-:W-:-:S07]  /*d940*/  PRMT R180, R165, 0x7610, R180 ;  /* 0x00007610a5b47816 */ /* 0x00ffce00000000b4 */
.L_x_6086:
[----:B------:R-:W-:Y:S05]  /*d950*/  BRA.U !UP3, `(.L_x_6087) ;  /* 0x000000010b247547 */ /* 0x000fea000b800000 */
[----:B------:R-:W4:Y:S01]  /*d960*/  LDL R167, [R1+0x28] ;  /* 0x0000280001a77983 */ /* 0x000f220000100800 */
[----:B------:R-:W-:Y:S01]  /*d970*/  PRMT R166, R176, 0x7632, R166 ;  /* 0x00007632b0a67816 */ /* 0x000fe200000000a6 */
[----:B------:R-:W-:-:S03]  /*d980*/  FMUL.FTZ R165, R161, UR29 ;  /* 0x0000001da1a57c20 */ /* 0x000fc60008410000 */
[----:B------:R-:W-:-:S05]  /*d990*/  SHF.L.U32 R166, R166, 0x10, RZ ;  /* 0x00000010a6a67819 */ /* 0x000fca00000006ff */
[----:B------:R-:W-:Y:S01]  /*d9a0*/  FFMA.FTZ R125, R165, R166, R125 ;  /* 0x000000a6a57d7223 */ /* 0x000fe2000001007d */
[----:B----4-:R-:W-:-:S05]  /*d9b0*/  SHF.L.U32 R166, R167, 0x10, RZ ;  /* 0x00000010a7a67819 */ /* 0x010fca00000006ff */
[----:B------:R-:W-:-:S05]  /*d9c0*/  FMUL.FTZ R165, R165, R166 ;  /* 0x000000a6a5a57220 */ /* 0x000fca0000410000 */
[----:B------:R-:W-:-:S04]  /*d9d0*/  F2FP.BF16.F32.PACK_AB R165, RZ, R165 ;  /* 0x000000a5ffa5723e */ /* 0x000fc800000010ff */
[----:B0123--:R-:W-:-:S07]  /*d9e0*/  PRMT R180, R180, 0x5410, R165 ;  /* 0x00005410b4b47816 */ /* 0x00ffce00000000a5 */
.L_x_6087:
[----:B------:R-:W-:Y:S05]  /*d9f0*/  BRA.U !UP3, `(.L_x_6088) ;  /* 0x000000010b1c7547 */ /* 0x000fea000b800000 */
[----:B------:R-:W-:Y:S02]  /*da00*/  IMAD.U32 R166, R177, 0x10000, RZ ;  /* 0x00010000b1a67824 */ /* 0x000fe400078e00ff */
[----:B------:R-:W-:-:S04]  /*da10*/  FMUL.FTZ R165, R162, UR29 ;  /* 0x0000001da2a57c20 */ /* 0x000fc80008410000 */
[----:B------:R-:W-:Y:S01]  /*da20*/  FFMA.FTZ R126, R166, R165, R126 ;  /* 0x000000a5a67e7223 */ /* 0x000fe2000001007e */
[----:B------:R-:W-:-:S05]  /*da30*/  SHF.L.U32 R166, R45, 0x10, RZ ;  /* 0x000000102da67819 */ /* 0x000fca00000006ff */
[----:B------:R-:W-:-:S05]  /*da40*/  FMUL.FTZ R165, R165, R166 ;  /* 0x000000a6a5a57220 */ /* 0x000fca0000410000 */
[----:B------:R-:W-:-:S04]  /*da50*/  F2FP.BF16.F32.PACK_AB R165, RZ, R165 ;  /* 0x000000a5ffa5723e */ /* 0x000fc800000010ff */
[----:B0123--:R-:W-:-:S07]  /*da60*/  PRMT R181, R165, 0x7610, R181 ;  /* 0x00007610a5b57816 */ /* 0x00ffce00000000b5 */
.L_x_6088:
        /* <DEDUP_REMOVED lines=10> */
.L_x_6089:
        /* <DEDUP_REMOVED lines=8> */
.L_x_6090:
[----:B------:R-:W-:-:S05]  /*db90*/  MOV R165, UR8 ;  /* 0x0000000800a57c02 */ /* 0x000fca0008000f00 */
        /* <DEDUP_REMOVED lines=8> */
[----:B0123--:R-:W2:Y:S01]  /*dc20*/  LDL R184, [R1+0xb0] ;  /* 0x0000b00001b87983 */ /* 0x00fea20000100800 */
        /* <DEDUP_REMOVED lines=8> */
.L_x_6091:
        /* <DEDUP_REMOVED lines=9> */
[----:B0123--:R-:W-:Y:S02]  /*dd40*/  IMAD.U32 R184, R179, 0x10000, RZ ;  /* 0x00010000b3b87824 */ /* 0x00ffe400078e00ff */
[----:B------:R-:W-:-:S04]  /*dd50*/  FMUL.FTZ R167, R166, UR29 ;  /* 0x0000001da6a77c20 */ /* 0x000fc80008410000 */
[----:B------:R-:W-:Y:S01]  /*dd60*/  FFMA.FTZ R130, R184, R167, R130 ;  /* 0x000000a7b8827223 */ /* 0x000fe20000010082 */
[----:B------:R-:W-:-:S05]  /*dd70*/  SHF.L.U32 R184, R47, 0x10, RZ ;  /* 0x000000102fb87819 */ /* 0x000fca00000006ff */
[----:B------:R-:W-:-:S05]  /*dd80*/  FMUL.FTZ R167, R167, R184 ;  /* 0x000000b8a7a77220 */ /* 0x000fca0000410000 */
[----:B------:R-:W-:-:S04]  /*dd90*/  F2FP.BF16.F32.PACK_AB R167, RZ, R167 ;  /* 0x000000a7ffa7723e */ /* 0x000fc800000010ff */
[----:B------:R-:W-:-:S07]  /*dda0*/  PRMT R183, R167, 0x7610, R183 ;  /* 0x00007610a7b77816 */ /* 0x000fce00000000b7 */
.L_x_6092:
[----:B0123--:R-:W2:Y:S04]  /*ddb0*/  LDL R185, [R1+0xc] ;  /* 0x00000c0001b97983 */ /* 0x00fea80000100800 */
[----:B------:R-:W3:Y:S01]  /*ddc0*/  LDL R184, [R1+0x8] ;  /* 0x0000080001b87983 */ /* 0x000ee20000100800 */
[----:B------:R-:W-:-:S05]  /*ddd0*/  MOV R167, UR8 ;  /* 0x0000000800a77c02 */ /* 0x000fca0008000f00 */
[----:B--2---:R-:W-:Y:S01]  /*dde0*/  @P6 FFMA.FTZ R167, R185, R167, UR9 ;  /* 0x00000009b9a76e23 */ /* 0x004fe200080100a7 */
[----:B------:R-:W-:-:S13]  /*ddf0*/  PLOP3.LUT P6, PT, PT, PT, UP2, 0x80, 0x8 ;  /* 0x000000000008781c */ /* 0x000fda0003fcf028 */
[----:B---3--:R-:W-:Y:S01]  /*de00*/  @P6 FADD.FTZ R184, R184, -R167 ;  /* 0x800000a7b8b86221 */ /* 0x008fe20000010000 */
[----:B------:R-:W-:Y:S02]  /*de10*/  PLOP3.LUT P6, PT, PT, PT, UP2, 0x80, 0x8 ;  /* 0x000000000008781c */ /* 0x000fe40003fcf028 */
[----:B------:R-:W-:-:S11]  /*de20*/  MOV R167, R175 ;  /* 0x000000af00a77202 */ /* 0x000fd60000000f00 */
        /* <DEDUP_REMOVED lines=12> */
.L_x_6085:
[----:B------:R-:W-:Y:S05]  /*def0*/  BRA.U !UP3, `(.L_x_6094) ;  /* 0x000000010b3c7547 */ /* 0x000fea000b800000 */
[----:B------:R-:W-:Y:S02]  /*df00*/  PLOP3.LUT P6, PT, PT, PT, UP2, 0x80, 0x8 ;  /* 0x000000000008781c */ /* 0x000fe40003fcf028 */
[----:B0123--:R-:W-:Y:S02]  /*df10*/  MOV R184, UR8 ;  /* 0x0000000800b87c02 */ /* 0x00ffe40008000f00 */
[----:B-----5:R-:W-:-:S09]  /*df20*/  MOV R185, R168 ;  /* 0x000000a800b97202 */ /* 0x020fd20000000f00 */
[----:B------:R-:W-:Y:S01]  /*df30*/  @P6 FFMA.FTZ R184, R251, R184, UR9 ;  /* 0x00000009fbb86e23 */ /* 0x000fe200080100b8 */
[----:B------:R-:W-:-:S13]  /*df40*/  PLOP3.LUT P6, PT, PT, PT, UP2, 0x80, 0x8 ;  /* 0x000000000008781c */ /* 0x000fda0003fcf028 */
[----:B------:R-:W-:Y:S01]  /*df50*/  @P6 FADD.FTZ R184, R243, -R184 ;  /* 0x800000b8f3b86221 */ /* 0x000fe20000010000 */
[----:B------:R-:W-:-:S13]  /*df60*/  PLOP3.LUT P6, PT, PT, PT, UP2, 0x80, 0x8 ;  /* 0x000000000008781c */ /* 0x000fda0003fcf028 */
        /* <DEDUP_REMOVED lines=8> */
.L_x_6094:
[----:B------:R-:W-:Y:S05]  /*dff0*/  BRA.U !UP3, `(.L_x_6095) ;  /* 0x000000010b447547 */ /* 0x000fea000b800000 */
[----:B------:R-:W4:Y:S01]  /*e000*/  LDL R187, [R1+0x28] ;  /* 0x0000280001bb7983 */ /* 0x000f220000100800 */
[----:B------:R-:W-:Y:S02]  /*e010*/  PLOP3.LUT P6, PT, PT, PT, UP2, 0x80, 0x8 ;  /* 0x000000000008781c */ /* 0x000fe40003fcf028 */
[----:B0123--:R-:W-:-:S11]  /*e020*/  MOV R184, UR8 ;  /* 0x0000000800b87c02 */ /* 0x00ffd60008000f00 */
[----:B------:R-:W-:Y:S01]  /*e030*/  @P6 FFMA.FTZ R184, R7, R184, UR9 ;  /* 0x0000000907b86e23 */ /* 0x000fe200080100b8 */
[----:B------:R-:W-:-:S13]  /*e040*/  PLOP3.LUT P6, PT, PT, PT, UP2, 0x80, 0x8 ;  /* 0x000000000008781c */ /* 0x000fda0003fcf028 */
[----:B------:R-:W-:Y:S01]  /*e050*/  @P6 FADD.FTZ R185, R8, -R184 ;  /* 0x800000b808b96221 */ /* 0x000fe20000010000 */
[----:B------:R-:W-:Y:S02]  /*e060*/  PLOP3.LUT P6, PT, PT, PT, UP2, 0x80, 0x8 ;  /* 0x000000000008781c */ /* 0x000fe40003fcf028 */
[----:B-----5:R-:W-:-:S11]  /*e070*/  MOV R184, R169 ;  /* 0x000000a900b87202 */ /* 0x020fd60000000f00 */
        /* <DEDUP_REMOVED lines=8> */
[----:B------:R-:W-:-:S07]  /*e100*/  PRMT R180, R180, 0x5410, R184 ;  /* 0x00005410b4b47816 */ /* 0x000fce00000000b8 */
.L_x_6095:
        /* <DEDUP_REMOVED lines=16> */
.L_x_6096:
        /* <DEDUP_REMOVED lines=18> */
.L_x_6097:
        /* <DEDUP_REMOVED lines=16> */
.L_x_6098:
        /* <DEDUP_REMOVED lines=18> */
.L_x_6099:
        /* <DEDUP_REMOVED lines=16> */
.L_x_6100:
[----:B------:R-:W-:Y:S05]  /*e650*/  BRA.U !UP3, `(.L_x_6093) ;  /* 0x000000110bb87547 */ /* 0x000fea000b800000 */
[----:B------:R-:W4:Y:S04]  /*e660*/  LDL R188, [R1+0xc] ;  /* 0x00000c0001bc7983 */ /* 0x000f280000100800 */
[----:B0123--:R-:W2:Y:S04]  /*e670*/  LDL R185, [R1+0x8] ;  /* 0x0000080001b97983 */ /* 0x00fea80000100800 */
[----:B------:R-:W3:Y:S01]  /*e680*/  LDL R187, [R1+0xb4] ;  /* 0x0000b40001bb7983 */ /* 0x000ee20000100800 */
[----:B------:R-:W-:Y:S02]  /*e690*/  PLOP3.LUT P6, PT, PT, PT, UP2, 0x80, 0x8 ;  /* 0x000000000008781c */ /* 0x000fe40003fcf028 */
[----:B------:R-:W-:-:S11]  /*e6a0*/  MOV R184, UR8 ;  /* 0x0000000800b87c02 */ /* 0x000fd60008000f00 */
[----:B----4-:R-:W-:Y:S01]  /*e6b0*/  @P6 FFMA.FTZ R184, R188, R184, UR9 ;  /* 0x00000009bcb86e23 */ /* 0x010fe200080100b8 */
[----:B------:R-:W-:-:S13]  /*e6c0*/  PLOP3.LUT P6, PT, PT, PT, UP2, 0x80, 0x8 ;  /* 0x000000000008781c */ /* 0x000fda0003fcf028 */
[----:B--2---:R-:W-:Y:S01]  /*e6d0*/  @P6 FADD.FTZ R185, R185, -R184 ;  /* 0x800000b8b9b96221 */ /* 0x004fe20000010000 */
[----:B------:R-:W-:Y:S02]  /*e6e0*/  PLOP3.LUT P6, PT, PT, PT, UP2, 0x80, 0x8 ;  /* 0x000000000008781c */ /* 0x000fe40003fcf028 */
[----:B-----5:R-:W-:-:S11]  /*e6f0*/  MOV R184, R175 ;  /* 0x000000af00b87202 */ /* 0x020fd60000000f00 */
[----:B------:R-:W-:Y:S01]  /*e700*/  @P6 FFMA.FTZ R184, R185, UR30, R175 ;  /* 0x0000001eb9b86c23 */ /* 0x000fe200080100af */
[----:B------:R-:W-:-:S03]  /*e710*/  PRMT R185, R179, 0x7632, R185 ;  /* 0x00007632b3b97816 */ /* 0x000fc600000000b9 */
[----:B------:R-:W-:Y:S02]  /*e720*/  FMUL.FTZ R184, R184, UR29 ;  /* 0x0000001db8b87c20 */ /* 0x000fe40008410000 */
[----:B------:R-:W-:-:S04]  /*e730*/  IMAD.U32 R185, R185, 0x10000, RZ ;  /* 0x00010000b9b97824 */ /* 0x000fc800078e00ff */
[----:B------:R-:W-:Y:S01]  /*e740*/  FFMA.FTZ R131, R184, R185, R131 ;  /* 0x000000b9b8837223 */ /* 0x000fe20000010083 */
[----:B---3--:R-:W-:-:S05]  /*e750*/  SHF.L.U32 R185, R187, 0x10, RZ ;  /* 0x00000010bbb97819 */ /* 0x008fca00000006ff */
[----:B------:R-:W-:-:S05]  /*e760*/  FMUL.FTZ R184, R185, R184 ;  /* 0x000000b8b9b87220 */ /* 0x000fca0000410000 */
[----:B------:R-:W-:-:S04]  /*e770*/  F2FP.BF16.F32.PACK_AB R184, RZ, R184 ;  /* 0x000000b8ffb8723e */ /* 0x000fc800000010ff */
[----:B------:R-:W-:Y:S01]  /*e780*/  PRMT R183, R183, 0x5410, R184 ;  /* 0x00005410b7b77816 */ /* 0x000fe200000000b8 */
[----:B------:R-:W-:Y:S06]  /*e790*/  BRA `(.L_x_6093) ;  /* 0x0000001000687947 */ /* 0x000fec0003800000 */
.L_x_6084:
[----:B0123--:R-:W0:Y:S02]  /*e7a0*/  LDC.64 R184, c[0x0][0x478] ;  /* 0x00011e00ffb87b82 */ /* 0x00fe240000000a00 */
[----:B0-----:R-:W-:-:S04]  /*e7b0*/  ISETP.NE.U32.AND P0, PT, R184, RZ, PT ;  /* 0x000000ffb800720c */ /* 0x001fc80003f05070 */
[----:B------:R-:W-:-:S13]  /*e7c0*/  ISETP.NE.AND.EX P0, PT, R185, RZ, PT, P0 ;  /* 0x000000ffb900720c */ /* 0x000fda0003f05300 */
[----:B------:R-:W-:Y:S05]  /*e7d0*/  @!P0 BRA `(.L_x_6101) ;  /* 0x00000008006c8947 */ /* 0x000fea0003800000 */
        /* <DEDUP_REMOVED lines=14> */
.L_x_6102:
        /* <DEDUP_REMOVED lines=16> */
.L_x_6103:
        /* <DEDUP_REMOVED lines=14> */
.L_x_6104:
        /* <DEDUP_REMOVED lines=16> */
.L_x_6105:
        /* <DEDUP_REMOVED lines=14> */
.L_x_6106:
        /* <DEDUP_REMOVED lines=16> */
.L_x_6107:
        /* <DEDUP_REMOVED lines=14> */
.L_x_6108:
        /* <DEDUP_REMOVED lines=51> */
.L_x_6101:
        /* <DEDUP_REMOVED lines=14> */
.L_x_6109:
        /* <DEDUP_REMOVED lines=16> */
.L_x_6110:
        /* <DEDUP_REMOVED lines=14> */
.L_x_6111:
        /* <DEDUP_REMOVED lines=16> */
.L_x_6112:
        /* <DEDUP_REMOVED lines=14> */
.L_x_6113:
        /* <DEDUP_REMOVED lines=16> */
.L_x_6114:
        /* <DEDUP_REMOVED lines=14> */
.L_x_6115:
[----:B------:R-:W-:Y:S05]  /*f810*/  BRA.U !UP3, `(.L_x_6093) ;  /* 0x000000010b487547 */ /* 0x000fea000b800000 */
[----:B------:R-:W2:Y:S04]  /*f820*/  LDL R189, [R1+0xc] ;  /* 0x00000c0001bd7983 */ /* 0x000ea80000100800 */
[----:B------:R-:W3:Y:S04]  /*f830*/  LDL R188, [R1+0x8] ;  /* 0x0000080001bc7983 */ /* 0x000ee80000100800 */
[----:B------:R-:W4:Y:S01]  /*f840*/  LDL R187, [R1+0xb4] ;  /* 0x0000b40001bb7983 */ /* 0x000f220000100800 */
[----:B------:R-:W-:Y:S01]  /*f850*/  MOV R184, UR8 ;  /* 0x0000000800b87c02 */ /* 0x000fe20008000f00 */
[----:B------:R-:W-:Y:S01]  /*f860*/  UISETP.GT.AND UP0, UPT, UR31, URZ, UPT ;  /* 0x000000ff1f00728c */ /* 0x000fe2000bf04270 */
[----:B-----5:R-:W-:-:S05]  /*f870*/  PRMT R185, R179, 0x7632, R185 ;  /* 0x00007632b3b97816 */ /* 0x020fca00000000b9 */
[----:B------:R-:W-:Y:S01]  /*f880*/  PLOP3.LUT P6, PT, PT, PT, UP0, 0x80, 0x8 ;  /* 0x000000000008781c */ /* 0x000fe20003fcf008 */
        /* <DEDUP_REMOVED lines=11> */
.L_x_6093:
[----:B0123--:R-:W0:Y:S01]  /*f940*/  @P0 LDC.64 R184, c[0x0][0x478] ;  /* 0x00011e00ffb80b82 */ /* 0x00fe220000000a00 */
[----:B------:R-:W1:Y:S01]  /*f950*/  @UP3 LDCU.64 UR6, c[0x0][0x468] ;  /* 0x00008d00ff0637ac */ /* 0x000e620008000a00 */
[----:B------:R-:W-:Y:S01]  /*f960*/  PLOP3.LUT P6, PT, PT, PT, UP3, 0x80, 0x8 ;  /* 0x000000000008781c */ /* 0x000fe20003fcf038 */
[----:B0-----:R-:W-:-:S05]  /*f970*/  @P0 IMAD.WIDE.U32 R184, R186, 0x20, R184 ;  /* 0x00000020bab80825 */ /* 0x001fca00078e00b8 */
[----:B------:R-:W-:Y:S04]  /*f980*/  @P0 STG.E.128 desc[UR16][R184.64], R160 ;  /* 0x000000a0b8000986 */ /* 0x000fe8000c101d10 */
[----:B------:R0:W-:Y:S01]  /*f990*/  @P0 STG.E.128 desc[UR16][R184.64+0x10], R164 ;  /* 0x000010a4b8000986 */ /* 0x0001e2000c101d10 */
[----:B------:R-:W-:Y:S01]  /*f9a0*/  PLOP3.LUT P0, PT, PT, PT, UP3, 0x80, 0x8 ;  /* 0x000000000008781c */ /* 0x000fe20003f0f038 */
[----:B0-----:R-:W-:-:S12]  /*f9b0*/  HFMA2 R184, -RZ, RZ, 0, 9.5367431640625e-07 ;  /* 0x00000010ffb87431 */ /* 0x001fd800000001ff */
[----:B-1----:R-:W-:-:S05]  /*f9c0*/  @P0 IMAD.WIDE.U32 R184, R9, R184, UR6 ;  /* 0x0000000609b80e25 */ /* 0x002fca000f8e00b8 */
[----:B------:R4:W-:Y:S02]  /*f9d0*/  @P6 STG.E.128 desc[UR16][R184.64], R180 ;  /* 0x000000b4b8006986 */ /* 0x0009e4000c101d10 */
.L_x_6082:
[----:B------:R-:W-:Y:S05]  /*f9e0*/  BSYNC.RECONVERGENT B0 ;  /* 0x0000000000007941 */ /* 0x000fea0003800200 */
.L_x_6081:
[----:B------:R-:W-:Y:S02]  /*f9f0*/  UIADD3 UR26, UPT, UPT, UR26, UR24, URZ ;  /* 0x000000181a1a7290 */ /* 0x000fe4000fffe0ff */
[----:B------:R-:W-:Y:S02]  /*fa00*/  UPLOP3.LUT UP1, UPT, UPT, UPT, UP1, 0x40, 0x4 ;  /* 0x000000000004789c */ /* 0x000fe40003f2e810 */
[----:B------:R-:W-:-:S09]  /*fa10*/  UISETP.GE.AND UP0, UPT, UR26, UR25, UPT ;  /* 0x000000191a00728c */ /* 0x000fd2000bf06270 */
[----:B------:R-:W-:Y:S05]  /*fa20*/  BRA.U !UP0, `(.L_x_6116) ;  /* 0xffffff1908b87547 */ /* 0x000fea000b83ffff */
.L_x_5927:
        /* <DEDUP_REMOVED lines=22> */
[----:B----4-:R-:W-:-:S04]  /*fb90*/  IMAD.WIDE.U32 R6, R9, 0x20, R6 ;  /* 0x0000002009067825 */ /* 0x010fc800078e0006 */
[----:B------:R-:W-:Y:S01]  /*fba0*/  VIADD R9, R9, 0x80 ;  /* 0x0000008009097836 */ /* 0x000fe20000000000 */
[----:B--2---:R0:W-:Y:S04]  /*fbb0*/  STG.E.128 desc[UR16][R4.64], R188 ;  /* 0x000000bc04007986 */ /* 0x0041e8000c101d10 */
[----:B---3--:R0:W-:Y:S04]  /*fbc0*/  STG.E.128 desc[UR16][R4.64+0x10], R184 ;  /* 0x000010b804007986 */ /* 0x0081e8000c101d10 */
[----:B------:R0:W-:Y:S04]  /*fbd0*/  STG.E.128 desc[UR16][R6.64], R92 ;  /* 0x0000005c06007986 */ /* 0x0001e8000c101d10 */
[----:B------:R0:W-:Y:S02]  /*fbe0*/  STG.E.128 desc[UR16][R6.64+0x10], R96 ;  /* 0x0000106006007986 */ /* 0x0001e4000c101d10 */
.L_x_6118:
[----:B------:R-:W-:Y:S05]  /*fbf0*/  BSYNC.RECONVERGENT B0 ;  /* 0x0000000000007941 */ /* 0x000fea0003800200 */
.L_x_6117:
        /* <DEDUP_REMOVED lines=23> */
.L_x_6120:
[----:B------:R-:W-:Y:S05]  /*fd70*/  BSYNC.RECONVERGENT B0 ;  /* 0x0000000000007941 */ /* 0x000fea0003800200 */
.L_x_6119:
        /* <DEDUP_REMOVED lines=23> */
.L_x_6122:
[----:B------:R-:W-:Y:S05]  /*fef0*/  BSYNC.RECONVERGENT B0 ;  /* 0x0000000000007941 */ /* 0x000fea0003800200 */
.L_x_6121:
        /* <DEDUP_REMOVED lines=23> */
.L_x_6124:
[----:B------:R-:W-:Y:S05]  /*10070*/  BSYNC.RECONVERGENT B0 ;  /* 0x0000000000007941 */ /* 0x000fea0003800200 */
.L_x_6123:
[----:B------:R-:W-:Y:S05]  /*10080*/  @!P5 EXIT ;  /* 0x000000000000d94d */ /* 0x000fea0003800000 */
[----:B01----:R-:W0:Y:S08]  /*10090*/  LDC.64 R2, c[0x0][0x440] ;  /* 0x00011000ff027b82 */ /* 0x003e300000000a00 */
        /* <DEDUP_REMOVED lines=12> */
.L_x_6125:
        /* <DEDUP_REMOVED lines=10> */
.L_x_19340:


//--------------------- .text._ZN10layer_norm13ln_bwd_kernelINS_13Kernel_traitsI13__nv_bfloat16S2_fS2_fjLj5120ELj1ELj1ELj4ELj16ENS_18Kernel_traits_baseILj5120ES2_S2_fS2_fjLj128EEEEELb0ELb1ELb1ELb1EEEvNS_9BwdParamsE --------------------------
	.section	.text._ZN10layer_norm13ln_bwd_kernelINS_13Kernel_traitsI13__nv_bfloat16S2_fS2_fjLj5120ELj1ELj1ELj4ELj16ENS_18Kernel_traits_baseILj5120ES2_S2_fS2_fjLj128EEEEELb0ELb1ELb1ELb1EEEvNS_9BwdParamsE,"ax",@progbits
	.align	128
        .global         _ZN10layer_norm13ln_bwd_kernelINS_13Kernel_traitsI13__nv_bfloat16S2_fS2_fjLj5120ELj1ELj1ELj4ELj16ENS_18Kernel_traits_baseILj5120ES2_S2_fS2_fjLj128EEEEELb0ELb1ELb1ELb1EEEvNS_9BwdParamsE
        .type           _ZN10layer_norm13ln_bwd_kernelINS_13Kernel_traitsI13__nv_bfloat16S2_fS2_fjLj5120ELj1ELj1ELj4ELj16ENS_18Kernel_traits_baseILj5120ES2_S2_fS2_fjLj128EEEEELb0ELb1ELb1ELb1EEEvNS_9BwdParamsE,@function
        .size           _ZN10layer_norm13ln_bwd_kernelINS_13Kernel_traitsI13__nv_bfloat16S2_fS2_fjLj5120ELj1ELj1ELj4ELj16ENS_18Kernel_traits_baseILj5120ES2_S2_fS2_fjLj128EEEEELb0ELb1ELb1ELb1EEEvNS_9BwdParamsE,(.L_x_19341 - _ZN10layer_norm13ln_bwd_kernelINS_13Kernel_traitsI13__nv_bfloat16S2_fS2_fjLj5120ELj1ELj1ELj4ELj16ENS_18Kernel_traits_baseILj5120ES2_S2_fS2_fjLj128EEEEELb0ELb1ELb1ELb1EEEvNS_9BwdParamsE)
        .other          _ZN10layer_norm13ln_bwd_kernelINS_13Kernel_traitsI13__nv_bfloat16S2_fS2_fjLj5120ELj1ELj1ELj4ELj16ENS_18Kernel_traits_baseILj5120ES2_S2_fS2_fjLj128EEEEELb0ELb1ELb1ELb1EEEvNS_9BwdParamsE,@"STO_CUDA_ENTRY STV_DEFAULT"
_ZN10layer_norm13ln_bwd_kernelINS_13Kernel_traitsI13__nv_bfloat16S2_fS2_fjLj5120ELj1ELj1ELj4ELj16ENS_18Kernel_traits_baseILj5120ES2_S2_fS2_fjLj128EEEEELb0ELb1ELb1ELb1EEEvNS_9BwdParamsE:
.text._ZN10layer_norm13ln_bwd_kernelINS_13Kernel_traitsI13__nv_bfloat16S2_fS2_fjLj5120ELj1ELj1ELj4ELj16ENS_18Kernel_traits_baseILj5120ES2_S2_fS2_fjLj128EEEEELb0ELb1ELb1ELb1EEEvNS_9BwdParamsE:
        /* <DEDUP_REMOVED lines=66> */
[----:B------:R-:W-:Y:S01]  /*0420*/  CS2R R72, SRZ ;  /* 0x0000000000487805 */ /* 0x000fe2000001ff00 */
[----:B------:R-:W0:Y:S01]  /*0430*/  LDCU.64 UR18, c[0x0][0x358] ;  /* 0x00006b00ff1277ac */ /* 0x000e220008000a00 */
        /* <DEDUP_REMOVED lines=23> */
[----:B------:R-:W5:Y:S01]  /*05b0*/  LDG.E.128 R52, desc[UR18][R2.64+0x2000] ;  /* 0x0020001202347981 */ /* 0x000f62000c1e1d00 */
[----:B------:R-:W0:Y:S01]  /*05c0*/  LDCU UR28, c[0x0][0x400] ;  /* 0x00008000ff1c77ac */ /* 0x000e220008000800 */
[----:B-1----:R-:W-:-:S02]  /*05d0*/  IMAD.WIDE.U32 R4, R6, 0x10, R4 ;  /* 0x0000001006047825 */ /* 0x002fc400078e0004 */
[----:B------:R-:W2:Y:S01]  /*05e0*/  LDG.E.128 R176, desc[UR18][R2.64] ;  /* 0x0000001202b07981 */ /* 0x000ea2000c1e1d00 */
[----:B------:R-:W1:Y:S03]  /*05f0*/  LDCU.64 UR4, c[0x0][0x438] ;  /* 0x00008700ff0477ac */ /* 0x000e660008000a00 */
[----:B------:R-:W3:Y:S01]  /*0600*/  LDG.E.128 R68, desc[UR18][R4.64+0x2000] ;  /* 0x0020001204447981 */ /* 0x000ee2000c1e1d00 */
[----:B------:R-:W0:Y:S03]  /*0610*/  LDCU.64 UR6, c[0x0][0x478] ;  /* 0x00008f00ff0677ac */ /* 0x000e260008000a00 */
[----:B------:R-:W4:Y:S01]  /*0620*/  LDG.E.128 R64, desc[UR18][R4.64+0x1800] ;  /* 0x0018001204407981 */ /* 0x000f22000c1e1d00 */
[----:B------:R-:W0:Y:S03]  /*0630*/  LDCU.128 UR12, c[0x0][0x3f0] ;  /* 0x00007e00ff0c77ac */ /* 0x000e260008000c00 */
[----:B------:R-:W4:Y:S01]  /*0640*/  LDG.E.128 R60, desc[UR18][R4.64+0x1000] ;  /* 0x00100012043c7981 */ /* 0x000f22000c1e1d00 */
[----:B------:R-:W0:Y:S03]  /*0650*/  LDCU.64 UR24, c[0x0][0x380] ;  /* 0x00007000ff1877ac */ /* 0x000e260008000a00 */
[----:B------:R-:W4:Y:S04]  /*0660*/  LDG.E.128 R56, desc[UR18][R4.64+0x800] ;  /* 0x0008001204387981 */ /* 0x000f28000c1e1d00 */
[----:B-----5:R-:W-:Y:S01]  /*0670*/  STL.64 [R1+0xb0], R52 ;  /* 0x0000b03401007387 */ /* 0x020fe20000100a00 */
[----:B------:R-:W-:-:S02]  /*0680*/  MOV R168, R52 ;  /* 0x0000003400a87202 */ /* 0x000fc40000000f00 */
[----:B------:R-:W-:Y:S01]  /*0690*/  MOV R166, R53 ;  /* 0x0000003500a67202 */ /* 0x000fe20000000f00 */
[----:B------:R5:W-:Y:S01]  /*06a0*/  STL.64 [R1+0xb8], R54 ;  /* 0x0000b83601007387 */ /* 0x000be20000100a00 */
[----:B------:R-:W-:Y:S02]  /*06b0*/  MOV R164, R54 ;  /* 0x0000003600a47202 */ /* 0x000fe40000000f00 */
[----:B------:R-:W-:Y:S02]  /*06c0*/  MOV R50, R55 ;  /* 0x0000003700327202 */ /* 0x000fe40000000f00 */
[----:B-----5:R-:W5:Y:S04]  /*06d0*/  LDG.E.128 R52, desc[UR18][R2.64+0x1800] ;  /* 0x0018001202347981 */ /* 0x020f68000c1e1d00 */
[----:B-----5:R-:W-:Y:S01]  /*06e0*/  STL.64 [R1+0xa0], R52 ;  /* 0x0000a03401007387 */ /* 0x020fe20000100a00 */
[----:B------:R-:W-:Y:S01]  /*06f0*/  MOV R44, R52 ;  /* 0x00000034002c7202 */ /* 0x000fe20000000f00 */
[----:B------:R-:W-:Y:S01]  /*0700*/  IMAD.MOV.U32 R40, RZ, RZ, R54 ;  /* 0x000000ffff287224 */ /* 0x000fe200078e0036 */
[----:B------:R-:W-:Y:S01]  /*0710*/  MOV R42, R53 ;  /* 0x00000035002a7202 */ /* 0x000fe20000000f00 */
[----:B------:R5:W-:Y:S01]  /*0720*/  STL.64 [R1+0xa8], R54 ;  /* 0x0000a83601007387 */ /* 0x000be20000100a00 */
[----:B------:R-:W-:-:S03]  /*0730*/  MOV R38, R55 ;  /* 0x0000003700267202 */ /* 0x000fc60000000f00 */
[----:B-----5:R-:W5:Y:S04]  /*0740*/  LDG.E.128 R52, desc[UR18][R2.64+0x1000] ;  /* 0x0010001202347981 */ /* 0x020f68000c1e1d00 */
[----:B-----5:R-:W-:Y:S01]  /*0750*/  STL.64 [R1+0x90], R52 ;  /* 0x0000903401007387 */ /* 0x020fe20000100a00 */
[----:B------:R-:W-:Y:S02]  /*0760*/  MOV R32, R52 ;  /* 0x0000003400207202 */ /* 0x000fe40000000f00 */
[----:B------:R-:W-:Y:S01]  /*0770*/  MOV R30, R53 ;  /* 0x00000035001e7202 */ /* 0x000fe20000000f00 */
[----:B------:R5:W-:Y:S01]  /*0780*/  STL.64 [R1+0x98], R54 ;  /* 0x0000983601007387 */ /* 0x000be20000100a00 */
[----:B------:R-:W-:Y:S02]  /*0790*/  MOV R28, R54 ;  /* 0x00000036001c7202 */ /* 0x000fe40000000f00 */
[----:B------:R-:W-:-:S02]  /*07a0*/  MOV R26, R55 ;  /* 0x00000037001a7202 */ /* 0x000fc40000000f00 */
[----:B-----5:R-:W5:Y:S01]  /*07b0*/  LDG.E.128 R52, desc[UR18][R2.64+0x800] ;  /* 0x0008001202347981 */ /* 0x020f62000c1e1d00 */
        /* <DEDUP_REMOVED lines=12> */
[----:B--2---:R-:W-:Y:S02]  /*0880*/  MOV R8, R176 ;  /* 0x000000b000087202 */ /* 0x004fe40000000f00 */
[----:B------:R-:W-:Y:S01]  /*0890*/  MOV R6, R177 ;  /* 0x000000b100067202 */ /* 0x000fe20000000f00 */
[----:B-----5:R-:W-:Y:S01]  /*08a0*/  STL.64 [R1+0x80], R52 ;  /* 0x0000803401007387 */ /* 0x020fe20000100a00 */
[----:B------:R-:W-:Y:S01]  /*08b0*/  MOV R20, R52 ;  /* 0x0000003400147202 */ /* 0x000fe20000000f00 */
[----:B------:R-:W-:Y:S01]  /*08c0*/  IMAD.MOV.U32 R16, RZ, RZ, R54 ;  /* 0x000000ffff107224 */ /* 0x000fe200078e0036 */
[----:B------:R-:W-:Y:S01]  /*08d0*/  MOV R18, R53 ;  /* 0x0000003500127202 */ /* 0x000fe20000000f00 */
[----:B------:R2:W-:Y:S01]  /*08e0*/  STL.64 [R1+0x88], R54 ;  /* 0x0000883601007387 */ /* 0x0005e20000100a00 */
[----:B------:R-:W-:-:S03]  /*08f0*/  MOV R14, R55 ;  /* 0x00000037000e7202 */ /* 0x000fc60000000f00 */
[----:B--2---:R2:W5:Y:S04]  /*0900*/  LDG.E.128 R52, desc[UR18][R4.64] ;  /* 0x0000001204347981 */ /* 0x004568000c1e1d00 */
[----:B------:R0:W-:Y:S04]  /*0910*/  STL.64 [R1+0x70], R176 ;  /* 0x000070b001007387 */ /* 0x0001e80000100a00 */
[----:B------:R0:W-:Y:S04]  /*0920*/  STL.64 [R1+0x78], R178 ;  /* 0x000078b201007387 */ /* 0x0001e80000100a00 */
[----:B------:R0:W-:Y:S04]  /*0930*/  STL.S16 [R1+0xcc], R167 ;  /* 0x0000cca701007387 */ /* 0x0001e80000100600 */
[----:B------:R0:W-:Y:S04]  /*0940*/  STL.S16 [R1+0xc8], R165 ;  /* 0x0000c8a501007387 */ /* 0x0001e80000100600 */
[----:B------:R0:W-:Y:S04]  /*0950*/  STL.S16 [R1+0xc4], R51 ;  /* 0x0000c43301007387 */ /* 0x0001e80000100600 */
[----:B------:R0:W-:Y:S01]  /*0960*/  STL.S16 [R1+0xc0], R49 ;  /* 0x0000c03101007387 */ /* 0x0001e20000100600 */
[----:B------:R-:W-:-:S03]  /*0970*/  PRMT R19, R20, 0x7632, R19 ;  /* 0x0000763214137816 */ /* 0x000fc60000000013 */
[----:B------:R0:W-:Y:S01]  /*0980*/  STL.S16 [R1+0xdc], R43 ;  /* 0x0000dc2b01007387 */ /* 0x0001e20000100600 */
[----:B------:R-:W-:-:S03]  /*0990*/  PRMT R17, R18, 0x7632, R17 ;  /* 0x0000763212117816 */ /* 0x000fc60000000011 */
[----:B------:R0:W-:Y:S01]  /*09a0*/  STL.S16 [R1+0xd8], R41 ;  /* 0x0000d82901007387 */ /* 0x0001e20000100600 */
[----:B--2---:R-:W-:-:S03]  /*09b0*/  MOV R4, R178 ;  /* 0x000000b200047202 */ /* 0x004fc60000000f00 */
[----:B------:R2:W-:Y:S01]  /*09c0*/  STL.S16 [R1+0xd4], R39 ;  /* 0x0000d42701007387 */ /* 0x0005e20000100600 */
[----:B------:R-:W-:-:S03]  /*09d0*/  PRMT R15, R16, 0x7632, R15 ;  /* 0x00007632100f7816 */ /* 0x000fc6000000000f */
[----:B------:R2:W-:Y:S01]  /*09e0*/  STL.S16 [R1+0xd0], R37 ;  /* 0x0000d02501007387 */ /* 0x0005e20000100600 */
[----:B------:R-:W-:-:S03]  /*09f0*/  MOV R2, R179 ;  /* 0x000000b300027202 */ /* 0x000fc60000000f00 */
[----:B------:R2:W-:Y:S01]  /*0a00*/  STL.S16 [R1+0xec], R31 ;  /* 0x0000ec1f01007387 */ /* 0x0005e20000100600 */
[----:B------:R-:W-:-:S03]  /*0a10*/  PRMT R13, R14, 0x7632, R13 ;  /* 0x000076320e0d7816 */ /* 0x000fc6000000000d */
        /* <DEDUP_REMOVED lines=8> */
[----:B------:R2:W-:Y:S04]  /*0aa0*/  STL.S16 [R1+0xf8], R17 ;  /* 0x0000f81101007387 */ /* 0x0005e80000100600 */
[----:B------:R2:W-:Y:S04]  /*0ab0*/  STL.S16 [R1+0xf4], R15 ;  /* 0x0000f40f01007387 */ /* 0x0005e80000100600 */
[----:B------:R2:W-:Y:S04]  /*0ac0*/  STL.S16 [R1+0xf0], R13 ;  /* 0x0000f00d01007387 */ /* 0x0005e80000100600 */
[----:B------:R2:W-:Y:S04]  /*0ad0*/  STL.S16 [R1+0x10c], R7 ;  /* 0x00010c0701007387 */ /* 0x0005e80000100600 */
[----:B------:R2:W-:Y:S04]  /*0ae0*/  STL.S16 [R1+0x108], R5 ;  /* 0x0001080501007387 */ /* 0x0005e80000100600 */
[----:B------:R2:W-:Y:S04]  /*0af0*/  STL.S16 [R1+0x104], R3 ;  /* 0x0001040301007387 */ /* 0x0005e80000100600 */
[----:B------:R2:W-:Y:S01]  /*0b00*/  STL.S16 [R1+0x100], R0 ;  /* 0x0001000001007387 */ /* 0x0005e20000100600 */
[----:B------:R-:W-:Y:S01]  /*0b10*/  HFMA2 R160, -RZ, RZ, 0, 0 ;  /* 0x00000000ffa07431 */ /* 0x000fe200000001ff */
        /* <DEDUP_REMOVED lines=16> */
[----:B-----5:R-:W-:Y:S02]  /*0c20*/  PRMT R12, R52, 0x7632, R12 ;  /* 0x00007632340c7816 */ /* 0x020fe4000000000c */
[----:B------:R-:W-:Y:S02]  /*0c30*/  PRMT R11, R53, 0x7632, R11 ;  /* 0x00007632350b7816 */ /* 0x000fe4000000000b */
[----:B------:R-:W-:-:S02]  /*0c40*/  PRMT R10, R54, 0x7632, R10 ;  /* 0x00007632360a7816 */ /* 0x000fc4000000000a */
[----:B012---:R-:W-:-:S07]  /*0c50*/  PRMT R9, R55, 0x7632, R9 ;  /* 0x0000763237097816 */ /* 0x007fce0000000009 */
.L_x_6295:
[----:B------:R-:W-:-:S06]  /*0c60*/  UIMAD.WIDE UR10, UR8, 0x4, UR20 ;  /* 0x00000004080a78a5 */ /* 0x000fcc000f8e0214 */
[----:B0-----:R-:W-:Y:S01]  /*0c70*/  MOV R184, UR10 ;  /* 0x0000000a00b87c02 */ /* 0x001fe20008000f00 */
        /* <DEDUP_REMOVED lines=12> */
[----:B------:R-:W-:-:S04]  /*0d40*/  CS2R R186, SRZ ;  /* 0x0000000000ba7805 */ /* 0x000fc8000001ff00 */
[----:B------:R-:W-:Y:S01]  /*0d50*/  UISETP.GE.AND UP2, UPT, UR32, 0x1, UPT ;  /* 0x000000012000788c */ /* 0x000fe2000bf46270 */
[----:B--2---:R-:W-:-:S08]  /*0d60*/  R2UR UR16, R184 ;  /* 0x00000000b81072ca */ /* 0x004fd000000e0000 */
[----:B-----5:R-:W-:Y:S07]  /*0d70*/  BRA.U !UP2, `(.L_x_6127) ;  /* 0x000000210aa87547 */ /* 0x020fee000b800000 */
[----:B------:R-:W0:Y:S01]  /*0d80*/  S2R R2, SR_TID.X ;  /* 0x0000000000027919 */ /* 0x000e220000002100 */
[----:B------:R-:W-:Y:S01]  /*0d90*/  UIMAD UR9, UR8, UR26, URZ ;  /* 0x0000001a080972a4 */ /* 0x000fe2000f8e02ff */
[----:B------:R-:W1:Y:S01]  /*0da0*/  LDC.64 R224, c[0x0][0x3a8] ;  /* 0x0000ea00ffe07b82 */ /* 0x000e620000000a00 */
[----:B------:R-:W-:Y:S01]  /*0db0*/  UIADD3 UR11, UPT, UPT, UR32, -0x1, URZ ;  /* 0xffffffff200b7890 */ /* 0x000fe2000fffe0ff */
[----:B------:R-:W2:Y:S01]  /*0dc0*/  LDL R240, [R1+0x74] ;  /* 0x0000740001f07983 */ /* 0x000ea20000100800 */
[----:B------:R-:W-:Y:S02]  /*0dd0*/  UISETP.NE.U32.AND UP0, UPT, UR4, URZ, UPT ;  /* 0x000000ff0400728c */ /* 0x000fe4000bf05070 */
[----:B------:R-:W-:Y:S01]  /*0de0*/  UIMAD.WIDE UR30, UR8, 0x4, UR22 ;  /* 0x00000004081e78a5 */ /* 0x000fe2000f8e0216 */
[----:B------:R-:W3:Y:S01]  /*0df0*/  LDL R249, [R1+0x70] ;  /* 0x0000700001f97983 */ /* 0x000ee20000100800 */
[----:B------:R-:W-:Y:S01]  /*0e00*/  USHF.R.S32.HI UR10, URZ, 0x1f, UR9 ;  /* 0x0000001fff0a7899 */ /* 0x000fe20008011409 */
[----:B------:R-:W4:Y:S01]  /*0e10*/  LDC.64 R220, c[0x0][0x428] ;  /* 0x00010a00ffdc7b82 */ /* 0x000f220000000a00 */
[----:B------:R-:W-:Y:S01]  /*0e20*/  UIMAD UR11, UR11, UR26, URZ ;  /* 0x0000001a0b0b72a4 */ /* 0x000fe2000f8e02ff */
[----:B------:R-:W3:Y:S01]  /*0e30*/  LDL R241, [R1+0x10c] ;  /* 0x00010c0001f17983 */ /* 0x000ee20000100800 */
[----:B------:R-:W-:-:S02]  /*0e40*/  UISETP.NE.AND.EX UP0, UPT, UR5, URZ, UPT, UP0 ;  /* 0x000000ff0500728c */ /* 0x000fc4000bf05300 */
[----:B------:R-:W-:Y:S01]  /*0e50*/  ULEA.HI UR10, UR10, UR9, URZ, 0x3 ;  /* 0x000000090a0a7291 */ /* 0x000fe2000f8f18ff */
[----:B------:R-:W-:Y:S01]  /*0e60*/  MOV R218, UR30 ;  /* 0x0000001e00da7c02 */ /* 0x000fe20008000f00 */
[----:B------:R-:W-:Y:S01]  /*0e70*/  USHF.R.S32.HI UR9, URZ, 0x1f, UR11 ;  /* 0x0000001fff097899 */ /* 0x000fe2000801140b */
[----:B------:R-:W-:Y:S01]  /*0e80*/  MOV R219, UR31 ;  /* 0x0000001f00db7c02 */ /* 0x000fe20008000f00 */
[----:B------:R-:W3:Y:S01]  /*0e90*/  LDL R245, [R1+0x108] ;  /* 0x0001080001f57983 */ /* 0x000ee20000100800 */
[----:B------:R-:W-:Y:S01]  /*0ea0*/  PLOP3.LUT P0, PT, PT, PT, UP0, 0x80, 0x8 ;  /* 0x000000000008781c */ /* 0x000fe20003f0f008 */
[----:B------:R-:W-:Y:S02]  /*0eb0*/  ULEA.HI UR9, UR9, UR11, URZ, 0x3 ;  /* 0x0000000b09097291 */ /* 0x000fe4000f8f18ff */
[----:B------:R-:W2:Y:S01]  /*0ec0*/  LDG.E R218, desc[UR18][R218.64] ;  /* 0x00000012dada7981 */ /* 0x000ea2000c1e1900 */
[----:B------:R-:W-:-:S03]  /*0ed0*/  MOV R0, UR10 ;  /* 0x0000000a00007c02 */ /* 0x000fc60008000f00 */
[----:B------:R-:W-:Y:S01]  /*0ee0*/  IMAD.U32 R3, RZ, RZ, UR9 ;  /* 0x00000009ff037e24 */ /* 0x000fe2000f8e00ff */
[----:B------:R-:W3:Y:S01]  /*0ef0*/  LDL R246, [R1+0x78] ;  /* 0x0000780001f67983 */ /* 0x000ee20000100800 */
[----:B0-----:R-:W-:-:S04]  /*0f00*/  LEA.HI.SX32 R0, R0, R2, 0x1d ;  /* 0x0000000200007211 */ /* 0x001fc800078feaff */
[----:B------:R-:W0:Y:S01]  /*0f10*/  @P0 LDC.64 R216, c[0x0][0x438] ;  /* 0x00010e00ffd80b82 */ /* 0x000e220000000a00 */
[----:B------:R-:W-:Y:S01]  /*0f20*/  LEA.HI.SX32 R2, R3, R2, 0x1d ;  /* 0x0000000203027211 */ /* 0x000fe200078feaff */
[----:B------:R-:W3:Y:S01]  /*0f30*/  LDL R247, [R1+0x7c] ;  /* 0x00007c0001f77983 */ /* 0x000ee20000100800 */
[----:B-1----:R-:W-:-:S05]  /*0f40*/  IMAD.WIDE.U32 R228, R0, 0x20, R224 ;  /* 0x0000002000e47825 */ /* 0x002fca00078e00e0 */
[----:B------:R-:W1:Y:S01]  /*0f50*/  @P0 LDC.64 R236, c[0x0][0x438] ;  /* 0x00010e00ffec0b82 */ /* 0x000e620000000a00 */
[----:B----4-:R-:W-:Y:S01]  /*0f60*/  IMAD.WIDE.U32 R8, R2, 0x10, R220 ;  /* 0x0000001002087825 */ /* 0x010fe200078e00dc */
[----:B------:R-:W4:Y:S01]  /*0f70*/  LDG.E.128 R232, desc[UR18][R228.64] ;  /* 0x00000012e4e87981 */ /* 0x000f22000c1e1d00 */
[C---:B------:R-:W-:Y:S02]  /*0f80*/  IADD3 R238, PT, PT, R0.reuse, 0x80, RZ ;  /* 0x0000008000ee7810 */ /* 0x040fe40007ffe0ff */
[C---:B------:R-:W-:Y:S01]  /*0f90*/  IADD3 R7, PT, PT, R0.reuse, 0x100, RZ ;  /* 0x0000010000077810 */ /* 0x040fe20007ffe0ff */
[----:B------:R-:W3:Y:S01]  /*0fa0*/  LDL.LU R242, [R1+0x60] ;  /* 0x0000600001f27983 */ /* 0x000ee20000300800 */
[----:B------:R-:W-:Y:S01]  /*0fb0*/  ISETP.NE.AND P1, PT, RZ, UR27, PT ;  /* 0x0000001bff007c0c */ /* 0x000fe2000bf25270 */
[----:B------:R-:W1:Y:S02]  /*0fc0*/  @P0 LDC.64 R226, c[0x0][0x438] ;  /* 0x00010e00ffe20b82 */ /* 0x000e640000000a00 */
[----:B------:R-:W3:Y:S04]  /*0fd0*/  LDG.E.128 R8, desc[UR18][R8.64] ;  /* 0x0000001208087981 */ /* 0x000ee8000c1e1d00 */
[----:B------:R-:W3:Y:S01]  /*0fe0*/  LDG.E.128 R228, desc[UR18][R228.64+0x10] ;  /* 0x00001012e4e47981 */ /* 0x000ee2000c1e1d00 */
[C---:B------:R-:W-:Y:S01]  /*0ff0*/  IADD3 R6, PT, PT, R0.reuse, 0x180, RZ ;  /* 0x0000018000067810 */ /* 0x040fe20007ffe0ff */
[----:B0-----:R-:W-:-:S02]  /*1000*/  @P0 IMAD.WIDE.U32 R216, R0, 0x20, R216 ;  /* 0x0000002000d80825 */ /* 0x001fc400078e00d8 */
[----:B------:R-:W3:Y:S02]  /*1010*/  LDL.LU R244, [R1+0x68] ;  /* 0x0000680001f47983 */ /* 0x000ee40000300800 */
[----:B------:R-:W-:Y:S02]  /*1020*/  VIADD R0, R0, 0x200 ;  /* 0x0000020000007836 */ /* 0x000fe40000000000 */
[----:B------:R-:W3:Y:S02]  /*1030*/  LDL R243, [R1+0x104] ;  /* 0x0001040001f37983 */ /* 0x000ee40000100800 */
[----:B-1----:R-:W-:Y:S02]  /*1040*/  @P0 IMAD.WIDE.U32 R236, R0, 0x20, R236 ;  /* 0x0000002000ec0825 */ /* 0x002fe400078e00ec */
[----:B------:R-:W3:Y:S04]  /*1050*/  LDL R248, [R1+0x100] ;  /* 0x0001000001f87983 */ /* 0x000ee80000100800 */
[----:B------:R-:W5:Y:S04]  /*1060*/  @P0 LDG.E.128 R16, desc[UR18][R236.64] ;  /* 0x00000012ec100981 */ /* 0x000f68000c1e1d00 */
[----:B------:R-:W5:Y:S01]  /*1070*/  @P0 LDG.E.128 R12, desc[UR18][R236.64+0x10] ;  /* 0x00001012ec0c0981 */ /* 0x000f62000c1e1d00 */
[----:B------:R-:W-:Y:S01]  /*1080*/  IMAD.WIDE.U32 R4, R7, 0x20, R224 ;  /* 0x0000002007047825 */ /* 0x000fe200078e00e0 */
[----:B------:R-:W-:-:S02]  /*1090*/  IADD3 R184, PT, PT, R2, 0x80, RZ ;  /* 0x0000008002b87810 */ /* 0x000fc40007ffe0ff */
[C---:B------:R-:W-:Y:S02]  /*10a0*/  IADD3 R196, PT, PT, R2.reuse, 0x100, RZ ;  /* 0x0000010002c47810 */ /* 0x040fe40007ffe0ff */
[C---:B------:R-:W-:Y:S01]  /*10b0*/  IADD3 R3, PT, PT, R2.reuse, 0x180, RZ ;  /* 0x0000018002037810 */ /* 0x040fe20007ffe0ff */
[----:B------:R-:W3:Y:S04]  /*10c0*/  LDG.E.128 R192, desc[UR18][R4.64] ;  /* 0x0000001204c07981 */ /* 0x000ee8000c1e1d00 */
[----:B------:R-:W3:Y:S04]  /*10d0*/  LDL.LU R237, [R1+0x64] ;  /* 0x0000640001ed7983 */ /* 0x000ee80000300800 */
[----:B------:R-:W3:Y:S01]  /*10e0*/  LDL.LU R236, [R1+0x6c] ;  /* 0x00006c0001ec7983 */ /* 0x000ee20000300800 */
[----:B------:R-:W-:-:S03]  /*10f0*/  IADD3 R2, PT, PT, R2, 0x200, RZ ;  /* 0x0000020002027810 */ /* 0x000fc60007ffe0ff */
[----:B------:R0:W3:Y:S01]  /*1100*/  LDG.E.128 R200, desc[UR18][R4.64+0x10] ;  /* 0x0000101204c87981 */ /* 0x0000e2000c1e1d00 */
[----:B------:R-:W-:-:S03]  /*1110*/  IMAD.WIDE.U32 R184, R184, 0x10, R220 ;  /* 0x00000010b8b87825 */ /* 0x000fc600078e00dc */
[----:B------:R-:W5:Y:S01]  /*1120*/  @P0 LDG.E.128 R48, desc[UR18][R216.64] ;  /* 0x00000012d8300981 */ /* 0x000f62000c1e1d00 */
[----:B------:R-:W-:-:S03]  /*1130*/  IMAD.WIDE.U32 R196, R196, 0x10, R220 ;  /* 0x00000010c4c47825 */ /* 0x000fc600078e00dc */
[----:B------:R-:W3:Y:S01]  /*1140*/  LDG.E.128 R184, desc[UR18][R184.64] ;  /* 0x00000012b8b87981 */ /* 0x000ee2000c1e1d00 */
[----:B0-----:R-:W-:-:S03]  /*1150*/  IMAD.WIDE.U32 R4, R6, 0x20, R224 ;  /* 0x0000002006047825 */ /* 0x001fc600078e00e0 */
[----:B------:R-:W3:Y:S01]  /*1160*/  LDG.E.128 R196, desc[UR18][R196.64] ;  /* 0x00000012c4c47981 */ /* 0x000ee2000c1e1d00 */
[----:B------:R-:W-:-:S03]  /*1170*/  IMAD.WIDE.U32 R208, R3, 0x10, R220 ;  /* 0x0000001003d07825 */ /* 0x000fc600078e00dc */
[----:B------:R-:W3:Y:S01]  /*1180*/  LDG.E.128 R204, desc[UR18][R4.64] ;  /* 0x0000001204cc7981 */ /* 0x000ee2000c1e1d00 */
[----:B------:R-:W-:-:S03]  /*1190*/  IMAD.WIDE.U32 R220, R2, 0x10, R220 ;  /* 0x0000001002dc7825 */ /* 0x000fc600078e00dc */
[----:B------:R0:W3:Y:S01]  /*11a0*/  LDG.E.128 R212, desc[UR18][R4.64+0x10] ;  /* 0x0000101204d47981 */ /* 0x0000e2000c1e1d00 */
[----:B------:R-:W1:Y:S01]  /*11b0*/  @P0 LDC.64 R2, c[0x0][0x438] ;  /* 0x00010e00ff020b82 */ /* 0x000e620000000a00 */
[----:B------:R-:W-:Y:S02]  /*11c0*/  IMAD.WIDE.U32 R188, R238, 0x20, R224 ;  /* 0x00000020eebc7825 */ /* 0x000fe400078e00e0 */
[----:B------:R-:W3:Y:S02]  /*11d0*/  LDG.E.128 R208, desc[UR18][R208.64] ;  /* 0x00000012d0d07981 */ /* 0x000ee4000c1e1d00 */
[----:B------:R-:W-:Y:S02]  /*11e0*/  @P0 IMAD.WIDE.U32 R226, R6, 0x20, R226 ;  /* 0x0000002006e20825 */ /* 0x000fe400078e00e2 */
[----:B------:R-:W3:Y:S01]  /*11f0*/  LDG.E.128 R180, desc[UR18][R188.64] ;  /* 0x00000012bcb47981 */ /* 0x000ee2000c1e1d00 */
[----:B0-----:R-:W0:Y:S01]  /*1200*/  @P0 LDC.64 R4, c[0x0][0x438] ;  /* 0x00010e00ff040b82 */ /* 0x001e220000000a00 */
[----:B------:R-:W-:-:S02]  /*1210*/  IMAD.WIDE.U32 R224, R0, 0x20, R224 ;  /* 0x0000002000e07825 */ /* 0x000fc400078e00e0 */
[----:B------:R-:W5:Y:S04]  /*1220*/  @P0 LDG.E.128 R44, desc[UR18][R216.64+0x10] ;  /* 0x00001012d82c0981 */ /* 0x000f68000c1e1d00 */
[----:B------:R-:W5:Y:S04]  /*1230*/  @P0 LDG.E.128 R24, desc[UR18][R226.64] ;  /* 0x00000012e2180981 */ /* 0x000f68000c1e1d00 */
[----:B------:R-:W3:Y:S04]  /*1240*/  LDG.E.128 R188, desc[UR18][R188.64+0x10] ;  /* 0x00001012bcbc7981 */ /* 0x000ee8000c1e1d00 */
[----:B------:R-:W5:Y:S01]  /*1250*/  @P0 LDG.E.128 R20, desc[UR18][R226.64+0x10] ;  /* 0x00001012e2140981 */ /* 0x000f62000c1e1d00 */
[----:B-1----:R-:W-:-:S05]  /*1260*/  @P0 IMAD.WIDE.U32 R2, R238, 0x20, R2 ;  /* 0x00000020ee020825 */ /* 0x002fca00078e0002 */
[----:B------:R-:W5:Y:S01]  /*1270*/  @P0 LDG.E.128 R40, desc[UR18][R2.64] ;  /* 0x0000001202280981 */ /* 0x000f62000c1e1d00 */
[----:B0-----:R-:W-:-:S03]  /*1280*/  @P0 IMAD.WIDE.U32 R4, R7, 0x20, R4 ;  /* 0x0000002007040825 */ /* 0x001fc600078e0004 */
[----:B------:R-:W5:Y:S04]  /*1290*/  @P0 LDG.E.128 R36, desc[UR18][R2.64+0x10] ;  /* 0x0000101202240981 */ /* 0x000f68000c1e1d00 */
[----:B------:R-:W5:Y:S04]  /*12a0*/  @P0 LDG.E.128 R32, desc[UR18][R4.64] ;  /* 0x0000001204200981 */ /* 0x000f68000c1e1d00 */
[----:B------:R3:W5:Y:S01]  /*12b0*/  @P0 LDG.E.128 R28, desc[UR18][R4.64+0x10] ;  /* 0x00001012041c0981 */ /* 0x000762000c1e1d00 */
[----:B--2---:R-:W-:-:S03]  /*12c0*/  FSEL R222, R218, RZ, !P1 ;  /* 0x000000ffdade7208 */ /* 0x004fc60004800000 */
[----:B------:R-:W2:Y:S01]  /*12d0*/  LDG.E.128 R216, desc[UR18][R224.64] ;  /* 0x00000012e0d87981 */ /* 0x000ea2000c1e1d00 */
[----:B------:R-:W-:-:S03]  /*12e0*/  R2UR UR9, R222 ;  /* 0x00000000de0972ca */ /* 0x000fc600000e0000 */
[----:B------:R-:W2:Y:S04]  /*12f0*/  LDG.E.128 R220, desc[UR18][R220.64] ;  /* 0x00000012dcdc7981 */ /* 0x000ea8000c1e1d00 */
[----:B------:R-:W2:Y:S06]  /*1300*/  LDG.E.128 R224, desc[UR18][R224.64+0x10] ;  /* 0x00001012e0e07981 */ /* 0x000eac000c1e1d00 */
[----:B----4-:R-:W-:Y:S01]  /*1310*/  FADD.FTZ R239, R234, -UR9 ;  /* 0x80000009eaef7e21 */ /* 0x010fe20008010000 */
[----:B------:R-:W-:Y:S01]  /*1320*/  FADD.FTZ R0, R232, -UR9 ;  /* 0x80000009e8007e21 */ /* 0x000fe20008010000 */
[----:B------:R-:W-:Y:S01]  /*1330*/  FADD.FTZ R7, R233, -UR9 ;  /* 0x80000009e9077e21 */ /* 0x000fe20008010000 */
[----:B------:R-:W-:Y:S01]  /*1340*/  FADD.FTZ R6, R235, -UR9 ;  /* 0x80000009eb067e21 */ /* 0x000fe20008010000 */
[----:B---3--:R-:W-:-:S02]  /*1350*/  PRMT R5, R9, 0x7632, R5 ;  /* 0x0000763209057816 */ /* 0x008fc40000000005 */
[C---:B------:R-:W-:Y:S02]  /*1360*/  PRMT R3, R10.reuse, 0x7632, R3 ;  /* 0x000076320a037816 */ /* 0x040fe40000000003 */
[----:B------:R-:W-:Y:S01]  /*1370*/  SHF.L.U32 R4, R10, 0x10, RZ ;  /* 0x000000100a047819 */ /* 0x000fe200000006ff */
[----:B------:R-:W-:Y:S01]  /*1380*/  FADD.FTZ R238, R230, -UR9 ;  /* 0x80000009e6ee7e21 */ /* 0x000fe20008010000 */
[----:B------:R-:W-:Y:S01]  /*1390*/  PRMT R234, R8, 0x7632, R234 ;  /* 0x0000763208ea7816 */ /* 0x000fe200000000ea */
[----:B------:R-:W-:Y:S01]  /*13a0*/  FMUL.FTZ R230, R239, UR29 ;  /* 0x0000001defe67c20 */ /* 0x000fe20008410000 */
[----:B------:R-:W-:Y:S02]  /*13b0*/  SHF.L.U32 R9, R9, 0x10, RZ ;  /* 0x0000001009097819 */ /* 0x000fe400000006ff */
[C---:B------:R-:W-:Y:S02]  /*13c0*/  PRMT R2, R11.reuse, 0x7632, R2 ;  /* 0x000076320b027816 */ /* 0x040fe40000000002 */
[----:B------:R-:W-:-:S02]  /*13d0*/  SHF.L.U32 R232, R11, 0x10, RZ ;  /* 0x000000100be87819 */ /* 0x000fc400000006ff */
[----:B------:R-:W-:Y:S02]  /*13e0*/  SHF.L.U32 R10, R240, 0x10, RZ ;  /* 0x00000010f00a7819 */ /* 0x000fe400000006ff */
[----:B------:R-:W-:Y:S02]  /*13f0*/  SHF.L.U32 R8, R8, 0x10, RZ ;  /* 0x0000001008087819 */ /* 0x000fe400000006ff */
[----:B------:R-:W-:Y:S01]  /*1400*/  SHF.L.U32 R11, R249, 0x10, RZ ;  /* 0x00000010f90b7819 */ /* 0x000fe200000006ff */
[----:B------:R-:W-:Y:S01]  /*1410*/  FADD.FTZ R235, R228, -UR9 ;  /* 0x80000009e4eb7e21 */ /* 0x000fe20008010000 */
[----:B------:R-:W-:Y:S01]  /*1420*/  FADD.FTZ R233, R229, -UR9 ;  /* 0x80000009e5e97e21 */ /* 0x000fe20008010000 */
[-C--:B------:R-:W-:Y:S01]  /*1430*/  FMUL.FTZ R228, R10, R9.reuse ;  /* 0x000000090ae47220 */ /* 0x080fe20000410000 */
[----:B------:R-:W-:Y:S01]  /*1440*/  FFMA.FTZ R74, R230, R9, R74 ;  /* 0x00000009e64a7223 */ /* 0x000fe2000001004a */
[----:B------:R-:W-:Y:S01]  /*1450*/  FADD.FTZ R162, R162, R9 ;  /* 0x00000009a2a27221 */ /* 0x000fe20000010000 */
[----:B------:R-:W-:Y:S01]  /*1460*/  FMUL.FTZ R0, R0, UR29 ;  /* 0x0000001d00007c20 */ /* 0x000fe20008410000 */
[----:B------:R-:W-:Y:S01]  /*1470*/  FMUL.FTZ R229, R11, R8 ;  /* 0x000000080be57220 */ /* 0x000fe20000410000 */
[----:B------:R-:W-:Y:S01]  /*1480*/  SHF.L.U32 R9, R241, 0x10, RZ ;  /* 0x00000010f1097819 */ /* 0x000fe200000006ff */
[----:B------:R-:W-:-:S02]  /*1490*/  IMAD.U32 R234, R234, 0x10000, RZ ;  /* 0x00010000eaea7824 */ /* 0x000fc400078e00ff */
[----:B------:R-:W-:Y:S01]  /*14a0*/  FMUL.FTZ R11, R7, UR29 ;  /* 0x0000001d070b7c20 */ /* 0x000fe20008410000 */
[----:B------:R-:W-:Y:S01]  /*14b0*/  FMUL.FTZ R10, R6, UR29 ;  /* 0x0000001d060a7c20 */ /* 0x000fe20008410000 */
[----:B------:R-:W-:Y:S01]  /*14c0*/  FFMA.FTZ R72, R0, R8, R72 ;  /* 0x0000000800487223 */ /* 0x000fe20000010048 */
[----:B------:R-:W-:Y:S01]  /*14d0*/  FADD.FTZ R160, R160, R8 ;  /* 0x00000008a0a07221 */ /* 0x000fe20000010000 */
[----:B------:R-:W-:Y:S01]  /*14e0*/  SHF.L.U32 R6, R5, 0x10, RZ ;  /* 0x0000001005067819 */ /* 0x000fe200000006ff */
[-C--:B------:R-:W-:Y:S01]  /*14f0*/  FMUL.FTZ R9, R9, R234.reuse ;  /* 0x000000ea09097220 */ /* 0x080fe20000410000 */
[----:B------:R-:W-:Y:S01]  /*1500*/  SHF.L.U32 R8, R245, 0x10, RZ ;  /* 0x00000010f5087819 */ /* 0x000fe200000006ff */
[----:B------:R-:W-:Y:S01]  /*1510*/  FFMA.FTZ R73, R11, R234, R73 ;  /* 0x000000ea0b497223 */ /* 0x000fe20000010049 */
[----:B------:R-:W-:Y:S01]  /*1520*/  FADD.FTZ R161, R161, R234 ;  /* 0x000000eaa1a17221 */ /* 0x000fe20000010000 */
[----:B------:R-:W-:Y:S01]  /*1530*/  SHF.L.U32 R5, R246, 0x10, RZ ;  /* 0x00000010f6057819 */ /* 0x000fe200000006ff */
[----:B------:R-:W-:Y:S01]  /*1540*/  FMUL.FTZ R7, R235, UR29 ;  /* 0x0000001deb077c20 */ /* 0x000fe20008410000 */
[----:B------:R-:W-:Y:S01]  /*1550*/  SHF.L.U32 R234, R247, 0x10, RZ ;  /* 0x00000010f7ea7819 */ /* 0x000fe200000006ff */
[----:B------:R-:W-:Y:S01]  /*1560*/  FADD.FTZ R242, R242, R4 ;  /* 0x00000004f2f27221 */ /* 0x000fe20000010000 */
[----:B------:R-:W3:Y:S01]  /*1570*/  LDL R247, [R1+0x80] ;  /* 0x0000800001f77983 */ /* 0x000ee20000100800 */
[-C--:B------:R-:W-:Y:S01]  /*1580*/  FMUL.FTZ R8, R8, R6.reuse ;  /* 0x0000000608087220 */ /* 0x080fe20000410000 */
[----:B------:R-:W-:Y:S01]  /*1590*/  FFMA.FTZ R75, R10, R6, R75 ;  /* 0x000000060a4b7223 */ /* 0x000fe2000001004b */
[----:B------:R-:W-:Y:S01]  /*15a0*/  FADD.FTZ R163, R163, R6 ;  /* 0x00000006a3a37221 */ /* 0x000fe20000010000 */
[-C--:B------:R-:W-:Y:S01]  /*15b0*/  FMUL.FTZ R5, R5, R4.reuse ;  /* 0x0000000405057220 */ /* 0x080fe20000410000 */
[----:B------:R-:W-:Y:S01]  /*15c0*/  FFMA.FTZ R76, R7, R4, R76 ;  /* 0x00000004074c7223 */ /* 0x000fe2000001004c */
[----:B------:R-:W-:Y:S01]  /*15d0*/  FADD.FTZ R244, R244, R232 ;  /* 0x000000e8f4f47221 */ /* 0x000fe20000010000 */
[----:B------:R-:W4:Y:S01]  /*15e0*/  LDL R246, [R1+0x84] ;  /* 0x0000840001f67983 */ /* 0x000f220000100800 */
[----:B------:R-:W-:Y:S01]  /*15f0*/  FMUL.FTZ R6, R238, UR29 ;  /* 0x0000001dee067c20 */ /* 0x000fe20008410000 */
[-C--:B------:R-:W-:Y:S01]  /*1600*/  FMUL.FTZ R4, R234, R232.reuse ;  /* 0x000000e8ea047220 */ /* 0x080fe20000410000 */
[----:B------:R-:W-:Y:S01]  /*1610*/  SHF.L.U32 R234, R3, 0x10, RZ ;  /* 0x0000001003ea7819 */ /* 0x000fe200000006ff */
[----:B------:R-:W2:Y:S01]  /*1620*/  LDL.LU R245, [R1+0x50] ;  /* 0x0000500001f57983 */ /* 0x000ea20000300800 */
[----:B------:R-:W-:Y:S01]  /*1630*/  FFMA.FTZ R78, R6, R232, R78 ;  /* 0x000000e8064e7223 */ /* 0x000fe2000001004e */
[----:B------:R-:W-:-:S02]  /*1640*/  SHF.L.U32 R232, R243, 0x10, RZ ;  /* 0x00000010f3e87819 */ /* 0x000fc400000006ff */
[----:B------:R-:W-:Y:S01]  /*1650*/  STL [R1+0x60], R242 ;  /* 0x000060f201007387 */ /* 0x000fe20000100800 */
[----:B------:R-:W-:-:S03]  /*1660*/  FADD.FTZ R237, R237, R234 ;  /* 0x000000eaeded7221 */ /* 0x000fc60000010000 */
[----:B------:R0:W-:Y:S04]  /*1670*/  STL [R1+0x68], R244 ;  /* 0x000068f401007387 */ /* 0x0001e80000100800 */
[----:B0-----:R-:W4:Y:S04]  /*1680*/  LDL.LU R244, [R1+0x58] ;  /* 0x0000580001f47983 */ /* 0x001f280000300800 */
[----:B------:R-:W4:Y:S04]  /*1690*/  LDL R243, [R1+0x88] ;  /* 0x0000880001f37983 */ /* 0x000f280000100800 */
[----:B------:R-:W4:Y:S04]  /*16a0*/  LDL.LU R242, [R1+0x40] ;  /* 0x0000400001f27983 */ /* 0x000f280000300800 */
[----:B------:R-:W-:Y:S01]  /*16b0*/  STL [R1+0x64], R237 ;  /* 0x000064ed01007387 */ /* 0x000fe20000100800 */
[----:B------:R-:W-:-:S03]  /*16c0*/  FMUL.FTZ R3, R233, UR29 ;  /* 0x0000001de9037c20 */ /* 0x000fc60008410000 */
[----:B------:R-:W4:Y:S01]  /*16d0*/  LDL R239, [R1+0x8c] ;  /* 0x00008c0001ef7983 */ /* 0x000f220000100800 */
[----:B------:R-:W-:-:S03]  /*16e0*/  IMAD.U32 R233, R2, 0x10000, RZ ;  /* 0x0001000002e97824 */ /* 0x000fc600078e00ff */
[----:B------:R-:W4:Y:S01]  /*16f0*/  LDL.LU R241, [R1+0x48] ;  /* 0x0000480001f17983 */ /* 0x000f220000300800 */
[----:B------:R-:W-:-:S03]  /*1700*/  FADD.FTZ R236, R236, R233 ;  /* 0x000000e9ecec7221 */ /* 0x000fc60000010000 */
[----:B------:R-:W4:Y:S04]  /*1710*/  LDL R240, [R1+0xfc] ;  /* 0x0000fc0001f07983 */ /* 0x000f280000100800 */
[----:B------:R0:W-:Y:S04]  /*1720*/  STL [R1+0x6c], R236 ;  /* 0x00006cec01007387 */ /* 0x0001e80000100800 */
[----:B0-----:R-:W4:Y:S04]  /*1730*/  LDL.LU R236, [R1+0x54] ;  /* 0x0000540001ec7983 */ /* 0x001f280000300800 */
[----:B------:R-:W4:Y:S04]  /*1740*/  LDL R238, [R1+0xf8] ;  /* 0x0000f80001ee7983 */ /* 0x000f280000100800 */
[----:B------:R-:W4:Y:S01]  /*1750*/  LDL.LU R237, [R1+0x5c] ;  /* 0x00005c0001ed7983 */ /* 0x000f220000300800 */
[----:B------:R-:W-:Y:S01]  /*1760*/  FADD.FTZ R231, R231, -UR9 ;  /* 0x80000009e7e77e21 */ /* 0x000fe20008010000 */
[----:B------:R-:W-:-:S03]  /*1770*/  SHF.L.U32 R235, R248, 0x10, RZ ;  /* 0x00000010f8eb7819 */ /* 0x000fc600000006ff */
[----:B------:R-:W-:Y:S01]  /*1780*/  FMUL.FTZ R252, R231, UR29 ;  /* 0x0000001de7fc7c20 */ /* 0x000fe20008410000 */
[----:B------:R-:W-:Y:S01]  /*1790*/  FADD.FTZ R231, R180, -UR9 ;  /* 0x80000009b4e77e21 */ /* 0x000fe20008010000 */
[-C--:B------:R-:W-:Y:S01]  /*17a0*/  FMUL.FTZ R2, R232, R234.reuse ;  /* 0x000000eae8027220 */ /* 0x080fe20000410000 */
[----:B------:R-:W-:Y:S01]  /*17b0*/  FFMA.FTZ R77, R3, R234, R77 ;  /* 0x000000ea034d7223 */ /* 0x000fe2000001004d */
[----:B------:R-:W-:Y:S01]  /*17c0*/  SHF.L.U32 R234, R184, 0x10, RZ ;  /* 0x00000010b8ea7819 */ /* 0x000fe200000006ff */
[----:B------:R-:W-:Y:S01]  /*17d0*/  FMUL.FTZ R231, R231, UR29 ;  /* 0x0000001de7e77c20 */ /* 0x000fe20008410000 */
[-C--:B------:R-:W-:Y:S01]  /*17e0*/  FMUL.FTZ R251, R235, R233.reuse ;  /* 0x000000e9ebfb7220 */ /* 0x080fe20000410000 */
[----:B------:R-:W-:Y:S01]  /*17f0*/  FFMA.FTZ R79, R252, R233, R79 ;  /* 0x000000e9fc4f7223 */ /* 0x000fe2000001004f */
[----:B------:R-:W-:Y:S01]  /*1800*/  SHF.L.U32 R233, R185, 0x10, RZ ;  /* 0x00000010b9e97819 */ /* 0x000fe200000006ff */
[----:B------:R-:W-:Y:S01]  /*1810*/  FFMA.FTZ R80, R231, R234, R80 ;  /* 0x000000eae7507223 */ /* 0x000fe20000010050 */
[----:B------:R-:W-:Y:S01]  /*1820*/  FADD.FTZ R188, R188, -UR9 ;  /* 0x80000009bcbc7e21 */ /* 0x000fe20008010000 */
[----:B------:R-:W-:-:S03]  /*1830*/  FADD.FTZ R182, R182, -UR9 ;  /* 0x80000009b6b67e21 */ /* 0x000fc60008010000 */
[----:B------:R-:W-:Y:S01]  /*1840*/  FMUL.FTZ R188, R188, UR29 ;  /* 0x0000001dbcbc7c20 */ /* 0x000fe20008410000 */
[----:B------:R-:W-:Y:S01]  /*1850*/  FMUL.FTZ R182, R182, UR29 ;  /* 0x0000001db6b67c20 */ /* 0x000fe20008410000 */
[----:B------:R-:W-:-:S03]  /*1860*/  PRMT R184, R184, 0x7632, R184 ;  /* 0x00007632b8b87816 */ /* 0x000fc600000000b8 */
[----:B------:R-:W-:Y:S01]  /*1870*/  FFMA.FTZ R82, R182, R233, R82 ;  /* 0x000000e9b6527223 */ /* 0x000fe20000010052 */
[----:B------:R-:W-:Y:S02]  /*1880*/  SHF.L.U32 R184, R184, 0x10, RZ ;  /* 0x00000010b8b87819 */ /* 0x000fe400000006ff */
[----:B---3--:R-:W-:-:S05]  /*1890*/  SHF.L.U32 R180, R247, 0x10, RZ ;  /* 0x00000010f7b47819 */ /* 0x008fca00000006ff */
[----:B------:R-:W-:Y:S01]  /*18a0*/  FMUL.FTZ R180, R180, R234 ;  /* 0x000000eab4b47220 */ /* 0x000fe20000410000 */
[----:B--2---:R-:W-:Y:S01]  /*18b0*/  FADD.FTZ R245, R245, R234 ;  /* 0x000000eaf5f57221 */ /* 0x004fe20000010000 */
[----:B------:R-:W-:Y:S02]  /*18c0*/  SHF.L.U32 R234, R186, 0x10, RZ ;  /* 0x00000010baea7819 */ /* 0x000fe400000006ff */
[----:B----4-:R-:W-:Y:S02]  /*18d0*/  SHF.L.U32 R232, R246, 0x10, RZ ;  /* 0x00000010f6e87819 */ /* 0x010fe400000006ff */
[----:B------:R-:W-:Y:S01]  /*18e0*/  STL [R1+0x50], R245 ;  /* 0x000050f501007387 */ /* 0x000fe20000100800 */
[----:B------:R-:W-:Y:S01]  /*18f0*/  FFMA.FTZ R84, R188, R234, R84 ;  /* 0x000000eabc547223 */ /* 0x000fe20000010054 */
[----:B------:R-:W-:Y:S01]  /*1900*/  FADD.FTZ R244, R244, R233 ;  /* 0x000000e9f4f47221 */ /* 0x000fe20000010000 */
[----:B------:R-:W-:Y:S01]  /*1910*/  SHF.L.U32 R235, R243, 0x10, RZ ;  /* 0x00000010f3eb7819 */ /* 0x000fe200000006ff */
[----:B------:R-:W-:-:S03]  /*1920*/  FADD.FTZ R242, R242, R234 ;  /* 0x000000eaf2f27221 */ /* 0x000fc60000010000 */
[----:B------:R-:W-:Y:S01]  /*1930*/  STL [R1+0x58], R244 ;  /* 0x000058f401007387 */ /* 0x000fe20000100800 */
[----:B------:R-:W-:-:S03]  /*1940*/  FMUL.FTZ R234, R235, R234 ;  /* 0x000000eaebea7220 */ /* 0x000fc60000410000 */
[----:B------:R0:W-:Y:S01]  /*1950*/  STL [R1+0x40], R242 ;  /* 0x000040f201007387 */ /* 0x0001e20000100800 */
[----:B------:R-:W-:-:S03]  /*1960*/  IMAD.U32 R235, R239, 0x10000, RZ ;  /* 0x00010000efeb7824 */ /* 0x000fc600078e00ff */
[----:B------:R-:W2:Y:S01]  /*1970*/  LDL R239, [R1+0xf4] ;  /* 0x0000f40001ef7983 */ /* 0x000ea20000100800 */
[----:B------:R-:W-:Y:S01]  /*1980*/  FMUL.FTZ R232, R232, R233 ;  /* 0x000000e9e8e87220 */ /* 0x000fe20000410000 */
[----:B------:R-:W-:Y:S01]  /*1990*/  FADD.FTZ R233, R190, -UR9 ;  /* 0x80000009bee97e21 */ /* 0x000fe20008010000 */
[----:B------:R-:W-:Y:S01]  /*19a0*/  SHF.L.U32 R190, R187, 0x10, RZ ;  /* 0x00000010bbbe7819 */ /* 0x000fe200000006ff */
[----:B------:R-:W3:Y:S04]  /*19b0*/  LDL.LU R246, [R1+0x44] ;  /* 0x0000440001f67983 */ /* 0x000ee80000300800 */
[----:B------:R-:W-:-:S05]  /*19c0*/  FADD.FTZ R241, R241, R190 ;  /* 0x000000bef1f17221 */ /* 0x000fca0000010000 */
[----:B------:R-:W-:Y:S04]  /*19d0*/  STL [R1+0x48], R241 ;  /* 0x000048f101007387 */ /* 0x000fe80000100800 */
[----:B------:R-:W4:Y:S01]  /*19e0*/  LDL R243, [R1+0xf0] ;  /* 0x0000f00001f37983 */ /* 0x000f220000100800 */
[----:B------:R-:W-:-:S05]  /*19f0*/  FADD.FTZ R236, R236, R184 ;  /* 0x000000b8ecec7221 */ /* 0x000fca0000010000 */
[----:B------:R1:W-:Y:S04]  /*1a00*/  STL [R1+0x54], R236 ;  /* 0x000054ec01007387 */ /* 0x0003e80000100800 */
[----:B0-----:R-:W4:Y:S01]  /*1a10*/  LDL.LU R242, [R1+0x4c] ;  /* 0x00004c0001f27983 */ /* 0x001f220000300800 */
[----:B------:R-:W-:Y:S01]  /*1a20*/  FMUL.FTZ R233, R233, UR29 ;  /* 0x0000001de9e97c20 */ /* 0x000fe20008410000 */
[----:B------:R-:W-:Y:S01]  /*1a30*/  FADD.FTZ R181, R181, -UR9 ;  /* 0x80000009b5b57e21 */ /* 0x000fe20008010000 */
[----:B------:R-:W-:Y:S01]  /*1a40*/  PRMT R185, R185, 0x7632, R185 ;  /* 0x00007632b9b97816 */ /* 0x000fe200000000b9 */
[----:B------:R-:W4:Y:S01]  /*1a50*/  LDL R245, [R1+0x90] ;  /* 0x0000900001f57983 */ /* 0x000f220000100800 */
[-C--:B------:R-:W-:Y:S01]  /*1a60*/  FFMA.FTZ R86, R233, R190.reuse, R86 ;  /* 0x000000bee9567223 */ /* 0x080fe20000010056 */
[----:B------:R-:W-:Y:S01]  /*1a70*/  FMUL.FTZ R190, R235, R190 ;  /* 0x000000beebbe7220 */ /* 0x000fe20000410000 */
[----:B------:R-:W-:Y:S01]  /*1a80*/  SHF.L.U32 R235, R240, 0x10, RZ ;  /* 0x00000010f0eb7819 */ /* 0x000fe200000006ff */
[----:B------:R-:W-:-:S04]  /*1a90*/  FMUL.FTZ R181, R181, UR29 ;  /* 0x0000001db5b57c20 */ /* 0x000fc80008410000 */
[-C--:B------:R-:W-:Y:S01]  /*1aa0*/  FFMA.FTZ R81, R181, R184.reuse, R81 ;  /* 0x000000b8b5517223 */ /* 0x080fe20000010051 */
[----:B-1----:R-:W-:Y:S01]  /*1ab0*/  FMUL.FTZ R236, R235, R184 ;  /* 0x000000b8ebec7220 */ /* 0x002fe20000410000 */
[----:B------:R-:W-:-:S05]  /*1ac0*/  SHF.L.U32 R184, R185, 0x10, RZ ;  /* 0x00000010b9b87819 */ /* 0x000fca00000006ff */
[----:B------:R-:W-:-:S05]  /*1ad0*/  FADD.FTZ R237, R237, R184 ;  /* 0x000000b8eded7221 */ /* 0x000fca0000010000 */
[----:B------:R0:W-:Y:S01]  /*1ae0*/  STL [R1+0x5c], R237 ;  /* 0x00005ced01007387 */ /* 0x0001e20000100800 */
[----:B------:R-:W-:-:S03]  /*1af0*/  FADD.FTZ R183, R183, -UR9 ;  /* 0x80000009b7b77e21 */ /* 0x000fc60008010000 */
[----:B0-----:R-:W4:Y:S01]  /*1b00*/  LDL.LU R237, [R1+0x30] ;  /* 0x0000300001ed7983 */ /* 0x001f220000300800 */
[----:B------:R-:W-:Y:S01]  /*1b10*/  FMUL.FTZ R235, R183, UR29 ;  /* 0x0000001db7eb7c20 */ /* 0x000fe20008410000 */
[----:B------:R-:W-:Y:S02]  /*1b20*/  SHF.L.U32 R183, R238, 0x10, RZ ;  /* 0x00000010eeb77819 */ /* 0x000fe400000006ff */
[----:B------:R-:W4:Y:S04]  /*1b30*/  LDL.LU R238, [R1+0x38] ;  /* 0x0000380001ee7983 */ /* 0x000f280000300800 */
[----:B------:R-:W4:Y:S01]  /*1b40*/  LDL R244, [R1+0x94] ;  /* 0x0000940001f47983 */ /* 0x000f220000100800 */
[-C--:B------:R-:W-:Y:S01]  /*1b50*/  FFMA.FTZ R83, R235, R184.reuse, R83 ;  /* 0x000000b8eb537223 */ /* 0x080fe20000010053 */
[----:B------:R-:W-:Y:S01]  /*1b60*/  FMUL.FTZ R183, R183, R184 ;  /* 0x000000b8b7b77220 */ /* 0x000fe20000410000 */
[----:B------:R-:W-:Y:S01]  /*1b70*/  PRMT R184, R186, 0x7632, R184 ;  /* 0x00007632bab87816 */ /* 0x000fe200000000b8 */
[----:B------:R-:W4:Y:S01]  /*1b80*/  LDL R240, [R1+0x98] ;  /* 0x0000980001f07983 */ /* 0x000f220000100800 */
[----:B------:R-:W-:-:S02]  /*1b90*/  FADD.FTZ R185, R189, -UR9 ;  /* 0x80000009bdb97e21 */ /* 0x000fc40008010000 */
[----:B------:R-:W-:Y:S02]  /*1ba0*/  SHF.L.U32 R184, R184, 0x10, RZ ;  /* 0x00000010b8b87819 */ /* 0x000fe400000006ff */
[----:B------:R-:W-:Y:S01]  /*1bb0*/  PRMT R187, R187, 0x7632, R187 ;  /* 0x00007632bbbb7816 */ /* 0x000fe200000000bb */
[----:B------:R-:W-:Y:S01]  /*1bc0*/  FMUL.FTZ R189, R185, UR29 ;  /* 0x0000001db9bd7c20 */ /* 0x000fe20008410000 */
[----:B------:R-:W-:Y:S02]  /*1bd0*/  FADD.FTZ R185, R191, -UR9 ;  /* 0x80000009bfb97e21 */ /* 0x000fe40008010000 */
[----:B------:R-:W-:Y:S01]  /*1be0*/  SHF.L.U32 R187, R187, 0x10, RZ ;  /* 0x00000010bbbb7819 */ /* 0x000fe200000006ff */
[----:B------:R-:W-:Y:S01]  /*1bf0*/  FFMA.FTZ R85, R189, R184, R85 ;  /* 0x000000b8bd557223 */ /* 0x000fe20000010055 */
[----:B--2---:R-:W-:Y:S02]  /*1c00*/  SHF.L.U32 R186, R239, 0x10, RZ ;  /* 0x00000010efba7819 */ /* 0x004fe400000006ff */
[----:B------:R-:W2:Y:S01]  /*1c10*/  LDL.LU R239, [R1+0x20] ;  /* 0x0000200001ef7983 */ /* 0x000ea20000300800 */
[----:B---3--:R-:W-:-:S03]  /*1c20*/  FADD.FTZ R246, R246, R184 ;  /* 0x000000b8f6f67221 */ /* 0x008fc60000010000 */
[----:B------:R-:W3:Y:S01]  /*1c30*/  LDL R241, [R1+0x9c] ;  /* 0x00009c0001f17983 */ /* 0x000ee20000100800 */
[----:B------:R-:W-:-:S03]  /*1c40*/  FMUL.FTZ R191, R186, R184 ;  /* 0x000000b8babf7220 */ /* 0x000fc60000410000 */
[----:B------:R-:W-:Y:S01]  /*1c50*/  STL [R1+0x44], R246 ;  /* 0x000044f601007387 */ /* 0x000fe20000100800 */
[----:B----4-:R-:W-:-:S03]  /*1c60*/  IMAD.U32 R184, R243, 0x10000, RZ ;  /* 0x00010000f3b87824 */ /* 0x010fc600078e00ff */
[----:B------:R-:W4:Y:S01]  /*1c70*/  LDL.LU R243, [R1+0x28] ;  /* 0x0000280001f37983 */ /* 0x000f220000300800 */
[----:B------:R-:W-:-:S05]  /*1c80*/  FADD.FTZ R242, R242, R187 ;  /* 0x000000bbf2f27221 */ /* 0x000fca0000010000 */
[----:B------:R0:W-:Y:S04]  /*1c90*/  STL [R1+0x4c], R242 ;  /* 0x00004cf201007387 */ /* 0x0001e80000100800 */
[----:B0-----:R-:W4:Y:S01]  /*1ca0*/  LDL R242, [R1+0xec] ;  /* 0x0000ec0001f27983 */ /* 0x001f220000100800 */
[----:B------:R-:W-:Y:S01]  /*1cb0*/  FMUL.FTZ R249, R184, R187 ;  /* 0x000000bbb8f97220 */ /* 0x000fe20000410000 */
[----:B------:R-:W-:Y:S01]  /*1cc0*/  FMUL.FTZ R250, R185, UR29 ;  /* 0x0000001db9fa7c20 */ /* 0x000fe20008410000 */
[----:B------:R-:W-:Y:S01]  /*1cd0*/  SHF.L.U32 R184, R196, 0x10, RZ ;  /* 0x00000010c4b87819 */ /* 0x000fe200000006ff */
[----:B------:R-:W-:-:S04]  /*1ce0*/  FADD.FTZ R185, R192, -UR9 ;  /* 0x80000009c0b97e21 */ /* 0x000fc80008010000 */
[----:B------:R-:W-:Y:S01]  /*1cf0*/  FMUL.FTZ R192, R185, UR29 ;  /* 0x0000001db9c07c20 */ /* 0x000fe20008410000 */
[----:B------:R-:W-:-:S03]  /*1d00*/  SHF.L.U32 R185, R245, 0x10, RZ ;  /* 0x00000010f5b97819 */ /* 0x000fc600000006ff */
[----:B------:R-:W-:Y:S01]  /*1d10*/  FFMA.FTZ R88, R192, R184, R88 ;  /* 0x000000b8c0587223 */ /* 0x000fe20000010058 */
[----:B------:R-:W-:-:S05]  /*1d20*/  FADD.FTZ R237, R237, R184 ;  /* 0x000000b8eded7221 */ /* 0x000fca0000010000 */
[----:B------:R0:W-:Y:S01]  /*1d30*/  STL [R1+0x30], R237 ;  /* 0x000030ed01007387 */ /* 0x0001e20000100800 */
[----:B------:R-:W-:Y:S01]  /*1d40*/  FADD.FTZ R186, R194, -UR9 ;  /* 0x80000009c2ba7e21 */ /* 0x000fe20008010000 */
[----:B0-----:R-:W-:Y:S01]  /*1d50*/  FMUL.FTZ R237, R185, R184 ;  /* 0x000000b8b9ed7220 */ /* 0x001fe20000410000 */
[----:B------:R-:W-:Y:S02]  /*1d60*/  SHF.L.U32 R184, R197, 0x10, RZ ;  /* 0x00000010c5b87819 */ /* 0x000fe400000006ff */
[----:B------:R-:W-:Y:S01]  /*1d70*/  FMUL.FTZ R194, R186, UR29 ;  /* 0x0000001dbac27c20 */ /* 0x000fe20008410000 */
[----:B------:R-:W-:Y:S02]  /*1d80*/  SHF.L.U32 R185, R244, 0x10, RZ ;  /* 0x00000010f4b97819 */ /* 0x000fe400000006ff */
[----:B------:R-:W-:Y:S01]  /*1d90*/  FADD.FTZ R238, R238, R184 ;  /* 0x000000b8eeee7221 */ /* 0x000fe20000010000 */
[----:B------:R-:W-:-:S04]  /*1da0*/  FFMA.FTZ R90, R194, R184, R90 ;  /* 0x000000b8c25a7223 */ /* 0x000fc8000001005a */
[----:B------:R0:W-:Y:S01]  /*1db0*/  STL [R1+0x38], R238 ;  /* 0x000038ee01007387 */ /* 0x0001e20000100800 */
[----:B------:R-:W-:Y:S01]  /*1dc0*/  FADD.FTZ R186, R200, -UR9 ;  /* 0x80000009c8ba7e21 */ /* 0x000fe20008010000 */
[----:B0-----:R-:W-:Y:S01]  /*1dd0*/  FMUL.FTZ R238, R185, R184 ;  /* 0x000000b8b9ee7220 */ /* 0x001fe20000410000 */
[----:B------:R-:W-:Y:S02]  /*1de0*/  SHF.L.U32 R184, R198, 0x10, RZ ;  /* 0x00000010c6b87819 */ /* 0x000fe400000006ff */
[----:B------:R-:W-:Y:S01]  /*1df0*/  SHF.L.U32 R185, R240, 0x10, RZ ;  /* 0x00000010f0b97819 */ /* 0x000fe200000006ff */
[----:B------:R-:W-:-:S04]  /*1e00*/  FMUL.FTZ R200, R186, UR29 ;  /* 0x0000001dbac87c20 */ /* 0x000fc80008410000 */
[-C--:B------:R-:W-:Y:S01]  /*1e10*/  FMUL.FTZ R240, R185, R184.reuse ;  /* 0x000000b8b9f07220 */ /* 0x080fe20000410000 */
[----:B------:R-:W-:Y:S01]  /*1e20*/  FFMA.FTZ R92, R200, R184, R92 ;  /* 0x000000b8c85c7223 */ /* 0x000fe2000001005c */
[----:B------:R-:W-:Y:S01]  /*1e30*/  FADD.FTZ R186, R202, -UR9 ;  /* 0x80000009caba7e21 */ /* 0x000fe20008010000 */
[----:B--2---:R-:W-:-:S05]  /*1e40*/  FADD.FTZ R239, R239, R184 ;  /* 0x000000b8efef7221 */ /* 0x004fca0000010000 */
[----:B------:R0:W-:Y:S04]  /*1e50*/  STL [R1+0x20], R239 ;  /* 0x000020ef01007387 */ /* 0x0001e80000100800 */
[----:B------:R-:W2:Y:S01]  /*1e60*/  LDL.LU R247, [R1+0x34] ;  /* 0x0000340001f77983 */ /* 0x000ea20000300800 */
[----:B---3--:R-:W-:-:S03]  /*1e70*/  IMAD.U32 R185, R241, 0x10000, RZ ;  /* 0x00010000f1b97824 */ /* 0x008fc600078e00ff */
[----:B------:R-:W3:Y:S01]  /*1e80*/  LDL R246, [R1+0xe8] ;  /* 0x0000e80001f67983 */ /* 0x000ee20000100800 */
[----:B------:R-:W-:-:S03]  /*1e90*/  SHF.L.U32 R184, R199, 0x10, RZ ;  /* 0x00000010c7b87819 */ /* 0x000fc600000006ff */
[----:B------:R-:W3:Y:S04]  /*1ea0*/  LDL R241, [R1+0xe4] ;  /* 0x0000e40001f17983 */ /* 0x000ee80000100800 */
[----:B------:R-:W3:Y:S01]  /*1eb0*/  LDL.LU R245, [R1+0x3c] ;  /* 0x00003c0001f57983 */ /* 0x000ee20000300800 */
[----:B----4-:R-:W-:Y:S01]  /*1ec0*/  FADD.FTZ R243, R243, R184 ;  /* 0x000000b8f3f37221 */ /* 0x010fe20000010000 */
[----:B0-----:R-:W-:Y:S01]  /*1ed0*/  FMUL.FTZ R239, R186, UR29 ;  /* 0x0000001dbaef7c20 */ /* 0x001fe20008410000 */
[----:B------:R-:W-:-:S03]  /*1ee0*/  FADD.FTZ R186, R193, -UR9 ;  /* 0x80000009c1ba7e21 */ /* 0x000fc60008010000 */
[----:B------:R0:W-:Y:S01]  /*1ef0*/  STL [R1+0x28], R243 ;  /* 0x000028f301007387 */ /* 0x0001e20000100800 */
[----:B------:R-:W-:-:S03]  /*1f00*/  FMUL.FTZ R193, R186, UR29 ;  /* 0x0000001dbac17c20 */ /* 0x000fc60008410000 */
[----:B------:R-:W4:Y:S04]  /*1f10*/  LDL.LU R244, [R1+0x24] ;  /* 0x0000240001f47983 */ /* 0x000f280000300800 */
[----:B0-----:R-:W4:Y:S01]  /*1f20*/  LDL R243, [R1+0xe0] ;  /* 0x0000e00001f37983 */ /* 0x001f220000100800 */
[----:B------:R-:W-:-:S03]  /*1f30*/  SHF.L.U32 R186, R242, 0x10, RZ ;  /* 0x00000010f2ba7819 */ /* 0x000fc600000006ff */
[----:B------:R-:W4:Y:S01]  /*1f40*/  LDL.LU R242, [R1+0x2c] ;  /* 0x00002c0001f27983 */ /* 0x000f220000300800 */
[-C--:B------:R-:W-:Y:S01]  /*1f50*/  FMUL.FTZ R202, R185, R184.reuse ;  /* 0x000000b8b9ca7220 */ /* 0x080fe20000410000 */
[----:B------:R-:W-:Y:S01]  /*1f60*/  PRMT R185, R196, 0x7632, R185 ;  /* 0x00007632c4b97816 */ /* 0x000fe200000000b9 */
[----:B------:R-:W-:Y:S01]  /*1f70*/  FFMA.FTZ R87, R250, R187, R87 ;  /* 0x000000bbfa577223 */ /* 0x000fe20000010057 */
[----:B------:R-:W-:Y:S02]  /*1f80*/  FFMA.FTZ R94, R239, R184, R94 ;  /* 0x000000b8ef5e7223 */ /* 0x000fe4000001005e */
[----:B------:R-:W-:Y:S01]  /*1f90*/  SHF.L.U32 R185, R185, 0x10, RZ ;  /* 0x00000010b9b97819 */ /* 0x000fe200000006ff */
[----:B------:R-:W-:Y:S01]  /*1fa0*/  FADD.FTZ R184, R195, -UR9 ;  /* 0x80000009c3b87e21 */ /* 0x000fe20008010000 */
[----:B------:R-:W-:-:S03]  /*1fb0*/  PRMT R187, R197, 0x7632, R187 ;  /* 0x00007632c5bb7816 */ /* 0x000fc600000000bb */
[-C--:B------:R-:W-:Y:S01]  /*1fc0*/  FFMA.FTZ R89, R193, R185.reuse, R89 ;  /* 0x000000b9c1597223 */ /* 0x080fe20000010059 */
[----:B------:R-:W-:Y:S01]  /*1fd0*/  FMUL.FTZ R197, R186, R185 ;  /* 0x000000b9bac57220 */ /* 0x000fe20000410000 */
[----:B------:R-:W-:Y:S01]  /*1fe0*/  FMUL.FTZ R196, R184, UR29 ;  /* 0x0000001db8c47c20 */ /* 0x000fe20008410000 */
[----:B--2---:R-:W-:Y:S01]  /*1ff0*/  FADD.FTZ R247, R247, R185 ;  /* 0x000000b9f7f77221 */ /* 0x004fe20000010000 */
[----:B------:R-:W-:Y:S02]  /*2000*/  SHF.L.U32 R185, R187, 0x10, RZ ;  /* 0x00000010bbb97819 */ /* 0x000fe400000006ff */
[----:B---3--:R-:W-:-:S03]  /*2010*/  SHF.L.U32 R184, R246, 0x10, RZ ;  /* 0x00000010f6b87819 */ /* 0x008fc600000006ff */
[-C--:B------:R-:W-:Y:S02]  /*2020*/  FFMA.FTZ R91, R196, R185.reuse, R91 ;  /* 0x000000b9c45b7223 */ /* 0x080fe4000001005b */
[----:B------:R-:W-:Y:S01]  /*2030*/  FMUL.FTZ R195, R184, R185 ;  /* 0x000000b9b8c37220 */ /* 0x000fe20000410000 */
[--C-:B------:R-:W-:Y:S01]  /*2040*/  FADD.FTZ R245, R245, R185.reuse ;  /* 0x000000b9f5f57221 */ /* 0x100fe20000010000 */
[----:B------:R-:W-:Y:S01]  /*2050*/  PRMT R185, R198, 0x7632, R185 ;  /* 0x00007632c6b97816 */ /* 0x000fe200000000b9 */
[----:B------:R-:W-:Y:S01]  /*2060*/  STL [R1+0x34], R247 ;  /* 0x000034f701007387 */ /* 0x000fe20000100800 */
[----:B------:R-:W-:Y:S02]  /*2070*/  PRMT R184, R199, 0x7632, R184 ;  /* 0x00007632c7b87816 */ /* 0x000fe400000000b8 */
[----:B------:R-:W-:Y:S01]  /*2080*/  SHF.L.U32 R185, R185, 0x10, RZ ;  /* 0x00000010b9b97819 */ /* 0x000fe200000006ff */
[----:B------:R0:W-:Y:S01]  /*2090*/  STL [R1+0x3c], R245 ;  /* 0x00003cf501007387 */ /* 0x0001e20000100800 */
[----:B------:R-:W-:-:S03]  /*20a0*/  SHF.L.U32 R187, R241, 0x10, RZ ;  /* 0x00000010f1bb7819 */ /* 0x000fc600000006ff */
[----:B------:R-:W2:Y:S01]  /*20b0*/  LDL R248, [R1+0xa0] ;  /* 0x0000a00001f87983 */ /* 0x000ea20000100800 */
[----:B------:R-:W-:-:S03]  /*20c0*/  SHF.L.U32 R184, R184, 0x10, RZ ;  /* 0x00000010b8b87819 */ /* 0x000fc600000006ff */
[----:B------:R-:W3:Y:S01]  /*20d0*/  LDL.LU R241, [R1+0x10] ;  /* 0x0000100001f17983 */ /* 0x000ee20000300800 */
[----:B----4-:R-:W-:-:S05]  /*20e0*/  FADD.FTZ R244, R244, R185 ;  /* 0x000000b9f4f47221 */ /* 0x010fca0000010000 */
[----:B------:R-:W-:Y:S01]  /*20f0*/  STL [R1+0x24], R244 ;  /* 0x000024f401007387 */ /* 0x000fe20000100800 */
[----:B------:R-:W-:-:S03]  /*2100*/  FADD.FTZ R242, R242, R184 ;  /* 0x000000b8f2f27221 */ /* 0x000fc60000010000 */
[----:B0-----:R-:W4:Y:S04]  /*2110*/  LDL R245, [R1+0xa4] ;  /* 0x0000a40001f57983 */ /* 0x001f280000100800 */
[----:B------:R0:W-:Y:S04]  /*2120*/  STL [R1+0x2c], R242 ;  /* 0x00002cf201007387 */ /* 0x0001e80000100800 */
[----:B0-----:R-:W4:Y:S04]  /*2130*/  LDL.LU R242, [R1+0x18] ;  /* 0x0000180001f27983 */ /* 0x001f280000300800 */
[----:B------:R-:W4:Y:S04]  /*2140*/  LDL R247, [R1+0xa8] ;  /* 0x0000a80001f77983 */ /* 0x000f280000100800 */
[----:B------:R-:W4:Y:S01]  /*2150*/  LDL.LU R246, [R1] ;  /* 0x0000000001f67983 */ /* 0x000f220000300800 */
[----:B------:R-:W-:-:S03]  /*2160*/  FADD.FTZ R186, R201, -UR9 ;  /* 0x80000009c9ba7e21 */ /* 0x000fc60008010000 */
[----:B------:R-:W4:Y:S01]  /*2170*/  LDL R244, [R1+0xac] ;  /* 0x0000ac0001f47983 */ /* 0x000f220000100800 */
[----:B------:R-:W-:Y:S01]  /*2180*/  FMUL.FTZ R198, R186, UR29 ;  /* 0x0000001dbac67c20 */ /* 0x000fe20008410000 */
[----:B------:R-:W-:Y:S01]  /*2190*/  FADD.FTZ R186, R203, -UR9 ;  /* 0x80000009cbba7e21 */ /* 0x000fe20008010000 */
[-C--:B------:R-:W-:Y:S02]  /*21a0*/  FMUL.FTZ R201, R187, R185.reuse ;  /* 0x000000b9bbc97220 */ /* 0x080fe40000410000 */
[----:B------:R-:W-:Y:S01]  /*21b0*/  FFMA.FTZ R93, R198, R185, R93 ;  /* 0x000000b9c65d7223 */ /* 0x000fe2000001005d */
[----:B------:R-:W-:Y:S01]  /*21c0*/  FMUL.FTZ R199, R186, UR29 ;  /* 0x0000001dbac77c20 */ /* 0x000fe20008410000 */
[----:B------:R-:W-:Y:S02]  /*21d0*/  IMAD.U32 R185, R243, 0x10000, RZ ;  /* 0x00010000f3b97824 */ /* 0x000fe400078e00ff */
[----:B------:R-:W-:Y:S01]  /*21e0*/  FADD.FTZ R186, R204, -UR9 ;  /* 0x80000009ccba7e21 */ /* 0x000fe20008010000 */
[----:B------:R-:W4:Y:S01]  /*21f0*/  LDL.LU R243, [R1+0x8] ;  /* 0x0000080001f37983 */ /* 0x000f220000300800 */
[-C--:B------:R-:W-:Y:S01]  /*2200*/  FFMA.FTZ R95, R199, R184.reuse, R95 ;  /* 0x000000b8c75f7223 */ /* 0x080fe2000001005f */
[----:B------:R-:W-:Y:S01]  /*2210*/  FMUL.FTZ R204, R185, R184 ;  /* 0x000000b8b9cc7220 */ /* 0x000fe20000410000 */
[----:B------:R-:W-:Y:S01]  /*2220*/  SHF.L.U32 R184, R208, 0x10, RZ ;  /* 0x00000010d0b87819 */ /* 0x000fe200000006ff */
[----:B------:R-:W-:-:S04]  /*2230*/  FMUL.FTZ R203, R186, UR29 ;  /* 0x0000001dbacb7c20 */ /* 0x000fc80008410000 */
[----:B------:R-:W-:Y:S01]  /*2240*/  FFMA.FTZ R96, R203, R184, R96 ;  /* 0x000000b8cb607223 */ /* 0x000fe20000010060 */
[----:B------:R-:W-:-:S04]  /*2250*/  FADD.FTZ R186, R206, -UR9 ;  /* 0x80000009ceba7e21 */ /* 0x000fc80008010000 */
[----:B------:R-:W-:Y:S01]  /*2260*/  FMUL.FTZ R206, R186, UR29 ;  /* 0x0000001dbace7c20 */ /* 0x000fe20008410000 */
[----:B------:R-:W-:Y:S01]  /*2270*/  PRMT R187, R208, 0x7632, R187 ;  /* 0x00007632d0bb7816 */ /* 0x000fe200000000bb */
[----:B------:R-:W-:-:S04]  /*2280*/  FADD.FTZ R186, R212, -UR9 ;  /* 0x80000009d4ba7e21 */ /* 0x000fc80008010000 */
[----:B------:R-:W-:Y:S01]  /*2290*/  FMUL.FTZ R212, R186, UR29 ;  /* 0x0000001dbad47c20 */ /* 0x000fe20008410000 */
[----:B--2---:R-:W-:Y:S01]  /*22a0*/  SHF.L.U32 R185, R248, 0x10, RZ ;  /* 0x00000010f8b97819 */ /* 0x004fe200000006ff */
[----:B---3--:R-:W-:-:S05]  /*22b0*/  FADD.FTZ R241, R241, R184 ;  /* 0x000000b8f1f17221 */ /* 0x008fca0000010000 */
[----:B------:R0:W-:Y:S02]  /*22c0*/  STL [R1+0x10], R241 ;  /* 0x000010f101007387 */ /* 0x0001e40000100800 */
[----:B0-----:R-:W-:Y:S01]  /*22d0*/  FMUL.FTZ R241, R185, R184 ;  /* 0x000000b8b9f17220 */ /* 0x001fe20000410000 */
[----:B------:R-:W-:Y:S02]  /*22e0*/  SHF.L.U32 R184, R209, 0x10, RZ ;  /* 0x00000010d1b87819 */ /* 0x000fe400000006ff */
[----:B----4-:R-:W-:Y:S02]  /*22f0*/  SHF.L.U32 R185, R245, 0x10, RZ ;  /* 0x00000010f5b97819 */ /* 0x010fe400000006ff */
[----:B------:R-:W2:Y:S01]  /*2300*/  LDL R245, [R1+0xdc] ;  /* 0x0000dc0001f57983 */ /* 0x000ea20000100800 */
[----:B------:R-:W-:Y:S01]  /*2310*/  FADD.FTZ R242, R242, R184 ;  /* 0x000000b8f2f27221 */ /* 0x000fe20000010000 */
[----:B------:R-:W-:-:S04]  /*2320*/  FFMA.FTZ R98, R206, R184, R98 ;  /* 0x000000b8ce627223 */ /* 0x000fc80000010062 */
[----:B------:R0:W-:Y:S02]  /*2330*/  STL [R1+0x18], R242 ;  /* 0x000018f201007387 */ /* 0x0001e40000100800 */
[----:B0-----:R-:W-:Y:S01]  /*2340*/  FMUL.FTZ R242, R185, R184 ;  /* 0x000000b8b9f27220 */ /* 0x001fe20000410000 */
[----:B------:R-:W-:-:S05]  /*2350*/  SHF.L.U32 R184, R210, 0x10, RZ ;  /* 0x00000010d2b87819 */ /* 0x000fca00000006ff */
[----:B------:R-:W-:-:S05]  /*2360*/  FADD.FTZ R246, R246, R184 ;  /* 0x000000b8f6f67221 */ /* 0x000fca0000010000 */
[----:B------:R0:W-:Y:S04]  /*2370*/  STL [R1], R246 ;  /* 0x000000f601007387 */ /* 0x0001e80000100800 */
[----:B------:R-:W3:Y:S01]  /*2380*/  LDL.LU R208, [R1+0x14] ;  /* 0x0000140001d07983 */ /* 0x000ee20000300800 */
[----:B------:R-:W-:-:S03]  /*2390*/  SHF.L.U32 R186, R247, 0x10, RZ ;  /* 0x00000010f7ba7819 */ /* 0x000fc600000006ff */
[----:B------:R-:W4:Y:S04]  /*23a0*/  LDL R247, [R1+0xd8] ;  /* 0x0000d80001f77983 */ /* 0x000f280000100800 */
[----:B0-----:R-:W4:Y:S01]  /*23b0*/  LDL.LU R246, [R1+0x1c] ;  /* 0x00001c0001f67983 */ /* 0x001f220000300800 */
[----:B------:R-:W-:Y:S01]  /*23c0*/  FADD.FTZ R185, R214, -UR9 ;  /* 0x80000009d6b97e21 */ /* 0x000fe20008010000 */
[-C--:B------:R-:W-:Y:S01]  /*23d0*/  FFMA.FTZ R100, R212, R184.reuse, R100 ;  /* 0x000000b8d4647223 */ /* 0x080fe20000010064 */
[----:B------:R-:W-:Y:S01]  /*23e0*/  FMUL.FTZ R214, R186, R184 ;  /* 0x000000b8bad67220 */ /* 0x000fe20000410000 */
[----:B------:R-:W-:Y:S01]  /*23f0*/  FADD.FTZ R184, R205, -UR9 ;  /* 0x80000009cdb87e21 */ /* 0x000fe20008010000 */
[----:B------:R-:W-:Y:S01]  /*2400*/  FMUL.FTZ R205, R185, UR29 ;  /* 0x0000001db9cd7c20 */ /* 0x000fe20008410000 */
[----:B------:R-:W-:Y:S01]  /*2410*/  SHF.L.U32 R185, R211, 0x10, RZ ;  /* 0x00000010d3b97819 */ /* 0x000fe200000006ff */
[----:B------:R-:W-:-:S04]  /*2420*/  IMAD.U32 R186, R244, 0x10000, RZ ;  /* 0x00010000f4ba7824 */ /* 0x000fc800078e00ff */
[----:B------:R-:W-:Y:S01]  /*2430*/  FADD.FTZ R243, R243, R185 ;  /* 0x000000b9f3f37221 */ /* 0x000fe20000010000 */
[-C--:B------:R-:W-:Y:S01]  /*2440*/  FFMA.FTZ R102, R205, R185.reuse, R102 ;  /* 0x000000b9cd667223 */ /* 0x080fe20000010066 */
[----:B------:R-:W-:Y:S01]  /*2450*/  FMUL.FTZ R244, R186, R185 ;  /* 0x000000b9baf47220 */ /* 0x000fe20000410000 */
[----:B------:R-:W-:Y:S02]  /*2460*/  SHF.L.U32 R185, R187, 0x10, RZ ;  /* 0x00000010bbb97819 */ /* 0x000fe400000006ff */
[----:B------:R0:W-:Y:S04]  /*2470*/  STL [R1+0x8], R243 ;  /* 0x000008f301007387 */ /* 0x0001e80000100800 */
[----:B------:R-:W4:Y:S01]  /*2480*/  LDL R248, [R1+0xd4] ;  /* 0x0000d40001f87983 */ /* 0x000f220000100800 */
[----:B0-----:R-:W-:-:S04]  /*2490*/  FMUL.FTZ R243, R184, UR29 ;  /* 0x0000001db8f37c20 */ /* 0x001fc80008410000 */
[----:B------:R-:W-:Y:S01]  /*24a0*/  FFMA.FTZ R97, R243, R185, R97 ;  /* 0x000000b9f3617223 */ /* 0x000fe20000010061 */
[----:B------:R-:W-:-:S04]  /*24b0*/  FADD.FTZ R186, R207, -UR9 ;  /* 0x80000009cfba7e21 */ /* 0x000fc80008010000 */
[----:B------:R-:W-:Y:S01]  /*24c0*/  FMUL.FTZ R207, R186, UR29 ;  /* 0x0000001dbacf7c20 */ /* 0x000fe20008410000 */
[----:B--2---:R-:W-:Y:S02]  /*24d0*/  SHF.L.U32 R184, R245, 0x10, RZ ;  /* 0x00000010f5b87819 */ /* 0x004fe400000006ff */
[----:B------:R-:W2:Y:S01]  /*24e0*/  LDL.LU R245, [R1+0x4] ;  /* 0x0000040001f57983 */ /* 0x000ea20000300800 */
[----:B---3--:R-:W-:-:S05]  /*24f0*/  FADD.FTZ R208, R208, R185 ;  /* 0x000000b9d0d07221 */ /* 0x008fca0000010000 */
[----:B------:R0:W-:Y:S01]  /*2500*/  STL [R1+0x14], R208 ;  /* 0x000014d001007387 */ /* 0x0001e20000100800 */
[----:B----4-:R-:W-:-:S03]  /*2510*/  SHF.L.U32 R186, R247, 0x10, RZ ;  /* 0x00000010f7ba7819 */ /* 0x010fc600000006ff */
[----:B------:R-:W3:Y:S01]  /*2520*/  LDL R247, [R1+0xd0] ;  /* 0x0000d00001f77983 */ /* 0x000ee20000100800 */
[----:B0-----:R-:W-:Y:S01]  /*2530*/  FMUL.FTZ R208, R184, R185 ;  /* 0x000000b9b8d07220 */ /* 0x001fe20000410000 */
[----:B------:R-:W-:-:S04]  /*2540*/  PRMT R185, R209, 0x7632, R185 ;  /* 0x00007632d1b97816 */ /* 0x000fc800000000b9 */
[----:B------:R-:W-:-:S05]  /*2550*/  SHF.L.U32 R185, R185, 0x10, RZ ;  /* 0x00000010b9b97819 */ /* 0x000fca00000006ff */
[----:B------:R-:W-:-:S05]  /*2560*/  FADD.FTZ R246, R246, R185 ;  /* 0x000000b9f6f67221 */ /* 0x000fca0000010000 */
[----:B------:R0:W-:Y:S04]  /*2570*/  STL [R1+0x1c], R246 ;  /* 0x00001cf601007387 */ /* 0x0001e80000100800 */
[----:B0-----:R-:W4:Y:S01]  /*2580*/  LDL.LU R246, [R1+0xc] ;  /* 0x00000c0001f67983 */ /* 0x001f220000300800 */
[----:B------:R-:W-:Y:S01]  /*2590*/  FADD.FTZ R184, R213, -UR9 ;  /* 0x80000009d5b87e21 */ /* 0x000fe20008010000 */
[----:B------:R-:W-:Y:S01]  /*25a0*/  PRMT R187, R210, 0x7632, R187 ;  /* 0x00007632d2bb7816 */ /* 0x000fe200000000bb */
[-C--:B------:R-:W-:Y:S01]  /*25b0*/  FFMA.FTZ R99, R207, R185.reuse, R99 ;  /* 0x000000b9cf637223 */ /* 0x080fe20000010063 */
[----:B------:R-:W-:Y:S01]  /*25c0*/  FMUL.FTZ R213, R186, R185 ;  /* 0x000000b9bad57220 */ /* 0x000fe20000410000 */
[----:B------:R-:W-:Y:S01]  /*25d0*/  FMUL.FTZ R210, R184, UR29 ;  /* 0x0000001db8d27c20 */ /* 0x000fe20008410000 */
[----:B------:R-:W-:-:S02]  /*25e0*/  SHF.L.U32 R185, R187, 0x10, RZ ;  /* 0x00000010bbb97819 */ /* 0x000fc400000006ff */
[----:B------:R-:W-:Y:S01]  /*25f0*/  SHF.L.U32 R184, R248, 0x10, RZ ;  /* 0x00000010f8b87819 */ /* 0x000fe200000006ff */
[----:B------:R-:W4:Y:S02]  /*2600*/  LDL R187, [R1+0xb0] ;  /* 0x0000b00001bb7983 */ /* 0x000f240000100800 */
[-C--:B------:R-:W-:Y:S02]  /*2610*/  FFMA.FTZ R101, R210, R185.reuse, R101 ;  /* 0x000000b9d2657223 */ /* 0x080fe40000010065 */
[----:B------:R-:W-:Y:S01]  /*2620*/  FMUL.FTZ R209, R184, R185 ;  /* 0x000000b9b8d17220 */ /* 0x000fe20000410000 */
[----:B------:R-:W-:Y:S01]  /*2630*/  FADD.FTZ R184, R215, -UR9 ;  /* 0x80000009d7b87e21 */ /* 0x000fe20008010000 */
[--C-:B--2---:R-:W-:Y:S01]  /*2640*/  FADD.FTZ R245, R245, R185.reuse ;  /* 0x000000b9f5f57221 */ /* 0x104fe20000010000 */
[----:B------:R-:W-:-:S04]  /*2650*/  PRMT R185, R211, 0x7632, R185 ;  /* 0x00007632d3b97816 */ /* 0x000fc800000000b9 */
[----:B------:R0:W-:Y:S02]  /*2660*/  STL [R1+0x4], R245 ;  /* 0x000004f501007387 */ /* 0x0001e40000100800 */
[----:B0-----:R-:W-:Y:S01]  /*2670*/  FMUL.FTZ R245, R184, UR29 ;  /* 0x0000001db8f57c20 */ /* 0x001fe20008410000 */
[----:B------:R-:W-:Y:S01]  /*2680*/  SHF.L.U32 R184, R185, 0x10, RZ ;  /* 0x00000010b9b87819 */ /* 0x000fe200000006ff */
[----:B---3--:R-:W-:Y:S02]  /*2690*/  IMAD.U32 R185, R247, 0x10000, RZ ;  /* 0x00010000f7b97824 */ /* 0x008fe400078e00ff */
[----:B------:R-:W2:Y:S02]  /*26a0*/  LDL R247, [R1+0xb4] ;  /* 0x0000b40001f77983 */ /* 0x000ea40000100800 */
[----:B----4-:R-:W-:-:S05]  /*26b0*/  FADD.FTZ R246, R246, R184 ;  /* 0x000000b8f6f67221 */ /* 0x010fca0000010000 */
[----:B------:R0:W-:Y:S04]  /*26c0*/  STL [R1+0xc], R246 ;  /* 0x00000cf601007387 */ /* 0x0001e80000100800 */
[----:B------:R-:W3:Y:S01]  /*26d0*/  LDL R248, [R1+0xb8] ;  /* 0x0000b80001f87983 */ /* 0x000ee20000100800 */
[----:B------:R-:W-:Y:S01]  /*26e0*/  FADD.FTZ R186, R216, -UR9 ;  /* 0x80000009d8ba7e21 */ /* 0x000fe20008010000 */
[----:B------:R-:W-:-:S03]  /*26f0*/  SHF.L.U32 R187, R187, 0x10, RZ ;  /* 0x00000010bbbb7819 */ /* 0x000fc600000006ff */
[----:B------:R-:W-:Y:S01]  /*2700*/  FMUL.FTZ R216, R186, UR29 ;  /* 0x0000001dbad87c20 */ /* 0x000fe20008410000 */
[----:B------:R-:W-:-:S05]  /*2710*/  SHF.L.U32 R186, R220, 0x10, RZ ;  /* 0x00000010dcba7819 */ /* 0x000fca00000006ff */
[-C--:B------:R-:W-:Y:S01]  /*2720*/  FFMA.FTZ R104, R216, R186.reuse, R104 ;  /* 0x000000bad8687223 */ /* 0x080fe20000010068 */
[----:B------:R-:W-:Y:S01]  /*2730*/  FADD.FTZ R156, R156, R186 ;  /* 0x000000ba9c9c7221 */ /* 0x000fe20000010000 */
[----:B------:R-:W-:Y:S01]  /*2740*/  FMUL.FTZ R211, R187, R186 ;  /* 0x000000babbd37220 */ /* 0x000fe20000410000 */
[----:B------:R-:W-:-:S04]  /*2750*/  FADD.FTZ R186, R218, -UR9 ;  /* 0x80000009daba7e21 */ /* 0x000fc80008010000 */
[----:B0-----:R-:W-:Y:S01]  /*2760*/  FMUL.FTZ R246, R186, UR29 ;  /* 0x0000001dbaf67c20 */ /* 0x001fe20008410000 */
[----:B------:R-:W-:-:S05]  /*2770*/  SHF.L.U32 R186, R221, 0x10, RZ ;  /* 0x00000010ddba7819 */ /* 0x000fca00000006ff */
[----:B------:R-:W-:Y:S01]  /*2780*/  FFMA.FTZ R106, R246, R186, R106 ;  /* 0x000000baf66a7223 */ /* 0x000fe2000001006a */
[----:B------:R-:W-:Y:S01]  /*2790*/  FADD.FTZ R158, R158, R186 ;  /* 0x000000ba9e9e7221 */ /* 0x000fe20000010000 */
[----:B--2---:R-:W-:-:S05]  /*27a0*/  SHF.L.U32 R187, R247, 0x10, RZ ;  /* 0x00000010f7bb7819 */ /* 0x004fca00000006ff */
[----:B------:R-:W-:Y:S01]  /*27b0*/  FMUL.FTZ R218, R187, R186 ;  /* 0x000000babbda7220 */ /* 0x000fe20000410000 */
[----:B------:R-:W-:Y:S01]  /*27c0*/  FADD.FTZ R187, R224, -UR9 ;  /* 0x80000009e0bb7e21 */ /* 0x000fe20008010000 */
[----:B------:R-:W-:-:S03]  /*27d0*/  SHF.L.U32 R186, R222, 0x10, RZ ;  /* 0x00000010deba7819 */ /* 0x000fc600000006ff */
[----:B------:R-:W-:Y:S01]  /*27e0*/  FMUL.FTZ R247, R187, UR29 ;  /* 0x0000001dbbf77c20 */ /* 0x000fe20008410000 */
[----:B---3--:R-:W-:-:S05]  /*27f0*/  SHF.L.U32 R187, R248, 0x10, RZ ;  /* 0x00000010f8bb7819 */ /* 0x008fca00000006ff */
[-C--:B------:R-:W-:Y:S01]  /*2800*/  FMUL.FTZ R224, R187, R186.reuse ;  /* 0x000000babbe07220 */ /* 0x080fe20000410000 */
[----:B------:R-:W-:Y:S02]  /*2810*/  FADD.FTZ R187, R226, -UR9 ;  /* 0x80000009e2bb7e21 */ /* 0x000fe40008010000 */
[----:B------:R-:W2:Y:S01]  /*2820*/  LDL R226, [R1+0xbc] ;  /* 0x0000bc0001e27983 */ /* 0x000ea20000100800 */
[----:B------:R-:W-:Y:S01]  /*2830*/  FADD.FTZ R152, R152, R186 ;  /* 0x000000ba98987221 */ /* 0x000fe20000010000 */
[----:B------:R-:W-:Y:S01]  /*2840*/  FFMA.FTZ R108, R247, R186, R108 ;  /* 0x000000baf76c7223 */ /* 0x000fe2000001006c */
[----:B------:R-:W-:Y:S01]  /*2850*/  SHF.L.U32 R186, R223, 0x10, RZ ;  /* 0x00000010dfba7819 */ /* 0x000fe200000006ff */
[----:B------:R-:W-:Y:S01]  /*2860*/  FMUL.FTZ R248, R187, UR29 ;  /* 0x0000001dbbf87c20 */ /* 0x000fe20008410000 */
[----:B--2---:R-:W-:-:S04]  /*2870*/  IMAD.U32 R187, R226, 0x10000, RZ ;  /* 0x00010000e2bb7824 */ /* 0x004fc800078e00ff */
[-C--:B------:R-:W-:Y:S01]  /*2880*/  FMUL.FTZ R226, R187, R186.reuse ;  /* 0x000000babbe27220 */ /* 0x080fe20000410000 */
[----:B------:R-:W-:Y:S02]  /*2890*/  FADD.FTZ R187, R217, -UR9 ;  /* 0x80000009d9bb7e21 */ /* 0x000fe40008010000 */
[----:B------:R-:W2:Y:S01]  /*28a0*/  LDL R217, [R1+0xcc] ;  /* 0x0000cc0001d97983 */ /* 0x000ea20000100800 */
[----:B------:R-:W-:Y:S01]  /*28b0*/  FADD.FTZ R154, R154, R186 ;  /* 0x000000ba9a9a7221 */ /* 0x000fe20000010000 */
[----:B------:R-:W-:Y:S01]  /*28c0*/  FFMA.FTZ R110, R248, R186, R110 ;  /* 0x000000baf86e7223 */ /* 0x000fe2000001006e */
[----:B------:R-:W-:Y:S01]  /*28d0*/  PRMT R186, R220, 0x7632, R186 ;  /* 0x00007632dcba7816 */ /* 0x000fe200000000ba */
[----:B------:R-:W-:-:S03]  /*28e0*/  FMUL.FTZ R220, R187, UR29 ;  /* 0x0000001dbbdc7c20 */ /* 0x000fc60008410000 */
[----:B------:R-:W-:Y:S02]  /*28f0*/  SHF.L.U32 R186, R186, 0x10, RZ ;  /* 0x00000010baba7819 */ /* 0x000fe400000006ff */
[----:B--2---:R-:W-:-:S05]  /*2900*/  SHF.L.U32 R187, R217, 0x10, RZ ;  /* 0x00000010d9bb7819 */ /* 0x004fca00000006ff */
[-C--:B------:R-:W-:Y:S01]  /*2910*/  FMUL.FTZ R217, R187, R186.reuse ;  /* 0x000000babbd97220 */ /* 0x080fe20000410000 */
[----:B------:R-:W-:Y:S02]  /*2920*/  FADD.FTZ R187, R219, -UR9 ;  /* 0x80000009dbbb7e21 */ /* 0x000fe40008010000 */
[----:B------:R-:W2:Y:S01]  /*2930*/  LDL R219, [R1+0xc8] ;  /* 0x0000c80001db7983 */ /* 0x000ea20000100800 */
[----:B------:R-:W-:Y:S01]  /*2940*/  FFMA.FTZ R105, R220, R186, R105 ;  /* 0x000000badc697223 */ /* 0x000fe20000010069 */
[--C-:B------:R-:W-:Y:S01]  /*2950*/  FADD.FTZ R157, R157, R186.reuse ;  /* 0x000000ba9d9d7221 */ /* 0x100fe20000010000 */
[----:B------:R-:W-:Y:S01]  /*2960*/  PRMT R186, R221, 0x7632, R186 ;  /* 0x00007632ddba7816 */ /* 0x000fe200000000ba */
[----:B------:R-:W-:-:S03]  /*2970*/  FMUL.FTZ R221, R187, UR29 ;  /* 0x0000001dbbdd7c20 */ /* 0x000fc60008410000 */
[----:B------:R-:W-:Y:S01]  /*2980*/  SHF.L.U32 R186, R186, 0x10, RZ ;  /* 0x00000010baba7819 */ /* 0x000fe200000006ff */
[-C--:B------:R-:W-:Y:S01]  /*2990*/  FMUL.FTZ R215, R185, R184.reuse ;  /* 0x000000b8b9d77220 */ /* 0x080fe20000410000 */
[----:B------:R-:W-:Y:S01]  /*29a0*/  FFMA.FTZ R103, R245, R184, R103 ;  /* 0x000000b8f5677223 */ /* 0x000fe20000010067 */
        /* <DEDUP_REMOVED lines=26> */
[----:B--2---:R-:W-:-:S05]  /*2b50*/  SHF.L.U32 R187, R219, 0x10, RZ ;  /* 0x00000010dbbb7819 */ /* 0x004fca00000006ff */
[----:B------:R-:W-:Y:S01]  /*2b60*/  FMUL.FTZ R219, R187, R186 ;  /* 0x000000babbdb7220 */ /* 0x000fe20000410000 */
[----:B------:R-:W-:-:S04]  /*2b70*/  FADD.FTZ R187, R225, -UR9 ;  /* 0x80000009e1bb7e21 */ /* 0x000fc80008010000 */
[----:B------:R-:W-:Y:S02]  /*2b80*/  FMUL.FTZ R225, R187, UR29 ;  /* 0x0000001dbbe17c20 */ /* 0x000fe40008410000 */
[----:B------:R-:W2:Y:S01]  /*2b90*/  LDL R187, [R1+0xc4] ;  /* 0x0000c40001bb7983 */ /* 0x000ea20000100800 */
        /* <DEDUP_REMOVED lines=34> */
[----:B------:R-:W-:Y:S01]  /*2dc0*/  FFMA.FTZ R107, R221, R186, R107 ;  /* 0x000000badd6b7223 */ /* 0x000fe2000001006b */
[----:B------:R-:W-:Y:S01]  /*2dd0*/  FADD.FTZ R159, R159, R186 ;  /* 0x000000ba9f9f7221 */ /* 0x000fe20000010000 */
[----:B------:R-:W-:Y:S01]  /*2de0*/  FADD.FTZ R185, R185, R244 ;  /* 0x000000f4b9b97221 */ /* 0x000fe20000010000 */
[----:B------:R-:W-:Y:S01]  /*2df0*/  PRMT R186, R222, 0x7632, R186 ;  /* 0x00007632deba7816 */ /* 0x000fe200000000ba */
[----:B------:R-:W-:Y:S02]  /*2e00*/  FFMA.FTZ R184, R205, R244, R184 ;  /* 0x000000f4cdb87223 */ /* 0x000fe400000100b8 */
[----:B------:R-:W-:Y:S01]  /*2e10*/  FADD.FTZ R185, R185, R215 ;  /* 0x000000d7b9b97221 */ /* 0x000fe20000010000 */
[----:B------:R-:W-:Y:S01]  /*2e20*/  SHF.L.U32 R186, R186, 0x10, RZ ;  /* 0x00000010baba7819 */ /* 0x000fe200000006ff */
[----:B------:R-:W-:-:S02]  /*2e30*/  FFMA.FTZ R222, R245, R215, R184 ;  /* 0x000000d7f5de7223 */ /* 0x000fc400000100b8 */
[----:B------:R-:W-:Y:S02]  /*2e40*/  FADD.FTZ R184, R185, R211 ;  /* 0x000000d3b9b87221 */ /* 0x000fe40000010000 */
[----:B------:R-:W-:Y:S01]  /*2e50*/  FFMA.FTZ R185, R216, R211, R222 ;  /* 0x000000d3d8b97223 */ /* 0x000fe200000100de */
[----:B--2---:R-:W-:-:S05]  /*2e60*/  SHF.L.U32 R187, R187, 0x10, RZ ;  /* 0x00000010bbbb7819 */ /* 0x004fca00000006ff */
[----:B------:R-:W-:Y:S01]  /*2e70*/  FMUL.FTZ R222, R187, R186 ;  /* 0x000000babbde7220 */ /* 0x000fe20000410000 */
[----:B------:R-:W-:Y:S02]  /*2e80*/  FADD.FTZ R187, R227, -UR9 ;  /* 0x80000009e3bb7e21 */ /* 0x000fe40008010000 */
[----:B------:R-:W2:Y:S01]  /*2e90*/  LDL R227, [R1+0xc0] ;  /* 0x0000c00001e37983 */ /* 0x000ea20000100800 */
[----:B------:R-:W-:Y:S01]  /*2ea0*/  FADD.FTZ R184, R184, R217 ;  /* 0x000000d9b8b87221 */ /* 0x000fe20000010000 */
[----:B------:R-:W-:-:S03]  /*2eb0*/  FFMA.FTZ R185, R220, R217, R185 ;  /* 0x000000d9dcb97223 */ /* 0x000fc600000100b9 */
[----:B------:R-:W-:Y:S01]  /*2ec0*/  FADD.FTZ R184, R184, R218 ;  /* 0x000000dab8b87221 */ /* 0x000fe20000010000 */
[----:B------:R-:W-:Y:S01]  /*2ed0*/  FFMA.FTZ R185, R246, R218, R185 ;  /* 0x000000daf6b97223 */ /* 0x000fe200000100b9 */
[--C-:B------:R-:W-:Y:S02]  /*2ee0*/  FADD.FTZ R153, R153, R186.reuse ;  /* 0x000000ba99997221 */ /* 0x100fe40000010000 */
[----:B------:R-:W-:Y:S01]  /*2ef0*/  FADD.FTZ R184, R184, R219 ;  /* 0x000000dbb8b87221 */ /* 0x000fe20000010000 */
[----:B------:R-:W-:Y:S01]  /*2f00*/  FFMA.FTZ R185, R221, R219, R185 ;  /* 0x000000dbddb97223 */ /* 0x000fe200000100b9 */
[----:B------:R-:W-:Y:S01]  /*2f10*/  FFMA.FTZ R109, R225, R186, R109 ;  /* 0x000000bae16d7223 */ /* 0x000fe2000001006d */
        /* <DEDUP_REMOVED lines=11> */
[----:B--2---:R-:W-:-:S04]  /*2fd0*/  IMAD.U32 R187, R227, 0x10000, RZ ;  /* 0x00010000e3bb7824 */ /* 0x004fc800078e00ff */
[----:B------:R-:W-:-:S04]  /*2fe0*/  FMUL.FTZ R227, R187, R186 ;  /* 0x000000babbe37220 */ /* 0x000fc80000410000 */
[----:B------:R-:W-:Y:S01]  /*2ff0*/  FADD.FTZ R187, R184, R227 ;  /* 0x000000e3b8bb7221 */ /* 0x000fe20000010000 */
[----:B------:R-:W-:Y:S01]  /*3000*/  FFMA.FTZ R186, R223, R227, R185 ;  /* 0x000000e3dfba7223 */ /* 0x000fe200000100b9 */
[----:B------:R-:W-:Y:S06]  /*3010*/  BRA `(.L_x_6128) ;  /* 0x0000000000747947 */ /* 0x000fec0003800000 */
.L_x_6127:
        /* <DEDUP_REMOVED lines=23> */
[----:B------:R0:W5:Y:S04]  /*3190*/  LDG.E.128 R32, desc[UR18][R16.64] ;  /* 0x0000001210207981 */ /* 0x000168000c1e1d00 */
[----:B------:R0:W5:Y:S04]  /*31a0*/  LDG.E.128 R28, desc[UR18][R16.64+0x10] ;  /* 0x00001012101c7981 */ /* 0x000168000c1e1d00 */
[----:B------:R0:W5:Y:S04]  /*31b0*/  LDG.E.128 R24, desc[UR18][R18.64] ;  /* 0x0000001212187981 */ /* 0x000168000c1e1d00 */
[----:B------:R0:W5:Y:S04]  /*31c0*/  LDG.E.128 R20, desc[UR18][R18.64+0x10] ;  /* 0x0000101212147981 */ /* 0x000168000c1e1d00 */
[----:B------:R0:W5:Y:S04]  /*31d0*/  LDG.E.128 R12, desc[UR18][R184.64+0x10] ;  /* 0x00001012b80c7981 */ /* 0x000168000c1e1d00 */
[----:B------:R0:W5:Y:S02]  /*31e0*/  LDG.E.128 R16, desc[UR18][R184.64] ;  /* 0x00000012b8107981 */ /* 0x000164000c1e1d00 */
.L_x_6128:
        /* <DEDUP_REMOVED lines=35> */
.L_x_6130:
[----:B------:R-:W-:Y:S05]  /*3420*/  BSYNC.RECONVERGENT B0 ;  /* 0x0000000000007941 */ /* 0x000fea0003800200 */
.L_x_6129:
        /* <DEDUP_REMOVED lines=25> */
[----:B------:R-:W-:Y:S01]  /*35c0*/  FADD.FTZ R187, R186, R184 ;  /* 0x000000b8babb7221 */ /* 0x000fe20000010000 */
[----:B------:R-:W-:Y:S01]  /*35d0*/  FMUL.FTZ R185, R185, UR28 ;  /* 0x0000001cb9b97c20 */ /* 0x000fe20008410000 */
[----:B------:R-:W-:Y:S01]  /*35e0*/  @UP3 UIMAD UR9, UR9, UR26, URZ ;  /* 0x0000001a090932a4 */ /* 0x000fe2000f8e02ff */
[----:B------:R-:W-:-:S03]  /*35f0*/  MOV R186, RZ ;  /* 0x000000ff00ba7202 */ /* 0x000fc60000000f00 */
[----:B------:R-:W-:Y:S01]  /*3600*/  R2UR UR16, R185 ;  /* 0x00000000b91072ca */ /* 0x000fe200000e0000 */
[----:B------:R-:W-:Y:S01]  /*3610*/  @UP3 USHF.R.S32.HI UR10, URZ, 0x1f, UR9 ;  /* 0x0000001fff0a3899 */ /* 0x000fe20008011409 */
[----:B------:R-:W0:Y:S03]  /*3620*/  S2R R185, SR_TID.X ;  /* 0x0000000000b97919 */ /* 0x000e260000002100 */
[----:B------:R-:W-:-:S06]  /*3630*/  @UP3 ULEA.HI UR10, UR10, UR9, URZ, 0x3 ;  /* 0x000000090a0a3291 */ /* 0x000fcc000f8f18ff */
[----:B------:R-:W-:-:S04]  /*3640*/  MOV R184, UR10 ;  /* 0x0000000a00b87c02 */ /* 0x000fc80008000f00 */
[----:B0-----:R-:W-:Y:S01]  /*3650*/  @P2 LEA.HI.SX32 R186, R184, R185, 0x1d ;  /* 0x000000b9b8ba2211 */ /* 0x001fe200078feaff */
[----:B------:R-:W-:-:S04]  /*3660*/  IMAD.MOV.U32 R184, RZ, RZ, 0x10 ;  /* 0x00000010ffb87424 */ /* 0x000fc800078e00ff */
        /* <DEDUP_REMOVED lines=32> */
.L_x_6133:
        /* <DEDUP_REMOVED lines=16> */
.L_x_6134:
        /* <DEDUP_REMOVED lines=14> */
.L_x_6135:
        /* <DEDUP_REMOVED lines=16> */
.L_x_6136:
        /* <DEDUP_REMOVED lines=14> */
.L_x_6137:
[----:B------:R-:W-:Y:S05]  /*3c30*/  BRA.U !UP3, `(.L_x_6138) ;  /* 0x000000010b3c7547 */ /* 0x000fea000b800000 */
[----:B------:R-:W-:Y:S02]  /*3c40*/  MOV R184, UR16 ;  /* 0x0000001000b87c02 */ /* 0x000fe40008000f00 */
[----:B------:R-:W-:-:S03]  /*3c50*/  ISETP.LT.AND P1, PT, RZ, UR32, PT ;  /* 0x00000020ff007c0c */ /* 0x000fc6000bf21270 */
[----:B------:R-:W-:-:S04]  /*3c60*/  FFMA.FTZ R184, R3, R184, UR30 ;  /* 0x0000001e03b87e23 */ /* 0x000fc800080100b8 */
[----:B-----5:R-:W-:-:S04]  /*3c70*/  FADD.FTZ R184, R2, -R184 ;  /* 0x800000b802b87221 */ /* 0x020fc80000010000 */
[----:B------:R-:W-:-:S05]  /*3c80*/  FMUL.FTZ R184, R184, UR29 ;  /* 0x0000001db8b87c20 */ /* 0x000fca0008410000 */
[----:B------:R-:W-:Y:S02]  /*3c90*/  FSEL R185, R184, RZ, P1 ;  /* 0x000000ffb8b97208 */ /* 0x000fe40000800000 */
[----:B------:R-:W-:-:S03]  /*3ca0*/  PRMT R184, R166, 0x7632, R184 ;  /* 0x00007632a6b87816 */ /* 0x000fc600000000b8 */
        /* <DEDUP_REMOVED lines=8> */
.L_x_6138:
        /* <DEDUP_REMOVED lines=14> */
.L_x_6139:
        /* <DEDUP_REMOVED lines=17> */
.L_x_6132:
[----:B------:R-:W-:Y:S02]  /*3f20*/  MOV R174, UR16 ;  /* 0x0000001000ae7c02 */ /* 0x000fe40008000f00 */
[----:B------:R-:W-:Y:S02]  /*3f30*/  MOV R173, UR16 ;  /* 0x0000001000ad7c02 */ /* 0x000fe40008000f00 */
[----:B------:R-:W-:Y:S01]  /*3f40*/  MOV R172, UR16 ;  /* 0x0000001000ac7c02 */ /* 0x000fe20008000f00 */
[----:B------:R-:W-:Y:S01]  /*3f50*/  FFMA.FTZ R178, R6, R174, UR30 ;  /* 0x0000001e06b27e23 */ /* 0x000fe200080100ae */
[----:B------:R-:W-:Y:S01]  /*3f60*/  MOV R175, UR16 ;  /* 0x0000001000af7c02 */ /* 0x000fe20008000f00 */
[----:B------:R-:W-:Y:S01]  /*3f70*/  FFMA.FTZ R177, R3, R173, UR30 ;  /* 0x0000001e03b17e23 */ /* 0x000fe200080100ad */
[----:B------:R-:W-:Y:S01]  /*3f80*/  MOV R179, UR16 ;  /* 0x0000001000b37c02 */ /* 0x000fe20008000f00 */
[----:B------:R-:W-:Y:S01]  /*3f90*/  FFMA.FTZ R176, R7, R172, UR30 ;  /* 0x0000001e07b07e23 */ /* 0x000fe200080100ac */
[----:B------:R-:W-:Y:S01]  /*3fa0*/  FFMA.FTZ R174, R230, R174, UR30 ;  /* 0x0000001ee6ae7e23 */ /* 0x000fe200080100ae */
[----:B------:R-:W-:Y:S01]  /*3fb0*/  FFMA.FTZ R175, R10, R175, UR30 ;  /* 0x0000001e0aaf7e23 */ /* 0x000fe200080100af */
[----:B------:R-:W-:Y:S01]  /*3fc0*/  FFMA.FTZ R173, R11, R173, UR30 ;  /* 0x0000001e0bad7e23 */ /* 0x000fe200080100ad */
[----:B-----5:R-:W-:Y:S01]  /*3fd0*/  FFMA.FTZ R172, R0, R172, UR30 ;  /* 0x0000001e00ac7e23 */ /* 0x020fe200080100ac */
        /* <DEDUP_REMOVED lines=26> */
[----:B------:R-:W-:Y:S06]  /*4180*/  BRA.U !UP3, `(.L_x_6141) ;  /* 0x000000010b347547 */ /* 0x000fec000b800000 */
        /* <DEDUP_REMOVED lines=13> */
.L_x_6141:
[----:B------:R-:W-:Y:S05]  /*4260*/  BRA.U !UP3, `(.L_x_6142) ;  /* 0x000000010b3c7547 */ /* 0x000fea000b800000 */
[----:B------:R-:W-:Y:S02]  /*4270*/  MOV R184, UR16 ;  /* 0x0000001000b87c02 */ /* 0x000fe40008000f00 */
[----:B------:R-:W-:-:S03]  /*4280*/  ISETP.LT.AND P1, PT, RZ, UR32, PT ;  /* 0x00000020ff007c0c */ /* 0x000fc6000bf21270 */
[----:B------:R-:W-:-:S04]  /*4290*/  FFMA.FTZ R184, R11, R184, UR30 ;  /* 0x0000001e0bb87e23 */ /* 0x000fc800080100b8 */
[----:B------:R-:W-:-:S04]  /*42a0*/  FADD.FTZ R184, R9, -R184 ;  /* 0x800000b809b87221 */ /* 0x000fc80000010000 */
        /* <DEDUP_REMOVED lines=11> */
.L_x_6142:
[----:B------:R-:W-:Y:S05]  /*4360*/  BRA.U !UP3, `(.L_x_6143) ;  /* 0x000000010b347547 */ /* 0x000fea000b800000 */
        /* <DEDUP_REMOVED lines=13> */
.L_x_6143:
[----:B------:R-:W-:Y:S05]  /*4440*/  BRA.U !UP3, `(.L_x_6144) ;  /* 0x000000010b3c7547 */ /* 0x000fea000b800000 */
[----:B------:R-:W-:Y:S01]  /*4450*/  IMAD.U32 R184, RZ, RZ, UR16 ;  /* 0x00000010ffb87e24 */ /* 0x000fe2000f8e00ff */
        /* <DEDUP_REMOVED lines=14> */
.L_x_6144:
        /* <DEDUP_REMOVED lines=14> */
.L_x_6145:
        /* <DEDUP_REMOVED lines=16> */
.L_x_6146:
        /* <DEDUP_REMOVED lines=14> */
.L_x_6147:
[----:B------:R-:W-:Y:S05]  /*4800*/  BRA.U !UP3, `(.L_x_6140) ;  /* 0x0000000d0bdc7547 */ /* 0x000fea000b800000 */
        /* <DEDUP_REMOVED lines=10> */
.L_x_6131:
[----:B------:R-:W-:-:S04]  /*48b0*/  UISETP.NE.U32.AND UP0, UPT, UR6, URZ, UPT ;  /* 0x000000ff0600728c */ /* 0x000fc8000bf05070 */
[----:B------:R-:W-:-:S09]  /*48c0*/  UISETP.NE.AND.EX UP0, UPT, UR7, URZ, UPT, UP0 ;  /* 0x000000ff0700728c */ /* 0x000fd2000bf05300 */
[----:B------:R-:W-:Y:S05]  /*48d0*/  BRA.U UP0, `(.L_x_6148) ;  /* 0x0000000500e47547 */ /* 0x000fea000b800000 */
[----:B------:R-:W-:Y:S05]  /*48e0*/  BRA.U !UP3, `(.L_x_6149) ;  /* 0x000000010b347547 */ /* 0x000fea000b800000 */
[----:B------:R-:W-:Y:S02]  /*48f0*/  PLOP3.LUT P1, PT, PT, PT, UP2, 0x80, 0x8 ;  /* 0x000000000008781c */ /* 0x000fe40003f2f028 */
[----:B------:R-:W-:Y:S02]  /*4900*/  MOV R184, UR16 ;  /* 0x0000001000b87c02 */ /* 0x000fe40008000f00 */
[----:B------:R-:W-:-:S09]  /*4910*/  MOV R185, R48 ;  /* 0x0000003000b97202 */ /* 0x000fd20000000f00 */
[----:B-----5:R-:W-:-:S04]  /*4920*/  @P1 FFMA.FTZ R184, R0, R184, UR30 ;  /* 0x0000001e00b81e23 */ /* 0x020fc800080100b8 */
        /* <DEDUP_REMOVED lines=9> */
.L_x_6149:
[----:B------:R-:W-:Y:S05]  /*49c0*/  BRA.U !UP3, `(.L_x_6150) ;  /* 0x000000010b3c7547 */ /* 0x000fea000b800000 */
[----:B------:R-:W-:Y:S02]  /*49d0*/  PLOP3.LUT P1, PT, PT, PT, UP2, 0x80, 0x8 ;  /* 0x000000000008781c */ /* 0x000fe40003f2f028 */
[----:B------:R-:W-:Y:S02]  /*49e0*/  MOV R184, UR16 ;  /* 0x0000001000b87c02 */ /* 0x000fe40008000f00 */
[----:B------:R-:W-:-:S09]  /*49f0*/  MOV R185, R49 ;  /* 0x0000003100b97202 */ /* 0x000fd20000000f00 */
[----:B------:R-:W-:-:S04]  /*4a00*/  @P1 FFMA.FTZ R184, R11, R184, UR30 ;  /* 0x0000001e0bb81e23 */ /* 0x000fc800080100b8 */
        /* <DEDUP_REMOVED lines=11> */
.L_x_6150:
[----:B------:R-:W-:Y:S05]  /*4ac0*/  BRA.U !UP3, `(.L_x_6151) ;  /* 0x000000010b347547 */ /* 0x000fea000b800000 */
[----:B------:R-:W-:Y:S02]  /*4ad0*/  PLOP3.LUT P1, PT, PT, PT, UP2, 0x80, 0x8 ;  /* 0x000000000008781c */ /* 0x000fe40003f2f028 */
[----:B------:R-:W-:Y:S02]  /*4ae0*/  MOV R184, UR16 ;  /* 0x0000001000b87c02 */ /* 0x000fe40008000f00 */
[----:B------:R-:W-:-:S09]  /*4af0*/  MOV R185, R50 ;  /* 0x0000003200b97202 */ /* 0x000fd20000000f00 */
[----:B------:R-:W-:-:S04]  /*4b00*/  @P1 FFMA.FTZ R184, R230, R184, UR30 ;  /* 0x0000001ee6b81e23 */ /* 0x000fc800080100b8 */
[----:B------:R-:W-:-:S04]  /*4b10*/  @P1 FADD.FTZ R184, R228, -R184 ;  /* 0x800000b8e4b81221 */ /* 0x000fc80000010000 */
[----:B------:R-:W-:-:S04]  /*4b20*/  @P1 FFMA.FTZ R185, R184, UR29, R50 ;  /* 0x0000001db8b91c23 */ /* 0x000fc80008010032 */
[----:B------:R-:W-:Y:S01]  /*4b30*/  FMUL.FTZ R184, R185, UR17 ;  /* 0x00000011b9b87c20 */ /* 0x000fe20008410000 */
[----:B-----5:R-:W-:-:S04]  /*4b40*/  IMAD.U32 R185, R165, 0x10000, RZ ;  /* 0x00010000a5b97824 */ /* 0x020fc800078e00ff */
[----:B------:R-:W-:Y:S01]  /*4b50*/  FFMA.FTZ R150, R185, R184, R150 ;  /* 0x000000b8b9967223 */ /* 0x000fe20000010096 */
[----:B------:R-:W-:-:S05]  /*4b60*/  SHF.L.U32 R185, R53, 0x10, RZ ;  /* 0x0000001035b97819 */ /* 0x000fca00000006ff */
[----:B------:R-:W-:-:S05]  /*4b70*/  FMUL.FTZ R184, R185, R184 ;  /* 0x000000b8b9b87220 */ /* 0x000fca0000410000 */
[----:B------:R-:W-:-:S04]  /*4b80*/  F2FP.BF16.F32.PACK_AB R184, RZ, R184 ;  /* 0x000000b8ffb8723e */ /* 0x000fc800000010ff */
[----:B------:R-:W-:-:S07]  /*4b90*/  PRMT R169, R184, 0x7610, R169 ;  /* 0x00007610b8a97816 */ /* 0x000fce00000000a9 */
.L_x_6151:
        /* <DEDUP_REMOVED lines=16> */
.L_x_6152:
        /* <DEDUP_REMOVED lines=14> */
.L_x_6153:
[----:B------:R-:W-:Y:S05]  /*4d80*/  BRA.U !UP3, `(.L_x_6154) ;  /* 0x000000010b3c7547 */ /* 0x000fea000b800000 */
[----:B------:R-:W-:Y:S02]  /*4d90*/  PLOP3.LUT P1, PT, PT, PT, UP2, 0x80, 0x8 ;  /* 0x000000000008781c */ /* 0x000fe40003f2f028 */
[----:B------:R-:W-:Y:S02]  /*4da0*/  MOV R184, UR16 ;  /* 0x0000001000b87c02 */ /* 0x000fe40008000f00 */
[----:B------:R-:W-:-:S09]  /*4db0*/  MOV R185, R45 ;  /* 0x0000002d00b97202 */ /* 0x000fd20000000f00 */
[----:B------:R-:W-:-:S04]  /*4dc0*/  @P1 FFMA.FTZ R184, R3, R184, UR30 ;  /* 0x0000001e03b81e23 */ /* 0x000fc800080100b8 */
[----:B-----5:R-:W-:-:S04]  /*4dd0*/  @P1 FADD.FTZ R184, R2, -R184 ;  /* 0x800000b802b81221 */ /* 0x020fc80000010000 */
[----:B------:R-:W-:Y:S01]  /*4de0*/  @P1 FFMA.FTZ R185, R184, UR29, R45 ;  /* 0x0000001db8b91c23 */ /* 0x000fe2000801002d */
        /* <DEDUP_REMOVED lines=9> */
.L_x_6154:
        /* <DEDUP_REMOVED lines=14> */
.L_x_6155:
        /* <DEDUP_REMOVED lines=17> */
.L_x_6148:
[----:B------:R-:W-:Y:S01]  /*5070*/  PLOP3.LUT P1, PT, PT, PT, UP2, 0x80, 0x8 ;  /* 0x000000000008781c */ /* 0x000fe20003f2f028 */
[----:B------:R-:W-:Y:S01]  /*5080*/  IMAD.U32 R175, RZ, RZ, UR16 ;  /* 0x00000010ffaf7e24 */ /* 0x000fe2000f8e00ff */
[----:B------:R-:W-:Y:S02]  /*5090*/  MOV R172, UR16 ;  /* 0x0000001000ac7c02 */ /* 0x000fe40008000f00 */
[----:B------:R-:W-:Y:S02]  /*50a0*/  MOV R173, R49 ;  /* 0x0000003100ad7202 */ /* 0x000fe40000000f00 */
[----:B------:R-:W-:Y:S02]  /*50b0*/  MOV R174, R50 ;  /* 0x0000003200ae7202 */ /* 0x000fe40000000f00 */
[----:B------:R-:W-:Y:S02]  /*50c0*/  MOV R177, UR16 ;  /* 0x0000001000b17c02 */ /* 0x000fe40008000f00 */
[----:B------:R-:W-:-:S03]  /*50d0*/  MOV R176, R44 ;  /* 0x0000002c00b07202 */ /* 0x000fc60000000f00 */
[----:B------:R-:W-:Y:S01]  /*50e0*/  @P1 FFMA.FTZ R172, R11, R172, UR30 ;  /* 0x0000001e0bac1e23 */ /* 0x000fe200080100ac */
[----:B------:R-:W-:Y:S01]  /*50f0*/  @P1 FFMA.FTZ R175, R230, R175, UR30 ;  /* 0x0000001ee6af1e23 */ /* 0x000fe200080100af */
[----:B-----5:R-:W-:Y:S02]  /*5100*/  @P1 FFMA.FTZ R177, R0, R177, UR30 ;  /* 0x0000001e00b11e23 */ /* 0x020fe400080100b1 */
[----:B------:R-:W-:Y:S01]  /*5110*/  @P1 FADD.FTZ R172, R9, -R172 ;  /* 0x800000ac09ac1221 */ /* 0x000fe20000010000 */
[----:B------:R-:W-:Y:S01]  /*5120*/  @P1 FADD.FTZ R175, R228, -R175 ;  /* 0x800000afe4af1221 */ /* 0x000fe20000010000 */
[----:B------:R-:W-:Y:S02]  /*5130*/  @P1 FADD.FTZ R177, R229, -R177 ;  /* 0x800000b1e5b11221 */ /* 0x000fe40000010000 */
[----:B------:R-:W-:Y:S01]  /*5140*/  @P1 FFMA.FTZ R173, R172, UR29, R49 ;  /* 0x0000001dacad1c23 */ /* 0x000fe20008010031 */
[----:B------:R-:W-:Y:S01]  /*5150*/  MOV R172, UR16 ;  /* 0x0000001000ac7c02 */ /* 0x000fe20008000f00 */
[----:B------:R-:W-:Y:S01]  /*5160*/  @P1 FFMA.FTZ R174, R175, UR29, R50 ;  /* 0x0000001dafae1c23 */ /* 0x000fe20008010032 */
[----:B------:R-:W-:-:S03]  /*5170*/  MOV R175, R51 ;  /* 0x0000003300af7202 */ /* 0x000fc60000000f00 */
[----:B------:R-:W-:-:S04]  /*5180*/  @P1 FFMA.FTZ R172, R10, R172, UR30 ;  /* 0x0000001e0aac1e23 */ /* 0x000fc800080100ac */
[----:B------:R-:W-:-:S04]  /*5190*/  @P1 FADD.FTZ R172, R8, -R172 ;  /* 0x800000ac08ac1221 */ /* 0x000fc80000010000 */
[----:B------:R-:W-:Y:S01]  /*51a0*/  @P1 FFMA.FTZ R175, R172, UR29, R51 ;  /* 0x0000001dacaf1c23 */ /* 0x000fe20008010033 */
[----:B------:R-:W-:-:S05]  /*51b0*/  MOV R172, UR16 ;  /* 0x0000001000ac7c02 */ /* 0x000fca0008000f00 */
[----:B------:R-:W-:-:S04]  /*51c0*/  @P1 FFMA.FTZ R172, R7, R172, UR30 ;  /* 0x0000001e07ac1e23 */ /* 0x000fc800080100ac */
[----:B------:R-:W-:-:S04]  /*51d0*/  @P1 FADD.FTZ R172, R5, -R172 ;  /* 0x800000ac05ac1221 */ /* 0x000fc80000010000 */
[----:B------:R-:W-:Y:S01]  /*51e0*/  @P1 FFMA.FTZ R176, R172, UR29, R44 ;  /* 0x0000001dacb01c23 */ /* 0x000fe2000801002c */
[----:B------:R-:W-:Y:S01]  /*51f0*/  MOV R172, R48 ;  /* 0x0000003000ac7202 */ /* 0x000fe20000000f00 */
        /* <DEDUP_REMOVED lines=9> */
.L_x_6156:
        /* <DEDUP_REMOVED lines=10> */
.L_x_6157:
[----:B------:R-:W-:Y:S05]  /*5330*/  BRA.U !UP3, `(.L_x_6158) ;  /* 0x000000010b1c7547 */ /* 0x000fea000b800000 */
[----:B------:R-:W-:Y:S01]  /*5340*/  SHF.L.U32 R178, R165, 0x10, RZ ;  /* 0x00000010a5b27819 */ /* 0x000fe200000006ff */
[----:B------:R-:W-:-:S04]  /*5350*/  FMUL.FTZ R177, R174, UR17 ;  /* 0x00000011aeb17c20 */ /* 0x000fc80008410000 */
[----:B------:R-:W-:Y:S01]  /*5360*/  FFMA.FTZ R150, R178, R177, R150 ;  /* 0x000000b1b2967223 */ /* 0x000fe20000010096 */
[----:B------:R-:W-:-:S05]  /*5370*/  SHF.L.U32 R178, R53, 0x10, RZ ;  /* 0x0000001035b27819 */ /* 0x000fca00000006ff */
[----:B------:R-:W-:-:S05]  /*5380*/  FMUL.FTZ R177, R178, R177 ;  /* 0x000000b1b2b17220 */ /* 0x000fca0000410000 */
[----:B------:R-:W-:-:S04]  /*5390*/  F2FP.BF16.F32.PACK_AB R177, RZ, R177 ;  /* 0x000000b1ffb1723e */ /* 0x000fc800000010ff */
[----:B------:R-:W-:-:S07]  /*53a0*/  PRMT R169, R177, 0x7610, R169 ;  /* 0x00007610b1a97816 */ /* 0x000fce00000000a9 */
.L_x_6158:
        /* <DEDUP_REMOVED lines=10> */
.L_x_6159:
        /* <DEDUP_REMOVED lines=8> */
.L_x_6160:
[----:B------:R-:W-:-:S05]  /*54d0*/  MOV R177, UR16 ;  /* 0x0000001000b17c02 */ /* 0x000fca0008000f00 */
[----:B------:R-:W-:-:S04]  /*54e0*/  @P1 FFMA.FTZ R177, R3, R177, UR30 ;  /* 0x0000001e03b11e23 */ /* 0x000fc800080100b1 */
[----:B------:R-:W-:Y:S01]  /*54f0*/  @P1 FADD.FTZ R178, R2, -R177 ;  /* 0x800000b102b21221 */ /* 0x000fe20000010000 */
[----:B------:R-:W-:-:S03]  /*5500*/  MOV R177, R45 ;  /* 0x0000002d00b17202 */ /* 0x000fc60000000f00 */
[----:B------:R-:W-:Y:S01]  /*5510*/  @P1 FFMA.FTZ R177, R178, UR29, R45 ;  /* 0x0000001db2b11c23 */ /* 0x000fe2000801002d */
[----:B------:R-:W-:Y:S06]  /*5520*/  BRA.U !UP3, `(.L_x_6161) ;  /* 0x000000010b247547 */ /* 0x000fec000b800000 */
        /* <DEDUP_REMOVED lines=9> */
.L_x_6161:
[----:B------:R-:W-:-:S05]  /*55c0*/  MOV R178, UR16 ;  /* 0x0000001000b27c02 */ /* 0x000fca0008000f00 */
[----:B------:R-:W-:-:S04]  /*55d0*/  @P1 FFMA.FTZ R178, R6, R178, UR30 ;  /* 0x0000001e06b21e23 */ /* 0x000fc800080100b2 */
[----:B------:R-:W-:Y:S01]  /*55e0*/  @P1 FADD.FTZ R179, R4, -R178 ;  /* 0x800000b204b31221 */ /* 0x000fe20000010000 */
[----:B------:R-:W-:-:S03]  /*55f0*/  MOV R178, R46 ;  /* 0x0000002e00b27202 */ /* 0x000fc60000000f00 */
        /* <DEDUP_REMOVED lines=9> */
.L_x_6162:
[----:B------:R-:W-:-:S05]  /*5690*/  MOV R179, UR16 ;  /* 0x0000001000b37c02 */ /* 0x000fca0008000f00 */
[----:B------:R-:W-:-:S04]  /*56a0*/  @P1 FFMA.FTZ R179, R252, R179, UR30 ;  /* 0x0000001efcb31e23 */ /* 0x000fc800080100b3 */
[----:B------:R-:W-:Y:S01]  /*56b0*/  @P1 FADD.FTZ R184, R251, -R179 ;  /* 0x800000b3fbb81221 */ /* 0x000fe20000010000 */
[----:B------:R-:W-:-:S03]  /*56c0*/  MOV R179, R47 ;  /* 0x0000002f00b37202 */ /* 0x000fc60000000f00 */
[----:B------:R-:W-:Y:S01]  /*56d0*/  @P1 FFMA.FTZ R179, R184, UR29, R47 ;  /* 0x0000001db8b31c23 */ /* 0x000fe2000801002f */
        /* <DEDUP_REMOVED lines=9> */
[----:B------:R-:W-:-:S07]  /*5770*/  PRMT R171, R171, 0x5410, R184 ;  /* 0x00005410abab7816 */ /* 0x000fce00000000b8 */
.L_x_6140:
[----:B------:R-:W-:Y:S01]  /*5780*/  ISETP.NE.U32.AND P1, PT, RZ, UR6, PT ;  /* 0x00000006ff007c0c */ /* 0x000fe2000bf25070 */
[----:B------:R-:W0:Y:S03]  /*5790*/  @UP3 LDCU.64 UR10, c[0x0][0x468] ;  /* 0x00008d00ff0a37ac */ /* 0x000e260008000a00 */
[----:B------:R-:W-:-:S13]  /*57a0*/  ISETP.NE.AND.EX P1, PT, RZ, UR7, PT, P1 ;  /* 0x00000007ff007c0c */ /* 0x000fda000bf25310 */
[----:B------:R-:W1:Y:S02]  /*57b0*/  @P1 LDC.64 R184, c[0x0][0x478] ;  /* 0x00011e00ffb81b82 */ /* 0x000e640000000a00 */
[----:B-1----:R-:W-:-:S05]  /*57c0*/  @P1 IMAD.WIDE.U32 R184, R187, 0x20, R184 ;  /* 0x00000020bbb81825 */ /* 0x002fca00078e00b8 */
[----:B------:R-:W-:Y:S04]  /*57d0*/  @P1 STG.E.128 desc[UR18][R184.64], R172 ;  /* 0x000000acb8001986 */ /* 0x000fe8000c101d12 */
[----:B------:R1:W-:Y:S02]  /*57e0*/  @P1 STG.E.128 desc[UR18][R184.64+0x10], R176 ;  /* 0x000010b0b8001986 */ /* 0x0003e4000c101d12 */
[----:B-1----:R-:W-:-:S05]  /*57f0*/  HFMA2 R184, -RZ, RZ, 0, 9.5367431640625e-07 ;  /* 0x00000010ffb87431 */ /* 0x002fca00000001ff */
[----:B0-----:R-:W-:-:S05]  /*5800*/  @P2 IMAD.WIDE.U32 R184, R186, R184, UR10 ;  /* 0x0000000abab82e25 */ /* 0x001fca000f8e00b8 */
[----:B------:R0:W-:Y:S01]  /*5810*/  @P2 STG.E.128 desc[UR18][R184.64], R168 ;  /* 0x000000a8b8002986 */ /* 0x0001e2000c101d12 */
[----:B------:R-:W-:Y:S05]  /*5820*/  BRA.U !UP3, `(.L_x_6163) ;  /* 0x000000010b107547 */ /* 0x000fea000b800000 */
[----:B-----5:R-:W1:Y:S01]  /*5830*/  LDC.64 R166, c[0x0][0x390] ;  /* 0x0000e400ffa67b82 */ /* 0x020e620000000a00 */
[----:B------:R-:W-:-:S05]  /*5840*/  IADD3 R164, PT, PT, R186, 0x80, RZ ;  /* 0x00000080baa47810 */ /* 0x000fca0007ffe0ff */
[----:B-1----:R-:W-:-:S06]  /*5850*/  IMAD.WIDE.U32 R164, R164, 0x10, R166 ;  /* 0x00000010a4a47825 */ /* 0x002fcc00078e00a6 */
[----:B------:R-:W5:Y:S02]  /*5860*/  LDG.E.128 R164, desc[UR18][R164.64] ;  /* 0x00000012a4a47981 */ /* 0x000f64000c1e1d00 */
.L_x_6163:
[----:B------:R-:W-:Y:S05]  /*5870*/  @!P0 BRA `(.L_x_6164) ;  /* 0x0000000c00b08947 */ /* 0x000fea0003800000 */
[----:B------:R-:W-:Y:S05]  /*5880*/  @!P1 BRA `(.L_x_6165) ;  /* 0x0000000400c89947 */ /* 0x000fea0003800000 */
[----:B------:R-:W-:Y:S01]  /*5890*/  PLOP3.LUT P3, PT, PT, PT, UP2, 0x80, 0x8 ;  /* 0x000000000008781c */ /* 0x000fe20003f6f028 */
[----:B------:R-:W-:Y:S01]  /*58a0*/  IMAD.U32 R172, RZ, RZ, UR16 ;  /* 0x00000010ffac7e24 */ /* 0x000fe2000f8e00ff */
[----:B------:R-:W-:Y:S01]  /*58b0*/  MOV R173, R41 ;  /* 0x0000002900ad7202 */ /* 0x000fe20000000f00 */
[----:B------:R-:W-:Y:S01]  /*58c0*/  IMAD.MOV.U32 R176, RZ, RZ, R36 ;  /* 0x000000ffffb07224 */ /* 0x000fe200078e0024 */
[----:B------:R-:W-:Y:S02]  /*58d0*/  MOV R175, UR16 ;  /* 0x0000001000af7c02 */ /* 0x000fe40008000f00 */
[----:B------:R-:W-:Y:S02]  /*58e0*/  MOV R174, R42 ;  /* 0x0000002a00ae7202 */ /* 0x000fe40000000f00 */
[----:B------:R-:W-:-:S05]  /*58f0*/  MOV R177, UR16 ;  /* 0x0000001000b17c02 */ /* 0x000fca0008000f00 */
[----:B------:R-:W-:Y:S01]  /*5900*/  @P3 FFMA.FTZ R172, R181, R172, UR30 ;  /* 0x0000001eb5ac3e23 */ /* 0x000fe200080100ac */
[----:B------:R-:W-:Y:S01]  /*5910*/  @P3 FFMA.FTZ R175, R182, R175, UR30 ;  /* 0x0000001eb6af3e23 */ /* 0x000fe200080100af */
[----:B------:R-:W-:Y:S02]  /*5920*/  @P3 FFMA.FTZ R177, R231, R177, UR30 ;  /* 0x0000001ee7b13e23 */ /* 0x000fe400080100b1 */
        /* <DEDUP_REMOVED lines=24> */
.L_x_6166:
        /* <DEDUP_REMOVED lines=9> */
[----:B0-----:R-:W-:-:S07]  /*5b40*/  PRMT R168, R168, 0x5410, R177 ;  /* 0x00005410a8a87816 */ /* 0x001fce00000000b1 */
.L_x_6167:
[----:B------:R-:W-:Y:S05]  /*5b50*/  BRA.U !UP3, `(.L_x_6168) ;  /* 0x000000010b1c7547 */ /* 0x000fea000b800000 */
[----:B-----5:R-:W-:Y:S01]  /*5b60*/  SHF.L.U32 R178, R165, 0x10, RZ ;  /* 0x00000010a5b27819 */ /* 0x020fe200000006ff */
[----:B------:R-:W-:-:S04]  /*5b70*/  FMUL.FTZ R177, R174, UR17 ;  /* 0x00000011aeb17c20 */ /* 0x000fc80008410000 */
[----:B------:R-:W-:Y:S01]  /*5b80*/  FFMA.FTZ R142, R178, R177, R142 ;  /* 0x000000b1b28e7223 */ /* 0x000fe2000001008e */
[----:B------:R-:W-:-:S05]  /*5b90*/  SHF.L.U32 R178, R57, 0x10, RZ ;  /* 0x0000001039b27819 */ /* 0x000fca00000006ff */
[----:B------:R-:W-:-:S05]  /*5ba0*/  FMUL.FTZ R177, R177, R178 ;  /* 0x000000b2b1b17220 */ /* 0x000fca0000410000 */
[----:B------:R-:W-:-:S04]  /*5bb0*/  F2FP.BF16.F32.PACK_AB R177, RZ, R177 ;  /* 0x000000b1ffb1723e */ /* 0x000fc800000010ff */
[----:B0-----:R-:W-:-:S07]  /*5bc0*/  PRMT R169, R177, 0x7610, R169 ;  /* 0x00007610b1a97816 */ /* 0x001fce00000000a9 */
.L_x_6168:
        /* <DEDUP_REMOVED lines=9> */
[----:B0-----:R-:W-:-:S07]  /*5c60*/  PRMT R169, R169, 0x5410, R177 ;  /* 0x00005410a9a97816 */ /* 0x001fce00000000b1 */
.L_x_6169:
        /* <DEDUP_REMOVED lines=8> */
.L_x_6170:
[----:B------:R-:W-:-:S05]  /*5cf0*/  MOV R177, UR16 ;  /* 0x0000001000b17c02 */ /* 0x000fca0008000f00 */
[----:B------:R-:W-:-:S04]  /*5d00*/  @P3 FFMA.FTZ R177, R189, R177, UR30 ;  /* 0x0000001ebdb13e23 */ /* 0x000fc800080100b1 */
[----:B------:R-:W-:Y:S01]  /*5d10*/  @P3 FADD.FTZ R178, R191, -R177 ;  /* 0x800000b1bfb23221 */ /* 0x000fe20000010000 */
[----:B------:R-:W-:-:S03]  /*5d20*/  MOV R177, R37 ;  /* 0x0000002500b17202 */ /* 0x000fc60000000f00 */
[----:B------:R-:W-:Y:S01]  /*5d30*/  @P3 FFMA.FTZ R177, R178, UR29, R37 ;  /* 0x0000001db2b13c23 */ /* 0x000fe20008010025 */
[----:B------:R-:W-:Y:S06]  /*5d40*/  BRA.U !UP3, `(.L_x_6171) ;  /* 0x000000010b247547 */ /* 0x000fec000b800000 */
        /* <DEDUP_REMOVED lines=9> */
.L_x_6171:
[----:B------:R-:W-:-:S04]  /*5de0*/  IMAD.U32 R178, RZ, RZ, UR16 ;  /* 0x00000010ffb27e24 */ /* 0x000fc8000f8e00ff */
[----:B------:R-:W-:-:S04]  /*5df0*/  @P3 FFMA.FTZ R178, R233, R178, UR30 ;  /* 0x0000001ee9b23e23 */ /* 0x000fc800080100b2 */
[----:B------:R-:W-:Y:S01]  /*5e00*/  @P3 FADD.FTZ R179, R190, -R178 ;  /* 0x800000b2beb33221 */ /* 0x000fe20000010000 */
[----:B------:R-:W-:-:S03]  /*5e10*/  MOV R178, R38 ;  /* 0x0000002600b27202 */ /* 0x000fc60000000f00 */
[----:B------:R-:W-:Y:S01]  /*5e20*/  @P3 FFMA.FTZ R178, R179, UR29, R38 ;  /* 0x0000001db3b23c23 */ /* 0x000fe20008010026 */
[----:B------:R-:W-:Y:S06]  /*5e30*/  BRA.U !UP3, `(.L_x_6172) ;  /* 0x000000010b1c7547 */ /* 0x000fec000b800000 */
[----:B0----5:R-:W-:Y:S01]  /*5e40*/  SHF.L.U32 R184, R167, 0x10, RZ ;  /* 0x00000010a7b87819 */ /* 0x021fe200000006ff */
[----:B------:R-:W-:-:S04]  /*5e50*/  FMUL.FTZ R179, R178, UR17 ;  /* 0x00000011b2b37c20 */ /* 0x000fc80008410000 */
[----:B------:R-:W-:Y:S01]  /*5e60*/  FFMA.FTZ R138, R184, R179, R138 ;  /* 0x000000b3b88a7223 */ /* 0x000fe2000001008a */
[----:B------:R-:W-:-:S05]  /*5e70*/  SHF.L.U32 R184, R59, 0x10, RZ ;  /* 0x000000103bb87819 */ /* 0x000fca00000006ff */
[----:B------:R-:W-:-:S05]  /*5e80*/  FMUL.FTZ R179, R179, R184 ;  /* 0x000000b8b3b37220 */ /* 0x000fca0000410000 */
[----:B------:R-:W-:-:S04]  /*5e90*/  F2FP.BF16.F32.PACK_AB R179, RZ, R179 ;  /* 0x000000b3ffb3723e */ /* 0x000fc800000010ff */
[----:B------:R-:W-:-:S07]  /*5ea0*/  PRMT R171, R179, 0x7610, R171 ;  /* 0x00007610b3ab7816 */ /* 0x000fce00000000ab */
.L_x_6172:
[----:B------:R-:W-:-:S05]  /*5eb0*/  MOV R179, UR16 ;  /* 0x0000001000b37c02 */ /* 0x000fca0008000f00 */
[----:B------:R-:W-:-:S04]  /*5ec0*/  @P3 FFMA.FTZ R179, R250, R179, UR30 ;  /* 0x0000001efab33e23 */ /* 0x000fc800080100b3 */
[----:B0-----:R-:W-:Y:S01]  /*5ed0*/  @P3 FADD.FTZ R184, R249, -R179 ;  /* 0x800000b3f9b83221 */ /* 0x001fe20000010000 */
[----:B------:R-:W-:-:S03]  /*5ee0*/  MOV R179, R39 ;  /* 0x0000002700b37202 */ /* 0x000fc60000000f00 */
[----:B------:R-:W-:Y:S01]  /*5ef0*/  @P3 FFMA.FTZ R179, R184, UR29, R39 ;  /* 0x0000001db8b33c23 */ /* 0x000fe20008010027 */
        /* <DEDUP_REMOVED lines=11> */
.L_x_6165:
[----:B------:R-:W-:Y:S05]  /*5fb0*/  BRA.U !UP3, `(.L_x_6174) ;  /* 0x000000010b347547 */ /* 0x000fea000b800000 */
[----:B------:R-:W-:Y:S01]  /*5fc0*/  PLOP3.LUT P3, PT, PT, PT, UP2, 0x80, 0x8 ;  /* 0x000000000008781c */ /* 0x000fe20003f6f028 */
[----:B0-----:R-:W-:Y:S01]  /*5fd0*/  IMAD.U32 R184, RZ, RZ, UR16 ;  /* 0x00000010ffb87e24 */ /* 0x001fe2000f8e00ff */
[----:B------:R-:W-:-:S11]  /*5fe0*/  MOV R185, R40 ;  /* 0x0000002800b97202 */ /* 0x000fd60000000f00 */
[----:B------:R-:W-:-:S04]  /*5ff0*/  @P3 FFMA.FTZ R184, R231, R184, UR30 ;  /* 0x0000001ee7b83e23 */ /* 0x000fc800080100b8 */
[----:B------:R-:W-:-:S04]  /*6000*/  @P3 FADD.FTZ R184, R180, -R184 ;  /* 0x800000b8b4b83221 */ /* 0x000fc80000010000 */
[----:B------:R-:W-:-:S04]  /*6010*/  @P3 FFMA.FTZ R185, R184, UR29, R40 ;  /* 0x0000001db8b93c23 */ /* 0x000fc80008010028 */
[----:B------:R-:W-:Y:S01]  /*6020*/  FMUL.FTZ R184, R185, UR17 ;  /* 0x00000011b9b87c20 */ /* 0x000fe20008410000 */
[----:B-----5:R-:W-:-:S05]  /*6030*/  SHF.L.U32 R185, R164, 0x10, RZ ;  /* 0x00000010a4b97819 */ /* 0x020fca00000006ff */
[----:B------:R-:W-:Y:S01]  /*6040*/  FFMA.FTZ R140, R185, R184, R140 ;  /* 0x000000b8b98c7223 */ /* 0x000fe2000001008c */
[----:B------:R-:W-:-:S05]  /*6050*/  SHF.L.U32 R185, R56, 0x10, RZ ;  /* 0x0000001038b97819 */ /* 0x000fca00000006ff */
[----:B------:R-:W-:-:S05]  /*6060*/  FMUL.FTZ R184, R185, R184 ;  /* 0x000000b8b9b87220 */ /* 0x000fca0000410000 */
[----:B------:R-:W-:-:S04]  /*6070*/  F2FP.BF16.F32.PACK_AB R184, RZ, R184 ;  /* 0x000000b8ffb8723e */ /* 0x000fc800000010ff */
[----:B------:R-:W-:-:S07]  /*6080*/  PRMT R168, R184, 0x7610, R168 ;  /* 0x00007610b8a87816 */ /* 0x000fce00000000a8 */
.L_x_6174:
[----:B------:R-:W-:Y:S05]  /*6090*/  BRA.U !UP3, `(.L_x_6175) ;  /* 0x000000010b3c7547 */ /* 0x000fea000b800000 */
[----:B------:R-:W-:Y:S02]  /*60a0*/  PLOP3.LUT P3, PT, PT, PT, UP2, 0x80, 0x8 ;  /* 0x000000000008781c */ /* 0x000fe40003f6f028 */
[----:B0-----:R-:W-:Y:S02]  /*60b0*/  MOV R184, UR16 ;  /* 0x0000001000b87c02 */ /* 0x001fe40008000f00 */
        /* <DEDUP_REMOVED lines=13> */
.L_x_6175:
        /* <DEDUP_REMOVED lines=14> */
.L_x_6176:
        /* <DEDUP_REMOVED lines=16> */
.L_x_6177:
        /* <DEDUP_REMOVED lines=14> */
.L_x_6178:
        /* <DEDUP_REMOVED lines=16> */
.L_x_6179:
        /* <DEDUP_REMOVED lines=14> */
.L_x_6180:
        /* <DEDUP_REMOVED lines=17> */
.L_x_6164:
[----:B------:R-:W-:Y:S05]  /*6740*/  @!P1 BRA `(.L_x_6181) ;  /* 0x0000000800649947 */ /* 0x000fea0003800000 */
        /* <DEDUP_REMOVED lines=52> */
.L_x_6182:
        /* <DEDUP_REMOVED lines=16> */
.L_x_6183:
        /* <DEDUP_REMOVED lines=14> */
.L_x_6184:
        /* <DEDUP_REMOVED lines=16> */
.L_x_6185:
        /* <DEDUP_REMOVED lines=14> */
.L_x_6186:
        /* <DEDUP_REMOVED lines=16> */
.L_x_6187:
        /* <DEDUP_REMOVED lines=14> */
.L_x_6188:
[----:B------:R-:W-:Y:S05]  /*7030*/  BRA.U !UP3, `(.L_x_6173) ;  /* 0x000000090b087547 */ /* 0x000fea000b800000 */
[----:B0----5:R-:W-:Y:S01]  /*7040*/  PRMT R185, R167, 0x7632, R185 ;  /* 0x00007632a7b97816 */ /* 0x021fe200000000b9 */
        /* <DEDUP_REMOVED lines=9> */
.L_x_6181:
        /* <DEDUP_REMOVED lines=14> */
.L_x_6189:
        /* <DEDUP_REMOVED lines=16> */
.L_x_6190:
        /* <DEDUP_REMOVED lines=14> */
.L_x_6191:
        /* <DEDUP_REMOVED lines=16> */
.L_x_6192:
        /* <DEDUP_REMOVED lines=14> */
.L_x_6193:
        /* <DEDUP_REMOVED lines=16> */
.L_x_6194:
        /* <DEDUP_REMOVED lines=14> */
.L_x_6195:
        /* <DEDUP_REMOVED lines=16> */
.L_x_6173:
[----:B0-----:R-:W0:Y:S01]  /*7860*/  @P1 LDC.64 R184, c[0x0][0x478] ;  /* 0x00011e00ffb81b82 */ /* 0x001e220000000a00 */
[----:B-----5:R1:W-:Y:S01]  /*7870*/  STL [R1+0x110], R0 ;  /* 0x0001100001007387 */ /* 0x0203e20000100800 */
[----:B------:R-:W2:Y:S01]  /*7880*/  @UP3 LDCU.64 UR10, c[0x0][0x468] ;  /* 0x00008d00ff0a37ac */ /* 0x000ea20008000a00 */
[----:B-1----:R-:W-:-:S05]  /*7890*/  @P1 IADD3 R0, PT, PT, R187, 0x80, RZ ;  /* 0x00000080bb001810 */ /* 0x002fca0007ffe0ff */
[----:B0-----:R-:W-:Y:S02]  /*78a0*/  @P1 IMAD.WIDE.U32 R184, R0, 0x20, R184 ;  /* 0x0000002000b81825 */ /* 0x001fe400078e00b8 */
[----:B------:R0:W5:Y:S04]  /*78b0*/  LDL.LU R0, [R1+0x110] ;  /* 0x0001100001007983 */ /* 0x0001680000300800 */
[----:B------:R-:W-:Y:S04]  /*78c0*/  @P1 STG.E.128 desc[UR18][R184.64], R172 ;  /* 0x000000acb8001986 */ /* 0x000fe8000c101d12 */
        /* <DEDUP_REMOVED lines=10> */
.L_x_6196:
        /* <DEDUP_REMOVED lines=36> */
.L_x_6199:
        /* <DEDUP_REMOVED lines=10> */
.L_x_6200:
        /* <DEDUP_REMOVED lines=8> */
.L_x_6201:
        /* <DEDUP_REMOVED lines=10> */
.L_x_6202:
        /* <DEDUP_REMOVED lines=8> */
.L_x_6203:
        /* <DEDUP_REMOVED lines=15> */
.L_x_6204:
        /* <DEDUP_REMOVED lines=13> */
.L_x_6205:
        /* <DEDUP_REMOVED lines=16> */
.L_x_6198:
        /* <DEDUP_REMOVED lines=14> */
.L_x_6207:
        /* <DEDUP_REMOVED lines=16> */
.L_x_6208:
        /* <DEDUP_REMOVED lines=14> */
.L_x_6209:
        /* <DEDUP_REMOVED lines=16> */
.L_x_6210:
        /* <DEDUP_REMOVED lines=14> */
.L_x_6211:
        /* <DEDUP_REMOVED lines=16> */
.L_x_6212:
        /* <DEDUP_REMOVED lines=14> */
.L_x_6213:
        /* <DEDUP_REMOVED lines=17> */
.L_x_6197:
        /* <DEDUP_REMOVED lines=53> */
.L_x_6215:
        /* <DEDUP_REMOVED lines=16> */
.L_x_6216:
        /* <DEDUP_REMOVED lines=14> */
.L_x_6217:
        /* <DEDUP_REMOVED lines=16> */
.L_x_6218:
        /* <DEDUP_REMOVED lines=14> */
.L_x_6219:
        /* <DEDUP_REMOVED lines=16> */
.L_x_6220:
        /* <DEDUP_REMOVED lines=14> */
.L_x_6221:
        /* <DEDUP_REMOVED lines=11> */
.L_x_6214:
        /* <DEDUP_REMOVED lines=14> */
.L_x_6222:
        /* <DEDUP_REMOVED lines=16> */
.L_x_6223:
        /* <DEDUP_REMOVED lines=14> */
.L_x_6224:
        /* <DEDUP_REMOVED lines=16> */
.L_x_6225:
        /* <DEDUP_REMOVED lines=14> */
.L_x_6226:
        /* <DEDUP_REMOVED lines=16> */
.L_x_6227:
        /* <DEDUP_REMOVED lines=14> */
.L_x_6228:
        /* <DEDUP_REMOVED lines=16> */
.L_x_6206:
        /* <DEDUP_REMOVED lines=17> */
.L_x_6229:
        /* <DEDUP_REMOVED lines=36> */
.L_x_6232:
        /* <DEDUP_REMOVED lines=10> */
.L_x_6233:
        /* <DEDUP_REMOVED lines=8> */
.L_x_6234:
        /* <DEDUP_REMOVED lines=10> */
.L_x_6235:
        /* <DEDUP_REMOVED lines=8> */
.L_x_6236:
        /* <DEDUP_REMOVED lines=15> */
.L_x_6237:
[----:B------:R-:W-:-:S05]  /*9fe0*/  MOV R178, UR16 ;  /* 0x0000001000b27c02 */ /* 0x000fca0008000f00 */
[----:B------:R-:W-:-:S04]  /*9ff0*/  @P3 FFMA.FTZ R178, R205, R178, UR30 ;  /* 0x0000001ecdb23e23 */ /* 0x000fc800080100b2 */
[----:B------:R-:W-:Y:S01]  /*a000*/  @P3 FADD.FTZ R179, R244, -R178 ;  /* 0x800000b2f4b33221 */ /* 0x000fe20000010000 */
[----:B------:R-:W-:-:S03]  /*a010*/  IMAD.MOV.U32 R178, RZ, RZ, R22 ;  /* 0x000000ffffb27224 */ /* 0x000fc600078e0016 */
        /* <DEDUP_REMOVED lines=9> */
.L_x_6238:
        /* <DEDUP_REMOVED lines=16> */
.L_x_6231:
[----:B------:R-:W-:Y:S05]  /*a1b0*/  BRA.U !UP3, `(.L_x_6240) ;  /* 0x000000010b347547 */ /* 0x000fea000b800000 */
[----:B------:R-:W-:Y:S02]  /*a1c0*/  PLOP3.LUT P3, PT, PT, PT, UP2, 0x80, 0x8 ;  /* 0x000000000008781c */ /* 0x000fe40003f6f028 */
[----:B0-----:R-:W-:Y:S02]  /*a1d0*/  MOV R184, UR16 ;  /* 0x0000001000b87c02 */ /* 0x001fe40008000f00 */
        /* <DEDUP_REMOVED lines=11> */
.L_x_6240:
        /* <DEDUP_REMOVED lines=16> */
.L_x_6241:
        /* <DEDUP_REMOVED lines=8> */
[----:B-----5:R-:W-:-:S05]  /*a410*/  SHF.L.U32 R185, R165, 0x10, RZ ;  /* 0x00000010a5b97819 */ /* 0x020fca00000006ff */
[----:B------:R-:W-:Y:S01]  /*a420*/  FFMA.FTZ R126, R185, R184, R126 ;  /* 0x000000b8b97e7223 */ /* 0x000fe2000001007e */
[----:B------:R-:W-:-:S04]  /*a430*/  IMAD.U32 R185, R65, 0x10000, RZ ;  /* 0x0001000041b97824 */ /* 0x000fc800078e00ff */
[----:B------:R-:W-:-:S05]  /*a440*/  FMUL.FTZ R184, R185, R184 ;  /* 0x000000b8b9b87220 */ /* 0x000fca0000410000 */
[----:B------:R-:W-:-:S04]  /*a450*/  F2FP.BF16.F32.PACK_AB R184, RZ, R184 ;  /* 0x000000b8ffb8723e */ /* 0x000fc800000010ff */
[----:B------:R-:W-:-:S07]  /*a460*/  PRMT R169, R184, 0x7610, R169 ;  /* 0x00007610b8a97816 */ /* 0x000fce00000000a9 */
.L_x_6242:
        /* <DEDUP_REMOVED lines=16> */
.L_x_6243:
        /* <DEDUP_REMOVED lines=14> */
.L_x_6244:
[----:B------:R-:W-:Y:S05]  /*a650*/  BRA.U !UP3, `(.L_x_6245) ;  /* 0x000000010b3c7547 */ /* 0x000fea000b800000 */
[----:B------:R-:W-:Y:S01]  /*a660*/  PLOP3.LUT P3, PT, PT, PT, UP2, 0x80, 0x8 ;  /* 0x000000000008781c */ /* 0x000fe20003f6f028 */
[----:B0-----:R-:W-:Y:S01]  /*a670*/  IMAD.U32 R184, RZ, RZ, UR16 ;  /* 0x00000010ffb87e24 */ /* 0x001fe2000f8e00ff */
[----:B------:R-:W-:-:S11]  /*a680*/  MOV R185, R21 ;  /* 0x0000001500b97202 */ /* 0x000fd60000000f00 */
        /* <DEDUP_REMOVED lines=12> */
.L_x_6245:
        /* <DEDUP_REMOVED lines=14> */
.L_x_6246:
[----:B------:R-:W-:Y:S05]  /*a830*/  BRA.U !UP3, `(.L_x_6239) ;  /* 0x000000110b887547 */ /* 0x000fea000b800000 */
[----:B------:R-:W-:Y:S01]  /*a840*/  PLOP3.LUT P3, PT, PT, PT, UP2, 0x80, 0x8 ;  /* 0x000000000008781c */ /* 0x000fe20003f6f028 */
[----:B0-----:R-:W-:Y:S01]  /*a850*/  IMAD.MOV.U32 R185, RZ, RZ, R23 ;  /* 0x000000ffffb97224 */ /* 0x001fe200078e0017 */
[----:B------:R-:W-:-:S11]  /*a860*/  MOV R184, UR16 ;  /* 0x0000001000b87c02 */ /* 0x000fd60008000f00 */
        /* <DEDUP_REMOVED lines=13> */
.L_x_6230:
[----:B------:R-:W-:Y:S05]  /*a940*/  @!P1 BRA `(.L_x_6247) ;  /* 0x0000000800649947 */ /* 0x000fea0003800000 */
        /* <DEDUP_REMOVED lines=52> */
.L_x_6248:
        /* <DEDUP_REMOVED lines=16> */
.L_x_6249:
        /* <DEDUP_REMOVED lines=14> */
.L_x_6250:
        /* <DEDUP_REMOVED lines=16> */
.L_x_6251:
        /* <DEDUP_REMOVED lines=14> */
.L_x_6252:
        /* <DEDUP_REMOVED lines=16> */
.L_x_6253:
        /* <DEDUP_REMOVED lines=14> */
.L_x_6254:
        /* <DEDUP_REMOVED lines=11> */
.L_x_6247:
        /* <DEDUP_REMOVED lines=14> */
.L_x_6255:
        /* <DEDUP_REMOVED lines=16> */
.L_x_6256:
        /* <DEDUP_REMOVED lines=14> */
.L_x_6257:
        /* <DEDUP_REMOVED lines=16> */
.L_x_6258:
        /* <DEDUP_REMOVED lines=14> */
.L_x_6259:
        /* <DEDUP_REMOVED lines=16> */
.L_x_6260:
        /* <DEDUP_REMOVED lines=14> */
.L_x_6261:
        /* <DEDUP_REMOVED lines=16> */
.L_x_6239:
        /* <DEDUP_REMOVED lines=8> */
[C---:B-1----:R-:W-:Y:S01]  /*bae0*/  @P2 IADD3 R184, PT, PT, R186.reuse, 0x180, RZ ;  /* 0x00000180bab82810 */ /* 0x042fe20007ffe0ff */
[----:B------:R-:W-:Y:S01]  /*baf0*/  HFMA2 R185, -RZ, RZ, 0, 9.5367431640625e-07 ;  /* 0x00000010ffb97431 */ /* 0x000fe200000001ff */
[----:B------:R-:W-:-:S04]  /*bb00*/  IADD3 R186, PT, PT, R186, 0x200, RZ ;  /* 0x00000200baba7810 */ /* 0x000fc80007ffe0ff */
[----:B--2---:R-:W-:-:S05]  /*bb10*/  @P2 IMAD.WIDE.U32 R184, R184, R185, UR10 ;  /* 0x0000000ab8b82e25 */ /* 0x004fca000f8e00b9 */
[----:B------:R0:W-:Y:S01]  /*bb20*/  @P2 STG.E.128 desc[UR18][R184.64], R168 ;  /* 0x000000a8b8002986 */ /* 0x0001e2000c101d12 */
[----:B------:R-:W-:Y:S05]  /*bb30*/  BRA.U !UP3, `(.L_x_6262) ;  /* 0x000000010b0c7547 */ /* 0x000fea000b800000 */
[----:B------:R-:W1:Y:S02]  /*bb40*/  LDC.64 R164, c[0x0][0x390] ;  /* 0x0000e400ffa47b82 */ /* 0x000e640000000a00 */
[----:B-1----:R-:W-:-:S06]  /*bb50*/  IMAD.WIDE.U32 R164, R186, 0x10, R164 ;  /* 0x00000010baa47825 */ /* 0x002fcc00078e00a4 */
[----:B------:R-:W5:Y:S02]  /*bb60*/  LDG.E.128 R164, desc[UR18][R164.64] ;  /* 0x00000012a4a47981 */ /* 0x000f64000c1e1d00 */
.L_x_6262:
[----:B------:R-:W-:Y:S05]  /*bb70*/  @!P0 BRA `(.L_x_6263) ;  /* 0x0000000c00b08947 */ /* 0x000fea0003800000 */
[----:B------:R-:W-:Y:S05]  /*bb80*/  @!P1 BRA `(.L_x_6264) ;  /* 0x0000000400c89947 */ /* 0x000fea0003800000 */
[----:B------:R-:W-:Y:S01]  /*bb90*/  PLOP3.LUT P0, PT, PT, PT, UP2, 0x80, 0x8 ;  /* 0x000000000008781c */ /* 0x000fe20003f0f028 */
[----:B------:R-:W-:Y:S01]  /*bba0*/  IMAD.MOV.U32 R174, RZ, RZ, R18 ;  /* 0x000000ffffae7224 */ /* 0x000fe200078e0012 */
[----:B------:R-:W-:Y:S02]  /*bbb0*/  MOV R172, UR16 ;  /* 0x0000001000ac7c02 */ /* 0x000fe40008000f00 */
[----:B------:R-:W-:Y:S02]  /*bbc0*/  MOV R173, R17 ;  /* 0x0000001100ad7202 */ /* 0x000fe40000000f00 */
[----:B------:R-:W-:Y:S02]  /*bbd0*/  MOV R175, UR16 ;  /* 0x0000001000af7c02 */ /* 0x000fe40008000f00 */
[----:B------:R-:W-:Y:S02]  /*bbe0*/  MOV R177, UR16 ;  /* 0x0000001000b17c02 */ /* 0x000fe40008000f00 */
[----:B------:R-:W-:-:S03]  /*bbf0*/  MOV R176, R12 ;  /* 0x0000000c00b07202 */ /* 0x000fc60000000f00 */
        /* <DEDUP_REMOVED lines=27> */
.L_x_6265:
        /* <DEDUP_REMOVED lines=9> */
[----:B0-----:R-:W-:-:S07]  /*be40*/  PRMT R168, R168, 0x5410, R177 ;  /* 0x00005410a8a87816 */ /* 0x001fce00000000b1 */
.L_x_6266:
        /* <DEDUP_REMOVED lines=8> */
.L_x_6267:
        /* <DEDUP_REMOVED lines=10> */
.L_x_6268:
        /* <DEDUP_REMOVED lines=8> */
.L_x_6269:
        /* <DEDUP_REMOVED lines=8> */
[----:B0-----:R-:W-:-:S03]  /*c070*/  PRMT R184, R70, 0x7632, R184 ;  /* 0x0000763246b87816 */ /* 0x001fc600000000b8 */
[----:B------:R-:W-:-:S04]  /*c080*/  IMAD.U32 R179, R179, 0x10000, RZ ;  /* 0x00010000b3b37824 */ /* 0x000fc800078e00ff */
[----:B------:R-:W-:Y:S01]  /*c090*/  FFMA.FTZ R113, R178, R179, R113 ;  /* 0x000000b3b2717223 */ /* 0x000fe20000010071 */
[----:B------:R-:W-:-:S05]  /*c0a0*/  SHF.L.U32 R179, R184, 0x10, RZ ;  /* 0x00000010b8b37819 */ /* 0x000fca00000006ff */
[----:B------:R-:W-:-:S05]  /*c0b0*/  FMUL.FTZ R178, R178, R179 ;  /* 0x000000b3b2b27220 */ /* 0x000fca0000410000 */
[----:B------:R-:W-:-:S04]  /*c0c0*/  F2FP.BF16.F32.PACK_AB R178, RZ, R178 ;  /* 0x000000b2ffb2723e */ /* 0x000fc800000010ff */
[----:B------:R-:W-:-:S07]  /*c0d0*/  PRMT R170, R170, 0x5410, R178 ;  /* 0x00005410aaaa7816 */ /* 0x000fce00000000b2 */
.L_x_6270:
[----:B------:R-:W-:-:S05]  /*c0e0*/  MOV R178, UR16 ;  /* 0x0000001000b27c02 */ /* 0x000fca0008000f00 */
        /* <DEDUP_REMOVED lines=12> */
.L_x_6271:
        /* <DEDUP_REMOVED lines=16> */
.L_x_6264:
        /* <DEDUP_REMOVED lines=14> */
.L_x_6273:
        /* <DEDUP_REMOVED lines=16> */
.L_x_6274:
        /* <DEDUP_REMOVED lines=14> */
.L_x_6275:
        /* <DEDUP_REMOVED lines=16> */
.L_x_6276:
[----:B------:R-:W-:Y:S05]  /*c670*/  BRA.U !UP3, `(.L_x_6277) ;  /* 0x000000010b347547 */ /* 0x000fea000b800000 */
[----:B------:R-:W-:Y:S01]  /*c680*/  PLOP3.LUT P0, PT, PT, PT, UP2, 0x80, 0x8 ;  /* 0x000000000008781c */ /* 0x000fe20003f0f028 */
[----:B0-----:R-:W-:Y:S01]  /*c690*/  IMAD.MOV.U32 R185, RZ, RZ, R12 ;  /* 0x000000ffffb97224 */ /* 0x001fe200078e000c */
[----:B------:R-:W-:-:S11]  /*c6a0*/  MOV R184, UR16 ;  /* 0x0000001000b87c02 */ /* 0x000fd60008000f00 */
        /* <DEDUP_REMOVED lines=10> */
.L_x_6277:
        /* <DEDUP_REMOVED lines=16> */
.L_x_6278:
        /* <DEDUP_REMOVED lines=14> */
.L_x_6279:
        /* <DEDUP_REMOVED lines=17> */
.L_x_6263:
[----:B------:R-:W-:Y:S05]  /*ca40*/  @!P1 BRA `(.L_x_6280) ;  /* 0x0000000800709947 */ /* 0x000fea0003800000 */
[----:B------:R-:W-:Y:S01]  /*ca50*/  MOV R174, UR16 ;  /* 0x0000001000ae7c02 */ /* 0x000fe20008000f00 */
[----:B------:R-:W-:Y:S01]  /*ca60*/  IMAD.U32 R175, RZ, RZ, UR16 ;  /* 0x00000010ffaf7e24 */ /* 0x000fe2000f8e00ff */
[----:B------:R-:W-:Y:S02]  /*ca70*/  MOV R173, UR16 ;  /* 0x0000001000ad7c02 */ /* 0x000fe40008000f00 */
[----:B------:R-:W-:Y:S01]  /*ca80*/  MOV R172, UR16 ;  /* 0x0000001000ac7c02 */ /* 0x000fe20008000f00 */
[----:B------:R-:W-:Y:S01]  /*ca90*/  FFMA.FTZ R178, R248, R174, UR30 ;  /* 0x0000001ef8b27e23 */ /* 0x000fe200080100ae */
[----:B------:R-:W-:Y:S01]  /*caa0*/  ISETP.LT.AND P0, PT, RZ, UR32, PT ;  /* 0x00000020ff007c0c */ /* 0x000fe2000bf01270 */
[----:B------:R-:W-:Y:S01]  /*cab0*/  FFMA.FTZ R177, R225, R173, UR30 ;  /* 0x0000001ee1b17e23 */ /* 0x000fe200080100ad */
[----:B------:R-:W-:Y:S01]  /*cac0*/  FFMA.FTZ R175, R221, R175, UR30 ;  /* 0x0000001eddaf7e23 */ /* 0x000fe200080100af */
[----:B------:R-:W-:Y:S01]  /*cad0*/  FFMA.FTZ R176, R247, R172, UR30 ;  /* 0x0000001ef7b07e23 */ /* 0x000fe200080100ac */
[----:B------:R-:W-:Y:S09]  /*cae0*/  BRA.U !UP3, `(.L_x_6281) ;  /* 0x000000010b347547 */ /* 0x000ff2000b800000 */
        /* <DEDUP_REMOVED lines=12> */
[----:B0-----:R-:W-:-:S07]  /*cbb0*/  PRMT R168, R172, 0x7610, R168 ;  /* 0x00007610aca87816 */ /* 0x001fce00000000a8 */
.L_x_6281:
[----:B------:R-:W-:Y:S05]  /*cbc0*/  BRA.U !UP3, `(.L_x_6282) ;  /* 0x000000010b3c7547 */ /* 0x000fea000b800000 */
[----:B------:R-:W-:Y:S02]  /*cbd0*/  MOV R172, UR16 ;  /* 0x0000001000ac7c02 */ /* 0x000fe40008000f00 */
        /* <DEDUP_REMOVED lines=13> */
[----:B0-----:R-:W-:-:S07]  /*ccb0*/  PRMT R168, R168, 0x5410, R172 ;  /* 0x00005410a8a87816 */ /* 0x001fce00000000ac */
.L_x_6282:
        /* <DEDUP_REMOVED lines=13> */
[----:B0-----:R-:W-:-:S07]  /*cd90*/  PRMT R169, R172, 0x7610, R169 ;  /* 0x00007610aca97816 */ /* 0x001fce00000000a9 */
.L_x_6283:
        /* <DEDUP_REMOVED lines=16> */
.L_x_6284:
        /* <DEDUP_REMOVED lines=14> */
.L_x_6285:
        /* <DEDUP_REMOVED lines=12> */
[----:B------:R-:W-:-:S04]  /*d040*/  IMAD.U32 R172, R174, 0x10000, RZ ;  /* 0x00010000aeac7824 */ /* 0x000fc800078e00ff */
[----:B------:R-:W-:-:S05]  /*d050*/  FMUL.FTZ R172, R172, R173 ;  /* 0x000000adacac7220 */ /* 0x000fca0000410000 */
[----:B------:R-:W-:-:S04]  /*d060*/  F2FP.BF16.F32.PACK_AB R172, RZ, R172 ;  /* 0x000000acffac723e */ /* 0x000fc800000010ff */
[----:B0-----:R-:W-:-:S07]  /*d070*/  PRMT R170, R170, 0x5410, R172 ;  /* 0x00005410aaaa7816 */ /* 0x001fce00000000ac */
.L_x_6286:
        /* <DEDUP_REMOVED lines=14> */
.L_x_6287:
[----:B------:R-:W-:Y:S01]  /*d160*/  MOV R174, UR16 ;  /* 0x0000001000ae7c02 */ /* 0x000fe20008000f00 */
[----:B------:R-:W-:Y:S01]  /*d170*/  FADD.FTZ R178, R226, -R178 ;  /* 0x800000b2e2b27221 */ /* 0x000fe20000010000 */
[----:B------:R-:W-:Y:S01]  /*d180*/  MOV R173, UR16 ;  /* 0x0000001000ad7c02 */ /* 0x000fe20008000f00 */
[----:B------:R-:W-:Y:S01]  /*d190*/  FADD.FTZ R177, R222, -R177 ;  /* 0x800000b1deb17221 */ /* 0x000fe20000010000 */
[----:B------:R-:W-:Y:S01]  /*d1a0*/  MOV R172, UR16 ;  /* 0x0000001000ac7c02 */ /* 0x000fe20008000f00 */
[----:B------:R-:W-:Y:S01]  /*d1b0*/  FFMA.FTZ R174, R246, R174, UR30 ;  /* 0x0000001ef6ae7e23 */ /* 0x000fe200080100ae */
[----:B------:R-:W-:Y:S01]  /*d1c0*/  MOV R179, UR16 ;  /* 0x0000001000b37c02 */ /* 0x000fe20008000f00 */
[----:B------:R-:W-:Y:S01]  /*d1d0*/  FFMA.FTZ R173, R220, R173, UR30 ;  /* 0x0000001edcad7e23 */ /* 0x000fe200080100ad */
[----:B------:R-:W-:Y:S01]  /*d1e0*/  FADD.FTZ R176, R224, -R176 ;  /* 0x800000b0e0b07221 */ /* 0x000fe20000010000 */
[----:B------:R-:W-:Y:S01]  /*d1f0*/  FFMA.FTZ R172, R216, R172, UR30 ;  /* 0x0000001ed8ac7e23 */ /* 0x000fe200080100ac */
[----:B------:R-:W-:Y:S01]  /*d200*/  FADD.FTZ R175, R219, -R175 ;  /* 0x800000afdbaf7221 */ /* 0x000fe20000010000 */
[----:B------:R-:W-:Y:S01]  /*d210*/  FFMA.FTZ R179, R223, R179, UR30 ;  /* 0x0000001edfb37e23 */ /* 0x000fe200080100b3 */
        /* <DEDUP_REMOVED lines=20> */
[----:B------:R-:W-:Y:S06]  /*d360*/  BRA.U !UP3, `(.L_x_6272) ;  /* 0x000000090b087547 */ /* 0x000fec000b800000 */
[----:B0----5:R-:W-:Y:S01]  /*d370*/  PRMT R184, R167, 0x7632, R184 ;  /* 0x00007632a7b87816 */ /* 0x021fe200000000b8 */
        /* <DEDUP_REMOVED lines=9> */
.L_x_6280:
        /* <DEDUP_REMOVED lines=14> */
.L_x_6288:
        /* <DEDUP_REMOVED lines=16> */
.L_x_6289:
        /* <DEDUP_REMOVED lines=14> */
.L_x_6290:
        /* <DEDUP_REMOVED lines=16> */
.L_x_6291:
        /* <DEDUP_REMOVED lines=14> */
.L_x_6292:
        /* <DEDUP_REMOVED lines=16> */
.L_x_6293:
        /* <DEDUP_REMOVED lines=14> */
.L_x_6294:
        /* <DEDUP_REMOVED lines=16> */
.L_x_6272:
[----:B0-----:R-:W0:Y:S01]  /*db90*/  @P1 LDC.64 R184, c[0x0][0x478] ;  /* 0x00011e00ffb81b82 */ /* 0x001e220000000a00 */
[----:B------:R-:W1:Y:S01]  /*dba0*/  @UP3 LDCU.64 UR10, c[0x0][0x468] ;  /* 0x00008d00ff0a37ac */ /* 0x000e620008000a00 */
[----:B------:R-:W-:Y:S01]  /*dbb0*/  @P1 IADD3 R187, PT, PT, R187, 0x200, RZ ;  /* 0x00000200bbbb1810 */ /* 0x000fe20007ffe0ff */
[----:B------:R-:W-:Y:S02]  /*dbc0*/  UIADD3 UR8, UPT, UPT, UR8, UR24, URZ ;  /* 0x0000001808087290 */ /* 0x000fe4000fffe0ff */
[----:B------:R-:W-:Y:S02]  /*dbd0*/  UPLOP3.LUT UP1, UPT, UPT, UPT, UP1, 0x40, 0x4 ;  /* 0x000000000004789c */ /* 0x000fe40003f2e810 */
[----:B------:R-:W-:Y:S01]  /*dbe0*/  UISETP.GE.AND UP0, UPT, UR8, UR25, UPT ;  /* 0x000000190800728c */ /* 0x000fe2000bf06270 */
[----:B0-----:R-:W-:-:S05]  /*dbf0*/  @P1 IMAD.WIDE.U32 R184, R187, 0x20, R184 ;  /* 0x00000020bbb81825 */ /* 0x001fca00078e00b8 */
[----:B------:R-:W-:Y:S04]  /*dc00*/  @P1 STG.E.128 desc[UR18][R184.64], R172 ;  /* 0x000000acb8001986 */ /* 0x000fe8000c101d12 */
[----:B------:R0:W-:Y:S02]  /*dc10*/  @P1 STG.E.128 desc[UR18][R184.64+0x10], R176 ;  /* 0x000010b0b8001986 */ /* 0x0001e4000c101d12 */
[----:B0-----:R-:W-:-:S05]  /*dc20*/  HFMA2 R184, -RZ, RZ, 0, 9.5367431640625e-07 ;  /* 0x00000010ffb87431 */ /* 0x001fca00000001ff */
[----:B-1----:R-:W-:-:S05]  /*dc30*/  @P2 IMAD.WIDE.U32 R184, R186, R184, UR10 ;  /* 0x0000000abab82e25 */ /* 0x002fca000f8e00b8 */
[----:B------:R0:W-:Y:S01]  /*dc40*/  @P2 STG.E.128 desc[UR18][R184.64], R168 ;  /* 0x000000a8b8002986 */ /* 0x0001e2000c101d12 */
[----:B------:R-:W-:Y:S05]  /*dc50*/  BRA.U !UP0, `(.L_x_6295) ;  /* 0xffffff3108007547 */ /* 0x000fea000b83ffff */
.L_x_6126:
[----:B-----5:R-:W3:Y:S01]  /*dc60*/  LDL.LU R164, [R1+0x40] ;  /* 0x0000400001a47983 */ /* 0x020ee20000300800 */
[----:B------:R-:W1:Y:S03]  /*dc70*/  S2UR UR9, SR_CTAID.X ;  /* 0x00000000000979c3 */ /* 0x000e660000002500 */
[----:B------:R-:W3:Y:S04]  /*dc80*/  LDL.LU R165, [R1+0x44] ;  /* 0x0000440001a57983 */ /* 0x000ee80000300800 */
[----:B------:R-:W3:Y:S01]  /*dc90*/  LDL.LU R166, [R1+0x48] ;  /* 0x0000480001a67983 */ /* 0x000ee20000300800 */
[----:B------:R-:W1:Y:S03]  /*dca0*/  LDC R0, c[0x0][0x388] ;  /* 0x0000e200ff007b82 */ /* 0x000e660000000800 */
[----:B------:R-:W3:Y:S04]  /*dcb0*/  LDL.LU R167, [R1+0x4c] ;  /* 0x00004c0001a77983 */ /* 0x000ee80000300800 */
[----:B------:R-:W4:Y:S01]  /*dcc0*/  LDL.LU R224, [R1+0x60] ;  /* 0x0000600001e07983 */ /* 0x000f220000300800 */
[----:B------:R-:W2:Y:S03]  /*dcd0*/  LDC.64 R2, c[0x0][0x440] ;  /* 0x00011000ff027b82 */ /* 0x000ea60000000a00 */
        /* <DEDUP_REMOVED lines=9> */
[----:B------:R-:W3:Y:S04]  /*dd70*/  LDL.LU R176, [R1+0x20] ;  /* 0x0000200001b07983 */ /* 0x000ee80000300800 */
        /* <DEDUP_REMOVED lines=11> */
[----:B------:R-:W3:Y:S04]  /*de30*/  LDL.LU R184, [R1] ;  /* 0x0000000001b87983 */ /* 0x000ee80000300800 */
[----:B------:R-:W3:Y:S04]  /*de40*/  LDL.LU R185, [R1+0x4] ;  /* 0x0000040001b97983 */ /* 0x000ee80000300800 */
[----:B------:R-:W3:Y:S04]  /*de50*/  LDL.LU R186, [R1+0x8] ;  /* 0x0000080001ba7983 */ /* 0x000ee80000300800 */
[----:B------:R-:W3:Y:S01]  /*de60*/  LDL.LU R187, [R1+0xc] ;  /* 0x00000c0001bb7983 */ /* 0x000ee20000300800 */
[----:B-1----:R-:W-:Y:S01]  /*de70*/  IMAD R0, R0, UR9, RZ ;  /* 0x0000000900007c24 */ /* 0x002fe2000f8e02ff */
[----:B------:R-:W0:Y:S04]  /*de80*/  S2R R219, SR_TID.X ;  /* 0x0000000000db7919 */ /* 0x000e280000002100 */
[----:B0-----:R-:W-:-:S05]  /*de90*/  LEA.HI R9, R0, R219, RZ, 0x1d ;  /* 0x000000db00097211 */ /* 0x001fca00078fe8ff */
[----:B--2---:R-:W-:-:S04]  /*dea0*/  IMAD.WIDE.U32 R2, R9, 0x20, R2 ;  /* 0x0000002009027825 */ /* 0x004fc800078e0002 */
[C---:B------:R-:W-:Y:S01]  /*deb0*/  IMAD.WIDE.U32 R4, R9.reuse, 0x20, R4 ;  /* 0x0000002009047825 */ /* 0x040fe200078e0004 */
        /* <DEDUP_REMOVED lines=32> */
.L_x_6296:
        /* <DEDUP_REMOVED lines=12> */
.L_x_19341:


//--------------------- .text._ZN10layer_norm13ln_bwd_kernelINS_13Kernel_traitsI13__nv_bfloat16S2_fS2_fjLj5120ELj1ELj1ELj4ELj16ENS_18Kernel_traits_baseILj5120ES2_S2_fS2_fjLj128EEEEELb1ELb0ELb0ELb0EEEvNS_9BwdParamsE --------------------------
	.section	.text._ZN10layer_norm13ln_bwd_kernelINS_13Kernel_traitsI13__nv_bfloat16S2_fS2_fjLj5120ELj1ELj1ELj4ELj16ENS_18Kernel_traits_baseILj5120ES2_S2_fS2_fjLj128EEEEELb1ELb0ELb0ELb0EEEvNS_9BwdParamsE,"ax",@progbits
	.align	128
        .global         _ZN10layer_norm13ln_bwd_kernelINS_13Kernel_traitsI13__nv_bfloat16S2_fS2_fjLj5120ELj1ELj1ELj4ELj16ENS_18Kernel_traits_baseILj5120ES2_S2_fS2_fjLj128EEEEELb1ELb0ELb0ELb0EEEvNS_9BwdParamsE
        .type           _ZN10layer_norm13ln_bwd_kernelINS_13Kernel_traitsI13__nv_bfloat16S2_fS2_fjLj5120ELj1ELj1ELj4ELj16ENS_18Kernel_traits_baseILj5120ES2_S2_fS2_fjLj128EEEEELb1ELb0ELb0ELb0EEEvNS_9BwdParamsE,@function
        .size           _ZN10layer_norm13ln_bwd_kernelINS_13Kernel_traitsI13__nv_bfloat16S2_fS2_fjLj5120ELj1ELj1ELj4ELj16ENS_18Kernel_traits_baseILj5120ES2_S2_fS2_fjLj128EEEEELb1ELb0ELb0ELb0EEEvNS_9BwdParamsE,(.L_x_19342 - _ZN10layer_norm13ln_bwd_kernelINS_13Kernel_traitsI13__nv_bfloat16S2_fS2_fjLj5120ELj1ELj1ELj4ELj16ENS_18Kernel_traits_baseILj5120ES2_S2_fS2_fjLj128EEEEELb1ELb0ELb0ELb0EEEvNS_9BwdParamsE)
        .other          _ZN10layer_norm13ln_bwd_kernelINS_13Kernel_traitsI13__nv_bfloat16S2_fS2_fjLj5120ELj1ELj1ELj4ELj16ENS_18Kernel_traits_baseILj5120ES2_S2_fS2_fjLj128EEEEELb1ELb0ELb0ELb0EEEvNS_9BwdParamsE,@"STO_CUDA_ENTRY STV_DEFAULT"
_ZN10layer_norm13ln_bwd_kernelINS_13Kernel_traitsI13__nv_bfloat16S2_fS2_fjLj5120ELj1ELj1ELj4ELj16ENS_18Kernel_traits_baseILj5120ES2_S2_fS2_fjLj128EEEEELb1ELb0ELb0ELb0EEEvNS_9BwdParamsE:
.text._ZN10layer_norm13ln_bwd_kernelINS_13Kernel_traitsI13__nv_bfloat16S2_fS2_fjLj5120ELj1ELj1ELj4ELj16ENS_18Kernel_traits_baseILj5120ES2_S2_fS2_fjLj128EEEEELb1ELb0ELb0ELb0EEEvNS_9BwdParamsE:
[----:B------:R-:W0:Y:S02]  /*0000*/  LDC R1, c[0x0][0x37c] ;  /* 0x0000df00ff017b82 */ /* 0x000e240000000800 */
[----:B0-----:R-:W-:Y:S01]  /*0010*/  IADD3 R1, PT, PT, R1, -0x30, RZ ;  /* 0xffffffd001017810 */ /* 0x001fe20007ffe0ff */
[----:B------:R-:W0:Y:S01]  /*0020*/  S2R R6, SR_TID.X ;  /* 0x0000000000067919 */ /* 0x000e220000002100 */
[----:B------:R-:W1:Y:S03]  /*0030*/  LDCU UR6, c[0x0][0x388] ;  /* 0x00007100ff0677ac */ /* 0x000e660008000800 */
[----:B------:R-:W2:Y:S04]  /*0040*/  LDL.64 R16, [R1] ;  /* 0x0000000001107983 */ /* 0x000ea80000100a00 */
[----:B------:R-:W2:Y:S01]  /*0050*/  LDL.64 R18, [R1+0x8] ;  /* 0x0000080001127983 */ /* 0x000ea20000100a00 */
[----:B------:R-:W3:Y:S01]  /*0060*/  LDCU.64 UR14, c[0x0][0x358] ;  /* 0x00006b00ff0e77ac */ /* 0x000ee20008000a00 */
        /* <DEDUP_REMOVED lines=14> */
[----:B------:R-:W4:Y:S08]  /*0150*/  @P4 LDC.64 R4, c[0x0][0x3d0] ;  /* 0x0000f400ff044b82 */ /* 0x000f300000000a00 */
[----:B------:R-:W0:Y:S08]  /*0160*/  @P3 LDC.64 R8, c[0x0][0x3d0] ;  /* 0x0000f400ff083b82 */ /* 0x000e300000000a00 */
[----:B------:R-:W0:Y:S01]  /*0170*/  @P2 LDC.64 R10, c[0x0][0x3d0] ;  /* 0x0000f400ff0a2b82 */ /* 0x000e220000000a00 */
[C---:B-1----:R-:W-:Y:S01]  /*0180*/  @P5 IMAD.WIDE.U32 R2, R15.reuse, 0x10, R2 ;  /* 0x000000100f025825 */ /* 0x042fe200078e0002 */
[----:B------:R-:W-:-:S04]  /*0190*/  @P5 LOP3.LUT R15, R15, 0x80, RZ, 0xfc, !PT ;  /* 0x000000800f0f5812 */ /* 0x000fc800078efcff */
[----:B---3--:R-:W5:Y:S01]  /*01a0*/  @P5 LDG.E.128 R160, desc[UR14][R2.64] ;  /* 0x0000000e02a05981 */ /* 0x008f62000c1e1d00 */
[C---:B----4-:R-:W-:Y:S01]  /*01b0*/  @P4 IMAD.WIDE.U32 R6, R15.reuse, 0x10, R4 ;  /* 0x000000100f064825 */ /* 0x050fe200078e0004 */
[----:B------:R-:W-:Y:S01]  /*01c0*/  @P4 IADD3 R15, PT, PT, R15, 0x80, RZ ;  /* 0x000000800f0f4810 */ /* 0x000fe20007ffe0ff */
[----:B------:R-:W1:Y:S01]  /*01d0*/  @P1 LDC.64 R12, c[0x0][0x3d0] ;  /* 0x0000f400ff0c1b82 */ /* 0x000e620000000a00 */
[----:B0-----:R-:W-:Y:S01]  /*01e0*/  UISETP.GE.AND UP0, UPT, UR7, UR4, UPT ;  /* 0x000000040700728c */ /* 0x001fe2000bf06270 */
[----:B------:R-:W-:Y:S01]  /*01f0*/  CS2R R148, SRZ ;  /* 0x0000000000947805 */ /* 0x000fe2000001ff00 */
[----:B------:R-:W5:Y:S01]  /*0200*/  @P4 LDG.E.128 R156, desc[UR14][R6.64] ;  /* 0x0000000e069c4981 */ /* 0x000f62000c1e1d00 */
[C---:B------:R-:W-:Y:S01]  /*0210*/  @P3 IMAD.WIDE.U32 R8, R15.reuse, 0x10, R8 ;  /* 0x000000100f083825 */ /* 0x040fe200078e0008 */
[----:B------:R-:W-:Y:S02]  /*0220*/  @P3 IADD3 R15, PT, PT, R15, 0x80, RZ ;  /* 0x000000800f0f3810 */ /* 0x000fe40007ffe0ff */
[----:B------:R-:W-:-:S02]  /*0230*/  CS2R R150, SRZ ;  /* 0x0000000000967805 */ /* 0x000fc4000001ff00 */
[----:B------:R-:W-:Y:S02]  /*0240*/  CS2R R144, SRZ ;  /* 0x0000000000907805 */ /* 0x000fe4000001ff00 */
[----:B------:R-:W-:Y:S01]  /*0250*/  CS2R R146, SRZ ;  /* 0x0000000000927805 */ /* 0x000fe2000001ff00 */
[----:B------:R0:W5:Y:S01]  /*0260*/  @P3 LDG.E.128 R152, desc[UR14][R8.64] ;  /* 0x0000000e08983981 */ /* 0x000162000c1e1d00 */
[C---:B------:R-:W-:Y:S01]  /*0270*/  @P2 IMAD.WIDE.U32 R10, R15.reuse, 0x10, R10 ;  /* 0x000000100f0a2825 */ /* 0x040fe200078e000a */
[----:B------:R-:W-:-:S05]  /*0280*/  @P2 IADD3 R15, PT, PT, R15, 0x80, RZ ;  /* 0x000000800f0f2810 */ /* 0x000fca0007ffe0ff */
[----:B-1----:R-:W-:-:S05]  /*0290*/  @P1 IMAD.WIDE.U32 R4, R15, 0x10, R12 ;  /* 0x000000100f041825 */ /* 0x002fca00078e000c */
[----:B------:R1:W5:Y:S04]  /*02a0*/  @P1 LDG.E.128 R248, desc[UR14][R4.64] ;  /* 0x0000000e04f81981 */ /* 0x000368000c1e1d00 */
[----:B--2---:R-:W2:Y:S01]  /*02b0*/  @P2 LDG.E.128 R16, desc[UR14][R10.64] ;  /* 0x0000000e0a102981 */ /* 0x004ea2000c1e1d00 */
        /* <DEDUP_REMOVED lines=36> */
[----:B--2---:R1:W-:Y:S04]  /*0500*/  @P2 STL.64 [R1], R16 ;  /* 0x0000001001002387 */ /* 0x0043e80000100a00 */
[----:B------:R1:W-:Y:S01]  /*0510*/  @P2 STL.64 [R1+0x8], R18 ;  /* 0x0000081201002387 */ /* 0x0003e20000100a00 */
[----:B------:R-:W-:Y:S02]  /*0520*/  MOV R11, R19 ;  /* 0x00000013000b7202 */ /* 0x000fe40000000f00 */
[----:B0-----:R-:W-:-:S02]  /*0530*/  MOV R9, R18 ;  /* 0x0000001200097202 */ /* 0x001fc40000000f00 */
[----:B------:R-:W-:Y:S02]  /*0540*/  MOV R7, R17 ;  /* 0x0000001100077202 */ /* 0x000fe40000000f00 */
[----:B------:R-:W-:Y:S01]  /*0550*/  MOV R6, R16 ;  /* 0x0000001000067202 */ /* 0x000fe20000000f00 */
[----:B------:R-:W-:Y:S06]  /*0560*/  BRA.U UP0, `(.L_x_6297) ;  /* 0x0000007d00d07547 */ /* 0x000fec000b800000 */
[----:B------:R-:W-:Y:S01]  /*0570*/  PRMT R10, R11, 0x7632, R10 ;  /* 0x000076320b0a7816 */ /* 0x000fe2000000000a */
[----:B------:R-:W0:Y:S01]  /*0580*/  LDCU.64 UR4, c[0x0][0x3e0] ;  /* 0x00007c00ff0477ac */ /* 0x000e220008000a00 */
[----:B------:R-:W-:Y:S02]  /*0590*/  PRMT R8, R9, 0x7632, R8 ;  /* 0x0000763209087816 */ /* 0x000fe40000000008 */
[----:B------:R-:W-:Y:S02]  /*05a0*/  CS2R R148, SRZ ;  /* 0x0000000000947805 */ /* 0x000fe4000001ff00 */
[----:B-1----:R-:W-:Y:S01]  /*05b0*/  PRMT R5, R7, 0x7632, R5 ;  /* 0x0000763207057816 */ /* 0x002fe20000000005 */
[----:B------:R1:W-:Y:S01]  /*05c0*/  STL.S16 [R1+0x28], R10 ;  /* 0x0000280a01007387 */ /* 0x0003e20000100600 */
[----:B------:R-:W-:Y:S02]  /*05d0*/  PRMT R4, R6, 0x7632, R4 ;  /* 0x0000763206047816 */ /* 0x000fe40000000004 */
[----:B------:R-:W-:-:S02]  /*05e0*/  CS2R R150, SRZ ;  /* 0x0000000000967805 */ /* 0x000fc4000001ff00 */
[----:B-----5:R-:W-:Y:S01]  /*05f0*/  PRMT R3, R251, 0x7632, R3 ;  /* 0x00007632fb037816 */ /* 0x020fe20000000003 */
[----:B------:R1:W-:Y:S01]  /*0600*/  STL.S16 [R1+0x24], R8 ;  /* 0x0000240801007387 */ /* 0x0003e20000100600 */
[----:B------:R-:W-:Y:S02]  /*0610*/  PRMT R2, R250, 0x7632, R2 ;  /* 0x00007632fa027816 */ /* 0x000fe40000000002 */
[----:B------:R-:W-:Y:S02]  /*0620*/  CS2R R144, SRZ ;  /* 0x0000000000907805 */ /* 0x000fe4000001ff00 */
[----:B------:R-:W-:Y:S01]  /*0630*/  PRMT R0, R249, 0x7632, R0 ;  /* 0x00007632f9007816 */ /* 0x000fe20000000000 */
[----:B------:R1:W-:Y:S01]  /*0640*/  STL.S16 [R1+0x20], R5 ;  /* 0x0000200501007387 */ /* 0x0003e20000100600 */
[----:B------:R-:W-:Y:S02]  /*0650*/  PRMT R252, R248, 0x7632, R252 ;  /* 0x00007632f8fc7816 */ /* 0x000fe400000000fc */
[----:B------:R-:W-:-:S02]  /*0660*/  CS2R R146, SRZ ;  /* 0x0000000000927805 */ /* 0x000fc4000001ff00 */
[----:B------:R-:W-:Y:S01]  /*0670*/  CS2R R140, SRZ ;  /* 0x00000000008c7805 */ /* 0x000fe2000001ff00 */
[----:B------:R1:W-:Y:S01]  /*0680*/  STL.S16 [R1+0x1c], R4 ;  /* 0x00001c0401007387 */ /* 0x0003e20000100600 */
[----:B------:R-:W-:Y:S01]  /*0690*/  CS2R R142, SRZ ;  /* 0x00000000008e7805 */ /* 0x000fe2000001ff00 */
[----:B0-----:R-:W-:Y:S01]  /*06a0*/  UISETP.NE.U32.AND UP0, UPT, UR4, URZ, UPT ;  /* 0x000000ff0400728c */ /* 0x001fe2000bf05070 */
        /* <DEDUP_REMOVED lines=40> */
[----:B------:R-:W2:Y:S01]  /*0930*/  LDCU UR6, c[0x0][0x388] ;  /* 0x00007100ff0677ac */ /* 0x000ea20008000800 */
[----:B------:R-:W3:Y:S01]  /*0940*/  LDCU.U8 UR16, c[0x0][0x410] ;  /* 0x00008200ff1077ac */ /* 0x000ee20008000000 */
[----:B------:R-:W4:Y:S01]  /*0950*/  LDCU UR17, c[0x0][0x400] ;  /* 0x00008000ff1177ac */ /* 0x000f220008000800 */
[----:B------:R-:W0:Y:S01]  /*0960*/  LDCU.64 UR20, c[0x0][0x478] ;  /* 0x00008f00ff1477ac */ /* 0x000e220008000a00 */
[----:B------:R-:W0:Y:S01]  /*0970*/  LDCU.64 UR18, c[0x0][0x438] ;  /* 0x00008700ff1277ac */ /* 0x000e220008000a00 */
[----:B------:R-:W0:Y:S01]  /*0980*/  LDCU.128 UR8, c[0x0][0x3c0] ;  /* 0x00007800ff0877ac */ /* 0x000e220008000c00 */
[----:B-1----:R-:W0:Y:S04]  /*0990*/  LDCU.64 UR24, c[0x0][0x380] ;  /* 0x00007000ff1877ac */ /* 0x002e280008000a00 */
.L_x_6349:
[----:B-1----:R-:W1:Y:S01]  /*09a0*/  @UP0 LDCU.64 UR4, c[0x0][0x3e0] ;  /* 0x00007c00ff0407ac */ /* 0x002e620008000a00 */
[----:B------:R-:W-:Y:S01]  /*09b0*/  PLOP3.LUT P0, PT, PT, PT, UP0, 0x80, 0x8 ;  /* 0x000000000008781c */ /* 0x000fe20003f0f008 */
[----:B0-----:R-:W-:-:S06]  /*09c0*/  UIMAD.WIDE UR12, UR7, 0x4, UR8 ;  /* 0x00000004070c78a5 */ /* 0x001fcc000f8e0208 */
[----:B--234-:R-:W-:Y:S02]  /*09d0*/  MOV R172, UR12 ;  /* 0x0000000c00ac7c02 */ /* 0x01cfe40008000f00 */
[----:B------:R-:W-:-:S05]  /*09e0*/  MOV R173, UR13 ;  /* 0x0000000d00ad7c02 */ /* 0x000fca0008000f00 */
[----:B-----5:R0:W5:Y:S01]  /*09f0*/  LDG.E R2, desc[UR14][R172.64] ;  /* 0x0000000eac027981 */ /* 0x020162000c1e1900 */
        /* <DEDUP_REMOVED lines=10> */
[----:B--2---:R-:W-:Y:S01]  /*0aa0*/  UIMAD UR4, UR7, UR6, URZ ;  /* 0x00000006070472a4 */ /* 0x004fe2000f8e02ff */
[----:B---3--:R-:W-:-:S03]  /*0ab0*/  ISETP.NE.AND P6, PT, RZ, UR16, PT ;  /* 0x00000010ff007c0c */ /* 0x008fc6000bfc5270 */
        /* <DEDUP_REMOVED lines=11> */
[----:B-----5:R-:W-:-:S04]  /*0b70*/  FSEL R2, R2, RZ, !P6 ;  /* 0x000000ff02027208 */ /* 0x020fc80007000000 */
[----:B------:R-:W-:Y:S02]  /*0b80*/  R2UR UR26, R2 ;  /* 0x00000000021a72ca */ /* 0x000fe400000e0000 */
[----:B------:R-:W-:Y:S02]  /*0b90*/  MOV R2, UR5 ;  /* 0x0000000500027c02 */ /* 0x000fe40008000f00 */
[----:B----4-:R-:W-:Y:S02]  /*0ba0*/  @P0 R2UR UR13, R174 ;  /* 0x00000000ae0d02ca */ /* 0x010fe400000e0000 */
[----:B0-----:R-:W-:-:S04]  /*0bb0*/  LEA.HI.SX32 R2, R2, R176, 0x1d ;  /* 0x000000b002027211 */ /* 0x001fc800078feaff */
[----:B------:R-:W-:-:S07]  /*0bc0*/  MOV R215, R2 ;  /* 0x0000000200d77202 */ /* 0x000fce0000000f00 */
[----:B------:R-:W-:Y:S01]  /*0bd0*/  @UP0 USHF.L.U32 UR12, UR13, 0x10, URZ ;  /* 0x000000100d0c0899 */ /* 0x000fe200080006ff */
        /* <DEDUP_REMOVED lines=8> */
[----:B-1----:R-:W-:-:S05]  /*0c60*/  IMAD.WIDE.U32 R24, R2, 0x20, R24 ;  /* 0x0000002002187825 */ /* 0x002fca00078e0018 */
[----:B------:R-:W4:Y:S04]  /*0c70*/  LDG.E.128 R180, desc[UR14][R24.64] ;  /* 0x0000000e18b47981 */ /* 0x000f28000c1e1d00 */
[----:B------:R0:W4:Y:S01]  /*0c80*/  LDG.E.128 R176, desc[UR14][R24.64+0x10] ;  /* 0x0000100e18b07981 */ /* 0x000122000c1e1d00 */
[----:B------:R-:W-:-:S13]  /*0c90*/  ISETP.NE.AND.EX P0, PT, RZ, UR19, PT, P0 ;  /* 0x00000013ff007c0c */ /* 0x000fda000bf05300 */
[----:B0-----:R-:W0:Y:S02]  /*0ca0*/  @P0 LDC.64 R24, c[0x0][0x438] ;  /* 0x00010e00ff180b82 */ /* 0x001e240000000a00 */
[----:B0-----:R-:W-:-:S05]  /*0cb0*/  @P0 IMAD.WIDE.U32 R24, R2, 0x20, R24 ;  /* 0x0000002002180825 */ /* 0x001fca00078e0018 */
[----:B------:R-:W5:Y:S04]  /*0cc0*/  @P0 LDG.E.128 R68, desc[UR14][R24.64] ;  /* 0x0000000e18440981 */ /* 0x000f68000c1e1d00 */
[----:B------:R2:W5:Y:S02]  /*0cd0*/  @P0 LDG.E.128 R64, desc[UR14][R24.64+0x10] ;  /* 0x0000100e18400981 */ /* 0x000564000c1e1d00 */
[----:B--2---:R-:W-:-:S06]  /*0ce0*/  IMAD.WIDE.U32 R24, R2, 0x8, R184 ;  /* 0x0000000802187825 */ /* 0x004fcc00078e00b8 */
[----:B------:R-:W5:Y:S01]  /*0cf0*/  LDG.E.64 R24, desc[UR14][R24.64] ;  /* 0x0000000e18187981 */ /* 0x000f62000c1e1b00 */
        /* <DEDUP_REMOVED lines=13> */
[----:B---3--:R-:W-:-:S04]  /*0dd0*/  PRMT R0, R172, 0x7632, R0 ;  /* 0x00007632ac007816 */ /* 0x008fc80000000000 */
[----:B------:R-:W-:Y:S01]  /*0de0*/  SHF.L.U32 R0, R0, 0x10, RZ ;  /* 0x0000001000007819 */ /* 0x000fe200000006ff */
[----:B----4-:R-:W-:-:S04]  /*0df0*/  FADD.FTZ R181, R181, -UR26 ;  /* 0x8000001ab5b57e21 */ /* 0x010fc80008010000 */
[----:B------:R-:W-:Y:S01]  /*0e00*/  FMUL.FTZ R205, R181, UR23 ;  /* 0x00000017b5cd7c20 */ /* 0x000fe20008410000 */
[-C--:B------:R-:W-:Y:S01]  /*0e10*/  FMUL.FTZ R246, R246, R0.reuse ;  /* 0x00000000f6f67220 */ /* 0x080fe20000410000 */
[--C-:B------:R-:W-:Y:S02]  /*0e20*/  FADD.FTZ R109, R109, R0.reuse ;  /* 0x000000006d6d7221 */ /* 0x100fe40000010000 */
[----:B------:R-:W-:Y:S01]  /*0e30*/  FFMA.FTZ R149, R205, R0, R149 ;  /* 0x00000000cd957223 */ /* 0x000fe20000010095 */
[----:B------:R-:W-:Y:S01]  /*0e40*/  PRMT R0, R173, 0x7632, R0 ;  /* 0x00007632ad007816 */ /* 0x000fe20000000000 */
[----:B------:R-:W-:-:S03]  /*0e50*/  FADD.FTZ R183, R183, -UR26 ;  /* 0x8000001ab7b77e21 */ /* 0x000fc60008010000 */
[----:B------:R-:W-:Y:S01]  /*0e60*/  SHF.L.U32 R0, R0, 0x10, RZ ;  /* 0x0000001000007819 */ /* 0x000fe200000006ff */
[----:B------:R-:W-:Y:S01]  /*0e70*/  FMUL.FTZ R197, R183, UR23 ;  /* 0x00000017b7c57c20 */ /* 0x000fe20008410000 */
[----:B------:R-:W-:-:S03]  /*0e80*/  FADD.FTZ R177, R177, -UR26 ;  /* 0x8000001ab1b17e21 */ /* 0x000fc60008010000 */
[-C--:B------:R-:W-:Y:S01]  /*0e90*/  FMUL.FTZ R243, R243, R0.reuse ;  /* 0x00000000f3f37220 */ /* 0x080fe20000410000 */
[----:B------:R-:W-:Y:S01]  /*0ea0*/  FFMA.FTZ R151, R197, R0, R151 ;  /* 0x00000000c5977223 */ /* 0x000fe20000010097 */
[--C-:B------:R-:W-:Y:S01]  /*0eb0*/  FADD.FTZ R111, R111, R0.reuse ;  /* 0x000000006f6f7221 */ /* 0x100fe20000010000 */
[----:B------:R-:W-:Y:S01]  /*0ec0*/  PRMT R0, R174, 0x7632, R0 ;  /* 0x00007632ae007816 */ /* 0x000fe20000000000 */
[----:B------:R-:W-:-:S03]  /*0ed0*/  FMUL.FTZ R183, R177, UR23 ;  /* 0x00000017b1b77c20 */ /* 0x000fc60008410000 */
[----:B------:R-:W-:Y:S01]  /*0ee0*/  SHF.L.U32 R0, R0, 0x10, RZ ;  /* 0x0000001000007819 */ /* 0x000fe200000006ff */
[----:B------:R-:W-:-:S04]  /*0ef0*/  FADD.FTZ R179, R179, -UR26 ;  /* 0x8000001ab3b37e21 */ /* 0x000fc80008010000 */
[-C--:B------:R-:W-:Y:S01]  /*0f00*/  FMUL.FTZ R238, R238, R0.reuse ;  /* 0x00000000eeee7220 */ /* 0x080fe20000410000 */
[--C-:B------:R-:W-:Y:S01]  /*0f10*/  FADD.FTZ R105, R105, R0.reuse ;  /* 0x0000000069697221 */ /* 0x100fe20000010000 */
[----:B------:R-:W-:Y:S01]  /*0f20*/  FFMA.FTZ R145, R183, R0, R145 ;  /* 0x00000000b7917223 */ /* 0x000fe20000010091 */
[----:B------:R-:W-:Y:S01]  /*0f30*/  PRMT R0, R175, 0x7632, R0 ;  /* 0x00007632af007816 */ /* 0x000fe20000000000 */
[----:B------:R-:W-:-:S03]  /*0f40*/  FMUL.FTZ R181, R179, UR23 ;  /* 0x00000017b3b57c20 */ /* 0x000fc60008410000 */
[----:B------:R-:W-:Y:S02]  /*0f50*/  SHF.L.U32 R0, R0, 0x10, RZ ;  /* 0x0000001000007819 */ /* 0x000fe400000006ff */
[----:B------:R-:W-:-:S03]  /*0f60*/  SHF.L.U32 R13, R172, 0x10, RZ ;  /* 0x00000010ac0d7819 */ /* 0x000fc600000006ff */
[-C--:B------:R-:W-:Y:S01]  /*0f70*/  FMUL.FTZ R233, R233, R0.reuse ;  /* 0x00000000e9e97220 */ /* 0x080fe20000410000 */
[----:B------:R-:W-:Y:S01]  /*0f80*/  FADD.FTZ R107, R107, R0 ;  /* 0x000000006b6b7221 */ /* 0x000fe20000010000 */
[----:B------:R-:W-:Y:S01]  /*0f90*/  FFMA.FTZ R147, R181, R0, R147 ;  /* 0x00000000b5937223 */ /* 0x000fe20000010093 */
[----:B------:R-:W-:Y:S01]  /*0fa0*/  FADD.FTZ R0, R180, -UR26 ;  /* 0x8000001ab4007e21 */ /* 0x000fe20008010000 */
[----:B------:R-:W-:Y:S01]  /*0fb0*/  FADD.FTZ R172, R182, -UR26 ;  /* 0x8000001ab6ac7e21 */ /* 0x000fe20008010000 */
[-C--:B------:R-:W-:Y:S02]  /*0fc0*/  FMUL.FTZ R182, R8, R13.reuse ;  /* 0x0000000d08b67220 */ /* 0x080fe40000410000 */
[----:B------:R-:W-:Y:S01]  /*0fd0*/  FMUL.FTZ R0, R0, UR23 ;  /* 0x0000001700007c20 */ /* 0x000fe20008410000 */
[----:B------:R-:W-:Y:S01]  /*0fe0*/  SHF.L.U32 R173, R173, 0x10, RZ ;  /* 0x00000010adad7819 */ /* 0x000fe200000006ff */
[----:B------:R-:W-:Y:S01]  /*0ff0*/  FMUL.FTZ R8, R172, UR23 ;  /* 0x00000017ac087c20 */ /* 0x000fe20008410000 */
[----:B------:R-:W-:Y:S01]  /*1000*/  FADD.FTZ R108, R108, R13 ;  /* 0x0000000d6c6c7221 */ /* 0x000fe20000010000 */
[----:B------:R-:W-:Y:S01]  /*1010*/  FFMA.FTZ R148, R0, R13, R148 ;  /* 0x0000000d00947223 */ /* 0x000fe20000010094 */
[----:B------:R-:W-:Y:S01]  /*1020*/  FADD.FTZ R13, R176, -UR26 ;  /* 0x8000001ab00d7e21 */ /* 0x000fe20008010000 */
[----:B------:R-:W-:Y:S01]  /*1030*/  FADD.FTZ R110, R110, R173 ;  /* 0x000000ad6e6e7221 */ /* 0x000fe20000010000 */
[-C--:B------:R-:W-:Y:S01]  /*1040*/  FFMA.FTZ R150, R8, R173.reuse, R150 ;  /* 0x000000ad08967223 */ /* 0x080fe20000010096 */
[----:B------:R-:W-:Y:S01]  /*1050*/  FMUL.FTZ R223, R223, R173 ;  /* 0x000000addfdf7220 */ /* 0x000fe20000410000 */
[----:B------:R-:W-:Y:S01]  /*1060*/  SHF.L.U32 R173, R174, 0x10, RZ ;  /* 0x00000010aead7819 */ /* 0x000fe200000006ff */
[----:B------:R-:W-:Y:S01]  /*1070*/  FMUL.FTZ R13, R13, UR23 ;  /* 0x000000170d0d7c20 */ /* 0x000fe20008410000 */
[----:B------:R-:W-:-:S03]  /*1080*/  FFMA.FTZ R174, R0, R182, RZ ;  /* 0x000000b600ae7223 */ /* 0x000fc600000100ff */
[----:B------:R-:W-:Y:S01]  /*1090*/  FADD.FTZ R104, R104, R173 ;  /* 0x000000ad68687221 */ /* 0x000fe20000010000 */
[-C--:B------:R-:W-:Y:S01]  /*10a0*/  FFMA.FTZ R144, R13, R173.reuse, R144 ;  /* 0x000000ad0d907223 */ /* 0x080fe20000010090 */
[----:B------:R-:W-:Y:S01]  /*10b0*/  FMUL.FTZ R220, R220, R173 ;  /* 0x000000addcdc7220 */ /* 0x000fe20000410000 */
[----:B------:R-:W-:-:S04]  /*10c0*/  FADD.FTZ R173, RZ, R182 ;  /* 0x000000b6ffad7221 */ /* 0x000fc80000010000 */
[----:B------:R-:W-:Y:S01]  /*10d0*/  FADD.FTZ R172, R173, R246 ;  /* 0x000000f6adac7221 */ /* 0x000fe20000010000 */
[----:B------:R-:W-:-:S03]  /*10e0*/  FFMA.FTZ R173, R205, R246, R174 ;  /* 0x000000f6cdad7223 */ /* 0x000fc600000100ae */
        /* <DEDUP_REMOVED lines=8> */
[----:B------:R-:W-:Y:S02]  /*1170*/  FFMA.FTZ R172, R13, R220, R172 ;  /* 0x000000dc0dac7223 */ /* 0x000fe400000100ac */
        /* <DEDUP_REMOVED lines=8> */
[----:B------:R-:W-:-:S07]  /*1200*/  FFMA.FTZ R214, R181, R233, R214 ;  /* 0x000000e9b5d67223 */ /* 0x000fce00000100d6 */
.L_x_6299:
[----:B------:R-:W-:Y:S05]  /*1210*/  BSYNC.RECONVERGENT B0 ;  /* 0x0000000000007941 */ /* 0x000fea0003800200 */
.L_x_6298:
[----:B------:R-:W-:Y:S04]  /*1220*/  BSSY.RECONVERGENT B0, `(.L_x_6300) ;  /* 0x0000063000007945 */ /* 0x000fe80003800200 */
[----:B------:R-:W-:Y:S05]  /*1230*/  @!P4 BRA `(.L_x_6301) ;  /* 0x000000040084c947 */ /* 0x000fea0003800000 */
[----:B------:R-:W0:Y:S08]  /*1240*/  LDC.64 R172, c[0x0][0x428] ;  /* 0x00010a00ffac7b82 */ /* 0x000e300000000a00 */
[----:B------:R-:W1:Y:S01]  /*1250*/  LDC.64 R26, c[0x0][0x3a8] ;  /* 0x0000ea00ff1a7b82 */ /* 0x000e620000000a00 */
[----:B------:R-:W-:-:S04]  /*1260*/  ISETP.NE.U32.AND P0, PT, RZ, UR18, PT ;  /* 0x00000012ff007c0c */ /* 0x000fc8000bf05070 */
[----:B------:R-:W-:Y:S01]  /*1270*/  ISETP.NE.AND.EX P0, PT, RZ, UR19, PT, P0 ;  /* 0x00000013ff007c0c */ /* 0x000fe2000bf05300 */
[----:B0-----:R-:W-:-:S06]  /*1280*/  IMAD.WIDE.U32 R172, R215, 0x10, R172 ;  /* 0x00000010d7ac7825 */ /* 0x001fcc00078e00ac */
[----:B------:R-:W2:Y:S01]  /*1290*/  LDG.E.128 R172, desc[UR14][R172.64] ;  /* 0x0000000eacac7981 */ /* 0x000ea2000c1e1d00 */
[----:B-1----:R-:W-:-:S05]  /*12a0*/  IMAD.WIDE.U32 R26, R215, 0x20, R26 ;  /* 0x00000020d71a7825 */ /* 0x002fca00078e001a */
[----:B------:R-:W3:Y:S04]  /*12b0*/  LDG.E.128 R184, desc[UR14][R26.64] ;  /* 0x0000000e1ab87981 */ /* 0x000ee8000c1e1d00 */
[----:B------:R0:W4:Y:S02]  /*12c0*/  LDG.E.128 R176, desc[UR14][R26.64+0x10] ;  /* 0x0000100e1ab07981 */ /* 0x000124000c1e1d00 */
[----:B0-----:R-:W0:Y:S02]  /*12d0*/  @P0 LDC.64 R26, c[0x0][0x438] ;  /* 0x00010e00ff1a0b82 */ /* 0x001e240000000a00 */
[----:B0-----:R-:W-:-:S05]  /*12e0*/  @P0 IMAD.WIDE.U32 R26, R215, 0x20, R26 ;  /* 0x00000020d71a0825 */ /* 0x001fca00078e001a */
[----:B------:R-:W5:Y:S04]  /*12f0*/  @P0 LDG.E.128 R60, desc[UR14][R26.64] ;  /* 0x0000000e1a3c0981 */ /* 0x000f68000c1e1d00 */
[----:B------:R0:W5:Y:S02]  /*1300*/  @P0 LDG.E.128 R56, desc[UR14][R26.64+0x10] ;  /* 0x0000100e1a380981 */ /* 0x000164000c1e1d00 */
[----:B0-----:R-:W0:Y:S02]  /*1310*/  LDC.64 R26, c[0x0][0x3b0] ;  /* 0x0000ec00ff1a7b82 */ /* 0x001e240000000a00 */
[----:B0-----:R-:W-:-:S06]  /*1320*/  IMAD.WIDE.U32 R26, R215, 0x8, R26 ;  /* 0x00000008d71a7825 */ /* 0x001fcc00078e001a */
[----:B------:R-:W5:Y:S01]  /*1330*/  LDG.E.64 R26, desc[UR14][R26.64] ;  /* 0x0000000e1a1a7981 */ /* 0x000f62000c1e1b00 */
[----:B------:R-:W-:-:S04]  /*1340*/  PRMT R242, R157, 0x7632, R242 ;  /* 0x000076329df27816 */ /* 0x000fc800000000f2 */
[----:B------:R-:W-:Y:S02]  /*1350*/  SHF.L.U32 R242, R242, 0x10, RZ ;  /* 0x00000010f2f27819 */ /* 0x000fe400000006ff */
[----:B------:R-:W-:-:S04]  /*1360*/  PRMT R237, R158, 0x7632, R237 ;  /* 0x000076329eed7816 */ /* 0x000fc800000000ed */
[----:B------:R-:W-:Y:S02]  /*1370*/  SHF.L.U32 R237, R237, 0x10, RZ ;  /* 0x00000010eded7819 */ /* 0x000fe400000006ff */
[----:B------:R-:W-:-:S04]  /*1380*/  PRMT R232, R159, 0x7632, R232 ;  /* 0x000076329fe87816 */ /* 0x000fc800000000e8 */
[----:B------:R-:W-:Y:S02]  /*1390*/  SHF.L.U32 R232, R232, 0x10, RZ ;  /* 0x00000010e8e87819 */ /* 0x000fe400000006ff */
[C---:B------:R-:W-:Y:S02]  /*13a0*/  PRMT R245, R156.reuse, 0x7632, R245 ;  /* 0x000076329cf57816 */ /* 0x040fe400000000f5 */
[----:B------:R-:W-:Y:S02]  /*13b0*/  SHF.L.U32 R224, R156, 0x10, RZ ;  /* 0x000000109ce07819 */ /* 0x000fe400000006ff */
[----:B------:R-:W-:Y:S02]  /*13c0*/  SHF.L.U32 R245, R245, 0x10, RZ ;  /* 0x00000010f5f57819 */ /* 0x000fe400000006ff */
[----:B------:R-:W-:Y:S02]  /*13d0*/  SHF.L.U32 R219, R157, 0x10, RZ ;  /* 0x000000109ddb7819 */ /* 0x000fe400000006ff */
[----:B------:R-:W-:-:S02]  /*13e0*/  SHF.L.U32 R213, R158, 0x10, RZ ;  /* 0x000000109ed57819 */ /* 0x000fc400000006ff */
[----:B------:R-:W-:Y:S02]  /*13f0*/  SHF.L.U32 R204, R159, 0x10, RZ ;  /* 0x000000109fcc7819 */ /* 0x000fe400000006ff */
[----:B------:R-:W-:Y:S02]  /*1400*/  IADD3 R215, PT, PT, R215, 0x80, RZ ;  /* 0x00000080d7d77810 */ /* 0x000fe40007ffe0ff */
[----:B--2---:R-:W-:-:S04]  /*1410*/  PRMT R5, R172, 0x7632, R5 ;  /* 0x00007632ac057816 */ /* 0x004fc80000000005 */
[----:B------:R-:W-:Y:S02]  /*1420*/  SHF.L.U32 R14, R5, 0x10, RZ ;  /* 0x00000010050e7819 */ /* 0x000fe400000006ff */
[----:B------:R-:W-:Y:S01]  /*1430*/  PRMT R5, R173, 0x7632, R5 ;  /* 0x00007632ad057816 */ /* 0x000fe20000000005 */
[----:B---3--:R-:W-:-:S03]  /*1440*/  FADD.FTZ R187, R187, -UR26 ;  /* 0x8000001abbbb7e21 */ /* 0x008fc60008010000 */
[----:B------:R-:W-:Y:S01]  /*1450*/  SHF.L.U32 R5, R5, 0x10, RZ ;  /* 0x0000001005057819 */ /* 0x000fe200000006ff */
[----:B------:R-:W-:Y:S01]  /*1460*/  FMUL.FTZ R196, R187, UR23 ;  /* 0x00000017bbc47c20 */ /* 0x000fe20008410000 */
[----:B----4-:R-:W-:-:S03]  /*1470*/  FADD.FTZ R177, R177, -UR26 ;  /* 0x8000001ab1b17e21 */ /* 0x010fc60008010000 */
        /* <DEDUP_REMOVED lines=8> */
[----:B------:R-:W-:Y:S01]  /*1500*/  FADD.FTZ R97, R97, R5 ;  /* 0x0000000561617221 */ /* 0x000fe20000010000 */
        /* <DEDUP_REMOVED lines=10> */
[----:B------:R-:W-:Y:S02]  /*15b0*/  FMUL.FTZ R224, R224, R172 ;  /* 0x000000ace0e07220 */ /* 0x000fe40000410000 */
[----:B------:R-:W-:Y:S01]  /*15c0*/  FMUL.FTZ R5, R5, UR23 ;  /* 0x0000001705057c20 */ /* 0x000fe20008410000 */
        /* <DEDUP_REMOVED lines=10> */
[----:B------:R-:W-:Y:S01]  /*1670*/  FFMA.FTZ R141, R203, R14, R141 ;  /* 0x0000000ecb8d7223 */ /* 0x000fe2000001008d */
[----:B------:R-:W-:Y:S01]  /*1680*/  FADD.FTZ R101, R101, R14 ;  /* 0x0000000e65657221 */ /* 0x000fe20000010000 */
[----:B------:R-:W-:Y:S01]  /*1690*/  SHF.L.U32 R174, R174, 0x10, RZ ;  /* 0x00000010aeae7819 */ /* 0x000fe200000006ff */
[----:B------:R-:W-:Y:S01]  /*16a0*/  FADD.FTZ R14, R176, -UR26 ;  /* 0x8000001ab00e7e21 */ /* 0x000fe20008010000 */
[----:B------:R-:W-:Y:S01]  /*16b0*/  FADD.FTZ R216, R216, R219 ;  /* 0x000000dbd8d87221 */ /* 0x000fe20000010000 */
[----:B------:R-:W-:Y:S01]  /*16c0*/  FFMA.FTZ R214, R9, R219, R214 ;  /* 0x000000db09d67223 */ /* 0x000fe200000100d6 */
[----:B------:R-:W-:Y:S01]  /*16d0*/  FADD.FTZ R100, R100, R172 ;  /* 0x000000ac64647221 */ /* 0x000fe20000010000 */
[----:B------:R-:W-:Y:S01]  /*16e0*/  FFMA.FTZ R140, R5, R172, R140 ;  /* 0x000000ac058c7223 */ /* 0x000fe2000001008c */
[----:B------:R-:W-:Y:S01]  /*16f0*/  FMUL.FTZ R14, R14, UR23 ;  /* 0x000000170e0e7c20 */ /* 0x000fe20008410000 */
[----:B------:R-:W-:Y:S01]  /*1700*/  FMUL.FTZ R213, R213, R174 ;  /* 0x000000aed5d57220 */ /* 0x000fe20000410000 */
[----:B------:R-:W-:Y:S01]  /*1710*/  FADD.FTZ R172, R216, R242 ;  /* 0x000000f2d8ac7221 */ /* 0x000fe20000010000 */
[----:B------:R-:W-:Y:S01]  /*1720*/  FFMA.FTZ R214, R196, R242, R214 ;  /* 0x000000f2c4d67223 */ /* 0x000fe200000100d6 */
[----:B------:R-:W-:Y:S01]  /*1730*/  SHF.L.U32 R175, R175, 0x10, RZ ;  /* 0x00000010afaf7819 */ /* 0x000fe200000006ff */
[----:B------:R-:W-:Y:S01]  /*1740*/  FADD.FTZ R19, R178, -UR26 ;  /* 0x8000001ab2137e21 */ /* 0x000fe20008010000 */
[----:B------:R-:W-:Y:S01]  /*1750*/  FADD.FTZ R172, R172, R213 ;  /* 0x000000d5acac7221 */ /* 0x000fe20000010000 */
[----:B------:R-:W-:-:S02]  /*1760*/  FFMA.FTZ R214, R14, R213, R214 ;  /* 0x000000d50ed67223 */ /* 0x000fc400000100d6 */
[----:B------:R-:W-:Y:S01]  /*1770*/  FMUL.FTZ R19, R19, UR23 ;  /* 0x0000001713137c20 */ /* 0x000fe20008410000 */
        /* <DEDUP_REMOVED lines=13> */
.L_x_6301:
[----:B------:R-:W-:Y:S05]  /*1850*/  BSYNC.RECONVERGENT B0 ;  /* 0x0000000000007941 */ /* 0x000fea0003800200 */
.L_x_6300:
        /* <DEDUP_REMOVED lines=20> */
[----:B------:R-:W-:Y:S02]  /*19a0*/  PRMT R241, R153, 0x7632, R241 ;  /* 0x0000763299f17816 */ /* 0x000fe400000000f1 */
[----:B------:R-:W-:Y:S02]  /*19b0*/  PRMT R236, R154, 0x7632, R236 ;  /* 0x000076329aec7816 */ /* 0x000fe400000000ec */
[----:B------:R-:W-:Y:S02]  /*19c0*/  SHF.L.U32 R241, R241, 0x10, RZ ;  /* 0x00000010f1f17819 */ /* 0x000fe400000006ff */
        /* <DEDUP_REMOVED lines=8> */
[----:B--2---:R-:W-:-:S04]  /*1a50*/  PRMT R3, R172, 0x7632, R3 ;  /* 0x00007632ac037816 */ /* 0x004fc80000000003 */
[----:B------:R-:W-:Y:S01]  /*1a60*/  SHF.L.U32 R6, R3, 0x10, RZ ;  /* 0x0000001003067819 */ /* 0x000fe200000006ff */
[----:B---3--:R-:W-:-:S04]  /*1a70*/  FADD.FTZ R185, R185, -UR26 ;  /* 0x8000001ab9b97e21 */ /* 0x008fc80008010000 */
[----:B------:R-:W-:Y:S01]  /*1a80*/  FMUL.FTZ R201, R185, UR23 ;  /* 0x00000017b9c97c20 */ /* 0x000fe20008410000 */
[-C--:B------:R-:W-:Y:S01]  /*1a90*/  FMUL.FTZ R244, R244, R6.reuse ;  /* 0x00000006f4f47220 */ /* 0x080fe20000410000 */
[--C-:B------:R-:W-:Y:S02]  /*1aa0*/  FADD.FTZ R93, R93, R6.reuse ;  /* 0x000000065d5d7221 */ /* 0x100fe40000010000 */
[----:B------:R-:W-:Y:S01]  /*1ab0*/  FFMA.FTZ R133, R201, R6, R133 ;  /* 0x00000006c9857223 */ /* 0x000fe20000010085 */
[----:B------:R-:W-:Y:S01]  /*1ac0*/  PRMT R6, R173, 0x7632, R6 ;  /* 0x00007632ad067816 */ /* 0x000fe20000000006 */
[----:B------:R-:W-:Y:S01]  /*1ad0*/  FADD.FTZ R187, R187, -UR26 ;  /* 0x8000001abbbb7e21 */ /* 0x000fe20008010000 */
[----:B------:R-:W-:Y:S01]  /*1ae0*/  PRMT R3, R174, 0x7632, R3 ;  /* 0x00007632ae037816 */ /* 0x000fe20000000003 */
[----:B----4-:R-:W-:Y:S01]  /*1af0*/  FADD.FTZ R177, R177, -UR26 ;  /* 0x8000001ab1b17e21 */ /* 0x010fe20008010000 */
[----:B------:R-:W-:Y:S01]  /*1b00*/  SHF.L.U32 R6, R6, 0x10, RZ ;  /* 0x0000001006067819 */ /* 0x000fe200000006ff */
[----:B------:R-:W-:Y:S01]  /*1b10*/  FMUL.FTZ R194, R187, UR23 ;  /* 0x00000017bbc27c20 */ /* 0x000fe20008410000 */
[----:B------:R-:W-:Y:S01]  /*1b20*/  SHF.L.U32 R3, R3, 0x10, RZ ;  /* 0x0000001003037819 */ /* 0x000fe200000006ff */
[----:B------:R-:W-:-:S02]  /*1b30*/  FMUL.FTZ R190, R177, UR23 ;  /* 0x00000017b1be7c20 */ /* 0x000fc40008410000 */
[-C--:B------:R-:W-:Y:S01]  /*1b40*/  FMUL.FTZ R241, R241, R6.reuse ;  /* 0x00000006f1f17220 */ /* 0x080fe20000410000 */
[----:B------:R-:W-:Y:S01]  /*1b50*/  FFMA.FTZ R135, R194, R6, R135 ;  /* 0x00000006c2877223 */ /* 0x000fe20000010087 */
[--C-:B------:R-:W-:Y:S01]  /*1b60*/  FADD.FTZ R95, R95, R6.reuse ;  /* 0x000000065f5f7221 */ /* 0x100fe20000010000 */
[-C--:B------:R-:W-:Y:S01]  /*1b70*/  FMUL.FTZ R236, R236, R3.reuse ;  /* 0x00000003ecec7220 */ /* 0x080fe20000410000 */
[----:B------:R-:W-:Y:S01]  /*1b80*/  FADD.FTZ R89, R89, R3 ;  /* 0x0000000359597221 */ /* 0x000fe20000010000 */
[----:B------:R-:W-:Y:S01]  /*1b90*/  FFMA.FTZ R129, R190, R3, R129 ;  /* 0x00000003be817223 */ /* 0x000fe20000010081 */
[----:B------:R-:W-:Y:S01]  /*1ba0*/  PRMT R6, R175, 0x7632, R6 ;  /* 0x00007632af067816 */ /* 0x000fe20000000006 */
[----:B------:R-:W-:-:S03]  /*1bb0*/  FADD.FTZ R3, R179, -UR26 ;  /* 0x8000001ab3037e21 */ /* 0x000fc60008010000 */
[----:B------:R-:W-:Y:S01]  /*1bc0*/  SHF.L.U32 R6, R6, 0x10, RZ ;  /* 0x0000001006067819 */ /* 0x000fe200000006ff */
[----:B------:R-:W-:Y:S01]  /*1bd0*/  FMUL.FTZ R3, R3, UR23 ;  /* 0x0000001703037c20 */ /* 0x000fe20008410000 */
[----:B------:R-:W-:-:S03]  /*1be0*/  SHF.L.U32 R172, R172, 0x10, RZ ;  /* 0x00000010acac7819 */ /* 0x000fc600000006ff */
[-C--:B------:R-:W-:Y:S01]  /*1bf0*/  FMUL.FTZ R231, R231, R6.reuse ;  /* 0x00000006e7e77220 */ /* 0x080fe20000410000 */
[----:B------:R-:W-:Y:S01]  /*1c00*/  FADD.FTZ R91, R91, R6 ;  /* 0x000000065b5b7221 */ /* 0x000fe20000010000 */
[----:B------:R-:W-:Y:S01]  /*1c10*/  FFMA.FTZ R131, R3, R6, R131 ;  /* 0x0000000603837223 */ /* 0x000fe20000010083 */
[----:B------:R-:W-:Y:S01]  /*1c20*/  FADD.FTZ R6, R184, -UR26 ;  /* 0x8000001ab8067e21 */ /* 0x000fe20008010000 */
[----:B------:R-:W-:-:S03]  /*1c30*/  FMUL.FTZ R222, R222, R172 ;  /* 0x000000acdede7220 */ /* 0x000fc60000410000 */
[----:B------:R-:W-:Y:S01]  /*1c40*/  FMUL.FTZ R6, R6, UR23 ;  /* 0x0000001706067c20 */ /* 0x000fe20008410000 */
[----:B------:R-:W-:Y:S01]  /*1c50*/  SHF.L.U32 R173, R173, 0x10, RZ ;  /* 0x00000010adad7819 */ /* 0x000fe200000006ff */
[----:B------:R-:W-:Y:S01]  /*1c60*/  FADD.FTZ R10, R186, -UR26 ;  /* 0x8000001aba0a7e21 */ /* 0x000fe20008010000 */
[----:B------:R-:W-:Y:S01]  /*1c70*/  FADD.FTZ R216, R216, R222 ;  /* 0x000000ded8d87221 */ /* 0x000fe20000010000 */
[----:B------:R-:W-:Y:S02]  /*1c80*/  FFMA.FTZ R214, R6, R222, R214 ;  /* 0x000000de06d67223 */ /* 0x000fe400000100d6 */
[----:B------:R-:W-:Y:S01]  /*1c90*/  FMUL.FTZ R10, R10, UR23 ;  /* 0x000000170a0a7c20 */ /* 0x000fe20008410000 */
[----:B------:R-:W-:Y:S01]  /*1ca0*/  FMUL.FTZ R218, R218, R173 ;  /* 0x000000addada7220 */ /* 0x000fe20000410000 */
        /* <DEDUP_REMOVED lines=30> */
.L_x_6303:
[----:B------:R-:W-:Y:S05]  /*1e90*/  BSYNC.RECONVERGENT B0 ;  /* 0x0000000000007941 */ /* 0x000fea0003800200 */
.L_x_6302:
[----:B------:R-:W-:Y:S04]  /*1ea0*/  BSSY.RECONVERGENT B0, `(.L_x_6304) ;  /* 0x0000067000007945 */ /* 0x000fe80003800200 */
[----:B------:R-:W-:Y:S05]  /*1eb0*/  @!P2 BRA `(.L_x_6305) ;  /* 0x000000040094a947 */ /* 0x000fea0003800000 */
[----:B------:R-:W0:Y:S01]  /*1ec0*/  LDC.64 R28, c[0x0][0x3a8] ;  /* 0x0000ea00ff1c7b82 */ /* 0x000e220000000a00 */
[----:B------:R-:W2:Y:S04]  /*1ed0*/  LDL R189, [R1+0x4] ;  /* 0x0000040001bd7983 */ /* 0x000ea80000100800 */
[----:B------:R-:W3:Y:S03]  /*1ee0*/  LDL R227, [R1] ;  /* 0x0000000001e37983 */ /* 0x000ee60000100800 */
[----:B------:R-:W1:Y:S01]  /*1ef0*/  LDC.64 R172, c[0x0][0x428] ;  /* 0x00010a00ffac7b82 */ /* 0x000e620000000a00 */
[----:B------:R-:W-:Y:S01]  /*1f00*/  ISETP.NE.U32.AND P0, PT, RZ, UR18, PT ;  /* 0x00000012ff007c0c */ /* 0x000fe2000bf05070 */
[----:B------:R-:W4:Y:S04]  /*1f10*/  LDL R211, [R1+0x8] ;  /* 0x0000080001d37983 */ /* 0x000f280000100800 */
[----:B------:R-:W3:Y:S04]  /*1f20*/  LDL R11, [R1+0xc] ;  /* 0x00000c00010b7983 */ /* 0x000ee80000100800 */
[----:B------:R-:W3:Y:S04]  /*1f30*/  LDL R21, [R1+0x1c] ;  /* 0x00001c0001157983 */ /* 0x000ee80000100800 */
[----:B------:R-:W3:Y:S01]  /*1f40*/  LDL R16, [R1+0x20] ;  /* 0x0000200001107983 */ /* 0x000ee20000100800 */
[----:B0-----:R-:W-:-:S03]  /*1f50*/  IMAD.WIDE.U32 R28, R215, 0x20, R28 ;  /* 0x00000020d71c7825 */ /* 0x001fc600078e001c */
[----:B------:R-:W3:Y:S04]  /*1f60*/  LDL R200, [R1+0x24] ;  /* 0x0000240001c87983 */ /* 0x000ee80000100800 */
[----:B------:R-:W4:Y:S01]  /*1f70*/  LDG.E.128 R176, desc[UR14][R28.64+0x10] ;  /* 0x0000100e1cb07981 */ /* 0x000f22000c1e1d00 */
[----:B------:R-:W-:Y:S01]  /*1f80*/  ISETP.NE.AND.EX P0, PT, RZ, UR19, PT, P0 ;  /* 0x00000013ff007c0c */ /* 0x000fe2000bf05300 */
[C---:B-1----:R-:W-:Y:S02]  /*1f90*/  IMAD.WIDE.U32 R172, R215.reuse, 0x10, R172 ;  /* 0x00000010d7ac7825 */ /* 0x042fe400078e00ac */
[----:B------:R0:W3:Y:S04]  /*1fa0*/  LDG.E.128 R184, desc[UR14][R28.64] ;  /* 0x0000000e1cb87981 */ /* 0x0000e8000c1e1d00 */
[----:B------:R-:W3:Y:S06]  /*1fb0*/  LDG.E.128 R172, desc[UR14][R172.64] ;  /* 0x0000000eacac7981 */ /* 0x000eec000c1e1d00 */
[----:B0-----:R-:W0:Y:S02]  /*1fc0*/  @P0 LDC.64 R28, c[0x0][0x438] ;  /* 0x00010e00ff1c0b82 */ /* 0x001e240000000a00 */
[----:B0-----:R-:W-:-:S05]  /*1fd0*/  @P0 IMAD.WIDE.U32 R28, R215, 0x20, R28 ;  /* 0x00000020d71c0825 */ /* 0x001fca00078e001c */
[----:B------:R-:W5:Y:S04]  /*1fe0*/  @P0 LDG.E.128 R44, desc[UR14][R28.64] ;  /* 0x0000000e1c2c0981 */ /* 0x000f68000c1e1d00 */
[----:B------:R0:W5:Y:S02]  /*1ff0*/  @P0 LDG.E.128 R40, desc[UR14][R28.64+0x10] ;  /* 0x0000100e1c280981 */ /* 0x000164000c1e1d00 */
[----:B0-----:R-:W0:Y:S02]  /*2000*/  LDC.64 R28, c[0x0][0x3b0] ;  /* 0x0000ec00ff1c7b82 */ /* 0x001e240000000a00 */
[----:B0-----:R-:W-:-:S06]  /*2010*/  IMAD.WIDE.U32 R28, R215, 0x8, R28 ;  /* 0x00000008d71c7825 */ /* 0x001fcc00078e001c */
[----:B------:R-:W5:Y:S01]  /*2020*/  LDG.E.64 R28, desc[UR14][R28.64] ;  /* 0x0000000e1c1c7981 */ /* 0x000f62000c1e1b00 */
[----:B--2---:R-:W-:Y:S01]  /*2030*/  SHF.L.U32 R235, R189, 0x10, RZ ;  /* 0x00000010bdeb7819 */ /* 0x004fe200000006ff */
[----:B----4-:R-:W-:-:S04]  /*2040*/  FADD.FTZ R176, R176, -UR26 ;  /* 0x8000001ab0b07e21 */ /* 0x010fc80008010000 */
[----:B------:R-:W-:Y:S02]  /*2050*/  FMUL.FTZ R189, R176, UR23 ;  /* 0x00000017b0bd7c20 */ /* 0x000fe40008410000 */
[----:B------:R-:W2:Y:S01]  /*2060*/  LDL R176, [R1+0x28] ;  /* 0x0000280001b07983 */ /* 0x000ea20000100800 */
[----:B---3--:R-:W-:Y:S01]  /*2070*/  FADD.FTZ R186, R186, -UR26 ;  /* 0x8000001ababa7e21 */ /* 0x008fe20008010000 */
[----:B------:R-:W-:-:S03]  /*2080*/  SHF.L.U32 R4, R173, 0x10, RZ ;  /* 0x00000010ad047819 */ /* 0x000fc600000006ff */
[----:B------:R-:W-:Y:S01]  /*2090*/  FMUL.FTZ R193, R186, UR23 ;  /* 0x00000017bac17c20 */ /* 0x000fe20008410000 */
[----:B------:R-:W-:Y:S01]  /*20a0*/  FADD.FTZ R184, R184, -UR26 ;  /* 0x8000001ab8b87e21 */ /* 0x000fe20008010000 */
[----:B------:R-:W-:Y:S01]  /*20b0*/  FADD.FTZ R86, R86, R4 ;  /* 0x0000000456567221 */ /* 0x000fe20000010000 */
[-C--:B------:R-:W-:Y:S01]  /*20c0*/  FMUL.FTZ R235, R235, R4.reuse ;  /* 0x00000004ebeb7220 */ /* 0x080fe20000410000 */
[----:B------:R-:W-:Y:S01]  /*20d0*/  FFMA.FTZ R126, R193, R4, R126 ;  /* 0x00000004c17e7223 */ /* 0x000fe2000001007e */
[----:B------:R-:W-:Y:S02]  /*20e0*/  SHF.L.U32 R230, R174, 0x10, RZ ;  /* 0x00000010aee67819 */ /* 0x000fe400000006ff */
[----:B------:R-:W-:Y:S01]  /*20f0*/  SHF.L.U32 R4, R211, 0x10, RZ ;  /* 0x00000010d3047819 */ /* 0x000fe200000006ff */
[----:B------:R-:W-:Y:S01]  /*2100*/  FADD.FTZ R178, R178, -UR26 ;  /* 0x8000001ab2b27e21 */ /* 0x000fe20008010000 */
[----:B------:R-:W-:Y:S01]  /*2110*/  SHF.L.U32 R7, R172, 0x10, RZ ;  /* 0x00000010ac077819 */ /* 0x000fe200000006ff */
[----:B------:R-:W-:Y:S01]  /*2120*/  FMUL.FTZ R199, R184, UR23 ;  /* 0x00000017b8c77c20 */ /* 0x000fe20008410000 */
[----:B------:R-:W-:Y:S01]  /*2130*/  SHF.L.U32 R240, R227, 0x10, RZ ;  /* 0x00000010e3f07819 */ /* 0x000fe200000006ff */
[----:B------:R-:W-:Y:S01]  /*2140*/  FADD.FTZ R80, R80, R230 ;  /* 0x000000e650507221 */ /* 0x000fe20000010000 */
[-C--:B------:R-:W-:Y:S01]  /*2150*/  FFMA.FTZ R120, R189, R230.reuse, R120 ;  /* 0x000000e6bd787223 */ /* 0x080fe20000010078 */
[----:B------:R-:W-:Y:S01]  /*2160*/  FMUL.FTZ R230, R4, R230 ;  /* 0x000000e604e67220 */ /* 0x000fe20000410000 */
[----:B------:R-:W-:Y:S01]  /*2170*/  SHF.L.U32 R227, R175, 0x10, RZ ;  /* 0x00000010afe37819 */ /* 0x000fe200000006ff */
[----:B------:R-:W-:Y:S01]  /*2180*/  FMUL.FTZ R4, R178, UR23 ;  /* 0x00000017b2047c20 */ /* 0x000fe20008410000 */
[----:B------:R-:W-:Y:S01]  /*2190*/  SHF.L.U32 R11, R11, 0x10, RZ ;  /* 0x000000100b0b7819 */ /* 0x000fe200000006ff */
[----:B------:R-:W-:Y:S01]  /*21a0*/  FADD.FTZ R84, R84, R7 ;  /* 0x0000000754547221 */ /* 0x000fe20000010000 */
[-C--:B------:R-:W-:Y:S01]  /*21b0*/  FFMA.FTZ R124, R199, R7.reuse, R124 ;  /* 0x00000007c77c7223 */ /* 0x080fe2000001007c */
[----:B------:R-:W-:Y:S01]  /*21c0*/  FMUL.FTZ R240, R240, R7 ;  /* 0x00000007f0f07220 */ /* 0x000fe20000410000 */
        /* <DEDUP_REMOVED lines=13> */
[----:B------:R-:W-:Y:S01]  /*22a0*/  FADD.FTZ R216, R216, R240 ;  /* 0x000000f0d8d87221 */ /* 0x000fe20000010000 */
[----:B------:R-:W-:Y:S01]  /*22b0*/  FFMA.FTZ R214, R199, R240, R214 ;  /* 0x000000f0c7d67223 */ /* 0x000fe200000100d6 */
[----:B------:R-:W-:Y:S01]  /*22c0*/  SHF.L.U32 R217, R217, 0x10, RZ ;  /* 0x00000010d9d97819 */ /* 0x000fe200000006ff */
[----:B------:R-:W-:Y:S01]  /*22d0*/  FMUL.FTZ R11, R11, UR23 ;  /* 0x000000170b0b7c20 */ /* 0x000fe20008410000 */
[----:B------:R-:W-:Y:S01]  /*22e0*/  SHF.L.U32 R21, R16, 0x10, RZ ;  /* 0x0000001010157819 */ /* 0x000fe200000006ff */
[----:B------:R-:W-:Y:S01]  /*22f0*/  FADD.FTZ R216, R216, R228 ;  /* 0x000000e4d8d87221 */ /* 0x000fe20000010000 */
[----:B------:R-:W-:Y:S01]  /*2300*/  FFMA.FTZ R214, R7, R228, R214 ;  /* 0x000000e407d67223 */ /* 0x000fe200000100d6 */
[----:B------:R-:W-:Y:S01]  /*2310*/  PRMT R174, R174, 0x7632, R174 ;  /* 0x00007632aeae7816 */ /* 0x000fe200000000ae */
[-C--:B------:R-:W-:Y:S01]  /*2320*/  FFMA.FTZ R127, R11, R217.reuse, R127 ;  /* 0x000000d90b7f7223 */ /* 0x080fe2000001007f */
[----:B------:R-:W-:Y:S01]  /*2330*/  FADD.FTZ R87, R87, R217 ;  /* 0x000000d957577221 */ /* 0x000fe20000010000 */
[----:B------:R-:W-:Y:S01]  /*2340*/  FMUL.FTZ R217, R21, R217 ;  /* 0x000000d915d97220 */ /* 0x000fe20000410000 */
[----:B------:R-:W-:Y:S01]  /*2350*/  FADD.FTZ R216, R216, R235 ;  /* 0x000000ebd8d87221 */ /* 0x000fe20000010000 */
[----:B------:R-:W-:Y:S01]  /*2360*/  FFMA.FTZ R214, R193, R235, R214 ;  /* 0x000000ebc1d67223 */ /* 0x000fe200000100d6 */
[----:B------:R-:W-:Y:S01]  /*2370*/  SHF.L.U32 R174, R174, 0x10, RZ ;  /* 0x00000010aeae7819 */ /* 0x000fe200000006ff */
[----:B------:R-:W-:Y:S01]  /*2380*/  FADD.FTZ R16, R177, -UR26 ;  /* 0x8000001ab1107e21 */ /* 0x000fe20008010000 */
[----:B------:R-:W-:Y:S01]  /*2390*/  SHF.L.U32 R211, R200, 0x10, RZ ;  /* 0x00000010c8d37819 */ /* 0x000fe200000006ff */
[----:B------:R-:W-:Y:S01]  /*23a0*/  FADD.FTZ R216, R216, R217 ;  /* 0x000000d9d8d87221 */ /* 0x000fe20000010000 */
[----:B------:R-:W-:Y:S01]  /*23b0*/  FFMA.FTZ R214, R11, R217, R214 ;  /* 0x000000d90bd67223 */ /* 0x000fe200000100d6 */
[----:B------:R-:W-:Y:S01]  /*23c0*/  PRMT R175, R175, 0x7632, R175 ;  /* 0x00007632afaf7816 */ /* 0x000fe200000000af */
        /* <DEDUP_REMOVED lines=20> */
.L_x_6305:
[----:B------:R-:W-:Y:S05]  /*2510*/  BSYNC.RECONVERGENT B0 ;  /* 0x0000000000007941 */ /* 0x000fea0003800200 */
.L_x_6304:
[----:B------:R-:W-:Y:S04]  /*2520*/  BSSY.RECONVERGENT B0, `(.L_x_6306) ;  /* 0x0000061000007945 */ /* 0x000fe80003800200 */
[----:B------:R-:W-:Y:S05]  /*2530*/  @!P1 BRA `(.L_x_6307) ;  /* 0x00000004007c9947 */ /* 0x000fea0003800000 */
[----:B------:R-:W0:Y:S01]  /*2540*/  LDC.64 R30, c[0x0][0x3a8] ;  /* 0x0000ea00ff1e7b82 */ /* 0x000e220000000a00 */
[----:B------:R-:W2:Y:S04]  /*2550*/  LDL R18, [R1+0x14] ;  /* 0x0000140001127983 */ /* 0x000ea80000100800 */
[----:B------:R-:W3:Y:S03]  /*2560*/  LDL R198, [R1+0x18] ;  /* 0x0000180001c67983 */ /* 0x000ee60000100800 */
[----:B------:R-:W1:Y:S01]  /*2570*/  LDC.64 R172, c[0x0][0x428] ;  /* 0x00010a00ffac7b82 */ /* 0x000e620000000a00 */
[----:B------:R-:W-:-:S04]  /*2580*/  ISETP.NE.U32.AND P0, PT, RZ, UR18, PT ;  /* 0x00000012ff007c0c */ /* 0x000fc8000bf05070 */
[----:B------:R-:W-:-:S03]  /*2590*/  ISETP.NE.AND.EX P0, PT, RZ, UR19, PT, P0 ;  /* 0x00000013ff007c0c */ /* 0x000fc6000bf05300 */
[----:B------:R-:W4:Y:S01]  /*25a0*/  LDC.64 R208, c[0x0][0x3b0] ;  /* 0x0000ec00ffd07b82 */ /* 0x000f220000000a00 */
[----:B0-----:R-:W-:-:S05]  /*25b0*/  IMAD.WIDE.U32 R30, R215, 0x20, R30 ;  /* 0x00000020d71e7825 */ /* 0x001fca00078e001e */
[----:B------:R-:W3:Y:S01]  /*25c0*/  LDG.E.128 R184, desc[UR14][R30.64] ;  /* 0x0000000e1eb87981 */ /* 0x000ee2000c1e1d00 */
[----:B-1----:R-:W-:-:S03]  /*25d0*/  IMAD.WIDE.U32 R172, R215, 0x10, R172 ;  /* 0x00000010d7ac7825 */ /* 0x002fc600078e00ac */
[----:B------:R0:W3:Y:S04]  /*25e0*/  LDG.E.128 R176, desc[UR14][R30.64+0x10] ;  /* 0x0000100e1eb07981 */ /* 0x0000e8000c1e1d00 */
[----:B------:R-:W3:Y:S01]  /*25f0*/  LDG.E.128 R172, desc[UR14][R172.64] ;  /* 0x0000000eacac7981 */ /* 0x000ee2000c1e1d00 */
[----:B0-----:R-:W0:Y:S01]  /*2600*/  @P0 LDC.64 R30, c[0x0][0x438] ;  /* 0x00010e00ff1e0b82 */ /* 0x001e220000000a00 */
[----:B----4-:R-:W-:-:S04]  /*2610*/  IMAD.WIDE.U32 R208, R215, 0x8, R208 ;  /* 0x00000008d7d07825 */ /* 0x010fc800078e00d0 */
[----:B0-----:R-:W-:Y:S02]  /*2620*/  @P0 IMAD.WIDE.U32 R30, R215, 0x20, R30 ;  /* 0x00000020d71e0825 */ /* 0x001fe400078e001e */
[----:B------:R-:W4:Y:S01]  /*2630*/  LDL R215, [R1+0x10] ;  /* 0x0000100001d77983 */ /* 0x000f220000100800 */
[----:B------:R-:W-:Y:S02]  /*2640*/  SHF.L.U32 R239, R248, 0x10, RZ ;  /* 0x00000010f8ef7819 */ /* 0x000fe400000006ff */
[----:B------:R-:W-:Y:S01]  /*2650*/  SHF.L.U32 R229, R250, 0x10, RZ ;  /* 0x00000010fae57819 */ /* 0x000fe200000006ff */
[----:B------:R-:W5:Y:S01]  /*2660*/  @P0 LDG.E.128 R36, desc[UR14][R30.64] ;  /* 0x0000000e1e240981 */ /* 0x000f62000c1e1d00 */
[----:B------:R-:W-:-:S03]  /*2670*/  SHF.L.U32 R234, R249, 0x10, RZ ;  /* 0x00000010f9ea7819 */ /* 0x000fc600000006ff */
[----:B------:R-:W5:Y:S04]  /*2680*/  @P0 LDG.E.128 R32, desc[UR14][R30.64+0x10] ;  /* 0x0000100e1e200981 */ /* 0x000f68000c1e1d00 */
[----:B------:R2:W5:Y:S02]  /*2690*/  LDG.E.64 R30, desc[UR14][R208.64] ;  /* 0x0000000ed01e7981 */ /* 0x000564000c1e1b00 */
[----:B--2---:R-:W-:Y:S01]  /*26a0*/  SHF.L.U32 R209, R18, 0x10, RZ ;  /* 0x0000001012d17819 */ /* 0x004fe200000006ff */
[----:B---3--:R-:W-:-:S04]  /*26b0*/  FADD.FTZ R184, R184, -UR26 ;  /* 0x8000001ab8b87e21 */ /* 0x008fc80008010000 */
[----:B------:R-:W-:Y:S01]  /*26c0*/  FMUL.FTZ R221, R184, UR23 ;  /* 0x00000017b8dd7c20 */ /* 0x000fe20008410000 */
[----:B------:R-:W-:Y:S01]  /*26d0*/  FADD.FTZ R176, R176, -UR26 ;  /* 0x8000001ab0b07e21 */ /* 0x000fe20008010000 */
[----:B------:R-:W-:Y:S01]  /*26e0*/  SHF.L.U32 R12, R172, 0x10, RZ ;  /* 0x00000010ac0c7819 */ /* 0x000fe200000006ff */
[----:B------:R-:W-:Y:S02]  /*26f0*/  FADD.FTZ R186, R186, -UR26 ;  /* 0x8000001ababa7e21 */ /* 0x000fe40008010000 */
[----:B------:R-:W-:Y:S02]  /*2700*/  FMUL.FTZ R191, R176, UR23 ;  /* 0x00000017b0bf7c20 */ /* 0x000fe40008410000 */
[----:B------:R-:W-:Y:S01]  /*2710*/  FADD.FTZ R76, R76, R12 ;  /* 0x0000000c4c4c7221 */ /* 0x000fe20000010000 */
[-C--:B------:R-:W-:Y:S01]  /*2720*/  FFMA.FTZ R116, R221, R12.reuse, R116 ;  /* 0x0000000cdd747223 */ /* 0x080fe20000010074 */
[----:B------:R-:W-:Y:S01]  /*2730*/  FMUL.FTZ R239, R239, R12 ;  /* 0x0000000cefef7220 */ /* 0x000fe20000410000 */
[----:B------:R-:W-:Y:S01]  /*2740*/  SHF.L.U32 R12, R174, 0x10, RZ ;  /* 0x00000010ae0c7819 */ /* 0x000fe200000006ff */
[----:B------:R-:W-:Y:S01]  /*2750*/  FADD.FTZ R178, R178, -UR26 ;  /* 0x8000001ab2b27e21 */ /* 0x000fe20008010000 */
        /* <DEDUP_REMOVED lines=20> */
[-C--:B------:R-:W-:Y:S01]  /*28a0*/  FFMA.FTZ R117, R207, R226.reuse, R117 ;  /* 0x000000e2cf757223 */ /* 0x080fe20000010075 */
[----:B------:R-:W-:Y:S01]  /*28b0*/  FADD.FTZ R77, R77, R226 ;  /* 0x000000e24d4d7221 */ /* 0x000fe20000010000 */
[----:B------:R-:W-:Y:S01]  /*28c0*/  FADD.FTZ R12, R187, -UR26 ;  /* 0x8000001abb0c7e21 */ /* 0x000fe20008010000 */
[----:B------:R-:W-:Y:S01]  /*28d0*/  FMUL.FTZ R226, R17, R226 ;  /* 0x000000e211e27220 */ /* 0x000fe20000410000 */
[----:B------:R-:W-:Y:S01]  /*28e0*/  FADD.FTZ R216, R216, R239 ;  /* 0x000000efd8d87221 */ /* 0x000fe20000010000 */
[----:B------:R-:W-:Y:S01]  /*28f0*/  FFMA.FTZ R214, R221, R239, R214 ;  /* 0x000000efddd67223 */ /* 0x000fe200000100d6 */
[----:B------:R-:W-:Y:S01]  /*2900*/  SHF.L.U32 R210, R210, 0x10, RZ ;  /* 0x00000010d2d27819 */ /* 0x000fe200000006ff */
[----:B------:R-:W-:Y:S01]  /*2910*/  FMUL.FTZ R12, R12, UR23 ;  /* 0x000000170c0c7c20 */ /* 0x000fe20008410000 */
[----:B----4-:R-:W-:Y:S01]  /*2920*/  SHF.L.U32 R17, R215, 0x10, RZ ;  /* 0x00000010d7117819 */ /* 0x010fe200000006ff */
        /* <DEDUP_REMOVED lines=10> */
[----:B------:R-:W-:Y:S01]  /*29d0*/  FADD.FTZ R173, R18, R210 ;  /* 0x000000d212ad7221 */ /* 0x000fe20000010000 */
[----:B------:R-:W-:Y:S01]  /*29e0*/  FFMA.FTZ R172, R12, R210, R172 ;  /* 0x000000d20cac7223 */ /* 0x000fe200000100ac */
[----:B------:R-:W-:Y:S01]  /*29f0*/  PRMT R175, R175, 0x7632, R175 ;  /* 0x00007632afaf7816 */ /* 0x000fe200000000af */
[----:B------:R-:W-:Y:S01]  /*2a00*/  FADD.FTZ R179, R179, -UR26 ;  /* 0x8000001ab3b37e21 */ /* 0x000fe20008010000 */
[----:B------:R-:W-:Y:S01]  /*2a10*/  FMUL.FTZ R17, R177, UR23 ;  /* 0x00000017b1117c20 */ /* 0x000fe20008410000 */
[-C--:B------:R-:W-:Y:S01]  /*2a20*/  FMUL.FTZ R209, R209, R174.reuse ;  /* 0x000000aed1d17220 */ /* 0x080fe20000410000 */
        /* <DEDUP_REMOVED lines=15> */
[----:B------:R-:W-:-:S07]  /*2b20*/  FFMA.FTZ R214, R18, R198, R175 ;  /* 0x000000c612d67223 */ /* 0x000fce00000100af */
.L_x_6307:
[----:B------:R-:W-:Y:S05]  /*2b30*/  BSYNC.RECONVERGENT B0 ;  /* 0x0000000000007941 */ /* 0x000fea0003800200 */
.L_x_6306:
[----:B------:R-:W0:Y:S01]  /*2b40*/  SHFL.DOWN PT, R173, R216, 0x10, 0x1f ;  /* 0x0a001f00d8ad7f89 */ /* 0x000e2200000e0000 */
[----:B------:R-:W-:Y:S01]  /*2b50*/  BSSY.RECONVERGENT B0, `(.L_x_6308) ;  /* 0x000001f000007945 */ /* 0x000fe20003800200 */
[----:B------:R-:W1:Y:S01]  /*2b60*/  S2R R186, SR_TID.X ;  /* 0x0000000000ba7919 */ /* 0x000e620000002100 */
[----:B0-----:R-:W-:Y:S02]  /*2b70*/  FADD.FTZ R172, R173, R216 ;  /* 0x000000d8adac7221 */ /* 0x001fe40000010000 */
[----:B------:R-:W0:Y:S04]  /*2b80*/  SHFL.DOWN PT, R173, R214, 0x10, 0x1f ;  /* 0x0a001f00d6ad7f89 */ /* 0x000e2800000e0000 */
        /* <DEDUP_REMOVED lines=27> */
.L_x_6309:
[----:B------:R-:W-:Y:S05]  /*2d40*/  BSYNC.RECONVERGENT B0 ;  /* 0x0000000000007941 */ /* 0x000fea0003800200 */
.L_x_6308:
        /* <DEDUP_REMOVED lines=12> */
[----:B0-----:R-:W-:-:S04]  /*2e10*/  FADD.FTZ R172, RZ, R172 ;  /* 0x000000acffac7221 */ /* 0x001fc80000010000 */
[----:B------:R-:W-:Y:S01]  /*2e20*/  FADD.FTZ R176, R174, R172 ;  /* 0x000000acaeb07221 */ /* 0x000fe20000010000 */
[----:B------:R-:W-:-:S04]  /*2e30*/  FADD.FTZ R172, RZ, R173 ;  /* 0x000000adffac7221 */ /* 0x000fc80000010000 */
[----:B------:R-:W-:Y:S02]  /*2e40*/  FADD.FTZ R177, R175, R172 ;  /* 0x000000acafb17221 */ /* 0x000fe40000010000 */
        /* <DEDUP_REMOVED lines=29> */
[----:B------:R-:W-:Y:S02]  /*3020*/  FMUL.FTZ R172, R172, UR22 ;  /* 0x00000016acac7c20 */ /* 0x000fe40008410000 */
[----:B------:R-:W-:Y:S02]  /*3030*/  FMUL.FTZ R177, R177, UR22 ;  /* 0x00000016b1b17c20 */ /* 0x000fe40008410000 */
[----:B------:R-:W-:Y:S02]  /*3040*/  FSEL R173, R173, RZ, P6 ;  /* 0x000000ffadad7208 */ /* 0x000fe40003000000 */
[----:B------:R-:W-:-:S04]  /*3050*/  ISETP.GE.U32.AND P6, PT, R24, RZ, PT ;  /* 0x000000ff1800720c */ /* 0x000fc80003fc6070 */
[----:B------:R-:W-:-:S04]  /*3060*/  ISETP.GE.U32.AND.EX P6, PT, R25, 0x1000000, PT, P6 ;  /* 0x010000001900780c */ /* 0x000fc80003fc6160 */
[----:B------:R-:W-:Y:S02]  /*3070*/  FSEL R172, R172, RZ, P6 ;  /* 0x000000ffacac7208 */ /* 0x000fe40003000000 */
[----:B------:R-:W-:Y:S02]  /*3080*/  LOP3.LUT P6, RZ, R25, 0xff, RZ, 0xc0, !PT ;  /* 0x000000ff19ff7812 */ /* 0x000fe400078cc0ff */
[----:B------:R-:W-:Y:S01]  /*3090*/  F2FP.BF16.F32.PACK_AB R175, R172, R173 ;  /* 0x000000adacaf723e */ /* 0x000fe200000010ff */
[--C-:B------:R-:W-:Y:S01]  /*30a0*/  FFMA.FTZ R173, R13, UR4, R176.reuse ;  /* 0x000000040dad7c23 */ /* 0x100fe200080100b0 */
[----:B------:R-:W-:-:S03]  /*30b0*/  FFMA.FTZ R172, R183, UR4, R176 ;  /* 0x00000004b7ac7c23 */ /* 0x000fc600080100b0 */
[----:B------:R-:W-:Y:S01]  /*30c0*/  FADD.FTZ R173, R220, -R173 ;  /* 0x800000addcad7221 */ /* 0x000fe20000010000 */
[----:B------:R-:W-:-:S03]  /*30d0*/  FADD.FTZ R172, R238, -R172 ;  /* 0x800000aceeac7221 */ /* 0x000fc60000010000 */
[----:B------:R-:W-:Y:S01]  /*30e0*/  FMUL.FTZ R173, R173, UR23 ;  /* 0x00000017adad7c20 */ /* 0x000fe20008410000 */
[----:B------:R-:W-:-:S03]  /*30f0*/  FMUL.FTZ R172, R172, UR23 ;  /* 0x00000017acac7c20 */ /* 0x000fc60008410000 */
[----:B------:R-:W-:Y:S01]  /*3100*/  FMUL.FTZ R173, R173, UR12 ;  /* 0x0000000cadad7c20 */ /* 0x000fe20008410000 */
[----:B------:R-:W-:-:S03]  /*3110*/  FMUL.FTZ R172, R172, UR12 ;  /* 0x0000000cacac7c20 */ /* 0x000fc60008410000 */
[----:B------:R-:W-:Y:S01]  /*3120*/  FMUL.FTZ R173, R173, UR22 ;  /* 0x00000016adad7c20 */ /* 0x000fe20008410000 */
[----:B------:R-:W-:-:S04]  /*3130*/  FMUL.FTZ R172, R172, UR22 ;  /* 0x00000016acac7c20 */ /* 0x000fc80008410000 */
[----:B------:R-:W-:Y:S02]  /*3140*/  FSEL R173, R173, RZ, P6 ;  /* 0x000000ffadad7208 */ /* 0x000fe40003000000 */
[----:B------:R-:W-:-:S04]  /*3150*/  LOP3.LUT P6, RZ, R25, 0xff00, RZ, 0xc0, !PT ;  /* 0x0000ff0019ff7812 */ /* 0x000fc800078cc0ff */
        /* <DEDUP_REMOVED lines=18> */
[----:B------:R-:W-:-:S04]  /*3280*/  FFMA.FTZ R172, R205, UR4, R176 ;  /* 0x00000004cdac7c23 */ /* 0x000fc800080100b0 */
[----:B------:R-:W-:-:S04]  /*3290*/  FADD.FTZ R172, R246, -R172 ;  /* 0x800000acf6ac7221 */ /* 0x000fc80000010000 */
[----:B------:R-:W-:-:S04]  /*32a0*/  FMUL.FTZ R172, R172, UR23 ;  /* 0x00000017acac7c20 */ /* 0x000fc80008410000 */
[----:B------:R-:W-:-:S04]  /*32b0*/  FMUL.FTZ R172, R172, UR12 ;  /* 0x0000000cacac7c20 */ /* 0x000fc80008410000 */
[----:B------:R-:W-:-:S05]  /*32c0*/  FMUL.FTZ R172, R172, UR22 ;  /* 0x00000016acac7c20 */ /* 0x000fca0008410000 */
[----:B------:R-:W-:Y:S02]  /*32d0*/  FSEL R172, R172, RZ, P6 ;  /* 0x000000ffacac7208 */ /* 0x000fe40003000000 */
[----:B------:R-:W-:-:S04]  /*32e0*/  LOP3.LUT P6, RZ, R24, 0xff, RZ, 0xc0, !PT ;  /* 0x000000ff18ff7812 */ /* 0x000fc800078cc0ff */
[----:B------:R-:W-:-:S04]  /*32f0*/  FSEL R177, R177, RZ, P6 ;  /* 0x000000ffb1b17208 */ /* 0x000fc80003000000 */
[----:B------:R-:W-:Y:S01]  /*3300*/  F2FP.BF16.F32.PACK_AB R172, R172, R177 ;  /* 0x000000b1acac723e */ /* 0x000fe200000010ff */
[----:B------:R-:W-:Y:S06]  /*3310*/  BRA `(.L_x_6315) ;  /* 0x0000000000f47947 */ /* 0x000fec0003800000 */
.L_x_6314:
[--C-:B------:R-:W-:Y:S01]  /*3320*/  FFMA.FTZ R165, R0, UR4, R176.reuse ;  /* 0x0000000400a57c23 */ /* 0x100fe200080100b0 */
[--C-:B------:R-:W-:Y:S01]  /*3330*/  FFMA.FTZ R167, R205, UR4, R176.reuse ;  /* 0x00000004cda77c23 */ /* 0x100fe200080100b0 */
[----:B------:R-:W-:Y:S01]  /*3340*/  FFMA.FTZ R168, R8, UR4, R176 ;  /* 0x0000000408a87c23 */ /* 0x000fe200080100b0 */
[----:B-----5:R-:W-:Y:S01]  /*3350*/  LOP3.LUT P6, RZ, R24, 0xff, RZ, 0xc0, !PT ;  /* 0x000000ff18ff7812 */ /* 0x020fe200078cc0ff */
[----:B------:R-:W-:Y:S01]  /*3360*/  FADD.FTZ R165, R182, -R165 ;  /* 0x800000a5b6a57221 */ /* 0x000fe20000010000 */
[----:B------:R-:W-:Y:S01]  /*3370*/  FADD.FTZ R167, R246, -R167 ;  /* 0x800000a7f6a77221 */ /* 0x000fe20000010000 */
[----:B------:R-:W-:Y:S01]  /*3380*/  FADD.FTZ R168, R223, -R168 ;  /* 0x800000a8dfa87221 */ /* 0x000fe20000010000 */
[----:B------:R-:W-:Y:S01]  /*3390*/  FFMA.FTZ R171, R183, UR4, R176 ;  /* 0x00000004b7ab7c23 */ /* 0x000fe200080100b0 */
[----:B------:R-:W-:Y:S01]  /*33a0*/  FMUL.FTZ R164, R165, UR23 ;  /* 0x00000017a5a47c20 */ /* 0x000fe20008410000 */
[----:B------:R-:W-:Y:S02]  /*33b0*/  FMUL.FTZ R165, R167, UR23 ;  /* 0x00000017a7a57c20 */ /* 0x000fe40008410000 */
[----:B------:R-:W-:Y:S01]  /*33c0*/  FADD.FTZ R171, R238, -R171 ;  /* 0x800000abeeab7221 */ /* 0x000fe20000010000 */
[----:B------:R-:W-:Y:S01]  /*33d0*/  FMUL.FTZ R166, R164, UR12 ;  /* 0x0000000ca4a67c20 */ /* 0x000fe20008410000 */
[----:B------:R-:W-:-:S03]  /*33e0*/  FMUL.FTZ R167, R165, UR12 ;  /* 0x0000000ca5a77c20 */ /* 0x000fc60008410000 */
[----:B------:R-:W-:Y:S01]  /*33f0*/  FMUL.FTZ R172, R166, UR22 ;  /* 0x00000016a6ac7c20 */ /* 0x000fe20008410000 */
[----:B------:R-:W-:Y:S01]  /*3400*/  FFMA.FTZ R166, R197, UR4, R176 ;  /* 0x00000004c5a67c23 */ /* 0x000fe200080100b0 */
[----:B------:R-:W-:-:S03]  /*3410*/  FMUL.FTZ R169, R167, UR22 ;  /* 0x00000016a7a97c20 */ /* 0x000fc60008410000 */
[----:B------:R-:W-:Y:S01]  /*3420*/  FADD.FTZ R170, R243, -R166 ;  /* 0x800000a6f3aa7221 */ /* 0x000fe20000010000 */
[----:B------:R-:W-:Y:S01]  /*3430*/  FMUL.FTZ R166, R168, UR23 ;  /* 0x00000017a8a67c20 */ /* 0x000fe20008410000 */
[----:B------:R-:W-:Y:S02]  /*3440*/  FSEL R172, R172, RZ, P6 ;  /* 0x000000ffacac7208 */ /* 0x000fe40003000000 */
[----:B------:R-:W-:Y:S01]  /*3450*/  LOP3.LUT P6, RZ, R24, 0xff00, RZ, 0xc0, !PT ;  /* 0x0000ff0018ff7812 */ /* 0x000fe200078cc0ff */
[----:B------:R-:W-:Y:S01]  /*3460*/  FMUL.FTZ R168, R166, UR12 ;  /* 0x0000000ca6a87c20 */ /* 0x000fe20008410000 */
[----:B------:R-:W-:Y:S02]  /*3470*/  FMUL.FTZ R167, R170, UR23 ;  /* 0x00000017aaa77c20 */ /* 0x000fe40008410000 */
[----:B------:R-:W-:Y:S01]  /*3480*/  FSEL R169, R169, RZ, P6 ;  /* 0x000000ffa9a97208 */ /* 0x000fe20003000000 */
[----:B------:R-:W-:Y:S01]  /*3490*/  FMUL.FTZ R168, R168, UR22 ;  /* 0x00000016a8a87c20 */ /* 0x000fe20008410000 */
[----:B------:R-:W-:Y:S01]  /*34a0*/  LOP3.LUT P6, RZ, R24, 0xff0000, RZ, 0xc0, !PT ;  /* 0x00ff000018ff7812 */ /* 0x000fe200078cc0ff */
[----:B------:R-:W-:Y:S01]  /*34b0*/  FMUL.FTZ R170, R167, UR12 ;  /* 0x0000000ca7aa7c20 */ /* 0x000fe20008410000 */
[----:B------:R-:W-:Y:S01]  /*34c0*/  F2FP.BF16.F32.PACK_AB R172, R169, R172 ;  /* 0x000000aca9ac723e */ /* 0x000fe200000010ff */
[----:B------:R-:W-:Y:S01]  /*34d0*/  FFMA.FTZ R169, R13, UR4, R176 ;  /* 0x000000040da97c23 */ /* 0x000fe200080100b0 */
[----:B------:R-:W-:Y:S01]  /*34e0*/  FSEL R168, R168, RZ, P6 ;  /* 0x000000ffa8a87208 */ /* 0x000fe20003000000 */
[----:B------:R-:W-:Y:S01]  /*34f0*/  FMUL.FTZ R170, R170, UR22 ;  /* 0x00000016aaaa7c20 */ /* 0x000fe20008410000 */
[----:B------:R-:W-:Y:S01]  /*3500*/  LOP3.LUT P6, RZ, R24, 0xff000000, RZ, 0xc0, !PT ;  /* 0xff00000018ff7812 */ /* 0x000fe200078cc0ff */
[----:B------:R-:W-:-:S03]  /*3510*/  FADD.FTZ R169, R220, -R169 ;  /* 0x800000a9dca97221 */ /* 0x000fc60000010000 */
[----:B------:R-:W-:Y:S02]  /*3520*/  FSEL R173, R170, RZ, P6 ;  /* 0x000000ffaaad7208 */ /* 0x000fe40003000000 */
[----:B------:R-:W-:Y:S02]  /*3530*/  LOP3.LUT P6, RZ, R25, 0xff, RZ, 0xc0, !PT ;  /* 0x000000ff19ff7812 */ /* 0x000fe400078cc0ff */
[----:B------:R-:W-:Y:S01]  /*3540*/  F2FP.BF16.F32.PACK_AB R173, R173, R168 ;  /* 0x000000a8adad723e */ /* 0x000fe200000010ff */
        /* <DEDUP_REMOVED lines=13> */
[----:B------:R-:W-:Y:S01]  /*3620*/  FMUL.FTZ R170, R171, UR23 ;  /* 0x00000017abaa7c20 */ /* 0x000fe20008410000 */
[----:B------:R-:W-:-:S03]  /*3630*/  FFMA.FTZ R171, R181, UR4, R176 ;  /* 0x00000004b5ab7c23 */ /* 0x000fc600080100b0 */
[----:B------:R-:W-:Y:S01]  /*3640*/  FMUL.FTZ R175, R170, UR12 ;  /* 0x0000000caaaf7c20 */ /* 0x000fe20008410000 */
[----:B------:R-:W-:-:S03]  /*3650*/  FADD.FTZ R171, R233, -R171 ;  /* 0x800000abe9ab7221 */ /* 0x000fc60000010000 */
[----:B------:R-:W-:Y:S01]  /*3660*/  FMUL.FTZ R175, R175, UR22 ;  /* 0x00000016afaf7c20 */ /* 0x000fe20008410000 */
[----:B------:R-:W-:-:S04]  /*3670*/  FMUL.FTZ R171, R171, UR23 ;  /* 0x00000017abab7c20 */ /* 0x000fc80008410000 */
[----:B------:R-:W-:Y:S01]  /*3680*/  FSEL R175, R175, RZ, P6 ;  /* 0x000000ffafaf7208 */ /* 0x000fe20003000000 */
[----:B------:R-:W-:Y:S01]  /*3690*/  FMUL.FTZ R177, R171, UR12 ;  /* 0x0000000cabb17c20 */ /* 0x000fe20008410000 */
[----:B------:R-:W-:-:S03]  /*36a0*/  ISETP.GE.U32.AND P6, PT, R24, RZ, PT ;  /* 0x000000ff1800720c */ /* 0x000fc60003fc6070 */
[----:B------:R-:W-:Y:S01]  /*36b0*/  FMUL.FTZ R177, R177, UR22 ;  /* 0x00000016b1b17c20 */ /* 0x000fe20008410000 */
[----:B------:R-:W-:-:S04]  /*36c0*/  ISETP.GE.U32.AND.EX P6, PT, R25, 0x1000000, PT, P6 ;  /* 0x010000001900780c */ /* 0x000fc80003fc6160 */
[----:B------:R-:W-:-:S04]  /*36d0*/  FSEL R177, R177, RZ, P6 ;  /* 0x000000ffb1b17208 */ /* 0x000fc80003000000 */
[----:B------:R-:W-:-:S07]  /*36e0*/  F2FP.BF16.F32.PACK_AB R175, R177, R175 ;  /* 0x000000afb1af723e */ /* 0x000fce00000010ff */
.L_x_6315:
[----:B------:R-:W0:Y:S02]  /*36f0*/  @P0 LDC.64 R178, c[0x0][0x478] ;  /* 0x00011e00ffb20b82 */ /* 0x000e240000000a00 */
[----:B0-----:R-:W-:-:S05]  /*3700*/  @P0 IMAD.WIDE.U32 R178, R2, 0x20, R178 ;  /* 0x0000002002b20825 */ /* 0x001fca00078e00b2 */
[----:B------:R-:W-:Y:S04]  /*3710*/  @P0 STG.E.128 desc[UR14][R178.64], R164 ;  /* 0x000000a4b2000986 */ /* 0x000fe8000c101d0e */
[----:B------:R0:W-:Y:S02]  /*3720*/  @P0 STG.E.128 desc[UR14][R178.64+0x10], R168 ;  /* 0x000010a8b2000986 */ /* 0x0001e4000c101d0e */
[----:B0-----:R-:W0:Y:S02]  /*3730*/  LDC.64 R178, c[0x0][0x468] ;  /* 0x00011a00ffb27b82 */ /* 0x001e240000000a00 */
[C---:B0-----:R-:W-:Y:S01]  /*3740*/  IMAD.WIDE.U32 R178, R2.reuse, 0x10, R178 ;  /* 0x0000001002b27825 */ /* 0x041fe200078e00b2 */
[----:B------:R-:W-:-:S04]  /*3750*/  IADD3 R2, PT, PT, R2, 0x80, RZ ;  /* 0x0000008002027810 */ /* 0x000fc80007ffe0ff */
[----:B------:R0:W-:Y:S03]  /*3760*/  STG.E.128 desc[UR14][R178.64], R172 ;  /* 0x000000acb2007986 */ /* 0x0001e6000c101d0e */
.L_x_6313:
[----:B------:R-:W-:Y:S05]  /*3770*/  BSYNC.RECONVERGENT B1 ;  /* 0x0000000000017941 */ /* 0x000fea0003800200 */
.L_x_6312:
[----:B------:R-:W-:Y:S04]  /*3780*/  BSSY.RECONVERGENT B1, `(.L_x_6316) ;  /* 0x0000088000017945 */ /* 0x000fe80003800200 */
[----:B------:R-:W-:Y:S05]  /*3790*/  @!P4 BRA `(.L_x_6317) ;  /* 0x000000080018c947 */ /* 0x000fea0003800000 */
[----:B------:R-:W-:-:S04]  /*37a0*/  ISETP.NE.U32.AND P0, PT, RZ, UR20, PT ;  /* 0x00000014ff007c0c */ /* 0x000fc8000bf05070 */
[----:B------:R-:W-:-:S13]  /*37b0*/  ISETP.NE.AND.EX P0, PT, RZ, UR21, PT, P0 ;  /* 0x00000015ff007c0c */ /* 0x000fda000bf05300 */
[----:B------:R-:W-:Y:S05]  /*37c0*/  @!P0 BRA `(.L_x_6318) ;  /* 0x0000000000f88947 */ /* 0x000fea0003800000 */
[--C-:B------:R-:W-:Y:S01]  /*37d0*/  FFMA.FTZ R165, R5, UR4, R176.reuse ;  /* 0x0000000405a57c23 */ /* 0x100fe200080100b0 */
[--C-:B------:R-:W-:Y:S01]  /*37e0*/  FFMA.FTZ R166, R203, UR4, R176.reuse ;  /* 0x00000004cba67c23 */ /* 0x100fe200080100b0 */
[--C-:B------:R-:W-:Y:S01]  /*37f0*/  FFMA.FTZ R168, R9, UR4, R176.reuse ;  /* 0x0000000409a87c23 */ /* 0x100fe200080100b0 */
[----:B------:R-:W-:Y:S01]  /*3800*/  FFMA.FTZ R169, R196, UR4, R176 ;  /* 0x00000004c4a97c23 */ /* 0x000fe200080100b0 */
[----:B------:R-:W-:Y:S01]  /*3810*/  FADD.FTZ R165, R224, -R165 ;  /* 0x800000a5e0a57221 */ /* 0x000fe20000010000 */
[----:B-----5:R-:W-:Y:S01]  /*3820*/  LOP3.LUT P6, RZ, R26, 0xff, RZ, 0xc0, !PT ;  /* 0x000000ff1aff7812 */ /* 0x020fe200078cc0ff */
[----:B------:R-:W-:Y:S01]  /*3830*/  FADD.FTZ R168, R219, -R168 ;  /* 0x800000a8dba87221 */ /* 0x000fe20000010000 */
[----:B------:R-:W-:Y:S01]  /*3840*/  FADD.FTZ R170, R242, -R169 ;  /* 0x800000a9f2aa7221 */ /* 0x000fe20000010000 */
[----:B------:R-:W-:Y:S01]  /*3850*/  FMUL.FTZ R164, R165, UR23 ;  /* 0x00000017a5a47c20 */ /* 0x000fe20008410000 */
[----:B------:R-:W-:-:S03]  /*3860*/  FADD.FTZ R165, R245, -R166 ;  /* 0x800000a6f5a57221 */ /* 0x000fc60000010000 */
[----:B------:R-:W-:Y:S01]  /*3870*/  FMUL.FTZ R166, R164, UR12 ;  /* 0x0000000ca4a67c20 */ /* 0x000fe20008410000 */
[----:B------:R-:W-:-:S03]  /*3880*/  FMUL.FTZ R165, R165, UR23 ;  /* 0x00000017a5a57c20 */ /* 0x000fc60008410000 */
[----:B0-----:R-:W-:Y:S01]  /*3890*/  FMUL.FTZ R172, R166, UR22 ;  /* 0x00000016a6ac7c20 */ /* 0x001fe20008410000 */
[----:B------:R-:W-:Y:S01]  /*38a0*/  FMUL.FTZ R167, R165, UR12 ;  /* 0x0000000ca5a77c20 */ /* 0x000fe20008410000 */
[----:B------:R-:W-:-:S03]  /*38b0*/  FMUL.FTZ R166, R168, UR23 ;  /* 0x00000017a8a67c20 */ /* 0x000fc60008410000 */
[----:B------:R-:W-:Y:S01]  /*38c0*/  FMUL.FTZ R169, R167, UR22 ;  /* 0x00000016a7a97c20 */ /* 0x000fe20008410000 */
[----:B------:R-:W-:Y:S01]  /*38d0*/  FSEL R172, R172, RZ, P6 ;  /* 0x000000ffacac7208 */ /* 0x000fe20003000000 */
[----:B------:R-:W-:Y:S01]  /*38e0*/  FMUL.FTZ R168, R166, UR12 ;  /* 0x0000000ca6a87c20 */ /* 0x000fe20008410000 */
[----:B------:R-:W-:Y:S01]  /*38f0*/  LOP3.LUT P6, RZ, R26, 0xff00, RZ, 0xc0, !PT ;  /* 0x0000ff001aff7812 */ /* 0x000fe200078cc0ff */
[----:B------:R-:W-:Y:S02]  /*3900*/  FMUL.FTZ R167, R170, UR23 ;  /* 0x00000017aaa77c20 */ /* 0x000fe40008410000 */
[----:B------:R-:W-:Y:S01]  /*3910*/  FMUL.FTZ R168, R168, UR22 ;  /* 0x00000016a8a87c20 */ /* 0x000fe20008410000 */
[----:B------:R-:W-:Y:S01]  /*3920*/  FSEL R169, R169, RZ, P6 ;  /* 0x000000ffa9a97208 */ /* 0x000fe20003000000 */
[----:B------:R-:W-:Y:S01]  /*3930*/  FMUL.FTZ R170, R167, UR12 ;  /* 0x0000000ca7aa7c20 */ /* 0x000fe20008410000 */
[----:B------:R-:W-:Y:S02]  /*3940*/  LOP3.LUT P6, RZ, R26, 0xff0000, RZ, 0xc0, !PT ;  /* 0x00ff00001aff7812 */ /* 0x000fe400078cc0ff */
[----:B------:R-:W-:Y:S01]  /*3950*/  F2FP.BF16.F32.PACK_AB R172, R169, R172 ;  /* 0x000000aca9ac723e */ /* 0x000fe200000010ff */
[----:B------:R-:W-:Y:S01]  /*3960*/  FMUL.FTZ R170, R170, UR22 ;  /* 0x00000016aaaa7c20 */ /* 0x000fe20008410000 */
[----:B------:R-:W-:-:S02]  /*3970*/  FSEL R168, R168, RZ, P6 ;  /* 0x000000ffa8a87208 */ /* 0x000fc40003000000 */
[----:B------:R-:W-:-:S04]  /*3980*/  LOP3.LUT P6, RZ, R26, 0xff000000, RZ, 0xc0, !PT ;  /* 0xff0000001aff7812 */ /* 0x000fc800078cc0ff */
[----:B------:R-:W-:Y:S01]  /*3990*/  FSEL R173, R170, RZ, P6 ;  /* 0x000000ffaaad7208 */ /* 0x000fe20003000000 */
[--C-:B------:R-:W-:Y:S01]  /*39a0*/  FFMA.FTZ R170, R192, UR4, R176.reuse ;  /* 0x00000004c0aa7c23 */ /* 0x100fe200080100b0 */
[----:B------:R-:W-:Y:S02]  /*39b0*/  LOP3.LUT P6, RZ, R27, 0xff, RZ, 0xc0, !PT ;  /* 0x000000ff1bff7812 */ /* 0x000fe400078cc0ff */
[----:B------:R-:W-:Y:S01]  /*39c0*/  F2FP.BF16.F32.PACK_AB R173, R173, R168 ;  /* 0x000000a8adad723e */ /* 0x000fe200000010ff */
[----:B------:R-:W-:Y:S01]  /*39d0*/  FFMA.FTZ R168, R14, UR4, R176 ;  /* 0x000000040ea87c23 */ /* 0x000fe200080100b0 */
[----:B------:R-:W-:-:S03]  /*39e0*/  FADD.FTZ R170, R237, -R170 ;  /* 0x800000aaedaa7221 */ /* 0x000fc60000010000 */
[----:B------:R-:W-:Y:S01]  /*39f0*/  FADD.FTZ R168, R213, -R168 ;  /* 0x800000a8d5a87221 */ /* 0x000fe20000010000 */
[----:B------:R-:W-:-:S03]  /*3a00*/  FMUL.FTZ R169, R170, UR23 ;  /* 0x00000017aaa97c20 */ /* 0x000fc60008410000 */
[----:B------:R-:W-:Y:S01]  /*3a10*/  FMUL.FTZ R168, R168, UR23 ;  /* 0x00000017a8a87c20 */ /* 0x000fe20008410000 */
[----:B------:R-:W-:-:S03]  /*3a20*/  FMUL.FTZ R170, R169, UR12 ;  /* 0x0000000ca9aa7c20 */ /* 0x000fc60008410000 */
[----:B------:R-:W-:Y:S01]  /*3a30*/  FMUL.FTZ R171, R168, UR12 ;  /* 0x0000000ca8ab7c20 */ /* 0x000fe20008410000 */
[----:B------:R-:W-:-:S03]  /*3a40*/  FMUL.FTZ R170, R170, UR22 ;  /* 0x00000016aaaa7c20 */ /* 0x000fc60008410000 */
[----:B------:R-:W-:-:S05]  /*3a50*/  FMUL.FTZ R171, R171, UR22 ;  /* 0x00000016abab7c20 */ /* 0x000fca0008410000 */
        /* <DEDUP_REMOVED lines=19> */
[----:B------:R-:W-:Y:S01]  /*3b90*/  F2FP.BF16.F32.PACK_AB R175, R177, R175 ;  /* 0x000000afb1af723e */ /* 0x000fe200000010ff */
[----:B------:R-:W-:Y:S06]  /*3ba0*/  BRA `(.L_x_6319) ;  /* 0x0000000000f47947 */ /* 0x000fec0003800000 */
.L_x_6318:
        /* <DEDUP_REMOVED lines=22> */
[----:B------:R-:W-:-:S04]  /*3d10*/  FFMA.FTZ R172, R14, UR4, R176 ;  /* 0x000000040eac7c23 */ /* 0x000fc800080100b0 */
[----:B------:R-:W-:Y:S01]  /*3d20*/  FADD.FTZ R173, R213, -R172 ;  /* 0x800000acd5ad7221 */ /* 0x000fe20000010000 */
[----:B------:R-:W-:-:S03]  /*3d30*/  FFMA.FTZ R172, R192, UR4, R176 ;  /* 0x00000004c0ac7c23 */ /* 0x000fc600080100b0 */
[----:B------:R-:W-:Y:S01]  /*3d40*/  FMUL.FTZ R173, R173, UR23 ;  /* 0x00000017adad7c20 */ /* 0x000fe20008410000 */
[----:B------:R-:W-:-:S03]  /*3d50*/  FADD.FTZ R172, R237, -R172 ;  /* 0x800000acedac7221 */ /* 0x000fc60000010000 */
[----:B------:R-:W-:Y:S01]  /*3d60*/  FMUL.FTZ R173, R173, UR12 ;  /* 0x0000000cadad7c20 */ /* 0x000fe20008410000 */
[----:B------:R-:W-:-:S03]  /*3d70*/  FMUL.FTZ R172, R172, UR23 ;  /* 0x00000017acac7c20 */ /* 0x000fc60008410000 */
[----:B------:R-:W-:Y:S01]  /*3d80*/  FMUL.FTZ R173, R173, UR22 ;  /* 0x00000016adad7c20 */ /* 0x000fe20008410000 */
[----:B------:R-:W-:-:S04]  /*3d90*/  FMUL.FTZ R172, R172, UR12 ;  /* 0x0000000cacac7c20 */ /* 0x000fc80008410000 */
[----:B------:R-:W-:Y:S01]  /*3da0*/  FMUL.FTZ R172, R172, UR22 ;  /* 0x00000016acac7c20 */ /* 0x000fe20008410000 */
        /* <DEDUP_REMOVED lines=28> */
[----:B------:R-:W-:-:S07]  /*3f70*/  F2FP.BF16.F32.PACK_AB R172, R172, R177 ;  /* 0x000000b1acac723e */ /* 0x000fce00000010ff */
.L_x_6319:
        /* <DEDUP_REMOVED lines=8> */
.L_x_6317:
[----:B------:R-:W-:Y:S05]  /*4000*/  BSYNC.RECONVERGENT B1 ;  /* 0x0000000000017941 */ /* 0x000fea0003800200 */
.L_x_6316:
[----:B------:R-:W-:Y:S04]  /*4010*/  BSSY.RECONVERGENT B1, `(.L_x_6320) ;  /* 0x0000088000017945 */ /* 0x000fe80003800200 */
[----:B------:R-:W-:Y:S05]  /*4020*/  @!P3 BRA `(.L_x_6321) ;  /* 0x000000080018b947 */ /* 0x000fea0003800000 */
[----:B------:R-:W-:-:S04]  /*4030*/  ISETP.NE.U32.AND P0, PT, RZ, UR20, PT ;  /* 0x00000014ff007c0c */ /* 0x000fc8000bf05070 */
[----:B------:R-:W-:-:S13]  /*4040*/  ISETP.NE.AND.EX P0, PT, RZ, UR21, PT, P0 ;  /* 0x00000015ff007c0c */ /* 0x000fda000bf05300 */
[----:B------:R-:W-:Y:S05]  /*4050*/  @!P0 BRA `(.L_x_6322) ;  /* 0x0000000000f88947 */ /* 0x000fea0003800000 */
[--C-:B------:R-:W-:Y:S01]  /*4060*/  FFMA.FTZ R165, R6, UR4, R176.reuse ;  /* 0x0000000406a57c23 */ /* 0x100fe200080100b0 */
[--C-:B------:R-:W-:Y:S01]  /*4070*/  FFMA.FTZ R167, R201, UR4, R176.reuse ;  /* 0x00000004c9a77c23 */ /* 0x100fe200080100b0 */
[----:B-----5:R-:W-:Y:S01]  /*4080*/  LOP3.LUT P6, RZ, R22, 0xff, RZ, 0xc0, !PT ;  /* 0x000000ff16ff7812 */ /* 0x020fe200078cc0ff */
[--C-:B------:R-:W-:Y:S01]  /*4090*/  FFMA.FTZ R171, R190, UR4, R176.reuse ;  /* 0x00000004beab7c23 */ /* 0x100fe200080100b0 */
[----:B------:R-:W-:Y:S01]  /*40a0*/  FADD.FTZ R165, R222, -R165 ;  /* 0x800000a5dea57221 */ /* 0x000fe20000010000 */
[----:B------:R-:W-:Y:S02]  /*40b0*/  FADD.FTZ R167, R244, -R167 ;  /* 0x800000a7f4a77221 */ /* 0x000fe40000010000 */
[----:B------:R-:W-:Y:S01]  /*40c0*/  FADD.FTZ R171, R236, -R171 ;  /* 0x800000abecab7221 */ /* 0x000fe20000010000 */
[----:B------:R-:W-:Y:S01]  /*40d0*/  FMUL.FTZ R164, R165, UR23 ;  /* 0x00000017a5a47c20 */ /* 0x000fe20008410000 */
[----:B------:R-:W-:-:S03]  /*40e0*/  FFMA.FTZ R165, R10, UR4, R176 ;  /* 0x000000040aa57c23 */ /* 0x000fc600080100b0 */
[----:B------:R-:W-:Y:S01]  /*40f0*/  FMUL.FTZ R166, R164, UR12 ;  /* 0x0000000ca4a67c20 */ /* 0x000fe20008410000 */
[----:B------:R-:W-:Y:S01]  /*4100*/  FADD.FTZ R168, R218, -R165 ;  /* 0x800000a5daa87221 */ /* 0x000fe20000010000 */
[----:B------:R-:W-:Y:S02]  /*4110*/  FMUL.FTZ R165, R167, UR23 ;  /* 0x00000017a7a57c20 */ /* 0x000fe40008410000 */
[----:B01----:R-:W-:Y:S01]  /*4120*/  FMUL.FTZ R172, R166, UR22 ;  /* 0x00000016a6ac7c20 */ /* 0x003fe20008410000 */
[----:B------:R-:W-:Y:S01]  /*4130*/  FFMA.FTZ R166, R194, UR4, R176 ;  /* 0x00000004c2a67c23 */ /* 0x000fe200080100b0 */
[----:B------:R-:W-:-:S03]  /*4140*/  FMUL.FTZ R167, R165, UR12 ;  /* 0x0000000ca5a77c20 */ /* 0x000fc60008410000 */
[----:B------:R-:W-:Y:S01]  /*4150*/  FADD.FTZ R170, R241, -R166 ;  /* 0x800000a6f1aa7221 */ /* 0x000fe20000010000 */
[----:B------:R-:W-:Y:S01]  /*4160*/  FMUL.FTZ R166, R168, UR23 ;  /* 0x00000017a8a67c20 */ /* 0x000fe20008410000 */
        /* <DEDUP_REMOVED lines=8> */
[----:B------:R-:W-:Y:S01]  /*41f0*/  LOP3.LUT P6, RZ, R22, 0xff0000, RZ, 0xc0, !PT ;  /* 0x00ff000016ff7812 */ /* 0x000fe200078cc0ff */
[----:B------:R-:W-:Y:S01]  /*4200*/  FMUL.FTZ R170, R170, UR22 ;  /* 0x00000016aaaa7c20 */ /* 0x000fe20008410000 */
[----:B------:R-:W-:Y:S01]  /*4210*/  F2FP.BF16.F32.PACK_AB R172, R169, R172 ;  /* 0x000000aca9ac723e */ /* 0x000fe200000010ff */
[----:B------:R-:W-:Y:S01]  /*4220*/  FFMA.FTZ R169, R15, UR4, R176 ;  /* 0x000000040fa97c23 */ /* 0x000fe200080100b0 */
[----:B------:R-:W-:-:S02]  /*4230*/  FSEL R168, R168, RZ, P6 ;  /* 0x000000ffa8a87208 */ /* 0x000fc40003000000 */
        /* <DEDUP_REMOVED lines=32> */
.L_x_6322:
[--C-:B01----:R-:W-:Y:S01]  /*4440*/  FFMA.FTZ R173, R20, UR4, R176.reuse ;  /* 0x0000000414ad7c23 */ /* 0x103fe200080100b0 */
        /* <DEDUP_REMOVED lines=60> */
.L_x_6323:
        /* <DEDUP_REMOVED lines=8> */
.L_x_6321:
[----:B------:R-:W-:Y:S05]  /*4890*/  BSYNC.RECONVERGENT B1 ;  /* 0x0000000000017941 */ /* 0x000fea0003800200 */
.L_x_6320:
[----:B------:R-:W-:Y:S04]  /*48a0*/  BSSY.RECONVERGENT B1, `(.L_x_6324) ;  /* 0x0000088000017945 */ /* 0x000fe80003800200 */
[----:B------:R-:W-:Y:S05]  /*48b0*/  @!P2 BRA `(.L_x_6325) ;  /* 0x000000080018a947 */ /* 0x000fea0003800000 */
[----:B------:R-:W-:-:S04]  /*48c0*/  ISETP.NE.U32.AND P0, PT, RZ, UR20, PT ;  /* 0x00000014ff007c0c */ /* 0x000fc8000bf05070 */
[----:B------:R-:W-:-:S13]  /*48d0*/  ISETP.NE.AND.EX P0, PT, RZ, UR21, PT, P0 ;  /* 0x00000015ff007c0c */ /* 0x000fda000bf05300 */
[----:B------:R-:W-:Y:S05]  /*48e0*/  @!P0 BRA `(.L_x_6326) ;  /* 0x0000000000f88947 */ /* 0x000fea0003800000 */
[--C-:B------:R-:W-:Y:S01]  /*48f0*/  FFMA.FTZ R165, R199, UR4, R176.reuse ;  /* 0x00000004c7a57c23 */ /* 0x100fe200080100b0 */
[--C-:B------:R-:W-:Y:S01]  /*4900*/  FFMA.FTZ R167, R7, UR4, R176.reuse ;  /* 0x0000000407a77c23 */ /* 0x100fe200080100b0 */
[----:B------:R-:W-:Y:S01]  /*4910*/  FFMA.FTZ R168, R193, UR4, R176 ;  /* 0x00000004c1a87c23 */ /* 0x000fe200080100b0 */
[----:B-----5:R-:W-:Y:S01]  /*4920*/  LOP3.LUT P6, RZ, R28, 0xff, RZ, 0xc0, !PT ;  /* 0x000000ff1cff7812 */ /* 0x020fe200078cc0ff */
[----:B------:R-:W-:Y:S01]  /*4930*/  FADD.FTZ R165, R240, -R165 ;  /* 0x800000a5f0a57221 */ /* 0x000fe20000010000 */
[----:B------:R-:W-:Y:S01]  /*4940*/  FADD.FTZ R167, R228, -R167 ;  /* 0x800000a7e4a77221 */ /* 0x000fe20000010000 */
[----:B------:R-:W-:Y:S02]  /*4950*/  FADD.FTZ R168, R235, -R168 ;  /* 0x800000a8eba87221 */ /* 0x000fe40000010000 */
[----:B------:R-:W-:Y:S01]  /*4960*/  FMUL.FTZ R164, R165, UR23 ;  /* 0x00000017a5a47c20 */ /* 0x000fe20008410000 */
[----:B------:R-:W-:-:S03]  /*4970*/  FMUL.FTZ R165, R167, UR23 ;  /* 0x00000017a7a57c20 */ /* 0x000fc60008410000 */
[----:B------:R-:W-:Y:S01]  /*4980*/  FMUL.FTZ R166, R164, UR12 ;  /* 0x0000000ca4a67c20 */ /* 0x000fe20008410000 */
[----:B------:R-:W-:-:S03]  /*4990*/  FMUL.FTZ R167, R165, UR12 ;  /* 0x0000000ca5a77c20 */ /* 0x000fc60008410000 */
[----:B012---:R-:W-:Y:S01]  /*49a0*/  FMUL.FTZ R172, R166, UR22 ;  /* 0x00000016a6ac7c20 */ /* 0x007fe20008410000 */
        /* <DEDUP_REMOVED lines=21> */
[----:B------:R-:W-:-:S04]  /*4b00*/  FFMA.FTZ R168, R16, UR4, R176 ;  /* 0x0000000410a87c23 */ /* 0x000fc800080100b0 */
[----:B------:R-:W-:Y:S01]  /*4b10*/  FADD.FTZ R170, R211, -R168 ;  /* 0x800000a8d3aa7221 */ /* 0x000fe20000010000 */
[----:B------:R-:W-:-:S03]  /*4b20*/  FMUL.FTZ R168, R169, UR23 ;  /* 0x00000017a9a87c20 */ /* 0x000fc60008410000 */
[----:B------:R-:W-:Y:S01]  /*4b30*/  FMUL.FTZ R169, R170, UR23 ;  /* 0x00000017aaa97c20 */ /* 0x000fe20008410000 */
[----:B------:R-:W-:-:S03]  /*4b40*/  FMUL.FTZ R171, R168, UR12 ;  /* 0x0000000ca8ab7c20 */ /* 0x000fc60008410000 */
[----:B------:R-:W-:Y:S01]  /*4b50*/  FMUL.FTZ R170, R169, UR12 ;  /* 0x0000000ca9aa7c20 */ /* 0x000fe20008410000 */
[----:B------:R-:W-:-:S03]  /*4b60*/  FMUL.FTZ R171, R171, UR22 ;  /* 0x00000016abab7c20 */ /* 0x000fc60008410000 */
[----:B------:R-:W-:Y:S02]  /*4b70*/  FMUL.FTZ R170, R170, UR22 ;  /* 0x00000016aaaa7c20 */ /* 0x000fe40008410000 */
        /* <DEDUP_REMOVED lines=16> */
[----:B------:R-:W-:-:S04]  /*4c80*/  ISETP.GE.U32.AND P6, PT, R28, RZ, PT ;  /* 0x000000ff1c00720c */ /* 0x000fc80003fc6070 */
[----:B------:R-:W-:-:S04]  /*4c90*/  ISETP.GE.U32.AND.EX P6, PT, R29, 0x1000000, PT, P6 ;  /* 0x010000001d00780c */ /* 0x000fc80003fc6160 */
[----:B------:R-:W-:-:S04]  /*4ca0*/  FSEL R177, R177, RZ, P6 ;  /* 0x000000ffb1b17208 */ /* 0x000fc80003000000 */
[----:B------:R-:W-:Y:S01]  /*4cb0*/  F2FP.BF16.F32.PACK_AB R175, R177, R175 ;  /* 0x000000afb1af723e */ /* 0x000fe200000010ff */
[----:B------:R-:W-:Y:S06]  /*4cc0*/  BRA `(.L_x_6327) ;  /* 0x0000000000f47947 */ /* 0x000fec0003800000 */
.L_x_6326:
[--C-:B012---:R-:W-:Y:S01]  /*4cd0*/  FFMA.FTZ R172, R4, UR4, R176.reuse ;  /* 0x0000000404ac7c23 */ /* 0x107fe200080100b0 */
[--C-:B------:R-:W-:Y:S01]  /*4ce0*/  FFMA.FTZ R175, R21, UR4, R176.reuse ;  /* 0x0000000415af7c23 */ /* 0x100fe200080100b0 */
[----:B-----5:R-:W-:Y:S01]  /*4cf0*/  LOP3.LUT P6, RZ, R29, 0xff0000, RZ, 0xc0, !PT ;  /* 0x00ff00001dff7812 */ /* 0x020fe200078cc0ff */
[----:B------:R-:W-:Y:S01]  /*4d00*/  FFMA.FTZ R177, R199, UR4, R176 ;  /* 0x00000004c7b17c23 */ /* 0x000fe200080100b0 */
[----:B------:R-:W-:-:S03]  /*4d10*/  FADD.FTZ R172, R227, -R172 ;  /* 0x800000ace3ac7221 */ /* 0x000fc60000010000 */
[----:B------:R-:W-:Y:S01]  /*4d20*/  FADD.FTZ R177, R240, -R177 ;  /* 0x800000b1f0b17221 */ /* 0x000fe20000010000 */
[----:B------:R-:W-:Y:S01]  /*4d30*/  FMUL.FTZ R173, R172, UR23 ;  /* 0x00000017acad7c20 */ /* 0x000fe20008410000 */
[----:B------:R-:W-:Y:S02]  /*4d40*/  FADD.FTZ R172, R200, -R175 ;  /* 0x800000afc8ac7221 */ /* 0x000fe40000010000 */
[----:B------:R-:W-:Y:S01]  /*4d50*/  FMUL.FTZ R177, R177, UR23 ;  /* 0x00000017b1b17c20 */ /* 0x000fe20008410000 */
[----:B------:R-:W-:Y:S01]  /*4d60*/  FMUL.FTZ R173, R173, UR12 ;  /* 0x0000000cadad7c20 */ /* 0x000fe20008410000 */
[----:B------:R-:W-:Y:S02]  /*4d70*/  FMUL.FTZ R172, R172, UR23 ;  /* 0x00000017acac7c20 */ /* 0x000fe40008410000 */
[----:B------:R-:W-:Y:S01]  /*4d80*/  FMUL.FTZ R177, R177, UR12 ;  /* 0x0000000cb1b17c20 */ /* 0x000fe20008410000 */
[----:B------:R-:W-:Y:S01]  /*4d90*/  FMUL.FTZ R173, R173, UR22 ;  /* 0x00000016adad7c20 */ /* 0x000fe20008410000 */
[----:B------:R-:W-:-:S02]  /*4da0*/  FMUL.FTZ R172, R172, UR12 ;  /* 0x0000000cacac7c20 */ /* 0x000fc40008410000 */
[----:B------:R-:W-:Y:S02]  /*4db0*/  FMUL.FTZ R177, R177, UR22 ;  /* 0x00000016b1b17c20 */ /* 0x000fe40008410000 */
[----:B------:R-:W-:Y:S01]  /*4dc0*/  FSEL R173, R173, RZ, P6 ;  /* 0x000000ffadad7208 */ /* 0x000fe20003000000 */
[----:B------:R-:W-:Y:S01]  /*4dd0*/  FMUL.FTZ R172, R172, UR22 ;  /* 0x00000016acac7c20 */ /* 0x000fe20008410000 */
        /* <DEDUP_REMOVED lines=44> */
.L_x_6327:
        /* <DEDUP_REMOVED lines=8> */
.L_x_6325:
[----:B------:R-:W-:Y:S05]  /*5120*/  BSYNC.RECONVERGENT B1 ;  /* 0x0000000000017941 */ /* 0x000fea0003800200 */
.L_x_6324:
        /* <DEDUP_REMOVED lines=11> */
[----:B-----5:R-:W-:Y:S01]  /*51e0*/  LOP3.LUT P6, RZ, R30, 0xff, RZ, 0xc0, !PT ;  /* 0x000000ff1eff7812 */ /* 0x020fe200078cc0ff */
[----:B------:R-:W-:Y:S01]  /*51f0*/  FMUL.FTZ R164, R164, UR23 ;  /* 0x00000017a4a47c20 */ /* 0x000fe20008410000 */
[----:B------:R-:W-:Y:S01]  /*5200*/  FMUL.FTZ R165, R165, UR23 ;  /* 0x00000017a5a57c20 */ /* 0x000fe20008410000 */
[----:B------:R-:W-:-:S02]  /*5210*/  FADD.FTZ R170, R210, -R169 ;  /* 0x800000a9d2aa7221 */ /* 0x000fc40000010000 */
[----:B------:R-:W-:Y:S01]  /*5220*/  FMUL.FTZ R166, R164, UR12 ;  /* 0x0000000ca4a67c20 */ /* 0x000fe20008410000 */
[----:B------:R-:W-:-:S03]  /*5230*/  FMUL.FTZ R167, R165, UR12 ;  /* 0x0000000ca5a77c20 */ /* 0x000fc60008410000 */
[----:B0123--:R-:W-:Y:S01]  /*5240*/  FMUL.FTZ R172, R166, UR22 ;  /* 0x00000016a6ac7c20 */ /* 0x00ffe20008410000 */
[----:B------:R-:W-:Y:S01]  /*5250*/  FMUL.FTZ R166, R168, UR23 ;  /* 0x00000017a8a67c20 */ /* 0x000fe20008410000 */
[----:B------:R-:W-:Y:S01]  /*5260*/  FMUL.FTZ R169, R167, UR22 ;  /* 0x00000016a7a97c20 */ /* 0x000fe20008410000 */
[----:B------:R-:W-:Y:S02]  /*5270*/  FMUL.FTZ R167, R170, UR23 ;  /* 0x00000017aaa77c20 */ /* 0x000fe40008410000 */
[----:B------:R-:W-:Y:S01]  /*5280*/  FSEL R172, R172, RZ, P6 ;  /* 0x000000ffacac7208 */ /* 0x000fe20003000000 */
[----:B------:R-:W-:Y:S01]  /*5290*/  FMUL.FTZ R168, R166, UR12 ;  /* 0x0000000ca6a87c20 */ /* 0x000fe20008410000 */
[----:B------:R-:W-:Y:S01]  /*52a0*/  LOP3.LUT P6, RZ, R30, 0xff00, RZ, 0xc0, !PT ;  /* 0x0000ff001eff7812 */ /* 0x000fe200078cc0ff */
[----:B------:R-:W-:Y:S02]  /*52b0*/  FMUL.FTZ R170, R167, UR12 ;  /* 0x0000000ca7aa7c20 */ /* 0x000fe40008410000 */
[----:B------:R-:W-:Y:S01]  /*52c0*/  FMUL.FTZ R168, R168, UR22 ;  /* 0x00000016a8a87c20 */ /* 0x000fe20008410000 */
[----:B------:R-:W-:Y:S01]  /*52d0*/  FSEL R169, R169, RZ, P6 ;  /* 0x000000ffa9a97208 */ /* 0x000fe20003000000 */
[----:B------:R-:W-:Y:S01]  /*52e0*/  FMUL.FTZ R170, R170, UR22 ;  /* 0x00000016aaaa7c20 */ /* 0x000fe20008410000 */
[----:B------:R-:W-:-:S02]  /*52f0*/  LOP3.LUT P6, RZ, R30, 0xff0000, RZ, 0xc0, !PT ;  /* 0x00ff00001eff7812 */ /* 0x000fc400078cc0ff */
[----:B------:R-:W-:Y:S02]  /*5300*/  F2FP.BF16.F32.PACK_AB R172, R169, R172 ;  /* 0x000000aca9ac723e */ /* 0x000fe400000010ff */
[----:B------:R-:W-:Y:S02]  /*5310*/  FSEL R168, R168, RZ, P6 ;  /* 0x000000ffa8a87208 */ /* 0x000fe40003000000 */
        /* <DEDUP_REMOVED lines=17> */
[----:B------:R-:W-:Y:S02]  /*5430*/  ISETP.GE.U32.AND P6, PT, R30, RZ, PT ;  /* 0x000000ff1e00720c */ /* 0x000fe40003fc6070 */
[----:B------:R-:W-:Y:S01]  /*5440*/  F2FP.BF16.F32.PACK_AB R174, R170, R171 ;  /* 0x000000abaaae723e */ /* 0x000fe200000010ff */
[--C-:B------:R-:W-:Y:S01]  /*5450*/  FFMA.FTZ R170, R18, UR4, R176.reuse ;  /* 0x0000000412aa7c23 */ /* 0x100fe200080100b0 */
[----:B------:R-:W-:Y:S01]  /*5460*/  FFMA.FTZ R176, R208, UR4, R176 ;  /* 0x00000004d0b07c23 */ /* 0x000fe200080100b0 */
[----:B------:R-:W-:Y:S02]  /*5470*/  ISETP.GE.U32.AND.EX P6, PT, R31, 0x1000000, PT, P6 ;  /* 0x010000001f00780c */ /* 0x000fe40003fc6160 */
        /* <DEDUP_REMOVED lines=10> */
[----:B------:R-:W-:-:S04]  /*5520*/  FSEL R175, R175, RZ, P6 ;  /* 0x000000ffafaf7208 */ /* 0x000fc80003000000 */
[----:B------:R-:W-:Y:S01]  /*5530*/  F2FP.BF16.F32.PACK_AB R175, R176, R175 ;  /* 0x000000afb0af723e */ /* 0x000fe200000010ff */
[----:B------:R-:W-:Y:S06]  /*5540*/  BRA `(.L_x_6330) ;  /* 0x0000000000f47947 */ /* 0x000fec0003800000 */
.L_x_6329:
[--C-:B0123--:R-:W-:Y:S01]  /*5550*/  FFMA.FTZ R172, R208, UR4, R176.reuse ;  /* 0x00000004d0ac7c23 */ /* 0x10ffe200080100b0 */
[----:B------:R-:W-:Y:S01]  /*5560*/  FFMA.FTZ R175, R18, UR4, R176 ;  /* 0x0000000412af7c23 */ /* 0x000fe200080100b0 */
[----:B-----5:R-:W-:Y:S02]  /*5570*/  LOP3.LUT P6, RZ, R31, 0xff0000, RZ, 0xc0, !PT ;  /* 0x00ff00001fff7812 */ /* 0x020fe400078cc0ff */
[----:B------:R-:W-:-:S04]  /*5580*/  FADD.FTZ R172, R225, -R172 ;  /* 0x800000ace1ac7221 */ /* 0x000fc80000010000 */
[----:B------:R-:W-:Y:S01]  /*5590*/  FMUL.FTZ R173, R172, UR23 ;  /* 0x00000017acad7c20 */ /* 0x000fe20008410000 */
[----:B------:R-:W-:-:S03]  /*55a0*/  FADD.FTZ R172, R198, -R175 ;  /* 0x800000afc6ac7221 */ /* 0x000fc60000010000 */
[----:B------:R-:W-:Y:S01]  /*55b0*/  FMUL.FTZ R173, R173, UR12 ;  /* 0x0000000cadad7c20 */ /* 0x000fe20008410000 */
[----:B------:R-:W-:-:S03]  /*55c0*/  FMUL.FTZ R172, R172, UR23 ;  /* 0x00000017acac7c20 */ /* 0x000fc60008410000 */
[----:B------:R-:W-:Y:S01]  /*55d0*/  FMUL.FTZ R173, R173, UR22 ;  /* 0x00000016adad7c20 */ /* 0x000fe20008410000 */
[----:B------:R-:W-:-:S04]  /*55e0*/  FMUL.FTZ R172, R172, UR12 ;  /* 0x0000000cacac7c20 */ /* 0x000fc80008410000 */
[----:B------:R-:W-:Y:S01]  /*55f0*/  FSEL R173, R173, RZ, P6 ;  /* 0x000000ffadad7208 */ /* 0x000fe20003000000 */
[----:B------:R-:W-:Y:S01]  /*5600*/  FMUL.FTZ R172, R172, UR22 ;  /* 0x00000016acac7c20 */ /* 0x000fe20008410000 */
        /* <DEDUP_REMOVED lines=48> */
[----:B------:R-:W-:-:S07]  /*5910*/  F2FP.BF16.F32.PACK_AB R172, R172, R176 ;  /* 0x000000b0acac723e */ /* 0x000fce00000010ff */
.L_x_6330:
[----:B------:R-:W0:Y:S02]  /*5920*/  @P0 LDC.64 R176, c[0x0][0x478] ;  /* 0x00011e00ffb00b82 */ /* 0x000e240000000a00 */
[----:B0-----:R-:W-:-:S05]  /*5930*/  @P0 IMAD.WIDE.U32 R176, R2, 0x20, R176 ;  /* 0x0000002002b00825 */ /* 0x001fca00078e00b0 */
[----:B------:R-:W-:Y:S04]  /*5940*/  @P0 STG.E.128 desc[UR14][R176.64], R164 ;  /* 0x000000a4b0000986 */ /* 0x000fe8000c101d0e */
[----:B------:R0:W-:Y:S02]  /*5950*/  @P0 STG.E.128 desc[UR14][R176.64+0x10], R168 ;  /* 0x000010a8b0000986 */ /* 0x0001e4000c101d0e */
[----:B0-----:R-:W0:Y:S02]  /*5960*/  LDC.64 R176, c[0x0][0x468] ;  /* 0x00011a00ffb07b82 */ /* 0x001e240000000a00 */
[----:B0-----:R-:W-:-:S05]  /*5970*/  IMAD.WIDE.U32 R176, R2, 0x10, R176 ;  /* 0x0000001002b07825 */ /* 0x001fca00078e00b0 */
[----:B------:R0:W-:Y:S01]  /*5980*/  STG.E.128 desc[UR14][R176.64], R172 ;  /* 0x000000acb0007986 */ /* 0x0001e2000c101d0e */
[----:B------:R-:W-:Y:S05]  /*5990*/  BRA `(.L_x_6328) ;  /* 0x0000002800b07947 */ /* 0x000fea0003800000 */
.L_x_6311:
[----:B------:R-:W-:Y:S04]  /*59a0*/  BSSY.RECONVERGENT B1, `(.L_x_6331) ;  /* 0x000008a000017945 */ /* 0x000fe80003800200 */
[----:B------:R-:W-:Y:S05]  /*59b0*/  @!P5 BRA `(.L_x_6332) ;  /* 0x000000080020d947 */ /* 0x000fea0003800000 */
[----:B------:R-:W-:-:S04]  /*59c0*/  UISETP.NE.U32.AND UP1, UPT, UR20, URZ, UPT ;  /* 0x000000ff1400728c */ /* 0x000fc8000bf25070 */
[----:B------:R-:W-:-:S09]  /*59d0*/  UISETP.NE.AND.EX UP1, UPT, UR21, URZ, UPT, UP1 ;  /* 0x000000ff1500728c */ /* 0x000fd2000bf25310 */
[----:B------:R-:W-:Y:S05]  /*59e0*/  BRA.U UP1, `(.L_x_6333) ;  /* 0x0000000101f87547 */ /* 0x000fea000b800000 */
[--C-:B------:R-:W-:Y:S01]  /*59f0*/  FFMA.FTZ R173, R180, UR4, R176.reuse ;  /* 0x00000004b4ad7c23 */ /* 0x100fe200080100b0 */
[--C-:B------:R-:W-:Y:S01]  /*5a00*/  FFMA.FTZ R174, R181, UR4, R176.reuse ;  /* 0x00000004b5ae7c23 */ /* 0x100fe200080100b0 */
[----:B-----5:R-:W-:Y:S01]  /*5a10*/  ISETP.GE.U32.AND P0, PT, R24, RZ, PT ;  /* 0x000000ff1800720c */ /* 0x020fe20003f06070 */
[----:B------:R-:W-:Y:S01]  /*5a20*/  FFMA.FTZ R177, R205, UR4, R176 ;  /* 0x00000004cdb17c23 */ /* 0x000fe200080100b0 */
[----:B------:R-:W-:Y:S01]  /*5a30*/  FADD.FTZ R173, R206, -R173 ;  /* 0x800000adcead7221 */ /* 0x000fe20000010000 */
[----:B------:R-:W-:Y:S01]  /*5a40*/  FADD.FTZ R174, R233, -R174 ;  /* 0x800000aee9ae7221 */ /* 0x000fe20000010000 */
[----:B------:R-:W-:Y:S01]  /*5a50*/  LOP3.LUT P6, RZ, R25, 0xff0000, RZ, 0xc0, !PT ;  /* 0x00ff000019ff7812 */ /* 0x000fe200078cc0ff */
[----:B------:R-:W-:Y:S01]  /*5a60*/  FADD.FTZ R177, R246, -R177 ;  /* 0x800000b1f6b17221 */ /* 0x000fe20000010000 */
[----:B------:R-:W-:Y:S01]  /*5a70*/  FFMA.FTZ R172, R173, UR23, R66 ;  /* 0x00000017adac7c23 */ /* 0x000fe20008010042 */
[----:B------:R-:W-:Y:S01]  /*5a80*/  FFMA.FTZ R173, R174, UR23, R67 ;  /* 0x00000017aead7c23 */ /* 0x000fe20008010043 */
[----:B------:R-:W-:Y:S01]  /*5a90*/  ISETP.GE.U32.AND.EX P0, PT, R25, 0x1000000, PT, P0 ;  /* 0x010000001900780c */ /* 0x000fe20003f06100 */
[----:B------:R-:W-:Y:S01]  /*5aa0*/  FFMA.FTZ R177, R177, UR23, R69 ;  /* 0x00000017b1b17c23 */ /* 0x000fe20008010045 */
[----:B------:R-:W-:Y:S01]  /*5ab0*/  FMUL.FTZ R172, R172, UR12 ;  /* 0x0000000cacac7c20 */ /* 0x000fe20008410000 */
[----:B------:R-:W-:-:S02]  /*5ac0*/  FMUL.FTZ R173, R173, UR12 ;  /* 0x0000000cadad7c20 */ /* 0x000fc40008410000 */
[----:B------:R-:W-:Y:S01]  /*5ad0*/  FMUL.FTZ R177, R177, UR12 ;  /* 0x0000000cb1b17c20 */ /* 0x000fe20008410000 */
[----:B------:R-:W-:Y:S01]  /*5ae0*/  FMUL.FTZ R172, R172, UR22 ;  /* 0x00000016acac7c20 */ /* 0x000fe20008410000 */
[----:B------:R-:W-:Y:S02]  /*5af0*/  FMUL.FTZ R173, R173, UR22 ;  /* 0x00000016adad7c20 */ /* 0x000fe40008410000 */
[----:B------:R-:W-:Y:S02]  /*5b00*/  FMUL.FTZ R177, R177, UR22 ;  /* 0x00000016b1b17c20 */ /* 0x000fe40008410000 */
[----:B------:R-:W-:Y:S02]  /*5b10*/  FSEL R172, R172, RZ, P6 ;  /* 0x000000ffacac7208 */ /* 0x000fe40003000000 */
[----:B------:R-:W-:Y:S02]  /*5b20*/  FSEL R173, R173, RZ, P0 ;  /* 0x000000ffadad7208 */ /* 0x000fe40000000000 */
[----:B------:R-:W-:-:S02]  /*5b30*/  LOP3.LUT P0, RZ, R25, 0xff, RZ, 0xc0, !PT ;  /* 0x000000ff19ff7812 */ /* 0x000fc4000780c0ff */
[----:B------:R-:W-:Y:S01]  /*5b40*/  F2FP.BF16.F32.PACK_AB R175, R173, R172 ;  /* 0x000000acadaf723e */ /* 0x000fe200000010ff */
[--C-:B------:R-:W-:Y:S01]  /*5b50*/  FFMA.FTZ R172, R13, UR4, R176.reuse ;  /* 0x000000040dac7c23 */ /* 0x100fe200080100b0 */
[----:B------:R-:W-:Y:S01]  /*5b60*/  FFMA.FTZ R173, R183, UR4, R176 ;  /* 0x00000004b7ad7c23 */ /* 0x000fe200080100b0 */
[----:B------:R-:W-:Y:S02]  /*5b70*/  LOP3.LUT P6, RZ, R25, 0xff00, RZ, 0xc0, !PT ;  /* 0x0000ff0019ff7812 */ /* 0x000fe400078cc0ff */
[----:B------:R-:W-:Y:S01]  /*5b80*/  FADD.FTZ R172, R220, -R172 ;  /* 0x800000acdcac7221 */ /* 0x000fe20000010000 */
[----:B------:R-:W-:-:S03]  /*5b90*/  FADD.FTZ R173, R238, -R173 ;  /* 0x800000adeead7221 */ /* 0x000fc60000010000 */
[----:B------:R-:W-:Y:S01]  /*5ba0*/  FFMA.FTZ R172, R172, UR23, R64 ;  /* 0x00000017acac7c23 */ /* 0x000fe20008010040 */
[----:B------:R-:W-:-:S03]  /*5bb0*/  FFMA.FTZ R173, R173, UR23, R65 ;  /* 0x00000017adad7c23 */ /* 0x000fc60008010041 */
[----:B------:R-:W-:Y:S01]  /*5bc0*/  FMUL.FTZ R172, R172, UR12 ;  /* 0x0000000cacac7c20 */ /* 0x000fe20008410000 */
[----:B------:R-:W-:-:S03]  /*5bd0*/  FMUL.FTZ R173, R173, UR12 ;  /* 0x0000000cadad7c20 */ /* 0x000fc60008410000 */
[----:B------:R-:W-:Y:S01]  /*5be0*/  FMUL.FTZ R172, R172, UR22 ;  /* 0x00000016acac7c20 */ /* 0x000fe20008410000 */
[----:B------:R-:W-:-:S04]  /*5bf0*/  FMUL.FTZ R173, R173, UR22 ;  /* 0x00000016adad7c20 */ /* 0x000fc80008410000 */
[----:B------:R-:W-:Y:S02]  /*5c00*/  FSEL R172, R172, RZ, P0 ;  /* 0x000000ffacac7208 */ /* 0x000fe40000000000 */
[----:B------:R-:W-:Y:S02]  /*5c10*/  FSEL R173, R173, RZ, P6 ;  /* 0x000000ffadad7208 */ /* 0x000fe40003000000 */
[----:B------:R-:W-:Y:S02]  /*5c20*/  LOP3.LUT P0, RZ, R24, 0xff0000, RZ, 0xc0, !PT ;  /* 0x00ff000018ff7812 */ /* 0x000fe4000780c0ff */
        /* <DEDUP_REMOVED lines=16> */
[----:B------:R-:W-:Y:S01]  /*5d30*/  FFMA.FTZ R172, R0, UR4, R176 ;  /* 0x0000000400ac7c23 */ /* 0x000fe200080100b0 */
[----:B------:R-:W-:Y:S02]  /*5d40*/  LOP3.LUT P0, RZ, R24, 0xff, RZ, 0xc0, !PT ;  /* 0x000000ff18ff7812 */ /* 0x000fe4000780c0ff */
[----:B------:R-:W-:Y:S01]  /*5d50*/  FSEL R177, R177, RZ, P6 ;  /* 0x000000ffb1b17208 */ /* 0x000fe20003000000 */
[----:B------:R-:W-:-:S04]  /*5d60*/  FADD.FTZ R172, R182, -R172 ;  /* 0x800000acb6ac7221 */ /* 0x000fc80000010000 */
[----:B------:R-:W-:-:S04]  /*5d70*/  FFMA.FTZ R172, R172, UR23, R68 ;  /* 0x00000017acac7c23 */ /* 0x000fc80008010044 */
[----:B------:R-:W-:-:S04]  /*5d80*/  FMUL.FTZ R172, R172, UR12 ;  /* 0x0000000cacac7c20 */ /* 0x000fc80008410000 */
[----:B------:R-:W-:-:S05]  /*5d90*/  FMUL.FTZ R172, R172, UR22 ;  /* 0x00000016acac7c20 */ /* 0x000fca0008410000 */
[----:B------:R-:W-:-:S04]  /*5da0*/  FSEL R172, R172, RZ, P0 ;  /* 0x000000ffacac7208 */ /* 0x000fc80000000000 */
[----:B------:R-:W-:Y:S01]  /*5db0*/  F2FP.BF16.F32.PACK_AB R172, R177, R172 ;  /* 0x000000acb1ac723e */ /* 0x000fe200000010ff */
[----:B------:R-:W-:Y:S06]  /*5dc0*/  BRA `(.L_x_6334) ;  /* 0x0000000000f47947 */ /* 0x000fec0003800000 */
.L_x_6333:
        /* <DEDUP_REMOVED lines=10> */
[----:B------:R-:W-:-:S02]  /*5e70*/  LOP3.LUT P6, RZ, R24, 0xff, RZ, 0xc0, !PT ;  /* 0x000000ff18ff7812 */ /* 0x000fc400078cc0ff */
[----:B------:R-:W-:Y:S01]  /*5e80*/  FMUL.FTZ R166, R164, UR12 ;  /* 0x0000000ca4a67c20 */ /* 0x000fe20008410000 */
[----:B------:R-:W-:Y:S01]  /*5e90*/  FMUL.FTZ R168, R165, UR12 ;  /* 0x0000000ca5a87c20 */ /* 0x000fe20008410000 */
[----:B------:R-:W-:Y:S02]  /*5ea0*/  LOP3.LUT P0, RZ, R24, 0xff00, RZ, 0xc0, !PT ;  /* 0x0000ff0018ff7812 */ /* 0x000fe4000780c0ff */
[----:B------:R-:W-:Y:S01]  /*5eb0*/  FMUL.FTZ R172, R166, UR22 ;  /* 0x00000016a6ac7c20 */ /* 0x000fe20008410000 */
[----:B------:R-:W-:Y:S01]  /*5ec0*/  FFMA.FTZ R166, R167, UR23, R70 ;  /* 0x00000017a7a67c23 */ /* 0x000fe20008010046 */
[----:B------:R-:W-:Y:S01]  /*5ed0*/  FFMA.FTZ R167, R170, UR23, R71 ;  /* 0x00000017aaa77c23 */ /* 0x000fe20008010047 */
[----:B------:R-:W-:Y:S02]  /*5ee0*/  FMUL.FTZ R168, R168, UR22 ;  /* 0x00000016a8a87c20 */ /* 0x000fe40008410000 */
[----:B------:R-:W-:Y:S01]  /*5ef0*/  FMUL.FTZ R169, R166, UR12 ;  /* 0x0000000ca6a97c20 */ /* 0x000fe20008410000 */
[----:B------:R-:W-:Y:S01]  /*5f00*/  FMUL.FTZ R171, R167, UR12 ;  /* 0x0000000ca7ab7c20 */ /* 0x000fe20008410000 */
[----:B------:R-:W-:-:S02]  /*5f10*/  FSEL R172, R172, RZ, P6 ;  /* 0x000000ffacac7208 */ /* 0x000fc40003000000 */
[----:B------:R-:W-:Y:S01]  /*5f20*/  FMUL.FTZ R170, R169, UR22 ;  /* 0x00000016a9aa7c20 */ /* 0x000fe20008410000 */
[----:B------:R-:W-:Y:S01]  /*5f30*/  FMUL.FTZ R171, R171, UR22 ;  /* 0x00000016abab7c20 */ /* 0x000fe20008410000 */
[----:B------:R-:W-:Y:S02]  /*5f40*/  FSEL R169, R168, RZ, P0 ;  /* 0x000000ffa8a97208 */ /* 0x000fe40000000000 */
[C---:B------:R-:W-:Y:S02]  /*5f50*/  LOP3.LUT P6, RZ, R24.reuse, 0xff0000, RZ, 0xc0, !PT ;  /* 0x00ff000018ff7812 */ /* 0x040fe400078cc0ff */
[----:B------:R-:W-:Y:S02]  /*5f60*/  LOP3.LUT P0, RZ, R24, 0xff000000, RZ, 0xc0, !PT ;  /* 0xff00000018ff7812 */ /* 0x000fe4000780c0ff */
[----:B------:R-:W-:Y:S02]  /*5f70*/  FSEL R170, R170, RZ, P6 ;  /* 0x000000ffaaaa7208 */ /* 0x000fe40003000000 */
[----:B------:R-:W-:-:S02]  /*5f80*/  FSEL R171, R171, RZ, P0 ;  /* 0x000000ffabab7208 */ /* 0x000fc40000000000 */
[----:B------:R-:W-:Y:S01]  /*5f90*/  F2FP.BF16.F32.PACK_AB R172, R169, R172 ;  /* 0x000000aca9ac723e */ /* 0x000fe200000010ff */
[--C-:B------:R-:W-:Y:S01]  /*5fa0*/  FFMA.FTZ R169, R13, UR4, R176.reuse ;  /* 0x000000040da97c23 */ /* 0x100fe200080100b0 */
[----:B------:R-:W-:Y:S01]  /*5fb0*/  F2FP.BF16.F32.PACK_AB R173, R171, R170 ;  /* 0x000000aaabad723e */ /* 0x000fe200000010ff */
[----:B------:R-:W-:Y:S01]  /*5fc0*/  FFMA.FTZ R171, R183, UR4, R176 ;  /* 0x00000004b7ab7c23 */ /* 0x000fe200080100b0 */
[C---:B------:R-:W-:Y:S01]  /*5fd0*/  LOP3.LUT P0, RZ, R25.reuse, 0xff, RZ, 0xc0, !PT ;  /* 0x000000ff19ff7812 */ /* 0x040fe2000780c0ff */
[----:B------:R-:W-:Y:S01]  /*5fe0*/  FADD.FTZ R169, R220, -R169 ;  /* 0x800000a9dca97221 */ /* 0x000fe20000010000 */
[----:B------:R-:W-:Y:S01]  /*5ff0*/  LOP3.LUT P6, RZ, R25, 0xff00, RZ, 0xc0, !PT ;  /* 0x0000ff0019ff7812 */ /* 0x000fe200078cc0ff */
[----:B------:R-:W-:Y:S02]  /*6000*/  FADD.FTZ R170, R238, -R171 ;  /* 0x800000abeeaa7221 */ /* 0x000fe40000010000 */
[----:B------:R-:W-:Y:S02]  /*6010*/  FFMA.FTZ R168, R169, UR23, R64 ;  /* 0x00000017a9a87c23 */ /* 0x000fe40008010040 */
[----:B------:R-:W-:-:S02]  /*6020*/  FFMA.FTZ R169, R170, UR23, R65 ;  /* 0x00000017aaa97c23 */ /* 0x000fc40008010041 */
[----:B------:R-:W-:Y:S02]  /*6030*/  FMUL.FTZ R170, R168, UR12 ;  /* 0x0000000ca8aa7c20 */ /* 0x000fe40008410000 */
[----:B------:R-:W-:Y:S02]  /*6040*/  FMUL.FTZ R171, R169, UR12 ;  /* 0x0000000ca9ab7c20 */ /* 0x000fe40008410000 */
[----:B------:R-:W-:Y:S02]  /*6050*/  FMUL.FTZ R170, R170, UR22 ;  /* 0x00000016aaaa7c20 */ /* 0x000fe40008410000 */
[----:B------:R-:W-:-:S03]  /*6060*/  FMUL.FTZ R171, R171, UR22 ;  /* 0x00000016abab7c20 */ /* 0x000fc60008410000 */
[----:B------:R-:W-:Y:S02]  /*6070*/  FSEL R170, R170, RZ, P0 ;  /* 0x000000ffaaaa7208 */ /* 0x000fe40000000000 */
[----:B------:R-:W-:Y:S02]  /*6080*/  FSEL R171, R171, RZ, P6 ;  /* 0x000000ffabab7208 */ /* 0x000fe40003000000 */
[----:B------:R-:W-:Y:S02]  /*6090*/  ISETP.GE.U32.AND P0, PT, R24, RZ, PT ;  /* 0x000000ff1800720c */ /* 0x000fe40003f06070 */
[----:B------:R-:W-:Y:S01]  /*60a0*/  F2FP.BF16.F32.PACK_AB R174, R171, R170 ;  /* 0x000000aaabae723e */ /* 0x000fe200000010ff */
[--C-:B------:R-:W-:Y:S01]  /*60b0*/  FFMA.FTZ R170, R180, UR4, R176.reuse ;  /* 0x00000004b4aa7c23 */ /* 0x100fe200080100b0 */
[----:B------:R-:W-:Y:S01]  /*60c0*/  FFMA.FTZ R171, R181, UR4, R176 ;  /* 0x00000004b5ab7c23 */ /* 0x000fe200080100b0 */
[----:B------:R-:W-:Y:S02]  /*60d0*/  LOP3.LUT P6, RZ, R25, 0xff0000, RZ, 0xc0, !PT ;  /* 0x00ff000019ff7812 */ /* 0x000fe400078cc0ff */
[----:B------:R-:W-:Y:S01]  /*60e0*/  FADD.FTZ R170, R206, -R170 ;  /* 0x800000aaceaa7221 */ /* 0x000fe20000010000 */
[----:B------:R-:W-:Y:S01]  /*60f0*/  FADD.FTZ R171, R233, -R171 ;  /* 0x800000abe9ab7221 */ /* 0x000fe20000010000 */
[----:B------:R-:W-:-:S02]  /*6100*/  ISETP.GE.U32.AND.EX P0, PT, R25, 0x1000000, PT, P0 ;  /* 0x010000001900780c */ /* 0x000fc40003f06100 */
[----:B------:R-:W-:Y:S01]  /*6110*/  FFMA.FTZ R170, R170, UR23, R66 ;  /* 0x00000017aaaa7c23 */ /* 0x000fe20008010042 */
[----:B------:R-:W-:-:S03]  /*6120*/  FFMA.FTZ R171, R171, UR23, R67 ;  /* 0x00000017abab7c23 */ /* 0x000fc60008010043 */
[----:B------:R-:W-:Y:S01]  /*6130*/  FMUL.FTZ R175, R170, UR12 ;  /* 0x0000000caaaf7c20 */ /* 0x000fe20008410000 */
[----:B------:R-:W-:-:S03]  /*6140*/  FMUL.FTZ R177, R171, UR12 ;  /* 0x0000000cabb17c20 */ /* 0x000fc60008410000 */
[----:B------:R-:W-:Y:S01]  /*6150*/  FMUL.FTZ R175, R175, UR22 ;  /* 0x00000016afaf7c20 */ /* 0x000fe20008410000 */
[----:B------:R-:W-:-:S04]  /*6160*/  FMUL.FTZ R177, R177, UR22 ;  /* 0x00000016b1b17c20 */ /* 0x000fc80008410000 */
[----:B------:R-:W-:Y:S02]  /*6170*/  FSEL R175, R175, RZ, P6 ;  /* 0x000000ffafaf7208 */ /* 0x000fe40003000000 */
[----:B------:R-:W-:-:S04]  /*6180*/  FSEL R177, R177, RZ, P0 ;  /* 0x000000ffb1b17208 */ /* 0x000fc80000000000 */
[----:B------:R-:W-:-:S07]  /*6190*/  F2FP.BF16.F32.PACK_AB R175, R177, R175 ;  /* 0x000000afb1af723e */ /* 0x000fce00000010ff */
.L_x_6334:
        /* <DEDUP_REMOVED lines=10> */
.L_x_6332:
[----:B------:R-:W-:Y:S05]  /*6240*/  BSYNC.RECONVERGENT B1 ;  /* 0x0000000000017941 */ /* 0x000fea0003800200 */
.L_x_6331:
        /* <DEDUP_REMOVED lines=13> */
[----:B------:R-:W-:Y:S01]  /*6320*/  FFMA.FTZ R164, R165, UR23, R60 ;  /* 0x00000017a5a47c23 */ /* 0x000fe2000801003c */
[----:B------:R-:W-:Y:S01]  /*6330*/  FFMA.FTZ R165, R168, UR23, R61 ;  /* 0x00000017a8a57c23 */ /* 0x000fe2000801003d */
[----:B------:R-:W-:-:S02]  /*6340*/  FADD.FTZ R168, R242, -R171 ;  /* 0x800000abf2a87221 */ /* 0x000fc40000010000 */
[----:B------:R-:W-:Y:S01]  /*6350*/  FMUL.FTZ R166, R164, UR12 ;  /* 0x0000000ca4a67c20 */ /* 0x000fe20008410000 */
[----:B------:R-:W-:-:S03]  /*6360*/  FMUL.FTZ R167, R165, UR12 ;  /* 0x0000000ca5a77c20 */ /* 0x000fc60008410000 */
[----:B0-----:R-:W-:Y:S01]  /*6370*/  FMUL.FTZ R172, R166, UR22 ;  /* 0x00000016a6ac7c20 */ /* 0x001fe20008410000 */
[----:B------:R-:W-:Y:S01]  /*6380*/  FFMA.FTZ R166, R169, UR23, R62 ;  /* 0x00000017a9a67c23 */ /* 0x000fe2000801003e */
[----:B------:R-:W-:Y:S01]  /*6390*/  FMUL.FTZ R169, R167, UR22 ;  /* 0x00000016a7a97c20 */ /* 0x000fe20008410000 */
[----:B------:R-:W-:Y:S02]  /*63a0*/  FFMA.FTZ R167, R168, UR23, R63 ;  /* 0x00000017a8a77c23 */ /* 0x000fe4000801003f */
        /* <DEDUP_REMOVED lines=11> */
[----:B------:R-:W-:Y:S02]  /*6460*/  FSEL R173, R170, RZ, P6 ;  /* 0x000000ffaaad7208 */ /* 0x000fe40003000000 */
[----:B------:R-:W-:Y:S02]  /*6470*/  LOP3.LUT P6, RZ, R27, 0xff, RZ, 0xc0, !PT ;  /* 0x000000ff1bff7812 */ /* 0x000fe400078cc0ff */
[----:B------:R-:W-:Y:S01]  /*6480*/  F2FP.BF16.F32.PACK_AB R173, R173, R168 ;  /* 0x000000a8adad723e */ /* 0x000fe200000010ff */
[----:B------:R-:W-:-:S04]  /*6490*/  FFMA.FTZ R168, R14, UR4, R176 ;  /* 0x000000040ea87c23 */ /* 0x000fc800080100b0 */
[----:B------:R-:W-:Y:S01]  /*64a0*/  FADD.FTZ R169, R213, -R168 ;  /* 0x800000a8d5a97221 */ /* 0x000fe20000010000 */
[----:B------:R-:W-:-:S04]  /*64b0*/  FFMA.FTZ R168, R192, UR4, R176 ;  /* 0x00000004c0a87c23 */ /* 0x000fc800080100b0 */
[----:B------:R-:W-:Y:S01]  /*64c0*/  FADD.FTZ R170, R237, -R168 ;  /* 0x800000a8edaa7221 */ /* 0x000fe20000010000 */
[----:B------:R-:W-:-:S03]  /*64d0*/  FFMA.FTZ R168, R169, UR23, R56 ;  /* 0x00000017a9a87c23 */ /* 0x000fc60008010038 */
[----:B------:R-:W-:Y:S01]  /*64e0*/  FFMA.FTZ R169, R170, UR23, R57 ;  /* 0x00000017aaa97c23 */ /* 0x000fe20008010039 */
        /* <DEDUP_REMOVED lines=9> */
[----:B------:R-:W-:-:S04]  /*6580*/  FFMA.FTZ R171, R19, UR4, R176 ;  /* 0x0000000413ab7c23 */ /* 0x000fc800080100b0 */
[----:B------:R-:W-:-:S04]  /*6590*/  FADD.FTZ R171, R204, -R171 ;  /* 0x800000abccab7221 */ /* 0x000fc80000010000 */
[----:B------:R-:W-:Y:S01]  /*65a0*/  FFMA.FTZ R170, R171, UR23, R58 ;  /* 0x00000017abaa7c23 */ /* 0x000fe2000801003a */
[----:B------:R-:W-:-:S03]  /*65b0*/  FFMA.FTZ R171, R188, UR4, R176 ;  /* 0x00000004bcab7c23 */ /* 0x000fc600080100b0 */
[----:B------:R-:W-:Y:S01]  /*65c0*/  FMUL.FTZ R175, R170, UR12 ;  /* 0x0000000caaaf7c20 */ /* 0x000fe20008410000 */
[----:B------:R-:W-:-:S03]  /*65d0*/  FADD.FTZ R171, R232, -R171 ;  /* 0x800000abe8ab7221 */ /* 0x000fc60000010000 */
[----:B------:R-:W-:Y:S01]  /*65e0*/  FMUL.FTZ R175, R175, UR22 ;  /* 0x00000016afaf7c20 */ /* 0x000fe20008410000 */
[----:B------:R-:W-:-:S04]  /*65f0*/  FFMA.FTZ R171, R171, UR23, R59 ;  /* 0x00000017abab7c23 */ /* 0x000fc8000801003b */
        /* <DEDUP_REMOVED lines=8> */
.L_x_6337:
[--C-:B0-----:R-:W-:Y:S01]  /*6680*/  FFMA.FTZ R173, R19, UR4, R176.reuse ;  /* 0x0000000413ad7c23 */ /* 0x101fe200080100b0 */
[--C-:B------:R-:W-:Y:S01]  /*6690*/  FFMA.FTZ R175, R188, UR4, R176.reuse ;  /* 0x00000004bcaf7c23 */ /* 0x100fe200080100b0 */
[----:B-----5:R-:W-:Y:S01]  /*66a0*/  LOP3.LUT P6, RZ, R27, 0xff0000, RZ, 0xc0, !PT ;  /* 0x00ff00001bff7812 */ /* 0x020fe200078cc0ff */
[----:B------:R-:W-:Y:S01]  /*66b0*/  FFMA.FTZ R177, R5, UR4, R176 ;  /* 0x0000000405b17c23 */ /* 0x000fe200080100b0 */
[----:B------:R-:W-:Y:S01]  /*66c0*/  FADD.FTZ R173, R204, -R173 ;  /* 0x800000adccad7221 */ /* 0x000fe20000010000 */
[----:B------:R-:W-:Y:S02]  /*66d0*/  FADD.FTZ R172, R232, -R175 ;  /* 0x800000afe8ac7221 */ /* 0x000fe40000010000 */
[----:B------:R-:W-:Y:S01]  /*66e0*/  FADD.FTZ R177, R224, -R177 ;  /* 0x800000b1e0b17221 */ /* 0x000fe20000010000 */
[----:B------:R-:W-:Y:S01]  /*66f0*/  FFMA.FTZ R173, R173, UR23, R58 ;  /* 0x00000017adad7c23 */ /* 0x000fe2000801003a */
[----:B------:R-:W-:Y:S02]  /*6700*/  FFMA.FTZ R172, R172, UR23, R59 ;  /* 0x00000017acac7c23 */ /* 0x000fe4000801003b */
        /* <DEDUP_REMOVED lines=16> */
[----:B------:R-:W-:Y:S01]  /*6810*/  FFMA.FTZ R173, R173, UR23, R56 ;  /* 0x00000017adad7c23 */ /* 0x000fe20008010038 */
[----:B------:R-:W-:-:S03]  /*6820*/  FADD.FTZ R172, R237, -R172 ;  /* 0x800000acedac7221 */ /* 0x000fc60000010000 */
[----:B------:R-:W-:Y:S01]  /*6830*/  FMUL.FTZ R173, R173, UR12 ;  /* 0x0000000cadad7c20 */ /* 0x000fe20008410000 */
[----:B------:R-:W-:-:S03]  /*6840*/  FFMA.FTZ R172, R172, UR23, R57 ;  /* 0x00000017acac7c23 */ /* 0x000fc60008010039 */
        /* <DEDUP_REMOVED lines=25> */
[----:B------:R-:W-:-:S04]  /*69e0*/  FFMA.FTZ R172, R172, UR23, R61 ;  /* 0x00000017acac7c23 */ /* 0x000fc8000801003d */
[----:B------:R-:W-:-:S04]  /*69f0*/  FMUL.FTZ R172, R172, UR12 ;  /* 0x0000000cacac7c20 */ /* 0x000fc80008410000 */
[----:B------:R-:W-:-:S05]  /*6a00*/  FMUL.FTZ R172, R172, UR22 ;  /* 0x00000016acac7c20 */ /* 0x000fca0008410000 */
[----:B------:R-:W-:Y:S02]  /*6a10*/  FSEL R172, R172, RZ, P6 ;  /* 0x000000ffacac7208 */ /* 0x000fe40003000000 */
[----:B------:R-:W-:-:S04]  /*6a20*/  LOP3.LUT P6, RZ, R26, 0xff, RZ, 0xc0, !PT ;  /* 0x000000ff1aff7812 */ /* 0x000fc800078cc0ff */
[----:B------:R-:W-:-:S04]  /*6a30*/  FSEL R177, R177, RZ, P6 ;  /* 0x000000ffb1b17208 */ /* 0x000fc80003000000 */
[----:B------:R-:W-:-:S07]  /*6a40*/  F2FP.BF16.F32.PACK_AB R172, R172, R177 ;  /* 0x000000b1acac723e */ /* 0x000fce00000010ff */
.L_x_6338:
        /* <DEDUP_REMOVED lines=8> */
.L_x_6336:
[----:B------:R-:W-:Y:S05]  /*6ad0*/  BSYNC.RECONVERGENT B1 ;  /* 0x0000000000017941 */ /* 0x000fea0003800200 */
.L_x_6335:
        /* <DEDUP_REMOVED lines=8> */
[----:B------:R-:W-:Y:S01]  /*6b60*/  FFMA.FTZ R171, R190, UR4, R176 ;  /* 0x00000004beab7c23 */ /* 0x000fe200080100b0 */
[----:B------:R-:W-:Y:S01]  /*6b70*/  FADD.FTZ R165, R222, -R165 ;  /* 0x800000a5dea57221 */ /* 0x000fe20000010000 */
[----:B------:R-:W-:-:S03]  /*6b80*/  FADD.FTZ R168, R244, -R167 ;  /* 0x800000a7f4a87221 */ /* 0x000fc60000010000 */
[----:B------:R-:W-:Y:S01]  /*6b90*/  FFMA.FTZ R164, R165, UR23, R52 ;  /* 0x00000017a5a47c23 */ /* 0x000fe20008010034 */
[----:B------:R-:W-:-:S03]  /*6ba0*/  FFMA.FTZ R165, R10, UR4, R176 ;  /* 0x000000040aa57c23 */ /* 0x000fc600080100b0 */
[----:B------:R-:W-:Y:S01]  /*6bb0*/  FMUL.FTZ R166, R164, UR12 ;  /* 0x0000000ca4a67c20 */ /* 0x000fe20008410000 */
[----:B------:R-:W-:Y:S01]  /*6bc0*/  FADD.FTZ R169, R218, -R165 ;  /* 0x800000a5daa97221 */ /* 0x000fe20000010000 */
[----:B------:R-:W-:Y:S02]  /*6bd0*/  FFMA.FTZ R165, R168, UR23, R53 ;  /* 0x00000017a8a57c23 */ /* 0x000fe40008010035 */
[----:B01----:R-:W-:Y:S01]  /*6be0*/  FMUL.FTZ R172, R166, UR22 ;  /* 0x00000016a6ac7c20 */ /* 0x003fe20008410000 */
[----:B------:R-:W-:Y:S01]  /*6bf0*/  FFMA.FTZ R166, R194, UR4, R176 ;  /* 0x00000004c2a67c23 */ /* 0x000fe200080100b0 */
[----:B------:R-:W-:-:S03]  /*6c00*/  FMUL.FTZ R167, R165, UR12 ;  /* 0x0000000ca5a77c20 */ /* 0x000fc60008410000 */
[----:B------:R-:W-:Y:S01]  /*6c10*/  FADD.FTZ R168, R241, -R166 ;  /* 0x800000a6f1a87221 */ /* 0x000fe20000010000 */
[----:B------:R-:W-:Y:S01]  /*6c20*/  FFMA.FTZ R166, R169, UR23, R54 ;  /* 0x00000017a9a67c23 */ /* 0x000fe20008010036 */
[----:B------:R-:W-:Y:S01]  /*6c30*/  FMUL.FTZ R169, R167, UR22 ;  /* 0x00000016a7a97c20 */ /* 0x000fe20008410000 */
[----:B------:R-:W-:Y:S01]  /*6c40*/  FSEL R172, R172, RZ, P6 ;  /* 0x000000ffacac7208 */ /* 0x000fe20003000000 */
[----:B------:R-:W-:Y:S01]  /*6c50*/  FFMA.FTZ R167, R168, UR23, R55 ;  /* 0x00000017a8a77c23 */ /* 0x000fe20008010037 */
        /* <DEDUP_REMOVED lines=12> */
[----:B------:R-:W-:Y:S01]  /*6d20*/  FSEL R173, R170, RZ, P6 ;  /* 0x000000ffaaad7208 */ /* 0x000fe20003000000 */
[----:B------:R-:W-:Y:S01]  /*6d30*/  FADD.FTZ R170, R236, -R171 ;  /* 0x800000abecaa7221 */ /* 0x000fe20000010000 */
[----:B------:R-:W-:Y:S02]  /*6d40*/  LOP3.LUT P6, RZ, R23, 0xff, RZ, 0xc0, !PT ;  /* 0x000000ff17ff7812 */ /* 0x000fe400078cc0ff */
[----:B------:R-:W-:Y:S01]  /*6d50*/  F2FP.BF16.F32.PACK_AB R173, R173, R168 ;  /* 0x000000a8adad723e */ /* 0x000fe200000010ff */
        /* <DEDUP_REMOVED lines=27> */
.L_x_6341:
[--C-:B01----:R-:W-:Y:S01]  /*6f10*/  FFMA.FTZ R173, R20, UR4, R176.reuse ;  /* 0x0000000414ad7c23 */ /* 0x103fe200080100b0 */
        /* <DEDUP_REMOVED lines=60> */
.L_x_6342:
        /* <DEDUP_REMOVED lines=8> */
.L_x_6340:
[----:B------:R-:W-:Y:S05]  /*7360*/  BSYNC.RECONVERGENT B1 ;  /* 0x0000000000017941 */ /* 0x000fea0003800200 */
.L_x_6339:
        /* <DEDUP_REMOVED lines=12> */
[----:B------:R-:W-:Y:S01]  /*7430*/  FFMA.FTZ R164, R165, UR23, R44 ;  /* 0x00000017a5a47c23 */ /* 0x000fe2000801002c */
[----:B------:R-:W-:-:S03]  /*7440*/  FFMA.FTZ R165, R168, UR23, R45 ;  /* 0x00000017a8a57c23 */ /* 0x000fc6000801002d */
[----:B------:R-:W-:Y:S01]  /*7450*/  FMUL.FTZ R166, R164, UR12 ;  /* 0x0000000ca4a67c20 */ /* 0x000fe20008410000 */
[----:B------:R-:W-:-:S03]  /*7460*/  FMUL.FTZ R167, R165, UR12 ;  /* 0x0000000ca5a77c20 */ /* 0x000fc60008410000 */
[----:B012---:R-:W-:Y:S01]  /*7470*/  FMUL.FTZ R172, R166, UR22 ;  /* 0x00000016a6ac7c20 */ /* 0x007fe20008410000 */
[----:B------:R-:W-:-:S04]  /*7480*/  FFMA.FTZ R166, R11, UR4, R176 ;  /* 0x000000040ba67c23 */ /* 0x000fc800080100b0 */
        /* <DEDUP_REMOVED lines=49> */
.L_x_6345:
[--C-:B012---:R-:W-:Y:S01]  /*77a0*/  FFMA.FTZ R172, R4, UR4, R176.reuse ;  /* 0x0000000404ac7c23 */ /* 0x107fe200080100b0 */
        /* <DEDUP_REMOVED lines=60> */
.L_x_6346:
        /* <DEDUP_REMOVED lines=8> */
.L_x_6344:
[----:B------:R-:W-:Y:S05]  /*7bf0*/  BSYNC.RECONVERGENT B1 ;  /* 0x0000000000017941 */ /* 0x000fea0003800200 */
.L_x_6343:
        /* <DEDUP_REMOVED lines=9> */
[----:B------:R-:W-:-:S03]  /*7c90*/  FADD.FTZ R168, R226, -R167 ;  /* 0x800000a7e2a87221 */ /* 0x000fc60000010000 */
[----:B------:R-:W-:Y:S01]  /*7ca0*/  FFMA.FTZ R164, R165, UR23, R36 ;  /* 0x00000017a5a47c23 */ /* 0x000fe20008010024 */
[----:B------:R-:W-:-:S03]  /*7cb0*/  FFMA.FTZ R165, R195, UR4, R176 ;  /* 0x00000004c3a57c23 */ /* 0x000fc600080100b0 */
[----:B------:R-:W-:Y:S01]  /*7cc0*/  FMUL.FTZ R166, R164, UR12 ;  /* 0x0000000ca4a67c20 */ /* 0x000fe20008410000 */
[----:B------:R-:W-:Y:S01]  /*7cd0*/  FADD.FTZ R169, R234, -R165 ;  /* 0x800000a5eaa97221 */ /* 0x000fe20000010000 */
[----:B------:R-:W-:Y:S01]  /*7ce0*/  FFMA.FTZ R165, R168, UR23, R37 ;  /* 0x00000017a8a57c23 */ /* 0x000fe20008010025 */
[----:B------:R-:W-:Y:S01]  /*7cf0*/  FADD.FTZ R168, R210, -R171 ;  /* 0x800000abd2a87221 */ /* 0x000fe20000010000 */
[----:B0123--:R-:W-:Y:S01]  /*7d00*/  FMUL.FTZ R172, R166, UR22 ;  /* 0x00000016a6ac7c20 */ /* 0x00ffe20008410000 */
[----:B------:R-:W-:Y:S01]  /*7d10*/  FFMA.FTZ R166, R169, UR23, R38 ;  /* 0x00000017a9a67c23 */ /* 0x000fe20008010026 */
[----:B------:R-:W-:-:S03]  /*7d20*/  FMUL.FTZ R167, R165, UR12 ;  /* 0x0000000ca5a77c20 */ /* 0x000fc60008410000 */
[----:B------:R-:W-:Y:S01]  /*7d30*/  FSEL R172, R172, RZ, P6 ;  /* 0x000000ffacac7208 */ /* 0x000fe20003000000 */
[----:B------:R-:W-:Y:S01]  /*7d40*/  FMUL.FTZ R169, R167, UR22 ;  /* 0x00000016a7a97c20 */ /* 0x000fe20008410000 */
        /* <DEDUP_REMOVED lines=8> */
[----:B------:R-:W-:-:S02]  /*7dd0*/  F2FP.BF16.F32.PACK_AB R172, R169, R172 ;  /* 0x000000aca9ac723e */ /* 0x000fc400000010ff */
        /* <DEDUP_REMOVED lines=36> */
.L_x_6347:
[--C-:B0123--:R-:W-:Y:S01]  /*8020*/  FFMA.FTZ R172, R208, UR4, R176.reuse ;  /* 0x00000004d0ac7c23 */ /* 0x10ffe200080100b0 */
[----:B------:R-:W-:Y:S01]  /*8030*/  FFMA.FTZ R175, R18, UR4, R176 ;  /* 0x0000000412af7c23 */ /* 0x000fe200080100b0 */
[----:B-----5:R-:W-:Y:S02]  /*8040*/  LOP3.LUT P6, RZ, R31, 0xff0000, RZ, 0xc0, !PT ;  /* 0x00ff00001fff7812 */ /* 0x020fe400078cc0ff */
        /* <DEDUP_REMOVED lines=58> */
.L_x_6348:
[----:B------:R-:W0:Y:S02]  /*83f0*/  @P0 LDC.64 R176, c[0x0][0x478] ;  /* 0x00011e00ffb00b82 */ /* 0x000e240000000a00 */
[----:B0-----:R-:W-:-:S05]  /*8400*/  @P0 IMAD.WIDE.U32 R176, R2, 0x20, R176 ;  /* 0x0000002002b00825 */ /* 0x001fca00078e00b0 */
[----:B------:R-:W-:Y:S04]  /*8410*/  @P0 STG.E.128 desc[UR14][R176.64], R164 ;  /* 0x000000a4b0000986 */ /* 0x000fe8000c101d0e */
[----:B------:R0:W-:Y:S02]  /*8420*/  @P0 STG.E.128 desc[UR14][R176.64+0x10], R168 ;  /* 0x000010a8b0000986 */ /* 0x0001e4000c101d0e */
[----:B0-----:R-:W0:Y:S02]  /*8430*/  LDC.64 R176, c[0x0][0x468] ;  /* 0x00011a00ffb07b82 */ /* 0x001e240000000a00 */
[----:B0-----:R-:W-:-:S05]  /*8440*/  IMAD.WIDE.U32 R176, R2, 0x10, R176 ;  /* 0x0000001002b07825 */ /* 0x001fca00078e00b0 */
[----:B------:R4:W-:Y:S02]  /*8450*/  STG.E.128 desc[UR14][R176.64], R172 ;  /* 0x000000acb0007986 */ /* 0x0009e4000c101d0e */
.L_x_6328:
[----:B------:R-:W-:Y:S05]  /*8460*/  BSYNC.RECONVERGENT B0 ;  /* 0x0000000000007941 */ /* 0x000fea0003800200 */
.L_x_6310:
[----:B------:R-:W-:Y:S02]  /*8470*/  UIADD3 UR7, UPT, UPT, UR7, UR24, URZ ;  /* 0x0000001807077290 */ /* 0x000fe4000fffe0ff */
[----:B------:R-:W-:Y:S02]  /*8480*/  UPLOP3.LUT UP2, UPT, UPT, UPT, UP2, 0x40, 0x4 ;  /* 0x000000000004789c */ /* 0x000fe40003f4e820 */
[----:B------:R-:W-:-:S09]  /*8490*/  UISETP.GE.AND UP1, UPT, UR7, UR25, UPT ;  /* 0x000000190700728c */ /* 0x000fd2000bf26270 */
[----:B------:R-:W-:Y:S05]  /*84a0*/  BRA.U !UP1, `(.L_x_6349) ;  /* 0xffffff85093c7547 */ /* 0x000fea000b83ffff */
.L_x_6297:
[----:B------:R-:W0:Y:S02]  /*84b0*/  S2UR UR4, SR_CTAID.X ;  /* 0x00000000000479c3 */ /* 0x000e240000002500 */
[----:B01234-:R-:W0:Y:S06]  /*84c0*/  S2R R172, SR_TID.X ;  /* 0x0000000000ac7919 */ /* 0x01fe2c0000002100 */
[----:B------:R-:W1:Y:S08]  /*84d0*/  LDC.64 R2, c[0x0][0x440] ;  /* 0x00011000ff027b82 */ /* 0x000e700000000a00 */
[----:B------:R-:W2:Y:S08]  /*84e0*/  LDC.64 R4, c[0x0][0x448] ;  /* 0x00011200ff047b82 */ /* 0x000eb00000000a00 */
[----:B------:R-:W3:Y:S01]  /*84f0*/  LDC.64 R6, c[0x0][0x440] ;  /* 0x00011000ff067b82 */ /* 0x000ee20000000a00 */
[----:B------:R-:W-:-:S06]  /*8500*/  UIMAD UR4, UR4, UR6, URZ ;  /* 0x00000006040472a4 */ /* 0x000fcc000f8e02ff */
[----:B------:R-:W-:Y:S01]  /*8510*/  MOV R19, UR4 ;  /* 0x0000000400137c02 */ /* 0x000fe20008000f00 */
[----:B------:R-:W4:Y:S03]  /*8520*/  LDC.64 R8, c[0x0][0x448] ;  /* 0x00011200ff087b82 */ /* 0x000f260000000a00 */
[----:B0-----:R-:W-:-:S05]  /*8530*/  LEA.HI R19, R19, R172, RZ, 0x1d ;  /* 0x000000ac13137211 */ /* 0x001fca00078fe8ff */
[----:B------:R-:W0:Y:S01]  /*8540*/  LDC.64 R10, c[0x0][0x440] ;  /* 0x00011000ff0a7b82 */ /* 0x000e220000000a00 */
        /* <DEDUP_REMOVED lines=8> */
[C---:B----4-:R-:W-:Y:S01]  /*85d0*/  @P4 IMAD.WIDE.U32 R8, R19.reuse, 0x20, R8 ;  /* 0x0000002013084825 */ /* 0x050fe200078e0008 */
[----:B------:R-:W-:Y:S01]  /*85e0*/  @P4 IADD3 R19, PT, PT, R19, 0x80, RZ ;  /* 0x0000008013134810 */ /* 0x000fe20007ffe0ff */
[----:B------:R1:W-:Y:S04]  /*85f0*/  @P5 STG.E.128 desc[UR14][R4.64], R148 ;  /* 0x0000009404005986 */ /* 0x0003e8000c101d0e */
[----:B------:R1:W-:Y:S01]  /*8600*/  @P5 STG.E.128 desc[UR14][R4.64+0x10], R144 ;  /* 0x0000109004005986 */ /* 0x0003e2000c101d0e */
[----:B------:R-:W4:Y:S01]  /*8610*/  LDC.64 R16, c[0x0][0x448] ;  /* 0x00011200ff107b82 */ /* 0x000f220000000a00 */
[----:B0-----:R-:W-:-:S02]  /*8620*/  @P3 IMAD.WIDE.U32 R10, R19, 0x20, R10 ;  /* 0x00000020130a3825 */ /* 0x001fc400078e000a */
        /* <DEDUP_REMOVED lines=9> */
[----:B----4-:R-:W-:-:S03]  /*86c0*/  @P2 IMAD.WIDE.U32 R16, R19, 0x20, R16 ;  /* 0x0000002013102825 */ /* 0x010fc600078e0010 */
        /* <DEDUP_REMOVED lines=17> */
.L_x_6350:
        /* <DEDUP_REMOVED lines=10> */
.L_x_19342:


//--------------------- .text._ZN10layer_norm13ln_bwd_kernelINS_13Kernel_traitsI13__nv_bfloat16S2_fS2_fjLj5120ELj1ELj1ELj4ELj16ENS_18Kernel_traits_baseILj5120ES2_S2_fS2_fjLj128EEEEELb1ELb0ELb0ELb1EEEvNS_9BwdParamsE --------------------------
	.section	.text._ZN10layer_norm13ln_bwd_kernelINS_13Kernel_traitsI13__nv_bfloat16S2_fS2_fjLj5120ELj1ELj1ELj4ELj16ENS_18Kernel_traits_baseILj5120ES2_S2_fS2_fjLj128EEEEELb1ELb0ELb0ELb1EEEvNS_9BwdParamsE,"ax",@progbits
	.align	128
        .global         _ZN10layer_norm13ln_bwd_kernelINS_13Kernel_traitsI13__nv_bfloat16S2_fS2_fjLj5120ELj1ELj1ELj4ELj16ENS_18Kernel_traits_baseILj5120ES2_S2_fS2_fjLj128EEEEELb1ELb0ELb0ELb1EEEvNS_9BwdParamsE
        .type           _ZN10layer_norm13ln_bwd_kernelINS_13Kernel_traitsI13__nv_bfloat16S2_fS2_fjLj5120ELj1ELj1ELj4ELj16ENS_18Kernel_traits_baseILj5120ES2_S2_fS2_fjLj128EEEEELb1ELb0ELb0ELb1EEEvNS_9BwdParamsE,@function
        .size           _ZN10layer_norm13ln_bwd_kernelINS_13Kernel_traitsI13__nv_bfloat16S2_fS2_fjLj5120ELj1ELj1ELj4ELj16ENS_18Kernel_traits_baseILj5120ES2_S2_fS2_fjLj128EEEEELb1ELb0ELb0ELb1EEEvNS_9BwdParamsE,(.L_x_19343 - _ZN10layer_norm13ln_bwd_kernelINS_13Kernel_traitsI13__nv_bfloat16S2_fS2_fjLj5120ELj1ELj1ELj4ELj16ENS_18Kernel_traits_baseILj5120ES2_S2_fS2_fjLj128EEEEELb1ELb0ELb0ELb1EEEvNS_9BwdParamsE)
        .other          _ZN10layer_norm13ln_bwd_kernelINS_13Kernel_traitsI13__nv_bfloat16S2_fS2_fjLj5120ELj1ELj1ELj4ELj16ENS_18Kernel_traits_baseILj5120ES2_S2_fS2_fjLj128EEEEELb1ELb0ELb0ELb1EEEvNS_9BwdParamsE,@"STO_CUDA_ENTRY STV_DEFAULT"
_ZN10layer_norm13ln_bwd_kernelINS_13Kernel_traitsI13__nv_bfloat16S2_fS2_fjLj5120ELj1ELj1ELj4ELj16ENS_18Kernel_traits_baseILj5120ES2_S2_fS2_fjLj128EEEEELb1ELb0ELb0ELb1EEEvNS_9BwdParamsE:
.text._ZN10layer_norm13ln_bwd_kernelINS_13Kernel_traitsI13__nv_bfloat16S2_fS2_fjLj5120ELj1ELj1ELj4ELj16ENS_18Kernel_traits_baseILj5120ES2_S2_fS2_fjLj128EEEEELb1ELb0ELb0ELb1EEEvNS_9BwdParamsE:
        /* <DEDUP_REMOVED lines=49> */
[----:B------:R-:W2:Y:S01]  /*0310*/  LDCU.64 UR4, c[0x0][0x3e0] ;  /* 0x00007c00ff0477ac */ /* 0x000ea20008000a00 */
[----:B------:R-:W-:Y:S02]  /*0320*/  HFMA2 R232, -RZ, RZ, 0, 0 ;  /* 0x00000000ffe87431 */ /* 0x000fe400000001ff */
[----:B------:R-:W-:Y:S01]  /*0330*/  HFMA2 R216, -RZ, RZ, 0, 0 ;  /* 0x00000000ffd87431 */ /* 0x000fe200000001ff */
[----:B------:R-:W-:Y:S01]  /*0340*/  PLOP3.LUT P2, PT, PT, PT, PT, 0x8, 0x80 ;  /* 0x000000000080781c */ /* 0x000fe20003f4e170 */
[----:B------:R-:W-:Y:S01]  /*0350*/  HFMA2 R192, -RZ, RZ, 0, 0 ;  /* 0x00000000ffc07431 */ /* 0x000fe200000001ff */
[----:B------:R-:W3:Y:S01]  /*0360*/  LDCU UR7, c[0x0][0x408] ;  /* 0x00008100ff0777ac */ /* 0x000ee20008000800 */
[----:B------:R-:W-:Y:S01]  /*0370*/  HFMA2 R171, -RZ, RZ, 0, 0 ;  /* 0x00000000ffab7431 */ /* 0x000fe200000001ff */
[----:B------:R-:W-:Y:S02]  /*0380*/  CS2R R234, SRZ ;  /* 0x0000000000ea7805 */ /* 0x000fe4000001ff00 */
[----:B------:R-:W-:-:S02]  /*0390*/  CS2R R230, SRZ ;  /* 0x0000000000e67805 */ /* 0x000fc4000001ff00 */
[----:B------:R-:W-:Y:S02]  /*03a0*/  CS2R R228, SRZ ;  /* 0x0000000000e47805 */ /* 0x000fe4000001ff00 */
[----:B------:R-:W-:Y:S02]  /*03b0*/  CS2R R226, SRZ ;  /* 0x0000000000e27805 */ /* 0x000fe4000001ff00 */
[----:B------:R-:W-:Y:S02]  /*03c0*/  CS2R R224, SRZ ;  /* 0x0000000000e07805 */ /* 0x000fe4000001ff00 */
[----:B------:R-:W-:Y:S02]  /*03d0*/  CS2R R222, SRZ ;  /* 0x0000000000de7805 */ /* 0x000fe4000001ff00 */
[----:B------:R-:W-:Y:S02]  /*03e0*/  CS2R R220, SRZ ;  /* 0x0000000000dc7805 */ /* 0x000fe4000001ff00 */
[----:B------:R-:W-:-:S02]  /*03f0*/  MOV R219, RZ ;  /* 0x000000ff00db7202 */ /* 0x000fc40000000f00 */
[----:B------:R-:W-:Y:S02]  /*0400*/  CS2R R214, SRZ ;  /* 0x0000000000d67805 */ /* 0x000fe4000001ff00 */
[----:B------:R-:W-:Y:S02]  /*0410*/  MOV R212, RZ ;  /* 0x000000ff00d47202 */ /* 0x000fe40000000f00 */
[----:B------:R-:W-:Y:S02]  /*0420*/  CS2R R210, SRZ ;  /* 0x0000000000d27805 */ /* 0x000fe4000001ff00 */
[----:B------:R-:W-:Y:S02]  /*0430*/  MOV R191, RZ ;  /* 0x000000ff00bf7202 */ /* 0x000fe40000000f00 */
[----:B------:R-:W-:Y:S02]  /*0440*/  CS2R R158, SRZ ;  /* 0x00000000009e7805 */ /* 0x000fe4000001ff00 */
[----:B------:R-:W-:-:S02]  /*0450*/  MOV R160, RZ ;  /* 0x000000ff00a07202 */ /* 0x000fc40000000f00 */
[----:B------:R-:W-:Y:S01]  /*0460*/  CS2R R156, SRZ ;  /* 0x00000000009c7805 */ /* 0x000fe2000001ff00 */
[----:B-1----:R-:W-:Y:S01]  /*0470*/  IMAD.WIDE.U32 R2, R24, 0x10, R2 ;  /* 0x0000001018027825 */ /* 0x002fe200078e0002 */
[----:B------:R-:W-:Y:S02]  /*0480*/  CS2R R154, SRZ ;  /* 0x00000000009a7805 */ /* 0x000fe4000001ff00 */
[----:B------:R-:W-:Y:S02]  /*0490*/  CS2R R152, SRZ ;  /* 0x0000000000987805 */ /* 0x000fe4000001ff00 */
[----:B------:R-:W-:Y:S02]  /*04a0*/  CS2R R150, SRZ ;  /* 0x0000000000967805 */ /* 0x000fe4000001ff00 */
[----:B------:R-:W-:Y:S01]  /*04b0*/  CS2R R148, SRZ ;  /* 0x0000000000947805 */ /* 0x000fe2000001ff00 */
[----:B0-----:R-:W4:Y:S01]  /*04c0*/  LDG.E.128 R12, desc[UR14][R2.64] ;  /* 0x0000000e020c7981 */ /* 0x001f22000c1e1d00 */
[----:B------:R-:W-:-:S02]  /*04d0*/  CS2R R146, SRZ ;  /* 0x0000000000927805 */ /* 0x000fc4000001ff00 */
[----:B------:R-:W-:Y:S02]  /*04e0*/  CS2R R144, SRZ ;  /* 0x0000000000907805 */ /* 0x000fe4000001ff00 */
[----:B------:R-:W-:Y:S01]  /*04f0*/  CS2R R38, SRZ ;  /* 0x0000000000267805 */ /* 0x000fe2000001ff00 */
[----:B------:R-:W5:Y:S01]  /*0500*/  LDG.E.128 R8, desc[UR14][R2.64+0x800] ;  /* 0x0008000e02087981 */ /* 0x000f62000c1e1d00 */
        /* <DEDUP_REMOVED lines=11> */
[----:B------:R4:W3:Y:S01]  /*05c0*/  LDG.E.128 R236, desc[UR14][R2.64+0x2000] ;  /* 0x0020000e02ec7981 */ /* 0x0008e2000c1e1d00 */
[----:B--2---:R-:W-:Y:S01]  /*05d0*/  UISETP.NE.U32.AND UP0, UPT, UR4, URZ, UPT ;  /* 0x000000ff0400728c */ /* 0x004fe2000bf05070 */
[----:B------:R-:W-:-:S02]  /*05e0*/  CS2R R24, SRZ ;  /* 0x0000000000187805 */ /* 0x000fc4000001ff00 */
[----:B------:R-:W-:Y:S01]  /*05f0*/  CS2R R16, SRZ ;  /* 0x0000000000107805 */ /* 0x000fe2000001ff00 */
[----:B------:R-:W0:Y:S01]  /*0600*/  LDCU UR17, c[0x0][0x388] ;  /* 0x00007100ff1177ac */ /* 0x000e220008000800 */
[----:B------:R-:W-:Y:S01]  /*0610*/  UISETP.NE.AND.EX UP0, UPT, UR5, URZ, UPT, UP0 ;  /* 0x000000ff0500728c */ /* 0x000fe2000bf05300 */
[----:B------:R-:W1:Y:S01]  /*0620*/  LDCU.U8 UR16, c[0x0][0x410] ;  /* 0x00008200ff1077ac */ /* 0x000e620008000000 */
[----:B------:R-:W2:Y:S01]  /*0630*/  LDCU UR20, c[0x0][0x400] ;  /* 0x00008000ff1477ac */ /* 0x000ea20008000800 */
[----:B------:R-:W0:Y:S01]  /*0640*/  LDCU.64 UR22, c[0x0][0x478] ;  /* 0x00008f00ff1677ac */ /* 0x000e220008000a00 */
[----:B------:R-:W0:Y:S01]  /*0650*/  LDCU.128 UR8, c[0x0][0x3c0] ;  /* 0x00007800ff0877ac */ /* 0x000e220008000c00 */
[----:B------:R-:W0:Y:S01]  /*0660*/  LDCU.64 UR18, c[0x0][0x438] ;  /* 0x00008700ff1277ac */ /* 0x000e220008000a00 */
[----:B------:R-:W0:Y:S01]  /*0670*/  LDCU.64 UR24, c[0x0][0x380] ;  /* 0x00007000ff1877ac */ /* 0x000e220008000a00 */
[----:B----4-:R-:W-:Y:S02]  /*0680*/  SHF.L.U32 R3, R12, 0x10, RZ ;  /* 0x000000100c037819 */ /* 0x010fe400000006ff */
[----:B------:R-:W-:-:S02]  /*0690*/  SHF.L.U32 R2, R13, 0x10, RZ ;  /* 0x000000100d027819 */ /* 0x000fc400000006ff */
[----:B------:R-:W-:Y:S01]  /*06a0*/  PRMT R0, R12, 0x7632, R0 ;  /* 0x000076320c007816 */ /* 0x000fe20000000000 */
[----:B------:R4:W-:Y:S01]  /*06b0*/  STL [R1+0x60], R3 ;  /* 0x0000600301007387 */ /* 0x0009e20000100800 */
[----:B------:R-:W-:Y:S02]  /*06c0*/  PRMT R40, R13, 0x7632, R40 ;  /* 0x000076320d287816 */ /* 0x000fe40000000028 */
[----:B------:R-:W-:Y:S02]  /*06d0*/  CS2R R12, SRZ ;  /* 0x00000000000c7805 */ /* 0x000fe4000001ff00 */
[----:B------:R-:W-:Y:S01]  /*06e0*/  PRMT R41, R14, 0x7632, R41 ;  /* 0x000076320e297816 */ /* 0x000fe20000000029 */
[----:B------:R1:W-:Y:S01]  /*06f0*/  STL [R1+0x58], R2 ;  /* 0x0000580201007387 */ /* 0x0003e20000100800 */
[----:B------:R-:W-:Y:S02]  /*0700*/  SHF.L.U32 R51, R0, 0x10, RZ ;  /* 0x0000001000337819 */ /* 0x000fe400000006ff */
[----:B------:R-:W-:-:S02]  /*0710*/  SHF.L.U32 R40, R40, 0x10, RZ ;  /* 0x0000001028287819 */ /* 0x000fc400000006ff */
[----:B------:R-:W-:Y:S02]  /*0720*/  PRMT R42, R15, 0x7632, R42 ;  /* 0x000076320f2a7816 */ /* 0x000fe4000000002a */
[----:B----4-:R-:W-:Y:S02]  /*0730*/  SHF.L.U32 R3, R14, 0x10, RZ ;  /* 0x000000100e037819 */ /* 0x010fe400000006ff */
[----:B------:R-:W-:Y:S02]  /*0740*/  SHF.L.U32 R0, R41, 0x10, RZ ;  /* 0x0000001029007819 */ /* 0x000fe400000006ff */
[----:B-1----:R-:W-:Y:S01]  /*0750*/  SHF.L.U32 R2, R15, 0x10, RZ ;  /* 0x000000100f027819 */ /* 0x002fe200000006ff */
[----:B------:R1:W-:Y:S01]  /*0760*/  STL [R1+0x50], R3 ;  /* 0x0000500301007387 */ /* 0x0003e20000100800 */
[----:B-----5:R-:W-:Y:S02]  /*0770*/  PRMT R43, R8, 0x7632, R43 ;  /* 0x00007632082b7816 */ /* 0x020fe4000000002b */
[----:B------:R-:W-:-:S02]  /*0780*/  CS2R R14, SRZ ;  /* 0x00000000000e7805 */ /* 0x000fc4000001ff00 */
[----:B------:R-:W-:Y:S01]  /*0790*/  PRMT R44, R9, 0x7632, R44 ;  /* 0x00007632092c7816 */ /* 0x000fe2000000002c */
[----:B------:R4:W-:Y:S01]  /*07a0*/  STL [R1+0x48], R2 ;  /* 0x0000480201007387 */ /* 0x0009e20000100800 */
[----:B------:R-:W-:Y:S02]  /*07b0*/  SHF.L.U32 R41, R42, 0x10, RZ ;  /* 0x000000102a297819 */ /* 0x000fe400000006ff */
[----:B------:R-:W-:Y:S02]  /*07c0*/  PRMT R45, R10, 0x7632, R45 ;  /* 0x000076320a2d7816 */ /* 0x000fe4000000002d */
[----:B------:R-:W-:Y:S02]  /*07d0*/  PRMT R46, R11, 0x7632, R46 ;  /* 0x000076320b2e7816 */ /* 0x000fe4000000002e */
[----:B-1----:R-:W-:Y:S02]  /*07e0*/  SHF.L.U32 R3, R8, 0x10, RZ ;  /* 0x0000001008037819 */ /* 0x002fe400000006ff */
[----:B---3--:R-:W-:-:S02]  /*07f0*/  PRMT R47, R4, 0x7632, R47 ;  /* 0x00007632042f7816 */ /* 0x008fc4000000002f */
[----:B----4-:R-:W-:Y:S01]  /*0800*/  SHF.L.U32 R2, R9, 0x10, RZ ;  /* 0x0000001009027819 */ /* 0x010fe200000006ff */
[----:B------:R1:W-:Y:S01]  /*0810*/  STL [R1+0x40], R3 ;  /* 0x0000400301007387 */ /* 0x0003e20000100800 */
[----:B------:R-:W-:Y:S02]  /*0820*/  PRMT R48, R5, 0x7632, R48 ;  /* 0x0000763205307816 */ /* 0x000fe40000000030 */
[----:B------:R-:W-:Y:S02]  /*0830*/  CS2R R8, SRZ ;  /* 0x0000000000087805 */ /* 0x000fe4000001ff00 */
[----:B------:R-:W-:Y:S01]  /*0840*/  PRMT R49, R6, 0x7632, R49 ;  /* 0x0000763206317816 */ /* 0x000fe20000000031 */
[----:B------:R3:W-:Y:S01]  /*0850*/  STL [R1+0x38], R2 ;  /* 0x0000380201007387 */ /* 0x0007e20000100800 */
[----:B------:R-:W-:Y:S02]  /*0860*/  PRMT R50, R7, 0x7632, R50 ;  /* 0x0000763207327816 */ /* 0x000fe40000000032 */
[----:B------:R-:W-:-:S02]  /*0870*/  PRMT R252, R244, 0x7632, R252 ;  /* 0x00007632f4fc7816 */ /* 0x000fc400000000fc */
[----:B------:R-:W-:Y:S02]  /*0880*/  PRMT R248, R246, 0x7632, R248 ;  /* 0x00007632f6f87816 */ /* 0x000fe400000000f8 */
[----:B-1----:R-:W-:Y:S02]  /*0890*/  SHF.L.U32 R3, R10, 0x10, RZ ;  /* 0x000000100a037819 */ /* 0x002fe400000006ff */
[----:B------:R-:W-:Y:S02]  /*08a0*/  SHF.L.U32 R249, R246, 0x10, RZ ;  /* 0x00000010f6f97819 */ /* 0x000fe400000006ff */
[----:B---3--:R-:W-:Y:S01]  /*08b0*/  SHF.L.U32 R2, R11, 0x10, RZ ;  /* 0x000000100b027819 */ /* 0x008fe200000006ff */
[----:B------:R1:W-:Y:S01]  /*08c0*/  STL [R1+0x30], R3 ;  /* 0x0000300301007387 */ /* 0x0003e20000100800 */
[----:B------:R-:W-:Y:S02]  /*08d0*/  PRMT R240, R238, 0x7632, R240 ;  /* 0x00007632eef07816 */ /* 0x000fe400000000f0 */
[----:B------:R-:W-:-:S02]  /*08e0*/  CS2R R10, SRZ ;  /* 0x00000000000a7805 */ /* 0x000fc4000001ff00 */
[----:B------:R-:W-:Y:S01]  /*08f0*/  SHF.L.U32 R241, R238, 0x10, RZ ;  /* 0x00000010eef17819 */ /* 0x000fe200000006ff */
[----:B------:R3:W-:Y:S01]  /*0900*/  STL [R1+0x28], R2 ;  /* 0x0000280201007387 */ /* 0x0007e20000100800 */
[----:B------:R-:W-:Y:S02]  /*0910*/  PRMT R250, R245, 0x7632, R250 ;  /* 0x00007632f5fa7816 */ /* 0x000fe400000000fa */
[----:B------:R-:W-:Y:S02]  /*0920*/  PRMT R246, R247, 0x7632, R246 ;  /* 0x00007632f7f67816 */ /* 0x000fe400000000f6 */
[----:B------:R-:W-:Y:S02]  /*0930*/  PRMT R242, R237, 0x7632, R242 ;  /* 0x00007632edf27816 */ /* 0x000fe400000000f2 */
[----:B-1----:R-:W-:Y:S02]  /*0940*/  SHF.L.U32 R3, R4, 0x10, RZ ;  /* 0x0000001004037819 */ /* 0x002fe400000006ff */
[----:B------:R-:W-:-:S02]  /*0950*/  PRMT R238, R239, 0x7632, R238 ;  /* 0x00007632efee7816 */ /* 0x000fc400000000ee */
[----:B---3--:R-:W-:Y:S01]  /*0960*/  SHF.L.U32 R2, R5, 0x10, RZ ;  /* 0x0000001005027819 */ /* 0x008fe200000006ff */
[----:B------:R1:W-:Y:S01]  /*0970*/  STL [R1+0x20], R3 ;  /* 0x0000200301007387 */ /* 0x0003e20000100800 */
[----:B------:R-:W-:Y:S02]  /*0980*/  SHF.L.U32 R251, R245, 0x10, RZ ;  /* 0x00000010f5fb7819 */ /* 0x000fe400000006ff */
[----:B------:R-:W-:Y:S02]  /*0990*/  CS2R R4, SRZ ;  /* 0x0000000000047805 */ /* 0x000fe4000001ff00 */
[----:B------:R-:W-:Y:S01]  /*09a0*/  SHF.L.U32 R247, R247, 0x10, RZ ;  /* 0x00000010f7f77819 */ /* 0x000fe200000006ff */
[----:B------:R3:W-:Y:S01]  /*09b0*/  STL [R1+0x18], R2 ;  /* 0x0000180201007387 */ /* 0x0007e20000100800 */
[----:B------:R-:W-:Y:S02]  /*09c0*/  SHF.L.U32 R245, R236, 0x10, RZ ;  /* 0x00000010ecf57819 */ /* 0x000fe400000006ff */
[----:B------:R-:W-:-:S02]  /*09d0*/  SHF.L.U32 R243, R237, 0x10, RZ ;  /* 0x00000010edf37819 */ /* 0x000fc400000006ff */
[----:B------:R-:W-:Y:S02]  /*09e0*/  SHF.L.U32 R239, R239, 0x10, RZ ;  /* 0x00000010efef7819 */ /* 0x000fe400000006ff */
[----:B-1----:R-:W-:Y:S02]  /*09f0*/  SHF.L.U32 R3, R6, 0x10, RZ ;  /* 0x0000001006037819 */ /* 0x002fe400000006ff */
[----:B------:R-:W-:Y:S02]  /*0a00*/  SHF.L.U32 R252, R252, 0x10, RZ ;  /* 0x00000010fcfc7819 */ /* 0x000fe400000006ff */
[----:B---3--:R-:W-:Y:S01]  /*0a10*/  SHF.L.U32 R2, R7, 0x10, RZ ;  /* 0x0000001007027819 */ /* 0x008fe200000006ff */
[----:B------:R-:W-:Y:S01]  /*0a20*/  STL [R1+0x10], R3 ;  /* 0x0000100301007387 */ /* 0x000fe20000100800 */
[----:B------:R-:W-:Y:S02]  /*0a30*/  CS2R R6, SRZ ;  /* 0x0000000000067805 */ /* 0x000fe4000001ff00 */
[----:B------:R-:W-:Y:S01]  /*0a40*/  SHF.L.U32 R250, R250, 0x10, RZ ;  /* 0x00000010fafa7819 */ /* 0x000fe200000006ff */
[----:B------:R1:W-:Y:S01]  /*0a50*/  STL [R1+0x8], R2 ;  /* 0x0000080201007387 */ /* 0x0003e20000100800 */
[----:B------:R-:W-:-:S02]  /*0a60*/  SHF.L.U32 R248, R248, 0x10, RZ ;  /* 0x00000010f8f87819 */ /* 0x000fc400000006ff */
[----:B------:R-:W-:Y:S02]  /*0a70*/  SHF.L.U32 R246, R246, 0x10, RZ ;  /* 0x00000010f6f67819 */ /* 0x000fe400000006ff */
[----:B------:R-:W-:Y:S02]  /*0a80*/  SHF.L.U32 R242, R242, 0x10, RZ ;  /* 0x00000010f2f27819 */ /* 0x000fe400000006ff */
[----:B------:R-:W-:Y:S02]  /*0a90*/  SHF.L.U32 R240, R240, 0x10, RZ ;  /* 0x00000010f0f07819 */ /* 0x000fe400000006ff */
[----:B------:R-:W-:Y:S02]  /*0aa0*/  SHF.L.U32 R238, R238, 0x10, RZ ;  /* 0x00000010eeee7819 */ /* 0x000fe400000006ff */
[----:B-1----:R-:W-:Y:S02]  /*0ab0*/  SHF.L.U32 R2, R244, 0x10, RZ ;  /* 0x00000010f4027819 */ /* 0x002fe400000006ff */
[----:B------:R-:W-:-:S03]  /*0ac0*/  PRMT R244, R236, 0x7632, R244 ;  /* 0x00007632ecf47816 */ /* 0x000fc600000000f4 */
[----:B------:R1:W-:Y:S01]  /*0ad0*/  STL [R1], R2 ;  /* 0x0000000201007387 */ /* 0x0003e20000100800 */
[----:B------:R-:W-:-:S03]  /*0ae0*/  SHF.L.U32 R244, R244, 0x10, RZ ;  /* 0x00000010f4f47819 */ /* 0x000fc600000006ff */
[----:B------:R-:W-:Y:S04]  /*0af0*/  STL [R1+0x5c], R51 ;  /* 0x00005c3301007387 */ /* 0x000fe80000100800 */
[----:B------:R3:W-:Y:S01]  /*0b00*/  STL [R1+0x54], R40 ;  /* 0x0000542801007387 */ /* 0x0007e20000100800 */
[----:B-1----:R-:W-:-:S03]  /*0b10*/  CS2R R2, SRZ ;  /* 0x0000000000027805 */ /* 0x002fc6000001ff00 */
        /* <DEDUP_REMOVED lines=14> */
[----:B-1----:R-:W-:Y:S02]  /*0c00*/  SHF.L.U32 R40, R49, 0x10, RZ ;  /* 0x0000001031287819 */ /* 0x002fe400000006ff */
[----:B---3--:R-:W-:-:S03]  /*0c10*/  SHF.L.U32 R0, R50, 0x10, RZ ;  /* 0x0000001032007819 */ /* 0x008fc600000006ff */
[----:B------:R4:W-:Y:S04]  /*0c20*/  STL [R1+0xc], R40 ;  /* 0x00000c2801007387 */ /* 0x0009e80000100800 */
[----:B0-2---:R4:W-:Y:S02]  /*0c30*/  STL [R1+0x4], R0 ;  /* 0x0000040001007387 */ /* 0x0059e40000100800 */
.L_x_6374:
[----:B0-----:R-:W0:Y:S01]  /*0c40*/  S2R R169, SR_TID.X ;  /* 0x0000000000a97919 */ /* 0x001e220000002100 */
[----:B------:R-:W-:Y:S01]  /*0c50*/  UIMAD UR4, UR6, UR17, URZ ;  /* 0x00000011060472a4 */ /* 0x000fe2000f8e02ff */
[----:B-1----:R-:W1:Y:S01]  /*0c60*/  LDC.64 R164, c[0x0][0x3a8] ;  /* 0x0000ea00ffa47b82 */ /* 0x002e620000000a00 */
[----:B------:R-:W-:-:S07]  /*0c70*/  UIMAD.WIDE UR12, UR6, 0x4, UR8 ;  /* 0x00000004060c78a5 */ /* 0x000fce000f8e0208 */
[----:B------:R-:W2:Y:S01]  /*0c80*/  LDC.64 R140, c[0x0][0x428] ;  /* 0x00010a00ff8c7b82 */ /* 0x000ea20000000a00 */
[----:B------:R-:W-:Y:S01]  /*0c90*/  USHF.R.S32.HI UR5, URZ, 0x1f, UR4 ;  /* 0x0000001fff057899 */ /* 0x000fe20008011404 */
[----:B------:R-:W-:Y:S01]  /*0ca0*/  MOV R88, UR12 ;  /* 0x0000000c00587c02 */ /* 0x000fe20008000f00 */
[----:B------:R-:W3:Y:S01]  /*0cb0*/  LDL R184, [R1+0x4c] ;  /* 0x00004c0001b87983 */ /* 0x000ee20000100800 */
[----:B------:R-:W-:Y:S01]  /*0cc0*/  MOV R89, UR13 ;  /* 0x0000000d00597c02 */ /* 0x000fe20008000f00 */
[----:B------:R-:W-:Y:S01]  /*0cd0*/  ULEA.HI UR5, UR5, UR4, URZ, 0x3 ;  /* 0x0000000405057291 */ /* 0x000fe2000f8f18ff */
[----:B------:R-:W-:Y:S01]  /*0ce0*/  ISETP.NE.AND P3, PT, RZ, UR16, PT ;  /* 0x00000010ff007c0c */ /* 0x000fe2000bf65270 */
[----:B------:R-:W3:Y:S04]  /*0cf0*/  LDL R183, [R1+0x44] ;  /* 0x0000440001b77983 */ /* 0x000ee80000100800 */
[----:B------:R4:W3:Y:S01]  /*0d00*/  LDG.E R163, desc[UR14][R88.64] ;  /* 0x0000000e58a37981 */ /* 0x0008e2000c1e1900 */
[----:B------:R-:W-:Y:S01]  /*0d10*/  MOV R161, UR5 ;  /* 0x0000000500a17c02 */ /* 0x000fe20008000f00 */
[----:B------:R-:W-:-:S02]  /*0d20*/  UIMAD.WIDE UR4, UR6, 0x4, UR10 ;  /* 0x00000004060478a5 */ /* 0x000fc4000f8e020a */
[----:B------:R-:W3:Y:S04]  /*0d30*/  LDL R186, [R1+0x60] ;  /* 0x0000600001ba7983 */ /* 0x000ee80000100800 */
[----:B------:R-:W3:Y:S01]  /*0d40*/  LDL R189, [R1+0x58] ;  /* 0x0000580001bd7983 */ /* 0x000ee20000100800 */
[----:B----4-:R-:W-:Y:S02]  /*0d50*/  MOV R88, UR4 ;  /* 0x0000000400587c02 */ /* 0x010fe40008000f00 */
[----:B0-----:R-:W-:Y:S01]  /*0d60*/  LEA.HI.SX32 R161, R161, R169, 0x1d ;  /* 0x000000a9a1a17211 */ /* 0x001fe200078feaff */
[----:B------:R-:W4:Y:S01]  /*0d70*/  LDL R185, [R1+0x54] ;  /* 0x0000540001b97983 */ /* 0x000f220000100800 */
[----:B------:R-:W-:Y:S02]  /*0d80*/  MOV R89, UR5 ;  /* 0x0000000500597c02 */ /* 0x000fe40008000f00 */
[C---:B------:R-:W-:Y:S01]  /*0d90*/  IADD3 R173, PT, PT, R161.reuse, 0x100, RZ ;  /* 0x00000100a1ad7810 */ /* 0x040fe20007ffe0ff */
[C-C-:B-1----:R-:W-:Y:S01]  /*0da0*/  IMAD.WIDE.U32 R96, R161.reuse, 0x20, R164.reuse ;  /* 0x00000020a1607825 */ /* 0x142fe200078e00a4 */
[----:B------:R-:W-:Y:S01]  /*0db0*/  IADD3 R172, PT, PT, R161, 0x180, RZ ;  /* 0x00000180a1ac7810 */ /* 0x000fe20007ffe0ff */
[----:B------:R-:W4:Y:S02]  /*0dc0*/  LDG.E R166, desc[UR14][R88.64] ;  /* 0x0000000e58a67981 */ /* 0x000f24000c1e1900 */
[----:B------:R-:W-:-:S02]  /*0dd0*/  IMAD.WIDE.U32 R120, R173, 0x20, R164 ;  /* 0x00000020ad787825 */ /* 0x000fc400078e00a4 */
[----:B------:R-:W4:Y:S02]  /*0de0*/  LDL R188, [R1+0x50] ;  /* 0x0000500001bc7983 */ /* 0x000f240000100800 */
[C---:B--2---:R-:W-:Y:S02]  /*0df0*/  IMAD.WIDE.U32 R128, R172.reuse, 0x10, R140 ;  /* 0x00000010ac807825 */ /* 0x044fe400078e008c */
[----:B------:R0:W2:Y:S02]  /*0e00*/  LDG.E.128 R112, desc[UR14][R120.64] ;  /* 0x0000000e78707981 */ /* 0x0000a4000c1e1d00 */
[----:B------:R-:W-:Y:S02]  /*0e10*/  IMAD.WIDE.U32 R132, R172, 0x20, R164 ;  /* 0x00000020ac847825 */ /* 0x000fe400078e00a4 */
[----:B------:R-:W4:Y:S01]  /*0e20*/  LDG.E.128 R88, desc[UR14][R96.64] ;  /* 0x0000000e60587981 */ /* 0x000f22000c1e1d00 */
[C---:B------:R-:W-:Y:S01]  /*0e30*/  IADD3 R174, PT, PT, R161.reuse, 0x80, RZ ;  /* 0x00000080a1ae7810 */ /* 0x040fe20007ffe0ff */
[----:B------:R-:W-:-:S02]  /*0e40*/  IMAD.WIDE.U32 R92, R161, 0x10, R140 ;  /* 0x00000010a15c7825 */ /* 0x000fc400078e008c */
[----:B------:R-:W2:Y:S04]  /*0e50*/  LDG.E.128 R124, desc[UR14][R132.64] ;  /* 0x0000000e847c7981 */ /* 0x000ea8000c1e1d00 */
[----:B------:R-:W2:Y:S04]  /*0e60*/  LDG.E.128 R120, desc[UR14][R120.64+0x10] ;  /* 0x0000100e78787981 */ /* 0x000ea8000c1e1d00 */
[----:B------:R-:W0:Y:S04]  /*0e70*/  LDG.E.128 R128, desc[UR14][R128.64] ;  /* 0x0000000e80807981 */ /* 0x000e28000c1e1d00 */
[----:B------:R-:W2:Y:S04]  /*0e80*/  LDG.E.128 R132, desc[UR14][R132.64+0x10] ;  /* 0x0000100e84847981 */ /* 0x000ea8000c1e1d00 */
[----:B------:R-:W2:Y:S01]  /*0e90*/  LDG.E.128 R96, desc[UR14][R96.64+0x10] ;  /* 0x0000100e60607981 */ /* 0x000ea2000c1e1d00 */
[----:B------:R-:W-:Y:S01]  /*0ea0*/  IMAD.WIDE.U32 R108, R174, 0x20, R164 ;  /* 0x00000020ae6c7825 */ /* 0x000fe200078e00a4 */
[----:B------:R-:W-:-:S02]  /*0eb0*/  IADD3 R0, PT, PT, R161, 0x200, RZ ;  /* 0x00000200a1007810 */ /* 0x000fc40007ffe0ff */
[----:B------:R-:W2:Y:S01]  /*0ec0*/  LDG.E.128 R92, desc[UR14][R92.64] ;  /* 0x0000000e5c5c7981 */ /* 0x000ea2000c1e1d00 */
[----:B------:R-:W-:-:S03]  /*0ed0*/  IMAD.WIDE.U32 R104, R174, 0x10, R140 ;  /* 0x00000010ae687825 */ /* 0x000fc600078e008c */
[----:B------:R-:W2:Y:S01]  /*0ee0*/  LDG.E.128 R100, desc[UR14][R108.64] ;  /* 0x0000000e6c647981 */ /* 0x000ea2000c1e1d00 */
[----:B------:R-:W-:-:S03]  /*0ef0*/  IMAD.WIDE.U32 R116, R173, 0x10, R140 ;  /* 0x00000010ad747825 */ /* 0x000fc600078e008c */
[----:B------:R-:W2:Y:S04]  /*0f00*/  LDG.E.128 R104, desc[UR14][R104.64] ;  /* 0x0000000e68687981 */ /* 0x000ea8000c1e1d00 */
[----:B------:R-:W2:Y:S04]  /*0f10*/  LDG.E.128 R116, desc[UR14][R116.64] ;  /* 0x0000000e74747981 */ /* 0x000ea8000c1e1d00 */
[----:B------:R-:W2:Y:S01]  /*0f20*/  LDG.E.128 R108, desc[UR14][R108.64+0x10] ;  /* 0x0000100e6c6c7981 */ /* 0x000ea2000c1e1d00 */
[----:B------:R-:W-:-:S03]  /*0f30*/  IMAD.WIDE.U32 R164, R0, 0x20, R164 ;  /* 0x0000002000a47825 */ /* 0x000fc600078e00a4 */
[----:B------:R-:W2:Y:S04]  /*0f40*/  LDL R187, [R1+0x48] ;  /* 0x0000480001bb7983 */ /* 0x000ea80000100800 */
[----:B------:R-:W2:Y:S01]  /*0f50*/  LDG.E.128 R136, desc[UR14][R164.64] ;  /* 0x0000000ea4887981 */ /* 0x000ea2000c1e1d00 */
[----:B---3--:R-:W-:-:S04]  /*0f60*/  FSEL R167, R163, RZ, !P3 ;  /* 0x000000ffa3a77208 */ /* 0x008fc80005800000 */
[----:B------:R-:W-:-:S13]  /*0f70*/  R2UR UR4, R167 ;  /* 0x00000000a70472ca */ /* 0x000fda00000e0000 */
[----:B----4-:R-:W-:Y:S01]  /*0f80*/  FADD.FTZ R193, R88, -UR4 ;  /* 0x8000000458c17e21 */ /* 0x010fe20008010000 */
[----:B------:R-:W-:Y:S01]  /*0f90*/  FADD.FTZ R195, R89, -UR4 ;  /* 0x8000000459c37e21 */ /* 0x000fe20008010000 */
[----:B------:R-:W-:Y:S01]  /*0fa0*/  FADD.FTZ R196, R90, -UR4 ;  /* 0x800000045ac47e21 */ /* 0x000fe20008010000 */
[----:B------:R-:W-:Y:S02]  /*0fb0*/  FADD.FTZ R197, R91, -UR4 ;  /* 0x800000045bc57e21 */ /* 0x000fe40008010000 */
[----:B------:R1:W3:Y:S01]  /*0fc0*/  LDG.E.128 R88, desc[UR14][R164.64+0x10] ;  /* 0x0000100ea4587981 */ /* 0x0002e2000c1e1d00 */
[----:B--2---:R-:W-:Y:S01]  /*0fd0*/  FADD.FTZ R170, R120, -UR4 ;  /* 0x8000000478aa7e21 */ /* 0x004fe20008010000 */
[----:B0-----:R-:W-:Y:S01]  /*0fe0*/  SHF.L.U32 R120, R128, 0x10, RZ ;  /* 0x0000001080787819 */ /* 0x001fe200000006ff */
[----:B-1----:R-:W-:Y:S01]  /*0ff0*/  FADD.FTZ R164, R112, -UR4 ;  /* 0x8000000470a47e21 */ /* 0x002fe20008010000 */
[----:B------:R-:W-:Y:S01]  /*1000*/  PRMT R112, R128, 0x7632, R112 ;  /* 0x0000763280707816 */ /* 0x000fe20000000070 */
[----:B------:R-:W-:-:S02]  /*1010*/  FADD.FTZ R128, R134, -UR4 ;  /* 0x8000000486807e21 */ /* 0x000fc40008010000 */
[----:B------:R-:W2:Y:S01]  /*1020*/  LDL R134, [R1+0x38] ;  /* 0x0000380001867983 */ /* 0x000ea20000100800 */
[----:B------:R-:W-:Y:S01]  /*1030*/  FADD.FTZ R200, R98, -UR4 ;  /* 0x8000000462c87e21 */ /* 0x000fe20008010000 */
[----:B------:R-:W-:Y:S01]  /*1040*/  FADD.FTZ R165, R113, -UR4 ;  /* 0x8000000471a57e21 */ /* 0x000fe20008010000 */
[C---:B------:R-:W-:Y:S02]  /*1050*/  PRMT R98, R129.reuse, 0x7632, R98 ;  /* 0x0000763281627816 */ /* 0x040fe40000000062 */
[----:B------:R-:W-:Y:S01]  /*1060*/  SHF.L.U32 R113, R129, 0x10, RZ ;  /* 0x0000001081717819 */ /* 0x000fe200000006ff */
[----:B------:R-:W-:Y:S02]  /*1070*/  FADD.FTZ R129, R135, -UR4 ;  /* 0x8000000487817e21 */ /* 0x000fe40008010000 */
[----:B------:R-:W4:Y:S01]  /*1080*/  LDL R135, [R1+0x5c] ;  /* 0x00005c0001877983 */ /* 0x000f220000100800 */
[----:B------:R-:W-:Y:S01]  /*1090*/  FADD.FTZ R205, R99, -UR4 ;  /* 0x8000000463cd7e21 */ /* 0x000fe20008010000 */
[----:B------:R-:W-:-:S02]  /*10a0*/  PRMT R99, R104, 0x7632, R99 ;  /* 0x0000763268637816 */ /* 0x000fc40000000063 */
[----:B------:R-:W-:Y:S02]  /*10b0*/  SHF.L.U32 R179, R104, 0x10, RZ ;  /* 0x0000001068b37819 */ /* 0x000fe400000006ff */
[----:B------:R-:W-:Y:S01]  /*10c0*/  PRMT R104, R116, 0x7632, R104 ;  /* 0x0000763274687816 */ /* 0x000fe20000000068 */
[----:B------:R-:W-:Y:S01]  /*10d0*/  FADD.FTZ R182, R110, -UR4 ;  /* 0x800000046eb67e21 */ /* 0x000fe20008010000 */
[----:B------:R-:W-:Y:S01]  /*10e0*/  SHF.L.U32 R110, R116, 0x10, RZ ;  /* 0x00000010746e7819 */ /* 0x000fe200000006ff */
[----:B------:R-:W-:Y:S02]  /*10f0*/  FADD.FTZ R116, R132, -UR4 ;  /* 0x8000000484747e21 */ /* 0x000fe40008010000 */
[----:B------:R-:W3:Y:S01]  /*1100*/  LDL R132, [R1+0x28] ;  /* 0x0000280001847983 */ /* 0x000ee20000100800 */
[----:B------:R-:W-:Y:S01]  /*1110*/  R2UR UR12, R166 ;  /* 0x00000000a60c72ca */ /* 0x000fe200000e0000 */
[----:B------:R-:W-:Y:S01]  /*1120*/  FADD.FTZ R177, R102, -UR4 ;  /* 0x8000000466b17e21 */ /* 0x000fe20008010000 */
[----:B------:R-:W-:-:S02]  /*1130*/  SHF.L.U32 R180, R105, 0x10, RZ ;  /* 0x0000001069b47819 */ /* 0x000fc400000006ff */
[C---:B------:R-:W-:Y:S02]  /*1140*/  PRMT R166, R94.reuse, 0x7632, R166 ;  /* 0x000076325ea67816 */ /* 0x040fe400000000a6 */
[----:B------:R-:W-:Y:S01]  /*1150*/  SHF.L.U32 R201, R94, 0x10, RZ ;  /* 0x000000105ec97819 */ /* 0x000fe200000006ff */
[----:B------:R-:W-:Y:S01]  /*1160*/  FADD.FTZ R156, R180, R156 ;  /* 0x0000009cb49c7221 */ /* 0x000fe20000010000 */
[----:B------:R-:W-:-:S05]  /*1170*/  PRMT R94, R92, 0x7632, R94 ;  /* 0x000076325c5e7816 */ /* 0x000fca000000005e */
[----:B------:R-:W-:Y:S01]  /*1180*/  FMUL.FTZ R177, R177, UR12 ;  /* 0x0000000cb1b17c20 */ /* 0x000fe20008410000 */
[----:B------:R-:W-:-:S04]  /*1190*/  IMAD.WIDE.U32 R140, R0, 0x10, R140 ;  /* 0x00000010008c7825 */ /* 0x000fc800078e008c */
[----:B------:R-:W-:Y:S01]  /*11a0*/  FFMA.FTZ R12, R177, R180, R12 ;  /* 0x000000b4b10c7223 */ /* 0x000fe2000001000c */
[----:B------:R-:W-:Y:S01]  /*11b0*/  SHF.L.U32 R94, R94, 0x10, RZ ;  /* 0x000000105e5e7819 */ /* 0x000fe200000006ff */
[----:B------:R-:W-:Y:S01]  /*11c0*/  FMUL.FTZ R195, R195, UR12 ;  /* 0x0000000cc3c37c20 */ /* 0x000fe20008410000 */
[----:B------:R-:W3:Y:S03]  /*11d0*/  LDG.E.128 R140, desc[UR14][R140.64] ;  /* 0x0000000e8c8c7981 */ /* 0x000ee6000c1e1d00 */
[----:B------:R-:W-:Y:S01]  /*11e0*/  FFMA.FTZ R3, R195, R94, R3 ;  /* 0x0000005ec3037223 */ /* 0x000fe20000010003 */
[----:B------:R-:W-:Y:S01]  /*11f0*/  FADD.FTZ R147, R94, R147 ;  /* 0x000000935e937221 */ /* 0x000fe20000010000 */
[----:B------:R-:W-:Y:S01]  /*1200*/  LOP3.LUT P1, RZ, R169, 0x1f, RZ, 0xc0, !PT ;  /* 0x0000001fa9ff7812 */ /* 0x000fe2000782c0ff */
[----:B------:R-:W-:Y:S01]  /*1210*/  FADD.FTZ R115, R115, -UR4 ;  /* 0x8000000473737e21 */ /* 0x000fe20008010000 */
[----:B------:R-:W-:Y:S01]  /*1220*/  FADD.FTZ R175, R100, -UR4 ;  /* 0x8000000464af7e21 */ /* 0x000fe20008010000 */
[----:B------:R-:W-:Y:S01]  /*1230*/  FADD.FTZ R100, R137, -UR4 ;  /* 0x8000000489647e21 */ /* 0x000fe20008010000 */
[----:B------:R-:W-:Y:S01]  /*1240*/  SHF.L.U32 R203, R92, 0x10, RZ ;  /* 0x000000105ccb7819 */ /* 0x000fe200000006ff */
[----:B------:R-:W-:-:S08]  /*1250*/  FMUL.FTZ R137, R115, UR12 ;  /* 0x0000000c73897c20 */ /* 0x000fd00008410000 */
[----:B------:R-:W-:Y:S01]  /*1260*/  @!P1 SHF.R.U32.HI R167, RZ, 0x2, R169 ;  /* 0x00000002ffa79819 */ /* 0x000fe200000116a9 */
[----:B------:R-:W-:Y:S01]  /*1270*/  FADD.FTZ R169, R122, -UR4 ;  /* 0x800000047aa97e21 */ /* 0x000fe20008010000 */
[----:B------:R-:W-:Y:S01]  /*1280*/  FADD.FTZ R122, R133, -UR4 ;  /* 0x80000004857a7e21 */ /* 0x000fe20008010000 */
[----:B------:R-:W-:Y:S01]  /*1290*/  PRMT R92, R107, 0x7632, R92 ;  /* 0x000076326b5c7816 */ /* 0x000fe2000000005c */
[----:B------:R-:W3:Y:S01]  /*12a0*/  LDL R133, [R1+0x30] ;  /* 0x0000300001857983 */ /* 0x000ee20000100800 */
[----:B------:R-:W-:Y:S01]  /*12b0*/  SHF.L.U32 R166, R166, 0x10, RZ ;  /* 0x00000010a6a67819 */ /* 0x000fe200000006ff */
[----:B------:R-:W-:Y:S01]  /*12c0*/  FADD.FTZ R204, R97, -UR4 ;  /* 0x8000000461cc7e21 */ /* 0x000fe20008010000 */
[----:B------:R-:W-:Y:S01]  /*12d0*/  SHF.L.U32 R107, R107, 0x10, RZ ;  /* 0x000000106b6b7819 */ /* 0x000fe200000006ff */
[----:B------:R-:W3:Y:S01]  /*12e0*/  LDL R115, [R1+0x3c] ;  /* 0x00003c0001737983 */ /* 0x000ee20000100800 */
[----:B------:R-:W-:Y:S01]  /*12f0*/  FADD.FTZ R97, R136, -UR4 ;  /* 0x8000000488617e21 */ /* 0x000fe20008010000 */
[----:B------:R-:W-:-:S02]  /*1300*/  FMUL.FTZ R182, R182, UR12 ;  /* 0x0000000cb6b67c20 */ /* 0x000fc40008410000 */
[----:B------:R-:W3:Y:S01]  /*1310*/  LDL R136, [R1+0x40] ;  /* 0x0000400001887983 */ /* 0x000ee20000100800 */
[----:B------:R-:W-:Y:S01]  /*1320*/  FMUL.FTZ R207, R184, R166 ;  /* 0x000000a6b8cf7220 */ /* 0x000fe20000410000 */
[----:B------:R-:W-:Y:S01]  /*1330*/  FADD.FTZ R160, R107, R160 ;  /* 0x000000a06ba07221 */ /* 0x000fe20000010000 */
[----:B------:R-:W-:Y:S01]  /*1340*/  FFMA.FTZ R16, R182, R107, R16 ;  /* 0x0000006bb6107223 */ /* 0x000fe20000010010 */
[----:B--2---:R-:W-:Y:S02]  /*1350*/  FMUL.FTZ R180, R134, R180 ;  /* 0x000000b486b47220 */ /* 0x004fe40000410000 */
[----:B------:R-:W2:Y:S01]  /*1360*/  LDL R134, [R1+0x8] ;  /* 0x0000080001867983 */ /* 0x000ea20000100800 */
[----:B----4-:R-:W-:-:S03]  /*1370*/  FMUL.FTZ R209, R135, R94 ;  /* 0x0000005e87d17220 */ /* 0x010fc60000410000 */
[----:B------:R-:W4:Y:S04]  /*1380*/  LDL R94, [R1+0x18] ;  /* 0x00001800015e7983 */ /* 0x000f280000100800 */
[----:B------:R-:W4:Y:S01]  /*1390*/  LDL R135, [R1+0x20] ;  /* 0x0000200001877983 */ /* 0x000f220000100800 */
[----:B---3--:R-:W-:-:S03]  /*13a0*/  FMUL.FTZ R184, R132, R107 ;  /* 0x0000006b84b87220 */ /* 0x008fc60000410000 */
[----:B------:R-:W3:Y:S01]  /*13b0*/  LDL R107, [R1+0x34] ;  /* 0x00003400016b7983 */ /* 0x000ee20000100800 */
[----:B------:R-:W0:Y:S01]  /*13c0*/  S2R R162, SR_CgaCtaId ;  /* 0x0000000000a27919 */ /* 0x000e220000008800 */
[----:B------:R-:W-:Y:S02]  /*13d0*/  PLOP3.LUT P0, PT, PT, PT, PT, 0x80, 0x8 ;  /* 0x000000000008781c */ /* 0x000fe40003f0f070 */
[----:B------:R-:W-:Y:S02]  /*13e0*/  MOV R237, 0x400 ;  /* 0x0000040000ed7802 */ /* 0x000fe40000000f00 */
[----:B------:R-:W-:Y:S02]  /*13f0*/  @!P1 PLOP3.LUT P0, PT, P2, PT, PT, 0x80, 0x8 ;  /* 0x000000000008981c */ /* 0x000fe4000170f070 */
[----:B------:R-:W-:Y:S02]  /*1400*/  @!P1 LOP3.LUT R167, R167, 0x18, RZ, 0xc0, !PT ;  /* 0x00000018a7a79812 */ /* 0x000fe400078ec0ff */
[----:B------:R-:W-:-:S02]  /*1410*/  PRMT R168, R93, 0x7632, R168 ;  /* 0x000076325da87816 */ /* 0x000fc400000000a8 */
[----:B------:R-:W-:Y:S01]  /*1420*/  SHF.L.U32 R198, R93, 0x10, RZ ;  /* 0x000000105dc67819 */ /* 0x000fe200000006ff */
[----:B------:R-:W-:Y:S01]  /*1430*/  FMUL.FTZ R205, R205, UR12 ;  /* 0x0000000ccdcd7c20 */ /* 0x000fe20008410000 */
[----:B------:R-:W-:Y:S02]  /*1440*/  PRMT R93, R119, 0x7632, R93 ;  /* 0x00007632775d7816 */ /* 0x000fe4000000005d */
[----:B0-----:R-:W-:-:S04]  /*1450*/  LEA R237, R162, R237, 0x18 ;  /* 0x000000eda2ed7211 */ /* 0x001fc800078ec0ff */
[----:B------:R-:W-:-:S04]  /*1460*/  IADD3 R162, PT, PT, R237, 0x5020, RZ ;  /* 0x00005020eda27810 */ /* 0x000fc80007ffe0ff */
[----:B------:R-:W-:Y:S02]  /*1470*/  @!P1 MOV R163, R162 ;  /* 0x000000a200a39202 */ /* 0x000fe40000000f00 */
[----:B------:R-:W-:-:S04]  /*1480*/  @!P0 IADD3 R163, PT, PT, R237, 0x5000, RZ ;  /* 0x00005000eda38810 */ /* 0x000fc80007ffe0ff */
[----:B------:R-:W-:Y:S02]  /*1490*/  @!P1 IADD3 R194, PT, PT, R167, R163, RZ ;  /* 0x000000a3a7c29210 */ /* 0x000fe40007ffe0ff */
[----:B------:R-:W-:Y:S02]  /*14a0*/  PRMT R163, R95, 0x7632, R163 ;  /* 0x000076325fa37816 */ /* 0x000fe400000000a3 */
[----:B------:R-:W-:Y:S02]  /*14b0*/  SHF.L.U32 R119, R119, 0x10, RZ ;  /* 0x0000001077777819 */ /* 0x000fe400000006ff */
[----:B------:R-:W-:Y:S01]  /*14c0*/  SHF.L.U32 R163, R163, 0x10, RZ ;  /* 0x00000010a3a37819 */ /* 0x000fe200000006ff */
[----:B------:R-:W-:Y:S01]  /*14d0*/  FADD.FTZ R176, R101, -UR4 ;  /* 0x8000000465b07e21 */ /* 0x000fe20008010000 */
[----:B------:R-:W-:Y:S01]  /*14e0*/  FMUL.FTZ R193, R193, UR12 ;  /* 0x0000000cc1c17c20 */ /* 0x000fe20008410000 */
[----:B------:R-:W-:Y:S01]  /*14f0*/  FMUL.FTZ R132, R164, UR12 ;  /* 0x0000000ca4847c20 */ /* 0x000fe20008410000 */
[----:B------:R-:W-:Y:S01]  /*1500*/  PRMT R101, R105, 0x7632, R101 ;  /* 0x0000763269657816 */ /* 0x000fe20000000065 */
[----:B------:R-:W-:Y:S01]  /*1510*/  FADD.FTZ R153, R163, R153 ;  /* 0x00000099a3997221 */ /* 0x000fe20000010000 */
[-C--:B------:R-:W-:Y:S01]  /*1520*/  FFMA.FTZ R9, R205, R163.reuse, R9 ;  /* 0x000000a3cd097223 */ /* 0x080fe20000010009 */
[----:B------:R-:W-:Y:S01]  /*1530*/  FMUL.FTZ R208, R183, R163 ;  /* 0x000000a3b7d07220 */ /* 0x000fe20000410000 */
[----:B------:R-:W-:Y:S01]  /*1540*/  FMUL.FTZ R163, R169, UR12 ;  /* 0x0000000ca9a37c20 */ /* 0x000fe20008410000 */
[C---:B------:R-:W-:Y:S01]  /*1550*/  PRMT R105, R117.reuse, 0x7632, R105 ;  /* 0x0000763275697816 */ /* 0x040fe20000000069 */
[----:B------:R-:W-:Y:S01]  /*1560*/  FADD.FTZ R199, R96, -UR4 ;  /* 0x8000000460c77e21 */ /* 0x000fe20008010000 */
[----:B------:R-:W-:Y:S01]  /*1570*/  SHF.L.U32 R117, R117, 0x10, RZ ;  /* 0x0000001075757819 */ /* 0x000fe200000006ff */
[----:B------:R-:W-:Y:S01]  /*1580*/  FADD.FTZ R181, R108, -UR4 ;  /* 0x800000046cb57e21 */ /* 0x000fe20008010000 */
[----:B------:R-:W-:Y:S01]  /*1590*/  FADD.FTZ R146, R203, R146 ;  /* 0x00000092cb927221 */ /* 0x000fe20000010000 */
[-C--:B------:R-:W-:Y:S01]  /*15a0*/  FFMA.FTZ R2, R193, R203.reuse, R2 ;  /* 0x000000cbc1027223 */ /* 0x080fe20000010002 */
[----:B------:R-:W-:Y:S01]  /*15b0*/  PRMT R96, R118, 0x7632, R96 ;  /* 0x0000763276607816 */ /* 0x000fe20000000060 */
[----:B------:R-:W-:Y:S01]  /*15c0*/  FMUL.FTZ R203, R186, R203 ;  /* 0x000000cbbacb7220 */ /* 0x000fe20000410000 */
[----:B------:R-:W-:Y:S01]  /*15d0*/  SHF.L.U32 R108, R118, 0x10, RZ ;  /* 0x00000010766c7819 */ /* 0x000fe200000006ff */
[----:B------:R-:W-:Y:S01]  /*15e0*/  FADD.FTZ R215, R119, R215 ;  /* 0x000000d777d77221 */ /* 0x000fe20000010000 */
[----:B------:R-:W-:Y:S01]  /*15f0*/  FFMA.FTZ R24, R163, R119, R24 ;  /* 0x00000077a3187223 */ /* 0x000fe20000010018 */
[----:B------:R-:W-:Y:S01]  /*1600*/  FADD.FTZ R167, R114, -UR4 ;  /* 0x8000000472a77e21 */ /* 0x000fe20008010000 */
[----:B------:R-:W-:-:S02]  /*1610*/  PRMT R213, R130, 0x7632, R213 ;  /* 0x0000763282d57816 */ /* 0x000fc400000000d5 */
[----:B------:R-:W-:Y:S01]  /*1620*/  SHF.L.U32 R118, R130, 0x10, RZ ;  /* 0x0000001082767819 */ /* 0x000fe200000006ff */
[----:B------:R-:W-:Y:S01]  /*1630*/  FMUL.FTZ R196, R196, UR12 ;  /* 0x0000000cc4c47c20 */ /* 0x000fe20008410000 */
[C---:B------:R-:W-:Y:S02]  /*1640*/  PRMT R130, R140.reuse, 0x7632, R130 ;  /* 0x000076328c827816 */ /* 0x040fe40000000082 */
[----:B------:R-:W-:Y:S01]  /*1650*/  SHF.L.U32 R114, R140, 0x10, RZ ;  /* 0x000000108c727819 */ /* 0x000fe200000006ff */
[----:B------:R-:W-:Y:S01]  /*1660*/  FADD.FTZ R148, R198, R148 ;  /* 0x00000094c6947221 */ /* 0x000fe20000010000 */
[----:B------:R-:W-:Y:S01]  /*1670*/  SHF.L.U32 R168, R168, 0x10, RZ ;  /* 0x00000010a8a87819 */ /* 0x000fe200000006ff */
[-C--:B------:R-:W-:Y:S01]  /*1680*/  FFMA.FTZ R4, R196, R198.reuse, R4 ;  /* 0x000000c6c4047223 */ /* 0x080fe20000010004 */
[----:B------:R-:W-:Y:S01]  /*1690*/  FMUL.FTZ R198, R189, R198 ;  /* 0x000000c6bdc67220 */ /* 0x000fe20000410000 */
[----:B------:R-:W-:Y:S02]  /*16a0*/  FMUL.FTZ R199, R199, UR12 ;  /* 0x0000000cc7c77c20 */ /* 0x000fe40008410000 */
[----:B------:R-:W-:Y:S01]  /*16b0*/  FMUL.FTZ R206, R185, R168 ;  /* 0x000000a8b9ce7220 */ /* 0x000fe20000410000 */
[----:B------:R-:W-:Y:S01]  /*16c0*/  FADD.FTZ R150, R201, R150 ;  /* 0x00000096c9967221 */ /* 0x000fe20000010000 */
[-C--:B------:R-:W-:Y:S01]  /*16d0*/  FFMA.FTZ R6, R199, R201.reuse, R6 ;  /* 0x000000c9c7067223 */ /* 0x080fe20000010006 */
[----:B------:R-:W-:Y:S01]  /*16e0*/  SHF.L.U32 R202, R95, 0x10, RZ ;  /* 0x000000105fca7819 */ /* 0x000fe200000006ff */
[----:B------:R-:W-:Y:S01]  /*16f0*/  FMUL.FTZ R201, R188, R201 ;  /* 0x000000c9bcc97220 */ /* 0x000fe20000410000 */
[----:B------:R-:W-:Y:S01]  /*1700*/  PRMT R95, R106, 0x7632, R95 ;  /* 0x000076326a5f7816 */ /* 0x000fe2000000005f */
        /* <DEDUP_REMOVED lines=9> */
[----:B------:R-:W-:Y:S01]  /*17a0*/  SHF.L.U32 R99, R99, 0x10, RZ ;  /* 0x0000001063637819 */ /* 0x000fe200000006ff */
[----:B------:R-:W-:Y:S01]  /*17b0*/  FMUL.FTZ R175, R175, UR12 ;  /* 0x0000000cafaf7c20 */ /* 0x000fe20008410000 */
[----:B------:R-:W-:Y:S01]  /*17c0*/  FADD.FTZ R154, R179, R154 ;  /* 0x0000009ab39a7221 */ /* 0x000fe20000010000 */
[----:B------:R-:W-:-:S02]  /*17d0*/  SHF.L.U32 R101, R101, 0x10, RZ ;  /* 0x0000001065657819 */ /* 0x000fc400000006ff */
[----:B------:R-:W-:Y:S01]  /*17e0*/  FMUL.FTZ R187, R115, R99 ;  /* 0x0000006373bb7220 */ /* 0x000fe20000410000 */
[-C--:B------:R-:W-:Y:S01]  /*17f0*/  FFMA.FTZ R10, R175, R179.reuse, R10 ;  /* 0x000000b3af0a7223 */ /* 0x080fe2000001000a */
[----:B------:R-:W3:Y:S01]  /*1800*/  LDL R115, [R1+0x1c] ;  /* 0x00001c0001737983 */ /* 0x000ee20000100800 */
[----:B------:R-:W-:Y:S01]  /*1810*/  FMUL.FTZ R179, R136, R179 ;  /* 0x000000b388b37220 */ /* 0x000fe20000410000 */
[----:B------:R-:W-:Y:S01]  /*1820*/  FMUL.FTZ R176, R176, UR12 ;  /* 0x0000000cb0b07c20 */ /* 0x000fe20008410000 */
[C---:B------:R-:W-:Y:S02]  /*1830*/  PRMT R218, R141.reuse, 0x7632, R218 ;  /* 0x000076328dda7816 */ /* 0x040fe400000000da */
[----:B------:R-:W-:Y:S02]  /*1840*/  SHF.L.U32 R233, R141, 0x10, RZ ;  /* 0x000000108de97819 */ /* 0x000fe400000006ff */
[----:B------:R-:W3:Y:S01]  /*1850*/  LDL R141, [R1+0x10] ;  /* 0x00001000018d7983 */ /* 0x000ee20000100800 */
[----:B------:R-:W-:Y:S01]  /*1860*/  FFMA.FTZ R11, R176, R99, R11 ;  /* 0x00000063b00b7223 */ /* 0x000fe2000001000b */
[----:B------:R-:W-:Y:S01]  /*1870*/  FADD.FTZ R155, R99, R155 ;  /* 0x0000009b639b7221 */ /* 0x000fe20000010000 */
[----:B------:R-:W-:-:S04]  /*1880*/  FADD.FTZ R178, R103, -UR4 ;  /* 0x8000000467b27e21 */ /* 0x000fc80008010000 */
[----:B------:R-:W-:Y:S01]  /*1890*/  FMUL.FTZ R178, R178, UR12 ;  /* 0x0000000cb2b27c20 */ /* 0x000fe20008410000 */
[----:B------:R-:W-:-:S03]  /*18a0*/  FADD.FTZ R157, R101, R157 ;  /* 0x0000009d659d7221 */ /* 0x000fc60000010000 */
[----:B------:R-:W-:Y:S01]  /*18b0*/  FFMA.FTZ R13, R178, R101, R13 ;  /* 0x00000065b20d7223 */ /* 0x000fe2000001000d */
[----:B------:R-:W-:Y:S01]  /*18c0*/  FADD.FTZ R102, R138, -UR4 ;  /* 0x800000048a667e21 */ /* 0x000fe20008010000 */
[----:B--2---:R-:W-:Y:S02]  /*18d0*/  FMUL.FTZ R164, R134, R119 ;  /* 0x0000007786a47220 */ /* 0x004fe40000410000 */
[----:B------:R-:W2:Y:S04]  /*18e0*/  LDL R134, [R1+0x2c] ;  /* 0x00002c0001867983 */ /* 0x000ea80000100800 */
[----:B------:R-:W2:Y:S01]  /*18f0*/  LDL R119, [R1+0x24] ;  /* 0x0000240001777983 */ /* 0x000ea20000100800 */
[----:B----4-:R-:W-:Y:S01]  /*1900*/  FMUL.FTZ R140, R94, R117 ;  /* 0x000000755e8c7220 */ /* 0x010fe20000410000 */
[----:B------:R-:W-:-:S04]  /*1910*/  FADD.FTZ R94, RZ, R203 ;  /* 0x000000cbff5e7221 */ /* 0x000fc80000010000 */
[----:B------:R-:W-:-:S04]  /*1920*/  FADD.FTZ R94, R209, R94 ;  /* 0x0000005ed15e7221 */ /* 0x000fc80000010000 */
[----:B------:R-:W-:-:S04]  /*1930*/  FADD.FTZ R94, R198, R94 ;  /* 0x0000005ec65e7221 */ /* 0x000fc80000010000 */
[----:B------:R-:W-:-:S04]  /*1940*/  FADD.FTZ R94, R206, R94 ;  /* 0x0000005ece5e7221 */ /* 0x000fc80000010000 */
[----:B------:R-:W-:-:S04]  /*1950*/  FADD.FTZ R94, R201, R94 ;  /* 0x0000005ec95e7221 */ /* 0x000fc80000010000 */
[----:B------:R-:W-:-:S04]  /*1960*/  FADD.FTZ R106, R207, R94 ;  /* 0x0000005ecf6a7221 */ /* 0x000fc80000010000 */
[----:B------:R-:W-:-:S04]  /*1970*/  FADD.FTZ R106, R202, R106 ;  /* 0x0000006aca6a7221 */ /* 0x000fc80000010000 */
[----:B------:R-:W-:Y:S01]  /*1980*/  FADD.FTZ R106, R208, R106 ;  /* 0x0000006ad06a7221 */ /* 0x000fe20000010000 */
[----:B---3--:R-:W-:Y:S02]  /*1990*/  FMUL.FTZ R188, R107, R101 ;  /* 0x000000656bbc7220 */ /* 0x008fe40000410000 */
[----:B------:R-:W3:Y:S01]  /*19a0*/  LDL R107, [R1+0x14] ;  /* 0x00001400016b7983 */ /* 0x000ee20000100800 */
[----:B------:R-:W-:-:S03]  /*19b0*/  FADD.FTZ R106, R179, R106 ;  /* 0x0000006ab36a7221 */ /* 0x000fc60000010000 */
[----:B------:R-:W4:Y:S01]  /*19c0*/  LDL R101, [R1+0x4] ;  /* 0x0000040001657983 */ /* 0x000f220000100800 */
[----:B------:R-:W-:-:S04]  /*19d0*/  FADD.FTZ R106, R187, R106 ;  /* 0x0000006abb6a7221 */ /* 0x000fc80000010000 */
[----:B------:R-:W-:Y:S02]  /*19e0*/  FADD.FTZ R99, R180, R106 ;  /* 0x0000006ab4637221 */ /* 0x000fe40000010000 */
[----:B------:R-:W4:Y:S01]  /*19f0*/  LDL R106, [R1+0xc] ;  /* 0x00000c00016a7983 */ /* 0x000f220000100800 */
[----:B------:R-:W-:-:S03]  /*1a00*/  FMUL.FTZ R138, R135, R110 ;  /* 0x0000006e878a7220 */ /* 0x000fc60000410000 */
[----:B------:R-:W4:Y:S01]  /*1a10*/  LDL R135, [R1] ;  /* 0x0000000001877983 */ /* 0x000f220000100800 */
[----:B------:R-:W-:-:S04]  /*1a20*/  FFMA.FTZ R94, R193, R203, RZ ;  /* 0x000000cbc15e7223 */ /* 0x000fc800000100ff */
[----:B------:R-:W-:Y:S01]  /*1a30*/  FFMA.FTZ R94, R195, R209, R94 ;  /* 0x000000d1c35e7223 */ /* 0x000fe2000001005e */
[----:B------:R-:W-:-:S03]  /*1a40*/  FMUL.FTZ R197, R197, UR12 ;  /* 0x0000000cc5c57c20 */ /* 0x000fc60008410000 */
[----:B------:R-:W-:-:S04]  /*1a50*/  FFMA.FTZ R94, R196, R198, R94 ;  /* 0x000000c6c45e7223 */ /* 0x000fc8000001005e */
[----:B------:R-:W-:Y:S01]  /*1a60*/  FFMA.FTZ R94, R197, R206, R94 ;  /* 0x000000cec55e7223 */ /* 0x000fe2000001005e */
[----:B------:R-:W-:-:S03]  /*1a70*/  FMUL.FTZ R204, R204, UR12 ;  /* 0x0000000ccccc7c20 */ /* 0x000fc60008410000 */
[----:B------:R-:W-:Y:S01]  /*1a80*/  FFMA.FTZ R94, R199, R201, R94 ;  /* 0x000000c9c75e7223 */ /* 0x000fe2000001005e */
[----:B------:R-:W-:Y:S01]  /*1a90*/  FADD.FTZ R109, R109, -UR4 ;  /* 0x800000046d6d7e21 */ /* 0x000fe20008010000 */
[----:B------:R-:W-:Y:S02]  /*1aa0*/  SHF.L.U32 R95, R95, 0x10, RZ ;  /* 0x000000105f5f7819 */ /* 0x000fe400000006ff */
[----:B------:R-:W-:Y:S01]  /*1ab0*/  FFMA.FTZ R94, R204, R207, R94 ;  /* 0x000000cfcc5e7223 */ /* 0x000fe2000001005e */
[----:B------:R-:W-:Y:S01]  /*1ac0*/  FADD.FTZ R111, R111, -UR4 ;  /* 0x800000046f6f7e21 */ /* 0x000fe20008010000 */
[----:B------:R-:W-:Y:S02]  /*1ad0*/  FMUL.FTZ R185, R109, UR12 ;  /* 0x0000000c6db97c20 */ /* 0x000fe40008410000 */
[----:B------:R-:W-:Y:S01]  /*1ae0*/  FFMA.FTZ R94, R200, R202, R94 ;  /* 0x000000cac85e7223 */ /* 0x000fe2000001005e */
[----:B------:R-:W-:Y:S01]  /*1af0*/  SHF.L.U32 R92, R92, 0x10, RZ ;  /* 0x000000105c5c7819 */ /* 0x000fe200000006ff */
[----:B------:R-:W-:Y:S01]  /*1b00*/  FMUL.FTZ R186, R111, UR12 ;  /* 0x0000000c6fba7c20 */ /* 0x000fe20008410000 */
[----:B------:R-:W-:Y:S01]  /*1b10*/  FADD.FTZ R159, R95, R159 ;  /* 0x0000009f5f9f7221 */ /* 0x000fe20000010000 */
[----:B------:R-:W-:-:S02]  /*1b20*/  FFMA.FTZ R15, R185, R95, R15 ;  /* 0x0000005fb90f7223 */ /* 0x000fc4000001000f */
[----:B------:R-:W-:Y:S01]  /*1b30*/  FADD.FTZ R171, R92, R171 ;  /* 0x000000ab5cab7221 */ /* 0x000fe20000010000 */
[----:B------:R-:W-:Y:S01]  /*1b40*/  FFMA.FTZ R17, R186, R92, R17 ;  /* 0x0000005cba117223 */ /* 0x000fe20000010011 */
[----:B------:R-:W-:-:S04]  /*1b50*/  FADD.FTZ R99, R188, R99 ;  /* 0x00000063bc637221 */ /* 0x000fc80000010000 */
[----:B------:R-:W-:Y:S01]  /*1b60*/  FADD.FTZ R99, R183, R99 ;  /* 0x00000063b7637221 */ /* 0x000fe20000010000 */
[----:B------:R-:W-:Y:S01]  /*1b70*/  SHF.L.U32 R104, R104, 0x10, RZ ;  /* 0x0000001068687819 */ /* 0x000fe200000006ff */
[----:B------:R-:W-:Y:S01]  /*1b80*/  FMUL.FTZ R136, R167, UR12 ;  /* 0x0000000ca7887c20 */ /* 0x000fe20008410000 */
[----:B------:R-:W-:Y:S01]  /*1b90*/  SHF.L.U32 R105, R105, 0x10, RZ ;  /* 0x0000001069697819 */ /* 0x000fe200000006ff */
[----:B------:R-:W-:Y:S01]  /*1ba0*/  FMUL.FTZ R133, R165, UR12 ;  /* 0x0000000ca5857c20 */ /* 0x000fe20008410000 */
[----:B------:R-:W-:Y:S01]  /*1bb0*/  FFMA.FTZ R5, R197, R168, R5 ;  /* 0x000000a8c5057223 */ /* 0x000fe20000010005 */
[----:B------:R-:W-:Y:S02]  /*1bc0*/  FADD.FTZ R149, R168, R149 ;  /* 0x00000095a8957221 */ /* 0x000fe40000010000 */
[----:B------:R-:W-:Y:S01]  /*1bd0*/  FFMA.FTZ R21, R137, R105, R21 ;  /* 0x0000006989157223 */ /* 0x000fe20000010015 */
[----:B------:R-:W-:Y:S01]  /*1be0*/  FADD.FTZ R211, R105, R211 ;  /* 0x000000d369d37221 */ /* 0x000fe20000010000 */
[----:B------:R-:W-:Y:S01]  /*1bf0*/  SHF.L.U32 R96, R96, 0x10, RZ ;  /* 0x0000001060607819 */ /* 0x000fe200000006ff */
[----:B------:R-:W-:Y:S01]  /*1c00*/  FADD.FTZ R103, R139, -UR4 ;  /* 0x800000048b677e21 */ /* 0x000fe20008010000 */
[----:B------:R-:W-:Y:S01]  /*1c10*/  FADD.FTZ R121, R121, -UR4 ;  /* 0x8000000479797e21 */ /* 0x000fe20008010000 */
[----:B------:R-:W-:Y:S01]  /*1c20*/  FMUL.FTZ R139, R170, UR12 ;  /* 0x0000000caa8b7c20 */ /* 0x000fe20008410000 */
[----:B------:R-:W-:-:S02]  /*1c30*/  SHF.L.U32 R93, R93, 0x10, RZ ;  /* 0x000000105d5d7819 */ /* 0x000fc400000006ff */
[----:B------:R-:W-:Y:S01]  /*1c40*/  FMUL.FTZ R165, R121, UR12 ;  /* 0x0000000c79a57c20 */ /* 0x000fe20008410000 */
[----:B------:R-:W-:Y:S01]  /*1c50*/  FADD.FTZ R125, R125, -UR4 ;  /* 0x800000047d7d7e21 */ /* 0x000fe20008010000 */
[----:B------:R-:W-:Y:S01]  /*1c60*/  FADD.FTZ R123, R123, -UR4 ;  /* 0x800000047b7b7e21 */ /* 0x000fe20008010000 */
[----:B------:R-:W-:Y:S01]  /*1c70*/  FADD.FTZ R210, R117, R210 ;  /* 0x000000d275d27221 */ /* 0x000fe20000010000 */
[----:B------:R-:W-:Y:S01]  /*1c80*/  FFMA.FTZ R20, R136, R117, R20 ;  /* 0x0000007588147223 */ /* 0x000fe20000010014 */
[----:B------:R-:W-:Y:S01]  /*1c90*/  FMUL.FTZ R167, R115, R104 ;  /* 0x0000006873a77220 */ /* 0x000fe20000410000 */
[----:B------:R-:W-:Y:S01]  /*1ca0*/  FMUL.FTZ R141, R141, R108 ;  /* 0x0000006c8d8d7220 */ /* 0x000fe20000410000 */
[----:B------:R-:W-:Y:S01]  /*1cb0*/  SHF.L.U32 R117, R112, 0x10, RZ ;  /* 0x0000001070757819 */ /* 0x000fe200000006ff */
[----:B------:R-:W-:Y:S01]  /*1cc0*/  FADD.FTZ R126, R126, -UR4 ;  /* 0x800000047e7e7e21 */ /* 0x000fe20008010000 */
[----:B------:R-:W-:Y:S01]  /*1cd0*/  FADD.FTZ R151, R166, R151 ;  /* 0x00000097a6977221 */ /* 0x000fe20000010000 */
[----:B------:R-:W-:Y:S01]  /*1ce0*/  FFMA.FTZ R7, R204, R166, R7 ;  /* 0x000000a6cc077223 */ /* 0x000fe20000010007 */
[----:B------:R-:W-:Y:S01]  /*1cf0*/  FMUL.FTZ R109, R125, UR12 ;  /* 0x0000000c7d6d7c20 */ /* 0x000fe20008410000 */
[----:B------:R-:W-:Y:S01]  /*1d00*/  FADD.FTZ R124, R124, -UR4 ;  /* 0x800000047c7c7e21 */ /* 0x000fe20008010000 */
[----:B------:R-:W-:Y:S01]  /*1d10*/  FMUL.FTZ R166, R123, UR12 ;  /* 0x0000000c7ba67c20 */ /* 0x000fe20008410000 */
[----:B------:R-:W-:Y:S01]  /*1d20*/  FADD.FTZ R191, R110, R191 ;  /* 0x000000bf6ebf7221 */ /* 0x000fe20000010000 */
[----:B------:R-:W-:Y:S01]  /*1d30*/  FFMA.FTZ R18, R132, R110, R18 ;  /* 0x0000006e84127223 */ /* 0x000fe20000010012 */
[----:B------:R-:W-:Y:S01]  /*1d40*/  FADD.FTZ R212, R108, R212 ;  /* 0x000000d46cd47221 */ /* 0x000fe20000010000 */
[----:B------:R-:W-:Y:S01]  /*1d50*/  FFMA.FTZ R22, R139, R108, R22 ;  /* 0x0000006c8b167223 */ /* 0x000fe20000010016 */
[----:B------:R-:W-:Y:S01]  /*1d60*/  FMUL.FTZ R110, R126, UR12 ;  /* 0x0000000c7e6e7c20 */ /* 0x000fe20008410000 */
[-C--:B------:R-:W-:Y:S01]  /*1d70*/  FFMA.FTZ R27, R109, R117.reuse, R27 ;  /* 0x000000756d1b7223 */ /* 0x080fe2000001001b */
[----:B------:R-:W-:Y:S01]  /*1d80*/  FADD.FTZ R220, R117, R220 ;  /* 0x000000dc75dc7221 */ /* 0x000fe20000010000 */
[----:B------:R-:W-:Y:S01]  /*1d90*/  FMUL.FTZ R108, R124, UR12 ;  /* 0x0000000c7c6c7c20 */ /* 0x000fe20008410000 */
        /* <DEDUP_REMOVED lines=10> */
[----:B------:R-:W-:Y:S01]  /*1e40*/  FMUL.FTZ R111, R127, UR12 ;  /* 0x0000000c7f6f7c20 */ /* 0x000fe20008410000 */
[----:B------:R-:W-:Y:S01]  /*1e50*/  FMUL.FTZ R118, R249, R118 ;  /* 0x00000076f9767220 */ /* 0x000fe20000410000 */
[C---:B------:R-:W-:Y:S01]  /*1e60*/  PRMT R236, R131.reuse, 0x7632, R236 ;  /* 0x0000763283ec7816 */ /* 0x040fe200000000ec */
[----:B------:R-:W-:Y:S01]  /*1e70*/  FMUL.FTZ R123, R248, R213 ;  /* 0x000000d5f87b7220 */ /* 0x000fe20000410000 */
[----:B------:R-:W-:Y:S01]  /*1e80*/  SHF.L.U32 R131, R131, 0x10, RZ ;  /* 0x0000001083837819 */ /* 0x000fe200000006ff */
[----:B------:R-:W-:Y:S01]  /*1e90*/  FMUL.FTZ R122, R122, UR12 ;  /* 0x0000000c7a7a7c20 */ /* 0x000fe20008410000 */
[----:B------:R-:W-:-:S03]  /*1ea0*/  SHF.L.U32 R115, R236, 0x10, RZ ;  /* 0x00000010ec737819 */ /* 0x000fc600000006ff */
[----:B------:R-:W-:Y:S01]  /*1eb0*/  FMUL.FTZ R126, R247, R131 ;  /* 0x00000083f77e7220 */ /* 0x000fe20000410000 */
[----:B------:R-:W-:Y:S01]  /*1ec0*/  FMUL.FTZ R128, R128, UR12 ;  /* 0x0000000c80807c20 */ /* 0x000fe20008410000 */
[----:B------:R-:W-:Y:S01]  /*1ed0*/  FMUL.FTZ R127, R246, R115 ;  /* 0x00000073f67f7220 */ /* 0x000fe20000410000 */
[----:B------:R-:W-:Y:S01]  /*1ee0*/  FADD.FTZ R219, R120, R219 ;  /* 0x000000db78db7221 */ /* 0x000fe20000010000 */
[----:B------:R-:W-:Y:S01]  /*1ef0*/  FFMA.FTZ R26, R108, R120, R26 ;  /* 0x000000786c1a7223 */ /* 0x000fe2000001001a */
[----:B------:R-:W-:Y:S01]  /*1f00*/  FMUL.FTZ R129, R129, UR12 ;  /* 0x0000000c81817c20 */ /* 0x000fe20008410000 */
[----:B------:R-:W-:Y:S01]  /*1f10*/  FADD.FTZ R216, R93, R216 ;  /* 0x000000d85dd87221 */ /* 0x000fe20000010000 */
[----:B------:R-:W-:Y:S01]  /*1f20*/  FFMA.FTZ R25, R166, R93, R25 ;  /* 0x0000005da6197223 */ /* 0x000fe20000010019 */
[----:B------:R-:W-:Y:S01]  /*1f30*/  FMUL.FTZ R97, R97, UR12 ;  /* 0x0000000c61617c20 */ /* 0x000fe20008410000 */
[----:B------:R-:W-:Y:S01]  /*1f40*/  SHF.L.U32 R218, R218, 0x10, RZ ;  /* 0x00000010dada7819 */ /* 0x000fe200000006ff */
[----:B------:R-:W-:Y:S01]  /*1f50*/  FMUL.FTZ R100, R100, UR12 ;  /* 0x0000000c64647c20 */ /* 0x000fe20008410000 */
[----:B------:R-:W-:Y:S01]  /*1f60*/  FADD.FTZ R214, R96, R214 ;  /* 0x000000d660d67221 */ /* 0x000fe20000010000 */
[----:B------:R-:W-:Y:S01]  /*1f70*/  FFMA.FTZ R23, R165, R96, R23 ;  /* 0x00000060a5177223 */ /* 0x000fe20000010017 */
[----:B------:R-:W-:Y:S01]  /*1f80*/  SHF.L.U32 R217, R142, 0x10, RZ ;  /* 0x000000108ed97819 */ /* 0x000fe200000006ff */
[----:B------:R-:W-:Y:S01]  /*1f90*/  FMUL.FTZ R102, R102, UR12 ;  /* 0x0000000c66667c20 */ /* 0x000fe20008410000 */
[----:B------:R-:W-:Y:S01]  /*1fa0*/  FFMA.FTZ R19, R133, R104, R19 ;  /* 0x0000006885137223 */ /* 0x000fe20000010013 */
[----:B--2---:R-:W-:Y:S01]  /*1fb0*/  FMUL.FTZ R189, R134, R95 ;  /* 0x0000005f86bd7220 */ /* 0x004fe20000410000 */
[----:B------:R-:W-:Y:S01]  /*1fc0*/  FFMA.FTZ R95, R205, R208, R94 ;  /* 0x000000d0cd5f7223 */ /* 0x000fe2000001005e */
[----:B------:R-:W-:-:S03]  /*1fd0*/  FMUL.FTZ R190, R119, R92 ;  /* 0x0000005c77be7220 */ /* 0x000fc60000410000 */
        /* <DEDUP_REMOVED lines=14> */
[----:B---3--:R-:W-:Y:S01]  /*20c0*/  FMUL.FTZ R168, R107, R105 ;  /* 0x000000696ba87220 */ /* 0x008fe20000410000 */
[----:B------:R-:W-:Y:S02]  /*20d0*/  FADD.FTZ R94, R140, R94 ;  /* 0x0000005e8c5e7221 */ /* 0x000fe40000010000 */
[----:B------:R-:W-:Y:S02]  /*20e0*/  FFMA.FTZ R105, R133, R167, R92 ;  /* 0x000000a785697223 */ /* 0x000fe4000001005c */
[----:B------:R-:W-:Y:S02]  /*20f0*/  FADD.FTZ R94, R168, R94 ;  /* 0x0000005ea85e7221 */ /* 0x000fe40000010000 */
[----:B------:R-:W-:Y:S02]  /*2100*/  FFMA.FTZ R105, R136, R140, R105 ;  /* 0x0000008c88697223 */ /* 0x000fe40000010069 */
[----:B------:R-:W-:Y:S01]  /*2110*/  FADD.FTZ R94, R141, R94 ;  /* 0x0000005e8d5e7221 */ /* 0x000fe20000010000 */
[----:B----4-:R-:W-:Y:S01]  /*2120*/  FMUL.FTZ R169, R106, R96 ;  /* 0x000000606aa97220 */ /* 0x010fe20000410000 */
[----:B------:R-:W-:-:S03]  /*2130*/  FFMA.FTZ R105, R137, R168, R105 ;  /* 0x000000a889697223 */ /* 0x000fc60000010069 */
[----:B------:R-:W-:Y:S01]  /*2140*/  FADD.FTZ R94, R169, R94 ;  /* 0x0000005ea95e7221 */ /* 0x000fe20000010000 */
[----:B------:R-:W-:Y:S01]  /*2150*/  FFMA.FTZ R105, R139, R141, R105 ;  /* 0x0000008d8b697223 */ /* 0x000fe20000010069 */
[----:B------:R-:W-:Y:S02]  /*2160*/  FMUL.FTZ R170, R101, R93 ;  /* 0x0000005d65aa7220 */ /* 0x000fe40000410000 */
        /* <DEDUP_REMOVED lines=20> */
[----:B------:R-:W-:Y:S01]  /*22b0*/  SHF.L.U32 R120, R130, 0x10, RZ ;  /* 0x0000001082787819 */ /* 0x000fe200000006ff */
[----:B------:R-:W-:Y:S01]  /*22c0*/  FMUL.FTZ R92, R245, R114 ;  /* 0x00000072f55c7220 */ /* 0x000fe20000410000 */
[----:B------:R-:W-:Y:S01]  /*22d0*/  FADD.FTZ R121, R121, R127 ;  /* 0x0000007f79797221 */ /* 0x000fe20000010000 */
[----:B------:R-:W-:Y:S02]  /*22e0*/  FFMA.FTZ R105, R128, R126, R105 ;  /* 0x0000007e80697223 */ /* 0x000fe40000010069 */
[----:B------:R-:W-:Y:S01]  /*22f0*/  FMUL.FTZ R93, R244, R120 ;  /* 0x00000078f45d7220 */ /* 0x000fe20000410000 */
[----:B------:R-:W-:Y:S01]  /*2300*/  FADD.FTZ R121, R121, R92 ;  /* 0x0000005c79797221 */ /* 0x000fe20000010000 */
[----:B------:R-:W-:Y:S01]  /*2310*/  FFMA.FTZ R105, R129, R127, R105 ;  /* 0x0000007f81697223 */ /* 0x000fe20000010069 */
[----:B------:R-:W-:-:S02]  /*2320*/  FMUL.FTZ R94, R243, R233 ;  /* 0x000000e9f35e7220 */ /* 0x000fc40000410000 */
[----:B------:R-:W-:Y:S01]  /*2330*/  FADD.FTZ R121, R121, R93 ;  /* 0x0000005d79797221 */ /* 0x000fe20000010000 */
[----:B------:R-:W-:Y:S01]  /*2340*/  FFMA.FTZ R105, R97, R92, R105 ;  /* 0x0000005c61697223 */ /* 0x000fe20000010069 */
[----:B------:R-:W-:Y:S01]  /*2350*/  PRMT R96, R142, 0x7632, R96 ;  /* 0x000076328e607816 */ /* 0x000fe20000000060 */
[----:B------:R-:W-:Y:S01]  /*2360*/  FMUL.FTZ R95, R242, R218 ;  /* 0x000000daf25f7220 */ /* 0x000fe20000410000 */
[----:B------:R-:W-:Y:S01]  /*2370*/  FADD.FTZ R121, R121, R94 ;  /* 0x0000005e79797221 */ /* 0x000fe20000010000 */
[----:B------:R-:W-:Y:S01]  /*2380*/  FFMA.FTZ R105, R100, R93, R105 ;  /* 0x0000005d64697223 */ /* 0x000fe20000010069 */
[----:B------:R-:W-:Y:S01]  /*2390*/  FADD.FTZ R192, R104, R192 ;  /* 0x000000c068c07221 */ /* 0x000fe20000010000 */
[----:B------:R-:W-:Y:S01]  /*23a0*/  SHF.L.U32 R142, R96, 0x10, RZ ;  /* 0x00000010608e7819 */ /* 0x000fe200000006ff */
[----:B------:R-:W-:Y:S01]  /*23b0*/  FADD.FTZ R121, R121, R95 ;  /* 0x0000005f79797221 */ /* 0x000fe20000010000 */
[----:B------:R-:W-:Y:S01]  /*23c0*/  FMUL.FTZ R96, R241, R217 ;  /* 0x000000d9f1607220 */ /* 0x000fe20000410000 */
[----:B------:R-:W-:Y:S01]  /*23d0*/  FADD.FTZ R104, R88, -UR4 ;  /* 0x8000000458687e21 */ /* 0x000fe20008010000 */
[----:B------:R-:W-:Y:S01]  /*23e0*/  FMUL.FTZ R103, R103, UR12 ;  /* 0x0000000c67677c20 */ /* 0x000fe20008410000 */
[----:B------:R-:W-:Y:S01]  /*23f0*/  FFMA.FTZ R105, R102, R94, R105 ;  /* 0x0000005e66697223 */ /* 0x000fe20000010069 */
[----:B------:R-:W-:Y:S01]  /*2400*/  FADD.FTZ R224, R213, R224 ;  /* 0x000000e0d5e07221 */ /* 0x000fe20000010000 */
[----:B------:R-:W-:Y:S01]  /*2410*/  FFMA.FTZ R31, R122, R213, R31 ;  /* 0x000000d57a1f7223 */ /* 0x000fe2000001001f */
[----:B------:R-:W-:Y:S01]  /*2420*/  FFMA.FTZ R29, R111, R98, R29 ;  /* 0x000000626f1d7223 */ /* 0x000fe2000001001d */
[----:B------:R-:W-:Y:S01]  /*2430*/  FADD.FTZ R222, R98, R222 ;  /* 0x000000de62de7221 */ /* 0x000fe20000010000 */
[----:B------:R-:W-:Y:S01]  /*2440*/  PRMT R99, R143, 0x7632, R99 ;  /* 0x000076328f637816 */ /* 0x000fe20000000063 */
[----:B------:R-:W-:Y:S01]  /*2450*/  FADD.FTZ R89, R89, -UR4 ;  /* 0x8000000459597e21 */ /* 0x000fe20008010000 */
[----:B------:R-:W-:Y:S01]  /*2460*/  SHF.L.U32 R213, R143, 0x10, RZ ;  /* 0x000000108fd57819 */ /* 0x000fe200000006ff */
[----:B------:R-:W-:Y:S01]  /*2470*/  FADD.FTZ R121, R121, R96 ;  /* 0x0000006079797221 */ /* 0x000fe20000010000 */
[----:B------:R-:W-:Y:S01]  /*2480*/  FMUL.FTZ R98, R240, R142 ;  /* 0x0000008ef0627220 */ /* 0x000fe20000410000 */
[----:B------:R-:W-:Y:S01]  /*2490*/  FMUL.FTZ R104, R104, UR12 ;  /* 0x0000000c68687c20 */ /* 0x000fe20008410000 */
[----:B------:R-:W-:Y:S01]  /*24a0*/  FFMA.FTZ R106, R103, R95, R105 ;  /* 0x0000005f676a7223 */ /* 0x000fe20000010069 */
[----:B------:R-:W-:Y:S01]  /*24b0*/  SHF.L.U32 R143, R99, 0x10, RZ ;  /* 0x00000010638f7819 */ /* 0x000fe200000006ff */
[----:B------:R-:W-:Y:S01]  /*24c0*/  FMUL.FTZ R105, R89, UR12 ;  /* 0x0000000c59697c20 */ /* 0x000fe20008410000 */
[----:B------:R-:W-:Y:S01]  /*24d0*/  FADD.FTZ R121, R121, R98 ;  /* 0x0000006279797221 */ /* 0x000fe20000010000 */
[----:B------:R-:W-:Y:S01]  /*24e0*/  FMUL.FTZ R99, R239, R213 ;  /* 0x000000d5ef637220 */ /* 0x000fe20000410000 */
[----:B------:R-:W-:Y:S01]  /*24f0*/  FADD.FTZ R90, R90, -UR4 ;  /* 0x800000045a5a7e21 */ /* 0x000fe20008010000 */
[----:B------:R-:W-:Y:S01]  /*2500*/  FFMA.FTZ R89, R104, R96, R106 ;  /* 0x0000006068597223 */ /* 0x000fe2000001006a */
[----:B------:R-:W-:Y:S01]  /*2510*/  FMUL.FTZ R101, R238, R143 ;  /* 0x0000008fee657220 */ /* 0x000fe20000410000 */
[----:B------:R-:W-:Y:S01]  /*2520*/  FADD.FTZ R121, R121, R99 ;  /* 0x0000006379797221 */ /* 0x000fe20000010000 */
[----:B------:R-:W-:Y:S01]  /*2530*/  FADD.FTZ R91, R91, -UR4 ;  /* 0x800000045b5b7e21 */ /* 0x000fe20008010000 */
[----:B------:R-:W-:Y:S01]  /*2540*/  FMUL.FTZ R106, R90, UR12 ;  /* 0x0000000c5a6a7c20 */ /* 0x000fe20008410000 */
[----:B------:R-:W-:Y:S01]  /*2550*/  FFMA.FTZ R89, R105, R98, R89 ;  /* 0x0000006269597223 */ /* 0x000fe20000010059 */
[----:B------:R-:W-:Y:S01]  /*2560*/  FADD.FTZ R121, R121, R101 ;  /* 0x0000006579797221 */ /* 0x000fe20000010000 */
[----:B------:R-:W-:Y:S01]  /*2570*/  FMUL.FTZ R107, R91, UR12 ;  /* 0x0000000c5b6b7c20 */ /* 0x000fe20008410000 */
[----:B------:R-:W-:Y:S01]  /*2580*/  ISETP.NE.U32.AND P0, PT, RZ, UR18, PT ;  /* 0x00000012ff007c0c */ /* 0x000fe2000bf05070 */
[----:B------:R-:W-:Y:S01]  /*2590*/  FFMA.FTZ R89, R106, R99, R89 ;  /* 0x000000636a597223 */ /* 0x000fe20000010059 */
[----:B------:R-:W0:Y:S01]  /*25a0*/  @UP0 LDCU.64 UR4, c[0x0][0x3e0] ;  /* 0x00007c00ff0407ac */ /* 0x000e220008000a00 */
[----:B------:R-:W1:Y:S02]  /*25b0*/  SHFL.DOWN PT, R88, R121, 0x10, 0x1f ;  /* 0x0a001f0079587f89 */ /* 0x000e6400000e0000 */
[----:B------:R-:W-:-:S05]  /*25c0*/  FFMA.FTZ R89, R107, R101, R89 ;  /* 0x000000656b597223 */ /* 0x000fca0000010059 */
[----:B------:R-:W2:Y:S01]  /*25d0*/  SHFL.DOWN PT, R90, R89, 0x10, 0x1f ;  /* 0x0a001f00595a7f89 */ /* 0x000ea200000e0000 */
[----:B-1----:R-:W-:Y:S01]  /*25e0*/  FADD.FTZ R88, R121, R88 ;  /* 0x0000005879587221 */ /* 0x002fe20000010000 */
[----:B--2---:R-:W-:-:S04]  /*25f0*/  FADD.FTZ R89, R89, R90 ;  /* 0x0000005a59597221 */ /* 0x004fc80000010000 */
[----:B------:R-:W1:Y:S02]  /*2600*/  SHFL.DOWN PT, R90, R88, 0x8, 0x1f ;  /* 0x09001f00585a7f89 */ /* 0x000e6400000e0000 */
[----:B-1----:R-:W-:Y:S02]  /*2610*/  FADD.FTZ R88, R88, R90 ;  /* 0x0000005a58587221 */ /* 0x002fe40000010000 */
[----:B------:R-:W1:Y:S02]  /*2620*/  SHFL.DOWN PT, R90, R89, 0x8, 0x1f ;  /* 0x09001f00595a7f89 */ /* 0x000e6400000e0000 */
[----:B-1----:R-:W-:Y:S02]  /*2630*/  FADD.FTZ R89, R89, R90 ;  /* 0x0000005a59597221 */ /* 0x002fe40000010000 */
[----:B------:R-:W1:Y:S02]  /*2640*/  SHFL.DOWN PT, R90, R88, 0x4, 0x1f ;  /* 0x08801f00585a7f89 */ /* 0x000e6400000e0000 */
[----:B-1----:R-:W-:-:S02]  /*2650*/  FADD.FTZ R88, R88, R90 ;  /* 0x0000005a58587221 */ /* 0x002fc40000010000 */
[----:B------:R-:W1:Y:S02]  /*2660*/  SHFL.DOWN PT, R90, R89, 0x4, 0x1f ;  /* 0x08801f00595a7f89 */ /* 0x000e6400000e0000 */
[----:B-1----:R-:W-:Y:S02]  /*2670*/  FADD.FTZ R89, R89, R90 ;  /* 0x0000005a59597221 */ /* 0x002fe40000010000 */
[----:B------:R-:W1:Y:S02]  /*2680*/  SHFL.DOWN PT, R90, R88, 0x2, 0x1f ;  /* 0x08401f00585a7f89 */ /* 0x000e6400000e0000 */
[----:B-1----:R-:W-:Y:S02]  /*2690*/  FADD.FTZ R88, R88, R90 ;  /* 0x0000005a58587221 */ /* 0x002fe40000010000 */
[----:B------:R-:W1:Y:S02]  /*26a0*/  SHFL.DOWN PT, R90, R89, 0x2, 0x1f ;  /* 0x08401f00595a7f89 */ /* 0x000e6400000e0000 */
[----:B-1----:R-:W-:-:S02]  /*26b0*/  FADD.FTZ R89, R89, R90 ;  /* 0x0000005a59597221 */ /* 0x002fc40000010000 */
[----:B------:R-:W1:Y:S01]  /*26c0*/  SHFL.DOWN PT, R90, R88, 0x1, 0x1f ;  /* 0x08201f00585a7f89 */ /* 0x000e6200000e0000 */
[----:B------:R-:W-:Y:S01]  /*26d0*/  ISETP.NE.AND.EX P0, PT, RZ, UR19, PT, P0 ;  /* 0x00000013ff007c0c */ /* 0x000fe2000bf05300 */
[----:B-1----:R-:W-:Y:S02]  /*26e0*/  FADD.FTZ R88, R88, R90 ;  /* 0x0000005a58587221 */ /* 0x002fe40000010000 */
[----:B------:R-:W1:Y:S02]  /*26f0*/  SHFL.DOWN PT, R90, R89, 0x1, 0x1f ;  /* 0x08201f00595a7f89 */ /* 0x000e6400000e0000 */
[----:B-1----:R-:W-:-:S08]  /*2700*/  FADD.FTZ R89, R89, R90 ;  /* 0x0000005a59597221 */ /* 0x002fd00000010000 */
[----:B------:R-:W1:Y:S01]  /*2710*/  @P0 LDC.64 R90, c[0x0][0x438] ;  /* 0x00010e00ff5a0b82 */ /* 0x000e620000000a00 */
[----:B------:R2:W-:Y:S07]  /*2720*/  @!P1 STS.64 [R194], R88 ;  /* 0x00000058c2009388 */ /* 0x0005ee0000000a00 */
[----:B--2---:R-:W2:Y:S02]  /*2730*/  @P0 LDC.64 R88, c[0x0][0x438] ;  /* 0x00010e00ff580b82 */ /* 0x004ea40000000a00 */
[----:B--2---:R-:W-:-:S05]  /*2740*/  @P0 IMAD.WIDE.U32 R88, R161, 0x20, R88 ;  /* 0x00000020a1580825 */ /* 0x004fca00078e0058 */
[----:B------:R-:W5:Y:S04]  /*2750*/  @P0 LDG.E.128 R40, desc[UR14][R88.64] ;  /* 0x0000000e58280981 */ /* 0x000f68000c1e1d00 */
[----:B------:R2:W5:Y:S02]  /*2760*/  @P0 LDG.E.128 R44, desc[UR14][R88.64+0x10] ;  /* 0x0000100e582c0981 */ /* 0x000564000c1e1d00 */
[----:B--2---:R-:W2:Y:S01]  /*2770*/  @P0 LDC.64 R88, c[0x0][0x438] ;  /* 0x00010e00ff580b82 */ /* 0x004ea20000000a00 */
[----:B-1----:R-:W-:Y:S01]  /*2780*/  @P0 IMAD.WIDE.U32 R90, R174, 0x20, R90 ;  /* 0x00000020ae5a0825 */ /* 0x002fe200078e005a */
[----:B------:R-:W-:Y:S01]  /*2790*/  PLOP3.LUT P1, PT, PT, PT, UP0, 0x80, 0x8 ;  /* 0x000000000008781c */ /* 0x000fe20003f2f008 */
[----:B0-----:R-:W-:-:S03]  /*27a0*/  @UP0 UIMAD.WIDE UR4, UR6, 0x2, UR4 ;  /* 0x00000002060408a5 */ /* 0x001fc6000f8e0204 */
[----:B------:R-:W5:Y:S04]  /*27b0*/  @P0 LDG.E.128 R48, desc[UR14][R90.64] ;  /* 0x0000000e5a300981 */ /* 0x000f68000c1e1d00 */
[----:B------:R2:W5:Y:S02]  /*27c0*/  @P0 LDG.E.128 R52, desc[UR14][R90.64+0x10] ;  /* 0x0000100e5a340981 */ /* 0x000564000c1e1d00 */
[----:B--2---:R-:W-:Y:S02]  /*27d0*/  @P0 IMAD.WIDE.U32 R90, R173, 0x20, R88 ;  /* 0x00000020ad5a0825 */ /* 0x004fe400078e0058 */
[----:B------:R-:W0:Y:S03]  /*27e0*/  @P0 LDC.64 R88, c[0x0][0x438] ;  /* 0x00010e00ff580b82 */ /* 0x000e260000000a00 */
[----:B------:R-:W5:Y:S04]  /*27f0*/  @P0 LDG.E.128 R56, desc[UR14][R90.64] ;  /* 0x0000000e5a380981 */ /* 0x000f68000c1e1d00 */
[----:B------:R1:W5:Y:S02]  /*2800*/  @P0 LDG.E.128 R60, desc[UR14][R90.64+0x10] ;  /* 0x0000100e5a3c0981 */ /* 0x000364000c1e1d00 */
[----:B-1----:R-:W-:-:S02]  /*2810*/  MOV R90, UR4 ;  /* 0x00000004005a7c02 */ /* 0x002fc40008000f00 */
[----:B------:R-:W-:-:S05]  /*2820*/  MOV R91, UR5 ;  /* 0x00000005005b7c02 */ /* 0x000fca0008000f00 */
[----:B------:R-:W2:Y:S01]  /*2830*/  @P1 LDG.E.U16 R194, desc[UR14][R90.64] ;  /* 0x0000000e5ac21981 */ /* 0x000ea2000c1e1500 */
[----:B0-----:R-:W-:-:S05]  /*2840*/  @P0 IMAD.WIDE.U32 R88, R172, 0x20, R88 ;  /* 0x00000020ac580825 */ /* 0x001fca00078e0058 */
[----:B------:R-:W5:Y:S04]  /*2850*/  @P0 LDG.E.128 R64, desc[UR14][R88.64] ;  /* 0x0000000e58400981 */ /* 0x000f68000c1e1d00 */
[----:B------:R0:W5:Y:S02]  /*2860*/  @P0 LDG.E.128 R68, desc[UR14][R88.64+0x10] ;  /* 0x0000100e58440981 */ /* 0x000164000c1e1d00 */
[----:B0-----:R-:W0:Y:S02]  /*2870*/  @P0 LDC.64 R88, c[0x0][0x438] ;  /* 0x00010e00ff580b82 */ /* 0x001e240000000a00 */
[----:B0-----:R-:W-:-:S05]  /*2880*/  @P0 IMAD.WIDE.U32 R88, R0, 0x20, R88 ;  /* 0x0000002000580825 */ /* 0x001fca00078e0058 */
[----:B------:R-:W5:Y:S04]  /*2890*/  @P0 LDG.E.128 R72, desc[UR14][R88.64] ;  /* 0x0000000e58480981 */ /* 0x000f68000c1e1d00 */
        /* <DEDUP_REMOVED lines=23> */
[----:B------:R-:W-:-:S02]  /*2a10*/  IADD3 R172, PT, PT, R237, 0x5030, RZ ;  /* 0x00005030edac7810 */ /* 0x000fc40007ffe0ff */
[----:B------:R-:W-:Y:S01]  /*2a20*/  @!P2 IADD3 R172, PT, PT, R237, 0x5010, RZ ;  /* 0x00005010edaca810 */ /* 0x000fe20007ffe0ff */
        /* <DEDUP_REMOVED lines=25> */
[----:B------:R-:W-:Y:S02]  /*2bc0*/  FSEL R142, R88, RZ, !P3 ;  /* 0x000000ff588e7208 */ /* 0x000fe40005800000 */
[----:B--2---:R-:W-:-:S13]  /*2bd0*/  @P1 R2UR UR4, R194 ;  /* 0x00000000c20412ca */ /* 0x004fda00000e0000 */
[----:B------:R-:W-:Y:S01]  /*2be0*/  @UP0 USHF.L.U32 UR5, UR4, 0x10, URZ ;  /* 0x0000001004050899 */ /* 0x000fe200080006ff */
[----:B------:R-:W-:Y:S11]  /*2bf0*/  @!P0 BRA `(.L_x_6352) ;  /* 0x0000002800548947 */ /* 0x000ff60003800000 */
        /* <DEDUP_REMOVED lines=11> */
[--C-:B------:R-:W-:Y:S01]  /*2cb0*/  FFMA.FTZ R205, R205, UR13, R142.reuse ;  /* 0x0000000dcdcd7c23 */ /* 0x100fe2000801008e */
[----:B------:R-:W-:Y:S01]  /*2cc0*/  FFMA.FTZ R193, R193, UR13, R142 ;  /* 0x0000000dc1c17c23 */ /* 0x000fe2000801008e */
[----:B-----5:R-:W-:Y:S01]  /*2cd0*/  FFMA.FTZ R199, R199, UR12, R44 ;  /* 0x0000000cc7c77c23 */ /* 0x020fe2000801002c */
[----:B------:R-:W-:Y:S01]  /*2ce0*/  FFMA.FTZ R200, R200, UR12, R46 ;  /* 0x0000000cc8c87c23 */ /* 0x000fe2000801002e */
        /* <DEDUP_REMOVED lines=8> */
[----:B------:R-:W-:Y:S01]  /*2d70*/  FFMA.FTZ R205, R205, UR12, R47 ;  /* 0x0000000ccdcd7c23 */ /* 0x000fe2000801002f */
[----:B------:R-:W-:Y:S01]  /*2d80*/  FFMA.FTZ R204, R204, UR12, R45 ;  /* 0x0000000ccccc7c23 */ /* 0x000fe2000801002d */
[----:B------:R-:W-:Y:S01]  /*2d90*/  FFMA.FTZ R193, R193, UR12, R40 ;  /* 0x0000000cc1c17c23 */ /* 0x000fe20008010028 */
[----:B------:R-:W-:Y:S01]  /*2da0*/  FFMA.FTZ R198, R198, UR12, R42 ;  /* 0x0000000cc6c67c23 */ /* 0x000fe2000801002a */
[----:B------:R-:W-:Y:S01]  /*2db0*/  FFMA.FTZ R206, R206, UR12, R43 ;  /* 0x0000000ccece7c23 */ /* 0x000fe2000801002b */
[----:B------:R-:W-:Y:S01]  /*2dc0*/  FFMA.FTZ R209, R209, UR12, R41 ;  /* 0x0000000cd1d17c23 */ /* 0x000fe20008010029 */
[----:B------:R-:W-:Y:S01]  /*2dd0*/  UMOV UR4, UR7 ;  /* 0x0000000700047c82 */ /* 0x000fe20008000000 */
[----:B------:R-:W-:Y:S01]  /*2de0*/  LOP3.LUT P3, RZ, R135, 0xff, RZ, 0xc0, !PT ;  /* 0x000000ff87ff7812 */ /* 0x000fe2000786c0ff */
        /* <DEDUP_REMOVED lines=22> */
[C---:B------:R-:W-:Y:S02]  /*2f50*/  LOP3.LUT P6, RZ, R135.reuse, 0xff00, RZ, 0xc0, !PT ;  /* 0x0000ff0087ff7812 */ /* 0x040fe400078cc0ff */
[----:B------:R-:W-:Y:S02]  /*2f60*/  ISETP.GE.U32.AND.EX P0, PT, R135, 0x1000000, PT, P0 ;  /* 0x010000008700780c */ /* 0x000fe40003f06100 */
        /* <DEDUP_REMOVED lines=11> */
.L_x_6353:
[--C-:B------:R-:W-:Y:S01]  /*3020*/  FFMA.FTZ R81, R200, UR13, R142.reuse ;  /* 0x0000000dc8517c23 */ /* 0x100fe2000801008e */
[--C-:B------:R-:W-:Y:S01]  /*3030*/  FFMA.FTZ R205, R205, UR13, R142.reuse ;  /* 0x0000000dcdcd7c23 */ /* 0x100fe2000801008e */
[----:B------:R-:W-:Y:S01]  /*3040*/  FFMA.FTZ R80, R199, UR13, R142 ;  /* 0x0000000dc7507c23 */ /* 0x000fe2000801008e */
[----:B-----5:R-:W-:Y:S01]  /*3050*/  ISETP.GE.U32.AND P0, PT, R134, RZ, PT ;  /* 0x000000ff8600720c */ /* 0x020fe20003f06070 */
[----:B------:R-:W-:Y:S01]  /*3060*/  FADD.FTZ R81, R202, -R81 ;  /* 0x80000051ca517221 */ /* 0x000fe20000010000 */
[----:B------:R-:W-:Y:S01]  /*3070*/  FADD.FTZ R208, R208, -R205 ;  /* 0x800000cdd0d07221 */ /* 0x000fe20000010000 */
[----:B------:R-:W-:Y:S01]  /*3080*/  FADD.FTZ R201, R201, -R80 ;  /* 0x80000050c9c97221 */ /* 0x000fe20000010000 */
[----:B------:R-:W-:Y:S01]  /*3090*/  FFMA.FTZ R84, R204, UR13, R142 ;  /* 0x0000000dcc547c23 */ /* 0x000fe2000801008e */
[----:B------:R-:W-:Y:S01]  /*30a0*/  FFMA.FTZ R82, R81, UR12, R46 ;  /* 0x0000000c51527c23 */ /* 0x000fe2000801002e */
[----:B------:R-:W-:Y:S01]  /*30b0*/  FFMA.FTZ R83, R208, UR12, R47 ;  /* 0x0000000cd0537c23 */ /* 0x000fe2000801002f */
[----:B------:R-:W-:Y:S01]  /*30c0*/  UMOV UR4, UR7 ;  /* 0x0000000700047c82 */ /* 0x000fe20008000000 */
[----:B------:R-:W-:Y:S01]  /*30d0*/  LOP3.LUT P5, RZ, R135, 0xff0000, RZ, 0xc0, !PT ;  /* 0x00ff000087ff7812 */ /* 0x000fe200078ac0ff */
[----:B------:R-:W-:Y:S01]  /*30e0*/  FMUL.FTZ R80, R82, UR5 ;  /* 0x0000000552507c20 */ /* 0x000fe20008410000 */
[----:B------:R-:W-:Y:S01]  /*30f0*/  FMUL.FTZ R81, R83, UR5 ;  /* 0x0000000553517c20 */ /* 0x000fe20008410000 */
[----:B------:R-:W-:Y:S01]  /*3100*/  ISETP.GE.U32.AND.EX P0, PT, R135, 0x1000000, PT, P0 ;  /* 0x010000008700780c */ /* 0x000fe20003f06100 */
[----:B------:R-:W-:Y:S01]  /*3110*/  FADD.FTZ R84, R207, -R84 ;  /* 0x80000054cf547221 */ /* 0x000fe20000010000 */
[----:B------:R-:W-:Y:S01]  /*3120*/  FMUL.FTZ R80, R80, UR4 ;  /* 0x0000000450507c20 */ /* 0x000fe20008410000 */
[----:B------:R-:W-:Y:S01]  /*3130*/  FMUL.FTZ R81, R81, UR4 ;  /* 0x0000000451517c20 */ /* 0x000fe20008410000 */
[--C-:B------:R-:W-:Y:S01]  /*3140*/  FFMA.FTZ R87, R197, UR13, R142.reuse ;  /* 0x0000000dc5577c23 */ /* 0x100fe2000801008e */
[--C-:B------:R-:W-:Y:S01]  /*3150*/  FFMA.FTZ R85, R195, UR13, R142.reuse ;  /* 0x0000000dc3557c23 */ /* 0x100fe2000801008e */
[----:B------:R-:W-:Y:S01]  /*3160*/  FFMA.FTZ R86, R196, UR13, R142 ;  /* 0x0000000dc4567c23 */ /* 0x000fe2000801008e */
[----:B------:R-:W-:Y:S01]  /*3170*/  FSEL R88, R80, RZ, P5 ;  /* 0x000000ff50587208 */ /* 0x000fe20002800000 */
[----:B------:R-:W-:Y:S01]  /*3180*/  FFMA.FTZ R80, R201, UR12, R44 ;  /* 0x0000000cc9507c23 */ /* 0x000fe2000801002c */
[----:B------:R-:W-:Y:S01]  /*3190*/  FSEL R91, R81, RZ, P0 ;  /* 0x000000ff515b7208 */ /* 0x000fe20000000000 */
[----:B------:R-:W-:Y:S01]  /*31a0*/  FFMA.FTZ R81, R84, UR12, R45 ;  /* 0x0000000c54517c23 */ /* 0x000fe2000801002d */
[----:B------:R-:W-:Y:S01]  /*31b0*/  FFMA.FTZ R84, R193, UR13, R142 ;  /* 0x0000000dc1547c23 */ /* 0x000fe2000801008e */
[----:B------:R-:W-:Y:S01]  /*31c0*/  FMUL.FTZ R89, R80, UR5 ;  /* 0x0000000550597c20 */ /* 0x000fe20008410000 */
[----:B------:R-:W-:Y:S01]  /*31d0*/  FADD.FTZ R87, R206, -R87 ;  /* 0x80000057ce577221 */ /* 0x000fe20000010000 */
[----:B------:R-:W-:Y:S01]  /*31e0*/  FMUL.FTZ R90, R81, UR5 ;  /* 0x00000005515a7c20 */ /* 0x000fe20008410000 */
[----:B------:R-:W-:Y:S01]  /*31f0*/  LOP3.LUT P5, RZ, R135, 0xff, RZ, 0xc0, !PT ;  /* 0x000000ff87ff7812 */ /* 0x000fe200078ac0ff */
[----:B------:R-:W-:Y:S01]  /*3200*/  FMUL.FTZ R89, R89, UR4 ;  /* 0x0000000459597c20 */ /* 0x000fe20008410000 */
[----:B------:R-:W-:Y:S01]  /*3210*/  LOP3.LUT P0, RZ, R135, 0xff00, RZ, 0xc0, !PT ;  /* 0x0000ff0087ff7812 */ /* 0x000fe2000780c0ff */
[----:B------:R-:W-:Y:S01]  /*3220*/  FMUL.FTZ R90, R90, UR4 ;  /* 0x000000045a5a7c20 */ /* 0x000fe20008410000 */
[----:B------:R-:W-:Y:S01]  /*3230*/  FADD.FTZ R203, R203, -R84 ;  /* 0x80000054cbcb7221 */ /* 0x000fe20000010000 */
[----:B------:R-:W-:Y:S01]  /*3240*/  FADD.FTZ R85, R209, -R85 ;  /* 0x80000055d1557221 */ /* 0x000fe20000010000 */
[----:B------:R-:W-:Y:S01]  /*3250*/  FADD.FTZ R86, R198, -R86 ;  /* 0x80000056c6567221 */ /* 0x000fe20000010000 */
[----:B------:R-:W-:Y:S01]  /*3260*/  FFMA.FTZ R87, R87, UR12, R43 ;  /* 0x0000000c57577c23 */ /* 0x000fe2000801002b */
[----:B------:R-:W-:Y:S01]  /*3270*/  FSEL R89, R89, RZ, P5 ;  /* 0x000000ff59597208 */ /* 0x000fe20002800000 */
[----:B------:R-:W-:Y:S01]  /*3280*/  FFMA.FTZ R84, R203, UR12, R40 ;  /* 0x0000000ccb547c23 */ /* 0x000fe20008010028 */
[----:B------:R-:W-:Y:S01]  /*3290*/  FSEL R90, R90, RZ, P0 ;  /* 0x000000ff5a5a7208 */ /* 0x000fe20000000000 */
[----:B------:R-:W-:Y:S01]  /*32a0*/  FFMA.FTZ R86, R86, UR12, R42 ;  /* 0x0000000c56567c23 */ /* 0x000fe2000801002a */
[----:B------:R-:W-:Y:S01]  /*32b0*/  FFMA.FTZ R85, R85, UR12, R41 ;  /* 0x0000000c55557c23 */ /* 0x000fe20008010029 */
[----:B------:R-:W-:Y:S01]  /*32c0*/  F2FP.BF16.F32.PACK_AB R91, R91, R88 ;  /* 0x000000585b5b723e */ /* 0x000fe200000010ff */
[----:B------:R-:W-:Y:S01]  /*32d0*/  FMUL.FTZ R88, R87, UR5 ;  /* 0x0000000557587c20 */ /* 0x000fe20008410000 */
[----:B------:R-:W-:Y:S01]  /*32e0*/  LOP3.LUT P3, RZ, R134, 0xff, RZ, 0xc0, !PT ;  /* 0x000000ff86ff7812 */ /* 0x000fe2000786c0ff */
[----:B------:R-:W-:Y:S01]  /*32f0*/  FMUL.FTZ R135, R84, UR5 ;  /* 0x0000000554877c20 */ /* 0x000fe20008410000 */
[----:B------:R-:W-:Y:S01]  /*3300*/  LOP3.LUT P1, RZ, R134, 0xff00, RZ, 0xc0, !PT ;  /* 0x0000ff0086ff7812 */ /* 0x000fe2000782c0ff */
[----:B------:R-:W-:Y:S01]  /*3310*/  FMUL.FTZ R88, R88, UR4 ;  /* 0x0000000458587c20 */ /* 0x000fe20008410000 */
[C---:B------:R-:W-:Y:S01]  /*3320*/  LOP3.LUT P4, RZ, R134.reuse, 0xff0000, RZ, 0xc0, !PT ;  /* 0x00ff000086ff7812 */ /* 0x040fe2000788c0ff */
[----:B------:R-:W-:Y:S01]  /*3330*/  FMUL.FTZ R135, R135, UR4 ;  /* 0x0000000487877c20 */ /* 0x000fe20008410000 */
[----:B------:R-:W-:Y:S01]  /*3340*/  LOP3.LUT P6, RZ, R134, 0xff000000, RZ, 0xc0, !PT ;  /* 0xff00000086ff7812 */ /* 0x000fe200078cc0ff */
[----:B------:R-:W-:Y:S01]  /*3350*/  FMUL.FTZ R134, R85, UR5 ;  /* 0x0000000555867c20 */ /* 0x000fe20008410000 */
[----:B------:R-:W-:Y:S01]  /*3360*/  F2FP.BF16.F32.PACK_AB R90, R90, R89 ;  /* 0x000000595a5a723e */ /* 0x000fe200000010ff */
[----:B------:R-:W-:Y:S01]  /*3370*/  FMUL.FTZ R89, R86, UR5 ;  /* 0x0000000556597c20 */ /* 0x000fe20008410000 */
[----:B------:R-:W-:Y:S01]  /*3380*/  FSEL R162, R88, RZ, P6 ;  /* 0x000000ff58a27208 */ /* 0x000fe20003000000 */
[----:B------:R-:W-:Y:S01]  /*3390*/  FMUL.FTZ R134, R134, UR4 ;  /* 0x0000000486867c20 */ /* 0x000fe20008410000 */
[----:B------:R-:W-:Y:S01]  /*33a0*/  FSEL R88, R135, RZ, P3 ;  /* 0x000000ff87587208 */ /* 0x000fe20001800000 */
[----:B------:R-:W-:-:S03]  /*33b0*/  FMUL.FTZ R89, R89, UR4 ;  /* 0x0000000459597c20 */ /* 0x000fc60008410000 */
[----:B------:R-:W-:Y:S02]  /*33c0*/  FSEL R135, R134, RZ, P1 ;  /* 0x000000ff86877208 */ /* 0x000fe40000800000 */
[----:B------:R-:W-:Y:S02]  /*33d0*/  FSEL R89, R89, RZ, P4 ;  /* 0x000000ff59597208 */ /* 0x000fe40002000000 */
[----:B------:R-:W-:Y:S02]  /*33e0*/  F2FP.BF16.F32.PACK_AB R88, R135, R88 ;  /* 0x000000588758723e */ /* 0x000fe400000010ff */
[----:B------:R-:W-:-:S07]  /*33f0*/  F2FP.BF16.F32.PACK_AB R89, R162, R89 ;  /* 0x00000059a259723e */ /* 0x000fce00000010ff */
.L_x_6354:
        /* <DEDUP_REMOVED lines=17> */
[----:B------:R-:W-:Y:S01]  /*3510*/  LOP3.LUT P5, RZ, R131, 0xff, RZ, 0xc0, !PT ;  /* 0x000000ff83ff7812 */ /* 0x000fe200078ac0ff */
[----:B------:R-:W-:Y:S01]  /*3520*/  FFMA.FTZ R82, R81, UR12, R54 ;  /* 0x0000000c51527c23 */ /* 0x000fe20008010036 */
[----:B------:R-:W-:Y:S01]  /*3530*/  FFMA.FTZ R80, R183, UR12, R52 ;  /* 0x0000000cb7507c23 */ /* 0x000fe20008010034 */
[----:B------:R-:W-:Y:S01]  /*3540*/  FFMA.FTZ R83, R190, UR12, R55 ;  /* 0x0000000cbe537c23 */ /* 0x000fe20008010037 */
[----:B------:R-:W-:Y:S01]  /*3550*/  FADD.FTZ R86, R189, -R86 ;  /* 0x80000056bd567221 */ /* 0x000fe20000010000 */
[----:B------:R-:W-:Y:S01]  /*3560*/  FMUL.FTZ R81, R82, UR5 ;  /* 0x0000000552517c20 */ /* 0x000fe20008410000 */
[----:B------:R-:W-:Y:S01]  /*3570*/  ISETP.GE.U32.AND P1, PT, R130, RZ, PT ;  /* 0x000000ff8200720c */ /* 0x000fe20003f26070 */
[----:B------:R-:W-:Y:S01]  /*3580*/  FMUL.FTZ R85, R83, UR5 ;  /* 0x0000000553557c20 */ /* 0x000fe20008410000 */
[----:B------:R-:W-:Y:S01]  /*3590*/  LOP3.LUT P6, RZ, R131, 0xff0000, RZ, 0xc0, !PT ;  /* 0x00ff000083ff7812 */ /* 0x000fe200078cc0ff */
[----:B------:R-:W-:Y:S01]  /*35a0*/  FMUL.FTZ R84, R81, UR4 ;  /* 0x0000000451547c20 */ /* 0x000fe20008410000 */
[----:B------:R-:W-:Y:S01]  /*35b0*/  FMUL.FTZ R81, R80, UR5 ;  /* 0x0000000550517c20 */ /* 0x000fe20008410000 */
[----:B------:R-:W-:Y:S01]  /*35c0*/  FMUL.FTZ R85, R85, UR4 ;  /* 0x0000000455557c20 */ /* 0x000fe20008410000 */
[----:B------:R-:W-:Y:S01]  /*35d0*/  ISETP.GE.U32.AND.EX P1, PT, R131, 0x1000000, PT, P1 ;  /* 0x010000008300780c */ /* 0x000fe20003f26110 */
[--C-:B------:R-:W-:Y:S01]  /*35e0*/  FFMA.FTZ R176, R176, UR13, R142.reuse ;  /* 0x0000000db0b07c23 */ /* 0x100fe2000801008e */
[----:B------:R-:W-:Y:S01]  /*35f0*/  FMUL.FTZ R81, R81, UR4 ;  /* 0x0000000451517c20 */ /* 0x000fe20008410000 */
[--C-:B------:R-:W-:Y:S01]  /*3600*/  FFMA.FTZ R177, R177, UR13, R142.reuse ;  /* 0x0000000db1b17c23 */ /* 0x100fe2000801008e */
[----:B0-----:R-:W-:Y:S01]  /*3610*/  FSEL R91, R85, RZ, P1 ;  /* 0x000000ff555b7208 */ /* 0x001fe20000800000 */
[----:B------:R-:W-:Y:S01]  /*3620*/  FFMA.FTZ R85, R178, UR13, R142 ;  /* 0x0000000db2557c23 */ /* 0x000fe2000801008e */
[----:B------:R-:W-:Y:S01]  /*3630*/  FSEL R84, R84, RZ, P6 ;  /* 0x000000ff54547208 */ /* 0x000fe20003000000 */
[----:B------:R-:W-:Y:S01]  /*3640*/  FADD.FTZ R176, R187, -R176 ;  /* 0x800000b0bbb07221 */ /* 0x000fe20000010000 */
[----:B------:R-:W-:Y:S01]  /*3650*/  FSEL R90, R81, RZ, P5 ;  /* 0x000000ff515a7208 */ /* 0x000fe20002800000 */
[----:B------:R-:W-:Y:S01]  /*3660*/  FFMA.FTZ R81, R86, UR12, R53 ;  /* 0x0000000c56517c23 */ /* 0x000fe20008010035 */
[----:B------:R-:W-:Y:S01]  /*3670*/  LOP3.LUT P5, RZ, R131, 0xff00, RZ, 0xc0, !PT ;  /* 0x0000ff0083ff7812 */ /* 0x000fe200078ac0ff */
[----:B------:R-:W-:Y:S01]  /*3680*/  FADD.FTZ R188, R188, -R85 ;  /* 0x80000055bcbc7221 */ /* 0x000fe20000010000 */
[----:B------:R-:W-:Y:S01]  /*3690*/  FADD.FTZ R177, R180, -R177 ;  /* 0x800000b1b4b17221 */ /* 0x000fe20000010000 */
[----:B------:R-:W-:Y:S01]  /*36a0*/  FMUL.FTZ R86, R81, UR5 ;  /* 0x0000000551567c20 */ /* 0x000fe20008410000 */
[----:B------:R-:W-:Y:S01]  /*36b0*/  F2FP.BF16.F32.PACK_AB R91, R91, R84 ;  /* 0x000000545b5b723e */ /* 0x000fe200000010ff */
[----:B------:R-:W-:Y:S01]  /*36c0*/  FFMA.FTZ R85, R176, UR12, R49 ;  /* 0x0000000cb0557c23 */ /* 0x000fe20008010031 */
[----:B------:R-:W-:Y:S01]  /*36d0*/  LOP3.LUT P3, RZ, R130, 0xff, RZ, 0xc0, !PT ;  /* 0x000000ff82ff7812 */ /* 0x000fe2000786c0ff */
[----:B------:R-:W-:Y:S01]  /*36e0*/  FMUL.FTZ R87, R86, UR4 ;  /* 0x0000000456577c20 */ /* 0x000fe20008410000 */
[----:B------:R-:W-:Y:S01]  /*36f0*/  FFMA.FTZ R86, R175, UR13, R142 ;  /* 0x0000000daf567c23 */ /* 0x000fe2000801008e */
[C---:B------:R-:W-:Y:S01]  /*3700*/  LOP3.LUT P4, RZ, R130.reuse, 0xff00, RZ, 0xc0, !PT ;  /* 0x0000ff0082ff7812 */ /* 0x040fe2000788c0ff */
[----:B------:R-:W-:Y:S01]  /*3710*/  FMUL.FTZ R89, R85, UR5 ;  /* 0x0000000555597c20 */ /* 0x000fe20008410000 */
[C---:B------:R-:W-:Y:S01]  /*3720*/  LOP3.LUT P6, RZ, R130.reuse, 0xff0000, RZ, 0xc0, !PT ;  /* 0x00ff000082ff7812 */ /* 0x040fe200078cc0ff */
[----:B------:R-:W-:Y:S01]  /*3730*/  FADD.FTZ R179, R179, -R86 ;  /* 0x80000056b3b37221 */ /* 0x000fe20000010000 */
[----:B------:R-:W-:Y:S01]  /*3740*/  FSEL R87, R87, RZ, P5 ;  /* 0x000000ff57577208 */ /* 0x000fe20002800000 */
[----:B------:R-:W-:Y:S01]  /*3750*/  FFMA.FTZ R86, R177, UR12, R50 ;  /* 0x0000000cb1567c23 */ /* 0x000fe20008010032 */
[----:B------:R-:W-:Y:S01]  /*3760*/  LOP3.LUT P1, RZ, R130, 0xff000000, RZ, 0xc0, !PT ;  /* 0xff00000082ff7812 */ /* 0x000fe2000782c0ff */
[----:B------:R-:W-:Y:S01]  /*3770*/  FFMA.FTZ R84, R179, UR12, R48 ;  /* 0x0000000cb3547c23 */ /* 0x000fe20008010030 */
[----:B------:R-:W-:Y:S01]  /*3780*/  F2FP.BF16.F32.PACK_AB R90, R87, R90 ;  /* 0x0000005a575a723e */ /* 0x000fe200000010ff */
[----:B------:R-:W-:Y:S01]  /*3790*/  FFMA.FTZ R87, R188, UR12, R51 ;  /* 0x0000000cbc577c23 */ /* 0x000fe20008010033 */
[----:B------:R-:W-:Y:S01]  /*37a0*/  FMUL.FTZ R130, R86, UR5 ;  /* 0x0000000556827c20 */ /* 0x000fe20008410000 */
[----:B------:R-:W-:Y:S01]  /*37b0*/  FMUL.FTZ R88, R84, UR5 ;  /* 0x0000000554587c20 */ /* 0x000fe20008410000 */
[----:B------:R-:W-:Y:S01]  /*37c0*/  FMUL.FTZ R89, R89, UR4 ;  /* 0x0000000459597c20 */ /* 0x000fe20008410000 */
[----:B------:R-:W-:Y:S01]  /*37d0*/  FMUL.FTZ R131, R87, UR5 ;  /* 0x0000000557837c20 */ /* 0x000fe20008410000 */
[----:B------:R-:W-:Y:S01]  /*37e0*/  FMUL.FTZ R130, R130, UR4 ;  /* 0x0000000482827c20 */ /* 0x000fe20008410000 */
[----:B------:R-:W-:-:S02]  /*37f0*/  FMUL.FTZ R88, R88, UR4 ;  /* 0x0000000458587c20 */ /* 0x000fc40008410000 */
[----:B------:R-:W-:Y:S02]  /*3800*/  FMUL.FTZ R131, R131, UR4 ;  /* 0x0000000483837c20 */ /* 0x000fe40008410000 */
[----:B------:R-:W-:Y:S02]  /*3810*/  FSEL R130, R130, RZ, P6 ;  /* 0x000000ff82827208 */ /* 0x000fe40003000000 */
[----:B------:R-:W-:Y:S02]  /*3820*/  FSEL R88, R88, RZ, P3 ;  /* 0x000000ff58587208 */ /* 0x000fe40001800000 */
[----:B------:R-:W-:Y:S02]  /*3830*/  FSEL R135, R131, RZ, P1 ;  /* 0x000000ff83877208 */ /* 0x000fe40000800000 */
[----:B------:R-:W-:Y:S02]  /*3840*/  FSEL R131, R89, RZ, P4 ;  /* 0x000000ff59837208 */ /* 0x000fe40002000000 */
[----:B------:R-:W-:-:S02]  /*3850*/  F2FP.BF16.F32.PACK_AB R89, R135, R130 ;  /* 0x000000828759723e */ /* 0x000fc400000010ff */
[----:B------:R-:W-:Y:S01]  /*3860*/  F2FP.BF16.F32.PACK_AB R88, R131, R88 ;  /* 0x000000588358723e */ /* 0x000fe200000010ff */
[----:B------:R-:W-:Y:S06]  /*3870*/  BRA `(.L_x_6356) ;  /* 0x0000000000f47947 */ /* 0x000fec0003800000 */
.L_x_6355:
[--C-:B0-----:R-:W-:Y:S01]  /*3880*/  FFMA.FTZ R88, R181, UR13, R142.reuse ;  /* 0x0000000db5587c23 */ /* 0x101fe2000801008e */
[--C-:B------:R-:W-:Y:S01]  /*3890*/  FFMA.FTZ R89, R182, UR13, R142.reuse ;  /* 0x0000000db6597c23 */ /* 0x100fe2000801008e */
[----:B------:R-:W-:Y:S01]  /*38a0*/  LOP3.LUT P1, RZ, R131, 0xff, RZ, 0xc0, !PT ;  /* 0x000000ff83ff7812 */ /* 0x000fe2000782c0ff */
[----:B------:R-:W-:Y:S01]  /*38b0*/  FFMA.FTZ R176, R176, UR13, R142 ;  /* 0x0000000db0b07c23 */ /* 0x000fe2000801008e */
[----:B------:R-:W-:Y:S01]  /*38c0*/  FADD.FTZ R183, R183, -R88 ;  /* 0x80000058b7b77221 */ /* 0x000fe20000010000 */
[----:B------:R-:W-:Y:S01]  /*38d0*/  FFMA.FTZ R88, R185, UR13, R142 ;  /* 0x0000000db9587c23 */ /* 0x000fe2000801008e */
[----:B------:R-:W-:Y:S01]  /*38e0*/  FADD.FTZ R89, R184, -R89 ;  /* 0x80000059b8597221 */ /* 0x000fe20000010000 */
[----:B------:R-:W-:Y:S01]  /*38f0*/  LOP3.LUT P4, RZ, R131, 0xff00, RZ, 0xc0, !PT ;  /* 0x0000ff0083ff7812 */ /* 0x000fe2000788c0ff */
[----:B------:R-:W-:Y:S01]  /*3900*/  FFMA.FTZ R183, R183, UR12, R52 ;  /* 0x0000000cb7b77c23 */ /* 0x000fe20008010034 */
[----:B------:R-:W-:Y:S01]  /*3910*/  FADD.FTZ R88, R189, -R88 ;  /* 0x80000058bd587221 */ /* 0x000fe20000010000 */
[----:B------:R-:W-:Y:S01]  /*3920*/  FFMA.FTZ R89, R89, UR12, R54 ;  /* 0x0000000c59597c23 */ /* 0x000fe20008010036 */
[----:B------:R-:W-:Y:S01]  /*3930*/  LOP3.LUT P3, RZ, R131, 0xff0000, RZ, 0xc0, !PT ;  /* 0x00ff000083ff7812 */ /* 0x000fe2000786c0ff */
[----:B------:R-:W-:Y:S01]  /*3940*/  FMUL.FTZ R183, R183, UR5 ;  /* 0x00000005b7b77c20 */ /* 0x000fe20008410000 */
[----:B------:R-:W-:Y:S01]  /*3950*/  FFMA.FTZ R88, R88, UR12, R53 ;  /* 0x0000000c58587c23 */ /* 0x000fe20008010035 */
[----:B------:R-:W-:Y:S01]  /*3960*/  FMUL.FTZ R89, R89, UR5 ;  /* 0x0000000559597c20 */ /* 0x000fe20008410000 */
[----:B------:R-:W-:Y:S01]  /*3970*/  FFMA.FTZ R177, R177, UR13, R142 ;  /* 0x0000000db1b17c23 */ /* 0x000fe2000801008e */
[----:B------:R-:W-:Y:S01]  /*3980*/  FMUL.FTZ R90, R183, UR4 ;  /* 0x00000004b75a7c20 */ /* 0x000fe20008410000 */
[----:B------:R-:W-:Y:S01]  /*3990*/  FMUL.FTZ R88, R88, UR5 ;  /* 0x0000000558587c20 */ /* 0x000fe20008410000 */
[----:B------:R-:W-:Y:S01]  /*39a0*/  FMUL.FTZ R91, R89, UR4 ;  /* 0x00000004595b7c20 */ /* 0x000fe20008410000 */
[----:B------:R-:W-:Y:S01]  /*39b0*/  FADD.FTZ R176, R187, -R176 ;  /* 0x800000b0bbb07221 */ /* 0x000fe20000010000 */
[----:B------:R-:W-:Y:S01]  /*39c0*/  FADD.FTZ R177, R180, -R177 ;  /* 0x800000b1b4b17221 */ /* 0x000fe20000010000 */
[----:B------:R-:W-:Y:S01]  /*39d0*/  FSEL R90, R90, RZ, P1 ;  /* 0x000000ff5a5a7208 */ /* 0x000fe20000800000 */
[----:B------:R-:W-:Y:S01]  /*39e0*/  FMUL.FTZ R88, R88, UR4 ;  /* 0x0000000458587c20 */ /* 0x000fe20008410000 */
[----:B------:R-:W-:Y:S01]  /*39f0*/  ISETP.GE.U32.AND P1, PT, R130, RZ, PT ;  /* 0x000000ff8200720c */ /* 0x000fe20003f26070 */
[----:B------:R-:W-:Y:S01]  /*3a00*/  FFMA.FTZ R176, R176, UR12, R49 ;  /* 0x0000000cb0b07c23 */ /* 0x000fe20008010031 */
[----:B------:R-:W-:Y:S01]  /*3a10*/  FFMA.FTZ R177, R177, UR12, R50 ;  /* 0x0000000cb1b17c23 */ /* 0x000fe20008010032 */
[----:B------:R-:W-:-:S02]  /*3a20*/  FSEL R91, R91, RZ, P3 ;  /* 0x000000ff5b5b7208 */ /* 0x000fc40001800000 */
[----:B------:R-:W-:Y:S01]  /*3a30*/  ISETP.GE.U32.AND.EX P1, PT, R131, 0x1000000, PT, P1 ;  /* 0x010000008300780c */ /* 0x000fe20003f26110 */
[--C-:B------:R-:W-:Y:S01]  /*3a40*/  FFMA.FTZ R131, R186, UR13, R142.reuse ;  /* 0x0000000dba837c23 */ /* 0x100fe2000801008e */
[----:B------:R-:W-:Y:S01]  /*3a50*/  FSEL R89, R88, RZ, P4 ;  /* 0x000000ff58597208 */ /* 0x000fe20002000000 */
[--C-:B------:R-:W-:Y:S01]  /*3a60*/  FFMA.FTZ R88, R175, UR13, R142.reuse ;  /* 0x0000000daf587c23 */ /* 0x100fe2000801008e */
[----:B------:R-:W-:Y:S01]  /*3a70*/  FMUL.FTZ R176, R176, UR5 ;  /* 0x00000005b0b07c20 */ /* 0x000fe20008410000 */
[----:B------:R-:W-:Y:S01]  /*3a80*/  FADD.FTZ R190, R190, -R131 ;  /* 0x80000083bebe7221 */ /* 0x000fe20000010000 */
[----:B------:R-:W-:Y:S01]  /*3a90*/  FFMA.FTZ R131, R178, UR13, R142 ;  /* 0x0000000db2837c23 */ /* 0x000fe2000801008e */
[----:B------:R-:W-:Y:S01]  /*3aa0*/  FADD.FTZ R179, R179, -R88 ;  /* 0x80000058b3b37221 */ /* 0x000fe20000010000 */
[----:B------:R-:W-:Y:S01]  /*3ab0*/  FMUL.FTZ R177, R177, UR5 ;  /* 0x00000005b1b17c20 */ /* 0x000fe20008410000 */
[----:B------:R-:W-:Y:S01]  /*3ac0*/  FFMA.FTZ R190, R190, UR12, R55 ;  /* 0x0000000cbebe7c23 */ /* 0x000fe20008010037 */
[----:B------:R-:W-:Y:S01]  /*3ad0*/  FADD.FTZ R188, R188, -R131 ;  /* 0x80000083bcbc7221 */ /* 0x000fe20000010000 */
[----:B------:R-:W-:Y:S01]  /*3ae0*/  FFMA.FTZ R179, R179, UR12, R48 ;  /* 0x0000000cb3b37c23 */ /* 0x000fe20008010030 */
        /* <DEDUP_REMOVED lines=8> */
[----:B------:R-:W-:-:S02]  /*3b70*/  LOP3.LUT P6, RZ, R130, 0xff00, RZ, 0xc0, !PT ;  /* 0x0000ff0082ff7812 */ /* 0x000fc400078cc0ff */
[----:B------:R-:W-:Y:S01]  /*3b80*/  FMUL.FTZ R188, R188, UR4 ;  /* 0x00000004bcbc7c20 */ /* 0x000fe20008410000 */
[C---:B------:R-:W-:Y:S02]  /*3b90*/  LOP3.LUT P5, RZ, R130.reuse, 0xff0000, RZ, 0xc0, !PT ;  /* 0x00ff000082ff7812 */ /* 0x040fe400078ac0ff */
[C---:B------:R-:W-:Y:S02]  /*3ba0*/  LOP3.LUT P4, RZ, R130.reuse, 0xff000000, RZ, 0xc0, !PT ;  /* 0xff00000082ff7812 */ /* 0x040fe4000788c0ff */
[----:B------:R-:W-:Y:S02]  /*3bb0*/  LOP3.LUT P3, RZ, R130, 0xff, RZ, 0xc0, !PT ;  /* 0x000000ff82ff7812 */ /* 0x000fe4000786c0ff */
[----:B------:R-:W-:Y:S02]  /*3bc0*/  F2FP.BF16.F32.PACK_AB R90, R89, R90 ;  /* 0x0000005a595a723e */ /* 0x000fe400000010ff */
[----:B------:R-:W-:Y:S02]  /*3bd0*/  FSEL R190, R190, RZ, P1 ;  /* 0x000000ffbebe7208 */ /* 0x000fe40000800000 */
[----:B------:R-:W-:-:S02]  /*3be0*/  FSEL R131, R176, RZ, P6 ;  /* 0x000000ffb0837208 */ /* 0x000fc40003000000 */
[----:B------:R-:W-:Y:S02]  /*3bf0*/  FSEL R89, R177, RZ, P5 ;  /* 0x000000ffb1597208 */ /* 0x000fe40002800000 */
[----:B------:R-:W-:Y:S02]  /*3c00*/  FSEL R188, R188, RZ, P4 ;  /* 0x000000ffbcbc7208 */ /* 0x000fe40002000000 */
[----:B------:R-:W-:Y:S02]  /*3c10*/  FSEL R88, R179, RZ, P3 ;  /* 0x000000ffb3587208 */ /* 0x000fe40001800000 */
[----:B------:R-:W-:Y:S02]  /*3c20*/  F2FP.BF16.F32.PACK_AB R91, R190, R91 ;  /* 0x0000005bbe5b723e */ /* 0x000fe400000010ff */
[----:B------:R-:W-:Y:S02]  /*3c30*/  F2FP.BF16.F32.PACK_AB R89, R188, R89 ;  /* 0x00000059bc59723e */ /* 0x000fe400000010ff */
[----:B------:R-:W-:-:S07]  /*3c40*/  F2FP.BF16.F32.PACK_AB R88, R131, R88 ;  /* 0x000000588358723e */ /* 0x000fce00000010ff */
.L_x_6356:
[----:B------:R-:W0:Y:S01]  /*3c50*/  @P0 LDC.64 R130, c[0x0][0x478] ;  /* 0x00011e00ff820b82 */ /* 0x000e220000000a00 */
[----:B------:R-:W-:-:S05]  /*3c60*/  IADD3 R135, PT, PT, R161, 0x80, RZ ;  /* 0x00000080a1877810 */ /* 0x000fca0007ffe0ff */
[----:B0-----:R-:W-:-:S05]  /*3c70*/  @P0 IMAD.WIDE.U32 R130, R135, 0x20, R130 ;  /* 0x0000002087820825 */ /* 0x001fca00078e0082 */
[----:B------:R-:W-:Y:S04]  /*3c80*/  @P0 STG.E.128 desc[UR14][R130.64], R84 ;  /* 0x0000005482000986 */ /* 0x000fe8000c101d0e */
[----:B------:R0:W-:Y:S02]  /*3c90*/  @P0 STG.E.128 desc[UR14][R130.64+0x10], R80 ;  /* 0x0000105082000986 */ /* 0x0001e4000c101d0e */
[----:B0-----:R-:W-:-:S05]  /*3ca0*/  IMAD.WIDE.U32 R130, R135, 0x10, R172 ;  /* 0x0000001087827825 */ /* 0x001fca00078e00ac */
[----:B------:R0:W-:Y:S01]  /*3cb0*/  STG.E.128 desc[UR14][R130.64], R88 ;  /* 0x0000005882007986 */ /* 0x0001e2000c101d0e */
[----:B------:R-:W-:Y:S05]  /*3cc0*/  @!P0 BRA `(.L_x_6357) ;  /* 0x0000000000f88947 */ /* 0x000fea0003800000 */
[--C-:B------:R-:W-:Y:S01]  /*3cd0*/  FFMA.FTZ R81, R166, UR13, R142.reuse ;  /* 0x0000000da6517c23 */ /* 0x100fe2000801008e */
[--C-:B------:R-:W-:Y:S01]  /*3ce0*/  FFMA.FTZ R163, R163, UR13, R142.reuse ;  /* 0x0000000da3a37c23 */ /* 0x100fe2000801008e */
[----:B------:R-:W-:Y:S01]  /*3cf0*/  FFMA.FTZ R80, R139, UR13, R142 ;  /* 0x0000000d8b507c23 */ /* 0x000fe2000801008e */
[----:B------:R-:W-:Y:S01]  /*3d00*/  ISETP.GE.U32.AND P1, PT, R124, RZ, PT ;  /* 0x000000ff7c00720c */ /* 0x000fe20003f26070 */
[----:B------:R-:W-:Y:S01]  /*3d10*/  FADD.FTZ R170, R170, -R81 ;  /* 0x80000051aaaa7221 */ /* 0x000fe20000010000 */
[----:B------:R-:W-:Y:S01]  /*3d20*/  FADD.FTZ R163, R164, -R163 ;  /* 0x800000a3a4a37221 */ /* 0x000fe20000010000 */
[----:B------:R-:W-:Y:S01]  /*3d30*/  FADD.FTZ R141, R141, -R80 ;  /* 0x800000508d8d7221 */ /* 0x000fe20000010000 */
[----:B------:R-:W-:Y:S01]  /*3d40*/  ISETP.GE.U32.AND.EX P1, PT, R125, 0x1000000, PT, P1 ;  /* 0x010000007d00780c */ /* 0x000fe20003f26110 */
[----:B------:R-:W-:Y:S01]  /*3d50*/  FFMA.FTZ R83, R170, UR12, R63 ;  /* 0x0000000caa537c23 */ /* 0x000fe2000801003f */
[----:B------:R-:W-:Y:S01]  /*3d60*/  FFMA.FTZ R82, R163, UR12, R62 ;  /* 0x0000000ca3527c23 */ /* 0x000fe2000801003e */
[----:B------:R-:W-:Y:S01]  /*3d70*/  FFMA.FTZ R80, R141, UR12, R60 ;  /* 0x0000000c8d507c23 */ /* 0x000fe2000801003c */
        /* <DEDUP_REMOVED lines=14> */
[----:B0-----:R-:W-:Y:S01]  /*3e60*/  FSEL R130, R81, RZ, P5 ;  /* 0x000000ff51827208 */ /* 0x001fe20002800000 */
[----:B------:R-:W-:Y:S01]  /*3e70*/  FFMA.FTZ R81, R132, UR13, R142 ;  /* 0x0000000d84517c23 */ /* 0x000fe2000801008e */
[----:B------:R-:W-:Y:S01]  /*3e80*/  FADD.FTZ R86, R169, -R86 ;  /* 0x80000056a9567221 */ /* 0x000fe20000010000 */
[----:B------:R-:W-:Y:S01]  /*3e90*/  FADD.FTZ R84, R167, -R84 ;  /* 0x80000054a7547221 */ /* 0x000fe20000010000 */
[----:B------:R-:W-:Y:S01]  /*3ea0*/  FADD.FTZ R87, R140, -R85 ;  /* 0x800000558c577221 */ /* 0x000fe20000010000 */
[----:B------:R-:W-:Y:S01]  /*3eb0*/  FADD.FTZ R168, R168, -R137 ;  /* 0x80000089a8a87221 */ /* 0x000fe20000010000 */
[----:B------:R-:W-:Y:S01]  /*3ec0*/  FADD.FTZ R89, R138, -R81 ;  /* 0x800000518a597221 */ /* 0x000fe20000010000 */
[----:B------:R-:W-:Y:S01]  /*3ed0*/  FFMA.FTZ R81, R86, UR12, R61 ;  /* 0x0000000c56517c23 */ /* 0x000fe2000801003d */
[----:B------:R-:W-:Y:S01]  /*3ee0*/  FFMA.FTZ R85, R84, UR12, R57 ;  /* 0x0000000c54557c23 */ /* 0x000fe20008010039 */
[----:B------:R-:W-:Y:S01]  /*3ef0*/  FFMA.FTZ R86, R87, UR12, R58 ;  /* 0x0000000c57567c23 */ /* 0x000fe2000801003a */
[----:B------:R-:W-:Y:S01]  /*3f00*/  FFMA.FTZ R87, R168, UR12, R59 ;  /* 0x0000000ca8577c23 */ /* 0x000fe2000801003b */
[----:B------:R-:W-:Y:S01]  /*3f10*/  FFMA.FTZ R84, R89, UR12, R56 ;  /* 0x0000000c59547c23 */ /* 0x000fe20008010038 */
[----:B------:R-:W-:Y:S01]  /*3f20*/  LOP3.LUT P3, RZ, R124, 0xff, RZ, 0xc0, !PT ;  /* 0x000000ff7cff7812 */ /* 0x000fe2000786c0ff */
[----:B------:R-:W-:Y:S01]  /*3f30*/  FMUL.FTZ R90, R86, UR5 ;  /* 0x00000005565a7c20 */ /* 0x000fe20008410000 */
[C---:B------:R-:W-:Y:S01]  /*3f40*/  LOP3.LUT P4, RZ, R124.reuse, 0xff00, RZ, 0xc0, !PT ;  /* 0x0000ff007cff7812 */ /* 0x040fe2000788c0ff */
[----:B------:R-:W-:Y:S01]  /*3f50*/  FMUL.FTZ R91, R87, UR5 ;  /* 0x00000005575b7c20 */ /* 0x000fe20008410000 */
[C---:B------:R-:W-:Y:S01]  /*3f60*/  LOP3.LUT P6, RZ, R124.reuse, 0xff0000, RZ, 0xc0, !PT ;  /* 0x00ff00007cff7812 */ /* 0x040fe200078cc0ff */
[----:B------:R-:W-:Y:S01]  /*3f70*/  FMUL.FTZ R89, R85, UR5 ;  /* 0x0000000555597c20 */ /* 0x000fe20008410000 */
        /* <DEDUP_REMOVED lines=8> */
[----:B------:R-:W-:-:S02]  /*4000*/  FMUL.FTZ R88, R88, UR4 ;  /* 0x0000000458587c20 */ /* 0x000fc40008410000 */
        /* <DEDUP_REMOVED lines=10> */
.L_x_6357:
[--C-:B0-----:R-:W-:Y:S01]  /*40b0*/  FFMA.FTZ R88, R133, UR13, R142.reuse ;  /* 0x0000000d85587c23 */ /* 0x101fe2000801008e */
[--C-:B------:R-:W-:Y:S01]  /*40c0*/  FFMA.FTZ R89, R136, UR13, R142.reuse ;  /* 0x0000000d88597c23 */ /* 0x100fe2000801008e */
[----:B------:R-:W-:Y:S01]  /*40d0*/  FFMA.FTZ R90, R139, UR13, R142 ;  /* 0x0000000d8b5a7c23 */ /* 0x000fe2000801008e */
[----:B------:R-:W-:Y:S01]  /*40e0*/  LOP3.LUT P1, RZ, R124, 0xff00, RZ, 0xc0, !PT ;  /* 0x0000ff007cff7812 */ /* 0x000fe2000782c0ff */
[----:B------:R-:W-:Y:S01]  /*40f0*/  FADD.FTZ R88, R167, -R88 ;  /* 0x80000058a7587221 */ /* 0x000fe20000010000 */
[----:B------:R-:W-:Y:S01]  /*4100*/  FADD.FTZ R89, R140, -R89 ;  /* 0x800000598c597221 */ /* 0x000fe20000010000 */
[----:B------:R-:W-:Y:S01]  /*4110*/  FADD.FTZ R141, R141, -R90 ;  /* 0x8000005a8d8d7221 */ /* 0x000fe20000010000 */
[----:B------:R-:W-:Y:S01]  /*4120*/  LOP3.LUT P6, RZ, R124, 0xff0000, RZ, 0xc0, !PT ;  /* 0x00ff00007cff7812 */ /* 0x000fe200078cc0ff */
        /* <DEDUP_REMOVED lines=15> */
[----:B------:R-:W-:Y:S01]  /*4220*/  ISETP.GE.U32.AND P1, PT, R124, RZ, PT ;  /* 0x000000ff7c00720c */ /* 0x000fe20003f26070 */
[--C-:B------:R-:W-:Y:S01]  /*4230*/  FFMA.FTZ R91, R132, UR13, R142.reuse ;  /* 0x0000000d845b7c23 */ /* 0x100fe2000801008e */
[----:B------:R-:W-:Y:S01]  /*4240*/  FSEL R89, R89, RZ, P6 ;  /* 0x000000ff59597208 */ /* 0x000fe20003000000 */
[----:B------:R-:W-:Y:S01]  /*4250*/  FADD.FTZ R168, R168, -R137 ;  /* 0x80000089a8a87221 */ /* 0x000fe20000010000 */
[----:B------:R-:W-:Y:S01]  /*4260*/  FSEL R90, R90, RZ, P3 ;  /* 0x000000ff5a5a7208 */ /* 0x000fe20001800000 */
[----:B------:R-:W-:Y:S01]  /*4270*/  FADD.FTZ R163, R164, -R163 ;  /* 0x800000a3a4a37221 */ /* 0x000fe20000010000 */
[----:B------:R-:W-:Y:S01]  /*4280*/  LOP3.LUT P6, RZ, R125, 0xff0000, RZ, 0xc0, !PT ;  /* 0x00ff00007dff7812 */ /* 0x000fe200078cc0ff */
[----:B------:R-:W-:Y:S01]  /*4290*/  FADD.FTZ R91, R138, -R91 ;  /* 0x8000005b8a5b7221 */ /* 0x000fe20000010000 */
[----:B------:R-:W-:Y:S01]  /*42a0*/  LOP3.LUT P3, RZ, R124, 0xff, RZ, 0xc0, !PT ;  /* 0x000000ff7cff7812 */ /* 0x000fe2000786c0ff */
[--C-:B------:R-:W-:Y:S01]  /*42b0*/  FFMA.FTZ R124, R165, UR13, R142.reuse ;  /* 0x0000000da57c7c23 */ /* 0x100fe2000801008e */
[----:B------:R-:W-:Y:S01]  /*42c0*/  ISETP.GE.U32.AND.EX P1, PT, R125, 0x1000000, PT, P1 ;  /* 0x010000007d00780c */ /* 0x000fe20003f26110 */
[----:B------:R-:W-:Y:S01]  /*42d0*/  FFMA.FTZ R125, R166, UR13, R142 ;  /* 0x0000000da67d7c23 */ /* 0x000fe2000801008e */
[----:B------:R-:W-:Y:S01]  /*42e0*/  FFMA.FTZ R168, R168, UR12, R59 ;  /* 0x0000000ca8a87c23 */ /* 0x000fe2000801003b */
[----:B------:R-:W-:Y:S01]  /*42f0*/  FADD.FTZ R124, R169, -R124 ;  /* 0x8000007ca97c7221 */ /* 0x000fe20000010000 */
        /* <DEDUP_REMOVED lines=24> */
.L_x_6358:
        /* <DEDUP_REMOVED lines=16> */
[----:B------:R-:W-:Y:S01]  /*4580*/  FFMA.FTZ R82, R83, UR12, R70 ;  /* 0x0000000c53527c23 */ /* 0x000fe20008010046 */
[----:B------:R-:W-:Y:S01]  /*4590*/  FFMA.FTZ R83, R80, UR12, R71 ;  /* 0x0000000c50537c23 */ /* 0x000fe20008010047 */
[----:B------:R-:W-:Y:S01]  /*45a0*/  FFMA.FTZ R80, R81, UR12, R68 ;  /* 0x0000000c51507c23 */ /* 0x000fe20008010044 */
[----:B------:R-:W-:Y:S01]  /*45b0*/  ISETP.GE.U32.AND.EX P1, PT, R121, 0x1000000, PT, P1 ;  /* 0x010000007900780c */ /* 0x000fe20003f26110 */
[----:B------:R-:W-:Y:S01]  /*45c0*/  FMUL.FTZ R85, R82, UR5 ;  /* 0x0000000552557c20 */ /* 0x000fe20008410000 */
[----:B------:R-:W-:Y:S01]  /*45d0*/  FMUL.FTZ R86, R83, UR5 ;  /* 0x0000000553567c20 */ /* 0x000fe20008410000 */
[----:B------:R-:W-:Y:S01]  /*45e0*/  FMUL.FTZ R81, R80, UR5 ;  /* 0x0000000550517c20 */ /* 0x000fe20008410000 */
[--C-:B------:R-:W-:Y:S01]  /*45f0*/  FFMA.FTZ R84, R109, UR13, R142.reuse ;  /* 0x0000000d6d547c23 */ /* 0x100fe2000801008e */
[--C-:B------:R-:W-:Y:S01]  /*4600*/  FFMA.FTZ R122, R122, UR13, R142.reuse ;  /* 0x0000000d7a7a7c23 */ /* 0x100fe2000801008e */
[----:B------:R-:W-:Y:S01]  /*4610*/  FMUL.FTZ R86, R86, UR4 ;  /* 0x0000000456567c20 */ /* 0x000fe20008410000 */
[----:B------:R-:W-:Y:S01]  /*4620*/  FMUL.FTZ R81, R81, UR4 ;  /* 0x0000000451517c20 */ /* 0x000fe20008410000 */
[----:B------:R-:W-:Y:S01]  /*4630*/  FFMA.FTZ R110, R110, UR13, R142 ;  /* 0x0000000d6e6e7c23 */ /* 0x000fe2000801008e */
[----:B------:R-:W-:Y:S01]  /*4640*/  FMUL.FTZ R85, R85, UR4 ;  /* 0x0000000455557c20 */ /* 0x000fe20008410000 */
[----:B------:R-:W-:Y:S01]  /*4650*/  LOP3.LUT P6, RZ, R121, 0xff0000, RZ, 0xc0, !PT ;  /* 0x00ff000079ff7812 */ /* 0x000fe200078cc0ff */
[----:B------:R-:W-:Y:S01]  /*4660*/  FADD.FTZ R84, R117, -R84 ;  /* 0x8000005475547221 */ /* 0x000fe20000010000 */
        /* <DEDUP_REMOVED lines=8> */
[----:B------:R-:W-:Y:S01]  /*46f0*/  FSEL R118, R85, RZ, P6 ;  /* 0x000000ff55767208 */ /* 0x000fe20003000000 */
        /* <DEDUP_REMOVED lines=30> */
.L_x_6359:
[--C-:B0-----:R-:W-:Y:S01]  /*48e0*/  FFMA.FTZ R88, R109, UR13, R142.reuse ;  /* 0x0000000d6d587c23 */ /* 0x101fe2000801008e */
[--C-:B------:R-:W-:Y:S01]  /*48f0*/  FFMA.FTZ R89, R116, UR13, R142.reuse ;  /* 0x0000000d74597c23 */ /* 0x100fe2000801008e */
[----:B------:R-:W-:Y:S01]  /*4900*/  FFMA.FTZ R110, R110, UR13, R142 ;  /* 0x0000000d6e6e7c23 */ /* 0x000fe2000801008e */
[----:B------:R-:W-:Y:S01]  /*4910*/  LOP3.LUT P1, RZ, R120, 0xff00, RZ, 0xc0, !PT ;  /* 0x0000ff0078ff7812 */ /* 0x000fe2000782c0ff */
[----:B------:R-:W-:Y:S01]  /*4920*/  FADD.FTZ R88, R117, -R88 ;  /* 0x8000005875587221 */ /* 0x000fe20000010000 */
[----:B------:R-:W-:Y:S01]  /*4930*/  FADD.FTZ R89, R118, -R89 ;  /* 0x8000005976597221 */ /* 0x000fe20000010000 */
[----:B------:R-:W-:Y:S01]  /*4940*/  LOP3.LUT P3, RZ, R121, 0xff, RZ, 0xc0, !PT ;  /* 0x000000ff79ff7812 */ /* 0x000fe2000786c0ff */
[----:B------:R-:W-:Y:S01]  /*4950*/  FADD.FTZ R113, R113, -R110 ;  /* 0x8000006e71717221 */ /* 0x000fe20000010000 */
[----:B------:R-:W-:Y:S01]  /*4960*/  FFMA.FTZ R88, R88, UR12, R65 ;  /* 0x0000000c58587c23 */ /* 0x000fe20008010041 */
[----:B------:R-:W-:Y:S01]  /*4970*/  FFMA.FTZ R89, R89, UR12, R68 ;  /* 0x0000000c59597c23 */ /* 0x000fe20008010044 */
[--C-:B------:R-:W-:Y:S01]  /*4980*/  FFMA.FTZ R90, R111, UR13, R142.reuse ;  /* 0x0000000d6f5a7c23 */ /* 0x100fe2000801008e */
[--C-:B------:R-:W-:Y:S01]  /*4990*/  FFMA.FTZ R122, R122, UR13, R142.reuse ;  /* 0x0000000d7a7a7c23 */ /* 0x100fe2000801008e */
[----:B------:R-:W-:Y:S01]  /*49a0*/  FMUL.FTZ R88, R88, UR5 ;  /* 0x0000000558587c20 */ /* 0x000fe20008410000 */
[----:B------:R-:W-:Y:S01]  /*49b0*/  FMUL.FTZ R89, R89, UR5 ;  /* 0x0000000559597c20 */ /* 0x000fe20008410000 */
[----:B------:R-:W-:Y:S01]  /*49c0*/  FFMA.FTZ R91, R128, UR13, R142 ;  /* 0x0000000d805b7c23 */ /* 0x000fe2000801008e */
[----:B------:R-:W-:Y:S01]  /*49d0*/  FFMA.FTZ R113, R113, UR12, R66 ;  /* 0x0000000c71717c23 */ /* 0x000fe20008010042 */
[----:B------:R-:W-:Y:S01]  /*49e0*/  FMUL.FTZ R88, R88, UR4 ;  /* 0x0000000458587c20 */ /* 0x000fe20008410000 */
[----:B------:R-:W-:Y:S01]  /*49f0*/  FMUL.FTZ R89, R89, UR4 ;  /* 0x0000000459597c20 */ /* 0x000fe20008410000 */
[----:B------:R-:W-:Y:S01]  /*4a00*/  FADD.FTZ R90, R119, -R90 ;  /* 0x8000005a775a7221 */ /* 0x000fe20000010000 */
[----:B------:R-:W-:Y:S01]  /*4a10*/  FADD.FTZ R122, R123, -R122 ;  /* 0x8000007a7b7a7221 */ /* 0x000fe20000010000 */
[----:B------:R-:W-:Y:S01]  /*4a20*/  FADD.FTZ R91, R126, -R91 ;  /* 0x8000005b7e5b7221 */ /* 0x000fe20000010000 */
[----:B------:R-:W-:Y:S01]  /*4a30*/  FSEL R109, R88, RZ, P1 ;  /* 0x000000ff586d7208 */ /* 0x000fe20000800000 */
[--C-:B------:R-:W-:Y:S01]  /*4a40*/  FFMA.FTZ R88, R129, UR13, R142.reuse ;  /* 0x0000000d81587c23 */ /* 0x100fe2000801008e */
[----:B------:R-:W-:Y:S01]  /*4a50*/  FSEL R110, R89, RZ, P3 ;  /* 0x000000ff596e7208 */ /* 0x000fe20001800000 */
[----:B------:R-:W-:Y:S01]  /*4a60*/  FFMA.FTZ R89, R108, UR13, R142 ;  /* 0x0000000d6c597c23 */ /* 0x000fe2000801008e */
[----:B------:R-:W-:Y:S01]  /*4a70*/  FMUL.FTZ R113, R113, UR5 ;  /* 0x0000000571717c20 */ /* 0x000fe20008410000 */
[----:B------:R-:W-:Y:S01]  /*4a80*/  FADD.FTZ R88, R127, -R88 ;  /* 0x800000587f587221 */ /* 0x000fe20000010000 */
[----:B------:R-:W-:Y:S01]  /*4a90*/  FFMA.FTZ R90, R90, UR12, R67 ;  /* 0x0000000c5a5a7c23 */ /* 0x000fe20008010043 */
[----:B------:R-:W-:Y:S01]  /*4aa0*/  FADD.FTZ R89, R112, -R89 ;  /* 0x8000005970597221 */ /* 0x000fe20000010000 */
[----:B------:R-:W-:Y:S01]  /*4ab0*/  FFMA.FTZ R122, R122, UR12, R69 ;  /* 0x0000000c7a7a7c23 */ /* 0x000fe20008010045 */
[----:B------:R-:W-:Y:S01]  /*4ac0*/  FFMA.FTZ R88, R88, UR12, R71 ;  /* 0x0000000c58587c23 */ /* 0x000fe20008010047 */
        /* <DEDUP_REMOVED lines=8> */
[----:B------:R-:W-:Y:S01]  /*4b50*/  FMUL.FTZ R122, R122, UR5 ;  /* 0x000000057a7a7c20 */ /* 0x000fe20008410000 */
[----:B------:R-:W-:Y:S01]  /*4b60*/  FMUL.FTZ R89, R89, UR5 ;  /* 0x0000000559597c20 */ /* 0x000fe20008410000 */
[----:B------:R-:W-:Y:S01]  /*4b70*/  FMUL.FTZ R88, R88, UR4 ;  /* 0x0000000458587c20 */ /* 0x000fe20008410000 */
[----:B------:R-:W-:Y:S01]  /*4b80*/  FSEL R113, R113, RZ, P6 ;  /* 0x000000ff71717208 */ /* 0x000fe20003000000 */
[----:B------:R-:W-:Y:S01]  /*4b90*/  FMUL.FTZ R91, R91, UR4 ;  /* 0x000000045b5b7c20 */ /* 0x000fe20008410000 */
[----:B------:R-:W-:Y:S01]  /*4ba0*/  ISETP.GE.U32.AND.EX P1, PT, R121, 0x1000000, PT, P1 ;  /* 0x010000007900780c */ /* 0x000fe20003f26110 */
[----:B------:R-:W-:Y:S01]  /*4bb0*/  FMUL.FTZ R122, R122, UR4 ;  /* 0x000000047a7a7c20 */ /* 0x000fe20008410000 */
        /* <DEDUP_REMOVED lines=15> */
.L_x_6360:
        /* <DEDUP_REMOVED lines=19> */
[----:B------:R-:W-:Y:S01]  /*4de0*/  ISETP.GE.U32.AND P1, PT, R114, RZ, PT ;  /* 0x000000ff7200720c */ /* 0x000fe20003f26070 */
[----:B------:R-:W-:Y:S01]  /*4df0*/  FMUL.FTZ R85, R83, UR5 ;  /* 0x0000000553557c20 */ /* 0x000fe20008410000 */
[----:B------:R-:W-:Y:S01]  /*4e00*/  FMUL.FTZ R81, R80, UR5 ;  /* 0x0000000550517c20 */ /* 0x000fe20008410000 */
[----:B------:R-:W-:Y:S01]  /*4e10*/  FMUL.FTZ R84, R82, UR5 ;  /* 0x0000000552547c20 */ /* 0x000fe20008410000 */
[--C-:B------:R-:W-:Y:S01]  /*4e20*/  FFMA.FTZ R105, R105, UR13, R142.reuse ;  /* 0x0000000d69697c23 */ /* 0x100fe2000801008e */
[--C-:B------:R-:W-:Y:S01]  /*4e30*/  FFMA.FTZ R100, R100, UR13, R142.reuse ;  /* 0x0000000d64647c23 */ /* 0x100fe2000801008e */
[----:B------:R-:W-:Y:S01]  /*4e40*/  FMUL.FTZ R81, R81, UR4 ;  /* 0x0000000451517c20 */ /* 0x000fe20008410000 */
[----:B------:R-:W-:Y:S01]  /*4e50*/  FMUL.FTZ R84, R84, UR4 ;  /* 0x0000000454547c20 */ /* 0x000fe20008410000 */
[--C-:B------:R-:W-:Y:S01]  /*4e60*/  FFMA.FTZ R97, R97, UR13, R142.reuse ;  /* 0x0000000d61617c23 */ /* 0x100fe2000801008e */
[----:B------:R-:W-:Y:S01]  /*4e70*/  FMUL.FTZ R85, R85, UR4 ;  /* 0x0000000455557c20 */ /* 0x000fe20008410000 */
[----:B------:R-:W-:Y:S01]  /*4e80*/  ISETP.GE.U32.AND.EX P1, PT, R115, 0x1000000, PT, P1 ;  /* 0x010000007300780c */ /* 0x000fe20003f26110 */
        /* <DEDUP_REMOVED lines=40> */
.L_x_6361:
        /* <DEDUP_REMOVED lines=8> */
[----:B------:R-:W-:Y:S01]  /*5190*/  FFMA.FTZ R100, R100, UR12, R73 ;  /* 0x0000000c64647c23 */ /* 0x000fe20008010049 */
[--C-:B------:R-:W-:Y:S01]  /*51a0*/  FFMA.FTZ R106, R106, UR13, R142.reuse ;  /* 0x0000000d6a6a7c23 */ /* 0x100fe2000801008e */
[--C-:B------:R-:W-:Y:S01]  /*51b0*/  FFMA.FTZ R102, R107, UR13, R142.reuse ;  /* 0x0000000d6b667c23 */ /* 0x100fe2000801008e */
[----:B------:R-:W-:Y:S01]  /*51c0*/  FFMA.FTZ R97, R97, UR13, R142 ;  /* 0x0000000d61617c23 */ /* 0x000fe2000801008e */
[----:B------:R-:W-:Y:S01]  /*51d0*/  FFMA.FTZ R89, R89, UR12, R74 ;  /* 0x0000000c59597c23 */ /* 0x000fe2000801004a */
[----:B------:R-:W-:Y:S01]  /*51e0*/  FFMA.FTZ R91, R91, UR12, R76 ;  /* 0x0000000c5b5b7c23 */ /* 0x000fe2000801004c */
        /* <DEDUP_REMOVED lines=9> */
[----:B------:R-:W-:Y:S01]  /*5280*/  FFMA.FTZ R88, R88, UR12, R75 ;  /* 0x0000000c58587c23 */ /* 0x000fe2000801004b */
[----:B------:R-:W-:Y:S01]  /*5290*/  LOP3.LUT P1, RZ, R114, 0xff00, RZ, 0xc0, !PT ;  /* 0x0000ff0072ff7812 */ /* 0x000fe2000782c0ff */
[----:B------:R-:W-:Y:S01]  /*52a0*/  FFMA.FTZ R98, R98, UR12, R77 ;  /* 0x0000000c62627c23 */ /* 0x000fe2000801004d */
[----:B------:R-:W-:Y:S01]  /*52b0*/  FFMA.FTZ R99, R99, UR12, R78 ;  /* 0x0000000c63637c23 */ /* 0x000fe2000801004e */
[----:B------:R-:W-:Y:S01]  /*52c0*/  FFMA.FTZ R102, R102, UR12, R79 ;  /* 0x0000000c66667c23 */ /* 0x000fe2000801004f */
[----:B------:R-:W-:Y:S01]  /*52d0*/  FFMA.FTZ R97, R97, UR12, R72 ;  /* 0x0000000c61617c23 */ /* 0x000fe20008010048 */
        /* <DEDUP_REMOVED lines=10> */
[----:B------:R-:W-:Y:S01]  /*5380*/  ISETP.GE.U32.AND P1, PT, R114, RZ, PT ;  /* 0x000000ff7200720c */ /* 0x000fe20003f26070 */
[----:B------:R-:W-:Y:S01]  /*5390*/  FMUL.FTZ R88, R88, UR4 ;  /* 0x0000000458587c20 */ /* 0x000fe20008410000 */
[----:B------:R-:W-:Y:S01]  /*53a0*/  LOP3.LUT P4, RZ, R114, 0xff000000, RZ, 0xc0, !PT ;  /* 0xff00000072ff7812 */ /* 0x000fe2000788c0ff */
[----:B------:R-:W-:Y:S01]  /*53b0*/  FMUL.FTZ R99, R99, UR4 ;  /* 0x0000000463637c20 */ /* 0x000fe20008410000 */
[----:B------:R-:W-:Y:S01]  /*53c0*/  FSEL R89, R89, RZ, P6 ;  /* 0x000000ff59597208 */ /* 0x000fe20003000000 */
[----:B------:R-:W-:Y:S01]  /*53d0*/  FMUL.FTZ R102, R102, UR4 ;  /* 0x0000000466667c20 */ /* 0x000fe20008410000 */
[----:B------:R-:W-:Y:S01]  /*53e0*/  FSEL R90, R91, RZ, P3 ;  /* 0x000000ff5b5a7208 */ /* 0x000fe20001800000 */
        /* <DEDUP_REMOVED lines=15> */
.L_x_6362:
[----:B------:R-:W0:Y:S01]  /*54e0*/  @P0 LDC.64 R92, c[0x0][0x478] ;  /* 0x00011e00ff5c0b82 */ /* 0x000e220000000a00 */
[----:B------:R-:W-:-:S04]  /*54f0*/  IMAD.WIDE.U32 R94, R0, 0x10, R172 ;  /* 0x00000010005e7825 */ /* 0x000fc800078e00ac */
[----:B0-----:R-:W-:-:S05]  /*5500*/  @P0 IMAD.WIDE.U32 R92, R0, 0x20, R92 ;  /* 0x00000020005c0825 */ /* 0x001fca00078e005c */
[----:B------:R1:W-:Y:S04]  /*5510*/  @P0 STG.E.128 desc[UR14][R92.64], R84 ;  /* 0x000000545c000986 */ /* 0x0003e8000c101d0e */
[----:B------:R1:W-:Y:S04]  /*5520*/  @P0 STG.E.128 desc[UR14][R92.64+0x10], R80 ;  /* 0x000010505c000986 */ /* 0x0003e8000c101d0e */
[----:B------:R1:W-:Y:S01]  /*5530*/  STG.E.128 desc[UR14][R94.64], R88 ;  /* 0x000000585e007986 */ /* 0x0003e2000c101d0e */
[----:B------:R-:W-:Y:S05]  /*5540*/  BRA `(.L_x_6363) ;  /* 0x0000002800487947 */ /* 0x000fea0003800000 */
.L_x_6352:
        /* <DEDUP_REMOVED lines=12> */
[--C-:B------:R-:W-:Y:S01]  /*5610*/  FFMA.FTZ R195, R195, UR13, R142.reuse ;  /* 0x0000000dc3c37c23 */ /* 0x100fe2000801008e */
[--C-:B------:R-:W-:Y:S01]  /*5620*/  FFMA.FTZ R196, R196, UR13, R142.reuse ;  /* 0x0000000dc4c47c23 */ /* 0x100fe2000801008e */
[--C-:B------:R-:W-:Y:S01]  /*5630*/  FFMA.FTZ R197, R197, UR13, R142.reuse ;  /* 0x0000000dc5c57c23 */ /* 0x100fe2000801008e */
[----:B------:R-:W-:Y:S01]  /*5640*/  FMUL.FTZ R199, R199, UR5 ;  /* 0x00000005c7c77c20 */ /* 0x000fe20008410000 */
[----:B------:R-:W-:Y:S01]  /*5650*/  UMOV UR4, UR7 ;  /* 0x0000000700047c82 */ /* 0x000fe20008000000 */
[----:B------:R-:W-:Y:S01]  /*5660*/  FFMA.FTZ R193, R193, UR13, R142 ;  /* 0x0000000dc1c17c23 */ /* 0x000fe2000801008e */
[----:B------:R-:W-:Y:S01]  /*5670*/  FMUL.FTZ R204, R204, UR12 ;  /* 0x0000000ccccc7c20 */ /* 0x000fe20008410000 */
[----:B------:R-:W-:Y:S01]  /*5680*/  FMUL.FTZ R199, R199, UR4 ;  /* 0x00000004c7c77c20 */ /* 0x000fe20008410000 */
[----:B------:R-:W-:Y:S01]  /*5690*/  FMUL.FTZ R200, R200, UR12 ;  /* 0x0000000cc8c87c20 */ /* 0x000fe20008410000 */
[----:B-----5:R-:W-:Y:S01]  /*56a0*/  LOP3.LUT P1, RZ, R135, 0xff, RZ, 0xc0, !PT ;  /* 0x000000ff87ff7812 */ /* 0x020fe2000782c0ff */
[----:B------:R-:W-:Y:S01]  /*56b0*/  FMUL.FTZ R205, R205, UR12 ;  /* 0x0000000ccdcd7c20 */ /* 0x000fe20008410000 */
[----:B------:R-:W-:Y:S01]  /*56c0*/  FADD.FTZ R209, R209, -R195 ;  /* 0x800000c3d1d17221 */ /* 0x000fe20000010000 */
[----:B------:R-:W-:Y:S01]  /*56d0*/  FADD.FTZ R198, R198, -R196 ;  /* 0x800000c4c6c67221 */ /* 0x000fe20000010000 */
[----:B------:R-:W-:Y:S01]  /*56e0*/  FADD.FTZ R206, R206, -R197 ;  /* 0x800000c5cece7221 */ /* 0x000fe20000010000 */
[----:B------:R-:W-:Y:S01]  /*56f0*/  FADD.FTZ R193, R203, -R193 ;  /* 0x800000c1cbc17221 */ /* 0x000fe20000010000 */
        /* <DEDUP_REMOVED lines=14> */
[C---:B------:R-:W-:Y:S01]  /*57e0*/  LOP3.LUT P3, RZ, R135.reuse, 0xff0000, RZ, 0xc0, !PT ;  /* 0x00ff000087ff7812 */ /* 0x040fe2000786c0ff */
[----:B------:R-:W-:Y:S01]  /*57f0*/  FMUL.FTZ R198, R198, UR5 ;  /* 0x00000005c6c67c20 */ /* 0x000fe20008410000 */
[----:B------:R-:W-:Y:S01]  /*5800*/  ISETP.GE.U32.AND.EX P1, PT, R135, 0x1000000, PT, P1 ;  /* 0x010000008700780c */ /* 0x000fe20003f26110 */
[----:B------:R-:W-:Y:S01]  /*5810*/  FMUL.FTZ R206, R206, UR5 ;  /* 0x00000005cece7c20 */ /* 0x000fe20008410000 */
[----:B------:R-:W-:Y:S01]  /*5820*/  FMUL.FTZ R193, R193, UR5 ;  /* 0x00000005c1c17c20 */ /* 0x000fe20008410000 */
[----:B------:R-:W-:Y:S01]  /*5830*/  FSEL R204, R204, RZ, P4 ;  /* 0x000000ffcccc7208 */ /* 0x000fe20002000000 */
        /* <DEDUP_REMOVED lines=15> */
[----:B------:R-:W-:Y:S02]  /*5930*/  F2FP.BF16.F32.PACK_AB R90, R204, R90 ;  /* 0x0000005acc5a723e */ /* 0x000fe400000010ff */
[----:B------:R-:W-:Y:S02]  /*5940*/  F2FP.BF16.F32.PACK_AB R89, R206, R89 ;  /* 0x00000059ce59723e */ /* 0x000fe400000010ff */
[----:B------:R-:W-:Y:S01]  /*5950*/  F2FP.BF16.F32.PACK_AB R88, R88, R193 ;  /* 0x000000c15858723e */ /* 0x000fe200000010ff */
[----:B------:R-:W-:Y:S06]  /*5960*/  BRA `(.L_x_6365) ;  /* 0x0000000000f87947 */ /* 0x000fec0003800000 */
.L_x_6364:
[--C-:B------:R-:W-:Y:S01]  /*5970*/  FFMA.FTZ R83, R200, UR13, R142.reuse ;  /* 0x0000000dc8537c23 */ /* 0x100fe2000801008e */
[--C-:B------:R-:W-:Y:S01]  /*5980*/  FFMA.FTZ R205, R205, UR13, R142.reuse ;  /* 0x0000000dcdcd7c23 */ /* 0x100fe2000801008e */
[--C-:B------:R-:W-:Y:S01]  /*5990*/  FFMA.FTZ R80, R199, UR13, R142.reuse ;  /* 0x0000000dc7507c23 */ /* 0x100fe2000801008e */
[----:B------:R-:W-:Y:S01]  /*59a0*/  FFMA.FTZ R204, R204, UR13, R142 ;  /* 0x0000000dcccc7c23 */ /* 0x000fe2000801008e */
[----:B------:R-:W-:Y:S01]  /*59b0*/  FADD.FTZ R83, R202, -R83 ;  /* 0x80000053ca537221 */ /* 0x000fe20000010000 */
[----:B------:R-:W-:Y:S01]  /*59c0*/  FADD.FTZ R205, R208, -R205 ;  /* 0x800000cdd0cd7221 */ /* 0x000fe20000010000 */
[----:B------:R-:W-:Y:S01]  /*59d0*/  FADD.FTZ R80, R201, -R80 ;  /* 0x80000050c9507221 */ /* 0x000fe20000010000 */
[----:B-----5:R-:W-:Y:S01]  /*59e0*/  ISETP.GE.U32.AND P1, PT, R134, RZ, PT ;  /* 0x000000ff8600720c */ /* 0x020fe20003f26070 */
[----:B------:R-:W-:Y:S01]  /*59f0*/  FMUL.FTZ R82, R83, UR12 ;  /* 0x0000000c53527c20 */ /* 0x000fe20008410000 */
[----:B------:R-:W-:Y:S01]  /*5a00*/  FMUL.FTZ R83, R205, UR12 ;  /* 0x0000000ccd537c20 */ /* 0x000fe20008410000 */
[----:B------:R-:W-:Y:S01]  /*5a10*/  FMUL.FTZ R80, R80, UR12 ;  /* 0x0000000c50507c20 */ /* 0x000fe20008410000 */
[----:B------:R-:W-:Y:S01]  /*5a20*/  FADD.FTZ R81, R207, -R204 ;  /* 0x800000cccf517221 */ /* 0x000fe20000010000 */
[----:B------:R-:W-:Y:S01]  /*5a30*/  FMUL.FTZ R84, R82, UR5 ;  /* 0x0000000552547c20 */ /* 0x000fe20008410000 */
[----:B------:R-:W-:Y:S01]  /*5a40*/  FMUL.FTZ R89, R83, UR5 ;  /* 0x0000000553597c20 */ /* 0x000fe20008410000 */
[----:B------:R-:W-:Y:S01]  /*5a50*/  UMOV UR4, UR7 ;  /* 0x0000000700047c82 */ /* 0x000fe20008000000 */
[----:B------:R-:W-:Y:S01]  /*5a60*/  ISETP.GE.U32.AND.EX P1, PT, R135, 0x1000000, PT, P1 ;  /* 0x010000008700780c */ /* 0x000fe20003f26110 */
[----:B------:R-:W-:Y:S01]  /*5a70*/  FMUL.FTZ R88, R84, UR4 ;  /* 0x0000000454587c20 */ /* 0x000fe20008410000 */
[----:B------:R-:W-:Y:S01]  /*5a80*/  FMUL.FTZ R89, R89, UR4 ;  /* 0x0000000459597c20 */ /* 0x000fe20008410000 */
[----:B------:R-:W-:Y:S01]  /*5a90*/  FMUL.FTZ R84, R80, UR5 ;  /* 0x0000000550547c20 */ /* 0x000fe20008410000 */
[----:B------:R-:W-:Y:S01]  /*5aa0*/  FMUL.FTZ R81, R81, UR12 ;  /* 0x0000000c51517c20 */ /* 0x000fe20008410000 */
[----:B------:R-:W-:Y:S01]  /*5ab0*/  LOP3.LUT P6, RZ, R135, 0xff0000, RZ, 0xc0, !PT ;  /* 0x00ff000087ff7812 */ /* 0x000fe200078cc0ff */
[--C-:B------:R-:W-:Y:S01]  /*5ac0*/  FFMA.FTZ R87, R197, UR13, R142.reuse ;  /* 0x0000000dc5577c23 */ /* 0x100fe2000801008e */
[----:B------:R-:W-:Y:S01]  /*5ad0*/  FMUL.FTZ R90, R84, UR4 ;  /* 0x00000004545a7c20 */ /* 0x000fe20008410000 */
[----:B------:R-:W-:Y:S01]  /*5ae0*/  FSEL R91, R89, RZ, P1 ;  /* 0x000000ff595b7208 */ /* 0x000fe20000800000 */
[----:B------:R-:W-:Y:S01]  /*5af0*/  FMUL.FTZ R89, R81, UR5 ;  /* 0x0000000551597c20 */ /* 0x000fe20008410000 */
[----:B------:R-:W-:Y:S01]  /*5b00*/  LOP3.LUT P5, RZ, R135, 0xff, RZ, 0xc0, !PT ;  /* 0x000000ff87ff7812 */ /* 0x000fe200078ac0ff */
[--C-:B------:R-:W-:Y:S01]  /*5b10*/  FFMA.FTZ R85, R195, UR13, R142.reuse ;  /* 0x0000000dc3557c23 */ /* 0x100fe2000801008e */
[----:B------:R-:W-:Y:S01]  /*5b20*/  FSEL R84, R88, RZ, P6 ;  /* 0x000000ff58547208 */ /* 0x000fe20003000000 */
[--C-:B------:R-:W-:Y:S01]  /*5b30*/  FFMA.FTZ R86, R196, UR13, R142.reuse ;  /* 0x0000000dc4567c23 */ /* 0x100fe2000801008e */
[----:B------:R-:W-:Y:S01]  /*5b40*/  FFMA.FTZ R88, R193, UR13, R142 ;  /* 0x0000000dc1587c23 */ /* 0x000fe2000801008e */
[----:B------:R-:W-:Y:S01]  /*5b50*/  FSEL R90, R90, RZ, P5 ;  /* 0x000000ff5a5a7208 */ /* 0x000fe20002800000 */
[----:B------:R-:W-:Y:S01]  /*5b60*/  FMUL.FTZ R89, R89, UR4 ;  /* 0x0000000459597c20 */ /* 0x000fe20008410000 */
[----:B------:R-:W-:Y:S01]  /*5b70*/  FADD.FTZ R87, R206, -R87 ;  /* 0x80000057ce577221 */ /* 0x000fe20000010000 */
[----:B------:R-:W-:Y:S01]  /*5b80*/  LOP3.LUT P5, RZ, R135, 0xff00, RZ, 0xc0, !PT ;  /* 0x0000ff0087ff7812 */ /* 0x000fe200078ac0ff */
[----:B------:R-:W-:Y:S01]  /*5b90*/  FADD.FTZ R85, R209, -R85 ;  /* 0x80000055d1557221 */ /* 0x000fe20000010000 */
[----:B------:R-:W-:Y:S01]  /*5ba0*/  FADD.FTZ R86, R198, -R86 ;  /* 0x80000056c6567221 */ /* 0x000fe20000010000 */
[----:B------:R-:W-:Y:S01]  /*5bb0*/  FADD.FTZ R203, R203, -R88 ;  /* 0x80000058cbcb7221 */ /* 0x000fe20000010000 */
[----:B------:R-:W-:Y:S01]  /*5bc0*/  FSEL R89, R89, RZ, P5 ;  /* 0x000000ff59597208 */ /* 0x000fe20002800000 */
[----:B------:R-:W-:Y:S01]  /*5bd0*/  FMUL.FTZ R87, R87, UR12 ;  /* 0x0000000c57577c20 */ /* 0x000fe20008410000 */
[----:B------:R-:W-:Y:S01]  /*5be0*/  F2FP.BF16.F32.PACK_AB R91, R91, R84 ;  /* 0x000000545b5b723e */ /* 0x000fe200000010ff */
[----:B------:R-:W-:Y:S01]  /*5bf0*/  FMUL.FTZ R86, R86, UR12 ;  /* 0x0000000c56567c20 */ /* 0x000fe20008410000 */
[----:B------:R-:W-:Y:S01]  /*5c00*/  FMUL.FTZ R85, R85, UR12 ;  /* 0x0000000c55557c20 */ /* 0x000fe20008410000 */
        /* <DEDUP_REMOVED lines=8> */
[----:B------:R-:W-:Y:S01]  /*5c90*/  FMUL.FTZ R134, R84, UR5 ;  /* 0x0000000554867c20 */ /* 0x000fe20008410000 */
[----:B------:R-:W-:Y:S01]  /*5ca0*/  F2FP.BF16.F32.PACK_AB R90, R89, R90 ;  /* 0x0000005a595a723e */ /* 0x000fe200000010ff */
[----:B------:R-:W-:Y:S01]  /*5cb0*/  FMUL.FTZ R89, R86, UR5 ;  /* 0x0000000556597c20 */ /* 0x000fe20008410000 */
[----:B------:R-:W-:Y:S01]  /*5cc0*/  FMUL.FTZ R135, R135, UR4 ;  /* 0x0000000487877c20 */ /* 0x000fe20008410000 */
[----:B------:R-:W-:Y:S01]  /*5cd0*/  FMUL.FTZ R134, R134, UR4 ;  /* 0x0000000486867c20 */ /* 0x000fe20008410000 */
[----:B------:R-:W-:Y:S01]  /*5ce0*/  FSEL R162, R88, RZ, P1 ;  /* 0x000000ff58a27208 */ /* 0x000fe20000800000 */
[----:B------:R-:W-:-:S02]  /*5cf0*/  FMUL.FTZ R89, R89, UR4 ;  /* 0x0000000459597c20 */ /* 0x000fc40008410000 */
[----:B------:R-:W-:Y:S02]  /*5d00*/  FSEL R135, R135, RZ, P4 ;  /* 0x000000ff87877208 */ /* 0x000fe40002000000 */
[----:B------:R-:W-:Y:S02]  /*5d10*/  FSEL R88, R134, RZ, P3 ;  /* 0x000000ff86587208 */ /* 0x000fe40001800000 */
[----:B------:R-:W-:Y:S02]  /*5d20*/  FSEL R89, R89, RZ, P6 ;  /* 0x000000ff59597208 */ /* 0x000fe40003000000 */
[----:B------:R-:W-:Y:S02]  /*5d30*/  F2FP.BF16.F32.PACK_AB R88, R135, R88 ;  /* 0x000000588758723e */ /* 0x000fe400000010ff */
[----:B------:R-:W-:-:S07]  /*5d40*/  F2FP.BF16.F32.PACK_AB R89, R162, R89 ;  /* 0x00000059a259723e */ /* 0x000fce00000010ff */
.L_x_6365:
        /* <DEDUP_REMOVED lines=14> */
[----:B------:R-:W-:Y:S01]  /*5e30*/  LOP3.LUT P5, RZ, R131, 0xff, RZ, 0xc0, !PT ;  /* 0x000000ff83ff7812 */ /* 0x000fe200078ac0ff */
[----:B------:R-:W-:Y:S01]  /*5e40*/  FADD.FTZ R83, R190, -R83 ;  /* 0x80000053be537221 */ /* 0x000fe20000010000 */
[----:B------:R-:W-:Y:S01]  /*5e50*/  FMUL.FTZ R82, R81, UR12 ;  /* 0x0000000c51527c20 */ /* 0x000fe20008410000 */
[----:B------:R-:W-:Y:S01]  /*5e60*/  FMUL.FTZ R80, R80, UR12 ;  /* 0x0000000c50507c20 */ /* 0x000fe20008410000 */
[----:B------:R-:W-:Y:S01]  /*5e70*/  FADD.FTZ R86, R189, -R86 ;  /* 0x80000056bd567221 */ /* 0x000fe20000010000 */
[----:B------:R-:W-:Y:S01]  /*5e80*/  FMUL.FTZ R83, R83, UR12 ;  /* 0x0000000c53537c20 */ /* 0x000fe20008410000 */
[----:B------:R-:W-:Y:S01]  /*5e90*/  FMUL.FTZ R81, R82, UR5 ;  /* 0x0000000552517c20 */ /* 0x000fe20008410000 */
[----:B------:R-:W-:Y:S01]  /*5ea0*/  ISETP.GE.U32.AND P1, PT, R130, RZ, PT ;  /* 0x000000ff8200720c */ /* 0x000fe20003f26070 */
[--C-:B------:R-:W-:Y:S01]  /*5eb0*/  FFMA.FTZ R87, R178, UR13, R142.reuse ;  /* 0x0000000db2577c23 */ /* 0x100fe2000801008e */
[----:B------:R-:W-:Y:S01]  /*5ec0*/  FMUL.FTZ R84, R83, UR5 ;  /* 0x0000000553547c20 */ /* 0x000fe20008410000 */
[----:B0-----:R-:W-:Y:S01]  /*5ed0*/  FMUL.FTZ R91, R81, UR4 ;  /* 0x00000004515b7c20 */ /* 0x001fe20008410000 */
[----:B------:R-:W-:Y:S01]  /*5ee0*/  FMUL.FTZ R81, R80, UR5 ;  /* 0x0000000550517c20 */ /* 0x000fe20008410000 */
[C---:B------:R-:W-:Y:S01]  /*5ef0*/  LOP3.LUT P6, RZ, R131.reuse, 0xff0000, RZ, 0xc0, !PT ;  /* 0x00ff000083ff7812 */ /* 0x040fe200078cc0ff */
[----:B------:R-:W-:Y:S01]  /*5f00*/  FMUL.FTZ R84, R84, UR4 ;  /* 0x0000000454547c20 */ /* 0x000fe20008410000 */
[----:B------:R-:W-:Y:S01]  /*5f10*/  ISETP.GE.U32.AND.EX P1, PT, R131, 0x1000000, PT, P1 ;  /* 0x010000008300780c */ /* 0x000fe20003f26110 */
[----:B------:R-:W-:Y:S01]  /*5f20*/  FMUL.FTZ R81, R81, UR4 ;  /* 0x0000000451517c20 */ /* 0x000fe20008410000 */
[--C-:B------:R-:W-:Y:S01]  /*5f30*/  FFMA.FTZ R176, R176, UR13, R142.reuse ;  /* 0x0000000db0b07c23 */ /* 0x100fe2000801008e */
[--C-:B------:R-:W-:Y:S01]  /*5f40*/  FFMA.FTZ R177, R177, UR13, R142.reuse ;  /* 0x0000000db1b17c23 */ /* 0x100fe2000801008e */
[----:B------:R-:W-:Y:S01]  /*5f50*/  FSEL R91, R91, RZ, P6 ;  /* 0x000000ff5b5b7208 */ /* 0x000fe20003000000 */
[----:B------:R-:W-:Y:S01]  /*5f60*/  FADD.FTZ R87, R188, -R87 ;  /* 0x80000057bc577221 */ /* 0x000fe20000010000 */
[----:B------:R-:W-:Y:S01]  /*5f70*/  FSEL R90, R81, RZ, P5 ;  /* 0x000000ff515a7208 */ /* 0x000fe20002800000 */
[----:B------:R-:W-:Y:S01]  /*5f80*/  FMUL.FTZ R81, R86, UR12 ;  /* 0x0000000c56517c20 */ /* 0x000fe20008410000 */
[----:B------:R-:W-:Y:S01]  /*5f90*/  LOP3.LUT P5, RZ, R131, 0xff00, RZ, 0xc0, !PT ;  /* 0x0000ff0083ff7812 */ /* 0x000fe200078ac0ff */
[----:B------:R-:W-:Y:S01]  /*5fa0*/  FFMA.FTZ R86, R175, UR13, R142 ;  /* 0x0000000daf567c23 */ /* 0x000fe2000801008e */
[----:B------:R-:W-:Y:S01]  /*5fb0*/  FSEL R84, R84, RZ, P1 ;  /* 0x000000ff54547208 */ /* 0x000fe20000800000 */
[----:B------:R-:W-:Y:S01]  /*5fc0*/  FMUL.FTZ R85, R81, UR5 ;  /* 0x0000000551557c20 */ /* 0x000fe20008410000 */
        /* <DEDUP_REMOVED lines=8> */
[----:B------:R-:W-:Y:S01]  /*6050*/  FSEL R85, R85, RZ, P5 ;  /* 0x000000ff55557208 */ /* 0x000fe20002800000 */
[----:B------:R-:W-:Y:S01]  /*6060*/  FMUL.FTZ R131, R87, UR5 ;  /* 0x0000000557837c20 */ /* 0x000fe20008410000 */
[----:B------:R-:W-:Y:S01]  /*6070*/  LOP3.LUT P3, RZ, R130, 0xff, RZ, 0xc0, !PT ;  /* 0x000000ff82ff7812 */ /* 0x000fe2000786c0ff */
[----:B------:R-:W-:Y:S01]  /*6080*/  FMUL.FTZ R88, R84, UR5 ;  /* 0x0000000554587c20 */ /* 0x000fe20008410000 */
[----:B------:R-:W-:Y:S01]  /*6090*/  F2FP.BF16.F32.PACK_AB R90, R85, R90 ;  /* 0x0000005a555a723e */ /* 0x000fe200000010ff */
        /* <DEDUP_REMOVED lines=15> */
[----:B------:R-:W-:Y:S01]  /*6190*/  F2FP.BF16.F32.PACK_AB R89, R135, R130 ;  /* 0x000000828759723e */ /* 0x000fe200000010ff */
[----:B------:R-:W-:Y:S06]  /*61a0*/  BRA `(.L_x_6367) ;  /* 0x0000000000f47947 */ /* 0x000fec0003800000 */
.L_x_6366:
        /* <DEDUP_REMOVED lines=22> */
[----:B------:R-:W-:Y:S01]  /*6310*/  FFMA.FTZ R177, R177, UR13, R142 ;  /* 0x0000000db1b17c23 */ /* 0x000fe2000801008e */
[----:B------:R-:W-:Y:S01]  /*6320*/  ISETP.GE.U32.AND P1, PT, R130, RZ, PT ;  /* 0x000000ff8200720c */ /* 0x000fe20003f26070 */
[----:B------:R-:W-:Y:S01]  /*6330*/  FADD.FTZ R176, R187, -R176 ;  /* 0x800000b0bbb07221 */ /* 0x000fe20000010000 */
[----:B------:R-:W-:Y:S01]  /*6340*/  FSEL R89, R89, RZ, P4 ;  /* 0x000000ff59597208 */ /* 0x000fe20002000000 */
[----:B------:R-:W-:Y:S01]  /*6350*/  FADD.FTZ R177, R180, -R177 ;  /* 0x800000b1b4b17221 */ /* 0x000fe20000010000 */
[----:B------:R-:W-:Y:S01]  /*6360*/  ISETP.GE.U32.AND.EX P1, PT, R131, 0x1000000, PT, P1 ;  /* 0x010000008300780c */ /* 0x000fe20003f26110 */
[--C-:B------:R-:W-:Y:S01]  /*6370*/  FFMA.FTZ R131, R186, UR13, R142.reuse ;  /* 0x0000000dba837c23 */ /* 0x100fe2000801008e */
[----:B------:R-:W-:Y:S01]  /*6380*/  FSEL R91, R91, RZ, P3 ;  /* 0x000000ff5b5b7208 */ /* 0x000fe20001800000 */
[----:B------:R-:W-:Y:S01]  /*6390*/  FMUL.FTZ R176, R176, UR12 ;  /* 0x0000000cb0b07c20 */ /* 0x000fe20008410000 */
[----:B------:R-:W-:Y:S01]  /*63a0*/  LOP3.LUT P4, RZ, R130, 0xff000000, RZ, 0xc0, !PT ;  /* 0xff00000082ff7812 */ /* 0x000fe2000788c0ff */
[----:B------:R-:W-:Y:S01]  /*63b0*/  FADD.FTZ R131, R190, -R131 ;  /* 0x80000083be837221 */ /* 0x000fe20000010000 */
[----:B------:R-:W-:Y:S01]  /*63c0*/  LOP3.LUT P3, RZ, R130, 0xff, RZ, 0xc0, !PT ;  /* 0x000000ff82ff7812 */ /* 0x000fe2000786c0ff */
[----:B------:R-:W-:Y:S01]  /*63d0*/  FMUL.FTZ R177, R177, UR12 ;  /* 0x0000000cb1b17c20 */ /* 0x000fe20008410000 */
[----:B------:R-:W-:Y:S01]  /*63e0*/  FMUL.FTZ R176, R176, UR5 ;  /* 0x00000005b0b07c20 */ /* 0x000fe20008410000 */
[----:B------:R-:W-:Y:S01]  /*63f0*/  FMUL.FTZ R131, R131, UR12 ;  /* 0x0000000c83837c20 */ /* 0x000fe20008410000 */
[----:B------:R-:W-:Y:S01]  /*6400*/  F2FP.BF16.F32.PACK_AB R90, R89, R90 ;  /* 0x0000005a595a723e */ /* 0x000fe200000010ff */
[----:B------:R-:W-:Y:S01]  /*6410*/  FMUL.FTZ R177, R177, UR5 ;  /* 0x00000005b1b17c20 */ /* 0x000fe20008410000 */
[----:B------:R-:W-:Y:S01]  /*6420*/  FMUL.FTZ R176, R176, UR4 ;  /* 0x00000004b0b07c20 */ /* 0x000fe20008410000 */
[----:B------:R-:W-:Y:S01]  /*6430*/  FMUL.FTZ R88, R131, UR5 ;  /* 0x0000000583587c20 */ /* 0x000fe20008410000 */
[----:B------:R-:W-:Y:S01]  /*6440*/  FFMA.FTZ R131, R178, UR13, R142 ;  /* 0x0000000db2837c23 */ /* 0x000fe2000801008e */
[----:B------:R-:W-:-:S02]  /*6450*/  FMUL.FTZ R177, R177, UR4 ;  /* 0x00000004b1b17c20 */ /* 0x000fc40008410000 */
[----:B------:R-:W-:Y:S01]  /*6460*/  FMUL.FTZ R130, R88, UR4 ;  /* 0x0000000458827c20 */ /* 0x000fe20008410000 */
[----:B------:R-:W-:Y:S01]  /*6470*/  FFMA.FTZ R88, R175, UR13, R142 ;  /* 0x0000000daf587c23 */ /* 0x000fe2000801008e */
[----:B------:R-:W-:Y:S01]  /*6480*/  FADD.FTZ R131, R188, -R131 ;  /* 0x80000083bc837221 */ /* 0x000fe20000010000 */
[----:B------:R-:W-:Y:S02]  /*6490*/  FSEL R89, R177, RZ, P5 ;  /* 0x000000ffb1597208 */ /* 0x000fe40002800000 */
[----:B------:R-:W-:Y:S01]  /*64a0*/  FADD.FTZ R88, R179, -R88 ;  /* 0x80000058b3587221 */ /* 0x000fe20000010000 */
[----:B------:R-:W-:Y:S01]  /*64b0*/  FMUL.FTZ R131, R131, UR12 ;  /* 0x0000000c83837c20 */ /* 0x000fe20008410000 */
[----:B------:R-:W-:Y:S02]  /*64c0*/  FSEL R130, R130, RZ, P1 ;  /* 0x000000ff82827208 */ /* 0x000fe40000800000 */
[----:B------:R-:W-:Y:S01]  /*64d0*/  FMUL.FTZ R88, R88, UR12 ;  /* 0x0000000c58587c20 */ /* 0x000fe20008410000 */
[----:B------:R-:W-:Y:S01]  /*64e0*/  FMUL.FTZ R131, R131, UR5 ;  /* 0x0000000583837c20 */ /* 0x000fe20008410000 */
[----:B------:R-:W-:-:S02]  /*64f0*/  F2FP.BF16.F32.PACK_AB R91, R130, R91 ;  /* 0x0000005b825b723e */ /* 0x000fc400000010ff */
[----:B------:R-:W-:Y:S01]  /*6500*/  FMUL.FTZ R88, R88, UR5 ;  /* 0x0000000558587c20 */ /* 0x000fe20008410000 */
[----:B------:R-:W-:Y:S01]  /*6510*/  FMUL.FTZ R130, R131, UR4 ;  /* 0x0000000483827c20 */ /* 0x000fe20008410000 */
[----:B------:R-:W-:Y:S02]  /*6520*/  FSEL R131, R176, RZ, P6 ;  /* 0x000000ffb0837208 */ /* 0x000fe40003000000 */
[----:B------:R-:W-:Y:S02]  /*6530*/  FMUL.FTZ R88, R88, UR4 ;  /* 0x0000000458587c20 */ /* 0x000fe40008410000 */
[----:B------:R-:W-:-:S03]  /*6540*/  FSEL R130, R130, RZ, P4 ;  /* 0x000000ff82827208 */ /* 0x000fc60002000000 */
[----:B------:R-:W-:Y:S02]  /*6550*/  FSEL R88, R88, RZ, P3 ;  /* 0x000000ff58587208 */ /* 0x000fe40001800000 */
[----:B------:R-:W-:Y:S02]  /*6560*/  F2FP.BF16.F32.PACK_AB R89, R130, R89 ;  /* 0x000000598259723e */ /* 0x000fe400000010ff */
[----:B------:R-:W-:-:S07]  /*6570*/  F2FP.BF16.F32.PACK_AB R88, R131, R88 ;  /* 0x000000588358723e */ /* 0x000fce00000010ff */
.L_x_6367:
        /* <DEDUP_REMOVED lines=70> */
.L_x_6368:
        /* <DEDUP_REMOVED lines=35> */
[----:B------:R-:W-:Y:S01]  /*6c10*/  FMUL.FTZ R137, R137, UR12 ;  /* 0x0000000c89897c20 */ /* 0x000fe20008410000 */
[----:B------:R-:W-:Y:S01]  /*6c20*/  FADD.FTZ R124, R169, -R124 ;  /* 0x8000007ca97c7221 */ /* 0x000fe20000010000 */
        /* <DEDUP_REMOVED lines=24> */
.L_x_6369:
        /* <DEDUP_REMOVED lines=19> */
[----:B------:R-:W-:Y:S01]  /*6ee0*/  ISETP.GE.U32.AND P1, PT, R120, RZ, PT ;  /* 0x000000ff7800720c */ /* 0x000fe20003f26070 */
[----:B------:R-:W-:Y:S01]  /*6ef0*/  FMUL.FTZ R84, R82, UR5 ;  /* 0x0000000552547c20 */ /* 0x000fe20008410000 */
[----:B------:R-:W-:Y:S01]  /*6f00*/  FMUL.FTZ R85, R83, UR5 ;  /* 0x0000000553557c20 */ /* 0x000fe20008410000 */
[----:B------:R-:W-:Y:S01]  /*6f10*/  FMUL.FTZ R81, R80, UR5 ;  /* 0x0000000550517c20 */ /* 0x000fe20008410000 */
[--C-:B------:R-:W-:Y:S01]  /*6f20*/  FFMA.FTZ R86, R109, UR13, R142.reuse ;  /* 0x0000000d6d567c23 */ /* 0x100fe2000801008e */
[----:B------:R-:W-:Y:S01]  /*6f30*/  FMUL.FTZ R84, R84, UR4 ;  /* 0x0000000454547c20 */ /* 0x000fe20008410000 */
[--C-:B------:R-:W-:Y:S01]  /*6f40*/  FFMA.FTZ R122, R122, UR13, R142.reuse ;  /* 0x0000000d7a7a7c23 */ /* 0x100fe2000801008e */
[----:B------:R-:W-:Y:S01]  /*6f50*/  FMUL.FTZ R81, R81, UR4 ;  /* 0x0000000451517c20 */ /* 0x000fe20008410000 */
[--C-:B------:R-:W-:Y:S01]  /*6f60*/  FFMA.FTZ R110, R110, UR13, R142.reuse ;  /* 0x0000000d6e6e7c23 */ /* 0x100fe2000801008e */
[----:B------:R-:W-:Y:S01]  /*6f70*/  FMUL.FTZ R85, R85, UR4 ;  /* 0x0000000455557c20 */ /* 0x000fe20008410000 */
[----:B------:R-:W-:Y:S01]  /*6f80*/  FSEL R118, R84, RZ, P6 ;  /* 0x000000ff54767208 */ /* 0x000fe20003000000 */
[--C-:B------:R-:W-:Y:S01]  /*6f90*/  FFMA.FTZ R84, R111, UR13, R142.reuse ;  /* 0x0000000d6f547c23 */ /* 0x100fe2000801008e */
[----:B------:R-:W-:Y:S01]  /*6fa0*/  FSEL R116, R81, RZ, P5 ;  /* 0x000000ff51747208 */ /* 0x000fe20002800000 */
[----:B------:R-:W-:Y:S01]  /*6fb0*/  FFMA.FTZ R81, R108, UR13, R142 ;  /* 0x0000000d6c517c23 */ /* 0x000fe2000801008e */
[----:B------:R-:W-:Y:S01]  /*6fc0*/  ISETP.GE.U32.AND.EX P1, PT, R121, 0x1000000, PT, P1 ;  /* 0x010000007900780c */ /* 0x000fe20003f26110 */
[----:B------:R-:W-:Y:S01]  /*6fd0*/  FADD.FTZ R86, R117, -R86 ;  /* 0x8000005675567221 */ /* 0x000fe20000010000 */
[----:B------:R-:W-:Y:S01]  /*6fe0*/  FADD.FTZ R122, R123, -R122 ;  /* 0x8000007a7b7a7221 */ /* 0x000fe20000010000 */
[----:B------:R-:W-:Y:S01]  /*6ff0*/  FADD.FTZ R87, R119, -R84 ;  /* 0x8000005477577221 */ /* 0x000fe20000010000 */
[----:B------:R-:W-:Y:S01]  /*7000*/  FADD.FTZ R110, R113, -R110 ;  /* 0x8000006e716e7221 */ /* 0x000fe20000010000 */
[----:B------:R-:W-:Y:S01]  /*7010*/  FADD.FTZ R84, R112, -R81 ;  /* 0x8000005170547221 */ /* 0x000fe20000010000 */
        /* <DEDUP_REMOVED lines=31> */
.L_x_6370:
        /* <DEDUP_REMOVED lines=61> */
.L_x_6371:
        /* <DEDUP_REMOVED lines=8> */
[--C-:B------:R-:W-:Y:S01]  /*7660*/  FFMA.FTZ R106, R106, UR13, R142.reuse ;  /* 0x0000000d6a6a7c23 */ /* 0x100fe2000801008e */
[--C-:B0-----:R-:W-:Y:S01]  /*7670*/  FFMA.FTZ R80, R107, UR13, R142.reuse ;  /* 0x0000000d6b507c23 */ /* 0x101fe2000801008e */
        /* <DEDUP_REMOVED lines=60> */
.L_x_6372:
        /* <DEDUP_REMOVED lines=61> */
.L_x_6373:
[----:B------:R-:W0:Y:S01]  /*7e10*/  @P0 LDC.64 R92, c[0x0][0x478] ;  /* 0x00011e00ff5c0b82 */ /* 0x000e220000000a00 */
[----:B------:R-:W-:-:S04]  /*7e20*/  IMAD.WIDE.U32 R94, R0, 0x10, R172 ;  /* 0x00000010005e7825 */ /* 0x000fc800078e00ac */
[----:B0-----:R-:W-:-:S05]  /*7e30*/  @P0 IMAD.WIDE.U32 R92, R0, 0x20, R92 ;  /* 0x00000020005c0825 */ /* 0x001fca00078e005c */
[----:B------:R0:W-:Y:S04]  /*7e40*/  @P0 STG.E.128 desc[UR14][R92.64], R84 ;  /* 0x000000545c000986 */ /* 0x0001e8000c101d0e */
[----:B------:R0:W-:Y:S04]  /*7e50*/  @P0 STG.E.128 desc[UR14][R92.64+0x10], R80 ;  /* 0x000010505c000986 */ /* 0x0001e8000c101d0e */
[----:B------:R0:W-:Y:S02]  /*7e60*/  STG.E.128 desc[UR14][R94.64], R88 ;  /* 0x000000585e007986 */ /* 0x0001e4000c101d0e */
.L_x_6363:
        /* <DEDUP_REMOVED lines=80> */
.L_x_6351:
[----:B------:R-:W2:Y:S01]  /*8370*/  S2R R26, SR_TID.X ;  /* 0x00000000001a7919 */ /* 0x000ea20000002100 */
[----:B------:R-:W3:Y:S08]  /*8380*/  S2UR UR4, SR_CTAID.X ;  /* 0x00000000000479c3 */ /* 0x000ef00000002500 */
[----:B------:R-:W3:Y:S08]  /*8390*/  LDC R0, c[0x0][0x388] ;  /* 0x0000e200ff007b82 */ /* 0x000ef00000000800 */
[----:B------:R-:W4:Y:S08]  /*83a0*/  LDC.64 R2, c[0x0][0x440] ;  /* 0x00011000ff027b82 */ /* 0x000f300000000a00 */
[----:B------:R-:W5:Y:S01]  /*83b0*/  LDC.64 R24, c[0x0][0x448] ;  /* 0x00011200ff187b82 */ /* 0x000f620000000a00 */
[----:B---3--:R-:W-:-:S05]  /*83c0*/  IMAD R0, R0, UR4, RZ ;  /* 0x0000000400007c24 */ /* 0x008fca000f8e02ff */
[----:B--2---:R-:W-:-:S05]  /*83d0*/  LEA.HI R27, R0, R26, RZ, 0x1d ;  /* 0x0000001a001b7211 */ /* 0x004fca00078fe8ff */
[----:B----4-:R-:W-:-:S05]  /*83e0*/  IMAD.WIDE.U32 R2, R27, 0x20, R2 ;  /* 0x000000201b027825 */ /* 0x010fca00078e0002 */
[----:B0-----:R-:W-:Y:S01]  /*83f0*/  STG.E.128 desc[UR14][R2.64], R44 ;  /* 0x0000002c02007986 */ /* 0x001fe2000c101d0e */
[----:B-----5:R-:W-:-:S03]  /*8400*/  IMAD.WIDE.U32 R24, R27, 0x20, R24 ;  /* 0x000000201b187825 */ /* 0x020fc600078e0018 */
        /* <DEDUP_REMOVED lines=20> */
.L_x_6375:
        /* <DEDUP_REMOVED lines=11> */
.L_x_19343:


//--------------------- .text._ZN10layer_norm22ln_bwd_finalize_kernelINS_22Kernel_traits_finalizeILj5120E13__nv_bfloat16S2_fS2_fjLb0ELj1024ELj4ENS_18Kernel_traits_baseILj5120ES2_S2_fS2_fjLj1024EEEEELb0ELb0EEEvNS_9BwdParamsE --------------------------
	.section	.text._ZN10layer_norm22ln_bwd_finalize_kernelINS_22Kernel_traits_finalizeILj5120E13__nv_bfloat16S2_fS2_fjLb0ELj1024ELj4ENS_18Kernel_traits_baseILj5120ES2_S2_fS2_fjLj1024EEEEELb0ELb0EEEvNS_9BwdParamsE,"ax",@progbits
	.align	128
        .global         _ZN10layer_norm22ln_bwd_finalize_kernelINS_22Kernel_traits_finalizeILj5120E13__nv_bfloat16S2_fS2_fjLb0ELj1024ELj4ENS_18Kernel_traits_baseILj5120ES2_S2_fS2_fjLj1024EEEEELb0ELb0EEEvNS_9BwdParamsE
        .type           _ZN10layer_norm22ln_bwd_finalize_kernelINS_22Kernel_traits_finalizeILj5120E13__nv_bfloat16S2_fS2_fjLb0ELj1024ELj4ENS_18Kernel_traits_baseILj5120ES2_S2_fS2_fjLj1024EEEEELb0ELb0EEEvNS_9BwdParamsE,@function
        .size           _ZN10layer_norm22ln_bwd_finalize_kernelINS_22Kernel_traits_finalizeILj5120E13__nv_bfloat16S2_fS2_fjLb0ELj1024ELj4ENS_18Kernel_traits_baseILj5120ES2_S2_fS2_fjLj1024EEEEELb0ELb0EEEvNS_9BwdParamsE,(.L_x_19344 - _ZN10layer_norm22ln_bwd_finalize_kernelINS_22Kernel_traits_finalizeILj5120E13__nv_bfloat16S2_fS2_fjLb0ELj1024ELj4ENS_18Kernel_traits_baseILj5120ES2_S2_fS2_fjLj1024EEEEELb0ELb0EEEvNS_9BwdParamsE)
        .other          _ZN10layer_norm22ln_bwd_finalize_kernelINS_22Kernel_traits_finalizeILj5120E13__nv_bfloat16S2_fS2_fjLb0ELj1024ELj4ENS_18Kernel_traits_baseILj5120ES2_S2_fS2_fjLj1024EEEEELb0ELb0EEEvNS_9BwdParamsE,@"STO_CUDA_ENTRY STV_DEFAULT"
_ZN10layer_norm22ln_bwd_finalize_kernelINS_22Kernel_traits_finalizeILj5120E13__nv_bfloat16S2_fS2_fjLb0ELj1024ELj4ENS_18Kernel_traits_baseILj5120ES2_S2_fS2_fjLj1024EEEEELb0ELb0EEEvNS_9BwdParamsE:
.text._ZN10layer_norm22ln_bwd_finalize_kernelINS_22Kernel_traits_finalizeILj5120E13__nv_bfloat16S2_fS2_fjLb0ELj1024ELj4ENS_18Kernel_traits_baseILj5120ES2_S2_fS2_fjLj1024EEEEELb0ELb0EEEvNS_9BwdParamsE:
        /* <DEDUP_REMOVED lines=82> */
.L_x_6380:
        /* <DEDUP_REMOVED lines=118> */
.L_x_6379:
[----:B------:R-:W-:Y:S05]  /*0c80*/  BSYNC.RECONVERGENT B1 ;  /* 0x0000000000017941 */ /* 0x000fea0003800200 */
.L_x_6378:
        /* <DEDUP_REMOVED lines=75> */
.L_x_6382:
[----:B------:R-:W-:Y:S05]  /*1140*/  BSYNC.RECONVERGENT B1 ;  /* 0x0000000000017941 */ /* 0x000fea0003800200 */
.L_x_6381:
        /* <DEDUP_REMOVED lines=37> */
.L_x_6384:
[----:B------:R-:W-:Y:S05]  /*13a0*/  BSYNC.RECONVERGENT B1 ;  /* 0x0000000000017941 */ /* 0x000fea0003800200 */
.L_x_6383:
[----:B------:R-:W-:Y:S05]  /*13b0*/  @!P1 BRA `(.L_x_6377) ;  /* 0x0000000000409947 */ /* 0x000fea0003800000 */
[----:B------:R-:W0:Y:S01]  /*13c0*/  LDC.64 R10, c[0x0][0x440] ;  /* 0x00011000ff0a7b82 */ /* 0x000e220000000a00 */
[----:B------:R-:W-:Y:S01]  /*13d0*/  IMAD R59, R0, R56, R59 ;  /* 0x00000038003b7224 */ /* 0x000fe200078e023b */
[----:B------:R-:W-:Y:S02]  /*13e0*/  LOP3.LUT R8, R8, 0x1f, RZ, 0xc0, !PT ;  /* 0x0000001f08087812 */ /* 0x000fe400078ec0ff */
[----:B------:R-:W-:Y:S02]  /*13f0*/  IADD3 R9, PT, PT, -R9, RZ, RZ ;  /* 0x000000ff09097210 */ /* 0x000fe40007ffe1ff */
[----:B------:R-:W-:Y:S02]  /*1400*/  IADD3 R59, PT, PT, R8, R59, RZ ;  /* 0x0000003b083b7210 */ /* 0x000fe40007ffe0ff */
[----:B------:R-:W1:Y:S05]  /*1410*/  LDC.64 R12, c[0x0][0x448] ;  /* 0x00011200ff0c7b82 */ /* 0x000e6a0000000a00 */
.L_x_6385:
        /* <DEDUP_REMOVED lines=10> */
.L_x_6377:
[----:B------:R-:W-:Y:S05]  /*14c0*/  BSYNC.RECONVERGENT B0 ;  /* 0x0000000000007941 */ /* 0x000fea0003800200 */
.L_x_6376:
        /* <DEDUP_REMOVED lines=59> */
.L_x_6386:
        /* <DEDUP_REMOVED lines=16> */
.L_x_19344:


//--------------------- .text._ZN10layer_norm13ln_bwd_kernelINS_13Kernel_traitsI13__nv_bfloat16S2_fS2_fjLj5120ELj1ELj1ELj4ELj16ENS_18Kernel_traits_baseILj5120ES2_S2_fS2_fjLj128EEEEELb1ELb0ELb1ELb0EEEvNS_9BwdParamsE --------------------------
	.section	.text._ZN10layer_norm13ln_bwd_kernelINS_13Kernel_traitsI13__nv_bfloat16S2_fS2_fjLj5120ELj1ELj1ELj4ELj16ENS_18Kernel_traits_baseILj5120ES2_S2_fS2_fjLj128EEEEELb1ELb0ELb1ELb0EEEvNS_9BwdParamsE,"ax",@progbits
	.align	128
        .global         _ZN10layer_norm13ln_bwd_kernelINS_13Kernel_traitsI13__nv_bfloat16S2_fS2_fjLj5120ELj1ELj1ELj4ELj16ENS_18Kernel_traits_baseILj5120ES2_S2_fS2_fjLj128EEEEELb1ELb0ELb1ELb0EEEvNS_9BwdParamsE
        .type           _ZN10layer_norm13ln_bwd_kernelINS_13Kernel_traitsI13__nv_bfloat16S2_fS2_fjLj5120ELj1ELj1ELj4ELj16ENS_18Kernel_traits_baseILj5120ES2_S2_fS2_fjLj128EEEEELb1ELb0ELb1ELb0EEEvNS_9BwdParamsE,@function
        .size           _ZN10layer_norm13ln_bwd_kernelINS_13Kernel_traitsI13__nv_bfloat16S2_fS2_fjLj5120ELj1ELj1ELj4ELj16ENS_18Kernel_traits_baseILj5120ES2_S2_fS2_fjLj128EEEEELb1ELb0ELb1ELb0EEEvNS_9BwdParamsE,(.L_x_19345 - _ZN10layer_norm13ln_bwd_kernelINS_13Kernel_traitsI13__nv_bfloat16S2_fS2_fjLj5120ELj1ELj1ELj4ELj16ENS_18Kernel_traits_baseILj5120ES2_S2_fS2_fjLj128EEEEELb1ELb0ELb1ELb0EEEvNS_9BwdParamsE)
        .other          _ZN10layer_norm13ln_bwd_kernelINS_13Kernel_traitsI13__nv_bfloat16S2_fS2_fjLj5120ELj1ELj1ELj4ELj16ENS_18Kernel_traits_baseILj5120ES2_S2_fS2_fjLj128EEEEELb1ELb0ELb1ELb0EEEvNS_9BwdParamsE,@"STO_CUDA_ENTRY STV_DEFAULT"
_ZN10layer_norm13ln_bwd_kernelINS_13Kernel_traitsI13__nv_bfloat16S2_fS2_fjLj5120ELj1ELj1ELj4ELj16ENS_18Kernel_traits_baseILj5120ES2_S2_fS2_fjLj128EEEEELb1ELb0ELb1ELb0EEEvNS_9BwdParamsE:
.text._ZN10layer_norm13ln_bwd_kernelINS_13Kernel_traitsI13__nv_bfloat16S2_fS2_fjLj5120ELj1ELj1ELj4ELj16ENS_18Kernel_traits_baseILj5120ES2_S2_fS2_fjLj128EEEEELb1ELb0ELb1ELb0EEEvNS_9BwdParamsE:
[----:B------:R-:W0:Y:S01]  /*0000*/  LDC R1, c[0x0][0x37c] ;  /* 0x0000df00ff017b82 */ /* 0x000e220000000800 */
[----:B------:R-:W1:Y:S01]  /*0010*/  S2R R0, SR_TID.X ;  /* 0x0000000000007919 */ /* 0x000e620000002100 */
[----:B------:R-:W2:Y:S01]  /*0020*/  LDCU UR6, c[0x0][0x388] ;  /* 0x00007100ff0677ac */ /* 0x000ea20008000800 */
[----:B0-----:R-:W-:Y:S01]  /*0030*/  VIADD R1, R1, 0xffffffd8 ;  /* 0xffffffd801017836 */ /* 0x001fe20000000000 */
[----:B------:R-:W0:Y:S01]  /*0040*/  LDCU.64 UR20, c[0x0][0x358] ;  /* 0x00006b00ff1477ac */ /* 0x000e220008000a00 */
[----:B--2---:R-:W-:-:S04]  /*0050*/  USHF.R.S32.HI UR4, URZ, 0x1f, UR6 ;  /* 0x0000001fff047899 */ /* 0x004fc80008011406 */
[----:B------:R-:W-:-:S06]  /*0060*/  ULEA.HI UR4, UR4, UR6, URZ, 0x3 ;  /* 0x0000000604047291 */ /* 0x000fcc000f8f18ff */
[----:B------:R-:W-:Y:S01]  /*0070*/  IMAD.U32 R3, RZ, RZ, UR4 ;  /* 0x00000004ff037e24 */ /* 0x000fe2000f8e00ff */
[----:B-1----:R-:W-:Y:S01]  /*0080*/  LOP3.LUT R2, R0, 0x7f, RZ, 0x3c, !PT ;  /* 0x0000007f00027812 */ /* 0x002fe200078e3cff */
[----:B------:R-:W1:Y:S03]  /*0090*/  S2UR UR28, SR_CTAID.X ;  /* 0x00000000001c79c3 */ /* 0x000e660000002500 */
[----:B------:R-:W1:Y:S01]  /*00a0*/  LDCU UR4, c[0x0][0x384] ;  /* 0x00007080ff0477ac */ /* 0x000e620008000800 */
[----:B------:R-:W-:Y:S02]  /*00b0*/  LEA.HI.SX32 R2, R3, R2, 0x1d ;  /* 0x0000000203027211 */ /* 0x000fe400078feaff */
[----:B------:R-:W-:Y:S02]  /*00c0*/  MOV R3, R0 ;  /* 0x0000000000037202 */ /* 0x000fe40000000f00 */
[----:B------:R-:W-:-:S02]  /*00d0*/  ISETP.GE.U32.AND P5, PT, R2, 0x80, PT ;  /* 0x000000800200780c */ /* 0x000fc40003fa6070 */
[C---:B------:R-:W-:Y:S02]  /*00e0*/  ISETP.GE.U32.AND P4, PT, R2.reuse, 0x100, PT ;  /* 0x000001000200780c */ /* 0x040fe40003f86070 */
[C---:B------:R-:W-:Y:S02]  /*00f0*/  ISETP.GE.U32.AND P3, PT, R2.reuse, 0x180, PT ;  /* 0x000001800200780c */ /* 0x040fe40003f66070 */
[C---:B------:R-:W-:Y:S02]  /*0100*/  ISETP.GE.U32.AND P2, PT, R2.reuse, 0x200, PT ;  /* 0x000002000200780c */ /* 0x040fe40003f46070 */
[----:B------:R-:W-:-:S05]  /*0110*/  ISETP.GE.U32.AND P1, PT, R2, 0x280, PT ;  /* 0x000002800200780c */ /* 0x000fca0003f26070 */
[----:B------:R-:W2:Y:S08]  /*0120*/  @P5 LDC.64 R4, c[0x0][0x3d0] ;  /* 0x0000f400ff045b82 */ /* 0x000eb00000000a00 */
[----:B------:R-:W3:Y:S08]  /*0130*/  @P4 LDC.64 R6, c[0x0][0x3d0] ;  /* 0x0000f400ff064b82 */ /* 0x000ef00000000a00 */
[----:B------:R-:W4:Y:S08]  /*0140*/  @P3 LDC.64 R10, c[0x0][0x3d0] ;  /* 0x0000f400ff0a3b82 */ /* 0x000f300000000a00 */
[----:B------:R-:W1:Y:S01]  /*0150*/  @P2 LDC.64 R12, c[0x0][0x3d0] ;  /* 0x0000f400ff0c2b82 */ /* 0x000e620000000a00 */
[C---:B--2---:R-:W-:Y:S01]  /*0160*/  @P5 IMAD.WIDE.U32 R4, R3.reuse, 0x10, R4 ;  /* 0x0000001003045825 */ /* 0x044fe200078e0004 */
[----:B------:R-:W-:-:S04]  /*0170*/  @P5 LOP3.LUT R3, R3, 0x80, RZ, 0xfc, !PT ;  /* 0x0000008003035812 */ /* 0x000fc800078efcff */
[----:B0-----:R0:W5:Y:S02]  /*0180*/  @P5 LDG.E.128 R36, desc[UR20][R4.64] ;  /* 0x0000001404245981 */ /* 0x001164000c1e1d00 */
[----:B------:R-:W2:Y:S01]  /*0190*/  @P1 LDC.64 R14, c[0x0][0x3d0] ;  /* 0x0000f400ff0e1b82 */ /* 0x000ea20000000a00 */
[----:B---3--:R-:W-:-:S04]  /*01a0*/  @P4 IMAD.WIDE.U32 R8, R3, 0x10, R6 ;  /* 0x0000001003084825 */ /* 0x008fc800078e0006 */
[----:B------:R-:W-:Y:S01]  /*01b0*/  @P4 VIADD R3, R3, 0x80 ;  /* 0x0000008003034836 */ /* 0x000fe20000000000 */
[----:B------:R0:W5:Y:S03]  /*01c0*/  @P4 LDG.E.128 R40, desc[UR20][R8.64] ;  /* 0x0000001408284981 */ /* 0x000166000c1e1d00 */
[----:B----4-:R-:W-:-:S04]  /*01d0*/  @P3 IMAD.WIDE.U32 R10, R3, 0x10, R10 ;  /* 0x00000010030a3825 */ /* 0x010fc800078e000a */
[----:B------:R-:W-:Y:S01]  /*01e0*/  @P3 VIADD R3, R3, 0x80 ;  /* 0x0000008003033836 */ /* 0x000fe20000000000 */
[----:B------:R0:W5:Y:S03]  /*01f0*/  @P3 LDG.E.128 R44, desc[UR20][R10.64] ;  /* 0x000000140a2c3981 */ /* 0x000166000c1e1d00 */
[C---:B-1----:R-:W-:Y:S01]  /*0200*/  @P2 IMAD.WIDE.U32 R12, R3.reuse, 0x10, R12 ;  /* 0x00000010030c2825 */ /* 0x042fe200078e000c */
        /* <DEDUP_REMOVED lines=96> */
.L_x_6572:
[----:B0-----:R-:W-:Y:S02]  /*0810*/  UIMAD.WIDE UR10, UR28, 0x4, UR18 ;  /* 0x000000041c0a78a5 */ /* 0x001fe4000f8e0212 */
[----:B------:R-:W-:-:S04]  /*0820*/  UIMAD.WIDE UR8, UR28, 0x4, UR14 ;  /* 0x000000041c0878a5 */ /* 0x000fc8000f8e020e */
[----:B-1234-:R-:W-:Y:S02]  /*0830*/  IMAD.U32 R12, RZ, RZ, UR10 ;  /* 0x0000000aff0c7e24 */ /* 0x01efe4000f8e00ff */
[----:B------:R-:W-:Y:S01]  /*0840*/  IMAD.U32 R13, RZ, RZ, UR11 ;  /* 0x0000000bff0d7e24 */ /* 0x000fe2000f8e00ff */
[----:B------:R-:W-:-:S04]  /*0850*/  UIMAD.WIDE UR10, UR28, 0x4, UR16 ;  /* 0x000000041c0a78a5 */ /* 0x000fc8000f8e0210 */
[----:B------:R0:W2:Y:S02]  /*0860*/  LDG.E R181, desc[UR20][R12.64] ;  /* 0x000000140cb57981 */ /* 0x0000a4000c1e1900 */
[----:B0-----:R-:W-:Y:S01]  /*0870*/  MOV R12, UR8 ;  /* 0x00000008000c7c02 */ /* 0x001fe20008000f00 */
[----:B------:R-:W-:-:S05]  /*0880*/  IMAD.U32 R13, RZ, RZ, UR9 ;  /* 0x00000009ff0d7e24 */ /* 0x000fca000f8e00ff */
[----:B------:R0:W3:Y:S02]  /*0890*/  LDG.E R180, desc[UR20][R12.64] ;  /* 0x000000140cb47981 */ /* 0x0000e4000c1e1900 */
[----:B0-----:R-:W-:Y:S01]  /*08a0*/  IMAD.U32 R12, RZ, RZ, UR10 ;  /* 0x0000000aff0c7e24 */ /* 0x001fe2000f8e00ff */
[----:B------:R-:W-:-:S05]  /*08b0*/  MOV R13, UR11 ;  /* 0x0000000b000d7c02 */ /* 0x000fca0008000f00 */
        /* <DEDUP_REMOVED lines=8> */
[----:B------:R-:W-:Y:S02]  /*0940*/  IMAD.U32 R12, RZ, RZ, UR8 ;  /* 0x00000008ff0c7e24 */ /* 0x000fe4000f8e00ff */
[----:B------:R-:W-:-:S05]  /*0950*/  IMAD.U32 R13, RZ, RZ, UR9 ;  /* 0x00000009ff0d7e24 */ /* 0x000fca000f8e00ff */
[----:B------:R0:W2:Y:S01]  /*0960*/  LDG.E R12, desc[UR20][R12.64] ;  /* 0x000000140c0c7981 */ /* 0x0000a2000c1e1900 */
[----:B------:R-:W-:Y:S01]  /*0970*/  UISETP.GE.AND UP3, UPT, UR11, 0x1, UPT ;  /* 0x000000010b00788c */ /* 0x000fe2000bf66270 */
[----:B-1----:R-:W-:Y:S01]  /*0980*/  ISETP.NE.AND P0, PT, RZ, UR29, PT ;  /* 0x0000001dff007c0c */ /* 0x002fe2000bf05270 */
[----:B------:R-:W-:Y:S01]  /*0990*/  BSSY.RECONVERGENT B1, `(.L_x_6390) ;  /* 0x0000085000017945 */ /* 0x000fe20003800200 */
[----:B------:R-:W1:Y:S01]  /*09a0*/  S2R R182, SR_TID.X ;  /* 0x0000000000b67919 */ /* 0x000e620000002100 */
[C---:B------:R-:W-:Y:S02]  /*09b0*/  ISETP.GE.U32.AND P5, PT, R2.reuse, 0x80, PT ;  /* 0x000000800200780c */ /* 0x040fe40003fa6070 */
[----:B------:R-:W-:Y:S02]  /*09c0*/  CS2R R214, SRZ ;  /* 0x0000000000d67805 */ /* 0x000fe4000001ff00 */
[----:B------:R-:W-:Y:S02]  /*09d0*/  PLOP3.LUT P1, PT, PT, PT, UP3, 0x80, 0x8 ;  /* 0x000000000008781c */ /* 0x000fe40003f2f038 */
[C---:B------:R-:W-:Y:S01]  /*09e0*/  ISETP.GE.U32.AND P4, PT, R2.reuse, 0x100, PT ;  /* 0x000001000200780c */ /* 0x040fe20003f86070 */
[----:B0-----:R-:W-:Y:S01]  /*09f0*/  HFMA2 R13, -RZ, RZ, 0, 0 ;  /* 0x00000000ff0d7431 */ /* 0x001fe200000001ff */
[C---:B------:R-:W-:Y:S01]  /*0a00*/  ISETP.GE.U32.AND P3, PT, R2.reuse, 0x180, PT ;  /* 0x000001800200780c */ /* 0x040fe20003f66070 */
[----:B------:R-:W-:Y:S01]  /*0a10*/  @UP3 UIADD3 UR7, UPT, UPT, UR11, -0x1, URZ ;  /* 0xffffffff0b073890 */ /* 0x000fe2000fffe0ff */
[----:B------:R-:W-:-:S03]  /*0a20*/  ISETP.GE.U32.AND P2, PT, R2, 0x200, PT ;  /* 0x000002000200780c */ /* 0x000fc60003f46070 */
[----:B------:R-:W-:-:S04]  /*0a30*/  @UP3 UIMAD UR7, UR7, UR6, URZ ;  /* 0x00000006070732a4 */ /* 0x000fc8000f8e02ff */
[----:B------:R-:W-:-:S04]  /*0a40*/  @UP3 USHF.R.S32.HI UR8, URZ, 0x1f, UR7 ;  /* 0x0000001fff083899 */ /* 0x000fc80008011407 */
[----:B------:R-:W-:Y:S02]  /*0a50*/  @UP3 ULEA.HI UR8, UR8, UR7, URZ, 0x3 ;  /* 0x0000000708083291 */ /* 0x000fe4000f8f18ff */
[----:B------:R-:W-:Y:S01]  /*0a60*/  UIMAD UR7, UR28, UR6, URZ ;  /* 0x000000061c0772a4 */ /* 0x000fe2000f8e02ff */
[----:B--2---:R-:W-:-:S03]  /*0a70*/  FSEL R180, R12, RZ, !P0 ;  /* 0x000000ff0cb47208 */ /* 0x004fc60004000000 */
[----:B------:R-:W-:Y:S01]  /*0a80*/  IMAD.U32 R12, RZ, RZ, UR8 ;  /* 0x00000008ff0c7e24 */ /* 0x000fe2000f8e00ff */
[----:B------:R-:W-:Y:S01]  /*0a90*/  UIADD3 UR8, UPT, UPT, UR32, -0x1, URZ ;  /* 0xffffffff20087890 */ /* 0x000fe2000fffe0ff */
[----:B------:R-:W-:-:S03]  /*0aa0*/  R2UR UR33, R180 ;  /* 0x00000000b42172ca */ /* 0x000fc600000e0000 */
[----:B------:R-:W-:Y:S01]  /*0ab0*/  UIMAD UR9, UR8, UR6, URZ ;  /* 0x00000006080972a4 */ /* 0x000fe2000f8e02ff */
[----:B-1----:R-:W-:Y:S01]  /*0ac0*/  @P1 LEA.HI.SX32 R13, R12, R182, 0x1d ;  /* 0x000000b60c0d1211 */ /* 0x002fe200078feaff */
[----:B------:R-:W-:Y:S01]  /*0ad0*/  USHF.R.S32.HI UR8, URZ, 0x1f, UR7 ;  /* 0x0000001fff087899 */ /* 0x000fe20008011407 */
[----:B------:R-:W-:Y:S01]  /*0ae0*/  ISETP.GE.U32.AND P1, PT, R2, 0x280, PT ;  /* 0x000002800200780c */ /* 0x000fe20003f26070 */
[----:B------:R-:W-:Y:S02]  /*0af0*/  USHF.R.S32.HI UR10, URZ, 0x1f, UR9 ;  /* 0x0000001fff0a7899 */ /* 0x000fe40008011409 */
[----:B------:R-:W-:Y:S02]  /*0b00*/  ULEA.HI UR8, UR8, UR7, URZ, 0x3 ;  /* 0x0000000708087291 */ /* 0x000fe4000f8f18ff */
[----:B------:R-:W-:-:S04]  /*0b10*/  ULEA.HI UR10, UR10, UR9, URZ, 0x3 ;  /* 0x000000090a0a7291 */ /* 0x000fc8000f8f18ff */
[----:B------:R-:W-:Y:S02]  /*0b20*/  IMAD.U32 R12, RZ, RZ, UR8 ;  /* 0x00000008ff0c7e24 */ /* 0x000fe4000f8e00ff */
[----:B------:R-:W-:-:S03]  /*0b30*/  MOV R216, UR10 ;  /* 0x0000000a00d87c02 */ /* 0x000fc60008000f00 */
[-C--:B------:R-:W-:Y:S02]  /*0b40*/  LEA.HI.SX32 R181, R12, R182.reuse, 0x1d ;  /* 0x000000b60cb57211 */ /* 0x080fe400078feaff */
[----:B------:R-:W-:-:S03]  /*0b50*/  LEA.HI.SX32 R216, R216, R182, 0x1d ;  /* 0x000000b6d8d87211 */ /* 0x000fc600078feaff */
[----:B------:R0:W-:Y:S01]  /*0b60*/  STL [R1+0x20], R181 ;  /* 0x000020b501007387 */ /* 0x0001e20000100800 */
[----:B------:R-:W-:Y:S01]  /*0b70*/  IMAD.MOV.U32 R12, RZ, RZ, R181 ;  /* 0x000000ffff0c7224 */ /* 0x000fe200078e00b5 */
[----:B------:R-:W-:Y:S06]  /*0b80*/  @!P5 BRA `(.L_x_6391) ;  /* 0x000000040094d947 */ /* 0x000fec0003800000 */
[----:B0-----:R-:W0:Y:S08]  /*0b90*/  LDC.64 R180, c[0x0][0x428] ;  /* 0x00010a00ffb47b82 */ /* 0x001e300000000a00 */
[----:B------:R-:W1:Y:S01]  /*0ba0*/  LDC.64 R184, c[0x0][0x3a8] ;  /* 0x0000ea00ffb87b82 */ /* 0x000e620000000a00 */
[----:B------:R-:W-:-:S07]  /*0bb0*/  ISETP.NE.U32.AND P0, PT, RZ, UR24, PT ;  /* 0x00000018ff007c0c */ /* 0x000fce000bf05070 */
[----:B------:R-:W2:Y:S01]  /*0bc0*/  LDC.64 R214, c[0x0][0x3b0] ;  /* 0x0000ec00ffd67b82 */ /* 0x000ea20000000a00 */
[----:B0-----:R-:W-:-:S06]  /*0bd0*/  IMAD.WIDE.U32 R180, R216, 0x10, R180 ;  /* 0x00000010d8b47825 */ /* 0x001fcc00078e00b4 */
[----:B------:R-:W3:Y:S01]  /*0be0*/  LDG.E.128 R180, desc[UR20][R180.64] ;  /* 0x00000014b4b47981 */ /* 0x000ee2000c1e1d00 */
[----:B-1----:R-:W-:-:S05]  /*0bf0*/  IMAD.WIDE.U32 R184, R12, 0x20, R184 ;  /* 0x000000200cb87825 */ /* 0x002fca00078e00b8 */
[----:B------:R-:W4:Y:S04]  /*0c00*/  LDG.E.128 R188, desc[UR20][R184.64] ;  /* 0x00000014b8bc7981 */ /* 0x000f28000c1e1d00 */
[----:B------:R-:W4:Y:S01]  /*0c10*/  LDG.E.128 R184, desc[UR20][R184.64+0x10] ;  /* 0x00001014b8b87981 */ /* 0x000f22000c1e1d00 */
[----:B------:R-:W-:-:S13]  /*0c20*/  ISETP.NE.AND.EX P0, PT, RZ, UR25, PT, P0 ;  /* 0x00000019ff007c0c */ /* 0x000fda000bf05300 */
[----:B------:R-:W0:Y:S02]  /*0c30*/  @P0 LDC.64 R24, c[0x0][0x438] ;  /* 0x00010e00ff180b82 */ /* 0x000e240000000a00 */
[----:B0-----:R-:W-:-:S05]  /*0c40*/  @P0 IMAD.WIDE.U32 R24, R12, 0x20, R24 ;  /* 0x000000200c180825 */ /* 0x001fca00078e0018 */
[----:B------:R-:W5:Y:S04]  /*0c50*/  @P0 LDG.E.128 R136, desc[UR20][R24.64] ;  /* 0x0000001418880981 */ /* 0x000f68000c1e1d00 */
[----:B------:R2:W5:Y:S02]  /*0c60*/  @P0 LDG.E.128 R140, desc[UR20][R24.64+0x10] ;  /* 0x00001014188c0981 */ /* 0x000564000c1e1d00 */
[----:B--2---:R-:W-:-:S06]  /*0c70*/  IMAD.WIDE.U32 R24, R13, 0x8, R214 ;  /* 0x000000080d187825 */ /* 0x004fcc00078e00d6 */
[----:B------:R-:W5:Y:S02]  /*0c80*/  LDG.E.64 R24, desc[UR20][R24.64] ;  /* 0x0000001418187981 */ /* 0x000f64000c1e1b00 */
[----:B-----5:R-:W-:-:S05]  /*0c90*/  PRMT R250, R36, 0x7632, R250 ;  /* 0x0000763224fa7816 */ /* 0x020fca00000000fa */
[----:B------:R-:W-:Y:S01]  /*0ca0*/  IMAD.U32 R250, R250, 0x10000, RZ ;  /* 0x00010000fafa7824 */ /* 0x000fe200078e00ff */
[----:B------:R-:W-:-:S05]  /*0cb0*/  PRMT R245, R37, 0x7632, R245 ;  /* 0x0000763225f57816 */ /* 0x000fca00000000f5 */
[----:B------:R-:W-:Y:S01]  /*0cc0*/  IMAD.U32 R245, R245, 0x10000, RZ ;  /* 0x00010000f5f57824 */ /* 0x000fe200078e00ff */
[----:B------:R-:W-:-:S04]  /*0cd0*/  PRMT R240, R38, 0x7632, R240 ;  /* 0x0000763226f07816 */ /* 0x000fc800000000f0 */
[----:B------:R-:W-:Y:S02]  /*0ce0*/  SHF.L.U32 R240, R240, 0x10, RZ ;  /* 0x00000010f0f07819 */ /* 0x000fe400000006ff */
[----:B------:R-:W-:-:S05]  /*0cf0*/  PRMT R7, R39, 0x7632, R7 ;  /* 0x0000763227077816 */ /* 0x000fca0000000007 */
[----:B------:R-:W-:Y:S02]  /*0d00*/  IMAD.U32 R7, R7, 0x10000, RZ ;  /* 0x0001000007077824 */ /* 0x000fe400078e00ff */
[----:B------:R-:W-:Y:S01]  /*0d10*/  IMAD.U32 R223, R37, 0x10000, RZ ;  /* 0x0001000025df7824 */ /* 0x000fe200078e00ff */
[----:B------:R-:W-:Y:S01]  /*0d20*/  SHF.L.U32 R197, R38, 0x10, RZ ;  /* 0x0000001026c57819 */ /* 0x000fe200000006ff */
[----:B------:R-:W-:Y:S01]  /*0d30*/  VIADD R13, R13, 0x80 ;  /* 0x000000800d0d7836 */ /* 0x000fe20000000000 */
[----:B------:R-:W-:Y:S01]  /*0d40*/  IADD3 R216, PT, PT, R216, 0x80, RZ ;  /* 0x00000080d8d87810 */ /* 0x000fe20007ffe0ff */
[----:B------:R-:W-:Y:S01]  /*0d50*/  VIADD R12, R12, 0x80 ;  /* 0x000000800c0c7836 */ /* 0x000fe20000000000 */
        /* <DEDUP_REMOVED lines=8> */
[----:B------:R-:W-:-:S04]  /*0de0*/  FADD.FTZ R191, R191, -UR33 ;  /* 0x80000021bfbf7e21 */ /* 0x000fc80008010000 */
[----:B------:R-:W-:Y:S02]  /*0df0*/  IMAD.U32 R0, R0, 0x10000, RZ ;  /* 0x0001000000007824 */ /* 0x000fe400078e00ff */
[----:B------:R-:W-:Y:S01]  /*0e00*/  FMUL.FTZ R224, R191, UR31 ;  /* 0x0000001fbfe07c20 */ /* 0x000fe20008410000 */
[----:B------:R-:W-:Y:S01]  /*0e10*/  FADD.FTZ R185, R185, -UR33 ;  /* 0x80000021b9b97e21 */ /* 0x000fe20008010000 */
[-C--:B------:R-:W-:Y:S02]  /*0e20*/  FMUL.FTZ R245, R245, R0.reuse ;  /* 0x00000000f5f57220 */ /* 0x080fe40000410000 */
[----:B------:R-:W-:Y:S01]  /*0e30*/  FFMA.FTZ R59, R224, R0, R59 ;  /* 0x00000000e03b7223 */ /* 0x000fe2000001003b */
[--C-:B------:R-:W-:Y:S01]  /*0e40*/  FADD.FTZ R99, R99, R0.reuse ;  /* 0x0000000063637221 */ /* 0x100fe20000010000 */
[----:B------:R-:W-:Y:S01]  /*0e50*/  PRMT R0, R182, 0x7632, R0 ;  /* 0x00007632b6007816 */ /* 0x000fe20000000000 */
[----:B------:R-:W-:-:S04]  /*0e60*/  FMUL.FTZ R212, R185, UR31 ;  /* 0x0000001fb9d47c20 */ /* 0x000fc80008410000 */
[----:B------:R-:W-:Y:S02]  /*0e70*/  IMAD.U32 R0, R0, 0x10000, RZ ;  /* 0x0001000000007824 */ /* 0x000fe400078e00ff */
[----:B------:R-:W-:Y:S02]  /*0e80*/  FADD.FTZ R187, R187, -UR33 ;  /* 0x80000021bbbb7e21 */ /* 0x000fe40008010000 */
[-C--:B------:R-:W-:Y:S01]  /*0e90*/  FMUL.FTZ R240, R240, R0.reuse ;  /* 0x00000000f0f07220 */ /* 0x080fe20000410000 */
[--C-:B------:R-:W-:Y:S01]  /*0ea0*/  FADD.FTZ R101, R101, R0.reuse ;  /* 0x0000000065657221 */ /* 0x100fe20000010000 */
[----:B------:R-:W-:Y:S01]  /*0eb0*/  FFMA.FTZ R61, R212, R0, R61 ;  /* 0x00000000d43d7223 */ /* 0x000fe2000001003d */
[----:B------:R-:W-:Y:S01]  /*0ec0*/  PRMT R0, R183, 0x7632, R0 ;  /* 0x00007632b7007816 */ /* 0x000fe20000000000 */
[----:B------:R-:W-:-:S03]  /*0ed0*/  FMUL.FTZ R214, R187, UR31 ;  /* 0x0000001fbbd67c20 */ /* 0x000fc60008410000 */
[----:B------:R-:W-:-:S05]  /*0ee0*/  SHF.L.U32 R0, R0, 0x10, RZ ;  /* 0x0000001000007819 */ /* 0x000fca00000006ff */
[-C--:B------:R-:W-:Y:S01]  /*0ef0*/  FMUL.FTZ R189, R7, R0.reuse ;  /* 0x0000000007bd7220 */ /* 0x080fe20000410000 */
[----:B------:R-:W-:Y:S01]  /*0f00*/  FADD.FTZ R103, R103, R0 ;  /* 0x0000000067677221 */ /* 0x000fe20000010000 */
[----:B------:R-:W-:Y:S01]  /*0f10*/  FFMA.FTZ R63, R214, R0, R63 ;  /* 0x00000000d63f7223 */ /* 0x000fe2000001003f */
[----:B------:R-:W-:Y:S01]  /*0f20*/  FADD.FTZ R0, R188, -UR33 ;  /* 0x80000021bc007e21 */ /* 0x000fe20008010000 */
[----:B------:R-:W-:Y:S02]  /*0f30*/  IMAD.U32 R11, R180, 0x10000, RZ ;  /* 0x00010000b40b7824 */ /* 0x000fe400078e00ff */
[----:B------:R-:W-:Y:S01]  /*0f40*/  FADD.FTZ R190, R190, -UR33 ;  /* 0x80000021bebe7e21 */ /* 0x000fe20008010000 */
[----:B------:R-:W-:Y:S02]  /*0f50*/  IMAD.U32 R7, R36, 0x10000, RZ ;  /* 0x0001000024077824 */ /* 0x000fe400078e00ff */
[----:B------:R-:W-:Y:S01]  /*0f60*/  FMUL.FTZ R0, R0, UR31 ;  /* 0x0000001f00007c20 */ /* 0x000fe20008410000 */
[----:B------:R-:W-:Y:S01]  /*0f70*/  FADD.FTZ R96, R96, R11 ;  /* 0x0000000b60607221 */ /* 0x000fe20000010000 */
[----:B------:R-:W-:Y:S01]  /*0f80*/  SHF.L.U32 R181, R181, 0x10, RZ ;  /* 0x00000010b5b57819 */ /* 0x000fe200000006ff */
[-C--:B------:R-:W-:Y:S01]  /*0f90*/  FMUL.FTZ R7, R7, R11.reuse ;  /* 0x0000000b07077220 */ /* 0x080fe20000410000 */
[----:B------:R-:W-:Y:S01]  /*0fa0*/  FFMA.FTZ R56, R0, R11, R56 ;  /* 0x0000000b00387223 */ /* 0x000fe20000010038 */
[----:B------:R-:W-:Y:S01]  /*0fb0*/  FMUL.FTZ R11, R190, UR31 ;  /* 0x0000001fbe0b7c20 */ /* 0x000fe20008410000 */
[----:B------:R-:W-:Y:S01]  /*0fc0*/  FADD.FTZ R184, R184, -UR33 ;  /* 0x80000021b8b87e21 */ /* 0x000fe20008010000 */
[----:B------:R-:W-:Y:S01]  /*0fd0*/  FADD.FTZ R98, R98, R181 ;  /* 0x000000b562627221 */ /* 0x000fe20000010000 */
[-C--:B------:R-:W-:Y:S01]  /*0fe0*/  FMUL.FTZ R223, R223, R181.reuse ;  /* 0x000000b5dfdf7220 */ /* 0x080fe20000410000 */
[----:B------:R-:W-:Y:S01]  /*0ff0*/  FFMA.FTZ R58, R11, R181, R58 ;  /* 0x000000b50b3a7223 */ /* 0x000fe2000001003a */
[----:B------:R-:W-:-:S02]  /*1000*/  IMAD.U32 R181, R182, 0x10000, RZ ;  /* 0x00010000b6b57824 */ /* 0x000fc400078e00ff */
[----:B------:R-:W-:Y:S01]  /*1010*/  FMUL.FTZ R198, R184, UR31 ;  /* 0x0000001fb8c67c20 */ /* 0x000fe20008410000 */
[----:B------:R-:W-:Y:S01]  /*1020*/  FFMA.FTZ R185, R0, R7, RZ ;  /* 0x0000000700b97223 */ /* 0x000fe200000100ff */
[----:B------:R-:W-:Y:S02]  /*1030*/  FADD.FTZ R100, R100, R181 ;  /* 0x000000b564647221 */ /* 0x000fe40000010000 */
[-C--:B------:R-:W-:Y:S01]  /*1040*/  FFMA.FTZ R60, R198, R181.reuse, R60 ;  /* 0x000000b5c63c7223 */ /* 0x080fe2000001003c */
[----:B------:R-:W-:Y:S01]  /*1050*/  FMUL.FTZ R197, R197, R181 ;  /* 0x000000b5c5c57220 */ /* 0x000fe20000410000 */
[----:B------:R-:W-:Y:S01]  /*1060*/  FADD.FTZ R181, RZ, R7 ;  /* 0x00000007ffb57221 */ /* 0x000fe20000010000 */
[----:B------:R-:W-:-:S03]  /*1070*/  FFMA.FTZ R182, R228, R250, R185 ;  /* 0x000000fae4b67223 */ /* 0x000fc600000100b9 */
[----:B------:R-:W-:Y:S01]  /*1080*/  FADD.FTZ R180, R181, R250 ;  /* 0x000000fab5b47221 */ /* 0x000fe20000010000 */
[----:B------:R0:W-:Y:S01]  /*1090*/  STL [R1+0x4], R214 ;  /* 0x000004d601007387 */ /* 0x0001e20000100800 */
[----:B------:R-:W-:Y:S02]  /*10a0*/  FFMA.FTZ R181, R11, R223, R182 ;  /* 0x000000df0bb57223 */ /* 0x000fe400000100b6 */
[----:B------:R-:W-:Y:S01]  /*10b0*/  FADD.FTZ R180, R180, R223 ;  /* 0x000000dfb4b47221 */ /* 0x000fe20000010000 */
[----:B------:R1:W-:Y:S01]  /*10c0*/  STL [R1+0x1c], R189 ;  /* 0x00001cbd01007387 */ /* 0x0003e20000100800 */
[----:B------:R-:W-:Y:S02]  /*10d0*/  FFMA.FTZ R185, R224, R245, R181 ;  /* 0x000000f5e0b97223 */ /* 0x000fe400000100b5 */
[----:B------:R-:W-:Y:S01]  /*10e0*/  FADD.FTZ R182, R180, R245 ;  /* 0x000000f5b4b67221 */ /* 0x000fe20000010000 */
[----:B------:R-:W-:Y:S02]  /*10f0*/  IMAD.U32 R183, R183, 0x10000, RZ ;  /* 0x00010000b7b77824 */ /* 0x000fe400078e00ff */
[----:B------:R-:W-:Y:S01]  /*1100*/  FADD.FTZ R186, R186, -UR33 ;  /* 0x80000021baba7e21 */ /* 0x000fe20008010000 */
[----:B------:R-:W-:-:S02]  /*1110*/  IMAD.U32 R180, R39, 0x10000, RZ ;  /* 0x0001000027b47824 */ /* 0x000fc400078e00ff */
[----:B------:R-:W-:Y:S01]  /*1120*/  FADD.FTZ R181, R182, R197 ;  /* 0x000000c5b6b57221 */ /* 0x000fe20000010000 */
[----:B------:R-:W-:Y:S01]  /*1130*/  FFMA.FTZ R185, R198, R197, R185 ;  /* 0x000000c5c6b97223 */ /* 0x000fe200000100b9 */
        /* <DEDUP_REMOVED lines=9> */
[----:B01----:R-:W-:-:S07]  /*11d0*/  FFMA.FTZ R214, R214, R189, R185 ;  /* 0x000000bdd6d67223 */ /* 0x003fce00000100b9 */
.L_x_6391:
[----:B------:R-:W-:Y:S05]  /*11e0*/  BSYNC.RECONVERGENT B1 ;  /* 0x0000000000017941 */ /* 0x000fea0003800200 */
.L_x_6390:
[----:B------:R-:W-:Y:S04]  /*11f0*/  BSSY.RECONVERGENT B1, `(.L_x_6392) ;  /* 0x0000067000017945 */ /* 0x000fe80003800200 */
[----:B------:R-:W-:Y:S05]  /*1200*/  @!P4 BRA `(.L_x_6393) ;  /* 0x000000040094c947 */ /* 0x000fea0003800000 */
[----:B0-----:R-:W0:Y:S08]  /*1210*/  LDC.64 R180, c[0x0][0x428] ;  /* 0x00010a00ffb47b82 */ /* 0x001e300000000a00 */
[----:B------:R-:W1:Y:S01]  /*1220*/  LDC.64 R184, c[0x0][0x3a8] ;  /* 0x0000ea00ffb87b82 */ /* 0x000e620000000a00 */
[----:B------:R-:W-:Y:S01]  /*1230*/  ISETP.NE.U32.AND P0, PT, RZ, UR24, PT ;  /* 0x00000018ff007c0c */ /* 0x000fe2000bf05070 */
[----:B0-----:R-:W-:-:S06]  /*1240*/  IMAD.WIDE.U32 R180, R216, 0x10, R180 ;  /* 0x00000010d8b47825 */ /* 0x001fcc00078e00b4 */
[----:B------:R-:W2:Y:S01]  /*1250*/  LDG.E.128 R180, desc[UR20][R180.64] ;  /* 0x00000014b4b47981 */ /* 0x000ea2000c1e1d00 */
[----:B-1----:R-:W-:-:S05]  /*1260*/  IMAD.WIDE.U32 R184, R12, 0x20, R184 ;  /* 0x000000200cb87825 */ /* 0x002fca00078e00b8 */
[----:B------:R-:W3:Y:S01]  /*1270*/  LDG.E.128 R188, desc[UR20][R184.64] ;  /* 0x00000014b8bc7981 */ /* 0x000ee2000c1e1d00 */
[----:B------:R-:W-:-:S03]  /*1280*/  ISETP.NE.AND.EX P0, PT, RZ, UR25, PT, P0 ;  /* 0x00000019ff007c0c */ /* 0x000fc6000bf05300 */
[----:B------:R-:W4:Y:S10]  /*1290*/  LDG.E.128 R184, desc[UR20][R184.64+0x10] ;  /* 0x00001014b8b87981 */ /* 0x000f34000c1e1d00 */
[----:B------:R-:W0:Y:S02]  /*12a0*/  @P0 LDC.64 R22, c[0x0][0x438] ;  /* 0x00010e00ff160b82 */ /* 0x000e240000000a00 */
[----:B0-----:R-:W-:-:S05]  /*12b0*/  @P0 IMAD.WIDE.U32 R22, R12, 0x20, R22 ;  /* 0x000000200c160825 */ /* 0x001fca00078e0016 */
[----:B------:R-:W5:Y:S04]  /*12c0*/  @P0 LDG.E.128 R144, desc[UR20][R22.64] ;  /* 0x0000001416900981 */ /* 0x000f68000c1e1d00 */
[----:B------:R0:W5:Y:S02]  /*12d0*/  @P0 LDG.E.128 R148, desc[UR20][R22.64+0x10] ;  /* 0x0000101416940981 */ /* 0x000164000c1e1d00 */
[----:B0-----:R-:W0:Y:S02]  /*12e0*/  LDC.64 R22, c[0x0][0x3b0] ;  /* 0x0000ec00ff167b82 */ /* 0x001e240000000a00 */
[----:B0-----:R-:W-:-:S06]  /*12f0*/  IMAD.WIDE.U32 R22, R13, 0x8, R22 ;  /* 0x000000080d167825 */ /* 0x001fcc00078e0016 */
[----:B------:R-:W5:Y:S02]  /*1300*/  LDG.E.64 R22, desc[UR20][R22.64] ;  /* 0x0000001416167981 */ /* 0x000f64000c1e1b00 */
[----:B-----5:R-:W-:Y:S02]  /*1310*/  PRMT R244, R41, 0x7632, R244 ;  /* 0x0000763229f47816 */ /* 0x020fe400000000f4 */
[----:B------:R-:W-:-:S03]  /*1320*/  PRMT R249, R40, 0x7632, R249 ;  /* 0x0000763228f97816 */ /* 0x000fc600000000f9 */
[----:B------:R-:W-:Y:S01]  /*1330*/  IMAD.U32 R244, R244, 0x10000, RZ ;  /* 0x00010000f4f47824 */ /* 0x000fe200078e00ff */
[----:B------:R-:W-:Y:S02]  /*1340*/  SHF.L.U32 R249, R249, 0x10, RZ ;  /* 0x00000010f9f97819 */ /* 0x000fe400000006ff */
[----:B------:R-:W-:-:S05]  /*1350*/  PRMT R239, R42, 0x7632, R239 ;  /* 0x000076322aef7816 */ /* 0x000fca00000000ef */
[----:B------:R-:W-:Y:S02]  /*1360*/  IMAD.U32 R239, R239, 0x10000, RZ ;  /* 0x00010000efef7824 */ /* 0x000fe400078e00ff */
[----:B------:R-:W-:Y:S01]  /*1370*/  IMAD.U32 R195, R42, 0x10000, RZ ;  /* 0x000100002ac37824 */ /* 0x000fe200078e00ff */
[----:B------:R-:W-:Y:S01]  /*1380*/  IADD3 R12, PT, PT, R12, 0x80, RZ ;  /* 0x000000800c0c7810 */ /* 0x000fe20007ffe0ff */
[----:B------:R-:W-:Y:S02]  /*1390*/  VIADD R216, R216, 0x80 ;  /* 0x00000080d8d87836 */ /* 0x000fe40000000000 */
[----:B------:R-:W-:Y:S01]  /*13a0*/  VIADD R13, R13, 0x80 ;  /* 0x000000800d0d7836 */ /* 0x000fe20000000000 */
[----:B--2---:R-:W-:-:S05]  /*13b0*/  PRMT R3, R180, 0x7632, R3 ;  /* 0x00007632b4037816 */ /* 0x004fca0000000003 */
[----:B------:R-:W-:Y:S01]  /*13c0*/  IMAD.U32 R10, R3, 0x10000, RZ ;  /* 0x00010000030a7824 */ /* 0x000fe200078e00ff */
[----:B------:R-:W-:Y:S01]  /*13d0*/  PRMT R3, R181, 0x7632, R3 ;  /* 0x00007632b5037816 */ /* 0x000fe20000000003 */
[----:B---3--:R-:W-:Y:S01]  /*13e0*/  FADD.FTZ R191, R191, -UR33 ;  /* 0x80000021bfbf7e21 */ /* 0x008fe20008010000 */
[----:B------:R-:W-:Y:S02]  /*13f0*/  FADD.FTZ R189, R189, -UR33 ;  /* 0x80000021bdbd7e21 */ /* 0x000fe40008010000 */
[----:B------:R-:W-:Y:S01]  /*1400*/  SHF.L.U32 R3, R3, 0x10, RZ ;  /* 0x0000001003037819 */ /* 0x000fe200000006ff */
[----:B------:R-:W-:Y:S01]  /*1410*/  FMUL.FTZ R222, R191, UR31 ;  /* 0x0000001fbfde7c20 */ /* 0x000fe20008410000 */
[----:B------:R-:W-:-:S03]  /*1420*/  FMUL.FTZ R227, R189, UR31 ;  /* 0x0000001fbde37c20 */ /* 0x000fc60008410000 */
[-C--:B------:R-:W-:Y:S01]  /*1430*/  FMUL.FTZ R244, R244, R3.reuse ;  /* 0x00000003f4f47220 */ /* 0x080fe20000410000 */
[----:B------:R-:W-:Y:S01]  /*1440*/  FFMA.FTZ R67, R222, R3, R67 ;  /* 0x00000003de437223 */ /* 0x000fe20000010043 */
[--C-:B------:R-:W-:Y:S01]  /*1450*/  FADD.FTZ R107, R107, R3.reuse ;  /* 0x000000036b6b7221 */ /* 0x100fe20000010000 */
[----:B------:R-:W-:Y:S01]  /*1460*/  PRMT R3, R182, 0x7632, R3 ;  /* 0x00007632b6037816 */ /* 0x000fe20000000003 */
[----:B----4-:R-:W-:Y:S01]  /*1470*/  FADD.FTZ R185, R185, -UR33 ;  /* 0x80000021b9b97e21 */ /* 0x010fe20008010000 */
[-C--:B------:R-:W-:Y:S01]  /*1480*/  FMUL.FTZ R249, R249, R10.reuse ;  /* 0x0000000af9f97220 */ /* 0x080fe20000410000 */
[----:B------:R-:W-:Y:S01]  /*1490*/  FFMA.FTZ R65, R227, R10, R65 ;  /* 0x0000000ae3417223 */ /* 0x000fe20000010041 */
[----:B------:R-:W-:Y:S01]  /*14a0*/  FADD.FTZ R105, R105, R10 ;  /* 0x0000000a69697221 */ /* 0x000fe20000010000 */
[----:B------:R-:W-:Y:S02]  /*14b0*/  IMAD.U32 R10, R3, 0x10000, RZ ;  /* 0x00010000030a7824 */ /* 0x000fe400078e00ff */
[----:B------:R-:W-:Y:S01]  /*14c0*/  FMUL.FTZ R211, R185, UR31 ;  /* 0x0000001fb9d37c20 */ /* 0x000fe20008410000 */
[----:B------:R-:W-:Y:S01]  /*14d0*/  PRMT R3, R43, 0x7632, R3 ;  /* 0x000076322b037816 */ /* 0x000fe20000000003 */
[-C--:B------:R-:W-:Y:S01]  /*14e0*/  FMUL.FTZ R239, R239, R10.reuse ;  /* 0x0000000aefef7220 */ /* 0x080fe20000410000 */
[--C-:B------:R-:W-:Y:S01]  /*14f0*/  FADD.FTZ R109, R109, R10.reuse ;  /* 0x0000000a6d6d7221 */ /* 0x100fe20000010000 */
[----:B------:R-:W-:Y:S01]  /*1500*/  FFMA.FTZ R69, R211, R10, R69 ;  /* 0x0000000ad3457223 */ /* 0x000fe20000010045 */
[----:B------:R-:W-:-:S02]  /*1510*/  PRMT R10, R183, 0x7632, R10 ;  /* 0x00007632b70a7816 */ /* 0x000fc4000000000a */
[----:B------:R-:W-:Y:S01]  /*1520*/  SHF.L.U32 R3, R3, 0x10, RZ ;  /* 0x0000001003037819 */ /* 0x000fe200000006ff */
[----:B------:R-:W-:Y:S02]  /*1530*/  FADD.FTZ R187, R187, -UR33 ;  /* 0x80000021bbbb7e21 */ /* 0x000fe40008010000 */
[----:B------:R-:W-:Y:S02]  /*1540*/  IMAD.U32 R10, R10, 0x10000, RZ ;  /* 0x000100000a0a7824 */ /* 0x000fe400078e00ff */
[----:B------:R-:W-:Y:S02]  /*1550*/  FMUL.FTZ R189, R187, UR31 ;  /* 0x0000001fbbbd7c20 */ /* 0x000fe40008410000 */
[-C--:B------:R-:W-:Y:S01]  /*1560*/  FMUL.FTZ R191, R3, R10.reuse ;  /* 0x0000000a03bf7220 */ /* 0x080fe20000410000 */
[----:B------:R-:W-:Y:S01]  /*1570*/  FADD.FTZ R3, R188, -UR33 ;  /* 0x80000021bc037e21 */ /* 0x000fe20008010000 */
[----:B------:R-:W-:Y:S01]  /*1580*/  IMAD.U32 R233, R180, 0x10000, RZ ;  /* 0x00010000b4e97824 */ /* 0x000fe200078e00ff */
[----:B------:R-:W-:Y:S01]  /*1590*/  SHF.L.U32 R180, R40, 0x10, RZ ;  /* 0x0000001028b47819 */ /* 0x000fe200000006ff */
[----:B------:R-:W-:Y:S01]  /*15a0*/  FADD.FTZ R111, R111, R10 ;  /* 0x0000000a6f6f7221 */ /* 0x000fe20000010000 */
[----:B------:R-:W-:Y:S01]  /*15b0*/  FMUL.FTZ R3, R3, UR31 ;  /* 0x0000001f03037c20 */ /* 0x000fe20008410000 */
[----:B------:R-:W-:Y:S01]  /*15c0*/  FFMA.FTZ R71, R189, R10, R71 ;  /* 0x0000000abd477223 */ /* 0x000fe20000010047 */
[----:B------:R-:W-:Y:S01]  /*15d0*/  FADD.FTZ R10, R190, -UR33 ;  /* 0x80000021be0a7e21 */ /* 0x000fe20008010000 */
[----:B------:R-:W-:Y:S01]  /*15e0*/  FADD.FTZ R104, R104, R233 ;  /* 0x000000e968687221 */ /* 0x000fe20000010000 */
[-C--:B------:R-:W-:Y:S01]  /*15f0*/  FFMA.FTZ R64, R3, R233.reuse, R64 ;  /* 0x000000e903407223 */ /* 0x080fe20000010040 */
[----:B------:R-:W-:Y:S01]  /*1600*/  FMUL.FTZ R233, R180, R233 ;  /* 0x000000e9b4e97220 */ /* 0x000fe20000410000 */
[----:B------:R-:W-:-:S02]  /*1610*/  IMAD.U32 R181, R181, 0x10000, RZ ;  /* 0x00010000b5b57824 */ /* 0x000fc400078e00ff */
[----:B------:R-:W-:Y:S01]  /*1620*/  FMUL.FTZ R10, R10, UR31 ;  /* 0x0000001f0a0a7c20 */ /* 0x000fe20008410000 */
[----:B------:R-:W-:Y:S02]  /*1630*/  IMAD.U32 R180, R41, 0x10000, RZ ;  /* 0x0001000029b47824 */ /* 0x000fe400078e00ff */
[----:B------:R-:W-:Y:S01]  /*1640*/  FADD.FTZ R184, R184, -UR33 ;  /* 0x80000021b8b87e21 */ /* 0x000fe20008010000 */
[----:B------:R-:W-:Y:S01]  /*1650*/  FADD.FTZ R106, R106, R181 ;  /* 0x000000b56a6a7221 */ /* 0x000fe20000010000 */
[-C--:B------:R-:W-:Y:S01]  /*1660*/  FFMA.FTZ R66, R10, R181.reuse, R66 ;  /* 0x000000b50a427223 */ /* 0x080fe20000010042 */
[----:B------:R-:W-:Y:S01]  /*1670*/  FMUL.FTZ R221, R180, R181 ;  /* 0x000000b5b4dd7220 */ /* 0x000fe20000410000 */
        /* <DEDUP_REMOVED lines=9> */
[----:B------:R1:W-:Y:S02]  /*1710*/  STL [R1], R189 ;  /* 0x000000bd01007387 */ /* 0x0003e40000100800 */
[----:B------:R-:W-:Y:S01]  /*1720*/  FADD.FTZ R185, R180, R221 ;  /* 0x000000ddb4b97221 */ /* 0x000fe20000010000 */
[----:B------:R-:W-:Y:S01]  /*1730*/  FFMA.FTZ R181, R10, R221, R181 ;  /* 0x000000dd0ab57223 */ /* 0x000fe200000100b5 */
[----:B------:R1:W-:Y:S02]  /*1740*/  STL [R1+0x18], R191 ;  /* 0x000018bf01007387 */ /* 0x0003e40000100800 */
[----:B------:R-:W-:Y:S01]  /*1750*/  FADD.FTZ R182, R185, R244 ;  /* 0x000000f4b9b67221 */ /* 0x000fe20000010000 */
[----:B------:R-:W-:Y:S01]  /*1760*/  FFMA.FTZ R181, R222, R244, R181 ;  /* 0x000000f4deb57223 */ /* 0x000fe200000100b5 */
[----:B------:R-:W-:Y:S01]  /*1770*/  SHF.L.U32 R180, R43, 0x10, RZ ;  /* 0x000000102bb47819 */ /* 0x000fe200000006ff */
[----:B------:R-:W-:-:S02]  /*1780*/  IMAD.U32 R183, R183, 0x10000, RZ ;  /* 0x00010000b7b77824 */ /* 0x000fc400078e00ff */
[----:B------:R-:W-:Y:S01]  /*1790*/  FADD.FTZ R186, R186, -UR33 ;  /* 0x80000021baba7e21 */ /* 0x000fe20008010000 */
[----:B------:R-:W-:Y:S01]  /*17a0*/  FADD.FTZ R182, R182, R195 ;  /* 0x000000c3b6b67221 */ /* 0x000fe20000010000 */
[----:B------:R-:W-:Y:S01]  /*17b0*/  FFMA.FTZ R184, R196, R195, R181 ;  /* 0x000000c3c4b87223 */ /* 0x000fe200000100b5 */
[----:B------:R-:W-:Y:S01]  /*17c0*/  FMUL.FTZ R201, R180, R183 ;  /* 0x000000b7b4c97220 */ /* 0x000fe20000410000 */
[----:B------:R-:W-:Y:S01]  /*17d0*/  FMUL.FTZ R202, R186, UR31 ;  /* 0x0000001fbaca7c20 */ /* 0x000fe20008410000 */
[----:B------:R-:W-:Y:S01]  /*17e0*/  FADD.FTZ R182, R182, R239 ;  /* 0x000000efb6b67221 */ /* 0x000fe20000010000 */
[----:B------:R-:W-:-:S03]  /*17f0*/  FFMA.FTZ R181, R211, R239, R184 ;  /* 0x000000efd3b57223 */ /* 0x000fc600000100b8 */
[----:B------:R-:W-:Y:S01]  /*1800*/  FADD.FTZ R182, R182, R201 ;  /* 0x000000c9b6b67221 */ /* 0x000fe20000010000 */
[----:B------:R-:W-:Y:S01]  /*1810*/  FFMA.FTZ R181, R202, R201, R181 ;  /* 0x000000c9cab57223 */ /* 0x000fe200000100b5 */
[----:B------:R-:W-:Y:S01]  /*1820*/  FADD.FTZ R110, R110, R183 ;  /* 0x000000b76e6e7221 */ /* 0x000fe20000010000 */
[----:B------:R-:W-:Y:S01]  /*1830*/  FFMA.FTZ R70, R202, R183, R70 ;  /* 0x000000b7ca467223 */ /* 0x000fe20000010046 */
[----:B------:R-:W-:Y:S01]  /*1840*/  FADD.FTZ R215, R182, R191 ;  /* 0x000000bfb6d77221 */ /* 0x000fe20000010000 */
[----:B-1----:R-:W-:-:S07]  /*1850*/  FFMA.FTZ R214, R189, R191, R181 ;  /* 0x000000bfbdd67223 */ /* 0x002fce00000100b5 */
.L_x_6393:
[----:B------:R-:W-:Y:S05]  /*1860*/  BSYNC.RECONVERGENT B1 ;  /* 0x0000000000017941 */ /* 0x000fea0003800200 */
.L_x_6392:
        /* <DEDUP_REMOVED lines=18> */
[----:B-----5:R-:W-:-:S05]  /*1990*/  PRMT R248, R44, 0x7632, R248 ;  /* 0x000076322cf87816 */ /* 0x020fca00000000f8 */
[----:B------:R-:W-:Y:S01]  /*19a0*/  IMAD.U32 R248, R248, 0x10000, RZ ;  /* 0x00010000f8f87824 */ /* 0x000fe200078e00ff */
[----:B------:R-:W-:-:S04]  /*19b0*/  PRMT R243, R45, 0x7632, R243 ;  /* 0x000076322df37816 */ /* 0x000fc800000000f3 */
[----:B------:R-:W-:Y:S02]  /*19c0*/  SHF.L.U32 R243, R243, 0x10, RZ ;  /* 0x00000010f3f37819 */ /* 0x000fe400000006ff */
[----:B------:R-:W-:-:S05]  /*19d0*/  PRMT R238, R46, 0x7632, R238 ;  /* 0x000076322eee7816 */ /* 0x000fca00000000ee */
[----:B------:R-:W-:Y:S01]  /*19e0*/  IMAD.U32 R238, R238, 0x10000, RZ ;  /* 0x00010000eeee7824 */ /* 0x000fe200078e00ff */
[----:B------:R-:W-:Y:S01]  /*19f0*/  SHF.L.U32 R218, R45, 0x10, RZ ;  /* 0x000000102dda7819 */ /* 0x000fe200000006ff */
[----:B------:R-:W-:Y:S01]  /*1a00*/  IMAD.U32 R232, R44, 0x10000, RZ ;  /* 0x000100002ce87824 */ /* 0x000fe200078e00ff */
[----:B------:R-:W-:Y:S01]  /*1a10*/  IADD3 R13, PT, PT, R13, 0x80, RZ ;  /* 0x000000800d0d7810 */ /* 0x000fe20007ffe0ff */
[----:B------:R-:W-:Y:S02]  /*1a20*/  VIADD R216, R216, 0x80 ;  /* 0x00000080d8d87836 */ /* 0x000fe40000000000 */
[----:B------:R-:W-:Y:S01]  /*1a30*/  VIADD R12, R12, 0x80 ;  /* 0x000000800c0c7836 */ /* 0x000fe20000000000 */
[----:B--2---:R-:W-:Y:S01]  /*1a40*/  PRMT R4, R180, 0x7632, R4 ;  /* 0x00007632b4047816 */ /* 0x004fe20000000004 */
[----:B---3--:R-:W-:-:S04]  /*1a50*/  FADD.FTZ R189, R189, -UR33 ;  /* 0x80000021bdbd7e21 */ /* 0x008fc80008010000 */
[----:B------:R-:W-:Y:S02]  /*1a60*/  IMAD.U32 R4, R4, 0x10000, RZ ;  /* 0x0001000004047824 */ /* 0x000fe400078e00ff */
[----:B------:R-:W-:Y:S02]  /*1a70*/  FMUL.FTZ R226, R189, UR31 ;  /* 0x0000001fbde27c20 */ /* 0x000fe40008410000 */
[-C--:B------:R-:W-:Y:S01]  /*1a80*/  FMUL.FTZ R248, R248, R4.reuse ;  /* 0x00000004f8f87220 */ /* 0x080fe20000410000 */
[--C-:B------:R-:W-:Y:S01]  /*1a90*/  FADD.FTZ R73, R73, R4.reuse ;  /* 0x0000000449497221 */ /* 0x100fe20000010000 */
[----:B------:R-:W-:Y:S01]  /*1aa0*/  FFMA.FTZ R113, R226, R4, R113 ;  /* 0x00000004e2717223 */ /* 0x000fe20000010071 */
[----:B------:R-:W-:Y:S01]  /*1ab0*/  PRMT R4, R181, 0x7632, R4 ;  /* 0x00007632b5047816 */ /* 0x000fe20000000004 */
[----:B------:R-:W-:-:S04]  /*1ac0*/  FADD.FTZ R191, R191, -UR33 ;  /* 0x80000021bfbf7e21 */ /* 0x000fc80008010000 */
[----:B------:R-:W-:Y:S02]  /*1ad0*/  IMAD.U32 R4, R4, 0x10000, RZ ;  /* 0x0001000004047824 */ /* 0x000fe400078e00ff */
[----:B------:R-:W-:Y:S01]  /*1ae0*/  FMUL.FTZ R220, R191, UR31 ;  /* 0x0000001fbfdc7c20 */ /* 0x000fe20008410000 */
[----:B----4-:R-:W-:Y:S01]  /*1af0*/  FADD.FTZ R185, R185, -UR33 ;  /* 0x80000021b9b97e21 */ /* 0x010fe20008010000 */
[-C--:B------:R-:W-:Y:S02]  /*1b00*/  FMUL.FTZ R243, R243, R4.reuse ;  /* 0x00000004f3f37220 */ /* 0x080fe40000410000 */
[----:B------:R-:W-:Y:S01]  /*1b10*/  FFMA.FTZ R115, R220, R4, R115 ;  /* 0x00000004dc737223 */ /* 0x000fe20000010073 */
[--C-:B------:R-:W-:Y:S01]  /*1b20*/  FADD.FTZ R75, R75, R4.reuse ;  /* 0x000000044b4b7221 */ /* 0x100fe20000010000 */
[----:B------:R-:W-:Y:S01]  /*1b30*/  PRMT R4, R182, 0x7632, R4 ;  /* 0x00007632b6047816 */ /* 0x000fe20000000004 */
[----:B------:R-:W-:-:S03]  /*1b40*/  FMUL.FTZ R210, R185, UR31 ;  /* 0x0000001fb9d27c20 */ /* 0x000fc60008410000 */
[----:B------:R-:W-:Y:S01]  /*1b50*/  SHF.L.U32 R4, R4, 0x10, RZ ;  /* 0x0000001004047819 */ /* 0x000fe200000006ff */
[----:B------:R-:W-:Y:S01]  /*1b60*/  FADD.FTZ R187, R187, -UR33 ;  /* 0x80000021bbbb7e21 */ /* 0x000fe20008010000 */
[----:B------:R-:W-:-:S03]  /*1b70*/  PRMT R9, R183, 0x7632, R9 ;  /* 0x00007632b7097816 */ /* 0x000fc60000000009 */
[-C--:B------:R-:W-:Y:S01]  /*1b80*/  FMUL.FTZ R238, R238, R4.reuse ;  /* 0x00000004eeee7220 */ /* 0x080fe20000410000 */
[--C-:B------:R-:W-:Y:S01]  /*1b90*/  FADD.FTZ R161, R161, R4.reuse ;  /* 0x00000004a1a17221 */ /* 0x100fe20000010000 */
[----:B------:R-:W-:Y:S01]  /*1ba0*/  FFMA.FTZ R117, R210, R4, R117 ;  /* 0x00000004d2757223 */ /* 0x000fe20000010075 */
[----:B------:R-:W-:Y:S01]  /*1bb0*/  PRMT R4, R47, 0x7632, R4 ;  /* 0x000076322f047816 */ /* 0x000fe20000000004 */
[----:B------:R-:W-:Y:S02]  /*1bc0*/  IMAD.U32 R9, R9, 0x10000, RZ ;  /* 0x0001000009097824 */ /* 0x000fe400078e00ff */
[----:B------:R-:W-:Y:S02]  /*1bd0*/  FMUL.FTZ R252, R187, UR31 ;  /* 0x0000001fbbfc7c20 */ /* 0x000fe40008410000 */
[----:B------:R-:W-:Y:S02]  /*1be0*/  IMAD.U32 R4, R4, 0x10000, RZ ;  /* 0x0001000004047824 */ /* 0x000fe400078e00ff */
[----:B------:R-:W-:Y:S01]  /*1bf0*/  FADD.FTZ R163, R163, R9 ;  /* 0x00000009a3a37221 */ /* 0x000fe20000010000 */
[-C--:B------:R-:W-:Y:S01]  /*1c00*/  FFMA.FTZ R119, R252, R9.reuse, R119 ;  /* 0x00000009fc777223 */ /* 0x080fe20000010077 */
[----:B------:R-:W-:Y:S01]  /*1c10*/  FMUL.FTZ R189, R4, R9 ;  /* 0x0000000904bd7220 */ /* 0x000fe20000410000 */
[----:B------:R-:W-:Y:S01]  /*1c20*/  FADD.FTZ R4, R188, -UR33 ;  /* 0x80000021bc047e21 */ /* 0x000fe20008010000 */
[----:B------:R-:W-:Y:S01]  /*1c30*/  FADD.FTZ R9, R190, -UR33 ;  /* 0x80000021be097e21 */ /* 0x000fe20008010000 */
[----:B------:R-:W-:Y:S01]  /*1c40*/  SHF.L.U32 R19, R180, 0x10, RZ ;  /* 0x00000010b4137819 */ /* 0x000fe200000006ff */
[----:B------:R-:W-:-:S02]  /*1c50*/  IMAD.U32 R181, R181, 0x10000, RZ ;  /* 0x00010000b5b57824 */ /* 0x000fc400078e00ff */
[----:B------:R-:W-:Y:S01]  /*1c60*/  FMUL.FTZ R4, R4, UR31 ;  /* 0x0000001f04047c20 */ /* 0x000fe20008410000 */
[----:B------:R-:W-:Y:S01]  /*1c70*/  FMUL.FTZ R9, R9, UR31 ;  /* 0x0000001f09097c20 */ /* 0x000fe20008410000 */
[----:B------:R-:W-:Y:S01]  /*1c80*/  FADD.FTZ R184, R184, -UR33 ;  /* 0x80000021b8b87e21 */ /* 0x000fe20008010000 */
[----:B------:R-:W-:Y:S01]  /*1c90*/  FADD.FTZ R72, R72, R19 ;  /* 0x0000001348487221 */ /* 0x000fe20000010000 */
[-C--:B------:R-:W-:Y:S01]  /*1ca0*/  FFMA.FTZ R112, R4, R19.reuse, R112 ;  /* 0x0000001304707223 */ /* 0x080fe20000010070 */
[----:B------:R-:W-:Y:S01]  /*1cb0*/  FMUL.FTZ R232, R232, R19 ;  /* 0x00000013e8e87220 */ /* 0x000fe20000410000 */
[----:B------:R-:W-:Y:S01]  /*1cc0*/  FADD.FTZ R74, R74, R181 ;  /* 0x000000b54a4a7221 */ /* 0x000fe20000010000 */
[-C--:B------:R-:W-:Y:S01]  /*1cd0*/  FFMA.FTZ R114, R9, R181.reuse, R114 ;  /* 0x000000b509727223 */ /* 0x080fe20000010072 */
[----:B------:R-:W-:Y:S01]  /*1ce0*/  FMUL.FTZ R218, R218, R181 ;  /* 0x000000b5dada7220 */ /* 0x000fe20000410000 */
[----:B------:R-:W-:Y:S02]  /*1cf0*/  IMAD.U32 R181, R182, 0x10000, RZ ;  /* 0x00010000b6b57824 */ /* 0x000fe400078e00ff */
[----:B------:R-:W-:Y:S01]  /*1d00*/  FMUL.FTZ R194, R184, UR31 ;  /* 0x0000001fb8c27c20 */ /* 0x000fe20008410000 */
[----:B------:R-:W-:-:S02]  /*1d10*/  IMAD.U32 R19, R46, 0x10000, RZ ;  /* 0x000100002e137824 */ /* 0x000fc400078e00ff */
[----:B------:R-:W-:Y:S01]  /*1d20*/  FADD.FTZ R215, R215, R232 ;  /* 0x000000e8d7d77221 */ /* 0x000fe20000010000 */
[----:B------:R-:W-:Y:S01]  /*1d30*/  FADD.FTZ R160, R160, R181 ;  /* 0x000000b5a0a07221 */ /* 0x000fe20000010000 */
[-C--:B------:R-:W-:Y:S01]  /*1d40*/  FFMA.FTZ R116, R194, R181.reuse, R116 ;  /* 0x000000b5c2747223 */ /* 0x080fe20000010074 */
[----:B------:R-:W-:Y:S01]  /*1d50*/  FMUL.FTZ R19, R19, R181 ;  /* 0x000000b513137220 */ /* 0x000fe20000410000 */
[----:B------:R-:W-:Y:S01]  /*1d60*/  FFMA.FTZ R181, R4, R232, R214 ;  /* 0x000000e804b57223 */ /* 0x000fe200000100d6 */
[----:B------:R-:W-:-:S03]  /*1d70*/  FADD.FTZ R215, R215, R248 ;  /* 0x000000f8d7d77221 */ /* 0x000fc60000010000 */
[----:B------:R-:W-:Y:S01]  /*1d80*/  FFMA.FTZ R180, R226, R248, R181 ;  /* 0x000000f8e2b47223 */ /* 0x000fe200000100b5 */
[----:B------:R1:W-:Y:S01]  /*1d90*/  STL [R1+0x14], R189 ;  /* 0x000014bd01007387 */ /* 0x0003e20000100800 */
[----:B------:R-:W-:Y:S02]  /*1da0*/  FADD.FTZ R182, R215, R218 ;  /* 0x000000dad7b67221 */ /* 0x000fe40000010000 */
[----:B------:R-:W-:Y:S02]  /*1db0*/  FFMA.FTZ R181, R9, R218, R180 ;  /* 0x000000da09b57223 */ /* 0x000fe400000100b4 */
[----:B------:R-:W-:Y:S02]  /*1dc0*/  FADD.FTZ R182, R182, R243 ;  /* 0x000000f3b6b67221 */ /* 0x000fe40000010000 */
        /* <DEDUP_REMOVED lines=16> */
.L_x_6395:
[----:B------:R-:W-:Y:S05]  /*1ed0*/  BSYNC.RECONVERGENT B1 ;  /* 0x0000000000017941 */ /* 0x000fea0003800200 */
.L_x_6394:
[----:B------:R-:W-:Y:S04]  /*1ee0*/  BSSY.RECONVERGENT B1, `(.L_x_6396) ;  /* 0x0000066000017945 */ /* 0x000fe80003800200 */
[----:B------:R-:W-:Y:S05]  /*1ef0*/  @!P2 BRA `(.L_x_6397) ;  /* 0x000000040090a947 */ /* 0x000fea0003800000 */
[----:B0-----:R-:W0:Y:S08]  /*1f00*/  LDC.64 R180, c[0x0][0x428] ;  /* 0x00010a00ffb47b82 */ /* 0x001e300000000a00 */
[----:B------:R-:W1:Y:S01]  /*1f10*/  LDC.64 R184, c[0x0][0x3a8] ;  /* 0x0000ea00ffb87b82 */ /* 0x000e620000000a00 */
[----:B------:R-:W-:-:S04]  /*1f20*/  ISETP.NE.U32.AND P0, PT, RZ, UR24, PT ;  /* 0x00000018ff007c0c */ /* 0x000fc8000bf05070 */
[----:B------:R-:W-:Y:S01]  /*1f30*/  ISETP.NE.AND.EX P0, PT, RZ, UR25, PT, P0 ;  /* 0x00000019ff007c0c */ /* 0x000fe2000bf05300 */
[----:B0-----:R-:W-:-:S12]  /*1f40*/  IMAD.WIDE.U32 R180, R216, 0x10, R180 ;  /* 0x00000010d8b47825 */ /* 0x001fd800078e00b4 */
[----:B------:R-:W0:Y:S01]  /*1f50*/  @P0 LDC.64 R26, c[0x0][0x438] ;  /* 0x00010e00ff1a0b82 */ /* 0x000e220000000a00 */
[----:B------:R-:W2:Y:S01]  /*1f60*/  LDG.E.128 R180, desc[UR20][R180.64] ;  /* 0x00000014b4b47981 */ /* 0x000ea2000c1e1d00 */
[----:B-1----:R-:W-:-:S05]  /*1f70*/  IMAD.WIDE.U32 R184, R12, 0x20, R184 ;  /* 0x000000200cb87825 */ /* 0x002fca00078e00b8 */
[----:B------:R-:W3:Y:S04]  /*1f80*/  LDG.E.128 R188, desc[UR20][R184.64] ;  /* 0x00000014b8bc7981 */ /* 0x000ee8000c1e1d00 */
[----:B------:R-:W4:Y:S01]  /*1f90*/  LDG.E.128 R184, desc[UR20][R184.64+0x10] ;  /* 0x00001014b8b87981 */ /* 0x000f22000c1e1d00 */
        /* <DEDUP_REMOVED lines=9> */
[----:B------:R-:W-:Y:S01]  /*2030*/  PRMT R237, R50, 0x7632, R237 ;  /* 0x0000763232ed7816 */ /* 0x000fe200000000ed */
[----:B------:R-:W-:-:S03]  /*2040*/  IMAD.U32 R242, R242, 0x10000, RZ ;  /* 0x00010000f2f27824 */ /* 0x000fc600078e00ff */
[----:B------:R-:W-:Y:S01]  /*2050*/  SHF.L.U32 R237, R237, 0x10, RZ ;  /* 0x00000010eded7819 */ /* 0x000fe200000006ff */
[----:B------:R-:W-:Y:S01]  /*2060*/  IMAD.U32 R18, R48, 0x10000, RZ ;  /* 0x0001000030127824 */ /* 0x000fe200078e00ff */
[----:B------:R-:W-:Y:S02]  /*2070*/  SHF.L.U32 R17, R50, 0x10, RZ ;  /* 0x0000001032117819 */ /* 0x000fe400000006ff */
[----:B------:R-:W-:Y:S01]  /*2080*/  SHF.L.U32 R206, R51, 0x10, RZ ;  /* 0x0000001033ce7819 */ /* 0x000fe200000006ff */
[----:B------:R-:W-:Y:S01]  /*2090*/  VIADD R216, R216, 0x80 ;  /* 0x00000080d8d87836 */ /* 0x000fe20000000000 */
[----:B------:R-:W-:Y:S01]  /*20a0*/  IADD3 R13, PT, PT, R13, 0x80, RZ ;  /* 0x000000800d0d7810 */ /* 0x000fe20007ffe0ff */
[----:B------:R-:W-:Y:S01]  /*20b0*/  VIADD R12, R12, 0x80 ;  /* 0x000000800c0c7836 */ /* 0x000fe20000000000 */
[----:B--2---:R-:W-:-:S04]  /*20c0*/  PRMT R5, R180, 0x7632, R5 ;  /* 0x00007632b4057816 */ /* 0x004fc80000000005 */
[----:B------:R-:W-:Y:S01]  /*20d0*/  SHF.L.U32 R8, R5, 0x10, RZ ;  /* 0x0000001005087819 */ /* 0x000fe200000006ff */
[----:B---3--:R-:W-:Y:S01]  /*20e0*/  FADD.FTZ R189, R189, -UR33 ;  /* 0x80000021bdbd7e21 */ /* 0x008fe20008010000 */
[----:B------:R-:W-:Y:S01]  /*20f0*/  PRMT R5, R181, 0x7632, R5 ;  /* 0x00007632b5057816 */ /* 0x000fe20000000005 */
[----:B------:R-:W-:Y:S02]  /*2100*/  FADD.FTZ R191, R191, -UR33 ;  /* 0x80000021bfbf7e21 */ /* 0x000fe40008010000 */
[----:B------:R-:W-:Y:S01]  /*2110*/  FMUL.FTZ R225, R189, UR31 ;  /* 0x0000001fbde17c20 */ /* 0x000fe20008410000 */
[-C--:B------:R-:W-:Y:S01]  /*2120*/  FMUL.FTZ R247, R247, R8.reuse ;  /* 0x00000008f7f77220 */ /* 0x080fe20000410000 */
[----:B------:R-:W-:Y:S02]  /*2130*/  FADD.FTZ R121, R121, R8 ;  /* 0x0000000879797221 */ /* 0x000fe40000010000 */
[----:B------:R-:W-:Y:S01]  /*2140*/  FFMA.FTZ R81, R225, R8, R81 ;  /* 0x00000008e1517223 */ /* 0x000fe20000010051 */
[----:B------:R-:W-:-:S02]  /*2150*/  IMAD.U32 R8, R5, 0x10000, RZ ;  /* 0x0001000005087824 */ /* 0x000fc400078e00ff */
[----:B------:R-:W-:Y:S01]  /*2160*/  FMUL.FTZ R219, R191, UR31 ;  /* 0x0000001fbfdb7c20 */ /* 0x000fe20008410000 */
        /* <DEDUP_REMOVED lines=11> */
[----:B------:R-:W-:Y:S01]  /*2220*/  PRMT R8, R183, 0x7632, R8 ;  /* 0x00007632b7087816 */ /* 0x000fe20000000008 */
[----:B------:R-:W-:-:S02]  /*2230*/  IMAD.U32 R5, R5, 0x10000, RZ ;  /* 0x0001000005057824 */ /* 0x000fc400078e00ff */
[----:B------:R-:W-:Y:S01]  /*2240*/  FADD.FTZ R187, R187, -UR33 ;  /* 0x80000021bbbb7e21 */ /* 0x000fe20008010000 */
[----:B------:R-:W-:-:S03]  /*2250*/  SHF.L.U32 R8, R8, 0x10, RZ ;  /* 0x0000001008087819 */ /* 0x000fc600000006ff */
[----:B------:R-:W-:Y:S02]  /*2260*/  FMUL.FTZ R251, R187, UR31 ;  /* 0x0000001fbbfb7c20 */ /* 0x000fe40008410000 */
[-C--:B------:R-:W-:Y:S01]  /*2270*/  FMUL.FTZ R189, R5, R8.reuse ;  /* 0x0000000805bd7220 */ /* 0x080fe20000410000 */
[----:B------:R-:W-:Y:S01]  /*2280*/  FADD.FTZ R5, R188, -UR33 ;  /* 0x80000021bc057e21 */ /* 0x000fe20008010000 */
[----:B------:R-:W-:Y:S01]  /*2290*/  FADD.FTZ R127, R127, R8 ;  /* 0x000000087f7f7221 */ /* 0x000fe20000010000 */
[----:B------:R-:W-:Y:S01]  /*22a0*/  FFMA.FTZ R87, R251, R8, R87 ;  /* 0x00000008fb577223 */ /* 0x000fe20000010057 */
[----:B------:R-:W-:Y:S02]  /*22b0*/  IMAD.U32 R231, R180, 0x10000, RZ ;  /* 0x00010000b4e77824 */ /* 0x000fe400078e00ff */
[----:B------:R-:W-:Y:S01]  /*22c0*/  FMUL.FTZ R5, R5, UR31 ;  /* 0x0000001f05057c20 */ /* 0x000fe20008410000 */
[----:B------:R-:W-:Y:S01]  /*22d0*/  FADD.FTZ R8, R190, -UR33 ;  /* 0x80000021be087e21 */ /* 0x000fe20008010000 */
[----:B------:R-:W-:Y:S01]  /*22e0*/  SHF.L.U32 R181, R181, 0x10, RZ ;  /* 0x00000010b5b57819 */ /* 0x000fe200000006ff */
[----:B------:R-:W-:Y:S01]  /*22f0*/  FADD.FTZ R120, R120, R231 ;  /* 0x000000e778787221 */ /* 0x000fe20000010000 */
[-C--:B------:R-:W-:Y:S01]  /*2300*/  FFMA.FTZ R80, R5, R231.reuse, R80 ;  /* 0x000000e705507223 */ /* 0x080fe20000010050 */
[----:B------:R-:W-:Y:S01]  /*2310*/  FMUL.FTZ R231, R18, R231 ;  /* 0x000000e712e77220 */ /* 0x000fe20000410000 */
[----:B------:R-:W-:Y:S01]  /*2320*/  FMUL.FTZ R8, R8, UR31 ;  /* 0x0000001f08087c20 */ /* 0x000fe20008410000 */
[----:B------:R-:W-:-:S02]  /*2330*/  IMAD.U32 R180, R49, 0x10000, RZ ;  /* 0x0001000031b47824 */ /* 0x000fc400078e00ff */
[----:B------:R-:W-:Y:S01]  /*2340*/  FADD.FTZ R18, R184, -UR33 ;  /* 0x80000021b8127e21 */ /* 0x000fe20008010000 */
[----:B------:R-:W-:Y:S01]  /*2350*/  FADD.FTZ R122, R122, R181 ;  /* 0x000000b57a7a7221 */ /* 0x000fe20000010000 */
[-C--:B------:R-:W-:Y:S01]  /*2360*/  FFMA.FTZ R82, R8, R181.reuse, R82 ;  /* 0x000000b508527223 */ /* 0x080fe20000010052 */
[----:B------:R-:W-:Y:S01]  /*2370*/  FMUL.FTZ R217, R180, R181 ;  /* 0x000000b5b4d97220 */ /* 0x000fe20000410000 */
[----:B------:R-:W-:Y:S02]  /*2380*/  IMAD.U32 R181, R182, 0x10000, RZ ;  /* 0x00010000b6b57824 */ /* 0x000fe400078e00ff */
        /* <DEDUP_REMOVED lines=8> */
[----:B------:R1:W-:Y:S02]  /*2410*/  STL [R1+0x10], R189 ;  /* 0x000010bd01007387 */ /* 0x0003e40000100800 */
[----:B------:R-:W-:Y:S01]  /*2420*/  FADD.FTZ R185, R180, R217 ;  /* 0x000000d9b4b97221 */ /* 0x000fe20000010000 */
[----:B------:R-:W-:-:S03]  /*2430*/  FFMA.FTZ R180, R8, R217, R181 ;  /* 0x000000d908b47223 */ /* 0x000fc600000100b5 */
[----:B------:R-:W-:Y:S01]  /*2440*/  FADD.FTZ R182, R185, R242 ;  /* 0x000000f2b9b67221 */ /* 0x000fe20000010000 */
[----:B------:R-:W-:Y:S01]  /*2450*/  FFMA.FTZ R181, R219, R242, R180 ;  /* 0x000000f2dbb57223 */ /* 0x000fe200000100b4 */
[----:B------:R-:W-:Y:S02]  /*2460*/  IMAD.U32 R183, R183, 0x10000, RZ ;  /* 0x00010000b7b77824 */ /* 0x000fe400078e00ff */
        /* <DEDUP_REMOVED lines=8> */
[C---:B------:R-:W-:Y:S01]  /*24f0*/  FFMA.FTZ R182, R205.reuse, R206, R182 ;  /* 0x000000cecdb67223 */ /* 0x040fe200000100b6 */
[----:B------:R-:W-:Y:S01]  /*2500*/  FADD.FTZ R126, R126, R183 ;  /* 0x000000b77e7e7221 */ /* 0x000fe20000010000 */
[----:B------:R-:W-:Y:S01]  /*2510*/  FFMA.FTZ R86, R205, R183, R86 ;  /* 0x000000b7cd567223 */ /* 0x000fe20000010056 */
[----:B------:R-:W-:Y:S01]  /*2520*/  FADD.FTZ R215, R181, R189 ;  /* 0x000000bdb5d77221 */ /* 0x000fe20000010000 */
[----:B-1----:R-:W-:-:S07]  /*2530*/  FFMA.FTZ R214, R251, R189, R182 ;  /* 0x000000bdfbd67223 */ /* 0x002fce00000100b6 */
.L_x_6397:
[----:B------:R-:W-:Y:S05]  /*2540*/  BSYNC.RECONVERGENT B1 ;  /* 0x0000000000017941 */ /* 0x000fea0003800200 */
.L_x_6396:
[----:B------:R-:W-:Y:S05]  /*2550*/  @!P1 BRA `(.L_x_6398) ;  /* 0x0000000c000c9947 */ /* 0x000fea0003800000 */
[----:B0-----:R-:W0:Y:S08]  /*2560*/  LDC.64 R180, c[0x0][0x428] ;  /* 0x00010a00ffb47b82 */ /* 0x001e300000000a00 */
[----:B------:R-:W1:Y:S08]  /*2570*/  LDC.64 R184, c[0x0][0x3a8] ;  /* 0x0000ea00ffb87b82 */ /* 0x000e700000000a00 */
[----:B------:R-:W2:Y:S01]  /*2580*/  LDC.64 R192, c[0x0][0x3b0] ;  /* 0x0000ec00ffc07b82 */ /* 0x000ea20000000a00 */
[----:B0-----:R-:W-:-:S06]  /*2590*/  IMAD.WIDE.U32 R180, R216, 0x10, R180 ;  /* 0x00000010d8b47825 */ /* 0x001fcc00078e00b4 */
[----:B------:R-:W3:Y:S01]  /*25a0*/  LDG.E.128 R180, desc[UR20][R180.64] ;  /* 0x00000014b4b47981 */ /* 0x000ee2000c1e1d00 */
[----:B-1----:R-:W-:-:S05]  /*25b0*/  IMAD.WIDE.U32 R184, R12, 0x20, R184 ;  /* 0x000000200cb87825 */ /* 0x002fca00078e00b8 */
[----:B------:R-:W4:Y:S04]  /*25c0*/  LDG.E.128 R188, desc[UR20][R184.64] ;  /* 0x00000014b8bc7981 */ /* 0x000f28000c1e1d00 */
[----:B------:R-:W4:Y:S01]  /*25d0*/  LDG.E.128 R184, desc[UR20][R184.64+0x10] ;  /* 0x00001014b8b87981 */ /* 0x000f22000c1e1d00 */
[----:B--2---:R-:W-:-:S06]  /*25e0*/  IMAD.WIDE.U32 R192, R13, 0x8, R192 ;  /* 0x000000080dc07825 */ /* 0x004fcc00078e00c0 */
[----:B------:R-:W5:Y:S01]  /*25f0*/  LDG.E.64 R192, desc[UR20][R192.64] ;  /* 0x00000014c0c07981 */ /* 0x000f62000c1e1b00 */
[----:B------:R-:W-:-:S04]  /*2600*/  ISETP.NE.U32.AND P0, PT, RZ, UR24, PT ;  /* 0x00000018ff007c0c */ /* 0x000fc8000bf05070 */
[----:B------:R-:W-:Y:S02]  /*2610*/  ISETP.NE.AND.EX P0, PT, RZ, UR25, PT, P0 ;  /* 0x00000019ff007c0c */ /* 0x000fe4000bf05300 */
[----:B-----5:R-:W-:-:S04]  /*2620*/  PRMT R246, R52, 0x7632, R246 ;  /* 0x0000763234f67816 */ /* 0x020fc800000000f6 */
[----:B------:R-:W-:Y:S02]  /*2630*/  SHF.L.U32 R246, R246, 0x10, RZ ;  /* 0x00000010f6f67819 */ /* 0x000fe400000006ff */
[----:B------:R-:W-:-:S05]  /*2640*/  PRMT R241, R53, 0x7632, R241 ;  /* 0x0000763235f17816 */ /* 0x000fca00000000f1 */
[----:B------:R-:W0:Y:S01]  /*2650*/  @P0 LDC.64 R14, c[0x0][0x438] ;  /* 0x00010e00ff0e0b82 */ /* 0x000e220000000a00 */
[----:B------:R-:W-:Y:S02]  /*2660*/  SHF.L.U32 R241, R241, 0x10, RZ ;  /* 0x00000010f1f17819 */ /* 0x000fe400000006ff */
[----:B------:R-:W-:-:S04]  /*2670*/  PRMT R236, R54, 0x7632, R236 ;  /* 0x0000763236ec7816 */ /* 0x000fc800000000ec */
[----:B------:R-:W-:Y:S01]  /*2680*/  SHF.L.U32 R236, R236, 0x10, RZ ;  /* 0x00000010ecec7819 */ /* 0x000fe200000006ff */
[----:B------:R-:W-:Y:S02]  /*2690*/  IMAD.U32 R230, R52, 0x10000, RZ ;  /* 0x0001000034e67824 */ /* 0x000fe400078e00ff */
[----:B0-----:R-:W-:Y:S01]  /*26a0*/  @P0 IMAD.WIDE.U32 R14, R12, 0x20, R14 ;  /* 0x000000200c0e0825 */ /* 0x001fe200078e000e */
[----:B------:R-:W-:-:S04]  /*26b0*/  PRMT R12, R55, 0x7632, R12 ;  /* 0x00007632370c7816 */ /* 0x000fc8000000000c */
[----:B------:R-:W-:Y:S01]  /*26c0*/  SHF.L.U32 R12, R12, 0x10, RZ ;  /* 0x000000100c0c7819 */ /* 0x000fe200000006ff */
[----:B------:R-:W5:Y:S01]  /*26d0*/  @P0 LDG.E.128 R172, desc[UR20][R14.64] ;  /* 0x000000140eac0981 */ /* 0x000f62000c1e1d00 */
[----:B------:R-:W-:-:S03]  /*26e0*/  IMAD.U32 R213, R53, 0x10000, RZ ;  /* 0x0001000035d57824 */ /* 0x000fc600078e00ff */
[----:B------:R0:W5:Y:S02]  /*26f0*/  @P0 LDG.E.128 R176, desc[UR20][R14.64+0x10] ;  /* 0x000010140eb00981 */ /* 0x000164000c1e1d00 */
[----:B0-----:R-:W-:Y:S02]  /*2700*/  IMAD.U32 R15, R54, 0x10000, RZ ;  /* 0x00010000360f7824 */ /* 0x001fe400078e00ff */
[----:B------:R-:W-:Y:S01]  /*2710*/  IMAD.U32 R208, R55, 0x10000, RZ ;  /* 0x0001000037d07824 */ /* 0x000fe200078e00ff */
[----:B---3--:R-:W-:Y:S01]  /*2720*/  PRMT R6, R180, 0x7632, R6 ;  /* 0x00007632b4067816 */ /* 0x008fe20000000006 */
[----:B----4-:R-:W-:-:S04]  /*2730*/  FADD.FTZ R189, R189, -UR33 ;  /* 0x80000021bdbd7e21 */ /* 0x010fc80008010000 */
        /* <DEDUP_REMOVED lines=21> */
[----:B------:R-:W-:-:S04]  /*2890*/  FMUL.FTZ R216, R187, UR31 ;  /* 0x0000001fbbd87c20 */ /* 0x000fc80008410000 */
[----:B------:R-:W-:Y:S01]  /*28a0*/  IMAD.U32 R6, R6, 0x10000, RZ ;  /* 0x0001000006067824 */ /* 0x000fe200078e00ff */
[----:B------:R-:W-:-:S03]  /*28b0*/  SHF.L.U32 R13, R180, 0x10, RZ ;  /* 0x00000010b40d7819 */ /* 0x000fc600000006ff */
[-C--:B------:R-:W-:Y:S01]  /*28c0*/  FMUL.FTZ R189, R12, R6.reuse ;  /* 0x000000060cbd7220 */ /* 0x080fe20000410000 */
[----:B------:R-:W-:Y:S01]  /*28d0*/  FADD.FTZ R135, R135, R6 ;  /* 0x0000000687877221 */ /* 0x000fe20000010000 */
[----:B------:R-:W-:Y:S01]  /*28e0*/  FFMA.FTZ R95, R216, R6, R95 ;  /* 0x00000006d85f7223 */ /* 0x000fe2000001005f */
[----:B------:R-:W-:Y:S01]  /*28f0*/  FADD.FTZ R6, R188, -UR33 ;  /* 0x80000021bc067e21 */ /* 0x000fe20008010000 */
[-C--:B------:R-:W-:Y:S01]  /*2900*/  FMUL.FTZ R230, R230, R13.reuse ;  /* 0x0000000de6e67220 */ /* 0x080fe20000410000 */
[----:B------:R-:W-:Y:S02]  /*2910*/  FADD.FTZ R16, R184, -UR33 ;  /* 0x80000021b8107e21 */ /* 0x000fe40008010000 */
[----:B------:R-:W-:Y:S01]  /*2920*/  FMUL.FTZ R6, R6, UR31 ;  /* 0x0000001f06067c20 */ /* 0x000fe20008410000 */
[----:B------:R-:W-:Y:S01]  /*2930*/  FADD.FTZ R128, R128, R13 ;  /* 0x0000000d80807221 */ /* 0x000fe20000010000 */
[----:B------:R-:W-:Y:S02]  /*2940*/  SHF.L.U32 R181, R181, 0x10, RZ ;  /* 0x00000010b5b57819 */ /* 0x000fe400000006ff */
[----:B------:R-:W-:Y:S01]  /*2950*/  FFMA.FTZ R88, R6, R13, R88 ;  /* 0x0000000d06587223 */ /* 0x000fe20000010058 */
[----:B------:R-:W-:Y:S01]  /*2960*/  SHF.L.U32 R13, R182, 0x10, RZ ;  /* 0x00000010b60d7819 */ /* 0x000fe200000006ff */
[----:B------:R-:W-:Y:S01]  /*2970*/  FMUL.FTZ R16, R16, UR31 ;  /* 0x0000001f10107c20 */ /* 0x000fe20008410000 */
[----:B------:R-:W-:Y:S01]  /*2980*/  FADD.FTZ R215, R215, R230 ;  /* 0x000000e6d7d77221 */ /* 0x000fe20000010000 */
[----:B------:R-:W-:Y:S01]  /*2990*/  FADD.FTZ R14, R190, -UR33 ;  /* 0x80000021be0e7e21 */ /* 0x000fe20008010000 */
[----:B------:R-:W-:Y:S01]  /*29a0*/  FFMA.FTZ R214, R6, R230, R214 ;  /* 0x000000e606d67223 */ /* 0x000fe200000100d6 */
[----:B------:R-:W-:Y:S01]  /*29b0*/  FMUL.FTZ R213, R213, R181 ;  /* 0x000000b5d5d57220 */ /* 0x000fe20000410000 */
[----:B------:R-:W-:Y:S01]  /*29c0*/  FADD.FTZ R132, R132, R13 ;  /* 0x0000000d84847221 */ /* 0x000fe20000010000 */
[-C--:B------:R-:W-:Y:S01]  /*29d0*/  FFMA.FTZ R92, R16, R13.reuse, R92 ;  /* 0x0000000d105c7223 */ /* 0x080fe2000001005c */
[----:B------:R-:W-:Y:S01]  /*29e0*/  FMUL.FTZ R15, R15, R13 ;  /* 0x0000000d0f0f7220 */ /* 0x000fe20000410000 */
[----:B------:R-:W-:Y:S01]  /*29f0*/  FADD.FTZ R12, R215, R246 ;  /* 0x000000f6d70c7221 */ /* 0x000fe20000010000 */
[----:B------:R-:W-:Y:S01]  /*2a00*/  FMUL.FTZ R14, R14, UR31 ;  /* 0x0000001f0e0e7c20 */ /* 0x000fe20008410000 */
[----:B------:R-:W-:Y:S01]  /*2a10*/  FFMA.FTZ R13, R235, R246, R214 ;  /* 0x000000f6eb0d7223 */ /* 0x000fe200000100d6 */
[----:B------:R1:W-:Y:S01]  /*2a20*/  STL [R1+0xc], R216 ;  /* 0x00000cd801007387 */ /* 0x0003e20000100800 */
[----:B------:R-:W-:-:S02]  /*2a30*/  FADD.FTZ R12, R12, R213 ;  /* 0x000000d50c0c7221 */ /* 0x000fc40000010000 */
[----:B------:R-:W-:Y:S01]  /*2a40*/  FFMA.FTZ R13, R14, R213, R13 ;  /* 0x000000d50e0d7223 */ /* 0x000fe2000001000d */
[----:B------:R1:W-:Y:S01]  /*2a50*/  STL [R1+0x8], R189 ;  /* 0x000008bd01007387 */ /* 0x0003e20000100800 */
[----:B------:R-:W-:Y:S02]  /*2a60*/  FADD.FTZ R12, R12, R241 ;  /* 0x000000f10c0c7221 */ /* 0x000fe40000010000 */
[----:B------:R-:W-:Y:S01]  /*2a70*/  FFMA.FTZ R13, R234, R241, R13 ;  /* 0x000000f1ea0d7223 */ /* 0x000fe2000001000d */
[----:B------:R-:W-:Y:S01]  /*2a80*/  FADD.FTZ R130, R130, R181 ;  /* 0x000000b582827221 */ /* 0x000fe20000010000 */
[----:B------:R-:W-:Y:S01]  /*2a90*/  FFMA.FTZ R90, R14, R181, R90 ;  /* 0x000000b50e5a7223 */ /* 0x000fe2000001005a */
[----:B------:R-:W-:Y:S01]  /*2aa0*/  SHF.L.U32 R183, R183, 0x10, RZ ;  /* 0x00000010b7b77819 */ /* 0x000fe200000006ff */
[----:B------:R-:W-:Y:S01]  /*2ab0*/  FADD.FTZ R181, R12, R15 ;  /* 0x0000000f0cb57221 */ /* 0x000fe20000010000 */
[----:B------:R-:W-:Y:S01]  /*2ac0*/  FADD.FTZ R186, R186, -UR33 ;  /* 0x80000021baba7e21 */ /* 0x000fe20008010000 */
[----:B------:R-:W-:-:S02]  /*2ad0*/  FFMA.FTZ R12, R16, R15, R13 ;  /* 0x0000000f100c7223 */ /* 0x000fc4000001000d */
        /* <DEDUP_REMOVED lines=9> */
[----:B------:R-:W-:Y:S01]  /*2b70*/  FFMA.FTZ R214, R216, R189, R12 ;  /* 0x000000bdd8d67223 */ /* 0x000fe2000001000c */
[----:B-1----:R-:W-:Y:S06]  /*2b80*/  BRA `(.L_x_6398) ;  /* 0x0000000400807947 */ /* 0x002fec0003800000 */
.L_x_6389:
[----:B------:R-:W0:Y:S01]  /*2b90*/  S2R R180, SR_TID.X ;  /* 0x0000000000b47919 */ /* 0x000e220000002100 */
[----:B------:R-:W-:Y:S01]  /*2ba0*/  UIMAD UR7, UR28, UR6, URZ ;  /* 0x000000061c0772a4 */ /* 0x000fe2000f8e02ff */
[----:B------:R-:W-:Y:S01]  /*2bb0*/  IMAD.MOV.U32 R181, RZ, RZ, RZ ;  /* 0x000000ffffb57224 */ /* 0x000fe200078e00ff */
[----:B------:R-:W-:Y:S02]  /*2bc0*/  UISETP.GE.AND UP3, UPT, UR11, 0x1, UPT ;  /* 0x000000010b00788c */ /* 0x000fe4000bf66270 */
[----:B------:R-:W-:Y:S02]  /*2bd0*/  USHF.R.S32.HI UR8, URZ, 0x1f, UR7 ;  /* 0x0000001fff087899 */ /* 0x000fe40008011407 */
[----:B------:R-:W-:Y:S02]  /*2be0*/  UISETP.NE.U32.AND UP0, UPT, UR24, URZ, UPT ;  /* 0x000000ff1800728c */ /* 0x000fe4000bf05070 */
[----:B------:R-:W-:Y:S01]  /*2bf0*/  ULEA.HI UR8, UR8, UR7, URZ, 0x3 ;  /* 0x0000000708087291 */ /* 0x000fe2000f8f18ff */
[----:B------:R-:W-:Y:S01]  /*2c00*/  PLOP3.LUT P0, PT, PT, PT, UP3, 0x80, 0x8 ;  /* 0x000000000008781c */ /* 0x000fe20003f0f038 */
[----:B------:R-:W-:-:S03]  /*2c10*/  UISETP.NE.AND.EX UP0, UPT, UR25, URZ, UPT, UP0 ;  /* 0x000000ff1900728c */ /* 0x000fc6000bf05300 */
[----:B------:R-:W-:Y:S01]  /*2c20*/  @UP3 UIADD3 UR9, UPT, UPT, UR11, -0x1, URZ ;  /* 0xffffffff0b093890 */ /* 0x000fe2000fffe0ff */
[----:B------:R-:W-:-:S03]  /*2c30*/  MOV R12, UR8 ;  /* 0x00000008000c7c02 */ /* 0x000fc60008000f00 */
[----:B------:R-:W-:-:S04]  /*2c40*/  @UP3 UIMAD UR9, UR9, UR6, URZ ;  /* 0x00000006090932a4 */ /* 0x000fc8000f8e02ff */
[----:B------:R-:W-:-:S04]  /*2c50*/  @UP3 USHF.R.S32.HI UR7, URZ, 0x1f, UR9 ;  /* 0x0000001fff073899 */ /* 0x000fc80008011409 */
[----:B------:R-:W-:Y:S01]  /*2c60*/  @UP3 ULEA.HI UR7, UR7, UR9, URZ, 0x3 ;  /* 0x0000000907073291 */ /* 0x000fe2000f8f18ff */
[----:B0-----:R-:W-:-:S05]  /*2c70*/  LEA.HI.SX32 R13, R12, R180, 0x1d ;  /* 0x000000b40c0d7211 */ /* 0x001fca00078feaff */
[----:B------:R-:W-:Y:S01]  /*2c80*/  MOV R12, UR7 ;  /* 0x00000007000c7c02 */ /* 0x000fe20008000f00 */
[----:B------:R0:W-:Y:S03]  /*2c90*/  STL [R1+0x20], R13 ;  /* 0x0000200d01007387 */ /* 0x0001e60000100800 */
[----:B------:R-:W-:Y:S01]  /*2ca0*/  @P0 LEA.HI.SX32 R181, R12, R180, 0x1d ;  /* 0x000000b40cb50211 */ /* 0x000fe200078feaff */
[----:B------:R-:W-:Y:S01]  /*2cb0*/  IMAD.MOV.U32 R180, RZ, RZ, R13 ;  /* 0x000000ffffb47224 */ /* 0x000fe200078e000d */
[----:B------:R-:W-:Y:S06]  /*2cc0*/  BRA.U UP0, `(.L_x_6399) ;  /* 0x00000001006c7547 */ /* 0x000fec000b800000 */
        /* <DEDUP_REMOVED lines=11> */
[----:B------:R-:W-:Y:S01]  /*2d80*/  @P4 VIADD R181, R181, 0x80 ;  /* 0x00000080b5b54836 */ /* 0x000fe20000000000 */
[----:B0-----:R-:W0:Y:S03]  /*2d90*/  @P3 LDC.64 R12, c[0x0][0x3b0] ;  /* 0x0000ec00ff0c3b82 */ /* 0x001e260000000a00 */
[----:B0-----:R-:W-:-:S05]  /*2da0*/  @P3 IMAD.WIDE.U32 R12, R181, 0x8, R12 ;  /* 0x00000008b50c3825 */ /* 0x001fca00078e000c */
[----:B------:R0:W5:Y:S01]  /*2db0*/  @P3 LDG.E.64 R20, desc[UR20][R12.64] ;  /* 0x000000140c143981 */ /* 0x000162000c1e1b00 */
[----:B------:R-:W-:Y:S01]  /*2dc0*/  @P3 IADD3 R181, PT, PT, R181, 0x80, RZ ;  /* 0x00000080b5b53810 */ /* 0x000fe20007ffe0ff */
[----:B0-----:R-:W0:Y:S04]  /*2dd0*/  @P2 LDC.64 R12, c[0x0][0x3b0] ;  /* 0x0000ec00ff0c2b82 */ /* 0x001e280000000a00 */
[----:B0-----:R-:W-:-:S05]  /*2de0*/  @P2 IMAD.WIDE.U32 R12, R181, 0x8, R12 ;  /* 0x00000008b50c2825 */ /* 0x001fca00078e000c */
[----:B------:R2:W5:Y:S01]  /*2df0*/  @P2 LDG.E.64 R26, desc[UR20][R12.64] ;  /* 0x000000140c1a2981 */ /* 0x000562000c1e1b00 */
[----:B------:R-:W-:Y:S01]  /*2e00*/  ISETP.GE.U32.AND P1, PT, R2, 0x280, PT ;  /* 0x000002800200780c */ /* 0x000fe20003f26070 */
[----:B------:R-:W-:Y:S01]  /*2e10*/  @P2 VIADD R181, R181, 0x80 ;  /* 0x00000080b5b52836 */ /* 0x000fe20000000000 */
[----:B------:R-:W-:-:S11]  /*2e20*/  CS2R R214, SRZ ;  /* 0x0000000000d67805 */ /* 0x000fd6000001ff00 */
[----:B--2---:R-:W-:Y:S05]  /*2e30*/  @!P1 BRA `(.L_x_6398) ;  /* 0x0000000000d49947 */ /* 0x004fea0003800000 */
[----:B------:R-:W0:Y:S02]  /*2e40*/  LDC.64 R192, c[0x0][0x3b0] ;  /* 0x0000ec00ffc07b82 */ /* 0x000e240000000a00 */
[----:B0-----:R-:W-:-:S06]  /*2e50*/  IMAD.WIDE.U32 R192, R181, 0x8, R192 ;  /* 0x00000008b5c07825 */ /* 0x001fcc00078e00c0 */
[----:B------:R-:W5:Y:S01]  /*2e60*/  LDG.E.64 R192, desc[UR20][R192.64] ;  /* 0x00000014c0c07981 */ /* 0x000f62000c1e1b00 */
[----:B------:R-:W-:Y:S05]  /*2e70*/  BRA `(.L_x_6398) ;  /* 0x0000000000c47947 */ /* 0x000fea0003800000 */
.L_x_6399:
[C---:B------:R-:W-:Y:S02]  /*2e80*/  ISETP.GE.U32.AND P5, PT, R2.reuse, 0x80, PT ;  /* 0x000000800200780c */ /* 0x040fe40003fa6070 */
[C---:B------:R-:W-:Y:S02]  /*2e90*/  ISETP.GE.U32.AND P4, PT, R2.reuse, 0x100, PT ;  /* 0x000001000200780c */ /* 0x040fe40003f86070 */
[----:B------:R-:W-:-:S09]  /*2ea0*/  ISETP.GE.U32.AND P3, PT, R2, 0x180, PT ;  /* 0x000001800200780c */ /* 0x000fd20003f66070 */
[----:B0-----:R-:W0:Y:S08]  /*2eb0*/  @P5 LDC.64 R12, c[0x0][0x3b0] ;  /* 0x0000ec00ff0c5b82 */ /* 0x001e300000000a00 */
[----:B------:R-:W2:Y:S01]  /*2ec0*/  @P4 LDC.64 R182, c[0x0][0x3b0] ;  /* 0x0000ec00ffb64b82 */ /* 0x000ea20000000a00 */
[C---:B------:R-:W-:Y:S02]  /*2ed0*/  ISETP.GE.U32.AND P2, PT, R2.reuse, 0x200, PT ;  /* 0x000002000200780c */ /* 0x040fe40003f46070 */
[----:B------:R-:W-:-:S05]  /*2ee0*/  ISETP.GE.U32.AND P1, PT, R2, 0x280, PT ;  /* 0x000002800200780c */ /* 0x000fca0003f26070 */
[----:B------:R-:W3:Y:S01]  /*2ef0*/  @P3 LDC.64 R186, c[0x0][0x3b0] ;  /* 0x0000ec00ffba3b82 */ /* 0x000ee20000000a00 */
[C---:B0-----:R-:W-:Y:S01]  /*2f00*/  @P5 IMAD.WIDE.U32 R12, R181.reuse, 0x8, R12 ;  /* 0x00000008b50c5825 */ /* 0x041fe200078e000c */
[----:B------:R-:W-:-:S06]  /*2f10*/  @P5 IADD3 R181, PT, PT, R181, 0x80, RZ ;  /* 0x00000080b5b55810 */ /* 0x000fcc0007ffe0ff */
[----:B------:R-:W0:Y:S01]  /*2f20*/  @P1 LDC.64 R184, c[0x0][0x3b0] ;  /* 0x0000ec00ffb81b82 */ /* 0x000e220000000a00 */
[----:B------:R2:W5:Y:S07]  /*2f30*/  @P5 LDG.E.64 R24, desc[UR20][R12.64] ;  /* 0x000000140c185981 */ /* 0x00056e000c1e1b00 */
[----:B------:R-:W4:Y:S01]  /*2f40*/  @P5 LDC.64 R188, c[0x0][0x438] ;  /* 0x00010e00ffbc5b82 */ /* 0x000f220000000a00 */
[----:B--2---:R-:W-:-:S05]  /*2f50*/  @P4 IMAD.WIDE.U32 R12, R181, 0x8, R182 ;  /* 0x00000008b50c4825 */ /* 0x004fca00078e00b6 */
[----:B------:R2:W5:Y:S01]  /*2f60*/  @P4 LDG.E.64 R22, desc[UR20][R12.64] ;  /* 0x000000140c164981 */ /* 0x000562000c1e1b00 */
[----:B------:R-:W-:-:S04]  /*2f70*/  @P4 VIADD R181, R181, 0x80 ;  /* 0x00000080b5b54836 */ /* 0x000fc80000000000 */
[C---:B---3--:R-:W-:Y:S02]  /*2f80*/  @P3 IMAD.WIDE.U32 R182, R181.reuse, 0x8, R186 ;  /* 0x00000008b5b63825 */ /* 0x048fe400078e00ba */
[----:B------:R-:W3:Y:S08]  /*2f90*/  @P4 LDC.64 R186, c[0x0][0x438] ;  /* 0x00010e00ffba4b82 */ /* 0x000ef00000000a00 */
[----:B--2---:R-:W2:Y:S01]  /*2fa0*/  @P2 LDC.64 R12, c[0x0][0x3b0] ;  /* 0x0000ec00ff0c2b82 */ /* 0x004ea20000000a00 */
[----:B------:R-:W-:Y:S01]  /*2fb0*/  @P3 IADD3 R181, PT, PT, R181, 0x80, RZ ;  /* 0x00000080b5b53810 */ /* 0x000fe20007ffe0ff */
[----:B------:R2:W5:Y:S04]  /*2fc0*/  @P3 LDG.E.64 R20, desc[UR20][R182.64] ;  /* 0x00000014b6143981 */ /* 0x000568000c1e1b00 */
[----:B--2---:R-:W-:-:S04]  /*2fd0*/  @P2 IMAD.WIDE.U32 R182, R181, 0x8, R12 ;  /* 0x00000008b5b62825 */ /* 0x004fc800078e000c */
[----:B------:R-:W-:Y:S01]  /*2fe0*/  @P2 VIADD R181, R181, 0x80 ;  /* 0x00000080b5b52836 */ /* 0x000fe20000000000 */
[----:B------:R2:W5:Y:S03]  /*2ff0*/  @P2 LDG.E.64 R26, desc[UR20][R182.64] ;  /* 0x00000014b61a2981 */ /* 0x000566000c1e1b00 */
[----:B0-----:R-:W-:Y:S02]  /*3000*/  @P1 IMAD.WIDE.U32 R12, R181, 0x8, R184 ;  /* 0x00000008b50c1825 */ /* 0x001fe400078e00b8 */
[----:B------:R-:W0:Y:S03]  /*3010*/  @P3 LDC.64 R184, c[0x0][0x438] ;  /* 0x00010e00ffb83b82 */ /* 0x000e260000000a00 */
[----:B------:R4:W5:Y:S05]  /*3020*/  @P1 LDG.E.64 R192, desc[UR20][R12.64] ;  /* 0x000000140cc01981 */ /* 0x00096a000c1e1b00 */
[----:B--2---:R-:W2:Y:S01]  /*3030*/  @P2 LDC.64 R182, c[0x0][0x438] ;  /* 0x00010e00ffb62b82 */ /* 0x004ea20000000a00 */
[C---:B----4-:R-:W-:Y:S01]  /*3040*/  @P5 IMAD.WIDE.U32 R12, R180.reuse, 0x20, R188 ;  /* 0x00000020b40c5825 */ /* 0x050fe200078e00bc */
[----:B------:R-:W-:-:S04]  /*3050*/  @P5 IADD3 R180, PT, PT, R180, 0x80, RZ ;  /* 0x00000080b4b45810 */ /* 0x000fc80007ffe0ff */
[----:B------:R-:W5:Y:S04]  /*3060*/  @P5 LDG.E.128 R136, desc[UR20][R12.64] ;  /* 0x000000140c885981 */ /* 0x000f68000c1e1d00 */
[----:B------:R3:W5:Y:S02]  /*3070*/  @P5 LDG.E.128 R140, desc[UR20][R12.64+0x10] ;  /* 0x000010140c8c5981 */ /* 0x000764000c1e1d00 */
[C---:B---3--:R-:W-:Y:S02]  /*3080*/  @P4 IMAD.WIDE.U32 R12, R180.reuse, 0x20, R186 ;  /* 0x00000020b40c4825 */ /* 0x048fe400078e00ba */
[----:B------:R-:W3:Y:S02]  /*3090*/  @P1 LDC.64 R186, c[0x0][0x438] ;  /* 0x00010e00ffba1b82 */ /* 0x000ee40000000a00 */
[----:B------:R-:W-:Y:S01]  /*30a0*/  @P4 VIADD R180, R180, 0x80 ;  /* 0x00000080b4b44836 */ /* 0x000fe20000000000 */
[----:B------:R-:W5:Y:S04]  /*30b0*/  @P4 LDG.E.128 R144, desc[UR20][R12.64] ;  /* 0x000000140c904981 */ /* 0x000f68000c1e1d00 */
[----:B------:R0:W5:Y:S02]  /*30c0*/  @P4 LDG.E.128 R148, desc[UR20][R12.64+0x10] ;  /* 0x000010140c944981 */ /* 0x000164000c1e1d00 */
[C---:B0-----:R-:W-:Y:S01]  /*30d0*/  @P3 IMAD.WIDE.U32 R12, R180.reuse, 0x20, R184 ;  /* 0x00000020b40c3825 */ /* 0x041fe200078e00b8 */
[----:B------:R-:W-:-:S04]  /*30e0*/  @P3 IADD3 R180, PT, PT, R180, 0x80, RZ ;  /* 0x00000080b4b43810 */ /* 0x000fc80007ffe0ff */
[----:B------:R-:W5:Y:S04]  /*30f0*/  @P3 LDG.E.128 R32, desc[UR20][R12.64] ;  /* 0x000000140c203981 */ /* 0x000f68000c1e1d00 */
[----:B------:R2:W5:Y:S02]  /*3100*/  @P3 LDG.E.128 R28, desc[UR20][R12.64+0x10] ;  /* 0x000010140c1c3981 */ /* 0x000564000c1e1d00 */
[----:B--2---:R-:W-:-:S04]  /*3110*/  @P2 IMAD.WIDE.U32 R12, R180, 0x20, R182 ;  /* 0x00000020b40c2825 */ /* 0x004fc800078e00b6 */
[----:B------:R-:W-:Y:S01]  /*3120*/  @P2 VIADD R180, R180, 0x80 ;  /* 0x00000080b4b42836 */ /* 0x000fe20000000000 */
[----:B------:R2:W5:Y:S03]  /*3130*/  @P2 LDG.E.128 R164, desc[UR20][R12.64] ;  /* 0x000000140ca42981 */ /* 0x000566000c1e1d00 */
[----:B---3--:R-:W-:Y:S01]  /*3140*/  @P1 IMAD.WIDE.U32 R180, R180, 0x20, R186 ;  /* 0x00000020b4b41825 */ /* 0x008fe200078e00ba */
[----:B------:R2:W5:Y:S04]  /*3150*/  @P2 LDG.E.128 R168, desc[UR20][R12.64+0x10] ;  /* 0x000010140ca82981 */ /* 0x000568000c1e1d00 */
[----:B------:R2:W5:Y:S04]  /*3160*/  @P1 LDG.E.128 R172, desc[UR20][R180.64] ;  /* 0x00000014b4ac1981 */ /* 0x000568000c1e1d00 */
[----:B------:R2:W5:Y:S01]  /*3170*/  @P1 LDG.E.128 R176, desc[UR20][R180.64+0x10] ;  /* 0x00001014b4b01981 */ /* 0x000562000c1e1d00 */
[----:B------:R-:W-:-:S07]  /*3180*/  CS2R R214, SRZ ;  /* 0x0000000000d67805 */ /* 0x000fce000001ff00 */
.L_x_6398:
[----:B-1----:R-:W-:Y:S05]  /*3190*/  BSYNC.RECONVERGENT B0 ;  /* 0x0000000000007941 */ /* 0x002fea0003800200 */
.L_x_6388:
[----:B--2---:R-:W1:Y:S01]  /*31a0*/  SHFL.DOWN PT, R12, R215, 0x10, 0x1f ;  /* 0x0a001f00d70c7f89 */ /* 0x004e6200000e0000 */
[----:B------:R-:W-:Y:S03]  /*31b0*/  BSSY.RECONVERGENT B0, `(.L_x_6400) ;  /* 0x000001f000007945 */ /* 0x000fe60003800200 */
[----:B------:R-:W2:Y:S01]  /*31c0*/  SHFL.DOWN PT, R13, R214, 0x10, 0x1f ;  /* 0x0a001f00d60d7f89 */ /* 0x000ea200000e0000 */
[----:B------:R-:W3:Y:S01]  /*31d0*/  S2R R186, SR_TID.X ;  /* 0x0000000000ba7919 */ /* 0x000ee20000002100 */
[----:B-1----:R-:W-:Y:S01]  /*31e0*/  FADD.FTZ R12, R12, R215 ;  /* 0x000000d70c0c7221 */ /* 0x002fe20000010000 */
[----:B--2---:R-:W-:-:S04]  /*31f0*/  FADD.FTZ R13, R13, R214 ;  /* 0x000000d60d0d7221 */ /* 0x004fc80000010000 */
[----:B0-----:R-:W0:Y:S04]  /*3200*/  SHFL.DOWN PT, R181, R12, 0x8, 0x1f ;  /* 0x09001f000cb57f89 */ /* 0x001e2800000e0000 */
        /* <DEDUP_REMOVED lines=25> */
.L_x_6401:
[----:B------:R-:W-:Y:S05]  /*33a0*/  BSYNC.RECONVERGENT B0 ;  /* 0x0000000000007941 */ /* 0x000fea0003800200 */
.L_x_6400:
[----:B------:R-:W2:Y:S01]  /*33b0*/  LDL.LU R184, [R1+0x20] ;  /* 0x0000200001b87983 */ /* 0x000ea20000300800 */
[----:B------:R-:W1:Y:S01]  /*33c0*/  S2UR UR8, SR_CgaCtaId ;  /* 0x00000000000879c3 */ /* 0x000e620000008800 */
[----:B------:R-:W-:Y:S01]  /*33d0*/  UMOV UR7, 0x400 ;  /* 0x0000040000077882 */ /* 0x000fe20000000000 */
[----:B------:R-:W-:-:S06]  /*33e0*/  @UP3 UIADD3 UR11, UPT, UPT, UR11, -0x1, URZ ;  /* 0xffffffff0b0b3890 */ /* 0x000fcc000fffe0ff */
[----:B------:R-:W-:Y:S01]  /*33f0*/  BAR.SYNC.DEFER_BLOCKING 0x0 ;  /* 0x0000000000007b1d */ /* 0x000fe20000010000 */
[----:B------:R-:W-:Y:S01]  /*3400*/  PLOP3.LUT P6, PT, PT, PT, UP3, 0x80, 0x8 ;  /* 0x000000000008781c */ /* 0x000fe20003fcf038 */
[----:B------:R-:W-:Y:S01]  /*3410*/  @UP3 UIMAD UR11, UR11, UR6, URZ ;  /* 0x000000060b0b32a4 */ /* 0x000fe2000f8e02ff */
[----:B------:R-:W-:-:S03]  /*3420*/  ISETP.NE.AND P0, PT, RZ, UR29, PT ;  /* 0x0000001dff007c0c */ /* 0x000fc6000bf05270 */
        /* <DEDUP_REMOVED lines=16> */
[----:B------:R-:W-:Y:S02]  /*3530*/  MOV R180, RZ ;  /* 0x000000ff00b47202 */ /* 0x000fe40000000f00 */
[----:B------:R-:W-:Y:S01]  /*3540*/  FADD.FTZ R12, R183, R12 ;  /* 0x0000000cb70c7221 */ /* 0x000fe20000010000 */
[----:B------:R-:W-:-:S03]  /*3550*/  FADD.FTZ R13, R182, R13 ;  /* 0x0000000db60d7221 */ /* 0x000fc60000010000 */
[----:B------:R-:W-:Y:S01]  /*3560*/  FMUL.FTZ R12, R12, UR30 ;  /* 0x0000001e0c0c7c20 */ /* 0x000fe20008410000 */
[----:B------:R-:W-:-:S04]  /*3570*/  FMUL.FTZ R183, R13, UR30 ;  /* 0x0000001e0db77c20 */ /* 0x000fc80008410000 */
[----:B------:R-:W-:Y:S01]  /*3580*/  R2UR UR10, R12 ;  /* 0x000000000c0a72ca */ /* 0x000fe200000e0000 */
[----:B------:R-:W-:Y:S01]  /*3590*/  IMAD.U32 R12, RZ, RZ, UR7 ;  /* 0x00000007ff0c7e24 */ /* 0x000fe2000f8e00ff */
[----:B------:R-:W-:-:S04]  /*35a0*/  FSEL R183, R183, RZ, !P0 ;  /* 0x000000ffb7b77208 */ /* 0x000fc80004000000 */
[----:B------:R-:W-:Y:S02]  /*35b0*/  @P6 LEA.HI.SX32 R180, R12, R186, 0x1d ;  /* 0x000000ba0cb46211 */ /* 0x000fe400078feaff */
[----:B--2---:R-:W-:Y:S01]  /*35c0*/  MOV R181, R184 ;  /* 0x000000b800b57202 */ /* 0x004fe20000000f00 */
[----:B------:R-:W-:Y:S06]  /*35d0*/  @!P5 BRA `(.L_x_6403) ;  /* 0x0000001c0088d947 */ /* 0x000fec0003800000 */
        /* <DEDUP_REMOVED lines=18> */
.L_x_6406:
        /* <DEDUP_REMOVED lines=12> */
.L_x_6407:
        /* <DEDUP_REMOVED lines=12> */
.L_x_6408:
        /* <DEDUP_REMOVED lines=12> */
.L_x_6409:
        /* <DEDUP_REMOVED lines=12> */
.L_x_6410:
        /* <DEDUP_REMOVED lines=12> */
.L_x_6411:
        /* <DEDUP_REMOVED lines=12> */
.L_x_6412:
[----:B------:R-:W-:Y:S05]  /*3b80*/  BRA.U !UP3, `(.L_x_6413) ;  /* 0x000000150be47547 */ /* 0x000fea000b800000 */
[----:B------:R-:W2:Y:S04]  /*3b90*/  LDL R12, [R1+0x4] ;  /* 0x00000400010c7983 */ /* 0x000ea80000100800 */
[----:B------:R-:W3:Y:S01]  /*3ba0*/  LDL R13, [R1+0x1c] ;  /* 0x00001c00010d7983 */ /* 0x000ee20000100800 */
[----:B------:R-:W-:Y:S01]  /*3bb0*/  ISETP.LT.AND P0, PT, RZ, UR32, PT ;  /* 0x00000020ff007c0c */ /* 0x000fe2000bf01270 */
[----:B--2---:R-:W-:-:S04]  /*3bc0*/  FFMA.FTZ R12, R12, UR10, R183 ;  /* 0x0000000a0c0c7c23 */ /* 0x004fc800080100b7 */
[----:B---3--:R-:W-:-:S04]  /*3bd0*/  FADD.FTZ R12, R13, -R12 ;  /* 0x8000000c0d0c7221 */ /* 0x008fc80000010000 */
        /* <DEDUP_REMOVED lines=10> */
.L_x_6405:
[----:B------:R-:W2:Y:S04]  /*3c80*/  LDL R182, [R1+0x4] ;  /* 0x0000040001b67983 */ /* 0x000ea80000100800 */
[----:B------:R-:W3:Y:S01]  /*3c90*/  LDL R13, [R1+0x1c] ;  /* 0x00001c00010d7983 */ /* 0x000ee20000100800 */
        /* <DEDUP_REMOVED lines=29> */
[----:B--2---:R-:W-:-:S04]  /*3e70*/  FFMA.FTZ R155, R182, UR10, R183 ;  /* 0x0000000ab69b7c23 */ /* 0x004fc800080100b7 */
[----:B---3--:R-:W-:-:S04]  /*3e80*/  FADD.FTZ R155, R13, -R155 ;  /* 0x8000009b0d9b7221 */ /* 0x008fc80000010000 */
[----:B------:R-:W-:-:S05]  /*3e90*/  FMUL.FTZ R155, R155, UR31 ;  /* 0x0000001f9b9b7c20 */ /* 0x000fca0008410000 */
[----:B------:R-:W-:Y:S01]  /*3ea0*/  FSEL R155, R155, RZ, P0 ;  /* 0x000000ff9b9b7208 */ /* 0x000fe20000000000 */
[----:B------:R-:W-:Y:S06]  /*3eb0*/  BRA.U !UP3, `(.L_x_6414) ;  /* 0x000000010b2c7547 */ /* 0x000fec000b800000 */
        /* <DEDUP_REMOVED lines=11> */
.L_x_6414:
        /* <DEDUP_REMOVED lines=12> */
.L_x_6415:
        /* <DEDUP_REMOVED lines=12> */
.L_x_6416:
        /* <DEDUP_REMOVED lines=12> */
.L_x_6417:
        /* <DEDUP_REMOVED lines=12> */
.L_x_6418:
        /* <DEDUP_REMOVED lines=12> */
.L_x_6419:
        /* <DEDUP_REMOVED lines=12> */
.L_x_6420:
[----:B------:R-:W-:Y:S05]  /*43f0*/  BRA.U !UP3, `(.L_x_6413) ;  /* 0x0000000d0bc87547 */ /* 0x000fea000b800000 */
        /* <DEDUP_REMOVED lines=8> */
.L_x_6404:
[----:B------:R-:W-:-:S04]  /*4480*/  UISETP.NE.U32.AND UP0, UPT, UR4, URZ, UPT ;  /* 0x000000ff0400728c */ /* 0x000fc8000bf05070 */
[----:B------:R-:W-:-:S09]  /*4490*/  UISETP.NE.AND.EX UP0, UPT, UR5, URZ, UPT, UP0 ;  /* 0x000000ff0500728c */ /* 0x000fd2000bf05300 */
[----:B------:R-:W-:Y:S05]  /*44a0*/  BRA.U UP0, `(.L_x_6421) ;  /* 0x0000000500d07547 */ /* 0x000fea000b800000 */
[----:B------:R-:W-:Y:S05]  /*44b0*/  BRA.U !UP3, `(.L_x_6422) ;  /* 0x000000010b347547 */ /* 0x000fea000b800000 */
[----:B------:R-:W-:Y:S02]  /*44c0*/  PLOP3.LUT P6, PT, PT, PT, UP2, 0x80, 0x8 ;  /* 0x000000000008781c */ /* 0x000fe40003fcf028 */
[----:B------:R-:W-:-:S11]  /*44d0*/  PLOP3.LUT P0, PT, PT, PT, UP2, 0x80, 0x8 ;  /* 0x000000000008781c */ /* 0x000fd60003f0f028 */
[----:B------:R-:W-:Y:S01]  /*44e0*/  @P6 FFMA.FTZ R12, R0, UR10, R183 ;  /* 0x0000000a000c6c23 */ /* 0x000fe200080100b7 */
[----:B------:R-:W-:-:S03]  /*44f0*/  PLOP3.LUT P6, PT, PT, PT, UP2, 0x80, 0x8 ;  /* 0x000000000008781c */ /* 0x000fc60003fcf028 */
[----:B------:R-:W-:Y:S01]  /*4500*/  @P0 FADD.FTZ R13, R7, -R12 ;  /* 0x8000000c070d0221 */ /* 0x000fe20000010000 */
[----:B-----5:R-:W-:Y:S01]  /*4510*/  IMAD.MOV.U32 R12, RZ, RZ, R136 ;  /* 0x000000ffff0c7224 */ /* 0x020fe200078e0088 */
[----:B------:R-:W-:-:S08]  /*4520*/  LOP3.LUT P0, RZ, R24, 0xff, RZ, 0xc0, !PT ;  /* 0x000000ff18ff7812 */ /* 0x000fd0000780c0ff */
[----:B------:R-:W-:-:S04]  /*4530*/  @P6 FFMA.FTZ R12, R13, UR31, R136 ;  /* 0x0000001f0d0c6c23 */ /* 0x000fc80008010088 */
[----:B------:R-:W-:-:S04]  /*4540*/  FMUL.FTZ R12, R12, UR23 ;  /* 0x000000170c0c7c20 */ /* 0x000fc80008410000 */
[----:B------:R-:W-:-:S05]  /*4550*/  FMUL.FTZ R12, R12, UR22 ;  /* 0x000000160c0c7c20 */ /* 0x000fca0008410000 */
[----:B------:R-:W-:-:S04]  /*4560*/  FSEL R12, R12, RZ, P0 ;  /* 0x000000ff0c0c7208 */ /* 0x000fc80000000000 */
[----:B------:R-:W-:-:S04]  /*4570*/  F2FP.BF16.F32.PACK_AB R12, RZ, R12 ;  /* 0x0000000cff0c723e */ /* 0x000fc800000010ff */
[----:B------:R-:W-:-:S07]  /*4580*/  PRMT R156, R12, 0x7610, R156 ;  /* 0x000076100c9c7816 */ /* 0x000fce000000009c */
.L_x_6422:
[----:B------:R-:W-:Y:S05]  /*4590*/  BRA.U !UP3, `(.L_x_6423) ;  /* 0x000000010b347547 */ /* 0x000fea000b800000 */
[----:B------:R-:W-:Y:S02]  /*45a0*/  PLOP3.LUT P6, PT, PT, PT, UP2, 0x80, 0x8 ;  /* 0x000000000008781c */ /* 0x000fe40003fcf028 */
[----:B------:R-:W-:Y:S02]  /*45b0*/  PLOP3.LUT P0, PT, PT, PT, UP2, 0x80, 0x8 ;  /* 0x000000000008781c */ /* 0x000fe40003f0f028 */
[----:B-----5:R-:W-:-:S09]  /*45c0*/  MOV R12, R137 ;  /* 0x00000089000c7202 */ /* 0x020fd20000000f00 */
[----:B------:R-:W-:Y:S01]  /*45d0*/  @P6 FFMA.FTZ R13, R228, UR10, R183 ;  /* 0x0000000ae40d6c23 */ /* 0x000fe200080100b7 */
[----:B------:R-:W-:-:S03]  /*45e0*/  PLOP3.LUT P6, PT, PT, PT, UP2, 0x80, 0x8 ;  /* 0x000000000008781c */ /* 0x000fc60003fcf028 */
[----:B------:R-:W-:Y:S01]  /*45f0*/  @P0 FADD.FTZ R182, R250, -R13 ;  /* 0x8000000dfab60221 */ /* 0x000fe20000010000 */
[----:B------:R-:W-:-:S09]  /*4600*/  LOP3.LUT P0, RZ, R24, 0xff00, RZ, 0xc0, !PT ;  /* 0x0000ff0018ff7812 */ /* 0x000fd2000780c0ff */
[----:B------:R-:W-:-:S04]  /*4610*/  @P6 FFMA.FTZ R12, R182, UR31, R137 ;  /* 0x0000001fb60c6c23 */ /* 0x000fc80008010089 */
[----:B------:R-:W-:-:S04]  /*4620*/  FMUL.FTZ R12, R12, UR23 ;  /* 0x000000170c0c7c20 */ /* 0x000fc80008410000 */
[----:B------:R-:W-:-:S05]  /*4630*/  FMUL.FTZ R12, R12, UR22 ;  /* 0x000000160c0c7c20 */ /* 0x000fca0008410000 */
[----:B------:R-:W-:-:S04]  /*4640*/  FSEL R12, R12, RZ, P0 ;  /* 0x000000ff0c0c7208 */ /* 0x000fc80000000000 */
[----:B------:R-:W-:-:S04]  /*4650*/  F2FP.BF16.F32.PACK_AB R12, RZ, R12 ;  /* 0x0000000cff0c723e */ /* 0x000fc800000010ff */
[----:B------:R-:W-:-:S07]  /*4660*/  PRMT R156, R156, 0x5410, R12 ;  /* 0x000054109c9c7816 */ /* 0x000fce000000000c */
.L_x_6423:
        /* <DEDUP_REMOVED lines=14> */
.L_x_6424:
[----:B------:R-:W-:Y:S05]  /*4750*/  BRA.U !UP3, `(.L_x_6425) ;  /* 0x000000010b347547 */ /* 0x000fea000b800000 */
[----:B------:R-:W-:Y:S02]  /*4760*/  PLOP3.LUT P6, PT, PT, PT, UP2, 0x80, 0x8 ;  /* 0x000000000008781c */ /* 0x000fe40003fcf028 */
[----:B------:R-:W-:-:S11]  /*4770*/  PLOP3.LUT P0, PT, PT, PT, UP2, 0x80, 0x8 ;  /* 0x000000000008781c */ /* 0x000fd60003f0f028 */
[----:B------:R-:W-:Y:S01]  /*4780*/  @P6 FFMA.FTZ R12, R224, UR10, R183 ;  /* 0x0000000ae00c6c23 */ /* 0x000fe200080100b7 */
[----:B------:R-:W-:-:S03]  /*4790*/  PLOP3.LUT P6, PT, PT, PT, UP2, 0x80, 0x8 ;  /* 0x000000000008781c */ /* 0x000fc60003fcf028 */
[----:B------:R-:W-:Y:S01]  /*47a0*/  @P0 FADD.FTZ R182, R245, -R12 ;  /* 0x8000000cf5b60221 */ /* 0x000fe20000010000 */
[----:B-----5:R-:W-:Y:S02]  /*47b0*/  MOV R12, R139 ;  /* 0x0000008b000c7202 */ /* 0x020fe40000000f00 */
[----:B------:R-:W-:-:S07]  /*47c0*/  LOP3.LUT P0, RZ, R24, 0xff000000, RZ, 0xc0, !PT ;  /* 0xff00000018ff7812 */ /* 0x000fce000780c0ff */
[----:B------:R-:W-:-:S04]  /*47d0*/  @P6 FFMA.FTZ R12, R182, UR31, R139 ;  /* 0x0000001fb60c6c23 */ /* 0x000fc8000801008b */
[----:B------:R-:W-:-:S04]  /*47e0*/  FMUL.FTZ R12, R12, UR23 ;  /* 0x000000170c0c7c20 */ /* 0x000fc80008410000 */
[----:B------:R-:W-:-:S05]  /*47f0*/  FMUL.FTZ R12, R12, UR22 ;  /* 0x000000160c0c7c20 */ /* 0x000fca0008410000 */
[----:B------:R-:W-:-:S04]  /*4800*/  FSEL R12, R12, RZ, P0 ;  /* 0x000000ff0c0c7208 */ /* 0x000fc80000000000 */
[----:B------:R-:W-:-:S04]  /*4810*/  F2FP.BF16.F32.PACK_AB R12, RZ, R12 ;  /* 0x0000000cff0c723e */ /* 0x000fc800000010ff */
[----:B------:R-:W-:-:S07]  /*4820*/  PRMT R157, R157, 0x5410, R12 ;  /* 0x000054109d9d7816 */ /* 0x000fce000000000c */
.L_x_6425:
        /* <DEDUP_REMOVED lines=14> */
.L_x_6426:
        /* <DEDUP_REMOVED lines=14> */
.L_x_6427:
        /* <DEDUP_REMOVED lines=14> */
.L_x_6428:
[----:B------:R-:W-:Y:S05]  /*4ad0*/  BRA.U !UP3, `(.L_x_6413) ;  /* 0x000000090b107547 */ /* 0x000fea000b800000 */
[----:B------:R-:W2:Y:S04]  /*4ae0*/  LDL R12, [R1+0x4] ;  /* 0x00000400010c7983 */ /* 0x000ea80000100800 */
[----:B------:R-:W3:Y:S01]  /*4af0*/  LDL R13, [R1+0x1c] ;  /* 0x00001c00010d7983 */ /* 0x000ee20000100800 */
[----:B------:R-:W-:Y:S02]  /*4b00*/  PLOP3.LUT P6, PT, PT, PT, UP2, 0x80, 0x8 ;  /* 0x000000000008781c */ /* 0x000fe40003fcf028 */
[----:B------:R-:W-:-:S11]  /*4b10*/  PLOP3.LUT P0, PT, PT, PT, UP2, 0x80, 0x8 ;  /* 0x000000000008781c */ /* 0x000fd60003f0f028 */
[----:B--2---:R-:W-:Y:S01]  /*4b20*/  @P6 FFMA.FTZ R12, R12, UR10, R183 ;  /* 0x0000000a0c0c6c23 */ /* 0x004fe200080100b7 */
[----:B------:R-:W-:-:S03]  /*4b30*/  PLOP3.LUT P6, PT, PT, PT, UP2, 0x80, 0x8 ;  /* 0x000000000008781c */ /* 0x000fc60003fcf028 */
[----:B---3--:R-:W-:Y:S01]  /*4b40*/  @P0 FADD.FTZ R182, R13, -R12 ;  /* 0x8000000c0db60221 */ /* 0x008fe20000010000 */
[----:B-----5:R-:W-:Y:S02]  /*4b50*/  MOV R12, R143 ;  /* 0x0000008f000c7202 */ /* 0x020fe40000000f00 */
[----:B------:R-:W-:-:S04]  /*4b60*/  ISETP.GE.U32.AND P0, PT, R24, RZ, PT ;  /* 0x000000ff1800720c */ /* 0x000fc80003f06070 */
[----:B------:R-:W-:-:S03]  /*4b70*/  ISETP.GE.U32.AND.EX P0, PT, R25, 0x1000000, PT, P0 ;  /* 0x010000001900780c */ /* 0x000fc60003f06100 */
[----:B------:R-:W-:-:S04]  /*4b80*/  @P6 FFMA.FTZ R12, R182, UR31, R143 ;  /* 0x0000001fb60c6c23 */ /* 0x000fc8000801008f */
[----:B------:R-:W-:-:S04]  /*4b90*/  FMUL.FTZ R12, R12, UR23 ;  /* 0x000000170c0c7c20 */ /* 0x000fc80008410000 */
[----:B------:R-:W-:-:S05]  /*4ba0*/  FMUL.FTZ R12, R12, UR22 ;  /* 0x000000160c0c7c20 */ /* 0x000fca0008410000 */
[----:B------:R-:W-:-:S04]  /*4bb0*/  FSEL R12, R12, RZ, P0 ;  /* 0x000000ff0c0c7208 */ /* 0x000fc80000000000 */
[----:B------:R-:W-:-:S04]  /*4bc0*/  F2FP.BF16.F32.PACK_AB R12, RZ, R12 ;  /* 0x0000000cff0c723e */ /* 0x000fc800000010ff */
[----:B------:R-:W-:Y:S01]  /*4bd0*/  PRMT R159, R159, 0x5410, R12 ;  /* 0x000054109f9f7816 */ /* 0x000fe2000000000c */
[----:B------:R-:W-:Y:S06]  /*4be0*/  BRA `(.L_x_6413) ;  /* 0x0000000400cc7947 */ /* 0x000fec0003800000 */
.L_x_6421:
[----:B------:R-:W2:Y:S04]  /*4bf0*/  LDL R184, [R1+0x4] ;  /* 0x0000040001b87983 */ /* 0x000ea80000100800 */
[----:B------:R-:W3:Y:S01]  /*4c00*/  LDL R182, [R1+0x1c] ;  /* 0x00001c0001b67983 */ /* 0x000ee20000100800 */
[----:B------:R-:W-:Y:S02]  /*4c10*/  PLOP3.LUT P6, PT, PT, PT, UP2, 0x80, 0x8 ;  /* 0x000000000008781c */ /* 0x000fe40003fcf028 */
[----:B------:R-:W-:-:S11]  /*4c20*/  PLOP3.LUT P0, PT, PT, PT, UP2, 0x80, 0x8 ;  /* 0x000000000008781c */ /* 0x000fd60003f0f028 */
[----:B------:R-:W-:Y:S01]  /*4c30*/  @P6 FFMA.FTZ R12, R0, UR10, R183 ;  /* 0x0000000a000c6c23 */ /* 0x000fe200080100b7 */
[----:B------:R-:W-:-:S03]  /*4c40*/  PLOP3.LUT P6, PT, PT, PT, UP2, 0x80, 0x8 ;  /* 0x000000000008781c */ /* 0x000fc60003fcf028 */
[----:B------:R-:W-:Y:S01]  /*4c50*/  @P0 FADD.FTZ R13, R7, -R12 ;  /* 0x8000000c070d0221 */ /* 0x000fe20000010000 */
[----:B------:R-:W-:-:S09]  /*4c60*/  PLOP3.LUT P0, PT, PT, PT, UP2, 0x80, 0x8 ;  /* 0x000000000008781c */ /* 0x000fd20003f0f028 */
[----:B------:R-:W-:Y:S01]  /*4c70*/  @P6 FFMA.FTZ R77, R228, UR10, R183 ;  /* 0x0000000ae44d6c23 */ /* 0x000fe200080100b7 */
[----:B------:R-:W-:-:S03]  /*4c80*/  PLOP3.LUT P6, PT, PT, PT, UP2, 0x80, 0x8 ;  /* 0x000000000008781c */ /* 0x000fc60003fcf028 */
[----:B------:R-:W-:Y:S01]  /*4c90*/  @P0 FADD.FTZ R12, R250, -R77 ;  /* 0x8000004dfa0c0221 */ /* 0x000fe20000010000 */
[----:B------:R-:W-:Y:S01]  /*4ca0*/  PLOP3.LUT P0, PT, PT, PT, UP2, 0x80, 0x8 ;  /* 0x000000000008781c */ /* 0x000fe20003f0f028 */
[----:B-----5:R-:W-:-:S08]  /*4cb0*/  IMAD.MOV.U32 R77, RZ, RZ, R137 ;  /* 0x000000ffff4d7224 */ /* 0x020fd000078e0089 */
[----:B------:R-:W-:Y:S01]  /*4cc0*/  @P6 FFMA.FTZ R77, R12, UR31, R137 ;  /* 0x0000001f0c4d6c23 */ /* 0x000fe20008010089 */
[----:B------:R-:W-:-:S03]  /*4cd0*/  PLOP3.LUT P6, PT, PT, PT, UP2, 0x80, 0x8 ;  /* 0x000000000008781c */ /* 0x000fc60003fcf028 */
[----:B------:R-:W-:Y:S01]  /*4ce0*/  @P0 FFMA.FTZ R12, R11, UR10, R183 ;  /* 0x0000000a0b0c0c23 */ /* 0x000fe200080100b7 */
[----:B------:R-:W-:Y:S02]  /*4cf0*/  PLOP3.LUT P0, PT, PT, PT, UP2, 0x80, 0x8 ;  /* 0x000000000008781c */ /* 0x000fe40003f0f028 */
[----:B------:R-:W-:-:S07]  /*4d00*/  MOV R78, R138 ;  /* 0x0000008a004e7202 */ /* 0x000fce0000000f00 */
[----:B------:R-:W-:Y:S01]  /*4d10*/  @P6 FADD.FTZ R79, R223, -R12 ;  /* 0x8000000cdf4f6221 */ /* 0x000fe20000010000 */
[----:B------:R-:W-:-:S03]  /*4d20*/  PLOP3.LUT P6, PT, PT, PT, UP2, 0x80, 0x8 ;  /* 0x000000000008781c */ /* 0x000fc60003fcf028 */
[----:B------:R-:W-:Y:S01]  /*4d30*/  @P0 FFMA.FTZ R78, R79, UR31, R138 ;  /* 0x0000001f4f4e0c23 */ /* 0x000fe2000801008a */
[----:B------:R-:W-:-:S09]  /*4d40*/  PLOP3.LUT P0, PT, PT, PT, UP2, 0x80, 0x8 ;  /* 0x000000000008781c */ /* 0x000fd20003f0f028 */
[----:B------:R-:W-:Y:S01]  /*4d50*/  @P6 FFMA.FTZ R12, R224, UR10, R183 ;  /* 0x0000000ae00c6c23 */ /* 0x000fe200080100b7 */
[----:B------:R-:W-:-:S03]  /*4d60*/  PLOP3.LUT P6, PT, PT, PT, UP2, 0x80, 0x8 ;  /* 0x000000000008781c */ /* 0x000fc60003fcf028 */
[----:B------:R-:W-:Y:S01]  /*4d70*/  @P0 FADD.FTZ R12, R245, -R12 ;  /* 0x8000000cf50c0221 */ /* 0x000fe20000010000 */
[----:B------:R-:W-:Y:S01]  /*4d80*/  PLOP3.LUT P0, PT, PT, PT, UP2, 0x80, 0x8 ;  /* 0x000000000008781c */ /* 0x000fe20003f0f028 */
[----:B------:R-:W-:-:S08]  /*4d90*/  IMAD.MOV.U32 R79, RZ, RZ, R139 ;  /* 0x000000ffff4f7224 */ /* 0x000fd000078e008b */
        /* <DEDUP_REMOVED lines=22> */
[----:B------:R-:W-:Y:S01]  /*4f00*/  PLOP3.LUT P0, PT, PT, PT, UP2, 0x80, 0x8 ;  /* 0x000000000008781c */ /* 0x000fe20003f0f028 */
[----:B------:R-:W-:Y:S01]  /*4f10*/  IMAD.MOV.U32 R155, RZ, RZ, R143 ;  /* 0x000000ffff9b7224 */ /* 0x000fe200078e008f */
[----:B------:R-:W-:-:S07]  /*4f20*/  MOV R76, R136 ;  /* 0x00000088004c7202 */ /* 0x000fce0000000f00 */
[----:B--2---:R-:W-:Y:S01]  /*4f30*/  @P6 FFMA.FTZ R12, R184, UR10, R183 ;  /* 0x0000000ab80c6c23 */ /* 0x004fe200080100b7 */
[----:B------:R-:W-:-:S03]  /*4f40*/  PLOP3.LUT P6, PT, PT, PT, UP2, 0x80, 0x8 ;  /* 0x000000000008781c */ /* 0x000fc60003fcf028 */
[----:B---3--:R-:W-:Y:S01]  /*4f50*/  @P0 FADD.FTZ R12, R182, -R12 ;  /* 0x8000000cb60c0221 */ /* 0x008fe20000010000 */
[----:B------:R-:W-:-:S09]  /*4f60*/  PLOP3.LUT P0, PT, PT, PT, UP2, 0x80, 0x8 ;  /* 0x000000000008781c */ /* 0x000fd20003f0f028 */
        /* <DEDUP_REMOVED lines=9> */
.L_x_6429:
[----:B------:R-:W-:Y:S05]  /*5000*/  BRA.U !UP3, `(.L_x_6430) ;  /* 0x000000010b187547 */ /* 0x000fea000b800000 */
[----:B------:R-:W-:Y:S01]  /*5010*/  FMUL.FTZ R12, R77, UR23 ;  /* 0x000000174d0c7c20 */ /* 0x000fe20008410000 */
[----:B------:R-:W-:-:S03]  /*5020*/  LOP3.LUT P0, RZ, R24, 0xff00, RZ, 0xc0, !PT ;  /* 0x0000ff0018ff7812 */ /* 0x000fc6000780c0ff */
[----:B------:R-:W-:-:S05]  /*5030*/  FMUL.FTZ R12, R12, UR22 ;  /* 0x000000160c0c7c20 */ /* 0x000fca0008410000 */
[----:B------:R-:W-:-:S04]  /*5040*/  FSEL R12, R12, RZ, P0 ;  /* 0x000000ff0c0c7208 */ /* 0x000fc80000000000 */
[----:B------:R-:W-:-:S04]  /*5050*/  F2FP.BF16.F32.PACK_AB R12, RZ, R12 ;  /* 0x0000000cff0c723e */ /* 0x000fc800000010ff */
[----:B------:R-:W-:-:S07]  /*5060*/  PRMT R156, R156, 0x5410, R12 ;  /* 0x000054109c9c7816 */ /* 0x000fce000000000c */
.L_x_6430:
[----:B------:R-:W-:Y:S05]  /*5070*/  BRA.U !UP3, `(.L_x_6431) ;  /* 0x000000010b187547 */ /* 0x000fea000b800000 */
[----:B------:R-:W-:Y:S01]  /*5080*/  FMUL.FTZ R12, R78, UR23 ;  /* 0x000000174e0c7c20 */ /* 0x000fe20008410000 */
[----:B------:R-:W-:-:S03]  /*5090*/  LOP3.LUT P0, RZ, R24, 0xff0000, RZ, 0xc0, !PT ;  /* 0x00ff000018ff7812 */ /* 0x000fc6000780c0ff */
[----:B------:R-:W-:-:S05]  /*50a0*/  FMUL.FTZ R12, R12, UR22 ;  /* 0x000000160c0c7c20 */ /* 0x000fca0008410000 */
[----:B------:R-:W-:-:S04]  /*50b0*/  FSEL R12, R12, RZ, P0 ;  /* 0x000000ff0c0c7208 */ /* 0x000fc80000000000 */
[----:B------:R-:W-:-:S04]  /*50c0*/  F2FP.BF16.F32.PACK_AB R12, RZ, R12 ;  /* 0x0000000cff0c723e */ /* 0x000fc800000010ff */
[----:B------:R-:W-:-:S07]  /*50d0*/  PRMT R157, R12, 0x7610, R157 ;  /* 0x000076100c9d7816 */ /* 0x000fce000000009d */
.L_x_6431:
[----:B------:R-:W-:Y:S05]  /*50e0*/  BRA.U !UP3, `(.L_x_6432) ;  /* 0x000000010b187547 */ /* 0x000fea000b800000 */
[----:B------:R-:W-:Y:S01]  /*50f0*/  FMUL.FTZ R12, R79, UR23 ;  /* 0x000000174f0c7c20 */ /* 0x000fe20008410000 */
[----:B------:R-:W-:-:S03]  /*5100*/  LOP3.LUT P0, RZ, R24, 0xff000000, RZ, 0xc0, !PT ;  /* 0xff00000018ff7812 */ /* 0x000fc6000780c0ff */
[----:B------:R-:W-:-:S05]  /*5110*/  FMUL.FTZ R12, R12, UR22 ;  /* 0x000000160c0c7c20 */ /* 0x000fca0008410000 */
[----:B------:R-:W-:-:S04]  /*5120*/  FSEL R12, R12, RZ, P0 ;  /* 0x000000ff0c0c7208 */ /* 0x000fc80000000000 */
[----:B------:R-:W-:-:S04]  /*5130*/  F2FP.BF16.F32.PACK_AB R12, RZ, R12 ;  /* 0x0000000cff0c723e */ /* 0x000fc800000010ff */
[----:B------:R-:W-:-:S07]  /*5140*/  PRMT R157, R157, 0x5410, R12 ;  /* 0x000054109d9d7816 */ /* 0x000fce000000000c */
.L_x_6432:
[----:B------:R-:W-:Y:S05]  /*5150*/  BRA.U !UP3, `(.L_x_6433) ;  /* 0x000000010b187547 */ /* 0x000fea000b800000 */
[----:B------:R-:W-:Y:S01]  /*5160*/  FMUL.FTZ R12, R152, UR23 ;  /* 0x00000017980c7c20 */ /* 0x000fe20008410000 */
[----:B------:R-:W-:-:S03]  /*5170*/  LOP3.LUT P0, RZ, R25, 0xff, RZ, 0xc0, !PT ;  /* 0x000000ff19ff7812 */ /* 0x000fc6000780c0ff */
[----:B------:R-:W-:-:S05]  /*5180*/  FMUL.FTZ R12, R12, UR22 ;  /* 0x000000160c0c7c20 */ /* 0x000fca0008410000 */
[----:B------:R-:W-:-:S04]  /*5190*/  FSEL R12, R12, RZ, P0 ;  /* 0x000000ff0c0c7208 */ /* 0x000fc80000000000 */
[----:B------:R-:W-:-:S04]  /*51a0*/  F2FP.BF16.F32.PACK_AB R12, RZ, R12 ;  /* 0x0000000cff0c723e */ /* 0x000fc800000010ff */
[----:B------:R-:W-:-:S07]  /*51b0*/  PRMT R158, R12, 0x7610, R158 ;  /* 0x000076100c9e7816 */ /* 0x000fce000000009e */
.L_x_6433:
[----:B------:R-:W-:Y:S05]  /*51c0*/  BRA.U !UP3, `(.L_x_6434) ;  /* 0x000000010b187547 */ /* 0x000fea000b800000 */
[----:B------:R-:W-:Y:S01]  /*51d0*/  FMUL.FTZ R12, R153, UR23 ;  /* 0x00000017990c7c20 */ /* 0x000fe20008410000 */
[----:B------:R-:W-:-:S03]  /*51e0*/  LOP3.LUT P0, RZ, R25, 0xff00, RZ, 0xc0, !PT ;  /* 0x0000ff0019ff7812 */ /* 0x000fc6000780c0ff */
[----:B------:R-:W-:-:S05]  /*51f0*/  FMUL.FTZ R12, R12, UR22 ;  /* 0x000000160c0c7c20 */ /* 0x000fca0008410000 */
[----:B------:R-:W-:-:S04]  /*5200*/  FSEL R12, R12, RZ, P0 ;  /* 0x000000ff0c0c7208 */ /* 0x000fc80000000000 */
[----:B------:R-:W-:-:S04]  /*5210*/  F2FP.BF16.F32.PACK_AB R12, RZ, R12 ;  /* 0x0000000cff0c723e */ /* 0x000fc800000010ff */
[----:B------:R-:W-:-:S07]  /*5220*/  PRMT R158, R158, 0x5410, R12 ;  /* 0x000054109e9e7816 */ /* 0x000fce000000000c */
.L_x_6434:
[----:B------:R-:W-:Y:S05]  /*5230*/  BRA.U !UP3, `(.L_x_6435) ;  /* 0x000000010b187547 */ /* 0x000fea000b800000 */
[----:B------:R-:W-:Y:S01]  /*5240*/  FMUL.FTZ R12, R154, UR23 ;  /* 0x000000179a0c7c20 */ /* 0x000fe20008410000 */
[----:B------:R-:W-:-:S03]  /*5250*/  LOP3.LUT P0, RZ, R25, 0xff0000, RZ, 0xc0, !PT ;  /* 0x00ff000019ff7812 */ /* 0x000fc6000780c0ff */
[----:B------:R-:W-:-:S05]  /*5260*/  FMUL.FTZ R12, R12, UR22 ;  /* 0x000000160c0c7c20 */ /* 0x000fca0008410000 */
[----:B------:R-:W-:-:S04]  /*5270*/  FSEL R12, R12, RZ, P0 ;  /* 0x000000ff0c0c7208 */ /* 0x000fc80000000000 */
[----:B------:R-:W-:-:S04]  /*5280*/  F2FP.BF16.F32.PACK_AB R12, RZ, R12 ;  /* 0x0000000cff0c723e */ /* 0x000fc800000010ff */
[----:B------:R-:W-:-:S07]  /*5290*/  PRMT R159, R12, 0x7610, R159 ;  /* 0x000076100c9f7816 */ /* 0x000fce000000009f */
.L_x_6435:
[----:B------:R-:W-:Y:S05]  /*52a0*/  BRA.U !UP3, `(.L_x_6413) ;  /* 0x000000010b1c7547 */ /* 0x000fea000b800000 */
[----:B------:R-:W-:Y:S01]  /*52b0*/  FMUL.FTZ R12, R155, UR23 ;  /* 0x000000179b0c7c20 */ /* 0x000fe20008410000 */
[----:B------:R-:W-:-:S03]  /*52c0*/  ISETP.GE.U32.AND P0, PT, R24, RZ, PT ;  /* 0x000000ff1800720c */ /* 0x000fc60003f06070 */
[----:B------:R-:W-:Y:S01]  /*52d0*/  FMUL.FTZ R12, R12, UR22 ;  /* 0x000000160c0c7c20 */ /* 0x000fe20008410000 */
[----:B------:R-:W-:-:S04]  /*52e0*/  ISETP.GE.U32.AND.EX P0, PT, R25, 0x1000000, PT, P0 ;  /* 0x010000001900780c */ /* 0x000fc80003f06100 */
[----:B------:R-:W-:-:S04]  /*52f0*/  FSEL R12, R12, RZ, P0 ;  /* 0x000000ff0c0c7208 */ /* 0x000fc80000000000 */
[----:B------:R-:W-:-:S04]  /*5300*/  F2FP.BF16.F32.PACK_AB R12, RZ, R12 ;  /* 0x0000000cff0c723e */ /* 0x000fc800000010ff */
[----:B------:R-:W-:-:S07]  /*5310*/  PRMT R159, R159, 0x5410, R12 ;  /* 0x000054109f9f7816 */ /* 0x000fce000000000c */
.L_x_6413:
[----:B------:R-:W-:Y:S01]  /*5320*/  ISETP.NE.U32.AND P0, PT, RZ, UR4, PT ;  /* 0x00000004ff007c0c */ /* 0x000fe2000bf05070 */
[----:B------:R-:W0:Y:S01]  /*5330*/  @UP3 LDCU.64 UR8, c[0x0][0x468] ;  /* 0x00008d00ff0837ac */ /* 0x000e220008000a00 */
[----:B------:R-:W-:Y:S01]  /*5340*/  PLOP3.LUT P6, PT, PT, PT, UP3, 0x80, 0x8 ;  /* 0x000000000008781c */ /* 0x000fe20003fcf038 */
[----:B------:R-:W-:Y:S01]  /*5350*/  IMAD.MOV.U32 R185, RZ, RZ, 0x10 ;  /* 0x00000010ffb97424 */ /* 0x000fe200078e00ff */
[----:B------:R-:W-:-:S13]  /*5360*/  ISETP.NE.AND.EX P0, PT, RZ, UR5, PT, P0 ;  /* 0x00000005ff007c0c */ /* 0x000fda000bf05300 */
[----:B------:R-:W1:Y:S02]  /*5370*/  @P0 LDC.64 R12, c[0x0][0x478] ;  /* 0x00011e00ff0c0b82 */ /* 0x000e640000000a00 */
[----:B-1----:R-:W-:-:S04]  /*5380*/  @P0 IMAD.WIDE.U32 R12, R181, 0x20, R12 ;  /* 0x00000020b50c0825 */ /* 0x002fc800078e000c */
[----:B------:R-:W-:Y:S01]  /*5390*/  VIADD R181, R181, 0x80 ;  /* 0x00000080b5b57836 */ /* 0x000fe20000000000 */
[----:B------:R-:W-:Y:S04]  /*53a0*/  @P0 STG.E.128 desc[UR20][R12.64], R76 ;  /* 0x0000004c0c000986 */ /* 0x000fe8000c101d14 */
[----:B------:R0:W-:Y:S01]  /*53b0*/  @P0 STG.E.128 desc[UR20][R12.64+0x10], R152 ;  /* 0x000010980c000986 */ /* 0x0001e2000c101d14 */
[----:B------:R-:W-:-:S13]  /*53c0*/  PLOP3.LUT P0, PT, PT, PT, UP3, 0x80, 0x8 ;  /* 0x000000000008781c */ /* 0x000fda0003f0f038 */
[C---:B0-----:R-:W-:Y:S01]  /*53d0*/  @P0 IMAD.WIDE.U32 R12, R180.reuse, R185, UR8 ;  /* 0x00000008b40c0e25 */ /* 0x041fe2000f8e00b9 */
[----:B------:R-:W-:-:S04]  /*53e0*/  IADD3 R180, PT, PT, R180, 0x80, RZ ;  /* 0x00000080b4b47810 */ /* 0x000fc80007ffe0ff */
[----:B------:R0:W-:Y:S03]  /*53f0*/  @P6 STG.E.128 desc[UR20][R12.64], R156 ;  /* 0x0000009c0c006986 */ /* 0x0001e6000c101d14 */
.L_x_6403:
[----:B------:R-:W-:Y:S05]  /*5400*/  BSYNC.RECONVERGENT B0 ;  /* 0x0000000000007941 */ /* 0x000fea0003800200 */
.L_x_6402:
        /* <DEDUP_REMOVED lines=9> */
[----:B------:R-:W-:Y:S01]  /*54a0*/  PLOP3.LUT P6, PT, PT, PT, UP2, 0x80, 0x8 ;  /* 0x000000000008781c */ /* 0x000fe20003fcf028 */
[----:B------:R-:W2:Y:S04]  /*54b0*/  LDL R184, [R1] ;  /* 0x0000000001b87983 */ /* 0x000ea80000100800 */
[----:B------:R-:W3:Y:S08]  /*54c0*/  LDL R182, [R1+0x18] ;  /* 0x0000180001b67983 */ /* 0x000ef00000100800 */
[----:B0-----:R-:W-:Y:S01]  /*54d0*/  @P6 FFMA.FTZ R12, R3, UR10, R183 ;  /* 0x0000000a030c6c23 */ /* 0x001fe200080100b7 */
[----:B------:R-:W-:-:S13]  /*54e0*/  PLOP3.LUT P6, PT, PT, PT, UP2, 0x80, 0x8 ;  /* 0x000000000008781c */ /* 0x000fda0003fcf028 */
[----:B------:R-:W-:Y:S01]  /*54f0*/  @P6 FADD.FTZ R13, R233, -R12 ;  /* 0x8000000ce90d6221 */ /* 0x000fe20000010000 */
[----:B------:R-:W-:Y:S02]  /*5500*/  PLOP3.LUT P6, PT, PT, PT, UP2, 0x80, 0x8 ;  /* 0x000000000008781c */ /* 0x000fe40003fcf028 */
[----:B-----5:R-:W-:-:S11]  /*5510*/  MOV R76, R144 ;  /* 0x00000090004c7202 */ /* 0x020fd60000000f00 */
[----:B------:R-:W-:Y:S01]  /*5520*/  @P6 FFMA.FTZ R76, R13, UR31, R144 ;  /* 0x0000001f0d4c6c23 */ /* 0x000fe20008010090 */
[----:B------:R-:W-:-:S13]  /*5530*/  PLOP3.LUT P6, PT, PT, PT, UP2, 0x80, 0x8 ;  /* 0x000000000008781c */ /* 0x000fda0003fcf028 */
[----:B------:R-:W-:Y:S01]  /*5540*/  @P6 FFMA.FTZ R12, R227, UR10, R183 ;  /* 0x0000000ae30c6c23 */ /* 0x000fe200080100b7 */
[----:B------:R-:W-:-:S13]  /*5550*/  PLOP3.LUT P6, PT, PT, PT, UP2, 0x80, 0x8 ;  /* 0x000000000008781c */ /* 0x000fda0003fcf028 */
[----:B------:R-:W-:Y:S01]  /*5560*/  @P6 FADD.FTZ R12, R249, -R12 ;  /* 0x8000000cf90c6221 */ /* 0x000fe20000010000 */
[----:B------:R-:W-:Y:S01]  /*5570*/  PLOP3.LUT P6, PT, PT, PT, UP2, 0x80, 0x8 ;  /* 0x000000000008781c */ /* 0x000fe20003fcf028 */
[----:B------:R-:W-:-:S12]  /*5580*/  IMAD.MOV.U32 R77, RZ, RZ, R145 ;  /* 0x000000ffff4d7224 */ /* 0x000fd800078e0091 */
[----:B------:R-:W-:Y:S01]  /*5590*/  @P6 FFMA.FTZ R77, R12, UR31, R145 ;  /* 0x0000001f0c4d6c23 */ /* 0x000fe20008010091 */
[----:B------:R-:W-:-:S13]  /*55a0*/  PLOP3.LUT P6, PT, PT, PT, UP2, 0x80, 0x8 ;  /* 0x000000000008781c */ /* 0x000fda0003fcf028 */
[----:B------:R-:W-:Y:S01]  /*55b0*/  @P6 FFMA.FTZ R12, R10, UR10, R183 ;  /* 0x0000000a0a0c6c23 */ /* 0x000fe200080100b7 */
[----:B------:R-:W-:-:S13]  /*55c0*/  PLOP3.LUT P6, PT, PT, PT, UP2, 0x80, 0x8 ;  /* 0x000000000008781c */ /* 0x000fda0003fcf028 */
[----:B------:R-:W-:Y:S01]  /*55d0*/  @P6 FADD.FTZ R13, R221, -R12 ;  /* 0x8000000cdd0d6221 */ /* 0x000fe20000010000 */
[----:B------:R-:W-:Y:S02]  /*55e0*/  PLOP3.LUT P6, PT, PT, PT, UP2, 0x80, 0x8 ;  /* 0x000000000008781c */ /* 0x000fe40003fcf028 */
[----:B------:R-:W-:-:S11]  /*55f0*/  MOV R78, R146 ;  /* 0x00000092004e7202 */ /* 0x000fd60000000f00 */
        /* <DEDUP_REMOVED lines=30> */
[----:B--2---:R-:W-:Y:S01]  /*57e0*/  @P6 FFMA.FTZ R12, R184, UR10, R183 ;  /* 0x0000000ab80c6c23 */ /* 0x004fe200080100b7 */
[----:B------:R-:W-:-:S13]  /*57f0*/  PLOP3.LUT P6, PT, PT, PT, UP2, 0x80, 0x8 ;  /* 0x000000000008781c */ /* 0x000fda0003fcf028 */
[----:B---3--:R-:W-:Y:S01]  /*5800*/  @P6 FADD.FTZ R12, R182, -R12 ;  /* 0x8000000cb60c6221 */ /* 0x008fe20000010000 */
[----:B------:R-:W-:Y:S01]  /*5810*/  PLOP3.LUT P6, PT, PT, PT, UP2, 0x80, 0x8 ;  /* 0x000000000008781c */ /* 0x000fe20003fcf028 */
[----:B------:R-:W-:-:S12]  /*5820*/  IMAD.MOV.U32 R155, RZ, RZ, R151 ;  /* 0x000000ffff9b7224 */ /* 0x000fd800078e0097 */
        /* <DEDUP_REMOVED lines=8> */
.L_x_6440:
[----:B------:R-:W-:Y:S05]  /*58b0*/  BRA.U !UP3, `(.L_x_6441) ;  /* 0x000000010b187547 */ /* 0x000fea000b800000 */
[----:B------:R-:W-:Y:S01]  /*58c0*/  FMUL.FTZ R12, R77, UR23 ;  /* 0x000000174d0c7c20 */ /* 0x000fe20008410000 */
[----:B------:R-:W-:-:S03]  /*58d0*/  LOP3.LUT P6, RZ, R22, 0xff00, RZ, 0xc0, !PT ;  /* 0x0000ff0016ff7812 */ /* 0x000fc600078cc0ff */
[----:B------:R-:W-:-:S05]  /*58e0*/  FMUL.FTZ R12, R12, UR22 ;  /* 0x000000160c0c7c20 */ /* 0x000fca0008410000 */
[----:B------:R-:W-:-:S04]  /*58f0*/  FSEL R12, R12, RZ, P6 ;  /* 0x000000ff0c0c7208 */ /* 0x000fc80003000000 */
[----:B------:R-:W-:-:S04]  /*5900*/  F2FP.BF16.F32.PACK_AB R12, RZ, R12 ;  /* 0x0000000cff0c723e */ /* 0x000fc800000010ff */
[----:B------:R-:W-:-:S07]  /*5910*/  PRMT R156, R156, 0x5410, R12 ;  /* 0x000054109c9c7816 */ /* 0x000fce000000000c */
.L_x_6441:
[----:B------:R-:W-:Y:S05]  /*5920*/  BRA.U !UP3, `(.L_x_6442) ;  /* 0x000000010b187547 */ /* 0x000fea000b800000 */
[----:B------:R-:W-:Y:S01]  /*5930*/  FMUL.FTZ R12, R78, UR23 ;  /* 0x000000174e0c7c20 */ /* 0x000fe20008410000 */
[----:B------:R-:W-:-:S03]  /*5940*/  LOP3.LUT P6, RZ, R22, 0xff0000, RZ, 0xc0, !PT ;  /* 0x00ff000016ff7812 */ /* 0x000fc600078cc0ff */
[----:B------:R-:W-:-:S05]  /*5950*/  FMUL.FTZ R12, R12, UR22 ;  /* 0x000000160c0c7c20 */ /* 0x000fca0008410000 */
[----:B------:R-:W-:-:S04]  /*5960*/  FSEL R12, R12, RZ, P6 ;  /* 0x000000ff0c0c7208 */ /* 0x000fc80003000000 */
[----:B------:R-:W-:-:S04]  /*5970*/  F2FP.BF16.F32.PACK_AB R12, RZ, R12 ;  /* 0x0000000cff0c723e */ /* 0x000fc800000010ff */
[----:B------:R-:W-:-:S07]  /*5980*/  PRMT R157, R12, 0x7610, R157 ;  /* 0x000076100c9d7816 */ /* 0x000fce000000009d */
.L_x_6442:
[----:B------:R-:W-:Y:S05]  /*5990*/  BRA.U !UP3, `(.L_x_6443) ;  /* 0x000000010b187547 */ /* 0x000fea000b800000 */
[----:B------:R-:W-:Y:S01]  /*59a0*/  FMUL.FTZ R12, R79, UR23 ;  /* 0x000000174f0c7c20 */ /* 0x000fe20008410000 */
[----:B------:R-:W-:-:S03]  /*59b0*/  LOP3.LUT P6, RZ, R22, 0xff000000, RZ, 0xc0, !PT ;  /* 0xff00000016ff7812 */ /* 0x000fc600078cc0ff */
[----:B------:R-:W-:-:S05]  /*59c0*/  FMUL.FTZ R12, R12, UR22 ;  /* 0x000000160c0c7c20 */ /* 0x000fca0008410000 */
[----:B------:R-:W-:-:S04]  /*59d0*/  FSEL R12, R12, RZ, P6 ;  /* 0x000000ff0c0c7208 */ /* 0x000fc80003000000 */
[----:B------:R-:W-:-:S04]  /*59e0*/  F2FP.BF16.F32.PACK_AB R12, RZ, R12 ;  /* 0x0000000cff0c723e */ /* 0x000fc800000010ff */
[----:B------:R-:W-:-:S07]  /*59f0*/  PRMT R157, R157, 0x5410, R12 ;  /* 0x000054109d9d7816 */ /* 0x000fce000000000c */
.L_x_6443:
[----:B------:R-:W-:Y:S05]  /*5a00*/  BRA.U !UP3, `(.L_x_6444) ;  /* 0x000000010b187547 */ /* 0x000fea000b800000 */
[----:B------:R-:W-:Y:S01]  /*5a10*/  FMUL.FTZ R12, R152, UR23 ;  /* 0x00000017980c7c20 */ /* 0x000fe20008410000 */
[----:B------:R-:W-:-:S03]  /*5a20*/  LOP3.LUT P6, RZ, R23, 0xff, RZ, 0xc0, !PT ;  /* 0x000000ff17ff7812 */ /* 0x000fc600078cc0ff */
[----:B------:R-:W-:-:S05]  /*5a30*/  FMUL.FTZ R12, R12, UR22 ;  /* 0x000000160c0c7c20 */ /* 0x000fca0008410000 */
[----:B------:R-:W-:-:S04]  /*5a40*/  FSEL R12, R12, RZ, P6 ;  /* 0x000000ff0c0c7208 */ /* 0x000fc80003000000 */
[----:B------:R-:W-:-:S04]  /*5a50*/  F2FP.BF16.F32.PACK_AB R12, RZ, R12 ;  /* 0x0000000cff0c723e */ /* 0x000fc800000010ff */
[----:B------:R-:W-:-:S07]  /*5a60*/  PRMT R158, R12, 0x7610, R158 ;  /* 0x000076100c9e7816 */ /* 0x000fce000000009e */
.L_x_6444:
[----:B------:R-:W-:Y:S05]  /*5a70*/  BRA.U !UP3, `(.L_x_6445) ;  /* 0x000000010b187547 */ /* 0x000fea000b800000 */
[----:B------:R-:W-:Y:S01]  /*5a80*/  FMUL.FTZ R12, R153, UR23 ;  /* 0x00000017990c7c20 */ /* 0x000fe20008410000 */
[----:B------:R-:W-:-:S03]  /*5a90*/  LOP3.LUT P6, RZ, R23, 0xff00, RZ, 0xc0, !PT ;  /* 0x0000ff0017ff7812 */ /* 0x000fc600078cc0ff */
[----:B------:R-:W-:-:S05]  /*5aa0*/  FMUL.FTZ R12, R12, UR22 ;  /* 0x000000160c0c7c20 */ /* 0x000fca0008410000 */
[----:B------:R-:W-:-:S04]  /*5ab0*/  FSEL R12, R12, RZ, P6 ;  /* 0x000000ff0c0c7208 */ /* 0x000fc80003000000 */
[----:B------:R-:W-:-:S04]  /*5ac0*/  F2FP.BF16.F32.PACK_AB R12, RZ, R12 ;  /* 0x0000000cff0c723e */ /* 0x000fc800000010ff */
[----:B------:R-:W-:-:S07]  /*5ad0*/  PRMT R158, R158, 0x5410, R12 ;  /* 0x000054109e9e7816 */ /* 0x000fce000000000c */
.L_x_6445:
[----:B------:R-:W-:Y:S05]  /*5ae0*/  BRA.U !UP3, `(.L_x_6446) ;  /* 0x000000010b187547 */ /* 0x000fea000b800000 */
[----:B------:R-:W-:Y:S01]  /*5af0*/  FMUL.FTZ R12, R154, UR23 ;  /* 0x000000179a0c7c20 */ /* 0x000fe20008410000 */
[----:B------:R-:W-:-:S03]  /*5b00*/  LOP3.LUT P6, RZ, R23, 0xff0000, RZ, 0xc0, !PT ;  /* 0x00ff000017ff7812 */ /* 0x000fc600078cc0ff */
[----:B------:R-:W-:-:S05]  /*5b10*/  FMUL.FTZ R12, R12, UR22 ;  /* 0x000000160c0c7c20 */ /* 0x000fca0008410000 */
[----:B------:R-:W-:-:S04]  /*5b20*/  FSEL R12, R12, RZ, P6 ;  /* 0x000000ff0c0c7208 */ /* 0x000fc80003000000 */
[----:B------:R-:W-:-:S04]  /*5b30*/  F2FP.BF16.F32.PACK_AB R12, RZ, R12 ;  /* 0x0000000cff0c723e */ /* 0x000fc800000010ff */
[----:B------:R-:W-:-:S07]  /*5b40*/  PRMT R159, R12, 0x7610, R159 ;  /* 0x000076100c9f7816 */ /* 0x000fce000000009f */
.L_x_6446:
[----:B------:R-:W-:Y:S05]  /*5b50*/  BRA.U !UP3, `(.L_x_6447) ;  /* 0x000000150b8c7547 */ /* 0x000fea000b800000 */
        /* <DEDUP_REMOVED lines=8> */
.L_x_6439:
[----:B------:R-:W-:Y:S05]  /*5be0*/  BRA.U !UP3, `(.L_x_6448) ;  /* 0x000000010b347547 */ /* 0x000fea000b800000 */
[----:B------:R-:W-:-:S13]  /*5bf0*/  PLOP3.LUT P6, PT, PT, PT, UP2, 0x80, 0x8 ;  /* 0x000000000008781c */ /* 0x000fda0003fcf028 */
[----:B0-----:R-:W-:Y:S01]  /*5c00*/  @P6 FFMA.FTZ R12, R3, UR10, R183 ;  /* 0x0000000a030c6c23 */ /* 0x001fe200080100b7 */
[----:B------:R-:W-:-:S13]  /*5c10*/  PLOP3.LUT P6, PT, PT, PT, UP2, 0x80, 0x8 ;  /* 0x000000000008781c */ /* 0x000fda0003fcf028 */
[----:B------:R-:W-:Y:S01]  /*5c20*/  @P6 FADD.FTZ R13, R233, -R12 ;  /* 0x8000000ce90d6221 */ /* 0x000fe20000010000 */
[----:B------:R-:W-:Y:S02]  /*5c30*/  PLOP3.LUT P6, PT, PT, PT, UP2, 0x80, 0x8 ;  /* 0x000000000008781c */ /* 0x000fe40003fcf028 */
[----:B-----5:R-:W-:-:S11]  /*5c40*/  MOV R12, R144 ;  /* 0x00000090000c7202 */ /* 0x020fd60000000f00 */
[----:B------:R-:W-:Y:S01]  /*5c50*/  @P6 FFMA.FTZ R12, R13, UR31, R144 ;  /* 0x0000001f0d0c6c23 */ /* 0x000fe20008010090 */
[----:B------:R-:W-:-:S03]  /*5c60*/  LOP3.LUT P6, RZ, R22, 0xff, RZ, 0xc0, !PT ;  /* 0x000000ff16ff7812 */ /* 0x000fc600078cc0ff */
[----:B------:R-:W-:-:S04]  /*5c70*/  FMUL.FTZ R12, R12, UR23 ;  /* 0x000000170c0c7c20 */ /* 0x000fc80008410000 */
[----:B------:R-:W-:-:S05]  /*5c80*/  FMUL.FTZ R12, R12, UR22 ;  /* 0x000000160c0c7c20 */ /* 0x000fca0008410000 */
[----:B------:R-:W-:-:S04]  /*5c90*/  FSEL R12, R12, RZ, P6 ;  /* 0x000000ff0c0c7208 */ /* 0x000fc80003000000 */
[----:B------:R-:W-:-:S04]  /*5ca0*/  F2FP.BF16.F32.PACK_AB R12, RZ, R12 ;  /* 0x0000000cff0c723e */ /* 0x000fc800000010ff */
[----:B------:R-:W-:-:S07]  /*5cb0*/  PRMT R156, R12, 0x7610, R156 ;  /* 0x000076100c9c7816 */ /* 0x000fce000000009c */
.L_x_6448:
[----:B------:R-:W-:Y:S05]  /*5cc0*/  BRA.U !UP3, `(.L_x_6449) ;  /* 0x000000010b347547 */ /* 0x000fea000b800000 */
[----:B------:R-:W-:-:S13]  /*5cd0*/  PLOP3.LUT P6, PT, PT, PT, UP2, 0x80, 0x8 ;  /* 0x000000000008781c */ /* 0x000fda0003fcf028 */
[----:B0-----:R-:W-:Y:S01]  /*5ce0*/  @P6 FFMA.FTZ R12, R227, UR10, R183 ;  /* 0x0000000ae30c6c23 */ /* 0x001fe200080100b7 */
[----:B------:R-:W-:-:S13]  /*5cf0*/  PLOP3.LUT P6, PT, PT, PT, UP2, 0x80, 0x8 ;  /* 0x000000000008781c */ /* 0x000fda0003fcf028 */
[----:B------:R-:W-:Y:S01]  /*5d00*/  @P6 FADD.FTZ R182, R249, -R12 ;  /* 0x8000000cf9b66221 */ /* 0x000fe20000010000 */
[----:B------:R-:W-:Y:S01]  /*5d10*/  PLOP3.LUT P6, PT, PT, PT, UP2, 0x80, 0x8 ;  /* 0x000000000008781c */ /* 0x000fe20003fcf028 */
[----:B-----5:R-:W-:-:S12]  /*5d20*/  IMAD.MOV.U32 R12, RZ, RZ, R145 ;  /* 0x000000ffff0c7224 */ /* 0x020fd800078e0091 */
[----:B------:R-:W-:Y:S01]  /*5d30*/  @P6 FFMA.FTZ R12, R182, UR31, R145 ;  /* 0x0000001fb60c6c23 */ /* 0x000fe20008010091 */
[----:B------:R-:W-:-:S03]  /*5d40*/  LOP3.LUT P6, RZ, R22, 0xff00, RZ, 0xc0, !PT ;  /* 0x0000ff0016ff7812 */ /* 0x000fc600078cc0ff */
[----:B------:R-:W-:-:S04]  /*5d50*/  FMUL.FTZ R12, R12, UR23 ;  /* 0x000000170c0c7c20 */ /* 0x000fc80008410000 */
[----:B------:R-:W-:-:S05]  /*5d60*/  FMUL.FTZ R12, R12, UR22 ;  /* 0x000000160c0c7c20 */ /* 0x000fca0008410000 */
[----:B------:R-:W-:-:S04]  /*5d70*/  FSEL R12, R12, RZ, P6 ;  /* 0x000000ff0c0c7208 */ /* 0x000fc80003000000 */
[----:B------:R-:W-:-:S04]  /*5d80*/  F2FP.BF16.F32.PACK_AB R12, RZ, R12 ;  /* 0x0000000cff0c723e */ /* 0x000fc800000010ff */
[----:B------:R-:W-:-:S07]  /*5d90*/  PRMT R156, R156, 0x5410, R12 ;  /* 0x000054109c9c7816 */ /* 0x000fce000000000c */
.L_x_6449:
        /* <DEDUP_REMOVED lines=14> */
.L_x_6450:
[----:B------:R-:W-:Y:S05]  /*5e80*/  BRA.U !UP3, `(.L_x_6451) ;  /* 0x000000010b347547 */ /* 0x000fea000b800000 */
[----:B------:R-:W-:Y:S01]  /*5e90*/  PLOP3.LUT P6, PT, PT, PT, UP2, 0x80, 0x8 ;  /* 0x000000000008781c */ /* 0x000fe20003fcf028 */
[----:B0----5:R-:W-:-:S12]  /*5ea0*/  IMAD.MOV.U32 R12, RZ, RZ, R147 ;  /* 0x000000ffff0c7224 */ /* 0x021fd800078e0093 */
[----:B------:R-:W-:Y:S01]  /*5eb0*/  @P6 FFMA.FTZ R13, R222, UR10, R183 ;  /* 0x0000000ade0d6c23 */ /* 0x000fe200080100b7 */
[----:B------:R-:W-:-:S13]  /*5ec0*/  PLOP3.LUT P6, PT, PT, PT, UP2, 0x80, 0x8 ;  /* 0x000000000008781c */ /* 0x000fda0003fcf028 */
[----:B------:R-:W-:Y:S01]  /*5ed0*/  @P6 FADD.FTZ R182, R244, -R13 ;  /* 0x8000000df4b66221 */ /* 0x000fe20000010000 */
[----:B------:R-:W-:-:S13]  /*5ee0*/  PLOP3.LUT P6, PT, PT, PT, UP2, 0x80, 0x8 ;  /* 0x000000000008781c */ /* 0x000fda0003fcf028 */
[----:B------:R-:W-:Y:S01]  /*5ef0*/  @P6 FFMA.FTZ R12, R182, UR31, R147 ;  /* 0x0000001fb60c6c23 */ /* 0x000fe20008010093 */
[----:B------:R-:W-:-:S03]  /*5f00*/  LOP3.LUT P6, RZ, R22, 0xff000000, RZ, 0xc0, !PT ;  /* 0xff00000016ff7812 */ /* 0x000fc600078cc0ff */
[----:B------:R-:W-:-:S04]  /*5f10*/  FMUL.FTZ R12, R12, UR23 ;  /* 0x000000170c0c7c20 */ /* 0x000fc80008410000 */
[----:B------:R-:W-:-:S05]  /*5f20*/  FMUL.FTZ R12, R12, UR22 ;  /* 0x000000160c0c7c20 */ /* 0x000fca0008410000 */
[----:B------:R-:W-:-:S04]  /*5f30*/  FSEL R12, R12, RZ, P6 ;  /* 0x000000ff0c0c7208 */ /* 0x000fc80003000000 */
[----:B------:R-:W-:-:S04]  /*5f40*/  F2FP.BF16.F32.PACK_AB R12, RZ, R12 ;  /* 0x0000000cff0c723e */ /* 0x000fc800000010ff */
[----:B------:R-:W-:-:S07]  /*5f50*/  PRMT R157, R157, 0x5410, R12 ;  /* 0x000054109d9d7816 */ /* 0x000fce000000000c */
.L_x_6451:
        /* <DEDUP_REMOVED lines=14> */
.L_x_6452:
        /* <DEDUP_REMOVED lines=14> */
.L_x_6453:
        /* <DEDUP_REMOVED lines=14> */
.L_x_6454:
[----:B------:R-:W-:Y:S05]  /*6200*/  BRA.U !UP3, `(.L_x_6447) ;  /* 0x0000000d0be07547 */ /* 0x000fea000b800000 */
[----:B0-----:R-:W2:Y:S04]  /*6210*/  LDL R12, [R1] ;  /* 0x00000000010c7983 */ /* 0x001ea80000100800 */
[----:B------:R-:W3:Y:S01]  /*6220*/  LDL R13, [R1+0x18] ;  /* 0x00001800010d7983 */ /* 0x000ee20000100800 */
[----:B------:R-:W-:-:S13]  /*6230*/  PLOP3.LUT P6, PT, PT, PT, UP2, 0x80, 0x8 ;  /* 0x000000000008781c */ /* 0x000fda0003fcf028 */
[----:B--2---:R-:W-:Y:S01]  /*6240*/  @P6 FFMA.FTZ R12, R12, UR10, R183 ;  /* 0x0000000a0c0c6c23 */ /* 0x004fe200080100b7 */
[----:B------:R-:W-:-:S13]  /*6250*/  PLOP3.LUT P6, PT, PT, PT, UP2, 0x80, 0x8 ;  /* 0x000000000008781c */ /* 0x000fda0003fcf028 */
[----:B---3--:R-:W-:Y:S01]  /*6260*/  @P6 FADD.FTZ R182, R13, -R12 ;  /* 0x8000000c0db66221 */ /* 0x008fe20000010000 */
[----:B------:R-:W-:Y:S01]  /*6270*/  PLOP3.LUT P6, PT, PT, PT, UP2, 0x80, 0x8 ;  /* 0x000000000008781c */ /* 0x000fe20003fcf028 */
[----:B-----5:R-:W-:-:S12]  /*6280*/  IMAD.MOV.U32 R12, RZ, RZ, R151 ;  /* 0x000000ffff0c7224 */ /* 0x020fd800078e0097 */
        /* <DEDUP_REMOVED lines=9> */
.L_x_6438:
[----:B0-----:R-:W0:Y:S02]  /*6320*/  LDC.64 R12, c[0x0][0x478] ;  /* 0x00011e00ff0c7b82 */ /* 0x001e240000000a00 */
[----:B0-----:R-:W-:-:S04]  /*6330*/  ISETP.NE.U32.AND P0, PT, R12, RZ, PT ;  /* 0x000000ff0c00720c */ /* 0x001fc80003f05070 */
[----:B------:R-:W-:-:S13]  /*6340*/  ISETP.NE.AND.EX P0, PT, R13, RZ, PT, P0 ;  /* 0x000000ff0d00720c */ /* 0x000fda0003f05300 */
[----:B------:R-:W-:Y:S05]  /*6350*/  @!P0 BRA `(.L_x_6455) ;  /* 0x0000000800008947 */ /* 0x000fea0003800000 */
[----:B------:R-:W2:Y:S04]  /*6360*/  LDL R184, [R1] ;  /* 0x0000000001b87983 */ /* 0x000ea80000100800 */
[----:B------:R-:W3:Y:S01]  /*6370*/  LDL R182, [R1+0x18] ;  /* 0x0000180001b67983 */ /* 0x000ee20000100800 */
[--C-:B------:R-:W-:Y:S01]  /*6380*/  FFMA.FTZ R12, R211, UR10, R183.reuse ;  /* 0x0000000ad30c7c23 */ /* 0x100fe200080100b7 */
[--C-:B------:R-:W-:Y:S01]  /*6390*/  FFMA.FTZ R154, R202, UR10, R183.reuse ;  /* 0x0000000aca9a7c23 */ /* 0x100fe200080100b7 */
[--C-:B------:R-:W-:Y:S01]  /*63a0*/  FFMA.FTZ R152, R196, UR10, R183.reuse ;  /* 0x0000000ac4987c23 */ /* 0x100fe200080100b7 */
[--C-:B------:R-:W-:Y:S01]  /*63b0*/  FFMA.FTZ R79, R222, UR10, R183.reuse ;  /* 0x0000000ade4f7c23 */ /* 0x100fe200080100b7 */
[----:B------:R-:W-:Y:S01]  /*63c0*/  FADD.FTZ R153, R239, -R12 ;  /* 0x8000000cef997221 */ /* 0x000fe20000010000 */
        /* <DEDUP_REMOVED lines=40> */
.L_x_6456:
        /* <DEDUP_REMOVED lines=12> */
.L_x_6457:
        /* <DEDUP_REMOVED lines=12> */
.L_x_6458:
        /* <DEDUP_REMOVED lines=12> */
.L_x_6459:
        /* <DEDUP_REMOVED lines=12> */
.L_x_6460:
        /* <DEDUP_REMOVED lines=12> */
.L_x_6461:
        /* <DEDUP_REMOVED lines=12> */
.L_x_6462:
        /* <DEDUP_REMOVED lines=9> */
.L_x_6455:
        /* <DEDUP_REMOVED lines=12> */
.L_x_6463:
        /* <DEDUP_REMOVED lines=12> */
.L_x_6464:
        /* <DEDUP_REMOVED lines=12> */
.L_x_6465:
        /* <DEDUP_REMOVED lines=12> */
.L_x_6466:
        /* <DEDUP_REMOVED lines=12> */
.L_x_6467:
        /* <DEDUP_REMOVED lines=12> */
.L_x_6468:
        /* <DEDUP_REMOVED lines=12> */
.L_x_6469:
[----:B------:R-:W-:Y:S05]  /*70a0*/  BRA.U !UP3, `(.L_x_6447) ;  /* 0x000000010b387547 */ /* 0x000fea000b800000 */
[----:B------:R-:W2:Y:S04]  /*70b0*/  LDL R12, [R1] ;  /* 0x00000000010c7983 */ /* 0x000ea80000100800 */
        /* <DEDUP_REMOVED lines=13> */
.L_x_6447:
[----:B0-----:R-:W0:Y:S01]  /*7190*/  @P0 LDC.64 R12, c[0x0][0x478] ;  /* 0x00011e00ff0c0b82 */ /* 0x001e220000000a00 */
[----:B------:R-:W1:Y:S01]  /*71a0*/  @UP3 LDCU.64 UR8, c[0x0][0x468] ;  /* 0x00008d00ff0837ac */ /* 0x000e620008000a00 */
[----:B------:R-:W-:Y:S01]  /*71b0*/  PLOP3.LUT P6, PT, PT, PT, UP3, 0x80, 0x8 ;  /* 0x000000000008781c */ /* 0x000fe20003fcf038 */
[----:B------:R-:W-:Y:S02]  /*71c0*/  HFMA2 R185, -RZ, RZ, 0, 9.5367431640625e-07 ;  /* 0x00000010ffb97431 */ /* 0x000fe400000001ff */
[C---:B0-----:R-:W-:Y:S01]  /*71d0*/  @P0 IMAD.WIDE.U32 R12, R181.reuse, 0x20, R12 ;  /* 0x00000020b50c0825 */ /* 0x041fe200078e000c */
[----:B------:R-:W-:-:S04]  /*71e0*/  IADD3 R181, PT, PT, R181, 0x80, RZ ;  /* 0x00000080b5b57810 */ /* 0x000fc80007ffe0ff */
[----:B------:R-:W-:Y:S04]  /*71f0*/  @P0 STG.E.128 desc[UR20][R12.64], R76 ;  /* 0x0000004c0c000986 */ /* 0x000fe8000c101d14 */
[----:B------:R1:W-:Y:S01]  /*7200*/  @P0 STG.E.128 desc[UR20][R12.64+0x10], R152 ;  /* 0x000010980c000986 */ /* 0x0003e2000c101d14 */
[----:B------:R-:W-:-:S13]  /*7210*/  PLOP3.LUT P0, PT, PT, PT, UP3, 0x80, 0x8 ;  /* 0x000000000008781c */ /* 0x000fda0003f0f038 */
[----:B-1----:R-:W-:-:S04]  /*7220*/  @P0 IMAD.WIDE.U32 R12, R180, R185, UR8 ;  /* 0x00000008b40c0e25 */ /* 0x002fc8000f8e00b9 */
[----:B------:R-:W-:Y:S01]  /*7230*/  VIADD R180, R180, 0x80 ;  /* 0x00000080b4b47836 */ /* 0x000fe20000000000 */
[----:B------:R1:W-:Y:S06]  /*7240*/  @P6 STG.E.128 desc[UR20][R12.64], R156 ;  /* 0x0000009c0c006986 */ /* 0x0003ec000c101d14 */
.L_x_6437:
[----:B------:R-:W-:Y:S05]  /*7250*/  BSYNC.RECONVERGENT B0 ;  /* 0x0000000000007941 */ /* 0x000fea0003800200 */
.L_x_6436:
        /* <DEDUP_REMOVED lines=10> */
[----:B------:R-:W2:Y:S01]  /*7300*/  LDL R182, [R1+0x14] ;  /* 0x0000140001b67983 */ /* 0x000ea20000100800 */
[----:B-----5:R-:W-:Y:S01]  /*7310*/  IMAD.MOV.U32 R76, RZ, RZ, R32 ;  /* 0x000000ffff4c7224 */ /* 0x020fe200078e0020 */
[----:B------:R-:W-:Y:S01]  /*7320*/  MOV R77, R33 ;  /* 0x00000021004d7202 */ /* 0x000fe20000000f00 */
[----:B------:R-:W-:Y:S01]  /*7330*/  IMAD.MOV.U32 R78, RZ, RZ, R34 ;  /* 0x000000ffff4e7224 */ /* 0x000fe200078e0022 */
[----:B------:R-:W-:Y:S01]  /*7340*/  MOV R79, R35 ;  /* 0x00000023004f7202 */ /* 0x000fe20000000f00 */
[----:B------:R-:W-:Y:S01]  /*7350*/  IMAD.MOV.U32 R152, RZ, RZ, R28 ;  /* 0x000000ffff987224 */ /* 0x000fe200078e001c */
[----:B------:R-:W-:Y:S01]  /*7360*/  MOV R153, R29 ;  /* 0x0000001d00997202 */ /* 0x000fe20000000f00 */
[----:B------:R-:W-:Y:S01]  /*7370*/  IMAD.MOV.U32 R154, RZ, RZ, R30 ;  /* 0x000000ffff9a7224 */ /* 0x000fe200078e001e */
[----:B------:R-:W-:-:S04]  /*7380*/  MOV R155, R31 ;  /* 0x0000001f009b7202 */ /* 0x000fc80000000f00 */
[----:B01----:R-:W-:Y:S01]  /*7390*/  @P6 FFMA.FTZ R13, R4, UR10, R183 ;  /* 0x0000000a040d6c23 */ /* 0x003fe200080100b7 */
[----:B------:R-:W-:-:S13]  /*73a0*/  PLOP3.LUT P6, PT, PT, PT, UP2, 0x80, 0x8 ;  /* 0x000000000008781c */ /* 0x000fda0003fcf028 */
[----:B------:R-:W-:Y:S01]  /*73b0*/  @P6 FADD.FTZ R13, R232, -R13 ;  /* 0x8000000de80d6221 */ /* 0x000fe20000010000 */
[----:B------:R-:W-:-:S13]  /*73c0*/  PLOP3.LUT P6, PT, PT, PT, UP2, 0x80, 0x8 ;  /* 0x000000000008781c */ /* 0x000fda0003fcf028 */
[----:B------:R-:W-:Y:S01]  /*73d0*/  @P6 FFMA.FTZ R76, R13, UR31, R32 ;  /* 0x0000001f0d4c6c23 */ /* 0x000fe20008010020 */
[----:B------:R-:W-:-:S13]  /*73e0*/  PLOP3.LUT P6, PT, PT, PT, UP2, 0x80, 0x8 ;  /* 0x000000000008781c */ /* 0x000fda0003fcf028 */
[----:B------:R-:W-:Y:S01]  /*73f0*/  @P6 FFMA.FTZ R13, R226, UR10, R183 ;  /* 0x0000000ae20d6c23 */ /* 0x000fe200080100b7 */
        /* <DEDUP_REMOVED lines=37> */
[----:B--2---:R-:W-:Y:S01]  /*7650*/  @P6 FADD.FTZ R12, R182, -R12 ;  /* 0x8000000cb60c6221 */ /* 0x004fe20000010000 */
[----:B------:R-:W-:-:S13]  /*7660*/  PLOP3.LUT P6, PT, PT, PT, UP2, 0x80, 0x8 ;  /* 0x000000000008781c */ /* 0x000fda0003fcf028 */
        /* <DEDUP_REMOVED lines=8> */
.L_x_6474:
[----:B------:R-:W-:Y:S05]  /*76f0*/  BRA.U !UP3, `(.L_x_6475) ;  /* 0x000000010b187547 */ /* 0x000fea000b800000 */
[----:B------:R-:W-:Y:S01]  /*7700*/  FMUL.FTZ R12, R77, UR23 ;  /* 0x000000174d0c7c20 */ /* 0x000fe20008410000 */
[----:B------:R-:W-:-:S03]  /*7710*/  LOP3.LUT P6, RZ, R20, 0xff00, RZ, 0xc0, !PT ;  /* 0x0000ff0014ff7812 */ /* 0x000fc600078cc0ff */
[----:B------:R-:W-:-:S05]  /*7720*/  FMUL.FTZ R12, R12, UR22 ;  /* 0x000000160c0c7c20 */ /* 0x000fca0008410000 */
[----:B------:R-:W-:-:S04]  /*7730*/  FSEL R12, R12, RZ, P6 ;  /* 0x000000ff0c0c7208 */ /* 0x000fc80003000000 */
[----:B------:R-:W-:-:S04]  /*7740*/  F2FP.BF16.F32.PACK_AB R12, RZ, R12 ;  /* 0x0000000cff0c723e */ /* 0x000fc800000010ff */
[----:B------:R-:W-:-:S07]  /*7750*/  PRMT R156, R156, 0x5410, R12 ;  /* 0x000054109c9c7816 */ /* 0x000fce000000000c */
.L_x_6475:
[----:B------:R-:W-:Y:S05]  /*7760*/  BRA.U !UP3, `(.L_x_6476) ;  /* 0x000000010b187547 */ /* 0x000fea000b800000 */
[----:B------:R-:W-:Y:S01]  /*7770*/  FMUL.FTZ R12, R78, UR23 ;  /* 0x000000174e0c7c20 */ /* 0x000fe20008410000 */
[----:B------:R-:W-:-:S03]  /*7780*/  LOP3.LUT P6, RZ, R20, 0xff0000, RZ, 0xc0, !PT ;  /* 0x00ff000014ff7812 */ /* 0x000fc600078cc0ff */
[----:B------:R-:W-:-:S05]  /*7790*/  FMUL.FTZ R12, R12, UR22 ;  /* 0x000000160c0c7c20 */ /* 0x000fca0008410000 */
[----:B------:R-:W-:-:S04]  /*77a0*/  FSEL R12, R12, RZ, P6 ;  /* 0x000000ff0c0c7208 */ /* 0x000fc80003000000 */
[----:B------:R-:W-:-:S04]  /*77b0*/  F2FP.BF16.F32.PACK_AB R12, RZ, R12 ;  /* 0x0000000cff0c723e */ /* 0x000fc800000010ff */
[----:B------:R-:W-:-:S07]  /*77c0*/  PRMT R157, R12, 0x7610, R157 ;  /* 0x000076100c9d7816 */ /* 0x000fce000000009d */
.L_x_6476:
[----:B------:R-:W-:Y:S05]  /*77d0*/  BRA.U !UP3, `(.L_x_6477) ;  /* 0x000000010b187547 */ /* 0x000fea000b800000 */
[----:B------:R-:W-:Y:S01]  /*77e0*/  FMUL.FTZ R12, R79, UR23 ;  /* 0x000000174f0c7c20 */ /* 0x000fe20008410000 */
[----:B------:R-:W-:-:S03]  /*77f0*/  LOP3.LUT P6, RZ, R20, 0xff000000, RZ, 0xc0, !PT ;  /* 0xff00000014ff7812 */ /* 0x000fc600078cc0ff */
[----:B------:R-:W-:-:S05]  /*7800*/  FMUL.FTZ R12, R12, UR22 ;  /* 0x000000160c0c7c20 */ /* 0x000fca0008410000 */
[----:B------:R-:W-:-:S04]  /*7810*/  FSEL R12, R12, RZ, P6 ;  /* 0x000000ff0c0c7208 */ /* 0x000fc80003000000 */
[----:B------:R-:W-:-:S04]  /*7820*/  F2FP.BF16.F32.PACK_AB R12, RZ, R12 ;  /* 0x0000000cff0c723e */ /* 0x000fc800000010ff */
[----:B------:R-:W-:-:S07]  /*7830*/  PRMT R157, R157, 0x5410, R12 ;  /* 0x000054109d9d7816 */ /* 0x000fce000000000c */
.L_x_6477:
[----:B------:R-:W-:Y:S05]  /*7840*/  BRA.U !UP3, `(.L_x_6478) ;  /* 0x000000010b187547 */ /* 0x000fea000b800000 */
[----:B------:R-:W-:Y:S01]  /*7850*/  FMUL.FTZ R12, R152, UR23 ;  /* 0x00000017980c7c20 */ /* 0x000fe20008410000 */
[----:B------:R-:W-:-:S03]  /*7860*/  LOP3.LUT P6, RZ, R21, 0xff, RZ, 0xc0, !PT ;  /* 0x000000ff15ff7812 */ /* 0x000fc600078cc0ff */
[----:B------:R-:W-:-:S05]  /*7870*/  FMUL.FTZ R12, R12, UR22 ;  /* 0x000000160c0c7c20 */ /* 0x000fca0008410000 */
[----:B------:R-:W-:-:S04]  /*7880*/  FSEL R12, R12, RZ, P6 ;  /* 0x000000ff0c0c7208 */ /* 0x000fc80003000000 */
[----:B------:R-:W-:-:S04]  /*7890*/  F2FP.BF16.F32.PACK_AB R12, RZ, R12 ;  /* 0x0000000cff0c723e */ /* 0x000fc800000010ff */
[----:B------:R-:W-:-:S07]  /*78a0*/  PRMT R158, R12, 0x7610, R158 ;  /* 0x000076100c9e7816 */ /* 0x000fce000000009e */
.L_x_6478:
[----:B------:R-:W-:Y:S05]  /*78b0*/  BRA.U !UP3, `(.L_x_6479) ;  /* 0x000000010b187547 */ /* 0x000fea000b800000 */
[----:B------:R-:W-:Y:S01]  /*78c0*/  FMUL.FTZ R12, R153, UR23 ;  /* 0x00000017990c7c20 */ /* 0x000fe20008410000 */
[----:B------:R-:W-:-:S03]  /*78d0*/  LOP3.LUT P6, RZ, R21, 0xff00, RZ, 0xc0, !PT ;  /* 0x0000ff0015ff7812 */ /* 0x000fc600078cc0ff */
[----:B------:R-:W-:-:S05]  /*78e0*/  FMUL.FTZ R12, R12, UR22 ;  /* 0x000000160c0c7c20 */ /* 0x000fca0008410000 */
[----:B------:R-:W-:-:S04]  /*78f0*/  FSEL R12, R12, RZ, P6 ;  /* 0x000000ff0c0c7208 */ /* 0x000fc80003000000 */
[----:B------:R-:W-:-:S04]  /*7900*/  F2FP.BF16.F32.PACK_AB R12, RZ, R12 ;  /* 0x0000000cff0c723e */ /* 0x000fc800000010ff */
[----:B------:R-:W-:-:S07]  /*7910*/  PRMT R158, R158, 0x5410, R12 ;  /* 0x000054109e9e7816 */ /* 0x000fce000000000c */
.L_x_6479:
[----:B------:R-:W-:Y:S05]  /*7920*/  BRA.U !UP3, `(.L_x_6480) ;  /* 0x000000010b187547 */ /* 0x000fea000b800000 */
[----:B------:R-:W-:Y:S01]  /*7930*/  FMUL.FTZ R12, R154, UR23 ;  /* 0x000000179a0c7c20 */ /* 0x000fe20008410000 */
[----:B------:R-:W-:-:S03]  /*7940*/  LOP3.LUT P6, RZ, R21, 0xff0000, RZ, 0xc0, !PT ;  /* 0x00ff000015ff7812 */ /* 0x000fc600078cc0ff */
[----:B------:R-:W-:-:S05]  /*7950*/  FMUL.FTZ R12, R12, UR22 ;  /* 0x000000160c0c7c20 */ /* 0x000fca0008410000 */
[----:B------:R-:W-:-:S04]  /*7960*/  FSEL R12, R12, RZ, P6 ;  /* 0x000000ff0c0c7208 */ /* 0x000fc80003000000 */
[----:B------:R-:W-:-:S04]  /*7970*/  F2FP.BF16.F32.PACK_AB R12, RZ, R12 ;  /* 0x0000000cff0c723e */ /* 0x000fc800000010ff */
[----:B------:R-:W-:-:S07]  /*7980*/  PRMT R159, R12, 0x7610, R159 ;  /* 0x000076100c9f7816 */ /* 0x000fce000000009f */
.L_x_6480:
        /* <DEDUP_REMOVED lines=9> */
.L_x_6473:
[----:B------:R-:W-:Y:S05]  /*7a20*/  BRA.U !UP3, `(.L_x_6482) ;  /* 0x000000010b347547 */ /* 0x000fea000b800000 */
[----:B------:R-:W-:Y:S01]  /*7a30*/  PLOP3.LUT P6, PT, PT, PT, UP2, 0x80, 0x8 ;  /* 0x000000000008781c */ /* 0x000fe20003fcf028 */
[----:B01---5:R-:W-:-:S12]  /*7a40*/  IMAD.MOV.U32 R12, RZ, RZ, R32 ;  /* 0x000000ffff0c7224 */ /* 0x023fd800078e0020 */
        /* <DEDUP_REMOVED lines=11> */
.L_x_6482:
[----:B------:R-:W-:Y:S05]  /*7b00*/  BRA.U !UP3, `(.L_x_6483) ;  /* 0x000000010b347547 */ /* 0x000fea000b800000 */
[----:B------:R-:W-:Y:S02]  /*7b10*/  PLOP3.LUT P6, PT, PT, PT, UP2, 0x80, 0x8 ;  /* 0x000000000008781c */ /* 0x000fe40003fcf028 */
[----:B01---5:R-:W-:-:S11]  /*7b20*/  MOV R12, R33 ;  /* 0x00000021000c7202 */ /* 0x023fd60000000f00 */
        /* <DEDUP_REMOVED lines=11> */
.L_x_6483:
        /* <DEDUP_REMOVED lines=14> */
.L_x_6484:
[----:B------:R-:W-:Y:S05]  /*7cc0*/  BRA.U !UP3, `(.L_x_6485) ;  /* 0x000000010b347547 */ /* 0x000fea000b800000 */
[----:B------:R-:W-:-:S13]  /*7cd0*/  PLOP3.LUT P6, PT, PT, PT, UP2, 0x80, 0x8 ;  /* 0x000000000008781c */ /* 0x000fda0003fcf028 */
[----:B01----:R-:W-:Y:S01]  /*7ce0*/  @P6 FFMA.FTZ R12, R220, UR10, R183 ;  /* 0x0000000adc0c6c23 */ /* 0x003fe200080100b7 */
        /* <DEDUP_REMOVED lines=11> */
.L_x_6485:
[----:B------:R-:W-:Y:S05]  /*7da0*/  BRA.U !UP3, `(.L_x_6486) ;  /* 0x000000010b347547 */ /* 0x000fea000b800000 */
[----:B------:R-:W-:-:S13]  /*7db0*/  PLOP3.LUT P6, PT, PT, PT, UP2, 0x80, 0x8 ;  /* 0x000000000008781c */ /* 0x000fda0003fcf028 */
[----:B01----:R-:W-:Y:S01]  /*7dc0*/  @P6 FFMA.FTZ R12, R194, UR10, R183 ;  /* 0x0000000ac20c6c23 */ /* 0x003fe200080100b7 */
        /* <DEDUP_REMOVED lines=11> */
.L_x_6486:
        /* <DEDUP_REMOVED lines=14> */
.L_x_6487:
        /* <DEDUP_REMOVED lines=14> */
.L_x_6488:
[----:B------:R-:W-:Y:S05]  /*8040*/  BRA.U !UP3, `(.L_x_6481) ;  /* 0x0000000d0bd47547 */ /* 0x000fea000b800000 */
[----:B01----:R-:W2:Y:S01]  /*8050*/  LDL R13, [R1+0x14] ;  /* 0x00001400010d7983 */ /* 0x003ea20000100800 */
[----:B------:R-:W-:-:S13]  /*8060*/  PLOP3.LUT P6, PT, PT, PT, UP2, 0x80, 0x8 ;  /* 0x000000000008781c */ /* 0x000fda0003fcf028 */
[----:B------:R-:W-:Y:S01]  /*8070*/  @P6 FFMA.FTZ R12, R252, UR10, R183 ;  /* 0x0000000afc0c6c23 */ /* 0x000fe200080100b7 */
[----:B------:R-:W-:-:S13]  /*8080*/  PLOP3.LUT P6, PT, PT, PT, UP2, 0x80, 0x8 ;  /* 0x000000000008781c */ /* 0x000fda0003fcf028 */
[----:B--2---:R-:W-:Y:S01]  /*8090*/  @P6 FADD.FTZ R182, R13, -R12 ;  /* 0x8000000c0db66221 */ /* 0x004fe20000010000 */
[----:B------:R-:W-:Y:S02]  /*80a0*/  PLOP3.LUT P6, PT, PT, PT, UP2, 0x80, 0x8 ;  /* 0x000000000008781c */ /* 0x000fe40003fcf028 */
[----:B-----5:R-:W-:-:S11]  /*80b0*/  MOV R12, R31 ;  /* 0x0000001f000c7202 */ /* 0x020fd60000000f00 */
        /* <DEDUP_REMOVED lines=9> */
.L_x_6472:
[----:B01----:R-:W0:Y:S02]  /*8150*/  LDC.64 R12, c[0x0][0x478] ;  /* 0x00011e00ff0c7b82 */ /* 0x003e240000000a00 */
[----:B0-----:R-:W-:-:S04]  /*8160*/  ISETP.NE.U32.AND P0, PT, R12, RZ, PT ;  /* 0x000000ff0c00720c */ /* 0x001fc80003f05070 */
[----:B------:R-:W-:-:S13]  /*8170*/  ISETP.NE.AND.EX P0, PT, R13, RZ, PT, P0 ;  /* 0x000000ff0d00720c */ /* 0x000fda0003f05300 */
[----:B------:R-:W-:Y:S05]  /*8180*/  @!P0 BRA `(.L_x_6489) ;  /* 0x0000000400fc8947 */ /* 0x000fea0003800000 */
[----:B------:R-:W2:Y:S01]  /*8190*/  LDL R182, [R1+0x14] ;  /* 0x0000140001b67983 */ /* 0x000ea20000100800 */
[--C-:B------:R-:W-:Y:S01]  /*81a0*/  FFMA.FTZ R13, R9, UR10, R183.reuse ;  /* 0x0000000a090d7c23 */ /* 0x100fe200080100b7 */
[--C-:B------:R-:W-:Y:S01]  /*81b0*/  FFMA.FTZ R154, R200, UR10, R183.reuse ;  /* 0x0000000ac89a7c23 */ /* 0x100fe200080100b7 */
[--C-:B------:R-:W-:Y:S01]  /*81c0*/  FFMA.FTZ R153, R210, UR10, R183.reuse ;  /* 0x0000000ad2997c23 */ /* 0x100fe200080100b7 */
[----:B------:R-:W-:Y:S01]  /*81d0*/  FFMA.FTZ R152, R194, UR10, R183 ;  /* 0x0000000ac2987c23 */ /* 0x000fe200080100b7 */
[----:B------:R-:W-:Y:S01]  /*81e0*/  FADD.FTZ R78, R218, -R13 ;  /* 0x8000000dda4e7221 */ /* 0x000fe20000010000 */
        /* <DEDUP_REMOVED lines=40> */
.L_x_6490:
        /* <DEDUP_REMOVED lines=12> */
.L_x_6491:
        /* <DEDUP_REMOVED lines=12> */
.L_x_6492:
        /* <DEDUP_REMOVED lines=12> */
.L_x_6493:
        /* <DEDUP_REMOVED lines=12> */
.L_x_6494:
        /* <DEDUP_REMOVED lines=12> */
.L_x_6495:
        /* <DEDUP_REMOVED lines=12> */
.L_x_6496:
        /* <DEDUP_REMOVED lines=9> */
.L_x_6489:
        /* <DEDUP_REMOVED lines=12> */
.L_x_6497:
        /* <DEDUP_REMOVED lines=12> */
.L_x_6498:
        /* <DEDUP_REMOVED lines=12> */
.L_x_6499:
        /* <DEDUP_REMOVED lines=12> */
.L_x_6500:
        /* <DEDUP_REMOVED lines=12> */
.L_x_6501:
        /* <DEDUP_REMOVED lines=12> */
.L_x_6502:
        /* <DEDUP_REMOVED lines=12> */
.L_x_6503:
[----:B------:R-:W-:Y:S05]  /*8ec0*/  BRA.U !UP3, `(.L_x_6481) ;  /* 0x000000010b347547 */ /* 0x000fea000b800000 */
[----:B------:R-:W2:Y:S01]  /*8ed0*/  LDL R13, [R1+0x14] ;  /* 0x00001400010d7983 */ /* 0x000ea20000100800 */
[----:B------:R-:W-:Y:S01]  /*8ee0*/  FFMA.FTZ R12, R252, UR10, R183 ;  /* 0x0000000afc0c7c23 */ /* 0x000fe200080100b7 */
[----:B------:R-:W-:-:S03]  /*8ef0*/  ISETP.LT.AND P6, PT, RZ, UR32, PT ;  /* 0x00000020ff007c0c */ /* 0x000fc6000bfc1270 */
[----:B--2---:R-:W-:-:S04]  /*8f00*/  FADD.FTZ R12, R13, -R12 ;  /* 0x8000000c0d0c7221 */ /* 0x004fc80000010000 */
        /* <DEDUP_REMOVED lines=9> */
.L_x_6481:
[----:B01----:R-:W0:Y:S01]  /*8fa0*/  @P0 LDC.64 R12, c[0x0][0x478] ;  /* 0x00011e00ff0c0b82 */ /* 0x003e220000000a00 */
[----:B------:R-:W1:Y:S01]  /*8fb0*/  @UP3 LDCU.64 UR8, c[0x0][0x468] ;  /* 0x00008d00ff0837ac */ /* 0x000e620008000a00 */
[----:B------:R-:W-:Y:S01]  /*8fc0*/  PLOP3.LUT P6, PT, PT, PT, UP3, 0x80, 0x8 ;  /* 0x000000000008781c */ /* 0x000fe20003fcf038 */
[----:B------:R-:W-:Y:S02]  /*8fd0*/  IMAD.MOV.U32 R185, RZ, RZ, 0x10 ;  /* 0x00000010ffb97424 */ /* 0x000fe400078e00ff */
[----:B0-----:R-:W-:-:S04]  /*8fe0*/  @P0 IMAD.WIDE.U32 R12, R181, 0x20, R12 ;  /* 0x00000020b50c0825 */ /* 0x001fc800078e000c */
[----:B------:R-:W-:Y:S01]  /*8ff0*/  VIADD R181, R181, 0x80 ;  /* 0x00000080b5b57836 */ /* 0x000fe20000000000 */
[----:B------:R-:W-:Y:S04]  /*9000*/  @P0 STG.E.128 desc[UR20][R12.64], R76 ;  /* 0x0000004c0c000986 */ /* 0x000fe8000c101d14 */
[----:B------:R1:W-:Y:S01]  /*9010*/  @P0 STG.E.128 desc[UR20][R12.64+0x10], R152 ;  /* 0x000010980c000986 */ /* 0x0003e2000c101d14 */
[----:B------:R-:W-:-:S13]  /*9020*/  PLOP3.LUT P0, PT, PT, PT, UP3, 0x80, 0x8 ;  /* 0x000000000008781c */ /* 0x000fda0003f0f038 */
[C---:B-1----:R-:W-:Y:S01]  /*9030*/  @P0 IMAD.WIDE.U32 R12, R180.reuse, R185, UR8 ;  /* 0x00000008b40c0e25 */ /* 0x042fe2000f8e00b9 */
[----:B------:R-:W-:-:S04]  /*9040*/  IADD3 R180, PT, PT, R180, 0x80, RZ ;  /* 0x00000080b4b47810 */ /* 0x000fc80007ffe0ff */
[----:B------:R2:W-:Y:S03]  /*9050*/  @P6 STG.E.128 desc[UR20][R12.64], R156 ;  /* 0x0000009c0c006986 */ /* 0x0005e6000c101d14 */
.L_x_6471:
[----:B------:R-:W-:Y:S05]  /*9060*/  BSYNC.RECONVERGENT B0 ;  /* 0x0000000000007941 */ /* 0x000fea0003800200 */
.L_x_6470:
        /* <DEDUP_REMOVED lines=10> */
[----:B------:R-:W3:Y:S01]  /*9110*/  LDL R182, [R1+0x10] ;  /* 0x0000100001b67983 */ /* 0x000ee20000100800 */
[----:B-----5:R-:W-:Y:S01]  /*9120*/  MOV R76, R164 ;  /* 0x000000a4004c7202 */ /* 0x020fe20000000f00 */
[----:B------:R-:W-:Y:S01]  /*9130*/  IMAD.MOV.U32 R77, RZ, RZ, R165 ;  /* 0x000000ffff4d7224 */ /* 0x000fe200078e00a5 */
[----:B------:R-:W-:Y:S01]  /*9140*/  MOV R78, R166 ;  /* 0x000000a6004e7202 */ /* 0x000fe20000000f00 */
[----:B------:R-:W-:Y:S01]  /*9150*/  IMAD.MOV.U32 R79, RZ, RZ, R167 ;  /* 0x000000ffff4f7224 */ /* 0x000fe200078e00a7 */
[----:B------:R-:W-:Y:S01]  /*9160*/  MOV R152, R168 ;  /* 0x000000a800987202 */ /* 0x000fe20000000f00 */
[----:B------:R-:W-:Y:S01]  /*9170*/  IMAD.MOV.U32 R153, RZ, RZ, R169 ;  /* 0x000000ffff997224 */ /* 0x000fe200078e00a9 */
[----:B------:R-:W-:Y:S01]  /*9180*/  MOV R154, R170 ;  /* 0x000000aa009a7202 */ /* 0x000fe20000000f00 */
[----:B------:R-:W-:-:S04]  /*9190*/  IMAD.MOV.U32 R155, RZ, RZ, R171 ;  /* 0x000000ffff9b7224 */ /* 0x000fc800078e00ab */
[----:B012---:R-:W-:Y:S01]  /*91a0*/  @P6 FFMA.FTZ R12, R5, UR10, R183 ;  /* 0x0000000a050c6c23 */ /* 0x007fe200080100b7 */
        /* <DEDUP_REMOVED lines=43> */
[----:B---3--:R-:W-:Y:S01]  /*9460*/  @P6 FADD.FTZ R12, R182, -R12 ;  /* 0x8000000cb60c6221 */ /* 0x008fe20000010000 */
        /* <DEDUP_REMOVED lines=9> */
.L_x_6508:
[----:B------:R-:W-:Y:S05]  /*9500*/  BRA.U !UP3, `(.L_x_6509) ;  /* 0x000000010b187547 */ /* 0x000fea000b800000 */
[----:B------:R-:W-:Y:S01]  /*9510*/  FMUL.FTZ R12, R77, UR23 ;  /* 0x000000174d0c7c20 */ /* 0x000fe20008410000 */
[----:B------:R-:W-:-:S03]  /*9520*/  LOP3.LUT P6, RZ, R26, 0xff00, RZ, 0xc0, !PT ;  /* 0x0000ff001aff7812 */ /* 0x000fc600078cc0ff */
[----:B------:R-:W-:-:S05]  /*9530*/  FMUL.FTZ R12, R12, UR22 ;  /* 0x000000160c0c7c20 */ /* 0x000fca0008410000 */
[----:B------:R-:W-:-:S04]  /*9540*/  FSEL R12, R12, RZ, P6 ;  /* 0x000000ff0c0c7208 */ /* 0x000fc80003000000 */
[----:B------:R-:W-:-:S04]  /*9550*/  F2FP.BF16.F32.PACK_AB R12, RZ, R12 ;  /* 0x0000000cff0c723e */ /* 0x000fc800000010ff */
[----:B------:R-:W-:-:S07]  /*9560*/  PRMT R156, R156, 0x5410, R12 ;  /* 0x000054109c9c7816 */ /* 0x000fce000000000c */
.L_x_6509:
[----:B------:R-:W-:Y:S05]  /*9570*/  BRA.U !UP3, `(.L_x_6510) ;  /* 0x000000010b187547 */ /* 0x000fea000b800000 */
[----:B------:R-:W-:Y:S01]  /*9580*/  FMUL.FTZ R12, R78, UR23 ;  /* 0x000000174e0c7c20 */ /* 0x000fe20008410000 */
[----:B------:R-:W-:-:S03]  /*9590*/  LOP3.LUT P6, RZ, R26, 0xff0000, RZ, 0xc0, !PT ;  /* 0x00ff00001aff7812 */ /* 0x000fc600078cc0ff */
[----:B------:R-:W-:-:S05]  /*95a0*/  FMUL.FTZ R12, R12, UR22 ;  /* 0x000000160c0c7c20 */ /* 0x000fca0008410000 */
[----:B------:R-:W-:-:S04]  /*95b0*/  FSEL R12, R12, RZ, P6 ;  /* 0x000000ff0c0c7208 */ /* 0x000fc80003000000 */
[----:B------:R-:W-:-:S04]  /*95c0*/  F2FP.BF16.F32.PACK_AB R12, RZ, R12 ;  /* 0x0000000cff0c723e */ /* 0x000fc800000010ff */
[----:B------:R-:W-:-:S07]  /*95d0*/  PRMT R157, R12, 0x7610, R157 ;  /* 0x000076100c9d7816 */ /* 0x000fce000000009d */
.L_x_6510:
[----:B------:R-:W-:Y:S05]  /*95e0*/  BRA.U !UP3, `(.L_x_6511) ;  /* 0x000000010b187547 */ /* 0x000fea000b800000 */
[----:B------:R-:W-:Y:S01]  /*95f0*/  FMUL.FTZ R12, R79, UR23 ;  /* 0x000000174f0c7c20 */ /* 0x000fe20008410000 */
[----:B------:R-:W-:-:S03]  /*9600*/  LOP3.LUT P6, RZ, R26, 0xff000000, RZ, 0xc0, !PT ;  /* 0xff0000001aff7812 */ /* 0x000fc600078cc0ff */
[----:B------:R-:W-:-:S05]  /*9610*/  FMUL.FTZ R12, R12, UR22 ;  /* 0x000000160c0c7c20 */ /* 0x000fca0008410000 */
[----:B------:R-:W-:-:S04]  /*9620*/  FSEL R12, R12, RZ, P6 ;  /* 0x000000ff0c0c7208 */ /* 0x000fc80003000000 */
[----:B------:R-:W-:-:S04]  /*9630*/  F2FP.BF16.F32.PACK_AB R12, RZ, R12 ;  /* 0x0000000cff0c723e */ /* 0x000fc800000010ff */
[----:B------:R-:W-:-:S07]  /*9640*/  PRMT R157, R157, 0x5410, R12 ;  /* 0x000054109d9d7816 */ /* 0x000fce000000000c */
.L_x_6511:
[----:B------:R-:W-:Y:S05]  /*9650*/  BRA.U !UP3, `(.L_x_6512) ;  /* 0x000000010b187547 */ /* 0x000fea000b800000 */
[----:B------:R-:W-:Y:S01]  /*9660*/  FMUL.FTZ R12, R152, UR23 ;  /* 0x00000017980c7c20 */ /* 0x000fe20008410000 */
[----:B------:R-:W-:-:S03]  /*9670*/  LOP3.LUT P6, RZ, R27, 0xff, RZ, 0xc0, !PT ;  /* 0x000000ff1bff7812 */ /* 0x000fc600078cc0ff */
[----:B------:R-:W-:-:S05]  /*9680*/  FMUL.FTZ R12, R12, UR22 ;  /* 0x000000160c0c7c20 */ /* 0x000fca0008410000 */
[----:B------:R-:W-:-:S04]  /*9690*/  FSEL R12, R12, RZ, P6 ;  /* 0x000000ff0c0c7208 */ /* 0x000fc80003000000 */
[----:B------:R-:W-:-:S04]  /*96a0*/  F2FP.BF16.F32.PACK_AB R12, RZ, R12 ;  /* 0x0000000cff0c723e */ /* 0x000fc800000010ff */
[----:B------:R-:W-:-:S07]  /*96b0*/  PRMT R158, R12, 0x7610, R158 ;  /* 0x000076100c9e7816 */ /* 0x000fce000000009e */
.L_x_6512:
[----:B------:R-:W-:Y:S05]  /*96c0*/  BRA.U !UP3, `(.L_x_6513) ;  /* 0x000000010b187547 */ /* 0x000fea000b800000 */
[----:B------:R-:W-:Y:S01]  /*96d0*/  FMUL.FTZ R12, R153, UR23 ;  /* 0x00000017990c7c20 */ /* 0x000fe20008410000 */
[----:B------:R-:W-:-:S03]  /*96e0*/  LOP3.LUT P6, RZ, R27, 0xff00, RZ, 0xc0, !PT ;  /* 0x0000ff001bff7812 */ /* 0x000fc600078cc0ff */
[----:B------:R-:W-:-:S05]  /*96f0*/  FMUL.FTZ R12, R12, UR22 ;  /* 0x000000160c0c7c20 */ /* 0x000fca0008410000 */
[----:B------:R-:W-:-:S04]  /*9700*/  FSEL R12, R12, RZ, P6 ;  /* 0x000000ff0c0c7208 */ /* 0x000fc80003000000 */
[----:B------:R-:W-:-:S04]  /*9710*/  F2FP.BF16.F32.PACK_AB R12, RZ, R12 ;  /* 0x0000000cff0c723e */ /* 0x000fc800000010ff */
[----:B------:R-:W-:-:S07]  /*9720*/  PRMT R158, R158, 0x5410, R12 ;  /* 0x000054109e9e7816 */ /* 0x000fce000000000c */
.L_x_6513:
[----:B------:R-:W-:Y:S05]  /*9730*/  BRA.U !UP3, `(.L_x_6514) ;  /* 0x000000010b187547 */ /* 0x000fea000b800000 */
[----:B------:R-:W-:Y:S01]  /*9740*/  FMUL.FTZ R12, R154, UR23 ;  /* 0x000000179a0c7c20 */ /* 0x000fe20008410000 */
[----:B------:R-:W-:-:S03]  /*9750*/  LOP3.LUT P6, RZ, R27, 0xff0000, RZ, 0xc0, !PT ;  /* 0x00ff00001bff7812 */ /* 0x000fc600078cc0ff */
[----:B------:R-:W-:-:S05]  /*9760*/  FMUL.FTZ R12, R12, UR22 ;  /* 0x000000160c0c7c20 */ /* 0x000fca0008410000 */
[----:B------:R-:W-:-:S04]  /*9770*/  FSEL R12, R12, RZ, P6 ;  /* 0x000000ff0c0c7208 */ /* 0x000fc80003000000 */
[----:B------:R-:W-:-:S04]  /*9780*/  F2FP.BF16.F32.PACK_AB R12, RZ, R12 ;  /* 0x0000000cff0c723e */ /* 0x000fc800000010ff */
[----:B------:R-:W-:-:S07]  /*9790*/  PRMT R159, R12, 0x7610, R159 ;  /* 0x000076100c9f7816 */ /* 0x000fce000000009f */
.L_x_6514:
        /* <DEDUP_REMOVED lines=9> */
.L_x_6507:
[----:B------:R-:W-:Y:S05]  /*9830*/  BRA.U !UP3, `(.L_x_6516) ;  /* 0x000000010b347547 */ /* 0x000fea000b800000 */
[----:B------:R-:W-:-:S13]  /*9840*/  PLOP3.LUT P6, PT, PT, PT, UP2, 0x80, 0x8 ;  /* 0x000000000008781c */ /* 0x000fda0003fcf028 */
[----:B012---:R-:W-:Y:S01]  /*9850*/  @P6 FFMA.FTZ R12, R5, UR10, R183 ;  /* 0x0000000a050c6c23 */ /* 0x007fe200080100b7 */
        /* <DEDUP_REMOVED lines=11> */
.L_x_6516:
[----:B------:R-:W-:Y:S05]  /*9910*/  BRA.U !UP3, `(.L_x_6517) ;  /* 0x000000010b347547 */ /* 0x000fea000b800000 */
[----:B------:R-:W-:-:S13]  /*9920*/  PLOP3.LUT P6, PT, PT, PT, UP2, 0x80, 0x8 ;  /* 0x000000000008781c */ /* 0x000fda0003fcf028 */
[----:B012---:R-:W-:Y:S01]  /*9930*/  @P6 FFMA.FTZ R12, R225, UR10, R183 ;  /* 0x0000000ae10c6c23 */ /* 0x007fe200080100b7 */
        /* <DEDUP_REMOVED lines=11> */
.L_x_6517:
        /* <DEDUP_REMOVED lines=14> */
.L_x_6518:
[----:B------:R-:W-:Y:S05]  /*9ad0*/  BRA.U !UP3, `(.L_x_6519) ;  /* 0x000000010b347547 */ /* 0x000fea000b800000 */
[----:B------:R-:W-:Y:S01]  /*9ae0*/  PLOP3.LUT P6, PT, PT, PT, UP2, 0x80, 0x8 ;  /* 0x000000000008781c */ /* 0x000fe20003fcf028 */
[----:B012--5:R-:W-:-:S12]  /*9af0*/  IMAD.MOV.U32 R12, RZ, RZ, R167 ;  /* 0x000000ffff0c7224 */ /* 0x027fd800078e00a7 */
        /* <DEDUP_REMOVED lines=11> */
.L_x_6519:
        /* <DEDUP_REMOVED lines=14> */
.L_x_6520:
        /* <DEDUP_REMOVED lines=14> */
.L_x_6521:
[----:B------:R-:W-:Y:S05]  /*9d70*/  BRA.U !UP3, `(.L_x_6522) ;  /* 0x000000010b347547 */ /* 0x000fea000b800000 */
[----:B------:R-:W-:Y:S02]  /*9d80*/  PLOP3.LUT P6, PT, PT, PT, UP2, 0x80, 0x8 ;  /* 0x000000000008781c */ /* 0x000fe40003fcf028 */
[----:B012--5:R-:W-:-:S11]  /*9d90*/  MOV R12, R170 ;  /* 0x000000aa000c7202 */ /* 0x027fd60000000f00 */
        /* <DEDUP_REMOVED lines=11> */
.L_x_6522:
[----:B------:R-:W-:Y:S05]  /*9e50*/  BRA.U !UP3, `(.L_x_6515) ;  /* 0x0000000d0bd47547 */ /* 0x000fea000b800000 */
[----:B012---:R-:W2:Y:S01]  /*9e60*/  LDL R13, [R1+0x10] ;  /* 0x00001000010d7983 */ /* 0x007ea20000100800 */
[----:B------:R-:W-:-:S13]  /*9e70*/  PLOP3.LUT P6, PT, PT, PT, UP2, 0x80, 0x8 ;  /* 0x000000000008781c */ /* 0x000fda0003fcf028 */
[----:B------:R-:W-:Y:S01]  /*9e80*/  @P6 FFMA.FTZ R12, R251, UR10, R183 ;  /* 0x0000000afb0c6c23 */ /* 0x000fe200080100b7 */
[----:B------:R-:W-:-:S13]  /*9e90*/  PLOP3.LUT P6, PT, PT, PT, UP2, 0x80, 0x8 ;  /* 0x000000000008781c */ /* 0x000fda0003fcf028 */
[----:B--2---:R-:W-:Y:S01]  /*9ea0*/  @P6 FADD.FTZ R182, R13, -R12 ;  /* 0x8000000c0db66221 */ /* 0x004fe20000010000 */
        /* <DEDUP_REMOVED lines=11> */
.L_x_6506:
[----:B012---:R-:W0:Y:S02]  /*9f60*/  LDC.64 R12, c[0x0][0x478] ;  /* 0x00011e00ff0c7b82 */ /* 0x007e240000000a00 */
[----:B0-----:R-:W-:-:S04]  /*9f70*/  ISETP.NE.U32.AND P0, PT, R12, RZ, PT ;  /* 0x000000ff0c00720c */ /* 0x001fc80003f05070 */
[----:B------:R-:W-:-:S13]  /*9f80*/  ISETP.NE.AND.EX P0, PT, R13, RZ, PT, P0 ;  /* 0x000000ff0d00720c */ /* 0x000fda0003f05300 */
[----:B------:R-:W-:Y:S05]  /*9f90*/  @!P0 BRA `(.L_x_6523) ;  /* 0x0000000400fc8947 */ /* 0x000fea0003800000 */
[----:B------:R-:W2:Y:S01]  /*9fa0*/  LDL R182, [R1+0x10] ;  /* 0x0000100001b67983 */ /* 0x000ea20000100800 */
[--C-:B------:R-:W-:Y:S01]  /*9fb0*/  FFMA.FTZ R12, R209, UR10, R183.reuse ;  /* 0x0000000ad10c7c23 */ /* 0x100fe200080100b7 */
[--C-:B------:R-:W-:Y:S01]  /*9fc0*/  FFMA.FTZ R13, R205, UR10, R183.reuse ;  /* 0x0000000acd0d7c23 */ /* 0x100fe200080100b7 */
[--C-:B------:R-:W-:Y:S01]  /*9fd0*/  FFMA.FTZ R152, R18, UR10, R183.reuse ;  /* 0x0000000a12987c23 */ /* 0x100fe200080100b7 */
[--C-:B------:R-:W-:Y:S01]  /*9fe0*/  FFMA.FTZ R79, R219, UR10, R183.reuse ;  /* 0x0000000adb4f7c23 */ /* 0x100fe200080100b7 */
        /* <DEDUP_REMOVED lines=41> */
.L_x_6524:
        /* <DEDUP_REMOVED lines=12> */
.L_x_6525:
        /* <DEDUP_REMOVED lines=12> */
.L_x_6526:
        /* <DEDUP_REMOVED lines=12> */
.L_x_6527:
        /* <DEDUP_REMOVED lines=12> */
.L_x_6528:
        /* <DEDUP_REMOVED lines=12> */
.L_x_6529:
        /* <DEDUP_REMOVED lines=12> */
.L_x_6530:
        /* <DEDUP_REMOVED lines=9> */
.L_x_6523:
        /* <DEDUP_REMOVED lines=12> */
.L_x_6531:
        /* <DEDUP_REMOVED lines=12> */
.L_x_6532:
        /* <DEDUP_REMOVED lines=12> */
.L_x_6533:
        /* <DEDUP_REMOVED lines=12> */
.L_x_6534:
        /* <DEDUP_REMOVED lines=12> */
.L_x_6535:
        /* <DEDUP_REMOVED lines=12> */
.L_x_6536:
        /* <DEDUP_REMOVED lines=12> */
.L_x_6537:
        /* <DEDUP_REMOVED lines=14> */
.L_x_6515:
[----:B012---:R-:W0:Y:S01]  /*adb0*/  @P0 LDC.64 R12, c[0x0][0x478] ;  /* 0x00011e00ff0c0b82 */ /* 0x007e220000000a00 */
        /* <DEDUP_REMOVED lines=11> */
.L_x_6505:
[----:B------:R-:W-:Y:S05]  /*ae70*/  BSYNC.RECONVERGENT B0 ;  /* 0x0000000000007941 */ /* 0x000fea0003800200 */
.L_x_6504:
        /* <DEDUP_REMOVED lines=10> */
[----:B------:R-:W4:Y:S04]  /*af20*/  LDL R184, [R1+0xc] ;  /* 0x00000c0001b87983 */ /* 0x000f280000100800 */
[----:B------:R-:W4:Y:S08]  /*af30*/  LDL R182, [R1+0x8] ;  /* 0x0000080001b67983 */ /* 0x000f300000100800 */
[----:B0123--:R-:W-:Y:S01]  /*af40*/  @P6 FFMA.FTZ R13, R6, UR10, R183 ;  /* 0x0000000a060d6c23 */ /* 0x00ffe200080100b7 */
[----:B------:R-:W-:-:S13]  /*af50*/  PLOP3.LUT P6, PT, PT, PT, UP2, 0x80, 0x8 ;  /* 0x000000000008781c */ /* 0x000fda0003fcf028 */
[----:B------:R-:W-:Y:S01]  /*af60*/  @P6 FADD.FTZ R13, R230, -R13 ;  /* 0x8000000de60d6221 */ /* 0x000fe20000010000 */
[----:B------:R-:W-:Y:S01]  /*af70*/  PLOP3.LUT P6, PT, PT, PT, UP2, 0x80, 0x8 ;  /* 0x000000000008781c */ /* 0x000fe20003fcf028 */
[----:B-----5:R-:W-:-:S12]  /*af80*/  IMAD.MOV.U32 R76, RZ, RZ, R172 ;  /* 0x000000ffff4c7224 */ /* 0x020fd800078e00ac */
        /* <DEDUP_REMOVED lines=44> */
[----:B----4-:R-:W-:Y:S01]  /*b250*/  @P6 FFMA.FTZ R183, R184, UR10, R183 ;  /* 0x0000000ab8b76c23 */ /* 0x010fe200080100b7 */
[----:B------:R-:W-:-:S13]  /*b260*/  PLOP3.LUT P6, PT, PT, PT, UP2, 0x80, 0x8 ;  /* 0x000000000008781c */ /* 0x000fda0003fcf028 */
[----:B------:R-:W-:Y:S01]  /*b270*/  @P6 FADD.FTZ R12, R182, -R183 ;  /* 0x800000b7b60c6221 */ /* 0x000fe20000010000 */
[----:B------:R-:W-:Y:S02]  /*b280*/  PLOP3.LUT P6, PT, PT, PT, UP2, 0x80, 0x8 ;  /* 0x000000000008781c */ /* 0x000fe40003fcf028 */
[----:B------:R-:W-:-:S11]  /*b290*/  MOV R155, R179 ;  /* 0x000000b3009b7202 */ /* 0x000fd60000000f00 */
        /* <DEDUP_REMOVED lines=8> */
.L_x_6542:
[----:B------:R-:W-:Y:S05]  /*b320*/  BRA.U !UP3, `(.L_x_6543) ;  /* 0x000000010b187547 */ /* 0x000fea000b800000 */
[----:B------:R-:W-:Y:S01]  /*b330*/  FMUL.FTZ R12, R77, UR23 ;  /* 0x000000174d0c7c20 */ /* 0x000fe20008410000 */
[----:B------:R-:W-:-:S03]  /*b340*/  LOP3.LUT P6, RZ, R192, 0xff00, RZ, 0xc0, !PT ;  /* 0x0000ff00c0ff7812 */ /* 0x000fc600078cc0ff */
[----:B------:R-:W-:-:S05]  /*b350*/  FMUL.FTZ R12, R12, UR22 ;  /* 0x000000160c0c7c20 */ /* 0x000fca0008410000 */
[----:B------:R-:W-:-:S04]  /*b360*/  FSEL R12, R12, RZ, P6 ;  /* 0x000000ff0c0c7208 */ /* 0x000fc80003000000 */
[----:B------:R-:W-:-:S04]  /*b370*/  F2FP.BF16.F32.PACK_AB R12, RZ, R12 ;  /* 0x0000000cff0c723e */ /* 0x000fc800000010ff */
[----:B------:R-:W-:-:S07]  /*b380*/  PRMT R156, R156, 0x5410, R12 ;  /* 0x000054109c9c7816 */ /* 0x000fce000000000c */
.L_x_6543:
[----:B------:R-:W-:Y:S05]  /*b390*/  BRA.U !UP3, `(.L_x_6544) ;  /* 0x000000010b187547 */ /* 0x000fea000b800000 */
[----:B------:R-:W-:Y:S01]  /*b3a0*/  FMUL.FTZ R12, R78, UR23 ;  /* 0x000000174e0c7c20 */ /* 0x000fe20008410000 */
[----:B------:R-:W-:-:S03]  /*b3b0*/  LOP3.LUT P6, RZ, R192, 0xff0000, RZ, 0xc0, !PT ;  /* 0x00ff0000c0ff7812 */ /* 0x000fc600078cc0ff */
[----:B------:R-:W-:-:S05]  /*b3c0*/  FMUL.FTZ R12, R12, UR22 ;  /* 0x000000160c0c7c20 */ /* 0x000fca0008410000 */
[----:B------:R-:W-:-:S04]  /*b3d0*/  FSEL R12, R12, RZ, P6 ;  /* 0x000000ff0c0c7208 */ /* 0x000fc80003000000 */
[----:B------:R-:W-:-:S04]  /*b3e0*/  F2FP.BF16.F32.PACK_AB R12, RZ, R12 ;  /* 0x0000000cff0c723e */ /* 0x000fc800000010ff */
[----:B------:R-:W-:-:S07]  /*b3f0*/  PRMT R157, R12, 0x7610, R157 ;  /* 0x000076100c9d7816 */ /* 0x000fce000000009d */
.L_x_6544:
[----:B------:R-:W-:Y:S05]  /*b400*/  BRA.U !UP3, `(.L_x_6545) ;  /* 0x000000010b187547 */ /* 0x000fea000b800000 */
[----:B------:R-:W-:Y:S01]  /*b410*/  FMUL.FTZ R12, R79, UR23 ;  /* 0x000000174f0c7c20 */ /* 0x000fe20008410000 */
[----:B------:R-:W-:-:S03]  /*b420*/  LOP3.LUT P6, RZ, R192, 0xff000000, RZ, 0xc0, !PT ;  /* 0xff000000c0ff7812 */ /* 0x000fc600078cc0ff */
[----:B------:R-:W-:-:S05]  /*b430*/  FMUL.FTZ R12, R12, UR22 ;  /* 0x000000160c0c7c20 */ /* 0x000fca0008410000 */
[----:B------:R-:W-:-:S04]  /*b440*/  FSEL R12, R12, RZ, P6 ;  /* 0x000000ff0c0c7208 */ /* 0x000fc80003000000 */
[----:B------:R-:W-:-:S04]  /*b450*/  F2FP.BF16.F32.PACK_AB R12, RZ, R12 ;  /* 0x0000000cff0c723e */ /* 0x000fc800000010ff */
[----:B------:R-:W-:-:S07]  /*b460*/  PRMT R157, R157, 0x5410, R12 ;  /* 0x000054109d9d7816 */ /* 0x000fce000000000c */
.L_x_6545:
[----:B------:R-:W-:Y:S05]  /*b470*/  BRA.U !UP3, `(.L_x_6546) ;  /* 0x000000010b187547 */ /* 0x000fea000b800000 */
[----:B------:R-:W-:Y:S01]  /*b480*/  FMUL.FTZ R12, R152, UR23 ;  /* 0x00000017980c7c20 */ /* 0x000fe20008410000 */
[----:B------:R-:W-:-:S03]  /*b490*/  LOP3.LUT P6, RZ, R193, 0xff, RZ, 0xc0, !PT ;  /* 0x000000ffc1ff7812 */ /* 0x000fc600078cc0ff */
[----:B------:R-:W-:-:S05]  /*b4a0*/  FMUL.FTZ R12, R12, UR22 ;  /* 0x000000160c0c7c20 */ /* 0x000fca0008410000 */
[----:B------:R-:W-:-:S04]  /*b4b0*/  FSEL R12, R12, RZ, P6 ;  /* 0x000000ff0c0c7208 */ /* 0x000fc80003000000 */
[----:B------:R-:W-:-:S04]  /*b4c0*/  F2FP.BF16.F32.PACK_AB R12, RZ, R12 ;  /* 0x0000000cff0c723e */ /* 0x000fc800000010ff */
[----:B------:R-:W-:-:S07]  /*b4d0*/  PRMT R158, R12, 0x7610, R158 ;  /* 0x000076100c9e7816 */ /* 0x000fce000000009e */
.L_x_6546:
[----:B------:R-:W-:Y:S05]  /*b4e0*/  BRA.U !UP3, `(.L_x_6547) ;  /* 0x000000010b187547 */ /* 0x000fea000b800000 */
[----:B------:R-:W-:Y:S01]  /*b4f0*/  FMUL.FTZ R12, R153, UR23 ;  /* 0x00000017990c7c20 */ /* 0x000fe20008410000 */
[----:B------:R-:W-:-:S03]  /*b500*/  LOP3.LUT P6, RZ, R193, 0xff00, RZ, 0xc0, !PT ;  /* 0x0000ff00c1ff7812 */ /* 0x000fc600078cc0ff */
[----:B------:R-:W-:-:S05]  /*b510*/  FMUL.FTZ R12, R12, UR22 ;  /* 0x000000160c0c7c20 */ /* 0x000fca0008410000 */
[----:B------:R-:W-:-:S04]  /*b520*/  FSEL R12, R12, RZ, P6 ;  /* 0x000000ff0c0c7208 */ /* 0x000fc80003000000 */
[----:B------:R-:W-:-:S04]  /*b530*/  F2FP.BF16.F32.PACK_AB R12, RZ, R12 ;  /* 0x0000000cff0c723e */ /* 0x000fc800000010ff */
[----:B------:R-:W-:-:S07]  /*b540*/  PRMT R158, R158, 0x5410, R12 ;  /* 0x000054109e9e7816 */ /* 0x000fce000000000c */
.L_x_6547:
[----:B------:R-:W-:Y:S05]  /*b550*/  BRA.U !UP3, `(.L_x_6548) ;  /* 0x000000010b187547 */ /* 0x000fea000b800000 */
[----:B------:R-:W-:Y:S01]  /*b560*/  FMUL.FTZ R12, R154, UR23 ;  /* 0x000000179a0c7c20 */ /* 0x000fe20008410000 */
[----:B------:R-:W-:-:S03]  /*b570*/  LOP3.LUT P6, RZ, R193, 0xff0000, RZ, 0xc0, !PT ;  /* 0x00ff0000c1ff7812 */ /* 0x000fc600078cc0ff */
[----:B------:R-:W-:-:S05]  /*b580*/  FMUL.FTZ R12, R12, UR22 ;  /* 0x000000160c0c7c20 */ /* 0x000fca0008410000 */
[----:B------:R-:W-:-:S04]  /*b590*/  FSEL R12, R12, RZ, P6 ;  /* 0x000000ff0c0c7208 */ /* 0x000fc80003000000 */
[----:B------:R-:W-:-:S04]  /*b5a0*/  F2FP.BF16.F32.PACK_AB R12, RZ, R12 ;  /* 0x0000000cff0c723e */ /* 0x000fc800000010ff */
[----:B------:R-:W-:-:S07]  /*b5b0*/  PRMT R159, R12, 0x7610, R159 ;  /* 0x000076100c9f7816 */ /* 0x000fce000000009f */
.L_x_6548:
        /* <DEDUP_REMOVED lines=9> */
.L_x_6541:
[----:B------:R-:W-:Y:S05]  /*b650*/  BRA.U !UP3, `(.L_x_6550) ;  /* 0x000000010b347547 */ /* 0x000fea000b800000 */
[----:B------:R-:W-:Y:S01]  /*b660*/  PLOP3.LUT P6, PT, PT, PT, UP2, 0x80, 0x8 ;  /* 0x000000000008781c */ /* 0x000fe20003fcf028 */
[----:B0123-5:R-:W-:-:S12]  /*b670*/  IMAD.MOV.U32 R12, RZ, RZ, R172 ;  /* 0x000000ffff0c7224 */ /* 0x02ffd800078e00ac */
        /* <DEDUP_REMOVED lines=11> */
.L_x_6550:
[----:B------:R-:W-:Y:S05]  /*b730*/  BRA.U !UP3, `(.L_x_6551) ;  /* 0x000000010b347547 */ /* 0x000fea000b800000 */
[----:B------:R-:W-:Y:S02]  /*b740*/  PLOP3.LUT P6, PT, PT, PT, UP2, 0x80, 0x8 ;  /* 0x000000000008781c */ /* 0x000fe40003fcf028 */
[----:B0123-5:R-:W-:-:S11]  /*b750*/  MOV R12, R173 ;  /* 0x000000ad000c7202 */ /* 0x02ffd60000000f00 */
        /* <DEDUP_REMOVED lines=11> */
.L_x_6551:
[----:B------:R-:W-:Y:S05]  /*b810*/  BRA.U !UP3, `(.L_x_6552) ;  /* 0x000000010b347547 */ /* 0x000fea000b800000 */
[----:B------:R-:W-:-:S13]  /*b820*/  PLOP3.LUT P6, PT, PT, PT, UP2, 0x80, 0x8 ;  /* 0x000000000008781c */ /* 0x000fda0003fcf028 */
[----:B0123--:R-:W-:Y:S01]  /*b830*/  @P6 FFMA.FTZ R12, R14, UR10, R183 ;  /* 0x0000000a0e0c6c23 */ /* 0x00ffe200080100b7 */
        /* <DEDUP_REMOVED lines=11> */
.L_x_6552:
[----:B------:R-:W-:Y:S05]  /*b8f0*/  BRA.U !UP3, `(.L_x_6553) ;  /* 0x000000010b347547 */ /* 0x000fea000b800000 */
[----:B------:R-:W-:-:S13]  /*b900*/  PLOP3.LUT P6, PT, PT, PT, UP2, 0x80, 0x8 ;  /* 0x000000000008781c */ /* 0x000fda0003fcf028 */
[----:B0123--:R-:W-:Y:S01]  /*b910*/  @P6 FFMA.FTZ R12, R234, UR10, R183 ;  /* 0x0000000aea0c6c23 */ /* 0x00ffe200080100b7 */
        /* <DEDUP_REMOVED lines=11> */
.L_x_6553:
        /* <DEDUP_REMOVED lines=14> */
.L_x_6554:
        /* <DEDUP_REMOVED lines=14> */
.L_x_6555:
        /* <DEDUP_REMOVED lines=14> */
.L_x_6556:
[----:B------:R-:W-:Y:S05]  /*bc70*/  BRA.U !UP3, `(.L_x_6549) ;  /* 0x0000000d0be47547 */ /* 0x000fea000b800000 */
[----:B0123--:R-:W2:Y:S04]  /*bc80*/  LDL R13, [R1+0xc] ;  /* 0x00000c00010d7983 */ /* 0x00fea80000100800 */
[----:B------:R-:W3:Y:S01]  /*bc90*/  LDL R12, [R1+0x8] ;  /* 0x00000800010c7983 */ /* 0x000ee20000100800 */
[----:B------:R-:W-:-:S13]  /*bca0*/  PLOP3.LUT P6, PT, PT, PT, UP2, 0x80, 0x8 ;  /* 0x000000000008781c */ /* 0x000fda0003fcf028 */
[----:B--2---:R-:W-:Y:S01]  /*bcb0*/  @P6 FFMA.FTZ R183, R13, UR10, R183 ;  /* 0x0000000a0db76c23 */ /* 0x004fe200080100b7 */
[----:B------:R-:W-:-:S13]  /*bcc0*/  PLOP3.LUT P6, PT, PT, PT, UP2, 0x80, 0x8 ;  /* 0x000000000008781c */ /* 0x000fda0003fcf028 */
[----:B---3--:R-:W-:Y:S01]  /*bcd0*/  @P6 FADD.FTZ R182, R12, -R183 ;  /* 0x800000b70cb66221 */ /* 0x008fe20000010000 */
        /* <DEDUP_REMOVED lines=11> */
.L_x_6540:
[----:B0123--:R-:W0:Y:S02]  /*bd90*/  LDC.64 R12, c[0x0][0x478] ;  /* 0x00011e00ff0c7b82 */ /* 0x00fe240000000a00 */
[----:B0-----:R-:W-:-:S04]  /*bda0*/  ISETP.NE.U32.AND P0, PT, R12, RZ, PT ;  /* 0x000000ff0c00720c */ /* 0x001fc80003f05070 */
[----:B------:R-:W-:-:S13]  /*bdb0*/  ISETP.NE.AND.EX P0, PT, R13, RZ, PT, P0 ;  /* 0x000000ff0d00720c */ /* 0x000fda0003f05300 */
[----:B------:R-:W-:Y:S05]  /*bdc0*/  @!P0 BRA `(.L_x_6557) ;  /* 0x0000000800008947 */ /* 0x000fea0003800000 */
        /* <DEDUP_REMOVED lines=12> */
.L_x_6558:
        /* <DEDUP_REMOVED lines=12> */
.L_x_6559:
        /* <DEDUP_REMOVED lines=12> */
.L_x_6560:
        /* <DEDUP_REMOVED lines=12> */
.L_x_6561:
        /* <DEDUP_REMOVED lines=12> */
.L_x_6562:
        /* <DEDUP_REMOVED lines=12> */
.L_x_6563:
        /* <DEDUP_REMOVED lines=12> */
.L_x_6564:
[----:B------:R-:W2:Y:S04]  /*c310*/  LDL R12, [R1+0xc] ;  /* 0x00000c00010c7983 */ /* 0x000ea80000100800 */
[----:B------:R-:W3:Y:S01]  /*c320*/  LDL R76, [R1+0x8] ;  /* 0x00000800014c7983 */ /* 0x000ee20000100800 */
        /* <DEDUP_REMOVED lines=14> */
[----:B------:R-:W-:-:S03]  /*c410*/  FMUL.FTZ R79, R79, UR31 ;  /* 0x0000001f4f4f7c20 */ /* 0x000fc60008410000 */
[----:B------:R-:W-:Y:S02]  /*c420*/  FSEL R152, R78, RZ, P6 ;  /* 0x000000ff4e987208 */ /* 0x000fe40003000000 */
[----:B------:R-:W-:Y:S01]  /*c430*/  FSEL R79, R79, RZ, P6 ;  /* 0x000000ff4f4f7208 */ /* 0x000fe20003000000 */
[--C-:B--2---:R-:W-:Y:S01]  /*c440*/  FFMA.FTZ R12, R12, UR10, R183.reuse ;  /* 0x0000000a0c0c7c23 */ /* 0x104fe200080100b7 */
[----:B------:R-:W-:-:S03]  /*c450*/  FFMA.FTZ R183, R6, UR10, R183 ;  /* 0x0000000a06b77c23 */ /* 0x000fc600080100b7 */
[----:B---3--:R-:W-:Y:S01]  /*c460*/  FADD.FTZ R12, R76, -R12 ;  /* 0x8000000c4c0c7221 */ /* 0x008fe20000010000 */
[----:B------:R-:W-:Y:S01]  /*c470*/  FADD.FTZ R76, R208, -R13 ;  /* 0x8000000dd04c7221 */ /* 0x000fe20000010000 */
[----:B------:R-:W-:Y:S01]  /*c480*/  FADD.FTZ R13, R213, -R154 ;  /* 0x8000009ad50d7221 */ /* 0x000fe20000010000 */
[----:B------:R-:W-:Y:S01]  /*c490*/  FADD.FTZ R153, R230, -R183 ;  /* 0x800000b7e6997221 */ /* 0x000fe20000010000 */
[----:B------:R-:W-:Y:S01]  /*c4a0*/  FMUL.FTZ R12, R12, UR31 ;  /* 0x0000001f0c0c7c20 */ /* 0x000fe20008410000 */
[----:B------:R-:W-:Y:S01]  /*c4b0*/  FMUL.FTZ R76, R76, UR31 ;  /* 0x0000001f4c4c7c20 */ /* 0x000fe20008410000 */
[----:B------:R-:W-:Y:S01]  /*c4c0*/  FMUL.FTZ R13, R13, UR31 ;  /* 0x0000001f0d0d7c20 */ /* 0x000fe20008410000 */
[----:B------:R-:W-:Y:S01]  /*c4d0*/  FMUL.FTZ R182, R153, UR31 ;  /* 0x0000001f99b67c20 */ /* 0x000fe20008410000 */
[----:B------:R-:W-:Y:S02]  /*c4e0*/  FSEL R153, R77, RZ, P6 ;  /* 0x000000ff4d997208 */ /* 0x000fe40003000000 */
[----:B------:R-:W-:-:S02]  /*c4f0*/  FSEL R154, R76, RZ, P6 ;  /* 0x000000ff4c9a7208 */ /* 0x000fc40003000000 */
[----:B------:R-:W-:Y:S02]  /*c500*/  FSEL R77, R155, RZ, P6 ;  /* 0x000000ff9b4d7208 */ /* 0x000fe40003000000 */
[----:B------:R-:W-:Y:S02]  /*c510*/  FSEL R78, R13, RZ, P6 ;  /* 0x000000ff0d4e7208 */ /* 0x000fe40003000000 */
[----:B------:R-:W-:Y:S02]  /*c520*/  FSEL R76, R182, RZ, P6 ;  /* 0x000000ffb64c7208 */ /* 0x000fe40003000000 */
[----:B------:R-:W-:Y:S01]  /*c530*/  FSEL R155, R12, RZ, P6 ;  /* 0x000000ff0c9b7208 */ /* 0x000fe20003000000 */
        /* <DEDUP_REMOVED lines=9> */
.L_x_6557:
        /* <DEDUP_REMOVED lines=12> */
.L_x_6565:
        /* <DEDUP_REMOVED lines=12> */
.L_x_6566:
        /* <DEDUP_REMOVED lines=12> */
.L_x_6567:
        /* <DEDUP_REMOVED lines=12> */
.L_x_6568:
        /* <DEDUP_REMOVED lines=12> */
.L_x_6569:
        /* <DEDUP_REMOVED lines=12> */
.L_x_6570:
        /* <DEDUP_REMOVED lines=12> */
.L_x_6571:
[----:B------:R-:W-:Y:S05]  /*cb10*/  BRA.U !UP3, `(.L_x_6549) ;  /* 0x000000010b3c7547 */ /* 0x000fea000b800000 */
[----:B------:R-:W2:Y:S04]  /*cb20*/  LDL R13, [R1+0xc] ;  /* 0x00000c00010d7983 */ /* 0x000ea80000100800 */
[----:B------:R-:W3:Y:S01]  /*cb30*/  LDL R12, [R1+0x8] ;  /* 0x00000800010c7983 */ /* 0x000ee20000100800 */
[----:B------:R-:W-:-:S06]  /*cb40*/  UISETP.GT.AND UP0, UPT, UR32, URZ, UPT ;  /* 0x000000ff2000728c */ /* 0x000fcc000bf04270 */
[----:B------:R-:W-:Y:S01]  /*cb50*/  PLOP3.LUT P6, PT, PT, PT, UP0, 0x80, 0x8 ;  /* 0x000000000008781c */ /* 0x000fe20003fcf008 */
        /* <DEDUP_REMOVED lines=11> */
.L_x_6549:
[----:B0123--:R-:W0:Y:S01]  /*cc10*/  @P0 LDC.64 R12, c[0x0][0x478] ;  /* 0x00011e00ff0c0b82 */ /* 0x00fe220000000a00 */
[----:B------:R-:W1:Y:S01]  /*cc20*/  @UP3 LDCU.64 UR8, c[0x0][0x468] ;  /* 0x00008d00ff0837ac */ /* 0x000e620008000a00 */
[----:B------:R-:W-:Y:S01]  /*cc30*/  PLOP3.LUT P6, PT, PT, PT, UP3, 0x80, 0x8 ;  /* 0x000000000008781c */ /* 0x000fe20003fcf038 */
[----:B0-----:R-:W-:-:S04]  /*cc40*/  @P0 IMAD.WIDE.U32 R12, R181, 0x20, R12 ;  /* 0x00000020b50c0825 */ /* 0x001fc800078e000c */
[----:B------:R-:W-:Y:S01]  /*cc50*/  IMAD.MOV.U32 R181, RZ, RZ, 0x10 ;  /* 0x00000010ffb57424 */ /* 0x000fe200078e00ff */
[----:B------:R4:W-:Y:S04]  /*cc60*/  @P0 STG.E.128 desc[UR20][R12.64], R76 ;  /* 0x0000004c0c000986 */ /* 0x0009e8000c101d14 */
[----:B------:R4:W-:Y:S01]  /*cc70*/  @P0 STG.E.128 desc[UR20][R12.64+0x10], R152 ;  /* 0x000010980c000986 */ /* 0x0009e2000c101d14 */
[----:B------:R-:W-:-:S13]  /*cc80*/  PLOP3.LUT P0, PT, PT, PT, UP3, 0x80, 0x8 ;  /* 0x000000000008781c */ /* 0x000fda0003f0f038 */
[----:B-1----:R-:W-:-:S05]  /*cc90*/  @P0 IMAD.WIDE.U32 R180, R180, R181, UR8 ;  /* 0x00000008b4b40e25 */ /* 0x002fca000f8e00b5 */
[----:B------:R4:W-:Y:S02]  /*cca0*/  @P6 STG.E.128 desc[UR20][R180.64], R156 ;  /* 0x0000009cb4006986 */ /* 0x0009e4000c101d14 */
.L_x_6539:
[----:B------:R-:W-:Y:S05]  /*ccb0*/  BSYNC.RECONVERGENT B0 ;  /* 0x0000000000007941 */ /* 0x000fea0003800200 */
.L_x_6538:
[----:B------:R-:W-:Y:S02]  /*ccc0*/  UIADD3 UR28, UPT, UPT, UR28, UR26, URZ ;  /* 0x0000001a1c1c7290 */ /* 0x000fe4000fffe0ff */
[----:B------:R-:W-:Y:S02]  /*ccd0*/  UPLOP3.LUT UP1, UPT, UPT, UPT, UP1, 0x40, 0x4 ;  /* 0x000000000004789c */ /* 0x000fe40003f2e810 */
[----:B------:R-:W-:-:S09]  /*cce0*/  UISETP.GE.AND UP0, UPT, UR28, UR27, UPT ;  /* 0x0000001b1c00728c */ /* 0x000fd2000bf06270 */
[----:B------:R-:W-:Y:S05]  /*ccf0*/  BRA.U !UP0, `(.L_x_6572) ;  /* 0xffffff3908c47547 */ /* 0x000fea000b83ffff */
.L_x_6387:
[----:B------:R-:W0:Y:S01]  /*cd00*/  S2UR UR7, SR_CTAID.X ;  /* 0x00000000000779c3 */ /* 0x000e220000002500 */
[----:B----4-:R-:W4:Y:S07]  /*cd10*/  S2R R180, SR_TID.X ;  /* 0x0000000000b47919 */ /* 0x010f2e0000002100 */
[----:B------:R-:W1:Y:S08]  /*cd20*/  LDC.64 R2, c[0x0][0x440] ;  /* 0x00011000ff027b82 */ /* 0x000e700000000a00 */
[----:B------:R-:W2:Y:S08]  /*cd30*/  LDC.64 R4, c[0x0][0x448] ;  /* 0x00011200ff047b82 */ /* 0x000eb00000000a00 */
[----:B------:R-:W3:Y:S01]  /*cd40*/  LDC.64 R6, c[0x0][0x440] ;  /* 0x00011000ff067b82 */ /* 0x000ee20000000a00 */
[----:B0-----:R-:W-:-:S06]  /*cd50*/  UIMAD UR7, UR7, UR6, URZ ;  /* 0x00000006070772a4 */ /* 0x001fcc000f8e02ff */
[----:B------:R-:W-:Y:S01]  /*cd60*/  MOV R19, UR7 ;  /* 0x0000000700137c02 */ /* 0x000fe20008000f00 */
[----:B------:R-:W0:Y:S03]  /*cd70*/  LDC.64 R8, c[0x0][0x448] ;  /* 0x00011200ff087b82 */ /* 0x000e260000000a00 */
[----:B----4-:R-:W-:-:S05]  /*cd80*/  LEA.HI R19, R19, R180, RZ, 0x1d ;  /* 0x000000b413137211 */ /* 0x010fca00078fe8ff */
[----:B------:R-:W4:Y:S01]  /*cd90*/  LDC.64 R10, c[0x0][0x440] ;  /* 0x00011000ff0a7b82 */ /* 0x000f220000000a00 */
[----:B-1----:R-:W-:-:S04]  /*cda0*/  @P5 IMAD.WIDE.U32 R2, R19, 0x20, R2 ;  /* 0x0000002013025825 */ /* 0x002fc800078e0002 */
[C---:B--2---:R-:W-:Y:S01]  /*cdb0*/  @P5 IMAD.WIDE.U32 R4, R19.reuse, 0x20, R4 ;  /* 0x0000002013045825 */ /* 0x044fe200078e0004 */
[----:B------:R1:W-:Y:S02]  /*cdc0*/  @P5 STG.E.128 desc[UR20][R2.64], R96 ;  /* 0x0000006002005986 */ /* 0x0003e4000c101d14 */
[----:B---3--:R-:W2:Y:S01]  /*cdd0*/  LDC.64 R12, c[0x0][0x448] ;  /* 0x00011200ff0c7b82 */ /* 0x008ea20000000a00 */
[----:B------:R-:W-:Y:S01]  /*cde0*/  @P5 VIADD R19, R19, 0x80 ;  /* 0x0000008013135836 */ /* 0x000fe20000000000 */
[----:B------:R1:W-:Y:S03]  /*cdf0*/  @P5 STG.E.128 desc[UR20][R2.64+0x10], R100 ;  /* 0x0000106402005986 */ /* 0x0003e6000c101d14 */
[C---:B------:R-:W-:Y:S01]  /*ce00*/  @P4 IMAD.WIDE.U32 R6, R19.reuse, 0x20, R6 ;  /* 0x0000002013064825 */ /* 0x040fe200078e0006 */
[----:B------:R1:W-:Y:S02]  /*ce10*/  @P5 STG.E.128 desc[UR20][R4.64], R56 ;  /* 0x0000003804005986 */ /* 0x0003e4000c101d14 */
        /* <DEDUP_REMOVED lines=9> */
[----:B--2---:R-:W-:-:S03]  /*ceb0*/  @P3 IMAD.WIDE.U32 R12, R19, 0x20, R12 ;  /* 0x00000020130c3825 */ /* 0x004fc600078e000c */
[----:B------:R1:W-:Y:S01]  /*cec0*/  @P4 STG.E.128 desc[UR20][R8.64+0x10], R68 ;  /* 0x0000104408004986 */ /* 0x0003e2000c101d14 */
[----:B------:R-:W-:-:S03]  /*ced0*/  @P3 VIADD R19, R19, 0x80 ;  /* 0x0000008013133836 */ /* 0x000fc60000000000 */
        /* <DEDUP_REMOVED lines=21> */
.L_x_6573:
        /* <DEDUP_REMOVED lines=13> */
.L_x_19345:


//--------------------- .text._ZN10layer_norm22ln_bwd_finalize_kernelINS_22Kernel_traits_finalizeILj5120E13__nv_bfloat16S2_fS2_fjLb0ELj1024ELj4ENS_18Kernel_traits_baseILj5120ES2_S2_fS2_fjLj1024EEEEELb0ELb1EEEvNS_9BwdParamsE --------------------------
	.section	.text._ZN10layer_norm22ln_bwd_finalize_kernelINS_22Kernel_traits_finalizeILj5120E13__nv_bfloat16S2_fS2_fjLb0ELj1024ELj4ENS_18Kernel_traits_baseILj5120ES2_S2_fS2_fjLj1024EEEEELb0ELb1EEEvNS_9BwdParamsE,"ax",@progbits
	.align	128
        .global         _ZN10layer_norm22ln_bwd_finalize_kernelINS_22Kernel_traits_finalizeILj5120E13__nv_bfloat16S2_fS2_fjLb0ELj1024ELj4ENS_18Kernel_traits_baseILj5120ES2_S2_fS2_fjLj1024EEEEELb0ELb1EEEvNS_9BwdParamsE
        .type           _ZN10layer_norm22ln_bwd_finalize_kernelINS_22Kernel_traits_finalizeILj5120E13__nv_bfloat16S2_fS2_fjLb0ELj1024ELj4ENS_18Kernel_traits_baseILj5120ES2_S2_fS2_fjLj1024EEEEELb0ELb1EEEvNS_9BwdParamsE,@function
        .size           _ZN10layer_norm22ln_bwd_finalize_kernelINS_22Kernel_traits_finalizeILj5120E13__nv_bfloat16S2_fS2_fjLb0ELj1024ELj4ENS_18Kernel_traits_baseILj5120ES2_S2_fS2_fjLj1024EEEEELb0ELb1EEEvNS_9BwdParamsE,(.L_x_19346 - _ZN10layer_norm22ln_bwd_finalize_kernelINS_22Kernel_traits_finalizeILj5120E13__nv_bfloat16S2_fS2_fjLb0ELj1024ELj4ENS_18Kernel_traits_baseILj5120ES2_S2_fS2_fjLj1024EEEEELb0ELb1EEEvNS_9BwdParamsE)
        .other          _ZN10layer_norm22ln_bwd_finalize_kernelINS_22Kernel_traits_finalizeILj5120E13__nv_bfloat16S2_fS2_fjLb0ELj1024ELj4ENS_18Kernel_traits_baseILj5120ES2_S2_fS2_fjLj1024EEEEELb0ELb1EEEvNS_9BwdParamsE,@"STO_CUDA_ENTRY STV_DEFAULT"
_ZN10layer_norm22ln_bwd_finalize_kernelINS_22Kernel_traits_finalizeILj5120E13__nv_bfloat16S2_fS2_fjLb0ELj1024ELj4ENS_18Kernel_traits_baseILj5120ES2_S2_fS2_fjLj1024EEEEELb0ELb1EEEvNS_9BwdParamsE:
.text._ZN10layer_norm22ln_bwd_finalize_kernelINS_22Kernel_traits_finalizeILj5120E13__nv_bfloat16S2_fS2_fjLb0ELj1024ELj4ENS_18Kernel_traits_baseILj5120ES2_S2_fS2_fjLj1024EEEEELb0ELb1EEEvNS_9BwdParamsE:
        /* <DEDUP_REMOVED lines=81> */
.L_x_6578:
        /* <DEDUP_REMOVED lines=118> */
.L_x_6577:
[----:B------:R-:W-:Y:S05]  /*0c70*/  BSYNC.RECONVERGENT B1 ;  /* 0x0000000000017941 */ /* 0x000fea0003800200 */
.L_x_6576:
        /* <DEDUP_REMOVED lines=77> */
.L_x_6580:
[----:B------:R-:W-:Y:S05]  /*1150*/  BSYNC.RECONVERGENT B1 ;  /* 0x0000000000017941 */ /* 0x000fea0003800200 */
.L_x_6579:
        /* <DEDUP_REMOVED lines=38> */
.L_x_6582:
[----:B------:R-:W-:Y:S05]  /*13c0*/  BSYNC.RECONVERGENT B1 ;  /* 0x0000000000017941 */ /* 0x000fea0003800200 */
.L_x_6581:
        /* <DEDUP_REMOVED lines=8> */
.L_x_6583:
        /* <DEDUP_REMOVED lines=10> */
.L_x_6575:
[----:B------:R-:W-:Y:S05]  /*14f0*/  BSYNC.RECONVERGENT B0 ;  /* 0x0000000000007941 */ /* 0x000fea0003800200 */
.L_x_6574:
        /* <DEDUP_REMOVED lines=57> */
.L_x_6584:
        /* <DEDUP_REMOVED lines=15> */
.L_x_19346:


//--------------------- .text._ZN10layer_norm13ln_bwd_kernelINS_13Kernel_traitsI13__nv_bfloat16S2_fS2_fjLj5120ELj1ELj1ELj4ELj16ENS_18Kernel_traits_baseILj5120ES2_S2_fS2_fjLj128EEEEELb1ELb0ELb1ELb1EEEvNS_9BwdParamsE --------------------------
	.section	.text._ZN10layer_norm13ln_bwd_kernelINS_13Kernel_traitsI13__nv_bfloat16S2_fS2_fjLj5120ELj1ELj1ELj4ELj16ENS_18Kernel_traits_baseILj5120ES2_S2_fS2_fjLj128EEEEELb1ELb0ELb1ELb1EEEvNS_9BwdParamsE,"ax",@progbits
	.align	128
        .global         _ZN10layer_norm13ln_bwd_kernelINS_13Kernel_traitsI13__nv_bfloat16S2_fS2_fjLj5120ELj1ELj1ELj4ELj16ENS_18Kernel_traits_baseILj5120ES2_S2_fS2_fjLj128EEEEELb1ELb0ELb1ELb1EEEvNS_9BwdParamsE
        .type           _ZN10layer_norm13ln_bwd_kernelINS_13Kernel_traitsI13__nv_bfloat16S2_fS2_fjLj5120ELj1ELj1ELj4ELj16ENS_18Kernel_traits_baseILj5120ES2_S2_fS2_fjLj128EEEEELb1ELb0ELb1ELb1EEEvNS_9BwdParamsE,@function
        .size           _ZN10layer_norm13ln_bwd_kernelINS_13Kernel_traitsI13__nv_bfloat16S2_fS2_fjLj5120ELj1ELj1ELj4ELj16ENS_18Kernel_traits_baseILj5120ES2_S2_fS2_fjLj128EEEEELb1ELb0ELb1ELb1EEEvNS_9BwdParamsE,(.L_x_19347 - _ZN10layer_norm13ln_bwd_kernelINS_13Kernel_traitsI13__nv_bfloat16S2_fS2_fjLj5120ELj1ELj1ELj4ELj16ENS_18Kernel_traits_baseILj5120ES2_S2_fS2_fjLj128EEEEELb1ELb0ELb1ELb1EEEvNS_9BwdParamsE)
        .other          _ZN10layer_norm13ln_bwd_kernelINS_13Kernel_traitsI13__nv_bfloat16S2_fS2_fjLj5120ELj1ELj1ELj4ELj16ENS_18Kernel_traits_baseILj5120ES2_S2_fS2_fjLj128EEEEELb1ELb0ELb1ELb1EEEvNS_9BwdParamsE,@"STO_CUDA_ENTRY STV_DEFAULT"
_ZN10layer_norm13ln_bwd_kernelINS_13Kernel_traitsI13__nv_bfloat16S2_fS2_fjLj5120ELj1ELj1ELj4ELj16ENS_18Kernel_traits_baseILj5120ES2_S2_fS2_fjLj128EEEEELb1ELb0ELb1ELb1EEEvNS_9BwdParamsE:
.text._ZN10layer_norm13ln_bwd_kernelINS_13Kernel_traitsI13__nv_bfloat16S2_fS2_fjLj5120ELj1ELj1ELj4ELj16ENS_18Kernel_traits_baseILj5120ES2_S2_fS2_fjLj128EEEEELb1ELb0ELb1ELb1EEEvNS_9BwdParamsE:
        /* <DEDUP_REMOVED lines=62> */
[----:B------:R0:W5:Y:S01]  /*03e0*/  LDG.E.128 R52, desc[UR20][R248.64] ;  /* 0x00000014f8347981 */ /* 0x000162000c1e1d00 */
[----:B------:R-:W-:Y:S01]  /*03f0*/  HFMA2 R148, -RZ, RZ, 0, 0 ;  /* 0x00000000ff947431 */ /* 0x000fe200000001ff */
[----:B-1234-:R-:W-:-:S11]  /*0400*/  UPLOP3.LUT UP1, UPT, UPT, UPT, UPT, 0x40, 0x4 ;  /* 0x000000000004789c */ /* 0x01efd60003f2e870 */
.L_x_6752:
[----:B0-----:R-:W-:-:S06]  /*0410*/  UIMAD.WIDE UR10, UR8, 0x4, UR18 ;  /* 0x00000004080a78a5 */ /* 0x001fcc000f8e0212 */
[----:B--2---:R-:W-:Y:S02]  /*0420*/  MOV R164, UR10 ;  /* 0x0000000a00a47c02 */ /* 0x004fe40008000f00 */
[----:B------:R-:W-:Y:S01]  /*0430*/  MOV R165, UR11 ;  /* 0x0000000b00a57c02 */ /* 0x000fe20008000f00 */
[----:B------:R-:W-:-:S04]  /*0440*/  UIMAD.WIDE UR10, UR8, 0x4, UR14 ;  /* 0x00000004080a78a5 */ /* 0x000fc8000f8e020e */
[----:B------:R0:W2:Y:S02]  /*0450*/  LDG.E R167, desc[UR20][R164.64] ;  /* 0x00000014a4a77981 */ /* 0x0000a4000c1e1900 */
[----:B0-----:R-:W-:Y:S02]  /*0460*/  MOV R164, UR10 ;  /* 0x0000000a00a47c02 */ /* 0x001fe40008000f00 */
[----:B------:R-:W-:Y:S01]  /*0470*/  MOV R165, UR11 ;  /* 0x0000000b00a57c02 */ /* 0x000fe20008000f00 */
[----:B------:R-:W-:-:S04]  /*0480*/  UIMAD.WIDE UR10, UR8, 0x4, UR16 ;  /* 0x00000004080a78a5 */ /* 0x000fc8000f8e0210 */
[----:B------:R0:W3:Y:S02]  /*0490*/  LDG.E R166, desc[UR20][R164.64] ;  /* 0x00000014a4a67981 */ /* 0x0000e4000c1e1900 */
[----:B0-----:R-:W-:Y:S02]  /*04a0*/  MOV R164, UR10 ;  /* 0x0000000a00a47c02 */ /* 0x001fe40008000f00 */
[----:B------:R-:W-:-:S05]  /*04b0*/  MOV R165, UR11 ;  /* 0x0000000b00a57c02 */ /* 0x000fca0008000f00 */
[----:B-----5:R0:W5:Y:S01]  /*04c0*/  LDG.E R247, desc[UR20][R164.64] ;  /* 0x00000014a4f77981 */ /* 0x020162000c1e1900 */
[----:B--2---:R-:W-:-:S13]  /*04d0*/  R2UR UR29, R167 ;  /* 0x00000000a71d72ca */ /* 0x004fda00000e0000 */
[----:B------:R-:W-:Y:S01]  /*04e0*/  UISETP.GE.AND UP2, UPT, UR29, 0x1, UPT ;  /* 0x000000011d00788c */ /* 0x000fe2000bf46270 */
[----:B---3--:R-:W-:-:S08]  /*04f0*/  R2UR UR28, R166 ;  /* 0x00000000a61c72ca */ /* 0x008fd000000e0000 */
[----:B0-----:R-:W-:Y:S07]  /*0500*/  BRA.U !UP2, `(.L_x_6586) ;  /* 0x0000001d0ac87547 */ /* 0x001fee000b800000 */
[----:B------:R-:W0:Y:S01]  /*0510*/  LDC R4, c[0x0][0x388] ;  /* 0x0000e200ff047b82 */ /* 0x000e220000000800 */
[----:B------:R-:W1:Y:S01]  /*0520*/  S2R R2, SR_TID.X ;  /* 0x0000000000027919 */ /* 0x000e620000002100 */
[----:B------:R-:W-:Y:S02]  /*0530*/  UIADD3 UR9, UPT, UPT, UR29, -0x1, URZ ;  /* 0xffffffff1d097890 */ /* 0x000fe4000fffe0ff */
[----:B------:R-:W-:-:S04]  /*0540*/  UIMAD.WIDE UR10, UR8, 0x4, UR12 ;  /* 0x00000004080a78a5 */ /* 0x000fc8000f8e020c */
[----:B------:R-:W2:Y:S02]  /*0550*/  LDC.64 R10, c[0x0][0x428] ;  /* 0x00010a00ff0a7b82 */ /* 0x000ea40000000a00 */
[----:B------:R-:W-:Y:S02]  /*0560*/  MOV R6, UR10 ;  /* 0x0000000a00067c02 */ /* 0x000fe40008000f00 */
[----:B------:R-:W-:-:S04]  /*0570*/  MOV R7, UR11 ;  /* 0x0000000b00077c02 */ /* 0x000fc80008000f00 */
[----:B------:R-:W3:Y:S01]  /*0580*/  LDC.64 R8, c[0x0][0x3a8] ;  /* 0x0000ea00ff087b82 */ /* 0x000ee20000000a00 */
[----:B------:R4:W4:Y:S01]  /*0590*/  LDG.E R0, desc[UR20][R6.64] ;  /* 0x0000001406007981 */ /* 0x000922000c1e1900 */
[C---:B0-----:R-:W-:Y:S02]  /*05a0*/  IMAD R5, R4.reuse, UR9, RZ ;  /* 0x0000000904057c24 */ /* 0x041fe4000f8e02ff */
[----:B------:R-:W-:-:S03]  /*05b0*/  IMAD R3, R4, UR8, RZ ;  /* 0x0000000804037c24 */ /* 0x000fc6000f8e02ff */
[----:B------:R-:W-:Y:S02]  /*05c0*/  SHF.R.S32.HI R166, RZ, 0x1f, R5 ;  /* 0x0000001fffa67819 */ /* 0x000fe40000011405 */
[----:B------:R-:W-:Y:S02]  /*05d0*/  SHF.R.S32.HI R164, RZ, 0x1f, R3 ;  /* 0x0000001fffa47819 */ /* 0x000fe40000011403 */
[----:B------:R-:W-:Y:S02]  /*05e0*/  LEA.HI R5, R166, R5, RZ, 0x3 ;  /* 0x00000005a6057211 */ /* 0x000fe400078f18ff */
[----:B------:R-:W-:Y:S02]  /*05f0*/  LEA.HI R3, R164, R3, RZ, 0x3 ;  /* 0x00000003a4037211 */ /* 0x000fe400078f18ff */
[-C--:B-1----:R-:W-:Y:S02]  /*0600*/  LEA.HI.SX32 R215, R5, R2.reuse, 0x1d ;  /* 0x0000000205d77211 */ /* 0x082fe400078feaff */
[----:B------:R-:W-:-:S03]  /*0610*/  LEA.HI.SX32 R3, R3, R2, 0x1d ;  /* 0x0000000203037211 */ /* 0x000fc600078feaff */
[----:B--2---:R-:W-:-:S04]  /*0620*/  IMAD.WIDE.U32 R164, R215, 0x10, R10 ;  /* 0x00000010d7a47825 */ /* 0x004fc800078e000a */
[----:B---3--:R-:W-:Y:S02]  /*0630*/  IMAD.WIDE.U32 R188, R3, 0x20, R8 ;  /* 0x0000002003bc7825 */ /* 0x008fe400078e0008 */
[----:B------:R-:W2:Y:S04]  /*0640*/  LDG.E.128 R164, desc[UR20][R164.64] ;  /* 0x00000014a4a47981 */ /* 0x000ea8000c1e1d00 */
[----:B------:R-:W3:Y:S01]  /*0650*/  LDG.E.128 R168, desc[UR20][R188.64] ;  /* 0x00000014bca87981 */ /* 0x000ee2000c1e1d00 */
[----:B------:R-:W-:Y:S02]  /*0660*/  IADD3 R177, PT, PT, R215, 0x80, RZ ;  /* 0x00000080d7b17810 */ /* 0x000fe40007ffe0ff */
[----:B------:R-:W-:Y:S01]  /*0670*/  IADD3 R5, PT, PT, R3, 0x80, RZ ;  /* 0x0000008003057810 */ /* 0x000fe20007ffe0ff */
[----:B------:R-:W3:Y:S02]  /*0680*/  LDG.E.128 R172, desc[UR20][R188.64+0x10] ;  /* 0x00001014bcac7981 */ /* 0x000ee4000c1e1d00 */
[----:B------:R-:W-:-:S04]  /*0690*/  IMAD.WIDE.U32 R176, R177, 0x10, R10 ;  /* 0x00000010b1b07825 */ /* 0x000fc800078e000a */
[--C-:B------:R-:W-:Y:S02]  /*06a0*/  IMAD.WIDE.U32 R200, R5, 0x20, R8.reuse ;  /* 0x0000002005c87825 */ /* 0x100fe400078e0008 */
[----:B------:R-:W3:Y:S04]  /*06b0*/  LDG.E.128 R176, desc[UR20][R176.64] ;  /* 0x00000014b0b07981 */ /* 0x000ee8000c1e1d00 */
[----:B------:R-:W3:Y:S01]  /*06c0*/  LDG.E.128 R180, desc[UR20][R200.64] ;  /* 0x00000014c8b47981 */ /* 0x000ee2000c1e1d00 */
[----:B----4-:R-:W-:Y:S02]  /*06d0*/  IADD3 R6, PT, PT, R3, 0x100, RZ ;  /* 0x0000010003067810 */ /* 0x010fe40007ffe0ff */
[----:B------:R-:W-:Y:S01]  /*06e0*/  IADD3 R191, PT, PT, R215, 0x100, RZ ;  /* 0x00000100d7bf7810 */ /* 0x000fe20007ffe0ff */
[----:B------:R-:W4:Y:S02]  /*06f0*/  LDG.E.128 R184, desc[UR20][R200.64+0x10] ;  /* 0x00001014c8b87981 */ /* 0x000f24000c1e1d00 */
[----:B------:R-:W-:-:S04]  /*0700*/  IMAD.WIDE.U32 R212, R6, 0x20, R8 ;  /* 0x0000002006d47825 */ /* 0x000fc800078e0008 */
[--C-:B------:R-:W-:Y:S01]  /*0710*/  IMAD.WIDE.U32 R190, R191, 0x10, R10.reuse ;  /* 0x00000010bfbe7825 */ /* 0x100fe200078e000a */
[----:B------:R-:W4:Y:S01]  /*0720*/  LDG.E.128 R192, desc[UR20][R212.64] ;  /* 0x00000014d4c07981 */ /* 0x000f22000c1e1d00 */
[----:B------:R-:W-:Y:S02]  /*0730*/  IADD3 R203, PT, PT, R215, 0x180, RZ ;  /* 0x00000180d7cb7810 */ /* 0x000fe40007ffe0ff */
[----:B------:R-:W-:Y:S01]  /*0740*/  IADD3 R7, PT, PT, R3, 0x180, RZ ;  /* 0x0000018003077810 */ /* 0x000fe20007ffe0ff */
[----:B------:R-:W4:Y:S04]  /*0750*/  LDG.E.128 R196, desc[UR20][R212.64+0x10] ;  /* 0x00001014d4c47981 */ /* 0x000f28000c1e1d00 */
[----:B------:R-:W4:Y:S01]  /*0760*/  LDG.E.128 R188, desc[UR20][R190.64] ;  /* 0x00000014bebc7981 */ /* 0x000f22000c1e1d00 */
[----:B------:R-:W-:-:S04]  /*0770*/  IMAD.WIDE.U32 R202, R203, 0x10, R10 ;  /* 0x00000010cbca7825 */ /* 0x000fc800078e000a */
[----:B------:R-:W-:Y:S02]  /*0780*/  IMAD.WIDE.U32 R224, R7, 0x20, R8 ;  /* 0x0000002007e07825 */ /* 0x000fe400078e0008 */
[----:B------:R-:W4:Y:S04]  /*0790*/  LDG.E.128 R200, desc[UR20][R202.64] ;  /* 0x00000014cac87981 */ /* 0x000f28000c1e1d00 */
[----:B------:R-:W4:Y:S04]  /*07a0*/  LDG.E.128 R204, desc[UR20][R224.64] ;  /* 0x00000014e0cc7981 */ /* 0x000f28000c1e1d00 */
[----:B------:R-:W4:Y:S01]  /*07b0*/  LDG.E.128 R208, desc[UR20][R224.64+0x10] ;  /* 0x00001014e0d07981 */ /* 0x000f22000c1e1d00 */
[----:B------:R-:W-:-:S02]  /*07c0*/  IADD3 R215, PT, PT, R215, 0x200, RZ ;  /* 0x00000200d7d77810 */ /* 0x000fc40007ffe0ff */
[----:B------:R-:W-:-:S03]  /*07d0*/  IADD3 R229, PT, PT, R3, 0x200, RZ ;  /* 0x0000020003e57810 */ /* 0x000fc60007ffe0ff */
[----:B------:R-:W-:-:S04]  /*07e0*/  IMAD.WIDE.U32 R214, R215, 0x10, R10 ;  /* 0x00000010d7d67825 */ /* 0x000fc800078e000a */
[----:B------:R-:W-:Y:S02]  /*07f0*/  IMAD.WIDE.U32 R8, R229, 0x20, R8 ;  /* 0x00000020e5087825 */ /* 0x000fe400078e0008 */
[----:B------:R-:W4:Y:S04]  /*0800*/  LDG.E.128 R212, desc[UR20][R214.64] ;  /* 0x00000014d6d47981 */ /* 0x000f28000c1e1d00 */
[----:B------:R-:W4:Y:S04]  /*0810*/  LDG.E.128 R216, desc[UR20][R8.64] ;  /* 0x0000001408d87981 */ /* 0x000f28000c1e1d00 */
[----:B------:R0:W4:Y:S01]  /*0820*/  LDG.E.128 R220, desc[UR20][R8.64+0x10] ;  /* 0x0000101408dc7981 */ /* 0x000122000c1e1d00 */
[----:B------:R-:W-:-:S02]  /*0830*/  ISETP.NE.U32.AND P0, PT, RZ, UR6, PT ;  /* 0x00000006ff007c0c */ /* 0x000fc4000bf05070 */
[----:B-----5:R-:W-:Y:S02]  /*0840*/  ISETP.GE.AND P1, PT, R247, 0x1, PT ;  /* 0x00000001f700780c */ /* 0x020fe40003f26270 */
[----:B------:R-:W-:-:S11]  /*0850*/  ISETP.NE.AND.EX P0, PT, RZ, UR7, PT, P0 ;  /* 0x00000007ff007c0c */ /* 0x000fd6000bf05300 */
[----:B------:R-:W-:Y:S02]  /*0860*/  @P1 IADD3 R233, PT, PT, R247, -0x1, RZ ;  /* 0xfffffffff7e91810 */ /* 0x000fe40007ffe0ff */
[----:B------:R-:W1:Y:S03]  /*0870*/  @P0 LDC.64 R230, c[0x0][0x438] ;  /* 0x00010e00ffe60b82 */ /* 0x000e660000000a00 */
[----:B------:R-:W-:-:S05]  /*0880*/  @P1 IMAD R4, R233, R4, RZ ;  /* 0x00000004e9041224 */ /* 0x000fca00078e02ff */
[----:B------:R-:W1:Y:S08]  /*0890*/  @P0 LDC.64 R226, c[0x0][0x438] ;  /* 0x00010e00ffe20b82 */ /* 0x000e700000000a00 */
[----:B0-----:R-:W0:Y:S08]  /*08a0*/  @P0 LDC.64 R8, c[0x0][0x438] ;  /* 0x00010e00ff080b82 */ /* 0x001e300000000a00 */
[----:B------:R-:W0:Y:S01]  /*08b0*/  @P0 LDC.64 R10, c[0x0][0x438] ;  /* 0x00010e00ff0a0b82 */ /* 0x000e220000000a00 */
[----:B------:R-:W-:-:S07]  /*08c0*/  ISETP.NE.AND P2, PT, RZ, UR26, PT ;  /* 0x0000001aff007c0c */ /* 0x000fce000bf45270 */
[----:B------:R-:W0:Y:S01]  /*08d0*/  @P0 LDC.64 R224, c[0x0][0x438] ;  /* 0x00010e00ffe00b82 */ /* 0x000e220000000a00 */
[----:B------:R-:W-:-:S07]  /*08e0*/  @P1 SHF.R.S32.HI R235, RZ, 0x1f, R4 ;  /* 0x0000001fffeb1819 */ /* 0x000fce0000011404 */
[----:B------:R-:W0:Y:S01]  /*08f0*/  LDC.64 R232, c[0x0][0x3b0] ;  /* 0x0000ec00ffe87b82 */ /* 0x000e220000000a00 */
[----:B------:R-:W-:Y:S02]  /*0900*/  @P1 LEA.HI R235, R235, R4, RZ, 0x3 ;  /* 0x00000004ebeb1211 */ /* 0x000fe400078f18ff */
[----:B------:R-:W-:Y:S02]  /*0910*/  MOV R237, RZ ;  /* 0x000000ff00ed7202 */ /* 0x000fe40000000f00 */
[----:B------:R-:W-:Y:S01]  /*0920*/  @P1 LEA.HI.SX32 R237, R235, R2, 0x1d ;  /* 0x00000002ebed1211 */ /* 0x000fe200078feaff */
[----:B-1----:R-:W-:-:S03]  /*0930*/  @P0 IMAD.WIDE.U32 R2, R3, 0x20, R230 ;  /* 0x0000002003020825 */ /* 0x002fc600078e00e6 */
[----:B------:R-:W-:Y:S01]  /*0940*/  IADD3 R231, PT, PT, R237, 0x180, RZ ;  /* 0x00000180ede77810 */ /* 0x000fe20007ffe0ff */
[----:B------:R-:W-:Y:S01]  /*0950*/  @P0 IMAD.WIDE.U32 R4, R5, 0x20, R226 ;  /* 0x0000002005040825 */ /* 0x000fe200078e00e2 */
[----:B------:R-:W-:Y:S01]  /*0960*/  IADD3 R227, PT, PT, R237, 0x80, RZ ;  /* 0x00000080ede37810 */ /* 0x000fe20007ffe0ff */
[----:B------:R-:W5:Y:S02]  /*0970*/  @P0 LDG.E.128 R48, desc[UR20][R2.64] ;  /* 0x0000001402300981 */ /* 0x000f64000c1e1d00 */
[----:B0-----:R-:W-:Y:S01]  /*0980*/  @P0 IMAD.WIDE.U32 R8, R229, 0x20, R8 ;  /* 0x00000020e5080825 */ /* 0x001fe200078e0008 */
[----:B------:R-:W-:Y:S01]  /*0990*/  IADD3 R229, PT, PT, R237, 0x100, RZ ;  /* 0x00000100ede57810 */ /* 0x000fe20007ffe0ff */
[----:B------:R-:W5:Y:S02]  /*09a0*/  @P0 LDG.E.128 R44, desc[UR20][R2.64+0x10] ;  /* 0x00001014022c0981 */ /* 0x000f64000c1e1d00 */
[----:B------:R-:W-:Y:S01]  /*09b0*/  @P0 IMAD.WIDE.U32 R10, R7, 0x20, R10 ;  /* 0x00000020070a0825 */ /* 0x000fe200078e000a */
[----:B------:R-:W-:Y:S01]  /*09c0*/  IADD3 R7, PT, PT, R237, 0x200, RZ ;  /* 0x00000200ed077810 */ /* 0x000fe20007ffe0ff */
[----:B------:R-:W5:Y:S02]  /*09d0*/  @P0 LDG.E.128 R40, desc[UR20][R4.64] ;  /* 0x0000001404280981 */ /* 0x000f64000c1e1d00 */
[----:B------:R-:W-:Y:S01]  /*09e0*/  @P0 IMAD.WIDE.U32 R234, R6, 0x20, R224 ;  /* 0x0000002006ea0825 */ /* 0x000fe200078e00e0 */
[----:B------:R-:W-:Y:S01]  /*09f0*/  PRMT R6, R53, 0x7632, R6 ;  /* 0x0000763235067816 */ /* 0x000fe20000000006 */
[----:B------:R-:W5:Y:S02]  /*0a00*/  @P0 LDG.E.128 R36, desc[UR20][R4.64+0x10] ;  /* 0x0000101404240981 */ /* 0x000f64000c1e1d00 */
[--C-:B------:R-:W-:Y:S01]  /*0a10*/  IMAD.WIDE.U32 R224, R237, 0x8, R232.reuse ;  /* 0x00000008ede07825 */ /* 0x100fe200078e00e8 */
[----:B------:R-:W-:Y:S01]  /*0a20*/  SHF.L.U32 R6, R6, 0x10, RZ ;  /* 0x0000001006067819 */ /* 0x000fe200000006ff */
[----:B------:R-:W5:Y:S02]  /*0a30*/  @P0 LDG.E.128 R24, desc[UR20][R10.64] ;  /* 0x000000140a180981 */ /* 0x000f64000c1e1d00 */
[----:B------:R-:W-:-:S02]  /*0a40*/  IMAD.WIDE.U32 R226, R227, 0x8, R232 ;  /* 0x00000008e3e27825 */ /* 0x000fc400078e00e8 */
[----:B------:R0:W5:Y:S02]  /*0a50*/  @P0 LDG.E.128 R20, desc[UR20][R10.64+0x10] ;  /* 0x000010140a140981 */ /* 0x000164000c1e1d00 */
[--C-:B------:R-:W-:Y:S02]  /*0a60*/  IMAD.WIDE.U32 R228, R229, 0x8, R232.reuse ;  /* 0x00000008e5e47825 */ /* 0x100fe400078e00e8 */
[----:B------:R-:W5:Y:S02]  /*0a70*/  @P0 LDG.E.128 R16, desc[UR20][R8.64] ;  /* 0x0000001408100981 */ /* 0x000f64000c1e1d00 */
[--C-:B------:R-:W-:Y:S02]  /*0a80*/  IMAD.WIDE.U32 R230, R231, 0x8, R232.reuse ;  /* 0x00000008e7e67825 */ /* 0x100fe400078e00e8 */
[----:B------:R1:W5:Y:S02]  /*0a90*/  @P0 LDG.E.128 R12, desc[UR20][R8.64+0x10] ;  /* 0x00001014080c0981 */ /* 0x000364000c1e1d00 */
[----:B------:R-:W-:Y:S01]  /*0aa0*/  IMAD.WIDE.U32 R232, R7, 0x8, R232 ;  /* 0x0000000807e87825 */ /* 0x000fe200078e00e8 */
[----:B0-----:R-:W-:Y:S01]  /*0ab0*/  PRMT R10, R55, 0x7632, R10 ;  /* 0x00007632370a7816 */ /* 0x001fe2000000000a */
[----:B------:R-:W5:Y:S03]  /*0ac0*/  @P0 LDG.E.128 R32, desc[UR20][R234.64] ;  /* 0x00000014ea200981 */ /* 0x000f66000c1e1d00 */
[----:B------:R-:W-:Y:S01]  /*0ad0*/  SHF.L.U32 R10, R10, 0x10, RZ ;  /* 0x000000100a0a7819 */ /* 0x000fe200000006ff */
[----:B------:R0:W5:Y:S01]  /*0ae0*/  @P0 LDG.E.128 R28, desc[UR20][R234.64+0x10] ;  /* 0x00001014ea1c0981 */ /* 0x000162000c1e1d00 */
[----:B-1----:R-:W-:-:S02]  /*0af0*/  PRMT R8, R54, 0x7632, R8 ;  /* 0x0000763236087816 */ /* 0x002fc40000000008 */
[----:B------:R-:W-:Y:S01]  /*0b00*/  PRMT R11, R56, 0x7632, R11 ;  /* 0x00007632380b7816 */ /* 0x000fe2000000000b */
[----:B------:R-:W5:Y:S01]  /*0b10*/  LDG.E.64 R224, desc[UR20][R224.64] ;  /* 0x00000014e0e07981 */ /* 0x000f62000c1e1b00 */
[----:B------:R-:W-:Y:S02]  /*0b20*/  SHF.L.U32 R8, R8, 0x10, RZ ;  /* 0x0000001008087819 */ /* 0x000fe400000006ff */
[----:B------:R-:W-:Y:S01]  /*0b30*/  SHF.L.U32 R11, R11, 0x10, RZ ;  /* 0x000000100b0b7819 */ /* 0x000fe200000006ff */
[----:B------:R-:W5:Y:S01]  /*0b40*/  LDG.E.64 R226, desc[UR20][R226.64] ;  /* 0x00000014e2e27981 */ /* 0x000f62000c1e1b00 */
[----:B0-----:R-:W-:Y:S02]  /*0b50*/  PRMT R235, R61, 0x7632, R235 ;  /* 0x000076323deb7816 */ /* 0x001fe400000000eb */
[----:B------:R-:W-:Y:S01]  /*0b60*/  PRMT R236, R62, 0x7632, R236 ;  /* 0x000076323eec7816 */ /* 0x000fe200000000ec */
[----:B------:R-:W5:Y:S01]  /*0b70*/  LDG.E.64 R228, desc[UR20][R228.64] ;  /* 0x00000014e4e47981 */ /* 0x000f62000c1e1b00 */
[----:B------:R-:W-:-:S02]  /*0b80*/  SHF.L.U32 R235, R235, 0x10, RZ ;  /* 0x00000010ebeb7819 */ /* 0x000fc400000006ff */
[----:B------:R-:W-:Y:S01]  /*0b90*/  PRMT R237, R63, 0x7632, R237 ;  /* 0x000076323fed7816 */ /* 0x000fe200000000ed */
[----:B------:R-:W5:Y:S01]  /*0ba0*/  LDG.E.64 R230, desc[UR20][R230.64] ;  /* 0x00000014e6e67981 */ /* 0x000f62000c1e1b00 */
[----:B------:R-:W-:-:S03]  /*0bb0*/  FSEL R0, R0, RZ, !P2 ;  /* 0x000000ff00007208 */ /* 0x000fc60005000000 */
[----:B------:R-:W5:Y:S01]  /*0bc0*/  LDG.E.64 R232, desc[UR20][R232.64] ;  /* 0x00000014e8e87981 */ /* 0x000f62000c1e1b00 */
[----:B------:R-:W-:Y:S02]  /*0bd0*/  R2UR UR9, R0 ;  /* 0x00000000000972ca */ /* 0x000fe400000e0000 */
[----:B------:R-:W-:-:S04]  /*0be0*/  PRMT R0, R52, 0x7632, R0 ;  /* 0x0000763234007816 */ /* 0x000fc80000000000 */
[----:B------:R-:W-:Y:S02]  /*0bf0*/  SHF.L.U32 R3, R0, 0x10, RZ ;  /* 0x0000001000037819 */ /* 0x000fe400000006ff */
[----:B--2---:R-:W-:Y:S02]  /*0c00*/  PRMT R2, R165, 0x7632, R2 ;  /* 0x00007632a5027816 */ /* 0x004fe40000000002 */
[----:B------:R-:W-:-:S03]  /*0c10*/  PRMT R0, R164, 0x7632, R0 ;  /* 0x00007632a4007816 */ /* 0x000fc60000000000 */
[----:B---3--:R-:W-:Y:S01]  /*0c20*/  FADD.FTZ R5, R169, -UR9 ;  /* 0x80000009a9057e21 */ /* 0x008fe20008010000 */
[----:B------:R-:W-:Y:S01]  /*0c30*/  SHF.L.U32 R7, R2, 0x10, RZ ;  /* 0x0000001002077819 */ /* 0x000fe200000006ff */
[----:B------:R-:W-:Y:S01]  /*0c40*/  FADD.FTZ R4, R171, -UR9 ;  /* 0x80000009ab047e21 */ /* 0x000fe20008010000 */
[----:B------:R-:W-:Y:S01]  /*0c50*/  SHF.L.U32 R0, R0, 0x10, RZ ;  /* 0x0000001000007819 */ /* 0x000fe200000006ff */
[----:B------:R-:W-:Y:S02]  /*0c60*/  FMUL.FTZ R5, R5, UR28 ;  /* 0x0000001c05057c20 */ /* 0x000fe40008410000 */
[-C--:B------:R-:W-:Y:S01]  /*0c70*/  FMUL.FTZ R2, R6, R7.reuse ;  /* 0x0000000706027220 */ /* 0x080fe20000410000 */
[----:B------:R-:W-:Y:S01]  /*0c80*/  FMUL.FTZ R4, R4, UR28 ;  /* 0x0000001c04047c20 */ /* 0x000fe20008410000 */
[----:B------:R-:W-:Y:S01]  /*0c90*/  PRMT R6, R167, 0x7632, R6 ;  /* 0x00007632a7067816 */ /* 0x000fe20000000006 */
[-C--:B------:R-:W-:Y:S01]  /*0ca0*/  FMUL.FTZ R3, R3, R0.reuse ;  /* 0x0000000003037220 */ /* 0x080fe20000410000 */
[----:B------:R-:W-:Y:S01]  /*0cb0*/  FFMA.FTZ R73, R5, R0, R73 ;  /* 0x0000000005497223 */ /* 0x000fe20000010049 */
[--C-:B------:R-:W-:Y:S01]  /*0cc0*/  FADD.FTZ R129, R129, R0.reuse ;  /* 0x0000000081817221 */ /* 0x100fe20000010000 */
[----:B------:R-:W-:Y:S01]  /*0cd0*/  PRMT R0, R166, 0x7632, R0 ;  /* 0x00007632a6007816 */ /* 0x000fe20000000000 */
[----:B------:R-:W-:Y:S01]  /*0ce0*/  FADD.FTZ R9, R173, -UR9 ;  /* 0x80000009ad097e21 */ /* 0x000fe20008010000 */
[----:B------:R-:W-:Y:S01]  /*0cf0*/  FFMA.FTZ R75, R4, R7, R75 ;  /* 0x00000007044b7223 */ /* 0x000fe2000001004b */
[----:B------:R-:W-:Y:S01]  /*0d00*/  FADD.FTZ R131, R131, R7 ;  /* 0x0000000783837221 */ /* 0x000fe20000010000 */
[----:B------:R-:W-:Y:S01]  /*0d10*/  SHF.L.U32 R234, R6, 0x10, RZ ;  /* 0x0000001006ea7819 */ /* 0x000fe200000006ff */
[----:B------:R-:W-:Y:S01]  /*0d20*/  FADD.FTZ R7, R175, -UR9 ;  /* 0x80000009af077e21 */ /* 0x000fe20008010000 */
[----:B------:R-:W-:Y:S01]  /*0d30*/  SHF.L.U32 R0, R0, 0x10, RZ ;  /* 0x0000001000007819 */ /* 0x000fe200000006ff */
[----:B------:R-:W-:Y:S01]  /*0d40*/  FMUL.FTZ R9, R9, UR28 ;  /* 0x0000001c09097c20 */ /* 0x000fe20008410000 */
[----:B------:R-:W-:Y:S01]  /*0d50*/  PRMT R173, R57, 0x7632, R173 ;  /* 0x0000763239ad7816 */ /* 0x000fe200000000ad */
[----:B------:R-:W-:Y:S01]  /*0d60*/  FMUL.FTZ R7, R7, UR28 ;  /* 0x0000001c07077c20 */ /* 0x000fe20008410000 */
[----:B------:R-:W-:Y:S01]  /*0d70*/  FMUL.FTZ R6, R10, R234 ;  /* 0x000000ea0a067220 */ /* 0x000fe20000410000 */
[----:B------:R-:W-:Y:S01]  /*0d80*/  PRMT R10, R177, 0x7632, R10 ;  /* 0x00007632b10a7816 */ /* 0x000fe2000000000a */
[-C--:B------:R-:W-:Y:S01]  /*0d90*/  FMUL.FTZ R8, R8, R0.reuse ;  /* 0x0000000008087220 */ /* 0x080fe20000410000 */
[--C-:B------:R-:W-:Y:S01]  /*0da0*/  FADD.FTZ R125, R125, R0.reuse ;  /* 0x000000007d7d7221 */ /* 0x100fe20000010000 */
[----:B------:R-:W-:Y:S01]  /*0db0*/  FFMA.FTZ R77, R9, R0, R77 ;  /* 0x00000000094d7223 */ /* 0x000fe2000001004d */
[----:B------:R-:W-:Y:S01]  /*0dc0*/  PRMT R0, R176, 0x7632, R0 ;  /* 0x00007632b0007816 */ /* 0x000fe20000000000 */
[----:B------:R-:W-:Y:S01]  /*0dd0*/  FADD.FTZ R127, R127, R234 ;  /* 0x000000ea7f7f7221 */ /* 0x000fe20000010000 */
[----:B------:R-:W-:Y:S01]  /*0de0*/  FFMA.FTZ R79, R7, R234, R79 ;  /* 0x000000ea074f7223 */ /* 0x000fe2000001004f */
[----:B------:R-:W-:Y:S01]  /*0df0*/  FADD.FTZ R171, R181, -UR9 ;  /* 0x80000009b5ab7e21 */ /* 0x000fe20008010000 */
[----:B------:R-:W-:Y:S01]  /*0e00*/  SHF.L.U32 R173, R173, 0x10, RZ ;  /* 0x00000010adad7819 */ /* 0x000fe200000006ff */
[----:B------:R-:W-:Y:S01]  /*0e10*/  FADD.FTZ R169, R183, -UR9 ;  /* 0x80000009b7a97e21 */ /* 0x000fe20008010000 */
[----:B------:R-:W-:Y:S01]  /*0e20*/  SHF.L.U32 R234, R10, 0x10, RZ ;  /* 0x000000100aea7819 */ /* 0x000fe200000006ff */
[----:B------:R-:W-:Y:S01]  /*0e30*/  FMUL.FTZ R171, R171, UR28 ;  /* 0x0000001cabab7c20 */ /* 0x000fe20008410000 */
[----:B------:R-:W-:-:S02]  /*0e40*/  SHF.L.U32 R0, R0, 0x10, RZ ;  /* 0x0000001000007819 */ /* 0x000fc400000006ff */
[----:B------:R-:W-:Y:S01]  /*0e50*/  PRMT R175, R59, 0x7632, R175 ;  /* 0x000076323baf7816 */ /* 0x000fe200000000af */
[----:B------:R-:W-:Y:S01]  /*0e60*/  FMUL.FTZ R169, R169, UR28 ;  /* 0x0000001ca9a97c20 */ /* 0x000fe20008410000 */
[----:B------:R-:W-:Y:S01]  /*0e70*/  FMUL.FTZ R10, R173, R234 ;  /* 0x000000eaad0a7220 */ /* 0x000fe20000410000 */
[----:B----4-:R-:W-:Y:S01]  /*0e80*/  FADD.FTZ R183, R185, -UR9 ;  /* 0x80000009b9b77e21 */ /* 0x010fe20008010000 */
[----:B------:R-:W-:Y:S01]  /*0e90*/  PRMT R173, R179, 0x7632, R173 ;  /* 0x00007632b3ad7816 */ /* 0x000fe200000000ad */
[-C--:B------:R-:W-:Y:S01]  /*0ea0*/  FMUL.FTZ R11, R11, R0.reuse ;  /* 0x000000000b0b7220 */ /* 0x080fe20000410000 */
[----:B------:R-:W-:Y:S01]  /*0eb0*/  SHF.L.U32 R185, R175, 0x10, RZ ;  /* 0x00000010afb97819 */ /* 0x000fe200000006ff */
[----:B------:R-:W-:Y:S01]  /*0ec0*/  FFMA.FTZ R81, R171, R0, R81 ;  /* 0x00000000ab517223 */ /* 0x000fe20000010051 */
[--C-:B------:R-:W-:Y:S01]  /*0ed0*/  FADD.FTZ R121, R121, R0.reuse ;  /* 0x0000000079797221 */ /* 0x100fe20000010000 */
[----:B------:R-:W-:Y:S01]  /*0ee0*/  FADD.FTZ R175, R187, -UR9 ;  /* 0x80000009bbaf7e21 */ /* 0x000fe20008010000 */
[----:B------:R-:W-:Y:S01]  /*0ef0*/  PRMT R181, R58, 0x7632, R181 ;  /* 0x000076323ab57816 */ /* 0x000fe200000000b5 */
[----:B------:R-:W-:Y:S01]  /*0f00*/  FFMA.FTZ R83, R169, R234, R83 ;  /* 0x000000eaa9537223 */ /* 0x000fe20000010053 */
[----:B------:R-:W-:Y:S01]  /*0f10*/  PRMT R0, R178, 0x7632, R0 ;  /* 0x00007632b2007816 */ /* 0x000fe20000000000 */
[----:B------:R-:W-:Y:S01]  /*0f20*/  FADD.FTZ R123, R123, R234 ;  /* 0x000000ea7b7b7221 */ /* 0x000fe20000010000 */
        /* <DEDUP_REMOVED lines=8> */
[----:B------:R-:W-:Y:S01]  /*0fb0*/  FADD.FTZ R193, R193, -UR9 ;  /* 0x80000009c1c17e21 */ /* 0x000fe20008010000 */
[----:B------:R-:W-:Y:S01]  /*0fc0*/  FADD.FTZ R234, R195, -UR9 ;  /* 0x80000009c3ea7e21 */ /* 0x000fe20008010000 */
[-C--:B------:R-:W-:Y:S01]  /*0fd0*/  FMUL.FTZ R181, R181, R0.reuse ;  /* 0x00000000b5b57220 */ /* 0x080fe20000410000 */
[----:B------:R-:W-:Y:S01]  /*0fe0*/  FADD.FTZ R117, R117, R0 ;  /* 0x0000000075757221 */ /* 0x000fe20000010000 */
[----:B------:R-:W-:Y:S01]  /*0ff0*/  FFMA.FTZ R85, R183, R0, R85 ;  /* 0x00000000b7557223 */ /* 0x000fe20000010055 */
[----:B------:R-:W-:Y:S01]  /*1000*/  PRMT R185, R189, 0x7632, R185 ;  /* 0x00007632bdb97816 */ /* 0x000fe200000000b9 */
[----:B------:R-:W-:Y:S01]  /*1010*/  FMUL.FTZ R195, R193, UR28 ;  /* 0x0000001cc1c37c20 */ /* 0x000fe20008410000 */
[----:B------:R-:W-:-:S02]  /*1020*/  PRMT R187, R60, 0x7632, R187 ;  /* 0x000076323cbb7816 */ /* 0x000fc400000000bb */
[----:B------:R-:W-:Y:S01]  /*1030*/  PRMT R0, R188, 0x7632, R0 ;  /* 0x00007632bc007816 */ /* 0x000fe20000000000 */
[----:B------:R-:W-:Y:S01]  /*1040*/  FMUL.FTZ R193, R234, UR28 ;  /* 0x0000001ceac17c20 */ /* 0x000fe20008410000 */
[----:B------:R-:W-:Y:S02]  /*1050*/  SHF.L.U32 R234, R185, 0x10, RZ ;  /* 0x00000010b9ea7819 */ /* 0x000fe400000006ff */
[----:B------:R-:W-:Y:S02]  /*1060*/  SHF.L.U32 R187, R187, 0x10, RZ ;  /* 0x00000010bbbb7819 */ /* 0x000fe400000006ff */
[----:B------:R-:W-:Y:S01]  /*1070*/  SHF.L.U32 R0, R0, 0x10, RZ ;  /* 0x0000001000007819 */ /* 0x000fe200000006ff */
[-C--:B------:R-:W-:Y:S01]  /*1080*/  FMUL.FTZ R185, R235, R234.reuse ;  /* 0x000000eaebb97220 */ /* 0x080fe20000410000 */
[----:B------:R-:W-:Y:S01]  /*1090*/  FFMA.FTZ R91, R193, R234, R91 ;  /* 0x000000eac15b7223 */ /* 0x000fe2000001005b */
[----:B------:R-:W-:Y:S01]  /*10a0*/  FADD.FTZ R115, R115, R234 ;  /* 0x000000ea73737221 */ /* 0x000fe20000010000 */
[----:B------:R-:W-:Y:S01]  /*10b0*/  SHF.L.U32 R234, R236, 0x10, RZ ;  /* 0x00000010ecea7819 */ /* 0x000fe200000006ff */
[-C--:B------:R-:W-:Y:S01]  /*10c0*/  FMUL.FTZ R187, R187, R0.reuse ;  /* 0x00000000bbbb7220 */ /* 0x080fe20000410000 */
[----:B------:R-:W-:Y:S01]  /*10d0*/  FFMA.FTZ R89, R195, R0, R89 ;  /* 0x00000000c3597223 */ /* 0x000fe20000010059 */
[--C-:B------:R-:W-:Y:S01]  /*10e0*/  FADD.FTZ R113, R113, R0.reuse ;  /* 0x0000000071717221 */ /* 0x100fe20000010000 */
        /* <DEDUP_REMOVED lines=8> */
[-C--:B------:R-:W-:Y:S01]  /*1170*/  FMUL.FTZ R234, R234, R0.reuse ;  /* 0x00000000eaea7220 */ /* 0x080fe20000410000 */
[--C-:B------:R-:W-:Y:S01]  /*1180*/  FADD.FTZ R109, R109, R0.reuse ;  /* 0x000000006d6d7221 */ /* 0x100fe20000010000 */
[----:B------:R-:W-:Y:S01]  /*1190*/  FFMA.FTZ R149, R235, R0, R149 ;  /* 0x00000000eb957223 */ /* 0x000fe20000010095 */
[-C--:B------:R-:W-:Y:S01]  /*11a0*/  FMUL.FTZ R197, R237, R236.reuse ;  /* 0x000000ecedc57220 */ /* 0x080fe20000410000 */
[----:B------:R-:W-:Y:S01]  /*11b0*/  FMUL.FTZ R199, R199, UR28 ;  /* 0x0000001cc7c77c20 */ /* 0x000fe20008410000 */
[----:B------:R-:W-:Y:S01]  /*11c0*/  PRMT R237, R64, 0x7632, R237 ;  /* 0x0000763240ed7816 */ /* 0x000fe200000000ed */
[----:B------:R-:W-:Y:S01]  /*11d0*/  FADD.FTZ R205, R205, -UR9 ;  /* 0x80000009cdcd7e21 */ /* 0x000fe20008010000 */
[----:B------:R-:W-:Y:S01]  /*11e0*/  PRMT R0, R200, 0x7632, R0 ;  /* 0x00007632c8007816 */ /* 0x000fe20000000000 */
[----:B------:R-:W-:Y:S01]  /*11f0*/  FADD.FTZ R111, R111, R236 ;  /* 0x000000ec6f6f7221 */ /* 0x000fe20000010000 */
[----:B------:R-:W-:Y:S01]  /*1200*/  FFMA.FTZ R151, R199, R236, R151 ;  /* 0x000000ecc7977223 */ /* 0x000fe20000010097 */
[----:B------:R-:W-:Y:S01]  /*1210*/  SHF.L.U32 R237, R237, 0x10, RZ ;  /* 0x00000010eded7819 */ /* 0x000fe200000006ff */
[----:B------:R-:W-:Y:S01]  /*1220*/  FMUL.FTZ R236, R205, UR28 ;  /* 0x0000001ccdec7c20 */ /* 0x000fe20008410000 */
[----:B------:R-:W-:Y:S01]  /*1230*/  SHF.L.U32 R0, R0, 0x10, RZ ;  /* 0x0000001000007819 */ /* 0x000fe200000006ff */
[----:B------:R-:W-:Y:S01]  /*1240*/  FADD.FTZ R207, R207, -UR9 ;  /* 0x80000009cfcf7e21 */ /* 0x000fe20008010000 */
[----:B------:R-:W-:-:S03]  /*1250*/  PRMT R238, R65, 0x7632, R238 ;  /* 0x0000763241ee7816 */ /* 0x000fc600000000ee */
[-C--:B------:R-:W-:Y:S01]  /*1260*/  FMUL.FTZ R205, R237, R0.reuse ;  /* 0x00000000edcd7220 */ /* 0x080fe20000410000 */
[----:B------:R-:W-:Y:S01]  /*1270*/  FFMA.FTZ R145, R236, R0, R145 ;  /* 0x00000000ec917223 */ /* 0x000fe20000010091 */
[--C-:B------:R-:W-:Y:S01]  /*1280*/  FADD.FTZ R105, R105, R0.reuse ;  /* 0x0000000069697221 */ /* 0x100fe20000010000 */
[----:B------:R-:W-:Y:S01]  /*1290*/  PRMT R0, R201, 0x7632, R0 ;  /* 0x00007632c9007816 */ /* 0x000fe20000000000 */
[----:B------:R-:W-:Y:S01]  /*12a0*/  FMUL.FTZ R237, R207, UR28 ;  /* 0x0000001ccfed7c20 */ /* 0x000fe20008410000 */
[----:B------:R-:W-:Y:S02]  /*12b0*/  SHF.L.U32 R238, R238, 0x10, RZ ;  /* 0x00000010eeee7819 */ /* 0x000fe400000006ff */
        /* <DEDUP_REMOVED lines=13> */
[--C-:B------:R-:W-:Y:S01]  /*1390*/  FADD.FTZ R101, R101, R0.reuse ;  /* 0x0000000065657221 */ /* 0x100fe20000010000 */
[----:B------:R-:W-:Y:S01]  /*13a0*/  FFMA.FTZ R141, R238, R0, R141 ;  /* 0x00000000ee8d7223 */ /* 0x000fe2000001008d */
        /* <DEDUP_REMOVED lines=12> */
[----:B------:R-:W-:-:S05]  /*1470*/  SHF.L.U32 R0, R0, 0x10, RZ ;  /* 0x0000001000007819 */ /* 0x000fca00000006ff */
[-C--:B------:R-:W-:Y:S01]  /*1480*/  FMUL.FTZ R217, R241, R0.reuse ;  /* 0x00000000f1d97220 */ /* 0x080fe20000410000 */
[----:B------:R-:W-:Y:S01]  /*1490*/  FFMA.FTZ R137, R240, R0, R137 ;  /* 0x00000000f0897223 */ /* 0x000fe20000010089 */
[--C-:B------:R-:W-:Y:S01]  /*14a0*/  FADD.FTZ R97, R97, R0.reuse ;  /* 0x0000000061617221 */ /* 0x100fe20000010000 */
[----:B------:R-:W-:Y:S02]  /*14b0*/  PRMT R0, R69, 0x7632, R0 ;  /* 0x0000763245007816 */ /* 0x000fe40000000000 */
[----:B------:R-:W-:Y:S01]  /*14c0*/  PRMT R241, R213, 0x7632, R241 ;  /* 0x00007632d5f17816 */ /* 0x000fe200000000f1 */
[----:B------:R-:W-:Y:S01]  /*14d0*/  FADD.FTZ R219, R219, -UR9 ;  /* 0x80000009dbdb7e21 */ /* 0x000fe20008010000 */
[----:B------:R-:W-:Y:S02]  /*14e0*/  SHF.L.U32 R0, R0, 0x10, RZ ;  /* 0x0000001000007819 */ /* 0x000fe400000006ff */
[----:B------:R-:W-:Y:S01]  /*14f0*/  SHF.L.U32 R242, R241, 0x10, RZ ;  /* 0x00000010f1f27819 */ /* 0x000fe200000006ff */
[----:B------:R-:W-:Y:S01]  /*1500*/  FMUL.FTZ R241, R219, UR28 ;  /* 0x0000001cdbf17c20 */ /* 0x000fe20008410000 */
[----:B------:R-:W-:Y:S01]  /*1510*/  PRMT R243, R70, 0x7632, R243 ;  /* 0x0000763246f37816 */ /* 0x000fe200000000f3 */
[----:B------:R-:W-:-:S02]  /*1520*/  FADD.FTZ R221, R221, -UR9 ;  /* 0x80000009dddd7e21 */ /* 0x000fc40008010000 */
        /* <DEDUP_REMOVED lines=17> */
[----:B------:R-:W-:Y:S02]  /*1640*/  SHF.L.U32 R245, R164, 0x10, RZ ;  /* 0x00000010a4f57819 */ /* 0x000fe400000006ff */
[----:B------:R-:W-:Y:S01]  /*1650*/  SHF.L.U32 R165, R165, 0x10, RZ ;  /* 0x00000010a5a57819 */ /* 0x000fe200000006ff */
[-C--:B------:R-:W-:Y:S01]  /*1660*/  FMUL.FTZ R223, R244, R0.reuse ;  /* 0x00000000f4df7220 */ /* 0x080fe20000410000 */
[----:B------:R-:W-:Y:S01]  /*1670*/  FADD.FTZ R95, R95, R0 ;  /* 0x000000005f5f7221 */ /* 0x000fe20000010000 */
[----:B------:R-:W-:Y:S01]  /*1680*/  FFMA.FTZ R135, R243, R0, R135 ;  /* 0x00000000f3877223 */ /* 0x000fe20000010087 */
[----:B------:R-:W-:Y:S01]  /*1690*/  FADD.FTZ R0, R168, -UR9 ;  /* 0x80000009a8007e21 */ /* 0x000fe20008010000 */
[----:B------:R-:W-:Y:S01]  /*16a0*/  SHF.L.U32 R164, R53, 0x10, RZ ;  /* 0x0000001035a47819 */ /* 0x000fe200000006ff */
[----:B------:R-:W-:Y:S01]  /*16b0*/  FMUL.FTZ R170, R170, UR28 ;  /* 0x0000001caaaa7c20 */ /* 0x000fe20008410000 */
[----:B------:R-:W-:Y:S01]  /*16c0*/  SHF.L.U32 R168, R52, 0x10, RZ ;  /* 0x0000001034a87819 */ /* 0x000fe200000006ff */
[----:B------:R-:W-:Y:S01]  /*16d0*/  FMUL.FTZ R0, R0, UR28 ;  /* 0x0000001c00007c20 */ /* 0x000fe20008410000 */
[----:B------:R-:W-:Y:S01]  /*16e0*/  FADD.FTZ R244, R172, -UR9 ;  /* 0x80000009acf47e21 */ /* 0x000fe20008010000 */
[----:B------:R-:W-:Y:S01]  /*16f0*/  FADD.FTZ R130, R130, R165 ;  /* 0x000000a582827221 */ /* 0x000fe20000010000 */
[-C--:B------:R-:W-:Y:S01]  /*1700*/  FFMA.FTZ R74, R170, R165.reuse, R74 ;  /* 0x000000a5aa4a7223 */ /* 0x080fe2000001004a */
[----:B------:R-:W-:Y:S01]  /*1710*/  FMUL.FTZ R172, R164, R165 ;  /* 0x000000a5a4ac7220 */ /* 0x000fe20000410000 */
[----:B------:R-:W-:-:S02]  /*1720*/  SHF.L.U32 R165, R166, 0x10, RZ ;  /* 0x00000010a6a57819 */ /* 0x000fc400000006ff */
[----:B------:R-:W-:Y:S01]  /*1730*/  SHF.L.U32 R164, R54, 0x10, RZ ;  /* 0x0000001036a47819 */ /* 0x000fe200000006ff */
[----:B------:R-:W-:Y:S01]  /*1740*/  FADD.FTZ R128, R128, R245 ;  /* 0x000000f580807221 */ /* 0x000fe20000010000 */
[-C--:B------:R-:W-:Y:S01]  /*1750*/  FFMA.FTZ R72, R0, R245.reuse, R72 ;  /* 0x000000f500487223 */ /* 0x080fe20000010048 */
[----:B------:R-:W-:Y:S01]  /*1760*/  FMUL.FTZ R168, R168, R245 ;  /* 0x000000f5a8a87220 */ /* 0x000fe20000410000 */
[----:B------:R-:W-:Y:S01]  /*1770*/  FADD.FTZ R245, R174, -UR9 ;  /* 0x80000009aef57e21 */ /* 0x000fe20008010000 */
[----:B------:R-:W-:Y:S01]  /*1780*/  FMUL.FTZ R244, R244, UR28 ;  /* 0x0000001cf4f47c20 */ /* 0x000fe20008410000 */
[-C--:B------:R-:W-:Y:S01]  /*1790*/  FMUL.FTZ R174, R164, R165.reuse ;  /* 0x000000a5a4ae7220 */ /* 0x080fe20000410000 */
[----:B------:R-:W-:Y:S01]  /*17a0*/  SHF.L.U32 R167, R167, 0x10, RZ ;  /* 0x00000010a7a77819 */ /* 0x000fe200000006ff */
[----:B------:R-:W-:Y:S01]  /*17b0*/  FMUL.FTZ R245, R245, UR28 ;  /* 0x0000001cf5f57c20 */ /* 0x000fe20008410000 */
[----:B------:R-:W-:Y:S01]  /*17c0*/  SHF.L.U32 R164, R55, 0x10, RZ ;  /* 0x0000001037a47819 */ /* 0x000fe200000006ff */
        /* <DEDUP_REMOVED lines=8> */
[----:B------:R-:W-:Y:S01]  /*1850*/  SHF.L.U32 R164, R56, 0x10, RZ ;  /* 0x0000001038a47819 */ /* 0x000fe200000006ff */
[----:B------:R-:W-:-:S02]  /*1860*/  FADD.FTZ R165, R182, -UR9 ;  /* 0x80000009b6a57e21 */ /* 0x000fc40008010000 */
        /* <DEDUP_REMOVED lines=27> */
[----:B------:R-:W-:Y:S01]  /*1a20*/  FADD.FTZ R165, R194, -UR9 ;  /* 0x80000009c2a57e21 */ /* 0x000fe20008010000 */
[----:B------:R-:W-:Y:S01]  /*1a30*/  FADD.FTZ R246, R196, -UR9 ;  /* 0x80000009c4f67e21 */ /* 0x000fe20008010000 */
[----:B------:R-:W-:Y:S01]  /*1a40*/  FADD.FTZ R112, R112, R167 ;  /* 0x000000a770707221 */ /* 0x000fe20000010000 */
[-C--:B------:R-:W-:Y:S01]  /*1a50*/  FFMA.FTZ R88, R188, R167.reuse, R88 ;  /* 0x000000a7bc587223 */ /* 0x080fe20000010058 */
[----:B------:R-:W-:Y:S01]  /*1a60*/  FMUL.FTZ R194, R164, R167 ;  /* 0x000000a7a4c27220 */ /* 0x000fe20000410000 */
[----:B------:R-:W-:Y:S01]  /*1a70*/  SHF.L.U32 R167, R189, 0x10, RZ ;  /* 0x00000010bda77819 */ /* 0x000fe200000006ff */
[----:B------:R-:W-:Y:S01]  /*1a80*/  FMUL.FTZ R189, R165, UR28 ;  /* 0x0000001ca5bd7c20 */ /* 0x000fe20008410000 */
[----:B------:R-:W-:-:S02]  /*1a90*/  SHF.L.U32 R164, R61, 0x10, RZ ;  /* 0x000000103da47819 */ /* 0x000fc400000006ff */
[----:B------:R-:W-:Y:S01]  /*1aa0*/  SHF.L.U32 R165, R190, 0x10, RZ ;  /* 0x00000010bea57819 */ /* 0x000fe200000006ff */
[----:B------:R-:W-:Y:S01]  /*1ab0*/  FMUL.FTZ R246, R246, UR28 ;  /* 0x0000001cf6f67c20 */ /* 0x000fe20008410000 */
[----:B------:R-:W-:Y:S01]  /*1ac0*/  SHF.L.U32 R190, R62, 0x10, RZ ;  /* 0x000000103ebe7819 */ /* 0x000fe200000006ff */
[-C--:B------:R-:W-:Y:S01]  /*1ad0*/  FMUL.FTZ R196, R164, R167.reuse ;  /* 0x000000a7a4c47220 */ /* 0x080fe20000410000 */
[----:B------:R-:W-:Y:S01]  /*1ae0*/  FADD.FTZ R198, R198, -UR9 ;  /* 0x80000009c6c67e21 */ /* 0x000fe20008010000 */
[----:B------:R-:W-:Y:S01]  /*1af0*/  FADD.FTZ R164, R204, -UR9 ;  /* 0x80000009cca47e21 */ /* 0x000fe20008010000 */
[----:B------:R-:W-:Y:S01]  /*1b00*/  FADD.FTZ R114, R114, R167 ;  /* 0x000000a772727221 */ /* 0x000fe20000010000 */
[----:B------:R-:W-:Y:S01]  /*1b10*/  FFMA.FTZ R90, R189, R167, R90 ;  /* 0x000000a7bd5a7223 */ /* 0x000fe2000001005a */
[----:B------:R-:W-:Y:S01]  /*1b20*/  FADD.FTZ R108, R108, R165 ;  /* 0x000000a56c6c7221 */ /* 0x000fe20000010000 */
[-C--:B------:R-:W-:Y:S01]  /*1b30*/  FFMA.FTZ R148, R246, R165.reuse, R148 ;  /* 0x000000a5f6947223 */ /* 0x080fe20000010094 */
[----:B------:R-:W-:Y:S01]  /*1b40*/  FMUL.FTZ R190, R190, R165 ;  /* 0x000000a5bebe7220 */ /* 0x000fe20000410000 */
[----:B------:R-:W-:Y:S01]  /*1b50*/  SHF.L.U32 R165, R191, 0x10, RZ ;  /* 0x00000010bfa57819 */ /* 0x000fe200000006ff */
[----:B------:R-:W-:Y:S01]  /*1b60*/  FMUL.FTZ R191, R198, UR28 ;  /* 0x0000001cc6bf7c20 */ /* 0x000fe20008410000 */
[----:B------:R-:W-:Y:S01]  /*1b70*/  SHF.L.U32 R204, R63, 0x10, RZ ;  /* 0x000000103fcc7819 */ /* 0x000fe200000006ff */
[----:B------:R-:W-:Y:S01]  /*1b80*/  FADD.FTZ R166, RZ, R168 ;  /* 0x000000a8ffa67221 */ /* 0x000fe20000010000 */
[----:B------:R-:W-:Y:S01]  /*1b90*/  SHF.L.U32 R167, R200, 0x10, RZ ;  /* 0x00000010c8a77819 */ /* 0x000fe200000006ff */
[----:B------:R-:W-:Y:S01]  /*1ba0*/  FMUL.FTZ R200, R164, UR28 ;  /* 0x0000001ca4c87c20 */ /* 0x000fe20008410000 */
[----:B------:R-:W-:Y:S01]  /*1bb0*/  FFMA.FTZ R164, R0, R168, RZ ;  /* 0x000000a800a47223 */ /* 0x000fe200000100ff */
        /* <DEDUP_REMOVED lines=15> */
[----:B------:R-:W-:Y:S01]  /*1cb0*/  FADD.FTZ R249, R180, R249 ;  /* 0x000000f9b4f97221 */ /* 0x000fe20000010000 */
[----:B------:R-:W-:Y:S01]  /*1cc0*/  SHF.L.U32 R201, R201, 0x10, RZ ;  /* 0x00000010c9c97819 */ /* 0x000fe200000006ff */
[----:B------:R-:W-:Y:S01]  /*1cd0*/  FFMA.FTZ R164, R245, R180, R164 ;  /* 0x000000b4f5a47223 */ /* 0x000fe200000100a4 */
[----:B------:R-:W-:Y:S01]  /*1ce0*/  FMUL.FTZ R206, R206, UR28 ;  /* 0x0000001ccece7c20 */ /* 0x000fe20008410000 */
[----:B------:R-:W-:Y:S01]  /*1cf0*/  SHF.L.U32 R166, R65, 0x10, RZ ;  /* 0x0000001041a67819 */ /* 0x000fe200000006ff */
        /* <DEDUP_REMOVED lines=13> */
[----:B------:R-:W-:Y:S01]  /*1dd0*/  FFMA.FTZ R164, R177, R184, R164 ;  /* 0x000000b8b1a47223 */ /* 0x000fe200000100a4 */
        /* <DEDUP_REMOVED lines=59> */
[----:B------:R-:W-:-:S02]  /*2190*/  FADD.FTZ R220, R220, -UR9 ;  /* 0x80000009dcdc7e21 */ /* 0x000fc40008010000 */
[----:B------:R-:W-:Y:S01]  /*21a0*/  FADD.FTZ R164, R164, R203 ;  /* 0x000000cba4a47221 */ /* 0x000fe20000010000 */
[----:B------:R-:W-:Y:S01]  /*21b0*/  FFMA.FTZ R166, R210, R203, R249 ;  /* 0x000000cbd2a67223 */ /* 0x000fe200000100f9 */
[----:B------:R-:W-:Y:S01]  /*21c0*/  SHF.L.U32 R165, R214, 0x10, RZ ;  /* 0x00000010d6a57819 */ /* 0x000fe200000006ff */
[----:B------:R-:W-:Y:S01]  /*21d0*/  FADD.FTZ R218, R218, -UR9 ;  /* 0x80000009dada7e21 */ /* 0x000fe20008010000 */
[----:B------:R-:W-:Y:S01]  /*21e0*/  SHF.L.U32 R214, R70, 0x10, RZ ;  /* 0x0000001046d67819 */ /* 0x000fe200000006ff */
[----:B------:R-:W-:Y:S01]  /*21f0*/  FMUL.FTZ R220, R220, UR28 ;  /* 0x0000001cdcdc7c20 */ /* 0x000fe20008410000 */
[----:B------:R-:W-:Y:S01]  /*2200*/  FADD.FTZ R167, R164, R211 ;  /* 0x000000d3a4a77221 */ /* 0x000fe20000010000 */
[----:B------:R-:W-:Y:S01]  /*2210*/  FFMA.FTZ R249, R239, R211, R166 ;  /* 0x000000d3eff97223 */ /* 0x000fe200000100a6 */
[----:B------:R-:W-:Y:S01]  /*2220*/  SHF.L.U32 R213, R213, 0x10, RZ ;  /* 0x00000010d5d57819 */ /* 0x000fe200000006ff */
        /* <DEDUP_REMOVED lines=31> */
[----:B------:R-:W-:Y:S06]  /*2420*/  BRA `(.L_x_6587) ;  /* 0x0000000400187947 */ /* 0x000fec0003800000 */
.L_x_6586:
        /* <DEDUP_REMOVED lines=11> */
.L_x_6588:
        /* <DEDUP_REMOVED lines=18> */
.L_x_6589:
        /* <DEDUP_REMOVED lines=9> */
[----:B------:R-:W-:-:S04]  /*2690*/  MOV R45, UR10 ;  /* 0x0000000a002d7c02 */ /* 0x000fc80008000f00 */
        /* <DEDUP_REMOVED lines=10> */
[----:B------:R-:W-:-:S02]  /*2740*/  IMAD.WIDE.U32 R36, R37, 0x20, R12 ;  /* 0x0000002025247825 */ /* 0x000fc400078e000c */
[----:B------:R0:W5:Y:S02]  /*2750*/  LDG.E.128 R48, desc[UR20][R44.64] ;  /* 0x000000142c307981 */ /* 0x000164000c1e1d00 */
[--C-:B------:R-:W-:Y:S02]  /*2760*/  IMAD.WIDE.U32 R28, R29, 0x20, R12.reuse ;  /* 0x000000201d1c7825 */ /* 0x100fe400078e000c */
[----:B------:R0:W5:Y:S02]  /*2770*/  LDG.E.128 R40, desc[UR20][R36.64] ;  /* 0x0000001424287981 */ /* 0x000164000c1e1d00 */
[--C-:B------:R-:W-:Y:S02]  /*2780*/  IMAD.WIDE.U32 R20, R21, 0x20, R12.reuse ;  /* 0x0000002015147825 */ /* 0x100fe400078e000c */
[----:B------:R0:W5:Y:S02]  /*2790*/  LDG.E.128 R32, desc[UR20][R28.64] ;  /* 0x000000141c207981 */ /* 0x000164000c1e1d00 */
[----:B------:R-:W-:Y:S01]  /*27a0*/  IMAD.WIDE.U32 R12, R15, 0x20, R12 ;  /* 0x000000200f0c7825 */ /* 0x000fe200078e000c */
[C---:B------:R-:W-:Y:S01]  /*27b0*/  IADD3 R15, PT, PT, R225.reuse, 0x200, RZ ;  /* 0x00000200e10f7810 */ /* 0x040fe20007ffe0ff */
[----:B------:R0:W5:Y:S02]  /*27c0*/  LDG.E.128 R24, desc[UR20][R20.64] ;  /* 0x0000001414187981 */ /* 0x000164000c1e1d00 */
[----:B------:R-:W-:-:S02]  /*27d0*/  IMAD.WIDE.U32 R224, R225, 0x8, R232 ;  /* 0x00000008e1e07825 */ /* 0x000fc400078e00e8 */
[----:B------:R0:W5:Y:S02]  /*27e0*/  LDG.E.128 R16, desc[UR20][R12.64] ;  /* 0x000000140c107981 */ /* 0x000164000c1e1d00 */
[--C-:B------:R-:W-:Y:S02]  /*27f0*/  IMAD.WIDE.U32 R230, R231, 0x8, R232.reuse ;  /* 0x00000008e7e67825 */ /* 0x100fe400078e00e8 */
[----:B------:R-:W5:Y:S02]  /*2800*/  LDG.E.64 R224, desc[UR20][R224.64] ;  /* 0x00000014e0e07981 */ /* 0x000f64000c1e1b00 */
[----:B------:R-:W-:Y:S02]  /*2810*/  IMAD.WIDE.U32 R232, R15, 0x8, R232 ;  /* 0x000000080fe87825 */ /* 0x000fe400078e00e8 */
[----:B------:R-:W5:Y:S04]  /*2820*/  LDG.E.64 R230, desc[UR20][R230.64] ;  /* 0x00000014e6e67981 */ /* 0x000f68000c1e1b00 */
[----:B------:R-:W5:Y:S04]  /*2830*/  LDG.E.64 R232, desc[UR20][R232.64] ;  /* 0x00000014e8e87981 */ /* 0x000f68000c1e1b00 */
[----:B------:R-:W5:Y:S04]  /*2840*/  LDG.E.128 R44, desc[UR20][R44.64+0x10] ;  /* 0x000010142c2c7981 */ /* 0x000f68000c1e1d00 */
[----:B------:R-:W5:Y:S04]  /*2850*/  LDG.E.128 R36, desc[UR20][R36.64+0x10] ;  /* 0x0000101424247981 */ /* 0x000f68000c1e1d00 */
[----:B------:R-:W5:Y:S04]  /*2860*/  LDG.E.128 R28, desc[UR20][R28.64+0x10] ;  /* 0x000010141c1c7981 */ /* 0x000f68000c1e1d00 */
[----:B------:R-:W5:Y:S04]  /*2870*/  LDG.E.128 R20, desc[UR20][R20.64+0x10] ;  /* 0x0000101414147981 */ /* 0x000f68000c1e1d00 */
[----:B0-----:R-:W5:Y:S02]  /*2880*/  LDG.E.128 R12, desc[UR20][R12.64+0x10] ;  /* 0x000010140c0c7981 */ /* 0x001f64000c1e1d00 */
.L_x_6587:
[----:B------:R-:W0:Y:S01]  /*2890*/  SHFL.DOWN PT, R166, R165, 0x10, 0x1f ;  /* 0x0a001f00a5a67f89 */ /* 0x000e2200000e0000 */
[----:B------:R-:W-:Y:S03]  /*28a0*/  BSSY.RECONVERGENT B0, `(.L_x_6590) ;  /* 0x000001f000007945 */ /* 0x000fe60003800200 */
        /* <DEDUP_REMOVED lines=20> */
[----:B0-----:R-:W-:-:S08]  /*29f0*/  FADD.FTZ R165, R167, R250 ;  /* 0x000000faa7a57221 */ /* 0x001fd00000010000 */
        /* <DEDUP_REMOVED lines=9> */
.L_x_6591:
[----:B------:R-:W-:Y:S05]  /*2a90*/  BSYNC.RECONVERGENT B0 ;  /* 0x0000000000007941 */ /* 0x000fea0003800200 */
.L_x_6590:
[----:B------:R-:W1:Y:S08]  /*2aa0*/  S2UR UR10, SR_CgaCtaId ;  /* 0x00000000000a79c3 */ /* 0x000e700000008800 */
[----:B------:R-:W-:Y:S01]  /*2ab0*/  BAR.SYNC.DEFER_BLOCKING 0x0 ;  /* 0x0000000000007b1d */ /* 0x000fe20000010000 */
[----:B------:R-:W-:Y:S01]  /*2ac0*/  UISETP.NE.U32.AND UP0, UPT, UR6, URZ, UPT ;  /* 0x000000ff0600728c */ /* 0x000fe2000bf05070 */
[----:B------:R-:W-:-:S03]  /*2ad0*/  ISETP.NE.AND P0, PT, RZ, UR26, PT ;  /* 0x0000001aff007c0c */ /* 0x000fc6000bf05270 */
[----:B------:R-:W-:Y:S01]  /*2ae0*/  UISETP.NE.AND.EX UP0, UPT, UR7, URZ, UPT, UP0 ;  /* 0x000000ff0700728c */ /* 0x000fe2000bf05300 */
        /* <DEDUP_REMOVED lines=14> */
[----:B------:R-:W0:Y:S02]  /*2bd0*/  LDC R165, c[0x0][0x388] ;  /* 0x0000e200ffa57b82 */ /* 0x000e240000000800 */
[----:B------:R-:W-:Y:S01]  /*2be0*/  FADD.FTZ R167, R167, R250 ;  /* 0x000000faa7a77221 */ /* 0x000fe20000010000 */
[----:B------:R-:W-:Y:S01]  /*2bf0*/  @P1 IADD3 R250, PT, PT, R247, -0x1, RZ ;  /* 0xfffffffff7fa1810 */ /* 0x000fe20007ffe0ff */
[----:B------:R-:W-:Y:S01]  /*2c00*/  FADD.FTZ R164, R166, R249 ;  /* 0x000000f9a6a47221 */ /* 0x000fe20000010000 */
[----:B------:R-:W-:Y:S01]  /*2c10*/  MOV R166, RZ ;  /* 0x000000ff00a67202 */ /* 0x000fe20000000f00 */
[----:B------:R-:W-:-:S02]  /*2c20*/  FMUL.FTZ R167, R167, UR27 ;  /* 0x0000001ba7a77c20 */ /* 0x000fc40008410000 */
[----:B------:R-:W-:-:S03]  /*2c30*/  FMUL.FTZ R164, R164, UR27 ;  /* 0x0000001ba4a47c20 */ /* 0x000fc60008410000 */
[----:B------:R-:W-:Y:S02]  /*2c40*/  R2UR UR9, R167 ;  /* 0x00000000a70972ca */ /* 0x000fe400000e0000 */
[----:B------:R-:W-:Y:S01]  /*2c50*/  FSEL R247, R164, RZ, !P0 ;  /* 0x000000ffa4f77208 */ /* 0x000fe20004000000 */
[----:B0-----:R-:W-:Y:S02]  /*2c60*/  @P1 IMAD R250, R250, R165, RZ ;  /* 0x000000a5fafa1224 */ /* 0x001fe400078e02ff */
[----:B------:R-:W-:-:S03]  /*2c70*/  IMAD R165, R165, UR8, RZ ;  /* 0x00000008a5a57c24 */ /* 0x000fc6000f8e02ff */
[----:B------:R-:W-:-:S04]  /*2c80*/  @P1 SHF.R.S32.HI R167, RZ, 0x1f, R250 ;  /* 0x0000001fffa71819 */ /* 0x000fc800000114fa */
[----:B------:R-:W-:Y:S02]  /*2c90*/  @P1 LEA.HI R167, R167, R250, RZ, 0x3 ;  /* 0x000000faa7a71211 */ /* 0x000fe400078f18ff */
[----:B------:R-:W-:Y:S02]  /*2ca0*/  SHF.R.S32.HI R250, RZ, 0x1f, R165 ;  /* 0x0000001ffffa7819 */ /* 0x000fe400000114a5 */
[----:B------:R-:W-:Y:S02]  /*2cb0*/  @P1 LEA.HI.SX32 R166, R167, R248, 0x1d ;  /* 0x000000f8a7a61211 */ /* 0x000fe400078feaff */
[----:B------:R-:W-:-:S04]  /*2cc0*/  LEA.HI R167, R250, R165, RZ, 0x3 ;  /* 0x000000a5faa77211 */ /* 0x000fc800078f18ff */
[----:B------:R-:W-:Y:S01]  /*2cd0*/  LEA.HI.SX32 R167, R167, R248, 0x1d ;  /* 0x000000f8a7a77211 */ /* 0x000fe200078feaff */
        /* <DEDUP_REMOVED lines=16> */
.L_x_6594:
        /* <DEDUP_REMOVED lines=12> */
.L_x_6595:
        /* <DEDUP_REMOVED lines=12> */
.L_x_6596:
        /* <DEDUP_REMOVED lines=12> */
.L_x_6597:
        /* <DEDUP_REMOVED lines=12> */
.L_x_6598:
        /* <DEDUP_REMOVED lines=12> */
.L_x_6599:
        /* <DEDUP_REMOVED lines=12> */
.L_x_6600:
        /* <DEDUP_REMOVED lines=14> */
.L_x_6593:
        /* <DEDUP_REMOVED lines=45> */
.L_x_6602:
        /* <DEDUP_REMOVED lines=12> */
.L_x_6603:
        /* <DEDUP_REMOVED lines=12> */
.L_x_6604:
        /* <DEDUP_REMOVED lines=12> */
.L_x_6605:
        /* <DEDUP_REMOVED lines=12> */
.L_x_6606:
        /* <DEDUP_REMOVED lines=12> */
.L_x_6607:
        /* <DEDUP_REMOVED lines=12> */
.L_x_6608:
[----:B------:R-:W-:Y:S05]  /*3a90*/  @!P1 BRA `(.L_x_6601) ;  /* 0x0000000c001c9947 */ /* 0x000fea0003800000 */
        /* <DEDUP_REMOVED lines=8> */
.L_x_6592:
[----:B------:R-:W-:-:S04]  /*3b20*/  UISETP.NE.U32.AND UP0, UPT, UR4, URZ, UPT ;  /* 0x000000ff0400728c */ /* 0x000fc8000bf05070 */
[----:B------:R-:W-:-:S09]  /*3b30*/  UISETP.NE.AND.EX UP0, UPT, UR5, URZ, UPT, UP0 ;  /* 0x000000ff0500728c */ /* 0x000fd2000bf05300 */
[----:B------:R-:W-:Y:S05]  /*3b40*/  BRA.U UP0, `(.L_x_6609) ;  /* 0x0000000500887547 */ /* 0x000fea000b800000 */
[----:B------:R-:W-:Y:S05]  /*3b50*/  @!P1 BRA `(.L_x_6610) ;  /* 0x00000000002c9947 */ /* 0x000fea0003800000 */
[----:B------:R-:W-:Y:S02]  /*3b60*/  PLOP3.LUT P0, PT, PT, PT, UP2, 0x80, 0x8 ;  /* 0x000000000008781c */ /* 0x000fe40003f0f028 */
[----:B-----5:R-:W-:-:S11]  /*3b70*/  MOV R164, R48 ;  /* 0x0000003000a47202 */ /* 0x020fd60000000f00 */
[----:B------:R-:W-:-:S04]  /*3b80*/  @P0 FFMA.FTZ R165, R0, UR9, R247 ;  /* 0x0000000900a50c23 */ /* 0x000fc800080100f7 */
[----:B------:R-:W-:-:S04]  /*3b90*/  @P0 FADD.FTZ R165, R168, -R165 ;  /* 0x800000a5a8a50221 */ /* 0x000fc80000010000 */
[----:B------:R-:W-:Y:S01]  /*3ba0*/  @P0 FFMA.FTZ R164, R165, UR28, R48 ;  /* 0x0000001ca5a40c23 */ /* 0x000fe20008010030 */
[----:B------:R-:W-:-:S03]  /*3bb0*/  LOP3.LUT P0, RZ, R224, 0xff, RZ, 0xc0, !PT ;  /* 0x000000ffe0ff7812 */ /* 0x000fc6000780c0ff */
[----:B------:R-:W-:-:S04]  /*3bc0*/  FMUL.FTZ R164, R164, UR25 ;  /* 0x00000019a4a47c20 */ /* 0x000fc80008410000 */
[----:B------:R-:W-:-:S05]  /*3bd0*/  FMUL.FTZ R164, R164, UR24 ;  /* 0x00000018a4a47c20 */ /* 0x000fca0008410000 */
[----:B------:R-:W-:-:S04]  /*3be0*/  FSEL R164, R164, RZ, P0 ;  /* 0x000000ffa4a47208 */ /* 0x000fc80000000000 */
[----:B------:R-:W-:-:S04]  /*3bf0*/  F2FP.BF16.F32.PACK_AB R164, RZ, R164 ;  /* 0x000000a4ffa4723e */ /* 0x000fc800000010ff */
[----:B------:R-:W-:-:S07]  /*3c00*/  PRMT R152, R164, 0x7610, R152 ;  /* 0x00007610a4987816 */ /* 0x000fce0000000098 */
.L_x_6610:
[----:B------:R-:W-:Y:S05]  /*3c10*/  @!P1 BRA `(.L_x_6611) ;  /* 0x00000000002c9947 */ /* 0x000fea0003800000 */
[----:B------:R-:W-:-:S13]  /*3c20*/  PLOP3.LUT P0, PT, PT, PT, UP2, 0x80, 0x8 ;  /* 0x000000000008781c */ /* 0x000fda0003f0f028 */
[----:B------:R-:W-:-:S04]  /*3c30*/  @P0 FFMA.FTZ R164, R5, UR9, R247 ;  /* 0x0000000905a40c23 */ /* 0x000fc800080100f7 */
[----:B------:R-:W-:Y:S01]  /*3c40*/  @P0 FADD.FTZ R250, R3, -R164 ;  /* 0x800000a403fa0221 */ /* 0x000fe20000010000 */
[----:B-----5:R-:W-:-:S03]  /*3c50*/  MOV R164, R49 ;  /* 0x0000003100a47202 */ /* 0x020fc60000000f00 */
[----:B------:R-:W-:Y:S01]  /*3c60*/  @P0 FFMA.FTZ R164, R250, UR28, R49 ;  /* 0x0000001cfaa40c23 */ /* 0x000fe20008010031 */
[----:B------:R-:W-:-:S03]  /*3c70*/  LOP3.LUT P0, RZ, R224, 0xff00, RZ, 0xc0, !PT ;  /* 0x0000ff00e0ff7812 */ /* 0x000fc6000780c0ff */
[----:B------:R-:W-:-:S04]  /*3c80*/  FMUL.FTZ R164, R164, UR25 ;  /* 0x00000019a4a47c20 */ /* 0x000fc80008410000 */
[----:B------:R-:W-:-:S05]  /*3c90*/  FMUL.FTZ R164, R164, UR24 ;  /* 0x00000018a4a47c20 */ /* 0x000fca0008410000 */
[----:B------:R-:W-:-:S04]  /*3ca0*/  FSEL R164, R164, RZ, P0 ;  /* 0x000000ffa4a47208 */ /* 0x000fc80000000000 */
[----:B------:R-:W-:-:S04]  /*3cb0*/  F2FP.BF16.F32.PACK_AB R164, RZ, R164 ;  /* 0x000000a4ffa4723e */ /* 0x000fc800000010ff */
[----:B------:R-:W-:-:S07]  /*3cc0*/  PRMT R152, R152, 0x5410, R164 ;  /* 0x0000541098987816 */ /* 0x000fce00000000a4 */
.L_x_6611:
        /* <DEDUP_REMOVED lines=12> */
.L_x_6612:
        /* <DEDUP_REMOVED lines=12> */
.L_x_6613:
        /* <DEDUP_REMOVED lines=12> */
.L_x_6614:
        /* <DEDUP_REMOVED lines=12> */
.L_x_6615:
        /* <DEDUP_REMOVED lines=12> */
.L_x_6616:
[----:B------:R-:W-:Y:S05]  /*4090*/  @!P1 BRA `(.L_x_6601) ;  /* 0x00000004009c9947 */ /* 0x000fea0003800000 */
[----:B------:R-:W-:Y:S02]  /*40a0*/  PLOP3.LUT P0, PT, PT, PT, UP2, 0x80, 0x8 ;  /* 0x000000000008781c */ /* 0x000fe40003f0f028 */
[----:B-----5:R-:W-:-:S11]  /*40b0*/  MOV R164, R47 ;  /* 0x0000002f00a47202 */ /* 0x020fd60000000f00 */
[----:B------:R-:W-:-:S04]  /*40c0*/  @P0 FFMA.FTZ R165, R7, UR9, R247 ;  /* 0x0000000907a50c23 */ /* 0x000fc800080100f7 */
        /* <DEDUP_REMOVED lines=10> */
.L_x_6609:
[----:B------:R-:W-:Y:S02]  /*4170*/  PLOP3.LUT P0, PT, PT, PT, UP2, 0x80, 0x8 ;  /* 0x000000000008781c */ /* 0x000fe40003f0f028 */
[----:B-----5:R-:W-:Y:S02]  /*4180*/  MOV R158, R50 ;  /* 0x00000032009e7202 */ /* 0x020fe40000000f00 */
[----:B------:R-:W-:Y:S02]  /*4190*/  MOV R157, R49 ;  /* 0x00000031009d7202 */ /* 0x000fe40000000f00 */
[----:B------:R-:W-:Y:S02]  /*41a0*/  MOV R160, R44 ;  /* 0x0000002c00a07202 */ /* 0x000fe40000000f00 */
[----:B------:R-:W-:-:S05]  /*41b0*/  MOV R162, R46 ;  /* 0x0000002e00a27202 */ /* 0x000fca0000000f00 */
        /* <DEDUP_REMOVED lines=12> */
[----:B------:R-:W-:Y:S01]  /*4280*/  @P0 FFMA.FTZ R161, R9, UR9, R247 ;  /* 0x0000000909a10c23 */ /* 0x000fe200080100f7 */
[----:B------:R-:W-:Y:S01]  /*4290*/  @P0 FADD.FTZ R156, R2, -R159 ;  /* 0x8000009f029c0221 */ /* 0x000fe20000010000 */
[----:B------:R-:W-:Y:S01]  /*42a0*/  MOV R159, R51 ;  /* 0x00000033009f7202 */ /* 0x000fe20000000f00 */
[----:B------:R-:W-:Y:S01]  /*42b0*/  @P0 FFMA.FTZ R162, R163, UR28, R46 ;  /* 0x0000001ca3a20c23 */ /* 0x000fe2000801002e */
[----:B------:R-:W-:Y:S01]  /*42c0*/  @P0 FFMA.FTZ R163, R7, UR9, R247 ;  /* 0x0000000907a30c23 */ /* 0x000fe200080100f7 */
[----:B------:R-:W-:Y:S01]  /*42d0*/  @P0 FFMA.FTZ R159, R156, UR28, R51 ;  /* 0x0000001c9c9f0c23 */ /* 0x000fe20008010033 */
[----:B------:R-:W-:Y:S01]  /*42e0*/  @P0 FADD.FTZ R156, R8, -R161 ;  /* 0x800000a1089c0221 */ /* 0x000fe20000010000 */
[----:B------:R-:W-:Y:S01]  /*42f0*/  MOV R161, R45 ;  /* 0x0000002d00a17202 */ /* 0x000fe20000000f00 */
[----:B------:R-:W-:-:S02]  /*4300*/  @P0 FFMA.FTZ R165, R0, UR9, R247 ;  /* 0x0000000900a50c23 */ /* 0x000fc400080100f7 */
[----:B------:R-:W-:Y:S01]  /*4310*/  @P0 FFMA.FTZ R161, R156, UR28, R45 ;  /* 0x0000001c9ca10c23 */ /* 0x000fe2000801002d */
[----:B------:R-:W-:Y:S01]  /*4320*/  @P0 FADD.FTZ R156, R6, -R163 ;  /* 0x800000a3069c0221 */ /* 0x000fe20000010000 */
[----:B------:R-:W-:Y:S01]  /*4330*/  @P0 FADD.FTZ R165, R168, -R165 ;  /* 0x800000a5a8a50221 */ /* 0x000fe20000010000 */
[----:B------:R-:W-:Y:S02]  /*4340*/  MOV R163, R47 ;  /* 0x0000002f00a37202 */ /* 0x000fe40000000f00 */
[----:B------:R-:W-:Y:S01]  /*4350*/  @P0 FFMA.FTZ R163, R156, UR28, R47 ;  /* 0x0000001c9ca30c23 */ /* 0x000fe2000801002f */
[----:B------:R-:W-:Y:S01]  /*4360*/  MOV R156, R48 ;  /* 0x00000030009c7202 */ /* 0x000fe20000000f00 */
        /* <DEDUP_REMOVED lines=8> */
.L_x_6617:
[----:B------:R-:W-:Y:S05]  /*43f0*/  @!P1 BRA `(.L_x_6618) ;  /* 0x0000000000189947 */ /* 0x000fea0003800000 */
[----:B------:R-:W-:Y:S01]  /*4400*/  FMUL.FTZ R164, R157, UR25 ;  /* 0x000000199da47c20 */ /* 0x000fe20008410000 */
[----:B------:R-:W-:-:S03]  /*4410*/  LOP3.LUT P0, RZ, R224, 0xff00, RZ, 0xc0, !PT ;  /* 0x0000ff00e0ff7812 */ /* 0x000fc6000780c0ff */
[----:B------:R-:W-:-:S05]  /*4420*/  FMUL.FTZ R164, R164, UR24 ;  /* 0x00000018a4a47c20 */ /* 0x000fca0008410000 */
[----:B------:R-:W-:-:S04]  /*4430*/  FSEL R164, R164, RZ, P0 ;  /* 0x000000ffa4a47208 */ /* 0x000fc80000000000 */
[----:B------:R-:W-:-:S04]  /*4440*/  F2FP.BF16.F32.PACK_AB R164, RZ, R164 ;  /* 0x000000a4ffa4723e */ /* 0x000fc800000010ff */
[----:B------:R-:W-:-:S07]  /*4450*/  PRMT R152, R152, 0x5410, R164 ;  /* 0x0000541098987816 */ /* 0x000fce00000000a4 */
.L_x_6618:
[----:B------:R-:W-:Y:S05]  /*4460*/  @!P1 BRA `(.L_x_6619) ;  /* 0x0000000000189947 */ /* 0x000fea0003800000 */
[----:B------:R-:W-:Y:S01]  /*4470*/  FMUL.FTZ R164, R158, UR25 ;  /* 0x000000199ea47c20 */ /* 0x000fe20008410000 */
[----:B------:R-:W-:-:S03]  /*4480*/  LOP3.LUT P0, RZ, R224, 0xff0000, RZ, 0xc0, !PT ;  /* 0x00ff0000e0ff7812 */ /* 0x000fc6000780c0ff */
[----:B------:R-:W-:-:S05]  /*4490*/  FMUL.FTZ R164, R164, UR24 ;  /* 0x00000018a4a47c20 */ /* 0x000fca0008410000 */
[----:B------:R-:W-:-:S04]  /*44a0*/  FSEL R164, R164, RZ, P0 ;  /* 0x000000ffa4a47208 */ /* 0x000fc80000000000 */
[----:B------:R-:W-:-:S04]  /*44b0*/  F2FP.BF16.F32.PACK_AB R164, RZ, R164 ;  /* 0x000000a4ffa4723e */ /* 0x000fc800000010ff */
[----:B------:R-:W-:-:S07]  /*44c0*/  PRMT R153, R164, 0x7610, R153 ;  /* 0x00007610a4997816 */ /* 0x000fce0000000099 */
.L_x_6619:
[----:B------:R-:W-:Y:S05]  /*44d0*/  @!P1 BRA `(.L_x_6620) ;  /* 0x0000000000189947 */ /* 0x000fea0003800000 */
[----:B------:R-:W-:Y:S01]  /*44e0*/  FMUL.FTZ R164, R159, UR25 ;  /* 0x000000199fa47c20 */ /* 0x000fe20008410000 */
[----:B------:R-:W-:-:S03]  /*44f0*/  LOP3.LUT P0, RZ, R224, 0xff000000, RZ, 0xc0, !PT ;  /* 0xff000000e0ff7812 */ /* 0x000fc6000780c0ff */
[----:B------:R-:W-:-:S05]  /*4500*/  FMUL.FTZ R164, R164, UR24 ;  /* 0x00000018a4a47c20 */ /* 0x000fca0008410000 */
[----:B------:R-:W-:-:S04]  /*4510*/  FSEL R164, R164, RZ, P0 ;  /* 0x000000ffa4a47208 */ /* 0x000fc80000000000 */
[----:B------:R-:W-:-:S04]  /*4520*/  F2FP.BF16.F32.PACK_AB R164, RZ, R164 ;  /* 0x000000a4ffa4723e */ /* 0x000fc800000010ff */
[----:B------:R-:W-:-:S07]  /*4530*/  PRMT R153, R153, 0x5410, R164 ;  /* 0x0000541099997816 */ /* 0x000fce00000000a4 */
.L_x_6620:
[----:B------:R-:W-:Y:S05]  /*4540*/  @!P1 BRA `(.L_x_6621) ;  /* 0x0000000000189947 */ /* 0x000fea0003800000 */
[----:B------:R-:W-:Y:S01]  /*4550*/  FMUL.FTZ R164, R160, UR25 ;  /* 0x00000019a0a47c20 */ /* 0x000fe20008410000 */
[----:B------:R-:W-:-:S03]  /*4560*/  LOP3.LUT P0, RZ, R225, 0xff, RZ, 0xc0, !PT ;  /* 0x000000ffe1ff7812 */ /* 0x000fc6000780c0ff */
[----:B------:R-:W-:-:S05]  /*4570*/  FMUL.FTZ R164, R164, UR24 ;  /* 0x00000018a4a47c20 */ /* 0x000fca0008410000 */
[----:B------:R-:W-:-:S04]  /*4580*/  FSEL R164, R164, RZ, P0 ;  /* 0x000000ffa4a47208 */ /* 0x000fc80000000000 */
[----:B------:R-:W-:-:S04]  /*4590*/  F2FP.BF16.F32.PACK_AB R164, RZ, R164 ;  /* 0x000000a4ffa4723e */ /* 0x000fc800000010ff */
[----:B------:R-:W-:-:S07]  /*45a0*/  PRMT R154, R164, 0x7610, R154 ;  /* 0x00007610a49a7816 */ /* 0x000fce000000009a */
.L_x_6621:
[----:B------:R-:W-:Y:S05]  /*45b0*/  @!P1 BRA `(.L_x_6622) ;  /* 0x0000000000189947 */ /* 0x000fea0003800000 */
[----:B------:R-:W-:Y:S01]  /*45c0*/  FMUL.FTZ R164, R161, UR25 ;  /* 0x00000019a1a47c20 */ /* 0x000fe20008410000 */
[----:B------:R-:W-:-:S03]  /*45d0*/  LOP3.LUT P0, RZ, R225, 0xff00, RZ, 0xc0, !PT ;  /* 0x0000ff00e1ff7812 */ /* 0x000fc6000780c0ff */
[----:B------:R-:W-:-:S05]  /*45e0*/  FMUL.FTZ R164, R164, UR24 ;  /* 0x00000018a4a47c20 */ /* 0x000fca0008410000 */
[----:B------:R-:W-:-:S04]  /*45f0*/  FSEL R164, R164, RZ, P0 ;  /* 0x000000ffa4a47208 */ /* 0x000fc80000000000 */
[----:B------:R-:W-:-:S04]  /*4600*/  F2FP.BF16.F32.PACK_AB R164, RZ, R164 ;  /* 0x000000a4ffa4723e */ /* 0x000fc800000010ff */
[----:B------:R-:W-:-:S07]  /*4610*/  PRMT R154, R154, 0x5410, R164 ;  /* 0x000054109a9a7816 */ /* 0x000fce00000000a4 */
.L_x_6622:
[----:B------:R-:W-:Y:S05]  /*4620*/  @!P1 BRA `(.L_x_6623) ;  /* 0x0000000000189947 */ /* 0x000fea0003800000 */
[----:B------:R-:W-:Y:S01]  /*4630*/  FMUL.FTZ R164, R162, UR25 ;  /* 0x00000019a2a47c20 */ /* 0x000fe20008410000 */
[----:B------:R-:W-:-:S03]  /*4640*/  LOP3.LUT P0, RZ, R225, 0xff0000, RZ, 0xc0, !PT ;  /* 0x00ff0000e1ff7812 */ /* 0x000fc6000780c0ff */
[----:B------:R-:W-:-:S05]  /*4650*/  FMUL.FTZ R164, R164, UR24 ;  /* 0x00000018a4a47c20 */ /* 0x000fca0008410000 */
[----:B------:R-:W-:-:S04]  /*4660*/  FSEL R164, R164, RZ, P0 ;  /* 0x000000ffa4a47208 */ /* 0x000fc80000000000 */
[----:B------:R-:W-:-:S04]  /*4670*/  F2FP.BF16.F32.PACK_AB R164, RZ, R164 ;  /* 0x000000a4ffa4723e */ /* 0x000fc800000010ff */
[----:B------:R-:W-:-:S07]  /*4680*/  PRMT R155, R164, 0x7610, R155 ;  /* 0x00007610a49b7816 */ /* 0x000fce000000009b */
.L_x_6623:
[----:B------:R-:W-:Y:S05]  /*4690*/  @!P1 BRA `(.L_x_6601) ;  /* 0x00000000001c9947 */ /* 0x000fea0003800000 */
[----:B------:R-:W-:Y:S01]  /*46a0*/  FMUL.FTZ R164, R163, UR25 ;  /* 0x00000019a3a47c20 */ /* 0x000fe20008410000 */
[----:B------:R-:W-:-:S03]  /*46b0*/  ISETP.GE.U32.AND P0, PT, R224, RZ, PT ;  /* 0x000000ffe000720c */ /* 0x000fc60003f06070 */
[----:B------:R-:W-:Y:S01]  /*46c0*/  FMUL.FTZ R164, R164, UR24 ;  /* 0x00000018a4a47c20 */ /* 0x000fe20008410000 */
[----:B------:R-:W-:-:S04]  /*46d0*/  ISETP.GE.U32.AND.EX P0, PT, R225, 0x1000000, PT, P0 ;  /* 0x01000000e100780c */ /* 0x000fc80003f06100 */
[----:B------:R-:W-:-:S04]  /*46e0*/  FSEL R164, R164, RZ, P0 ;  /* 0x000000ffa4a47208 */ /* 0x000fc80000000000 */
[----:B------:R-:W-:-:S04]  /*46f0*/  F2FP.BF16.F32.PACK_AB R164, RZ, R164 ;  /* 0x000000a4ffa4723e */ /* 0x000fc800000010ff */
[----:B------:R-:W-:-:S07]  /*4700*/  PRMT R155, R155, 0x5410, R164 ;  /* 0x000054109b9b7816 */ /* 0x000fce00000000a4 */
.L_x_6601:
[----:B------:R-:W-:Y:S01]  /*4710*/  ISETP.NE.U32.AND P0, PT, RZ, UR4, PT ;  /* 0x00000004ff007c0c */ /* 0x000fe2000bf05070 */
[----:B-----5:R-:W0:Y:S01]  /*4720*/  @P1 LDC.64 R224, c[0x0][0x468] ;  /* 0x00011a00ffe01b82 */ /* 0x020e220000000a00 */
[----:B------:R-:W-:Y:S02]  /*4730*/  UISETP.NE.U32.AND UP0, UPT, UR6, URZ, UPT ;  /* 0x000000ff0600728c */ /* 0x000fe4000bf05070 */
[----:B------:R-:W-:Y:S02]  /*4740*/  ISETP.NE.AND.EX P0, PT, RZ, UR5, PT, P0 ;  /* 0x00000005ff007c0c */ /* 0x000fe4000bf05300 */
[----:B------:R-:W-:-:S11]  /*4750*/  UISETP.NE.AND.EX UP0, UPT, UR7, URZ, UPT, UP0 ;  /* 0x000000ff0700728c */ /* 0x000fd6000bf05300 */
[----:B------:R-:W1:Y:S02]  /*4760*/  @P0 LDC.64 R164, c[0x0][0x478] ;  /* 0x00011e00ffa40b82 */ /* 0x000e640000000a00 */
[----:B-1----:R-:W-:-:S05]  /*4770*/  @P0 IMAD.WIDE.U32 R164, R167, 0x20, R164 ;  /* 0x00000020a7a40825 */ /* 0x002fca00078e00a4 */
[----:B------:R-:W-:Y:S04]  /*4780*/  @P0 STG.E.128 desc[UR20][R164.64], R156 ;  /* 0x0000009ca4000986 */ /* 0x000fe8000c101d14 */
[----:B------:R0:W-:Y:S02]  /*4790*/  @P0 STG.E.128 desc[UR20][R164.64+0x10], R160 ;  /* 0x000010a0a4000986 */ /* 0x0001e4000c101d14 */
[----:B0-----:R-:W-:-:S05]  /*47a0*/  @P1 IMAD.WIDE.U32 R164, R166, 0x10, R224 ;  /* 0x00000010a6a41825 */ /* 0x001fca00078e00e0 */
[----:B------:R0:W-:Y:S01]  /*47b0*/  @P1 STG.E.128 desc[UR20][R164.64], R152 ;  /* 0x00000098a4001986 */ /* 0x0001e2000c101d14 */
[----:B------:R-:W-:Y:S05]  /*47c0*/  BRA.U !UP0, `(.L_x_6624) ;  /* 0x0000000908f87547 */ /* 0x000fea000b800000 */
[----:B------:R-:W-:Y:S05]  /*47d0*/  @!P0 BRA `(.L_x_6625) ;  /* 0x00000004006c8947 */ /* 0x000fea0003800000 */
[----:B------:R-:W-:Y:S02]  /*47e0*/  PLOP3.LUT P2, PT, PT, PT, UP2, 0x80, 0x8 ;  /* 0x000000000008781c */ /* 0x000fe40003f4f028 */
[----:B------:R-:W-:Y:S02]  /*47f0*/  MOV R158, R42 ;  /* 0x0000002a009e7202 */ /* 0x000fe40000000f00 */
        /* <DEDUP_REMOVED lines=15> */
[----:B------:R-:W-:Y:S01]  /*48f0*/  MOV R161, R37 ;  /* 0x0000002500a17202 */ /* 0x000fe20000000f00 */
[----:B------:R-:W-:Y:S01]  /*4900*/  @P2 FADD.FTZ R156, R10, -R159 ;  /* 0x8000009f0a9c2221 */ /* 0x000fe20000010000 */
[----:B------:R-:W-:Y:S01]  /*4910*/  MOV R159, R43 ;  /* 0x0000002b009f7202 */ /* 0x000fe20000000f00 */
[----:B0-----:R-:W-:Y:S01]  /*4920*/  @P2 FFMA.FTZ R165, R176, UR9, R247 ;  /* 0x00000009b0a52c23 */ /* 0x001fe200080100f7 */
[----:B------:R-:W-:Y:S01]  /*4930*/  @P2 FFMA.FTZ R162, R163, UR28, R38 ;  /* 0x0000001ca3a22c23 */ /* 0x000fe20008010026 */
[----:B------:R-:W-:Y:S01]  /*4940*/  @P2 FFMA.FTZ R159, R156, UR28, R43 ;  /* 0x0000001c9c9f2c23 */ /* 0x000fe2000801002b */
[----:B------:R-:W-:Y:S01]  /*4950*/  @P2 FFMA.FTZ R156, R183, UR9, R247 ;  /* 0x00000009b79c2c23 */ /* 0x000fe200080100f7 */
[----:B------:R-:W-:Y:S01]  /*4960*/  @P2 FADD.FTZ R165, R182, -R165 ;  /* 0x800000a5b6a52221 */ /* 0x000fe20000010000 */
[----:B------:R-:W-:-:S02]  /*4970*/  MOV R163, R39 ;  /* 0x0000002700a37202 */ /* 0x000fc40000000f00 */
[----:B------:R-:W-:-:S04]  /*4980*/  @P2 FADD.FTZ R156, R181, -R156 ;  /* 0x8000009cb59c2221 */ /* 0x000fc80000010000 */
[----:B------:R-:W-:Y:S01]  /*4990*/  @P2 FFMA.FTZ R161, R156, UR28, R37 ;  /* 0x0000001c9ca12c23 */ /* 0x000fe20008010025 */
[----:B------:R-:W-:-:S04]  /*49a0*/  @P2 FFMA.FTZ R156, R175, UR9, R247 ;  /* 0x00000009af9c2c23 */ /* 0x000fc800080100f7 */
[----:B------:R-:W-:-:S04]  /*49b0*/  @P2 FADD.FTZ R156, R173, -R156 ;  /* 0x8000009cad9c2221 */ /* 0x000fc80000010000 */
        /* <DEDUP_REMOVED lines=10> */
.L_x_6626:
[----:B------:R-:W-:Y:S05]  /*4a60*/  @!P1 BRA `(.L_x_6627) ;  /* 0x0000000000189947 */ /* 0x000fea0003800000 */
[----:B------:R-:W-:Y:S01]  /*4a70*/  FMUL.FTZ R164, R157, UR25 ;  /* 0x000000199da47c20 */ /* 0x000fe20008410000 */
[----:B------:R-:W-:-:S03]  /*4a80*/  LOP3.LUT P2, RZ, R226, 0xff00, RZ, 0xc0, !PT ;  /* 0x0000ff00e2ff7812 */ /* 0x000fc6000784c0ff */
[----:B------:R-:W-:-:S05]  /*4a90*/  FMUL.FTZ R164, R164, UR24 ;  /* 0x00000018a4a47c20 */ /* 0x000fca0008410000 */
[----:B------:R-:W-:-:S04]  /*4aa0*/  FSEL R164, R164, RZ, P2 ;  /* 0x000000ffa4a47208 */ /* 0x000fc80001000000 */
[----:B------:R-:W-:-:S04]  /*4ab0*/  F2FP.BF16.F32.PACK_AB R164, RZ, R164 ;  /* 0x000000a4ffa4723e */ /* 0x000fc800000010ff */
[----:B------:R-:W-:-:S07]  /*4ac0*/  PRMT R152, R152, 0x5410, R164 ;  /* 0x0000541098987816 */ /* 0x000fce00000000a4 */
.L_x_6627:
[----:B------:R-:W-:Y:S05]  /*4ad0*/  @!P1 BRA `(.L_x_6628) ;  /* 0x0000000000189947 */ /* 0x000fea0003800000 */
[----:B------:R-:W-:Y:S01]  /*4ae0*/  FMUL.FTZ R164, R158, UR25 ;  /* 0x000000199ea47c20 */ /* 0x000fe20008410000 */
[----:B------:R-:W-:-:S03]  /*4af0*/  LOP3.LUT P2, RZ, R226, 0xff0000, RZ, 0xc0, !PT ;  /* 0x00ff0000e2ff7812 */ /* 0x000fc6000784c0ff */
[----:B------:R-:W-:-:S05]  /*4b00*/  FMUL.FTZ R164, R164, UR24 ;  /* 0x00000018a4a47c20 */ /* 0x000fca0008410000 */
[----:B------:R-:W-:-:S04]  /*4b10*/  FSEL R164, R164, RZ, P2 ;  /* 0x000000ffa4a47208 */ /* 0x000fc80001000000 */
[----:B------:R-:W-:-:S04]  /*4b20*/  F2FP.BF16.F32.PACK_AB R164, RZ, R164 ;  /* 0x000000a4ffa4723e */ /* 0x000fc800000010ff */
[----:B------:R-:W-:-:S07]  /*4b30*/  PRMT R153, R164, 0x7610, R153 ;  /* 0x00007610a4997816 */ /* 0x000fce0000000099 */
.L_x_6628:
[----:B------:R-:W-:Y:S05]  /*4b40*/  @!P1 BRA `(.L_x_6629) ;  /* 0x0000000000189947 */ /* 0x000fea0003800000 */
[----:B------:R-:W-:Y:S01]  /*4b50*/  FMUL.FTZ R164, R159, UR25 ;  /* 0x000000199fa47c20 */ /* 0x000fe20008410000 */
[----:B------:R-:W-:-:S03]  /*4b60*/  LOP3.LUT P2, RZ, R226, 0xff000000, RZ, 0xc0, !PT ;  /* 0xff000000e2ff7812 */ /* 0x000fc6000784c0ff */
[----:B------:R-:W-:-:S05]  /*4b70*/  FMUL.FTZ R164, R164, UR24 ;  /* 0x00000018a4a47c20 */ /* 0x000fca0008410000 */
[----:B------:R-:W-:-:S04]  /*4b80*/  FSEL R164, R164, RZ, P2 ;  /* 0x000000ffa4a47208 */ /* 0x000fc80001000000 */
[----:B------:R-:W-:-:S04]  /*4b90*/  F2FP.BF16.F32.PACK_AB R164, RZ, R164 ;  /* 0x000000a4ffa4723e */ /* 0x000fc800000010ff */
[----:B------:R-:W-:-:S07]  /*4ba0*/  PRMT R153, R153, 0x5410, R164 ;  /* 0x0000541099997816 */ /* 0x000fce00000000a4 */
.L_x_6629:
[----:B------:R-:W-:Y:S05]  /*4bb0*/  @!P1 BRA `(.L_x_6630) ;  /* 0x0000000000189947 */ /* 0x000fea0003800000 */
[----:B------:R-:W-:Y:S01]  /*4bc0*/  FMUL.FTZ R164, R160, UR25 ;  /* 0x00000019a0a47c20 */ /* 0x000fe20008410000 */
[----:B------:R-:W-:-:S03]  /*4bd0*/  LOP3.LUT P2, RZ, R227, 0xff, RZ, 0xc0, !PT ;  /* 0x000000ffe3ff7812 */ /* 0x000fc6000784c0ff */
[----:B------:R-:W-:-:S05]  /*4be0*/  FMUL.FTZ R164, R164, UR24 ;  /* 0x00000018a4a47c20 */ /* 0x000fca0008410000 */
[----:B------:R-:W-:-:S04]  /*4bf0*/  FSEL R164, R164, RZ, P2 ;  /* 0x000000ffa4a47208 */ /* 0x000fc80001000000 */
[----:B------:R-:W-:-:S04]  /*4c00*/  F2FP.BF16.F32.PACK_AB R164, RZ, R164 ;  /* 0x000000a4ffa4723e */ /* 0x000fc800000010ff */
[----:B------:R-:W-:-:S07]  /*4c10*/  PRMT R154, R164, 0x7610, R154 ;  /* 0x00007610a49a7816 */ /* 0x000fce000000009a */
.L_x_6630:
[----:B------:R-:W-:Y:S05]  /*4c20*/  @!P1 BRA `(.L_x_6631) ;  /* 0x0000000000189947 */ /* 0x000fea0003800000 */
[----:B------:R-:W-:Y:S01]  /*4c30*/  FMUL.FTZ R164, R161, UR25 ;  /* 0x00000019a1a47c20 */ /* 0x000fe20008410000 */
[----:B------:R-:W-:-:S03]  /*4c40*/  LOP3.LUT P2, RZ, R227, 0xff00, RZ, 0xc0, !PT ;  /* 0x0000ff00e3ff7812 */ /* 0x000fc6000784c0ff */
[----:B------:R-:W-:-:S05]  /*4c50*/  FMUL.FTZ R164, R164, UR24 ;  /* 0x00000018a4a47c20 */ /* 0x000fca0008410000 */
[----:B------:R-:W-:-:S04]  /*4c60*/  FSEL R164, R164, RZ, P2 ;  /* 0x000000ffa4a47208 */ /* 0x000fc80001000000 */
[----:B------:R-:W-:-:S04]  /*4c70*/  F2FP.BF16.F32.PACK_AB R164, RZ, R164 ;  /* 0x000000a4ffa4723e */ /* 0x000fc800000010ff */
[----:B------:R-:W-:-:S07]  /*4c80*/  PRMT R154, R154, 0x5410, R164 ;  /* 0x000054109a9a7816 */ /* 0x000fce00000000a4 */
.L_x_6631:
[----:B------:R-:W-:Y:S05]  /*4c90*/  @!P1 BRA `(.L_x_6632) ;  /* 0x0000000000189947 */ /* 0x000fea0003800000 */
[----:B------:R-:W-:Y:S01]  /*4ca0*/  FMUL.FTZ R164, R162, UR25 ;  /* 0x00000019a2a47c20 */ /* 0x000fe20008410000 */
[----:B------:R-:W-:-:S03]  /*4cb0*/  LOP3.LUT P2, RZ, R227, 0xff0000, RZ, 0xc0, !PT ;  /* 0x00ff0000e3ff7812 */ /* 0x000fc6000784c0ff */
[----:B------:R-:W-:-:S05]  /*4cc0*/  FMUL.FTZ R164, R164, UR24 ;  /* 0x00000018a4a47c20 */ /* 0x000fca0008410000 */
[----:B------:R-:W-:-:S04]  /*4cd0*/  FSEL R164, R164, RZ, P2 ;  /* 0x000000ffa4a47208 */ /* 0x000fc80001000000 */
[----:B------:R-:W-:-:S04]  /*4ce0*/  F2FP.BF16.F32.PACK_AB R164, RZ, R164 ;  /* 0x000000a4ffa4723e */ /* 0x000fc800000010ff */
[----:B------:R-:W-:-:S07]  /*4cf0*/  PRMT R155, R164, 0x7610, R155 ;  /* 0x00007610a49b7816 */ /* 0x000fce000000009b */
.L_x_6632:
[----:B------:R-:W-:Y:S05]  /*4d00*/  @!P1 BRA `(.L_x_6633) ;  /* 0x0000001400289947 */ /* 0x000fea0003800000 */
        /* <DEDUP_REMOVED lines=8> */
.L_x_6625:
[----:B------:R-:W-:Y:S05]  /*4d90*/  @!P1 BRA `(.L_x_6634) ;  /* 0x00000000002c9947 */ /* 0x000fea0003800000 */
[----:B------:R-:W-:Y:S02]  /*4da0*/  PLOP3.LUT P2, PT, PT, PT, UP2, 0x80, 0x8 ;  /* 0x000000000008781c */ /* 0x000fe40003f4f028 */
[----:B0-----:R-:W-:-:S11]  /*4db0*/  MOV R164, R40 ;  /* 0x0000002800a47202 */ /* 0x001fd60000000f00 */
        /* <DEDUP_REMOVED lines=9> */
.L_x_6634:
[----:B------:R-:W-:Y:S05]  /*4e50*/  @!P1 BRA `(.L_x_6635) ;  /* 0x00000000002c9947 */ /* 0x000fea0003800000 */
[----:B------:R-:W-:-:S13]  /*4e60*/  PLOP3.LUT P2, PT, PT, PT, UP2, 0x80, 0x8 ;  /* 0x000000000008781c */ /* 0x000fda0003f4f028 */
[----:B0-----:R-:W-:-:S04]  /*4e70*/  @P2 FFMA.FTZ R164, R171, UR9, R247 ;  /* 0x00000009aba42c23 */ /* 0x001fc800080100f7 */
[----:B------:R-:W-:Y:S01]  /*4e80*/  @P2 FADD.FTZ R224, R11, -R164 ;  /* 0x800000a40be02221 */ /* 0x000fe20000010000 */
[----:B------:R-:W-:-:S03]  /*4e90*/  MOV R164, R41 ;  /* 0x0000002900a47202 */ /* 0x000fc60000000f00 */
[----:B------:R-:W-:Y:S01]  /*4ea0*/  @P2 FFMA.FTZ R164, R224, UR28, R41 ;  /* 0x0000001ce0a42c23 */ /* 0x000fe20008010029 */
[----:B------:R-:W-:-:S03]  /*4eb0*/  LOP3.LUT P2, RZ, R226, 0xff00, RZ, 0xc0, !PT ;  /* 0x0000ff00e2ff7812 */ /* 0x000fc6000784c0ff */
[----:B------:R-:W-:-:S04]  /*4ec0*/  FMUL.FTZ R164, R164, UR25 ;  /* 0x00000019a4a47c20 */ /* 0x000fc80008410000 */
[----:B------:R-:W-:-:S05]  /*4ed0*/  FMUL.FTZ R164, R164, UR24 ;  /* 0x00000018a4a47c20 */ /* 0x000fca0008410000 */
[----:B------:R-:W-:-:S04]  /*4ee0*/  FSEL R164, R164, RZ, P2 ;  /* 0x000000ffa4a47208 */ /* 0x000fc80001000000 */
[----:B------:R-:W-:-:S04]  /*4ef0*/  F2FP.BF16.F32.PACK_AB R164, RZ, R164 ;  /* 0x000000a4ffa4723e */ /* 0x000fc800000010ff */
[----:B------:R-:W-:-:S07]  /*4f00*/  PRMT R152, R152, 0x5410, R164 ;  /* 0x0000541098987816 */ /* 0x000fce00000000a4 */
.L_x_6635:
        /* <DEDUP_REMOVED lines=12> */
.L_x_6636:
        /* <DEDUP_REMOVED lines=12> */
.L_x_6637:
        /* <DEDUP_REMOVED lines=12> */
.L_x_6638:
        /* <DEDUP_REMOVED lines=12> */
.L_x_6639:
        /* <DEDUP_REMOVED lines=12> */
.L_x_6640:
[----:B------:R-:W-:Y:S05]  /*52d0*/  @!P1 BRA `(.L_x_6633) ;  /* 0x0000000c00b49947 */ /* 0x000fea0003800000 */
[----:B------:R-:W-:-:S13]  /*52e0*/  PLOP3.LUT P2, PT, PT, PT, UP2, 0x80, 0x8 ;  /* 0x000000000008781c */ /* 0x000fda0003f4f028 */
[----:B0-----:R-:W-:-:S04]  /*52f0*/  @P2 FFMA.FTZ R164, R175, UR9, R247 ;  /* 0x00000009afa42c23 */ /* 0x001fc800080100f7 */
[----:B------:R-:W-:Y:S01]  /*5300*/  @P2 FADD.FTZ R224, R173, -R164 ;  /* 0x800000a4ade02221 */ /* 0x000fe20000010000 */
[----:B------:R-:W-:-:S03]  /*5310*/  MOV R164, R39 ;  /* 0x0000002700a47202 */ /* 0x000fc60000000f00 */
        /* <DEDUP_REMOVED lines=9> */
.L_x_6624:
[----:B------:R-:W-:Y:S05]  /*53b0*/  @!P0 BRA `(.L_x_6641) ;  /* 0x0000000400f88947 */ /* 0x000fea0003800000 */
[--C-:B------:R-:W-:Y:S01]  /*53c0*/  FFMA.FTZ R159, R178, UR9, R247.reuse ;  /* 0x00000009b29f7c23 */ /* 0x100fe200080100f7 */
[--C-:B------:R-:W-:Y:S01]  /*53d0*/  FFMA.FTZ R157, R179, UR9, R247.reuse ;  /* 0x00000009b39d7c23 */ /* 0x100fe200080100f7 */
[--C-:B------:R-:W-:Y:S01]  /*53e0*/  FFMA.FTZ R156, R183, UR9, R247.reuse ;  /* 0x00000009b79c7c23 */ /* 0x100fe200080100f7 */
[--C-:B------:R-:W-:Y:S01]  /*53f0*/  FFMA.FTZ R161, R169, UR9, R247.reuse ;  /* 0x00000009a9a17c23 */ /* 0x100fe200080100f7 */
[--C-:B------:R-:W-:Y:S01]  /*5400*/  FFMA.FTZ R163, R177, UR9, R247.reuse ;  /* 0x00000009b1a37c23 */ /* 0x100fe200080100f7 */
[--C-:B------:R-:W-:Y:S01]  /*5410*/  FFMA.FTZ R158, R171, UR9, R247.reuse ;  /* 0x00000009ab9e7c23 */ /* 0x100fe200080100f7 */
[--C-:B0-----:R-:W-:Y:S01]  /*5420*/  FFMA.FTZ R165, R176, UR9, R247.reuse ;  /* 0x00000009b0a57c23 */ /* 0x101fe200080100f7 */
        /* <DEDUP_REMOVED lines=38> */
.L_x_6642:
[----:B------:R-:W-:Y:S05]  /*5690*/  @!P1 BRA `(.L_x_6643) ;  /* 0x00000000002c9947 */ /* 0x000fea0003800000 */
        /* <DEDUP_REMOVED lines=11> */
.L_x_6643:
        /* <DEDUP_REMOVED lines=12> */
.L_x_6644:
        /* <DEDUP_REMOVED lines=12> */
.L_x_6645:
        /* <DEDUP_REMOVED lines=12> */
.L_x_6646:
        /* <DEDUP_REMOVED lines=12> */
.L_x_6647:
        /* <DEDUP_REMOVED lines=12> */
.L_x_6648:
        /* <DEDUP_REMOVED lines=9> */
.L_x_6641:
        /* <DEDUP_REMOVED lines=12> */
.L_x_6649:
        /* <DEDUP_REMOVED lines=12> */
.L_x_6650:
        /* <DEDUP_REMOVED lines=12> */
.L_x_6651:
        /* <DEDUP_REMOVED lines=12> */
.L_x_6652:
        /* <DEDUP_REMOVED lines=12> */
.L_x_6653:
        /* <DEDUP_REMOVED lines=12> */
.L_x_6654:
        /* <DEDUP_REMOVED lines=12> */
.L_x_6655:
        /* <DEDUP_REMOVED lines=13> */
.L_x_6633:
        /* <DEDUP_REMOVED lines=9> */
[----:B------:R-:W-:Y:S05]  /*6240*/  BRA.U !UP0, `(.L_x_6656) ;  /* 0x0000000908f87547 */ /* 0x000fea000b800000 */
[----:B------:R-:W-:Y:S05]  /*6250*/  @!P0 BRA `(.L_x_6657) ;  /* 0x00000004006c8947 */ /* 0x000fea0003800000 */
[----:B------:R-:W-:Y:S02]  /*6260*/  PLOP3.LUT P2, PT, PT, PT, UP2, 0x80, 0x8 ;  /* 0x000000000008781c */ /* 0x000fe40003f4f028 */
[----:B0-----:R-:W-:Y:S02]  /*6270*/  MOV R157, R33 ;  /* 0x00000021009d7202 */ /* 0x001fe40000000f00 */
        /* <DEDUP_REMOVED lines=12> */
[--C-:B------:R-:W-:Y:S01]  /*6340*/  @P2 FFMA.FTZ R156, R193, UR9, R247.reuse ;  /* 0x00000009c19c2c23 */ /* 0x100fe200080100f7 */
[----:B------:R-:W-:Y:S01]  /*6350*/  @P2 FFMA.FTZ R160, R161, UR28, R28 ;  /* 0x0000001ca1a02c23 */ /* 0x000fe2000801001c */
[--C-:B------:R-:W-:Y:S01]  /*6360*/  @P2 FFMA.FTZ R161, R235, UR9, R247.reuse ;  /* 0x00000009eba12c23 */ /* 0x100fe200080100f7 */
        /* <DEDUP_REMOVED lines=8> */
[----:B------:R-:W-:Y:S01]  /*63f0*/  @P2 FADD.FTZ R165, R194, -R165 ;  /* 0x800000a5c2a52221 */ /* 0x000fe20000010000 */
[----:B------:R-:W-:Y:S01]  /*6400*/  MOV R163, R31 ;  /* 0x0000001f00a37202 */ /* 0x000fe20000000f00 */
        /* <DEDUP_REMOVED lines=13> */
.L_x_6658:
[----:B------:R-:W-:Y:S05]  /*64e0*/  @!P1 BRA `(.L_x_6659) ;  /* 0x0000000000189947 */ /* 0x000fea0003800000 */
[----:B------:R-:W-:Y:S01]  /*64f0*/  FMUL.FTZ R164, R157, UR25 ;  /* 0x000000199da47c20 */ /* 0x000fe20008410000 */
[----:B------:R-:W-:-:S03]  /*6500*/  LOP3.LUT P2, RZ, R228, 0xff00, RZ, 0xc0, !PT ;  /* 0x0000ff00e4ff7812 */ /* 0x000fc6000784c0ff */
[----:B------:R-:W-:-:S05]  /*6510*/  FMUL.FTZ R164, R164, UR24 ;  /* 0x00000018a4a47c20 */ /* 0x000fca0008410000 */
[----:B------:R-:W-:-:S04]  /*6520*/  FSEL R164, R164, RZ, P2 ;  /* 0x000000ffa4a47208 */ /* 0x000fc80001000000 */
[----:B------:R-:W-:-:S04]  /*6530*/  F2FP.BF16.F32.PACK_AB R164, RZ, R164 ;  /* 0x000000a4ffa4723e */ /* 0x000fc800000010ff */
[----:B------:R-:W-:-:S07]  /*6540*/  PRMT R152, R152, 0x5410, R164 ;  /* 0x0000541098987816 */ /* 0x000fce00000000a4 */
.L_x_6659:
[----:B------:R-:W-:Y:S05]  /*6550*/  @!P1 BRA `(.L_x_6660) ;  /* 0x0000000000189947 */ /* 0x000fea0003800000 */
[----:B------:R-:W-:Y:S01]  /*6560*/  FMUL.FTZ R164, R158, UR25 ;  /* 0x000000199ea47c20 */ /* 0x000fe20008410000 */
[----:B------:R-:W-:-:S03]  /*6570*/  LOP3.LUT P2, RZ, R228, 0xff0000, RZ, 0xc0, !PT ;  /* 0x00ff0000e4ff7812 */ /* 0x000fc6000784c0ff */
[----:B------:R-:W-:-:S05]  /*6580*/  FMUL.FTZ R164, R164, UR24 ;  /* 0x00000018a4a47c20 */ /* 0x000fca0008410000 */
[----:B------:R-:W-:-:S04]  /*6590*/  FSEL R164, R164, RZ, P2 ;  /* 0x000000ffa4a47208 */ /* 0x000fc80001000000 */
[----:B------:R-:W-:-:S04]  /*65a0*/  F2FP.BF16.F32.PACK_AB R164, RZ, R164 ;  /* 0x000000a4ffa4723e */ /* 0x000fc800000010ff */
[----:B------:R-:W-:-:S07]  /*65b0*/  PRMT R153, R164, 0x7610, R153 ;  /* 0x00007610a4997816 */ /* 0x000fce0000000099 */
.L_x_6660:
[----:B------:R-:W-:Y:S05]  /*65c0*/  @!P1 BRA `(.L_x_6661) ;  /* 0x0000000000189947 */ /* 0x000fea0003800000 */
[----:B------:R-:W-:Y:S01]  /*65d0*/  FMUL.FTZ R164, R159, UR25 ;  /* 0x000000199fa47c20 */ /* 0x000fe20008410000 */
[----:B------:R-:W-:-:S03]  /*65e0*/  LOP3.LUT P2, RZ, R228, 0xff000000, RZ, 0xc0, !PT ;  /* 0xff000000e4ff7812 */ /* 0x000fc6000784c0ff */
[----:B------:R-:W-:-:S05]  /*65f0*/  FMUL.FTZ R164, R164, UR24 ;  /* 0x00000018a4a47c20 */ /* 0x000fca0008410000 */
[----:B------:R-:W-:-:S04]  /*6600*/  FSEL R164, R164, RZ, P2 ;  /* 0x000000ffa4a47208 */ /* 0x000fc80001000000 */
[----:B------:R-:W-:-:S04]  /*6610*/  F2FP.BF16.F32.PACK_AB R164, RZ, R164 ;  /* 0x000000a4ffa4723e */ /* 0x000fc800000010ff */
[----:B------:R-:W-:-:S07]  /*6620*/  PRMT R153, R153, 0x5410, R164 ;  /* 0x0000541099997816 */ /* 0x000fce00000000a4 */
.L_x_6661:
[----:B------:R-:W-:Y:S05]  /*6630*/  @!P1 BRA `(.L_x_6662) ;  /* 0x0000000000189947 */ /* 0x000fea0003800000 */
[----:B------:R-:W-:Y:S01]  /*6640*/  FMUL.FTZ R164, R160, UR25 ;  /* 0x00000019a0a47c20 */ /* 0x000fe20008410000 */
[----:B------:R-:W-:-:S03]  /*6650*/  LOP3.LUT P2, RZ, R229, 0xff, RZ, 0xc0, !PT ;  /* 0x000000ffe5ff7812 */ /* 0x000fc6000784c0ff */
[----:B------:R-:W-:-:S05]  /*6660*/  FMUL.FTZ R164, R164, UR24 ;  /* 0x00000018a4a47c20 */ /* 0x000fca0008410000 */
[----:B------:R-:W-:-:S04]  /*6670*/  FSEL R164, R164, RZ, P2 ;  /* 0x000000ffa4a47208 */ /* 0x000fc80001000000 */
[----:B------:R-:W-:-:S04]  /*6680*/  F2FP.BF16.F32.PACK_AB R164, RZ, R164 ;  /* 0x000000a4ffa4723e */ /* 0x000fc800000010ff */
[----:B------:R-:W-:-:S07]  /*6690*/  PRMT R154, R164, 0x7610, R154 ;  /* 0x00007610a49a7816 */ /* 0x000fce000000009a */
.L_x_6662:
[----:B------:R-:W-:Y:S05]  /*66a0*/  @!P1 BRA `(.L_x_6663) ;  /* 0x0000000000189947 */ /* 0x000fea0003800000 */
[----:B------:R-:W-:Y:S01]  /*66b0*/  FMUL.FTZ R164, R161, UR25 ;  /* 0x00000019a1a47c20 */ /* 0x000fe20008410000 */
[----:B------:R-:W-:-:S03]  /*66c0*/  LOP3.LUT P2, RZ, R229, 0xff00, RZ, 0xc0, !PT ;  /* 0x0000ff00e5ff7812 */ /* 0x000fc6000784c0ff */
[----:B------:R-:W-:-:S05]  /*66d0*/  FMUL.FTZ R164, R164, UR24 ;  /* 0x00000018a4a47c20 */ /* 0x000fca0008410000 */
[----:B------:R-:W-:-:S04]  /*66e0*/  FSEL R164, R164, RZ, P2 ;  /* 0x000000ffa4a47208 */ /* 0x000fc80001000000 */
[----:B------:R-:W-:-:S04]  /*66f0*/  F2FP.BF16.F32.PACK_AB R164, RZ, R164 ;  /* 0x000000a4ffa4723e */ /* 0x000fc800000010ff */
[----:B------:R-:W-:-:S07]  /*6700*/  PRMT R154, R154, 0x5410, R164 ;  /* 0x000054109a9a7816 */ /* 0x000fce00000000a4 */
.L_x_6663:
[----:B------:R-:W-:Y:S05]  /*6710*/  @!P1 BRA `(.L_x_6664) ;  /* 0x0000000000189947 */ /* 0x000fea0003800000 */
[----:B------:R-:W-:Y:S01]  /*6720*/  FMUL.FTZ R164, R162, UR25 ;  /* 0x00000019a2a47c20 */ /* 0x000fe20008410000 */
[----:B------:R-:W-:-:S03]  /*6730*/  LOP3.LUT P2, RZ, R229, 0xff0000, RZ, 0xc0, !PT ;  /* 0x00ff0000e5ff7812 */ /* 0x000fc6000784c0ff */
[----:B------:R-:W-:-:S05]  /*6740*/  FMUL.FTZ R164, R164, UR24 ;  /* 0x00000018a4a47c20 */ /* 0x000fca0008410000 */
[----:B------:R-:W-:-:S04]  /*6750*/  FSEL R164, R164, RZ, P2 ;  /* 0x000000ffa4a47208 */ /* 0x000fc80001000000 */
[----:B------:R-:W-:-:S04]  /*6760*/  F2FP.BF16.F32.PACK_AB R164, RZ, R164 ;  /* 0x000000a4ffa4723e */ /* 0x000fc800000010ff */
[----:B------:R-:W-:-:S07]  /*6770*/  PRMT R155, R164, 0x7610, R155 ;  /* 0x00007610a49b7816 */ /* 0x000fce000000009b */
.L_x_6664:
        /* <DEDUP_REMOVED lines=9> */
.L_x_6657:
        /* <DEDUP_REMOVED lines=12> */
.L_x_6666:
        /* <DEDUP_REMOVED lines=12> */
.L_x_6667:
        /* <DEDUP_REMOVED lines=12> */
.L_x_6668:
        /* <DEDUP_REMOVED lines=12> */
.L_x_6669:
        /* <DEDUP_REMOVED lines=12> */
.L_x_6670:
        /* <DEDUP_REMOVED lines=12> */
.L_x_6671:
        /* <DEDUP_REMOVED lines=12> */
.L_x_6672:
        /* <DEDUP_REMOVED lines=14> */
.L_x_6656:
        /* <DEDUP_REMOVED lines=46> */
.L_x_6674:
        /* <DEDUP_REMOVED lines=12> */
.L_x_6675:
        /* <DEDUP_REMOVED lines=12> */
.L_x_6676:
        /* <DEDUP_REMOVED lines=12> */
.L_x_6677:
        /* <DEDUP_REMOVED lines=12> */
.L_x_6678:
        /* <DEDUP_REMOVED lines=12> */
.L_x_6679:
        /* <DEDUP_REMOVED lines=12> */
.L_x_6680:
        /* <DEDUP_REMOVED lines=9> */
.L_x_6673:
        /* <DEDUP_REMOVED lines=12> */
.L_x_6681:
        /* <DEDUP_REMOVED lines=12> */
.L_x_6682:
        /* <DEDUP_REMOVED lines=12> */
.L_x_6683:
        /* <DEDUP_REMOVED lines=12> */
.L_x_6684:
        /* <DEDUP_REMOVED lines=12> */
.L_x_6685:
        /* <DEDUP_REMOVED lines=12> */
.L_x_6686:
        /* <DEDUP_REMOVED lines=12> */
.L_x_6687:
        /* <DEDUP_REMOVED lines=13> */
.L_x_6665:
        /* <DEDUP_REMOVED lines=18> */
[----:B------:R-:W-:Y:S02]  /*7d50*/  @P2 FFMA.FTZ R165, R200, UR9, R247 ;  /* 0x00000009c8a52c23 */ /* 0x000fe400080100f7 */
[----:B------:R-:W-:Y:S01]  /*7d60*/  @P2 FADD.FTZ R156, R205, -R156 ;  /* 0x8000009ccd9c2221 */ /* 0x000fe20000010000 */
[----:B------:R-:W-:Y:S01]  /*7d70*/  @P2 FADD.FTZ R161, R202, -R161 ;  /* 0x800000a1caa12221 */ /* 0x000fe20000010000 */
[----:B------:R-:W-:Y:S02]  /*7d80*/  @P2 FADD.FTZ R165, R198, -R165 ;  /* 0x800000a5c6a52221 */ /* 0x000fe40000010000 */
[----:B------:R-:W-:Y:S01]  /*7d90*/  @P2 FFMA.FTZ R157, R156, UR28, R25 ;  /* 0x0000001c9c9d2c23 */ /* 0x000fe20008010019 */
[----:B------:R-:W-:Y:S01]  /*7da0*/  @P2 FFMA.FTZ R156, R206, UR9, R247 ;  /* 0x00000009ce9c2c23 */ /* 0x000fe200080100f7 */
[----:B------:R-:W-:Y:S01]  /*7db0*/  @P2 FFMA.FTZ R160, R161, UR28, R20 ;  /* 0x0000001ca1a02c23 */ /* 0x000fe20008010014 */
[----:B------:R-:W-:-:S02]  /*7dc0*/  MOV R161, R21 ;  /* 0x0000001500a17202 */ /* 0x000fc40000000f00 */
[----:B------:R-:W-:Y:S01]  /*7dd0*/  @P2 FADD.FTZ R159, R201, -R156 ;  /* 0x8000009cc99f2221 */ /* 0x000fe20000010000 */
[----:B------:R-:W-:-:S03]  /*7de0*/  @P2 FFMA.FTZ R156, R237, UR9, R247 ;  /* 0x00000009ed9c2c23 */ /* 0x000fc600080100f7 */
[----:B------:R-:W-:Y:S01]  /*7df0*/  @P2 FFMA.FTZ R158, R159, UR28, R26 ;  /* 0x0000001c9f9e2c23 */ /* 0x000fe2000801001a */
[----:B------:R-:W-:Y:S01]  /*7e00*/  @P2 FADD.FTZ R156, R207, -R156 ;  /* 0x8000009ccf9c2221 */ /* 0x000fe20000010000 */
[----:B------:R-:W-:-:S03]  /*7e10*/  MOV R159, R27 ;  /* 0x0000001b009f7202 */ /* 0x000fc60000000f00 */
[----:B------:R-:W-:Y:S01]  /*7e20*/  @P2 FFMA.FTZ R159, R156, UR28, R27 ;  /* 0x0000001c9c9f2c23 */ /* 0x000fe2000801001b */
        /* <DEDUP_REMOVED lines=8> */
[----:B------:R-:W-:-:S03]  /*7eb0*/  MOV R163, R23 ;  /* 0x0000001700a37202 */ /* 0x000fc60000000f00 */
        /* <DEDUP_REMOVED lines=10> */
.L_x_6690:
[----:B------:R-:W-:Y:S05]  /*7f60*/  @!P1 BRA `(.L_x_6691) ;  /* 0x0000000000189947 */ /* 0x000fea0003800000 */
[----:B------:R-:W-:Y:S01]  /*7f70*/  FMUL.FTZ R164, R157, UR25 ;  /* 0x000000199da47c20 */ /* 0x000fe20008410000 */
[----:B------:R-:W-:-:S03]  /*7f80*/  LOP3.LUT P2, RZ, R230, 0xff00, RZ, 0xc0, !PT ;  /* 0x0000ff00e6ff7812 */ /* 0x000fc6000784c0ff */
[----:B------:R-:W-:-:S05]  /*7f90*/  FMUL.FTZ R164, R164, UR24 ;  /* 0x00000018a4a47c20 */ /* 0x000fca0008410000 */
[----:B------:R-:W-:-:S04]  /*7fa0*/  FSEL R164, R164, RZ, P2 ;  /* 0x000000ffa4a47208 */ /* 0x000fc80001000000 */
[----:B------:R-:W-:-:S04]  /*7fb0*/  F2FP.BF16.F32.PACK_AB R164, RZ, R164 ;  /* 0x000000a4ffa4723e */ /* 0x000fc800000010ff */
[----:B------:R-:W-:-:S07]  /*7fc0*/  PRMT R152, R152, 0x5410, R164 ;  /* 0x0000541098987816 */ /* 0x000fce00000000a4 */
.L_x_6691:
[----:B------:R-:W-:Y:S05]  /*7fd0*/  @!P1 BRA `(.L_x_6692) ;  /* 0x0000000000189947 */ /* 0x000fea0003800000 */
[----:B------:R-:W-:Y:S01]  /*7fe0*/  FMUL.FTZ R164, R158, UR25 ;  /* 0x000000199ea47c20 */ /* 0x000fe20008410000 */
[----:B------:R-:W-:-:S03]  /*7ff0*/  LOP3.LUT P2, RZ, R230, 0xff0000, RZ, 0xc0, !PT ;  /* 0x00ff0000e6ff7812 */ /* 0x000fc6000784c0ff */
[----:B------:R-:W-:-:S05]  /*8000*/  FMUL.FTZ R164, R164, UR24 ;  /* 0x00000018a4a47c20 */ /* 0x000fca0008410000 */
[----:B------:R-:W-:-:S04]  /*8010*/  FSEL R164, R164, RZ, P2 ;  /* 0x000000ffa4a47208 */ /* 0x000fc80001000000 */
[----:B------:R-:W-:-:S04]  /*8020*/  F2FP.BF16.F32.PACK_AB R164, RZ, R164 ;  /* 0x000000a4ffa4723e */ /* 0x000fc800000010ff */
[----:B------:R-:W-:-:S07]  /*8030*/  PRMT R153, R164, 0x7610, R153 ;  /* 0x00007610a4997816 */ /* 0x000fce0000000099 */
.L_x_6692:
[----:B------:R-:W-:Y:S05]  /*8040*/  @!P1 BRA `(.L_x_6693) ;  /* 0x0000000000189947 */ /* 0x000fea0003800000 */
[----:B------:R-:W-:Y:S01]  /*8050*/  FMUL.FTZ R164, R159, UR25 ;  /* 0x000000199fa47c20 */ /* 0x000fe20008410000 */
[----:B------:R-:W-:-:S03]  /*8060*/  LOP3.LUT P2, RZ, R230, 0xff000000, RZ, 0xc0, !PT ;  /* 0xff000000e6ff7812 */ /* 0x000fc6000784c0ff */
[----:B------:R-:W-:-:S05]  /*8070*/  FMUL.FTZ R164, R164, UR24 ;  /* 0x00000018a4a47c20 */ /* 0x000fca0008410000 */
[----:B------:R-:W-:-:S04]  /*8080*/  FSEL R164, R164, RZ, P2 ;  /* 0x000000ffa4a47208 */ /* 0x000fc80001000000 */
[----:B------:R-:W-:-:S04]  /*8090*/  F2FP.BF16.F32.PACK_AB R164, RZ, R164 ;  /* 0x000000a4ffa4723e */ /* 0x000fc800000010ff */
[----:B------:R-:W-:-:S07]  /*80a0*/  PRMT R153, R153, 0x5410, R164 ;  /* 0x0000541099997816 */ /* 0x000fce00000000a4 */
.L_x_6693:
[----:B------:R-:W-:Y:S05]  /*80b0*/  @!P1 BRA `(.L_x_6694) ;  /* 0x0000000000189947 */ /* 0x000fea0003800000 */
[----:B------:R-:W-:Y:S01]  /*80c0*/  FMUL.FTZ R164, R160, UR25 ;  /* 0x00000019a0a47c20 */ /* 0x000fe20008410000 */
[----:B------:R-:W-:-:S03]  /*80d0*/  LOP3.LUT P2, RZ, R231, 0xff, RZ, 0xc0, !PT ;  /* 0x000000ffe7ff7812 */ /* 0x000fc6000784c0ff */
[----:B------:R-:W-:-:S05]  /*80e0*/  FMUL.FTZ R164, R164, UR24 ;  /* 0x00000018a4a47c20 */ /* 0x000fca0008410000 */
[----:B------:R-:W-:-:S04]  /*80f0*/  FSEL R164, R164, RZ, P2 ;  /* 0x000000ffa4a47208 */ /* 0x000fc80001000000 */
[----:B------:R-:W-:-:S04]  /*8100*/  F2FP.BF16.F32.PACK_AB R164, RZ, R164 ;  /* 0x000000a4ffa4723e */ /* 0x000fc800000010ff */
[----:B------:R-:W-:-:S07]  /*8110*/  PRMT R154, R164, 0x7610, R154 ;  /* 0x00007610a49a7816 */ /* 0x000fce000000009a */
.L_x_6694:
[----:B------:R-:W-:Y:S05]  /*8120*/  @!P1 BRA `(.L_x_6695) ;  /* 0x0000000000189947 */ /* 0x000fea0003800000 */
[----:B------:R-:W-:Y:S01]  /*8130*/  FMUL.FTZ R164, R161, UR25 ;  /* 0x00000019a1a47c20 */ /* 0x000fe20008410000 */
[----:B------:R-:W-:-:S03]  /*8140*/  LOP3.LUT P2, RZ, R231, 0xff00, RZ, 0xc0, !PT ;  /* 0x0000ff00e7ff7812 */ /* 0x000fc6000784c0ff */
[----:B------:R-:W-:-:S05]  /*8150*/  FMUL.FTZ R164, R164, UR24 ;  /* 0x00000018a4a47c20 */ /* 0x000fca0008410000 */
[----:B------:R-:W-:-:S04]  /*8160*/  FSEL R164, R164, RZ, P2 ;  /* 0x000000ffa4a47208 */ /* 0x000fc80001000000 */
[----:B------:R-:W-:-:S04]  /*8170*/  F2FP.BF16.F32.PACK_AB R164, RZ, R164 ;  /* 0x000000a4ffa4723e */ /* 0x000fc800000010ff */
[----:B------:R-:W-:-:S07]  /*8180*/  PRMT R154, R154, 0x5410, R164 ;  /* 0x000054109a9a7816 */ /* 0x000fce00000000a4 */
.L_x_6695:
[----:B------:R-:W-:Y:S05]  /*8190*/  @!P1 BRA `(.L_x_6696) ;  /* 0x0000000000189947 */ /* 0x000fea0003800000 */
[----:B------:R-:W-:Y:S01]  /*81a0*/  FMUL.FTZ R164, R162, UR25 ;  /* 0x00000019a2a47c20 */ /* 0x000fe20008410000 */
[----:B------:R-:W-:-:S03]  /*81b0*/  LOP3.LUT P2, RZ, R231, 0xff0000, RZ, 0xc0, !PT ;  /* 0x00ff0000e7ff7812 */ /* 0x000fc6000784c0ff */
[----:B------:R-:W-:-:S05]  /*81c0*/  FMUL.FTZ R164, R164, UR24 ;  /* 0x00000018a4a47c20 */ /* 0x000fca0008410000 */
[----:B------:R-:W-:-:S04]  /*81d0*/  FSEL R164, R164, RZ, P2 ;  /* 0x000000ffa4a47208 */ /* 0x000fc80001000000 */
[----:B------:R-:W-:-:S04]  /*81e0*/  F2FP.BF16.F32.PACK_AB R164, RZ, R164 ;  /* 0x000000a4ffa4723e */ /* 0x000fc800000010ff */
[----:B------:R-:W-:-:S07]  /*81f0*/  PRMT R155, R164, 0x7610, R155 ;  /* 0x00007610a49b7816 */ /* 0x000fce000000009b */
.L_x_6696:
        /* <DEDUP_REMOVED lines=9> */
.L_x_6689:
        /* <DEDUP_REMOVED lines=12> */
.L_x_6698:
        /* <DEDUP_REMOVED lines=12> */
.L_x_6699:
        /* <DEDUP_REMOVED lines=12> */
.L_x_6700:
        /* <DEDUP_REMOVED lines=12> */
.L_x_6701:
        /* <DEDUP_REMOVED lines=12> */
.L_x_6702:
        /* <DEDUP_REMOVED lines=12> */
.L_x_6703:
        /* <DEDUP_REMOVED lines=12> */
.L_x_6704:
        /* <DEDUP_REMOVED lines=14> */
.L_x_6688:
        /* <DEDUP_REMOVED lines=46> */
.L_x_6706:
        /* <DEDUP_REMOVED lines=12> */
.L_x_6707:
        /* <DEDUP_REMOVED lines=12> */
.L_x_6708:
        /* <DEDUP_REMOVED lines=12> */
.L_x_6709:
        /* <DEDUP_REMOVED lines=12> */
.L_x_6710:
        /* <DEDUP_REMOVED lines=12> */
.L_x_6711:
        /* <DEDUP_REMOVED lines=12> */
.L_x_6712:
        /* <DEDUP_REMOVED lines=9> */
.L_x_6705:
        /* <DEDUP_REMOVED lines=12> */
.L_x_6713:
        /* <DEDUP_REMOVED lines=12> */
.L_x_6714:
        /* <DEDUP_REMOVED lines=12> */
.L_x_6715:
        /* <DEDUP_REMOVED lines=12> */
.L_x_6716:
        /* <DEDUP_REMOVED lines=12> */
.L_x_6717:
        /* <DEDUP_REMOVED lines=12> */
.L_x_6718:
        /* <DEDUP_REMOVED lines=12> */
.L_x_6719:
        /* <DEDUP_REMOVED lines=13> */
.L_x_6697:
        /* <DEDUP_REMOVED lines=14> */
[----:B------:R-:W-:-:S07]  /*9790*/  MOV R162, R14 ;  /* 0x0000000e00a27202 */ /* 0x000fce0000000f00 */
[--C-:B------:R-:W-:Y:S01]  /*97a0*/  @P2 FFMA.FTZ R158, R218, UR9, R247.reuse ;  /* 0x00000009da9e2c23 */ /* 0x100fe200080100f7 */
[--C-:B------:R-:W-:Y:S01]  /*97b0*/  @P2 FFMA.FTZ R156, R240, UR9, R247.reuse ;  /* 0x00000009f09c2c23 */ /* 0x100fe200080100f7 */
[--C-:B------:R-:W-:Y:S02]  /*97c0*/  @P2 FFMA.FTZ R160, R241, UR9, R247.reuse ;  /* 0x00000009f1a02c23 */ /* 0x100fe400080100f7 */
[----:B------:R-:W-:Y:S01]  /*97d0*/  @P2 FADD.FTZ R161, R213, -R158 ;  /* 0x8000009ed5a12221 */ /* 0x000fe20000010000 */
[----:B------:R-:W-:Y:S01]  /*97e0*/  @P2 FADD.FTZ R156, R217, -R156 ;  /* 0x8000009cd99c2221 */ /* 0x000fe20000010000 */
[----:B------:R-:W-:Y:S01]  /*97f0*/  MOV R158, R18 ;  /* 0x00000012009e7202 */ /* 0x000fe20000000f00 */
        /* <DEDUP_REMOVED lines=8> */
[----:B------:R-:W-:-:S02]  /*9880*/  @P2 FADD.FTZ R156, R221, -R156 ;  /* 0x8000009cdd9c2221 */ /* 0x000fc40000010000 */
[----:B------:R-:W-:Y:S01]  /*9890*/  @P2 FFMA.FTZ R160, R161, UR28, R12 ;  /* 0x0000001ca1a02c23 */ /* 0x000fe2000801000c */
[----:B------:R-:W-:Y:S01]  /*98a0*/  MOV R161, R13 ;  /* 0x0000000d00a17202 */ /* 0x000fe20000000f00 */
[----:B------:R-:W-:Y:S01]  /*98b0*/  @P2 FFMA.FTZ R161, R156, UR28, R13 ;  /* 0x0000001c9ca12c23 */ /* 0x000fe2000801000d */
[----:B------:R-:W-:-:S04]  /*98c0*/  @P2 FFMA.FTZ R156, R222, UR9, R247 ;  /* 0x00000009de9c2c23 */ /* 0x000fc800080100f7 */
[----:B------:R-:W-:Y:S01]  /*98d0*/  @P2 FADD.FTZ R163, R215, -R156 ;  /* 0x8000009cd7a32221 */ /* 0x000fe20000010000 */
[--C-:B------:R-:W-:Y:S01]  /*98e0*/  @P2 FFMA.FTZ R156, R243, UR9, R247.reuse ;  /* 0x00000009f39c2c23 */ /* 0x100fe200080100f7 */
[----:B------:R-:W-:Y:S02]  /*98f0*/  @P2 FFMA.FTZ R247, R216, UR9, R247 ;  /* 0x00000009d8f72c23 */ /* 0x000fe400080100f7 */
        /* <DEDUP_REMOVED lines=14> */
.L_x_6722:
[----:B------:R-:W-:Y:S05]  /*99e0*/  @!P1 BRA `(.L_x_6723) ;  /* 0x0000000000189947 */ /* 0x000fea0003800000 */
[----:B------:R-:W-:Y:S01]  /*99f0*/  FMUL.FTZ R164, R157, UR25 ;  /* 0x000000199da47c20 */ /* 0x000fe20008410000 */
[----:B------:R-:W-:-:S03]  /*9a00*/  LOP3.LUT P2, RZ, R232, 0xff00, RZ, 0xc0, !PT ;  /* 0x0000ff00e8ff7812 */ /* 0x000fc6000784c0ff */
[----:B------:R-:W-:-:S05]  /*9a10*/  FMUL.FTZ R164, R164, UR24 ;  /* 0x00000018a4a47c20 */ /* 0x000fca0008410000 */
[----:B------:R-:W-:-:S04]  /*9a20*/  FSEL R164, R164, RZ, P2 ;  /* 0x000000ffa4a47208 */ /* 0x000fc80001000000 */
[----:B------:R-:W-:-:S04]  /*9a30*/  F2FP.BF16.F32.PACK_AB R164, RZ, R164 ;  /* 0x000000a4ffa4723e */ /* 0x000fc800000010ff */
[----:B------:R-:W-:-:S07]  /*9a40*/  PRMT R152, R152, 0x5410, R164 ;  /* 0x0000541098987816 */ /* 0x000fce00000000a4 */
.L_x_6723:
[----:B------:R-:W-:Y:S05]  /*9a50*/  @!P1 BRA `(.L_x_6724) ;  /* 0x0000000000189947 */ /* 0x000fea0003800000 */
[----:B------:R-:W-:Y:S01]  /*9a60*/  FMUL.FTZ R164, R158, UR25 ;  /* 0x000000199ea47c20 */ /* 0x000fe20008410000 */
[----:B------:R-:W-:-:S03]  /*9a70*/  LOP3.LUT P2, RZ, R232, 0xff0000, RZ, 0xc0, !PT ;  /* 0x00ff0000e8ff7812 */ /* 0x000fc6000784c0ff */
[----:B------:R-:W-:-:S05]  /*9a80*/  FMUL.FTZ R164, R164, UR24 ;  /* 0x00000018a4a47c20 */ /* 0x000fca0008410000 */
[----:B------:R-:W-:-:S04]  /*9a90*/  FSEL R164, R164, RZ, P2 ;  /* 0x000000ffa4a47208 */ /* 0x000fc80001000000 */
[----:B------:R-:W-:-:S04]  /*9aa0*/  F2FP.BF16.F32.PACK_AB R164, RZ, R164 ;  /* 0x000000a4ffa4723e */ /* 0x000fc800000010ff */
[----:B------:R-:W-:-:S07]  /*9ab0*/  PRMT R153, R164, 0x7610, R153 ;  /* 0x00007610a4997816 */ /* 0x000fce0000000099 */
.L_x_6724:
[----:B------:R-:W-:Y:S05]  /*9ac0*/  @!P1 BRA `(.L_x_6725) ;  /* 0x0000000000189947 */ /* 0x000fea0003800000 */
[----:B------:R-:W-:Y:S01]  /*9ad0*/  FMUL.FTZ R164, R159, UR25 ;  /* 0x000000199fa47c20 */ /* 0x000fe20008410000 */
[----:B------:R-:W-:-:S03]  /*9ae0*/  LOP3.LUT P2, RZ, R232, 0xff000000, RZ, 0xc0, !PT ;  /* 0xff000000e8ff7812 */ /* 0x000fc6000784c0ff */
[----:B------:R-:W-:-:S05]  /*9af0*/  FMUL.FTZ R164, R164, UR24 ;  /* 0x00000018a4a47c20 */ /* 0x000fca0008410000 */
[----:B------:R-:W-:-:S04]  /*9b00*/  FSEL R164, R164, RZ, P2 ;  /* 0x000000ffa4a47208 */ /* 0x000fc80001000000 */
[----:B------:R-:W-:-:S04]  /*9b10*/  F2FP.BF16.F32.PACK_AB R164, RZ, R164 ;  /* 0x000000a4ffa4723e */ /* 0x000fc800000010ff */
[----:B------:R-:W-:-:S07]  /*9b20*/  PRMT R153, R153, 0x5410, R164 ;  /* 0x0000541099997816 */ /* 0x000fce00000000a4 */
.L_x_6725:
[----:B------:R-:W-:Y:S05]  /*9b30*/  @!P1 BRA `(.L_x_6726) ;  /* 0x0000000000189947 */ /* 0x000fea0003800000 */
[----:B------:R-:W-:Y:S01]  /*9b40*/  FMUL.FTZ R164, R160, UR25 ;  /* 0x00000019a0a47c20 */ /* 0x000fe20008410000 */
[----:B------:R-:W-:-:S03]  /*9b50*/  LOP3.LUT P2, RZ, R233, 0xff, RZ, 0xc0, !PT ;  /* 0x000000ffe9ff7812 */ /* 0x000fc6000784c0ff */
[----:B------:R-:W-:-:S05]  /*9b60*/  FMUL.FTZ R164, R164, UR24 ;  /* 0x00000018a4a47c20 */ /* 0x000fca0008410000 */
[----:B------:R-:W-:-:S04]  /*9b70*/  FSEL R164, R164, RZ, P2 ;  /* 0x000000ffa4a47208 */ /* 0x000fc80001000000 */
[----:B------:R-:W-:-:S04]  /*9b80*/  F2FP.BF16.F32.PACK_AB R164, RZ, R164 ;  /* 0x000000a4ffa4723e */ /* 0x000fc800000010ff */
[----:B------:R-:W-:-:S07]  /*9b90*/  PRMT R154, R164, 0x7610, R154 ;  /* 0x00007610a49a7816 */ /* 0x000fce000000009a */
.L_x_6726:
[----:B------:R-:W-:Y:S05]  /*9ba0*/  @!P1 BRA `(.L_x_6727) ;  /* 0x0000000000189947 */ /* 0x000fea0003800000 */
[----:B------:R-:W-:Y:S01]  /*9bb0*/  FMUL.FTZ R164, R161, UR25 ;  /* 0x00000019a1a47c20 */ /* 0x000fe20008410000 */
[----:B------:R-:W-:-:S03]  /*9bc0*/  LOP3.LUT P2, RZ, R233, 0xff00, RZ, 0xc0, !PT ;  /* 0x0000ff00e9ff7812 */ /* 0x000fc6000784c0ff */
[----:B------:R-:W-:-:S05]  /*9bd0*/  FMUL.FTZ R164, R164, UR24 ;  /* 0x00000018a4a47c20 */ /* 0x000fca0008410000 */
[----:B------:R-:W-:-:S04]  /*9be0*/  FSEL R164, R164, RZ, P2 ;  /* 0x000000ffa4a47208 */ /* 0x000fc80001000000 */
[----:B------:R-:W-:-:S04]  /*9bf0*/  F2FP.BF16.F32.PACK_AB R164, RZ, R164 ;  /* 0x000000a4ffa4723e */ /* 0x000fc800000010ff */
[----:B------:R-:W-:-:S07]  /*9c00*/  PRMT R154, R154, 0x5410, R164 ;  /* 0x000054109a9a7816 */ /* 0x000fce00000000a4 */
.L_x_6727:
[----:B------:R-:W-:Y:S05]  /*9c10*/  @!P1 BRA `(.L_x_6728) ;  /* 0x0000000000189947 */ /* 0x000fea0003800000 */
[----:B------:R-:W-:Y:S01]  /*9c20*/  FMUL.FTZ R164, R162, UR25 ;  /* 0x00000019a2a47c20 */ /* 0x000fe20008410000 */
[----:B------:R-:W-:-:S03]  /*9c30*/  LOP3.LUT P2, RZ, R233, 0xff0000, RZ, 0xc0, !PT ;  /* 0x00ff0000e9ff7812 */ /* 0x000fc6000784c0ff */
[----:B------:R-:W-:-:S05]  /*9c40*/  FMUL.FTZ R164, R164, UR24 ;  /* 0x00000018a4a47c20 */ /* 0x000fca0008410000 */
[----:B------:R-:W-:-:S04]  /*9c50*/  FSEL R164, R164, RZ, P2 ;  /* 0x000000ffa4a47208 */ /* 0x000fc80001000000 */
[----:B------:R-:W-:-:S04]  /*9c60*/  F2FP.BF16.F32.PACK_AB R164, RZ, R164 ;  /* 0x000000a4ffa4723e */ /* 0x000fc800000010ff */
[----:B------:R-:W-:-:S07]  /*9c70*/  PRMT R155, R164, 0x7610, R155 ;  /* 0x00007610a49b7816 */ /* 0x000fce000000009b */
.L_x_6728:
        /* <DEDUP_REMOVED lines=9> */
.L_x_6721:
        /* <DEDUP_REMOVED lines=12> */
.L_x_6730:
        /* <DEDUP_REMOVED lines=12> */
.L_x_6731:
        /* <DEDUP_REMOVED lines=12> */
.L_x_6732:
        /* <DEDUP_REMOVED lines=12> */
.L_x_6733:
        /* <DEDUP_REMOVED lines=12> */
.L_x_6734:
        /* <DEDUP_REMOVED lines=12> */
.L_x_6735:
        /* <DEDUP_REMOVED lines=12> */
.L_x_6736:
        /* <DEDUP_REMOVED lines=14> */
.L_x_6720:
[----:B------:R-:W-:Y:S05]  /*a330*/  @!P0 BRA `(.L_x_6737) ;  /* 0x0000000400f88947 */ /* 0x000fea0003800000 */
[--C-:B0-----:R-:W-:Y:S01]  /*a340*/  FFMA.FTZ R158, R243, UR9, R247.reuse ;  /* 0x00000009f39e7c23 */ /* 0x101fe200080100f7 */
        /* <DEDUP_REMOVED lines=15> */
.L_x_6738:
        /* <DEDUP_REMOVED lines=12> */
.L_x_6739:
        /* <DEDUP_REMOVED lines=12> */
.L_x_6740:
        /* <DEDUP_REMOVED lines=12> */
.L_x_6741:
        /* <DEDUP_REMOVED lines=12> */
.L_x_6742:
        /* <DEDUP_REMOVED lines=12> */
.L_x_6743:
        /* <DEDUP_REMOVED lines=12> */
.L_x_6744:
        /* <DEDUP_REMOVED lines=38> */
.L_x_6737:
        /* <DEDUP_REMOVED lines=12> */
.L_x_6745:
        /* <DEDUP_REMOVED lines=12> */
.L_x_6746:
        /* <DEDUP_REMOVED lines=12> */
.L_x_6747:
        /* <DEDUP_REMOVED lines=12> */
.L_x_6748:
        /* <DEDUP_REMOVED lines=12> */
.L_x_6749:
        /* <DEDUP_REMOVED lines=12> */
.L_x_6750:
        /* <DEDUP_REMOVED lines=12> */
.L_x_6751:
        /* <DEDUP_REMOVED lines=13> */
.L_x_6729:
        /* <DEDUP_REMOVED lines=13> */
.L_x_6585:
        /* <DEDUP_REMOVED lines=29> */
.L_x_6753:
        /* <DEDUP_REMOVED lines=11> */
.L_x_19347:


//--------------------- .text._ZN10layer_norm13ln_bwd_kernelINS_13Kernel_traitsI13__nv_bfloat16S2_fS2_fjLj5120ELj1ELj1ELj4ELj16ENS_18Kernel_traits_baseILj5120ES2_S2_fS2_fjLj128EEEEELb1ELb1ELb0ELb0EEEvNS_9BwdParamsE --------------------------
	.section	.text._ZN10layer_norm13ln_bwd_kernelINS_13Kernel_traitsI13__nv_bfloat16S2_fS2_fjLj5120ELj1ELj1ELj4ELj16ENS_18Kernel_traits_baseILj5120ES2_S2_fS2_fjLj128EEEEELb1ELb1ELb0ELb0EEEvNS_9BwdParamsE,"ax",@progbits
	.align	128
        .global         _ZN10layer_norm13ln_bwd_kernelINS_13Kernel_traitsI13__nv_bfloat16S2_fS2_fjLj5120ELj1ELj1ELj4ELj16ENS_18Kernel_traits_baseILj5120ES2_S2_fS2_fjLj128EEEEELb1ELb1ELb0ELb0EEEvNS_9BwdParamsE
        .type           _ZN10layer_norm13ln_bwd_kernelINS_13Kernel_traitsI13__nv_bfloat16S2_fS2_fjLj5120ELj1ELj1ELj4ELj16ENS_18Kernel_traits_baseILj5120ES2_S2_fS2_fjLj128EEEEELb1ELb1ELb0ELb0EEEvNS_9BwdParamsE,@function
        .size           _ZN10layer_norm13ln_bwd_kernelINS_13Kernel_traitsI13__nv_bfloat16S2_fS2_fjLj5120ELj1ELj1ELj4ELj16ENS_18Kernel_traits_baseILj5120ES2_S2_fS2_fjLj128EEEEELb1ELb1ELb0ELb0EEEvNS_9BwdParamsE,(.L_x_19348 - _ZN10layer_norm13ln_bwd_kernelINS_13Kernel_traitsI13__nv_bfloat16S2_fS2_fjLj5120ELj1ELj1ELj4ELj16ENS_18Kernel_traits_baseILj5120ES2_S2_fS2_fjLj128EEEEELb1ELb1ELb0ELb0EEEvNS_9BwdParamsE)
        .other          _ZN10layer_norm13ln_bwd_kernelINS_13Kernel_traitsI13__nv_bfloat16S2_fS2_fjLj5120ELj1ELj1ELj4ELj16ENS_18Kernel_traits_baseILj5120ES2_S2_fS2_fjLj128EEEEELb1ELb1ELb0ELb0EEEvNS_9BwdParamsE,@"STO_CUDA_ENTRY STV_DEFAULT"
_ZN10layer_norm13ln_bwd_kernelINS_13Kernel_traitsI13__nv_bfloat16S2_fS2_fjLj5120ELj1ELj1ELj4ELj16ENS_18Kernel_traits_baseILj5120ES2_S2_fS2_fjLj128EEEEELb1ELb1ELb0ELb0EEEvNS_9BwdParamsE:
.text._ZN10layer_norm13ln_bwd_kernelINS_13Kernel_traitsI13__nv_bfloat16S2_fS2_fjLj5120ELj1ELj1ELj4ELj16ENS_18Kernel_traits_baseILj5120ES2_S2_fS2_fjLj128EEEEELb1ELb1ELb0ELb0EEEvNS_9BwdParamsE:
[----:B------:R-:W0:Y:S01]  /*0000*/  LDC R1, c[0x0][0x37c] ;  /* 0x0000df00ff017b82 */ /* 0x000e220000000800 */
[----:B------:R-:W1:Y:S01]  /*0010*/  S2R R10, SR_TID.X ;  /* 0x00000000000a7919 */ /* 0x000e620000002100 */
[----:B------:R-:W2:Y:S01]  /*0020*/  LDCU UR6, c[0x0][0x388] ;  /* 0x00007100ff0677ac */ /* 0x000ea20008000800 */
[----:B0-----:R-:W-:Y:S01]  /*0030*/  IADD3 R1, PT, PT, R1, -0x1a0, RZ ;  /* 0xfffffe6001017810 */ /* 0x001fe20007ffe0ff */
        /* <DEDUP_REMOVED lines=10> */
[----:B------:R-:W-:Y:S01]  /*00e0*/  STL [R1+0x8], R11 ;  /* 0x0000080b01007387 */ /* 0x000fe20000100800 */
[----:B------:R-:W-:-:S02]  /*00f0*/  ISETP.GE.U32.AND P0, PT, R11, 0x80, PT ;  /* 0x000000800b00780c */ /* 0x000fc40003f06070 */
[----:B------:R-:W-:Y:S01]  /*0100*/  P2R R10, PR, RZ, 0x10 ;  /* 0x00000010ff0a7803 */ /* 0x000fe20000000000 */
[----:B------:R-:W2:Y:S01]  /*0110*/  LDL.64 R72, [R1+0x140] ;  /* 0x0001400001487983 */ /* 0x000ea20000100a00 */
[C---:B------:R-:W-:Y:S02]  /*0120*/  ISETP.GE.U32.AND P1, PT, R11.reuse, 0x100, PT ;  /* 0x000001000b00780c */ /* 0x040fe40003f26070 */
[C---:B------:R-:W-:Y:S01]  /*0130*/  ISETP.GE.U32.AND P2, PT, R11.reuse, 0x180, PT ;  /* 0x000001800b00780c */ /* 0x040fe20003f46070 */
[----:B------:R-:W2:Y:S01]  /*0140*/  LDL.64 R74, [R1+0x148] ;  /* 0x00014800014a7983 */ /* 0x000ea20000100a00 */
[----:B------:R-:W-:-:S03]  /*0150*/  ISETP.GE.U32.AND P3, PT, R11, 0x200, PT ;  /* 0x000002000b00780c */ /* 0x000fc60003f66070 */
[----:B------:R-:W3:Y:S01]  /*0160*/  LDL.64 R68, [R1+0x130] ;  /* 0x0001300001447983 */ /* 0x000ee20000100a00 */
[----:B------:R-:W4:Y:S03]  /*0170*/  @P4 LDC.64 R22, c[0x0][0x3d0] ;  /* 0x0000f400ff164b82 */ /* 0x000f260000000a00 */
[----:B------:R-:W3:Y:S04]  /*0180*/  LDL.64 R70, [R1+0x138] ;  /* 0x0001380001467983 */ /* 0x000ee80000100a00 */
[----:B------:R0:W-:Y:S01]  /*0190*/  STL [R1+0xfc], R10 ;  /* 0x0000fc0a01007387 */ /* 0x0001e20000100800 */
[----:B------:R-:W1:Y:S03]  /*01a0*/  @P0 LDC.64 R2, c[0x0][0x3d0] ;  /* 0x0000f400ff020b82 */ /* 0x000e660000000a00 */
[----:B------:R-:W3:Y:S04]  /*01b0*/  LDL.64 R64, [R1+0x120] ;  /* 0x0001200001407983 */ /* 0x000ee80000100a00 */
[----:B------:R-:W3:Y:S01]  /*01c0*/  LDL.64 R66, [R1+0x128] ;  /* 0x0001280001427983 */ /* 0x000ee20000100a00 */
[----:B------:R-:W0:Y:S03]  /*01d0*/  @P0 LDC.64 R4, c[0x0][0x3e8] ;  /* 0x0000fa00ff040b82 */ /* 0x000e260000000a00 */
[----:B------:R-:W3:Y:S04]  /*01e0*/  LDL.64 R60, [R1+0x110] ;  /* 0x00011000013c7983 */ /* 0x000ee80000100a00 */
[----:B------:R-:W3:Y:S01]  /*01f0*/  LDL.64 R62, [R1+0x118] ;  /* 0x00011800013e7983 */ /* 0x000ee20000100a00 */
[----:B------:R-:W4:Y:S03]  /*0200*/  @P1 LDC.64 R6, c[0x0][0x3d0] ;  /* 0x0000f400ff061b82 */ /* 0x000f260000000a00 */
[----:B------:R-:W3:Y:S04]  /*0210*/  LDL.64 R56, [R1+0x100] ;  /* 0x0001000001387983 */ /* 0x000ee80000100a00 */
[----:B------:R-:W3:Y:S01]  /*0220*/  LDL.64 R58, [R1+0x108] ;  /* 0x00010800013a7983 */ /* 0x000ee20000100a00 */
[----:B------:R-:W4:Y:S08]  /*0230*/  @P1 LDC.64 R8, c[0x0][0x3e8] ;  /* 0x0000fa00ff081b82 */ /* 0x000f300000000a00 */
[----:B------:R-:W4:Y:S08]  /*0240*/  @P2 LDC.64 R14, c[0x0][0x3d0] ;  /* 0x0000f400ff0e2b82 */ /* 0x000f300000000a00 */
[----:B------:R-:W4:Y:S01]  /*0250*/  @P2 LDC.64 R16, c[0x0][0x3e8] ;  /* 0x0000fa00ff102b82 */ /* 0x000f220000000a00 */
[----:B-1----:R-:W-:-:S07]  /*0260*/  @P0 IMAD.WIDE.U32 R2, R27, 0x10, R2 ;  /* 0x000000101b020825 */ /* 0x002fce00078e0002 */
[----:B------:R-:W1:Y:S01]  /*0270*/  @P3 LDC.64 R18, c[0x0][0x3d0] ;  /* 0x0000f400ff123b82 */ /* 0x000e620000000a00 */
[----:B0-----:R-:W-:-:S07]  /*0280*/  @P0 IMAD.WIDE.U32 R4, R27, 0x10, R4 ;  /* 0x000000101b040825 */ /* 0x001fce00078e0004 */
[----:B------:R-:W0:Y:S01]  /*0290*/  @P3 LDC.64 R20, c[0x0][0x3e8] ;  /* 0x0000fa00ff143b82 */ /* 0x000e220000000a00 */
[----:B------:R-:W-:Y:S01]  /*02a0*/  @P0 LOP3.LUT R27, R27, 0x80, RZ, 0xfc, !PT ;  /* 0x000000801b1b0812 */ /* 0x000fe200078efcff */
[----:B------:R-:W-:Y:S01]  /*02b0*/  UISETP.GE.AND UP0, UPT, UR7, UR4, UPT ;  /* 0x000000040700728c */ /* 0x000fe2000bf06270 */
[----:B------:R-:W5:Y:S03]  /*02c0*/  @P0 LDG.E.128 R36, desc[UR10][R4.64] ;  /* 0x0000000a04240981 */ /* 0x000f66000c1e1d00 */
[C---:B----4-:R-:W-:Y:S02]  /*02d0*/  @P1 IMAD.WIDE.U32 R10, R27.reuse, 0x10, R6 ;  /* 0x000000101b0a1825 */ /* 0x050fe400078e0006 */
[----:B------:R-:W4:Y:S02]  /*02e0*/  @P4 LDC.64 R24, c[0x0][0x3e8] ;  /* 0x0000fa00ff184b82 */ /* 0x000f240000000a00 */
[C---:B------:R-:W-:Y:S01]  /*02f0*/  @P1 IMAD.WIDE.U32 R12, R27.reuse, 0x10, R8 ;  /* 0x000000101b0c1825 */ /* 0x040fe200078e0008 */
[----:B------:R-:W-:-:S04]  /*0300*/  @P1 IADD3 R27, PT, PT, R27, 0x80, RZ ;  /* 0x000000801b1b1810 */ /* 0x000fc80007ffe0ff */
[----:B------:R-:W5:Y:S01]  /*0310*/  @P1 LDG.E.128 R40, desc[UR10][R12.64] ;  /* 0x0000000a0c281981 */ /* 0x000f62000c1e1d00 */
[----:B------:R-:W-:-:S04]  /*0320*/  @P2 IMAD.WIDE.U32 R14, R27, 0x10, R14 ;  /* 0x000000101b0e2825 */ /* 0x000fc800078e000e */
[C---:B------:R-:W-:Y:S01]  /*0330*/  @P2 IMAD.WIDE.U32 R16, R27.reuse, 0x10, R16 ;  /* 0x000000101b102825 */ /* 0x040fe200078e0010 */
[----:B------:R-:W-:Y:S02]  /*0340*/  @P2 IADD3 R27, PT, PT, R27, 0x80, RZ ;  /* 0x000000801b1b2810 */ /* 0x000fe40007ffe0ff */
[----:B------:R-:W-:Y:S02]  /*0350*/  CS2R R76, SRZ ;  /* 0x00000000004c7805 */ /* 0x000fe4000001ff00 */
[----:B------:R-:W-:Y:S01]  /*0360*/  CS2R R78, SRZ ;  /* 0x00000000004e7805 */ /* 0x000fe2000001ff00 */
[----:B------:R3:W5:Y:S01]  /*0370*/  @P2 LDG.E.128 R44, desc[UR10][R16.64] ;  /* 0x0000000a102c2981 */ /* 0x000762000c1e1d00 */
[----:B-1----:R-:W-:-:S04]  /*0380*/  @P3 IMAD.WIDE.U32 R18, R27, 0x10, R18 ;  /* 0x000000101b123825 */ /* 0x002fc800078e0012 */
[C---:B0-----:R-:W-:Y:S01]  /*0390*/  @P3 IMAD.WIDE.U32 R20, R27.reuse, 0x10, R20 ;  /* 0x000000101b143825 */ /* 0x041fe200078e0014 */
[----:B------:R-:W-:-:S04]  /*03a0*/  @P3 IADD3 R27, PT, PT, R27, 0x80, RZ ;  /* 0x000000801b1b3810 */ /* 0x000fc80007ffe0ff */
[----:B------:R0:W5:Y:S01]  /*03b0*/  @P3 LDG.E.128 R48, desc[UR10][R20.64] ;  /* 0x0000000a14303981 */ /* 0x000162000c1e1d00 */
[----:B------:R-:W-:-:S04]  /*03c0*/  @P4 IMAD.WIDE.U32 R6, R27, 0x10, R22 ;  /* 0x000000101b064825 */ /* 0x000fc800078e0016 */
[----:B----4-:R-:W-:-:S05]  /*03d0*/  @P4 IMAD.WIDE.U32 R8, R27, 0x10, R24 ;  /* 0x000000101b084825 */ /* 0x010fca00078e0018 */
[----:B------:R0:W5:Y:S04]  /*03e0*/  @P4 LDG.E.128 R52, desc[UR10][R8.64] ;  /* 0x0000000a08344981 */ /* 0x000168000c1e1d00 */
[----:B--2---:R-:W2:Y:S04]  /*03f0*/  @P0 LDG.E.128 R72, desc[UR10][R2.64] ;  /* 0x0000000a02480981 */ /* 0x004ea8000c1e1d00 */
[----:B---3--:R-:W3:Y:S04]  /*0400*/  @P1 LDG.E.128 R68, desc[UR10][R10.64] ;  /* 0x0000000a0a441981 */ /* 0x008ee8000c1e1d00 */
        /* <DEDUP_REMOVED lines=125> */
[----:B------:R2:W-:Y:S01]  /*0be0*/  STL.S16 [R1+0xf0], R70 ;  /* 0x0000f04601007387 */ /* 0x0005e20000100600 */
[----:B------:R-:W-:Y:S02]  /*0bf0*/  PRMT R65, R136, 0x7632, R65 ;  /* 0x0000763288417816 */ /* 0x000fe40000000041 */
[----:B-1----:R-:W-:-:S02]  /*0c00*/  CS2R R72, SRZ ;  /* 0x0000000000487805 */ /* 0x002fc4000001ff00 */
[----:B------:R-:W-:Y:S01]  /*0c10*/  PRMT R64, R43, 0x7632, R64 ;  /* 0x000076322b407816 */ /* 0x000fe20000000040 */
[----:B------:R-:W-:Y:S01]  /*0c20*/  STL.S16 [R1+0xec], R69 ;  /* 0x0000ec4501007387 */ /* 0x000fe20000100600 */
[----:B------:R-:W-:Y:S01]  /*0c30*/  PRMT R63, R42, 0x7632, R63 ;  /* 0x000076322a3f7816 */ /* 0x000fe2000000003f */
[----:B0-----:R-:W-:Y:S01]  /*0c40*/  UISETP.NE.U32.AND UP0, UPT, UR4, URZ, UPT ;  /* 0x000000ff0400728c */ /* 0x001fe2000bf05070 */
[----:B------:R-:W-:Y:S01]  /*0c50*/  PRMT R62, R41, 0x7632, R62 ;  /* 0x00007632293e7816 */ /* 0x000fe2000000003e */
[----:B------:R0:W-:Y:S01]  /*0c60*/  STL.S16 [R1+0x19c], R68 ;  /* 0x00019c4401007387 */ /* 0x0001e20000100600 */
[----:B------:R-:W-:Y:S02]  /*0c70*/  PRMT R61, R40, 0x7632, R61 ;  /* 0x00007632283d7816 */ /* 0x000fe4000000003d */
[----:B--2---:R-:W-:Y:S02]  /*0c80*/  CS2R R70, SRZ ;  /* 0x0000000000467805 */ /* 0x004fe4000001ff00 */
[----:B------:R-:W-:Y:S01]  /*0c90*/  PRMT R60, R135, 0x7632, R60 ;  /* 0x00007632873c7816 */ /* 0x000fe2000000003c */
[----:B------:R-:W-:Y:S01]  /*0ca0*/  STL.S16 [R1+0x198], R67 ;  /* 0x0001984301007387 */ /* 0x000fe20000100600 */
[----:B------:R-:W-:-:S02]  /*0cb0*/  PRMT R59, R134, 0x7632, R59 ;  /* 0x00007632863b7816 */ /* 0x000fc4000000003b */
[----:B------:R-:W-:Y:S02]  /*0cc0*/  CS2R R80, SRZ ;  /* 0x0000000000507805 */ /* 0x000fe4000001ff00 */
[----:B------:R-:W-:Y:S01]  /*0cd0*/  PRMT R58, R133, 0x7632, R58 ;  /* 0x00007632853a7816 */ /* 0x000fe2000000003a */
[----:B------:R1:W-:Y:S01]  /*0ce0*/  STL.S16 [R1+0x194], R66 ;  /* 0x0001944201007387 */ /* 0x0003e20000100600 */
[----:B------:R-:W-:Y:S02]  /*0cf0*/  PRMT R57, R132, 0x7632, R57 ;  /* 0x0000763284397816 */ /* 0x000fe40000000039 */
[----:B0-----:R-:W-:Y:S02]  /*0d00*/  CS2R R68, SRZ ;  /* 0x0000000000447805 */ /* 0x001fe4000001ff00 */
[----:B------:R-:W-:Y:S01]  /*0d10*/  PRMT R56, R47, 0x7632, R56 ;  /* 0x000076322f387816 */ /* 0x000fe20000000038 */
[----:B------:R-:W-:Y:S01]  /*0d20*/  STL.S16 [R1+0x190], R65 ;  /* 0x0001904101007387 */ /* 0x000fe20000100600 */
[----:B------:R-:W-:-:S02]  /*0d30*/  PRMT R35, R46, 0x7632, R35 ;  /* 0x000076322e237816 */ /* 0x000fc40000000023 */
[----:B------:R-:W-:Y:S02]  /*0d40*/  CS2R R82, SRZ ;  /* 0x0000000000527805 */ /* 0x000fe4000001ff00 */
[----:B------:R-:W-:Y:S01]  /*0d50*/  PRMT R34, R45, 0x7632, R34 ;  /* 0x000076322d227816 */ /* 0x000fe20000000022 */
[----:B------:R0:W-:Y:S01]  /*0d60*/  STL.S16 [R1+0xe8], R64 ;  /* 0x0000e84001007387 */ /* 0x0001e20000100600 */
[----:B------:R-:W-:Y:S02]  /*0d70*/  PRMT R33, R44, 0x7632, R33 ;  /* 0x000076322c217816 */ /* 0x000fe40000000021 */
[----:B-1----:R-:W-:Y:S02]  /*0d80*/  CS2R R66, SRZ ;  /* 0x0000000000427805 */ /* 0x002fe4000001ff00 */
        /* <DEDUP_REMOVED lines=33> */
[----:B------:R1:W-:Y:S01]  /*0fa0*/  STL.S16 [R1+0xd4], R35 ;  /* 0x0000d42301007387 */ /* 0x0003e20000100600 */
[----:B------:R-:W-:-:S02]  /*0fb0*/  PRMT R5, R6, 0x7632, R5 ;  /* 0x0000763206057816 */ /* 0x000fc40000000005 */
[----:B------:R-:W-:Y:S02]  /*0fc0*/  CS2R R88, SRZ ;  /* 0x0000000000587805 */ /* 0x000fe4000001ff00 */
[----:B------:R-:W-:Y:S01]  /*0fd0*/  PRMT R3, R4, 0x7632, R3 ;  /* 0x0000763204037816 */ /* 0x000fe20000000003 */
[----:B------:R1:W-:Y:S01]  /*0fe0*/  STL.S16 [R1+0xd0], R34 ;  /* 0x0000d02201007387 */ /* 0x0003e20000100600 */
[----:B------:R-:W-:Y:S02]  /*0ff0*/  PRMT R0, R2, 0x7632, R0 ;  /* 0x0000763202007816 */ /* 0x000fe40000000000 */
[----:B0-----:R-:W-:Y:S02]  /*1000*/  CS2R R56, SRZ ;  /* 0x0000000000387805 */ /* 0x001fe4000001ff00 */
        /* <DEDUP_REMOVED lines=27> */
[----:B------:R-:W-:Y:S01]  /*11c0*/  CS2R R130, SRZ ;  /* 0x0000000000827805 */ /* 0x000fe2000001ff00 */
[----:B------:R-:W-:Y:S01]  /*11d0*/  UPLOP3.LUT UP2, UPT, UPT, UPT, UPT, 0x40, 0x4 ;  /* 0x000000000004789c */ /* 0x000fe20003f4e870 */
[----:B------:R1:W-:Y:S01]  /*11e0*/  STL.S16 [R1+0xc0], R21 ;  /* 0x0000c01501007387 */ /* 0x0003e20000100600 */
[----:B------:R-:W0:Y:S03]  /*11f0*/  LDCU UR26, c[0x0][0x408] ;  /* 0x00008100ff1a77ac */ /* 0x000e260008000800 */
[----:B------:R1:W-:Y:S01]  /*1200*/  STL.S16 [R1+0xbc], R20 ;  /* 0x0000bc1401007387 */ /* 0x0003e20000100600 */
[----:B------:R-:W-:Y:S01]  /*1210*/  UISETP.NE.AND.EX UP0, UPT, UR5, URZ, UPT, UP0 ;  /* 0x000000ff0500728c */ /* 0x000fe2000bf05300 */
[----:B------:R-:W2:Y:S02]  /*1220*/  LDCU UR6, c[0x0][0x388] ;  /* 0x00007100ff0677ac */ /* 0x000ea40008000800 */
        /* <DEDUP_REMOVED lines=58> */
.L_x_6797:
[----:B------:R-:W0:Y:S01]  /*15d0*/  @UP0 LDCU.64 UR4, c[0x0][0x3e0] ;  /* 0x00007c00ff0407ac */ /* 0x000e220008000a00 */
[----:B------:R-:W2:Y:S01]  /*15e0*/  LDL R180, [R1+0x8] ;  /* 0x0000080001b47983 */ /* 0x000ea20000100800 */
[----:B------:R-:W-:Y:S01]  /*15f0*/  PLOP3.LUT P0, PT, PT, PT, UP0, 0x80, 0x8 ;  /* 0x000000000008781c */ /* 0x000fe20003f0f008 */
[----:B------:R-:W-:-:S06]  /*1600*/  UIMAD.WIDE UR16, UR7, 0x4, UR12 ;  /* 0x00000004071078a5 */ /* 0x000fcc000f8e020c */
[----:B------:R-:W-:Y:S02]  /*1610*/  MOV R176, UR16 ;  /* 0x0000001000b07c02 */ /* 0x000fe40008000f00 */
[----:B------:R-:W-:Y:S01]  /*1620*/  MOV R177, UR17 ;  /* 0x0000001100b17c02 */ /* 0x000fe20008000f00 */
[----:B0-----:R-:W-:-:S04]  /*1630*/  @UP0 UIMAD.WIDE UR4, UR7, 0x2, UR4 ;  /* 0x00000002070408a5 */ /* 0x001fc8000f8e0204 */
[----:B-1----:R0:W3:Y:S01]  /*1640*/  LDG.E R0, desc[UR10][R176.64] ;  /* 0x0000000ab0007981 */ /* 0x0020e2000c1e1900 */
[----:B------:R-:W-:Y:S01]  /*1650*/  UIMAD.WIDE UR16, UR7, 0x4, UR14 ;  /* 0x00000004071078a5 */ /* 0x000fe2000f8e020e */
[----:B0-----:R-:W-:Y:S02]  /*1660*/  MOV R176, UR4 ;  /* 0x0000000400b07c02 */ /* 0x001fe40008000f00 */
[----:B------:R-:W-:-:S05]  /*1670*/  MOV R177, UR5 ;  /* 0x0000000500b17c02 */ /* 0x000fca0008000f00 */
[----:B------:R0:W4:Y:S02]  /*1680*/  @P0 LDG.E.U16 R178, desc[UR10][R176.64] ;  /* 0x0000000ab0b20981 */ /* 0x000124000c1e1500 */
[----:B0-----:R-:W-:Y:S02]  /*1690*/  MOV R176, UR16 ;  /* 0x0000001000b07c02 */ /* 0x001fe40008000f00 */
[----:B------:R-:W-:-:S05]  /*16a0*/  MOV R177, UR17 ;  /* 0x0000001100b17c02 */ /* 0x000fca0008000f00 */
[----:B-----5:R-:W5:Y:S01]  /*16b0*/  LDG.E R176, desc[UR10][R176.64] ;  /* 0x0000000ab0b07981 */ /* 0x020f62000c1e1900 */
[----:B------:R-:W-:Y:S01]  /*16c0*/  PLOP3.LUT P0, PT, PT, PT, UP0, 0x80, 0x8 ;  /* 0x000000000008781c */ /* 0x000fe20003f0f008 */
[----:B------:R-:W-:Y:S01]  /*16d0*/  UIMAD UR4, UR7, UR6, URZ ;  /* 0x00000006070472a4 */ /* 0x000fe2000f8e02ff */
[----:B------:R-:W-:Y:S01]  /*16e0*/  ISETP.NE.AND P5, PT, RZ, UR18, PT ;  /* 0x00000012ff007c0c */ /* 0x000fe2000bfa5270 */
[----:B------:R-:W0:Y:S01]  /*16f0*/  S2R R179, SR_TID.X ;  /* 0x0000000000b37919 */ /* 0x000e220000002100 */
[----:B------:R-:W-:Y:S01]  /*1700*/  UMOV UR16, 0x3f800000 ;  /* 0x3f80000000107882 */ /* 0x000fe20000000000 */
[----:B------:R-:W-:Y:S01]  /*1710*/  USHF.R.S32.HI UR5, URZ, 0x1f, UR4 ;  /* 0x0000001fff057899 */ /* 0x000fe20008011404 */
[----:B------:R-:W-:Y:S01]  /*1720*/  BSSY.RECONVERGENT B0, `(.L_x_6755) ;  /* 0x0000088000007945 */ /* 0x000fe20003800200 */
[----:B------:R-:W-:Y:S02]  /*1730*/  CS2R R216, SRZ ;  /* 0x0000000000d87805 */ /* 0x000fe4000001ff00 */
[----:B------:R-:W-:Y:S01]  /*1740*/  ULEA.HI UR5, UR5, UR4, URZ, 0x3 ;  /* 0x0000000405057291 */ /* 0x000fe2000f8f18ff */
[----:B--2---:R-:W-:-:S02]  /*1750*/  ISETP.GE.U32.AND P6, PT, R180, 0x280, PT ;  /* 0x00000280b400780c */ /* 0x004fc40003fc6070 */
[C---:B------:R-:W-:Y:S02]  /*1760*/  ISETP.GE.U32.AND P1, PT, R180.reuse, 0x100, PT ;  /* 0x00000100b400780c */ /* 0x040fe40003f26070 */
[C---:B------:R-:W-:Y:S02]  /*1770*/  ISETP.GE.U32.AND P2, PT, R180.reuse, 0x180, PT ;  /* 0x00000180b400780c */ /* 0x040fe40003f46070 */
[----:B------:R-:W-:Y:S02]  /*1780*/  ISETP.GE.U32.AND P3, PT, R180, 0x200, PT ;  /* 0x00000200b400780c */ /* 0x000fe40003f66070 */
[----:B---3--:R-:W-:-:S04]  /*1790*/  FSEL R0, R0, RZ, !P5 ;  /* 0x000000ff00007208 */ /* 0x008fc80006800000 */
[----:B------:R-:W-:Y:S02]  /*17a0*/  R2UR UR25, R0 ;  /* 0x00000000001972ca */ /* 0x000fe400000e0000 */
[----:B------:R-:W-:-:S04]  /*17b0*/  MOV R0, UR5 ;  /* 0x0000000500007c02 */ /* 0x000fc80008000f00 */
[----:B0-----:R-:W-:-:S04]  /*17c0*/  LEA.HI.SX32 R0, R0, R179, 0x1d ;  /* 0x000000b300007211 */ /* 0x001fc800078feaff */
[----:B------:R-:W-:Y:S02]  /*17d0*/  MOV R215, R0 ;  /* 0x0000000000d77202 */ /* 0x000fe40000000f00 */
[----:B----4-:R-:W-:Y:S02]  /*17e0*/  @P0 R2UR UR17, R178 ;  /* 0x00000000b21102ca */ /* 0x010fe400000e0000 */
[----:B------:R-:W-:-:S11]  /*17f0*/  ISETP.GE.U32.AND P0, PT, R180, 0x80, PT ;  /* 0x00000080b400780c */ /* 0x000fd60003f06070 */
[----:B------:R-:W-:Y:S01]  /*1800*/  @UP0 USHF.L.U32 UR16, UR17, 0x10, URZ ;  /* 0x0000001011100899 */ /* 0x000fe200080006ff */
[----:B-----5:R-:W-:Y:S02]  /*1810*/  R2UR UR24, R176 ;  /* 0x00000000b01872ca */ /* 0x020fe400000e0000 */
[----:B------:R-:W-:-:S05]  /*1820*/  P2R R176, PR, RZ, 0x40 ;  /* 0x00000040ffb07803 */ /* 0x000fca0000000000 */
[----:B------:R0:W-:Y:S01]  /*1830*/  STL [R1+0xfc], R176 ;  /* 0x0000fcb001007387 */ /* 0x0001e20000100800 */
[----:B------:R-:W-:Y:S07]  /*1840*/  @!P0 BRA `(.L_x_6756) ;  /* 0x0000000400d48947 */ /* 0x000fee0003800000 */
[----:B------:R-:W1:Y:S01]  /*1850*/  LDC.64 R22, c[0x0][0x3a8] ;  /* 0x0000ea00ff167b82 */ /* 0x000e620000000a00 */
[----:B------:R-:W2:Y:S04]  /*1860*/  LDL R14, [R1+0x140] ;  /* 0x00014000010e7983 */ /* 0x000ea80000100800 */
[----:B------:R-:W3:Y:S03]  /*1870*/  LDL.LU R207, [R1+0xa0] ;  /* 0x0000a00001cf7983 */ /* 0x000ee60000300800 */
[----:B0-----:R-:W0:Y:S01]  /*1880*/  LDC.64 R176, c[0x0][0x428] ;  /* 0x00010a00ffb07b82 */ /* 0x001e220000000a00 */
[----:B------:R-:W4:Y:S04]  /*1890*/  LDL R248, [R1+0x144] ;  /* 0x0001440001f87983 */ /* 0x000f280000100800 */
[----:B------:R-:W4:Y:S01]  /*18a0*/  LDL.LU R202, [R1+0xa8] ;  /* 0x0000a80001ca7983 */ /* 0x000f220000300800 */
[----:B------:R-:W-:-:S02]  /*18b0*/  ISETP.NE.U32.AND P4, PT, RZ, UR20, PT ;  /* 0x00000014ff007c0c */ /* 0x000fc4000bf85070 */
[----:B------:R-:W0:Y:S01]  /*18c0*/  LDC.64 R214, c[0x0][0x3b0] ;  /* 0x0000ec00ffd67b82 */ /* 0x000e220000000a00 */
[----:B------:R-:W4:Y:S04]  /*18d0*/  LDL R243, [R1+0x148] ;  /* 0x0001480001f37983 */ /* 0x000f280000100800 */
[----:B------:R-:W4:Y:S01]  /*18e0*/  LDL.LU R197, [R1+0x90] ;  /* 0x0000900001c57983 */ /* 0x000f220000300800 */
[----:B-1----:R-:W-:-:S03]  /*18f0*/  IMAD.WIDE.U32 R22, R0, 0x20, R22 ;  /* 0x0000002000167825 */ /* 0x002fc600078e0016 */
[----:B------:R-:W4:Y:S04]  /*1900*/  LDL.LU R236, [R1+0x98] ;  /* 0x0000980001ec7983 */ /* 0x000f280000300800 */
[----:B------:R-:W3:Y:S01]  /*1910*/  LDG.E.128 R192, desc[UR10][R22.64] ;  /* 0x0000000a16c07981 */ /* 0x000ee2000c1e1d00 */
[----:B0-----:R-:W-:-:S03]  /*1920*/  IMAD.WIDE.U32 R176, R0, 0x10, R176 ;  /* 0x0000001000b07825 */ /* 0x001fc600078e00b0 */
[----:B------:R0:W4:Y:S01]  /*1930*/  LDG.E.128 R180, desc[UR10][R22.64+0x10] ;  /* 0x0000100a16b47981 */ /* 0x000122000c1e1d00 */
[----:B------:R-:W-:-:S03]  /*1940*/  ISETP.NE.AND.EX P4, PT, RZ, UR21, PT, P4 ;  /* 0x00000015ff007c0c */ /* 0x000fc6000bf85340 */
[----:B------:R-:W4:Y:S04]  /*1950*/  LDL.LU R237, [R1+0xa4] ;  /* 0x0000a40001ed7983 */ /* 0x000f280000300800 */
[----:B------:R-:W4:Y:S04]  /*1960*/  LDG.E.128 R176, desc[UR10][R176.64] ;  /* 0x0000000ab0b07981 */ /* 0x000f28000c1e1d00 */
[----:B------:R-:W4:Y:S02]  /*1970*/  LDL R217, [R1+0x194] ;  /* 0x0001940001d97983 */ /* 0x000f240000100800 */
[----:B0-----:R-:W0:Y:S02]  /*1980*/  @P4 LDC.64 R22, c[0x0][0x438] ;  /* 0x00010e00ff164b82 */ /* 0x001e240000000a00 */
[----:B------:R-:W4:Y:S04]  /*1990*/  LDL.LU R226, [R1+0xac] ;  /* 0x0000ac0001e27983 */ /* 0x000f280000300800 */
[----:B------:R-:W4:Y:S04]  /*19a0*/  LDL R216, [R1+0x198] ;  /* 0x0001980001d87983 */ /* 0x000f280000100800 */
[----:B------:R-:W4:Y:S01]  /*19b0*/  LDL.LU R225, [R1+0x94] ;  /* 0x0000940001e17983 */ /* 0x000f220000300800 */
[----:B0-----:R-:W-:-:S05]  /*19c0*/  @P4 IMAD.WIDE.U32 R22, R0, 0x20, R22 ;  /* 0x0000002000164825 */ /* 0x001fca00078e0016 */
[----:B------:R-:W5:Y:S04]  /*19d0*/  @P4 LDG.E.128 R132, desc[UR10][R22.64] ;  /* 0x0000000a16844981 */ /* 0x000f68000c1e1d00 */
[----:B------:R0:W5:Y:S02]  /*19e0*/  @P4 LDG.E.128 R136, desc[UR10][R22.64+0x10] ;  /* 0x0000100a16884981 */ /* 0x000164000c1e1d00 */
[----:B0-----:R-:W-:Y:S02]  /*19f0*/  IMAD.WIDE.U32 R22, R0, 0x8, R214 ;  /* 0x0000000800167825 */ /* 0x001fe400078e00d6 */
[----:B------:R-:W4:Y:S04]  /*1a00*/  LDL R214, [R1+0x14c] ;  /* 0x00014c0001d67983 */ /* 0x000f280000100800 */
[----:B------:R-:W4:Y:S04]  /*1a10*/  LDL R215, [R1+0x190] ;  /* 0x0001900001d77983 */ /* 0x000f280000100800 */
[----:B------:R-:W5:Y:S01]  /*1a20*/  LDG.E.64 R22, desc[UR10][R22.64] ;  /* 0x0000000a16167981 */ /* 0x000f62000c1e1b00 */
        /* <DEDUP_REMOVED lines=11> */
[----:B0-----:R-:W-:Y:S01]  /*1ae0*/  FMUL.FTZ R207, R14, UR24 ;  /* 0x000000180ecf7c20 */ /* 0x001fe20008410000 */
[----:B------:R-:W-:-:S03]  /*1af0*/  FADD.FTZ R14, R180, -UR25 ;  /* 0x80000019b40e7e21 */ /* 0x000fc60008010000 */
[-C--:B------:R-:W-:Y:S01]  /*1b00*/  FFMA.FTZ R202, R207, R5.reuse, R202 ;  /* 0x00000005cfca7223 */ /* 0x080fe200000100ca */
[----:B------:R-:W-:Y:S01]  /*1b10*/  FADD.FTZ R58, R58, R5 ;  /* 0x000000053a3a7221 */ /* 0x000fe20000010000 */
[----:B------:R-:W-:Y:S01]  /*1b20*/  FMUL.FTZ R248, R9, R5 ;  /* 0x0000000509f87220 */ /* 0x000fe20000410000 */
[----:B------:R-:W-:Y:S02]  /*1b30*/  SHF.L.U32 R5, R178, 0x10, RZ ;  /* 0x00000010b2057819 */ /* 0x000fe400000006ff */
[----:B------:R0:W-:Y:S01]  /*1b40*/  STL [R1+0xa8], R202 ;  /* 0x0000a8ca01007387 */ /* 0x0001e20000100800 */
[----:B------:R-:W-:Y:S01]  /*1b50*/  FADD.FTZ R9, R182, -UR25 ;  /* 0x80000019b6097e21 */ /* 0x000fe20008010000 */
[----:B0-----:R-:W-:-:S04]  /*1b60*/  FMUL.FTZ R202, R14, UR24 ;  /* 0x000000180eca7c20 */ /* 0x001fc80008410000 */
[----:B------:R-:W-:-:S05]  /*1b70*/  FFMA.FTZ R197, R202, R5, R197 ;  /* 0x00000005cac57223 */ /* 0x000fca00000100c5 */
[----:B------:R0:W-:Y:S02]  /*1b80*/  STL [R1+0x90], R197 ;  /* 0x000090c501007387 */ /* 0x0001e40000100800 */
[----:B0-----:R-:W-:Y:S01]  /*1b90*/  FMUL.FTZ R197, R9, UR24 ;  /* 0x0000001809c57c20 */ /* 0x001fe20008410000 */
[----:B------:R-:W-:-:S05]  /*1ba0*/  SHF.L.U32 R9, R179, 0x10, RZ ;  /* 0x00000010b3097819 */ /* 0x000fca00000006ff */
[----:B------:R-:W-:-:S05]  /*1bb0*/  FFMA.FTZ R236, R197, R9, R236 ;  /* 0x00000009c5ec7223 */ /* 0x000fca00000100ec */
[----:B------:R0:W-:Y:S04]  /*1bc0*/  STL [R1+0x98], R236 ;  /* 0x000098ec01007387 */ /* 0x0001e80000100800 */
[----:B------:R-:W2:Y:S04]  /*1bd0*/  LDL R182, [R1+0x19c] ;  /* 0x00019c0001b67983 */ /* 0x000ea80000100800 */
[----:B------:R-:W3:Y:S01]  /*1be0*/  LDL.LU R180, [R1+0x9c] ;  /* 0x00009c0001b47983 */ /* 0x000ee20000300800 */
[----:B------:R-:W-:Y:S01]  /*1bf0*/  SHF.L.U32 R14, R243, 0x10, RZ ;  /* 0x00000010f30e7819 */ /* 0x000fe200000006ff */
[----:B------:R-:W-:Y:S01]  /*1c00*/  FADD.FTZ R60, R60, R5 ;  /* 0x000000053c3c7221 */ /* 0x000fe20000010000 */
[----:B------:R-:W-:-:S03]  /*1c10*/  PRMT R18, R176, 0x7632, R18 ;  /* 0x00007632b0127816 */ /* 0x000fc60000000012 */
[----:B------:R-:W-:Y:S01]  /*1c20*/  FMUL.FTZ R243, R14, R5 ;  /* 0x000000050ef37220 */ /* 0x000fe20000410000 */
[----:B------:R-:W-:Y:S01]  /*1c30*/  SHF.L.U32 R14, R214, 0x10, RZ ;  /* 0x00000010d60e7819 */ /* 0x000fe200000006ff */
[----:B------:R-:W-:Y:S01]  /*1c40*/  FADD.FTZ R5, R193, -UR25 ;  /* 0x80000019c1057e21 */ /* 0x000fe20008010000 */
[----:B------:R-:W-:-:S03]  /*1c50*/  FADD.FTZ R62, R62, R9 ;  /* 0x000000093e3e7221 */ /* 0x000fc60000010000 */
[----:B0-----:R-:W-:Y:S01]  /*1c60*/  FMUL.FTZ R236, R14, R9 ;  /* 0x000000090eec7220 */ /* 0x001fe20000410000 */
[----:B------:R-:W-:Y:S01]  /*1c70*/  SHF.L.U32 R9, R18, 0x10, RZ ;  /* 0x0000001012097819 */ /* 0x000fe200000006ff */
[----:B------:R-:W-:Y:S01]  /*1c80*/  FMUL.FTZ R5, R5, UR24 ;  /* 0x0000001805057c20 */ /* 0x000fe20008410000 */
[----:B------:R-:W-:-:S03]  /*1c90*/  SHF.L.U32 R14, R215, 0x10, RZ ;  /* 0x00000010d70e7819 */ /* 0x000fc600000006ff */
[----:B------:R-:W-:Y:S01]  /*1ca0*/  FFMA.FTZ R237, R5, R9, R237 ;  /* 0x0000000905ed7223 */ /* 0x000fe200000100ed */
[----:B------:R-:W-:Y:S01]  /*1cb0*/  FADD.FTZ R57, R57, R9 ;  /* 0x0000000939397221 */ /* 0x000fe20000010000 */
[----:B------:R-:W-:-:S03]  /*1cc0*/  PRMT R18, R177, 0x7632, R18 ;  /* 0x00007632b1127816 */ /* 0x000fc60000000012 */
[----:B------:R0:W-:Y:S01]  /*1cd0*/  STL [R1+0xa4], R237 ;  /* 0x0000a4ed01007387 */ /* 0x0001e20000100800 */
[----:B------:R-:W-:Y:S01]  /*1ce0*/  SHF.L.U32 R18, R18, 0x10, RZ ;  /* 0x0000001012127819 */ /* 0x000fe200000006ff */
[----:B0-----:R-:W-:Y:S01]  /*1cf0*/  FMUL.FTZ R237, R14, R9 ;  /* 0x000000090eed7220 */ /* 0x001fe20000410000 */
[----:B------:R-:W-:-:S04]  /*1d00*/  FADD.FTZ R9, R195, -UR25 ;  /* 0x80000019c3097e21 */ /* 0x000fc80008010000 */
[----:B------:R-:W-:Y:S01]  /*1d10*/  FMUL.FTZ R9, R9, UR24 ;  /* 0x0000001809097c20 */ /* 0x000fe20008410000 */
[----:B------:R-:W-:-:S03]  /*1d20*/  SHF.L.U32 R177, R217, 0x10, RZ ;  /* 0x00000010d9b17819 */ /* 0x000fc600000006ff */
[-C--:B------:R-:W-:Y:S01]  /*1d30*/  FFMA.FTZ R226, R9, R18.reuse, R226 ;  /* 0x0000001209e27223 */ /* 0x080fe200000100e2 */
[----:B------:R-:W-:Y:S01]  /*1d40*/  PRMT R14, R178, 0x7632, R14 ;  /* 0x00007632b20e7816 */ /* 0x000fe2000000000e */
[----:B------:R-:W-:Y:S01]  /*1d50*/  FADD.FTZ R176, R181, -UR25 ;  /* 0x80000019b5b07e21 */ /* 0x000fe20008010000 */
[----:B------:R-:W-:Y:S02]  /*1d60*/  FADD.FTZ R59, R59, R18 ;  /* 0x000000123b3b7221 */ /* 0x000fe40000010000 */
[----:B------:R0:W-:Y:S02]  /*1d70*/  STL [R1+0xac], R226 ;  /* 0x0000ace201007387 */ /* 0x0001e40000100800 */
[----:B0-----:R-:W-:Y:S01]  /*1d80*/  FMUL.FTZ R226, R177, R18 ;  /* 0x00000012b1e27220 */ /* 0x001fe20000410000 */
[----:B------:R-:W-:Y:S01]  /*1d90*/  SHF.L.U32 R18, R14, 0x10, RZ ;  /* 0x000000100e127819 */ /* 0x000fe200000006ff */
[----:B------:R-:W-:Y:S01]  /*1da0*/  FMUL.FTZ R14, R176, UR24 ;  /* 0x00000018b00e7c20 */ /* 0x000fe20008410000 */
[----:B------:R-:W-:-:S03]  /*1db0*/  SHF.L.U32 R176, R216, 0x10, RZ ;  /* 0x00000010d8b07819 */ /* 0x000fc600000006ff */
[----:B------:R-:W-:Y:S01]  /*1dc0*/  FFMA.FTZ R225, R14, R18, R225 ;  /* 0x000000120ee17223 */ /* 0x000fe200000100e1 */
[----:B------:R-:W-:-:S04]  /*1dd0*/  FADD.FTZ R61, R61, R18 ;  /* 0x000000123d3d7221 */ /* 0x000fc80000010000 */
[----:B------:R0:W-:Y:S01]  /*1de0*/  STL [R1+0x94], R225 ;  /* 0x000094e101007387 */ /* 0x0001e20000100800 */
[----:B------:R-:W-:Y:S01]  /*1df0*/  PRMT R179, R179, 0x7632, R179 ;  /* 0x00007632b3b37816 */ /* 0x000fe200000000b3 */
[----:B0-----:R-:W-:Y:S01]  /*1e00*/  FMUL.FTZ R225, R176, R18 ;  /* 0x00000012b0e17220 */ /* 0x001fe20000410000 */
[----:B------:R-:W-:-:S04]  /*1e10*/  FFMA.FTZ R18, R198, R227, RZ ;  /* 0x000000e3c6127223 */ /* 0x000fc800000100ff */
[----:B------:R-:W-:Y:S01]  /*1e20*/  FFMA.FTZ R18, R5, R237, R18 ;  /* 0x000000ed05127223 */ /* 0x000fe20000010012 */
[----:B------:R-:W-:-:S03]  /*1e30*/  FADD.FTZ R177, R183, -UR25 ;  /* 0x80000019b7b17e21 */ /* 0x000fc60008010000 */
[----:B------:R-:W-:Y:S01]  /*1e40*/  FFMA.FTZ R18, R207, R248, R18 ;  /* 0x000000f8cf127223 */ /* 0x000fe20000010012 */
[----:B------:R-:W-:Y:S01]  /*1e50*/  SHF.L.U32 R179, R179, 0x10, RZ ;  /* 0x00000010b3b37819 */ /* 0x000fe200000006ff */
[----:B------:R-:W-:Y:S02]  /*1e60*/  FADD.FTZ R176, RZ, R227 ;  /* 0x000000e3ffb07221 */ /* 0x000fe40000010000 */
[----:B------:R-:W-:Y:S01]  /*1e70*/  FFMA.FTZ R178, R9, R226, R18 ;  /* 0x000000e209b27223 */ /* 0x000fe20000010012 */
[----:B------:R-:W-:Y:S01]  /*1e80*/  FMUL.FTZ R18, R177, UR24 ;  /* 0x00000018b1127c20 */ /* 0x000fe20008410000 */
[----:B------:R-:W-:-:S04]  /*1e90*/  FADD.FTZ R176, R176, R237 ;  /* 0x000000edb0b07221 */ /* 0x000fc80000010000 */
        /* <DEDUP_REMOVED lines=8> */
[----:B------:R-:W-:Y:S01]  /*1f20*/  FADD.FTZ R63, R63, R179 ;  /* 0x000000b33f3f7221 */ /* 0x000fe20000010000 */
[----:B------:R-:W-:Y:S01]  /*1f30*/  IADD3 R215, PT, PT, R0, 0x80, RZ ;  /* 0x0000008000d77810 */ /* 0x000fe20007ffe0ff */
[----:B---3--:R-:W-:-:S05]  /*1f40*/  FFMA.FTZ R180, R18, R179, R180 ;  /* 0x000000b312b47223 */ /* 0x008fca00000100b4 */
[----:B------:R1:W-:Y:S01]  /*1f50*/  STL [R1+0x9c], R180 ;  /* 0x00009cb401007387 */ /* 0x0003e20000100800 */
[----:B--2---:R-:W-:-:S05]  /*1f60*/  SHF.L.U32 R178, R182, 0x10, RZ ;  /* 0x00000010b6b27819 */ /* 0x004fca00000006ff */
[----:B------:R-:W-:-:S04]  /*1f70*/  FMUL.FTZ R214, R178, R179 ;  /* 0x000000b3b2d67220 */ /* 0x000fc80000410000 */
[----:B------:R-:W-:Y:S01]  /*1f80*/  FADD.FTZ R217, R176, R214 ;  /* 0x000000d6b0d97221 */ /* 0x000fe20000010000 */
[----:B-1----:R-:W-:-:S07]  /*1f90*/  FFMA.FTZ R216, R18, R214, R177 ;  /* 0x000000d612d87223 */ /* 0x002fce00000100b1 */
.L_x_6756:
[----:B------:R-:W-:Y:S05]  /*1fa0*/  BSYNC.RECONVERGENT B0 ;  /* 0x0000000000007941 */ /* 0x000fea0003800200 */
.L_x_6755:
[----:B------:R-:W-:Y:S04]  /*1fb0*/  BSSY.RECONVERGENT B0, `(.L_x_6757) ;  /* 0x0000077000007945 */ /* 0x000fe80003800200 */
[----:B------:R-:W-:Y:S05]  /*1fc0*/  @!P1 BRA `(.L_x_6758) ;  /* 0x0000000400d49947 */ /* 0x000fea0003800000 */
[----:B------:R-:W1:Y:S01]  /*1fd0*/  LDC.64 R24, c[0x0][0x3a8] ;  /* 0x0000ea00ff187b82 */ /* 0x000e620000000a00 */
[----:B------:R-:W2:Y:S04]  /*1fe0*/  LDL R13, [R1+0x130] ;  /* 0x00013000010d7983 */ /* 0x000ea80000100800 */
[----:B------:R-:W3:Y:S03]  /*1ff0*/  LDL.LU R247, [R1+0x80] ;  /* 0x0000800001f77983 */ /* 0x000ee60000300800 */
[----:B0-----:R-:W0:Y:S01]  /*2000*/  LDC.64 R176, c[0x0][0x428] ;  /* 0x00010a00ffb07b82 */ /* 0x001e220000000a00 */
[----:B------:R-:W4:Y:S04]  /*2010*/  LDL R201, [R1+0x134] ;  /* 0x0001340001c97983 */ /* 0x000f280000100800 */
[----:B------:R-:W4:Y:S01]  /*2020*/  LDL.LU R223, [R1+0x88] ;  /* 0x0000880001df7983 */ /* 0x000f220000300800 */
[----:B------:R-:W-:-:S02]  /*2030*/  ISETP.NE.U32.AND P4, PT, RZ, UR20, PT ;  /* 0x00000014ff007c0c */ /* 0x000fc4000bf85070 */
[----:B------:R-:W4:Y:S01]  /*2040*/  LDC.64 R234, c[0x0][0x3b0] ;  /* 0x0000ec00ffea7b82 */ /* 0x000f220000000a00 */
[----:B------:R-:W4:Y:S04]  /*2050*/  LDL R242, [R1+0x138] ;  /* 0x0001380001f27983 */ /* 0x000f280000100800 */
[----:B------:R-:W4:Y:S01]  /*2060*/  LDL.LU R196, [R1+0x70] ;  /* 0x0000700001c47983 */ /* 0x000f220000300800 */
[----:B-1----:R-:W-:-:S03]  /*2070*/  IMAD.WIDE.U32 R24, R215, 0x20, R24 ;  /* 0x00000020d7187825 */ /* 0x002fc600078e0018 */
[----:B------:R-:W4:Y:S04]  /*2080*/  LDL R224, [R1+0x13c] ;  /* 0x00013c0001e07983 */ /* 0x000f280000100800 */
[----:B------:R-:W3:Y:S01]  /*2090*/  LDG.E.128 R192, desc[UR10][R24.64] ;  /* 0x0000000a18c07981 */ /* 0x000ee2000c1e1d00 */
[----:B0-----:R-:W-:-:S03]  /*20a0*/  IMAD.WIDE.U32 R176, R215, 0x10, R176 ;  /* 0x00000010d7b07825 */ /* 0x001fc600078e00b0 */
[----:B------:R-:W4:Y:S04]  /*20b0*/  LDG.E.128 R180, desc[UR10][R24.64+0x10] ;  /* 0x0000100a18b47981 */ /* 0x000f28000c1e1d00 */
[----:B------:R-:W4:Y:S04]  /*20c0*/  LDL.LU R213, [R1+0x78] ;  /* 0x0000780001d57983 */ /* 0x000f280000300800 */
[----:B------:R-:W4:Y:S01]  /*20d0*/  LDG.E.128 R176, desc[UR10][R176.64] ;  /* 0x0000000ab0b07981 */ /* 0x000f22000c1e1d00 */
[----:B--2---:R-:W-:Y:S01]  /*20e0*/  SHF.L.U32 R8, R13, 0x10, RZ ;  /* 0x000000100d087819 */ /* 0x004fe200000006ff */
[----:B---3--:R-:W-:-:S04]  /*20f0*/  FADD.FTZ R4, R192, -UR25 ;  /* 0x80000019c0047e21 */ /* 0x008fc80008010000 */
[----:B------:R-:W-:Y:S01]  /*2100*/  FMUL.FTZ R210, R4, UR24 ;  /* 0x0000001804d27c20 */ /* 0x000fe20008410000 */
[----:B------:R-:W-:Y:S01]  /*2110*/  FADD.FTZ R13, R194, -UR25 ;  /* 0x80000019c20d7e21 */ /* 0x000fe20008010000 */
[----:B----4-:R-:W-:-:S03]  /*2120*/  SHF.L.U32 R4, R176, 0x10, RZ ;  /* 0x00000010b0047819 */ /* 0x010fc600000006ff */
[----:B------:R-:W-:Y:S02]  /*2130*/  FMUL.FTZ R206, R13, UR24 ;  /* 0x000000180dce7c20 */ /* 0x000fe40008410000 */
[----:B------:R-:W-:Y:S01]  /*2140*/  FFMA.FTZ R247, R210, R4, R247 ;  /* 0x00000004d2f77223 */ /* 0x000fe200000100f7 */
[----:B------:R-:W-:-:S04]  /*2150*/  FADD.FTZ R13, R180, -UR25 ;  /* 0x80000019b40d7e21 */ /* 0x000fc80008010000 */
[----:B------:R0:W-:Y:S04]  /*2160*/  STL [R1+0x80], R247 ;  /* 0x000080f701007387 */ /* 0x0001e80000100800 */
[----:B------:R-:W2:Y:S01]  /*2170*/  LDL R180, [R1+0x180] ;  /* 0x0001800001b47983 */ /* 0x000ea20000100800 */
[----:B------:R-:W-:Y:S01]  /*2180*/  FADD.FTZ R64, R64, R4 ;  /* 0x0000000440407221 */ /* 0x000fe20000010000 */
[----:B------:R-:W-:Y:S01]  /*2190*/  FMUL.FTZ R252, R8, R4 ;  /* 0x0000000408fc7220 */ /* 0x000fe20000410000 */
[----:B------:R-:W-:Y:S02]  /*21a0*/  SHF.L.U32 R4, R177, 0x10, RZ ;  /* 0x00000010b1047819 */ /* 0x000fe400000006ff */
[----:B------:R-:W-:Y:S01]  /*21b0*/  SHF.L.U32 R8, R201, 0x10, RZ ;  /* 0x00000010c9087819 */ /* 0x000fe200000006ff */
[----:B------:R-:W-:Y:S01]  /*21c0*/  FMUL.FTZ R201, R13, UR24 ;  /* 0x000000180dc97c20 */ /* 0x000fe20008410000 */
[----:B------:R-:W-:Y:S01]  /*21d0*/  ISETP.NE.AND.EX P4, PT, RZ, UR21, PT, P4 ;  /* 0x00000015ff007c0c */ /* 0x000fe2000bf85340 */
[----:B------:R-:W-:Y:S01]  /*21e0*/  FADD.FTZ R66, R66, R4 ;  /* 0x0000000442427221 */ /* 0x000fe20000010000 */
[-C--:B------:R-:W-:Y:S01]  /*21f0*/  FFMA.FTZ R223, R206, R4.reuse, R223 ;  /* 0x00000004cedf7223 */ /* 0x080fe200000100df */
[----:B0-----:R-:W-:Y:S01]  /*2200*/  FMUL.FTZ R247, R8, R4 ;  /* 0x0000000408f77220 */ /* 0x001fe20000410000 */
[----:B------:R-:W-:Y:S01]  /*2210*/  SHF.L.U32 R4, R178, 0x10, RZ ;  /* 0x00000010b2047819 */ /* 0x000fe200000006ff */
[----:B------:R-:W-:-:S04]  /*2220*/  FADD.FTZ R8, R182, -UR25 ;  /* 0x80000019b6087e21 */ /* 0x000fc80008010000 */
[----:B------:R-:W-:Y:S01]  /*2230*/  FFMA.FTZ R196, R201, R4, R196 ;  /* 0x00000004c9c47223 */ /* 0x000fe200000100c4 */
[----:B------:R0:W-:Y:S03]  /*2240*/  STL [R1+0x88], R223 ;  /* 0x000088df01007387 */ /* 0x0001e60000100800 */
[----:B------:R-:W1:Y:S01]  /*2250*/  @P4 LDC.64 R24, c[0x0][0x438] ;  /* 0x00010e00ff184b82 */ /* 0x000e620000000a00 */
[----:B0-----:R-:W3:Y:S04]  /*2260*/  LDL.LU R223, [R1+0x84] ;  /* 0x0000840001df7983 */ /* 0x001ee80000300800 */
[----:B------:R0:W-:Y:S01]  /*2270*/  STL [R1+0x70], R196 ;  /* 0x000070c401007387 */ /* 0x0001e20000100800 */
[----:B------:R-:W-:Y:S01]  /*2280*/  SHF.L.U32 R13, R242, 0x10, RZ ;  /* 0x00000010f20d7819 */ /* 0x000fe200000006ff */
[----:B0-----:R-:W-:Y:S01]  /*2290*/  FMUL.FTZ R196, R8, UR24 ;  /* 0x0000001808c47c20 */ /* 0x001fe20008410000 */
[----:B------:R-:W-:-:S05]  /*22a0*/  SHF.L.U32 R8, R179, 0x10, RZ ;  /* 0x00000010b3087819 */ /* 0x000fca00000006ff */
[----:B------:R-:W-:Y:S01]  /*22b0*/  FFMA.FTZ R213, R196, R8, R213 ;  /* 0x00000008c4d57223 */ /* 0x000fe200000100d5 */
[----:B------:R-:W-:Y:S01]  /*22c0*/  FADD.FTZ R68, R68, R4 ;  /* 0x0000000444447221 */ /* 0x000fe20000010000 */
[----:B------:R-:W-:-:S03]  /*22d0*/  FMUL.FTZ R242, R13, R4 ;  /* 0x000000040df27220 */ /* 0x000fc60000410000 */
[----:B------:R0:W-:Y:S01]  /*22e0*/  STL [R1+0x78], R213 ;  /* 0x000078d501007387 */ /* 0x0001e20000100800 */
[----:B------:R-:W-:-:S03]  /*22f0*/  FADD.FTZ R4, R193, -UR25 ;  /* 0x80000019c1047e21 */ /* 0x000fc60008010000 */
[----:B0-----:R-:W4:Y:S04]  /*2300*/  LDL R213, [R1+0x184] ;  /* 0x0001840001d57983 */ /* 0x001f280000100800 */
[----:B------:R-:W4:Y:S04]  /*2310*/  LDL.LU R194, [R1+0x8c] ;  /* 0x00008c0001c27983 */ /* 0x000f280000300800 */
[----:B------:R-:W4:Y:S04]  /*2320*/  LDL R193, [R1+0x188] ;  /* 0x0001880001c17983 */ /* 0x000f280000100800 */
[----:B------:R-:W4:Y:S01]  /*2330*/  LDL.LU R192, [R1+0x74] ;  /* 0x0000740001c07983 */ /* 0x000f220000300800 */
[----:B-1----:R-:W-:Y:S01]  /*2340*/  @P4 IMAD.WIDE.U32 R24, R215, 0x20, R24 ;  /* 0x00000020d7184825 */ /* 0x002fe200078e0018 */
[----:B------:R-:W-:-:S02]  /*2350*/  SHF.L.U32 R13, R224, 0x10, RZ ;  /* 0x00000010e00d7819 */ /* 0x000fc400000006ff */
[----:B------:R-:W4:Y:S04]  /*2360*/  LDL R182, [R1+0x18c] ;  /* 0x00018c0001b67983 */ /* 0x000f280000100800 */
[----:B------:R-:W5:Y:S04]  /*2370*/  @P4 LDG.E.128 R140, desc[UR10][R24.64] ;  /* 0x0000000a188c4981 */ /* 0x000f68000c1e1d00 */
[----:B------:R0:W5:Y:S02]  /*2380*/  @P4 LDG.E.128 R144, desc[UR10][R24.64+0x10] ;  /* 0x0000100a18904981 */ /* 0x000164000c1e1d00 */
[----:B0-----:R-:W-:-:S04]  /*2390*/  IMAD.WIDE.U32 R24, R215, 0x8, R234 ;  /* 0x00000008d7187825 */ /* 0x001fc800078e00ea */
[----:B------:R-:W-:Y:S02]  /*23a0*/  FMUL.FTZ R234, R13, R8 ;  /* 0x000000080dea7220 */ /* 0x000fe40000410000 */
[----:B------:R-:W5:Y:S01]  /*23b0*/  LDG.E.64 R24, desc[UR10][R24.64] ;  /* 0x0000000a18187981 */ /* 0x000f62000c1e1b00 */
[----:B--2---:R-:W-:-:S03]  /*23c0*/  SHF.L.U32 R13, R180, 0x10, RZ ;  /* 0x00000010b40d7819 */ /* 0x004fc600000006ff */
[----:B------:R-:W2:Y:S01]  /*23d0*/  LDL.LU R180, [R1+0x7c] ;  /* 0x00007c0001b47983 */ /* 0x000ea20000300800 */
[----:B------:R-:W-:Y:S01]  /*23e0*/  PRMT R17, R176, 0x7632, R17 ;  /* 0x00007632b0117816 */ /* 0x000fe20000000011 */
[----:B------:R-:W-:Y:S01]  /*23f0*/  FADD.FTZ R70, R70, R8 ;  /* 0x0000000846467221 */ /* 0x000fe20000010000 */
[----:B------:R-:W-:Y:S02]  /*2400*/  FMUL.FTZ R4, R4, UR24 ;  /* 0x0000001804047c20 */ /* 0x000fe40008410000 */
[----:B------:R-:W-:-:S05]  /*2410*/  SHF.L.U32 R8, R17, 0x10, RZ ;  /* 0x0000001011087819 */ /* 0x000fca00000006ff */
[-C--:B------:R-:W-:Y:S01]  /*2420*/  FMUL.FTZ R235, R13, R8.reuse ;  /* 0x000000080deb7220 */ /* 0x080fe20000410000 */
[----:B------:R-:W-:Y:S01]  /*2430*/  FADD.FTZ R65, R65, R8 ;  /* 0x0000000841417221 */ /* 0x000fe20000010000 */
[----:B------:R-:W-:Y:S02]  /*2440*/  PRMT R13, R177, 0x7632, R13 ;  /* 0x00007632b10d7816 */ /* 0x000fe4000000000d */
[----:B------:R-:W-:Y:S02]  /*2450*/  PRMT R17, R178, 0x7632, R17 ;  /* 0x00007632b2117816 */ /* 0x000fe40000000011 */
[----:B------:R-:W-:Y:S01]  /*2460*/  SHF.L.U32 R176, R13, 0x10, RZ ;  /* 0x000000100db07819 */ /* 0x000fe200000006ff */
[----:B------:R-:W-:Y:S01]  /*2470*/  FADD.FTZ R13, R181, -UR25 ;  /* 0x80000019b50d7e21 */ /* 0x000fe20008010000 */
[----:B---3--:R-:W-:Y:S01]  /*2480*/  FFMA.FTZ R223, R4, R8, R223 ;  /* 0x0000000804df7223 */ /* 0x008fe200000100df */
[----:B------:R-:W-:Y:S01]  /*2490*/  FADD.FTZ R8, R195, -UR25 ;  /* 0x80000019c3087e21 */ /* 0x000fe20008010000 */
[----:B------:R-:W-:-:S03]  /*24a0*/  SHF.L.U32 R17, R17, 0x10, RZ ;  /* 0x0000001011117819 */ /* 0x000fc600000006ff */
[----:B------:R-:W-:Y:S01]  /*24b0*/  FMUL.FTZ R8, R8, UR24 ;  /* 0x0000001808087c20 */ /* 0x000fe20008410000 */
[----:B------:R-:W-:Y:S01]  /*24c0*/  FADD.FTZ R67, R67, R176 ;  /* 0x000000b043437221 */ /* 0x000fe20000010000 */
[----:B------:R-:W-:Y:S01]  /*24d0*/  FMUL.FTZ R13, R13, UR24 ;  /* 0x000000180d0d7c20 */ /* 0x000fe20008410000 */
[----:B------:R0:W-:Y:S01]  /*24e0*/  STL [R1+0x84], R223 ;  /* 0x000084df01007387 */ /* 0x0001e20000100800 */
[----:B------:R-:W-:Y:S01]  /*24f0*/  FADD.FTZ R69, R69, R17 ;  /* 0x0000001145457221 */ /* 0x000fe20000010000 */
[----:B------:R-:W-:-:S04]  /*2500*/  PRMT R179, R179, 0x7632, R179 ;  /* 0x00007632b3b37816 */ /* 0x000fc800000000b3 */
[----:B------:R-:W-:Y:S02]  /*2510*/  SHF.L.U32 R179, R179, 0x10, RZ ;  /* 0x00000010b3b37819 */ /* 0x000fe400000006ff */
[----:B----4-:R-:W-:Y:S01]  /*2520*/  SHF.L.U32 R177, R213, 0x10, RZ ;  /* 0x00000010d5b17819 */ /* 0x010fe200000006ff */
[----:B------:R-:W-:-:S04]  /*2530*/  FFMA.FTZ R194, R8, R176, R194 ;  /* 0x000000b008c27223 */ /* 0x000fc800000100c2 */
[----:B------:R-:W-:Y:S01]  /*2540*/  FMUL.FTZ R224, R177, R176 ;  /* 0x000000b0b1e07220 */ /* 0x000fe20000410000 */
[----:B------:R-:W-:Y:S01]  /*2550*/  FADD.FTZ R176, R217, R252 ;  /* 0x000000fcd9b07221 */ /* 0x000fe20000010000 */
[----:B------:R-:W-:Y:S01]  /*2560*/  SHF.L.U32 R178, R193, 0x10, RZ ;  /* 0x00000010c1b27819 */ /* 0x000fe200000006ff */
[----:B------:R-:W-:-:S04]  /*2570*/  FFMA.FTZ R192, R13, R17, R192 ;  /* 0x000000110dc07223 */ /* 0x000fc800000100c0 */
[----:B0-----:R-:W-:Y:S01]  /*2580*/  FMUL.FTZ R223, R178, R17 ;  /* 0x00000011b2df7220 */ /* 0x001fe20000410000 */
[----:B------:R-:W-:Y:S01]  /*2590*/  FADD.FTZ R17, R176, R235 ;  /* 0x000000ebb0117221 */ /* 0x000fe20000010000 */
[----:B------:R-:W-:-:S03]  /*25a0*/  FADD.FTZ R176, R183, -UR25 ;  /* 0x80000019b7b07e21 */ /* 0x000fc60008010000 */
[----:B------:R-:W-:Y:S01]  /*25b0*/  FADD.FTZ R17, R17, R247 ;  /* 0x000000f711117221 */ /* 0x000fe20000010000 */
[----:B------:R-:W-:-:S03]  /*25c0*/  FFMA.FTZ R177, R210, R252, R216 ;  /* 0x000000fcd2b17223 */ /* 0x000fc600000100d8 */
[----:B------:R-:W-:Y:S01]  /*25d0*/  FADD.FTZ R178, R17, R224 ;  /* 0x000000e011b27221 */ /* 0x000fe20000010000 */
[----:B------:R-:W-:Y:S01]  /*25e0*/  FMUL.FTZ R17, R176, UR24 ;  /* 0x00000018b0117c20 */ /* 0x000fe20008410000 */
[----:B------:R-:W-:Y:S01]  /*25f0*/  FFMA.FTZ R177, R4, R235, R177 ;  /* 0x000000eb04b17223 */ /* 0x000fe200000100b1 */
[----:B------:R1:W-:Y:S03]  /*2600*/  STL [R1+0x8c], R194 ;  /* 0x00008cc201007387 */ /* 0x0003e60000100800 */
[----:B------:R-:W-:Y:S01]  /*2610*/  FFMA.FTZ R177, R206, R247, R177 ;  /* 0x000000f7ceb17223 */ /* 0x000fe200000100b1 */
[----:B------:R1:W-:Y:S03]  /*2620*/  STL [R1+0x74], R192 ;  /* 0x000074c001007387 */ /* 0x0003e60000100800 */
[----:B------:R-:W-:Y:S01]  /*2630*/  FFMA.FTZ R177, R8, R224, R177 ;  /* 0x000000e008b17223 */ /* 0x000fe200000100b1 */
[----:B------:R-:W-:-:S03]  /*2640*/  FADD.FTZ R176, R178, R242 ;  /* 0x000000f2b2b07221 */ /* 0x000fc60000010000 */
[----:B------:R-:W-:Y:S01]  /*2650*/  FFMA.FTZ R178, R201, R242, R177 ;  /* 0x000000f2c9b27223 */ /* 0x000fe200000100b1 */
[----:B------:R-:W-:Y:S01]  /*2660*/  SHF.L.U32 R177, R182, 0x10, RZ ;  /* 0x00000010b6b17819 */ /* 0x000fe200000006ff */
[----:B------:R-:W-:Y:S02]  /*2670*/  FADD.FTZ R176, R176, R223 ;  /* 0x000000dfb0b07221 */ /* 0x000fe40000010000 */
[----:B------:R-:W-:Y:S02]  /*2680*/  FFMA.FTZ R178, R13, R223, R178 ;  /* 0x000000df0db27223 */ /* 0x000fe400000100b2 */
[----:B------:R-:W-:Y:S01]  /*2690*/  FMUL.FTZ R213, R177, R179 ;  /* 0x000000b3b1d57220 */ /* 0x000fe20000410000 */
        /* <DEDUP_REMOVED lines=8> */
.L_x_6758:
[----:B------:R-:W-:Y:S05]  /*2720*/  BSYNC.RECONVERGENT B0 ;  /* 0x0000000000007941 */ /* 0x000fea0003800200 */
.L_x_6757:
[----:B------:R-:W-:Y:S04]  /*2730*/  BSSY.RECONVERGENT B0, `(.L_x_6759) ;  /* 0x0000077000007945 */ /* 0x000fe80003800200 */
[----:B------:R-:W-:Y:S05]  /*2740*/  @!P2 BRA `(.L_x_6760) ;  /* 0x0000000400d4a947 */ /* 0x000fea0003800000 */
[----:B------:R-:W2:Y:S01]  /*2750*/  LDC.64 R20, c[0x0][0x3a8] ;  /* 0x0000ea00ff147b82 */ /* 0x000ea20000000a00 */
[----:B------:R-:W3:Y:S04]  /*2760*/  LDL R12, [R1+0x120] ;  /* 0x00012000010c7983 */ /* 0x000ee80000100800 */
[----:B------:R-:W4:Y:S03]  /*2770*/  LDL.LU R246, [R1+0x60] ;  /* 0x0000600001f67983 */ /* 0x000f260000300800 */
[----:B0-----:R-:W0:Y:S01]  /*2780*/  LDC.64 R176, c[0x0][0x428] ;  /* 0x00010a00ffb07b82 */ /* 0x001e220000000a00 */
[----:B------:R-:W4:Y:S04]  /*2790*/  LDL R200, [R1+0x124] ;  /* 0x0001240001c87983 */ /* 0x000f280000100800 */
[----:B------:R-:W4:Y:S01]  /*27a0*/  LDL.LU R221, [R1+0x68] ;  /* 0x0000680001dd7983 */ /* 0x000f220000300800 */
[----:B------:R-:W-:-:S02]  /*27b0*/  ISETP.NE.U32.AND P4, PT, RZ, UR20, PT ;  /* 0x00000014ff007c0c */ /* 0x000fc4000bf85070 */
[----:B------:R-:W4:Y:S01]  /*27c0*/  LDC.64 R232, c[0x0][0x3b0] ;  /* 0x0000ec00ffe87b82 */ /* 0x000f220000000a00 */
[----:B------:R-:W4:Y:S04]  /*27d0*/  LDL R241, [R1+0x128] ;  /* 0x0001280001f17983 */ /* 0x000f280000100800 */
[----:B------:R-:W4:Y:S01]  /*27e0*/  LDL.LU R191, [R1+0x50] ;  /* 0x0000500001bf7983 */ /* 0x000f220000300800 */
[----:B--2---:R-:W-:-:S03]  /*27f0*/  IMAD.WIDE.U32 R20, R215, 0x20, R20 ;  /* 0x00000020d7147825 */ /* 0x004fc600078e0014 */
[----:B------:R-:W2:Y:S04]  /*2800*/  LDL R222, [R1+0x12c] ;  /* 0x00012c0001de7983 */ /* 0x000ea80000100800 */
[----:B-1----:R-:W4:Y:S01]  /*2810*/  LDG.E.128 R192, desc[UR10][R20.64] ;  /* 0x0000000a14c07981 */ /* 0x002f22000c1e1d00 */
[----:B0-----:R-:W-:-:S03]  /*2820*/  IMAD.WIDE.U32 R176, R215, 0x10, R176 ;  /* 0x00000010d7b07825 */ /* 0x001fc600078e00b0 */
[----:B------:R-:W2:Y:S04]  /*2830*/  LDG.E.128 R180, desc[UR10][R20.64+0x10] ;  /* 0x0000100a14b47981 */ /* 0x000ea8000c1e1d00 */
[----:B------:R-:W2:Y:S04]  /*2840*/  LDL.LU R212, [R1+0x58] ;  /* 0x0000580001d47983 */ /* 0x000ea80000300800 */
[----:B------:R-:W2:Y:S01]  /*2850*/  LDG.E.128 R176, desc[UR10][R176.64] ;  /* 0x0000000ab0b07981 */ /* 0x000ea2000c1e1d00 */
[----:B---3--:R-:W-:Y:S01]  /*2860*/  SHF.L.U32 R7, R12, 0x10, RZ ;  /* 0x000000100c077819 */ /* 0x008fe200000006ff */
[----:B----4-:R-:W-:-:S04]  /*2870*/  FADD.FTZ R3, R192, -UR25 ;  /* 0x80000019c0037e21 */ /* 0x010fc80008010000 */
[----:B------:R-:W-:Y:S01]  /*2880*/  FMUL.FTZ R209, R3, UR24 ;  /* 0x0000001803d17c20 */ /* 0x000fe20008410000 */
[----:B------:R-:W-:Y:S01]  /*2890*/  FADD.FTZ R12, R194, -UR25 ;  /* 0x80000019c20c7e21 */ /* 0x000fe20008010000 */
[----:B--2---:R-:W-:-:S03]  /*28a0*/  SHF.L.U32 R3, R176, 0x10, RZ ;  /* 0x00000010b0037819 */ /* 0x004fc600000006ff */
        /* <DEDUP_REMOVED lines=86> */
[-C--:B------:R-:W-:Y:S01]  /*2e10*/  FMUL.FTZ R212, R177, R179.reuse ;  /* 0x000000b3b1d47220 */ /* 0x080fe20000410000 */
        /* <DEDUP_REMOVED lines=8> */
.L_x_6760:
[----:B------:R-:W-:Y:S05]  /*2ea0*/  BSYNC.RECONVERGENT B0 ;  /* 0x0000000000007941 */ /* 0x000fea0003800200 */
.L_x_6759:
[----:B------:R-:W-:Y:S04]  /*2eb0*/  BSSY.RECONVERGENT B0, `(.L_x_6761) ;  /* 0x0000077000007945 */ /* 0x000fe80003800200 */
[----:B------:R-:W-:Y:S05]  /*2ec0*/  @!P3 BRA `(.L_x_6762) ;  /* 0x0000000400d4b947 */ /* 0x000fea0003800000 */
[----:B------:R-:W2:Y:S01]  /*2ed0*/  LDC.64 R26, c[0x0][0x3a8] ;  /* 0x0000ea00ff1a7b82 */ /* 0x000ea20000000a00 */
[----:B------:R-:W4:Y:S04]  /*2ee0*/  LDL R11, [R1+0x110] ;  /* 0x00011000010b7983 */ /* 0x000f280000100800 */
        /* <DEDUP_REMOVED lines=10> */
[----:B-1-3--:R-:W3:Y:S01]  /*2f90*/  LDG.E.128 R192, desc[UR10][R26.64] ;  /* 0x0000000a1ac07981 */ /* 0x00aee2000c1e1d00 */
[----:B0-----:R-:W-:-:S03]  /*2fa0*/  IMAD.WIDE.U32 R176, R215, 0x10, R176 ;  /* 0x00000010d7b07825 */ /* 0x001fc600078e00b0 */
[----:B------:R-:W2:Y:S04]  /*2fb0*/  LDG.E.128 R180, desc[UR10][R26.64+0x10] ;  /* 0x0000100a1ab47981 */ /* 0x000ea8000c1e1d00 */
[----:B------:R-:W2:Y:S04]  /*2fc0*/  LDL.LU R211, [R1+0x38] ;  /* 0x0000380001d37983 */ /* 0x000ea80000300800 */
[----:B------:R-:W2:Y:S01]  /*2fd0*/  LDG.E.128 R176, desc[UR10][R176.64] ;  /* 0x0000000ab0b07981 */ /* 0x000ea2000c1e1d00 */
[----:B----4-:R-:W-:Y:S01]  /*2fe0*/  SHF.L.U32 R6, R11, 0x10, RZ ;  /* 0x000000100b067819 */ /* 0x010fe200000006ff */
[----:B---3--:R-:W-:-:S04]  /*2ff0*/  FADD.FTZ R2, R192, -UR25 ;  /* 0x80000019c0027e21 */ /* 0x008fc80008010000 */
        /* <DEDUP_REMOVED lines=98> */
.L_x_6762:
[----:B------:R-:W-:Y:S05]  /*3620*/  BSYNC.RECONVERGENT B0 ;  /* 0x0000000000007941 */ /* 0x000fea0003800200 */
.L_x_6761:
[----:B------:R-:W-:Y:S04]  /*3630*/  BSSY.RECONVERGENT B0, `(.L_x_6763) ;  /* 0x0000078000007945 */ /* 0x000fe80003800200 */
[----:B------:R-:W-:Y:S05]  /*3640*/  @!P6 BRA `(.L_x_6764) ;  /* 0x0000000400d8e947 */ /* 0x000fea0003800000 */
[----:B-1-34-:R-:W1:Y:S01]  /*3650*/  LDC.64 R180, c[0x0][0x3a8] ;  /* 0x0000ea00ffb47b82 */ /* 0x01ae620000000a00 */
        /* <DEDUP_REMOVED lines=17> */
[----:B------:R-:W-:-:S13]  /*3770*/  ISETP.NE.AND.EX P4, PT, RZ, UR21, PT, P4 ;  /* 0x00000015ff007c0c */ /* 0x000fda000bf85340 */
[----:B------:R-:W0:Y:S01]  /*3780*/  @P4 LDC.64 R188, c[0x0][0x438] ;  /* 0x00010e00ffbc4b82 */ /* 0x000e220000000a00 */
[----:B------:R-:W-:-:S04]  /*3790*/  IMAD.WIDE.U32 R192, R215, 0x8, R192 ;  /* 0x00000008d7c07825 */ /* 0x000fc800078e00c0 */
[----:B0-----:R-:W-:-:S05]  /*37a0*/  @P4 IMAD.WIDE.U32 R188, R215, 0x20, R188 ;  /* 0x00000020d7bc4825 */ /* 0x001fca00078e00bc */
[----:B------:R-:W5:Y:S04]  /*37b0*/  @P4 LDG.E.128 R32, desc[UR10][R188.64] ;  /* 0x0000000abc204981 */ /* 0x000f68000c1e1d00 */
[----:B------:R-:W5:Y:S04]  /*37c0*/  @P4 LDG.E.128 R28, desc[UR10][R188.64+0x10] ;  /* 0x0000100abc1c4981 */ /* 0x000f68000c1e1d00 */
[----:B------:R0:W5:Y:S01]  /*37d0*/  LDG.E.64 R188, desc[UR10][R192.64] ;  /* 0x0000000ac0bc7981 */ /* 0x000162000c1e1b00 */
        /* <DEDUP_REMOVED lines=8> */
[----:B------:R-:W-:Y:S01]  /*3860*/  SHF.L.U32 R10, R177, 0x10, RZ ;  /* 0x00000010b10a7819 */ /* 0x000fe200000006ff */
[----:B------:R-:W-:Y:S01]  /*3870*/  FADD.FTZ R180, R180, -UR25 ;  /* 0x80000019b4b47e21 */ /* 0x000fe20008010000 */
[----:B------:R1:W-:Y:S01]  /*3880*/  STL [R1+0x20], R205 ;  /* 0x000020cd01007387 */ /* 0x0003e20000100800 */
[----:B------:R-:W-:Y:S02]  /*3890*/  SHF.L.U32 R19, R244, 0x10, RZ ;  /* 0x00000010f4137819 */ /* 0x000fe400000006ff */
[----:B------:R-:W-:Y:S01]  /*38a0*/  FADD.FTZ R166, R166, R10 ;  /* 0x0000000aa6a67221 */ /* 0x000fe20000010000 */
[----:B------:R-:W2:Y:S02]  /*38b0*/  LDL.LU R215, [R1+0x24] ;  /* 0x0000240001d77983 */ /* 0x000ea40000300800 */
[----:B------:R-:W-:Y:S01]  /*38c0*/  FMUL.FTZ R244, R19, R10 ;  /* 0x0000000a13f47220 */ /* 0x000fe20000410000 */
[----:B-1----:R-:W-:Y:S01]  /*38d0*/  FMUL.FTZ R205, R186, UR24 ;  /* 0x00000018bacd7c20 */ /* 0x002fe20008410000 */
[----:B------:R-:W-:Y:S01]  /*38e0*/  FMUL.FTZ R186, R180, UR24 ;  /* 0x00000018b4ba7c20 */ /* 0x000fe20008410000 */
[----:B------:R-:W-:-:S02]  /*38f0*/  SHF.L.U32 R180, R228, 0x10, RZ ;  /* 0x00000010e4b47819 */ /* 0x000fc400000006ff */
[----:B------:R-:W-:Y:S01]  /*3900*/  FFMA.FTZ R239, R205, R10, R239 ;  /* 0x0000000acdef7223 */ /* 0x000fe200000100ef */
[----:B------:R-:W-:Y:S01]  /*3910*/  SHF.L.U32 R10, R178, 0x10, RZ ;  /* 0x00000010b20a7819 */ /* 0x000fe200000006ff */
[----:B------:R-:W-:-:S03]  /*3920*/  FADD.FTZ R19, R182, -UR25 ;  /* 0x80000019b6137e21 */ /* 0x000fc60008010000 */
[----:B------:R1:W-:Y:S01]  /*3930*/  STL [R1+0x28], R239 ;  /* 0x000028ef01007387 */ /* 0x0003e20000100800 */
[----:B------:R-:W-:Y:S01]  /*3940*/  FADD.FTZ R88, R88, R10 ;  /* 0x0000000a58587221 */ /* 0x000fe20000010000 */
[-C--:B------:R-:W-:Y:S01]  /*3950*/  FFMA.FTZ R229, R186, R10.reuse, R229 ;  /* 0x0000000abae57223 */ /* 0x080fe200000100e5 */
[----:B-1----:R-:W-:Y:S01]  /*3960*/  FMUL.FTZ R239, R180, R10 ;  /* 0x0000000ab4ef7220 */ /* 0x002fe20000410000 */
[----:B------:R-:W-:Y:S01]  /*3970*/  FADD.FTZ R10, R185, -UR25 ;  /* 0x80000019b90a7e21 */ /* 0x000fe20008010000 */
[----:B------:R-:W-:Y:S01]  /*3980*/  FMUL.FTZ R185, R19, UR24 ;  /* 0x0000001813b97c20 */ /* 0x000fe20008410000 */
[----:B------:R-:W-:Y:S01]  /*3990*/  SHF.L.U32 R19, R179, 0x10, RZ ;  /* 0x00000010b3137819 */ /* 0x000fe200000006ff */
[----:B------:R-:W-:Y:S04]  /*39a0*/  STL [R1+0x10], R229 ;  /* 0x000010e501007387 */ /* 0x000fe80000100800 */
[----:B------:R-:W-:Y:S01]  /*39b0*/  FFMA.FTZ R195, R185, R19, R195 ;  /* 0x00000013b9c37223 */ /* 0x000fe200000100c3 */
[----:B------:R-:W-:-:S02]  /*39c0*/  SHF.L.U32 R180, R218, 0x10, RZ ;  /* 0x00000010dab47819 */ /* 0x000fc400000006ff */
[----:B------:R-:W-:Y:S02]  /*39d0*/  PRMT R176, R176, 0x7632, R176 ;  /* 0x00007632b0b07816 */ /* 0x000fe400000000b0 */
[----:B------:R1:W-:Y:S01]  /*39e0*/  STL [R1+0x18], R195 ;  /* 0x000018c301007387 */ /* 0x0003e20000100800 */
[----:B------:R-:W-:Y:S01]  /*39f0*/  FADD.FTZ R90, R90, R19 ;  /* 0x000000135a5a7221 */ /* 0x000fe20000010000 */
[----:B------:R-:W-:Y:S01]  /*3a00*/  FMUL.FTZ R228, R180, R19 ;  /* 0x00000013b4e47220 */ /* 0x000fe20000410000 */
[----:B------:R-:W-:Y:S02]  /*3a10*/  SHF.L.U32 R19, R176, 0x10, RZ ;  /* 0x00000010b0137819 */ /* 0x000fe400000006ff */
[----:B------:R-:W-:Y:S01]  /*3a20*/  SHF.L.U32 R176, R194, 0x10, RZ ;  /* 0x00000010c2b07819 */ /* 0x000fe200000006ff */
[----:B-1----:R-:W3:Y:S04]  /*3a30*/  LDL R195, [R1+0x154] ;  /* 0x0001540001c37983 */ /* 0x002ee80000100800 */
[----:B------:R-:W4:Y:S04]  /*3a40*/  LDL.LU R184, [R1+0x2c] ;  /* 0x00002c0001b87983 */ /* 0x000f280000300800 */
[----:B------:R-:W4:Y:S04]  /*3a50*/  LDL R194, [R1+0x158] ;  /* 0x0001580001c27983 */ /* 0x000f280000100800 */
[----:B------:R-:W0:Y:S04]  /*3a60*/  LDL.LU R193, [R1+0x14] ;  /* 0x0000140001c17983 */ /* 0x000e280000300800 */
[----:B------:R-:W4:Y:S04]  /*3a70*/  LDL R192, [R1+0x15c] ;  /* 0x00015c0001c07983 */ /* 0x000f280000100800 */
[----:B------:R-:W4:Y:S01]  /*3a80*/  LDL.LU R182, [R1+0x1c] ;  /* 0x00001c0001b67983 */ /* 0x000f220000300800 */
[----:B------:R-:W-:Y:S01]  /*3a90*/  FMUL.FTZ R10, R10, UR24 ;  /* 0x000000180a0a7c20 */ /* 0x000fe20008410000 */
[----:B------:R-:W-:Y:S01]  /*3aa0*/  FADD.FTZ R165, R165, R19 ;  /* 0x00000013a5a57221 */ /* 0x000fe20000010000 */
[----:B------:R-:W-:Y:S01]  /*3ab0*/  FMUL.FTZ R229, R176, R19 ;  /* 0x00000013b0e57220 */ /* 0x000fe20000410000 */
[----:B------:R-:W-:-:S04]  /*3ac0*/  PRMT R177, R177, 0x7632, R177 ;  /* 0x00007632b1b17816 */ /* 0x000fc800000000b1 */
[----:B------:R-:W-:Y:S01]  /*3ad0*/  SHF.L.U32 R177, R177, 0x10, RZ ;  /* 0x00000010b1b17819 */ /* 0x000fe200000006ff */
[----:B------:R-:W-:Y:S01]  /*3ae0*/  FADD.FTZ R176, R181, -UR25 ;  /* 0x80000019b5b07e21 */ /* 0x000fe20008010000 */
[----:B------:R-:W-:-:S04]  /*3af0*/  PRMT R178, R178, 0x7632, R178 ;  /* 0x00007632b2b27816 */ /* 0x000fc800000000b2 */
[----:B------:R-:W-:Y:S02]  /*3b00*/  SHF.L.U32 R178, R178, 0x10, RZ ;  /* 0x00000010b2b27819 */ /* 0x000fe400000006ff */
[----:B------:R-:W-:-:S03]  /*3b10*/  PRMT R179, R179, 0x7632, R179 ;  /* 0x00007632b3b37816 */ /* 0x000fc600000000b3 */
[----:B------:R-:W-:Y:S01]  /*3b20*/  FADD.FTZ R89, R89, R178 ;  /* 0x000000b259597221 */ /* 0x000fe20000010000 */
[----:B------:R-:W-:Y:S01]  /*3b30*/  SHF.L.U32 R179, R179, 0x10, RZ ;  /* 0x00000010b3b37819 */ /* 0x000fe200000006ff */
[----:B------:R-:W-:-:S04]  /*3b40*/  FADD.FTZ R167, R167, R177 ;  /* 0x000000b1a7a77221 */ /* 0x000fc80000010000 */
[----:B------:R-:W-:Y:S01]  /*3b50*/  FADD.FTZ R91, R91, R179 ;  /* 0x000000b35b5b7221 */ /* 0x000fe20000010000 */
[----:B--2---:R-:W-:Y:S01]  /*3b60*/  FFMA.FTZ R215, R10, R19, R215 ;  /* 0x000000130ad77223 */ /* 0x004fe200000100d7 */
[----:B------:R-:W-:-:S04]  /*3b70*/  FADD.FTZ R19, R187, -UR25 ;  /* 0x80000019bb137e21 */ /* 0x000fc80008010000 */
[----:B------:R-:W-:Y:S01]  /*3b80*/  FMUL.FTZ R19, R19, UR24 ;  /* 0x0000001813137c20 */ /* 0x000fe20008410000 */
[----:B------:R-:W-:Y:S01]  /*3b90*/  STL [R1+0x24], R215 ;  /* 0x000024d701007387 */ /* 0x000fe20000100800 */
[----:B---3--:R-:W-:Y:S02]  /*3ba0*/  SHF.L.U32 R180, R195, 0x10, RZ ;  /* 0x00000010c3b47819 */ /* 0x008fe400000006ff */
[----:B----4-:R-:W-:-:S03]  /*3bb0*/  FFMA.FTZ R184, R19, R177, R184 ;  /* 0x000000b113b87223 */ /* 0x010fc600000100b8 */
[----:B------:R-:W-:Y:S01]  /*3bc0*/  FMUL.FTZ R218, R180, R177 ;  /* 0x000000b1b4da7220 */ /* 0x000fe20000410000 */
[----:B------:R-:W-:Y:S01]  /*3bd0*/  SHF.L.U32 R180, R194, 0x10, RZ ;  /* 0x00000010c2b47819 */ /* 0x000fe200000006ff */
[----:B------:R1:W-:Y:S04]  /*3be0*/  STL [R1+0x2c], R184 ;  /* 0x00002cb801007387 */ /* 0x0003e80000100800 */
[----:B------:R-:W-:Y:S01]  /*3bf0*/  FMUL.FTZ R187, R180, R178 ;  /* 0x000000b2b4bb7220 */ /* 0x000fe20000410000 */
[----:B-1----:R-:W-:-:S04]  /*3c00*/  FMUL.FTZ R184, R176, UR24 ;  /* 0x00000018b0b87c20 */ /* 0x002fc80008410000 */
[----:B0-----:R-:W-:Y:S01]  /*3c10*/  FFMA.FTZ R193, R184, R178, R193 ;  /* 0x000000b2b8c17223 */ /* 0x001fe200000100c1 */
[----:B------:R-:W-:Y:S01]  /*3c20*/  FADD.FTZ R178, R183, -UR25 ;  /* 0x80000019b7b27e21 */ /* 0x000fe20008010000 */
[----:B------:R-:W-:-:S03]  /*3c30*/  FADD.FTZ R176, R217, R249 ;  /* 0x000000f9d9b07221 */ /* 0x000fc60000010000 */
[----:B------:R-:W-:Y:S01]  /*3c40*/  FMUL.FTZ R181, R178, UR24 ;  /* 0x00000018b2b57c20 */ /* 0x000fe20008410000 */
[----:B------:R-:W-:Y:S01]  /*3c50*/  SHF.L.U32 R178, R192, 0x10, RZ ;  /* 0x00000010c0b27819 */ /* 0x000fe200000006ff */
[----:B------:R-:W-:Y:S02]  /*3c60*/  FFMA.FTZ R177, R238, R249, R216 ;  /* 0x000000f9eeb17223 */ /* 0x000fe400000100d8 */
[-C--:B------:R-:W-:Y:S01]  /*3c70*/  FFMA.FTZ R182, R181, R179.reuse, R182 ;  /* 0x000000b3b5b67223 */ /* 0x080fe200000100b6 */
[----:B------:R-:W-:Y:S01]  /*3c80*/  FADD.FTZ R176, R176, R229 ;  /* 0x000000e5b0b07221 */ /* 0x000fe20000010000 */
[----:B------:R-:W-:Y:S01]  /*3c90*/  FMUL.FTZ R178, R178, R179 ;  /* 0x000000b3b2b27220 */ /* 0x000fe20000410000 */
[----:B------:R-:W-:Y:S01]  /*3ca0*/  FFMA.FTZ R177, R10, R229, R177 ;  /* 0x000000e50ab17223 */ /* 0x000fe200000100b1 */
[----:B------:R2:W-:Y:S01]  /*3cb0*/  STL [R1+0x14], R193 ;  /* 0x000014c101007387 */ /* 0x0005e20000100800 */
[----:B------:R-:W-:-:S03]  /*3cc0*/  FADD.FTZ R176, R176, R244 ;  /* 0x000000f4b0b07221 */ /* 0x000fc60000010000 */
[----:B------:R2:W-:Y:S01]  /*3cd0*/  STL [R1], R181 ;  /* 0x000000b501007387 */ /* 0x0005e20000100800 */
[----:B------:R-:W-:-:S03]  /*3ce0*/  FFMA.FTZ R177, R205, R244, R177 ;  /* 0x000000f4cdb17223 */ /* 0x000fc600000100b1 */
        /* <DEDUP_REMOVED lines=11> */
[----:B--2---:R-:W-:-:S07]  /*3da0*/  FFMA.FTZ R216, R181, R178, R177 ;  /* 0x000000b2b5d87223 */ /* 0x004fce00000100b1 */
.L_x_6764:
[----:B------:R-:W-:Y:S05]  /*3db0*/  BSYNC.RECONVERGENT B0 ;  /* 0x0000000000007941 */ /* 0x000fea0003800200 */
.L_x_6763:
[----:B------:R-:W2:Y:S01]  /*3dc0*/  SHFL.DOWN PT, R177, R217, 0x10, 0x1f ;  /* 0x0a001f00d9b17f89 */ /* 0x000ea200000e0000 */
[----:B------:R-:W-:Y:S03]  /*3dd0*/  BSSY.RECONVERGENT B0, `(.L_x_6765) ;  /* 0x000001f000007945 */ /* 0x000fe60003800200 */
[----:B0-----:R-:W0:Y:S01]  /*3de0*/  SHFL.DOWN PT, R176, R216, 0x10, 0x1f ;  /* 0x0a001f00d8b07f89 */ /* 0x001e2200000e0000 */
[----:B-1-34-:R-:W1:Y:S01]  /*3df0*/  S2R R180, SR_TID.X ;  /* 0x0000000000b47919 */ /* 0x01ae620000002100 */
[----:B--2---:R-:W-:Y:S01]  /*3e00*/  FADD.FTZ R177, R177, R217 ;  /* 0x000000d9b1b17221 */ /* 0x004fe20000010000 */
[----:B0-----:R-:W-:-:S04]  /*3e10*/  FADD.FTZ R176, R176, R216 ;  /* 0x000000d8b0b07221 */ /* 0x001fc80000010000 */
        /* <DEDUP_REMOVED lines=26> */
.L_x_6766:
[----:B------:R-:W-:Y:S05]  /*3fc0*/  BSYNC.RECONVERGENT B0 ;  /* 0x0000000000007941 */ /* 0x000fea0003800200 */
.L_x_6765:
[----:B------:R-:W1:Y:S08]  /*3fd0*/  S2UR UR5, SR_CgaCtaId ;  /* 0x00000000000579c3 */ /* 0x000e700000008800 */
[----:B------:R-:W-:Y:S06]  /*3fe0*/  BAR.SYNC.DEFER_BLOCKING 0x0 ;  /* 0x0000000000007b1d */ /* 0x000fec0000010000 */
[----:B------:R-:W-:Y:S01]  /*3ff0*/  UMOV UR4, 0x400 ;  /* 0x0000040000047882 */ /* 0x000fe20000000000 */
[----:B------:R-:W-:Y:S01]  /*4000*/  BSSY.RECONVERGENT B0, `(.L_x_6767) ;  /* 0x00002b4000007945 */ /* 0x000fe20003800200 */
        /* <DEDUP_REMOVED lines=20> */
[----:B------:R-:W0:Y:S02]  /*4150*/  LDC.64 R176, c[0x0][0x390] ;  /* 0x0000e400ffb07b82 */ /* 0x000e240000000a00 */
[----:B0-----:R-:W-:-:S06]  /*4160*/  IMAD.WIDE.U32 R176, R0, 0x10, R176 ;  /* 0x0000001000b07825 */ /* 0x001fcc00078e00b0 */
[----:B------:R-:W5:Y:S01]  /*4170*/  LDG.E.128 R176, desc[UR10][R176.64] ;  /* 0x0000000ab0b07981 */ /* 0x000f62000c1e1d00 */
[----:B------:R-:W-:-:S04]  /*4180*/  UISETP.NE.U32.AND UP1, UPT, UR20, URZ, UPT ;  /* 0x000000ff1400728c */ /* 0x000fc8000bf25070 */
[----:B------:R-:W-:-:S09]  /*4190*/  UISETP.NE.AND.EX UP1, UPT, UR21, URZ, UPT, UP1 ;  /* 0x000000ff1500728c */ /* 0x000fd2000bf25310 */
[----:B------:R-:W-:Y:S05]  /*41a0*/  BRA.U UP1, `(.L_x_6769) ;  /* 0x0000001501107547 */ /* 0x000fea000b800000 */
        /* <DEDUP_REMOVED lines=9> */
[C---:B-----5:R-:W-:Y:S02]  /*4240*/  LOP3.LUT P5, RZ, R22.reuse, 0xff00, RZ, 0xc0, !PT ;  /* 0x0000ff0016ff7812 */ /* 0x060fe400078ac0ff */
[----:B------:R-:W-:-:S11]  /*4250*/  LOP3.LUT P4, RZ, R22, 0xff0000, RZ, 0xc0, !PT ;  /* 0x00ff000016ff7812 */ /* 0x000fd6000788c0ff */
        /* <DEDUP_REMOVED lines=12> */
[----:B------:R-:W-:Y:S02]  /*4320*/  @P5 SHF.L.U32 R183, R217, 0x10, RZ ;  /* 0x00000010d9b75819 */ /* 0x000fe400000006ff */
[----:B------:R-:W-:Y:S01]  /*4330*/  FADD.FTZ R182, R93, R182 ;  /* 0x000000b65db67221 */ /* 0x000fe20000010000 */
[----:B------:R-:W-:-:S04]  /*4340*/  @P5 FADD.FTZ R180, R237, -R180 ;  /* 0x800000b4edb45221 */ /* 0x000fc80000010000 */
[----:B------:R-:W-:-:S04]  /*4350*/  @P5 FMUL.FTZ R180, R180, UR24 ;  /* 0x00000018b4b45c20 */ /* 0x000fc80008410000 */
[----:B------:R-:W-:-:S04]  /*4360*/  @P5 FMUL.FTZ R180, R180, UR16 ;  /* 0x00000010b4b45c20 */ /* 0x000fc80008410000 */
[----:B-1----:R-:W-:Y:S01]  /*4370*/  @P5 FMUL.FTZ R180, R180, R192 ;  /* 0x000000c0b4b45220 */ /* 0x002fe20000410000 */
[----:B------:R-:W-:-:S03]  /*4380*/  MOV R192, RZ ;  /* 0x000000ff00c07202 */ /* 0x000fc60000000f00 */
[----:B------:R-:W-:Y:S01]  /*4390*/  @P5 FMUL.FTZ R192, R180, R183 ;  /* 0x000000b7b4c05220 */ /* 0x000fe20000410000 */
[----:B------:R-:W-:Y:S01]  /*43a0*/  @P4 FFMA.FTZ R183, R207, UR17, R181 ;  /* 0x00000011cfb74c23 */ /* 0x000fe200080100b5 */
[----:B------:R-:W0:Y:S01]  /*43b0*/  @P4 LDC R180, c[0x0][0x408] ;  /* 0x00010200ffb44b82 */ /* 0x000e220000000800 */
[----:B------:R-:W-:Y:S02]  /*43c0*/  LOP3.LUT P5, RZ, R22, 0xff000000, RZ, 0xc0, !PT ;  /* 0xff00000016ff7812 */ /* 0x000fe400078ac0ff */
[----:B------:R-:W-:-:S04]  /*43d0*/  @P4 FADD.FTZ R183, R248, -R183 ;  /* 0x800000b7f8b74221 */ /* 0x000fc80000010000 */
[----:B------:R-:W-:-:S04]  /*43e0*/  @P4 FMUL.FTZ R183, R183, UR24 ;  /* 0x00000018b7b74c20 */ /* 0x000fc80008410000 */
[----:B------:R-:W-:-:S04]  /*43f0*/  @P4 FMUL.FTZ R183, R183, UR16 ;  /* 0x00000010b7b74c20 */ /* 0x000fc80008410000 */
[----:B0-----:R-:W-:Y:S01]  /*4400*/  @P4 FMUL.FTZ R93, R183, R180 ;  /* 0x000000b4b75d4220 */ /* 0x001fe20000410000 */
[C---:B------:R-:W-:Y:S01]  /*4410*/  @P4 SHF.L.U32 R183, R177.reuse, 0x10, RZ ;  /* 0x00000010b1b74819 */ /* 0x040fe200000006ff */
[----:B------:R-:W-:Y:S01]  /*4420*/  HFMA2 R180, -RZ, RZ, 0, 0 ;  /* 0x00000000ffb47431 */ /* 0x000fe200000001ff */
[----:B------:R-:W-:-:S03]  /*4430*/  @P5 PRMT R177, R177, 0x7632, R177 ;  /* 0x00007632b1b15816 */ /* 0x000fc600000000b1 */
[----:B------:R-:W-:Y:S01]  /*4440*/  @P4 FMUL.FTZ R180, R183, R93 ;  /* 0x0000005db7b44220 */ /* 0x000fe20000410000 */
[----:B------:R-:W-:Y:S01]  /*4450*/  @P4 FFMA.FTZ R183, R207, UR17, R181 ;  /* 0x00000011cfb74c23 */ /* 0x000fe200080100b5 */
[----:B------:R-:W0:Y:S01]  /*4460*/  @P4 LDC R93, c[0x0][0x408] ;  /* 0x00010200ff5d4b82 */ /* 0x000e220000000800 */
[----:B------:R-:W-:Y:S01]  /*4470*/  @P5 SHF.L.U32 R177, R177, 0x10, RZ ;  /* 0x00000010b1b15819 */ /* 0x000fe200000006ff */
[----:B------:R-:W-:Y:S01]  /*4480*/  FADD.FTZ R180, R94, R180 ;  /* 0x000000b45eb47221 */ /* 0x000fe20000010000 */
[----:B------:R-:W-:-:S04]  /*4490*/  @P4 FADD.FTZ R183, R248, -R183 ;  /* 0x800000b7f8b74221 */ /* 0x000fc80000010000 */
[----:B------:R-:W-:-:S04]  /*44a0*/  @P4 FMUL.FTZ R183, R183, UR24 ;  /* 0x00000018b7b74c20 */ /* 0x000fc80008410000 */
[----:B------:R-:W-:-:S04]  /*44b0*/  @P4 FMUL.FTZ R183, R183, UR16 ;  /* 0x00000010b7b74c20 */ /* 0x000fc80008410000 */
[----:B0-----:R-:W-:Y:S01]  /*44c0*/  @P4 FMUL.FTZ R94, R183, R93 ;  /* 0x0000005db75e4220 */ /* 0x001fe20000410000 */
[----:B------:R-:W-:Y:S02]  /*44d0*/  @P4 SHF.L.U32 R183, R37, 0x10, RZ ;  /* 0x0000001025b74819 */ /* 0x000fe400000006ff */
[----:B------:R-:W-:-:S03]  /*44e0*/  MOV R93, RZ ;  /* 0x000000ff005d7202 */ /* 0x000fc60000000f00 */
[----:B------:R-:W-:Y:S01]  /*44f0*/  @P4 FMUL.FTZ R93, R94, R183 ;  /* 0x000000b75e5d4220 */ /* 0x000fe20000410000 */
[----:B------:R-:W-:Y:S01]  /*4500*/  @P5 FFMA.FTZ R183, R9, UR17, R181 ;  /* 0x0000001109b75c23 */ /* 0x000fe200080100b5 */
[----:B------:R-:W0:Y:S01]  /*4510*/  @P5 LDC R94, c[0x0][0x408] ;  /* 0x00010200ff5e5b82 */ /* 0x000e220000000800 */
[----:B------:R-:W-:Y:S02]  /*4520*/  LOP3.LUT P4, RZ, R23, 0xff, RZ, 0xc0, !PT ;  /* 0x000000ff17ff7812 */ /* 0x000fe4000788c0ff */
[----:B------:R-:W-:-:S04]  /*4530*/  @P5 FADD.FTZ R183, R226, -R183 ;  /* 0x800000b7e2b75221 */ /* 0x000fc80000010000 */
[----:B------:R-:W-:-:S04]  /*4540*/  @P5 FMUL.FTZ R183, R183, UR24 ;  /* 0x00000018b7b75c20 */ /* 0x000fc80008410000 */
[----:B------:R-:W-:-:S03]  /*4550*/  @P5 FMUL.FTZ R183, R183, UR16 ;  /* 0x00000010b7b75c20 */ /* 0x000fc60008410000 */
[----:B------:R-:W-:Y:S01]  /*4560*/  @P4 SHF.L.U32 R193, R178, 0x10, RZ ;  /* 0x00000010b2c14819 */ /* 0x000fe200000006ff */
[----:B0-----:R-:W-:Y:S01]  /*4570*/  @P5 FMUL.FTZ R94, R183, R94 ;  /* 0x0000005eb75e5220 */ /* 0x001fe20000410000 */
[----:B------:R-:W-:-:S03]  /*4580*/  HFMA2 R183, -RZ, RZ, 0, 0 ;  /* 0x00000000ffb77431 */ /* 0x000fc600000001ff */
[----:B------:R-:W-:Y:S01]  /*4590*/  @P5 FMUL.FTZ R183, R177, R94 ;  /* 0x0000005eb1b75220 */ /* 0x000fe20000410000 */
[----:B------:R-:W-:Y:S01]  /*45a0*/  @P5 FFMA.FTZ R177, R9, UR17, R181 ;  /* 0x0000001109b15c23 */ /* 0x000fe200080100b5 */
[----:B------:R-:W0:Y:S02]  /*45b0*/  @P5 LDC R94, c[0x0][0x408] ;  /* 0x00010200ff5e5b82 */ /* 0x000e240000000800 */
        /* <DEDUP_REMOVED lines=9> */
[----:B------:R-:W0:Y:S03]  /*4650*/  @P4 LDC R95, c[0x0][0x408] ;  /* 0x00010200ff5f4b82 */ /* 0x000e260000000800 */
[----:B------:R-:W-:Y:S01]  /*4660*/  @P4 FADD.FTZ R177, R243, -R177 ;  /* 0x800000b1f3b14221 */ /* 0x000fe20000010000 */
[----:B------:R-:W-:-:S03]  /*4670*/  F2FP.BF16.F32.PACK_AB R93, R94, R93 ;  /* 0x0000005d5e5d723e */ /* 0x000fc600000010ff */
        /* <DEDUP_REMOVED lines=36> */
[----:B------:R-:W-:-:S04]  /*48c0*/  LOP3.LUT P4, RZ, R23, 0xff0000, RZ, 0xc0, !PT ;  /* 0x00ff000017ff7812 */ /* 0x000fc8000788c0ff */
[----:B------:R-:W-:-:S09]  /*48d0*/  F2FP.BF16.F32.PACK_AB R94, R96, R95 ;  /* 0x0000005f605e723e */ /* 0x000fd200000010ff */
        /* <DEDUP_REMOVED lines=19> */
[----:B------:R-:W-:-:S04]  /*4a10*/  ISETP.GE.U32.AND P4, PT, R22, RZ, PT ;  /* 0x000000ff1600720c */ /* 0x000fc80003f86070 */
[----:B------:R-:W-:-:S13]  /*4a20*/  ISETP.GE.U32.AND.EX P4, PT, R23, 0x1000000, PT, P4 ;  /* 0x010000001700780c */ /* 0x000fda0003f86140 */
        /* <DEDUP_REMOVED lines=35> */
[----:B------:R-:W-:Y:S02]  /*4c60*/  @P4 SHF.L.U32 R194, R36, 0x10, RZ ;  /* 0x0000001024c24819 */ /* 0x000fe400000006ff */
[----:B------:R-:W-:-:S04]  /*4c70*/  @P4 FMUL.FTZ R193, R193, UR24 ;  /* 0x00000018c1c14c20 */ /* 0x000fc80008410000 */
[----:B------:R-:W-:-:S04]  /*4c80*/  @P4 FMUL.FTZ R193, R193, UR16 ;  /* 0x00000010c1c14c20 */ /* 0x000fc80008410000 */
[----:B0-----:R-:W-:Y:S01]  /*4c90*/  @P4 FMUL.FTZ R193, R193, R92 ;  /* 0x0000005cc1c14220 */ /* 0x001fe20000410000 */
[----:B------:R-:W-:-:S03]  /*4ca0*/  MOV R92, RZ ;  /* 0x000000ff005c7202 */ /* 0x000fc60000000f00 */
[----:B------:R-:W-:-:S05]  /*4cb0*/  @P4 FMUL.FTZ R92, R193, R194 ;  /* 0x000000c2c15c4220 */ /* 0x000fca0000410000 */
[----:B------:R-:W-:Y:S01]  /*4cc0*/  F2FP.BF16.F32.PACK_AB R92, R192, R92 ;  /* 0x0000005cc05c723e */ /* 0x000fe200000010ff */
[----:B------:R-:W-:Y:S06]  /*4cd0*/  BRA `(.L_x_6771) ;  /* 0x0000001c00587947 */ /* 0x000fec0003800000 */
.L_x_6770:
[C---:B-----5:R-:W-:Y:S01]  /*4ce0*/  LOP3.LUT P4, RZ, R22.reuse, 0xff00, RZ, 0xc0, !PT ;  /* 0x0000ff0016ff7812 */ /* 0x060fe2000788c0ff */
[----:B------:R-:W-:Y:S01]  /*4cf0*/  FFMA.FTZ R169, R5, UR17, R181 ;  /* 0x0000001105a97c23 */ /* 0x000fe200080100b5 */
[----:B------:R-:W-:Y:S01]  /*4d00*/  LOP3.LUT P5, RZ, R22, 0xff0000, RZ, 0xc0, !PT ;  /* 0x00ff000016ff7812 */ /* 0x000fe200078ac0ff */
[----:B------:R-:W-:Y:S01]  /*4d10*/  HFMA2 R174, -RZ, RZ, 0, 0 ;  /* 0x00000000ffae7431 */ /* 0x000fe200000001ff */
[----:B------:R-:W-:Y:S01]  /*4d20*/  MOV R194, RZ ;  /* 0x000000ff00c27202 */ /* 0x000fe20000000f00 */
[----:B------:R-:W-:Y:S01]  /*4d30*/  FADD.FTZ R169, R237, -R169 ;  /* 0x800000a9eda97221 */ /* 0x000fe20000010000 */
[----:B------:R-:W-:Y:S01]  /*4d40*/  HFMA2 R173, -RZ, RZ, 0, 0 ;  /* 0x00000000ffad7431 */ /* 0x000fe200000001ff */
[----:B------:R-:W-:Y:S02]  /*4d50*/  CS2R R192, SRZ ;  /* 0x0000000000c07805 */ /* 0x000fe4000001ff00 */
[----:B------:R-:W-:-:S04]  /*4d60*/  FMUL.FTZ R169, R169, UR24 ;  /* 0x00000018a9a97c20 */ /* 0x000fc80008410000 */
[----:B------:R-:W0:Y:S01]  /*4d70*/  @P4 LDC R168, c[0x0][0x408] ;  /* 0x00010200ffa84b82 */ /* 0x000e220000000800 */
[----:B------:R-:W-:-:S07]  /*4d80*/  @P4 FMUL.FTZ R171, R169, UR16 ;  /* 0x00000010a9ab4c20 */ /* 0x000fce0008410000 */
[----:B------:R-:W1:Y:S01]  /*4d90*/  @P4 LDC R170, c[0x0][0x408] ;  /* 0x00010200ffaa4b82 */ /* 0x000e620000000800 */
[----:B0-----:R-:W-:Y:S01]  /*4da0*/  @P4 FMUL.FTZ R168, R171, R168 ;  /* 0x000000a8aba84220 */ /* 0x001fe20000410000 */
[----:B------:R-:W-:-:S04]  /*4db0*/  @P4 PRMT R171, R176, 0x7632, R171 ;  /* 0x00007632b0ab4816 */ /* 0x000fc800000000ab */
[----:B------:R-:W-:-:S05]  /*4dc0*/  @P4 SHF.L.U32 R171, R171, 0x10, RZ ;  /* 0x00000010abab4819 */ /* 0x000fca00000006ff */
[----:B------:R-:W-:Y:S01]  /*4dd0*/  @P4 FMUL.FTZ R174, R171, R168 ;  /* 0x000000a8abae4220 */ /* 0x000fe20000410000 */
[----:B------:R-:W-:Y:S01]  /*4de0*/  @P4 FMUL.FTZ R168, R169, UR16 ;  /* 0x00000010a9a84c20 */ /* 0x000fe20008410000 */
[----:B------:R-:W-:Y:S02]  /*4df0*/  @P4 SHF.L.U32 R171, R217, 0x10, RZ ;  /* 0x00000010d9ab4819 */ /* 0x000fe400000006ff */
[----:B------:R-:W-:Y:S01]  /*4e00*/  FADD.FTZ R182, R93, R174 ;  /* 0x000000ae5db67221 */ /* 0x000fe20000010000 */
[----:B-1----:R-:W-:Y:S02]  /*4e10*/  @P4 FMUL.FTZ R170, R168, R170 ;  /* 0x000000aaa8aa4220 */ /* 0x002fe40000410000 */
[----:B------:R-:W0:Y:S02]  /*4e20*/  @P5 LDC R168, c[0x0][0x408] ;  /* 0x00010200ffa85b82 */ /* 0x000e240000000800 */
[----:B------:R-:W-:Y:S01]  /*4e30*/  @P4 FMUL.FTZ R194, R170, R171 ;  /* 0x000000abaac24220 */ /* 0x000fe20000410000 */
[----:B------:R-:W-:Y:S01]  /*4e40*/  FFMA.FTZ R170, R207, UR17, R181 ;  /* 0x00000011cfaa7c23 */ /* 0x000fe200080100b5 */
[----:B------:R-:W-:-:S03]  /*4e50*/  LOP3.LUT P4, RZ, R22, 0xff000000, RZ, 0xc0, !PT ;  /* 0xff00000016ff7812 */ /* 0x000fc6000788c0ff */
[----:B------:R-:W-:Y:S01]  /*4e60*/  FADD.FTZ R170, R248, -R170 ;  /* 0x800000aaf8aa7221 */ /* 0x000fe20000010000 */
[----:B------:R-:W1:Y:S03]  /*4e70*/  @P5 LDC R171, c[0x0][0x408] ;  /* 0x00010200ffab5b82 */ /* 0x000e660000000800 */
[----:B------:R-:W-:-:S04]  /*4e80*/  FMUL.FTZ R170, R170, UR24 ;  /* 0x00000018aaaa7c20 */ /* 0x000fc80008410000 */
[----:B------:R-:W-:-:S04]  /*4e90*/  @P5 FMUL.FTZ R172, R170, UR16 ;  /* 0x00000010aaac5c20 */ /* 0x000fc80008410000 */
[----:B0-----:R-:W-:Y:S01]  /*4ea0*/  @P5 FMUL.FTZ R168, R172, R168 ;  /* 0x000000a8aca85220 */ /* 0x001fe20000410000 */
[C---:B------:R-:W-:Y:S02]  /*4eb0*/  @P5 SHF.L.U32 R172, R177.reuse, 0x10, RZ ;  /* 0x00000010b1ac5819 */ /* 0x040fe400000006ff */
[----:B------:R-:W-:-:S03]  /*4ec0*/  @P4 PRMT R177, R177, 0x7632, R177 ;  /* 0x00007632b1b14816 */ /* 0x000fc600000000b1 */
[----:B------:R-:W-:Y:S01]  /*4ed0*/  @P5 FMUL.FTZ R173, R172, R168 ;  /* 0x000000a8acad5220 */ /* 0x000fe20000410000 */
[----:B------:R-:W-:Y:S01]  /*4ee0*/  @P5 FMUL.FTZ R168, R170, UR16 ;  /* 0x00000010aaa85c20 */ /* 0x000fe20008410000 */
[----:B------:R-:W-:Y:S02]  /*4ef0*/  @P5 SHF.L.U32 R172, R37, 0x10, RZ ;  /* 0x0000001025ac5819 */ /* 0x000fe400000006ff */
[----:B------:R-:W-:Y:S01]  /*4f00*/  @P4 SHF.L.U32 R177, R177, 0x10, RZ ;  /* 0x00000010b1b14819 */ /* 0x000fe200000006ff */
[----:B-1----:R-:W-:Y:S01]  /*4f10*/  @P5 FMUL.FTZ R171, R168, R171 ;  /* 0x000000aba8ab5220 */ /* 0x002fe20000410000 */
[----:B------:R-:W-:Y:S01]  /*4f20*/  FADD.FTZ R180, R94, R173 ;  /* 0x000000ad5eb47221 */ /* 0x000fe20000010000 */
[----:B------:R-:W0:Y:S02]  /*4f30*/  @P4 LDC R168, c[0x0][0x408] ;  /* 0x00010200ffa84b82 */ /* 0x000e240000000800 */
[----:B------:R-:W-:Y:S01]  /*4f40*/  @P5 FMUL.FTZ R193, R171, R172 ;  /* 0x000000acabc15220 */ /* 0x000fe20000410000 */
[----:B------:R-:W-:Y:S01]  /*4f50*/  FFMA.FTZ R171, R9, UR17, R181 ;  /* 0x0000001109ab7c23 */ /* 0x000fe200080100b5 */
[----:B------:R-:W-:-:S03]  /*4f60*/  LOP3.LUT P5, RZ, R23, 0xff, RZ, 0xc0, !PT ;  /* 0x000000ff17ff7812 */ /* 0x000fc600078ac0ff */
[----:B------:R-:W-:Y:S01]  /*4f70*/  FADD.FTZ R171, R226, -R171 ;  /* 0x800000abe2ab7221 */ /* 0x000fe20000010000 */
[----:B------:R-:W1:Y:S03]  /*4f80*/  @P4 LDC R172, c[0x0][0x408] ;  /* 0x00010200ffac4b82 */ /* 0x000e660000000800 */
[----:B------:R-:W-:-:S04]  /*4f90*/  FMUL.FTZ R171, R171, UR24 ;  /* 0x00000018abab7c20 */ /* 0x000fc80008410000 */
[----:B------:R-:W-:Y:S02]  /*4fa0*/  @P4 FMUL.FTZ R175, R171, UR16 ;  /* 0x00000010abaf4c20 */ /* 0x000fe40008410000 */
[----:B------:R-:W-:Y:S02]  /*4fb0*/  @P5 SHF.L.U32 R174, R178, 0x10, RZ ;  /* 0x00000010b2ae5819 */ /* 0x000fe400000006ff */
[----:B------:R-:W-:Y:S01]  /*4fc0*/  @P5 SHF.L.U32 R173, R38, 0x10, RZ ;  /* 0x0000001026ad5819 */ /* 0x000fe200000006ff */
[----:B0-----:R-:W-:Y:S01]  /*4fd0*/  @P4 FMUL.FTZ R175, R175, R168 ;  /* 0x000000a8afaf4220 */ /* 0x001fe20000410000 */
[----:B------:R-:W-:-:S03]  /*4fe0*/  MOV R168, RZ ;  /* 0x000000ff00a87202 */ /* 0x000fc60000000f00 */
        /* <DEDUP_REMOVED lines=9> */
[----:B------:R-:W-:-:S04]  /*5080*/  FADD.FTZ R172, R243, -R172 ;  /* 0x800000acf3ac7221 */ /* 0x000fc80000010000 */
[----:B------:R-:W-:-:S04]  /*5090*/  FMUL.FTZ R172, R172, UR24 ;  /* 0x00000018acac7c20 */ /* 0x000fc80008410000 */
[C---:B------:R-:W-:Y:S01]  /*50a0*/  @P5 FMUL.FTZ R93, R172.reuse, UR16 ;  /* 0x00000010ac5d5c20 */ /* 0x040fe20008410000 */
[----:B------:R-:W-:Y:S01]  /*50b0*/  @P5 FMUL.FTZ R94, R172, UR16 ;  /* 0x00000010ac5e5c20 */ /* 0x000fe20008410000 */
[----:B------:R-:W-:-:S04]  /*50c0*/  @P4 PRMT R95, R178, 0x7632, R95 ;  /* 0x00007632b25f4816 */ /* 0x000fc8000000005f */
[----:B------:R-:W-:Y:S01]  /*50d0*/  @P4 SHF.L.U32 R95, R95, 0x10, RZ ;  /* 0x000000105f5f4819 */ /* 0x000fe200000006ff */
[----:B0-----:R-:W-:Y:S01]  /*50e0*/  @P5 FMUL.FTZ R175, R93, R175 ;  /* 0x000000af5daf5220 */ /* 0x001fe20000410000 */
[----:B------:R-:W-:-:S03]  /*50f0*/  HFMA2 R93, -RZ, RZ, 0, 0 ;  /* 0x00000000ff5d7431 */ /* 0x000fc600000001ff */
[----:B------:R-:W-:Y:S02]  /*5100*/  @P5 FMUL.FTZ R93, R174, R175 ;  /* 0x000000afae5d5220 */ /* 0x000fe40000410000 */
[----:B------:R-:W0:Y:S02]  /*5110*/  @P5 LDC R174, c[0x0][0x408] ;  /* 0x00010200ffae5b82 */ /* 0x000e240000000800 */
[----:B------:R-:W-:Y:S01]  /*5120*/  FADD.FTZ R177, R96, R93 ;  /* 0x0000005d60b17221 */ /* 0x000fe20000010000 */
[----:B------:R-:W-:Y:S01]  /*5130*/  @P4 SHF.L.U32 R96, R215, 0x10, RZ ;  /* 0x00000010d7604819 */ /* 0x000fe200000006ff */
[----:B0-----:R-:W-:Y:S01]  /*5140*/  @P5 FMUL.FTZ R174, R94, R174 ;  /* 0x000000ae5eae5220 */ /* 0x001fe20000410000 */
[----:B------:R-:W-:-:S03]  /*5150*/  MOV R94, RZ ;  /* 0x000000ff005e7202 */ /* 0x000fc60000000f00 */
[----:B------:R-:W-:Y:S01]  /*5160*/  @P5 FMUL.FTZ R94, R174, R173 ;  /* 0x000000adae5e5220 */ /* 0x000fe20000410000 */
[----:B------:R-:W-:Y:S01]  /*5170*/  FFMA.FTZ R173, R14, UR17, R181 ;  /* 0x000000110ead7c23 */ /* 0x000fe200080100b5 */
[----:B------:R-:W0:Y:S01]  /*5180*/  @P4 LDC R174, c[0x0][0x408] ;  /* 0x00010200ffae4b82 */ /* 0x000e220000000800 */
[----:B------:R-:W-:Y:S02]  /*5190*/  LOP3.LUT P5, RZ, R23, 0xff0000, RZ, 0xc0, !PT ;  /* 0x00ff000017ff7812 */ /* 0x000fe400078ac0ff */
[----:B------:R-:W-:-:S04]  /*51a0*/  FADD.FTZ R173, R225, -R173 ;  /* 0x800000ade1ad7221 */ /* 0x000fc80000010000 */
[----:B------:R-:W-:-:S04]  /*51b0*/  FMUL.FTZ R173, R173, UR24 ;  /* 0x00000018adad7c20 */ /* 0x000fc80008410000 */
[C---:B------:R-:W-:Y:S01]  /*51c0*/  @P4 FMUL.FTZ R168, R173.reuse, UR16 ;  /* 0x00000010ada84c20 */ /* 0x040fe20008410000 */
[----:B------:R-:W-:-:S03]  /*51d0*/  @P4 FMUL.FTZ R93, R173, UR16 ;  /* 0x00000010ad5d4c20 */ /* 0x000fc60008410000 */
        /* <DEDUP_REMOVED lines=11> */
[----:B------:R-:W-:Y:S02]  /*5290*/  ISETP.GE.U32.AND P4, PT, R22, RZ, PT ;  /* 0x000000ff1600720c */ /* 0x000fe40003f86070 */
[----:B------:R-:W-:Y:S01]  /*52a0*/  FADD.FTZ R96, R236, -R96 ;  /* 0x80000060ec607221 */ /* 0x000fe20000010000 */
[----:B------:R-:W-:Y:S02]  /*52b0*/  F2FP.BF16.F32.PACK_AB R94, R95, R94 ;  /* 0x0000005e5f5e723e */ /* 0x000fe400000010ff */
[----:B------:R-:W-:Y:S01]  /*52c0*/  ISETP.GE.U32.AND.EX P4, PT, R23, 0x1000000, PT, P4 ;  /* 0x010000001700780c */ /* 0x000fe20003f86140 */
[----:B------:R-:W-:-:S04]  /*52d0*/  FMUL.FTZ R174, R96, UR24 ;  /* 0x0000001860ae7c20 */ /* 0x000fc80008410000 */
[----:B------:R-:W-:-:S04]  /*52e0*/  @P5 FMUL.FTZ R96, R174, UR16 ;  /* 0x00000010ae605c20 */ /* 0x000fc80008410000 */
[----:B0-----:R-:W-:Y:S01]  /*52f0*/  @P5 FMUL.FTZ R96, R96, R93 ;  /* 0x0000005d60605220 */ /* 0x001fe20000410000 */
[----:B------:R-:W-:-:S03]  /*5300*/  HFMA2 R93, -RZ, RZ, 0, 0 ;  /* 0x00000000ff5d7431 */ /* 0x000fc600000001ff */
[----:B------:R-:W-:Y:S01]  /*5310*/  @P5 FMUL.FTZ R93, R97, R96 ;  /* 0x00000060615d5220 */ /* 0x000fe20000410000 */
[----:B------:R-:W-:Y:S01]  /*5320*/  @P5 SHF.L.U32 R97, R39, 0x10, RZ ;  /* 0x0000001027615819 */ /* 0x000fe200000006ff */
[----:B------:R-:W0:Y:S02]  /*5330*/  @P5 LDC R96, c[0x0][0x408] ;  /* 0x00010200ff605b82 */ /* 0x000e240000000800 */
[----:B------:R-:W-:Y:S01]  /*5340*/  FADD.FTZ R98, R98, R93 ;  /* 0x0000005d62627221 */ /* 0x000fe20000010000 */
[----:B------:R-:W-:-:S04]  /*5350*/  @P5 FMUL.FTZ R93, R174, UR16 ;  /* 0x00000010ae5d5c20 */ /* 0x000fc80008410000 */
[----:B0-----:R-:W-:Y:S01]  /*5360*/  @P5 FMUL.FTZ R93, R93, R96 ;  /* 0x000000605d5d5220 */ /* 0x001fe20000410000 */
[----:B------:R-:W-:-:S03]  /*5370*/  MOV R96, RZ ;  /* 0x000000ff00607202 */ /* 0x000fc60000000f00 */
[----:B------:R-:W-:Y:S01]  /*5380*/  @P5 FMUL.FTZ R96, R93, R97 ;  /* 0x000000615d605220 */ /* 0x000fe20000410000 */
[----:B------:R-:W-:Y:S01]  /*5390*/  FFMA.FTZ R97, R18, UR17, R181 ;  /* 0x0000001112617c23 */ /* 0x000fe200080100b5 */
[----:B------:R-:W0:Y:S03]  /*53a0*/  @P4 LDC R93, c[0x0][0x408] ;  /* 0x00010200ff5d4b82 */ /* 0x000e260000000800 */
[----:B------:R-:W-:-:S04]  /*53b0*/  FADD.FTZ R97, R214, -R97 ;  /* 0x80000061d6617221 */ /* 0x000fc80000010000 */
[----:B------:R-:W-:Y:S01]  /*53c0*/  FMUL.FTZ R175, R97, UR24 ;  /* 0x0000001861af7c20 */ /* 0x000fe20008410000 */
[----:B------:R-:W-:-:S03]  /*53d0*/  @P4 PRMT R97, R179, 0x7632, R97 ;  /* 0x00007632b3614816 */ /* 0x000fc60000000061 */
[----:B------:R-:W-:Y:S01]  /*53e0*/  @P4 FMUL.FTZ R168, R175, UR16 ;  /* 0x00000010afa84c20 */ /* 0x000fe20008410000 */
[----:B------:R-:W-:-:S03]  /*53f0*/  @P4 SHF.L.U32 R97, R97, 0x10, RZ ;  /* 0x0000001061614819 */ /* 0x000fc600000006ff */
[----:B0-----:R-:W-:Y:S01]  /*5400*/  @P4 FMUL.FTZ R93, R168, R93 ;  /* 0x0000005da85d4220 */ /* 0x001fe20000410000 */
[----:B------:R-:W-:-:S03]  /*5410*/  HFMA2 R168, -RZ, RZ, 0, 0 ;  /* 0x00000000ffa87431 */ /* 0x000fc600000001ff */
[----:B------:R-:W-:Y:S01]  /*5420*/  @P4 FMUL.FTZ R168, R97, R93 ;  /* 0x0000005d61a84220 */ /* 0x000fe20000410000 */
[----:B------:R-:W-:Y:S01]  /*5430*/  @P4 FMUL.FTZ R97, R175, UR16 ;  /* 0x00000010af614c20 */ /* 0x000fe20008410000 */
[----:B------:R-:W0:Y:S02]  /*5440*/  @P4 LDC R93, c[0x0][0x408] ;  /* 0x00010200ff5d4b82 */ /* 0x000e240000000800 */
[----:B------:R-:W-:Y:S01]  /*5450*/  FADD.FTZ R99, R99, R168 ;  /* 0x000000a863637221 */ /* 0x000fe20000010000 */
[----:B------:R-:W-:Y:S01]  /*5460*/  @P4 SHF.L.U32 R168, R195, 0x10, RZ ;  /* 0x00000010c3a84819 */ /* 0x000fe200000006ff */
        /* <DEDUP_REMOVED lines=9> */
[----:B------:R-:W-:Y:S01]  /*5500*/  @P4 FMUL.FTZ R179, R168, UR16 ;  /* 0x00000010a8b34c20 */ /* 0x000fe20008410000 */
[----:B------:R-:W-:-:S03]  /*5510*/  @P4 SHF.L.U32 R176, R176, 0x10, RZ ;  /* 0x00000010b0b04819 */ /* 0x000fc600000006ff */
[----:B0-----:R-:W-:Y:S01]  /*5520*/  @P4 FMUL.FTZ R93, R179, R93 ;  /* 0x0000005db35d4220 */ /* 0x001fe20000410000 */
[----:B------:R-:W-:-:S03]  /*5530*/  HFMA2 R179, -RZ, RZ, 0, 0 ;  /* 0x00000000ffb37431 */ /* 0x000fc600000001ff */
[----:B------:R-:W-:Y:S01]  /*5540*/  @P4 FMUL.FTZ R179, R176, R93 ;  /* 0x0000005db0b34220 */ /* 0x000fe20000410000 */
[----:B------:R-:W-:Y:S02]  /*5550*/  F2FP.BF16.F32.PACK_AB R93, R192, R193 ;  /* 0x000000c1c05d723e */ /* 0x000fe400000010ff */
[----:B------:R-:W-:Y:S01]  /*5560*/  @P4 SHF.L.U32 R192, R36, 0x10, RZ ;  /* 0x0000001024c04819 */ /* 0x000fe200000006ff */
[----:B------:R-:W-:Y:S01]  /*5570*/  FADD.FTZ R176, R92, R179 ;  /* 0x000000b35cb07221 */ /* 0x000fe20000010000 */
[----:B------:R-:W-:Y:S01]  /*5580*/  @P4 FMUL.FTZ R179, R168, UR16 ;  /* 0x00000010a8b34c20 */ /* 0x000fe20008410000 */
[----:B------:R-:W0:Y:S03]  /*5590*/  @P4 LDC R92, c[0x0][0x408] ;  /* 0x00010200ff5c4b82 */ /* 0x000e260000000800 */
[----:B0-----:R-:W-:Y:S01]  /*55a0*/  @P4 FMUL.FTZ R179, R179, R92 ;  /* 0x0000005cb3b34220 */ /* 0x001fe20000410000 */
[----:B------:R-:W-:-:S03]  /*55b0*/  MOV R92, RZ ;  /* 0x000000ff005c7202 */ /* 0x000fc60000000f00 */
[----:B------:R-:W-:-:S05]  /*55c0*/  @P4 FMUL.FTZ R92, R179, R192 ;  /* 0x000000c0b35c4220 */ /* 0x000fca0000410000 */
[----:B------:R-:W-:Y:S01]  /*55d0*/  F2FP.BF16.F32.PACK_AB R92, R194, R92 ;  /* 0x0000005cc25c723e */ /* 0x000fe200000010ff */
[----:B------:R-:W-:Y:S06]  /*55e0*/  BRA `(.L_x_6771) ;  /* 0x0000001400147947 */ /* 0x000fec0003800000 */
.L_x_6769:
[----:B------:R-:W2:Y:S04]  /*55f0*/  LDL R193, [R1+0xf8] ;  /* 0x0000f80001c17983 */ /* 0x000ea80000100800 */
[----:B------:R-:W3:Y:S04]  /*5600*/  LDL R192, [R1+0xf4] ;  /* 0x0000f40001c07983 */ /* 0x000ee80000100800 */
[----:B------:R0:W5:Y:S04]  /*5610*/  LDL R217, [R1+0xec] ;  /* 0x0000ec0001d97983 */ /* 0x0001680000100800 */
[----:B------:R0:W5:Y:S01]  /*5620*/  LDL R216, [R1+0xf0] ;  /* 0x0000f00001d87983 */ /* 0x0001620000100800 */
[----:B------:R-:W-:-:S02]  /*5630*/  UMOV UR4, UR8 ;  /* 0x0000000800047c82 */ /* 0x000fc40008000000 */
[----:B------:R-:W-:Y:S01]  /*5640*/  UISETP.NE.U32.AND UP1, UPT, UR4, URZ, UPT ;  /* 0x000000ff0400728c */ /* 0x000fe2000bf25070 */
[----:B------:R-:W-:-:S03]  /*5650*/  UMOV UR5, UR9 ;  /* 0x0000000900057c82 */ /* 0x000fc60008000000 */
[----:B------:R-:W-:Y:S01]  /*5660*/  UISETP.NE.AND.EX UP1, UPT, UR5, URZ, UPT, UP1 ;  /* 0x000000ff0500728c */ /* 0x000fe2000bf25310 */
[----:B--2---:R-:W-:Y:S02]  /*5670*/  MOV R195, R193 ;  /* 0x000000c100c37202 */ /* 0x004fe40000000f00 */
[----:B---3--:R-:W-:-:S06]  /*5680*/  MOV R215, R192 ;  /* 0x000000c000d77202 */ /* 0x008fcc0000000f00 */
        /* <DEDUP_REMOVED lines=9> */
[----:B------:R-:W-:-:S04]  /*5720*/  @P5 FFMA.FTZ R182, R182, UR24, R133 ;  /* 0x00000018b6b65c23 */ /* 0x000fc80008010085 */
        /* <DEDUP_REMOVED lines=8> */
[----:B------:R-:W-:-:S04]  /*57b0*/  @P5 FFMA.FTZ R180, R180, UR24, R133 ;  /* 0x00000018b4b45c23 */ /* 0x000fc80008010085 */
        /* <DEDUP_REMOVED lines=8> */
[----:B------:R-:W-:-:S04]  /*5840*/  @P4 FFMA.FTZ R183, R183, UR24, R134 ;  /* 0x00000018b7b74c23 */ /* 0x000fc80008010086 */
        /* <DEDUP_REMOVED lines=11> */
[----:B------:R-:W-:-:S04]  /*5900*/  @P4 FFMA.FTZ R183, R183, UR24, R134 ;  /* 0x00000018b7b74c23 */ /* 0x000fc80008010086 */
        /* <DEDUP_REMOVED lines=9> */
[----:B------:R-:W-:-:S04]  /*59a0*/  @P5 FFMA.FTZ R183, R183, UR24, R135 ;  /* 0x00000018b7b75c23 */ /* 0x000fc80008010087 */
        /* <DEDUP_REMOVED lines=19> */
[----:B------:R-:W-:-:S04]  /*5ae0*/  @P4 FFMA.FTZ R177, R177, UR24, R136 ;  /* 0x00000018b1b14c23 */ /* 0x000fc80008010088 */
        /* <DEDUP_REMOVED lines=9> */
[----:B------:R-:W-:-:S04]  /*5b80*/  @P4 FFMA.FTZ R96, R96, UR24, R136 ;  /* 0x0000001860604c23 */ /* 0x000fc80008010088 */
        /* <DEDUP_REMOVED lines=9> */
[----:B------:R-:W-:-:S04]  /*5c20*/  @P4 FFMA.FTZ R193, R193, UR24, R137 ;  /* 0x00000018c1c14c23 */ /* 0x000fc80008010089 */
        /* <DEDUP_REMOVED lines=43> */
[----:B------:R-:W-:-:S04]  /*5ee0*/  @P4 FFMA.FTZ R194, R194, UR24, R139 ;  /* 0x00000018c2c24c23 */ /* 0x000fc8000801008b */
        /* <DEDUP_REMOVED lines=30> */
[----:B------:R-:W-:-:S04]  /*60d0*/  @P4 FFMA.FTZ R193, R193, UR24, R132 ;  /* 0x00000018c1c14c23 */ /* 0x000fc80008010084 */
[----:B------:R-:W-:-:S04]  /*60e0*/  @P4 FMUL.FTZ R193, R193, UR16 ;  /* 0x00000010c1c14c20 */ /* 0x000fc80008410000 */
[----:B0-----:R-:W-:Y:S01]  /*60f0*/  @P4 FMUL.FTZ R193, R193, R92 ;  /* 0x0000005cc1c14220 */ /* 0x001fe20000410000 */
[----:B------:R-:W-:-:S03]  /*6100*/  MOV R92, RZ ;  /* 0x000000ff005c7202 */ /* 0x000fc60000000f00 */
[----:B------:R-:W-:-:S05]  /*6110*/  @P4 FMUL.FTZ R92, R194, R193 ;  /* 0x000000c1c25c4220 */ /* 0x000fca0000410000 */
[----:B------:R-:W-:Y:S01]  /*6120*/  F2FP.BF16.F32.PACK_AB R92, R192, R92 ;  /* 0x0000005cc05c723e */ /* 0x000fe200000010ff */
[----:B------:R-:W-:Y:S06]  /*6130*/  BRA `(.L_x_6771) ;  /* 0x0000000800407947 */ /* 0x000fec0003800000 */
.L_x_6772:
        /* <DEDUP_REMOVED lines=8> */
[----:B------:R-:W-:-:S04]  /*61c0*/  FFMA.FTZ R169, R169, UR24, R133 ;  /* 0x00000018a9a97c23 */ /* 0x000fc80008010085 */
        /* <DEDUP_REMOVED lines=17> */
[----:B------:R-:W-:-:S04]  /*62e0*/  FFMA.FTZ R170, R170, UR24, R134 ;  /* 0x00000018aaaa7c23 */ /* 0x000fc80008010086 */
        /* <DEDUP_REMOVED lines=16> */
[----:B------:R-:W-:-:S04]  /*63f0*/  FFMA.FTZ R171, R171, UR24, R135 ;  /* 0x00000018abab7c23 */ /* 0x000fc80008010087 */
        /* <DEDUP_REMOVED lines=15> */
[----:B------:R-:W-:-:S04]  /*64f0*/  FFMA.FTZ R172, R172, UR24, R136 ;  /* 0x00000018acac7c23 */ /* 0x000fc80008010088 */
        /* <DEDUP_REMOVED lines=17> */
[----:B------:R-:W-:-:S04]  /*6610*/  FFMA.FTZ R173, R173, UR24, R137 ;  /* 0x00000018adad7c23 */ /* 0x000fc80008010089 */
        /* <DEDUP_REMOVED lines=17> */
[----:B------:R-:W-:-:S04]  /*6730*/  FFMA.FTZ R174, R96, UR24, R138 ;  /* 0x0000001860ae7c23 */ /* 0x000fc8000801008a */
        /* <DEDUP_REMOVED lines=14> */
[----:B------:R-:W-:Y:S01]  /*6820*/  FFMA.FTZ R175, R97, UR24, R139 ;  /* 0x0000001861af7c23 */ /* 0x000fe2000801008b */
        /* <DEDUP_REMOVED lines=17> */
[----:B------:R-:W-:-:S04]  /*6940*/  FFMA.FTZ R168, R168, UR24, R132 ;  /* 0x00000018a8a87c23 */ /* 0x000fc80008010084 */
        /* <DEDUP_REMOVED lines=14> */
[----:B------:R-:W-:-:S07]  /*6a30*/  F2FP.BF16.F32.PACK_AB R92, R194, R92 ;  /* 0x0000005cc25c723e */ /* 0x000fce00000010ff */
.L_x_6771:
        /* <DEDUP_REMOVED lines=16> */
.L_x_6768:
[----:B------:R-:W-:Y:S05]  /*6b40*/  BSYNC.RECONVERGENT B0 ;  /* 0x0000000000007941 */ /* 0x000fea0003800200 */
.L_x_6767:
[----:B------:R-:W-:Y:S04]  /*6b50*/  BSSY.RECONVERGENT B0, `(.L_x_6773) ;  /* 0x000029d000007945 */ /* 0x000fe80003800200 */
[----:B------:R-:W-:Y:S05]  /*6b60*/  @!P1 BRA `(.L_x_6774) ;  /* 0x00000028006c9947 */ /* 0x000fea0003800000 */
[----:B------:R-:W0:Y:S02]  /*6b70*/  LDC.64 R176, c[0x0][0x390] ;  /* 0x0000e400ffb07b82 */ /* 0x000e240000000a00 */
[----:B0-----:R-:W-:-:S06]  /*6b80*/  IMAD.WIDE.U32 R176, R0, 0x10, R176 ;  /* 0x0000001000b07825 */ /* 0x001fcc00078e00b0 */
[----:B------:R-:W5:Y:S01]  /*6b90*/  LDG.E.128 R176, desc[UR10][R176.64] ;  /* 0x0000000ab0b07981 */ /* 0x000f62000c1e1d00 */
[----:B------:R-:W-:-:S04]  /*6ba0*/  UISETP.NE.U32.AND UP1, UPT, UR20, URZ, UPT ;  /* 0x000000ff1400728c */ /* 0x000fc8000bf25070 */
[----:B------:R-:W-:-:S09]  /*6bb0*/  UISETP.NE.AND.EX UP1, UPT, UR21, URZ, UPT, UP1 ;  /* 0x000000ff1500728c */ /* 0x000fd2000bf25310 */
[----:B------:R-:W-:Y:S05]  /*6bc0*/  BRA.U !UP1, `(.L_x_6775) ;  /* 0x0000001509107547 */ /* 0x000fea000b800000 */
        /* <DEDUP_REMOVED lines=8> */
[----:B-----5:R-:W-:Y:S01]  /*6c50*/  LOP3.LUT P5, RZ, R24, 0xff0000, RZ, 0xc0, !PT ;  /* 0x00ff000018ff7812 */ /* 0x020fe200078ac0ff */
[----:B------:R-:W-:Y:S01]  /*6c60*/  FFMA.FTZ R170, R206, UR17, R181 ;  /* 0x00000011ceaa7c23 */ /* 0x000fe200080100b5 */
[----:B------:R-:W-:Y:S01]  /*6c70*/  HFMA2 R175, -RZ, RZ, 0, 0 ;  /* 0x00000000ffaf7431 */ /* 0x000fe200000001ff */
[----:B------:R-:W-:Y:S02]  /*6c80*/  MOV R183, RZ ;  /* 0x000000ff00b77202 */ /* 0x000fe40000000f00 */
[----:B------:R-:W-:Y:S01]  /*6c90*/  FADD.FTZ R170, R247, -R170 ;  /* 0x800000aaf7aa7221 */ /* 0x000fe20000010000 */
[----:B------:R-:W-:-:S03]  /*6ca0*/  LOP3.LUT P6, RZ, R24, 0xff00, RZ, 0xc0, !PT ;  /* 0x0000ff0018ff7812 */ /* 0x000fc600078cc0ff */
[----:B------:R-:W-:-:S04]  /*6cb0*/  FFMA.FTZ R170, R170, UR24, R142 ;  /* 0x00000018aaaa7c23 */ /* 0x000fc8000801008e */
[----:B------:R-:W0:Y:S01]  /*6cc0*/  @P5 LDC R169, c[0x0][0x408] ;  /* 0x00010200ffa95b82 */ /* 0x000e220000000800 */
[----:B------:R-:W-:-:S07]  /*6cd0*/  @P5 FMUL.FTZ R171, R170, UR16 ;  /* 0x00000010aaab5c20 */ /* 0x000fce0008410000 */
[----:B------:R-:W1:Y:S01]  /*6ce0*/  @P5 LDC R168, c[0x0][0x408] ;  /* 0x00010200ffa85b82 */ /* 0x000e620000000800 */
[----:B0-----:R-:W-:Y:S01]  /*6cf0*/  @P5 FMUL.FTZ R169, R171, R169 ;  /* 0x000000a9aba95220 */ /* 0x001fe20000410000 */
[----:B------:R-:W-:-:S05]  /*6d00*/  @P5 SHF.L.U32 R171, R177, 0x10, RZ ;  /* 0x00000010b1ab5819 */ /* 0x000fca00000006ff */
[----:B------:R-:W-:Y:S01]  /*6d10*/  @P5 FMUL.FTZ R175, R171, R169 ;  /* 0x000000a9abaf5220 */ /* 0x000fe20000410000 */
[----:B------:R-:W-:Y:S01]  /*6d20*/  @P5 FMUL.FTZ R169, R170, UR16 ;  /* 0x00000010aaa95c20 */ /* 0x000fe20008410000 */
[----:B------:R-:W-:Y:S02]  /*6d30*/  @P5 SHF.L.U32 R171, R41, 0x10, RZ ;  /* 0x0000001029ab5819 */ /* 0x000fe400000006ff */
[----:B------:R-:W-:Y:S01]  /*6d40*/  FADD.FTZ R102, R102, R175 ;  /* 0x000000af66667221 */ /* 0x000fe20000010000 */
[----:B-1----:R-:W-:Y:S01]  /*6d50*/  @P5 FMUL.FTZ R169, R169, R168 ;  /* 0x000000a8a9a95220 */ /* 0x002fe20000410000 */
[----:B------:R-:W-:-:S03]  /*6d60*/  MOV R168, RZ ;  /* 0x000000ff00a87202 */ /* 0x000fc60000000f00 */
[----:B------:R-:W-:Y:S01]  /*6d70*/  @P5 FMUL.FTZ R168, R169, R171 ;  /* 0x000000aba9a85220 */ /* 0x000fe20000410000 */
[----:B------:R-:W-:Y:S01]  /*6d80*/  LOP3.LUT P5, RZ, R24, 0xff000000, RZ, 0xc0, !PT ;  /* 0xff00000018ff7812 */ /* 0x000fe200078ac0ff */
[----:B------:R-:W-:-:S04]  /*6d90*/  FFMA.FTZ R171, R8, UR17, R181 ;  /* 0x0000001108ab7c23 */ /* 0x000fc800080100b5 */
[----:B------:R-:W-:-:S04]  /*6da0*/  FADD.FTZ R171, R224, -R171 ;  /* 0x800000abe0ab7221 */ /* 0x000fc80000010000 */
[----:B------:R-:W-:-:S04]  /*6db0*/  FFMA.FTZ R171, R171, UR24, R143 ;  /* 0x00000018abab7c23 */ /* 0x000fc8000801008f */
        /* <DEDUP_REMOVED lines=20> */
[----:B------:R-:W-:Y:S01]  /*6f00*/  @P5 SHF.L.U32 R180, R178, 0x10, RZ ;  /* 0x00000010b2b45819 */ /* 0x000fe200000006ff */
[----:B------:R-:W-:Y:S02]  /*6f10*/  @P5 FMUL.FTZ R175, R172, UR16 ;  /* 0x00000010acaf5c20 */ /* 0x000fe40008410000 */
[----:B0-----:R-:W-:Y:S01]  /*6f20*/  @P5 FMUL.FTZ R177, R177, R174 ;  /* 0x000000aeb1b15220 */ /* 0x001fe20000410000 */
[----:B------:R-:W-:-:S03]  /*6f30*/  HFMA2 R174, -RZ, RZ, 0, 0 ;  /* 0x00000000ffae7431 */ /* 0x000fc600000001ff */
[----:B------:R-:W-:Y:S01]  /*6f40*/  @P5 FMUL.FTZ R174, R180, R177 ;  /* 0x000000b1b4ae5220 */ /* 0x000fe20000410000 */
[----:B------:R-:W-:Y:S01]  /*6f50*/  MOV R180, RZ ;  /* 0x000000ff00b47202 */ /* 0x000fe20000000f00 */
[----:B------:R-:W0:Y:S02]  /*6f60*/  @P5 LDC R177, c[0x0][0x408] ;  /* 0x00010200ffb15b82 */ /* 0x000e240000000800 */
[----:B0-----:R-:W-:Y:S01]  /*6f70*/  @P5 FMUL.FTZ R175, R175, R177 ;  /* 0x000000b1afaf5220 */ /* 0x001fe20000410000 */
[----:B------:R-:W-:-:S05]  /*6f80*/  @P5 SHF.L.U32 R177, R42, 0x10, RZ ;  /* 0x000000102ab15819 */ /* 0x000fca00000006ff */
[----:B------:R-:W-:Y:S01]  /*6f90*/  @P5 FMUL.FTZ R180, R175, R177 ;  /* 0x000000b1afb45220 */ /* 0x000fe20000410000 */
[----:B------:R-:W-:Y:S01]  /*6fa0*/  LOP3.LUT P5, RZ, R25, 0xff00, RZ, 0xc0, !PT ;  /* 0x0000ff0019ff7812 */ /* 0x000fe200078ac0ff */
[----:B------:R-:W-:-:S04]  /*6fb0*/  FFMA.FTZ R177, R13, UR17, R181 ;  /* 0x000000110db17c23 */ /* 0x000fc800080100b5 */
[----:B------:R-:W-:-:S04]  /*6fc0*/  FADD.FTZ R177, R223, -R177 ;  /* 0x800000b1dfb17221 */ /* 0x000fc80000010000 */
[----:B------:R-:W-:-:S04]  /*6fd0*/  FFMA.FTZ R173, R177, UR24, R145 ;  /* 0x00000018b1ad7c23 */ /* 0x000fc80008010091 */
[----:B------:R-:W0:Y:S01]  /*6fe0*/  @P5 LDC R175, c[0x0][0x408] ;  /* 0x00010200ffaf5b82 */ /* 0x000e220000000800 */
[----:B------:R-:W-:Y:S01]  /*6ff0*/  @P5 PRMT R178, R178, 0x7632, R178 ;  /* 0x00007632b2b25816 */ /* 0x000fe200000000b2 */
[----:B------:R-:W-:-:S03]  /*7000*/  @P5 FMUL.FTZ R177, R173, UR16 ;  /* 0x00000010adb15c20 */ /* 0x000fc60008410000 */
[----:B------:R-:W-:Y:S01]  /*7010*/  @P5 SHF.L.U32 R178, R178, 0x10, RZ ;  /* 0x00000010b2b25819 */ /* 0x000fe200000006ff */
[----:B0-----:R-:W-:Y:S01]  /*7020*/  @P5 FMUL.FTZ R177, R177, R175 ;  /* 0x000000afb1b15220 */ /* 0x001fe20000410000 */
[----:B------:R-:W-:-:S03]  /*7030*/  HFMA2 R175, -RZ, RZ, 0, 0 ;  /* 0x00000000ffaf7431 */ /* 0x000fc600000001ff */
[----:B------:R-:W-:Y:S01]  /*7040*/  @P5 FMUL.FTZ R175, R178, R177 ;  /* 0x000000b1b2af5220 */ /* 0x000fe20000410000 */
[----:B------:R-:W-:Y:S01]  /*7050*/  FADD.FTZ R177, R104, R174 ;  /* 0x000000ae68b17221 */ /* 0x000fe20000010000 */
[----:B------:R-:W0:Y:S01]  /*7060*/  @P5 LDC R178, c[0x0][0x408] ;  /* 0x00010200ffb25b82 */ /* 0x000e220000000800 */
[----:B------:R-:W-:Y:S01]  /*7070*/  @P5 FMUL.FTZ R104, R173, UR16 ;  /* 0x00000010ad685c20 */ /* 0x000fe20008410000 */
[----:B------:R-:W-:Y:S01]  /*7080*/  FADD.FTZ R182, R105, R175 ;  /* 0x000000af69b67221 */ /* 0x000fe20000010000 */
[----:B------:R-:W-:Y:S02]  /*7090*/  HFMA2 R175, -RZ, RZ, 0, 0 ;  /* 0x00000000ffaf7431 */ /* 0x000fe400000001ff */
[----:B0-----:R-:W-:Y:S01]  /*70a0*/  @P5 FMUL.FTZ R174, R104, R178 ;  /* 0x000000b268ae5220 */ /* 0x001fe20000410000 */
[----:B------:R-:W-:Y:S02]  /*70b0*/  @P5 SHF.L.U32 R178, R195, 0x10, RZ ;  /* 0x00000010c3b25819 */ /* 0x000fe400000006ff */
[----:B------:R-:W-:-:S03]  /*70c0*/  MOV R104, RZ ;  /* 0x000000ff00687202 */ /* 0x000fc60000000f00 */
[----:B------:R-:W-:Y:S01]  /*70d0*/  @P5 FMUL.FTZ R104, R174, R178 ;  /* 0x000000b2ae685220 */ /* 0x000fe20000410000 */
[----:B------:R-:W-:Y:S01]  /*70e0*/  LOP3.LUT P5, RZ, R25, 0xff0000, RZ, 0xc0, !PT ;  /* 0x00ff000019ff7812 */ /* 0x000fe200078ac0ff */
[----:B------:R-:W-:-:S04]  /*70f0*/  FFMA.FTZ R174, R196, UR17, R181 ;  /* 0x00000011c4ae7c23 */ /* 0x000fc800080100b5 */
[----:B------:R-:W-:-:S04]  /*7100*/  FADD.FTZ R174, R234, -R174 ;  /* 0x800000aeeaae7221 */ /* 0x000fc80000010000 */
[----:B------:R-:W-:-:S04]  /*7110*/  FFMA.FTZ R174, R174, UR24, R146 ;  /* 0x00000018aeae7c23 */ /* 0x000fc80008010092 */
[----:B------:R-:W0:Y:S01]  /*7120*/  @P5 LDC R178, c[0x0][0x408] ;  /* 0x00010200ffb25b82 */ /* 0x000e220000000800 */
[----:B------:R-:W-:-:S04]  /*7130*/  @P5 FMUL.FTZ R105, R174, UR16 ;  /* 0x00000010ae695c20 */ /* 0x000fc80008410000 */
[----:B0-----:R-:W-:Y:S01]  /*7140*/  @P5 FMUL.FTZ R105, R105, R178 ;  /* 0x000000b269695220 */ /* 0x001fe20000410000 */
[----:B------:R-:W-:-:S05]  /*7150*/  @P5 SHF.L.U32 R178, R179, 0x10, RZ ;  /* 0x00000010b3b25819 */ /* 0x000fca00000006ff */
[----:B------:R-:W-:Y:S02]  /*7160*/  @P5 FMUL.FTZ R175, R178, R105 ;  /* 0x00000069b2af5220 */ /* 0x000fe40000410000 */
        /* <DEDUP_REMOVED lines=10> */
[----:B------:R-:W-:-:S08]  /*7210*/  FFMA.FTZ R175, R106, UR24, R147 ;  /* 0x000000186aaf7c23 */ /* 0x000fd00008010093 */
[----:B------:R-:W0:Y:S01]  /*7220*/  @P5 LDC R105, c[0x0][0x408] ;  /* 0x00010200ff695b82 */ /* 0x000e220000000800 */
[----:B------:R-:W-:Y:S01]  /*7230*/  @P5 PRMT R106, R179, 0x7632, R106 ;  /* 0x00007632b36a5816 */ /* 0x000fe2000000006a */
[----:B------:R-:W-:-:S03]  /*7240*/  @P5 FMUL.FTZ R179, R175, UR16 ;  /* 0x00000010afb35c20 */ /* 0x000fc60008410000 */
[----:B------:R-:W-:Y:S01]  /*7250*/  @P5 SHF.L.U32 R106, R106, 0x10, RZ ;  /* 0x000000106a6a5819 */ /* 0x000fe200000006ff */
[----:B0-----:R-:W-:Y:S01]  /*7260*/  @P5 FMUL.FTZ R105, R179, R105 ;  /* 0x00000069b3695220 */ /* 0x001fe20000410000 */
[----:B------:R-:W-:-:S03]  /*7270*/  HFMA2 R179, -RZ, RZ, 0, 0 ;  /* 0x00000000ffb37431 */ /* 0x000fc600000001ff */
[----:B------:R-:W-:Y:S01]  /*7280*/  @P5 FMUL.FTZ R179, R106, R105 ;  /* 0x000000696ab35220 */ /* 0x000fe20000410000 */
[----:B------:R-:W-:Y:S01]  /*7290*/  @P5 FMUL.FTZ R106, R175, UR16 ;  /* 0x00000010af6a5c20 */ /* 0x000fe20008410000 */
[----:B------:R-:W0:Y:S02]  /*72a0*/  @P5 LDC R105, c[0x0][0x408] ;  /* 0x00010200ff695b82 */ /* 0x000e240000000800 */
[----:B------:R-:W-:Y:S01]  /*72b0*/  FADD.FTZ R179, R107, R179 ;  /* 0x000000b36bb37221 */ /* 0x000fe20000010000 */
[----:B------:R-:W-:Y:S01]  /*72c0*/  MOV R107, RZ ;  /* 0x000000ff006b7202 */ /* 0x000fe20000000f00 */
[----:B0-----:R-:W-:Y:S01]  /*72d0*/  @P5 FMUL.FTZ R105, R106, R105 ;  /* 0x000000696a695220 */ /* 0x001fe20000410000 */
[----:B------:R-:W-:-:S05]  /*72e0*/  @P5 SHF.L.U32 R106, R215, 0x10, RZ ;  /* 0x00000010d76a5819 */ /* 0x000fca00000006ff */
[----:B------:R-:W-:Y:S01]  /*72f0*/  @P5 FMUL.FTZ R107, R105, R106 ;  /* 0x0000006a696b5220 */ /* 0x000fe20000410000 */
[----:B------:R-:W-:Y:S02]  /*7300*/  LOP3.LUT P5, RZ, R24, 0xff, RZ, 0xc0, !PT ;  /* 0x000000ff18ff7812 */ /* 0x000fe400078ac0ff */
[----:B------:R-:W-:Y:S02]  /*7310*/  F2FP.BF16.F32.PACK_AB R105, R169, R168 ;  /* 0x000000a8a969723e */ /* 0x000fe400000010ff */
[----:B------:R-:W-:Y:S01]  /*7320*/  F2FP.BF16.F32.PACK_AB R106, R104, R180 ;  /* 0x000000b4686a723e */ /* 0x000fe200000010ff */
[----:B------:R-:W-:Y:S01]  /*7330*/  FFMA.FTZ R104, R210, UR17, R181 ;  /* 0x00000011d2687c23 */ /* 0x000fe200080100b5 */
[----:B------:R-:W-:-:S03]  /*7340*/  F2FP.BF16.F32.PACK_AB R107, R107, R183 ;  /* 0x000000b76b6b723e */ /* 0x000fc600000010ff */
[----:B------:R-:W-:-:S04]  /*7350*/  FADD.FTZ R104, R252, -R104 ;  /* 0x80000068fc687221 */ /* 0x000fc80000010000 */
[----:B------:R-:W0:Y:S01]  /*7360*/  @P5 LDC R169, c[0x0][0x408] ;  /* 0x00010200ffa95b82 */ /* 0x000e220000000800 */
[----:B------:R-:W-:Y:S01]  /*7370*/  FFMA.FTZ R168, R104, UR24, R140 ;  /* 0x0000001868a87c23 */ /* 0x000fe2000801008c */
[----:B------:R-:W-:-:S03]  /*7380*/  @P5 SHF.L.U32 R180, R176, 0x10, RZ ;  /* 0x00000010b0b45819 */ /* 0x000fc600000006ff */
[----:B------:R-:W-:-:S04]  /*7390*/  @P5 FMUL.FTZ R104, R168, UR16 ;  /* 0x00000010a8685c20 */ /* 0x000fc80008410000 */
[----:B0-----:R-:W-:Y:S01]  /*73a0*/  @P5 FMUL.FTZ R104, R104, R169 ;  /* 0x000000a968685220 */ /* 0x001fe20000410000 */
[----:B------:R-:W-:-:S03]  /*73b0*/  HFMA2 R169, -RZ, RZ, 0, 0 ;  /* 0x00000000ffa97431 */ /* 0x000fc600000001ff */
[----:B------:R-:W-:Y:S01]  /*73c0*/  @P5 FMUL.FTZ R169, R180, R104 ;  /* 0x00000068b4a95220 */ /* 0x000fe20000410000 */
[----:B------:R-:W-:Y:S01]  /*73d0*/  @P6 SHF.L.U32 R180, R193, 0x10, RZ ;  /* 0x00000010c1b46819 */ /* 0x000fe200000006ff */
[----:B------:R-:W0:Y:S02]  /*73e0*/  @P6 LDC R104, c[0x0][0x408] ;  /* 0x00010200ff686b82 */ /* 0x000e240000000800 */
[----:B------:R-:W-:Y:S01]  /*73f0*/  FADD.FTZ R183, R100, R169 ;  /* 0x000000a964b77221 */ /* 0x000fe20000010000 */
[----:B------:R-:W-:-:S04]  /*7400*/  FFMA.FTZ R100, R4, UR17, R181 ;  /* 0x0000001104647c23 */ /* 0x000fc800080100b5 */
[----:B------:R-:W-:-:S04]  /*7410*/  FADD.FTZ R100, R235, -R100 ;  /* 0x80000064eb647221 */ /* 0x000fc80000010000 */
[----:B------:R-:W-:Y:S01]  /*7420*/  FFMA.FTZ R169, R100, UR24, R141 ;  /* 0x0000001864a97c23 */ /* 0x000fe2000801008d */
[----:B------:R-:W-:-:S03]  /*7430*/  @P6 PRMT R100, R176, 0x7632, R100 ;  /* 0x00007632b0646816 */ /* 0x000fc60000000064 */
[----:B------:R-:W-:Y:S01]  /*7440*/  @P6 FMUL.FTZ R176, R169, UR16 ;  /* 0x00000010a9b06c20 */ /* 0x000fe20008410000 */
[----:B------:R-:W-:-:S03]  /*7450*/  @P6 SHF.L.U32 R100, R100, 0x10, RZ ;  /* 0x0000001064646819 */ /* 0x000fc600000006ff */
[----:B0-----:R-:W-:Y:S01]  /*7460*/  @P6 FMUL.FTZ R176, R176, R104 ;  /* 0x00000068b0b06220 */ /* 0x001fe20000410000 */
[----:B------:R-:W-:-:S03]  /*7470*/  MOV R104, RZ ;  /* 0x000000ff00687202 */ /* 0x000fc60000000f00 */
[----:B------:R-:W-:Y:S01]  /*7480*/  @P6 FMUL.FTZ R104, R100, R176 ;  /* 0x000000b064686220 */ /* 0x000fe20000410000 */
[----:B------:R-:W-:Y:S01]  /*7490*/  @P6 FMUL.FTZ R176, R169, UR16 ;  /* 0x00000010a9b06c20 */ /* 0x000fe20008410000 */
[----:B------:R-:W0:Y:S03]  /*74a0*/  @P6 LDC R100, c[0x0][0x408] ;  /* 0x00010200ff646b82 */ /* 0x000e260000000800 */
[----:B0-----:R-:W-:Y:S01]  /*74b0*/  @P6 FMUL.FTZ R176, R176, R100 ;  /* 0x00000064b0b06220 */ /* 0x001fe20000410000 */
[----:B------:R-:W-:-:S03]  /*74c0*/  HFMA2 R100, -RZ, RZ, 0, 0 ;  /* 0x00000000ff647431 */ /* 0x000fc600000001ff */
[----:B------:R-:W-:Y:S01]  /*74d0*/  @P6 FMUL.FTZ R100, R176, R180 ;  /* 0x000000b4b0646220 */ /* 0x000fe20000410000 */
[----:B------:R-:W-:Y:S01]  /*74e0*/  FADD.FTZ R180, R101, R104 ;  /* 0x0000006865b47221 */ /* 0x000fe20000010000 */
[----:B------:R-:W-:Y:S01]  /*74f0*/  @P5 FMUL.FTZ R104, R168, UR16 ;  /* 0x00000010a8685c20 */ /* 0x000fe20008410000 */
[----:B------:R-:W0:Y:S01]  /*7500*/  @P5 LDC R101, c[0x0][0x408] ;  /* 0x00010200ff655b82 */ /* 0x000e220000000800 */
[----:B------:R-:W-:Y:S02]  /*7510*/  @P5 SHF.L.U32 R176, R40, 0x10, RZ ;  /* 0x0000001028b05819 */ /* 0x000fe400000006ff */
[----:B0-----:R-:W-:Y:S01]  /*7520*/  @P5 FMUL.FTZ R101, R104, R101 ;  /* 0x0000006568655220 */ /* 0x001fe20000410000 */
[----:B------:R-:W-:-:S03]  /*7530*/  MOV R104, RZ ;  /* 0x000000ff00687202 */ /* 0x000fc60000000f00 */
[----:B------:R-:W-:-:S05]  /*7540*/  @P5 FMUL.FTZ R104, R101, R176 ;  /* 0x000000b065685220 */ /* 0x000fca0000410000 */
[----:B------:R-:W-:Y:S01]  /*7550*/  F2FP.BF16.F32.PACK_AB R104, R100, R104 ;  /* 0x000000686468723e */ /* 0x000fe200000010ff */
[----:B------:R-:W-:Y:S06]  /*7560*/  BRA `(.L_x_6777) ;  /* 0x0000001c00b47947 */ /* 0x000fec0003800000 */
.L_x_6776:
[----:B-----5:R-:W-:-:S13]  /*7570*/  LOP3.LUT P5, RZ, R24, 0xff00, RZ, 0xc0, !PT ;  /* 0x0000ff0018ff7812 */ /* 0x020fda00078ac0ff */
        /* <DEDUP_REMOVED lines=14> */
[----:B------:R-:W-:Y:S01]  /*7660*/  @P5 FADD.FTZ R182, R235, -R182 ;  /* 0x800000b6ebb65221 */ /* 0x000fe20000010000 */
[----:B------:R-:W-:-:S03]  /*7670*/  MOV R193, RZ ;  /* 0x000000ff00c17202 */ /* 0x000fc60000000f00 */
[----:B------:R-:W-:-:S04]  /*7680*/  @P5 FFMA.FTZ R182, R182, UR24, R141 ;  /* 0x00000018b6b65c23 */ /* 0x000fc8000801008d */
[----:B------:R-:W-:-:S04]  /*7690*/  @P5 FMUL.FTZ R182, R182, UR16 ;  /* 0x00000010b6b65c20 */ /* 0x000fc80008410000 */
[----:B-1----:R-:W-:Y:S01]  /*76a0*/  @P5 FMUL.FTZ R182, R182, R192 ;  /* 0x000000c0b6b65220 */ /* 0x002fe20000410000 */
[----:B------:R-:W-:-:S03]  /*76b0*/  MOV R192, RZ ;  /* 0x000000ff00c07202 */ /* 0x000fc60000000f00 */
[----:B------:R-:W-:Y:S01]  /*76c0*/  @P5 FMUL.FTZ R192, R182, R183 ;  /* 0x000000b7b6c05220 */ /* 0x000fe20000410000 */
[----:B------:R-:W-:-:S13]  /*76d0*/  LOP3.LUT P5, RZ, R24, 0xff0000, RZ, 0xc0, !PT ;  /* 0x00ff000018ff7812 */ /* 0x000fda00078ac0ff */
[----:B------:R-:W0:Y:S01]  /*76e0*/  @P5 LDC R182, c[0x0][0x408] ;  /* 0x00010200ffb65b82 */ /* 0x000e220000000800 */
[----:B------:R-:W-:-:S04]  /*76f0*/  @P5 FFMA.FTZ R183, R206, UR17, R181 ;  /* 0x00000011ceb75c23 */ /* 0x000fc800080100b5 */
[----:B------:R-:W-:-:S04]  /*7700*/  @P5 FADD.FTZ R183, R247, -R183 ;  /* 0x800000b7f7b75221 */ /* 0x000fc80000010000 */
[----:B------:R-:W-:-:S04]  /*7710*/  @P5 FFMA.FTZ R183, R183, UR24, R142 ;  /* 0x00000018b7b75c23 */ /* 0x000fc8000801008e */
        /* <DEDUP_REMOVED lines=36> */
[----:B------:R-:W-:-:S13]  /*7960*/  LOP3.LUT P5, RZ, R25, 0xff, RZ, 0xc0, !PT ;  /* 0x000000ff19ff7812 */ /* 0x000fda00078ac0ff */
        /* <DEDUP_REMOVED lines=76> */
[----:B------:R-:W-:-:S04]  /*7e30*/  @P5 FFMA.FTZ R106, R106, UR24, R147 ;  /* 0x000000186a6a5c23 */ /* 0x000fc80008010093 */
        /* <DEDUP_REMOVED lines=16> */
[----:B------:R-:W-:Y:S02]  /*7f40*/  @P5 SHF.L.U32 R106, R40, 0x10, RZ ;  /* 0x00000010286a5819 */ /* 0x000fe400000006ff */
[----:B------:R-:W-:Y:S01]  /*7f50*/  FADD.FTZ R183, R100, R176 ;  /* 0x000000b064b77221 */ /* 0x000fe20000010000 */
[----:B------:R-:W-:Y:S01]  /*7f60*/  @P5 FADD.FTZ R105, R252, -R105 ;  /* 0x80000069fc695221 */ /* 0x000fe20000010000 */
[----:B------:R-:W0:Y:S03]  /*7f70*/  @P5 LDC R100, c[0x0][0x408] ;  /* 0x00010200ff645b82 */ /* 0x000e260000000800 */
[----:B------:R-:W-:-:S04]  /*7f80*/  @P5 FFMA.FTZ R105, R105, UR24, R140 ;  /* 0x0000001869695c23 */ /* 0x000fc8000801008c */
[----:B------:R-:W-:-:S04]  /*7f90*/  @P5 FMUL.FTZ R105, R105, UR16 ;  /* 0x0000001069695c20 */ /* 0x000fc80008410000 */
[----:B0-----:R-:W-:Y:S01]  /*7fa0*/  @P5 FMUL.FTZ R105, R105, R100 ;  /* 0x0000006469695220 */ /* 0x001fe20000410000 */
[----:B------:R-:W-:-:S03]  /*7fb0*/  MOV R100, RZ ;  /* 0x000000ff00647202 */ /* 0x000fc60000000f00 */
[----:B------:R-:W-:Y:S01]  /*7fc0*/  @P5 FMUL.FTZ R100, R105, R106 ;  /* 0x0000006a69645220 */ /* 0x000fe20000410000 */
[----:B------:R-:W-:Y:S02]  /*7fd0*/  F2FP.BF16.F32.PACK_AB R106, R194, R104 ;  /* 0x00000068c26a723e */ /* 0x000fe400000010ff */
[----:B------:R-:W-:Y:S02]  /*7fe0*/  F2FP.BF16.F32.PACK_AB R105, R193, R101 ;  /* 0x00000065c169723e */ /* 0x000fe400000010ff */
[----:B------:R-:W-:Y:S01]  /*7ff0*/  F2FP.BF16.F32.PACK_AB R104, R192, R100 ;  /* 0x00000064c068723e */ /* 0x000fe200000010ff */
[----:B------:R-:W-:Y:S06]  /*8000*/  BRA `(.L_x_6777) ;  /* 0x00000014000c7947 */ /* 0x000fec0003800000 */
.L_x_6775:
[----:B------:R0:W5:Y:S01]  /*8010*/  LDL R193, [R1+0xdc] ;  /* 0x0000dc0001c17983 */ /* 0x0001620000100800 */
[----:B------:R-:W1:Y:S03]  /*8020*/  LDC.64 R182, c[0x0][0x478] ;  /* 0x00011e00ffb67b82 */ /* 0x000e660000000a00 */
[----:B------:R0:W5:Y:S04]  /*8030*/  LDL R194, [R1+0xe0] ;  /* 0x0000e00001c27983 */ /* 0x0001680000100800 */
[----:B------:R0:W5:Y:S04]  /*8040*/  LDL R195, [R1+0xe4] ;  /* 0x0000e40001c37983 */ /* 0x0001680000100800 */
[----:B------:R0:W5:Y:S01]  /*8050*/  LDL R215, [R1+0xe8] ;  /* 0x0000e80001d77983 */ /* 0x0001620000100800 */
[----:B-1----:R-:W-:-:S04]  /*8060*/  ISETP.NE.U32.AND P4, PT, R182, RZ, PT ;  /* 0x000000ffb600720c */ /* 0x002fc80003f85070 */
[----:B------:R-:W-:-:S13]  /*8070*/  ISETP.NE.AND.EX P4, PT, R183, RZ, PT, P4 ;  /* 0x000000ffb700720c */ /* 0x000fda0003f85340 */
[----:B0-----:R-:W-:Y:S05]  /*8080*/  @!P4 BRA `(.L_x_6778) ;  /* 0x000000080048c947 */ /* 0x001fea0003800000 */
[----:B-----5:R-:W-:Y:S01]  /*8090*/  LOP3.LUT P5, RZ, R24, 0xff0000, RZ, 0xc0, !PT ;  /* 0x00ff000018ff7812 */ /* 0x020fe200078ac0ff */
[----:B------:R-:W-:Y:S01]  /*80a0*/  FFMA.FTZ R170, R206, UR17, R181 ;  /* 0x00000011ceaa7c23 */ /* 0x000fe200080100b5 */
[----:B------:R-:W-:Y:S01]  /*80b0*/  HFMA2 R175, -RZ, RZ, 0, 0 ;  /* 0x00000000ffaf7431 */ /* 0x000fe200000001ff */
[----:B------:R-:W-:Y:S02]  /*80c0*/  MOV R183, RZ ;  /* 0x000000ff00b77202 */ /* 0x000fe40000000f00 */
[----:B------:R-:W-:Y:S01]  /*80d0*/  FADD.FTZ R170, R247, -R170 ;  /* 0x800000aaf7aa7221 */ /* 0x000fe20000010000 */
[----:B------:R-:W-:-:S03]  /*80e0*/  LOP3.LUT P6, RZ, R24, 0xff00, RZ, 0xc0, !PT ;  /* 0x0000ff0018ff7812 */ /* 0x000fc600078cc0ff */
[----:B------:R-:W-:-:S04]  /*80f0*/  FMUL.FTZ R170, R170, UR24 ;  /* 0x00000018aaaa7c20 */ /* 0x000fc80008410000 */
        /* <DEDUP_REMOVED lines=49> */
[----:B------:R-:W-:-:S04]  /*8410*/  FMUL.FTZ R173, R177, UR24 ;  /* 0x00000018b1ad7c20 */ /* 0x000fc80008410000 */
        /* <DEDUP_REMOVED lines=19> */
[----:B------:R-:W-:-:S04]  /*8550*/  FMUL.FTZ R174, R174, UR24 ;  /* 0x00000018aeae7c20 */ /* 0x000fc80008410000 */
        /* <DEDUP_REMOVED lines=15> */
[----:B------:R-:W-:-:S08]  /*8650*/  FMUL.FTZ R175, R106, UR24 ;  /* 0x000000186aaf7c20 */ /* 0x000fd00008410000 */
        /* <DEDUP_REMOVED lines=21> */
[----:B------:R-:W-:Y:S01]  /*87b0*/  FMUL.FTZ R168, R104, UR24 ;  /* 0x0000001868a87c20 */ /* 0x000fe20008410000 */
        /* <DEDUP_REMOVED lines=10> */
[----:B------:R-:W-:Y:S01]  /*8860*/  FMUL.FTZ R169, R100, UR24 ;  /* 0x0000001864a97c20 */ /* 0x000fe20008410000 */
        /* <DEDUP_REMOVED lines=20> */
.L_x_6778:
        /* <DEDUP_REMOVED lines=17> */
[----:B------:R-:W-:-:S04]  /*8ac0*/  @P5 FMUL.FTZ R182, R182, UR24 ;  /* 0x00000018b6b65c20 */ /* 0x000fc80008410000 */
        /* <DEDUP_REMOVED lines=143> */
[----:B------:R-:W-:-:S04]  /*93c0*/  @P5 FMUL.FTZ R105, R105, UR24 ;  /* 0x0000001869695c20 */ /* 0x000fc80008410000 */
[----:B------:R-:W-:-:S04]  /*93d0*/  @P5 FMUL.FTZ R105, R105, UR16 ;  /* 0x0000001069695c20 */ /* 0x000fc80008410000 */
[----:B0-----:R-:W-:Y:S01]  /*93e0*/  @P5 FMUL.FTZ R105, R105, R100 ;  /* 0x0000006469695220 */ /* 0x001fe20000410000 */
[----:B------:R-:W-:-:S03]  /*93f0*/  MOV R100, RZ ;  /* 0x000000ff00647202 */ /* 0x000fc60000000f00 */
[----:B------:R-:W-:Y:S01]  /*9400*/  @P5 FMUL.FTZ R100, R106, R105 ;  /* 0x000000696a645220 */ /* 0x000fe20000410000 */
[----:B------:R-:W-:Y:S02]  /*9410*/  F2FP.BF16.F32.PACK_AB R106, R194, R104 ;  /* 0x00000068c26a723e */ /* 0x000fe400000010ff */
[----:B------:R-:W-:Y:S02]  /*9420*/  F2FP.BF16.F32.PACK_AB R105, R193, R101 ;  /* 0x00000065c169723e */ /* 0x000fe400000010ff */
[----:B------:R-:W-:-:S07]  /*9430*/  F2FP.BF16.F32.PACK_AB R104, R192, R100 ;  /* 0x00000064c068723e */ /* 0x000fce00000010ff */
.L_x_6777:
        /* <DEDUP_REMOVED lines=14> */
.L_x_6774:
[----:B------:R-:W-:Y:S05]  /*9520*/  BSYNC.RECONVERGENT B0 ;  /* 0x0000000000007941 */ /* 0x000fea0003800200 */
.L_x_6773:
        /* <DEDUP_REMOVED lines=162> */
.L_x_6782:
        /* <DEDUP_REMOVED lines=170> */
.L_x_6781:
        /* <DEDUP_REMOVED lines=154> */
.L_x_6784:
        /* <DEDUP_REMOVED lines=169> */
.L_x_6783:
        /* <DEDUP_REMOVED lines=14> */
.L_x_6780:
[----:B------:R-:W-:Y:S05]  /*bf00*/  BSYNC.RECONVERGENT B0 ;  /* 0x0000000000007941 */ /* 0x000fea0003800200 */
.L_x_6779:
        /* <DEDUP_REMOVED lines=16> */
[C---:B-----5:R-:W-:Y:S01]  /*c010*/  LOP3.LUT P5, RZ, R26.reuse, 0xff0000, RZ, 0xc0, !PT ;  /* 0x00ff00001aff7812 */ /* 0x060fe200078ac0ff */
        /* <DEDUP_REMOVED lines=145> */
.L_x_6788:
        /* <DEDUP_REMOVED lines=170> */
.L_x_6787:
        /* <DEDUP_REMOVED lines=8> */
[C---:B-----5:R-:W-:Y:S01]  /*d450*/  LOP3.LUT P5, RZ, R26.reuse, 0xff0000, RZ, 0xc0, !PT ;  /* 0x00ff00001aff7812 */ /* 0x060fe200078ac0ff */
        /* <DEDUP_REMOVED lines=145> */
.L_x_6790:
        /* <DEDUP_REMOVED lines=169> */
.L_x_6789:
        /* <DEDUP_REMOVED lines=14> */
.L_x_6786:
[----:B------:R-:W-:Y:S05]  /*e8e0*/  BSYNC.RECONVERGENT B0 ;  /* 0x0000000000007941 */ /* 0x000fea0003800200 */
.L_x_6785:
        /* <DEDUP_REMOVED lines=11> */
[----:B------:R0:W5:Y:S04]  /*e9a0*/  LDL R216, [R1] ;  /* 0x0000000001d87983 */ /* 0x0001680000100800 */
[----:B------:R0:W5:Y:S04]  /*e9b0*/  LDL R215, [R1+0x4] ;  /* 0x0000040001d77983 */ /* 0x0001680000100800 */
[----:B------:R0:W5:Y:S01]  /*e9c0*/  LDL R195, [R1+0xb8] ;  /* 0x0000b80001c37983 */ /* 0x0001620000100800 */
[----:B------:R-:W-:-:S04]  /*e9d0*/  UISETP.NE.U32.AND UP1, UPT, UR8, URZ, UPT ;  /* 0x000000ff0800728c */ /* 0x000fc8000bf25070 */
[----:B------:R-:W-:-:S06]  /*e9e0*/  UISETP.NE.AND.EX UP1, UPT, UR9, URZ, UPT, UP1 ;  /* 0x000000ff0900728c */ /* 0x000fcc000bf25310 */
[----:B------:R-:W-:-:S13]  /*e9f0*/  PLOP3.LUT P4, PT, PT, PT, UP1, 0x80, 0x8 ;  /* 0x000000000008781c */ /* 0x000fda0003f8f018 */
[----:B0-----:R-:W-:Y:S05]  /*ea00*/  @!P4 BRA `(.L_x_6794) ;  /* 0x000000080038c947 */ /* 0x001fea0003800000 */
[----:B------:R-:W2:Y:S01]  /*ea10*/  LDL R180, [R1+0xc] ;  /* 0x00000c0001b47983 */ /* 0x000ea20000100800 */
[----:B-----5:R-:W-:Y:S01]  /*ea20*/  LOP3.LUT P5, RZ, R188, 0xff00, RZ, 0xc0, !PT ;  /* 0x0000ff00bcff7812 */ /* 0x020fe200078ac0ff */
[----:B------:R-:W-:Y:S01]  /*ea30*/  FFMA.FTZ R168, R10, UR17, R181 ;  /* 0x000000110aa87c23 */ /* 0x000fe200080100b5 */
[----:B------:R-:W-:Y:S01]  /*ea40*/  HFMA2 R174, -RZ, RZ, 0, 0 ;  /* 0x00000000ffae7431 */ /* 0x000fe200000001ff */
[----:B------:R-:W-:Y:S02]  /*ea50*/  MOV R194, RZ ;  /* 0x000000ff00c27202 */ /* 0x000fe40000000f00 */
[----:B------:R-:W-:-:S04]  /*ea60*/  FADD.FTZ R168, R229, -R168 ;  /* 0x800000a8e5a87221 */ /* 0x000fc80000010000 */
        /* <DEDUP_REMOVED lines=8> */
[----:B------:R-:W-:-:S04]  /*eaf0*/  @P5 FMUL.FTZ R170, R169, UR16 ;  /* 0x00000010a9aa5c20 */ /* 0x000fc80008410000 */
[----:B-1----:R-:W-:Y:S01]  /*eb00*/  @P5 FMUL.FTZ R168, R170, R168 ;  /* 0x000000a8aaa85220 */ /* 0x002fe20000410000 */
[----:B------:R-:W-:Y:S01]  /*eb10*/  HFMA2 R173, -RZ, RZ, 0, 0 ;  /* 0x00000000ffad7431 */ /* 0x000fe200000001ff */
[----:B--2---:R-:W-:Y:S02]  /*eb20*/  @P5 SHF.L.U32 R170, R180, 0x10, RZ ;  /* 0x00000010b4aa5819 */ /* 0x004fe400000006ff */
[----:B------:R-:W2:Y:S01]  /*eb30*/  LDL R180, [R1+0xb0] ;  /* 0x0000b00001b47983 */ /* 0x000ea20000100800 */
[----:B------:R-:W-:Y:S01]  /*eb40*/  CS2R R192, SRZ ;  /* 0x0000000000c07805 */ /* 0x000fe2000001ff00 */
[----:B------:R-:W-:Y:S01]  /*eb50*/  FADD.FTZ R182, R125, R174 ;  /* 0x000000ae7db67221 */ /* 0x000fe20000010000 */
[----:B------:R-:W-:Y:S01]  /*eb60*/  @P5 FMUL.FTZ R194, R168, R170 ;  /* 0x000000aaa8c25220 */ /* 0x000fe20000410000 */
[----:B------:R-:W-:Y:S01]  /*eb70*/  LOP3.LUT P5, RZ, R188, 0xff0000, RZ, 0xc0, !PT ;  /* 0x00ff0000bcff7812 */ /* 0x000fe200078ac0ff */
[----:B------:R-:W-:-:S04]  /*eb80*/  FFMA.FTZ R170, R205, UR17, R181 ;  /* 0x00000011cdaa7c23 */ /* 0x000fc800080100b5 */
[----:B------:R-:W-:-:S04]  /*eb90*/  FADD.FTZ R170, R244, -R170 ;  /* 0x800000aaf4aa7221 */ /* 0x000fc80000010000 */
[----:B------:R-:W-:-:S04]  /*eba0*/  FFMA.FTZ R170, R170, UR24, R34 ;  /* 0x00000018aaaa7c23 */ /* 0x000fc80008010022 */
        /* <DEDUP_REMOVED lines=17> */
[----:B------:R-:W-:-:S03]  /*ecc0*/  @P5 SHF.L.U32 R175, R175, 0x10, RZ ;  /* 0x00000010afaf5819 */ /* 0x000fc600000006ff */
[----:B------:R-:W1:Y:S01]  /*ecd0*/  @P5 LDC R172, c[0x0][0x408] ;  /* 0x00010200ffac5b82 */ /* 0x000e620000000800 */
[----:B0-----:R-:W-:Y:S01]  /*ece0*/  @P5 FMUL.FTZ R177, R177, R168 ;  /* 0x000000a8b1b15220 */ /* 0x001fe20000410000 */
[----:B------:R-:W-:-:S03]  /*ecf0*/  MOV R168, RZ ;  /* 0x000000ff00a87202 */ /* 0x000fc60000000f00 */
[----:B------:R-:W-:Y:S01]  /*ed00*/  @P5 FMUL.FTZ R168, R175, R177 ;  /* 0x000000b1afa85220 */ /* 0x000fe20000410000 */
[----:B------:R-:W-:-:S03]  /*ed10*/  @P5 FMUL.FTZ R175, R171, UR16 ;  /* 0x00000010abaf5c20 */ /* 0x000fc60008410000 */
[----:B------:R-:W-:Y:S01]  /*ed20*/  FADD.FTZ R183, R127, R168 ;  /* 0x000000a87fb77221 */ /* 0x000fe20000010000 */
[----:B-1----:R-:W-:Y:S01]  /*ed30*/  @P5 FMUL.FTZ R172, R175, R172 ;  /* 0x000000acafac5220 */ /* 0x002fe20000410000 */
[----:B--2---:R-:W-:Y:S01]  /*ed40*/  @P5 SHF.L.U32 R175, R180, 0x10, RZ ;  /* 0x00000010b4af5819 */ /* 0x004fe200000006ff */
[----:B------:R-:W-:-:S04]  /*ed50*/  FADD.FTZ R180, R126, R173 ;  /* 0x000000ad7eb47221 */ /* 0x000fc80000010000 */
        /* <DEDUP_REMOVED lines=8> */
[----:B------:R-:W-:Y:S01]  /*ede0*/  @P5 FMUL.FTZ R126, R172, UR16 ;  /* 0x00000010ac7e5c20 */ /* 0x000fe20008410000 */
[----:B------:R-:W-:Y:S01]  /*edf0*/  @P5 SHF.L.U32 R173, R54, 0x10, RZ ;  /* 0x0000001036ad5819 */ /* 0x000fe200000006ff */
[----:B0-----:R-:W-:Y:S01]  /*ee00*/  @P5 FMUL.FTZ R175, R125, R175 ;  /* 0x000000af7daf5220 */ /* 0x001fe20000410000 */
[----:B------:R-:W-:-:S03]  /*ee10*/  HFMA2 R125, -RZ, RZ, 0, 0 ;  /* 0x00000000ff7d7431 */ /* 0x000fc600000001ff */
[----:B------:R-:W-:Y:S02]  /*ee20*/  @P5 FMUL.FTZ R125, R174, R175 ;  /* 0x000000afae7d5220 */ /* 0x000fe40000410000 */
[----:B------:R-:W0:Y:S02]  /*ee30*/  @P5 LDC R174, c[0x0][0x408] ;  /* 0x00010200ffae5b82 */ /* 0x000e240000000800 */
[----:B------:R-:W-:Y:S01]  /*ee40*/  FADD.FTZ R177, R128, R125 ;  /* 0x0000007d80b17221 */ /* 0x000fe20000010000 */
[----:B0-----:R-:W-:Y:S01]  /*ee50*/  @P5 FMUL.FTZ R174, R126, R174 ;  /* 0x000000ae7eae5220 */ /* 0x001fe20000410000 */
[----:B------:R-:W-:-:S03]  /*ee60*/  MOV R126, RZ ;  /* 0x000000ff007e7202 */ /* 0x000fc60000000f00 */
[----:B------:R-:W-:Y:S01]  /*ee70*/  @P5 FMUL.FTZ R126, R174, R173 ;  /* 0x000000adae7e5220 */ /* 0x000fe20000410000 */
[----:B------:R-:W-:Y:S01]  /*ee80*/  LOP3.LUT P5, RZ, R189, 0xff00, RZ, 0xc0, !PT ;  /* 0x0000ff00bdff7812 */ /* 0x000fe200078ac0ff */
[----:B------:R-:W-:-:S04]  /*ee90*/  FFMA.FTZ R173, R184, UR17, R181 ;  /* 0x00000011b8ad7c23 */ /* 0x000fc800080100b5 */
[----:B------:R-:W-:-:S04]  /*eea0*/  FADD.FTZ R173, R187, -R173 ;  /* 0x800000adbbad7221 */ /* 0x000fc80000010000 */
[----:B------:R-:W-:-:S04]  /*eeb0*/  FFMA.FTZ R173, R173, UR24, R29 ;  /* 0x00000018adad7c23 */ /* 0x000fc8000801001d */
[----:B------:R-:W0:Y:S01]  /*eec0*/  @P5 LDC R174, c[0x0][0x408] ;  /* 0x00010200ffae5b82 */ /* 0x000e220000000800 */
[----:B------:R-:W-:Y:S01]  /*eed0*/  @P5 PRMT R127, R178, 0x7632, R127 ;  /* 0x00007632b27f5816 */ /* 0x000fe2000000007f */
[C---:B------:R-:W-:Y:S01]  /*eee0*/  @P5 FMUL.FTZ R168, R173.reuse, UR16 ;  /* 0x00000010ada85c20 */ /* 0x040fe20008410000 */
[----:B------:R-:W-:Y:S01]  /*eef0*/  @P5 FMUL.FTZ R125, R173, UR16 ;  /* 0x00000010ad7d5c20 */ /* 0x000fe20008410000 */
[----:B------:R-:W-:Y:S02]  /*ef00*/  @P5 SHF.L.U32 R128, R217, 0x10, RZ ;  /* 0x00000010d9805819 */ /* 0x000fe400000006ff */
[----:B------:R-:W-:Y:S01]  /*ef10*/  @P5 SHF.L.U32 R127, R127, 0x10, RZ ;  /* 0x000000107f7f5819 */ /* 0x000fe200000006ff */
[----:B0-----:R-:W-:Y:S01]  /*ef20*/  @P5 FMUL.FTZ R174, R168, R174 ;  /* 0x000000aea8ae5220 */ /* 0x001fe20000410000 */
[----:B------:R-:W-:-:S03]  /*ef30*/  HFMA2 R168, -RZ, RZ, 0, 0 ;  /* 0x00000000ffa87431 */ /* 0x000fc600000001ff */
[----:B------:R-:W-:Y:S02]  /*ef40*/  @P5 FMUL.FTZ R168, R127, R174 ;  /* 0x000000ae7fa85220 */ /* 0x000fe40000410000 */
[----:B------:R-:W0:Y:S02]  /*ef50*/  @P5 LDC R127, c[0x0][0x408] ;  /* 0x00010200ff7f5b82 */ /* 0x000e240000000800 */
[----:B------:R-:W-:Y:S01]  /*ef60*/  FADD.FTZ R178, R129, R168 ;  /* 0x000000a881b27221 */ /* 0x000fe20000010000 */
[----:B------:R-:W-:Y:S02]  /*ef70*/  HFMA2 R168, -RZ, RZ, 0, 0 ;  /* 0x00000000ffa87431 */ /* 0x000fe400000001ff */
        /* <DEDUP_REMOVED lines=21> */
[----:B------:R-:W-:Y:S01]  /*f0d0*/  ISETP.GE.U32.AND P5, PT, R188, RZ, PT ;  /* 0x000000ffbc00720c */ /* 0x000fe20003fa6070 */
[----:B------:R-:W-:-:S03]  /*f0e0*/  FFMA.FTZ R125, R216, UR17, R181 ;  /* 0x00000011d87d7c23 */ /* 0x000fc600080100b5 */
[----:B------:R-:W-:Y:S01]  /*f0f0*/  ISETP.GE.U32.AND.EX P5, PT, R189, 0x1000000, PT, P5 ;  /* 0x01000000bd00780c */ /* 0x000fe20003fa6150 */
[----:B------:R-:W-:-:S04]  /*f100*/  FADD.FTZ R125, R215, -R125 ;  /* 0x8000007dd77d7221 */ /* 0x000fc80000010000 */
[----:B------:R-:W-:-:S04]  /*f110*/  FFMA.FTZ R175, R125, UR24, R31 ;  /* 0x000000187daf7c23 */ /* 0x000fc8000801001f */
[----:B------:R-:W-:-:S04]  /*f120*/  FMUL.FTZ R125, R175, UR16 ;  /* 0x00000010af7d7c20 */ /* 0x000fc80008410000 */
[----:B------:R-:W-:Y:S01]  /*f130*/  @P5 PRMT R129, R179, 0x7632, R129 ;  /* 0x00007632b3815816 */ /* 0x000fe20000000081 */
[----:B------:R-:W-:Y:S01]  /*f140*/  FMUL.FTZ R125, R125, UR26 ;  /* 0x0000001a7d7d7c20 */ /* 0x000fe20008410000 */
[----:B------:R-:W-:Y:S02]  /*f150*/  HFMA2 R179, -RZ, RZ, 0, 0 ;  /* 0x00000000ffb37431 */ /* 0x000fe400000001ff */
[----:B------:R-:W-:-:S05]  /*f160*/  @P5 SHF.L.U32 R129, R129, 0x10, RZ ;  /* 0x0000001081815819 */ /* 0x000fca00000006ff */
[----:B------:R-:W-:Y:S01]  /*f170*/  @P5 FMUL.FTZ R168, R125, R129 ;  /* 0x000000817da85220 */ /* 0x000fe20000410000 */
[----:B------:R-:W-:-:S03]  /*f180*/  MOV R129, RZ ;  /* 0x000000ff00817202 */ /* 0x000fc60000000f00 */
[----:B------:R-:W-:Y:S01]  /*f190*/  FADD.FTZ R131, R131, R168 ;  /* 0x000000a883837221 */ /* 0x000fe20000010000 */
[----:B------:R-:W-:-:S05]  /*f1a0*/  @P5 SHF.L.U32 R168, R195, 0x10, RZ ;  /* 0x00000010c3a85819 */ /* 0x000fca00000006ff */
[----:B------:R-:W-:Y:S01]  /*f1b0*/  @P5 FMUL.FTZ R129, R125, R168 ;  /* 0x000000a87d815220 */ /* 0x000fe20000410000 */
[----:B------:R-:W-:Y:S01]  /*f1c0*/  LOP3.LUT P5, RZ, R188, 0xff, RZ, 0xc0, !PT ;  /* 0x000000ffbcff7812 */ /* 0x000fe200078ac0ff */
[----:B------:R-:W-:-:S03]  /*f1d0*/  FFMA.FTZ R125, R238, UR17, R181 ;  /* 0x00000011ee7d7c23 */ /* 0x000fc600080100b5 */
[----:B------:R-:W-:Y:S01]  /*f1e0*/  F2FP.BF16.F32.PACK_AB R127, R129, R128 ;  /* 0x00000080817f723e */ /* 0x000fe200000010ff */
[----:B------:R-:W-:-:S04]  /*f1f0*/  FADD.FTZ R125, R249, -R125 ;  /* 0x8000007df97d7221 */ /* 0x000fc80000010000 */
[----:B------:R-:W-:-:S04]  /*f200*/  FFMA.FTZ R168, R125, UR24, R32 ;  /* 0x000000187da87c23 */ /* 0x000fc80008010020 */
[----:B------:R-:W-:Y:S01]  /*f210*/  @P5 FMUL.FTZ R125, R168, UR16 ;  /* 0x00000010a87d5c20 */ /* 0x000fe20008410000 */
[----:B------:R-:W-:-:S03]  /*f220*/  @P5 SHF.L.U32 R176, R176, 0x10, RZ ;  /* 0x00000010b0b05819 */ /* 0x000fc600000006ff */
[----:B------:R-:W-:-:S04]  /*f230*/  @P5 FMUL.FTZ R125, R125, UR26 ;  /* 0x0000001a7d7d5c20 */ /* 0x000fc80008410000 */
        /* <DEDUP_REMOVED lines=8> */
[----:B------:R-:W-:-:S04]  /*f2c0*/  F2FP.BF16.F32.PACK_AB R125, R192, R193 ;  /* 0x000000c1c07d723e */ /* 0x000fc800000010ff */
[----:B------:R-:W-:Y:S01]  /*f2d0*/  F2FP.BF16.F32.PACK_AB R124, R194, R124 ;  /* 0x0000007cc27c723e */ /* 0x000fe200000010ff */
[----:B------:R-:W-:Y:S06]  /*f2e0*/  BRA `(.L_x_6795) ;  /* 0x0000001c00787947 */ /* 0x000fec0003800000 */
.L_x_6794:
[----:B------:R-:W2:Y:S01]  /*f2f0*/  LDL R193, [R1+0xc] ;  /* 0x00000c0001c17983 */ /* 0x000ea20000100800 */
        /* <DEDUP_REMOVED lines=12> */
[----:B------:R-:W-:-:S04]  /*f3c0*/  @P5 FFMA.FTZ R180, R10, UR17, R181 ;  /* 0x000000110ab45c23 */ /* 0x000fc800080100b5 */
[----:B------:R-:W-:-:S04]  /*f3d0*/  @P5 FADD.FTZ R180, R229, -R180 ;  /* 0x800000b4e5b45221 */ /* 0x000fc80000010000 */
[----:B------:R-:W-:-:S04]  /*f3e0*/  @P5 FFMA.FTZ R180, R180, UR24, R33 ;  /* 0x00000018b4b45c23 */ /* 0x000fc80008010021 */
[----:B------:R-:W-:-:S04]  /*f3f0*/  @P5 FMUL.FTZ R180, R180, UR16 ;  /* 0x00000010b4b45c20 */ /* 0x000fc80008410000 */
[----:B-1----:R-:W-:Y:S01]  /*f400*/  @P5 FMUL.FTZ R180, R180, R192 ;  /* 0x000000c0b4b45220 */ /* 0x002fe20000410000 */
[----:B------:R-:W-:Y:S01]  /*f410*/  MOV R192, RZ ;  /* 0x000000ff00c07202 */ /* 0x000fe20000000f00 */
        /* <DEDUP_REMOVED lines=42> */
[----:B------:R-:W-:Y:S02]  /*f6c0*/  MOV R126, RZ ;  /* 0x000000ff007e7202 */ /* 0x000fe40000000f00 */
[----:B--2---:R-:W-:-:S05]  /*f6d0*/  @P5 SHF.L.U32 R177, R193, 0x10, RZ ;  /* 0x00000010c1b15819 */ /* 0x004fca00000006ff */
        /* <DEDUP_REMOVED lines=64> */
[----:B------:R-:W-:Y:S01]  /*fae0*/  ISETP.GE.U32.AND P5, PT, R188, RZ, PT ;  /* 0x000000ffbc00720c */ /* 0x000fe20003fa6070 */
[----:B------:R-:W-:Y:S01]  /*faf0*/  FFMA.FTZ R193, R216, UR17, R181 ;  /* 0x00000011d8c17c23 */ /* 0x000fe200080100b5 */
[----:B------:R-:W-:Y:S02]  /*fb00*/  HFMA2 R194, -RZ, RZ, 0, 0 ;  /* 0x00000000ffc27431 */ /* 0x000fe400000001ff */
[----:B------:R-:W-:Y:S01]  /*fb10*/  ISETP.GE.U32.AND.EX P5, PT, R189, 0x1000000, PT, P5 ;  /* 0x01000000bd00780c */ /* 0x000fe20003fa6150 */
[----:B------:R-:W-:-:S04]  /*fb20*/  FADD.FTZ R193, R215, -R193 ;  /* 0x800000c1d7c17221 */ /* 0x000fc80000010000 */
[----:B------:R-:W-:-:S04]  /*fb30*/  FFMA.FTZ R193, R193, UR24, R31 ;  /* 0x00000018c1c17c23 */ /* 0x000fc8000801001f */
[----:B------:R-:W-:-:S04]  /*fb40*/  FMUL.FTZ R193, R193, UR16 ;  /* 0x00000010c1c17c20 */ /* 0x000fc80008410000 */
[----:B------:R-:W-:Y:S01]  /*fb50*/  @P5 PRMT R179, R179, 0x7632, R179 ;  /* 0x00007632b3b35816 */ /* 0x000fe200000000b3 */
[----:B------:R-:W-:-:S03]  /*fb60*/  FMUL.FTZ R193, R193, UR26 ;  /* 0x0000001ac1c17c20 */ /* 0x000fc60008410000 */
[----:B------:R-:W-:-:S05]  /*fb70*/  @P5 SHF.L.U32 R179, R179, 0x10, RZ ;  /* 0x00000010b3b35819 */ /* 0x000fca00000006ff */
[----:B------:R-:W-:Y:S01]  /*fb80*/  @P5 FMUL.FTZ R194, R179, R193 ;  /* 0x000000c1b3c25220 */ /* 0x000fe20000410000 */
[----:B------:R-:W-:-:S03]  /*fb90*/  MOV R179, RZ ;  /* 0x000000ff00b37202 */ /* 0x000fc60000000f00 */
[----:B------:R-:W-:Y:S01]  /*fba0*/  FADD.FTZ R131, R131, R194 ;  /* 0x000000c283837221 */ /* 0x000fe20000010000 */
[----:B------:R-:W-:-:S05]  /*fbb0*/  @P5 SHF.L.U32 R194, R195, 0x10, RZ ;  /* 0x00000010c3c25819 */ /* 0x000fca00000006ff */
[----:B------:R-:W-:Y:S01]  /*fbc0*/  @P5 FMUL.FTZ R179, R194, R193 ;  /* 0x000000c1c2b35220 */ /* 0x000fe20000410000 */
[----:B------:R-:W-:-:S04]  /*fbd0*/  LOP3.LUT P5, RZ, R188, 0xff, RZ, 0xc0, !PT ;  /* 0x000000ffbcff7812 */ /* 0x000fc800078ac0ff */
[----:B------:R-:W-:-:S09]  /*fbe0*/  F2FP.BF16.F32.PACK_AB R127, R179, R129 ;  /* 0x00000081b37f723e */ /* 0x000fd200000010ff */
[C-C-:B------:R-:W-:Y:S01]  /*fbf0*/  @P5 FFMA.FTZ R193, R238.reuse, UR17, R181.reuse ;  /* 0x00000011eec15c23 */ /* 0x140fe200080100b5 */
[----:B------:R-:W-:-:S03]  /*fc00*/  @P5 FFMA.FTZ R181, R238, UR17, R181 ;  /* 0x00000011eeb55c23 */ /* 0x000fc600080100b5 */
[C---:B------:R-:W-:Y:S01]  /*fc10*/  @P5 FADD.FTZ R193, R249.reuse, -R193 ;  /* 0x800000c1f9c15221 */ /* 0x040fe20000010000 */
[----:B------:R-:W-:-:S03]  /*fc20*/  @P5 FADD.FTZ R181, R249, -R181 ;  /* 0x800000b5f9b55221 */ /* 0x000fc60000010000 */
[--C-:B------:R-:W-:Y:S01]  /*fc30*/  @P5 FFMA.FTZ R193, R193, UR24, R32.reuse ;  /* 0x00000018c1c15c23 */ /* 0x100fe20008010020 */
[----:B------:R-:W-:-:S03]  /*fc40*/  @P5 FFMA.FTZ R181, R181, UR24, R32 ;  /* 0x00000018b5b55c23 */ /* 0x000fc60008010020 */
[----:B------:R-:W-:Y:S01]  /*fc50*/  @P5 FMUL.FTZ R194, R193, UR16 ;  /* 0x00000010c1c25c20 */ /* 0x000fe20008410000 */
[----:B------:R-:W-:Y:S01]  /*fc60*/  @P5 SHF.L.U32 R193, R176, 0x10, RZ ;  /* 0x00000010b0c15819 */ /* 0x000fe200000006ff */
[----:B------:R-:W-:Y:S02]  /*fc70*/  HFMA2 R176, -RZ, RZ, 0, 0 ;  /* 0x00000000ffb07431 */ /* 0x000fe400000001ff */
[----:B------:R-:W-:Y:S01]  /*fc80*/  @P5 FMUL.FTZ R181, R181, UR16 ;  /* 0x00000010b5b55c20 */ /* 0x000fe20008410000 */
[----:B------:R-:W-:-:S04]  /*fc90*/  @P5 FMUL.FTZ R194, R194, UR26 ;  /* 0x0000001ac2c25c20 */ /* 0x000fc80008410000 */
[----:B------:R-:W-:Y:S01]  /*fca0*/  @P5 FMUL.FTZ R176, R193, R194 ;  /* 0x000000c2c1b05220 */ /* 0x000fe20000410000 */
[----:B------:R-:W-:Y:S01]  /*fcb0*/  @P5 SHF.L.U32 R194, R52, 0x10, RZ ;  /* 0x0000001034c25819 */ /* 0x000fe200000006ff */
[----:B------:R-:W0:Y:S02]  /*fcc0*/  @P5 LDC R193, c[0x0][0x408] ;  /* 0x00010200ffc15b82 */ /* 0x000e240000000800 */
[----:B------:R-:W-:Y:S01]  /*fcd0*/  FADD.FTZ R176, R124, R176 ;  /* 0x000000b07cb07221 */ /* 0x000fe20000010000 */
[----:B0-----:R-:W-:Y:S01]  /*fce0*/  @P5 FMUL.FTZ R193, R181, R193 ;  /* 0x000000c1b5c15220 */ /* 0x001fe20000410000 */
[----:B------:R-:W-:-:S03]  /*fcf0*/  MOV R181, RZ ;  /* 0x000000ff00b57202 */ /* 0x000fc60000000f00 */
[----:B------:R-:W-:-:S05]  /*fd00*/  @P5 FMUL.FTZ R181, R194, R193 ;  /* 0x000000c1c2b55220 */ /* 0x000fca0000410000 */
[----:B------:R-:W-:Y:S01]  /*fd10*/  F2FP.BF16.F32.PACK_AB R124, R192, R181 ;  /* 0x000000b5c07c723e */ /* 0x000fe200000010ff */
[----:B------:R-:W-:Y:S06]  /*fd20*/  BRA `(.L_x_6795) ;  /* 0x0000001000e87947 */ /* 0x000fec0003800000 */
.L_x_6793:
[----:B------:R0:W5:Y:S01]  /*fd30*/  LDL R217, [R1+0xb4] ;  /* 0x0000b40001d97983 */ /* 0x0001620000100800 */
[----:B------:R-:W1:Y:S03]  /*fd40*/  LDC.64 R182, c[0x0][0x478] ;  /* 0x00011e00ffb67b82 */ /* 0x000e660000000a00 */
[----:B------:R0:W5:Y:S04]  /*fd50*/  LDL R216, [R1] ;  /* 0x0000000001d87983 */ /* 0x0001680000100800 */
[----:B------:R0:W5:Y:S04]  /*fd60*/  LDL R215, [R1+0x4] ;  /* 0x0000040001d77983 */ /* 0x0001680000100800 */
[----:B------:R0:W5:Y:S01]  /*fd70*/  LDL R195, [R1+0xb8] ;  /* 0x0000b80001c37983 */ /* 0x0001620000100800 */
[----:B-1----:R-:W-:-:S04]  /*fd80*/  ISETP.NE.U32.AND P4, PT, R182, RZ, PT ;  /* 0x000000ffb600720c */ /* 0x002fc80003f85070 */
[----:B------:R-:W-:-:S13]  /*fd90*/  ISETP.NE.AND.EX P4, PT, R183, RZ, PT, P4 ;  /* 0x000000ffb700720c */ /* 0x000fda0003f85340 */
[----:B0-----:R-:W-:Y:S05]  /*fda0*/  @!P4 BRA `(.L_x_6796) ;  /* 0x00000008003cc947 */ /* 0x001fea0003800000 */
[----:B------:R-:W2:Y:S04]  /*fdb0*/  LDL R193, [R1+0xc] ;  /* 0x00000c0001c17983 */ /* 0x000ea80000100800 */
[----:B------:R-:W3:Y:S01]  /*fdc0*/  LDL R192, [R1+0xb0] ;  /* 0x0000b00001c07983 */ /* 0x000ee20000100800 */
[----:B-----5:R-:W-:Y:S01]  /*fdd0*/  LOP3.LUT P5, RZ, R188, 0xff00, RZ, 0xc0, !PT ;  /* 0x0000ff00bcff7812 */ /* 0x020fe200078ac0ff */
[----:B------:R-:W-:Y:S01]  /*fde0*/  FFMA.FTZ R168, R10, UR17, R181 ;  /* 0x000000110aa87c23 */ /* 0x000fe200080100b5 */
[----:B------:R-:W-:Y:S01]  /*fdf0*/  HFMA2 R174, -RZ, RZ, 0, 0 ;  /* 0x00000000ffae7431 */ /* 0x000fe200000001ff */
[----:B------:R-:W-:Y:S01]  /*fe00*/  MOV R194, RZ ;  /* 0x000000ff00c27202 */ /* 0x000fe20000000f00 */
[----:B------:R-:W-:Y:S02]  /*fe10*/  HFMA2 R173, -RZ, RZ, 0, 0 ;  /* 0x00000000ffad7431 */ /* 0x000fe400000001ff */
[----:B------:R-:W-:-:S04]  /*fe20*/  FADD.FTZ R168, R229, -R168 ;  /* 0x800000a8e5a87221 */ /* 0x000fc80000010000 */
[----:B------:R-:W-:-:S03]  /*fe30*/  FMUL.FTZ R169, R168, UR24 ;  /* 0x00000018a8a97c20 */ /* 0x000fc60008410000 */
[----:B------:R-:W0:Y:S01]  /*fe40*/  @P5 LDC R170, c[0x0][0x408] ;  /* 0x00010200ffaa5b82 */ /* 0x000e220000000800 */
[----:B------:R-:W-:-:S07]  /*fe50*/  @P5 FMUL.FTZ R171, R169, UR16 ;  /* 0x00000010a9ab5c20 */ /* 0x000fce0008410000 */
[----:B------:R-:W1:Y:S01]  /*fe60*/  @P5 LDC R168, c[0x0][0x408] ;  /* 0x00010200ffa85b82 */ /* 0x000e620000000800 */
[----:B0-----:R-:W-:Y:S01]  /*fe70*/  @P5 FMUL.FTZ R170, R171, R170 ;  /* 0x000000aaabaa5220 */ /* 0x001fe20000410000 */
[----:B------:R-:W-:-:S04]  /*fe80*/  @P5 PRMT R171, R176, 0x7632, R171 ;  /* 0x00007632b0ab5816 */ /* 0x000fc800000000ab */
[----:B------:R-:W-:-:S05]  /*fe90*/  @P5 SHF.L.U32 R171, R171, 0x10, RZ ;  /* 0x00000010abab5819 */ /* 0x000fca00000006ff */
[----:B------:R-:W-:Y:S01]  /*fea0*/  @P5 FMUL.FTZ R174, R171, R170 ;  /* 0x000000aaabae5220 */ /* 0x000fe20000410000 */
[----:B------:R-:W-:-:S03]  /*feb0*/  @P5 FMUL.FTZ R170, R169, UR16 ;  /* 0x00000010a9aa5c20 */ /* 0x000fc60008410000 */
[----:B------:R-:W-:Y:S01]  /*fec0*/  FADD.FTZ R182, R125, R174 ;  /* 0x000000ae7db67221 */ /* 0x000fe20000010000 */
[----:B-1----:R-:W-:Y:S01]  /*fed0*/  @P5 FMUL.FTZ R168, R170, R168 ;  /* 0x000000a8aaa85220 */ /* 0x002fe20000410000 */
[----:B--2---:R-:W-:Y:S02]  /*fee0*/  @P5 SHF.L.U32 R170, R193, 0x10, RZ ;  /* 0x00000010c1aa5819 */ /* 0x004fe400000006ff */
[----:B---3--:R-:W-:-:S03]  /*fef0*/  MOV R180, R192 ;  /* 0x000000c000b47202 */ /* 0x008fc60000000f00 */
[----:B------:R-:W-:Y:S01]  /*ff00*/  @P5 FMUL.FTZ R194, R170, R168 ;  /* 0x000000a8aac25220 */ /* 0x000fe20000410000 */
[----:B------:R-:W-:Y:S01]  /*ff10*/  LOP3.LUT P5, RZ, R188, 0xff0000, RZ, 0xc0, !PT ;  /* 0x00ff0000bcff7812 */ /* 0x000fe200078ac0ff */
[----:B------:R-:W-:Y:S01]  /*ff20*/  FFMA.FTZ R170, R205, UR17, R181 ;  /* 0x00000011cdaa7c23 */ /* 0x000fe200080100b5 */
[----:B------:R-:W-:-:S03]  /*ff30*/  CS2R R192, SRZ ;  /* 0x0000000000c07805 */ /* 0x000fc6000001ff00 */
        /* <DEDUP_REMOVED lines=27> */
[----:B------:R-:W-:Y:S01]  /*100f0*/  @P5 SHF.L.U32 R175, R180, 0x10, RZ ;  /* 0x00000010b4af5819 */ /* 0x000fe200000006ff */
[----:B------:R-:W-:-:S04]  /*10100*/  FADD.FTZ R180, R126, R173 ;  /* 0x000000ad7eb47221 */ /* 0x000fc80000010000 */
        /* <DEDUP_REMOVED lines=74> */
[----:B------:R-:W-:-:S04]  /*105b0*/  FMUL.FTZ R168, R125, UR24 ;  /* 0x000000187da87c20 */ /* 0x000fc80008410000 */
        /* <DEDUP_REMOVED lines=14> */
.L_x_6796:
        /* <DEDUP_REMOVED lines=13> */
[----:B------:R-:W-:-:S04]  /*10770*/  @P5 FFMA.FTZ R180, R10, UR17, R181 ;  /* 0x000000110ab45c23 */ /* 0x000fc800080100b5 */
[----:B------:R-:W-:-:S04]  /*10780*/  @P5 FADD.FTZ R180, R229, -R180 ;  /* 0x800000b4e5b45221 */ /* 0x000fc80000010000 */
[----:B------:R-:W-:-:S04]  /*10790*/  @P5 FMUL.FTZ R180, R180, UR24 ;  /* 0x00000018b4b45c20 */ /* 0x000fc80008410000 */
        /* <DEDUP_REMOVED lines=116> */
[----:B------:R-:W-:-:S04]  /*10ee0*/  FMUL.FTZ R193, R193, UR24 ;  /* 0x00000018c1c17c20 */ /* 0x000fc80008410000 */
        /* <DEDUP_REMOVED lines=15> */
[----:B------:R-:W-:Y:S01]  /*10fe0*/  @P5 FMUL.FTZ R193, R193, UR24 ;  /* 0x00000018c1c15c20 */ /* 0x000fe20008410000 */
[----:B------:R-:W-:-:S03]  /*10ff0*/  @P5 FMUL.FTZ R181, R181, UR24 ;  /* 0x00000018b5b55c20 */ /* 0x000fc60008410000 */
        /* <DEDUP_REMOVED lines=12> */
[----:B------:R-:W-:-:S07]  /*110c0*/  F2FP.BF16.F32.PACK_AB R124, R192, R181 ;  /* 0x000000b5c07c723e */ /* 0x000fce00000010ff */
.L_x_6795:
        /* <DEDUP_REMOVED lines=13> */
.L_x_6792:
[----:B------:R-:W-:Y:S05]  /*111a0*/  BSYNC.RECONVERGENT B0 ;  /* 0x0000000000007941 */ /* 0x000fea0003800200 */
.L_x_6791:
[----:B------:R-:W-:Y:S02]  /*111b0*/  UIADD3 UR7, UPT, UPT, UR7, UR22, URZ ;  /* 0x0000001607077290 */ /* 0x000fe4000fffe0ff */
[----:B------:R-:W-:Y:S02]  /*111c0*/  UPLOP3.LUT UP2, UPT, UPT, UPT, UP2, 0x40, 0x4 ;  /* 0x000000000004789c */ /* 0x000fe40003f4e820 */
[----:B------:R-:W-:-:S09]  /*111d0*/  UISETP.GE.AND UP1, UPT, UR7, UR23, UPT ;  /* 0x000000170700728c */ /* 0x000fd2000bf26270 */
[----:B------:R-:W-:Y:S05]  /*111e0*/  BRA.U !UP1, `(.L_x_6797) ;  /* 0xffffff0109f87547 */ /* 0x000fea000b83ffff */
.L_x_6754:
        /* <DEDUP_REMOVED lines=28> */
.L_x_6799:
[----:B------:R-:W-:Y:S05]  /*113b0*/  BSYNC.RECONVERGENT B0 ;  /* 0x0000000000007941 */ /* 0x000fea0003800200 */
.L_x_6798:
        /* <DEDUP_REMOVED lines=23> */
.L_x_6801:
[----:B------:R-:W-:Y:S05]  /*11530*/  BSYNC.RECONVERGENT B0 ;  /* 0x0000000000007941 */ /* 0x000fea0003800200 */
.L_x_6800:
        /* <DEDUP_REMOVED lines=23> */
.L_x_6803:
[----:B------:R-:W-:Y:S05]  /*116b0*/  BSYNC.RECONVERGENT B0 ;  /* 0x0000000000007941 */ /* 0x000fea0003800200 */
.L_x_6802:
        /* <DEDUP_REMOVED lines=23> */
.L_x_6805:
[----:B------:R-:W-:Y:S05]  /*11830*/  BSYNC.RECONVERGENT B0 ;  /* 0x0000000000007941 */ /* 0x000fea0003800200 */
.L_x_6804:
        /* <DEDUP_REMOVED lines=24> */
.L_x_6806:
        /* <DEDUP_REMOVED lines=12> */
.L_x_19348:


//--------------------- .text._ZN10layer_norm13ln_bwd_kernelINS_13Kernel_traitsI13__nv_bfloat16S2_fS2_fjLj5120ELj1ELj1ELj4ELj16ENS_18Kernel_traits_baseILj5120ES2_S2_fS2_fjLj128EEEEELb1ELb1ELb0ELb1EEEvNS_9BwdParamsE --------------------------
	.section	.text._ZN10layer_norm13ln_bwd_kernelINS_13Kernel_traitsI13__nv_bfloat16S2_fS2_fjLj5120ELj1ELj1ELj4ELj16ENS_18Kernel_traits_baseILj5120ES2_S2_fS2_fjLj128EEEEELb1ELb1ELb0ELb1EEEvNS_9BwdParamsE,"ax",@progbits
	.align	128
        .global         _ZN10layer_norm13ln_bwd_kernelINS_13Kernel_traitsI13__nv_bfloat16S2_fS2_fjLj5120ELj1ELj1ELj4ELj16ENS_18Kernel_traits_baseILj5120ES2_S2_fS2_fjLj128EEEEELb1ELb1ELb0ELb1EEEvNS_9BwdParamsE
        .type           _ZN10layer_norm13ln_bwd_kernelINS_13Kernel_traitsI13__nv_bfloat16S2_fS2_fjLj5120ELj1ELj1ELj4ELj16ENS_18Kernel_traits_baseILj5120ES2_S2_fS2_fjLj128EEEEELb1ELb1ELb0ELb1EEEvNS_9BwdParamsE,@function
        .size           _ZN10layer_norm13ln_bwd_kernelINS_13Kernel_traitsI13__nv_bfloat16S2_fS2_fjLj5120ELj1ELj1ELj4ELj16ENS_18Kernel_traits_baseILj5120ES2_S2_fS2_fjLj128EEEEELb1ELb1ELb0ELb1EEEvNS_9BwdParamsE,(.L_x_19349 - _ZN10layer_norm13ln_bwd_kernelINS_13Kernel_traitsI13__nv_bfloat16S2_fS2_fjLj5120ELj1ELj1ELj4ELj16ENS_18Kernel_traits_baseILj5120ES2_S2_fS2_fjLj128EEEEELb1ELb1ELb0ELb1EEEvNS_9BwdParamsE)
        .other          _ZN10layer_norm13ln_bwd_kernelINS_13Kernel_traitsI13__nv_bfloat16S2_fS2_fjLj5120ELj1ELj1ELj4ELj16ENS_18Kernel_traits_baseILj5120ES2_S2_fS2_fjLj128EEEEELb1ELb1ELb0ELb1EEEvNS_9BwdParamsE,@"STO_CUDA_ENTRY STV_DEFAULT"
_ZN10layer_norm13ln_bwd_kernelINS_13Kernel_traitsI13__nv_bfloat16S2_fS2_fjLj5120ELj1ELj1ELj4ELj16ENS_18Kernel_traits_baseILj5120ES2_S2_fS2_fjLj128EEEEELb1ELb1ELb0ELb1EEEvNS_9BwdParamsE:
.text._ZN10layer_norm13ln_bwd_kernelINS_13Kernel_traitsI13__nv_bfloat16S2_fS2_fjLj5120ELj1ELj1ELj4ELj16ENS_18Kernel_traits_baseILj5120ES2_S2_fS2_fjLj128EEEEELb1ELb1ELb0ELb1EEEvNS_9BwdParamsE:
        /* <DEDUP_REMOVED lines=82> */
[----:B------:R-:W-:Y:S02]  /*0520*/  CS2R R234, SRZ ;  /* 0x0000000000ea7805 */ /* 0x000fe4000001ff00 */
[----:B------:R-:W-:Y:S02]  /*0530*/  CS2R R232, SRZ ;  /* 0x0000000000e87805 */ /* 0x000fe4000001ff00 */
[----:B------:R-:W-:Y:S02]  /*0540*/  CS2R R230, SRZ ;  /* 0x0000000000e67805 */ /* 0x000fe4000001ff00 */
[----:B------:R-:W-:Y:S01]  /*0550*/  CS2R R228, SRZ ;  /* 0x0000000000e47805 */ /* 0x000fe2000001ff00 */
[----:B-1----:R-:W-:Y:S01]  /*0560*/  IMAD.WIDE.U32 R2, R100, 0x10, R2 ;  /* 0x0000001064027825 */ /* 0x002fe200078e0002 */
[----:B------:R-:W-:-:S02]  /*0570*/  CS2R R226, SRZ ;  /* 0x0000000000e27805 */ /* 0x000fc4000001ff00 */
[----:B------:R-:W-:Y:S02]  /*0580*/  CS2R R224, SRZ ;  /* 0x0000000000e07805 */ /* 0x000fe4000001ff00 */
[----:B------:R-:W-:Y:S02]  /*0590*/  CS2R R222, SRZ ;  /* 0x0000000000de7805 */ /* 0x000fe4000001ff00 */
[----:B------:R-:W-:Y:S01]  /*05a0*/  CS2R R220, SRZ ;  /* 0x0000000000dc7805 */ /* 0x000fe2000001ff00 */
[----:B0-----:R-:W4:Y:S01]  /*05b0*/  LDG.E.128 R24, desc[UR16][R2.64] ;  /* 0x0000001002187981 */ /* 0x001f22000c1e1d00 */
[----:B------:R-:W-:Y:S02]  /*05c0*/  CS2R R218, SRZ ;  /* 0x0000000000da7805 */ /* 0x000fe4000001ff00 */
[----:B------:R-:W-:Y:S02]  /*05d0*/  CS2R R216, SRZ ;  /* 0x0000000000d87805 */ /* 0x000fe4000001ff00 */
[----:B------:R-:W-:Y:S01]  /*05e0*/  MOV R213, RZ ;  /* 0x000000ff00d57202 */ /* 0x000fe20000000f00 */
        /* <DEDUP_REMOVED lines=9> */
[----:B------:R-:W-:Y:S01]  /*0680*/  CS2R R6, SRZ ;  /* 0x0000000000067805 */ /* 0x000fe2000001ff00 */
[----:B------:R-:W0:Y:S02]  /*0690*/  LDCU UR23, c[0x0][0x408] ;  /* 0x00008100ff1777ac */ /* 0x000e240008000800 */
[----:B------:R-:W5:Y:S01]  /*06a0*/  LDG.E.128 R8, desc[UR16][R2.64+0x2000] ;  /* 0x0020001002087981 */ /* 0x000f62000c1e1d00 */
[----:B---3--:R-:W-:Y:S01]  /*06b0*/  IMAD.WIDE.U32 R4, R100, 0x10, R4 ;  /* 0x0000001064047825 */ /* 0x008fe200078e0004 */
[----:B------:R-:W1:Y:S04]  /*06c0*/  LDCU UR19, c[0x0][0x388] ;  /* 0x00007100ff1377ac */ /* 0x000e680008000800 */
[----:B------:R-:W3:Y:S01]  /*06d0*/  LDG.E.128 R48, desc[UR16][R4.64] ;  /* 0x0000001004307981 */ /* 0x000ee2000c1e1d00 */
[----:B------:R-:W0:Y:S03]  /*06e0*/  LDCU.U8 UR18, c[0x0][0x410] ;  /* 0x00008200ff1277ac */ /* 0x000e260008000000 */
[----:B------:R-:W3:Y:S01]  /*06f0*/  LDG.E.128 R32, desc[UR16][R4.64+0x2000] ;  /* 0x0020001004207981 */ /* 0x000ee2000c1e1d00 */
[----:B------:R-:W0:Y:S03]  /*0700*/  LDCU UR22, c[0x0][0x400] ;  /* 0x00008000ff1677ac */ /* 0x000e260008000800 */
[----:B------:R-:W3:Y:S01]  /*0710*/  LDG.E.128 R36, desc[UR16][R4.64+0x1800] ;  /* 0x0018001004247981 */ /* 0x000ee2000c1e1d00 */
[----:B------:R-:W0:Y:S03]  /*0720*/  LDCU.64 UR24, c[0x0][0x390] ;  /* 0x00007200ff1877ac */ /* 0x000e260008000a00 */
[----:B------:R-:W3:Y:S01]  /*0730*/  LDG.E.128 R40, desc[UR16][R4.64+0x1000] ;  /* 0x0010001004287981 */ /* 0x000ee2000c1e1d00 */
[----:B------:R-:W0:Y:S03]  /*0740*/  LDCU.64 UR26, c[0x0][0x468] ;  /* 0x00008d00ff1a77ac */ /* 0x000e260008000a00 */
[----:B------:R4:W3:Y:S01]  /*0750*/  LDG.E.128 R44, desc[UR16][R4.64+0x800] ;  /* 0x00080010042c7981 */ /* 0x0008e2000c1e1d00 */
[----:B--2---:R-:W-:Y:S01]  /*0760*/  UISETP.NE.U32.AND UP0, UPT, UR4, URZ, UPT ;  /* 0x000000ff0400728c */ /* 0x004fe2000bf05070 */
[----:B------:R-:W2:Y:S03]  /*0770*/  LDCU.64 UR8, c[0x0][0x478] ;  /* 0x00008f00ff0877ac */ /* 0x000ea60008000a00 */
[----:B------:R-:W-:Y:S01]  /*0780*/  UISETP.NE.AND.EX UP0, UPT, UR5, URZ, UPT, UP0 ;  /* 0x000000ff0500728c */ /* 0x000fe2000bf05300 */
[----:B------:R-:W0:Y:S01]  /*0790*/  LDCU.128 UR12, c[0x0][0x3c0] ;  /* 0x00007800ff0c77ac */ /* 0x000e220008000c00 */
[----:B------:R-:W0:Y:S01]  /*07a0*/  LDCU.64 UR20, c[0x0][0x438] ;  /* 0x00008700ff1477ac */ /* 0x000e220008000a00 */
[----:B------:R-:W0:Y:S01]  /*07b0*/  LDCU.64 UR28, c[0x0][0x380] ;  /* 0x00007000ff1c77ac */ /* 0x000e220008000a00 */
[----:B----4-:R-:W-:-:S02]  /*07c0*/  SHF.L.U32 R4, R24, 0x10, RZ ;  /* 0x0000001018047819 */ /* 0x010fc400000006ff */
[----:B------:R-:W-:-:S03]  /*07d0*/  SHF.L.U32 R3, R25, 0x10, RZ ;  /* 0x0000001019037819 */ /* 0x000fc600000006ff */
[----:B------:R4:W-:Y:S04]  /*07e0*/  STL [R1+0x154], R4 ;  /* 0x0001540401007387 */ /* 0x0009e80000100800 */
[----:B------:R1:W-:Y:S01]  /*07f0*/  STL [R1+0x14c], R3 ;  /* 0x00014c0301007387 */ /* 0x0003e20000100800 */
[----:B----4-:R-:W-:Y:S02]  /*0800*/  SHF.L.U32 R4, R26, 0x10, RZ ;  /* 0x000000101a047819 */ /* 0x010fe400000006ff */
[----:B-1----:R-:W-:-:S03]  /*0810*/  SHF.L.U32 R3, R27, 0x10, RZ ;  /* 0x000000101b037819 */ /* 0x002fc600000006ff */
[----:B------:R5:W-:Y:S04]  /*0820*/  STL [R1+0x144], R4 ;  /* 0x0001440401007387 */ /* 0x000be80000100800 */
[----:B------:R1:W-:Y:S01]  /*0830*/  STL [R1+0x13c], R3 ;  /* 0x00013c0301007387 */ /* 0x0003e20000100800 */
[----:B-----5:R-:W-:Y:S02]  /*0840*/  SHF.L.U32 R4, R20, 0x10, RZ ;  /* 0x0000001014047819 */ /* 0x020fe400000006ff */
[----:B-1----:R-:W-:-:S03]  /*0850*/  SHF.L.U32 R3, R21, 0x10, RZ ;  /* 0x0000001015037819 */ /* 0x002fc600000006ff */
[----:B------:R1:W-:Y:S04]  /*0860*/  STL [R1+0x134], R4 ;  /* 0x0001340401007387 */ /* 0x0003e80000100800 */
[----:B------:R4:W-:Y:S01]  /*0870*/  STL [R1+0x12c], R3 ;  /* 0x00012c0301007387 */ /* 0x0009e20000100800 */
[----:B-1----:R-:W-:Y:S02]  /*0880*/  SHF.L.U32 R4, R22, 0x10, RZ ;  /* 0x0000001016047819 */ /* 0x002fe400000006ff */
[----:B----4-:R-:W-:-:S03]  /*0890*/  SHF.L.U32 R3, R23, 0x10, RZ ;  /* 0x0000001017037819 */ /* 0x010fc600000006ff */
        /* <DEDUP_REMOVED lines=88> */
[----:B-1----:R-:W-:-:S03]  /*0e20*/  SHF.L.U32 R0, R54, 0x10, RZ ;  /* 0x0000001036007819 */ /* 0x002fc600000006ff */
[----:B------:R1:W-:Y:S01]  /*0e30*/  STL [R1+0x138], R2 ;  /* 0x0001380201007387 */ /* 0x0003e20000100800 */
[----:B---3--:R-:W-:-:S03]  /*0e40*/  SHF.L.U32 R52, R55, 0x10, RZ ;  /* 0x0000001037347819 */ /* 0x008fc600000006ff */
[----:B------:R3:W-:Y:S01]  /*0e50*/  STL [R1+0x130], R0 ;  /* 0x0001300001007387 */ /* 0x0007e20000100800 */
[----:B------:R-:W-:Y:S02]  /*0e60*/  PRMT R59, R17, 0x7632, R59 ;  /* 0x00007632113b7816 */ /* 0x000fe4000000003b */
[----:B------:R-:W-:Y:S02]  /*0e70*/  PRMT R60, R18, 0x7632, R60 ;  /* 0x00007632123c7816 */ /* 0x000fe4000000003c */
[----:B-1----:R-:W-:Y:S01]  /*0e80*/  SHF.L.U32 R2, R56, 0x10, RZ ;  /* 0x0000001038027819 */ /* 0x002fe200000006ff */
[----:B------:R1:W-:Y:S01]  /*0e90*/  STL [R1+0x128], R52 ;  /* 0x0001283401007387 */ /* 0x0003e20000100800 */
[----:B---3--:R-:W-:-:S03]  /*0ea0*/  SHF.L.U32 R0, R57, 0x10, RZ ;  /* 0x0000001039007819 */ /* 0x008fc600000006ff */
[----:B------:R3:W-:Y:S01]  /*0eb0*/  STL [R1+0x120], R2 ;  /* 0x0001200201007387 */ /* 0x0007e20000100800 */
[----:B------:R-:W-:-:S03]  /*0ec0*/  PRMT R61, R19, 0x7632, R61 ;  /* 0x00007632133d7816 */ /* 0x000fc6000000003d */
[----:B------:R4:W-:Y:S01]  /*0ed0*/  STL [R1+0x118], R0 ;  /* 0x0001180001007387 */ /* 0x0009e20000100800 */
[----:B-1----:R-:W-:Y:S02]  /*0ee0*/  SHF.L.U32 R52, R58, 0x10, RZ ;  /* 0x000000103a347819 */ /* 0x002fe400000006ff */
        /* <DEDUP_REMOVED lines=23> */
[----:B------:R3:W-:Y:S04]  /*1060*/  STL [R1+0xd8], R2 ;  /* 0x0000d80201007387 */ /* 0x0007e80000100800 */
[----:B------:R4:W-:Y:S01]  /*1070*/  STL [R1+0xd0], R0 ;  /* 0x0000d00001007387 */ /* 0x0009e20000100800 */
[----:B-1----:R-:W-:-:S02]  /*1080*/  SHF.L.U32 R52, R67, 0x10, RZ ;  /* 0x0000001043347819 */ /* 0x002fc400000006ff */
[----:B---3--:R-:W-:-:S03]  /*1090*/  SHF.L.U32 R2, R68, 0x10, RZ ;  /* 0x0000001044027819 */ /* 0x008fc600000006ff */
[----:B------:R1:W-:Y:S01]  /*10a0*/  STL [R1+0xc8], R52 ;  /* 0x0000c83401007387 */ /* 0x0003e20000100800 */
[----:B----4-:R-:W-:-:S03]  /*10b0*/  SHF.L.U32 R0, R69, 0x10, RZ ;  /* 0x0000001045007819 */ /* 0x010fc600000006ff */
[----:B------:R1:W-:Y:S04]  /*10c0*/  STL [R1+0xc0], R2 ;  /* 0x0000c00201007387 */ /* 0x0003e80000100800 */
[----:B------:R1:W-:Y:S01]  /*10d0*/  STL [R1+0xb8], R0 ;  /* 0x0000b80001007387 */ /* 0x0003e20000100800 */
[----:B------:R-:W-:Y:S01]  /*10e0*/  HFMA2 R3, -RZ, RZ, 0, 0 ;  /* 0x00000000ff037431 */ /* 0x000fe200000001ff */
        /* <DEDUP_REMOVED lines=30> */
.L_x_6828:
[----:B0-----:R-:W0:Y:S01]  /*12d0*/  S2R R188, SR_TID.X ;  /* 0x0000000000bc7919 */ /* 0x001e220000002100 */
[----:B------:R-:W-:Y:S01]  /*12e0*/  UIMAD UR4, UR6, UR19, URZ ;  /* 0x00000013060472a4 */ /* 0x000fe2000f8e02ff */
[----:B------:R-:W1:Y:S01]  /*12f0*/  LDC.64 R172, c[0x0][0x428] ;  /* 0x00010a00ffac7b82 */ /* 0x000e620000000a00 */
[----:B------:R-:W-:Y:S01]  /*1300*/  UIMAD.WIDE UR10, UR6, 0x4, UR12 ;  /* 0x00000004060a78a5 */ /* 0x000fe2000f8e020c */
[----:B------:R-:W-:Y:S01]  /*1310*/  STL [R1+0x158], R32 ;  /* 0x0001582001007387 */ /* 0x000fe20000100800 */
[----:B------:R-:W-:-:S04]  /*1320*/  USHF.R.S32.HI UR5, URZ, 0x1f, UR4 ;  /* 0x0000001fff057899 */ /* 0x000fc80008011404 */
[----:B------:R-:W-:Y:S01]  /*1330*/  ULEA.HI UR5, UR5, UR4, URZ, 0x3 ;  /* 0x0000000405057291 */ /* 0x000fe2000f8f18ff */
[----:B--2---:R-:W2:Y:S01]  /*1340*/  LDC.64 R152, c[0x0][0x3a8] ;  /* 0x0000ea00ff987b82 */ /* 0x004ea20000000a00 */
[----:B------:R-:W-:Y:S02]  /*1350*/  MOV R102, UR10 ;  /* 0x0000000a00667c02 */ /* 0x000fe40008000f00 */
[----:B------:R-:W-:Y:S02]  /*1360*/  MOV R103, UR11 ;  /* 0x0000000b00677c02 */ /* 0x000fe40008000f00 */
[----:B------:R-:W-:Y:S01]  /*1370*/  MOV R171, UR5 ;  /* 0x0000000500ab7c02 */ /* 0x000fe20008000f00 */
[----:B------:R-:W-:Y:S02]  /*1380*/  UIMAD.WIDE UR4, UR6, 0x4, UR14 ;  /* 0x00000004060478a5 */ /* 0x000fe4000f8e020e */
[----:B------:R-:W3:Y:S04]  /*1390*/  LDG.E R174, desc[UR16][R102.64] ;  /* 0x0000001066ae7981 */ /* 0x000ee8000c1e1900 */
[----:B------:R-:W-:-:S02]  /*13a0*/  MOV R100, UR4 ;  /* 0x0000000400647c02 */ /* 0x000fc40008000f00 */
[----:B------:R-:W-:Y:S02]  /*13b0*/  MOV R101, UR5 ;  /* 0x0000000500657c02 */ /* 0x000fe40008000f00 */
[----:B------:R-:W-:Y:S01]  /*13c0*/  PLOP3.LUT P0, PT, PT, PT, PT, 0x80, 0x8 ;  /* 0x000000000008781c */ /* 0x000fe20003f0f070 */
[----:B------:R-:W4:Y:S02]  /*13d0*/  @UP0 LDCU.64 UR4, c[0x0][0x3e0] ;  /* 0x00007c00ff0407ac */ /* 0x000f240008000a00 */
[----:B------:R4:W3:Y:S01]  /*13e0*/  LDG.E R0, desc[UR16][R100.64] ;  /* 0x0000001064007981 */ /* 0x0008e2000c1e1900 */
[----:B0-----:R-:W-:-:S04]  /*13f0*/  LEA.HI.SX32 R171, R171, R188, 0x1d ;  /* 0x000000bcabab7211 */ /* 0x001fc800078feaff */
[C---:B------:R-:W-:Y:S02]  /*1400*/  IADD3 R170, PT, PT, R171.reuse, 0x80, RZ ;  /* 0x00000080abaa7810 */ /* 0x040fe40007ffe0ff */
[C---:B------:R-:W-:Y:S02]  /*1410*/  IADD3 R169, PT, PT, R171.reuse, 0x100, RZ ;  /* 0x00000100aba97810 */ /* 0x040fe40007ffe0ff */
[C---:B------:R-:W-:Y:S02]  /*1420*/  IADD3 R168, PT, PT, R171.reuse, 0x180, RZ ;  /* 0x00000180aba87810 */ /* 0x040fe40007ffe0ff */
[C---:B------:R-:W-:Y:S01]  /*1430*/  IADD3 R2, PT, PT, R171.reuse, 0x200, RZ ;  /* 0x00000200ab027810 */ /* 0x040fe20007ffe0ff */
[----:B-1----:R-:W-:-:S04]  /*1440*/  IMAD.WIDE.U32 R108, R171, 0x10, R172 ;  /* 0x00000010ab6c7825 */ /* 0x002fc800078e00ac */
[--C-:B------:R-:W-:Y:S02]  /*1450*/  IMAD.WIDE.U32 R120, R170, 0x10, R172.reuse ;  /* 0x00000010aa787825 */ /* 0x100fe400078e00ac */
[----:B------:R-:W3:Y:S02]  /*1460*/  LDG.E.128 R108, desc[UR16][R108.64] ;  /* 0x000000106c6c7981 */ /* 0x000ee4000c1e1d00 */
[--C-:B------:R-:W-:Y:S01]  /*1470*/  IMAD.WIDE.U32 R132, R169, 0x10, R172.reuse ;  /* 0x00000010a9847825 */ /* 0x100fe200078e00ac */
[----:B------:R-:W-:Y:S01]  /*1480*/  LOP3.LUT P1, RZ, R188, 0x1f, RZ, 0xc0, !PT ;  /* 0x0000001fbcff7812 */ /* 0x000fe2000782c0ff */
[----:B------:R-:W3:Y:S02]  /*1490*/  LDG.E.128 R120, desc[UR16][R120.64] ;  /* 0x0000001078787981 */ /* 0x000ee4000c1e1d00 */
[--C-:B------:R-:W-:Y:S02]  /*14a0*/  IMAD.WIDE.U32 R156, R168, 0x10, R172.reuse ;  /* 0x00000010a89c7825 */ /* 0x100fe400078e00ac */
[----:B------:R-:W3:Y:S02]  /*14b0*/  LDG.E.128 R132, desc[UR16][R132.64] ;  /* 0x0000001084847981 */ /* 0x000ee4000c1e1d00 */
[----:B----4-:R-:W-:-:S02]  /*14c0*/  IMAD.WIDE.U32 R100, R2, 0x10, R172 ;  /* 0x0000001002647825 */ /* 0x010fc400078e00ac */
[----:B------:R-:W0:Y:S02]  /*14d0*/  S2R R172, SR_CgaCtaId ;  /* 0x0000000000ac7919 */ /* 0x000e240000008800 */
[--C-:B--2---:R-:W-:Y:S01]  /*14e0*/  IMAD.WIDE.U32 R112, R171, 0x20, R152.reuse ;  /* 0x00000020ab707825 */ /* 0x104fe200078e0098 */
[----:B------:R-:W-:Y:S01]  /*14f0*/  MOV R173, 0x400 ;  /* 0x0000040000ad7802 */ /* 0x000fe20000000f00 */
[----:B------:R-:W2:Y:S04]  /*1500*/  LDG.E.128 R100, desc[UR16][R100.64] ;  /* 0x0000001064647981 */ /* 0x000ea8000c1e1d00 */
[----:B------:R-:W4:Y:S01]  /*1510*/  LDG.E.128 R104, desc[UR16][R112.64] ;  /* 0x0000001070687981 */ /* 0x000f22000c1e1d00 */
[----:B------:R-:W-:Y:S01]  /*1520*/  @!P1 PLOP3.LUT P0, PT, P2, PT, PT, 0x80, 0x8 ;  /* 0x000000000008981c */ /* 0x000fe2000170f070 */
[--C-:B------:R-:W-:Y:S01]  /*1530*/  IMAD.WIDE.U32 R136, R169, 0x20, R152.reuse ;  /* 0x00000020a9887825 */ /* 0x100fe200078e0098 */
[----:B------:R-:W-:Y:S01]  /*1540*/  ISETP.NE.AND P3, PT, RZ, UR18, PT ;  /* 0x00000012ff007c0c */ /* 0x000fe2000bf65270 */
[----:B------:R-:W4:Y:S02]  /*1550*/  LDG.E.128 R156, desc[UR16][R156.64] ;  /* 0x000000109c9c7981 */ /* 0x000f24000c1e1d00 */
[----:B------:R-:W-:-:S02]  /*1560*/  IMAD.WIDE.U32 R144, R168, 0x20, R152 ;  /* 0x00000020a8907825 */ /* 0x000fc400078e0098 */
[----:B------:R1:W4:Y:S04]  /*1570*/  LDG.E.128 R128, desc[UR16][R136.64] ;  /* 0x0000001088807981 */ /* 0x000328000c1e1d00 */
[----:B------:R-:W4:Y:S01]  /*1580*/  LDG.E.128 R112, desc[UR16][R112.64+0x10] ;  /* 0x0000101070707981 */ /* 0x000f22000c1e1d00 */
[----:B------:R-:W-:-:S03]  /*1590*/  IMAD.WIDE.U32 R124, R170, 0x20, R152 ;  /* 0x00000020aa7c7825 */ /* 0x000fc600078e0098 */
[----:B------:R1:W4:Y:S04]  /*15a0*/  LDG.E.128 R140, desc[UR16][R144.64] ;  /* 0x00000010908c7981 */ /* 0x000328000c1e1d00 */
[----:B------:R-:W4:Y:S01]  /*15b0*/  LDG.E.128 R136, desc[UR16][R136.64+0x10] ;  /* 0x0000101088887981 */ /* 0x000f22000c1e1d00 */
[----:B0-----:R-:W-:-:S03]  /*15c0*/  LEA R187, R172, R173, 0x18 ;  /* 0x000000adacbb7211 */ /* 0x001fc600078ec0ff */
[----:B------:R-:W4:Y:S04]  /*15d0*/  LDG.E.128 R116, desc[UR16][R124.64] ;  /* 0x000000107c747981 */ /* 0x000f28000c1e1d00 */
[----:B------:R0:W-:Y:S04]  /*15e0*/  STL [R1+0x28], R187 ;  /* 0x000028bb01007387 */ /* 0x0001e80000100800 */
[----:B------:R-:W4:Y:S04]  /*15f0*/  LDL R205, [R1+0x13c] ;  /* 0x00013c0001cd7983 */ /* 0x000f280000100800 */
[----:B------:R-:W4:Y:S04]  /*1600*/  LDL R208, [R1+0x154] ;  /* 0x0001540001d07983 */ /* 0x000f280000100800 */
[----:B------:R-:W4:Y:S01]  /*1610*/  LDL R204, [R1+0x144] ;  /* 0x0001440001cc7983 */ /* 0x000f220000100800 */
[----:B------:R-:W-:-:S02]  /*1620*/  IADD3 R172, PT, PT, R187, 0x5020, RZ ;  /* 0x00005020bbac7810 */ /* 0x000fc40007ffe0ff */
[----:B------:R-:W-:Y:S01]  /*1630*/  @!P1 SHF.R.U32.HI R173, RZ, 0x2, R188 ;  /* 0x00000002ffad9819 */ /* 0x000fe200000116bc */
[----:B------:R-:W1:Y:S01]  /*1640*/  LDG.E.128 R144, desc[UR16][R144.64+0x10] ;  /* 0x0000101090907981 */ /* 0x000e62000c1e1d00 */
[----:B------:R-:W-:Y:S02]  /*1650*/  @!P1 MOV R175, R172 ;  /* 0x000000ac00af9202 */ /* 0x000fe40000000f00 */
[----:B------:R-:W-:Y:S01]  /*1660*/  @!P0 IADD3 R175, PT, PT, R187, 0x5000, RZ ;  /* 0x00005000bbaf8810 */ /* 0x000fe20007ffe0ff */
[----:B------:R-:W-:Y:S01]  /*1670*/  IMAD.WIDE.U32 R152, R2, 0x20, R152 ;  /* 0x0000002002987825 */ /* 0x000fe200078e0098 */
[----:B------:R-:W-:Y:S01]  /*1680*/  @!P1 LOP3.LUT R173, R173, 0x18, RZ, 0xc0, !PT ;  /* 0x00000018adad9812 */ /* 0x000fe200078ec0ff */
[----:B------:R-:W4:Y:S03]  /*1690*/  LDG.E.128 R124, desc[UR16][R124.64+0x10] ;  /* 0x000010107c7c7981 */ /* 0x000f26000c1e1d00 */
[----:B------:R-:W-:Y:S01]  /*16a0*/  @!P1 IADD3 R173, PT, PT, R173, R175, RZ ;  /* 0x000000afadad9210 */ /* 0x000fe20007ffe0ff */
[----:B------:R-:W4:Y:S04]  /*16b0*/  LDG.E.128 R148, desc[UR16][R152.64] ;  /* 0x0000001098947981 */ /* 0x000f28000c1e1d00 */
[----:B------:R-:W4:Y:S04]  /*16c0*/  LDL R210, [R1+0x14c] ;  /* 0x00014c0001d27983 */ /* 0x000f280000100800 */
[----:B------:R-:W4:Y:S04]  /*16d0*/  LDL R196, [R1+0x140] ;  /* 0x0001400001c47983 */ /* 0x000f280000100800 */
[----:B------:R-:W4:Y:S04]  /*16e0*/  LDG.E.128 R152, desc[UR16][R152.64+0x10] ;  /* 0x0000101098987981 */ /* 0x000f28000c1e1d00 */
[----:B------:R-:W4:Y:S04]  /*16f0*/  LDL R209, [R1+0x148] ;  /* 0x0001480001d17983 */ /* 0x000f280000100800 */
[----:B0-----:R-:W4:Y:S01]  /*1700*/  LDL R187, [R1+0x138] ;  /* 0x0001380001bb7983 */ /* 0x001f220000100800 */
[----:B---3--:R-:W-:-:S02]  /*1710*/  FSEL R174, R174, RZ, !P3 ;  /* 0x000000ffaeae7208 */ /* 0x008fc40005800000 */
[----:B------:R-:W-:Y:S02]  /*1720*/  R2UR UR10, R0 ;  /* 0x00000000000a72ca */ /* 0x000fe400000e0000 */
[----:B------:R-:W-:Y:S02]  /*1730*/  PRMT R177, R111, 0x7632, R177 ;  /* 0x000076326fb17816 */ /* 0x000fe400000000b1 */
[C---:B------:R-:W-:Y:S02]  /*1740*/  PRMT R175, R109.reuse, 0x7632, R175 ;  /* 0x000076326daf7816 */ /* 0x040fe400000000af */
[----:B------:R-:W-:Y:S02]  /*1750*/  SHF.L.U32 R201, R109, 0x10, RZ ;  /* 0x000000106dc97819 */ /* 0x000fe400000006ff */
[----:B------:R-:W-:Y:S02]  /*1760*/  SHF.L.U32 R111, R111, 0x10, RZ ;  /* 0x000000106f6f7819 */ /* 0x000fe400000006ff */
[----:B------:R-:W-:-:S02]  /*1770*/  PRMT R179, R133, 0x7632, R179 ;  /* 0x0000763285b37816 */ /* 0x000fc400000000b3 */
[----:B------:R-:W-:Y:S01]  /*1780*/  SHF.L.U32 R109, R133, 0x10, RZ ;  /* 0x00000010856d7819 */ /* 0x000fe200000006ff */
[----:B------:R-:W-:Y:S01]  /*1790*/  FADD.FTZ R223, R111, R223 ;  /* 0x000000df6fdf7221 */ /* 0x000fe20000010000 */
[C---:B--2---:R-:W-:Y:S02]  /*17a0*/  PRMT R32, R102.reuse, 0x7632, R32 ;  /* 0x0000763266207816 */ /* 0x044fe40000000020 */
[----:B------:R-:W-:Y:S02]  /*17b0*/  SHF.L.U32 R133, R102, 0x10, RZ ;  /* 0x0000001066857819 */ /* 0x000fe400000006ff */
[----:B------:R-:W2:Y:S01]  /*17c0*/  LDL R102, [R1+0x134] ;  /* 0x0001340001667983 */ /* 0x000ea20000100800 */
[----:B----4-:R-:W-:-:S04]  /*17d0*/  FADD.FTZ R203, -R174, R114 ;  /* 0x00000072aecb7221 */ /* 0x010fc80000010100 */
[----:B------:R-:W-:-:S04]  /*17e0*/  FMUL.FTZ R203, R203, UR10 ;  /* 0x0000000acbcb7c20 */ /* 0x000fc80008410000 */
[-C--:B------:R-:W-:Y:S01]  /*17f0*/  FFMA.FTZ R9, R203, R111.reuse, R9 ;  /* 0x0000006fcb097223 */ /* 0x080fe20000010009 */
[----:B------:R-:W-:Y:S02]  /*1800*/  FMUL.FTZ R205, R205, R111 ;  /* 0x0000006fcdcd7220 */ /* 0x000fe40000410000 */
[----:B------:R-:W3:Y:S01]  /*1810*/  LDL R111, [R1+0x114] ;  /* 0x00011400016f7983 */ /* 0x000ee20000100800 */
[----:B------:R-:W-:Y:S01]  /*1820*/  FADD.FTZ R0, -R174, R104 ;  /* 0x00000068ae007221 */ /* 0x000fe20000010100 */
[----:B------:R-:W-:Y:S01]  /*1830*/  SHF.L.U32 R206, R108, 0x10, RZ ;  /* 0x000000106cce7819 */ /* 0x000fe200000006ff */
[----:B------:R-:W-:Y:S02]  /*1840*/  FADD.FTZ R115, -R174, R115 ;  /* 0x00000073ae737221 */ /* 0x000fe40000010100 */
[----:B------:R-:W-:Y:S02]  /*1850*/  FMUL.FTZ R0, R0, UR10 ;  /* 0x0000000a00007c20 */ /* 0x000fe40008410000 */
[----:B------:R-:W-:-:S02]  /*1860*/  FADD.FTZ R217, R206, R217 ;  /* 0x000000d9ced97221 */ /* 0x000fc40000010000 */
[-C--:B------:R-:W-:Y:S01]  /*1870*/  FFMA.FTZ R3, R0, R206.reuse, R3 ;  /* 0x000000ce00037223 */ /* 0x080fe20000010003 */
[----:B------:R-:W-:Y:S01]  /*1880*/  FMUL.FTZ R206, R208, R206 ;  /* 0x000000ced0ce7220 */ /* 0x000fe20000410000 */
[----:B------:R-:W-:Y:S02]  /*1890*/  FMUL.FTZ R208, R115, UR10 ;  /* 0x0000000a73d07c20 */ /* 0x000fe40008410000 */
[----:B------:R-:W4:Y:S01]  /*18a0*/  LDL R115, [R1+0x104] ;  /* 0x0001040001737983 */ /* 0x000f220000100800 */
[----:B------:R-:W-:Y:S01]  /*18b0*/  FADD.FTZ R202, -R174, R112 ;  /* 0x00000070aeca7221 */ /* 0x000fe20000010100 */
[C---:B------:R-:W-:Y:S02]  /*18c0*/  PRMT R176, R110.reuse, 0x7632, R176 ;  /* 0x000076326eb07816 */ /* 0x040fe400000000b0 */
[----:B------:R-:W-:Y:S01]  /*18d0*/  SHF.L.U32 R110, R110, 0x10, RZ ;  /* 0x000000106e6e7819 */ /* 0x000fe200000006ff */
[----:B------:R-:W-:-:S04]  /*18e0*/  FMUL.FTZ R202, R202, UR10 ;  /* 0x0000000acaca7c20 */ /* 0x000fc80008410000 */
[----:B------:R-:W-:Y:S01]  /*18f0*/  FADD.FTZ R221, R110, R221 ;  /* 0x000000dd6edd7221 */ /* 0x000fe20000010000 */
[-C--:B------:R-:W-:Y:S01]  /*1900*/  FFMA.FTZ R7, R202, R110.reuse, R7 ;  /* 0x0000006eca077223 */ /* 0x080fe20000010007 */
[----:B------:R-:W-:Y:S02]  /*1910*/  FMUL.FTZ R204, R204, R110 ;  /* 0x0000006ecccc7220 */ /* 0x000fe40000410000 */
[----:B------:R-:W4:Y:S01]  /*1920*/  LDL R110, [R1+0x11c] ;  /* 0x00011c00016e7983 */ /* 0x000f220000100800 */
[C---:B------:R-:W-:Y:S01]  /*1930*/  FADD.FTZ R112, -R174.reuse, R136 ;  /* 0x00000088ae707221 */ /* 0x040fe20000010100 */
[C---:B-1----:R-:W-:Y:S01]  /*1940*/  FADD.FTZ R136, -R174.reuse, R144 ;  /* 0x00000090ae887221 */ /* 0x042fe20000010100 */
[C---:B------:R-:W-:Y:S01]  /*1950*/  FADD.FTZ R144, -R174.reuse, R146 ;  /* 0x00000092ae907221 */ /* 0x040fe20000010100 */
[----:B------:R-:W-:Y:S01]  /*1960*/  FADD.FTZ R197, -R174, R116 ;  /* 0x00000074aec57221 */ /* 0x000fe20000010100 */
[----:B------:R-:W4:Y:S01]  /*1970*/  LDL R146, [R1+0x150] ;  /* 0x0001500001927983 */ /* 0x000f220000100800 */
[----:B------:R-:W-:-:S02]  /*1980*/  SHF.L.U32 R193, R120, 0x10, RZ ;  /* 0x0000001078c17819 */ /* 0x000fc400000006ff */
[----:B------:R-:W-:Y:S01]  /*1990*/  FMUL.FTZ R197, R197, UR10 ;  /* 0x0000000ac5c57c20 */ /* 0x000fe20008410000 */
[C---:B------:R-:W-:Y:S02]  /*19a0*/  PRMT R180, R132.reuse, 0x7632, R180 ;  /* 0x0000763284b47816 */ /* 0x040fe400000000b4 */
[----:B------:R-:W-:Y:S01]  /*19b0*/  SHF.L.U32 R132, R132, 0x10, RZ ;  /* 0x0000001084847819 */ /* 0x000fe200000006ff */
[----:B------:R-:W-:Y:S01]  /*19c0*/  FADD.FTZ R225, R193, R225 ;  /* 0x000000e1c1e17221 */ /* 0x000fe20000010000 */
[----:B------:R-:W-:Y:S01]  /*19d0*/  FFMA.FTZ R11, R197, R193, R11 ;  /* 0x000000c1c50b7223 */ /* 0x000fe2000001000b */
[C---:B------:R-:W-:Y:S01]  /*19e0*/  FADD.FTZ R207, -R174.reuse, R113 ;  /* 0x00000071aecf7221 */ /* 0x040fe20000010100 */
[C-C-:B------:R-:W-:Y:S01]  /*19f0*/  FADD.FTZ R113, -R174.reuse, R148.reuse ;  /* 0x00000094ae717221 */ /* 0x140fe20000010100 */
[C---:B------:R-:W-:Y:S02]  /*1a00*/  PRMT R148, R157.reuse, 0x7632, R148 ;  /* 0x000076329d947816 */ /* 0x040fe40000000094 */
[----:B------:R-:W-:Y:S01]  /*1a10*/  SHF.L.U32 R114, R157, 0x10, RZ ;  /* 0x000000109d727819 */ /* 0x000fe200000006ff */
[----:B------:R-:W-:Y:S01]  /*1a20*/  FADD.FTZ R191, -R174, R124 ;  /* 0x0000007caebf7221 */ /* 0x000fe20000010100 */
[----:B------:R-:W-:Y:S01]  /*1a30*/  PRMT R178, R108, 0x7632, R178 ;  /* 0x000076326cb27816 */ /* 0x000fe200000000b2 */
[C---:B------:R-:W-:Y:S01]  /*1a40*/  FADD.FTZ R124, -R174.reuse, R140 ;  /* 0x0000008cae7c7221 */ /* 0x040fe20000010100 */
[C---:B------:R-:W-:Y:S01]  /*1a50*/  FADD.FTZ R195, -R174.reuse, R118 ;  /* 0x00000076aec37221 */ /* 0x040fe20000010100 */
[----:B------:R-:W-:Y:S01]  /*1a60*/  FADD.FTZ R194, -R174, R119 ;  /* 0x00000077aec27221 */ /* 0x000fe20000010100 */
[----:B------:R-:W-:Y:S01]  /*1a70*/  PRMT R182, R120, 0x7632, R182 ;  /* 0x0000763278b67816 */ /* 0x000fe200000000b6 */
[C---:B------:R-:W-:Y:S01]  /*1a80*/  FADD.FTZ R190, -R174.reuse, R126 ;  /* 0x0000007eaebe7221 */ /* 0x040fe20000010100 */
[C---:B------:R-:W-:Y:S01]  /*1a90*/  PRMT R181, R121.reuse, 0x7632, R181 ;  /* 0x0000763279b57816 */ /* 0x040fe200000000b5 */
[C---:B------:R-:W-:Y:S01]  /*1aa0*/  FADD.FTZ R108, -R174.reuse, R130 ;  /* 0x00000082ae6c7221 */ /* 0x040fe20000010100 */
[----:B------:R-:W-:Y:S01]  /*1ab0*/  SHF.L.U32 R192, R121, 0x10, RZ ;  /* 0x0000001079c07819 */ /* 0x000fe200000006ff */
[----:B------:R-:W-:Y:S01]  /*1ac0*/  FADD.FTZ R140, -R174, R145 ;  /* 0x00000091ae8c7221 */ /* 0x000fe20000010100 */
[----:B------:R-:W-:Y:S01]  /*1ad0*/  PRMT R184, R122, 0x7632, R184 ;  /* 0x000076327ab87816 */ /* 0x000fe200000000b8 */
[----:B------:R-:W-:Y:S01]  /*1ae0*/  FADD.FTZ R198, -R174, R105 ;  /* 0x00000069aec67221 */ /* 0x000fe20000010100 */
[----:B------:R-:W-:Y:S01]  /*1af0*/  SHF.L.U32 R189, R122, 0x10, RZ ;  /* 0x000000107abd7819 */ /* 0x000fe200000006ff */
[C---:B------:R-:W-:Y:S01]  /*1b00*/  FADD.FTZ R199, -R174.reuse, R106 ;  /* 0x0000006aaec77221 */ /* 0x040fe20000010100 */
[C---:B------:R-:W-:Y:S01]  /*1b10*/  PRMT R186, R123.reuse, 0x7632, R186 ;  /* 0x000076327bba7816 */ /* 0x040fe200000000ba */
[C---:B------:R-:W-:Y:S01]  /*1b20*/  FADD.FTZ R200, -R174.reuse, R107 ;  /* 0x0000006baec87221 */ /* 0x040fe20000010100 */
        /* <DEDUP_REMOVED lines=21> */
[----:B------:R-:W-:-:S02]  /*1c80*/  PRMT R174, R101, 0x7632, R174 ;  /* 0x0000763265ae7816 */ /* 0x000fc400000000ae */
[----:B------:R-:W-:Y:S02]  /*1c90*/  SHF.L.U32 R107, R101, 0x10, RZ ;  /* 0x00000010656b7819 */ /* 0x000fe400000006ff */
[----:B------:R-:W4:Y:S01]  /*1ca0*/  LDL R101, [R1+0x124] ;  /* 0x0001240001657983 */ /* 0x000f220000100800 */
[----:B------:R-:W-:Y:S01]  /*1cb0*/  FMUL.FTZ R155, R112, UR10 ;  /* 0x0000000a709b7c20 */ /* 0x000fe20008410000 */
[----:B------:R-:W-:Y:S02]  /*1cc0*/  PRMT R183, R134, 0x7632, R183 ;  /* 0x0000763286b77816 */ /* 0x000fe400000000b7 */
[----:B------:R-:W4:Y:S01]  /*1cd0*/  LDL R112, [R1+0x118] ;  /* 0x0001180001707983 */ /* 0x000f220000100800 */
[C---:B------:R-:W-:Y:S02]  /*1ce0*/  PRMT R153, R100.reuse, 0x7632, R153 ;  /* 0x0000763264997816 */ /* 0x040fe40000000099 */
[----:B------:R-:W-:Y:S02]  /*1cf0*/  SHF.L.U32 R106, R100, 0x10, RZ ;  /* 0x00000010646a7819 */ /* 0x000fe400000006ff */
[----:B------:R-:W-:Y:S01]  /*1d00*/  SHF.L.U32 R134, R134, 0x10, RZ ;  /* 0x0000001086867819 */ /* 0x000fe200000006ff */
[----:B------:R-:W4:Y:S01]  /*1d10*/  LDL R100, [R1+0x12c] ;  /* 0x00012c0001647983 */ /* 0x000f220000100800 */
[----:B--2---:R-:W-:-:S03]  /*1d20*/  FMUL.FTZ R193, R102, R193 ;  /* 0x000000c166c17220 */ /* 0x004fc60000410000 */
[----:B------:R-:W2:Y:S01]  /*1d30*/  LDL R102, [R1+0x10c] ;  /* 0x00010c0001667983 */ /* 0x000ea20000100800 */
[----:B---3--:R-:W-:-:S03]  /*1d40*/  FMUL.FTZ R157, R111, R132 ;  /* 0x000000846f9d7220 */ /* 0x008fc60000410000 */
[----:B------:R-:W3:Y:S01]  /*1d50*/  LDL R111, [R1+0x130] ;  /* 0x00013000016f7983 */ /* 0x000ee20000100800 */
[----:B----4-:R-:W-:-:S03]  /*1d60*/  FMUL.FTZ R154, R115, R134 ;  /* 0x00000086739a7220 */ /* 0x010fc60000410000 */
[----:B------:R-:W4:Y:S01]  /*1d70*/  LDL R115, [R1+0x120] ;  /* 0x0001200001737983 */ /* 0x000f220000100800 */
[----:B------:R-:W-:Y:S01]  /*1d80*/  FMUL.FTZ R190, R190, UR10 ;  /* 0x0000000abebe7c20 */ /* 0x000fe20008410000 */
[----:B------:R-:W-:Y:S01]  /*1d90*/  FMUL.FTZ R199, R199, UR10 ;  /* 0x0000000ac7c77c20 */ /* 0x000fe20008410000 */
[----:B------:R-:W-:Y:S01]  /*1da0*/  FADD.FTZ R231, R188, R231 ;  /* 0x000000e7bce77221 */ /* 0x000fe20000010000 */
[----:B------:R-:W-:Y:S01]  /*1db0*/  SHF.L.U32 R176, R176, 0x10, RZ ;  /* 0x00000010b0b07819 */ /* 0x000fe200000006ff */
[-C--:B------:R-:W-:Y:S01]  /*1dc0*/  FFMA.FTZ R17, R190, R188.reuse, R17 ;  /* 0x000000bcbe117223 */ /* 0x080fe20000010011 */
[----:B------:R-:W-:Y:S01]  /*1dd0*/  FADD.FTZ R219, R201, R219 ;  /* 0x000000dbc9db7221 */ /* 0x000fe20000010000 */
[-C--:B------:R-:W-:Y:S01]  /*1de0*/  FFMA.FTZ R5, R199, R201.reuse, R5 ;  /* 0x000000c9c7057223 */ /* 0x080fe20000010005 */
[----:B------:R-:W-:Y:S01]  /*1df0*/  SHF.L.U32 R178, R178, 0x10, RZ ;  /* 0x00000010b2b27819 */ /* 0x000fe200000006ff */
[----:B------:R-:W-:Y:S02]  /*1e00*/  FMUL.FTZ R188, R110, R188 ;  /* 0x000000bc6ebc7220 */ /* 0x000fe40000410000 */
[----:B------:R-:W4:Y:S01]  /*1e10*/  LDL R110, [R1+0xfc] ;  /* 0x0000fc00016e7983 */ /* 0x000f220000100800 */
[----:B------:R-:W-:Y:S01]  /*1e20*/  FMUL.FTZ R201, R210, R201 ;  /* 0x000000c9d2c97220 */ /* 0x000fe20000410000 */
[----:B------:R-:W-:Y:S01]  /*1e30*/  FMUL.FTZ R210, R196, R176 ;  /* 0x000000b0c4d27220 */ /* 0x000fe20000410000 */
[----:B------:R-:W-:Y:S01]  /*1e40*/  PRMT R152, R159, 0x7632, R152 ;  /* 0x000076329f987816 */ /* 0x000fe20000000098 */
[----:B------:R-:W-:Y:S01]  /*1e50*/  FMUL.FTZ R196, R117, UR10 ;  /* 0x0000000a75c47c20 */ /* 0x000fe20008410000 */
[----:B------:R-:W-:Y:S01]  /*1e60*/  SHF.L.U32 R105, R159, 0x10, RZ ;  /* 0x000000109f697819 */ /* 0x000fe200000006ff */
[----:B------:R-:W-:Y:S01]  /*1e70*/  FMUL.FTZ R159, R108, UR10 ;  /* 0x0000000a6c9f7c20 */ /* 0x000fe20008410000 */
[----:B------:R-:W4:Y:S01]  /*1e80*/  LDL R117, [R1+0x128] ;  /* 0x0001280001757983 */ /* 0x000f220000100800 */
[----:B------:R-:W-:Y:S01]  /*1e90*/  FMUL.FTZ R212, R146, R178 ;  /* 0x000000b292d47220 */ /* 0x000fe20000410000 */
[----:B------:R-:W-:Y:S01]  /*1ea0*/  FADD.FTZ R108, RZ, R206 ;  /* 0x000000ceff6c7221 */ /* 0x000fe20000010000 */
[----:B------:R-:W-:-:S03]  /*1eb0*/  SHF.L.U32 R175, R175, 0x10, RZ ;  /* 0x00000010afaf7819 */ /* 0x000fc600000006ff */
[----:B------:R-:W-:Y:S01]  /*1ec0*/  FADD.FTZ R108, R212, R108 ;  /* 0x0000006cd46c7221 */ /* 0x000fe20000010000 */
[----:B------:R-:W-:Y:S01]  /*1ed0*/  PRMT R185, R135, 0x7632, R185 ;  /* 0x0000763287b97816 */ /* 0x000fe200000000b9 */
[----:B------:R-:W-:Y:S01]  /*1ee0*/  FMUL.FTZ R209, R209, R175 ;  /* 0x000000afd1d17220 */ /* 0x000fe20000410000 */
[----:B------:R-:W-:Y:S01]  /*1ef0*/  SHF.L.U32 R182, R182, 0x10, RZ ;  /* 0x00000010b6b67819 */ /* 0x000fe200000006ff */
[----:B------:R-:W-:Y:S01]  /*1f00*/  FADD.FTZ R108, R201, R108 ;  /* 0x0000006cc96c7221 */ /* 0x000fe20000010000 */
[C---:B------:R-:W-:Y:S01]  /*1f10*/  PRMT R143, R156.reuse, 0x7632, R143 ;  /* 0x000076329c8f7816 */ /* 0x040fe2000000008f */
[----:B------:R-:W-:Y:S01]  /*1f20*/  FADD.FTZ R235, R109, R235 ;  /* 0x000000eb6deb7221 */ /* 0x000fe20000010000 */
[----:B------:R-:W-:Y:S01]  /*1f30*/  SHF.L.U32 R142, R156, 0x10, RZ ;  /* 0x000000109c8e7819 */ /* 0x000fe200000006ff */
[----:B------:R-:W-:Y:S01]  /*1f40*/  FFMA.FTZ R21, R159, R109, R21 ;  /* 0x0000006d9f157223 */ /* 0x000fe20000010015 */
[----:B------:R-:W-:Y:S01]  /*1f50*/  FMUL.FTZ R191, R191, UR10 ;  /* 0x0000000abfbf7c20 */ /* 0x000fe20008410000 */
[----:B------:R-:W-:-:S03]  /*1f60*/  FADD.FTZ R229, R189, R229 ;  /* 0x000000e5bde57221 */ /* 0x000fc60000010000 */
[-C--:B------:R-:W-:Y:S01]  /*1f70*/  FFMA.FTZ R15, R191, R189.reuse, R15 ;  /* 0x000000bdbf0f7223 */ /* 0x080fe2000001000f */
[----:B------:R-:W-:Y:S01]  /*1f80*/  FMUL.FTZ R195, R195, UR10 ;  /* 0x0000000ac3c37c20 */ /* 0x000fe20008410000 */
[----:B------:R-:W-:Y:S01]  /*1f90*/  FFMA.FTZ R12, R196, R182, R12 ;  /* 0x000000b6c40c7223 */ /* 0x000fe2000001000c */
[----:B------:R-:W-:Y:S01]  /*1fa0*/  FADD.FTZ R226, R182, R226 ;  /* 0x000000e2b6e27221 */ /* 0x000fe20000010000 */
[----:B------:R-:W-:Y:S01]  /*1fb0*/  FADD.FTZ R227, R192, R227 ;  /* 0x000000e3c0e37221 */ /* 0x000fe20000010000 */
[-C--:B------:R-:W-:Y:S01]  /*1fc0*/  FFMA.FTZ R13, R195, R192.reuse, R13 ;  /* 0x000000c0c30d7223 */ /* 0x080fe2000001000d */
[----:B------:R-:W-:Y:S01]  /*1fd0*/  FMUL.FTZ R189, R101, R189 ;  /* 0x000000bd65bd7220 */ /* 0x000fe20000410000 */
[----:B------:R-:W-:Y:S01]  /*1fe0*/  SHF.L.U32 R101, R186, 0x10, RZ ;  /* 0x00000010ba657819 */ /* 0x000fe200000006ff */
[----:B------:R-:W-:Y:S01]  /*1ff0*/  FMUL.FTZ R192, R100, R192 ;  /* 0x000000c064c07220 */ /* 0x000fe20000410000 */
[----:B------:R-:W-:Y:S01]  /*2000*/  SHF.L.U32 R100, R184, 0x10, RZ ;  /* 0x00000010b8647819 */ /* 0x000fe200000006ff */
[----:B--2---:R-:W-:Y:S01]  /*2010*/  FMUL.FTZ R156, R102, R109 ;  /* 0x0000006d669c7220 */ /* 0x004fe20000410000 */
[----:B------:R-:W-:Y:S01]  /*2020*/  FADD.FTZ R109, R209, R108 ;  /* 0x0000006cd16d7221 */ /* 0x000fe20000010000 */
[----:B------:R-:W-:-:S02]  /*2030*/  SHF.L.U32 R108, R185, 0x10, RZ ;  /* 0x00000010b96c7819 */ /* 0x000fc400000006ff */
[----:B------:R-:W-:Y:S01]  /*2040*/  SHF.L.U32 R102, R183, 0x10, RZ ;  /* 0x00000010b7667819 */ /* 0x000fe200000006ff */
[----:B---3--:R-:W-:Y:S02]  /*2050*/  FMUL.FTZ R185, R111, R182 ;  /* 0x000000b66fb97220 */ /* 0x008fe40000410000 */
[----:B------:R-:W2:Y:S01]  /*2060*/  LDL R111, [R1+0x110] ;  /* 0x00011000016f7983 */ /* 0x000ea20000100800 */
[----:B------:R-:W-:-:S03]  /*2070*/  FMUL.FTZ R182, R112, R101 ;  /* 0x0000006570b67220 */ /* 0x000fc60000410000 */
[----:B------:R-:W3:Y:S01]  /*2080*/  LDL R112, [R1+0xf8] ;  /* 0x0000f80001707983 */ /* 0x000ee20000100800 */
[----:B----4-:R-:W-:-:S03]  /*2090*/  FMUL.FTZ R183, R115, R100 ;  /* 0x0000006473b77220 */ /* 0x010fc60000410000 */
[----:B------:R-:W4:Y:S01]  /*20a0*/  LDL R115, [R1+0x100] ;  /* 0x0001000001737983 */ /* 0x000f220000100800 */
[----:B------:R-:W-:Y:S01]  /*20b0*/  FADD.FTZ R109, R204, R109 ;  /* 0x0000006dcc6d7221 */ /* 0x000fe20000010000 */
[----:B------:R-:W-:-:S03]  /*20c0*/  SHF.L.U32 R177, R177, 0x10, RZ ;  /* 0x00000010b1b17819 */ /* 0x000fc600000006ff */
[----:B------:R-:W-:Y:S01]  /*20d0*/  FADD.FTZ R109, R210, R109 ;  /* 0x0000006dd26d7221 */ /* 0x000fe20000010000 */
[----:B------:R-:W-:Y:S01]  /*20e0*/  SHF.L.U32 R135, R135, 0x10, RZ ;  /* 0x0000001087877819 */ /* 0x000fe200000006ff */
[----:B------:R-:W-:Y:S02]  /*20f0*/  FMUL.FTZ R211, R187, R177 ;  /* 0x000000b1bbd37220 */ /* 0x000fe40000410000 */
[----:B------:R-:W-:Y:S01]  /*2100*/  FADD.FTZ R109, R205, R109 ;  /* 0x0000006dcd6d7221 */ /* 0x000fe20000010000 */
[----:B------:R-:W-:Y:S01]  /*2110*/  FMUL.FTZ R198, R198, UR10 ;  /* 0x0000000ac6c67c20 */ /* 0x000fe20008410000 */
[----:B------:R-:W-:Y:S01]  /*2120*/  FMUL.FTZ R150, R110, R135 ;  /* 0x000000876e967220 */ /* 0x000fe20000410000 */
[----:B------:R-:W-:Y:S01]  /*2130*/  SHF.L.U32 R181, R181, 0x10, RZ ;  /* 0x00000010b5b57819 */ /* 0x000fe200000006ff */
[----:B------:R-:W-:Y:S01]  /*2140*/  FFMA.FTZ R110, R0, R206, RZ ;  /* 0x000000ce006e7223 */ /* 0x000fe200000100ff */
[----:B------:R-:W-:Y:S01]  /*2150*/  FADD.FTZ R109, R211, R109 ;  /* 0x0000006dd36d7221 */ /* 0x000fe20000010000 */
[----:B------:R-:W-:-:S02]  /*2160*/  FMUL.FTZ R186, R127, UR10 ;  /* 0x0000000a7fba7c20 */ /* 0x000fc40008410000 */
[----:B------:R-:W-:Y:S01]  /*2170*/  FFMA.FTZ R110, R198, R212, R110 ;  /* 0x000000d4c66e7223 */ /* 0x000fe2000001006e */
[----:B------:R-:W-:Y:S01]  /*2180*/  FADD.FTZ R109, R193, R109 ;  /* 0x0000006dc16d7221 */ /* 0x000fe20000010000 */
[----:B------:R-:W-:Y:S01]  /*2190*/  FMUL.FTZ R184, R117, R181 ;  /* 0x000000b575b87220 */ /* 0x000fe20000410000 */
[----:B------:R-:W4:Y:S01]  /*21a0*/  LDL R127, [R1+0x108] ;  /* 0x00010800017f7983 */ /* 0x000f220000100800 */
[----:B------:R-:W-:Y:S01]  /*21b0*/  FMUL.FTZ R200, R200, UR10 ;  /* 0x0000000ac8c87c20 */ /* 0x000fe20008410000 */
[----:B------:R-:W-:Y:S02]  /*21c0*/  FFMA.FTZ R110, R199, R201, R110 ;  /* 0x000000c9c76e7223 */ /* 0x000fe4000001006e */
[----:B------:R-:W4:Y:S01]  /*21d0*/  LDL R117, [R1+0xf4] ;  /* 0x0000f40001757983 */ /* 0x000f220000100800 */
[----:B------:R-:W-:Y:S01]  /*21e0*/  FADD.FTZ R109, R185, R109 ;  /* 0x0000006db96d7221 */ /* 0x000fe20000010000 */
[----:B------:R-:W-:-:S03]  /*21f0*/  FFMA.FTZ R110, R200, R209, R110 ;  /* 0x000000d1c86e7223 */ /* 0x000fc6000001006e */
[----:B------:R-:W-:Y:S01]  /*2200*/  FADD.FTZ R109, R192, R109 ;  /* 0x0000006dc06d7221 */ /* 0x000fe20000010000 */
[----:B------:R-:W-:Y:S01]  /*2210*/  FMUL.FTZ R207, R207, UR10 ;  /* 0x0000000acfcf7c20 */ /* 0x000fe20008410000 */
[----:B------:R-:W-:Y:S01]  /*2220*/  SHF.L.U32 R180, R180, 0x10, RZ ;  /* 0x00000010b4b47819 */ /* 0x000fe200000006ff */
[----:B------:R-:W-:Y:S01]  /*2230*/  FFMA.FTZ R110, R202, R204, R110 ;  /* 0x000000ccca6e7223 */ /* 0x000fe2000001006e */
[----:B------:R-:W-:Y:S01]  /*2240*/  FADD.FTZ R109, R184, R109 ;  /* 0x0000006db86d7221 */ /* 0x000fe20000010000 */
[----:B------:R-:W-:Y:S01]  /*2250*/  FFMA.FTZ R4, R198, R178, R4 ;  /* 0x000000b2c6047223 */ /* 0x000fe20000010004 */
[----:B------:R-:W-:Y:S01]  /*2260*/  FADD.FTZ R218, R178, R218 ;  /* 0x000000dab2da7221 */ /* 0x000fe20000010000 */
[----:B------:R-:W-:Y:S01]  /*2270*/  FFMA.FTZ R110, R207, R210, R110 ;  /* 0x000000d2cf6e7223 */ /* 0x000fe2000001006e */
[----:B------:R-:W-:-:S03]  /*2280*/  FADD.FTZ R109, R189, R109 ;  /* 0x0000006dbd6d7221 */ /* 0x000fc60000010000 */
[----:B------:R-:W-:Y:S01]  /*2290*/  FFMA.FTZ R110, R203, R205, R110 ;  /* 0x000000cdcb6e7223 */ /* 0x000fe2000001006e */
[----:B------:R-:W-:Y:S01]  /*22a0*/  FADD.FTZ R109, R183, R109 ;  /* 0x0000006db76d7221 */ /* 0x000fe20000010000 */
[----:B------:R-:W-:Y:S01]  /*22b0*/  FMUL.FTZ R187, R125, UR10 ;  /* 0x0000000a7dbb7c20 */ /* 0x000fe20008410000 */
[----:B------:R-:W-:Y:S01]  /*22c0*/  FADD.FTZ R232, R101, R232 ;  /* 0x000000e865e87221 */ /* 0x000fe20000010000 */
[----:B------:R-:W-:Y:S01]  /*22d0*/  FFMA.FTZ R110, R208, R211, R110 ;  /* 0x000000d3d06e7223 */ /* 0x000fe2000001006e */
[----:B------:R-:W-:Y:S01]  /*22e0*/  FFMA.FTZ R18, R186, R101, R18 ;  /* 0x00000065ba127223 */ /* 0x000fe20000010012 */
[----:B------:R-:W-:Y:S02]  /*22f0*/  FADD.FTZ R101, R188, R109 ;  /* 0x0000006dbc657221 */ /* 0x000fe40000010000 */
[----:B------:R-:W4:Y:S01]  /*2300*/  LDL R109, [R1+0xec] ;  /* 0x0000ec00016d7983 */ /* 0x000f220000100800 */
[----:B------:R-:W-:Y:S01]  /*2310*/  FADD.FTZ R230, R100, R230 ;  /* 0x000000e664e67221 */ /* 0x000fe20000010000 */
[----:B------:R-:W-:Y:S01]  /*2320*/  FFMA.FTZ R16, R187, R100, R16 ;  /* 0x00000064bb107223 */ /* 0x000fe20000010010 */
[----:B------:R-:W-:-:S02]  /*2330*/  FFMA.FTZ R100, R197, R193, R110 ;  /* 0x000000c1c5647223 */ /* 0x000fc4000001006e */
[----:B------:R-:W4:Y:S01]  /*2340*/  LDL R110, [R1+0xe4] ;  /* 0x0000e400016e7983 */ /* 0x000f220000100800 */
[----:B------:R-:W-:Y:S01]  /*2350*/  FMUL.FTZ R194, R194, UR10 ;  /* 0x0000000ac2c27c20 */ /* 0x000fe20008410000 */
[----:B------:R-:W-:-:S03]  /*2360*/  FADD.FTZ R228, R181, R228 ;  /* 0x000000e4b5e47221 */ /* 0x000fc60000010000 */
[----:B------:R-:W-:Y:S01]  /*2370*/  FFMA.FTZ R14, R194, R181, R14 ;  /* 0x000000b5c20e7223 */ /* 0x000fe2000001000e */
[----:B------:R-:W-:Y:S01]  /*2380*/  FADD.FTZ R222, R176, R222 ;  /* 0x000000deb0de7221 */ /* 0x000fe20000010000 */
[----:B------:R-:W-:Y:S01]  /*2390*/  FFMA.FTZ R8, R207, R176, R8 ;  /* 0x000000b0cf087223 */ /* 0x000fe20000010008 */
[----:B------:R-:W-:Y:S01]  /*23a0*/  FMUL.FTZ R176, R129, UR10 ;  /* 0x0000000a81b07c20 */ /* 0x000fe20008410000 */
[----:B------:R-:W-:-:S03]  /*23b0*/  FADD.FTZ R234, R180, R234 ;  /* 0x000000eab4ea7221 */ /* 0x000fc60000010000 */
[-C--:B------:R-:W-:Y:S01]  /*23c0*/  FFMA.FTZ R20, R176, R180.reuse, R20 ;  /* 0x000000b4b0147223 */ /* 0x080fe20000010014 */
[----:B--2---:R-:W-:Y:S02]  /*23d0*/  FMUL.FTZ R178, R111, R180 ;  /* 0x000000b46fb27220 */ /* 0x004fe40000410000 */
[----:B------:R-:W2:Y:S01]  /*23e0*/  LDL R111, [R1+0xf0] ;  /* 0x0000f000016f7983 */ /* 0x000ea20000100800 */
[----:B---3--:R-:W-:-:S03]  /*23f0*/  FMUL.FTZ R181, R112, R108 ;  /* 0x0000006c70b57220 */ /* 0x008fc60000410000 */
[----:B------:R-:W3:Y:S01]  /*2400*/  LDL R112, [R1+0xdc] ;  /* 0x0000dc0001707983 */ /* 0x000ee20000100800 */
[----:B----4-:R-:W-:-:S03]  /*2410*/  FMUL.FTZ R180, R115, R102 ;  /* 0x0000006673b47220 */ /* 0x010fc60000410000 */
[----:B------:R-:W4:Y:S01]  /*2420*/  LDL R115, [R1+0xe0] ;  /* 0x0000e00001737983 */ /* 0x000f220000100800 */
[C---:B------:R-:W-:Y:S02]  /*2430*/  PRMT R149, R158.reuse, 0x7632, R149 ;  /* 0x000076329e957816 */ /* 0x040fe40000000095 */
[----:B------:R-:W-:Y:S01]  /*2440*/  SHF.L.U32 R104, R158, 0x10, RZ ;  /* 0x000000109e687819 */ /* 0x000fe200000006ff */
[----:B------:R-:W-:Y:S01]  /*2450*/  FMUL.FTZ R158, R131, UR10 ;  /* 0x0000000a839e7c20 */ /* 0x000fe20008410000 */
[----:B------:R-:W-:Y:S01]  /*2460*/  SHF.L.U32 R179, R179, 0x10, RZ ;  /* 0x00000010b3b37819 */ /* 0x000fe200000006ff */
[----:B------:R-:W-:Y:S01]  /*2470*/  FFMA.FTZ R100, R196, R185, R100 ;  /* 0x000000b9c4647223 */ /* 0x000fe20000010064 */
[----:B------:R-:W-:-:S03]  /*2480*/  FADD.FTZ R101, R182, R101 ;  /* 0x00000065b6657221 */ /* 0x000fc60000010000 */
[-C--:B------:R-:W-:Y:S01]  /*2490*/  FFMA.FTZ R22, R158, R179.reuse, R22 ;  /* 0x000000b39e167223 */ /* 0x080fe20000010016 */
[----:B------:R-:W-:Y:S01]  /*24a0*/  FADD.FTZ R236, R179, R236 ;  /* 0x000000ecb3ec7221 */ /* 0x000fe20000010000 */
[----:B------:R-:W-:Y:S01]  /*24b0*/  FFMA.FTZ R100, R195, R192, R100 ;  /* 0x000000c0c3647223 */ /* 0x000fe20000010064 */
[----:B------:R-:W-:Y:S01]  /*24c0*/  FADD.FTZ R101, R157, R101 ;  /* 0x000000659d657221 */ /* 0x000fe20000010000 */
[----:B------:R-:W-:Y:S01]  /*24d0*/  FMUL.FTZ R179, R127, R179 ;  /* 0x000000b37fb37220 */ /* 0x000fe20000410000 */
[----:B------:R-:W-:Y:S02]  /*24e0*/  FMUL.FTZ R127, R117, R142 ;  /* 0x0000008e757f7220 */ /* 0x000fe40000410000 */
[----:B------:R-:W4:Y:S01]  /*24f0*/  LDL R117, [R1+0xe8] ;  /* 0x0000e80001757983 */ /* 0x000f220000100800 */
[----:B------:R-:W-:Y:S01]  /*2500*/  FFMA.FTZ R100, R194, R184, R100 ;  /* 0x000000b8c2647223 */ /* 0x000fe20000010064 */
[----:B------:R-:W-:Y:S01]  /*2510*/  FADD.FTZ R101, R178, R101 ;  /* 0x00000065b2657221 */ /* 0x000fe20000010000 */
[----:B------:R-:W-:-:S02]  /*2520*/  SHF.L.U32 R143, R143, 0x10, RZ ;  /* 0x000000108f8f7819 */ /* 0x000fc400000006ff */
[----:B------:R-:W-:Y:S01]  /*2530*/  FFMA.FTZ R100, R191, R189, R100 ;  /* 0x000000bdbf647223 */ /* 0x000fe20000010064 */
[----:B------:R-:W-:Y:S01]  /*2540*/  FADD.FTZ R101, R156, R101 ;  /* 0x000000659c657221 */ /* 0x000fe20000010000 */
[----:B------:R-:W-:Y:S01]  /*2550*/  FADD.FTZ R224, R177, R224 ;  /* 0x000000e0b1e07221 */ /* 0x000fe20000010000 */
[----:B------:R-:W-:Y:S01]  /*2560*/  FFMA.FTZ R10, R208, R177, R10 ;  /* 0x000000b1d00a7223 */ /* 0x000fe2000001000a */
[----:B------:R-:W-:Y:S01]  /*2570*/  FMUL.FTZ R177, R128, UR10 ;  /* 0x0000000a80b17c20 */ /* 0x000fe20008410000 */
[----:B------:R-:W-:Y:S01]  /*2580*/  FFMA.FTZ R100, R187, R183, R100 ;  /* 0x000000b7bb647223 */ /* 0x000fe20000010064 */
[----:B------:R-:W-:Y:S01]  /*2590*/  FADD.FTZ R101, R179, R101 ;  /* 0x00000065b3657221 */ /* 0x000fe20000010000 */
[----:B------:R-:W-:Y:S01]  /*25a0*/  FMUL.FTZ R146, R139, UR10 ;  /* 0x0000000a8b927c20 */ /* 0x000fe20008410000 */
[----:B------:R-:W-:Y:S01]  /*25b0*/  FADD.FTZ R241, R108, R241 ;  /* 0x000000f16cf17221 */ /* 0x000fe20000010000 */
[----:B------:R-:W-:Y:S01]  /*25c0*/  FFMA.FTZ R100, R190, R188, R100 ;  /* 0x000000bcbe647223 */ /* 0x000fe20000010064 */
[----:B------:R-:W-:Y:S01]  /*25d0*/  FADD.FTZ R101, R154, R101 ;  /* 0x000000659a657221 */ /* 0x000fe20000010000 */
[----:B------:R-:W-:Y:S01]  /*25e0*/  FFMA.FTZ R26, R146, R108, R26 ;  /* 0x0000006c921a7223 */ /* 0x000fe2000001001a */
[----:B------:R-:W-:Y:S01]  /*25f0*/  FMUL.FTZ R147, R137, UR10 ;  /* 0x0000000a89937c20 */ /* 0x000fe20008410000 */
[----:B------:R-:W4:Y:S01]  /*2600*/  LDL R108, [R1+0xd4] ;  /* 0x0000d400016c7983 */ /* 0x000f220000100800 */
[----:B------:R-:W-:Y:S01]  /*2610*/  FFMA.FTZ R100, R186, R182, R100 ;  /* 0x000000b6ba647223 */ /* 0x000fe20000010064 */
[----:B------:R-:W-:Y:S01]  /*2620*/  FADD.FTZ R101, R180, R101 ;  /* 0x00000065b4657221 */ /* 0x000fe20000010000 */
[----:B------:R-:W-:Y:S01]  /*2630*/  FMUL.FTZ R129, R109, R114 ;  /* 0x000000726d817220 */ /* 0x000fe20000410000 */
[----:B------:R-:W-:Y:S01]  /*2640*/  FADD.FTZ R238, R102, R238 ;  /* 0x000000ee66ee7221 */ /* 0x000fe20000010000 */
[----:B------:R-:W4:Y:S01]  /*2650*/  LDL R109, [R1+0xd0] ;  /* 0x0000d000016d7983 */ /* 0x000f220000100800 */
[----:B------:R-:W-:Y:S01]  /*2660*/  FFMA.FTZ R24, R147, R102, R24 ;  /* 0x0000006693187223 */ /* 0x000fe20000010018 */
[----:B------:R-:W-:Y:S01]  /*2670*/  FADD.FTZ R237, R134, R237 ;  /* 0x000000ed86ed7221 */ /* 0x000fe20000010000 */
[----:B------:R-:W-:Y:S01]  /*2680*/  FFMA.FTZ R23, R155, R134, R23 ;  /* 0x000000869b177223 */ /* 0x000fe20000010017 */
[----:B------:R-:W-:Y:S01]  /*2690*/  FFMA.FTZ R100, R177, R157, R100 ;  /* 0x0000009db1647223 */ /* 0x000fe20000010064 */
[----:B------:R-:W-:Y:S01]  /*26a0*/  FADD.FTZ R102, R150, R101 ;  /* 0x0000006596667221 */ /* 0x000fe20000010000 */
[----:B------:R-:W-:-:S02]  /*26b0*/  FMUL.FTZ R134, R110, R104 ;  /* 0x000000686e867220 */ /* 0x000fc40000410000 */
[----:B------:R-:W4:Y:S01]  /*26c0*/  LDL R110, [R1+0xcc] ;  /* 0x0000cc00016e7983 */ /* 0x000f220000100800 */
[----:B------:R-:W-:Y:S01]  /*26d0*/  FFMA.FTZ R101, R176, R178, R100 ;  /* 0x000000b2b0657223 */ /* 0x000fe20000010064 */
[----:B------:R-:W-:Y:S02]  /*26e0*/  FADD.FTZ R100, R181, R102 ;  /* 0x00000066b5647221 */ /* 0x000fe40000010000 */
[----:B------:R-:W4:Y:S01]  /*26f0*/  LDL R102, [R1+0xc8] ;  /* 0x0000c80001667983 */ /* 0x000f220000100800 */
[----:B------:R-:W-:Y:S01]  /*2700*/  FMUL.FTZ R126, R126, UR10 ;  /* 0x0000000a7e7e7c20 */ /* 0x000fe20008410000 */
[----:B------:R-:W-:Y:S01]  /*2710*/  FMUL.FTZ R151, R138, UR10 ;  /* 0x0000000a8a977c20 */ /* 0x000fe20008410000 */
[----:B------:R-:W-:Y:S01]  /*2720*/  FFMA.FTZ R101, R159, R156, R101 ;  /* 0x0000009c9f657223 */ /* 0x000fe20000010065 */
[----:B------:R-:W-:Y:S01]  /*2730*/  SHF.L.U32 R138, R149, 0x10, RZ ;  /* 0x00000010958a7819 */ /* 0x000fe200000006ff */
[----:B------:R-:W-:Y:S01]  /*2740*/  FADD.FTZ R244, R114, R244 ;  /* 0x000000f472f47221 */ /* 0x000fe20000010000 */
[----:B------:R-:W-:-:S02]  /*2750*/  FFMA.FTZ R29, R126, R114, R29 ;  /* 0x000000727e1d7223 */ /* 0x000fc4000001001d */
[----:B------:R-:W4:Y:S01]  /*2760*/  LDL R114, [R1+0xc0] ;  /* 0x0000c00001727983 */ /* 0x000f220000100800 */
[----:B------:R-:W-:Y:S01]  /*2770*/  FADD.FTZ R240, R135, R240 ;  /* 0x000000f087f07221 */ /* 0x000fe20000010000 */
[----:B------:R-:W-:Y:S01]  /*2780*/  FFMA.FTZ R25, R151, R135, R25 ;  /* 0x0000008797197223 */ /* 0x000fe20000010019 */
[----:B------:R-:W-:Y:S01]  /*2790*/  FFMA.FTZ R101, R158, R179, R101 ;  /* 0x000000b39e657223 */ /* 0x000fe20000010065 */
[C---:B------:R-:W-:Y:S02]  /*27a0*/  PRMT R214, R103.reuse, 0x7632, R214 ;  /* 0x0000763267d67816 */ /* 0x040fe400000000d6 */
[----:B------:R-:W-:Y:S01]  /*27b0*/  SHF.L.U32 R239, R103, 0x10, RZ ;  /* 0x0000001067ef7819 */ /* 0x000fe200000006ff */
[----:B------:R-:W-:Y:S02]  /*27c0*/  FFMA.FTZ R103, R155, R154, R101 ;  /* 0x0000009a9b677223 */ /* 0x000fe40000010065 */
[----:B------:R-:W4:Y:S01]  /*27d0*/  LDL R101, [R1+0xb8] ;  /* 0x0000b80001657983 */ /* 0x000f220000100800 */
[----:B--2---:R-:W-:-:S03]  /*27e0*/  FMUL.FTZ R128, R111, R143 ;  /* 0x0000008f6f807220 */ /* 0x004fc60000410000 */
[----:B------:R-:W2:Y:S01]  /*27f0*/  LDL R111, [R1+0xd8] ;  /* 0x0000d800016f7983 */ /* 0x000ea20000100800 */
[----:B---3--:R-:W-:-:S03]  /*2800*/  FMUL.FTZ R137, R112, R105 ;  /* 0x0000006970897220 */ /* 0x008fc60000410000 */
[----:B------:R-:W3:Y:S01]  /*2810*/  LDL R112, [R1+0xc4] ;  /* 0x0000c40001707983 */ /* 0x000ee20000100800 */
[----:B----4-:R-:W-:-:S03]  /*2820*/  FMUL.FTZ R135, R115, R138 ;  /* 0x0000008a73877220 */ /* 0x010fc60000410000 */
[----:B------:R-:W4:Y:S01]  /*2830*/  LDL R115, [R1+0xbc] ;  /* 0x0000bc0001737983 */ /* 0x000f220000100800 */
[----:B------:R-:W-:Y:S01]  /*2840*/  FADD.FTZ R100, R127, R100 ;  /* 0x000000647f647221 */ /* 0x000fe20000010000 */
[----:B------:R-:W-:Y:S01]  /*2850*/  FADD.FTZ R233, R132, R233 ;  /* 0x000000e984e97221 */ /* 0x000fe20000010000 */
[----:B------:R-:W-:Y:S01]  /*2860*/  FFMA.FTZ R19, R177, R132, R19 ;  /* 0x00000084b1137223 */ /* 0x000fe20000010013 */
[----:B------:R-:W-:Y:S01]  /*2870*/  SHF.L.U32 R132, R148, 0x10, RZ ;  /* 0x0000001094847819 */ /* 0x000fe200000006ff */
[----:B------:R-:W-:-:S04]  /*2880*/  FADD.FTZ R100, R100, R128 ;  /* 0x0000008064647221 */ /* 0x000fc80000010000 */
[----:B------:R-:W-:Y:S01]  /*2890*/  FADD.FTZ R100, R100, R129 ;  /* 0x0000008164647221 */ /* 0x000fe20000010000 */
[----:B------:R-:W-:Y:S01]  /*28a0*/  FFMA.FTZ R103, R147, R180, R103 ;  /* 0x000000b493677223 */ /* 0x000fe20000010067 */
[----:B------:R-:W-:Y:S01]  /*28b0*/  SHF.L.U32 R139, R152, 0x10, RZ ;  /* 0x00000010988b7819 */ /* 0x000fe200000006ff */
[----:B------:R-:W-:-:S04]  /*28c0*/  FMUL.FTZ R131, R117, R132 ;  /* 0x0000008475837220 */ /* 0x000fc80000410000 */
[----:B------:R-:W-:Y:S01]  /*28d0*/  FADD.FTZ R100, R100, R131 ;  /* 0x0000008364647221 */ /* 0x000fe20000010000 */
[----:B------:R-:W-:-:S03]  /*28e0*/  FFMA.FTZ R103, R151, R150, R103 ;  /* 0x0000009697677223 */ /* 0x000fc60000010067 */
[----:B------:R-:W-:Y:S01]  /*28f0*/  FADD.FTZ R100, R100, R134 ;  /* 0x0000008664647221 */ /* 0x000fe20000010000 */
[----:B------:R-:W-:Y:S01]  /*2900*/  FMUL.FTZ R124, R124, UR10 ;  /* 0x0000000a7c7c7c20 */ /* 0x000fe20008410000 */
[----:B------:R-:W-:Y:S02]  /*2910*/  FFMA.FTZ R103, R146, R181, R103 ;  /* 0x000000b592677223 */ /* 0x000fe40000010067 */
[----:B------:R-:W-:Y:S01]  /*2920*/  FADD.FTZ R100, R100, R135 ;  /* 0x0000008764647221 */ /* 0x000fe20000010000 */
[----:B------:R-:W-:Y:S01]  /*2930*/  FMUL.FTZ R125, R141, UR10 ;  /* 0x0000000a8d7d7c20 */ /* 0x000fe20008410000 */
[----:B------:R-:W-:Y:S02]  /*2940*/  FFMA.FTZ R103, R124, R127, R103 ;  /* 0x0000007f7c677223 */ /* 0x000fe40000010067 */
[----:B------:R-:W-:Y:S01]  /*2950*/  FADD.FTZ R100, R100, R137 ;  /* 0x0000008964647221 */ /* 0x000fe20000010000 */
[----:B------:R-:W-:Y:S01]  /*2960*/  FADD.FTZ R242, R142, R242 ;  /* 0x000000f28ef27221 */ /* 0x000fe20000010000 */
[----:B------:R-:W-:Y:S01]  /*2970*/  FFMA.FTZ R27, R124, R142, R27 ;  /* 0x0000008e7c1b7223 */ /* 0x000fe2000001001b */
[----:B------:R-:W-:Y:S01]  /*2980*/  SHF.L.U32 R142, R153, 0x10, RZ ;  /* 0x00000010998e7819 */ /* 0x000fe200000006ff */
[----:B------:R-:W-:Y:S01]  /*2990*/  FMUL.FTZ R108, R108, R106 ;  /* 0x0000006a6c6c7220 */ /* 0x000fe20000410000 */
[----:B------:R-:W-:Y:S01]  /*29a0*/  FFMA.FTZ R103, R125, R128, R103 ;  /* 0x000000807d677223 */ /* 0x000fe20000010067 */
[----:B------:R-:W-:-:S02]  /*29b0*/  FMUL.FTZ R130, R130, UR10 ;  /* 0x0000000a82827c20 */ /* 0x000fc40008410000 */
[----:B------:R-:W-:Y:S01]  /*29c0*/  FMUL.FTZ R109, R109, R142 ;  /* 0x0000008e6d6d7220 */ /* 0x000fe20000410000 */
[----:B------:R-:W-:Y:S01]  /*29d0*/  FFMA.FTZ R103, R126, R129, R103 ;  /* 0x000000817e677223 */ /* 0x000fe20000010067 */
[----:B------:R-:W-:Y:S01]  /*29e0*/  FFMA.FTZ R28, R125, R143, R28 ;  /* 0x0000008f7d1c7223 */ /* 0x000fe2000001001c */
[----:B------:R-:W-:Y:S01]  /*29f0*/  FADD.FTZ R243, R143, R243 ;  /* 0x000000f38ff37221 */ /* 0x000fe20000010000 */
[----:B------:R-:W-:Y:S01]  /*2a00*/  SHF.L.U32 R143, R174, 0x10, RZ ;  /* 0x00000010ae8f7819 */ /* 0x000fe200000006ff */
[----:B------:R-:W-:Y:S01]  /*2a10*/  FMUL.FTZ R136, R136, UR10 ;  /* 0x0000000a88887c20 */ /* 0x000fe20008410000 */
[----:B------:R-:W-:Y:S01]  /*2a20*/  FFMA.FTZ R103, R130, R131, R103 ;  /* 0x0000008382677223 */ /* 0x000fe20000010067 */
[----:B------:R-:W-:Y:S01]  /*2a30*/  FMUL.FTZ R110, R110, R107 ;  /* 0x0000006b6e6e7220 */ /* 0x000fe20000410000 */
[----:B------:R-:W-:Y:S02]  /*2a40*/  FMUL.FTZ R140, R140, UR10 ;  /* 0x0000000a8c8c7c20 */ /* 0x000fe40008410000 */
[----:B------:R-:W-:Y:S01]  /*2a50*/  FFMA.FTZ R103, R136, R134, R103 ;  /* 0x0000008688677223 */ /* 0x000fe20000010067 */
[----:B------:R-:W-:-:S03]  /*2a60*/  FMUL.FTZ R144, R144, UR10 ;  /* 0x0000000a90907c20 */ /* 0x000fc60008410000 */
[----:B------:R-:W-:Y:S01]  /*2a70*/  FFMA.FTZ R103, R140, R135, R103 ;  /* 0x000000878c677223 */ /* 0x000fe20000010067 */
[----:B------:R-:W-:Y:S01]  /*2a80*/  FMUL.FTZ R145, R145, UR10 ;  /* 0x0000000a91917c20 */ /* 0x000fe20008410000 */
[----:B------:R-:W-:Y:S02]  /*2a90*/  SHF.L.U32 R214, R214, 0x10, RZ ;  /* 0x00000010d6d67819 */ /* 0x000fe400000006ff */
[----:B------:R-:W-:Y:S01]  /*2aa0*/  FFMA.FTZ R103, R144, R137, R103 ;  /* 0x0000008990677223 */ /* 0x000fe20000010067 */
[----:B------:R-:W-:Y:S01]  /*2ab0*/  FMUL.FTZ R113, R113, UR10 ;  /* 0x0000000a71717c20 */ /* 0x000fe20008410000 */
[----:B------:R-:W-:Y:S01]  /*2ac0*/  FMUL.FTZ R116, R116, UR10 ;  /* 0x0000000a74747c20 */ /* 0x000fe20008410000 */
[----:B------:R-:W-:Y:S01]  /*2ad0*/  FMUL.FTZ R118, R118, UR10 ;  /* 0x0000000a76767c20 */ /* 0x000fe20008410000 */
[----:B------:R-:W-:Y:S01]  /*2ae0*/  FMUL.FTZ R117, R101, R214 ;  /* 0x000000d665757220 */ /* 0x000fe20000410000 */
[----:B------:R-:W-:Y:S01]  /*2af0*/  FMUL.FTZ R119, R119, UR10 ;  /* 0x0000000a77777c20 */ /* 0x000fe20008410000 */
[----:B------:R-:W-:Y:S01]  /*2b00*/  FMUL.FTZ R120, R120, UR10 ;  /* 0x0000000a78787c20 */ /* 0x000fe20008410000 */
[----:B------:R-:W-:Y:S01]  /*2b10*/  FMUL.FTZ R121, R121, UR10 ;  /* 0x0000000a79797c20 */ /* 0x000fe20008410000 */
[----:B------:R-:W-:Y:S01]  /*2b20*/  FMUL.FTZ R122, R122, UR10 ;  /* 0x0000000a7a7a7c20 */ /* 0x000fe20008410000 */
[----:B------:R-:W-:Y:S01]  /*2b30*/  FMUL.FTZ R123, R123, UR10 ;  /* 0x0000000a7b7b7c20 */ /* 0x000fe20008410000 */
[----:B--2---:R-:W-:-:S04]  /*2b40*/  FMUL.FTZ R141, R111, R139 ;  /* 0x0000008b6f8d7220 */ /* 0x004fc80000410000 */
[----:B------:R-:W-:-:S04]  /*2b50*/  FADD.FTZ R100, R100, R141 ;  /* 0x0000008d64647221 */ /* 0x000fc80000010000 */
[----:B------:R-:W-:-:S04]  /*2b60*/  FADD.FTZ R100, R100, R108 ;  /* 0x0000006c64647221 */ /* 0x000fc80000010000 */
[----:B------:R-:W-:Y:S01]  /*2b70*/  FADD.FTZ R100, R100, R109 ;  /* 0x0000006d64647221 */ /* 0x000fe20000010000 */
[----:B------:R-:W-:-:S03]  /*2b80*/  FMUL.FTZ R111, R102, R143 ;  /* 0x0000008f666f7220 */ /* 0x000fc60000410000 */
[----:B------:R-:W-:Y:S01]  /*2b90*/  FADD.FTZ R100, R100, R110 ;  /* 0x0000006e64647221 */ /* 0x000fe20000010000 */
[----:B------:R-:W-:Y:S01]  /*2ba0*/  SHF.L.U32 R102, R32, 0x10, RZ ;  /* 0x0000001020667819 */ /* 0x000fe200000006ff */
[----:B---3--:R-:W-:Y:S01]  /*2bb0*/  FMUL.FTZ R112, R112, R133 ;  /* 0x0000008570707220 */ /* 0x008fe20000410000 */
[----:B----4-:R-:W-:Y:S01]  /*2bc0*/  FMUL.FTZ R115, R115, R239 ;  /* 0x000000ef73737220 */ /* 0x010fe20000410000 */
[----:B------:R-:W-:Y:S01]  /*2bd0*/  FADD.FTZ R100, R100, R111 ;  /* 0x0000006f64647221 */ /* 0x000fe20000010000 */
[----:B------:R-:W-:Y:S01]  /*2be0*/  FFMA.FTZ R103, R145, R141, R103 ;  /* 0x0000008d91677223 */ /* 0x000fe20000010067 */
[----:B------:R-:W-:Y:S01]  /*2bf0*/  FMUL.FTZ R114, R114, R102 ;  /* 0x0000006672727220 */ /* 0x000fe20000410000 */
[----:B------:R-:W5:Y:S01]  /*2c00*/  LDL.LU R32, [R1+0x158] ;  /* 0x0001580001207983 */ /* 0x000f620000300800 */
[----:B------:R-:W-:Y:S01]  /*2c10*/  FADD.FTZ R100, R100, R112 ;  /* 0x0000007064647221 */ /* 0x000fe20000010000 */
[----:B------:R-:W-:Y:S02]  /*2c20*/  FFMA.FTZ R103, R113, R108, R103 ;  /* 0x0000006c71677223 */ /* 0x000fe40000010067 */
[----:B------:R-:W2:Y:S01]  /*2c30*/  LDL.LU R149, [R1] ;  /* 0x0000000001957983 */ /* 0x000ea20000300800 */
[----:B------:R-:W-:Y:S01]  /*2c40*/  FADD.FTZ R100, R100, R114 ;  /* 0x0000007264647221 */ /* 0x000fe20000010000 */
[----:B------:R-:W-:-:S02]  /*2c50*/  FFMA.FTZ R103, R116, R109, R103 ;  /* 0x0000006d74677223 */ /* 0x000fc40000010067 */
[----:B------:R-:W3:Y:S01]  /*2c60*/  LDL.LU R148, [R1+0x4] ;  /* 0x0000040001947983 */ /* 0x000ee20000300800 */
[----:B------:R-:W-:-:S04]  /*2c70*/  FADD.FTZ R100, R100, R115 ;  /* 0x0000007364647221 */ /* 0x000fc80000010000 */
        /* <DEDUP_REMOVED lines=26> */
[----:B------:R-:W-:Y:S01]  /*2e20*/  FADD.FTZ R246, R104, R246 ;  /* 0x000000f668f67221 */ /* 0x000fe20000010000 */
[----:B------:R-:W-:-:S02]  /*2e30*/  FFMA.FTZ R31, R136, R104, R31 ;  /* 0x00000068881f7223 */ /* 0x000fc4000001001f */
[----:B------:R-:W4:Y:S01]  /*2e40*/  LDL.LU R104, [R1+0x28] ;  /* 0x0000280001687983 */ /* 0x000f220000300800 */
[----:B------:R-:W-:Y:S01]  /*2e50*/  @UP0 UIMAD.WIDE UR4, UR6, 0x2, UR4 ;  /* 0x00000002060408a5 */ /* 0x000fe2000f8e0204 */
[----:B------:R-:W-:Y:S01]  /*2e60*/  FADD.FTZ R248, R105, R248 ;  /* 0x000000f869f87221 */ /* 0x000fe20000010000 */
[----:B0-----:R-:W-:-:S05]  /*2e70*/  FADD.FTZ R101, R101, R103 ;  /* 0x0000006765657221 */ /* 0x001fca0000010000 */
[----:B------:R0:W-:Y:S01]  /*2e80*/  @!P1 STS.64 [R173], R100 ;  /* 0x00000064ad009388 */ /* 0x0001e20000000a00 */
[----:B------:R-:W-:Y:S01]  /*2e90*/  PLOP3.LUT P1, PT, PT, PT, UP0, 0x80, 0x8 ;  /* 0x000000000008781c */ /* 0x000fe20003f2f008 */
[----:B------:R-:W-:Y:S02]  /*2ea0*/  FFMA.FTZ R161, R144, R105, R161 ;  /* 0x0000006990a17223 */ /* 0x000fe400000100a1 */
[----:B------:R-:W4:Y:S01]  /*2eb0*/  LDL.LU R105, [R1+0x8] ;  /* 0x0000080001697983 */ /* 0x000f220000300800 */
[----:B0-----:R-:W-:Y:S02]  /*2ec0*/  MOV R100, UR4 ;  /* 0x0000000400647c02 */ /* 0x001fe40008000f00 */
[----:B------:R-:W-:-:S07]  /*2ed0*/  MOV R101, UR5 ;  /* 0x0000000500657c02 */ /* 0x000fce0008000f00 */
[----:B------:R0:W4:Y:S01]  /*2ee0*/  @P1 LDG.E.U16 R103, desc[UR16][R100.64] ;  /* 0x0000001064671981 */ /* 0x000122000c1e1500 */
[----:B------:R-:W-:-:S04]  /*2ef0*/  ISETP.NE.U32.AND P0, PT, RZ, UR20, PT ;  /* 0x00000014ff007c0c */ /* 0x000fc8000bf05070 */
[----:B------:R-:W-:-:S13]  /*2f00*/  ISETP.NE.AND.EX P0, PT, RZ, UR21, PT, P0 ;  /* 0x00000015ff007c0c */ /* 0x000fda000bf05300 */
[----:B0-----:R-:W0:Y:S02]  /*2f10*/  @P0 LDC.64 R100, c[0x0][0x438] ;  /* 0x00010e00ff640b82 */ /* 0x001e240000000a00 */
[----:B0-----:R-:W-:-:S05]  /*2f20*/  @P0 IMAD.WIDE.U32 R100, R171, 0x20, R100 ;  /* 0x00000020ab640825 */ /* 0x001fca00078e0064 */
[----:B------:R-:W5:Y:S04]  /*2f30*/  @P0 LDG.E.128 R72, desc[UR16][R100.64] ;  /* 0x0000001064480981 */ /* 0x000f68000c1e1d00 */
[----:B------:R0:W5:Y:S02]  /*2f40*/  @P0 LDG.E.128 R76, desc[UR16][R100.64+0x10] ;  /* 0x00001010644c0981 */ /* 0x000164000c1e1d00 */
        /* <DEDUP_REMOVED lines=12> */
[----:B0-----:R-:W0:Y:S01]  /*3010*/  @P0 LDC.64 R100, c[0x0][0x438] ;  /* 0x00010e00ff640b82 */ /* 0x001e220000000a00 */
[----:B--2---:R-:W-:Y:S01]  /*3020*/  FADD.FTZ R149, R143, R149 ;  /* 0x000000958f957221 */ /* 0x004fe20000010000 */
[----:B0-----:R-:W-:-:S05]  /*3030*/  @P0 IMAD.WIDE.U32 R100, R2, 0x20, R100 ;  /* 0x0000002002640825 */ /* 0x001fca00078e0064 */
[----:B------:R-:W5:Y:S04]  /*3040*/  @P0 LDG.E.128 R60, desc[UR16][R100.64] ;  /* 0x00000010643c0981 */ /* 0x000f68000c1e1d00 */
[----:B------:R0:W5:Y:S02]  /*3050*/  @P0 LDG.E.128 R56, desc[UR16][R100.64+0x10] ;  /* 0x0000101064380981 */ /* 0x000164000c1e1d00 */
[----:B0-----:R-:W0:Y:S01]  /*3060*/  LDC.64 R100, c[0x0][0x3b0] ;  /* 0x0000ec00ff647b82 */ /* 0x001e220000000a00 */
[----:B---3--:R-:W-:Y:S01]  /*3070*/  FADD.FTZ R148, R133, R148 ;  /* 0x0000009485947221 */ /* 0x008fe20000010000 */
[----:B------:R-:W-:Y:S01]  /*3080*/  STL [R1], R149 ;  /* 0x0000009501007387 */ /* 0x000fe20000100800 */
[----:B------:R-:W-:Y:S01]  /*3090*/  FFMA.FTZ R30, R130, R132, R30 ;  /* 0x00000084821e7223 */ /* 0x000fe2000001001e */
[----:B------:R-:W-:Y:S01]  /*30a0*/  FADD.FTZ R245, R132, R245 ;  /* 0x000000f584f57221 */ /* 0x000fe20000010000 */
[----:B------:R-:W-:Y:S01]  /*30b0*/  FADD.FTZ R247, R138, R247 ;  /* 0x000000f78af77221 */ /* 0x000fe20000010000 */
[----:B------:R-:W-:Y:S01]  /*30c0*/  FFMA.FTZ R160, R140, R138, R160 ;  /* 0x0000008a8ca07223 */ /* 0x000fe200000100a0 */
[----:B------:R-:W-:Y:S01]  /*30d0*/  FADD.FTZ R249, R139, R249 ;  /* 0x000000f98bf97221 */ /* 0x000fe20000010000 */
[----:B------:R-:W-:Y:S01]  /*30e0*/  FFMA.FTZ R162, R145, R139, R162 ;  /* 0x0000008b91a27223 */ /* 0x000fe200000100a2 */
[----:B------:R-:W-:Y:S01]  /*30f0*/  FFMA.FTZ R164, R116, R142, R164 ;  /* 0x0000008e74a47223 */ /* 0x000fe200000100a4 */
[----:B------:R-:W-:Y:S01]  /*3100*/  FADD.FTZ R251, R142, R251 ;  /* 0x000000fb8efb7221 */ /* 0x000fe20000010000 */
[----:B------:R-:W-:Y:S01]  /*3110*/  FFMA.FTZ R166, R119, R143, R166 ;  /* 0x0000008f77a67223 */ /* 0x000fe200000100a6 */
[----:B------:R-:W-:Y:S01]  /*3120*/  FFMA.FTZ R167, R120, R133, R167 ;  /* 0x0000008578a77223 */ /* 0x000fe200000100a7 */
[----:B------:R1:W-:Y:S01]  /*3130*/  STL [R1+0x4], R148 ;  /* 0x0000049401007387 */ /* 0x0003e20000100800 */
[----:B0-----:R-:W-:-:S04]  /*3140*/  IMAD.WIDE.U32 R152, R171, 0x8, R100 ;  /* 0x00000008ab987825 */ /* 0x001fc800078e0064 */
[--C-:B-1----:R-:W-:Y:S02]  /*3150*/  IMAD.WIDE.U32 R148, R170, 0x8, R100.reuse ;  /* 0x00000008aa947825 */ /* 0x102fe400078e0064 */
        /* <DEDUP_REMOVED lines=8> */
[----:B----4-:R-:W-:Y:S01]  /*31e0*/  @!P2 IADD3 R172, PT, PT, R104, 0x5000, RZ ;  /* 0x0000500068aca810 */ /* 0x010fe20007ffe0ff */
[----:B------:R-:W-:Y:S01]  /*31f0*/  FFMA.FTZ R6, R200, R175, R6 ;  /* 0x000000afc8067223 */ /* 0x000fe20000010006 */
[----:B------:R-:W-:Y:S01]  /*3200*/  FADD.FTZ R220, R175, R220 ;  /* 0x000000dcafdc7221 */ /* 0x000fe20000010000 */
[----:B------:R-:W-:Y:S01]  /*3210*/  BAR.SYNC.DEFER_BLOCKING 0x0 ;  /* 0x0000000000007b1d */ /* 0x000fe20000010000 */
[C---:B------:R-:W-:Y:S02]  /*3220*/  IADD3 R100, PT, PT, R104.reuse, 0x5030, RZ ;  /* 0x0000503068647810 */ /* 0x040fe40007ffe0ff */
[----:B------:R-:W-:Y:S01]  /*3230*/  @!P2 IADD3 R100, PT, PT, R104, 0x5010, RZ ;  /* 0x000050106864a810 */ /* 0x000fe20007ffe0ff */
[----:B------:R-:W-:Y:S01]  /*3240*/  FFMA.FTZ R213, R121, R102, R213 ;  /* 0x0000006679d57223 */ /* 0x000fe200000100d5 */
[----:B------:R-:W-:Y:S01]  /*3250*/  FADD.FTZ R105, R102, R105 ;  /* 0x0000006966697221 */ /* 0x000fe20000010000 */
[----:B------:R-:W0:Y:S01]  /*3260*/  LDS.128 R172, [R172] ;  /* 0x00000000acac7984 */ /* 0x000e220000000c00 */
[----:B------:R-:W-:-:S03]  /*3270*/  @P1 R2UR UR4, R103 ;  /* 0x00000000670412ca */ /* 0x000fc600000e0000 */
[----:B------:R-:W1:Y:S04]  /*3280*/  LDS.128 R100, [R100] ;  /* 0x0000000064647984 */ /* 0x000e680000000c00 */
[----:B------:R2:W-:Y:S01]  /*3290*/  STL [R1+0x8], R105 ;  /* 0x0000086901007387 */ /* 0x0005e20000100800 */
[----:B0-----:R-:W-:-:S04]  /*32a0*/  FADD.FTZ R173, RZ, R173 ;  /* 0x000000adffad7221 */ /* 0x001fc80000010000 */
[----:B------:R-:W-:-:S04]  /*32b0*/  FADD.FTZ R173, R175, R173 ;  /* 0x000000adafad7221 */ /* 0x000fc80000010000 */
[----:B-1----:R-:W-:Y:S02]  /*32c0*/  FADD.FTZ R101, R173, R101 ;  /* 0x00000065ad657221 */ /* 0x002fe40000010000 */
[----:B------:R-:W3:Y:S01]  /*32d0*/  LDL.LU R173, [R1+0xc] ;  /* 0x00000c0001ad7983 */ /* 0x000ee20000300800 */
[----:B------:R-:W-:Y:S01]  /*32e0*/  FFMA.FTZ R215, R122, R239, R215 ;  /* 0x000000ef7ad77223 */ /* 0x000fe200000100d7 */
[----:B------:R-:W-:-:S05]  /*32f0*/  MOV R104, 0x10 ;  /* 0x0000001000687802 */ /* 0x000fca0000000f00 */
[----:B--2---:R-:W-:-:S04]  /*3300*/  IMAD.WIDE.U32 R104, R171, R104, UR24 ;  /* 0x00000018ab687e25 */ /* 0x004fc8000f8e0068 */
[----:B------:R-:W-:Y:S01]  /*3310*/  FADD.FTZ R250, R106, R250 ;  /* 0x000000fa6afa7221 */ /* 0x000fe20000010000 */
[----:B------:R-:W-:Y:S01]  /*3320*/  FFMA.FTZ R163, R113, R106, R163 ;  /* 0x0000006a71a37223 */ /* 0x000fe200000100a3 */
[----:B------:R-:W-:Y:S01]  /*3330*/  FADD.FTZ R252, R107, R252 ;  /* 0x000000fc6bfc7221 */ /* 0x000fe20000010000 */
[----:B------:R-:W-:Y:S02]  /*3340*/  FFMA.FTZ R165, R118, R107, R165 ;  /* 0x0000006b76a57223 */ /* 0x000fe400000100a5 */
[----:B------:R-:W5:Y:S01]  /*3350*/  LDG.E.128 R104, desc[UR16][R104.64] ;  /* 0x0000001068687981 */ /* 0x000f62000c1e1d00 */
[----:B---3--:R-:W-:-:S03]  /*3360*/  FADD.FTZ R173, R239, R173 ;  /* 0x000000adefad7221 */ /* 0x008fc60000010000 */
[----:B------:R-:W2:Y:S01]  /*3370*/  LDL.LU R239, [R1+0x10] ;  /* 0x0000100001ef7983 */ /* 0x000ea20000300800 */
[----:B------:R-:W-:-:S03]  /*3380*/  FADD.FTZ R172, RZ, R172 ;  /* 0x000000acffac7221 */ /* 0x000fc60000010000 */
[----:B------:R0:W-:Y:S01]  /*3390*/  STL [R1+0xc], R173 ;  /* 0x00000cad01007387 */ /* 0x0001e20000100800 */
[----:B------:R-:W-:Y:S01]  /*33a0*/  FADD.FTZ R101, R103, R101 ;  /* 0x0000006567657221 */ /* 0x000fe20000010000 */
[----:B------:R-:W-:Y:S01]  /*33b0*/  FADD.FTZ R174, R174, R172 ;  /* 0x000000acaeae7221 */ /* 0x000fe20000010000 */
[----:B------:R-:W-:Y:S02]  /*33c0*/  UISETP.NE.U32.AND UP1, UPT, UR20, URZ, UPT ;  /* 0x000000ff1400728c */ /* 0x000fe4000bf25070 */
[----:B------:R-:W-:Y:S01]  /*33d0*/  FMUL.FTZ R101, R101, UR22 ;  /* 0x0000001665657c20 */ /* 0x000fe20008410000 */
[----:B------:R-:W-:Y:S01]  /*33e0*/  FADD.FTZ R100, R174, R100 ;  /* 0x00000064ae647221 */ /* 0x000fe20000010000 */
[----:B------:R-:W-:-:S03]  /*33f0*/  UISETP.NE.AND.EX UP1, UPT, UR21, URZ, UPT, UP1 ;  /* 0x000000ff1500728c */ /* 0x000fc6000bf25310 */
[----:B------:R-:W-:Y:S01]  /*3400*/  FADD.FTZ R100, R102, R100 ;  /* 0x0000006466647221 */ /* 0x000fe20000010000 */
[----:B------:R-:W-:-:S03]  /*3410*/  R2UR UR11, R101 ;  /* 0x00000000650b72ca */ /* 0x000fc600000e0000 */
[----:B------:R-:W-:Y:S01]  /*3420*/  FMUL.FTZ R100, R100, UR22 ;  /* 0x0000001664647c20 */ /* 0x000fe20008410000 */
[----:B------:R-:W-:Y:S01]  /*3430*/  FFMA.FTZ R216, R123, R214, R216 ;  /* 0x000000d67bd87223 */ /* 0x000fe200000100d8 */
[----:B------:R-:W-:-:S03]  /*3440*/  UMOV UR7, 0x3f800000 ;  /* 0x3f80000000077882 */ /* 0x000fc60000000000 */
[----:B0-----:R-:W-:Y:S01]  /*3450*/  FSEL R173, R100, RZ, !P3 ;  /* 0x000000ff64ad7208 */ /* 0x001fe20005800000 */
[----:B------:R-:W-:Y:S01]  /*3460*/  @UP0 USHF.L.U32 UR7, UR4, 0x10, URZ ;  /* 0x0000001004070899 */ /* 0x000fe200080006ff */
[----:B--2---:R-:W-:-:S05]  /*3470*/  FADD.FTZ R239, R214, R239 ;  /* 0x000000efd6ef7221 */ /* 0x004fca0000010000 */
[----:B------:R0:W-:Y:S01]  /*3480*/  STL [R1+0x10], R239 ;  /* 0x000010ef01007387 */ /* 0x0001e20000100800 */
[----:B------:R-:W-:Y:S05]  /*3490*/  BRA.U UP1, `(.L_x_6808) ;  /* 0x0000000d01f47547 */ /* 0x000fea000b800000 */
[----:B------:R-:W-:Y:S01]  /*34a0*/  UMOV UR4, UR8 ;  /* 0x0000000800047c82 */ /* 0x000fe20008000000 */
[----:B------:R-:W-:Y:S01]  /*34b0*/  UMOV UR5, UR9 ;  /* 0x0000000900057c82 */ /* 0x000fe20008000000 */
[----:B------:R-:W-:Y:S01]  /*34c0*/  UISETP.NE.U32.AND UP1, UPT, UR4, URZ, UPT ;  /* 0x000000ff0400728c */ /* 0x000fe2000bf25070 */
[----:B------:R-:W-:-:S03]  /*34d0*/  PRMT R214, R51, 0x7632, R214 ;  /* 0x0000763233d67816 */ /* 0x000fc600000000d6 */
[----:B------:R-:W-:-:S09]  /*34e0*/  UISETP.NE.AND.EX UP1, UPT, UR5, URZ, UPT, UP1 ;  /* 0x000000ff0500728c */ /* 0x000fd2000bf25310 */
[----:B------:R-:W-:Y:S05]  /*34f0*/  BRA.U UP1, `(.L_x_6809) ;  /* 0x0000000501b47547 */ /* 0x000fea000b800000 */
[--C-:B------:R-:W-:Y:S01]  /*3500*/  FFMA.FTZ R0, R0, UR11, R173.reuse ;  /* 0x0000000b00007c23 */ /* 0x100fe200080100ad */
[----:B-----5:R-:W-:Y:S01]  /*3510*/  LOP3.LUT P1, RZ, R152, 0xff, RZ, 0xc0, !PT ;  /* 0x000000ff98ff7812 */ /* 0x020fe2000782c0ff */
[----:B------:R-:W-:Y:S02]  /*3520*/  HFMA2 R174, -RZ, RZ, 0, 0 ;  /* 0x00000000ffae7431 */ /* 0x000fe400000001ff */
[--C-:B------:R-:W-:Y:S01]  /*3530*/  FFMA.FTZ R198, R198, UR11, R173.reuse ;  /* 0x0000000bc6c67c23 */ /* 0x100fe200080100ad */
[----:B------:R-:W-:Y:S01]  /*3540*/  FADD.FTZ R0, R206, -R0 ;  /* 0x80000000ce007221 */ /* 0x000fe20000010000 */
[----:B------:R-:W-:Y:S01]  /*3550*/  PRMT R102, R48, 0x7632, R102 ;  /* 0x0000763230667816 */ /* 0x000fe20000000066 */
[----:B------:R-:W-:Y:S01]  /*3560*/  FFMA.FTZ R199, R199, UR11, R173 ;  /* 0x0000000bc7c77c23 */ /* 0x000fe200080100ad */
[----:B------:R-:W-:Y:S01]  /*3570*/  MOV R103, RZ ;  /* 0x000000ff00677202 */ /* 0x000fe20000000f00 */
[----:B------:R-:W-:Y:S01]  /*3580*/  FMUL.FTZ R0, R0, UR10 ;  /* 0x0000000a00007c20 */ /* 0x000fe20008410000 */
[----:B------:R-:W-:Y:S01]  /*3590*/  LOP3.LUT P6, RZ, R152, 0xff000000, RZ, 0xc0, !PT ;  /* 0xff00000098ff7812 */ /* 0x000fe200078cc0ff */
[----:B------:R-:W-:Y:S01]  /*35a0*/  FADD.FTZ R199, R201, -R199 ;  /* 0x800000c7c9c77221 */ /* 0x000fe20000010000 */
[--C-:B------:R-:W-:Y:S01]  /*35b0*/  FFMA.FTZ R200, R200, UR11, R173.reuse ;  /* 0x0000000bc8c87c23 */ /* 0x100fe200080100ad */
[----:B------:R-:W-:Y:S01]  /*35c0*/  FMUL.FTZ R0, R0, UR7 ;  /* 0x0000000700007c20 */ /* 0x000fe20008410000 */
[----:B------:R-:W-:Y:S01]  /*35d0*/  FFMA.FTZ R202, R202, UR11, R173 ;  /* 0x0000000bcaca7c23 */ /* 0x000fe200080100ad */
[----:B------:R-:W-:Y:S01]  /*35e0*/  @P1 SHF.L.U32 R100, R104, 0x10, RZ ;  /* 0x0000001068641819 */ /* 0x000fe200000006ff */
[----:B------:R-:W-:Y:S01]  /*35f0*/  FMUL.FTZ R199, R199, UR10 ;  /* 0x0000000ac7c77c20 */ /* 0x000fe20008410000 */
[----:B------:R-:W-:Y:S01]  /*3600*/  FMUL.FTZ R0, R0, UR23 ;  /* 0x0000001700007c20 */ /* 0x000fe20008410000 */
[----:B------:R-:W-:Y:S01]  /*3610*/  @P1 SHF.L.U32 R101, R48, 0x10, RZ ;  /* 0x0000001030651819 */ /* 0x000fe200000006ff */
[----:B------:R-:W-:Y:S01]  /*3620*/  FADD.FTZ R200, R209, -R200 ;  /* 0x800000c8d1c87221 */ /* 0x000fe20000010000 */
[----:B------:R-:W-:Y:S01]  /*3630*/  LOP3.LUT P5, RZ, R153, 0xff, RZ, 0xc0, !PT ;  /* 0x000000ff99ff7812 */ /* 0x000fe200078ac0ff */
[C---:B------:R-:W-:Y:S01]  /*3640*/  @P1 FMUL.FTZ R174, R0.reuse, R100 ;  /* 0x0000006400ae1220 */ /* 0x040fe20000410000 */
[----:B------:R-:W-:Y:S01]  /*3650*/  MOV R100, RZ ;  /* 0x000000ff00647202 */ /* 0x000fe20000000f00 */
[----:B------:R-:W-:Y:S01]  /*3660*/  @P1 FMUL.FTZ R100, R0, R101 ;  /* 0x0000006500641220 */ /* 0x000fe20000410000 */
[----:B------:R-:W-:Y:S01]  /*3670*/  LOP3.LUT P1, RZ, R152, 0xff00, RZ, 0xc0, !PT ;  /* 0x0000ff0098ff7812 */ /* 0x000fe2000782c0ff */
[----:B------:R-:W-:Y:S01]  /*3680*/  FADD.FTZ R0, R212, -R198 ;  /* 0x800000c6d4007221 */ /* 0x000fe20000010000 */
[----:B------:R-:W-:-:S02]  /*3690*/  HFMA2 R198, -RZ, RZ, 0, 0 ;  /* 0x00000000ffc67431 */ /* 0x000fc400000001ff */
[----:B------:R-:W-:Y:S01]  /*36a0*/  FMUL.FTZ R200, R200, UR10 ;  /* 0x0000000ac8c87c20 */ /* 0x000fe20008410000 */
[----:B------:R-:W-:Y:S01]  /*36b0*/  PRMT R172, R49, 0x7632, R172 ;  /* 0x0000763231ac7816 */ /* 0x000fe200000000ac */
[----:B------:R-:W-:Y:S01]  /*36c0*/  FMUL.FTZ R0, R0, UR10 ;  /* 0x0000000a00007c20 */ /* 0x000fe20008410000 */
[----:B------:R-:W-:Y:S01]  /*36d0*/  FADD.FTZ R204, R204, -R202 ;  /* 0x800000cacccc7221 */ /* 0x000fe20000010000 */
[----:B------:R-:W-:Y:S01]  /*36e0*/  LOP3.LUT P4, RZ, R153, 0xff00, RZ, 0xc0, !PT ;  /* 0x0000ff0099ff7812 */ /* 0x000fe2000788c0ff */
[----:B------:R-:W-:Y:S01]  /*36f0*/  FFMA.FTZ R207, R207, UR11, R173 ;  /* 0x0000000bcfcf7c23 */ /* 0x000fe200080100ad */
[----:B------:R-:W-:Y:S01]  /*3700*/  FMUL.FTZ R0, R0, UR7 ;  /* 0x0000000700007c20 */ /* 0x000fe20008410000 */
[----:B------:R-:W-:Y:S01]  /*3710*/  FMUL.FTZ R204, R204, UR10 ;  /* 0x0000000acccc7c20 */ /* 0x000fe20008410000 */
[----:B------:R-:W-:Y:S01]  /*3720*/  LOP3.LUT P3, RZ, R153, 0xff0000, RZ, 0xc0, !PT ;  /* 0x00ff000099ff7812 */ /* 0x000fe2000786c0ff */
[----:B------:R-:W-:Y:S01]  /*3730*/  FADD.FTZ R207, R210, -R207 ;  /* 0x800000cfd2cf7221 */ /* 0x000fe20000010000 */
[----:B------:R-:W-:Y:S01]  /*3740*/  @P1 PRMT R101, R104, 0x7632, R101 ;  /* 0x0000763268651816 */ /* 0x000fe20000000065 */
[----:B------:R-:W-:Y:S01]  /*3750*/  FMUL.FTZ R0, R0, UR23 ;  /* 0x0000001700007c20 */ /* 0x000fe20008410000 */
[----:B------:R-:W-:-:S02]  /*3760*/  HFMA2 R104, -RZ, RZ, 0, 0 ;  /* 0x00000000ff687431 */ /* 0x000fc400000001ff */
[----:B------:R-:W-:Y:S01]  /*3770*/  FFMA.FTZ R203, R203, UR11, R173 ;  /* 0x0000000bcbcb7c23 */ /* 0x000fe200080100ad */
[----:B------:R-:W-:Y:S01]  /*3780*/  @P1 SHF.L.U32 R101, R101, 0x10, RZ ;  /* 0x0000001065651819 */ /* 0x000fe200000006ff */
[----:B------:R-:W-:Y:S01]  /*3790*/  FMUL.FTZ R207, R207, UR10 ;  /* 0x0000000acfcf7c20 */ /* 0x000fe20008410000 */
[----:B------:R-:W-:Y:S01]  /*37a0*/  PRMT R175, R50, 0x7632, R175 ;  /* 0x0000763232af7816 */ /* 0x000fe200000000af */
[----:B------:R-:W-:Y:S01]  /*37b0*/  FADD.FTZ R205, R205, -R203 ;  /* 0x800000cbcdcd7221 */ /* 0x000fe20000010000 */
[----:B------:R-:W-:Y:S01]  /*37c0*/  FFMA.FTZ R208, R208, UR11, R173 ;  /* 0x0000000bd0d07c23 */ /* 0x000fe200080100ad */
[----:B------:R-:W-:Y:S01]  /*37d0*/  @P1 FMUL.FTZ R104, R0, R101 ;  /* 0x0000006500681220 */ /* 0x000fe20000410000 */
[----:B------:R-:W-:Y:S01]  /*37e0*/  @P1 SHF.L.U32 R101, R102, 0x10, RZ ;  /* 0x0000001066651819 */ /* 0x000fe200000006ff */
[----:B------:R-:W-:Y:S01]  /*37f0*/  FMUL.FTZ R205, R205, UR10 ;  /* 0x0000000acdcd7c20 */ /* 0x000fe20008410000 */
[----:B------:R-:W-:Y:S01]  /*3800*/  @P4 SHF.L.U32 R175, R175, 0x10, RZ ;  /* 0x00000010afaf4819 */ /* 0x000fe200000006ff */
[----:B------:R-:W-:Y:S01]  /*3810*/  FADD.FTZ R211, R211, -R208 ;  /* 0x800000d0d3d37221 */ /* 0x000fe20000010000 */
[----:B------:R-:W-:Y:S01]  /*3820*/  @P3 SHF.L.U32 R201, R51, 0x10, RZ ;  /* 0x0000001033c93819 */ /* 0x000fe200000006ff */
[----:B------:R-:W-:Y:S01]  /*3830*/  @P1 FMUL.FTZ R103, R0, R101 ;  /* 0x0000006500671220 */ /* 0x000fe20000410000 */
[----:B------:R-:W-:Y:S01]  /*3840*/  LOP3.LUT P1, RZ, R152, 0xff0000, RZ, 0xc0, !PT ;  /* 0x00ff000098ff7812 */ /* 0x000fe2000782c0ff */
[----:B------:R-:W-:Y:S01]  /*3850*/  FMUL.FTZ R0, R199, UR7 ;  /* 0x00000007c7007c20 */ /* 0x000fe20008410000 */
[----:B------:R-:W-:Y:S01]  /*3860*/  FMUL.FTZ R199, R205, UR7 ;  /* 0x00000007cdc77c20 */ /* 0x000fe20008410000 */
[----:B------:R-:W-:Y:S01]  /*3870*/  FMUL.FTZ R211, R211, UR10 ;  /* 0x0000000ad3d37c20 */ /* 0x000fe20008410000 */
[----:B------:R-:W-:Y:S01]  /*3880*/  F2FP.BF16.F32.PACK_AB R100, R103, R100 ;  /* 0x000000646764723e */ /* 0x000fe200000010ff */
[----:B------:R-:W-:Y:S01]  /*3890*/  FMUL.FTZ R0, R0, UR23 ;  /* 0x0000001700007c20 */ /* 0x000fe20008410000 */
[----:B------:R-:W-:-:S07]  /*38a0*/  FMUL.FTZ R199, R199, UR23 ;  /* 0x00000017c7c77c20 */ /* 0x000fce0008410000 */
[----:B------:R-:W-:Y:S02]  /*38b0*/  @P1 SHF.L.U32 R101, R105, 0x10, RZ ;  /* 0x0000001069651819 */ /* 0x000fe400000006ff */
[----:B------:R-:W-:Y:S02]  /*38c0*/  @P1 SHF.L.U32 R102, R49, 0x10, RZ ;  /* 0x0000001031661819 */ /* 0x000fe400000006ff */
[----:B------:R-:W-:Y:S01]  /*38d0*/  @P6 PRMT R105, R105, 0x7632, R105 ;  /* 0x0000763269696816 */ /* 0x000fe20000000069 */
[C---:B------:R-:W-:Y:S01]  /*38e0*/  @P1 FMUL.FTZ R198, R0.reuse, R101 ;  /* 0x0000006500c61220 */ /* 0x040fe20000410000 */
[----:B------:R-:W-:Y:S01]  /*38f0*/  MOV R101, RZ ;  /* 0x000000ff00657202 */ /* 0x000fe20000000f00 */
[----:B------:R-:W-:Y:S01]  /*3900*/  @P1 FMUL.FTZ R101, R0, R102 ;  /* 0x0000006600651220 */ /* 0x000fe20000410000 */
[----:B------:R-:W-:Y:S01]  /*3910*/  FMUL.FTZ R102, R200, UR7 ;  /* 0x00000007c8667c20 */ /* 0x000fe20008410000 */
[----:B------:R-:W-:Y:S01]  /*3920*/  @P6 SHF.L.U32 R105, R105, 0x10, RZ ;  /* 0x0000001069696819 */ /* 0x000fe200000006ff */
[----:B------:R-:W-:Y:S01]  /*3930*/  HFMA2 R0, -RZ, RZ, 0, 0 ;  /* 0x00000000ff007431 */ /* 0x000fe200000001ff */
[----:B------:R-:W-:Y:S01]  /*3940*/  ISETP.GE.U32.AND P1, PT, R152, RZ, PT ;  /* 0x000000ff9800720c */ /* 0x000fe20003f26070 */
[----:B------:R-:W-:Y:S01]  /*3950*/  FMUL.FTZ R102, R102, UR23 ;  /* 0x0000001766667c20 */ /* 0x000fe20008410000 */
[----:B------:R-:W-:Y:S01]  /*3960*/  @P6 SHF.L.U32 R152, R172, 0x10, RZ ;  /* 0x00000010ac986819 */ /* 0x000fe200000006ff */
[----:B------:R-:W-:Y:S01]  /*3970*/  HFMA2 R172, -RZ, RZ, 0, 0 ;  /* 0x00000000ffac7431 */ /* 0x000fe200000001ff */
[----:B------:R-:W-:Y:S01]  /*3980*/  ISETP.GE.U32.AND.EX P1, PT, R153, 0x1000000, PT, P1 ;  /* 0x010000009900780c */ /* 0x000fe20003f26110 */
[C---:B------:R-:W-:Y:S01]  /*3990*/  @P6 FMUL.FTZ R0, R102.reuse, R105 ;  /* 0x0000006966006220 */ /* 0x040fe20000410000 */
[----:B------:R-:W-:Y:S01]  /*39a0*/  MOV R105, RZ ;  /* 0x000000ff00697202 */ /* 0x000fe20000000f00 */
[----:B------:R-:W-:Y:S01]  /*39b0*/  @P6 FMUL.FTZ R105, R102, R152 ;  /* 0x0000009866696220 */ /* 0x000fe20000410000 */
[----:B------:R-:W-:Y:S01]  /*39c0*/  FMUL.FTZ R152, R204, UR7 ;  /* 0x00000007cc987c20 */ /* 0x000fe20008410000 */
[----:B------:R-:W-:-:S02]  /*39d0*/  @P5 SHF.L.U32 R102, R106, 0x10, RZ ;  /* 0x000000106a665819 */ /* 0x000fc400000006ff */
[----:B------:R-:W-:Y:S01]  /*39e0*/  @P5 SHF.L.U32 R153, R50, 0x10, RZ ;  /* 0x0000001032995819 */ /* 0x000fe200000006ff */
[----:B------:R-:W-:Y:S01]  /*39f0*/  FMUL.FTZ R152, R152, UR23 ;  /* 0x0000001798987c20 */ /* 0x000fe20008410000 */
[----:B------:R-:W-:Y:S02]  /*3a00*/  @P3 SHF.L.U32 R200, R107, 0x10, RZ ;  /* 0x000000106bc83819 */ /* 0x000fe400000006ff */
[----:B------:R-:W-:Y:S01]  /*3a10*/  F2FP.BF16.F32.PACK_AB R101, R105, R101 ;  /* 0x000000656965723e */ /* 0x000fe200000010ff */
[C---:B------:R-:W-:Y:S01]  /*3a20*/  @P5 FMUL.FTZ R172, R152.reuse, R102 ;  /* 0x0000006698ac5220 */ /* 0x040fe20000410000 */
[----:B------:R-:W-:Y:S01]  /*3a30*/  MOV R102, RZ ;  /* 0x000000ff00667202 */ /* 0x000fe20000000f00 */
[----:B------:R-:W-:Y:S01]  /*3a40*/  @P5 FMUL.FTZ R102, R152, R153 ;  /* 0x0000009998665220 */ /* 0x000fe20000410000 */
[----:B------:R-:W-:Y:S01]  /*3a50*/  @P4 PRMT R153, R106, 0x7632, R153 ;  /* 0x000076326a994816 */ /* 0x000fe20000000099 */
[----:B------:R-:W-:Y:S01]  /*3a60*/  FMUL.FTZ R152, R207, UR7 ;  /* 0x00000007cf987c20 */ /* 0x000fe20008410000 */
[----:B------:R-:W-:Y:S01]  /*3a70*/  HFMA2 R106, -RZ, RZ, 0, 0 ;  /* 0x00000000ff6a7431 */ /* 0x000fe200000001ff */
[----:B------:R-:W-:-:S02]  /*3a80*/  @P1 SHF.L.U32 R202, R214, 0x10, RZ ;  /* 0x00000010d6ca1819 */ /* 0x000fc400000006ff */
[----:B------:R-:W-:Y:S01]  /*3a90*/  @P4 SHF.L.U32 R153, R153, 0x10, RZ ;  /* 0x0000001099994819 */ /* 0x000fe200000006ff */
[----:B------:R-:W-:-:S04]  /*3aa0*/  FMUL.FTZ R152, R152, UR23 ;  /* 0x0000001798987c20 */ /* 0x000fc80008410000 */
[C---:B------:R-:W-:Y:S01]  /*3ab0*/  @P4 FMUL.FTZ R106, R152.reuse, R153 ;  /* 0x00000099986a4220 */ /* 0x040fe20000410000 */
[----:B------:R-:W-:Y:S01]  /*3ac0*/  MOV R153, RZ ;  /* 0x000000ff00997202 */ /* 0x000fe20000000f00 */
[----:B------:R-:W-:Y:S01]  /*3ad0*/  @P4 FMUL.FTZ R153, R152, R175 ;  /* 0x000000af98994220 */ /* 0x000fe20000410000 */
[----:B------:R-:W-:Y:S01]  /*3ae0*/  MOV R152, RZ ;  /* 0x000000ff00987202 */ /* 0x000fe20000000f00 */
[----:B------:R-:W-:Y:S01]  /*3af0*/  @P3 FMUL.FTZ R152, R199, R201 ;  /* 0x000000c9c7983220 */ /* 0x000fe20000410000 */
[----:B------:R-:W-:Y:S01]  /*3b00*/  FMUL.FTZ R201, R211, UR7 ;  /* 0x00000007d3c97c20 */ /* 0x000fe20008410000 */
[----:B------:R-:W-:Y:S02]  /*3b10*/  HFMA2 R175, -RZ, RZ, 0, 0 ;  /* 0x00000000ffaf7431 */ /* 0x000fe400000001ff */
[----:B------:R-:W-:Y:S01]  /*3b20*/  @P3 FMUL.FTZ R175, R199, R200 ;  /* 0x000000c8c7af3220 */ /* 0x000fe20000410000 */
[----:B------:R-:W-:Y:S01]  /*3b30*/  @P1 PRMT R200, R107, 0x7632, R200 ;  /* 0x000076326bc81816 */ /* 0x000fe200000000c8 */
[----:B------:R-:W-:Y:S01]  /*3b40*/  FMUL.FTZ R201, R201, UR23 ;  /* 0x00000017c9c97c20 */ /* 0x000fe20008410000 */
[----:B------:R-:W-:Y:S01]  /*3b50*/  HFMA2 R199, -RZ, RZ, 0, 0 ;  /* 0x00000000ffc77431 */ /* 0x000fe200000001ff */
[----:B------:R-:W-:-:S02]  /*3b60*/  MOV R107, RZ ;  /* 0x000000ff006b7202 */ /* 0x000fc40000000f00 */
[----:B------:R-:W-:Y:S01]  /*3b70*/  @P1 SHF.L.U32 R200, R200, 0x10, RZ ;  /* 0x00000010c8c81819 */ /* 0x000fe200000006ff */
[----:B------:R-:W-:Y:S01]  /*3b80*/  @P1 FMUL.FTZ R199, R201, R202 ;  /* 0x000000cac9c71220 */ /* 0x000fe20000410000 */
[----:B------:R-:W-:-:S03]  /*3b90*/  F2FP.BF16.F32.PACK_AB R102, R153, R102 ;  /* 0x000000669966723e */ /* 0x000fc600000010ff */
[----:B------:R-:W-:Y:S01]  /*3ba0*/  @P1 FMUL.FTZ R107, R201, R200 ;  /* 0x000000c8c96b1220 */ /* 0x000fe20000410000 */
[----:B------:R-:W-:Y:S01]  /*3bb0*/  F2FP.BF16.F32.PACK_AB R103, R199, R152 ;  /* 0x00000098c767723e */ /* 0x000fe200000010ff */
[----:B------:R-:W-:Y:S06]  /*3bc0*/  BRA `(.L_x_6810) ;  /* 0x0000001800187947 */ /* 0x000fec0003800000 */
.L_x_6809:
[----:B-----5:R-:W-:Y:S01]  /*3bd0*/  LOP3.LUT P1, RZ, R152, 0xff, RZ, 0xc0, !PT ;  /* 0x000000ff98ff7812 */ /* 0x020fe2000782c0ff */
[--C-:B------:R-:W-:Y:S01]  /*3be0*/  FFMA.FTZ R0, R0, UR11, R173.reuse ;  /* 0x0000000b00007c23 */ /* 0x100fe200080100ad */
[----:B------:R-:W-:Y:S01]  /*3bf0*/  LOP3.LUT P3, RZ, R152, 0xff00, RZ, 0xc0, !PT ;  /* 0x0000ff0098ff7812 */ /* 0x000fe2000786c0ff */
[----:B------:R-:W-:Y:S02]  /*3c00*/  HFMA2 R174, -RZ, RZ, 0, 0 ;  /* 0x00000000ffae7431 */ /* 0x000fe400000001ff */
[--C-:B------:R-:W-:Y:S01]  /*3c10*/  FFMA.FTZ R65, R198, UR11, R173.reuse ;  /* 0x0000000bc6417c23 */ /* 0x100fe200080100ad */
[----:B------:R-:W-:Y:S01]  /*3c20*/  FADD.FTZ R0, R206, -R0 ;  /* 0x80000000ce007221 */ /* 0x000fe20000010000 */
[----:B------:R-:W-:Y:S01]  /*3c30*/  CS2R R100, SRZ ;  /* 0x0000000000647805 */ /* 0x000fe2000001ff00 */
[----:B------:R-:W-:Y:S01]  /*3c40*/  FFMA.FTZ R66, R199, UR11, R173 ;  /* 0x0000000bc7427c23 */ /* 0x000fe200080100ad */
[----:B------:R-:W-:Y:S01]  /*3c50*/  FADD.FTZ R65, R212, -R65 ;  /* 0x80000041d4417221 */ /* 0x000fe20000010000 */
[----:B------:R-:W-:Y:S01]  /*3c60*/  FMUL.FTZ R64, R0, UR10 ;  /* 0x0000000a00407c20 */ /* 0x000fe20008410000 */
[----:B------:R-:W-:Y:S01]  /*3c70*/  PRMT R54, R48, 0x7632, R54 ;  /* 0x0000763230367816 */ /* 0x000fe20000000036 */
[----:B------:R-:W-:Y:S01]  /*3c80*/  FADD.FTZ R66, R201, -R66 ;  /* 0x80000042c9427221 */ /* 0x000fe20000010000 */
[----:B------:R-:W-:Y:S01]  /*3c90*/  FMUL.FTZ R65, R65, UR10 ;  /* 0x0000000a41417c20 */ /* 0x000fe20008410000 */
[----:B------:R-:W1:Y:S01]  /*3ca0*/  @P1 LDC R52, c[0x0][0x408] ;  /* 0x00010200ff341b82 */ /* 0x000e620000000800 */
[----:B------:R-:W-:Y:S01]  /*3cb0*/  @P1 FMUL.FTZ R0, R64, UR7 ;  /* 0x0000000740001c20 */ /* 0x000fe20008410000 */
[----:B------:R-:W-:Y:S01]  /*3cc0*/  @P1 SHF.L.U32 R53, R104, 0x10, RZ ;  /* 0x0000001068351819 */ /* 0x000fe200000006ff */
[----:B------:R-:W-:Y:S01]  /*3cd0*/  FMUL.FTZ R66, R66, UR10 ;  /* 0x0000000a42427c20 */ /* 0x000fe20008410000 */
[----:B------:R-:W-:-:S02]  /*3ce0*/  CS2R R198, SRZ ;  /* 0x0000000000c67805 */ /* 0x000fc4000001ff00 */
[----:B------:R-:W-:Y:S01]  /*3cf0*/  CS2R R102, SRZ ;  /* 0x0000000000667805 */ /* 0x000fe2000001ff00 */
[----:B------:R-:W-:Y:S01]  /*3d00*/  FFMA.FTZ R67, R200, UR11, R173 ;  /* 0x0000000bc8437c23 */ /* 0x000fe200080100ad */
[----:B------:R-:W-:Y:S01]  /*3d10*/  PRMT R55, R49, 0x7632, R55 ;  /* 0x0000763231377816 */ /* 0x000fe20000000037 */
[----:B------:R-:W-:Y:S01]  /*3d20*/  FFMA.FTZ R202, R202, UR11, R173 ;  /* 0x0000000bcaca7c23 */ /* 0x000fe200080100ad */
[----:B------:R-:W-:Y:S01]  /*3d30*/  MOV R172, RZ ;  /* 0x000000ff00ac7202 */ /* 0x000fe20000000f00 */
[----:B------:R-:W-:Y:S01]  /*3d40*/  FADD.FTZ R67, R209, -R67 ;  /* 0x80000043d1437221 */ /* 0x000fe20000010000 */
[----:B------:R-:W-:Y:S01]  /*3d50*/  FFMA.FTZ R207, R207, UR11, R173 ;  /* 0x0000000bcfcf7c23 */ /* 0x000fe200080100ad */
[----:B------:R-:W-:Y:S01]  /*3d60*/  FADD.FTZ R202, R204, -R202 ;  /* 0x800000caccca7221 */ /* 0x000fe20000010000 */
[----:B------:R-:W-:Y:S01]  /*3d70*/  PRMT R175, R50, 0x7632, R175 ;  /* 0x0000763232af7816 */ /* 0x000fe200000000af */
[----:B------:R-:W-:Y:S01]  /*3d80*/  FMUL.FTZ R67, R67, UR10 ;  /* 0x0000000a43437c20 */ /* 0x000fe20008410000 */
[----:B------:R-:W-:Y:S01]  /*3d90*/  FADD.FTZ R210, R210, -R207 ;  /* 0x800000cfd2d27221 */ /* 0x000fe20000010000 */
[----:B-1----:R-:W-:-:S02]  /*3da0*/  @P1 FMUL.FTZ R52, R0, R52 ;  /* 0x0000003400341220 */ /* 0x002fc40000410000 */
[----:B------:R-:W1:Y:S02]  /*3db0*/  @P1 LDC R0, c[0x0][0x408] ;  /* 0x00010200ff001b82 */ /* 0x000e640000000800 */
[----:B------:R-:W-:Y:S01]  /*3dc0*/  @P1 FMUL.FTZ R174, R53, R52 ;  /* 0x0000003435ae1220 */ /* 0x000fe20000410000 */
[----:B------:R-:W-:-:S05]  /*3dd0*/  @P1 FMUL.FTZ R53, R64, UR7 ;  /* 0x0000000740351c20 */ /* 0x000fca0008410000 */
[----:B------:R-:W2:Y:S01]  /*3de0*/  @P3 LDC R52, c[0x0][0x408] ;  /* 0x00010200ff343b82 */ /* 0x000ea20000000800 */
[----:B-1----:R-:W-:Y:S01]  /*3df0*/  @P1 FMUL.FTZ R0, R53, R0 ;  /* 0x0000000035001220 */ /* 0x002fe20000410000 */
[----:B------:R-:W-:-:S05]  /*3e00*/  @P1 SHF.L.U32 R53, R48, 0x10, RZ ;  /* 0x0000001030351819 */ /* 0x000fca00000006ff */
[----:B------:R-:W-:Y:S01]  /*3e10*/  @P1 FMUL.FTZ R100, R53, R0 ;  /* 0x0000000035641220 */ /* 0x000fe20000410000 */
[----:B------:R-:W-:Y:S01]  /*3e20*/  @P3 FMUL.FTZ R0, R65, UR7 ;  /* 0x0000000741003c20 */ /* 0x000fe20008410000 */
[----:B------:R-:W-:Y:S02]  /*3e30*/  LOP3.LUT P1, RZ, R152, 0xff0000, RZ, 0xc0, !PT ;  /* 0x00ff000098ff7812 */ /* 0x000fe4000782c0ff */
[----:B------:R-:W-:Y:S01]  /*3e40*/  @P3 PRMT R53, R104, 0x7632, R53 ;  /* 0x0000763268353816 */ /* 0x000fe20000000035 */
[----:B--2---:R-:W-:Y:S01]  /*3e50*/  @P3 FMUL.FTZ R52, R0, R52 ;  /* 0x0000003400343220 */ /* 0x004fe20000410000 */
[----:B------:R-:W-:Y:S01]  /*3e60*/  MOV R104, RZ ;  /* 0x000000ff00687202 */ /* 0x000fe20000000f00 */
[----:B------:R-:W1:Y:S01]  /*3e70*/  @P3 LDC R0, c[0x0][0x408] ;  /* 0x00010200ff003b82 */ /* 0x000e620000000800 */
[----:B------:R-:W-:-:S05]  /*3e80*/  @P3 SHF.L.U32 R53, R53, 0x10, RZ ;  /* 0x0000001035353819 */ /* 0x000fca00000006ff */
[----:B------:R-:W-:Y:S01]  /*3e90*/  @P3 FMUL.FTZ R104, R53, R52 ;  /* 0x0000003435683220 */ /* 0x000fe20000410000 */
[----:B------:R-:W-:Y:S01]  /*3ea0*/  @P3 FMUL.FTZ R53, R65, UR7 ;  /* 0x0000000741353c20 */ /* 0x000fe20008410000 */
[----:B------:R-:W2:Y:S03]  /*3eb0*/  @P1 LDC R52, c[0x0][0x408] ;  /* 0x00010200ff341b82 */ /* 0x000ea60000000800 */
[----:B-1----:R-:W-:Y:S01]  /*3ec0*/  @P3 FMUL.FTZ R0, R53, R0 ;  /* 0x0000000035003220 */ /* 0x002fe20000410000 */
[----:B------:R-:W-:-:S05]  /*3ed0*/  @P3 SHF.L.U32 R53, R54, 0x10, RZ ;  /* 0x0000001036353819 */ /* 0x000fca00000006ff */
[----:B------:R-:W-:Y:S01]  /*3ee0*/  @P3 FMUL.FTZ R101, R53, R0 ;  /* 0x0000000035653220 */ /* 0x000fe20000410000 */
[----:B------:R-:W-:Y:S01]  /*3ef0*/  @P1 FMUL.FTZ R0, R66, UR7 ;  /* 0x0000000742001c20 */ /* 0x000fe20008410000 */
[----:B------:R-:W-:-:S03]  /*3f00*/  LOP3.LUT P3, RZ, R152, 0xff000000, RZ, 0xc0, !PT ;  /* 0xff00000098ff7812 */ /* 0x000fc6000786c0ff */
[----:B--2---:R-:W-:Y:S01]  /*3f10*/  @P1 FMUL.FTZ R52, R0, R52 ;  /* 0x0000003400341220 */ /* 0x004fe20000410000 */
[----:B------:R-:W-:Y:S02]  /*3f20*/  @P1 SHF.L.U32 R0, R105, 0x10, RZ ;  /* 0x0000001069001819 */ /* 0x000fe400000006ff */
[----:B------:R-:W-:-:S03]  /*3f30*/  F2FP.BF16.F32.PACK_AB R100, R101, R100 ;  /* 0x000000646564723e */ /* 0x000fc600000010ff */
[----:B------:R-:W-:Y:S01]  /*3f40*/  @P1 FMUL.FTZ R198, R0, R52 ;  /* 0x0000003400c61220 */ /* 0x000fe20000410000 */
[----:B------:R-:W-:Y:S01]  /*3f50*/  @P1 FMUL.FTZ R52, R66, UR7 ;  /* 0x0000000742341c20 */ /* 0x000fe20008410000 */
[----:B------:R-:W1:Y:S02]  /*3f60*/  @P1 LDC R0, c[0x0][0x408] ;  /* 0x00010200ff001b82 */ /* 0x000e640000000800 */
[----:B------:R-:W-:Y:S01]  /*3f70*/  @P3 PRMT R105, R105, 0x7632, R105 ;  /* 0x0000763269693816 */ /* 0x000fe20000000069 */
[----:B------:R-:W-:-:S03]  /*3f80*/  @P3 FMUL.FTZ R53, R67, UR7 ;  /* 0x0000000743353c20 */ /* 0x000fc60008410000 */
[----:B------:R-:W-:Y:S01]  /*3f90*/  @P3 SHF.L.U32 R105, R105, 0x10, RZ ;  /* 0x0000001069693819 */ /* 0x000fe200000006ff */
[----:B-1----:R-:W-:Y:S01]  /*3fa0*/  @P1 FMUL.FTZ R0, R52, R0 ;  /* 0x0000000034001220 */ /* 0x002fe20000410000 */
[----:B------:R-:W-:-:S05]  /*3fb0*/  @P1 SHF.L.U32 R52, R49, 0x10, RZ ;  /* 0x0000001031341819 */ /* 0x000fca00000006ff */
[----:B------:R-:W-:Y:S01]  /*3fc0*/  @P1 FMUL.FTZ R102, R52, R0 ;  /* 0x0000000034661220 */ /* 0x000fe20000410000 */
[----:B------:R-:W-:Y:S01]  /*3fd0*/  @P3 FMUL.FTZ R52, R67, UR7 ;  /* 0x0000000743343c20 */ /* 0x000fe20008410000 */
[----:B------:R-:W1:Y:S01]  /*3fe0*/  @P3 LDC R0, c[0x0][0x408] ;  /* 0x00010200ff003b82 */ /* 0x000e620000000800 */
[----:B------:R-:W-:Y:S02]  /*3ff0*/  LOP3.LUT P1, RZ, R153, 0xff, RZ, 0xc0, !PT ;  /* 0x000000ff99ff7812 */ /* 0x000fe4000782c0ff */
[----:B-1----:R-:W-:Y:S01]  /*4000*/  @P3 FMUL.FTZ R52, R52, R0 ;  /* 0x0000000034343220 */ /* 0x002fe20000410000 */
[----:B------:R-:W-:-:S03]  /*4010*/  HFMA2 R0, -RZ, RZ, 0, 0 ;  /* 0x00000000ff007431 */ /* 0x000fc600000001ff */
[----:B------:R-:W-:Y:S01]  /*4020*/  @P3 FMUL.FTZ R0, R105, R52 ;  /* 0x0000003469003220 */ /* 0x000fe20000410000 */
[----:B------:R-:W-:Y:S01]  /*4030*/  HFMA2 R105, -RZ, RZ, 0, 0 ;  /* 0x00000000ff697431 */ /* 0x000fe200000001ff */
[----:B------:R-:W1:Y:S02]  /*4040*/  @P3 LDC R52, c[0x0][0x408] ;  /* 0x00010200ff343b82 */ /* 0x000e640000000800 */
[----:B-1----:R-:W-:Y:S01]  /*4050*/  @P3 FMUL.FTZ R52, R53, R52 ;  /* 0x0000003435343220 */ /* 0x002fe20000410000 */
[----:B------:R-:W-:-:S05]  /*4060*/  @P3 SHF.L.U32 R53, R55, 0x10, RZ ;  /* 0x0000001037353819 */ /* 0x000fca00000006ff */
[----:B------:R-:W-:Y:S01]  /*4070*/  @P3 FMUL.FTZ R103, R53, R52 ;  /* 0x0000003435673220 */ /* 0x000fe20000410000 */
[----:B------:R-:W-:Y:S01]  /*4080*/  FMUL.FTZ R52, R202, UR10 ;  /* 0x0000000aca347c20 */ /* 0x000fe20008410000 */
[----:B------:R-:W1:Y:S03]  /*4090*/  @P1 LDC R53, c[0x0][0x408] ;  /* 0x00010200ff351b82 */ /* 0x000e660000000800 */
[----:B------:R-:W-:Y:S01]  /*40a0*/  @P1 FMUL.FTZ R54, R52, UR7 ;  /* 0x0000000734361c20 */ /* 0x000fe20008410000 */
[----:B------:R-:W-:-:S03]  /*40b0*/  F2FP.BF16.F32.PACK_AB R101, R103, R102 ;  /* 0x000000666765723e */ /* 0x000fc600000010ff */
[----:B-1----:R-:W-:Y:S01]  /*40c0*/  @P1 FMUL.FTZ R53, R54, R53 ;  /* 0x0000003536351220 */ /* 0x002fe20000410000 */
[----:B------:R-:W-:-:S05]  /*40d0*/  @P1 SHF.L.U32 R54, R106, 0x10, RZ ;  /* 0x000000106a361819 */ /* 0x000fca00000006ff */
[----:B------:R-:W-:Y:S01]  /*40e0*/  @P1 FMUL.FTZ R172, R54, R53 ;  /* 0x0000003536ac1220 */ /* 0x000fe20000410000 */
[----:B------:R-:W-:Y:S01]  /*40f0*/  @P1 FMUL.FTZ R54, R52, UR7 ;  /* 0x0000000734361c20 */ /* 0x000fe20008410000 */
[----:B------:R-:W1:Y:S03]  /*4100*/  @P1 LDC R53, c[0x0][0x408] ;  /* 0x00010200ff351b82 */ /* 0x000e660000000800 */
[----:B-1----:R-:W-:Y:S01]  /*4110*/  @P1 FMUL.FTZ R53, R54, R53 ;  /* 0x0000003536351220 */ /* 0x002fe20000410000 */
[----:B------:R-:W-:-:S05]  /*4120*/  @P1 SHF.L.U32 R54, R50, 0x10, RZ ;  /* 0x0000001032361819 */ /* 0x000fca00000006ff */
[----:B------:R-:W-:Y:S01]  /*4130*/  @P1 FMUL.FTZ R105, R54, R53 ;  /* 0x0000003536691220 */ /* 0x000fe20000410000 */
[----:B------:R-:W-:Y:S01]  /*4140*/  LOP3.LUT P1, RZ, R153, 0xff00, RZ, 0xc0, !PT ;  /* 0x0000ff0099ff7812 */ /* 0x000fe2000782c0ff */
[----:B------:R-:W-:-:S12]  /*4150*/  FMUL.FTZ R53, R210, UR10 ;  /* 0x0000000ad2357c20 */ /* 0x000fd80008410000 */
[----:B------:R-:W1:Y:S01]  /*4160*/  @P1 LDC R54, c[0x0][0x408] ;  /* 0x00010200ff361b82 */ /* 0x000e620000000800 */
[----:B------:R-:W-:Y:S01]  /*4170*/  @P1 FMUL.FTZ R55, R53, UR7 ;  /* 0x0000000735371c20 */ /* 0x000fe20008410000 */
[----:B------:R-:W-:-:S03]  /*4180*/  @P1 PRMT R106, R106, 0x7632, R106 ;  /* 0x000076326a6a1816 */ /* 0x000fc6000000006a */
[----:B-1----:R-:W-:Y:S01]  /*4190*/  @P1 FMUL.FTZ R54, R55, R54 ;  /* 0x0000003637361220 */ /* 0x002fe20000410000 */
[----:B------:R-:W-:Y:S02]  /*41a0*/  @P1 SHF.L.U32 R55, R106, 0x10, RZ ;  /* 0x000000106a371819 */ /* 0x000fe400000006ff */
[----:B------:R-:W-:-:S03]  /*41b0*/  MOV R106, RZ ;  /* 0x000000ff006a7202 */ /* 0x000fc60000000f00 */
[----:B------:R-:W-:Y:S01]  /*41c0*/  @P1 FMUL.FTZ R106, R55, R54 ;  /* 0x00000036376a1220 */ /* 0x000fe20000410000 */
[----:B------:R-:W-:Y:S01]  /*41d0*/  @P1 FMUL.FTZ R55, R53, UR7 ;  /* 0x0000000735371c20 */ /* 0x000fe20008410000 */
[----:B------:R-:W1:Y:S03]  /*41e0*/  @P1 LDC R54, c[0x0][0x408] ;  /* 0x00010200ff361b82 */ /* 0x000e660000000800 */
[----:B-1----:R-:W-:Y:S01]  /*41f0*/  @P1 FMUL.FTZ R54, R55, R54 ;  /* 0x0000003637361220 */ /* 0x002fe20000410000 */
[----:B------:R-:W-:-:S05]  /*4200*/  @P1 SHF.L.U32 R55, R175, 0x10, RZ ;  /* 0x00000010af371819 */ /* 0x000fca00000006ff */
[----:B------:R-:W-:Y:S01]  /*4210*/  @P1 FMUL.FTZ R199, R55, R54 ;  /* 0x0000003637c71220 */ /* 0x000fe20000410000 */
[----:B------:R-:W-:Y:S01]  /*4220*/  LOP3.LUT P1, RZ, R153, 0xff0000, RZ, 0xc0, !PT ;  /* 0x00ff000099ff7812 */ /* 0x000fe2000782c0ff */
[--C-:B------:R-:W-:Y:S01]  /*4230*/  FFMA.FTZ R54, R203, UR11, R173.reuse ;  /* 0x0000000bcb367c23 */ /* 0x100fe200080100ad */
[----:B------:R-:W-:Y:S02]  /*4240*/  FFMA.FTZ R55, R208, UR11, R173 ;  /* 0x0000000bd0377c23 */ /* 0x000fe400080100ad */
[----:B------:R-:W-:Y:S01]  /*4250*/  F2FP.BF16.F32.PACK_AB R102, R199, R105 ;  /* 0x00000069c766723e */ /* 0x000fe200000010ff */
[----:B------:R-:W-:Y:S01]  /*4260*/  FADD.FTZ R54, R205, -R54 ;  /* 0x80000036cd367221 */ /* 0x000fe20000010000 */
[----:B------:R-:W-:-:S03]  /*4270*/  FADD.FTZ R55, R211, -R55 ;  /* 0x80000037d3377221 */ /* 0x000fc60000010000 */
[----:B------:R-:W-:Y:S01]  /*4280*/  FMUL.FTZ R54, R54, UR10 ;  /* 0x0000000a36367c20 */ /* 0x000fe20008410000 */
[----:B------:R-:W-:-:S03]  /*4290*/  FMUL.FTZ R55, R55, UR10 ;  /* 0x0000000a37377c20 */ /* 0x000fc60008410000 */
[----:B------:R-:W1:Y:S01]  /*42a0*/  @P1 LDC R175, c[0x0][0x408] ;  /* 0x00010200ffaf1b82 */ /* 0x000e620000000800 */
[----:B------:R-:W-:Y:S01]  /*42b0*/  @P1 FMUL.FTZ R200, R54, UR7 ;  /* 0x0000000736c81c20 */ /* 0x000fe20008410000 */
[----:B------:R-:W-:Y:S02]  /*42c0*/  @P1 SHF.L.U32 R201, R107, 0x10, RZ ;  /* 0x000000106bc91819 */ /* 0x000fe400000006ff */
[----:B------:R-:W-:Y:S01]  /*42d0*/  @P1 SHF.L.U32 R202, R51, 0x10, RZ ;  /* 0x0000001033ca1819 */ /* 0x000fe200000006ff */
[----:B-1----:R-:W-:Y:S01]  /*42e0*/  @P1 FMUL.FTZ R200, R200, R175 ;  /* 0x000000afc8c81220 */ /* 0x002fe20000410000 */
[----:B------:R-:W-:-:S03]  /*42f0*/  HFMA2 R175, -RZ, RZ, 0, 0 ;  /* 0x00000000ffaf7431 */ /* 0x000fc600000001ff */
[----:B------:R-:W-:Y:S01]  /*4300*/  @P1 FMUL.FTZ R175, R201, R200 ;  /* 0x000000c8c9af1220 */ /* 0x000fe20000410000 */
[----:B------:R-:W-:Y:S01]  /*4310*/  @P1 FMUL.FTZ R200, R54, UR7 ;  /* 0x0000000736c81c20 */ /* 0x000fe20008410000 */
[----:B------:R-:W1:Y:S03]  /*4320*/  @P1 LDC R201, c[0x0][0x408] ;  /* 0x00010200ffc91b82 */ /* 0x000e660000000800 */
[----:B-1----:R-:W-:Y:S01]  /*4330*/  @P1 FMUL.FTZ R201, R200, R201 ;  /* 0x000000c9c8c91220 */ /* 0x002fe20000410000 */
[----:B------:R-:W-:-:S03]  /*4340*/  MOV R200, RZ ;  /* 0x000000ff00c87202 */ /* 0x000fc60000000f00 */
[----:B------:R-:W-:Y:S01]  /*4350*/  @P1 FMUL.FTZ R200, R202, R201 ;  /* 0x000000c9cac81220 */ /* 0x000fe20000410000 */
[----:B------:R-:W-:-:S04]  /*4360*/  ISETP.GE.U32.AND P1, PT, R152, RZ, PT ;  /* 0x000000ff9800720c */ /* 0x000fc80003f26070 */
[----:B------:R-:W-:-:S13]  /*4370*/  ISETP.GE.U32.AND.EX P1, PT, R153, 0x1000000, PT, P1 ;  /* 0x010000009900780c */ /* 0x000fda0003f26110 */
[----:B------:R-:W1:Y:S01]  /*4380*/  @P1 LDC R152, c[0x0][0x408] ;  /* 0x00010200ff981b82 */ /* 0x000e620000000800 */
[----:B------:R-:W-:Y:S01]  /*4390*/  @P1 FMUL.FTZ R153, R55, UR7 ;  /* 0x0000000737991c20 */ /* 0x000fe20008410000 */
[----:B------:R-:W-:Y:S02]  /*43a0*/  @P1 PRMT R107, R107, 0x7632, R107 ;  /* 0x000076326b6b1816 */ /* 0x000fe4000000006b */
[----:B------:R-:W-:Y:S01]  /*43b0*/  @P1 SHF.L.U32 R201, R214, 0x10, RZ ;  /* 0x00000010d6c91819 */ /* 0x000fe200000006ff */
[----:B-1----:R-:W-:Y:S01]  /*43c0*/  @P1 FMUL.FTZ R152, R153, R152 ;  /* 0x0000009899981220 */ /* 0x002fe20000410000 */
[----:B------:R-:W-:Y:S01]  /*43d0*/  @P1 SHF.L.U32 R153, R107, 0x10, RZ ;  /* 0x000000106b991819 */ /* 0x000fe200000006ff */
[----:B------:R-:W-:-:S04]  /*43e0*/  HFMA2 R107, -RZ, RZ, 0, 0 ;  /* 0x00000000ff6b7431 */ /* 0x000fc800000001ff */
[----:B------:R-:W-:Y:S01]  /*43f0*/  @P1 FMUL.FTZ R107, R153, R152 ;  /* 0x00000098996b1220 */ /* 0x000fe20000410000 */
[----:B------:R-:W-:Y:S01]  /*4400*/  @P1 FMUL.FTZ R152, R55, UR7 ;  /* 0x0000000737981c20 */ /* 0x000fe20008410000 */
[----:B------:R-:W1:Y:S03]  /*4410*/  @P1 LDC R153, c[0x0][0x408] ;  /* 0x00010200ff991b82 */ /* 0x000e660000000800 */
[----:B-1----:R-:W-:Y:S01]  /*4420*/  @P1 FMUL.FTZ R153, R152, R153 ;  /* 0x0000009998991220 */ /* 0x002fe20000410000 */
[----:B------:R-:W-:-:S03]  /*4430*/  MOV R152, RZ ;  /* 0x000000ff00987202 */ /* 0x000fc60000000f00 */
[----:B------:R-:W-:-:S05]  /*4440*/  @P1 FMUL.FTZ R152, R201, R153 ;  /* 0x00000099c9981220 */ /* 0x000fca0000410000 */
[----:B------:R-:W-:Y:S01]  /*4450*/  F2FP.BF16.F32.PACK_AB R103, R152, R200 ;  /* 0x000000c89867723e */ /* 0x000fe200000010ff */
[----:B------:R-:W-:Y:S06]  /*4460*/  BRA `(.L_x_6810) ;  /* 0x0000000c00f07947 */ /* 0x000fec0003800000 */
.L_x_6808:
        /* <DEDUP_REMOVED lines=14> */
[----:B------:R-:W-:Y:S01]  /*4550*/  FFMA.FTZ R0, R0, UR10, R72 ;  /* 0x0000000a00007c23 */ /* 0x000fe20008010048 */
[----:B------:R-:W-:Y:S01]  /*4560*/  LOP3.LUT P6, RZ, R152, 0xff000000, RZ, 0xc0, !PT ;  /* 0xff00000098ff7812 */ /* 0x000fe200078cc0ff */
[----:B------:R-:W-:Y:S01]  /*4570*/  FADD.FTZ R199, R201, -R199 ;  /* 0x800000c7c9c77221 */ /* 0x000fe20000010000 */
[--C-:B------:R-:W-:Y:S01]  /*4580*/  FFMA.FTZ R200, R200, UR11, R173.reuse ;  /* 0x0000000bc8c87c23 */ /* 0x100fe200080100ad */
[----:B------:R-:W-:Y:S01]  /*4590*/  FMUL.FTZ R0, R0, UR7 ;  /* 0x0000000700007c20 */ /* 0x000fe20008410000 */
[----:B------:R-:W-:Y:S01]  /*45a0*/  FFMA.FTZ R202, R202, UR11, R173 ;  /* 0x0000000bcaca7c23 */ /* 0x000fe200080100ad */
[----:B------:R-:W-:Y:S01]  /*45b0*/  @P1 SHF.L.U32 R100, R104, 0x10, RZ ;  /* 0x0000001068641819 */ /* 0x000fe200000006ff */
[----:B------:R-:W-:Y:S01]  /*45c0*/  FFMA.FTZ R199, R199, UR10, R74 ;  /* 0x0000000ac7c77c23 */ /* 0x000fe2000801004a */
[----:B------:R-:W-:Y:S01]  /*45d0*/  FMUL.FTZ R0, R0, UR23 ;  /* 0x0000001700007c20 */ /* 0x000fe20008410000 */
[----:B------:R-:W-:Y:S01]  /*45e0*/  @P1 SHF.L.U32 R101, R48, 0x10, RZ ;  /* 0x0000001030651819 */ /* 0x000fe200000006ff */
[----:B------:R-:W-:Y:S01]  /*45f0*/  FADD.FTZ R200, R209, -R200 ;  /* 0x800000c8d1c87221 */ /* 0x000fe20000010000 */
[----:B------:R-:W-:Y:S01]  /*4600*/  LOP3.LUT P5, RZ, R153, 0xff, RZ, 0xc0, !PT ;  /* 0x000000ff99ff7812 */ /* 0x000fe200078ac0ff */
[-C--:B------:R-:W-:Y:S01]  /*4610*/  @P1 FMUL.FTZ R174, R100, R0.reuse ;  /* 0x0000000064ae1220 */ /* 0x080fe20000410000 */
[----:B------:R-:W-:Y:S01]  /*4620*/  MOV R100, RZ ;  /* 0x000000ff00647202 */ /* 0x000fe20000000f00 */
[----:B------:R-:W-:Y:S01]  /*4630*/  @P1 FMUL.FTZ R100, R101, R0 ;  /* 0x0000000065641220 */ /* 0x000fe20000410000 */
[----:B------:R-:W-:Y:S01]  /*4640*/  LOP3.LUT P1, RZ, R152, 0xff00, RZ, 0xc0, !PT ;  /* 0x0000ff0098ff7812 */ /* 0x000fe2000782c0ff */
[----:B------:R-:W-:Y:S01]  /*4650*/  FADD.FTZ R0, R212, -R198 ;  /* 0x800000c6d4007221 */ /* 0x000fe20000010000 */
[----:B------:R-:W-:-:S02]  /*4660*/  HFMA2 R198, -RZ, RZ, 0, 0 ;  /* 0x00000000ffc67431 */ /* 0x000fc400000001ff */
[----:B------:R-:W-:Y:S01]  /*4670*/  FFMA.FTZ R200, R200, UR10, R75 ;  /* 0x0000000ac8c87c23 */ /* 0x000fe2000801004b */
[----:B------:R-:W-:Y:S01]  /*4680*/  PRMT R172, R49, 0x7632, R172 ;  /* 0x0000763231ac7816 */ /* 0x000fe200000000ac */
[----:B------:R-:W-:Y:S01]  /*4690*/  FFMA.FTZ R0, R0, UR10, R73 ;  /* 0x0000000a00007c23 */ /* 0x000fe20008010049 */
[----:B------:R-:W-:Y:S01]  /*46a0*/  FADD.FTZ R204, R204, -R202 ;  /* 0x800000cacccc7221 */ /* 0x000fe20000010000 */
[----:B------:R-:W-:Y:S01]  /*46b0*/  LOP3.LUT P4, RZ, R153, 0xff00, RZ, 0xc0, !PT ;  /* 0x0000ff0099ff7812 */ /* 0x000fe2000788c0ff */
[----:B------:R-:W-:Y:S01]  /*46c0*/  FFMA.FTZ R207, R207, UR11, R173 ;  /* 0x0000000bcfcf7c23 */ /* 0x000fe200080100ad */
[----:B------:R-:W-:Y:S01]  /*46d0*/  FMUL.FTZ R0, R0, UR7 ;  /* 0x0000000700007c20 */ /* 0x000fe20008410000 */
[----:B------:R-:W-:Y:S01]  /*46e0*/  FFMA.FTZ R204, R204, UR10, R76 ;  /* 0x0000000acccc7c23 */ /* 0x000fe2000801004c */
[----:B------:R-:W-:Y:S01]  /*46f0*/  LOP3.LUT P3, RZ, R153, 0xff0000, RZ, 0xc0, !PT ;  /* 0x00ff000099ff7812 */ /* 0x000fe2000786c0ff */
[----:B------:R-:W-:Y:S01]  /*4700*/  FADD.FTZ R207, R210, -R207 ;  /* 0x800000cfd2cf7221 */ /* 0x000fe20000010000 */
[----:B------:R-:W-:Y:S01]  /*4710*/  @P1 PRMT R101, R104, 0x7632, R101 ;  /* 0x0000763268651816 */ /* 0x000fe20000000065 */
[----:B------:R-:W-:Y:S01]  /*4720*/  FMUL.FTZ R0, R0, UR23 ;  /* 0x0000001700007c20 */ /* 0x000fe20008410000 */
[----:B------:R-:W-:-:S02]  /*4730*/  HFMA2 R104, -RZ, RZ, 0, 0 ;  /* 0x00000000ff687431 */ /* 0x000fc400000001ff */
[----:B------:R-:W-:Y:S01]  /*4740*/  FFMA.FTZ R203, R203, UR11, R173 ;  /* 0x0000000bcbcb7c23 */ /* 0x000fe200080100ad */
[----:B------:R-:W-:Y:S01]  /*4750*/  @P1 SHF.L.U32 R101, R101, 0x10, RZ ;  /* 0x0000001065651819 */ /* 0x000fe200000006ff */
[----:B------:R-:W-:Y:S01]  /*4760*/  FFMA.FTZ R207, R207, UR10, R77 ;  /* 0x0000000acfcf7c23 */ /* 0x000fe2000801004d */
[----:B------:R-:W-:Y:S01]  /*4770*/  PRMT R175, R50, 0x7632, R175 ;  /* 0x0000763232af7816 */ /* 0x000fe200000000af */
[----:B------:R-:W-:Y:S01]  /*4780*/  FADD.FTZ R205, R205, -R203 ;  /* 0x800000cbcdcd7221 */ /* 0x000fe20000010000 */
[----:B------:R-:W-:Y:S01]  /*4790*/  FFMA.FTZ R208, R208, UR11, R173 ;  /* 0x0000000bd0d07c23 */ /* 0x000fe200080100ad */
[-C--:B------:R-:W-:Y:S01]  /*47a0*/  @P1 FMUL.FTZ R104, R101, R0.reuse ;  /* 0x0000000065681220 */ /* 0x080fe20000410000 */
[----:B------:R-:W-:Y:S01]  /*47b0*/  @P1 SHF.L.U32 R101, R102, 0x10, RZ ;  /* 0x0000001066651819 */ /* 0x000fe200000006ff */
[----:B------:R-:W-:Y:S01]  /*47c0*/  FFMA.FTZ R205, R205, UR10, R78 ;  /* 0x0000000acdcd7c23 */ /* 0x000fe2000801004e */
[----:B------:R-:W-:Y:S01]  /*47d0*/  @P4 SHF.L.U32 R175, R175, 0x10, RZ ;  /* 0x00000010afaf4819 */ /* 0x000fe200000006ff */
[----:B------:R-:W-:Y:S01]  /*47e0*/  FADD.FTZ R211, R211, -R208 ;  /* 0x800000d0d3d37221 */ /* 0x000fe20000010000 */
[----:B------:R-:W-:Y:S01]  /*47f0*/  @P3 SHF.L.U32 R201, R51, 0x10, RZ ;  /* 0x0000001033c93819 */ /* 0x000fe200000006ff */
[----:B------:R-:W-:Y:S01]  /*4800*/  @P1 FMUL.FTZ R103, R101, R0 ;  /* 0x0000000065671220 */ /* 0x000fe20000410000 */
[----:B------:R-:W-:Y:S01]  /*4810*/  LOP3.LUT P1, RZ, R152, 0xff0000, RZ, 0xc0, !PT ;  /* 0x00ff000098ff7812 */ /* 0x000fe2000782c0ff */
[----:B------:R-:W-:Y:S01]  /*4820*/  FMUL.FTZ R0, R199, UR7 ;  /* 0x00000007c7007c20 */ /* 0x000fe20008410000 */
[----:B------:R-:W-:Y:S01]  /*4830*/  FMUL.FTZ R199, R205, UR7 ;  /* 0x00000007cdc77c20 */ /* 0x000fe20008410000 */
[----:B------:R-:W-:Y:S01]  /*4840*/  FFMA.FTZ R211, R211, UR10, R79 ;  /* 0x0000000ad3d37c23 */ /* 0x000fe2000801004f */
[----:B------:R-:W-:Y:S01]  /*4850*/  F2FP.BF16.F32.PACK_AB R100, R103, R100 ;  /* 0x000000646764723e */ /* 0x000fe200000010ff */
[----:B------:R-:W-:Y:S01]  /*4860*/  FMUL.FTZ R0, R0, UR23 ;  /* 0x0000001700007c20 */ /* 0x000fe20008410000 */
[----:B------:R-:W-:-:S07]  /*4870*/  FMUL.FTZ R199, R199, UR23 ;  /* 0x00000017c7c77c20 */ /* 0x000fce0008410000 */
[----:B------:R-:W-:Y:S02]  /*4880*/  @P1 SHF.L.U32 R101, R105, 0x10, RZ ;  /* 0x0000001069651819 */ /* 0x000fe400000006ff */
[----:B------:R-:W-:Y:S02]  /*4890*/  @P1 SHF.L.U32 R102, R49, 0x10, RZ ;  /* 0x0000001031661819 */ /* 0x000fe400000006ff */
[----:B------:R-:W-:Y:S01]  /*48a0*/  @P6 PRMT R105, R105, 0x7632, R105 ;  /* 0x0000763269696816 */ /* 0x000fe20000000069 */
[-C--:B------:R-:W-:Y:S01]  /*48b0*/  @P1 FMUL.FTZ R198, R101, R0.reuse ;  /* 0x0000000065c61220 */ /* 0x080fe20000410000 */
        /* <DEDUP_REMOVED lines=10> */
[-C--:B------:R-:W-:Y:S01]  /*4960*/  @P6 FMUL.FTZ R0, R105, R102.reuse ;  /* 0x0000006669006220 */ /* 0x080fe20000410000 */
        /* <DEDUP_REMOVED lines=8> */
[-C--:B------:R-:W-:Y:S01]  /*49f0*/  @P5 FMUL.FTZ R172, R102, R152.reuse ;  /* 0x0000009866ac5220 */ /* 0x080fe20000410000 */
        /* <DEDUP_REMOVED lines=8> */
[-C--:B------:R-:W-:Y:S01]  /*4a80*/  @P4 FMUL.FTZ R106, R153, R152.reuse ;  /* 0x00000098996a4220 */ /* 0x080fe20000410000 */
[----:B------:R-:W-:Y:S01]  /*4a90*/  MOV R153, RZ ;  /* 0x000000ff00997202 */ /* 0x000fe20000000f00 */
[----:B------:R-:W-:Y:S01]  /*4aa0*/  @P4 FMUL.FTZ R153, R175, R152 ;  /* 0x00000098af994220 */ /* 0x000fe20000410000 */
[----:B------:R-:W-:Y:S01]  /*4ab0*/  MOV R152, RZ ;  /* 0x000000ff00987202 */ /* 0x000fe20000000f00 */
[-C--:B------:R-:W-:Y:S01]  /*4ac0*/  @P3 FMUL.FTZ R152, R201, R199.reuse ;  /* 0x000000c7c9983220 */ /* 0x080fe20000410000 */
        /* <DEDUP_REMOVED lines=13> */
.L_x_6811:
        /* <DEDUP_REMOVED lines=9> */
[----:B------:R-:W-:Y:S01]  /*4c30*/  FFMA.FTZ R64, R0, UR10, R72 ;  /* 0x0000000a00407c23 */ /* 0x000fe20008010048 */
[----:B------:R-:W-:Y:S01]  /*4c40*/  PRMT R54, R48, 0x7632, R54 ;  /* 0x0000763230367816 */ /* 0x000fe20000000036 */
[----:B------:R-:W-:Y:S01]  /*4c50*/  FADD.FTZ R66, R201, -R66 ;  /* 0x80000042c9427221 */ /* 0x000fe20000010000 */
[----:B------:R-:W-:Y:S01]  /*4c60*/  FFMA.FTZ R65, R65, UR10, R73 ;  /* 0x0000000a41417c23 */ /* 0x000fe20008010049 */
[----:B------:R-:W1:Y:S01]  /*4c70*/  @P1 LDC R52, c[0x0][0x408] ;  /* 0x00010200ff341b82 */ /* 0x000e620000000800 */
[----:B------:R-:W-:Y:S01]  /*4c80*/  @P1 FMUL.FTZ R0, R64, UR7 ;  /* 0x0000000740001c20 */ /* 0x000fe20008410000 */
[----:B------:R-:W-:Y:S01]  /*4c90*/  @P1 SHF.L.U32 R53, R104, 0x10, RZ ;  /* 0x0000001068351819 */ /* 0x000fe200000006ff */
[----:B------:R-:W-:Y:S01]  /*4ca0*/  FFMA.FTZ R66, R66, UR10, R74 ;  /* 0x0000000a42427c23 */ /* 0x000fe2000801004a */
        /* <DEDUP_REMOVED lines=10> */
[----:B------:R-:W-:Y:S01]  /*4d50*/  FFMA.FTZ R67, R67, UR10, R75 ;  /* 0x0000000a43437c23 */ /* 0x000fe2000801004b */
        /* <DEDUP_REMOVED lines=47> */
[----:B------:R-:W-:Y:S01]  /*5050*/  FFMA.FTZ R52, R202, UR10, R76 ;  /* 0x0000000aca347c23 */ /* 0x000fe2000801004c */
        /* <DEDUP_REMOVED lines=12> */
[----:B------:R-:W-:-:S12]  /*5120*/  FFMA.FTZ R53, R210, UR10, R77 ;  /* 0x0000000ad2357c23 */ /* 0x000fd8000801004d */
        /* <DEDUP_REMOVED lines=18> */
[----:B------:R-:W-:Y:S01]  /*5250*/  FFMA.FTZ R54, R54, UR10, R78 ;  /* 0x0000000a36367c23 */ /* 0x000fe2000801004e */
[----:B------:R-:W-:-:S03]  /*5260*/  FFMA.FTZ R55, R55, UR10, R79 ;  /* 0x0000000a37377c23 */ /* 0x000fc6000801004f */
        /* <DEDUP_REMOVED lines=27> */
[----:B------:R-:W-:-:S07]  /*5420*/  F2FP.BF16.F32.PACK_AB R103, R152, R200 ;  /* 0x000000c89867723e */ /* 0x000fce00000010ff */
.L_x_6810:
[----:B------:R-:W2:Y:S04]  /*5430*/  LDL.LU R206, [R1+0x34] ;  /* 0x0000340001ce7983 */ /* 0x000ea80000300800 */
[----:B------:R-:W3:Y:S04]  /*5440*/  LDL.LU R205, [R1+0x30] ;  /* 0x0000300001cd7983 */ /* 0x000ee80000300800 */
[----:B------:R-:W4:Y:S04]  /*5450*/  LDL.LU R204, [R1+0x2c] ;  /* 0x00002c0001cc7983 */ /* 0x000f280000300800 */
[----:B------:R-:W4:Y:S04]  /*5460*/  LDL.LU R203, [R1+0x24] ;  /* 0x0000240001cb7983 */ /* 0x000f280000300800 */
[----:B------:R-:W4:Y:S04]  /*5470*/  LDL.LU R202, [R1+0x20] ;  /* 0x0000200001ca7983 */ /* 0x000f280000300800 */
[----:B------:R-:W4:Y:S04]  /*5480*/  LDL.LU R201, [R1+0x1c] ;  /* 0x00001c0001c97983 */ /* 0x000f280000300800 */
[----:B------:R-:W4:Y:S04]  /*5490*/  LDL.LU R200, [R1+0x18] ;  /* 0x0000180001c87983 */ /* 0x000f280000300800 */
[----:B------:R-:W4:Y:S01]  /*54a0*/  LDL.LU R199, [R1+0x14] ;  /* 0x0000140001c77983 */ /* 0x000f220000300800 */
[----:B------:R-:W-:-:S04]  /*54b0*/  ISETP.NE.U32.AND P1, PT, RZ, UR4, PT ;  /* 0x00000004ff007c0c */ /* 0x000fc8000bf25070 */
[----:B------:R-:W-:Y:S02]  /*54c0*/  ISETP.NE.AND.EX P1, PT, RZ, UR5, PT, P1 ;  /* 0x00000005ff007c0c */ /* 0x000fe4000bf25310 */
[----:B------:R-:W-:Y:S02]  /*54d0*/  PRMT R207, R47, 0x7632, R207 ;  /* 0x000076322fcf7816 */ /* 0x000fe400000000cf */
[----:B------:R-:W-:Y:S02]  /*54e0*/  PRMT R208, R46, 0x7632, R208 ;  /* 0x000076322ed07816 */ /* 0x000fe400000000d0 */
[----:B------:R-:W-:Y:S02]  /*54f0*/  PRMT R209, R45, 0x7632, R209 ;  /* 0x000076322dd17816 */ /* 0x000fe400000000d1 */
[----:B------:R-:W-:Y:S01]  /*5500*/  PRMT R210, R44, 0x7632, R210 ;  /* 0x000076322cd27816 */ /* 0x000fe200000000d2 */
[----:B--2---:R-:W-:Y:S01]  /*5510*/  FADD.FTZ R206, R107, R206 ;  /* 0x000000ce6bce7221 */ /* 0x004fe20000010000 */
[----:B---3--:R-:W-:Y:S01]  /*5520*/  FADD.FTZ R205, R175, R205 ;  /* 0x000000cdafcd7221 */ /* 0x008fe20000010000 */
[----:B----4-:R-:W-:Y:S01]  /*5530*/  FADD.FTZ R204, R106, R204 ;  /* 0x000000cc6acc7221 */ /* 0x010fe20000010000 */
[----:B------:R-:W-:Y:S01]  /*5540*/  FADD.FTZ R203, R172, R203 ;  /* 0x000000cbaccb7221 */ /* 0x000fe20000010000 */
[----:B------:R-:W-:Y:S01]  /*5550*/  FADD.FTZ R202, R0, R202 ;  /* 0x000000ca00ca7221 */ /* 0x000fe20000010000 */
[----:B------:R-:W-:Y:S01]  /*5560*/  FADD.FTZ R201, R198, R201 ;  /* 0x000000c9c6c97221 */ /* 0x000fe20000010000 */
[----:B------:R-:W-:-:S02]  /*5570*/  FADD.FTZ R200, R104, R200 ;  /* 0x000000c868c87221 */ /* 0x000fc40000010000 */
[----:B------:R-:W1:Y:S01]  /*5580*/  @P1 LDC.64 R104, c[0x0][0x478] ;  /* 0x00011e00ff681b82 */ /* 0x000e620000000a00 */
[----:B------:R-:W-:-:S05]  /*5590*/  FADD.FTZ R199, R174, R199 ;  /* 0x000000c7aec77221 */ /* 0x000fca0000010000 */
[----:B------:R-:W-:Y:S04]  /*55a0*/  STL [R1+0x14], R199 ;  /* 0x000014c701007387 */ /* 0x000fe80000100800 */
[----:B------:R-:W-:Y:S04]  /*55b0*/  STL [R1+0x18], R200 ;  /* 0x000018c801007387 */ /* 0x000fe80000100800 */
[----:B------:R-:W-:Y:S01]  /*55c0*/  STL [R1+0x1c], R201 ;  /* 0x00001cc901007387 */ /* 0x000fe20000100800 */
[----:B-1----:R-:W-:-:S03]  /*55d0*/  @P1 IMAD.WIDE.U32 R104, R171, 0x20, R104 ;  /* 0x00000020ab681825 */ /* 0x002fc600078e0068 */
[----:B------:R-:W-:Y:S04]  /*55e0*/  STL [R1+0x20], R202 ;  /* 0x000020ca01007387 */ /* 0x000fe80000100800 */
[----:B------:R-:W-:Y:S04]  /*55f0*/  @P1 STG.E.128 desc[UR16][R104.64], R64 ;  /* 0x0000004068001986 */ /* 0x000fe8000c101d10 */
[----:B------:R1:W-:Y:S04]  /*5600*/  @P1 STG.E.128 desc[UR16][R104.64+0x10], R52 ;  /* 0x0000103468001986 */ /* 0x0003e8000c101d10 */
[----:B------:R-:W-:Y:S04]  /*5610*/  STL [R1+0x24], R203 ;  /* 0x000024cb01007387 */ /* 0x000fe80000100800 */
[----:B------:R-:W-:Y:S04]  /*5620*/  STL [R1+0x2c], R204 ;  /* 0x00002ccc01007387 */ /* 0x000fe80000100800 */
[----:B------:R-:W-:Y:S01]  /*5630*/  STL [R1+0x30], R205 ;  /* 0x000030cd01007387 */ /* 0x000fe20000100800 */
[----:B-1----:R-:W-:-:S03]  /*5640*/  MOV R104, 0x10 ;  /* 0x0000001000687802 */ /* 0x002fc60000000f00 */
[----:B------:R-:W-:Y:S02]  /*5650*/  STL [R1+0x34], R206 ;  /* 0x000034ce01007387 */ /* 0x000fe40000100800 */
[----:B------:R-:W-:-:S05]  /*5660*/  IMAD.WIDE.U32 R104, R171, R104, UR26 ;  /* 0x0000001aab687e25 */ /* 0x000fca000f8e0068 */
[----:B------:R1:W-:Y:S02]  /*5670*/  STG.E.128 desc[UR16][R104.64], R100 ;  /* 0x0000006468007986 */ /* 0x0003e4000c101d10 */
[----:B-1----:R-:W-:-:S05]  /*5680*/  MOV R100, 0x10 ;  /* 0x0000001000647802 */ /* 0x002fca0000000f00 */
[----:B------:R-:W-:-:S06]  /*5690*/  IMAD.WIDE.U32 R100, R170, R100, UR24 ;  /* 0x00000018aa647e25 */ /* 0x000fcc000f8e0064 */
[----:B------:R-:W5:Y:S01]  /*56a0*/  LDG.E.128 R100, desc[UR16][R100.64] ;  /* 0x0000001064647981 */ /* 0x000f62000c1e1d00 */
[----:B------:R-:W-:Y:S05]  /*56b0*/  @!P0 BRA `(.L_x_6812) ;  /* 0x0000000c00c48947 */ /* 0x000fea0003800000 */
[----:B------:R-:W-:Y:S05]  /*56c0*/  @!P1 BRA `(.L_x_6813) ;  /* 0x0000000800189947 */ /* 0x000fea0003800000 */
[C---:B------:R-:W-:Y:S01]  /*56d0*/  LOP3.LUT P3, RZ, R148.reuse, 0xff, RZ, 0xc0, !PT ;  /* 0x000000ff94ff7812 */ /* 0x040fe2000786c0ff */
[--C-:B------:R-:W-:Y:S01]  /*56e0*/  FFMA.FTZ R197, R197, UR11, R173.reuse ;  /* 0x0000000bc5c57c23 */ /* 0x100fe200080100ad */
[----:B------:R-:W-:Y:S02]  /*56f0*/  LOP3.LUT P4, RZ, R148, 0xff00, RZ, 0xc0, !PT ;  /* 0x0000ff0094ff7812 */ /* 0x000fe4000788c0ff */
[----:B------:R-:W-:Y:S01]  /*5700*/  CS2R R104, SRZ ;  /* 0x0000000000687805 */ /* 0x000fe2000001ff00 */
[----:B------:R-:W-:Y:S01]  /*5710*/  FFMA.FTZ R65, R196, UR11, R173 ;  /* 0x0000000bc4417c23 */ /* 0x000fe200080100ad */
[----:B------:R-:W-:Y:S01]  /*5720*/  FADD.FTZ R197, R193, -R197 ;  /* 0x800000c5c1c57221 */ /* 0x000fe20000010000 */
[----:B------:R-:W-:Y:S01]  /*5730*/  CS2R R106, SRZ ;  /* 0x00000000006a7805 */ /* 0x000fe2000001ff00 */
[----:B------:R-:W-:Y:S01]  /*5740*/  FFMA.FTZ R66, R195, UR11, R173 ;  /* 0x0000000bc3427c23 */ /* 0x000fe200080100ad */
[----:B------:R-:W-:Y:S01]  /*5750*/  FADD.FTZ R65, R185, -R65 ;  /* 0x80000041b9417221 */ /* 0x000fe20000010000 */
[----:B------:R-:W-:Y:S01]  /*5760*/  FFMA.FTZ R64, R197, UR10, R80 ;  /* 0x0000000ac5407c23 */ /* 0x000fe20008010050 */
[----:B------:R-:W-:Y:S01]  /*5770*/  MOV R153, RZ ;  /* 0x000000ff00997202 */ /* 0x000fe20000000f00 */
[----:B------:R-:W-:Y:S01]  /*5780*/  FADD.FTZ R66, R192, -R66 ;  /* 0x80000042c0427221 */ /* 0x000fe20000010000 */
[----:B------:R-:W-:Y:S01]  /*5790*/  FFMA.FTZ R65, R65, UR10, R81 ;  /* 0x0000000a41417c23 */ /* 0x000fe20008010051 */
[----:B------:R-:W1:Y:S01]  /*57a0*/  @P3 LDC R52, c[0x0][0x408] ;  /* 0x00010200ff343b82 */ /* 0x000e620000000800 */
[----:B------:R-:W-:Y:S01]  /*57b0*/  @P3 FMUL.FTZ R0, R64, UR7 ;  /* 0x0000000740003c20 */ /* 0x000fe20008410000 */
[----:B-----5:R-:W-:Y:S01]  /*57c0*/  @P3 SHF.L.U32 R53, R100, 0x10, RZ ;  /* 0x0000001064353819 */ /* 0x020fe200000006ff */
[----:B------:R-:W-:Y:S01]  /*57d0*/  FFMA.FTZ R66, R66, UR10, R82 ;  /* 0x0000000a42427c23 */ /* 0x000fe20008010052 */
[----:B------:R-:W-:-:S02]  /*57e0*/  HFMA2 R172, -RZ, RZ, 0, 0 ;  /* 0x00000000ffac7431 */ /* 0x000fc400000001ff */
[--C-:B------:R-:W-:Y:S01]  /*57f0*/  FFMA.FTZ R67, R194, UR11, R173.reuse ;  /* 0x0000000bc2437c23 */ /* 0x100fe200080100ad */
[----:B------:R-:W-:Y:S01]  /*5800*/  MOV R171, RZ ;  /* 0x000000ff00ab7202 */ /* 0x000fe20000000f00 */
[----:B------:R-:W-:Y:S01]  /*5810*/  FFMA.FTZ R191, R191, UR11, R173 ;  /* 0x0000000bbfbf7c23 */ /* 0x000fe200080100ad */
[----:B------:R-:W-:Y:S02]  /*5820*/  HFMA2 R174, -RZ, RZ, 0, 0 ;  /* 0x00000000ffae7431 */ /* 0x000fe400000001ff */
[----:B------:R-:W-:Y:S01]  /*5830*/  FADD.FTZ R67, R184, -R67 ;  /* 0x80000043b8437221 */ /* 0x000fe20000010000 */
[----:B------:R-:W-:-:S03]  /*5840*/  FADD.FTZ R191, R189, -R191 ;  /* 0x800000bfbdbf7221 */ /* 0x000fc60000010000 */
[----:B------:R-:W-:Y:S01]  /*5850*/  FFMA.FTZ R67, R67, UR10, R83 ;  /* 0x0000000a43437c23 */ /* 0x000fe20008010053 */
[----:B-1----:R-:W-:Y:S02]  /*5860*/  @P3 FMUL.FTZ R52, R0, R52 ;  /* 0x0000003400343220 */ /* 0x002fe40000410000 */
        /* <DEDUP_REMOVED lines=11> */
[----:B------:R-:W-:Y:S01]  /*5920*/  HFMA2 R100, -RZ, RZ, 0, 0 ;  /* 0x00000000ff647431 */ /* 0x000fe200000001ff */
        /* <DEDUP_REMOVED lines=9> */
[----:B------:R-:W-:Y:S01]  /*59c0*/  LOP3.LUT P4, RZ, R148, 0xff000000, RZ, 0xc0, !PT ;  /* 0xff00000094ff7812 */ /* 0x000fe2000788c0ff */
[----:B------:R-:W-:Y:S02]  /*59d0*/  FFMA.FTZ R53, R187, UR11, R173 ;  /* 0x0000000bbb357c23 */ /* 0x000fe400080100ad */
[----:B--2---:R-:W-:Y:S01]  /*59e0*/  @P3 FMUL.FTZ R52, R0, R52 ;  /* 0x0000003400343220 */ /* 0x004fe20000410000 */
[----:B------:R-:W-:Y:S01]  /*59f0*/  @P3 SHF.L.U32 R0, R101, 0x10, RZ ;  /* 0x0000001065003819 */ /* 0x000fe200000006ff */
[----:B------:R-:W-:Y:S01]  /*5a00*/  FADD.FTZ R53, R183, -R53 ;  /* 0x80000035b7357221 */ /* 0x000fe20000010000 */
[----:B------:R-:W-:-:S03]  /*5a10*/  F2FP.BF16.F32.PACK_AB R100, R100, R105 ;  /* 0x000000696464723e */ /* 0x000fc600000010ff */
[----:B------:R-:W-:Y:S01]  /*5a20*/  @P3 FMUL.FTZ R153, R0, R52 ;  /* 0x0000003400993220 */ /* 0x000fe20000410000 */
[----:B------:R-:W-:Y:S01]  /*5a30*/  @P3 FMUL.FTZ R52, R66, UR7 ;  /* 0x0000000742343c20 */ /* 0x000fe20008410000 */
[----:B------:R-:W1:Y:S01]  /*5a40*/  @P3 LDC R0, c[0x0][0x408] ;  /* 0x00010200ff003b82 */ /* 0x000e620000000800 */
[----:B------:R-:W-:Y:S01]  /*5a50*/  FFMA.FTZ R53, R53, UR10, R85 ;  /* 0x0000000a35357c23 */ /* 0x000fe20008010055 */
[----:B------:R-:W-:-:S04]  /*5a60*/  @P4 PRMT R101, R101, 0x7632, R101 ;  /* 0x0000763265654816 */ /* 0x000fc80000000065 */
[----:B------:R-:W-:Y:S01]  /*5a70*/  @P4 SHF.L.U32 R101, R101, 0x10, RZ ;  /* 0x0000001065654819 */ /* 0x000fe200000006ff */
[----:B-1----:R-:W-:Y:S01]  /*5a80*/  @P3 FMUL.FTZ R0, R52, R0 ;  /* 0x0000000034003220 */ /* 0x002fe20000410000 */
[----:B------:R-:W-:-:S05]  /*5a90*/  @P3 SHF.L.U32 R52, R45, 0x10, RZ ;  /* 0x000000102d343819 */ /* 0x000fca00000006ff */
[----:B------:R-:W-:Y:S01]  /*5aa0*/  @P3 FMUL.FTZ R172, R0, R52 ;  /* 0x0000003400ac3220 */ /* 0x000fe20000410000 */
[----:B------:R-:W-:Y:S01]  /*5ab0*/  @P4 FMUL.FTZ R52, R67, UR7 ;  /* 0x0000000743344c20 */ /* 0x000fe20008410000 */
[----:B------:R-:W1:Y:S01]  /*5ac0*/  @P4 LDC R0, c[0x0][0x408] ;  /* 0x00010200ff004b82 */ /* 0x000e620000000800 */
[----:B------:R-:W-:-:S13]  /*5ad0*/  LOP3.LUT P3, RZ, R149, 0xff, RZ, 0xc0, !PT ;  /* 0x000000ff95ff7812 */ /* 0x000fda000786c0ff */
[----:B------:R-:W-:Y:S01]  /*5ae0*/  @P3 SHF.L.U32 R55, R102, 0x10, RZ ;  /* 0x0000001066373819 */ /* 0x000fe200000006ff */
[----:B-1----:R-:W-:-:S04]  /*5af0*/  @P4 FMUL.FTZ R0, R52, R0 ;  /* 0x0000000034004220 */ /* 0x002fc80000410000 */
        /* <DEDUP_REMOVED lines=11> */
[----:B------:R-:W-:-:S03]  /*5bb0*/  MOV R0, RZ ;  /* 0x000000ff00007202 */ /* 0x000fc60000000f00 */
[----:B------:R-:W-:Y:S01]  /*5bc0*/  @P3 FMUL.FTZ R0, R55, R54 ;  /* 0x0000003637003220 */ /* 0x000fe20000410000 */
[----:B------:R-:W-:Y:S01]  /*5bd0*/  @P3 FMUL.FTZ R55, R52, UR7 ;  /* 0x0000000734373c20 */ /* 0x000fe20008410000 */
[----:B------:R-:W1:Y:S03]  /*5be0*/  @P3 LDC R54, c[0x0][0x408] ;  /* 0x00010200ff363b82 */ /* 0x000e660000000800 */
[----:B-1----:R-:W-:Y:S01]  /*5bf0*/  @P3 FMUL.FTZ R54, R55, R54 ;  /* 0x0000003637363220 */ /* 0x002fe20000410000 */
[----:B------:R-:W-:-:S05]  /*5c00*/  @P3 SHF.L.U32 R55, R46, 0x10, RZ ;  /* 0x000000102e373819 */ /* 0x000fca00000006ff */
[----:B------:R-:W-:Y:S01]  /*5c10*/  @P3 FMUL.FTZ R174, R54, R55 ;  /* 0x0000003736ae3220 */ /* 0x000fe20000410000 */
[----:B------:R-:W-:-:S13]  /*5c20*/  LOP3.LUT P3, RZ, R149, 0xff00, RZ, 0xc0, !PT ;  /* 0x0000ff0095ff7812 */ /* 0x000fda000786c0ff */
[----:B------:R-:W1:Y:S01]  /*5c30*/  @P3 LDC R54, c[0x0][0x408] ;  /* 0x00010200ff363b82 */ /* 0x000e620000000800 */
[----:B------:R-:W-:Y:S01]  /*5c40*/  @P3 PRMT R102, R102, 0x7632, R102 ;  /* 0x0000763266663816 */ /* 0x000fe20000000066 */
[----:B------:R-:W-:-:S03]  /*5c50*/  @P3 FMUL.FTZ R55, R53, UR7 ;  /* 0x0000000735373c20 */ /* 0x000fc60008410000 */
[----:B------:R-:W-:Y:S01]  /*5c60*/  @P3 SHF.L.U32 R102, R102, 0x10, RZ ;  /* 0x0000001066663819 */ /* 0x000fe200000006ff */
[----:B-1----:R-:W-:-:S04]  /*5c70*/  @P3 FMUL.FTZ R54, R55, R54 ;  /* 0x0000003637363220 */ /* 0x002fc80000410000 */
[----:B------:R-:W-:Y:S01]  /*5c80*/  @P3 FMUL.FTZ R106, R102, R54 ;  /* 0x00000036666a3220 */ /* 0x000fe20000410000 */
[----:B------:R-:W-:Y:S01]  /*5c90*/  MOV R102, RZ ;  /* 0x000000ff00667202 */ /* 0x000fe20000000f00 */
[----:B------:R-:W1:Y:S02]  /*5ca0*/  @P3 LDC R54, c[0x0][0x408] ;  /* 0x00010200ff363b82 */ /* 0x000e640000000800 */
        /* <DEDUP_REMOVED lines=26> */
[----:B------:R-:W-:Y:S01]  /*5e50*/  @P3 PRMT R103, R103, 0x7632, R103 ;  /* 0x0000763267673816 */ /* 0x000fe20000000067 */
        /* <DEDUP_REMOVED lines=13> */
.L_x_6813:
[--C-:B------:R-:W-:Y:S01]  /*5f30*/  FFMA.FTZ R197, R197, UR11, R173.reuse ;  /* 0x0000000bc5c57c23 */ /* 0x100fe200080100ad */
[----:B------:R-:W-:Y:S01]  /*5f40*/  LOP3.LUT P3, RZ, R148, 0xff, RZ, 0xc0, !PT ;  /* 0x000000ff94ff7812 */ /* 0x000fe2000786c0ff */
[----:B------:R-:W-:Y:S02]  /*5f50*/  HFMA2 R104, -RZ, RZ, 0, 0 ;  /* 0x00000000ff687431 */ /* 0x000fe400000001ff */
[----:B------:R-:W-:Y:S01]  /*5f60*/  FFMA.FTZ R196, R196, UR11, R173 ;  /* 0x0000000bc4c47c23 */ /* 0x000fe200080100ad */
[----:B------:R-:W-:Y:S01]  /*5f70*/  FADD.FTZ R197, R193, -R197 ;  /* 0x800000c5c1c57221 */ /* 0x000fe20000010000 */
[----:B------:R-:W-:Y:S02]  /*5f80*/  HFMA2 R107, -RZ, RZ, 0, 0 ;  /* 0x00000000ff6b7431 */ /* 0x000fe400000001ff */
[----:B------:R-:W-:Y:S01]  /*5f90*/  FFMA.FTZ R195, R195, UR11, R173 ;  /* 0x0000000bc3c37c23 */ /* 0x000fe200080100ad */
[----:B------:R-:W-:Y:S02]  /*5fa0*/  HFMA2 R153, -RZ, RZ, 0, 0 ;  /* 0x00000000ff997431 */ /* 0x000fe400000001ff */
[----:B------:R-:W-:Y:S01]  /*5fb0*/  FFMA.FTZ R197, R197, UR10, R80 ;  /* 0x0000000ac5c57c23 */ /* 0x000fe20008010050 */
[----:B------:R-:W-:Y:S01]  /*5fc0*/  MOV R172, RZ ;  /* 0x000000ff00ac7202 */ /* 0x000fe20000000f00 */
[----:B------:R-:W-:Y:S01]  /*5fd0*/  FADD.FTZ R195, R192, -R195 ;  /* 0x800000c3c0c37221 */ /* 0x000fe20000010000 */
[--C-:B------:R-:W-:Y:S01]  /*5fe0*/  FFMA.FTZ R194, R194, UR11, R173.reuse ;  /* 0x0000000bc2c27c23 */ /* 0x100fe200080100ad */
[----:B------:R-:W-:Y:S01]  /*5ff0*/  FMUL.FTZ R0, R197, UR7 ;  /* 0x00000007c5007c20 */ /* 0x000fe20008410000 */
[----:B------:R-:W-:Y:S01]  /*6000*/  FFMA.FTZ R191, R191, UR11, R173 ;  /* 0x0000000bbfbf7c23 */ /* 0x000fe200080100ad */
[----:B-----5:R-:W-:Y:S01]  /*6010*/  @P3 SHF.L.U32 R105, R100, 0x10, RZ ;  /* 0x0000001064693819 */ /* 0x020fe200000006ff */
        /* <DEDUP_REMOVED lines=12> */
[----:B------:R-:W-:Y:S01]  /*60e0*/  LOP3.LUT P5, RZ, R149, 0xff00, RZ, 0xc0, !PT ;  /* 0x0000ff0095ff7812 */ /* 0x000fe200078ac0ff */
[----:B------:R-:W-:Y:S01]  /*60f0*/  FFMA.FTZ R0, R0, UR10, R81 ;  /* 0x0000000a00007c23 */ /* 0x000fe20008010051 */
[--C-:B------:R-:W-:Y:S01]  /*6100*/  FFMA.FTZ R187, R187, UR11, R173.reuse ;  /* 0x0000000bbbbb7c23 */ /* 0x100fe200080100ad */
[----:B------:R-:W-:Y:S01]  /*6110*/  LOP3.LUT P4, RZ, R149, 0xff0000, RZ, 0xc0, !PT ;  /* 0x00ff000095ff7812 */ /* 0x000fe2000788c0ff */
[----:B------:R-:W-:Y:S01]  /*6120*/  FFMA.FTZ R190, R190, UR11, R173 ;  /* 0x0000000bbebe7c23 */ /* 0x000fe200080100ad */
[----:B------:R-:W-:Y:S01]  /*6130*/  FMUL.FTZ R0, R0, UR7 ;  /* 0x0000000700007c20 */ /* 0x000fe20008410000 */
[----:B------:R-:W-:Y:S01]  /*6140*/  FADD.FTZ R187, R183, -R187 ;  /* 0x800000bbb7bb7221 */ /* 0x000fe20000010000 */
[----:B------:R-:W-:Y:S01]  /*6150*/  FFMA.FTZ R186, R186, UR11, R173 ;  /* 0x0000000bbaba7c23 */ /* 0x000fe200080100ad */
[----:B------:R-:W-:Y:S01]  /*6160*/  FADD.FTZ R188, R188, -R190 ;  /* 0x800000bebcbc7221 */ /* 0x000fe20000010000 */
[----:B------:R-:W-:Y:S01]  /*6170*/  @P3 PRMT R100, R100, 0x7632, R100 ;  /* 0x0000763264643816 */ /* 0x000fe20000000064 */
[----:B------:R-:W-:Y:S01]  /*6180*/  FMUL.FTZ R0, R0, UR23 ;  /* 0x0000001700007c20 */ /* 0x000fe20008410000 */
[----:B------:R-:W-:Y:S01]  /*6190*/  @P3 SHF.L.U32 R106, R210, 0x10, RZ ;  /* 0x00000010d26a3819 */ /* 0x000fe200000006ff */
[----:B------:R-:W-:Y:S01]  /*61a0*/  FFMA.FTZ R187, R187, UR10, R85 ;  /* 0x0000000abbbb7c23 */ /* 0x000fe20008010055 */
[----:B------:R-:W-:Y:S01]  /*61b0*/  @P3 SHF.L.U32 R100, R100, 0x10, RZ ;  /* 0x0000001064643819 */ /* 0x000fe200000006ff */
[----:B------:R-:W-:Y:S01]  /*61c0*/  FFMA.FTZ R188, R188, UR10, R86 ;  /* 0x0000000abcbc7c23 */ /* 0x000fe20008010056 */
[----:B------:R-:W-:Y:S01]  /*61d0*/  @P5 SHF.L.U32 R152, R208, 0x10, RZ ;  /* 0x00000010d0985819 */ /* 0x000fe200000006ff */
[----:B------:R-:W-:Y:S01]  /*61e0*/  FADD.FTZ R182, R182, -R186 ;  /* 0x800000bab6b67221 */ /* 0x000fe20000010000 */
[----:B------:R-:W-:Y:S01]  /*61f0*/  @P4 SHF.L.U32 R183, R47, 0x10, RZ ;  /* 0x000000102fb74819 */ /* 0x000fe200000006ff */
[-C--:B------:R-:W-:Y:S01]  /*6200*/  @P3 FMUL.FTZ R107, R100, R0.reuse ;  /* 0x00000000646b3220 */ /* 0x080fe20000410000 */
[----:B------:R-:W-:Y:S01]  /*6210*/  MOV R100, RZ ;  /* 0x000000ff00647202 */ /* 0x000fe20000000f00 */
[----:B------:R-:W-:Y:S01]  /*6220*/  @P3 FMUL.FTZ R100, R106, R0 ;  /* 0x000000006a643220 */ /* 0x000fe20000410000 */
[----:B------:R-:W-:Y:S01]  /*6230*/  LOP3.LUT P3, RZ, R148, 0xff0000, RZ, 0xc0, !PT ;  /* 0x00ff000094ff7812 */ /* 0x000fe2000786c0ff */
[----:B------:R-:W-:Y:S01]  /*6240*/  FMUL.FTZ R0, R195, UR7 ;  /* 0x00000007c3007c20 */ /* 0x000fe20008410000 */
[----:B------:R-:W-:Y:S01]  /*6250*/  FFMA.FTZ R182, R182, UR10, R87 ;  /* 0x0000000ab6b67c23 */ /* 0x000fe20008010057 */
[----:B------:R-:W-:-:S02]  /*6260*/  @P4 SHF.L.U32 R175, R103, 0x10, RZ ;  /* 0x0000001067af4819 */ /* 0x000fc400000006ff */
[----:B------:R-:W-:Y:S01]  /*6270*/  FMUL.FTZ R0, R0, UR23 ;  /* 0x0000001700007c20 */ /* 0x000fe20008410000 */
[----:B------:R-:W-:Y:S01]  /*6280*/  FMUL.FTZ R182, R182, UR7 ;  /* 0x00000007b6b67c20 */ /* 0x000fe20008410000 */
[----:B------:R-:W-:Y:S02]  /*6290*/  MOV R174, RZ ;  /* 0x000000ff00ae7202 */ /* 0x000fe40000000f00 */
[----:B------:R-:W-:Y:S01]  /*62a0*/  F2FP.BF16.F32.PACK_AB R100, R100, R105 ;  /* 0x000000696464723e */ /* 0x000fe200000010ff */
[----:B------:R-:W-:-:S03]  /*62b0*/  FMUL.FTZ R182, R182, UR23 ;  /* 0x00000017b6b67c20 */ /* 0x000fc60008410000 */
[----:B------:R-:W-:-:S05]  /*62c0*/  @P3 SHF.L.U32 R106, R101, 0x10, RZ ;  /* 0x00000010656a3819 */ /* 0x000fca00000006ff */
[----:B------:R-:W-:Y:S01]  /*62d0*/  @P3 FMUL.FTZ R153, R106, R0 ;  /* 0x000000006a993220 */ /* 0x000fe20000410000 */
[----:B------:R-:W-:-:S05]  /*62e0*/  @P3 SHF.L.U32 R106, R45, 0x10, RZ ;  /* 0x000000102d6a3819 */ /* 0x000fca00000006ff */
[----:B------:R-:W-:Y:S01]  /*62f0*/  @P3 FMUL.FTZ R172, R106, R0 ;  /* 0x000000006aac3220 */ /* 0x000fe20000410000 */
[----:B------:R-:W-:Y:S01]  /*6300*/  LOP3.LUT P3, RZ, R148, 0xff000000, RZ, 0xc0, !PT ;  /* 0xff00000094ff7812 */ /* 0x000fe2000786c0ff */
[----:B------:R-:W-:-:S04]  /*6310*/  FADD.FTZ R0, R184, -R194 ;  /* 0x800000c2b8007221 */ /* 0x000fc80000010000 */
[----:B------:R-:W-:-:S04]  /*6320*/  FFMA.FTZ R0, R0, UR10, R83 ;  /* 0x0000000a00007c23 */ /* 0x000fc80008010053 */
[----:B------:R-:W-:-:S04]  /*6330*/  FMUL.FTZ R0, R0, UR7 ;  /* 0x0000000700007c20 */ /* 0x000fc80008410000 */
[----:B------:R-:W-:Y:S01]  /*6340*/  @P3 PRMT R101, R101, 0x7632, R101 ;  /* 0x0000763265653816 */ /* 0x000fe20000000065 */
[----:B------:R-:W-:Y:S01]  /*6350*/  FMUL.FTZ R0, R0, UR23 ;  /* 0x0000001700007c20 */ /* 0x000fe20008410000 */
[----:B------:R-:W-:Y:S02]  /*6360*/  @P3 SHF.L.U32 R106, R209, 0x10, RZ ;  /* 0x00000010d16a3819 */ /* 0x000fe400000006ff */
[----:B------:R-:W-:-:S05]  /*6370*/  @P3 SHF.L.U32 R101, R101, 0x10, RZ ;  /* 0x0000001065653819 */ /* 0x000fca00000006ff */
[-C--:B------:R-:W-:Y:S01]  /*6380*/  @P3 FMUL.FTZ R171, R101, R0.reuse ;  /* 0x0000000065ab3220 */ /* 0x080fe20000410000 */
[----:B------:R-:W-:Y:S01]  /*6390*/  MOV R101, RZ ;  /* 0x000000ff00657202 */ /* 0x000fe20000000f00 */
[----:B------:R-:W-:Y:S01]  /*63a0*/  @P3 FMUL.FTZ R101, R106, R0 ;  /* 0x000000006a653220 */ /* 0x000fe20000410000 */
[----:B------:R-:W-:Y:S01]  /*63b0*/  FMUL.FTZ R106, R191, UR7 ;  /* 0x00000007bf6a7c20 */ /* 0x000fe20008410000 */
[----:B------:R-:W-:Y:S01]  /*63c0*/  ISETP.GE.U32.AND P3, PT, R148, RZ, PT ;  /* 0x000000ff9400720c */ /* 0x000fe20003f66070 */
[----:B------:R-:W-:Y:S01]  /*63d0*/  HFMA2 R0, -RZ, RZ, 0, 0 ;  /* 0x00000000ff007431 */ /* 0x000fe200000001ff */
[----:B------:R-:W-:Y:S01]  /*63e0*/  @P6 SHF.L.U32 R148, R102, 0x10, RZ ;  /* 0x0000001066946819 */ /* 0x000fe200000006ff */
[----:B------:R-:W-:Y:S01]  /*63f0*/  FMUL.FTZ R106, R106, UR23 ;  /* 0x000000176a6a7c20 */ /* 0x000fe20008410000 */
[----:B------:R-:W-:Y:S02]  /*6400*/  ISETP.GE.U32.AND.EX P3, PT, R149, 0x1000000, PT, P3 ;  /* 0x010000009500780c */ /* 0x000fe40003f66130 */
[----:B------:R-:W-:Y:S01]  /*6410*/  MOV R149, RZ ;  /* 0x000000ff00957202 */ /* 0x000fe20000000f00 */
[----:B------:R-:W-:Y:S01]  /*6420*/  @P6 FMUL.FTZ R0, R148, R106 ;  /* 0x0000006a94006220 */ /* 0x000fe20000410000 */
[----:B------:R-:W-:-:S02]  /*6430*/  @P6 SHF.L.U32 R148, R46, 0x10, RZ ;  /* 0x000000102e946819 */ /* 0x000fc400000006ff */
[----:B------:R-:W-:Y:S02]  /*6440*/  @P5 PRMT R102, R102, 0x7632, R102 ;  /* 0x0000763266665816 */ /* 0x000fe40000000066 */
[----:B------:R-:W-:Y:S01]  /*6450*/  F2FP.BF16.F32.PACK_AB R101, R101, R172 ;  /* 0x000000ac6565723e */ /* 0x000fe200000010ff */
[----:B------:R-:W-:Y:S01]  /*6460*/  @P6 FMUL.FTZ R149, R148, R106 ;  /* 0x0000006a94956220 */ /* 0x000fe20000410000 */
[----:B------:R-:W-:Y:S01]  /*6470*/  FMUL.FTZ R148, R187, UR7 ;  /* 0x00000007bb947c20 */ /* 0x000fe20008410000 */
[----:B------:R-:W-:Y:S01]  /*6480*/  @P5 SHF.L.U32 R102, R102, 0x10, RZ ;  /* 0x0000001066665819 */ /* 0x000fe200000006ff */
[----:B------:R-:W-:Y:S02]  /*6490*/  HFMA2 R106, -RZ, RZ, 0, 0 ;  /* 0x00000000ff6a7431 */ /* 0x000fe400000001ff */
[----:B------:R-:W-:-:S04]  /*64a0*/  FMUL.FTZ R148, R148, UR23 ;  /* 0x0000001794947c20 */ /* 0x000fc80008410000 */
[-C--:B------:R-:W-:Y:S01]  /*64b0*/  @P5 FMUL.FTZ R106, R102, R148.reuse ;  /* 0x00000094666a5220 */ /* 0x080fe20000410000 */
[----:B------:R-:W-:Y:S01]  /*64c0*/  MOV R102, RZ ;  /* 0x000000ff00667202 */ /* 0x000fe20000000f00 */
[----:B------:R-:W-:Y:S01]  /*64d0*/  @P5 FMUL.FTZ R102, R152, R148 ;  /* 0x0000009498665220 */ /* 0x000fe20000410000 */
[----:B------:R-:W-:Y:S01]  /*64e0*/  FMUL.FTZ R148, R188, UR7 ;  /* 0x00000007bc947c20 */ /* 0x000fe20008410000 */
[----:B------:R-:W-:-:S03]  /*64f0*/  HFMA2 R152, -RZ, RZ, 0, 0 ;  /* 0x00000000ff987431 */ /* 0x000fc600000001ff */
[----:B------:R-:W-:Y:S01]  /*6500*/  FMUL.FTZ R148, R148, UR23 ;  /* 0x0000001794947c20 */ /* 0x000fe20008410000 */
[----:B------:R-:W-:-:S03]  /*6510*/  F2FP.BF16.F32.PACK_AB R102, R102, R149 ;  /* 0x000000956666723e */ /* 0x000fc600000010ff */
[-C--:B------:R-:W-:Y:S01]  /*6520*/  @P4 FMUL.FTZ R174, R183, R148.reuse ;  /* 0x00000094b7ae4220 */ /* 0x080fe20000410000 */
        /* <DEDUP_REMOVED lines=8> */
[----:B------:R-:W-:Y:S01]  /*65b0*/  @P3 FMUL.FTZ R148, R175, R182 ;  /* 0x000000b6af943220 */ /* 0x000fe20000410000 */
[----:B------:R-:W-:Y:S06]  /*65c0*/  BRA `(.L_x_6814) ;  /* 0x0000000c00e07947 */ /* 0x000fec0003800000 */
.L_x_6812:
        /* <DEDUP_REMOVED lines=16> */
[----:B-----5:R-:W-:Y:S01]  /*66d0*/  @P3 SHF.L.U32 R53, R100, 0x10, RZ ;  /* 0x0000001064353819 */ /* 0x020fe200000006ff */
[----:B------:R-:W-:Y:S01]  /*66e0*/  FMUL.FTZ R66, R66, UR10 ;  /* 0x0000000a42427c20 */ /* 0x000fe20008410000 */
[----:B------:R-:W-:Y:S01]  /*66f0*/  MOV R153, RZ ;  /* 0x000000ff00997202 */ /* 0x000fe20000000f00 */
[--C-:B------:R-:W-:Y:S01]  /*6700*/  FFMA.FTZ R67, R194, UR11, R173.reuse ;  /* 0x0000000bc2437c23 */ /* 0x100fe200080100ad */
[----:B------:R-:W-:Y:S01]  /*6710*/  MOV R171, RZ ;  /* 0x000000ff00ab7202 */ /* 0x000fe20000000f00 */
[----:B------:R-:W-:Y:S01]  /*6720*/  FFMA.FTZ R191, R191, UR11, R173 ;  /* 0x0000000bbfbf7c23 */ /* 0x000fe200080100ad */
[----:B------:R-:W-:Y:S01]  /*6730*/  PRMT R174, R45, 0x7632, R174 ;  /* 0x000076322dae7816 */ /* 0x000fe200000000ae */
[----:B------:R-:W-:Y:S01]  /*6740*/  FADD.FTZ R67, R184, -R67 ;  /* 0x80000043b8437221 */ /* 0x000fe20000010000 */
[----:B------:R-:W-:Y:S01]  /*6750*/  PRMT R175, R46, 0x7632, R175 ;  /* 0x000076322eaf7816 */ /* 0x000fe200000000af */
[----:B------:R-:W-:Y:S01]  /*6760*/  FADD.FTZ R191, R189, -R191 ;  /* 0x800000bfbdbf7221 */ /* 0x000fe20000010000 */
[----:B------:R-:W-:Y:S01]  /*6770*/  PRMT R198, R47, 0x7632, R198 ;  /* 0x000076322fc67816 */ /* 0x000fe200000000c6 */
[----:B------:R-:W-:Y:S01]  /*6780*/  FMUL.FTZ R67, R67, UR10 ;  /* 0x0000000a43437c20 */ /* 0x000fe20008410000 */
        /* <DEDUP_REMOVED lines=19> */
[----:B------:R-:W-:Y:S01]  /*68c0*/  @P4 SHF.L.U32 R53, R172, 0x10, RZ ;  /* 0x00000010ac354819 */ /* 0x000fe200000006ff */
[----:B------:R-:W-:-:S04]  /*68d0*/  HFMA2 R172, -RZ, RZ, 0, 0 ;  /* 0x00000000ffac7431 */ /* 0x000fc800000001ff */
        /* <DEDUP_REMOVED lines=11> */
[----:B------:R-:W-:Y:S01]  /*6990*/  FMUL.FTZ R53, R53, UR10 ;  /* 0x0000000a35357c20 */ /* 0x000fe20008410000 */
        /* <DEDUP_REMOVED lines=14> */
[----:B------:R-:W-:Y:S01]  /*6a80*/  @P4 SHF.L.U32 R52, R174, 0x10, RZ ;  /* 0x00000010ae344819 */ /* 0x000fe200000006ff */
[----:B------:R-:W-:-:S04]  /*6a90*/  HFMA2 R174, -RZ, RZ, 0, 0 ;  /* 0x00000000ffae7431 */ /* 0x000fc800000001ff */
[----:B------:R-:W-:Y:S01]  /*6aa0*/  @P4 FMUL.FTZ R101, R52, R0 ;  /* 0x0000000034654220 */ /* 0x000fe20000410000 */
[----:B------:R-:W-:Y:S01]  /*6ab0*/  FMUL.FTZ R52, R191, UR10 ;  /* 0x0000000abf347c20 */ /* 0x000fe20008410000 */
        /* <DEDUP_REMOVED lines=60> */
.L_x_6815:
[--C-:B------:R-:W-:Y:S01]  /*6e80*/  FFMA.FTZ R197, R197, UR11, R173.reuse ;  /* 0x0000000bc5c57c23 */ /* 0x100fe200080100ad */
[----:B------:R-:W-:Y:S01]  /*6e90*/  LOP3.LUT P3, RZ, R148, 0xff, RZ, 0xc0, !PT ;  /* 0x000000ff94ff7812 */ /* 0x000fe2000786c0ff */
[----:B------:R-:W-:Y:S02]  /*6ea0*/  HFMA2 R104, -RZ, RZ, 0, 0 ;  /* 0x00000000ff687431 */ /* 0x000fe400000001ff */
[----:B------:R-:W-:Y:S01]  /*6eb0*/  FFMA.FTZ R196, R196, UR11, R173 ;  /* 0x0000000bc4c47c23 */ /* 0x000fe200080100ad */
[----:B------:R-:W-:Y:S01]  /*6ec0*/  FADD.FTZ R197, R193, -R197 ;  /* 0x800000c5c1c57221 */ /* 0x000fe20000010000 */
[----:B------:R-:W-:Y:S01]  /*6ed0*/  PRMT R172, R44, 0x7632, R172 ;  /* 0x000076322cac7816 */ /* 0x000fe200000000ac */
[----:B------:R-:W-:Y:S02]  /*6ee0*/  HFMA2 R107, -RZ, RZ, 0, 0 ;  /* 0x00000000ff6b7431 */ /* 0x000fe400000001ff */
[----:B------:R-:W-:Y:S01]  /*6ef0*/  FFMA.FTZ R195, R195, UR11, R173 ;  /* 0x0000000bc3c37c23 */ /* 0x000fe200080100ad */
[----:B------:R-:W-:Y:S01]  /*6f00*/  FMUL.FTZ R197, R197, UR10 ;  /* 0x0000000ac5c57c20 */ /* 0x000fe20008410000 */
[----:B------:R-:W-:-:S02]  /*6f10*/  HFMA2 R153, -RZ, RZ, 0, 0 ;  /* 0x00000000ff997431 */ /* 0x000fc400000001ff */
[----:B------:R-:W-:Y:S01]  /*6f20*/  FFMA.FTZ R194, R194, UR11, R173 ;  /* 0x0000000bc2c27c23 */ /* 0x000fe200080100ad */
[----:B------:R-:W-:Y:S01]  /*6f30*/  FADD.FTZ R195, R192, -R195 ;  /* 0x800000c3c0c37221 */ /* 0x000fe20000010000 */
[----:B------:R-:W-:Y:S01]  /*6f40*/  FMUL.FTZ R0, R197, UR7 ;  /* 0x00000007c5007c20 */ /* 0x000fe20008410000 */
[----:B------:R-:W-:Y:S01]  /*6f50*/  FFMA.FTZ R191, R191, UR11, R173 ;  /* 0x0000000bbfbf7c23 */ /* 0x000fe200080100ad */
[----:B-----5:R-:W-:Y:S01]  /*6f60*/  @P3 SHF.L.U32 R105, R100, 0x10, RZ ;  /* 0x0000001064693819 */ /* 0x020fe200000006ff */
[----:B------:R-:W-:Y:S01]  /*6f70*/  FMUL.FTZ R195, R195, UR10 ;  /* 0x0000000ac3c37c20 */ /* 0x000fe20008410000 */
[----:B------:R-:W-:Y:S01]  /*6f80*/  FMUL.FTZ R0, R0, UR23 ;  /* 0x0000001700007c20 */ /* 0x000fe20008410000 */
[----:B------:R-:W-:Y:S01]  /*6f90*/  @P3 SHF.L.U32 R106, R44, 0x10, RZ ;  /* 0x000000102c6a3819 */ /* 0x000fe200000006ff */
[----:B------:R-:W-:Y:S01]  /*6fa0*/  FADD.FTZ R191, R189, -R191 ;  /* 0x800000bfbdbf7221 */ /* 0x000fe20000010000 */
[----:B------:R-:W-:Y:S01]  /*6fb0*/  PRMT R175, R45, 0x7632, R175 ;  /* 0x000076322daf7816 */ /* 0x000fe200000000af */
[-C--:B------:R-:W-:Y:S01]  /*6fc0*/  @P3 FMUL.FTZ R104, R105, R0.reuse ;  /* 0x0000000069683220 */ /* 0x080fe20000410000 */
[----:B------:R-:W-:Y:S01]  /*6fd0*/  MOV R105, RZ ;  /* 0x000000ff00697202 */ /* 0x000fe20000000f00 */
[----:B------:R-:W-:Y:S01]  /*6fe0*/  @P3 FMUL.FTZ R105, R106, R0 ;  /* 0x000000006a693220 */ /* 0x000fe20000410000 */
[----:B------:R-:W-:Y:S01]  /*6ff0*/  LOP3.LUT P3, RZ, R148, 0xff00, RZ, 0xc0, !PT ;  /* 0x0000ff0094ff7812 */ /* 0x000fe2000786c0ff */
[----:B------:R-:W-:Y:S01]  /*7000*/  FADD.FTZ R0, R185, -R196 ;  /* 0x800000c4b9007221 */ /* 0x000fe20000010000 */
[----:B------:R-:W-:Y:S01]  /*7010*/  LOP3.LUT P6, RZ, R149, 0xff, RZ, 0xc0, !PT ;  /* 0x000000ff95ff7812 */ /* 0x000fe200078cc0ff */
[----:B------:R-:W-:-:S02]  /*7020*/  HFMA2 R171, -RZ, RZ, 0, 0 ;  /* 0x00000000ffab7431 */ /* 0x000fc400000001ff */
[----:B------:R-:W-:Y:S01]  /*7030*/  FMUL.FTZ R191, R191, UR10 ;  /* 0x0000000abfbf7c20 */ /* 0x000fe20008410000 */
[----:B------:R-:W-:Y:S01]  /*7040*/  FMUL.FTZ R0, R0, UR10 ;  /* 0x0000000a00007c20 */ /* 0x000fe20008410000 */
[----:B------:R-:W-:Y:S01]  /*7050*/  LOP3.LUT P5, RZ, R149, 0xff00, RZ, 0xc0, !PT ;  /* 0x0000ff0095ff7812 */ /* 0x000fe200078ac0ff */
[--C-:B------:R-:W-:Y:S01]  /*7060*/  FFMA.FTZ R187, R187, UR11, R173.reuse ;  /* 0x0000000bbbbb7c23 */ /* 0x100fe200080100ad */
[----:B------:R-:W-:Y:S01]  /*7070*/  LOP3.LUT P4, RZ, R149, 0xff0000, RZ, 0xc0, !PT ;  /* 0x00ff000095ff7812 */ /* 0x000fe2000788c0ff */
[----:B------:R-:W-:Y:S01]  /*7080*/  FMUL.FTZ R0, R0, UR7 ;  /* 0x0000000700007c20 */ /* 0x000fe20008410000 */
[----:B------:R-:W-:Y:S01]  /*7090*/  FFMA.FTZ R190, R190, UR11, R173 ;  /* 0x0000000bbebe7c23 */ /* 0x000fe200080100ad */
[----:B------:R-:W-:Y:S01]  /*70a0*/  FADD.FTZ R187, R183, -R187 ;  /* 0x800000bbb7bb7221 */ /* 0x000fe20000010000 */
[----:B------:R-:W-:Y:S01]  /*70b0*/  PRMT R174, R46, 0x7632, R174 ;  /* 0x000076322eae7816 */ /* 0x000fe200000000ae */
[----:B------:R-:W-:Y:S01]  /*70c0*/  FMUL.FTZ R0, R0, UR23 ;  /* 0x0000001700007c20 */ /* 0x000fe20008410000 */
[----:B------:R-:W-:Y:S01]  /*70d0*/  @P3 PRMT R100, R100, 0x7632, R100 ;  /* 0x0000763264643816 */ /* 0x000fe20000000064 */
[----:B------:R-:W-:Y:S01]  /*70e0*/  FMUL.FTZ R187, R187, UR10 ;  /* 0x0000000abbbb7c20 */ /* 0x000fe20008410000 */
[----:B------:R-:W-:Y:S01]  /*70f0*/  @P3 SHF.L.U32 R106, R172, 0x10, RZ ;  /* 0x00000010ac6a3819 */ /* 0x000fe200000006ff */
[----:B------:R-:W-:Y:S01]  /*7100*/  FADD.FTZ R188, R188, -R190 ;  /* 0x800000bebcbc7221 */ /* 0x000fe20000010000 */
[----:B------:R-:W-:Y:S01]  /*7110*/  @P3 SHF.L.U32 R100, R100, 0x10, RZ ;  /* 0x0000001064643819 */ /* 0x000fe200000006ff */
[----:B------:R-:W-:Y:S01]  /*7120*/  FFMA.FTZ R186, R186, UR11, R173 ;  /* 0x0000000bbaba7c23 */ /* 0x000fe200080100ad */
[----:B------:R-:W-:Y:S01]  /*7130*/  MOV R172, RZ ;  /* 0x000000ff00ac7202 */ /* 0x000fe20000000f00 */
[----:B------:R-:W-:Y:S01]  /*7140*/  FMUL.FTZ R188, R188, UR10 ;  /* 0x0000000abcbc7c20 */ /* 0x000fe20008410000 */
[----:B------:R-:W-:Y:S01]  /*7150*/  @P5 SHF.L.U32 R152, R174, 0x10, RZ ;  /* 0x00000010ae985819 */ /* 0x000fe200000006ff */
[-C--:B------:R-:W-:Y:S01]  /*7160*/  @P3 FMUL.FTZ R107, R100, R0.reuse ;  /* 0x00000000646b3220 */ /* 0x080fe20000410000 */
[----:B------:R-:W-:Y:S01]  /*7170*/  MOV R100, RZ ;  /* 0x000000ff00647202 */ /* 0x000fe20000000f00 */
[----:B------:R-:W-:Y:S01]  /*7180*/  @P3 FMUL.FTZ R100, R106, R0 ;  /* 0x000000006a643220 */ /* 0x000fe20000410000 */
[----:B------:R-:W-:Y:S01]  /*7190*/  LOP3.LUT P3, RZ, R148, 0xff0000, RZ, 0xc0, !PT ;  /* 0x00ff000094ff7812 */ /* 0x000fe2000786c0ff */
[----:B------:R-:W-:Y:S01]  /*71a0*/  FMUL.FTZ R0, R195, UR7 ;  /* 0x00000007c3007c20 */ /* 0x000fe20008410000 */
[----:B------:R-:W-:Y:S01]  /*71b0*/  FADD.FTZ R182, R182, -R186 ;  /* 0x800000bab6b67221 */ /* 0x000fe20000010000 */
[----:B------:R-:W-:-:S02]  /*71c0*/  @P4 SHF.L.U32 R183, R47, 0x10, RZ ;  /* 0x000000102fb74819 */ /* 0x000fc400000006ff */
[----:B------:R-:W-:Y:S01]  /*71d0*/  FMUL.FTZ R0, R0, UR23 ;  /* 0x0000001700007c20 */ /* 0x000fe20008410000 */
[----:B------:R-:W-:Y:S01]  /*71e0*/  FMUL.FTZ R182, R182, UR10 ;  /* 0x0000000ab6b67c20 */ /* 0x000fe20008410000 */
[----:B------:R-:W-:Y:S02]  /*71f0*/  PRMT R198, R47, 0x7632, R198 ;  /* 0x000076322fc67816 */ /* 0x000fe400000000c6 */
[----:B------:R-:W-:Y:S01]  /*7200*/  MOV R174, RZ ;  /* 0x000000ff00ae7202 */ /* 0x000fe20000000f00 */
[----:B------:R-:W-:Y:S01]  /*7210*/  FMUL.FTZ R182, R182, UR7 ;  /* 0x00000007b6b67c20 */ /* 0x000fe20008410000 */
[----:B------:R-:W-:Y:S02]  /*7220*/  F2FP.BF16.F32.PACK_AB R100, R100, R105 ;  /* 0x000000696464723e */ /* 0x000fe400000010ff */
[----:B------:R-:W-:Y:S01]  /*7230*/  @P3 SHF.L.U32 R106, R101, 0x10, RZ ;  /* 0x00000010656a3819 */ /* 0x000fe200000006ff */
[----:B------:R-:W-:-:S04]  /*7240*/  FMUL.FTZ R182, R182, UR23 ;  /* 0x00000017b6b67c20 */ /* 0x000fc80008410000 */
[----:B------:R-:W-:Y:S01]  /*7250*/  @P3 FMUL.FTZ R153, R106, R0 ;  /* 0x000000006a993220 */ /* 0x000fe20000410000 */
[----:B------:R-:W-:-:S05]  /*7260*/  @P3 SHF.L.U32 R106, R45, 0x10, RZ ;  /* 0x000000102d6a3819 */ /* 0x000fca00000006ff */
        /* <DEDUP_REMOVED lines=8> */
[----:B------:R-:W-:Y:S02]  /*72f0*/  @P3 SHF.L.U32 R101, R101, 0x10, RZ ;  /* 0x0000001065653819 */ /* 0x000fe400000006ff */
[----:B------:R-:W-:-:S03]  /*7300*/  @P4 SHF.L.U32 R175, R103, 0x10, RZ ;  /* 0x0000001067af4819 */ /* 0x000fc600000006ff */
        /* <DEDUP_REMOVED lines=36> */
.L_x_6814:
        /* <DEDUP_REMOVED lines=8> */
[----:B------:R-:W-:-:S02]  /*75d0*/  PRMT R187, R43, 0x7632, R187 ;  /* 0x000076322bbb7816 */ /* 0x000fc400000000bb */
        /* <DEDUP_REMOVED lines=8> */
[----:B------:R-:W-:Y:S01]  /*7660*/  MOV R171, 0x10 ;  /* 0x0000001000ab7802 */ /* 0x000fe20000000f00 */
[----:B------:R-:W-:Y:S01]  /*7670*/  FADD.FTZ R175, R153, R175 ;  /* 0x000000af99af7221 */ /* 0x000fe20000010000 */
[----:B------:R-:W-:Y:S01]  /*7680*/  FADD.FTZ R174, R107, R174 ;  /* 0x000000ae6bae7221 */ /* 0x000fe20000010000 */
[----:B------:R-:W-:-:S02]  /*7690*/  FADD.FTZ R172, R104, R172 ;  /* 0x000000ac68ac7221 */ /* 0x000fc40000010000 */
[----:B------:R-:W1:Y:S03]  /*76a0*/  @P1 LDC.64 R104, c[0x0][0x478] ;  /* 0x00011e00ff681b82 */ /* 0x000e660000000a00 */
[----:B------:R-:W-:Y:S04]  /*76b0*/  STL [R1+0x38], R172 ;  /* 0x000038ac01007387 */ /* 0x000fe80000100800 */
[----:B------:R-:W-:Y:S04]  /*76c0*/  STL [R1+0x3c], R174 ;  /* 0x00003cae01007387 */ /* 0x000fe80000100800 */
[----:B------:R-:W-:Y:S04]  /*76d0*/  STL [R1+0x40], R175 ;  /* 0x000040af01007387 */ /* 0x000fe80000100800 */
[----:B------:R-:W-:Y:S04]  /*76e0*/  STL [R1+0x44], R182 ;  /* 0x000044b601007387 */ /* 0x000fe80000100800 */
[----:B------:R-:W-:Y:S04]  /*76f0*/  STL [R1+0x48], R183 ;  /* 0x000048b701007387 */ /* 0x000fe80000100800 */
[----:B------:R-:W-:Y:S01]  /*7700*/  STL [R1+0x4c], R184 ;  /* 0x00004cb801007387 */ /* 0x000fe20000100800 */
[----:B-1----:R-:W-:-:S03]  /*7710*/  @P1 IMAD.WIDE.U32 R104, R170, 0x20, R104 ;  /* 0x00000020aa681825 */ /* 0x002fc600078e0068 */
[----:B------:R-:W-:Y:S01]  /*7720*/  STL [R1+0x50], R185 ;  /* 0x000050b901007387 */ /* 0x000fe20000100800 */
[----:B------:R-:W-:-:S03]  /*7730*/  IMAD.WIDE.U32 R170, R170, R171, UR26 ;  /* 0x0000001aaaaa7e25 */ /* 0x000fc6000f8e00ab */
[----:B------:R-:W-:Y:S04]  /*7740*/  STL [R1+0x54], R186 ;  /* 0x000054ba01007387 */ /* 0x000fe80000100800 */
[----:B------:R-:W-:Y:S04]  /*7750*/  @P1 STG.E.128 desc[UR16][R104.64], R64 ;  /* 0x0000004068001986 */ /* 0x000fe8000c101d10 */
[----:B------:R-:W-:Y:S04]  /*7760*/  @P1 STG.E.128 desc[UR16][R104.64+0x10], R52 ;  /* 0x0000103468001986 */ /* 0x000fe8000c101d10 */
        /* <DEDUP_REMOVED lines=8> */
[----:B------:R-:W-:Y:S02]  /*77f0*/  CS2R R104, SRZ ;  /* 0x0000000000687805 */ /* 0x000fe4000001ff00 */
[----:B------:R-:W-:Y:S01]  /*7800*/  LOP3.LUT P4, RZ, R142, 0xff00, RZ, 0xc0, !PT ;  /* 0x0000ff008eff7812 */ /* 0x000fe2000788c0ff */
[----:B------:R-:W-:Y:S01]  /*7810*/  FFMA.FTZ R65, R176, UR11, R173 ;  /* 0x0000000bb0417c23 */ /* 0x000fe200080100ad */
[----:B------:R-:W-:Y:S01]  /*7820*/  FADD.FTZ R177, R157, -R177 ;  /* 0x800000b19db17221 */ /* 0x000fe20000010000 */
[----:B------:R-:W-:Y:S01]  /*7830*/  CS2R R106, SRZ ;  /* 0x00000000006a7805 */ /* 0x000fe2000001ff00 */
[----:B------:R-:W-:Y:S01]  /*7840*/  FFMA.FTZ R159, R159, UR11, R173 ;  /* 0x0000000b9f9f7c23 */ /* 0x000fe200080100ad */
[----:B------:R-:W-:Y:S01]  /*7850*/  FADD.FTZ R65, R178, -R65 ;  /* 0x80000041b2417221 */ /* 0x000fe20000010000 */
[----:B------:R-:W-:Y:S01]  /*7860*/  FFMA.FTZ R64, R177, UR10, R88 ;  /* 0x0000000ab1407c23 */ /* 0x000fe20008010058 */
[----:B------:R-:W-:Y:S01]  /*7870*/  CS2R R148, SRZ ;  /* 0x0000000000947805 */ /* 0x000fe2000001ff00 */
[----:B------:R-:W-:Y:S01]  /*7880*/  FADD.FTZ R159, R156, -R159 ;  /* 0x8000009f9c9f7221 */ /* 0x000fe20000010000 */
[----:B------:R-:W-:Y:S01]  /*7890*/  FFMA.FTZ R65, R65, UR10, R89 ;  /* 0x0000000a41417c23 */ /* 0x000fe20008010059 */
[----:B------:R-:W1:Y:S01]  /*78a0*/  @P3 LDC R0, c[0x0][0x408] ;  /* 0x00010200ff003b82 */ /* 0x000e620000000800 */
[----:B------:R-:W-:Y:S01]  /*78b0*/  @P3 FMUL.FTZ R52, R64, UR7 ;  /* 0x0000000740343c20 */ /* 0x000fe20008410000 */
[----:B------:R-:W-:Y:S01]  /*78c0*/  FFMA.FTZ R66, R159, UR10, R90 ;  /* 0x0000000a9f427c23 */ /* 0x000fe2000801005a */
[----:B------:R-:W-:Y:S01]  /*78d0*/  MOV R152, RZ ;  /* 0x000000ff00987202 */ /* 0x000fe20000000f00 */
[--C-:B------:R-:W-:Y:S01]  /*78e0*/  FFMA.FTZ R67, R158, UR11, R173.reuse ;  /* 0x0000000b9e437c23 */ /* 0x100fe200080100ad */
[----:B------:R-:W-:Y:S01]  /*78f0*/  FFMA.FTZ R53, R147, UR11, R173 ;  /* 0x0000000b93357c23 */ /* 0x000fe200080100ad */
[----:B------:R-:W-:-:S02]  /*7900*/  HFMA2 R147, -RZ, RZ, 0, 0 ;  /* 0x00000000ff937431 */ /* 0x000fc400000001ff */
[----:B------:R-:W-:Y:S01]  /*7910*/  FADD.FTZ R67, R179, -R67 ;  /* 0x80000043b3437221 */ /* 0x000fe20000010000 */
[----:B------:R-:W-:-:S03]  /*7920*/  FADD.FTZ R53, R180, -R53 ;  /* 0x80000035b4357221 */ /* 0x000fc60000010000 */
[----:B------:R-:W-:Y:S01]  /*7930*/  FFMA.FTZ R67, R67, UR10, R91 ;  /* 0x0000000a43437c23 */ /* 0x000fe2000801005b */
[----:B------:R-:W-:Y:S01]  /*7940*/  FFMA.FTZ R53, R53, UR10, R93 ;  /* 0x0000000a35357c23 */ /* 0x000fe2000801005d */
[----:B-1----:R-:W-:Y:S01]  /*7950*/  @P3 FMUL.FTZ R0, R52, R0 ;  /* 0x0000000034003220 */ /* 0x002fe20000410000 */
[C---:B-----5:R-:W-:Y:S02]  /*7960*/  @P3 SHF.L.U32 R52, R100.reuse, 0x10, RZ ;  /* 0x0000001064343819 */ /* 0x060fe400000006ff */
[----:B------:R-:W-:-:S03]  /*7970*/  @P4 PRMT R100, R100, 0x7632, R100 ;  /* 0x0000763264644816 */ /* 0x000fc60000000064 */
[----:B------:R-:W-:Y:S01]  /*7980*/  @P3 FMUL.FTZ R104, R52, R0 ;  /* 0x0000000034683220 */ /* 0x000fe20000410000 */
[----:B------:R-:W-:Y:S01]  /*7990*/  @P3 FMUL.FTZ R52, R64, UR7 ;  /* 0x0000000740343c20 */ /* 0x000fe20008410000 */
[----:B------:R-:W1:Y:S01]  /*79a0*/  @P3 LDC R0, c[0x0][0x408] ;  /* 0x00010200ff003b82 */ /* 0x000e620000000800 */
[----:B------:R-:W-:Y:S02]  /*79b0*/  @P4 SHF.L.U32 R100, R100, 0x10, RZ ;  /* 0x0000001064644819 */ /* 0x000fe400000006ff */
[----:B-1----:R-:W-:Y:S01]  /*79c0*/  @P3 FMUL.FTZ R0, R52, R0 ;  /* 0x0000000034003220 */ /* 0x002fe20000410000 */
[----:B------:R-:W-:-:S05]  /*79d0*/  @P3 SHF.L.U32 R52, R40, 0x10, RZ ;  /* 0x0000001028343819 */ /* 0x000fca00000006ff */
[----:B------:R-:W-:Y:S01]  /*79e0*/  @P3 FMUL.FTZ R105, R0, R52 ;  /* 0x0000003400693220 */ /* 0x000fe20000410000 */
[----:B------:R-:W-:Y:S01]  /*79f0*/  @P4 FMUL.FTZ R52, R65, UR7 ;  /* 0x0000000741344c20 */ /* 0x000fe20008410000 */
[----:B------:R-:W1:Y:S01]  /*7a00*/  @P4 LDC R0, c[0x0][0x408] ;  /* 0x00010200ff004b82 */ /* 0x000e620000000800 */
[----:B------:R-:W-:Y:S02]  /*7a10*/  LOP3.LUT P3, RZ, R142, 0xff0000, RZ, 0xc0, !PT ;  /* 0x00ff00008eff7812 */ /* 0x000fe4000786c0ff */
[----:B-1----:R-:W-:-:S04]  /*7a20*/  @P4 FMUL.FTZ R0, R52, R0 ;  /* 0x0000000034004220 */ /* 0x002fc80000410000 */
[----:B------:R-:W-:Y:S01]  /*7a30*/  @P4 FMUL.FTZ R107, R100, R0 ;  /* 0x00000000646b4220 */ /* 0x000fe20000410000 */
[----:B------:R-:W-:Y:S01]  /*7a40*/  HFMA2 R100, -RZ, RZ, 0, 0 ;  /* 0x00000000ff647431 */ /* 0x000fe200000001ff */
[----:B------:R-:W1:Y:S02]  /*7a50*/  @P4 LDC R0, c[0x0][0x408] ;  /* 0x00010200ff004b82 */ /* 0x000e640000000800 */
[----:B-1----:R-:W-:Y:S01]  /*7a60*/  @P4 FMUL.FTZ R0, R52, R0 ;  /* 0x0000000034004220 */ /* 0x002fe20000410000 */
[----:B------:R-:W-:-:S05]  /*7a70*/  @P4 SHF.L.U32 R52, R190, 0x10, RZ ;  /* 0x00000010be344819 */ /* 0x000fca00000006ff */
[----:B------:R-:W-:Y:S01]  /*7a80*/  @P4 FMUL.FTZ R100, R0, R52 ;  /* 0x0000003400644220 */ /* 0x000fe20000410000 */
[----:B------:R-:W-:Y:S01]  /*7a90*/  @P3 FMUL.FTZ R52, R66, UR7 ;  /* 0x0000000742343c20 */ /* 0x000fe20008410000 */
[----:B------:R-:W1:Y:S03]  /*7aa0*/  @P3 LDC R0, c[0x0][0x408] ;  /* 0x00010200ff003b82 */ /* 0x000e660000000800 */
[----:B------:R-:W-:Y:S01]  /*7ab0*/  F2FP.BF16.F32.PACK_AB R100, R100, R105 ;  /* 0x000000696464723e */ /* 0x000fe200000010ff */
        /* <DEDUP_REMOVED lines=20> */
[----:B------:R-:W-:Y:S01]  /*7c00*/  LOP3.LUT P3, RZ, R143, 0xff, RZ, 0xc0, !PT ;  /* 0x000000ff8fff7812 */ /* 0x000fe2000786c0ff */
[----:B------:R-:W-:-:S03]  /*7c10*/  FFMA.FTZ R52, R155, UR11, R173 ;  /* 0x0000000b9b347c23 */ /* 0x000fc600080100ad */
[----:B------:R-:W-:Y:S01]  /*7c20*/  F2FP.BF16.F32.PACK_AB R101, R101, R152 ;  /* 0x000000986565723e */ /* 0x000fe200000010ff */
[----:B------:R-:W-:-:S04]  /*7c30*/  FADD.FTZ R52, R154, -R52 ;  /* 0x800000349a347221 */ /* 0x000fc80000010000 */
[----:B------:R-:W-:-:S04]  /*7c40*/  FFMA.FTZ R52, R52, UR10, R92 ;  /* 0x0000000a34347c23 */ /* 0x000fc8000801005c */
[----:B------:R-:W1:Y:S01]  /*7c50*/  @P3 LDC R0, c[0x0][0x408] ;  /* 0x00010200ff003b82 */ /* 0x000e620000000800 */
[----:B------:R-:W-:Y:S01]  /*7c60*/  @P3 FMUL.FTZ R54, R52, UR7 ;  /* 0x0000000734363c20 */ /* 0x000fe20008410000 */
[----:B------:R-:W-:-:S03]  /*7c70*/  @P3 SHF.L.U32 R55, R102, 0x10, RZ ;  /* 0x0000001066373819 */ /* 0x000fc600000006ff */
        /* <DEDUP_REMOVED lines=57> */
.L_x_6817:
[--C-:B------:R-:W-:Y:S01]  /*8010*/  FFMA.FTZ R177, R177, UR11, R173.reuse ;  /* 0x0000000bb1b17c23 */ /* 0x100fe200080100ad */
[----:B------:R-:W-:Y:S01]  /*8020*/  LOP3.LUT P3, RZ, R142, 0xff, RZ, 0xc0, !PT ;  /* 0x000000ff8eff7812 */ /* 0x000fe2000786c0ff */
[----:B------:R-:W-:Y:S02]  /*8030*/  HFMA2 R104, -RZ, RZ, 0, 0 ;  /* 0x00000000ff687431 */ /* 0x000fe400000001ff */
[----:B------:R-:W-:Y:S01]  /*8040*/  FFMA.FTZ R176, R176, UR11, R173 ;  /* 0x0000000bb0b07c23 */ /* 0x000fe200080100ad */
[----:B------:R-:W-:Y:S01]  /*8050*/  FADD.FTZ R177, R157, -R177 ;  /* 0x800000b19db17221 */ /* 0x000fe20000010000 */
[----:B------:R-:W-:Y:S02]  /*8060*/  HFMA2 R107, -RZ, RZ, 0, 0 ;  /* 0x00000000ff6b7431 */ /* 0x000fe400000001ff */
[----:B------:R-:W-:Y:S01]  /*8070*/  FFMA.FTZ R159, R159, UR11, R173 ;  /* 0x0000000b9f9f7c23 */ /* 0x000fe200080100ad */
[----:B------:R-:W-:Y:S01]  /*8080*/  CS2R R148, SRZ ;  /* 0x0000000000947805 */ /* 0x000fe2000001ff00 */
[----:B------:R-:W-:Y:S01]  /*8090*/  FFMA.FTZ R177, R177, UR10, R88 ;  /* 0x0000000ab1b17c23 */ /* 0x000fe20008010058 */
[----:B------:R-:W-:-:S02]  /*80a0*/  HFMA2 R152, -RZ, RZ, 0, 0 ;  /* 0x00000000ff987431 */ /* 0x000fc400000001ff */
        /* <DEDUP_REMOVED lines=15> */
[----:B------:R-:W-:Y:S01]  /*81a0*/  FFMA.FTZ R155, R155, UR10, R92 ;  /* 0x0000000a9b9b7c23 */ /* 0x000fe2000801005c */
[--C-:B------:R-:W-:Y:S01]  /*81b0*/  FFMA.FTZ R147, R147, UR11, R173.reuse ;  /* 0x0000000b93937c23 */ /* 0x100fe200080100ad */
[----:B------:R-:W-:Y:S01]  /*81c0*/  FFMA.FTZ R151, R151, UR11, R173 ;  /* 0x0000000b97977c23 */ /* 0x000fe200080100ad */
[----:B------:R-:W-:Y:S01]  /*81d0*/  FFMA.FTZ R0, R0, UR10, R89 ;  /* 0x0000000a00007c23 */ /* 0x000fe20008010059 */
[----:B------:R-:W-:Y:S01]  /*81e0*/  LOP3.LUT P5, RZ, R143, 0xff0000, RZ, 0xc0, !PT ;  /* 0x00ff00008fff7812 */ /* 0x000fe200078ac0ff */
[----:B------:R-:W-:Y:S01]  /*81f0*/  FADD.FTZ R147, R180, -R147 ;  /* 0x80000093b4937221 */ /* 0x000fe20000010000 */
[----:B------:R-:W-:Y:S01]  /*8200*/  FADD.FTZ R150, R150, -R151 ;  /* 0x8000009796967221 */ /* 0x000fe20000010000 */
[----:B------:R-:W-:Y:S01]  /*8210*/  FMUL.FTZ R0, R0, UR7 ;  /* 0x0000000700007c20 */ /* 0x000fe20008410000 */
[----:B------:R-:W-:Y:S01]  /*8220*/  FFMA.FTZ R146, R146, UR11, R173 ;  /* 0x0000000b92927c23 */ /* 0x000fe200080100ad */
[----:B------:R-:W-:Y:S01]  /*8230*/  FFMA.FTZ R147, R147, UR10, R93 ;  /* 0x0000000a93937c23 */ /* 0x000fe2000801005d */
[----:B------:R-:W-:Y:S01]  /*8240*/  FFMA.FTZ R150, R150, UR10, R94 ;  /* 0x0000000a96967c23 */ /* 0x000fe2000801005e */
[----:B------:R-:W-:Y:S01]  /*8250*/  @P3 PRMT R100, R100, 0x7632, R100 ;  /* 0x0000763264643816 */ /* 0x000fe20000000064 */
[----:B------:R-:W-:Y:S01]  /*8260*/  FMUL.FTZ R0, R0, UR23 ;  /* 0x0000001700007c20 */ /* 0x000fe20008410000 */
[----:B------:R-:W-:Y:S01]  /*8270*/  @P3 SHF.L.U32 R106, R190, 0x10, RZ ;  /* 0x00000010be6a3819 */ /* 0x000fe200000006ff */
[----:B------:R-:W-:Y:S01]  /*8280*/  FADD.FTZ R181, R181, -R146 ;  /* 0x80000092b5b57221 */ /* 0x000fe20000010000 */
[----:B------:R-:W-:Y:S01]  /*8290*/  @P3 SHF.L.U32 R100, R100, 0x10, RZ ;  /* 0x0000001064643819 */ /* 0x000fe200000006ff */
[----:B------:R-:W-:-:S02]  /*82a0*/  HFMA2 R146, -RZ, RZ, 0, 0 ;  /* 0x00000000ff927431 */ /* 0x000fc400000001ff */
[----:B------:R-:W-:Y:S02]  /*82b0*/  FFMA.FTZ R181, R181, UR10, R95 ;  /* 0x0000000ab5b57c23 */ /* 0x000fe4000801005f */
[-C--:B------:R-:W-:Y:S01]  /*82c0*/  @P3 FMUL.FTZ R107, R100, R0.reuse ;  /* 0x00000000646b3220 */ /* 0x080fe20000410000 */
[----:B------:R-:W-:Y:S01]  /*82d0*/  MOV R100, RZ ;  /* 0x000000ff00647202 */ /* 0x000fe20000000f00 */
[----:B------:R-:W-:Y:S01]  /*82e0*/  @P3 FMUL.FTZ R100, R106, R0 ;  /* 0x000000006a643220 */ /* 0x000fe20000410000 */
[----:B------:R-:W-:Y:S01]  /*82f0*/  LOP3.LUT P3, RZ, R142, 0xff0000, RZ, 0xc0, !PT ;  /* 0x00ff00008eff7812 */ /* 0x000fe2000786c0ff */
[----:B------:R-:W-:-:S03]  /*8300*/  FMUL.FTZ R0, R159, UR7 ;  /* 0x000000079f007c20 */ /* 0x000fc60008410000 */
[----:B------:R-:W-:Y:S01]  /*8310*/  F2FP.BF16.F32.PACK_AB R100, R100, R105 ;  /* 0x000000696464723e */ /* 0x000fe200000010ff */
[----:B------:R-:W-:-:S08]  /*8320*/  FMUL.FTZ R0, R0, UR23 ;  /* 0x0000001700007c20 */ /* 0x000fd00008410000 */
        /* <DEDUP_REMOVED lines=32> */
[----:B------:R-:W-:-:S02]  /*8530*/  @P4 SHF.L.U32 R143, R188, 0x10, RZ ;  /* 0x00000010bc8f4819 */ /* 0x000fc400000006ff */
[----:B------:R-:W-:Y:S01]  /*8540*/  @P5 SHF.L.U32 R147, R43, 0x10, RZ ;  /* 0x000000102b935819 */ /* 0x000fe200000006ff */
[-C--:B------:R-:W-:Y:S01]  /*8550*/  @P4 FMUL.FTZ R106, R102, R142.reuse ;  /* 0x0000008e666a4220 */ /* 0x080fe20000410000 */
[----:B------:R-:W-:Y:S01]  /*8560*/  MOV R102, RZ ;  /* 0x000000ff00667202 */ /* 0x000fe20000000f00 */
[----:B------:R-:W-:Y:S01]  /*8570*/  @P4 FMUL.FTZ R102, R143, R142 ;  /* 0x0000008e8f664220 */ /* 0x000fe20000410000 */
[----:B------:R-:W-:Y:S01]  /*8580*/  FMUL.FTZ R142, R150, UR7 ;  /* 0x00000007968e7c20 */ /* 0x000fe20008410000 */
[----:B------:R-:W-:Y:S01]  /*8590*/  @P5 SHF.L.U32 R143, R103, 0x10, RZ ;  /* 0x00000010678f5819 */ /* 0x000fe200000006ff */
[----:B------:R-:W-:Y:S02]  /*85a0*/  FMUL.FTZ R150, R181, UR7 ;  /* 0x00000007b5967c20 */ /* 0x000fe40008410000 */
[----:B------:R-:W-:Y:S01]  /*85b0*/  FMUL.FTZ R142, R142, UR23 ;  /* 0x000000178e8e7c20 */ /* 0x000fe20008410000 */
[----:B------:R-:W-:Y:S01]  /*85c0*/  @P3 SHF.L.U32 R151, R187, 0x10, RZ ;  /* 0x00000010bb973819 */ /* 0x000fe200000006ff */
[----:B------:R-:W-:Y:S01]  /*85d0*/  FMUL.FTZ R150, R150, UR23 ;  /* 0x0000001796967c20 */ /* 0x000fe20008410000 */
[----:B------:R-:W-:Y:S01]  /*85e0*/  F2FP.BF16.F32.PACK_AB R102, R102, R153 ;  /* 0x000000996666723e */ /* 0x000fe200000010ff */
[-C--:B------:R-:W-:Y:S01]  /*85f0*/  @P5 FMUL.FTZ R146, R143, R142.reuse ;  /* 0x0000008e8f925220 */ /* 0x080fe20000410000 */
[----:B------:R-:W-:Y:S01]  /*8600*/  MOV R143, RZ ;  /* 0x000000ff008f7202 */ /* 0x000fe20000000f00 */
[----:B------:R-:W-:Y:S01]  /*8610*/  @P5 FMUL.FTZ R143, R147, R142 ;  /* 0x0000008e938f5220 */ /* 0x000fe20000410000 */
[----:B------:R-:W-:Y:S01]  /*8620*/  @P3 PRMT R147, R103, 0x7632, R147 ;  /* 0x0000763267933816 */ /* 0x000fe20000000093 */
[----:B------:R-:W-:-:S02]  /*8630*/  HFMA2 R103, -RZ, RZ, 0, 0 ;  /* 0x00000000ff677431 */ /* 0x000fc400000001ff */
[----:B------:R-:W-:Y:S01]  /*8640*/  @P3 FMUL.FTZ R103, R151, R150 ;  /* 0x0000009697673220 */ /* 0x000fe20000410000 */
[----:B------:R-:W-:Y:S02]  /*8650*/  MOV R142, RZ ;  /* 0x000000ff008e7202 */ /* 0x000fe40000000f00 */
[----:B------:R-:W-:Y:S02]  /*8660*/  @P3 SHF.L.U32 R147, R147, 0x10, RZ ;  /* 0x0000001093933819 */ /* 0x000fe400000006ff */
[----:B------:R-:W-:-:S03]  /*8670*/  F2FP.BF16.F32.PACK_AB R103, R103, R143 ;  /* 0x0000008f6767723e */ /* 0x000fc600000010ff */
[----:B------:R-:W-:Y:S01]  /*8680*/  @P3 FMUL.FTZ R142, R147, R150 ;  /* 0x00000096938e3220 */ /* 0x000fe20000410000 */
[----:B------:R-:W-:Y:S06]  /*8690*/  BRA `(.L_x_6818) ;  /* 0x0000000c00d47947 */ /* 0x000fec0003800000 */
.L_x_6816:
[----:B------:R-:W-:Y:S05]  /*86a0*/  @!P1 BRA `(.L_x_6819) ;  /* 0x0000000800209947 */ /* 0x000fea0003800000 */
[C---:B------:R-:W-:Y:S01]  /*86b0*/  LOP3.LUT P3, RZ, R142.reuse, 0xff, RZ, 0xc0, !PT ;  /* 0x000000ff8eff7812 */ /* 0x040fe2000786c0ff */
[--C-:B------:R-:W-:Y:S01]  /*86c0*/  FFMA.FTZ R177, R177, UR11, R173.reuse ;  /* 0x0000000bb1b17c23 */ /* 0x100fe200080100ad */
[----:B------:R-:W-:Y:S02]  /*86d0*/  CS2R R104, SRZ ;  /* 0x0000000000687805 */ /* 0x000fe4000001ff00 */
[----:B------:R-:W-:Y:S01]  /*86e0*/  LOP3.LUT P4, RZ, R142, 0xff00, RZ, 0xc0, !PT ;  /* 0x0000ff008eff7812 */ /* 0x000fe2000788c0ff */
[----:B------:R-:W-:Y:S01]  /*86f0*/  FFMA.FTZ R65, R176, UR11, R173 ;  /* 0x0000000bb0417c23 */ /* 0x000fe200080100ad */
[----:B------:R-:W-:Y:S01]  /*8700*/  FADD.FTZ R177, R157, -R177 ;  /* 0x800000b19db17221 */ /* 0x000fe20000010000 */
[----:B------:R-:W-:Y:S02]  /*8710*/  CS2R R106, SRZ ;  /* 0x00000000006a7805 */ /* 0x000fe4000001ff00 */
[----:B------:R-:W-:Y:S01]  /*8720*/  PRMT R152, R40, 0x7632, R152 ;  /* 0x0000763228987816 */ /* 0x000fe20000000098 */
[----:B------:R-:W-:Y:S01]  /*8730*/  FADD.FTZ R65, R178, -R65 ;  /* 0x80000041b2417221 */ /* 0x000fe20000010000 */
[----:B------:R-:W-:Y:S01]  /*8740*/  FMUL.FTZ R64, R177, UR10 ;  /* 0x0000000ab1407c20 */ /* 0x000fe20008410000 */
[----:B------:R-:W-:Y:S01]  /*8750*/  FFMA.FTZ R159, R159, UR11, R173 ;  /* 0x0000000b9f9f7c23 */ /* 0x000fe200080100ad */
[----:B------:R-:W-:Y:S01]  /*8760*/  CS2R R148, SRZ ;  /* 0x0000000000947805 */ /* 0x000fe2000001ff00 */
[----:B------:R-:W-:Y:S01]  /*8770*/  FMUL.FTZ R65, R65, UR10 ;  /* 0x0000000a41417c20 */ /* 0x000fe20008410000 */
[----:B------:R-:W1:Y:S01]  /*8780*/  @P3 LDC R0, c[0x0][0x408] ;  /* 0x00010200ff003b82 */ /* 0x000e620000000800 */
[----:B------:R-:W-:Y:S01]  /*8790*/  @P3 FMUL.FTZ R52, R64, UR7 ;  /* 0x0000000740343c20 */ /* 0x000fe20008410000 */
[----:B------:R-:W-:Y:S01]  /*87a0*/  FADD.FTZ R159, R156, -R159 ;  /* 0x8000009f9c9f7221 */ /* 0x000fe20000010000 */
[----:B------:R-:W-:Y:S01]  /*87b0*/  FFMA.FTZ R67, R158, UR11, R173 ;  /* 0x0000000b9e437c23 */ /* 0x000fe200080100ad */
[----:B------:R-:W-:Y:S01]  /*87c0*/  PRMT R171, R41, 0x7632, R171 ;  /* 0x0000763229ab7816 */ /* 0x000fe200000000ab */
[----:B------:R-:W-:Y:S01]  /*87d0*/  FFMA.FTZ R53, R147, UR11, R173 ;  /* 0x0000000b93357c23 */ /* 0x000fe200080100ad */
[----:B------:R-:W-:Y:S01]  /*87e0*/  FMUL.FTZ R66, R159, UR10 ;  /* 0x0000000a9f427c20 */ /* 0x000fe20008410000 */
[----:B------:R-:W-:Y:S01]  /*87f0*/  FADD.FTZ R67, R179, -R67 ;  /* 0x80000043b3437221 */ /* 0x000fe20000010000 */
[----:B------:R-:W-:-:S02]  /*8800*/  HFMA2 R147, -RZ, RZ, 0, 0 ;  /* 0x00000000ff937431 */ /* 0x000fc400000001ff */
[----:B------:R-:W-:Y:S01]  /*8810*/  FADD.FTZ R53, R180, -R53 ;  /* 0x80000035b4357221 */ /* 0x000fe20000010000 */
[----:B------:R-:W-:Y:S01]  /*8820*/  PRMT R153, R42, 0x7632, R153 ;  /* 0x000076322a997816 */ /* 0x000fe20000000099 */
[----:B------:R-:W-:Y:S01]  /*8830*/  FMUL.FTZ R67, R67, UR10 ;  /* 0x0000000a43437c20 */ /* 0x000fe20008410000 */
[----:B------:R-:W-:Y:S01]  /*8840*/  PRMT R170, R43, 0x7632, R170 ;  /* 0x000076322baa7816 */ /* 0x000fe200000000aa */
[----:B------:R-:W-:Y:S01]  /*8850*/  FMUL.FTZ R53, R53, UR10 ;  /* 0x0000000a35357c20 */ /* 0x000fe20008410000 */
        /* <DEDUP_REMOVED lines=18> */
[----:B------:R-:W-:Y:S02]  /*8980*/  @P4 SHF.L.U32 R52, R152, 0x10, RZ ;  /* 0x0000001098344819 */ /* 0x000fe400000006ff */
[----:B------:R-:W-:-:S03]  /*8990*/  MOV R152, RZ ;  /* 0x000000ff00987202 */ /* 0x000fc60000000f00 */
        /* <DEDUP_REMOVED lines=28> */
[----:B------:R-:W-:-:S04]  /*8b60*/  FMUL.FTZ R52, R52, UR10 ;  /* 0x0000000a34347c20 */ /* 0x000fc80008410000 */
        /* <DEDUP_REMOVED lines=60> */
.L_x_6819:
[--C-:B------:R-:W-:Y:S01]  /*8f30*/  FFMA.FTZ R177, R177, UR11, R173.reuse ;  /* 0x0000000bb1b17c23 */ /* 0x100fe200080100ad */
[----:B------:R-:W-:Y:S01]  /*8f40*/  LOP3.LUT P3, RZ, R142, 0xff, RZ, 0xc0, !PT ;  /* 0x000000ff8eff7812 */ /* 0x000fe2000786c0ff */
[----:B------:R-:W-:Y:S02]  /*8f50*/  HFMA2 R104, -RZ, RZ, 0, 0 ;  /* 0x00000000ff687431 */ /* 0x000fe400000001ff */
[----:B------:R-:W-:Y:S01]  /*8f60*/  FFMA.FTZ R176, R176, UR11, R173 ;  /* 0x0000000bb0b07c23 */ /* 0x000fe200080100ad */
[----:B------:R-:W-:Y:S01]  /*8f70*/  FADD.FTZ R177, R157, -R177 ;  /* 0x800000b19db17221 */ /* 0x000fe20000010000 */
[----:B------:R-:W-:Y:S01]  /*8f80*/  PRMT R152, R40, 0x7632, R152 ;  /* 0x0000763228987816 */ /* 0x000fe20000000098 */
[----:B------:R-:W-:Y:S02]  /*8f90*/  HFMA2 R107, -RZ, RZ, 0, 0 ;  /* 0x00000000ff6b7431 */ /* 0x000fe400000001ff */
[--C-:B------:R-:W-:Y:S01]  /*8fa0*/  FFMA.FTZ R159, R159, UR11, R173.reuse ;  /* 0x0000000b9f9f7c23 */ /* 0x100fe200080100ad */
[----:B------:R-:W-:Y:S01]  /*8fb0*/  FMUL.FTZ R177, R177, UR10 ;  /* 0x0000000ab1b17c20 */ /* 0x000fe20008410000 */
[----:B------:R-:W-:Y:S01]  /*8fc0*/  CS2R R148, SRZ ;  /* 0x0000000000947805 */ /* 0x000fe2000001ff00 */
[----:B------:R-:W-:Y:S01]  /*8fd0*/  FFMA.FTZ R158, R158, UR11, R173 ;  /* 0x0000000b9e9e7c23 */ /* 0x000fe200080100ad */
[----:B------:R-:W-:Y:S01]  /*8fe0*/  FADD.FTZ R159, R156, -R159 ;  /* 0x8000009f9c9f7221 */ /* 0x000fe20000010000 */
[----:B------:R-:W-:Y:S01]  /*8ff0*/  FMUL.FTZ R0, R177, UR7 ;  /* 0x00000007b1007c20 */ /* 0x000fe20008410000 */
[----:B------:R-:W-:Y:S01]  /*9000*/  PRMT R153, R41, 0x7632, R153 ;  /* 0x0000763229997816 */ /* 0x000fe20000000099 */
[----:B------:R-:W-:Y:S01]  /*9010*/  FFMA.FTZ R155, R155, UR11, R173 ;  /* 0x0000000b9b9b7c23 */ /* 0x000fe200080100ad */
[----:B-----5:R-:W-:Y:S01]  /*9020*/  @P3 SHF.L.U32 R105, R100, 0x10, RZ ;  /* 0x0000001064693819 */ /* 0x020fe200000006ff */
[----:B------:R-:W-:Y:S01]  /*9030*/  FMUL.FTZ R0, R0, UR23 ;  /* 0x0000001700007c20 */ /* 0x000fe20008410000 */
[----:B------:R-:W-:Y:S01]  /*9040*/  @P3 SHF.L.U32 R106, R40, 0x10, RZ ;  /* 0x00000010286a3819 */ /* 0x000fe200000006ff */
[----:B------:R-:W-:Y:S01]  /*9050*/  FMUL.FTZ R159, R159, UR10 ;  /* 0x0000000a9f9f7c20 */ /* 0x000fe20008410000 */
[----:B------:R-:W-:Y:S01]  /*9060*/  FADD.FTZ R155, R154, -R155 ;  /* 0x8000009b9a9b7221 */ /* 0x000fe20000010000 */
[-C--:B------:R-:W-:Y:S01]  /*9070*/  @P3 FMUL.FTZ R104, R105, R0.reuse ;  /* 0x0000000069683220 */ /* 0x080fe20000410000 */
[----:B------:R-:W-:Y:S01]  /*9080*/  MOV R105, RZ ;  /* 0x000000ff00697202 */ /* 0x000fe20000000f00 */
[----:B------:R-:W-:Y:S01]  /*9090*/  @P3 FMUL.FTZ R105, R106, R0 ;  /* 0x000000006a693220 */ /* 0x000fe20000410000 */
[----:B------:R-:W-:Y:S01]  /*90a0*/  LOP3.LUT P3, RZ, R142, 0xff00, RZ, 0xc0, !PT ;  /* 0x0000ff008eff7812 */ /* 0x000fe2000786c0ff */
[----:B------:R-:W-:Y:S01]  /*90b0*/  FADD.FTZ R0, R178, -R176 ;  /* 0x800000b0b2007221 */ /* 0x000fe20000010000 */
[----:B------:R-:W-:Y:S01]  /*90c0*/  FMUL.FTZ R155, R155, UR10 ;  /* 0x0000000a9b9b7c20 */ /* 0x000fe20008410000 */
[----:B------:R-:W-:Y:S01]  /*90d0*/  LOP3.LUT P4, RZ, R143, 0xff00, RZ, 0xc0, !PT ;  /* 0x0000ff008fff7812 */ /* 0x000fe2000788c0ff */
[--C-:B------:R-:W-:Y:S01]  /*90e0*/  FFMA.FTZ R147, R147, UR11, R173.reuse ;  /* 0x0000000b93937c23 */ /* 0x100fe200080100ad */
[----:B------:R-:W-:Y:S01]  /*90f0*/  FMUL.FTZ R0, R0, UR10 ;  /* 0x0000000a00007c20 */ /* 0x000fe20008410000 */
[----:B------:R-:W-:Y:S01]  /*9100*/  FFMA.FTZ R151, R151, UR11, R173 ;  /* 0x0000000b97977c23 */ /* 0x000fe200080100ad */
[----:B------:R-:W-:Y:S01]  /*9110*/  LOP3.LUT P5, RZ, R143, 0xff0000, RZ, 0xc0, !PT ;  /* 0x00ff00008fff7812 */ /* 0x000fe200078ac0ff */
[----:B------:R-:W-:Y:S01]  /*9120*/  FADD.FTZ R147, R180, -R147 ;  /* 0x80000093b4937221 */ /* 0x000fe20000010000 */
[----:B------:R-:W-:Y:S01]  /*9130*/  FMUL.FTZ R0, R0, UR7 ;  /* 0x0000000700007c20 */ /* 0x000fe20008410000 */
[----:B------:R-:W-:Y:S01]  /*9140*/  PRMT R171, R42, 0x7632, R171 ;  /* 0x000076322aab7816 */ /* 0x000fe200000000ab */
[----:B------:R-:W-:Y:S01]  /*9150*/  FADD.FTZ R150, R150, -R151 ;  /* 0x8000009796967221 */ /* 0x000fe20000010000 */
[----:B------:R-:W-:Y:S01]  /*9160*/  FMUL.FTZ R147, R147, UR10 ;  /* 0x0000000a93937c20 */ /* 0x000fe20008410000 */
[----:B------:R-:W-:Y:S01]  /*9170*/  @P3 PRMT R100, R100, 0x7632, R100 ;  /* 0x0000763264643816 */ /* 0x000fe20000000064 */
[----:B------:R-:W-:Y:S01]  /*9180*/  FMUL.FTZ R0, R0, UR23 ;  /* 0x0000001700007c20 */ /* 0x000fe20008410000 */
[----:B------:R-:W-:Y:S01]  /*9190*/  @P3 SHF.L.U32 R106, R152, 0x10, RZ ;  /* 0x00000010986a3819 */ /* 0x000fe200000006ff */
[----:B------:R-:W-:Y:S01]  /*91a0*/  HFMA2 R152, -RZ, RZ, 0, 0 ;  /* 0x00000000ff987431 */ /* 0x000fe200000001ff */
[----:B------:R-:W-:Y:S01]  /*91b0*/  @P3 SHF.L.U32 R100, R100, 0x10, RZ ;  /* 0x0000001064643819 */ /* 0x000fe200000006ff */
[----:B------:R-:W-:Y:S01]  /*91c0*/  FFMA.FTZ R146, R146, UR11, R173 ;  /* 0x0000000b92927c23 */ /* 0x000fe200080100ad */
[----:B------:R-:W-:Y:S01]  /*91d0*/  FMUL.FTZ R150, R150, UR10 ;  /* 0x0000000a96967c20 */ /* 0x000fe20008410000 */
[----:B------:R-:W-:-:S02]  /*91e0*/  PRMT R170, R43, 0x7632, R170 ;  /* 0x000076322baa7816 */ /* 0x000fc400000000aa */
[-C--:B------:R-:W-:Y:S01]  /*91f0*/  @P3 FMUL.FTZ R107, R100, R0.reuse ;  /* 0x00000000646b3220 */ /* 0x080fe20000410000 */
[----:B------:R-:W-:Y:S01]  /*9200*/  MOV R100, RZ ;  /* 0x000000ff00647202 */ /* 0x000fe20000000f00 */
[----:B------:R-:W-:Y:S01]  /*9210*/  @P3 FMUL.FTZ R100, R106, R0 ;  /* 0x000000006a643220 */ /* 0x000fe20000410000 */
[----:B------:R-:W-:Y:S01]  /*9220*/  LOP3.LUT P3, RZ, R142, 0xff0000, RZ, 0xc0, !PT ;  /* 0x00ff00008eff7812 */ /* 0x000fe2000786c0ff */
[----:B------:R-:W-:Y:S01]  /*9230*/  FMUL.FTZ R0, R159, UR7 ;  /* 0x000000079f007c20 */ /* 0x000fe20008410000 */
[----:B------:R-:W-:Y:S01]  /*9240*/  FADD.FTZ R181, R181, -R146 ;  /* 0x80000092b5b57221 */ /* 0x000fe20000010000 */
[----:B------:R-:W-:Y:S01]  /*9250*/  HFMA2 R146, -RZ, RZ, 0, 0 ;  /* 0x00000000ff927431 */ /* 0x000fe200000001ff */
[----:B------:R-:W-:Y:S01]  /*9260*/  F2FP.BF16.F32.PACK_AB R100, R100, R105 ;  /* 0x000000696464723e */ /* 0x000fe200000010ff */
[----:B------:R-:W-:Y:S01]  /*9270*/  FMUL.FTZ R0, R0, UR23 ;  /* 0x0000001700007c20 */ /* 0x000fe20008410000 */
[----:B------:R-:W-:-:S07]  /*9280*/  FMUL.FTZ R181, R181, UR10 ;  /* 0x0000000ab5b57c20 */ /* 0x000fce0008410000 */
[----:B------:R-:W-:-:S05]  /*9290*/  @P3 SHF.L.U32 R106, R101, 0x10, RZ ;  /* 0x00000010656a3819 */ /* 0x000fca00000006ff */
        /* <DEDUP_REMOVED lines=52> */
[----:B------:R-:W-:-:S07]  /*95e0*/  @P3 FMUL.FTZ R142, R147, R150 ;  /* 0x00000096938e3220 */ /* 0x000fce0000410000 */
.L_x_6818:
        /* <DEDUP_REMOVED lines=18> */
[----:B------:R-:W-:Y:S01]  /*9710*/  FADD.FTZ R147, R107, R147 ;  /* 0x000000936b937221 */ /* 0x000fe20000010000 */
[----:B------:R-:W-:-:S02]  /*9720*/  FADD.FTZ R143, R104, R143 ;  /* 0x0000008f688f7221 */ /* 0x000fc40000010000 */
[----:B------:R-:W1:Y:S03]  /*9730*/  @P1 LDC.64 R104, c[0x0][0x478] ;  /* 0x00011e00ff681b82 */ /* 0x000e660000000a00 */
[----:B------:R-:W-:Y:S04]  /*9740*/  STL [R1+0x58], R143 ;  /* 0x0000588f01007387 */ /* 0x000fe80000100800 */
        /* <DEDUP_REMOVED lines=10> */
[----:B-1----:R-:W-:-:S05]  /*97f0*/  MOV R104, 0x10 ;  /* 0x0000001000687802 */ /* 0x002fca0000000f00 */
[----:B------:R-:W-:-:S05]  /*9800*/  IMAD.WIDE.U32 R104, R169, R104, UR26 ;  /* 0x0000001aa9687e25 */ /* 0x000fca000f8e0068 */
[----:B------:R1:W-:Y:S02]  /*9810*/  STG.E.128 desc[UR16][R104.64], R100 ;  /* 0x0000006468007986 */ /* 0x0003e4000c101d10 */
[----:B-1----:R-:W-:-:S05]  /*9820*/  MOV R100, 0x10 ;  /* 0x0000001000647802 */ /* 0x002fca0000000f00 */
[----:B------:R-:W-:-:S06]  /*9830*/  IMAD.WIDE.U32 R100, R168, R100, UR24 ;  /* 0x00000018a8647e25 */ /* 0x000fcc000f8e0064 */
[----:B------:R-:W5:Y:S01]  /*9840*/  LDG.E.128 R100, desc[UR16][R100.64] ;  /* 0x0000001064647981 */ /* 0x000f62000c1e1d00 */
[----:B------:R-:W-:Y:S05]  /*9850*/  @!P0 BRA `(.L_x_6820) ;  /* 0x0000000c00b88947 */ /* 0x000fea0003800000 */
[----:B------:R-:W-:Y:S05]  /*9860*/  @!P1 BRA `(.L_x_6821) ;  /* 0x0000000800109947 */ /* 0x000fea0003800000 */
[----:B------:R-:W-:Y:S01]  /*9870*/  LOP3.LUT P3, RZ, R138, 0xff, RZ, 0xc0, !PT ;  /* 0x000000ff8aff7812 */ /* 0x000fe2000786c0ff */
[--C-:B------:R-:W-:Y:S01]  /*9880*/  FFMA.FTZ R124, R124, UR11, R173.reuse ;  /* 0x0000000b7c7c7c23 */ /* 0x100fe200080100ad */
[----:B------:R-:W-:Y:S02]  /*9890*/  CS2R R104, SRZ ;  /* 0x0000000000687805 */ /* 0x000fe4000001ff00 */
[----:B------:R-:W-:Y:S01]  /*98a0*/  LOP3.LUT P4, RZ, R138, 0xff00, RZ, 0xc0, !PT ;  /* 0x0000ff008aff7812 */ /* 0x000fe2000788c0ff */
[--C-:B------:R-:W-:Y:S01]  /*98b0*/  FFMA.FTZ R65, R125, UR11, R173.reuse ;  /* 0x0000000b7d417c23 */ /* 0x100fe200080100ad */
        /* <DEDUP_REMOVED lines=10> */
[----:B------:R-:W-:Y:S01]  /*9960*/  FFMA.FTZ R66, R126, UR10, R98 ;  /* 0x0000000a7e427c23 */ /* 0x000fe20008010062 */
[----:B------:R-:W-:Y:S01]  /*9970*/  CS2R R128, SRZ ;  /* 0x0000000000807805 */ /* 0x000fe2000001ff00 */
[----:B------:R-:W-:Y:S01]  /*9980*/  FFMA.FTZ R67, R130, UR11, R173 ;  /* 0x0000000b82437c23 */ /* 0x000fe200080100ad */
[----:B------:R-:W-:-:S02]  /*9990*/  HFMA2 R126, -RZ, RZ, 0, 0 ;  /* 0x00000000ff7e7431 */ /* 0x000fc400000001ff */
[----:B------:R-:W-:Y:S01]  /*99a0*/  FFMA.FTZ R53, R140, UR11, R173 ;  /* 0x0000000b8c357c23 */ /* 0x000fe200080100ad */
[----:B------:R-:W-:-:S03]  /*99b0*/  FADD.FTZ R67, R131, -R67 ;  /* 0x8000004383437221 */ /* 0x000fc60000010000 */
[----:B------:R-:W-:Y:S01]  /*99c0*/  FADD.FTZ R53, R135, -R53 ;  /* 0x8000003587357221 */ /* 0x000fe20000010000 */
[----:B------:R-:W-:-:S03]  /*99d0*/  FFMA.FTZ R67, R67, UR10, R99 ;  /* 0x0000000a43437c23 */ /* 0x000fc60008010063 */
        /* <DEDUP_REMOVED lines=53> */
[----:B------:R-:W-:-:S03]  /*9d30*/  HFMA2 R0, -RZ, RZ, 0, 0 ;  /* 0x00000000ff007431 */ /* 0x000fc600000001ff */
        /* <DEDUP_REMOVED lines=55> */
.L_x_6821:
[--C-:B------:R-:W-:Y:S01]  /*a0b0*/  FFMA.FTZ R124, R124, UR11, R173.reuse ;  /* 0x0000000b7c7c7c23 */ /* 0x100fe200080100ad */
[----:B------:R-:W-:Y:S01]  /*a0c0*/  LOP3.LUT P3, RZ, R138, 0xff, RZ, 0xc0, !PT ;  /* 0x000000ff8aff7812 */ /* 0x000fe2000786c0ff */
[----:B------:R-:W-:Y:S02]  /*a0d0*/  HFMA2 R104, -RZ, RZ, 0, 0 ;  /* 0x00000000ff687431 */ /* 0x000fe400000001ff */
[--C-:B------:R-:W-:Y:S01]  /*a0e0*/  FFMA.FTZ R125, R125, UR11, R173.reuse ;  /* 0x0000000b7d7d7c23 */ /* 0x100fe200080100ad */
[----:B------:R-:W-:Y:S01]  /*a0f0*/  FADD.FTZ R124, R127, -R124 ;  /* 0x8000007c7f7c7221 */ /* 0x000fe20000010000 */
[----:B------:R-:W-:Y:S02]  /*a100*/  HFMA2 R107, -RZ, RZ, 0, 0 ;  /* 0x00000000ff6b7431 */ /* 0x000fe400000001ff */
[--C-:B------:R-:W-:Y:S01]  /*a110*/  FFMA.FTZ R126, R126, UR11, R173.reuse ;  /* 0x0000000b7e7e7c23 */ /* 0x100fe200080100ad */
[--C-:B------:R-:W-:Y:S01]  /*a120*/  FFMA.FTZ R130, R130, UR11, R173.reuse ;  /* 0x0000000b82827c23 */ /* 0x100fe200080100ad */
[----:B------:R-:W-:Y:S01]  /*a130*/  FFMA.FTZ R124, R124, UR10, R96 ;  /* 0x0000000a7c7c7c23 */ /* 0x000fe20008010060 */
[--C-:B------:R-:W-:Y:S01]  /*a140*/  FFMA.FTZ R136, R136, UR11, R173.reuse ;  /* 0x0000000b88887c23 */ /* 0x100fe200080100ad */
[----:B------:R-:W-:Y:S01]  /*a150*/  FADD.FTZ R126, R129, -R126 ;  /* 0x8000007e817e7221 */ /* 0x000fe20000010000 */
[----:B------:R-:W-:Y:S01]  /*a160*/  LOP3.LUT P4, RZ, R139, 0xff00, RZ, 0xc0, !PT ;  /* 0x0000ff008bff7812 */ /* 0x000fe2000788c0ff */
[----:B------:R-:W-:Y:S01]  /*a170*/  FMUL.FTZ R0, R124, UR7 ;  /* 0x000000077c007c20 */ /* 0x000fe20008410000 */
[----:B------:R-:W-:Y:S01]  /*a180*/  FADD.FTZ R136, R134, -R136 ;  /* 0x8000008886887221 */ /* 0x000fe20000010000 */
[----:B-----5:R-:W-:Y:S01]  /*a190*/  @P3 SHF.L.U32 R105, R100, 0x10, RZ ;  /* 0x0000001064693819 */ /* 0x020fe200000006ff */
[----:B------:R-:W-:Y:S01]  /*a1a0*/  FFMA.FTZ R126, R126, UR10, R98 ;  /* 0x0000000a7e7e7c23 */ /* 0x000fe20008010062 */
[----:B------:R-:W-:Y:S01]  /*a1b0*/  FMUL.FTZ R0, R0, UR23 ;  /* 0x0000001700007c20 */ /* 0x000fe20008410000 */
[----:B------:R-:W-:Y:S01]  /*a1c0*/  @P3 SHF.L.U32 R106, R36, 0x10, RZ ;  /* 0x00000010246a3819 */ /* 0x000fe200000006ff */
[----:B------:R-:W-:Y:S01]  /*a1d0*/  FFMA.FTZ R136, R136, UR10, R68 ;  /* 0x0000000a88887c23 */ /* 0x000fe20008010044 */
[----:B------:R-:W-:Y:S01]  /*a1e0*/  FFMA.FTZ R140, R140, UR11, R173 ;  /* 0x0000000b8c8c7c23 */ /* 0x000fe200080100ad */
[-C--:B------:R-:W-:Y:S01]  /*a1f0*/  @P3 FMUL.FTZ R104, R105, R0.reuse ;  /* 0x0000000069683220 */ /* 0x080fe20000410000 */
[----:B------:R-:W-:Y:S01]  /*a200*/  MOV R105, RZ ;  /* 0x000000ff00697202 */ /* 0x000fe20000000f00 */
[----:B------:R-:W-:Y:S01]  /*a210*/  @P3 FMUL.FTZ R105, R106, R0 ;  /* 0x000000006a693220 */ /* 0x000fe20000410000 */
[----:B------:R-:W-:Y:S01]  /*a220*/  LOP3.LUT P3, RZ, R138, 0xff00, RZ, 0xc0, !PT ;  /* 0x0000ff008aff7812 */ /* 0x000fe2000786c0ff */
[----:B------:R-:W-:Y:S01]  /*a230*/  FADD.FTZ R0, R128, -R125 ;  /* 0x8000007d80007221 */ /* 0x000fe20000010000 */
[----:B------:R-:W-:Y:S01]  /*a240*/  HFMA2 R125, -RZ, RZ, 0, 0 ;  /* 0x00000000ff7d7431 */ /* 0x000fe200000001ff */
[----:B------:R-:W-:Y:S01]  /*a250*/  CS2R R128, SRZ ;  /* 0x0000000000807805 */ /* 0x000fe2000001ff00 */
[----:B------:R-:W-:Y:S01]  /*a260*/  FADD.FTZ R140, R135, -R140 ;  /* 0x8000008c878c7221 */ /* 0x000fe20000010000 */
[----:B------:R-:W-:Y:S01]  /*a270*/  FFMA.FTZ R0, R0, UR10, R97 ;  /* 0x0000000a00007c23 */ /* 0x000fe20008010061 */
[----:B------:R-:W-:Y:S01]  /*a280*/  FFMA.FTZ R144, R144, UR11, R173 ;  /* 0x0000000b90907c23 */ /* 0x000fe200080100ad */
[----:B------:R-:W-:Y:S01]  /*a290*/  LOP3.LUT P5, RZ, R139, 0xff0000, RZ, 0xc0, !PT ;  /* 0x00ff00008bff7812 */ /* 0x000fe200078ac0ff */
[----:B------:R-:W-:Y:S01]  /*a2a0*/  FFMA.FTZ R140, R140, UR10, R69 ;  /* 0x0000000a8c8c7c23 */ /* 0x000fe20008010045 */
[----:B------:R-:W-:Y:S01]  /*a2b0*/  FMUL.FTZ R0, R0, UR7 ;  /* 0x0000000700007c20 */ /* 0x000fe20008410000 */
[----:B------:R-:W-:Y:S01]  /*a2c0*/  FADD.FTZ R137, R137, -R144 ;  /* 0x8000009089897221 */ /* 0x000fe20000010000 */
[----:B------:R-:W-:Y:S01]  /*a2d0*/  @P4 SHF.L.U32 R127, R157, 0x10, RZ ;  /* 0x000000109d7f4819 */ /* 0x000fe200000006ff */
[----:B------:R-:W-:Y:S01]  /*a2e0*/  FFMA.FTZ R145, R145, UR11, R173 ;  /* 0x0000000b91917c23 */ /* 0x000fe200080100ad */
[----:B------:R-:W-:Y:S01]  /*a2f0*/  @P3 PRMT R100, R100, 0x7632, R100 ;  /* 0x0000763264643816 */ /* 0x000fe20000000064 */
[----:B------:R-:W-:Y:S01]  /*a300*/  FMUL.FTZ R0, R0, UR23 ;  /* 0x0000001700007c20 */ /* 0x000fe20008410000 */
[----:B------:R-:W-:Y:S01]  /*a310*/  @P3 SHF.L.U32 R106, R159, 0x10, RZ ;  /* 0x000000109f6a3819 */ /* 0x000fe200000006ff */
[----:B------:R-:W-:Y:S01]  /*a320*/  FFMA.FTZ R137, R137, UR10, R70 ;  /* 0x0000000a89897c23 */ /* 0x000fe20008010046 */
[----:B------:R-:W-:Y:S01]  /*a330*/  @P3 SHF.L.U32 R100, R100, 0x10, RZ ;  /* 0x0000001064643819 */ /* 0x000fe200000006ff */
[----:B------:R-:W-:-:S04]  /*a340*/  FADD.FTZ R141, R141, -R145 ;  /* 0x800000918d8d7221 */ /* 0x000fc80000010000 */
[-C--:B------:R-:W-:Y:S01]  /*a350*/  @P3 FMUL.FTZ R107, R100, R0.reuse ;  /* 0x00000000646b3220 */ /* 0x080fe20000410000 */
[----:B------:R-:W-:Y:S01]  /*a360*/  MOV R100, RZ ;  /* 0x000000ff00647202 */ /* 0x000fe20000000f00 */
[----:B------:R-:W-:Y:S01]  /*a370*/  @P3 FMUL.FTZ R100, R106, R0 ;  /* 0x000000006a643220 */ /* 0x000fe20000410000 */
[----:B------:R-:W-:Y:S01]  /*a380*/  LOP3.LUT P3, RZ, R138, 0xff0000, RZ, 0xc0, !PT ;  /* 0x00ff00008aff7812 */ /* 0x000fe2000786c0ff */
[----:B------:R-:W-:Y:S01]  /*a390*/  FMUL.FTZ R0, R126, UR7 ;  /* 0x000000077e007c20 */ /* 0x000fe20008410000 */
[----:B------:R-:W-:Y:S01]  /*a3a0*/  MOV R126, RZ ;  /* 0x000000ff007e7202 */ /* 0x000fe20000000f00 */
[----:B------:R-:W-:Y:S01]  /*a3b0*/  FFMA.FTZ R141, R141, UR10, R71 ;  /* 0x0000000a8d8d7c23 */ /* 0x000fe20008010047 */
[----:B------:R-:W-:Y:S01]  /*a3c0*/  F2FP.BF16.F32.PACK_AB R100, R100, R105 ;  /* 0x000000696464723e */ /* 0x000fe200000010ff */
[----:B------:R-:W-:Y:S02]  /*a3d0*/  FMUL.FTZ R0, R0, UR23 ;  /* 0x0000001700007c20 */ /* 0x000fe40008410000 */
[----:B------:R-:W-:-:S04]  /*a3e0*/  FMUL.FTZ R134, R141, UR7 ;  /* 0x000000078d867c20 */ /* 0x000fc80008410000 */
[----:B------:R-:W-:Y:S02]  /*a3f0*/  FMUL.FTZ R134, R134, UR23 ;  /* 0x0000001786867c20 */ /* 0x000fe40008410000 */
[----:B------:R-:W-:-:S05]  /*a400*/  @P3 SHF.L.U32 R106, R101, 0x10, RZ ;  /* 0x00000010656a3819 */ /* 0x000fca00000006ff */
[----:B------:R-:W-:Y:S01]  /*a410*/  @P3 FMUL.FTZ R125, R106, R0 ;  /* 0x000000006a7d3220 */ /* 0x000fe20000410000 */
[----:B------:R-:W-:-:S05]  /*a420*/  @P3 SHF.L.U32 R106, R37, 0x10, RZ ;  /* 0x00000010256a3819 */ /* 0x000fca00000006ff */
[----:B------:R-:W-:Y:S01]  /*a430*/  @P3 FMUL.FTZ R128, R106, R0 ;  /* 0x000000006a803220 */ /* 0x000fe20000410000 */
[----:B------:R-:W-:Y:S01]  /*a440*/  LOP3.LUT P3, RZ, R138, 0xff000000, RZ, 0xc0, !PT ;  /* 0xff0000008aff7812 */ /* 0x000fe2000786c0ff */
[----:B------:R-:W-:Y:S01]  /*a450*/  FADD.FTZ R0, R131, -R130 ;  /* 0x8000008283007221 */ /* 0x000fe20000010000 */
[----:B------:R-:W-:Y:S02]  /*a460*/  @P5 SHF.L.U32 R130, R103, 0x10, RZ ;  /* 0x0000001067825819 */ /* 0x000fe400000006ff */
[----:B------:R-:W-:Y:S01]  /*a470*/  @P5 SHF.L.U32 R131, R39, 0x10, RZ ;  /* 0x0000001027835819 */ /* 0x000fe200000006ff */
[----:B------:R-:W-:-:S04]  /*a480*/  FFMA.FTZ R0, R0, UR10, R99 ;  /* 0x0000000a00007c23 */ /* 0x000fc80008010063 */
[----:B------:R-:W-:-:S04]  /*a490*/  FMUL.FTZ R0, R0, UR7 ;  /* 0x0000000700007c20 */ /* 0x000fc80008410000 */
[----:B------:R-:W-:Y:S01]  /*a4a0*/  @P3 PRMT R101, R101, 0x7632, R101 ;  /* 0x0000763265653816 */ /* 0x000fe20000000065 */
[----:B------:R-:W-:Y:S01]  /*a4b0*/  FMUL.FTZ R0, R0, UR23 ;  /* 0x0000001700007c20 */ /* 0x000fe20008410000 */
[----:B------:R-:W-:Y:S02]  /*a4c0*/  @P3 SHF.L.U32 R106, R158, 0x10, RZ ;  /* 0x000000109e6a3819 */ /* 0x000fe400000006ff */
[----:B------:R-:W-:-:S05]  /*a4d0*/  @P3 SHF.L.U32 R101, R101, 0x10, RZ ;  /* 0x0000001065653819 */ /* 0x000fca00000006ff */
[-C--:B------:R-:W-:Y:S01]  /*a4e0*/  @P3 FMUL.FTZ R126, R101, R0.reuse ;  /* 0x00000000657e3220 */ /* 0x080fe20000410000 */
[----:B------:R-:W-:Y:S02]  /*a4f0*/  HFMA2 R101, -RZ, RZ, 0, 0 ;  /* 0x00000000ff657431 */ /* 0x000fe400000001ff */
[----:B------:R-:W-:Y:S01]  /*a500*/  @P3 FMUL.FTZ R101, R106, R0 ;  /* 0x000000006a653220 */ /* 0x000fe20000410000 */
[----:B------:R-:W-:Y:S01]  /*a510*/  LOP3.LUT P3, RZ, R139, 0xff, RZ, 0xc0, !PT ;  /* 0x000000ff8bff7812 */ /* 0x000fe2000786c0ff */
[----:B------:R-:W-:Y:S01]  /*a520*/  FMUL.FTZ R106, R136, UR7 ;  /* 0x00000007886a7c20 */ /* 0x000fe20008410000 */
[----:B------:R-:W-:Y:S02]  /*a530*/  MOV R0, RZ ;  /* 0x000000ff00007202 */ /* 0x000fe40000000f00 */
[----:B------:R-:W-:Y:S01]  /*a540*/  F2FP.BF16.F32.PACK_AB R101, R101, R128 ;  /* 0x000000806565723e */ /* 0x000fe200000010ff */
[----:B------:R-:W-:-:S08]  /*a550*/  FMUL.FTZ R106, R106, UR23 ;  /* 0x000000176a6a7c20 */ /* 0x000fd00008410000 */
[C---:B------:R-:W-:Y:S02]  /*a560*/  @P3 SHF.L.U32 R124, R102.reuse, 0x10, RZ ;  /* 0x00000010667c3819 */ /* 0x040fe400000006ff */
[----:B------:R-:W-:-:S03]  /*a570*/  @P4 PRMT R102, R102, 0x7632, R102 ;  /* 0x0000763266664816 */ /* 0x000fc60000000066 */
[----:B------:R-:W-:Y:S01]  /*a580*/  @P3 FMUL.FTZ R0, R124, R106 ;  /* 0x0000006a7c003220 */ /* 0x000fe20000410000 */
[----:B------:R-:W-:Y:S02]  /*a590*/  @P3 SHF.L.U32 R124, R38, 0x10, RZ ;  /* 0x00000010267c3819 */ /* 0x000fe400000006ff */
[----:B------:R-:W-:-:S03]  /*a5a0*/  @P4 SHF.L.U32 R102, R102, 0x10, RZ ;  /* 0x0000001066664819 */ /* 0x000fc600000006ff */
[----:B------:R-:W-:Y:S01]  /*a5b0*/  @P3 FMUL.FTZ R129, R124, R106 ;  /* 0x0000006a7c813220 */ /* 0x000fe20000410000 */
[----:B------:R-:W-:Y:S01]  /*a5c0*/  FMUL.FTZ R124, R140, UR7 ;  /* 0x000000078c7c7c20 */ /* 0x000fe20008410000 */
[----:B------:R-:W-:Y:S01]  /*a5d0*/  ISETP.GE.U32.AND P3, PT, R138, RZ, PT ;  /* 0x000000ff8a00720c */ /* 0x000fe20003f66070 */
[----:B------:R-:W-:Y:S02]  /*a5e0*/  HFMA2 R106, -RZ, RZ, 0, 0 ;  /* 0x00000000ff6a7431 */ /* 0x000fe400000001ff */
[----:B------:R-:W-:Y:S01]  /*a5f0*/  FMUL.FTZ R124, R124, UR23 ;  /* 0x000000177c7c7c20 */ /* 0x000fe20008410000 */
[----:B------:R-:W-:-:S03]  /*a600*/  ISETP.GE.U32.AND.EX P3, PT, R139, 0x1000000, PT, P3 ;  /* 0x010000008b00780c */ /* 0x000fc60003f66130 */
[-C--:B------:R-:W-:Y:S01]  /*a610*/  @P4 FMUL.FTZ R106, R102, R124.reuse ;  /* 0x0000007c666a4220 */ /* 0x080fe20000410000 */
[----:B------:R-:W-:Y:S01]  /*a620*/  MOV R102, RZ ;  /* 0x000000ff00667202 */ /* 0x000fe20000000f00 */
[----:B------:R-:W-:Y:S01]  /*a630*/  @P4 FMUL.FTZ R102, R127, R124 ;  /* 0x0000007c7f664220 */ /* 0x000fe20000410000 */
[----:B------:R-:W-:Y:S01]  /*a640*/  FMUL.FTZ R127, R137, UR7 ;  /* 0x00000007897f7c20 */ /* 0x000fe20008410000 */
[----:B------:R-:W-:-:S03]  /*a650*/  HFMA2 R124, -RZ, RZ, 0, 0 ;  /* 0x00000000ff7c7431 */ /* 0x000fc600000001ff */
[----:B------:R-:W-:Y:S01]  /*a660*/  FMUL.FTZ R127, R127, UR23 ;  /* 0x000000177f7f7c20 */ /* 0x000fe20008410000 */
[----:B------:R-:W-:Y:S02]  /*a670*/  F2FP.BF16.F32.PACK_AB R102, R102, R129 ;  /* 0x000000816666723e */ /* 0x000fe400000010ff */
[----:B------:R-:W-:Y:S01]  /*a680*/  @P3 SHF.L.U32 R135, R156, 0x10, RZ ;  /* 0x000000109c873819 */ /* 0x000fe200000006ff */
[-C--:B------:R-:W-:Y:S01]  /*a690*/  @P5 FMUL.FTZ R124, R130, R127.reuse ;  /* 0x0000007f827c5220 */ /* 0x080fe20000410000 */
[----:B------:R-:W-:Y:S01]  /*a6a0*/  MOV R130, RZ ;  /* 0x000000ff00827202 */ /* 0x000fe20000000f00 */
[----:B------:R-:W-:Y:S01]  /*a6b0*/  @P5 FMUL.FTZ R130, R131, R127 ;  /* 0x0000007f83825220 */ /* 0x000fe20000410000 */
[----:B------:R-:W-:Y:S01]  /*a6c0*/  @P3 PRMT R131, R103, 0x7632, R131 ;  /* 0x0000763267833816 */ /* 0x000fe20000000083 */
[----:B------:R-:W-:Y:S02]  /*a6d0*/  HFMA2 R103, -RZ, RZ, 0, 0 ;  /* 0x00000000ff677431 */ /* 0x000fe400000001ff */
[----:B------:R-:W-:Y:S01]  /*a6e0*/  @P3 FMUL.FTZ R103, R135, R134 ;  /* 0x0000008687673220 */ /* 0x000fe20000410000 */
[----:B------:R-:W-:-:S02]  /*a6f0*/  MOV R127, RZ ;  /* 0x000000ff007f7202 */ /* 0x000fc40000000f00 */
[----:B------:R-:W-:Y:S02]  /*a700*/  @P3 SHF.L.U32 R131, R131, 0x10, RZ ;  /* 0x0000001083833819 */ /* 0x000fe400000006ff */
[----:B------:R-:W-:-:S03]  /*a710*/  F2FP.BF16.F32.PACK_AB R103, R103, R130 ;  /* 0x000000826767723e */ /* 0x000fc600000010ff */
[----:B------:R-:W-:Y:S01]  /*a720*/  @P3 FMUL.FTZ R127, R131, R134 ;  /* 0x00000086837f3220 */ /* 0x000fe20000410000 */
[----:B------:R-:W-:Y:S06]  /*a730*/  BRA `(.L_x_6822) ;  /* 0x0000000c00d47947 */ /* 0x000fec0003800000 */
.L_x_6820:
[----:B------:R-:W-:Y:S05]  /*a740*/  @!P1 BRA `(.L_x_6823) ;  /* 0x0000000800209947 */ /* 0x000fea0003800000 */
[----:B------:R-:W-:Y:S01]  /*a750*/  LOP3.LUT P3, RZ, R138, 0xff, RZ, 0xc0, !PT ;  /* 0x000000ff8aff7812 */ /* 0x000fe2000786c0ff */
        /* <DEDUP_REMOVED lines=9> */
[--C-:B------:R-:W-:Y:S01]  /*a7f0*/  FFMA.FTZ R126, R126, UR11, R173.reuse ;  /* 0x0000000b7e7e7c23 */ /* 0x100fe200080100ad */
[----:B------:R-:W-:Y:S01]  /*a800*/  MOV R125, RZ ;  /* 0x000000ff007d7202 */ /* 0x000fe20000000f00 */
[----:B------:R-:W-:Y:S01]  /*a810*/  FMUL.FTZ R65, R65, UR10 ;  /* 0x0000000a41417c20 */ /* 0x000fe20008410000 */
[----:B------:R-:W1:Y:S01]  /*a820*/  @P3 LDC R0, c[0x0][0x408] ;  /* 0x00010200ff003b82 */ /* 0x000e620000000800 */
[----:B------:R-:W-:Y:S01]  /*a830*/  @P3 FMUL.FTZ R52, R64, UR7 ;  /* 0x0000000740343c20 */ /* 0x000fe20008410000 */
[----:B------:R-:W-:Y:S01]  /*a840*/  FADD.FTZ R126, R129, -R126 ;  /* 0x8000007e817e7221 */ /* 0x000fe20000010000 */
[----:B------:R-:W-:Y:S01]  /*a850*/  CS2R R128, SRZ ;  /* 0x0000000000807805 */ /* 0x000fe2000001ff00 */
[----:B------:R-:W-:Y:S01]  /*a860*/  FFMA.FTZ R67, R130, UR11, R173 ;  /* 0x0000000b82437c23 */ /* 0x000fe200080100ad */
[----:B------:R-:W-:Y:S01]  /*a870*/  PRMT R148, R37, 0x7632, R148 ;  /* 0x0000763225947816 */ /* 0x000fe20000000094 */
[----:B------:R-:W-:Y:S01]  /*a880*/  FMUL.FTZ R66, R126, UR10 ;  /* 0x0000000a7e427c20 */ /* 0x000fe20008410000 */
[----:B------:R-:W-:-:S02]  /*a890*/  HFMA2 R126, -RZ, RZ, 0, 0 ;  /* 0x00000000ff7e7431 */ /* 0x000fc400000001ff */
[----:B------:R-:W-:Y:S01]  /*a8a0*/  FADD.FTZ R67, R131, -R67 ;  /* 0x8000004383437221 */ /* 0x000fe20000010000 */
[----:B------:R-:W-:Y:S01]  /*a8b0*/  FFMA.FTZ R53, R140, UR11, R173 ;  /* 0x0000000b8c357c23 */ /* 0x000fe200080100ad */
[----:B------:R-:W-:Y:S02]  /*a8c0*/  PRMT R146, R38, 0x7632, R146 ;  /* 0x0000763226927816 */ /* 0x000fe40000000092 */
[----:B------:R-:W-:Y:S01]  /*a8d0*/  FMUL.FTZ R67, R67, UR10 ;  /* 0x0000000a43437c20 */ /* 0x000fe20008410000 */
[----:B------:R-:W-:Y:S01]  /*a8e0*/  FADD.FTZ R53, R135, -R53 ;  /* 0x8000003587357221 */ /* 0x000fe20000010000 */
[----:B------:R-:W-:-:S03]  /*a8f0*/  PRMT R142, R39, 0x7632, R142 ;  /* 0x00007632278e7816 */ /* 0x000fc6000000008e */
        /* <DEDUP_REMOVED lines=109> */
.L_x_6823:
        /* <DEDUP_REMOVED lines=9> */
[--C-:B------:R-:W-:Y:S01]  /*b060*/  FFMA.FTZ R130, R130, UR11, R173.reuse ;  /* 0x0000000b82827c23 */ /* 0x100fe200080100ad */
[----:B------:R-:W-:Y:S01]  /*b070*/  PRMT R148, R37, 0x7632, R148 ;  /* 0x0000763225947816 */ /* 0x000fe20000000094 */
        /* <DEDUP_REMOVED lines=14> */
[----:B------:R-:W-:Y:S01]  /*b160*/  HFMA2 R125, -RZ, RZ, 0, 0 ;  /* 0x00000000ff7d7431 */ /* 0x000fe200000001ff */
[----:B------:R-:W-:Y:S01]  /*b170*/  CS2R R128, SRZ ;  /* 0x0000000000807805 */ /* 0x000fe2000001ff00 */
[----:B------:R-:W-:Y:S01]  /*b180*/  FMUL.FTZ R136, R136, UR10 ;  /* 0x0000000a88887c20 */ /* 0x000fe20008410000 */
[----:B------:R-:W-:Y:S01]  /*b190*/  FMUL.FTZ R0, R0, UR10 ;  /* 0x0000000a00007c20 */ /* 0x000fe20008410000 */
[--C-:B------:R-:W-:Y:S01]  /*b1a0*/  FFMA.FTZ R140, R140, UR11, R173.reuse ;  /* 0x0000000b8c8c7c23 */ /* 0x100fe200080100ad */
[--C-:B------:R-:W-:Y:S01]  /*b1b0*/  FFMA.FTZ R144, R144, UR11, R173.reuse ;  /* 0x0000000b90907c23 */ /* 0x100fe200080100ad */
[----:B------:R-:W-:Y:S01]  /*b1c0*/  LOP3.LUT P5, RZ, R139, 0xff0000, RZ, 0xc0, !PT ;  /* 0x00ff00008bff7812 */ /* 0x000fe200078ac0ff */
[----:B------:R-:W-:Y:S01]  /*b1d0*/  FMUL.FTZ R0, R0, UR7 ;  /* 0x0000000700007c20 */ /* 0x000fe20008410000 */
[----:B------:R-:W-:Y:S01]  /*b1e0*/  FADD.FTZ R140, R135, -R140 ;  /* 0x8000008c878c7221 */ /* 0x000fe20000010000 */
[----:B------:R-:W-:Y:S01]  /*b1f0*/  PRMT R146, R38, 0x7632, R146 ;  /* 0x0000763226927816 */ /* 0x000fe20000000092 */
[----:B------:R-:W-:Y:S01]  /*b200*/  FADD.FTZ R137, R137, -R144 ;  /* 0x8000009089897221 */ /* 0x000fe20000010000 */
[----:B------:R-:W-:Y:S01]  /*b210*/  @P3 PRMT R100, R100, 0x7632, R100 ;  /* 0x0000763264643816 */ /* 0x000fe20000000064 */
[----:B------:R-:W-:Y:S01]  /*b220*/  FMUL.FTZ R0, R0, UR23 ;  /* 0x0000001700007c20 */ /* 0x000fe20008410000 */
[----:B------:R-:W-:Y:S01]  /*b230*/  @P3 SHF.L.U32 R106, R149, 0x10, RZ ;  /* 0x00000010956a3819 */ /* 0x000fe200000006ff */
[----:B------:R-:W-:Y:S01]  /*b240*/  FMUL.FTZ R140, R140, UR10 ;  /* 0x0000000a8c8c7c20 */ /* 0x000fe20008410000 */
[----:B------:R-:W-:Y:S01]  /*b250*/  @P3 SHF.L.U32 R100, R100, 0x10, RZ ;  /* 0x0000001064643819 */ /* 0x000fe200000006ff */
[----:B------:R-:W-:Y:S01]  /*b260*/  FFMA.FTZ R145, R145, UR11, R173 ;  /* 0x0000000b91917c23 */ /* 0x000fe200080100ad */
[----:B------:R-:W-:Y:S01]  /*b270*/  @P4 SHF.L.U32 R127, R146, 0x10, RZ ;  /* 0x00000010927f4819 */ /* 0x000fe200000006ff */
[----:B------:R-:W-:Y:S01]  /*b280*/  FMUL.FTZ R137, R137, UR10 ;  /* 0x0000000a89897c20 */ /* 0x000fe20008410000 */
[----:B------:R-:W-:Y:S01]  /*b290*/  PRMT R142, R39, 0x7632, R142 ;  /* 0x00007632278e7816 */ /* 0x000fe2000000008e */
[-C--:B------:R-:W-:Y:S01]  /*b2a0*/  @P3 FMUL.FTZ R107, R100, R0.reuse ;  /* 0x00000000646b3220 */ /* 0x080fe20000410000 */
[----:B------:R-:W-:Y:S01]  /*b2b0*/  MOV R100, RZ ;  /* 0x000000ff00647202 */ /* 0x000fe20000000f00 */
[----:B------:R-:W-:Y:S01]  /*b2c0*/  @P3 FMUL.FTZ R100, R106, R0 ;  /* 0x000000006a643220 */ /* 0x000fe20000410000 */
[----:B------:R-:W-:Y:S01]  /*b2d0*/  LOP3.LUT P3, RZ, R138, 0xff0000, RZ, 0xc0, !PT ;  /* 0x00ff00008aff7812 */ /* 0x000fe2000786c0ff */
[----:B------:R-:W-:Y:S01]  /*b2e0*/  FMUL.FTZ R0, R126, UR7 ;  /* 0x000000077e007c20 */ /* 0x000fe20008410000 */
[----:B------:R-:W-:Y:S01]  /*b2f0*/  MOV R126, RZ ;  /* 0x000000ff007e7202 */ /* 0x000fe20000000f00 */
[----:B------:R-:W-:Y:S01]  /*b300*/  FADD.FTZ R141, R141, -R145 ;  /* 0x800000918d8d7221 */ /* 0x000fe20000010000 */
[----:B------:R-:W-:Y:S01]  /*b310*/  F2FP.BF16.F32.PACK_AB R100, R100, R105 ;  /* 0x000000696464723e */ /* 0x000fe200000010ff */
[----:B------:R-:W-:-:S02]  /*b320*/  FMUL.FTZ R0, R0, UR23 ;  /* 0x0000001700007c20 */ /* 0x000fc40008410000 */
[----:B------:R-:W-:-:S04]  /*b330*/  FMUL.FTZ R141, R141, UR10 ;  /* 0x0000000a8d8d7c20 */ /* 0x000fc80008410000 */
[----:B------:R-:W-:Y:S02]  /*b340*/  FMUL.FTZ R134, R141, UR7 ;  /* 0x000000078d867c20 */ /* 0x000fe40008410000 */
[----:B------:R-:W-:Y:S02]  /*b350*/  @P3 SHF.L.U32 R106, R101, 0x10, RZ ;  /* 0x00000010656a3819 */ /* 0x000fe400000006ff */
[----:B------:R-:W-:-:S03]  /*b360*/  FMUL.FTZ R134, R134, UR23 ;  /* 0x0000001786867c20 */ /* 0x000fc60008410000 */
[----:B------:R-:W-:Y:S01]  /*b370*/  @P3 FMUL.FTZ R125, R106, R0 ;  /* 0x000000006a7d3220 */ /* 0x000fe20000410000 */
[----:B------:R-:W-:-:S05]  /*b380*/  @P3 SHF.L.U32 R106, R37, 0x10, RZ ;  /* 0x00000010256a3819 */ /* 0x000fca00000006ff */
[----:B------:R-:W-:Y:S01]  /*b390*/  @P3 FMUL.FTZ R128, R106, R0 ;  /* 0x000000006a803220 */ /* 0x000fe20000410000 */
[----:B------:R-:W-:Y:S01]  /*b3a0*/  LOP3.LUT P3, RZ, R138, 0xff000000, RZ, 0xc0, !PT ;  /* 0xff0000008aff7812 */ /* 0x000fe2000786c0ff */
[----:B------:R-:W-:Y:S01]  /*b3b0*/  FADD.FTZ R0, R131, -R130 ;  /* 0x8000008283007221 */ /* 0x000fe20000010000 */
[----:B------:R-:W-:Y:S02]  /*b3c0*/  @P5 SHF.L.U32 R130, R103, 0x10, RZ ;  /* 0x0000001067825819 */ /* 0x000fe400000006ff */
[----:B------:R-:W-:Y:S01]  /*b3d0*/  @P5 SHF.L.U32 R131, R39, 0x10, RZ ;  /* 0x0000001027835819 */ /* 0x000fe200000006ff */
[----:B------:R-:W-:-:S04]  /*b3e0*/  FMUL.FTZ R0, R0, UR10 ;  /* 0x0000000a00007c20 */ /* 0x000fc80008410000 */
        /* <DEDUP_REMOVED lines=41> */
[----:B------:R-:W-:-:S07]  /*b680*/  @P3 FMUL.FTZ R127, R131, R134 ;  /* 0x00000086837f3220 */ /* 0x000fce0000410000 */
.L_x_6822:
        /* <DEDUP_REMOVED lines=8> */
[----:B------:R-:W-:-:S02]  /*b710*/  MOV R169, 0x10 ;  /* 0x0000001000a97802 */ /* 0x000fc40000000f00 */
        /* <DEDUP_REMOVED lines=32> */
[----:B------:R-:W-:Y:S01]  /*b920*/  FFMA.FTZ R113, R113, UR11, R173 ;  /* 0x0000000b71717c23 */ /* 0x000fe200080100ad */
[----:B------:R-:W-:Y:S01]  /*b930*/  HFMA2 R0, -RZ, RZ, 0, 0 ;  /* 0x00000000ff007431 */ /* 0x000fe200000001ff */
[----:B------:R-:W-:Y:S02]  /*b940*/  LOP3.LUT P3, RZ, R132, 0xff00, RZ, 0xc0, !PT ;  /* 0x0000ff0084ff7812 */ /* 0x000fe4000786c0ff */
[----:B------:R-:W-:Y:S01]  /*b950*/  CS2R R104, SRZ ;  /* 0x0000000000687805 */ /* 0x000fe2000001ff00 */
[----:B------:R-:W-:Y:S01]  /*b960*/  FADD.FTZ R113, R108, -R113 ;  /* 0x800000716c717221 */ /* 0x000fe20000010000 */
[--C-:B------:R-:W-:Y:S01]  /*b970*/  FFMA.FTZ R65, R116, UR11, R173.reuse ;  /* 0x0000000b74417c23 */ /* 0x100fe200080100ad */
[----:B------:R-:W-:Y:S01]  /*b980*/  FFMA.FTZ R118, R118, UR11, R173 ;  /* 0x0000000b76767c23 */ /* 0x000fe200080100ad */
[----:B------:R-:W-:Y:S01]  /*b990*/  CS2R R106, SRZ ;  /* 0x00000000006a7805 */ /* 0x000fe2000001ff00 */
[----:B------:R-:W-:Y:S01]  /*b9a0*/  FFMA.FTZ R64, R113, UR10, R60 ;  /* 0x0000000a71407c23 */ /* 0x000fe2000801003c */
[----:B------:R-:W-:Y:S01]  /*b9b0*/  FADD.FTZ R65, R109, -R65 ;  /* 0x800000416d417221 */ /* 0x000fe20000010000 */
[----:B------:R-:W-:Y:S01]  /*b9c0*/  FADD.FTZ R118, R110, -R118 ;  /* 0x800000766e767221 */ /* 0x000fe20000010000 */
[----:B------:R-:W-:-:S02]  /*b9d0*/  HFMA2 R113, -RZ, RZ, 0, 0 ;  /* 0x00000000ff717431 */ /* 0x000fc400000001ff */
[----:B------:R-:W-:Y:S01]  /*b9e0*/  @P0 FMUL.FTZ R52, R64, UR7 ;  /* 0x0000000740340c20 */ /* 0x000fe20008410000 */
[C---:B-----5:R-:W-:Y:S01]  /*b9f0*/  @P0 SHF.L.U32 R53, R100.reuse, 0x10, RZ ;  /* 0x0000001064350819 */ /* 0x060fe200000006ff */
[----:B------:R-:W-:Y:S01]  /*ba00*/  FFMA.FTZ R65, R65, UR10, R61 ;  /* 0x0000000a41417c23 */ /* 0x000fe2000801003d */
[----:B------:R-:W-:Y:S01]  /*ba10*/  @P3 PRMT R100, R100, 0x7632, R100 ;  /* 0x0000763264643816 */ /* 0x000fe20000000064 */
[----:B------:R-:W-:Y:S01]  /*ba20*/  @P0 FMUL.FTZ R52, R52, UR23 ;  /* 0x0000001734340c20 */ /* 0x000fe20008410000 */
[----:B------:R-:W-:Y:S01]  /*ba30*/  FFMA.FTZ R66, R118, UR10, R62 ;  /* 0x0000000a76427c23 */ /* 0x000fe2000801003e */
[----:B------:R-:W-:Y:S01]  /*ba40*/  FFMA.FTZ R67, R119, UR11, R173 ;  /* 0x0000000b77437c23 */ /* 0x000fe200080100ad */
[----:B------:R-:W-:Y:S01]  /*ba50*/  @P3 SHF.L.U32 R100, R100, 0x10, RZ ;  /* 0x0000001064643819 */ /* 0x000fe200000006ff */
[----:B------:R-:W-:Y:S01]  /*ba60*/  @P0 FMUL.FTZ R0, R53, R52 ;  /* 0x0000003435000220 */ /* 0x000fe20000410000 */
[----:B------:R-:W-:Y:S01]  /*ba70*/  @P0 FMUL.FTZ R53, R64, UR7 ;  /* 0x0000000740350c20 */ /* 0x000fe20008410000 */
[----:B------:R-:W1:Y:S01]  /*ba80*/  @P0 LDC R52, c[0x0][0x408] ;  /* 0x00010200ff340b82 */ /* 0x000e620000000800 */
[----:B------:R-:W-:Y:S01]  /*ba90*/  FADD.FTZ R67, R111, -R67 ;  /* 0x800000436f437221 */ /* 0x000fe20000010000 */
[----:B------:R-:W-:-:S02]  /*baa0*/  HFMA2 R108, -RZ, RZ, 0, 0 ;  /* 0x00000000ff6c7431 */ /* 0x000fc400000001ff */
[----:B------:R-:W-:Y:S01]  /*bab0*/  FFMA.FTZ R122, R122, UR11, R173 ;  /* 0x0000000b7a7a7c23 */ /* 0x000fe200080100ad */
[----:B------:R-:W-:Y:S02]  /*bac0*/  HFMA2 R110, -RZ, RZ, 0, 0 ;  /* 0x00000000ff6e7431 */ /* 0x000fe400000001ff */
[----:B------:R-:W-:Y:S01]  /*bad0*/  FFMA.FTZ R67, R67, UR10, R63 ;  /* 0x0000000a43437c23 */ /* 0x000fe2000801003f */
[----:B------:R-:W-:Y:S01]  /*bae0*/  FADD.FTZ R122, R115, -R122 ;  /* 0x8000007a737a7221 */ /* 0x000fe20000010000 */
        /* <DEDUP_REMOVED lines=8> */
[----:B------:R-:W-:Y:S01]  /*bb70*/  MOV R100, RZ ;  /* 0x000000ff00647202 */ /* 0x000fe20000000f00 */
        /* <DEDUP_REMOVED lines=32> */
[----:B------:R-:W-:Y:S01]  /*bd80*/  MOV R112, RZ ;  /* 0x000000ff00707202 */ /* 0x000fe20000000f00 */
[----:B------:R-:W-:Y:S02]  /*bd90*/  FADD.FTZ R53, R114, -R53 ;  /* 0x8000003572357221 */ /* 0x000fe40000010000 */
[----:B------:R-:W-:-:S02]  /*bda0*/  FFMA.FTZ R52, R52, UR10, R56 ;  /* 0x0000000a34347c23 */ /* 0x000fc40008010038 */
[----:B------:R-:W-:Y:S02]  /*bdb0*/  FFMA.FTZ R53, R53, UR10, R57 ;  /* 0x0000000a35357c23 */ /* 0x000fe40008010039 */
[----:B------:R-:W1:Y:S01]  /*bdc0*/  @P0 LDC R54, c[0x0][0x408] ;  /* 0x00010200ff360b82 */ /* 0x000e620000000800 */
[----:B------:R-:W-:-:S04]  /*bdd0*/  @P0 FMUL.FTZ R55, R52, UR7 ;  /* 0x0000000734370c20 */ /* 0x000fc80008410000 */
        /* <DEDUP_REMOVED lines=21> */
[----:B------:R-:W-:Y:S01]  /*bf30*/  FFMA.FTZ R54, R122, UR10, R58 ;  /* 0x0000000a7a367c23 */ /* 0x000fe2000801003a */
[----:B------:R-:W-:Y:S02]  /*bf40*/  FFMA.FTZ R55, R123, UR11, R173 ;  /* 0x0000000b7b377c23 */ /* 0x000fe400080100ad */
[----:B------:R-:W-:Y:S02]  /*bf50*/  F2FP.BF16.F32.PACK_AB R102, R102, R112 ;  /* 0x000000706666723e */ /* 0x000fe400000010ff */
[----:B------:R-:W-:-:S04]  /*bf60*/  FADD.FTZ R55, R117, -R55 ;  /* 0x8000003775377221 */ /* 0x000fc80000010000 */
        /* <DEDUP_REMOVED lines=26> */
.L_x_6825:
[--C-:B------:R-:W-:Y:S01]  /*c110*/  FFMA.FTZ R113, R113, UR11, R173.reuse ;  /* 0x0000000b71717c23 */ /* 0x100fe200080100ad */
[----:B------:R-:W-:Y:S01]  /*c120*/  LOP3.LUT P0, RZ, R132, 0xff, RZ, 0xc0, !PT ;  /* 0x000000ff84ff7812 */ /* 0x000fe2000780c0ff */
[----:B------:R-:W-:Y:S02]  /*c130*/  HFMA2 R0, -RZ, RZ, 0, 0 ;  /* 0x00000000ff007431 */ /* 0x000fe400000001ff */
[----:B------:R-:W-:Y:S01]  /*c140*/  FFMA.FTZ R116, R116, UR11, R173 ;  /* 0x0000000b74747c23 */ /* 0x000fe200080100ad */
[----:B------:R-:W-:Y:S01]  /*c150*/  FADD.FTZ R113, R108, -R113 ;  /* 0x800000716c717221 */ /* 0x000fe20000010000 */
[--C-:B------:R-:W-:Y:S01]  /*c160*/  FFMA.FTZ R118, R118, UR11, R173.reuse ;  /* 0x0000000b76767c23 */ /* 0x100fe200080100ad */
[--C-:B------:R-:W-:Y:S01]  /*c170*/  FFMA.FTZ R119, R119, UR11, R173.reuse ;  /* 0x0000000b77777c23 */ /* 0x100fe200080100ad */
[--C-:B------:R-:W-:Y:S01]  /*c180*/  FFMA.FTZ R120, R120, UR11, R173.reuse ;  /* 0x0000000b78787c23 */ /* 0x100fe200080100ad */
[----:B------:R-:W-:Y:S01]  /*c190*/  FFMA.FTZ R113, R113, UR10, R60 ;  /* 0x0000000a71717c23 */ /* 0x000fe2000801003c */
[----:B------:R-:W-:Y:S01]  /*c1a0*/  FADD.FTZ R118, R110, -R118 ;  /* 0x800000766e767221 */ /* 0x000fe20000010000 */
[----:B------:R-:W-:Y:S01]  /*c1b0*/  LOP3.LUT P3, RZ, R133, 0xff00, RZ, 0xc0, !PT ;  /* 0x0000ff0085ff7812 */ /* 0x000fe2000786c0ff */
[----:B------:R-:W-:Y:S01]  /*c1c0*/  FADD.FTZ R120, R112, -R120 ;  /* 0x8000007870787221 */ /* 0x000fe20000010000 */
[----:B------:R-:W-:Y:S01]  /*c1d0*/  FMUL.FTZ R105, R113, UR7 ;  /* 0x0000000771697c20 */ /* 0x000fe20008410000 */
[----:B------:R-:W-:Y:S01]  /*c1e0*/  FFMA.FTZ R118, R118, UR10, R62 ;  /* 0x0000000a76767c23 */ /* 0x000fe2000801003e */
[----:B-----5:R-:W-:Y:S01]  /*c1f0*/  @P0 SHF.L.U32 R104, R100, 0x10, RZ ;  /* 0x0000001064680819 */ /* 0x020fe200000006ff */
[----:B------:R-:W-:Y:S01]  /*c200*/  FFMA.FTZ R120, R120, UR10, R56 ;  /* 0x0000000a78787c23 */ /* 0x000fe20008010038 */
        /* <DEDUP_REMOVED lines=9> */
[----:B------:R-:W-:Y:S01]  /*c2a0*/  FADD.FTZ R121, R114, -R121 ;  /* 0x8000007972797221 */ /* 0x000fe20000010000 */
[----:B------:R-:W-:Y:S01]  /*c2b0*/  MOV R112, RZ ;  /* 0x000000ff00707202 */ /* 0x000fe20000000f00 */
[----:B------:R-:W-:Y:S01]  /*c2c0*/  FFMA.FTZ R122, R122, UR11, R173 ;  /* 0x0000000b7a7a7c23 */ /* 0x000fe200080100ad */
[----:B------:R-:W-:Y:S01]  /*c2d0*/  FFMA.FTZ R105, R105, UR10, R61 ;  /* 0x0000000a69697c23 */ /* 0x000fe2000801003d */
[----:B------:R-:W-:Y:S01]  /*c2e0*/  FFMA.FTZ R121, R121, UR10, R57 ;  /* 0x0000000a79797c23 */ /* 0x000fe20008010039 */
[----:B------:R-:W-:Y:S01]  /*c2f0*/  LOP3.LUT P4, RZ, R133, 0xff0000, RZ, 0xc0, !PT ;  /* 0x00ff000085ff7812 */ /* 0x000fe2000788c0ff */
[----:B------:R-:W-:Y:S01]  /*c300*/  FADD.FTZ R115, R115, -R122 ;  /* 0x8000007a73737221 */ /* 0x000fe20000010000 */
[----:B------:R-:W-:Y:S01]  /*c310*/  FMUL.FTZ R105, R105, UR7 ;  /* 0x0000000769697c20 */ /* 0x000fe20008410000 */
[----:B------:R-:W-:-:S02]  /*c320*/  FFMA.FTZ R123, R123, UR11, R173 ;  /* 0x0000000b7b7b7c23 */ /* 0x000fc400080100ad */
[----:B------:R-:W-:Y:S01]  /*c330*/  FFMA.FTZ R115, R115, UR10, R58 ;  /* 0x0000000a73737c23 */ /* 0x000fe2000801003a */
[----:B------:R-:W-:Y:S01]  /*c340*/  @P0 PRMT R100, R100, 0x7632, R100 ;  /* 0x0000763264640816 */ /* 0x000fe20000000064 */
[----:B------:R-:W-:Y:S01]  /*c350*/  FMUL.FTZ R106, R105, UR23 ;  /* 0x00000017696a7c20 */ /* 0x000fe20008410000 */
[----:B------:R-:W-:Y:S01]  /*c360*/  @P0 SHF.L.U32 R107, R131, 0x10, RZ ;  /* 0x00000010836b0819 */ /* 0x000fe200000006ff */
[----:B------:R-:W-:Y:S01]  /*c370*/  HFMA2 R105, -RZ, RZ, 0, 0 ;  /* 0x00000000ff697431 */ /* 0x000fe200000001ff */
[----:B------:R-:W-:Y:S01]  /*c380*/  @P0 SHF.L.U32 R100, R100, 0x10, RZ ;  /* 0x0000001064640819 */ /* 0x000fe200000006ff */
[----:B------:R-:W-:Y:S02]  /*c390*/  FADD.FTZ R117, R117, -R123 ;  /* 0x8000007b75757221 */ /* 0x000fe40000010000 */
[----:B------:R-:W-:Y:S02]  /*c3a0*/  @P4 SHF.L.U32 R114, R103, 0x10, RZ ;  /* 0x0000001067724819 */ /* 0x000fe400000006ff */
[-C--:B------:R-:W-:Y:S01]  /*c3b0*/  @P0 FMUL.FTZ R105, R100, R106.reuse ;  /* 0x0000006a64690220 */ /* 0x080fe20000410000 */
[----:B------:R-:W-:Y:S01]  /*c3c0*/  MOV R100, RZ ;  /* 0x000000ff00647202 */ /* 0x000fe20000000f00 */
[----:B------:R-:W-:Y:S01]  /*c3d0*/  @P0 FMUL.FTZ R100, R107, R106 ;  /* 0x0000006a6b640220 */ /* 0x000fe20000410000 */
[----:B------:R-:W-:Y:S01]  /*c3e0*/  LOP3.LUT P0, RZ, R132, 0xff0000, RZ, 0xc0, !PT ;  /* 0x00ff000084ff7812 */ /* 0x000fe2000780c0ff */
[----:B------:R-:W-:Y:S01]  /*c3f0*/  FMUL.FTZ R107, R118, UR7 ;  /* 0x00000007766b7c20 */ /* 0x000fe20008410000 */
[----:B------:R-:W-:-:S02]  /*c400*/  HFMA2 R106, -RZ, RZ, 0, 0 ;  /* 0x00000000ff6a7431 */ /* 0x000fc400000001ff */
[----:B------:R-:W-:Y:S01]  /*c410*/  FFMA.FTZ R117, R117, UR10, R59 ;  /* 0x0000000a75757c23 */ /* 0x000fe2000801003b */
[----:B------:R-:W-:Y:S01]  /*c420*/  F2FP.BF16.F32.PACK_AB R100, R100, R104 ;  /* 0x000000686464723e */ /* 0x000fe200000010ff */
[----:B------:R-:W-:Y:S02]  /*c430*/  FMUL.FTZ R107, R107, UR23 ;  /* 0x000000176b6b7c20 */ /* 0x000fe40008410000 */
[----:B------:R-:W-:-:S04]  /*c440*/  FMUL.FTZ R116, R117, UR7 ;  /* 0x0000000775747c20 */ /* 0x000fc80008410000 */
[----:B------:R-:W-:Y:S01]  /*c450*/  FMUL.FTZ R116, R116, UR23 ;  /* 0x0000001774747c20 */ /* 0x000fe20008410000 */
[----:B------:R-:W-:-:S05]  /*c460*/  @P0 SHF.L.U32 R108, R101, 0x10, RZ ;  /* 0x00000010656c0819 */ /* 0x000fca00000006ff */
[----:B------:R-:W-:Y:S01]  /*c470*/  @P0 FMUL.FTZ R106, R108, R107 ;  /* 0x0000006b6c6a0220 */ /* 0x000fe20000410000 */
[----:B------:R-:W-:-:S05]  /*c480*/  @P0 SHF.L.U32 R108, R33, 0x10, RZ ;  /* 0x00000010216c0819 */ /* 0x000fca00000006ff */
[----:B------:R-:W-:Y:S01]  /*c490*/  @P0 FMUL.FTZ R113, R108, R107 ;  /* 0x0000006b6c710220 */ /* 0x000fe20000410000 */
[----:B------:R-:W-:Y:S01]  /*c4a0*/  LOP3.LUT P0, RZ, R132, 0xff000000, RZ, 0xc0, !PT ;  /* 0xff00000084ff7812 */ /* 0x000fe2000780c0ff */
[----:B------:R-:W-:Y:S01]  /*c4b0*/  FADD.FTZ R107, R111, -R119 ;  /* 0x800000776f6b7221 */ /* 0x000fe20000010000 */
[----:B------:R-:W-:-:S03]  /*c4c0*/  @P3 SHF.L.U32 R111, R129, 0x10, RZ ;  /* 0x00000010816f3819 */ /* 0x000fc600000006ff */
[----:B------:R-:W-:-:S04]  /*c4d0*/  FFMA.FTZ R107, R107, UR10, R63 ;  /* 0x0000000a6b6b7c23 */ /* 0x000fc8000801003f */
[----:B------:R-:W-:-:S04]  /*c4e0*/  FMUL.FTZ R107, R107, UR7 ;  /* 0x000000076b6b7c20 */ /* 0x000fc80008410000 */
[----:B------:R-:W-:Y:S01]  /*c4f0*/  @P0 PRMT R101, R101, 0x7632, R101 ;  /* 0x0000763265650816 */ /* 0x000fe20000000065 */
[----:B------:R-:W-:Y:S01]  /*c500*/  FMUL.FTZ R108, R107, UR23 ;  /* 0x000000176b6c7c20 */ /* 0x000fe20008410000 */
[----:B------:R-:W-:Y:S01]  /*c510*/  @P0 SHF.L.U32 R109, R130, 0x10, RZ ;  /* 0x00000010826d0819 */ /* 0x000fe200000006ff */
[----:B------:R-:W-:Y:S01]  /*c520*/  HFMA2 R107, -RZ, RZ, 0, 0 ;  /* 0x00000000ff6b7431 */ /* 0x000fe200000001ff */
        /* <DEDUP_REMOVED lines=24> */
[----:B------:R-:W-:Y:S01]  /*c6b0*/  @P4 SHF.L.U32 R115, R35, 0x10, RZ ;  /* 0x0000001023734819 */ /* 0x000fe200000006ff */
[----:B------:R-:W-:Y:S02]  /*c6c0*/  HFMA2 R109, -RZ, RZ, 0, 0 ;  /* 0x00000000ff6d7431 */ /* 0x000fe400000001ff */
[----:B------:R-:W-:Y:S01]  /*c6d0*/  FMUL.FTZ R111, R111, UR23 ;  /* 0x000000176f6f7c20 */ /* 0x000fe20008410000 */
[----:B------:R-:W-:Y:S02]  /*c6e0*/  F2FP.BF16.F32.PACK_AB R102, R102, R112 ;  /* 0x000000706666723e */ /* 0x000fe400000010ff */
[----:B------:R-:W-:Y:S01]  /*c6f0*/  @P0 SHF.L.U32 R117, R128, 0x10, RZ ;  /* 0x0000001080750819 */ /* 0x000fe200000006ff */
        /* <DEDUP_REMOVED lines=11> */
.L_x_6824:
[----:B------:R-:W-:Y:S05]  /*c7b0*/  @!P1 BRA `(.L_x_6827) ;  /* 0x0000000800109947 */ /* 0x000fea0003800000 */
[C---:B------:R-:W-:Y:S01]  /*c7c0*/  LOP3.LUT P0, RZ, R132.reuse, 0xff, RZ, 0xc0, !PT ;  /* 0x000000ff84ff7812 */ /* 0x040fe2000780c0ff */
[----:B------:R-:W-:Y:S01]  /*c7d0*/  FFMA.FTZ R113, R113, UR11, R173 ;  /* 0x0000000b71717c23 */ /* 0x000fe200080100ad */
[----:B------:R-:W-:Y:S01]  /*c7e0*/  HFMA2 R0, -RZ, RZ, 0, 0 ;  /* 0x00000000ff007431 */ /* 0x000fe200000001ff */
[----:B------:R-:W-:Y:S02]  /*c7f0*/  LOP3.LUT P3, RZ, R132, 0xff00, RZ, 0xc0, !PT ;  /* 0x0000ff0084ff7812 */ /* 0x000fe4000786c0ff */
[----:B------:R-:W-:Y:S01]  /*c800*/  CS2R R104, SRZ ;  /* 0x0000000000687805 */ /* 0x000fe2000001ff00 */
[----:B------:R-:W-:Y:S01]  /*c810*/  FADD.FTZ R113, R108, -R113 ;  /* 0x800000716c717221 */ /* 0x000fe20000010000 */
[----:B------:R-:W-:Y:S01]  /*c820*/  FFMA.FTZ R65, R116, UR11, R173 ;  /* 0x0000000b74417c23 */ /* 0x000fe200080100ad */
[----:B------:R-:W-:Y:S01]  /*c830*/  PRMT R127, R32, 0x7632, R127 ;  /* 0x00007632207f7816 */ /* 0x000fe2000000007f */
[----:B------:R-:W-:Y:S01]  /*c840*/  FFMA.FTZ R118, R118, UR11, R173 ;  /* 0x0000000b76767c23 */ /* 0x000fe200080100ad */
[----:B------:R-:W-:Y:S01]  /*c850*/  FMUL.FTZ R64, R113, UR10 ;  /* 0x0000000a71407c20 */ /* 0x000fe20008410000 */
[----:B------:R-:W-:Y:S01]  /*c860*/  FADD.FTZ R65, R109, -R65 ;  /* 0x800000416d417221 */ /* 0x000fe20000010000 */
[----:B------:R-:W-:Y:S01]  /*c870*/  CS2R R106, SRZ ;  /* 0x00000000006a7805 */ /* 0x000fe2000001ff00 */
[----:B------:R-:W-:Y:S01]  /*c880*/  FADD.FTZ R118, R110, -R118 ;  /* 0x800000766e767221 */ /* 0x000fe20000010000 */
[----:B------:R-:W-:Y:S01]  /*c890*/  @P0 FMUL.FTZ R52, R64, UR7 ;  /* 0x0000000740340c20 */ /* 0x000fe20008410000 */
[C---:B-----5:R-:W-:Y:S01]  /*c8a0*/  @P0 SHF.L.U32 R53, R100.reuse, 0x10, RZ ;  /* 0x0000001064350819 */ /* 0x060fe200000006ff */
[----:B------:R-:W-:Y:S01]  /*c8b0*/  FMUL.FTZ R65, R65, UR10 ;  /* 0x0000000a41417c20 */ /* 0x000fe20008410000 */
[----:B------:R-:W-:Y:S01]  /*c8c0*/  @P3 PRMT R100, R100, 0x7632, R100 ;  /* 0x0000763264643816 */ /* 0x000fe20000000064 */
[----:B------:R-:W-:Y:S01]  /*c8d0*/  @P0 FMUL.FTZ R52, R52, UR23 ;  /* 0x0000001734340c20 */ /* 0x000fe20008410000 */
[----:B------:R-:W-:Y:S01]  /*c8e0*/  FMUL.FTZ R66, R118, UR10 ;  /* 0x0000000a76427c20 */ /* 0x000fe20008410000 */
[----:B------:R-:W-:Y:S01]  /*c8f0*/  HFMA2 R113, -RZ, RZ, 0, 0 ;  /* 0x00000000ff717431 */ /* 0x000fe200000001ff */
[----:B------:R-:W-:Y:S01]  /*c900*/  @P3 SHF.L.U32 R100, R100, 0x10, RZ ;  /* 0x0000001064643819 */ /* 0x000fe200000006ff */
[----:B------:R-:W-:Y:S01]  /*c910*/  @P0 FMUL.FTZ R0, R53, R52 ;  /* 0x0000003435000220 */ /* 0x000fe20000410000 */
[----:B------:R-:W-:Y:S01]  /*c920*/  @P0 FMUL.FTZ R53, R64, UR7 ;  /* 0x0000000740350c20 */ /* 0x000fe20008410000 */
[----:B------:R-:W1:Y:S01]  /*c930*/  @P0 LDC R52, c[0x0][0x408] ;  /* 0x00010200ff340b82 */ /* 0x000e620000000800 */
[----:B------:R-:W-:Y:S01]  /*c940*/  FFMA.FTZ R67, R119, UR11, R173 ;  /* 0x0000000b77437c23 */ /* 0x000fe200080100ad */
[----:B------:R-:W-:Y:S01]  /*c950*/  PRMT R126, R33, 0x7632, R126 ;  /* 0x00007632217e7816 */ /* 0x000fe2000000007e */
[----:B------:R-:W-:Y:S01]  /*c960*/  HFMA2 R108, -RZ, RZ, 0, 0 ;  /* 0x00000000ff6c7431 */ /* 0x000fe200000001ff */
[----:B------:R-:W-:Y:S01]  /*c970*/  PRMT R125, R34, 0x7632, R125 ;  /* 0x00007632227d7816 */ /* 0x000fe2000000007d */
[----:B------:R-:W-:Y:S01]  /*c980*/  FADD.FTZ R67, R111, -R67 ;  /* 0x800000436f437221 */ /* 0x000fe20000010000 */
[----:B------:R-:W-:-:S02]  /*c990*/  HFMA2 R110, -RZ, RZ, 0, 0 ;  /* 0x00000000ff6e7431 */ /* 0x000fc400000001ff */
[----:B------:R-:W-:Y:S01]  /*c9a0*/  FFMA.FTZ R122, R122, UR11, R173 ;  /* 0x0000000b7a7a7c23 */ /* 0x000fe200080100ad */
[----:B------:R-:W-:Y:S01]  /*c9b0*/  PRMT R124, R35, 0x7632, R124 ;  /* 0x00007632237c7816 */ /* 0x000fe2000000007c */
[----:B------:R-:W-:Y:S02]  /*c9c0*/  FMUL.FTZ R67, R67, UR10 ;  /* 0x0000000a43437c20 */ /* 0x000fe40008410000 */
        /* <DEDUP_REMOVED lines=44> */
[----:B------:R-:W-:-:S02]  /*cc90*/  FMUL.FTZ R52, R52, UR10 ;  /* 0x0000000a34347c20 */ /* 0x000fc40008410000 */
[----:B------:R-:W-:Y:S02]  /*cca0*/  FMUL.FTZ R53, R53, UR10 ;  /* 0x0000000a35357c20 */ /* 0x000fe40008410000 */
        /* <DEDUP_REMOVED lines=23> */
[----:B------:R-:W-:Y:S01]  /*ce20*/  FMUL.FTZ R54, R122, UR10 ;  /* 0x0000000a7a367c20 */ /* 0x000fe20008410000 */
[----:B------:R-:W-:Y:S02]  /*ce30*/  FFMA.FTZ R55, R123, UR11, R173 ;  /* 0x0000000b7b377c23 */ /* 0x000fe400080100ad */
[----:B------:R-:W-:Y:S02]  /*ce40*/  F2FP.BF16.F32.PACK_AB R102, R102, R112 ;  /* 0x000000706666723e */ /* 0x000fe400000010ff */
[----:B------:R-:W-:-:S04]  /*ce50*/  FADD.FTZ R55, R117, -R55 ;  /* 0x8000003775377221 */ /* 0x000fc80000010000 */
        /* <DEDUP_REMOVED lines=21> */
[-C--:B------:R-:W-:Y:S01]  /*cfb0*/  @P0 FMUL.FTZ R111, R103, R115.reuse ;  /* 0x00000073676f0220 */ /* 0x080fe20000410000 */
[----:B------:R-:W-:Y:S01]  /*cfc0*/  MOV R103, RZ ;  /* 0x000000ff00677202 */ /* 0x000fe20000000f00 */
[----:B------:R-:W-:-:S05]  /*cfd0*/  @P0 FMUL.FTZ R103, R116, R115 ;  /* 0x0000007374670220 */ /* 0x000fca0000410000 */
[----:B------:R-:W-:Y:S01]  /*cfe0*/  F2FP.BF16.F32.PACK_AB R103, R103, R114 ;  /* 0x000000726767723e */ /* 0x000fe200000010ff */
[----:B------:R-:W-:Y:S06]  /*cff0*/  BRA `(.L_x_6826) ;  /* 0x0000000400b47947 */ /* 0x000fec0003800000 */
.L_x_6827:
[--C-:B------:R-:W-:Y:S01]  /*d000*/  FFMA.FTZ R113, R113, UR11, R173.reuse ;  /* 0x0000000b71717c23 */ /* 0x100fe200080100ad */
[----:B------:R-:W-:Y:S01]  /*d010*/  LOP3.LUT P0, RZ, R132, 0xff, RZ, 0xc0, !PT ;  /* 0x000000ff84ff7812 */ /* 0x000fe2000780c0ff */
[----:B------:R-:W-:Y:S02]  /*d020*/  HFMA2 R0, -RZ, RZ, 0, 0 ;  /* 0x00000000ff007431 */ /* 0x000fe400000001ff */
[----:B------:R-:W-:Y:S01]  /*d030*/  FFMA.FTZ R116, R116, UR11, R173 ;  /* 0x0000000b74747c23 */ /* 0x000fe200080100ad */
[----:B------:R-:W-:Y:S01]  /*d040*/  FADD.FTZ R113, R108, -R113 ;  /* 0x800000716c717221 */ /* 0x000fe20000010000 */
[----:B------:R-:W-:Y:S01]  /*d050*/  PRMT R127, R32, 0x7632, R127 ;  /* 0x00007632207f7816 */ /* 0x000fe2000000007f */
[--C-:B------:R-:W-:Y:S01]  /*d060*/  FFMA.FTZ R118, R118, UR11, R173.reuse ;  /* 0x0000000b76767c23 */ /* 0x100fe200080100ad */
[--C-:B------:R-:W-:Y:S01]  /*d070*/  FFMA.FTZ R119, R119, UR11, R173.reuse ;  /* 0x0000000b77777c23 */ /* 0x100fe200080100ad */
[----:B------:R-:W-:Y:S01]  /*d080*/  FMUL.FTZ R113, R113, UR10 ;  /* 0x0000000a71717c20 */ /* 0x000fe20008410000 */
[----:B------:R-:W-:Y:S01]  /*d090*/  PRMT R126, R33, 0x7632, R126 ;  /* 0x00007632217e7816 */ /* 0x000fe2000000007e */
[----:B------:R-:W-:Y:S01]  /*d0a0*/  FADD.FTZ R118, R110, -R118 ;  /* 0x800000766e767221 */ /* 0x000fe20000010000 */
[--C-:B------:R-:W-:Y:S01]  /*d0b0*/  FFMA.FTZ R120, R120, UR11, R173.reuse ;  /* 0x0000000b78787c23 */ /* 0x100fe200080100ad */
[----:B------:R-:W-:Y:S01]  /*d0c0*/  FMUL.FTZ R105, R113, UR7 ;  /* 0x0000000771697c20 */ /* 0x000fe20008410000 */
[----:B------:R-:W-:Y:S01]  /*d0d0*/  MOV R113, RZ ;  /* 0x000000ff00717202 */ /* 0x000fe20000000f00 */
[----:B------:R-:W-:Y:S01]  /*d0e0*/  FMUL.FTZ R118, R118, UR10 ;  /* 0x0000000a76767c20 */ /* 0x000fe20008410000 */
[----:B-----5:R-:W-:Y:S01]  /*d0f0*/  @P0 SHF.L.U32 R104, R100, 0x10, RZ ;  /* 0x0000001064680819 */ /* 0x020fe200000006ff */
        /* <DEDUP_REMOVED lines=9> */
[----:B------:R-:W-:Y:S01]  /*d190*/  FMUL.FTZ R120, R120, UR10 ;  /* 0x0000000a78787c20 */ /* 0x000fe20008410000 */
[--C-:B------:R-:W-:Y:S01]  /*d1a0*/  FFMA.FTZ R121, R121, UR11, R173.reuse ;  /* 0x0000000b79797c23 */ /* 0x100fe200080100ad */
[----:B------:R-:W-:Y:S01]  /*d1b0*/  MOV R112, RZ ;  /* 0x000000ff00707202 */ /* 0x000fe20000000f00 */
[----:B------:R-:W-:Y:S01]  /*d1c0*/  FMUL.FTZ R105, R105, UR10 ;  /* 0x0000000a69697c20 */ /* 0x000fe20008410000 */
[----:B------:R-:W-:Y:S01]  /*d1d0*/  FFMA.FTZ R122, R122, UR11, R173 ;  /* 0x0000000b7a7a7c23 */ /* 0x000fe200080100ad */
[----:B------:R-:W-:Y:S01]  /*d1e0*/  FADD.FTZ R121, R114, -R121 ;  /* 0x8000007972797221 */ /* 0x000fe20000010000 */
[----:B------:R-:W-:Y:S01]  /*d1f0*/  LOP3.LUT P4, RZ, R133, 0xff0000, RZ, 0xc0, !PT ;  /* 0x00ff000085ff7812 */ /* 0x000fe2000788c0ff */
[----:B------:R-:W-:Y:S01]  /*d200*/  FMUL.FTZ R105, R105, UR7 ;  /* 0x0000000769697c20 */ /* 0x000fe20008410000 */
[----:B------:R-:W-:Y:S01]  /*d210*/  PRMT R125, R34, 0x7632, R125 ;  /* 0x00007632227d7816 */ /* 0x000fe2000000007d */
[----:B------:R-:W-:Y:S01]  /*d220*/  FMUL.FTZ R121, R121, UR10 ;  /* 0x0000000a79797c20 */ /* 0x000fe20008410000 */
[----:B------:R-:W-:Y:S01]  /*d230*/  FADD.FTZ R115, R115, -R122 ;  /* 0x8000007a73737221 */ /* 0x000fe20000010000 */
        /* <DEDUP_REMOVED lines=13> */
[----:B------:R-:W-:Y:S02]  /*d310*/  HFMA2 R106, -RZ, RZ, 0, 0 ;  /* 0x00000000ff6a7431 */ /* 0x000fe400000001ff */
[----:B------:R-:W-:Y:S01]  /*d320*/  FADD.FTZ R117, R117, -R123 ;  /* 0x8000007b75757221 */ /* 0x000fe20000010000 */
[----:B------:R-:W-:Y:S01]  /*d330*/  @P4 SHF.L.U32 R114, R103, 0x10, RZ ;  /* 0x0000001067724819 */ /* 0x000fe200000006ff */
[----:B------:R-:W-:Y:S01]  /*d340*/  FMUL.FTZ R107, R107, UR23 ;  /* 0x000000176b6b7c20 */ /* 0x000fe20008410000 */
[----:B------:R-:W-:Y:S01]  /*d350*/  F2FP.BF16.F32.PACK_AB R100, R100, R104 ;  /* 0x000000686464723e */ /* 0x000fe200000010ff */
[----:B------:R-:W-:-:S04]  /*d360*/  FMUL.FTZ R117, R117, UR10 ;  /* 0x0000000a75757c20 */ /* 0x000fc80008410000 */
[----:B------:R-:W-:Y:S01]  /*d370*/  FMUL.FTZ R116, R117, UR7 ;  /* 0x0000000775747c20 */ /* 0x000fe20008410000 */
[----:B------:R-:W-:-:S03]  /*d380*/  @P0 SHF.L.U32 R108, R101, 0x10, RZ ;  /* 0x00000010656c0819 */ /* 0x000fc600000006ff */
[----:B------:R-:W-:Y:S02]  /*d390*/  FMUL.FTZ R116, R116, UR23 ;  /* 0x0000001774747c20 */ /* 0x000fe40008410000 */
[----:B------:R-:W-:Y:S01]  /*d3a0*/  @P0 FMUL.FTZ R106, R108, R107 ;  /* 0x0000006b6c6a0220 */ /* 0x000fe20000410000 */
[----:B------:R-:W-:-:S05]  /*d3b0*/  @P0 SHF.L.U32 R108, R33, 0x10, RZ ;  /* 0x00000010216c0819 */ /* 0x000fca00000006ff */
[----:B------:R-:W-:Y:S01]  /*d3c0*/  @P0 FMUL.FTZ R113, R108, R107 ;  /* 0x0000006b6c710220 */ /* 0x000fe20000410000 */
[----:B------:R-:W-:Y:S01]  /*d3d0*/  LOP3.LUT P0, RZ, R132, 0xff000000, RZ, 0xc0, !PT ;  /* 0xff00000084ff7812 */ /* 0x000fe2000780c0ff */
[----:B------:R-:W-:Y:S01]  /*d3e0*/  FADD.FTZ R107, R111, -R119 ;  /* 0x800000776f6b7221 */ /* 0x000fe20000010000 */
[----:B------:R-:W-:-:S03]  /*d3f0*/  @P3 SHF.L.U32 R111, R125, 0x10, RZ ;  /* 0x000000107d6f3819 */ /* 0x000fc600000006ff */
[----:B------:R-:W-:-:S04]  /*d400*/  FMUL.FTZ R107, R107, UR10 ;  /* 0x0000000a6b6b7c20 */ /* 0x000fc80008410000 */
        /* <DEDUP_REMOVED lines=44> */
.L_x_6826:
[----:B------:R-:W2:Y:S04]  /*d6d0*/  LDL.LU R131, [R1+0xb4] ;  /* 0x0000b40001837983 */ /* 0x000ea80000300800 */
[----:B------:R-:W3:Y:S04]  /*d6e0*/  LDL.LU R130, [R1+0xb0] ;  /* 0x0000b00001827983 */ /* 0x000ee80000300800 */
[----:B------:R-:W4:Y:S04]  /*d6f0*/  LDL.LU R129, [R1+0xac] ;  /* 0x0000ac0001817983 */ /* 0x000f280000300800 */
[----:B------:R-:W5:Y:S04]  /*d700*/  LDL.LU R128, [R1+0xa8] ;  /* 0x0000a80001807983 */ /* 0x000f680000300800 */
[----:B------:R-:W5:Y:S04]  /*d710*/  LDL.LU R127, [R1+0xa4] ;  /* 0x0000a400017f7983 */ /* 0x000f680000300800 */
[----:B------:R-:W5:Y:S04]  /*d720*/  LDL.LU R126, [R1+0xa0] ;  /* 0x0000a000017e7983 */ /* 0x000f680000300800 */
[----:B------:R-:W5:Y:S04]  /*d730*/  LDL.LU R125, [R1+0x9c] ;  /* 0x00009c00017d7983 */ /* 0x000f680000300800 */
[----:B------:R-:W5:Y:S01]  /*d740*/  LDL.LU R124, [R1+0x98] ;  /* 0x00009800017c7983 */ /* 0x000f620000300800 */
[----:B------:R-:W-:Y:S01]  /*d750*/  UIADD3 UR6, UPT, UPT, UR6, UR28, URZ ;  /* 0x0000001c06067290 */ /* 0x000fe2000fffe0ff */
[----:B------:R-:W-:-:S03]  /*d760*/  PLOP3.LUT P2, PT, P2, PT, PT, 0x8, 0x80 ;  /* 0x000000000080781c */ /* 0x000fc6000174e170 */
[----:B------:R-:W-:Y:S01]  /*d770*/  UISETP.GE.AND UP1, UPT, UR6, UR29, UPT ;  /* 0x0000001d0600728c */ /* 0x000fe2000bf26270 */
[----:B--2---:R-:W-:Y:S01]  /*d780*/  FADD.FTZ R131, R111, R131 ;  /* 0x000000836f837221 */ /* 0x004fe20000010000 */
[----:B---3--:R-:W-:Y:S01]  /*d790*/  FADD.FTZ R130, R109, R130 ;  /* 0x000000826d827221 */ /* 0x008fe20000010000 */
[----:B----4-:R-:W-:Y:S01]  /*d7a0*/  FADD.FTZ R129, R110, R129 ;  /* 0x000000816e817221 */ /* 0x010fe20000010000 */
[----:B-----5:R-:W-:Y:S01]  /*d7b0*/  FADD.FTZ R128, R108, R128 ;  /* 0x000000806c807221 */ /* 0x020fe20000010000 */
[----:B------:R-:W-:Y:S01]  /*d7c0*/  FADD.FTZ R127, R107, R127 ;  /* 0x0000007f6b7f7221 */ /* 0x000fe20000010000 */
[----:B------:R-:W-:Y:S01]  /*d7d0*/  FADD.FTZ R126, R106, R126 ;  /* 0x0000007e6a7e7221 */ /* 0x000fe20000010000 */
[----:B------:R-:W-:Y:S02]  /*d7e0*/  FADD.FTZ R125, R105, R125 ;  /* 0x0000007d697d7221 */ /* 0x000fe40000010000 */
[----:B------:R-:W1:Y:S01]  /*d7f0*/  @P1 LDC.64 R104, c[0x0][0x478] ;  /* 0x00011e00ff681b82 */ /* 0x000e620000000a00 */
[----:B------:R-:W-:-:S05]  /*d800*/  FADD.FTZ R124, R0, R124 ;  /* 0x0000007c007c7221 */ /* 0x000fca0000010000 */
[----:B------:R-:W-:Y:S04]  /*d810*/  STL [R1+0x98], R124 ;  /* 0x0000987c01007387 */ /* 0x000fe80000100800 */
        /* <DEDUP_REMOVED lines=8> */
[----:B------:R2:W-:Y:S04]  /*d8a0*/  STL [R1+0xb0], R130 ;  /* 0x0000b08201007387 */ /* 0x0005e80000100800 */
[----:B------:R2:W-:Y:S01]  /*d8b0*/  STL [R1+0xb4], R131 ;  /* 0x0000b48301007387 */ /* 0x0005e20000100800 */
[----:B-1----:R-:W-:-:S05]  /*d8c0*/  MOV R104, 0x10 ;  /* 0x0000001000687802 */ /* 0x002fca0000000f00 */
[----:B------:R-:W-:-:S05]  /*d8d0*/  IMAD.WIDE.U32 R104, R2, R104, UR26 ;  /* 0x0000001a02687e25 */ /* 0x000fca000f8e0068 */
[----:B------:R2:W-:Y:S01]  /*d8e0*/  STG.E.128 desc[UR16][R104.64], R100 ;  /* 0x0000006468007986 */ /* 0x0005e2000c101d10 */
[----:B------:R-:W-:Y:S05]  /*d8f0*/  BRA.U !UP1, `(.L_x_6828) ;  /* 0xffffff3909747547 */ /* 0x000fea000b83ffff */
        /* <DEDUP_REMOVED lines=113> */
[----:B--2---:R-:W-:Y:S02]  /*e010*/  MOV R105, R129 ;  /* 0x0000008100697202 */ /* 0x004fe40000000f00 */
[----:B------:R-:W-:Y:S02]  /*e020*/  MOV R104, R128 ;  /* 0x0000008000687202 */ /* 0x000fe40000000f00 */
[----:B------:R-:W-:Y:S02]  /*e030*/  MOV R111, R127 ;  /* 0x0000007f006f7202 */ /* 0x000fe40000000f00 */
[----:B------:R-:W-:Y:S02]  /*e040*/  MOV R110, R126 ;  /* 0x0000007e006e7202 */ /* 0x000fe40000000f00 */
[----:B------:R-:W-:Y:S02]  /*e050*/  MOV R109, R125 ;  /* 0x0000007d006d7202 */ /* 0x000fe40000000f00 */
[----:B-1----:R-:W-:-:S07]  /*e060*/  MOV R108, R124 ;  /* 0x0000007c006c7202 */ /* 0x002fce0000000f00 */
.L_x_6807:
        /* <DEDUP_REMOVED lines=40> */
[----:B------:R-:W-:Y:S01]  /*e2f0*/  STG.E.128 desc[UR16][R102.64+0x4010], R104 ;  /* 0x0040106866007986 */ /* 0x000fe2000c101d10 */
[----:B------:R-:W-:Y:S05]  /*e300*/  EXIT ;  /* 0x000000000000794d */ /* 0x000fea0003800000 */
.L_x_6829:
        /* <DEDUP_REMOVED lines=15> */
.L_x_19349:


//--------------------- .text._ZN10layer_norm22ln_bwd_finalize_kernelINS_22Kernel_traits_finalizeILj5120E13__nv_bfloat16S2_fS2_fjLb1ELj1024ELj4ENS_18Kernel_traits_baseILj5120ES2_S2_fS2_fjLj1024EEEEELb1ELb0EEEvNS_9BwdParamsE --------------------------
	.section	.text._ZN10layer_norm22ln_bwd_finalize_kernelINS_22Kernel_traits_finalizeILj5120E13__nv_bfloat16S2_fS2_fjLb1ELj1024ELj4ENS_18Kernel_traits_baseILj5120ES2_S2_fS2_fjLj1024EEEEELb1ELb0EEEvNS_9BwdParamsE,"ax",@progbits
	.align	128
        .global         _ZN10layer_norm22ln_bwd_finalize_kernelINS_22Kernel_traits_finalizeILj5120E13__nv_bfloat16S2_fS2_fjLb1ELj1024ELj4ENS_18Kernel_traits_baseILj5120ES2_S2_fS2_fjLj1024EEEEELb1ELb0EEEvNS_9BwdParamsE
        .type           _ZN10layer_norm22ln_bwd_finalize_kernelINS_22Kernel_traits_finalizeILj5120E13__nv_bfloat16S2_fS2_fjLb1ELj1024ELj4ENS_18Kernel_traits_baseILj5120ES2_S2_fS2_fjLj1024EEEEELb1ELb0EEEvNS_9BwdParamsE,@function
        .size           _ZN10layer_norm22ln_bwd_finalize_kernelINS_22Kernel_traits_finalizeILj5120E13__nv_bfloat16S2_fS2_fjLb1ELj1024ELj4ENS_18Kernel_traits_baseILj5120ES2_S2_fS2_fjLj1024EEEEELb1ELb0EEEvNS_9BwdParamsE,(.L_x_19350 - _ZN10layer_norm22ln_bwd_finalize_kernelINS_22Kernel_traits_finalizeILj5120E13__nv_bfloat16S2_fS2_fjLb1ELj1024ELj4ENS_18Kernel_traits_baseILj5120ES2_S2_fS2_fjLj1024EEEEELb1ELb0EEEvNS_9BwdParamsE)
        .other          _ZN10layer_norm22ln_bwd_finalize_kernelINS_22Kernel_traits_finalizeILj5120E13__nv_bfloat16S2_fS2_fjLb1ELj1024ELj4ENS_18Kernel_traits_baseILj5120ES2_S2_fS2_fjLj1024EEEEELb1ELb0EEEvNS_9BwdParamsE,@"STO_CUDA_ENTRY STV_DEFAULT"
_ZN10layer_norm22ln_bwd_finalize_kernelINS_22Kernel_traits_finalizeILj5120E13__nv_bfloat16S2_fS2_fjLb1ELj1024ELj4ENS_18Kernel_traits_baseILj5120ES2_S2_fS2_fjLj1024EEEEELb1ELb0EEEvNS_9BwdParamsE:
.text._ZN10layer_norm22ln_bwd_finalize_kernelINS_22Kernel_traits_finalizeILj5120E13__nv_bfloat16S2_fS2_fjLb1ELj1024ELj4ENS_18Kernel_traits_baseILj5120ES2_S2_fS2_fjLj1024EEEEELb1ELb0EEEvNS_9BwdParamsE:
        /* <DEDUP_REMOVED lines=62> */
.L_x_6834:
        /* <DEDUP_REMOVED lines=87> */
.L_x_6833:
[----:B------:R-:W-:Y:S05]  /*0950*/  BSYNC.RECONVERGENT B1 ;  /* 0x0000000000017941 */ /* 0x000fea0003800200 */
.L_x_6832:
        /* <DEDUP_REMOVED lines=49> */
.L_x_6836:
[----:B------:R-:W-:Y:S05]  /*0c70*/  BSYNC.RECONVERGENT B1 ;  /* 0x0000000000017941 */ /* 0x000fea0003800200 */
.L_x_6835:
        /* <DEDUP_REMOVED lines=29> */
.L_x_6838:
[----:B------:R-:W-:Y:S05]  /*0e50*/  BSYNC.RECONVERGENT B1 ;  /* 0x0000000000017941 */ /* 0x000fea0003800200 */
.L_x_6837:
        /* <DEDUP_REMOVED lines=14> */
.L_x_6831:
[----:B------:R-:W-:Y:S05]  /*0f40*/  BSYNC.RECONVERGENT B0 ;  /* 0x0000000000007941 */ /* 0x000fea0003800200 */
.L_x_6830:
        /* <DEDUP_REMOVED lines=75> */
.L_x_6839:
        /* <DEDUP_REMOVED lines=16> */
.L_x_19350:


//--------------------- .text._ZN10layer_norm13ln_bwd_kernelINS_13Kernel_traitsI13__nv_bfloat16S2_fS2_fjLj5120ELj1ELj1ELj4ELj16ENS_18Kernel_traits_baseILj5120ES2_S2_fS2_fjLj128EEEEELb1ELb1ELb1ELb0EEEvNS_9BwdParamsE --------------------------
	.section	.text._ZN10layer_norm13ln_bwd_kernelINS_13Kernel_traitsI13__nv_bfloat16S2_fS2_fjLj5120ELj1ELj1ELj4ELj16ENS_18Kernel_traits_baseILj5120ES2_S2_fS2_fjLj128EEEEELb1ELb1ELb1ELb0EEEvNS_9BwdParamsE,"ax",@progbits
	.align	128
        .global         _ZN10layer_norm13ln_bwd_kernelINS_13Kernel_traitsI13__nv_bfloat16S2_fS2_fjLj5120ELj1ELj1ELj4ELj16ENS_18Kernel_traits_baseILj5120ES2_S2_fS2_fjLj128EEEEELb1ELb1ELb1ELb0EEEvNS_9BwdParamsE
        .type           _ZN10layer_norm13ln_bwd_kernelINS_13Kernel_traitsI13__nv_bfloat16S2_fS2_fjLj5120ELj1ELj1ELj4ELj16ENS_18Kernel_traits_baseILj5120ES2_S2_fS2_fjLj128EEEEELb1ELb1ELb1ELb0EEEvNS_9BwdParamsE,@function
        .size           _ZN10layer_norm13ln_bwd_kernelINS_13Kernel_traitsI13__nv_bfloat16S2_fS2_fjLj5120ELj1ELj1ELj4ELj16ENS_18Kernel_traits_baseILj5120ES2_S2_fS2_fjLj128EEEEELb1ELb1ELb1ELb0EEEvNS_9BwdParamsE,(.L_x_19351 - _ZN10layer_norm13ln_bwd_kernelINS_13Kernel_traitsI13__nv_bfloat16S2_fS2_fjLj5120ELj1ELj1ELj4ELj16ENS_18Kernel_traits_baseILj5120ES2_S2_fS2_fjLj128EEEEELb1ELb1ELb1ELb0EEEvNS_9BwdParamsE)
        .other          _ZN10layer_norm13ln_bwd_kernelINS_13Kernel_traitsI13__nv_bfloat16S2_fS2_fjLj5120ELj1ELj1ELj4ELj16ENS_18Kernel_traits_baseILj5120ES2_S2_fS2_fjLj128EEEEELb1ELb1ELb1ELb0EEEvNS_9BwdParamsE,@"STO_CUDA_ENTRY STV_DEFAULT"
_ZN10layer_norm13ln_bwd_kernelINS_13Kernel_traitsI13__nv_bfloat16S2_fS2_fjLj5120ELj1ELj1ELj4ELj16ENS_18Kernel_traits_baseILj5120ES2_S2_fS2_fjLj128EEEEELb1ELb1ELb1ELb0EEEvNS_9BwdParamsE:
.text._ZN10layer_norm13ln_bwd_kernelINS_13Kernel_traitsI13__nv_bfloat16S2_fS2_fjLj5120ELj1ELj1ELj4ELj16ENS_18Kernel_traits_baseILj5120ES2_S2_fS2_fjLj128EEEEELb1ELb1ELb1ELb0EEEvNS_9BwdParamsE:
        /* <DEDUP_REMOVED lines=47> */
[----:B-1----:R-:W-:-:S04]  /*02f0*/  @P1 IMAD.WIDE.U32 R22, R3, 0x10, R22 ;  /* 0x0000001003161825 */ /* 0x002fc800078e0016 */
[----:B------:R-:W-:Y:S01]  /*0300*/  @P1 VIADD R3, R3, 0x80 ;  /* 0x0000008003031836 */ /* 0x000fe20000000000 */
[----:B------:R0:W5:Y:S03]  /*0310*/  @P1 LDG.E.128 R56, desc[UR20][R22.64] ;  /* 0x0000001416381981 */ /* 0x000166000c1e1d00 */
        /* <DEDUP_REMOVED lines=156> */
[----:B------:R-:W-:Y:S01]  /*0ce0*/  UPLOP3.LUT UP1, UPT, UPT, UPT, UPT, 0x40, 0x4 ;  /* 0x000000000004789c */ /* 0x000fe20003f2e870 */
[----:B------:R-:W1:Y:S02]  /*0cf0*/  LDCU UR4, c[0x0][0x388] ;  /* 0x00007100ff0477ac */ /* 0x000e640008000800 */
[----:B------:R0:W-:Y:S01]  /*0d00*/  STL.S16 [R1+0x28], R3 ;  /* 0x0000280301007387 */ /* 0x0001e20000100600 */
[----:B------:R-:W2:Y:S03]  /*0d10*/  LDCU.U8 UR30, c[0x0][0x410] ;  /* 0x00008200ff1e77ac */ /* 0x000ea60008000000 */
[----:B------:R0:W-:Y:S01]  /*0d20*/  STL.S16 [R1+0x24], R0 ;  /* 0x0000240001007387 */ /* 0x0001e20000100600 */
        /* <DEDUP_REMOVED lines=71> */
.L_x_7326:
        /* <DEDUP_REMOVED lines=51> */
[----:B------:R-:W-:Y:S02]  /*14d0*/  IMAD.U32 R152, RZ, RZ, UR8 ;  /* 0x00000008ff987e24 */ /* 0x000fe4000f8e00ff */
        /* <DEDUP_REMOVED lines=8> */
[----:B------:R-:W-:Y:S01]  /*1560*/  ISETP.NE.U32.AND P0, PT, RZ, UR24, PT ;  /* 0x00000018ff007c0c */ /* 0x000fe2000bf05070 */
[----:B------:R-:W2:Y:S03]  /*1570*/  LDL.LU R24, [R1+0x84] ;  /* 0x0000840001187983 */ /* 0x000ea60000300800 */
[----:B------:R-:W-:Y:S01]  /*1580*/  ISETP.NE.AND.EX P0, PT, RZ, UR25, PT, P0 ;  /* 0x00000019ff007c0c */ /* 0x000fe2000bf05300 */
[----:B------:R-:W3:Y:S02]  /*1590*/  LDL.LU R172, [R1+0x12c] ;  /* 0x00012c0001ac7983 */ /* 0x000ee40000300800 */
[----:B0-----:R-:W0:Y:S02]  /*15a0*/  LDC.64 R152, c[0x0][0x428] ;  /* 0x00010a00ff987b82 */ /* 0x001e240000000a00 */
[----:B------:R-:W4:Y:S04]  /*15b0*/  LDL.LU R29, [R1+0x8c] ;  /* 0x00008c00011d7983 */ /* 0x000f280000300800 */
[----:B------:R-:W4:Y:S02]  /*15c0*/  LDL.LU R208, [R1+0x114] ;  /* 0x0001140001d07983 */ /* 0x000f240000300800 */
[----:B------:R-:W0:Y:S02]  /*15d0*/  LDC.64 R190, c[0x0][0x3b0] ;  /* 0x0000ec00ffbe7b82 */ /* 0x000e240000000a00 */
[----:B------:R-:W4:Y:S04]  /*15e0*/  LDL.LU R181, [R1+0x128] ;  /* 0x0001280001b57983 */ /* 0x000f280000300800 */
[----:B------:R-:W4:Y:S01]  /*15f0*/  LDL.LU R192, [R1+0x110] ;  /* 0x0001100001c07983 */ /* 0x000f220000300800 */
[----:B-1----:R-:W-:-:S03]  /*1600*/  IMAD.WIDE.U32 R30, R203, 0x20, R30 ;  /* 0x00000020cb1e7825 */ /* 0x002fc600078e001e */
[----:B------:R-:W4:Y:S04]  /*1610*/  LDL.LU R209, [R1+0x78] ;  /* 0x0000780001d17983 */ /* 0x000f280000300800 */
[----:B------:R-:W2:Y:S04]  /*1620*/  LDG.E.128 R156, desc[UR20][R30.64] ;  /* 0x000000141e9c7981 */ /* 0x000ea8000c1e1d00 */
[----:B------:R1:W4:Y:S01]  /*1630*/  LDG.E.128 R160, desc[UR20][R30.64+0x10] ;  /* 0x000010141ea07981 */ /* 0x000322000c1e1d00 */
[----:B0-----:R-:W-:-:S03]  /*1640*/  IMAD.WIDE.U32 R152, R207, 0x10, R152 ;  /* 0x00000010cf987825 */ /* 0x001fc600078e0098 */
[----:B------:R-:W4:Y:S04]  /*1650*/  LDL.LU R193, [R1+0x118] ;  /* 0x0001180001c17983 */ /* 0x000f280000300800 */
[----:B------:R-:W3:Y:S01]  /*1660*/  LDG.E.128 R152, desc[UR20][R152.64] ;  /* 0x0000001498987981 */ /* 0x000ee2000c1e1d00 */
[----:B-1----:R-:W0:Y:S02]  /*1670*/  @P0 LDC.64 R30, c[0x0][0x438] ;  /* 0x00010e00ff1e0b82 */ /* 0x002e240000000a00 */
[----:B0-----:R-:W-:-:S05]  /*1680*/  @P0 IMAD.WIDE.U32 R30, R203, 0x20, R30 ;  /* 0x00000020cb1e0825 */ /* 0x001fca00078e001e */
[----:B------:R-:W5:Y:S04]  /*1690*/  @P0 LDG.E.128 R108, desc[UR20][R30.64] ;  /* 0x000000141e6c0981 */ /* 0x000f68000c1e1d00 */
[----:B------:R0:W5:Y:S02]  /*16a0*/  @P0 LDG.E.128 R112, desc[UR20][R30.64+0x10] ;  /* 0x000010141e700981 */ /* 0x000164000c1e1d00 */
[----:B0-----:R-:W-:Y:S02]  /*16b0*/  IMAD.WIDE.U32 R30, R204, 0x8, R190 ;  /* 0x00000008cc1e7825 */ /* 0x001fe400078e00be */
[----:B------:R-:W4:Y:S01]  /*16c0*/  LDL.LU R191, [R1+0x124] ;  /* 0x0001240001bf7983 */ /* 0x000f220000300800 */
[----:B------:R-:W-:-:S03]  /*16d0*/  PRMT R11, R232, 0x7632, R11 ;  /* 0x00007632e80b7816 */ /* 0x000fc6000000000b */
[----:B------:R-:W5:Y:S01]  /*16e0*/  LDG.E.64 R30, desc[UR20][R30.64] ;  /* 0x000000141e1e7981 */ /* 0x000f62000c1e1b00 */
[----:B------:R-:W-:Y:S01]  /*16f0*/  SHF.L.U32 R11, R11, 0x10, RZ ;  /* 0x000000100b0b7819 */ /* 0x000fe200000006ff */
[----:B--2---:R-:W-:Y:S02]  /*1700*/  FADD.FTZ R12, R157, -UR34 ;  /* 0x800000229d0c7e21 */ /* 0x004fe40008010000 */
[----:B------:R-:W2:Y:S02]  /*1710*/  LDL.LU R157, [R1+0x74] ;  /* 0x00007400019d7983 */ /* 0x000ea40000300800 */
[----:B------:R-:W-:Y:S01]  /*1720*/  FMUL.FTZ R214, R12, UR32 ;  /* 0x000000200cd67c20 */ /* 0x000fe20008410000 */
[----:B---3--:R-:W-:-:S04]  /*1730*/  PRMT R0, R152, 0x7632, R0 ;  /* 0x0000763298007816 */ /* 0x008fc80000000000 */
[----:B------:R-:W-:Y:S01]  /*1740*/  SHF.L.U32 R0, R0, 0x10, RZ ;  /* 0x0000001000007819 */ /* 0x000fe200000006ff */
[----:B------:R-:W-:-:S04]  /*1750*/  FADD.FTZ R12, R159, -UR34 ;  /* 0x800000229f0c7e21 */ /* 0x000fc80008010000 */
[-C--:B------:R-:W-:Y:S01]  /*1760*/  FMUL.FTZ R213, R11, R0.reuse ;  /* 0x000000000bd57220 */ /* 0x080fe20000410000 */
[--C-:B------:R-:W-:Y:S01]  /*1770*/  FADD.FTZ R24, R24, R0.reuse ;  /* 0x0000000018187221 */ /* 0x100fe20000010000 */
[----:B------:R-:W-:Y:S01]  /*1780*/  FMUL.FTZ R12, R12, UR32 ;  /* 0x000000200c0c7c20 */ /* 0x000fe20008410000 */
[----:B----4-:R-:W-:Y:S01]  /*1790*/  FFMA.FTZ R191, R214, R0, R191 ;  /* 0x00000000d6bf7223 */ /* 0x010fe200000100bf */
[----:B------:R-:W-:-:S04]  /*17a0*/  PRMT R0, R153, 0x7632, R0 ;  /* 0x0000763299007816 */ /* 0x000fc80000000000 */
[----:B------:R-:W-:Y:S01]  /*17b0*/  SHF.L.U32 R0, R0, 0x10, RZ ;  /* 0x0000001000007819 */ /* 0x000fe200000006ff */
[----:B------:R-:W-:Y:S04]  /*17c0*/  STL [R1+0x124], R191 ;  /* 0x000124bf01007387 */ /* 0x000fe80000100800 */
[----:B------:R-:W-:Y:S01]  /*17d0*/  FFMA.FTZ R172, R12, R0, R172 ;  /* 0x000000000cac7223 */ /* 0x000fe200000100ac */
[----:B------:R0:W-:Y:S01]  /*17e0*/  STL [R1+0x84], R24 ;  /* 0x0000841801007387 */ /* 0x0001e20000100800 */
[----:B------:R-:W-:-:S03]  /*17f0*/  FADD.FTZ R29, R29, R0 ;  /* 0x000000001d1d7221 */ /* 0x000fc60000010000 */
[----:B------:R1:W-:Y:S01]  /*1800*/  STL [R1+0x12c], R172 ;  /* 0x00012cac01007387 */ /* 0x0003e20000100800 */
[----:B0-----:R-:W-:-:S03]  /*1810*/  FADD.FTZ R24, R161, -UR34 ;  /* 0x80000022a1187e21 */ /* 0x001fc60008010000 */
[----:B-1----:R-:W3:Y:S04]  /*1820*/  LDL.LU R172, [R1+0x120] ;  /* 0x0001200001ac7983 */ /* 0x002ee80000300800 */
[----:B------:R-:W4:Y:S04]  /*1830*/  LDL.LU R191, [R1+0x11c] ;  /* 0x00011c0001bf7983 */ /* 0x000f280000300800 */
[----:B------:R-:W3:Y:S04]  /*1840*/  LDL.LU R190, [R1+0x80] ;  /* 0x0000800001be7983 */ /* 0x000ee80000300800 */
[----:B------:R0:W-:Y:S04]  /*1850*/  STL [R1+0x8c], R29 ;  /* 0x00008c1d01007387 */ /* 0x0001e80000100800 */
[----:B------:R-:W4:Y:S01]  /*1860*/  LDL.LU R161, [R1+0x7c] ;  /* 0x00007c0001a17983 */ /* 0x000f220000300800 */
[----:B------:R-:W-:-:S04]  /*1870*/  PRMT R11, R233, 0x7632, R11 ;  /* 0x00007632e90b7816 */ /* 0x000fc8000000000b */
[----:B------:R-:W-:Y:S02]  /*1880*/  SHF.L.U32 R11, R11, 0x10, RZ ;  /* 0x000000100b0b7819 */ /* 0x000fe400000006ff */
[----:B------:R-:W-:-:S03]  /*1890*/  PRMT R23, R154, 0x7632, R23 ;  /* 0x000076329a177816 */ /* 0x000fc60000000017 */
[----:B------:R-:W-:Y:S01]  /*18a0*/  FMUL.FTZ R11, R11, R0 ;  /* 0x000000000b0b7220 */ /* 0x000fe20000410000 */
[----:B------:R-:W-:Y:S01]  /*18b0*/  PRMT R0, R234, 0x7632, R0 ;  /* 0x00007632ea007816 */ /* 0x000fe20000000000 */
[----:B------:R-:W-:Y:S01]  /*18c0*/  FMUL.FTZ R24, R24, UR32 ;  /* 0x0000002018187c20 */ /* 0x000fe20008410000 */
[----:B0-----:R-:W-:-:S03]  /*18d0*/  SHF.L.U32 R29, R23, 0x10, RZ ;  /* 0x00000010171d7819 */ /* 0x001fc600000006ff */
[----:B------:R-:W-:Y:S02]  /*18e0*/  IMAD.U32 R0, R0, 0x10000, RZ ;  /* 0x0001000000007824 */ /* 0x000fe400078e00ff */
[-C--:B------:R-:W-:Y:S02]  /*18f0*/  FFMA.FTZ R208, R24, R29.reuse, R208 ;  /* 0x0000001d18d07223 */ /* 0x080fe400000100d0 */
[----:B------:R-:W-:Y:S01]  /*1900*/  FMUL.FTZ R23, R0, R29 ;  /* 0x0000001d00177220 */ /* 0x000fe20000410000 */
[--C-:B--2---:R-:W-:Y:S01]  /*1910*/  FADD.FTZ R157, R157, R29.reuse ;  /* 0x0000001d9d9d7221 */ /* 0x104fe20000010000 */
[----:B------:R-:W-:-:S04]  /*1920*/  PRMT R29, R155, 0x7632, R29 ;  /* 0x000076329b1d7816 */ /* 0x000fc8000000001d */
[----:B------:R-:W-:Y:S01]  /*1930*/  SHF.L.U32 R29, R29, 0x10, RZ ;  /* 0x000000101d1d7819 */ /* 0x000fe200000006ff */
[----:B------:R0:W-:Y:S04]  /*1940*/  STL [R1+0x74], R157 ;  /* 0x0000749d01007387 */ /* 0x0001e80000100800 */
[----:B------:R1:W-:Y:S01]  /*1950*/  STL [R1+0x114], R208 ;  /* 0x000114d001007387 */ /* 0x0003e20000100800 */
[----:B0-----:R-:W-:-:S04]  /*1960*/  FADD.FTZ R157, R163, -UR34 ;  /* 0x80000022a39d7e21 */ /* 0x001fc80008010000 */
[----:B-1----:R-:W-:Y:S01]  /*1970*/  FMUL.FTZ R208, R157, UR32 ;  /* 0x000000209dd07c20 */ /* 0x002fe20008410000 */
[----:B----4-:R-:W-:-:S05]  /*1980*/  FADD.FTZ R161, R161, R29 ;  /* 0x0000001da1a17221 */ /* 0x010fca0000010000 */
[----:B------:R0:W-:Y:S04]  /*1990*/  STL [R1+0x7c], R161 ;  /* 0x00007ca101007387 */ /* 0x0001e80000100800 */
[----:B0-----:R-:W2:Y:S04]  /*19a0*/  LDL.LU R161, [R1+0x88] ;  /* 0x0000880001a17983 */ /* 0x001ea80000300800 */
[----:B------:R-:W4:Y:S01]  /*19b0*/  LDL.LU R157, [R1+0x70] ;  /* 0x00007000019d7983 */ /* 0x000f220000300800 */
[----:B------:R-:W-:-:S04]  /*19c0*/  PRMT R0, R235, 0x7632, R0 ;  /* 0x00007632eb007816 */ /* 0x000fc80000000000 */
[----:B------:R-:W-:-:S05]  /*19d0*/  SHF.L.U32 R0, R0, 0x10, RZ ;  /* 0x0000001000007819 */ /* 0x000fca00000006ff */
[-C--:B------:R-:W-:Y:S01]  /*19e0*/  FMUL.FTZ R159, R0, R29.reuse ;  /* 0x0000001d009f7220 */ /* 0x080fe20000410000 */
[----:B------:R-:W-:Y:S01]  /*19f0*/  FADD.FTZ R0, R156, -UR34 ;  /* 0x800000229c007e21 */ /* 0x000fe20008010000 */
[----:B------:R-:W-:Y:S01]  /*1a00*/  SHF.L.U32 R156, R152, 0x10, RZ ;  /* 0x00000010989c7819 */ /* 0x000fe200000006ff */
[----:B------:R-:W-:Y:S02]  /*1a10*/  FFMA.FTZ R191, R208, R29, R191 ;  /* 0x0000001dd0bf7223 */ /* 0x000fe400000100bf */
[----:B------:R-:W-:Y:S01]  /*1a20*/  FMUL.FTZ R0, R0, UR32 ;  /* 0x0000002000007c20 */ /* 0x000fe20008410000 */
[----:B------:R-:W-:Y:S01]  /*1a30*/  SHF.L.U32 R29, R232, 0x10, RZ ;  /* 0x00000010e81d7819 */ /* 0x000fe200000006ff */
[----:B---3--:R-:W-:Y:S01]  /*1a40*/  FADD.FTZ R190, R190, R156 ;  /* 0x0000009cbebe7221 */ /* 0x008fe20000010000 */
[----:B------:R-:W-:Y:S01]  /*1a50*/  STL [R1+0x14], R208 ;  /* 0x000014d001007387 */ /* 0x000fe20000100800 */
[----:B------:R-:W-:Y:S01]  /*1a60*/  FFMA.FTZ R172, R0, R156, R172 ;  /* 0x0000009c00ac7223 */ /* 0x000fe200000100ac */
[----:B------:R-:W-:-:S02]  /*1a70*/  FADD.FTZ R152, R158, -UR34 ;  /* 0x800000229e987e21 */ /* 0x000fc40008010000 */
[----:B------:R-:W-:Y:S01]  /*1a80*/  STL [R1+0x10], R159 ;  /* 0x0000109f01007387 */ /* 0x000fe20000100800 */
[----:B------:R-:W-:-:S03]  /*1a90*/  FMUL.FTZ R29, R29, R156 ;  /* 0x0000009c1d1d7220 */ /* 0x000fc60000410000 */
[----:B------:R-:W-:Y:S01]  /*1aa0*/  STL [R1+0x11c], R191 ;  /* 0x00011cbf01007387 */ /* 0x000fe20000100800 */
[----:B------:R-:W-:-:S03]  /*1ab0*/  IMAD.U32 R156, R153, 0x10000, RZ ;  /* 0x00010000999c7824 */ /* 0x000fc600078e00ff */
[----:B------:R-:W-:Y:S04]  /*1ac0*/  STL [R1+0x80], R190 ;  /* 0x000080be01007387 */ /* 0x000fe80000100800 */
[----:B------:R0:W-:Y:S02]  /*1ad0*/  STL [R1+0x120], R172 ;  /* 0x000120ac01007387 */ /* 0x0001e40000100800 */
[----:B0-----:R-:W-:Y:S01]  /*1ae0*/  FMUL.FTZ R172, R152, UR32 ;  /* 0x0000002098ac7c20 */ /* 0x001fe20008410000 */
[----:B------:R-:W-:-:S03]  /*1af0*/  SHF.L.U32 R152, R233, 0x10, RZ ;  /* 0x00000010e9987819 */ /* 0x000fc600000006ff */
[----:B------:R-:W-:Y:S01]  /*1b00*/  FFMA.FTZ R181, R172, R156, R181 ;  /* 0x0000009cacb57223 */ /* 0x000fe200000100b5 */
[----:B------:R-:W-:Y:S01]  /*1b10*/  SHF.L.U32 R154, R154, 0x10, RZ ;  /* 0x000000109a9a7819 */ /* 0x000fe200000006ff */
[----:B------:R-:W-:-:S03]  /*1b20*/  FADD.FTZ R153, R160, -UR34 ;  /* 0x80000022a0997e21 */ /* 0x000fc60008010000 */
[----:B------:R0:W-:Y:S01]  /*1b30*/  STL [R1+0x128], R181 ;  /* 0x000128b501007387 */ /* 0x0001e20000100800 */
[----:B------:R-:W-:Y:S01]  /*1b40*/  FMUL.FTZ R191, R153, UR32 ;  /* 0x0000002099bf7c20 */ /* 0x000fe20008410000 */
[----:B------:R-:W-:Y:S01]  /*1b50*/  FADD.FTZ R153, RZ, R29 ;  /* 0x0000001dff997221 */ /* 0x000fe20000010000 */
[----:B0-----:R-:W-:Y:S01]  /*1b60*/  FMUL.FTZ R181, R152, R156 ;  /* 0x0000009c98b57220 */ /* 0x001fe20000410000 */
[----:B------:R-:W-:-:S05]  /*1b70*/  SHF.L.U32 R152, R234, 0x10, RZ ;  /* 0x00000010ea987819 */ /* 0x000fca00000006ff */
[-C--:B------:R-:W-:Y:S01]  /*1b80*/  FMUL.FTZ R190, R152, R154.reuse ;  /* 0x0000009a98be7220 */ /* 0x080fe20000410000 */
[----:B------:R-:W-:Y:S01]  /*1b90*/  FFMA.FTZ R152, R0, R29, RZ ;  /* 0x0000001d00987223 */ /* 0x000fe200000100ff */
[----:B------:R-:W-:Y:S01]  /*1ba0*/  FFMA.FTZ R192, R191, R154, R192 ;  /* 0x0000009abfc07223 */ /* 0x000fe200000100c0 */
[----:B------:R-:W-:Y:S02]  /*1bb0*/  FADD.FTZ R153, R153, R213 ;  /* 0x000000d599997221 */ /* 0x000fe40000010000 */
[----:B------:R-:W-:Y:S01]  /*1bc0*/  FFMA.FTZ R152, R214, R213, R152 ;  /* 0x000000d5d6987223 */ /* 0x000fe20000010098 */
[----:B------:R-:W-:Y:S01]  /*1bd0*/  SHF.L.U32 R155, R155, 0x10, RZ ;  /* 0x000000109b9b7819 */ /* 0x000fe200000006ff */
[----:B------:R-:W-:Y:S02]  /*1be0*/  FADD.FTZ R153, R153, R181 ;  /* 0x000000b599997221 */ /* 0x000fe40000010000 */
[----:B------:R-:W-:Y:S02]  /*1bf0*/  FFMA.FTZ R152, R172, R181, R152 ;  /* 0x000000b5ac987223 */ /* 0x000fe40000010098 */
[----:B------:R-:W-:Y:S01]  /*1c00*/  FADD.FTZ R153, R153, R11 ;  /* 0x0000000b99997221 */ /* 0x000fe20000010000 */
[----:B------:R-:W-:Y:S01]  /*1c10*/  FADD.FTZ R209, R209, R155 ;  /* 0x0000009bd1d17221 */ /* 0x000fe20000010000 */
[----:B------:R-:W-:-:S02]  /*1c20*/  FFMA.FTZ R152, R12, R11, R152 ;  /* 0x0000000b0c987223 */ /* 0x000fc40000010098 */
[----:B------:R-:W-:Y:S02]  /*1c30*/  FADD.FTZ R153, R153, R190 ;  /* 0x000000be99997221 */ /* 0x000fe40000010000 */
[----:B------:R-:W-:Y:S02]  /*1c40*/  FFMA.FTZ R152, R191, R190, R152 ;  /* 0x000000bebf987223 */ /* 0x000fe40000010098 */
[----:B------:R-:W-:Y:S02]  /*1c50*/  FADD.FTZ R153, R153, R23 ;  /* 0x0000001799997221 */ /* 0x000fe40000010000 */
[----:B------:R-:W-:Y:S01]  /*1c60*/  FFMA.FTZ R152, R24, R23, R152 ;  /* 0x0000001718987223 */ /* 0x000fe20000010098 */
[----:B------:R-:W-:Y:S01]  /*1c70*/  VIADD R207, R207, 0x80 ;  /* 0x00000080cfcf7836 */ /* 0x000fe20000000000 */
[----:B------:R-:W-:Y:S02]  /*1c80*/  IADD3 R204, PT, PT, R204, 0x80, RZ ;  /* 0x00000080cccc7810 */ /* 0x000fe40007ffe0ff */
[----:B------:R-:W-:Y:S01]  /*1c90*/  IADD3 R203, PT, PT, R203, 0x80, RZ ;  /* 0x00000080cbcb7810 */ /* 0x000fe20007ffe0ff */
[----:B--2---:R-:W-:Y:S01]  /*1ca0*/  FADD.FTZ R161, R161, R156 ;  /* 0x0000009ca1a17221 */ /* 0x004fe20000010000 */
[----:B----4-:R-:W-:Y:S01]  /*1cb0*/  FADD.FTZ R157, R157, R154 ;  /* 0x0000009a9d9d7221 */ /* 0x010fe20000010000 */
[----:B------:R-:W-:-:S03]  /*1cc0*/  FADD.FTZ R154, R162, -UR34 ;  /* 0x80000022a29a7e21 */ /* 0x000fc60008010000 */
[----:B------:R-:W-:Y:S04]  /*1cd0*/  STL [R1+0x88], R161 ;  /* 0x000088a101007387 */ /* 0x000fe80000100800 */
[----:B------:R-:W-:Y:S04]  /*1ce0*/  STL [R1+0x70], R157 ;  /* 0x0000709d01007387 */ /* 0x000fe80000100800 */
[----:B------:R0:W-:Y:S02]  /*1cf0*/  STL [R1+0x110], R192 ;  /* 0x000110c001007387 */ /* 0x0001e40000100800 */
[----:B0-----:R-:W-:Y:S01]  /*1d00*/  FMUL.FTZ R192, R154, UR32 ;  /* 0x000000209ac07c20 */ /* 0x001fe20008410000 */
[----:B------:R-:W-:-:S03]  /*1d10*/  SHF.L.U32 R154, R235, 0x10, RZ ;  /* 0x00000010eb9a7819 */ /* 0x000fc600000006ff */
[-C--:B------:R-:W-:Y:S01]  /*1d20*/  FFMA.FTZ R193, R192, R155.reuse, R193 ;  /* 0x0000009bc0c17223 */ /* 0x080fe200000100c1 */
[----:B------:R-:W-:Y:S04]  /*1d30*/  STL [R1+0x78], R209 ;  /* 0x000078d101007387 */ /* 0x000fe80000100800 */
[----:B------:R0:W-:Y:S02]  /*1d40*/  STL [R1+0x118], R193 ;  /* 0x000118c101007387 */ /* 0x0001e40000100800 */
[----:B0-----:R-:W-:-:S04]  /*1d50*/  FMUL.FTZ R193, R154, R155 ;  /* 0x0000009b9ac17220 */ /* 0x001fc80000410000 */
[----:B------:R-:W-:Y:S01]  /*1d60*/  FADD.FTZ R153, R153, R193 ;  /* 0x000000c199997221 */ /* 0x000fe20000010000 */
[----:B------:R-:W-:-:S03]  /*1d70*/  FFMA.FTZ R152, R192, R193, R152 ;  /* 0x000000c1c0987223 */ /* 0x000fc60000010098 */
[----:B------:R-:W-:Y:S01]  /*1d80*/  FADD.FTZ R209, R153, R159 ;  /* 0x0000009f99d17221 */ /* 0x000fe20000010000 */
[----:B------:R-:W-:-:S07]  /*1d90*/  FFMA.FTZ R208, R208, R159, R152 ;  /* 0x0000009fd0d07223 */ /* 0x000fce0000010098 */
.L_x_6844:
[----:B------:R-:W-:Y:S05]  /*1da0*/  BSYNC.RECONVERGENT B1 ;  /* 0x0000000000017941 */ /* 0x000fea0003800200 */
.L_x_6843:
[----:B------:R-:W-:Y:S04]  /*1db0*/  BSSY.RECONVERGENT B1, `(.L_x_6845) ;  /* 0x0000087000017945 */ /* 0x000fe80003800200 */
[----:B------:R-:W-:Y:S05]  /*1dc0*/  @!P3 BRA `(.L_x_6846) ;  /* 0x000000080014b947 */ /* 0x000fea0003800000 */
[----:B0-----:R-:W0:Y:S01]  /*1dd0*/  LDC.64 R152, c[0x0][0x428] ;  /* 0x00010a00ff987b82 */ /* 0x001e220000000a00 */
[----:B------:R-:W2:Y:S07]  /*1de0*/  LDL.LU R22, [R1+0x104] ;  /* 0x0001040001167983 */ /* 0x000eae0000300800 */
[----:B------:R-:W1:Y:S01]  /*1df0*/  LDC.64 R32, c[0x0][0x3a8] ;  /* 0x0000ea00ff207b82 */ /* 0x000e620000000a00 */
[----:B------:R-:W-:Y:S01]  /*1e00*/  ISETP.NE.U32.AND P0, PT, RZ, UR24, PT ;  /* 0x00000018ff007c0c */ /* 0x000fe2000bf05070 */
[----:B------:R-:W3:Y:S03]  /*1e10*/  LDL.LU R168, [R1+0x64] ;  /* 0x0000640001a87983 */ /* 0x000ee60000300800 */
[----:B------:R-:W-:Y:S01]  /*1e20*/  ISETP.NE.AND.EX P0, PT, RZ, UR25, PT, P0 ;  /* 0x00000019ff007c0c */ /* 0x000fe2000bf05300 */
[----:B------:R-:W4:Y:S02]  /*1e30*/  LDL.LU R180, [R1+0x10c] ;  /* 0x00010c0001b47983 */ /* 0x000f240000300800 */
[----:B------:R-:W1:Y:S02]  /*1e40*/  LDC.64 R188, c[0x0][0x3b0] ;  /* 0x0000ec00ffbc7b82 */ /* 0x000e640000000a00 */
[----:B------:R-:W4:Y:S04]  /*1e50*/  LDL.LU R173, [R1+0x6c] ;  /* 0x00006c0001ad7983 */ /* 0x000f280000300800 */
[----:B------:R-:W4:Y:S01]  /*1e60*/  LDL.LU R194, [R1+0xf4] ;  /* 0x0000f40001c27983 */ /* 0x000f220000300800 */
[----:B0-----:R-:W-:-:S03]  /*1e70*/  IMAD.WIDE.U32 R152, R207, 0x10, R152 ;  /* 0x00000010cf987825 */ /* 0x001fc600078e0098 */
[----:B------:R-:W4:Y:S04]  /*1e80*/  LDL.LU R195, [R1+0xf8] ;  /* 0x0000f80001c37983 */ /* 0x000f280000300800 */
        /* <DEDUP_REMOVED lines=8> */
[----:B0-----:R-:W-:Y:S02]  /*1f10*/  IMAD.WIDE.U32 R32, R204, 0x8, R188 ;  /* 0x00000008cc207825 */ /* 0x001fe400078e00bc */
[----:B------:R-:W4:Y:S01]  /*1f20*/  LDL.LU R189, [R1+0x54] ;  /* 0x0000540001bd7983 */ /* 0x000f220000300800 */
[----:B------:R-:W-:-:S03]  /*1f30*/  PRMT R10, R228, 0x7632, R10 ;  /* 0x00007632e40a7816 */ /* 0x000fc6000000000a */
[----:B------:R-:W5:Y:S01]  /*1f40*/  LDG.E.64 R32, desc[UR20][R32.64] ;  /* 0x0000001420207981 */ /* 0x000f62000c1e1b00 */
[----:B------:R-:W-:Y:S02]  /*1f50*/  SHF.L.U32 R10, R10, 0x10, RZ ;  /* 0x000000100a0a7819 */ /* 0x000fe400000006ff */
[----:B--2---:R-:W-:-:S04]  /*1f60*/  PRMT R9, R152, 0x7632, R9 ;  /* 0x0000763298097816 */ /* 0x004fc80000000009 */
[----:B------:R-:W-:Y:S01]  /*1f70*/  SHF.L.U32 R9, R9, 0x10, RZ ;  /* 0x0000001009097819 */ /* 0x000fe200000006ff */
[----:B---3--:R-:W-:-:S04]  /*1f80*/  FADD.FTZ R21, R157, -UR34 ;  /* 0x800000229d157e21 */ /* 0x008fc80008010000 */
[-C--:B------:R-:W-:Y:S01]  /*1f90*/  FMUL.FTZ R212, R10, R9.reuse ;  /* 0x000000090ad47220 */ /* 0x080fe20000410000 */
[----:B------:R-:W-:Y:S01]  /*1fa0*/  FMUL.FTZ R202, R21, UR32 ;  /* 0x0000002015ca7c20 */ /* 0x000fe20008410000 */
[----:B------:R-:W-:Y:S01]  /*1fb0*/  PRMT R21, R153, 0x7632, R21 ;  /* 0x0000763299157816 */ /* 0x000fe20000000015 */
[----:B------:R-:W-:Y:S01]  /*1fc0*/  FADD.FTZ R10, R159, -UR34 ;  /* 0x800000229f0a7e21 */ /* 0x000fe20008010000 */
[----:B------:R-:W-:Y:S01]  /*1fd0*/  FADD.FTZ R168, R168, R9 ;  /* 0x00000009a8a87221 */ /* 0x000fe20000010000 */
[----:B------:R-:W-:Y:S02]  /*1fe0*/  FFMA.FTZ R22, R202, R9, R22 ;  /* 0x00000009ca167223 */ /* 0x000fe40000010016 */
[----:B------:R-:W-:Y:S02]  /*1ff0*/  IMAD.U32 R21, R21, 0x10000, RZ ;  /* 0x0001000015157824 */ /* 0x000fe400078e00ff */
[----:B------:R-:W-:-:S04]  /*2000*/  FMUL.FTZ R10, R10, UR32 ;  /* 0x000000200a0a7c20 */ /* 0x000fc80008410000 */
[----:B----4-:R-:W-:Y:S01]  /*2010*/  FFMA.FTZ R180, R10, R21, R180 ;  /* 0x000000150ab47223 */ /* 0x010fe200000100b4 */
[----:B------:R-:W-:Y:S04]  /*2020*/  STL [R1+0x104], R22 ;  /* 0x0001041601007387 */ /* 0x000fe80000100800 */
[----:B------:R-:W-:Y:S04]  /*2030*/  STL [R1+0x64], R168 ;  /* 0x000064a801007387 */ /* 0x000fe80000100800 */
[----:B------:R0:W-:Y:S04]  /*2040*/  STL [R1+0x10c], R180 ;  /* 0x00010cb401007387 */ /* 0x0001e80000100800 */
[----:B0-----:R-:W2:Y:S04]  /*2050*/  LDL.LU R180, [R1+0xfc] ;  /* 0x0000fc0001b47983 */ /* 0x001ea80000300800 */
[----:B------:R-:W3:Y:S04]  /*2060*/  LDL.LU R168, [R1+0x100] ;  /* 0x0001000001a87983 */ /* 0x000ee80000300800 */
[----:B------:R-:W4:Y:S01]  /*2070*/  LDL.LU R188, [R1+0x5c] ;  /* 0x00005c0001bc7983 */ /* 0x000f220000300800 */
[----:B------:R-:W-:Y:S01]  /*2080*/  PRMT R25, R154, 0x7632, R25 ;  /* 0x000076329a197816 */ /* 0x000fe20000000019 */
[----:B------:R-:W-:Y:S01]  /*2090*/  FADD.FTZ R22, R161, -UR34 ;  /* 0x80000022a1167e21 */ /* 0x000fe20008010000 */
[----:B------:R-:W-:-:S02]  /*20a0*/  FADD.FTZ R173, R173, R21 ;  /* 0x00000015adad7221 */ /* 0x000fc40000010000 */
[----:B------:R-:W-:Y:S01]  /*20b0*/  SHF.L.U32 R25, R25, 0x10, RZ ;  /* 0x0000001019197819 */ /* 0x000fe200000006ff */
[----:B------:R-:W-:Y:S01]  /*20c0*/  FMUL.FTZ R22, R22, UR32 ;  /* 0x0000002016167c20 */ /* 0x000fe20008410000 */
[----:B------:R-:W-:Y:S01]  /*20d0*/  FADD.FTZ R157, R163, -UR34 ;  /* 0x80000022a39d7e21 */ /* 0x000fe20008010000 */
[----:B------:R0:W-:Y:S02]  /*20e0*/  STL [R1+0x6c], R173 ;  /* 0x00006cad01007387 */ /* 0x0001e40000100800 */
[----:B------:R-:W-:Y:S01]  /*20f0*/  FFMA.FTZ R194, R22, R25, R194 ;  /* 0x0000001916c27223 */ /* 0x000fe200000100c2 */
[----:B------:R-:W-:Y:S01]  /*2100*/  FMUL.FTZ R161, R157, UR32 ;  /* 0x000000209da17c20 */ /* 0x000fe20008410000 */
[----:B------:R-:W-:Y:S01]  /*2110*/  FADD.FTZ R189, R189, R25 ;  /* 0x00000019bdbd7221 */ /* 0x000fe20000010000 */
[----:B0-----:R-:W3:Y:S04]  /*2120*/  LDL.LU R173, [R1+0x60] ;  /* 0x0000600001ad7983 */ /* 0x001ee80000300800 */
[----:B------:R-:W-:Y:S04]  /*2130*/  STL [R1+0x54], R189 ;  /* 0x000054bd01007387 */ /* 0x000fe80000100800 */
[----:B------:R-:W-:Y:S04]  /*2140*/  STL [R1+0xf4], R194 ;  /* 0x0000f4c201007387 */ /* 0x000fe80000100800 */
[----:B------:R-:W-:Y:S04]  /*2150*/  STL [R1], R161 ;  /* 0x000000a101007387 */ /* 0x000fe80000100800 */
[----:B------:R-:W3:Y:S01]  /*2160*/  LDL.LU R157, [R1+0x68] ;  /* 0x00006800019d7983 */ /* 0x000ee20000300800 */
[----:B------:R-:W-:-:S04]  /*2170*/  PRMT R9, R229, 0x7632, R9 ;  /* 0x00007632e5097816 */ /* 0x000fc80000000009 */
[----:B------:R-:W-:-:S05]  /*2180*/  SHF.L.U32 R9, R9, 0x10, RZ ;  /* 0x0000001009097819 */ /* 0x000fca00000006ff */
[----:B------:R-:W-:Y:S01]  /*2190*/  FMUL.FTZ R9, R9, R21 ;  /* 0x0000001509097220 */ /* 0x000fe20000410000 */
[----:B------:R-:W-:Y:S02]  /*21a0*/  PRMT R21, R230, 0x7632, R21 ;  /* 0x00007632e6157816 */ /* 0x000fe40000000015 */
[----:B------:R-:W-:Y:S02]  /*21b0*/  PRMT R159, R155, 0x7632, R159 ;  /* 0x000076329b9f7816 */ /* 0x000fe4000000009f */
[----:B------:R-:W-:Y:S02]  /*21c0*/  SHF.L.U32 R21, R21, 0x10, RZ ;  /* 0x0000001015157819 */ /* 0x000fe400000006ff */
[----:B------:R-:W-:-:S03]  /*21d0*/  SHF.L.U32 R159, R159, 0x10, RZ ;  /* 0x000000109f9f7819 */ /* 0x000fc600000006ff */
[----:B------:R-:W-:Y:S01]  /*21e0*/  FMUL.FTZ R21, R21, R25 ;  /* 0x0000001915157220 */ /* 0x000fe20000410000 */
[----:B------:R-:W-:-:S04]  /*21f0*/  PRMT R25, R231, 0x7632, R25 ;  /* 0x00007632e7197816 */ /* 0x000fc80000000019 */
[----:B------:R-:W-:-:S05]  /*2200*/  SHF.L.U32 R25, R25, 0x10, RZ ;  /* 0x0000001019197819 */ /* 0x000fca00000006ff */
[----:B------:R-:W-:Y:S01]  /*2210*/  FMUL.FTZ R163, R25, R159 ;  /* 0x0000009f19a37220 */ /* 0x000fe20000410000 */
[----:B------:R-:W-:Y:S01]  /*2220*/  FADD.FTZ R25, R156, -UR34 ;  /* 0x800000229c197e21 */ /* 0x000fe20008010000 */
[----:B------:R-:W-:-:S03]  /*2230*/  SHF.L.U32 R156, R152, 0x10, RZ ;  /* 0x00000010989c7819 */ /* 0x000fc600000006ff */
[----:B------:R-:W-:Y:S01]  /*2240*/  FMUL.FTZ R25, R25, UR32 ;  /* 0x0000002019197c20 */ /* 0x000fe20008410000 */
[----:B------:R-:W-:Y:S02]  /*2250*/  IMAD.U32 R152, R228, 0x10000, RZ ;  /* 0x00010000e4987824 */ /* 0x000fe400078e00ff */
[----:B--2---:R-:W-:Y:S01]  /*2260*/  FFMA.FTZ R180, R161, R159, R180 ;  /* 0x0000009fa1b47223 */ /* 0x004fe200000100b4 */
[----:B----4-:R-:W-:-:S05]  /*2270*/  FADD.FTZ R188, R188, R159 ;  /* 0x0000009fbcbc7221 */ /* 0x010fca0000010000 */
[----:B------:R-:W-:Y:S04]  /*2280*/  STL [R1+0x5c], R188 ;  /* 0x00005cbc01007387 */ /* 0x000fe80000100800 */
[----:B------:R0:W-:Y:S01]  /*2290*/  STL [R1+0xfc], R180 ;  /* 0x0000fcb401007387 */ /* 0x0001e20000100800 */
[----:B---3--:R-:W-:-:S03]  /*22a0*/  FFMA.FTZ R168, R25, R156, R168 ;  /* 0x0000009c19a87223 */ /* 0x008fc600000100a8 */
[----:B0-----:R-:W2:Y:S04]  /*22b0*/  LDL.LU R180, [R1+0x108] ;  /* 0x0001080001b47983 */ /* 0x001ea80000300800 */
[----:B------:R-:W3:Y:S04]  /*22c0*/  LDL.LU R194, [R1+0x50] ;  /* 0x0000500001c27983 */ /* 0x000ee80000300800 */
[----:B------:R-:W4:Y:S01]  /*22d0*/  LDL.LU R188, [R1+0xf0] ;  /* 0x0000f00001bc7983 */ /* 0x000f220000300800 */
[----:B------:R-:W-:-:S03]  /*22e0*/  FADD.FTZ R173, R173, R156 ;  /* 0x0000009cadad7221 */ /* 0x000fc60000010000 */
[----:B------:R-:W-:Y:S04]  /*22f0*/  STL [R1+0xc], R163 ;  /* 0x00000ca301007387 */ /* 0x000fe80000100800 */
[----:B------:R0:W-:Y:S02]  /*2300*/  STL [R1+0x100], R168 ;  /* 0x000100a801007387 */ /* 0x0001e40000100800 */
[----:B0-----:R-:W-:Y:S01]  /*2310*/  FMUL.FTZ R168, R152, R156 ;  /* 0x0000009c98a87220 */ /* 0x001fe20000410000 */
[----:B------:R-:W-:Y:S01]  /*2320*/  SHF.L.U32 R156, R153, 0x10, RZ ;  /* 0x00000010999c7819 */ /* 0x000fe200000006ff */
[----:B------:R-:W-:Y:S04]  /*2330*/  STL [R1+0x60], R173 ;  /* 0x000060ad01007387 */ /* 0x000fe80000100800 */
[----:B------:R-:W-:-:S05]  /*2340*/  FADD.FTZ R157, R157, R156 ;  /* 0x0000009c9d9d7221 */ /* 0x000fca0000010000 */
[----:B------:R0:W-:Y:S04]  /*2350*/  STL [R1+0x68], R157 ;  /* 0x0000689d01007387 */ /* 0x0001e80000100800 */
[----:B0-----:R-:W3:Y:S01]  /*2360*/  LDL.LU R157, [R1+0x58] ;  /* 0x00005800019d7983 */ /* 0x001ee20000300800 */
[----:B------:R-:W-:Y:S01]  /*2370*/  FADD.FTZ R158, R158, -UR34 ;  /* 0x800000229e9e7e21 */ /* 0x000fe20008010000 */
[----:B------:R-:W-:-:S03]  /*2380*/  FADD.FTZ R153, R160, -UR34 ;  /* 0x80000022a0997e21 */ /* 0x000fc60008010000 */
[----:B------:R-:W-:Y:S01]  /*2390*/  FMUL.FTZ R173, R158, UR32 ;  /* 0x000000209ead7c20 */ /* 0x000fe20008410000 */
[----:B------:R-:W-:Y:S01]  /*23a0*/  SHF.L.U32 R152, R229, 0x10, RZ ;  /* 0x00000010e5987819 */ /* 0x000fe200000006ff */
[----:B------:R-:W-:Y:S01]  /*23b0*/  FMUL.FTZ R189, R153, UR32 ;  /* 0x0000002099bd7c20 */ /* 0x000fe20008410000 */
[----:B------:R-:W-:Y:S01]  /*23c0*/  SHF.L.U32 R154, R154, 0x10, RZ ;  /* 0x000000109a9a7819 */ /* 0x000fe200000006ff */
[----:B------:R-:W-:-:S04]  /*23d0*/  FFMA.FTZ R153, R25, R168, R208 ;  /* 0x000000a819997223 */ /* 0x000fc800000100d0 */
[----:B------:R-:W-:Y:S01]  /*23e0*/  FFMA.FTZ R153, R202, R212, R153 ;  /* 0x000000d4ca997223 */ /* 0x000fe20000010099 */
[----:B------:R-:W-:Y:S02]  /*23f0*/  SHF.L.U32 R155, R155, 0x10, RZ ;  /* 0x000000109b9b7819 */ /* 0x000fe400000006ff */
[----:B------:R-:W-:Y:S02]  /*2400*/  IADD3 R207, PT, PT, R207, 0x80, RZ ;  /* 0x00000080cfcf7810 */ /* 0x000fe40007ffe0ff */
[----:B------:R-:W-:Y:S02]  /*2410*/  IADD3 R204, PT, PT, R204, 0x80, RZ ;  /* 0x00000080cccc7810 */ /* 0x000fe40007ffe0ff */
[----:B------:R-:W-:Y:S01]  /*2420*/  IADD3 R203, PT, PT, R203, 0x80, RZ ;  /* 0x00000080cbcb7810 */ /* 0x000fe20007ffe0ff */
[----:B--2---:R-:W-:-:S05]  /*2430*/  FFMA.FTZ R180, R173, R156, R180 ;  /* 0x0000009cadb47223 */ /* 0x004fca00000100b4 */
[----:B------:R0:W-:Y:S01]  /*2440*/  STL [R1+0x108], R180 ;  /* 0x000108b401007387 */ /* 0x0001e20000100800 */
[----:B----4-:R-:W-:Y:S01]  /*2450*/  FFMA.FTZ R188, R189, R154, R188 ;  /* 0x0000009abdbc7223 */ /* 0x010fe200000100bc */
[----:B0-----:R-:W-:Y:S01]  /*2460*/  FMUL.FTZ R180, R152, R156 ;  /* 0x0000009c98b47220 */ /* 0x001fe20000410000 */
[----:B------:R-:W-:-:S03]  /*2470*/  SHF.L.U32 R152, R230, 0x10, RZ ;  /* 0x00000010e6987819 */ /* 0x000fc600000006ff */
[----:B------:R0:W-:Y:S01]  /*2480*/  STL [R1+0xf0], R188 ;  /* 0x0000f0bc01007387 */ /* 0x0001e20000100800 */
[----:B---3--:R-:W-:Y:S01]  /*2490*/  FADD.FTZ R194, R194, R154 ;  /* 0x0000009ac2c27221 */ /* 0x008fe20000010000 */
[----:B0-----:R-:W-:Y:S01]  /*24a0*/  FMUL.FTZ R188, R152, R154 ;  /* 0x0000009a98bc7220 */ /* 0x001fe20000410000 */
[----:B------:R-:W-:Y:S01]  /*24b0*/  FADD.FTZ R152, R209, R168 ;  /* 0x000000a8d1987221 */ /* 0x000fe20000010000 */
[----:B------:R-:W-:-:S03]  /*24c0*/  FADD.FTZ R154, R162, -UR34 ;  /* 0x80000022a29a7e21 */ /* 0x000fc60008010000 */
[----:B------:R-:W-:Y:S01]  /*24d0*/  FADD.FTZ R152, R152, R212 ;  /* 0x000000d498987221 */ /* 0x000fe20000010000 */
[----:B------:R-:W-:Y:S01]  /*24e0*/  FFMA.FTZ R153, R173, R180, R153 ;  /* 0x000000b4ad997223 */ /* 0x000fe20000010099 */
[----:B------:R0:W-:Y:S02]  /*24f0*/  STL [R1+0x50], R194 ;  /* 0x000050c201007387 */ /* 0x0001e40000100800 */
[----:B------:R-:W-:Y:S01]  /*2500*/  FADD.FTZ R152, R152, R180 ;  /* 0x000000b498987221 */ /* 0x000fe20000010000 */
[----:B------:R-:W-:-:S03]  /*2510*/  FFMA.FTZ R153, R10, R9, R153 ;  /* 0x000000090a997223 */ /* 0x000fc60000010099 */
[----:B------:R-:W-:Y:S01]  /*2520*/  FADD.FTZ R152, R152, R9 ;  /* 0x0000000998987221 */ /* 0x000fe20000010000 */
[----:B0-----:R-:W-:Y:S01]  /*2530*/  FMUL.FTZ R194, R154, UR32 ;  /* 0x000000209ac27c20 */ /* 0x001fe20008410000 */
[----:B------:R-:W-:-:S03]  /*2540*/  FADD.FTZ R157, R157, R155 ;  /* 0x0000009b9d9d7221 */ /* 0x000fc60000010000 */
[----:B------:R-:W-:Y:S01]  /*2550*/  FFMA.FTZ R195, R194, R155, R195 ;  /* 0x0000009bc2c37223 */ /* 0x000fe200000100c3 */
[----:B------:R-:W-:Y:S02]  /*2560*/  IMAD.U32 R154, R231, 0x10000, RZ ;  /* 0x00010000e79a7824 */ /* 0x000fe400078e00ff */
[----:B------:R-:W-:Y:S01]  /*2570*/  FADD.FTZ R152, R152, R188 ;  /* 0x000000bc98987221 */ /* 0x000fe20000010000 */
[----:B------:R-:W-:Y:S01]  /*2580*/  FFMA.FTZ R153, R189, R188, R153 ;  /* 0x000000bcbd997223 */ /* 0x000fe20000010099 */
[----:B------:R-:W-:Y:S02]  /*2590*/  STL [R1+0x58], R157 ;  /* 0x0000589d01007387 */ /* 0x000fe40000100800 */
[----:B------:R-:W-:Y:S01]  /*25a0*/  FADD.FTZ R152, R152, R21 ;  /* 0x0000001598987221 */ /* 0x000fe20000010000 */
[----:B------:R-:W-:Y:S01]  /*25b0*/  FFMA.FTZ R153, R22, R21, R153 ;  /* 0x0000001516997223 */ /* 0x000fe20000010099 */
[----:B------:R0:W-:Y:S02]  /*25c0*/  STL [R1+0xf8], R195 ;  /* 0x0000f8c301007387 */ /* 0x0001e40000100800 */
[----:B0-----:R-:W-:-:S04]  /*25d0*/  FMUL.FTZ R195, R154, R155 ;  /* 0x0000009b9ac37220 */ /* 0x001fc80000410000 */
[----:B------:R-:W-:Y:S01]  /*25e0*/  FADD.FTZ R152, R152, R195 ;  /* 0x000000c398987221 */ /* 0x000fe20000010000 */
[----:B------:R-:W-:-:S03]  /*25f0*/  FFMA.FTZ R153, R194, R195, R153 ;  /* 0x000000c3c2997223 */ /* 0x000fc60000010099 */
[----:B------:R-:W-:Y:S01]  /*2600*/  FADD.FTZ R209, R152, R163 ;  /* 0x000000a398d17221 */ /* 0x000fe20000010000 */
[----:B------:R-:W-:-:S07]  /*2610*/  FFMA.FTZ R208, R161, R163, R153 ;  /* 0x000000a3a1d07223 */ /* 0x000fce0000010099 */
.L_x_6846:
[----:B------:R-:W-:Y:S05]  /*2620*/  BSYNC.RECONVERGENT B1 ;  /* 0x0000000000017941 */ /* 0x000fea0003800200 */
.L_x_6845:
[----:B------:R-:W-:Y:S04]  /*2630*/  BSSY.RECONVERGENT B1, `(.L_x_6847) ;  /* 0x0000086000017945 */ /* 0x000fe80003800200 */
[----:B------:R-:W-:Y:S05]  /*2640*/  @!P2 BRA `(.L_x_6848) ;  /* 0x000000080010a947 */ /* 0x000fea0003800000 */
[----:B0-----:R-:W0:Y:S01]  /*2650*/  LDC.64 R152, c[0x0][0x428] ;  /* 0x00010a00ff987b82 */ /* 0x001e220000000a00 */
[----:B------:R-:W2:Y:S04]  /*2660*/  LDL.LU R20, [R1+0xe4] ;  /* 0x0000e40001147983 */ /* 0x000ea80000300800 */
[----:B------:R-:W3:Y:S03]  /*2670*/  LDL.LU R169, [R1+0x44] ;  /* 0x0000440001a97983 */ /* 0x000ee60000300800 */
[----:B------:R-:W1:Y:S01]  /*2680*/  LDC.64 R34, c[0x0][0x3a8] ;  /* 0x0000ea00ff227b82 */ /* 0x000e620000000a00 */
[----:B------:R-:W4:Y:S01]  /*2690*/  LDL.LU R179, [R1+0xec] ;  /* 0x0000ec0001b37983 */ /* 0x000f220000300800 */
[----:B------:R-:W-:-:S02]  /*26a0*/  ISETP.NE.U32.AND P0, PT, RZ, UR24, PT ;  /* 0x00000018ff007c0c */ /* 0x000fc4000bf05070 */
[----:B------:R-:W-:Y:S01]  /*26b0*/  PRMT R8, R224, 0x7632, R8 ;  /* 0x00007632e0087816 */ /* 0x000fe20000000008 */
[----:B------:R-:W4:Y:S03]  /*26c0*/  LDL.LU R174, [R1+0x4c] ;  /* 0x00004c0001ae7983 */ /* 0x000f260000300800 */
[----:B------:R-:W1:Y:S01]  /*26d0*/  LDC.64 R186, c[0x0][0x3b0] ;  /* 0x0000ec00ffba7b82 */ /* 0x000e620000000a00 */
[----:B0-----:R-:W-:-:S04]  /*26e0*/  IMAD.WIDE.U32 R152, R207, 0x10, R152 ;  /* 0x00000010cf987825 */ /* 0x001fc800078e0098 */
[----:B-1----:R-:W-:Y:S02]  /*26f0*/  IMAD.WIDE.U32 R34, R203, 0x20, R34 ;  /* 0x00000020cb227825 */ /* 0x002fe400078e0022 */
[----:B------:R-:W2:Y:S04]  /*2700*/  LDG.E.128 R152, desc[UR20][R152.64] ;  /* 0x0000001498987981 */ /* 0x000ea8000c1e1d00 */
[----:B------:R-:W3:Y:S01]  /*2710*/  LDG.E.128 R156, desc[UR20][R34.64] ;  /* 0x00000014229c7981 */ /* 0x000ee2000c1e1d00 */
[----:B------:R-:W-:-:S03]  /*2720*/  ISETP.NE.AND.EX P0, PT, RZ, UR25, PT, P0 ;  /* 0x00000019ff007c0c */ /* 0x000fc6000bf05300 */
[----:B------:R0:W4:Y:S01]  /*2730*/  LDG.E.128 R160, desc[UR20][R34.64+0x10] ;  /* 0x0000101422a07981 */ /* 0x000122000c1e1d00 */
[----:B------:R-:W-:-:S03]  /*2740*/  SHF.L.U32 R8, R8, 0x10, RZ ;  /* 0x0000001008087819 */ /* 0x000fc600000006ff */
[----:B------:R-:W4:Y:S04]  /*2750*/  LDL.LU R252, [R1+0x34] ;  /* 0x0000340001fc7983 */ /* 0x000f280000300800 */
[----:B------:R-:W4:Y:S02]  /*2760*/  LDL.LU R196, [R1+0xd4] ;  /* 0x0000d40001c47983 */ /* 0x000f240000300800 */
[----:B0-----:R-:W0:Y:S02]  /*2770*/  @P0 LDC.64 R34, c[0x0][0x438] ;  /* 0x00010e00ff220b82 */ /* 0x001e240000000a00 */
[----:B------:R-:W4:Y:S01]  /*2780*/  LDL.LU R197, [R1+0xd8] ;  /* 0x0000d80001c57983 */ /* 0x000f220000300800 */
[----:B0-----:R-:W-:-:S05]  /*2790*/  @P0 IMAD.WIDE.U32 R34, R203, 0x20, R34 ;  /* 0x00000020cb220825 */ /* 0x001fca00078e0022 */
[----:B------:R-:W5:Y:S04]  /*27a0*/  @P0 LDG.E.128 R124, desc[UR20][R34.64] ;  /* 0x00000014227c0981 */ /* 0x000f68000c1e1d00 */
[----:B------:R0:W5:Y:S02]  /*27b0*/  @P0 LDG.E.128 R128, desc[UR20][R34.64+0x10] ;  /* 0x0000101422800981 */ /* 0x000164000c1e1d00 */
[----:B0-----:R-:W-:-:S06]  /*27c0*/  IMAD.WIDE.U32 R34, R204, 0x8, R186 ;  /* 0x00000008cc227825 */ /* 0x001fcc00078e00ba */
[----:B------:R-:W5:Y:S01]  /*27d0*/  LDG.E.64 R34, desc[UR20][R34.64] ;  /* 0x0000001422227981 */ /* 0x000f62000c1e1b00 */
[----:B--2---:R-:W-:-:S04]  /*27e0*/  PRMT R7, R152, 0x7632, R7 ;  /* 0x0000763298077816 */ /* 0x004fc80000000007 */
[----:B------:R-:W-:Y:S01]  /*27f0*/  SHF.L.U32 R7, R7, 0x10, RZ ;  /* 0x0000001007077819 */ /* 0x000fe200000006ff */
[----:B---3--:R-:W-:Y:S01]  /*2800*/  FADD.FTZ R4, R157, -UR34 ;  /* 0x800000229d047e21 */ /* 0x008fe20008010000 */
[----:B------:R-:W-:-:S03]  /*2810*/  PRMT R19, R153, 0x7632, R19 ;  /* 0x0000763299137816 */ /* 0x000fc60000000013 */
[-C--:B------:R-:W-:Y:S01]  /*2820*/  FMUL.FTZ R210, R8, R7.reuse ;  /* 0x0000000708d27220 */ /* 0x080fe20000410000 */
[----:B------:R-:W-:Y:S01]  /*2830*/  FADD.FTZ R8, R159, -UR34 ;  /* 0x800000229f087e21 */ /* 0x000fe20008010000 */
[----:B------:R-:W-:Y:S01]  /*2840*/  FMUL.FTZ R4, R4, UR32 ;  /* 0x0000002004047c20 */ /* 0x000fe20008410000 */
[----:B------:R-:W-:Y:S02]  /*2850*/  SHF.L.U32 R19, R19, 0x10, RZ ;  /* 0x0000001013137819 */ /* 0x000fe400000006ff */
[----:B------:R-:W-:Y:S01]  /*2860*/  FMUL.FTZ R8, R8, UR32 ;  /* 0x0000002008087c20 */ /* 0x000fe20008410000 */
[----:B------:R-:W-:Y:S01]  /*2870*/  FFMA.FTZ R20, R4, R7, R20 ;  /* 0x0000000704147223 */ /* 0x000fe20000010014 */
[----:B------:R-:W-:Y:S02]  /*2880*/  FADD.FTZ R169, R169, R7 ;  /* 0x00000007a9a97221 */ /* 0x000fe40000010000 */
[----:B----4-:R-:W-:Y:S02]  /*2890*/  FFMA.FTZ R179, R8, R19, R179 ;  /* 0x0000001308b37223 */ /* 0x010fe400000100b3 */
[----:B------:R-:W-:Y:S04]  /*28a0*/  STL [R1+0xe4], R20 ;  /* 0x0000e41401007387 */ /* 0x000fe80000100800 */
[----:B------:R-:W-:Y:S04]  /*28b0*/  STL [R1+0x44], R169 ;  /* 0x000044a901007387 */ /* 0x000fe80000100800 */
[----:B------:R0:W-:Y:S04]  /*28c0*/  STL [R1+0xec], R179 ;  /* 0x0000ecb301007387 */ /* 0x0001e80000100800 */
[----:B0-----:R-:W2:Y:S04]  /*28d0*/  LDL.LU R179, [R1+0xdc] ;  /* 0x0000dc0001b37983 */ /* 0x001ea80000300800 */
[----:B------:R-:W3:Y:S04]  /*28e0*/  LDL.LU R169, [R1+0xe0] ;  /* 0x0000e00001a97983 */ /* 0x000ee80000300800 */
[----:B------:R-:W4:Y:S01]  /*28f0*/  LDL.LU R186, [R1+0x3c] ;  /* 0x00003c0001ba7983 */ /* 0x000f220000300800 */
[----:B------:R-:W-:Y:S01]  /*2900*/  PRMT R26, R154, 0x7632, R26 ;  /* 0x000076329a1a7816 */ /* 0x000fe2000000001a */
[----:B------:R-:W-:-:S03]  /*2910*/  FADD.FTZ R174, R174, R19 ;  /* 0x00000013aeae7221 */ /* 0x000fc60000010000 */
[----:B------:R-:W-:Y:S01]  /*2920*/  SHF.L.U32 R26, R26, 0x10, RZ ;  /* 0x000000101a1a7819 */ /* 0x000fe200000006ff */
[----:B------:R-:W-:Y:S01]  /*2930*/  FADD.FTZ R20, R161, -UR34 ;  /* 0x80000022a1147e21 */ /* 0x000fe20008010000 */
[----:B------:R-:W-:Y:S01]  /*2940*/  PRMT R159, R155, 0x7632, R159 ;  /* 0x000076329b9f7816 */ /* 0x000fe2000000009f */
[----:B------:R-:W-:Y:S02]  /*2950*/  FADD.FTZ R157, R163, -UR34 ;  /* 0x80000022a39d7e21 */ /* 0x000fe40008010000 */
[----:B------:R-:W-:Y:S01]  /*2960*/  FADD.FTZ R252, R252, R26 ;  /* 0x0000001afcfc7221 */ /* 0x000fe20000010000 */
[----:B------:R0:W-:Y:S01]  /*2970*/  STL [R1+0x4c], R174 ;  /* 0x00004cae01007387 */ /* 0x0001e20000100800 */
[----:B------:R-:W-:Y:S01]  /*2980*/  FMUL.FTZ R20, R20, UR32 ;  /* 0x0000002014147c20 */ /* 0x000fe20008410000 */
[----:B------:R-:W-:-:S03]  /*2990*/  SHF.L.U32 R159, R159, 0x10, RZ ;  /* 0x000000109f9f7819 */ /* 0x000fc600000006ff */
[----:B------:R-:W-:Y:S01]  /*29a0*/  FFMA.FTZ R196, R20, R26, R196 ;  /* 0x0000001a14c47223 */ /* 0x000fe200000100c4 */
[----:B0-----:R-:W3:Y:S04]  /*29b0*/  LDL.LU R174, [R1+0x40] ;  /* 0x0000400001ae7983 */ /* 0x001ee80000300800 */
[----:B------:R0:W-:Y:S04]  /*29c0*/  STL [R1+0x34], R252 ;  /* 0x000034fc01007387 */ /* 0x0001e80000100800 */
[----:B------:R-:W-:Y:S04]  /*29d0*/  STL [R1+0xd4], R196 ;  /* 0x0000d4c401007387 */ /* 0x000fe80000100800 */
[----:B------:R-:W3:Y:S01]  /*29e0*/  LDL.LU R163, [R1+0x38] ;  /* 0x0000380001a37983 */ /* 0x000ee20000300800 */
[----:B0-----:R-:W-:-:S03]  /*29f0*/  FMUL.FTZ R252, R157, UR32 ;  /* 0x000000209dfc7c20 */ /* 0x001fc60008410000 */
[----:B------:R-:W3:Y:S01]  /*2a00*/  LDL.LU R187, [R1+0x48] ;  /* 0x0000480001bb7983 */ /* 0x000ee20000300800 */
[----:B--2---:R-:W-:Y:S01]  /*2a10*/  FFMA.FTZ R179, R252, R159, R179 ;  /* 0x0000009ffcb37223 */ /* 0x004fe200000100b3 */
[----:B----4-:R-:W-:-:S04]  /*2a20*/  FADD.FTZ R186, R186, R159 ;  /* 0x0000009fbaba7221 */ /* 0x010fc80000010000 */
[----:B------:R0:W-:Y:S04]  /*2a30*/  STL [R1+0xdc], R179 ;  /* 0x0000dcb301007387 */ /* 0x0001e80000100800 */
[----:B------:R1:W-:Y:S04]  /*2a40*/  STL [R1+0x3c], R186 ;  /* 0x00003cba01007387 */ /* 0x0003e80000100800 */
[----:B0-----:R-:W2:Y:S04]  /*2a50*/  LDL.LU R179, [R1+0xe8] ;  /* 0x0000e80001b37983 */ /* 0x001ea80000300800 */
[----:B-1----:R-:W4:Y:S04]  /*2a60*/  LDL.LU R186, [R1+0x30] ;  /* 0x0000300001ba7983 */ /* 0x002f280000300800 */
[----:B------:R-:W4:Y:S01]  /*2a70*/  LDL.LU R157, [R1+0xd0] ;  /* 0x0000d000019d7983 */ /* 0x000f220000300800 */
[----:B------:R-:W-:-:S05]  /*2a80*/  PRMT R7, R225, 0x7632, R7 ;  /* 0x00007632e1077816 */ /* 0x000fca0000000007 */
[----:B------:R-:W-:-:S04]  /*2a90*/  IMAD.U32 R7, R7, 0x10000, RZ ;  /* 0x0001000007077824 */ /* 0x000fc800078e00ff */
[----:B------:R-:W-:Y:S01]  /*2aa0*/  FMUL.FTZ R7, R7, R19 ;  /* 0x0000001307077220 */ /* 0x000fe20000410000 */
[----:B------:R-:W-:-:S04]  /*2ab0*/  PRMT R19, R226, 0x7632, R19 ;  /* 0x00007632e2137816 */ /* 0x000fc80000000013 */
[----:B------:R-:W-:-:S05]  /*2ac0*/  SHF.L.U32 R19, R19, 0x10, RZ ;  /* 0x0000001013137819 */ /* 0x000fca00000006ff */
[----:B------:R-:W-:Y:S01]  /*2ad0*/  FMUL.FTZ R19, R19, R26 ;  /* 0x0000001a13137220 */ /* 0x000fe20000410000 */
[----:B------:R-:W-:-:S04]  /*2ae0*/  PRMT R26, R227, 0x7632, R26 ;  /* 0x00007632e31a7816 */ /* 0x000fc8000000001a */
[----:B------:R-:W-:-:S05]  /*2af0*/  SHF.L.U32 R26, R26, 0x10, RZ ;  /* 0x000000101a1a7819 */ /* 0x000fca00000006ff */
[----:B------:R-:W-:Y:S01]  /*2b00*/  FMUL.FTZ R161, R26, R159 ;  /* 0x0000009f1aa17220 */ /* 0x000fe20000410000 */
[----:B------:R-:W-:Y:S01]  /*2b10*/  FADD.FTZ R26, R156, -UR34 ;  /* 0x800000229c1a7e21 */ /* 0x000fe20008010000 */
[----:B------:R-:W-:-:S03]  /*2b20*/  IMAD.U32 R156, R152, 0x10000, RZ ;  /* 0x00010000989c7824 */ /* 0x000fc600078e00ff */
[----:B------:R-:W-:Y:S01]  /*2b30*/  FMUL.FTZ R26, R26, UR32 ;  /* 0x000000201a1a7c20 */ /* 0x000fe20008410000 */
[----:B------:R-:W-:Y:S01]  /*2b40*/  SHF.L.U32 R152, R224, 0x10, RZ ;  /* 0x00000010e0987819 */ /* 0x000fe200000006ff */
[----:B---3--:R-:W-:Y:S02]  /*2b50*/  FADD.FTZ R174, R174, R156 ;  /* 0x0000009caeae7221 */ /* 0x008fe40000010000 */
[----:B------:R-:W-:Y:S01]  /*2b60*/  FFMA.FTZ R169, R26, R156, R169 ;  /* 0x0000009c1aa97223 */ /* 0x000fe200000100a9 */
[----:B------:R-:W-:Y:S01]  /*2b70*/  STL [R1+0x8], R161 ;  /* 0x000008a101007387 */ /* 0x000fe20000100800 */
[----:B------:R-:W-:-:S03]  /*2b80*/  FADD.FTZ R158, R158, -UR34 ;  /* 0x800000229e9e7e21 */ /* 0x000fc60008010000 */
[----:B------:R0:W-:Y:S04]  /*2b90*/  STL [R1+0xe0], R169 ;  /* 0x0000e0a901007387 */ /* 0x0001e80000100800 */
[----:B------:R1:W-:Y:S01]  /*2ba0*/  STL [R1+0x40], R174 ;  /* 0x000040ae01007387 */ /* 0x0003e20000100800 */
[----:B0-----:R-:W-:Y:S01]  /*2bb0*/  FMUL.FTZ R169, R152, R156 ;  /* 0x0000009c98a97220 */ /* 0x001fe20000410000 */
[----:B------:R-:W-:Y:S01]  /*2bc0*/  SHF.L.U32 R156, R153, 0x10, RZ ;  /* 0x00000010999c7819 */ /* 0x000fe200000006ff */
[----:B-1----:R-:W-:Y:S01]  /*2bd0*/  FMUL.FTZ R174, R158, UR32 ;  /* 0x000000209eae7c20 */ /* 0x002fe20008410000 */
[----:B------:R-:W-:Y:S02]  /*2be0*/  SHF.L.U32 R152, R225, 0x10, RZ ;  /* 0x00000010e1987819 */ /* 0x000fe400000006ff */
[----:B------:R-:W-:Y:S01]  /*2bf0*/  SHF.L.U32 R154, R154, 0x10, RZ ;  /* 0x000000109a9a7819 */ /* 0x000fe200000006ff */
[----:B------:R-:W-:Y:S01]  /*2c00*/  FADD.FTZ R187, R187, R156 ;  /* 0x0000009cbbbb7221 */ /* 0x000fe20000010000 */
[----:B------:R-:W-:Y:S01]  /*2c10*/  FADD.FTZ R153, R160, -UR34 ;  /* 0x80000022a0997e21 */ /* 0x000fe20008010000 */
[----:B------:R-:W-:-:S04]  /*2c20*/  IMAD.U32 R155, R155, 0x10000, RZ ;  /* 0x000100009b9b7824 */ /* 0x000fc800078e00ff */
[----:B------:R-:W-:Y:S01]  /*2c30*/  FADD.FTZ R163, R163, R155 ;  /* 0x0000009ba3a37221 */ /* 0x000fe20000010000 */
[----:B------:R-:W-:Y:S02]  /*2c40*/  IADD3 R207, PT, PT, R207, 0x80, RZ ;  /* 0x00000080cfcf7810 */ /* 0x000fe40007ffe0ff */
[----:B------:R-:W-:Y:S02]  /*2c50*/  IADD3 R204, PT, PT, R204, 0x80, RZ ;  /* 0x00000080cccc7810 */ /* 0x000fe40007ffe0ff */
[----:B------:R-:W-:Y:S01]  /*2c60*/  IADD3 R203, PT, PT, R203, 0x80, RZ ;  /* 0x00000080cbcb7810 */ /* 0x000fe20007ffe0ff */
[----:B--2---:R-:W-:Y:S01]  /*2c70*/  FFMA.FTZ R179, R174, R156, R179 ;  /* 0x0000009caeb37223 */ /* 0x004fe200000100b3 */
[----:B----4-:R-:W-:-:S04]  /*2c80*/  FADD.FTZ R186, R186, R154 ;  /* 0x0000009ababa7221 */ /* 0x010fc80000010000 */
[----:B------:R0:W-:Y:S04]  /*2c90*/  STL [R1+0xe8], R179 ;  /* 0x0000e8b301007387 */ /* 0x0001e80000100800 */
[----:B------:R1:W-:Y:S01]  /*2ca0*/  STL [R1+0x48], R187 ;  /* 0x000048bb01007387 */ /* 0x0003e20000100800 */
[----:B0-----:R-:W-:Y:S01]  /*2cb0*/  FMUL.FTZ R179, R152, R156 ;  /* 0x0000009c98b37220 */ /* 0x001fe20000410000 */
[----:B------:R-:W-:Y:S02]  /*2cc0*/  SHF.L.U32 R152, R226, 0x10, RZ ;  /* 0x00000010e2987819 */ /* 0x000fe400000006ff */
[----:B------:R0:W-:Y:S01]  /*2cd0*/  STL [R1+0x30], R186 ;  /* 0x000030ba01007387 */ /* 0x0001e20000100800 */
[----:B-1----:R-:W-:Y:S01]  /*2ce0*/  FMUL.FTZ R187, R153, UR32 ;  /* 0x0000002099bb7c20 */ /* 0x002fe20008410000 */
[----:B------:R-:W-:Y:S01]  /*2cf0*/  FFMA.FTZ R153, R26, R169, R208 ;  /* 0x000000a91a997223 */ /* 0x000fe200000100d0 */
[----:B0-----:R-:W-:Y:S01]  /*2d00*/  FMUL.FTZ R186, R152, R154 ;  /* 0x0000009a98ba7220 */ /* 0x001fe20000410000 */
[----:B------:R-:W-:-:S02]  /*2d10*/  FADD.FTZ R152, R209, R169 ;  /* 0x000000a9d1987221 */ /* 0x000fc40000010000 */
[----:B------:R-:W-:Y:S01]  /*2d20*/  FFMA.FTZ R153, R4, R210, R153 ;  /* 0x000000d204997223 */ /* 0x000fe20000010099 */
[----:B------:R-:W-:Y:S01]  /*2d30*/  FFMA.FTZ R157, R187, R154, R157 ;  /* 0x0000009abb9d7223 */ /* 0x000fe2000001009d */
[----:B------:R-:W-:Y:S01]  /*2d40*/  FADD.FTZ R152, R152, R210 ;  /* 0x000000d298987221 */ /* 0x000fe20000010000 */
[----:B------:R-:W-:Y:S01]  /*2d50*/  FADD.FTZ R154, R162, -UR34 ;  /* 0x80000022a29a7e21 */ /* 0x000fe20008010000 */
[----:B------:R-:W-:Y:S02]  /*2d60*/  FFMA.FTZ R153, R174, R179, R153 ;  /* 0x000000b3ae997223 */ /* 0x000fe40000010099 */
[----:B------:R-:W-:Y:S01]  /*2d70*/  FADD.FTZ R152, R152, R179 ;  /* 0x000000b398987221 */ /* 0x000fe20000010000 */
[----:B------:R-:W-:Y:S01]  /*2d80*/  FMUL.FTZ R196, R154, UR32 ;  /* 0x000000209ac47c20 */ /* 0x000fe20008410000 */
[----:B------:R-:W-:Y:S02]  /*2d90*/  FFMA.FTZ R153, R8, R7, R153 ;  /* 0x0000000708997223 */ /* 0x000fe40000010099 */
[----:B------:R-:W-:Y:S01]  /*2da0*/  FADD.FTZ R152, R152, R7 ;  /* 0x0000000798987221 */ /* 0x000fe20000010000 */
[----:B------:R-:W-:Y:S01]  /*2db0*/  FFMA.FTZ R197, R196, R155, R197 ;  /* 0x0000009bc4c57223 */ /* 0x000fe200000100c5 */
[----:B------:R-:W-:Y:S01]  /*2dc0*/  SHF.L.U32 R154, R227, 0x10, RZ ;  /* 0x00000010e39a7819 */ /* 0x000fe200000006ff */
[----:B------:R-:W-:Y:S01]  /*2dd0*/  FFMA.FTZ R153, R187, R186, R153 ;  /* 0x000000babb997223 */ /* 0x000fe20000010099 */
[----:B------:R-:W-:Y:S01]  /*2de0*/  FADD.FTZ R152, R152, R186 ;  /* 0x000000ba98987221 */ /* 0x000fe20000010000 */
[----:B------:R-:W-:Y:S02]  /*2df0*/  STL [R1+0xd0], R157 ;  /* 0x0000d09d01007387 */ /* 0x000fe40000100800 */
[----:B------:R-:W-:-:S02]  /*2e00*/  FFMA.FTZ R153, R20, R19, R153 ;  /* 0x0000001314997223 */ /* 0x000fc40000010099 */
[----:B------:R-:W-:Y:S01]  /*2e10*/  STL [R1+0x38], R163 ;  /* 0x000038a301007387 */ /* 0x000fe20000100800 */
[----:B------:R-:W-:-:S03]  /*2e20*/  FADD.FTZ R152, R152, R19 ;  /* 0x0000001398987221 */ /* 0x000fc60000010000 */
[----:B------:R0:W-:Y:S02]  /*2e30*/  STL [R1+0xd8], R197 ;  /* 0x0000d8c501007387 */ /* 0x0001e40000100800 */
[----:B0-----:R-:W-:-:S04]  /*2e40*/  FMUL.FTZ R197, R154, R155 ;  /* 0x0000009b9ac57220 */ /* 0x001fc80000410000 */
[----:B------:R-:W-:Y:S01]  /*2e50*/  FADD.FTZ R152, R152, R197 ;  /* 0x000000c598987221 */ /* 0x000fe20000010000 */
[----:B------:R-:W-:-:S03]  /*2e60*/  FFMA.FTZ R153, R196, R197, R153 ;  /* 0x000000c5c4997223 */ /* 0x000fc60000010099 */
[----:B------:R-:W-:Y:S01]  /*2e70*/  FADD.FTZ R209, R152, R161 ;  /* 0x000000a198d17221 */ /* 0x000fe20000010000 */
[----:B------:R-:W-:-:S07]  /*2e80*/  FFMA.FTZ R208, R252, R161, R153 ;  /* 0x000000a1fcd07223 */ /* 0x000fce0000010099 */
.L_x_6848:
[----:B------:R-:W-:Y:S05]  /*2e90*/  BSYNC.RECONVERGENT B1 ;  /* 0x0000000000017941 */ /* 0x000fea0003800200 */
.L_x_6847:
[----:B------:R-:W-:Y:S04]  /*2ea0*/  BSSY.RECONVERGENT B1, `(.L_x_6849) ;  /* 0x0000076000017945 */ /* 0x000fe80003800200 */
[----:B------:R-:W-:Y:S05]  /*2eb0*/  @!P1 BRA `(.L_x_6850) ;  /* 0x0000000400d09947 */ /* 0x000fea0003800000 */
[----:B------:R-:W-:Y:S01]  /*2ec0*/  ISETP.NE.U32.AND P0, PT, RZ, UR24, PT ;  /* 0x00000018ff007c0c */ /* 0x000fe2000bf05070 */
[----:B0-----:R-:W0:Y:S01]  /*2ed0*/  LDC.64 R152, c[0x0][0x428] ;  /* 0x00010a00ff987b82 */ /* 0x001e220000000a00 */
[----:B------:R-:W2:Y:S02]  /*2ee0*/  LDL.LU R18, [R1+0xcc] ;  /* 0x0000cc0001127983 */ /* 0x000ea40000300800 */
[----:B------:R-:W-:Y:S02]  /*2ef0*/  ISETP.NE.AND.EX P0, PT, RZ, UR25, PT, P0 ;  /* 0x00000019ff007c0c */ /* 0x000fe4000bf05300 */
[----:B------:R-:W3:Y:S03]  /*2f00*/  LDL.LU R215, [R1+0xb4] ;  /* 0x0000b40001d77983 */ /* 0x000ee60000300800 */
[----:B------:R-:W1:Y:S01]  /*2f10*/  LDC.64 R160, c[0x0][0x3a8] ;  /* 0x0000ea00ffa07b82 */ /* 0x000e620000000a00 */
[----:B------:R-:W4:Y:S04]  /*2f20*/  LDL.LU R170, [R1+0xbc] ;  /* 0x0000bc0001aa7983 */ /* 0x000f280000300800 */
[----:B------:R-:W4:Y:S03]  /*2f30*/  LDL.LU R175, [R1+0xc0] ;  /* 0x0000c00001af7983 */ /* 0x000f260000300800 */
[----:B------:R-:W1:Y:S01]  /*2f40*/  @P0 LDC.64 R164, c[0x0][0x438] ;  /* 0x00010e00ffa40b82 */ /* 0x000e620000000a00 */
[----:B------:R-:W4:Y:S04]  /*2f50*/  LDL.LU R178, [R1+0xc8] ;  /* 0x0000c80001b27983 */ /* 0x000f280000300800 */
[----:B------:R-:W4:Y:S03]  /*2f60*/  LDL.LU R198, [R1+0xb0] ;  /* 0x0000b00001c67983 */ /* 0x000f260000300800 */
[----:B------:R-:W1:Y:S01]  /*2f70*/  LDC.64 R184, c[0x0][0x3b0] ;  /* 0x0000ec00ffb87b82 */ /* 0x000e620000000a00 */
[----:B0-----:R-:W-:Y:S01]  /*2f80*/  IMAD.WIDE.U32 R152, R207, 0x10, R152 ;  /* 0x00000010cf987825 */ /* 0x001fe200078e0098 */
[----:B------:R-:W4:Y:S05]  /*2f90*/  LDL.LU R199, [R1+0xb8] ;  /* 0x0000b80001c77983 */ /* 0x000f2a0000300800 */
[----:B------:R-:W2:Y:S01]  /*2fa0*/  LDG.E.128 R152, desc[UR20][R152.64] ;  /* 0x0000001498987981 */ /* 0x000ea2000c1e1d00 */
[----:B-1----:R-:W-:-:S05]  /*2fb0*/  IMAD.WIDE.U32 R160, R203, 0x20, R160 ;  /* 0x00000020cba07825 */ /* 0x002fca00078e00a0 */
[----:B------:R-:W3:Y:S01]  /*2fc0*/  LDG.E.128 R156, desc[UR20][R160.64] ;  /* 0x00000014a09c7981 */ /* 0x000ee2000c1e1d00 */
[----:B------:R-:W-:-:S05]  /*2fd0*/  @P0 IMAD.WIDE.U32 R164, R203, 0x20, R164 ;  /* 0x00000020cba40825 */ /* 0x000fca00078e00a4 */
[----:B------:R-:W5:Y:S04]  /*2fe0*/  @P0 LDG.E.128 R132, desc[UR20][R164.64] ;  /* 0x00000014a4840981 */ /* 0x000f68000c1e1d00 */
[----:B------:R0:W5:Y:S04]  /*2ff0*/  @P0 LDG.E.128 R136, desc[UR20][R164.64+0x10] ;  /* 0x00001014a4880981 */ /* 0x000168000c1e1d00 */
[----:B------:R-:W4:Y:S01]  /*3000*/  LDG.E.128 R160, desc[UR20][R160.64+0x10] ;  /* 0x00001014a0a07981 */ /* 0x000f22000c1e1d00 */
[----:B0-----:R-:W-:-:S03]  /*3010*/  IMAD.WIDE.U32 R164, R204, 0x8, R184 ;  /* 0x00000008cca47825 */ /* 0x001fc600078e00b8 */
[----:B------:R-:W4:Y:S04]  /*3020*/  LDL.LU R185, [R1+0xc4] ;  /* 0x0000c40001b97983 */ /* 0x000f280000300800 */
[----:B------:R-:W5:Y:S01]  /*3030*/  LDG.E.64 R164, desc[UR20][R164.64] ;  /* 0x00000014a4a47981 */ /* 0x000f62000c1e1b00 */
[----:B------:R-:W-:-:S04]  /*3040*/  PRMT R6, R220, 0x7632, R6 ;  /* 0x00007632dc067816 */ /* 0x000fc80000000006 */
[----:B------:R-:W-:Y:S02]  /*3050*/  SHF.L.U32 R6, R6, 0x10, RZ ;  /* 0x0000001006067819 */ /* 0x000fe400000006ff */
[----:B------:R-:W-:Y:S02]  /*3060*/  IADD3 R207, PT, PT, R207, 0x80, RZ ;  /* 0x00000080cfcf7810 */ /* 0x000fe40007ffe0ff */
[----:B------:R-:W-:Y:S02]  /*3070*/  IADD3 R204, PT, PT, R204, 0x80, RZ ;  /* 0x00000080cccc7810 */ /* 0x000fe40007ffe0ff */
[----:B------:R-:W-:Y:S02]  /*3080*/  IADD3 R203, PT, PT, R203, 0x80, RZ ;  /* 0x00000080cbcb7810 */ /* 0x000fe40007ffe0ff */
[----:B--2---:R-:W-:-:S05]  /*3090*/  PRMT R3, R152, 0x7632, R3 ;  /* 0x0000763298037816 */ /* 0x004fca0000000003 */
[----:B------:R-:W-:Y:S02]  /*30a0*/  IMAD.U32 R5, R3, 0x10000, RZ ;  /* 0x0001000003057824 */ /* 0x000fe400078e00ff */
[----:B---3--:R-:W-:Y:S02]  /*30b0*/  FADD.FTZ R17, R157, -UR34 ;  /* 0x800000229d117e21 */ /* 0x008fe40008010000 */
[----:B------:R-:W-:Y:S02]  /*30c0*/  FMUL.FTZ R206, R6, R5 ;  /* 0x0000000506ce7220 */ /* 0x000fe40000410000 */
[----:B------:R-:W-:Y:S01]  /*30d0*/  FMUL.FTZ R3, R17, UR32 ;  /* 0x0000002011037c20 */ /* 0x000fe20008410000 */
[----:B------:R-:W-:Y:S01]  /*30e0*/  PRMT R17, R153, 0x7632, R17 ;  /* 0x0000763299117816 */ /* 0x000fe20000000011 */
[----:B------:R-:W-:Y:S01]  /*30f0*/  FADD.FTZ R6, R159, -UR34 ;  /* 0x800000229f067e21 */ /* 0x000fe20008010000 */
[----:B------:R-:W-:Y:S02]  /*3100*/  FADD.FTZ R249, R249, R5 ;  /* 0x00000005f9f97221 */ /* 0x000fe40000010000 */
[----:B------:R-:W-:Y:S01]  /*3110*/  SHF.L.U32 R17, R17, 0x10, RZ ;  /* 0x0000001011117819 */ /* 0x000fe200000006ff */
[----:B------:R-:W-:-:S04]  /*3120*/  FMUL.FTZ R6, R6, UR32 ;  /* 0x0000002006067c20 */ /* 0x000fc80008410000 */
[----:B------:R-:W-:Y:S01]  /*3130*/  FFMA.FTZ R18, R6, R17, R18 ;  /* 0x0000001106127223 */ /* 0x000fe20000010012 */
[----:B----4-:R-:W-:Y:S01]  /*3140*/  FFMA.FTZ R185, R3, R5, R185 ;  /* 0x0000000503b97223 */ /* 0x010fe200000100b9 */
[----:B------:R-:W-:-:S04]  /*3150*/  PRMT R5, R221, 0x7632, R5 ;  /* 0x00007632dd057816 */ /* 0x000fc80000000005 */
[----:B------:R-:W-:Y:S01]  /*3160*/  SHF.L.U32 R5, R5, 0x10, RZ ;  /* 0x0000001005057819 */ /* 0x000fe200000006ff */
[----:B------:R-:W-:Y:S01]  /*3170*/  STL [R1+0xc4], R185 ;  /* 0x0000c4b901007387 */ /* 0x000fe20000100800 */
[----:B------:R-:W-:Y:S01]  /*3180*/  FADD.FTZ R251, R251, R17 ;  /* 0x00000011fbfb7221 */ /* 0x000fe20000010000 */
[----:B------:R-:W-:Y:S02]  /*3190*/  PRMT R27, R154, 0x7632, R27 ;  /* 0x000076329a1b7816 */ /* 0x000fe4000000001b */
[----:B------:R-:W-:Y:S01]  /*31a0*/  FMUL.FTZ R5, R5, R17 ;  /* 0x0000001105057220 */ /* 0x000fe20000410000 */
[----:B------:R-:W-:Y:S01]  /*31b0*/  PRMT R17, R222, 0x7632, R17 ;  /* 0x00007632de117816 */ /* 0x000fe20000000011 */
[----:B------:R0:W-:Y:S01]  /*31c0*/  STL [R1+0xcc], R18 ;  /* 0x0000cc1201007387 */ /* 0x0001e20000100800 */
[----:B------:R-:W-:Y:S02]  /*31d0*/  SHF.L.U32 R27, R27, 0x10, RZ ;  /* 0x000000101b1b7819 */ /* 0x000fe400000006ff */
[----:B------:R-:W-:Y:S01]  /*31e0*/  SHF.L.U32 R17, R17, 0x10, RZ ;  /* 0x0000001011117819 */ /* 0x000fe200000006ff */
[----:B0-----:R-:W-:-:S04]  /*31f0*/  FADD.FTZ R18, R161, -UR34 ;  /* 0x80000022a1127e21 */ /* 0x001fc80008010000 */
[----:B------:R-:W-:Y:S01]  /*3200*/  FMUL.FTZ R18, R18, UR32 ;  /* 0x0000002012127c20 */ /* 0x000fe20008410000 */
[-C--:B------:R-:W-:Y:S01]  /*3210*/  FMUL.FTZ R17, R17, R27.reuse ;  /* 0x0000001b11117220 */ /* 0x080fe20000410000 */
[----:B------:R-:W-:Y:S01]  /*3220*/  FADD.FTZ R245, R245, R27 ;  /* 0x0000001bf5f57221 */ /* 0x000fe20000010000 */
[----:B------:R-:W-:Y:S01]  /*3230*/  PRMT R159, R155, 0x7632, R159 ;  /* 0x000076329b9f7816 */ /* 0x000fe2000000009f */
[----:B------:R-:W-:Y:S01]  /*3240*/  FFMA.FTZ R215, R18, R27, R215 ;  /* 0x0000001b12d77223 */ /* 0x000fe200000100d7 */
[----:B------:R-:W-:-:S03]  /*3250*/  PRMT R27, R223, 0x7632, R27 ;  /* 0x00007632df1b7816 */ /* 0x000fc6000000001b */
[----:B------:R-:W-:Y:S01]  /*3260*/  IMAD.U32 R159, R159, 0x10000, RZ ;  /* 0x000100009f9f7824 */ /* 0x000fe200078e00ff */
[----:B------:R-:W-:Y:S01]  /*3270*/  SHF.L.U32 R27, R27, 0x10, RZ ;  /* 0x000000101b1b7819 */ /* 0x000fe200000006ff */
[----:B------:R-:W-:Y:S01]  /*3280*/  FADD.FTZ R157, R163, -UR34 ;  /* 0x80000022a39d7e21 */ /* 0x000fe20008010000 */
[----:B------:R0:W-:Y:S03]  /*3290*/  STL [R1+0xb4], R215 ;  /* 0x0000b4d701007387 */ /* 0x0001e60000100800 */
[----:B------:R-:W-:Y:S01]  /*32a0*/  FMUL.FTZ R161, R27, R159 ;  /* 0x0000009f1ba17220 */ /* 0x000fe20000410000 */
[----:B------:R-:W-:Y:S01]  /*32b0*/  FADD.FTZ R27, R156, -UR34 ;  /* 0x800000229c1b7e21 */ /* 0x000fe20008010000 */
[----:B------:R-:W-:-:S03]  /*32c0*/  SHF.L.U32 R156, R152, 0x10, RZ ;  /* 0x00000010989c7819 */ /* 0x000fc600000006ff */
[----:B------:R-:W-:Y:S01]  /*32d0*/  FMUL.FTZ R27, R27, UR32 ;  /* 0x000000201b1b7c20 */ /* 0x000fe20008410000 */
[----:B0-----:R-:W-:Y:S01]  /*32e0*/  FMUL.FTZ R215, R157, UR32 ;  /* 0x000000209dd77c20 */ /* 0x001fe20008410000 */
[----:B------:R-:W-:Y:S02]  /*32f0*/  SHF.L.U32 R152, R220, 0x10, RZ ;  /* 0x00000010dc987819 */ /* 0x000fe400000006ff */
[-C--:B------:R-:W-:Y:S01]  /*3300*/  FFMA.FTZ R175, R27, R156.reuse, R175 ;  /* 0x0000009c1baf7223 */ /* 0x080fe200000100af */
[----:B------:R-:W-:Y:S01]  /*3310*/  FFMA.FTZ R170, R215, R159, R170 ;  /* 0x0000009fd7aa7223 */ /* 0x000fe200000100aa */
[----:B------:R-:W-:Y:S01]  /*3320*/  STL [R1+0x4], R161 ;  /* 0x000004a101007387 */ /* 0x000fe20000100800 */
[----:B------:R-:W-:Y:S01]  /*3330*/  FADD.FTZ R158, R158, -UR34 ;  /* 0x800000229e9e7e21 */ /* 0x000fe20008010000 */
[----:B------:R-:W-:Y:S02]  /*3340*/  FADD.FTZ R248, R248, R156 ;  /* 0x0000009cf8f87221 */ /* 0x000fe40000010000 */
[----:B------:R0:W-:Y:S04]  /*3350*/  STL [R1+0xbc], R170 ;  /* 0x0000bcaa01007387 */ /* 0x0001e80000100800 */
[----:B------:R1:W-:Y:S01]  /*3360*/  STL [R1+0xc0], R175 ;  /* 0x0000c0af01007387 */ /* 0x0003e20000100800 */
[----:B0-----:R-:W-:Y:S01]  /*3370*/  FMUL.FTZ R170, R152, R156 ;  /* 0x0000009c98aa7220 */ /* 0x001fe20000410000 */
[----:B------:R-:W-:Y:S01]  /*3380*/  SHF.L.U32 R156, R153, 0x10, RZ ;  /* 0x00000010999c7819 */ /* 0x000fe200000006ff */
[----:B-1----:R-:W-:Y:S01]  /*3390*/  FMUL.FTZ R175, R158, UR32 ;  /* 0x000000209eaf7c20 */ /* 0x002fe20008410000 */
[----:B------:R-:W-:-:S03]  /*33a0*/  SHF.L.U32 R152, R221, 0x10, RZ ;  /* 0x00000010dd987819 */ /* 0x000fc600000006ff */
[----:B------:R-:W-:Y:S01]  /*33b0*/  FFMA.FTZ R178, R175, R156, R178 ;  /* 0x0000009cafb27223 */ /* 0x000fe200000100b2 */
[----:B------:R-:W-:Y:S01]  /*33c0*/  SHF.L.U32 R154, R154, 0x10, RZ ;  /* 0x000000109a9a7819 */ /* 0x000fe200000006ff */
[----:B------:R-:W-:-:S03]  /*33d0*/  FADD.FTZ R153, R160, -UR34 ;  /* 0x80000022a0997e21 */ /* 0x000fc60008010000 */
[----:B------:R0:W-:Y:S01]  /*33e0*/  STL [R1+0xc8], R178 ;  /* 0x0000c8b201007387 */ /* 0x0001e20000100800 */
[----:B------:R-:W-:Y:S01]  /*33f0*/  FMUL.FTZ R185, R153, UR32 ;  /* 0x0000002099b97c20 */ /* 0x000fe20008410000 */
[----:B------:R-:W-:Y:S01]  /*3400*/  FFMA.FTZ R153, R27, R170, R208 ;  /* 0x000000aa1b997223 */ /* 0x000fe200000100d0 */
[----:B0-----:R-:W-:Y:S01]  /*3410*/  FMUL.FTZ R178, R152, R156 ;  /* 0x0000009c98b27220 */ /* 0x001fe20000410000 */
[----:B------:R-:W-:-:S04]  /*3420*/  IMAD.U32 R152, R222, 0x10000, RZ ;  /* 0x00010000de987824 */ /* 0x000fc800078e00ff */
[-C--:B------:R-:W-:Y:S01]  /*3430*/  FMUL.FTZ R184, R152, R154.reuse ;  /* 0x0000009a98b87220 */ /* 0x080fe20000410000 */
[----:B------:R-:W-:Y:S01]  /*3440*/  FADD.FTZ R152, R209, R170 ;  /* 0x000000aad1987221 */ /* 0x000fe20000010000 */
[----:B------:R-:W-:Y:S01]  /*3450*/  FFMA.FTZ R198, R185, R154, R198 ;  /* 0x0000009ab9c67223 */ /* 0x000fe200000100c6 */
[----:B------:R-:W-:Y:S01]  /*3460*/  FFMA.FTZ R153, R3, R206, R153 ;  /* 0x000000ce03997223 */ /* 0x000fe20000010099 */
[----:B------:R-:W-:Y:S01]  /*3470*/  FADD.FTZ R244, R244, R154 ;  /* 0x0000009af4f47221 */ /* 0x000fe20000010000 */
[----:B------:R-:W-:Y:S01]  /*3480*/  FADD.FTZ R152, R152, R206 ;  /* 0x000000ce98987221 */ /* 0x000fe20000010000 */
[----:B------:R-:W-:Y:S01]  /*3490*/  FADD.FTZ R154, R162, -UR34 ;  /* 0x80000022a29a7e21 */ /* 0x000fe20008010000 */
[----:B------:R-:W-:Y:S01]  /*34a0*/  FFMA.FTZ R153, R175, R178, R153 ;  /* 0x000000b2af997223 */ /* 0x000fe20000010099 */
[----:B------:R0:W-:Y:S01]  /*34b0*/  STL [R1+0xb0], R198 ;  /* 0x0000b0c601007387 */ /* 0x0001e20000100800 */
[----:B------:R-:W-:Y:S01]  /*34c0*/  FADD.FTZ R152, R152, R178 ;  /* 0x000000b298987221 */ /* 0x000fe20000010000 */
[----:B------:R-:W-:Y:S01]  /*34d0*/  SHF.L.U32 R155, R155, 0x10, RZ ;  /* 0x000000109b9b7819 */ /* 0x000fe200000006ff */
[----:B------:R-:W-:-:S02]  /*34e0*/  FFMA.FTZ R153, R6, R5, R153 ;  /* 0x0000000506997223 */ /* 0x000fc40000010099 */
[----:B------:R-:W-:Y:S01]  /*34f0*/  FADD.FTZ R152, R152, R5 ;  /* 0x0000000598987221 */ /* 0x000fe20000010000 */
[----:B0-----:R-:W-:Y:S01]  /*3500*/  FMUL.FTZ R198, R154, UR32 ;  /* 0x000000209ac67c20 */ /* 0x001fe20008410000 */
[----:B------:R-:W-:Y:S02]  /*3510*/  SHF.L.U32 R154, R223, 0x10, RZ ;  /* 0x00000010df9a7819 */ /* 0x000fe400000006ff */
[----:B------:R-:W-:Y:S01]  /*3520*/  FADD.FTZ R152, R152, R184 ;  /* 0x000000b898987221 */ /* 0x000fe20000010000 */
[----:B------:R-:W-:Y:S01]  /*3530*/  FFMA.FTZ R199, R198, R155, R199 ;  /* 0x0000009bc6c77223 */ /* 0x000fe200000100c7 */
[----:B------:R-:W-:Y:S02]  /*3540*/  FFMA.FTZ R153, R185, R184, R153 ;  /* 0x000000b8b9997223 */ /* 0x000fe40000010099 */
[----:B------:R-:W-:Y:S02]  /*3550*/  FADD.FTZ R152, R152, R17 ;  /* 0x0000001198987221 */ /* 0x000fe40000010000 */
[----:B------:R0:W-:Y:S01]  /*3560*/  STL [R1+0xb8], R199 ;  /* 0x0000b8c701007387 */ /* 0x0001e20000100800 */
[----:B------:R-:W-:Y:S01]  /*3570*/  FFMA.FTZ R153, R18, R17, R153 ;  /* 0x0000001112997223 */ /* 0x000fe20000010099 */
[----:B------:R-:W-:Y:S01]  /*3580*/  FADD.FTZ R247, R247, R159 ;  /* 0x0000009ff7f77221 */ /* 0x000fe20000010000 */
[----:B0-----:R-:W-:-:S04]  /*3590*/  FMUL.FTZ R199, R154, R155 ;  /* 0x0000009b9ac77220 */ /* 0x001fc80000410000 */
[----:B------:R-:W-:Y:S01]  /*35a0*/  FADD.FTZ R152, R152, R199 ;  /* 0x000000c798987221 */ /* 0x000fe20000010000 */
[----:B------:R-:W-:Y:S01]  /*35b0*/  FFMA.FTZ R153, R198, R199, R153 ;  /* 0x000000c7c6997223 */ /* 0x000fe20000010099 */
[----:B------:R-:W-:Y:S01]  /*35c0*/  FADD.FTZ R250, R250, R156 ;  /* 0x0000009cfafa7221 */ /* 0x000fe20000010000 */
[----:B------:R-:W-:Y:S01]  /*35d0*/  FADD.FTZ R246, R246, R155 ;  /* 0x0000009bf6f67221 */ /* 0x000fe20000010000 */
[----:B------:R-:W-:Y:S01]  /*35e0*/  FADD.FTZ R209, R152, R161 ;  /* 0x000000a198d17221 */ /* 0x000fe20000010000 */
[----:B------:R-:W-:-:S07]  /*35f0*/  FFMA.FTZ R208, R215, R161, R153 ;  /* 0x000000a1d7d07223 */ /* 0x000fce0000010099 */
.L_x_6850:
[----:B------:R-:W-:Y:S05]  /*3600*/  BSYNC.RECONVERGENT B1 ;  /* 0x0000000000017941 */ /* 0x000fea0003800200 */
.L_x_6849:
[----:B------:R-:W-:Y:S05]  /*3610*/  @!P5 BRA `(.L_x_6851) ;  /* 0x0000000c0060d947 */ /* 0x000fea0003800000 */
[----:B0-----:R-:W0:Y:S01]  /*3620*/  LDC.64 R152, c[0x0][0x428] ;  /* 0x00010a00ff987b82 */ /* 0x001e220000000a00 */
[----:B------:R-:W2:Y:S04]  /*3630*/  LDL.LU R28, [R1+0xa4] ;  /* 0x0000a400011c7983 */ /* 0x000ea80000300800 */
[----:B------:R-:W3:Y:S03]  /*3640*/  LDL.LU R171, [R1+0xac] ;  /* 0x0000ac0001ab7983 */ /* 0x000ee60000300800 */
[----:B------:R-:W1:Y:S01]  /*3650*/  LDC.64 R14, c[0x0][0x3a8] ;  /* 0x0000ea00ff0e7b82 */ /* 0x000e620000000a00 */
[----:B------:R-:W4:Y:S04]  /*3660*/  LDL.LU R176, [R1+0x94] ;  /* 0x0000940001b07983 */ /* 0x000f280000300800 */
[----:B------:R-:W4:Y:S03]  /*3670*/  LDL.LU R177, [R1+0x9c] ;  /* 0x00009c0001b17983 */ /* 0x000f260000300800 */
[----:B------:R-:W1:Y:S01]  /*3680*/  LDC.64 R166, c[0x0][0x3b0] ;  /* 0x0000ec00ffa67b82 */ /* 0x000e620000000a00 */
[----:B------:R-:W4:Y:S04]  /*3690*/  LDL.LU R183, [R1+0xa0] ;  /* 0x0000a00001b77983 */ /* 0x000f280000300800 */
[----:B------:R-:W4:Y:S01]  /*36a0*/  LDL.LU R182, [R1+0xa8] ;  /* 0x0000a80001b67983 */ /* 0x000f220000300800 */
[----:B0-----:R-:W-:-:S03]  /*36b0*/  IMAD.WIDE.U32 R152, R207, 0x10, R152 ;  /* 0x00000010cf987825 */ /* 0x001fc600078e0098 */
[----:B------:R-:W4:Y:S04]  /*36c0*/  LDL.LU R200, [R1+0x90] ;  /* 0x0000900001c87983 */ /* 0x000f280000300800 */
[----:B------:R-:W4:Y:S01]  /*36d0*/  LDL.LU R201, [R1+0x98] ;  /* 0x0000980001c97983 */ /* 0x000f220000300800 */
[----:B-1----:R-:W-:-:S03]  /*36e0*/  IMAD.WIDE.U32 R14, R203, 0x20, R14 ;  /* 0x00000020cb0e7825 */ /* 0x002fc600078e000e */
[----:B------:R-:W2:Y:S04]  /*36f0*/  LDG.E.128 R152, desc[UR20][R152.64] ;  /* 0x0000001498987981 */ /* 0x000ea8000c1e1d00 */
[----:B------:R-:W3:Y:S04]  /*3700*/  LDG.E.128 R156, desc[UR20][R14.64] ;  /* 0x000000140e9c7981 */ /* 0x000ee8000c1e1d00 */
[----:B------:R0:W4:Y:S01]  /*3710*/  LDG.E.128 R160, desc[UR20][R14.64+0x10] ;  /* 0x000010140ea07981 */ /* 0x000122000c1e1d00 */
[----:B------:R-:W-:Y:S01]  /*3720*/  IMAD.WIDE.U32 R166, R204, 0x8, R166 ;  /* 0x00000008cca67825 */ /* 0x000fe200078e00a6 */
[----:B------:R-:W-:-:S04]  /*3730*/  ISETP.NE.U32.AND P0, PT, RZ, UR24, PT ;  /* 0x00000018ff007c0c */ /* 0x000fc8000bf05070 */
[----:B------:R-:W-:Y:S01]  /*3740*/  ISETP.NE.AND.EX P0, PT, RZ, UR25, PT, P0 ;  /* 0x00000019ff007c0c */ /* 0x000fe2000bf05300 */
[----:B------:R-:W5:-:S12]  /*3750*/  LDG.E.64 R166, desc[UR20][R166.64] ;  /* 0x00000014a6a67981 */ /* 0x000f58000c1e1b00 */
[----:B0-----:R-:W0:Y:S02]  /*3760*/  @P0 LDC.64 R14, c[0x0][0x438] ;  /* 0x00010e00ff0e0b82 */ /* 0x001e240000000a00 */
[----:B0-----:R-:W-:-:S05]  /*3770*/  @P0 IMAD.WIDE.U32 R14, R203, 0x20, R14 ;  /* 0x00000020cb0e0825 */ /* 0x001fca00078e000e */
[----:B------:R-:W5:Y:S04]  /*3780*/  @P0 LDG.E.128 R140, desc[UR20][R14.64] ;  /* 0x000000140e8c0981 */ /* 0x000f68000c1e1d00 */
[----:B------:R0:W5:Y:S02]  /*3790*/  @P0 LDG.E.128 R144, desc[UR20][R14.64+0x10] ;  /* 0x000010140e900981 */ /* 0x000164000c1e1d00 */
[----:B0-----:R-:W-:-:S05]  /*37a0*/  PRMT R14, R216, 0x7632, R14 ;  /* 0x00007632d80e7816 */ /* 0x001fca000000000e */
[----:B------:R-:W-:Y:S01]  /*37b0*/  IMAD.U32 R14, R14, 0x10000, RZ ;  /* 0x000100000e0e7824 */ /* 0x000fe200078e00ff */
[----:B--2---:R-:W-:Y:S01]  /*37c0*/  PRMT R13, R152, 0x7632, R13 ;  /* 0x00007632980d7816 */ /* 0x004fe2000000000d */
[----:B---3--:R-:W-:-:S03]  /*37d0*/  FADD.FTZ R15, R157, -UR34 ;  /* 0x800000229d0f7e21 */ /* 0x008fc60008010000 */
[----:B------:R-:W-:Y:S01]  /*37e0*/  SHF.L.U32 R13, R13, 0x10, RZ ;  /* 0x000000100d0d7819 */ /* 0x000fe200000006ff */
[----:B------:R-:W-:Y:S01]  /*37f0*/  FMUL.FTZ R211, R15, UR32 ;  /* 0x000000200fd37c20 */ /* 0x000fe20008410000 */
[----:B------:R-:W-:-:S03]  /*3800*/  PRMT R15, R153, 0x7632, R15 ;  /* 0x00007632990f7816 */ /* 0x000fc6000000000f */
[-C--:B------:R-:W-:Y:S01]  /*3810*/  FMUL.FTZ R205, R14, R13.reuse ;  /* 0x0000000d0ecd7220 */ /* 0x080fe20000410000 */
[----:B------:R-:W-:Y:S01]  /*3820*/  FADD.FTZ R241, R241, R13 ;  /* 0x0000000df1f17221 */ /* 0x000fe20000010000 */
[----:B------:R-:W-:Y:S01]  /*3830*/  FFMA.FTZ R28, R211, R13, R28 ;  /* 0x0000000dd31c7223 */ /* 0x000fe2000001001c */
[----:B------:R-:W-:Y:S01]  /*3840*/  PRMT R14, R217, 0x7632, R14 ;  /* 0x00007632d90e7816 */ /* 0x000fe2000000000e */
[----:B------:R-:W-:Y:S01]  /*3850*/  FADD.FTZ R13, R159, -UR34 ;  /* 0x800000229f0d7e21 */ /* 0x000fe20008010000 */
[----:B------:R-:W-:Y:S02]  /*3860*/  SHF.L.U32 R15, R15, 0x10, RZ ;  /* 0x000000100f0f7819 */ /* 0x000fe400000006ff */
[----:B------:R-:W-:Y:S01]  /*3870*/  SHF.L.U32 R14, R14, 0x10, RZ ;  /* 0x000000100e0e7819 */ /* 0x000fe200000006ff */
[----:B------:R-:W-:Y:S01]  /*3880*/  FMUL.FTZ R13, R13, UR32 ;  /* 0x000000200d0d7c20 */ /* 0x000fe20008410000 */
[----:B------:R-:W-:Y:S01]  /*3890*/  PRMT R16, R154, 0x7632, R16 ;  /* 0x000076329a107816 */ /* 0x000fe20000000010 */
[----:B------:R-:W-:-:S02]  /*38a0*/  FADD.FTZ R243, R243, R15 ;  /* 0x0000000ff3f37221 */ /* 0x000fc40000010000 */
[-C--:B------:R-:W-:Y:S01]  /*38b0*/  FMUL.FTZ R14, R14, R15.reuse ;  /* 0x0000000f0e0e7220 */ /* 0x080fe20000410000 */
[----:B------:R-:W-:Y:S01]  /*38c0*/  FFMA.FTZ R171, R13, R15, R171 ;  /* 0x0000000f0dab7223 */ /* 0x000fe200000100ab */
[----:B------:R-:W-:Y:S01]  /*38d0*/  PRMT R15, R218, 0x7632, R15 ;  /* 0x00007632da0f7816 */ /* 0x000fe2000000000f */
[----:B----4-:R-:W-:Y:S01]  /*38e0*/  FADD.FTZ R157, R161, -UR34 ;  /* 0x80000022a19d7e21 */ /* 0x010fe20008010000 */
[----:B------:R0:W-:Y:S02]  /*38f0*/  STL [R1+0xa4], R28 ;  /* 0x0000a41c01007387 */ /* 0x0001e40000100800 */
[----:B------:R-:W-:Y:S02]  /*3900*/  SHF.L.U32 R15, R15, 0x10, RZ ;  /* 0x000000100f0f7819 */ /* 0x000fe400000006ff */
[----:B0-----:R-:W-:Y:S01]  /*3910*/  SHF.L.U32 R28, R16, 0x10, RZ ;  /* 0x00000010101c7819 */ /* 0x001fe200000006ff */
[----:B------:R-:W-:Y:S01]  /*3920*/  FMUL.FTZ R16, R157, UR32 ;  /* 0x000000209d107c20 */ /* 0x000fe20008410000 */
[----:B------:R-:W-:-:S03]  /*3930*/  PRMT R157, R155, 0x7632, R157 ;  /* 0x000076329b9d7816 */ /* 0x000fc6000000009d */
[-C--:B------:R-:W-:Y:S01]  /*3940*/  FMUL.FTZ R15, R15, R28.reuse ;  /* 0x0000001c0f0f7220 */ /* 0x080fe20000410000 */
[----:B------:R-:W-:Y:S01]  /*3950*/  FADD.FTZ R237, R237, R28 ;  /* 0x0000001ceded7221 */ /* 0x000fe20000010000 */
[----:B------:R-:W-:Y:S01]  /*3960*/  FFMA.FTZ R176, R16, R28, R176 ;  /* 0x0000001c10b07223 */ /* 0x000fe200000100b0 */
[----:B------:R-:W-:Y:S02]  /*3970*/  PRMT R28, R219, 0x7632, R28 ;  /* 0x00007632db1c7816 */ /* 0x000fe4000000001c */
[----:B------:R-:W-:-:S03]  /*3980*/  SHF.L.U32 R157, R157, 0x10, RZ ;  /* 0x000000109d9d7819 */ /* 0x000fc600000006ff */
[----:B------:R-:W-:Y:S02]  /*3990*/  IMAD.U32 R28, R28, 0x10000, RZ ;  /* 0x000100001c1c7824 */ /* 0x000fe400078e00ff */
[----:B------:R-:W-:Y:S02]  /*39a0*/  FADD.FTZ R159, R163, -UR34 ;  /* 0x80000022a39f7e21 */ /* 0x000fe40008010000 */
[-C--:B------:R-:W-:Y:S01]  /*39b0*/  FMUL.FTZ R203, R28, R157.reuse ;  /* 0x0000009d1ccb7220 */ /* 0x080fe20000410000 */
[----:B------:R-:W-:Y:S01]  /*39c0*/  FADD.FTZ R28, R156, -UR34 ;  /* 0x800000229c1c7e21 */ /* 0x000fe20008010000 */
[----:B------:R-:W-:Y:S01]  /*39d0*/  FMUL.FTZ R207, R159, UR32 ;  /* 0x000000209fcf7c20 */ /* 0x000fe20008410000 */
[----:B------:R-:W-:Y:S01]  /*39e0*/  SHF.L.U32 R156, R152, 0x10, RZ ;  /* 0x00000010989c7819 */ /* 0x000fe200000006ff */
[----:B------:R-:W-:Y:S01]  /*39f0*/  FADD.FTZ R152, R158, -UR34 ;  /* 0x800000229e987e21 */ /* 0x000fe20008010000 */
[----:B------:R-:W-:Y:S01]  /*3a00*/  FMUL.FTZ R28, R28, UR32 ;  /* 0x000000201c1c7c20 */ /* 0x000fe20008410000 */
[----:B------:R-:W-:Y:S01]  /*3a10*/  STL [R1+0xac], R171 ;  /* 0x0000acab01007387 */ /* 0x000fe20000100800 */
[----:B------:R-:W-:Y:S01]  /*3a20*/  FFMA.FTZ R177, R207, R157, R177 ;  /* 0x0000009dcfb17223 */ /* 0x000fe200000100b1 */
[----:B------:R-:W-:Y:S01]  /*3a30*/  FADD.FTZ R239, R239, R157 ;  /* 0x0000009defef7221 */ /* 0x000fe20000010000 */
[----:B------:R-:W-:Y:S01]  /*3a40*/  FFMA.FTZ R183, R28, R156, R183 ;  /* 0x0000009c1cb77223 */ /* 0x000fe200000100b7 */
[----:B------:R0:W-:Y:S01]  /*3a50*/  STL [R1+0x94], R176 ;  /* 0x000094b001007387 */ /* 0x0001e20000100800 */
[----:B------:R-:W-:-:S02]  /*3a60*/  SHF.L.U32 R157, R216, 0x10, RZ ;  /* 0x00000010d89d7819 */ /* 0x000fc400000006ff */
[----:B------:R-:W-:Y:S01]  /*3a70*/  SHF.L.U32 R153, R153, 0x10, RZ ;  /* 0x0000001099997819 */ /* 0x000fe200000006ff */
[----:B------:R-:W-:Y:S01]  /*3a80*/  STL [R1+0x20], R207 ;  /* 0x000020cf01007387 */ /* 0x000fe20000100800 */
[----:B------:R-:W-:-:S03]  /*3a90*/  FADD.FTZ R240, R240, R156 ;  /* 0x0000009cf0f07221 */ /* 0x000fc60000010000 */
[----:B------:R-:W-:Y:S01]  /*3aa0*/  STL [R1+0x1c], R203 ;  /* 0x00001ccb01007387 */ /* 0x000fe20000100800 */
[----:B0-----:R-:W-:Y:S01]  /*3ab0*/  FMUL.FTZ R176, R152, UR32 ;  /* 0x0000002098b07c20 */ /* 0x001fe20008410000 */
[----:B------:R-:W-:Y:S02]  /*3ac0*/  FADD.FTZ R152, R160, -UR34 ;  /* 0x80000022a0987e21 */ /* 0x000fe40008010000 */
[----:B------:R-:W-:Y:S01]  /*3ad0*/  STL [R1+0x9c], R177 ;  /* 0x00009cb101007387 */ /* 0x000fe20000100800 */
[----:B------:R-:W-:Y:S01]  /*3ae0*/  FMUL.FTZ R171, R157, R156 ;  /* 0x0000009c9dab7220 */ /* 0x000fe20000410000 */
[----:B------:R-:W-:Y:S02]  /*3af0*/  FFMA.FTZ R182, R176, R153, R182 ;  /* 0x00000099b0b67223 */ /* 0x000fe400000100b6 */
[----:B------:R0:W-:Y:S01]  /*3b00*/  STL [R1+0xa0], R183 ;  /* 0x0000a0b701007387 */ /* 0x0001e20000100800 */
[----:B------:R-:W-:Y:S01]  /*3b10*/  SHF.L.U32 R156, R217, 0x10, RZ ;  /* 0x00000010d99c7819 */ /* 0x000fe200000006ff */
[----:B------:R-:W-:-:S02]  /*3b20*/  IMAD.U32 R154, R154, 0x10000, RZ ;  /* 0x000100009a9a7824 */ /* 0x000fc400078e00ff */
[----:B------:R-:W-:Y:S01]  /*3b30*/  FADD.FTZ R242, R242, R153 ;  /* 0x00000099f2f27221 */ /* 0x000fe20000010000 */
[----:B------:R1:W-:Y:S01]  /*3b40*/  STL [R1+0xa8], R182 ;  /* 0x0000a8b601007387 */ /* 0x0003e20000100800 */
[----:B0-----:R-:W-:Y:S01]  /*3b50*/  FMUL.FTZ R183, R152, UR32 ;  /* 0x0000002098b77c20 */ /* 0x001fe20008410000 */
[----:B------:R-:W-:Y:S01]  /*3b60*/  SHF.L.U32 R152, R218, 0x10, RZ ;  /* 0x00000010da987819 */ /* 0x000fe200000006ff */
[----:B------:R-:W-:Y:S01]  /*3b70*/  FMUL.FTZ R177, R156, R153 ;  /* 0x000000999cb17220 */ /* 0x000fe20000410000 */
[----:B------:R-:W-:-:S03]  /*3b80*/  FFMA.FTZ R153, R28, R171, R208 ;  /* 0x000000ab1c997223 */ /* 0x000fc600000100d0 */
[-C--:B-1----:R-:W-:Y:S01]  /*3b90*/  FMUL.FTZ R182, R152, R154.reuse ;  /* 0x0000009a98b67220 */ /* 0x082fe20000410000 */
        /* <DEDUP_REMOVED lines=27> */
.L_x_6842:
        /* <DEDUP_REMOVED lines=50> */
.L_x_6852:
        /* <DEDUP_REMOVED lines=8> */
[----:B0-----:R-:W-:-:S07]  /*40f0*/  @P4 IMAD.WIDE.U32 R152, R154, 0x8, R152 ;  /* 0x000000089a984825 */ /* 0x001fce00078e0098 */
[----:B------:R-:W0:Y:S01]  /*4100*/  @P0 LDC.64 R158, c[0x0][0x3b0] ;  /* 0x0000ec00ff9e0b82 */ /* 0x000e220000000a00 */
[----:B------:R-:W-:Y:S01]  /*4110*/  @P4 VIADD R154, R154, 0x80 ;  /* 0x000000809a9a4836 */ /* 0x000fe20000000000 */
[----:B------:R1:W5:Y:S06]  /*4120*/  @P4 LDG.E.64 R30, desc[UR20][R152.64] ;  /* 0x00000014981e4981 */ /* 0x00036c000c1e1b00 */
[----:B------:R-:W3:Y:S01]  /*4130*/  @P4 LDC.64 R162, c[0x0][0x438] ;  /* 0x00010e00ffa24b82 */ /* 0x000ee20000000a00 */
[----:B-1----:R-:W-:-:S05]  /*4140*/  @P3 IMAD.WIDE.U32 R152, R154, 0x8, R156 ;  /* 0x000000089a983825 */ /* 0x002fca00078e009c */
[----:B------:R1:W5:Y:S01]  /*4150*/  @P3 LDG.E.64 R32, desc[UR20][R152.64] ;  /* 0x0000001498203981 */ /* 0x000362000c1e1b00 */
[----:B------:R-:W-:Y:S02]  /*4160*/  P2R R156, PR, RZ, 0x1 ;  /* 0x00000001ff9c7803 */ /* 0x000fe40000000000 */
[----:B------:R-:W-:-:S03]  /*4170*/  @P3 IADD3 R154, PT, PT, R154, 0x80, RZ ;  /* 0x000000809a9a3810 */ /* 0x000fc60007ffe0ff */
[----:B------:R2:W-:Y:S01]  /*4180*/  STL [R1+0x164], R156 ;  /* 0x0001649c01007387 */ /* 0x0005e20000100800 */
[----:B-1----:R-:W1:Y:S01]  /*4190*/  @P1 LDC.64 R152, c[0x0][0x3b0] ;  /* 0x0000ec00ff981b82 */ /* 0x002e620000000a00 */
[C---:B--2---:R-:W-:Y:S01]  /*41a0*/  @P2 IMAD.WIDE.U32 R156, R154.reuse, 0x8, R160 ;  /* 0x000000089a9c2825 */ /* 0x044fe200078e00a0 */
[----:B------:R-:W-:-:S06]  /*41b0*/  @P2 IADD3 R154, PT, PT, R154, 0x80, RZ ;  /* 0x000000809a9a2810 */ /* 0x000fcc0007ffe0ff */
[----:B------:R-:W2:Y:S01]  /*41c0*/  @P3 LDC.64 R160, c[0x0][0x438] ;  /* 0x00010e00ffa03b82 */ /* 0x000ea20000000a00 */
[----:B------:R1:W5:Y:S02]  /*41d0*/  @P2 LDG.E.64 R34, desc[UR20][R156.64] ;  /* 0x000000149c222981 */ /* 0x000364000c1e1b00 */
[C---:B-1----:R-:W-:Y:S01]  /*41e0*/  @P1 IMAD.WIDE.U32 R156, R154.reuse, 0x8, R152 ;  /* 0x000000089a9c1825 */ /* 0x042fe200078e0098 */
[----:B------:R-:W-:-:S04]  /*41f0*/  @P1 IADD3 R154, PT, PT, R154, 0x80, RZ ;  /* 0x000000809a9a1810 */ /* 0x000fc80007ffe0ff */
[----:B------:R1:W5:Y:S01]  /*4200*/  @P1 LDG.E.64 R164, desc[UR20][R156.64] ;  /* 0x000000149ca41981 */ /* 0x000362000c1e1b00 */
[----:B0-----:R-:W-:Y:S02]  /*4210*/  @P0 IMAD.WIDE.U32 R152, R154, 0x8, R158 ;  /* 0x000000089a980825 */ /* 0x001fe400078e009e */
[----:B------:R-:W0:Y:S03]  /*4220*/  @P2 LDC.64 R158, c[0x0][0x438] ;  /* 0x00010e00ff9e2b82 */ /* 0x000e260000000a00 */
[----:B------:R3:W5:Y:S05]  /*4230*/  @P0 LDG.E.64 R166, desc[UR20][R152.64] ;  /* 0x0000001498a60981 */ /* 0x00076a000c1e1b00 */
[----:B-1----:R-:W1:Y:S01]  /*4240*/  @P1 LDC.64 R156, c[0x0][0x438] ;  /* 0x00010e00ff9c1b82 */ /* 0x002e620000000a00 */
[C---:B---3--:R-:W-:Y:S01]  /*4250*/  @P4 IMAD.WIDE.U32 R152, R155.reuse, 0x20, R162 ;  /* 0x000000209b984825 */ /* 0x048fe200078e00a2 */
[----:B------:R-:W-:-:S04]  /*4260*/  @P4 IADD3 R155, PT, PT, R155, 0x80, RZ ;  /* 0x000000809b9b4810 */ /* 0x000fc80007ffe0ff */
[----:B------:R-:W5:Y:S04]  /*4270*/  @P4 LDG.E.128 R108, desc[UR20][R152.64] ;  /* 0x00000014986c4981 */ /* 0x000f68000c1e1d00 */
[----:B------:R2:W5:Y:S02]  /*4280*/  @P4 LDG.E.128 R112, desc[UR20][R152.64+0x10] ;  /* 0x0000101498704981 */ /* 0x000564000c1e1d00 */
[C---:B--2---:R-:W-:Y:S02]  /*4290*/  @P3 IMAD.WIDE.U32 R152, R155.reuse, 0x20, R160 ;  /* 0x000000209b983825 */ /* 0x044fe400078e00a0 */
[----:B------:R-:W2:Y:S01]  /*42a0*/  @P0 LDC.64 R160, c[0x0][0x438] ;  /* 0x00010e00ffa00b82 */ /* 0x000ea20000000a00 */
[----:B------:R-:W-:Y:S02]  /*42b0*/  @P3 IADD3 R155, PT, PT, R155, 0x80, RZ ;  /* 0x000000809b9b3810 */ /* 0x000fe40007ffe0ff */
[----:B------:R-:W5:Y:S04]  /*42c0*/  @P3 LDG.E.128 R40, desc[UR20][R152.64] ;  /* 0x0000001498283981 */ /* 0x000f68000c1e1d00 */
[----:B------:R0:W5:Y:S02]  /*42d0*/  @P3 LDG.E.128 R36, desc[UR20][R152.64+0x10] ;  /* 0x0000101498243981 */ /* 0x000164000c1e1d00 */
[----:B0-----:R-:W-:-:S04]  /*42e0*/  @P2 IMAD.WIDE.U32 R152, R155, 0x20, R158 ;  /* 0x000000209b982825 */ /* 0x001fc800078e009e */
[----:B------:R-:W-:Y:S01]  /*42f0*/  @P2 VIADD R155, R155, 0x80 ;  /* 0x000000809b9b2836 */ /* 0x000fe20000000000 */
[----:B------:R-:W5:Y:S04]  /*4300*/  @P2 LDG.E.128 R124, desc[UR20][R152.64] ;  /* 0x00000014987c2981 */ /* 0x000f68000c1e1d00 */
[----:B------:R1:W5:Y:S02]  /*4310*/  @P2 LDG.E.128 R128, desc[UR20][R152.64+0x10] ;  /* 0x0000101498802981 */ /* 0x000364000c1e1d00 */
[C---:B-1----:R-:W-:Y:S01]  /*4320*/  @P1 IMAD.WIDE.U32 R152, R155.reuse, 0x20, R156 ;  /* 0x000000209b981825 */ /* 0x042fe200078e009c */
[----:B------:R-:W-:-:S04]  /*4330*/  @P1 IADD3 R155, PT, PT, R155, 0x80, RZ ;  /* 0x000000809b9b1810 */ /* 0x000fc80007ffe0ff */
[----:B------:R3:W5:Y:S01]  /*4340*/  @P1 LDG.E.128 R132, desc[UR20][R152.64] ;  /* 0x0000001498841981 */ /* 0x000762000c1e1d00 */
[----:B--2---:R-:W-:-:S03]  /*4350*/  @P0 IMAD.WIDE.U32 R154, R155, 0x20, R160 ;  /* 0x000000209b9a0825 */ /* 0x004fc600078e00a0 */
[----:B------:R3:W5:Y:S04]  /*4360*/  @P1 LDG.E.128 R136, desc[UR20][R152.64+0x10] ;  /* 0x0000101498881981 */ /* 0x000768000c1e1d00 */
[----:B------:R3:W5:Y:S04]  /*4370*/  @P0 LDG.E.128 R140, desc[UR20][R154.64] ;  /* 0x000000149a8c0981 */ /* 0x000768000c1e1d00 */
[----:B------:R3:W5:Y:S01]  /*4380*/  @P0 LDG.E.128 R144, desc[UR20][R154.64+0x10] ;  /* 0x000010149a900981 */ /* 0x000762000c1e1d00 */
[----:B------:R-:W-:-:S07]  /*4390*/  CS2R R208, SRZ ;  /* 0x0000000000d07805 */ /* 0x000fce000001ff00 */
.L_x_6851:
[----:B------:R-:W-:Y:S05]  /*43a0*/  BSYNC.RECONVERGENT B0 ;  /* 0x0000000000007941 */ /* 0x000fea0003800200 */
.L_x_6841:
[----:B0--3--:R-:W0:Y:S01]  /*43b0*/  SHFL.DOWN PT, R153, R209, 0x10, 0x1f ;  /* 0x0a001f00d1997f89 */ /* 0x009e2200000e0000 */
[----:B------:R-:W-:Y:S03]  /*43c0*/  BSSY.RECONVERGENT B0, `(.L_x_6853) ;  /* 0x000001f000007945 */ /* 0x000fe60003800200 */
[----:B-1----:R-:W1:Y:S01]  /*43d0*/  SHFL.DOWN PT, R152, R208, 0x10, 0x1f ;  /* 0x0a001f00d0987f89 */ /* 0x002e6200000e0000 */
[----:B------:R-:W3:Y:S01]  /*43e0*/  S2R R159, SR_TID.X ;  /* 0x00000000009f7919 */ /* 0x000ee20000002100 */
[----:B0-----:R-:W-:Y:S01]  /*43f0*/  FADD.FTZ R153, R153, R209 ;  /* 0x000000d199997221 */ /* 0x001fe20000010000 */
[----:B-1----:R-:W-:-:S04]  /*4400*/  FADD.FTZ R152, R152, R208 ;  /* 0x000000d098987221 */ /* 0x002fc80000010000 */
[----:B--2---:R-:W0:Y:S04]  /*4410*/  SHFL.DOWN PT, R155, R153, 0x8, 0x1f ;  /* 0x09001f00999b7f89 */ /* 0x004e2800000e0000 */
        /* <DEDUP_REMOVED lines=25> */
.L_x_6854:
[----:B------:R-:W-:Y:S05]  /*45b0*/  BSYNC.RECONVERGENT B0 ;  /* 0x0000000000007941 */ /* 0x000fea0003800200 */
.L_x_6853:
        /* <DEDUP_REMOVED lines=42> */
.L_x_6857:
[----:B------:R-:W-:Y:S05]  /*4860*/  BRA.U UP0, `(.L_x_6858) ;  /* 0x0000002500407547 */ /* 0x000fea000b800000 */
[----:B------:R-:W-:Y:S01]  /*4870*/  MOV R152, UR26 ;  /* 0x0000001a00987c02 */ /* 0x000fe20008000f00 */
[----:B------:R-:W-:-:S03]  /*4880*/  IMAD.U32 R153, RZ, RZ, UR27 ;  /* 0x0000001bff997e24 */ /* 0x000fc6000f8e00ff */
        /* <DEDUP_REMOVED lines=18> */
.L_x_6862:
[----:B------:R-:W-:Y:S05]  /*49b0*/  BSYNC.RECONVERGENT B1 ;  /* 0x0000000000017941 */ /* 0x000fea0003800200 */
.L_x_6861:
        /* <DEDUP_REMOVED lines=14> */
.L_x_6864:
[----:B------:R-:W-:Y:S05]  /*4aa0*/  BSYNC.RECONVERGENT B1 ;  /* 0x0000000000017941 */ /* 0x000fea0003800200 */
.L_x_6863:
[----:B------:R-:W-:-:S04]  /*4ab0*/  F2FP.BF16.F32.PACK_AB R156, RZ, R156 ;  /* 0x0000009cff9c723e */ /* 0x000fc800000010ff */
[----:B------:R-:W-:-:S07]  /*4ac0*/  PRMT R116, R156, 0x7610, R116 ;  /* 0x000076109c747816 */ /* 0x000fce0000000074 */
.L_x_6860:
        /* <DEDUP_REMOVED lines=16> */
.L_x_6867:
[----:B------:R-:W-:Y:S05]  /*4bd0*/  BSYNC.RECONVERGENT B1 ;  /* 0x0000000000017941 */ /* 0x000fea0003800200 */
.L_x_6866:
        /* <DEDUP_REMOVED lines=15> */
.L_x_6869:
[----:B------:R-:W-:Y:S05]  /*4cd0*/  BSYNC.RECONVERGENT B1 ;  /* 0x0000000000017941 */ /* 0x000fea0003800200 */
.L_x_6868:
[----:B------:R-:W-:-:S04]  /*4ce0*/  F2FP.BF16.F32.PACK_AB R156, RZ, R156 ;  /* 0x0000009cff9c723e */ /* 0x000fc800000010ff */
[----:B------:R-:W-:-:S07]  /*4cf0*/  PRMT R116, R116, 0x5410, R156 ;  /* 0x0000541074747816 */ /* 0x000fce000000009c */
.L_x_6865:
        /* <DEDUP_REMOVED lines=15> */
.L_x_6872:
[----:B------:R-:W-:Y:S05]  /*4df0*/  BSYNC.RECONVERGENT B1 ;  /* 0x0000000000017941 */ /* 0x000fea0003800200 */
.L_x_6871:
        /* <DEDUP_REMOVED lines=14> */
.L_x_6874:
[----:B------:R-:W-:Y:S05]  /*4ee0*/  BSYNC.RECONVERGENT B1 ;  /* 0x0000000000017941 */ /* 0x000fea0003800200 */
.L_x_6873:
[----:B------:R-:W-:-:S04]  /*4ef0*/  F2FP.BF16.F32.PACK_AB R156, RZ, R156 ;  /* 0x0000009cff9c723e */ /* 0x000fc800000010ff */
[----:B------:R-:W-:-:S07]  /*4f00*/  PRMT R117, R156, 0x7610, R117 ;  /* 0x000076109c757816 */ /* 0x000fce0000000075 */
.L_x_6870:
        /* <DEDUP_REMOVED lines=16> */
.L_x_6877:
[----:B------:R-:W-:Y:S05]  /*5010*/  BSYNC.RECONVERGENT B1 ;  /* 0x0000000000017941 */ /* 0x000fea0003800200 */
.L_x_6876:
        /* <DEDUP_REMOVED lines=15> */
.L_x_6879:
[----:B------:R-:W-:Y:S05]  /*5110*/  BSYNC.RECONVERGENT B1 ;  /* 0x0000000000017941 */ /* 0x000fea0003800200 */
.L_x_6878:
[----:B------:R-:W-:-:S04]  /*5120*/  F2FP.BF16.F32.PACK_AB R156, RZ, R156 ;  /* 0x0000009cff9c723e */ /* 0x000fc800000010ff */
[----:B------:R-:W-:-:S07]  /*5130*/  PRMT R117, R117, 0x5410, R156 ;  /* 0x0000541075757816 */ /* 0x000fce000000009c */
.L_x_6875:
        /* <DEDUP_REMOVED lines=15> */
.L_x_6882:
[----:B------:R-:W-:Y:S05]  /*5230*/  BSYNC.RECONVERGENT B1 ;  /* 0x0000000000017941 */ /* 0x000fea0003800200 */
.L_x_6881:
        /* <DEDUP_REMOVED lines=14> */
.L_x_6884:
[----:B------:R-:W-:Y:S05]  /*5320*/  BSYNC.RECONVERGENT B1 ;  /* 0x0000000000017941 */ /* 0x000fea0003800200 */
.L_x_6883:
[----:B------:R-:W-:-:S04]  /*5330*/  F2FP.BF16.F32.PACK_AB R156, RZ, R156 ;  /* 0x0000009cff9c723e */ /* 0x000fc800000010ff */
[----:B------:R-:W-:-:S07]  /*5340*/  PRMT R118, R156, 0x7610, R118 ;  /* 0x000076109c767816 */ /* 0x000fce0000000076 */
.L_x_6880:
        /* <DEDUP_REMOVED lines=16> */
.L_x_6887:
[----:B------:R-:W-:Y:S05]  /*5450*/  BSYNC.RECONVERGENT B1 ;  /* 0x0000000000017941 */ /* 0x000fea0003800200 */
.L_x_6886:
        /* <DEDUP_REMOVED lines=15> */
.L_x_6889:
[----:B------:R-:W-:Y:S05]  /*5550*/  BSYNC.RECONVERGENT B1 ;  /* 0x0000000000017941 */ /* 0x000fea0003800200 */
.L_x_6888:
[----:B------:R-:W-:-:S04]  /*5560*/  F2FP.BF16.F32.PACK_AB R156, RZ, R156 ;  /* 0x0000009cff9c723e */ /* 0x000fc800000010ff */
[----:B------:R-:W-:-:S07]  /*5570*/  PRMT R118, R118, 0x5410, R156 ;  /* 0x0000541076767816 */ /* 0x000fce000000009c */
.L_x_6885:
        /* <DEDUP_REMOVED lines=15> */
.L_x_6892:
[----:B------:R-:W-:Y:S05]  /*5670*/  BSYNC.RECONVERGENT B1 ;  /* 0x0000000000017941 */ /* 0x000fea0003800200 */
.L_x_6891:
        /* <DEDUP_REMOVED lines=14> */
.L_x_6894:
[----:B------:R-:W-:Y:S05]  /*5760*/  BSYNC.RECONVERGENT B1 ;  /* 0x0000000000017941 */ /* 0x000fea0003800200 */
.L_x_6893:
[----:B------:R-:W-:-:S04]  /*5770*/  F2FP.BF16.F32.PACK_AB R156, RZ, R156 ;  /* 0x0000009cff9c723e */ /* 0x000fc800000010ff */
[----:B------:R-:W-:-:S07]  /*5780*/  PRMT R119, R156, 0x7610, R119 ;  /* 0x000076109c777816 */ /* 0x000fce0000000077 */
.L_x_6890:
[----:B------:R-:W-:Y:S05]  /*5790*/  BRA.U !UP3, `(.L_x_6895) ;  /* 0x0000002d0ba07547 */ /* 0x000fea000b800000 */
[----:B------:R0:W5:Y:S04]  /*57a0*/  LDL R159, [R1+0x14] ;  /* 0x00001400019f7983 */ /* 0x0001680000100800 */
[----:B------:R0:W5:Y:S02]  /*57b0*/  LDL R158, [R1+0x10] ;  /* 0x00001000019e7983 */ /* 0x0001640000100800 */
[----:B-----5:R-:W-:Y:S01]  /*57c0*/  ISETP.GE.U32.AND P0, PT, R30, RZ, PT ;  /* 0x000000ff1e00720c */ /* 0x020fe20003f06070 */
[----:B------:R-:W-:Y:S01]  /*57d0*/  BSSY.RECONVERGENT B1, `(.L_x_6896) ;  /* 0x000000f000017945 */ /* 0x000fe20003800200 */
[----:B------:R-:W-:Y:S02]  /*57e0*/  HFMA2 R156, -RZ, RZ, 0, 0 ;  /* 0x00000000ff9c7431 */ /* 0x000fe400000001ff */
[----:B------:R-:W-:-:S13]  /*57f0*/  ISETP.GE.U32.AND.EX P0, PT, R31, 0x1000000, PT, P0 ;  /* 0x010000001f00780c */ /* 0x000fda0003f06100 */
[----:B0-----:R-:W-:Y:S05]  /*5800*/  @!P0 BRA `(.L_x_6897) ;  /* 0x00000000002c8947 */ /* 0x001fea0003800000 */
        /* <DEDUP_REMOVED lines=11> */
.L_x_6897:
[----:B------:R-:W-:Y:S05]  /*58c0*/  BSYNC.RECONVERGENT B1 ;  /* 0x0000000000017941 */ /* 0x000fea0003800200 */
.L_x_6896:
        /* <DEDUP_REMOVED lines=15> */
.L_x_6899:
[----:B------:R-:W-:Y:S05]  /*59c0*/  BSYNC.RECONVERGENT B1 ;  /* 0x0000000000017941 */ /* 0x000fea0003800200 */
.L_x_6898:
[----:B------:R-:W-:-:S04]  /*59d0*/  F2FP.BF16.F32.PACK_AB R156, RZ, R156 ;  /* 0x0000009cff9c723e */ /* 0x000fc800000010ff */
[----:B------:R-:W-:Y:S01]  /*59e0*/  PRMT R119, R119, 0x5410, R156 ;  /* 0x0000541077777816 */ /* 0x000fe2000000009c */
[----:B------:R-:W-:Y:S06]  /*59f0*/  BRA `(.L_x_6895) ;  /* 0x0000002c00087947 */ /* 0x000fec0003800000 */
.L_x_6859:
        /* <DEDUP_REMOVED lines=15> */
.L_x_6902:
[----:B------:R-:W-:Y:S05]  /*5af0*/  BSYNC.RECONVERGENT B1 ;  /* 0x0000000000017941 */ /* 0x000fea0003800200 */
.L_x_6901:
        /* <DEDUP_REMOVED lines=14> */
.L_x_6904:
[----:B------:R-:W-:Y:S05]  /*5be0*/  BSYNC.RECONVERGENT B1 ;  /* 0x0000000000017941 */ /* 0x000fea0003800200 */
.L_x_6903:
[----:B------:R-:W-:Y:S02]  /*5bf0*/  F2FP.BF16.F32.PACK_AB R65, RZ, R65 ;  /* 0x00000041ff41723e */ /* 0x000fe400000010ff */
[----:B------:R-:W-:Y:S02]  /*5c00*/  MOV R68, R64 ;  /* 0x0000004000447202 */ /* 0x000fe40000000f00 */
[----:B------:R-:W-:-:S07]  /*5c10*/  PRMT R116, R65, 0x7610, R116 ;  /* 0x0000761041747816 */ /* 0x000fce0000000074 */
.L_x_6900:
        /* <DEDUP_REMOVED lines=16> */
.L_x_6907:
[----:B------:R-:W-:Y:S05]  /*5d20*/  BSYNC.RECONVERGENT B1 ;  /* 0x0000000000017941 */ /* 0x000fea0003800200 */
.L_x_6906:
        /* <DEDUP_REMOVED lines=15> */
.L_x_6909:
[----:B------:R-:W-:Y:S05]  /*5e20*/  BSYNC.RECONVERGENT B1 ;  /* 0x0000000000017941 */ /* 0x000fea0003800200 */
.L_x_6908:
[----:B------:R-:W-:Y:S02]  /*5e30*/  F2FP.BF16.F32.PACK_AB R65, RZ, R65 ;  /* 0x00000041ff41723e */ /* 0x000fe400000010ff */
[----:B------:R-:W-:Y:S02]  /*5e40*/  MOV R69, R64 ;  /* 0x0000004000457202 */ /* 0x000fe40000000f00 */
[----:B------:R-:W-:-:S07]  /*5e50*/  PRMT R116, R116, 0x5410, R65 ;  /* 0x0000541074747816 */ /* 0x000fce0000000041 */
.L_x_6905:
        /* <DEDUP_REMOVED lines=15> */
.L_x_6912:
[----:B------:R-:W-:Y:S05]  /*5f50*/  BSYNC.RECONVERGENT B1 ;  /* 0x0000000000017941 */ /* 0x000fea0003800200 */
.L_x_6911:
        /* <DEDUP_REMOVED lines=14> */
.L_x_6914:
[----:B------:R-:W-:Y:S05]  /*6040*/  BSYNC.RECONVERGENT B1 ;  /* 0x0000000000017941 */ /* 0x000fea0003800200 */
.L_x_6913:
[----:B------:R-:W-:Y:S02]  /*6050*/  F2FP.BF16.F32.PACK_AB R65, RZ, R65 ;  /* 0x00000041ff41723e */ /* 0x000fe400000010ff */
[----:B------:R-:W-:Y:S02]  /*6060*/  MOV R70, R64 ;  /* 0x0000004000467202 */ /* 0x000fe40000000f00 */
[----:B------:R-:W-:-:S07]  /*6070*/  PRMT R117, R65, 0x7610, R117 ;  /* 0x0000761041757816 */ /* 0x000fce0000000075 */
.L_x_6910:
        /* <DEDUP_REMOVED lines=16> */
.L_x_6917:
[----:B------:R-:W-:Y:S05]  /*6180*/  BSYNC.RECONVERGENT B1 ;  /* 0x0000000000017941 */ /* 0x000fea0003800200 */
.L_x_6916:
        /* <DEDUP_REMOVED lines=15> */
.L_x_6919:
[----:B------:R-:W-:Y:S05]  /*6280*/  BSYNC.RECONVERGENT B1 ;  /* 0x0000000000017941 */ /* 0x000fea0003800200 */
.L_x_6918:
[----:B------:R-:W-:Y:S02]  /*6290*/  F2FP.BF16.F32.PACK_AB R65, RZ, R65 ;  /* 0x00000041ff41723e */ /* 0x000fe400000010ff */
[----:B------:R-:W-:Y:S02]  /*62a0*/  MOV R71, R64 ;  /* 0x0000004000477202 */ /* 0x000fe40000000f00 */
[----:B------:R-:W-:-:S07]  /*62b0*/  PRMT R117, R117, 0x5410, R65 ;  /* 0x0000541075757816 */ /* 0x000fce0000000041 */
.L_x_6915:
        /* <DEDUP_REMOVED lines=15> */
.L_x_6922:
[----:B------:R-:W-:Y:S05]  /*63b0*/  BSYNC.RECONVERGENT B1 ;  /* 0x0000000000017941 */ /* 0x000fea0003800200 */
.L_x_6921:
        /* <DEDUP_REMOVED lines=14> */
.L_x_6924:
[----:B------:R-:W-:Y:S05]  /*64a0*/  BSYNC.RECONVERGENT B1 ;  /* 0x0000000000017941 */ /* 0x000fea0003800200 */
.L_x_6923:
[----:B------:R-:W-:Y:S02]  /*64b0*/  F2FP.BF16.F32.PACK_AB R65, RZ, R65 ;  /* 0x00000041ff41723e */ /* 0x000fe400000010ff */
[----:B------:R-:W-:Y:S02]  /*64c0*/  MOV R72, R64 ;  /* 0x0000004000487202 */ /* 0x000fe40000000f00 */
[----:B------:R-:W-:-:S07]  /*64d0*/  PRMT R118, R65, 0x7610, R118 ;  /* 0x0000761041767816 */ /* 0x000fce0000000076 */
.L_x_6920:
[----:B------:R-:W-:Y:S05]  /*64e0*/  BRA.U !UP3, `(.L_x_6925) ;  /* 0x000000010b8c7547 */ /* 0x000fea000b800000 */
[----:B-----5:R-:W-:Y:S01]  /*64f0*/  LOP3.LUT P0, RZ, R31, 0xff00, RZ, 0xc0, !PT ;  /* 0x0000ff001fff7812 */ /* 0x020fe2000780c0ff */
[----:B------:R-:W-:Y:S01]  /*6500*/  BSSY.RECONVERGENT B1, `(.L_x_6926) ;  /* 0x000000e000017945 */ /* 0x000fe20003800200 */
[----:B------:R-:W-:-:S11]  /*6510*/  IMAD.MOV.U32 R64, RZ, RZ, RZ ;  /* 0x000000ffff407224 */ /* 0x000fd600078e00ff */
        /* <DEDUP_REMOVED lines=12> */
.L_x_6927:
[----:B------:R-:W-:Y:S05]  /*65e0*/  BSYNC.RECONVERGENT B1 ;  /* 0x0000000000017941 */ /* 0x000fea0003800200 */
.L_x_6926:
[----:B------:R-:W-:Y:S01]  /*65f0*/  BSSY.RECONVERGENT B1, `(.L_x_6928) ;  /* 0x000000f000017945 */ /* 0x000fe20003800200 */
[----:B------:R-:W-:Y:S02]  /*6600*/  HFMA2 R65, -RZ, RZ, 0, 0 ;  /* 0x00000000ff417431 */ /* 0x000fe400000001ff */
[----:B------:R-:W-:Y:S01]  /*6610*/  FADD.FTZ R64, R73, R64 ;  /* 0x0000004049407221 */ /* 0x000fe20000010000 */
[----:B------:R-:W-:Y:S06]  /*6620*/  @!P0 BRA `(.L_x_6929) ;  /* 0x00000000002c8947 */ /* 0x000fec0003800000 */
        /* <DEDUP_REMOVED lines=11> */
.L_x_6929:
[----:B------:R-:W-:Y:S05]  /*66e0*/  BSYNC.RECONVERGENT B1 ;  /* 0x0000000000017941 */ /* 0x000fea0003800200 */
.L_x_6928:
[----:B------:R-:W-:Y:S01]  /*66f0*/  F2FP.BF16.F32.PACK_AB R65, RZ, R65 ;  /* 0x00000041ff41723e */ /* 0x000fe200000010ff */
[----:B------:R-:W-:-:S03]  /*6700*/  IMAD.MOV.U32 R73, RZ, RZ, R64 ;  /* 0x000000ffff497224 */ /* 0x000fc600078e0040 */
[----:B------:R-:W-:-:S07]  /*6710*/  PRMT R118, R118, 0x5410, R65 ;  /* 0x0000541076767816 */ /* 0x000fce0000000041 */
.L_x_6925:
        /* <DEDUP_REMOVED lines=15> */
.L_x_6932:
[----:B------:R-:W-:Y:S05]  /*6810*/  BSYNC.RECONVERGENT B1 ;  /* 0x0000000000017941 */ /* 0x000fea0003800200 */
.L_x_6931:
[----:B------:R-:W-:Y:S01]  /*6820*/  BSSY.RECONVERGENT B1, `(.L_x_6933) ;  /* 0x000000e000017945 */ /* 0x000fe20003800200 */
[----:B------:R-:W-:Y:S02]  /*6830*/  HFMA2 R65, -RZ, RZ, 0, 0 ;  /* 0x00000000ff417431 */ /* 0x000fe400000001ff */
[----:B------:R-:W-:Y:S01]  /*6840*/  FADD.FTZ R64, R74, R64 ;  /* 0x000000404a407221 */ /* 0x000fe20000010000 */
[----:B------:R-:W-:Y:S06]  /*6850*/  @!P0 BRA `(.L_x_6934) ;  /* 0x0000000000288947 */ /* 0x000fec0003800000 */
        /* <DEDUP_REMOVED lines=10> */
.L_x_6934:
[----:B------:R-:W-:Y:S05]  /*6900*/  BSYNC.RECONVERGENT B1 ;  /* 0x0000000000017941 */ /* 0x000fea0003800200 */
.L_x_6933:
[----:B------:R-:W-:Y:S02]  /*6910*/  F2FP.BF16.F32.PACK_AB R65, RZ, R65 ;  /* 0x00000041ff41723e */ /* 0x000fe400000010ff */
[----:B------:R-:W-:Y:S02]  /*6920*/  MOV R74, R64 ;  /* 0x00000040004a7202 */ /* 0x000fe40000000f00 */
[----:B------:R-:W-:-:S07]  /*6930*/  PRMT R119, R65, 0x7610, R119 ;  /* 0x0000761041777816 */ /* 0x000fce0000000077 */
.L_x_6930:
        /* <DEDUP_REMOVED lines=11> */
[-C--:B------:R-:W-:Y:S01]  /*69f0*/  FFMA.FTZ R122, R192, R66.reuse, UR10 ;  /* 0x0000000ac07a7e23 */ /* 0x080fe20008010042 */
        /* <DEDUP_REMOVED lines=21> */
[----:B------:R-:W-:Y:S01]  /*6b50*/  FSEL R66, R66, RZ, P0 ;  /* 0x000000ff42427208 */ /* 0x000fe20000000000 */
[----:B--2---:R-:W-:Y:S01]  /*6b60*/  FFMA.FTZ R64, R157, R64, UR10 ;  /* 0x0000000a9d407e23 */ /* 0x004fe20008010040 */
[----:B------:R-:W-:Y:S02]  /*6b70*/  FSEL R157, R121, RZ, P0 ;  /* 0x000000ff799d7208 */ /* 0x000fe40000000000 */
[----:B------:R-:W-:Y:S01]  /*6b80*/  MOV R121, R158 ;  /* 0x0000009e00797202 */ /* 0x000fe20000000f00 */
[----:B---3--:R-:W-:Y:S01]  /*6b90*/  FADD.FTZ R64, R156, -R64 ;  /* 0x800000409c407221 */ /* 0x008fe20000010000 */
[----:B------:R-:W-:-:S02]  /*6ba0*/  FSEL R156, R65, RZ, P0 ;  /* 0x000000ff419c7208 */ /* 0x000fc40000000000 */
[----:B------:R-:W-:Y:S01]  /*6bb0*/  MOV R65, R157 ;  /* 0x0000009d00417202 */ /* 0x000fe20000000f00 */
[----:B------:R-:W-:-:S05]  /*6bc0*/  FMUL.FTZ R64, R64, UR32 ;  /* 0x0000002040407c20 */ /* 0x000fca0008410000 */
[----:B------:R-:W-:Y:S02]  /*6bd0*/  FSEL R123, R64, RZ, P0 ;  /* 0x000000ff407b7208 */ /* 0x000fe40000000000 */
[----:B------:R-:W-:Y:S01]  /*6be0*/  MOV R64, R156 ;  /* 0x0000009c00407202 */ /* 0x000fe20000000f00 */
        /* <DEDUP_REMOVED lines=17> */
[----:B------:R-:W-:Y:S01]  /*6d00*/  @P0 FMUL.FTZ R65, R121, R64 ;  /* 0x0000004079410220 */ /* 0x000fe20000410000 */
[----:B------:R-:W-:Y:S02]  /*6d10*/  MOV R121, R158 ;  /* 0x0000009e00797202 */ /* 0x000fe40000000f00 */
[----:B------:R-:W-:Y:S02]  /*6d20*/  MOV R64, R156 ;  /* 0x0000009c00407202 */ /* 0x000fe40000000f00 */
[----:B------:R-:W-:-:S04]  /*6d30*/  F2FP.BF16.F32.PACK_AB R65, RZ, R65 ;  /* 0x00000041ff41723e */ /* 0x000fc800000010ff */
[----:B------:R-:W-:Y:S02]  /*6d40*/  PRMT R119, R119, 0x5410, R65 ;  /* 0x0000541077777816 */ /* 0x000fe40000000041 */
[----:B------:R-:W-:Y:S01]  /*6d50*/  MOV R65, R157 ;  /* 0x0000009d00417202 */ /* 0x000fe20000000f00 */
[----:B------:R-:W-:Y:S06]  /*6d60*/  BRA `(.L_x_6895) ;  /* 0x00000018002c7947 */ /* 0x000fec0003800000 */
.L_x_6858:
[----:B------:R-:W-:Y:S01]  /*6d70*/  MOV R152, UR26 ;  /* 0x0000001a00987c02 */ /* 0x000fe20008000f00 */
[----:B------:R-:W-:-:S03]  /*6d80*/  IMAD.U32 R153, RZ, RZ, UR27 ;  /* 0x0000001bff997e24 */ /* 0x000fc6000f8e00ff */
[----:B------:R-:W-:-:S04]  /*6d90*/  ISETP.NE.U32.AND P0, PT, R152, RZ, PT ;  /* 0x000000ff9800720c */ /* 0x000fc80003f05070 */
[----:B------:R-:W-:-:S13]  /*6da0*/  ISETP.NE.AND.EX P0, PT, R153, RZ, PT, P0 ;  /* 0x000000ff9900720c */ /* 0x000fda0003f05300 */
[----:B------:R-:W-:Y:S05]  /*6db0*/  @P0 BRA `(.L_x_6935) ;  /* 0x0000000800d00947 */ /* 0x000fea0003800000 */
[----:B------:R-:W-:Y:S05]  /*6dc0*/  BRA.U !UP3, `(.L_x_6936) ;  /* 0x000000010b507547 */ /* 0x000fea000b800000 */
[----:B------:R-:W-:Y:S02]  /*6dd0*/  PLOP3.LUT P0, PT, PT, PT, UP2, 0x80, 0x8 ;  /* 0x000000000008781c */ /* 0x000fe40003f0f028 */
[----:B------:R-:W-:Y:S02]  /*6de0*/  PLOP3.LUT P5, PT, PT, PT, UP2, 0x80, 0x8 ;  /* 0x000000000008781c */ /* 0x000fe40003faf028 */
[----:B------:R-:W-:Y:S02]  /*6df0*/  MOV R156, UR8 ;  /* 0x00000008009c7c02 */ /* 0x000fe40008000f00 */
[----:B-----5:R-:W-:-:S07]  /*6e00*/  MOV R157, R108 ;  /* 0x0000006c009d7202 */ /* 0x020fce0000000f00 */
[----:B------:R-:W-:Y:S01]  /*6e10*/  @P0 FFMA.FTZ R156, R0, R156, UR10 ;  /* 0x0000000a009c0e23 */ /* 0x000fe2000801009c */
[----:B------:R-:W-:-:S03]  /*6e20*/  PLOP3.LUT P0, PT, PT, PT, UP2, 0x80, 0x8 ;  /* 0x000000000008781c */ /* 0x000fc60003f0f028 */
[----:B------:R-:W-:Y:S01]  /*6e30*/  @P5 FADD.FTZ R156, R29, -R156 ;  /* 0x8000009c1d9c5221 */ /* 0x000fe20000010000 */
[----:B------:R-:W-:-:S09]  /*6e40*/  LOP3.LUT P5, RZ, R30, 0xff, RZ, 0xc0, !PT ;  /* 0x000000ff1eff7812 */ /* 0x000fd200078ac0ff */
        /* <DEDUP_REMOVED lines=12> */
.L_x_6936:
[----:B------:R-:W-:Y:S05]  /*6f10*/  BRA.U !UP3, `(.L_x_6937) ;  /* 0x000000010b587547 */ /* 0x000fea000b800000 */
[----:B------:R-:W2:Y:S01]  /*6f20*/  LDL R159, [R1+0x154] ;  /* 0x00015400019f7983 */ /* 0x000ea20000100800 */
        /* <DEDUP_REMOVED lines=8> */
[----:B------:R-:W-:-:S04]  /*6fb0*/  @P0 FFMA.FTZ R157, R156, UR32, R109 ;  /* 0x000000209c9d0c23 */ /* 0x000fc8000801006d */
[----:B------:R-:W-:Y:S01]  /*6fc0*/  FMUL.FTZ R156, R157, UR23 ;  /* 0x000000179d9c7c20 */ /* 0x000fe20008410000 */
[----:B------:R-:W-:-:S03]  /*6fd0*/  @P5 PRMT R157, R148, 0x7632, R157 ;  /* 0x00007632949d5816 */ /* 0x000fc6000000009d */
[----:B------:R-:W-:Y:S01]  /*6fe0*/  FMUL.FTZ R158, R156, UR22 ;  /* 0x000000169c9e7c20 */ /* 0x000fe20008410000 */
[----:B------:R-:W-:Y:S01]  /*6ff0*/  @P5 SHF.L.U32 R157, R157, 0x10, RZ ;  /* 0x000000109d9d5819 */ /* 0x000fe200000006ff */
[----:B------:R-:W-:-:S04]  /*7000*/  HFMA2 R156, -RZ, RZ, 0, 0 ;  /* 0x00000000ff9c7431 */ /* 0x000fc800000001ff */
[----:B------:R-:W-:-:S04]  /*7010*/  @P5 FMUL.FTZ R156, R158, R157 ;  /* 0x0000009d9e9c5220 */ /* 0x000fc80000410000 */
[----:B------:R-:W-:Y:S01]  /*7020*/  FADD.FTZ R69, R69, R156 ;  /* 0x0000009c45457221 */ /* 0x000fe20000010000 */
[----:B------:R-:W-:Y:S01]  /*7030*/  MOV R156, RZ ;  /* 0x000000ff009c7202 */ /* 0x000fe20000000f00 */
[----:B--2---:R-:W-:-:S04]  /*7040*/  @P5 IMAD.U32 R157, R159, 0x10000, RZ ;  /* 0x000100009f9d5824 */ /* 0x004fc800078e00ff */
[----:B------:R-:W-:-:S05]  /*7050*/  @P5 FMUL.FTZ R156, R157, R158 ;  /* 0x0000009e9d9c5220 */ /* 0x000fca0000410000 */
[----:B------:R-:W-:-:S04]  /*7060*/  F2FP.BF16.F32.PACK_AB R156, RZ, R156 ;  /* 0x0000009cff9c723e */ /* 0x000fc800000010ff */
[----:B------:R-:W-:-:S07]  /*7070*/  PRMT R116, R116, 0x5410, R156 ;  /* 0x0000541074747816 */ /* 0x000fce000000009c */
.L_x_6937:
        /* <DEDUP_REMOVED lines=21> */
.L_x_6938:
        /* <DEDUP_REMOVED lines=23> */
.L_x_6939:
        /* <DEDUP_REMOVED lines=21> */
.L_x_6940:
        /* <DEDUP_REMOVED lines=23> */
.L_x_6941:
        /* <DEDUP_REMOVED lines=21> */
.L_x_6942:
[----:B------:R-:W-:Y:S05]  /*7750*/  BRA.U !UP3, `(.L_x_6895) ;  /* 0x0000000d0bb07547 */ /* 0x000fea000b800000 */
[----:B------:R-:W2:Y:S04]  /*7760*/  LDL R158, [R1+0x14] ;  /* 0x00001400019e7983 */ /* 0x000ea80000100800 */
[----:B------:R-:W3:Y:S04]  /*7770*/  LDL R157, [R1+0x10] ;  /* 0x00001000019d7983 */ /* 0x000ee80000100800 */
[----:B------:R-:W4:Y:S01]  /*7780*/  LDL R159, [R1+0x160] ;  /* 0x00016000019f7983 */ /* 0x000f220000100800 */
[----:B------:R-:W-:Y:S02]  /*7790*/  PLOP3.LUT P5, PT, PT, PT, UP2, 0x80, 0x8 ;  /* 0x000000000008781c */ /* 0x000fe40003faf028 */
[----:B------:R-:W-:-:S02]  /*77a0*/  PLOP3.LUT P0, PT, PT, PT, UP2, 0x80, 0x8 ;  /* 0x000000000008781c */ /* 0x000fc40003f0f028 */
[----:B------:R-:W-:-:S09]  /*77b0*/  MOV R156, UR8 ;  /* 0x00000008009c7c02 */ /* 0x000fd20008000f00 */
[----:B--2---:R-:W-:Y:S01]  /*77c0*/  @P5 FFMA.FTZ R156, R158, R156, UR10 ;  /* 0x0000000a9e9c5e23 */ /* 0x004fe2000801009c */
[----:B------:R-:W-:-:S03]  /*77d0*/  PLOP3.LUT P5, PT, PT, PT, UP2, 0x80, 0x8 ;  /* 0x000000000008781c */ /* 0x000fc60003faf028 */
[----:B---3--:R-:W-:Y:S01]  /*77e0*/  @P0 FADD.FTZ R156, R157, -R156 ;  /* 0x8000009c9d9c0221 */ /* 0x008fe20000010000 */
[----:B-----5:R-:W-:Y:S02]  /*77f0*/  ISETP.GE.U32.AND P0, PT, R30, RZ, PT ;  /* 0x000000ff1e00720c */ /* 0x020fe40003f06070 */
[----:B------:R-:W-:Y:S02]  /*7800*/  MOV R157, R115 ;  /* 0x00000073009d7202 */ /* 0x000fe40000000f00 */
[----:B------:R-:W-:-:S05]  /*7810*/  ISETP.GE.U32.AND.EX P0, PT, R31, 0x1000000, PT, P0 ;  /* 0x010000001f00780c */ /* 0x000fca0003f06100 */
[----:B------:R-:W-:-:S04]  /*7820*/  @P5 FFMA.FTZ R157, R156, UR32, R115 ;  /* 0x000000209c9d5c23 */ /* 0x000fc80008010073 */
[----:B------:R-:W-:-:S04]  /*7830*/  FMUL.FTZ R156, R157, UR23 ;  /* 0x000000179d9c7c20 */ /* 0x000fc80008410000 */
[----:B------:R-:W-:Y:S01]  /*7840*/  @P0 PRMT R157, R151, 0x7632, R157 ;  /* 0x00007632979d0816 */ /* 0x000fe2000000009d */
[----:B------:R-:W-:Y:S01]  /*7850*/  FMUL.FTZ R158, R156, UR22 ;  /* 0x000000169c9e7c20 */ /* 0x000fe20008410000 */
[----:B------:R-:W-:Y:S02]  /*7860*/  HFMA2 R156, -RZ, RZ, 0, 0 ;  /* 0x00000000ff9c7431 */ /* 0x000fe400000001ff */
[----:B------:R-:W-:-:S05]  /*7870*/  @P0 SHF.L.U32 R157, R157, 0x10, RZ ;  /* 0x000000109d9d0819 */ /* 0x000fca00000006ff */
[----:B------:R-:W-:Y:S01]  /*7880*/  @P0 FMUL.FTZ R156, R158, R157 ;  /* 0x0000009d9e9c0220 */ /* 0x000fe20000410000 */
[----:B----4-:R-:W-:-:S03]  /*7890*/  @P0 IMAD.U32 R157, R159, 0x10000, RZ ;  /* 0x000100009f9d0824 */ /* 0x010fc600078e00ff */
[----:B------:R-:W-:Y:S01]  /*78a0*/  FADD.FTZ R75, R75, R156 ;  /* 0x0000009c4b4b7221 */ /* 0x000fe20000010000 */
[----:B------:R-:W-:Y:S01]  /*78b0*/  MOV R156, RZ ;  /* 0x000000ff009c7202 */ /* 0x000fe20000000f00 */
[----:B------:R-:W-:-:S05]  /*78c0*/  @P0 FMUL.FTZ R156, R157, R158 ;  /* 0x0000009e9d9c0220 */ /* 0x000fca0000410000 */
[----:B------:R-:W-:-:S04]  /*78d0*/  F2FP.BF16.F32.PACK_AB R156, RZ, R156 ;  /* 0x0000009cff9c723e */ /* 0x000fc800000010ff */
[----:B------:R-:W-:Y:S01]  /*78e0*/  PRMT R119, R119, 0x5410, R156 ;  /* 0x0000541077777816 */ /* 0x000fe2000000009c */
[----:B------:R-:W-:Y:S06]  /*78f0*/  BRA `(.L_x_6895) ;  /* 0x0000000c00487947 */ /* 0x000fec0003800000 */
.L_x_6935:
[----:B------:R-:W-:Y:S02]  /*7900*/  PLOP3.LUT P0, PT, PT, PT, UP2, 0x80, 0x8 ;  /* 0x000000000008781c */ /* 0x000fe40003f0f028 */
[----:B------:R-:W-:Y:S02]  /*7910*/  MOV R64, UR8 ;  /* 0x0000000800407c02 */ /* 0x000fe40008000f00 */
[----:B------:R-:W-:Y:S02]  /*7920*/  PLOP3.LUT P5, PT, PT, PT, UP2, 0x80, 0x8 ;  /* 0x000000000008781c */ /* 0x000fe40003faf028 */
[----:B-----5:R-:W-:-:S07]  /*7930*/  MOV R123, R108 ;  /* 0x0000006c007b7202 */ /* 0x020fce0000000f00 */
[----:B------:R-:W-:Y:S01]  /*7940*/  @P0 FFMA.FTZ R64, R0, R64, UR10 ;  /* 0x0000000a00400e23 */ /* 0x000fe20008010040 */
[----:B------:R-:W-:-:S03]  /*7950*/  PLOP3.LUT P0, PT, PT, PT, UP2, 0x80, 0x8 ;  /* 0x000000000008781c */ /* 0x000fc60003f0f028 */
[----:B------:R-:W-:Y:S01]  /*7960*/  @P5 FADD.FTZ R64, R29, -R64 ;  /* 0x800000401d405221 */ /* 0x000fe20000010000 */
[----:B------:R-:W-:-:S09]  /*7970*/  PLOP3.LUT P5, PT, PT, PT, UP2, 0x80, 0x8 ;  /* 0x000000000008781c */ /* 0x000fd20003faf028 */
[----:B------:R-:W-:Y:S01]  /*7980*/  @P0 FFMA.FTZ R123, R64, UR32, R108 ;  /* 0x00000020407b0c23 */ /* 0x000fe2000801006c */
[----:B------:R-:W-:Y:S06]  /*7990*/  BRA.U !UP3, `(.L_x_6943) ;  /* 0x000000010b407547 */ /* 0x000fec000b800000 */
[----:B------:R-:W-:-:S13]  /*79a0*/  LOP3.LUT P0, RZ, R30, 0xff, RZ, 0xc0, !PT ;  /* 0x000000ff1eff7812 */ /* 0x000fda000780c0ff */
[----:B------:R-:W0:Y:S01]  /*79b0*/  @P0 LDC.64 R64, c[0x0][0x408] ;  /* 0x00010200ff400b82 */ /* 0x000e220000000a00 */
[----:B------:R-:W-:Y:S01]  /*79c0*/  @P0 SHF.L.U32 R66, R148, 0x10, RZ ;  /* 0x0000001094420819 */ /* 0x000fe200000006ff */
[----:B0-----:R-:W-:-:S04]  /*79d0*/  @P0 FMUL.FTZ R65, R123, R65 ;  /* 0x000000417b410220 */ /* 0x001fc80000410000 */
[----:B------:R-:W-:Y:S01]  /*79e0*/  @P0 FMUL.FTZ R64, R65, R64 ;  /* 0x0000004041400220 */ /* 0x000fe20000410000 */
[----:B------:R-:W-:-:S03]  /*79f0*/  HFMA2 R65, -RZ, RZ, 0, 0 ;  /* 0x00000000ff417431 */ /* 0x000fc600000001ff */
[----:B------:R-:W-:Y:S01]  /*7a00*/  @P0 FMUL.FTZ R65, R66, R64 ;  /* 0x0000004042410220 */ /* 0x000fe20000410000 */
[----:B------:R-:W-:-:S03]  /*7a10*/  @P0 IMAD.U32 R66, R44, 0x10000, RZ ;  /* 0x000100002c420824 */ /* 0x000fc600078e00ff */
        /* <DEDUP_REMOVED lines=8> */
.L_x_6943:
[----:B------:R-:W-:Y:S02]  /*7aa0*/  MOV R64, UR8 ;  /* 0x0000000800407c02 */ /* 0x000fe40008000f00 */
[----:B------:R-:W-:Y:S02]  /*7ab0*/  PLOP3.LUT P0, PT, PT, PT, UP2, 0x80, 0x8 ;  /* 0x000000000008781c */ /* 0x000fe40003f0f028 */
[----:B------:R-:W-:Y:S01]  /*7ac0*/  MOV R156, R109 ;  /* 0x0000006d009c7202 */ /* 0x000fe20000000f00 */
[----:B------:R-:W-:Y:S01]  /*7ad0*/  @P5 FFMA.FTZ R64, R214, R64, UR10 ;  /* 0x0000000ad6405e23 */ /* 0x000fe20008010040 */
[----:B------:R-:W-:-:S09]  /*7ae0*/  PLOP3.LUT P5, PT, PT, PT, UP2, 0x80, 0x8 ;  /* 0x000000000008781c */ /* 0x000fd20003faf028 */
[----:B------:R-:W-:Y:S01]  /*7af0*/  @P0 FADD.FTZ R64, R213, -R64 ;  /* 0x80000040d5400221 */ /* 0x000fe20000010000 */
[----:B------:R-:W-:-:S03]  /*7b00*/  PLOP3.LUT P0, PT, PT, PT, UP2, 0x80, 0x8 ;  /* 0x000000000008781c */ /* 0x000fc60003f0f028 */
[----:B------:R-:W-:Y:S01]  /*7b10*/  @P5 FFMA.FTZ R156, R64, UR32, R109 ;  /* 0x00000020409c5c23 */ /* 0x000fe2000801006d */
[----:B------:R-:W-:Y:S09]  /*7b20*/  BRA.U !UP3, `(.L_x_6944) ;  /* 0x000000010b487547 */ /* 0x000ff2000b800000 */
[----:B------:R-:W2:Y:S01]  /*7b30*/  LDL R67, [R1+0x154] ;  /* 0x0001540001437983 */ /* 0x000ea20000100800 */
[----:B------:R-:W-:Y:S01]  /*7b40*/  LOP3.LUT P5, RZ, R30, 0xff00, RZ, 0xc0, !PT ;  /* 0x0000ff001eff7812 */ /* 0x000fe200078ac0ff */
        /* <DEDUP_REMOVED lines=16> */
.L_x_6944:
        /* <DEDUP_REMOVED lines=25> */
.L_x_6945:
        /* <DEDUP_REMOVED lines=27> */
.L_x_6946:
        /* <DEDUP_REMOVED lines=25> */
.L_x_6947:
        /* <DEDUP_REMOVED lines=27> */
.L_x_6948:
[----:B------:R-:W-:Y:S02]  /*82d0*/  MOV R64, UR8 ;  /* 0x0000000800407c02 */ /* 0x000fe40008000f00 */
[----:B------:R-:W-:Y:S02]  /*82e0*/  PLOP3.LUT P5, PT, PT, PT, UP2, 0x80, 0x8 ;  /* 0x000000000008781c */ /* 0x000fe40003faf028 */
[----:B------:R-:W-:Y:S01]  /*82f0*/  MOV R122, R114 ;  /* 0x00000072007a7202 */ /* 0x000fe20000000f00 */
[----:B------:R-:W-:Y:S01]  /*8300*/  @P0 FFMA.FTZ R64, R192, R64, UR10 ;  /* 0x0000000ac0400e23 */ /* 0x000fe20008010040 */
[----:B------:R-:W-:-:S09]  /*8310*/  PLOP3.LUT P0, PT, PT, PT, UP2, 0x80, 0x8 ;  /* 0x000000000008781c */ /* 0x000fd20003f0f028 */
[----:B------:R-:W-:-:S04]  /*8320*/  @P5 FADD.FTZ R64, R193, -R64 ;  /* 0x80000040c1405221 */ /* 0x000fc80000010000 */
[----:B------:R-:W-:Y:S01]  /*8330*/  @P0 FFMA.FTZ R122, R64, UR32, R114 ;  /* 0x00000020407a0c23 */ /* 0x000fe20008010072 */
[----:B------:R-:W-:Y:S01]  /*8340*/  PLOP3.LUT P0, PT, PT, PT, UP2, 0x80, 0x8 ;  /* 0x000000000008781c */ /* 0x000fe20003f0f028 */
[----:B------:R-:W-:-:S12]  /*8350*/  BRA.U !UP3, `(.L_x_6949) ;  /* 0x000000010b407547 */ /* 0x000fd8000b800000 */
[----:B------:R-:W-:-:S13]  /*8360*/  LOP3.LUT P5, RZ, R31, 0xff0000, RZ, 0xc0, !PT ;  /* 0x00ff00001fff7812 */ /* 0x000fda00078ac0ff */
[----:B------:R-:W0:Y:S02]  /*8370*/  @P5 LDC.64 R64, c[0x0][0x408] ;  /* 0x00010200ff405b82 */ /* 0x000e240000000a00 */
[----:B0-----:R-:W-:-:S04]  /*8380*/  @P5 FMUL.FTZ R65, R122, R65 ;  /* 0x000000417a415220 */ /* 0x001fc80000410000 */
[----:B------:R-:W-:Y:S01]  /*8390*/  @P5 FMUL.FTZ R157, R65, R64 ;  /* 0x00000040419d5220 */ /* 0x000fe20000410000 */
[----:B------:R-:W-:Y:S01]  /*83a0*/  @P5 SHF.L.U32 R65, R151, 0x10, RZ ;  /* 0x0000001097415819 */ /* 0x000fe200000006ff */
[----:B------:R-:W-:-:S04]  /*83b0*/  HFMA2 R64, -RZ, RZ, 0, 0 ;  /* 0x00000000ff407431 */ /* 0x000fc800000001ff */
[----:B------:R-:W-:-:S04]  /*83c0*/  @P5 FMUL.FTZ R64, R65, R157 ;  /* 0x0000009d41405220 */ /* 0x000fc80000410000 */
[----:B------:R-:W-:Y:S02]  /*83d0*/  FADD.FTZ R74, R74, R64 ;  /* 0x000000404a4a7221 */ /* 0x000fe40000010000 */
[----:B------:R-:W0:Y:S02]  /*83e0*/  @P5 LDC.64 R64, c[0x0][0x408] ;  /* 0x00010200ff405b82 */ /* 0x000e240000000a00 */
[----:B0-----:R-:W-:-:S04]  /*83f0*/  @P5 FMUL.FTZ R65, R122, R65 ;  /* 0x000000417a415220 */ /* 0x001fc80000410000 */
[----:B------:R-:W-:Y:S01]  /*8400*/  @P5 FMUL.FTZ R157, R65, R64 ;  /* 0x00000040419d5220 */ /* 0x000fe20000410000 */
[----:B------:R-:W-:Y:S01]  /*8410*/  @P5 IMAD.U32 R65, R47, 0x10000, RZ ;  /* 0x000100002f415824 */ /* 0x000fe200078e00ff */
[----:B------:R-:W-:-:S03]  /*8420*/  MOV R64, RZ ;  /* 0x000000ff00407202 */ /* 0x000fc60000000f00 */
[----:B------:R-:W-:-:S05]  /*8430*/  @P5 FMUL.FTZ R64, R65, R157 ;  /* 0x0000009d41405220 */ /* 0x000fca0000410000 */
[----:B------:R-:W-:-:S04]  /*8440*/  F2FP.BF16.F32.PACK_AB R64, RZ, R64 ;  /* 0x00000040ff40723e */ /* 0x000fc800000010ff */
[----:B------:R-:W-:-:S07]  /*8450*/  PRMT R119, R64, 0x7610, R119 ;  /* 0x0000761040777816 */ /* 0x000fce0000000077 */
.L_x_6949:
[----:B------:R-:W2:Y:S04]  /*8460*/  LDL R157, [R1+0x14] ;  /* 0x00001400019d7983 */ /* 0x000ea80000100800 */
[----:B------:R-:W3:Y:S01]  /*8470*/  LDL R65, [R1+0x10] ;  /* 0x0000100001417983 */ /* 0x000ee20000100800 */
[----:B------:R-:W-:Y:S02]  /*8480*/  MOV R64, UR8 ;  /* 0x0000000800407c02 */ /* 0x000fe40008000f00 */
[----:B------:R-:W-:-:S03]  /*8490*/  PLOP3.LUT P5, PT, PT, PT, UP2, 0x80, 0x8 ;  /* 0x000000000008781c */ /* 0x000fc60003faf028 */
[----:B--2---:R-:W-:Y:S01]  /*84a0*/  @P0 FFMA.FTZ R64, R157, R64, UR10 ;  /* 0x0000000a9d400e23 */ /* 0x004fe20008010040 */
[----:B------:R-:W-:Y:S02]  /*84b0*/  PLOP3.LUT P0, PT, PT, PT, UP2, 0x80, 0x8 ;  /* 0x000000000008781c */ /* 0x000fe40003f0f028 */
[----:B------:R-:W-:-:S07]  /*84c0*/  MOV R157, R115 ;  /* 0x00000073009d7202 */ /* 0x000fce0000000f00 */
[----:B---3--:R-:W-:Y:S01]  /*84d0*/  @P5 FADD.FTZ R64, R65, -R64 ;  /* 0x8000004041405221 */ /* 0x008fe20000010000 */
[----:B------:R-:W-:-:S03]  /*84e0*/  MOV R65, R156 ;  /* 0x0000009c00417202 */ /* 0x000fc60000000f00 */
[----:B------:R-:W-:Y:S01]  /*84f0*/  @P0 FFMA.FTZ R157, R64, UR32, R115 ;  /* 0x00000020409d0c23 */ /* 0x000fe20008010073 */
[----:B------:R-:W-:-:S04]  /*8500*/  MOV R64, R123 ;  /* 0x0000007b00407202 */ /* 0x000fc80000000f00 */
[----:B------:R-:W-:Y:S01]  /*8510*/  MOV R123, R157 ;  /* 0x0000009d007b7202 */ /* 0x000fe20000000f00 */
[----:B------:R-:W-:Y:S06]  /*8520*/  BRA.U !UP3, `(.L_x_6895) ;  /* 0x000000010b3c7547 */ /* 0x000fec000b800000 */
[----:B------:R-:W2:Y:S01]  /*8530*/  LDL R159, [R1+0x160] ;  /* 0x00016000019f7983 */ /* 0x000ea20000100800 */
[----:B------:R-:W-:Y:S01]  /*8540*/  ISETP.GE.U32.AND P0, PT, R30, RZ, PT ;  /* 0x000000ff1e00720c */ /* 0x000fe20003f06070 */
[----:B------:R-:W-:-:S03]  /*8550*/  FMUL.FTZ R156, R157, UR23 ;  /* 0x000000179d9c7c20 */ /* 0x000fc60008410000 */
[----:B------:R-:W-:Y:S01]  /*8560*/  ISETP.GE.U32.AND.EX P0, PT, R31, 0x1000000, PT, P0 ;  /* 0x010000001f00780c */ /* 0x000fe20003f06100 */
[----:B------:R-:W-:Y:S01]  /*8570*/  FMUL.FTZ R158, R156, UR22 ;  /* 0x000000169c9e7c20 */ /* 0x000fe20008410000 */
[----:B------:R-:W-:-:S11]  /*8580*/  HFMA2 R156, -RZ, RZ, 0, 0 ;  /* 0x00000000ff9c7431 */ /* 0x000fd600000001ff */
[----:B------:R-:W-:-:S05]  /*8590*/  @P0 PRMT R157, R151, 0x7632, R157 ;  /* 0x00007632979d0816 */ /* 0x000fca000000009d */
[----:B------:R-:W-:-:S04]  /*85a0*/  @P0 IMAD.U32 R157, R157, 0x10000, RZ ;  /* 0x000100009d9d0824 */ /* 0x000fc800078e00ff */
[----:B------:R-:W-:-:S04]  /*85b0*/  @P0 FMUL.FTZ R156, R158, R157 ;  /* 0x0000009d9e9c0220 */ /* 0x000fc80000410000 */
[----:B------:R-:W-:Y:S01]  /*85c0*/  FADD.FTZ R75, R75, R156 ;  /* 0x0000009c4b4b7221 */ /* 0x000fe20000010000 */
[----:B------:R-:W-:Y:S02]  /*85d0*/  MOV R156, RZ ;  /* 0x000000ff009c7202 */ /* 0x000fe40000000f00 */
[----:B--2---:R-:W-:-:S05]  /*85e0*/  @P0 SHF.L.U32 R157, R159, 0x10, RZ ;  /* 0x000000109f9d0819 */ /* 0x004fca00000006ff */
[----:B------:R-:W-:-:S05]  /*85f0*/  @P0 FMUL.FTZ R156, R157, R158 ;  /* 0x0000009e9d9c0220 */ /* 0x000fca0000410000 */
[----:B------:R-:W-:-:S04]  /*8600*/  F2FP.BF16.F32.PACK_AB R156, RZ, R156 ;  /* 0x0000009cff9c723e */ /* 0x000fc800000010ff */
[----:B------:R-:W-:-:S07]  /*8610*/  PRMT R119, R119, 0x5410, R156 ;  /* 0x0000541077777816 */ /* 0x000fce000000009c */
.L_x_6895:
[----:B------:R-:W-:Y:S01]  /*8620*/  ISETP.NE.U32.AND P0, PT, R152, RZ, PT ;  /* 0x000000ff9800720c */ /* 0x000fe20003f05070 */
[----:B------:R-:W0:Y:S01]  /*8630*/  @UP3 LDCU.64 UR6, c[0x0][0x468] ;  /* 0x00008d00ff0637ac */ /* 0x000e220008000a00 */
[----:B------:R-:W-:Y:S02]  /*8640*/  PLOP3.LUT P5, PT, PT, PT, UP3, 0x80, 0x8 ;  /* 0x000000000008781c */ /* 0x000fe40003faf038 */
[----:B------:R-:W-:-:S13]  /*8650*/  ISETP.NE.AND.EX P0, PT, R153, RZ, PT, P0 ;  /* 0x000000ff9900720c */ /* 0x000fda0003f05300 */
[----:B------:R-:W1:Y:S02]  /*8660*/  @P0 LDC.64 R152, c[0x0][0x478] ;  /* 0x00011e00ff980b82 */ /* 0x000e640000000a00 */
[----:B-1----:R-:W-:-:S04]  /*8670*/  @P0 IMAD.WIDE.U32 R152, R155, 0x20, R152 ;  /* 0x000000209b980825 */ /* 0x002fc800078e0098 */
[----:B------:R-:W-:Y:S01]  /*8680*/  VIADD R155, R155, 0x80 ;  /* 0x000000809b9b7836 */ /* 0x000fe20000000000 */
[----:B------:R-:W-:Y:S04]  /*8690*/  @P0 STG.E.128 desc[UR20][R152.64], R64 ;  /* 0x0000004098000986 */ /* 0x000fe8000c101d14 */
[----:B------:R1:W-:Y:S01]  /*86a0*/  @P0 STG.E.128 desc[UR20][R152.64+0x10], R120 ;  /* 0x0000107898000986 */ /* 0x0003e2000c101d14 */
[----:B------:R-:W-:Y:S02]  /*86b0*/  PLOP3.LUT P0, PT, PT, PT, UP3, 0x80, 0x8 ;  /* 0x000000000008781c */ /* 0x000fe40003f0f038 */
[----:B-1----:R-:W-:-:S11]  /*86c0*/  MOV R152, 0x10 ;  /* 0x0000001000987802 */ /* 0x002fd60000000f00 */
[C---:B0-----:R-:W-:Y:S01]  /*86d0*/  @P0 IMAD.WIDE.U32 R152, R154.reuse, R152, UR6 ;  /* 0x000000069a980e25 */ /* 0x041fe2000f8e0098 */
[----:B------:R-:W-:-:S04]  /*86e0*/  IADD3 R154, PT, PT, R154, 0x80, RZ ;  /* 0x000000809a9a7810 */ /* 0x000fc80007ffe0ff */
[----:B------:R0:W-:Y:S03]  /*86f0*/  @P5 STG.E.128 desc[UR20][R152.64], R116 ;  /* 0x0000007498005986 */ /* 0x0001e6000c101d14 */
.L_x_6856:
[----:B------:R-:W-:Y:S05]  /*8700*/  BSYNC.RECONVERGENT B0 ;  /* 0x0000000000007941 */ /* 0x000fea0003800200 */
.L_x_6855:
        /* <DEDUP_REMOVED lines=8> */
.L_x_6952:
[----:B------:R-:W-:Y:S05]  /*8790*/  BRA.U !UP0, `(.L_x_6953) ;  /* 0x00000019082c7547 */ /* 0x000fea000b800000 */
[----:B------:R-:W-:-:S04]  /*87a0*/  UISETP.NE.U32.AND UP0, UPT, UR26, URZ, UPT ;  /* 0x000000ff1a00728c */ /* 0x000fc8000bf05070 */
[----:B------:R-:W-:-:S06]  /*87b0*/  UISETP.NE.AND.EX UP0, UPT, UR27, URZ, UPT, UP0 ;  /* 0x000000ff1b00728c */ /* 0x000fcc000bf05300 */
[----:B------:R-:W-:-:S13]  /*87c0*/  PLOP3.LUT P5, PT, PT, PT, UP0, 0x80, 0x8 ;  /* 0x000000000008781c */ /* 0x000fda0003faf008 */
[----:B------:R-:W-:Y:S05]  /*87d0*/  @!P5 BRA `(.L_x_6954) ;  /* 0x0000000c004cd947 */ /* 0x000fea0003800000 */
[----:B------:R-:W-:Y:S02]  /*87e0*/  PLOP3.LUT P0, PT, PT, PT, UP2, 0x80, 0x8 ;  /* 0x000000000008781c */ /* 0x000fe40003f0f028 */
[----:B------:R-:W-:Y:S02]  /*87f0*/  MOV R64, UR8 ;  /* 0x0000000800407c02 */ /* 0x000fe40008000f00 */
[----:B-----5:R-:W-:-:S09]  /*8800*/  MOV R123, R40 ;  /* 0x00000028007b7202 */ /* 0x020fd20000000f00 */
[----:B------:R-:W-:Y:S01]  /*8810*/  @P0 FFMA.FTZ R64, R25, R64, UR10 ;  /* 0x0000000a19400e23 */ /* 0x000fe20008010040 */
[----:B------:R-:W-:-:S13]  /*8820*/  PLOP3.LUT P0, PT, PT, PT, UP2, 0x80, 0x8 ;  /* 0x000000000008781c */ /* 0x000fda0003f0f028 */
[----:B------:R-:W-:Y:S01]  /*8830*/  @P0 FADD.FTZ R64, R168, -R64 ;  /* 0x80000040a8400221 */ /* 0x000fe20000010000 */
[----:B------:R-:W-:-:S13]  /*8840*/  PLOP3.LUT P0, PT, PT, PT, UP2, 0x80, 0x8 ;  /* 0x000000000008781c */ /* 0x000fda0003f0f028 */
[----:B------:R-:W-:Y:S01]  /*8850*/  @P0 FFMA.FTZ R123, R64, UR32, R40 ;  /* 0x00000020407b0c23 */ /* 0x000fe20008010028 */
        /* <DEDUP_REMOVED lines=17> */
.L_x_6955:
[----:B------:R-:W-:Y:S02]  /*8970*/  PLOP3.LUT P0, PT, PT, PT, UP2, 0x80, 0x8 ;  /* 0x000000000008781c */ /* 0x000fe40003f0f028 */
[----:B------:R-:W-:Y:S02]  /*8980*/  MOV R64, UR8 ;  /* 0x0000000800407c02 */ /* 0x000fe40008000f00 */
[----:B0-----:R-:W-:-:S09]  /*8990*/  MOV R152, R41 ;  /* 0x0000002900987202 */ /* 0x001fd20000000f00 */
[----:B------:R-:W-:Y:S01]  /*89a0*/  @P0 FFMA.FTZ R64, R202, R64, UR10 ;  /* 0x0000000aca400e23 */ /* 0x000fe20008010040 */
[----:B------:R-:W-:-:S13]  /*89b0*/  PLOP3.LUT P0, PT, PT, PT, UP2, 0x80, 0x8 ;  /* 0x000000000008781c */ /* 0x000fda0003f0f028 */
[----:B------:R-:W-:Y:S01]  /*89c0*/  @P0 FADD.FTZ R64, R212, -R64 ;  /* 0x80000040d4400221 */ /* 0x000fe20000010000 */
[----:B------:R-:W-:-:S13]  /*89d0*/  PLOP3.LUT P0, PT, PT, PT, UP2, 0x80, 0x8 ;  /* 0x000000000008781c */ /* 0x000fda0003f0f028 */
[----:B------:R-:W-:Y:S01]  /*89e0*/  @P0 FFMA.FTZ R152, R64, UR32, R41 ;  /* 0x0000002040980c23 */ /* 0x000fe20008010029 */
[----:B------:R-:W-:Y:S06]  /*89f0*/  BRA.U !UP3, `(.L_x_6956) ;  /* 0x000000010b487547 */ /* 0x000fec000b800000 */
        /* <DEDUP_REMOVED lines=18> */
.L_x_6956:
[----:B------:R-:W-:Y:S02]  /*8b20*/  PLOP3.LUT P0, PT, PT, PT, UP2, 0x80, 0x8 ;  /* 0x000000000008781c */ /* 0x000fe40003f0f028 */
[----:B------:R-:W-:Y:S02]  /*8b30*/  MOV R64, UR8 ;  /* 0x0000000800407c02 */ /* 0x000fe40008000f00 */
[----:B------:R-:W-:-:S09]  /*8b40*/  MOV R66, R42 ;  /* 0x0000002a00427202 */ /* 0x000fd20000000f00 */
[----:B------:R-:W-:Y:S01]  /*8b50*/  @P0 FFMA.FTZ R64, R173, R64, UR10 ;  /* 0x0000000aad400e23 */ /* 0x000fe20008010040 */
[----:B------:R-:W-:-:S13]  /*8b60*/  PLOP3.LUT P0, PT, PT, PT, UP2, 0x80, 0x8 ;  /* 0x000000000008781c */ /* 0x000fda0003f0f028 */
[----:B------:R-:W-:Y:S01]  /*8b70*/  @P0 FADD.FTZ R64, R180, -R64 ;  /* 0x80000040b4400221 */ /* 0x000fe20000010000 */
[----:B------:R-:W-:-:S13]  /*8b80*/  PLOP3.LUT P0, PT, PT, PT, UP2, 0x80, 0x8 ;  /* 0x000000000008781c */ /* 0x000fda0003f0f028 */
        /* <DEDUP_REMOVED lines=18> */
.L_x_6957:
        /* <DEDUP_REMOVED lines=27> */
.L_x_6958:
        /* <DEDUP_REMOVED lines=25> */
.L_x_6959:
        /* <DEDUP_REMOVED lines=27> */
.L_x_6960:
        /* <DEDUP_REMOVED lines=25> */
.L_x_6961:
[----:B------:R-:W2:Y:S04]  /*9330*/  LDL R153, [R1] ;  /* 0x0000000001997983 */ /* 0x000ea80000100800 */
[----:B------:R-:W3:Y:S01]  /*9340*/  LDL R65, [R1+0xc] ;  /* 0x00000c0001417983 */ /* 0x000ee20000100800 */
[----:B------:R-:W-:Y:S02]  /*9350*/  PLOP3.LUT P0, PT, PT, PT, UP2, 0x80, 0x8 ;  /* 0x000000000008781c */ /* 0x000fe40003f0f028 */
[----:B------:R-:W-:-:S11]  /*9360*/  MOV R64, UR8 ;  /* 0x0000000800407c02 */ /* 0x000fd60008000f00 */
[----:B--2---:R-:W-:Y:S01]  /*9370*/  @P0 FFMA.FTZ R64, R153, R64, UR10 ;  /* 0x0000000a99400e23 */ /* 0x004fe20008010040 */
[----:B------:R-:W-:Y:S02]  /*9380*/  PLOP3.LUT P0, PT, PT, PT, UP2, 0x80, 0x8 ;  /* 0x000000000008781c */ /* 0x000fe40003f0f028 */
[----:B------:R-:W-:-:S11]  /*9390*/  MOV R153, R39 ;  /* 0x0000002700997202 */ /* 0x000fd60000000f00 */
[----:B---3--:R-:W-:Y:S01]  /*93a0*/  @P0 FADD.FTZ R64, R65, -R64 ;  /* 0x8000004041400221 */ /* 0x008fe20000010000 */
[----:B------:R-:W-:Y:S02]  /*93b0*/  PLOP3.LUT P0, PT, PT, PT, UP2, 0x80, 0x8 ;  /* 0x000000000008781c */ /* 0x000fe40003f0f028 */
[----:B------:R-:W-:-:S11]  /*93c0*/  MOV R65, R152 ;  /* 0x0000009800417202 */ /* 0x000fd60000000f00 */
[----:B------:R-:W-:Y:S01]  /*93d0*/  @P0 FFMA.FTZ R153, R64, UR32, R39 ;  /* 0x0000002040990c23 */ /* 0x000fe20008010027 */
[----:B------:R-:W-:-:S04]  /*93e0*/  MOV R64, R123 ;  /* 0x0000007b00407202 */ /* 0x000fc80000000f00 */
[----:B------:R-:W-:Y:S01]  /*93f0*/  MOV R123, R153 ;  /* 0x00000099007b7202 */ /* 0x000fe20000000f00 */
        /* <DEDUP_REMOVED lines=17> */
.L_x_6954:
[----:B------:R-:W-:Y:S05]  /*9510*/  BRA.U !UP3, `(.L_x_6963) ;  /* 0x000000010b507547 */ /* 0x000fea000b800000 */
[----:B------:R-:W-:Y:S02]  /*9520*/  PLOP3.LUT P0, PT, PT, PT, UP2, 0x80, 0x8 ;  /* 0x000000000008781c */ /* 0x000fe40003f0f028 */
[----:B0-----:R-:W-:Y:S02]  /*9530*/  MOV R152, UR8 ;  /* 0x0000000800987c02 */ /* 0x001fe40008000f00 */
[----:B-----5:R-:W-:-:S09]  /*9540*/  MOV R153, R40 ;  /* 0x0000002800997202 */ /* 0x020fd20000000f00 */
[----:B------:R-:W-:Y:S01]  /*9550*/  @P0 FFMA.FTZ R152, R25, R152, UR10 ;  /* 0x0000000a19980e23 */ /* 0x000fe20008010098 */
[----:B------:R-:W-:-:S13]  /*9560*/  PLOP3.LUT P0, PT, PT, PT, UP2, 0x80, 0x8 ;  /* 0x000000000008781c */ /* 0x000fda0003f0f028 */
[----:B------:R-:W-:Y:S01]  /*9570*/  @P0 FADD.FTZ R152, R168, -R152 ;  /* 0x80000098a8980221 */ /* 0x000fe20000010000 */
[----:B------:R-:W-:-:S13]  /*9580*/  PLOP3.LUT P0, PT, PT, PT, UP2, 0x80, 0x8 ;  /* 0x000000000008781c */ /* 0x000fda0003f0f028 */
[----:B------:R-:W-:Y:S01]  /*9590*/  @P0 FFMA.FTZ R153, R152, UR32, R40 ;  /* 0x0000002098990c23 */ /* 0x000fe20008010028 */
[----:B------:R-:W-:-:S03]  /*95a0*/  LOP3.LUT P0, RZ, R32, 0xff, RZ, 0xc0, !PT ;  /* 0x000000ff20ff7812 */ /* 0x000fc6000780c0ff */
[----:B------:R-:W-:Y:S01]  /*95b0*/  FMUL.FTZ R152, R153, UR23 ;  /* 0x0000001799987c20 */ /* 0x000fe20008410000 */
[----:B------:R-:W-:-:S03]  /*95c0*/  IMAD.MOV.U32 R153, RZ, RZ, RZ ;  /* 0x000000ffff997224 */ /* 0x000fc600078e00ff */
[----:B------:R-:W-:-:S06]  /*95d0*/  FMUL.FTZ R152, R152, UR22 ;  /* 0x0000001698987c20 */ /* 0x000fcc0008410000 */
        /* <DEDUP_REMOVED lines=8> */
.L_x_6963:
[----:B------:R-:W-:Y:S05]  /*9660*/  BRA.U !UP3, `(.L_x_6964) ;  /* 0x000000010b587547 */ /* 0x000fea000b800000 */
[----:B------:R-:W2:Y:S01]  /*9670*/  LDL R157, [R1+0x144] ;  /* 0x00014400019d7983 */ /* 0x000ea20000100800 */
[----:B------:R-:W-:Y:S01]  /*9680*/  PLOP3.LUT P0, PT, PT, PT, UP2, 0x80, 0x8 ;  /* 0x000000000008781c */ /* 0x000fe20003f0f028 */
[----:B------:R-:W-:Y:S01]  /*9690*/  HFMA2 R156, -RZ, RZ, 0, 0 ;  /* 0x00000000ff9c7431 */ /* 0x000fe200000001ff */
        /* <DEDUP_REMOVED lines=8> */
[----:B------:R-:W-:-:S04]  /*9720*/  FMUL.FTZ R152, R153, UR23 ;  /* 0x0000001799987c20 */ /* 0x000fc80008410000 */
[----:B------:R-:W-:-:S06]  /*9730*/  FMUL.FTZ R152, R152, UR22 ;  /* 0x0000001698987c20 */ /* 0x000fcc0008410000 */
        /* <DEDUP_REMOVED lines=8> */
[----:B------:R-:W-:-:S07]  /*97c0*/  PRMT R116, R116, 0x5410, R153 ;  /* 0x0000541074747816 */ /* 0x000fce0000000099 */
.L_x_6964:
        /* <DEDUP_REMOVED lines=21> */
.L_x_6965:
        /* <DEDUP_REMOVED lines=23> */
.L_x_6966:
        /* <DEDUP_REMOVED lines=21> */
.L_x_6967:
        /* <DEDUP_REMOVED lines=23> */
.L_x_6968:
        /* <DEDUP_REMOVED lines=21> */
.L_x_6969:
[----:B------:R-:W-:Y:S05]  /*9ea0*/  BRA.U !UP3, `(.L_x_6962) ;  /* 0x000000250b987547 */ /* 0x000fea000b800000 */
[----:B------:R-:W2:Y:S04]  /*9eb0*/  LDL R156, [R1] ;  /* 0x00000000019c7983 */ /* 0x000ea80000100800 */
[----:B0-----:R-:W3:Y:S04]  /*9ec0*/  LDL R153, [R1+0xc] ;  /* 0x00000c0001997983 */ /* 0x001ee80000100800 */
[----:B------:R-:W4:Y:S01]  /*9ed0*/  LDL R157, [R1+0x150] ;  /* 0x00015000019d7983 */ /* 0x000f220000100800 */
[----:B------:R-:W-:Y:S02]  /*9ee0*/  PLOP3.LUT P0, PT, PT, PT, UP2, 0x80, 0x8 ;  /* 0x000000000008781c */ /* 0x000fe40003f0f028 */
[----:B------:R-:W-:-:S11]  /*9ef0*/  MOV R152, UR8 ;  /* 0x0000000800987c02 */ /* 0x000fd60008000f00 */
[----:B--2---:R-:W-:Y:S01]  /*9f00*/  @P0 FFMA.FTZ R152, R156, R152, UR10 ;  /* 0x0000000a9c980e23 */ /* 0x004fe20008010098 */
[----:B------:R-:W-:Y:S01]  /*9f10*/  PLOP3.LUT P0, PT, PT, PT, UP2, 0x80, 0x8 ;  /* 0x000000000008781c */ /* 0x000fe20003f0f028 */
[----:B------:R-:W-:-:S12]  /*9f20*/  HFMA2 R156, -RZ, RZ, 0, 0 ;  /* 0x00000000ff9c7431 */ /* 0x000fd800000001ff */
[----:B---3--:R-:W-:Y:S01]  /*9f30*/  @P0 FADD.FTZ R152, R153, -R152 ;  /* 0x8000009899980221 */ /* 0x008fe20000010000 */
[----:B------:R-:W-:Y:S02]  /*9f40*/  PLOP3.LUT P0, PT, PT, PT, UP2, 0x80, 0x8 ;  /* 0x000000000008781c */ /* 0x000fe40003f0f028 */
[----:B-----5:R-:W-:-:S11]  /*9f50*/  MOV R153, R39 ;  /* 0x0000002700997202 */ /* 0x020fd60000000f00 */
[----:B------:R-:W-:Y:S01]  /*9f60*/  @P0 FFMA.FTZ R153, R152, UR32, R39 ;  /* 0x0000002098990c23 */ /* 0x000fe20008010027 */
[----:B------:R-:W-:-:S03]  /*9f70*/  ISETP.GE.U32.AND P0, PT, R32, RZ, PT ;  /* 0x000000ff2000720c */ /* 0x000fc60003f06070 */
[----:B------:R-:W-:Y:S01]  /*9f80*/  FMUL.FTZ R152, R153, UR23 ;  /* 0x0000001799987c20 */ /* 0x000fe20008410000 */
[----:B------:R-:W-:-:S03]  /*9f90*/  ISETP.GE.U32.AND.EX P0, PT, R33, 0x1000000, PT, P0 ;  /* 0x010000002100780c */ /* 0x000fc60003f06100 */
[----:B------:R-:W-:-:S10]  /*9fa0*/  FMUL.FTZ R152, R152, UR22 ;  /* 0x0000001698987c20 */ /* 0x000fd40008410000 */
[----:B------:R-:W-:-:S05]  /*9fb0*/  @P0 PRMT R153, R151, 0x7632, R153 ;  /* 0x0000763297990816 */ /* 0x000fca0000000099 */
[----:B------:R-:W-:-:S04]  /*9fc0*/  @P0 IMAD.U32 R153, R153, 0x10000, RZ ;  /* 0x0001000099990824 */ /* 0x000fc800078e00ff */
[----:B------:R-:W-:Y:S01]  /*9fd0*/  @P0 FMUL.FTZ R156, R152, R153 ;  /* 0x00000099989c0220 */ /* 0x000fe20000410000 */
[----:B------:R-:W-:-:S03]  /*9fe0*/  MOV R153, RZ ;  /* 0x000000ff00997202 */ /* 0x000fc60000000f00 */
[----:B------:R-:W-:Y:S01]  /*9ff0*/  FADD.FTZ R83, R83, R156 ;  /* 0x0000009c53537221 */ /* 0x000fe20000010000 */
[----:B----4-:R-:W-:-:S05]  /*a000*/  @P0 SHF.L.U32 R156, R157, 0x10, RZ ;  /* 0x000000109d9c0819 */ /* 0x010fca00000006ff */
[----:B------:R-:W-:-:S05]  /*a010*/  @P0 FMUL.FTZ R153, R156, R152 ;  /* 0x000000989c990220 */ /* 0x000fca0000410000 */
[----:B------:R-:W-:-:S04]  /*a020*/  F2FP.BF16.F32.PACK_AB R153, RZ, R153 ;  /* 0x00000099ff99723e */ /* 0x000fc800000010ff */
[----:B------:R-:W-:Y:S01]  /*a030*/  PRMT R119, R119, 0x5410, R153 ;  /* 0x0000541077777816 */ /* 0x000fe20000000099 */
[----:B------:R-:W-:Y:S06]  /*a040*/  BRA `(.L_x_6962) ;  /* 0x0000002400307947 */ /* 0x000fec0003800000 */
.L_x_6953:
[----:B------:R-:W-:-:S04]  /*a050*/  UISETP.NE.U32.AND UP0, UPT, UR26, URZ, UPT ;  /* 0x000000ff1a00728c */ /* 0x000fc8000bf05070 */
[----:B------:R-:W-:-:S06]  /*a060*/  UISETP.NE.AND.EX UP0, UPT, UR27, URZ, UPT, UP0 ;  /* 0x000000ff1b00728c */ /* 0x000fcc000bf05300 */
[----:B------:R-:W-:-:S13]  /*a070*/  PLOP3.LUT P5, PT, PT, PT, UP0, 0x80, 0x8 ;  /* 0x000000000008781c */ /* 0x000fda0003faf008 */
[----:B------:R-:W-:Y:S05]  /*a080*/  @!P5 BRA `(.L_x_6970) ;  /* 0x0000001000d4d947 */ /* 0x000fea0003800000 */
        /* <DEDUP_REMOVED lines=15> */
.L_x_6973:
[----:B------:R-:W-:Y:S05]  /*a180*/  BSYNC.RECONVERGENT B1 ;  /* 0x0000000000017941 */ /* 0x000fea0003800200 */
.L_x_6972:
        /* <DEDUP_REMOVED lines=14> */
.L_x_6975:
[----:B------:R-:W-:Y:S05]  /*a270*/  BSYNC.RECONVERGENT B1 ;  /* 0x0000000000017941 */ /* 0x000fea0003800200 */
.L_x_6974:
[----:B------:R-:W-:Y:S02]  /*a280*/  F2FP.BF16.F32.PACK_AB R65, RZ, R65 ;  /* 0x00000041ff41723e */ /* 0x000fe400000010ff */
[----:B------:R-:W-:Y:S02]  /*a290*/  MOV R76, R64 ;  /* 0x00000040004c7202 */ /* 0x000fe40000000f00 */
[----:B0-----:R-:W-:-:S07]  /*a2a0*/  PRMT R116, R65, 0x7610, R116 ;  /* 0x0000761041747816 */ /* 0x001fce0000000074 */
.L_x_6971:
[----:B------:R-:W-:Y:S05]  /*a2b0*/  BRA.U !UP3, `(.L_x_6976) ;  /* 0x000000010b8c7547 */ /* 0x000fea000b800000 */
[----:B-----5:R-:W-:Y:S01]  /*a2c0*/  LOP3.LUT P0, RZ, R32, 0xff00, RZ, 0xc0, !PT ;  /* 0x0000ff0020ff7812 */ /* 0x020fe2000780c0ff */
[----:B------:R-:W-:Y:S01]  /*a2d0*/  BSSY.RECONVERGENT B1, `(.L_x_6977) ;  /* 0x000000e000017945 */ /* 0x000fe20003800200 */
[----:B------:R-:W-:-:S11]  /*a2e0*/  HFMA2 R64, -RZ, RZ, 0, 0 ;  /* 0x00000000ff407431 */ /* 0x000fd600000001ff */
        /* <DEDUP_REMOVED lines=12> */
.L_x_6978:
[----:B------:R-:W-:Y:S05]  /*a3b0*/  BSYNC.RECONVERGENT B1 ;  /* 0x0000000000017941 */ /* 0x000fea0003800200 */
.L_x_6977:
        /* <DEDUP_REMOVED lines=15> */
.L_x_6980:
[----:B------:R-:W-:Y:S05]  /*a4b0*/  BSYNC.RECONVERGENT B1 ;  /* 0x0000000000017941 */ /* 0x000fea0003800200 */
.L_x_6979:
[----:B------:R-:W-:Y:S02]  /*a4c0*/  F2FP.BF16.F32.PACK_AB R65, RZ, R65 ;  /* 0x00000041ff41723e */ /* 0x000fe400000010ff */
[----:B------:R-:W-:Y:S02]  /*a4d0*/  MOV R77, R64 ;  /* 0x00000040004d7202 */ /* 0x000fe40000000f00 */
[----:B0-----:R-:W-:-:S07]  /*a4e0*/  PRMT R116, R116, 0x5410, R65 ;  /* 0x0000541074747816 */ /* 0x001fce0000000041 */
.L_x_6976:
        /* <DEDUP_REMOVED lines=15> */
.L_x_6983:
[----:B------:R-:W-:Y:S05]  /*a5e0*/  BSYNC.RECONVERGENT B1 ;  /* 0x0000000000017941 */ /* 0x000fea0003800200 */
.L_x_6982:
[----:B------:R-:W-:Y:S01]  /*a5f0*/  BSSY.RECONVERGENT B1, `(.L_x_6984) ;  /* 0x000000e000017945 */ /* 0x000fe20003800200 */
[----:B------:R-:W-:Y:S02]  /*a600*/  HFMA2 R65, -RZ, RZ, 0, 0 ;  /* 0x00000000ff417431 */ /* 0x000fe400000001ff */
[----:B------:R-:W-:Y:S01]  /*a610*/  FADD.FTZ R64, R78, R64 ;  /* 0x000000404e407221 */ /* 0x000fe20000010000 */
[----:B------:R-:W-:Y:S06]  /*a620*/  @!P0 BRA `(.L_x_6985) ;  /* 0x0000000000288947 */ /* 0x000fec0003800000 */
        /* <DEDUP_REMOVED lines=10> */
.L_x_6985:
[----:B------:R-:W-:Y:S05]  /*a6d0*/  BSYNC.RECONVERGENT B1 ;  /* 0x0000000000017941 */ /* 0x000fea0003800200 */
.L_x_6984:
[----:B------:R-:W-:Y:S01]  /*a6e0*/  F2FP.BF16.F32.PACK_AB R65, RZ, R65 ;  /* 0x00000041ff41723e */ /* 0x000fe200000010ff */
[----:B------:R-:W-:-:S03]  /*a6f0*/  IMAD.MOV.U32 R78, RZ, RZ, R64 ;  /* 0x000000ffff4e7224 */ /* 0x000fc600078e0040 */
[----:B0-----:R-:W-:-:S07]  /*a700*/  PRMT R117, R65, 0x7610, R117 ;  /* 0x0000761041757816 */ /* 0x001fce0000000075 */
.L_x_6981:
        /* <DEDUP_REMOVED lines=16> */
.L_x_6988:
[----:B------:R-:W-:Y:S05]  /*a810*/  BSYNC.RECONVERGENT B1 ;  /* 0x0000000000017941 */ /* 0x000fea0003800200 */
.L_x_6987:
        /* <DEDUP_REMOVED lines=15> */
.L_x_6990:
[----:B------:R-:W-:Y:S05]  /*a910*/  BSYNC.RECONVERGENT B1 ;  /* 0x0000000000017941 */ /* 0x000fea0003800200 */
.L_x_6989:
[----:B------:R-:W-:Y:S02]  /*a920*/  F2FP.BF16.F32.PACK_AB R65, RZ, R65 ;  /* 0x00000041ff41723e */ /* 0x000fe400000010ff */
[----:B------:R-:W-:Y:S02]  /*a930*/  MOV R79, R64 ;  /* 0x00000040004f7202 */ /* 0x000fe40000000f00 */
[----:B0-----:R-:W-:-:S07]  /*a940*/  PRMT R117, R117, 0x5410, R65 ;  /* 0x0000541075757816 */ /* 0x001fce0000000041 */
.L_x_6986:
        /* <DEDUP_REMOVED lines=15> */
.L_x_6993:
[----:B------:R-:W-:Y:S05]  /*aa40*/  BSYNC.RECONVERGENT B1 ;  /* 0x0000000000017941 */ /* 0x000fea0003800200 */
.L_x_6992:
        /* <DEDUP_REMOVED lines=14> */
.L_x_6995:
[----:B------:R-:W-:Y:S05]  /*ab30*/  BSYNC.RECONVERGENT B1 ;  /* 0x0000000000017941 */ /* 0x000fea0003800200 */
.L_x_6994:
[----:B------:R-:W-:Y:S02]  /*ab40*/  F2FP.BF16.F32.PACK_AB R65, RZ, R65 ;  /* 0x00000041ff41723e */ /* 0x000fe400000010ff */
[----:B------:R-:W-:Y:S02]  /*ab50*/  MOV R80, R64 ;  /* 0x0000004000507202 */ /* 0x000fe40000000f00 */
[----:B0-----:R-:W-:-:S07]  /*ab60*/  PRMT R118, R65, 0x7610, R118 ;  /* 0x0000761041767816 */ /* 0x001fce0000000076 */
.L_x_6991:
        /* <DEDUP_REMOVED lines=16> */
.L_x_6998:
[----:B------:R-:W-:Y:S05]  /*ac70*/  BSYNC.RECONVERGENT B1 ;  /* 0x0000000000017941 */ /* 0x000fea0003800200 */
.L_x_6997:
[----:B------:R-:W-:Y:S01]  /*ac80*/  BSSY.RECONVERGENT B1, `(.L_x_6999) ;  /* 0x000000f000017945 */ /* 0x000fe20003800200 */
[----:B------:R-:W-:Y:S01]  /*ac90*/  FADD.FTZ R64, R81, R64 ;  /* 0x0000004051407221 */ /* 0x000fe20000010000 */
[----:B------:R-:W-:Y:S02]  /*aca0*/  IMAD.MOV.U32 R65, RZ, RZ, RZ ;  /* 0x000000ffff417224 */ /* 0x000fe400078e00ff */
        /* <DEDUP_REMOVED lines=12> */
.L_x_7000:
[----:B------:R-:W-:Y:S05]  /*ad70*/  BSYNC.RECONVERGENT B1 ;  /* 0x0000000000017941 */ /* 0x000fea0003800200 */
.L_x_6999:
[----:B------:R-:W-:Y:S02]  /*ad80*/  F2FP.BF16.F32.PACK_AB R65, RZ, R65 ;  /* 0x00000041ff41723e */ /* 0x000fe400000010ff */
[----:B------:R-:W-:Y:S02]  /*ad90*/  MOV R81, R64 ;  /* 0x0000004000517202 */ /* 0x000fe40000000f00 */
[----:B0-----:R-:W-:-:S07]  /*ada0*/  PRMT R118, R118, 0x5410, R65 ;  /* 0x0000541076767816 */ /* 0x001fce0000000041 */
.L_x_6996:
        /* <DEDUP_REMOVED lines=15> */
.L_x_7003:
[----:B------:R-:W-:Y:S05]  /*aea0*/  BSYNC.RECONVERGENT B1 ;  /* 0x0000000000017941 */ /* 0x000fea0003800200 */
.L_x_7002:
        /* <DEDUP_REMOVED lines=14> */
.L_x_7005:
[----:B------:R-:W-:Y:S05]  /*af90*/  BSYNC.RECONVERGENT B1 ;  /* 0x0000000000017941 */ /* 0x000fea0003800200 */
.L_x_7004:
[----:B------:R-:W-:Y:S02]  /*afa0*/  F2FP.BF16.F32.PACK_AB R65, RZ, R65 ;  /* 0x00000041ff41723e */ /* 0x000fe400000010ff */
[----:B------:R-:W-:Y:S02]  /*afb0*/  MOV R82, R64 ;  /* 0x0000004000527202 */ /* 0x000fe40000000f00 */
[----:B0-----:R-:W-:-:S07]  /*afc0*/  PRMT R119, R65, 0x7610, R119 ;  /* 0x0000761041777816 */ /* 0x001fce0000000077 */
.L_x_7001:
[----:B0-----:R-:W2:Y:S04]  /*afd0*/  LDL R153, [R1] ;  /* 0x0000000001997983 */ /* 0x001ea80000100800 */
[----:B------:R-:W3:Y:S01]  /*afe0*/  LDL R152, [R1+0xc] ;  /* 0x00000c0001987983 */ /* 0x000ee20000100800 */
[----:B------:R-:W-:Y:S01]  /*aff0*/  IMAD.U32 R65, RZ, RZ, UR8 ;  /* 0x00000008ff417e24 */ /* 0x000fe2000f8e00ff */
        /* <DEDUP_REMOVED lines=32> */
[----:B------:R-:W-:-:S03]  /*b200*/  FSEL R153, R123, RZ, P0 ;  /* 0x000000ff7b997208 */ /* 0x000fc60000000000 */
[----:B---3--:R-:W-:Y:S01]  /*b210*/  FADD.FTZ R64, R152, -R64 ;  /* 0x8000004098407221 */ /* 0x008fe20000010000 */
[----:B------:R-:W-:Y:S02]  /*b220*/  FSEL R152, R65, RZ, P0 ;  /* 0x000000ff41987208 */ /* 0x000fe40000000000 */
        /* <DEDUP_REMOVED lines=21> */
[----:B------:R-:W-:Y:S01]  /*b380*/  @P0 FMUL.FTZ R65, R156, R64 ;  /* 0x000000409c410220 */ /* 0x000fe20000410000 */
[----:B------:R-:W-:-:S04]  /*b390*/  MOV R64, R152 ;  /* 0x0000009800407202 */ /* 0x000fc80000000f00 */
[----:B------:R-:W-:-:S04]  /*b3a0*/  F2FP.BF16.F32.PACK_AB R65, RZ, R65 ;  /* 0x00000041ff41723e */ /* 0x000fc800000010ff */
[----:B------:R-:W-:Y:S02]  /*b3b0*/  PRMT R119, R119, 0x5410, R65 ;  /* 0x0000541077777816 */ /* 0x000fe40000000041 */
[----:B------:R-:W-:Y:S01]  /*b3c0*/  MOV R65, R153 ;  /* 0x0000009900417202 */ /* 0x000fe20000000f00 */
[----:B------:R-:W-:Y:S06]  /*b3d0*/  BRA `(.L_x_6962) ;  /* 0x00000010004c7947 */ /* 0x000fec0003800000 */
.L_x_6970:
[----:B------:R-:W-:Y:S05]  /*b3e0*/  BRA.U !UP3, `(.L_x_7006) ;  /* 0x000000010b807547 */ /* 0x000fea000b800000 */
[----:B-----5:R-:W-:Y:S01]  /*b3f0*/  LOP3.LUT P0, RZ, R32, 0xff, RZ, 0xc0, !PT ;  /* 0x000000ff20ff7812 */ /* 0x020fe2000780c0ff */
[----:B------:R-:W-:Y:S01]  /*b400*/  BSSY.RECONVERGENT B1, `(.L_x_7007) ;  /* 0x000000d000017945 */ /* 0x000fe20003800200 */
[----:B0-----:R-:W-:-:S11]  /*b410*/  IMAD.MOV.U32 R152, RZ, RZ, RZ ;  /* 0x000000ffff987224 */ /* 0x001fd600078e00ff */
        /* <DEDUP_REMOVED lines=11> */
.L_x_7008:
[----:B------:R-:W-:Y:S05]  /*b4d0*/  BSYNC.RECONVERGENT B1 ;  /* 0x0000000000017941 */ /* 0x000fea0003800200 */
.L_x_7007:
        /* <DEDUP_REMOVED lines=14> */
.L_x_7010:
[----:B------:R-:W-:Y:S05]  /*b5c0*/  BSYNC.RECONVERGENT B1 ;  /* 0x0000000000017941 */ /* 0x000fea0003800200 */
.L_x_7009:
[----:B------:R-:W-:-:S04]  /*b5d0*/  F2FP.BF16.F32.PACK_AB R152, RZ, R152 ;  /* 0x00000098ff98723e */ /* 0x000fc800000010ff */
[----:B------:R-:W-:-:S07]  /*b5e0*/  PRMT R116, R152, 0x7610, R116 ;  /* 0x0000761098747816 */ /* 0x000fce0000000074 */
.L_x_7006:
        /* <DEDUP_REMOVED lines=16> */
.L_x_7013:
[----:B------:R-:W-:Y:S05]  /*b6f0*/  BSYNC.RECONVERGENT B1 ;  /* 0x0000000000017941 */ /* 0x000fea0003800200 */
.L_x_7012:
        /* <DEDUP_REMOVED lines=15> */
.L_x_7015:
[----:B------:R-:W-:Y:S05]  /*b7f0*/  BSYNC.RECONVERGENT B1 ;  /* 0x0000000000017941 */ /* 0x000fea0003800200 */
.L_x_7014:
[----:B------:R-:W-:-:S04]  /*b800*/  F2FP.BF16.F32.PACK_AB R152, RZ, R152 ;  /* 0x00000098ff98723e */ /* 0x000fc800000010ff */
[----:B------:R-:W-:-:S07]  /*b810*/  PRMT R116, R116, 0x5410, R152 ;  /* 0x0000541074747816 */ /* 0x000fce0000000098 */
.L_x_7011:
        /* <DEDUP_REMOVED lines=15> */
.L_x_7018:
[----:B------:R-:W-:Y:S05]  /*b910*/  BSYNC.RECONVERGENT B1 ;  /* 0x0000000000017941 */ /* 0x000fea0003800200 */
.L_x_7017:
        /* <DEDUP_REMOVED lines=14> */
.L_x_7020:
[----:B------:R-:W-:Y:S05]  /*ba00*/  BSYNC.RECONVERGENT B1 ;  /* 0x0000000000017941 */ /* 0x000fea0003800200 */
.L_x_7019:
[----:B------:R-:W-:-:S04]  /*ba10*/  F2FP.BF16.F32.PACK_AB R152, RZ, R152 ;  /* 0x00000098ff98723e */ /* 0x000fc800000010ff */
[----:B------:R-:W-:-:S07]  /*ba20*/  PRMT R117, R152, 0x7610, R117 ;  /* 0x0000761098757816 */ /* 0x000fce0000000075 */
.L_x_7016:
        /* <DEDUP_REMOVED lines=16> */
.L_x_7023:
[----:B------:R-:W-:Y:S05]  /*bb30*/  BSYNC.RECONVERGENT B1 ;  /* 0x0000000000017941 */ /* 0x000fea0003800200 */
.L_x_7022:
        /* <DEDUP_REMOVED lines=15> */
.L_x_7025:
[----:B------:R-:W-:Y:S05]  /*bc30*/  BSYNC.RECONVERGENT B1 ;  /* 0x0000000000017941 */ /* 0x000fea0003800200 */
.L_x_7024:
[----:B------:R-:W-:-:S04]  /*bc40*/  F2FP.BF16.F32.PACK_AB R152, RZ, R152 ;  /* 0x00000098ff98723e */ /* 0x000fc800000010ff */
[----:B------:R-:W-:-:S07]  /*bc50*/  PRMT R117, R117, 0x5410, R152 ;  /* 0x0000541075757816 */ /* 0x000fce0000000098 */
.L_x_7021:
        /* <DEDUP_REMOVED lines=15> */
.L_x_7028:
[----:B------:R-:W-:Y:S05]  /*bd50*/  BSYNC.RECONVERGENT B1 ;  /* 0x0000000000017941 */ /* 0x000fea0003800200 */
.L_x_7027:
        /* <DEDUP_REMOVED lines=14> */
.L_x_7030:
[----:B------:R-:W-:Y:S05]  /*be40*/  BSYNC.RECONVERGENT B1 ;  /* 0x0000000000017941 */ /* 0x000fea0003800200 */
.L_x_7029:
[----:B------:R-:W-:-:S04]  /*be50*/  F2FP.BF16.F32.PACK_AB R152, RZ, R152 ;  /* 0x00000098ff98723e */ /* 0x000fc800000010ff */
[----:B------:R-:W-:-:S07]  /*be60*/  PRMT R118, R152, 0x7610, R118 ;  /* 0x0000761098767816 */ /* 0x000fce0000000076 */
.L_x_7026:
        /* <DEDUP_REMOVED lines=16> */
.L_x_7033:
[----:B------:R-:W-:Y:S05]  /*bf70*/  BSYNC.RECONVERGENT B1 ;  /* 0x0000000000017941 */ /* 0x000fea0003800200 */
.L_x_7032:
        /* <DEDUP_REMOVED lines=15> */
.L_x_7035:
[----:B------:R-:W-:Y:S05]  /*c070*/  BSYNC.RECONVERGENT B1 ;  /* 0x0000000000017941 */ /* 0x000fea0003800200 */
.L_x_7034:
[----:B------:R-:W-:-:S04]  /*c080*/  F2FP.BF16.F32.PACK_AB R152, RZ, R152 ;  /* 0x00000098ff98723e */ /* 0x000fc800000010ff */
[----:B------:R-:W-:-:S07]  /*c090*/  PRMT R118, R118, 0x5410, R152 ;  /* 0x0000541076767816 */ /* 0x000fce0000000098 */
.L_x_7031:
        /* <DEDUP_REMOVED lines=15> */
.L_x_7038:
[----:B------:R-:W-:Y:S05]  /*c190*/  BSYNC.RECONVERGENT B1 ;  /* 0x0000000000017941 */ /* 0x000fea0003800200 */
.L_x_7037:
        /* <DEDUP_REMOVED lines=14> */
.L_x_7040:
[----:B------:R-:W-:Y:S05]  /*c280*/  BSYNC.RECONVERGENT B1 ;  /* 0x0000000000017941 */ /* 0x000fea0003800200 */
.L_x_7039:
[----:B------:R-:W-:-:S04]  /*c290*/  F2FP.BF16.F32.PACK_AB R152, RZ, R152 ;  /* 0x00000098ff98723e */ /* 0x000fc800000010ff */
[----:B------:R-:W-:-:S07]  /*c2a0*/  PRMT R119, R152, 0x7610, R119 ;  /* 0x0000761098777816 */ /* 0x000fce0000000077 */
.L_x_7036:
[----:B------:R-:W-:Y:S05]  /*c2b0*/  BRA.U !UP3, `(.L_x_6962) ;  /* 0x000000010b947547 */ /* 0x000fea000b800000 */
[----:B------:R1:W5:Y:S04]  /*c2c0*/  LDL R157, [R1] ;  /* 0x00000000019d7983 */ /* 0x0003680000100800 */
[----:B------:R1:W5:Y:S02]  /*c2d0*/  LDL R156, [R1+0xc] ;  /* 0x00000c00019c7983 */ /* 0x0003640000100800 */
[----:B-----5:R-:W-:Y:S01]  /*c2e0*/  ISETP.GE.U32.AND P0, PT, R32, RZ, PT ;  /* 0x000000ff2000720c */ /* 0x020fe20003f06070 */
[----:B------:R-:W-:Y:S01]  /*c2f0*/  BSSY.RECONVERGENT B1, `(.L_x_7041) ;  /* 0x000000f000017945 */ /* 0x000fe20003800200 */
[----:B0-----:R-:W-:Y:S02]  /*c300*/  IMAD.MOV.U32 R152, RZ, RZ, RZ ;  /* 0x000000ffff987224 */ /* 0x001fe400078e00ff */
[----:B------:R-:W-:-:S13]  /*c310*/  ISETP.GE.U32.AND.EX P0, PT, R33, 0x1000000, PT, P0 ;  /* 0x010000002100780c */ /* 0x000fda0003f06100 */
[----:B-1----:R-:W-:Y:S05]  /*c320*/  @!P0 BRA `(.L_x_7042) ;  /* 0x00000000002c8947 */ /* 0x002fea0003800000 */
        /* <DEDUP_REMOVED lines=11> */
.L_x_7042:
[----:B------:R-:W-:Y:S05]  /*c3e0*/  BSYNC.RECONVERGENT B1 ;  /* 0x0000000000017941 */ /* 0x000fea0003800200 */
.L_x_7041:
        /* <DEDUP_REMOVED lines=15> */
.L_x_7044:
[----:B------:R-:W-:Y:S05]  /*c4e0*/  BSYNC.RECONVERGENT B1 ;  /* 0x0000000000017941 */ /* 0x000fea0003800200 */
.L_x_7043:
[----:B------:R-:W-:-:S04]  /*c4f0*/  F2FP.BF16.F32.PACK_AB R152, RZ, R152 ;  /* 0x00000098ff98723e */ /* 0x000fc800000010ff */
[----:B------:R-:W-:-:S07]  /*c500*/  PRMT R119, R119, 0x5410, R152 ;  /* 0x0000541077777816 */ /* 0x000fce0000000098 */
.L_x_6962:
        /* <DEDUP_REMOVED lines=8> */
[----:B0-----:R-:W-:-:S04]  /*c590*/  IMAD.MOV.U32 R152, RZ, RZ, 0x10 ;  /* 0x00000010ff987424 */ /* 0x001fc800078e00ff */
[C---:B-1----:R-:W-:Y:S01]  /*c5a0*/  @P0 IMAD.WIDE.U32 R152, R154.reuse, R152, UR6 ;  /* 0x000000069a980e25 */ /* 0x042fe2000f8e0098 */
[----:B------:R-:W-:-:S07]  /*c5b0*/  IADD3 R154, PT, PT, R154, 0x80, RZ ;  /* 0x000000809a9a7810 */ /* 0x000fce0007ffe0ff */
[----:B------:R1:W-:Y:S02]  /*c5c0*/  @P5 STG.E.128 desc[UR20][R152.64], R116 ;  /* 0x0000007498005986 */ /* 0x0003e4000c101d14 */
.L_x_6951:
[----:B------:R-:W-:Y:S05]  /*c5d0*/  BSYNC.RECONVERGENT B0 ;  /* 0x0000000000007941 */ /* 0x000fea0003800200 */
.L_x_6950:
        /* <DEDUP_REMOVED lines=8> */
.L_x_7047:
        /* <DEDUP_REMOVED lines=15> */
[----:B------:R-:W2:Y:S01]  /*c750*/  @P0 LDC.64 R64, c[0x0][0x408] ;  /* 0x00010200ff400b82 */ /* 0x000ea20000000a00 */
[----:B------:R-:W-:Y:S01]  /*c760*/  @P0 SHF.L.U32 R66, R148, 0x10, RZ ;  /* 0x0000001094420819 */ /* 0x000fe200000006ff */
[----:B--2---:R-:W-:-:S04]  /*c770*/  @P0 FMUL.FTZ R65, R123, R65 ;  /* 0x000000417b410220 */ /* 0x004fc80000410000 */
[----:B------:R-:W-:Y:S01]  /*c780*/  @P0 FMUL.FTZ R64, R65, R64 ;  /* 0x0000004041400220 */ /* 0x000fe20000410000 */
[----:B------:R-:W-:-:S03]  /*c790*/  HFMA2 R65, -RZ, RZ, 0, 0 ;  /* 0x00000000ff417431 */ /* 0x000fc600000001ff */
[----:B------:R-:W-:Y:S01]  /*c7a0*/  @P0 FMUL.FTZ R65, R66, R64 ;  /* 0x0000004042410220 */ /* 0x000fe20000410000 */
[----:B------:R-:W-:-:S03]  /*c7b0*/  @P0 SHF.L.U32 R66, R52, 0x10, RZ ;  /* 0x0000001034420819 */ /* 0x000fc600000006ff */
[----:B------:R-:W-:Y:S02]  /*c7c0*/  FADD.FTZ R84, R84, R65 ;  /* 0x0000004154547221 */ /* 0x000fe40000010000 */
[----:B------:R-:W2:Y:S02]  /*c7d0*/  @P0 LDC.64 R64, c[0x0][0x408] ;  /* 0x00010200ff400b82 */ /* 0x000ea40000000a00 */
[----:B--2---:R-:W-:-:S04]  /*c7e0*/  @P0 FMUL.FTZ R65, R123, R65 ;  /* 0x000000417b410220 */ /* 0x004fc80000410000 */
[----:B------:R-:W-:Y:S01]  /*c7f0*/  @P0 FMUL.FTZ R64, R65, R64 ;  /* 0x0000004041400220 */ /* 0x000fe20000410000 */
[----:B------:R-:W-:-:S03]  /*c800*/  IMAD.MOV.U32 R65, RZ, RZ, RZ ;  /* 0x000000ffff417224 */ /* 0x000fc600078e00ff */
[----:B------:R-:W-:-:S05]  /*c810*/  @P0 FMUL.FTZ R65, R64, R66 ;  /* 0x0000004240410220 */ /* 0x000fca0000410000 */
[----:B------:R-:W-:-:S04]  /*c820*/  F2FP.BF16.F32.PACK_AB R65, RZ, R65 ;  /* 0x00000041ff41723e */ /* 0x000fc800000010ff */
[----:B01----:R-:W-:-:S07]  /*c830*/  PRMT R116, R65, 0x7610, R116 ;  /* 0x0000761041747816 */ /* 0x003fce0000000074 */
.L_x_7050:
[----:B------:R-:W-:Y:S02]  /*c840*/  PLOP3.LUT P0, PT, PT, PT, UP2, 0x80, 0x8 ;  /* 0x000000000008781c */ /* 0x000fe40003f0f028 */
[----:B------:R-:W-:Y:S02]  /*c850*/  MOV R64, UR8 ;  /* 0x0000000800407c02 */ /* 0x000fe40008000f00 */
[----:B01----:R-:W-:-:S09]  /*c860*/  MOV R152, R125 ;  /* 0x0000007d00987202 */ /* 0x003fd20000000f00 */
[----:B------:R-:W-:Y:S01]  /*c870*/  @P0 FFMA.FTZ R64, R4, R64, UR10 ;  /* 0x0000000a04400e23 */ /* 0x000fe20008010040 */
[----:B------:R-:W-:-:S13]  /*c880*/  PLOP3.LUT P0, PT, PT, PT, UP2, 0x80, 0x8 ;  /* 0x000000000008781c */ /* 0x000fda0003f0f028 */
[----:B------:R-:W-:Y:S01]  /*c890*/  @P0 FADD.FTZ R64, R210, -R64 ;  /* 0x80000040d2400221 */ /* 0x000fe20000010000 */
[----:B------:R-:W-:-:S13]  /*c8a0*/  PLOP3.LUT P0, PT, PT, PT, UP2, 0x80, 0x8 ;  /* 0x000000000008781c */ /* 0x000fda0003f0f028 */
[----:B------:R-:W-:Y:S01]  /*c8b0*/  @P0 FFMA.FTZ R152, R64, UR32, R125 ;  /* 0x0000002040980c23 */ /* 0x000fe2000801007d */
[----:B------:R-:W-:Y:S06]  /*c8c0*/  BRA.U !UP3, `(.L_x_7051) ;  /* 0x000000010b487547 */ /* 0x000fec000b800000 */
[----:B------:R-:W2:Y:S01]  /*c8d0*/  LDL R67, [R1+0x134] ;  /* 0x0001340001437983 */ /* 0x000ea20000100800 */
[----:B------:R-:W-:Y:S02]  /*c8e0*/  LOP3.LUT P0, RZ, R34, 0xff00, RZ, 0xc0, !PT ;  /* 0x0000ff0022ff7812 */ /* 0x000fe4000780c0ff */
        /* <DEDUP_REMOVED lines=11> */
[----:B------:R-:W-:Y:S02]  /*c9a0*/  HFMA2 R65, -RZ, RZ, 0, 0 ;  /* 0x00000000ff417431 */ /* 0x000fe400000001ff */
[----:B--2---:R-:W-:-:S04]  /*c9b0*/  @P0 IMAD.U32 R66, R67, 0x10000, RZ ;  /* 0x0001000043420824 */ /* 0x004fc800078e00ff */
[----:B------:R-:W-:-:S05]  /*c9c0*/  @P0 FMUL.FTZ R65, R64, R66 ;  /* 0x0000004240410220 */ /* 0x000fca0000410000 */
[----:B------:R-:W-:-:S04]  /*c9d0*/  F2FP.BF16.F32.PACK_AB R65, RZ, R65 ;  /* 0x00000041ff41723e */ /* 0x000fc800000010ff */
[----:B------:R-:W-:-:S07]  /*c9e0*/  PRMT R116, R116, 0x5410, R65 ;  /* 0x0000541074747816 */ /* 0x000fce0000000041 */
.L_x_7051:
        /* <DEDUP_REMOVED lines=25> */
.L_x_7052:
[----:B------:R-:W-:Y:S01]  /*cb80*/  PLOP3.LUT P0, PT, PT, PT, UP2, 0x80, 0x8 ;  /* 0x000000000008781c */ /* 0x000fe20003f0f028 */
[----:B------:R-:W-:Y:S01]  /*cb90*/  IMAD.U32 R64, RZ, RZ, UR8 ;  /* 0x00000008ff407e24 */ /* 0x000fe2000f8e00ff */
[----:B------:R-:W-:-:S11]  /*cba0*/  MOV R67, R127 ;  /* 0x0000007f00437202 */ /* 0x000fd60000000f00 */
        /* <DEDUP_REMOVED lines=24> */
.L_x_7053:
[----:B------:R-:W-:Y:S01]  /*cd30*/  PLOP3.LUT P0, PT, PT, PT, UP2, 0x80, 0x8 ;  /* 0x000000000008781c */ /* 0x000fe20003f0f028 */
[----:B------:R-:W-:Y:S01]  /*cd40*/  IMAD.MOV.U32 R120, RZ, RZ, R128 ;  /* 0x000000ffff787224 */ /* 0x000fe200078e0080 */
[----:B------:R-:W-:-:S11]  /*cd50*/  MOV R64, UR8 ;  /* 0x0000000800407c02 */ /* 0x000fd60008000f00 */
        /* <DEDUP_REMOVED lines=22> */
.L_x_7054:
        /* <DEDUP_REMOVED lines=27> */
.L_x_7055:
        /* <DEDUP_REMOVED lines=25> */
.L_x_7056:
[----:B------:R-:W2:Y:S01]  /*d200*/  LDL R65, [R1+0x8] ;  /* 0x0000080001417983 */ /* 0x000ea20000100800 */
[----:B------:R-:W-:Y:S02]  /*d210*/  PLOP3.LUT P0, PT, PT, PT, UP2, 0x80, 0x8 ;  /* 0x000000000008781c */ /* 0x000fe40003f0f028 */
[----:B------:R-:W-:Y:S02]  /*d220*/  MOV R64, UR8 ;  /* 0x0000000800407c02 */ /* 0x000fe40008000f00 */
[----:B------:R-:W-:-:S09]  /*d230*/  MOV R153, R131 ;  /* 0x0000008300997202 */ /* 0x000fd20000000f00 */
[----:B------:R-:W-:Y:S01]  /*d240*/  @P0 FFMA.FTZ R64, R252, R64, UR10 ;  /* 0x0000000afc400e23 */ /* 0x000fe20008010040 */
[----:B------:R-:W-:-:S13]  /*d250*/  PLOP3.LUT P0, PT, PT, PT, UP2, 0x80, 0x8 ;  /* 0x000000000008781c */ /* 0x000fda0003f0f028 */
[----:B--2---:R-:W-:Y:S01]  /*d260*/  @P0 FADD.FTZ R64, R65, -R64 ;  /* 0x8000004041400221 */ /* 0x004fe20000010000 */
[----:B------:R-:W-:Y:S02]  /*d270*/  PLOP3.LUT P0, PT, PT, PT, UP2, 0x80, 0x8 ;  /* 0x000000000008781c */ /* 0x000fe40003f0f028 */
[----:B------:R-:W-:-:S11]  /*d280*/  MOV R65, R152 ;  /* 0x0000009800417202 */ /* 0x000fd60000000f00 */
[----:B------:R-:W-:Y:S01]  /*d290*/  @P0 FFMA.FTZ R153, R64, UR32, R131 ;  /* 0x0000002040990c23 */ /* 0x000fe20008010083 */
[----:B------:R-:W-:-:S03]  /*d2a0*/  MOV R64, R123 ;  /* 0x0000007b00407202 */ /* 0x000fc60000000f00 */
[----:B------:R-:W-:Y:S01]  /*d2b0*/  IMAD.MOV.U32 R123, RZ, RZ, R153 ;  /* 0x000000ffff7b7224 */ /* 0x000fe200078e0099 */
        /* <DEDUP_REMOVED lines=17> */
.L_x_7049:
[----:B------:R-:W-:Y:S05]  /*d3d0*/  BRA.U !UP3, `(.L_x_7058) ;  /* 0x000000010b507547 */ /* 0x000fea000b800000 */
[----:B------:R-:W-:Y:S02]  /*d3e0*/  PLOP3.LUT P0, PT, PT, PT, UP2, 0x80, 0x8 ;  /* 0x000000000008781c */ /* 0x000fe40003f0f028 */
[----:B01----:R-:W-:Y:S02]  /*d3f0*/  MOV R152, UR8 ;  /* 0x0000000800987c02 */ /* 0x003fe40008000f00 */
        /* <DEDUP_REMOVED lines=18> */
.L_x_7058:
[----:B------:R-:W-:Y:S05]  /*d520*/  BRA.U !UP3, `(.L_x_7059) ;  /* 0x000000010b587547 */ /* 0x000fea000b800000 */
[----:B------:R-:W2:Y:S01]  /*d530*/  LDL R157, [R1+0x134] ;  /* 0x00013400019d7983 */ /* 0x000ea20000100800 */
[----:B------:R-:W-:Y:S01]  /*d540*/  PLOP3.LUT P0, PT, PT, PT, UP2, 0x80, 0x8 ;  /* 0x000000000008781c */ /* 0x000fe20003f0f028 */
[----:B------:R-:W-:Y:S01]  /*d550*/  IMAD.MOV.U32 R156, RZ, RZ, RZ ;  /* 0x000000ffff9c7224 */ /* 0x000fe200078e00ff */
        /* <DEDUP_REMOVED lines=19> */
.L_x_7059:
        /* <DEDUP_REMOVED lines=11> */
[----:B------:R-:W-:-:S03]  /*d740*/  HFMA2 R153, -RZ, RZ, 0, 0 ;  /* 0x00000000ff997431 */ /* 0x000fc600000001ff */
[----:B------:R-:W-:-:S06]  /*d750*/  FMUL.FTZ R152, R152, UR22 ;  /* 0x0000001698987c20 */ /* 0x000fcc0008410000 */
        /* <DEDUP_REMOVED lines=8> */
.L_x_7060:
[----:B------:R-:W-:Y:S05]  /*d7e0*/  BRA.U !UP3, `(.L_x_7061) ;  /* 0x000000010b587547 */ /* 0x000fea000b800000 */
[----:B------:R-:W2:Y:S01]  /*d7f0*/  LDL R157, [R1+0x138] ;  /* 0x00013800019d7983 */ /* 0x000ea20000100800 */
[----:B------:R-:W-:Y:S01]  /*d800*/  PLOP3.LUT P0, PT, PT, PT, UP2, 0x80, 0x8 ;  /* 0x000000000008781c */ /* 0x000fe20003f0f028 */
[----:B------:R-:W-:Y:S01]  /*d810*/  HFMA2 R156, -RZ, RZ, 0, 0 ;  /* 0x00000000ff9c7431 */ /* 0x000fe200000001ff */
        /* <DEDUP_REMOVED lines=19> */
.L_x_7061:
        /* <DEDUP_REMOVED lines=21> */
.L_x_7062:
[----:B------:R-:W-:Y:S05]  /*daa0*/  BRA.U !UP3, `(.L_x_7063) ;  /* 0x000000010b587547 */ /* 0x000fea000b800000 */
[----:B------:R-:W2:Y:S01]  /*dab0*/  LDL R157, [R1+0x13c] ;  /* 0x00013c00019d7983 */ /* 0x000ea20000100800 */
[----:B------:R-:W-:Y:S01]  /*dac0*/  PLOP3.LUT P0, PT, PT, PT, UP2, 0x80, 0x8 ;  /* 0x000000000008781c */ /* 0x000fe20003f0f028 */
[----:B01----:R-:W-:Y:S01]  /*dad0*/  IMAD.U32 R152, RZ, RZ, UR8 ;  /* 0x00000008ff987e24 */ /* 0x003fe2000f8e00ff */
[----:B-----5:R-:W-:Y:S01]  /*dae0*/  MOV R153, R129 ;  /* 0x0000008100997202 */ /* 0x020fe20000000f00 */
[----:B------:R-:W-:-:S10]  /*daf0*/  HFMA2 R156, -RZ, RZ, 0, 0 ;  /* 0x00000000ff9c7431 */ /* 0x000fd400000001ff */
        /* <DEDUP_REMOVED lines=17> */
.L_x_7063:
[----:B------:R-:W-:Y:S05]  /*dc10*/  BRA.U !UP3, `(.L_x_7064) ;  /* 0x000000010b507547 */ /* 0x000fea000b800000 */
[----:B------:R-:W-:Y:S01]  /*dc20*/  PLOP3.LUT P0, PT, PT, PT, UP2, 0x80, 0x8 ;  /* 0x000000000008781c */ /* 0x000fe20003f0f028 */
[----:B01---5:R-:W-:Y:S01]  /*dc30*/  IMAD.MOV.U32 R153, RZ, RZ, R130 ;  /* 0x000000ffff997224 */ /* 0x023fe200078e0082 */
[----:B------:R-:W-:-:S11]  /*dc40*/  MOV R152, UR8 ;  /* 0x0000000800987c02 */ /* 0x000fd60008000f00 */
        /* <DEDUP_REMOVED lines=17> */
.L_x_7064:
[----:B------:R-:W-:Y:S05]  /*dd60*/  BRA.U !UP3, `(.L_x_7057) ;  /* 0x000000250b8c7547 */ /* 0x000fea000b800000 */
[----:B01----:R-:W2:Y:S04]  /*dd70*/  LDL R153, [R1+0x8] ;  /* 0x0000080001997983 */ /* 0x003ea80000100800 */
[----:B------:R-:W3:Y:S01]  /*dd80*/  LDL R157, [R1+0x140] ;  /* 0x00014000019d7983 */ /* 0x000ee20000100800 */
[----:B------:R-:W-:Y:S01]  /*dd90*/  PLOP3.LUT P0, PT, PT, PT, UP2, 0x80, 0x8 ;  /* 0x000000000008781c */ /* 0x000fe20003f0f028 */
[----:B------:R-:W-:Y:S01]  /*dda0*/  HFMA2 R156, -RZ, RZ, 0, 0 ;  /* 0x00000000ff9c7431 */ /* 0x000fe200000001ff */
[----:B------:R-:W-:-:S11]  /*ddb0*/  MOV R152, UR8 ;  /* 0x0000000800987c02 */ /* 0x000fd60008000f00 */
[----:B------:R-:W-:Y:S01]  /*ddc0*/  @P0 FFMA.FTZ R152, R252, R152, UR10 ;  /* 0x0000000afc980e23 */ /* 0x000fe20008010098 */
        /* <DEDUP_REMOVED lines=14> */
[----:B---3--:R-:W-:-:S05]  /*deb0*/  @P0 SHF.L.U32 R156, R157, 0x10, RZ ;  /* 0x000000109d9c0819 */ /* 0x008fca00000006ff */
[----:B------:R-:W-:-:S05]  /*dec0*/  @P0 FMUL.FTZ R153, R156, R152 ;  /* 0x000000989c990220 */ /* 0x000fca0000410000 */
[----:B------:R-:W-:-:S04]  /*ded0*/  F2FP.BF16.F32.PACK_AB R153, RZ, R153 ;  /* 0x00000099ff99723e */ /* 0x000fc800000010ff */
[----:B------:R-:W-:Y:S01]  /*dee0*/  PRMT R119, R119, 0x5410, R153 ;  /* 0x0000541077777816 */ /* 0x000fe20000000099 */
[----:B------:R-:W-:Y:S06]  /*def0*/  BRA `(.L_x_7057) ;  /* 0x0000002400287947 */ /* 0x000fec0003800000 */
.L_x_7048:
        /* <DEDUP_REMOVED lines=19> */
.L_x_7068:
[----:B------:R-:W-:Y:S05]  /*e030*/  BSYNC.RECONVERGENT B1 ;  /* 0x0000000000017941 */ /* 0x000fea0003800200 */
.L_x_7067:
        /* <DEDUP_REMOVED lines=14> */
.L_x_7070:
[----:B------:R-:W-:Y:S05]  /*e120*/  BSYNC.RECONVERGENT B1 ;  /* 0x0000000000017941 */ /* 0x000fea0003800200 */
.L_x_7069:
[----:B------:R-:W-:Y:S02]  /*e130*/  F2FP.BF16.F32.PACK_AB R65, RZ, R65 ;  /* 0x00000041ff41723e */ /* 0x000fe400000010ff */
[----:B------:R-:W-:Y:S02]  /*e140*/  MOV R84, R64 ;  /* 0x0000004000547202 */ /* 0x000fe40000000f00 */
[----:B01----:R-:W-:-:S07]  /*e150*/  PRMT R116, R65, 0x7610, R116 ;  /* 0x0000761041747816 */ /* 0x003fce0000000074 */
.L_x_7066:
        /* <DEDUP_REMOVED lines=16> */
.L_x_7073:
[----:B------:R-:W-:Y:S05]  /*e260*/  BSYNC.RECONVERGENT B1 ;  /* 0x0000000000017941 */ /* 0x000fea0003800200 */
.L_x_7072:
        /* <DEDUP_REMOVED lines=15> */
.L_x_7075:
[----:B------:R-:W-:Y:S05]  /*e360*/  BSYNC.RECONVERGENT B1 ;  /* 0x0000000000017941 */ /* 0x000fea0003800200 */
.L_x_7074:
[----:B------:R-:W-:Y:S02]  /*e370*/  F2FP.BF16.F32.PACK_AB R65, RZ, R65 ;  /* 0x00000041ff41723e */ /* 0x000fe400000010ff */
[----:B------:R-:W-:Y:S02]  /*e380*/  MOV R85, R64 ;  /* 0x0000004000557202 */ /* 0x000fe40000000f00 */
[----:B01----:R-:W-:-:S07]  /*e390*/  PRMT R116, R116, 0x5410, R65 ;  /* 0x0000541074747816 */ /* 0x003fce0000000041 */
.L_x_7071:
        /* <DEDUP_REMOVED lines=15> */
.L_x_7078:
[----:B------:R-:W-:Y:S05]  /*e490*/  BSYNC.RECONVERGENT B1 ;  /* 0x0000000000017941 */ /* 0x000fea0003800200 */
.L_x_7077:
        /* <DEDUP_REMOVED lines=14> */
.L_x_7080:
[----:B------:R-:W-:Y:S05]  /*e580*/  BSYNC.RECONVERGENT B1 ;  /* 0x0000000000017941 */ /* 0x000fea0003800200 */
.L_x_7079:
[----:B------:R-:W-:Y:S02]  /*e590*/  F2FP.BF16.F32.PACK_AB R65, RZ, R65 ;  /* 0x00000041ff41723e */ /* 0x000fe400000010ff */
[----:B------:R-:W-:Y:S02]  /*e5a0*/  MOV R86, R64 ;  /* 0x0000004000567202 */ /* 0x000fe40000000f00 */
[----:B01----:R-:W-:-:S07]  /*e5b0*/  PRMT R117, R65, 0x7610, R117 ;  /* 0x0000761041757816 */ /* 0x003fce0000000075 */
.L_x_7076:
        /* <DEDUP_REMOVED lines=16> */
.L_x_7083:
[----:B------:R-:W-:Y:S05]  /*e6c0*/  BSYNC.RECONVERGENT B1 ;  /* 0x0000000000017941 */ /* 0x000fea0003800200 */
.L_x_7082:
        /* <DEDUP_REMOVED lines=15> */
.L_x_7085:
[----:B------:R-:W-:Y:S05]  /*e7c0*/  BSYNC.RECONVERGENT B1 ;  /* 0x0000000000017941 */ /* 0x000fea0003800200 */
.L_x_7084:
[----:B------:R-:W-:Y:S02]  /*e7d0*/  F2FP.BF16.F32.PACK_AB R65, RZ, R65 ;  /* 0x00000041ff41723e */ /* 0x000fe400000010ff */
[----:B------:R-:W-:Y:S02]  /*e7e0*/  MOV R87, R64 ;  /* 0x0000004000577202 */ /* 0x000fe40000000f00 */
[----:B01----:R-:W-:-:S07]  /*e7f0*/  PRMT R117, R117, 0x5410, R65 ;  /* 0x0000541075757816 */ /* 0x003fce0000000041 */
.L_x_7081:
        /* <DEDUP_REMOVED lines=15> */
.L_x_7088:
[----:B------:R-:W-:Y:S05]  /*e8f0*/  BSYNC.RECONVERGENT B1 ;  /* 0x0000000000017941 */ /* 0x000fea0003800200 */
.L_x_7087:
        /* <DEDUP_REMOVED lines=14> */
.L_x_7090:
[----:B------:R-:W-:Y:S05]  /*e9e0*/  BSYNC.RECONVERGENT B1 ;  /* 0x0000000000017941 */ /* 0x000fea0003800200 */
.L_x_7089:
[----:B------:R-:W-:Y:S02]  /*e9f0*/  F2FP.BF16.F32.PACK_AB R65, RZ, R65 ;  /* 0x00000041ff41723e */ /* 0x000fe400000010ff */
[----:B------:R-:W-:Y:S02]  /*ea00*/  MOV R88, R64 ;  /* 0x0000004000587202 */ /* 0x000fe40000000f00 */
[----:B01----:R-:W-:-:S07]  /*ea10*/  PRMT R118, R65, 0x7610, R118 ;  /* 0x0000761041767816 */ /* 0x003fce0000000076 */
.L_x_7086:
        /* <DEDUP_REMOVED lines=16> */
.L_x_7093:
[----:B------:R-:W-:Y:S05]  /*eb20*/  BSYNC.RECONVERGENT B1 ;  /* 0x0000000000017941 */ /* 0x000fea0003800200 */
.L_x_7092:
        /* <DEDUP_REMOVED lines=15> */
.L_x_7095:
[----:B------:R-:W-:Y:S05]  /*ec20*/  BSYNC.RECONVERGENT B1 ;  /* 0x0000000000017941 */ /* 0x000fea0003800200 */
.L_x_7094:
[----:B------:R-:W-:Y:S02]  /*ec30*/  F2FP.BF16.F32.PACK_AB R65, RZ, R65 ;  /* 0x00000041ff41723e */ /* 0x000fe400000010ff */
[----:B------:R-:W-:Y:S02]  /*ec40*/  MOV R89, R64 ;  /* 0x0000004000597202 */ /* 0x000fe40000000f00 */
[----:B01----:R-:W-:-:S07]  /*ec50*/  PRMT R118, R118, 0x5410, R65 ;  /* 0x0000541076767816 */ /* 0x003fce0000000041 */
.L_x_7091:
        /* <DEDUP_REMOVED lines=15> */
.L_x_7098:
[----:B------:R-:W-:Y:S05]  /*ed50*/  BSYNC.RECONVERGENT B1 ;  /* 0x0000000000017941 */ /* 0x000fea0003800200 */
.L_x_7097:
        /* <DEDUP_REMOVED lines=14> */
.L_x_7100:
[----:B------:R-:W-:Y:S05]  /*ee40*/  BSYNC.RECONVERGENT B1 ;  /* 0x0000000000017941 */ /* 0x000fea0003800200 */
.L_x_7099:
[----:B------:R-:W-:Y:S02]  /*ee50*/  F2FP.BF16.F32.PACK_AB R65, RZ, R65 ;  /* 0x00000041ff41723e */ /* 0x000fe400000010ff */
[----:B------:R-:W-:Y:S02]  /*ee60*/  MOV R90, R64 ;  /* 0x00000040005a7202 */ /* 0x000fe40000000f00 */
[----:B01----:R-:W-:-:S07]  /*ee70*/  PRMT R119, R65, 0x7610, R119 ;  /* 0x0000761041777816 */ /* 0x003fce0000000077 */
.L_x_7096:
[----:B01----:R-:W2:Y:S01]  /*ee80*/  LDL R152, [R1+0x8] ;  /* 0x0000080001987983 */ /* 0x003ea20000100800 */
        /* <DEDUP_REMOVED lines=8> */
[-C--:B------:R-:W-:Y:S01]  /*ef10*/  FFMA.FTZ R120, R187, R64.reuse, UR10 ;  /* 0x0000000abb787e23 */ /* 0x080fe20008010040 */
        /* <DEDUP_REMOVED lines=24> */
[----:B------:R-:W-:Y:S01]  /*f0a0*/  FSEL R66, R66, RZ, P0 ;  /* 0x000000ff42427208 */ /* 0x000fe20000000000 */
[----:B--2---:R-:W-:Y:S01]  /*f0b0*/  FADD.FTZ R64, R152, -R64 ;  /* 0x8000004098407221 */ /* 0x004fe20000010000 */
        /* <DEDUP_REMOVED lines=22> */
[----:B------:R-:W-:Y:S01]  /*f220*/  @P0 FMUL.FTZ R65, R156, R64 ;  /* 0x000000409c410220 */ /* 0x000fe20000410000 */
[----:B------:R-:W-:-:S04]  /*f230*/  MOV R64, R152 ;  /* 0x0000009800407202 */ /* 0x000fc80000000f00 */
[----:B------:R-:W-:-:S04]  /*f240*/  F2FP.BF16.F32.PACK_AB R65, RZ, R65 ;  /* 0x00000041ff41723e */ /* 0x000fc800000010ff */
[----:B------:R-:W-:Y:S02]  /*f250*/  PRMT R119, R119, 0x5410, R65 ;  /* 0x0000541077777816 */ /* 0x000fe40000000041 */
[----:B------:R-:W-:Y:S01]  /*f260*/  MOV R65, R153 ;  /* 0x0000009900417202 */ /* 0x000fe20000000f00 */
[----:B------:R-:W-:Y:S06]  /*f270*/  BRA `(.L_x_7057) ;  /* 0x0000001000487947 */ /* 0x000fec0003800000 */
.L_x_7065:
        /* <DEDUP_REMOVED lines=15> */
.L_x_7103:
[----:B------:R-:W-:Y:S05]  /*f370*/  BSYNC.RECONVERGENT B1 ;  /* 0x0000000000017941 */ /* 0x000fea0003800200 */
.L_x_7102:
        /* <DEDUP_REMOVED lines=14> */
.L_x_7105:
[----:B------:R-:W-:Y:S05]  /*f460*/  BSYNC.RECONVERGENT B1 ;  /* 0x0000000000017941 */ /* 0x000fea0003800200 */
.L_x_7104:
[----:B------:R-:W-:-:S04]  /*f470*/  F2FP.BF16.F32.PACK_AB R152, RZ, R152 ;  /* 0x00000098ff98723e */ /* 0x000fc800000010ff */
[----:B------:R-:W-:-:S07]  /*f480*/  PRMT R116, R152, 0x7610, R116 ;  /* 0x0000761098747816 */ /* 0x000fce0000000074 */
.L_x_7101:
        /* <DEDUP_REMOVED lines=16> */
.L_x_7108:
[----:B------:R-:W-:Y:S05]  /*f590*/  BSYNC.RECONVERGENT B1 ;  /* 0x0000000000017941 */ /* 0x000fea0003800200 */
.L_x_7107:
        /* <DEDUP_REMOVED lines=15> */
.L_x_7110:
[----:B------:R-:W-:Y:S05]  /*f690*/  BSYNC.RECONVERGENT B1 ;  /* 0x0000000000017941 */ /* 0x000fea0003800200 */
.L_x_7109:
[----:B------:R-:W-:-:S04]  /*f6a0*/  F2FP.BF16.F32.PACK_AB R152, RZ, R152 ;  /* 0x00000098ff98723e */ /* 0x000fc800000010ff */
[----:B------:R-:W-:-:S07]  /*f6b0*/  PRMT R116, R116, 0x5410, R152 ;  /* 0x0000541074747816 */ /* 0x000fce0000000098 */
.L_x_7106:
        /* <DEDUP_REMOVED lines=15> */
.L_x_7113:
[----:B------:R-:W-:Y:S05]  /*f7b0*/  BSYNC.RECONVERGENT B1 ;  /* 0x0000000000017941 */ /* 0x000fea0003800200 */
.L_x_7112:
        /* <DEDUP_REMOVED lines=14> */
.L_x_7115:
[----:B------:R-:W-:Y:S05]  /*f8a0*/  BSYNC.RECONVERGENT B1 ;  /* 0x0000000000017941 */ /* 0x000fea0003800200 */
.L_x_7114:
[----:B------:R-:W-:-:S04]  /*f8b0*/  F2FP.BF16.F32.PACK_AB R152, RZ, R152 ;  /* 0x00000098ff98723e */ /* 0x000fc800000010ff */
[----:B------:R-:W-:-:S07]  /*f8c0*/  PRMT R117, R152, 0x7610, R117 ;  /* 0x0000761098757816 */ /* 0x000fce0000000075 */
.L_x_7111:
        /* <DEDUP_REMOVED lines=16> */
.L_x_7118:
[----:B------:R-:W-:Y:S05]  /*f9d0*/  BSYNC.RECONVERGENT B1 ;  /* 0x0000000000017941 */ /* 0x000fea0003800200 */
.L_x_7117:
        /* <DEDUP_REMOVED lines=15> */
.L_x_7120:
[----:B------:R-:W-:Y:S05]  /*fad0*/  BSYNC.RECONVERGENT B1 ;  /* 0x0000000000017941 */ /* 0x000fea0003800200 */
.L_x_7119:
[----:B------:R-:W-:-:S04]  /*fae0*/  F2FP.BF16.F32.PACK_AB R152, RZ, R152 ;  /* 0x00000098ff98723e */ /* 0x000fc800000010ff */
[----:B------:R-:W-:-:S07]  /*faf0*/  PRMT R117, R117, 0x5410, R152 ;  /* 0x0000541075757816 */ /* 0x000fce0000000098 */
.L_x_7116:
        /* <DEDUP_REMOVED lines=15> */
.L_x_7123:
[----:B------:R-:W-:Y:S05]  /*fbf0*/  BSYNC.RECONVERGENT B1 ;  /* 0x0000000000017941 */ /* 0x000fea0003800200 */
.L_x_7122:
        /* <DEDUP_REMOVED lines=14> */
.L_x_7125:
[----:B------:R-:W-:Y:S05]  /*fce0*/  BSYNC.RECONVERGENT B1 ;  /* 0x0000000000017941 */ /* 0x000fea0003800200 */
.L_x_7124:
[----:B------:R-:W-:-:S04]  /*fcf0*/  F2FP.BF16.F32.PACK_AB R152, RZ, R152 ;  /* 0x00000098ff98723e */ /* 0x000fc800000010ff */
[----:B------:R-:W-:-:S07]  /*fd00*/  PRMT R118, R152, 0x7610, R118 ;  /* 0x0000761098767816 */ /* 0x000fce0000000076 */
.L_x_7121:
        /* <DEDUP_REMOVED lines=16> */
.L_x_7128:
[----:B------:R-:W-:Y:S05]  /*fe10*/  BSYNC.RECONVERGENT B1 ;  /* 0x0000000000017941 */ /* 0x000fea0003800200 */
.L_x_7127:
        /* <DEDUP_REMOVED lines=15> */
.L_x_7130:
[----:B------:R-:W-:Y:S05]  /*ff10*/  BSYNC.RECONVERGENT B1 ;  /* 0x0000000000017941 */ /* 0x000fea0003800200 */
.L_x_7129:
[----:B------:R-:W-:-:S04]  /*ff20*/  F2FP.BF16.F32.PACK_AB R152, RZ, R152 ;  /* 0x00000098ff98723e */ /* 0x000fc800000010ff */
[----:B------:R-:W-:-:S07]  /*ff30*/  PRMT R118, R118, 0x5410, R152 ;  /* 0x0000541076767816 */ /* 0x000fce0000000098 */
.L_x_7126:
        /* <DEDUP_REMOVED lines=15> */
.L_x_7133:
[----:B------:R-:W-:Y:S05]  /*10030*/  BSYNC.RECONVERGENT B1 ;  /* 0x0000000000017941 */ /* 0x000fea0003800200 */
.L_x_7132:
        /* <DEDUP_REMOVED lines=14> */
.L_x_7135:
[----:B------:R-:W-:Y:S05]  /*10120*/  BSYNC.RECONVERGENT B1 ;  /* 0x0000000000017941 */ /* 0x000fea0003800200 */
.L_x_7134:
[----:B------:R-:W-:-:S04]  /*10130*/  F2FP.BF16.F32.PACK_AB R152, RZ, R152 ;  /* 0x00000098ff98723e */ /* 0x000fc800000010ff */
[----:B------:R-:W-:-:S07]  /*10140*/  PRMT R119, R152, 0x7610, R119 ;  /* 0x0000761098777816 */ /* 0x000fce0000000077 */
.L_x_7131:
[----:B------:R-:W-:Y:S05]  /*10150*/  BRA.U !UP3, `(.L_x_7057) ;  /* 0x000000010b907547 */ /* 0x000fea000b800000 */
[----:B------:R2:W5:Y:S02]  /*10160*/  LDL R156, [R1+0x8] ;  /* 0x00000800019c7983 */ /* 0x0005640000100800 */
[----:B-----5:R-:W-:Y:S01]  /*10170*/  ISETP.GE.U32.AND P0, PT, R34, RZ, PT ;  /* 0x000000ff2200720c */ /* 0x020fe20003f06070 */
[----:B------:R-:W-:Y:S01]  /*10180*/  BSSY.RECONVERGENT B1, `(.L_x_7136) ;  /* 0x000000f000017945 */ /* 0x000fe20003800200 */
[----:B01----:R-:W-:Y:S02]  /*10190*/  HFMA2 R152, -RZ, RZ, 0, 0 ;  /* 0x00000000ff987431 */ /* 0x003fe400000001ff */
[----:B------:R-:W-:-:S13]  /*101a0*/  ISETP.GE.U32.AND.EX P0, PT, R35, 0x1000000, PT, P0 ;  /* 0x010000002300780c */ /* 0x000fda0003f06100 */
[----:B--2---:R-:W-:Y:S05]  /*101b0*/  @!P0 BRA `(.L_x_7137) ;  /* 0x00000000002c8947 */ /* 0x004fea0003800000 */
        /* <DEDUP_REMOVED lines=11> */
.L_x_7137:
[----:B------:R-:W-:Y:S05]  /*10270*/  BSYNC.RECONVERGENT B1 ;  /* 0x0000000000017941 */ /* 0x000fea0003800200 */
.L_x_7136:
        /* <DEDUP_REMOVED lines=15> */
.L_x_7139:
[----:B------:R-:W-:Y:S05]  /*10370*/  BSYNC.RECONVERGENT B1 ;  /* 0x0000000000017941 */ /* 0x000fea0003800200 */
.L_x_7138:
[----:B------:R-:W-:-:S04]  /*10380*/  F2FP.BF16.F32.PACK_AB R152, RZ, R152 ;  /* 0x00000098ff98723e */ /* 0x000fc800000010ff */
[----:B------:R-:W-:-:S07]  /*10390*/  PRMT R119, R119, 0x5410, R152 ;  /* 0x0000541077777816 */ /* 0x000fce0000000098 */
.L_x_7057:
[----:B01----:R-:W0:Y:S01]  /*103a0*/  @P5 LDC.64 R152, c[0x0][0x478] ;  /* 0x00011e00ff985b82 */ /* 0x003e220000000a00 */
[----:B------:R-:W1:Y:S01]  /*103b0*/  @UP3 LDCU.64 UR6, c[0x0][0x468] ;  /* 0x00008d00ff0637ac */ /* 0x000e620008000a00 */
[----:B------:R-:W-:Y:S01]  /*103c0*/  PLOP3.LUT P0, PT, PT, PT, UP3, 0x80, 0x8 ;  /* 0x000000000008781c */ /* 0x000fe20003f0f038 */
[C---:B0-----:R-:W-:Y:S01]  /*103d0*/  @P5 IMAD.WIDE.U32 R152, R155.reuse, 0x20, R152 ;  /* 0x000000209b985825 */ /* 0x041fe200078e0098 */
[----:B------:R-:W-:-:S04]  /*103e0*/  IADD3 R155, PT, PT, R155, 0x80, RZ ;  /* 0x000000809b9b7810 */ /* 0x000fc80007ffe0ff */
[----:B------:R-:W-:Y:S04]  /*103f0*/  @P5 STG.E.128 desc[UR20][R152.64], R64 ;  /* 0x0000004098005986 */ /* 0x000fe8000c101d14 */
[----:B------:R0:W-:Y:S01]  /*10400*/  @P5 STG.E.128 desc[UR20][R152.64+0x10], R120 ;  /* 0x0000107898005986 */ /* 0x0001e2000c101d14 */
[----:B------:R-:W-:Y:S02]  /*10410*/  PLOP3.LUT P5, PT, PT, PT, UP3, 0x80, 0x8 ;  /* 0x000000000008781c */ /* 0x000fe40003faf038 */
[----:B0-----:R-:W-:-:S05]  /*10420*/  MOV R152, 0x10 ;  /* 0x0000001000987802 */ /* 0x001fca0000000f00 */
[C---:B-1----:R-:W-:Y:S01]  /*10430*/  @P0 IMAD.WIDE.U32 R152, R154.reuse, R152, UR6 ;  /* 0x000000069a980e25 */ /* 0x042fe2000f8e0098 */
[----:B------:R-:W-:-:S05]  /*10440*/  IADD3 R154, PT, PT, R154, 0x80, RZ ;  /* 0x000000809a9a7810 */ /* 0x000fca0007ffe0ff */
[----:B------:R2:W-:Y:S02]  /*10450*/  @P5 STG.E.128 desc[UR20][R152.64], R116 ;  /* 0x0000007498005986 */ /* 0x0005e4000c101d14 */
.L_x_7046:
[----:B------:R-:W-:Y:S05]  /*10460*/  BSYNC.RECONVERGENT B0 ;  /* 0x0000000000007941 */ /* 0x000fea0003800200 */
.L_x_7045:
        /* <DEDUP_REMOVED lines=8> */
.L_x_7142:
        /* <DEDUP_REMOVED lines=15> */
[----:B------:R-:W3:Y:S01]  /*105e0*/  @P0 LDC.64 R64, c[0x0][0x408] ;  /* 0x00010200ff400b82 */ /* 0x000ee20000000a00 */
[----:B------:R-:W-:Y:S01]  /*105f0*/  @P0 SHF.L.U32 R66, R148, 0x10, RZ ;  /* 0x0000001094420819 */ /* 0x000fe200000006ff */
[----:B---3--:R-:W-:-:S04]  /*10600*/  @P0 FMUL.FTZ R65, R123, R65 ;  /* 0x000000417b410220 */ /* 0x008fc80000410000 */
[----:B------:R-:W-:Y:S01]  /*10610*/  @P0 FMUL.FTZ R64, R65, R64 ;  /* 0x0000004041400220 */ /* 0x000fe20000410000 */
[----:B------:R-:W-:-:S03]  /*10620*/  IMAD.MOV.U32 R65, RZ, RZ, RZ ;  /* 0x000000ffff417224 */ /* 0x000fc600078e00ff */
        /* <DEDUP_REMOVED lines=10> */
.L_x_7145:
[----:B------:R-:W-:Y:S02]  /*106d0*/  PLOP3.LUT P0, PT, PT, PT, UP2, 0x80, 0x8 ;  /* 0x000000000008781c */ /* 0x000fe40003f0f028 */
[----:B------:R-:W-:Y:S02]  /*106e0*/  MOV R64, UR8 ;  /* 0x0000000800407c02 */ /* 0x000fe40008000f00 */
[----:B012---:R-:W-:-:S09]  /*106f0*/  MOV R152, R133 ;  /* 0x0000008500987202 */ /* 0x007fd20000000f00 */
        /* <DEDUP_REMOVED lines=24> */
.L_x_7146:
        /* <DEDUP_REMOVED lines=25> */
.L_x_7147:
        /* <DEDUP_REMOVED lines=27> */
.L_x_7148:
        /* <DEDUP_REMOVED lines=25> */
.L_x_7149:
        /* <DEDUP_REMOVED lines=27> */
.L_x_7150:
        /* <DEDUP_REMOVED lines=25> */
.L_x_7151:
[----:B------:R-:W2:Y:S01]  /*11090*/  LDL R65, [R1+0x4] ;  /* 0x0000040001417983 */ /* 0x000ea20000100800 */
[----:B------:R-:W-:Y:S02]  /*110a0*/  PLOP3.LUT P0, PT, PT, PT, UP2, 0x80, 0x8 ;  /* 0x000000000008781c */ /* 0x000fe40003f0f028 */
[----:B------:R-:W-:Y:S02]  /*110b0*/  MOV R64, UR8 ;  /* 0x0000000800407c02 */ /* 0x000fe40008000f00 */
[----:B------:R-:W-:-:S09]  /*110c0*/  MOV R153, R139 ;  /* 0x0000008b00997202 */ /* 0x000fd20000000f00 */
[----:B------:R-:W-:Y:S01]  /*110d0*/  @P0 FFMA.FTZ R64, R215, R64, UR10 ;  /* 0x0000000ad7400e23 */ /* 0x000fe20008010040 */
[----:B------:R-:W-:-:S13]  /*110e0*/  PLOP3.LUT P0, PT, PT, PT, UP2, 0x80, 0x8 ;  /* 0x000000000008781c */ /* 0x000fda0003f0f028 */
[----:B--2---:R-:W-:Y:S01]  /*110f0*/  @P0 FADD.FTZ R64, R65, -R64 ;  /* 0x8000004041400221 */ /* 0x004fe20000010000 */
[----:B------:R-:W-:Y:S01]  /*11100*/  PLOP3.LUT P0, PT, PT, PT, UP2, 0x80, 0x8 ;  /* 0x000000000008781c */ /* 0x000fe20003f0f028 */
[----:B------:R-:W-:-:S12]  /*11110*/  IMAD.MOV.U32 R65, RZ, RZ, R152 ;  /* 0x000000ffff417224 */ /* 0x000fd800078e0098 */
[----:B------:R-:W-:Y:S01]  /*11120*/  @P0 FFMA.FTZ R153, R64, UR32, R139 ;  /* 0x0000002040990c23 */ /* 0x000fe2000801008b */
[----:B------:R-:W-:-:S04]  /*11130*/  MOV R64, R123 ;  /* 0x0000007b00407202 */ /* 0x000fc80000000f00 */
[----:B------:R-:W-:Y:S01]  /*11140*/  MOV R123, R153 ;  /* 0x00000099007b7202 */ /* 0x000fe20000000f00 */
        /* <DEDUP_REMOVED lines=17> */
.L_x_7144:
[----:B------:R-:W-:Y:S05]  /*11260*/  BRA.U !UP3, `(.L_x_7153) ;  /* 0x000000010b507547 */ /* 0x000fea000b800000 */
[----:B------:R-:W-:Y:S01]  /*11270*/  PLOP3.LUT P0, PT, PT, PT, UP2, 0x80, 0x8 ;  /* 0x000000000008781c */ /* 0x000fe20003f0f028 */
[----:B012---:R-:W-:Y:S01]  /*11280*/  IMAD.U32 R152, RZ, RZ, UR8 ;  /* 0x00000008ff987e24 */ /* 0x007fe2000f8e00ff */
[----:B-----5:R-:W-:-:S11]  /*11290*/  MOV R153, R132 ;  /* 0x0000008400997202 */ /* 0x020fd60000000f00 */
        /* <DEDUP_REMOVED lines=17> */
.L_x_7153:
[----:B------:R-:W-:Y:S05]  /*113b0*/  BRA.U !UP3, `(.L_x_7154) ;  /* 0x000000010b587547 */ /* 0x000fea000b800000 */
[----:B------:R-:W3:Y:S01]  /*113c0*/  LDL R157, [R1+0x24] ;  /* 0x00002400019d7983 */ /* 0x000ee20000100800 */
[----:B------:R-:W-:Y:S01]  /*113d0*/  PLOP3.LUT P0, PT, PT, PT, UP2, 0x80, 0x8 ;  /* 0x000000000008781c */ /* 0x000fe20003f0f028 */
[----:B012--5:R-:W-:Y:S01]  /*113e0*/  IMAD.MOV.U32 R153, RZ, RZ, R133 ;  /* 0x000000ffff997224 */ /* 0x027fe200078e0085 */
[----:B------:R-:W-:Y:S01]  /*113f0*/  MOV R152, UR8 ;  /* 0x0000000800987c02 */ /* 0x000fe20008000f00 */
        /* <DEDUP_REMOVED lines=18> */
.L_x_7154:
[----:B------:R-:W-:Y:S05]  /*11520*/  BRA.U !UP3, `(.L_x_7155) ;  /* 0x000000010b507547 */ /* 0x000fea000b800000 */
[----:B------:R-:W-:Y:S02]  /*11530*/  PLOP3.LUT P0, PT, PT, PT, UP2, 0x80, 0x8 ;  /* 0x000000000008781c */ /* 0x000fe40003f0f028 */
[----:B012---:R-:W-:Y:S02]  /*11540*/  MOV R152, UR8 ;  /* 0x0000000800987c02 */ /* 0x007fe40008000f00 */
        /* <DEDUP_REMOVED lines=18> */
.L_x_7155:
[----:B------:R-:W-:Y:S05]  /*11670*/  BRA.U !UP3, `(.L_x_7156) ;  /* 0x000000010b587547 */ /* 0x000fea000b800000 */
[----:B------:R-:W3:Y:S01]  /*11680*/  LDL R157, [R1+0x28] ;  /* 0x00002800019d7983 */ /* 0x000ee20000100800 */
[----:B------:R-:W-:Y:S01]  /*11690*/  PLOP3.LUT P0, PT, PT, PT, UP2, 0x80, 0x8 ;  /* 0x000000000008781c */ /* 0x000fe20003f0f028 */
[----:B------:R-:W-:Y:S01]  /*116a0*/  IMAD.MOV.U32 R156, RZ, RZ, RZ ;  /* 0x000000ffff9c7224 */ /* 0x000fe200078e00ff */
        /* <DEDUP_REMOVED lines=15> */
[----:B---3--:R-:W-:-:S05]  /*117a0*/  @P0 SHF.L.U32 R156, R157, 0x10, RZ ;  /* 0x000000109d9c0819 */ /* 0x008fca00000006ff */
[----:B------:R-:W-:-:S05]  /*117b0*/  @P0 FMUL.FTZ R153, R156, R152 ;  /* 0x000000989c990220 */ /* 0x000fca0000410000 */
[----:B------:R-:W-:-:S04]  /*117c0*/  F2FP.BF16.F32.PACK_AB R153, RZ, R153 ;  /* 0x00000099ff99723e */ /* 0x000fc800000010ff */
[----:B------:R-:W-:-:S07]  /*117d0*/  PRMT R117, R117, 0x5410, R153 ;  /* 0x0000541075757816 */ /* 0x000fce0000000099 */
.L_x_7156:
        /* <DEDUP_REMOVED lines=21> */
.L_x_7157:
[----:B------:R-:W-:Y:S05]  /*11930*/  BRA.U !UP3, `(.L_x_7158) ;  /* 0x000000010b587547 */ /* 0x000fea000b800000 */
[----:B------:R-:W3:Y:S01]  /*11940*/  LDL R157, [R1+0x2c] ;  /* 0x00002c00019d7983 */ /* 0x000ee20000100800 */
[----:B------:R-:W-:Y:S01]  /*11950*/  PLOP3.LUT P0, PT, PT, PT, UP2, 0x80, 0x8 ;  /* 0x000000000008781c */ /* 0x000fe20003f0f028 */
[----:B------:R-:W-:Y:S01]  /*11960*/  HFMA2 R156, -RZ, RZ, 0, 0 ;  /* 0x00000000ff9c7431 */ /* 0x000fe200000001ff */
        /* <DEDUP_REMOVED lines=15> */
[----:B---3--:R-:W-:-:S04]  /*11a60*/  @P0 IMAD.U32 R156, R157, 0x10000, RZ ;  /* 0x000100009d9c0824 */ /* 0x008fc800078e00ff */
[----:B------:R-:W-:-:S05]  /*11a70*/  @P0 FMUL.FTZ R153, R156, R152 ;  /* 0x000000989c990220 */ /* 0x000fca0000410000 */
[----:B------:R-:W-:-:S04]  /*11a80*/  F2FP.BF16.F32.PACK_AB R153, RZ, R153 ;  /* 0x00000099ff99723e */ /* 0x000fc800000010ff */
[----:B------:R-:W-:-:S07]  /*11a90*/  PRMT R118, R118, 0x5410, R153 ;  /* 0x0000541076767816 */ /* 0x000fce0000000099 */
.L_x_7158:
        /* <DEDUP_REMOVED lines=21> */
.L_x_7159:
[----:B------:R-:W-:Y:S05]  /*11bf0*/  BRA.U !UP3, `(.L_x_7152) ;  /* 0x000000250b8c7547 */ /* 0x000fea000b800000 */
[----:B012---:R-:W2:Y:S04]  /*11c00*/  LDL R153, [R1+0x4] ;  /* 0x0000040001997983 */ /* 0x007ea80000100800 */
[----:B------:R-:W3:Y:S01]  /*11c10*/  LDL R157, [R1+0x130] ;  /* 0x00013000019d7983 */ /* 0x000ee20000100800 */
[----:B------:R-:W-:Y:S01]  /*11c20*/  PLOP3.LUT P0, PT, PT, PT, UP2, 0x80, 0x8 ;  /* 0x000000000008781c */ /* 0x000fe20003f0f028 */
[----:B------:R-:W-:Y:S02]  /*11c30*/  IMAD.U32 R152, RZ, RZ, UR8 ;  /* 0x00000008ff987e24 */ /* 0x000fe4000f8e00ff */
[----:B------:R-:W-:-:S10]  /*11c40*/  HFMA2 R156, -RZ, RZ, 0, 0 ;  /* 0x00000000ff9c7431 */ /* 0x000fd400000001ff */
        /* <DEDUP_REMOVED lines=20> */
.L_x_7143:
        /* <DEDUP_REMOVED lines=19> */
.L_x_7163:
[----:B------:R-:W-:Y:S05]  /*11ec0*/  BSYNC.RECONVERGENT B1 ;  /* 0x0000000000017941 */ /* 0x000fea0003800200 */
.L_x_7162:
        /* <DEDUP_REMOVED lines=14> */
.L_x_7165:
[----:B------:R-:W-:Y:S05]  /*11fb0*/  BSYNC.RECONVERGENT B1 ;  /* 0x0000000000017941 */ /* 0x000fea0003800200 */
.L_x_7164:
[----:B------:R-:W-:Y:S02]  /*11fc0*/  F2FP.BF16.F32.PACK_AB R65, RZ, R65 ;  /* 0x00000041ff41723e */ /* 0x000fe400000010ff */
[----:B------:R-:W-:Y:S02]  /*11fd0*/  MOV R92, R64 ;  /* 0x00000040005c7202 */ /* 0x000fe40000000f00 */
[----:B012---:R-:W-:-:S07]  /*11fe0*/  PRMT R116, R65, 0x7610, R116 ;  /* 0x0000761041747816 */ /* 0x007fce0000000074 */
.L_x_7161:
        /* <DEDUP_REMOVED lines=16> */
.L_x_7168:
[----:B------:R-:W-:Y:S05]  /*120f0*/  BSYNC.RECONVERGENT B1 ;  /* 0x0000000000017941 */ /* 0x000fea0003800200 */
.L_x_7167:
[----:B------:R-:W-:Y:S01]  /*12100*/  BSSY.RECONVERGENT B1, `(.L_x_7169) ;  /* 0x000000f000017945 */ /* 0x000fe20003800200 */
[----:B------:R-:W-:Y:S01]  /*12110*/  FADD.FTZ R64, R93, R64 ;  /* 0x000000405d407221 */ /* 0x000fe20000010000 */
[----:B------:R-:W-:Y:S02]  /*12120*/  MOV R65, RZ ;  /* 0x000000ff00417202 */ /* 0x000fe40000000f00 */
[----:B------:R-:W-:Y:S05]  /*12130*/  @!P0 BRA `(.L_x_7170) ;  /* 0x00000000002c8947 */ /* 0x000fea0003800000 */
[----:B------:R-:W3:Y:S01]  /*12140*/  LDL R66, [R1+0x24] ;  /* 0x0000240001427983 */ /* 0x000ee20000100800 */
        /* <DEDUP_REMOVED lines=8> */
[----:B---3--:R-:W-:-:S05]  /*121d0*/  SHF.L.U32 R66, R66, 0x10, RZ ;  /* 0x0000001042427819 */ /* 0x008fca00000006ff */
[----:B------:R-:W-:-:S07]  /*121e0*/  FMUL.FTZ R65, R66, R65 ;  /* 0x0000004142417220 */ /* 0x000fce0000410000 */
.L_x_7170:
[----:B------:R-:W-:Y:S05]  /*121f0*/  BSYNC.RECONVERGENT B1 ;  /* 0x0000000000017941 */ /* 0x000fea0003800200 */
.L_x_7169:
[----:B------:R-:W-:Y:S02]  /*12200*/  F2FP.BF16.F32.PACK_AB R65, RZ, R65 ;  /* 0x00000041ff41723e */ /* 0x000fe400000010ff */
[----:B------:R-:W-:Y:S02]  /*12210*/  MOV R93, R64 ;  /* 0x00000040005d7202 */ /* 0x000fe40000000f00 */
[----:B012---:R-:W-:-:S07]  /*12220*/  PRMT R116, R116, 0x5410, R65 ;  /* 0x0000541074747816 */ /* 0x007fce0000000041 */
.L_x_7166:
        /* <DEDUP_REMOVED lines=15> */
.L_x_7173:
[----:B------:R-:W-:Y:S05]  /*12320*/  BSYNC.RECONVERGENT B1 ;  /* 0x0000000000017941 */ /* 0x000fea0003800200 */
.L_x_7172:
        /* <DEDUP_REMOVED lines=14> */
.L_x_7175:
[----:B------:R-:W-:Y:S05]  /*12410*/  BSYNC.RECONVERGENT B1 ;  /* 0x0000000000017941 */ /* 0x000fea0003800200 */
.L_x_7174:
[----:B------:R-:W-:Y:S02]  /*12420*/  F2FP.BF16.F32.PACK_AB R65, RZ, R65 ;  /* 0x00000041ff41723e */ /* 0x000fe400000010ff */
[----:B------:R-:W-:Y:S02]  /*12430*/  MOV R94, R64 ;  /* 0x00000040005e7202 */ /* 0x000fe40000000f00 */
[----:B012---:R-:W-:-:S07]  /*12440*/  PRMT R117, R65, 0x7610, R117 ;  /* 0x0000761041757816 */ /* 0x007fce0000000075 */
.L_x_7171:
        /* <DEDUP_REMOVED lines=16> */
.L_x_7178:
[----:B------:R-:W-:Y:S05]  /*12550*/  BSYNC.RECONVERGENT B1 ;  /* 0x0000000000017941 */ /* 0x000fea0003800200 */
.L_x_7177:
        /* <DEDUP_REMOVED lines=15> */
.L_x_7180:
[----:B------:R-:W-:Y:S05]  /*12650*/  BSYNC.RECONVERGENT B1 ;  /* 0x0000000000017941 */ /* 0x000fea0003800200 */
.L_x_7179:
[----:B------:R-:W-:Y:S02]  /*12660*/  F2FP.BF16.F32.PACK_AB R65, RZ, R65 ;  /* 0x00000041ff41723e */ /* 0x000fe400000010ff */
[----:B------:R-:W-:Y:S02]  /*12670*/  MOV R95, R64 ;  /* 0x00000040005f7202 */ /* 0x000fe40000000f00 */
[----:B012---:R-:W-:-:S07]  /*12680*/  PRMT R117, R117, 0x5410, R65 ;  /* 0x0000541075757816 */ /* 0x007fce0000000041 */
.L_x_7176:
        /* <DEDUP_REMOVED lines=15> */
.L_x_7183:
[----:B------:R-:W-:Y:S05]  /*12780*/  BSYNC.RECONVERGENT B1 ;  /* 0x0000000000017941 */ /* 0x000fea0003800200 */
.L_x_7182:
        /* <DEDUP_REMOVED lines=14> */
.L_x_7185:
[----:B------:R-:W-:Y:S05]  /*12870*/  BSYNC.RECONVERGENT B1 ;  /* 0x0000000000017941 */ /* 0x000fea0003800200 */
.L_x_7184:
[----:B------:R-:W-:Y:S02]  /*12880*/  F2FP.BF16.F32.PACK_AB R65, RZ, R65 ;  /* 0x00000041ff41723e */ /* 0x000fe400000010ff */
[----:B------:R-:W-:Y:S02]  /*12890*/  MOV R96, R64 ;  /* 0x0000004000607202 */ /* 0x000fe40000000f00 */
[----:B012---:R-:W-:-:S07]  /*128a0*/  PRMT R118, R65, 0x7610, R118 ;  /* 0x0000761041767816 */ /* 0x007fce0000000076 */
.L_x_7181:
        /* <DEDUP_REMOVED lines=16> */
.L_x_7188:
[----:B------:R-:W-:Y:S05]  /*129b0*/  BSYNC.RECONVERGENT B1 ;  /* 0x0000000000017941 */ /* 0x000fea0003800200 */
.L_x_7187:
        /* <DEDUP_REMOVED lines=15> */
.L_x_7190:
[----:B------:R-:W-:Y:S05]  /*12ab0*/  BSYNC.RECONVERGENT B1 ;  /* 0x0000000000017941 */ /* 0x000fea0003800200 */
.L_x_7189:
[----:B------:R-:W-:Y:S02]  /*12ac0*/  F2FP.BF16.F32.PACK_AB R65, RZ, R65 ;  /* 0x00000041ff41723e */ /* 0x000fe400000010ff */
[----:B------:R-:W-:Y:S02]  /*12ad0*/  MOV R97, R64 ;  /* 0x0000004000617202 */ /* 0x000fe40000000f00 */
[----:B012---:R-:W-:-:S07]  /*12ae0*/  PRMT R118, R118, 0x5410, R65 ;  /* 0x0000541076767816 */ /* 0x007fce0000000041 */
.L_x_7186:
        /* <DEDUP_REMOVED lines=15> */
.L_x_7193:
[----:B------:R-:W-:Y:S05]  /*12be0*/  BSYNC.RECONVERGENT B1 ;  /* 0x0000000000017941 */ /* 0x000fea0003800200 */
.L_x_7192:
        /* <DEDUP_REMOVED lines=14> */
.L_x_7195:
[----:B------:R-:W-:Y:S05]  /*12cd0*/  BSYNC.RECONVERGENT B1 ;  /* 0x0000000000017941 */ /* 0x000fea0003800200 */
.L_x_7194:
[----:B------:R-:W-:Y:S02]  /*12ce0*/  F2FP.BF16.F32.PACK_AB R65, RZ, R65 ;  /* 0x00000041ff41723e */ /* 0x000fe400000010ff */
[----:B------:R-:W-:Y:S02]  /*12cf0*/  MOV R98, R64 ;  /* 0x0000004000627202 */ /* 0x000fe40000000f00 */
[----:B012---:R-:W-:-:S07]  /*12d00*/  PRMT R119, R65, 0x7610, R119 ;  /* 0x0000761041777816 */ /* 0x007fce0000000077 */
.L_x_7191:
[----:B012---:R-:W2:Y:S01]  /*12d10*/  LDL R152, [R1+0x4] ;  /* 0x0000040001987983 */ /* 0x007ea20000100800 */
        /* <DEDUP_REMOVED lines=57> */
[----:B------:R-:W-:Y:S01]  /*130b0*/  @P0 FMUL.FTZ R65, R156, R64 ;  /* 0x000000409c410220 */ /* 0x000fe20000410000 */
[----:B------:R-:W-:-:S04]  /*130c0*/  MOV R64, R152 ;  /* 0x0000009800407202 */ /* 0x000fc80000000f00 */
[----:B------:R-:W-:-:S04]  /*130d0*/  F2FP.BF16.F32.PACK_AB R65, RZ, R65 ;  /* 0x00000041ff41723e */ /* 0x000fc800000010ff */
[----:B------:R-:W-:Y:S02]  /*130e0*/  PRMT R119, R119, 0x5410, R65 ;  /* 0x0000541077777816 */ /* 0x000fe40000000041 */
[----:B------:R-:W-:Y:S01]  /*130f0*/  MOV R65, R153 ;  /* 0x0000009900417202 */ /* 0x000fe20000000f00 */
[----:B------:R-:W-:Y:S06]  /*13100*/  BRA `(.L_x_7152) ;  /* 0x0000001000487947 */ /* 0x000fec0003800000 */
.L_x_7160:
[----:B------:R-:W-:Y:S05]  /*13110*/  BRA.U !UP3, `(.L_x_7196) ;  /* 0x000000010b807547 */ /* 0x000fea000b800000 */
[----:B-----5:R-:W-:Y:S01]  /*13120*/  LOP3.LUT P0, RZ, R164, 0xff, RZ, 0xc0, !PT ;  /* 0x000000ffa4ff7812 */ /* 0x020fe2000780c0ff */
[----:B------:R-:W-:Y:S01]  /*13130*/  BSSY.RECONVERGENT B1, `(.L_x_7197) ;  /* 0x000000d000017945 */ /* 0x000fe20003800200 */
[----:B012---:R-:W-:-:S11]  /*13140*/  HFMA2 R152, -RZ, RZ, 0, 0 ;  /* 0x00000000ff987431 */ /* 0x007fd600000001ff */
        /* <DEDUP_REMOVED lines=11> */
.L_x_7198:
[----:B------:R-:W-:Y:S05]  /*13200*/  BSYNC.RECONVERGENT B1 ;  /* 0x0000000000017941 */ /* 0x000fea0003800200 */
.L_x_7197:
        /* <DEDUP_REMOVED lines=14> */
.L_x_7200:
[----:B------:R-:W-:Y:S05]  /*132f0*/  BSYNC.RECONVERGENT B1 ;  /* 0x0000000000017941 */ /* 0x000fea0003800200 */
.L_x_7199:
[----:B------:R-:W-:-:S04]  /*13300*/  F2FP.BF16.F32.PACK_AB R152, RZ, R152 ;  /* 0x00000098ff98723e */ /* 0x000fc800000010ff */
[----:B------:R-:W-:-:S07]  /*13310*/  PRMT R116, R152, 0x7610, R116 ;  /* 0x0000761098747816 */ /* 0x000fce0000000074 */
.L_x_7196:
        /* <DEDUP_REMOVED lines=16> */
.L_x_7203:
[----:B------:R-:W-:Y:S05]  /*13420*/  BSYNC.RECONVERGENT B1 ;  /* 0x0000000000017941 */ /* 0x000fea0003800200 */
.L_x_7202:
        /* <DEDUP_REMOVED lines=15> */
.L_x_7205:
[----:B------:R-:W-:Y:S05]  /*13520*/  BSYNC.RECONVERGENT B1 ;  /* 0x0000000000017941 */ /* 0x000fea0003800200 */
.L_x_7204:
[----:B------:R-:W-:-:S04]  /*13530*/  F2FP.BF16.F32.PACK_AB R152, RZ, R152 ;  /* 0x00000098ff98723e */ /* 0x000fc800000010ff */
[----:B------:R-:W-:-:S07]  /*13540*/  PRMT R116, R116, 0x5410, R152 ;  /* 0x0000541074747816 */ /* 0x000fce0000000098 */
.L_x_7201:
        /* <DEDUP_REMOVED lines=15> */
.L_x_7208:
[----:B------:R-:W-:Y:S05]  /*13640*/  BSYNC.RECONVERGENT B1 ;  /* 0x0000000000017941 */ /* 0x000fea0003800200 */
.L_x_7207:
[----:B------:R-:W-:Y:S01]  /*13650*/  FADD.FTZ R94, R94, R152 ;  /* 0x000000985e5e7221 */ /* 0x000fe20000010000 */
[----:B------:R-:W-:Y:S01]  /*13660*/  BSSY.RECONVERGENT B1, `(.L_x_7209) ;  /* 0x000000d000017945 */ /* 0x000fe20003800200 */
[----:B------:R-:W-:-:S03]  /*13670*/  HFMA2 R152, -RZ, RZ, 0, 0 ;  /* 0x00000000ff987431 */ /* 0x000fc600000001ff */
        /* <DEDUP_REMOVED lines=11> */
.L_x_7210:
[----:B------:R-:W-:Y:S05]  /*13730*/  BSYNC.RECONVERGENT B1 ;  /* 0x0000000000017941 */ /* 0x000fea0003800200 */
.L_x_7209:
[----:B------:R-:W-:-:S04]  /*13740*/  F2FP.BF16.F32.PACK_AB R152, RZ, R152 ;  /* 0x00000098ff98723e */ /* 0x000fc800000010ff */
[----:B------:R-:W-:-:S07]  /*13750*/  PRMT R117, R152, 0x7610, R117 ;  /* 0x0000761098757816 */ /* 0x000fce0000000075 */
.L_x_7206:
        /* <DEDUP_REMOVED lines=16> */
.L_x_7213:
[----:B------:R-:W-:Y:S05]  /*13860*/  BSYNC.RECONVERGENT B1 ;  /* 0x0000000000017941 */ /* 0x000fea0003800200 */
.L_x_7212:
        /* <DEDUP_REMOVED lines=15> */
.L_x_7215:
[----:B------:R-:W-:Y:S05]  /*13960*/  BSYNC.RECONVERGENT B1 ;  /* 0x0000000000017941 */ /* 0x000fea0003800200 */
.L_x_7214:
[----:B------:R-:W-:-:S04]  /*13970*/  F2FP.BF16.F32.PACK_AB R152, RZ, R152 ;  /* 0x00000098ff98723e */ /* 0x000fc800000010ff */
[----:B------:R-:W-:-:S07]  /*13980*/  PRMT R117, R117, 0x5410, R152 ;  /* 0x0000541075757816 */ /* 0x000fce0000000098 */
.L_x_7211:
        /* <DEDUP_REMOVED lines=15> */
.L_x_7218:
[----:B------:R-:W-:Y:S05]  /*13a80*/  BSYNC.RECONVERGENT B1 ;  /* 0x0000000000017941 */ /* 0x000fea0003800200 */
.L_x_7217:
        /* <DEDUP_REMOVED lines=14> */
.L_x_7220:
[----:B------:R-:W-:Y:S05]  /*13b70*/  BSYNC.RECONVERGENT B1 ;  /* 0x0000000000017941 */ /* 0x000fea0003800200 */
.L_x_7219:
[----:B------:R-:W-:-:S04]  /*13b80*/  F2FP.BF16.F32.PACK_AB R152, RZ, R152 ;  /* 0x00000098ff98723e */ /* 0x000fc800000010ff */
[----:B------:R-:W-:-:S07]  /*13b90*/  PRMT R118, R152, 0x7610, R118 ;  /* 0x0000761098767816 */ /* 0x000fce0000000076 */
.L_x_7216:
        /* <DEDUP_REMOVED lines=16> */
.L_x_7223:
[----:B------:R-:W-:Y:S05]  /*13ca0*/  BSYNC.RECONVERGENT B1 ;  /* 0x0000000000017941 */ /* 0x000fea0003800200 */
.L_x_7222:
        /* <DEDUP_REMOVED lines=15> */
.L_x_7225:
[----:B------:R-:W-:Y:S05]  /*13da0*/  BSYNC.RECONVERGENT B1 ;  /* 0x0000000000017941 */ /* 0x000fea0003800200 */
.L_x_7224:
[----:B------:R-:W-:-:S04]  /*13db0*/  F2FP.BF16.F32.PACK_AB R152, RZ, R152 ;  /* 0x00000098ff98723e */ /* 0x000fc800000010ff */
[----:B------:R-:W-:-:S07]  /*13dc0*/  PRMT R118, R118, 0x5410, R152 ;  /* 0x0000541076767816 */ /* 0x000fce0000000098 */
.L_x_7221:
        /* <DEDUP_REMOVED lines=15> */
.L_x_7228:
[----:B------:R-:W-:Y:S05]  /*13ec0*/  BSYNC.RECONVERGENT B1 ;  /* 0x0000000000017941 */ /* 0x000fea0003800200 */
.L_x_7227:
        /* <DEDUP_REMOVED lines=14> */
.L_x_7230:
[----:B------:R-:W-:Y:S05]  /*13fb0*/  BSYNC.RECONVERGENT B1 ;  /* 0x0000000000017941 */ /* 0x000fea0003800200 */
.L_x_7229:
[----:B------:R-:W-:-:S04]  /*13fc0*/  F2FP.BF16.F32.PACK_AB R152, RZ, R152 ;  /* 0x00000098ff98723e */ /* 0x000fc800000010ff */
[----:B------:R-:W-:-:S07]  /*13fd0*/  PRMT R119, R152, 0x7610, R119 ;  /* 0x0000761098777816 */ /* 0x000fce0000000077 */
.L_x_7226:
[----:B------:R-:W-:Y:S05]  /*13fe0*/  BRA.U !UP3, `(.L_x_7152) ;  /* 0x000000010b907547 */ /* 0x000fea000b800000 */
[----:B------:R3:W5:Y:S02]  /*13ff0*/  LDL R156, [R1+0x4] ;  /* 0x00000400019c7983 */ /* 0x0007640000100800 */
[----:B-----5:R-:W-:Y:S01]  /*14000*/  ISETP.GE.U32.AND P0, PT, R164, RZ, PT ;  /* 0x000000ffa400720c */ /* 0x020fe20003f06070 */
[----:B------:R-:W-:Y:S01]  /*14010*/  BSSY.RECONVERGENT B1, `(.L_x_7231) ;  /* 0x000000f000017945 */ /* 0x000fe20003800200 */
[----:B012---:R-:W-:Y:S02]  /*14020*/  HFMA2 R152, -RZ, RZ, 0, 0 ;  /* 0x00000000ff987431 */ /* 0x007fe400000001ff */
[----:B------:R-:W-:-:S13]  /*14030*/  ISETP.GE.U32.AND.EX P0, PT, R165, 0x1000000, PT, P0 ;  /* 0x01000000a500780c */ /* 0x000fda0003f06100 */
[----:B---3--:R-:W-:Y:S05]  /*14040*/  @!P0 BRA `(.L_x_7232) ;  /* 0x00000000002c8947 */ /* 0x008fea0003800000 */
        /* <DEDUP_REMOVED lines=11> */
.L_x_7232:
[----:B------:R-:W-:Y:S05]  /*14100*/  BSYNC.RECONVERGENT B1 ;  /* 0x0000000000017941 */ /* 0x000fea0003800200 */
.L_x_7231:
        /* <DEDUP_REMOVED lines=15> */
.L_x_7234:
[----:B------:R-:W-:Y:S05]  /*14200*/  BSYNC.RECONVERGENT B1 ;  /* 0x0000000000017941 */ /* 0x000fea0003800200 */
.L_x_7233:
[----:B------:R-:W-:-:S04]  /*14210*/  F2FP.BF16.F32.PACK_AB R152, RZ, R152 ;  /* 0x00000098ff98723e */ /* 0x000fc800000010ff */
[----:B------:R-:W-:-:S07]  /*14220*/  PRMT R119, R119, 0x5410, R152 ;  /* 0x0000541077777816 */ /* 0x000fce0000000098 */
.L_x_7152:
[----:B012---:R-:W0:Y:S01]  /*14230*/  @P5 LDC.64 R152, c[0x0][0x478] ;  /* 0x00011e00ff985b82 */ /* 0x007e220000000a00 */
        /* <DEDUP_REMOVED lines=11> */
.L_x_7141:
[----:B------:R-:W-:Y:S05]  /*142f0*/  BSYNC.RECONVERGENT B0 ;  /* 0x0000000000007941 */ /* 0x000fea0003800200 */
.L_x_7140:
        /* <DEDUP_REMOVED lines=10> */
.L_x_7237:
[----:B------:R-:W-:Y:S05]  /*143a0*/  BRA.U !UP0, `(.L_x_7238) ;  /* 0x00000019082c7547 */ /* 0x000fea000b800000 */
[----:B------:R-:W-:-:S04]  /*143b0*/  UISETP.NE.U32.AND UP0, UPT, UR26, URZ, UPT ;  /* 0x000000ff1a00728c */ /* 0x000fc8000bf05070 */
[----:B------:R-:W-:-:S06]  /*143c0*/  UISETP.NE.AND.EX UP0, UPT, UR27, URZ, UPT, UP0 ;  /* 0x000000ff1b00728c */ /* 0x000fcc000bf05300 */
[----:B------:R-:W-:-:S13]  /*143d0*/  PLOP3.LUT P0, PT, PT, PT, UP0, 0x80, 0x8 ;  /* 0x000000000008781c */ /* 0x000fda0003f0f008 */
[----:B------:R-:W-:Y:S05]  /*143e0*/  @!P0 BRA `(.L_x_7239) ;  /* 0x0000000c004c8947 */ /* 0x000fea0003800000 */
[----:B------:R-:W-:Y:S01]  /*143f0*/  PLOP3.LUT P5, PT, PT, PT, UP2, 0x80, 0x8 ;  /* 0x000000000008781c */ /* 0x000fe20003faf028 */
[----:B------:R-:W-:Y:S01]  /*14400*/  IMAD.U32 R64, RZ, RZ, UR8 ;  /* 0x00000008ff407e24 */ /* 0x000fe2000f8e00ff */
[----:B-----5:R-:W-:-:S11]  /*14410*/  MOV R123, R140 ;  /* 0x0000008c007b7202 */ /* 0x020fd60000000f00 */
        /* <DEDUP_REMOVED lines=22> */
.L_x_7240:
        /* <DEDUP_REMOVED lines=19> */
[----:B------:R-:W-:Y:S01]  /*146b0*/  MOV R66, RZ ;  /* 0x000000ff00427202 */ /* 0x000fe20000000f00 */
[----:B0-----:R-:W-:-:S04]  /*146c0*/  @P5 FMUL.FTZ R65, R152, R65 ;  /* 0x0000004198415220 */ /* 0x001fc80000410000 */
[----:B------:R-:W-:Y:S01]  /*146d0*/  @P5 FMUL.FTZ R64, R65, R64 ;  /* 0x0000004041405220 */ /* 0x000fe20000410000 */
[----:B------:R-:W-:-:S04]  /*146e0*/  PRMT R65, R60, 0x7632, R65 ;  /* 0x000076323c417816 */ /* 0x000fc80000000041 */
[----:B------:R-:W-:-:S05]  /*146f0*/  @P5 SHF.L.U32 R65, R65, 0x10, RZ ;  /* 0x0000001041415819 */ /* 0x000fca00000006ff */
[----:B------:R-:W-:-:S05]  /*14700*/  @P5 FMUL.FTZ R66, R64, R65 ;  /* 0x0000004140425220 */ /* 0x000fca0000410000 */
[----:B------:R-:W-:-:S04]  /*14710*/  F2FP.BF16.F32.PACK_AB R66, RZ, R66 ;  /* 0x00000042ff42723e */ /* 0x000fc800000010ff */
[----:B------:R-:W-:-:S07]  /*14720*/  PRMT R116, R116, 0x5410, R66 ;  /* 0x0000541074747816 */ /* 0x000fce0000000042 */
.L_x_7241:
        /* <DEDUP_REMOVED lines=25> */
.L_x_7242:
        /* <DEDUP_REMOVED lines=27> */
.L_x_7243:
        /* <DEDUP_REMOVED lines=25> */
.L_x_7244:
        /* <DEDUP_REMOVED lines=19> */
[----:B------:R-:W-:Y:S02]  /*14d30*/  IMAD.MOV.U32 R122, RZ, RZ, RZ ;  /* 0x000000ffff7a7224 */ /* 0x000fe400078e00ff */
[----:B0-----:R-:W-:-:S04]  /*14d40*/  @P5 FMUL.FTZ R65, R121, R65 ;  /* 0x0000004179415220 */ /* 0x001fc80000410000 */
[----:B------:R-:W-:Y:S01]  /*14d50*/  @P5 FMUL.FTZ R64, R65, R64 ;  /* 0x0000004041405220 */ /* 0x000fe20000410000 */
[----:B------:R-:W-:-:S04]  /*14d60*/  PRMT R65, R62, 0x7632, R65 ;  /* 0x000076323e417816 */ /* 0x000fc80000000041 */
[----:B------:R-:W-:-:S05]  /*14d70*/  @P5 SHF.L.U32 R65, R65, 0x10, RZ ;  /* 0x0000001041415819 */ /* 0x000fca00000006ff */
[----:B------:R-:W-:-:S05]  /*14d80*/  @P5 FMUL.FTZ R122, R64, R65 ;  /* 0x00000041407a5220 */ /* 0x000fca0000410000 */
[----:B------:R-:W-:-:S04]  /*14d90*/  F2FP.BF16.F32.PACK_AB R64, RZ, R122 ;  /* 0x0000007aff40723e */ /* 0x000fc800000010ff */
[----:B------:R-:W-:-:S07]  /*14da0*/  PRMT R118, R118, 0x5410, R64 ;  /* 0x0000541076767816 */ /* 0x000fce0000000040 */
.L_x_7245:
        /* <DEDUP_REMOVED lines=25> */
.L_x_7246:
[----:B------:R-:W2:Y:S04]  /*14f40*/  LDL R153, [R1+0x20] ;  /* 0x0000200001997983 */ /* 0x000ea80000100800 */
[----:B------:R-:W3:Y:S01]  /*14f50*/  LDL R65, [R1+0x1c] ;  /* 0x00001c0001417983 */ /* 0x000ee20000100800 */
[----:B------:R-:W-:Y:S01]  /*14f60*/  PLOP3.LUT P5, PT, PT, PT, UP2, 0x80, 0x8 ;  /* 0x000000000008781c */ /* 0x000fe20003faf028 */
[----:B------:R-:W-:-:S12]  /*14f70*/  IMAD.U32 R64, RZ, RZ, UR8 ;  /* 0x00000008ff407e24 */ /* 0x000fd8000f8e00ff */
        /* <DEDUP_REMOVED lines=18> */
[----:B------:R-:W-:-:S03]  /*150a0*/  PRMT R153, R63, 0x7632, R153 ;  /* 0x000076323f997816 */ /* 0x000fc60000000099 */
[----:B------:R-:W-:Y:S01]  /*150b0*/  FADD.FTZ R107, R107, R156 ;  /* 0x0000009c6b6b7221 */ /* 0x000fe20000010000 */
[----:B------:R-:W-:Y:S01]  /*150c0*/  MOV R156, RZ ;  /* 0x000000ff009c7202 */ /* 0x000fe20000000f00 */
[----:B------:R-:W-:-:S04]  /*150d0*/  @P5 IMAD.U32 R153, R153, 0x10000, RZ ;  /* 0x0001000099995824 */ /* 0x000fc800078e00ff */
[----:B------:R-:W-:-:S05]  /*150e0*/  @P5 FMUL.FTZ R156, R152, R153 ;  /* 0x00000099989c5220 */ /* 0x000fca0000410000 */
[----:B------:R-:W-:-:S04]  /*150f0*/  F2FP.BF16.F32.PACK_AB R152, RZ, R156 ;  /* 0x0000009cff98723e */ /* 0x000fc800000010ff */
[----:B------:R-:W-:Y:S01]  /*15100*/  PRMT R119, R119, 0x5410, R152 ;  /* 0x0000541077777816 */ /* 0x000fe20000000098 */
[----:B------:R-:W-:Y:S06]  /*15110*/  BRA `(.L_x_7247) ;  /* 0x0000002c00ac7947 */ /* 0x000fec0003800000 */
.L_x_7239:
[----:B------:R-:W-:Y:S05]  /*15120*/  BRA.U !UP3, `(.L_x_7248) ;  /* 0x000000010b507547 */ /* 0x000fea000b800000 */
        /* <DEDUP_REMOVED lines=20> */
.L_x_7248:
[----:B------:R-:W-:Y:S05]  /*15270*/  BRA.U !UP3, `(.L_x_7249) ;  /* 0x000000010b587547 */ /* 0x000fea000b800000 */
[----:B------:R-:W-:Y:S01]  /*15280*/  PLOP3.LUT P5, PT, PT, PT, UP2, 0x80, 0x8 ;  /* 0x000000000008781c */ /* 0x000fe20003faf028 */
[----:B------:R-:W-:Y:S01]  /*15290*/  HFMA2 R156, -RZ, RZ, 0, 0 ;  /* 0x00000000ff9c7431 */ /* 0x000fe200000001ff */
        /* <DEDUP_REMOVED lines=13> */
[----:B------:R-:W-:-:S03]  /*15370*/  PRMT R153, R60, 0x7632, R153 ;  /* 0x000076323c997816 */ /* 0x000fc60000000099 */
[----:B------:R-:W-:Y:S01]  /*15380*/  FADD.FTZ R101, R101, R156 ;  /* 0x0000009c65657221 */ /* 0x000fe20000010000 */
[----:B------:R-:W-:Y:S02]  /*15390*/  @P5 SHF.L.U32 R153, R153, 0x10, RZ ;  /* 0x0000001099995819 */ /* 0x000fe400000006ff */
[----:B------:R-:W-:-:S03]  /*153a0*/  MOV R156, RZ ;  /* 0x000000ff009c7202 */ /* 0x000fc60000000f00 */
[----:B------:R-:W-:-:S05]  /*153b0*/  @P5 FMUL.FTZ R156, R153, R152 ;  /* 0x00000098999c5220 */ /* 0x000fca0000410000 */
[----:B------:R-:W-:-:S04]  /*153c0*/  F2FP.BF16.F32.PACK_AB R152, RZ, R156 ;  /* 0x0000009cff98723e */ /* 0x000fc800000010ff */
[----:B------:R-:W-:-:S07]  /*153d0*/  PRMT R116, R116, 0x5410, R152 ;  /* 0x0000541074747816 */ /* 0x000fce0000000098 */
.L_x_7249:
[----:B------:R-:W-:Y:S05]  /*153e0*/  BRA.U !UP3, `(.L_x_7250) ;  /* 0x000000010b507547 */ /* 0x000fea000b800000 */
        /* <DEDUP_REMOVED lines=20> */
.L_x_7250:
[----:B------:R-:W-:Y:S05]  /*15530*/  BRA.U !UP3, `(.L_x_7251) ;  /* 0x000000010b587547 */ /* 0x000fea000b800000 */
[----:B------:R-:W-:Y:S01]  /*15540*/  PLOP3.LUT P5, PT, PT, PT, UP2, 0x80, 0x8 ;  /* 0x000000000008781c */ /* 0x000fe20003faf028 */
[----:B-----5:R-:W-:Y:S01]  /*15550*/  IMAD.MOV.U32 R153, RZ, RZ, R143 ;  /* 0x000000ffff997224 */ /* 0x020fe200078e008f */
        /* <DEDUP_REMOVED lines=20> */
.L_x_7251:
        /* <DEDUP_REMOVED lines=21> */
.L_x_7252:
[----:B------:R-:W-:Y:S05]  /*157f0*/  BRA.U !UP3, `(.L_x_7253) ;  /* 0x000000010b587547 */ /* 0x000fea000b800000 */
[----:B------:R-:W-:Y:S01]  /*15800*/  PLOP3.LUT P5, PT, PT, PT, UP2, 0x80, 0x8 ;  /* 0x000000000008781c */ /* 0x000fe20003faf028 */
[----:B------:R-:W-:Y:S01]  /*15810*/  IMAD.MOV.U32 R156, RZ, RZ, RZ ;  /* 0x000000ffff9c7224 */ /* 0x000fe200078e00ff */
        /* <DEDUP_REMOVED lines=15> */
[----:B------:R-:W-:Y:S01]  /*15910*/  @P5 SHF.L.U32 R153, R153, 0x10, RZ ;  /* 0x0000001099995819 */ /* 0x000fe200000006ff */
[----:B------:R-:W-:-:S04]  /*15920*/  HFMA2 R156, -RZ, RZ, 0, 0 ;  /* 0x00000000ff9c7431 */ /* 0x000fc800000001ff */
[----:B------:R-:W-:-:S05]  /*15930*/  @P5 FMUL.FTZ R156, R153, R152 ;  /* 0x00000098999c5220 */ /* 0x000fca0000410000 */
[----:B------:R-:W-:-:S04]  /*15940*/  F2FP.BF16.F32.PACK_AB R152, RZ, R156 ;  /* 0x0000009cff98723e */ /* 0x000fc800000010ff */
[----:B------:R-:W-:-:S07]  /*15950*/  PRMT R118, R118, 0x5410, R152 ;  /* 0x0000541076767816 */ /* 0x000fce0000000098 */
.L_x_7253:
        /* <DEDUP_REMOVED lines=21> */
.L_x_7254:
[----:B------:R-:W-:Y:S05]  /*15ab0*/  BRA.U !UP3, `(.L_x_7247) ;  /* 0x000000250b447547 */ /* 0x000fea000b800000 */
[----:B------:R-:W2:Y:S04]  /*15ac0*/  LDL R156, [R1+0x20] ;  /* 0x00002000019c7983 */ /* 0x000ea80000100800 */
[----:B------:R-:W3:Y:S01]  /*15ad0*/  LDL R153, [R1+0x1c] ;  /* 0x00001c0001997983 */ /* 0x000ee20000100800 */
        /* <DEDUP_REMOVED lines=16> */
[----:B------:R-:W-:-:S03]  /*15be0*/  PRMT R153, R63, 0x7632, R153 ;  /* 0x000076323f997816 */ /* 0x000fc60000000099 */
[----:B------:R-:W-:Y:S01]  /*15bf0*/  FADD.FTZ R107, R107, R156 ;  /* 0x0000009c6b6b7221 */ /* 0x000fe20000010000 */
[----:B------:R-:W-:Y:S01]  /*15c00*/  @P5 SHF.L.U32 R153, R153, 0x10, RZ ;  /* 0x0000001099995819 */ /* 0x000fe200000006ff */
[----:B------:R-:W-:-:S04]  /*15c10*/  IMAD.MOV.U32 R156, RZ, RZ, RZ ;  /* 0x000000ffff9c7224 */ /* 0x000fc800078e00ff */
[----:B------:R-:W-:-:S05]  /*15c20*/  @P5 FMUL.FTZ R156, R153, R152 ;  /* 0x00000098999c5220 */ /* 0x000fca0000410000 */
[----:B------:R-:W-:-:S04]  /*15c30*/  F2FP.BF16.F32.PACK_AB R152, RZ, R156 ;  /* 0x0000009cff98723e */ /* 0x000fc800000010ff */
[----:B------:R-:W-:Y:S01]  /*15c40*/  PRMT R119, R119, 0x5410, R152 ;  /* 0x0000541077777816 */ /* 0x000fe20000000098 */
[----:B------:R-:W-:Y:S06]  /*15c50*/  BRA `(.L_x_7247) ;  /* 0x0000002000dc7947 */ /* 0x000fec0003800000 */
.L_x_7238:
[----:B------:R-:W-:-:S04]  /*15c60*/  UISETP.NE.U32.AND UP0, UPT, UR26, URZ, UPT ;  /* 0x000000ff1a00728c */ /* 0x000fc8000bf05070 */
[----:B------:R-:W-:-:S06]  /*15c70*/  UISETP.NE.AND.EX UP0, UPT, UR27, URZ, UPT, UP0 ;  /* 0x000000ff1b00728c */ /* 0x000fcc000bf05300 */
[----:B------:R-:W-:-:S13]  /*15c80*/  PLOP3.LUT P0, PT, PT, PT, UP0, 0x80, 0x8 ;  /* 0x000000000008781c */ /* 0x000fda0003f0f008 */
[----:B------:R-:W-:Y:S05]  /*15c90*/  @!P0 BRA `(.L_x_7255) ;  /* 0x0000001000b48947 */ /* 0x000fea0003800000 */
        /* <DEDUP_REMOVED lines=15> */
.L_x_7258:
[----:B------:R-:W-:Y:S05]  /*15d90*/  BSYNC.RECONVERGENT B1 ;  /* 0x0000000000017941 */ /* 0x000fea0003800200 */
.L_x_7257:
        /* <DEDUP_REMOVED lines=14> */
.L_x_7260:
[----:B------:R-:W-:Y:S05]  /*15e80*/  BSYNC.RECONVERGENT B1 ;  /* 0x0000000000017941 */ /* 0x000fea0003800200 */
.L_x_7259:
[----:B------:R-:W-:Y:S01]  /*15e90*/  F2FP.BF16.F32.PACK_AB R65, RZ, R65 ;  /* 0x00000041ff41723e */ /* 0x000fe200000010ff */
[----:B------:R-:W-:-:S03]  /*15ea0*/  IMAD.MOV.U32 R100, RZ, RZ, R64 ;  /* 0x000000ffff647224 */ /* 0x000fc600078e0040 */
[----:B------:R-:W-:-:S07]  /*15eb0*/  PRMT R116, R65, 0x7610, R116 ;  /* 0x0000761041747816 */ /* 0x000fce0000000074 */
.L_x_7256:
        /* <DEDUP_REMOVED lines=16> */
.L_x_7263:
[----:B------:R-:W-:Y:S05]  /*15fc0*/  BSYNC.RECONVERGENT B1 ;  /* 0x0000000000017941 */ /* 0x000fea0003800200 */
.L_x_7262:
[----:B------:R-:W-:Y:S01]  /*15fd0*/  BSSY.RECONVERGENT B1, `(.L_x_7264) ;  /* 0x000000f000017945 */ /* 0x000fe20003800200 */
[----:B------:R-:W-:Y:S02]  /*15fe0*/  HFMA2 R65, -RZ, RZ, 0, 0 ;  /* 0x00000000ff417431 */ /* 0x000fe400000001ff */
[----:B------:R-:W-:Y:S01]  /*15ff0*/  FADD.FTZ R64, R101, R64 ;  /* 0x0000004065407221 */ /* 0x000fe20000010000 */
[----:B------:R-:W-:Y:S06]  /*16000*/  @!P5 BRA `(.L_x_7265) ;  /* 0x00000000002cd947 */ /* 0x000fec0003800000 */
        /* <DEDUP_REMOVED lines=11> */
.L_x_7265:
[----:B------:R-:W-:Y:S05]  /*160c0*/  BSYNC.RECONVERGENT B1 ;  /* 0x0000000000017941 */ /* 0x000fea0003800200 */
.L_x_7264:
[----:B------:R-:W-:Y:S01]  /*160d0*/  F2FP.BF16.F32.PACK_AB R65, RZ, R65 ;  /* 0x00000041ff41723e */ /* 0x000fe200000010ff */
[----:B------:R-:W-:-:S03]  /*160e0*/  IMAD.MOV.U32 R101, RZ, RZ, R64 ;  /* 0x000000ffff657224 */ /* 0x000fc600078e0040 */
[----:B------:R-:W-:-:S07]  /*160f0*/  PRMT R116, R116, 0x5410, R65 ;  /* 0x0000541074747816 */ /* 0x000fce0000000041 */
.L_x_7261:
        /* <DEDUP_REMOVED lines=15> */
.L_x_7268:
[----:B------:R-:W-:Y:S05]  /*161f0*/  BSYNC.RECONVERGENT B1 ;  /* 0x0000000000017941 */ /* 0x000fea0003800200 */
.L_x_7267:
        /* <DEDUP_REMOVED lines=14> */
.L_x_7270:
[----:B------:R-:W-:Y:S05]  /*162e0*/  BSYNC.RECONVERGENT B1 ;  /* 0x0000000000017941 */ /* 0x000fea0003800200 */
.L_x_7269:
[----:B------:R-:W-:Y:S01]  /*162f0*/  F2FP.BF16.F32.PACK_AB R65, RZ, R65 ;  /* 0x00000041ff41723e */ /* 0x000fe200000010ff */
[----:B------:R-:W-:-:S03]  /*16300*/  IMAD.MOV.U32 R102, RZ, RZ, R64 ;  /* 0x000000ffff667224 */ /* 0x000fc600078e0040 */
[----:B------:R-:W-:-:S07]  /*16310*/  PRMT R117, R65, 0x7610, R117 ;  /* 0x0000761041757816 */ /* 0x000fce0000000075 */
.L_x_7266:
        /* <DEDUP_REMOVED lines=16> */
.L_x_7273:
[----:B------:R-:W-:Y:S05]  /*16420*/  BSYNC.RECONVERGENT B1 ;  /* 0x0000000000017941 */ /* 0x000fea0003800200 */
.L_x_7272:
        /* <DEDUP_REMOVED lines=15> */
.L_x_7275:
[----:B------:R-:W-:Y:S05]  /*16520*/  BSYNC.RECONVERGENT B1 ;  /* 0x0000000000017941 */ /* 0x000fea0003800200 */
.L_x_7274:
[----:B------:R-:W-:Y:S01]  /*16530*/  F2FP.BF16.F32.PACK_AB R65, RZ, R65 ;  /* 0x00000041ff41723e */ /* 0x000fe200000010ff */
[----:B------:R-:W-:-:S03]  /*16540*/  IMAD.MOV.U32 R103, RZ, RZ, R64 ;  /* 0x000000ffff677224 */ /* 0x000fc600078e0040 */
[----:B------:R-:W-:-:S07]  /*16550*/  PRMT R117, R117, 0x5410, R65 ;  /* 0x0000541075757816 */ /* 0x000fce0000000041 */
.L_x_7271:
        /* <DEDUP_REMOVED lines=15> */
.L_x_7278:
[----:B------:R-:W-:Y:S05]  /*16650*/  BSYNC.RECONVERGENT B1 ;  /* 0x0000000000017941 */ /* 0x000fea0003800200 */
.L_x_7277:
        /* <DEDUP_REMOVED lines=14> */
.L_x_7280:
[----:B------:R-:W-:Y:S05]  /*16740*/  BSYNC.RECONVERGENT B1 ;  /* 0x0000000000017941 */ /* 0x000fea0003800200 */
.L_x_7279:
[----:B------:R-:W-:Y:S01]  /*16750*/  F2FP.BF16.F32.PACK_AB R65, RZ, R65 ;  /* 0x00000041ff41723e */ /* 0x000fe200000010ff */
[----:B------:R-:W-:-:S03]  /*16760*/  IMAD.MOV.U32 R104, RZ, RZ, R64 ;  /* 0x000000ffff687224 */ /* 0x000fc600078e0040 */
[----:B------:R-:W-:-:S07]  /*16770*/  PRMT R118, R65, 0x7610, R118 ;  /* 0x0000761041767816 */ /* 0x000fce0000000076 */
.L_x_7276:
        /* <DEDUP_REMOVED lines=16> */
.L_x_7283:
[----:B------:R-:W-:Y:S05]  /*16880*/  BSYNC.RECONVERGENT B1 ;  /* 0x0000000000017941 */ /* 0x000fea0003800200 */
.L_x_7282:
        /* <DEDUP_REMOVED lines=15> */
.L_x_7285:
[----:B------:R-:W-:Y:S05]  /*16980*/  BSYNC.RECONVERGENT B1 ;  /* 0x0000000000017941 */ /* 0x000fea0003800200 */
.L_x_7284:
[----:B------:R-:W-:Y:S01]  /*16990*/  F2FP.BF16.F32.PACK_AB R65, RZ, R65 ;  /* 0x00000041ff41723e */ /* 0x000fe200000010ff */
[----:B------:R-:W-:-:S03]  /*169a0*/  IMAD.MOV.U32 R105, RZ, RZ, R64 ;  /* 0x000000ffff697224 */ /* 0x000fc600078e0040 */
[----:B------:R-:W-:-:S07]  /*169b0*/  PRMT R118, R118, 0x5410, R65 ;  /* 0x0000541076767816 */ /* 0x000fce0000000041 */
.L_x_7281:
        /* <DEDUP_REMOVED lines=15> */
.L_x_7288:
[----:B------:R-:W-:Y:S05]  /*16ab0*/  BSYNC.RECONVERGENT B1 ;  /* 0x0000000000017941 */ /* 0x000fea0003800200 */
.L_x_7287:
        /* <DEDUP_REMOVED lines=14> */
.L_x_7290:
[----:B------:R-:W-:Y:S05]  /*16ba0*/  BSYNC.RECONVERGENT B1 ;  /* 0x0000000000017941 */ /* 0x000fea0003800200 */
.L_x_7289:
[----:B------:R-:W-:Y:S01]  /*16bb0*/  F2FP.BF16.F32.PACK_AB R65, RZ, R65 ;  /* 0x00000041ff41723e */ /* 0x000fe200000010ff */
[----:B------:R-:W-:-:S03]  /*16bc0*/  IMAD.MOV.U32 R106, RZ, RZ, R64 ;  /* 0x000000ffff6a7224 */ /* 0x000fc600078e0040 */
[----:B------:R-:W-:-:S07]  /*16bd0*/  PRMT R119, R65, 0x7610, R119 ;  /* 0x0000761041777816 */ /* 0x000fce0000000077 */
.L_x_7286:
[----:B------:R-:W2:Y:S04]  /*16be0*/  LDL R156, [R1+0x20] ;  /* 0x00002000019c7983 */ /* 0x000ea80000100800 */
[----:B------:R-:W3:Y:S01]  /*16bf0*/  LDL R152, [R1+0x1c] ;  /* 0x00001c0001987983 */ /* 0x000ee20000100800 */
        /* <DEDUP_REMOVED lines=53> */
[----:B------:R-:W-:Y:S01]  /*16f50*/  PRMT R119, R119, 0x5410, R152 ;  /* 0x0000541077777816 */ /* 0x000fe20000000098 */
[----:B------:R-:W-:Y:S06]  /*16f60*/  BRA `(.L_x_7247) ;  /* 0x0000001000187947 */ /* 0x000fec0003800000 */
.L_x_7255:
        /* <DEDUP_REMOVED lines=15> */
.L_x_7293:
[----:B------:R-:W-:Y:S05]  /*17060*/  BSYNC.RECONVERGENT B1 ;  /* 0x0000000000017941 */ /* 0x000fea0003800200 */
.L_x_7292:
        /* <DEDUP_REMOVED lines=14> */
.L_x_7295:
[----:B------:R-:W-:Y:S05]  /*17150*/  BSYNC.RECONVERGENT B1 ;  /* 0x0000000000017941 */ /* 0x000fea0003800200 */
.L_x_7294:
[----:B------:R-:W-:-:S04]  /*17160*/  F2FP.BF16.F32.PACK_AB R152, RZ, R152 ;  /* 0x00000098ff98723e */ /* 0x000fc800000010ff */
[----:B------:R-:W-:-:S07]  /*17170*/  PRMT R116, R152, 0x7610, R116 ;  /* 0x0000761098747816 */ /* 0x000fce0000000074 */
.L_x_7291:
        /* <DEDUP_REMOVED lines=16> */
.L_x_7298:
[----:B------:R-:W-:Y:S05]  /*17280*/  BSYNC.RECONVERGENT B1 ;  /* 0x0000000000017941 */ /* 0x000fea0003800200 */
.L_x_7297:
        /* <DEDUP_REMOVED lines=15> */
.L_x_7300:
[----:B------:R-:W-:Y:S05]  /*17380*/  BSYNC.RECONVERGENT B1 ;  /* 0x0000000000017941 */ /* 0x000fea0003800200 */
.L_x_7299:
[----:B------:R-:W-:-:S04]  /*17390*/  F2FP.BF16.F32.PACK_AB R152, RZ, R152 ;  /* 0x00000098ff98723e */ /* 0x000fc800000010ff */
[----:B------:R-:W-:-:S07]  /*173a0*/  PRMT R116, R116, 0x5410, R152 ;  /* 0x0000541074747816 */ /* 0x000fce0000000098 */
.L_x_7296:
        /* <DEDUP_REMOVED lines=15> */
.L_x_7303:
[----:B------:R-:W-:Y:S05]  /*174a0*/  BSYNC.RECONVERGENT B1 ;  /* 0x0000000000017941 */ /* 0x000fea0003800200 */
.L_x_7302:
        /* <DEDUP_REMOVED lines=14> */
.L_x_7305:
[----:B------:R-:W-:Y:S05]  /*17590*/  BSYNC.RECONVERGENT B1 ;  /* 0x0000000000017941 */ /* 0x000fea0003800200 */
.L_x_7304:
[----:B------:R-:W-:-:S04]  /*175a0*/  F2FP.BF16.F32.PACK_AB R152, RZ, R152 ;  /* 0x00000098ff98723e */ /* 0x000fc800000010ff */
[----:B------:R-:W-:-:S07]  /*175b0*/  PRMT R117, R152, 0x7610, R117 ;  /* 0x0000761098757816 */ /* 0x000fce0000000075 */
.L_x_7301:
        /* <DEDUP_REMOVED lines=16> */
.L_x_7308:
[----:B------:R-:W-:Y:S05]  /*176c0*/  BSYNC.RECONVERGENT B1 ;  /* 0x0000000000017941 */ /* 0x000fea0003800200 */
.L_x_7307:
        /* <DEDUP_REMOVED lines=15> */
.L_x_7310:
[----:B------:R-:W-:Y:S05]  /*177c0*/  BSYNC.RECONVERGENT B1 ;  /* 0x0000000000017941 */ /* 0x000fea0003800200 */
.L_x_7309:
[----:B------:R-:W-:-:S04]  /*177d0*/  F2FP.BF16.F32.PACK_AB R152, RZ, R152 ;  /* 0x00000098ff98723e */ /* 0x000fc800000010ff */
[----:B------:R-:W-:-:S07]  /*177e0*/  PRMT R117, R117, 0x5410, R152 ;  /* 0x0000541075757816 */ /* 0x000fce0000000098 */
.L_x_7306:
        /* <DEDUP_REMOVED lines=15> */
.L_x_7313:
[----:B------:R-:W-:Y:S05]  /*178e0*/  BSYNC.RECONVERGENT B1 ;  /* 0x0000000000017941 */ /* 0x000fea0003800200 */
.L_x_7312:
        /* <DEDUP_REMOVED lines=14> */
.L_x_7315:
[----:B------:R-:W-:Y:S05]  /*179d0*/  BSYNC.RECONVERGENT B1 ;  /* 0x0000000000017941 */ /* 0x000fea0003800200 */
.L_x_7314:
[----:B------:R-:W-:-:S04]  /*179e0*/  F2FP.BF16.F32.PACK_AB R152, RZ, R152 ;  /* 0x00000098ff98723e */ /* 0x000fc800000010ff */
[----:B------:R-:W-:-:S07]  /*179f0*/  PRMT R118, R152, 0x7610, R118 ;  /* 0x0000761098767816 */ /* 0x000fce0000000076 */
.L_x_7311:
        /* <DEDUP_REMOVED lines=16> */
.L_x_7318:
[----:B------:R-:W-:Y:S05]  /*17b00*/  BSYNC.RECONVERGENT B1 ;  /* 0x0000000000017941 */ /* 0x000fea0003800200 */
.L_x_7317:
        /* <DEDUP_REMOVED lines=15> */
.L_x_7320:
[----:B------:R-:W-:Y:S05]  /*17c00*/  BSYNC.RECONVERGENT B1 ;  /* 0x0000000000017941 */ /* 0x000fea0003800200 */
.L_x_7319:
[----:B------:R-:W-:-:S04]  /*17c10*/  F2FP.BF16.F32.PACK_AB R152, RZ, R152 ;  /* 0x00000098ff98723e */ /* 0x000fc800000010ff */
[----:B------:R-:W-:-:S07]  /*17c20*/  PRMT R118, R118, 0x5410, R152 ;  /* 0x0000541076767816 */ /* 0x000fce0000000098 */
.L_x_7316:
        /* <DEDUP_REMOVED lines=15> */
.L_x_7323:
[----:B------:R-:W-:Y:S05]  /*17d20*/  BSYNC.RECONVERGENT B1 ;  /* 0x0000000000017941 */ /* 0x000fea0003800200 */
.L_x_7322:
        /* <DEDUP_REMOVED lines=14> */
.L_x_7325:
[----:B------:R-:W-:Y:S05]  /*17e10*/  BSYNC.RECONVERGENT B1 ;  /* 0x0000000000017941 */ /* 0x000fea0003800200 */
.L_x_7324:
[----:B------:R-:W-:-:S04]  /*17e20*/  F2FP.BF16.F32.PACK_AB R152, RZ, R152 ;  /* 0x00000098ff98723e */ /* 0x000fc800000010ff */
[----:B------:R-:W-:-:S07]  /*17e30*/  PRMT R119, R152, 0x7610, R119 ;  /* 0x0000761098777816 */ /* 0x000fce0000000077 */
.L_x_7321:
        /* <DEDUP_REMOVED lines=24> */
[----:B------:R-:W-:-:S07]  /*17fc0*/  PRMT R119, R119, 0x5410, R152 ;  /* 0x0000541077777816 */ /* 0x000fce0000000098 */
.L_x_7247:
[----:B------:R-:W0:Y:S01]  /*17fd0*/  @P0 LDC.64 R152, c[0x0][0x478] ;  /* 0x00011e00ff980b82 */ /* 0x000e220000000a00 */
[----:B------:R-:W1:Y:S01]  /*17fe0*/  @UP3 LDCU.64 UR6, c[0x0][0x468] ;  /* 0x00008d00ff0637ac */ /* 0x000e620008000a00 */
[----:B------:R-:W-:Y:S01]  /*17ff0*/  PLOP3.LUT P5, PT, PT, PT, UP3, 0x80, 0x8 ;  /* 0x000000000008781c */ /* 0x000fe20003faf038 */
[----:B0-----:R-:W-:Y:S01]  /*18000*/  @P0 IMAD.WIDE.U32 R152, R155, 0x20, R152 ;  /* 0x000000209b980825 */ /* 0x001fe200078e0098 */
[----:B------:R-:W-:-:S04]  /*18010*/  MOV R155, 0x10 ;  /* 0x00000010009b7802 */ /* 0x000fc80000000f00 */
[----:B------:R0:W-:Y:S04]  /*18020*/  @P0 STG.E.128 desc[UR20][R152.64], R64 ;  /* 0x0000004098000986 */ /* 0x0001e8000c101d14 */
[----:B------:R0:W-:Y:S01]  /*18030*/  @P0 STG.E.128 desc[UR20][R152.64+0x10], R120 ;  /* 0x0000107898000986 */ /* 0x0001e2000c101d14 */
[----:B------:R-:W-:-:S13]  /*18040*/  PLOP3.LUT P0, PT, PT, PT, UP3, 0x80, 0x8 ;  /* 0x000000000008781c */ /* 0x000fda0003f0f038 */
[----:B-1----:R-:W-:-:S05]  /*18050*/  @P0 IMAD.WIDE.U32 R154, R154, R155, UR6 ;  /* 0x000000069a9a0e25 */ /* 0x002fca000f8e009b */
[----:B------:R0:W-:Y:S02]  /*18060*/  @P5 STG.E.128 desc[UR20][R154.64], R116 ;  /* 0x000000749a005986 */ /* 0x0001e4000c101d14 */
.L_x_7236:
[----:B------:R-:W-:Y:S05]  /*18070*/  BSYNC.RECONVERGENT B0 ;  /* 0x0000000000007941 */ /* 0x000fea0003800200 */
.L_x_7235:
[----:B------:R-:W-:Y:S02]  /*18080*/  UIADD3 UR11, UPT, UPT, UR11, UR28, URZ ;  /* 0x0000001c0b0b7290 */ /* 0x000fe4000fffe0ff */
[----:B------:R-:W-:Y:S02]  /*18090*/  UPLOP3.LUT UP1, UPT, UPT, UPT, UP1, 0x40, 0x4 ;  /* 0x000000000004789c */ /* 0x000fe40003f2e810 */
[----:B------:R-:W-:-:S09]  /*180a0*/  UISETP.GE.AND UP0, UPT, UR11, UR29, UPT ;  /* 0x0000001d0b00728c */ /* 0x000fd2000bf06270 */
[----:B------:R-:W-:Y:S05]  /*180b0*/  BRA.U !UP0, `(.L_x_7326) ;  /* 0xfffffe9108387547 */ /* 0x000fea000b83ffff */
.L_x_6840:
        /* <DEDUP_REMOVED lines=26> */
[----:B0-----:R-:W-:-:S04]  /*18260*/  IMAD.WIDE.U32 R2, R9, 0x20, R2 ;  /* 0x0000002009027825 */ /* 0x001fc800078e0002 */
[----:B-1----:R-:W-:-:S04]  /*18270*/  IMAD.WIDE.U32 R4, R9, 0x20, R4 ;  /* 0x0000002009047825 */ /* 0x002fc800078e0004 */
[C---:B----4-:R-:W-:Y:S01]  /*18280*/  IMAD.WIDE.U32 R6, R9.reuse, 0x20, R6 ;  /* 0x0000002009067825 */ /* 0x050fe200078e0006 */
[----:B------:R-:W-:Y:S01]  /*18290*/  IADD3 R9, PT, PT, R9, 0x80, RZ ;  /* 0x0000008009097810 */ /* 0x000fe20007ffe0ff */
[----:B--2---:R0:W-:Y:S04]  /*182a0*/  STG.E.128 desc[UR20][R2.64], R64 ;  /* 0x0000004002007986 */ /* 0x0041e8000c101d14 */
[----:B---3--:R0:W-:Y:S04]  /*182b0*/  STG.E.128 desc[UR20][R2.64+0x10], R160 ;  /* 0x000010a002007986 */ /* 0x0081e8000c101d14 */
[----:B------:R0:W-:Y:S04]  /*182c0*/  STG.E.128 desc[UR20][R4.64], R156 ;  /* 0x0000009c04007986 */ /* 0x0001e8000c101d14 */
[----:B------:R0:W-:Y:S04]  /*182d0*/  STG.E.128 desc[UR20][R4.64+0x10], R152 ;  /* 0x0000109804007986 */ /* 0x0001e8000c101d14 */
[----:B------:R0:W-:Y:S04]  /*182e0*/  STG.E.128 desc[UR20][R6.64], R68 ;  /* 0x0000004406007986 */ /* 0x0001e8000c101d14 */
[----:B------:R0:W-:Y:S02]  /*182f0*/  STG.E.128 desc[UR20][R6.64+0x10], R72 ;  /* 0x0000104806007986 */ /* 0x0001e4000c101d14 */
.L_x_7328:
[----:B------:R-:W-:Y:S05]  /*18300*/  BSYNC.RECONVERGENT B0 ;  /* 0x0000000000007941 */ /* 0x000fea0003800200 */
.L_x_7327:
        /* <DEDUP_REMOVED lines=31> */
.L_x_7330:
[----:B------:R-:W-:Y:S05]  /*18500*/  BSYNC.RECONVERGENT B0 ;  /* 0x0000000000007941 */ /* 0x000fea0003800200 */
.L_x_7329:
        /* <DEDUP_REMOVED lines=31> */
.L_x_7332:
[----:B------:R-:W-:Y:S05]  /*18700*/  BSYNC.RECONVERGENT B0 ;  /* 0x0000000000007941 */ /* 0x000fea0003800200 */
.L_x_7331:
[----:B------:R-:W-:Y:S04]  /*18710*/  BSSY.RECONVERGENT B0, `(.L_x_7333) ;  /* 0x0000017000007945 */ /* 0x000fe80003800200 */
[----:B------:R-:W-:Y:S05]  /*18720*/  @!P1 BRA `(.L_x_7334) ;  /* 0x0000000000549947 */ /* 0x000fea0003800000 */
[----:B-12---:R-:W2:Y:S01]  /*18730*/  LDL.LU R16, [R1+0xc0] ;  /* 0x0000c00001107983 */ /* 0x006ea20000300800 */
        /* <DEDUP_REMOVED lines=20> */
.L_x_7334:
[----:B------:R-:W-:Y:S05]  /*18880*/  BSYNC.RECONVERGENT B0 ;  /* 0x0000000000007941 */ /* 0x000fea0003800200 */
.L_x_7333:
[----:B------:R-:W3:Y:S02]  /*18890*/  LDL.LU R0, [R1+0x164] ;  /* 0x0001640001007983 */ /* 0x000ee40000300800 */
[----:B---3--:R-:W-:-:S13]  /*188a0*/  ISETP.NE.AND P0, PT, R0, RZ, PT ;  /* 0x000000ff0000720c */ /* 0x008fda0003f05270 */
[----:B------:R-:W-:Y:S05]  /*188b0*/  @!P0 EXIT ;  /* 0x000000000000894d */ /* 0x000fea0003800000 */
[----:B012---:R-:W2:Y:S01]  /*188c0*/  LDL.LU R16, [R1+0xa0] ;  /* 0x0000a00001107983 */ /* 0x007ea20000300800 */
        /* <DEDUP_REMOVED lines=20> */
.L_x_7335:
        /* <DEDUP_REMOVED lines=15> */
.L_x_19351:


//--------------------- .text._ZN10layer_norm22ln_bwd_finalize_kernelINS_22Kernel_traits_finalizeILj5120E13__nv_bfloat16S2_fS2_fjLb1ELj1024ELj4ENS_18Kernel_traits_baseILj5120ES2_S2_fS2_fjLj1024EEEEELb1ELb1EEEvNS_9BwdParamsE --------------------------
	.section	.text._ZN10layer_norm22ln_bwd_finalize_kernelINS_22Kernel_traits_finalizeILj5120E13__nv_bfloat16S2_fS2_fjLb1ELj1024ELj4ENS_18Kernel_traits_baseILj5120ES2_S2_fS2_fjLj1024EEEEELb1ELb1EEEvNS_9BwdParamsE,"ax",@progbits
	.align	128
        .global         _ZN10layer_norm22ln_bwd_finalize_kernelINS_22Kernel_traits_finalizeILj5120E13__nv_bfloat16S2_fS2_fjLb1ELj1024ELj4ENS_18Kernel_traits_baseILj5120ES2_S2_fS2_fjLj1024EEEEELb1ELb1EEEvNS_9BwdParamsE
        .type           _ZN10layer_norm22ln_bwd_finalize_kernelINS_22Kernel_traits_finalizeILj5120E13__nv_bfloat16S2_fS2_fjLb1ELj1024ELj4ENS_18Kernel_traits_baseILj5120ES2_S2_fS2_fjLj1024EEEEELb1ELb1EEEvNS_9BwdParamsE,@function
        .size           _ZN10layer_norm22ln_bwd_finalize_kernelINS_22Kernel_traits_finalizeILj5120E13__nv_bfloat16S2_fS2_fjLb1ELj1024ELj4ENS_18Kernel_traits_baseILj5120ES2_S2_fS2_fjLj1024EEEEELb1ELb1EEEvNS_9BwdParamsE,(.L_x_19352 - _ZN10layer_norm22ln_bwd_finalize_kernelINS_22Kernel_traits_finalizeILj5120E13__nv_bfloat16S2_fS2_fjLb1ELj1024ELj4ENS_18Kernel_traits_baseILj5120ES2_S2_fS2_fjLj1024EEEEELb1ELb1EEEvNS_9BwdParamsE)
        .other          _ZN10layer_norm22ln_bwd_finalize_kernelINS_22Kernel_traits_finalizeILj5120E13__nv_bfloat16S2_fS2_fjLb1ELj1024ELj4ENS_18Kernel_traits_baseILj5120ES2_S2_fS2_fjLj1024EEEEELb1ELb1EEEvNS_9BwdParamsE,@"STO_CUDA_ENTRY STV_DEFAULT"
_ZN10layer_norm22ln_bwd_finalize_kernelINS_22Kernel_traits_finalizeILj5120E13__nv_bfloat16S2_fS2_fjLb1ELj1024ELj4ENS_18Kernel_traits_baseILj5120ES2_S2_fS2_fjLj1024EEEEELb1ELb1EEEvNS_9BwdParamsE:
.text._ZN10layer_norm22ln_bwd_finalize_kernelINS_22Kernel_traits_finalizeILj5120E13__nv_bfloat16S2_fS2_fjLb1ELj1024ELj4ENS_18Kernel_traits_baseILj5120ES2_S2_fS2_fjLj1024EEEEELb1ELb1EEEvNS_9BwdParamsE:
        /* <DEDUP_REMOVED lines=58> */
.L_x_7340:
        /* <DEDUP_REMOVED lines=87> */
.L_x_7339:
[----:B------:R-:W-:Y:S05]  /*0910*/  BSYNC.RECONVERGENT B1 ;  /* 0x0000000000017941 */ /* 0x000fea0003800200 */
.L_x_7338:
        /* <DEDUP_REMOVED lines=50> */
.L_x_7342:
[----:B------:R-:W-:Y:S05]  /*0c40*/  BSYNC.RECONVERGENT B1 ;  /* 0x0000000000017941 */ /* 0x000fea0003800200 */
.L_x_7341:
        /* <DEDUP_REMOVED lines=30> */
.L_x_7344:
[----:B------:R-:W-:Y:S05]  /*0e30*/  BSYNC.RECONVERGENT B1 ;  /* 0x0000000000017941 */ /* 0x000fea0003800200 */
.L_x_7343:
        /* <DEDUP_REMOVED lines=15> */
.L_x_7337:
[----:B------:R-:W-:Y:S05]  /*0f30*/  BSYNC.RECONVERGENT B0 ;  /* 0x0000000000007941 */ /* 0x000fea0003800200 */
.L_x_7336:
        /* <DEDUP_REMOVED lines=73> */
.L_x_7345:
        /* <DEDUP_REMOVED lines=11> */
.L_x_19352:


//--------------------- .text._ZN10layer_norm13ln_bwd_kernelINS_13Kernel_traitsI13__nv_bfloat16S2_fS2_fjLj5120ELj1ELj1ELj4ELj16ENS_18Kernel_traits_baseILj5120ES2_S2_fS2_fjLj128EEEEELb1ELb1ELb1ELb1EEEvNS_9BwdParamsE --------------------------
	.section	.text._ZN10layer_norm13ln_bwd_kernelINS_13Kernel_traitsI13__nv_bfloat16S2_fS2_fjLj5120ELj1ELj1ELj4ELj16ENS_18Kernel_traits_baseILj5120ES2_S2_fS2_fjLj128EEEEELb1ELb1ELb1ELb1EEEvNS_9BwdParamsE,"ax",@progbits
	.align	128
        .global         _ZN10layer_norm13ln_bwd_kernelINS_13Kernel_traitsI13__nv_bfloat16S2_fS2_fjLj5120ELj1ELj1ELj4ELj16ENS_18Kernel_traits_baseILj5120ES2_S2_fS2_fjLj128EEEEELb1ELb1ELb1ELb1EEEvNS_9BwdParamsE
        .type           _ZN10layer_norm13ln_bwd_kernelINS_13Kernel_traitsI13__nv_bfloat16S2_fS2_fjLj5120ELj1ELj1ELj4ELj16ENS_18Kernel_traits_baseILj5120ES2_S2_fS2_fjLj128EEEEELb1ELb1ELb1ELb1EEEvNS_9BwdParamsE,@function
        .size           _ZN10layer_norm13ln_bwd_kernelINS_13Kernel_traitsI13__nv_bfloat16S2_fS2_fjLj5120ELj1ELj1ELj4ELj16ENS_18Kernel_traits_baseILj5120ES2_S2_fS2_fjLj128EEEEELb1ELb1ELb1ELb1EEEvNS_9BwdParamsE,(.L_x_19353 - _ZN10layer_norm13ln_bwd_kernelINS_13Kernel_traitsI13__nv_bfloat16S2_fS2_fjLj5120ELj1ELj1ELj4ELj16ENS_18Kernel_traits_baseILj5120ES2_S2_fS2_fjLj128EEEEELb1ELb1ELb1ELb1EEEvNS_9BwdParamsE)
        .other          _ZN10layer_norm13ln_bwd_kernelINS_13Kernel_traitsI13__nv_bfloat16S2_fS2_fjLj5120ELj1ELj1ELj4ELj16ENS_18Kernel_traits_baseILj5120ES2_S2_fS2_fjLj128EEEEELb1ELb1ELb1ELb1EEEvNS_9BwdParamsE,@"STO_CUDA_ENTRY STV_DEFAULT"
_ZN10layer_norm13ln_bwd_kernelINS_13Kernel_traitsI13__nv_bfloat16S2_fS2_fjLj5120ELj1ELj1ELj4ELj16ENS_18Kernel_traits_baseILj5120ES2_S2_fS2_fjLj128EEEEELb1ELb1ELb1ELb1EEEvNS_9BwdParamsE:
.text._ZN10layer_norm13ln_bwd_kernelINS_13Kernel_traitsI13__nv_bfloat16S2_fS2_fjLj5120ELj1ELj1ELj4ELj16ENS_18Kernel_traits_baseILj5120ES2_S2_fS2_fjLj128EEEEELb1ELb1ELb1ELb1EEEvNS_9BwdParamsE:
        /* <DEDUP_REMOVED lines=137> */
.L_x_7813:
[----:B------:R-:W-:-:S06]  /*0890*/  UIMAD.WIDE UR10, UR8, 0x4, UR14 ;  /* 0x00000004080a78a5 */ /* 0x000fcc000f8e020e */
[----:B0-----:R-:W-:Y:S02]  /*08a0*/  MOV R180, UR10 ;  /* 0x0000000a00b47c02 */ /* 0x001fe40008000f00 */
        /* <DEDUP_REMOVED lines=11> */
[----:B------:R-:W2:Y:S05]  /*0960*/  LDG.E R180, desc[UR20][R180.64] ;  /* 0x00000014b4b47981 */ /* 0x000eaa000c1e1900 */
[----:B------:R-:W-:Y:S01]  /*0970*/  UISETP.GE.AND UP2, UPT, UR30, 0x1, UPT ;  /* 0x000000011e00788c */ /* 0x000fe2000bf46270 */
[----:B--2---:R-:W-:-:S08]  /*0980*/  R2UR UR11, R180 ;  /* 0x00000000b40b72ca */ /* 0x004fd000000e0000 */
[----:B-----5:R-:W-:Y:S07]  /*0990*/  BRA.U !UP2, `(.L_x_7347) ;  /* 0x000000290a707547 */ /* 0x020fee000b800000 */
[----:B------:R-:W0:Y:S01]  /*09a0*/  S2R R207, SR_TID.X ;  /* 0x0000000000cf7919 */ /* 0x000e220000002100 */
[----:B------:R-:W-:Y:S01]  /*09b0*/  UIMAD UR9, UR8, UR26, URZ ;  /* 0x0000001a080972a4 */ /* 0x000fe2000f8e02ff */
[----:B------:R-:W1:Y:S01]  /*09c0*/  LDC.64 R180, c[0x0][0x3a8] ;  /* 0x0000ea00ffb47b82 */ /* 0x000e620000000a00 */
[----:B------:R-:W2:Y:S02]  /*09d0*/  LDL.LU R250, [R1+0xd8] ;  /* 0x0000d80001fa7983 */ /* 0x000ea40000300800 */
[----:B------:R-:W-:Y:S02]  /*09e0*/  USHF.R.S32.HI UR10, URZ, 0x1f, UR9 ;  /* 0x0000001fff0a7899 */ /* 0x000fe40008011409 */
[----:B------:R-:W-:-:S03]  /*09f0*/  UIMAD.WIDE UR32, UR8, 0x4, UR12 ;  /* 0x00000004082078a5 */ /* 0x000fc6000f8e020c */
[----:B------:R-:W3:Y:S01]  /*0a00*/  LDC.64 R198, c[0x0][0x428] ;  /* 0x00010a00ffc67b82 */ /* 0x000ee20000000a00 */
[----:B------:R-:W-:Y:S02]  /*0a10*/  ULEA.HI UR10, UR10, UR9, URZ, 0x3 ;  /* 0x000000090a0a7291 */ /* 0x000fe4000f8f18ff */
[----:B------:R-:W-:Y:S01]  /*0a20*/  UISETP.GE.AND UP3, UPT, UR11, 0x1, UPT ;  /* 0x000000010b00788c */ /* 0x000fe2000bf66270 */
[----:B------:R-:W-:Y:S01]  /*0a30*/  ISETP.NE.U32.AND P0, PT, RZ, UR4, PT ;  /* 0x00000004ff007c0c */ /* 0x000fe2000bf05070 */
[----:B------:R-:W4:Y:S01]  /*0a40*/  LDL.LU R249, [R1+0xc0] ;  /* 0x0000c00001f97983 */ /* 0x000f220000300800 */
[----:B------:R-:W-:Y:S02]  /*0a50*/  MOV R2, UR32 ;  /* 0x0000002000027c02 */ /* 0x000fe40008000f00 */
[----:B------:R-:W-:Y:S01]  /*0a60*/  MOV R240, UR10 ;  /* 0x0000000a00f07c02 */ /* 0x000fe20008000f00 */
[----:B------:R-:W3:Y:S01]  /*0a70*/  LDC.64 R242, c[0x0][0x3b0] ;  /* 0x0000ec00fff27b82 */ /* 0x000ee20000000a00 */
[----:B------:R-:W-:Y:S01]  /*0a80*/  MOV R3, UR33 ;  /* 0x0000002100037c02 */ /* 0x000fe20008000f00 */
[----:B------:R-:W-:Y:S01]  /*0a90*/  UIADD3 UR9, UPT, UPT, UR30, -0x1, URZ ;  /* 0xffffffff1e097890 */ /* 0x000fe2000fffe0ff */
[----:B------:R-:W-:Y:S01]  /*0aa0*/  ISETP.NE.AND.EX P0, PT, RZ, UR5, PT, P0 ;  /* 0x00000005ff007c0c */ /* 0x000fe2000bf05300 */
[----:B-----5:R-:W-:Y:S04]  /*0ab0*/  STL [R1+0xf8], R63 ;  /* 0x0000f83f01007387 */ /* 0x020fe80000100800 */
[----:B------:R0:W2:Y:S02]  /*0ac0*/  LDG.E R2, desc[UR20][R2.64] ;  /* 0x0000001402027981 */ /* 0x0000a4000c1e1900 */
[----:B0-----:R-:W-:Y:S01]  /*0ad0*/  LEA.HI.SX32 R240, R240, R207, 0x1d ;  /* 0x000000cff0f07211 */ /* 0x001fe200078feaff */
[----:B------:R-:W-:Y:S01]  /*0ae0*/  UIMAD UR9, UR9, UR26, URZ ;  /* 0x0000001a090972a4 */ /* 0x000fe2000f8e02ff */
[----:B------:R-:W-:-:S04]  /*0af0*/  PLOP3.LUT P1, PT, PT, PT, UP3, 0x80, 0x8 ;  /* 0x000000000008781c */ /* 0x000fc80003f2f038 */
[----:B------:R-:W0:Y:S01]  /*0b00*/  @P0 LDC.64 R222, c[0x0][0x438] ;  /* 0x00010e00ffde0b82 */ /* 0x000e220000000a00 */
[C---:B------:R-:W-:Y:S01]  /*0b10*/  IADD3 R204, PT, PT, R240.reuse, 0x180, RZ ;  /* 0x00000180f0cc7810 */ /* 0x040fe20007ffe0ff */
[C---:B------:R-:W-:Y:S01]  /*0b20*/  VIADD R205, R240.reuse, 0x80 ;  /* 0x00000080f0cd7836 */ /* 0x040fe20000000000 */
[C---:B------:R-:W-:Y:S01]  /*0b30*/  IADD3 R0, PT, PT, R240.reuse, 0x100, RZ ;  /* 0x00000100f0007810 */ /* 0x040fe20007ffe0ff */
[----:B------:R2:W-:Y:S01]  /*0b40*/  STL [R1+0xf4], R62 ;  /* 0x0000f43e01007387 */ /* 0x0005e20000100800 */
[----:B------:R-:W-:Y:S01]  /*0b50*/  IADD3 R3, PT, PT, R240, 0x200, RZ ;  /* 0x00000200f0037810 */ /* 0x000fe20007ffe0ff */
[--C-:B-1----:R-:W-:Y:S01]  /*0b60*/  IMAD.WIDE.U32 R182, R204, 0x20, R180.reuse ;  /* 0x00000020ccb67825 */ /* 0x102fe200078e00b4 */
[----:B------:R-:W-:Y:S01]  /*0b70*/  MOV R210, RZ ;  /* 0x000000ff00d27202 */ /* 0x000fe20000000f00 */
[----:B------:R-:W1:Y:S02]  /*0b80*/  @P0 LDC.64 R216, c[0x0][0x438] ;  /* 0x00010e00ffd80b82 */ /* 0x000e640000000a00 */
[--C-:B------:R-:W-:Y:S01]  /*0b90*/  IMAD.WIDE.U32 R12, R240, 0x20, R180.reuse ;  /* 0x00000020f00c7825 */ /* 0x100fe200078e00b4 */
[----:B------:R-:W4:Y:S03]  /*0ba0*/  LDG.E.128 R224, desc[UR20][R182.64] ;  /* 0x00000014b6e07981 */ /* 0x000f26000c1e1d00 */
[--C-:B------:R-:W-:Y:S01]  /*0bb0*/  IMAD.WIDE.U32 R200, R205, 0x20, R180.reuse ;  /* 0x00000020cdc87825 */ /* 0x100fe200078e00b4 */
[----:B------:R-:W4:Y:S03]  /*0bc0*/  LDG.E.128 R228, desc[UR20][R182.64+0x10] ;  /* 0x00001014b6e47981 */ /* 0x000f26000c1e1d00 */
[--C-:B------:R-:W-:Y:S01]  /*0bd0*/  IMAD.WIDE.U32 R4, R0, 0x20, R180.reuse ;  /* 0x0000002000047825 */ /* 0x100fe200078e00b4 */
[----:B------:R-:W4:Y:S03]  /*0be0*/  LDG.E.128 R8, desc[UR20][R200.64] ;  /* 0x00000014c8087981 */ /* 0x000f26000c1e1d00 */
[----:B------:R-:W-:Y:S01]  /*0bf0*/  IMAD.WIDE.U32 R180, R3, 0x20, R180 ;  /* 0x0000002003b47825 */ /* 0x000fe200078e00b4 */
[----:B------:R-:W4:Y:S04]  /*0c00*/  LDG.E.128 R16, desc[UR20][R12.64] ;  /* 0x000000140c107981 */ /* 0x000f28000c1e1d00 */
[----:B------:R-:W4:Y:S04]  /*0c10*/  LDG.E.128 R232, desc[UR20][R180.64] ;  /* 0x00000014b4e87981 */ /* 0x000f28000c1e1d00 */
[----:B------:R3:W4:Y:S01]  /*0c20*/  LDG.E.128 R236, desc[UR20][R180.64+0x10] ;  /* 0x00001014b4ec7981 */ /* 0x000722000c1e1d00 */
[----:B------:R-:W-:-:S03]  /*0c30*/  USHF.R.S32.HI UR10, URZ, 0x1f, UR9 ;  /* 0x0000001fff0a7899 */ /* 0x000fc60008011409 */
[----:B------:R-:W4:Y:S01]  /*0c40*/  LDG.E.128 R212, desc[UR20][R4.64] ;  /* 0x0000001404d47981 */ /* 0x000f22000c1e1d00 */
[----:B------:R-:W-:-:S03]  /*0c50*/  ULEA.HI UR10, UR10, UR9, URZ, 0x3 ;  /* 0x000000090a0a7291 */ /* 0x000fc6000f8f18ff */
[----:B------:R-:W4:Y:S04]  /*0c60*/  LDG.E.128 R12, desc[UR20][R12.64+0x10] ;  /* 0x000010140c0c7981 */ /* 0x000f28000c1e1d00 */
[----:B------:R-:W4:Y:S04]  /*0c70*/  LDG.E.128 R200, desc[UR20][R200.64+0x10] ;  /* 0x00001014c8c87981 */ /* 0x000f28000c1e1d00 */
[----:B------:R-:W4:Y:S01]  /*0c80*/  LDG.E.128 R4, desc[UR20][R4.64+0x10] ;  /* 0x0000101404047981 */ /* 0x000f22000c1e1d00 */
[----:B------:R-:W-:Y:S01]  /*0c90*/  @UP3 UIADD3 UR9, UPT, UPT, UR11, -0x1, URZ ;  /* 0xffffffff0b093890 */ /* 0x000fe2000fffe0ff */
[----:B---3--:R-:W-:Y:S01]  /*0ca0*/  MOV R180, UR10 ;  /* 0x0000000a00b47c02 */ /* 0x008fe20008000f00 */
[----:B0-----:R-:W-:Y:S01]  /*0cb0*/  @P0 IMAD.WIDE.U32 R222, R205, 0x20, R222 ;  /* 0x00000020cdde0825 */ /* 0x001fe200078e00de */
[----:B------:R-:W-:Y:S01]  /*0cc0*/  STL [R1+0xf0], R61 ;  /* 0x0000f03d01007387 */ /* 0x000fe20000100800 */
[----:B------:R-:W-:Y:S01]  /*0cd0*/  @UP3 UIMAD UR9, UR9, UR26, URZ ;  /* 0x0000001a090932a4 */ /* 0x000fe2000f8e02ff */
[----:B------:R-:W-:-:S02]  /*0ce0*/  LEA.HI.SX32 R196, R180, R207, 0x1d ;  /* 0x000000cfb4c47211 */ /* 0x000fc400078feaff */
[----:B------:R0:W-:Y:S01]  /*0cf0*/  STL [R1+0xec], R60 ;  /* 0x0000ec3c01007387 */ /* 0x0001e20000100800 */
[----:B------:R-:W-:Y:S02]  /*0d00*/  @UP3 USHF.R.S32.HI UR10, URZ, 0x1f, UR9 ;  /* 0x0000001fff0a3899 */ /* 0x000fe40008011409 */
[----:B------:R-:W-:Y:S01]  /*0d10*/  IMAD.WIDE.U32 R180, R196, 0x10, R198 ;  /* 0x00000010c4b47825 */ /* 0x000fe200078e00c6 */
[----:B------:R-:W5:Y:S01]  /*0d20*/  @P0 LDG.E.128 R48, desc[UR20][R222.64] ;  /* 0x00000014de300981 */ /* 0x000f62000c1e1d00 */
[----:B------:R-:W-:Y:S02]  /*0d30*/  @UP3 ULEA.HI UR10, UR10, UR9, URZ, 0x3 ;  /* 0x000000090a0a3291 */ /* 0x000fe4000f8f18ff */
[----:B-1----:R-:W-:Y:S01]  /*0d40*/  @P0 IMAD.WIDE.U32 R216, R240, 0x20, R216 ;  /* 0x00000020f0d80825 */ /* 0x002fe200078e00d8 */
[----:B------:R-:W5:Y:S04]  /*0d50*/  @P0 LDG.E.128 R44, desc[UR20][R222.64+0x10] ;  /* 0x00001014de2c0981 */ /* 0x000f68000c1e1d00 */
[----:B------:R-:W3:Y:S01]  /*0d60*/  LDG.E.128 R180, desc[UR20][R180.64] ;  /* 0x00000014b4b47981 */ /* 0x000ee2000c1e1d00 */
[----:B------:R-:W-:-:S03]  /*0d70*/  MOV R206, UR10 ;  /* 0x0000000a00ce7c02 */ /* 0x000fc60008000f00 */
[----:B------:R-:W5:Y:S01]  /*0d80*/  @P0 LDG.E.128 R56, desc[UR20][R216.64] ;  /* 0x00000014d8380981 */ /* 0x000f62000c1e1d00 */
[----:B------:R-:W-:Y:S02]  /*0d90*/  @P1 LEA.HI.SX32 R210, R206, R207, 0x1d ;  /* 0x000000cfced21211 */ /* 0x000fe400078feaff */
[----:B------:R-:W-:Y:S01]  /*0da0*/  ISETP.NE.AND P1, PT, RZ, UR27, PT ;  /* 0x0000001bff007c0c */ /* 0x000fe2000bf25270 */
[----:B------:R1:W5:Y:S01]  /*0db0*/  @P0 LDG.E.128 R52, desc[UR20][R216.64+0x10] ;  /* 0x00001014d8340981 */ /* 0x000362000c1e1d00 */
[C---:B------:R-:W-:Y:S01]  /*0dc0*/  IADD3 R207, PT, PT, R210.reuse, 0x80, RZ ;  /* 0x00000080d2cf7810 */ /* 0x040fe20007ffe0ff */
[C---:B------:R-:W-:Y:S01]  /*0dd0*/  VIADD R206, R210.reuse, 0x100 ;  /* 0x00000100d2ce7836 */ /* 0x040fe20000000000 */
[C---:B------:R-:W-:Y:S02]  /*0de0*/  IADD3 R218, PT, PT, R210.reuse, 0x180, RZ ;  /* 0x00000180d2da7810 */ /* 0x040fe40007ffe0ff */
[----:B------:R-:W-:Y:S01]  /*0df0*/  IADD3 R220, PT, PT, R210, 0x200, RZ ;  /* 0x00000200d2dc7810 */ /* 0x000fe20007ffe0ff */
[----:B------:R-:W-:-:S04]  /*0e00*/  IMAD.WIDE.U32 R208, R207, 0x8, R242 ;  /* 0x00000008cfd07825 */ /* 0x000fc800078e00f2 */
[--C-:B------:R-:W-:Y:S01]  /*0e10*/  IMAD.WIDE.U32 R210, R210, 0x8, R242.reuse ;  /* 0x00000008d2d27825 */ /* 0x100fe200078e00f2 */
[----:B-1----:R-:W1:Y:S03]  /*0e20*/  @P0 LDC.64 R216, c[0x0][0x438] ;  /* 0x00010e00ffd80b82 */ /* 0x002e660000000a00 */
[----:B------:R-:W-:-:S04]  /*0e30*/  IMAD.WIDE.U32 R206, R206, 0x8, R242 ;  /* 0x00000008cece7825 */ /* 0x000fc800078e00f2 */
[----:B------:R-:W-:-:S04]  /*0e40*/  IMAD.WIDE.U32 R218, R218, 0x8, R242 ;  /* 0x00000008dada7825 */ /* 0x000fc800078e00f2 */
[----:B------:R-:W-:Y:S01]  /*0e50*/  IMAD.WIDE.U32 R220, R220, 0x8, R242 ;  /* 0x00000008dcdc7825 */ /* 0x000fe200078e00f2 */
[----:B--2---:R-:W-:-:S05]  /*0e60*/  FSEL R2, R2, RZ, !P1 ;  /* 0x000000ff02027208 */ /* 0x004fca0004800000 */
[C---:B----4-:R-:W-:Y:S01]  /*0e70*/  FADD.FTZ R251, -R2.reuse, R226 ;  /* 0x000000e202fb7221 */ /* 0x050fe20000010100 */
[C---:B------:R-:W-:Y:S01]  /*0e80*/  FADD.FTZ R205, -R2.reuse, R229 ;  /* 0x000000e502cd7221 */ /* 0x040fe20000010100 */
[C---:B------:R-:W-:Y:S01]  /*0e90*/  FADD.FTZ R243, -R2.reuse, R10 ;  /* 0x0000000a02f37221 */ /* 0x040fe20000010100 */
[C---:B------:R-:W-:Y:S02]  /*0ea0*/  FADD.FTZ R244, -R2.reuse, R230 ;  /* 0x000000e602f47221 */ /* 0x040fe40000010100 */
[----:B------:R-:W-:Y:S02]  /*0eb0*/  MOV R229, R251 ;  /* 0x000000fb00e57202 */ /* 0x000fe40000000f00 */
[----:B------:R-:W2:Y:S01]  /*0ec0*/  LDL.LU R251, [R1+0xe0] ;  /* 0x0000e00001fb7983 */ /* 0x000ea20000300800 */
[----:B------:R-:W-:Y:S01]  /*0ed0*/  MOV R230, R243 ;  /* 0x000000f300e67202 */ /* 0x000fe20000000f00 */
[C---:B------:R-:W-:Y:S02]  /*0ee0*/  FADD.FTZ R226, -R2.reuse, R235 ;  /* 0x000000eb02e27221 */ /* 0x040fe40000010100 */
[----:B------:R-:W4:Y:S01]  /*0ef0*/  LDL.LU R235, [R1+0xd0] ;  /* 0x0000d00001eb7983 */ /* 0x000f220000300800 */
[----:B------:R-:W-:-:S03]  /*0f00*/  FADD.FTZ R243, -R2, R236 ;  /* 0x000000ec02f37221 */ /* 0x000fc60000010100 */
[----:B------:R-:W4:Y:S01]  /*0f10*/  LDL.LU R236, [R1+0xe8] ;  /* 0x0000e80001ec7983 */ /* 0x000f220000300800 */
[C---:B------:R-:W-:Y:S01]  /*0f20*/  FADD.FTZ R247, -R2.reuse, R18 ;  /* 0x0000001202f77221 */ /* 0x040fe20000010100 */
[C---:B------:R-:W-:Y:S01]  /*0f30*/  FADD.FTZ R246, -R2.reuse, R16 ;  /* 0x0000001002f67221 */ /* 0x040fe20000010100 */
[C---:B------:R-:W-:Y:S01]  /*0f40*/  FADD.FTZ R62, -R2.reuse, R214 ;  /* 0x000000d6023e7221 */ /* 0x040fe20000010100 */
[C---:B------:R-:W-:Y:S02]  /*0f50*/  FADD.FTZ R16, -R2.reuse, R215 ;  /* 0x000000d702107221 */ /* 0x040fe40000010100 */
[----:B------:R-:W3:Y:S01]  /*0f60*/  @P0 LDC.64 R214, c[0x0][0x438] ;  /* 0x00010e00ffd60b82 */ /* 0x000ee20000000a00 */
[C---:B------:R-:W-:Y:S01]  /*0f70*/  FADD.FTZ R252, -R2.reuse, R4 ;  /* 0x0000000402fc7221 */ /* 0x040fe20000010100 */
[----:B------:R-:W-:-:S06]  /*0f80*/  FADD.FTZ R18, -R2, R5 ;  /* 0x0000000502127221 */ /* 0x000fcc0000010100 */
[----:B------:R-:W3:Y:S01]  /*0f90*/  @P0 LDC.64 R4, c[0x0][0x438] ;  /* 0x00010e00ff040b82 */ /* 0x000ee20000000a00 */
[C---:B------:R-:W-:Y:S01]  /*0fa0*/  FADD.FTZ R241, -R2.reuse, R8 ;  /* 0x0000000802f17221 */ /* 0x040fe20000010100 */
[C---:B------:R-:W-:Y:S01]  /*0fb0*/  FADD.FTZ R245, -R2.reuse, R14 ;  /* 0x0000000e02f57221 */ /* 0x040fe20000010100 */
[C---:B------:R-:W-:Y:S01]  /*0fc0*/  FADD.FTZ R242, -R2.reuse, R202 ;  /* 0x000000ca02f27221 */ /* 0x040fe20000010100 */
[C---:B------:R-:W-:Y:S01]  /*0fd0*/  FADD.FTZ R14, -R2.reuse, R213 ;  /* 0x000000d5020e7221 */ /* 0x040fe20000010100 */
[C---:B0-----:R-:W-:Y:S01]  /*0fe0*/  FADD.FTZ R60, -R2.reuse, R12 ;  /* 0x0000000c023c7221 */ /* 0x041fe20000010100 */
[----:B------:R-:W-:Y:S01]  /*0ff0*/  FADD.FTZ R213, -R2, R6 ;  /* 0x0000000602d57221 */ /* 0x000fe20000010100 */
[----:B------:R-:W-:Y:S02]  /*1000*/  IADD3 R184, PT, PT, R196, 0x80, RZ ;  /* 0x00000080c4b87810 */ /* 0x000fe40007ffe0ff */
[----:B------:R-:W-:Y:S01]  /*1010*/  MOV R6, R241 ;  /* 0x000000f100067202 */ /* 0x000fe20000000f00 */
[C---:B------:R-:W-:Y:S01]  /*1020*/  FADD.FTZ R241, -R2.reuse, R232 ;  /* 0x000000e802f17221 */ /* 0x040fe20000010100 */
[C---:B------:R-:W-:Y:S01]  /*1030*/  FADD.FTZ R240, -R2.reuse, R17 ;  /* 0x0000001102f07221 */ /* 0x040fe20000010100 */
[----:B------:R-:W-:Y:S01]  /*1040*/  MOV R232, R242 ;  /* 0x000000f200e87202 */ /* 0x000fe20000000f00 */
        /* <DEDUP_REMOVED lines=10> */
[----:B------:R-:W-:Y:S01]  /*10f0*/  MOV R234, R60 ;  /* 0x0000003c00ea7202 */ /* 0x000fe20000000f00 */
[----:B------:R-:W-:-:S04]  /*1100*/  IMAD.WIDE.U32 R184, R184, 0x10, R198 ;  /* 0x00000010b8b87825 */ /* 0x000fc800078e00c6 */
        /* <DEDUP_REMOVED lines=10> */
[----:B-1----:R-:W-:Y:S01]  /*11b0*/  @P0 IMAD.WIDE.U32 R2, R3, 0x20, R216 ;  /* 0x0000002003020825 */ /* 0x002fe200078e00d8 */
[----:B------:R-:W-:Y:S01]  /*11c0*/  MOV R233, R6 ;  /* 0x0000000600e97202 */ /* 0x000fe20000000f00 */
[----:B------:R-:W4:Y:S02]  /*11d0*/  LDG.E.128 R184, desc[UR20][R184.64] ;  /* 0x00000014b8b87981 */ /* 0x000f24000c1e1d00 */
[----:B---3--:R-:W-:-:S02]  /*11e0*/  @P0 IMAD.WIDE.U32 R4, R204, 0x20, R4 ;  /* 0x00000020cc040825 */ /* 0x008fc400078e0004 */
[----:B------:R-:W5:Y:S02]  /*11f0*/  @P0 LDG.E.128 R24, desc[UR20][R2.64] ;  /* 0x0000001402180981 */ /* 0x000f64000c1e1d00 */
[----:B------:R-:W-:Y:S01]  /*1200*/  @P0 IMAD.WIDE.U32 R6, R0, 0x20, R214 ;  /* 0x0000002000060825 */ /* 0x000fe200078e00d6 */
[----:B------:R-:W-:Y:S01]  /*1210*/  PRMT R0, R64, 0x7632, R0 ;  /* 0x0000763240007816 */ /* 0x000fe20000000000 */
[----:B------:R0:W5:Y:S04]  /*1220*/  @P0 LDG.E.128 R20, desc[UR20][R2.64+0x10] ;  /* 0x0000101402140981 */ /* 0x000168000c1e1d00 */
[----:B------:R-:W5:Y:S04]  /*1230*/  @P0 LDG.E.128 R32, desc[UR20][R4.64] ;  /* 0x0000001404200981 */ /* 0x000f68000c1e1d00 */
[----:B------:R1:W5:Y:S01]  /*1240*/  @P0 LDG.E.128 R28, desc[UR20][R4.64+0x10] ;  /* 0x00001014041c0981 */ /* 0x000362000c1e1d00 */
[----:B0-----:R-:W-:-:S02]  /*1250*/  PRMT R3, R180, 0x7632, R3 ;  /* 0x00007632b4037816 */ /* 0x001fc40000000003 */
[----:B------:R-:W-:Y:S01]  /*1260*/  PRMT R2, R65, 0x7632, R2 ;  /* 0x0000763241027816 */ /* 0x000fe20000000002 */
[----:B------:R-:W5:Y:S01]  /*1270*/  @P0 LDG.E.128 R40, desc[UR20][R6.64] ;  /* 0x0000001406280981 */ /* 0x000f62000c1e1d00 */
[----:B------:R-:W-:-:S03]  /*1280*/  PRMT R9, R182, 0x7632, R9 ;  /* 0x00007632b6097816 */ /* 0x000fc60000000009 */
[----:B------:R0:W5:Y:S01]  /*1290*/  @P0 LDG.E.128 R36, desc[UR20][R6.64+0x10] ;  /* 0x0000101406240981 */ /* 0x000162000c1e1d00 */
[----:B-1----:R-:W-:Y:S01]  /*12a0*/  SHF.L.U32 R4, R0, 0x10, RZ ;  /* 0x0000001000047819 */ /* 0x002fe200000006ff */
[----:B------:R-:W-:Y:S01]  /*12b0*/  IMAD.U32 R0, R3, 0x10000, RZ ;  /* 0x0001000003007824 */ /* 0x000fe200078e00ff */
[----:B------:R-:W-:Y:S01]  /*12c0*/  SHF.L.U32 R5, R2, 0x10, RZ ;  /* 0x0000001002057819 */ /* 0x000fe200000006ff */
[----:B------:R-:W-:Y:S02]  /*12d0*/  FMUL.FTZ R2, R240, UR29 ;  /* 0x0000001df0027c20 */ /* 0x000fe40008410000 */
[-C--:B------:R-:W-:Y:S01]  /*12e0*/  FMUL.FTZ R4, R4, R0.reuse ;  /* 0x0000000004047220 */ /* 0x080fe20000410000 */
[--C-:B------:R-:W-:Y:S01]  /*12f0*/  FADD.FTZ R161, R161, R0.reuse ;  /* 0x00000000a1a17221 */ /* 0x100fe20000010000 */
[----:B------:R-:W-:Y:S01]  /*1300*/  FFMA.FTZ R101, R2, R0, R101 ;  /* 0x0000000002657223 */ /* 0x000fe20000010065 */
[----:B------:R-:W-:Y:S01]  /*1310*/  PRMT R0, R66, 0x7632, R0 ;  /* 0x0000763242007816 */ /* 0x000fe20000000000 */
[----:B------:R-:W-:-:S03]  /*1320*/  FMUL.FTZ R3, R19, UR29 ;  /* 0x0000001d13037c20 */ /* 0x000fc60008410000 */
[----:B0-----:R-:W-:Y:S02]  /*1330*/  SHF.L.U32 R7, R0, 0x10, RZ ;  /* 0x0000001000077819 */ /* 0x001fe400000006ff */
[----:B------:R-:W-:Y:S02]  /*1340*/  PRMT R0, R183, 0x7632, R0 ;  /* 0x00007632b7007816 */ /* 0x000fe40000000000 */
[----:B------:R-:W-:Y:S02]  /*1350*/  SHF.L.U32 R19, R9, 0x10, RZ ;  /* 0x0000001009137819 */ /* 0x000fe400000006ff */
[----:B------:R-:W-:-:S03]  /*1360*/  SHF.L.U32 R0, R0, 0x10, RZ ;  /* 0x0000001000007819 */ /* 0x000fc600000006ff */
[----:B--2---:R-:W-:-:S05]  /*1370*/  FADD.FTZ R251, R251, R19 ;  /* 0x00000013fbfb7221 */ /* 0x004fca0000010000 */
[----:B------:R0:W-:Y:S01]  /*1380*/  STL [R1+0xe0], R251 ;  /* 0x0000e0fb01007387 */ /* 0x0001e20000100800 */
[----:B----4-:R-:W-:-:S05]  /*1390*/  FADD.FTZ R236, R236, R0 ;  /* 0x00000000ecec7221 */ /* 0x010fca0000010000 */
[----:B------:R1:W-:Y:S04]  /*13a0*/  STL [R1+0xe8], R236 ;  /* 0x0000e8ec01007387 */ /* 0x0003e80000100800 */
[----:B------:R-:W2:Y:S01]  /*13b0*/  LDL.LU R214, [R1+0xc8] ;  /* 0x0000c80001d67983 */ /* 0x000ea20000300800 */
[----:B------:R-:W-:-:S04]  /*13c0*/  PRMT R6, R181, 0x7632, R6 ;  /* 0x00007632b5067816 */ /* 0x000fc80000000006 */
[----:B------:R-:W-:-:S05]  /*13d0*/  SHF.L.U32 R6, R6, 0x10, RZ ;  /* 0x0000001006067819 */ /* 0x000fca00000006ff */
[-C--:B------:R-:W-:Y:S01]  /*13e0*/  FMUL.FTZ R5, R5, R6.reuse ;  /* 0x0000000605057220 */ /* 0x080fe20000410000 */
[----:B------:R-:W-:Y:S01]  /*13f0*/  FFMA.FTZ R103, R3, R6, R103 ;  /* 0x0000000603677223 */ /* 0x000fe20000010067 */
[--C-:B------:R-:W-:Y:S01]  /*1400*/  FADD.FTZ R163, R163, R6.reuse ;  /* 0x00000006a3a37221 */ /* 0x100fe20000010000 */
[----:B------:R-:W-:Y:S02]  /*1410*/  PRMT R6, R67, 0x7632, R6 ;  /* 0x0000763243067816 */ /* 0x000fe40000000006 */
[----:B------:R-:W-:Y:S02]  /*1420*/  MOV R228, R11 ;  /* 0x0000000b00e47202 */ /* 0x000fe40000000f00 */
[----:B------:R-:W-:Y:S01]  /*1430*/  SHF.L.U32 R11, R6, 0x10, RZ ;  /* 0x00000010060b7819 */ /* 0x000fe200000006ff */
[----:B------:R-:W-:Y:S01]  /*1440*/  FMUL.FTZ R6, R17, UR29 ;  /* 0x0000001d11067c20 */ /* 0x000fe20008410000 */
[----:B------:R-:W-:Y:S02]  /*1450*/  PRMT R9, R68, 0x7632, R9 ;  /* 0x0000763244097816 */ /* 0x000fe40000000009 */
[----:B------:R-:W-:Y:S01]  /*1460*/  MOV R231, R252 ;  /* 0x000000fc00e77202 */ /* 0x000fe20000000f00 */
[----:B------:R-:W-:Y:S01]  /*1470*/  FMUL.FTZ R252, R13, UR29 ;  /* 0x0000001d0dfc7c20 */ /* 0x000fe20008410000 */
[-C--:B0-----:R-:W-:Y:S01]  /*1480*/  FMUL.FTZ R251, R11, R0.reuse ;  /* 0x000000000bfb7220 */ /* 0x081fe20000410000 */
[----:B------:R-:W-:Y:S01]  /*1490*/  SHF.L.U32 R9, R9, 0x10, RZ ;  /* 0x0000001009097819 */ /* 0x000fe200000006ff */
[----:B------:R-:W-:Y:S01]  /*14a0*/  FMUL.FTZ R8, R8, UR29 ;  /* 0x0000001d08087c20 */ /* 0x000fe20008410000 */
[----:B------:R-:W-:Y:S01]  /*14b0*/  FFMA.FTZ R107, R252, R0, R107 ;  /* 0x00000000fc6b7223 */ /* 0x000fe2000001006b */
[----:B------:R-:W-:Y:S01]  /*14c0*/  PRMT R13, R69, 0x7632, R13 ;  /* 0x00007632450d7816 */ /* 0x000fe2000000000d */
[----:B------:R-:W-:Y:S01]  /*14d0*/  FMUL.FTZ R10, R10, UR29 ;  /* 0x0000001d0a0a7c20 */ /* 0x000fe20008410000 */
[----:B------:R-:W-:-:S04]  /*14e0*/  PRMT R17, R184, 0x7632, R17 ;  /* 0x00007632b8117816 */ /* 0x000fc80000000011 */
[----:B------:R-:W-:Y:S02]  /*14f0*/  SHF.L.U32 R11, R17, 0x10, RZ ;  /* 0x00000010110b7819 */ /* 0x000fe400000006ff */
[----:B------:R-:W-:-:S03]  /*1500*/  PRMT R0, R185, 0x7632, R0 ;  /* 0x00007632b9007816 */ /* 0x000fc60000000000 */
[-C--:B------:R-:W-:Y:S01]  /*1510*/  FMUL.FTZ R9, R9, R11.reuse ;  /* 0x0000000b09097220 */ /* 0x080fe20000410000 */
[----:B------:R-:W-:Y:S01]  /*1520*/  FFMA.FTZ R109, R8, R11, R109 ;  /* 0x0000000b086d7223 */ /* 0x000fe2000001006d */
[----:B------:R-:W-:Y:S01]  /*1530*/  FADD.FTZ R235, R235, R11 ;  /* 0x0000000bebeb7221 */ /* 0x000fe20000010000 */
[----:B------:R-:W-:Y:S02]  /*1540*/  SHF.L.U32 R11, R13, 0x10, RZ ;  /* 0x000000100d0b7819 */ /* 0x000fe400000006ff */
[----:B------:R-:W-:Y:S02]  /*1550*/  SHF.L.U32 R13, R0, 0x10, RZ ;  /* 0x00000010000d7819 */ /* 0x000fe400000006ff */
[----:B------:R-:W-:Y:S02]  /*1560*/  PRMT R17, R70, 0x7632, R17 ;  /* 0x0000763246117816 */ /* 0x000fe40000000011 */
[----:B------:R-:W-:Y:S01]  /*1570*/  PRMT R0, R186, 0x7632, R0 ;  /* 0x00007632ba007816 */ /* 0x000fe20000000000 */
[----:B------:R-:W-:Y:S01]  /*1580*/  FMUL.FTZ R12, R12, UR29 ;  /* 0x0000001d0c0c7c20 */ /* 0x000fe20008410000 */
[----:B------:R-:W-:-:S02]  /*1590*/  SHF.L.U32 R17, R17, 0x10, RZ ;  /* 0x0000001011117819 */ /* 0x000fc400000006ff */
[----:B------:R-:W-:Y:S01]  /*15a0*/  IADD3 R188, PT, PT, R196, 0x100, RZ ;  /* 0x00000100c4bc7810 */ /* 0x000fe20007ffe0ff */
[----:B------:R-:W-:Y:S02]  /*15b0*/  IMAD.U32 R0, R0, 0x10000, RZ ;  /* 0x0001000000007824 */ /* 0x000fe400078e00ff */
[-C--:B------:R-:W-:Y:S01]  /*15c0*/  FMUL.FTZ R11, R11, R13.reuse ;  /* 0x0000000d0b0b7220 */ /* 0x080fe20000410000 */
[----:B------:R-:W-:Y:S01]  /*15d0*/  FFMA.FTZ R111, R10, R13, R111 ;  /* 0x0000000d0a6f7223 */ /* 0x000fe2000001006f */
[----:B------:R-:W-:Y:S01]  /*15e0*/  FADD.FTZ R250, R250, R13 ;  /* 0x0000000dfafa7221 */ /* 0x000fe20000010000 */
[-C--:B------:R-:W-:Y:S01]  /*15f0*/  FMUL.FTZ R13, R17, R0.reuse ;  /* 0x00000000110d7220 */ /* 0x080fe20000410000 */
[----:B------:R-:W-:Y:S01]  /*1600*/  FADD.FTZ R249, R249, R0 ;  /* 0x00000000f9f97221 */ /* 0x000fe20000010000 */
[----:B------:R-:W-:Y:S01]  /*1610*/  FFMA.FTZ R113, R12, R0, R113 ;  /* 0x000000000c717223 */ /* 0x000fe20000010071 */
[----:B------:R-:W-:Y:S01]  /*1620*/  IMAD.WIDE.U32 R188, R188, 0x10, R198 ;  /* 0x00000010bcbc7825 */ /* 0x000fe200078e00c6 */
[----:B------:R-:W-:-:S04]  /*1630*/  PRMT R0, R187, 0x7632, R0 ;  /* 0x00007632bb007816 */ /* 0x000fc80000000000 */
[----:B------:R-:W-:Y:S01]  /*1640*/  SHF.L.U32 R0, R0, 0x10, RZ ;  /* 0x0000001000007819 */ /* 0x000fe200000006ff */
[----:B------:R-:W3:Y:S04]  /*1650*/  LDG.E.128 R188, desc[UR20][R188.64] ;  /* 0x00000014bcbc7981 */ /* 0x000ee8000c1e1d00 */
[----:B------:R-:W-:Y:S04]  /*1660*/  STL [R1+0xd0], R235 ;  /* 0x0000d0eb01007387 */ /* 0x000fe80000100800 */
[----:B------:R-:W-:Y:S04]  /*1670*/  STL [R1+0xd8], R250 ;  /* 0x0000d8fa01007387 */ /* 0x000fe80000100800 */
[----:B------:R-:W-:Y:S01]  /*1680*/  STL [R1+0xc0], R249 ;  /* 0x0000c0f901007387 */ /* 0x000fe20000100800 */
[----:B--2---:R-:W-:-:S05]  /*1690*/  FADD.FTZ R214, R214, R0 ;  /* 0x00000000d6d67221 */ /* 0x004fca0000010000 */
[----:B------:R0:W-:Y:S04]  /*16a0*/  STL [R1+0xc8], R214 ;  /* 0x0000c8d601007387 */ /* 0x0001e80000100800 */
[----:B-1----:R-:W2:Y:S04]  /*16b0*/  LDL.LU R236, [R1+0xb0] ;  /* 0x0000b00001ec7983 */ /* 0x002ea80000300800 */
[----:B------:R-:W4:Y:S04]  /*16c0*/  LDL.LU R223, [R1+0xb8] ;  /* 0x0000b80001df7983 */ /* 0x000f280000300800 */
[----:B------:R-:W4:Y:S04]  /*16d0*/  LDL.LU R217, [R1+0xa0] ;  /* 0x0000a00001d97983 */ /* 0x000f280000300800 */
[----:B------:R-:W4:Y:S04]  /*16e0*/  LDL.LU R216, [R1+0x10] ;  /* 0x0000100001d87983 */ /* 0x000f280000300800 */
[----:B------:R-:W4:Y:S04]  /*16f0*/  LDL.LU R215, [R1+0xa8] ;  /* 0x0000a80001d77983 */ /* 0x000f280000300800 */
[----:B0-----:R-:W4:Y:S01]  /*1700*/  LDL.LU R214, [R1+0x18] ;  /* 0x0000180001d67983 */ /* 0x001f220000300800 */
[----:B------:R-:W-:Y:S01]  /*1710*/  PRMT R17, R71, 0x7632, R17 ;  /* 0x0000763247117816 */ /* 0x000fe20000000011 */
[----:B------:R-:W-:-:S03]  /*1720*/  FMUL.FTZ R250, R15, UR29 ;  /* 0x0000001d0ffa7c20 */ /* 0x000fc60008410000 */
[----:B------:R-:W-:Y:S01]  /*1730*/  SHF.L.U32 R17, R17, 0x10, RZ ;  /* 0x0000001011117819 */ /* 0x000fe200000006ff */
[----:B------:R-:W-:Y:S01]  /*1740*/  FFMA.FTZ R115, R250, R0, R115 ;  /* 0x00000000fa737223 */ /* 0x000fe20000010073 */
[----:B------:R-:W-:-:S03]  /*1750*/  PRMT R15, R72, 0x7632, R15 ;  /* 0x00007632480f7816 */ /* 0x000fc6000000000f */
[----:B------:R-:W-:Y:S01]  /*1760*/  FMUL.FTZ R249, R17, R0 ;  /* 0x0000000011f97220 */ /* 0x000fe20000410000 */
[----:B------:R-:W-:Y:S01]  /*1770*/  SHF.L.U32 R15, R15, 0x10, RZ ;  /* 0x000000100f0f7819 */ /* 0x000fe200000006ff */
[----:B------:R-:W-:Y:S01]  /*1780*/  FMUL.FTZ R14, R14, UR29 ;  /* 0x0000001d0e0e7c20 */ /* 0x000fe20008410000 */
[----:B------:R-:W-:Y:S01]  /*1790*/  PRMT R17, R73, 0x7632, R17 ;  /* 0x0000763249117816 */ /* 0x000fe20000000011 */
[----:B------:R-:W-:-:S03]  /*17a0*/  FMUL.FTZ R16, R16, UR29 ;  /* 0x0000001d10107c20 */ /* 0x000fc60008410000 */
[----:B------:R-:W-:Y:S01]  /*17b0*/  SHF.L.U32 R17, R17, 0x10, RZ ;  /* 0x0000001011117819 */ /* 0x000fe200000006ff */
[-C--:B------:R-:W-:Y:S01]  /*17c0*/  FMUL.FTZ R7, R7, R19.reuse ;  /* 0x0000001307077220 */ /* 0x080fe20000410000 */
[----:B------:R-:W-:Y:S01]  /*17d0*/  FFMA.FTZ R105, R6, R19, R105 ;  /* 0x0000001306697223 */ /* 0x000fe20000010069 */
[----:B------:R-:W-:Y:S01]  /*17e0*/  PRMT R19, R74, 0x7632, R19 ;  /* 0x000076324a137816 */ /* 0x000fe20000000013 */
[----:B------:R-:W-:Y:S01]  /*17f0*/  FMUL.FTZ R18, R18, UR29 ;  /* 0x0000001d12127c20 */ /* 0x000fe20008410000 */
[----:B------:R-:W-:-:S03]  /*1800*/  IADD3 R192, PT, PT, R196, 0x180, RZ ;  /* 0x00000180c4c07810 */ /* 0x000fc60007ffe0ff */
[----:B------:R-:W-:Y:S01]  /*1810*/  IMAD.U32 R19, R19, 0x10000, RZ ;  /* 0x0001000013137824 */ /* 0x000fe200078e00ff */
[----:B---3--:R-:W-:-:S04]  /*1820*/  PRMT R0, R188, 0x7632, R0 ;  /* 0x00007632bc007816 */ /* 0x008fc80000000000 */
[----:B------:R-:W-:-:S05]  /*1830*/  SHF.L.U32 R0, R0, 0x10, RZ ;  /* 0x0000001000007819 */ /* 0x000fca00000006ff */
[-C--:B------:R-:W-:Y:S01]  /*1840*/  FMUL.FTZ R15, R15, R0.reuse ;  /* 0x000000000f0f7220 */ /* 0x080fe20000410000 */
[----:B------:R-:W-:Y:S01]  /*1850*/  FFMA.FTZ R117, R14, R0, R117 ;  /* 0x000000000e757223 */ /* 0x000fe20000010075 */
[----:B------:R-:W-:Y:S01]  /*1860*/  IMAD.WIDE.U32 R192, R192, 0x10, R198 ;  /* 0x00000010c0c07825 */ /* 0x000fe200078e00c6 */
[----:B------:R-:W-:Y:S02]  /*1870*/  MOV R235, R234 ;  /* 0x000000ea00eb7202 */ /* 0x000fe40000000f00 */
[----:B------:R-:W-:Y:S02]  /*1880*/  MOV R234, R231 ;  /* 0x000000e700ea7202 */ /* 0x000fe40000000f00 */
[----:B------:R-:W-:Y:S01]  /*1890*/  MOV R231, R229 ;  /* 0x000000e500e77202 */ /* 0x000fe20000000f00 */
[----:B------:R-:W3:Y:S01]  /*18a0*/  LDG.E.128 R192, desc[UR20][R192.64] ;  /* 0x00000014c0c07981 */ /* 0x000ee2000c1e1d00 */
[----:B------:R-:W-:Y:S01]  /*18b0*/  MOV R229, R248 ;  /* 0x000000f800e57202 */ /* 0x000fe20000000f00 */
[----:B------:R-:W-:Y:S01]  /*18c0*/  FMUL.FTZ R248, R200, UR29 ;  /* 0x0000001dc8f87c20 */ /* 0x000fe20008410000 */
[--C-:B--2---:R-:W-:Y:S01]  /*18d0*/  FADD.FTZ R236, R236, R0.reuse ;  /* 0x00000000ecec7221 */ /* 0x104fe20000010000 */
[----:B------:R-:W-:-:S04]  /*18e0*/  PRMT R0, R189, 0x7632, R0 ;  /* 0x00007632bd007816 */ /* 0x000fc80000000000 */
[----:B------:R-:W-:-:S05]  /*18f0*/  SHF.L.U32 R0, R0, 0x10, RZ ;  /* 0x0000001000007819 */ /* 0x000fca00000006ff */
[-C--:B------:R-:W-:Y:S01]  /*1900*/  FMUL.FTZ R17, R17, R0.reuse ;  /* 0x0000000011117220 */ /* 0x080fe20000410000 */
[----:B------:R-:W-:Y:S01]  /*1910*/  FFMA.FTZ R119, R16, R0, R119 ;  /* 0x0000000010777223 */ /* 0x000fe20000010077 */
[--C-:B----4-:R-:W-:Y:S01]  /*1920*/  FADD.FTZ R223, R223, R0.reuse ;  /* 0x00000000dfdf7221 */ /* 0x110fe20000010000 */
[----:B------:R-:W-:-:S04]  /*1930*/  PRMT R0, R190, 0x7632, R0 ;  /* 0x00007632be007816 */ /* 0x000fc80000000000 */
[----:B------:R-:W-:-:S05]  /*1940*/  SHF.L.U32 R0, R0, 0x10, RZ ;  /* 0x0000001000007819 */ /* 0x000fca00000006ff */
[-C--:B------:R-:W-:Y:S01]  /*1950*/  FMUL.FTZ R19, R19, R0.reuse ;  /* 0x0000000013137220 */ /* 0x080fe20000410000 */
[----:B------:R-:W-:Y:S01]  /*1960*/  FADD.FTZ R217, R217, R0 ;  /* 0x00000000d9d97221 */ /* 0x000fe20000010000 */
[----:B------:R-:W-:Y:S01]  /*1970*/  FFMA.FTZ R216, R18, R0, R216 ;  /* 0x0000000012d87223 */ /* 0x000fe200000100d8 */
[----:B------:R-:W-:-:S04]  /*1980*/  PRMT R0, R191, 0x7632, R0 ;  /* 0x00007632bf007816 */ /* 0x000fc80000000000 */
[----:B------:R-:W-:Y:S01]  /*1990*/  SHF.L.U32 R0, R0, 0x10, RZ ;  /* 0x0000001000007819 */ /* 0x000fe200000006ff */
[----:B------:R-:W-:Y:S04]  /*19a0*/  STL [R1+0xb0], R236 ;  /* 0x0000b0ec01007387 */ /* 0x000fe80000100800 */
[----:B------:R-:W-:Y:S01]  /*19b0*/  FADD.FTZ R215, R215, R0 ;  /* 0x00000000d7d77221 */ /* 0x000fe20000010000 */
[----:B------:R-:W-:Y:S01]  /*19c0*/  FFMA.FTZ R214, R248, R0, R214 ;  /* 0x00000000f8d67223 */ /* 0x000fe200000100d6 */
[----:B------:R-:W-:Y:S04]  /*19d0*/  STL [R1+0xb8], R223 ;  /* 0x0000b8df01007387 */ /* 0x000fe80000100800 */
[----:B------:R-:W-:Y:S04]  /*19e0*/  STL [R1+0xa0], R217 ;  /* 0x0000a0d901007387 */ /* 0x000fe80000100800 */
[----:B------:R0:W-:Y:S04]  /*19f0*/  STL [R1+0x10], R216 ;  /* 0x000010d801007387 */ /* 0x0001e80000100800 */
[----:B------:R1:W-:Y:S04]  /*1a00*/  STL [R1+0xa8], R215 ;  /* 0x0000a8d701007387 */ /* 0x0003e80000100800 */
[----:B------:R2:W-:Y:S04]  /*1a10*/  STL [R1+0x18], R214 ;  /* 0x000018d601007387 */ /* 0x0005e80000100800 */
[----:B------:R-:W4:Y:S04]  /*1a20*/  LDL.LU R238, [R1+0x20] ;  /* 0x0000200001ee7983 */ /* 0x000f280000300800 */
[----:B0-----:R-:W4:Y:S01]  /*1a30*/  LDL.LU R216, [R1+0x90] ;  /* 0x0000900001d87983 */ /* 0x001f220000300800 */
[----:B------:R-:W-:-:S02]  /*1a40*/  PRMT R203, R75, 0x7632, R203 ;  /* 0x000076324bcb7816 */ /* 0x000fc400000000cb */
[----:B------:R-:W-:Y:S01]  /*1a50*/  MOV R236, R233 ;  /* 0x000000e900ec7202 */ /* 0x000fe20000000f00 */
[----:B-1----:R-:W4:Y:S01]  /*1a60*/  LDL.LU R215, [R1+0x28] ;  /* 0x0000280001d77983 */ /* 0x002f220000300800 */
[----:B------:R-:W-:Y:S02]  /*1a70*/  MOV R233, R228 ;  /* 0x000000e400e97202 */ /* 0x000fe40000000f00 */
[----:B------:R-:W-:Y:S02]  /*1a80*/  SHF.L.U32 R203, R203, 0x10, RZ ;  /* 0x00000010cbcb7819 */ /* 0x000fe400000006ff */
[----:B------:R-:W-:Y:S02]  /*1a90*/  MOV R228, R213 ;  /* 0x000000d500e47202 */ /* 0x000fe40000000f00 */
[----:B------:R-:W4:Y:S01]  /*1aa0*/  LDL.LU R213, [R1+0x98] ;  /* 0x0000980001d57983 */ /* 0x000f220000300800 */
[----:B------:R-:W-:Y:S01]  /*1ab0*/  MOV R237, R247 ;  /* 0x000000f700ed7202 */ /* 0x000fe20000000f00 */
[----:B------:R-:W-:Y:S01]  /*1ac0*/  FMUL.FTZ R247, R203, R0 ;  /* 0x00000000cbf77220 */ /* 0x000fe20000410000 */
[----:B------:R-:W-:Y:S01]  /*1ad0*/  FMUL.FTZ R200, R201, UR29 ;  /* 0x0000001dc9c87c20 */ /* 0x000fe20008410000 */
[----:B------:R-:W4:Y:S04]  /*1ae0*/  LDL.LU R223, [R1+0x80] ;  /* 0x0000800001df7983 */ /* 0x000f280000300800 */
[----:B------:R-:W4:Y:S04]  /*1af0*/  LDL.LU R217, [R1+0x30] ;  /* 0x0000300001d97983 */ /* 0x000f280000300800 */
[----:B--2---:R-:W2:Y:S01]  /*1b00*/  LDL.LU R214, [R1+0x38] ;  /* 0x0000380001d67983 */ /* 0x004ea20000300800 */
[----:B---3--:R-:W-:-:S04]  /*1b10*/  PRMT R0, R192, 0x7632, R0 ;  /* 0x00007632c0007816 */ /* 0x008fc80000000000 */
[----:B------:R-:W-:-:S05]  /*1b20*/  SHF.L.U32 R0, R0, 0x10, RZ ;  /* 0x0000001000007819 */ /* 0x000fca00000006ff */
[----:B----4-:R-:W-:Y:S01]  /*1b30*/  FFMA.FTZ R238, R200, R0, R238 ;  /* 0x00000000c8ee7223 */ /* 0x010fe200000100ee */
[----:B------:R-:W-:-:S04]  /*1b40*/  FADD.FTZ R216, R216, R0 ;  /* 0x00000000d8d87221 */ /* 0x000fc80000010000 */
[----:B------:R-:W-:Y:S04]  /*1b50*/  STL [R1+0x20], R238 ;  /* 0x000020ee01007387 */ /* 0x000fe80000100800 */
[----:B------:R0:W-:Y:S04]  /*1b60*/  STL [R1+0x90], R216 ;  /* 0x000090d801007387 */ /* 0x0001e80000100800 */
[----:B0-----:R-:W3:Y:S01]  /*1b70*/  LDL.LU R216, [R1+0x88] ;  /* 0x0000880001d87983 */ /* 0x001ee20000300800 */
[----:B------:R-:W-:-:S04]  /*1b80*/  PRMT R203, R76, 0x7632, R203 ;  /* 0x000076324ccb7816 */ /* 0x000fc800000000cb */
[----:B------:R-:W-:-:S05]  /*1b90*/  SHF.L.U32 R203, R203, 0x10, RZ ;  /* 0x00000010cbcb7819 */ /* 0x000fca00000006ff */
[----:B------:R-:W-:Y:S01]  /*1ba0*/  FMUL.FTZ R201, R203, R0 ;  /* 0x00000000cbc97220 */ /* 0x000fe20000410000 */
[----:B------:R-:W-:Y:S02]  /*1bb0*/  PRMT R0, R193, 0x7632, R0 ;  /* 0x00007632c1007816 */ /* 0x000fe40000000000 */
[----:B------:R-:W-:Y:S01]  /*1bc0*/  PRMT R203, R77, 0x7632, R203 ;  /* 0x000076324dcb7816 */ /* 0x000fe200000000cb */
[----:B------:R-:W-:Y:S01]  /*1bd0*/  FMUL.FTZ R202, R202, UR29 ;  /* 0x0000001dcaca7c20 */ /* 0x000fe20008410000 */
[----:B------:R-:W-:Y:S02]  /*1be0*/  SHF.L.U32 R0, R0, 0x10, RZ ;  /* 0x0000001000007819 */ /* 0x000fe400000006ff */
[----:B------:R-:W-:-:S03]  /*1bf0*/  SHF.L.U32 R203, R203, 0x10, RZ ;  /* 0x00000010cbcb7819 */ /* 0x000fc600000006ff */
[-C--:B------:R-:W-:Y:S01]  /*1c00*/  FFMA.FTZ R215, R202, R0.reuse, R215 ;  /* 0x00000000cad77223 */ /* 0x080fe200000100d7 */
[----:B------:R-:W-:Y:S01]  /*1c10*/  FADD.FTZ R213, R213, R0 ;  /* 0x00000000d5d57221 */ /* 0x000fe20000010000 */
[----:B------:R-:W-:Y:S01]  /*1c20*/  FMUL.FTZ R203, R203, R0 ;  /* 0x00000000cbcb7220 */ /* 0x000fe20000410000 */
[----:B------:R-:W-:Y:S02]  /*1c30*/  PRMT R204, R78, 0x7632, R204 ;  /* 0x000076324ecc7816 */ /* 0x000fe400000000cc */
[----:B------:R-:W-:Y:S01]  /*1c40*/  PRMT R0, R194, 0x7632, R0 ;  /* 0x00007632c2007816 */ /* 0x000fe20000000000 */
[----:B------:R0:W-:Y:S01]  /*1c50*/  STL [R1+0x28], R215 ;  /* 0x000028d701007387 */ /* 0x0001e20000100800 */
[----:B------:R-:W-:Y:S02]  /*1c60*/  IADD3 R196, PT, PT, R196, 0x200, RZ ;  /* 0x00000200c4c47810 */ /* 0x000fe40007ffe0ff */
[----:B------:R-:W-:Y:S01]  /*1c70*/  SHF.L.U32 R0, R0, 0x10, RZ ;  /* 0x0000001000007819 */ /* 0x000fe200000006ff */
[----:B------:R1:W-:Y:S02]  /*1c80*/  STL [R1+0x98], R213 ;  /* 0x000098d501007387 */ /* 0x0003e40000100800 */
[----:B------:R-:W-:-:S04]  /*1c90*/  IMAD.WIDE.U32 R196, R196, 0x10, R198 ;  /* 0x00000010c4c47825 */ /* 0x000fc800078e00c6 */
[--C-:B------:R-:W-:Y:S01]  /*1ca0*/  FADD.FTZ R223, R223, R0.reuse ;  /* 0x00000000dfdf7221 */ /* 0x100fe20000010000 */
[----:B0-----:R-:W-:Y:S01]  /*1cb0*/  MOV R215, R246 ;  /* 0x000000f600d77202 */ /* 0x001fe20000000f00 */
[----:B------:R-:W4:Y:S01]  /*1cc0*/  LDG.E.128 R196, desc[UR20][R196.64] ;  /* 0x00000014c4c47981 */ /* 0x000f22000c1e1d00 */
[----:B-1----:R-:W-:Y:S02]  /*1cd0*/  IMAD.U32 R213, R204, 0x10000, RZ ;  /* 0x00010000ccd57824 */ /* 0x002fe400078e00ff */
[----:B------:R-:W-:Y:S02]  /*1ce0*/  FMUL.FTZ R204, R205, UR29 ;  /* 0x0000001dcdcc7c20 */ /* 0x000fe40008410000 */
[-C--:B------:R-:W-:Y:S02]  /*1cf0*/  FMUL.FTZ R205, R213, R0.reuse ;  /* 0x00000000d5cd7220 */ /* 0x080fe40000410000 */
[----:B------:R-:W-:Y:S01]  /*1d00*/  FFMA.FTZ R217, R204, R0, R217 ;  /* 0x00000000ccd97223 */ /* 0x000fe200000100d9 */
[----:B------:R-:W-:Y:S01]  /*1d10*/  PRMT R0, R195, 0x7632, R0 ;  /* 0x00007632c3007816 */ /* 0x000fe20000000000 */
[----:B------:R-:W-:-:S03]  /*1d20*/  FMUL.FTZ R246, R212, UR29 ;  /* 0x0000001dd4f67c20 */ /* 0x000fc60008410000 */
[----:B------:R-:W-:Y:S01]  /*1d30*/  SHF.L.U32 R0, R0, 0x10, RZ ;  /* 0x0000001000007819 */ /* 0x000fe200000006ff */
[----:B------:R0:W-:Y:S04]  /*1d40*/  STL [R1+0x80], R223 ;  /* 0x000080df01007387 */ /* 0x0001e80000100800 */
[----:B--2---:R-:W-:Y:S01]  /*1d50*/  FFMA.FTZ R214, R246, R0, R214 ;  /* 0x00000000f6d67223 */ /* 0x004fe200000100d6 */
[----:B------:R-:W-:Y:S01]  /*1d60*/  STL [R1+0x30], R217 ;  /* 0x000030d901007387 */ /* 0x000fe20000100800 */
[----:B------:R-:W-:Y:S02]  /*1d70*/  MOV R238, R235 ;  /* 0x000000eb00ee7202 */ /* 0x000fe40000000f00 */
[----:B0-----:R-:W-:Y:S02]  /*1d80*/  MOV R223, R237 ;  /* 0x000000ed00df7202 */ /* 0x001fe40000000f00 */
[----:B------:R-:W-:-:S02]  /*1d90*/  MOV R237, R231 ;  /* 0x000000e700ed7202 */ /* 0x000fc40000000f00 */
[----:B------:R-:W-:Y:S02]  /*1da0*/  MOV R231, R229 ;  /* 0x000000e500e77202 */ /* 0x000fe40000000f00 */
[----:B------:R-:W-:Y:S02]  /*1db0*/  MOV R235, R234 ;  /* 0x000000ea00eb7202 */ /* 0x000fe40000000f00 */
[----:B------:R-:W-:Y:S02]  /*1dc0*/  MOV R229, R63 ;  /* 0x0000003f00e57202 */ /* 0x000fe40000000f00 */
[----:B------:R-:W-:Y:S01]  /*1dd0*/  MOV R234, R62 ;  /* 0x0000003e00ea7202 */ /* 0x000fe20000000f00 */
[----:B---3--:R-:W-:-:S05]  /*1de0*/  FADD.FTZ R216, R216, R0 ;  /* 0x00000000d8d87221 */ /* 0x008fca0000010000 */
[----:B------:R0:W-:Y:S04]  /*1df0*/  STL [R1+0x88], R216 ;  /* 0x000088d801007387 */ /* 0x0001e80000100800 */
[----:B------:R1:W-:Y:S04]  /*1e00*/  STL [R1+0x38], R214 ;  /* 0x000038d601007387 */ /* 0x0003e80000100800 */
[----:B------:R-:W2:Y:S04]  /*1e10*/  LDL.LU R63, [R1+0x40] ;  /* 0x00004000013f7983 */ /* 0x000ea80000300800 */
[----:B------:R-:W3:Y:S04]  /*1e20*/  LDL.LU R62, [R1+0x70] ;  /* 0x00007000013e7983 */ /* 0x000ee80000300800 */
[----:B------:R-:W3:Y:S04]  /*1e30*/  LDL.LU R240, [R1+0x48] ;  /* 0x0000480001f07983 */ /* 0x000ee80000300800 */
[----:B------:R-:W3:Y:S01]  /*1e40*/  LDL.LU R239, [R1+0x78] ;  /* 0x0000780001ef7983 */ /* 0x000ee20000300800 */
[----:B------:R-:W-:-:S02]  /*1e50*/  PRMT R213, R79, 0x7632, R213 ;  /* 0x000076324fd57816 */ /* 0x000fc400000000d5 */
[----:B------:R-:W-:Y:S01]  /*1e60*/  MOV R212, R245 ;  /* 0x000000f500d47202 */ /* 0x000fe20000000f00 */
[----:B0-----:R0:W5:Y:S01]  /*1e70*/  LDG.E.64 R216, desc[UR20][R210.64] ;  /* 0x00000014d2d87981 */ /* 0x001162000c1e1b00 */
[----:B------:R-:W-:-:S05]  /*1e80*/  SHF.L.U32 R213, R213, 0x10, RZ ;  /* 0x00000010d5d57819 */ /* 0x000fca00000006ff */
[----:B------:R-:W-:Y:S01]  /*1e90*/  FMUL.FTZ R245, R213, R0 ;  /* 0x00000000d5f57220 */ /* 0x000fe20000410000 */
[----:B0-----:R-:W-:Y:S02]  /*1ea0*/  MOV R211, R215 ;  /* 0x000000d700d37202 */ /* 0x001fe40000000f00 */
[----:B-1----:R0:W5:Y:S01]  /*1eb0*/  LDG.E.64 R214, desc[UR20][R208.64] ;  /* 0x00000014d0d67981 */ /* 0x002162000c1e1b00 */
[----:B------:R-:W-:Y:S02]  /*1ec0*/  PRMT R0, R80, 0x7632, R0 ;  /* 0x0000763250007816 */ /* 0x000fe40000000000 */
[----:B0-----:R-:W-:Y:S02]  /*1ed0*/  MOV R209, R212 ;  /* 0x000000d400d17202 */ /* 0x001fe40000000f00 */
[----:B------:R0:W5:Y:S01]  /*1ee0*/  LDG.E.64 R212, desc[UR20][R206.64] ;  /* 0x00000014ced47981 */ /* 0x000162000c1e1b00 */
[----:B------:R-:W-:Y:S01]  /*1ef0*/  IMAD.U32 R0, R0, 0x10000, RZ ;  /* 0x0001000000007824 */ /* 0x000fe200078e00ff */
[----:B0-----:R-:W-:-:S02]  /*1f00*/  MOV R207, R211 ;  /* 0x000000d300cf7202 */ /* 0x001fc40000000f00 */
[----:B------:R0:W5:Y:S01]  /*1f10*/  LDG.E.64 R210, desc[UR20][R218.64] ;  /* 0x00000014dad27981 */ /* 0x000162000c1e1b00 */
[----:B----4-:R-:W-:Y:S02]  /*1f20*/  PRMT R206, R196, 0x7632, R206 ;  /* 0x00007632c4ce7816 */ /* 0x010fe400000000ce */
[----:B0-----:R-:W-:Y:S02]  /*1f30*/  MOV R218, R209 ;  /* 0x000000d100da7202 */ /* 0x001fe40000000f00 */
[----:B------:R0:W5:Y:S02]  /*1f40*/  LDG.E.64 R208, desc[UR20][R220.64] ;  /* 0x00000014dcd07981 */ /* 0x000164000c1e1b00 */
[----:B0-----:R-:W-:Y:S02]  /*1f50*/  MOV R220, R218 ;  /* 0x000000da00dc7202 */ /* 0x001fe40000000f00 */
[----:B------:R-:W-:Y:S01]  /*1f60*/  SHF.L.U32 R218, R206, 0x10, RZ ;  /* 0x00000010ceda7819 */ /* 0x000fe200000006ff */
[----:B------:R-:W-:Y:S01]  /*1f70*/  FMUL.FTZ R206, R227, UR29 ;  /* 0x0000001de3ce7c20 */ /* 0x000fe20008410000 */
[----:B------:R-:W-:-:S03]  /*1f80*/  MOV R227, R207 ;  /* 0x000000cf00e37202 */ /* 0x000fc60000000f00 */
[----:B------:R-:W-:Y:S01]  /*1f90*/  FMUL.FTZ R207, R0, R218 ;  /* 0x000000da00cf7220 */ /* 0x000fe20000410000 */
[----:B------:R-:W-:-:S04]  /*1fa0*/  PRMT R0, R197, 0x7632, R0 ;  /* 0x00007632c5007816 */ /* 0x000fc80000000000 */
[----:B------:R-:W-:Y:S01]  /*1fb0*/  SHF.L.U32 R0, R0, 0x10, RZ ;  /* 0x0000001000007819 */ /* 0x000fe200000006ff */
[----:B--2---:R-:W-:Y:S01]  /*1fc0*/  FFMA.FTZ R63, R206, R218, R63 ;  /* 0x000000dace3f7223 */ /* 0x004fe2000001003f */
[----:B---3--:R-:W-:Y:S01]  /*1fd0*/  FADD.FTZ R62, R62, R218 ;  /* 0x000000da3e3e7221 */ /* 0x008fe20000010000 */
[----:B------:R-:W-:-:S03]  /*1fe0*/  FMUL.FTZ R218, R226, UR29 ;  /* 0x0000001de2da7c20 */ /* 0x000fc60008410000 */
[----:B------:R0:W-:Y:S01]  /*1ff0*/  STL [R1+0x40], R63 ;  /* 0x0000403f01007387 */ /* 0x0001e20000100800 */
[----:B------:R-:W-:Y:S01]  /*2000*/  FFMA.FTZ R240, R218, R0, R240 ;  /* 0x00000000daf07223 */ /* 0x000fe200000100f0 */
[----:B------:R-:W-:Y:S02]  /*2010*/  FADD.FTZ R239, R239, R0 ;  /* 0x00000000efef7221 */ /* 0x000fe40000010000 */
[----:B0-----:R0:W5:Y:S04]  /*2020*/  LDL.LU R63, [R1+0xf8] ;  /* 0x0000f800013f7983 */ /* 0x0011680000300800 */
[----:B------:R1:W-:Y:S04]  /*2030*/  STL [R1+0x70], R62 ;  /* 0x0000703e01007387 */ /* 0x0003e80000100800 */
[----:B-1----:R0:W5:Y:S04]  /*2040*/  LDL.LU R62, [R1+0xf4] ;  /* 0x0000f400013e7983 */ /* 0x0021680000300800 */
[----:B------:R1:W-:Y:S04]  /*2050*/  STL [R1+0x48], R240 ;  /* 0x000048f001007387 */ /* 0x0003e80000100800 */
[----:B------:R2:W-:Y:S01]  /*2060*/  STL [R1+0x78], R239 ;  /* 0x000078ef01007387 */ /* 0x0005e20000100800 */
[----:B-1----:R-:W-:-:S02]  /*2070*/  MOV R240, R238 ;  /* 0x000000ee00f07202 */ /* 0x002fc40000000f00 */
[----:B------:R-:W-:Y:S01]  /*2080*/  MOV R238, R237 ;  /* 0x000000ed00ee7202 */ /* 0x000fe20000000f00 */
[----:B------:R-:W-:Y:S01]  /*2090*/  IMAD.MOV.U32 R237, RZ, RZ, R231 ;  /* 0x000000ffffed7224 */ /* 0x000fe200078e00e7 */
[----:B------:R-:W-:Y:S02]  /*20a0*/  MOV R231, R61 ;  /* 0x0000003d00e77202 */ /* 0x000fe40000000f00 */
[----:B--2---:R-:W-:Y:S01]  /*20b0*/  MOV R239, R60 ;  /* 0x0000003c00ef7202 */ /* 0x004fe20000000f00 */
[----:B------:R-:W2:Y:S04]  /*20c0*/  LDL.LU R61, [R1+0x50] ;  /* 0x00005000013d7983 */ /* 0x000ea80000300800 */
[----:B------:R-:W3:Y:S01]  /*20d0*/  LDL.LU R60, [R1+0x60] ;  /* 0x00006000013c7983 */ /* 0x000ee20000300800 */
[----:B------:R-:W-:-:S04]  /*20e0*/  PRMT R219, R81, 0x7632, R219 ;  /* 0x0000763251db7816 */ /* 0x000fc800000000db */
[----:B------:R-:W-:-:S05]  /*20f0*/  SHF.L.U32 R219, R219, 0x10, RZ ;  /* 0x00000010dbdb7819 */ /* 0x000fca00000006ff */
[----:B------:R-:W-:Y:S01]  /*2100*/  FMUL.FTZ R219, R219, R0 ;  /* 0x00000000dbdb7220 */ /* 0x000fe20000410000 */
[----:B------:R-:W-:Y:S02]  /*2110*/  PRMT R0, R198, 0x7632, R0 ;  /* 0x00007632c6007816 */ /* 0x000fe40000000000 */
[----:B------:R-:W-:Y:S02]  /*2120*/  MOV R226, R227 ;  /* 0x000000e300e27202 */ /* 0x000fe40000000f00 */
[----:B------:R-:W-:Y:S01]  /*2130*/  MOV R227, R220 ;  /* 0x000000dc00e37202 */ /* 0x000fe20000000f00 */
[----:B------:R-:W-:Y:S01]  /*2140*/  FMUL.FTZ R220, R225, UR29 ;  /* 0x0000001de1dc7c20 */ /* 0x000fe20008410000 */
[----:B------:R-:W-:Y:S01]  /*2150*/  SHF.L.U32 R0, R0, 0x10, RZ ;  /* 0x0000001000007819 */ /* 0x000fe200000006ff */
[----:B------:R-:W4:Y:S04]  /*2160*/  LDL.LU R225, [R1+0x68] ;  /* 0x0000680001e17983 */ /* 0x000f280000300800 */
[----:B--2---:R-:W-:Y:S01]  /*2170*/  FFMA.FTZ R61, R220, R0, R61 ;  /* 0x00000000dc3d7223 */ /* 0x004fe2000001003d */
[----:B---3--:R-:W-:-:S04]  /*2180*/  FADD.FTZ R60, R60, R0 ;  /* 0x000000003c3c7221 */ /* 0x008fc80000010000 */
[----:B------:R1:W-:Y:S04]  /*2190*/  STL [R1+0x50], R61 ;  /* 0x0000503d01007387 */ /* 0x0003e80000100800 */
[----:B------:R2:W-:Y:S01]  /*21a0*/  STL [R1+0x60], R60 ;  /* 0x0000603c01007387 */ /* 0x0005e20000100800 */
[----:B-1----:R-:W-:-:S03]  /*21b0*/  FMUL.FTZ R61, R224, UR29 ;  /* 0x0000001de03d7c20 */ /* 0x002fc60008410000 */
[----:B------:R-:W3:Y:S01]  /*21c0*/  LDL.LU R224, [R1+0x58] ;  /* 0x0000580001e07983 */ /* 0x000ee20000300800 */
[----:B------:R-:W-:-:S04]  /*21d0*/  PRMT R221, R82, 0x7632, R221 ;  /* 0x0000763252dd7816 */ /* 0x000fc800000000dd */
[----:B------:R-:W-:Y:S02]  /*21e0*/  SHF.L.U32 R221, R221, 0x10, RZ ;  /* 0x00000010dddd7819 */ /* 0x000fe400000006ff */
[----:B------:R-:W-:-:S03]  /*21f0*/  PRMT R222, R83, 0x7632, R222 ;  /* 0x0000763253de7816 */ /* 0x000fc600000000de */
[----:B------:R-:W-:Y:S01]  /*2200*/  FMUL.FTZ R221, R221, R0 ;  /* 0x00000000dddd7220 */ /* 0x000fe20000410000 */
[----:B------:R-:W-:Y:S02]  /*2210*/  PRMT R0, R199, 0x7632, R0 ;  /* 0x00007632c7007816 */ /* 0x000fe40000000000 */
[----:B------:R-:W-:Y:S02]  /*2220*/  SHF.L.U32 R222, R222, 0x10, RZ ;  /* 0x00000010dede7819 */ /* 0x000fe400000006ff */
[----:B------:R-:W-:Y:S01]  /*2230*/  SHF.L.U32 R0, R0, 0x10, RZ ;  /* 0x0000001000007819 */ /* 0x000fe200000006ff */
[----:B------:R-:W-:Y:S04]  /*2240*/  STL [R1+0x4], R61 ;  /* 0x0000043d01007387 */ /* 0x000fe80000100800 */
[-C--:B--2---:R-:W-:Y:S01]  /*2250*/  FMUL.FTZ R60, R222, R0.reuse ;  /* 0x00000000de3c7220 */ /* 0x084fe20000410000 */
[----:B----4-:R-:W-:Y:S01]  /*2260*/  FADD.FTZ R225, R225, R0 ;  /* 0x00000000e1e17221 */ /* 0x010fe20000010000 */
[----:B---3--:R-:W-:-:S05]  /*2270*/  FFMA.FTZ R224, R61, R0, R224 ;  /* 0x000000003de07223 */ /* 0x008fca00000100e0 */
[----:B------:R-:W-:Y:S04]  /*2280*/  STL [R1+0x58], R224 ;  /* 0x000058e001007387 */ /* 0x000fe80000100800 */
[----:B------:R-:W-:Y:S04]  /*2290*/  STL [R1], R60 ;  /* 0x0000003c01007387 */ /* 0x000fe80000100800 */
[----:B------:R1:W-:Y:S04]  /*22a0*/  STL [R1+0x68], R225 ;  /* 0x000068e101007387 */ /* 0x0003e80000100800 */
[----:B-1----:R-:W2:Y:S01]  /*22b0*/  LDL.LU R225, [R1+0xdc] ;  /* 0x0000dc0001e17983 */ /* 0x002ea20000300800 */
[----:B------:R-:W-:Y:S01]  /*22c0*/  SHF.L.U32 R180, R180, 0x10, RZ ;  /* 0x00000010b4b47819 */ /* 0x000fe200000006ff */
[----:B------:R-:W-:Y:S01]  /*22d0*/  FMUL.FTZ R0, R226, UR29 ;  /* 0x0000001de2007c20 */ /* 0x000fe20008410000 */
[----:B------:R-:W-:Y:S01]  /*22e0*/  SHF.L.U32 R222, R64, 0x10, RZ ;  /* 0x0000001040de7819 */ /* 0x000fe200000006ff */
[----:B------:R-:W-:Y:S01]  /*22f0*/  FMUL.FTZ R224, R223, UR29 ;  /* 0x0000001ddfe07c20 */ /* 0x000fe20008410000 */
[----:B------:R-:W-:Y:S01]  /*2300*/  SHF.L.U32 R181, R181, 0x10, RZ ;  /* 0x00000010b5b57819 */ /* 0x000fe200000006ff */
[-C--:B------:R-:W-:Y:S01]  /*2310*/  FFMA.FTZ R100, R0, R180.reuse, R100 ;  /* 0x000000b400647223 */ /* 0x080fe20000010064 */
[----:B------:R-:W-:Y:S01]  /*2320*/  FADD.FTZ R160, R160, R180 ;  /* 0x000000b4a0a07221 */ /* 0x000fe20000010000 */
[----:B------:R-:W-:Y:S01]  /*2330*/  FMUL.FTZ R222, R222, R180 ;  /* 0x000000b4dede7220 */ /* 0x000fe20000410000 */
[----:B------:R-:W-:-:S02]  /*2340*/  IMAD.U32 R180, R65, 0x10000, RZ ;  /* 0x0001000041b47824 */ /* 0x000fc400078e00ff */
[-C--:B------:R-:W-:Y:S01]  /*2350*/  FFMA.FTZ R102, R224, R181.reuse, R102 ;  /* 0x000000b5e0667223 */ /* 0x080fe20000010066 */
[----:B------:R-:W-:Y:S01]  /*2360*/  FADD.FTZ R162, R162, R181 ;  /* 0x000000b5a2a27221 */ /* 0x000fe20000010000 */
[----:B------:R-:W-:Y:S01]  /*2370*/  FMUL.FTZ R223, R180, R181 ;  /* 0x000000b5b4df7220 */ /* 0x000fe20000410000 */
[----:B------:R-:W-:Y:S02]  /*2380*/  MOV R181, R236 ;  /* 0x000000ec00b57202 */ /* 0x000fe40000000f00 */
[----:B------:R-:W3:Y:S01]  /*2390*/  LDL.LU R236, [R1+0xe4] ;  /* 0x0000e40001ec7983 */ /* 0x000ee20000300800 */
[----:B------:R-:W-:Y:S01]  /*23a0*/  FMUL.FTZ R226, R240, UR29 ;  /* 0x0000001df0e27c20 */ /* 0x000fe20008410000 */
[----:B------:R-:W-:Y:S02]  /*23b0*/  MOV R240, R239 ;  /* 0x000000ef00f07202 */ /* 0x000fe40000000f00 */
[----:B------:R-:W-:Y:S02]  /*23c0*/  MOV R239, R231 ;  /* 0x000000e700ef7202 */ /* 0x000fe40000000f00 */
[----:B------:R-:W-:-:S02]  /*23d0*/  SHF.L.U32 R182, R182, 0x10, RZ ;  /* 0x00000010b6b67819 */ /* 0x000fc400000006ff */
[----:B------:R-:W-:Y:S02]  /*23e0*/  MOV R231, R229 ;  /* 0x000000e500e77202 */ /* 0x000fe40000000f00 */
[----:B------:R-:W4:Y:S01]  /*23f0*/  LDL.LU R229, [R1+0xcc] ;  /* 0x0000cc0001e57983 */ /* 0x000f220000300800 */
[----:B------:R-:W-:Y:S01]  /*2400*/  SHF.L.U32 R180, R66, 0x10, RZ ;  /* 0x0000001042b47819 */ /* 0x000fe200000006ff */
[----:B------:R-:W-:Y:S01]  /*2410*/  FFMA.FTZ R104, R226, R182, R104 ;  /* 0x000000b6e2687223 */ /* 0x000fe20000010068 */
[----:B--2---:R-:W-:-:S05]  /*2420*/  FADD.FTZ R225, R225, R182 ;  /* 0x000000b6e1e17221 */ /* 0x004fca0000010000 */
[----:B------:R1:W-:Y:S02]  /*2430*/  STL [R1+0xdc], R225 ;  /* 0x0000dce101007387 */ /* 0x0003e40000100800 */
[----:B-1----:R-:W-:Y:S02]  /*2440*/  FMUL.FTZ R225, R180, R182 ;  /* 0x000000b6b4e17220 */ /* 0x002fe40000410000 */
[----:B------:R-:W2:Y:S01]  /*2450*/  LDL.LU R182, [R1+0xd4] ;  /* 0x0000d40001b67983 */ /* 0x000ea20000300800 */
[----:B------:R-:W-:Y:S02]  /*2460*/  SHF.L.U32 R183, R183, 0x10, RZ ;  /* 0x00000010b7b77819 */ /* 0x000fe400000006ff */
[----:B------:R-:W-:-:S03]  /*2470*/  SHF.L.U32 R180, R67, 0x10, RZ ;  /* 0x0000001043b47819 */ /* 0x000fc600000006ff */
[----:B---3--:R-:W-:-:S05]  /*2480*/  FADD.FTZ R236, R236, R183 ;  /* 0x000000b7ecec7221 */ /* 0x008fca0000010000 */
[----:B------:R1:W-:Y:S01]  /*2490*/  STL [R1+0xe4], R236 ;  /* 0x0000e4ec01007387 */ /* 0x0003e20000100800 */
[----:B------:R-:W-:Y:S01]  /*24a0*/  FMUL.FTZ R227, R227, UR29 ;  /* 0x0000001de3e37c20 */ /* 0x000fe20008410000 */
[----:B-1----:R-:W-:Y:S01]  /*24b0*/  MOV R236, R228 ;  /* 0x000000e400ec7202 */ /* 0x002fe20000000f00 */
[----:B------:R-:W-:Y:S01]  /*24c0*/  FMUL.FTZ R228, R180, R183 ;  /* 0x000000b7b4e47220 */ /* 0x000fe20000410000 */
[----:B------:R-:W-:Y:S01]  /*24d0*/  SHF.L.U32 R180, R184, 0x10, RZ ;  /* 0x00000010b8b47819 */ /* 0x000fe200000006ff */
[----:B------:R-:W-:Y:S01]  /*24e0*/  FMUL.FTZ R184, R181, UR29 ;  /* 0x0000001db5b87c20 */ /* 0x000fe20008410000 */
[----:B------:R-:W-:-:S03]  /*24f0*/  SHF.L.U32 R181, R68, 0x10, RZ ;  /* 0x0000001044b57819 */ /* 0x000fc600000006ff */
[----:B----4-:R-:W-:Y:S01]  /*2500*/  FADD.FTZ R229, R229, R180 ;  /* 0x000000b4e5e57221 */ /* 0x010fe20000010000 */
[----:B------:R-:W-:Y:S02]  /*2510*/  FFMA.FTZ R106, R227, R183, R106 ;  /* 0x000000b7e36a7223 */ /* 0x000fe4000001006a */
[----:B------:R-:W3:Y:S01]  /*2520*/  LDL.LU R183, [R1+0xbc] ;  /* 0x0000bc0001b77983 */ /* 0x000ee20000300800 */
[----:B------:R-:W-:-:S03]  /*2530*/  FFMA.FTZ R108, R184, R180, R108 ;  /* 0x000000b4b86c7223 */ /* 0x000fc6000001006c */
[----:B------:R1:W-:Y:S02]  /*2540*/  STL [R1+0xcc], R229 ;  /* 0x0000cce501007387 */ /* 0x0003e40000100800 */
[----:B-1----:R-:W-:Y:S01]  /*2550*/  FMUL.FTZ R229, R181, R180 ;  /* 0x000000b4b5e57220 */ /* 0x002fe20000410000 */
[----:B------:R-:W-:-:S04]  /*2560*/  IMAD.U32 R180, R185, 0x10000, RZ ;  /* 0x00010000b9b47824 */ /* 0x000fc800078e00ff */
[----:B--2---:R-:W-:-:S05]  /*2570*/  FADD.FTZ R182, R182, R180 ;  /* 0x000000b4b6b67221 */ /* 0x004fca0000010000 */
[----:B------:R1:W-:Y:S04]  /*2580*/  STL [R1+0xd4], R182 ;  /* 0x0000d4b601007387 */ /* 0x0003e80000100800 */
[----:B-1----:R-:W2:Y:S01]  /*2590*/  LDL.LU R182, [R1+0xc4] ;  /* 0x0000c40001b67983 */ /* 0x002ea20000300800 */
[----:B------:R-:W-:Y:S01]  /*25a0*/  SHF.L.U32 R181, R69, 0x10, RZ ;  /* 0x0000001045b57819 */ /* 0x000fe200000006ff */
[----:B------:R-:W-:Y:S01]  /*25b0*/  FMUL.FTZ R230, R230, UR29 ;  /* 0x0000001de6e67c20 */ /* 0x000fe20008410000 */
[----:B------:R-:W-:-:S03]  /*25c0*/  FMUL.FTZ R231, R231, UR29 ;  /* 0x0000001de7e77c20 */ /* 0x000fc60008410000 */
[-C--:B------:R-:W-:Y:S01]  /*25d0*/  FFMA.FTZ R110, R230, R180.reuse, R110 ;  /* 0x000000b4e66e7223 */ /* 0x080fe2000001006e */
[----:B------:R-:W-:Y:S01]  /*25e0*/  FMUL.FTZ R185, R181, R180 ;  /* 0x000000b4b5b97220 */ /* 0x000fe20000410000 */
[----:B------:R-:W-:Y:S02]  /*25f0*/  SHF.L.U32 R180, R186, 0x10, RZ ;  /* 0x00000010bab47819 */ /* 0x000fe400000006ff */
[----:B------:R-:W-:-:S03]  /*2600*/  SHF.L.U32 R181, R70, 0x10, RZ ;  /* 0x0000001046b57819 */ /* 0x000fc600000006ff */
[-C--:B------:R-:W-:Y:S02]  /*2610*/  FFMA.FTZ R112, R231, R180.reuse, R112 ;  /* 0x000000b4e7707223 */ /* 0x080fe40000010070 */
[----:B------:R-:W-:Y:S01]  /*2620*/  FMUL.FTZ R186, R181, R180 ;  /* 0x000000b4b5ba7220 */ /* 0x000fe20000410000 */
[----:B---3--:R-:W-:Y:S01]  /*2630*/  FADD.FTZ R183, R183, R180 ;  /* 0x000000b4b7b77221 */ /* 0x008fe20000010000 */
[----:B------:R-:W-:Y:S01]  /*2640*/  SHF.L.U32 R180, R187, 0x10, RZ ;  /* 0x00000010bbb47819 */ /* 0x000fe200000006ff */
[----:B------:R-:W-:Y:S01]  /*2650*/  FMUL.FTZ R232, R232, UR29 ;  /* 0x0000001de8e87c20 */ /* 0x000fe20008410000 */
[----:B------:R-:W-:Y:S02]  /*2660*/  SHF.L.U32 R181, R71, 0x10, RZ ;  /* 0x0000001047b57819 */ /* 0x000fe400000006ff */
[----:B------:R1:W-:Y:S01]  /*2670*/  STL [R1+0xbc], R183 ;  /* 0x0000bcb701007387 */ /* 0x0003e20000100800 */
[-C--:B------:R-:W-:Y:S02]  /*2680*/  FFMA.FTZ R114, R232, R180.reuse, R114 ;  /* 0x000000b4e8727223 */ /* 0x080fe40000010072 */
[----:B------:R-:W-:Y:S01]  /*2690*/  FMUL.FTZ R187, R181, R180 ;  /* 0x000000b4b5bb7220 */ /* 0x000fe20000410000 */
[----:B-1----:R-:W3:Y:S01]  /*26a0*/  LDL.LU R183, [R1+0xb4] ;  /* 0x0000b40001b77983 */ /* 0x002ee20000300800 */
[----:B--2---:R-:W-:Y:S01]  /*26b0*/  FADD.FTZ R182, R182, R180 ;  /* 0x000000b4b6b67221 */ /* 0x004fe20000010000 */
[----:B------:R-:W-:-:S04]  /*26c0*/  SHF.L.U32 R180, R188, 0x10, RZ ;  /* 0x00000010bcb47819 */ /* 0x000fc800000006ff */
[----:B------:R1:W-:Y:S04]  /*26d0*/  STL [R1+0xc4], R182 ;  /* 0x0000c4b601007387 */ /* 0x0003e80000100800 */
[----:B------:R-:W2:Y:S01]  /*26e0*/  LDL.LU R188, [R1+0xac] ;  /* 0x0000ac0001bc7983 */ /* 0x000ea20000300800 */
[----:B------:R-:W-:Y:S01]  /*26f0*/  SHF.L.U32 R181, R72, 0x10, RZ ;  /* 0x0000001048b57819 */ /* 0x000fe200000006ff */
[----:B------:R-:W-:Y:S02]  /*2700*/  FMUL.FTZ R233, R233, UR29 ;  /* 0x0000001de9e97c20 */ /* 0x000fe40008410000 */
[----:B-1----:R-:W4:Y:S02]  /*2710*/  LDL.LU R182, [R1+0xc] ;  /* 0x00000c0001b67983 */ /* 0x002f240000300800 */
[----:B------:R-:W-:Y:S01]  /*2720*/  FFMA.FTZ R116, R233, R180, R116 ;  /* 0x000000b4e9747223 */ /* 0x000fe20000010074 */
[----:B------:R-:W-:Y:S01]  /*2730*/  FMUL.FTZ R234, R234, UR29 ;  /* 0x0000001deaea7c20 */ /* 0x000fe20008410000 */
[----:B--2---:R-:W-:-:S05]  /*2740*/  FADD.FTZ R188, R188, R180 ;  /* 0x000000b4bcbc7221 */ /* 0x004fca0000010000 */
[----:B------:R1:W-:Y:S02]  /*2750*/  STL [R1+0xac], R188 ;  /* 0x0000acbc01007387 */ /* 0x0003e40000100800 */
[----:B-1----:R-:W-:Y:S01]  /*2760*/  FMUL.FTZ R188, R181, R180 ;  /* 0x000000b4b5bc7220 */ /* 0x002fe20000410000 */
[----:B------:R-:W-:Y:S02]  /*2770*/  SHF.L.U32 R180, R189, 0x10, RZ ;  /* 0x00000010bdb47819 */ /* 0x000fe400000006ff */
[----:B------:R-:W-:-:S03]  /*2780*/  SHF.L.U32 R181, R73, 0x10, RZ ;  /* 0x0000001049b57819 */ /* 0x000fc600000006ff */
[----:B---3--:R-:W-:Y:S01]  /*2790*/  FADD.FTZ R183, R183, R180 ;  /* 0x000000b4b7b77221 */ /* 0x008fe20000010000 */
[-C--:B------:R-:W-:Y:S01]  /*27a0*/  FFMA.FTZ R118, R234, R180.reuse, R118 ;  /* 0x000000b4ea767223 */ /* 0x080fe20000010076 */
[----:B------:R-:W-:Y:S01]  /*27b0*/  FMUL.FTZ R189, R181, R180 ;  /* 0x000000b4b5bd7220 */ /* 0x000fe20000410000 */
[----:B------:R-:W-:Y:S02]  /*27c0*/  SHF.L.U32 R180, R190, 0x10, RZ ;  /* 0x00000010beb47819 */ /* 0x000fe400000006ff */
[----:B------:R1:W-:Y:S04]  /*27d0*/  STL [R1+0xb4], R183 ;  /* 0x0000b4b701007387 */ /* 0x0003e80000100800 */
[----:B-1----:R-:W2:Y:S04]  /*27e0*/  LDL.LU R183, [R1+0xa4] ;  /* 0x0000a40001b77983 */ /* 0x002ea80000300800 */
[----:B------:R-:W3:Y:S01]  /*27f0*/  LDL.LU R190, [R1+0x9c] ;  /* 0x00009c0001be7983 */ /* 0x000ee20000300800 */
[----:B------:R-:W-:Y:S01]  /*2800*/  FMUL.FTZ R235, R235, UR29 ;  /* 0x0000001debeb7c20 */ /* 0x000fe20008410000 */
[----:B------:R-:W-:-:S03]  /*2810*/  SHF.L.U32 R181, R74, 0x10, RZ ;  /* 0x000000104ab57819 */ /* 0x000fc600000006ff */
[----:B----4-:R-:W-:Y:S01]  /*2820*/  FFMA.FTZ R182, R235, R180, R182 ;  /* 0x000000b4ebb67223 */ /* 0x010fe200000100b6 */
[----:B---3--:R-:W-:-:S05]  /*2830*/  FADD.FTZ R190, R190, R180 ;  /* 0x000000b4bebe7221 */ /* 0x008fca0000010000 */
[----:B------:R1:W-:Y:S04]  /*2840*/  STL [R1+0x9c], R190 ;  /* 0x00009cbe01007387 */ /* 0x0003e80000100800 */
[----:B------:R3:W-:Y:S01]  /*2850*/  STL [R1+0xc], R182 ;  /* 0x00000cb601007387 */ /* 0x0007e20000100800 */
[----:B-1----:R-:W-:Y:S01]  /*2860*/  FMUL.FTZ R190, R181, R180 ;  /* 0x000000b4b5be7220 */ /* 0x002fe20000410000 */
[----:B------:R-:W-:Y:S02]  /*2870*/  IMAD.U32 R180, R191, 0x10000, RZ ;  /* 0x00010000bfb47824 */ /* 0x000fe400078e00ff */
[----:B------:R-:W4:Y:S01]  /*2880*/  LDL.LU R191, [R1+0x14] ;  /* 0x0000140001bf7983 */ /* 0x000f220000300800 */
[----:B------:R-:W-:Y:S01]  /*2890*/  FADD.FTZ R181, RZ, R222 ;  /* 0x000000deffb57221 */ /* 0x000fe20000010000 */
[----:B---3--:R-:W-:-:S03]  /*28a0*/  FFMA.FTZ R182, R0, R222, RZ ;  /* 0x000000de00b67223 */ /* 0x008fc600000100ff */
[----:B------:R-:W-:Y:S01]  /*28b0*/  FADD.FTZ R181, R4, R181 ;  /* 0x000000b504b57221 */ /* 0x000fe20000010000 */
[----:B------:R-:W-:-:S03]  /*28c0*/  FFMA.FTZ R182, R2, R4, R182 ;  /* 0x0000000402b67223 */ /* 0x000fc600000100b6 */
[----:B------:R-:W-:Y:S01]  /*28d0*/  FADD.FTZ R181, R223, R181 ;  /* 0x000000b5dfb57221 */ /* 0x000fe20000010000 */
[----:B------:R-:W-:Y:S01]  /*28e0*/  FFMA.FTZ R182, R224, R223, R182 ;  /* 0x000000dfe0b67223 */ /* 0x000fe200000100b6 */
[----:B--2---:R-:W-:Y:S01]  /*28f0*/  FADD.FTZ R183, R183, R180 ;  /* 0x000000b4b7b77221 */ /* 0x004fe20000010000 */
[----:B------:R-:W-:Y:S01]  /*2900*/  FMUL.FTZ R236, R236, UR29 ;  /* 0x0000001decec7c20 */ /* 0x000fe20008410000 */
[----:B------:R-:W-:Y:S01]  /*2910*/  FADD.FTZ R181, R5, R181 ;  /* 0x000000b505b57221 */ /* 0x000fe20000010000 */
[----:B------:R-:W-:Y:S02]  /*2920*/  FFMA.FTZ R182, R3, R5, R182 ;  /* 0x0000000503b67223 */ /* 0x000fe400000100b6 */
[----:B------:R1:W-:Y:S01]  /*2930*/  STL [R1+0xa4], R183 ;  /* 0x0000a4b701007387 */ /* 0x0003e20000100800 */
[----:B------:R-:W-:Y:S01]  /*2940*/  FADD.FTZ R181, R225, R181 ;  /* 0x000000b5e1b57221 */ /* 0x000fe20000010000 */
[----:B------:R-:W-:-:S03]  /*2950*/  FFMA.FTZ R182, R226, R225, R182 ;  /* 0x000000e1e2b67223 */ /* 0x000fc600000100b6 */
[----:B------:R-:W-:Y:S01]  /*2960*/  FADD.FTZ R181, R7, R181 ;  /* 0x000000b507b57221 */ /* 0x000fe20000010000 */
[----:B-1----:R-:W-:Y:S01]  /*2970*/  SHF.L.U32 R183, R75, 0x10, RZ ;  /* 0x000000104bb77819 */ /* 0x002fe200000006ff */
[----:B----4-:R-:W-:-:S05]  /*2980*/  FFMA.FTZ R191, R236, R180, R191 ;  /* 0x000000b4ecbf7223 */ /* 0x010fca00000100bf */
[----:B------:R1:W-:Y:S02]  /*2990*/  STL [R1+0x14], R191 ;  /* 0x000014bf01007387 */ /* 0x0003e40000100800 */
[----:B-1----:R-:W-:Y:S01]  /*29a0*/  FMUL.FTZ R191, R183, R180 ;  /* 0x000000b4b7bf7220 */ /* 0x002fe20000410000 */
[----:B------:R-:W-:Y:S01]  /*29b0*/  FFMA.FTZ R180, R6, R7, R182 ;  /* 0x0000000706b47223 */ /* 0x000fe200000100b6 */
[----:B------:R-:W-:Y:S01]  /*29c0*/  SHF.L.U32 R182, R192, 0x10, RZ ;  /* 0x00000010c0b67819 */ /* 0x000fe200000006ff */
[----:B------:R-:W-:Y:S01]  /*29d0*/  FADD.FTZ R183, R228, R181 ;  /* 0x000000b5e4b77221 */ /* 0x000fe20000010000 */
[----:B------:R-:W2:Y:S04]  /*29e0*/  LDL.LU R192, [R1+0x8c] ;  /* 0x00008c0001c07983 */ /* 0x000ea80000300800 */
[----:B------:R-:W3:Y:S01]  /*29f0*/  LDL.LU R181, [R1+0x1c] ;  /* 0x00001c0001b57983 */ /* 0x000ee20000300800 */
[----:B------:R-:W-:Y:S01]  /*2a00*/  FMUL.FTZ R237, R237, UR29 ;  /* 0x0000001deded7c20 */ /* 0x000fe20008410000 */
[----:B------:R-:W-:-:S03]  /*2a10*/  FFMA.FTZ R180, R227, R228, R180 ;  /* 0x000000e4e3b47223 */ /* 0x000fc600000100b4 */
[----:B---3--:R-:W-:Y:S01]  /*2a20*/  FFMA.FTZ R181, R237, R182, R181 ;  /* 0x000000b6edb57223 */ /* 0x008fe200000100b5 */
[----:B--2---:R-:W-:-:S04]  /*2a30*/  FADD.FTZ R192, R192, R182 ;  /* 0x000000b6c0c07221 */ /* 0x004fc80000010000 */
[----:B------:R1:W-:Y:S04]  /*2a40*/  STL [R1+0x1c], R181 ;  /* 0x00001cb501007387 */ /* 0x0003e80000100800 */
[----:B------:R2:W-:Y:S01]  /*2a50*/  STL [R1+0x8c], R192 ;  /* 0x00008cc001007387 */ /* 0x0005e20000100800 */
[----:B-1----:R-:W-:Y:S01]  /*2a60*/  FFMA.FTZ R181, R252, R251, R180 ;  /* 0x000000fbfcb57223 */ /* 0x002fe200000100b4 */
[----:B------:R-:W-:Y:S01]  /*2a70*/  FADD.FTZ R180, R251, R183 ;  /* 0x000000b7fbb47221 */ /* 0x000fe20000010000 */
[----:B------:R-:W-:-:S05]  /*2a80*/  SHF.L.U32 R183, R76, 0x10, RZ ;  /* 0x000000104cb77819 */ /* 0x000fca00000006ff */
[----:B--2---:R-:W-:Y:S02]  /*2a90*/  FMUL.FTZ R192, R183, R182 ;  /* 0x000000b6b7c07220 */ /* 0x004fe40000410000 */
[----:B------:R-:W2:Y:S01]  /*2aa0*/  LDL.LU R183, [R1+0x24] ;  /* 0x0000240001b77983 */ /* 0x000ea20000300800 */
[----:B------:R-:W-:-:S03]  /*2ab0*/  SHF.L.U32 R182, R193, 0x10, RZ ;  /* 0x00000010c1b67819 */ /* 0x000fc600000006ff */
[----:B------:R-:W3:Y:S01]  /*2ac0*/  LDL.LU R193, [R1+0x94] ;  /* 0x0000940001c17983 */ /* 0x000ee20000300800 */
[----:B------:R-:W-:Y:S01]  /*2ad0*/  FADD.FTZ R180, R229, R180 ;  /* 0x000000b4e5b47221 */ /* 0x000fe20000010000 */
[----:B------:R-:W-:-:S03]  /*2ae0*/  FMUL.FTZ R238, R238, UR29 ;  /* 0x0000001deeee7c20 */ /* 0x000fc60008410000 */
[----:B------:R-:W-:-:S04]  /*2af0*/  FADD.FTZ R180, R9, R180 ;  /* 0x000000b409b47221 */ /* 0x000fc80000010000 */
[----:B------:R-:W-:-:S04]  /*2b00*/  FADD.FTZ R180, R185, R180 ;  /* 0x000000b4b9b47221 */ /* 0x000fc80000010000 */
[----:B------:R-:W-:-:S04]  /*2b10*/  FADD.FTZ R180, R11, R180 ;  /* 0x000000b40bb47221 */ /* 0x000fc80000010000 */
[----:B------:R-:W-:Y:S01]  /*2b20*/  FADD.FTZ R180, R186, R180 ;  /* 0x000000b4bab47221 */ /* 0x000fe20000010000 */
[----:B--2---:R-:W-:Y:S01]  /*2b30*/  FFMA.FTZ R183, R238, R182, R183 ;  /* 0x000000b6eeb77223 */ /* 0x004fe200000100b7 */
[----:B---3--:R-:W-:-:S04]  /*2b40*/  FADD.FTZ R193, R193, R182 ;  /* 0x000000b6c1c17221 */ /* 0x008fc80000010000 */
[----:B------:R1:W-:Y:S04]  /*2b50*/  STL [R1+0x24], R183 ;  /* 0x000024b701007387 */ /* 0x0003e80000100800 */
[----:B------:R2:W-:Y:S01]  /*2b60*/  STL [R1+0x94], R193 ;  /* 0x000094c101007387 */ /* 0x0005e20000100800 */
[----:B-1----:R-:W-:-:S05]  /*2b70*/  SHF.L.U32 R183, R77, 0x10, RZ ;  /* 0x000000104db77819 */ /* 0x002fca00000006ff */
[----:B--2---:R-:W-:Y:S02]  /*2b80*/  FMUL.FTZ R193, R183, R182 ;  /* 0x000000b6b7c17220 */ /* 0x004fe40000410000 */
[----:B------:R-:W2:Y:S01]  /*2b90*/  LDL.LU R183, [R1+0x7c] ;  /* 0x00007c0001b77983 */ /* 0x000ea20000300800 */
[----:B------:R-:W-:Y:S01]  /*2ba0*/  FADD.FTZ R182, R13, R180 ;  /* 0x000000b40db67221 */ /* 0x000fe20000010000 */
[----:B------:R-:W-:Y:S02]  /*2bb0*/  SHF.L.U32 R180, R194, 0x10, RZ ;  /* 0x00000010c2b47819 */ /* 0x000fe400000006ff */
[----:B------:R-:W3:Y:S01]  /*2bc0*/  LDL.LU R194, [R1+0x2c] ;  /* 0x00002c0001c27983 */ /* 0x000ee20000300800 */
[----:B------:R-:W-:Y:S02]  /*2bd0*/  FMUL.FTZ R239, R239, UR29 ;  /* 0x0000001defef7c20 */ /* 0x000fe40008410000 */
[----:B--2---:R-:W-:Y:S02]  /*2be0*/  FADD.FTZ R183, R183, R180 ;  /* 0x000000b4b7b77221 */ /* 0x004fe40000010000 */
[----:B---3--:R-:W-:-:S03]  /*2bf0*/  FFMA.FTZ R194, R239, R180, R194 ;  /* 0x000000b4efc27223 */ /* 0x008fc600000100c2 */
[----:B------:R1:W-:Y:S04]  /*2c00*/  STL [R1+0x7c], R183 ;  /* 0x00007cb701007387 */ /* 0x0003e80000100800 */
[----:B------:R2:W-:Y:S01]  /*2c10*/  STL [R1+0x2c], R194 ;  /* 0x00002cc201007387 */ /* 0x0005e20000100800 */
[----:B-1----:R-:W-:-:S05]  /*2c20*/  SHF.L.U32 R183, R78, 0x10, RZ ;  /* 0x000000104eb77819 */ /* 0x002fca00000006ff */
[----:B--2---:R-:W-:Y:S01]  /*2c30*/  FMUL.FTZ R194, R183, R180 ;  /* 0x000000b4b7c27220 */ /* 0x004fe20000410000 */
[----:B------:R-:W-:Y:S01]  /*2c40*/  SHF.L.U32 R180, R195, 0x10, RZ ;  /* 0x00000010c3b47819 */ /* 0x000fe200000006ff */
[----:B------:R-:W2:Y:S01]  /*2c50*/  LDL.LU R183, [R1+0x84] ;  /* 0x0000840001b77983 */ /* 0x000ea20000300800 */
[----:B------:R-:W-:Y:S01]  /*2c60*/  MOV R195, R240 ;  /* 0x000000f000c37202 */ /* 0x000fe20000000f00 */
[----:B------:R-:W-:Y:S02]  /*2c70*/  FMUL.FTZ R240, R244, UR29 ;  /* 0x0000001df4f07c20 */ /* 0x000fe40008410000 */
[----:B------:R-:W3:Y:S01]  /*2c80*/  LDL.LU R244, [R1+0x34] ;  /* 0x0000340001f47983 */ /* 0x000ee20000300800 */
[----:B------:R-:W-:-:S04]  /*2c90*/  FADD.FTZ R182, R187, R182 ;  /* 0x000000b6bbb67221 */ /* 0x000fc80000010000 */
[----:B------:R-:W-:Y:S01]  /*2ca0*/  FADD.FTZ R182, R249, R182 ;  /* 0x000000b6f9b67221 */ /* 0x000fe20000010000 */
[----:B--2---:R-:W-:Y:S01]  /*2cb0*/  FADD.FTZ R183, R183, R180 ;  /* 0x000000b4b7b77221 */ /* 0x004fe20000010000 */
[----:B---3--:R-:W-:-:S04]  /*2cc0*/  FFMA.FTZ R244, R240, R180, R244 ;  /* 0x000000b4f0f47223 */ /* 0x008fc800000100f4 */
[----:B------:R1:W-:Y:S04]  /*2cd0*/  STL [R1+0x84], R183 ;  /* 0x000084b701007387 */ /* 0x0003e80000100800 */
[----:B------:R2:W-:Y:S01]  /*2ce0*/  STL [R1+0x34], R244 ;  /* 0x000034f401007387 */ /* 0x0005e20000100800 */
[----:B-1----:R-:W-:Y:S02]  /*2cf0*/  SHF.L.U32 R183, R79, 0x10, RZ ;  /* 0x000000104fb77819 */ /* 0x002fe400000006ff */
[----:B--2---:R-:W-:-:S03]  /*2d00*/  MOV R244, R195 ;  /* 0x000000c300f47202 */ /* 0x004fc60000000f00 */
[----:B------:R-:W-:Y:S02]  /*2d10*/  FMUL.FTZ R195, R183, R180 ;  /* 0x000000b4b7c37220 */ /* 0x000fe40000410000 */
[----:B------:R-:W2:Y:S01]  /*2d20*/  LDL.LU R183, [R1+0x3c] ;  /* 0x00003c0001b77983 */ /* 0x000ea20000300800 */
[----:B------:R-:W-:-:S03]  /*2d30*/  IMAD.U32 R180, R196, 0x10000, RZ ;  /* 0x00010000c4b47824 */ /* 0x000fc600078e00ff */
[----:B------:R-:W3:Y:S01]  /*2d40*/  LDL.LU R196, [R1+0x6c] ;  /* 0x00006c0001c47983 */ /* 0x000ee20000300800 */
[----:B------:R-:W-:-:S04]  /*2d50*/  FADD.FTZ R182, R188, R182 ;  /* 0x000000b6bcb67221 */ /* 0x000fc80000010000 */
[----:B------:R-:W-:-:S04]  /*2d60*/  FADD.FTZ R182, R15, R182 ;  /* 0x000000b60fb67221 */ /* 0x000fc80000010000 */
[----:B------:R-:W-:-:S04]  /*2d70*/  FADD.FTZ R182, R189, R182 ;  /* 0x000000b6bdb67221 */ /* 0x000fc80000010000 */
[----:B------:R-:W-:Y:S01]  /*2d80*/  FADD.FTZ R182, R17, R182 ;  /* 0x000000b611b67221 */ /* 0x000fe20000010000 */
[----:B------:R-:W-:-:S03]  /*2d90*/  FMUL.FTZ R241, R241, UR29 ;  /* 0x0000001df1f17c20 */ /* 0x000fc60008410000 */
[----:B------:R-:W-:-:S04]  /*2da0*/  FADD.FTZ R182, R190, R182 ;  /* 0x000000b6beb67221 */ /* 0x000fc80000010000 */
        /* <DEDUP_REMOVED lines=14> */
[----:B------:R-:W-:-:S04]  /*2e90*/  FMUL.FTZ R242, R242, UR29 ;  /* 0x0000001df2f27c20 */ /* 0x000fc80008410000 */
[----:B--2---:R-:W-:Y:S01]  /*2ea0*/  FFMA.FTZ R183, R242, R182, R183 ;  /* 0x000000b6f2b77223 */ /* 0x004fe200000100b7 */
[----:B---3--:R-:W-:-:S04]  /*2eb0*/  FADD.FTZ R197, R197, R182 ;  /* 0x000000b6c5c57221 */ /* 0x008fc80000010000 */
[----:B------:R1:W-:Y:S04]  /*2ec0*/  STL [R1+0x44], R183 ;  /* 0x000044b701007387 */ /* 0x0003e80000100800 */
[----:B------:R2:W-:Y:S01]  /*2ed0*/  STL [R1+0x74], R197 ;  /* 0x000074c501007387 */ /* 0x0005e20000100800 */
[----:B-1----:R-:W-:-:S05]  /*2ee0*/  SHF.L.U32 R183, R81, 0x10, RZ ;  /* 0x0000001051b77819 */ /* 0x002fca00000006ff */
[----:B--2---:R-:W-:Y:S02]  /*2ef0*/  FMUL.FTZ R197, R183, R182 ;  /* 0x000000b6b7c57220 */ /* 0x004fe40000410000 */
[----:B------:R-:W2:Y:S01]  /*2f00*/  LDL.LU R183, [R1+0x4c] ;  /* 0x00004c0001b77983 */ /* 0x000ea20000300800 */
[----:B------:R-:W-:-:S03]  /*2f10*/  SHF.L.U32 R182, R198, 0x10, RZ ;  /* 0x00000010c6b67819 */ /* 0x000fc600000006ff */
[----:B------:R-:W3:Y:S01]  /*2f20*/  LDL.LU R198, [R1+0x5c] ;  /* 0x00005c0001c67983 */ /* 0x000ee20000300800 */
[----:B------:R-:W-:Y:S01]  /*2f30*/  FMUL.FTZ R243, R243, UR29 ;  /* 0x0000001df3f37c20 */ /* 0x000fe20008410000 */
        /* <DEDUP_REMOVED lines=10> */
[----:B------:R-:W-:-:S04]  /*2fe0*/  FADD.FTZ R180, R180, R205 ;  /* 0x000000cdb4b47221 */ /* 0x000fc80000010000 */
[----:B------:R-:W-:-:S04]  /*2ff0*/  FADD.FTZ R180, R180, R195 ;  /* 0x000000c3b4b47221 */ /* 0x000fc80000010000 */
[----:B------:R-:W-:Y:S01]  /*3000*/  FADD.FTZ R180, R180, R245 ;  /* 0x000000f5b4b47221 */ /* 0x000fe20000010000 */
[----:B------:R-:W-:-:S03]  /*3010*/  MOV R183, R244 ;  /* 0x000000f400b77202 */ /* 0x000fc60000000f00 */
[----:B------:R-:W-:Y:S01]  /*3020*/  FADD.FTZ R180, R180, R196 ;  /* 0x000000c4b4b47221 */ /* 0x000fe20000010000 */
[----:B------:R-:W-:-:S03]  /*3030*/  SHF.L.U32 R244, R199, 0x10, RZ ;  /* 0x00000010c7f47819 */ /* 0x000fc600000006ff */
[----:B------:R-:W-:Y:S01]  /*3040*/  FADD.FTZ R180, R180, R207 ;  /* 0x000000cfb4b47221 */ /* 0x000fe20000010000 */
[----:B------:R-:W-:-:S03]  /*3050*/  FMUL.FTZ R199, R183, UR29 ;  /* 0x0000001db7c77c20 */ /* 0x000fc60008410000 */
[----:B------:R-:W-:-:S04]  /*3060*/  FADD.FTZ R180, R180, R197 ;  /* 0x000000c5b4b47221 */ /* 0x000fc80000010000 */
[----:B------:R-:W-:-:S04]  /*3070*/  FADD.FTZ R180, R180, R219 ;  /* 0x000000dbb4b47221 */ /* 0x000fc80000010000 */
[----:B------:R-:W-:Y:S01]  /*3080*/  FADD.FTZ R183, R180, R198 ;  /* 0x000000c6b4b77221 */ /* 0x000fe20000010000 */
        /* <DEDUP_REMOVED lines=11> */
[----:B--2---:R-:W-:-:S05]  /*3140*/  FFMA.FTZ R182, R199, R244, R182 ;  /* 0x000000f4c7b67223 */ /* 0x004fca00000100b6 */
[----:B------:R1:W-:Y:S04]  /*3150*/  STL [R1+0x54], R182 ;  /* 0x000054b601007387 */ /* 0x0003e80000100800 */
        /* <DEDUP_REMOVED lines=18> */
[----:B-1----:R-:W-:Y:S01]  /*3280*/  FFMA.FTZ R182, R243, R198, R181 ;  /* 0x000000c6f3b67223 */ /* 0x002fe200000100b5 */
[----:B------:R-:W-:Y:S01]  /*3290*/  SHF.L.U32 R181, R83, 0x10, RZ ;  /* 0x0000001053b57819 */ /* 0x000fe200000006ff */
[----:B------:R-:W-:Y:S02]  /*32a0*/  FADD.FTZ R183, R183, R221 ;  /* 0x000000ddb7b77221 */ /* 0x000fe40000010000 */
[----:B------:R-:W-:Y:S01]  /*32b0*/  FFMA.FTZ R182, R220, R221, R182 ;  /* 0x000000dddcb67223 */ /* 0x000fe200000100b6 */
[----:B--2---:R-:W-:Y:S01]  /*32c0*/  FADD.FTZ R180, R180, R244 ;  /* 0x000000f4b4b47221 */ /* 0x004fe20000010000 */
[----:B------:R-:W-:-:S04]  /*32d0*/  FMUL.FTZ R244, R181, R244 ;  /* 0x000000f4b5f47220 */ /* 0x000fc80000410000 */
[----:B------:R-:W-:Y:S01]  /*32e0*/  FFMA.FTZ R182, R199, R244, R182 ;  /* 0x000000f4c7b67223 */ /* 0x000fe200000100b6 */
[----:B------:R-:W-:Y:S01]  /*32f0*/  FADD.FTZ R183, R183, R244 ;  /* 0x000000f4b7b77221 */ /* 0x000fe20000010000 */
[----:B------:R0:W-:Y:S02]  /*3300*/  STL [R1+0x64], R180 ;  /* 0x000064b401007387 */ /* 0x0001e40000100800 */
[----:B------:R-:W-:Y:S01]  /*3310*/  FFMA.FTZ R182, R61, R60, R182 ;  /* 0x0000003c3db67223 */ /* 0x000fe200000100b6 */
[----:B------:R-:W-:Y:S01]  /*3320*/  FADD.FTZ R183, R183, R60 ;  /* 0x0000003cb7b77221 */ /* 0x000fe20000010000 */
[----:B------:R0:W5:Y:S04]  /*3330*/  LDL.LU R61, [R1+0xf0] ;  /* 0x0000f000013d7983 */ /* 0x0001680000300800 */
[----:B------:R0:W5:Y:S01]  /*3340*/  LDL.LU R60, [R1+0xec] ;  /* 0x0000ec00013c7983 */ /* 0x0001620000300800 */
[----:B------:R-:W-:Y:S05]  /*3350*/  BRA `(.L_x_7348) ;  /* 0x0000000400347947 */ /* 0x000fea0003800000 */
.L_x_7347:
        /* <DEDUP_REMOVED lines=12> */
.L_x_7349:
[----:B------:R-:W-:Y:S01]  /*3420*/  CS2R R182, SRZ ;  /* 0x0000000000b67805 */ /* 0x000fe2000001ff00 */
[----:B------:R-:W-:Y:S06]  /*3430*/  BRA.U UP0, `(.L_x_7350) ;  /* 0x0000000100587547 */ /* 0x000fec000b800000 */
[----:B------:R-:W0:Y:S01]  /*3440*/  LDC.64 R214, c[0x0][0x3b0] ;  /* 0x0000ec00ffd67b82 */ /* 0x000e220000000a00 */
[C---:B------:R-:W-:Y:S01]  /*3450*/  IADD3 R213, PT, PT, R208.reuse, 0x180, RZ ;  /* 0x00000180d0d57810 */ /* 0x040fe20007ffe0ff */
[C---:B------:R-:W-:Y:S01]  /*3460*/  VIADD R210, R208.reuse, 0x100 ;  /* 0x00000100d0d27836 */ /* 0x040fe20000000000 */
[C---:B------:R-:W-:Y:S02]  /*3470*/  IADD3 R209, PT, PT, R208.reuse, 0x80, RZ ;  /* 0x00000080d0d17810 */ /* 0x040fe40007ffe0ff */
[C---:B------:R-:W-:Y:S01]  /*3480*/  IADD3 R212, PT, PT, R208.reuse, 0x200, RZ ;  /* 0x00000200d0d47810 */ /* 0x040fe20007ffe0ff */
[----:B0-----:R-:W-:-:S04]  /*3490*/  IMAD.WIDE.U32 R180, R208, 0x8, R214 ;  /* 0x00000008d0b47825 */ /* 0x001fc800078e00d6 */
[----:B------:R-:W-:-:S04]  /*34a0*/  IMAD.WIDE.U32 R216, R213, 0x8, R214 ;  /* 0x00000008d5d87825 */ /* 0x000fc800078e00d6 */
[----:B------:R-:W-:Y:S01]  /*34b0*/  IMAD.WIDE.U32 R208, R209, 0x8, R214 ;  /* 0x00000008d1d07825 */ /* 0x000fe200078e00d6 */
[----:B------:R-:W-:-:S03]  /*34c0*/  MOV R213, R217 ;  /* 0x000000d900d57202 */ /* 0x000fc60000000f00 */
        /* <DEDUP_REMOVED lines=13> */
.L_x_7350:
[----:B------:R-:W0:Y:S01]  /*35a0*/  S2R R20, SR_TID.X ;  /* 0x0000000000147919 */ /* 0x000e220000002100 */
[----:B------:R-:W-:Y:S01]  /*35b0*/  UIMAD UR9, UR8, UR26, URZ ;  /* 0x0000001a080972a4 */ /* 0x000fe2000f8e02ff */
[----:B------:R-:W1:Y:S01]  /*35c0*/  LDC.64 R180, c[0x0][0x438] ;  /* 0x00010e00ffb47b82 */ /* 0x000e620000000a00 */
[C---:B------:R-:W-:Y:S02]  /*35d0*/  IADD3 R30, PT, PT, R208.reuse, 0x80, RZ ;  /* 0x00000080d01e7810 */ /* 0x040fe40007ffe0ff */
[----:B------:R-:W-:Y:S01]  /*35e0*/  USHF.R.S32.HI UR10, URZ, 0x1f, UR9 ;  /* 0x0000001fff0a7899 */ /* 0x000fe20008011409 */
[C---:B------:R-:W-:Y:S02]  /*35f0*/  IADD3 R32, PT, PT, R208.reuse, 0x100, RZ ;  /* 0x00000100d0207810 */ /* 0x040fe40007ffe0ff */
[C---:B------:R-:W-:Y:S01]  /*3600*/  IADD3 R34, PT, PT, R208.reuse, 0x180, RZ ;  /* 0x00000180d0227810 */ /* 0x040fe20007ffe0ff */
[----:B------:R-:W-:Y:S01]  /*3610*/  ULEA.HI UR10, UR10, UR9, URZ, 0x3 ;  /* 0x000000090a0a7291 */ /* 0x000fe2000f8f18ff */
[----:B------:R-:W2:Y:S01]  /*3620*/  LDC.64 R38, c[0x0][0x3b0] ;  /* 0x0000ec00ff267b82 */ /* 0x000ea20000000a00 */
[----:B------:R-:W-:-:S04]  /*3630*/  IADD3 R36, PT, PT, R208, 0x200, RZ ;  /* 0x00000200d0247810 */ /* 0x000fc80007ffe0ff */
        /* <DEDUP_REMOVED lines=9> */
[--C-:B------:R-:W-:Y:S01]  /*36d0*/  IMAD.WIDE.U32 R20, R20, 0x20, R180.reuse ;  /* 0x0000002014147825 */ /* 0x100fe200078e00b4 */
[----:B------:R1:W5:Y:S03]  /*36e0*/  LDG.E.128 R56, desc[UR20][R22.64] ;  /* 0x0000001416387981 */ /* 0x000366000c1e1d00 */
[--C-:B------:R-:W-:Y:S01]  /*36f0*/  IMAD.WIDE.U32 R24, R24, 0x20, R180.reuse ;  /* 0x0000002018187825 */ /* 0x100fe200078e00b4 */
[----:B------:R1:W5:Y:S03]  /*3700*/  LDG.E.128 R52, desc[UR20][R22.64+0x10] ;  /* 0x0000101416347981 */ /* 0x000366000c1e1d00 */
[--C-:B------:R-:W-:Y:S01]  /*3710*/  IMAD.WIDE.U32 R26, R26, 0x20, R180.reuse ;  /* 0x000000201a1a7825 */ /* 0x100fe200078e00b4 */
[----:B------:R1:W5:Y:S03]  /*3720*/  LDG.E.128 R48, desc[UR20][R20.64] ;  /* 0x0000001414307981 */ /* 0x000366000c1e1d00 */
[----:B------:R-:W-:Y:S01]  /*3730*/  IMAD.WIDE.U32 R180, R28, 0x20, R180 ;  /* 0x000000201cb47825 */ /* 0x000fe200078e00b4 */
[----:B------:R1:W5:Y:S03]  /*3740*/  LDG.E.128 R44, desc[UR20][R20.64+0x10] ;  /* 0x00001014142c7981 */ /* 0x000366000c1e1d00 */
[--C-:B------:R-:W-:Y:S01]  /*3750*/  IMAD.WIDE.U32 R28, R208, 0x8, R38.reuse ;  /* 0x00000008d01c7825 */ /* 0x100fe200078e0026 */
[----:B------:R1:W5:Y:S03]  /*3760*/  LDG.E.128 R40, desc[UR20][R24.64] ;  /* 0x0000001418287981 */ /* 0x000366000c1e1d00 */
[--C-:B------:R-:W-:Y:S01]  /*3770*/  IMAD.WIDE.U32 R32, R32, 0x8, R38.reuse ;  /* 0x0000000820207825 */ /* 0x100fe200078e0026 */
[----:B------:R1:W5:Y:S03]  /*3780*/  LDG.E.64 R216, desc[UR20][R28.64] ;  /* 0x000000141cd87981 */ /* 0x000366000c1e1b00 */
[--C-:B------:R-:W-:Y:S01]  /*3790*/  IMAD.WIDE.U32 R34, R34, 0x8, R38.reuse ;  /* 0x0000000822227825 */ /* 0x100fe200078e0026 */
[----:B------:R1:W5:Y:S03]  /*37a0*/  LDG.E.64 R212, desc[UR20][R32.64] ;  /* 0x0000001420d47981 */ /* 0x000366000c1e1b00 */
[----:B------:R-:W-:Y:S01]  /*37b0*/  IMAD.WIDE.U32 R36, R36, 0x8, R38 ;  /* 0x0000000824247825 */ /* 0x000fe200078e0026 */
[----:B------:R1:W5:Y:S04]  /*37c0*/  LDG.E.64 R210, desc[UR20][R34.64] ;  /* 0x0000001422d27981 */ /* 0x000368000c1e1b00 */
[----:B------:R1:W5:Y:S04]  /*37d0*/  LDG.E.64 R208, desc[UR20][R36.64] ;  /* 0x0000001424d07981 */ /* 0x000368000c1e1b00 */
[----:B------:R1:W5:Y:S04]  /*37e0*/  LDG.E.128 R28, desc[UR20][R26.64+0x10] ;  /* 0x000010141a1c7981 */ /* 0x000368000c1e1d00 */
[----:B------:R1:W5:Y:S04]  /*37f0*/  LDG.E.128 R32, desc[UR20][R26.64] ;  /* 0x000000141a207981 */ /* 0x000368000c1e1d00 */
[----:B------:R1:W5:Y:S04]  /*3800*/  LDG.E.128 R36, desc[UR20][R24.64+0x10] ;  /* 0x0000101418247981 */ /* 0x000368000c1e1d00 */
[----:B------:R1:W5:Y:S04]  /*3810*/  LDG.E.128 R20, desc[UR20][R180.64+0x10] ;  /* 0x00001014b4147981 */ /* 0x000368000c1e1d00 */
[----:B------:R1:W5:Y:S02]  /*3820*/  LDG.E.128 R24, desc[UR20][R180.64] ;  /* 0x00000014b4187981 */ /* 0x000364000c1e1d00 */
.L_x_7348:
[----:B------:R3:W-:Y:S04]  /*3830*/  STL [R1+0xec], R0 ;  /* 0x0000ec0001007387 */ /* 0x0007e80000100800 */
[----:B012---:R-:W0:Y:S04]  /*3840*/  SHFL.DOWN PT, R180, R183, 0x10, 0x1f ;  /* 0x0a001f00b7b47f89 */ /* 0x007e2800000e0000 */
[----:B------:R-:W1:Y:S01]  /*3850*/  SHFL.DOWN PT, R181, R182, 0x10, 0x1f ;  /* 0x0a001f00b6b57f89 */ /* 0x000e6200000e0000 */
[----:B---3--:R-:W2:Y:S01]  /*3860*/  S2R R0, SR_TID.X ;  /* 0x0000000000007919 */ /* 0x008ea20000002100 */
[----:B0-----:R-:W-:Y:S01]  /*3870*/  FADD.FTZ R180, R180, R183 ;  /* 0x000000b7b4b47221 */ /* 0x001fe20000010000 */
[----:B-1----:R-:W-:-:S04]  /*3880*/  FADD.FTZ R181, R181, R182 ;  /* 0x000000b6b5b57221 */ /* 0x002fc80000010000 */
[----:B------:R-:W0:Y:S04]  /*3890*/  SHFL.DOWN PT, R182, R180, 0x8, 0x1f ;  /* 0x09001f00b4b67f89 */ /* 0x000e2800000e0000 */
[----:B------:R-:W1:Y:S01]  /*38a0*/  SHFL.DOWN PT, R183, R181, 0x8, 0x1f ;  /* 0x09001f00b5b77f89 */ /* 0x000e6200000e0000 */
[----:B--2---:R-:W-:-:S03]  /*38b0*/  LOP3.LUT P0, RZ, R0, 0x1f, RZ, 0xc0, !PT ;  /* 0x0000001f00ff7812 */ /* 0x004fc6000780c0ff */
[----:B------:R2:W5:Y:S01]  /*38c0*/  LDL.LU R0, [R1+0xec] ;  /* 0x0000ec0001007983 */ /* 0x0005620000300800 */
        /* <DEDUP_REMOVED lines=12> */
[----:B------:R-:W-:Y:S01]  /*3990*/  BSSY.RECONVERGENT B0, `(.L_x_7351) ;  /* 0x000000d000007945 */ /* 0x000fe20003800200 */
[----:B0-----:R-:W-:Y:S01]  /*39a0*/  FADD.FTZ R180, R180, R182 ;  /* 0x000000b6b4b47221 */ /* 0x001fe20000010000 */
[----:B-1----:R-:W-:Y:S02]  /*39b0*/  FADD.FTZ R181, R181, R183 ;  /* 0x000000b7b5b57221 */ /* 0x002fe40000010000 */
[----:B--2---:R-:W-:Y:S05]  /*39c0*/  @P0 BRA `(.L_x_7352) ;  /* 0x0000000000240947 */ /* 0x004fea0003800000 */
        /* <DEDUP_REMOVED lines=9> */
.L_x_7352:
[----:B------:R-:W-:Y:S05]  /*3a60*/  BSYNC.RECONVERGENT B0 ;  /* 0x0000000000007941 */ /* 0x000fea0003800200 */
.L_x_7351:
[----:B------:R-:W1:Y:S08]  /*3a70*/  S2UR UR10, SR_CgaCtaId ;  /* 0x00000000000a79c3 */ /* 0x000e700000008800 */
[----:B------:R-:W-:Y:S06]  /*3a80*/  BAR.SYNC.DEFER_BLOCKING 0x0 ;  /* 0x0000000000007b1d */ /* 0x000fec0000010000 */
[----:B------:R-:W-:Y:S01]  /*3a90*/  UMOV UR9, 0x400 ;  /* 0x0000040000097882 */ /* 0x000fe20000000000 */
[----:B------:R-:W-:Y:S01]  /*3aa0*/  STL [R1+0xf0], R2 ;  /* 0x0000f00201007387 */ /* 0x000fe20000100800 */
[----:B------:R-:W-:Y:S01]  /*3ab0*/  @UP3 UIADD3 UR11, UPT, UPT, UR11, -0x1, URZ ;  /* 0xffffffff0b0b3890 */ /* 0x000fe2000fffe0ff */
[----:B------:R-:W-:Y:S01]  /*3ac0*/  PLOP3.LUT P0, PT, PT, PT, UP3, 0x80, 0x8 ;  /* 0x000000000008781c */ /* 0x000fe20003f0f038 */
[----:B------:R-:W2:Y:S01]  /*3ad0*/  @UP3 LDCU.64 UR32, c[0x0][0x390] ;  /* 0x00007200ff2037ac */ /* 0x000ea20008000a00 */
[----:B-----5:R-:W-:Y:S01]  /*3ae0*/  STL [R1+0xec], R0 ;  /* 0x0000ec0001007387 */ /* 0x020fe20000100800 */
        /* <DEDUP_REMOVED lines=10> */
[----:B------:R-:W0:Y:S01]  /*3b90*/  LDS.128 R180, [UR10] ;  /* 0x0000000affb47984 */ /* 0x000e220008000c00 */
[----:B------:R-:W-:-:S04]  /*3ba0*/  @UP3 UIMAD UR11, UR11, UR26, URZ ;  /* 0x0000001a0b0b32a4 */ /* 0x000fc8000f8e02ff */
[----:B------:R-:W-:-:S04]  /*3bb0*/  @UP3 USHF.R.S32.HI UR9, URZ, 0x1f, UR11 ;  /* 0x0000001fff093899 */ /* 0x000fc8000801140b */
[----:B------:R-:W-:Y:S01]  /*3bc0*/  @UP3 ULEA.HI UR9, UR9, UR11, URZ, 0x3 ;  /* 0x0000000b09093291 */ /* 0x000fe2000f8f18ff */
[----:B0-----:R-:W-:Y:S01]  /*3bd0*/  FADD.FTZ R181, R0, R181 ;  /* 0x000000b500b57221 */ /* 0x001fe20000010000 */
[----:B------:R-:W-:Y:S02]  /*3be0*/  FADD.FTZ R180, R2, R180 ;  /* 0x000000b402b47221 */ /* 0x000fe40000010000 */
[----:B------:R-:W5:Y:S01]  /*3bf0*/  LDL.LU R2, [R1+0xf0] ;  /* 0x0000f00001027983 */ /* 0x000f620000300800 */
[----:B------:R-:W-:Y:S01]  /*3c00*/  FADD.FTZ R181, R183, R181 ;  /* 0x000000b5b7b57221 */ /* 0x000fe20000010000 */
[----:B------:R-:W-:Y:S01]  /*3c10*/  FADD.FTZ R0, R182, R180 ;  /* 0x000000b4b6007221 */ /* 0x000fe20000010000 */
[----:B------:R-:W-:Y:S01]  /*3c20*/  HFMA2 R180, -RZ, RZ, 0, 0 ;  /* 0x00000000ffb47431 */ /* 0x000fe200000001ff */
[----:B------:R-:W0:Y:S01]  /*3c30*/  S2R R183, SR_TID.X ;  /* 0x0000000000b77919 */ /* 0x000e220000002100 */
[----:B------:R-:W-:Y:S01]  /*3c40*/  FMUL.FTZ R181, R181, UR28 ;  /* 0x0000001cb5b57c20 */ /* 0x000fe20008410000 */
[----:B------:R-:W-:-:S04]  /*3c50*/  MOV R182, 0x10 ;  /* 0x0000001000b67802 */ /* 0x000fc80000000f00 */
[----:B------:R-:W-:Y:S02]  /*3c60*/  R2UR UR31, R181 ;  /* 0x00000000b51f72ca */ /* 0x000fe400000e0000 */
[----:B------:R-:W-:-:S04]  /*3c70*/  MOV R181, UR9 ;  /* 0x0000000900b57c02 */ /* 0x000fc80008000f00 */
[----:B0-----:R-:W-:-:S05]  /*3c80*/  @P0 LEA.HI.SX32 R180, R181, R183, 0x1d ;  /* 0x000000b7b5b40211 */ /* 0x001fca00078feaff */
[----:B--2---:R-:W-:-:S05]  /*3c90*/  @P0 IMAD.WIDE.U32 R182, R180, R182, UR32 ;  /* 0x00000020b4b60e25 */ /* 0x004fca000f8e00b6 */
[----:B------:R0:W5:Y:S01]  /*3ca0*/  @P0 LDG.E.128 R164, desc[UR20][R182.64] ;  /* 0x00000014b6a40981 */ /* 0x000162000c1e1d00 */
[----:B------:R-:W-:Y:S01]  /*3cb0*/  UIMAD UR9, UR8, UR26, URZ ;  /* 0x0000001a080972a4 */ /* 0x000fe2000f8e02ff */
[----:B------:R-:W-:Y:S01]  /*3cc0*/  FMUL.FTZ R181, R0, UR28 ;  /* 0x0000001c00b57c20 */ /* 0x000fe20008410000 */
[----:B0-----:R-:W0:Y:S02]  /*3cd0*/  S2R R183, SR_TID.X ;  /* 0x0000000000b77919 */ /* 0x001e240000002100 */
[----:B------:R-:W-:Y:S01]  /*3ce0*/  USHF.R.S32.HI UR10, URZ, 0x1f, UR9 ;  /* 0x0000001fff0a7899 */ /* 0x000fe20008011409 */
[----:B------:R-:W-:Y:S01]  /*3cf0*/  ISETP.NE.AND P0, PT, RZ, UR27, PT ;  /* 0x0000001bff007c0c */ /* 0x000fe2000bf05270 */
[----:B------:R1:W5:Y:S02]  /*3d00*/  LDL.LU R0, [R1+0xec] ;  /* 0x0000ec0001007983 */ /* 0x0003640000300800 */
[----:B------:R-:W-:Y:S01]  /*3d10*/  ULEA.HI UR10, UR10, UR9, URZ, 0x3 ;  /* 0x000000090a0a7291 */ /* 0x000fe2000f8f18ff */
[----:B------:R-:W-:Y:S01]  /*3d20*/  FSEL R181, R181, RZ, !P0 ;  /* 0x000000ffb5b57208 */ /* 0x000fe20004000000 */
[----:B------:R-:W-:-:S03]  /*3d30*/  UISETP.NE.U32.AND UP0, UPT, UR4, URZ, UPT ;  /* 0x000000ff0400728c */ /* 0x000fc6000bf05070 */
[----:B------:R-:W-:Y:S01]  /*3d40*/  R2UR UR32, R181 ;  /* 0x00000000b52072ca */ /* 0x000fe200000e0000 */
[----:B------:R-:W-:Y:S01]  /*3d50*/  UISETP.NE.AND.EX UP0, UPT, UR5, URZ, UPT, UP0 ;  /* 0x000000ff0500728c */ /* 0x000fe2000bf05300 */
[----:B------:R-:W-:-:S04]  /*3d60*/  MOV R181, UR10 ;  /* 0x0000000a00b57c02 */ /* 0x000fc80008000f00 */
[----:B0-----:R-:W-:-:S05]  /*3d70*/  LEA.HI.SX32 R181, R181, R183, 0x1d ;  /* 0x000000b7b5b57211 */ /* 0x001fca00078feaff */
[----:B------:R1:W-:Y:S01]  /*3d80*/  STL [R1+0x8], R181 ;  /* 0x000008b501007387 */ /* 0x0003e20000100800 */
[----:B------:R-:W-:Y:S05]  /*3d90*/  BRA.U UP0, `(.L_x_7353) ;  /* 0x0000002500287547 */ /* 0x000fea000b800000 */
[----:B------:R-:W-:-:S04]  /*3da0*/  UISETP.NE.U32.AND UP0, UPT, UR6, URZ, UPT ;  /* 0x000000ff0600728c */ /* 0x000fc8000bf05070 */
[----:B------:R-:W-:-:S09]  /*3db0*/  UISETP.NE.AND.EX UP0, UPT, UR7, URZ, UPT, UP0 ;  /* 0x000000ff0700728c */ /* 0x000fd2000bf05300 */
[----:B------:R-:W-:Y:S05]  /*3dc0*/  BRA.U UP0, `(.L_x_7354) ;  /* 0x0000001100647547 */ /* 0x000fea000b800000 */
[----:B------:R-:W-:Y:S05]  /*3dd0*/  BRA.U !UP3, `(.L_x_7355) ;  /* 0x000000010b847547 */ /* 0x000fea000b800000 */
[----:B------:R-:W-:Y:S01]  /*3de0*/  LOP3.LUT P1, RZ, R216, 0xff, RZ, 0xc0, !PT ;  /* 0x000000ffd8ff7812 */ /* 0x000fe2000782c0ff */
[----:B------:R-:W-:Y:S01]  /*3df0*/  BSSY.RECONVERGENT B0, `(.L_x_7356) ;  /* 0x000000d000007945 */ /* 0x000fe20003800200 */
[----:B-1----:R-:W-:-:S11]  /*3e00*/  HFMA2 R181, -RZ, RZ, 0, 0 ;  /* 0x00000000ffb57431 */ /* 0x002fd600000001ff */
[----:B------:R-:W-:Y:S05]  /*3e10*/  @!P1 BRA `(.L_x_7357) ;  /* 0x0000000000289947 */ /* 0x000fea0003800000 */
        /* <DEDUP_REMOVED lines=10> */
.L_x_7357:
[----:B------:R-:W-:Y:S05]  /*3ec0*/  BSYNC.RECONVERGENT B0 ;  /* 0x0000000000007941 */ /* 0x000fea0003800200 */
.L_x_7356:
[----:B------:R-:W-:Y:S01]  /*3ed0*/  BSSY.RECONVERGENT B0, `(.L_x_7358) ;  /* 0x000000e000007945 */ /* 0x000fe20003800200 */
[----:B------:R-:W-:Y:S01]  /*3ee0*/  FADD.FTZ R181, R156, R181 ;  /* 0x000000b59cb57221 */ /* 0x000fe20000010000 */
[----:B------:R-:W-:Y:S02]  /*3ef0*/  MOV R156, RZ ;  /* 0x000000ff009c7202 */ /* 0x000fe40000000f00 */
[----:B------:R-:W-:Y:S05]  /*3f00*/  @!P1 BRA `(.L_x_7359) ;  /* 0x0000000000289947 */ /* 0x000fea0003800000 */
[----:B------:R-:W-:Y:S02]  /*3f10*/  MOV R156, UR31 ;  /* 0x0000001f009c7c02 */ /* 0x000fe40008000f00 */
[----:B------:R-:W-:Y:S02]  /*3f20*/  ISETP.LT.AND P0, PT, RZ, UR30, PT ;  /* 0x0000001eff007c0c */ /* 0x000fe4000bf01270 */
[----:B------:R-:W-:Y:S01]  /*3f30*/  SHF.L.U32 R182, R84, 0x10, RZ ;  /* 0x0000001054b67819 */ /* 0x000fe200000006ff */
[----:B-----5:R-:W-:-:S04]  /*3f40*/  FFMA.FTZ R156, R0, R156, UR32 ;  /* 0x00000020009c7e23 */ /* 0x020fc8000801009c */
[----:B------:R-:W-:-:S04]  /*3f50*/  FADD.FTZ R156, R222, -R156 ;  /* 0x8000009cde9c7221 */ /* 0x000fc80000010000 */
[----:B------:R-:W-:-:S05]  /*3f60*/  FMUL.FTZ R156, R156, UR29 ;  /* 0x0000001d9c9c7c20 */ /* 0x000fca0008410000 */
[----:B------:R-:W-:-:S05]  /*3f70*/  FSEL R156, R156, RZ, P0 ;  /* 0x000000ff9c9c7208 */ /* 0x000fca0000000000 */
[----:B------:R-:W-:-:S04]  /*3f80*/  FMUL.FTZ R156, R156, UR23 ;  /* 0x000000179c9c7c20 */ /* 0x000fc80008410000 */
[----:B------:R-:W-:-:S04]  /*3f90*/  FMUL.FTZ R156, R156, UR22 ;  /* 0x000000169c9c7c20 */ /* 0x000fc80008410000 */
[----:B------:R-:W-:-:S07]  /*3fa0*/  FMUL.FTZ R156, R156, R182 ;  /* 0x000000b69c9c7220 */ /* 0x000fce0000410000 */
.L_x_7359:
[----:B------:R-:W-:Y:S05]  /*3fb0*/  BSYNC.RECONVERGENT B0 ;  /* 0x0000000000007941 */ /* 0x000fea0003800200 */
.L_x_7358:
[----:B------:R-:W-:-:S04]  /*3fc0*/  F2FP.BF16.F32.PACK_AB R156, RZ, R156 ;  /* 0x0000009cff9c723e */ /* 0x000fc800000010ff */
[----:B------:R-:W-:Y:S02]  /*3fd0*/  PRMT R168, R156, 0x7610, R168 ;  /* 0x000076109ca87816 */ /* 0x000fe400000000a8 */
[----:B------:R-:W-:-:S07]  /*3fe0*/  MOV R156, R181 ;  /* 0x000000b5009c7202 */ /* 0x000fce0000000f00 */
.L_x_7355:
[----:B------:R-:W-:Y:S05]  /*3ff0*/  BRA.U !UP3, `(.L_x_7360) ;  /* 0x000000010b8c7547 */ /* 0x000fea000b800000 */
[----:B------:R-:W-:Y:S01]  /*4000*/  LOP3.LUT P0, RZ, R216, 0xff00, RZ, 0xc0, !PT ;  /* 0x0000ff00d8ff7812 */ /* 0x000fe2000780c0ff */
[----:B------:R-:W-:Y:S01]  /*4010*/  BSSY.RECONVERGENT B0, `(.L_x_7361) ;  /* 0x000000e000007945 */ /* 0x000fe20003800200 */
[----:B-1----:R-:W-:-:S11]  /*4020*/  HFMA2 R181, -RZ, RZ, 0, 0 ;  /* 0x00000000ffb57431 */ /* 0x002fd600000001ff */
        /* <DEDUP_REMOVED lines=12> */
.L_x_7362:
[----:B------:R-:W-:Y:S05]  /*40f0*/  BSYNC.RECONVERGENT B0 ;  /* 0x0000000000007941 */ /* 0x000fea0003800200 */
.L_x_7361:
[----:B------:R-:W-:Y:S01]  /*4100*/  BSSY.RECONVERGENT B0, `(.L_x_7363) ;  /* 0x000000f000007945 */ /* 0x000fe20003800200 */
[----:B------:R-:W-:Y:S01]  /*4110*/  FADD.FTZ R181, R157, R181 ;  /* 0x000000b59db57221 */ /* 0x000fe20000010000 */
[----:B------:R-:W-:Y:S02]  /*4120*/  MOV R157, RZ ;  /* 0x000000ff009d7202 */ /* 0x000fe40000000f00 */
[----:B------:R-:W-:Y:S05]  /*4130*/  @!P0 BRA `(.L_x_7364) ;  /* 0x00000000002c8947 */ /* 0x000fea0003800000 */
[----:B------:R-:W-:Y:S02]  /*4140*/  MOV R157, UR31 ;  /* 0x0000001f009d7c02 */ /* 0x000fe40008000f00 */
[----:B------:R-:W-:Y:S02]  /*4150*/  ISETP.LT.AND P0, PT, RZ, UR30, PT ;  /* 0x0000001eff007c0c */ /* 0x000fe4000bf01270 */
[----:B------:R-:W-:Y:S01]  /*4160*/  PRMT R182, R84, 0x7632, R182 ;  /* 0x0000763254b67816 */ /* 0x000fe200000000b6 */
[----:B-----5:R-:W-:-:S03]  /*4170*/  FFMA.FTZ R157, R2, R157, UR32 ;  /* 0x00000020029d7e23 */ /* 0x020fc6000801009d */
[----:B------:R-:W-:Y:S01]  /*4180*/  SHF.L.U32 R182, R182, 0x10, RZ ;  /* 0x00000010b6b67819 */ /* 0x000fe200000006ff */
[----:B------:R-:W-:-:S04]  /*4190*/  FADD.FTZ R157, R4, -R157 ;  /* 0x8000009d049d7221 */ /* 0x000fc80000010000 */
[----:B------:R-:W-:-:S05]  /*41a0*/  FMUL.FTZ R157, R157, UR29 ;  /* 0x0000001d9d9d7c20 */ /* 0x000fca0008410000 */
[----:B------:R-:W-:-:S05]  /*41b0*/  FSEL R157, R157, RZ, P0 ;  /* 0x000000ff9d9d7208 */ /* 0x000fca0000000000 */
[----:B------:R-:W-:-:S04]  /*41c0*/  FMUL.FTZ R157, R157, UR23 ;  /* 0x000000179d9d7c20 */ /* 0x000fc80008410000 */
[----:B------:R-:W-:-:S04]  /*41d0*/  FMUL.FTZ R157, R157, UR22 ;  /* 0x000000169d9d7c20 */ /* 0x000fc80008410000 */
[----:B------:R-:W-:-:S07]  /*41e0*/  FMUL.FTZ R157, R157, R182 ;  /* 0x000000b69d9d7220 */ /* 0x000fce0000410000 */
.L_x_7364:
[----:B------:R-:W-:Y:S05]  /*41f0*/  BSYNC.RECONVERGENT B0 ;  /* 0x0000000000007941 */ /* 0x000fea0003800200 */
.L_x_7363:
[----:B------:R-:W-:-:S04]  /*4200*/  F2FP.BF16.F32.PACK_AB R157, RZ, R157 ;  /* 0x0000009dff9d723e */ /* 0x000fc800000010ff */
[----:B------:R-:W-:Y:S02]  /*4210*/  PRMT R168, R168, 0x5410, R157 ;  /* 0x00005410a8a87816 */ /* 0x000fe4000000009d */
[----:B------:R-:W-:-:S07]  /*4220*/  MOV R157, R181 ;  /* 0x000000b5009d7202 */ /* 0x000fce0000000f00 */
.L_x_7360:
[----:B------:R-:W-:Y:S05]  /*4230*/  BRA.U !UP3, `(.L_x_7365) ;  /* 0x000000010b847547 */ /* 0x000fea000b800000 */
[----:B------:R-:W-:Y:S01]  /*4240*/  LOP3.LUT P0, RZ, R216, 0xff0000, RZ, 0xc0, !PT ;  /* 0x00ff0000d8ff7812 */ /* 0x000fe2000780c0ff */
[----:B------:R-:W-:Y:S01]  /*4250*/  BSSY.RECONVERGENT B0, `(.L_x_7366) ;  /* 0x000000d000007945 */ /* 0x000fe20003800200 */
[----:B-1----:R-:W-:-:S11]  /*4260*/  IMAD.MOV.U32 R181, RZ, RZ, RZ ;  /* 0x000000ffffb57224 */ /* 0x002fd600078e00ff */
        /* <DEDUP_REMOVED lines=11> */
.L_x_7367:
[----:B------:R-:W-:Y:S05]  /*4320*/  BSYNC.RECONVERGENT B0 ;  /* 0x0000000000007941 */ /* 0x000fea0003800200 */
.L_x_7366:
        /* <DEDUP_REMOVED lines=14> */
.L_x_7369:
[----:B------:R-:W-:Y:S05]  /*4410*/  BSYNC.RECONVERGENT B0 ;  /* 0x0000000000007941 */ /* 0x000fea0003800200 */
.L_x_7368:
[----:B------:R-:W-:-:S04]  /*4420*/  F2FP.BF16.F32.PACK_AB R158, RZ, R158 ;  /* 0x0000009eff9e723e */ /* 0x000fc800000010ff */
[----:B------:R-:W-:Y:S02]  /*4430*/  PRMT R169, R158, 0x7610, R169 ;  /* 0x000076109ea97816 */ /* 0x000fe400000000a9 */
[----:B------:R-:W-:-:S07]  /*4440*/  MOV R158, R181 ;  /* 0x000000b5009e7202 */ /* 0x000fce0000000f00 */
.L_x_7365:
        /* <DEDUP_REMOVED lines=16> */
.L_x_7372:
[----:B------:R-:W-:Y:S05]  /*4550*/  BSYNC.RECONVERGENT B0 ;  /* 0x0000000000007941 */ /* 0x000fea0003800200 */
.L_x_7371:
        /* <DEDUP_REMOVED lines=15> */
.L_x_7374:
[----:B------:R-:W-:Y:S05]  /*4650*/  BSYNC.RECONVERGENT B0 ;  /* 0x0000000000007941 */ /* 0x000fea0003800200 */
.L_x_7373:
[----:B------:R-:W-:-:S04]  /*4660*/  F2FP.BF16.F32.PACK_AB R159, RZ, R159 ;  /* 0x0000009fff9f723e */ /* 0x000fc800000010ff */
[----:B------:R-:W-:Y:S02]  /*4670*/  PRMT R169, R169, 0x5410, R159 ;  /* 0x00005410a9a97816 */ /* 0x000fe4000000009f */
[----:B------:R-:W-:-:S07]  /*4680*/  MOV R159, R181 ;  /* 0x000000b5009f7202 */ /* 0x000fce0000000f00 */
.L_x_7370:
[----:B------:R-:W-:Y:S05]  /*4690*/  BRA.U !UP3, `(.L_x_7375) ;  /* 0x000000010b847547 */ /* 0x000fea000b800000 */
[----:B------:R-:W-:Y:S01]  /*46a0*/  LOP3.LUT P0, RZ, R217, 0xff, RZ, 0xc0, !PT ;  /* 0x000000ffd9ff7812 */ /* 0x000fe2000780c0ff */
[----:B------:R-:W-:Y:S01]  /*46b0*/  BSSY.RECONVERGENT B0, `(.L_x_7376) ;  /* 0x000000d000007945 */ /* 0x000fe20003800200 */
[----:B-1----:R-:W-:-:S11]  /*46c0*/  HFMA2 R181, -RZ, RZ, 0, 0 ;  /* 0x00000000ffb57431 */ /* 0x002fd600000001ff */
        /* <DEDUP_REMOVED lines=11> */
.L_x_7377:
[----:B------:R-:W-:Y:S05]  /*4780*/  BSYNC.RECONVERGENT B0 ;  /* 0x0000000000007941 */ /* 0x000fea0003800200 */
.L_x_7376:
        /* <DEDUP_REMOVED lines=14> */
.L_x_7379:
[----:B------:R-:W-:Y:S05]  /*4870*/  BSYNC.RECONVERGENT B0 ;  /* 0x0000000000007941 */ /* 0x000fea0003800200 */
.L_x_7378:
[----:B------:R-:W-:-:S04]  /*4880*/  F2FP.BF16.F32.PACK_AB R152, RZ, R152 ;  /* 0x00000098ff98723e */ /* 0x000fc800000010ff */
[----:B------:R-:W-:Y:S02]  /*4890*/  PRMT R170, R152, 0x7610, R170 ;  /* 0x0000761098aa7816 */ /* 0x000fe400000000aa */
[----:B------:R-:W-:-:S07]  /*48a0*/  MOV R152, R181 ;  /* 0x000000b500987202 */ /* 0x000fce0000000f00 */
.L_x_7375:
        /* <DEDUP_REMOVED lines=16> */
.L_x_7382:
[----:B------:R-:W-:Y:S05]  /*49b0*/  BSYNC.RECONVERGENT B0 ;  /* 0x0000000000007941 */ /* 0x000fea0003800200 */
.L_x_7381:
        /* <DEDUP_REMOVED lines=15> */
.L_x_7384:
[----:B------:R-:W-:Y:S05]  /*4ab0*/  BSYNC.RECONVERGENT B0 ;  /* 0x0000000000007941 */ /* 0x000fea0003800200 */
.L_x_7383:
[----:B------:R-:W-:-:S04]  /*4ac0*/  F2FP.BF16.F32.PACK_AB R153, RZ, R153 ;  /* 0x00000099ff99723e */ /* 0x000fc800000010ff */
[----:B------:R-:W-:Y:S02]  /*4ad0*/  PRMT R170, R170, 0x5410, R153 ;  /* 0x00005410aaaa7816 */ /* 0x000fe40000000099 */
[----:B------:R-:W-:-:S07]  /*4ae0*/  MOV R153, R181 ;  /* 0x000000b500997202 */ /* 0x000fce0000000f00 */
.L_x_7380:
        /* <DEDUP_REMOVED lines=15> */
.L_x_7387:
[----:B------:R-:W-:Y:S05]  /*4be0*/  BSYNC.RECONVERGENT B0 ;  /* 0x0000000000007941 */ /* 0x000fea0003800200 */
.L_x_7386:
        /* <DEDUP_REMOVED lines=14> */
.L_x_7389:
[----:B------:R-:W-:Y:S05]  /*4cd0*/  BSYNC.RECONVERGENT B0 ;  /* 0x0000000000007941 */ /* 0x000fea0003800200 */
.L_x_7388:
[----:B------:R-:W-:-:S04]  /*4ce0*/  F2FP.BF16.F32.PACK_AB R154, RZ, R154 ;  /* 0x0000009aff9a723e */ /* 0x000fc800000010ff */
[----:B------:R-:W-:Y:S02]  /*4cf0*/  PRMT R171, R154, 0x7610, R171 ;  /* 0x000076109aab7816 */ /* 0x000fe400000000ab */
[----:B------:R-:W-:-:S07]  /*4d00*/  MOV R154, R181 ;  /* 0x000000b5009a7202 */ /* 0x000fce0000000f00 */
.L_x_7385:
[----:B------:R-:W-:Y:S05]  /*4d10*/  BRA.U !UP3, `(.L_x_7390) ;  /* 0x000000290bd47547 */ /* 0x000fea000b800000 */
[----:B------:R-:W-:Y:S01]  /*4d20*/  ISETP.GE.U32.AND P0, PT, R216, RZ, PT ;  /* 0x000000ffd800720c */ /* 0x000fe20003f06070 */
[----:B------:R-:W-:Y:S01]  /*4d30*/  BSSY.RECONVERGENT B0, `(.L_x_7391) ;  /* 0x000000f000007945 */ /* 0x000fe20003800200 */
[----:B-1----:R-:W-:Y:S02]  /*4d40*/  HFMA2 R181, -RZ, RZ, 0, 0 ;  /* 0x00000000ffb57431 */ /* 0x002fe400000001ff */
[----:B------:R-:W-:-:S13]  /*4d50*/  ISETP.GE.U32.AND.EX P0, PT, R217, 0x1000000, PT, P0 ;  /* 0x01000000d900780c */ /* 0x000fda0003f06100 */
[----:B------:R-:W-:Y:S05]  /*4d60*/  @!P0 BRA `(.L_x_7392) ;  /* 0x00000000002c8947 */ /* 0x000fea0003800000 */
        /* <DEDUP_REMOVED lines=11> */
.L_x_7392:
[----:B------:R-:W-:Y:S05]  /*4e20*/  BSYNC.RECONVERGENT B0 ;  /* 0x0000000000007941 */ /* 0x000fea0003800200 */
.L_x_7391:
[----:B------:R-:W-:Y:S01]  /*4e30*/  BSSY.RECONVERGENT B0, `(.L_x_7393) ;  /* 0x000000f000007945 */ /* 0x000fe20003800200 */
[----:B------:R-:W-:Y:S01]  /*4e40*/  FADD.FTZ R155, R155, R181 ;  /* 0x000000b59b9b7221 */ /* 0x000fe20000010000 */
[----:B------:R-:W-:Y:S02]  /*4e50*/  MOV R181, RZ ;  /* 0x000000ff00b57202 */ /* 0x000fe40000000f00 */
        /* <DEDUP_REMOVED lines=12> */
.L_x_7394:
[----:B------:R-:W-:Y:S05]  /*4f20*/  BSYNC.RECONVERGENT B0 ;  /* 0x0000000000007941 */ /* 0x000fea0003800200 */
.L_x_7393:
[----:B------:R-:W-:-:S04]  /*4f30*/  F2FP.BF16.F32.PACK_AB R181, RZ, R181 ;  /* 0x000000b5ffb5723e */ /* 0x000fc800000010ff */
[----:B------:R-:W-:Y:S01]  /*4f40*/  PRMT R171, R171, 0x5410, R181 ;  /* 0x00005410abab7816 */ /* 0x000fe200000000b5 */
[----:B------:R-:W-:Y:S06]  /*4f50*/  BRA `(.L_x_7390) ;  /* 0x0000002800447947 */ /* 0x000fec0003800000 */
.L_x_7354:
[----:B------:R-:W-:Y:S05]  /*4f60*/  BRA.U !UP3, `(.L_x_7395) ;  /* 0x000000010b807547 */ /* 0x000fea000b800000 */
[----:B------:R-:W-:Y:S01]  /*4f70*/  LOP3.LUT P0, RZ, R216, 0xff, RZ, 0xc0, !PT ;  /* 0x000000ffd8ff7812 */ /* 0x000fe2000780c0ff */
[----:B------:R-:W-:Y:S01]  /*4f80*/  BSSY.RECONVERGENT B0, `(.L_x_7396) ;  /* 0x000000d000007945 */ /* 0x000fe20003800200 */
[----:B------:R-:W-:-:S11]  /*4f90*/  HFMA2 R172, -RZ, RZ, 0, 0 ;  /* 0x00000000ffac7431 */ /* 0x000fd600000001ff */
        /* <DEDUP_REMOVED lines=11> */
.L_x_7397:
[----:B------:R-:W-:Y:S05]  /*5050*/  BSYNC.RECONVERGENT B0 ;  /* 0x0000000000007941 */ /* 0x000fea0003800200 */
.L_x_7396:
        /* <DEDUP_REMOVED lines=14> */
.L_x_7399:
[----:B------:R-:W-:Y:S05]  /*5140*/  BSYNC.RECONVERGENT B0 ;  /* 0x0000000000007941 */ /* 0x000fea0003800200 */
.L_x_7398:
[----:B------:R-:W-:-:S04]  /*5150*/  F2FP.BF16.F32.PACK_AB R172, RZ, R172 ;  /* 0x000000acffac723e */ /* 0x000fc800000010ff */
[----:B------:R-:W-:-:S07]  /*5160*/  PRMT R168, R172, 0x7610, R168 ;  /* 0x00007610aca87816 */ /* 0x000fce00000000a8 */
.L_x_7395:
[----:B------:R-:W-:Y:S05]  /*5170*/  BRA.U !UP3, `(.L_x_7400) ;  /* 0x000000010b887547 */ /* 0x000fea000b800000 */
[----:B------:R-:W-:Y:S01]  /*5180*/  LOP3.LUT P0, RZ, R216, 0xff00, RZ, 0xc0, !PT ;  /* 0x0000ff00d8ff7812 */ /* 0x000fe2000780c0ff */
[----:B------:R-:W-:Y:S01]  /*5190*/  BSSY.RECONVERGENT B0, `(.L_x_7401) ;  /* 0x000000e000007945 */ /* 0x000fe20003800200 */
[----:B------:R-:W-:-:S11]  /*51a0*/  HFMA2 R172, -RZ, RZ, 0, 0 ;  /* 0x00000000ffac7431 */ /* 0x000fd600000001ff */
        /* <DEDUP_REMOVED lines=12> */
.L_x_7402:
[----:B------:R-:W-:Y:S05]  /*5270*/  BSYNC.RECONVERGENT B0 ;  /* 0x0000000000007941 */ /* 0x000fea0003800200 */
.L_x_7401:
        /* <DEDUP_REMOVED lines=15> */
.L_x_7404:
[----:B------:R-:W-:Y:S05]  /*5370*/  BSYNC.RECONVERGENT B0 ;  /* 0x0000000000007941 */ /* 0x000fea0003800200 */
.L_x_7403:
[----:B------:R-:W-:-:S04]  /*5380*/  F2FP.BF16.F32.PACK_AB R172, RZ, R172 ;  /* 0x000000acffac723e */ /* 0x000fc800000010ff */
[----:B------:R-:W-:-:S07]  /*5390*/  PRMT R168, R168, 0x5410, R172 ;  /* 0x00005410a8a87816 */ /* 0x000fce00000000ac */
.L_x_7400:
        /* <DEDUP_REMOVED lines=15> */
.L_x_7407:
[----:B------:R-:W-:Y:S05]  /*5490*/  BSYNC.RECONVERGENT B0 ;  /* 0x0000000000007941 */ /* 0x000fea0003800200 */
.L_x_7406:
        /* <DEDUP_REMOVED lines=14> */
.L_x_7409:
[----:B------:R-:W-:Y:S05]  /*5580*/  BSYNC.RECONVERGENT B0 ;  /* 0x0000000000007941 */ /* 0x000fea0003800200 */
.L_x_7408:
[----:B------:R-:W-:-:S04]  /*5590*/  F2FP.BF16.F32.PACK_AB R172, RZ, R172 ;  /* 0x000000acffac723e */ /* 0x000fc800000010ff */
[----:B------:R-:W-:-:S07]  /*55a0*/  PRMT R169, R172, 0x7610, R169 ;  /* 0x00007610aca97816 */ /* 0x000fce00000000a9 */
.L_x_7405:
        /* <DEDUP_REMOVED lines=16> */
.L_x_7412:
[----:B------:R-:W-:Y:S05]  /*56b0*/  BSYNC.RECONVERGENT B0 ;  /* 0x0000000000007941 */ /* 0x000fea0003800200 */
.L_x_7411:
        /* <DEDUP_REMOVED lines=15> */
.L_x_7414:
[----:B------:R-:W-:Y:S05]  /*57b0*/  BSYNC.RECONVERGENT B0 ;  /* 0x0000000000007941 */ /* 0x000fea0003800200 */
.L_x_7413:
[----:B------:R-:W-:-:S04]  /*57c0*/  F2FP.BF16.F32.PACK_AB R172, RZ, R172 ;  /* 0x000000acffac723e */ /* 0x000fc800000010ff */
[----:B------:R-:W-:-:S07]  /*57d0*/  PRMT R169, R169, 0x5410, R172 ;  /* 0x00005410a9a97816 */ /* 0x000fce00000000ac */
.L_x_7410:
        /* <DEDUP_REMOVED lines=15> */
.L_x_7417:
[----:B------:R-:W-:Y:S05]  /*58d0*/  BSYNC.RECONVERGENT B0 ;  /* 0x0000000000007941 */ /* 0x000fea0003800200 */
.L_x_7416:
        /* <DEDUP_REMOVED lines=14> */
.L_x_7419:
[----:B------:R-:W-:Y:S05]  /*59c0*/  BSYNC.RECONVERGENT B0 ;  /* 0x0000000000007941 */ /* 0x000fea0003800200 */
.L_x_7418:
[----:B------:R-:W-:-:S04]  /*59d0*/  F2FP.BF16.F32.PACK_AB R172, RZ, R172 ;  /* 0x000000acffac723e */ /* 0x000fc800000010ff */
[----:B------:R-:W-:-:S07]  /*59e0*/  PRMT R170, R172, 0x7610, R170 ;  /* 0x00007610acaa7816 */ /* 0x000fce00000000aa */
.L_x_7415:
        /* <DEDUP_REMOVED lines=16> */
.L_x_7422:
[----:B------:R-:W-:Y:S05]  /*5af0*/  BSYNC.RECONVERGENT B0 ;  /* 0x0000000000007941 */ /* 0x000fea0003800200 */
.L_x_7421:
        /* <DEDUP_REMOVED lines=15> */
.L_x_7424:
[----:B------:R-:W-:Y:S05]  /*5bf0*/  BSYNC.RECONVERGENT B0 ;  /* 0x0000000000007941 */ /* 0x000fea0003800200 */
.L_x_7423:
[----:B------:R-:W-:-:S04]  /*5c00*/  F2FP.BF16.F32.PACK_AB R172, RZ, R172 ;  /* 0x000000acffac723e */ /* 0x000fc800000010ff */
[----:B------:R-:W-:-:S07]  /*5c10*/  PRMT R170, R170, 0x5410, R172 ;  /* 0x00005410aaaa7816 */ /* 0x000fce00000000ac */
.L_x_7420:
        /* <DEDUP_REMOVED lines=15> */
.L_x_7427:
[----:B------:R-:W-:Y:S05]  /*5d10*/  BSYNC.RECONVERGENT B0 ;  /* 0x0000000000007941 */ /* 0x000fea0003800200 */
.L_x_7426:
        /* <DEDUP_REMOVED lines=14> */
.L_x_7429:
[----:B------:R-:W-:Y:S05]  /*5e00*/  BSYNC.RECONVERGENT B0 ;  /* 0x0000000000007941 */ /* 0x000fea0003800200 */
.L_x_7428:
[----:B------:R-:W-:-:S04]  /*5e10*/  F2FP.BF16.F32.PACK_AB R172, RZ, R172 ;  /* 0x000000acffac723e */ /* 0x000fc800000010ff */
[----:B------:R-:W-:-:S07]  /*5e20*/  PRMT R171, R172, 0x7610, R171 ;  /* 0x00007610acab7816 */ /* 0x000fce00000000ab */
.L_x_7425:
[----:B------:R-:W-:Y:S01]  /*5e30*/  MOV R174, UR31 ;  /* 0x0000001f00ae7c02 */ /* 0x000fe20008000f00 */
[----:B------:R-:W-:Y:S01]  /*5e40*/  IMAD.U32 R173, RZ, RZ, UR31 ;  /* 0x0000001fffad7e24 */ /* 0x000fe2000f8e00ff */
[----:B------:R-:W-:Y:S02]  /*5e50*/  MOV R178, UR31 ;  /* 0x0000001f00b27c02 */ /* 0x000fe40008000f00 */
[----:B------:R-:W-:Y:S01]  /*5e60*/  MOV R172, UR31 ;  /* 0x0000001f00ac7c02 */ /* 0x000fe20008000f00 */
[-C--:B------:R-:W-:Y:S01]  /*5e70*/  FFMA.FTZ R177, R6, R173.reuse, UR32 ;  /* 0x0000002006b17e23 */ /* 0x080fe200080100ad */
[----:B------:R-:W-:Y:S01]  /*5e80*/  MOV R175, UR31 ;  /* 0x0000001f00af7c02 */ /* 0x000fe20008000f00 */
[----:B------:R-:W-:Y:S01]  /*5e90*/  FFMA.FTZ R179, R227, R174, UR32 ;  /* 0x00000020e3b37e23 */ /* 0x000fe200080100ae */
[----:B-----5:R-:W-:Y:S01]  /*5ea0*/  FFMA.FTZ R178, R2, R178, UR32 ;  /* 0x0000002002b27e23 */ /* 0x020fe200080100b2 */
[----:B------:R-:W-:Y:S01]  /*5eb0*/  FFMA.FTZ R173, R0, R173, UR32 ;  /* 0x0000002000ad7e23 */ /* 0x000fe200080100ad */
[-C--:B------:R-:W-:Y:S01]  /*5ec0*/  FFMA.FTZ R176, R226, R172.reuse, UR32 ;  /* 0x00000020e2b07e23 */ /* 0x080fe200080100ac */
        /* <DEDUP_REMOVED lines=22> */
[----:B-1----:R-:W-:Y:S02]  /*6030*/  FSEL R181, R173, RZ, P0 ;  /* 0x000000ffadb57208 */ /* 0x002fe40000000000 */
[----:B------:R-:W-:Y:S02]  /*6040*/  FSEL R179, R172, RZ, P0 ;  /* 0x000000ffacb37208 */ /* 0x000fe40000000000 */
[----:B------:R-:W-:Y:S02]  /*6050*/  FSEL R177, R177, RZ, P0 ;  /* 0x000000ffb1b17208 */ /* 0x000fe40000000000 */
[----:B------:R-:W-:Y:S02]  /*6060*/  FSEL R176, R176, RZ, P0 ;  /* 0x000000ffb0b07208 */ /* 0x000fe40000000000 */
[----:B------:R-:W-:-:S02]  /*6070*/  FSEL R175, R175, RZ, P0 ;  /* 0x000000ffafaf7208 */ /* 0x000fc40000000000 */
[----:B------:R-:W-:Y:S02]  /*6080*/  FSEL R174, R174, RZ, P0 ;  /* 0x000000ffaeae7208 */ /* 0x000fe40000000000 */
[----:B------:R-:W-:Y:S02]  /*6090*/  MOV R178, R183 ;  /* 0x000000b700b27202 */ /* 0x000fe40000000f00 */
[----:B------:R-:W-:Y:S02]  /*60a0*/  MOV R173, R182 ;  /* 0x000000b600ad7202 */ /* 0x000fe40000000f00 */
[----:B------:R-:W-:Y:S01]  /*60b0*/  MOV R172, R181 ;  /* 0x000000b500ac7202 */ /* 0x000fe20000000f00 */
[----:B------:R-:W-:Y:S06]  /*60c0*/  BRA.U !UP3, `(.L_x_7390) ;  /* 0x000000150be87547 */ /* 0x000fec000b800000 */
[----:B------:R-:W-:Y:S01]  /*60d0*/  ISETP.GE.U32.AND P0, PT, R216, RZ, PT ;  /* 0x000000ffd800720c */ /* 0x000fe20003f06070 */
[----:B------:R-:W-:-:S03]  /*60e0*/  HFMA2 R178, -RZ, RZ, 0, 0 ;  /* 0x00000000ffb27431 */ /* 0x000fc600000001ff */
[----:B------:R-:W-:Y:S02]  /*60f0*/  ISETP.GE.U32.AND.EX P0, PT, R217, 0x1000000, PT, P0 ;  /* 0x01000000d900780c */ /* 0x000fe40003f06100 */
[----:B------:R-:W-:-:S11]  /*6100*/  PRMT R217, R87, 0x7632, R217 ;  /* 0x0000763257d97816 */ /* 0x000fd600000000d9 */
        /* <DEDUP_REMOVED lines=8> */
[----:B------:R-:W-:Y:S01]  /*6190*/  @P0 SHF.L.U32 R178, R217, 0x10, RZ ;  /* 0x00000010d9b20819 */ /* 0x000fe200000006ff */
[----:B0-----:R-:W-:-:S04]  /*61a0*/  @P0 FMUL.FTZ R173, R179, R173 ;  /* 0x000000adb3ad0220 */ /* 0x001fc80000410000 */
[----:B------:R-:W-:Y:S01]  /*61b0*/  @P0 FMUL.FTZ R172, R173, R172 ;  /* 0x000000acadac0220 */ /* 0x000fe20000410000 */
[----:B------:R-:W-:-:S03]  /*61c0*/  MOV R173, RZ ;  /* 0x000000ff00ad7202 */ /* 0x000fc60000000f00 */
[----:B------:R-:W-:Y:S01]  /*61d0*/  @P0 FMUL.FTZ R173, R178, R172 ;  /* 0x000000acb2ad0220 */ /* 0x000fe20000410000 */
[----:B------:R-:W-:Y:S01]  /*61e0*/  MOV R172, R181 ;  /* 0x000000b500ac7202 */ /* 0x000fe20000000f00 */
[----:B------:R-:W-:-:S03]  /*61f0*/  IMAD.MOV.U32 R178, RZ, RZ, R183 ;  /* 0x000000ffffb27224 */ /* 0x000fc600078e00b7 */
[----:B------:R-:W-:-:S04]  /*6200*/  F2FP.BF16.F32.PACK_AB R173, RZ, R173 ;  /* 0x000000adffad723e */ /* 0x000fc800000010ff */
[----:B------:R-:W-:Y:S02]  /*6210*/  PRMT R171, R171, 0x5410, R173 ;  /* 0x00005410abab7816 */ /* 0x000fe400000000ad */
[----:B------:R-:W-:Y:S01]  /*6220*/  MOV R173, R182 ;  /* 0x000000b600ad7202 */ /* 0x000fe20000000f00 */
[----:B------:R-:W-:Y:S06]  /*6230*/  BRA `(.L_x_7390) ;  /* 0x00000014008c7947 */ /* 0x000fec0003800000 */
.L_x_7353:
[----:B------:R-:W-:-:S04]  /*6240*/  UISETP.NE.U32.AND UP0, UPT, UR6, URZ, UPT ;  /* 0x000000ff0600728c */ /* 0x000fc8000bf05070 */
[----:B------:R-:W-:-:S09]  /*6250*/  UISETP.NE.AND.EX UP0, UPT, UR7, URZ, UPT, UP0 ;  /* 0x000000ff0700728c */ /* 0x000fd2000bf05300 */
[----:B------:R-:W-:Y:S05]  /*6260*/  BRA.U UP0, `(.L_x_7430) ;  /* 0x0000000900887547 */ /* 0x000fea000b800000 */
[----:B------:R-:W-:Y:S05]  /*6270*/  BRA.U !UP3, `(.L_x_7431) ;  /* 0x000000010b487547 */ /* 0x000fea000b800000 */
[----:B------:R-:W-:Y:S02]  /*6280*/  PLOP3.LUT P1, PT, PT, PT, UP2, 0x80, 0x8 ;  /* 0x000000000008781c */ /* 0x000fe40003f2f028 */
[----:B-1----:R-:W-:Y:S02]  /*6290*/  MOV R181, UR31 ;  /* 0x0000001f00b57c02 */ /* 0x002fe40008000f00 */
[----:B------:R-:W-:-:S09]  /*62a0*/  LOP3.LUT P0, RZ, R216, 0xff, RZ, 0xc0, !PT ;  /* 0x000000ffd8ff7812 */ /* 0x000fd2000780c0ff */
[----:B-----5:R-:W-:-:S04]  /*62b0*/  @P1 FFMA.FTZ R181, R0, R181, UR32 ;  /* 0x0000002000b51e23 */ /* 0x020fc800080100b5 */
[----:B------:R-:W-:Y:S01]  /*62c0*/  @P1 FADD.FTZ R182, R222, -R181 ;  /* 0x800000b5deb61221 */ /* 0x000fe20000010000 */
[----:B------:R-:W-:-:S03]  /*62d0*/  MOV R181, R56 ;  /* 0x0000003800b57202 */ /* 0x000fc60000000f00 */
[----:B------:R-:W-:Y:S01]  /*62e0*/  @P1 FFMA.FTZ R181, R182, UR29, R56 ;  /* 0x0000001db6b51c23 */ /* 0x000fe20008010038 */
[----:B------:R-:W-:-:S03]  /*62f0*/  @P0 SHF.L.U32 R182, R164, 0x10, RZ ;  /* 0x00000010a4b60819 */ /* 0x000fc600000006ff */
[----:B------:R-:W-:-:S04]  /*6300*/  FMUL.FTZ R181, R181, UR23 ;  /* 0x00000017b5b57c20 */ /* 0x000fc80008410000 */
[----:B------:R-:W-:Y:S01]  /*6310*/  FMUL.FTZ R183, R181, UR22 ;  /* 0x00000016b5b77c20 */ /* 0x000fe20008410000 */
[----:B------:R-:W-:-:S03]  /*6320*/  HFMA2 R181, -RZ, RZ, 0, 0 ;  /* 0x00000000ffb57431 */ /* 0x000fc600000001ff */
[----:B------:R-:W-:Y:S01]  /*6330*/  @P0 FMUL.FTZ R181, R182, R183 ;  /* 0x000000b7b6b50220 */ /* 0x000fe20000410000 */
[----:B------:R-:W-:-:S03]  /*6340*/  @P0 SHF.L.U32 R182, R84, 0x10, RZ ;  /* 0x0000001054b60819 */ /* 0x000fc600000006ff */
[----:B------:R-:W-:Y:S01]  /*6350*/  FADD.FTZ R156, R156, R181 ;  /* 0x000000b59c9c7221 */ /* 0x000fe20000010000 */
[----:B------:R-:W-:Y:S01]  /*6360*/  MOV R181, RZ ;  /* 0x000000ff00b57202 */ /* 0x000fe20000000f00 */
[----:B------:R-:W-:-:S05]  /*6370*/  @P0 FMUL.FTZ R181, R182, R183 ;  /* 0x000000b7b6b50220 */ /* 0x000fca0000410000 */
[----:B------:R-:W-:-:S04]  /*6380*/  F2FP.BF16.F32.PACK_AB R181, RZ, R181 ;  /* 0x000000b5ffb5723e */ /* 0x000fc800000010ff */
[----:B------:R-:W-:-:S07]  /*6390*/  PRMT R168, R181, 0x7610, R168 ;  /* 0x00007610b5a87816 */ /* 0x000fce00000000a8 */
.L_x_7431:
[----:B------:R-:W-:Y:S05]  /*63a0*/  BRA.U !UP3, `(.L_x_7432) ;  /* 0x000000010b507547 */ /* 0x000fea000b800000 */
[----:B------:R-:W-:Y:S02]  /*63b0*/  PLOP3.LUT P1, PT, PT, PT, UP2, 0x80, 0x8 ;  /* 0x000000000008781c */ /* 0x000fe40003f2f028 */
[----:B-1----:R-:W-:Y:S02]  /*63c0*/  MOV R181, UR31 ;  /* 0x0000001f00b57c02 */ /* 0x002fe40008000f00 */
[----:B------:R-:W-:-:S09]  /*63d0*/  LOP3.LUT P0, RZ, R216, 0xff00, RZ, 0xc0, !PT ;  /* 0x0000ff00d8ff7812 */ /* 0x000fd2000780c0ff */
[----:B-----5:R-:W-:-:S04]  /*63e0*/  @P1 FFMA.FTZ R181, R2, R181, UR32 ;  /* 0x0000002002b51e23 */ /* 0x020fc800080100b5 */
[----:B------:R-:W-:Y:S01]  /*63f0*/  @P1 FADD.FTZ R182, R4, -R181 ;  /* 0x800000b504b61221 */ /* 0x000fe20000010000 */
[----:B------:R-:W-:-:S03]  /*6400*/  MOV R181, R57 ;  /* 0x0000003900b57202 */ /* 0x000fc60000000f00 */
[----:B------:R-:W-:-:S04]  /*6410*/  @P1 FFMA.FTZ R181, R182, UR29, R57 ;  /* 0x0000001db6b51c23 */ /* 0x000fc80008010039 */
[----:B------:R-:W-:Y:S01]  /*6420*/  FMUL.FTZ R183, R181, UR23 ;  /* 0x00000017b5b77c20 */ /* 0x000fe20008410000 */
[----:B------:R-:W-:-:S03]  /*6430*/  @P0 PRMT R181, R164, 0x7632, R181 ;  /* 0x00007632a4b50816 */ /* 0x000fc600000000b5 */
[----:B------:R-:W-:Y:S01]  /*6440*/  FMUL.FTZ R183, R183, UR22 ;  /* 0x00000016b7b77c20 */ /* 0x000fe20008410000 */
[----:B------:R-:W-:Y:S01]  /*6450*/  @P0 SHF.L.U32 R182, R181, 0x10, RZ ;  /* 0x00000010b5b60819 */ /* 0x000fe200000006ff */
[----:B------:R-:W-:-:S04]  /*6460*/  HFMA2 R181, -RZ, RZ, 0, 0 ;  /* 0x00000000ffb57431 */ /* 0x000fc800000001ff */
        /* <DEDUP_REMOVED lines=8> */
.L_x_7432:
[----:B------:R-:W-:Y:S05]  /*64f0*/  BRA.U !UP3, `(.L_x_7433) ;  /* 0x000000010b487547 */ /* 0x000fea000b800000 */
[----:B------:R-:W-:Y:S02]  /*6500*/  PLOP3.LUT P1, PT, PT, PT, UP2, 0x80, 0x8 ;  /* 0x000000000008781c */ /* 0x000fe40003f2f028 */
[----:B-1----:R-:W-:Y:S02]  /*6510*/  MOV R181, UR31 ;  /* 0x0000001f00b57c02 */ /* 0x002fe40008000f00 */
[----:B------:R-:W-:-:S09]  /*6520*/  LOP3.LUT P0, RZ, R216, 0xff0000, RZ, 0xc0, !PT ;  /* 0x00ff0000d8ff7812 */ /* 0x000fd2000780c0ff */
[----:B------:R-:W-:-:S04]  /*6530*/  @P1 FFMA.FTZ R181, R224, R181, UR32 ;  /* 0x00000020e0b51e23 */ /* 0x000fc800080100b5 */
[----:B------:R-:W-:Y:S01]  /*6540*/  @P1 FADD.FTZ R182, R223, -R181 ;  /* 0x800000b5dfb61221 */ /* 0x000fe20000010000 */
[----:B------:R-:W-:-:S03]  /*6550*/  MOV R181, R58 ;  /* 0x0000003a00b57202 */ /* 0x000fc60000000f00 */
[----:B------:R-:W-:Y:S01]  /*6560*/  @P1 FFMA.FTZ R181, R182, UR29, R58 ;  /* 0x0000001db6b51c23 */ /* 0x000fe2000801003a */
[----:B-----5:R-:W-:-:S03]  /*6570*/  @P0 SHF.L.U32 R182, R165, 0x10, RZ ;  /* 0x00000010a5b60819 */ /* 0x020fc600000006ff */
        /* <DEDUP_REMOVED lines=10> */
.L_x_7433:
[----:B------:R-:W-:Y:S05]  /*6620*/  BRA.U !UP3, `(.L_x_7434) ;  /* 0x000000010b507547 */ /* 0x000fea000b800000 */
[----:B------:R-:W-:Y:S02]  /*6630*/  PLOP3.LUT P1, PT, PT, PT, UP2, 0x80, 0x8 ;  /* 0x000000000008781c */ /* 0x000fe40003f2f028 */
[----:B-1----:R-:W-:Y:S02]  /*6640*/  MOV R181, UR31 ;  /* 0x0000001f00b57c02 */ /* 0x002fe40008000f00 */
[----:B------:R-:W-:-:S09]  /*6650*/  LOP3.LUT P0, RZ, R216, 0xff000000, RZ, 0xc0, !PT ;  /* 0xff000000d8ff7812 */ /* 0x000fd2000780c0ff */
[----:B------:R-:W-:-:S04]  /*6660*/  @P1 FFMA.FTZ R181, R3, R181, UR32 ;  /* 0x0000002003b51e23 */ /* 0x000fc800080100b5 */
[----:B------:R-:W-:Y:S01]  /*6670*/  @P1 FADD.FTZ R182, R5, -R181 ;  /* 0x800000b505b61221 */ /* 0x000fe20000010000 */
[----:B------:R-:W-:-:S03]  /*6680*/  MOV R181, R59 ;  /* 0x0000003b00b57202 */ /* 0x000fc60000000f00 */
[----:B------:R-:W-:-:S04]  /*6690*/  @P1 FFMA.FTZ R181, R182, UR29, R59 ;  /* 0x0000001db6b51c23 */ /* 0x000fc8000801003b */
[----:B------:R-:W-:Y:S01]  /*66a0*/  FMUL.FTZ R183, R181, UR23 ;  /* 0x00000017b5b77c20 */ /* 0x000fe20008410000 */
[----:B-----5:R-:W-:-:S03]  /*66b0*/  @P0 PRMT R181, R165, 0x7632, R181 ;  /* 0x00007632a5b50816 */ /* 0x020fc600000000b5 */
        /* <DEDUP_REMOVED lines=11> */
.L_x_7434:
        /* <DEDUP_REMOVED lines=19> */
.L_x_7435:
        /* <DEDUP_REMOVED lines=21> */
.L_x_7436:
        /* <DEDUP_REMOVED lines=19> */
.L_x_7437:
[----:B------:R-:W-:Y:S05]  /*6b20*/  BRA.U !UP3, `(.L_x_7390) ;  /* 0x0000000d0b507547 */ /* 0x000fea000b800000 */
[----:B------:R-:W-:Y:S02]  /*6b30*/  PLOP3.LUT P1, PT, PT, PT, UP2, 0x80, 0x8 ;  /* 0x000000000008781c */ /* 0x000fe40003f2f028 */
[----:B------:R-:W-:Y:S02]  /*6b40*/  ISETP.GE.U32.AND P0, PT, R216, RZ, PT ;  /* 0x000000ffd800720c */ /* 0x000fe40003f06070 */
[----:B-1----:R-:W-:Y:S02]  /*6b50*/  MOV R181, UR31 ;  /* 0x0000001f00b57c02 */ /* 0x002fe40008000f00 */
[----:B------:R-:W-:Y:S02]  /*6b60*/  ISETP.GE.U32.AND.EX P0, PT, R217, 0x1000000, PT, P0 ;  /* 0x01000000d900780c */ /* 0x000fe40003f06100 */
[----:B------:R-:W-:Y:S02]  /*6b70*/  MOV R182, R55 ;  /* 0x0000003700b67202 */ /* 0x000fe40000000f00 */
[----:B------:R-:W-:-:S03]  /*6b80*/  PRMT R217, R87, 0x7632, R217 ;  /* 0x0000763257d97816 */ /* 0x000fc600000000d9 */
[----:B------:R-:W-:-:S04]  /*6b90*/  @P1 FFMA.FTZ R181, R252, R181, UR32 ;  /* 0x00000020fcb51e23 */ /* 0x000fc800080100b5 */
[----:B------:R-:W-:-:S04]  /*6ba0*/  @P1 FADD.FTZ R181, R251, -R181 ;  /* 0x800000b5fbb51221 */ /* 0x000fc80000010000 */
[----:B------:R-:W-:Y:S01]  /*6bb0*/  @P1 FFMA.FTZ R182, R181, UR29, R55 ;  /* 0x0000001db5b61c23 */ /* 0x000fe20008010037 */
[----:B-----5:R-:W-:-:S03]  /*6bc0*/  @P0 PRMT R181, R167, 0x7632, R181 ;  /* 0x00007632a7b50816 */ /* 0x020fc600000000b5 */
[----:B------:R-:W-:Y:S01]  /*6bd0*/  FMUL.FTZ R183, R182, UR23 ;  /* 0x00000017b6b77c20 */ /* 0x000fe20008410000 */
[----:B------:R-:W-:Y:S01]  /*6be0*/  @P0 SHF.L.U32 R181, R181, 0x10, RZ ;  /* 0x00000010b5b50819 */ /* 0x000fe200000006ff */
[----:B------:R-:W-:Y:S02]  /*6bf0*/  HFMA2 R182, -RZ, RZ, 0, 0 ;  /* 0x00000000ffb67431 */ /* 0x000fe400000001ff */
[----:B------:R-:W-:-:S04]  /*6c00*/  FMUL.FTZ R183, R183, UR22 ;  /* 0x00000016b7b77c20 */ /* 0x000fc80008410000 */
[----:B------:R-:W-:Y:S01]  /*6c10*/  @P0 FMUL.FTZ R182, R183, R181 ;  /* 0x000000b5b7b60220 */ /* 0x000fe20000410000 */
[----:B------:R-:W-:-:S03]  /*6c20*/  IMAD.MOV.U32 R181, RZ, RZ, RZ ;  /* 0x000000ffffb57224 */ /* 0x000fc600078e00ff */
[----:B------:R-:W-:Y:S01]  /*6c30*/  FADD.FTZ R155, R155, R182 ;  /* 0x000000b69b9b7221 */ /* 0x000fe20000010000 */
[----:B------:R-:W-:-:S05]  /*6c40*/  @P0 SHF.L.U32 R182, R217, 0x10, RZ ;  /* 0x00000010d9b60819 */ /* 0x000fca00000006ff */
[----:B------:R-:W-:-:S05]  /*6c50*/  @P0 FMUL.FTZ R181, R182, R183 ;  /* 0x000000b7b6b50220 */ /* 0x000fca0000410000 */
[----:B------:R-:W-:-:S04]  /*6c60*/  F2FP.BF16.F32.PACK_AB R181, RZ, R181 ;  /* 0x000000b5ffb5723e */ /* 0x000fc800000010ff */
[----:B------:R-:W-:Y:S01]  /*6c70*/  PRMT R171, R171, 0x5410, R181 ;  /* 0x00005410abab7816 */ /* 0x000fe200000000b5 */
[----:B------:R-:W-:Y:S06]  /*6c80*/  BRA `(.L_x_7390) ;  /* 0x0000000800f87947 */ /* 0x000fec0003800000 */
.L_x_7430:
[----:B------:R-:W-:Y:S02]  /*6c90*/  PLOP3.LUT P0, PT, PT, PT, UP2, 0x80, 0x8 ;  /* 0x000000000008781c */ /* 0x000fe40003f0f028 */
[----:B------:R-:W-:Y:S02]  /*6ca0*/  MOV R172, UR31 ;  /* 0x0000001f00ac7c02 */ /* 0x000fe40008000f00 */
[----:B------:R-:W-:-:S09]  /*6cb0*/  MOV R182, R56 ;  /* 0x0000003800b67202 */ /* 0x000fd20000000f00 */
[----:B-----5:R-:W-:-:S04]  /*6cc0*/  @P0 FFMA.FTZ R172, R0, R172, UR32 ;  /* 0x0000002000ac0e23 */ /* 0x020fc800080100ac */
[----:B------:R-:W-:-:S04]  /*6cd0*/  @P0 FADD.FTZ R172, R222, -R172 ;  /* 0x800000acdeac0221 */ /* 0x000fc80000010000 */
        /* <DEDUP_REMOVED lines=18> */
.L_x_7438:
[----:B------:R-:W-:Y:S02]  /*6e00*/  MOV R172, UR31 ;  /* 0x0000001f00ac7c02 */ /* 0x000fe40008000f00 */
[----:B-1----:R-:W-:-:S03]  /*6e10*/  MOV R181, R57 ;  /* 0x0000003900b57202 */ /* 0x002fc60000000f00 */
[----:B------:R-:W-:-:S04]  /*6e20*/  @P0 FFMA.FTZ R172, R2, R172, UR32 ;  /* 0x0000002002ac0e23 */ /* 0x000fc800080100ac */
[----:B------:R-:W-:-:S04]  /*6e30*/  @P0 FADD.FTZ R172, R4, -R172 ;  /* 0x800000ac04ac0221 */ /* 0x000fc80000010000 */
[----:B------:R-:W-:Y:S01]  /*6e40*/  @P0 FFMA.FTZ R181, R172, UR29, R57 ;  /* 0x0000001dacb50c23 */ /* 0x000fe20008010039 */
[----:B------:R-:W-:Y:S06]  /*6e50*/  BRA.U !UP3, `(.L_x_7439) ;  /* 0x000000010b487547 */ /* 0x000fec000b800000 */
[----:B------:R-:W-:Y:S01]  /*6e60*/  LOP3.LUT P1, RZ, R216, 0xff00, RZ, 0xc0, !PT ;  /* 0x0000ff00d8ff7812 */ /* 0x000fe2000782c0ff */
[----:B------:R-:W-:Y:S01]  /*6e70*/  HFMA2 R174, -RZ, RZ, 0, 0 ;  /* 0x00000000ffae7431 */ /* 0x000fe200000001ff */
        /* <DEDUP_REMOVED lines=12> */
[----:B------:R-:W-:-:S03]  /*6f40*/  IMAD.MOV.U32 R173, RZ, RZ, RZ ;  /* 0x000000ffffad7224 */ /* 0x000fc600078e00ff */
[----:B------:R-:W-:-:S05]  /*6f50*/  @P1 FMUL.FTZ R173, R174, R172 ;  /* 0x000000acaead1220 */ /* 0x000fca0000410000 */
[----:B------:R-:W-:-:S04]  /*6f60*/  F2FP.BF16.F32.PACK_AB R173, RZ, R173 ;  /* 0x000000adffad723e */ /* 0x000fc800000010ff */
[----:B------:R-:W-:-:S07]  /*6f70*/  PRMT R168, R168, 0x5410, R173 ;  /* 0x00005410a8a87816 */ /* 0x000fce00000000ad */
.L_x_7439:
[----:B------:R-:W-:Y:S02]  /*6f80*/  MOV R172, UR31 ;  /* 0x0000001f00ac7c02 */ /* 0x000fe40008000f00 */
[----:B------:R-:W-:-:S03]  /*6f90*/  MOV R179, R58 ;  /* 0x0000003a00b37202 */ /* 0x000fc60000000f00 */
[----:B------:R-:W-:-:S04]  /*6fa0*/  @P0 FFMA.FTZ R172, R224, R172, UR32 ;  /* 0x00000020e0ac0e23 */ /* 0x000fc800080100ac */
        /* <DEDUP_REMOVED lines=19> */
.L_x_7440:
[----:B------:R-:W-:Y:S02]  /*70e0*/  MOV R172, UR31 ;  /* 0x0000001f00ac7c02 */ /* 0x000fe40008000f00 */
[----:B------:R-:W-:-:S03]  /*70f0*/  MOV R174, R59 ;  /* 0x0000003b00ae7202 */ /* 0x000fc60000000f00 */
[----:B------:R-:W-:-:S04]  /*7100*/  @P0 FFMA.FTZ R172, R3, R172, UR32 ;  /* 0x0000002003ac0e23 */ /* 0x000fc800080100ac */
[----:B------:R-:W-:-:S04]  /*7110*/  @P0 FADD.FTZ R172, R5, -R172 ;  /* 0x800000ac05ac0221 */ /* 0x000fc80000010000 */
[----:B------:R-:W-:Y:S01]  /*7120*/  @P0 FFMA.FTZ R174, R172, UR29, R59 ;  /* 0x0000001dacae0c23 */ /* 0x000fe2000801003b */
[----:B------:R-:W-:Y:S06]  /*7130*/  BRA.U !UP3, `(.L_x_7441) ;  /* 0x000000010b487547 */ /* 0x000fec000b800000 */
[----:B------:R-:W-:Y:S02]  /*7140*/  LOP3.LUT P1, RZ, R216, 0xff000000, RZ, 0xc0, !PT ;  /* 0xff000000d8ff7812 */ /* 0x000fe4000782c0ff */
[----:B------:R-:W-:Y:S02]  /*7150*/  MOV R175, RZ ;  /* 0x000000ff00af7202 */ /* 0x000fe40000000f00 */
[----:B------:R-:W-:-:S09]  /*7160*/  PRMT R176, R85, 0x7632, R176 ;  /* 0x0000763255b07816 */ /* 0x000fd200000000b0 */
        /* <DEDUP_REMOVED lines=15> */
.L_x_7441:
        /* <DEDUP_REMOVED lines=22> */
.L_x_7442:
[----:B------:R-:W-:Y:S02]  /*73c0*/  MOV R172, UR31 ;  /* 0x0000001f00ac7c02 */ /* 0x000fe40008000f00 */
[----:B------:R-:W-:-:S03]  /*73d0*/  MOV R176, R53 ;  /* 0x0000003500b07202 */ /* 0x000fc60000000f00 */
[----:B------:R-:W-:-:S04]  /*73e0*/  @P0 FFMA.FTZ R172, R6, R172, UR32 ;  /* 0x0000002006ac0e23 */ /* 0x000fc800080100ac */
[----:B------:R-:W-:-:S04]  /*73f0*/  @P0 FADD.FTZ R172, R7, -R172 ;  /* 0x800000ac07ac0221 */ /* 0x000fc80000010000 */
[----:B------:R-:W-:Y:S01]  /*7400*/  @P0 FFMA.FTZ R176, R172, UR29, R53 ;  /* 0x0000001dacb00c23 */ /* 0x000fe20008010035 */
[----:B------:R-:W-:Y:S06]  /*7410*/  BRA.U !UP3, `(.L_x_7443) ;  /* 0x000000010b487547 */ /* 0x000fec000b800000 */
[----:B------:R-:W-:Y:S02]  /*7420*/  LOP3.LUT P1, RZ, R217, 0xff00, RZ, 0xc0, !PT ;  /* 0x0000ff00d9ff7812 */ /* 0x000fe4000782c0ff */
        /* <DEDUP_REMOVED lines=17> */
.L_x_7443:
[----:B------:R-:W-:Y:S02]  /*7540*/  MOV R172, UR31 ;  /* 0x0000001f00ac7c02 */ /* 0x000fe40008000f00 */
[----:B------:R-:W-:-:S03]  /*7550*/  MOV R177, R54 ;  /* 0x0000003600b17202 */ /* 0x000fc60000000f00 */
[----:B------:R-:W-:-:S04]  /*7560*/  @P0 FFMA.FTZ R172, R227, R172, UR32 ;  /* 0x00000020e3ac0e23 */ /* 0x000fc800080100ac */
[----:B------:R-:W-:-:S04]  /*7570*/  @P0 FADD.FTZ R172, R228, -R172 ;  /* 0x800000ace4ac0221 */ /* 0x000fc80000010000 */
[----:B------:R-:W-:Y:S01]  /*7580*/  @P0 FFMA.FTZ R177, R172, UR29, R54 ;  /* 0x0000001dacb10c23 */ /* 0x000fe20008010036 */
[----:B------:R-:W-:Y:S06]  /*7590*/  BRA.U !UP3, `(.L_x_7444) ;  /* 0x000000010b407547 */ /* 0x000fec000b800000 */
[----:B------:R-:W-:-:S13]  /*75a0*/  LOP3.LUT P1, RZ, R217, 0xff0000, RZ, 0xc0, !PT ;  /* 0x00ff0000d9ff7812 */ /* 0x000fda000782c0ff */
        /* <DEDUP_REMOVED lines=15> */
.L_x_7444:
[----:B------:R-:W-:Y:S02]  /*76a0*/  MOV R172, UR31 ;  /* 0x0000001f00ac7c02 */ /* 0x000fe40008000f00 */
[----:B------:R-:W-:Y:S02]  /*76b0*/  MOV R183, R55 ;  /* 0x0000003700b77202 */ /* 0x000fe40000000f00 */
[----:B------:R-:W-:Y:S01]  /*76c0*/  MOV R178, R177 ;  /* 0x000000b100b27202 */ /* 0x000fe20000000f00 */
[----:B------:R-:W-:Y:S01]  /*76d0*/  @P0 FFMA.FTZ R172, R252, R172, UR32 ;  /* 0x00000020fcac0e23 */ /* 0x000fe200080100ac */
[----:B------:R-:W-:Y:S01]  /*76e0*/  MOV R177, R176 ;  /* 0x000000b000b17202 */ /* 0x000fe20000000f00 */
[----:B------:R-:W-:Y:S01]  /*76f0*/  IMAD.MOV.U32 R176, RZ, RZ, R175 ;  /* 0x000000ffffb07224 */ /* 0x000fe200078e00af */
[----:B------:R-:W-:Y:S01]  /*7700*/  MOV R175, R174 ;  /* 0x000000ae00af7202 */ /* 0x000fe20000000f00 */
[----:B------:R-:W-:Y:S01]  /*7710*/  @P0 FADD.FTZ R172, R251, -R172 ;  /* 0x800000acfbac0221 */ /* 0x000fe20000010000 */
[----:B------:R-:W-:-:S02]  /*7720*/  MOV R174, R179 ;  /* 0x000000b300ae7202 */ /* 0x000fc40000000f00 */
[----:B------:R-:W-:Y:S01]  /*7730*/  MOV R173, R181 ;  /* 0x000000b500ad7202 */ /* 0x000fe20000000f00 */
[----:B------:R-:W-:Y:S01]  /*7740*/  @P0 FFMA.FTZ R183, R172, UR29, R55 ;  /* 0x0000001dacb70c23 */ /* 0x000fe20008010037 */
[----:B------:R-:W-:-:S04]  /*7750*/  MOV R172, R182 ;  /* 0x000000b600ac7202 */ /* 0x000fc80000000f00 */
[----:B------:R-:W-:Y:S01]  /*7760*/  MOV R179, R183 ;  /* 0x000000b700b37202 */ /* 0x000fe20000000f00 */
        /* <DEDUP_REMOVED lines=16> */
.L_x_7390:
[----:B------:R-:W2:Y:S01]  /*7870*/  LDL R216, [R1+0x8] ;  /* 0x0000080001d87983 */ /* 0x000ea20000100800 */
[----:B------:R-:W-:Y:S01]  /*7880*/  ISETP.NE.U32.AND P0, PT, RZ, UR6, PT ;  /* 0x00000006ff007c0c */ /* 0x000fe2000bf05070 */
[----:B------:R-:W0:Y:S01]  /*7890*/  @UP3 LDCU.64 UR10, c[0x0][0x468] ;  /* 0x00008d00ff0a37ac */ /* 0x000e220008000a00 */
[----:B------:R-:W-:Y:S02]  /*78a0*/  PLOP3.LUT P1, PT, PT, PT, UP3, 0x80, 0x8 ;  /* 0x000000000008781c */ /* 0x000fe40003f2f038 */
[----:B------:R-:W-:Y:S01]  /*78b0*/  ISETP.NE.AND.EX P0, PT, RZ, UR7, PT, P0 ;  /* 0x00000007ff007c0c */ /* 0x000fe2000bf05300 */
[----:B------:R-:W-:-:S04]  /*78c0*/  UISETP.NE.U32.AND UP0, UPT, UR4, URZ, UPT ;  /* 0x000000ff0400728c */ /* 0x000fc8000bf05070 */
[----:B------:R-:W-:-:S08]  /*78d0*/  UISETP.NE.AND.EX UP0, UPT, UR5, URZ, UPT, UP0 ;  /* 0x000000ff0500728c */ /* 0x000fd0000bf05300 */
[----:B------:R-:W2:Y:S02]  /*78e0*/  @P0 LDC.64 R182, c[0x0][0x478] ;  /* 0x00011e00ffb60b82 */ /* 0x000ea40000000a00 */
[----:B--2---:R-:W-:-:S05]  /*78f0*/  @P0 IMAD.WIDE.U32 R182, R216, 0x20, R182 ;  /* 0x00000020d8b60825 */ /* 0x004fca00078e00b6 */
[----:B------:R-:W-:Y:S04]  /*7900*/  @P0 STG.E.128 desc[UR20][R182.64], R172 ;  /* 0x000000acb6000986 */ /* 0x000fe8000c101d14 */
[----:B------:R2:W-:Y:S02]  /*7910*/  @P0 STG.E.128 desc[UR20][R182.64+0x10], R176 ;  /* 0x000010b0b6000986 */ /* 0x0005e4000c101d14 */
[----:B--2---:R-:W-:-:S05]  /*7920*/  MOV R182, 0x10 ;  /* 0x0000001000b67802 */ /* 0x004fca0000000f00 */
[----:B0-----:R-:W-:-:S05]  /*7930*/  @P1 IMAD.WIDE.U32 R182, R180, R182, UR10 ;  /* 0x0000000ab4b61e25 */ /* 0x001fca000f8e00b6 */
[----:B------:R0:W-:Y:S01]  /*7940*/  @P1 STG.E.128 desc[UR20][R182.64], R168 ;  /* 0x000000a8b6001986 */ /* 0x0001e2000c101d14 */
[----:B------:R-:W-:Y:S05]  /*7950*/  BRA.U !UP3, `(.L_x_7445) ;  /* 0x000000010b107547 */ /* 0x000fea000b800000 */
[----:B-----5:R-:W2:Y:S01]  /*7960*/  LDC.64 R166, c[0x0][0x390] ;  /* 0x0000e400ffa67b82 */ /* 0x020ea20000000a00 */
[----:B------:R-:W-:-:S05]  /*7970*/  IADD3 R164, PT, PT, R180, 0x80, RZ ;  /* 0x00000080b4a47810 */ /* 0x000fca0007ffe0ff */
[----:B--2---:R-:W-:-:S06]  /*7980*/  IMAD.WIDE.U32 R164, R164, 0x10, R166 ;  /* 0x00000010a4a47825 */ /* 0x004fcc00078e00a6 */
[----:B------:R-:W5:Y:S02]  /*7990*/  LDG.E.128 R164, desc[UR20][R164.64] ;  /* 0x00000014a4a47981 */ /* 0x000f64000c1e1d00 */
.L_x_7445:
[----:B------:R-:W-:Y:S05]  /*79a0*/  BRA.U !UP0, `(.L_x_7446) ;  /* 0x0000001508747547 */ /* 0x000fea000b800000 */
[----:B------:R-:W-:Y:S05]  /*79b0*/  @!P0 BRA `(.L_x_7447) ;  /* 0x0000000800e88947 */ /* 0x000fea0003800000 */
[----:B------:R-:W-:Y:S01]  /*79c0*/  PLOP3.LUT P1, PT, PT, PT, UP2, 0x80, 0x8 ;  /* 0x000000000008781c */ /* 0x000fe20003f2f028 */
[----:B------:R-:W-:Y:S01]  /*79d0*/  IMAD.U32 R172, RZ, RZ, UR31 ;  /* 0x0000001fffac7e24 */ /* 0x000fe2000f8e00ff */
[----:B-1----:R-:W-:-:S11]  /*79e0*/  MOV R181, R48 ;  /* 0x0000003000b57202 */ /* 0x002fd60000000f00 */
[----:B------:R-:W-:-:S04]  /*79f0*/  @P1 FFMA.FTZ R172, R184, R172, UR32 ;  /* 0x00000020b8ac1e23 */ /* 0x000fc800080100ac */
[----:B------:R-:W-:-:S04]  /*7a00*/  @P1 FADD.FTZ R172, R229, -R172 ;  /* 0x800000ace5ac1221 */ /* 0x000fc80000010000 */
[----:B------:R-:W-:Y:S01]  /*7a10*/  @P1 FFMA.FTZ R181, R172, UR29, R48 ;  /* 0x0000001dacb51c23 */ /* 0x000fe20008010030 */
[----:B------:R-:W-:Y:S06]  /*7a20*/  BRA.U !UP3, `(.L_x_7448) ;  /* 0x000000010b407547 */ /* 0x000fec000b800000 */
[----:B------:R-:W-:-:S13]  /*7a30*/  LOP3.LUT P2, RZ, R214, 0xff, RZ, 0xc0, !PT ;  /* 0x000000ffd6ff7812 */ /* 0x000fda000784c0ff */
[----:B------:R-:W1:Y:S01]  /*7a40*/  @P2 LDC.64 R172, c[0x0][0x408] ;  /* 0x00010200ffac2b82 */ /* 0x000e620000000a00 */
[----:B-----5:R-:W-:Y:S01]  /*7a50*/  @P2 SHF.L.U32 R174, R164, 0x10, RZ ;  /* 0x00000010a4ae2819 */ /* 0x020fe200000006ff */
        /* <DEDUP_REMOVED lines=13> */
.L_x_7448:
[----:B------:R-:W-:Y:S02]  /*7b30*/  MOV R172, UR31 ;  /* 0x0000001f00ac7c02 */ /* 0x000fe40008000f00 */
[----:B------:R-:W-:-:S03]  /*7b40*/  MOV R179, R49 ;  /* 0x0000003100b37202 */ /* 0x000fc60000000f00 */
[----:B------:R-:W-:-:S04]  /*7b50*/  @P1 FFMA.FTZ R172, R8, R172, UR32 ;  /* 0x0000002008ac1e23 */ /* 0x000fc800080100ac */
[----:B------:R-:W-:-:S04]  /*7b60*/  @P1 FADD.FTZ R172, R9, -R172 ;  /* 0x800000ac09ac1221 */ /* 0x000fc80000010000 */
[----:B------:R-:W-:Y:S01]  /*7b70*/  @P1 FFMA.FTZ R179, R172, UR29, R49 ;  /* 0x0000001dacb31c23 */ /* 0x000fe20008010031 */
[----:B------:R-:W-:Y:S06]  /*7b80*/  BRA.U !UP3, `(.L_x_7449) ;  /* 0x000000010b487547 */ /* 0x000fec000b800000 */
[----:B------:R-:W-:Y:S01]  /*7b90*/  LOP3.LUT P2, RZ, R214, 0xff00, RZ, 0xc0, !PT ;  /* 0x0000ff00d6ff7812 */ /* 0x000fe2000784c0ff */
[----:B------:R-:W-:Y:S01]  /*7ba0*/  HFMA2 R174, -RZ, RZ, 0, 0 ;  /* 0x00000000ffae7431 */ /* 0x000fe200000001ff */
[----:B------:R-:W-:-:S11]  /*7bb0*/  PRMT R175, R88, 0x7632, R175 ;  /* 0x0000763258af7816 */ /* 0x000fd600000000af */
[----:B------:R-:W1:Y:S02]  /*7bc0*/  @P2 LDC.64 R172, c[0x0][0x408] ;  /* 0x00010200ffac2b82 */ /* 0x000e640000000a00 */
[----:B-1----:R-:W-:-:S04]  /*7bd0*/  @P2 FMUL.FTZ R173, R179, R173 ;  /* 0x000000adb3ad2220 */ /* 0x002fc80000410000 */
[----:B------:R-:W-:Y:S01]  /*7be0*/  @P2 FMUL.FTZ R172, R173, R172 ;  /* 0x000000acadac2220 */ /* 0x000fe20000410000 */
[----:B-----5:R-:W-:-:S04]  /*7bf0*/  @P2 PRMT R173, R164, 0x7632, R173 ;  /* 0x00007632a4ad2816 */ /* 0x020fc800000000ad */
        /* <DEDUP_REMOVED lines=10> */
[----:B0-----:R-:W-:-:S07]  /*7ca0*/  PRMT R168, R168, 0x5410, R173 ;  /* 0x00005410a8a87816 */ /* 0x001fce00000000ad */
.L_x_7449:
[----:B------:R-:W-:Y:S01]  /*7cb0*/  IMAD.U32 R172, RZ, RZ, UR31 ;  /* 0x0000001fffac7e24 */ /* 0x000fe2000f8e00ff */
[----:B------:R-:W-:-:S03]  /*7cc0*/  MOV R174, R50 ;  /* 0x0000003200ae7202 */ /* 0x000fc60000000f00 */
        /* <DEDUP_REMOVED lines=20> */
.L_x_7450:
        /* <DEDUP_REMOVED lines=24> */
.L_x_7451:
        /* <DEDUP_REMOVED lines=22> */
.L_x_7452:
        /* <DEDUP_REMOVED lines=8> */
[----:B0-----:R-:W-:-:S11]  /*8170*/  PRMT R182, R90, 0x7632, R182 ;  /* 0x000076325ab67816 */ /* 0x001fd600000000b6 */
[----:B------:R-:W0:Y:S02]  /*8180*/  @P2 LDC.64 R172, c[0x0][0x408] ;  /* 0x00010200ffac2b82 */ /* 0x000e240000000a00 */
[----:B0-----:R-:W-:-:S04]  /*8190*/  @P2 FMUL.FTZ R173, R177, R173 ;  /* 0x000000adb1ad2220 */ /* 0x001fc80000410000 */
[----:B------:R-:W-:Y:S01]  /*81a0*/  @P2 FMUL.FTZ R172, R173, R172 ;  /* 0x000000acadac2220 */ /* 0x000fe20000410000 */
[----:B-----5:R-:W-:-:S04]  /*81b0*/  @P2 PRMT R173, R166, 0x7632, R173 ;  /* 0x00007632a6ad2816 */ /* 0x020fc800000000ad */
        /* <DEDUP_REMOVED lines=8> */
[----:B------:R-:W-:-:S05]  /*8240*/  @P2 FMUL.FTZ R173, R172, R178 ;  /* 0x000000b2acad2220 */ /* 0x000fca0000410000 */
[----:B------:R-:W-:-:S04]  /*8250*/  F2FP.BF16.F32.PACK_AB R173, RZ, R173 ;  /* 0x000000adffad723e */ /* 0x000fc800000010ff */
[----:B------:R-:W-:-:S07]  /*8260*/  PRMT R170, R170, 0x5410, R173 ;  /* 0x00005410aaaa7816 */ /* 0x000fce00000000ad */
.L_x_7453:
        /* <DEDUP_REMOVED lines=8> */
[----:B0----5:R-:W-:Y:S01]  /*82f0*/  @P2 SHF.L.U32 R182, R167, 0x10, RZ ;  /* 0x00000010a7b62819 */ /* 0x021fe200000006ff */
[----:B-1----:R-:W-:-:S04]  /*8300*/  @P2 FMUL.FTZ R173, R178, R173 ;  /* 0x000000adb2ad2220 */ /* 0x002fc80000410000 */
        /* <DEDUP_REMOVED lines=12> */
.L_x_7454:
[----:B------:R-:W-:Y:S02]  /*83d0*/  MOV R172, UR31 ;  /* 0x0000001f00ac7c02 */ /* 0x000fe40008000f00 */
[----:B0-----:R-:W-:Y:S02]  /*83e0*/  MOV R182, R47 ;  /* 0x0000002f00b67202 */ /* 0x001fe40000000f00 */
[----:B------:R-:W-:Y:S01]  /*83f0*/  MOV R173, R179 ;  /* 0x000000b300ad7202 */ /* 0x000fe20000000f00 */
[----:B------:R-:W-:-:S04]  /*8400*/  @P1 FFMA.FTZ R172, R250, R172, UR32 ;  /* 0x00000020faac1e23 */ /* 0x000fc800080100ac */
[----:B------:R-:W-:-:S04]  /*8410*/  @P1 FADD.FTZ R172, R249, -R172 ;  /* 0x800000acf9ac1221 */ /* 0x000fc80000010000 */
[----:B------:R-:W-:Y:S01]  /*8420*/  @P1 FFMA.FTZ R182, R172, UR29, R47 ;  /* 0x0000001dacb61c23 */ /* 0x000fe2000801002f */
[----:B------:R-:W-:-:S04]  /*8430*/  MOV R172, R181 ;  /* 0x000000b500ac7202 */ /* 0x000fc80000000f00 */
[----:B------:R-:W-:Y:S01]  /*8440*/  MOV R179, R182 ;  /* 0x000000b600b37202 */ /* 0x000fe20000000f00 */
[----:B------:R-:W-:Y:S06]  /*8450*/  BRA.U !UP3, `(.L_x_7455) ;  /* 0x0000002d0bc07547 */ /* 0x000fec000b800000 */
[----:B------:R-:W-:Y:S01]  /*8460*/  ISETP.GE.U32.AND P1, PT, R214, RZ, PT ;  /* 0x000000ffd600720c */ /* 0x000fe20003f26070 */
[----:B------:R-:W-:Y:S01]  /*8470*/  FMUL.FTZ R181, R182, UR23 ;  /* 0x00000017b6b57c20 */ /* 0x000fe20008410000 */
[----:B------:R-:W-:Y:S01]  /*8480*/  IMAD.MOV.U32 R183, RZ, RZ, RZ ;  /* 0x000000ffffb77224 */ /* 0x000fe200078e00ff */
[----:B------:R-:W-:Y:S02]  /*8490*/  PRMT R217, R91, 0x7632, R217 ;  /* 0x000076325bd97816 */ /* 0x000fe400000000d9 */
[----:B------:R-:W-:Y:S01]  /*84a0*/  ISETP.GE.U32.AND.EX P1, PT, R215, 0x1000000, PT, P1 ;  /* 0x01000000d700780c */ /* 0x000fe20003f26110 */
[----:B------:R-:W-:-:S12]  /*84b0*/  FMUL.FTZ R181, R181, UR22 ;  /* 0x00000016b5b57c20 */ /* 0x000fd80008410000 */
[----:B-----5:R-:W-:-:S04]  /*84c0*/  @P1 PRMT R182, R167, 0x7632, R182 ;  /* 0x00007632a7b61816 */ /* 0x020fc800000000b6 */
        /* <DEDUP_REMOVED lines=9> */
.L_x_7447:
[----:B------:R-:W-:Y:S05]  /*8560*/  BRA.U !UP3, `(.L_x_7456) ;  /* 0x000000010b487547 */ /* 0x000fea000b800000 */
[----:B------:R-:W-:Y:S02]  /*8570*/  PLOP3.LUT P2, PT, PT, PT, UP2, 0x80, 0x8 ;  /* 0x000000000008781c */ /* 0x000fe40003f4f028 */
[----:B-1----:R-:W-:Y:S02]  /*8580*/  MOV R181, UR31 ;  /* 0x0000001f00b57c02 */ /* 0x002fe40008000f00 */
[----:B------:R-:W-:Y:S02]  /*8590*/  LOP3.LUT P1, RZ, R214, 0xff, RZ, 0xc0, !PT ;  /* 0x000000ffd6ff7812 */ /* 0x000fe4000782c0ff */
[----:B0-----:R-:W-:-:S07]  /*85a0*/  MOV R182, R48 ;  /* 0x0000003000b67202 */ /* 0x001fce0000000f00 */
[----:B------:R-:W-:-:S04]  /*85b0*/  @P2 FFMA.FTZ R181, R184, R181, UR32 ;  /* 0x00000020b8b52e23 */ /* 0x000fc800080100b5 */
[----:B------:R-:W-:-:S04]  /*85c0*/  @P2 FADD.FTZ R181, R229, -R181 ;  /* 0x800000b5e5b52221 */ /* 0x000fc80000010000 */
[----:B------:R-:W-:Y:S01]  /*85d0*/  @P2 FFMA.FTZ R182, R181, UR29, R48 ;  /* 0x0000001db5b62c23 */ /* 0x000fe20008010030 */
[----:B------:R-:W-:-:S03]  /*85e0*/  HFMA2 R181, -RZ, RZ, 0, 0 ;  /* 0x00000000ffb57431 */ /* 0x000fc600000001ff */
[----:B------:R-:W-:Y:S01]  /*85f0*/  FMUL.FTZ R183, R182, UR23 ;  /* 0x00000017b6b77c20 */ /* 0x000fe20008410000 */
[----:B-----5:R-:W-:-:S03]  /*8600*/  @P1 SHF.L.U32 R182, R164, 0x10, RZ ;  /* 0x00000010a4b61819 */ /* 0x020fc600000006ff */
        /* <DEDUP_REMOVED lines=8> */
.L_x_7456:
[----:B------:R-:W-:Y:S05]  /*8690*/  BRA.U !UP3, `(.L_x_7457) ;  /* 0x000000010b507547 */ /* 0x000fea000b800000 */
[----:B------:R-:W-:Y:S02]  /*86a0*/  PLOP3.LUT P2, PT, PT, PT, UP2, 0x80, 0x8 ;  /* 0x000000000008781c */ /* 0x000fe40003f4f028 */
[----:B-1----:R-:W-:Y:S02]  /*86b0*/  MOV R181, UR31 ;  /* 0x0000001f00b57c02 */ /* 0x002fe40008000f00 */
[----:B------:R-:W-:Y:S02]  /*86c0*/  LOP3.LUT P1, RZ, R214, 0xff00, RZ, 0xc0, !PT ;  /* 0x0000ff00d6ff7812 */ /* 0x000fe4000782c0ff */
[----:B0-----:R-:W-:Y:S02]  /*86d0*/  MOV R182, R49 ;  /* 0x0000003100b67202 */ /* 0x001fe40000000f00 */
[----:B------:R-:W-:-:S05]  /*86e0*/  PRMT R217, R88, 0x7632, R217 ;  /* 0x0000763258d97816 */ /* 0x000fca00000000d9 */
[----:B------:R-:W-:-:S04]  /*86f0*/  @P2 FFMA.FTZ R181, R8, R181, UR32 ;  /* 0x0000002008b52e23 */ /* 0x000fc800080100b5 */
[----:B------:R-:W-:-:S04]  /*8700*/  @P2 FADD.FTZ R181, R9, -R181 ;  /* 0x800000b509b52221 */ /* 0x000fc80000010000 */
[----:B------:R-:W-:Y:S01]  /*8710*/  @P2 FFMA.FTZ R182, R181, UR29, R49 ;  /* 0x0000001db5b62c23 */ /* 0x000fe20008010031 */
[----:B-----5:R-:W-:-:S03]  /*8720*/  @P1 PRMT R181, R164, 0x7632, R181 ;  /* 0x00007632a4b51816 */ /* 0x020fc600000000b5 */
[----:B------:R-:W-:Y:S01]  /*8730*/  FMUL.FTZ R183, R182, UR23 ;  /* 0x00000017b6b77c20 */ /* 0x000fe20008410000 */
[----:B------:R-:W-:Y:S01]  /*8740*/  @P1 SHF.L.U32 R181, R181, 0x10, RZ ;  /* 0x00000010b5b51819 */ /* 0x000fe200000006ff */
[----:B------:R-:W-:Y:S02]  /*8750*/  IMAD.MOV.U32 R182, RZ, RZ, RZ ;  /* 0x000000ffffb67224 */ /* 0x000fe400078e00ff */
        /* <DEDUP_REMOVED lines=8> */
.L_x_7457:
        /* <DEDUP_REMOVED lines=19> */
.L_x_7458:
        /* <DEDUP_REMOVED lines=21> */
.L_x_7459:
        /* <DEDUP_REMOVED lines=19> */
.L_x_7460:
        /* <DEDUP_REMOVED lines=21> */
.L_x_7461:
        /* <DEDUP_REMOVED lines=19> */
.L_x_7462:
[----:B------:R-:W-:Y:S05]  /*8e10*/  BRA.U !UP3, `(.L_x_7455) ;  /* 0x000000250b507547 */ /* 0x000fea000b800000 */
[----:B------:R-:W-:Y:S01]  /*8e20*/  PLOP3.LUT P2, PT, PT, PT, UP2, 0x80, 0x8 ;  /* 0x000000000008781c */ /* 0x000fe20003f4f028 */
[----:B0-----:R-:W-:Y:S01]  /*8e30*/  IMAD.MOV.U32 R183, RZ, RZ, RZ ;  /* 0x000000ffffb77224 */ /* 0x001fe200078e00ff */
[----:B-1----:R-:W-:Y:S02]  /*8e40*/  MOV R181, UR31 ;  /* 0x0000001f00b57c02 */ /* 0x002fe40008000f00 */
[----:B------:R-:W-:Y:S02]  /*8e50*/  ISETP.GE.U32.AND P1, PT, R214, RZ, PT ;  /* 0x000000ffd600720c */ /* 0x000fe40003f26070 */
[----:B------:R-:W-:Y:S02]  /*8e60*/  MOV R182, R47 ;  /* 0x0000002f00b67202 */ /* 0x000fe40000000f00 */
[----:B------:R-:W-:Y:S02]  /*8e70*/  ISETP.GE.U32.AND.EX P1, PT, R215, 0x1000000, PT, P1 ;  /* 0x01000000d700780c */ /* 0x000fe40003f26110 */
[----:B------:R-:W-:-:S03]  /*8e80*/  PRMT R217, R91, 0x7632, R217 ;  /* 0x000076325bd97816 */ /* 0x000fc600000000d9 */
[----:B------:R-:W-:-:S04]  /*8e90*/  @P2 FFMA.FTZ R181, R250, R181, UR32 ;  /* 0x00000020fab52e23 */ /* 0x000fc800080100b5 */
[----:B------:R-:W-:-:S04]  /*8ea0*/  @P2 FADD.FTZ R181, R249, -R181 ;  /* 0x800000b5f9b52221 */ /* 0x000fc80000010000 */
[----:B------:R-:W-:-:S04]  /*8eb0*/  @P2 FFMA.FTZ R182, R181, UR29, R47 ;  /* 0x0000001db5b62c23 */ /* 0x000fc8000801002f */
[----:B------:R-:W-:Y:S01]  /*8ec0*/  FMUL.FTZ R181, R182, UR23 ;  /* 0x00000017b6b57c20 */ /* 0x000fe20008410000 */
[----:B-----5:R-:W-:-:S03]  /*8ed0*/  @P1 PRMT R182, R167, 0x7632, R182 ;  /* 0x00007632a7b61816 */ /* 0x020fc600000000b6 */
        /* <DEDUP_REMOVED lines=10> */
.L_x_7446:
[----:B------:R-:W-:Y:S05]  /*8f80*/  @!P0 BRA `(.L_x_7463) ;  /* 0x0000001000b08947 */ /* 0x000fea0003800000 */
[----:B------:R-:W-:Y:S05]  /*8f90*/  BRA.U !UP3, `(.L_x_7464) ;  /* 0x000000010b807547 */ /* 0x000fea000b800000 */
[----:B------:R-:W-:Y:S01]  /*8fa0*/  LOP3.LUT P1, RZ, R214, 0xff, RZ, 0xc0, !PT ;  /* 0x000000ffd6ff7812 */ /* 0x000fe2000782c0ff */
[----:B------:R-:W-:Y:S01]  /*8fb0*/  BSSY.RECONVERGENT B0, `(.L_x_7465) ;  /* 0x000000d000007945 */ /* 0x000fe20003800200 */
[----:B------:R-:W-:-:S11]  /*8fc0*/  MOV R172, RZ ;  /* 0x000000ff00ac7202 */ /* 0x000fd60000000f00 */
        /* <DEDUP_REMOVED lines=11> */
.L_x_7466:
[----:B------:R-:W-:Y:S05]  /*9080*/  BSYNC.RECONVERGENT B0 ;  /* 0x0000000000007941 */ /* 0x000fea0003800200 */
.L_x_7465:
        /* <DEDUP_REMOVED lines=14> */
.L_x_7468:
[----:B------:R-:W-:Y:S05]  /*9170*/  BSYNC.RECONVERGENT B0 ;  /* 0x0000000000007941 */ /* 0x000fea0003800200 */
.L_x_7467:
[----:B------:R-:W-:-:S04]  /*9180*/  F2FP.BF16.F32.PACK_AB R172, RZ, R172 ;  /* 0x000000acffac723e */ /* 0x000fc800000010ff */
[----:B0-----:R-:W-:-:S07]  /*9190*/  PRMT R168, R172, 0x7610, R168 ;  /* 0x00007610aca87816 */ /* 0x001fce00000000a8 */
.L_x_7464:
[----:B------:R-:W-:Y:S05]  /*91a0*/  BRA.U !UP3, `(.L_x_7469) ;  /* 0x000000010b887547 */ /* 0x000fea000b800000 */
[----:B------:R-:W-:Y:S01]  /*91b0*/  LOP3.LUT P1, RZ, R214, 0xff00, RZ, 0xc0, !PT ;  /* 0x0000ff00d6ff7812 */ /* 0x000fe2000782c0ff */
[----:B------:R-:W-:Y:S01]  /*91c0*/  BSSY.RECONVERGENT B0, `(.L_x_7470) ;  /* 0x000000e000007945 */ /* 0x000fe20003800200 */
[----:B------:R-:W-:-:S11]  /*91d0*/  MOV R172, RZ ;  /* 0x000000ff00ac7202 */ /* 0x000fd60000000f00 */
        /* <DEDUP_REMOVED lines=12> */
.L_x_7471:
[----:B------:R-:W-:Y:S05]  /*92a0*/  BSYNC.RECONVERGENT B0 ;  /* 0x0000000000007941 */ /* 0x000fea0003800200 */
.L_x_7470:
        /* <DEDUP_REMOVED lines=15> */
.L_x_7473:
[----:B------:R-:W-:Y:S05]  /*93a0*/  BSYNC.RECONVERGENT B0 ;  /* 0x0000000000007941 */ /* 0x000fea0003800200 */
.L_x_7472:
[----:B------:R-:W-:-:S04]  /*93b0*/  F2FP.BF16.F32.PACK_AB R172, RZ, R172 ;  /* 0x000000acffac723e */ /* 0x000fc800000010ff */
[----:B0-----:R-:W-:-:S07]  /*93c0*/  PRMT R168, R168, 0x5410, R172 ;  /* 0x00005410a8a87816 */ /* 0x001fce00000000ac */
.L_x_7469:
        /* <DEDUP_REMOVED lines=15> */
.L_x_7476:
[----:B------:R-:W-:Y:S05]  /*94c0*/  BSYNC.RECONVERGENT B0 ;  /* 0x0000000000007941 */ /* 0x000fea0003800200 */
.L_x_7475:
        /* <DEDUP_REMOVED lines=14> */
.L_x_7478:
[----:B------:R-:W-:Y:S05]  /*95b0*/  BSYNC.RECONVERGENT B0 ;  /* 0x0000000000007941 */ /* 0x000fea0003800200 */
.L_x_7477:
[----:B------:R-:W-:-:S04]  /*95c0*/  F2FP.BF16.F32.PACK_AB R172, RZ, R172 ;  /* 0x000000acffac723e */ /* 0x000fc800000010ff */
[----:B0-----:R-:W-:-:S07]  /*95d0*/  PRMT R169, R172, 0x7610, R169 ;  /* 0x00007610aca97816 */ /* 0x001fce00000000a9 */
.L_x_7474:
[----:B------:R-:W-:Y:S05]  /*95e0*/  BRA.U !UP3, `(.L_x_7479) ;  /* 0x000000010b887547 */ /* 0x000fea000b800000 */
[----:B------:R-:W-:Y:S01]  /*95f0*/  LOP3.LUT P1, RZ, R214, 0xff000000, RZ, 0xc0, !PT ;  /* 0xff000000d6ff7812 */ /* 0x000fe2000782c0ff */
[----:B------:R-:W-:Y:S01]  /*9600*/  BSSY.RECONVERGENT B0, `(.L_x_7480) ;  /* 0x000000e000007945 */ /* 0x000fe20003800200 */
[----:B------:R-:W-:-:S11]  /*9610*/  HFMA2 R172, -RZ, RZ, 0, 0 ;  /* 0x00000000ffac7431 */ /* 0x000fd600000001ff */
        /* <DEDUP_REMOVED lines=12> */
.L_x_7481:
[----:B------:R-:W-:Y:S05]  /*96e0*/  BSYNC.RECONVERGENT B0 ;  /* 0x0000000000007941 */ /* 0x000fea0003800200 */
.L_x_7480:
        /* <DEDUP_REMOVED lines=15> */
.L_x_7483:
[----:B------:R-:W-:Y:S05]  /*97e0*/  BSYNC.RECONVERGENT B0 ;  /* 0x0000000000007941 */ /* 0x000fea0003800200 */
.L_x_7482:
[----:B------:R-:W-:-:S04]  /*97f0*/  F2FP.BF16.F32.PACK_AB R172, RZ, R172 ;  /* 0x000000acffac723e */ /* 0x000fc800000010ff */
[----:B0-----:R-:W-:-:S07]  /*9800*/  PRMT R169, R169, 0x5410, R172 ;  /* 0x00005410a9a97816 */ /* 0x001fce00000000ac */
.L_x_7479:
        /* <DEDUP_REMOVED lines=15> */
.L_x_7486:
[----:B------:R-:W-:Y:S05]  /*9900*/  BSYNC.RECONVERGENT B0 ;  /* 0x0000000000007941 */ /* 0x000fea0003800200 */
.L_x_7485:
        /* <DEDUP_REMOVED lines=14> */
.L_x_7488:
[----:B------:R-:W-:Y:S05]  /*99f0*/  BSYNC.RECONVERGENT B0 ;  /* 0x0000000000007941 */ /* 0x000fea0003800200 */
.L_x_7487:
[----:B------:R-:W-:-:S04]  /*9a00*/  F2FP.BF16.F32.PACK_AB R172, RZ, R172 ;  /* 0x000000acffac723e */ /* 0x000fc800000010ff */
[----:B0-----:R-:W-:-:S07]  /*9a10*/  PRMT R170, R172, 0x7610, R170 ;  /* 0x00007610acaa7816 */ /* 0x001fce00000000aa */
.L_x_7484:
        /* <DEDUP_REMOVED lines=16> */
.L_x_7491:
[----:B------:R-:W-:Y:S05]  /*9b20*/  BSYNC.RECONVERGENT B0 ;  /* 0x0000000000007941 */ /* 0x000fea0003800200 */
.L_x_7490:
        /* <DEDUP_REMOVED lines=15> */
.L_x_7493:
[----:B------:R-:W-:Y:S05]  /*9c20*/  BSYNC.RECONVERGENT B0 ;  /* 0x0000000000007941 */ /* 0x000fea0003800200 */
.L_x_7492:
[----:B------:R-:W-:-:S04]  /*9c30*/  F2FP.BF16.F32.PACK_AB R172, RZ, R172 ;  /* 0x000000acffac723e */ /* 0x000fc800000010ff */
[----:B0-----:R-:W-:-:S07]  /*9c40*/  PRMT R170, R170, 0x5410, R172 ;  /* 0x00005410aaaa7816 */ /* 0x001fce00000000ac */
.L_x_7489:
        /* <DEDUP_REMOVED lines=15> */
.L_x_7496:
[----:B------:R-:W-:Y:S05]  /*9d40*/  BSYNC.RECONVERGENT B0 ;  /* 0x0000000000007941 */ /* 0x000fea0003800200 */
.L_x_7495:
        /* <DEDUP_REMOVED lines=14> */
.L_x_7498:
[----:B------:R-:W-:Y:S05]  /*9e30*/  BSYNC.RECONVERGENT B0 ;  /* 0x0000000000007941 */ /* 0x000fea0003800200 */
.L_x_7497:
[----:B------:R-:W-:-:S04]  /*9e40*/  F2FP.BF16.F32.PACK_AB R172, RZ, R172 ;  /* 0x000000acffac723e */ /* 0x000fc800000010ff */
[----:B0-----:R-:W-:-:S07]  /*9e50*/  PRMT R171, R172, 0x7610, R171 ;  /* 0x00007610acab7816 */ /* 0x001fce00000000ab */
.L_x_7494:
        /* <DEDUP_REMOVED lines=30> */
[----:B0-----:R-:W-:-:S02]  /*a040*/  FSEL R182, R179, RZ, P1 ;  /* 0x000000ffb3b67208 */ /* 0x001fc40000800000 */
[----:B-1----:R-:W-:Y:S02]  /*a050*/  FSEL R181, R173, RZ, P1 ;  /* 0x000000ffadb57208 */ /* 0x002fe40000800000 */
[----:B------:R-:W-:Y:S02]  /*a060*/  FSEL R179, R172, RZ, P1 ;  /* 0x000000ffacb37208 */ /* 0x000fe40000800000 */
[----:B------:R-:W-:Y:S02]  /*a070*/  FSEL R178, R178, RZ, P1 ;  /* 0x000000ffb2b27208 */ /* 0x000fe40000800000 */
[----:B------:R-:W-:Y:S02]  /*a080*/  FSEL R177, R177, RZ, P1 ;  /* 0x000000ffb1b17208 */ /* 0x000fe40000800000 */
[----:B------:R-:W-:Y:S02]  /*a090*/  FSEL R176, R176, RZ, P1 ;  /* 0x000000ffb0b07208 */ /* 0x000fe40000800000 */
[----:B------:R-:W-:-:S02]  /*a0a0*/  FSEL R175, R175, RZ, P1 ;  /* 0x000000ffafaf7208 */ /* 0x000fc40000800000 */
[----:B------:R-:W-:Y:S02]  /*a0b0*/  FSEL R174, R174, RZ, P1 ;  /* 0x000000ffaeae7208 */ /* 0x000fe40000800000 */
[----:B------:R-:W-:Y:S02]  /*a0c0*/  MOV R173, R182 ;  /* 0x000000b600ad7202 */ /* 0x000fe40000000f00 */
[----:B------:R-:W-:Y:S01]  /*a0d0*/  MOV R172, R181 ;  /* 0x000000b500ac7202 */ /* 0x000fe20000000f00 */
[----:B------:R-:W-:Y:S06]  /*a0e0*/  BRA.U !UP3, `(.L_x_7455) ;  /* 0x000000110b9c7547 */ /* 0x000fec000b800000 */
[----:B------:R-:W-:Y:S01]  /*a0f0*/  ISETP.GE.U32.AND P1, PT, R214, RZ, PT ;  /* 0x000000ffd600720c */ /* 0x000fe20003f26070 */
[----:B------:R-:W-:Y:S01]  /*a100*/  HFMA2 R183, -RZ, RZ, 0, 0 ;  /* 0x00000000ffb77431 */ /* 0x000fe200000001ff */
[----:B------:R-:W-:Y:S02]  /*a110*/  PRMT R217, R91, 0x7632, R217 ;  /* 0x000076325bd97816 */ /* 0x000fe400000000d9 */
[----:B------:R-:W-:-:S13]  /*a120*/  ISETP.GE.U32.AND.EX P1, PT, R215, 0x1000000, PT, P1 ;  /* 0x01000000d700780c */ /* 0x000fda0003f26110 */
        /* <DEDUP_REMOVED lines=13> */
[----:B------:R-:W-:-:S04]  /*a200*/  MOV R172, R181 ;  /* 0x000000b500ac7202 */ /* 0x000fc80000000f00 */
[----:B------:R-:W-:-:S04]  /*a210*/  F2FP.BF16.F32.PACK_AB R173, RZ, R173 ;  /* 0x000000adffad723e */ /* 0x000fc800000010ff */
[----:B------:R-:W-:Y:S02]  /*a220*/  PRMT R171, R171, 0x5410, R173 ;  /* 0x00005410abab7816 */ /* 0x000fe400000000ad */
[----:B------:R-:W-:Y:S01]  /*a230*/  MOV R173, R182 ;  /* 0x000000b600ad7202 */ /* 0x000fe20000000f00 */
[----:B------:R-:W-:Y:S06]  /*a240*/  BRA `(.L_x_7455) ;  /* 0x0000001000447947 */ /* 0x000fec0003800000 */
.L_x_7463:
[----:B------:R-:W-:Y:S05]  /*a250*/  BRA.U !UP3, `(.L_x_7499) ;  /* 0x000000010b807547 */ /* 0x000fea000b800000 */
[----:B------:R-:W-:Y:S01]  /*a260*/  LOP3.LUT P1, RZ, R214, 0xff, RZ, 0xc0, !PT ;  /* 0x000000ffd6ff7812 */ /* 0x000fe2000782c0ff */
[----:B------:R-:W-:Y:S01]  /*a270*/  BSSY.RECONVERGENT B0, `(.L_x_7500) ;  /* 0x000000d000007945 */ /* 0x000fe20003800200 */
[----:B-1----:R-:W-:-:S11]  /*a280*/  HFMA2 R181, -RZ, RZ, 0, 0 ;  /* 0x00000000ffb57431 */ /* 0x002fd600000001ff */
[----:B------:R-:W-:Y:S05]  /*a290*/  @!P1 BRA `(.L_x_7501) ;  /* 0x0000000000289947 */ /* 0x000fea0003800000 */
[----:B------:R-:W-:Y:S01]  /*a2a0*/  MOV R181, UR31 ;  /* 0x0000001f00b57c02 */ /* 0x000fe20008000f00 */
[----:B0----5:R-:W-:Y:S01]  /*a2b0*/  IMAD.U32 R182, R164, 0x10000, RZ ;  /* 0x00010000a4b67824 */ /* 0x021fe200078e00ff */
        /* <DEDUP_REMOVED lines=8> */
.L_x_7501:
[----:B------:R-:W-:Y:S05]  /*a340*/  BSYNC.RECONVERGENT B0 ;  /* 0x0000000000007941 */ /* 0x000fea0003800200 */
.L_x_7500:
[----:B------:R-:W-:Y:S01]  /*a350*/  BSSY.RECONVERGENT B0, `(.L_x_7502) ;  /* 0x000000e000007945 */ /* 0x000fe20003800200 */
[----:B------:R-:W-:Y:S01]  /*a360*/  FADD.FTZ R148, R148, R181 ;  /* 0x000000b594947221 */ /* 0x000fe20000010000 */
[----:B------:R-:W-:Y:S02]  /*a370*/  MOV R181, RZ ;  /* 0x000000ff00b57202 */ /* 0x000fe40000000f00 */
[----:B------:R-:W-:Y:S05]  /*a380*/  @!P1 BRA `(.L_x_7503) ;  /* 0x0000000000289947 */ /* 0x000fea0003800000 */
[----:B------:R-:W-:Y:S02]  /*a390*/  MOV R181, UR31 ;  /* 0x0000001f00b57c02 */ /* 0x000fe40008000f00 */
[----:B------:R-:W-:Y:S02]  /*a3a0*/  ISETP.LT.AND P1, PT, RZ, UR30, PT ;  /* 0x0000001eff007c0c */ /* 0x000fe4000bf21270 */
[----:B0-----:R-:W-:Y:S01]  /*a3b0*/  SHF.L.U32 R182, R88, 0x10, RZ ;  /* 0x0000001058b67819 */ /* 0x001fe200000006ff */
[----:B------:R-:W-:-:S04]  /*a3c0*/  FFMA.FTZ R181, R184, R181, UR32 ;  /* 0x00000020b8b57e23 */ /* 0x000fc800080100b5 */
[----:B------:R-:W-:-:S04]  /*a3d0*/  FADD.FTZ R181, R229, -R181 ;  /* 0x800000b5e5b57221 */ /* 0x000fc80000010000 */
[----:B------:R-:W-:-:S05]  /*a3e0*/  FMUL.FTZ R181, R181, UR29 ;  /* 0x0000001db5b57c20 */ /* 0x000fca0008410000 */
[----:B------:R-:W-:-:S05]  /*a3f0*/  FSEL R181, R181, RZ, P1 ;  /* 0x000000ffb5b57208 */ /* 0x000fca0000800000 */
[----:B------:R-:W-:-:S04]  /*a400*/  FMUL.FTZ R181, R181, UR23 ;  /* 0x00000017b5b57c20 */ /* 0x000fc80008410000 */
[----:B------:R-:W-:-:S04]  /*a410*/  FMUL.FTZ R181, R181, UR22 ;  /* 0x00000016b5b57c20 */ /* 0x000fc80008410000 */
[----:B------:R-:W-:-:S07]  /*a420*/  FMUL.FTZ R181, R182, R181 ;  /* 0x000000b5b6b57220 */ /* 0x000fce0000410000 */
.L_x_7503:
[----:B------:R-:W-:Y:S05]  /*a430*/  BSYNC.RECONVERGENT B0 ;  /* 0x0000000000007941 */ /* 0x000fea0003800200 */
.L_x_7502:
[----:B------:R-:W-:-:S04]  /*a440*/  F2FP.BF16.F32.PACK_AB R181, RZ, R181 ;  /* 0x000000b5ffb5723e */ /* 0x000fc800000010ff */
[----:B0-----:R-:W-:-:S07]  /*a450*/  PRMT R168, R181, 0x7610, R168 ;  /* 0x00007610b5a87816 */ /* 0x001fce00000000a8 */
.L_x_7499:
[----:B------:R-:W-:Y:S05]  /*a460*/  BRA.U !UP3, `(.L_x_7504) ;  /* 0x000000010b887547 */ /* 0x000fea000b800000 */
[----:B------:R-:W-:Y:S01]  /*a470*/  LOP3.LUT P1, RZ, R214, 0xff00, RZ, 0xc0, !PT ;  /* 0x0000ff00d6ff7812 */ /* 0x000fe2000782c0ff */
[----:B------:R-:W-:Y:S01]  /*a480*/  BSSY.RECONVERGENT B0, `(.L_x_7505) ;  /* 0x000000e000007945 */ /* 0x000fe20003800200 */
[----:B-1----:R-:W-:-:S11]  /*a490*/  HFMA2 R181, -RZ, RZ, 0, 0 ;  /* 0x00000000ffb57431 */ /* 0x002fd600000001ff */
[----:B------:R-:W-:Y:S05]  /*a4a0*/  @!P1 BRA `(.L_x_7506) ;  /* 0x00000000002c9947 */ /* 0x000fea0003800000 */
[----:B------:R-:W-:Y:S02]  /*a4b0*/  MOV R181, UR31 ;  /* 0x0000001f00b57c02 */ /* 0x000fe40008000f00 */
[----:B------:R-:W-:Y:S02]  /*a4c0*/  ISETP.LT.AND P2, PT, RZ, UR30, PT ;  /* 0x0000001eff007c0c */ /* 0x000fe4000bf41270 */
[----:B0----5:R-:W-:Y:S01]  /*a4d0*/  PRMT R182, R164, 0x7632, R182 ;  /* 0x00007632a4b67816 */ /* 0x021fe200000000b6 */
        /* <DEDUP_REMOVED lines=8> */
.L_x_7506:
[----:B------:R-:W-:Y:S05]  /*a560*/  BSYNC.RECONVERGENT B0 ;  /* 0x0000000000007941 */ /* 0x000fea0003800200 */
.L_x_7505:
[----:B------:R-:W-:Y:S01]  /*a570*/  BSSY.RECONVERGENT B0, `(.L_x_7507) ;  /* 0x000000f000007945 */ /* 0x000fe20003800200 */
[----:B------:R-:W-:Y:S01]  /*a580*/  FADD.FTZ R149, R149, R181 ;  /* 0x000000b595957221 */ /* 0x000fe20000010000 */
[----:B------:R-:W-:Y:S02]  /*a590*/  MOV R181, RZ ;  /* 0x000000ff00b57202 */ /* 0x000fe40000000f00 */
[----:B------:R-:W-:Y:S05]  /*a5a0*/  @!P1 BRA `(.L_x_7508) ;  /* 0x00000000002c9947 */ /* 0x000fea0003800000 */
[----:B------:R-:W-:Y:S02]  /*a5b0*/  MOV R181, UR31 ;  /* 0x0000001f00b57c02 */ /* 0x000fe40008000f00 */
[----:B------:R-:W-:Y:S02]  /*a5c0*/  ISETP.LT.AND P1, PT, RZ, UR30, PT ;  /* 0x0000001eff007c0c */ /* 0x000fe4000bf21270 */
[----:B0-----:R-:W-:Y:S01]  /*a5d0*/  PRMT R182, R88, 0x7632, R182 ;  /* 0x0000763258b67816 */ /* 0x001fe200000000b6 */
        /* <DEDUP_REMOVED lines=8> */
.L_x_7508:
[----:B------:R-:W-:Y:S05]  /*a660*/  BSYNC.RECONVERGENT B0 ;  /* 0x0000000000007941 */ /* 0x000fea0003800200 */
.L_x_7507:
[----:B------:R-:W-:-:S04]  /*a670*/  F2FP.BF16.F32.PACK_AB R181, RZ, R181 ;  /* 0x000000b5ffb5723e */ /* 0x000fc800000010ff */
[----:B0-----:R-:W-:-:S07]  /*a680*/  PRMT R168, R168, 0x5410, R181 ;  /* 0x00005410a8a87816 */ /* 0x001fce00000000b5 */
.L_x_7504:
        /* <DEDUP_REMOVED lines=15> */
.L_x_7511:
[----:B------:R-:W-:Y:S05]  /*a780*/  BSYNC.RECONVERGENT B0 ;  /* 0x0000000000007941 */ /* 0x000fea0003800200 */
.L_x_7510:
        /* <DEDUP_REMOVED lines=14> */
.L_x_7513:
[----:B------:R-:W-:Y:S05]  /*a870*/  BSYNC.RECONVERGENT B0 ;  /* 0x0000000000007941 */ /* 0x000fea0003800200 */
.L_x_7512:
[----:B------:R-:W-:-:S04]  /*a880*/  F2FP.BF16.F32.PACK_AB R181, RZ, R181 ;  /* 0x000000b5ffb5723e */ /* 0x000fc800000010ff */
[----:B0-----:R-:W-:-:S07]  /*a890*/  PRMT R169, R181, 0x7610, R169 ;  /* 0x00007610b5a97816 */ /* 0x001fce00000000a9 */
.L_x_7509:
        /* <DEDUP_REMOVED lines=16> */
.L_x_7516:
[----:B------:R-:W-:Y:S05]  /*a9a0*/  BSYNC.RECONVERGENT B0 ;  /* 0x0000000000007941 */ /* 0x000fea0003800200 */
.L_x_7515:
        /* <DEDUP_REMOVED lines=15> */
.L_x_7518:
[----:B------:R-:W-:Y:S05]  /*aaa0*/  BSYNC.RECONVERGENT B0 ;  /* 0x0000000000007941 */ /* 0x000fea0003800200 */
.L_x_7517:
[----:B------:R-:W-:-:S04]  /*aab0*/  F2FP.BF16.F32.PACK_AB R181, RZ, R181 ;  /* 0x000000b5ffb5723e */ /* 0x000fc800000010ff */
[----:B0-----:R-:W-:-:S07]  /*aac0*/  PRMT R169, R169, 0x5410, R181 ;  /* 0x00005410a9a97816 */ /* 0x001fce00000000b5 */
.L_x_7514:
        /* <DEDUP_REMOVED lines=15> */
.L_x_7521:
[----:B------:R-:W-:Y:S05]  /*abc0*/  BSYNC.RECONVERGENT B0 ;  /* 0x0000000000007941 */ /* 0x000fea0003800200 */
.L_x_7520:
        /* <DEDUP_REMOVED lines=14> */
.L_x_7523:
[----:B------:R-:W-:Y:S05]  /*acb0*/  BSYNC.RECONVERGENT B0 ;  /* 0x0000000000007941 */ /* 0x000fea0003800200 */
.L_x_7522:
[----:B------:R-:W-:-:S04]  /*acc0*/  F2FP.BF16.F32.PACK_AB R181, RZ, R181 ;  /* 0x000000b5ffb5723e */ /* 0x000fc800000010ff */
[----:B0-----:R-:W-:-:S07]  /*acd0*/  PRMT R170, R181, 0x7610, R170 ;  /* 0x00007610b5aa7816 */ /* 0x001fce00000000aa */
.L_x_7519:
        /* <DEDUP_REMOVED lines=16> */
.L_x_7526:
[----:B------:R-:W-:Y:S05]  /*ade0*/  BSYNC.RECONVERGENT B0 ;  /* 0x0000000000007941 */ /* 0x000fea0003800200 */
.L_x_7525:
        /* <DEDUP_REMOVED lines=15> */
.L_x_7528:
[----:B------:R-:W-:Y:S05]  /*aee0*/  BSYNC.RECONVERGENT B0 ;  /* 0x0000000000007941 */ /* 0x000fea0003800200 */
.L_x_7527:
[----:B------:R-:W-:-:S04]  /*aef0*/  F2FP.BF16.F32.PACK_AB R181, RZ, R181 ;  /* 0x000000b5ffb5723e */ /* 0x000fc800000010ff */
[----:B0-----:R-:W-:-:S07]  /*af00*/  PRMT R170, R170, 0x5410, R181 ;  /* 0x00005410aaaa7816 */ /* 0x001fce00000000b5 */
.L_x_7524:
        /* <DEDUP_REMOVED lines=15> */
.L_x_7531:
[----:B------:R-:W-:Y:S05]  /*b000*/  BSYNC.RECONVERGENT B0 ;  /* 0x0000000000007941 */ /* 0x000fea0003800200 */
.L_x_7530:
        /* <DEDUP_REMOVED lines=14> */
.L_x_7533:
[----:B------:R-:W-:Y:S05]  /*b0f0*/  BSYNC.RECONVERGENT B0 ;  /* 0x0000000000007941 */ /* 0x000fea0003800200 */
.L_x_7532:
[----:B------:R-:W-:-:S04]  /*b100*/  F2FP.BF16.F32.PACK_AB R181, RZ, R181 ;  /* 0x000000b5ffb5723e */ /* 0x000fc800000010ff */
[----:B0-----:R-:W-:-:S07]  /*b110*/  PRMT R171, R181, 0x7610, R171 ;  /* 0x00007610b5ab7816 */ /* 0x001fce00000000ab */
.L_x_7529:
[----:B------:R-:W-:Y:S05]  /*b120*/  BRA.U !UP3, `(.L_x_7455) ;  /* 0x000000010b8c7547 */ /* 0x000fea000b800000 */
[----:B------:R-:W-:Y:S01]  /*b130*/  ISETP.GE.U32.AND P1, PT, R214, RZ, PT ;  /* 0x000000ffd600720c */ /* 0x000fe20003f26070 */
[----:B------:R-:W-:Y:S01]  /*b140*/  BSSY.RECONVERGENT B0, `(.L_x_7534) ;  /* 0x000000f000007945 */ /* 0x000fe20003800200 */
[----:B-1----:R-:W-:Y:S02]  /*b150*/  HFMA2 R181, -RZ, RZ, 0, 0 ;  /* 0x00000000ffb57431 */ /* 0x002fe400000001ff */
[----:B------:R-:W-:-:S13]  /*b160*/  ISETP.GE.U32.AND.EX P1, PT, R215, 0x1000000, PT, P1 ;  /* 0x01000000d700780c */ /* 0x000fda0003f26110 */
        /* <DEDUP_REMOVED lines=12> */
.L_x_7535:
[----:B------:R-:W-:Y:S05]  /*b230*/  BSYNC.RECONVERGENT B0 ;  /* 0x0000000000007941 */ /* 0x000fea0003800200 */
.L_x_7534:
        /* <DEDUP_REMOVED lines=15> */
.L_x_7537:
[----:B------:R-:W-:Y:S05]  /*b330*/  BSYNC.RECONVERGENT B0 ;  /* 0x0000000000007941 */ /* 0x000fea0003800200 */
.L_x_7536:
[----:B------:R-:W-:-:S04]  /*b340*/  F2FP.BF16.F32.PACK_AB R181, RZ, R181 ;  /* 0x000000b5ffb5723e */ /* 0x000fc800000010ff */
[----:B0-----:R-:W-:-:S07]  /*b350*/  PRMT R171, R171, 0x5410, R181 ;  /* 0x00005410abab7816 */ /* 0x001fce00000000b5 */
.L_x_7455:
[----:B0-----:R-:W0:Y:S01]  /*b360*/  @P0 LDC.64 R182, c[0x0][0x478] ;  /* 0x00011e00ffb60b82 */ /* 0x001e220000000a00 */
[----:B------:R-:W2:Y:S01]  /*b370*/  @UP3 LDCU.64 UR10, c[0x0][0x468] ;  /* 0x00008d00ff0a37ac */ /* 0x000ea20008000a00 */
[----:B------:R-:W-:Y:S02]  /*b380*/  PLOP3.LUT P1, PT, PT, PT, UP3, 0x80, 0x8 ;  /* 0x000000000008781c */ /* 0x000fe40003f2f038 */
[----:B-1----:R-:W-:-:S05]  /*b390*/  @P0 IADD3 R181, PT, PT, R216, 0x80, RZ ;  /* 0x00000080d8b50810 */ /* 0x002fca0007ffe0ff */
[----:B0-----:R-:W-:-:S05]  /*b3a0*/  @P0 IMAD.WIDE.U32 R182, R181, 0x20, R182 ;  /* 0x00000020b5b60825 */ /* 0x001fca00078e00b6 */
[----:B------:R-:W-:Y:S04]  /*b3b0*/  @P0 STG.E.128 desc[UR20][R182.64], R172 ;  /* 0x000000acb6000986 */ /* 0x000fe8000c101d14 */
[----:B------:R0:W-:Y:S02]  /*b3c0*/  @P0 STG.E.128 desc[UR20][R182.64+0x10], R176 ;  /* 0x000010b0b6000986 */ /* 0x0001e4000c101d14 */
[----:B0-----:R-:W-:Y:S01]  /*b3d0*/  MOV R183, 0x10 ;  /* 0x0000001000b77802 */ /* 0x001fe20000000f00 */
[----:B------:R-:W-:-:S04]  /*b3e0*/  @P1 VIADD R182, R180, 0x80 ;  /* 0x00000080b4b61836 */ /* 0x000fc80000000000 */
[----:B--2---:R-:W-:-:S05]  /*b3f0*/  @P1 IMAD.WIDE.U32 R182, R182, R183, UR10 ;  /* 0x0000000ab6b61e25 */ /* 0x004fca000f8e00b7 */
[----:B------:R0:W-:Y:S01]  /*b400*/  @P1 STG.E.128 desc[UR20][R182.64], R168 ;  /* 0x000000a8b6001986 */ /* 0x0001e2000c101d14 */
[----:B------:R-:W-:Y:S05]  /*b410*/  BRA.U !UP3, `(.L_x_7538) ;  /* 0x000000010b107547 */ /* 0x000fea000b800000 */
[----:B-----5:R-:W1:Y:S01]  /*b420*/  LDC.64 R166, c[0x0][0x390] ;  /* 0x0000e400ffa67b82 */ /* 0x020e620000000a00 */
[----:B------:R-:W-:-:S05]  /*b430*/  IADD3 R164, PT, PT, R180, 0x100, RZ ;  /* 0x00000100b4a47810 */ /* 0x000fca0007ffe0ff */
[----:B-1----:R-:W-:-:S06]  /*b440*/  IMAD.WIDE.U32 R164, R164, 0x10, R166 ;  /* 0x00000010a4a47825 */ /* 0x002fcc00078e00a6 */
[----:B------:R-:W5:Y:S02]  /*b450*/  LDG.E.128 R164, desc[UR20][R164.64] ;  /* 0x00000014a4a47981 */ /* 0x000f64000c1e1d00 */
.L_x_7538:
[----:B------:R-:W-:Y:S05]  /*b460*/  BRA.U !UP0, `(.L_x_7539) ;  /* 0x0000001508747547 */ /* 0x000fea000b800000 */
[----:B------:R-:W-:Y:S05]  /*b470*/  @!P0 BRA `(.L_x_7540) ;  /* 0x0000000800e88947 */ /* 0x000fea0003800000 */
[----:B------:R-:W-:Y:S02]  /*b480*/  PLOP3.LUT P1, PT, PT, PT, UP2, 0x80, 0x8 ;  /* 0x000000000008781c */ /* 0x000fe40003f2f028 */
[----:B------:R-:W-:Y:S02]  /*b490*/  MOV R172, UR31 ;  /* 0x0000001f00ac7c02 */ /* 0x000fe40008000f00 */
[----:B------:R-:W-:-:S09]  /*b4a0*/  MOV R181, R40 ;  /* 0x0000002800b57202 */ /* 0x000fd20000000f00 */
        /* <DEDUP_REMOVED lines=20> */
.L_x_7541:
        /* <DEDUP_REMOVED lines=20> */
[----:B------:R-:W-:-:S03]  /*b730*/  IMAD.MOV.U32 R173, RZ, RZ, RZ ;  /* 0x000000ffffad7224 */ /* 0x000fc600078e00ff */
[----:B------:R-:W-:-:S05]  /*b740*/  @P2 FMUL.FTZ R173, R172, R174 ;  /* 0x000000aeacad2220 */ /* 0x000fca0000410000 */
[----:B------:R-:W-:-:S04]  /*b750*/  F2FP.BF16.F32.PACK_AB R173, RZ, R173 ;  /* 0x000000adffad723e */ /* 0x000fc800000010ff */
[----:B0-----:R-:W-:-:S07]  /*b760*/  PRMT R168, R168, 0x5410, R173 ;  /* 0x00005410a8a87816 */ /* 0x001fce00000000ad */
.L_x_7542:
[----:B------:R-:W-:Y:S02]  /*b770*/  MOV R172, UR31 ;  /* 0x0000001f00ac7c02 */ /* 0x000fe40008000f00 */
        /* <DEDUP_REMOVED lines=20> */
[----:B0-----:R-:W-:-:S07]  /*b8c0*/  PRMT R169, R173, 0x7610, R169 ;  /* 0x00007610ada97816 */ /* 0x001fce00000000a9 */
.L_x_7543:
        /* <DEDUP_REMOVED lines=24> */
.L_x_7544:
        /* <DEDUP_REMOVED lines=22> */
.L_x_7545:
        /* <DEDUP_REMOVED lines=24> */
.L_x_7546:
        /* <DEDUP_REMOVED lines=22> */
.L_x_7547:
[----:B------:R-:W-:Y:S02]  /*be90*/  MOV R172, UR31 ;  /* 0x0000001f00ac7c02 */ /* 0x000fe40008000f00 */
[----:B0-----:R-:W-:Y:S02]  /*bea0*/  MOV R182, R39 ;  /* 0x0000002700b67202 */ /* 0x001fe40000000f00 */
[----:B------:R-:W-:Y:S01]  /*beb0*/  MOV R173, R179 ;  /* 0x000000b300ad7202 */ /* 0x000fe20000000f00 */
[----:B------:R-:W-:-:S04]  /*bec0*/  @P1 FFMA.FTZ R172, R248, R172, UR32 ;  /* 0x00000020f8ac1e23 */ /* 0x000fc800080100ac */
[----:B------:R-:W-:-:S04]  /*bed0*/  @P1 FADD.FTZ R172, R247, -R172 ;  /* 0x800000acf7ac1221 */ /* 0x000fc80000010000 */
[----:B------:R-:W-:Y:S01]  /*bee0*/  @P1 FFMA.FTZ R182, R172, UR29, R39 ;  /* 0x0000001dacb61c23 */ /* 0x000fe20008010027 */
[----:B------:R-:W-:-:S03]  /*bef0*/  MOV R172, R181 ;  /* 0x000000b500ac7202 */ /* 0x000fc60000000f00 */
[----:B------:R-:W-:Y:S01]  /*bf00*/  IMAD.MOV.U32 R179, RZ, RZ, R182 ;  /* 0x000000ffffb37224 */ /* 0x000fe200078e00b6 */
[----:B------:R-:W-:Y:S06]  /*bf10*/  BRA.U !UP3, `(.L_x_7548) ;  /* 0x0000002d0bc07547 */ /* 0x000fec000b800000 */
[----:B------:R-:W-:Y:S01]  /*bf20*/  ISETP.GE.U32.AND P1, PT, R212, RZ, PT ;  /* 0x000000ffd400720c */ /* 0x000fe20003f26070 */
[----:B------:R-:W-:Y:S01]  /*bf30*/  FMUL.FTZ R181, R182, UR23 ;  /* 0x00000017b6b57c20 */ /* 0x000fe20008410000 */
[----:B------:R-:W-:Y:S02]  /*bf40*/  MOV R183, RZ ;  /* 0x000000ff00b77202 */ /* 0x000fe40000000f00 */
[----:B------:R-:W-:Y:S01]  /*bf50*/  ISETP.GE.U32.AND.EX P1, PT, R213, 0x1000000, PT, P1 ;  /* 0x01000000d500780c */ /* 0x000fe20003f26110 */
[----:B------:R-:W-:Y:S01]  /*bf60*/  FMUL.FTZ R181, R181, UR22 ;  /* 0x00000016b5b57c20 */ /* 0x000fe20008410000 */
[----:B------:R-:W-:-:S11]  /*bf70*/  PRMT R214, R95, 0x7632, R214 ;  /* 0x000076325fd67816 */ /* 0x000fd600000000d6 */
        /* <DEDUP_REMOVED lines=10> */
.L_x_7540:
[----:B------:R-:W-:Y:S05]  /*c020*/  BRA.U !UP3, `(.L_x_7549) ;  /* 0x000000010b487547 */ /* 0x000fea000b800000 */
[----:B------:R-:W-:Y:S02]  /*c030*/  PLOP3.LUT P2, PT, PT, PT, UP2, 0x80, 0x8 ;  /* 0x000000000008781c */ /* 0x000fe40003f4f028 */
[----:B------:R-:W-:Y:S02]  /*c040*/  MOV R181, UR31 ;  /* 0x0000001f00b57c02 */ /* 0x000fe40008000f00 */
[----:B------:R-:W-:Y:S02]  /*c050*/  LOP3.LUT P1, RZ, R212, 0xff, RZ, 0xc0, !PT ;  /* 0x000000ffd4ff7812 */ /* 0x000fe4000782c0ff */
[----:B0-----:R-:W-:-:S07]  /*c060*/  MOV R182, R40 ;  /* 0x0000002800b67202 */ /* 0x001fce0000000f00 */
[----:B------:R-:W-:-:S04]  /*c070*/  @P2 FFMA.FTZ R181, R233, R181, UR32 ;  /* 0x00000020e9b52e23 */ /* 0x000fc800080100b5 */
[----:B------:R-:W-:Y:S01]  /*c080*/  @P2 FADD.FTZ R181, R188, -R181 ;  /* 0x800000b5bcb52221 */ /* 0x000fe20000010000 */
[----:B-----5:R-:W-:-:S03]  /*c090*/  @P1 SHF.L.U32 R183, R164, 0x10, RZ ;  /* 0x00000010a4b71819 */ /* 0x020fc600000006ff */
[----:B------:R-:W-:-:S04]  /*c0a0*/  @P2 FFMA.FTZ R182, R181, UR29, R40 ;  /* 0x0000001db5b62c23 */ /* 0x000fc80008010028 */
        /* <DEDUP_REMOVED lines=10> */
.L_x_7549:
[----:B------:R-:W-:Y:S05]  /*c150*/  BRA.U !UP3, `(.L_x_7550) ;  /* 0x000000010b507547 */ /* 0x000fea000b800000 */
[----:B------:R-:W-:Y:S01]  /*c160*/  PLOP3.LUT P2, PT, PT, PT, UP2, 0x80, 0x8 ;  /* 0x000000000008781c */ /* 0x000fe20003f4f028 */
[----:B0-----:R-:W-:Y:S01]  /*c170*/  IMAD.MOV.U32 R182, RZ, RZ, R41 ;  /* 0x000000ffffb67224 */ /* 0x001fe200078e0029 */
[----:B------:R-:W-:Y:S01]  /*c180*/  MOV R181, UR31 ;  /* 0x0000001f00b57c02 */ /* 0x000fe20008000f00 */
[----:B------:R-:W-:Y:S01]  /*c190*/  HFMA2 R183, -RZ, RZ, 0, 0 ;  /* 0x00000000ffb77431 */ /* 0x000fe200000001ff */
[----:B------:R-:W-:Y:S02]  /*c1a0*/  LOP3.LUT P1, RZ, R212, 0xff00, RZ, 0xc0, !PT ;  /* 0x0000ff00d4ff7812 */ /* 0x000fe4000782c0ff */
[----:B------:R-:W-:-:S07]  /*c1b0*/  PRMT R214, R92, 0x7632, R214 ;  /* 0x000076325cd67816 */ /* 0x000fce00000000d6 */
        /* <DEDUP_REMOVED lines=14> */
.L_x_7550:
        /* <DEDUP_REMOVED lines=19> */
.L_x_7551:
        /* <DEDUP_REMOVED lines=21> */
.L_x_7552:
        /* <DEDUP_REMOVED lines=19> */
.L_x_7553:
        /* <DEDUP_REMOVED lines=21> */
.L_x_7554:
        /* <DEDUP_REMOVED lines=19> */
.L_x_7555:
[----:B------:R-:W-:Y:S05]  /*c8d0*/  BRA.U !UP3, `(.L_x_7548) ;  /* 0x000000250b507547 */ /* 0x000fea000b800000 */
[----:B------:R-:W-:Y:S01]  /*c8e0*/  PLOP3.LUT P2, PT, PT, PT, UP2, 0x80, 0x8 ;  /* 0x000000000008781c */ /* 0x000fe20003f4f028 */
[----:B0-----:R-:W-:Y:S01]  /*c8f0*/  HFMA2 R183, -RZ, RZ, 0, 0 ;  /* 0x00000000ffb77431 */ /* 0x001fe200000001ff */
[----:B------:R-:W-:Y:S02]  /*c900*/  MOV R181, UR31 ;  /* 0x0000001f00b57c02 */ /* 0x000fe40008000f00 */
        /* <DEDUP_REMOVED lines=19> */
.L_x_7539:
[----:B------:R-:W-:Y:S05]  /*ca40*/  @!P0 BRA `(.L_x_7556) ;  /* 0x0000001000b08947 */ /* 0x000fea0003800000 */
        /* <DEDUP_REMOVED lines=15> */
.L_x_7559:
[----:B------:R-:W-:Y:S05]  /*cb40*/  BSYNC.RECONVERGENT B0 ;  /* 0x0000000000007941 */ /* 0x000fea0003800200 */
.L_x_7558:
        /* <DEDUP_REMOVED lines=14> */
.L_x_7561:
[----:B------:R-:W-:Y:S05]  /*cc30*/  BSYNC.RECONVERGENT B0 ;  /* 0x0000000000007941 */ /* 0x000fea0003800200 */
.L_x_7560:
[----:B------:R-:W-:-:S04]  /*cc40*/  F2FP.BF16.F32.PACK_AB R172, RZ, R172 ;  /* 0x000000acffac723e */ /* 0x000fc800000010ff */
[----:B0-----:R-:W-:-:S07]  /*cc50*/  PRMT R168, R172, 0x7610, R168 ;  /* 0x00007610aca87816 */ /* 0x001fce00000000a8 */
.L_x_7557:
        /* <DEDUP_REMOVED lines=16> */
.L_x_7564:
[----:B------:R-:W-:Y:S05]  /*cd60*/  BSYNC.RECONVERGENT B0 ;  /* 0x0000000000007941 */ /* 0x000fea0003800200 */
.L_x_7563:
        /* <DEDUP_REMOVED lines=15> */
.L_x_7566:
[----:B------:R-:W-:Y:S05]  /*ce60*/  BSYNC.RECONVERGENT B0 ;  /* 0x0000000000007941 */ /* 0x000fea0003800200 */
.L_x_7565:
[----:B------:R-:W-:-:S04]  /*ce70*/  F2FP.BF16.F32.PACK_AB R172, RZ, R172 ;  /* 0x000000acffac723e */ /* 0x000fc800000010ff */
[----:B0-----:R-:W-:-:S07]  /*ce80*/  PRMT R168, R168, 0x5410, R172 ;  /* 0x00005410a8a87816 */ /* 0x001fce00000000ac */
.L_x_7562:
        /* <DEDUP_REMOVED lines=15> */
.L_x_7569:
[----:B------:R-:W-:Y:S05]  /*cf80*/  BSYNC.RECONVERGENT B0 ;  /* 0x0000000000007941 */ /* 0x000fea0003800200 */
.L_x_7568:
        /* <DEDUP_REMOVED lines=14> */
.L_x_7571:
[----:B------:R-:W-:Y:S05]  /*d070*/  BSYNC.RECONVERGENT B0 ;  /* 0x0000000000007941 */ /* 0x000fea0003800200 */
.L_x_7570:
[----:B------:R-:W-:-:S04]  /*d080*/  F2FP.BF16.F32.PACK_AB R172, RZ, R172 ;  /* 0x000000acffac723e */ /* 0x000fc800000010ff */
[----:B0-----:R-:W-:-:S07]  /*d090*/  PRMT R169, R172, 0x7610, R169 ;  /* 0x00007610aca97816 */ /* 0x001fce00000000a9 */
.L_x_7567:
        /* <DEDUP_REMOVED lines=16> */
.L_x_7574:
[----:B------:R-:W-:Y:S05]  /*d1a0*/  BSYNC.RECONVERGENT B0 ;  /* 0x0000000000007941 */ /* 0x000fea0003800200 */
.L_x_7573:
[----:B------:R-:W-:Y:S01]  /*d1b0*/  FADD.FTZ R143, R143, R172 ;  /* 0x000000ac8f8f7221 */ /* 0x000fe20000010000 */
[----:B------:R-:W-:Y:S01]  /*d1c0*/  BSSY.RECONVERGENT B0, `(.L_x_7575) ;  /* 0x000000e000007945 */ /* 0x000fe20003800200 */
[----:B------:R-:W-:-:S03]  /*d1d0*/  HFMA2 R172, -RZ, RZ, 0, 0 ;  /* 0x00000000ffac7431 */ /* 0x000fc600000001ff */
        /* <DEDUP_REMOVED lines=12> */
.L_x_7576:
[----:B------:R-:W-:Y:S05]  /*d2a0*/  BSYNC.RECONVERGENT B0 ;  /* 0x0000000000007941 */ /* 0x000fea0003800200 */
.L_x_7575:
[----:B------:R-:W-:-:S04]  /*d2b0*/  F2FP.BF16.F32.PACK_AB R172, RZ, R172 ;  /* 0x000000acffac723e */ /* 0x000fc800000010ff */
[----:B0-----:R-:W-:-:S07]  /*d2c0*/  PRMT R169, R169, 0x5410, R172 ;  /* 0x00005410a9a97816 */ /* 0x001fce00000000ac */
.L_x_7572:
        /* <DEDUP_REMOVED lines=15> */
.L_x_7579:
[----:B------:R-:W-:Y:S05]  /*d3c0*/  BSYNC.RECONVERGENT B0 ;  /* 0x0000000000007941 */ /* 0x000fea0003800200 */
.L_x_7578:
        /* <DEDUP_REMOVED lines=14> */
.L_x_7581:
[----:B------:R-:W-:Y:S05]  /*d4b0*/  BSYNC.RECONVERGENT B0 ;  /* 0x0000000000007941 */ /* 0x000fea0003800200 */
.L_x_7580:
[----:B------:R-:W-:-:S04]  /*d4c0*/  F2FP.BF16.F32.PACK_AB R172, RZ, R172 ;  /* 0x000000acffac723e */ /* 0x000fc800000010ff */
[----:B0-----:R-:W-:-:S07]  /*d4d0*/  PRMT R170, R172, 0x7610, R170 ;  /* 0x00007610acaa7816 */ /* 0x001fce00000000aa */
.L_x_7577:
        /* <DEDUP_REMOVED lines=16> */
.L_x_7584:
[----:B------:R-:W-:Y:S05]  /*d5e0*/  BSYNC.RECONVERGENT B0 ;  /* 0x0000000000007941 */ /* 0x000fea0003800200 */
.L_x_7583:
[----:B------:R-:W-:Y:S01]  /*d5f0*/  FADD.FTZ R137, R137, R172 ;  /* 0x000000ac89897221 */ /* 0x000fe20000010000 */
[----:B------:R-:W-:Y:S01]  /*d600*/  BSSY.RECONVERGENT B0, `(.L_x_7585) ;  /* 0x000000e000007945 */ /* 0x000fe20003800200 */
[----:B------:R-:W-:-:S03]  /*d610*/  HFMA2 R172, -RZ, RZ, 0, 0 ;  /* 0x00000000ffac7431 */ /* 0x000fc600000001ff */
        /* <DEDUP_REMOVED lines=12> */
.L_x_7586:
[----:B------:R-:W-:Y:S05]  /*d6e0*/  BSYNC.RECONVERGENT B0 ;  /* 0x0000000000007941 */ /* 0x000fea0003800200 */
.L_x_7585:
[----:B------:R-:W-:-:S04]  /*d6f0*/  F2FP.BF16.F32.PACK_AB R172, RZ, R172 ;  /* 0x000000acffac723e */ /* 0x000fc800000010ff */
[----:B0-----:R-:W-:-:S07]  /*d700*/  PRMT R170, R170, 0x5410, R172 ;  /* 0x00005410aaaa7816 */ /* 0x001fce00000000ac */
.L_x_7582:
        /* <DEDUP_REMOVED lines=15> */
.L_x_7589:
[----:B------:R-:W-:Y:S05]  /*d800*/  BSYNC.RECONVERGENT B0 ;  /* 0x0000000000007941 */ /* 0x000fea0003800200 */
.L_x_7588:
        /* <DEDUP_REMOVED lines=14> */
.L_x_7591:
[----:B------:R-:W-:Y:S05]  /*d8f0*/  BSYNC.RECONVERGENT B0 ;  /* 0x0000000000007941 */ /* 0x000fea0003800200 */
.L_x_7590:
[----:B------:R-:W-:-:S04]  /*d900*/  F2FP.BF16.F32.PACK_AB R172, RZ, R172 ;  /* 0x000000acffac723e */ /* 0x000fc800000010ff */
[----:B0-----:R-:W-:-:S07]  /*d910*/  PRMT R171, R172, 0x7610, R171 ;  /* 0x00007610acab7816 */ /* 0x001fce00000000ab */
.L_x_7587:
[----:B------:R-:W-:Y:S02]  /*d920*/  MOV R173, UR31 ;  /* 0x0000001f00ad7c02 */ /* 0x000fe40008000f00 */
[----:B------:R-:W-:Y:S02]  /*d930*/  MOV R179, UR31 ;  /* 0x0000001f00b37c02 */ /* 0x000fe40008000f00 */
[----:B------:R-:W-:Y:S01]  /*d940*/  MOV R172, UR31 ;  /* 0x0000001f00ac7c02 */ /* 0x000fe20008000f00 */
[-C--:B------:R-:W-:Y:S01]  /*d950*/  FFMA.FTZ R177, R18, R173.reuse, UR32 ;  /* 0x0000002012b17e23 */ /* 0x080fe200080100ad */
[----:B------:R-:W-:Y:S01]  /*d960*/  MOV R174, UR31 ;  /* 0x0000001f00ae7c02 */ /* 0x000fe20008000f00 */
[----:B------:R-:W-:Y:S01]  /*d970*/  FFMA.FTZ R173, R233, R173, UR32 ;  /* 0x00000020e9ad7e23 */ /* 0x000fe200080100ad */
[----:B------:R-:W-:Y:S01]  /*d980*/  MOV R175, UR31 ;  /* 0x0000001f00af7c02 */ /* 0x000fe20008000f00 */
[----:B------:R-:W-:Y:S01]  /*d990*/  FFMA.FTZ R179, R14, R179, UR32 ;  /* 0x000000200eb37e23 */ /* 0x000fe200080100b3 */
[----:B------:R-:W-:Y:S01]  /*d9a0*/  FFMA.FTZ R176, R235, R172, UR32 ;  /* 0x00000020ebb07e23 */ /* 0x000fe200080100ac */
[----:B------:R-:W-:Y:S01]  /*d9b0*/  FFMA.FTZ R178, R236, R174, UR32 ;  /* 0x00000020ecb27e23 */ /* 0x000fe200080100ae */
[----:B------:R-:W-:Y:S01]  /*d9c0*/  FFMA.FTZ R172, R248, R172, UR32 ;  /* 0x00000020f8ac7e23 */ /* 0x000fe200080100ac */
[----:B------:R-:W-:Y:S01]  /*d9d0*/  FADD.FTZ R173, R188, -R173 ;  /* 0x800000adbcad7221 */ /* 0x000fe20000010000 */
[----:B------:R-:W-:Y:S01]  /*d9e0*/  FFMA.FTZ R175, R16, R175, UR32 ;  /* 0x0000002010af7e23 */ /* 0x000fe200080100af */
[----:B------:R-:W-:Y:S01]  /*d9f0*/  FFMA.FTZ R174, R234, R174, UR32 ;  /* 0x00000020eaae7e23 */ /* 0x000fe200080100ae */
[----:B------:R-:W-:Y:S01]  /*da00*/  FADD.FTZ R179, R15, -R179 ;  /* 0x800000b30fb37221 */ /* 0x000fe20000010000 */
[----:B------:R-:W-:Y:S01]  /*da10*/  FADD.FTZ R172, R247, -R172 ;  /* 0x800000acf7ac7221 */ /* 0x000fe20000010000 */
[----:B------:R-:W-:Y:S01]  /*da20*/  FMUL.FTZ R173, R173, UR29 ;  /* 0x0000001dadad7c20 */ /* 0x000fe20008410000 */
[----:B------:R-:W-:Y:S01]  /*da30*/  ISETP.LT.AND P1, PT, RZ, UR30, PT ;  /* 0x0000001eff007c0c */ /* 0x000fe2000bf21270 */
        /* <DEDUP_REMOVED lines=13> */
[----:B0-----:R-:W-:Y:S02]  /*db10*/  FSEL R182, R179, RZ, P1 ;  /* 0x000000ffb3b67208 */ /* 0x001fe40000800000 */
[----:B------:R-:W-:Y:S01]  /*db20*/  FSEL R179, R172, RZ, P1 ;  /* 0x000000ffacb37208 */ /* 0x000fe20000800000 */
[----:B------:R-:W-:Y:S01]  /*db30*/  IMAD.MOV.U32 R172, RZ, RZ, R181 ;  /* 0x000000ffffac7224 */ /* 0x000fe200078e00b5 */
[----:B------:R-:W-:Y:S02]  /*db40*/  FSEL R178, R178, RZ, P1 ;  /* 0x000000ffb2b27208 */ /* 0x000fe40000800000 */
[----:B------:R-:W-:Y:S02]  /*db50*/  FSEL R177, R177, RZ, P1 ;  /* 0x000000ffb1b17208 */ /* 0x000fe40000800000 */
[----:B------:R-:W-:Y:S02]  /*db60*/  FSEL R176, R176, RZ, P1 ;  /* 0x000000ffb0b07208 */ /* 0x000fe40000800000 */
[----:B------:R-:W-:-:S02]  /*db70*/  FSEL R175, R175, RZ, P1 ;  /* 0x000000ffafaf7208 */ /* 0x000fc40000800000 */
[----:B------:R-:W-:Y:S02]  /*db80*/  FSEL R174, R174, RZ, P1 ;  /* 0x000000ffaeae7208 */ /* 0x000fe40000800000 */
        /* <DEDUP_REMOVED lines=24> */
.L_x_7556:
[----:B------:R-:W-:Y:S05]  /*dd10*/  BRA.U !UP3, `(.L_x_7592) ;  /* 0x000000010b807547 */ /* 0x000fea000b800000 */
[----:B------:R-:W-:Y:S01]  /*dd20*/  LOP3.LUT P1, RZ, R212, 0xff, RZ, 0xc0, !PT ;  /* 0x000000ffd4ff7812 */ /* 0x000fe2000782c0ff */
[----:B------:R-:W-:Y:S01]  /*dd30*/  BSSY.RECONVERGENT B0, `(.L_x_7593) ;  /* 0x000000d000007945 */ /* 0x000fe20003800200 */
[----:B------:R-:W-:-:S11]  /*dd40*/  HFMA2 R181, -RZ, RZ, 0, 0 ;  /* 0x00000000ffb57431 */ /* 0x000fd600000001ff */
[----:B------:R-:W-:Y:S05]  /*dd50*/  @!P1 BRA `(.L_x_7594) ;  /* 0x0000000000289947 */ /* 0x000fea0003800000 */
[----:B------:R-:W-:Y:S02]  /*dd60*/  MOV R181, UR31 ;  /* 0x0000001f00b57c02 */ /* 0x000fe40008000f00 */
[----:B------:R-:W-:Y:S02]  /*dd70*/  ISETP.LT.AND P2, PT, RZ, UR30, PT ;  /* 0x0000001eff007c0c */ /* 0x000fe4000bf41270 */
[----:B0----5:R-:W-:Y:S01]  /*dd80*/  SHF.L.U32 R182, R164, 0x10, RZ ;  /* 0x00000010a4b67819 */ /* 0x021fe200000006ff */
[----:B------:R-:W-:-:S04]  /*dd90*/  FFMA.FTZ R181, R233, R181, UR32 ;  /* 0x00000020e9b57e23 */ /* 0x000fc800080100b5 */
[----:B------:R-:W-:-:S04]  /*dda0*/  FADD.FTZ R181, R188, -R181 ;  /* 0x800000b5bcb57221 */ /* 0x000fc80000010000 */
[----:B------:R-:W-:-:S05]  /*ddb0*/  FMUL.FTZ R181, R181, UR29 ;  /* 0x0000001db5b57c20 */ /* 0x000fca0008410000 */
[----:B------:R-:W-:-:S05]  /*ddc0*/  FSEL R181, R181, RZ, P2 ;  /* 0x000000ffb5b57208 */ /* 0x000fca0001000000 */
[----:B------:R-:W-:-:S04]  /*ddd0*/  FMUL.FTZ R181, R181, UR23 ;  /* 0x00000017b5b57c20 */ /* 0x000fc80008410000 */
[----:B------:R-:W-:-:S04]  /*dde0*/  FMUL.FTZ R181, R181, UR22 ;  /* 0x00000016b5b57c20 */ /* 0x000fc80008410000 */
[----:B------:R-:W-:-:S07]  /*ddf0*/  FMUL.FTZ R181, R182, R181 ;  /* 0x000000b5b6b57220 */ /* 0x000fce0000410000 */
.L_x_7594:
[----:B------:R-:W-:Y:S05]  /*de00*/  BSYNC.RECONVERGENT B0 ;  /* 0x0000000000007941 */ /* 0x000fea0003800200 */
.L_x_7593:
        /* <DEDUP_REMOVED lines=14> */
.L_x_7596:
[----:B------:R-:W-:Y:S05]  /*def0*/  BSYNC.RECONVERGENT B0 ;  /* 0x0000000000007941 */ /* 0x000fea0003800200 */
.L_x_7595:
[----:B------:R-:W-:-:S04]  /*df00*/  F2FP.BF16.F32.PACK_AB R181, RZ, R181 ;  /* 0x000000b5ffb5723e */ /* 0x000fc800000010ff */
[----:B0-----:R-:W-:-:S07]  /*df10*/  PRMT R168, R181, 0x7610, R168 ;  /* 0x00007610b5a87816 */ /* 0x001fce00000000a8 */
.L_x_7592:
[----:B------:R-:W-:Y:S05]  /*df20*/  BRA.U !UP3, `(.L_x_7597) ;  /* 0x000000010b887547 */ /* 0x000fea000b800000 */
[----:B------:R-:W-:Y:S01]  /*df30*/  LOP3.LUT P1, RZ, R212, 0xff00, RZ, 0xc0, !PT ;  /* 0x0000ff00d4ff7812 */ /* 0x000fe2000782c0ff */
[----:B------:R-:W-:Y:S01]  /*df40*/  BSSY.RECONVERGENT B0, `(.L_x_7598) ;  /* 0x000000e000007945 */ /* 0x000fe20003800200 */
[----:B------:R-:W-:-:S11]  /*df50*/  IMAD.MOV.U32 R181, RZ, RZ, RZ ;  /* 0x000000ffffb57224 */ /* 0x000fd600078e00ff */
        /* <DEDUP_REMOVED lines=12> */
.L_x_7599:
[----:B------:R-:W-:Y:S05]  /*e020*/  BSYNC.RECONVERGENT B0 ;  /* 0x0000000000007941 */ /* 0x000fea0003800200 */
.L_x_7598:
[----:B------:R-:W-:Y:S01]  /*e030*/  FADD.FTZ R141, R141, R181 ;  /* 0x000000b58d8d7221 */ /* 0x000fe20000010000 */
[----:B------:R-:W-:Y:S01]  /*e040*/  BSSY.RECONVERGENT B0, `(.L_x_7600) ;  /* 0x000000e000007945 */ /* 0x000fe20003800200 */
[----:B------:R-:W-:-:S03]  /*e050*/  HFMA2 R181, -RZ, RZ, 0, 0 ;  /* 0x00000000ffb57431 */ /* 0x000fc600000001ff */
        /* <DEDUP_REMOVED lines=12> */
.L_x_7601:
[----:B------:R-:W-:Y:S05]  /*e120*/  BSYNC.RECONVERGENT B0 ;  /* 0x0000000000007941 */ /* 0x000fea0003800200 */
.L_x_7600:
[----:B------:R-:W-:-:S04]  /*e130*/  F2FP.BF16.F32.PACK_AB R181, RZ, R181 ;  /* 0x000000b5ffb5723e */ /* 0x000fc800000010ff */
[----:B0-----:R-:W-:-:S07]  /*e140*/  PRMT R168, R168, 0x5410, R181 ;  /* 0x00005410a8a87816 */ /* 0x001fce00000000b5 */
.L_x_7597:
[----:B------:R-:W-:Y:S05]  /*e150*/  BRA.U !UP3, `(.L_x_7602) ;  /* 0x000000010b807547 */ /* 0x000fea000b800000 */
[----:B------:R-:W-:Y:S01]  /*e160*/  LOP3.LUT P1, RZ, R212, 0xff0000, RZ, 0xc0, !PT ;  /* 0x00ff0000d4ff7812 */ /* 0x000fe2000782c0ff */
[----:B------:R-:W-:Y:S01]  /*e170*/  BSSY.RECONVERGENT B0, `(.L_x_7603) ;  /* 0x000000d000007945 */ /* 0x000fe20003800200 */
[----:B------:R-:W-:-:S11]  /*e180*/  MOV R181, RZ ;  /* 0x000000ff00b57202 */ /* 0x000fd60000000f00 */
        /* <DEDUP_REMOVED lines=11> */
.L_x_7604:
[----:B------:R-:W-:Y:S05]  /*e240*/  BSYNC.RECONVERGENT B0 ;  /* 0x0000000000007941 */ /* 0x000fea0003800200 */
.L_x_7603:
[----:B------:R-:W-:Y:S01]  /*e250*/  FADD.FTZ R142, R142, R181 ;  /* 0x000000b58e8e7221 */ /* 0x000fe20000010000 */
[----:B------:R-:W-:Y:S01]  /*e260*/  BSSY.RECONVERGENT B0, `(.L_x_7605) ;  /* 0x000000d000007945 */ /* 0x000fe20003800200 */
[----:B------:R-:W-:-:S03]  /*e270*/  HFMA2 R181, -RZ, RZ, 0, 0 ;  /* 0x00000000ffb57431 */ /* 0x000fc600000001ff */
        /* <DEDUP_REMOVED lines=11> */
.L_x_7606:
[----:B------:R-:W-:Y:S05]  /*e330*/  BSYNC.RECONVERGENT B0 ;  /* 0x0000000000007941 */ /* 0x000fea0003800200 */
.L_x_7605:
[----:B------:R-:W-:-:S04]  /*e340*/  F2FP.BF16.F32.PACK_AB R181, RZ, R181 ;  /* 0x000000b5ffb5723e */ /* 0x000fc800000010ff */
[----:B0-----:R-:W-:-:S07]  /*e350*/  PRMT R169, R181, 0x7610, R169 ;  /* 0x00007610b5a97816 */ /* 0x001fce00000000a9 */
.L_x_7602:
[----:B------:R-:W-:Y:S05]  /*e360*/  BRA.U !UP3, `(.L_x_7607) ;  /* 0x000000010b887547 */ /* 0x000fea000b800000 */
[----:B------:R-:W-:Y:S01]  /*e370*/  LOP3.LUT P1, RZ, R212, 0xff000000, RZ, 0xc0, !PT ;  /* 0xff000000d4ff7812 */ /* 0x000fe2000782c0ff */
[----:B------:R-:W-:Y:S01]  /*e380*/  BSSY.RECONVERGENT B0, `(.L_x_7608) ;  /* 0x000000e000007945 */ /* 0x000fe20003800200 */
[----:B------:R-:W-:-:S11]  /*e390*/  MOV R181, RZ ;  /* 0x000000ff00b57202 */ /* 0x000fd60000000f00 */
[----:B------:R-:W-:Y:S05]  /*e3a0*/  @!P1 BRA `(.L_x_7609) ;  /* 0x00000000002c9947 */ /* 0x000fea0003800000 */
[----:B------:R-:W-:Y:S01]  /*e3b0*/  IMAD.U32 R181, RZ, RZ, UR31 ;  /* 0x0000001fffb57e24 */ /* 0x000fe2000f8e00ff */
        /* <DEDUP_REMOVED lines=10> */
.L_x_7609:
[----:B------:R-:W-:Y:S05]  /*e460*/  BSYNC.RECONVERGENT B0 ;  /* 0x0000000000007941 */ /* 0x000fea0003800200 */
.L_x_7608:
        /* <DEDUP_REMOVED lines=15> */
.L_x_7611:
[----:B------:R-:W-:Y:S05]  /*e560*/  BSYNC.RECONVERGENT B0 ;  /* 0x0000000000007941 */ /* 0x000fea0003800200 */
.L_x_7610:
[----:B------:R-:W-:-:S04]  /*e570*/  F2FP.BF16.F32.PACK_AB R181, RZ, R181 ;  /* 0x000000b5ffb5723e */ /* 0x000fc800000010ff */
[----:B0-----:R-:W-:-:S07]  /*e580*/  PRMT R169, R169, 0x5410, R181 ;  /* 0x00005410a9a97816 */ /* 0x001fce00000000b5 */
.L_x_7607:
        /* <DEDUP_REMOVED lines=15> */
.L_x_7614:
[----:B------:R-:W-:Y:S05]  /*e680*/  BSYNC.RECONVERGENT B0 ;  /* 0x0000000000007941 */ /* 0x000fea0003800200 */
.L_x_7613:
        /* <DEDUP_REMOVED lines=14> */
.L_x_7616:
[----:B------:R-:W-:Y:S05]  /*e770*/  BSYNC.RECONVERGENT B0 ;  /* 0x0000000000007941 */ /* 0x000fea0003800200 */
.L_x_7615:
[----:B------:R-:W-:-:S04]  /*e780*/  F2FP.BF16.F32.PACK_AB R181, RZ, R181 ;  /* 0x000000b5ffb5723e */ /* 0x000fc800000010ff */
[----:B0-----:R-:W-:-:S07]  /*e790*/  PRMT R170, R181, 0x7610, R170 ;  /* 0x00007610b5aa7816 */ /* 0x001fce00000000aa */
.L_x_7612:
[----:B------:R-:W-:Y:S05]  /*e7a0*/  BRA.U !UP3, `(.L_x_7617) ;  /* 0x000000010b887547 */ /* 0x000fea000b800000 */
[----:B------:R-:W-:Y:S01]  /*e7b0*/  LOP3.LUT P1, RZ, R213, 0xff00, RZ, 0xc0, !PT ;  /* 0x0000ff00d5ff7812 */ /* 0x000fe2000782c0ff */
[----:B------:R-:W-:Y:S01]  /*e7c0*/  BSSY.RECONVERGENT B0, `(.L_x_7618) ;  /* 0x000000e000007945 */ /* 0x000fe20003800200 */
[----:B------:R-:W-:-:S11]  /*e7d0*/  MOV R181, RZ ;  /* 0x000000ff00b57202 */ /* 0x000fd60000000f00 */
[----:B------:R-:W-:Y:S05]  /*e7e0*/  @!P1 BRA `(.L_x_7619) ;  /* 0x00000000002c9947 */ /* 0x000fea0003800000 */
[----:B------:R-:W-:Y:S02]  /*e7f0*/  MOV R181, UR31 ;  /* 0x0000001f00b57c02 */ /* 0x000fe40008000f00 */
[----:B------:R-:W-:Y:S02]  /*e800*/  ISETP.LT.AND P2, PT, RZ, UR30, PT ;  /* 0x0000001eff007c0c */ /* 0x000fe4000bf41270 */
[----:B0----5:R-:W-:Y:S01]  /*e810*/  PRMT R182, R166, 0x7632, R182 ;  /* 0x00007632a6b67816 */ /* 0x021fe200000000b6 */
        /* <DEDUP_REMOVED lines=8> */
.L_x_7619:
[----:B------:R-:W-:Y:S05]  /*e8a0*/  BSYNC.RECONVERGENT B0 ;  /* 0x0000000000007941 */ /* 0x000fea0003800200 */
.L_x_7618:
        /* <DEDUP_REMOVED lines=15> */
.L_x_7621:
[----:B------:R-:W-:Y:S05]  /*e9a0*/  BSYNC.RECONVERGENT B0 ;  /* 0x0000000000007941 */ /* 0x000fea0003800200 */
.L_x_7620:
[----:B------:R-:W-:-:S04]  /*e9b0*/  F2FP.BF16.F32.PACK_AB R181, RZ, R181 ;  /* 0x000000b5ffb5723e */ /* 0x000fc800000010ff */
[----:B0-----:R-:W-:-:S07]  /*e9c0*/  PRMT R170, R170, 0x5410, R181 ;  /* 0x00005410aaaa7816 */ /* 0x001fce00000000b5 */
.L_x_7617:
        /* <DEDUP_REMOVED lines=15> */
.L_x_7624:
[----:B------:R-:W-:Y:S05]  /*eac0*/  BSYNC.RECONVERGENT B0 ;  /* 0x0000000000007941 */ /* 0x000fea0003800200 */
.L_x_7623:
        /* <DEDUP_REMOVED lines=14> */
.L_x_7626:
[----:B------:R-:W-:Y:S05]  /*ebb0*/  BSYNC.RECONVERGENT B0 ;  /* 0x0000000000007941 */ /* 0x000fea0003800200 */
.L_x_7625:
[----:B------:R-:W-:-:S04]  /*ebc0*/  F2FP.BF16.F32.PACK_AB R181, RZ, R181 ;  /* 0x000000b5ffb5723e */ /* 0x000fc800000010ff */
[----:B0-----:R-:W-:-:S07]  /*ebd0*/  PRMT R171, R181, 0x7610, R171 ;  /* 0x00007610b5ab7816 */ /* 0x001fce00000000ab */
.L_x_7622:
[----:B------:R-:W-:Y:S05]  /*ebe0*/  BRA.U !UP3, `(.L_x_7548) ;  /* 0x000000010b8c7547 */ /* 0x000fea000b800000 */
[----:B------:R-:W-:Y:S01]  /*ebf0*/  ISETP.GE.U32.AND P1, PT, R212, RZ, PT ;  /* 0x000000ffd400720c */ /* 0x000fe20003f26070 */
[----:B------:R-:W-:Y:S01]  /*ec00*/  BSSY.RECONVERGENT B0, `(.L_x_7627) ;  /* 0x000000f000007945 */ /* 0x000fe20003800200 */
[----:B------:R-:W-:Y:S02]  /*ec10*/  MOV R181, RZ ;  /* 0x000000ff00b57202 */ /* 0x000fe40000000f00 */
        /* <DEDUP_REMOVED lines=13> */
.L_x_7628:
[----:B------:R-:W-:Y:S05]  /*ecf0*/  BSYNC.RECONVERGENT B0 ;  /* 0x0000000000007941 */ /* 0x000fea0003800200 */
.L_x_7627:
[----:B------:R-:W-:Y:S01]  /*ed00*/  BSSY.RECONVERGENT B0, `(.L_x_7629) ;  /* 0x000000f000007945 */ /* 0x000fe20003800200 */
[----:B------:R-:W-:Y:S01]  /*ed10*/  FADD.FTZ R139, R139, R181 ;  /* 0x000000b58b8b7221 */ /* 0x000fe20000010000 */
[----:B------:R-:W-:Y:S02]  /*ed20*/  IMAD.MOV.U32 R181, RZ, RZ, RZ ;  /* 0x000000ffffb57224 */ /* 0x000fe400078e00ff */
        /* <DEDUP_REMOVED lines=12> */
.L_x_7630:
[----:B------:R-:W-:Y:S05]  /*edf0*/  BSYNC.RECONVERGENT B0 ;  /* 0x0000000000007941 */ /* 0x000fea0003800200 */
.L_x_7629:
[----:B------:R-:W-:-:S04]  /*ee00*/  F2FP.BF16.F32.PACK_AB R181, RZ, R181 ;  /* 0x000000b5ffb5723e */ /* 0x000fc800000010ff */
[----:B0-----:R-:W-:-:S07]  /*ee10*/  PRMT R171, R171, 0x5410, R181 ;  /* 0x00005410abab7816 */ /* 0x001fce00000000b5 */
.L_x_7548:
[----:B0-----:R-:W0:Y:S01]  /*ee20*/  @P0 LDC.64 R182, c[0x0][0x478] ;  /* 0x00011e00ffb60b82 */ /* 0x001e220000000a00 */
[----:B------:R-:W-:Y:S01]  /*ee30*/  PLOP3.LUT P1, PT, PT, PT, UP3, 0x80, 0x8 ;  /* 0x000000000008781c */ /* 0x000fe20003f2f038 */
[----:B------:R-:W1:Y:S01]  /*ee40*/  @UP3 LDCU.64 UR10, c[0x0][0x468] ;  /* 0x00008d00ff0a37ac */ /* 0x000e620008000a00 */
[----:B------:R-:W-:-:S05]  /*ee50*/  @P0 IADD3 R181, PT, PT, R216, 0x100, RZ ;  /* 0x00000100d8b50810 */ /* 0x000fca0007ffe0ff */
[----:B0-----:R-:W-:-:S05]  /*ee60*/  @P0 IMAD.WIDE.U32 R182, R181, 0x20, R182 ;  /* 0x00000020b5b60825 */ /* 0x001fca00078e00b6 */
[----:B------:R-:W-:Y:S04]  /*ee70*/  @P0 STG.E.128 desc[UR20][R182.64], R172 ;  /* 0x000000acb6000986 */ /* 0x000fe8000c101d14 */
        /* <DEDUP_REMOVED lines=10> */
.L_x_7631:
        /* <DEDUP_REMOVED lines=25> */
.L_x_7634:
[----:B------:R-:W-:Y:S01]  /*f0b0*/  IMAD.U32 R172, RZ, RZ, UR31 ;  /* 0x0000001fffac7e24 */ /* 0x000fe2000f8e00ff */
        /* <DEDUP_REMOVED lines=23> */
.L_x_7635:
        /* <DEDUP_REMOVED lines=22> */
.L_x_7636:
[----:B------:R-:W-:Y:S01]  /*f390*/  MOV R172, UR31 ;  /* 0x0000001f00ac7c02 */ /* 0x000fe20008000f00 */
[----:B------:R-:W-:-:S04]  /*f3a0*/  IMAD.MOV.U32 R175, RZ, RZ, R35 ;  /* 0x000000ffffaf7224 */ /* 0x000fc800078e0023 */
        /* <DEDUP_REMOVED lines=22> */
.L_x_7637:
        /* <DEDUP_REMOVED lines=22> */
.L_x_7638:
        /* <DEDUP_REMOVED lines=12> */
[----:B-----5:R-:W-:-:S05]  /*f730*/  @P2 PRMT R173, R166, 0x7632, R173 ;  /* 0x00007632a6ad2816 */ /* 0x020fca00000000ad */
[----:B------:R-:W-:-:S04]  /*f740*/  @P2 IMAD.U32 R173, R173, 0x10000, RZ ;  /* 0x00010000adad2824 */ /* 0x000fc800078e00ff */
        /* <DEDUP_REMOVED lines=10> */
.L_x_7639:
        /* <DEDUP_REMOVED lines=22> */
.L_x_7640:
[----:B------:R-:W-:Y:S02]  /*f950*/  MOV R172, UR31 ;  /* 0x0000001f00ac7c02 */ /* 0x000fe40008000f00 */
[----:B0-----:R-:W-:Y:S02]  /*f960*/  MOV R182, R31 ;  /* 0x0000001f00b67202 */ /* 0x001fe40000000f00 */
[----:B------:R-:W-:Y:S01]  /*f970*/  MOV R173, R179 ;  /* 0x000000b300ad7202 */ /* 0x000fe20000000f00 */
[----:B------:R-:W-:-:S04]  /*f980*/  @P1 FFMA.FTZ R172, R246, R172, UR32 ;  /* 0x00000020f6ac1e23 */ /* 0x000fc800080100ac */
[----:B------:R-:W-:-:S04]  /*f990*/  @P1 FADD.FTZ R172, R245, -R172 ;  /* 0x800000acf5ac1221 */ /* 0x000fc80000010000 */
[----:B------:R-:W-:Y:S01]  /*f9a0*/  @P1 FFMA.FTZ R182, R172, UR29, R31 ;  /* 0x0000001dacb61c23 */ /* 0x000fe2000801001f */
[----:B------:R-:W-:-:S04]  /*f9b0*/  IMAD.MOV.U32 R172, RZ, RZ, R181 ;  /* 0x000000ffffac7224 */ /* 0x000fc800078e00b5 */
[----:B------:R-:W-:Y:S01]  /*f9c0*/  MOV R179, R182 ;  /* 0x000000b600b37202 */ /* 0x000fe20000000f00 */
[----:B------:R-:W-:Y:S06]  /*f9d0*/  BRA.U !UP3, `(.L_x_7641) ;  /* 0x0000002d0bc07547 */ /* 0x000fec000b800000 */
[----:B------:R-:W-:Y:S01]  /*f9e0*/  ISETP.GE.U32.AND P1, PT, R210, RZ, PT ;  /* 0x000000ffd200720c */ /* 0x000fe20003f26070 */
[----:B------:R-:W-:Y:S01]  /*f9f0*/  FMUL.FTZ R181, R182, UR23 ;  /* 0x00000017b6b57c20 */ /* 0x000fe20008410000 */
[----:B------:R-:W-:Y:S01]  /*fa00*/  HFMA2 R183, -RZ, RZ, 0, 0 ;  /* 0x00000000ffb77431 */ /* 0x000fe200000001ff */
[----:B------:R-:W-:Y:S02]  /*fa10*/  PRMT R212, R99, 0x7632, R212 ;  /* 0x0000763263d47816 */ /* 0x000fe400000000d4 */
[----:B------:R-:W-:Y:S01]  /*fa20*/  ISETP.GE.U32.AND.EX P1, PT, R211, 0x1000000, PT, P1 ;  /* 0x01000000d300780c */ /* 0x000fe20003f26110 */
[----:B------:R-:W-:-:S12]  /*fa30*/  FMUL.FTZ R181, R181, UR22 ;  /* 0x00000016b5b57c20 */ /* 0x000fd80008410000 */
[----:B-----5:R-:W-:-:S04]  /*fa40*/  @P1 PRMT R182, R167, 0x7632, R182 ;  /* 0x00007632a7b61816 */ /* 0x020fc800000000b6 */
        /* <DEDUP_REMOVED lines=9> */
.L_x_7633:
        /* <DEDUP_REMOVED lines=19> */
.L_x_7642:
        /* <DEDUP_REMOVED lines=21> */
.L_x_7643:
        /* <DEDUP_REMOVED lines=19> */
.L_x_7644:
[----:B------:R-:W-:Y:S05]  /*fe90*/  BRA.U !UP3, `(.L_x_7645) ;  /* 0x000000010b507547 */ /* 0x000fea000b800000 */
[----:B------:R-:W-:Y:S01]  /*fea0*/  PLOP3.LUT P2, PT, PT, PT, UP2, 0x80, 0x8 ;  /* 0x000000000008781c */ /* 0x000fe20003f4f028 */
[----:B0-----:R-:W-:Y:S01]  /*feb0*/  HFMA2 R183, -RZ, RZ, 0, 0 ;  /* 0x00000000ffb77431 */ /* 0x001fe200000001ff */
[----:B------:R-:W-:Y:S02]  /*fec0*/  MOV R181, UR31 ;  /* 0x0000001f00b57c02 */ /* 0x000fe40008000f00 */
[----:B------:R-:W-:Y:S02]  /*fed0*/  LOP3.LUT P1, RZ, R210, 0xff000000, RZ, 0xc0, !PT ;  /* 0xff000000d2ff7812 */ /* 0x000fe4000782c0ff */
[----:B------:R-:W-:Y:S02]  /*fee0*/  MOV R182, R35 ;  /* 0x0000002300b67202 */ /* 0x000fe40000000f00 */
[----:B------:R-:W-:-:S05]  /*fef0*/  PRMT R212, R97, 0x7632, R212 ;  /* 0x0000763261d47816 */ /* 0x000fca00000000d4 */
        /* <DEDUP_REMOVED lines=14> */
.L_x_7645:
        /* <DEDUP_REMOVED lines=19> */
.L_x_7646:
[----:B------:R-:W-:Y:S05]  /*10110*/  BRA.U !UP3, `(.L_x_7647) ;  /* 0x000000010b507547 */ /* 0x000fea000b800000 */
[----:B------:R-:W-:Y:S01]  /*10120*/  PLOP3.LUT P2, PT, PT, PT, UP2, 0x80, 0x8 ;  /* 0x000000000008781c */ /* 0x000fe20003f4f028 */
[----:B0-----:R-:W-:Y:S01]  /*10130*/  IMAD.MOV.U32 R183, RZ, RZ, RZ ;  /* 0x000000ffffb77224 */ /* 0x001fe200078e00ff */
        /* <DEDUP_REMOVED lines=18> */
.L_x_7647:
        /* <DEDUP_REMOVED lines=19> */
.L_x_7648:
        /* <DEDUP_REMOVED lines=23> */
.L_x_7632:
        /* <DEDUP_REMOVED lines=16> */
.L_x_7652:
[----:B------:R-:W-:Y:S05]  /*10600*/  BSYNC.RECONVERGENT B0 ;  /* 0x0000000000007941 */ /* 0x000fea0003800200 */
.L_x_7651:
        /* <DEDUP_REMOVED lines=14> */
.L_x_7654:
[----:B------:R-:W-:Y:S05]  /*106f0*/  BSYNC.RECONVERGENT B0 ;  /* 0x0000000000007941 */ /* 0x000fea0003800200 */
.L_x_7653:
[----:B------:R-:W-:-:S04]  /*10700*/  F2FP.BF16.F32.PACK_AB R172, RZ, R172 ;  /* 0x000000acffac723e */ /* 0x000fc800000010ff */
[----:B0-----:R-:W-:-:S07]  /*10710*/  PRMT R168, R172, 0x7610, R168 ;  /* 0x00007610aca87816 */ /* 0x001fce00000000a8 */
.L_x_7650:
        /* <DEDUP_REMOVED lines=16> */
.L_x_7657:
[----:B------:R-:W-:Y:S05]  /*10820*/  BSYNC.RECONVERGENT B0 ;  /* 0x0000000000007941 */ /* 0x000fea0003800200 */
.L_x_7656:
        /* <DEDUP_REMOVED lines=15> */
.L_x_7659:
[----:B------:R-:W-:Y:S05]  /*10920*/  BSYNC.RECONVERGENT B0 ;  /* 0x0000000000007941 */ /* 0x000fea0003800200 */
.L_x_7658:
[----:B------:R-:W-:-:S04]  /*10930*/  F2FP.BF16.F32.PACK_AB R172, RZ, R172 ;  /* 0x000000acffac723e */ /* 0x000fc800000010ff */
[----:B0-----:R-:W-:-:S07]  /*10940*/  PRMT R168, R168, 0x5410, R172 ;  /* 0x00005410a8a87816 */ /* 0x001fce00000000ac */
.L_x_7655:
        /* <DEDUP_REMOVED lines=15> */
.L_x_7662:
[----:B------:R-:W-:Y:S05]  /*10a40*/  BSYNC.RECONVERGENT B0 ;  /* 0x0000000000007941 */ /* 0x000fea0003800200 */
.L_x_7661:
        /* <DEDUP_REMOVED lines=14> */
.L_x_7664:
[----:B------:R-:W-:Y:S05]  /*10b30*/  BSYNC.RECONVERGENT B0 ;  /* 0x0000000000007941 */ /* 0x000fea0003800200 */
.L_x_7663:
[----:B------:R-:W-:-:S04]  /*10b40*/  F2FP.BF16.F32.PACK_AB R172, RZ, R172 ;  /* 0x000000acffac723e */ /* 0x000fc800000010ff */
[----:B0-----:R-:W-:-:S07]  /*10b50*/  PRMT R169, R172, 0x7610, R169 ;  /* 0x00007610aca97816 */ /* 0x001fce00000000a9 */
.L_x_7660:
        /* <DEDUP_REMOVED lines=16> */
.L_x_7667:
[----:B------:R-:W-:Y:S05]  /*10c60*/  BSYNC.RECONVERGENT B0 ;  /* 0x0000000000007941 */ /* 0x000fea0003800200 */
.L_x_7666:
        /* <DEDUP_REMOVED lines=15> */
.L_x_7669:
[----:B------:R-:W-:Y:S05]  /*10d60*/  BSYNC.RECONVERGENT B0 ;  /* 0x0000000000007941 */ /* 0x000fea0003800200 */
.L_x_7668:
[----:B------:R-:W-:-:S04]  /*10d70*/  F2FP.BF16.F32.PACK_AB R172, RZ, R172 ;  /* 0x000000acffac723e */ /* 0x000fc800000010ff */
[----:B0-----:R-:W-:-:S07]  /*10d80*/  PRMT R169, R169, 0x5410, R172 ;  /* 0x00005410a9a97816 */ /* 0x001fce00000000ac */
.L_x_7665:
[----:B------:R-:W-:Y:S05]  /*10d90*/  BRA.U !UP3, `(.L_x_7670) ;  /* 0x000000010b807547 */ /* 0x000fea000b800000 */
[----:B------:R-:W-:Y:S01]  /*10da0*/  LOP3.LUT P1, RZ, R211, 0xff, RZ, 0xc0, !PT ;  /* 0x000000ffd3ff7812 */ /* 0x000fe2000782c0ff */
[----:B------:R-:W-:Y:S01]  /*10db0*/  BSSY.RECONVERGENT B0, `(.L_x_7671) ;  /* 0x000000d000007945 */ /* 0x000fe20003800200 */
[----:B------:R-:W-:-:S11]  /*10dc0*/  IMAD.MOV.U32 R172, RZ, RZ, RZ ;  /* 0x000000ffffac7224 */ /* 0x000fd600078e00ff */
        /* <DEDUP_REMOVED lines=11> */
.L_x_7672:
[----:B------:R-:W-:Y:S05]  /*10e80*/  BSYNC.RECONVERGENT B0 ;  /* 0x0000000000007941 */ /* 0x000fea0003800200 */
.L_x_7671:
        /* <DEDUP_REMOVED lines=14> */
.L_x_7674:
[----:B------:R-:W-:Y:S05]  /*10f70*/  BSYNC.RECONVERGENT B0 ;  /* 0x0000000000007941 */ /* 0x000fea0003800200 */
.L_x_7673:
[----:B------:R-:W-:-:S04]  /*10f80*/  F2FP.BF16.F32.PACK_AB R172, RZ, R172 ;  /* 0x000000acffac723e */ /* 0x000fc800000010ff */
[----:B0-----:R-:W-:-:S07]  /*10f90*/  PRMT R170, R172, 0x7610, R170 ;  /* 0x00007610acaa7816 */ /* 0x001fce00000000aa */
.L_x_7670:
        /* <DEDUP_REMOVED lines=16> */
.L_x_7677:
[----:B------:R-:W-:Y:S05]  /*110a0*/  BSYNC.RECONVERGENT B0 ;  /* 0x0000000000007941 */ /* 0x000fea0003800200 */
.L_x_7676:
        /* <DEDUP_REMOVED lines=15> */
.L_x_7679:
[----:B------:R-:W-:Y:S05]  /*111a0*/  BSYNC.RECONVERGENT B0 ;  /* 0x0000000000007941 */ /* 0x000fea0003800200 */
.L_x_7678:
[----:B------:R-:W-:-:S04]  /*111b0*/  F2FP.BF16.F32.PACK_AB R172, RZ, R172 ;  /* 0x000000acffac723e */ /* 0x000fc800000010ff */
[----:B0-----:R-:W-:-:S07]  /*111c0*/  PRMT R170, R170, 0x5410, R172 ;  /* 0x00005410aaaa7816 */ /* 0x001fce00000000ac */
.L_x_7675:
[----:B------:R-:W-:Y:S05]  /*111d0*/  BRA.U !UP3, `(.L_x_7680) ;  /* 0x000000010b807547 */ /* 0x000fea000b800000 */
[----:B------:R-:W-:Y:S01]  /*111e0*/  LOP3.LUT P1, RZ, R211, 0xff0000, RZ, 0xc0, !PT ;  /* 0x00ff0000d3ff7812 */ /* 0x000fe2000782c0ff */
[----:B------:R-:W-:Y:S01]  /*111f0*/  BSSY.RECONVERGENT B0, `(.L_x_7681) ;  /* 0x000000d000007945 */ /* 0x000fe20003800200 */
[----:B------:R-:W-:-:S11]  /*11200*/  HFMA2 R172, -RZ, RZ, 0, 0 ;  /* 0x00000000ffac7431 */ /* 0x000fd600000001ff */
        /* <DEDUP_REMOVED lines=11> */
.L_x_7682:
[----:B------:R-:W-:Y:S05]  /*112c0*/  BSYNC.RECONVERGENT B0 ;  /* 0x0000000000007941 */ /* 0x000fea0003800200 */
.L_x_7681:
        /* <DEDUP_REMOVED lines=14> */
.L_x_7684:
[----:B------:R-:W-:Y:S05]  /*113b0*/  BSYNC.RECONVERGENT B0 ;  /* 0x0000000000007941 */ /* 0x000fea0003800200 */
.L_x_7683:
[----:B------:R-:W-:-:S04]  /*113c0*/  F2FP.BF16.F32.PACK_AB R172, RZ, R172 ;  /* 0x000000acffac723e */ /* 0x000fc800000010ff */
[----:B0-----:R-:W-:-:S07]  /*113d0*/  PRMT R171, R172, 0x7610, R171 ;  /* 0x00007610acab7816 */ /* 0x001fce00000000ab */
.L_x_7680:
        /* <DEDUP_REMOVED lines=42> */
[----:B------:R-:W-:Y:S01]  /*11680*/  IMAD.MOV.U32 R183, RZ, RZ, RZ ;  /* 0x000000ffffb77224 */ /* 0x000fe200078e00ff */
        /* <DEDUP_REMOVED lines=13> */
[----:B------:R-:W-:-:S03]  /*11760*/  HFMA2 R173, -RZ, RZ, 0, 0 ;  /* 0x00000000ffad7431 */ /* 0x000fc600000001ff */
[----:B------:R-:W-:Y:S01]  /*11770*/  @P1 FMUL.FTZ R173, R183, R172 ;  /* 0x000000acb7ad1220 */ /* 0x000fe20000410000 */
[----:B------:R-:W-:-:S04]  /*11780*/  MOV R172, R182 ;  /* 0x000000b600ac7202 */ /* 0x000fc80000000f00 */
[----:B------:R-:W-:-:S04]  /*11790*/  F2FP.BF16.F32.PACK_AB R173, RZ, R173 ;  /* 0x000000adffad723e */ /* 0x000fc800000010ff */
[----:B------:R-:W-:Y:S02]  /*117a0*/  PRMT R171, R171, 0x5410, R173 ;  /* 0x00005410abab7816 */ /* 0x000fe400000000ad */
[----:B------:R-:W-:Y:S01]  /*117b0*/  MOV R173, R181 ;  /* 0x000000b500ad7202 */ /* 0x000fe20000000f00 */
[----:B------:R-:W-:Y:S06]  /*117c0*/  BRA `(.L_x_7641) ;  /* 0x0000001000447947 */ /* 0x000fec0003800000 */
.L_x_7649:
        /* <DEDUP_REMOVED lines=15> */
.L_x_7687:
[----:B------:R-:W-:Y:S05]  /*118c0*/  BSYNC.RECONVERGENT B0 ;  /* 0x0000000000007941 */ /* 0x000fea0003800200 */
.L_x_7686:
        /* <DEDUP_REMOVED lines=14> */
.L_x_7689:
[----:B------:R-:W-:Y:S05]  /*119b0*/  BSYNC.RECONVERGENT B0 ;  /* 0x0000000000007941 */ /* 0x000fea0003800200 */
.L_x_7688:
[----:B------:R-:W-:-:S04]  /*119c0*/  F2FP.BF16.F32.PACK_AB R181, RZ, R181 ;  /* 0x000000b5ffb5723e */ /* 0x000fc800000010ff */
[----:B0-----:R-:W-:-:S07]  /*119d0*/  PRMT R168, R181, 0x7610, R168 ;  /* 0x00007610b5a87816 */ /* 0x001fce00000000a8 */
.L_x_7685:
[----:B------:R-:W-:Y:S05]  /*119e0*/  BRA.U !UP3, `(.L_x_7690) ;  /* 0x000000010b887547 */ /* 0x000fea000b800000 */
[----:B------:R-:W-:Y:S01]  /*119f0*/  LOP3.LUT P1, RZ, R210, 0xff00, RZ, 0xc0, !PT ;  /* 0x0000ff00d2ff7812 */ /* 0x000fe2000782c0ff */
[----:B------:R-:W-:Y:S01]  /*11a00*/  BSSY.RECONVERGENT B0, `(.L_x_7691) ;  /* 0x000000e000007945 */ /* 0x000fe20003800200 */
[----:B------:R-:W-:-:S11]  /*11a10*/  HFMA2 R181, -RZ, RZ, 0, 0 ;  /* 0x00000000ffb57431 */ /* 0x000fd600000001ff */
        /* <DEDUP_REMOVED lines=12> */
.L_x_7692:
[----:B------:R-:W-:Y:S05]  /*11ae0*/  BSYNC.RECONVERGENT B0 ;  /* 0x0000000000007941 */ /* 0x000fea0003800200 */
.L_x_7691:
        /* <DEDUP_REMOVED lines=15> */
.L_x_7694:
[----:B------:R-:W-:Y:S05]  /*11be0*/  BSYNC.RECONVERGENT B0 ;  /* 0x0000000000007941 */ /* 0x000fea0003800200 */
.L_x_7693:
[----:B------:R-:W-:-:S04]  /*11bf0*/  F2FP.BF16.F32.PACK_AB R181, RZ, R181 ;  /* 0x000000b5ffb5723e */ /* 0x000fc800000010ff */
[----:B0-----:R-:W-:-:S07]  /*11c00*/  PRMT R168, R168, 0x5410, R181 ;  /* 0x00005410a8a87816 */ /* 0x001fce00000000b5 */
.L_x_7690:
        /* <DEDUP_REMOVED lines=15> */
.L_x_7697:
[----:B------:R-:W-:Y:S05]  /*11d00*/  BSYNC.RECONVERGENT B0 ;  /* 0x0000000000007941 */ /* 0x000fea0003800200 */
.L_x_7696:
        /* <DEDUP_REMOVED lines=14> */
.L_x_7699:
[----:B------:R-:W-:Y:S05]  /*11df0*/  BSYNC.RECONVERGENT B0 ;  /* 0x0000000000007941 */ /* 0x000fea0003800200 */
.L_x_7698:
[----:B------:R-:W-:-:S04]  /*11e00*/  F2FP.BF16.F32.PACK_AB R181, RZ, R181 ;  /* 0x000000b5ffb5723e */ /* 0x000fc800000010ff */
[----:B0-----:R-:W-:-:S07]  /*11e10*/  PRMT R169, R181, 0x7610, R169 ;  /* 0x00007610b5a97816 */ /* 0x001fce00000000a9 */
.L_x_7695:
        /* <DEDUP_REMOVED lines=16> */
.L_x_7702:
[----:B------:R-:W-:Y:S05]  /*11f20*/  BSYNC.RECONVERGENT B0 ;  /* 0x0000000000007941 */ /* 0x000fea0003800200 */
.L_x_7701:
        /* <DEDUP_REMOVED lines=15> */
.L_x_7704:
[----:B------:R-:W-:Y:S05]  /*12020*/  BSYNC.RECONVERGENT B0 ;  /* 0x0000000000007941 */ /* 0x000fea0003800200 */
.L_x_7703:
[----:B------:R-:W-:-:S04]  /*12030*/  F2FP.BF16.F32.PACK_AB R181, RZ, R181 ;  /* 0x000000b5ffb5723e */ /* 0x000fc800000010ff */
[----:B0-----:R-:W-:-:S07]  /*12040*/  PRMT R169, R169, 0x5410, R181 ;  /* 0x00005410a9a97816 */ /* 0x001fce00000000b5 */
.L_x_7700:
        /* <DEDUP_REMOVED lines=15> */
.L_x_7707:
[----:B------:R-:W-:Y:S05]  /*12140*/  BSYNC.RECONVERGENT B0 ;  /* 0x0000000000007941 */ /* 0x000fea0003800200 */
.L_x_7706:
        /* <DEDUP_REMOVED lines=14> */
.L_x_7709:
[----:B------:R-:W-:Y:S05]  /*12230*/  BSYNC.RECONVERGENT B0 ;  /* 0x0000000000007941 */ /* 0x000fea0003800200 */
.L_x_7708:
[----:B------:R-:W-:-:S04]  /*12240*/  F2FP.BF16.F32.PACK_AB R181, RZ, R181 ;  /* 0x000000b5ffb5723e */ /* 0x000fc800000010ff */
[----:B0-----:R-:W-:-:S07]  /*12250*/  PRMT R170, R181, 0x7610, R170 ;  /* 0x00007610b5aa7816 */ /* 0x001fce00000000aa */
.L_x_7705:
        /* <DEDUP_REMOVED lines=16> */
.L_x_7712:
[----:B------:R-:W-:Y:S05]  /*12360*/  BSYNC.RECONVERGENT B0 ;  /* 0x0000000000007941 */ /* 0x000fea0003800200 */
.L_x_7711:
[----:B------:R-:W-:Y:S01]  /*12370*/  FADD.FTZ R129, R129, R181 ;  /* 0x000000b581817221 */ /* 0x000fe20000010000 */
[----:B------:R-:W-:Y:S01]  /*12380*/  BSSY.RECONVERGENT B0, `(.L_x_7713) ;  /* 0x000000e000007945 */ /* 0x000fe20003800200 */
[----:B------:R-:W-:-:S03]  /*12390*/  HFMA2 R181, -RZ, RZ, 0, 0 ;  /* 0x00000000ffb57431 */ /* 0x000fc600000001ff */
[----:B------:R-:W-:Y:S05]  /*123a0*/  @!P1 BRA `(.L_x_7714) ;  /* 0x00000000002c9947 */ /* 0x000fea0003800000 */
[----:B------:R-:W-:Y:S01]  /*123b0*/  IMAD.U32 R181, RZ, RZ, UR31 ;  /* 0x0000001fffb57e24 */ /* 0x000fe2000f8e00ff */
        /* <DEDUP_REMOVED lines=10> */
.L_x_7714:
[----:B------:R-:W-:Y:S05]  /*12460*/  BSYNC.RECONVERGENT B0 ;  /* 0x0000000000007941 */ /* 0x000fea0003800200 */
.L_x_7713:
[----:B------:R-:W-:-:S04]  /*12470*/  F2FP.BF16.F32.PACK_AB R181, RZ, R181 ;  /* 0x000000b5ffb5723e */ /* 0x000fc800000010ff */
[----:B0-----:R-:W-:-:S07]  /*12480*/  PRMT R170, R170, 0x5410, R181 ;  /* 0x00005410aaaa7816 */ /* 0x001fce00000000b5 */
.L_x_7710:
        /* <DEDUP_REMOVED lines=15> */
.L_x_7717:
[----:B------:R-:W-:Y:S05]  /*12580*/  BSYNC.RECONVERGENT B0 ;  /* 0x0000000000007941 */ /* 0x000fea0003800200 */
.L_x_7716:
        /* <DEDUP_REMOVED lines=14> */
.L_x_7719:
[----:B------:R-:W-:Y:S05]  /*12670*/  BSYNC.RECONVERGENT B0 ;  /* 0x0000000000007941 */ /* 0x000fea0003800200 */
.L_x_7718:
[----:B------:R-:W-:-:S04]  /*12680*/  F2FP.BF16.F32.PACK_AB R181, RZ, R181 ;  /* 0x000000b5ffb5723e */ /* 0x000fc800000010ff */
[----:B0-----:R-:W-:-:S07]  /*12690*/  PRMT R171, R181, 0x7610, R171 ;  /* 0x00007610b5ab7816 */ /* 0x001fce00000000ab */
.L_x_7715:
        /* <DEDUP_REMOVED lines=17> */
.L_x_7721:
[----:B------:R-:W-:Y:S05]  /*127b0*/  BSYNC.RECONVERGENT B0 ;  /* 0x0000000000007941 */ /* 0x000fea0003800200 */
.L_x_7720:
[----:B------:R-:W-:Y:S01]  /*127c0*/  FADD.FTZ R131, R131, R181 ;  /* 0x000000b583837221 */ /* 0x000fe20000010000 */
[----:B------:R-:W-:Y:S01]  /*127d0*/  BSSY.RECONVERGENT B0, `(.L_x_7722) ;  /* 0x000000e000007945 */ /* 0x000fe20003800200 */
[----:B------:R-:W-:-:S03]  /*127e0*/  HFMA2 R181, -RZ, RZ, 0, 0 ;  /* 0x00000000ffb57431 */ /* 0x000fc600000001ff */
[----:B------:R-:W-:Y:S05]  /*127f0*/  @!P1 BRA `(.L_x_7723) ;  /* 0x00000000002c9947 */ /* 0x000fea0003800000 */
[----:B------:R-:W-:Y:S02]  /*12800*/  MOV R181, UR31 ;  /* 0x0000001f00b57c02 */ /* 0x000fe40008000f00 */
[----:B------:R-:W-:Y:S02]  /*12810*/  ISETP.LT.AND P1, PT, RZ, UR30, PT ;  /* 0x0000001eff007c0c */ /* 0x000fe4000bf21270 */
[----:B0-----:R-:W-:Y:S01]  /*12820*/  PRMT R182, R99, 0x7632, R182 ;  /* 0x0000763263b67816 */ /* 0x001fe200000000b6 */
        /* <DEDUP_REMOVED lines=8> */
.L_x_7723:
[----:B------:R-:W-:Y:S05]  /*128b0*/  BSYNC.RECONVERGENT B0 ;  /* 0x0000000000007941 */ /* 0x000fea0003800200 */
.L_x_7722:
[----:B------:R-:W-:-:S04]  /*128c0*/  F2FP.BF16.F32.PACK_AB R181, RZ, R181 ;  /* 0x000000b5ffb5723e */ /* 0x000fc800000010ff */
[----:B0-----:R-:W-:-:S07]  /*128d0*/  PRMT R171, R171, 0x5410, R181 ;  /* 0x00005410abab7816 */ /* 0x001fce00000000b5 */
.L_x_7641:
        /* <DEDUP_REMOVED lines=10> */
[----:B------:R0:W-:Y:S02]  /*12980*/  @P1 STG.E.128 desc[UR20][R182.64], R168 ;  /* 0x000000a8b6001986 */ /* 0x0001e4000c101d14 */
[----:B0-----:R-:W-:Y:S01]  /*12990*/  IADD3 R182, PT, PT, R180, 0x200, RZ ;  /* 0x00000200b4b67810 */ /* 0x001fe20007ffe0ff */
[----:B------:R-:W-:Y:S06]  /*129a0*/  BRA.U !UP3, `(.L_x_7724) ;  /* 0x000000010b0c7547 */ /* 0x000fec000b800000 */
[----:B-----5:R-:W0:Y:S02]  /*129b0*/  LDC.64 R164, c[0x0][0x390] ;  /* 0x0000e400ffa47b82 */ /* 0x020e240000000a00 */
[----:B0-----:R-:W-:-:S06]  /*129c0*/  IMAD.WIDE.U32 R164, R182, 0x10, R164 ;  /* 0x00000010b6a47825 */ /* 0x001fcc00078e00a4 */
[----:B------:R-:W5:Y:S02]  /*129d0*/  LDG.E.128 R164, desc[UR20][R164.64] ;  /* 0x00000014a4a47981 */ /* 0x000f64000c1e1d00 */
.L_x_7724:
        /* <DEDUP_REMOVED lines=10> */
[----:B------:R-:W0:Y:S01]  /*12a80*/  @P2 LDC.64 R172, c[0x0][0x408] ;  /* 0x00010200ffac2b82 */ /* 0x000e220000000a00 */
[----:B-----5:R-:W-:Y:S01]  /*12a90*/  @P2 SHF.L.U32 R174, R164, 0x10, RZ ;  /* 0x00000010a4ae2819 */ /* 0x020fe200000006ff */
        /* <DEDUP_REMOVED lines=13> */
.L_x_7727:
[----:B------:R-:W-:Y:S02]  /*12b70*/  MOV R172, UR31 ;  /* 0x0000001f00ac7c02 */ /* 0x000fe40008000f00 */
[----:B------:R-:W-:-:S03]  /*12b80*/  MOV R179, R25 ;  /* 0x0000001900b37202 */ /* 0x000fc60000000f00 */
[----:B------:R-:W-:-:S04]  /*12b90*/  @P1 FFMA.FTZ R172, R206, R172, UR32 ;  /* 0x00000020ceac1e23 */ /* 0x000fc800080100ac */
[----:B------:R-:W-:-:S04]  /*12ba0*/  @P1 FADD.FTZ R172, R207, -R172 ;  /* 0x800000accfac1221 */ /* 0x000fc80000010000 */
[----:B------:R-:W-:Y:S01]  /*12bb0*/  @P1 FFMA.FTZ R179, R172, UR29, R25 ;  /* 0x0000001dacb31c23 */ /* 0x000fe20008010019 */
[----:B------:R-:W-:Y:S06]  /*12bc0*/  BRA.U !UP3, `(.L_x_7728) ;  /* 0x000000010b487547 */ /* 0x000fec000b800000 */
[----:B------:R-:W-:Y:S01]  /*12bd0*/  LOP3.LUT P2, RZ, R208, 0xff00, RZ, 0xc0, !PT ;  /* 0x0000ff00d0ff7812 */ /* 0x000fe2000784c0ff */
[----:B------:R-:W-:-:S12]  /*12be0*/  HFMA2 R174, -RZ, RZ, 0, 0 ;  /* 0x00000000ffae7431 */ /* 0x000fd800000001ff */
        /* <DEDUP_REMOVED lines=16> */
.L_x_7728:
        /* <DEDUP_REMOVED lines=22> */
.L_x_7729:
[----:B------:R-:W-:Y:S02]  /*12e50*/  MOV R172, UR31 ;  /* 0x0000001f00ac7c02 */ /* 0x000fe40008000f00 */
[----:B------:R-:W-:-:S03]  /*12e60*/  MOV R175, R27 ;  /* 0x0000001b00af7202 */ /* 0x000fc60000000f00 */
[----:B------:R-:W-:-:S04]  /*12e70*/  @P1 FFMA.FTZ R172, R218, R172, UR32 ;  /* 0x00000020daac1e23 */ /* 0x000fc800080100ac */
[----:B------:R-:W-:-:S04]  /*12e80*/  @P1 FADD.FTZ R172, R219, -R172 ;  /* 0x800000acdbac1221 */ /* 0x000fc80000010000 */
[----:B------:R-:W-:Y:S01]  /*12e90*/  @P1 FFMA.FTZ R175, R172, UR29, R27 ;  /* 0x0000001dacaf1c23 */ /* 0x000fe2000801001b */
[----:B------:R-:W-:Y:S06]  /*12ea0*/  BRA.U !UP3, `(.L_x_7730) ;  /* 0x000000010b487547 */ /* 0x000fec000b800000 */
[----:B------:R-:W-:Y:S01]  /*12eb0*/  LOP3.LUT P2, RZ, R208, 0xff000000, RZ, 0xc0, !PT ;  /* 0xff000000d0ff7812 */ /* 0x000fe2000784c0ff */
[----:B------:R-:W-:-:S12]  /*12ec0*/  IMAD.MOV.U32 R176, RZ, RZ, RZ ;  /* 0x000000ffffb07224 */ /* 0x000fd800078e00ff */
        /* <DEDUP_REMOVED lines=8> */
[----:B------:R-:W-:Y:S02]  /*12f50*/  HFMA2 R176, -RZ, RZ, 0, 0 ;  /* 0x00000000ffb07431 */ /* 0x000fe400000001ff */
[----:B0-----:R-:W-:-:S04]  /*12f60*/  @P2 FMUL.FTZ R173, R175, R173 ;  /* 0x000000adafad2220 */ /* 0x001fc80000410000 */
[----:B------:R-:W-:Y:S01]  /*12f70*/  @P2 FMUL.FTZ R172, R173, R172 ;  /* 0x000000acadac2220 */ /* 0x000fe20000410000 */
[----:B------:R-:W-:-:S04]  /*12f80*/  PRMT R173, R61, 0x7632, R173 ;  /* 0x000076323dad7816 */ /* 0x000fc800000000ad */
[----:B------:R-:W-:-:S05]  /*12f90*/  @P2 SHF.L.U32 R173, R173, 0x10, RZ ;  /* 0x00000010adad2819 */ /* 0x000fca00000006ff */
[----:B------:R-:W-:-:S05]  /*12fa0*/  @P2 FMUL.FTZ R176, R172, R173 ;  /* 0x000000adacb02220 */ /* 0x000fca0000410000 */
[----:B------:R-:W-:-:S04]  /*12fb0*/  F2FP.BF16.F32.PACK_AB R172, RZ, R176 ;  /* 0x000000b0ffac723e */ /* 0x000fc800000010ff */
[----:B------:R-:W-:-:S07]  /*12fc0*/  PRMT R169, R169, 0x5410, R172 ;  /* 0x00005410a9a97816 */ /* 0x000fce00000000ac */
.L_x_7730:
        /* <DEDUP_REMOVED lines=22> */
.L_x_7731:
[----:B------:R-:W-:Y:S02]  /*13130*/  MOV R172, UR31 ;  /* 0x0000001f00ac7c02 */ /* 0x000fe40008000f00 */
[----:B------:R-:W-:-:S03]  /*13140*/  MOV R177, R21 ;  /* 0x0000001500b17202 */ /* 0x000fc60000000f00 */
[----:B------:R-:W-:-:S04]  /*13150*/  @P1 FFMA.FTZ R172, R220, R172, UR32 ;  /* 0x00000020dcac1e23 */ /* 0x000fc800080100ac */
[----:B------:R-:W-:-:S04]  /*13160*/  @P1 FADD.FTZ R172, R221, -R172 ;  /* 0x800000acddac1221 */ /* 0x000fc80000010000 */
[----:B------:R-:W-:Y:S01]  /*13170*/  @P1 FFMA.FTZ R177, R172, UR29, R21 ;  /* 0x0000001dacb11c23 */ /* 0x000fe20008010015 */
[----:B------:R-:W-:Y:S06]  /*13180*/  BRA.U !UP3, `(.L_x_7732) ;  /* 0x000000010b487547 */ /* 0x000fec000b800000 */
[----:B------:R-:W-:Y:S02]  /*13190*/  LOP3.LUT P2, RZ, R209, 0xff00, RZ, 0xc0, !PT ;  /* 0x0000ff00d1ff7812 */ /* 0x000fe4000784c0ff */
[----:B------:R-:W-:-:S11]  /*131a0*/  MOV R178, RZ ;  /* 0x000000ff00b27202 */ /* 0x000fd60000000f00 */
        /* <DEDUP_REMOVED lines=11> */
[----:B------:R-:W-:-:S05]  /*13260*/  PRMT R173, R62, 0x7632, R173 ;  /* 0x000076323ead7816 */ /* 0x000fca00000000ad */
[----:B------:R-:W-:-:S04]  /*13270*/  @P2 IMAD.U32 R173, R173, 0x10000, RZ ;  /* 0x00010000adad2824 */ /* 0x000fc800078e00ff */
[----:B------:R-:W-:-:S05]  /*13280*/  @P2 FMUL.FTZ R178, R172, R173 ;  /* 0x000000adacb22220 */ /* 0x000fca0000410000 */
[----:B------:R-:W-:-:S04]  /*13290*/  F2FP.BF16.F32.PACK_AB R172, RZ, R178 ;  /* 0x000000b2ffac723e */ /* 0x000fc800000010ff */
[----:B------:R-:W-:-:S07]  /*132a0*/  PRMT R170, R170, 0x5410, R172 ;  /* 0x00005410aaaa7816 */ /* 0x000fce00000000ac */
.L_x_7732:
        /* <DEDUP_REMOVED lines=22> */
.L_x_7733:
[----:B------:R-:W2:Y:S04]  /*13410*/  LDL R181, [R1+0x4] ;  /* 0x0000040001b57983 */ /* 0x000ea80000100800 */
[----:B------:R-:W3:Y:S01]  /*13420*/  LDL R173, [R1] ;  /* 0x0000000001ad7983 */ /* 0x000ee20000100800 */
[----:B------:R-:W-:-:S05]  /*13430*/  MOV R172, UR31 ;  /* 0x0000001f00ac7c02 */ /* 0x000fca0008000f00 */
[----:B--2---:R-:W-:Y:S01]  /*13440*/  @P1 FFMA.FTZ R172, R181, R172, UR32 ;  /* 0x00000020b5ac1e23 */ /* 0x004fe200080100ac */
[----:B------:R-:W-:-:S03]  /*13450*/  MOV R181, R23 ;  /* 0x0000001700b57202 */ /* 0x000fc60000000f00 */
[----:B---3--:R-:W-:Y:S01]  /*13460*/  @P1 FADD.FTZ R172, R173, -R172 ;  /* 0x800000acadac1221 */ /* 0x008fe20000010000 */
[----:B------:R-:W-:-:S03]  /*13470*/  MOV R173, R179 ;  /* 0x000000b300ad7202 */ /* 0x000fc60000000f00 */
        /* <DEDUP_REMOVED lines=8> */
[----:B------:R-:W-:-:S12]  /*13500*/  FMUL.FTZ R180, R180, UR22 ;  /* 0x00000016b4b47c20 */ /* 0x000fd80008410000 */
[----:B-----5:R-:W-:-:S05]  /*13510*/  @P1 PRMT R181, R167, 0x7632, R181 ;  /* 0x00007632a7b51816 */ /* 0x020fca00000000b5 */
[----:B------:R-:W-:-:S04]  /*13520*/  @P1 IMAD.U32 R181, R181, 0x10000, RZ ;  /* 0x00010000b5b51824 */ /* 0x000fc800078e00ff */
[----:B------:R-:W-:Y:S01]  /*13530*/  @P1 FMUL.FTZ R183, R180, R181 ;  /* 0x000000b5b4b71220 */ /* 0x000fe20000410000 */
[----:B------:R-:W-:-:S03]  /*13540*/  PRMT R181, R63, 0x7632, R181 ;  /* 0x000076323fb57816 */ /* 0x000fc600000000b5 */
[----:B------:R-:W-:Y:S01]  /*13550*/  FADD.FTZ R123, R123, R183 ;  /* 0x000000b77b7b7221 */ /* 0x000fe20000010000 */
[----:B------:R-:W-:Y:S01]  /*13560*/  @P1 SHF.L.U32 R181, R181, 0x10, RZ ;  /* 0x00000010b5b51819 */ /* 0x000fe200000006ff */
[----:B------:R-:W-:-:S04]  /*13570*/  HFMA2 R183, -RZ, RZ, 0, 0 ;  /* 0x00000000ffb77431 */ /* 0x000fc800000001ff */
[----:B------:R-:W-:-:S05]  /*13580*/  @P1 FMUL.FTZ R183, R180, R181 ;  /* 0x000000b5b4b71220 */ /* 0x000fca0000410000 */
[----:B------:R-:W-:-:S04]  /*13590*/  F2FP.BF16.F32.PACK_AB R183, RZ, R183 ;  /* 0x000000b7ffb7723e */ /* 0x000fc800000010ff */
[----:B------:R-:W-:Y:S01]  /*135a0*/  PRMT R171, R171, 0x5410, R183 ;  /* 0x00005410abab7816 */ /* 0x000fe200000000b7 */
[----:B------:R-:W-:Y:S06]  /*135b0*/  BRA `(.L_x_7734) ;  /* 0x0000002c00407947 */ /* 0x000fec0003800000 */
.L_x_7726:
[----:B------:R-:W-:Y:S05]  /*135c0*/  BRA.U !UP3, `(.L_x_7735) ;  /* 0x000000010b487547 */ /* 0x000fea000b800000 */
[----:B------:R-:W-:Y:S02]  /*135d0*/  PLOP3.LUT P2, PT, PT, PT, UP2, 0x80, 0x8 ;  /* 0x000000000008781c */ /* 0x000fe40003f4f028 */
[----:B------:R-:W-:Y:S02]  /*135e0*/  MOV R180, UR31 ;  /* 0x0000001f00b47c02 */ /* 0x000fe40008000f00 */
[----:B------:R-:W-:Y:S02]  /*135f0*/  LOP3.LUT P1, RZ, R208, 0xff, RZ, 0xc0, !PT ;  /* 0x000000ffd0ff7812 */ /* 0x000fe4000782c0ff */
[----:B------:R-:W-:-:S07]  /*13600*/  MOV R181, R24 ;  /* 0x0000001800b57202 */ /* 0x000fce0000000f00 */
        /* <DEDUP_REMOVED lines=14> */
.L_x_7735:
[----:B------:R-:W-:Y:S05]  /*136f0*/  BRA.U !UP3, `(.L_x_7736) ;  /* 0x000000010b507547 */ /* 0x000fea000b800000 */
[----:B------:R-:W-:Y:S01]  /*13700*/  PLOP3.LUT P2, PT, PT, PT, UP2, 0x80, 0x8 ;  /* 0x000000000008781c */ /* 0x000fe20003f4f028 */
[----:B------:R-:W-:Y:S01]  /*13710*/  IMAD.MOV.U32 R183, RZ, RZ, RZ ;  /* 0x000000ffffb77224 */ /* 0x000fe200078e00ff */
[----:B------:R-:W-:Y:S02]  /*13720*/  MOV R180, UR31 ;  /* 0x0000001f00b47c02 */ /* 0x000fe40008000f00 */
[----:B------:R-:W-:Y:S02]  /*13730*/  LOP3.LUT P1, RZ, R208, 0xff00, RZ, 0xc0, !PT ;  /* 0x0000ff00d0ff7812 */ /* 0x000fe4000782c0ff */
[----:B------:R-:W-:-:S07]  /*13740*/  MOV R181, R25 ;  /* 0x0000001900b57202 */ /* 0x000fce0000000f00 */
        /* <DEDUP_REMOVED lines=15> */
.L_x_7736:
        /* <DEDUP_REMOVED lines=19> */
.L_x_7737:
[----:B------:R-:W-:Y:S05]  /*13970*/  BRA.U !UP3, `(.L_x_7738) ;  /* 0x000000010b507547 */ /* 0x000fea000b800000 */
[----:B------:R-:W-:Y:S01]  /*13980*/  PLOP3.LUT P2, PT, PT, PT, UP2, 0x80, 0x8 ;  /* 0x000000000008781c */ /* 0x000fe20003f4f028 */
[----:B------:R-:W-:Y:S01]  /*13990*/  HFMA2 R183, -RZ, RZ, 0, 0 ;  /* 0x00000000ffb77431 */ /* 0x000fe200000001ff */
        /* <DEDUP_REMOVED lines=17> */
[----:B------:R-:W-:-:S07]  /*13ab0*/  PRMT R169, R169, 0x5410, R183 ;  /* 0x00005410a9a97816 */ /* 0x000fce00000000b7 */
.L_x_7738:
        /* <DEDUP_REMOVED lines=19> */
.L_x_7739:
        /* <DEDUP_REMOVED lines=21> */
.L_x_7740:
        /* <DEDUP_REMOVED lines=19> */
.L_x_7741:
[----:B------:R-:W-:Y:S05]  /*13e70*/  BRA.U !UP3, `(.L_x_7734) ;  /* 0x000000250b107547 */ /* 0x000fea000b800000 */
[----:B------:R-:W2:Y:S04]  /*13e80*/  LDL R183, [R1+0x4] ;  /* 0x0000040001b77983 */ /* 0x000ea80000100800 */
[----:B------:R-:W3:Y:S01]  /*13e90*/  LDL R181, [R1] ;  /* 0x0000000001b57983 */ /* 0x000ee20000100800 */
[----:B------:R-:W-:Y:S02]  /*13ea0*/  PLOP3.LUT P2, PT, PT, PT, UP2, 0x80, 0x8 ;  /* 0x000000000008781c */ /* 0x000fe40003f4f028 */
[----:B------:R-:W-:Y:S02]  /*13eb0*/  MOV R180, UR31 ;  /* 0x0000001f00b47c02 */ /* 0x000fe40008000f00 */
[----:B------:R-:W-:-:S04]  /*13ec0*/  ISETP.GE.U32.AND P1, PT, R208, RZ, PT ;  /* 0x000000ffd000720c */ /* 0x000fc80003f26070 */
[----:B------:R-:W-:-:S05]  /*13ed0*/  ISETP.GE.U32.AND.EX P1, PT, R209, 0x1000000, PT, P1 ;  /* 0x01000000d100780c */ /* 0x000fca0003f26110 */
[----:B--2---:R-:W-:Y:S01]  /*13ee0*/  @P2 FFMA.FTZ R180, R183, R180, UR32 ;  /* 0x00000020b7b42e23 */ /* 0x004fe200080100b4 */
[----:B------:R-:W-:-:S03]  /*13ef0*/  HFMA2 R183, -RZ, RZ, 0, 0 ;  /* 0x00000000ffb77431 */ /* 0x000fc600000001ff */
[----:B---3--:R-:W-:Y:S01]  /*13f00*/  @P2 FADD.FTZ R180, R181, -R180 ;  /* 0x800000b4b5b42221 */ /* 0x008fe20000010000 */
[----:B------:R-:W-:-:S03]  /*13f10*/  MOV R181, R23 ;  /* 0x0000001700b57202 */ /* 0x000fc60000000f00 */
        /* <DEDUP_REMOVED lines=14> */
.L_x_7725:
[----:B------:R-:W-:Y:S05]  /*14000*/  @!P0 BRA `(.L_x_7742) ;  /* 0x0000001000988947 */ /* 0x000fea0003800000 */
        /* <DEDUP_REMOVED lines=15> */
.L_x_7745:
[----:B------:R-:W-:Y:S05]  /*14100*/  BSYNC.RECONVERGENT B0 ;  /* 0x0000000000007941 */ /* 0x000fea0003800200 */
.L_x_7744:
        /* <DEDUP_REMOVED lines=14> */
.L_x_7747:
[----:B------:R-:W-:Y:S05]  /*141f0*/  BSYNC.RECONVERGENT B0 ;  /* 0x0000000000007941 */ /* 0x000fea0003800200 */
.L_x_7746:
[----:B------:R-:W-:-:S04]  /*14200*/  F2FP.BF16.F32.PACK_AB R172, RZ, R172 ;  /* 0x000000acffac723e */ /* 0x000fc800000010ff */
[----:B------:R-:W-:-:S07]  /*14210*/  PRMT R168, R172, 0x7610, R168 ;  /* 0x00007610aca87816 */ /* 0x000fce00000000a8 */
.L_x_7743:
        /* <DEDUP_REMOVED lines=16> */
.L_x_7750:
[----:B------:R-:W-:Y:S05]  /*14320*/  BSYNC.RECONVERGENT B0 ;  /* 0x0000000000007941 */ /* 0x000fea0003800200 */
.L_x_7749:
        /* <DEDUP_REMOVED lines=15> */
.L_x_7752:
[----:B------:R-:W-:Y:S05]  /*14420*/  BSYNC.RECONVERGENT B0 ;  /* 0x0000000000007941 */ /* 0x000fea0003800200 */
.L_x_7751:
[----:B------:R-:W-:-:S04]  /*14430*/  F2FP.BF16.F32.PACK_AB R172, RZ, R172 ;  /* 0x000000acffac723e */ /* 0x000fc800000010ff */
[----:B------:R-:W-:-:S07]  /*14440*/  PRMT R168, R168, 0x5410, R172 ;  /* 0x00005410a8a87816 */ /* 0x000fce00000000ac */
.L_x_7748:
[----:B------:R-:W-:Y:S05]  /*14450*/  BRA.U !UP3, `(.L_x_7753) ;  /* 0x000000010b807547 */ /* 0x000fea000b800000 */
[----:B------:R-:W-:Y:S01]  /*14460*/  LOP3.LUT P1, RZ, R208, 0xff0000, RZ, 0xc0, !PT ;  /* 0x00ff0000d0ff7812 */ /* 0x000fe2000782c0ff */
[----:B------:R-:W-:Y:S01]  /*14470*/  BSSY.RECONVERGENT B0, `(.L_x_7754) ;  /* 0x000000d000007945 */ /* 0x000fe20003800200 */
[----:B------:R-:W-:-:S11]  /*14480*/  MOV R172, RZ ;  /* 0x000000ff00ac7202 */ /* 0x000fd60000000f00 */
        /* <DEDUP_REMOVED lines=11> */
.L_x_7755:
[----:B------:R-:W-:Y:S05]  /*14540*/  BSYNC.RECONVERGENT B0 ;  /* 0x0000000000007941 */ /* 0x000fea0003800200 */
.L_x_7754:
        /* <DEDUP_REMOVED lines=14> */
.L_x_7757:
[----:B------:R-:W-:Y:S05]  /*14630*/  BSYNC.RECONVERGENT B0 ;  /* 0x0000000000007941 */ /* 0x000fea0003800200 */
.L_x_7756:
[----:B------:R-:W-:-:S04]  /*14640*/  F2FP.BF16.F32.PACK_AB R172, RZ, R172 ;  /* 0x000000acffac723e */ /* 0x000fc800000010ff */
[----:B------:R-:W-:-:S07]  /*14650*/  PRMT R169, R172, 0x7610, R169 ;  /* 0x00007610aca97816 */ /* 0x000fce00000000a9 */
.L_x_7753:
        /* <DEDUP_REMOVED lines=16> */
.L_x_7760:
[----:B------:R-:W-:Y:S05]  /*14760*/  BSYNC.RECONVERGENT B0 ;  /* 0x0000000000007941 */ /* 0x000fea0003800200 */
.L_x_7759:
        /* <DEDUP_REMOVED lines=15> */
.L_x_7762:
[----:B------:R-:W-:Y:S05]  /*14860*/  BSYNC.RECONVERGENT B0 ;  /* 0x0000000000007941 */ /* 0x000fea0003800200 */
.L_x_7761:
[----:B------:R-:W-:-:S04]  /*14870*/  F2FP.BF16.F32.PACK_AB R172, RZ, R172 ;  /* 0x000000acffac723e */ /* 0x000fc800000010ff */
[----:B------:R-:W-:-:S07]  /*14880*/  PRMT R169, R169, 0x5410, R172 ;  /* 0x00005410a9a97816 */ /* 0x000fce00000000ac */
.L_x_7758:
[----:B------:R-:W-:Y:S05]  /*14890*/  BRA.U !UP3, `(.L_x_7763) ;  /* 0x000000010b807547 */ /* 0x000fea000b800000 */
[----:B------:R-:W-:Y:S01]  /*148a0*/  LOP3.LUT P1, RZ, R209, 0xff, RZ, 0xc0, !PT ;  /* 0x000000ffd1ff7812 */ /* 0x000fe2000782c0ff */
[----:B------:R-:W-:Y:S01]  /*148b0*/  BSSY.RECONVERGENT B0, `(.L_x_7764) ;  /* 0x000000d000007945 */ /* 0x000fe20003800200 */
[----:B------:R-:W-:-:S11]  /*148c0*/  MOV R172, RZ ;  /* 0x000000ff00ac7202 */ /* 0x000fd60000000f00 */
        /* <DEDUP_REMOVED lines=11> */
.L_x_7765:
[----:B------:R-:W-:Y:S05]  /*14980*/  BSYNC.RECONVERGENT B0 ;  /* 0x0000000000007941 */ /* 0x000fea0003800200 */
.L_x_7764:
        /* <DEDUP_REMOVED lines=14> */
.L_x_7767:
[----:B------:R-:W-:Y:S05]  /*14a70*/  BSYNC.RECONVERGENT B0 ;  /* 0x0000000000007941 */ /* 0x000fea0003800200 */
.L_x_7766:
[----:B------:R-:W-:-:S04]  /*14a80*/  F2FP.BF16.F32.PACK_AB R172, RZ, R172 ;  /* 0x000000acffac723e */ /* 0x000fc800000010ff */
[----:B------:R-:W-:-:S07]  /*14a90*/  PRMT R170, R172, 0x7610, R170 ;  /* 0x00007610acaa7816 */ /* 0x000fce00000000aa */
.L_x_7763:
        /* <DEDUP_REMOVED lines=16> */
.L_x_7770:
[----:B------:R-:W-:Y:S05]  /*14ba0*/  BSYNC.RECONVERGENT B0 ;  /* 0x0000000000007941 */ /* 0x000fea0003800200 */
.L_x_7769:
        /* <DEDUP_REMOVED lines=15> */
.L_x_7772:
[----:B------:R-:W-:Y:S05]  /*14ca0*/  BSYNC.RECONVERGENT B0 ;  /* 0x0000000000007941 */ /* 0x000fea0003800200 */
.L_x_7771:
[----:B------:R-:W-:-:S04]  /*14cb0*/  F2FP.BF16.F32.PACK_AB R172, RZ, R172 ;  /* 0x000000acffac723e */ /* 0x000fc800000010ff */
[----:B------:R-:W-:-:S07]  /*14cc0*/  PRMT R170, R170, 0x5410, R172 ;  /* 0x00005410aaaa7816 */ /* 0x000fce00000000ac */
.L_x_7768:
        /* <DEDUP_REMOVED lines=15> */
.L_x_7775:
[----:B------:R-:W-:Y:S05]  /*14dc0*/  BSYNC.RECONVERGENT B0 ;  /* 0x0000000000007941 */ /* 0x000fea0003800200 */
.L_x_7774:
        /* <DEDUP_REMOVED lines=14> */
.L_x_7777:
[----:B------:R-:W-:Y:S05]  /*14eb0*/  BSYNC.RECONVERGENT B0 ;  /* 0x0000000000007941 */ /* 0x000fea0003800200 */
.L_x_7776:
[----:B------:R-:W-:-:S04]  /*14ec0*/  F2FP.BF16.F32.PACK_AB R172, RZ, R172 ;  /* 0x000000acffac723e */ /* 0x000fc800000010ff */
[----:B------:R-:W-:-:S07]  /*14ed0*/  PRMT R171, R172, 0x7610, R171 ;  /* 0x00007610acab7816 */ /* 0x000fce00000000ab */
.L_x_7773:
[----:B------:R-:W2:Y:S04]  /*14ee0*/  LDL R183, [R1+0x4] ;  /* 0x0000040001b77983 */ /* 0x000ea80000100800 */
[----:B------:R-:W3:Y:S01]  /*14ef0*/  LDL R180, [R1] ;  /* 0x0000000001b47983 */ /* 0x000ee20000100800 */
        /* <DEDUP_REMOVED lines=55> */
.L_x_7742:
        /* <DEDUP_REMOVED lines=15> */
.L_x_7780:
[----:B------:R-:W-:Y:S05]  /*15360*/  BSYNC.RECONVERGENT B0 ;  /* 0x0000000000007941 */ /* 0x000fea0003800200 */
.L_x_7779:
        /* <DEDUP_REMOVED lines=14> */
.L_x_7782:
[----:B------:R-:W-:Y:S05]  /*15450*/  BSYNC.RECONVERGENT B0 ;  /* 0x0000000000007941 */ /* 0x000fea0003800200 */
.L_x_7781:
[----:B------:R-:W-:-:S04]  /*15460*/  F2FP.BF16.F32.PACK_AB R180, RZ, R180 ;  /* 0x000000b4ffb4723e */ /* 0x000fc800000010ff */
[----:B------:R-:W-:-:S07]  /*15470*/  PRMT R168, R180, 0x7610, R168 ;  /* 0x00007610b4a87816 */ /* 0x000fce00000000a8 */
.L_x_7778:
        /* <DEDUP_REMOVED lines=16> */
.L_x_7785:
[----:B------:R-:W-:Y:S05]  /*15580*/  BSYNC.RECONVERGENT B0 ;  /* 0x0000000000007941 */ /* 0x000fea0003800200 */
.L_x_7784:
        /* <DEDUP_REMOVED lines=15> */
.L_x_7787:
[----:B------:R-:W-:Y:S05]  /*15680*/  BSYNC.RECONVERGENT B0 ;  /* 0x0000000000007941 */ /* 0x000fea0003800200 */
.L_x_7786:
[----:B------:R-:W-:-:S04]  /*15690*/  F2FP.BF16.F32.PACK_AB R180, RZ, R180 ;  /* 0x000000b4ffb4723e */ /* 0x000fc800000010ff */
[----:B------:R-:W-:-:S07]  /*156a0*/  PRMT R168, R168, 0x5410, R180 ;  /* 0x00005410a8a87816 */ /* 0x000fce00000000b4 */
.L_x_7783:
[----:B------:R-:W-:Y:S05]  /*156b0*/  BRA.U !UP3, `(.L_x_7788) ;  /* 0x000000010b807547 */ /* 0x000fea000b800000 */
[----:B------:R-:W-:Y:S01]  /*156c0*/  LOP3.LUT P1, RZ, R208, 0xff0000, RZ, 0xc0, !PT ;  /* 0x00ff0000d0ff7812 */ /* 0x000fe2000782c0ff */
[----:B------:R-:W-:Y:S01]  /*156d0*/  BSSY.RECONVERGENT B0, `(.L_x_7789) ;  /* 0x000000d000007945 */ /* 0x000fe20003800200 */
[----:B------:R-:W-:-:S11]  /*156e0*/  HFMA2 R180, -RZ, RZ, 0, 0 ;  /* 0x00000000ffb47431 */ /* 0x000fd600000001ff */
        /* <DEDUP_REMOVED lines=11> */
.L_x_7790:
[----:B------:R-:W-:Y:S05]  /*157a0*/  BSYNC.RECONVERGENT B0 ;  /* 0x0000000000007941 */ /* 0x000fea0003800200 */
.L_x_7789:
        /* <DEDUP_REMOVED lines=14> */
.L_x_7792:
[----:B------:R-:W-:Y:S05]  /*15890*/  BSYNC.RECONVERGENT B0 ;  /* 0x0000000000007941 */ /* 0x000fea0003800200 */
.L_x_7791:
[----:B------:R-:W-:-:S04]  /*158a0*/  F2FP.BF16.F32.PACK_AB R180, RZ, R180 ;  /* 0x000000b4ffb4723e */ /* 0x000fc800000010ff */
[----:B------:R-:W-:-:S07]  /*158b0*/  PRMT R169, R180, 0x7610, R169 ;  /* 0x00007610b4a97816 */ /* 0x000fce00000000a9 */
.L_x_7788:
        /* <DEDUP_REMOVED lines=16> */
.L_x_7795:
[----:B------:R-:W-:Y:S05]  /*159c0*/  BSYNC.RECONVERGENT B0 ;  /* 0x0000000000007941 */ /* 0x000fea0003800200 */
.L_x_7794:
        /* <DEDUP_REMOVED lines=15> */
.L_x_7797:
[----:B------:R-:W-:Y:S05]  /*15ac0*/  BSYNC.RECONVERGENT B0 ;  /* 0x0000000000007941 */ /* 0x000fea0003800200 */
.L_x_7796:
[----:B------:R-:W-:-:S04]  /*15ad0*/  F2FP.BF16.F32.PACK_AB R180, RZ, R180 ;  /* 0x000000b4ffb4723e */ /* 0x000fc800000010ff */
[----:B------:R-:W-:-:S07]  /*15ae0*/  PRMT R169, R169, 0x5410, R180 ;  /* 0x00005410a9a97816 */ /* 0x000fce00000000b4 */
.L_x_7793:
        /* <DEDUP_REMOVED lines=15> */
.L_x_7800:
[----:B------:R-:W-:Y:S05]  /*15be0*/  BSYNC.RECONVERGENT B0 ;  /* 0x0000000000007941 */ /* 0x000fea0003800200 */
.L_x_7799:
        /* <DEDUP_REMOVED lines=14> */
.L_x_7802:
[----:B------:R-:W-:Y:S05]  /*15cd0*/  BSYNC.RECONVERGENT B0 ;  /* 0x0000000000007941 */ /* 0x000fea0003800200 */
.L_x_7801:
[----:B------:R-:W-:-:S04]  /*15ce0*/  F2FP.BF16.F32.PACK_AB R180, RZ, R180 ;  /* 0x000000b4ffb4723e */ /* 0x000fc800000010ff */
[----:B------:R-:W-:-:S07]  /*15cf0*/  PRMT R170, R180, 0x7610, R170 ;  /* 0x00007610b4aa7816 */ /* 0x000fce00000000aa */
.L_x_7798:
        /* <DEDUP_REMOVED lines=16> */
.L_x_7805:
[----:B------:R-:W-:Y:S05]  /*15e00*/  BSYNC.RECONVERGENT B0 ;  /* 0x0000000000007941 */ /* 0x000fea0003800200 */
.L_x_7804:
        /* <DEDUP_REMOVED lines=15> */
.L_x_7807:
[----:B------:R-:W-:Y:S05]  /*15f00*/  BSYNC.RECONVERGENT B0 ;  /* 0x0000000000007941 */ /* 0x000fea0003800200 */
.L_x_7806:
[----:B------:R-:W-:-:S04]  /*15f10*/  F2FP.BF16.F32.PACK_AB R180, RZ, R180 ;  /* 0x000000b4ffb4723e */ /* 0x000fc800000010ff */
[----:B------:R-:W-:-:S07]  /*15f20*/  PRMT R170, R170, 0x5410, R180 ;  /* 0x00005410aaaa7816 */ /* 0x000fce00000000b4 */
.L_x_7803:
        /* <DEDUP_REMOVED lines=15> */
.L_x_7810:
[----:B------:R-:W-:Y:S05]  /*16020*/  BSYNC.RECONVERGENT B0 ;  /* 0x0000000000007941 */ /* 0x000fea0003800200 */
.L_x_7809:
        /* <DEDUP_REMOVED lines=14> */
.L_x_7812:
[----:B------:R-:W-:Y:S05]  /*16110*/  BSYNC.RECONVERGENT B0 ;  /* 0x0000000000007941 */ /* 0x000fea0003800200 */
.L_x_7811:
[----:B------:R-:W-:-:S04]  /*16120*/  F2FP.BF16.F32.PACK_AB R180, RZ, R180 ;  /* 0x000000b4ffb4723e */ /* 0x000fc800000010ff */
[----:B------:R-:W-:-:S07]  /*16130*/  PRMT R171, R180, 0x7610, R171 ;  /* 0x00007610b4ab7816 */ /* 0x000fce00000000ab */
.L_x_7808:
[----:B------:R-:W-:Y:S05]  /*16140*/  BRA.U !UP3, `(.L_x_7734) ;  /* 0x000000010b5c7547 */ /* 0x000fea000b800000 */
[----:B------:R-:W2:Y:S04]  /*16150*/  LDL R210, [R1+0x4] ;  /* 0x0000040001d27983 */ /* 0x000ea80000100800 */
[----:B------:R-:W3:Y:S01]  /*16160*/  LDL R183, [R1] ;  /* 0x0000000001b77983 */ /* 0x000ee20000100800 */
[----:B------:R-:W-:Y:S02]  /*16170*/  MOV R180, UR31 ;  /* 0x0000001f00b47c02 */ /* 0x000fe40008000f00 */
[----:B------:R-:W-:Y:S02]  /*16180*/  ISETP.GE.U32.AND P1, PT, R208, RZ, PT ;  /* 0x000000ffd000720c */ /* 0x000fe40003f26070 */
[----:B------:R-:W-:Y:S02]  /*16190*/  ISETP.LT.AND P2, PT, RZ, UR30, PT ;  /* 0x0000001eff007c0c */ /* 0x000fe4000bf41270 */
[----:B------:R-:W-:-:S13]  /*161a0*/  ISETP.GE.U32.AND.EX P1, PT, R209, 0x1000000, PT, P1 ;  /* 0x01000000d100780c */ /* 0x000fda0003f26110 */
[----:B-----5:R-:W-:-:S04]  /*161b0*/  @P1 PRMT R181, R167, 0x7632, R181 ;  /* 0x00007632a7b51816 */ /* 0x020fc800000000b5 */
[----:B------:R-:W-:Y:S01]  /*161c0*/  @P1 SHF.L.U32 R181, R181, 0x10, RZ ;  /* 0x00000010b5b51819 */ /* 0x000fe200000006ff */
[----:B--2---:R-:W-:-:S04]  /*161d0*/  FFMA.FTZ R180, R210, R180, UR32 ;  /* 0x00000020d2b47e23 */ /* 0x004fc800080100b4 */
[----:B---3--:R-:W-:Y:S01]  /*161e0*/  FADD.FTZ R180, R183, -R180 ;  /* 0x800000b4b7b47221 */ /* 0x008fe20000010000 */
[----:B------:R-:W-:-:S03]  /*161f0*/  MOV R183, RZ ;  /* 0x000000ff00b77202 */ /* 0x000fc60000000f00 */
[----:B------:R-:W-:-:S05]  /*16200*/  FMUL.FTZ R180, R180, UR29 ;  /* 0x0000001db4b47c20 */ /* 0x000fca0008410000 */
[----:B------:R-:W-:-:S05]  /*16210*/  FSEL R180, R180, RZ, P2 ;  /* 0x000000ffb4b47208 */ /* 0x000fca0001000000 */
[----:B------:R-:W-:-:S04]  /*16220*/  FMUL.FTZ R180, R180, UR23 ;  /* 0x00000017b4b47c20 */ /* 0x000fc80008410000 */
[----:B------:R-:W-:-:S04]  /*16230*/  FMUL.FTZ R180, R180, UR22 ;  /* 0x00000016b4b47c20 */ /* 0x000fc80008410000 */
        /* <DEDUP_REMOVED lines=8> */
.L_x_7734:
[----:B------:R-:W0:Y:S01]  /*162c0*/  @P0 LDC.64 R180, c[0x0][0x478] ;  /* 0x00011e00ffb40b82 */ /* 0x000e220000000a00 */
[----:B------:R-:W-:Y:S01]  /*162d0*/  @P0 IADD3 R183, PT, PT, R216, 0x200, RZ ;  /* 0x00000200d8b70810 */ /* 0x000fe20007ffe0ff */
[----:B------:R-:W1:Y:S01]  /*162e0*/  @UP3 LDCU.64 UR10, c[0x0][0x468] ;  /* 0x00008d00ff0a37ac */ /* 0x000e620008000a00 */
[----:B------:R-:W-:Y:S02]  /*162f0*/  UIADD3 UR8, UPT, UPT, UR8, UR24, URZ ;  /* 0x0000001808087290 */ /* 0x000fe4000fffe0ff */
[----:B------:R-:W-:Y:S02]  /*16300*/  UPLOP3.LUT UP1, UPT, UPT, UPT, UP1, 0x40, 0x4 ;  /* 0x000000000004789c */ /* 0x000fe40003f2e810 */
[----:B------:R-:W-:Y:S01]  /*16310*/  UISETP.GE.AND UP0, UPT, UR8, UR25, UPT ;  /* 0x000000190800728c */ /* 0x000fe2000bf06270 */
[----:B0-----:R-:W-:-:S05]  /*16320*/  @P0 IMAD.WIDE.U32 R180, R183, 0x20, R180 ;  /* 0x00000020b7b40825 */ /* 0x001fca00078e00b4 */
[----:B------:R-:W-:Y:S04]  /*16330*/  @P0 STG.E.128 desc[UR20][R180.64], R172 ;  /* 0x000000acb4000986 */ /* 0x000fe8000c101d14 */
[----:B------:R0:W-:Y:S01]  /*16340*/  @P0 STG.E.128 desc[UR20][R180.64+0x10], R176 ;  /* 0x000010b0b4000986 */ /* 0x0001e2000c101d14 */
[----:B------:R-:W-:Y:S02]  /*16350*/  PLOP3.LUT P0, PT, PT, PT, UP3, 0x80, 0x8 ;  /* 0x000000000008781c */ /* 0x000fe40003f0f038 */
[----:B0-----:R-:W-:-:S11]  /*16360*/  MOV R180, 0x10 ;  /* 0x0000001000b47802 */ /* 0x001fd60000000f00 */
[----:B-1----:R-:W-:-:S05]  /*16370*/  @P0 IMAD.WIDE.U32 R180, R182, R180, UR10 ;  /* 0x0000000ab6b40e25 */ /* 0x002fca000f8e00b4 */
[----:B------:R0:W-:Y:S01]  /*16380*/  @P0 STG.E.128 desc[UR20][R180.64], R168 ;  /* 0x000000a8b4000986 */ /* 0x0001e2000c101d14 */
[----:B------:R-:W-:Y:S05]  /*16390*/  BRA.U !UP0, `(.L_x_7813) ;  /* 0xfffffea5083c7547 */ /* 0x000fea000b83ffff */
.L_x_7346:
[----:B------:R-:W3:Y:S01]  /*163a0*/  LDL.LU R183, [R1+0x3c] ;  /* 0x00003c0001b77983 */ /* 0x000ee20000300800 */
[----:B------:R-:W1:Y:S03]  /*163b0*/  S2UR UR9, SR_CTAID.X ;  /* 0x00000000000979c3 */ /* 0x000e660000002500 */
[----:B------:R-:W4:Y:S04]  /*163c0*/  LDL.LU R182, [R1+0x40] ;  /* 0x0000400001b67983 */ /* 0x000f280000300800 */
[----:B0-----:R-:W2:Y:S01]  /*163d0*/  LDL.LU R181, [R1+0x44] ;  /* 0x0000440001b57983 */ /* 0x001ea20000300800 */
[----:B-----5:R-:W1:Y:S03]  /*163e0*/  LDC R0, c[0x0][0x388] ;  /* 0x0000e200ff007b82 */ /* 0x020e660000000800 */
[----:B------:R-:W2:Y:S04]  /*163f0*/  LDL.LU R180, [R1+0x48] ;  /* 0x0000480001b47983 */ /* 0x000ea80000300800 */
[----:B------:R-:W2:Y:S01]  /*16400*/  LDL.LU R212, [R1+0x5c] ;  /* 0x00005c0001d47983 */ /* 0x000ea20000300800 */
[----:B------:R-:W0:Y:S03]  /*16410*/  LDC.64 R2, c[0x0][0x440] ;  /* 0x00011000ff027b82 */ /* 0x000e260000000a00 */
[----:B------:R-:W2:Y:S04]  /*16420*/  LDL.LU R213, [R1+0x60] ;  /* 0x0000600001d57983 */ /* 0x000ea80000300800 */
[----:B------:R-:W2:Y:S01]  /*16430*/  LDL.LU R214, [R1+0x64] ;  /* 0x0000640001d67983 */ /* 0x000ea20000300800 */
[----:B------:R-:W0:Y:S03]  /*16440*/  LDC.64 R4, c[0x0][0x448] ;  /* 0x00011200ff047b82 */ /* 0x000e260000000a00 */
[----:B------:R-:W2:Y:S04]  /*16450*/  LDL.LU R215, [R1+0x68] ;  /* 0x0000680001d77983 */ /* 0x000ea80000300800 */
[----:B------:R-:W2:Y:S01]  /*16460*/  LDL.LU R176, [R1+0x2c] ;  /* 0x00002c0001b07983 */ /* 0x000ea20000300800 */
[----:B-1----:R-:W-:Y:S01]  /*16470*/  IMAD R0, R0, UR9, RZ ;  /* 0x0000000900007c24 */ /* 0x002fe2000f8e02ff */
[----:B------:R-:W1:Y:S02]  /*16480*/  LDC.64 R6, c[0x0][0x460] ;  /* 0x00011800ff067b82 */ /* 0x000e640000000a00 */
        /* <DEDUP_REMOVED lines=12> */
[----:B------:R-:W0:Y:S03]  /*16550*/  S2R R208, SR_TID.X ;  /* 0x0000000000d07919 */ /* 0x000e260000002100 */
        /* <DEDUP_REMOVED lines=8> */
[----:B0-----:R-:W-:-:S03]  /*165e0*/  LEA.HI R9, R0, R208, RZ, 0x1d ;  /* 0x000000d000097211 */ /* 0x001fc600078fe8ff */
        /* <DEDUP_REMOVED lines=23> */
[----:B---3--:R-:W-:-:S02]  /*16760*/  MOV R208, R183 ;  /* 0x000000b700d07202 */ /* 0x008fc40000000f00 */
[----:B----4-:R-:W-:Y:S02]  /*16770*/  MOV R209, R182 ;  /* 0x000000b600d17202 */ /* 0x010fe40000000f00 */
[----:B--2---:R-:W-:Y:S02]  /*16780*/  MOV R210, R181 ;  /* 0x000000b500d27202 */ /* 0x004fe40000000f00 */
[----:B------:R-:W-:Y:S02]  /*16790*/  MOV R211, R180 ;  /* 0x000000b400d37202 */ /* 0x000fe40000000f00 */
[----:B------:R-:W2:Y:S04]  /*167a0*/  LDL.LU R180, [R1+0x4c] ;  /* 0x00004c0001b47983 */ /* 0x000ea80000300800 */
[----:B------:R-:W2:Y:S04]  /*167b0*/  LDL.LU R181, [R1+0x50] ;  /* 0x0000500001b57983 */ /* 0x000ea80000300800 */
[----:B------:R-:W2:Y:S04]  /*167c0*/  LDL.LU R182, [R1+0x54] ;  /* 0x0000540001b67983 */ /* 0x000ea80000300800 */
[----:B------:R-:W2:Y:S01]  /*167d0*/  LDL.LU R183, [R1+0x58] ;  /* 0x0000580001b77983 */ /* 0x000ea20000300800 */
[----:B------:R-:W-:-:S04]  /*167e0*/  IMAD.WIDE.U32 R2, R9, 0x20, R2 ;  /* 0x0000002009027825 */ /* 0x000fc800078e0002 */
[C---:B------:R-:W-:Y:S01]  /*167f0*/  IMAD.WIDE.U32 R4, R9.reuse, 0x20, R4 ;  /* 0x0000002009047825 */ /* 0x040fe200078e0004 */
[----:B------:R-:W-:Y:S03]  /*16800*/  STG.E.128 desc[UR20][R2.64], R160 ;  /* 0x000000a002007986 */ /* 0x000fe6000c101d14 */
[----:B-1----:R-:W-:Y:S01]  /*16810*/  IMAD.WIDE.U32 R6, R9, 0x20, R6 ;  /* 0x0000002009067825 */ /* 0x002fe200078e0006 */
        /* <DEDUP_REMOVED lines=27> */
[----:B------:R-:W-:Y:S04]  /*169d0*/  STG.E.128 desc[UR20][R6.64+0x4000], R124 ;  /* 0x0040007c06007986 */ /* 0x000fe8000c101d14 */
[----:B------:R-:W-:Y:S01]  /*169e0*/  STG.E.128 desc[UR20][R6.64+0x4010], R120 ;  /* 0x0040107806007986 */ /* 0x000fe2000c101d14 */
[----:B------:R-:W-:Y:S05]  /*169f0*/  EXIT ;  /* 0x000000000000794d */ /* 0x000fea0003800000 */
.L_x_7814:
        /* <DEDUP_REMOVED lines=16> */
.L_x_19353:


//--------------------- .text._ZN10layer_norm13ln_bwd_kernelINS_13Kernel_traitsIf13__nv_bfloat16fS2_fjLj5120ELj1ELj1ELj4ELj16ENS_18Kernel_traits_baseILj5120EfS2_fS2_fjLj128EEEEELb0ELb0ELb0ELb0EEEvNS_9BwdParamsE --------------------------
	.section	.text._ZN10layer_norm13ln_bwd_kernelINS_13Kernel_traitsIf13__nv_bfloat16fS2_fjLj5120ELj1ELj1ELj4ELj16ENS_18Kernel_traits_baseILj5120EfS2_fS2_fjLj128EEEEELb0ELb0ELb0ELb0EEEvNS_9BwdParamsE,"ax",@progbits
	.align	128
        .global         _ZN10layer_norm13ln_bwd_kernelINS_13Kernel_traitsIf13__nv_bfloat16fS2_fjLj5120ELj1ELj1ELj4ELj16ENS_18Kernel_traits_baseILj5120EfS2_fS2_fjLj128EEEEELb0ELb0ELb0ELb0EEEvNS_9BwdParamsE
        .type           _ZN10layer_norm13ln_bwd_kernelINS_13Kernel_traitsIf13__nv_bfloat16fS2_fjLj5120ELj1ELj1ELj4ELj16ENS_18Kernel_traits_baseILj5120EfS2_fS2_fjLj128EEEEELb0ELb0ELb0ELb0EEEvNS_9BwdParamsE,@function
        .size           _ZN10layer_norm13ln_bwd_kernelINS_13Kernel_traitsIf13__nv_bfloat16fS2_fjLj5120ELj1ELj1ELj4ELj16ENS_18Kernel_traits_baseILj5120EfS2_fS2_fjLj128EEEEELb0ELb0ELb0ELb0EEEvNS_9BwdParamsE,(.L_x_19354 - _ZN10layer_norm13ln_bwd_kernelINS_13Kernel_traitsIf13__nv_bfloat16fS2_fjLj5120ELj1ELj1ELj4ELj16ENS_18Kernel_traits_baseILj5120EfS2_fS2_fjLj128EEEEELb0ELb0ELb0ELb0EEEvNS_9BwdParamsE)
        .other          _ZN10layer_norm13ln_bwd_kernelINS_13Kernel_traitsIf13__nv_bfloat16fS2_fjLj5120ELj1ELj1ELj4ELj16ENS_18Kernel_traits_baseILj5120EfS2_fS2_fjLj128EEEEELb0ELb0ELb0ELb0EEEvNS_9BwdParamsE,@"STO_CUDA_ENTRY STV_DEFAULT"
_ZN10layer_norm13ln_bwd_kernelINS_13Kernel_traitsIf13__nv_bfloat16fS2_fjLj5120ELj1ELj1ELj4ELj16ENS_18Kernel_traits_baseILj5120EfS2_fS2_fjLj128EEEEELb0ELb0ELb0ELb0EEEvNS_9BwdParamsE:
.text._ZN10layer_norm13ln_bwd_kernelINS_13Kernel_traitsIf13__nv_bfloat16fS2_fjLj5120ELj1ELj1ELj4ELj16ENS_18Kernel_traits_baseILj5120EfS2_fS2_fjLj128EEEEELb0ELb0ELb0ELb0EEEvNS_9BwdParamsE:
[----:B------:R-:W0:Y:S02]  /*0000*/  LDC R1, c[0x0][0x37c] ;  /* 0x0000df00ff017b82 */ /* 0x000e240000000800 */
[----:B0-----:R-:W-:Y:S01]  /*0010*/  IADD3 R1, PT, PT, R1, -0x30, RZ ;  /* 0xffffffd001017810 */ /* 0x001fe20007ffe0ff */
[----:B------:R-:W0:Y:S01]  /*0020*/  S2R R222, SR_TID.X ;  /* 0x0000000000de7919 */ /* 0x000e220000002100 */
[----:B------:R-:W1:Y:S03]  /*0030*/  LDCU UR6, c[0x0][0x388] ;  /* 0x00007100ff0677ac */ /* 0x000e660008000800 */
[----:B------:R2:W3:Y:S04]  /*0040*/  LDL.64 R24, [R1+0x20] ;  /* 0x0000200001187983 */ /* 0x0004e80000100a00 */
[----:B------:R2:W3:Y:S04]  /*0050*/  LDL.64 R26, [R1+0x28] ;  /* 0x00002800011a7983 */ /* 0x0004e80000100a00 */
[----:B------:R2:W4:Y:S04]  /*0060*/  LDL.64 R20, [R1+0x10] ;  /* 0x0000100001147983 */ /* 0x0005280000100a00 */
[----:B------:R2:W4:Y:S04]  /*0070*/  LDL.64 R22, [R1+0x18] ;  /* 0x0000180001167983 */ /* 0x0005280000100a00 */
[----:B------:R2:W2:Y:S04]  /*0080*/  LDL.64 R16, [R1] ;  /* 0x0000000001107983 */ /* 0x0004a80000100a00 */
[----:B------:R0:W2:Y:S01]  /*0090*/  LDL.64 R18, [R1+0x8] ;  /* 0x0000080001127983 */ /* 0x0000a20000100a00 */
[----:B-1----:R-:W-:Y:S01]  /*00a0*/  USHF.R.S32.HI UR4, URZ, 0x1f, UR6 ;  /* 0x0000001fff047899 */ /* 0x002fe20008011406 */
[----:B------:R-:W1:Y:S03]  /*00b0*/  LDCU.64 UR14, c[0x0][0x358] ;  /* 0x00006b00ff0e77ac */ /* 0x000e660008000a00 */
[----:B------:R-:W-:Y:S01]  /*00c0*/  ULEA.HI UR4, UR4, UR6, URZ, 0x3 ;  /* 0x0000000604047291 */ /* 0x000fe2000f8f18ff */
[----:B0-----:R-:W-:-:S02]  /*00d0*/  LOP3.LUT R221, R222, 0x7f, RZ, 0x3c, !PT ;  /* 0x0000007fdedd7812 */ /* 0x001fc400078e3cff */
[----:B------:R-:W-:-:S03]  /*00e0*/  MOV R15, R222 ;  /* 0x000000de000f7202 */ /* 0x000fc60000000f00 */
[----:B------:R-:W-:-:S04]  /*00f0*/  MOV R0, UR4 ;  /* 0x0000000400007c02 */ /* 0x000fc80008000f00 */
[----:B------:R-:W-:Y:S01]  /*0100*/  LEA.HI.SX32 R221, R0, R221, 0x1d ;  /* 0x000000dd00dd7211 */ /* 0x000fe200078feaff */
[----:B------:R-:W0:Y:S01]  /*0110*/  S2UR UR7, SR_CTAID.X ;  /* 0x00000000000779c3 */ /* 0x000e220000002500 */
[----:B------:R-:W0:Y:S02]  /*0120*/  LDCU UR4, c[0x0][0x384] ;  /* 0x00007080ff0477ac */ /* 0x000e240008000800 */
[C---:B------:R-:W-:Y:S02]  /*0130*/  ISETP.GE.U32.AND P5, PT, R221.reuse, 0x80, PT ;  /* 0x00000080dd00780c */ /* 0x040fe40003fa6070 */
[C---:B------:R-:W-:Y:S02]  /*0140*/  ISETP.GE.U32.AND P4, PT, R221.reuse, 0x100, PT ;  /* 0x00000100dd00780c */ /* 0x040fe40003f86070 */
[C---:B------:R-:W-:Y:S02]  /*0150*/  ISETP.GE.U32.AND P3, PT, R221.reuse, 0x180, PT ;  /* 0x00000180dd00780c */ /* 0x040fe40003f66070 */
[----:B------:R-:W-:-:S02]  /*0160*/  ISETP.GE.U32.AND P2, PT, R221, 0x200, PT ;  /* 0x00000200dd00780c */ /* 0x000fc40003f46070 */
[----:B------:R-:W-:-:S05]  /*0170*/  ISETP.GE.U32.AND P1, PT, R221, 0x280, PT ;  /* 0x00000280dd00780c */ /* 0x000fca0003f26070 */
[----:B------:R-:W1:Y:S08]  /*0180*/  @P5 LDC.64 R2, c[0x0][0x3d0] ;  /* 0x0000f400ff025b82 */ /* 0x000e700000000a00 */
[----:B------:R-:W0:Y:S08]  /*0190*/  @P4 LDC.64 R4, c[0x0][0x3d0] ;  /* 0x0000f400ff044b82 */ /* 0x000e300000000a00 */
[----:B------:R-:W0:Y:S01]  /*01a0*/  @P3 LDC.64 R8, c[0x0][0x3d0] ;  /* 0x0000f400ff083b82 */ /* 0x000e220000000a00 */
[----:B-1----:R-:W-:-:S07]  /*01b0*/  @P5 IMAD.WIDE.U32 R2, R15, 0x20, R2 ;  /* 0x000000200f025825 */ /* 0x002fce00078e0002 */
[----:B------:R-:W1:Y:S01]  /*01c0*/  @P2 LDC.64 R10, c[0x0][0x3d0] ;  /* 0x0000f400ff0a2b82 */ /* 0x000e620000000a00 */
[----:B------:R-:W-:-:S05]  /*01d0*/  @P5 LOP3.LUT R15, R15, 0x80, RZ, 0xfc, !PT ;  /* 0x000000800f0f5812 */ /* 0x000fca00078efcff */
[C---:B0-----:R-:W-:Y:S02]  /*01e0*/  @P4 IMAD.WIDE.U32 R6, R15.reuse, 0x20, R4 ;  /* 0x000000200f064825 */ /* 0x041fe400078e0004 */
[----:B------:R-:W0:Y:S01]  /*01f0*/  @P1 LDC.64 R12, c[0x0][0x3d0] ;  /* 0x0000f400ff0c1b82 */ /* 0x000e220000000a00 */
[----:B------:R-:W-:Y:S02]  /*0200*/  @P4 IADD3 R15, PT, PT, R15, 0x80, RZ ;  /* 0x000000800f0f4810 */ /* 0x000fe40007ffe0ff */
[----:B------:R0:W5:Y:S03]  /*0210*/  @P4 LDG.E.128 R248, desc[UR14][R6.64+0x10] ;  /* 0x0000100e06f84981 */ /* 0x000166000c1e1d00 */
[C---:B------:R-:W-:Y:S01]  /*0220*/  @P3 IMAD.WIDE.U32 R8, R15.reuse, 0x20, R8 ;  /* 0x000000200f083825 */ /* 0x040fe200078e0008 */
[----:B------:R-:W-:-:S04]  /*0230*/  @P3 IADD3 R15, PT, PT, R15, 0x80, RZ ;  /* 0x000000800f0f3810 */ /* 0x000fc80007ffe0ff */
[----:B------:R0:W5:Y:S01]  /*0240*/  @P3 LDG.E.128 R244, desc[UR14][R8.64] ;  /* 0x0000000e08f43981 */ /* 0x000162000c1e1d00 */
[C---:B-1----:R-:W-:Y:S01]  /*0250*/  @P2 IMAD.WIDE.U32 R10, R15.reuse, 0x20, R10 ;  /* 0x000000200f0a2825 */ /* 0x042fe200078e000a */
[----:B------:R-:W-:Y:S02]  /*0260*/  @P2 IADD3 R15, PT, PT, R15, 0x80, RZ ;  /* 0x000000800f0f2810 */ /* 0x000fe40007ffe0ff */
[----:B------:R1:W5:Y:S04]  /*0270*/  @P3 LDG.E.128 R240, desc[UR14][R8.64+0x10] ;  /* 0x0000100e08f03981 */ /* 0x000368000c1e1d00 */
[----:B------:R1:W5:Y:S01]  /*0280*/  @P2 LDG.E.128 R236, desc[UR14][R10.64] ;  /* 0x0000000e0aec2981 */ /* 0x000362000c1e1d00 */
[----:B0-----:R-:W-:-:S03]  /*0290*/  @P1 IMAD.WIDE.U32 R4, R15, 0x20, R12 ;  /* 0x000000200f041825 */ /* 0x001fc600078e000c */
[----:B------:R1:W5:Y:S04]  /*02a0*/  @P2 LDG.E.128 R232, desc[UR14][R10.64+0x10] ;  /* 0x0000100e0ae82981 */ /* 0x000368000c1e1d00 */
[----:B------:R1:W5:Y:S04]  /*02b0*/  @P1 LDG.E.128 R228, desc[UR14][R4.64] ;  /* 0x0000000e04e41981 */ /* 0x000368000c1e1d00 */
[----:B------:R1:W5:Y:S04]  /*02c0*/  @P1 LDG.E.128 R224, desc[UR14][R4.64+0x10] ;  /* 0x0000100e04e01981 */ /* 0x000368000c1e1d00 */
[----:B---3--:R-:W3:Y:S04]  /*02d0*/  @P5 LDG.E.128 R24, desc[UR14][R2.64] ;  /* 0x0000000e02185981 */ /* 0x008ee8000c1e1d00 */
[----:B----4-:R-:W4:Y:S04]  /*02e0*/  @P5 LDG.E.128 R20, desc[UR14][R2.64+0x10] ;  /* 0x0000100e02145981 */ /* 0x010f28000c1e1d00 */
[----:B--2---:R-:W2:Y:S01]  /*02f0*/  @P4 LDG.E.128 R16, desc[UR14][R6.64] ;  /* 0x0000000e06104981 */ /* 0x004ea2000c1e1d00 */
        /* <DEDUP_REMOVED lines=41> */
[----:B---3--:R1:W-:Y:S04]  /*0590*/  @P5 STL.64 [R1+0x20], R24 ;  /* 0x0000201801005387 */ /* 0x0083e80000100a00 */
[----:B------:R1:W-:Y:S04]  /*05a0*/  @P5 STL.64 [R1+0x28], R26 ;  /* 0x0000281a01005387 */ /* 0x0003e80000100a00 */
[----:B----4-:R1:W-:Y:S04]  /*05b0*/  @P5 STL.64 [R1+0x10], R20 ;  /* 0x0000101401005387 */ /* 0x0103e80000100a00 */
[----:B------:R1:W-:Y:S04]  /*05c0*/  @P5 STL.64 [R1+0x18], R22 ;  /* 0x0000181601005387 */ /* 0x0003e80000100a00 */
[----:B--2---:R1:W-:Y:S04]  /*05d0*/  @P4 STL.64 [R1], R16 ;  /* 0x0000001001004387 */ /* 0x0043e80000100a00 */
[----:B------:R1:W-:Y:S01]  /*05e0*/  @P4 STL.64 [R1+0x8], R18 ;  /* 0x0000081201004387 */ /* 0x0003e20000100a00 */
[----:B------:R-:W-:Y:S05]  /*05f0*/  BRA.U UP0, `(.L_x_7815) ;  /* 0x0000005900b47547 */ /* 0x000fea000b800000 */
        /* <DEDUP_REMOVED lines=45> */
[----:B------:R-:W2:Y:S01]  /*08d0*/  LDCU.U8 UR16, c[0x0][0x410] ;  /* 0x00008200ff1077ac */ /* 0x000ea20008000000 */
[----:B------:R-:W3:Y:S01]  /*08e0*/  LDCU UR17, c[0x0][0x400] ;  /* 0x00008000ff1177ac */ /* 0x000ee20008000800 */
[----:B------:R-:W4:Y:S01]  /*08f0*/  LDCU.64 UR20, c[0x0][0x478] ;  /* 0x00008f00ff1477ac */ /* 0x000f220008000a00 */
[----:B------:R-:W0:Y:S01]  /*0900*/  LDCU.64 UR18, c[0x0][0x438] ;  /* 0x00008700ff1277ac */ /* 0x000e220008000a00 */
[----:B------:R-:W0:Y:S01]  /*0910*/  LDCU.128 UR8, c[0x0][0x3c0] ;  /* 0x00007800ff0877ac */ /* 0x000e220008000c00 */
[----:B------:R-:W0:Y:S05]  /*0920*/  LDCU.64 UR22, c[0x0][0x380] ;  /* 0x00007000ff1677ac */ /* 0x000e2a0008000a00 */
.L_x_7867:
[----:B-1----:R-:W1:Y:S01]  /*0930*/  @UP0 LDCU.64 UR4, c[0x0][0x3e0] ;  /* 0x00007c00ff0407ac */ /* 0x002e620008000a00 */
[----:B------:R-:W-:Y:S01]  /*0940*/  PLOP3.LUT P0, PT, PT, PT, UP0, 0x80, 0x8 ;  /* 0x000000000008781c */ /* 0x000fe20003f0f008 */
[----:B0-----:R-:W-:-:S06]  /*0950*/  UIMAD.WIDE UR12, UR7, 0x4, UR8 ;  /* 0x00000004070c78a5 */ /* 0x001fcc000f8e0208 */
[----:B--234-:R-:W-:Y:S02]  /*0960*/  MOV R156, UR12 ;  /* 0x0000000c009c7c02 */ /* 0x01cfe40008000f00 */
        /* <DEDUP_REMOVED lines=9> */
[----:B------:R0:W4:Y:S01]  /*0a00*/  LDG.E R156, desc[UR14][R156.64] ;  /* 0x0000000e9c9c7981 */ /* 0x000122000c1e1900 */
[----:B------:R-:W1:Y:S01]  /*0a10*/  S2R R222, SR_TID.X ;  /* 0x0000000000de7919 */ /* 0x000e620000002100 */
[----:B------:R-:W-:Y:S01]  /*0a20*/  PLOP3.LUT P0, PT, PT, PT, UP0, 0x80, 0x8 ;  /* 0x000000000008781c */ /* 0x000fe20003f0f008 */
[----:B------:R-:W-:Y:S01]  /*0a30*/  UIMAD UR4, UR7, UR6, URZ ;  /* 0x00000006070472a4 */ /* 0x000fe2000f8e02ff */
[----:B------:R-:W-:-:S03]  /*0a40*/  ISETP.GE.U32.AND P5, PT, R221, 0x80, PT ;  /* 0x00000080dd00780c */ /* 0x000fc60003fa6070 */
[----:B------:R-:W-:Y:S01]  /*0a50*/  USHF.R.S32.HI UR5, URZ, 0x1f, UR4 ;  /* 0x0000001fff057899 */ /* 0x000fe20008011404 */
[----:B--2---:R-:W-:-:S03]  /*0a60*/  ISETP.NE.AND P6, PT, RZ, UR16, PT ;  /* 0x00000010ff007c0c */ /* 0x004fc6000bfc5270 */
[----:B------:R-:W-:Y:S01]  /*0a70*/  ULEA.HI UR5, UR5, UR4, URZ, 0x3 ;  /* 0x0000000405057291 */ /* 0x000fe2000f8f18ff */
[----:B------:R-:W-:Y:S01]  /*0a80*/  BSSY.RECONVERGENT B0, `(.L_x_7816) ;  /* 0x000006b000007945 */ /* 0x000fe20003800200 */
[----:B------:R-:W-:-:S04]  /*0a90*/  UMOV UR12, 0x3f800000 ;  /* 0x3f800000000c7882 */ /* 0x000fc80000000000 */
[----:B0-----:R-:W-:Y:S01]  /*0aa0*/  MOV R157, UR5 ;  /* 0x00000005009d7c02 */ /* 0x001fe20008000f00 */
[----:B------:R-:W-:Y:S01]  /*0ab0*/  HFMA2 R206, -RZ, RZ, 0, 0 ;  /* 0x00000000ffce7431 */ /* 0x000fe200000001ff */
[C---:B------:R-:W-:Y:S02]  /*0ac0*/  ISETP.GE.U32.AND P4, PT, R221.reuse, 0x100, PT ;  /* 0x00000100dd00780c */ /* 0x040fe40003f86070 */
[C---:B------:R-:W-:Y:S02]  /*0ad0*/  ISETP.GE.U32.AND P3, PT, R221.reuse, 0x180, PT ;  /* 0x00000180dd00780c */ /* 0x040fe40003f66070 */
[C---:B------:R-:W-:Y:S02]  /*0ae0*/  ISETP.GE.U32.AND P2, PT, R221.reuse, 0x200, PT ;  /* 0x00000200dd00780c */ /* 0x040fe40003f46070 */
[----:B------:R-:W-:Y:S02]  /*0af0*/  ISETP.GE.U32.AND P1, PT, R221, 0x280, PT ;  /* 0x00000280dd00780c */ /* 0x000fe40003f26070 */
[----:B------:R-:W-:-:S02]  /*0b00*/  MOV R205, RZ ;  /* 0x000000ff00cd7202 */ /* 0x000fc40000000f00 */
[----:B---3--:R-:W-:-:S04]  /*0b10*/  FSEL R2, R2, RZ, !P6 ;  /* 0x000000ff02027208 */ /* 0x008fc80007000000 */
[----:B------:R-:W-:Y:S02]  /*0b20*/  R2UR UR25, R2 ;  /* 0x00000000021972ca */ /* 0x000fe400000e0000 */
[----:B----4-:R-:W-:Y:S02]  /*0b30*/  @P0 R2UR UR13, R158 ;  /* 0x000000009e0d02ca */ /* 0x010fe400000e0000 */
[----:B-1----:R-:W-:-:S04]  /*0b40*/  LEA.HI.SX32 R2, R157, R222, 0x1d ;  /* 0x000000de9d027211 */ /* 0x002fc800078feaff */
[----:B------:R-:W-:-:S07]  /*0b50*/  MOV R207, R2 ;  /* 0x0000000200cf7202 */ /* 0x000fce0000000f00 */
[----:B------:R-:W-:Y:S01]  /*0b60*/  @UP0 USHF.L.U32 UR12, UR13, 0x10, URZ ;  /* 0x000000100d0c0899 */ /* 0x000fe200080006ff */
[----:B------:R-:W-:Y:S01]  /*0b70*/  R2UR UR24, R156 ;  /* 0x000000009c1872ca */ /* 0x000fe200000e0000 */
[----:B-----5:R-:W-:-:S14]  /*0b80*/  @!P5 BRA `(.L_x_7817) ;  /* 0x000000040068d947 */ /* 0x020fdc0003800000 */
[----:B------:R-:W0:Y:S01]  /*0b90*/  LDC.64 R164, c[0x0][0x3a8] ;  /* 0x0000ea00ffa47b82 */ /* 0x000e220000000a00 */
[----:B------:R-:W2:Y:S04]  /*0ba0*/  LDL R217, [R1+0x20] ;  /* 0x0000200001d97983 */ /* 0x000ea80000100800 */
[----:B------:R-:W3:Y:S03]  /*0bb0*/  LDL R215, [R1+0x28] ;  /* 0x0000280001d77983 */ /* 0x000ee60000100800 */
[----:B------:R-:W1:Y:S01]  /*0bc0*/  LDC.64 R156, c[0x0][0x428] ;  /* 0x00010a00ff9c7b82 */ /* 0x000e620000000a00 */
[----:B------:R-:W4:Y:S04]  /*0bd0*/  LDL R220, [R1+0x10] ;  /* 0x0000100001dc7983 */ /* 0x000f280000100800 */
[----:B------:R-:W4:Y:S04]  /*0be0*/  LDL R218, [R1+0x18] ;  /* 0x0000180001da7983 */ /* 0x000f280000100800 */
[----:B------:R-:W4:Y:S04]  /*0bf0*/  LDL R216, [R1+0x24] ;  /* 0x0000240001d87983 */ /* 0x000f280000100800 */
[----:B------:R-:W4:Y:S01]  /*0c00*/  LDL R214, [R1+0x2c] ;  /* 0x00002c0001d67983 */ /* 0x000f220000100800 */
[----:B0-----:R-:W-:-:S03]  /*0c10*/  IMAD.WIDE.U32 R164, R2, 0x20, R164 ;  /* 0x0000002002a47825 */ /* 0x001fc600078e00a4 */
[----:B------:R-:W4:Y:S04]  /*0c20*/  LDL R252, [R1+0x14] ;  /* 0x0000140001fc7983 */ /* 0x000f280000100800 */
[----:B------:R-:W2:Y:S01]  /*0c30*/  LDG.E.128 R12, desc[UR14][R164.64] ;  /* 0x0000000ea40c7981 */ /* 0x000ea2000c1e1d00 */
[----:B-1----:R-:W-:-:S03]  /*0c40*/  IMAD.WIDE.U32 R156, R2, 0x10, R156 ;  /* 0x00000010029c7825 */ /* 0x002fc600078e009c */
[----:B------:R-:W4:Y:S04]  /*0c50*/  LDL R223, [R1+0x1c] ;  /* 0x00001c0001df7983 */ /* 0x000f280000100800 */
[----:B------:R-:W3:Y:S04]  /*0c60*/  LDG.E.128 R156, desc[UR14][R156.64] ;  /* 0x0000000e9c9c7981 */ /* 0x000ee8000c1e1d00 */
[----:B------:R-:W4:Y:S01]  /*0c70*/  LDG.E.128 R164, desc[UR14][R164.64+0x10] ;  /* 0x0000100ea4a47981 */ /* 0x000f22000c1e1d00 */
[----:B------:R-:W-:-:S04]  /*0c80*/  ISETP.NE.U32.AND P0, PT, RZ, UR18, PT ;  /* 0x00000012ff007c0c */ /* 0x000fc8000bf05070 */
[----:B------:R-:W-:-:S13]  /*0c90*/  ISETP.NE.AND.EX P0, PT, RZ, UR19, PT, P0 ;  /* 0x00000013ff007c0c */ /* 0x000fda000bf05300 */
[----:B------:R-:W0:Y:S02]  /*0ca0*/  @P0 LDC.64 R172, c[0x0][0x438] ;  /* 0x00010e00ffac0b82 */ /* 0x000e240000000a00 */
[----:B0-----:R-:W-:-:S05]  /*0cb0*/  @P0 IMAD.WIDE.U32 R172, R2, 0x20, R172 ;  /* 0x0000002002ac0825 */ /* 0x001fca00078e00ac */
[----:B------:R-:W5:Y:S04]  /*0cc0*/  @P0 LDG.E.128 R48, desc[UR14][R172.64] ;  /* 0x0000000eac300981 */ /* 0x000f68000c1e1d00 */
[----:B------:R0:W5:Y:S01]  /*0cd0*/  @P0 LDG.E.128 R44, desc[UR14][R172.64+0x10] ;  /* 0x0000100eac2c0981 */ /* 0x000162000c1e1d00 */
[----:B--2---:R-:W-:Y:S01]  /*0ce0*/  FADD.FTZ R0, R12, -UR25 ;  /* 0x800000190c007e21 */ /* 0x004fe20008010000 */
[----:B------:R-:W-:Y:S01]  /*0cf0*/  FADD.FTZ R11, R13, -UR25 ;  /* 0x800000190d0b7e21 */ /* 0x000fe20008010000 */
[----:B------:R-:W-:Y:S01]  /*0d00*/  FADD.FTZ R13, R14, -UR25 ;  /* 0x800000190e0d7e21 */ /* 0x000fe20008010000 */
[----:B------:R-:W-:Y:S01]  /*0d10*/  FADD.FTZ R178, R15, -UR25 ;  /* 0x800000190fb27e21 */ /* 0x000fe20008010000 */
[----:B------:R-:W-:Y:S01]  /*0d20*/  FMUL.FTZ R0, R0, UR24 ;  /* 0x0000001800007c20 */ /* 0x000fe20008410000 */
[----:B0-----:R-:W-:Y:S01]  /*0d30*/  FMUL.FTZ R173, R11, UR24 ;  /* 0x000000180bad7c20 */ /* 0x001fe20008410000 */
[----:B---3--:R-:W-:-:S02]  /*0d40*/  PRMT R205, R156, 0x7632, R205 ;  /* 0x000076329ccd7816 */ /* 0x008fc400000000cd */
[----:B------:R-:W-:Y:S01]  /*0d50*/  SHF.L.U32 R156, R156, 0x10, RZ ;  /* 0x000000109c9c7819 */ /* 0x000fe200000006ff */
[----:B----4-:R-:W-:Y:S01]  /*0d60*/  FADD.FTZ R166, R166, -UR25 ;  /* 0x80000019a6a67e21 */ /* 0x010fe20008010000 */
[----:B------:R-:W-:Y:S01]  /*0d70*/  PRMT R12, R157, 0x7632, R12 ;  /* 0x000076329d0c7816 */ /* 0x000fe2000000000c */
[----:B------:R-:W-:Y:S01]  /*0d80*/  FADD.FTZ R14, R165, -UR25 ;  /* 0x80000019a50e7e21 */ /* 0x000fe20008010000 */
[----:B------:R-:W-:Y:S01]  /*0d90*/  SHF.L.U32 R157, R157, 0x10, RZ ;  /* 0x000000109d9d7819 */ /* 0x000fe200000006ff */
[----:B------:R-:W-:Y:S01]  /*0da0*/  FMUL.FTZ R172, R13, UR24 ;  /* 0x000000180dac7c20 */ /* 0x000fe20008410000 */
[----:B------:R-:W-:Y:S02]  /*0db0*/  PRMT R206, R158, 0x7632, R206 ;  /* 0x000076329ece7816 */ /* 0x000fe400000000ce */
[C---:B------:R-:W-:Y:S01]  /*0dc0*/  PRMT R207, R159.reuse, 0x7632, R207 ;  /* 0x000076329fcf7816 */ /* 0x040fe200000000cf */
[----:B------:R-:W-:Y:S01]  /*0dd0*/  FADD.FTZ R164, R164, -UR25 ;  /* 0x80000019a4a47e21 */ /* 0x000fe20008010000 */
        /* <DEDUP_REMOVED lines=9> */
[----:B------:R-:W-:Y:S01]  /*0e70*/  FMUL.FTZ R219, R215, R157 ;  /* 0x0000009dd7db7220 */ /* 0x000fe20000410000 */
[----:B------:R-:W-:Y:S01]  /*0e80*/  FMUL.FTZ R12, R164, UR24 ;  /* 0x00000018a40c7c20 */ /* 0x000fe20008410000 */
[----:B------:R-:W-:Y:S01]  /*0e90*/  FMUL.FTZ R217, R220, R158 ;  /* 0x0000009edcd97220 */ /* 0x000fe20000410000 */
[----:B------:R-:W-:Y:S01]  /*0ea0*/  FADD.FTZ R86, R86, R159 ;  /* 0x0000009f56567221 */ /* 0x000fe20000010000 */
[-C--:B------:R-:W-:Y:S01]  /*0eb0*/  FFMA.FTZ R126, R13, R159.reuse, R126 ;  /* 0x0000009f0d7e7223 */ /* 0x080fe2000001007e */
[----:B------:R-:W-:Y:S01]  /*0ec0*/  FMUL.FTZ R215, R218, R159 ;  /* 0x0000009fdad77220 */ /* 0x000fe20000410000 */
[----:B------:R-:W-:Y:S01]  /*0ed0*/  FMUL.FTZ R220, R216, R165 ;  /* 0x000000a5d8dc7220 */ /* 0x000fe20000410000 */
[----:B------:R-:W-:Y:S01]  /*0ee0*/  FADD.FTZ R164, RZ, R178 ;  /* 0x000000b2ffa47221 */ /* 0x000fe20000010000 */
[----:B------:R-:W-:-:S03]  /*0ef0*/  FFMA.FTZ R159, R0, R178, RZ ;  /* 0x000000b2009f7223 */ /* 0x000fc600000100ff */
[----:B------:R-:W-:Y:S01]  /*0f00*/  FADD.FTZ R164, R164, R220 ;  /* 0x000000dca4a47221 */ /* 0x000fe20000010000 */
[----:B------:R-:W-:Y:S01]  /*0f10*/  FFMA.FTZ R159, R173, R220, R159 ;  /* 0x000000dcad9f7223 */ /* 0x000fe2000001009f */
[-C--:B------:R-:W-:Y:S01]  /*0f20*/  FFMA.FTZ R131, R11, R156.reuse, R131 ;  /* 0x0000009c0b837223 */ /* 0x080fe20000010083 */
[----:B------:R-:W-:Y:S01]  /*0f30*/  FADD.FTZ R91, R91, R156 ;  /* 0x0000009c5b5b7221 */ /* 0x000fe20000010000 */
[----:B------:R-:W-:Y:S01]  /*0f40*/  FMUL.FTZ R218, R214, R156 ;  /* 0x0000009cd6da7220 */ /* 0x000fe20000410000 */
[----:B------:R-:W-:Y:S01]  /*0f50*/  FADD.FTZ R156, R164, R219 ;  /* 0x000000dba49c7221 */ /* 0x000fe20000010000 */
[----:B------:R-:W-:Y:S01]  /*0f60*/  FFMA.FTZ R159, R172, R219, R159 ;  /* 0x000000dbac9f7223 */ /* 0x000fe2000001009f */
[----:B------:R-:W-:Y:S01]  /*0f70*/  FADD.FTZ R90, R90, R157 ;  /* 0x0000009d5a5a7221 */ /* 0x000fe20000010000 */
[----:B------:R-:W-:Y:S01]  /*0f80*/  FFMA.FTZ R130, R172, R157, R130 ;  /* 0x0000009dac827223 */ /* 0x000fe20000010082 */
        /* <DEDUP_REMOVED lines=12> */
[----:B------:R-:W-:Y:S02]  /*1050*/  FFMA.FTZ R159, R14, R216, R159 ;  /* 0x000000d80e9f7223 */ /* 0x000fe4000001009f */
[----:B------:R-:W-:Y:S01]  /*1060*/  FMUL.FTZ R15, R15, UR24 ;  /* 0x000000180f0f7c20 */ /* 0x000fe20008410000 */
[-C--:B------:R-:W-:Y:S01]  /*1070*/  FMUL.FTZ R214, R223, R158.reuse ;  /* 0x0000009edfd67220 */ /* 0x080fe20000410000 */
[----:B------:R-:W-:Y:S01]  /*1080*/  FADD.FTZ R156, R156, R215 ;  /* 0x000000d79c9c7221 */ /* 0x000fe20000010000 */
[----:B------:R-:W-:Y:S01]  /*1090*/  FFMA.FTZ R159, R13, R215, R159 ;  /* 0x000000d70d9f7223 */ /* 0x000fe2000001009f */
[----:B------:R-:W-:Y:S01]  /*10a0*/  FFMA.FTZ R129, R173, R165, R129 ;  /* 0x000000a5ad817223 */ /* 0x000fe20000010081 */
[----:B------:R-:W-:Y:S01]  /*10b0*/  FADD.FTZ R89, R89, R165 ;  /* 0x000000a559597221 */ /* 0x000fe20000010000 */
[----:B------:R-:W-:Y:S01]  /*10c0*/  FADD.FTZ R85, R85, R157 ;  /* 0x0000009d55557221 */ /* 0x000fe20000010000 */
[----:B------:R-:W-:Y:S01]  /*10d0*/  FFMA.FTZ R125, R14, R157, R125 ;  /* 0x0000009d0e7d7223 */ /* 0x000fe2000001007d */
[----:B------:R-:W-:Y:S01]  /*10e0*/  FADD.FTZ R87, R87, R158 ;  /* 0x0000009e57577221 */ /* 0x000fe20000010000 */
[C---:B------:R-:W-:Y:S01]  /*10f0*/  FFMA.FTZ R127, R15.reuse, R158, R127 ;  /* 0x0000009e0f7f7223 */ /* 0x040fe2000001007f */
[----:B------:R-:W-:Y:S01]  /*1100*/  FADD.FTZ R206, R156, R214 ;  /* 0x000000d69cce7221 */ /* 0x000fe20000010000 */
[----:B------:R-:W-:Y:S01]  /*1110*/  FFMA.FTZ R205, R15, R214, R159 ;  /* 0x000000d60fcd7223 */ /* 0x000fe2000001009f */
[----:B------:R-:W-:-:S07]  /*1120*/  IADD3 R207, PT, PT, R2, 0x80, RZ ;  /* 0x0000008002cf7810 */ /* 0x000fce0007ffe0ff */
.L_x_7817:
[----:B------:R-:W-:Y:S05]  /*1130*/  BSYNC.RECONVERGENT B0 ;  /* 0x0000000000007941 */ /* 0x000fea0003800200 */
.L_x_7816:
[----:B------:R-:W-:Y:S04]  /*1140*/  BSSY.RECONVERGENT B0, `(.L_x_7818) ;  /* 0x0000058000007945 */ /* 0x000fe80003800200 */
[----:B------:R-:W-:Y:S05]  /*1150*/  @!P4 BRA `(.L_x_7819) ;  /* 0x000000040058c947 */ /* 0x000fea0003800000 */
[----:B------:R-:W0:Y:S01]  /*1160*/  LDC.64 R156, c[0x0][0x3a8] ;  /* 0x0000ea00ff9c7b82 */ /* 0x000e220000000a00 */
[----:B------:R-:W2:Y:S04]  /*1170*/  LDL R210, [R1] ;  /* 0x0000000001d27983 */ /* 0x000ea80000100800 */
[----:B------:R-:W3:Y:S03]  /*1180*/  LDL R208, [R1+0x8] ;  /* 0x0000080001d07983 */ /* 0x000ee60000100800 */
[----:B------:R-:W1:Y:S01]  /*1190*/  LDC.64 R20, c[0x0][0x428] ;  /* 0x00010a00ff147b82 */ /* 0x000e620000000a00 */
[----:B------:R-:W4:Y:S04]  /*11a0*/  LDL R252, [R1+0x4] ;  /* 0x0000040001fc7983 */ /* 0x000f280000100800 */
[----:B------:R-:W4:Y:S01]  /*11b0*/  LDL R223, [R1+0xc] ;  /* 0x00000c0001df7983 */ /* 0x000f220000100800 */
[----:B0-----:R-:W-:-:S05]  /*11c0*/  IMAD.WIDE.U32 R156, R207, 0x20, R156 ;  /* 0x00000020cf9c7825 */ /* 0x001fca00078e009c */
[----:B------:R-:W2:Y:S01]  /*11d0*/  LDG.E.128 R16, desc[UR14][R156.64] ;  /* 0x0000000e9c107981 */ /* 0x000ea2000c1e1d00 */
[----:B-1----:R-:W-:-:S06]  /*11e0*/  IMAD.WIDE.U32 R20, R207, 0x10, R20 ;  /* 0x00000010cf147825 */ /* 0x002fcc00078e0014 */
        /* <DEDUP_REMOVED lines=8> */
[----:B------:R-:W-:Y:S01]  /*1270*/  IADD3 R207, PT, PT, R207, 0x80, RZ ;  /* 0x00000080cfcf7810 */ /* 0x000fe20007ffe0ff */
[----:B--2---:R-:W-:Y:S01]  /*1280*/  FADD.FTZ R16, R16, -UR25 ;  /* 0x8000001910107e21 */ /* 0x004fe20008010000 */
[----:B------:R-:W-:-:S03]  /*1290*/  FADD.FTZ R18, R18, -UR25 ;  /* 0x8000001912127e21 */ /* 0x000fc60008010000 */
[----:B------:R-:W-:Y:S01]  /*12a0*/  FMUL.FTZ R16, R16, UR24 ;  /* 0x0000001810107c20 */ /* 0x000fe20008410000 */
[C---:B---3--:R-:W-:Y:S02]  /*12b0*/  PRMT R164, R20.reuse, 0x7632, R164 ;  /* 0x0000763214a47816 */ /* 0x048fe400000000a4 */
[----:B------:R-:W-:Y:S01]  /*12c0*/  SHF.L.U32 R20, R20, 0x10, RZ ;  /* 0x0000001014147819 */ /* 0x000fe200000006ff */
[----:B----4-:R-:W-:Y:S01]  /*12d0*/  FADD.FTZ R156, R156, -UR25 ;  /* 0x800000199c9c7e21 */ /* 0x010fe20008010000 */
[C---:B------:R-:W-:Y:S01]  /*12e0*/  PRMT R167, R21.reuse, 0x7632, R167 ;  /* 0x0000763215a77816 */ /* 0x040fe200000000a7 */
[----:B------:R-:W-:Y:S01]  /*12f0*/  FMUL.FTZ R18, R18, UR24 ;  /* 0x0000001812127c20 */ /* 0x000fe20008410000 */
[----:B------:R-:W-:Y:S01]  /*1300*/  SHF.L.U32 R21, R21, 0x10, RZ ;  /* 0x0000001015157819 */ /* 0x000fe200000006ff */
[----:B------:R-:W-:Y:S01]  /*1310*/  FADD.FTZ R80, R80, R20 ;  /* 0x0000001450507221 */ /* 0x000fe20000010000 */
[----:B------:R-:W-:Y:S01]  /*1320*/  SHF.L.U32 R165, R22, 0x10, RZ ;  /* 0x0000001016a57819 */ /* 0x000fe200000006ff */
[-C--:B------:R-:W-:Y:S01]  /*1330*/  FFMA.FTZ R120, R16, R20.reuse, R120 ;  /* 0x0000001410787223 */ /* 0x080fe20000010078 */
[----:B------:R-:W-:Y:S01]  /*1340*/  FMUL.FTZ R213, R210, R20 ;  /* 0x00000014d2d57220 */ /* 0x000fe20000410000 */
[----:B------:R-:W-:Y:S01]  /*1350*/  FADD.FTZ R158, R158, -UR25 ;  /* 0x800000199e9e7e21 */ /* 0x000fe20008010000 */
[----:B------:R-:W-:Y:S01]  /*1360*/  SHF.L.U32 R164, R164, 0x10, RZ ;  /* 0x00000010a4a47819 */ /* 0x000fe200000006ff */
[----:B------:R-:W-:Y:S01]  /*1370*/  FMUL.FTZ R20, R156, UR24 ;  /* 0x000000189c147c20 */ /* 0x000fe20008410000 */
[----:B------:R-:W-:Y:S01]  /*1380*/  FADD.FTZ R17, R17, -UR25 ;  /* 0x8000001911117e21 */ /* 0x000fe20008010000 */
[----:B------:R-:W-:Y:S01]  /*1390*/  FADD.FTZ R82, R82, R21 ;  /* 0x0000001552527221 */ /* 0x000fe20000010000 */
[-C--:B------:R-:W-:Y:S01]  /*13a0*/  FFMA.FTZ R122, R18, R21.reuse, R122 ;  /* 0x00000015127a7223 */ /* 0x080fe2000001007a */
[----:B------:R-:W-:Y:S01]  /*13b0*/  FMUL.FTZ R211, R208, R21 ;  /* 0x00000015d0d37220 */ /* 0x000fe20000410000 */
[----:B------:R-:W-:Y:S01]  /*13c0*/  FADD.FTZ R19, R19, -UR25 ;  /* 0x8000001913137e21 */ /* 0x000fe20008010000 */
[----:B------:R-:W-:Y:S01]  /*13d0*/  FADD.FTZ R76, R76, R165 ;  /* 0x000000a54c4c7221 */ /* 0x000fe20000010000 */
[-C--:B------:R-:W-:Y:S01]  /*13e0*/  FFMA.FTZ R116, R20, R165.reuse, R116 ;  /* 0x000000a514747223 */ /* 0x080fe20000010074 */
[----:B-----5:R-:W-:Y:S01]  /*13f0*/  FMUL.FTZ R209, R248, R165 ;  /* 0x000000a5f8d17220 */ /* 0x020fe20000410000 */
[----:B------:R-:W-:Y:S01]  /*1400*/  FMUL.FTZ R21, R158, UR24 ;  /* 0x000000189e157c20 */ /* 0x000fe20008410000 */
[----:B------:R-:W-:Y:S01]  /*1410*/  PRMT R203, R22, 0x7632, R203 ;  /* 0x0000763216cb7816 */ /* 0x000fe200000000cb */
[----:B------:R-:W-:Y:S01]  /*1420*/  FMUL.FTZ R17, R17, UR24 ;  /* 0x0000001811117c20 */ /* 0x000fe20008410000 */
[----:B------:R-:W-:Y:S01]  /*1430*/  FADD.FTZ R158, R206, R213 ;  /* 0x000000d5ce9e7221 */ /* 0x000fe20000010000 */
[----:B------:R-:W-:Y:S01]  /*1440*/  FFMA.FTZ R165, R16, R213, R205 ;  /* 0x000000d510a57223 */ /* 0x000fe200000100cd */
[----:B------:R-:W-:Y:S01]  /*1450*/  FMUL.FTZ R212, R252, R164 ;  /* 0x000000a4fcd47220 */ /* 0x000fe20000410000 */
[----:B------:R-:W-:Y:S01]  /*1460*/  FADD.FTZ R22, R157, -UR25 ;  /* 0x800000199d167e21 */ /* 0x000fe20008010000 */
[----:B------:R-:W-:Y:S01]  /*1470*/  SHF.L.U32 R157, R167, 0x10, RZ ;  /* 0x00000010a79d7819 */ /* 0x000fe200000006ff */
[----:B------:R-:W-:Y:S01]  /*1480*/  FMUL.FTZ R19, R19, UR24 ;  /* 0x0000001813137c20 */ /* 0x000fe20008410000 */
[----:B------:R-:W-:Y:S01]  /*1490*/  FADD.FTZ R158, R158, R212 ;  /* 0x000000d49e9e7221 */ /* 0x000fe20000010000 */
[----:B------:R-:W-:-:S02]  /*14a0*/  FFMA.FTZ R165, R17, R212, R165 ;  /* 0x000000d411a57223 */ /* 0x000fc400000100a5 */
[-C--:B------:R-:W-:Y:S01]  /*14b0*/  FFMA.FTZ R123, R19, R157.reuse, R123 ;  /* 0x0000009d137b7223 */ /* 0x080fe2000001007b */
[----:B------:R-:W-:Y:S01]  /*14c0*/  FADD.FTZ R83, R83, R157 ;  /* 0x0000009d53537221 */ /* 0x000fe20000010000 */
[----:B------:R-:W-:Y:S01]  /*14d0*/  FMUL.FTZ R210, R223, R157 ;  /* 0x0000009ddfd27220 */ /* 0x000fe20000410000 */
[----:B------:R-:W-:Y:S01]  /*14e0*/  FADD.FTZ R158, R158, R211 ;  /* 0x000000d39e9e7221 */ /* 0x000fe20000010000 */
[----:B------:R-:W-:Y:S01]  /*14f0*/  FFMA.FTZ R157, R18, R211, R165 ;  /* 0x000000d3129d7223 */ /* 0x000fe200000100a5 */
[C---:B------:R-:W-:Y:S02]  /*1500*/  PRMT R204, R23.reuse, 0x7632, R204 ;  /* 0x0000763217cc7816 */ /* 0x040fe400000000cc */
[----:B------:R-:W-:Y:S01]  /*1510*/  SHF.L.U32 R166, R23, 0x10, RZ ;  /* 0x0000001017a67819 */ /* 0x000fe200000006ff */
        /* <DEDUP_REMOVED lines=8> */
[----:B------:R-:W-:Y:S01]  /*15a0*/  SHF.L.U32 R156, R204, 0x10, RZ ;  /* 0x00000010cc9c7819 */ /* 0x000fe200000006ff */
[----:B------:R-:W-:Y:S01]  /*15b0*/  FMUL.FTZ R204, R250, R166 ;  /* 0x000000a6facc7220 */ /* 0x000fe20000410000 */
        /* <DEDUP_REMOVED lines=16> */
.L_x_7819:
[----:B------:R-:W-:Y:S05]  /*16c0*/  BSYNC.RECONVERGENT B0 ;  /* 0x0000000000007941 */ /* 0x000fea0003800200 */
.L_x_7818:
[----:B------:R-:W-:Y:S04]  /*16d0*/  BSSY.RECONVERGENT B0, `(.L_x_7820) ;  /* 0x0000054000007945 */ /* 0x000fe80003800200 */
[----:B------:R-:W-:Y:S05]  /*16e0*/  @!P3 BRA `(.L_x_7821) ;  /* 0x000000040048b947 */ /* 0x000fea0003800000 */
[----:B------:R-:W0:Y:S08]  /*16f0*/  LDC.64 R164, c[0x0][0x3a8] ;  /* 0x0000ea00ffa47b82 */ /* 0x000e300000000a00 */
[----:B------:R-:W1:Y:S01]  /*1700*/  LDC.64 R156, c[0x0][0x428] ;  /* 0x00010a00ff9c7b82 */ /* 0x000e620000000a00 */
        /* <DEDUP_REMOVED lines=13> */
[----:B------:R-:W-:Y:S01]  /*17e0*/  FADD.FTZ R24, R24, -UR25 ;  /* 0x8000001918187e21 */ /* 0x000fe20008010000 */
[----:B------:R-:W-:Y:S02]  /*17f0*/  FADD.FTZ R25, R25, -UR25 ;  /* 0x8000001919197e21 */ /* 0x000fe40008010000 */
[----:B------:R-:W-:Y:S01]  /*1800*/  FMUL.FTZ R26, R26, UR24 ;  /* 0x000000181a1a7c20 */ /* 0x000fe20008410000 */
[----:B---3--:R-:W-:-:S02]  /*1810*/  PRMT R195, R156, 0x7632, R195 ;  /* 0x000076329cc37816 */ /* 0x008fc400000000c3 */
[----:B0-----:R-:W-:Y:S02]  /*1820*/  SHF.L.U32 R168, R156, 0x10, RZ ;  /* 0x000000109ca87819 */ /* 0x001fe400000006ff */
[----:B------:R-:W-:Y:S02]  /*1830*/  SHF.L.U32 R169, R157, 0x10, RZ ;  /* 0x000000109da97819 */ /* 0x000fe400000006ff */
[C---:B------:R-:W-:Y:S02]  /*1840*/  PRMT R197, R158.reuse, 0x7632, R197 ;  /* 0x000076329ec57816 */ /* 0x040fe400000000c5 */
[----:B------:R-:W-:Y:S01]  /*1850*/  SHF.L.U32 R170, R158, 0x10, RZ ;  /* 0x000000109eaa7819 */ /* 0x000fe200000006ff */
[----:B----4-:R-:W-:Y:S01]  /*1860*/  FADD.FTZ R158, R166, -UR25 ;  /* 0x80000019a69e7e21 */ /* 0x010fe20008010000 */
[----:B------:R-:W-:Y:S01]  /*1870*/  SHF.L.U32 R166, R195, 0x10, RZ ;  /* 0x00000010c3a67819 */ /* 0x000fe200000006ff */
[----:B------:R-:W-:Y:S01]  /*1880*/  FMUL.FTZ R24, R24, UR24 ;  /* 0x0000001818187c20 */ /* 0x000fe20008410000 */
[----:B-----5:R-:W-:Y:S01]  /*1890*/  FMUL.FTZ R202, R244, R168 ;  /* 0x000000a8f4ca7220 */ /* 0x020fe20000410000 */
[----:B------:R-:W-:Y:S01]  /*18a0*/  PRMT R196, R157, 0x7632, R196 ;  /* 0x000076329dc47816 */ /* 0x000fe200000000c4 */
[----:B------:R-:W-:Y:S01]  /*18b0*/  FADD.FTZ R74, R74, R169 ;  /* 0x000000a94a4a7221 */ /* 0x000fe20000010000 */
[-C--:B------:R-:W-:Y:S01]  /*18c0*/  FFMA.FTZ R114, R26, R169.reuse, R114 ;  /* 0x000000a91a727223 */ /* 0x080fe20000010072 */
[----:B------:R-:W-:Y:S01]  /*18d0*/  FMUL.FTZ R200, R246, R169 ;  /* 0x000000a9f6c87220 */ /* 0x000fe20000410000 */
[----:B------:R-:W-:Y:S01]  /*18e0*/  FADD.FTZ R157, R167, -UR25 ;  /* 0x80000019a79d7e21 */ /* 0x000fe20008010000 */
[----:B------:R-:W-:Y:S01]  /*18f0*/  FMUL.FTZ R169, R158, UR24 ;  /* 0x000000189ea97c20 */ /* 0x000fe20008410000 */
[----:B------:R-:W-:Y:S01]  /*1900*/  FMUL.FTZ R25, R25, UR24 ;  /* 0x0000001819197c20 */ /* 0x000fe20008410000 */
[----:B------:R-:W-:Y:S01]  /*1910*/  FADD.FTZ R158, R206, R202 ;  /* 0x000000cace9e7221 */ /* 0x000fe20000010000 */
[----:B------:R-:W-:Y:S01]  /*1920*/  FFMA.FTZ R167, R24, R202, R205 ;  /* 0x000000ca18a77223 */ /* 0x000fe200000100cd */
[----:B------:R-:W-:Y:S01]  /*1930*/  FMUL.FTZ R201, R245, R166 ;  /* 0x000000a6f5c97220 */ /* 0x000fe20000410000 */
[----:B------:R-:W-:-:S02]  /*1940*/  PRMT R199, R159, 0x7632, R199 ;  /* 0x000076329fc77816 */ /* 0x000fc400000000c7 */
[----:B------:R-:W-:Y:S01]  /*1950*/  SHF.L.U32 R171, R159, 0x10, RZ ;  /* 0x000000109fab7819 */ /* 0x000fe200000006ff */
[----:B------:R-:W-:Y:S01]  /*1960*/  FADD.FTZ R159, R164, -UR25 ;  /* 0x80000019a49f7e21 */ /* 0x000fe20008010000 */
[----:B------:R-:W-:Y:S01]  /*1970*/  SHF.L.U32 R164, R196, 0x10, RZ ;  /* 0x00000010c4a47819 */ /* 0x000fe200000006ff */
[----:B------:R-:W-:Y:S01]  /*1980*/  FADD.FTZ R27, R27, -UR25 ;  /* 0x800000191b1b7e21 */ /* 0x000fe20008010000 */
[----:B------:R-:W-:Y:S01]  /*1990*/  FADD.FTZ R158, R158, R201 ;  /* 0x000000c99e9e7221 */ /* 0x000fe20000010000 */
[----:B------:R-:W-:Y:S01]  /*19a0*/  FFMA.FTZ R167, R25, R201, R167 ;  /* 0x000000c919a77223 */ /* 0x000fe200000100a7 */
[----:B------:R-:W-:Y:S01]  /*19b0*/  FADD.FTZ R72, R72, R168 ;  /* 0x000000a848487221 */ /* 0x000fe20000010000 */
[----:B------:R-:W-:Y:S01]  /*19c0*/  FFMA.FTZ R112, R24, R168, R112 ;  /* 0x000000a818707223 */ /* 0x000fe20000010070 */
[----:B------:R-:W-:Y:S01]  /*19d0*/  FMUL.FTZ R168, R159, UR24 ;  /* 0x000000189fa87c20 */ /* 0x000fe20008410000 */
[----:B------:R-:W-:Y:S01]  /*19e0*/  FADD.FTZ R156, R165, -UR25 ;  /* 0x80000019a59c7e21 */ /* 0x000fe20008010000 */
[----:B------:R-:W-:Y:S01]  /*19f0*/  SHF.L.U32 R159, R199, 0x10, RZ ;  /* 0x00000010c79f7819 */ /* 0x000fe200000006ff */
[----:B------:R-:W-:Y:S01]  /*1a00*/  FMUL.FTZ R27, R27, UR24 ;  /* 0x000000181b1b7c20 */ /* 0x000fe20008410000 */
[----:B------:R-:W-:Y:S01]  /*1a10*/  FMUL.FTZ R199, R247, R164 ;  /* 0x000000a4f7c77220 */ /* 0x000fe20000410000 */
[----:B------:R-:W-:Y:S01]  /*1a20*/  FADD.FTZ R158, R158, R200 ;  /* 0x000000c89e9e7221 */ /* 0x000fe20000010000 */
[----:B------:R-:W-:Y:S01]  /*1a30*/  FFMA.FTZ R167, R26, R200, R167 ;  /* 0x000000c81aa77223 */ /* 0x000fe200000100a7 */
[----:B------:R-:W-:Y:S01]  /*1a40*/  FADD.FTZ R68, R68, R170 ;  /* 0x000000aa44447221 */ /* 0x000fe20000010000 */
[-C--:B------:R-:W-:Y:S01]  /*1a50*/  FFMA.FTZ R108, R168, R170.reuse, R108 ;  /* 0x000000aaa86c7223 */ /* 0x080fe2000001006c */
[----:B------:R-:W-:Y:S01]  /*1a60*/  FMUL.FTZ R198, R240, R170 ;  /* 0x000000aaf0c67220 */ /* 0x000fe20000410000 */
[----:B------:R-:W-:Y:S01]  /*1a70*/  SHF.L.U32 R165, R197, 0x10, RZ ;  /* 0x00000010c5a57819 */ /* 0x000fe200000006ff */
[----:B------:R-:W-:Y:S01]  /*1a80*/  FMUL.FTZ R170, R156, UR24 ;  /* 0x000000189caa7c20 */ /* 0x000fe20008410000 */
[----:B------:R-:W-:Y:S01]  /*1a90*/  FADD.FTZ R158, R158, R199 ;  /* 0x000000c79e9e7221 */ /* 0x000fe20000010000 */
[----:B------:R-:W-:-:S02]  /*1aa0*/  FFMA.FTZ R156, R27, R199, R167 ;  /* 0x000000c71b9c7223 */ /* 0x000fc400000100a7 */
[----:B------:R-:W-:Y:S01]  /*1ab0*/  FMUL.FTZ R197, R241, R165 ;  /* 0x000000a5f1c57220 */ /* 0x000fe20000410000 */
[----:B------:R-:W-:Y:S01]  /*1ac0*/  FADD.FTZ R158, R158, R198 ;  /* 0x000000c69e9e7221 */ /* 0x000fe20000010000 */
[----:B------:R-:W-:Y:S01]  /*1ad0*/  FFMA.FTZ R156, R168, R198, R156 ;  /* 0x000000c6a89c7223 */ /* 0x000fe2000001009c */
[----:B------:R-:W-:Y:S02]  /*1ae0*/  FMUL.FTZ R196, R242, R171 ;  /* 0x000000abf2c47220 */ /* 0x000fe40000410000 */
        /* <DEDUP_REMOVED lines=15> */
[C---:B------:R-:W-:Y:S01]  /*1be0*/  FFMA.FTZ R111, R171.reuse, R159, R111 ;  /* 0x0000009fab6f7223 */ /* 0x040fe2000001006f */
[----:B------:R-:W-:Y:S01]  /*1bf0*/  FADD.FTZ R206, R158, R195 ;  /* 0x000000c39ece7221 */ /* 0x000fe20000010000 */
[----:B------:R-:W-:-:S07]  /*1c00*/  FFMA.FTZ R205, R171, R195, R156 ;  /* 0x000000c3abcd7223 */ /* 0x000fce000001009c */
.L_x_7821:
[----:B------:R-:W-:Y:S05]  /*1c10*/  BSYNC.RECONVERGENT B0 ;  /* 0x0000000000007941 */ /* 0x000fea0003800200 */
.L_x_7820:
[----:B------:R-:W-:Y:S04]  /*1c20*/  BSSY.RECONVERGENT B0, `(.L_x_7822) ;  /* 0x0000054000007945 */ /* 0x000fe80003800200 */
[----:B------:R-:W-:Y:S05]  /*1c30*/  @!P2 BRA `(.L_x_7823) ;  /* 0x000000040048a947 */ /* 0x000fea0003800000 */
[----:B------:R-:W0:Y:S08]  /*1c40*/  LDC.64 R8, c[0x0][0x3a8] ;  /* 0x0000ea00ff087b82 */ /* 0x000e300000000a00 */
[----:B------:R-:W1:Y:S01]  /*1c50*/  LDC.64 R156, c[0x0][0x428] ;  /* 0x00010a00ff9c7b82 */ /* 0x000e620000000a00 */
[----:B0-----:R-:W-:-:S05]  /*1c60*/  IMAD.WIDE.U32 R8, R207, 0x20, R8 ;  /* 0x00000020cf087825 */ /* 0x001fca00078e0008 */
[----:B------:R-:W2:Y:S01]  /*1c70*/  LDG.E.128 R4, desc[UR14][R8.64] ;  /* 0x0000000e08047981 */ /* 0x000ea2000c1e1d00 */
[----:B-1----:R-:W-:-:S03]  /*1c80*/  IMAD.WIDE.U32 R156, R207, 0x10, R156 ;  /* 0x00000010cf9c7825 */ /* 0x002fc600078e009c */
[----:B------:R0:W3:Y:S04]  /*1c90*/  LDG.E.128 R164, desc[UR14][R8.64+0x10] ;  /* 0x0000100e08a47981 */ /* 0x0000e8000c1e1d00 */
[----:B------:R-:W4:Y:S01]  /*1ca0*/  LDG.E.128 R156, desc[UR14][R156.64] ;  /* 0x0000000e9c9c7981 */ /* 0x000f22000c1e1d00 */
[----:B------:R-:W-:-:S04]  /*1cb0*/  ISETP.NE.U32.AND P0, PT, RZ, UR18, PT ;  /* 0x00000012ff007c0c */ /* 0x000fc8000bf05070 */
[----:B------:R-:W-:-:S13]  /*1cc0*/  ISETP.NE.AND.EX P0, PT, RZ, UR19, PT, P0 ;  /* 0x00000013ff007c0c */ /* 0x000fda000bf05300 */
[----:B0-----:R-:W0:Y:S02]  /*1cd0*/  @P0 LDC.64 R8, c[0x0][0x438] ;  /* 0x00010e00ff080b82 */ /* 0x001e240000000a00 */
[----:B0-----:R-:W-:-:S05]  /*1ce0*/  @P0 IMAD.WIDE.U32 R8, R207, 0x20, R8 ;  /* 0x00000020cf080825 */ /* 0x001fca00078e0008 */
[----:B------:R-:W5:Y:S04]  /*1cf0*/  @P0 LDG.E.128 R132, desc[UR14][R8.64] ;  /* 0x0000000e08840981 */ /* 0x000f68000c1e1d00 */
[----:B------:R0:W5:Y:S01]  /*1d00*/  @P0 LDG.E.128 R136, desc[UR14][R8.64+0x10] ;  /* 0x0000100e08880981 */ /* 0x000162000c1e1d00 */
[----:B------:R-:W-:Y:S01]  /*1d10*/  IADD3 R207, PT, PT, R207, 0x80, RZ ;  /* 0x00000080cfcf7810 */ /* 0x000fe20007ffe0ff */
[----:B--2---:R-:W-:Y:S01]  /*1d20*/  FADD.FTZ R3, R4, -UR25 ;  /* 0x8000001904037e21 */ /* 0x004fe20008010000 */
[----:B------:R-:W-:Y:S01]  /*1d30*/  FADD.FTZ R4, R5, -UR25 ;  /* 0x8000001905047e21 */ /* 0x000fe20008010000 */
[----:B------:R-:W-:Y:S01]  /*1d40*/  FADD.FTZ R5, R6, -UR25 ;  /* 0x8000001906057e21 */ /* 0x000fe20008010000 */
[----:B------:R-:W-:Y:S01]  /*1d50*/  FADD.FTZ R6, R7, -UR25 ;  /* 0x8000001907067e21 */ /* 0x000fe20008010000 */
[----:B------:R-:W-:-:S02]  /*1d60*/  FMUL.FTZ R3, R3, UR24 ;  /* 0x0000001803037c20 */ /* 0x000fc40008410000 */
[----:B------:R-:W-:Y:S01]  /*1d70*/  FMUL.FTZ R5, R5, UR24 ;  /* 0x0000001805057c20 */ /* 0x000fe20008410000 */
[C---:B----4-:R-:W-:Y:S02]  /*1d80*/  PRMT R189, R156.reuse, 0x7632, R189 ;  /* 0x000076329cbd7816 */ /* 0x050fe400000000bd */
[----:B------:R-:W-:Y:S02]  /*1d90*/  SHF.L.U32 R7, R156, 0x10, RZ ;  /* 0x000000109c077819 */ /* 0x000fe400000006ff */
[C---:B------:R-:W-:Y:S02]  /*1da0*/  PRMT R190, R157.reuse, 0x7632, R190 ;  /* 0x000076329dbe7816 */ /* 0x040fe400000000be */
[----:B0-----:R-:W-:Y:S01]  /*1db0*/  SHF.L.U32 R8, R157, 0x10, RZ ;  /* 0x000000109d087819 */ /* 0x001fe200000006ff */
[----:B---3--:R-:W-:Y:S01]  /*1dc0*/  FADD.FTZ R157, R164, -UR25 ;  /* 0x80000019a49d7e21 */ /* 0x008fe20008010000 */
[----:B------:R-:W-:Y:S01]  /*1dd0*/  PRMT R193, R159, 0x7632, R193 ;  /* 0x000076329fc17816 */ /* 0x000fe200000000c1 */
[----:B------:R-:W-:Y:S01]  /*1de0*/  FADD.FTZ R156, R166, -UR25 ;  /* 0x80000019a69c7e21 */ /* 0x000fe20008010000 */
[----:B------:R-:W-:Y:S01]  /*1df0*/  SHF.L.U32 R164, R189, 0x10, RZ ;  /* 0x00000010bda47819 */ /* 0x000fe200000006ff */
[-C--:B-----5:R-:W-:Y:S01]  /*1e00*/  FMUL.FTZ R194, R236, R7.reuse ;  /* 0x00000007ecc27220 */ /* 0x0a0fe20000410000 */
[----:B------:R-:W-:Y:S01]  /*1e10*/  FADD.FTZ R64, R64, R7 ;  /* 0x0000000740407221 */ /* 0x000fe20000010000 */
[----:B------:R-:W-:Y:S01]  /*1e20*/  FFMA.FTZ R104, R3, R7, R104 ;  /* 0x0000000703687223 */ /* 0x000fe20000010068 */
[----:B------:R-:W-:Y:S01]  /*1e30*/  FMUL.FTZ R7, R157, UR24 ;  /* 0x000000189d077c20 */ /* 0x000fe20008410000 */
[----:B------:R-:W-:Y:S01]  /*1e40*/  FADD.FTZ R66, R66, R8 ;  /* 0x0000000842427221 */ /* 0x000fe20000010000 */
[-C--:B------:R-:W-:Y:S01]  /*1e50*/  FFMA.FTZ R106, R5, R8.reuse, R106 ;  /* 0x00000008056a7223 */ /* 0x080fe2000001006a */
[----:B------:R-:W-:Y:S01]  /*1e60*/  FMUL.FTZ R192, R238, R8 ;  /* 0x00000008eec07220 */ /* 0x000fe20000410000 */
[----:B------:R-:W-:Y:S01]  /*1e70*/  FADD.FTZ R9, R165, -UR25 ;  /* 0x80000019a5097e21 */ /* 0x000fe20008010000 */
[----:B------:R-:W-:Y:S01]  /*1e80*/  SHF.L.U32 R157, R193, 0x10, RZ ;  /* 0x00000010c19d7819 */ /* 0x000fe200000006ff */
[----:B------:R-:W-:Y:S01]  /*1e90*/  FMUL.FTZ R8, R156, UR24 ;  /* 0x000000189c087c20 */ /* 0x000fe20008410000 */
[----:B------:R-:W-:Y:S01]  /*1ea0*/  FMUL.FTZ R4, R4, UR24 ;  /* 0x0000001804047c20 */ /* 0x000fe20008410000 */
[----:B------:R-:W-:Y:S01]  /*1eb0*/  FADD.FTZ R156, R206, R194 ;  /* 0x000000c2ce9c7221 */ /* 0x000fe20000010000 */
[----:B------:R-:W-:Y:S01]  /*1ec0*/  FFMA.FTZ R165, R3, R194, R205 ;  /* 0x000000c203a57223 */ /* 0x000fe200000100cd */
[----:B------:R-:W-:Y:S01]  /*1ed0*/  FMUL.FTZ R193, R237, R164 ;  /* 0x000000a4edc17220 */ /* 0x000fe20000410000 */
[----:B------:R-:W-:-:S02]  /*1ee0*/  PRMT R191, R158, 0x7632, R191 ;  /* 0x000076329ebf7816 */ /* 0x000fc400000000bf */
[----:B------:R-:W-:Y:S01]  /*1ef0*/  SHF.L.U32 R187, R158, 0x10, RZ ;  /* 0x000000109ebb7819 */ /* 0x000fe200000006ff */
[----:B------:R-:W-:Y:S01]  /*1f00*/  FMUL.FTZ R6, R6, UR24 ;  /* 0x0000001806067c20 */ /* 0x000fe20008410000 */
[----:B------:R-:W-:Y:S01]  /*1f10*/  SHF.L.U32 R158, R190, 0x10, RZ ;  /* 0x00000010be9e7819 */ /* 0x000fe200000006ff */
[----:B------:R-:W-:Y:S01]  /*1f20*/  FADD.FTZ R156, R156, R193 ;  /* 0x000000c19c9c7221 */ /* 0x000fe20000010000 */
[----:B------:R-:W-:Y:S01]  /*1f30*/  FFMA.FTZ R165, R4, R193, R165 ;  /* 0x000000c104a57223 */ /* 0x000fe200000100a5 */
[----:B------:R-:W-:Y:S02]  /*1f40*/  SHF.L.U32 R188, R159, 0x10, RZ ;  /* 0x000000109fbc7819 */ /* 0x000fe400000006ff */
[----:B------:R-:W-:Y:S01]  /*1f50*/  SHF.L.U32 R159, R191, 0x10, RZ ;  /* 0x00000010bf9f7819 */ /* 0x000fe200000006ff */
[-C--:B------:R-:W-:Y:S01]  /*1f60*/  FFMA.FTZ R107, R6, R158.reuse, R107 ;  /* 0x0000009e066b7223 */ /* 0x080fe2000001006b */
[----:B------:R-:W-:Y:S01]  /*1f70*/  FADD.FTZ R67, R67, R158 ;  /* 0x0000009e43437221 */ /* 0x000fe20000010000 */
[----:B------:R-:W-:Y:S01]  /*1f80*/  FMUL.FTZ R191, R239, R158 ;  /* 0x0000009eefbf7220 */ /* 0x000fe20000410000 */
[----:B------:R-:W-:Y:S01]  /*1f90*/  FADD.FTZ R156, R156, R192 ;  /* 0x000000c09c9c7221 */ /* 0x000fe20000010000 */
[----:B------:R-:W-:Y:S01]  /*1fa0*/  FFMA.FTZ R158, R5, R192, R165 ;  /* 0x000000c0059e7223 */ /* 0x000fe200000100a5 */
[----:B------:R-:W-:-:S02]  /*1fb0*/  FMUL.FTZ R190, R232, R187 ;  /* 0x000000bbe8be7220 */ /* 0x000fc40000410000 */
[----:B------:R-:W-:Y:S01]  /*1fc0*/  FADD.FTZ R156, R156, R191 ;  /* 0x000000bf9c9c7221 */ /* 0x000fe20000010000 */
[----:B------:R-:W-:Y:S01]  /*1fd0*/  FFMA.FTZ R158, R6, R191, R158 ;  /* 0x000000bf069e7223 */ /* 0x000fe2000001009e */
[----:B------:R-:W-:Y:S01]  /*1fe0*/  FMUL.FTZ R9, R9, UR24 ;  /* 0x0000001809097c20 */ /* 0x000fe20008410000 */
[----:B------:R-:W-:Y:S01]  /*1ff0*/  FMUL.FTZ R189, R233, R159 ;  /* 0x0000009fe9bd7220 */ /* 0x000fe20000410000 */
[----:B------:R-:W-:Y:S01]  /*2000*/  FADD.FTZ R156, R156, R190 ;  /* 0x000000be9c9c7221 */ /* 0x000fe20000010000 */
[----:B------:R-:W-:Y:S01]  /*2010*/  FFMA.FTZ R158, R7, R190, R158 ;  /* 0x000000be079e7223 */ /* 0x000fe2000001009e */
[----:B------:R-:W-:Y:S01]  /*2020*/  FADD.FTZ R62, R62, R188 ;  /* 0x000000bc3e3e7221 */ /* 0x000fe20000010000 */
[-C--:B------:R-:W-:Y:S01]  /*2030*/  FFMA.FTZ R102, R8, R188.reuse, R102 ;  /* 0x000000bc08667223 */ /* 0x080fe20000010066 */
[----:B------:R-:W-:Y:S01]  /*2040*/  FADD.FTZ R10, R167, -UR25 ;  /* 0x80000019a70a7e21 */ /* 0x000fe20008010000 */
[----:B------:R-:W-:Y:S01]  /*2050*/  FMUL.FTZ R188, R234, R188 ;  /* 0x000000bceabc7220 */ /* 0x000fe20000410000 */
        /* <DEDUP_REMOVED lines=15> */
[----:B------:R-:W-:-:S07]  /*2150*/  FFMA.FTZ R205, R10, R187, R158 ;  /* 0x000000bb0acd7223 */ /* 0x000fce000001009e */
.L_x_7823:
[----:B------:R-:W-:Y:S05]  /*2160*/  BSYNC.RECONVERGENT B0 ;  /* 0x0000000000007941 */ /* 0x000fea0003800200 */
.L_x_7822:
        /* <DEDUP_REMOVED lines=17> */
[----:B0-----:R-:W-:Y:S01]  /*2280*/  FADD.FTZ R175, R157, -UR25 ;  /* 0x800000199daf7e21 */ /* 0x001fe20008010000 */
[C---:B---3--:R-:W-:Y:S02]  /*2290*/  PRMT R185, R162.reuse, 0x7632, R185 ;  /* 0x00007632a2b97816 */ /* 0x048fe400000000b9 */
[----:B------:R-:W-:-:S02]  /*22a0*/  SHF.L.U32 R159, R162, 0x10, RZ ;  /* 0x00000010a29f7819 */ /* 0x000fc400000006ff */
[----:B------:R-:W-:Y:S01]  /*22b0*/  PRMT R182, R160, 0x7632, R182 ;  /* 0x00007632a0b67816 */ /* 0x000fe200000000b6 */
[----:B----4-:R-:W-:Y:S01]  /*22c0*/  FADD.FTZ R162, R164, -UR25 ;  /* 0x80000019a4a27e21 */ /* 0x010fe20008010000 */
[----:B------:R-:W-:Y:S02]  /*22d0*/  SHF.L.U32 R174, R160, 0x10, RZ ;  /* 0x00000010a0ae7819 */ /* 0x000fe400000006ff */
[C---:B------:R-:W-:Y:S02]  /*22e0*/  PRMT R207, R163.reuse, 0x7632, R207 ;  /* 0x00007632a3cf7816 */ /* 0x040fe400000000cf */
[----:B------:R-:W-:Y:S01]  /*22f0*/  SHF.L.U32 R181, R163, 0x10, RZ ;  /* 0x00000010a3b57819 */ /* 0x000fe200000006ff */
[----:B------:R-:W-:Y:S01]  /*2300*/  FADD.FTZ R163, R166, -UR25 ;  /* 0x80000019a6a37e21 */ /* 0x000fe20008010000 */
[----:B------:R-:W-:Y:S01]  /*2310*/  SHF.L.U32 R166, R182, 0x10, RZ ;  /* 0x00000010b6a67819 */ /* 0x000fe200000006ff */
[----:B------:R-:W-:Y:S01]  /*2320*/  FMUL.FTZ R162, R162, UR24 ;  /* 0x00000018a2a27c20 */ /* 0x000fe20008410000 */
[----:B------:R-:W-:Y:S01]  /*2330*/  FMUL.FTZ R177, R177, UR24 ;  /* 0x00000018b1b17c20 */ /* 0x000fe20008410000 */
[----:B-----5:R-:W-:Y:S01]  /*2340*/  FMUL.FTZ R186, R228, R174 ;  /* 0x000000aee4ba7220 */ /* 0x020fe20000410000 */
[----:B------:R-:W-:Y:S01]  /*2350*/  FADD.FTZ R179, R158, -UR25 ;  /* 0x800000199eb37e21 */ /* 0x000fe20008010000 */
[----:B------:R-:W-:Y:S01]  /*2360*/  PRMT R183, R161, 0x7632, R183 ;  /* 0x00007632a1b77816 */ /* 0x000fe200000000b7 */
[----:B------:R-:W-:Y:S01]  /*2370*/  FADD.FTZ R156, R165, -UR25 ;  /* 0x80000019a59c7e21 */ /* 0x000fe20008010000 */
[----:B------:R-:W-:Y:S01]  /*2380*/  FMUL.FTZ R176, R175, UR24 ;  /* 0x00000018afb07c20 */ /* 0x000fe20008410000 */
[----:B------:R-:W-:Y:S01]  /*2390*/  SHF.L.U32 R158, R161, 0x10, RZ ;  /* 0x00000010a19e7819 */ /* 0x000fe200000006ff */
[----:B------:R-:W-:Y:S01]  /*23a0*/  FADD.FTZ R52, R52, R159 ;  /* 0x0000009f34347221 */ /* 0x000fe20000010000 */
[----:B------:R-:W-:Y:S01]  /*23b0*/  SHF.L.U32 R165, R185, 0x10, RZ ;  /* 0x00000010b9a57819 */ /* 0x000fe200000006ff */
[-C--:B------:R-:W-:Y:S01]  /*23c0*/  FFMA.FTZ R92, R162, R159.reuse, R92 ;  /* 0x0000009fa25c7223 */ /* 0x080fe2000001005c */
[----:B------:R-:W-:Y:S01]  /*23d0*/  FMUL.FTZ R182, R224, R159 ;  /* 0x0000009fe0b67220 */ /* 0x000fe20000410000 */
[----:B------:R-:W-:Y:S01]  /*23e0*/  FMUL.FTZ R175, R163, UR24 ;  /* 0x00000018a3af7c20 */ /* 0x000fe20008410000 */
[----:B------:R-:W-:Y:S01]  /*23f0*/  FADD.FTZ R159, R206, R186 ;  /* 0x000000bace9f7221 */ /* 0x000fe20000010000 */
[----:B------:R-:W-:Y:S01]  /*2400*/  FFMA.FTZ R163, R177, R186, R205 ;  /* 0x000000bab1a37223 */ /* 0x000fe200000100cd */
[----:B------:R-:W-:Y:S01]  /*2410*/  FMUL.FTZ R185, R229, R166 ;  /* 0x000000a6e5b97220 */ /* 0x000fe20000410000 */
[----:B------:R-:W-:Y:S01]  /*2420*/  SHF.L.U32 R164, R183, 0x10, RZ ;  /* 0x00000010b7a47819 */ /* 0x000fe200000006ff */
[----:B------:R-:W-:Y:S01]  /*2430*/  FMUL.FTZ R161, R180, UR24 ;  /* 0x00000018b4a17c20 */ /* 0x000fe20008410000 */
[----:B------:R-:W-:Y:S01]  /*2440*/  FMUL.FTZ R160, R179, UR24 ;  /* 0x00000018b3a07c20 */ /* 0x000fe20008410000 */
[----:B------:R-:W-:Y:S01]  /*2450*/  FMUL.FTZ R184, R230, R158 ;  /* 0x0000009ee6b87220 */ /* 0x000fe20000410000 */
[----:B------:R-:W-:Y:S01]  /*2460*/  FADD.FTZ R159, R159, R185 ;  /* 0x000000b99f9f7221 */ /* 0x000fe20000010000 */
[----:B------:R-:W-:Y:S01]  /*2470*/  FFMA.FTZ R163, R176, R185, R163 ;  /* 0x000000b9b0a37223 */ /* 0x000fe200000100a3 */
[-C--:B------:R-:W-:Y:S01]  /*2480*/  FFMA.FTZ R99, R161, R164.reuse, R99 ;  /* 0x000000a4a1637223 */ /* 0x080fe20000010063 */
        /* <DEDUP_REMOVED lines=33> */
.L_x_7825:
[----:B------:R-:W-:Y:S05]  /*26a0*/  BSYNC.RECONVERGENT B0 ;  /* 0x0000000000007941 */ /* 0x000fea0003800200 */
.L_x_7824:
        /* <DEDUP_REMOVED lines=31> */
.L_x_7827:
[----:B------:R-:W-:Y:S05]  /*28a0*/  BSYNC.RECONVERGENT B0 ;  /* 0x0000000000007941 */ /* 0x000fea0003800200 */
.L_x_7826:
        /* <DEDUP_REMOVED lines=49> */
[----:B------:R-:W-:Y:S01]  /*2bc0*/  FFMA.FTZ R157, R11, UR4, R166 ;  /* 0x000000040b9d7c23 */ /* 0x000fe200080100a6 */
[----:B------:R-:W-:-:S03]  /*2bd0*/  FADD.FTZ R164, R215, -R164 ;  /* 0x800000a4d7a47221 */ /* 0x000fc60000010000 */
[----:B------:R-:W-:Y:S01]  /*2be0*/  FADD.FTZ R157, R218, -R157 ;  /* 0x8000009dda9d7221 */ /* 0x000fe20000010000 */
[----:B------:R-:W-:-:S03]  /*2bf0*/  FMUL.FTZ R164, R164, UR24 ;  /* 0x00000018a4a47c20 */ /* 0x000fc60008410000 */
[----:B------:R-:W-:Y:S01]  /*2c00*/  FMUL.FTZ R157, R157, UR24 ;  /* 0x000000189d9d7c20 */ /* 0x000fe20008410000 */
[----:B------:R-:W-:-:S03]  /*2c10*/  FMUL.FTZ R164, R164, UR12 ;  /* 0x0000000ca4a47c20 */ /* 0x000fc60008410000 */
[----:B------:R-:W-:-:S05]  /*2c20*/  FMUL.FTZ R157, R157, UR12 ;  /* 0x0000000c9d9d7c20 */ /* 0x000fca0008410000 */
[----:B------:R-:W-:Y:S01]  /*2c30*/  F2FP.BF16.F32.PACK_AB R157, R157, R158 ;  /* 0x0000009e9d9d723e */ /* 0x000fe200000010ff */
[----:B------:R-:W-:-:S04]  /*2c40*/  FFMA.FTZ R158, R14, UR4, R166 ;  /* 0x000000040e9e7c23 */ /* 0x000fc800080100a6 */
[----:B------:R-:W-:-:S04]  /*2c50*/  FADD.FTZ R158, R216, -R158 ;  /* 0x8000009ed89e7221 */ /* 0x000fc80000010000 */
[----:B------:R-:W-:-:S04]  /*2c60*/  FMUL.FTZ R158, R158, UR24 ;  /* 0x000000189e9e7c20 */ /* 0x000fc80008410000 */
[----:B------:R-:W-:-:S05]  /*2c70*/  FMUL.FTZ R158, R158, UR12 ;  /* 0x0000000c9e9e7c20 */ /* 0x000fca0008410000 */
[----:B------:R-:W-:Y:S01]  /*2c80*/  F2FP.BF16.F32.PACK_AB R158, R158, R159 ;  /* 0x0000009f9e9e723e */ /* 0x000fe200000010ff */
[----:B------:R-:W-:-:S04]  /*2c90*/  FFMA.FTZ R159, R15, UR4, R166 ;  /* 0x000000040f9f7c23 */ /* 0x000fc800080100a6 */
[----:B------:R-:W-:-:S04]  /*2ca0*/  FADD.FTZ R159, R214, -R159 ;  /* 0x8000009fd69f7221 */ /* 0x000fc80000010000 */
[----:B------:R-:W-:-:S04]  /*2cb0*/  FMUL.FTZ R159, R159, UR24 ;  /* 0x000000189f9f7c20 */ /* 0x000fc80008410000 */
[----:B------:R-:W-:-:S05]  /*2cc0*/  FMUL.FTZ R159, R159, UR12 ;  /* 0x0000000c9f9f7c20 */ /* 0x000fca0008410000 */
[----:B------:R-:W-:Y:S01]  /*2cd0*/  F2FP.BF16.F32.PACK_AB R159, R159, R164 ;  /* 0x000000a49f9f723e */ /* 0x000fe200000010ff */
[----:B------:R-:W-:Y:S06]  /*2ce0*/  BRA `(.L_x_7833) ;  /* 0x0000000000907947 */ /* 0x000fec0003800000 */
.L_x_7832:
        /* <DEDUP_REMOVED lines=15> */
[----:B------:R-:W-:-:S03]  /*2de0*/  FMUL.FTZ R155, R155, UR24 ;  /* 0x000000189b9b7c20 */ /* 0x000fc60008410000 */
[----:B------:R-:W-:Y:S01]  /*2df0*/  F2FP.BF16.F32.PACK_AB R159, R148, R159 ;  /* 0x0000009f949f723e */ /* 0x000fe200000010ff */
[----:B------:R-:W-:Y:S01]  /*2e00*/  FFMA.FTZ R148, R12, UR4, R166 ;  /* 0x000000040c947c23 */ /* 0x000fe200080100a6 */
[----:B------:R-:W-:Y:S01]  /*2e10*/  FMUL.FTZ R149, R149, UR24 ;  /* 0x0000001895957c20 */ /* 0x000fe20008410000 */
[----:B------:R-:W-:Y:S02]  /*2e20*/  FMUL.FTZ R153, R155, UR12 ;  /* 0x0000000c9b997c20 */ /* 0x000fe40008410000 */
[----:B------:R-:W-:Y:S01]  /*2e30*/  FADD.FTZ R148, R217, -R148 ;  /* 0x80000094d9947221 */ /* 0x000fe20000010000 */
[----:B------:R-:W-:-:S03]  /*2e40*/  FMUL.FTZ R152, R149, UR12 ;  /* 0x0000000c95987c20 */ /* 0x000fc60008410000 */
[----:B------:R-:W-:-:S04]  /*2e50*/  FMUL.FTZ R148, R148, UR24 ;  /* 0x0000001894947c20 */ /* 0x000fc80008410000 */
[----:B------:R-:W-:-:S05]  /*2e60*/  FMUL.FTZ R158, R148, UR12 ;  /* 0x0000000c949e7c20 */ /* 0x000fca0008410000 */
[----:B------:R-:W-:Y:S01]  /*2e70*/  F2FP.BF16.F32.PACK_AB R158, R152, R158 ;  /* 0x0000009e989e723e */ /* 0x000fe200000010ff */
[----:B------:R-:W-:-:S05]  /*2e80*/  FMUL.FTZ R152, R154, UR12 ;  /* 0x0000000c9a987c20 */ /* 0x000fca0008410000 */
        /* <DEDUP_REMOVED lines=8> */
[----:B------:R-:W-:-:S05]  /*2f10*/  FMUL.FTZ R164, R153, UR12 ;  /* 0x0000000c99a47c20 */ /* 0x000fca0008410000 */
[----:B------:R-:W-:-:S07]  /*2f20*/  F2FP.BF16.F32.PACK_AB R156, R164, R156 ;  /* 0x0000009ca49c723e */ /* 0x000fce00000010ff */
.L_x_7833:
        /* <DEDUP_REMOVED lines=8> */
.L_x_7831:
[----:B------:R-:W-:Y:S05]  /*2fb0*/  BSYNC.RECONVERGENT B1 ;  /* 0x0000000000017941 */ /* 0x000fea0003800200 */
.L_x_7830:
        /* <DEDUP_REMOVED lines=17> */
[----:B0-----:R-:W-:Y:S01]  /*30d0*/  FMUL.FTZ R159, R150, UR12 ;  /* 0x0000000c969f7c20 */ /* 0x001fe20008410000 */
        /* <DEDUP_REMOVED lines=22> */
[----:B------:R-:W-:Y:S01]  /*3240*/  F2FP.BF16.F32.PACK_AB R156, R164, R156 ;  /* 0x0000009ca49c723e */ /* 0x000fe200000010ff */
[----:B------:R-:W-:Y:S06]  /*3250*/  BRA `(.L_x_7837) ;  /* 0x0000000000907947 */ /* 0x000fec0003800000 */
.L_x_7836:
        /* <DEDUP_REMOVED lines=35> */
[----:B------:R-:W-:-:S07]  /*3490*/  F2FP.BF16.F32.PACK_AB R159, R159, R164 ;  /* 0x000000a49f9f723e */ /* 0x000fce00000010ff */
.L_x_7837:
        /* <DEDUP_REMOVED lines=8> */
.L_x_7835:
[----:B------:R-:W-:Y:S05]  /*3520*/  BSYNC.RECONVERGENT B1 ;  /* 0x0000000000017941 */ /* 0x000fea0003800200 */
.L_x_7834:
        /* <DEDUP_REMOVED lines=16> */
[----:B01----:R-:W-:Y:S01]  /*3630*/  FMUL.FTZ R159, R150, UR12 ;  /* 0x0000000c969f7c20 */ /* 0x003fe20008410000 */
[----:B------:R-:W-:Y:S01]  /*3640*/  FMUL.FTZ R148, R151, UR12 ;  /* 0x0000000c97947c20 */ /* 0x000fe20008410000 */
[----:B------:R-:W-:-:S04]  /*3650*/  FADD.FTZ R149, R198, -R149 ;  /* 0x80000095c6957221 */ /* 0x000fc80000010000 */
[----:B------:R-:W-:Y:S01]  /*3660*/  F2FP.BF16.F32.PACK_AB R159, R148, R159 ;  /* 0x0000009f949f723e */ /* 0x000fe200000010ff */
[----:B------:R-:W-:-:S04]  /*3670*/  FFMA.FTZ R148, R170, UR4, R166 ;  /* 0x00000004aa947c23 */ /* 0x000fc800080100a6 */
[----:B------:R-:W-:Y:S01]  /*3680*/  FADD.FTZ R154, R197, -R148 ;  /* 0x80000094c59a7221 */ /* 0x000fe20000010000 */
[----:B------:R-:W-:-:S03]  /*3690*/  FMUL.FTZ R148, R149, UR24 ;  /* 0x0000001895947c20 */ /* 0x000fc60008410000 */
[----:B------:R-:W-:Y:S01]  /*36a0*/  FMUL.FTZ R149, R154, UR24 ;  /* 0x000000189a957c20 */ /* 0x000fe20008410000 */
[----:B------:R-:W-:Y:S01]  /*36b0*/  FADD.FTZ R154, R200, -R153 ;  /* 0x80000099c89a7221 */ /* 0x000fe20000010000 */
[----:B------:R-:W-:Y:S01]  /*36c0*/  FMUL.FTZ R158, R148, UR12 ;  /* 0x0000000c949e7c20 */ /* 0x000fe20008410000 */
[----:B------:R-:W-:Y:S01]  /*36d0*/  FMUL.FTZ R153, R155, UR12 ;  /* 0x0000000c9b997c20 */ /* 0x000fe20008410000 */
[----:B------:R-:W-:Y:S01]  /*36e0*/  FMUL.FTZ R152, R149, UR12 ;  /* 0x0000000c95987c20 */ /* 0x000fe20008410000 */
[----:B------:R-:W-:-:S04]  /*36f0*/  FMUL.FTZ R154, R154, UR24 ;  /* 0x000000189a9a7c20 */ /* 0x000fc80008410000 */
        /* <DEDUP_REMOVED lines=13> */
.L_x_7840:
[--C-:B01----:R-:W-:Y:S01]  /*37d0*/  FFMA.FTZ R157, R24, UR4, R166.reuse ;  /* 0x00000004189d7c23 */ /* 0x103fe200080100a6 */
        /* <DEDUP_REMOVED lines=35> */
.L_x_7841:
        /* <DEDUP_REMOVED lines=8> */
.L_x_7839:
[----:B------:R-:W-:Y:S05]  /*3a90*/  BSYNC.RECONVERGENT B1 ;  /* 0x0000000000017941 */ /* 0x000fea0003800200 */
.L_x_7838:
        /* <DEDUP_REMOVED lines=16> */
[----:B012---:R-:W-:Y:S01]  /*3ba0*/  FMUL.FTZ R159, R150, UR12 ;  /* 0x0000000c969f7c20 */ /* 0x007fe20008410000 */
        /* <DEDUP_REMOVED lines=25> */
.L_x_7844:
[--C-:B012---:R-:W-:Y:S01]  /*3d40*/  FFMA.FTZ R157, R3, UR4, R166.reuse ;  /* 0x00000004039d7c23 */ /* 0x107fe200080100a6 */
        /* <DEDUP_REMOVED lines=35> */
.L_x_7845:
        /* <DEDUP_REMOVED lines=8> */
.L_x_7843:
[----:B------:R-:W-:Y:S05]  /*4000*/  BSYNC.RECONVERGENT B1 ;  /* 0x0000000000017941 */ /* 0x000fea0003800200 */
.L_x_7842:
        /* <DEDUP_REMOVED lines=15> */
[----:B0123--:R-:W-:Y:S01]  /*4100*/  FMUL.FTZ R159, R150, UR12 ;  /* 0x0000000c969f7c20 */ /* 0x00ffe20008410000 */
        /* <DEDUP_REMOVED lines=25> */
.L_x_7847:
[--C-:B0123--:R-:W-:Y:S01]  /*42a0*/  FFMA.FTZ R157, R177, UR4, R166.reuse ;  /* 0x00000004b19d7c23 */ /* 0x10ffe200080100a6 */
        /* <DEDUP_REMOVED lines=35> */
.L_x_7848:
        /* <DEDUP_REMOVED lines=8> */
.L_x_7829:
        /* <DEDUP_REMOVED lines=26> */
[----:B------:R-:W-:-:S03]  /*4700*/  FFMA.FTZ R164, R164, UR24, R46 ;  /* 0x00000018a4a47c23 */ /* 0x000fc6000801002e */
[----:B------:R-:W-:Y:S01]  /*4710*/  FFMA.FTZ R157, R157, UR24, R51 ;  /* 0x000000189d9d7c23 */ /* 0x000fe20008010033 */
[----:B------:R-:W-:-:S03]  /*4720*/  FMUL.FTZ R164, R164, UR12 ;  /* 0x0000000ca4a47c20 */ /* 0x000fc60008410000 */
[----:B------:R-:W-:-:S05]  /*4730*/  FMUL.FTZ R157, R157, UR12 ;  /* 0x0000000c9d9d7c20 */ /* 0x000fca0008410000 */
[----:B------:R-:W-:Y:S01]  /*4740*/  F2FP.BF16.F32.PACK_AB R157, R157, R158 ;  /* 0x0000009e9d9d723e */ /* 0x000fe200000010ff */
[----:B------:R-:W-:-:S04]  /*4750*/  FFMA.FTZ R158, R14, UR4, R166 ;  /* 0x000000040e9e7c23 */ /* 0x000fc800080100a6 */
[----:B------:R-:W-:-:S04]  /*4760*/  FADD.FTZ R158, R216, -R158 ;  /* 0x8000009ed89e7221 */ /* 0x000fc80000010000 */
[----:B------:R-:W-:-:S04]  /*4770*/  FFMA.FTZ R158, R158, UR24, R45 ;  /* 0x000000189e9e7c23 */ /* 0x000fc8000801002d */
[----:B------:R-:W-:-:S05]  /*4780*/  FMUL.FTZ R158, R158, UR12 ;  /* 0x0000000c9e9e7c20 */ /* 0x000fca0008410000 */
[----:B------:R-:W-:Y:S01]  /*4790*/  F2FP.BF16.F32.PACK_AB R158, R158, R159 ;  /* 0x0000009f9e9e723e */ /* 0x000fe200000010ff */
[----:B------:R-:W-:-:S04]  /*47a0*/  FFMA.FTZ R159, R15, UR4, R166 ;  /* 0x000000040f9f7c23 */ /* 0x000fc800080100a6 */
[----:B------:R-:W-:-:S04]  /*47b0*/  FADD.FTZ R159, R214, -R159 ;  /* 0x8000009fd69f7221 */ /* 0x000fc80000010000 */
[----:B------:R-:W-:-:S04]  /*47c0*/  FFMA.FTZ R159, R159, UR24, R47 ;  /* 0x000000189f9f7c23 */ /* 0x000fc8000801002f */
[----:B------:R-:W-:-:S05]  /*47d0*/  FMUL.FTZ R159, R159, UR12 ;  /* 0x0000000c9f9f7c20 */ /* 0x000fca0008410000 */
[----:B------:R-:W-:Y:S01]  /*47e0*/  F2FP.BF16.F32.PACK_AB R159, R159, R164 ;  /* 0x000000a49f9f723e */ /* 0x000fe200000010ff */
[----:B------:R-:W-:Y:S06]  /*47f0*/  BRA `(.L_x_7852) ;  /* 0x0000000000907947 */ /* 0x000fec0003800000 */
.L_x_7851:
        /* <DEDUP_REMOVED lines=15> */
[----:B------:R-:W-:-:S03]  /*48f0*/  FFMA.FTZ R155, R155, UR24, R51 ;  /* 0x000000189b9b7c23 */ /* 0x000fc60008010033 */
[----:B------:R-:W-:Y:S01]  /*4900*/  F2FP.BF16.F32.PACK_AB R159, R148, R159 ;  /* 0x0000009f949f723e */ /* 0x000fe200000010ff */
[----:B------:R-:W-:Y:S01]  /*4910*/  FFMA.FTZ R148, R12, UR4, R166 ;  /* 0x000000040c947c23 */ /* 0x000fe200080100a6 */
[----:B------:R-:W-:-:S03]  /*4920*/  FMUL.FTZ R153, R155, UR12 ;  /* 0x0000000c9b997c20 */ /* 0x000fc60008410000 */
[----:B------:R-:W-:-:S04]  /*4930*/  FADD.FTZ R149, R217, -R148 ;  /* 0x80000094d9957221 */ /* 0x000fc80000010000 */
[----:B------:R-:W-:Y:S01]  /*4940*/  FFMA.FTZ R148, R149, UR24, R44 ;  /* 0x0000001895947c23 */ /* 0x000fe2000801002c */
[----:B------:R-:W-:-:S03]  /*4950*/  FFMA.FTZ R149, R152, UR24, R45 ;  /* 0x0000001898957c23 */ /* 0x000fc6000801002d */
[----:B------:R-:W-:Y:S01]  /*4960*/  FMUL.FTZ R158, R148, UR12 ;  /* 0x0000000c949e7c20 */ /* 0x000fe20008410000 */
        /* <DEDUP_REMOVED lines=11> */
[----:B------:R-:W-:-:S05]  /*4a20*/  FMUL.FTZ R164, R153, UR12 ;  /* 0x0000000c99a47c20 */ /* 0x000fca0008410000 */
[----:B------:R-:W-:-:S07]  /*4a30*/  F2FP.BF16.F32.PACK_AB R156, R164, R156 ;  /* 0x0000009ca49c723e */ /* 0x000fce00000010ff */
.L_x_7852:
        /* <DEDUP_REMOVED lines=10> */
.L_x_7850:
[----:B------:R-:W-:Y:S05]  /*4ae0*/  BSYNC.RECONVERGENT B1 ;  /* 0x0000000000017941 */ /* 0x000fea0003800200 */
.L_x_7849:
        /* <DEDUP_REMOVED lines=13> */
[----:B------:R-:W-:Y:S01]  /*4bc0*/  FFMA.FTZ R150, R149, UR24, R38 ;  /* 0x0000001895967c23 */ /* 0x000fe20008010026 */
[----:B------:R-:W-:Y:S01]  /*4bd0*/  FFMA.FTZ R151, R148, UR24, R39 ;  /* 0x0000001894977c23 */ /* 0x000fe20008010027 */
[----:B------:R-:W-:Y:S01]  /*4be0*/  FADD.FTZ R154, R211, -R154 ;  /* 0x8000009ad39a7221 */ /* 0x000fe20000010000 */
[----:B------:R-:W-:Y:S01]  /*4bf0*/  FADD.FTZ R155, R210, -R155 ;  /* 0x8000009bd29b7221 */ /* 0x000fe20000010000 */
[----:B0-----:R-:W-:Y:S01]  /*4c00*/  FMUL.FTZ R159, R150, UR12 ;  /* 0x0000000c969f7c20 */ /* 0x001fe20008410000 */
        /* <DEDUP_REMOVED lines=22> */
[----:B------:R-:W-:Y:S01]  /*4d70*/  F2FP.BF16.F32.PACK_AB R156, R164, R156 ;  /* 0x0000009ca49c723e */ /* 0x000fe200000010ff */
[----:B------:R-:W-:Y:S06]  /*4d80*/  BRA `(.L_x_7856) ;  /* 0x0000000000907947 */ /* 0x000fec0003800000 */
.L_x_7855:
        /* <DEDUP_REMOVED lines=35> */
[----:B------:R-:W-:-:S07]  /*4fc0*/  F2FP.BF16.F32.PACK_AB R159, R159, R164 ;  /* 0x000000a49f9f723e */ /* 0x000fce00000010ff */
.L_x_7856:
        /* <DEDUP_REMOVED lines=8> */
.L_x_7854:
[----:B------:R-:W-:Y:S05]  /*5050*/  BSYNC.RECONVERGENT B1 ;  /* 0x0000000000017941 */ /* 0x000fea0003800200 */
.L_x_7853:
        /* <DEDUP_REMOVED lines=12> */
[----:B------:R-:W-:Y:S01]  /*5120*/  FFMA.FTZ R150, R149, UR24, R30 ;  /* 0x0000001895967c23 */ /* 0x000fe2000801001e */
[----:B------:R-:W-:Y:S01]  /*5130*/  FFMA.FTZ R151, R148, UR24, R31 ;  /* 0x0000001894977c23 */ /* 0x000fe2000801001f */
[----:B------:R-:W-:Y:S01]  /*5140*/  FFMA.FTZ R149, R168, UR4, R166 ;  /* 0x00000004a8957c23 */ /* 0x000fe200080100a6 */
[----:B------:R-:W-:Y:S01]  /*5150*/  FFMA.FTZ R155, R155, UR24, R35 ;  /* 0x000000189b9b7c23 */ /* 0x000fe20008010023 */
[----:B01----:R-:W-:Y:S01]  /*5160*/  FMUL.FTZ R159, R150, UR12 ;  /* 0x0000000c969f7c20 */ /* 0x003fe20008410000 */
[----:B------:R-:W-:Y:S01]  /*5170*/  FMUL.FTZ R148, R151, UR12 ;  /* 0x0000000c97947c20 */ /* 0x000fe20008410000 */
[----:B------:R-:W-:-:S04]  /*5180*/  FADD.FTZ R149, R198, -R149 ;  /* 0x80000095c6957221 */ /* 0x000fc80000010000 */
[----:B------:R-:W-:Y:S01]  /*5190*/  F2FP.BF16.F32.PACK_AB R159, R148, R159 ;  /* 0x0000009f949f723e */ /* 0x000fe200000010ff */
[----:B------:R-:W-:-:S04]  /*51a0*/  FFMA.FTZ R148, R170, UR4, R166 ;  /* 0x00000004aa947c23 */ /* 0x000fc800080100a6 */
[----:B------:R-:W-:Y:S01]  /*51b0*/  FADD.FTZ R154, R197, -R148 ;  /* 0x80000094c59a7221 */ /* 0x000fe20000010000 */
[----:B------:R-:W-:-:S03]  /*51c0*/  FFMA.FTZ R148, R149, UR24, R28 ;  /* 0x0000001895947c23 */ /* 0x000fc6000801001c */
[----:B------:R-:W-:Y:S01]  /*51d0*/  FFMA.FTZ R149, R154, UR24, R29 ;  /* 0x000000189a957c23 */ /* 0x000fe2000801001d */
[----:B------:R-:W-:Y:S01]  /*51e0*/  FADD.FTZ R154, R200, -R153 ;  /* 0x80000099c89a7221 */ /* 0x000fe20000010000 */
[----:B------:R-:W-:Y:S01]  /*51f0*/  FMUL.FTZ R158, R148, UR12 ;  /* 0x0000000c949e7c20 */ /* 0x000fe20008410000 */
[----:B------:R-:W-:Y:S01]  /*5200*/  FMUL.FTZ R153, R155, UR12 ;  /* 0x0000000c9b997c20 */ /* 0x000fe20008410000 */
[----:B------:R-:W-:Y:S01]  /*5210*/  FMUL.FTZ R152, R149, UR12 ;  /* 0x0000000c95987c20 */ /* 0x000fe20008410000 */
[----:B------:R-:W-:-:S04]  /*5220*/  FFMA.FTZ R154, R154, UR24, R34 ;  /* 0x000000189a9a7c23 */ /* 0x000fc80008010022 */
        /* <DEDUP_REMOVED lines=13> */
.L_x_7859:
        /* <DEDUP_REMOVED lines=36> */
.L_x_7860:
        /* <DEDUP_REMOVED lines=8> */
.L_x_7858:
[----:B------:R-:W-:Y:S05]  /*55c0*/  BSYNC.RECONVERGENT B1 ;  /* 0x0000000000017941 */ /* 0x000fea0003800200 */
.L_x_7857:
        /* <DEDUP_REMOVED lines=16> */
[----:B012---:R-:W-:Y:S01]  /*56d0*/  FMUL.FTZ R159, R150, UR12 ;  /* 0x0000000c969f7c20 */ /* 0x007fe20008410000 */
        /* <DEDUP_REMOVED lines=25> */
.L_x_7863:
        /* <DEDUP_REMOVED lines=36> */
.L_x_7864:
        /* <DEDUP_REMOVED lines=8> */
.L_x_7862:
[----:B------:R-:W-:Y:S05]  /*5b30*/  BSYNC.RECONVERGENT B1 ;  /* 0x0000000000017941 */ /* 0x000fea0003800200 */
.L_x_7861:
        /* <DEDUP_REMOVED lines=15> */
[----:B0123--:R-:W-:Y:S01]  /*5c30*/  FMUL.FTZ R159, R150, UR12 ;  /* 0x0000000c969f7c20 */ /* 0x00ffe20008410000 */
        /* <DEDUP_REMOVED lines=25> */
.L_x_7865:
        /* <DEDUP_REMOVED lines=15> */
[----:B------:R-:W-:-:S03]  /*5ec0*/  FMUL.FTZ R159, R159, UR12 ;  /* 0x0000000c9f9f7c20 */ /* 0x000fc60008410000 */
        /* <DEDUP_REMOVED lines=20> */
.L_x_7866:
[----:B------:R-:W0:Y:S02]  /*6010*/  @P0 LDC.64 R164, c[0x0][0x478] ;  /* 0x00011e00ffa40b82 */ /* 0x000e240000000a00 */
[----:B0-----:R-:W-:-:S05]  /*6020*/  @P0 IMAD.WIDE.U32 R164, R2, 0x20, R164 ;  /* 0x0000002002a40825 */ /* 0x001fca00078e00a4 */
[----:B------:R-:W-:Y:S04]  /*6030*/  @P0 STG.E.128 desc[UR14][R164.64], R152 ;  /* 0x00000098a4000986 */ /* 0x000fe8000c101d0e */
[----:B------:R0:W-:Y:S02]  /*6040*/  @P0 STG.E.128 desc[UR14][R164.64+0x10], R148 ;  /* 0x00001094a4000986 */ /* 0x0001e4000c101d0e */
[----:B0-----:R-:W0:Y:S02]  /*6050*/  LDC.64 R164, c[0x0][0x468] ;  /* 0x00011a00ffa47b82 */ /* 0x001e240000000a00 */
[----:B0-----:R-:W-:-:S05]  /*6060*/  IMAD.WIDE.U32 R164, R2, 0x10, R164 ;  /* 0x0000001002a47825 */ /* 0x001fca00078e00a4 */
[----:B------:R4:W-:Y:S02]  /*6070*/  STG.E.128 desc[UR14][R164.64], R156 ;  /* 0x0000009ca4007986 */ /* 0x0009e4000c101d0e */
.L_x_7846:
[----:B------:R-:W-:Y:S05]  /*6080*/  BSYNC.RECONVERGENT B0 ;  /* 0x0000000000007941 */ /* 0x000fea0003800200 */
.L_x_7828:
[----:B------:R-:W-:Y:S02]  /*6090*/  UIADD3 UR7, UPT, UPT, UR7, UR22, URZ ;  /* 0x0000001607077290 */ /* 0x000fe4000fffe0ff */
[----:B------:R-:W-:Y:S02]  /*60a0*/  UPLOP3.LUT UP2, UPT, UPT, UPT, UP2, 0x40, 0x4 ;  /* 0x000000000004789c */ /* 0x000fe40003f4e820 */
[----:B------:R-:W-:-:S09]  /*60b0*/  UISETP.GE.AND UP1, UPT, UR7, UR23, UPT ;  /* 0x000000170700728c */ /* 0x000fd2000bf26270 */
[----:B------:R-:W-:Y:S05]  /*60c0*/  BRA.U !UP1, `(.L_x_7867) ;  /* 0xffffffa909187547 */ /* 0x000fea000b83ffff */
.L_x_7815:
[----:B------:R-:W0:Y:S08]  /*60d0*/  S2UR UR4, SR_CTAID.X ;  /* 0x00000000000479c3 */ /* 0x000e300000002500 */
        /* <DEDUP_REMOVED lines=49> */
.L_x_7868:
        /* <DEDUP_REMOVED lines=9> */
.L_x_19354:


//--------------------- .text._ZN10layer_norm13ln_bwd_kernelINS_13Kernel_traitsIf13__nv_bfloat16fS2_fjLj5120ELj1ELj1ELj4ELj16ENS_18Kernel_traits_baseILj5120EfS2_fS2_fjLj128EEEEELb0ELb0ELb0ELb1EEEvNS_9BwdParamsE --------------------------
	.section	.text._ZN10layer_norm13ln_bwd_kernelINS_13Kernel_traitsIf13__nv_bfloat16fS2_fjLj5120ELj1ELj1ELj4ELj16ENS_18Kernel_traits_baseILj5120EfS2_fS2_fjLj128EEEEELb0ELb0ELb0ELb1EEEvNS_9BwdParamsE,"ax",@progbits
	.align	128
        .global         _ZN10layer_norm13ln_bwd_kernelINS_13Kernel_traitsIf13__nv_bfloat16fS2_fjLj5120ELj1ELj1ELj4ELj16ENS_18Kernel_traits_baseILj5120EfS2_fS2_fjLj128EEEEELb0ELb0ELb0ELb1EEEvNS_9BwdParamsE
        .type           _ZN10layer_norm13ln_bwd_kernelINS_13Kernel_traitsIf13__nv_bfloat16fS2_fjLj5120ELj1ELj1ELj4ELj16ENS_18Kernel_traits_baseILj5120EfS2_fS2_fjLj128EEEEELb0ELb0ELb0ELb1EEEvNS_9BwdParamsE,@function
        .size           _ZN10layer_norm13ln_bwd_kernelINS_13Kernel_traitsIf13__nv_bfloat16fS2_fjLj5120ELj1ELj1ELj4ELj16ENS_18Kernel_traits_baseILj5120EfS2_fS2_fjLj128EEEEELb0ELb0ELb0ELb1EEEvNS_9BwdParamsE,(.L_x_19355 - _ZN10layer_norm13ln_bwd_kernelINS_13Kernel_traitsIf13__nv_bfloat16fS2_fjLj5120ELj1ELj1ELj4ELj16ENS_18Kernel_traits_baseILj5120EfS2_fS2_fjLj128EEEEELb0ELb0ELb0ELb1EEEvNS_9BwdParamsE)
        .other          _ZN10layer_norm13ln_bwd_kernelINS_13Kernel_traitsIf13__nv_bfloat16fS2_fjLj5120ELj1ELj1ELj4ELj16ENS_18Kernel_traits_baseILj5120EfS2_fS2_fjLj128EEEEELb0ELb0ELb0ELb1EEEvNS_9BwdParamsE,@"STO_CUDA_ENTRY STV_DEFAULT"
_ZN10layer_norm13ln_bwd_kernelINS_13Kernel_traitsIf13__nv_bfloat16fS2_fjLj5120ELj1ELj1ELj4ELj16ENS_18Kernel_traits_baseILj5120EfS2_fS2_fjLj128EEEEELb0ELb0ELb0ELb1EEEvNS_9BwdParamsE:
.text._ZN10layer_norm13ln_bwd_kernelINS_13Kernel_traitsIf13__nv_bfloat16fS2_fjLj5120ELj1ELj1ELj4ELj16ENS_18Kernel_traits_baseILj5120EfS2_fS2_fjLj128EEEEELb0ELb0ELb0ELb1EEEvNS_9BwdParamsE:
        /* <DEDUP_REMOVED lines=48> */
[----:B------:R1:W-:Y:S01]  /*0300*/  STL [R1+0x3c], RZ ;  /* 0x00003cff01007387 */ /* 0x0003e20000100800 */
[----:B------:R-:W2:Y:S08]  /*0310*/  LDC.64 R2, c[0x0][0x3d0] ;  /* 0x0000f400ff027b82 */ /* 0x000eb00000000a00 */
[----:B------:R-:W3:Y:S01]  /*0320*/  LDC.64 R4, c[0x0][0x3e0] ;  /* 0x0000f800ff047b82 */ /* 0x000ee20000000a00 */
[----:B------:R1:W-:Y:S01]  /*0330*/  STL [R1+0x38], RZ ;  /* 0x000038ff01007387 */ /* 0x0003e20000100800 */
[----:B------:R-:W-:Y:S01]  /*0340*/  HFMA2 R252, -RZ, RZ, 0, 0 ;  /* 0x00000000fffc7431 */ /* 0x000fe200000001ff */
[----:B------:R-:W-:-:S02]  /*0350*/  UPLOP3.LUT UP1, UPT, UPT, UPT, UPT, 0x40, 0x4 ;  /* 0x000000000004789c */ /* 0x000fc40003f2e870 */
[----:B------:R1:W-:Y:S01]  /*0360*/  STL [R1+0x34], RZ ;  /* 0x000034ff01007387 */ /* 0x0003e20000100800 */
[----:B------:R-:W-:Y:S01]  /*0370*/  HFMA2 R231, -RZ, RZ, 0, 0 ;  /* 0x00000000ffe77431 */ /* 0x000fe200000001ff */
[----:B------:R-:W-:Y:S02]  /*0380*/  CS2R R250, SRZ ;  /* 0x0000000000fa7805 */ /* 0x000fe4000001ff00 */
[----:B------:R-:W-:Y:S01]  /*0390*/  CS2R R248, SRZ ;  /* 0x0000000000f87805 */ /* 0x000fe2000001ff00 */
[----:B------:R1:W-:Y:S01]  /*03a0*/  STL [R1+0x30], RZ ;  /* 0x000030ff01007387 */ /* 0x0003e20000100800 */
[----:B------:R-:W-:Y:S02]  /*03b0*/  CS2R R246, SRZ ;  /* 0x0000000000f67805 */ /* 0x000fe4000001ff00 */
[----:B------:R-:W-:Y:S02]  /*03c0*/  CS2R R244, SRZ ;  /* 0x0000000000f47805 */ /* 0x000fe4000001ff00 */
[----:B------:R-:W-:Y:S01]  /*03d0*/  CS2R R242, SRZ ;  /* 0x0000000000f27805 */ /* 0x000fe2000001ff00 */
[----:B------:R1:W-:Y:S01]  /*03e0*/  STL [R1+0x2c], RZ ;  /* 0x00002cff01007387 */ /* 0x0003e20000100800 */
[----:B------:R-:W-:-:S02]  /*03f0*/  MOV R241, RZ ;  /* 0x000000ff00f17202 */ /* 0x000fc40000000f00 */
[----:B------:R-:W-:Y:S01]  /*0400*/  CS2R R236, SRZ ;  /* 0x0000000000ec7805 */ /* 0x000fe2000001ff00 */
[----:B--2---:R-:W-:Y:S01]  /*0410*/  IMAD.WIDE.U32 R2, R0, 0x20, R2 ;  /* 0x0000002000027825 */ /* 0x004fe200078e0002 */
[----:B------:R1:W-:Y:S01]  /*0420*/  STL [R1+0x28], RZ ;  /* 0x000028ff01007387 */ /* 0x0003e20000100800 */
[----:B------:R-:W-:Y:S02]  /*0430*/  CS2R R234, SRZ ;  /* 0x0000000000ea7805 */ /* 0x000fe4000001ff00 */
[----:B------:R-:W-:Y:S02]  /*0440*/  CS2R R232, SRZ ;  /* 0x0000000000e87805 */ /* 0x000fe4000001ff00 */
[----:B------:R-:W-:Y:S01]  /*0450*/  MOV R195, RZ ;  /* 0x000000ff00c37202 */ /* 0x000fe20000000f00 */
        /* <DEDUP_REMOVED lines=21> */
[----:B------:R-:W2:Y:S03]  /*05b0*/  LDCU UR9, c[0x0][0x388] ;  /* 0x00007100ff0977ac */ /* 0x000ea60008000800 */
[----:B------:R1:W-:Y:S01]  /*05c0*/  STL [R1+0xc], RZ ;  /* 0x00000cff01007387 */ /* 0x0003e20000100800 */
[----:B------:R-:W4:Y:S03]  /*05d0*/  LDCU.U8 UR8, c[0x0][0x410] ;  /* 0x00008200ff0877ac */ /* 0x000f260008000000 */
[----:B------:R1:W-:Y:S01]  /*05e0*/  STL [R1+0x8], RZ ;  /* 0x000008ff01007387 */ /* 0x0003e20000100800 */
[----:B------:R-:W1:Y:S03]  /*05f0*/  LDCU UR12, c[0x0][0x400] ;  /* 0x00008000ff0c77ac */ /* 0x000e660008000800 */
[----:B------:R0:W-:Y:S01]  /*0600*/  STL [R1+0x4], RZ ;  /* 0x000004ff01007387 */ /* 0x0001e20000100800 */
[----:B------:R-:W1:Y:S03]  /*0610*/  LDCU.64 UR14, c[0x0][0x478] ;  /* 0x00008f00ff0e77ac */ /* 0x000e660008000a00 */
[----:B------:R1:W-:Y:S01]  /*0620*/  STL [R1], RZ ;  /* 0x000000ff01007387 */ /* 0x0003e20000100800 */
[----:B---3--:R-:W-:-:S02]  /*0630*/  ISETP.NE.U32.AND P0, PT, R4, RZ, PT ;  /* 0x000000ff0400720c */ /* 0x008fc40003f05070 */
[----:B------:R-:W-:Y:S02]  /*0640*/  CS2R R184, SRZ ;  /* 0x0000000000b87805 */ /* 0x000fe4000001ff00 */
[----:B------:R-:W-:Y:S01]  /*0650*/  MOV R0, UR4 ;  /* 0x0000000400007c02 */ /* 0x000fe20008000f00 */
[----:B0-----:R-:W5:Y:S01]  /*0660*/  LDG.E.128 R64, desc[UR6][R2.64] ;  /* 0x0000000602407981 */ /* 0x001f62000c1e1d00 */
[----:B------:R-:W-:Y:S02]  /*0670*/  ISETP.NE.AND.EX P0, PT, R5, RZ, PT, P0 ;  /* 0x000000ff0500720c */ /* 0x000fe40003f05300 */
[----:B------:R-:W-:Y:S02]  /*0680*/  CS2R R4, SRZ ;  /* 0x0000000000047805 */ /* 0x000fe4000001ff00 */
[----:B------:R-:W-:Y:S01]  /*0690*/  CS2R R186, SRZ ;  /* 0x0000000000ba7805 */ /* 0x000fe2000001ff00 */
[----:B------:R-:W5:Y:S01]  /*06a0*/  LDG.E.128 R60, desc[UR6][R2.64+0x10] ;  /* 0x00001006023c7981 */ /* 0x000f62000c1e1d00 */
[----:B------:R-:W-:-:S02]  /*06b0*/  CS2R R188, SRZ ;  /* 0x0000000000bc7805 */ /* 0x000fc4000001ff00 */
[----:B------:R-:W-:Y:S02]  /*06c0*/  CS2R R190, SRZ ;  /* 0x0000000000be7805 */ /* 0x000fe4000001ff00 */
[----:B------:R-:W-:Y:S01]  /*06d0*/  CS2R R192, SRZ ;  /* 0x0000000000c07805 */ /* 0x000fe2000001ff00 */
[----:B------:R-:W5:Y:S01]  /*06e0*/  LDG.E.128 R56, desc[UR6][R2.64+0x1000] ;  /* 0x0010000602387981 */ /* 0x000f62000c1e1d00 */
[----:B------:R-:W0:Y:S03]  /*06f0*/  LDCU.64 UR10, c[0x0][0x438] ;  /* 0x00008700ff0a77ac */ /* 0x000e260008000a00 */
[----:B------:R-:W5:Y:S04]  /*0700*/  LDG.E.128 R52, desc[UR6][R2.64+0x1010] ;  /* 0x0010100602347981 */ /* 0x000f68000c1e1d00 */
[----:B------:R-:W5:Y:S04]  /*0710*/  LDG.E.128 R48, desc[UR6][R2.64+0x2000] ;  /* 0x0020000602307981 */ /* 0x000f68000c1e1d00 */
[----:B------:R-:W5:Y:S04]  /*0720*/  LDG.E.128 R44, desc[UR6][R2.64+0x2010] ;  /* 0x00201006022c7981 */ /* 0x000f68000c1e1d00 */
[----:B------:R-:W5:Y:S04]  /*0730*/  LDG.E.128 R40, desc[UR6][R2.64+0x3000] ;  /* 0x0030000602287981 */ /* 0x000f68000c1e1d00 */
[----:B------:R-:W5:Y:S04]  /*0740*/  LDG.E.128 R36, desc[UR6][R2.64+0x3010] ;  /* 0x0030100602247981 */ /* 0x000f68000c1e1d00 */
[----:B------:R-:W5:Y:S04]  /*0750*/  LDG.E.128 R32, desc[UR6][R2.64+0x4000] ;  /* 0x0040000602207981 */ /* 0x000f68000c1e1d00 */
[----:B------:R3:W5:Y:S02]  /*0760*/  LDG.E.128 R28, desc[UR6][R2.64+0x4010] ;  /* 0x00401006021c7981 */ /* 0x000764000c1e1d00 */
[----:B01234-:R-:W-:-:S07]  /*0770*/  CS2R R2, SRZ ;  /* 0x0000000000027805 */ /* 0x01ffce000001ff00 */
.L_x_7894:
[----:B------:R-:W0:Y:S01]  /*0780*/  S2R R120, SR_TID.X ;  /* 0x0000000000787919 */ /* 0x000e220000002100 */
[----:B------:R-:W1:Y:S01]  /*0790*/  LDC.64 R208, c[0x0][0x3c0] ;  /* 0x0000f000ffd07b82 */ /* 0x000e620000000a00 */
[----:B------:R-:W-:-:S05]  /*07a0*/  IMAD R118, R0, UR9, RZ ;  /* 0x0000000900767c24 */ /* 0x000fca000f8e02ff */
[----:B------:R-:W-:Y:S02]  /*07b0*/  SHF.R.S32.HI R119, RZ, 0x1f, R118 ;  /* 0x0000001fff777819 */ /* 0x000fe40000011476 */
[----:B------:R-:W2:Y:S02]  /*07c0*/  LDC.64 R172, c[0x0][0x428] ;  /* 0x00010a00ffac7b82 */ /* 0x000ea40000000a00 */
[----:B------:R-:W-:-:S06]  /*07d0*/  LEA.HI R119, R119, R118, RZ, 0x3 ;  /* 0x0000007677777211 */ /* 0x000fcc00078f18ff */
[----:B------:R-:W3:Y:S08]  /*07e0*/  @P0 LDC.64 R116, c[0x0][0x3e0] ;  /* 0x0000f800ff740b82 */ /* 0x000ef00000000a00 */
[----:B------:R-:W4:Y:S01]  /*07f0*/  LDC.64 R164, c[0x0][0x3a8] ;  /* 0x0000ea00ffa47b82 */ /* 0x000f220000000a00 */
[----:B-1----:R-:W-:Y:S01]  /*0800*/  IMAD.WIDE R208, R0, 0x4, R208 ;  /* 0x0000000400d07825 */ /* 0x002fe200078e02d0 */
[----:B0-----:R-:W-:-:S06]  /*0810*/  LEA.HI.SX32 R194, R119, R120, 0x1d ;  /* 0x0000007877c27211 */ /* 0x001fcc00078feaff */
[----:B------:R-:W0:Y:S01]  /*0820*/  LDC.64 R196, c[0x0][0x3c8] ;  /* 0x0000f200ffc47b82 */ /* 0x000e220000000a00 */
[----:B------:R-:W4:Y:S01]  /*0830*/  LDG.E R208, desc[UR6][R208.64] ;  /* 0x00000006d0d07981 */ /* 0x000f22000c1e1900 */
[C---:B------:R-:W-:Y:S02]  /*0840*/  IADD3 R206, PT, PT, R194.reuse, 0x80, RZ ;  /* 0x00000080c2ce7810 */ /* 0x040fe40007ffe0ff */
[C---:B------:R-:W-:Y:S02]  /*0850*/  IADD3 R210, PT, PT, R194.reuse, 0x100, RZ ;  /* 0x00000100c2d27810 */ /* 0x040fe40007ffe0ff */
[C---:B------:R-:W-:Y:S01]  /*0860*/  IADD3 R211, PT, PT, R194.reuse, 0x180, RZ ;  /* 0x00000180c2d37810 */ /* 0x040fe20007ffe0ff */
[C---:B--2---:R-:W-:Y:S01]  /*0870*/  IMAD.WIDE.U32 R120, R194.reuse, 0x10, R172 ;  /* 0x00000010c2787825 */ /* 0x044fe200078e00ac */
[----:B------:R-:W-:-:S03]  /*0880*/  IADD3 R212, PT, PT, R194, 0x200, RZ ;  /* 0x00000200c2d47810 */ /* 0x000fc60007ffe0ff */
[----:B---3--:R-:W-:Y:S02]  /*0890*/  @P0 IMAD.WIDE R116, R0, 0x2, R116 ;  /* 0x0000000200740825 */ /* 0x008fe400078e0274 */
[----:B------:R-:W2:Y:S02]  /*08a0*/  LDG.E.128 R120, desc[UR6][R120.64] ;  /* 0x0000000678787981 */ /* 0x000ea4000c1e1d00 */
[----:B----4-:R-:W-:Y:S02]  /*08b0*/  IMAD.WIDE.U32 R136, R206, 0x20, R164 ;  /* 0x00000020ce887825 */ /* 0x010fe400078e00a4 */
[----:B------:R-:W3:Y:S02]  /*08c0*/  @P0 LDG.E.U16 R209, desc[UR6][R116.64] ;  /* 0x0000000674d10981 */ /* 0x000ee4000c1e1500 */
[----:B------:R-:W-:Y:S02]  /*08d0*/  IMAD.WIDE.U32 R144, R210, 0x10, R172 ;  /* 0x00000010d2907825 */ /* 0x000fe400078e00ac */
[----:B------:R-:W4:Y:S02]  /*08e0*/  LDG.E.128 R128, desc[UR6][R136.64] ;  /* 0x0000000688807981 */ /* 0x000f24000c1e1d00 */
[----:B------:R-:W-:-:S02]  /*08f0*/  IMAD.WIDE.U32 R124, R194, 0x20, R164 ;  /* 0x00000020c27c7825 */ /* 0x000fc400078e00a4 */
[----:B------:R-:W4:Y:S02]  /*0900*/  LDG.E.128 R144, desc[UR6][R144.64] ;  /* 0x0000000690907981 */ /* 0x000f24000c1e1d00 */
[--C-:B------:R-:W-:Y:S02]  /*0910*/  IMAD.WIDE.U32 R148, R210, 0x20, R164.reuse ;  /* 0x00000020d2947825 */ /* 0x100fe400078e00a4 */
[----:B------:R-:W4:Y:S02]  /*0920*/  LDG.E.128 R116, desc[UR6][R124.64] ;  /* 0x000000067c747981 */ /* 0x000f24000c1e1d00 */
[C-C-:B------:R-:W-:Y:S02]  /*0930*/  IMAD.WIDE.U32 R156, R211.reuse, 0x20, R164.reuse ;  /* 0x00000020d39c7825 */ /* 0x140fe400078e00a4 */
[----:B------:R-:W3:Y:S02]  /*0940*/  LDG.E.128 R136, desc[UR6][R136.64+0x10] ;  /* 0x0000100688887981 */ /* 0x000ee4000c1e1d00 */
[----:B------:R-:W-:Y:S01]  /*0950*/  IMAD.WIDE.U32 R164, R212, 0x20, R164 ;  /* 0x00000020d4a47825 */ /* 0x000fe200078e00a4 */
[----:B------:R-:W-:Y:S01]  /*0960*/  ISETP.NE.U32.AND P1, PT, RZ, UR10, PT ;  /* 0x0000000aff007c0c */ /* 0x000fe2000bf25070 */
[----:B------:R-:W4:Y:S02]  /*0970*/  LDG.E.128 R140, desc[UR6][R148.64] ;  /* 0x00000006948c7981 */ /* 0x000f24000c1e1d00 */
[----:B------:R-:W-:-:S02]  /*0980*/  IMAD.WIDE.U32 R168, R211, 0x10, R172 ;  /* 0x00000010d3a87825 */ /* 0x000fc400078e00ac */
[----:B------:R-:W4:Y:S02]  /*0990*/  LDG.E.128 R124, desc[UR6][R124.64+0x10] ;  /* 0x000010067c7c7981 */ /* 0x000f24000c1e1d00 */
[----:B0-----:R-:W-:Y:S02]  /*09a0*/  IMAD.WIDE R196, R0, 0x4, R196 ;  /* 0x0000000400c47825 */ /* 0x001fe400078e02c4 */
[----:B------:R-:W4:Y:S04]  /*09b0*/  LDG.E.128 R160, desc[UR6][R164.64] ;  /* 0x00000006a4a07981 */ /* 0x000f28000c1e1d00 */
[----:B------:R-:W3:Y:S04]  /*09c0*/  LDG.E.128 R168, desc[UR6][R168.64] ;  /* 0x00000006a8a87981 */ /* 0x000ee8000c1e1d00 */
[----:B------:R0:W4:Y:S01]  /*09d0*/  LDG.E R207, desc[UR6][R196.64] ;  /* 0x00000006c4cf7981 */ /* 0x000122000c1e1900 */
[----:B------:R-:W-:-:S02]  /*09e0*/  ISETP.NE.AND.EX P1, PT, RZ, UR11, PT, P1 ;  /* 0x0000000bff007c0c */ /* 0x000fc4000bf25310 */
[----:B------:R-:W-:Y:S01]  /*09f0*/  ISETP.NE.AND P3, PT, RZ, UR8, PT ;  /* 0x00000008ff007c0c */ /* 0x000fe2000bf65270 */
[--C-:B------:R-:W-:Y:S01]  /*0a00*/  IMAD.WIDE.U32 R132, R206, 0x10, R172.reuse ;  /* 0x00000010ce847825 */ /* 0x100fe200078e00ac */
[----:B------:R-:W4:Y:S04]  /*0a10*/  LDG.E.128 R164, desc[UR6][R164.64+0x10] ;  /* 0x00001006a4a47981 */ /* 0x000f28000c1e1d00 */
[----:B------:R-:W4:Y:S04]  /*0a20*/  LDG.E.128 R148, desc[UR6][R148.64+0x10] ;  /* 0x0000100694947981 */ /* 0x000f28000c1e1d00 */
[----:B------:R-:W4:Y:S01]  /*0a30*/  LDG.E.128 R152, desc[UR6][R156.64] ;  /* 0x000000069c987981 */ /* 0x000f22000c1e1d00 */
[----:B------:R-:W1:Y:S08]  /*0a40*/  @P1 LDC.64 R202, c[0x0][0x438] ;  /* 0x00010e00ffca1b82 */ /* 0x000e700000000a00 */
[----:B0-----:R-:W0:Y:S01]  /*0a50*/  @P1 LDC.64 R196, c[0x0][0x438] ;  /* 0x00010e00ffc41b82 */ /* 0x001e220000000a00 */
[C---:B------:R-:W-:Y:S01]  /*0a60*/  IMAD.WIDE.U32 R172, R212.reuse, 0x10, R172 ;  /* 0x00000010d4ac7825 */ /* 0x040fe200078e00ac */
[----:B------:R-:W4:Y:S04]  /*0a70*/  LDG.E.128 R132, desc[UR6][R132.64] ;  /* 0x0000000684847981 */ /* 0x000f28000c1e1d00 */
[----:B------:R-:W4:Y:S02]  /*0a80*/  LDG.E.128 R156, desc[UR6][R156.64+0x10] ;  /* 0x000010069c9c7981 */ /* 0x000f24000c1e1d00 */
[----:B------:R-:W4:Y:S02]  /*0a90*/  @P1 LDC.64 R198, c[0x0][0x438] ;  /* 0x00010e00ffc61b82 */ /* 0x000f240000000a00 */
[----:B------:R-:W4:Y:S01]  /*0aa0*/  LDG.E.128 R172, desc[UR6][R172.64] ;  /* 0x00000006acac7981 */ /* 0x000f22000c1e1d00 */
[----:B-1----:R-:W-:-:S05]  /*0ab0*/  @P1 IMAD.WIDE.U32 R202, R212, 0x20, R202 ;  /* 0x00000020d4ca1825 */ /* 0x002fca00078e00ca */
[----:B------:R-:W1:Y:S01]  /*0ac0*/  @P1 LDC.64 R200, c[0x0][0x438] ;  /* 0x00010e00ffc81b82 */ /* 0x000e620000000a00 */
[----:B-----5:R-:W5:Y:S01]  /*0ad0*/  @P1 LDG.E.128 R100, desc[UR6][R202.64] ;  /* 0x00000006ca641981 */ /* 0x020f62000c1e1d00 */
[----:B0-----:R-:W-:Y:S01]  /*0ae0*/  @P1 IMAD.WIDE.U32 R196, R206, 0x20, R196 ;  /* 0x00000020cec41825 */ /* 0x001fe200078e00c4 */
[----:B------:R-:W-:Y:S02]  /*0af0*/  MOV R206, 0x3f800000 ;  /* 0x3f80000000ce7802 */ /* 0x000fe40000000f00 */
[----:B------:R0:W5:Y:S03]  /*0b00*/  @P1 LDG.E.128 R104, desc[UR6][R202.64+0x10] ;  /* 0x00001006ca681981 */ /* 0x000166000c1e1d00 */
[----:B------:R-:W1:Y:S01]  /*0b10*/  @P1 LDC.64 R204, c[0x0][0x438] ;  /* 0x00010e00ffcc1b82 */ /* 0x000e620000000a00 */
[----:B------:R-:W5:Y:S01]  /*0b20*/  @P1 LDG.E.128 R76, desc[UR6][R196.64] ;  /* 0x00000006c44c1981 */ /* 0x000f62000c1e1d00 */
[----:B------:R-:W-:-:S02]  /*0b30*/  FSEL R208, R208, RZ, !P3 ;  /* 0x000000ffd0d07208 */ /* 0x000fc40005800000 */
[C---:B--2---:R-:W-:Y:S02]  /*0b40*/  PRMT R212, R120.reuse, 0x7632, R212 ;  /* 0x0000763278d47816 */ /* 0x044fe400000000d4 */
[----:B------:R-:W-:Y:S02]  /*0b50*/  SHF.L.U32 R221, R120, 0x10, RZ ;  /* 0x0000001078dd7819 */ /* 0x000fe400000006ff */
[----:B---3--:R-:W-:Y:S01]  /*0b60*/  SHF.L.U32 R239, R168, 0x10, RZ ;  /* 0x00000010a8ef7819 */ /* 0x008fe200000006ff */
[C---:B------:R-:W-:Y:S01]  /*0b70*/  FADD.FTZ R120, -R208.reuse, R137 ;  /* 0x00000089d0787221 */ /* 0x040fe20000010100 */
[----:B------:R-:W-:Y:S01]  /*0b80*/  @P0 SHF.L.U32 R206, R209, 0x10, RZ ;  /* 0x00000010d1ce0819 */ /* 0x000fe200000006ff */
[C---:B----4-:R-:W-:Y:S01]  /*0b90*/  FADD.FTZ R127, -R208.reuse, R127 ;  /* 0x0000007fd07f7221 */ /* 0x050fe20000010100 */
[----:B0-----:R-:W-:Y:S01]  /*0ba0*/  PRMT R203, R147, 0x7632, R203 ;  /* 0x0000763293cb7816 */ /* 0x001fe200000000cb */
[C---:B------:R-:W-:Y:S01]  /*0bb0*/  FADD.FTZ R209, -R208.reuse, R136 ;  /* 0x00000088d0d17221 */ /* 0x040fe20000010100 */
[--C-:B------:R-:W-:Y:S01]  /*0bc0*/  FADD.FTZ R136, -R208, R163.reuse ;  /* 0x000000a3d0887221 */ /* 0x100fe20000010100 */
[----:B------:R-:W-:Y:S01]  /*0bd0*/  PRMT R163, R168, 0x7632, R163 ;  /* 0x00007632a8a37816 */ /* 0x000fe200000000a3 */
[----:B------:R-:W-:Y:S01]  /*0be0*/  @P1 IMAD.WIDE.U32 R198, R210, 0x20, R198 ;  /* 0x00000020d2c61825 */ /* 0x000fe200078e00c6 */
[----:B------:R-:W-:-:S03]  /*0bf0*/  MOV R168, R203 ;  /* 0x000000cb00a87202 */ /* 0x000fc60000000f00 */
[C---:B------:R-:W-:Y:S01]  /*0c00*/  FMUL.FTZ R203, R207.reuse, R120 ;  /* 0x00000078cfcb7220 */ /* 0x040fe20000410000 */
[----:B------:R-:W-:Y:S01]  /*0c10*/  FMUL.FTZ R230, R207, R127 ;  /* 0x0000007fcfe67220 */ /* 0x000fe20000410000 */
[----:B------:R-:W2:Y:S04]  /*0c20*/  LDL.LU R120, [R1] ;  /* 0x0000000001787983 */ /* 0x000ea80000300800 */
[----:B------:R-:W3:Y:S01]  /*0c30*/  LDL.LU R127, [R1+0x8] ;  /* 0x00000800017f7983 */ /* 0x000ee20000300800 */
[----:B------:R-:W-:Y:S01]  /*0c40*/  FADD.FTZ R125, -R208, R125 ;  /* 0x0000007dd07d7221 */ /* 0x000fe20000010100 */
[----:B-1----:R-:W-:Y:S01]  /*0c50*/  @P1 IMAD.WIDE.U32 R200, R211, 0x20, R200 ;  /* 0x00000020d3c81825 */ /* 0x002fe200078e00c8 */
[----:B------:R-:W-:-:S03]  /*0c60*/  PRMT R216, R146, 0x7632, R216 ;  /* 0x0000763292d87816 */ /* 0x000fc600000000d8 */
[C---:B------:R-:W-:Y:S01]  /*0c70*/  FADD.FTZ R219, -R208.reuse, R124 ;  /* 0x0000007cd0db7221 */ /* 0x040fe20000010100 */
[----:B------:R-:W-:Y:S01]  /*0c80*/  FADD.FTZ R218, -R208, R126 ;  /* 0x0000007ed0da7221 */ /* 0x000fe20000010100 */
[----:B------:R-:W-:Y:S01]  /*0c90*/  @P1 IMAD.WIDE.U32 R204, R194, 0x20, R204 ;  /* 0x00000020c2cc1825 */ /* 0x000fe200078e00cc */
[----:B------:R-:W-:Y:S01]  /*0ca0*/  PRMT R213, R122, 0x7632, R213 ;  /* 0x000076327ad57816 */ /* 0x000fe200000000d5 */
[----:B------:R0:W5:Y:S02]  /*0cb0*/  @P1 LDG.E.128 R80, desc[UR6][R196.64+0x10] ;  /* 0x00001006c4501981 */ /* 0x000164000c1e1d00 */
[----:B------:R-:W-:Y:S01]  /*0cc0*/  FADD.FTZ R126, -R208, R160 ;  /* 0x000000a0d07e7221 */ /* 0x000fe20000010100 */
[----:B------:R-:W-:Y:S01]  /*0cd0*/  FMUL.FTZ R225, R207, R125 ;  /* 0x0000007dcfe17220 */ /* 0x000fe20000410000 */
[----:B------:R-:W-:Y:S01]  /*0ce0*/  PRMT R220, R135, 0x7632, R220 ;  /* 0x0000763287dc7816 */ /* 0x000fe200000000dc */
[----:B------:R-:W5:Y:S01]  /*0cf0*/  @P1 LDG.E.128 R84, desc[UR6][R198.64] ;  /* 0x00000006c6541981 */ /* 0x000f62000c1e1d00 */
[----:B------:R-:W-:Y:S01]  /*0d00*/  SHF.L.U32 R122, R122, 0x10, RZ ;  /* 0x000000107a7a7819 */ /* 0x000fe200000006ff */
[----:B------:R-:W-:Y:S01]  /*0d10*/  FMUL.FTZ R219, R207, R219 ;  /* 0x000000dbcfdb7220 */ /* 0x000fe20000410000 */
[----:B------:R-:W-:Y:S01]  /*0d20*/  PRMT R223, R145, 0x7632, R223 ;  /* 0x0000763291df7816 */ /* 0x000fe200000000df */
[----:B------:R1:W5:Y:S01]  /*0d30*/  @P1 LDG.E.128 R88, desc[UR6][R198.64+0x10] ;  /* 0x00001006c6581981 */ /* 0x000362000c1e1d00 */
[C---:B0-----:R-:W-:Y:S01]  /*0d40*/  FADD.FTZ R197, -R208.reuse, R140 ;  /* 0x0000008cd0c57221 */ /* 0x041fe20000010100 */
[----:B------:R-:W-:Y:S01]  /*0d50*/  MOV R160, R216 ;  /* 0x000000d800a07202 */ /* 0x000fe20000000f00 */
[C-C-:B------:R-:W-:Y:S01]  /*0d60*/  FADD.FTZ R140, -R208.reuse, R167.reuse ;  /* 0x000000a7d08c7221 */ /* 0x140fe20000010100 */
[----:B------:R-:W4:Y:S01]  /*0d70*/  LDL.LU R125, [R1+0x10] ;  /* 0x00001000017d7983 */ /* 0x000f220000300800 */
[----:B------:R-:W-:Y:S01]  /*0d80*/  SHF.L.U32 R240, R169, 0x10, RZ ;  /* 0x00000010a9f07819 */ /* 0x000fe200000006ff */
[----:B------:R-:W-:Y:S01]  /*0d90*/  FADD.FTZ R137, -R208, R164 ;  /* 0x000000a4d0897221 */ /* 0x000fe20000010100 */
[----:B------:R-:W-:Y:S01]  /*0da0*/  PRMT R222, R144, 0x7632, R222 ;  /* 0x0000763290de7816 */ /* 0x000fe200000000de */
[----:B------:R-:W5:Y:S01]  /*0db0*/  @P1 LDG.E.128 R92, desc[UR6][R200.64] ;  /* 0x00000006c85c1981 */ /* 0x000f62000c1e1d00 */
[----:B------:R-:W-:Y:S01]  /*0dc0*/  PRMT R167, R170, 0x7632, R167 ;  /* 0x00007632aaa77816 */ /* 0x000fe200000000a7 */
[----:B-1----:R-:W-:Y:S01]  /*0dd0*/  FADD.FTZ R198, -R208, R138 ;  /* 0x0000008ad0c67221 */ /* 0x002fe20000010100 */
[----:B------:R-:W-:Y:S01]  /*0de0*/  SHF.L.U32 R199, R144, 0x10, RZ ;  /* 0x0000001090c77819 */ /* 0x000fe200000006ff */
[----:B------:R0:W5:Y:S01]  /*0df0*/  @P1 LDG.E.128 R96, desc[UR6][R200.64+0x10] ;  /* 0x00001006c8601981 */ /* 0x000162000c1e1d00 */
[----:B------:R-:W-:Y:S01]  /*0e00*/  MOV R202, R220 ;  /* 0x000000dc00ca7202 */ /* 0x000fe20000000f00 */
[C---:B------:R-:W-:Y:S01]  /*0e10*/  FADD.FTZ R196, -R208.reuse, R139 ;  /* 0x0000008bd0c47221 */ /* 0x040fe20000010100 */
[C---:B------:R-:W-:Y:S01]  /*0e20*/  PRMT R215, R133.reuse, 0x7632, R215 ;  /* 0x0000763285d77816 */ /* 0x040fe200000000d7 */
[----:B------:R-:W5:Y:S01]  /*0e30*/  @P1 LDG.E.128 R68, desc[UR6][R204.64] ;  /* 0x00000006cc441981 */ /* 0x000f62000c1e1d00 */
[----:B------:R-:W-:Y:S01]  /*0e40*/  SHF.L.U32 R210, R133, 0x10, RZ ;  /* 0x0000001085d27819 */ /* 0x000fe200000006ff */
[C---:B------:R-:W-:Y:S01]  /*0e50*/  FADD.FTZ R144, -R208.reuse, R149 ;  /* 0x00000095d0907221 */ /* 0x040fe20000010100 */
[C---:B------:R-:W-:Y:S01]  /*0e60*/  FADD.FTZ R138, -R208.reuse, R165 ;  /* 0x000000a5d08a7221 */ /* 0x040fe20000010100 */
[----:B------:R1:W5:Y:S01]  /*0e70*/  @P1 LDG.E.128 R72, desc[UR6][R204.64+0x10] ;  /* 0x00001006cc481981 */ /* 0x000362000c1e1d00 */
[----:B------:R-:W-:Y:S01]  /*0e80*/  PRMT R164, R169, 0x7632, R164 ;  /* 0x00007632a9a47816 */ /* 0x000fe200000000a4 */
[C---:B0-----:R-:W-:Y:S01]  /*0e90*/  FADD.FTZ R200, -R208.reuse, R148 ;  /* 0x00000094d0c87221 */ /* 0x041fe20000010100 */
[C---:B------:R-:W-:Y:S01]  /*0ea0*/  FADD.FTZ R201, -R208.reuse, R150 ;  /* 0x00000096d0c97221 */ /* 0x040fe20000010100 */
[C---:B------:R-:W-:Y:S01]  /*0eb0*/  FADD.FTZ R148, -R208.reuse, R151 ;  /* 0x00000097d0947221 */ /* 0x040fe20000010100 */
[C---:B------:R-:W-:Y:S01]  /*0ec0*/  FADD.FTZ R150, -R208.reuse, R152 ;  /* 0x00000098d0967221 */ /* 0x040fe20000010100 */
[C---:B------:R-:W-:Y:S01]  /*0ed0*/  FADD.FTZ R116, -R208.reuse, R116 ;  /* 0x00000074d0747221 */ /* 0x040fe20000010100 */
[C---:B------:R-:W-:Y:S01]  /*0ee0*/  FADD.FTZ R117, -R208.reuse, R117 ;  /* 0x00000075d0757221 */ /* 0x040fe20000010100 */
[C---:B------:R-:W-:Y:S01]  /*0ef0*/  FADD.FTZ R118, -R208.reuse, R118 ;  /* 0x00000076d0767221 */ /* 0x040fe20000010100 */
[C---:B------:R-:W-:Y:S01]  /*0f00*/  FADD.FTZ R119, -R208.reuse, R119 ;  /* 0x00000077d0777221 */ /* 0x040fe20000010100 */
[----:B-1----:R-:W-:Y:S01]  /*0f10*/  SHF.L.U32 R204, R135, 0x10, RZ ;  /* 0x0000001087cc7819 */ /* 0x002fe200000006ff */
        /* <DEDUP_REMOVED lines=16> */
[----:B------:R-:W-:Y:S01]  /*1020*/  MOV R165, R223 ;  /* 0x000000df00a57202 */ /* 0x000fe20000000f00 */
[----:B------:R-:W-:Y:S01]  /*1030*/  FADD.FTZ R139, -R208, R166 ;  /* 0x000000a6d08b7221 */ /* 0x000fe20000010100 */
[----:B------:R-:W-:Y:S01]  /*1040*/  MOV R169, R160 ;  /* 0x000000a000a97202 */ /* 0x000fe20000000f00 */
[----:B------:R-:W-:Y:S01]  /*1050*/  FADD.FTZ R195, R122, R195 ;  /* 0x000000c37ac37221 */ /* 0x000fe20000010000 */
[-C--:B------:R-:W-:Y:S01]  /*1060*/  FFMA.FTZ R189, R219, R122.reuse, R189 ;  /* 0x0000007adbbd7223 */ /* 0x080fe200000100bd */
[----:B------:R-:W-:Y:S01]  /*1070*/  FMUL.FTZ R223, R60, R122 ;  /* 0x0000007a3cdf7220 */ /* 0x000fe20000410000 */
[C---:B------:R-:W-:Y:S01]  /*1080*/  FMUL.FTZ R208, R207.reuse, R198 ;  /* 0x000000c6cfd07220 */ /* 0x040fe20000410000 */
[----:B------:R-:W-:Y:S01]  /*1090*/  SHF.L.U32 R198, R202, 0x10, RZ ;  /* 0x00000010cac67819 */ /* 0x000fe200000006ff */
[----:B------:R-:W-:Y:S01]  /*10a0*/  FMUL.FTZ R202, R207, R196 ;  /* 0x000000c4cfca7220 */ /* 0x000fe20000410000 */
[----:B------:R-:W-:-:S02]  /*10b0*/  MOV R122, R167 ;  /* 0x000000a7007a7202 */ /* 0x000fc40000000f00 */
[----:B------:R-:W-:Y:S01]  /*10c0*/  SHF.L.U32 R196, R169, 0x10, RZ ;  /* 0x00000010a9c47819 */ /* 0x000fe200000006ff */
[C---:B------:R-:W-:Y:S01]  /*10d0*/  FMUL.FTZ R169, R207.reuse, R144 ;  /* 0x00000090cfa97220 */ /* 0x040fe20000410000 */
[----:B------:R-:W-:Y:S01]  /*10e0*/  FMUL.FTZ R144, R207, R155 ;  /* 0x0000009bcf907220 */ /* 0x000fe20000410000 */
[----:B------:R-:W-:Y:S01]  /*10f0*/  SHF.L.U32 R155, R122, 0x10, RZ ;  /* 0x000000107a9b7819 */ /* 0x000fe200000006ff */
[----:B--2---:R-:W-:Y:S01]  /*1100*/  FADD.FTZ R120, R239, R120 ;  /* 0x00000078ef787221 */ /* 0x004fe20000010000 */
[----:B---3--:R-:W-:-:S04]  /*1110*/  FADD.FTZ R127, R240, R127 ;  /* 0x0000007ff07f7221 */ /* 0x008fc80000010000 */
[----:B------:R0:W-:Y:S04]  /*1120*/  STL [R1], R120 ;  /* 0x0000007801007387 */ /* 0x0001e80000100800 */
[----:B------:R-:W-:Y:S04]  /*1130*/  STL [R1+0x8], R127 ;  /* 0x0000087f01007387 */ /* 0x000fe80000100800 */
[----:B------:R-:W2:Y:S01]  /*1140*/  LDL.LU R122, [R1+0x18] ;  /* 0x00001800017a7983 */ /* 0x000ea20000300800 */
[----:B------:R-:W-:Y:S01]  /*1150*/  FMUL.FTZ R124, R207, R116 ;  /* 0x00000074cf7c7220 */ /* 0x000fe20000410000 */
[----:B------:R-:W-:Y:S01]  /*1160*/  SHF.L.U32 R212, R212, 0x10, RZ ;  /* 0x00000010d4d47819 */ /* 0x000fe200000006ff */
[----:B------:R-:W-:Y:S01]  /*1170*/  FADD.FTZ R5, R221, R5 ;  /* 0x00000005dd057221 */ /* 0x000fe20000010000 */
[----:B------:R-:W-:Y:S01]  /*1180*/  SHF.L.U32 R238, R170, 0x10, RZ ;  /* 0x00000010aaee7819 */ /* 0x000fe200000006ff */
[-C--:B------:R-:W-:Y:S01]  /*1190*/  FFMA.FTZ R193, R124, R221.reuse, R193 ;  /* 0x000000dd7cc17223 */ /* 0x080fe200000100c1 */
[----:B------:R-:W-:Y:S01]  /*11a0*/  FMUL.FTZ R221, R64, R221 ;  /* 0x000000dd40dd7220 */ /* 0x000fe20000410000 */
[----:B------:R-:W-:-:S02]  /*11b0*/  PRMT R170, R171, 0x7632, R170 ;  /* 0x00007632abaa7816 */ /* 0x000fc400000000aa */
[----:B------:R-:W-:Y:S02]  /*11c0*/  SHF.L.U32 R158, R171, 0x10, RZ ;  /* 0x00000010ab9e7819 */ /* 0x000fe400000006ff */
[----:B------:R-:W-:Y:S02]  /*11d0*/  PRMT R211, R121, 0x7632, R211 ;  /* 0x0000763279d37816 */ /* 0x000fe400000000d3 */
[----:B------:R-:W-:Y:S01]  /*11e0*/  MOV R171, R222 ;  /* 0x000000de00ab7202 */ /* 0x000fe20000000f00 */
[----:B------:R-:W-:Y:S01]  /*11f0*/  FMUL.FTZ R222, R207, R119 ;  /* 0x00000077cfde7220 */ /* 0x000fe20000410000 */
[----:B------:R-:W-:Y:S01]  /*1200*/  SHF.L.U32 R121, R121, 0x10, RZ ;  /* 0x0000001079797819 */ /* 0x000fe200000006ff */
[----:B------:R-:W-:Y:S01]  /*1210*/  FMUL.FTZ R229, R65, R212 ;  /* 0x000000d441e57220 */ /* 0x000fe20000410000 */
[----:B------:R-:W-:Y:S01]  /*1220*/  FADD.FTZ R119, RZ, R221 ;  /* 0x000000ddff777221 */ /* 0x000fe20000010000 */
[----:B------:R-:W-:Y:S02]  /*1230*/  SHF.L.U32 R211, R211, 0x10, RZ ;  /* 0x00000010d3d37819 */ /* 0x000fe400000006ff */
[----:B------:R-:W-:Y:S01]  /*1240*/  FMUL.FTZ R220, R66, R121 ;  /* 0x0000007942dc7220 */ /* 0x000fe20000410000 */
[----:B------:R-:W-:-:S02]  /*1250*/  FADD.FTZ R119, R229, R119 ;  /* 0x00000077e5777221 */ /* 0x000fc40000010000 */
[----:B------:R-:W-:Y:S02]  /*1260*/  FMUL.FTZ R228, R67, R211 ;  /* 0x000000d343e47220 */ /* 0x000fe40000410000 */
[----:B------:R-:W-:Y:S01]  /*1270*/  FADD.FTZ R119, R220, R119 ;  /* 0x00000077dc777221 */ /* 0x000fe20000010000 */
[----:B------:R-:W-:Y:S02]  /*1280*/  PRMT R214, R123, 0x7632, R214 ;  /* 0x000076327bd67816 */ /* 0x000fe400000000d6 */
[----:B------:R-:W-:Y:S01]  /*1290*/  SHF.L.U32 R213, R213, 0x10, RZ ;  /* 0x00000010d5d57819 */ /* 0x000fe200000006ff */
[----:B0-----:R-:W-:Y:S01]  /*12a0*/  FADD.FTZ R120, R228, R119 ;  /* 0x00000077e4787221 */ /* 0x001fe20000010000 */
[----:B------:R-:W-:Y:S02]  /*12b0*/  PRMT R217, R134, 0x7632, R217 ;  /* 0x0000763286d97816 */ /* 0x000fe400000000d9 */
[----:B------:R-:W-:Y:S01]  /*12c0*/  SHF.L.U32 R123, R123, 0x10, RZ ;  /* 0x000000107b7b7819 */ /* 0x000fe200000006ff */
[----:B------:R-:W-:Y:S01]  /*12d0*/  FMUL.FTZ R227, R61, R213 ;  /* 0x000000d53de37220 */ /* 0x000fe20000410000 */
[----:B------:R-:W-:Y:S01]  /*12e0*/  SHF.L.U32 R214, R214, 0x10, RZ ;  /* 0x00000010d6d67819 */ /* 0x000fe200000006ff */
[----:B------:R-:W-:Y:S01]  /*12f0*/  FADD.FTZ R119, R223, R120 ;  /* 0x00000078df777221 */ /* 0x000fe20000010000 */
[----:B------:R-:W-:Y:S01]  /*1300*/  PRMT R205, R132, 0x7632, R205 ;  /* 0x0000763284cd7816 */ /* 0x000fe200000000cd */
[C---:B------:R-:W-:Y:S01]  /*1310*/  FMUL.FTZ R216, R207.reuse, R117 ;  /* 0x00000075cfd87220 */ /* 0x040fe20000410000 */
[----:B------:R-:W-:Y:S01]  /*1320*/  MOV R159, R217 ;  /* 0x000000d9009f7202 */ /* 0x000fe20000000f00 */
[----:B------:R-:W-:Y:S01]  /*1330*/  FMUL.FTZ R217, R207, R118 ;  /* 0x00000076cfd97220 */ /* 0x000fe20000410000 */
[----:B------:R-:W-:Y:S01]  /*1340*/  FFMA.FTZ R120, R124, R221, RZ ;  /* 0x000000dd7c787223 */ /* 0x000fe200000100ff */
[----:B------:R-:W-:Y:S01]  /*1350*/  PRMT R166, R172, 0x7632, R166 ;  /* 0x00007632aca67816 */ /* 0x000fe200000000a6 */
[----:B------:R-:W-:Y:S01]  /*1360*/  FMUL.FTZ R224, R62, R123 ;  /* 0x0000007b3ee07220 */ /* 0x000fe20000410000 */
[----:B------:R-:W-:Y:S01]  /*1370*/  FADD.FTZ R233, R214, R233 ;  /* 0x000000e9d6e97221 */ /* 0x000fe20000010000 */
[-C--:B------:R-:W-:Y:S01]  /*1380*/  FFMA.FTZ R186, R230, R214.reuse, R186 ;  /* 0x000000d6e6ba7223 */ /* 0x080fe200000100ba */
[----:B------:R-:W-:Y:S01]  /*1390*/  FMUL.FTZ R226, R63, R214 ;  /* 0x000000d63fe27220 */ /* 0x000fe20000410000 */
[----:B------:R-:W-:Y:S01]  /*13a0*/  SHF.L.U32 R118, R205, 0x10, RZ ;  /* 0x00000010cd767819 */ /* 0x000fe200000006ff */
[----:B------:R-:W-:Y:S01]  /*13b0*/  FADD.FTZ R119, R227, R119 ;  /* 0x00000077e3777221 */ /* 0x000fe20000010000 */
[----:B------:R-:W-:Y:S01]  /*13c0*/  FMUL.FTZ R214, R207, R129 ;  /* 0x00000081cfd67220 */ /* 0x000fe20000410000 */
[----:B------:R-:W-:Y:S01]  /*13d0*/  FADD.FTZ R3, R121, R3 ;  /* 0x0000000379037221 */ /* 0x000fe20000010000 */
[----:B------:R-:W-:Y:S01]  /*13e0*/  FFMA.FTZ R191, R217, R121, R191 ;  /* 0x00000079d9bf7223 */ /* 0x000fe200000100bf */
[----:B------:R-:W-:Y:S01]  /*13f0*/  FFMA.FTZ R120, R216, R229, R120 ;  /* 0x000000e5d8787223 */ /* 0x000fe20000010078 */
[----:B------:R-:W-:Y:S01]  /*1400*/  SHF.L.U32 R132, R132, 0x10, RZ ;  /* 0x0000001084847819 */ /* 0x000fe200000006ff */
[----:B------:R-:W-:Y:S01]  /*1410*/  FADD.FTZ R119, R224, R119 ;  /* 0x00000077e0777221 */ /* 0x000fe20000010000 */
[----:B------:R-:W-:Y:S01]  /*1420*/  MOV R121, R166 ;  /* 0x000000a600797202 */ /* 0x000fe20000000f00 */
[----:B------:R-:W-:Y:S01]  /*1430*/  FMUL.FTZ R166, R207, R201 ;  /* 0x000000c9cfa67220 */ /* 0x000fe20000410000 */
[-C--:B------:R-:W-:Y:S01]  /*1440*/  FFMA.FTZ R184, R214, R118.reuse, R184 ;  /* 0x00000076d6b87223 */ /* 0x080fe200000100b8 */
[----:B------:R-:W-:Y:S01]  /*1450*/  FADD.FTZ R235, R118, R235 ;  /* 0x000000eb76eb7221 */ /* 0x000fe20000010000 */
[----:B------:R-:W-:Y:S01]  /*1460*/  FMUL.FTZ R201, R57, R118 ;  /* 0x0000007639c97220 */ /* 0x000fe20000410000 */
[----:B------:R-:W-:Y:S01]  /*1470*/  FFMA.FTZ R118, R217, R220, R120 ;  /* 0x000000dcd9767223 */ /* 0x000fe20000010078 */
[----:B------:R-:W-:Y:S01]  /*1480*/  FFMA.FTZ R190, R222, R211, R190 ;  /* 0x000000d3debe7223 */ /* 0x000fe200000100be */
[----:B------:R-:W-:Y:S01]  /*1490*/  FADD.FTZ R2, R211, R2 ;  /* 0x00000002d3027221 */ /* 0x000fe20000010000 */
[----:B------:R-:W-:Y:S01]  /*14a0*/  FMUL.FTZ R211, R56, R132 ;  /* 0x0000008438d37220 */ /* 0x000fe20000410000 */
[----:B------:R-:W-:Y:S01]  /*14b0*/  FADD.FTZ R119, R226, R119 ;  /* 0x00000077e2777221 */ /* 0x000fe20000010000 */
[----:B------:R-:W-:Y:S01]  /*14c0*/  FADD.FTZ R231, R213, R231 ;  /* 0x000000e7d5e77221 */ /* 0x000fe20000010000 */
[----:B------:R-:W-:Y:S01]  /*14d0*/  FFMA.FTZ R188, R225, R213, R188 ;  /* 0x000000d5e1bc7223 */ /* 0x000fe200000100bc */
[----:B----4-:R-:W-:Y:S01]  /*14e0*/  FADD.FTZ R125, R238, R125 ;  /* 0x0000007dee7d7221 */ /* 0x010fe20000010000 */
[----:B------:R-:W-:Y:S01]  /*14f0*/  FFMA.FTZ R118, R222, R228, R118 ;  /* 0x000000e4de767223 */ /* 0x000fe20000010076 */
[----:B------:R-:W-:Y:S01]  /*1500*/  MOV R161, R215 ;  /* 0x000000d700a17202 */ /* 0x000fe20000000f00 */
[----:B------:R-:W-:Y:S01]  /*1510*/  FMUL.FTZ R213, R207, R130 ;  /* 0x00000082cfd57220 */ /* 0x000fe20000410000 */
[----:B------:R-:W-:Y:S01]  /*1520*/  FADD.FTZ R119, R211, R119 ;  /* 0x00000077d3777221 */ /* 0x000fe20000010000 */
[----:B------:R-:W-:Y:S01]  /*1530*/  FFMA.FTZ R118, R219, R223, R118 ;  /* 0x000000dfdb767223 */ /* 0x000fe20000010076 */
[----:B------:R-:W-:Y:S01]  /*1540*/  SHF.L.U32 R116, R161, 0x10, RZ ;  /* 0x00000010a1747819 */ /* 0x000fe200000006ff */
[----:B------:R-:W-:Y:S01]  /*1550*/  FADD.FTZ R236, R210, R236 ;  /* 0x000000ecd2ec7221 */ /* 0x000fe20000010000 */
[-C--:B------:R-:W-:Y:S01]  /*1560*/  FFMA.FTZ R183, R213, R210.reuse, R183 ;  /* 0x000000d2d5b77223 */ /* 0x080fe200000100b7 */
[----:B------:R0:W-:Y:S01]  /*1570*/  STL [R1+0x10], R125 ;  /* 0x0000107d01007387 */ /* 0x0001e20000100800 */
[----:B------:R-:W-:Y:S01]  /*1580*/  FMUL.FTZ R210, R58, R210 ;  /* 0x000000d23ad27220 */ /* 0x000fe20000410000 */
[----:B------:R-:W-:Y:S01]  /*1590*/  FADD.FTZ R119, R201, R119 ;  /* 0x00000077c9777221 */ /* 0x000fe20000010000 */
[----:B------:R-:W-:Y:S01]  /*15a0*/  SHF.L.U32 R157, R172, 0x10, RZ ;  /* 0x00000010ac9d7819 */ /* 0x000fe200000006ff */
[----:B------:R-:W-:Y:S01]  /*15b0*/  FFMA.FTZ R192, R216, R212, R192 ;  /* 0x000000d4d8c07223 */ /* 0x000fe200000100c0 */
[----:B------:R-:W-:Y:S01]  /*15c0*/  FADD.FTZ R4, R212, R4 ;  /* 0x00000004d4047221 */ /* 0x000fe20000010000 */
[C---:B------:R-:W-:Y:S01]  /*15d0*/  FMUL.FTZ R218, R207.reuse, R218 ;  /* 0x000000dacfda7220 */ /* 0x040fe20000410000 */
[----:B------:R-:W-:Y:S01]  /*15e0*/  FMUL.FTZ R212, R207, R131 ;  /* 0x00000083cfd47220 */ /* 0x000fe20000410000 */
[----:B------:R-:W-:Y:S01]  /*15f0*/  SHF.L.U32 R172, R165, 0x10, RZ ;  /* 0x00000010a5ac7819 */ /* 0x000fe200000006ff */
[----:B0-----:R-:W3:Y:S01]  /*1600*/  LDL.LU R125, [R1+0x4] ;  /* 0x00000400017d7983 */ /* 0x001ee20000300800 */
[----:B------:R-:W-:Y:S01]  /*1610*/  FFMA.FTZ R118, R225, R227, R118 ;  /* 0x000000e3e1767223 */ /* 0x000fe20000010076 */
[----:B------:R-:W-:Y:S01]  /*1620*/  FMUL.FTZ R165, R207, R200 ;  /* 0x000000c8cfa57220 */ /* 0x000fe20000410000 */
[----:B------:R-:W-:Y:S01]  /*1630*/  SHF.L.U32 R134, R134, 0x10, RZ ;  /* 0x0000001086867819 */ /* 0x000fe200000006ff */
[-C--:B------:R-:W-:Y:S01]  /*1640*/  FMUL.FTZ R200, R59, R116.reuse ;  /* 0x000000743bc87220 */ /* 0x080fe20000410000 */
[----:B------:R-:W-:Y:S01]  /*1650*/  SHF.L.U32 R147, R147, 0x10, RZ ;  /* 0x0000001093937819 */ /* 0x000fe200000006ff */
[----:B------:R-:W-:Y:S01]  /*1660*/  FADD.FTZ R119, R210, R119 ;  /* 0x00000077d2777221 */ /* 0x000fe20000010000 */
[----:B------:R-:W-:Y:S01]  /*1670*/  FADD.FTZ R232, R123, R232 ;  /* 0x000000e87be87221 */ /* 0x000fe20000010000 */
[----:B------:R-:W-:Y:S01]  /*1680*/  FFMA.FTZ R187, R218, R123, R187 ;  /* 0x0000007bdabb7223 */ /* 0x000fe200000100bb */
[----:B------:R-:W-:Y:S01]  /*1690*/  SHF.L.U32 R117, R159, 0x10, RZ ;  /* 0x000000109f757819 */ /* 0x000fe200000006ff */
[----:B------:R-:W-:Y:S01]  /*16a0*/  FFMA.FTZ R182, R212, R116, R182 ;  /* 0x00000074d4b67223 */ /* 0x000fe200000100b6 */
[----:B------:R-:W-:Y:S01]  /*16b0*/  FADD.FTZ R237, R116, R237 ;  /* 0x000000ed74ed7221 */ /* 0x000fe20000010000 */
[----:B------:R-:W-:Y:S01]  /*16c0*/  FMUL.FTZ R159, R207, R197 ;  /* 0x000000c5cf9f7220 */ /* 0x000fe20000410000 */
[----:B------:R-:W-:Y:S01]  /*16d0*/  MOV R123, R170 ;  /* 0x000000aa007b7202 */ /* 0x000fe20000000f00 */
[----:B------:R-:W-:Y:S01]  /*16e0*/  FFMA.FTZ R116, R218, R224, R118 ;  /* 0x000000e0da747223 */ /* 0x000fe20000010076 */
[----:B------:R-:W-:Y:S01]  /*16f0*/  SHF.L.U32 R197, R168, 0x10, RZ ;  /* 0x00000010a8c57819 */ /* 0x000fe200000006ff */
[----:B------:R-:W-:Y:S01]  /*1700*/  FADD.FTZ R119, R200, R119 ;  /* 0x00000077c8777221 */ /* 0x000fe20000010000 */
[----:B------:R-:W4:Y:S01]  /*1710*/  LDL.LU R118, [R1+0xc] ;  /* 0x00000c0001767983 */ /* 0x000f220000300800 */
[----:B------:R-:W-:Y:S01]  /*1720*/  FMUL.FTZ R205, R52, R134 ;  /* 0x0000008634cd7220 */ /* 0x000fe20000410000 */
[----:B------:R-:W-:Y:S01]  /*1730*/  FADD.FTZ R251, R147, R251 ;  /* 0x000000fb93fb7221 */ /* 0x000fe20000010000 */
[-C--:B------:R-:W-:Y:S01]  /*1740*/  FFMA.FTZ R23, R166, R147.reuse, R23 ;  /* 0x00000093a6177223 */ /* 0x080fe20000010017 */
[----:B------:R-:W-:Y:S01]  /*1750*/  FMUL.FTZ R168, R46, R147 ;  /* 0x000000932ea87220 */ /* 0x000fe20000410000 */
[----:B------:R-:W-:Y:S01]  /*1760*/  MOV R129, R163 ;  /* 0x000000a300817202 */ /* 0x000fe20000000f00 */
[----:B------:R-:W-:Y:S01]  /*1770*/  FMUL.FTZ R147, R207, R156 ;  /* 0x0000009ccf937220 */ /* 0x000fe20000410000 */
[----:B------:R-:W-:Y:S01]  /*1780*/  FADD.FTZ R245, R199, R245 ;  /* 0x000000f5c7f57221 */ /* 0x000fe20000010000 */
[-C--:B------:R-:W-:Y:S01]  /*1790*/  FFMA.FTZ R177, R159, R199.reuse, R177 ;  /* 0x000000c79fb17223 */ /* 0x080fe200000100b1 */
[----:B------:R-:W-:Y:S01]  /*17a0*/  FMUL.FTZ R163, R48, R199 ;  /* 0x000000c730a37220 */ /* 0x000fe20000410000 */
[----:B------:R-:W-:Y:S01]  /*17b0*/  SHF.L.U32 R156, R123, 0x10, RZ ;  /* 0x000000107b9c7819 */ /* 0x000fe200000006ff */
[----:B------:R-:W-:Y:S01]  /*17c0*/  FADD.FTZ R242, R117, R242 ;  /* 0x000000f275f27221 */ /* 0x000fe20000010000 */
[-C--:B------:R-:W-:Y:S01]  /*17d0*/  FFMA.FTZ R180, R203, R117.reuse, R180 ;  /* 0x00000075cbb47223 */ /* 0x080fe200000100b4 */
[----:B------:R-:W-:Y:S01]  /*17e0*/  FMUL.FTZ R199, R53, R117 ;  /* 0x0000007535c77220 */ /* 0x000fe20000410000 */
[----:B------:R-:W-:Y:S01]  /*17f0*/  MOV R123, R121 ;  /* 0x00000079007b7202 */ /* 0x000fe20000000f00 */
[----:B------:R-:W-:Y:S01]  /*1800*/  FADD.FTZ R117, R205, R119 ;  /* 0x00000077cd757221 */ /* 0x000fe20000010000 */
[----:B--2---:R-:W-:-:S05]  /*1810*/  FADD.FTZ R122, R158, R122 ;  /* 0x0000007a9e7a7221 */ /* 0x004fca0000010000 */
[----:B------:R0:W-:Y:S04]  /*1820*/  STL [R1+0x18], R122 ;  /* 0x0000187a01007387 */ /* 0x0001e80000100800 */
[----:B0-----:R-:W2:Y:S04]  /*1830*/  LDL.LU R122, [R1+0x14] ;  /* 0x00001400017a7983 */ /* 0x001ea80000300800 */
[----:B------:R-:W2:Y:S04]  /*1840*/  LDL.LU R121, [R1+0x20] ;  /* 0x0000200001797983 */ /* 0x000ea80000300800 */
[----:B------:R-:W2:Y:S01]  /*1850*/  LDL.LU R119, [R1+0x1c] ;  /* 0x00001c0001777983 */ /* 0x000ea20000300800 */
[----:B------:R-:W-:Y:S01]  /*1860*/  FMUL.FTZ R215, R207, R128 ;  /* 0x00000080cfd77220 */ /* 0x000fe20000410000 */
[----:B------:R-:W-:Y:S01]  /*1870*/  FADD.FTZ R243, R204, R243 ;  /* 0x000000f3ccf37221 */ /* 0x000fe20000010000 */
[----:B------:R-:W-:Y:S01]  /*1880*/  FFMA.FTZ R179, R208, R204, R179 ;  /* 0x000000ccd0b37223 */ /* 0x000fe200000100b3 */
[----:B------:R-:W-:Y:S01]  /*1890*/  FFMA.FTZ R116, R230, R226, R116 ;  /* 0x000000e2e6747223 */ /* 0x000fe20000010074 */
[----:B------:R-:W-:Y:S01]  /*18a0*/  FMUL.FTZ R204, R54, R204 ;  /* 0x000000cc36cc7220 */ /* 0x000fe20000410000 */
[----:B------:R-:W-:Y:S01]  /*18b0*/  FADD.FTZ R117, R199, R117 ;  /* 0x00000075c7757221 */ /* 0x000fe20000010000 */
[----:B------:R-:W-:Y:S01]  /*18c0*/  FADD.FTZ R244, R198, R244 ;  /* 0x000000f4c6f47221 */ /* 0x000fe20000010000 */
[-C--:B------:R-:W-:Y:S01]  /*18d0*/  FFMA.FTZ R178, R202, R198.reuse, R178 ;  /* 0x000000c6cab27223 */ /* 0x080fe200000100b2 */
[----:B------:R-:W-:Y:S01]  /*18e0*/  FFMA.FTZ R116, R215, R211, R116 ;  /* 0x000000d3d7747223 */ /* 0x000fe20000010074 */
[----:B------:R-:W-:Y:S01]  /*18f0*/  FMUL.FTZ R198, R55, R198 ;  /* 0x000000c637c67220 */ /* 0x000fe20000410000 */
[----:B------:R-:W-:Y:S01]  /*1900*/  FADD.FTZ R117, R204, R117 ;  /* 0x00000075cc757221 */ /* 0x000fe20000010000 */
[----:B------:R-:W-:Y:S01]  /*1910*/  SHF.L.U32 R171, R171, 0x10, RZ ;  /* 0x00000010abab7819 */ /* 0x000fe200000006ff */
[----:B------:R-:W-:Y:S01]  /*1920*/  FMUL.FTZ R160, R207, R141 ;  /* 0x0000008dcfa07220 */ /* 0x000fe20000410000 */
[----:B------:R-:W-:Y:S01]  /*1930*/  FFMA.FTZ R116, R214, R201, R116 ;  /* 0x000000c9d6747223 */ /* 0x000fe20000010074 */
[----:B------:R-:W-:Y:S01]  /*1940*/  FADD.FTZ R117, R198, R117 ;  /* 0x00000075c6757221 */ /* 0x000fe20000010000 */
[----:B------:R-:W-:Y:S01]  /*1950*/  SHF.L.U32 R145, R145, 0x10, RZ ;  /* 0x0000001091917819 */ /* 0x000fe200000006ff */
[-C--:B------:R-:W-:Y:S01]  /*1960*/  FFMA.FTZ R176, R160, R171.reuse, R176 ;  /* 0x000000aba0b07223 */ /* 0x080fe200000100b0 */
[----:B------:R-:W-:Y:S01]  /*1970*/  FADD.FTZ R246, R171, R246 ;  /* 0x000000f6abf67221 */ /* 0x000fe20000010000 */
[----:B------:R-:W-:Y:S01]  /*1980*/  FFMA.FTZ R116, R213, R210, R116 ;  /* 0x000000d2d5747223 */ /* 0x000fe20000010074 */
[----:B------:R-:W-:Y:S01]  /*1990*/  FMUL.FTZ R171, R49, R171 ;  /* 0x000000ab31ab7220 */ /* 0x000fe20000410000 */
[----:B------:R-:W-:Y:S01]  /*19a0*/  FADD.FTZ R117, R163, R117 ;  /* 0x00000075a3757221 */ /* 0x000fe20000010000 */
[C---:B------:R-:W-:Y:S01]  /*19b0*/  FMUL.FTZ R209, R207.reuse, R209 ;  /* 0x000000d1cfd17220 */ /* 0x040fe20000410000 */
[----:B------:R-:W-:Y:S01]  /*19c0*/  FMUL.FTZ R162, R207, R143 ;  /* 0x0000008fcfa27220 */ /* 0x000fe20000410000 */
[----:B------:R-:W-:Y:S01]  /*19d0*/  MOV R128, R164 ;  /* 0x000000a400807202 */ /* 0x000fe20000000f00 */
[----:B------:R-:W-:Y:S01]  /*19e0*/  FFMA.FTZ R116, R212, R200, R116 ;  /* 0x000000c8d4747223 */ /* 0x000fe20000010074 */
[----:B------:R-:W-:Y:S01]  /*19f0*/  FMUL.FTZ R164, R50, R145 ;  /* 0x0000009132a47220 */ /* 0x000fe20000410000 */
[----:B------:R-:W-:Y:S01]  /*1a00*/  FADD.FTZ R117, R171, R117 ;  /* 0x00000075ab757221 */ /* 0x000fe20000010000 */
[----:B------:R-:W-:Y:S01]  /*1a10*/  SHF.L.U32 R146, R146, 0x10, RZ ;  /* 0x0000001092927819 */ /* 0x000fe200000006ff */
[-C--:B------:R-:W-:Y:S01]  /*1a20*/  FFMA.FTZ R26, R162, R172.reuse, R26 ;  /* 0x000000aca21a7223 */ /* 0x080fe2000001001a */
[----:B------:R-:W-:Y:S01]  /*1a30*/  FADD.FTZ R248, R172, R248 ;  /* 0x000000f8acf87221 */ /* 0x000fe20000010000 */
[----:B------:R-:W-:Y:S01]  /*1a40*/  FFMA.FTZ R116, R209, R205, R116 ;  /* 0x000000cdd1747223 */ /* 0x000fe20000010074 */
[----:B------:R-:W-:Y:S01]  /*1a50*/  FMUL.FTZ R172, R51, R172 ;  /* 0x000000ac33ac7220 */ /* 0x000fe20000410000 */
[----:B------:R-:W-:Y:S01]  /*1a60*/  FADD.FTZ R117, R164, R117 ;  /* 0x00000075a4757221 */ /* 0x000fe20000010000 */
[----:B------:R-:W-:Y:S01]  /*1a70*/  FMUL.FTZ R167, R44, R146 ;  /* 0x000000922ca77220 */ /* 0x000fe20000410000 */
[----:B------:R-:W-:-:S02]  /*1a80*/  FFMA.FTZ R116, R203, R199, R116 ;  /* 0x000000c7cb747223 */ /* 0x000fc40000010074 */
[----:B------:R-:W-:Y:S01]  /*1a90*/  FADD.FTZ R117, R172, R117 ;  /* 0x00000075ac757221 */ /* 0x000fe20000010000 */
[----:B------:R-:W-:Y:S01]  /*1aa0*/  FADD.FTZ R250, R196, R250 ;  /* 0x000000fac4fa7221 */ /* 0x000fe20000010000 */
[----:B------:R-:W-:Y:S01]  /*1ab0*/  FFMA.FTZ R24, R169, R196, R24 ;  /* 0x000000c4a9187223 */ /* 0x000fe20000010018 */
[----:B------:R-:W-:Y:S01]  /*1ac0*/  FFMA.FTZ R116, R208, R204, R116 ;  /* 0x000000ccd0747223 */ /* 0x000fe20000010074 */
[----:B------:R-:W-:Y:S01]  /*1ad0*/  FMUL.FTZ R196, R45, R196 ;  /* 0x000000c42dc47220 */ /* 0x000fe20000410000 */
[----:B------:R-:W-:Y:S01]  /*1ae0*/  FADD.FTZ R117, R167, R117 ;  /* 0x00000075a7757221 */ /* 0x000fe20000010000 */
[C---:B------:R-:W-:Y:S01]  /*1af0*/  FMUL.FTZ R170, R207.reuse, R148 ;  /* 0x00000094cfaa7220 */ /* 0x040fe20000410000 */
[----:B------:R-:W-:Y:S02]  /*1b00*/  FFMA.FTZ R116, R202, R198, R116 ;  /* 0x000000c6ca747223 */ /* 0x000fe40000010074 */
[----:B------:R-:W-:Y:S01]  /*1b10*/  FADD.FTZ R117, R196, R117 ;  /* 0x00000075c4757221 */ /* 0x000fe20000010000 */
[----:B------:R-:W-:Y:S01]  /*1b20*/  FMUL.FTZ R161, R207, R142 ;  /* 0x0000008ecfa17220 */ /* 0x000fe20000410000 */
[----:B------:R-:W-:Y:S01]  /*1b30*/  FADD.FTZ R252, R197, R252 ;  /* 0x000000fcc5fc7221 */ /* 0x000fe20000010000 */
[----:B------:R-:W-:Y:S01]  /*1b40*/  FFMA.FTZ R22, R170, R197, R22 ;  /* 0x000000c5aa167223 */ /* 0x000fe20000010016 */
[----:B------:R-:W-:Y:S01]  /*1b50*/  FFMA.FTZ R116, R159, R163, R116 ;  /* 0x000000a39f747223 */ /* 0x000fe20000010074 */
[----:B------:R-:W-:Y:S01]  /*1b60*/  FMUL.FTZ R197, R47, R197 ;  /* 0x000000c52fc57220 */ /* 0x000fe20000410000 */
        /* <DEDUP_REMOVED lines=8> */
[-C--:B------:R-:W-:Y:S01]  /*1bf0*/  FFMA.FTZ R20, R142, R153.reuse, R20 ;  /* 0x000000998e147223 */ /* 0x080fe20000010014 */
[----:B------:R-:W-:Y:S01]  /*1c00*/  FFMA.FTZ R116, R161, R164, R116 ;  /* 0x000000a4a1747223 */ /* 0x000fe20000010074 */
[----:B---3--:R-:W-:Y:S01]  /*1c10*/  FADD.FTZ R125, R153, R125 ;  /* 0x0000007d997d7221 */ /* 0x008fe20000010000 */
        /* <DEDUP_REMOVED lines=9> */
[----:B------:R-:W-:Y:S01]  /*1cb0*/  FFMA.FTZ R18, R144, R154, R18 ;  /* 0x0000009a90127223 */ /* 0x000fe20000010012 */
[----:B------:R-:W-:-:S02]  /*1cc0*/  FFMA.FTZ R116, R165, R167, R116 ;  /* 0x000000a7a5747223 */ /* 0x000fc40000010074 */
[----:B------:R-:W-:Y:S01]  /*1cd0*/  FADD.FTZ R117, R117, R146 ;  /* 0x0000009275757221 */ /* 0x000fe20000010000 */
[----:B----4-:R-:W-:Y:S01]  /*1ce0*/  FADD.FTZ R118, R154, R118 ;  /* 0x000000769a767221 */ /* 0x010fe20000010000 */
[----:B------:R-:W-:Y:S01]  /*1cf0*/  FMUL.FTZ R154, R43, R154 ;  /* 0x0000009a2b9a7220 */ /* 0x000fe20000410000 */
[----:B------:R-:W-:Y:S01]  /*1d00*/  FMUL.FTZ R151, R207, R151 ;  /* 0x00000097cf977220 */ /* 0x000fe20000410000 */
[----:B------:R-:W-:Y:S01]  /*1d10*/  FFMA.FTZ R116, R169, R196, R116 ;  /* 0x000000c4a9747223 */ /* 0x000fe20000010074 */
[----:B------:R-:W-:Y:S01]  /*1d20*/  FMUL.FTZ R148, R36, R238 ;  /* 0x000000ee24947220 */ /* 0x000fe20000410000 */
[----:B------:R-:W-:Y:S01]  /*1d30*/  FADD.FTZ R117, R117, R154 ;  /* 0x0000009a75757221 */ /* 0x000fe20000010000 */
[----:B------:R0:W-:Y:S01]  /*1d40*/  STL [R1+0x4], R125 ;  /* 0x0000047d01007387 */ /* 0x0001e20000100800 */
[----:B------:R-:W-:Y:S01]  /*1d50*/  FFMA.FTZ R16, R151, R155, R16 ;  /* 0x0000009b97107223 */ /* 0x000fe20000010010 */
[----:B------:R-:W-:Y:S01]  /*1d60*/  FFMA.FTZ R116, R166, R168, R116 ;  /* 0x000000a8a6747223 */ /* 0x000fe20000010074 */
[----:B------:R-:W-:Y:S01]  /*1d70*/  FADD.FTZ R117, R117, R148 ;  /* 0x0000009475757221 */ /* 0x000fe20000010000 */
[----:B------:R1:W-:Y:S01]  /*1d80*/  STL [R1+0xc], R118 ;  /* 0x00000c7601007387 */ /* 0x0003e20000100800 */
[C---:B------:R-:W-:Y:S01]  /*1d90*/  FMUL.FTZ R141, R207.reuse, R150 ;  /* 0x00000096cf8d7220 */ /* 0x040fe20000410000 */
[----:B------:R-:W-:Y:S01]  /*1da0*/  FMUL.FTZ R152, R207, R152 ;  /* 0x00000098cf987220 */ /* 0x000fe20000410000 */
[----:B------:R-:W-:-:S03]  /*1db0*/  FMUL.FTZ R150, R38, R158 ;  /* 0x0000009e26967220 */ /* 0x000fc60000410000 */
[----:B------:R-:W-:Y:S01]  /*1dc0*/  FFMA.FTZ R14, R152, R156, R14 ;  /* 0x0000009c980e7223 */ /* 0x000fe2000001000e */
[----:B0-----:R-:W-:Y:S01]  /*1dd0*/  FMUL.FTZ R125, R32, R157 ;  /* 0x0000009d207d7220 */ /* 0x001fe20000410000 */
[----:B-1----:R-:W-:Y:S02]  /*1de0*/  SHF.L.U32 R118, R123, 0x10, RZ ;  /* 0x000000107b767819 */ /* 0x002fe400000006ff */
[C---:B------:R-:W-:Y:S02]  /*1df0*/  PRMT R120, R173.reuse, 0x7632, R120 ;  /* 0x00007632ad787816 */ /* 0x040fe40000000078 */
[----:B------:R-:W-:Y:S01]  /*1e00*/  SHF.L.U32 R173, R173, 0x10, RZ ;  /* 0x00000010adad7819 */ /* 0x000fe200000006ff */
[----:B------:R-:W-:Y:S01]  /*1e10*/  FMUL.FTZ R127, R33, R118 ;  /* 0x00000076217f7220 */ /* 0x000fe20000410000 */
[C---:B------:R-:W-:Y:S01]  /*1e20*/  FMUL.FTZ R126, R207.reuse, R126 ;  /* 0x0000007ecf7e7220 */ /* 0x040fe20000410000 */
[----:B------:R-:W-:Y:S02]  /*1e30*/  SHF.L.U32 R120, R120, 0x10, RZ ;  /* 0x0000001078787819 */ /* 0x000fe400000006ff */
[----:B------:R-:W-:Y:S01]  /*1e40*/  FMUL.FTZ R128, R34, R173 ;  /* 0x000000ad22807220 */ /* 0x000fe20000410000 */
[----:B------:R-:W-:Y:S01]  /*1e50*/  FFMA.FTZ R13, R126, R157, R13 ;  /* 0x0000009d7e0d7223 */ /* 0x000fe2000001000d */
[----:B------:R-:W-:Y:S01]  /*1e60*/  FMUL.FTZ R149, R207, R149 ;  /* 0x00000095cf957220 */ /* 0x000fe20000410000 */
[----:B------:R-:W-:-:S03]  /*1e70*/  FMUL.FTZ R129, R35, R120 ;  /* 0x0000007823817220 */ /* 0x000fc60000410000 */
[----:B------:R-:W-:Y:S01]  /*1e80*/  FFMA.FTZ R15, R149, R158, R15 ;  /* 0x0000009e950f7223 */ /* 0x000fe2000001000f */
[C---:B------:R-:W-:Y:S02]  /*1e90*/  PRMT R158, R175.reuse, 0x7632, R158 ;  /* 0x00007632af9e7816 */ /* 0x040fe4000000009e */
[----:B------:R-:W-:Y:S01]  /*1ea0*/  SHF.L.U32 R175, R175, 0x10, RZ ;  /* 0x00000010afaf7819 */ /* 0x000fe200000006ff */
[----:B------:R-:W-:Y:S01]  /*1eb0*/  FADD.FTZ R234, R132, R234 ;  /* 0x000000ea84ea7221 */ /* 0x000fe20000010000 */
[----:B------:R-:W-:Y:S01]  /*1ec0*/  FFMA.FTZ R185, R215, R132, R185 ;  /* 0x00000084d7b97223 */ /* 0x000fe200000100b9 */
[----:B------:R-:W-:Y:S02]  /*1ed0*/  SHF.L.U32 R158, R158, 0x10, RZ ;  /* 0x000000109e9e7819 */ /* 0x000fe400000006ff */
        /* <DEDUP_REMOVED lines=11> */
[----:B--2---:R-:W-:Y:S01]  /*1f90*/  FADD.FTZ R122, R155, R122 ;  /* 0x0000007a9b7a7221 */ /* 0x004fe20000010000 */
[----:B------:R-:W-:Y:S01]  /*1fa0*/  FMUL.FTZ R155, R37, R155 ;  /* 0x0000009b259b7220 */ /* 0x000fe20000410000 */
[----:B------:R-:W-:-:S03]  /*1fb0*/  FADD.FTZ R119, R156, R119 ;  /* 0x000000779c777221 */ /* 0x000fc60000010000 */
[----:B------:R-:W-:Y:S04]  /*1fc0*/  STL [R1+0x14], R122 ;  /* 0x0000147a01007387 */ /* 0x000fe80000100800 */
[----:B------:R0:W-:Y:S01]  /*1fd0*/  STL [R1+0x1c], R119 ;  /* 0x00001c7701007387 */ /* 0x0001e20000100800 */
[----:B------:R-:W-:Y:S01]  /*1fe0*/  FMUL.FTZ R156, R39, R156 ;  /* 0x0000009c279c7220 */ /* 0x000fe20000410000 */
[----:B0-----:R-:W-:Y:S01]  /*1ff0*/  FFMA.FTZ R119, R170, R197, R116 ;  /* 0x000000c5aa777223 */ /* 0x001fe20000010074 */
[----:B------:R-:W-:-:S03]  /*2000*/  FADD.FTZ R116, R117, R155 ;  /* 0x0000009b75747221 */ /* 0x000fc60000010000 */
[----:B------:R-:W-:Y:S01]  /*2010*/  FFMA.FTZ R119, R141, R145, R119 ;  /* 0x000000918d777223 */ /* 0x000fe20000010077 */
[----:B------:R-:W-:-:S03]  /*2020*/  FADD.FTZ R116, R116, R150 ;  /* 0x0000009674747221 */ /* 0x000fc60000010000 */
[----:B------:R-:W-:Y:S01]  /*2030*/  FFMA.FTZ R119, R142, R153, R119 ;  /* 0x000000998e777223 */ /* 0x000fe20000010077 */
[----:B------:R-:W-:-:S03]  /*2040*/  FADD.FTZ R116, R116, R156 ;  /* 0x0000009c74747221 */ /* 0x000fc60000010000 */
[----:B------:R-:W-:Y:S01]  /*2050*/  FFMA.FTZ R119, R143, R146, R119 ;  /* 0x000000928f777223 */ /* 0x000fe20000010077 */
[----:B------:R-:W-:Y:S01]  /*2060*/  FADD.FTZ R116, R116, R125 ;  /* 0x0000007d74747221 */ /* 0x000fe20000010000 */
[----:B------:R-:W-:Y:S01]  /*2070*/  FADD.FTZ R121, R157, R121 ;  /* 0x000000799d797221 */ /* 0x000fe20000010000 */
[----:B------:R-:W-:Y:S01]  /*2080*/  PRMT R157, R174, 0x7632, R157 ;  /* 0x00007632ae9d7816 */ /* 0x000fe2000000009d */
[----:B------:R-:W-:Y:S01]  /*2090*/  FFMA.FTZ R119, R144, R154, R119 ;  /* 0x0000009a90777223 */ /* 0x000fe20000010077 */
[----:B------:R-:W-:Y:S01]  /*20a0*/  FADD.FTZ R116, R116, R127 ;  /* 0x0000007f74747221 */ /* 0x000fe20000010000 */
[----:B------:R-:W-:Y:S02]  /*20b0*/  SHF.L.U32 R174, R174, 0x10, RZ ;  /* 0x00000010aeae7819 */ /* 0x000fe400000006ff */
        /* <DEDUP_REMOVED lines=35> */
[----:B------:R-:W0:Y:S04]  /*22f0*/  SHFL.DOWN PT, R117, R119, 0x2, 0x1f ;  /* 0x08401f0077757f89 */ /* 0x000e2800000e0000 */
[----:B------:R1:W-:Y:S02]  /*2300*/  STL [R1+0x20], R121 ;  /* 0x0000207901007387 */ /* 0x0003e40000100800 */
[----:B-1----:R-:W1:Y:S01]  /*2310*/  S2R R121, SR_TID.X ;  /* 0x0000000000797919 */ /* 0x002e620000002100 */
[----:B0-----:R-:W-:Y:S02]  /*2320*/  FADD.FTZ R117, R119, R117 ;  /* 0x0000007577757221 */ /* 0x001fe40000010000 */
[----:B------:R-:W0:Y:S01]  /*2330*/  SHFL.DOWN PT, R119, R116, 0x1, 0x1f ;  /* 0x08201f0074777f89 */ /* 0x000e2200000e0000 */
[----:B------:R-:W-:Y:S01]  /*2340*/  BSSY.RECONVERGENT B0, `(.L_x_7870) ;  /* 0x0000011000007945 */ /* 0x000fe20003800200 */
[----:B0-----:R-:W-:-:S02]  /*2350*/  FADD.FTZ R116, R116, R119 ;  /* 0x0000007774747221 */ /* 0x001fc40000010000 */
[----:B------:R-:W0:Y:S01]  /*2360*/  SHFL.DOWN PT, R119, R117, 0x1, 0x1f ;  /* 0x08201f0075777f89 */ /* 0x000e2200000e0000 */
[----:B-1----:R-:W-:Y:S01]  /*2370*/  LOP3.LUT P2, RZ, R121, 0x1f, RZ, 0xc0, !PT ;  /* 0x0000001f79ff7812 */ /* 0x002fe2000784c0ff */
[----:B------:R-:W-:Y:S01]  /*2380*/  FFMA.FTZ R21, R141, R239, R21 ;  /* 0x000000ef8d157223 */ /* 0x000fe20000010015 */
[----:B------:R-:W-:Y:S01]  /*2390*/  FFMA.FTZ R19, R143, R240, R19 ;  /* 0x000000f08f137223 */ /* 0x000fe20000010013 */
[----:B------:R-:W-:Y:S01]  /*23a0*/  FFMA.FTZ R17, R147, R238, R17 ;  /* 0x000000ee93117223 */ /* 0x000fe20000010011 */
[----:B0-----:R-:W-:-:S09]  /*23b0*/  FADD.FTZ R117, R117, R119 ;  /* 0x0000007775757221 */ /* 0x001fd20000010000 */
        /* <DEDUP_REMOVED lines=9> */
.L_x_7871:
[----:B------:R-:W-:Y:S05]  /*2450*/  BSYNC.RECONVERGENT B0 ;  /* 0x0000000000007941 */ /* 0x000fea0003800200 */
.L_x_7870:
        /* <DEDUP_REMOVED lines=13> */
[----:B------:R-:W-:Y:S01]  /*2530*/  FFMA.FTZ R11, R135, R173, R11 ;  /* 0x000000ad870b7223 */ /* 0x000fe2000001000b */
[----:B------:R-:W-:Y:S01]  /*2540*/  FFMA.FTZ R9, R137, R174, R9 ;  /* 0x000000ae89097223 */ /* 0x000fe20000010009 */
[----:B------:R-:W-:Y:S01]  /*2550*/  FFMA.FTZ R7, R139, R175, R7 ;  /* 0x000000af8b077223 */ /* 0x000fe20000010007 */
        /* <DEDUP_REMOVED lines=33> */
[----:B--2---:R-:W-:Y:S06]  /*2770*/  @!P1 BRA `(.L_x_7872) ;  /* 0x0000001800689947 */ /* 0x004fec0003800000 */
        /* <DEDUP_REMOVED lines=40> */
.L_x_7873:
        /* <DEDUP_REMOVED lines=36> */
.L_x_7874:
        /* <DEDUP_REMOVED lines=47> */
.L_x_7875:
        /* <DEDUP_REMOVED lines=36> */
.L_x_7876:
        /* <DEDUP_REMOVED lines=45> */
.L_x_7877:
        /* <DEDUP_REMOVED lines=36> */
.L_x_7878:
        /* <DEDUP_REMOVED lines=45> */
.L_x_7879:
        /* <DEDUP_REMOVED lines=36> */
.L_x_7880:
        /* <DEDUP_REMOVED lines=45> */
.L_x_7881:
        /* <DEDUP_REMOVED lines=36> */
.L_x_7882:
        /* <DEDUP_REMOVED lines=8> */
.L_x_7872:
        /* <DEDUP_REMOVED lines=40> */
.L_x_7884:
        /* <DEDUP_REMOVED lines=36> */
.L_x_7885:
        /* <DEDUP_REMOVED lines=45> */
.L_x_7886:
        /* <DEDUP_REMOVED lines=36> */
.L_x_7887:
        /* <DEDUP_REMOVED lines=45> */
.L_x_7888:
        /* <DEDUP_REMOVED lines=36> */
.L_x_7889:
        /* <DEDUP_REMOVED lines=45> */
.L_x_7890:
        /* <DEDUP_REMOVED lines=36> */
.L_x_7891:
        /* <DEDUP_REMOVED lines=45> */
.L_x_7892:
        /* <DEDUP_REMOVED lines=36> */
.L_x_7893:
[----:B------:R-:W0:Y:S01]  /*5a20*/  @P1 LDC.64 R120, c[0x0][0x478] ;  /* 0x00011e00ff781b82 */ /* 0x000e220000000a00 */
[----:B------:R-:W-:-:S05]  /*5a30*/  IADD3 R123, PT, PT, R194, 0x200, RZ ;  /* 0x00000200c27b7810 */ /* 0x000fca0007ffe0ff */
[----:B0-----:R-:W-:-:S04]  /*5a40*/  @P1 IMAD.WIDE.U32 R120, R123, 0x20, R120 ;  /* 0x000000207b781825 */ /* 0x001fc800078e0078 */
[----:B------:R-:W-:Y:S01]  /*5a50*/  IMAD.WIDE.U32 R122, R123, 0x10, R174 ;  /* 0x000000107b7a7825 */ /* 0x000fe200078e00ae */
[----:B------:R0:W-:Y:S04]  /*5a60*/  @P1 STG.E.128 desc[UR6][R120.64], R112 ;  /* 0x0000007078001986 */ /* 0x0001e8000c101d06 */
[----:B------:R0:W-:Y:S04]  /*5a70*/  @P1 STG.E.128 desc[UR6][R120.64+0x10], R108 ;  /* 0x0000106c78001986 */ /* 0x0001e8000c101d06 */
[----:B------:R0:W-:Y:S02]  /*5a80*/  STG.E.128 desc[UR6][R122.64], R116 ;  /* 0x000000747a007986 */ /* 0x0001e4000c101d06 */
.L_x_7883:
[----:B01----:R-:W0:Y:S01]  /*5a90*/  LDC.64 R116, c[0x0][0x380] ;  /* 0x0000e000ff747b82 */ /* 0x003e220000000a00 */
[----:B------:R-:W-:Y:S01]  /*5aa0*/  UPLOP3.LUT UP1, UPT, UPT, UPT, UP1, 0x40, 0x4 ;  /* 0x000000000004789c */ /* 0x000fe20003f2e810 */
[----:B0-----:R-:W-:-:S04]  /*5ab0*/  IADD3 R0, PT, PT, R0, R116, RZ ;  /* 0x0000007400007210 */ /* 0x001fc80007ffe0ff */
[----:B------:R-:W-:-:S13]  /*5ac0*/  ISETP.GE.AND P1, PT, R0, R117, PT ;  /* 0x000000750000720c */ /* 0x000fda0003f26270 */
[----:B------:R-:W-:Y:S05]  /*5ad0*/  @!P1 BRA `(.L_x_7894) ;  /* 0xffffffac00289947 */ /* 0x000fea000383ffff */
[----:B-----5:R-:W-:Y:S02]  /*5ae0*/  MOV R69, R24 ;  /* 0x0000001800457202 */ /* 0x020fe40000000f00 */
[----:B------:R-:W-:Y:S01]  /*5af0*/  MOV R68, R25 ;  /* 0x0000001900447202 */ /* 0x000fe20000000f00 */
[----:B------:R1:W5:Y:S01]  /*5b00*/  LDL.LU R24, [R1] ;  /* 0x0000000001187983 */ /* 0x0003620000300800 */
        /* <DEDUP_REMOVED lines=76> */
[----:B-1----:R-:W-:-:S07]  /*5fd0*/  MOV R15, R238 ;  /* 0x000000ee000f7202 */ /* 0x002fce0000000f00 */
.L_x_7869:
        /* <DEDUP_REMOVED lines=30> */
.L_x_7895:
        /* <DEDUP_REMOVED lines=12> */
.L_x_19355:


//--------------------- .text._ZN10layer_norm13ln_bwd_kernelINS_13Kernel_traitsIf13__nv_bfloat16fS2_fjLj5120ELj1ELj1ELj4ELj16ENS_18Kernel_traits_baseILj5120EfS2_fS2_fjLj128EEEEELb0ELb0ELb1ELb0EEEvNS_9BwdParamsE --------------------------
	.section	.text._ZN10layer_norm13ln_bwd_kernelINS_13Kernel_traitsIf13__nv_bfloat16fS2_fjLj5120ELj1ELj1ELj4ELj16ENS_18Kernel_traits_baseILj5120EfS2_fS2_fjLj128EEEEELb0ELb0ELb1ELb0EEEvNS_9BwdParamsE,"ax",@progbits
	.align	128
        .global         _ZN10layer_norm13ln_bwd_kernelINS_13Kernel_traitsIf13__nv_bfloat16fS2_fjLj5120ELj1ELj1ELj4ELj16ENS_18Kernel_traits_baseILj5120EfS2_fS2_fjLj128EEEEELb0ELb0ELb1ELb0EEEvNS_9BwdParamsE
        .type           _ZN10layer_norm13ln_bwd_kernelINS_13Kernel_traitsIf13__nv_bfloat16fS2_fjLj5120ELj1ELj1ELj4ELj16ENS_18Kernel_traits_baseILj5120EfS2_fS2_fjLj128EEEEELb0ELb0ELb1ELb0EEEvNS_9BwdParamsE,@function
        .size           _ZN10layer_norm13ln_bwd_kernelINS_13Kernel_traitsIf13__nv_bfloat16fS2_fjLj5120ELj1ELj1ELj4ELj16ENS_18Kernel_traits_baseILj5120EfS2_fS2_fjLj128EEEEELb0ELb0ELb1ELb0EEEvNS_9BwdParamsE,(.L_x_19356 - _ZN10layer_norm13ln_bwd_kernelINS_13Kernel_traitsIf13__nv_bfloat16fS2_fjLj5120ELj1ELj1ELj4ELj16ENS_18Kernel_traits_baseILj5120EfS2_fS2_fjLj128EEEEELb0ELb0ELb1ELb0EEEvNS_9BwdParamsE)
        .other          _ZN10layer_norm13ln_bwd_kernelINS_13Kernel_traitsIf13__nv_bfloat16fS2_fjLj5120ELj1ELj1ELj4ELj16ENS_18Kernel_traits_baseILj5120EfS2_fS2_fjLj128EEEEELb0ELb0ELb1ELb0EEEvNS_9BwdParamsE,@"STO_CUDA_ENTRY STV_DEFAULT"
_ZN10layer_norm13ln_bwd_kernelINS_13Kernel_traitsIf13__nv_bfloat16fS2_fjLj5120ELj1ELj1ELj4ELj16ENS_18Kernel_traits_baseILj5120EfS2_fS2_fjLj128EEEEELb0ELb0ELb1ELb0EEEvNS_9BwdParamsE:
.text._ZN10layer_norm13ln_bwd_kernelINS_13Kernel_traitsIf13__nv_bfloat16fS2_fjLj5120ELj1ELj1ELj4ELj16ENS_18Kernel_traits_baseILj5120EfS2_fS2_fjLj128EEEEELb0ELb0ELb1ELb0EEEvNS_9BwdParamsE:
[----:B------:R-:W0:Y:S02]  /*0000*/  LDC R1, c[0x0][0x37c] ;  /* 0x0000df00ff017b82 */ /* 0x000e240000000800 */
[----:B0-----:R-:W-:Y:S01]  /*0010*/  IADD3 R1, PT, PT, R1, -0x60, RZ ;  /* 0xffffffa001017810 */ /* 0x001fe20007ffe0ff */
[----:B------:R-:W0:Y:S01]  /*0020*/  S2R R4, SR_TID.X ;  /* 0x0000000000047919 */ /* 0x000e220000002100 */
[----:B------:R-:W1:Y:S03]  /*0030*/  LDCU UR4, c[0x0][0x388] ;  /* 0x00007100ff0477ac */ /* 0x000e660008000800 */
[----:B------:R2:W3:Y:S01]  /*0040*/  LDL.64 R36, [R1+0x40] ;  /* 0x0000400001247983 */ /* 0x0004e20000100a00 */
[----:B------:R-:W4:Y:S03]  /*0050*/  LDCU.64 UR8, c[0x0][0x358] ;  /* 0x00006b00ff0877ac */ /* 0x000f260008000a00 */
[----:B------:R2:W3:Y:S01]  /*0060*/  LDL.64 R38, [R1+0x48] ;  /* 0x0000480001267983 */ /* 0x0004e20000100a00 */
[----:B------:R-:W2:Y:S03]  /*0070*/  LDCU UR5, c[0x0][0x384] ;  /* 0x00007080ff0577ac */ /* 0x000ea60008000800 */
[----:B------:R0:W2:Y:S04]  /*0080*/  LDL.64 R40, [R1+0x50] ;  /* 0x0000500001287983 */ /* 0x0000a80000100a00 */
[----:B------:R0:W2:Y:S04]  /*0090*/  LDL.64 R42, [R1+0x58] ;  /* 0x00005800012a7983 */ /* 0x0000a80000100a00 */
[----:B------:R0:W2:Y:S04]  /*00a0*/  LDL.64 R32, [R1+0x30] ;  /* 0x0000300001207983 */ /* 0x0000a80000100a00 */
[----:B------:R0:W2:Y:S04]  /*00b0*/  LDL.64 R34, [R1+0x38] ;  /* 0x0000380001227983 */ /* 0x0000a80000100a00 */
[----:B------:R0:W2:Y:S04]  /*00c0*/  LDL.64 R28, [R1+0x20] ;  /* 0x00002000011c7983 */ /* 0x0000a80000100a00 */
[----:B------:R0:W2:Y:S04]  /*00d0*/  LDL.64 R30, [R1+0x28] ;  /* 0x00002800011e7983 */ /* 0x0000a80000100a00 */
[----:B------:R0:W2:Y:S04]  /*00e0*/  LDL.64 R24, [R1+0x10] ;  /* 0x0000100001187983 */ /* 0x0000a80000100a00 */
[----:B------:R0:W2:Y:S04]  /*00f0*/  LDL.64 R26, [R1+0x18] ;  /* 0x00001800011a7983 */ /* 0x0000a80000100a00 */
[----:B------:R0:W2:Y:S04]  /*0100*/  LDL.64 R20, [R1] ;  /* 0x0000000001147983 */ /* 0x0000a80000100a00 */
[----:B------:R2:W2:Y:S01]  /*0110*/  LDL.64 R22, [R1+0x8] ;  /* 0x0000080001167983 */ /* 0x0004a20000100a00 */
[----:B-1----:R-:W-:-:S04]  /*0120*/  MOV R234, UR4 ;  /* 0x0000000400ea7c02 */ /* 0x002fc80008000f00 */
[----:B------:R-:W-:Y:S02]  /*0130*/  SHF.R.S32.HI R3, RZ, 0x1f, R234 ;  /* 0x0000001fff037819 */ /* 0x000fe400000114ea */
[----:B0-----:R-:W-:Y:S02]  /*0140*/  LOP3.LUT R0, R4, 0x7f, RZ, 0x3c, !PT ;  /* 0x0000007f04007812 */ /* 0x001fe400078e3cff */
[----:B------:R-:W-:-:S04]  /*0150*/  LEA.HI R3, R3, R234, RZ, 0x3 ;  /* 0x000000ea03037211 */ /* 0x000fc800078f18ff */
[----:B------:R-:W-:-:S04]  /*0160*/  LEA.HI.SX32 R5, R3, R0, 0x1d ;  /* 0x0000000003057211 */ /* 0x000fc800078feaff */
[C---:B------:R-:W-:Y:S02]  /*0170*/  ISETP.GE.U32.AND P4, PT, R5.reuse, 0x80, PT ;  /* 0x000000800500780c */ /* 0x040fe40003f86070 */
[C---:B------:R-:W-:Y:S02]  /*0180*/  ISETP.GE.U32.AND P0, PT, R5.reuse, 0x100, PT ;  /* 0x000001000500780c */ /* 0x040fe40003f06070 */
[----:B------:R-:W-:-:S09]  /*0190*/  ISETP.GE.U32.AND P1, PT, R5, 0x180, PT ;  /* 0x000001800500780c */ /* 0x000fd20003f26070 */
[----:B------:R-:W0:Y:S08]  /*01a0*/  @P4 LDC.64 R2, c[0x0][0x3d0] ;  /* 0x0000f400ff024b82 */ /* 0x000e300000000a00 */
[----:B------:R-:W1:Y:S01]  /*01b0*/  @P0 LDC.64 R6, c[0x0][0x3d0] ;  /* 0x0000f400ff060b82 */ /* 0x000e620000000a00 */
[----:B------:R-:W-:-:S07]  /*01c0*/  MOV R17, R4 ;  /* 0x0000000400117202 */ /* 0x000fce0000000f00 */
[----:B------:R-:W4:Y:S01]  /*01d0*/  @P1 LDC.64 R10, c[0x0][0x3d0] ;  /* 0x0000f400ff0a1b82 */ /* 0x000f220000000a00 */
[----:B------:R-:W-:Y:S01]  /*01e0*/  ISETP.GE.U32.AND P2, PT, R5, 0x200, PT ;  /* 0x000002000500780c */ /* 0x000fe20003f46070 */
[C---:B0-----:R-:W-:Y:S01]  /*01f0*/  @P4 IMAD.WIDE.U32 R2, R17.reuse, 0x20, R2 ;  /* 0x0000002011024825 */ /* 0x041fe200078e0002 */
[----:B------:R-:W-:-:S11]  /*0200*/  @P4 LOP3.LUT R17, R17, 0x80, RZ, 0xfc, !PT ;  /* 0x0000008011114812 */ /* 0x000fd600078efcff */
[----:B------:R-:W0:Y:S01]  /*0210*/  @P2 LDC.64 R12, c[0x0][0x3d0] ;  /* 0x0000f400ff0c2b82 */ /* 0x000e220000000a00 */
[C---:B-1----:R-:W-:Y:S01]  /*0220*/  @P0 IMAD.WIDE.U32 R8, R17.reuse, 0x20, R6 ;  /* 0x0000002011080825 */ /* 0x042fe200078e0006 */
[----:B------:R-:W-:-:S05]  /*0230*/  @P0 IADD3 R17, PT, PT, R17, 0x80, RZ ;  /* 0x0000008011110810 */ /* 0x000fca0007ffe0ff */
[C---:B----4-:R-:W-:Y:S01]  /*0240*/  @P1 IMAD.WIDE.U32 R10, R17.reuse, 0x20, R10 ;  /* 0x00000020110a1825 */ /* 0x050fe200078e000a */
[----:B------:R-:W-:-:S05]  /*0250*/  @P1 IADD3 R17, PT, PT, R17, 0x80, RZ ;  /* 0x0000008011111810 */ /* 0x000fca0007ffe0ff */
[----:B0-----:R-:W-:-:S05]  /*0260*/  @P2 IMAD.WIDE.U32 R12, R17, 0x20, R12 ;  /* 0x00000020110c2825 */ /* 0x001fca00078e000c */
[----:B------:R0:W5:Y:S04]  /*0270*/  @P2 LDG.E.128 R248, desc[UR8][R12.64] ;  /* 0x000000080cf82981 */ /* 0x000168000c1e1d00 */
[----:B------:R0:W5:Y:S04]  /*0280*/  @P2 LDG.E.128 R244, desc[UR8][R12.64+0x10] ;  /* 0x000010080cf42981 */ /* 0x000168000c1e1d00 */
[----:B---3--:R-:W3:Y:S04]  /*0290*/  @P4 LDG.E.128 R36, desc[UR8][R2.64+0x10] ;  /* 0x0000100802244981 */ /* 0x008ee8000c1e1d00 */
[----:B--2---:R-:W2:Y:S04]  /*02a0*/  @P4 LDG.E.128 R40, desc[UR8][R2.64] ;  /* 0x0000000802284981 */ /* 0x004ea8000c1e1d00 */
[----:B------:R-:W4:Y:S04]  /*02b0*/  @P0 LDG.E.128 R32, desc[UR8][R8.64] ;  /* 0x0000000808200981 */ /* 0x000f28000c1e1d00 */
[----:B------:R-:W4:Y:S04]  /*02c0*/  @P0 LDG.E.128 R28, desc[UR8][R8.64+0x10] ;  /* 0x00001008081c0981 */ /* 0x000f28000c1e1d00 */
[----:B------:R-:W4:Y:S04]  /*02d0*/  @P1 LDG.E.128 R24, desc[UR8][R10.64] ;  /* 0x000000080a181981 */ /* 0x000f28000c1e1d00 */
[----:B------:R-:W4:Y:S01]  /*02e0*/  @P1 LDG.E.128 R20, desc[UR8][R10.64+0x10] ;  /* 0x000010080a141981 */ /* 0x000f22000c1e1d00 */
[----:B------:R-:W-:Y:S01]  /*02f0*/  ISETP.GE.U32.AND P3, PT, R5, 0x280, PT ;  /* 0x000002800500780c */ /* 0x000fe20003f66070 */
[----:B------:R-:W1:-:S12]  /*0300*/  S2UR UR4, SR_CTAID.X ;  /* 0x00000000000479c3 */ /* 0x000e580000002500 */
[----:B------:R-:W0:Y:S01]  /*0310*/  @P3 LDC.64 R14, c[0x0][0x3d0] ;  /* 0x0000f400ff0e3b82 */ /* 0x000e220000000a00 */
[----:B------:R-:W-:Y:S02]  /*0320*/  @P2 IADD3 R17, PT, PT, R17, 0x80, RZ ;  /* 0x0000008011112810 */ /* 0x000fe40007ffe0ff */
[----:B------:R-:W-:Y:S02]  /*0330*/  P2R R164, PR, RZ, 0x8 ;  /* 0x00000008ffa47803 */ /* 0x000fe40000000000 */
[----:B-1----:R-:W-:Y:S01]  /*0340*/  MOV R4, UR4 ;  /* 0x0000000400047c02 */ /* 0x002fe20008000f00 */
[----:B0-----:R-:W-:-:S05]  /*0350*/  @P3 IMAD.WIDE.U32 R6, R17, 0x20, R14 ;  /* 0x0000002011063825 */ /* 0x001fca00078e000e */
[----:B------:R0:W5:Y:S04]  /*0360*/  @P3 LDG.E.128 R240, desc[UR8][R6.64] ;  /* 0x0000000806f03981 */ /* 0x000168000c1e1d00 */
[----:B------:R0:W5:Y:S01]  /*0370*/  @P3 LDG.E.128 R236, desc[UR8][R6.64+0x10] ;  /* 0x0000100806ec3981 */ /* 0x000162000c1e1d00 */
[----:B------:R-:W-:Y:S02]  /*0380*/  ISETP.GE.AND P3, PT, R4, UR5, PT ;  /* 0x0000000504007c0c */ /* 0x000fe4000bf66270 */
[----:B------:R-:W-:Y:S02]  /*0390*/  CS2R R44, SRZ ;  /* 0x00000000002c7805 */ /* 0x000fe4000001ff00 */
[----:B------:R-:W-:Y:S02]  /*03a0*/  P2R R165, PR, RZ, 0x10 ;  /* 0x00000010ffa57803 */ /* 0x000fe40000000000 */
        /* <DEDUP_REMOVED lines=35> */
[----:B---3--:R1:W-:Y:S04]  /*05e0*/  @P4 STL.64 [R1+0x40], R36 ;  /* 0x0000402401004387 */ /* 0x0083e80000100a00 */
[----:B------:R3:W-:Y:S04]  /*05f0*/  @P4 STL.64 [R1+0x48], R38 ;  /* 0x0000482601004387 */ /* 0x0007e80000100a00 */
[----:B--2---:R2:W-:Y:S04]  /*0600*/  @P4 STL.64 [R1+0x50], R40 ;  /* 0x0000502801004387 */ /* 0x0045e80000100a00 */
[----:B------:R0:W-:Y:S04]  /*0610*/  @P4 STL.64 [R1+0x58], R42 ;  /* 0x0000582a01004387 */ /* 0x0001e80000100a00 */
[----:B----4-:R4:W-:Y:S04]  /*0620*/  @P0 STL.64 [R1+0x30], R32 ;  /* 0x0000302001000387 */ /* 0x0109e80000100a00 */
[----:B------:R4:W-:Y:S04]  /*0630*/  @P0 STL.64 [R1+0x38], R34 ;  /* 0x0000382201000387 */ /* 0x0009e80000100a00 */
[----:B------:R4:W-:Y:S04]  /*0640*/  @P0 STL.64 [R1+0x20], R28 ;  /* 0x0000201c01000387 */ /* 0x0009e80000100a00 */
[----:B------:R4:W-:Y:S04]  /*0650*/  @P0 STL.64 [R1+0x28], R30 ;  /* 0x0000281e01000387 */ /* 0x0009e80000100a00 */
[----:B------:R4:W-:Y:S04]  /*0660*/  @P1 STL.64 [R1+0x10], R24 ;  /* 0x0000101801001387 */ /* 0x0009e80000100a00 */
[----:B------:R4:W-:Y:S04]  /*0670*/  @P1 STL.64 [R1+0x18], R26 ;  /* 0x0000181a01001387 */ /* 0x0009e80000100a00 */
[----:B------:R4:W-:Y:S04]  /*0680*/  @P1 STL.64 [R1], R20 ;  /* 0x0000001401001387 */ /* 0x0009e80000100a00 */
[----:B------:R4:W-:Y:S01]  /*0690*/  @P1 STL.64 [R1+0x8], R22 ;  /* 0x0000081601001387 */ /* 0x0009e20000100a00 */
[----:B-1----:R-:W-:-:S02]  /*06a0*/  CS2R R36, SRZ ;  /* 0x0000000000247805 */ /* 0x002fc4000001ff00 */
[----:B---3--:R-:W-:Y:S02]  /*06b0*/  CS2R R38, SRZ ;  /* 0x0000000000267805 */ /* 0x008fe4000001ff00 */
[----:B--2---:R-:W-:Y:S02]  /*06c0*/  CS2R R40, SRZ ;  /* 0x0000000000287805 */ /* 0x004fe4000001ff00 */
[----:B0-----:R-:W-:Y:S01]  /*06d0*/  CS2R R42, SRZ ;  /* 0x00000000002a7805 */ /* 0x001fe2000001ff00 */
[----:B------:R-:W-:Y:S06]  /*06e0*/  @P3 BRA `(.L_x_7896) ;  /* 0x0000009000003947 */ /* 0x000fec0003800000 */
        /* <DEDUP_REMOVED lines=45> */
[----:B------:R-:W0:Y:S06]  /*09c0*/  LDCU.64 UR6, c[0x0][0x478] ;  /* 0x00008f00ff0677ac */ /* 0x000e2c0008000a00 */
.L_x_8010:
[----:B------:R-:W4:Y:S08]  /*09d0*/  LDC.64 R2, c[0x0][0x3f8] ;  /* 0x0000fe00ff027b82 */ /* 0x000f300000000a00 */
[----:B0123--:R-:W1:Y:S08]  /*09e0*/  LDC.64 R6, c[0x0][0x3c8] ;  /* 0x0000f200ff067b82 */ /* 0x00fe700000000a00 */
[----:B------:R-:W2:Y:S01]  /*09f0*/  LDC.64 R160, c[0x0][0x3f0] ;  /* 0x0000fc00ffa07b82 */ /* 0x000ea20000000a00 */
[----:B----4-:R-:W-:-:S06]  /*0a00*/  IMAD.WIDE R2, R4, 0x4, R2 ;  /* 0x0000000404027825 */ /* 0x010fcc00078e0202 */
[----:B------:R-:W4:Y:S01]  /*0a10*/  LDG.E R3, desc[UR8][R2.64] ;  /* 0x0000000802037981 */ /* 0x000f22000c1e1900 */
[----:B-1----:R-:W-:-:S04]  /*0a20*/  IMAD.WIDE R6, R4, 0x4, R6 ;  /* 0x0000000404067825 */ /* 0x002fc800078e0206 */
[----:B--2---:R-:W-:Y:S01]  /*0a30*/  IMAD.WIDE R160, R4, 0x4, R160 ;  /* 0x0000000404a07825 */ /* 0x004fe200078e02a0 */
[----:B-----5:R1:W5:Y:S04]  /*0a40*/  LDG.E R2, desc[UR8][R6.64] ;  /* 0x0000000806027981 */ /* 0x020368000c1e1900 */
[----:B------:R1:W5:Y:S01]  /*0a50*/  LDG.E R252, desc[UR8][R160.64] ;  /* 0x00000008a0fc7981 */ /* 0x000362000c1e1900 */
[----:B------:R-:W-:Y:S01]  /*0a60*/  BSSY.RECONVERGENT B0, `(.L_x_7897) ;  /* 0x0000207000007945 */ /* 0x000fe20003800200 */
[----:B------:R-:W-:Y:S01]  /*0a70*/  HFMA2 R216, -RZ, RZ, 0, 0 ;  /* 0x00000000ffd87431 */ /* 0x000fe200000001ff */
[----:B------:R-:W-:Y:S02]  /*0a80*/  MOV R215, RZ ;  /* 0x000000ff00d77202 */ /* 0x000fe40000000f00 */
[----:B----4-:R-:W-:-:S13]  /*0a90*/  ISETP.GE.AND P3, PT, R3, 0x1, PT ;  /* 0x000000010300780c */ /* 0x010fda0003f66270 */
[----:B-1----:R-:W-:Y:S05]  /*0aa0*/  @!P3 BRA `(.L_x_7898) ;  /* 0x0000001c006cb947 */ /* 0x002fea0003800000 */
[----:B------:R-:W1:Y:S08]  /*0ab0*/  LDC.64 R6, c[0x0][0x3c0] ;  /* 0x0000f000ff067b82 */ /* 0x000e700000000a00 */
[----:B------:R-:W2:Y:S01]  /*0ac0*/  LDC R234, c[0x0][0x388] ;  /* 0x0000e200ffea7b82 */ /* 0x000ea20000000800 */
[----:B-1----:R-:W-:-:S06]  /*0ad0*/  IMAD.WIDE R6, R4, 0x4, R6 ;  /* 0x0000000404067825 */ /* 0x002fcc00078e0206 */
[----:B------:R1:W4:Y:S01]  /*0ae0*/  LDG.E R7, desc[UR8][R6.64] ;  /* 0x0000000806077981 */ /* 0x000322000c1e1900 */
[C---:B------:R-:W-:Y:S01]  /*0af0*/  ISETP.GE.U32.AND P6, PT, R5.reuse, 0x80, PT ;  /* 0x000000800500780c */ /* 0x040fe20003fc6070 */
[----:B--2---:R-:W-:Y:S01]  /*0b00*/  IMAD R160, R4, R234, RZ ;  /* 0x000000ea04a07224 */ /* 0x004fe200078e02ff */
[----:B------:R-:W-:Y:S01]  /*0b10*/  ISETP.NE.AND P0, PT, RZ, UR10, PT ;  /* 0x0000000aff007c0c */ /* 0x000fe2000bf05270 */
[----:B------:R-:W2:Y:S01]  /*0b20*/  S2R R162, SR_TID.X ;  /* 0x0000000000a27919 */ /* 0x000ea20000002100 */
[----:B------:R-:W-:Y:S01]  /*0b30*/  BSSY.RECONVERGENT B1, `(.L_x_7899) ;  /* 0x000006d000017945 */ /* 0x000fe20003800200 */
[----:B------:R-:W-:Y:S02]  /*0b40*/  ISETP.GE.U32.AND P5, PT, R5, 0x100, PT ;  /* 0x000001000500780c */ /* 0x000fe40003fa6070 */
[----:B------:R-:W-:Y:S02]  /*0b50*/  SHF.R.S32.HI R161, RZ, 0x1f, R160 ;  /* 0x0000001fffa17819 */ /* 0x000fe400000114a0 */
[----:B-1----:R-:W-:-:S02]  /*0b60*/  IADD3 R6, PT, PT, R3, -0x1, RZ ;  /* 0xffffffff03067810 */ /* 0x002fc40007ffe0ff */
[----:B------:R-:W-:Y:S02]  /*0b70*/  LEA.HI R160, R161, R160, RZ, 0x3 ;  /* 0x000000a0a1a07211 */ /* 0x000fe400078f18ff */
[C---:B------:R-:W-:Y:S01]  /*0b80*/  ISETP.GE.U32.AND P1, PT, R5.reuse, 0x180, PT ;  /* 0x000001800500780c */ /* 0x040fe20003f26070 */
[----:B------:R-:W-:Y:S01]  /*0b90*/  IMAD R6, R6, R234, RZ ;  /* 0x000000ea06067224 */ /* 0x000fe200078e02ff */
[C---:B------:R-:W-:Y:S02]  /*0ba0*/  ISETP.GE.U32.AND P2, PT, R5.reuse, 0x200, PT ;  /* 0x000002000500780c */ /* 0x040fe40003f46070 */
[----:B------:R-:W-:Y:S02]  /*0bb0*/  ISETP.GE.U32.AND P4, PT, R5, 0x280, PT ;  /* 0x000002800500780c */ /* 0x000fe40003f86070 */
[----:B------:R-:W-:Y:S02]  /*0bc0*/  SHF.R.S32.HI R161, RZ, 0x1f, R6 ;  /* 0x0000001fffa17819 */ /* 0x000fe40000011406 */
[----:B------:R-:W-:-:S02]  /*0bd0*/  MOV R216, RZ ;  /* 0x000000ff00d87202 */ /* 0x000fc40000000f00 */
[----:B------:R-:W-:Y:S02]  /*0be0*/  LEA.HI R6, R161, R6, RZ, 0x3 ;  /* 0x00000006a1067211 */ /* 0x000fe400078f18ff */
[----:B------:R-:W-:Y:S02]  /*0bf0*/  MOV R215, RZ ;  /* 0x000000ff00d77202 */ /* 0x000fe40000000f00 */
[-C--:B--2---:R-:W-:Y:S02]  /*0c00*/  LEA.HI.SX32 R235, R160, R162.reuse, 0x1d ;  /* 0x000000a2a0eb7211 */ /* 0x084fe400078feaff */
[----:B------:R-:W-:Y:S02]  /*0c10*/  LEA.HI.SX32 R214, R6, R162, 0x1d ;  /* 0x000000a206d67211 */ /* 0x000fe400078feaff */
[----:B------:R-:W-:Y:S02]  /*0c20*/  MOV R6, R235 ;  /* 0x000000eb00067202 */ /* 0x000fe40000000f00 */
[----:B----4-:R-:W-:Y:S01]  /*0c30*/  FSEL R7, R7, RZ, !P0 ;  /* 0x000000ff07077208 */ /* 0x010fe20004000000 */
[----:B------:R-:W-:Y:S06]  /*0c40*/  @!P6 BRA `(.L_x_7900) ;  /* 0x00000004006ce947 */ /* 0x000fec0003800000 */
[----:B------:R-:W1:Y:S01]  /*0c50*/  LDC.64 R164, c[0x0][0x428] ;  /* 0x00010a00ffa47b82 */ /* 0x000e620000000a00 */
[----:B------:R-:W2:Y:S04]  /*0c60*/  LDL R223, [R1+0x54] ;  /* 0x0000540001df7983 */ /* 0x000ea80000100800 */
[----:B------:R-:W4:Y:S03]  /*0c70*/  LDL R222, [R1+0x58] ;  /* 0x0000580001de7983 */ /* 0x000f260000100800 */
[----:B------:R-:W0:Y:S01]  /*0c80*/  LDC.64 R168, c[0x0][0x3a8] ;  /* 0x0000ea00ffa87b82 */ /* 0x000e220000000a00 */
[----:B------:R-:W4:Y:S04]  /*0c90*/  LDL R221, [R1+0x5c] ;  /* 0x00005c0001dd7983 */ /* 0x000f280000100800 */
[----:B------:R-:W4:Y:S04]  /*0ca0*/  LDL R220, [R1+0x40] ;  /* 0x0000400001dc7983 */ /* 0x000f280000100800 */
[----:B------:R-:W4:Y:S04]  /*0cb0*/  LDL R227, [R1+0x44] ;  /* 0x0000440001e37983 */ /* 0x000f280000100800 */
[----:B------:R-:W4:Y:S01]  /*0cc0*/  LDL R233, [R1+0x4c] ;  /* 0x00004c0001e97983 */ /* 0x000f220000100800 */
[----:B-1----:R-:W-:-:S06]  /*0cd0*/  IMAD.WIDE.U32 R164, R214, 0x10, R164 ;  /* 0x00000010d6a47825 */ /* 0x002fcc00078e00a4 */
[----:B------:R-:W2:Y:S01]  /*0ce0*/  LDG.E.128 R164, desc[UR8][R164.64] ;  /* 0x00000008a4a47981 */ /* 0x000ea2000c1e1d00 */
[----:B0-----:R-:W-:-:S05]  /*0cf0*/  IMAD.WIDE.U32 R168, R6, 0x20, R168 ;  /* 0x0000002006a87825 */ /* 0x001fca00078e00a8 */
[----:B------:R-:W4:Y:S04]  /*0d00*/  LDG.E.128 R160, desc[UR8][R168.64] ;  /* 0x00000008a8a07981 */ /* 0x000f28000c1e1d00 */
[----:B------:R-:W4:Y:S01]  /*0d10*/  LDG.E.128 R168, desc[UR8][R168.64+0x10] ;  /* 0x00001008a8a87981 */ /* 0x000f22000c1e1d00 */
[----:B---3--:R-:W-:-:S04]  /*0d20*/  ISETP.NE.U32.AND P0, PT, RZ, UR12, PT ;  /* 0x0000000cff007c0c */ /* 0x008fc8000bf05070 */
[----:B------:R-:W-:-:S13]  /*0d30*/  ISETP.NE.AND.EX P0, PT, RZ, UR13, PT, P0 ;  /* 0x0000000dff007c0c */ /* 0x000fda000bf05300 */
[----:B------:R-:W0:Y:S01]  /*0d40*/  @P0 LDC.64 R174, c[0x0][0x438] ;  /* 0x00010e00ffae0b82 */ /* 0x000e220000000a00 */
[C---:B--2---:R-:W-:Y:S02]  /*0d50*/  PRMT R218, R166.reuse, 0x7632, R218 ;  /* 0x00007632a6da7816 */ /* 0x044fe400000000da */
[----:B------:R-:W-:Y:S02]  /*0d60*/  SHF.L.U32 R215, R166, 0x10, RZ ;  /* 0x00000010a6d77819 */ /* 0x000fe400000006ff */
[----:B------:R-:W2:Y:S01]  /*0d70*/  LDL R166, [R1+0x50] ;  /* 0x0000500001a67983 */ /* 0x000ea20000100800 */
[C---:B------:R-:W-:Y:S02]  /*0d80*/  PRMT R216, R165.reuse, 0x7632, R216 ;  /* 0x00007632a5d87816 */ /* 0x040fe400000000d8 */
[----:B------:R-:W-:Y:S01]  /*0d90*/  SHF.L.U32 R176, R165, 0x10, RZ ;  /* 0x00000010a5b07819 */ /* 0x000fe200000006ff */
[----:B----4-:R-:W-:Y:S02]  /*0da0*/  FADD.FTZ R165, -R7, R168 ;  /* 0x000000a807a57221 */ /* 0x010fe40000010100 */
[----:B------:R-:W3:Y:S01]  /*0db0*/  LDL R168, [R1+0x48] ;  /* 0x0000480001a87983 */ /* 0x000ee20000100800 */
[----:B0-----:R-:W-:-:S04]  /*0dc0*/  @P0 IMAD.WIDE.U32 R174, R6, 0x20, R174 ;  /* 0x0000002006ae0825 */ /* 0x001fc800078e00ae */
[C---:B------:R-:W-:Y:S01]  /*0dd0*/  FADD.FTZ R161, -R7.reuse, R161 ;  /* 0x000000a107a17221 */ /* 0x040fe20000010100 */
[----:B------:R-:W-:Y:S01]  /*0de0*/  FADD.FTZ R0, -R7, R160 ;  /* 0x000000a007007221 */ /* 0x000fe20000010100 */
[----:B------:R-:W-:Y:S01]  /*0df0*/  PRMT R177, R164, 0x7632, R177 ;  /* 0x00007632a4b17816 */ /* 0x000fe200000000b1 */
[----:B------:R-:W5:Y:S02]  /*0e00*/  @P0 LDG.E.128 R120, desc[UR8][R174.64] ;  /* 0x00000008ae780981 */ /* 0x000f64000c1e1d00 */
[C---:B-----5:R-:W-:Y:S02]  /*0e10*/  FMUL.FTZ R180, R2.reuse, R161 ;  /* 0x000000a102b47220 */ /* 0x060fe40000410000 */
[----:B------:R0:W5:Y:S01]  /*0e20*/  @P0 LDG.E.128 R124, desc[UR8][R174.64+0x10] ;  /* 0x00001008ae7c0981 */ /* 0x000162000c1e1d00 */
[----:B------:R-:W-:Y:S01]  /*0e30*/  FMUL.FTZ R0, R2, R0 ;  /* 0x0000000002007220 */ /* 0x000fe20000410000 */
[----:B------:R-:W-:Y:S02]  /*0e40*/  SHF.L.U32 R161, R177, 0x10, RZ ;  /* 0x00000010b1a17819 */ /* 0x000fe400000006ff */
[----:B0-----:R-:W-:Y:S01]  /*0e50*/  SHF.L.U32 R175, R164, 0x10, RZ ;  /* 0x00000010a4af7819 */ /* 0x001fe200000006ff */
[----:B------:R-:W-:-:S02]  /*0e60*/  FADD.FTZ R164, -R7, R170 ;  /* 0x000000aa07a47221 */ /* 0x000fc40000010100 */
[-C--:B------:R-:W-:Y:S01]  /*0e70*/  FFMA.FTZ R37, R180, R161.reuse, R37 ;  /* 0x000000a1b4257223 */ /* 0x080fe20000010025 */
[----:B------:R-:W-:Y:S01]  /*0e80*/  FADD.FTZ R77, R77, R161 ;  /* 0x000000a14d4d7221 */ /* 0x000fe20000010000 */
[----:B------:R-:W-:Y:S01]  /*0e90*/  FMUL.FTZ R223, R223, R161 ;  /* 0x000000a1dfdf7220 */ /* 0x000fe20000410000 */
[----:B------:R-:W-:Y:S01]  /*0ea0*/  FADD.FTZ R76, R76, R175 ;  /* 0x000000af4c4c7221 */ /* 0x000fe20000010000 */
[----:B------:R-:W-:Y:S01]  /*0eb0*/  FFMA.FTZ R36, R0, R175, R36 ;  /* 0x000000af00247223 */ /* 0x000fe20000010024 */
[C---:B------:R-:W-:Y:S01]  /*0ec0*/  FADD.FTZ R174, -R7.reuse, R162 ;  /* 0x000000a207ae7221 */ /* 0x040fe20000010100 */
[C---:B------:R-:W-:Y:S01]  /*0ed0*/  FADD.FTZ R163, -R7.reuse, R163 ;  /* 0x000000a307a37221 */ /* 0x040fe20000010100 */
[----:B------:R-:W-:Y:S02]  /*0ee0*/  FMUL.FTZ R222, R222, R176 ;  /* 0x000000b0dede7220 */ /* 0x000fe40000410000 */
[C---:B------:R-:W-:Y:S01]  /*0ef0*/  FMUL.FTZ R179, R2.reuse, R174 ;  /* 0x000000ae02b37220 */ /* 0x040fe20000410000 */
[----:B------:R-:W-:Y:S01]  /*0f00*/  FADD.FTZ R160, -R7, R169 ;  /* 0x000000a907a07221 */ /* 0x000fe20000010100 */
[----:B------:R-:W-:Y:S01]  /*0f10*/  FMUL.FTZ R178, R2, R163 ;  /* 0x000000a302b27220 */ /* 0x000fe20000410000 */
[----:B------:R-:W-:Y:S01]  /*0f20*/  PRMT R219, R167, 0x7632, R219 ;  /* 0x00007632a7db7816 */ /* 0x000fe200000000db */
[----:B------:R-:W-:Y:S01]  /*0f30*/  FADD.FTZ R78, R78, R176 ;  /* 0x000000b04e4e7221 */ /* 0x000fe20000010000 */
[----:B------:R-:W-:Y:S01]  /*0f40*/  FFMA.FTZ R38, R179, R176, R38 ;  /* 0x000000b0b3267223 */ /* 0x000fe20000010026 */
[----:B------:R-:W-:Y:S01]  /*0f50*/  SHF.L.U32 R163, R218, 0x10, RZ ;  /* 0x00000010daa37819 */ /* 0x000fe200000006ff */
[C---:B------:R-:W-:Y:S01]  /*0f60*/  FMUL.FTZ R174, R2.reuse, R160 ;  /* 0x000000a002ae7220 */ /* 0x040fe20000410000 */
[----:B------:R-:W-:Y:S01]  /*0f70*/  FMUL.FTZ R176, R2, R165 ;  /* 0x000000a502b07220 */ /* 0x000fe20000410000 */
[----:B------:R-:W-:Y:S01]  /*0f80*/  FMUL.FTZ R220, R220, R215 ;  /* 0x000000d7dcdc7220 */ /* 0x000fe20000410000 */
[----:B------:R-:W-:-:S02]  /*0f90*/  SHF.L.U32 R167, R167, 0x10, RZ ;  /* 0x00000010a7a77819 */ /* 0x000fc400000006ff */
[----:B------:R-:W-:Y:S01]  /*0fa0*/  SHF.L.U32 R165, R219, 0x10, RZ ;  /* 0x00000010dba57819 */ /* 0x000fe200000006ff */
[----:B------:R-:W-:Y:S01]  /*0fb0*/  FMUL.FTZ R219, R227, R163 ;  /* 0x000000a3e3db7220 */ /* 0x000fe20000410000 */
[----:B------:R-:W-:-:S03]  /*0fc0*/  FADD.FTZ R162, -R7, R171 ;  /* 0x000000ab07a27221 */ /* 0x000fc60000010100 */
[----:B------:R-:W-:Y:S01]  /*0fd0*/  FMUL.FTZ R233, R233, R165 ;  /* 0x000000a5e9e97220 */ /* 0x000fe20000410000 */
[----:B------:R-:W-:Y:S01]  /*0fe0*/  FMUL.FTZ R227, R2, R162 ;  /* 0x000000a202e37220 */ /* 0x000fe20000410000 */
[----:B------:R-:W-:Y:S01]  /*0ff0*/  FADD.FTZ R80, R80, R215 ;  /* 0x000000d750507221 */ /* 0x000fe20000010000 */
[----:B------:R-:W-:Y:S01]  /*1000*/  FFMA.FTZ R40, R176, R215, R40 ;  /* 0x000000d7b0287223 */ /* 0x000fe20000010028 */
[----:B------:R-:W-:Y:S01]  /*1010*/  FADD.FTZ R82, R82, R167 ;  /* 0x000000a752527221 */ /* 0x000fe20000010000 */
[----:B------:R-:W-:Y:S01]  /*1020*/  FADD.FTZ R81, R81, R163 ;  /* 0x000000a351517221 */ /* 0x000fe20000010000 */
[----:B------:R-:W-:Y:S01]  /*1030*/  FFMA.FTZ R41, R174, R163, R41 ;  /* 0x000000a3ae297223 */ /* 0x000fe20000010029 */
[----:B------:R-:W-:Y:S01]  /*1040*/  FADD.FTZ R83, R83, R165 ;  /* 0x000000a553537221 */ /* 0x000fe20000010000 */
[----:B------:R-:W-:Y:S01]  /*1050*/  FFMA.FTZ R43, R227, R165, R43 ;  /* 0x000000a5e32b7223 */ /* 0x000fe2000001002b */
[----:B------:R-:W-:Y:S02]  /*1060*/  IADD3 R214, PT, PT, R214, 0x80, RZ ;  /* 0x00000080d6d67810 */ /* 0x000fe40007ffe0ff */
[----:B------:R-:W-:Y:S01]  /*1070*/  IADD3 R6, PT, PT, R6, 0x80, RZ ;  /* 0x0000008006067810 */ /* 0x000fe20007ffe0ff */
[----:B--2---:R-:W-:Y:S01]  /*1080*/  FMUL.FTZ R177, R166, R175 ;  /* 0x000000afa6b17220 */ /* 0x004fe20000410000 */
[----:B------:R-:W-:-:S03]  /*1090*/  FMUL.FTZ R175, R2, R164 ;  /* 0x000000a402af7220 */ /* 0x000fc60000410000 */
[----:B------:R-:W-:Y:S01]  /*10a0*/  FADD.FTZ R161, RZ, R177 ;  /* 0x000000b1ffa17221 */ /* 0x000fe20000010000 */
[----:B------:R-:W-:Y:S01]  /*10b0*/  FFMA.FTZ R164, R0, R177, RZ ;  /* 0x000000b100a47223 */ /* 0x000fe200000100ff */
[----:B------:R-:W-:Y:S02]  /*10c0*/  SHF.L.U32 R166, R216, 0x10, RZ ;  /* 0x00000010d8a67819 */ /* 0x000fe400000006ff */
[----:B------:R-:W-:Y:S01]  /*10d0*/  FADD.FTZ R161, R161, R223 ;  /* 0x000000dfa1a17221 */ /* 0x000fe20000010000 */
[----:B------:R-:W-:Y:S02]  /*10e0*/  FFMA.FTZ R164, R180, R223, R164 ;  /* 0x000000dfb4a47223 */ /* 0x000fe400000100a4 */
[----:B------:R-:W-:Y:S01]  /*10f0*/  FMUL.FTZ R221, R221, R166 ;  /* 0x000000a6dddd7220 */ /* 0x000fe20000410000 */
[----:B------:R-:W-:Y:S01]  /*1100*/  FADD.FTZ R161, R161, R222 ;  /* 0x000000dea1a17221 */ /* 0x000fe20000010000 */
[----:B------:R-:W-:-:S03]  /*1110*/  FFMA.FTZ R164, R179, R222, R164 ;  /* 0x000000deb3a47223 */ /* 0x000fc600000100a4 */
[----:B------:R-:W-:Y:S01]  /*1120*/  FADD.FTZ R161, R161, R221 ;  /* 0x000000dda1a17221 */ /* 0x000fe20000010000 */
[----:B------:R-:W-:-:S03]  /*1130*/  FFMA.FTZ R160, R178, R221, R164 ;  /* 0x000000ddb2a07223 */ /* 0x000fc600000100a4 */
[----:B------:R-:W-:Y:S01]  /*1140*/  FADD.FTZ R161, R161, R220 ;  /* 0x000000dca1a17221 */ /* 0x000fe20000010000 */
[----:B------:R-:W-:Y:S01]  /*1150*/  FFMA.FTZ R160, R176, R220, R160 ;  /* 0x000000dcb0a07223 */ /* 0x000fe200000100a0 */
[----:B---3--:R-:W-:Y:S02]  /*1160*/  FMUL.FTZ R218, R168, R167 ;  /* 0x000000a7a8da7220 */ /* 0x008fe40000410000 */
[----:B------:R-:W-:Y:S01]  /*1170*/  FADD.FTZ R161, R161, R219 ;  /* 0x000000dba1a17221 */ /* 0x000fe20000010000 */
[----:B------:R-:W-:-:S03]  /*1180*/  FFMA.FTZ R160, R174, R219, R160 ;  /* 0x000000dbaea07223 */ /* 0x000fc600000100a0 */
[----:B------:R-:W-:Y:S01]  /*1190*/  FADD.FTZ R161, R161, R218 ;  /* 0x000000daa1a17221 */ /* 0x000fe20000010000 */
[C---:B------:R-:W-:Y:S01]  /*11a0*/  FFMA.FTZ R160, R175.reuse, R218, R160 ;  /* 0x000000daafa07223 */ /* 0x040fe200000100a0 */
[----:B------:R-:W-:Y:S01]  /*11b0*/  FFMA.FTZ R42, R175, R167, R42 ;  /* 0x000000a7af2a7223 */ /* 0x000fe2000001002a */
[----:B------:R-:W-:Y:S01]  /*11c0*/  FFMA.FTZ R39, R178, R166, R39 ;  /* 0x000000a6b2277223 */ /* 0x000fe20000010027 */
[----:B------:R-:W-:Y:S01]  /*11d0*/  FADD.FTZ R79, R79, R166 ;  /* 0x000000a64f4f7221 */ /* 0x000fe20000010000 */
[----:B------:R-:W-:Y:S01]  /*11e0*/  FADD.FTZ R216, R161, R233 ;  /* 0x000000e9a1d87221 */ /* 0x000fe20000010000 */
[----:B------:R-:W-:-:S07]  /*11f0*/  FFMA.FTZ R215, R227, R233, R160 ;  /* 0x000000e9e3d77223 */ /* 0x000fce00000100a0 */
.L_x_7900:
[----:B0--3--:R-:W-:Y:S05]  /*1200*/  BSYNC.RECONVERGENT B1 ;  /* 0x0000000000017941 */ /* 0x009fea0003800200 */
.L_x_7899:
        /* <DEDUP_REMOVED lines=13> */
[----:B-1----:R-:W-:-:S05]  /*12e0*/  IMAD.WIDE.U32 R160, R6, 0x20, R160 ;  /* 0x0000002006a07825 */ /* 0x002fca00078e00a0 */
[----:B------:R-:W3:Y:S04]  /*12f0*/  LDG.E.128 R8, desc[UR8][R160.64] ;  /* 0x00000008a0087981 */ /* 0x000ee8000c1e1d00 */
[----:B------:R-:W4:Y:S01]  /*1300*/  LDG.E.128 R160, desc[UR8][R160.64+0x10] ;  /* 0x00001008a0a07981 */ /* 0x000f22000c1e1d00 */
[----:B------:R-:W-:-:S04]  /*1310*/  ISETP.NE.U32.AND P0, PT, RZ, UR12, PT ;  /* 0x0000000cff007c0c */ /* 0x000fc8000bf05070 */
[----:B------:R-:W-:-:S13]  /*1320*/  ISETP.NE.AND.EX P0, PT, RZ, UR13, PT, P0 ;  /* 0x0000000dff007c0c */ /* 0x000fda000bf05300 */
[----:B------:R-:W0:Y:S01]  /*1330*/  @P0 LDC.64 R164, c[0x0][0x438] ;  /* 0x00010e00ffa40b82 */ /* 0x000e220000000a00 */
[----:B--2---:R-:W-:Y:S02]  /*1340*/  PRMT R169, R12, 0x7632, R169 ;  /* 0x000076320ca97816 */ /* 0x004fe400000000a9 */
[C---:B------:R-:W-:Y:S02]  /*1350*/  PRMT R171, R14.reuse, 0x7632, R171 ;  /* 0x000076320eab7816 */ /* 0x040fe400000000ab */
[----:B------:R-:W-:Y:S01]  /*1360*/  SHF.L.U32 R167, R14, 0x10, RZ ;  /* 0x000000100ea77819 */ /* 0x000fe200000006ff */
[----:B---3--:R-:W-:-:S04]  /*1370*/  FADD.FTZ R9, -R7, R9 ;  /* 0x0000000907097221 */ /* 0x008fc80000010100 */
[----:B-----5:R-:W-:Y:S01]  /*1380*/  FMUL.FTZ R14, R2, R9 ;  /* 0x00000009020e7220 */ /* 0x020fe20000410000 */
[----:B------:R-:W-:Y:S02]  /*1390*/  SHF.L.U32 R9, R169, 0x10, RZ ;  /* 0x00000010a9097819 */ /* 0x000fe400000006ff */
[----:B------:R-:W2:Y:S01]  /*13a0*/  LDL R169, [R1+0x28] ;  /* 0x0000280001a97983 */ /* 0x000ea20000100800 */
[----:B0-----:R-:W-:-:S04]  /*13b0*/  @P0 IMAD.WIDE.U32 R164, R6, 0x20, R164 ;  /* 0x0000002006a40825 */ /* 0x001fc800078e00a4 */
[C---:B------:R-:W-:Y:S01]  /*13c0*/  FADD.FTZ R11, -R7.reuse, R11 ;  /* 0x0000000b070b7221 */ /* 0x040fe20000010100 */
[----:B------:R-:W5:Y:S04]  /*13d0*/  @P0 LDG.E.128 R128, desc[UR8][R164.64] ;  /* 0x00000008a4800981 */ /* 0x000f68000c1e1d00 */
[----:B------:R0:W5:Y:S01]  /*13e0*/  @P0 LDG.E.128 R132, desc[UR8][R164.64+0x10] ;  /* 0x00001008a4840981 */ /* 0x000162000c1e1d00 */
[C---:B------:R-:W-:Y:S01]  /*13f0*/  FADD.FTZ R10, -R7.reuse, R10 ;  /* 0x0000000a070a7221 */ /* 0x040fe20000010100 */
[----:B----4-:R-:W-:Y:S01]  /*1400*/  FADD.FTZ R160, -R7, R160 ;  /* 0x000000a007a07221 */ /* 0x010fe20000010100 */
[----:B------:R-:W-:Y:S01]  /*1410*/  PRMT R209, R15, 0x7632, R209 ;  /* 0x000076320fd17816 */ /* 0x000fe200000000d1 */
[----:B------:R-:W-:Y:S01]  /*1420*/  FADD.FTZ R162, -R7, R162 ;  /* 0x000000a207a27221 */ /* 0x000fe20000010100 */
[----:B------:R-:W-:-:S02]  /*1430*/  SHF.L.U32 R168, R15, 0x10, RZ ;  /* 0x000000100fa87819 */ /* 0x000fc400000006ff */
[----:B0-----:R-:W-:Y:S01]  /*1440*/  SHF.L.U32 R165, R12, 0x10, RZ ;  /* 0x000000100ca57819 */ /* 0x001fe200000006ff */
[----:B------:R-:W-:Y:S01]  /*1450*/  FADD.FTZ R164, -R7, R8 ;  /* 0x0000000807a47221 */ /* 0x000fe20000010100 */
[----:B------:R-:W-:Y:S01]  /*1460*/  PRMT R170, R13, 0x7632, R170 ;  /* 0x000076320daa7816 */ /* 0x000fe200000000aa */
[C---:B------:R-:W-:Y:S02]  /*1470*/  FMUL.FTZ R12, R2.reuse, R11 ;  /* 0x0000000b020c7220 */ /* 0x040fe40000410000 */
[----:B------:R-:W-:Y:S01]  /*1480*/  FMUL.FTZ R217, R217, R165 ;  /* 0x000000a5d9d97220 */ /* 0x000fe20000410000 */
[C---:B------:R-:W-:Y:S01]  /*1490*/  FMUL.FTZ R15, R2.reuse, R164 ;  /* 0x000000a4020f7220 */ /* 0x040fe20000410000 */
[----:B------:R-:W-:Y:S01]  /*14a0*/  SHF.L.U32 R166, R13, 0x10, RZ ;  /* 0x000000100da67819 */ /* 0x000fe200000006ff */
[C---:B------:R-:W-:Y:S01]  /*14b0*/  FMUL.FTZ R13, R2.reuse, R10 ;  /* 0x0000000a020d7220 */ /* 0x040fe20000410000 */
[C---:B------:R-:W-:Y:S01]  /*14c0*/  FMUL.FTZ R11, R2.reuse, R160 ;  /* 0x000000a0020b7220 */ /* 0x040fe20000410000 */
[----:B------:R-:W-:Y:S01]  /*14d0*/  FMUL.FTZ R10, R2, R162 ;  /* 0x000000a2020a7220 */ /* 0x000fe20000410000 */
[----:B------:R-:W-:Y:S01]  /*14e0*/  FADD.FTZ R160, R216, R217 ;  /* 0x000000d9d8a07221 */ /* 0x000fe20000010000 */
[----:B------:R-:W-:Y:S01]  /*14f0*/  FMUL.FTZ R213, R213, R9 ;  /* 0x00000009d5d57220 */ /* 0x000fe20000410000 */
[----:B------:R-:W-:Y:S01]  /*1500*/  FFMA.FTZ R162, R15, R217, R215 ;  /* 0x000000d90fa27223 */ /* 0x000fe200000100d7 */
[----:B------:R-:W-:Y:S01]  /*1510*/  FADD.FTZ R8, -R7, R161 ;  /* 0x000000a107087221 */ /* 0x000fe20000010100 */
[----:B------:R-:W-:Y:S01]  /*1520*/  SHF.L.U32 R161, R170, 0x10, RZ ;  /* 0x00000010aaa17819 */ /* 0x000fe200000006ff */
[----:B------:R-:W-:Y:S01]  /*1530*/  FMUL.FTZ R212, R212, R166 ;  /* 0x000000a6d4d47220 */ /* 0x000fe20000410000 */
[----:B------:R-:W-:Y:S01]  /*1540*/  FADD.FTZ R160, R160, R213 ;  /* 0x000000d5a0a07221 */ /* 0x000fe20000010000 */
[----:B------:R-:W-:-:S02]  /*1550*/  FFMA.FTZ R162, R14, R213, R162 ;  /* 0x000000d50ea27223 */ /* 0x000fc400000100a2 */
        /* <DEDUP_REMOVED lines=8> */
[----:B------:R-:W-:Y:S01]  /*15e0*/  FFMA.FTZ R44, R15, R165, R44 ;  /* 0x000000a50f2c7223 */ /* 0x000fe2000001002c */
[----:B------:R-:W-:Y:S01]  /*15f0*/  FFMA.FTZ R47, R12, R161, R47 ;  /* 0x000000a10c2f7223 */ /* 0x000fe2000001002f */
[----:B------:R-:W-:Y:S01]  /*1600*/  FADD.FTZ R87, R87, R161 ;  /* 0x000000a157577221 */ /* 0x000fe20000010000 */
[----:B------:R-:W-:Y:S01]  /*1610*/  SHF.L.U32 R165, R209, 0x10, RZ ;  /* 0x00000010d1a57819 */ /* 0x000fe200000006ff */
[----:B------:R-:W-:Y:S01]  /*1620*/  FADD.FTZ R161, R160, R210 ;  /* 0x000000d2a0a17221 */ /* 0x000fe20000010000 */
[----:B------:R-:W-:Y:S01]  /*1630*/  FMUL.FTZ R8, R2, R8 ;  /* 0x0000000802087220 */ /* 0x000fe20000410000 */
[----:B------:R-:W-:Y:S01]  /*1640*/  FMUL.FTZ R209, R226, R164 ;  /* 0x000000a4e2d17220 */ /* 0x000fe20000410000 */
[----:B------:R-:W-:Y:S01]  /*1650*/  FFMA.FTZ R160, R11, R210, R162 ;  /* 0x000000d20ba07223 */ /* 0x000fe200000100a2 */
[----:B------:R-:W-:Y:S01]  /*1660*/  FFMA.FTZ R45, R14, R9, R45 ;  /* 0x000000090e2d7223 */ /* 0x000fe2000001002d */
[----:B------:R-:W-:Y:S01]  /*1670*/  FADD.FTZ R85, R85, R9 ;  /* 0x0000000955557221 */ /* 0x000fe20000010000 */
        /* <DEDUP_REMOVED lines=15> */
[----:B------:R-:W-:-:S02]  /*1770*/  IADD3 R214, PT, PT, R214, 0x80, RZ ;  /* 0x00000080d6d67810 */ /* 0x000fc40007ffe0ff */
[----:B------:R-:W-:Y:S01]  /*1780*/  IADD3 R6, PT, PT, R6, 0x80, RZ ;  /* 0x0000008006067810 */ /* 0x000fe20007ffe0ff */
[----:B--2---:R-:W-:-:S04]  /*1790*/  FMUL.FTZ R9, R169, R168 ;  /* 0x000000a8a9097220 */ /* 0x004fc80000410000 */
[----:B------:R-:W-:Y:S01]  /*17a0*/  FADD.FTZ R161, R161, R9 ;  /* 0x00000009a1a17221 */ /* 0x000fe20000010000 */
[----:B------:R-:W-:-:S03]  /*17b0*/  FFMA.FTZ R160, R10, R9, R160 ;  /* 0x000000090aa07223 */ /* 0x000fc600000100a0 */
[----:B------:R-:W-:Y:S01]  /*17c0*/  FADD.FTZ R216, R161, R232 ;  /* 0x000000e8a1d87221 */ /* 0x000fe20000010000 */
[----:B------:R-:W-:-:S07]  /*17d0*/  FFMA.FTZ R215, R226, R232, R160 ;  /* 0x000000e8e2d77223 */ /* 0x000fce00000100a0 */
.L_x_7902:
[----:B------:R-:W-:Y:S05]  /*17e0*/  BSYNC.RECONVERGENT B1 ;  /* 0x0000000000017941 */ /* 0x000fea0003800200 */
.L_x_7901:
[----:B------:R-:W-:Y:S04]  /*17f0*/  BSSY.RECONVERGENT B1, `(.L_x_7903) ;  /* 0x000005d000017945 */ /* 0x000fe80003800200 */
[----:B------:R-:W-:Y:S05]  /*1800*/  @!P1 BRA `(.L_x_7904) ;  /* 0x00000004006c9947 */ /* 0x000fea0003800000 */
[----:B------:R-:W0:Y:S01]  /*1810*/  LDC.64 R20, c[0x0][0x428] ;  /* 0x00010a00ff147b82 */ /* 0x000e220000000a00 */
[----:B------:R-:W2:Y:S04]  /*1820*/  LDL R172, [R1+0x18] ;  /* 0x0000180001ac7983 */ /* 0x000ea80000100800 */
[----:B------:R-:W3:Y:S03]  /*1830*/  LDL R173, [R1] ;  /* 0x0000000001ad7983 */ /* 0x000ee60000100800 */
[----:B------:R-:W1:Y:S01]  /*1840*/  LDC.64 R24, c[0x0][0x3a8] ;  /* 0x0000ea00ff187b82 */ /* 0x000e620000000a00 */
[----:B------:R-:W4:Y:S04]  /*1850*/  LDL R225, [R1+0x14] ;  /* 0x0000140001e17983 */ /* 0x000f280000100800 */
[----:B------:R-:W2:Y:S04]  /*1860*/  LDL R171, [R1+0x1c] ;  /* 0x00001c0001ab7983 */ /* 0x000ea80000100800 */
[----:B------:R-:W2:Y:S04]  /*1870*/  LDL R170, [R1+0x4] ;  /* 0x0000040001aa7983 */ /* 0x000ea80000100800 */
[----:B------:R-:W2:Y:S01]  /*1880*/  LDL R231, [R1+0x8] ;  /* 0x0000080001e77983 */ /* 0x000ea20000100800 */
[----:B0-----:R-:W-:-:S03]  /*1890*/  IMAD.WIDE.U32 R20, R214, 0x10, R20 ;  /* 0x00000010d6147825 */ /* 0x001fc600078e0014 */
[----:B------:R-:W2:Y:S04]  /*18a0*/  LDL R169, [R1+0xc] ;  /* 0x00000c0001a97983 */ /* 0x000ea80000100800 */
[----:B------:R-:W3:Y:S01]  /*18b0*/  LDG.E.128 R20, desc[UR8][R20.64] ;  /* 0x0000000814147981 */ /* 0x000ee2000c1e1d00 */
[----:B-1----:R-:W-:-:S05]  /*18c0*/  IMAD.WIDE.U32 R24, R6, 0x20, R24 ;  /* 0x0000002006187825 */ /* 0x002fca00078e0018 */
[----:B------:R-:W4:Y:S04]  /*18d0*/  LDG.E.128 R16, desc[UR8][R24.64] ;  /* 0x0000000818107981 */ /* 0x000f28000c1e1d00 */
[----:B------:R-:W2:Y:S01]  /*18e0*/  LDG.E.128 R24, desc[UR8][R24.64+0x10] ;  /* 0x0000100818187981 */ /* 0x000ea2000c1e1d00 */
[----:B------:R-:W-:-:S04]  /*18f0*/  ISETP.NE.U32.AND P0, PT, RZ, UR12, PT ;  /* 0x0000000cff007c0c */ /* 0x000fc8000bf05070 */
[----:B------:R-:W-:-:S13]  /*1900*/  ISETP.NE.AND.EX P0, PT, RZ, UR13, PT, P0 ;  /* 0x0000000dff007c0c */ /* 0x000fda000bf05300 */
[----:B------:R-:W0:Y:S01]  /*1910*/  @P0 LDC.64 R160, c[0x0][0x438] ;  /* 0x00010e00ffa00b82 */ /* 0x000e220000000a00 */
[C---:B---3--:R-:W-:Y:S02]  /*1920*/  PRMT R167, R22.reuse, 0x7632, R167 ;  /* 0x0000763216a77816 */ /* 0x048fe400000000a7 */
[----:B------:R-:W-:Y:S02]  /*1930*/  SHF.L.U32 R163, R22, 0x10, RZ ;  /* 0x0000001016a37819 */ /* 0x000fe400000006ff */
[----:B------:R-:W3:Y:S01]  /*1940*/  LDL R22, [R1+0x10] ;  /* 0x0000100001167983 */ /* 0x000ee20000100800 */
[----:B0-----:R-:W-:-:S04]  /*1950*/  @P0 IMAD.WIDE.U32 R160, R6, 0x20, R160 ;  /* 0x0000002006a00825 */ /* 0x001fc800078e00a0 */
[C---:B----4-:R-:W-:Y:S01]  /*1960*/  FADD.FTZ R16, -R7.reuse, R16 ;  /* 0x0000001007107221 */ /* 0x050fe20000010100 */
[C---:B------:R-:W-:Y:S01]  /*1970*/  PRMT R164, R20.reuse, 0x7632, R164 ;  /* 0x0000763214a47816 */ /* 0x040fe200000000a4 */
[C---:B------:R-:W-:Y:S01]  /*1980*/  FADD.FTZ R17, -R7.reuse, R17 ;  /* 0x0000001107117221 */ /* 0x040fe20000010100 */
[----:B------:R-:W-:Y:S01]  /*1990*/  SHF.L.U32 R20, R20, 0x10, RZ ;  /* 0x0000001014147819 */ /* 0x000fe200000006ff */
[----:B------:R-:W-:Y:S01]  /*19a0*/  FADD.FTZ R18, -R7, R18 ;  /* 0x0000001207127221 */ /* 0x000fe20000010100 */
[C---:B------:R-:W-:Y:S01]  /*19b0*/  PRMT R165, R21.reuse, 0x7632, R165 ;  /* 0x0000763215a57816 */ /* 0x040fe200000000a5 */
[----:B-----5:R-:W-:Y:S01]  /*19c0*/  FMUL.FTZ R16, R2, R16 ;  /* 0x0000001002107220 */ /* 0x020fe20000410000 */
[----:B------:R-:W-:Y:S01]  /*19d0*/  SHF.L.U32 R162, R21, 0x10, RZ ;  /* 0x0000001015a27819 */ /* 0x000fe200000006ff */
[----:B------:R-:W5:Y:S01]  /*19e0*/  @P0 LDG.E.128 R136, desc[UR8][R160.64] ;  /* 0x00000008a0880981 */ /* 0x000f62000c1e1d00 */
[----:B--2---:R-:W-:-:S03]  /*19f0*/  FADD.FTZ R21, -R7, R24 ;  /* 0x0000001807157221 */ /* 0x004fc60000010100 */
[----:B------:R0:W5:Y:S01]  /*1a00*/  @P0 LDG.E.128 R140, desc[UR8][R160.64+0x10] ;  /* 0x00001008a08c0981 */ /* 0x000162000c1e1d00 */
[C---:B------:R-:W-:Y:S01]  /*1a10*/  FMUL.FTZ R17, R2.reuse, R17 ;  /* 0x0000001102117220 */ /* 0x040fe20000410000 */
[----:B------:R-:W-:Y:S01]  /*1a20*/  FMUL.FTZ R18, R2, R18 ;  /* 0x0000001202127220 */ /* 0x000fe20000410000 */
[----:B------:R-:W-:Y:S01]  /*1a30*/  FADD.FTZ R92, R92, R20 ;  /* 0x000000145c5c7221 */ /* 0x000fe20000010000 */
[----:B------:R-:W-:Y:S01]  /*1a40*/  FFMA.FTZ R52, R16, R20, R52 ;  /* 0x0000001410347223 */ /* 0x000fe20000010034 */
[----:B------:R-:W-:Y:S01]  /*1a50*/  FMUL.FTZ R21, R2, R21 ;  /* 0x0000001502157220 */ /* 0x000fe20000410000 */
[C---:B0-----:R-:W-:Y:S01]  /*1a60*/  FADD.FTZ R160, -R7.reuse, R25 ;  /* 0x0000001907a07221 */ /* 0x041fe20000010100 */
[----:B------:R-:W-:Y:S01]  /*1a70*/  SHF.L.U32 R25, R164, 0x10, RZ ;  /* 0x00000010a4197819 */ /* 0x000fe200000006ff */
[----:B------:R-:W-:Y:S01]  /*1a80*/  FADD.FTZ R19, -R7, R19 ;  /* 0x0000001307137221 */ /* 0x000fe20000010100 */
[C---:B------:R-:W-:Y:S01]  /*1a90*/  PRMT R168, R23.reuse, 0x7632, R168 ;  /* 0x0000763217a87816 */ /* 0x040fe200000000a8 */
[----:B------:R-:W-:Y:S01]  /*1aa0*/  FADD.FTZ R94, R94, R162 ;  /* 0x000000a25e5e7221 */ /* 0x000fe20000010000 */
[----:B------:R-:W-:Y:S01]  /*1ab0*/  SHF.L.U32 R166, R23, 0x10, RZ ;  /* 0x0000001017a67819 */ /* 0x000fe200000006ff */
[----:B------:R-:W-:Y:S01]  /*1ac0*/  FFMA.FTZ R54, R18, R162, R54 ;  /* 0x000000a212367223 */ /* 0x000fe20000010036 */
[----:B------:R-:W-:Y:S01]  /*1ad0*/  FADD.FTZ R96, R96, R163 ;  /* 0x000000a360607221 */ /* 0x000fe20000010000 */
[-C--:B------:R-:W-:Y:S01]  /*1ae0*/  FFMA.FTZ R56, R21, R163.reuse, R56 ;  /* 0x000000a315387223 */ /* 0x080fe20000010038 */
[----:B------:R-:W-:Y:S01]  /*1af0*/  FMUL.FTZ R23, R173, R163 ;  /* 0x000000a3ad177220 */ /* 0x000fe20000410000 */
[-C--:B------:R-:W-:Y:S01]  /*1b00*/  FFMA.FTZ R53, R17, R25.reuse, R53 ;  /* 0x0000001911357223 */ /* 0x080fe20000010035 */
[----:B------:R-:W-:Y:S01]  /*1b10*/  FADD.FTZ R93, R93, R25 ;  /* 0x000000195d5d7221 */ /* 0x000fe20000010000 */
[----:B------:R-:W-:Y:S01]  /*1b20*/  FMUL.FTZ R25, R225, R25 ;  /* 0x00000019e1197220 */ /* 0x000fe20000410000 */
[----:B------:R-:W-:Y:S01]  /*1b30*/  FADD.FTZ R161, -R7, R27 ;  /* 0x0000001b07a17221 */ /* 0x000fe20000010100 */
[----:B------:R-:W-:Y:S01]  /*1b40*/  SHF.L.U32 R27, R165, 0x10, RZ ;  /* 0x00000010a51b7819 */ /* 0x000fe200000006ff */
[----:B------:R-:W-:-:S04]  /*1b50*/  FMUL.FTZ R19, R2, R19 ;  /* 0x0000001302137220 */ /* 0x000fc80000410000 */
[-C--:B------:R-:W-:Y:S01]  /*1b60*/  FFMA.FTZ R55, R19, R27.reuse, R55 ;  /* 0x0000001b13377223 */ /* 0x080fe20000010037 */
[----:B------:R-:W-:Y:S01]  /*1b70*/  FADD.FTZ R95, R95, R27 ;  /* 0x0000001b5f5f7221 */ /* 0x000fe20000010000 */
[----:B------:R-:W-:Y:S01]  /*1b80*/  FMUL.FTZ R27, R171, R27 ;  /* 0x0000001bab1b7220 */ /* 0x000fe20000410000 */
[----:B------:R-:W-:Y:S01]  /*1b90*/  SHF.L.U32 R164, R167, 0x10, RZ ;  /* 0x00000010a7a47819 */ /* 0x000fe200000006ff */
[----:B------:R-:W-:Y:S01]  /*1ba0*/  FADD.FTZ R24, -R7, R26 ;  /* 0x0000001a07187221 */ /* 0x000fe20000010100 */
[----:B------:R-:W-:-:S03]  /*1bb0*/  SHF.L.U32 R165, R168, 0x10, RZ ;  /* 0x00000010a8a57819 */ /* 0x000fc600000006ff */
[----:B------:R-:W-:Y:S01]  /*1bc0*/  FMUL.FTZ R173, R170, R164 ;  /* 0x000000a4aaad7220 */ /* 0x000fe20000410000 */
[C---:B------:R-:W-:Y:S01]  /*1bd0*/  FMUL.FTZ R225, R2.reuse, R161 ;  /* 0x000000a102e17220 */ /* 0x040fe20000410000 */
[----:B------:R-:W-:Y:S01]  /*1be0*/  FMUL.FTZ R24, R2, R24 ;  /* 0x0000001802187220 */ /* 0x000fe20000410000 */
[-C--:B------:R-:W-:Y:S01]  /*1bf0*/  FMUL.FTZ R26, R231, R166.reuse ;  /* 0x000000a6e71a7220 */ /* 0x080fe20000410000 */
[-C--:B------:R-:W-:Y:S01]  /*1c00*/  FMUL.FTZ R231, R169, R165.reuse ;  /* 0x000000a5a9e77220 */ /* 0x080fe20000410000 */
[----:B------:R-:W-:Y:S01]  /*1c10*/  FADD.FTZ R98, R98, R166 ;  /* 0x000000a662627221 */ /* 0x000fe20000010000 */
[----:B------:R-:W-:Y:S01]  /*1c20*/  FFMA.FTZ R58, R24, R166, R58 ;  /* 0x000000a6183a7223 */ /* 0x000fe2000001003a */
[----:B------:R-:W-:Y:S01]  /*1c30*/  FADD.FTZ R97, R97, R164 ;  /* 0x000000a461617221 */ /* 0x000fe20000010000 */
[----:B------:R-:W-:Y:S01]  /*1c40*/  FADD.FTZ R99, R99, R165 ;  /* 0x000000a563637221 */ /* 0x000fe20000010000 */
[----:B------:R-:W-:Y:S01]  /*1c50*/  FFMA.FTZ R59, R225, R165, R59 ;  /* 0x000000a5e13b7223 */ /* 0x000fe2000001003b */
[----:B------:R-:W-:-:S02]  /*1c60*/  IADD3 R214, PT, PT, R214, 0x80, RZ ;  /* 0x00000080d6d67810 */ /* 0x000fc40007ffe0ff */
[----:B------:R-:W-:Y:S01]  /*1c70*/  IADD3 R6, PT, PT, R6, 0x80, RZ ;  /* 0x0000008006067810 */ /* 0x000fe20007ffe0ff */
[----:B---3--:R-:W-:Y:S01]  /*1c80*/  FMUL.FTZ R20, R22, R20 ;  /* 0x0000001416147220 */ /* 0x008fe20000410000 */
[----:B------:R-:W-:-:S03]  /*1c90*/  FMUL.FTZ R22, R172, R162 ;  /* 0x000000a2ac167220 */ /* 0x000fc60000410000 */
        /* <DEDUP_REMOVED lines=15> */
[----:B------:R-:W-:Y:S02]  /*1d90*/  FFMA.FTZ R57, R172, R164, R57 ;  /* 0x000000a4ac397223 */ /* 0x000fe40000010039 */
[----:B------:R-:W-:Y:S01]  /*1da0*/  FADD.FTZ R216, R161, R231 ;  /* 0x000000e7a1d87221 */ /* 0x000fe20000010000 */
[----:B------:R-:W-:-:S07]  /*1db0*/  FFMA.FTZ R215, R225, R231, R160 ;  /* 0x000000e7e1d77223 */ /* 0x000fce00000100a0 */
.L_x_7904:
[----:B------:R-:W-:Y:S05]  /*1dc0*/  BSYNC.RECONVERGENT B1 ;  /* 0x0000000000017941 */ /* 0x000fea0003800200 */
.L_x_7903:
        /* <DEDUP_REMOVED lines=15> */
[----:B------:R-:W-:Y:S02]  /*1ec0*/  IADD3 R214, PT, PT, R214, 0x80, RZ ;  /* 0x00000080d6d67810 */ /* 0x000fe40007ffe0ff */
[----:B------:R-:W-:Y:S01]  /*1ed0*/  IADD3 R6, PT, PT, R6, 0x80, RZ ;  /* 0x0000008006067810 */ /* 0x000fe20007ffe0ff */
[C---:B--2---:R-:W-:Y:S01]  /*1ee0*/  FADD.FTZ R181, -R7.reuse, R160 ;  /* 0x000000a007b57221 */ /* 0x044fe20000010100 */
[C---:B------:R-:W-:Y:S01]  /*1ef0*/  FADD.FTZ R163, -R7.reuse, R163 ;  /* 0x000000a307a37221 */ /* 0x040fe20000010100 */
[----:B------:R-:W-:-:S02]  /*1f00*/  FADD.FTZ R162, -R7, R162 ;  /* 0x000000a207a27221 */ /* 0x000fc40000010100 */
[C---:B-----5:R-:W-:Y:S01]  /*1f10*/  FMUL.FTZ R181, R2.reuse, R181 ;  /* 0x000000b502b57220 */ /* 0x060fe20000410000 */
[----:B------:R-:W-:Y:S01]  /*1f20*/  FMUL.FTZ R184, R2, R163 ;  /* 0x000000a302b87220 */ /* 0x000fe20000410000 */
[C---:B---3--:R-:W-:Y:S02]  /*1f30*/  SHF.L.U32 R185, R164.reuse, 0x10, RZ ;  /* 0x00000010a4b97819 */ /* 0x048fe400000006ff */
[----:B------:R-:W-:Y:S01]  /*1f40*/  PRMT R186, R164, 0x7632, R186 ;  /* 0x00007632a4ba7816 */ /* 0x000fe200000000ba */
[----:B0-----:R-:W-:Y:S01]  /*1f50*/  FADD.FTZ R182, -R7, R161 ;  /* 0x000000a107b67221 */ /* 0x001fe20000010100 */
[----:B------:R-:W-:Y:S01]  /*1f60*/  PRMT R189, R165, 0x7632, R189 ;  /* 0x00007632a5bd7816 */ /* 0x000fe200000000bd */
[----:B----4-:R-:W-:Y:S01]  /*1f70*/  FADD.FTZ R164, -R7, R170 ;  /* 0x000000aa07a47221 */ /* 0x010fe20000010100 */
[----:B------:R-:W-:Y:S01]  /*1f80*/  SHF.L.U32 R187, R165, 0x10, RZ ;  /* 0x00000010a5bb7819 */ /* 0x000fe200000006ff */
[----:B------:R-:W-:Y:S01]  /*1f90*/  FADD.FTZ R165, -R7, R168 ;  /* 0x000000a807a57221 */ /* 0x000fe20000010100 */
[----:B------:R-:W-:Y:S01]  /*1fa0*/  PRMT R190, R166, 0x7632, R190 ;  /* 0x00007632a6be7816 */ /* 0x000fe200000000be */
[----:B------:R-:W-:Y:S01]  /*1fb0*/  FADD.FTZ R100, R100, R185 ;  /* 0x000000b964647221 */ /* 0x000fe20000010000 */
[----:B------:R-:W-:Y:S01]  /*1fc0*/  SHF.L.U32 R163, R186, 0x10, RZ ;  /* 0x00000010baa37819 */ /* 0x000fe200000006ff */
[-C--:B------:R-:W-:Y:S01]  /*1fd0*/  FFMA.FTZ R60, R181, R185.reuse, R60 ;  /* 0x000000b9b53c7223 */ /* 0x080fe2000001003c */
[----:B------:R-:W-:Y:S01]  /*1fe0*/  FMUL.FTZ R185, R248, R185 ;  /* 0x000000b9f8b97220 */ /* 0x000fe20000410000 */
[----:B------:R-:W-:Y:S01]  /*1ff0*/  FMUL.FTZ R183, R2, R162 ;  /* 0x000000a202b77220 */ /* 0x000fe20000410000 */
[----:B------:R-:W-:Y:S01]  /*2000*/  SHF.L.U32 R188, R166, 0x10, RZ ;  /* 0x00000010a6bc7819 */ /* 0x000fe200000006ff */
[C---:B------:R-:W-:Y:S01]  /*2010*/  FMUL.FTZ R182, R2.reuse, R182 ;  /* 0x000000b602b67220 */ /* 0x040fe20000410000 */
[----:B------:R-:W-:Y:S01]  /*2020*/  SHF.L.U32 R162, R189, 0x10, RZ ;  /* 0x00000010bda27819 */ /* 0x000fe200000006ff */
[----:B------:R-:W-:Y:S01]  /*2030*/  FMUL.FTZ R186, R2, R165 ;  /* 0x000000a502ba7220 */ /* 0x000fe20000410000 */
[----:B------:R-:W-:Y:S01]  /*2040*/  SHF.L.U32 R166, R190, 0x10, RZ ;  /* 0x00000010bea67819 */ /* 0x000fe200000006ff */
[----:B------:R-:W-:Y:S01]  /*2050*/  FMUL.FTZ R189, R2, R164 ;  /* 0x000000a402bd7220 */ /* 0x000fe20000410000 */
[----:B------:R-:W-:Y:S01]  /*2060*/  FADD.FTZ R164, R216, R185 ;  /* 0x000000b9d8a47221 */ /* 0x000fe20000010000 */
[----:B------:R-:W-:Y:S01]  /*2070*/  FFMA.FTZ R165, R181, R185, R215 ;  /* 0x000000b9b5a57223 */ /* 0x000fe200000100d7 */
[----:B------:R-:W-:Y:S01]  /*2080*/  FMUL.FTZ R190, R249, R163 ;  /* 0x000000a3f9be7220 */ /* 0x000fe20000410000 */
[----:B------:R-:W-:Y:S01]  /*2090*/  PRMT R192, R167, 0x7632, R192 ;  /* 0x00007632a7c07816 */ /* 0x000fe200000000c0 */
[----:B------:R-:W-:Y:S01]  /*20a0*/  FADD.FTZ R102, R102, R187 ;  /* 0x000000bb66667221 */ /* 0x000fe20000010000 */
[----:B------:R-:W-:Y:S01]  /*20b0*/  FFMA.FTZ R62, R183, R187, R62 ;  /* 0x000000bbb73e7223 */ /* 0x000fe2000001003e */
[----:B------:R-:W-:Y:S01]  /*20c0*/  FFMA.FTZ R61, R182, R163, R61 ;  /* 0x000000a3b63d7223 */ /* 0x000fe2000001003d */
[----:B------:R-:W-:Y:S01]  /*20d0*/  FADD.FTZ R101, R101, R163 ;  /* 0x000000a365657221 */ /* 0x000fe20000010000 */
[----:B------:R-:W-:Y:S01]  /*20e0*/  FMUL.FTZ R187, R250, R187 ;  /* 0x000000bbfabb7220 */ /* 0x000fe20000410000 */
[----:B------:R-:W-:Y:S01]  /*20f0*/  FADD.FTZ R163, R164, R190 ;  /* 0x000000bea4a37221 */ /* 0x000fe20000010000 */
[----:B------:R-:W-:Y:S01]  /*2100*/  FFMA.FTZ R165, R182, R190, R165 ;  /* 0x000000beb6a57223 */ /* 0x000fe200000100a5 */
[----:B------:R-:W-:Y:S01]  /*2110*/  SHF.L.U32 R191, R167, 0x10, RZ ;  /* 0x00000010a7bf7819 */ /* 0x000fe200000006ff */
[----:B------:R-:W-:Y:S01]  /*2120*/  FADD.FTZ R160, -R7, R169 ;  /* 0x000000a907a07221 */ /* 0x000fe20000010100 */
[----:B------:R-:W-:Y:S01]  /*2130*/  SHF.L.U32 R167, R192, 0x10, RZ ;  /* 0x00000010c0a77819 */ /* 0x000fe200000006ff */
[-C--:B------:R-:W-:Y:S01]  /*2140*/  FFMA.FTZ R63, R184, R162.reuse, R63 ;  /* 0x000000a2b83f7223 */ /* 0x080fe2000001003f */
[----:B------:R-:W-:Y:S01]  /*2150*/  FADD.FTZ R103, R103, R162 ;  /* 0x000000a267677221 */ /* 0x000fe20000010000 */
        /* <DEDUP_REMOVED lines=28> */
.L_x_7906:
[----:B------:R-:W-:Y:S05]  /*2320*/  BSYNC.RECONVERGENT B1 ;  /* 0x0000000000017941 */ /* 0x000fea0003800200 */
.L_x_7905:
        /* <DEDUP_REMOVED lines=14> */
[C---:B--2---:R-:W-:Y:S01]  /*2410*/  FADD.FTZ R195, -R7.reuse, R160 ;  /* 0x000000a007c37221 */ /* 0x044fe20000010100 */
[C---:B------:R-:W-:Y:S01]  /*2420*/  FADD.FTZ R6, -R7.reuse, R161 ;  /* 0x000000a107067221 */ /* 0x040fe20000010100 */
[C---:B------:R-:W-:Y:S01]  /*2430*/  FADD.FTZ R162, -R7.reuse, R162 ;  /* 0x000000a207a27221 */ /* 0x040fe20000010100 */
[C---:B------:R-:W-:Y:S02]  /*2440*/  FADD.FTZ R163, -R7.reuse, R163 ;  /* 0x000000a307a37221 */ /* 0x040fe40000010100 */
[----:B0----5:R-:W-:Y:S01]  /*2450*/  FMUL.FTZ R196, R2, R6 ;  /* 0x0000000602c47220 */ /* 0x021fe20000410000 */
[C---:B---3--:R-:W-:Y:S01]  /*2460*/  PRMT R202, R168.reuse, 0x7632, R202 ;  /* 0x00007632a8ca7816 */ /* 0x048fe200000000ca */
[C---:B----4-:R-:W-:Y:S01]  /*2470*/  FADD.FTZ R160, -R7.reuse, R164 ;  /* 0x000000a407a07221 */ /* 0x050fe20000010100 */
[C---:B------:R-:W-:Y:S01]  /*2480*/  FADD.FTZ R161, -R7.reuse, R165 ;  /* 0x000000a507a17221 */ /* 0x040fe20000010100 */
[C---:B------:R-:W-:Y:S01]  /*2490*/  FADD.FTZ R166, -R7.reuse, R166 ;  /* 0x000000a607a67221 */ /* 0x040fe20000010100 */
[----:B------:R-:W-:Y:S01]  /*24a0*/  FADD.FTZ R7, -R7, R167 ;  /* 0x000000a707077221 */ /* 0x000fe20000010100 */
[----:B------:R-:W-:-:S02]  /*24b0*/  SHF.L.U32 R167, R168, 0x10, RZ ;  /* 0x00000010a8a77819 */ /* 0x000fc400000006ff */
[----:B------:R-:W-:Y:S01]  /*24c0*/  SHF.L.U32 R6, R202, 0x10, RZ ;  /* 0x00000010ca067819 */ /* 0x000fe200000006ff */
[----:B------:R-:W-:Y:S02]  /*24d0*/  FMUL.FTZ R195, R2, R195 ;  /* 0x000000c302c37220 */ /* 0x000fe40000410000 */
[----:B------:R-:W-:Y:S01]  /*24e0*/  FMUL.FTZ R202, R240, R167 ;  /* 0x000000a7f0ca7220 */ /* 0x000fe20000410000 */
[C---:B------:R-:W-:Y:S01]  /*24f0*/  PRMT R203, R169.reuse, 0x7632, R203 ;  /* 0x00007632a9cb7816 */ /* 0x040fe200000000cb */
[C---:B------:R-:W-:Y:S01]  /*2500*/  FMUL.FTZ R197, R2.reuse, R162 ;  /* 0x000000a202c57220 */ /* 0x040fe20000410000 */
[----:B------:R-:W-:Y:S01]  /*2510*/  SHF.L.U32 R165, R169, 0x10, RZ ;  /* 0x00000010a9a57819 */ /* 0x000fe200000006ff */
[----:B------:R-:W-:Y:S01]  /*2520*/  FMUL.FTZ R198, R2, R163 ;  /* 0x000000a302c67220 */ /* 0x000fe20000410000 */
[----:B------:R-:W-:Y:S01]  /*2530*/  FADD.FTZ R162, R216, R202 ;  /* 0x000000cad8a27221 */ /* 0x000fe20000010000 */
[----:B------:R-:W-:Y:S01]  /*2540*/  FMUL.FTZ R205, R241, R6 ;  /* 0x00000006f1cd7220 */ /* 0x000fe20000410000 */
[----:B------:R-:W-:Y:S01]  /*2550*/  FFMA.FTZ R163, R195, R202, R215 ;  /* 0x000000cac3a37223 */ /* 0x000fe200000100d7 */
[----:B------:R-:W-:Y:S01]  /*2560*/  FMUL.FTZ R228, R2, R7 ;  /* 0x0000000702e47220 */ /* 0x000fe20000410000 */
[----:B------:R-:W-:Y:S01]  /*2570*/  SHF.L.U32 R7, R203, 0x10, RZ ;  /* 0x00000010cb077819 */ /* 0x000fe200000006ff */
[----:B------:R-:W-:Y:S01]  /*2580*/  FFMA.FTZ R109, R196, R6, R109 ;  /* 0x00000006c46d7223 */ /* 0x000fe2000001006d */
[----:B------:R-:W-:Y:S01]  /*2590*/  FADD.FTZ R113, R113, R6 ;  /* 0x0000000671717221 */ /* 0x000fe20000010000 */
[----:B------:R-:W-:Y:S01]  /*25a0*/  FADD.FTZ R6, R162, R205 ;  /* 0x000000cda2067221 */ /* 0x000fe20000010000 */
[----:B------:R-:W-:Y:S01]  /*25b0*/  FMUL.FTZ R203, R242, R165 ;  /* 0x000000a5f2cb7220 */ /* 0x000fe20000410000 */
[----:B------:R-:W-:Y:S01]  /*25c0*/  FFMA.FTZ R162, R196, R205, R163 ;  /* 0x000000cdc4a27223 */ /* 0x000fe200000100a3 */
[----:B------:R-:W-:Y:S01]  /*25d0*/  PRMT R168, R170, 0x7632, R168 ;  /* 0x00007632aaa87816 */ /* 0x000fe200000000a8 */
[-C--:B------:R-:W-:Y:S01]  /*25e0*/  FFMA.FTZ R111, R198, R7.reuse, R111 ;  /* 0x00000007c66f7223 */ /* 0x080fe2000001006f */
[----:B------:R-:W-:Y:S01]  /*25f0*/  SHF.L.U32 R164, R170, 0x10, RZ ;  /* 0x00000010aaa47819 */ /* 0x000fe200000006ff */
[----:B------:R-:W-:Y:S01]  /*2600*/  FADD.FTZ R115, R115, R7 ;  /* 0x0000000773737221 */ /* 0x000fe20000010000 */
[----:B------:R-:W-:Y:S01]  /*2610*/  FMUL.FTZ R206, R243, R7 ;  /* 0x00000007f3ce7220 */ /* 0x000fe20000410000 */
[----:B------:R-:W-:Y:S01]  /*2620*/  FADD.FTZ R6, R6, R203 ;  /* 0x000000cb06067221 */ /* 0x000fe20000010000 */
[----:B------:R-:W-:Y:S01]  /*2630*/  FFMA.FTZ R7, R197, R203, R162 ;  /* 0x000000cbc5077223 */ /* 0x000fe200000100a2 */
[----:B------:R-:W-:Y:S01]  /*2640*/  FMUL.FTZ R200, R2, R161 ;  /* 0x000000a102c87220 */ /* 0x000fe20000410000 */
[----:B------:R-:W-:Y:S01]  /*2650*/  SHF.L.U32 R161, R168, 0x10, RZ ;  /* 0x00000010a8a17819 */ /* 0x000fe200000006ff */
[----:B------:R-:W-:Y:S01]  /*2660*/  FMUL.FTZ R199, R2, R160 ;  /* 0x000000a002c77220 */ /* 0x000fe20000410000 */
[----:B------:R-:W-:Y:S01]  /*2670*/  FMUL.FTZ R204, R236, R164 ;  /* 0x000000a4eccc7220 */ /* 0x000fe20000410000 */
[----:B------:R-:W-:Y:S01]  /*2680*/  FADD.FTZ R6, R6, R206 ;  /* 0x000000ce06067221 */ /* 0x000fe20000010000 */
[----:B------:R-:W-:Y:S01]  /*2690*/  FFMA.FTZ R7, R198, R206, R7 ;  /* 0x000000cec6077223 */ /* 0x000fe20000010007 */
[----:B------:R-:W-:Y:S01]  /*26a0*/  PRMT R169, R171, 0x7632, R169 ;  /* 0x00007632aba97816 */ /* 0x000fe200000000a9 */
[----:B------:R-:W-:Y:S01]  /*26b0*/  FMUL.FTZ R207, R237, R161 ;  /* 0x000000a1edcf7220 */ /* 0x000fe20000410000 */
[----:B------:R-:W-:Y:S01]  /*26c0*/  SHF.L.U32 R171, R171, 0x10, RZ ;  /* 0x00000010abab7819 */ /* 0x000fe200000006ff */
[----:B------:R-:W-:Y:S01]  /*26d0*/  FADD.FTZ R6, R6, R204 ;  /* 0x000000cc06067221 */ /* 0x000fe20000010000 */
[----:B------:R-:W-:Y:S01]  /*26e0*/  FFMA.FTZ R7, R199, R204, R7 ;  /* 0x000000ccc7077223 */ /* 0x000fe20000010007 */
[----:B------:R-:W-:Y:S01]  /*26f0*/  SHF.L.U32 R160, R169, 0x10, RZ ;  /* 0x00000010a9a07819 */ /* 0x000fe200000006ff */
        /* <DEDUP_REMOVED lines=21> */
[----:B------:R-:W-:Y:S06]  /*2850*/  BRA `(.L_x_7907) ;  /* 0x00000000009c7947 */ /* 0x000fec0003800000 */
.L_x_7898:
[----:B------:R-:W1:Y:S01]  /*2860*/  LDC R234, c[0x0][0x388] ;  /* 0x0000e200ffea7b82 */ /* 0x000e620000000800 */
[----:B------:R-:W2:Y:S01]  /*2870*/  S2R R160, SR_TID.X ;  /* 0x0000000000a07919 */ /* 0x000ea20000002100 */
[----:B---3--:R-:W-:-:S04]  /*2880*/  UISETP.NE.U32.AND UP0, UPT, UR12, URZ, UPT ;  /* 0x000000ff0c00728c */ /* 0x008fc8000bf05070 */
[----:B------:R-:W-:Y:S01]  /*2890*/  UISETP.NE.AND.EX UP0, UPT, UR13, URZ, UPT, UP0 ;  /* 0x000000ff0d00728c */ /* 0x000fe2000bf05300 */
[----:B-1----:R-:W-:-:S05]  /*28a0*/  IMAD R6, R4, R234, RZ ;  /* 0x000000ea04067224 */ /* 0x002fca00078e02ff */
[----:B------:R-:W-:-:S04]  /*28b0*/  SHF.R.S32.HI R7, RZ, 0x1f, R6 ;  /* 0x0000001fff077819 */ /* 0x000fc80000011406 */
[----:B------:R-:W-:-:S04]  /*28c0*/  LEA.HI R7, R7, R6, RZ, 0x3 ;  /* 0x0000000607077211 */ /* 0x000fc800078f18ff */
[----:B--2---:R-:W-:Y:S01]  /*28d0*/  LEA.HI.SX32 R235, R7, R160, 0x1d ;  /* 0x000000a007eb7211 */ /* 0x004fe200078feaff */
[----:B------:R-:W-:Y:S06]  /*28e0*/  BRA.U !UP0, `(.L_x_7907) ;  /* 0x0000000108787547 */ /* 0x000fec000b800000 */
[C---:B------:R-:W-:Y:S02]  /*28f0*/  ISETP.GE.U32.AND P0, PT, R5.reuse, 0x80, PT ;  /* 0x000000800500780c */ /* 0x040fe40003f06070 */
[C---:B------:R-:W-:Y:S02]  /*2900*/  ISETP.GE.U32.AND P1, PT, R5.reuse, 0x100, PT ;  /* 0x000001000500780c */ /* 0x040fe40003f26070 */
[----:B------:R-:W-:Y:S02]  /*2910*/  ISETP.GE.U32.AND P2, PT, R5, 0x180, PT ;  /* 0x000001800500780c */ /* 0x000fe40003f46070 */
[----:B------:R-:W-:-:S07]  /*2920*/  MOV R160, R235 ;  /* 0x000000eb00a07202 */ /* 0x000fce0000000f00 */
[----:B------:R-:W1:Y:S01]  /*2930*/  @P0 LDC.64 R6, c[0x0][0x438] ;  /* 0x00010e00ff060b82 */ /* 0x000e620000000a00 */
[----:B------:R-:W-:-:S07]  /*2940*/  ISETP.GE.U32.AND P4, PT, R5, 0x200, PT ;  /* 0x000002000500780c */ /* 0x000fce0003f86070 */
[----:B------:R-:W2:Y:S08]  /*2950*/  @P1 LDC.64 R162, c[0x0][0x438] ;  /* 0x00010e00ffa21b82 */ /* 0x000eb00000000a00 */
[----:B------:R-:W3:Y:S01]  /*2960*/  @P2 LDC.64 R166, c[0x0][0x438] ;  /* 0x00010e00ffa62b82 */ /* 0x000ee20000000a00 */
[C---:B-1----:R-:W-:Y:S01]  /*2970*/  @P0 IMAD.WIDE.U32 R6, R160.reuse, 0x20, R6 ;  /* 0x00000020a0060825 */ /* 0x042fe200078e0006 */
[----:B------:R-:W-:-:S06]  /*2980*/  @P0 IADD3 R160, PT, PT, R160, 0x80, RZ ;  /* 0x00000080a0a00810 */ /* 0x000fcc0007ffe0ff */
[----:B------:R-:W1:Y:S01]  /*2990*/  @P4 LDC.64 R164, c[0x0][0x438] ;  /* 0x00010e00ffa44b82 */ /* 0x000e620000000a00 */
[----:B------:R-:W5:Y:S04]  /*29a0*/  @P0 LDG.E.128 R120, desc[UR8][R6.64] ;  /* 0x0000000806780981 */ /* 0x000f68000c1e1d00 */
[----:B------:R2:W5:Y:S01]  /*29b0*/  @P0 LDG.E.128 R124, desc[UR8][R6.64+0x10] ;  /* 0x00001008067c0981 */ /* 0x000562000c1e1d00 */
[----:B------:R-:W-:Y:S01]  /*29c0*/  ISETP.GE.U32.AND P0, PT, R5, 0x280, PT ;  /* 0x000002800500780c */ /* 0x000fe20003f06070 */
[----:B--2---:R-:W-:-:S12]  /*29d0*/  @P1 IMAD.WIDE.U32 R6, R160, 0x20, R162 ;  /* 0x00000020a0061825 */ /* 0x004fd800078e00a2 */
[----:B------:R-:W2:Y:S01]  /*29e0*/  @P0 LDC.64 R162, c[0x0][0x438] ;  /* 0x00010e00ffa20b82 */ /* 0x000ea20000000a00 */
[----:B------:R-:W-:Y:S01]  /*29f0*/  @P1 IADD3 R160, PT, PT, R160, 0x80, RZ ;  /* 0x00000080a0a01810 */ /* 0x000fe20007ffe0ff */
[----:B------:R-:W5:Y:S04]  /*2a00*/  @P1 LDG.E.128 R128, desc[UR8][R6.64] ;  /* 0x0000000806801981 */ /* 0x000f68000c1e1d00 */
[----:B------:R3:W5:Y:S02]  /*2a10*/  @P1 LDG.E.128 R132, desc[UR8][R6.64+0x10] ;  /* 0x0000100806841981 */ /* 0x000764000c1e1d00 */
[C---:B---3--:R-:W-:Y:S01]  /*2a20*/  @P2 IMAD.WIDE.U32 R6, R160.reuse, 0x20, R166 ;  /* 0x00000020a0062825 */ /* 0x048fe200078e00a6 */
[----:B------:R-:W-:-:S04]  /*2a30*/  @P2 IADD3 R160, PT, PT, R160, 0x80, RZ ;  /* 0x00000080a0a02810 */ /* 0x000fc80007ffe0ff */
        /* <DEDUP_REMOVED lines=8> */
[----:B------:R1:W5:Y:S02]  /*2ac0*/  @P0 LDG.E.128 R28, desc[UR8][R160.64+0x10] ;  /* 0x00001008a01c0981 */ /* 0x000364000c1e1d00 */
.L_x_7907:
[----:B0-----:R-:W-:Y:S05]  /*2ad0*/  BSYNC.RECONVERGENT B0 ;  /* 0x0000000000007941 */ /* 0x001fea0003800200 */
.L_x_7897:
[----:B-1----:R-:W0:Y:S01]  /*2ae0*/  SHFL.DOWN PT, R6, R216, 0x10, 0x1f ;  /* 0x0a001f00d8067f89 */ /* 0x002e2200000e0000 */
        /* <DEDUP_REMOVED lines=31> */
.L_x_7909:
[----:B------:R-:W-:Y:S05]  /*2ce0*/  BSYNC.RECONVERGENT B0 ;  /* 0x0000000000007941 */ /* 0x000fea0003800200 */
.L_x_7908:
[----:B------:R-:W1:Y:S08]  /*2cf0*/  S2UR UR5, SR_CgaCtaId ;  /* 0x00000000000579c3 */ /* 0x000e700000008800 */
[----:B------:R-:W-:Y:S01]  /*2d00*/  BAR.SYNC.DEFER_BLOCKING 0x0 ;  /* 0x0000000000007b1d */ /* 0x000fe20000010000 */
[----:B-----5:R-:W-:Y:S02]  /*2d10*/  ISETP.GE.AND P4, PT, R252, 0x1, PT ;  /* 0x00000001fc00780c */ /* 0x020fe40003f86270 */
[----:B------:R-:W-:-:S02]  /*2d20*/  ISETP.GE.U32.AND P1, PT, R5, 0x80, PT ;  /* 0x000000800500780c */ /* 0x000fc40003f26070 */
[----:B------:R-:W-:Y:S01]  /*2d30*/  ISETP.NE.AND P0, PT, RZ, UR10, PT ;  /* 0x0000000aff007c0c */ /* 0x000fe2000bf05270 */
[----:B------:R-:W-:Y:S01]  /*2d40*/  UMOV UR4, 0x400 ;  /* 0x0000040000047882 */ /* 0x000fe20000000000 */
[----:B------:R-:W-:Y:S07]  /*2d50*/  BSSY.RECONVERGENT B0, `(.L_x_7910) ;  /* 0x0000168000007945 */ /* 0x000fee0003800200 */
[----:B0-----:R-:W-:-:S05]  /*2d60*/  @P4 IADD3 R7, PT, PT, R252, -0x1, RZ ;  /* 0xfffffffffc074810 */ /* 0x001fca0007ffe0ff */
[----:B------:R-:W-:Y:S01]  /*2d70*/  @P4 IMAD R7, R7, R234, RZ ;  /* 0x000000ea07074224 */ /* 0x000fe200078e02ff */
[----:B-1----:R-:W-:-:S04]  /*2d80*/  ULEA UR4, UR5, UR4, 0x18 ;  /* 0x0000000405047291 */ /* 0x002fc8000f8ec0ff */
[----:B------:R-:W-:Y:S02]  /*2d90*/  UIADD3 UR5, UPT, UPT, UR4, 0x5020, URZ ;  /* 0x0000502004057890 */ /* 0x000fe4000fffe0ff */
[----:B------:R-:W-:-:S09]  /*2da0*/  @!UP1 UIADD3 UR5, UPT, UPT, UR4, 0x5000, URZ ;  /* 0x0000500004059890 */ /* 0x000fd2000fffe0ff */
[----:B------:R-:W0:Y:S01]  /*2db0*/  LDS.128 R160, [UR5] ;  /* 0x00000005ffa07984 */ /* 0x000e220008000c00 */
        /* <DEDUP_REMOVED lines=8> */
[----:B------:R-:W-:Y:S01]  /*2e40*/  FADD.FTZ R6, R6, R161 ;  /* 0x000000a106067221 */ /* 0x000fe20000010000 */
[----:B------:R-:W-:Y:S02]  /*2e50*/  MOV R161, R235 ;  /* 0x000000eb00a17202 */ /* 0x000fe40000000f00 */
[----:B------:R-:W-:Y:S01]  /*2e60*/  FADD.FTZ R162, R162, R160 ;  /* 0x000000a0a2a27221 */ /* 0x000fe20000010000 */
[----:B------:R-:W-:Y:S01]  /*2e70*/  @P4 SHF.R.S32.HI R160, RZ, 0x1f, R7 ;  /* 0x0000001fffa04819 */ /* 0x000fe20000011407 */
[----:B------:R-:W-:-:S03]  /*2e80*/  FADD.FTZ R6, R163, R6 ;  /* 0x00000006a3067221 */ /* 0x000fc60000010000 */
[----:B------:R-:W-:Y:S01]  /*2e90*/  @P4 LEA.HI R7, R160, R7, RZ, 0x3 ;  /* 0x00000007a0074211 */ /* 0x000fe200078f18ff */
[----:B------:R-:W-:Y:S02]  /*2ea0*/  HFMA2 R160, -RZ, RZ, 0, 0 ;  /* 0x00000000ffa07431 */ /* 0x000fe400000001ff */
[----:B------:R-:W-:Y:S01]  /*2eb0*/  FMUL.FTZ R163, R6, UR11 ;  /* 0x0000000b06a37c20 */ /* 0x000fe20008410000 */
[----:B------:R-:W-:Y:S01]  /*2ec0*/  @P4 LEA.HI.SX32 R160, R7, R165, 0x1d ;  /* 0x000000a507a04211 */ /* 0x000fe200078feaff */
[----:B------:R-:W-:Y:S01]  /*2ed0*/  FMUL.FTZ R7, R162, UR11 ;  /* 0x0000000ba2077c20 */ /* 0x000fe20008410000 */
[----:B------:R-:W-:-:S04]  /*2ee0*/  P2R R165, PR, RZ, 0x2 ;  /* 0x00000002ffa57803 */ /* 0x000fc80000000000 */
        /* <DEDUP_REMOVED lines=19> */
.L_x_7914:
        /* <DEDUP_REMOVED lines=9> */
.L_x_7915:
        /* <DEDUP_REMOVED lines=9> */
.L_x_7916:
        /* <DEDUP_REMOVED lines=9> */
.L_x_7917:
        /* <DEDUP_REMOVED lines=9> */
.L_x_7918:
        /* <DEDUP_REMOVED lines=9> */
.L_x_7919:
        /* <DEDUP_REMOVED lines=9> */
.L_x_7920:
        /* <DEDUP_REMOVED lines=10> */
.L_x_7913:
[-CC-:B------:R-:W-:Y:S01]  /*3420*/  FFMA.FTZ R68, R176, R163.reuse, R162.reuse ;  /* 0x000000a3b0447223 */ /* 0x180fe200000100a2 */
[-CC-:B------:R-:W-:Y:S01]  /*3430*/  FFMA.FTZ R6, R175, R163.reuse, R162.reuse ;  /* 0x000000a3af067223 */ /* 0x180fe200000100a2 */
[-CC-:B------:R-:W-:Y:S01]  /*3440*/  FFMA.FTZ R7, R174, R163.reuse, R162.reuse ;  /* 0x000000a3ae077223 */ /* 0x180fe200000100a2 */
[-C--:B------:R-:W-:Y:S01]  /*3450*/  FFMA.FTZ R71, R178, R163.reuse, R162 ;  /* 0x000000a3b2477223 */ /* 0x080fe200000100a2 */
        /* <DEDUP_REMOVED lines=38> */
.L_x_7922:
        /* <DEDUP_REMOVED lines=9> */
.L_x_7923:
        /* <DEDUP_REMOVED lines=9> */
.L_x_7924:
        /* <DEDUP_REMOVED lines=9> */
.L_x_7925:
        /* <DEDUP_REMOVED lines=9> */
.L_x_7926:
        /* <DEDUP_REMOVED lines=9> */
.L_x_7927:
        /* <DEDUP_REMOVED lines=9> */
.L_x_7928:
[----:B------:R-:W-:Y:S02]  /*3a20*/  MOV R154, R6 ;  /* 0x00000006009a7202 */ /* 0x000fe40000000f00 */
[----:B------:R-:W-:Y:S01]  /*3a30*/  MOV R153, R7 ;  /* 0x0000000700997202 */ /* 0x000fe20000000f00 */
[----:B------:R-:W-:Y:S06]  /*3a40*/  @!P4 BRA `(.L_x_7921) ;  /* 0x000000080034c947 */ /* 0x000fec0003800000 */
[----:B------:R-:W-:Y:S01]  /*3a50*/  FMUL.FTZ R153, R155, UR14 ;  /* 0x0000000e9b997c20 */ /* 0x000fe20008410000 */
[----:B------:R-:W-:-:S04]  /*3a60*/  MOV R154, R6 ;  /* 0x00000006009a7202 */ /* 0x000fc80000000f00 */
[----:B------:R-:W-:-:S04]  /*3a70*/  F2FP.BF16.F32.PACK_AB R153, RZ, R153 ;  /* 0x00000099ff99723e */ /* 0x000fc800000010ff */
[----:B------:R-:W-:Y:S02]  /*3a80*/  PRMT R159, R159, 0x5410, R153 ;  /* 0x000054109f9f7816 */ /* 0x000fe40000000099 */
[----:B------:R-:W-:Y:S01]  /*3a90*/  MOV R153, R7 ;  /* 0x0000000700997202 */ /* 0x000fe20000000f00 */
[----:B------:R-:W-:Y:S06]  /*3aa0*/  BRA `(.L_x_7921) ;  /* 0x00000008001c7947 */ /* 0x000fec0003800000 */
.L_x_7912:
[----:B------:R-:W-:Y:S01]  /*3ab0*/  UMOV UR4, UR6 ;  /* 0x0000000600047c82 */ /* 0x000fe20008000000 */
[----:B------:R-:W-:Y:S01]  /*3ac0*/  UMOV UR5, UR7 ;  /* 0x0000000700057c82 */ /* 0x000fe20008000000 */
[----:B------:R-:W-:-:S04]  /*3ad0*/  UISETP.NE.U32.AND UP0, UPT, UR4, URZ, UPT ;  /* 0x000000ff0400728c */ /* 0x000fc8000bf05070 */
[----:B------:R-:W-:-:S09]  /*3ae0*/  UISETP.NE.AND.EX UP0, UPT, UR5, URZ, UPT, UP0 ;  /* 0x000000ff0500728c */ /* 0x000fd2000bf05300 */
[----:B------:R-:W-:Y:S05]  /*3af0*/  BRA.U UP0, `(.L_x_7929) ;  /* 0x0000000500047547 */ /* 0x000fea000b800000 */
[----:B------:R-:W-:Y:S01]  /*3b00*/  @P3 FFMA.FTZ R7, R0, R163, R162 ;  /* 0x000000a300073223 */ /* 0x000fe200000100a2 */
[----:B------:R-:W-:-:S03]  /*3b10*/  MOV R6, R120 ;  /* 0x0000007800067202 */ /* 0x000fc60000000f00 */
[----:B------:R-:W-:-:S04]  /*3b20*/  @P3 FADD.FTZ R7, R177, -R7 ;  /* 0x80000007b1073221 */ /* 0x000fc80000010000 */
[----:B------:R-:W-:Y:S02]  /*3b30*/  @P3 FFMA.FTZ R6, R2, R7, R120 ;  /* 0x0000000702063223 */ /* 0x000fe40000010078 */
[----:B------:R-:W0:Y:S02]  /*3b40*/  @P4 LDC R7, c[0x0][0x40c] ;  /* 0x00010300ff074b82 */ /* 0x000e240000000800 */
[----:B0-----:R-:W-:Y:S01]  /*3b50*/  @P4 FMUL.FTZ R6, R6, R7 ;  /* 0x0000000706064220 */ /* 0x001fe20000410000 */
[----:B------:R-:W-:-:S04]  /*3b60*/  @P3 FFMA.FTZ R7, R180, R163, R162 ;  /* 0x000000a3b4073223 */ /* 0x000fc800000100a2 */
[----:B------:R-:W-:Y:S01]  /*3b70*/  @P4 F2FP.BF16.F32.PACK_AB R6, RZ, R6 ;  /* 0x00000006ff06423e */ /* 0x000fe200000010ff */
[----:B------:R-:W-:-:S03]  /*3b80*/  @P3 FADD.FTZ R7, R223, -R7 ;  /* 0x80000007df073221 */ /* 0x000fc60000010000 */
[----:B------:R-:W-:Y:S02]  /*3b90*/  @P4 PRMT R156, R6, 0x7610, R156 ;  /* 0x00007610069c4816 */ /* 0x000fe4000000009c */
[----:B------:R-:W-:Y:S01]  /*3ba0*/  MOV R6, R121 ;  /* 0x0000007900067202 */ /* 0x000fe20000000f00 */
        /* <DEDUP_REMOVED lines=54> */
.L_x_7929:
[----:B------:R-:W-:Y:S01]  /*3f10*/  @P3 FFMA.FTZ R6, R227, R163, R162 ;  /* 0x000000a3e3063223 */ /* 0x000fe200000100a2 */
[----:B------:R-:W-:Y:S01]  /*3f20*/  MOV R7, R127 ;  /* 0x0000007f00077202 */ /* 0x000fe20000000f00 */
        /* <DEDUP_REMOVED lines=9> */
[----:B------:R-:W-:Y:S01]  /*3fc0*/  @P3 FADD.FTZ R71, R223, -R71 ;  /* 0x80000047df473221 */ /* 0x000fe20000010000 */
[----:B------:R-:W-:Y:S01]  /*3fd0*/  MOV R153, R125 ;  /* 0x0000007d00997202 */ /* 0x000fe20000000f00 */
[----:B------:R-:W-:Y:S01]  /*3fe0*/  @P3 FADD.FTZ R6, R218, -R6 ;  /* 0x80000006da063221 */ /* 0x000fe20000010000 */
[----:B------:R-:W-:-:S03]  /*3ff0*/  MOV R155, R7 ;  /* 0x00000007009b7202 */ /* 0x000fc60000000f00 */
[----:B------:R-:W-:Y:S01]  /*4000*/  @P3 FFMA.FTZ R154, R2, R6, R126 ;  /* 0x00000006029a3223 */ /* 0x000fe2000001007e */
[----:B------:R-:W-:-:S04]  /*4010*/  @P3 FFMA.FTZ R6, R0, R163, R162 ;  /* 0x000000a300063223 */ /* 0x000fc800000100a2 */
[----:B------:R-:W-:-:S04]  /*4020*/  @P3 FADD.FTZ R6, R177, -R6 ;  /* 0x80000006b1063221 */ /* 0x000fc80000010000 */
[----:B------:R-:W-:Y:S01]  /*4030*/  @P3 FFMA.FTZ R68, R2, R6, R120 ;  /* 0x0000000602443223 */ /* 0x000fe20000010078 */
[----:B0-----:R-:W-:Y:S01]  /*4040*/  @P4 FMUL.FTZ R69, R154, R69 ;  /* 0x000000459a454220 */ /* 0x001fe20000410000 */
[----:B------:R-:W0:Y:S04]  /*4050*/  @P4 LDC R6, c[0x0][0x40c] ;  /* 0x00010300ff064b82 */ /* 0x000e280000000800 */
[----:B------:R-:W-:Y:S01]  /*4060*/  @P4 F2FP.BF16.F32.PACK_AB R69, RZ, R69 ;  /* 0x00000045ff45423e */ /* 0x000fe200000010ff */
[----:B-1----:R-:W-:-:S03]  /*4070*/  @P4 FMUL.FTZ R70, R68, R70 ;  /* 0x0000004644464220 */ /* 0x002fc60000410000 */
[----:B------:R-:W-:Y:S02]  /*4080*/  @P4 PRMT R159, R69, 0x7610, R159 ;  /* 0x00007610459f4816 */ /* 0x000fe4000000009f */
[----:B------:R-:W-:Y:S01]  /*4090*/  MOV R69, R121 ;  /* 0x0000007900457202 */ /* 0x000fe20000000f00 */
[----:B------:R-:W-:Y:S01]  /*40a0*/  @P3 FFMA.FTZ R69, R2, R71, R121 ;  /* 0x0000004702453223 */ /* 0x000fe20000010079 */
[----:B------:R-:W-:Y:S01]  /*40b0*/  @P4 F2FP.BF16.F32.PACK_AB R70, RZ, R70 ;  /* 0x00000046ff46423e */ /* 0x000fe200000010ff */
[----:B------:R-:W1:Y:S03]  /*40c0*/  @P4 LDC R71, c[0x0][0x40c] ;  /* 0x00010300ff474b82 */ /* 0x000e660000000800 */
[----:B------:R-:W-:Y:S02]  /*40d0*/  @P4 PRMT R156, R70, 0x7610, R156 ;  /* 0x00007610469c4816 */ /* 0x000fe4000000009c */
[----:B------:R-:W-:Y:S01]  /*40e0*/  MOV R70, R122 ;  /* 0x0000007a00467202 */ /* 0x000fe20000000f00 */
[----:B0-----:R-:W-:-:S05]  /*40f0*/  @P4 FMUL.FTZ R6, R7, R6 ;  /* 0x0000000607064220 */ /* 0x001fca0000410000 */
[----:B------:R-:W-:-:S04]  /*4100*/  @P4 F2FP.BF16.F32.PACK_AB R6, RZ, R6 ;  /* 0x00000006ff06423e */ /* 0x000fc800000010ff */
[----:B------:R-:W-:Y:S01]  /*4110*/  @P4 PRMT R159, R159, 0x5410, R6 ;  /* 0x000054109f9f4816 */ /* 0x000fe20000000006 */
[----:B------:R-:W-:Y:S01]  /*4120*/  @P3 FFMA.FTZ R6, R179, R163, R162 ;  /* 0x000000a3b3063223 */ /* 0x000fe200000100a2 */
[----:B-1----:R-:W-:-:S03]  /*4130*/  @P4 FMUL.FTZ R71, R69, R71 ;  /* 0x0000004745474220 */ /* 0x002fc60000410000 */
[----:B------:R-:W-:-:S04]  /*4140*/  @P3 FADD.FTZ R6, R222, -R6 ;  /* 0x80000006de063221 */ /* 0x000fc80000010000 */
[----:B------:R-:W-:Y:S01]  /*4150*/  @P3 FFMA.FTZ R70, R2, R6, R122 ;  /* 0x0000000602463223 */ /* 0x000fe2000001007a */
[----:B------:R-:W-:Y:S01]  /*4160*/  @P4 F2FP.BF16.F32.PACK_AB R71, RZ, R71 ;  /* 0x00000047ff47423e */ /* 0x000fe200000010ff */
[----:B------:R-:W0:Y:S03]  /*4170*/  @P4 LDC R6, c[0x0][0x40c] ;  /* 0x00010300ff064b82 */ /* 0x000e260000000800 */
[----:B------:R-:W-:Y:S02]  /*4180*/  @P4 PRMT R156, R156, 0x5410, R71 ;  /* 0x000054109c9c4816 */ /* 0x000fe40000000047 */
[----:B------:R-:W-:Y:S01]  /*4190*/  MOV R71, R123 ;  /* 0x0000007b00477202 */ /* 0x000fe20000000f00 */
[----:B0-----:R-:W-:-:S05]  /*41a0*/  @P4 FMUL.FTZ R6, R70, R6 ;  /* 0x0000000646064220 */ /* 0x001fca0000410000 */
[----:B------:R-:W-:-:S04]  /*41b0*/  @P4 F2FP.BF16.F32.PACK_AB R6, RZ, R6 ;  /* 0x00000006ff06423e */ /* 0x000fc800000010ff */
[----:B------:R-:W-:Y:S01]  /*41c0*/  @P4 PRMT R157, R6, 0x7610, R157 ;  /* 0x00007610069d4816 */ /* 0x000fe2000000009d */
[----:B------:R-:W-:-:S04]  /*41d0*/  @P3 FFMA.FTZ R6, R178, R163, R162 ;  /* 0x000000a3b2063223 */ /* 0x000fc800000100a2 */
[----:B------:R-:W-:-:S04]  /*41e0*/  @P3 FADD.FTZ R6, R221, -R6 ;  /* 0x80000006dd063221 */ /* 0x000fc80000010000 */
[----:B------:R-:W-:Y:S02]  /*41f0*/  @P3 FFMA.FTZ R71, R2, R6, R123 ;  /* 0x0000000602473223 */ /* 0x000fe4000001007b */
[----:B------:R-:W0:Y:S02]  /*4200*/  @P4 LDC R6, c[0x0][0x40c] ;  /* 0x00010300ff064b82 */ /* 0x000e240000000800 */
        /* <DEDUP_REMOVED lines=16> */
[----:B------:R-:W-:-:S07]  /*4310*/  @P4 PRMT R158, R158, 0x5410, R6 ;  /* 0x000054109e9e4816 */ /* 0x000fce0000000006 */
.L_x_7921:
[----:B------:R-:W-:-:S04]  /*4320*/  ISETP.NE.U32.AND P0, PT, RZ, UR4, PT ;  /* 0x00000004ff007c0c */ /* 0x000fc8000bf05070 */
[----:B------:R-:W-:-:S13]  /*4330*/  ISETP.NE.AND.EX P0, PT, RZ, UR5, PT, P0 ;  /* 0x00000005ff007c0c */ /* 0x000fda000bf05300 */
[----:B------:R-:W0:Y:S02]  /*4340*/  @P0 LDC.64 R6, c[0x0][0x478] ;  /* 0x00011e00ff060b82 */ /* 0x000e240000000a00 */
[C---:B0-----:R-:W-:Y:S01]  /*4350*/  @P0 IMAD.WIDE.U32 R6, R161.reuse, 0x20, R6 ;  /* 0x00000020a1060825 */ /* 0x041fe200078e0006 */
[----:B------:R-:W-:-:S04]  /*4360*/  IADD3 R161, PT, PT, R161, 0x80, RZ ;  /* 0x00000080a1a17810 */ /* 0x000fc80007ffe0ff */
[----:B------:R-:W-:Y:S04]  /*4370*/  @P0 STG.E.128 desc[UR8][R6.64], R68 ;  /* 0x0000004406000986 */ /* 0x000fe8000c101d08 */
[----:B------:R0:W-:Y:S02]  /*4380*/  @P0 STG.E.128 desc[UR8][R6.64+0x10], R152 ;  /* 0x0000109806000986 */ /* 0x0001e4000c101d08 */
[----:B0-----:R-:W0:Y:S02]  /*4390*/  @P4 LDC.64 R6, c[0x0][0x468] ;  /* 0x00011a00ff064b82 */ /* 0x001e240000000a00 */
[C---:B0-----:R-:W-:Y:S01]  /*43a0*/  @P4 IMAD.WIDE.U32 R6, R160.reuse, 0x10, R6 ;  /* 0x00000010a0064825 */ /* 0x041fe200078e0006 */
[----:B------:R-:W-:-:S04]  /*43b0*/  IADD3 R160, PT, PT, R160, 0x80, RZ ;  /* 0x00000080a0a07810 */ /* 0x000fc80007ffe0ff */
[----:B------:R0:W-:Y:S03]  /*43c0*/  @P4 STG.E.128 desc[UR8][R6.64], R156 ;  /* 0x0000009c06004986 */ /* 0x0001e6000c101d08 */
.L_x_7911:
[----:B------:R-:W-:Y:S05]  /*43d0*/  BSYNC.RECONVERGENT B0 ;  /* 0x0000000000007941 */ /* 0x000fea0003800200 */
.L_x_7910:
        /* <DEDUP_REMOVED lines=10> */
[----:B------:R-:W1:Y:S01]  /*4480*/  @P4 LDC R71, c[0x0][0x40c] ;  /* 0x00010300ff474b82 */ /* 0x000e620000000800 */
[----:B0-----:R-:W-:Y:S01]  /*4490*/  @P3 FFMA.FTZ R6, R15, R163, R162 ;  /* 0x000000a30f063223 */ /* 0x001fe200000100a2 */
[----:B------:R-:W-:Y:S02]  /*44a0*/  MOV R68, R128 ;  /* 0x0000008000447202 */ /* 0x000fe40000000f00 */
[----:B------:R-:W-:Y:S01]  /*44b0*/  MOV R69, R129 ;  /* 0x0000008100457202 */ /* 0x000fe20000000f00 */
[----:B------:R-:W-:Y:S01]  /*44c0*/  @P3 FADD.FTZ R6, R217, -R6 ;  /* 0x80000006d9063221 */ /* 0x000fe20000010000 */
[----:B------:R-:W-:Y:S02]  /*44d0*/  MOV R70, R130 ;  /* 0x0000008200467202 */ /* 0x000fe40000000f00 */
[----:B------:R-:W0:Y:S01]  /*44e0*/  @P4 LDC R7, c[0x0][0x40c] ;  /* 0x00010300ff074b82 */ /* 0x000e220000000800 */
[----:B------:R-:W-:Y:S01]  /*44f0*/  @P3 FFMA.FTZ R68, R2, R6, R128 ;  /* 0x0000000602443223 */ /* 0x000fe20000010080 */
[----:B------:R-:W-:Y:S01]  /*4500*/  @P3 FFMA.FTZ R6, R14, R163, R162 ;  /* 0x000000a30e063223 */ /* 0x000fe200000100a2 */
[----:B------:R-:W-:-:S02]  /*4510*/  MOV R153, R133 ;  /* 0x0000008500997202 */ /* 0x000fc40000000f00 */
[----:B------:R-:W-:Y:S01]  /*4520*/  MOV R154, R134 ;  /* 0x00000086009a7202 */ /* 0x000fe20000000f00 */
[----:B------:R-:W-:-:S04]  /*4530*/  @P3 FADD.FTZ R6, R213, -R6 ;  /* 0x80000006d5063221 */ /* 0x000fc80000010000 */
[----:B------:R-:W-:Y:S01]  /*4540*/  @P3 FFMA.FTZ R69, R2, R6, R129 ;  /* 0x0000000602453223 */ /* 0x000fe20000010081 */
[----:B------:R-:W-:-:S04]  /*4550*/  @P3 FFMA.FTZ R6, R13, R163, R162 ;  /* 0x000000a30d063223 */ /* 0x000fc800000100a2 */
[----:B------:R-:W-:Y:S01]  /*4560*/  @P3 FADD.FTZ R6, R212, -R6 ;  /* 0x80000006d4063221 */ /* 0x000fe20000010000 */
[----:B-1----:R-:W-:-:S03]  /*4570*/  @P4 FMUL.FTZ R71, R68, R71 ;  /* 0x0000004744474220 */ /* 0x002fc60000410000 */
[----:B------:R-:W-:Y:S02]  /*4580*/  @P3 FFMA.FTZ R70, R2, R6, R130 ;  /* 0x0000000602463223 */ /* 0x000fe40000010082 */
[----:B------:R-:W-:Y:S01]  /*4590*/  @P4 F2FP.BF16.F32.PACK_AB R71, RZ, R71 ;  /* 0x00000047ff47423e */ /* 0x000fe200000010ff */
[----:B------:R-:W1:Y:S01]  /*45a0*/  @P4 LDC R6, c[0x0][0x40c] ;  /* 0x00010300ff064b82 */ /* 0x000e620000000800 */
[----:B0-----:R-:W-:Y:S02]  /*45b0*/  @P4 FMUL.FTZ R7, R70, R7 ;  /* 0x0000000746074220 */ /* 0x001fe40000410000 */
[----:B------:R-:W-:Y:S01]  /*45c0*/  @P4 PRMT R156, R71, 0x7610, R156 ;  /* 0x00007610479c4816 */ /* 0x000fe2000000009c */
[----:B------:R-:W-:Y:S02]  /*45d0*/  @P3 FFMA.FTZ R71, R12, R163, R162 ;  /* 0x000000a30c473223 */ /* 0x000fe400000100a2 */
[----:B------:R-:W-:Y:S02]  /*45e0*/  @P4 F2FP.BF16.F32.PACK_AB R7, RZ, R7 ;  /* 0x00000007ff07423e */ /* 0x000fe400000010ff */
[----:B------:R-:W-:Y:S01]  /*45f0*/  @P3 FADD.FTZ R152, R211, -R71 ;  /* 0x80000047d3983221 */ /* 0x000fe20000010000 */
[----:B------:R-:W-:-:S02]  /*4600*/  MOV R71, R131 ;  /* 0x0000008300477202 */ /* 0x000fc40000000f00 */
[----:B------:R-:W-:Y:S01]  /*4610*/  @P4 PRMT R157, R7, 0x7610, R157 ;  /* 0x00007610079d4816 */ /* 0x000fe2000000009d */
[----:B------:R-:W-:Y:S01]  /*4620*/  @P3 FFMA.FTZ R71, R2, R152, R131 ;  /* 0x0000009802473223 */ /* 0x000fe20000010083 */
[----:B------:R-:W-:Y:S01]  /*4630*/  @P3 FFMA.FTZ R7, R226, R163, R162 ;  /* 0x000000a3e2073223 */ /* 0x000fe200000100a2 */
[----:B------:R-:W0:Y:S03]  /*4640*/  @P4 LDC R152, c[0x0][0x40c] ;  /* 0x00010300ff984b82 */ /* 0x000e260000000800 */
[----:B------:R-:W-:Y:S01]  /*4650*/  @P3 FADD.FTZ R7, R232, -R7 ;  /* 0x80000007e8073221 */ /* 0x000fe20000010000 */
[----:B-1----:R-:W-:-:S05]  /*4660*/  @P4 FMUL.FTZ R6, R69, R6 ;  /* 0x0000000645064220 */ /* 0x002fca0000410000 */
[----:B------:R-:W-:-:S04]  /*4670*/  @P4 F2FP.BF16.F32.PACK_AB R6, RZ, R6 ;  /* 0x00000006ff06423e */ /* 0x000fc800000010ff */
[----:B------:R-:W-:Y:S01]  /*4680*/  @P4 PRMT R156, R156, 0x5410, R6 ;  /* 0x000054109c9c4816 */ /* 0x000fe20000000006 */
[----:B------:R-:W-:Y:S01]  /*4690*/  @P3 FFMA.FTZ R6, R11, R163, R162 ;  /* 0x000000a30b063223 */ /* 0x000fe200000100a2 */
[----:B0-----:R-:W-:-:S03]  /*46a0*/  @P4 FMUL.FTZ R152, R71, R152 ;  /* 0x0000009847984220 */ /* 0x001fc60000410000 */
[----:B------:R-:W-:Y:S02]  /*46b0*/  @P3 FADD.FTZ R6, R210, -R6 ;  /* 0x80000006d2063221 */ /* 0x000fe40000010000 */
[----:B------:R-:W-:-:S04]  /*46c0*/  @P4 F2FP.BF16.F32.PACK_AB R152, RZ, R152 ;  /* 0x00000098ff98423e */ /* 0x000fc800000010ff */
[----:B------:R-:W-:Y:S02]  /*46d0*/  @P4 PRMT R157, R157, 0x5410, R152 ;  /* 0x000054109d9d4816 */ /* 0x000fe40000000098 */
[----:B------:R-:W-:Y:S01]  /*46e0*/  MOV R152, R132 ;  /* 0x0000008400987202 */ /* 0x000fe20000000f00 */
        /* <DEDUP_REMOVED lines=18> */
[----:B------:R-:W-:Y:S02]  /*4810*/  @P4 PRMT R159, R6, 0x7610, R159 ;  /* 0x00007610069f4816 */ /* 0x000fe4000000009f */
[----:B------:R-:W-:Y:S01]  /*4820*/  MOV R6, R135 ;  /* 0x0000008700067202 */ /* 0x000fe20000000f00 */
[----:B------:R-:W-:-:S05]  /*4830*/  @P3 FFMA.FTZ R6, R2, R7, R135 ;  /* 0x0000000702063223 */ /* 0x000fca0000010087 */
[----:B------:R-:W-:Y:S01]  /*4840*/  MOV R155, R6 ;  /* 0x00000006009b7202 */ /* 0x000fe20000000f00 */
[----:B------:R-:W-:Y:S06]  /*4850*/  @!P4 BRA `(.L_x_7934) ;  /* 0x0000000c00e8c947 */ /* 0x000fec0003800000 */
[----:B------:R-:W-:-:S05]  /*4860*/  FMUL.FTZ R6, R6, UR14 ;  /* 0x0000000e06067c20 */ /* 0x000fca0008410000 */
[----:B------:R-:W-:-:S04]  /*4870*/  F2FP.BF16.F32.PACK_AB R6, RZ, R6 ;  /* 0x00000006ff06723e */ /* 0x000fc800000010ff */
[----:B------:R-:W-:Y:S01]  /*4880*/  PRMT R159, R159, 0x5410, R6 ;  /* 0x000054109f9f7816 */ /* 0x000fe20000000006 */
[----:B------:R-:W-:Y:S06]  /*4890*/  BRA `(.L_x_7934) ;  /* 0x0000000c00d87947 */ /* 0x000fec0003800000 */
.L_x_7933:
[----:B0-----:R-:W-:Y:S01]  /*48a0*/  @P3 FFMA.FTZ R7, R15, R163, R162 ;  /* 0x000000a30f073223 */ /* 0x001fe200000100a2 */
        /* <DEDUP_REMOVED lines=64> */
.L_x_7932:
[----:B0-----:R-:W0:Y:S02]  /*4cb0*/  LDC.64 R6, c[0x0][0x478] ;  /* 0x00011e00ff067b82 */ /* 0x001e240000000a00 */
[----:B0-----:R-:W-:-:S04]  /*4cc0*/  ISETP.NE.U32.AND P1, PT, R6, RZ, PT ;  /* 0x000000ff0600720c */ /* 0x001fc80003f25070 */
[----:B------:R-:W-:-:S13]  /*4cd0*/  ISETP.NE.AND.EX P1, PT, R7, RZ, PT, P1 ;  /* 0x000000ff0700720c */ /* 0x000fda0003f25310 */
[----:B------:R-:W-:Y:S05]  /*4ce0*/  @!P1 BRA `(.L_x_7935) ;  /* 0x0000000400a49947 */ /* 0x000fea0003800000 */
        /* <DEDUP_REMOVED lines=42> */
.L_x_7936:
        /* <DEDUP_REMOVED lines=9> */
.L_x_7937:
        /* <DEDUP_REMOVED lines=9> */
.L_x_7938:
        /* <DEDUP_REMOVED lines=9> */
.L_x_7939:
        /* <DEDUP_REMOVED lines=9> */
.L_x_7940:
        /* <DEDUP_REMOVED lines=9> */
.L_x_7941:
        /* <DEDUP_REMOVED lines=9> */
.L_x_7942:
        /* <DEDUP_REMOVED lines=9> */
.L_x_7935:
        /* <DEDUP_REMOVED lines=9> */
.L_x_7943:
        /* <DEDUP_REMOVED lines=9> */
.L_x_7944:
        /* <DEDUP_REMOVED lines=9> */
.L_x_7945:
        /* <DEDUP_REMOVED lines=9> */
.L_x_7946:
        /* <DEDUP_REMOVED lines=9> */
.L_x_7947:
        /* <DEDUP_REMOVED lines=9> */
.L_x_7948:
        /* <DEDUP_REMOVED lines=9> */
.L_x_7949:
        /* <DEDUP_REMOVED lines=9> */
.L_x_7934:
        /* <DEDUP_REMOVED lines=9> */
.L_x_7931:
[----:B------:R-:W-:Y:S05]  /*5890*/  BSYNC.RECONVERGENT B0 ;  /* 0x0000000000007941 */ /* 0x000fea0003800200 */
.L_x_7930:
        /* <DEDUP_REMOVED lines=11> */
[----:B01----:R-:W-:Y:S01]  /*5950*/  @P3 FFMA.FTZ R6, R16, R163, R162 ;  /* 0x000000a310063223 */ /* 0x003fe200000100a2 */
        /* <DEDUP_REMOVED lines=13> */
[----:B--2---:R-:W-:-:S03]  /*5a30*/  @P4 FMUL.FTZ R71, R68, R71 ;  /* 0x0000004744474220 */ /* 0x004fc60000410000 */
        /* <DEDUP_REMOVED lines=50> */
.L_x_7953:
[----:B01----:R-:W-:Y:S01]  /*5d60*/  @P3 FFMA.FTZ R7, R16, R163, R162 ;  /* 0x000000a310073223 */ /* 0x003fe200000100a2 */
        /* <DEDUP_REMOVED lines=64> */
.L_x_7952:
[----:B01----:R-:W0:Y:S02]  /*6170*/  LDC.64 R6, c[0x0][0x478] ;  /* 0x00011e00ff067b82 */ /* 0x003e240000000a00 */
        /* <DEDUP_REMOVED lines=45> */
.L_x_7956:
        /* <DEDUP_REMOVED lines=9> */
.L_x_7957:
        /* <DEDUP_REMOVED lines=9> */
.L_x_7958:
        /* <DEDUP_REMOVED lines=9> */
.L_x_7959:
        /* <DEDUP_REMOVED lines=9> */
.L_x_7960:
        /* <DEDUP_REMOVED lines=9> */
.L_x_7961:
        /* <DEDUP_REMOVED lines=9> */
.L_x_7962:
        /* <DEDUP_REMOVED lines=9> */
.L_x_7955:
        /* <DEDUP_REMOVED lines=9> */
.L_x_7963:
        /* <DEDUP_REMOVED lines=9> */
.L_x_7964:
        /* <DEDUP_REMOVED lines=9> */
.L_x_7965:
        /* <DEDUP_REMOVED lines=9> */
.L_x_7966:
        /* <DEDUP_REMOVED lines=9> */
.L_x_7967:
        /* <DEDUP_REMOVED lines=9> */
.L_x_7968:
        /* <DEDUP_REMOVED lines=9> */
.L_x_7969:
        /* <DEDUP_REMOVED lines=9> */
.L_x_7954:
        /* <DEDUP_REMOVED lines=9> */
.L_x_7951:
[----:B------:R-:W-:Y:S05]  /*6d50*/  BSYNC.RECONVERGENT B0 ;  /* 0x0000000000007941 */ /* 0x000fea0003800200 */
.L_x_7950:
        /* <DEDUP_REMOVED lines=10> */
[----:B------:R-:W3:Y:S01]  /*6e00*/  @P4 LDC R71, c[0x0][0x40c] ;  /* 0x00010300ff474b82 */ /* 0x000ee20000000800 */
[----:B012---:R-:W-:Y:S01]  /*6e10*/  @P3 FFMA.FTZ R6, R181, R163, R162 ;  /* 0x000000a3b5063223 */ /* 0x007fe200000100a2 */
        /* <DEDUP_REMOVED lines=13> */
[----:B---3--:R-:W-:-:S03]  /*6ef0*/  @P4 FMUL.FTZ R71, R68, R71 ;  /* 0x0000004744474220 */ /* 0x008fc60000410000 */
        /* <DEDUP_REMOVED lines=50> */
.L_x_7973:
[----:B012---:R-:W-:Y:S01]  /*7220*/  @P3 FFMA.FTZ R7, R181, R163, R162 ;  /* 0x000000a3b5073223 */ /* 0x007fe200000100a2 */
        /* <DEDUP_REMOVED lines=64> */
.L_x_7972:
[----:B012---:R-:W0:Y:S02]  /*7630*/  LDC.64 R6, c[0x0][0x478] ;  /* 0x00011e00ff067b82 */ /* 0x007e240000000a00 */
        /* <DEDUP_REMOVED lines=45> */
.L_x_7976:
        /* <DEDUP_REMOVED lines=9> */
.L_x_7977:
        /* <DEDUP_REMOVED lines=9> */
.L_x_7978:
        /* <DEDUP_REMOVED lines=9> */
.L_x_7979:
        /* <DEDUP_REMOVED lines=9> */
.L_x_7980:
        /* <DEDUP_REMOVED lines=9> */
.L_x_7981:
        /* <DEDUP_REMOVED lines=9> */
.L_x_7982:
        /* <DEDUP_REMOVED lines=9> */
.L_x_7975:
        /* <DEDUP_REMOVED lines=9> */
.L_x_7983:
        /* <DEDUP_REMOVED lines=9> */
.L_x_7984:
        /* <DEDUP_REMOVED lines=9> */
.L_x_7985:
        /* <DEDUP_REMOVED lines=9> */
.L_x_7986:
        /* <DEDUP_REMOVED lines=9> */
.L_x_7987:
        /* <DEDUP_REMOVED lines=9> */
.L_x_7988:
        /* <DEDUP_REMOVED lines=9> */
.L_x_7989:
        /* <DEDUP_REMOVED lines=9> */
.L_x_7974:
        /* <DEDUP_REMOVED lines=9> */
.L_x_7971:
[----:B------:R-:W-:Y:S05]  /*8210*/  BSYNC.RECONVERGENT B0 ;  /* 0x0000000000007941 */ /* 0x000fea0003800200 */
.L_x_7970:
        /* <DEDUP_REMOVED lines=11> */
[--C-:B------:R-:W-:Y:S01]  /*82d0*/  @P3 FFMA.FTZ R3, R228, R163, R162.reuse ;  /* 0x000000a3e4033223 */ /* 0x100fe200000100a2 */
[----:B------:R-:W-:Y:S01]  /*82e0*/  MOV R68, R32 ;  /* 0x0000002000447202 */ /* 0x000fe20000000f00 */
[----:B0123--:R-:W0:Y:S01]  /*82f0*/  @P4 LDC R7, c[0x0][0x40c] ;  /* 0x00010300ff074b82 */ /* 0x00fe220000000800 */
[----:B------:R-:W-:Y:S01]  /*8300*/  MOV R69, R33 ;  /* 0x0000002100457202 */ /* 0x000fe20000000f00 */
[----:B------:R-:W-:Y:S01]  /*8310*/  @P3 FADD.FTZ R6, R229, -R3 ;  /* 0x80000003e5063221 */ /* 0x000fe20000010000 */
[----:B------:R-:W-:Y:S02]  /*8320*/  MOV R3, R31 ;  /* 0x0000001f00037202 */ /* 0x000fe40000000f00 */
[----:B------:R-:W-:Y:S01]  /*8330*/  MOV R70, R34 ;  /* 0x0000002200467202 */ /* 0x000fe20000000f00 */
[----:B------:R-:W-:Y:S01]  /*8340*/  @P3 FFMA.FTZ R3, R2, R6, R31 ;  /* 0x0000000602033223 */ /* 0x000fe2000001001f */
[----:B------:R-:W-:Y:S01]  /*8350*/  @P3 FFMA.FTZ R6, R195, R163, R162 ;  /* 0x000000a3c3063223 */ /* 0x000fe200000100a2 */
[----:B------:R-:W-:-:S02]  /*8360*/  MOV R71, R35 ;  /* 0x0000002300477202 */ /* 0x000fc40000000f00 */
[----:B------:R-:W-:Y:S01]  /*8370*/  MOV R152, R28 ;  /* 0x0000001c00987202 */ /* 0x000fe20000000f00 */
[----:B------:R-:W-:Y:S01]  /*8380*/  @P3 FADD.FTZ R6, R202, -R6 ;  /* 0x80000006ca063221 */ /* 0x000fe20000010000 */
[----:B------:R-:W-:Y:S02]  /*8390*/  MOV R153, R29 ;  /* 0x0000001d00997202 */ /* 0x000fe40000000f00 */
[----:B------:R-:W-:Y:S01]  /*83a0*/  MOV R154, R30 ;  /* 0x0000001e009a7202 */ /* 0x000fe20000000f00 */
[----:B------:R-:W-:Y:S01]  /*83b0*/  @P3 FFMA.FTZ R68, R2, R6, R32 ;  /* 0x0000000602443223 */ /* 0x000fe20000010020 */
[----:B------:R-:W-:Y:S01]  /*83c0*/  @P3 FFMA.FTZ R6, R196, R163, R162 ;  /* 0x000000a3c4063223 */ /* 0x000fe200000100a2 */
[----:B------:R-:W-:-:S03]  /*83d0*/  MOV R155, R3 ;  /* 0x00000003009b7202 */ /* 0x000fc60000000f00 */
[----:B------:R-:W-:-:S04]  /*83e0*/  @P3 FADD.FTZ R6, R205, -R6 ;  /* 0x80000006cd063221 */ /* 0x000fc80000010000 */
[----:B------:R-:W-:Y:S02]  /*83f0*/  @P3 FFMA.FTZ R69, R2, R6, R33 ;  /* 0x0000000602453223 */ /* 0x000fe40000010021 */
[----:B------:R-:W1:Y:S02]  /*8400*/  @P4 LDC R6, c[0x0][0x40c] ;  /* 0x00010300ff064b82 */ /* 0x000e640000000800 */
[----:B0-----:R-:W-:-:S05]  /*8410*/  @P4 FMUL.FTZ R7, R69, R7 ;  /* 0x0000000745074220 */ /* 0x001fca0000410000 */
[----:B------:R-:W-:Y:S01]  /*8420*/  @P4 F2FP.BF16.F32.PACK_AB R7, RZ, R7 ;  /* 0x00000007ff07423e */ /* 0x000fe200000010ff */
[----:B-1----:R-:W-:-:S05]  /*8430*/  @P4 FMUL.FTZ R6, R68, R6 ;  /* 0x0000000644064220 */ /* 0x002fca0000410000 */
[----:B------:R-:W-:-:S04]  /*8440*/  @P4 F2FP.BF16.F32.PACK_AB R6, RZ, R6 ;  /* 0x00000006ff06423e */ /* 0x000fc800000010ff */
[----:B------:R-:W-:Y:S01]  /*8450*/  @P4 PRMT R156, R6, 0x7610, R156 ;  /* 0x00007610069c4816 */ /* 0x000fe2000000009c */
[----:B------:R-:W-:-:S03]  /*8460*/  @P3 FFMA.FTZ R6, R197, R163, R162 ;  /* 0x000000a3c5063223 */ /* 0x000fc600000100a2 */
[----:B------:R-:W-:Y:S01]  /*8470*/  @P4 PRMT R156, R156, 0x5410, R7 ;  /* 0x000054109c9c4816 */ /* 0x000fe20000000007 */
        /* <DEDUP_REMOVED lines=39> */
.L_x_7993:
[----:B------:R-:W-:-:S04]  /*86f0*/  @P3 FFMA.FTZ R3, R195, R163, R162 ;  /* 0x000000a3c3033223 */ /* 0x000fc800000100a2 */
[----:B0123--:R-:W-:Y:S01]  /*8700*/  @P3 FADD.FTZ R6, R202, -R3 ;  /* 0x80000003ca063221 */ /* 0x00ffe20000010000 */
[----:B------:R-:W-:-:S03]  /*8710*/  MOV R3, R32 ;  /* 0x0000002000037202 */ /* 0x000fc60000000f00 */
[----:B------:R-:W-:Y:S02]  /*8720*/  @P3 FFMA.FTZ R3, R2, R6, R32 ;  /* 0x0000000602033223 */ /* 0x000fe40000010020 */
[----:B------:R-:W0:Y:S02]  /*8730*/  @P4 LDC R6, c[0x0][0x40c] ;  /* 0x00010300ff064b82 */ /* 0x000e240000000800 */
[----:B0-----:R-:W-:-:S05]  /*8740*/  @P4 FMUL.FTZ R3, R3, R6 ;  /* 0x0000000603034220 */ /* 0x001fca0000410000 */
[----:B------:R-:W-:-:S04]  /*8750*/  @P4 F2FP.BF16.F32.PACK_AB R3, RZ, R3 ;  /* 0x00000003ff03423e */ /* 0x000fc800000010ff */
[----:B------:R-:W-:Y:S01]  /*8760*/  @P4 PRMT R156, R3, 0x7610, R156 ;  /* 0x00007610039c4816 */ /* 0x000fe2000000009c */
[----:B------:R-:W-:-:S04]  /*8770*/  @P3 FFMA.FTZ R3, R196, R163, R162 ;  /* 0x000000a3c4033223 */ /* 0x000fc800000100a2 */
[----:B------:R-:W-:Y:S01]  /*8780*/  @P3 FADD.FTZ R6, R205, -R3 ;  /* 0x80000003cd063221 */ /* 0x000fe20000010000 */
        /* <DEDUP_REMOVED lines=55> */
.L_x_7992:
[----:B0123--:R-:W0:Y:S02]  /*8b00*/  LDC.64 R6, c[0x0][0x478] ;  /* 0x00011e00ff067b82 */ /* 0x00fe240000000a00 */
[----:B0-----:R-:W-:-:S04]  /*8b10*/  ISETP.NE.U32.AND P5, PT, R6, RZ, PT ;  /* 0x000000ff0600720c */ /* 0x001fc80003fa5070 */
[----:B------:R-:W-:-:S13]  /*8b20*/  ISETP.NE.AND.EX P5, PT, R7, RZ, PT, P5 ;  /* 0x000000ff0700720c */ /* 0x000fda0003fa5350 */
[----:B------:R-:W-:Y:S05]  /*8b30*/  @!P5 BRA `(.L_x_7995) ;  /* 0x000000040098d947 */ /* 0x000fea0003800000 */
        /* <DEDUP_REMOVED lines=9> */
.L_x_7996:
        /* <DEDUP_REMOVED lines=9> */
.L_x_7997:
        /* <DEDUP_REMOVED lines=9> */
.L_x_7998:
        /* <DEDUP_REMOVED lines=9> */
.L_x_7999:
        /* <DEDUP_REMOVED lines=9> */
.L_x_8000:
        /* <DEDUP_REMOVED lines=9> */
.L_x_8001:
        /* <DEDUP_REMOVED lines=9> */
.L_x_8002:
[-CC-:B------:R-:W-:Y:S01]  /*8f30*/  FFMA.FTZ R152, R228, R163.reuse, R162.reuse ;  /* 0x000000a3e4987223 */ /* 0x180fe200000100a2 */
[-CC-:B------:R-:W-:Y:S01]  /*8f40*/  FFMA.FTZ R70, R201, R163.reuse, R162.reuse ;  /* 0x000000a3c9467223 */ /* 0x180fe200000100a2 */
[-CC-:B------:R-:W-:Y:S01]  /*8f50*/  FFMA.FTZ R69, R200, R163.reuse, R162.reuse ;  /* 0x000000a3c8457223 */ /* 0x180fe200000100a2 */
[----:B------:R-:W-:Y:S01]  /*8f60*/  ISETP.GT.AND P3, PT, R3, RZ, PT ;  /* 0x000000ff0300720c */ /* 0x000fe20003f64270 */
        /* <DEDUP_REMOVED lines=29> */
[----:B------:R-:W-:Y:S01]  /*9140*/  MOV R155, R2 ;  /* 0x00000002009b7202 */ /* 0x000fe20000000f00 */
[----:B------:R-:W-:Y:S06]  /*9150*/  @!P4 BRA `(.L_x_7994) ;  /* 0x000000040030c947 */ /* 0x000fec0003800000 */
[----:B------:R-:W-:-:S05]  /*9160*/  FMUL.FTZ R2, R2, UR14 ;  /* 0x0000000e02027c20 */ /* 0x000fca0008410000 */
[----:B------:R-:W-:-:S04]  /*9170*/  F2FP.BF16.F32.PACK_AB R2, RZ, R2 ;  /* 0x00000002ff02723e */ /* 0x000fc800000010ff */
[----:B------:R-:W-:Y:S01]  /*9180*/  PRMT R159, R159, 0x5410, R2 ;  /* 0x000054109f9f7816 */ /* 0x000fe20000000002 */
[----:B------:R-:W-:Y:S06]  /*9190*/  BRA `(.L_x_7994) ;  /* 0x0000000400207947 */ /* 0x000fec0003800000 */
.L_x_7995:
        /* <DEDUP_REMOVED lines=9> */
.L_x_8003:
        /* <DEDUP_REMOVED lines=9> */
.L_x_8004:
        /* <DEDUP_REMOVED lines=9> */
.L_x_8005:
        /* <DEDUP_REMOVED lines=9> */
.L_x_8006:
        /* <DEDUP_REMOVED lines=9> */
.L_x_8007:
        /* <DEDUP_REMOVED lines=9> */
.L_x_8008:
        /* <DEDUP_REMOVED lines=9> */
.L_x_8009:
[----:B------:R-:W-:Y:S01]  /*9590*/  ISETP.GT.AND P3, PT, R3, RZ, PT ;  /* 0x000000ff0300720c */ /* 0x000fe20003f64270 */
[----:B------:R-:W-:-:S04]  /*95a0*/  FFMA.FTZ R3, R228, R163, R162 ;  /* 0x000000a3e4037223 */ /* 0x000fc800000100a2 */
[----:B------:R-:W-:-:S04]  /*95b0*/  FADD.FTZ R3, R229, -R3 ;  /* 0x80000003e5037221 */ /* 0x000fc80000010000 */
[----:B------:R-:W-:Y:S02]  /*95c0*/  FMUL.FTZ R2, R2, R3 ;  /* 0x0000000302027220 */ /* 0x000fe40000410000 */
[----:B------:R-:W0:Y:S03]  /*95d0*/  @P4 LDC R3, c[0x0][0x40c] ;  /* 0x00010300ff034b82 */ /* 0x000e260000000800 */
[----:B------:R-:W-:-:S05]  /*95e0*/  FSEL R2, R2, RZ, P3 ;  /* 0x000000ff02027208 */ /* 0x000fca0001800000 */
[----:B0-----:R-:W-:-:S05]  /*95f0*/  @P4 FMUL.FTZ R2, R2, R3 ;  /* 0x0000000302024220 */ /* 0x001fca0000410000 */
[----:B------:R-:W-:-:S04]  /*9600*/  @P4 F2FP.BF16.F32.PACK_AB R2, RZ, R2 ;  /* 0x00000002ff02423e */ /* 0x000fc800000010ff */
[----:B------:R-:W-:-:S07]  /*9610*/  @P4 PRMT R159, R159, 0x5410, R2 ;  /* 0x000054109f9f4816 */ /* 0x000fce0000000002 */
.L_x_7994:
[----:B------:R-:W0:Y:S02]  /*9620*/  @P5 LDC.64 R2, c[0x0][0x478] ;  /* 0x00011e00ff025b82 */ /* 0x000e240000000a00 */
[----:B0-----:R-:W-:-:S05]  /*9630*/  @P5 IMAD.WIDE.U32 R2, R161, 0x20, R2 ;  /* 0x00000020a1025825 */ /* 0x001fca00078e0002 */
[----:B------:R-:W-:Y:S04]  /*9640*/  @P5 STG.E.128 desc[UR8][R2.64], R68 ;  /* 0x0000004402005986 */ /* 0x000fe8000c101d08 */
[----:B------:R0:W-:Y:S02]  /*9650*/  @P5 STG.E.128 desc[UR8][R2.64+0x10], R152 ;  /* 0x0000109802005986 */ /* 0x0001e4000c101d08 */
[----:B0-----:R-:W0:Y:S02]  /*9660*/  @P4 LDC.64 R2, c[0x0][0x468] ;  /* 0x00011a00ff024b82 */ /* 0x001e240000000a00 */
[----:B0-----:R-:W-:-:S05]  /*9670*/  @P4 IMAD.WIDE.U32 R2, R160, 0x10, R2 ;  /* 0x00000010a0024825 */ /* 0x001fca00078e0002 */
[----:B------:R4:W-:Y:S02]  /*9680*/  @P4 STG.E.128 desc[UR8][R2.64], R156 ;  /* 0x0000009c02004986 */ /* 0x0009e4000c101d08 */
.L_x_7991:
[----:B------:R-:W-:Y:S05]  /*9690*/  BSYNC.RECONVERGENT B0 ;  /* 0x0000000000007941 */ /* 0x000fea0003800200 */
.L_x_7990:
[----:B----4-:R-:W4:Y:S01]  /*96a0*/  LDC.64 R2, c[0x0][0x380] ;  /* 0x0000e000ff027b82 */ /* 0x010f220000000a00 */
[----:B------:R-:W-:Y:S01]  /*96b0*/  UPLOP3.LUT UP1, UPT, UPT, UPT, UP1, 0x40, 0x4 ;  /* 0x000000000004789c */ /* 0x000fe20003f2e810 */
[----:B----4-:R-:W-:-:S04]  /*96c0*/  IADD3 R4, PT, PT, R4, R2, RZ ;  /* 0x0000000204047210 */ /* 0x010fc80007ffe0ff */
[----:B------:R-:W-:-:S13]  /*96d0*/  ISETP.GE.AND P3, PT, R4, R3, PT ;  /* 0x000000030400720c */ /* 0x000fda0003f66270 */
[----:B------:R-:W-:Y:S05]  /*96e0*/  @!P3 BRA `(.L_x_8010) ;  /* 0xffffff7000b8b947 */ /* 0x000fea000383ffff */
.L_x_7896:
[----:B------:R-:W4:Y:S01]  /*96f0*/  S2R R160, SR_TID.X ;  /* 0x0000000000a07919 */ /* 0x000f220000002100 */
[----:B------:R-:W0:Y:S01]  /*9700*/  S2UR UR4, SR_CTAID.X ;  /* 0x00000000000479c3 */ /* 0x000e220000002500 */
[----:B------:R-:W-:Y:S02]  /*9710*/  ISETP.NE.AND P4, PT, R165, RZ, PT ;  /* 0x000000ffa500720c */ /* 0x000fe40003f85270 */
[----:B------:R-:W-:-:S05]  /*9720*/  ISETP.NE.AND P3, PT, R164, RZ, PT ;  /* 0x000000ffa400720c */ /* 0x000fca0003f65270 */
[----:B------:R-:W4:Y:S08]  /*9730*/  LDC.64 R2, c[0x0][0x440] ;  /* 0x00011000ff027b82 */ /* 0x000f300000000a00 */
[----:B------:R-:W4:Y:S08]  /*9740*/  LDC.64 R4, c[0x0][0x448] ;  /* 0x00011200ff047b82 */ /* 0x000f300000000a00 */
[----:B0123--:R-:W0:Y:S01]  /*9750*/  LDC.64 R6, c[0x0][0x440] ;  /* 0x00011000ff067b82 */ /* 0x00fe220000000a00 */
[----:B------:R-:W-:-:S05]  /*9760*/  IMAD R234, R234, UR4, RZ ;  /* 0x00000004eaea7c24 */ /* 0x000fca000f8e02ff */
[----:B----4-:R-:W-:Y:S02]  /*9770*/  LEA.HI R19, R234, R160, RZ, 0x1d ;  /* 0x000000a0ea137211 */ /* 0x010fe400078fe8ff */
[----:B------:R-:W1:Y:S03]  /*9780*/  LDC.64 R8, c[0x0][0x448] ;  /* 0x00011200ff087b82 */ /* 0x000e660000000a00 */
[----:B------:R-:W-:-:S05]  /*9790*/  @P4 IMAD.WIDE.U32 R2, R19, 0x20, R2 ;  /* 0x0000002013024825 */ /* 0x000fca00078e0002 */
[----:B------:R-:W2:Y:S01]  /*97a0*/  LDC.64 R10, c[0x0][0x440] ;  /* 0x00011000ff0a7b82 */ /* 0x000ea20000000a00 */
[C---:B------:R-:W-:Y:S01]  /*97b0*/  @P4 IMAD.WIDE.U32 R4, R19.reuse, 0x20, R4 ;  /* 0x0000002013044825 */ /* 0x040fe200078e0004 */
[----:B------:R-:W-:Y:S01]  /*97c0*/  @P4 IADD3 R19, PT, PT, R19, 0x80, RZ ;  /* 0x0000008013134810 */ /* 0x000fe20007ffe0ff */
[----:B------:R3:W-:Y:S04]  /*97d0*/  @P4 STG.E.128 desc[UR8][R2.64], R76 ;  /* 0x0000004c02004986 */ /* 0x0007e8000c101d08 */
[----:B------:R3:W-:Y:S01]  /*97e0*/  @P4 STG.E.128 desc[UR8][R2.64+0x10], R80 ;  /* 0x0000105002004986 */ /* 0x0007e2000c101d08 */
[----:B------:R-:W4:Y:S01]  /*97f0*/  LDC.64 R12, c[0x0][0x448] ;  /* 0x00011200ff0c7b82 */ /* 0x000f220000000a00 */
[C---:B0-----:R-:W-:Y:S02]  /*9800*/  @P0 IMAD.WIDE.U32 R6, R19.reuse, 0x20, R6 ;  /* 0x0000002013060825 */ /* 0x041fe400078e0006 */
[----:B------:R3:W-:Y:S04]  /*9810*/  @P4 STG.E.128 desc[UR8][R4.64], R36 ;  /* 0x0000002404004986 */ /* 0x0007e8000c101d08 */
[----:B------:R3:W-:Y:S01]  /*9820*/  @P4 STG.E.128 desc[UR8][R4.64+0x10], R40 ;  /* 0x0000102804004986 */ /* 0x0007e2000c101d08 */
[----:B------:R-:W0:Y:S01]  /*9830*/  LDC.64 R14, c[0x0][0x440] ;  /* 0x00011000ff0e7b82 */ /* 0x000e220000000a00 */
[C---:B-1----:R-:W-:Y:S01]  /*9840*/  @P0 IMAD.WIDE.U32 R8, R19.reuse, 0x20, R8 ;  /* 0x0000002013080825 */ /* 0x042fe200078e0008 */
[----:B------:R-:W-:Y:S01]  /*9850*/  @P0 IADD3 R19, PT, PT, R19, 0x80, RZ ;  /* 0x0000008013130810 */ /* 0x000fe20007ffe0ff */
[----:B------:R3:W-:Y:S04]  /*9860*/  @P0 STG.E.128 desc[UR8][R6.64], R84 ;  /* 0x0000005406000986 */ /* 0x0007e8000c101d08 */
[----:B------:R3:W-:Y:S01]  /*9870*/  @P0 STG.E.128 desc[UR8][R6.64+0x10], R88 ;  /* 0x0000105806000986 */ /* 0x0007e2000c101d08 */
[----:B------:R-:W1:Y:S01]  /*9880*/  LDC.64 R16, c[0x0][0x448] ;  /* 0x00011200ff107b82 */ /* 0x000e620000000a00 */
[----:B--2---:R-:W-:-:S02]  /*9890*/  @P1 IMAD.WIDE.U32 R10, R19, 0x20, R10 ;  /* 0x00000020130a1825 */ /* 0x004fc400078e000a */
[----:B------:R3:W-:Y:S04]  /*98a0*/  @P0 STG.E.128 desc[UR8][R8.64], R44 ;  /* 0x0000002c08000986 */ /* 0x0007e8000c101d08 */
[----:B------:R3:W-:Y:S01]  /*98b0*/  @P0 STG.E.128 desc[UR8][R8.64+0x10], R48 ;  /* 0x0000103008000986 */ /* 0x0007e2000c101d08 */
[C---:B----4-:R-:W-:Y:S01]  /*98c0*/  @P1 IMAD.WIDE.U32 R12, R19.reuse, 0x20, R12 ;  /* 0x00000020130c1825 */ /* 0x050fe200078e000c */
[----:B------:R-:W-:Y:S02]  /*98d0*/  @P1 IADD3 R19, PT, PT, R19, 0x80, RZ ;  /* 0x0000008013131810 */ /* 0x000fe40007ffe0ff */
[----:B------:R3:W-:Y:S04]  /*98e0*/  @P1 STG.E.128 desc[UR8][R10.64], R92 ;  /* 0x0000005c0a001986 */ /* 0x0007e8000c101d08 */
[----:B------:R3:W-:Y:S01]  /*98f0*/  @P1 STG.E.128 desc[UR8][R10.64+0x10], R96 ;  /* 0x000010600a001986 */ /* 0x0007e2000c101d08 */
[----:B0-----:R-:W-:-:S03]  /*9900*/  @P2 IMAD.WIDE.U32 R14, R19, 0x20, R14 ;  /* 0x00000020130e2825 */ /* 0x001fc600078e000e */
[----:B------:R3:W-:Y:S04]  /*9910*/  @P1 STG.E.128 desc[UR8][R12.64], R52 ;  /* 0x000000340c001986 */ /* 0x0007e8000c101d08 */
[----:B------:R3:W-:Y:S01]  /*9920*/  @P1 STG.E.128 desc[UR8][R12.64+0x10], R56 ;  /* 0x000010380c001986 */ /* 0x0007e2000c101d08 */
[----:B-1----:R-:W-:-:S03]  /*9930*/  @P2 IMAD.WIDE.U32 R16, R19, 0x20, R16 ;  /* 0x0000002013102825 */ /* 0x002fc600078e0010 */
[----:B------:R3:W-:Y:S04]  /*9940*/  @P2 STG.E.128 desc[UR8][R14.64], R100 ;  /* 0x000000640e002986 */ /* 0x0007e8000c101d08 */
[----:B------:R3:W-:Y:S04]  /*9950*/  @P2 STG.E.128 desc[UR8][R14.64+0x10], R104 ;  /* 0x000010680e002986 */ /* 0x0007e8000c101d08 */
[----:B------:R3:W-:Y:S04]  /*9960*/  @P2 STG.E.128 desc[UR8][R16.64], R60 ;  /* 0x0000003c10002986 */ /* 0x0007e8000c101d08 */
[----:B------:R3:W-:Y:S01]  /*9970*/  @P2 STG.E.128 desc[UR8][R16.64+0x10], R64 ;  /* 0x0000104010002986 */ /* 0x0007e2000c101d08 */
[----:B------:R-:W-:Y:S05]  /*9980*/  @!P3 EXIT ;  /* 0x000000000000b94d */ /* 0x000fea0003800000 */
[----:B---3--:R-:W0:Y:S01]  /*9990*/  LDC.64 R2, c[0x0][0x440] ;  /* 0x00011000ff027b82 */ /* 0x008e220000000a00 */
        /* <DEDUP_REMOVED lines=9> */
.L_x_8011:
        /* <DEDUP_REMOVED lines=13> */
.L_x_19356:


//--------------------- .text._ZN10layer_norm13ln_bwd_kernelINS_13Kernel_traitsIf13__nv_bfloat16fS2_fjLj5120ELj1ELj1ELj4ELj16ENS_18Kernel_traits_baseILj5120EfS2_fS2_fjLj128EEEEELb0ELb0ELb1ELb1EEEvNS_9BwdParamsE --------------------------
	.section	.text._ZN10layer_norm13ln_bwd_kernelINS_13Kernel_traitsIf13__nv_bfloat16fS2_fjLj5120ELj1ELj1ELj4ELj16ENS_18Kernel_traits_baseILj5120EfS2_fS2_fjLj128EEEEELb0ELb0ELb1ELb1EEEvNS_9BwdParamsE,"ax",@progbits
	.align	128
        .global         _ZN10layer_norm13ln_bwd_kernelINS_13Kernel_traitsIf13__nv_bfloat16fS2_fjLj5120ELj1ELj1ELj4ELj16ENS_18Kernel_traits_baseILj5120EfS2_fS2_fjLj128EEEEELb0ELb0ELb1ELb1EEEvNS_9BwdParamsE
        .type           _ZN10layer_norm13ln_bwd_kernelINS_13Kernel_traitsIf13__nv_bfloat16fS2_fjLj5120ELj1ELj1ELj4ELj16ENS_18Kernel_traits_baseILj5120EfS2_fS2_fjLj128EEEEELb0ELb0ELb1ELb1EEEvNS_9BwdParamsE,@function
        .size           _ZN10layer_norm13ln_bwd_kernelINS_13Kernel_traitsIf13__nv_bfloat16fS2_fjLj5120ELj1ELj1ELj4ELj16ENS_18Kernel_traits_baseILj5120EfS2_fS2_fjLj128EEEEELb0ELb0ELb1ELb1EEEvNS_9BwdParamsE,(.L_x_19357 - _ZN10layer_norm13ln_bwd_kernelINS_13Kernel_traitsIf13__nv_bfloat16fS2_fjLj5120ELj1ELj1ELj4ELj16ENS_18Kernel_traits_baseILj5120EfS2_fS2_fjLj128EEEEELb0ELb0ELb1ELb1EEEvNS_9BwdParamsE)
        .other          _ZN10layer_norm13ln_bwd_kernelINS_13Kernel_traitsIf13__nv_bfloat16fS2_fjLj5120ELj1ELj1ELj4ELj16ENS_18Kernel_traits_baseILj5120EfS2_fS2_fjLj128EEEEELb0ELb0ELb1ELb1EEEvNS_9BwdParamsE,@"STO_CUDA_ENTRY STV_DEFAULT"
_ZN10layer_norm13ln_bwd_kernelINS_13Kernel_traitsIf13__nv_bfloat16fS2_fjLj5120ELj1ELj1ELj4ELj16ENS_18Kernel_traits_baseILj5120EfS2_fS2_fjLj128EEEEELb0ELb0ELb1ELb1EEEvNS_9BwdParamsE:
.text._ZN10layer_norm13ln_bwd_kernelINS_13Kernel_traitsIf13__nv_bfloat16fS2_fjLj5120ELj1ELj1ELj4ELj16ENS_18Kernel_traits_baseILj5120EfS2_fS2_fjLj128EEEEELb0ELb0ELb1ELb1EEEvNS_9BwdParamsE:
        /* <DEDUP_REMOVED lines=57> */
[----:B0-----:R-:W2:Y:S01]  /*0390*/  LDG.E.128 R4, desc[UR18][R2.64+0x10] ;  /* 0x0000101202047981 */ /* 0x001ea2000c1e1d00 */
[----:B------:R-:W0:Y:S03]  /*03a0*/  LDCU.128 UR12, c[0x0][0x3f0] ;  /* 0x00007e00ff0c77ac */ /* 0x000e260008000c00 */
[----:B------:R-:W3:Y:S01]  /*03b0*/  LDG.E.128 R8, desc[UR18][R2.64] ;  /* 0x0000001202087981 */ /* 0x000ee2000c1e1d00 */
        /* <DEDUP_REMOVED lines=12> */
[----:B--2---:R2:W-:Y:S04]  /*0480*/  STL.64 [R1], R4 ;  /* 0x0000000401007387 */ /* 0x0045e80000100a00 */
[----:B------:R2:W-:Y:S04]  /*0490*/  STL.64 [R1+0x8], R6 ;  /* 0x0000080601007387 */ /* 0x0005e80000100a00 */
[----:B---3--:R2:W-:Y:S04]  /*04a0*/  STL.64 [R1+0x10], R8 ;  /* 0x0000100801007387 */ /* 0x0085e80000100a00 */
[----:B01--4-:R2:W-:Y:S02]  /*04b0*/  STL.64 [R1+0x18], R10 ;  /* 0x0000180a01007387 */ /* 0x0135e40000100a00 */
.L_x_8107:
[----:B------:R-:W-:-:S06]  /*04c0*/  UIMAD.WIDE UR10, UR8, 0x4, UR20 ;  /* 0x00000004080a78a5 */ /* 0x000fcc000f8e0214 */
[----:B-1----:R-:W-:Y:S02]  /*04d0*/  MOV R168, UR10 ;  /* 0x0000000a00a87c02 */ /* 0x002fe40008000f00 */
        /* <DEDUP_REMOVED lines=15> */
[----:B------:R-:W-:Y:S07]  /*05d0*/  BRA.U !UP2, `(.L_x_8013) ;  /* 0x0000001d0a247547 */ /* 0x000fee000b800000 */
[----:B------:R-:W0:Y:S01]  /*05e0*/  S2R R169, SR_TID.X ;  /* 0x0000000000a97919 */ /* 0x000e220000002100 */
[----:B------:R-:W-:Y:S01]  /*05f0*/  UIMAD UR9, UR8, UR27, URZ ;  /* 0x0000001b080972a4 */ /* 0x000fe2000f8e02ff */
[----:B--2---:R-:W1:Y:S01]  /*0600*/  LDC.64 R8, c[0x0][0x3a8] ;  /* 0x0000ea00ff087b82 */ /* 0x004e620000000a00 */
[----:B------:R-:W-:Y:S01]  /*0610*/  UIADD3 UR11, UPT, UPT, UR31, -0x1, URZ ;  /* 0xffffffff1f0b7890 */ /* 0x000fe2000fffe0ff */
[----:B------:R2:W-:Y:S01]  /*0620*/  STL [R1+0x20], R156 ;  /* 0x0000209c01007387 */ /* 0x0005e20000100800 */
[----:B------:R-:W-:Y:S02]  /*0630*/  USHF.R.S32.HI UR10, URZ, 0x1f, UR9 ;  /* 0x0000001fff0a7899 */ /* 0x000fe40008011409 */
[----:B------:R-:W-:Y:S02]  /*0640*/  USHF.R.S32.HI UR16, URZ, 0x1f, UR8 ;  /* 0x0000001fff107899 */ /* 0x000fe40008011408 */
[----:B------:R-:W-:Y:S01]  /*0650*/  ULEA UR32, UP0, UR8, UR22, 0x2 ;  /* 0x0000001608207291 */ /* 0x000fe2000f8010ff */
[----:B------:R-:W3:Y:S01]  /*0660*/  LDC.64 R6, c[0x0][0x428] ;  /* 0x00010a00ff067b82 */ /* 0x000ee20000000a00 */
[----:B------:R-:W-:-:S02]  /*0670*/  UIMAD UR11, UR11, UR27, URZ ;  /* 0x0000001b0b0b72a4 */ /* 0x000fc4000f8e02ff */
[----:B------:R-:W-:Y:S02]  /*0680*/  ULEA.HI UR10, UR10, UR9, URZ, 0x3 ;  /* 0x000000090a0a7291 */ /* 0x000fe4000f8f18ff */
[----:B------:R-:W-:Y:S01]  /*0690*/  ULEA.HI.X UR16, UR8, UR23, UR16, 0x2, UP0 ;  /* 0x0000001708107291 */ /* 0x000fe200080f1410 */
[----:B------:R-:W-:Y:S01]  /*06a0*/  MOV R4, UR32 ;  /* 0x0000002000047c02 */ /* 0x000fe20008000f00 */
[----:B------:R-:W-:-:S04]  /*06b0*/  USHF.R.S32.HI UR9, URZ, 0x1f, UR11 ;  /* 0x0000001fff097899 */ /* 0x000fc8000801140b */
[----:B------:R-:W-:Y:S01]  /*06c0*/  ULEA.HI UR9, UR9, UR11, URZ, 0x3 ;  /* 0x0000000b09097291 */ /* 0x000fe2000f8f18ff */
[----:B------:R-:W-:Y:S02]  /*06d0*/  MOV R5, UR16 ;  /* 0x0000001000057c02 */ /* 0x000fe40008000f00 */
[----:B------:R-:W-:-:S03]  /*06e0*/  MOV R2, UR10 ;  /* 0x0000000a00027c02 */ /* 0x000fc60008000f00 */
[----:B------:R-:W-:Y:S01]  /*06f0*/  MOV R10, UR9 ;  /* 0x00000009000a7c02 */ /* 0x000fe20008000f00 */
[----:B------:R4:W2:Y:S01]  /*0700*/  LDG.E R0, desc[UR18][R4.64] ;  /* 0x0000001204007981 */ /* 0x0008a2000c1e1900 */
[-C--:B0-----:R-:W-:Y:S02]  /*0710*/  LEA.HI.SX32 R221, R2, R169.reuse, 0x1d ;  /* 0x000000a902dd7211 */ /* 0x081fe400078feaff */
[----:B------:R-:W-:Y:S02]  /*0720*/  LEA.HI.SX32 R169, R10, R169, 0x1d ;  /* 0x000000a90aa97211 */ /* 0x000fe400078feaff */
[C---:B------:R-:W-:Y:S01]  /*0730*/  IADD3 R219, PT, PT, R221.reuse, 0x80, RZ ;  /* 0x00000080dddb7810 */ /* 0x040fe20007ffe0ff */
[----:B-1----:R-:W-:Y:S01]  /*0740*/  IMAD.WIDE.U32 R2, R221, 0x20, R8 ;  /* 0x00000020dd027825 */ /* 0x002fe200078e0008 */
[----:B------:R-:W-:Y:S02]  /*0750*/  IADD3 R181, PT, PT, R169, 0x100, RZ ;  /* 0x00000100a9b57810 */ /* 0x000fe40007ffe0ff */
[----:B------:R-:W-:Y:S01]  /*0760*/  IADD3 R217, PT, PT, R221, 0x100, RZ ;  /* 0x00000100ddd97810 */ /* 0x000fe20007ffe0ff */
[--C-:B---3--:R-:W-:Y:S01]  /*0770*/  IMAD.WIDE.U32 R12, R169, 0x10, R6.reuse ;  /* 0x00000010a90c7825 */ /* 0x108fe200078e0006 */
[----:B----4-:R-:W-:Y:S01]  /*0780*/  IADD3 R5, PT, PT, R221, 0x180, RZ ;  /* 0x00000180dd057810 */ /* 0x010fe20007ffe0ff */
[----:B------:R-:W3:Y:S02]  /*0790*/  LDG.E.128 R208, desc[UR18][R2.64] ;  /* 0x0000001202d07981 */ /* 0x000ee4000c1e1d00 */
        /* <DEDUP_REMOVED lines=8> */
[----:B------:R-:W4:Y:S02]  /*0820*/  LDG.E.128 R172, desc[UR18][R10.64+0x10] ;  /* 0x000010120aac7981 */ /* 0x000f24000c1e1d00 */
[----:B------:R-:W-:-:S02]  /*0830*/  IMAD.WIDE.U32 R24, R25, 0x10, R6 ;  /* 0x0000001019187825 */ /* 0x000fc400078e0006 */
[----:B------:R-:W4:Y:S01]  /*0840*/  LDG.E.128 R184, desc[UR18][R20.64+0x10] ;  /* 0x0000101214b87981 */ /* 0x000f22000c1e1d00 */
[----:B------:R-:W-:-:S03]  /*0850*/  IADD3 R193, PT, PT, R169, 0x180, RZ ;  /* 0x00000180a9c17810 */ /* 0x000fc60007ffe0ff */
[----:B------:R0:W4:Y:S04]  /*0860*/  LDG.E.128 R204, desc[UR18][R2.64+0x10] ;  /* 0x0000101202cc7981 */ /* 0x000128000c1e1d00 */
[----:B------:R-:W4:Y:S04]  /*0870*/  LDG.E.128 R196, desc[UR18][R212.64+0x10] ;  /* 0x00001012d4c47981 */ /* 0x000f28000c1e1d00 */
[----:B------:R-:W4:Y:S01]  /*0880*/  LDG.E.128 R24, desc[UR18][R24.64] ;  /* 0x0000001218187981 */ /* 0x000f22000c1e1d00 */
[----:B0-----:R-:W-:Y:S01]  /*0890*/  IADD3 R3, PT, PT, R221, 0x200, RZ ;  /* 0x00000200dd037810 */ /* 0x001fe20007ffe0ff */
[----:B------:R-:W-:-:S02]  /*08a0*/  IMAD.WIDE.U32 R192, R193, 0x10, R6 ;  /* 0x00000010c1c07825 */ /* 0x000fc400078e0006 */
[----:B------:R-:W4:Y:S02]  /*08b0*/  LDG.E.128 R176, desc[UR18][R20.64] ;  /* 0x0000001214b07981 */ /* 0x000f24000c1e1d00 */
[----:B------:R-:W-:Y:S01]  /*08c0*/  IMAD.WIDE.U32 R222, R3, 0x20, R8 ;  /* 0x0000002003de7825 */ /* 0x000fe200078e0008 */
[----:B------:R-:W-:Y:S01]  /*08d0*/  UISETP.NE.U32.AND UP0, UPT, UR4, URZ, UPT ;  /* 0x000000ff0400728c */ /* 0x000fe2000bf05070 */
[----:B------:R-:W4:Y:S04]  /*08e0*/  LDG.E.128 R192, desc[UR18][R192.64] ;  /* 0x00000012c0c07981 */ /* 0x000f28000c1e1d00 */
[----:B------:R-:W4:Y:S01]  /*08f0*/  LDG.E.128 R200, desc[UR18][R222.64] ;  /* 0x00000012dec87981 */ /* 0x000f22000c1e1d00 */
[----:B------:R-:W-:Y:S01]  /*0900*/  UISETP.NE.AND.EX UP0, UPT, UR5, URZ, UPT, UP0 ;  /* 0x000000ff0500728c */ /* 0x000fe2000bf05300 */
[----:B------:R-:W-:-:S02]  /*0910*/  IADD3 R169, PT, PT, R169, 0x200, RZ ;  /* 0x00000200a9a97810 */ /* 0x000fc40007ffe0ff */
[----:B------:R-:W-:Y:S01]  /*0920*/  ISETP.NE.AND P1, PT, RZ, UR28, PT ;  /* 0x0000001cff007c0c */ /* 0x000fe2000bf25270 */
[----:B------:R0:W4:Y:S02]  /*0930*/  LDG.E.128 R188, desc[UR18][R212.64] ;  /* 0x00000012d4bc7981 */ /* 0x000124000c1e1d00 */
[----:B------:R-:W-:Y:S01]  /*0940*/  PLOP3.LUT P0, PT, PT, PT, UP0, 0x80, 0x8 ;  /* 0x000000000008781c */ /* 0x000fe20003f0f008 */
[----:B------:R-:W-:Y:S01]  /*0950*/  IMAD.WIDE.U32 R168, R169, 0x10, R6 ;  /* 0x00000010a9a87825 */ /* 0x000fe200078e0006 */
[----:B------:R-:W4:Y:S05]  /*0960*/  LDG.E.128 R20, desc[UR18][R222.64+0x10] ;  /* 0x00001012de147981 */ /* 0x000f2a000c1e1d00 */
[----:B------:R-:W4:Y:S06]  /*0970*/  LDG.E.128 R168, desc[UR18][R168.64] ;  /* 0x00000012a8a87981 */ /* 0x000f2c000c1e1d00 */
[----:B------:R-:W1:Y:S08]  /*0980*/  @P0 LDC.64 R8, c[0x0][0x438] ;  /* 0x00010e00ff080b82 */ /* 0x000e700000000a00 */
[----:B------:R-:W0:Y:S08]  /*0990*/  @P0 LDC.64 R10, c[0x0][0x438] ;  /* 0x00010e00ff0a0b82 */ /* 0x000e300000000a00 */
[----:B------:R-:W0:Y:S08]  /*09a0*/  @P0 LDC.64 R6, c[0x0][0x438] ;  /* 0x00010e00ff060b82 */ /* 0x000e300000000a00 */
[----:B------:R-:W0:Y:S01]  /*09b0*/  @P0 LDC.64 R214, c[0x0][0x438] ;  /* 0x00010e00ffd60b82 */ /* 0x000e220000000a00 */
[----:B-1----:R-:W-:-:S05]  /*09c0*/  @P0 IMAD.WIDE.U32 R8, R217, 0x20, R8 ;  /* 0x00000020d9080825 */ /* 0x002fca00078e0008 */
[----:B------:R-:W5:Y:S02]  /*09d0*/  @P0 LDG.E.128 R132, desc[UR18][R8.64] ;  /* 0x0000001208840981 */ /* 0x000f64000c1e1d00 */
[----:B0-----:R-:W0:Y:S02]  /*09e0*/  @P0 LDC.64 R212, c[0x0][0x438] ;  /* 0x00010e00ffd40b82 */ /* 0x001e240000000a00 */
[----:B------:R1:W5:Y:S01]  /*09f0*/  @P0 LDG.E.128 R136, desc[UR18][R8.64+0x10] ;  /* 0x0000101208880981 */ /* 0x000362000c1e1d00 */
[----:B------:R-:W-:-:S04]  /*0a00*/  @P0 IMAD.WIDE.U32 R10, R219, 0x20, R10 ;  /* 0x00000020db0a0825 */ /* 0x000fc800078e000a */
[----:B------:R-:W-:Y:S01]  /*0a10*/  @P0 IMAD.WIDE.U32 R6, R3, 0x20, R6 ;  /* 0x0000002003060825 */ /* 0x000fe200078e0006 */
[----:B------:R-:W5:Y:S04]  /*0a20*/  @P0 LDG.E.128 R124, desc[UR18][R10.64] ;  /* 0x000000120a7c0981 */ /* 0x000f68000c1e1d00 */
[----:B------:R1:W5:Y:S01]  /*0a30*/  @P0 LDG.E.128 R128, desc[UR18][R10.64+0x10] ;  /* 0x000010120a800981 */ /* 0x000362000c1e1d00 */
[----:B------:R-:W-:-:S03]  /*0a40*/  @P0 IMAD.WIDE.U32 R214, R221, 0x20, R214 ;  /* 0x00000020ddd60825 */ /* 0x000fc600078e00d6 */
[----:B------:R-:W5:Y:S04]  /*0a50*/  @P0 LDG.E.128 R148, desc[UR18][R6.64] ;  /* 0x0000001206940981 */ /* 0x000f68000c1e1d00 */
[----:B------:R1:W5:Y:S01]  /*0a60*/  @P0 LDG.E.128 R152, desc[UR18][R6.64+0x10] ;  /* 0x0000101206980981 */ /* 0x000362000c1e1d00 */
[----:B0-----:R-:W-:-:S03]  /*0a70*/  @P0 IMAD.WIDE.U32 R212, R5, 0x20, R212 ;  /* 0x0000002005d40825 */ /* 0x001fc600078e00d4 */
[----:B------:R-:W5:Y:S04]  /*0a80*/  @P0 LDG.E.128 R116, desc[UR18][R214.64] ;  /* 0x00000012d6740981 */ /* 0x000f68000c1e1d00 */
[----:B------:R0:W5:Y:S04]  /*0a90*/  @P0 LDG.E.128 R120, desc[UR18][R214.64+0x10] ;  /* 0x00001012d6780981 */ /* 0x000168000c1e1d00 */
[----:B------:R-:W5:Y:S04]  /*0aa0*/  @P0 LDG.E.128 R140, desc[UR18][R212.64] ;  /* 0x00000012d48c0981 */ /* 0x000f68000c1e1d00 */
[----:B------:R0:W5:Y:S01]  /*0ab0*/  @P0 LDG.E.128 R144, desc[UR18][R212.64+0x10] ;  /* 0x00001012d4900981 */ /* 0x000162000c1e1d00 */
[----:B--2---:R-:W-:-:S04]  /*0ac0*/  FSEL R0, R0, RZ, !P1 ;  /* 0x000000ff00007208 */ /* 0x004fc80004800000 */
[----:B------:R-:W-:-:S13]  /*0ad0*/  R2UR UR9, R0 ;  /* 0x00000000000972ca */ /* 0x000fda00000e0000 */
[----:B---3--:R-:W-:Y:S01]  /*0ae0*/  FADD.FTZ R4, R211, -UR9 ;  /* 0x80000009d3047e21 */ /* 0x008fe20008010000 */
[C---:B----4-:R-:W-:Y:S02]  /*0af0*/  PRMT R252, R15.reuse, 0x7632, R252 ;  /* 0x000076320ffc7816 */ /* 0x050fe400000000fc */
[----:B------:R-:W-:Y:S02]  /*0b00*/  SHF.L.U32 R211, R15, 0x10, RZ ;  /* 0x000000100fd37819 */ /* 0x000fe400000006ff */
[----:B-1----:R-:W-:Y:S01]  /*0b10*/  PRMT R9, R183, 0x7632, R9 ;  /* 0x00007632b7097816 */ /* 0x002fe20000000009 */
[----:B------:R-:W-:Y:S01]  /*0b20*/  FADD.FTZ R15, R18, -UR9 ;  /* 0x80000009120f7e21 */ /* 0x000fe20008010000 */
[----:B------:R-:W-:Y:S01]  /*0b30*/  FADD.FTZ R18, R173, -UR9 ;  /* 0x80000009ad127e21 */ /* 0x000fe20008010000 */
[----:B------:R-:W-:Y:S01]  /*0b40*/  FADD.FTZ R173, R184, -UR9 ;  /* 0x80000009b8ad7e21 */ /* 0x000fe20008010000 */
[----:B------:R-:W-:Y:S01]  /*0b50*/  FADD.FTZ R3, R210, -UR9 ;  /* 0x80000009d2037e21 */ /* 0x000fe20008010000 */
[----:B------:R-:W-:Y:S01]  /*0b60*/  FADD.FTZ R184, R199, -UR9 ;  /* 0x80000009c7b87e21 */ /* 0x000fe20008010000 */
[----:B------:R-:W-:-:S02]  /*0b70*/  MOV R199, R9 ;  /* 0x0000000900c77202 */ /* 0x000fc40000000f00 */
[----:B------:R-:W2:Y:S01]  /*0b80*/  LDL R9, [R1+0x10] ;  /* 0x0000100001097983 */ /* 0x000ea20000100800 */
[----:B------:R-:W-:Y:S02]  /*0b90*/  PRMT R216, R26, 0x7632, R216 ;  /* 0x000076321ad87816 */ /* 0x000fe400000000d8 */
[C---:B------:R-:W-:Y:S02]  /*0ba0*/  PRMT R225, R12.reuse, 0x7632, R225 ;  /* 0x000076320ce17816 */ /* 0x040fe400000000e1 */
[----:B------:R-:W-:Y:S01]  /*0bb0*/  SHF.L.U32 R210, R12, 0x10, RZ ;  /* 0x000000100cd27819 */ /* 0x000fe200000006ff */
[----:B------:R-:W-:Y:S01]  /*0bc0*/  FADD.FTZ R12, R205, -UR9 ;  /* 0x80000009cd0c7e21 */ /* 0x000fe20008010000 */
[C---:B------:R-:W-:Y:S02]  /*0bd0*/  PRMT R11, R25.reuse, 0x7632, R11 ;  /* 0x00007632190b7816 */ /* 0x040fe4000000000b */
[----:B------:R-:W-:Y:S01]  /*0be0*/  SHF.L.U32 R221, R25, 0x10, RZ ;  /* 0x0000001019dd7819 */ /* 0x000fe200000006ff */
[----:B------:R-:W-:Y:S01]  /*0bf0*/  FADD.FTZ R25, R176, -UR9 ;  /* 0x80000009b0197e21 */ /* 0x000fe20008010000 */
[----:B------:R-:W-:Y:S01]  /*0c00*/  MOV R6, R216 ;  /* 0x000000d800067202 */ /* 0x000fe20000000f00 */
[----:B------:R-:W-:Y:S01]  /*0c10*/  FADD.FTZ R176, R187, -UR9 ;  /* 0x80000009bbb07e21 */ /* 0x000fe20008010000 */
[----:B------:R-:W-:-:S02]  /*0c20*/  FADD.FTZ R187, R202, -UR9 ;  /* 0x80000009cabb7e21 */ /* 0x000fc40008010000 */
[----:B------:R-:W-:Y:S01]  /*0c30*/  MOV R202, R6 ;  /* 0x0000000600ca7202 */ /* 0x000fe20000000f00 */
[----:B------:R-:W-:Y:S01]  /*0c40*/  FMUL.FTZ R6, R12, UR30 ;  /* 0x0000001e0c067c20 */ /* 0x000fe20008410000 */
[----:B------:R-:W-:Y:S01]  /*0c50*/  PRMT R7, R192, 0x7632, R7 ;  /* 0x00007632c0077816 */ /* 0x000fe20000000007 */
[----:B------:R-:W3:Y:S01]  /*0c60*/  LDL R12, [R1+0x8] ;  /* 0x00000800010c7983 */ /* 0x000ee20000100800 */
[----:B------:R-:W-:Y:S01]  /*0c70*/  FADD.FTZ R206, R206, -UR9 ;  /* 0x80000009cece7e21 */ /* 0x000fe20008010000 */
[C---:B------:R-:W-:Y:S02]  /*0c80*/  PRMT R10, R194.reuse, 0x7632, R10 ;  /* 0x00007632c20a7816 */ /* 0x040fe4000000000a */
[----:B------:R-:W-:Y:S02]  /*0c90*/  SHF.L.U32 R205, R194, 0x10, RZ ;  /* 0x00000010c2cd7819 */ /* 0x000fe400000006ff */
[----:B------:R-:W-:Y:S01]  /*0ca0*/  MOV R194, R7 ;  /* 0x0000000700c27202 */ /* 0x000fe20000000f00 */
[----:B------:R-:W-:Y:S01]  /*0cb0*/  FMUL.FTZ R7, R206, UR30 ;  /* 0x0000001ece077c20 */ /* 0x000fe20008410000 */
[----:B------:R-:W-:-:S02]  /*0cc0*/  MOV R206, R11 ;  /* 0x0000000b00ce7202 */ /* 0x000fc40000000f00 */
[----:B------:R-:W4:Y:S01]  /*0cd0*/  LDL R11, [R1] ;  /* 0x00000000010b7983 */ /* 0x000f220000100800 */
[C---:B------:R-:W-:Y:S02]  /*0ce0*/  PRMT R220, R182.reuse, 0x7632, R220 ;  /* 0x00007632b6dc7816 */ /* 0x040fe400000000dc */
[----:B0-----:R-:W-:Y:S02]  /*0cf0*/  SHF.L.U32 R215, R182, 0x10, RZ ;  /* 0x00000010b6d77819 */ /* 0x001fe400000006ff */
[C---:B------:R-:W-:Y:S01]  /*0d00*/  PRMT R182, R193.reuse, 0x7632, R182 ;  /* 0x00007632c1b67816 */ /* 0x040fe200000000b6 */
[----:B------:R-:W-:Y:S01]  /*0d10*/  FADD.FTZ R5, R204, -UR9 ;  /* 0x80000009cc057e21 */ /* 0x000fe20008010000 */
[----:B------:R-:W-:Y:S02]  /*0d20*/  SHF.L.U32 R212, R193, 0x10, RZ ;  /* 0x00000010c1d47819 */ /* 0x000fe400000006ff */
[C---:B------:R-:W-:Y:S02]  /*0d30*/  PRMT R193, R195.reuse, 0x7632, R193 ;  /* 0x00007632c3c17816 */ /* 0x040fe400000000c1 */
[----:B------:R-:W-:-:S02]  /*0d40*/  SHF.L.U32 R204, R195, 0x10, RZ ;  /* 0x00000010c3cc7819 */ /* 0x000fc400000006ff */
[----:B------:R-:W-:Y:S01]  /*0d50*/  MOV R195, R182 ;  /* 0x000000b600c37202 */ /* 0x000fe20000000f00 */
[----:B------:R-:W-:Y:S01]  /*0d60*/  FADD.FTZ R182, R197, -UR9 ;  /* 0x80000009c5b67e21 */ /* 0x000fe20008010000 */
[----:B------:R-:W-:Y:S02]  /*0d70*/  MOV R197, R10 ;  /* 0x0000000a00c57202 */ /* 0x000fe40000000f00 */
[----:B------:R-:W4:Y:S01]  /*0d80*/  LDL R10, [R1+0x18] ;  /* 0x00001800010a7983 */ /* 0x000f220000100800 */
[----:B------:R-:W-:Y:S01]  /*0d90*/  FADD.FTZ R0, R208, -UR9 ;  /* 0x80000009d0007e21 */ /* 0x000fe20008010000 */
[----:B------:R-:W-:Y:S02]  /*0da0*/  PRMT R214, R27, 0x7632, R214 ;  /* 0x000076321bd67816 */ /* 0x000fe400000000d6 */
[----:B------:R-:W-:Y:S01]  /*0db0*/  PRMT R223, R24, 0x7632, R223 ;  /* 0x0000763218df7816 */ /* 0x000fe200000000df */
[----:B------:R-:W-:Y:S01]  /*0dc0*/  FMUL.FTZ R0, R0, UR30 ;  /* 0x0000001e00007c20 */ /* 0x000fe20008410000 */
[----:B------:R-:W-:-:S02]  /*0dd0*/  PRMT R8, R180, 0x7632, R8 ;  /* 0x00007632b4087816 */ /* 0x000fc40000000008 */
[----:B------:R-:W-:Y:S01]  /*0de0*/  SHF.L.U32 R217, R180, 0x10, RZ ;  /* 0x00000010b4d97819 */ /* 0x000fe200000006ff */
[----:B------:R-:W-:Y:S01]  /*0df0*/  FADD.FTZ R180, R191, -UR9 ;  /* 0x80000009bfb47e21 */ /* 0x000fe20008010000 */
[----:B------:R-:W-:Y:S02]  /*0e00*/  SHF.L.U32 R219, R183, 0x10, RZ ;  /* 0x00000010b7db7819 */ /* 0x000fe400000006ff */
[----:B------:R-:W-:Y:S02]  /*0e10*/  MOV R183, R214 ;  /* 0x000000d600b77202 */ /* 0x000fe40000000f00 */
[----:B------:R-:W-:Y:S02]  /*0e20*/  MOV R191, R220 ;  /* 0x000000dc00bf7202 */ /* 0x000fe40000000f00 */
[----:B------:R-:W-:Y:S02]  /*0e30*/  PRMT R226, R13, 0x7632, R226 ;  /* 0x000076320de27816 */ /* 0x000fe400000000e2 */
[----:B------:R-:W-:Y:S01]  /*0e40*/  SHF.L.U32 R214, R192, 0x10, RZ ;  /* 0x00000010c0d67819 */ /* 0x000fe200000006ff */
[----:B------:R-:W-:Y:S01]  /*0e50*/  FFMA.FTZ R104, R0, R210, R104 ;  /* 0x000000d200687223 */ /* 0x000fe20000010068 */
[----:B------:R-:W-:Y:S01]  /*0e60*/  PRMT R227, R14, 0x7632, R227 ;  /* 0x000076320ee37816 */ /* 0x000fe200000000e3 */
[----:B------:R-:W-:Y:S01]  /*0e70*/  FADD.FTZ R28, R28, R210 ;  /* 0x000000d21c1c7221 */ /* 0x000fe20000010000 */
[----:B------:R-:W-:Y:S01]  /*0e80*/  MOV R192, R223 ;  /* 0x000000df00c07202 */ /* 0x000fe20000000f00 */
[----:B------:R-:W-:Y:S01]  /*0e90*/  FADD.FTZ R34, R34, R211 ;  /* 0x000000d322227221 */ /* 0x000fe20000010000 */
[----:B------:R-:W-:Y:S01]  /*0ea0*/  FFMA.FTZ R102, R7, R211, R102 ;  /* 0x000000d307667223 */ /* 0x000fe20000010066 */
[----:B------:R-:W-:Y:S01]  /*0eb0*/  SHF.L.U32 R208, R14, 0x10, RZ ;  /* 0x000000100ed07819 */ /* 0x000fe200000006ff */
[----:B------:R-:W-:Y:S01]  /*0ec0*/  FMUL.FTZ R5, R5, UR30 ;  /* 0x0000001e05057c20 */ /* 0x000fe20008410000 */
[----:B------:R-:W-:-:S03]  /*0ed0*/  FADD.FTZ R2, R209, -UR9 ;  /* 0x80000009d1027e21 */ /* 0x000fc60008010000 */
[----:B------:R-:W-:Y:S01]  /*0ee0*/  FADD.FTZ R32, R32, R208 ;  /* 0x000000d020207221 */ /* 0x000fe20000010000 */
[----:B------:R-:W-:Y:S01]  /*0ef0*/  FFMA.FTZ R100, R5, R208, R100 ;  /* 0x000000d005647223 */ /* 0x000fe20000010064 */
[----:B------:R-:W-:Y:S01]  /*0f00*/  SHF.L.U32 R209, R13, 0x10, RZ ;  /* 0x000000100dd17819 */ /* 0x000fe200000006ff */
[----:B------:R-:W-:-:S04]  /*0f10*/  FMUL.FTZ R3, R3, UR30 ;  /* 0x0000001e03037c20 */ /* 0x000fc80008410000 */
[----:B------:R-:W-:Y:S01]  /*0f20*/  FFMA.FTZ R106, R3, R209, R106 ;  /* 0x000000d1036a7223 */ /* 0x000fe2000001006a */
[----:B------:R-:W-:Y:S01]  /*0f30*/  FADD.FTZ R30, R30, R209 ;  /* 0x000000d11e1e7221 */ /* 0x000fe20000010000 */
[----:B--2---:R-:W-:Y:S01]  /*0f40*/  FMUL.FTZ R9, R9, R210 ;  /* 0x000000d209097220 */ /* 0x004fe20000410000 */
[----:B------:R-:W-:Y:S02]  /*0f50*/  MOV R210, R191 ;  /* 0x000000bf00d27202 */ /* 0x000fe40000000f00 */
[----:B------:R-:W-:Y:S02]  /*0f60*/  SHF.L.U32 R191, R226, 0x10, RZ ;  /* 0x00000010e2bf7819 */ /* 0x000fe400000006ff */
[----:B------:R-:W-:Y:S02]  /*0f70*/  MOV R226, R192 ;  /* 0x000000c000e27202 */ /* 0x000fe40000000f00 */
[----:B------:R-:W-:Y:S02]  /*0f80*/  SHF.L.U32 R192, R227, 0x10, RZ ;  /* 0x00000010e3c07819 */ /* 0x000fe400000006ff */
[----:B------:R-:W2:Y:S01]  /*0f90*/  LDL R227, [R1+0x14] ;  /* 0x0000140001e37983 */ /* 0x000ea20000100800 */
[----:B---3--:R-:W-:-:S03]  /*0fa0*/  FMUL.FTZ R12, R12, R211 ;  /* 0x000000d30c0c7220 */ /* 0x008fc60000410000 */
[----:B------:R-:W3:Y:S01]  /*0fb0*/  LDL R211, [R1+0x1c] ;  /* 0x00001c0001d37983 */ /* 0x000ee20000100800 */
[----:B----4-:R-:W-:-:S03]  /*0fc0*/  FMUL.FTZ R11, R11, R208 ;  /* 0x000000d00b0b7220 */ /* 0x010fc60000410000 */
[----:B------:R-:W4:Y:S01]  /*0fd0*/  LDL R208, [R1+0x4] ;  /* 0x0000040001d07983 */ /* 0x000f220000100800 */
[----:B------:R-:W-:-:S03]  /*0fe0*/  FMUL.FTZ R10, R10, R209 ;  /* 0x000000d10a0a7220 */ /* 0x000fc60000410000 */
[----:B------:R-:W4:Y:S01]  /*0ff0*/  LDL R209, [R1+0xc] ;  /* 0x00000c0001d17983 */ /* 0x000f220000100800 */
[----:B------:R-:W-:Y:S01]  /*1000*/  FADD.FTZ R14, R17, -UR9 ;  /* 0x80000009110e7e21 */ /* 0x000fe20008010000 */
[C---:B------:R-:W-:Y:S01]  /*1010*/  PRMT R213, R181.reuse, 0x7632, R213 ;  /* 0x00007632b5d57816 */ /* 0x040fe200000000d5 */
[----:B------:R-:W-:Y:S01]  /*1020*/  FADD.FTZ R17, R172, -UR9 ;  /* 0x80000009ac117e21 */ /* 0x000fe20008010000 */
[----:B------:R-:W-:Y:S01]  /*1030*/  SHF.L.U32 R216, R181, 0x10, RZ ;  /* 0x00000010b5d87819 */ /* 0x000fe200000006ff */
[----:B------:R-:W-:Y:S01]  /*1040*/  FADD.FTZ R181, R196, -UR9 ;  /* 0x80000009c4b57e21 */ /* 0x000fe20008010000 */
[----:B------:R-:W-:Y:S01]  /*1050*/  SHF.L.U32 R218, R24, 0x10, RZ ;  /* 0x0000001018da7819 */ /* 0x000fe200000006ff */
[----:B------:R-:W-:Y:S01]  /*1060*/  FADD.FTZ R172, R179, -UR9 ;  /* 0x80000009b3ac7e21 */ /* 0x000fe20008010000 */
[----:B------:R-:W-:Y:S01]  /*1070*/  SHF.L.U32 R222, R26, 0x10, RZ ;  /* 0x000000101ade7819 */ /* 0x000fe200000006ff */
[----:B------:R-:W-:Y:S01]  /*1080*/  FADD.FTZ R207, R207, -UR9 ;  /* 0x80000009cfcf7e21 */ /* 0x000fe20008010000 */
[----:B------:R-:W-:Y:S01]  /*1090*/  MOV R196, R183 ;  /* 0x000000b700c47202 */ /* 0x000fe20000000f00 */
[----:B------:R-:W-:Y:S01]  /*10a0*/  FADD.FTZ R13, R16, -UR9 ;  /* 0x80000009100d7e21 */ /* 0x000fe20008010000 */
[----:B------:R-:W-:Y:S01]  /*10b0*/  FADD.FTZ R24, R175, -UR9 ;  /* 0x80000009af187e21 */ /* 0x000fe20008010000 */
[----:B------:R-:W-:Y:S01]  /*10c0*/  FADD.FTZ R26, R177, -UR9 ;  /* 0x80000009b11a7e21 */ /* 0x000fe20008010000 */
[----:B------:R-:W-:Y:S01]  /*10d0*/  FADD.FTZ R179, R190, -UR9 ;  /* 0x80000009beb37e21 */ /* 0x000fe20008010000 */
[----:B------:R-:W-:Y:S01]  /*10e0*/  FADD.FTZ R183, R198, -UR9 ;  /* 0x80000009c6b77e21 */ /* 0x000fe20008010000 */
[----:B------:R-:W-:Y:S01]  /*10f0*/  FADD.FTZ R16, R19, -UR9 ;  /* 0x8000000913107e21 */ /* 0x000fe20008010000 */
[----:B------:R-:W-:Y:S01]  /*1100*/  FADD.FTZ R175, R186, -UR9 ;  /* 0x80000009baaf7e21 */ /* 0x000fe20008010000 */
[----:B------:R-:W-:Y:S01]  /*1110*/  FADD.FTZ R177, R188, -UR9 ;  /* 0x80000009bcb17e21 */ /* 0x000fe20008010000 */
[----:B------:R-:W-:Y:S01]  /*1120*/  MOV R198, R213 ;  /* 0x000000d500c67202 */ /* 0x000fe20000000f00 */
[----:B------:R-:W-:Y:S01]  /*1130*/  FADD.FTZ R19, R174, -UR9 ;  /* 0x80000009ae137e21 */ /* 0x000fe20008010000 */
[----:B------:R-:W-:Y:S01]  /*1140*/  PRMT R190, R169, 0x7632, R190 ;  /* 0x00007632a9be7816 */ /* 0x000fe200000000be */
[----:B------:R-:W-:Y:S01]  /*1150*/  FADD.FTZ R186, R201, -UR9 ;  /* 0x80000009c9ba7e21 */ /* 0x000fe20008010000 */
[----:B------:R-:W-:Y:S01]  /*1160*/  SHF.L.U32 R224, R27, 0x10, RZ ;  /* 0x000000101be07819 */ /* 0x000fe200000006ff */
[----:B------:R-:W-:Y:S01]  /*1170*/  FADD.FTZ R188, R203, -UR9 ;  /* 0x80000009cbbc7e21 */ /* 0x000fe20008010000 */
[----:B------:R-:W-:Y:S01]  /*1180*/  SHF.L.U32 R213, R169, 0x10, RZ ;  /* 0x00000010a9d57819 */ /* 0x000fe200000006ff */
[----:B------:R-:W-:Y:S01]  /*1190*/  FADD.FTZ R27, R178, -UR9 ;  /* 0x80000009b21b7e21 */ /* 0x000fe20008010000 */
[----:B------:R-:W-:Y:S01]  /*11a0*/  FADD.FTZ R174, R185, -UR9 ;  /* 0x80000009b9ae7e21 */ /* 0x000fe20008010000 */
[----:B------:R-:W-:Y:S01]  /*11b0*/  MOV R203, R8 ;  /* 0x0000000800cb7202 */ /* 0x000fe20000000f00 */
[----:B------:R-:W-:Y:S01]  /*11c0*/  FADD.FTZ R169, R20, -UR9 ;  /* 0x8000000914a97e21 */ /* 0x000fe20008010000 */
[C---:B------:R-:W-:Y:S01]  /*11d0*/  PRMT R201, R170.reuse, 0x7632, R201 ;  /* 0x00007632aac97816 */ /* 0x040fe200000000c9 */
[----:B------:R-:W-:Y:S01]  /*11e0*/  FADD.FTZ R178, R189, -UR9 ;  /* 0x80000009bdb27e21 */ /* 0x000fe20008010000 */
[----:B------:R-:W-:Y:S01]  /*11f0*/  SHF.L.U32 R220, R170, 0x10, RZ ;  /* 0x00000010aadc7819 */ /* 0x000fe200000006ff */
[----:B------:R-:W-:Y:S01]  /*1200*/  FADD.FTZ R170, R21, -UR9 ;  /* 0x8000000915aa7e21 */ /* 0x000fe20008010000 */
[----:B------:R-:W-:Y:S01]  /*1210*/  PRMT R156, R171, 0x7632, R156 ;  /* 0x00007632ab9c7816 */ /* 0x000fe2000000009c */
[----:B------:R-:W-:Y:S01]  /*1220*/  FMUL.FTZ R8, R207, UR30 ;  /* 0x0000001ecf087c20 */ /* 0x000fe20008410000 */
[----:B------:R-:W-:Y:S01]  /*1230*/  SHF.L.U32 R223, R171, 0x10, RZ ;  /* 0x00000010abdf7819 */ /* 0x000fe200000006ff */
[----:B------:R-:W-:Y:S01]  /*1240*/  FMUL.FTZ R20, R24, UR30 ;  /* 0x0000001e18147c20 */ /* 0x000fe20008410000 */
[----:B------:R-:W-:Y:S01]  /*1250*/  FADD.FTZ R185, R200, -UR9 ;  /* 0x80000009c8b97e21 */ /* 0x000fe20008010000 */
[----:B------:R-:W-:Y:S01]  /*1260*/  FADD.FTZ R171, R22, -UR9 ;  /* 0x8000000916ab7e21 */ /* 0x000fe20008010000 */
[----:B------:R-:W-:Y:S01]  /*1270*/  MOV R207, R190 ;  /* 0x000000be00cf7202 */ /* 0x000fe20000000f00 */
[----:B------:R-:W-:Y:S01]  /*1280*/  FMUL.FTZ R21, R25, UR30 ;  /* 0x0000001e19157c20 */ /* 0x000fe20008410000 */
[----:B------:R-:W-:Y:S01]  /*1290*/  FMUL.FTZ R24, R172, UR30 ;  /* 0x0000001eac187c20 */ /* 0x000fe20008410000 */
[----:B------:R-:W-:Y:S01]  /*12a0*/  FADD.FTZ R189, R23, -UR9 ;  /* 0x8000000917bd7e21 */ /* 0x000fe20008010000 */
[----:B------:R-:W-:Y:S01]  /*12b0*/  SHF.L.U32 R190, R225, 0x10, RZ ;  /* 0x00000010e1be7819 */ /* 0x000fe200000006ff */
        /* <DEDUP_REMOVED lines=15> */
[----:B------:R-:W-:Y:S01]  /*13b0*/  PRMT R200, R168, 0x7632, R200 ;  /* 0x00007632a8c87816 */ /* 0x000fe200000000c8 */
[----:B------:R-:W-:Y:S01]  /*13c0*/  FMUL.FTZ R186, R170, UR30 ;  /* 0x0000001eaaba7c20 */ /* 0x000fe20008410000 */
[----:B------:R-:W-:Y:S01]  /*13d0*/  FADD.FTZ R169, RZ, R9 ;  /* 0x00000009ffa97221 */ /* 0x000fe20000010000 */
[----:B------:R-:W-:Y:S01]  /*13e0*/  FMUL.FTZ R2, R2, UR30 ;  /* 0x0000001e02027c20 */ /* 0x000fe20008410000 */
[----:B------:R-:W-:Y:S01]  /*13f0*/  FFMA.FTZ R170, R0, R9, RZ ;  /* 0x0000000900aa7223 */ /* 0x000fe200000100ff */
[----:B------:R-:W-:-:S02]  /*1400*/  MOV R225, R200 ;  /* 0x000000c800e17202 */ /* 0x000fc40000000f00 */
[----:B------:R-:W-:Y:S01]  /*1410*/  MOV R200, R199 ;  /* 0x000000c700c87202 */ /* 0x000fe20000000f00 */
[----:B------:R-:W-:Y:S01]  /*1420*/  FFMA.FTZ R105, R2, R190, R105 ;  /* 0x000000be02697223 */ /* 0x000fe20000010069 */
[----:B------:R-:W-:Y:S01]  /*1430*/  MOV R199, R193 ;  /* 0x000000c100c77202 */ /* 0x000fe20000000f00 */
[----:B------:R-:W-:Y:S01]  /*1440*/  FADD.FTZ R29, R29, R190 ;  /* 0x000000be1d1d7221 */ /* 0x000fe20000010000 */
[----:B------:R-:W-:Y:S01]  /*1450*/  SHF.L.U32 R193, R252, 0x10, RZ ;  /* 0x00000010fcc17819 */ /* 0x000fe200000006ff */
[----:B------:R-:W-:Y:S01]  /*1460*/  FMUL.FTZ R4, R4, UR30 ;  /* 0x0000001e04047c20 */ /* 0x000fe20008410000 */
[----:B------:R-:W-:Y:S02]  /*1470*/  MOV R252, R210 ;  /* 0x000000d200fc7202 */ /* 0x000fe40000000f00 */
[----:B------:R-:W-:Y:S02]  /*1480*/  SHF.L.U32 R210, R203, 0x10, RZ ;  /* 0x00000010cbd27819 */ /* 0x000fe400000006ff */
[----:B------:R-:W-:Y:S01]  /*1490*/  MOV R203, R197 ;  /* 0x000000c500cb7202 */ /* 0x000fe20000000f00 */
[-C--:B------:R-:W-:Y:S01]  /*14a0*/  FFMA.FTZ R88, R21, R217.reuse, R88 ;  /* 0x000000d915587223 */ /* 0x080fe20000010058 */
[----:B------:R-:W-:Y:S01]  /*14b0*/  FADD.FTZ R44, R44, R217 ;  /* 0x000000d92c2c7221 */ /* 0x000fe20000010000 */
[----:B-----5:R-:W-:Y:S01]  /*14c0*/  FMUL.FTZ R197, R240, R217 ;  /* 0x000000d9f0c57220 */ /* 0x020fe20000410000 */
[----:B------:R-:W-:Y:S01]  /*14d0*/  FFMA.FTZ R107, R4, R191, R107 ;  /* 0x000000bf046b7223 */ /* 0x000fe2000001006b */
[----:B------:R-:W-:Y:S01]  /*14e0*/  FADD.FTZ R31, R31, R191 ;  /* 0x000000bf1f1f7221 */ /* 0x000fe20000010000 */
[----:B------:R-:W-:Y:S01]  /*14f0*/  SHF.L.U32 R217, R203, 0x10, RZ ;  /* 0x00000010cbd97819 */ /* 0x000fe200000006ff */
[----:B------:R-:W-:Y:S01]  /*1500*/  FADD.FTZ R56, R56, R205 ;  /* 0x000000cd38387221 */ /* 0x000fe20000010000 */
[-C--:B------:R-:W-:Y:S01]  /*1510*/  FFMA.FTZ R76, R177, R205.reuse, R76 ;  /* 0x000000cdb14c7223 */ /* 0x080fe2000001004c */
[----:B------:R-:W-:Y:S01]  /*1520*/  FMUL.FTZ R203, R228, R205 ;  /* 0x000000cde4cb7220 */ /* 0x000fe20000410000 */
[----:B------:R-:W-:Y:S01]  /*1530*/  FMUL.FTZ R23, R27, UR30 ;  /* 0x0000001e1b177c20 */ /* 0x000fe20008410000 */
[----:B------:R-:W-:Y:S01]  /*1540*/  FMUL.FTZ R27, R175, UR30 ;  /* 0x0000001eaf1b7c20 */ /* 0x000fe20008410000 */
[----:B------:R-:W-:Y:S01]  /*1550*/  FMUL.FTZ R175, R179, UR30 ;  /* 0x0000001eb3af7c20 */ /* 0x000fe20008410000 */
[----:B------:R-:W-:Y:S01]  /*1560*/  FMUL.FTZ R179, R183, UR30 ;  /* 0x0000001eb7b37c20 */ /* 0x000fe20008410000 */
[----:B------:R-:W-:Y:S01]  /*1570*/  FMUL.FTZ R183, R187, UR30 ;  /* 0x0000001ebbb77c20 */ /* 0x000fe20008410000 */
[----:B------:R-:W-:Y:S01]  /*1580*/  FFMA.FTZ R90, R23, R216, R90 ;  /* 0x000000d8175a7223 */ /* 0x000fe2000001005a */
[----:B------:R-:W-:Y:S01]  /*1590*/  FADD.FTZ R46, R46, R216 ;  /* 0x000000d82e2e7221 */ /* 0x000fe20000010000 */
[----:B------:R-:W-:Y:S01]  /*15a0*/  FMUL.FTZ R187, R171, UR30 ;  /* 0x0000001eabbb7c20 */ /* 0x000fe20008410000 */
[----:B------:R-:W-:Y:S01]  /*15b0*/  FADD.FTZ R33, R33, R192 ;  /* 0x000000c021217221 */ /* 0x000fe20000010000 */
[----:B------:R-:W-:Y:S01]  /*15c0*/  FFMA.FTZ R101, R6, R192, R101 ;  /* 0x000000c006657223 */ /* 0x000fe20000010065 */
        /* <DEDUP_REMOVED lines=8> */
[----:B------:R-:W-:Y:S01]  /*1650*/  SHF.L.U32 R206, R206, 0x10, RZ ;  /* 0x00000010cece7819 */ /* 0x000fe200000006ff */
[----:B------:R-:W-:Y:S01]  /*1660*/  FMUL.FTZ R16, R16, UR30 ;  /* 0x0000001e10107c20 */ /* 0x000fe20008410000 */
[----:B------:R-:W-:-:S03]  /*1670*/  FMUL.FTZ R15, R15, UR30 ;  /* 0x0000001e0f0f7c20 */ /* 0x000fc60008410000 */
[-C--:B------:R-:W-:Y:S01]  /*1680*/  FFMA.FTZ R99, R16, R206.reuse, R99 ;  /* 0x000000ce10637223 */ /* 0x080fe20000010063 */
[----:B------:R-:W-:Y:S01]  /*1690*/  FADD.FTZ R39, R39, R206 ;  /* 0x000000ce27277221 */ /* 0x000fe20000010000 */
[----:B------:R-:W-:Y:S01]  /*16a0*/  FMUL.FTZ R206, R251, R206 ;  /* 0x000000cefbce7220 */ /* 0x000fe20000410000 */
[----:B------:R-:W-:Y:S01]  /*16b0*/  FMUL.FTZ R18, R18, UR30 ;  /* 0x0000001e12127c20 */ /* 0x000fe20008410000 */
[----:B------:R-:W-:Y:S01]  /*16c0*/  FMUL.FTZ R17, R17, UR30 ;  /* 0x0000001e11117c20 */ /* 0x000fe20008410000 */
[----:B------:R-:W-:Y:S01]  /*16d0*/  SHF.L.U32 R168, R168, 0x10, RZ ;  /* 0x00000010a8a87819 */ /* 0x000fe200000006ff */
[----:B------:R-:W-:-:S04]  /*16e0*/  FMUL.FTZ R19, R19, UR30 ;  /* 0x0000001e13137c20 */ /* 0x000fc80008410000 */
[----:B------:R-:W-:Y:S01]  /*16f0*/  FFMA.FTZ R72, R181, R168, R72 ;  /* 0x000000a8b5487223 */ /* 0x000fe20000010048 */
[----:B------:R-:W-:Y:S01]  /*1700*/  FADD.FTZ R60, R60, R168 ;  /* 0x000000a83c3c7221 */ /* 0x000fe20000010000 */
[----:B------:R-:W-:Y:S01]  /*1710*/  FFMA.FTZ R96, R13, R218, R96 ;  /* 0x000000da0d607223 */ /* 0x000fe20000010060 */
[----:B------:R-:W-:Y:S01]  /*1720*/  FADD.FTZ R36, R36, R218 ;  /* 0x000000da24247221 */ /* 0x000fe20000010000 */
[----:B------:R-:W-:Y:S01]  /*1730*/  FADD.FTZ R48, R48, R215 ;  /* 0x000000d730307221 */ /* 0x000fe20000010000 */
[----:B------:R-:W-:Y:S01]  /*1740*/  FFMA.FTZ R84, R25, R215, R84 ;  /* 0x000000d719547223 */ /* 0x000fe20000010054 */
[-C--:B------:R-:W-:Y:S01]  /*1750*/  FFMA.FTZ R89, R22, R210.reuse, R89 ;  /* 0x000000d216597223 */ /* 0x080fe20000010059 */
[----:B------:R-:W-:Y:S01]  /*1760*/  FADD.FTZ R45, R45, R210 ;  /* 0x000000d22d2d7221 */ /* 0x000fe20000010000 */
[----:B------:R-:W-:Y:S01]  /*1770*/  FADD.FTZ R50, R50, R219 ;  /* 0x000000db32327221 */ /* 0x000fe20000010000 */
[----:B------:R-:W-:Y:S01]  /*1780*/  FFMA.FTZ R86, R27, R219, R86 ;  /* 0x000000db1b567223 */ /* 0x000fe20000010056 */
[----:B------:R-:W-:Y:S01]  /*1790*/  FMUL.FTZ R210, R241, R210 ;  /* 0x000000d2f1d27220 */ /* 0x000fe20000410000 */
[----:B------:R-:W-:Y:S01]  /*17a0*/  FADD.FTZ R57, R57, R217 ;  /* 0x000000d939397221 */ /* 0x000fe20000010000 */
[-C--:B------:R-:W-:Y:S01]  /*17b0*/  FFMA.FTZ R77, R178, R217.reuse, R77 ;  /* 0x000000d9b24d7223 */ /* 0x080fe2000001004d */
[----:B------:R-:W-:Y:S01]  /*17c0*/  FMUL.FTZ R217, R229, R217 ;  /* 0x000000d9e5d97220 */ /* 0x000fe20000410000 */
[----:B------:R-:W-:Y:S01]  /*17d0*/  FADD.FTZ R64, R64, R220 ;  /* 0x000000dc40407221 */ /* 0x000fe20000010000 */
[----:B------:R-:W-:Y:S01]  /*17e0*/  FFMA.FTZ R68, R185, R220, R68 ;  /* 0x000000dcb9447223 */ /* 0x000fe20000010044 */
[----:B--2---:R-:W-:-:S04]  /*17f0*/  FMUL.FTZ R189, R227, R190 ;  /* 0x000000bee3bd7220 */ /* 0x004fc80000410000 */
[----:B------:R-:W-:Y:S01]  /*1800*/  FADD.FTZ R169, R189, R169 ;  /* 0x000000a9bda97221 */ /* 0x000fe20000010000 */
[----:B------:R-:W-:-:S03]  /*1810*/  FFMA.FTZ R170, R2, R189, R170 ;  /* 0x000000bd02aa7223 */ /* 0x000fc600000100aa */
[----:B------:R-:W-:Y:S01]  /*1820*/  FADD.FTZ R169, R10, R169 ;  /* 0x000000a90aa97221 */ /* 0x000fe20000010000 */
[----:B------:R-:W-:Y:S01]  /*1830*/  FFMA.FTZ R170, R3, R10, R170 ;  /* 0x0000000a03aa7223 */ /* 0x000fe200000100aa */
[----:B---3--:R-:W-:-:S04]  /*1840*/  FMUL.FTZ R190, R211, R191 ;  /* 0x000000bfd3be7220 */ /* 0x008fc80000410000 */
[----:B------:R-:W-:Y:S01]  /*1850*/  FADD.FTZ R169, R190, R169 ;  /* 0x000000a9bea97221 */ /* 0x000fe20000010000 */
[----:B------:R-:W-:-:S03]  /*1860*/  FFMA.FTZ R170, R4, R190, R170 ;  /* 0x000000be04aa7223 */ /* 0x000fc600000100aa */
[----:B------:R-:W-:Y:S01]  /*1870*/  FADD.FTZ R205, R11, R169 ;  /* 0x000000a90bcd7221 */ /* 0x000fe20000010000 */
[----:B----4-:R-:W-:Y:S01]  /*1880*/  FMUL.FTZ R191, R208, R192 ;  /* 0x000000c0d0bf7220 */ /* 0x010fe20000410000 */
[----:B------:R-:W-:Y:S01]  /*1890*/  SHF.L.U32 R208, R226, 0x10, RZ ;  /* 0x00000010e2d07819 */ /* 0x000fe200000006ff */
[----:B------:R-:W-:Y:S01]  /*18a0*/  FFMA.FTZ R170, R5, R11, R170 ;  /* 0x0000000b05aa7223 */ /* 0x000fe200000100aa */
[----:B------:R-:W-:Y:S02]  /*18b0*/  MOV R226, R207 ;  /* 0x000000cf00e27202 */ /* 0x000fe40000000f00 */
[----:B------:R-:W-:Y:S01]  /*18c0*/  SHF.L.U32 R207, R202, 0x10, RZ ;  /* 0x00000010cacf7819 */ /* 0x000fe200000006ff */
[----:B------:R-:W-:Y:S01]  /*18d0*/  FADD.FTZ R205, R191, R205 ;  /* 0x000000cdbfcd7221 */ /* 0x000fe20000010000 */
[----:B------:R-:W-:Y:S01]  /*18e0*/  MOV R202, R195 ;  /* 0x000000c300ca7202 */ /* 0x000fe20000000f00 */
[----:B------:R-:W-:Y:S01]  /*18f0*/  FFMA.FTZ R170, R6, R191, R170 ;  /* 0x000000bf06aa7223 */ /* 0x000fe200000100aa */
[----:B------:R-:W-:-:S02]  /*1900*/  MOV R227, R194 ;  /* 0x000000c200e37202 */ /* 0x000fc40000000f00 */
[----:B------:R-:W-:Y:S01]  /*1910*/  SHF.L.U32 R211, R198, 0x10, RZ ;  /* 0x00000010c6d37819 */ /* 0x000fe200000006ff */
[----:B------:R-:W-:Y:S01]  /*1920*/  FMUL.FTZ R198, R242, R216 ;  /* 0x000000d8f2c67220 */ /* 0x000fe20000410000 */
[----:B------:R-:W-:Y:S01]  /*1930*/  SHF.L.U32 R216, R202, 0x10, RZ ;  /* 0x00000010cad87819 */ /* 0x000fe200000006ff */
[----:B------:R-:W-:Y:S01]  /*1940*/  FMUL.FTZ R202, R234, R212 ;  /* 0x000000d4eaca7220 */ /* 0x000fe20000410000 */
[----:B------:R-:W-:Y:S01]  /*1950*/  SHF.L.U32 R171, R227, 0x10, RZ ;  /* 0x00000010e3ab7819 */ /* 0x000fe200000006ff */
[----:B------:R-:W-:Y:S01]  /*1960*/  FADD.FTZ R205, R12, R205 ;  /* 0x000000cd0ccd7221 */ /* 0x000fe20000010000 */
[----:B------:R-:W-:Y:S01]  /*1970*/  FMUL.FTZ R192, R209, R193 ;  /* 0x000000c1d1c07220 */ /* 0x000fe20000410000 */
[----:B------:R-:W-:Y:S01]  /*1980*/  MOV R227, R225 ;  /* 0x000000e100e37202 */ /* 0x000fe20000000f00 */
[----:B------:R-:W-:Y:S01]  /*1990*/  FFMA.FTZ R212, R7, R12, R170 ;  /* 0x0000000c07d47223 */ /* 0x000fe200000100aa */
[----:B------:R-:W-:Y:S01]  /*19a0*/  MOV R225, R201 ;  /* 0x000000c900e17202 */ /* 0x000fe20000000f00 */
[----:B------:R-:W-:Y:S01]  /*19b0*/  FMUL.FTZ R201, R232, R214 ;  /* 0x000000d6e8c97220 */ /* 0x000fe20000410000 */
        /* <DEDUP_REMOVED lines=8> */
[----:B------:R-:W-:-:S02]  /*1a40*/  FMUL.FTZ R194, R250, R221 ;  /* 0x000000ddfac27220 */ /* 0x000fc40000410000 */
[----:B------:R-:W-:Y:S01]  /*1a50*/  FADD.FTZ R208, R205, R208 ;  /* 0x000000d0cdd07221 */ /* 0x000fe20000010000 */
[----:B------:R-:W-:-:S03]  /*1a60*/  FFMA.FTZ R212, R14, R205, R212 ;  /* 0x000000cd0ed47223 */ /* 0x000fc600000100d4 */
[----:B------:R-:W-:Y:S01]  /*1a70*/  FADD.FTZ R208, R194, R208 ;  /* 0x000000d0c2d07221 */ /* 0x000fe20000010000 */
[----:B------:R-:W-:Y:S01]  /*1a80*/  FFMA.FTZ R212, R15, R194, R212 ;  /* 0x000000c20fd47223 */ /* 0x000fe200000100d4 */
[----:B------:R-:W-:Y:S02]  /*1a90*/  FMUL.FTZ R195, R244, R222 ;  /* 0x000000def4c37220 */ /* 0x000fe40000410000 */
        /* <DEDUP_REMOVED lines=17> */
[----:B------:R-:W-:-:S02]  /*1bb0*/  SHF.L.U32 R218, R252, 0x10, RZ ;  /* 0x00000010fcda7819 */ /* 0x000fc400000006ff */
[----:B------:R-:W-:Y:S01]  /*1bc0*/  FADD.FTZ R214, R209, R214 ;  /* 0x000000d6d1d67221 */ /* 0x000fe20000010000 */
[----:B------:R-:W-:Y:S01]  /*1bd0*/  MOV R252, R199 ;  /* 0x000000c700fc7202 */ /* 0x000fe20000000f00 */
[----:B------:R-:W-:Y:S01]  /*1be0*/  FFMA.FTZ R212, R20, R209, R212 ;  /* 0x000000d114d47223 */ /* 0x000fe200000100d4 */
[----:B------:R-:W-:Y:S01]  /*1bf0*/  FMUL.FTZ R199, R236, R215 ;  /* 0x000000d7ecc77220 */ /* 0x000fe20000410000 */
[----:B------:R-:W-:Y:S01]  /*1c00*/  SHF.L.U32 R215, R200, 0x10, RZ ;  /* 0x00000010c8d77819 */ /* 0x000fe200000006ff */
[----:B------:R-:W-:Y:S01]  /*1c10*/  FMUL.FTZ R200, R238, R219 ;  /* 0x000000dbeec87220 */ /* 0x000fe20000410000 */
[----:B------:R-:W-:Y:S01]  /*1c20*/  FADD.FTZ R214, R197, R214 ;  /* 0x000000d6c5d67221 */ /* 0x000fe20000010000 */
[----:B------:R-:W-:-:S03]  /*1c30*/  FFMA.FTZ R219, R21, R197, R212 ;  /* 0x000000c515db7223 */ /* 0x000fc600000100d4 */
[----:B------:R-:W-:Y:S01]  /*1c40*/  FADD.FTZ R212, R210, R214 ;  /* 0x000000d6d2d47221 */ /* 0x000fe20000010000 */
[----:B------:R-:W-:Y:S01]  /*1c50*/  FFMA.FTZ R214, R22, R210, R219 ;  /* 0x000000d216d67223 */ /* 0x000fe200000100db */
[-C--:B------:R-:W-:Y:S01]  /*1c60*/  FFMA.FTZ R91, R24, R211.reuse, R91 ;  /* 0x000000d3185b7223 */ /* 0x080fe2000001005b */
[----:B------:R-:W-:Y:S01]  /*1c70*/  FADD.FTZ R47, R47, R211 ;  /* 0x000000d32f2f7221 */ /* 0x000fe20000010000 */
[----:B------:R-:W-:Y:S01]  /*1c80*/  FMUL.FTZ R211, R243, R211 ;  /* 0x000000d3f3d37220 */ /* 0x000fe20000410000 */
[----:B------:R-:W-:Y:S01]  /*1c90*/  FADD.FTZ R212, R198, R212 ;  /* 0x000000d4c6d47221 */ /* 0x000fe20000010000 */
[----:B------:R-:W-:-:S03]  /*1ca0*/  FFMA.FTZ R219, R23, R198, R214 ;  /* 0x000000c617db7223 */ /* 0x000fc600000100d6 */
[----:B------:R-:W-:Y:S01]  /*1cb0*/  FADD.FTZ R214, R211, R212 ;  /* 0x000000d4d3d67221 */ /* 0x000fe20000010000 */
[----:B------:R-:W-:Y:S01]  /*1cc0*/  FFMA.FTZ R219, R24, R211, R219 ;  /* 0x000000d318db7223 */ /* 0x000fe200000100db */
[-C--:B------:R-:W-:Y:S02]  /*1cd0*/  FMUL.FTZ R212, R237, R218.reuse ;  /* 0x000000daedd47220 */ /* 0x080fe40000410000 */
[----:B------:R-:W-:Y:S01]  /*1ce0*/  FADD.FTZ R214, R199, R214 ;  /* 0x000000d6c7d67221 */ /* 0x000fe20000010000 */
[----:B------:R-:W-:Y:S01]  /*1cf0*/  FFMA.FTZ R219, R25, R199, R219 ;  /* 0x000000c719db7223 */ /* 0x000fe200000100db */
        /* <DEDUP_REMOVED lines=15> */
[----:B------:R-:W-:Y:S01]  /*1df0*/  FFMA.FTZ R218, R173, R201, R219 ;  /* 0x000000c9adda7223 */ /* 0x000fe200000100db */
[----:B------:R-:W-:-:S03]  /*1e00*/  FFMA.FTZ R83, R176, R216, R83 ;  /* 0x000000d8b0537223 */ /* 0x000fc60000010053 */
[----:B------:R-:W-:Y:S01]  /*1e10*/  FFMA.FTZ R218, R174, R215, R218 ;  /* 0x000000d7aeda7223 */ /* 0x000fe200000100da */
[----:B------:R-:W-:Y:S01]  /*1e20*/  FADD.FTZ R55, R55, R216 ;  /* 0x000000d837377221 */ /* 0x000fe20000010000 */
[----:B------:R-:W-:Y:S02]  /*1e30*/  FMUL.FTZ R216, R235, R216 ;  /* 0x000000d8ebd87220 */ /* 0x000fe40000410000 */
[----:B------:R-:W-:-:S04]  /*1e40*/  FFMA.FTZ R218, R175, R202, R218 ;  /* 0x000000caafda7223 */ /* 0x000fc800000100da */
[----:B------:R-:W-:Y:S01]  /*1e50*/  FFMA.FTZ R218, R176, R216, R218 ;  /* 0x000000d8b0da7223 */ /* 0x000fe200000100da */
[----:B------:R-:W-:-:S03]  /*1e60*/  SHF.L.U32 R169, R252, 0x10, RZ ;  /* 0x00000010fca97819 */ /* 0x000fc600000006ff */
[----:B------:R-:W-:Y:S01]  /*1e70*/  FFMA.FTZ R219, R177, R203, R218 ;  /* 0x000000cbb1db7223 */ /* 0x000fe200000100da */
[----:B------:R-:W-:Y:S01]  /*1e80*/  FMUL.FTZ R218, R112, R220 ;  /* 0x000000dc70da7220 */ /* 0x000fe20000410000 */
[----:B------:R-:W-:Y:S01]  /*1e90*/  FADD.FTZ R59, R59, R169 ;  /* 0x000000a93b3b7221 */ /* 0x000fe20000010000 */
[----:B------:R-:W-:Y:S01]  /*1ea0*/  FFMA.FTZ R79, R180, R169, R79 ;  /* 0x000000a9b44f7223 */ /* 0x000fe2000001004f */
[----:B------:R-:W-:Y:S01]  /*1eb0*/  FFMA.FTZ R220, R178, R217, R219 ;  /* 0x000000d9b2dc7223 */ /* 0x000fe200000100db */
[----:B------:R-:W-:Y:S01]  /*1ec0*/  FMUL.FTZ R219, R231, R169 ;  /* 0x000000a9e7db7220 */ /* 0x000fe20000410000 */
[----:B------:R-:W-:Y:S02]  /*1ed0*/  SHF.L.U32 R169, R156, 0x10, RZ ;  /* 0x000000109ca97819 */ /* 0x000fe400000006ff */
[----:B------:R0:W5:Y:S01]  /*1ee0*/  LDL.LU R156, [R1+0x20] ;  /* 0x00002000019c7983 */ /* 0x0001620000300800 */
[----:B------:R-:W-:-:S04]  /*1ef0*/  FADD.FTZ R171, R171, R215 ;  /* 0x000000d7abab7221 */ /* 0x000fc80000010000 */
[----:B------:R-:W-:-:S04]  /*1f00*/  FADD.FTZ R171, R171, R202 ;  /* 0x000000caabab7221 */ /* 0x000fc80000010000 */
[----:B------:R-:W-:Y:S01]  /*1f10*/  FADD.FTZ R171, R171, R216 ;  /* 0x000000d8abab7221 */ /* 0x000fe20000010000 */
[----:B------:R-:W-:-:S03]  /*1f20*/  FADD.FTZ R58, R58, R204 ;  /* 0x000000cc3a3a7221 */ /* 0x000fc60000010000 */
[----:B------:R-:W-:Y:S01]  /*1f30*/  FADD.FTZ R171, R171, R203 ;  /* 0x000000cbabab7221 */ /* 0x000fe20000010000 */
[-C--:B------:R-:W-:Y:S01]  /*1f40*/  FFMA.FTZ R78, R179, R204.reuse, R78 ;  /* 0x000000ccb34e7223 */ /* 0x080fe2000001004e */
[----:B------:R-:W-:Y:S02]  /*1f50*/  FMUL.FTZ R204, R230, R204 ;  /* 0x000000cce6cc7220 */ /* 0x000fe40000410000 */
[----:B------:R-:W-:Y:S01]  /*1f60*/  FADD.FTZ R171, R171, R217 ;  /* 0x000000d9abab7221 */ /* 0x000fe20000010000 */
[----:B------:R-:W-:Y:S01]  /*1f70*/  SHF.L.U32 R170, R227, 0x10, RZ ;  /* 0x00000010e3aa7819 */ /* 0x000fe200000006ff */
[----:B------:R-:W-:Y:S02]  /*1f80*/  FFMA.FTZ R220, R179, R204, R220 ;  /* 0x000000ccb3dc7223 */ /* 0x000fe400000100dc */
[----:B------:R-:W-:Y:S01]  /*1f90*/  FADD.FTZ R171, R171, R204 ;  /* 0x000000ccabab7221 */ /* 0x000fe20000010000 */
[----:B------:R-:W-:Y:S01]  /*1fa0*/  FFMA.FTZ R98, R15, R221, R98 ;  /* 0x000000dd0f627223 */ /* 0x000fe20000010062 */
[----:B------:R-:W-:Y:S01]  /*1fb0*/  FADD.FTZ R38, R38, R221 ;  /* 0x000000dd26267221 */ /* 0x000fe20000010000 */
[----:B------:R-:W-:Y:S01]  /*1fc0*/  FFMA.FTZ R221, R180, R219, R220 ;  /* 0x000000dbb4dd7223 */ /* 0x000fe200000100dc */
[----:B------:R-:W-:Y:S01]  /*1fd0*/  FADD.FTZ R171, R171, R219 ;  /* 0x000000dbabab7221 */ /* 0x000fe20000010000 */
[-C--:B------:R-:W-:Y:S01]  /*1fe0*/  FFMA.FTZ R73, R182, R170.reuse, R73 ;  /* 0x000000aab6497223 */ /* 0x080fe20000010049 */
[----:B------:R-:W-:Y:S01]  /*1ff0*/  FADD.FTZ R61, R61, R170 ;  /* 0x000000aa3d3d7221 */ /* 0x000fe20000010000 */
[----:B------:R-:W-:Y:S01]  /*2000*/  FMUL.FTZ R220, R109, R170 ;  /* 0x000000aa6ddc7220 */ /* 0x000fe20000410000 */
[----:B------:R-:W-:Y:S01]  /*2010*/  FADD.FTZ R170, R171, R208 ;  /* 0x000000d0abaa7221 */ /* 0x000fe20000010000 */
[----:B------:R-:W-:Y:S01]  /*2020*/  FFMA.FTZ R171, R181, R208, R221 ;  /* 0x000000d0b5ab7223 */ /* 0x000fe200000100dd */
[----:B------:R-:W-:Y:S01]  /*2030*/  SHF.L.U32 R168, R226, 0x10, RZ ;  /* 0x00000010e2a87819 */ /* 0x000fe200000006ff */
[-C--:B------:R-:W-:Y:S01]  /*2040*/  FFMA.FTZ R74, R183, R213.reuse, R74 ;  /* 0x000000d5b74a7223 */ /* 0x080fe2000001004a */
[----:B------:R-:W-:Y:S01]  /*2050*/  FADD.FTZ R62, R62, R213 ;  /* 0x000000d53e3e7221 */ /* 0x000fe20000010000 */
        /* <DEDUP_REMOVED lines=12> */
[----:B------:R-:W-:-:S03]  /*2120*/  FFMA.FTZ R170, R184, R221, R170 ;  /* 0x000000ddb8aa7223 */ /* 0x000fc600000100aa */
        /* <DEDUP_REMOVED lines=19> */
[----:B0-----:R-:W-:Y:S06]  /*2260*/  BRA `(.L_x_8014) ;  /* 0x0000000000747947 */ /* 0x001fec0003800000 */
.L_x_8013:
        /* <DEDUP_REMOVED lines=17> */
[----:B------:R-:W-:-:S04]  /*2380*/  IMAD.WIDE.U32 R136, R137, 0x20, R152 ;  /* 0x0000002089887825 */ /* 0x000fc800078e0098 */
[--C-:B------:R-:W-:Y:S01]  /*2390*/  IMAD.WIDE.U32 R144, R145, 0x20, R152.reuse ;  /* 0x0000002091907825 */ /* 0x100fe200078e0098 */
[----:B------:R0:W5:Y:S03]  /*23a0*/  LDG.E.128 R132, desc[UR18][R136.64] ;  /* 0x0000001288847981 */ /* 0x000166000c1e1d00 */
[----:B------:R-:W-:Y:S01]  /*23b0*/  IMAD.WIDE.U32 R152, R117, 0x20, R152 ;  /* 0x0000002075987825 */ /* 0x000fe200078e0098 */
[----:B------:R0:W5:Y:S04]  /*23c0*/  LDG.E.128 R140, desc[UR18][R144.64] ;  /* 0x00000012908c7981 */ /* 0x000168000c1e1d00 */
[----:B------:R0:W5:Y:S04]  /*23d0*/  LDG.E.128 R116, desc[UR18][R120.64] ;  /* 0x0000001278747981 */ /* 0x000168000c1e1d00 */
[----:B------:R0:W5:Y:S04]  /*23e0*/  LDG.E.128 R148, desc[UR18][R152.64] ;  /* 0x0000001298947981 */ /* 0x000168000c1e1d00 */
[----:B------:R-:W5:Y:S04]  /*23f0*/  LDG.E.128 R128, desc[UR18][R128.64+0x10] ;  /* 0x0000101280807981 */ /* 0x000f68000c1e1d00 */
[----:B------:R-:W5:Y:S04]  /*2400*/  LDG.E.128 R120, desc[UR18][R120.64+0x10] ;  /* 0x0000101278787981 */ /* 0x000f68000c1e1d00 */
[----:B------:R-:W5:Y:S04]  /*2410*/  LDG.E.128 R136, desc[UR18][R136.64+0x10] ;  /* 0x0000101288887981 */ /* 0x000f68000c1e1d00 */
[----:B------:R-:W5:Y:S04]  /*2420*/  LDG.E.128 R144, desc[UR18][R144.64+0x10] ;  /* 0x0000101290907981 */ /* 0x000f68000c1e1d00 */
[----:B0-----:R-:W5:Y:S02]  /*2430*/  LDG.E.128 R152, desc[UR18][R152.64+0x10] ;  /* 0x0000101298987981 */ /* 0x001f64000c1e1d00 */
.L_x_8014:
[----:B------:R-:W0:Y:S01]  /*2440*/  SHFL.DOWN PT, R171, R168, 0x10, 0x1f ;  /* 0x0a001f00a8ab7f89 */ /* 0x000e2200000e0000 */
        /* <DEDUP_REMOVED lines=31> */
.L_x_8016:
[----:B------:R-:W-:Y:S05]  /*2640*/  BSYNC.RECONVERGENT B0 ;  /* 0x0000000000007941 */ /* 0x000fea0003800200 */
.L_x_8015:
[----:B------:R-:W1:Y:S08]  /*2650*/  S2UR UR10, SR_CgaCtaId ;  /* 0x00000000000a79c3 */ /* 0x000e700000008800 */
[----:B------:R-:W-:Y:S01]  /*2660*/  BAR.SYNC.DEFER_BLOCKING 0x0 ;  /* 0x0000000000007b1d */ /* 0x000fe20000010000 */
[----:B------:R-:W-:Y:S01]  /*2670*/  UISETP.GE.AND UP3, UPT, UR17, 0x1, UPT ;  /* 0x000000011100788c */ /* 0x000fe2000bf66270 */
[----:B------:R-:W-:Y:S01]  /*2680*/  ISETP.NE.AND P1, PT, RZ, UR28, PT ;  /* 0x0000001cff007c0c */ /* 0x000fe2000bf25270 */
[----:B------:R-:W-:-:S02]  /*2690*/  UIMAD UR11, UR8, UR27, URZ ;  /* 0x0000001b080b72a4 */ /* 0x000fc4000f8e02ff */
[----:B------:R-:W-:Y:S01]  /*26a0*/  UISETP.NE.U32.AND UP0, UPT, UR4, URZ, UPT ;  /* 0x000000ff0400728c */ /* 0x000fe2000bf05070 */
[----:B------:R-:W-:Y:S01]  /*26b0*/  UMOV UR9, 0x400 ;  /* 0x0000040000097882 */ /* 0x000fe20000000000 */
[----:B------:R-:W-:Y:S01]  /*26c0*/  USHF.R.S32.HI UR16, URZ, 0x1f, UR11 ;  /* 0x0000001fff107899 */ /* 0x000fe2000801140b */
[----:B------:R-:W-:Y:S01]  /*26d0*/  PLOP3.LUT P2, PT, PT, PT, UP3, 0x80, 0x8 ;  /* 0x000000000008781c */ /* 0x000fe20003f4f038 */
[----:B------:R-:W-:Y:S02]  /*26e0*/  UISETP.NE.AND.EX UP0, UPT, UR5, URZ, UPT, UP0 ;  /* 0x000000ff0500728c */ /* 0x000fe4000bf05300 */
[----:B------:R-:W-:Y:S02]  /*26f0*/  ULEA.HI UR16, UR16, UR11, URZ, 0x3 ;  /* 0x0000000b10107291 */ /* 0x000fe4000f8f18ff */
        /* <DEDUP_REMOVED lines=19> */
[----:B------:R-:W-:Y:S01]  /*2830*/  MOV R171, UR16 ;  /* 0x0000001000ab7c02 */ /* 0x000fe20008000f00 */
[----:B------:R-:W-:Y:S02]  /*2840*/  HFMA2 R170, -RZ, RZ, 0, 0 ;  /* 0x00000000ffaa7431 */ /* 0x000fe400000001ff */
[----:B------:R-:W-:Y:S01]  /*2850*/  FMUL.FTZ R168, R168, UR29 ;  /* 0x0000001da8a87c20 */ /* 0x000fe20008410000 */
[----:B------:R-:W-:Y:S01]  /*2860*/  FMUL.FTZ R169, R169, UR29 ;  /* 0x0000001da9a97c20 */ /* 0x000fe20008410000 */
[----:B------:R-:W-:-:S03]  /*2870*/  LEA.HI.SX32 R171, R171, R227, 0x1d ;  /* 0x000000e3abab7211 */ /* 0x000fc600078feaff */
[----:B------:R-:W-:Y:S02]  /*2880*/  FSEL R168, R168, RZ, !P1 ;  /* 0x000000ffa8a87208 */ /* 0x000fe40004800000 */
[----:B------:R-:W-:Y:S02]  /*2890*/  R2UR UR32, R169 ;  /* 0x00000000a92072ca */ /* 0x000fe400000e0000 */
[----:B------:R-:W-:Y:S02]  /*28a0*/  R2UR UR17, R168 ;  /* 0x00000000a81172ca */ /* 0x000fe400000e0000 */
[----:B------:R-:W-:-:S04]  /*28b0*/  MOV R168, UR10 ;  /* 0x0000000a00a87c02 */ /* 0x000fc80008000f00 */
[----:B------:R-:W-:Y:S01]  /*28c0*/  @P2 LEA.HI.SX32 R170, R168, R227, 0x1d ;  /* 0x000000e3a8aa2211 */ /* 0x000fe200078feaff */
[----:B------:R-:W-:Y:S08]  /*28d0*/  BRA.U UP0, `(.L_x_8017) ;  /* 0x0000000d00207547 */ /* 0x000ff0000b800000 */
[----:B------:R-:W-:-:S04]  /*28e0*/  UISETP.NE.U32.AND UP0, UPT, UR6, URZ, UPT ;  /* 0x000000ff0600728c */ /* 0x000fc8000bf05070 */
[----:B------:R-:W-:-:S09]  /*28f0*/  UISETP.NE.AND.EX UP0, UPT, UR7, URZ, UPT, UP0 ;  /* 0x000000ff0700728c */ /* 0x000fd2000bf05300 */
[----:B------:R-:W-:Y:S05]  /*2900*/  BRA.U UP0, `(.L_x_8018) ;  /* 0x0000000500447547 */ /* 0x000fea000b800000 */
[----:B------:R-:W-:Y:S05]  /*2910*/  BRA.U !UP3, `(.L_x_8019) ;  /* 0x000000010b247547 */ /* 0x000fea000b800000 */
[----:B------:R-:W-:Y:S02]  /*2920*/  MOV R168, UR32 ;  /* 0x0000002000a87c02 */ /* 0x000fe40008000f00 */
[----:B------:R-:W-:-:S03]  /*2930*/  ISETP.LT.AND P1, PT, RZ, UR31, PT ;  /* 0x0000001fff007c0c */ /* 0x000fc6000bf21270 */
[----:B------:R-:W-:-:S04]  /*2940*/  FFMA.FTZ R168, R0, R168, UR17 ;  /* 0x0000001100a87e23 */ /* 0x000fc800080100a8 */
[----:B------:R-:W-:-:S04]  /*2950*/  FADD.FTZ R168, R9, -R168 ;  /* 0x800000a809a87221 */ /* 0x000fc80000010000 */
[----:B------:R-:W-:-:S05]  /*2960*/  FMUL.FTZ R168, R168, UR30 ;  /* 0x0000001ea8a87c20 */ /* 0x000fca0008410000 */
[----:B------:R-:W-:-:S05]  /*2970*/  FSEL R168, R168, RZ, P1 ;  /* 0x000000ffa8a87208 */ /* 0x000fca0000800000 */
[----:B------:R-:W-:-:S05]  /*2980*/  FMUL.FTZ R168, R168, UR26 ;  /* 0x0000001aa8a87c20 */ /* 0x000fca0008410000 */
[----:B------:R-:W-:-:S04]  /*2990*/  F2FP.BF16.F32.PACK_AB R168, RZ, R168 ;  /* 0x000000a8ffa8723e */ /* 0x000fc800000010ff */
[----:B------:R-:W-:-:S07]  /*29a0*/  PRMT R160, R168, 0x7610, R160 ;  /* 0x00007610a8a07816 */ /* 0x000fce00000000a0 */
.L_x_8019:
        /* <DEDUP_REMOVED lines=10> */
.L_x_8020:
        /* <DEDUP_REMOVED lines=10> */
.L_x_8021:
        /* <DEDUP_REMOVED lines=10> */
.L_x_8022:
        /* <DEDUP_REMOVED lines=10> */
.L_x_8023:
        /* <DEDUP_REMOVED lines=10> */
.L_x_8024:
        /* <DEDUP_REMOVED lines=10> */
.L_x_8025:
        /* <DEDUP_REMOVED lines=9> */
[----:B------:R-:W-:Y:S01]  /*2e00*/  PRMT R163, R163, 0x5410, R168 ;  /* 0x00005410a3a37816 */ /* 0x000fe200000000a8 */
[----:B------:R-:W-:Y:S06]  /*2e10*/  BRA `(.L_x_8026) ;  /* 0x0000001000287947 */ /* 0x000fec0003800000 */
.L_x_8018:
        /* <DEDUP_REMOVED lines=8> */
[----:B------:R-:W-:Y:S01]  /*2ea0*/  MOV R157, UR32 ;  /* 0x00000020009d7c02 */ /* 0x000fe20008000f00 */
[----:B------:R-:W-:Y:S01]  /*2eb0*/  FFMA.FTZ R159, R4, R159, UR17 ;  /* 0x00000011049f7e23 */ /* 0x000fe2000801009f */
[----:B-----5:R-:W-:Y:S01]  /*2ec0*/  MOV R156, UR32 ;  /* 0x00000020009c7c02 */ /* 0x020fe20008000f00 */
        /* <DEDUP_REMOVED lines=40> */
.L_x_8027:
        /* <DEDUP_REMOVED lines=10> */
.L_x_8028:
        /* <DEDUP_REMOVED lines=10> */
.L_x_8029:
        /* <DEDUP_REMOVED lines=10> */
.L_x_8030:
        /* <DEDUP_REMOVED lines=10> */
.L_x_8031:
        /* <DEDUP_REMOVED lines=10> */
.L_x_8032:
        /* <DEDUP_REMOVED lines=10> */
.L_x_8033:
[----:B------:R-:W-:Y:S05]  /*3510*/  BRA.U !UP3, `(.L_x_8026) ;  /* 0x000000090b687547 */ /* 0x000fea000b800000 */
[----:B------:R-:W-:-:S05]  /*3520*/  FMUL.FTZ R168, R167, UR26 ;  /* 0x0000001aa7a87c20 */ /* 0x000fca0008410000 */
[----:B------:R-:W-:-:S04]  /*3530*/  F2FP.BF16.F32.PACK_AB R168, RZ, R168 ;  /* 0x000000a8ffa8723e */ /* 0x000fc800000010ff */
[----:B------:R-:W-:Y:S01]  /*3540*/  PRMT R163, R163, 0x5410, R168 ;  /* 0x00005410a3a37816 */ /* 0x000fe200000000a8 */
[----:B------:R-:W-:Y:S06]  /*3550*/  BRA `(.L_x_8026) ;  /* 0x0000000800587947 */ /* 0x000fec0003800000 */
.L_x_8017:
[----:B------:R-:W-:-:S04]  /*3560*/  UISETP.NE.U32.AND UP0, UPT, UR6, URZ, UPT ;  /* 0x000000ff0600728c */ /* 0x000fc8000bf05070 */
[----:B------:R-:W-:-:S09]  /*3570*/  UISETP.NE.AND.EX UP0, UPT, UR7, URZ, UPT, UP0 ;  /* 0x000000ff0700728c */ /* 0x000fd2000bf05300 */
[----:B------:R-:W-:Y:S05]  /*3580*/  BRA.U UP0, `(.L_x_8034) ;  /* 0x0000000500287547 */ /* 0x000fea000b800000 */
[----:B------:R-:W-:Y:S01]  /*3590*/  PLOP3.LUT P1, PT, PT, PT, UP2, 0x80, 0x8 ;  /* 0x000000000008781c */ /* 0x000fe20003f2f028 */
[----:B------:R-:W0:Y:S01]  /*35a0*/  @UP3 LDCU UR9, c[0x0][0x40c] ;  /* 0x00008180ff0937ac */ /* 0x000e220008000800 */
[----:B------:R-:W-:Y:S02]  /*35b0*/  MOV R168, UR32 ;  /* 0x0000002000a87c02 */ /* 0x000fe40008000f00 */
[----:B-----5:R-:W-:-:S09]  /*35c0*/  MOV R169, R116 ;  /* 0x0000007400a97202 */ /* 0x020fd20000000f00 */
[----:B------:R-:W-:-:S04]  /*35d0*/  @P1 FFMA.FTZ R168, R0, R168, UR17 ;  /* 0x0000001100a81e23 */ /* 0x000fc800080100a8 */
[----:B------:R-:W-:-:S04]  /*35e0*/  @P1 FADD.FTZ R168, R9, -R168 ;  /* 0x800000a809a81221 */ /* 0x000fc80000010000 */
[----:B------:R-:W-:-:S04]  /*35f0*/  @P1 FFMA.FTZ R169, R168, UR30, R116 ;  /* 0x0000001ea8a91c23 */ /* 0x000fc80008010074 */
[----:B0-----:R-:W-:Y:S01]  /*3600*/  @P2 FMUL.FTZ R168, R169, UR9 ;  /* 0x00000009a9a82c20 */ /* 0x001fe20008410000 */
[----:B------:R-:W0:Y:S01]  /*3610*/  @UP3 LDCU UR9, c[0x0][0x40c] ;  /* 0x00008180ff0937ac */ /* 0x000e220008000800 */
[----:B------:R-:W-:-:S03]  /*3620*/  MOV R169, R117 ;  /* 0x0000007500a97202 */ /* 0x000fc60000000f00 */
[----:B------:R-:W-:-:S04]  /*3630*/  @P2 F2FP.BF16.F32.PACK_AB R168, RZ, R168 ;  /* 0x000000a8ffa8223e */ /* 0x000fc800000010ff */
[----:B------:R-:W-:Y:S02]  /*3640*/  @P2 PRMT R160, R168, 0x7610, R160 ;  /* 0x00007610a8a02816 */ /* 0x000fe400000000a0 */
[----:B------:R-:W-:-:S05]  /*3650*/  MOV R168, UR32 ;  /* 0x0000002000a87c02 */ /* 0x000fca0008000f00 */
        /* <DEDUP_REMOVED lines=48> */
[----:B0-----:R-:W-:-:S05]  /*3960*/  @P2 FMUL.FTZ R168, R169, UR9 ;  /* 0x00000009a9a82c20 */ /* 0x001fca0008410000 */
[----:B------:R-:W-:-:S04]  /*3970*/  @P2 F2FP.BF16.F32.PACK_AB R168, RZ, R168 ;  /* 0x000000a8ffa8223e */ /* 0x000fc800000010ff */
[----:B------:R-:W-:Y:S01]  /*3980*/  @P2 PRMT R163, R168, 0x7610, R163 ;  /* 0x00007610a8a32816 */ /* 0x000fe200000000a3 */
[----:B------:R-:W-:Y:S06]  /*3990*/  BRA.U !UP3, `(.L_x_8026) ;  /* 0x000000050b487547 */ /* 0x000fec000b800000 */
[----:B------:R-:W-:Y:S02]  /*39a0*/  MOV R168, UR32 ;  /* 0x0000002000a87c02 */ /* 0x000fe40008000f00 */
[----:B------:R-:W-:-:S03]  /*39b0*/  MOV R169, R123 ;  /* 0x0000007b00a97202 */ /* 0x000fc60000000f00 */
[----:B------:R-:W-:-:S04]  /*39c0*/  @P1 FFMA.FTZ R168, R8, R168, UR17 ;  /* 0x0000001108a81e23 */ /* 0x000fc800080100a8 */
[----:B------:R-:W-:-:S04]  /*39d0*/  @P1 FADD.FTZ R168, R192, -R168 ;  /* 0x800000a8c0a81221 */ /* 0x000fc80000010000 */
[----:B------:R-:W-:-:S04]  /*39e0*/  @P1 FFMA.FTZ R169, R168, UR30, R123 ;  /* 0x0000001ea8a91c23 */ /* 0x000fc8000801007b */
[----:B------:R-:W-:-:S05]  /*39f0*/  FMUL.FTZ R168, R169, UR26 ;  /* 0x0000001aa9a87c20 */ /* 0x000fca0008410000 */
[----:B------:R-:W-:-:S04]  /*3a00*/  F2FP.BF16.F32.PACK_AB R168, RZ, R168 ;  /* 0x000000a8ffa8723e */ /* 0x000fc800000010ff */
[----:B------:R-:W-:Y:S01]  /*3a10*/  PRMT R163, R163, 0x5410, R168 ;  /* 0x00005410a3a37816 */ /* 0x000fe200000000a8 */
[----:B------:R-:W-:Y:S06]  /*3a20*/  BRA `(.L_x_8026) ;  /* 0x0000000400247947 */ /* 0x000fec0003800000 */
.L_x_8034:
[----:B------:R-:W-:Y:S01]  /*3a30*/  PLOP3.LUT P1, PT, PT, PT, UP2, 0x80, 0x8 ;  /* 0x000000000008781c */ /* 0x000fe20003f2f028 */
[----:B------:R-:W0:Y:S01]  /*3a40*/  @UP3 LDCU UR9, c[0x0][0x40c] ;  /* 0x00008180ff0937ac */ /* 0x000e220008000800 */
[----:B------:R-:W-:Y:S02]  /*3a50*/  MOV R157, UR32 ;  /* 0x00000020009d7c02 */ /* 0x000fe40008000f00 */
[----:B------:R-:W-:Y:S01]  /*3a60*/  MOV R164, UR32 ;  /* 0x0000002000a47c02 */ /* 0x000fe20008000f00 */
[----:B------:R-:W1:Y:S01]  /*3a70*/  @UP3 LDCU UR11, c[0x0][0x40c] ;  /* 0x00008180ff0b37ac */ /* 0x000e620008000800 */
[----:B------:R-:W-:Y:S01]  /*3a80*/  MOV R166, UR32 ;  /* 0x0000002000a67c02 */ /* 0x000fe20008000f00 */
[----:B------:R-:W3:Y:S06]  /*3a90*/  @UP3 LDCU UR10, c[0x0][0x40c] ;  /* 0x00008180ff0a37ac */ /* 0x000eec0008000800 */
[----:B-----5:R-:W-:Y:S01]  /*3aa0*/  @P1 FFMA.FTZ R156, R0, R157, UR17 ;  /* 0x00000011009c1e23 */ /* 0x020fe2000801009d */
[----:B------:R-:W-:Y:S01]  /*3ab0*/  @P1 FFMA.FTZ R159, R3, R164, UR17 ;  /* 0x00000011039f1e23 */ /* 0x000fe200080100a4 */
[----:B------:R-:W4:Y:S01]  /*3ac0*/  @UP3 LDCU UR16, c[0x0][0x40c] ;  /* 0x00008180ff1037ac */ /* 0x000f220008000800 */
[----:B------:R-:W-:Y:S01]  /*3ad0*/  @P1 FFMA.FTZ R166, R4, R166, UR17 ;  /* 0x0000001104a61e23 */ /* 0x000fe200080100a6 */
[----:B------:R-:W-:Y:S01]  /*3ae0*/  @P1 FADD.FTZ R157, R9, -R156 ;  /* 0x8000009c099d1221 */ /* 0x000fe20000010000 */
[----:B------:R-:W-:Y:S01]  /*3af0*/  MOV R156, R116 ;  /* 0x00000074009c7202 */ /* 0x000fe20000000f00 */
[----:B------:R-:W-:Y:S01]  /*3b00*/  @P1 FADD.FTZ R159, R10, -R159 ;  /* 0x8000009f0a9f1221 */ /* 0x000fe20000010000 */
[----:B------:R-:W-:Y:S01]  /*3b10*/  @P1 FADD.FTZ R166, R190, -R166 ;  /* 0x800000a6bea61221 */ /* 0x000fe20000010000 */
[----:B------:R-:W-:Y:S01]  /*3b20*/  @P1 FFMA.FTZ R156, R157, UR30, R116 ;  /* 0x0000001e9d9c1c23 */ /* 0x000fe20008010074 */
[----:B------:R-:W-:-:S03]  /*3b30*/  MOV R157, UR32 ;  /* 0x00000020009d7c02 */ /* 0x000fc60008000f00 */
[----:B0-----:R-:W-:Y:S01]  /*3b40*/  @P2 FMUL.FTZ R164, R156, UR9 ;  /* 0x000000099ca42c20 */ /* 0x001fe20008410000 */
[----:B------:R-:W0:Y:S01]  /*3b50*/  @UP3 LDCU UR9, c[0x0][0x40c] ;  /* 0x00008180ff0937ac */ /* 0x000e220008000800 */
[----:B------:R-:W-:Y:S01]  /*3b60*/  @P1 FFMA.FTZ R158, R2, R157, UR17 ;  /* 0x00000011029e1e23 */ /* 0x000fe2000801009d */
[----:B------:R-:W-:Y:S02]  /*3b70*/  MOV R157, R117 ;  /* 0x00000075009d7202 */ /* 0x000fe40000000f00 */
[----:B------:R-:W-:Y:S01]  /*3b80*/  @P2 F2FP.BF16.F32.PACK_AB R164, RZ, R164 ;  /* 0x000000a4ffa4223e */ /* 0x000fe200000010ff */
[----:B------:R-:W-:-:S03]  /*3b90*/  @P1 FADD.FTZ R158, R189, -R158 ;  /* 0x8000009ebd9e1221 */ /* 0x000fc60000010000 */
[----:B------:R-:W-:Y:S01]  /*3ba0*/  @P2 PRMT R160, R164, 0x7610, R160 ;  /* 0x00007610a4a02816 */ /* 0x000fe200000000a0 */
[----:B------:R-:W-:Y:S01]  /*3bb0*/  @P1 FFMA.FTZ R157, R158, UR30, R117 ;  /* 0x0000001e9e9d1c23 */ /* 0x000fe20008010075 */
[----:B------:R-:W-:Y:S01]  /*3bc0*/  MOV R158, R118 ;  /* 0x00000076009e7202 */ /* 0x000fe20000000f00 */
[----:B------:R-:W-:Y:S01]  /*3bd0*/  @P1 FFMA.FTZ R158, R159, UR30, R118 ;  /* 0x0000001e9f9e1c23 */ /* 0x000fe20008010076 */
[----:B------:R-:W-:Y:S01]  /*3be0*/  MOV R159, R119 ;  /* 0x00000077009f7202 */ /* 0x000fe20000000f00 */
[----:B------:R-:W-:Y:S01]  /*3bf0*/  @P1 FFMA.FTZ R159, R166, UR30, R119 ;  /* 0x0000001ea69f1c23 */ /* 0x000fe20008010077 */
[----:B------:R-:W-:Y:S01]  /*3c00*/  MOV R166, UR32 ;  /* 0x0000002000a67c02 */ /* 0x000fe20008000f00 */
[----:B-1----:R-:W-:Y:S01]  /*3c10*/  @P2 FMUL.FTZ R165, R158, UR11 ;  /* 0x0000000b9ea52c20 */ /* 0x002fe20008410000 */
[----:B---3--:R-:W-:-:S03]  /*3c20*/  @P2 FMUL.FTZ R164, R157, UR10 ;  /* 0x0000000a9da42c20 */ /* 0x008fc60008410000 */
[----:B------:R-:W-:Y:S01]  /*3c30*/  @P1 FFMA.FTZ R166, R5, R166, UR17 ;  /* 0x0000001105a61e23 */ /* 0x000fe200080100a6 */
[----:B------:R-:W-:Y:S02]  /*3c40*/  @P2 F2FP.BF16.F32.PACK_AB R165, RZ, R165 ;  /* 0x000000a5ffa5223e */ /* 0x000fe400000010ff */
[----:B------:R-:W-:Y:S01]  /*3c50*/  @P2 F2FP.BF16.F32.PACK_AB R164, RZ, R164 ;  /* 0x000000a4ffa4223e */ /* 0x000fe200000010ff */
[----:B------:R-:W-:Y:S01]  /*3c60*/  @P1 FADD.FTZ R166, R11, -R166 ;  /* 0x800000a60ba61221 */ /* 0x000fe20000010000 */
[----:B------:R-:W-:Y:S01]  /*3c70*/  @P2 PRMT R161, R165, 0x7610, R161 ;  /* 0x00007610a5a12816 */ /* 0x000fe200000000a1 */
[----:B----4-:R-:W-:Y:S01]  /*3c80*/  @P2 FMUL.FTZ R165, R159, UR16 ;  /* 0x000000109fa52c20 */ /* 0x010fe20008410000 */
[----:B------:R-:W-:Y:S02]  /*3c90*/  @P2 PRMT R160, R160, 0x5410, R164 ;  /* 0x00005410a0a02816 */ /* 0x000fe400000000a4 */
[----:B------:R-:W-:Y:S01]  /*3ca0*/  MOV R164, R120 ;  /* 0x0000007800a47202 */ /* 0x000fe20000000f00 */
[----:B------:R-:W-:Y:S01]  /*3cb0*/  @P1 FFMA.FTZ R164, R166, UR30, R120 ;  /* 0x0000001ea6a41c23 */ /* 0x000fe20008010078 */
[----:B------:R-:W-:-:S04]  /*3cc0*/  @P2 F2FP.BF16.F32.PACK_AB R165, RZ, R165 ;  /* 0x000000a5ffa5223e */ /* 0x000fc800000010ff */
[----:B------:R-:W-:Y:S01]  /*3cd0*/  @P2 PRMT R161, R161, 0x5410, R165 ;  /* 0x00005410a1a12816 */ /* 0x000fe200000000a5 */
[----:B0-----:R-:W-:Y:S01]  /*3ce0*/  @P2 FMUL.FTZ R165, R164, UR9 ;  /* 0x00000009a4a52c20 */ /* 0x001fe20008410000 */
[----:B------:R-:W0:Y:S04]  /*3cf0*/  @UP3 LDCU UR9, c[0x0][0x40c] ;  /* 0x00008180ff0937ac */ /* 0x000e280008000800 */
[----:B------:R-:W-:-:S04]  /*3d00*/  @P2 F2FP.BF16.F32.PACK_AB R165, RZ, R165 ;  /* 0x000000a5ffa5223e */ /* 0x000fc800000010ff */
[----:B------:R-:W-:Y:S02]  /*3d10*/  @P2 PRMT R162, R165, 0x7610, R162 ;  /* 0x00007610a5a22816 */ /* 0x000fe400000000a2 */
[----:B------:R-:W-:-:S05]  /*3d20*/  MOV R165, UR32 ;  /* 0x0000002000a57c02 */ /* 0x000fca0008000f00 */
[----:B------:R-:W-:-:S04]  /*3d30*/  @P1 FFMA.FTZ R165, R6, R165, UR17 ;  /* 0x0000001106a51e23 */ /* 0x000fc800080100a5 */
[----:B------:R-:W-:Y:S01]  /*3d40*/  @P1 FADD.FTZ R166, R191, -R165 ;  /* 0x800000a5bfa61221 */ /* 0x000fe20000010000 */
[----:B------:R-:W-:-:S03]  /*3d50*/  MOV R165, R121 ;  /* 0x0000007900a57202 */ /* 0x000fc60000000f00 */
[----:B------:R-:W-:-:S04]  /*3d60*/  @P1 FFMA.FTZ R165, R166, UR30, R121 ;  /* 0x0000001ea6a51c23 */ /* 0x000fc80008010079 */
        /* <DEDUP_REMOVED lines=18> */
[----:B0-----:R-:W-:-:S05]  /*3e90*/  @P2 FMUL.FTZ R168, R167, UR9 ;  /* 0x00000009a7a82c20 */ /* 0x001fca0008410000 */
[----:B------:R-:W-:-:S04]  /*3ea0*/  @P2 F2FP.BF16.F32.PACK_AB R168, RZ, R168 ;  /* 0x000000a8ffa8223e */ /* 0x000fc800000010ff */
[----:B------:R-:W-:-:S07]  /*3eb0*/  @P2 PRMT R163, R163, 0x5410, R168 ;  /* 0x00005410a3a32816 */ /* 0x000fce00000000a8 */
.L_x_8026:
[----:B------:R-:W-:Y:S01]  /*3ec0*/  ISETP.NE.U32.AND P1, PT, RZ, UR6, PT ;  /* 0x00000006ff007c0c */ /* 0x000fe2000bf25070 */
[----:B------:R-:W0:Y:S03]  /*3ed0*/  @UP3 LDCU.64 UR10, c[0x0][0x468] ;  /* 0x00008d00ff0a37ac */ /* 0x000e260008000a00 */
[----:B------:R-:W-:-:S13]  /*3ee0*/  ISETP.NE.AND.EX P1, PT, RZ, UR7, PT, P1 ;  /* 0x00000007ff007c0c */ /* 0x000fda000bf25310 */
[----:B------:R-:W1:Y:S02]  /*3ef0*/  @P1 LDC.64 R168, c[0x0][0x478] ;  /* 0x00011e00ffa81b82 */ /* 0x000e640000000a00 */
[----:B-1----:R-:W-:-:S05]  /*3f00*/  @P1 IMAD.WIDE.U32 R168, R171, 0x20, R168 ;  /* 0x00000020aba81825 */ /* 0x002fca00078e00a8 */
[----:B-----5:R-:W-:Y:S04]  /*3f10*/  @P1 STG.E.128 desc[UR18][R168.64], R156 ;  /* 0x0000009ca8001986 */ /* 0x020fe8000c101d12 */
[----:B------:R1:W-:Y:S02]  /*3f20*/  @P1 STG.E.128 desc[UR18][R168.64+0x10], R164 ;  /* 0x000010a4a8001986 */ /* 0x0003e4000c101d12 */
[----:B-1----:R-:W-:-:S05]  /*3f30*/  HFMA2 R168, -RZ, RZ, 0, 9.5367431640625e-07 ;  /* 0x00000010ffa87431 */ /* 0x002fca00000001ff */
[----:B0-----:R-:W-:-:S05]  /*3f40*/  @P2 IMAD.WIDE.U32 R168, R170, R168, UR10 ;  /* 0x0000000aaaa82e25 */ /* 0x001fca000f8e00a8 */
[----:B------:R0:W-:Y:S01]  /*3f50*/  @P2 STG.E.128 desc[UR18][R168.64], R160 ;  /* 0x000000a0a8002986 */ /* 0x0001e2000c101d12 */
[----:B------:R-:W-:Y:S05]  /*3f60*/  @!P0 BRA `(.L_x_8035) ;  /* 0x0000000800548947 */ /* 0x000fea0003800000 */
[----:B------:R-:W-:Y:S05]  /*3f70*/  @!P1 BRA `(.L_x_8036) ;  /* 0x0000000400289947 */ /* 0x000fea0003800000 */
[----:B------:R-:W-:Y:S01]  /*3f80*/  PLOP3.LUT P3, PT, PT, PT, UP2, 0x80, 0x8 ;  /* 0x000000000008781c */ /* 0x000fe20003f6f028 */
[----:B------:R-:W1:Y:S01]  /*3f90*/  @UP3 LDCU UR9, c[0x0][0x40c] ;  /* 0x00008180ff0937ac */ /* 0x000e620008000800 */
[----:B------:R-:W-:Y:S02]  /*3fa0*/  MOV R156, UR32 ;  /* 0x00000020009c7c02 */ /* 0x000fe40008000f00 */
[----:B------:R-:W-:Y:S01]  /*3fb0*/  MOV R164, UR32 ;  /* 0x0000002000a47c02 */ /* 0x000fe20008000f00 */
[----:B------:R-:W3:Y:S01]  /*3fc0*/  @UP3 LDCU UR11, c[0x0][0x40c] ;  /* 0x00008180ff0b37ac */ /* 0x000ee20008000800 */
[----:B------:R-:W-:Y:S01]  /*3fd0*/  MOV R166, UR32 ;  /* 0x0000002000a67c02 */ /* 0x000fe20008000f00 */
[----:B------:R-:W4:Y:S06]  /*3fe0*/  @UP3 LDCU UR10, c[0x0][0x40c] ;  /* 0x00008180ff0a37ac */ /* 0x000f2c0008000800 */
[----:B------:R-:W-:Y:S01]  /*3ff0*/  @P3 FFMA.FTZ R156, R13, R156, UR17 ;  /* 0x000000110d9c3e23 */ /* 0x000fe2000801009c */
[----:B------:R-:W-:Y:S01]  /*4000*/  @P3 FFMA.FTZ R159, R15, R164, UR17 ;  /* 0x000000110f9f3e23 */ /* 0x000fe200080100a4 */
[----:B------:R-:W5:Y:S01]  /*4010*/  @UP3 LDCU UR16, c[0x0][0x40c] ;  /* 0x00008180ff1037ac */ /* 0x000f620008000800 */
[----:B------:R-:W-:Y:S01]  /*4020*/  @P3 FFMA.FTZ R166, R16, R166, UR17 ;  /* 0x0000001110a63e23 */ /* 0x000fe200080100a6 */
[----:B------:R-:W-:Y:S01]  /*4030*/  @P3 FADD.FTZ R157, R193, -R156 ;  /* 0x8000009cc19d3221 */ /* 0x000fe20000010000 */
[----:B------:R-:W-:Y:S01]  /*4040*/  MOV R156, R124 ;  /* 0x0000007c009c7202 */ /* 0x000fe20000000f00 */
[----:B------:R-:W-:Y:S01]  /*4050*/  @P3 FADD.FTZ R159, R194, -R159 ;  /* 0x8000009fc29f3221 */ /* 0x000fe20000010000 */
[----:B------:R-:W-:Y:S01]  /*4060*/  @P3 FADD.FTZ R166, R206, -R166 ;  /* 0x800000a6cea63221 */ /* 0x000fe20000010000 */
[----:B------:R-:W-:Y:S01]  /*4070*/  @P3 FFMA.FTZ R156, R157, UR30, R124 ;  /* 0x0000001e9d9c3c23 */ /* 0x000fe2000801007c */
[----:B------:R-:W-:-:S03]  /*4080*/  MOV R157, UR32 ;  /* 0x00000020009d7c02 */ /* 0x000fc60008000f00 */
[----:B-1----:R-:W-:Y:S01]  /*4090*/  @P2 FMUL.FTZ R164, R156, UR9 ;  /* 0x000000099ca42c20 */ /* 0x002fe20008410000 */
[----:B------:R-:W1:Y:S01]  /*40a0*/  @UP3 LDCU UR9, c[0x0][0x40c] ;  /* 0x00008180ff0937ac */ /* 0x000e620008000800 */
[----:B------:R-:W-:Y:S01]  /*40b0*/  @P3 FFMA.FTZ R158, R14, R157, UR17 ;  /* 0x000000110e9e3e23 */ /* 0x000fe2000801009d */
[----:B------:R-:W-:Y:S02]  /*40c0*/  MOV R157, R125 ;  /* 0x0000007d009d7202 */ /* 0x000fe40000000f00 */
[----:B------:R-:W-:Y:S01]  /*40d0*/  @P2 F2FP.BF16.F32.PACK_AB R164, RZ, R164 ;  /* 0x000000a4ffa4223e */ /* 0x000fe200000010ff */
[----:B------:R-:W-:-:S03]  /*40e0*/  @P3 FADD.FTZ R158, R205, -R158 ;  /* 0x8000009ecd9e3221 */ /* 0x000fc60000010000 */
[----:B0-----:R-:W-:Y:S01]  /*40f0*/  @P2 PRMT R160, R164, 0x7610, R160 ;  /* 0x00007610a4a02816 */ /* 0x001fe200000000a0 */
[----:B------:R-:W-:Y:S01]  /*4100*/  @P3 FFMA.FTZ R157, R158, UR30, R125 ;  /* 0x0000001e9e9d3c23 */ /* 0x000fe2000801007d */
[----:B------:R-:W-:Y:S01]  /*4110*/  MOV R158, R126 ;  /* 0x0000007e009e7202 */ /* 0x000fe20000000f00 */
[----:B------:R-:W-:Y:S01]  /*4120*/  @P3 FFMA.FTZ R158, R159, UR30, R126 ;  /* 0x0000001e9f9e3c23 */ /* 0x000fe2000801007e */
[----:B------:R-:W-:Y:S01]  /*4130*/  MOV R159, R127 ;  /* 0x0000007f009f7202 */ /* 0x000fe20000000f00 */
[----:B------:R-:W-:Y:S01]  /*4140*/  @P3 FFMA.FTZ R159, R166, UR30, R127 ;  /* 0x0000001ea69f3c23 */ /* 0x000fe2000801007f */
[----:B------:R-:W-:Y:S01]  /*4150*/  MOV R166, UR32 ;  /* 0x0000002000a67c02 */ /* 0x000fe20008000f00 */
[----:B---3--:R-:W-:Y:S01]  /*4160*/  @P2 FMUL.FTZ R165, R158, UR11 ;  /* 0x0000000b9ea52c20 */ /* 0x008fe20008410000 */
[----:B----4-:R-:W-:-:S03]  /*4170*/  @P2 FMUL.FTZ R164, R157, UR10 ;  /* 0x0000000a9da42c20 */ /* 0x010fc60008410000 */
[----:B------:R-:W-:Y:S01]  /*4180*/  @P3 FFMA.FTZ R166, R17, R166, UR17 ;  /* 0x0000001111a63e23 */ /* 0x000fe200080100a6 */
[----:B------:R-:W-:Y:S02]  /*4190*/  @P2 F2FP.BF16.F32.PACK_AB R165, RZ, R165 ;  /* 0x000000a5ffa5223e */ /* 0x000fe400000010ff */
[----:B------:R-:W-:Y:S01]  /*41a0*/  @P2 F2FP.BF16.F32.PACK_AB R164, RZ, R164 ;  /* 0x000000a4ffa4223e */ /* 0x000fe200000010ff */
[----:B------:R-:W-:Y:S01]  /*41b0*/  @P3 FADD.FTZ R166, R195, -R166 ;  /* 0x800000a6c3a63221 */ /* 0x000fe20000010000 */
[----:B------:R-:W-:Y:S01]  /*41c0*/  @P2 PRMT R161, R165, 0x7610, R161 ;  /* 0x00007610a5a12816 */ /* 0x000fe200000000a1 */
[----:B-----5:R-:W-:Y:S01]  /*41d0*/  @P2 FMUL.FTZ R165, R159, UR16 ;  /* 0x000000109fa52c20 */ /* 0x020fe20008410000 */
[----:B------:R-:W-:Y:S02]  /*41e0*/  @P2 PRMT R160, R160, 0x5410, R164 ;  /* 0x00005410a0a02816 */ /* 0x000fe400000000a4 */
[----:B------:R-:W-:Y:S01]  /*41f0*/  MOV R164, R128 ;  /* 0x0000008000a47202 */ /* 0x000fe20000000f00 */
[----:B------:R-:W-:Y:S01]  /*4200*/  @P3 FFMA.FTZ R164, R166, UR30, R128 ;  /* 0x0000001ea6a43c23 */ /* 0x000fe20008010080 */
[----:B------:R-:W-:-:S04]  /*4210*/  @P2 F2FP.BF16.F32.PACK_AB R165, RZ, R165 ;  /* 0x000000a5ffa5223e */ /* 0x000fc800000010ff */
[----:B------:R-:W-:Y:S01]  /*4220*/  @P2 PRMT R161, R161, 0x5410, R165 ;  /* 0x00005410a1a12816 */ /* 0x000fe200000000a5 */
[----:B-1----:R-:W-:Y:S01]  /*4230*/  @P2 FMUL.FTZ R165, R164, UR9 ;  /* 0x00000009a4a52c20 */ /* 0x002fe20008410000 */
        /* <DEDUP_REMOVED lines=19> */
[----:B------:R-:W-:Y:S02]  /*4370*/  @P2 PRMT R163, R167, 0x7610, R163 ;  /* 0x00007610a7a32816 */ /* 0x000fe400000000a3 */
[----:B------:R-:W-:-:S05]  /*4380*/  MOV R167, UR32 ;  /* 0x0000002000a77c02 */ /* 0x000fca0008000f00 */
[----:B------:R-:W-:-:S04]  /*4390*/  @P3 FFMA.FTZ R167, R20, R167, UR17 ;  /* 0x0000001114a73e23 */ /* 0x000fc800080100a7 */
[----:B------:R-:W-:Y:S01]  /*43a0*/  @P3 FADD.FTZ R168, R209, -R167 ;  /* 0x800000a7d1a83221 */ /* 0x000fe20000010000 */
[----:B------:R-:W-:-:S03]  /*43b0*/  MOV R167, R131 ;  /* 0x0000008300a77202 */ /* 0x000fc60000000f00 */
[----:B------:R-:W-:Y:S01]  /*43c0*/  @P3 FFMA.FTZ R167, R168, UR30, R131 ;  /* 0x0000001ea8a73c23 */ /* 0x000fe20008010083 */
[----:B------:R-:W-:Y:S06]  /*43d0*/  BRA.U !UP3, `(.L_x_8037) ;  /* 0x000000110b4c7547 */ /* 0x000fec000b800000 */
[----:B------:R-:W-:-:S05]  /*43e0*/  FMUL.FTZ R168, R167, UR26 ;  /* 0x0000001aa7a87c20 */ /* 0x000fca0008410000 */
[----:B------:R-:W-:-:S04]  /*43f0*/  F2FP.BF16.F32.PACK_AB R168, RZ, R168 ;  /* 0x000000a8ffa8723e */ /* 0x000fc800000010ff */
[----:B------:R-:W-:Y:S01]  /*4400*/  PRMT R163, R163, 0x5410, R168 ;  /* 0x00005410a3a37816 */ /* 0x000fe200000000a8 */
[----:B------:R-:W-:Y:S06]  /*4410*/  BRA `(.L_x_8037) ;  /* 0x00000010003c7947 */ /* 0x000fec0003800000 */
.L_x_8036:
[----:B------:R-:W-:Y:S01]  /*4420*/  PLOP3.LUT P3, PT, PT, PT, UP2, 0x80, 0x8 ;  /* 0x000000000008781c */ /* 0x000fe20003f6f028 */
[----:B------:R-:W1:Y:S01]  /*4430*/  @UP3 LDCU UR9, c[0x0][0x40c] ;  /* 0x00008180ff0937ac */ /* 0x000e620008000800 */
[----:B0-----:R-:W-:Y:S02]  /*4440*/  MOV R168, UR32 ;  /* 0x0000002000a87c02 */ /* 0x001fe40008000f00 */
[----:B------:R-:W-:-:S09]  /*4450*/  MOV R169, R124 ;  /* 0x0000007c00a97202 */ /* 0x000fd20000000f00 */
[----:B------:R-:W-:-:S04]  /*4460*/  @P3 FFMA.FTZ R168, R13, R168, UR17 ;  /* 0x000000110da83e23 */ /* 0x000fc800080100a8 */
[----:B------:R-:W-:-:S04]  /*4470*/  @P3 FADD.FTZ R168, R193, -R168 ;  /* 0x800000a8c1a83221 */ /* 0x000fc80000010000 */
[----:B------:R-:W-:-:S04]  /*4480*/  @P3 FFMA.FTZ R169, R168, UR30, R124 ;  /* 0x0000001ea8a93c23 */ /* 0x000fc8000801007c */
[----:B-1----:R-:W-:Y:S01]  /*4490*/  @P2 FMUL.FTZ R168, R169, UR9 ;  /* 0x00000009a9a82c20 */ /* 0x002fe20008410000 */
        /* <DEDUP_REMOVED lines=66> */
.L_x_8035:
        /* <DEDUP_REMOVED lines=52> */
.L_x_8039:
[----:B------:R-:W-:Y:S05]  /*4c00*/  BRA.U !UP3, `(.L_x_8040) ;  /* 0x000000010b247547 */ /* 0x000fea000b800000 */
        /* <DEDUP_REMOVED lines=9> */
.L_x_8040:
        /* <DEDUP_REMOVED lines=10> */
.L_x_8041:
        /* <DEDUP_REMOVED lines=10> */
.L_x_8042:
        /* <DEDUP_REMOVED lines=10> */
.L_x_8043:
        /* <DEDUP_REMOVED lines=10> */
.L_x_8044:
        /* <DEDUP_REMOVED lines=10> */
.L_x_8045:
[----:B------:R-:W-:Y:S05]  /*4fc0*/  BRA.U !UP3, `(.L_x_8037) ;  /* 0x000000050b507547 */ /* 0x000fea000b800000 */
[----:B0-----:R-:W-:-:S05]  /*4fd0*/  FMUL.FTZ R168, R167, UR26 ;  /* 0x0000001aa7a87c20 */ /* 0x001fca0008410000 */
[----:B------:R-:W-:-:S04]  /*4fe0*/  F2FP.BF16.F32.PACK_AB R168, RZ, R168 ;  /* 0x000000a8ffa8723e */ /* 0x000fc800000010ff */
[----:B------:R-:W-:Y:S01]  /*4ff0*/  PRMT R163, R163, 0x5410, R168 ;  /* 0x00005410a3a37816 */ /* 0x000fe200000000a8 */
[----:B------:R-:W-:Y:S06]  /*5000*/  BRA `(.L_x_8037) ;  /* 0x0000000400407947 */ /* 0x000fec0003800000 */
.L_x_8038:
        /* <DEDUP_REMOVED lines=10> */
.L_x_8046:
        /* <DEDUP_REMOVED lines=10> */
.L_x_8047:
        /* <DEDUP_REMOVED lines=10> */
.L_x_8048:
        /* <DEDUP_REMOVED lines=10> */
.L_x_8049:
        /* <DEDUP_REMOVED lines=10> */
.L_x_8050:
        /* <DEDUP_REMOVED lines=10> */
.L_x_8051:
        /* <DEDUP_REMOVED lines=10> */
.L_x_8052:
        /* <DEDUP_REMOVED lines=10> */
.L_x_8037:
[----:B0-----:R-:W0:Y:S01]  /*5510*/  @P1 LDC.64 R168, c[0x0][0x478] ;  /* 0x00011e00ffa81b82 */ /* 0x001e220000000a00 */
[----:B------:R-:W1:Y:S01]  /*5520*/  @UP3 LDCU.64 UR10, c[0x0][0x468] ;  /* 0x00008d00ff0a37ac */ /* 0x000e620008000a00 */
[----:B------:R-:W-:-:S05]  /*5530*/  @P1 IADD3 R225, PT, PT, R171, 0x80, RZ ;  /* 0x00000080abe11810 */ /* 0x000fca0007ffe0ff */
[----:B0-----:R-:W-:-:S04]  /*5540*/  @P1 IMAD.WIDE.U32 R168, R225, 0x20, R168 ;  /* 0x00000020e1a81825 */ /* 0x001fc800078e00a8 */
[----:B------:R-:W-:Y:S01]  /*5550*/  HFMA2 R225, -RZ, RZ, 0, 9.5367431640625e-07 ;  /* 0x00000010ffe17431 */ /* 0x000fe200000001ff */
[----:B------:R-:W-:Y:S04]  /*5560*/  @P1 STG.E.128 desc[UR18][R168.64], R156 ;  /* 0x0000009ca8001986 */ /* 0x000fe8000c101d12 */
[----:B------:R0:W-:Y:S02]  /*5570*/  @P1 STG.E.128 desc[UR18][R168.64+0x10], R164 ;  /* 0x000010a4a8001986 */ /* 0x0001e4000c101d12 */
[----:B0-----:R-:W-:-:S05]  /*5580*/  @P2 IADD3 R168, PT, PT, R170, 0x80, RZ ;  /* 0x00000080aaa82810 */ /* 0x001fca0007ffe0ff */
[----:B-1----:R-:W-:-:S05]  /*5590*/  @P2 IMAD.WIDE.U32 R168, R168, R225, UR10 ;  /* 0x0000000aa8a82e25 */ /* 0x002fca000f8e00e1 */
        /* <DEDUP_REMOVED lines=22> */
[----:B------:R-:W-:-:S03]  /*5700*/  @P3 FFMA.FTZ R157, R22, R157, UR17 ;  /* 0x00000011169d3e23 */ /* 0x000fc6000801009d */
[----:B------:R-:W-:Y:S01]  /*5710*/  @P2 F2FP.BF16.F32.PACK_AB R164, RZ, R164 ;  /* 0x000000a4ffa4223e */ /* 0x000fe200000010ff */
[----:B------:R-:W-:Y:S01]  /*5720*/  @P3 FADD.FTZ R158, R210, -R157 ;  /* 0x8000009dd29e3221 */ /* 0x000fe20000010000 */
[----:B------:R-:W-:Y:S02]  /*5730*/  MOV R157, R133 ;  /* 0x00000085009d7202 */ /* 0x000fe40000000f00 */
        /* <DEDUP_REMOVED lines=51> */
.L_x_8054:
        /* <DEDUP_REMOVED lines=74> */
.L_x_8053:
        /* <DEDUP_REMOVED lines=52> */
.L_x_8057:
        /* <DEDUP_REMOVED lines=10> */
.L_x_8058:
        /* <DEDUP_REMOVED lines=10> */
.L_x_8059:
        /* <DEDUP_REMOVED lines=10> */
.L_x_8060:
        /* <DEDUP_REMOVED lines=10> */
.L_x_8061:
        /* <DEDUP_REMOVED lines=10> */
.L_x_8062:
        /* <DEDUP_REMOVED lines=10> */
.L_x_8063:
[----:B------:R-:W-:Y:S05]  /*6610*/  BRA.U !UP3, `(.L_x_8055) ;  /* 0x000000050b507547 */ /* 0x000fea000b800000 */
[----:B0-----:R-:W-:-:S05]  /*6620*/  FMUL.FTZ R168, R167, UR26 ;  /* 0x0000001aa7a87c20 */ /* 0x001fca0008410000 */
[----:B------:R-:W-:-:S04]  /*6630*/  F2FP.BF16.F32.PACK_AB R168, RZ, R168 ;  /* 0x000000a8ffa8723e */ /* 0x000fc800000010ff */
[----:B------:R-:W-:Y:S01]  /*6640*/  PRMT R163, R163, 0x5410, R168 ;  /* 0x00005410a3a37816 */ /* 0x000fe200000000a8 */
[----:B------:R-:W-:Y:S06]  /*6650*/  BRA `(.L_x_8055) ;  /* 0x0000000400407947 */ /* 0x000fec0003800000 */
.L_x_8056:
        /* <DEDUP_REMOVED lines=10> */
.L_x_8064:
        /* <DEDUP_REMOVED lines=10> */
.L_x_8065:
        /* <DEDUP_REMOVED lines=10> */
.L_x_8066:
        /* <DEDUP_REMOVED lines=10> */
.L_x_8067:
        /* <DEDUP_REMOVED lines=10> */
.L_x_8068:
        /* <DEDUP_REMOVED lines=10> */
.L_x_8069:
        /* <DEDUP_REMOVED lines=10> */
.L_x_8070:
        /* <DEDUP_REMOVED lines=10> */
.L_x_8055:
[----:B0-----:R-:W0:Y:S01]  /*6b60*/  @P1 LDC.64 R168, c[0x0][0x478] ;  /* 0x00011e00ffa81b82 */ /* 0x001e220000000a00 */
[----:B------:R-:W1:Y:S01]  /*6b70*/  @UP3 LDCU.64 UR10, c[0x0][0x468] ;  /* 0x00008d00ff0a37ac */ /* 0x000e620008000a00 */
[----:B------:R-:W-:-:S05]  /*6b80*/  @P1 IADD3 R225, PT, PT, R171, 0x100, RZ ;  /* 0x00000100abe11810 */ /* 0x000fca0007ffe0ff */
[----:B0-----:R-:W-:-:S05]  /*6b90*/  @P1 IMAD.WIDE.U32 R168, R225, 0x20, R168 ;  /* 0x00000020e1a81825 */ /* 0x001fca00078e00a8 */
[----:B------:R-:W-:Y:S04]  /*6ba0*/  @P1 STG.E.128 desc[UR18][R168.64], R156 ;  /* 0x0000009ca8001986 */ /* 0x000fe8000c101d12 */
[----:B------:R0:W-:Y:S02]  /*6bb0*/  @P1 STG.E.128 desc[UR18][R168.64+0x10], R164 ;  /* 0x000010a4a8001986 */ /* 0x0001e4000c101d12 */
[----:B0-----:R-:W-:Y:S01]  /*6bc0*/  @P2 IADD3 R168, PT, PT, R170, 0x100, RZ ;  /* 0x00000100aaa82810 */ /* 0x001fe20007ffe0ff */
[----:B------:R-:W-:-:S05]  /*6bd0*/  HFMA2 R169, -RZ, RZ, 0, 9.5367431640625e-07 ;  /* 0x00000010ffa97431 */ /* 0x000fca00000001ff */
        /* <DEDUP_REMOVED lines=78> */
.L_x_8072:
        /* <DEDUP_REMOVED lines=74> */
.L_x_8071:
        /* <DEDUP_REMOVED lines=52> */
.L_x_8075:
        /* <DEDUP_REMOVED lines=10> */
.L_x_8076:
        /* <DEDUP_REMOVED lines=10> */
.L_x_8077:
        /* <DEDUP_REMOVED lines=10> */
.L_x_8078:
        /* <DEDUP_REMOVED lines=10> */
.L_x_8079:
        /* <DEDUP_REMOVED lines=10> */
.L_x_8080:
        /* <DEDUP_REMOVED lines=10> */
.L_x_8081:
[----:B------:R-:W-:Y:S05]  /*7c60*/  BRA.U !UP3, `(.L_x_8073) ;  /* 0x000000050b507547 */ /* 0x000fea000b800000 */
[----:B0-----:R-:W-:-:S05]  /*7c70*/  FMUL.FTZ R168, R167, UR26 ;  /* 0x0000001aa7a87c20 */ /* 0x001fca0008410000 */
[----:B------:R-:W-:-:S04]  /*7c80*/  F2FP.BF16.F32.PACK_AB R168, RZ, R168 ;  /* 0x000000a8ffa8723e */ /* 0x000fc800000010ff */
[----:B------:R-:W-:Y:S01]  /*7c90*/  PRMT R163, R163, 0x5410, R168 ;  /* 0x00005410a3a37816 */ /* 0x000fe200000000a8 */
[----:B------:R-:W-:Y:S06]  /*7ca0*/  BRA `(.L_x_8073) ;  /* 0x0000000400407947 */ /* 0x000fec0003800000 */
.L_x_8074:
        /* <DEDUP_REMOVED lines=10> */
.L_x_8082:
        /* <DEDUP_REMOVED lines=10> */
.L_x_8083:
        /* <DEDUP_REMOVED lines=10> */
.L_x_8084:
        /* <DEDUP_REMOVED lines=10> */
.L_x_8085:
        /* <DEDUP_REMOVED lines=10> */
.L_x_8086:
        /* <DEDUP_REMOVED lines=10> */
.L_x_8087:
        /* <DEDUP_REMOVED lines=10> */
.L_x_8088:
        /* <DEDUP_REMOVED lines=10> */
.L_x_8073:
        /* <DEDUP_REMOVED lines=20> */
[----:B------:R-:W-:Y:S01]  /*82f0*/  MOV R156, R148 ;  /* 0x00000094009c7202 */ /* 0x000fe20000000f00 */
[----:B------:R-:W-:Y:S01]  /*8300*/  @P0 FFMA.FTZ R164, R183, R164, UR17 ;  /* 0x00000011b7a40e23 */ /* 0x000fe200080100a4 */
[----:B------:R-:W5:Y:S01]  /*8310*/  @UP3 LDCU UR16, c[0x0][0x40c] ;  /* 0x00008180ff1037ac */ /* 0x000f620008000800 */
[----:B------:R-:W-:Y:S01]  /*8320*/  @P0 FADD.FTZ R157, R208, -R157 ;  /* 0x8000009dd09d0221 */ /* 0x000fe20000010000 */
[----:B------:R-:W-:Y:S01]  /*8330*/  @P0 FFMA.FTZ R166, R184, R166, UR17 ;  /* 0x00000011b8a60e23 */ /* 0x000fe200080100a6 */
[----:B------:R-:W-:-:S02]  /*8340*/  @P0 FADD.FTZ R159, R213, -R164 ;  /* 0x800000a4d59f0221 */ /* 0x000fc40000010000 */
[----:B------:R-:W-:Y:S01]  /*8350*/  @P0 FFMA.FTZ R156, R157, UR30, R148 ;  /* 0x0000001e9d9c0c23 */ /* 0x000fe20008010094 */
[----:B------:R-:W-:Y:S01]  /*8360*/  MOV R157, UR32 ;  /* 0x00000020009d7c02 */ /* 0x000fe20008000f00 */
[----:B------:R-:W-:Y:S02]  /*8370*/  @P0 FADD.FTZ R166, R221, -R166 ;  /* 0x800000a6dda60221 */ /* 0x000fe40000010000 */
        /* <DEDUP_REMOVED lines=57> */
.L_x_8090:
        /* <DEDUP_REMOVED lines=74> */
.L_x_8089:
[----:B------:R-:W-:Y:S05]  /*8bb0*/  @!P1 BRA `(.L_x_8092) ;  /* 0x0000000400d09947 */ /* 0x000fea0003800000 */
[----:B------:R-:W-:Y:S02]  /*8bc0*/  MOV R166, UR32 ;  /* 0x0000002000a67c02 */ /* 0x000fe40008000f00 */
[----:B------:R-:W-:Y:S02]  /*8bd0*/  MOV R165, UR32 ;  /* 0x0000002000a57c02 */ /* 0x000fe40008000f00 */
[----:B------:R-:W-:Y:S01]  /*8be0*/  MOV R164, UR32 ;  /* 0x0000002000a47c02 */ /* 0x000fe20008000f00 */
[----:B------:R-:W-:Y:S01]  /*8bf0*/  FFMA.FTZ R166, R187, R166, UR17 ;  /* 0x00000011bba67e23 */ /* 0x000fe200080100a6 */
[----:B------:R-:W-:Y:S01]  /*8c00*/  MOV R159, UR32 ;  /* 0x00000020009f7c02 */ /* 0x000fe20008000f00 */
[----:B------:R-:W-:Y:S01]  /*8c10*/  FFMA.FTZ R165, R186, R165, UR17 ;  /* 0x00000011baa57e23 */ /* 0x000fe200080100a5 */
[----:B------:R-:W-:Y:S01]  /*8c20*/  ISETP.LT.AND P0, PT, RZ, UR31, PT ;  /* 0x0000001fff007c0c */ /* 0x000fe2000bf01270 */
[----:B------:R-:W-:Y:S02]  /*8c30*/  FFMA.FTZ R164, R185, R164, UR17 ;  /* 0x00000011b9a47e23 */ /* 0x000fe400080100a4 */
[----:B------:R-:W-:Y:S01]  /*8c40*/  FFMA.FTZ R159, R184, R159, UR17 ;  /* 0x00000011b89f7e23 */ /* 0x000fe2000801009f */
[----:B------:R-:W-:Y:S09]  /*8c50*/  BRA.U !UP3, `(.L_x_8093) ;  /* 0x000000010b247547 */ /* 0x000ff2000b800000 */
        /* <DEDUP_REMOVED lines=8> */
[----:B0-----:R-:W-:-:S07]  /*8ce0*/  PRMT R160, R156, 0x7610, R160 ;  /* 0x000076109ca07816 */ /* 0x001fce00000000a0 */
.L_x_8093:
        /* <DEDUP_REMOVED lines=10> */
.L_x_8094:
        /* <DEDUP_REMOVED lines=10> */
.L_x_8095:
        /* <DEDUP_REMOVED lines=10> */
.L_x_8096:
        /* <DEDUP_REMOVED lines=10> */
.L_x_8097:
        /* <DEDUP_REMOVED lines=10> */
.L_x_8098:
        /* <DEDUP_REMOVED lines=10> */
.L_x_8099:
        /* <DEDUP_REMOVED lines=33> */
[----:B0-----:R-:W-:-:S05]  /*92c0*/  FMUL.FTZ R168, R167, UR26 ;  /* 0x0000001aa7a87c20 */ /* 0x001fca0008410000 */
[----:B------:R-:W-:-:S04]  /*92d0*/  F2FP.BF16.F32.PACK_AB R168, RZ, R168 ;  /* 0x000000a8ffa8723e */ /* 0x000fc800000010ff */
[----:B------:R-:W-:Y:S01]  /*92e0*/  PRMT R163, R163, 0x5410, R168 ;  /* 0x00005410a3a37816 */ /* 0x000fe200000000a8 */
[----:B------:R-:W-:Y:S06]  /*92f0*/  BRA `(.L_x_8091) ;  /* 0x0000000400407947 */ /* 0x000fec0003800000 */
.L_x_8092:
        /* <DEDUP_REMOVED lines=10> */
.L_x_8100:
        /* <DEDUP_REMOVED lines=10> */
.L_x_8101:
        /* <DEDUP_REMOVED lines=10> */
.L_x_8102:
        /* <DEDUP_REMOVED lines=10> */
.L_x_8103:
        /* <DEDUP_REMOVED lines=10> */
.L_x_8104:
        /* <DEDUP_REMOVED lines=10> */
.L_x_8105:
        /* <DEDUP_REMOVED lines=10> */
.L_x_8106:
[----:B0-----:R-:W-:Y:S01]  /*9760*/  MOV R168, UR32 ;  /* 0x0000002000a87c02 */ /* 0x001fe20008000f00 */
[----:B------:R-:W0:Y:S01]  /*9770*/  @UP3 LDCU UR9, c[0x0][0x40c] ;  /* 0x00008180ff0937ac */ /* 0x000e220008000800 */
[----:B------:R-:W-:-:S03]  /*9780*/  ISETP.LT.AND P0, PT, RZ, UR31, PT ;  /* 0x0000001fff007c0c */ /* 0x000fc6000bf01270 */
[----:B------:R-:W-:-:S04]  /*9790*/  FFMA.FTZ R168, R188, R168, UR17 ;  /* 0x00000011bca87e23 */ /* 0x000fc800080100a8 */
[----:B------:R-:W-:-:S04]  /*97a0*/  FADD.FTZ R168, R224, -R168 ;  /* 0x800000a8e0a87221 */ /* 0x000fc80000010000 */
[----:B------:R-:W-:-:S05]  /*97b0*/  FMUL.FTZ R168, R168, UR30 ;  /* 0x0000001ea8a87c20 */ /* 0x000fca0008410000 */
[----:B------:R-:W-:-:S05]  /*97c0*/  FSEL R168, R168, RZ, P0 ;  /* 0x000000ffa8a87208 */ /* 0x000fca0000000000 */
[----:B0-----:R-:W-:-:S05]  /*97d0*/  @P2 FMUL.FTZ R168, R168, UR9 ;  /* 0x00000009a8a82c20 */ /* 0x001fca0008410000 */
[----:B------:R-:W-:-:S04]  /*97e0*/  @P2 F2FP.BF16.F32.PACK_AB R168, RZ, R168 ;  /* 0x000000a8ffa8223e */ /* 0x000fc800000010ff */
[----:B------:R-:W-:-:S07]  /*97f0*/  @P2 PRMT R163, R163, 0x5410, R168 ;  /* 0x00005410a3a32816 */ /* 0x000fce00000000a8 */
.L_x_8091:
        /* <DEDUP_REMOVED lines=9> */
[----:B0-----:R-:W-:Y:S01]  /*9890*/  @P2 IADD3 R168, PT, PT, R170, 0x200, RZ ;  /* 0x00000200aaa82810 */ /* 0x001fe20007ffe0ff */
[----:B------:R-:W-:-:S05]  /*98a0*/  HFMA2 R169, -RZ, RZ, 0, 9.5367431640625e-07 ;  /* 0x00000010ffa97431 */ /* 0x000fca00000001ff */
[----:B-1----:R-:W-:-:S05]  /*98b0*/  @P2 IMAD.WIDE.U32 R168, R168, R169, UR10 ;  /* 0x0000000aa8a82e25 */ /* 0x002fca000f8e00a9 */
[----:B------:R1:W-:Y:S01]  /*98c0*/  @P2 STG.E.128 desc[UR18][R168.64], R160 ;  /* 0x000000a0a8002986 */ /* 0x0003e2000c101d12 */
[----:B------:R-:W-:Y:S05]  /*98d0*/  BRA.U !UP0, `(.L_x_8107) ;  /* 0xffffff6908f87547 */ /* 0x000fea000b83ffff */
.L_x_8012:
[----:B------:R-:W3:Y:S08]  /*98e0*/  S2UR UR9, SR_CTAID.X ;  /* 0x00000000000979c3 */ /* 0x000ef00000002500 */
[----:B------:R-:W3:Y:S08]  /*98f0*/  LDC R0, c[0x0][0x388] ;  /* 0x0000e200ff007b82 */ /* 0x000ef00000000800 */
[----:B------:R-:W4:Y:S08]  /*9900*/  LDC.64 R2, c[0x0][0x440] ;  /* 0x00011000ff027b82 */ /* 0x000f300000000a00 */
[----:B--2---:R-:W2:Y:S01]  /*9910*/  LDC.64 R4, c[0x0][0x448] ;  /* 0x00011200ff047b82 */ /* 0x004ea20000000a00 */
[----:B---3--:R-:W-:-:S05]  /*9920*/  IMAD R0, R0, UR9, RZ ;  /* 0x0000000900007c24 */ /* 0x008fca000f8e02ff */
[----:B------:R-:W-:-:S05]  /*9930*/  LEA.HI R227, R0, R227, RZ, 0x1d ;  /* 0x000000e300e37211 */ /* 0x000fca00078fe8ff */
[----:B----4-:R-:W-:-:S05]  /*9940*/  IMAD.WIDE.U32 R2, R227, 0x20, R2 ;  /* 0x00000020e3027825 */ /* 0x010fca00078e0002 */
        /* <DEDUP_REMOVED lines=22> */
.L_x_8108:
        /* <DEDUP_REMOVED lines=13> */
.L_x_19357:


//--------------------- .text._ZN10layer_norm13ln_bwd_kernelINS_13Kernel_traitsIf13__nv_bfloat16fS2_fjLj5120ELj1ELj1ELj4ELj16ENS_18Kernel_traits_baseILj5120EfS2_fS2_fjLj128EEEEELb0ELb1ELb0ELb0EEEvNS_9BwdParamsE --------------------------
	.section	.text._ZN10layer_norm13ln_bwd_kernelINS_13Kernel_traitsIf13__nv_bfloat16fS2_fjLj5120ELj1ELj1ELj4ELj16ENS_18Kernel_traits_baseILj5120EfS2_fS2_fjLj128EEEEELb0ELb1ELb0ELb0EEEvNS_9BwdParamsE,"ax",@progbits
	.align	128
        .global         _ZN10layer_norm13ln_bwd_kernelINS_13Kernel_traitsIf13__nv_bfloat16fS2_fjLj5120ELj1ELj1ELj4ELj16ENS_18Kernel_traits_baseILj5120EfS2_fS2_fjLj128EEEEELb0ELb1ELb0ELb0EEEvNS_9BwdParamsE
        .type           _ZN10layer_norm13ln_bwd_kernelINS_13Kernel_traitsIf13__nv_bfloat16fS2_fjLj5120ELj1ELj1ELj4ELj16ENS_18Kernel_traits_baseILj5120EfS2_fS2_fjLj128EEEEELb0ELb1ELb0ELb0EEEvNS_9BwdParamsE,@function
        .size           _ZN10layer_norm13ln_bwd_kernelINS_13Kernel_traitsIf13__nv_bfloat16fS2_fjLj5120ELj1ELj1ELj4ELj16ENS_18Kernel_traits_baseILj5120EfS2_fS2_fjLj128EEEEELb0ELb1ELb0ELb0EEEvNS_9BwdParamsE,(.L_x_19358 - _ZN10layer_norm13ln_bwd_kernelINS_13Kernel_traitsIf13__nv_bfloat16fS2_fjLj5120ELj1ELj1ELj4ELj16ENS_18Kernel_traits_baseILj5120EfS2_fS2_fjLj128EEEEELb0ELb1ELb0ELb0EEEvNS_9BwdParamsE)
        .other          _ZN10layer_norm13ln_bwd_kernelINS_13Kernel_traitsIf13__nv_bfloat16fS2_fjLj5120ELj1ELj1ELj4ELj16ENS_18Kernel_traits_baseILj5120EfS2_fS2_fjLj128EEEEELb0ELb1ELb0ELb0EEEvNS_9BwdParamsE,@"STO_CUDA_ENTRY STV_DEFAULT"
_ZN10layer_norm13ln_bwd_kernelINS_13Kernel_traitsIf13__nv_bfloat16fS2_fjLj5120ELj1ELj1ELj4ELj16ENS_18Kernel_traits_baseILj5120EfS2_fS2_fjLj128EEEEELb0ELb1ELb0ELb0EEEvNS_9BwdParamsE:
.text._ZN10layer_norm13ln_bwd_kernelINS_13Kernel_traitsIf13__nv_bfloat16fS2_fjLj5120ELj1ELj1ELj4ELj16ENS_18Kernel_traits_baseILj5120EfS2_fS2_fjLj128EEEEELb0ELb1ELb0ELb0EEEvNS_9BwdParamsE:
        /* <DEDUP_REMOVED lines=111> */
[----:B------:R-:W-:Y:S04]  /*06f0*/  @P5 STL.64 [R1+0x170], R106 ;  /* 0x0001706a01005387 */ /* 0x000fe80000100a00 */
[----:B------:R-:W-:Y:S04]  /*0700*/  STL [R1+0xb4], RZ ;  /* 0x0000b4ff01007387 */ /* 0x000fe80000100800 */
[----:B---3--:R-:W-:Y:S04]  /*0710*/  @P5 STL.64 [R1+0x158], R100 ;  /* 0x0001586401005387 */ /* 0x008fe80000100a00 */
[----:B------:R-:W-:Y:S04]  /*0720*/  @P5 STL.64 [R1+0x160], R102 ;  /* 0x0001606601005387 */ /* 0x000fe80000100a00 */
[----:B------:R-:W-:Y:S04]  /*0730*/  STL [R1+0xb8], RZ ;  /* 0x0000b8ff01007387 */ /* 0x000fe80000100800 */
[----:B------:R-:W-:Y:S04]  /*0740*/  STL [R1+0xbc], RZ ;  /* 0x0000bcff01007387 */ /* 0x000fe80000100800 */
[----:B----4-:R-:W-:Y:S04]  /*0750*/  @P4 STL.64 [R1+0x148], R96 ;  /* 0x0001486001004387 */ /* 0x010fe80000100a00 */
[----:B------:R-:W-:Y:S04]  /*0760*/  @P4 STL.64 [R1+0x150], R98 ;  /* 0x0001506201004387 */ /* 0x000fe80000100a00 */
[----:B------:R-:W-:Y:S04]  /*0770*/  @P4 STL.64 [R1+0x138], R92 ;  /* 0x0001385c01004387 */ /* 0x000fe80000100a00 */
[----:B------:R-:W-:Y:S04]  /*0780*/  @P4 STL.64 [R1+0x140], R94 ;  /* 0x0001405e01004387 */ /* 0x000fe80000100a00 */
[----:B------:R-:W-:Y:S04]  /*0790*/  STL [R1+0xc0], RZ ;  /* 0x0000c0ff01007387 */ /* 0x000fe80000100800 */
[----:B------:R-:W-:Y:S04]  /*07a0*/  STL [R1+0xa4], RZ ;  /* 0x0000a4ff01007387 */ /* 0x000fe80000100800 */
[----:B------:R-:W-:Y:S04]  /*07b0*/  @P3 STL.64 [R1+0x128], R88 ;  /* 0x0001285801003387 */ /* 0x000fe80000100a00 */
[----:B------:R-:W-:Y:S04]  /*07c0*/  @P3 STL.64 [R1+0x130], R90 ;  /* 0x0001305a01003387 */ /* 0x000fe80000100a00 */
[----:B------:R-:W-:Y:S04]  /*07d0*/  @P3 STL.64 [R1+0x118], R84 ;  /* 0x0001185401003387 */ /* 0x000fe80000100a00 */
[----:B------:R-:W-:Y:S04]  /*07e0*/  @P3 STL.64 [R1+0x120], R86 ;  /* 0x0001205601003387 */ /* 0x000fe80000100a00 */
[----:B------:R-:W-:Y:S04]  /*07f0*/  STL [R1+0xa8], RZ ;  /* 0x0000a8ff01007387 */ /* 0x000fe80000100800 */
[----:B------:R-:W-:Y:S04]  /*0800*/  STL [R1+0xac], RZ ;  /* 0x0000acff01007387 */ /* 0x000fe80000100800 */
[----:B------:R0:W-:Y:S04]  /*0810*/  @P2 STL.64 [R1+0x108], R80 ;  /* 0x0001085001002387 */ /* 0x0001e80000100a00 */
[----:B------:R2:W-:Y:S04]  /*0820*/  @P2 STL.64 [R1+0x110], R82 ;  /* 0x0001105201002387 */ /* 0x0005e80000100a00 */
[----:B------:R-:W-:Y:S04]  /*0830*/  @P2 STL.64 [R1+0xf8], R76 ;  /* 0x0000f84c01002387 */ /* 0x000fe80000100a00 */
[----:B------:R-:W-:Y:S04]  /*0840*/  @P2 STL.64 [R1+0x100], R78 ;  /* 0x0001004e01002387 */ /* 0x000fe80000100a00 */
        /* <DEDUP_REMOVED lines=38> */
[----:B--2---:R-:W-:Y:S02]  /*0ab0*/  CS2R R82, SRZ ;  /* 0x0000000000527805 */ /* 0x004fe4000001ff00 */
[----:B------:R-:W-:Y:S02]  /*0ac0*/  CS2R R84, SRZ ;  /* 0x0000000000547805 */ /* 0x000fe4000001ff00 */
[----:B------:R-:W-:Y:S02]  /*0ad0*/  CS2R R86, SRZ ;  /* 0x0000000000567805 */ /* 0x000fe4000001ff00 */
[----:B---3--:R-:W-:Y:S02]  /*0ae0*/  CS2R R72, SRZ ;  /* 0x0000000000487805 */ /* 0x008fe4000001ff00 */
[----:B----4-:R-:W-:Y:S02]  /*0af0*/  CS2R R74, SRZ ;  /* 0x00000000004a7805 */ /* 0x010fe4000001ff00 */
        /* <DEDUP_REMOVED lines=64> */
[----:B------:R-:W-:Y:S01]  /*0f00*/  CS2R R150, SRZ ;  /* 0x0000000000967805 */ /* 0x000fe2000001ff00 */
[----:B------:R-:W-:Y:S02]  /*0f10*/  UPLOP3.LUT UP2, UPT, UPT, UPT, UPT, 0x40, 0x4 ;  /* 0x000000000004789c */ /* 0x000fe40003f4e870 */
[----:B------:R0:W-:Y:S01]  /*0f20*/  STL [R1+0x9c], RZ ;  /* 0x00009cff01007387 */ /* 0x0001e20000100800 */
[----:B------:R-:W1:Y:S03]  /*0f30*/  LDCU UR6, c[0x0][0x388] ;  /* 0x00007100ff0677ac */ /* 0x000e660008000800 */
[----:B------:R0:W-:Y:S01]  /*0f40*/  STL [R1+0xa0], RZ ;  /* 0x0000a0ff01007387 */ /* 0x0001e20000100800 */
[----:B------:R-:W-:Y:S01]  /*0f50*/  UISETP.NE.AND.EX UP0, UPT, UR5, URZ, UPT, UP0 ;  /* 0x000000ff0500728c */ /* 0x000fe2000bf05300 */
[----:B------:R-:W2:Y:S02]  /*0f60*/  LDCU.U8 UR18, c[0x0][0x410] ;  /* 0x00008200ff1277ac */ /* 0x000ea40008000000 */
[----:B------:R0:W-:Y:S01]  /*0f70*/  STL [R1+0x84], RZ ;  /* 0x000084ff01007387 */ /* 0x0001e20000100800 */
[----:B------:R-:W3:Y:S03]  /*0f80*/  LDCU UR19, c[0x0][0x400] ;  /* 0x00008000ff1377ac */ /* 0x000ee60008000800 */
[----:B------:R0:W-:Y:S01]  /*0f90*/  STL [R1+0x88], RZ ;  /* 0x000088ff01007387 */ /* 0x0001e20000100800 */
[----:B------:R-:W4:Y:S03]  /*0fa0*/  LDCU.64 UR20, c[0x0][0x438] ;  /* 0x00008700ff1477ac */ /* 0x000f260008000a00 */
        /* <DEDUP_REMOVED lines=29> */
.L_x_8152:
        /* <DEDUP_REMOVED lines=40> */
[----:B------:R-:W2:Y:S07]  /*1400*/  LDL R221, [R1+0x168] ;  /* 0x0001680001dd7983 */ /* 0x000eae0000100800 */
[----:B------:R-:W1:Y:S01]  /*1410*/  LDC.64 R188, c[0x0][0x428] ;  /* 0x00010a00ffbc7b82 */ /* 0x000e620000000a00 */
[----:B0-----:R-:W-:-:S05]  /*1420*/  IMAD.WIDE.U32 R192, R0, 0x20, R192 ;  /* 0x0000002000c07825 */ /* 0x001fca00078e00c0 */
[----:B------:R-:W3:Y:S01]  /*1430*/  LDG.E.128 R184, desc[UR10][R192.64] ;  /* 0x0000000ac0b87981 */ /* 0x000ee2000c1e1d00 */
[----:B-1----:R-:W-:-:S06]  /*1440*/  IMAD.WIDE.U32 R188, R0, 0x10, R188 ;  /* 0x0000001000bc7825 */ /* 0x002fcc00078e00bc */
[----:B------:R-:W4:Y:S04]  /*1450*/  LDG.E.128 R188, desc[UR10][R188.64] ;  /* 0x0000000abcbc7981 */ /* 0x000f28000c1e1d00 */
[----:B------:R-:W2:Y:S01]  /*1460*/  LDG.E.128 R192, desc[UR10][R192.64+0x10] ;  /* 0x0000100ac0c07981 */ /* 0x000ea2000c1e1d00 */
[----:B------:R-:W-:-:S04]  /*1470*/  ISETP.NE.U32.AND P0, PT, RZ, UR20, PT ;  /* 0x00000014ff007c0c */ /* 0x000fc8000bf05070 */
[----:B------:R-:W-:-:S13]  /*1480*/  ISETP.NE.AND.EX P0, PT, RZ, UR21, PT, P0 ;  /* 0x00000015ff007c0c */ /* 0x000fda000bf05300 */
[----:B------:R-:W0:Y:S02]  /*1490*/  @P0 LDC.64 R210, c[0x0][0x438] ;  /* 0x00010e00ffd20b82 */ /* 0x000e240000000a00 */
[----:B0-----:R-:W-:-:S05]  /*14a0*/  @P0 IMAD.WIDE.U32 R210, R0, 0x20, R210 ;  /* 0x0000002000d20825 */ /* 0x001fca00078e00d2 */
[----:B------:R-:W5:Y:S04]  /*14b0*/  @P0 LDG.E.128 R152, desc[UR10][R210.64] ;  /* 0x0000000ad2980981 */ /* 0x000f68000c1e1d00 */
[----:B------:R0:W5:Y:S01]  /*14c0*/  @P0 LDG.E.128 R156, desc[UR10][R210.64+0x10] ;  /* 0x0000100ad29c0981 */ /* 0x000162000c1e1d00 */
[----:B---3--:R-:W-:Y:S01]  /*14d0*/  FADD.FTZ R209, R185, -UR25 ;  /* 0x80000019b9d17e21 */ /* 0x008fe20008010000 */
[----:B0-----:R-:W-:Y:S01]  /*14e0*/  FADD.FTZ R210, R186, -UR25 ;  /* 0x80000019bad27e21 */ /* 0x001fe20008010000 */
[----:B------:R-:W-:Y:S01]  /*14f0*/  FADD.FTZ R211, R187, -UR25 ;  /* 0x80000019bbd37e21 */ /* 0x000fe20008010000 */
[----:B------:R-:W-:Y:S01]  /*1500*/  FADD.FTZ R198, R184, -UR25 ;  /* 0x80000019b8c67e21 */ /* 0x000fe20008010000 */
[----:B------:R-:W-:Y:S01]  /*1510*/  FMUL.FTZ R218, R209, UR24 ;  /* 0x00000018d1da7c20 */ /* 0x000fe20008410000 */
[----:B------:R-:W-:Y:S01]  /*1520*/  FMUL.FTZ R217, R210, UR24 ;  /* 0x00000018d2d97c20 */ /* 0x000fe20008410000 */
[----:B----4-:R-:W-:-:S02]  /*1530*/  PRMT R216, R191, 0x7632, R216 ;  /* 0x00007632bfd87816 */ /* 0x010fc400000000d8 */
[----:B------:R-:W-:Y:S02]  /*1540*/  SHF.L.U32 R187, R191, 0x10, RZ ;  /* 0x00000010bfbb7819 */ /* 0x000fe400000006ff */
[----:B------:R-:W-:Y:S01]  /*1550*/  PRMT R214, R188, 0x7632, R214 ;  /* 0x00007632bcd67816 */ /* 0x000fe200000000d6 */
[----:B--2---:R-:W-:Y:S01]  /*1560*/  FADD.FTZ R184, R193, -UR25 ;  /* 0x80000019c1b87e21 */ /* 0x004fe20008010000 */
[----:B------:R-:W-:Y:S01]  /*1570*/  FADD.FTZ R191, R194, -UR25 ;  /* 0x80000019c2bf7e21 */ /* 0x000fe20008010000 */
[----:B------:R-:W2:Y:S01]  /*1580*/  LDL R193, [R1+0x170] ;  /* 0x0001700001c17983 */ /* 0x000ea20000100800 */
[----:B------:R-:W-:Y:S01]  /*1590*/  FADD.FTZ R185, R195, -UR25 ;  /* 0x80000019c3b97e21 */ /* 0x000fe20008010000 */
[C---:B------:R-:W-:Y:S02]  /*15a0*/  PRMT R215, R190.reuse, 0x7632, R215 ;  /* 0x00007632bed77816 */ /* 0x040fe400000000d7 */
[----:B------:R-:W3:Y:S01]  /*15b0*/  LDL R194, [R1+0x158] ;  /* 0x0001580001c27983 */ /* 0x000ee20000100800 */
[----:B------:R-:W-:Y:S01]  /*15c0*/  SHF.L.U32 R186, R190, 0x10, RZ ;  /* 0x00000010beba7819 */ /* 0x000fe200000006ff */
[----:B------:R-:W-:-:S02]  /*15d0*/  FADD.FTZ R190, R192, -UR25 ;  /* 0x80000019c0be7e21 */ /* 0x000fc40008010000 */
[----:B------:R-:W4:Y:S01]  /*15e0*/  LDL.LU R195, [R1+0x2c] ;  /* 0x00002c0001c37983 */ /* 0x000f220000300800 */
[----:B------:R-:W-:Y:S01]  /*15f0*/  FMUL.FTZ R213, R211, UR24 ;  /* 0x00000018d3d57c20 */ /* 0x000fe20008410000 */
[----:B------:R-:W-:Y:S02]  /*1600*/  SHF.L.U32 R192, R214, 0x10, RZ ;  /* 0x00000010d6c07819 */ /* 0x000fe400000006ff */
[----:B------:R-:W3:Y:S04]  /*1610*/  LDL.LU R209, [R1+0xb4] ;  /* 0x0000b40001d17983 */ /* 0x000ee80000300800 */
[----:B------:R-:W3:Y:S04]  /*1620*/  LDL.LU R210, [R1+0xcc] ;  /* 0x0000cc0001d27983 */ /* 0x000ee80000300800 */
[----:B------:R-:W2:Y:S04]  /*1630*/  LDL.LU R211, [R1+0xc4] ;  /* 0x0000c40001d37983 */ /* 0x000ea80000300800 */
[----:B------:R-:W3:Y:S01]  /*1640*/  LDL.LU R214, [R1+0x24] ;  /* 0x0000240001d67983 */ /* 0x000ee20000300800 */
[----:B------:R-:W-:Y:S01]  /*1650*/  SHF.L.U32 R212, R188, 0x10, RZ ;  /* 0x00000010bcd47819 */ /* 0x000fe200000006ff */
[----:B------:R-:W-:Y:S01]  /*1660*/  FMUL.FTZ R198, R198, UR24 ;  /* 0x00000018c6c67c20 */ /* 0x000fe20008410000 */
[----:B------:R-:W-:-:S02]  /*1670*/  PRMT R188, R189, 0x7632, R188 ;  /* 0x00007632bdbc7816 */ /* 0x000fc400000000bc */
[----:B------:R-:W-:-:S05]  /*1680*/  SHF.L.U32 R189, R189, 0x10, RZ ;  /* 0x00000010bdbd7819 */ /* 0x000fca00000006ff */
[----:B----4-:R-:W-:Y:S01]  /*1690*/  FADD.FTZ R195, R195, R189 ;  /* 0x000000bdc3c37221 */ /* 0x010fe20000010000 */
[----:B--2---:R-:W-:Y:S01]  /*16a0*/  FFMA.FTZ R211, R198, R212, R211 ;  /* 0x000000d4c6d37223 */ /* 0x004fe200000100d3 */
[----:B---3--:R-:W-:-:S05]  /*16b0*/  FADD.FTZ R214, R214, R212 ;  /* 0x000000d4d6d67221 */ /* 0x008fca0000010000 */
[----:B------:R-:W-:Y:S04]  /*16c0*/  STL [R1+0x24], R214 ;  /* 0x000024d601007387 */ /* 0x000fe80000100800 */
[----:B------:R0:W-:Y:S04]  /*16d0*/  STL [R1+0xc4], R211 ;  /* 0x0000c4d301007387 */ /* 0x0001e80000100800 */
[----:B------:R1:W-:Y:S01]  /*16e0*/  STL [R1+0x2c], R195 ;  /* 0x00002cc301007387 */ /* 0x0003e20000100800 */
[----:B0-----:R-:W-:-:S03]  /*16f0*/  FMUL.FTZ R211, R193, R189 ;  /* 0x000000bdc1d37220 */ /* 0x001fc60000410000 */
[----:B-1----:R-:W2:Y:S04]  /*1700*/  LDL.LU R195, [R1+0xbc] ;  /* 0x0000bc0001c37983 */ /* 0x002ea80000300800 */
[----:B------:R-:W3:Y:S01]  /*1710*/  LDL R193, [R1+0x160] ;  /* 0x0001600001c17983 */ /* 0x000ee20000100800 */
[----:B------:R-:W-:Y:S01]  /*1720*/  FFMA.FTZ R210, R217, R189, R210 ;  /* 0x000000bdd9d27223 */ /* 0x000fe200000100d2 */
[----:B------:R-:W-:Y:S01]  /*1730*/  FMUL.FTZ R221, R221, R212 ;  /* 0x000000d4dddd7220 */ /* 0x000fe20000410000 */
[----:B------:R-:W-:Y:S01]  /*1740*/  FMUL.FTZ R212, R190, UR24 ;  /* 0x00000018bed47c20 */ /* 0x000fe20008410000 */
[----:B------:R-:W-:Y:S02]  /*1750*/  SHF.L.U32 R189, R215, 0x10, RZ ;  /* 0x00000010d7bd7819 */ /* 0x000fe400000006ff */
[----:B------:R0:W-:Y:S01]  /*1760*/  STL [R1+0xcc], R210 ;  /* 0x0000ccd201007387 */ /* 0x0001e20000100800 */
[----:B------:R-:W-:Y:S01]  /*1770*/  FFMA.FTZ R209, R212, R186, R209 ;  /* 0x000000bad4d17223 */ /* 0x000fe200000100d1 */
[----:B------:R-:W-:-:S02]  /*1780*/  FADD.FTZ R80, R80, R186 ;  /* 0x000000ba50507221 */ /* 0x000fc40000010000 */
[----:B------:R-:W4:Y:S01]  /*1790*/  LDL R190, [R1+0x16c] ;  /* 0x00016c0001be7983 */ /* 0x000f220000100800 */
[----:B------:R-:W-:Y:S01]  /*17a0*/  FMUL.FTZ R194, R194, R186 ;  /* 0x000000bac2c27220 */ /* 0x000fe20000410000 */
[----:B------:R-:W-:Y:S02]  /*17b0*/  SHF.L.U32 R186, R216, 0x10, RZ ;  /* 0x00000010d8ba7819 */ /* 0x000fe400000006ff */
[----:B------:R-:W4:Y:S01]  /*17c0*/  LDL.LU R215, [R1+0x30] ;  /* 0x0000300001d77983 */ /* 0x000f220000300800 */
[----:B0-----:R-:W-:-:S03]  /*17d0*/  FMUL.FTZ R210, R191, UR24 ;  /* 0x00000018bfd27c20 */ /* 0x001fc60008410000 */
[----:B------:R-:W4:Y:S04]  /*17e0*/  LDL.LU R191, [R1+0x28] ;  /* 0x0000280001bf7983 */ /* 0x000f280000300800 */
[----:B------:R-:W-:Y:S04]  /*17f0*/  STL [R1+0x18], R211 ;  /* 0x000018d301007387 */ /* 0x000fe80000100800 */
[----:B------:R-:W4:Y:S01]  /*1800*/  LDL.LU R216, [R1+0xd0] ;  /* 0x0000d00001d87983 */ /* 0x000f220000300800 */
[----:B------:R-:W-:-:S03]  /*1810*/  FADD.FTZ R82, R82, R187 ;  /* 0x000000bb52527221 */ /* 0x000fc60000010000 */
[----:B------:R0:W-:Y:S04]  /*1820*/  STL [R1+0xb4], R209 ;  /* 0x0000b4d101007387 */ /* 0x0001e80000100800 */
[----:B------:R-:W4:Y:S04]  /*1830*/  LDL R214, [R1+0x174] ;  /* 0x0001740001d67983 */ /* 0x000f280000100800 */
[----:B------:R-:W-:Y:S01]  /*1840*/  STL [R1+0x10], R194 ;  /* 0x000010c201007387 */ /* 0x000fe20000100800 */
[-C--:B--2---:R-:W-:Y:S01]  /*1850*/  FFMA.FTZ R195, R210, R187.reuse, R195 ;  /* 0x000000bbd2c37223 */ /* 0x084fe200000100c3 */
[----:B---3--:R-:W-:-:S04]  /*1860*/  FMUL.FTZ R193, R193, R187 ;  /* 0x000000bbc1c17220 */ /* 0x008fc80000410000 */
[----:B------:R1:W-:Y:S04]  /*1870*/  STL [R1+0xbc], R195 ;  /* 0x0000bcc301007387 */ /* 0x0003e80000100800 */
[----:B------:R-:W2:Y:S01]  /*1880*/  LDL.LU R187, [R1+0xc8] ;  /* 0x0000c80001bb7983 */ /* 0x000ea20000300800 */
[----:B------:R-:W-:-:S03]  /*1890*/  SHF.L.U32 R188, R188, 0x10, RZ ;  /* 0x00000010bcbc7819 */ /* 0x000fc600000006ff */
[----:B0-----:R-:W3:Y:S04]  /*18a0*/  LDL.LU R209, [R1+0xb8] ;  /* 0x0000b80001d17983 */ /* 0x001ee80000300800 */
[----:B-1----:R-:W3:Y:S01]  /*18b0*/  LDL R195, [R1+0x15c] ;  /* 0x00015c0001c37983 */ /* 0x002ee20000100800 */
[----:B----4-:R-:W-:-:S05]  /*18c0*/  FADD.FTZ R191, R191, R192 ;  /* 0x000000c0bfbf7221 */ /* 0x010fca0000010000 */
[----:B------:R0:W-:Y:S01]  /*18d0*/  STL [R1+0x28], R191 ;  /* 0x000028bf01007387 */ /* 0x0001e20000100800 */
[----:B------:R-:W-:Y:S01]  /*18e0*/  FFMA.FTZ R216, R213, R188, R216 ;  /* 0x000000bcd5d87223 */ /* 0x000fe200000100d8 */
[----:B0-----:R-:W-:Y:S01]  /*18f0*/  FMUL.FTZ R191, R190, R192 ;  /* 0x000000c0bebf7220 */ /* 0x001fe20000410000 */
[----:B------:R-:W-:-:S04]  /*1900*/  FADD.FTZ R190, RZ, R221 ;  /* 0x000000ddffbe7221 */ /* 0x000fc80000010000 */
[----:B------:R-:W-:Y:S01]  /*1910*/  FADD.FTZ R190, R190, R191 ;  /* 0x000000bfbebe7221 */ /* 0x000fe20000010000 */
[----:B--2---:R-:W-:-:S05]  /*1920*/  FFMA.FTZ R187, R218, R192, R187 ;  /* 0x000000c0dabb7223 */ /* 0x004fca00000100bb */
[----:B------:R0:W-:Y:S04]  /*1930*/  STL [R1+0xc8], R187 ;  /* 0x0000c8bb01007387 */ /* 0x0001e80000100800 */
[----:B------:R-:W-:Y:S04]  /*1940*/  STL [R1+0x8], R193 ;  /* 0x000008c101007387 */ /* 0x000fe80000100800 */
[----:B------:R1:W-:Y:S01]  /*1950*/  STL [R1+0x1c], R191 ;  /* 0x00001cbf01007387 */ /* 0x0003e20000100800 */
[----:B0-----:R-:W-:-:S03]  /*1960*/  FFMA.FTZ R187, R198, R221, RZ ;  /* 0x000000ddc6bb7223 */ /* 0x001fc600000100ff */
[----:B------:R-:W-:Y:S01]  /*1970*/  STL [R1+0xd0], R216 ;  /* 0x0000d0d801007387 */ /* 0x000fe20000100800 */
[----:B------:R-:W-:-:S03]  /*1980*/  FFMA.FTZ R187, R218, R191, R187 ;  /* 0x000000bfdabb7223 */ /* 0x000fc600000100bb */
[----:B------:R-:W2:Y:S04]  /*1990*/  LDL.LU R192, [R1+0xc0] ;  /* 0x0000c00001c07983 */ /* 0x000ea80000300800 */
[----:B-1----:R-:W4:Y:S01]  /*19a0*/  LDL R191, [R1+0x164] ;  /* 0x0001640001bf7983 */ /* 0x002f220000100800 */
[----:B------:R-:W-:Y:S01]  /*19b0*/  FADD.FTZ R215, R215, R188 ;  /* 0x000000bcd7d77221 */ /* 0x000fe20000010000 */
[----:B------:R-:W-:Y:S01]  /*19c0*/  FMUL.FTZ R214, R214, R188 ;  /* 0x000000bcd6d67220 */ /* 0x000fe20000410000 */
[----:B------:R-:W-:Y:S01]  /*19d0*/  FADD.FTZ R188, R190, R211 ;  /* 0x000000d3bebc7221 */ /* 0x000fe20000010000 */
[----:B------:R-:W-:Y:S01]  /*19e0*/  FFMA.FTZ R187, R217, R211, R187 ;  /* 0x000000d3d9bb7223 */ /* 0x000fe200000100bb */
[----:B------:R-:W-:Y:S01]  /*19f0*/  FMUL.FTZ R211, R184, UR24 ;  /* 0x00000018b8d37c20 */ /* 0x000fe20008410000 */
[----:B------:R-:W-:Y:S03]  /*1a00*/  STL [R1+0x30], R215 ;  /* 0x000030d701007387 */ /* 0x000fe60000100800 */
[----:B---3--:R-:W-:Y:S01]  /*1a10*/  FFMA.FTZ R209, R211, R189, R209 ;  /* 0x000000bdd3d17223 */ /* 0x008fe200000100d1 */
[----:B------:R-:W-:Y:S01]  /*1a20*/  STL [R1+0x14], R214 ;  /* 0x000014d601007387 */ /* 0x000fe20000100800 */
[----:B------:R-:W-:-:S03]  /*1a30*/  FADD.FTZ R184, R188, R214 ;  /* 0x000000d6bcb87221 */ /* 0x000fc60000010000 */
[----:B------:R0:W-:Y:S01]  /*1a40*/  STL [R1+0xb8], R209 ;  /* 0x0000b8d101007387 */ /* 0x0001e20000100800 */
[----:B------:R-:W-:Y:S01]  /*1a50*/  FMUL.FTZ R188, R195, R189 ;  /* 0x000000bdc3bc7220 */ /* 0x000fe20000410000 */
[----:B0-----:R-:W-:-:S04]  /*1a60*/  FMUL.FTZ R209, R185, UR24 ;  /* 0x00000018b9d17c20 */ /* 0x001fc80008410000 */
        /* <DEDUP_REMOVED lines=10> */
[----:B------:R-:W-:Y:S01]  /*1b10*/  IADD3 R214, PT, PT, R0, 0x80, RZ ;  /* 0x0000008000d67810 */ /* 0x000fe20007ffe0ff */
[-C--:B--2---:R-:W-:Y:S01]  /*1b20*/  FFMA.FTZ R192, R209, R186.reuse, R192 ;  /* 0x000000bad1c07223 */ /* 0x084fe200000100c0 */
[----:B----4-:R-:W-:-:S04]  /*1b30*/  FMUL.FTZ R185, R191, R186 ;  /* 0x000000babfb97220 */ /* 0x010fc80000410000 */
[----:B------:R0:W-:Y:S04]  /*1b40*/  STL [R1+0xc0], R192 ;  /* 0x0000c0c001007387 */ /* 0x0001e80000100800 */
[----:B------:R0:W-:Y:S01]  /*1b50*/  STL [R1+0x4], R185 ;  /* 0x000004b901007387 */ /* 0x0001e20000100800 */
[----:B------:R-:W-:Y:S01]  /*1b60*/  FADD.FTZ R216, R184, R185 ;  /* 0x000000b9b8d87221 */ /* 0x000fe20000010000 */
[----:B------:R-:W-:-:S07]  /*1b70*/  FFMA.FTZ R215, R209, R185, R187 ;  /* 0x000000b9d1d77223 */ /* 0x000fce00000100bb */
.L_x_8111:
[----:B------:R-:W-:Y:S05]  /*1b80*/  BSYNC.RECONVERGENT B0 ;  /* 0x0000000000007941 */ /* 0x000fea0003800200 */
.L_x_8110:
[----:B------:R-:W-:Y:S04]  /*1b90*/  BSSY.RECONVERGENT B0, `(.L_x_8112) ;  /* 0x000006d000007945 */ /* 0x000fe80003800200 */
[----:B------:R-:W-:Y:S05]  /*1ba0*/  @!P4 BRA `(.L_x_8113) ;  /* 0x0000000400acc947 */ /* 0x000fea0003800000 */
[----:B0-----:R-:W0:Y:S01]  /*1bb0*/  LDC.64 R192, c[0x0][0x3a8] ;  /* 0x0000ea00ffc07b82 */ /* 0x001e220000000a00 */
[----:B------:R-:W2:Y:S07]  /*1bc0*/  LDL.LU R251, [R1+0xac] ;  /* 0x0000ac0001fb7983 */ /* 0x000eae0000300800 */
[----:B------:R-:W1:Y:S01]  /*1bd0*/  LDC.64 R188, c[0x0][0x428] ;  /* 0x00010a00ffbc7b82 */ /* 0x000e620000000a00 */
[----:B------:R-:W-:Y:S01]  /*1be0*/  ISETP.NE.U32.AND P0, PT, RZ, UR20, PT ;  /* 0x00000014ff007c0c */ /* 0x000fe2000bf05070 */
[----:B------:R-:W3:Y:S01]  /*1bf0*/  LDL R252, [R1+0x150] ;  /* 0x0001500001fc7983 */ /* 0x000ee20000100800 */
[----:B0-----:R-:W-:-:S05]  /*1c00*/  IMAD.WIDE.U32 R192, R214, 0x20, R192 ;  /* 0x00000020d6c07825 */ /* 0x001fca00078e00c0 */
[----:B------:R-:W4:Y:S01]  /*1c10*/  LDG.E.128 R184, desc[UR10][R192.64] ;  /* 0x0000000ac0b87981 */ /* 0x000f22000c1e1d00 */
[----:B-1----:R-:W-:-:S06]  /*1c20*/  IMAD.WIDE.U32 R188, R214, 0x10, R188 ;  /* 0x00000010d6bc7825 */ /* 0x002fcc00078e00bc */
[----:B------:R-:W2:Y:S04]  /*1c30*/  LDG.E.128 R188, desc[UR10][R188.64] ;  /* 0x0000000abcbc7981 */ /* 0x000ea8000c1e1d00 */
[----:B------:R-:W3:Y:S01]  /*1c40*/  LDG.E.128 R192, desc[UR10][R192.64+0x10] ;  /* 0x0000100ac0c07981 */ /* 0x000ee2000c1e1d00 */
[----:B------:R-:W-:-:S13]  /*1c50*/  ISETP.NE.AND.EX P0, PT, RZ, UR21, PT, P0 ;  /* 0x00000015ff007c0c */ /* 0x000fda000bf05300 */
[----:B------:R-:W0:Y:S02]  /*1c60*/  @P0 LDC.64 R204, c[0x0][0x438] ;  /* 0x00010e00ffcc0b82 */ /* 0x000e240000000a00 */
[----:B0-----:R-:W-:-:S05]  /*1c70*/  @P0 IMAD.WIDE.U32 R204, R214, 0x20, R204 ;  /* 0x00000020d6cc0825 */ /* 0x001fca00078e00cc */
[----:B------:R-:W5:Y:S04]  /*1c80*/  @P0 LDG.E.128 R24, desc[UR10][R204.64] ;  /* 0x0000000acc180981 */ /* 0x000f68000c1e1d00 */
[----:B------:R0:W5:Y:S01]  /*1c90*/  @P0 LDG.E.128 R20, desc[UR10][R204.64+0x10] ;  /* 0x0000100acc140981 */ /* 0x000162000c1e1d00 */
[----:B----4-:R-:W-:Y:S01]  /*1ca0*/  FADD.FTZ R200, R186, -UR25 ;  /* 0x80000019bac87e21 */ /* 0x010fe20008010000 */
[----:B0-----:R-:W-:Y:S01]  /*1cb0*/  FADD.FTZ R204, R184, -UR25 ;  /* 0x80000019b8cc7e21 */ /* 0x001fe20008010000 */
[----:B------:R-:W-:Y:S01]  /*1cc0*/  FADD.FTZ R203, R187, -UR25 ;  /* 0x80000019bbcb7e21 */ /* 0x000fe20008010000 */
[----:B------:R-:W-:Y:S01]  /*1cd0*/  FADD.FTZ R199, R185, -UR25 ;  /* 0x80000019b9c77e21 */ /* 0x000fe20008010000 */
[C---:B--2---:R-:W-:Y:S02]  /*1ce0*/  PRMT R248, R189.reuse, 0x7632, R248 ;  /* 0x00007632bdf87816 */ /* 0x044fe400000000f8 */
[----:B------:R-:W-:-:S02]  /*1cf0*/  SHF.L.U32 R186, R189, 0x10, RZ ;  /* 0x00000010bdba7819 */ /* 0x000fc400000006ff */
[----:B------:R-:W-:Y:S01]  /*1d00*/  PRMT R247, R188, 0x7632, R247 ;  /* 0x00007632bcf77816 */ /* 0x000fe200000000f7 */
[----:B---3--:R-:W-:Y:S01]  /*1d10*/  FADD.FTZ R189, R192, -UR25 ;  /* 0x80000019c0bd7e21 */ /* 0x008fe20008010000 */
[----:B------:R-:W-:Y:S01]  /*1d20*/  SHF.L.U32 R187, R188, 0x10, RZ ;  /* 0x00000010bcbb7819 */ /* 0x000fe200000006ff */
[----:B------:R-:W-:Y:S01]  /*1d30*/  FADD.FTZ R184, R193, -UR25 ;  /* 0x80000019c1b87e21 */ /* 0x000fe20008010000 */
[----:B------:R-:W2:Y:S01]  /*1d40*/  LDL R192, [R1+0x148] ;  /* 0x0001480001c07983 */ /* 0x000ea20000100800 */
[----:B------:R-:W-:Y:S01]  /*1d50*/  FADD.FTZ R188, R194, -UR25 ;  /* 0x80000019c2bc7e21 */ /* 0x000fe20008010000 */
[----:B------:R-:W-:Y:S02]  /*1d60*/  FADD.FTZ R185, R195, -UR25 ;  /* 0x80000019c3b97e21 */ /* 0x000fe40008010000 */
[----:B------:R-:W3:Y:S04]  /*1d70*/  LDL R193, [R1+0x138] ;  /* 0x0001380001c17983 */ /* 0x000ee80000100800 */
[----:B------:R-:W4:Y:S04]  /*1d80*/  LDL.LU R194, [R1+0x94] ;  /* 0x0000940001c27983 */ /* 0x000f280000300800 */
[----:B------:R-:W3:Y:S01]  /*1d90*/  LDL.LU R195, [R1+0xa4] ;  /* 0x0000a40001c37983 */ /* 0x000ee20000300800 */
[----:B------:R-:W-:Y:S01]  /*1da0*/  FMUL.FTZ R208, R204, UR24 ;  /* 0x00000018ccd07c20 */ /* 0x000fe20008410000 */
[----:B------:R-:W-:Y:S01]  /*1db0*/  FMUL.FTZ R206, R200, UR24 ;  /* 0x00000018c8ce7c20 */ /* 0x000fe20008410000 */
[C---:B------:R-:W-:Y:S01]  /*1dc0*/  PRMT R249, R190.reuse, 0x7632, R249 ;  /* 0x00007632bef97816 */ /* 0x040fe200000000f9 */
[----:B------:R-:W-:Y:S01]  /*1dd0*/  FMUL.FTZ R205, R203, UR24 ;  /* 0x00000018cbcd7c20 */ /* 0x000fe20008410000 */
[----:B------:R-:W-:Y:S01]  /*1de0*/  SHF.L.U32 R246, R190, 0x10, RZ ;  /* 0x00000010bef67819 */ /* 0x000fe200000006ff */
[----:B------:R-:W-:Y:S01]  /*1df0*/  FADD.FTZ R84, R84, R187 ;  /* 0x000000bb54547221 */ /* 0x000fe20000010000 */
[----:B------:R-:W-:Y:S01]  /*1e00*/  SHF.L.U32 R190, R247, 0x10, RZ ;  /* 0x00000010f7be7819 */ /* 0x000fe200000006ff */
[----:B------:R-:W-:Y:S01]  /*1e10*/  FMUL.FTZ R204, R189, UR24 ;  /* 0x00000018bdcc7c20 */ /* 0x000fe20008410000 */
[----:B------:R-:W-:Y:S01]  /*1e20*/  FFMA.FTZ R251, R206, R186, R251 ;  /* 0x000000bacefb7223 */ /* 0x000fe200000100fb */
[----:B------:R-:W4:Y:S01]  /*1e30*/  LDL R203, [R1+0x154] ;  /* 0x0001540001cb7983 */ /* 0x000f220000100800 */
[----:B------:R-:W-:-:S03]  /*1e40*/  PRMT R250, R191, 0x7632, R250 ;  /* 0x00007632bffa7816 */ /* 0x000fc600000000fa */
[----:B------:R-:W4:Y:S01]  /*1e50*/  LDL R247, [R1+0x140] ;  /* 0x0001400001f77983 */ /* 0x000f220000100800 */
[----:B------:R-:W-:Y:S01]  /*1e60*/  SHF.L.U32 R189, R249, 0x10, RZ ;  /* 0x00000010f9bd7819 */ /* 0x000fe200000006ff */
[----:B------:R-:W-:Y:S01]  /*1e70*/  FADD.FTZ R72, R72, R246 ;  /* 0x000000f648487221 */ /* 0x000fe20000010000 */
[----:B------:R-:W-:Y:S01]  /*1e80*/  FADD.FTZ R86, R86, R186 ;  /* 0x000000ba56567221 */ /* 0x000fe20000010000 */
[-C--:B--2---:R-:W-:Y:S01]  /*1e90*/  FMUL.FTZ R192, R192, R187.reuse ;  /* 0x000000bbc0c07220 */ /* 0x084fe20000410000 */
[----:B---3--:R-:W-:Y:S01]  /*1ea0*/  FFMA.FTZ R195, R208, R187, R195 ;  /* 0x000000bbd0c37223 */ /* 0x008fe200000100c3 */
[----:B------:R-:W-:Y:S02]  /*1eb0*/  SHF.L.U32 R187, R248, 0x10, RZ ;  /* 0x00000010f8bb7819 */ /* 0x000fe400000006ff */
[----:B------:R-:W2:Y:S01]  /*1ec0*/  LDL.LU R248, [R1+0xb0] ;  /* 0x0000b00001f87983 */ /* 0x000ea20000300800 */
[----:B----4-:R-:W-:-:S03]  /*1ed0*/  FFMA.FTZ R194, R204, R246, R194 ;  /* 0x000000f6ccc27223 */ /* 0x010fc600000100c2 */
[----:B------:R-:W-:Y:S01]  /*1ee0*/  STL [R1+0xa4], R195 ;  /* 0x0000a4c301007387 */ /* 0x000fe20000100800 */
[----:B------:R-:W-:-:S03]  /*1ef0*/  FMUL.FTZ R249, R193, R246 ;  /* 0x000000f6c1f97220 */ /* 0x000fc60000410000 */
[----:B------:R-:W-:Y:S04]  /*1f00*/  STL [R1], R192 ;  /* 0x000000c001007387 */ /* 0x000fe80000100800 */
[----:B------:R0:W-:Y:S02]  /*1f10*/  STL [R1+0xac], R251 ;  /* 0x0000acfb01007387 */ /* 0x0001e40000100800 */
[----:B0-----:R-:W-:Y:S02]  /*1f20*/  FMUL.FTZ R251, R252, R186 ;  /* 0x000000bafcfb7220 */ /* 0x001fe40000410000 */
[----:B------:R-:W3:Y:S01]  /*1f30*/  LDL R252, [R1+0x14c] ;  /* 0x00014c0001fc7983 */ /* 0x000ee20000100800 */
[----:B------:R-:W-:-:S03]  /*1f40*/  SHF.L.U32 R186, R250, 0x10, RZ ;  /* 0x00000010faba7819 */ /* 0x000fc600000006ff */
[----:B------:R-:W4:Y:S04]  /*1f50*/  LDL.LU R246, [R1+0x9c] ;  /* 0x00009c0001f67983 */ /* 0x000f280000300800 */
[----:B------:R0:W-:Y:S04]  /*1f60*/  STL [R1+0x94], R194 ;  /* 0x000094c201007387 */ /* 0x0001e80000100800 */
[----:B------:R-:W3:Y:S04]  /*1f70*/  LDL.LU R250, [R1+0xa8] ;  /* 0x0000a80001fa7983 */ /* 0x000ee80000300800 */
[----:B------:R-:W4:Y:S04]  /*1f80*/  LDL.LU R200, [R1+0x98] ;  /* 0x0000980001c87983 */ /* 0x000f280000300800 */
[----:B------:R-:W4:Y:S04]  /*1f90*/  LDL R195, [R1+0x13c] ;  /* 0x00013c0001c37983 */ /* 0x000f280000100800 */
[----:B0-----:R-:W4:Y:S04]  /*1fa0*/  LDL.LU R194, [R1+0xa0] ;  /* 0x0000a00001c27983 */ /* 0x001f280000300800 */
[----:B------:R-:W4:Y:S01]  /*1fb0*/  LDL R193, [R1+0x144] ;  /* 0x0001440001c17983 */ /* 0x000f220000100800 */
[----:B------:R-:W-:Y:S01]  /*1fc0*/  FMUL.FTZ R207, R199, UR24 ;  /* 0x00000018c7cf7c20 */ /* 0x000fe20008410000 */
[----:B------:R-:W-:Y:S01]  /*1fd0*/  SHF.L.U32 R191, R191, 0x10, RZ ;  /* 0x00000010bfbf7819 */ /* 0x000fe200000006ff */
[----:B------:R-:W-:Y:S01]  /*1fe0*/  FMUL.FTZ R199, R188, UR24 ;  /* 0x00000018bcc77c20 */ /* 0x000fe20008410000 */
[----:B------:R-:W-:Y:S01]  /*1ff0*/  FADD.FTZ R188, R216, R192 ;  /* 0x000000c0d8bc7221 */ /* 0x000fe20000010000 */
[----:B------:R-:W-:Y:S01]  /*2000*/  FFMA.FTZ R192, R208, R192, R215 ;  /* 0x000000c0d0c07223 */ /* 0x000fe200000100d7 */
[----:B------:R-:W-:Y:S01]  /*2010*/  FADD.FTZ R85, R85, R190 ;  /* 0x000000be55557221 */ /* 0x000fe20000010000 */
[----:B------:R-:W-:Y:S01]  /*2020*/  FADD.FTZ R87, R87, R187 ;  /* 0x000000bb57577221 */ /* 0x000fe20000010000 */
[----:B------:R-:W-:Y:S01]  /*2030*/  FMUL.FTZ R247, R247, R191 ;  /* 0x000000bff7f77220 */ /* 0x000fe20000410000 */
[----:B------:R-:W-:Y:S01]  /*2040*/  FADD.FTZ R74, R74, R191 ;  /* 0x000000bf4a4a7221 */ /* 0x000fe20000010000 */
[----:B------:R-:W-:Y:S01]  /*2050*/  FADD.FTZ R73, R73, R189 ;  /* 0x000000bd49497221 */ /* 0x000fe20000010000 */
[----:B------:R-:W-:Y:S01]  /*2060*/  FADD.FTZ R75, R75, R186 ;  /* 0x000000ba4b4b7221 */ /* 0x000fe20000010000 */
[----:B------:R-:W-:Y:S01]  /*2070*/  IADD3 R214, PT, PT, R214, 0x80, RZ ;  /* 0x00000080d6d67810 */ /* 0x000fe20007ffe0ff */
[----:B--2---:R-:W-:Y:S01]  /*2080*/  FFMA.FTZ R248, R205, R187, R248 ;  /* 0x000000bbcdf87223 */ /* 0x004fe200000100f8 */
[----:B---3--:R-:W-:Y:S01]  /*2090*/  FFMA.FTZ R250, R207, R190, R250 ;  /* 0x000000becffa7223 */ /* 0x008fe200000100fa */
[----:B----4-:R-:W-:-:S04]  /*20a0*/  FFMA.FTZ R246, R199, R191, R246 ;  /* 0x000000bfc7f67223 */ /* 0x010fc800000100f6 */
[----:B------:R0:W-:Y:S02]  /*20b0*/  STL [R1+0xa8], R250 ;  /* 0x0000a8fa01007387 */ /* 0x0001e40000100800 */
[----:B0-----:R-:W-:Y:S01]  /*20c0*/  FMUL.FTZ R250, R203, R187 ;  /* 0x000000bbcbfa7220 */ /* 0x001fe20000410000 */
[----:B------:R-:W-:Y:S01]  /*20d0*/  FMUL.FTZ R203, R184, UR24 ;  /* 0x00000018b8cb7c20 */ /* 0x000fe20008410000 */
[----:B------:R-:W-:Y:S03]  /*20e0*/  STL [R1+0x9c], R246 ;  /* 0x00009cf601007387 */ /* 0x000fe60000100800 */
[----:B------:R-:W-:Y:S01]  /*20f0*/  FFMA.FTZ R200, R203, R189, R200 ;  /* 0x000000bdcbc87223 */ /* 0x000fe200000100c8 */
[----:B------:R-:W-:Y:S01]  /*2100*/  STL [R1+0xb0], R248 ;  /* 0x0000b0f801007387 */ /* 0x000fe20000100800 */
[----:B------:R-:W-:-:S03]  /*2110*/  FMUL.FTZ R252, R252, R190 ;  /* 0x000000befcfc7220 */ /* 0x000fc60000410000 */
[----:B------:R0:W-:Y:S01]  /*2120*/  STL [R1+0x98], R200 ;  /* 0x000098c801007387 */ /* 0x0001e20000100800 */
[----:B------:R-:W-:Y:S01]  /*2130*/  FADD.FTZ R188, R188, R252 ;  /* 0x000000fcbcbc7221 */ /* 0x000fe20000010000 */
[----:B------:R-:W-:Y:S01]  /*2140*/  FFMA.FTZ R190, R207, R252, R192 ;  /* 0x000000fccfbe7223 */ /* 0x000fe200000100c0 */
[----:B0-----:R-:W-:-:S04]  /*2150*/  FMUL.FTZ R200, R185, UR24 ;  /* 0x00000018b9c87c20 */ /* 0x001fc80008410000 */
[----:B------:R-:W-:Y:S01]  /*2160*/  FFMA.FTZ R194, R200, R186, R194 ;  /* 0x000000bac8c27223 */ /* 0x000fe200000100c2 */
[----:B------:R-:W-:Y:S01]  /*2170*/  FADD.FTZ R187, R188, R251 ;  /* 0x000000fbbcbb7221 */ /* 0x000fe20000010000 */
[----:B------:R-:W-:-:S03]  /*2180*/  FFMA.FTZ R190, R206, R251, R190 ;  /* 0x000000fbcebe7223 */ /* 0x000fc600000100be */
        /* <DEDUP_REMOVED lines=12> */
[----:B-1----:R-:W-:-:S07]  /*2250*/  FFMA.FTZ R215, R200, R246, R184 ;  /* 0x000000f6c8d77223 */ /* 0x002fce00000100b8 */
.L_x_8113:
[----:B------:R-:W-:Y:S05]  /*2260*/  BSYNC.RECONVERGENT B0 ;  /* 0x0000000000007941 */ /* 0x000fea0003800200 */
.L_x_8112:
[----:B------:R-:W-:Y:S04]  /*2270*/  BSSY.RECONVERGENT B0, `(.L_x_8114) ;  /* 0x000006c000007945 */ /* 0x000fe80003800200 */
[----:B------:R-:W-:Y:S05]  /*2280*/  @!P3 BRA `(.L_x_8115) ;  /* 0x0000000400a8b947 */ /* 0x000fea0003800000 */
[----:B0-----:R-:W0:Y:S01]  /*2290*/  LDC.64 R184, c[0x0][0x428] ;  /* 0x00010a00ffb87b82 */ /* 0x001e220000000a00 */
[----:B------:R-:W2:Y:S04]  /*22a0*/  LDL R245, [R1+0x128] ;  /* 0x0001280001f57983 */ /* 0x000ea80000100800 */
[----:B------:R-:W3:Y:S03]  /*22b0*/  LDL R243, [R1+0x130] ;  /* 0x0001300001f37983 */ /* 0x000ee60000100800 */
[----:B------:R-:W1:Y:S01]  /*22c0*/  LDC.64 R2, c[0x0][0x3a8] ;  /* 0x0000ea00ff027b82 */ /* 0x000e620000000a00 */
[----:B------:R-:W4:Y:S04]  /*22d0*/  LDL R241, [R1+0x118] ;  /* 0x0001180001f17983 */ /* 0x000f280000100800 */
[----:B------:R-:W3:Y:S01]  /*22e0*/  LDL R244, [R1+0x12c] ;  /* 0x00012c0001f47983 */ /* 0x000ee20000100800 */
[----:B0-----:R-:W-:-:S06]  /*22f0*/  IMAD.WIDE.U32 R184, R214, 0x10, R184 ;  /* 0x00000010d6b87825 */ /* 0x001fcc00078e00b8 */
[----:B------:R-:W2:Y:S01]  /*2300*/  LDG.E.128 R184, desc[UR10][R184.64] ;  /* 0x0000000ab8b87981 */ /* 0x000ea2000c1e1d00 */
[----:B-1----:R-:W-:-:S05]  /*2310*/  IMAD.WIDE.U32 R2, R214, 0x20, R2 ;  /* 0x00000020d6027825 */ /* 0x002fca00078e0002 */
[----:B------:R-:W4:Y:S04]  /*2320*/  LDG.E.128 R4, desc[UR10][R2.64] ;  /* 0x0000000a02047981 */ /* 0x000f28000c1e1d00 */
[----:B------:R0:W3:Y:S01]  /*2330*/  LDG.E.128 R188, desc[UR10][R2.64+0x10] ;  /* 0x0000100a02bc7981 */ /* 0x0000e2000c1e1d00 */
[----:B------:R-:W-:-:S04]  /*2340*/  ISETP.NE.U32.AND P0, PT, RZ, UR20, PT ;  /* 0x00000014ff007c0c */ /* 0x000fc8000bf05070 */
[----:B------:R-:W-:-:S13]  /*2350*/  ISETP.NE.AND.EX P0, PT, RZ, UR21, PT, P0 ;  /* 0x00000015ff007c0c */ /* 0x000fda000bf05300 */
[----:B0-----:R-:W0:Y:S02]  /*2360*/  @P0 LDC.64 R2, c[0x0][0x438] ;  /* 0x00010e00ff020b82 */ /* 0x001e240000000a00 */
[----:B0-----:R-:W-:-:S05]  /*2370*/  @P0 IMAD.WIDE.U32 R2, R214, 0x20, R2 ;  /* 0x00000020d6020825 */ /* 0x001fca00078e0002 */
[----:B------:R-:W5:Y:S04]  /*2380*/  @P0 LDG.E.128 R160, desc[UR10][R2.64] ;  /* 0x0000000a02a00981 */ /* 0x000f68000c1e1d00 */
[----:B------:R4:W5:Y:S01]  /*2390*/  @P0 LDG.E.128 R164, desc[UR10][R2.64+0x10] ;  /* 0x0000100a02a40981 */ /* 0x000962000c1e1d00 */
[C---:B--2---:R-:W-:Y:S02]  /*23a0*/  PRMT R240, R186.reuse, 0x7632, R240 ;  /* 0x00007632baf07816 */ /* 0x044fe400000000f0 */
[----:B------:R-:W-:Y:S02]  /*23b0*/  SHF.L.U32 R194, R186, 0x10, RZ ;  /* 0x00000010bac27819 */ /* 0x000fe400000006ff */
[----:B------:R-:W2:Y:S01]  /*23c0*/  LDL.LU R186, [R1+0x84] ;  /* 0x0000840001ba7983 */ /* 0x000ea20000300800 */
[----:B------:R-:W-:-:S02]  /*23d0*/  PRMT R242, R187, 0x7632, R242 ;  /* 0x00007632bbf27816 */ /* 0x000fc400000000f2 */
[----:B------:R-:W-:Y:S02]  /*23e0*/  SHF.L.U32 R195, R187, 0x10, RZ ;  /* 0x00000010bbc37819 */ /* 0x000fe400000006ff */
[----:B------:R-:W2:Y:S01]  /*23f0*/  LDL.LU R187, [R1+0x8c] ;  /* 0x00008c0001bb7983 */ /* 0x000ea20000300800 */
[----:B----4-:R-:W-:Y:S01]  /*2400*/  FADD.FTZ R3, R6, -UR25 ;  /* 0x8000001906037e21 */ /* 0x010fe20008010000 */
[----:B---3--:R-:W-:Y:S02]  /*2410*/  FADD.FTZ R6, R189, -UR25 ;  /* 0x80000019bd067e21 */ /* 0x008fe40008010000 */
[----:B------:R-:W3:Y:S01]  /*2420*/  LDL.LU R189, [R1+0x74] ;  /* 0x0000740001bd7983 */ /* 0x000ee20000300800 */
[----:B------:R-:W-:Y:S01]  /*2430*/  FADD.FTZ R193, R4, -UR25 ;  /* 0x8000001904c17e21 */ /* 0x000fe20008010000 */
[----:B------:R-:W-:Y:S01]  /*2440*/  FADD.FTZ R2, R5, -UR25 ;  /* 0x8000001905027e21 */ /* 0x000fe20008010000 */
[C---:B------:R-:W-:Y:S01]  /*2450*/  SHF.L.U32 R4, R184.reuse, 0x10, RZ ;  /* 0x00000010b8047819 */ /* 0x040fe200000006ff */
[----:B------:R-:W-:Y:S01]  /*2460*/  FADD.FTZ R192, R7, -UR25 ;  /* 0x8000001907c07e21 */ /* 0x000fe20008010000 */
[----:B------:R-:W-:Y:S01]  /*2470*/  FMUL.FTZ R202, R193, UR24 ;  /* 0x00000018c1ca7c20 */ /* 0x000fe20008410000 */
[----:B------:R-:W-:Y:S01]  /*2480*/  PRMT R238, R184, 0x7632, R238 ;  /* 0x00007632b8ee7816 */ /* 0x000fe200000000ee */
[----:B------:R-:W-:Y:S01]  /*2490*/  FMUL.FTZ R201, R2, UR24 ;  /* 0x0000001802c97c20 */ /* 0x000fe20008410000 */
[C---:B------:R-:W-:Y:S01]  /*24a0*/  PRMT R239, R185.reuse, 0x7632, R239 ;  /* 0x00007632b9ef7816 */ /* 0x040fe200000000ef */
[----:B------:R-:W-:Y:S01]  /*24b0*/  FADD.FTZ R184, R190, -UR25 ;  /* 0x80000019beb87e21 */ /* 0x000fe20008010000 */
[----:B------:R-:W-:Y:S01]  /*24c0*/  SHF.L.U32 R5, R185, 0x10, RZ ;  /* 0x00000010b9057819 */ /* 0x000fe200000006ff */
[----:B------:R-:W-:Y:S01]  /*24d0*/  FADD.FTZ R185, R188, -UR25 ;  /* 0x80000019bcb97e21 */ /* 0x000fe20008010000 */
[----:B------:R-:W-:Y:S01]  /*24e0*/  FMUL.FTZ R2, R3, UR24 ;  /* 0x0000001803027c20 */ /* 0x000fe20008410000 */
[----:B------:R-:W4:Y:S01]  /*24f0*/  LDL R190, [R1+0x124] ;  /* 0x0001240001be7983 */ /* 0x000f220000100800 */
[----:B------:R-:W-:Y:S01]  /*2500*/  FADD.FTZ R7, R191, -UR25 ;  /* 0x80000019bf077e21 */ /* 0x000fe20008010000 */
[----:B------:R-:W-:Y:S01]  /*2510*/  FMUL.FTZ R3, R192, UR24 ;  /* 0x00000018c0037c20 */ /* 0x000fe20008410000 */
[----:B------:R-:W-:Y:S01]  /*2520*/  FADD.FTZ R88, R88, R4 ;  /* 0x0000000458587221 */ /* 0x000fe20000010000 */
[----:B------:R-:W4:Y:S01]  /*2530*/  LDL.LU R191, [R1+0x80] ;  /* 0x0000800001bf7983 */ /* 0x000f220000300800 */
[----:B------:R-:W-:Y:S01]  /*2540*/  FMUL.FTZ R245, R245, R4 ;  /* 0x00000004f5f57220 */ /* 0x000fe20000410000 */
[----:B------:R-:W-:-:S02]  /*2550*/  SHF.L.U32 R188, R238, 0x10, RZ ;  /* 0x00000010eebc7819 */ /* 0x000fc400000006ff */
[----:B------:R-:W4:Y:S04]  /*2560*/  LDL R193, [R1+0x11c] ;  /* 0x00011c0001c17983 */ /* 0x000f280000100800 */
[----:B------:R-:W4:Y:S04]  /*2570*/  LDL.LU R192, [R1+0x78] ;  /* 0x0000780001c07983 */ /* 0x000f280000300800 */
[----:B------:R-:W4:Y:S01]  /*2580*/  LDL R238, [R1+0x134] ;  /* 0x0001340001ee7983 */ /* 0x000f220000100800 */
[----:B------:R-:W-:Y:S01]  /*2590*/  FADD.FTZ R92, R92, R194 ;  /* 0x000000c25c5c7221 */ /* 0x000fe20000010000 */
[----:B------:R-:W-:Y:S01]  /*25a0*/  FMUL.FTZ R241, R241, R194 ;  /* 0x000000c2f1f17220 */ /* 0x000fe20000410000 */
[----:B--2---:R-:W-:Y:S01]  /*25b0*/  FFMA.FTZ R186, R202, R4, R186 ;  /* 0x00000004caba7223 */ /* 0x004fe200000100ba */
[----:B------:R-:W-:Y:S01]  /*25c0*/  FMUL.FTZ R4, R185, UR24 ;  /* 0x00000018b9047c20 */ /* 0x000fe20008410000 */
[----:B------:R-:W-:-:S03]  /*25d0*/  FFMA.FTZ R187, R2, R5, R187 ;  /* 0x0000000502bb7223 */ /* 0x000fc600000100bb */
[----:B------:R0:W-:Y:S01]  /*25e0*/  STL [R1+0x84], R186 ;  /* 0x000084ba01007387 */ /* 0x0001e20000100800 */
[----:B---3--:R-:W-:Y:S01]  /*25f0*/  FFMA.FTZ R189, R4, R194, R189 ;  /* 0x000000c204bd7223 */ /* 0x008fe200000100bd */
[----:B------:R-:W-:Y:S02]  /*2600*/  SHF.L.U32 R185, R242, 0x10, RZ ;  /* 0x00000010f2b97819 */ /* 0x000fe400000006ff */
[----:B0-----:R-:W-:Y:S02]  /*2610*/  SHF.L.U32 R186, R239, 0x10, RZ ;  /* 0x00000010efba7819 */ /* 0x001fe400000006ff */
[----:B------:R-:W2:Y:S04]  /*2620*/  LDL R239, [R1+0x120] ;  /* 0x0001200001ef7983 */ /* 0x000ea80000100800 */
[----:B------:R0:W-:Y:S02]  /*2630*/  STL [R1+0x8c], R187 ;  /* 0x00008cbb01007387 */ /* 0x0001e40000100800 */
[----:B0-----:R-:W-:-:S02]  /*2640*/  SHF.L.U32 R187, R240, 0x10, RZ ;  /* 0x00000010f0bb7819 */ /* 0x001fc400000006ff */
[----:B------:R-:W3:Y:S04]  /*2650*/  LDL.LU R240, [R1+0x90] ;  /* 0x0000900001f07983 */ /* 0x000ee80000300800 */
[----:B------:R-:W2:Y:S04]  /*2660*/  LDL.LU R194, [R1+0x7c] ;  /* 0x00007c0001c27983 */ /* 0x000ea80000300800 */
[----:B------:R0:W-:Y:S04]  /*2670*/  STL [R1+0x74], R189 ;  /* 0x000074bd01007387 */ /* 0x0001e80000100800 */
[----:B------:R-:W2:Y:S01]  /*2680*/  LDL.LU R242, [R1+0x88] ;  /* 0x0000880001f27983 */ /* 0x000ea20000300800 */
[----:B------:R-:W-:Y:S01]  /*2690*/  FADD.FTZ R90, R90, R5 ;  /* 0x000000055a5a7221 */ /* 0x000fe20000010000 */
[----:B------:R-:W-:Y:S01]  /*26a0*/  FMUL.FTZ R243, R243, R5 ;  /* 0x00000005f3f37220 */ /* 0x000fe20000410000 */
[----:B------:R-:W-:Y:S01]  /*26b0*/  FMUL.FTZ R5, R184, UR24 ;  /* 0x00000018b8057c20 */ /* 0x000fe20008410000 */
[----:B------:R-:W-:Y:S01]  /*26c0*/  FMUL.FTZ R6, R6, UR24 ;  /* 0x0000001806067c20 */ /* 0x000fe20008410000 */
[----:B------:R-:W-:Y:S01]  /*26d0*/  FMUL.FTZ R7, R7, UR24 ;  /* 0x0000001807077c20 */ /* 0x000fe20008410000 */
[----:B------:R-:W-:Y:S01]  /*26e0*/  FADD.FTZ R184, R216, R245 ;  /* 0x000000f5d8b87221 */ /* 0x000fe20000010000 */
[----:B0-----:R-:W-:Y:S01]  /*26f0*/  FFMA.FTZ R189, R202, R245, R215 ;  /* 0x000000f5cabd7223 */ /* 0x001fe200000100d7 */
[----:B------:R-:W-:Y:S01]  /*2700*/  FMUL.FTZ R244, R244, R188 ;  /* 0x000000bcf4f47220 */ /* 0x000fe20000410000 */
[----:B----4-:R-:W-:Y:S01]  /*2710*/  FFMA.FTZ R192, R6, R187, R192 ;  /* 0x000000bb06c07223 */ /* 0x010fe200000100c0 */
[----:B------:R-:W-:-:S02]  /*2720*/  FFMA.FTZ R191, R7, R185, R191 ;  /* 0x000000b907bf7223 */ /* 0x000fc400000100bf */
[----:B------:R-:W-:Y:S01]  /*2730*/  FADD.FTZ R184, R184, R244 ;  /* 0x000000f4b8b87221 */ /* 0x000fe20000010000 */
[----:B------:R-:W-:Y:S01]  /*2740*/  FFMA.FTZ R189, R201, R244, R189 ;  /* 0x000000f4c9bd7223 */ /* 0x000fe200000100bd */
[----:B------:R-:W-:Y:S02]  /*2750*/  FADD.FTZ R91, R91, R186 ;  /* 0x000000ba5b5b7221 */ /* 0x000fe40000010000 */
[----:B------:R-:W-:Y:S01]  /*2760*/  FADD.FTZ R184, R184, R243 ;  /* 0x000000f3b8b87221 */ /* 0x000fe20000010000 */
[----:B------:R-:W-:Y:S01]  /*2770*/  FADD.FTZ R94, R94, R195 ;  /* 0x000000c35e5e7221 */ /* 0x000fe20000010000 */
[----:B------:R-:W-:Y:S01]  /*2780*/  FADD.FTZ R89, R89, R188 ;  /* 0x000000bc59597221 */ /* 0x000fe20000010000 */
[----:B------:R-:W-:Y:S01]  /*2790*/  FADD.FTZ R93, R93, R187 ;  /* 0x000000bb5d5d7221 */ /* 0x000fe20000010000 */
[----:B------:R-:W-:Y:S01]  /*27a0*/  FADD.FTZ R95, R95, R185 ;  /* 0x000000b95f5f7221 */ /* 0x000fe20000010000 */
[----:B------:R-:W-:Y:S01]  /*27b0*/  IADD3 R214, PT, PT, R214, 0x80, RZ ;  /* 0x00000080d6d67810 */ /* 0x000fe20007ffe0ff */
[----:B---3--:R-:W-:Y:S01]  /*27c0*/  FFMA.FTZ R240, R3, R186, R240 ;  /* 0x000000ba03f07223 */ /* 0x008fe200000100f0 */
[----:B--2---:R-:W-:Y:S01]  /*27d0*/  FFMA.FTZ R194, R5, R195, R194 ;  /* 0x000000c305c27223 */ /* 0x004fe200000100c2 */
[----:B------:R-:W-:-:S05]  /*27e0*/  FFMA.FTZ R242, R201, R188, R242 ;  /* 0x000000bcc9f27223 */ /* 0x000fca00000100f2 */
[----:B------:R0:W-:Y:S04]  /*27f0*/  STL [R1+0x88], R242 ;  /* 0x000088f201007387 */ /* 0x0001e80000100800 */
[----:B------:R-:W-:Y:S04]  /*2800*/  STL [R1+0x7c], R194 ;  /* 0x00007cc201007387 */ /* 0x000fe80000100800 */
[----:B------:R1:W-:Y:S01]  /*2810*/  STL [R1+0x90], R240 ;  /* 0x000090f001007387 */ /* 0x0003e20000100800 */
[----:B0-----:R-:W-:Y:S01]  /*2820*/  FMUL.FTZ R242, R238, R186 ;  /* 0x000000baeef27220 */ /* 0x001fe20000410000 */
[----:B------:R-:W-:-:S02]  /*2830*/  FFMA.FTZ R186, R2, R243, R189 ;  /* 0x000000f302ba7223 */ /* 0x000fc400000100bd */
[----:B------:R2:W-:Y:S04]  /*2840*/  STL [R1+0x78], R192 ;  /* 0x000078c001007387 */ /* 0x0005e80000100800 */
[----:B------:R2:W-:Y:S01]  /*2850*/  STL [R1+0x80], R191 ;  /* 0x000080bf01007387 */ /* 0x0005e20000100800 */
[----:B------:R-:W-:Y:S01]  /*2860*/  FADD.FTZ R184, R184, R242 ;  /* 0x000000f2b8b87221 */ /* 0x000fe20000010000 */
[----:B------:R-:W-:Y:S01]  /*2870*/  FFMA.FTZ R186, R3, R242, R186 ;  /* 0x000000f203ba7223 */ /* 0x000fe200000100ba */
[----:B-1----:R-:W-:Y:S02]  /*2880*/  FMUL.FTZ R240, R193, R187 ;  /* 0x000000bbc1f07220 */ /* 0x002fe40000410000 */
[----:B------:R-:W-:Y:S01]  /*2890*/  FADD.FTZ R184, R184, R241 ;  /* 0x000000f1b8b87221 */ /* 0x000fe20000010000 */
[----:B------:R-:W-:Y:S01]  /*28a0*/  FFMA.FTZ R186, R4, R241, R186 ;  /* 0x000000f104ba7223 */ /* 0x000fe200000100ba */
[----:B------:R-:W-:-:S02]  /*28b0*/  FMUL.FTZ R239, R239, R195 ;  /* 0x000000c3efef7220 */ /* 0x000fc40000410000 */
[----:B------:R-:W-:Y:S01]  /*28c0*/  FADD.FTZ R184, R184, R240 ;  /* 0x000000f0b8b87221 */ /* 0x000fe20000010000 */
[----:B------:R-:W-:Y:S01]  /*28d0*/  FFMA.FTZ R186, R6, R240, R186 ;  /* 0x000000f006ba7223 */ /* 0x000fe200000100ba */
[----:B------:R-:W-:Y:S02]  /*28e0*/  FMUL.FTZ R238, R190, R185 ;  /* 0x000000b9beee7220 */ /* 0x000fe40000410000 */
[----:B------:R-:W-:Y:S01]  /*28f0*/  FADD.FTZ R184, R184, R239 ;  /* 0x000000efb8b87221 */ /* 0x000fe20000010000 */
[----:B------:R-:W-:-:S03]  /*2900*/  FFMA.FTZ R186, R5, R239, R186 ;  /* 0x000000ef05ba7223 */ /* 0x000fc600000100ba */
[----:B------:R-:W-:Y:S01]  /*2910*/  FADD.FTZ R216, R184, R238 ;  /* 0x000000eeb8d87221 */ /* 0x000fe20000010000 */
[----:B--2---:R-:W-:-:S07]  /*2920*/  FFMA.FTZ R215, R7, R238, R186 ;  /* 0x000000ee07d77223 */ /* 0x004fce00000100ba */
.L_x_8115:
[----:B------:R-:W-:Y:S05]  /*2930*/  BSYNC.RECONVERGENT B0 ;  /* 0x0000000000007941 */ /* 0x000fea0003800200 */
.L_x_8114:
[----:B------:R-:W-:Y:S04]  /*2940*/  BSSY.RECONVERGENT B0, `(.L_x_8116) ;  /* 0x000006c000007945 */ /* 0x000fe80003800200 */
[----:B------:R-:W-:Y:S05]  /*2950*/  @!P2 BRA `(.L_x_8117) ;  /* 0x0000000400a8a947 */ /* 0x000fea0003800000 */
[----:B------:R-:W1:Y:S01]  /*2960*/  LDC.64 R12, c[0x0][0x428] ;  /* 0x00010a00ff0c7b82 */ /* 0x000e620000000a00 */
[----:B------:R-:W2:Y:S04]  /*2970*/  LDL R237, [R1+0x108] ;  /* 0x0001080001ed7983 */ /* 0x000ea80000100800 */
[----:B------:R-:W3:Y:S03]  /*2980*/  LDL R235, [R1+0x110] ;  /* 0x0001100001eb7983 */ /* 0x000ee60000100800 */
[----:B0-----:R-:W0:Y:S01]  /*2990*/  LDC.64 R184, c[0x0][0x3a8] ;  /* 0x0000ea00ffb87b82 */ /* 0x001e220000000a00 */
[----:B------:R-:W4:Y:S04]  /*29a0*/  LDL R233, [R1+0xf8] ;  /* 0x0000f80001e97983 */ /* 0x000f280000100800 */
[----:B------:R-:W4:Y:S04]  /*29b0*/  LDL R236, [R1+0x10c] ;  /* 0x00010c0001ec7983 */ /* 0x000f280000100800 */
[----:B------:R-:W4:Y:S04]  /*29c0*/  LDL R231, [R1+0x100] ;  /* 0x0001000001e77983 */ /* 0x000f280000100800 */
[----:B------:R-:W4:Y:S01]  /*29d0*/  LDL R234, [R1+0x114] ;  /* 0x0001140001ea7983 */ /* 0x000f220000100800 */
[----:B-1----:R-:W-:Y:S01]  /*29e0*/  IMAD.WIDE.U32 R12, R214, 0x10, R12 ;  /* 0x00000010d60c7825 */ /* 0x002fe200078e000c */
[----:B------:R-:W-:-:S02]  /*29f0*/  ISETP.NE.U32.AND P0, PT, RZ, UR20, PT ;  /* 0x00000014ff007c0c */ /* 0x000fc4000bf05070 */
[----:B------:R-:W4:Y:S04]  /*2a00*/  LDL.LU R232, [R1+0x58] ;  /* 0x0000580001e87983 */ /* 0x000f280000300800 */
[----:B------:R-:W2:Y:S01]  /*2a10*/  LDG.E.128 R12, desc[UR10][R12.64] ;  /* 0x0000000a0c0c7981 */ /* 0x000ea2000c1e1d00 */
[C---:B0-----:R-:W-:Y:S01]  /*2a20*/  IMAD.WIDE.U32 R184, R214.reuse, 0x20, R184 ;  /* 0x00000020d6b87825 */ /* 0x041fe200078e00b8 */
[----:B------:R-:W-:Y:S02]  /*2a30*/  ISETP.NE.AND.EX P0, PT, RZ, UR21, PT, P0 ;  /* 0x00000015ff007c0c */ /* 0x000fe4000bf05300 */
[----:B------:R-:W4:Y:S04]  /*2a40*/  LDL R223, [R1+0xfc] ;  /* 0x0000fc0001df7983 */ /* 0x000f280000100800 */
[----:B------:R-:W3:Y:S04]  /*2a50*/  LDG.E.128 R8, desc[UR10][R184.64] ;  /* 0x0000000ab8087981 */ /* 0x000ee8000c1e1d00 */
[----:B------:R-:W4:Y:S03]  /*2a60*/  LDL.LU R195, [R1+0x60] ;  /* 0x0000600001c37983 */ /* 0x000f260000300800 */
[----:B------:R-:W0:Y:S01]  /*2a70*/  @P0 LDC.64 R188, c[0x0][0x438] ;  /* 0x00010e00ffbc0b82 */ /* 0x000e220000000a00 */
[----:B------:R-:W4:Y:S04]  /*2a80*/  LDL R194, [R1+0x104] ;  /* 0x0001040001c27983 */ /* 0x000f280000100800 */
[----:B------:R-:W3:Y:S01]  /*2a90*/  LDG.E.128 R184, desc[UR10][R184.64+0x10] ;  /* 0x0000100ab8b87981 */ /* 0x000ee2000c1e1d00 */
[----:B0-----:R-:W-:-:S05]  /*2aa0*/  @P0 IMAD.WIDE.U32 R188, R214, 0x20, R188 ;  /* 0x00000020d6bc0825 */ /* 0x001fca00078e00bc */
[----:B------:R-:W5:Y:S04]  /*2ab0*/  @P0 LDG.E.128 R168, desc[UR10][R188.64] ;  /* 0x0000000abca80981 */ /* 0x000f68000c1e1d00 */
[----:B------:R0:W5:Y:S01]  /*2ac0*/  @P0 LDG.E.128 R172, desc[UR10][R188.64+0x10] ;  /* 0x0000100abcac0981 */ /* 0x000162000c1e1d00 */
[C---:B--2---:R-:W-:Y:S02]  /*2ad0*/  PRMT R192, R14.reuse, 0x7632, R192 ;  /* 0x000076320ec07816 */ /* 0x044fe400000000c0 */
[----:B0-----:R-:W-:Y:S01]  /*2ae0*/  SHF.L.U32 R189, R14, 0x10, RZ ;  /* 0x000000100ebd7819 */ /* 0x001fe200000006ff */
[----:B---3--:R-:W-:Y:S02]  /*2af0*/  FADD.FTZ R14, R185, -UR25 ;  /* 0x80000019b90e7e21 */ /* 0x008fe40008010000 */
[----:B------:R-:W2:Y:S01]  /*2b00*/  LDL.LU R185, [R1+0x64] ;  /* 0x0000640001b97983 */ /* 0x000ea20000300800 */
[----:B------:R-:W-:Y:S01]  /*2b10*/  FADD.FTZ R8, R8, -UR25 ;  /* 0x8000001908087e21 */ /* 0x000fe20008010000 */
[----:B------:R-:W-:-:S02]  /*2b20*/  PRMT R188, R12, 0x7632, R188 ;  /* 0x000076320cbc7816 */ /* 0x000fc400000000bc */
[----:B------:R-:W-:Y:S01]  /*2b30*/  SHF.L.U32 R12, R12, 0x10, RZ ;  /* 0x000000100c0c7819 */ /* 0x000fe200000006ff */
[----:B------:R-:W-:Y:S01]  /*2b40*/  FMUL.FTZ R8, R8, UR24 ;  /* 0x0000001808087c20 */ /* 0x000fe20008410000 */
[----:B------:R-:W-:Y:S01]  /*2b50*/  PRMT R191, R13, 0x7632, R191 ;  /* 0x000076320dbf7816 */ /* 0x000fe200000000bf */
[----:B------:R-:W-:Y:S01]  /*2b60*/  FADD.FTZ R184, R184, -UR25 ;  /* 0x80000019b8b87e21 */ /* 0x000fe20008010000 */
[C---:B------:R-:W-:Y:S02]  /*2b70*/  PRMT R193, R15.reuse, 0x7632, R193 ;  /* 0x000076320fc17816 */ /* 0x040fe400000000c1 */
[----:B------:R-:W-:Y:S01]  /*2b80*/  SHF.L.U32 R190, R15, 0x10, RZ ;  /* 0x000000100fbe7819 */ /* 0x000fe200000006ff */
[----:B------:R-:W-:Y:S02]  /*2b90*/  FADD.FTZ R15, R187, -UR25 ;  /* 0x80000019bb0f7e21 */ /* 0x000fe40008010000 */
[----:B------:R-:W3:Y:S01]  /*2ba0*/  LDL.LU R187, [R1+0x6c] ;  /* 0x00006c0001bb7983 */ /* 0x000ee20000300800 */
[----:B------:R-:W-:Y:S01]  /*2bb0*/  FADD.FTZ R96, R96, R12 ;  /* 0x0000000c60607221 */ /* 0x000fe20000010000 */
[-C--:B------:R-:W-:Y:S01]  /*2bc0*/  FMUL.FTZ R237, R237, R12.reuse ;  /* 0x0000000ceded7220 */ /* 0x080fe20000410000 */
[----:B--2---:R-:W-:Y:S01]  /*2bd0*/  FFMA.FTZ R185, R8, R12, R185 ;  /* 0x0000000c08b97223 */ /* 0x004fe200000100b9 */
[----:B------:R-:W-:-:S04]  /*2be0*/  FMUL.FTZ R12, R184, UR24 ;  /* 0x00000018b80c7c20 */ /* 0x000fc80008410000 */
[----:B------:R0:W-:Y:S02]  /*2bf0*/  STL [R1+0x64], R185 ;  /* 0x000064b901007387 */ /* 0x0001e40000100800 */
[----:B0-----:R-:W-:Y:S02]  /*2c00*/  SHF.L.U32 R185, R191, 0x10, RZ ;  /* 0x00000010bfb97819 */ /* 0x001fe400000006ff */
[----:B------:R-:W2:Y:S04]  /*2c10*/  LDL.LU R191, [R1+0x70] ;  /* 0x0000700001bf7983 */ /* 0x000ea80000300800 */
[----:B------:R-:W4:Y:S01]  /*2c20*/  LDL.LU R184, [R1+0x54] ;  /* 0x0000540001b87983 */ /* 0x000f220000300800 */
[----:B------:R-:W-:Y:S01]  /*2c30*/  FADD.FTZ R10, R10, -UR25 ;  /* 0x800000190a0a7e21 */ /* 0x000fe20008010000 */
[----:B------:R-:W-:-:S03]  /*2c40*/  SHF.L.U32 R13, R13, 0x10, RZ ;  /* 0x000000100d0d7819 */ /* 0x000fc600000006ff */
[----:B------:R-:W-:-:S04]  /*2c50*/  FMUL.FTZ R10, R10, UR24 ;  /* 0x000000180a0a7c20 */ /* 0x000fc80008410000 */
[----:B---3--:R-:W-:-:S05]  /*2c60*/  FFMA.FTZ R187, R10, R13, R187 ;  /* 0x0000000d0abb7223 */ /* 0x008fca00000100bb */
[----:B------:R0:W-:Y:S02]  /*2c70*/  STL [R1+0x6c], R187 ;  /* 0x00006cbb01007387 */ /* 0x0001e40000100800 */
[----:B0-----:R-:W-:Y:S02]  /*2c80*/  SHF.L.U32 R187, R192, 0x10, RZ ;  /* 0x00000010c0bb7819 */ /* 0x001fe400000006ff */
[----:B------:R-:W3:Y:S01]  /*2c90*/  LDL.LU R192, [R1+0x5c] ;  /* 0x00005c0001c07983 */ /* 0x000ee20000300800 */
[----:B----4-:R-:W-:-:S05]  /*2ca0*/  FFMA.FTZ R184, R12, R189, R184 ;  /* 0x000000bd0cb87223 */ /* 0x010fca00000100b8 */
[----:B------:R0:W-:Y:S02]  /*2cb0*/  STL [R1+0x54], R184 ;  /* 0x000054b801007387 */ /* 0x0001e40000100800 */
[----:B0-----:R-:W-:Y:S02]  /*2cc0*/  SHF.L.U32 R184, R193, 0x10, RZ ;  /* 0x00000010c1b87819 */ /* 0x001fe400000006ff */
[----:B------:R-:W4:Y:S01]  /*2cd0*/  LDL.LU R193, [R1+0x68] ;  /* 0x0000680001c17983 */ /* 0x000f220000300800 */
[----:B------:R-:W-:Y:S01]  /*2ce0*/  FADD.FTZ R9, R9, -UR25 ;  /* 0x8000001909097e21 */ /* 0x000fe20008010000 */
[----:B------:R-:W-:Y:S01]  /*2cf0*/  FADD.FTZ R186, R186, -UR25 ;  /* 0x80000019baba7e21 */ /* 0x000fe20008010000 */
[----:B------:R-:W-:Y:S01]  /*2d00*/  FADD.FTZ R11, R11, -UR25 ;  /* 0x800000190b0b7e21 */ /* 0x000fe20008010000 */
[----:B------:R-:W-:Y:S01]  /*2d10*/  SHF.L.U32 R188, R188, 0x10, RZ ;  /* 0x00000010bcbc7819 */ /* 0x000fe200000006ff */
[----:B------:R-:W-:Y:S01]  /*2d20*/  FMUL.FTZ R9, R9, UR24 ;  /* 0x0000001809097c20 */ /* 0x000fe20008410000 */
[----:B------:R-:W-:Y:S01]  /*2d30*/  FADD.FTZ R98, R98, R13 ;  /* 0x0000000d62627221 */ /* 0x000fe20000010000 */
[----:B------:R-:W-:Y:S01]  /*2d40*/  FMUL.FTZ R235, R235, R13 ;  /* 0x0000000debeb7220 */ /* 0x000fe20000410000 */
[----:B------:R-:W-:Y:S01]  /*2d50*/  FMUL.FTZ R13, R186, UR24 ;  /* 0x00000018ba0d7c20 */ /* 0x000fe20008410000 */
[----:B------:R-:W-:Y:S01]  /*2d60*/  FMUL.FTZ R11, R11, UR24 ;  /* 0x000000180b0b7c20 */ /* 0x000fe20008410000 */
[----:B------:R-:W-:Y:S01]  /*2d70*/  FMUL.FTZ R14, R14, UR24 ;  /* 0x000000180e0e7c20 */ /* 0x000fe20008410000 */
[----:B------:R-:W-:Y:S01]  /*2d80*/  FADD.FTZ R100, R100, R189 ;  /* 0x000000bd64647221 */ /* 0x000fe20000010000 */
[----:B------:R-:W-:Y:S01]  /*2d90*/  FMUL.FTZ R233, R233, R189 ;  /* 0x000000bde9e97220 */ /* 0x000fe20000410000 */
[----:B------:R-:W-:Y:S01]  /*2da0*/  FMUL.FTZ R15, R15, UR24 ;  /* 0x000000180f0f7c20 */ /* 0x000fe20008410000 */
[----:B------:R-:W-:Y:S01]  /*2db0*/  FADD.FTZ R186, R216, R237 ;  /* 0x000000edd8ba7221 */ /* 0x000fe20000010000 */
[----:B------:R-:W-:Y:S01]  /*2dc0*/  FFMA.FTZ R189, R8, R237, R215 ;  /* 0x000000ed08bd7223 */ /* 0x000fe200000100d7 */
[----:B------:R-:W-:Y:S01]  /*2dd0*/  FMUL.FTZ R236, R236, R188 ;  /* 0x000000bcecec7220 */ /* 0x000fe20000410000 */
[----:B---3--:R-:W-:Y:S01]  /*2de0*/  FFMA.FTZ R192, R13, R190, R192 ;  /* 0x000000be0dc07223 */ /* 0x008fe200000100c0 */
[----:B--2---:R-:W-:Y:S01]  /*2df0*/  FFMA.FTZ R191, R11, R185, R191 ;  /* 0x000000b90bbf7223 */ /* 0x004fe200000100bf */
[----:B------:R-:W-:Y:S01]  /*2e00*/  FFMA.FTZ R232, R14, R187, R232 ;  /* 0x000000bb0ee87223 */ /* 0x000fe200000100e8 */
[----:B------:R-:W-:Y:S01]  /*2e10*/  FFMA.FTZ R195, R15, R184, R195 ;  /* 0x000000b80fc37223 */ /* 0x000fe200000100c3 */
[----:B------:R-:W-:Y:S01]  /*2e20*/  FADD.FTZ R186, R186, R236 ;  /* 0x000000ecbaba7221 */ /* 0x000fe20000010000 */
[----:B------:R-:W-:Y:S01]  /*2e30*/  FFMA.FTZ R189, R9, R236, R189 ;  /* 0x000000ec09bd7223 */ /* 0x000fe200000100bd */
[----:B------:R-:W-:Y:S01]  /*2e40*/  FADD.FTZ R99, R99, R185 ;  /* 0x000000b963637221 */ /* 0x000fe20000010000 */
[----:B------:R-:W-:Y:S01]  /*2e50*/  FMUL.FTZ R234, R234, R185 ;  /* 0x000000b9eaea7220 */ /* 0x000fe20000410000 */
[----:B------:R-:W-:Y:S01]  /*2e60*/  FADD.FTZ R186, R186, R235 ;  /* 0x000000ebbaba7221 */ /* 0x000fe20000010000 */
[----:B------:R-:W-:-:S03]  /*2e70*/  FFMA.FTZ R185, R10, R235, R189 ;  /* 0x000000eb0ab97223 */ /* 0x000fc600000100bd */
[----:B------:R-:W-:Y:S01]  /*2e80*/  FADD.FTZ R186, R186, R234 ;  /* 0x000000eababa7221 */ /* 0x000fe20000010000 */
[----:B------:R-:W-:-:S03]  /*2e90*/  FFMA.FTZ R185, R11, R234, R185 ;  /* 0x000000ea0bb97223 */ /* 0x000fc600000100b9 */
[----:B------:R-:W-:Y:S01]  /*2ea0*/  FADD.FTZ R186, R186, R233 ;  /* 0x000000e9baba7221 */ /* 0x000fe20000010000 */
[----:B------:R-:W-:Y:S01]  /*2eb0*/  FFMA.FTZ R185, R12, R233, R185 ;  /* 0x000000e90cb97223 */ /* 0x000fe200000100b9 */
[----:B------:R-:W-:Y:S01]  /*2ec0*/  FMUL.FTZ R231, R231, R190 ;  /* 0x000000bee7e77220 */ /* 0x000fe20000410000 */
[----:B------:R-:W-:Y:S01]  /*2ed0*/  FADD.FTZ R102, R102, R190 ;  /* 0x000000be66667221 */ /* 0x000fe20000010000 */
[----:B------:R-:W-:Y:S01]  /*2ee0*/  FADD.FTZ R97, R97, R188 ;  /* 0x000000bc61617221 */ /* 0x000fe20000010000 */
[----:B------:R-:W-:Y:S01]  /*2ef0*/  FADD.FTZ R101, R101, R187 ;  /* 0x000000bb65657221 */ /* 0x000fe20000010000 */
[----:B------:R-:W-:Y:S01]  /*2f00*/  FADD.FTZ R103, R103, R184 ;  /* 0x000000b867677221 */ /* 0x000fe20000010000 */
[----:B------:R-:W-:Y:S01]  /*2f10*/  IADD3 R214, PT, PT, R214, 0x80, RZ ;  /* 0x00000080d6d67810 */ /* 0x000fe20007ffe0ff */
[----:B----4-:R-:W-:-:S05]  /*2f20*/  FFMA.FTZ R193, R9, R188, R193 ;  /* 0x000000bc09c17223 */ /* 0x010fca00000100c1 */
[----:B------:R-:W-:Y:S04]  /*2f30*/  STL [R1+0x68], R193 ;  /* 0x000068c101007387 */ /* 0x000fe80000100800 */
[----:B------:R-:W-:Y:S04]  /*2f40*/  STL [R1+0x5c], R192 ;  /* 0x00005cc001007387 */ /* 0x000fe80000100800 */
[----:B------:R-:W-:Y:S04]  /*2f50*/  STL [R1+0x70], R191 ;  /* 0x000070bf01007387 */ /* 0x000fe80000100800 */
[----:B------:R0:W-:Y:S04]  /*2f60*/  STL [R1+0x58], R232 ;  /* 0x000058e801007387 */ /* 0x0001e80000100800 */
[----:B------:R1:W-:Y:S01]  /*2f70*/  STL [R1+0x60], R195 ;  /* 0x000060c301007387 */ /* 0x0003e20000100800 */
[----:B0-----:R-:W-:-:S04]  /*2f80*/  FMUL.FTZ R232, R223, R187 ;  /* 0x000000bbdfe87220 */ /* 0x001fc80000410000 */
[----:B------:R-:W-:Y:S01]  /*2f90*/  FADD.FTZ R186, R186, R232 ;  /* 0x000000e8baba7221 */ /* 0x000fe20000010000 */
[----:B------:R-:W-:Y:S01]  /*2fa0*/  FFMA.FTZ R185, R14, R232, R185 ;  /* 0x000000e80eb97223 */ /* 0x000fe200000100b9 */
[----:B------:R-:W-:Y:S02]  /*2fb0*/  FMUL.FTZ R223, R194, R184 ;  /* 0x000000b8c2df7220 */ /* 0x000fe40000410000 */
[----:B------:R-:W-:Y:S01]  /*2fc0*/  FADD.FTZ R186, R186, R231 ;  /* 0x000000e7baba7221 */ /* 0x000fe20000010000 */
[----:B------:R-:W-:-:S03]  /*2fd0*/  FFMA.FTZ R185, R13, R231, R185 ;  /* 0x000000e70db97223 */ /* 0x000fc600000100b9 */
[----:B------:R-:W-:Y:S01]  /*2fe0*/  FADD.FTZ R216, R186, R223 ;  /* 0x000000dfbad87221 */ /* 0x000fe20000010000 */
[----:B-1----:R-:W-:-:S07]  /*2ff0*/  FFMA.FTZ R215, R15, R223, R185 ;  /* 0x000000df0fd77223 */ /* 0x002fce00000100b9 */
.L_x_8117:
[----:B------:R-:W-:Y:S05]  /*3000*/  BSYNC.RECONVERGENT B0 ;  /* 0x0000000000007941 */ /* 0x000fea0003800200 */
.L_x_8116:
[----:B------:R-:W-:Y:S04]  /*3010*/  BSSY.RECONVERGENT B0, `(.L_x_8118) ;  /* 0x000006b000007945 */ /* 0x000fe80003800200 */
[----:B------:R-:W-:Y:S05]  /*3020*/  @!P1 BRA `(.L_x_8119) ;  /* 0x0000000400a49947 */ /* 0x000fea0003800000 */
[----:B0-----:R-:W0:Y:S01]  /*3030*/  LDC.64 R188, c[0x0][0x3a8] ;  /* 0x0000ea00ffbc7b82 */ /* 0x001e220000000a00 */
        /* <DEDUP_REMOVED lines=9> */
[----:B------:R-:W2:Y:S04]  /*30d0*/  LDG.E.128 R16, desc[UR10][R188.64] ;  /* 0x0000000abc107981 */ /* 0x000ea8000c1e1d00 */
[----:B------:R-:W4:Y:S01]  /*30e0*/  LDL R222, [R1+0xe4] ;  /* 0x0000e40001de7983 */ /* 0x000f220000100800 */
[----:B------:R-:W-:Y:S01]  /*30f0*/  ISETP.NE.U32.AND P0, PT, RZ, UR20, PT ;  /* 0x00000014ff007c0c */ /* 0x000fe2000bf05070 */
[----:B-1----:R-:W-:-:S02]  /*3100*/  IMAD.WIDE.U32 R184, R214, 0x10, R184 ;  /* 0x00000010d6b87825 */ /* 0x002fc400078e00b8 */
[----:B------:R-:W3:Y:S01]  /*3110*/  LDG.E.128 R188, desc[UR10][R188.64+0x10] ;  /* 0x0000100abcbc7981 */ /* 0x000ee2000c1e1d00 */
[----:B------:R-:W-:-:S03]  /*3120*/  ISETP.NE.AND.EX P0, PT, RZ, UR21, PT, P0 ;  /* 0x00000015ff007c0c */ /* 0x000fc6000bf05300 */
[----:B------:R-:W4:Y:S10]  /*3130*/  LDG.E.128 R184, desc[UR10][R184.64] ;  /* 0x0000000ab8b87981 */ /* 0x000f34000c1e1d00 */
[----:B------:R-:W0:Y:S02]  /*3140*/  @P0 LDC.64 R192, c[0x0][0x438] ;  /* 0x00010e00ffc00b82 */ /* 0x000e240000000a00 */
[----:B0-----:R-:W-:-:S05]  /*3150*/  @P0 IMAD.WIDE.U32 R192, R214, 0x20, R192 ;  /* 0x00000020d6c00825 */ /* 0x001fca00078e00c0 */
[----:B------:R-:W5:Y:S04]  /*3160*/  @P0 LDG.E.128 R176, desc[UR10][R192.64] ;  /* 0x0000000ac0b00981 */ /* 0x000f68000c1e1d00 */
[----:B------:R2:W5:Y:S02]  /*3170*/  @P0 LDG.E.128 R180, desc[UR10][R192.64+0x10] ;  /* 0x0000100ac0b40981 */ /* 0x000564000c1e1d00 */
[----:B--2---:R-:W-:Y:S01]  /*3180*/  FADD.FTZ R192, R19, -UR25 ;  /* 0x8000001913c07e21 */ /* 0x004fe20008010000 */
[----:B---3--:R-:W-:Y:S02]  /*3190*/  FADD.FTZ R19, R189, -UR25 ;  /* 0x80000019bd137e21 */ /* 0x008fe40008010000 */
[----:B------:R-:W2:Y:S01]  /*31a0*/  LDL.LU R189, [R1+0x44] ;  /* 0x0000440001bd7983 */ /* 0x000ea20000300800 */
[----:B------:R-:W-:Y:S01]  /*31b0*/  FADD.FTZ R193, R16, -UR25 ;  /* 0x8000001910c17e21 */ /* 0x000fe20008010000 */
[----:B------:R-:W-:Y:S01]  /*31c0*/  FADD.FTZ R16, R18, -UR25 ;  /* 0x8000001912107e21 */ /* 0x000fe20008010000 */
[C---:B----4-:R-:W-:Y:S01]  /*31d0*/  SHF.L.U32 R18, R184.reuse, 0x10, RZ ;  /* 0x00000010b8127819 */ /* 0x050fe200000006ff */
[----:B------:R-:W-:Y:S01]  /*31e0*/  FADD.FTZ R17, R17, -UR25 ;  /* 0x8000001911117e21 */ /* 0x000fe20008010000 */
[----:B------:R-:W-:Y:S01]  /*31f0*/  FMUL.FTZ R197, R193, UR24 ;  /* 0x00000018c1c57c20 */ /* 0x000fe20008410000 */
[----:B------:R-:W-:Y:S01]  /*3200*/  PRMT R195, R184, 0x7632, R195 ;  /* 0x00007632b8c37816 */ /* 0x000fe200000000c3 */
[----:B------:R-:W-:Y:S01]  /*3210*/  FADD.FTZ R184, R191, -UR25 ;  /* 0x80000019bfb87e21 */ /* 0x000fe20008010000 */
[----:B------:R-:W-:Y:S01]  /*3220*/  PRMT R196, R185, 0x7632, R196 ;  /* 0x00007632b9c47816 */ /* 0x000fe200000000c4 */
[----:B------:R-:W3:Y:S01]  /*3230*/  LDL.LU R191, [R1+0x40] ;  /* 0x0000400001bf7983 */ /* 0x000ee20000300800 */
[----:B------:R-:W-:Y:S01]  /*3240*/  PRMT R219, R187, 0x7632, R219 ;  /* 0x00007632bbdb7816 */ /* 0x000fe200000000db */
[----:B------:R-:W-:Y:S01]  /*3250*/  FMUL.FTZ R220, R17, UR24 ;  /* 0x0000001811dc7c20 */ /* 0x000fe20008410000 */
[----:B------:R-:W-:Y:S01]  /*3260*/  SHF.L.U32 R194, R187, 0x10, RZ ;  /* 0x00000010bbc27819 */ /* 0x000fe200000006ff */
[----:B------:R-:W-:Y:S01]  /*3270*/  FADD.FTZ R188, R188, -UR25 ;  /* 0x80000019bcbc7e21 */ /* 0x000fe20008010000 */
[----:B------:R-:W-:Y:S01]  /*3280*/  FADD.FTZ R187, R190, -UR25 ;  /* 0x80000019bebb7e21 */ /* 0x000fe20008010000 */
[----:B------:R-:W4:Y:S01]  /*3290*/  LDL.LU R193, [R1+0x38] ;  /* 0x0000380001c17983 */ /* 0x000f220000300800 */
[----:B------:R-:W-:Y:S01]  /*32a0*/  FMUL.FTZ R17, R192, UR24 ;  /* 0x00000018c0117c20 */ /* 0x000fe20008410000 */
[----:B------:R-:W-:-:S02]  /*32b0*/  SHF.L.U32 R190, R195, 0x10, RZ ;  /* 0x00000010c3be7819 */ /* 0x000fc400000006ff */
[----:B------:R-:W3:Y:S01]  /*32c0*/  LDL.LU R192, [R1+0x50] ;  /* 0x0000500001c07983 */ /* 0x000ee20000300800 */
[----:B------:R-:W-:Y:S01]  /*32d0*/  FADD.FTZ R104, R104, R18 ;  /* 0x0000001268687221 */ /* 0x000fe20000010000 */
[-C--:B------:R-:W-:Y:S02]  /*32e0*/  FMUL.FTZ R230, R230, R18.reuse ;  /* 0x00000012e6e67220 */ /* 0x080fe40000410000 */
[----:B------:R-:W4:Y:S01]  /*32f0*/  LDL.LU R195, [R1+0x3c] ;  /* 0x00003c0001c37983 */ /* 0x000f220000300800 */
[----:B--2---:R-:W-:Y:S01]  /*3300*/  FFMA.FTZ R189, R197, R18, R189 ;  /* 0x00000012c5bd7223 */ /* 0x004fe200000100bd */
[----:B------:R-:W-:-:S04]  /*3310*/  FMUL.FTZ R18, R188, UR24 ;  /* 0x00000018bc127c20 */ /* 0x000fc80008410000 */
[----:B------:R0:W-:Y:S02]  /*3320*/  STL [R1+0x44], R189 ;  /* 0x000044bd01007387 */ /* 0x0001e40000100800 */
[----:B0-----:R-:W-:Y:S02]  /*3330*/  SHF.L.U32 R189, R196, 0x10, RZ ;  /* 0x00000010c4bd7819 */ /* 0x001fe400000006ff */
[----:B------:R-:W2:Y:S04]  /*3340*/  LDL.LU R196, [R1+0x48] ;  /* 0x0000480001c47983 */ /* 0x000ea80000300800 */
[----:B------:R-:W3:Y:S01]  /*3350*/  LDL.LU R188, [R1+0x4c] ;  /* 0x00004c0001bc7983 */ /* 0x000ee20000300800 */
[----:B------:R-:W-:Y:S01]  /*3360*/  SHF.L.U32 R185, R185, 0x10, RZ ;  /* 0x00000010b9b97819 */ /* 0x000fe200000006ff */
[----:B------:R-:W-:-:S04]  /*3370*/  FMUL.FTZ R16, R16, UR24 ;  /* 0x0000001810107c20 */ /* 0x000fc80008410000 */
[----:B------:R-:W-:Y:S01]  /*3380*/  FADD.FTZ R106, R106, R185 ;  /* 0x000000b96a6a7221 */ /* 0x000fe20000010000 */
[-C--:B------:R-:W-:Y:S01]  /*3390*/  FMUL.FTZ R228, R228, R185.reuse ;  /* 0x000000b9e4e47220 */ /* 0x080fe20000410000 */
[----:B---3--:R-:W-:Y:S02]  /*33a0*/  FFMA.FTZ R188, R16, R185, R188 ;  /* 0x000000b910bc7223 */ /* 0x008fe400000100bc */
[----:B------:R-:W3:Y:S01]  /*33b0*/  LDL.LU R185, [R1+0x34] ;  /* 0x0000340001b97983 */ /* 0x000ee20000300800 */
[C---:B------:R-:W-:Y:S02]  /*33c0*/  PRMT R214, R186.reuse, 0x7632, R214 ;  /* 0x00007632bad67816 */ /* 0x040fe400000000d6 */
[----:B------:R-:W-:Y:S01]  /*33d0*/  SHF.L.U32 R186, R186, 0x10, RZ ;  /* 0x00000010baba7819 */ /* 0x000fe200000006ff */
[----:B------:R0:W-:Y:S01]  /*33e0*/  STL [R1+0x4c], R188 ;  /* 0x00004cbc01007387 */ /* 0x0001e20000100800 */
[-C--:B--2---:R-:W-:Y:S01]  /*33f0*/  FFMA.FTZ R196, R220, R190.reuse, R196 ;  /* 0x000000bedcc47223 */ /* 0x084fe200000100c4 */
[----:B------:R-:W-:Y:S01]  /*3400*/  FMUL.FTZ R19, R19, UR24 ;  /* 0x0000001813137c20 */ /* 0x000fe20008410000 */
[----:B------:R-:W-:Y:S01]  /*3410*/  FMUL.FTZ R229, R229, R190 ;  /* 0x000000bee5e57220 */ /* 0x000fe20000410000 */
[----:B------:R-:W-:Y:S01]  /*3420*/  FADD.FTZ R108, R108, R186 ;  /* 0x000000ba6c6c7221 */ /* 0x000fe20000010000 */
[----:B------:R-:W-:Y:S01]  /*3430*/  FMUL.FTZ R226, R226, R186 ;  /* 0x000000bae2e27220 */ /* 0x000fe20000410000 */
[----:B------:R-:W-:Y:S01]  /*3440*/  FFMA.FTZ R192, R17, R189, R192 ;  /* 0x000000bd11c07223 */ /* 0x000fe200000100c0 */
[----:B0-----:R-:W-:-:S05]  /*3450*/  SHF.L.U32 R188, R214, 0x10, RZ ;  /* 0x00000010d6bc7819 */ /* 0x001fca00000006ff */
[-C--:B----4-:R-:W-:Y:S01]  /*3460*/  FFMA.FTZ R193, R19, R188.reuse, R193 ;  /* 0x000000bc13c17223 */ /* 0x090fe200000100c1 */
[----:B------:R-:W-:Y:S01]  /*3470*/  FMUL.FTZ R227, R227, R189 ;  /* 0x000000bde3e37220 */ /* 0x000fe20000410000 */
[----:B------:R-:W-:Y:S01]  /*3480*/  FMUL.FTZ R225, R225, R188 ;  /* 0x000000bce1e17220 */ /* 0x000fe20000410000 */
[----:B------:R-:W-:Y:S01]  /*3490*/  FMUL.FTZ R224, R224, R194 ;  /* 0x000000c2e0e07220 */ /* 0x000fe20000410000 */
[----:B------:R-:W-:Y:S01]  /*34a0*/  FADD.FTZ R110, R110, R194 ;  /* 0x000000c26e6e7221 */ /* 0x000fe20000010000 */
[----:B------:R-:W-:Y:S01]  /*34b0*/  FADD.FTZ R105, R105, R190 ;  /* 0x000000be69697221 */ /* 0x000fe20000010000 */
[----:B------:R-:W-:Y:S01]  /*34c0*/  FADD.FTZ R107, R107, R189 ;  /* 0x000000bd6b6b7221 */ /* 0x000fe20000010000 */
[----:B------:R-:W-:Y:S01]  /*34d0*/  FADD.FTZ R109, R109, R188 ;  /* 0x000000bc6d6d7221 */ /* 0x000fe20000010000 */
[----:B---3--:R-:W-:-:S05]  /*34e0*/  FFMA.FTZ R185, R18, R186, R185 ;  /* 0x000000ba12b97223 */ /* 0x008fca00000100b9 */
[----:B------:R0:W-:Y:S01]  /*34f0*/  STL [R1+0x34], R185 ;  /* 0x000034b901007387 */ /* 0x0001e20000100800 */
[----:B------:R-:W-:-:S03]  /*3500*/  FADD.FTZ R186, R216, R230 ;  /* 0x000000e6d8ba7221 */ /* 0x000fc60000010000 */
[----:B------:R1:W-:Y:S01]  /*3510*/  STL [R1+0x48], R196 ;  /* 0x000048c401007387 */ /* 0x0003e20000100800 */
[----:B0-----:R-:W-:Y:S01]  /*3520*/  SHF.L.U32 R185, R219, 0x10, RZ ;  /* 0x00000010dbb97819 */ /* 0x001fe200000006ff */
[----:B------:R-:W-:Y:S01]  /*3530*/  FMUL.FTZ R219, R187, UR24 ;  /* 0x00000018bbdb7c20 */ /* 0x000fe20008410000 */
[----:B------:R-:W-:Y:S01]  /*3540*/  FFMA.FTZ R187, R197, R230, R215 ;  /* 0x000000e6c5bb7223 */ /* 0x000fe200000100d7 */
[----:B-1----:R-:W-:Y:S02]  /*3550*/  FMUL.FTZ R196, R184, UR24 ;  /* 0x00000018b8c47c20 */ /* 0x002fe40008410000 */
[----:B------:R-:W-:Y:S01]  /*3560*/  FFMA.FTZ R195, R219, R194, R195 ;  /* 0x000000c2dbc37223 */ /* 0x000fe200000100c3 */
[----:B------:R-:W-:Y:S01]  /*3570*/  FADD.FTZ R186, R186, R229 ;  /* 0x000000e5baba7221 */ /* 0x000fe20000010000 */
[----:B------:R-:W-:Y:S01]  /*3580*/  FFMA.FTZ R187, R220, R229, R187 ;  /* 0x000000e5dcbb7223 */ /* 0x000fe200000100bb */
[----:B------:R-:W-:Y:S02]  /*3590*/  FFMA.FTZ R191, R196, R185, R191 ;  /* 0x000000b9c4bf7223 */ /* 0x000fe400000100bf */
[----:B------:R1:W-:Y:S01]  /*35a0*/  STL [R1+0x3c], R195 ;  /* 0x00003cc301007387 */ /* 0x0003e20000100800 */
[----:B------:R-:W-:Y:S01]  /*35b0*/  FADD.FTZ R186, R186, R228 ;  /* 0x000000e4baba7221 */ /* 0x000fe20000010000 */
[----:B------:R-:W-:-:S02]  /*35c0*/  FFMA.FTZ R187, R16, R228, R187 ;  /* 0x000000e410bb7223 */ /* 0x000fc400000100bb */
[----:B------:R1:W-:Y:S04]  /*35d0*/  STL [R1+0x50], R192 ;  /* 0x000050c001007387 */ /* 0x0003e80000100800 */
[----:B------:R1:W-:Y:S04]  /*35e0*/  STL [R1+0x38], R193 ;  /* 0x000038c101007387 */ /* 0x0003e80000100800 */
        /* <DEDUP_REMOVED lines=9> */
[----:B------:R-:W-:Y:S01]  /*3680*/  FFMA.FTZ R187, R219, R224, R187 ;  /* 0x000000e0dbbb7223 */ /* 0x000fe200000100bb */
[----:B------:R-:W-:Y:S02]  /*3690*/  FADD.FTZ R111, R111, R185 ;  /* 0x000000b96f6f7221 */ /* 0x000fe40000010000 */
[----:B------:R-:W-:Y:S01]  /*36a0*/  FADD.FTZ R216, R186, R222 ;  /* 0x000000debad87221 */ /* 0x000fe20000010000 */
[----:B-1----:R-:W-:-:S07]  /*36b0*/  FFMA.FTZ R215, R196, R222, R187 ;  /* 0x000000dec4d77223 */ /* 0x002fce00000100bb */
.L_x_8119:
[----:B------:R-:W-:Y:S05]  /*36c0*/  BSYNC.RECONVERGENT B0 ;  /* 0x0000000000007941 */ /* 0x000fea0003800200 */
.L_x_8118:
[----:B0-----:R-:W0:Y:S01]  /*36d0*/  SHFL.DOWN PT, R185, R216, 0x10, 0x1f ;  /* 0x0a001f00d8b97f89 */ /* 0x001e2200000e0000 */
        /* <DEDUP_REMOVED lines=31> */
.L_x_8121:
[----:B------:R-:W-:Y:S05]  /*38d0*/  BSYNC.RECONVERGENT B0 ;  /* 0x0000000000007941 */ /* 0x000fea0003800200 */
.L_x_8120:
        /* <DEDUP_REMOVED lines=30> */
[----:B------:R-:W2:Y:S04]  /*3ac0*/  LDL R191, [R1+0x8] ;  /* 0x0000080001bf7983 */ /* 0x000ea80000100800 */
[----:B------:R-:W3:Y:S04]  /*3ad0*/  LDL R190, [R1+0x4] ;  /* 0x0000040001be7983 */ /* 0x000ee80000100800 */
[----:B------:R0:W5:Y:S04]  /*3ae0*/  LDL R195, [R1+0x10] ;  /* 0x0000100001c37983 */ /* 0x0001680000100800 */
[----:B------:R0:W5:Y:S04]  /*3af0*/  LDL R194, [R1+0xc] ;  /* 0x00000c0001c27983 */ /* 0x0001680000100800 */
[----:B------:R0:W5:Y:S04]  /*3b00*/  LDL R216, [R1+0x1c] ;  /* 0x00001c0001d87983 */ /* 0x0001680000100800 */
        /* <DEDUP_REMOVED lines=17> */
[----:B------:R-:W-:Y:S01]  /*3c20*/  FFMA.FTZ R190, R209, UR17, R188 ;  /* 0x00000011d1be7c23 */ /* 0x000fe200080100bc */
[----:B------:R-:W-:-:S03]  /*3c30*/  FMUL.FTZ R189, R34, R189 ;  /* 0x000000bd22bd7220 */ /* 0x000fc60000410000 */
[----:B------:R-:W-:-:S04]  /*3c40*/  FADD.FTZ R190, R192, -R190 ;  /* 0x800000bec0be7221 */ /* 0x000fc80000010000 */
[----:B------:R-:W-:-:S04]  /*3c50*/  FMUL.FTZ R190, R190, UR24 ;  /* 0x00000018bebe7c20 */ /* 0x000fc80008410000 */
[----:B------:R-:W-:Y:S01]  /*3c60*/  FMUL.FTZ R187, R190, UR16 ;  /* 0x00000010bebb7c20 */ /* 0x000fe20008410000 */
[C---:B------:R-:W-:Y:S02]  /*3c70*/  SHF.L.U32 R190, R186.reuse, 0x10, RZ ;  /* 0x00000010babe7819 */ /* 0x040fe400000006ff */
[----:B------:R-:W-:Y:S01]  /*3c80*/  PRMT R186, R186, 0x7632, R186 ;  /* 0x00007632baba7816 */ /* 0x000fe200000000ba */
[----:B------:R-:W-:Y:S01]  /*3c90*/  FFMA.FTZ R119, R187, R191, R119 ;  /* 0x000000bfbb777223 */ /* 0x000fe20000010077 */
[----:B------:R-:W-:Y:S02]  /*3ca0*/  FMUL.FTZ R187, R35, R187 ;  /* 0x000000bb23bb7220 */ /* 0x000fe40000410000 */
[----:B------:R-:W-:-:S03]  /*3cb0*/  SHF.L.U32 R191, R186, 0x10, RZ ;  /* 0x00000010babf7819 */ /* 0x000fc600000006ff */
[----:B------:R-:W-:Y:S01]  /*3cc0*/  F2FP.BF16.F32.PACK_AB R187, R187, R189 ;  /* 0x000000bdbbbb723e */ /* 0x000fe200000010ff */
[----:B------:R-:W-:-:S04]  /*3cd0*/  FFMA.FTZ R189, R212, UR17, R188 ;  /* 0x00000011d4bd7c23 */ /* 0x000fc800080100bc */
        /* <DEDUP_REMOVED lines=28> */
[----:B------:R-:W-:-:S04]  /*3ea0*/  FFMA.FTZ R189, R198, UR17, R188 ;  /* 0x00000011c6bd7c23 */ /* 0x000fc800080100bc */
[----:B------:R-:W-:-:S04]  /*3eb0*/  FADD.FTZ R189, R221, -R189 ;  /* 0x800000bdddbd7221 */ /* 0x000fc80000010000 */
[----:B------:R-:W-:-:S04]  /*3ec0*/  FMUL.FTZ R189, R189, UR24 ;  /* 0x00000018bdbd7c20 */ /* 0x000fc80008410000 */
[----:B------:R-:W-:Y:S01]  /*3ed0*/  FMUL.FTZ R191, R189, UR16 ;  /* 0x00000010bdbf7c20 */ /* 0x000fe20008410000 */
[C---:B------:R-:W-:Y:S02]  /*3ee0*/  SHF.L.U32 R189, R184.reuse, 0x10, RZ ;  /* 0x00000010b8bd7819 */ /* 0x040fe400000006ff */
[----:B------:R-:W-:-:S03]  /*3ef0*/  PRMT R184, R184, 0x7632, R184 ;  /* 0x00007632b8b87816 */ /* 0x000fc600000000b8 */
[----:B------:R-:W-:Y:S01]  /*3f00*/  FFMA.FTZ R189, R191, R189, R112 ;  /* 0x000000bdbfbd7223 */ /* 0x000fe20000010070 */
[----:B------:R-:W-:Y:S01]  /*3f10*/  FFMA.FTZ R112, R218, UR17, R188 ;  /* 0x00000011da707c23 */ /* 0x000fe200080100bc */
[----:B------:R-:W-:-:S03]  /*3f20*/  SHF.L.U32 R184, R184, 0x10, RZ ;  /* 0x00000010b8b87819 */ /* 0x000fc600000006ff */
[----:B------:R-:W-:-:S04]  /*3f30*/  FADD.FTZ R112, R216, -R112 ;  /* 0x80000070d8707221 */ /* 0x000fc80000010000 */
[----:B------:R-:W-:-:S04]  /*3f40*/  FMUL.FTZ R112, R112, UR24 ;  /* 0x0000001870707c20 */ /* 0x000fc80008410000 */
[----:B------:R-:W-:-:S04]  /*3f50*/  FMUL.FTZ R112, R112, UR16 ;  /* 0x0000001070707c20 */ /* 0x000fc80008410000 */
[----:B------:R-:W-:Y:S01]  /*3f60*/  FFMA.FTZ R190, R112, R184, R113 ;  /* 0x000000b870be7223 */ /* 0x000fe20000010071 */
[----:B------:R-:W-:Y:S01]  /*3f70*/  FMUL.FTZ R113, R28, R191 ;  /* 0x000000bf1c717220 */ /* 0x000fe20000410000 */
[----:B------:R-:W-:-:S05]  /*3f80*/  FMUL.FTZ R112, R29, R112 ;  /* 0x000000701d707220 */ /* 0x000fca0000410000 */
[----:B------:R-:W-:Y:S01]  /*3f90*/  F2FP.BF16.F32.PACK_AB R184, R112, R113 ;  /* 0x0000007170b8723e */ /* 0x000fe200000010ff */
[----:B------:R-:W-:Y:S06]  /*3fa0*/  BRA `(.L_x_8126) ;  /* 0x0000000c00387947 */ /* 0x000fec0003800000 */
.L_x_8125:
[--C-:B------:R-:W-:Y:S01]  /*3fb0*/  FFMA.FTZ R68, R198, UR17, R188.reuse ;  /* 0x00000011c6447c23 */ /* 0x100fe200080100bc */
[----:B------:R-:W-:Y:S01]  /*3fc0*/  FFMA.FTZ R70, R218, UR17, R188 ;  /* 0x00000011da467c23 */ /* 0x000fe200080100bc */
[----:B-----5:R-:W-:Y:S02]  /*3fd0*/  SHF.L.U32 R71, R184, 0x10, RZ ;  /* 0x00000010b8477819 */ /* 0x020fe400000006ff */
[----:B------:R-:W-:Y:S01]  /*3fe0*/  FADD.FTZ R68, R221, -R68 ;  /* 0x80000044dd447221 */ /* 0x000fe20000010000 */
[----:B------:R-:W-:Y:S01]  /*3ff0*/  FADD.FTZ R70, R216, -R70 ;  /* 0x80000046d8467221 */ /* 0x000fe20000010000 */
[----:B------:R-:W-:Y:S02]  /*4000*/  PRMT R69, R184, 0x7632, R69 ;  /* 0x00007632b8457816 */ /* 0x000fe40000000045 */
[----:B------:R-:W-:Y:S01]  /*4010*/  FMUL.FTZ R76, R68, UR24 ;  /* 0x00000018444c7c20 */ /* 0x000fe20008410000 */
[----:B------:R-:W-:Y:S01]  /*4020*/  FMUL.FTZ R77, R70, UR24 ;  /* 0x00000018464d7c20 */ /* 0x000fe20008410000 */
[----:B------:R-:W-:-:S02]  /*4030*/  SHF.L.U32 R70, R69, 0x10, RZ ;  /* 0x0000001045467819 */ /* 0x000fc400000006ff */
[----:B------:R-:W-:Y:S01]  /*4040*/  FMUL.FTZ R68, R76, UR16 ;  /* 0x000000104c447c20 */ /* 0x000fe20008410000 */
[----:B------:R-:W-:-:S03]  /*4050*/  FMUL.FTZ R69, R77, UR16 ;  /* 0x000000104d457c20 */ /* 0x000fc60008410000 */
[----:B------:R-:W-:Y:S01]  /*4060*/  FFMA.FTZ R189, R68, R71, R112 ;  /* 0x0000004744bd7223 */ /* 0x000fe20000010070 */
[--C-:B------:R-:W-:Y:S01]  /*4070*/  FFMA.FTZ R71, R217, UR17, R188.reuse ;  /* 0x00000011d9477c23 */ /* 0x100fe200080100bc */
[----:B------:R-:W-:Y:S01]  /*4080*/  FFMA.FTZ R190, R69, R70, R113 ;  /* 0x0000004645be7223 */ /* 0x000fe20000010071 */
[----:B------:R-:W-:Y:S01]  /*4090*/  FFMA.FTZ R70, R213, UR17, R188 ;  /* 0x00000011d5467c23 */ /* 0x000fe200080100bc */
[----:B------:R-:W-:Y:S01]  /*40a0*/  SHF.L.U32 R112, R185, 0x10, RZ ;  /* 0x00000010b9707819 */ /* 0x000fe200000006ff */
[----:B------:R-:W-:Y:S01]  /*40b0*/  FADD.FTZ R71, R215, -R71 ;  /* 0x80000047d7477221 */ /* 0x000fe20000010000 */
[----:B------:R-:W-:Y:S01]  /*40c0*/  FMUL.FTZ R68, R28, R68 ;  /* 0x000000441c447220 */ /* 0x000fe20000410000 */
[--C-:B------:R-:W-:Y:S01]  /*40d0*/  FADD.FTZ R79, R214, -R70.reuse ;  /* 0x80000046d64f7221 */ /* 0x100fe20000010000 */
[----:B------:R-:W-:Y:S01]  /*40e0*/  FMUL.FTZ R69, R29, R69 ;  /* 0x000000451d457220 */ /* 0x000fe20000410000 */
[----:B------:R-:W-:Y:S01]  /*40f0*/  FMUL.FTZ R78, R71, UR24 ;  /* 0x00000018474e7c20 */ /* 0x000fe20008410000 */
[----:B------:R-:W-:Y:S01]  /*4100*/  PRMT R70, R185, 0x7632, R70 ;  /* 0x00007632b9467816 */ /* 0x000fe20000000046 */
[----:B------:R-:W-:Y:S01]  /*4110*/  FMUL.FTZ R79, R79, UR24 ;  /* 0x000000184f4f7c20 */ /* 0x000fe20008410000 */
[----:B------:R-:W-:Y:S01]  /*4120*/  PRMT R113, R187, 0x7632, R113 ;  /* 0x00007632bb717816 */ /* 0x000fe20000000071 */
[----:B------:R-:W-:Y:S01]  /*4130*/  FMUL.FTZ R71, R78, UR16 ;  /* 0x000000104e477c20 */ /* 0x000fe20008410000 */
[----:B------:R-:W-:Y:S01]  /*4140*/  F2FP.BF16.F32.PACK_AB R184, R69, R68 ;  /* 0x0000004445b8723e */ /* 0x000fe200000010ff */
[--C-:B------:R-:W-:Y:S01]  /*4150*/  FFMA.FTZ R68, R212, UR17, R188.reuse ;  /* 0x00000011d4447c23 */ /* 0x100fe200080100bc */
[----:B------:R-:W-:Y:S01]  /*4160*/  FFMA.FTZ R69, R211, UR17, R188 ;  /* 0x00000011d3457c23 */ /* 0x000fe200080100bc */
[----:B------:R-:W-:Y:S01]  /*4170*/  FFMA.FTZ R114, R71, R112, R114 ;  /* 0x0000007047727223 */ /* 0x000fe20000010072 */
[----:B------:R-:W-:Y:S01]  /*4180*/  SHF.L.U32 R112, R70, 0x10, RZ ;  /* 0x0000001046707819 */ /* 0x000fe200000006ff */
[----:B------:R-:W-:Y:S01]  /*4190*/  FMUL.FTZ R70, R79, UR16 ;  /* 0x000000104f467c20 */ /* 0x000fe20008410000 */
[----:B------:R-:W-:Y:S01]  /*41a0*/  FADD.FTZ R68, R195, -R68 ;  /* 0x80000044c3447221 */ /* 0x000fe20000010000 */
[----:B------:R-:W-:Y:S01]  /*41b0*/  FMUL.FTZ R71, R30, R71 ;  /* 0x000000471e477220 */ /* 0x000fe20000410000 */
[----:B------:R-:W-:Y:S01]  /*41c0*/  FADD.FTZ R69, R194, -R69 ;  /* 0x80000045c2457221 */ /* 0x000fe20000010000 */
[----:B------:R-:W-:Y:S01]  /*41d0*/  FFMA.FTZ R115, R70, R112, R115 ;  /* 0x0000007046737223 */ /* 0x000fe20000010073 */
[----:B------:R-:W-:Y:S01]  /*41e0*/  FMUL.FTZ R70, R31, R70 ;  /* 0x000000461f467220 */ /* 0x000fe20000410000 */
[----:B------:R-:W-:Y:S01]  /*41f0*/  FMUL.FTZ R68, R68, UR24 ;  /* 0x0000001844447c20 */ /* 0x000fe20008410000 */
[----:B------:R-:W-:Y:S01]  /*4200*/  SHF.L.U32 R112, R186, 0x10, RZ ;  /* 0x00000010ba707819 */ /* 0x000fe200000006ff */
[----:B------:R-:W-:-:S02]  /*4210*/  FMUL.FTZ R69, R69, UR24 ;  /* 0x0000001845457c20 */ /* 0x000fc40008410000 */
[----:B------:R-:W-:Y:S01]  /*4220*/  F2FP.BF16.F32.PACK_AB R185, R70, R71 ;  /* 0x0000004746b9723e */ /* 0x000fe200000010ff */
[----:B------:R-:W-:Y:S01]  /*4230*/  FMUL.FTZ R71, R68, UR16 ;  /* 0x0000001044477c20 */ /* 0x000fe20008410000 */
[----:B------:R-:W-:-:S03]  /*4240*/  PRMT R70, R186, 0x7632, R70 ;  /* 0x00007632ba467816 */ /* 0x000fc60000000046 */
[----:B------:R-:W-:Y:S01]  /*4250*/  FFMA.FTZ R116, R71, R112, R116 ;  /* 0x0000007047747223 */ /* 0x000fe20000010074 */
[----:B------:R-:W-:Y:S01]  /*4260*/  SHF.L.U32 R112, R70, 0x10, RZ ;  /* 0x0000001046707819 */ /* 0x000fe200000006ff */
[----:B------:R-:W-:Y:S01]  /*4270*/  FMUL.FTZ R70, R69, UR16 ;  /* 0x0000001045467c20 */ /* 0x000fe20008410000 */
[----:B------:R-:W-:-:S03]  /*4280*/  FMUL.FTZ R71, R32, R71 ;  /* 0x0000004720477220 */ /* 0x000fc60000410000 */
[----:B------:R-:W-:Y:S01]  /*4290*/  FFMA.FTZ R117, R70, R112, R117 ;  /* 0x0000007046757223 */ /* 0x000fe20000010075 */
[----:B------:R-:W-:Y:S01]  /*42a0*/  FFMA.FTZ R112, R210, UR17, R188 ;  /* 0x00000011d2707c23 */ /* 0x000fe200080100bc */
[----:B------:R-:W-:-:S03]  /*42b0*/  FMUL.FTZ R70, R33, R70 ;  /* 0x0000004621467220 */ /* 0x000fc60000410000 */
[----:B------:R-:W-:Y:S02]  /*42c0*/  FADD.FTZ R112, R193, -R112 ;  /* 0x80000070c1707221 */ /* 0x000fe40000010000 */
[----:B------:R-:W-:Y:S02]  /*42d0*/  F2FP.BF16.F32.PACK_AB R186, R70, R71 ;  /* 0x0000004746ba723e */ /* 0x000fe400000010ff */
        /* <DEDUP_REMOVED lines=14> */
.L_x_8124:
[----:B------:R0:W5:Y:S04]  /*43c0*/  LDL R195, [R1+0x10] ;  /* 0x0000100001c37983 */ /* 0x0001680000100800 */
[----:B------:R0:W5:Y:S04]  /*43d0*/  LDL R194, [R1+0xc] ;  /* 0x00000c0001c27983 */ /* 0x0001680000100800 */
[----:B------:R0:W5:Y:S04]  /*43e0*/  LDL R193, [R1+0x8] ;  /* 0x0000080001c17983 */ /* 0x0001680000100800 */
        /* <DEDUP_REMOVED lines=9> */
[----:B------:R-:W-:Y:S01]  /*4480*/  FFMA.FTZ R189, R210, UR17, R188 ;  /* 0x00000011d2bd7c23 */ /* 0x000fe200080100bc */
[C---:B-----5:R-:W-:Y:S02]  /*4490*/  SHF.L.U32 R190, R187.reuse, 0x10, RZ ;  /* 0x00000010bbbe7819 */ /* 0x060fe400000006ff */
[----:B------:R-:W-:Y:S01]  /*44a0*/  PRMT R187, R187, 0x7632, R187 ;  /* 0x00007632bbbb7816 */ /* 0x000fe200000000bb */
[----:B------:R-:W-:-:S03]  /*44b0*/  FADD.FTZ R189, R193, -R189 ;  /* 0x800000bdc1bd7221 */ /* 0x000fc60000010000 */
[----:B------:R-:W-:Y:S01]  /*44c0*/  SHF.L.U32 R191, R187, 0x10, RZ ;  /* 0x00000010bbbf7819 */ /* 0x000fe200000006ff */
[----:B------:R-:W-:-:S04]  /*44d0*/  FFMA.FTZ R189, R189, UR24, R158 ;  /* 0x00000018bdbd7c23 */ /* 0x000fc8000801009e */
[----:B------:R-:W-:-:S04]  /*44e0*/  FMUL.FTZ R189, R189, UR16 ;  /* 0x00000010bdbd7c20 */ /* 0x000fc80008410000 */
[-C--:B------:R-:W-:Y:S01]  /*44f0*/  FFMA.FTZ R118, R190, R189.reuse, R118 ;  /* 0x000000bdbe767223 */ /* 0x080fe20000010076 */
[----:B------:R-:W-:Y:S01]  /*4500*/  FFMA.FTZ R190, R209, UR17, R188 ;  /* 0x00000011d1be7c23 */ /* 0x000fe200080100bc */
[----:B------:R-:W-:-:S03]  /*4510*/  FMUL.FTZ R189, R34, R189 ;  /* 0x000000bd22bd7220 */ /* 0x000fc60000410000 */
[----:B------:R-:W-:-:S04]  /*4520*/  FADD.FTZ R190, R192, -R190 ;  /* 0x800000bec0be7221 */ /* 0x000fc80000010000 */
[----:B------:R-:W-:-:S04]  /*4530*/  FFMA.FTZ R190, R190, UR24, R159 ;  /* 0x00000018bebe7c23 */ /* 0x000fc8000801009f */
[----:B------:R-:W-:Y:S01]  /*4540*/  FMUL.FTZ R187, R190, UR16 ;  /* 0x00000010bebb7c20 */ /* 0x000fe20008410000 */
[C---:B------:R-:W-:Y:S02]  /*4550*/  SHF.L.U32 R190, R186.reuse, 0x10, RZ ;  /* 0x00000010babe7819 */ /* 0x040fe400000006ff */
[----:B------:R-:W-:Y:S01]  /*4560*/  PRMT R186, R186, 0x7632, R186 ;  /* 0x00007632baba7816 */ /* 0x000fe200000000ba */
[-C--:B------:R-:W-:Y:S01]  /*4570*/  FFMA.FTZ R119, R191, R187.reuse, R119 ;  /* 0x000000bbbf777223 */ /* 0x080fe20000010077 */
[----:B------:R-:W-:Y:S02]  /*4580*/  FMUL.FTZ R187, R35, R187 ;  /* 0x000000bb23bb7220 */ /* 0x000fe40000410000 */
[----:B------:R-:W-:-:S03]  /*4590*/  SHF.L.U32 R191, R186, 0x10, RZ ;  /* 0x00000010babf7819 */ /* 0x000fc600000006ff */
[----:B------:R-:W-:Y:S01]  /*45a0*/  F2FP.BF16.F32.PACK_AB R187, R187, R189 ;  /* 0x000000bdbbbb723e */ /* 0x000fe200000010ff */
[----:B------:R-:W-:-:S04]  /*45b0*/  FFMA.FTZ R189, R212, UR17, R188 ;  /* 0x00000011d4bd7c23 */ /* 0x000fc800080100bc */
[----:B------:R-:W-:-:S04]  /*45c0*/  FADD.FTZ R189, R195, -R189 ;  /* 0x800000bdc3bd7221 */ /* 0x000fc80000010000 */
        /* <DEDUP_REMOVED lines=23> */
[----:B------:R-:W-:-:S04]  /*4740*/  FMUL.FTZ R185, R190, UR16 ;  /* 0x00000010beb97c20 */ /* 0x000fc80008410000 */
[-C--:B------:R-:W-:Y:S01]  /*4750*/  FFMA.FTZ R115, R191, R185.reuse, R115 ;  /* 0x000000b9bf737223 */ /* 0x080fe20000010073 */
[----:B------:R-:W-:-:S05]  /*4760*/  FMUL.FTZ R185, R31, R185 ;  /* 0x000000b91fb97220 */ /* 0x000fca0000410000 */
[----:B------:R-:W-:Y:S01]  /*4770*/  F2FP.BF16.F32.PACK_AB R185, R185, R189 ;  /* 0x000000bdb9b9723e */ /* 0x000fe200000010ff */
[----:B------:R-:W-:-:S04]  /*4780*/  FFMA.FTZ R189, R198, UR17, R188 ;  /* 0x00000011c6bd7c23 */ /* 0x000fc800080100bc */
[----:B------:R-:W-:-:S04]  /*4790*/  FADD.FTZ R189, R221, -R189 ;  /* 0x800000bdddbd7221 */ /* 0x000fc80000010000 */
[----:B------:R-:W-:-:S04]  /*47a0*/  FFMA.FTZ R189, R189, UR24, R152 ;  /* 0x00000018bdbd7c23 */ /* 0x000fc80008010098 */
[----:B------:R-:W-:Y:S01]  /*47b0*/  FMUL.FTZ R191, R189, UR16 ;  /* 0x00000010bdbf7c20 */ /* 0x000fe20008410000 */
[C---:B------:R-:W-:Y:S02]  /*47c0*/  SHF.L.U32 R189, R184.reuse, 0x10, RZ ;  /* 0x00000010b8bd7819 */ /* 0x040fe400000006ff */
[----:B------:R-:W-:-:S03]  /*47d0*/  PRMT R184, R184, 0x7632, R184 ;  /* 0x00007632b8b87816 */ /* 0x000fc600000000b8 */
[----:B------:R-:W-:Y:S01]  /*47e0*/  FFMA.FTZ R189, R189, R191, R112 ;  /* 0x000000bfbdbd7223 */ /* 0x000fe20000010070 */
[----:B------:R-:W-:Y:S01]  /*47f0*/  FFMA.FTZ R112, R218, UR17, R188 ;  /* 0x00000011da707c23 */ /* 0x000fe200080100bc */
[----:B------:R-:W-:-:S03]  /*4800*/  SHF.L.U32 R184, R184, 0x10, RZ ;  /* 0x00000010b8b87819 */ /* 0x000fc600000006ff */
[----:B------:R-:W-:-:S04]  /*4810*/  FADD.FTZ R112, R216, -R112 ;  /* 0x80000070d8707221 */ /* 0x000fc80000010000 */
[----:B------:R-:W-:-:S04]  /*4820*/  FFMA.FTZ R112, R112, UR24, R153 ;  /* 0x0000001870707c23 */ /* 0x000fc80008010099 */
[----:B------:R-:W-:-:S04]  /*4830*/  FMUL.FTZ R112, R112, UR16 ;  /* 0x0000001070707c20 */ /* 0x000fc80008410000 */
[-C--:B------:R-:W-:Y:S01]  /*4840*/  FFMA.FTZ R190, R184, R112.reuse, R113 ;  /* 0x00000070b8be7223 */ /* 0x080fe20000010071 */
[----:B------:R-:W-:Y:S01]  /*4850*/  FMUL.FTZ R113, R28, R191 ;  /* 0x000000bf1c717220 */ /* 0x000fe20000410000 */
[----:B------:R-:W-:-:S05]  /*4860*/  FMUL.FTZ R112, R29, R112 ;  /* 0x000000701d707220 */ /* 0x000fca0000410000 */
[----:B------:R-:W-:Y:S01]  /*4870*/  F2FP.BF16.F32.PACK_AB R184, R112, R113 ;  /* 0x0000007170b8723e */ /* 0x000fe200000010ff */
[----:B------:R-:W-:Y:S06]  /*4880*/  BRA `(.L_x_8126) ;  /* 0x0000000400007947 */ /* 0x000fec0003800000 */
.L_x_8127:
[--C-:B------:R-:W-:Y:S01]  /*4890*/  FFMA.FTZ R68, R198, UR17, R188.reuse ;  /* 0x00000011c6447c23 */ /* 0x100fe200080100bc */
[----:B------:R-:W-:Y:S01]  /*48a0*/  FFMA.FTZ R70, R218, UR17, R188 ;  /* 0x00000011da467c23 */ /* 0x000fe200080100bc */
[----:B-----5:R-:W-:Y:S02]  /*48b0*/  SHF.L.U32 R71, R184, 0x10, RZ ;  /* 0x00000010b8477819 */ /* 0x020fe400000006ff */
[----:B------:R-:W-:Y:S01]  /*48c0*/  FADD.FTZ R68, R221, -R68 ;  /* 0x80000044dd447221 */ /* 0x000fe20000010000 */
[----:B------:R-:W-:Y:S01]  /*48d0*/  FADD.FTZ R70, R216, -R70 ;  /* 0x80000046d8467221 */ /* 0x000fe20000010000 */
[----:B------:R-:W-:Y:S02]  /*48e0*/  PRMT R69, R184, 0x7632, R69 ;  /* 0x00007632b8457816 */ /* 0x000fe40000000045 */
[----:B------:R-:W-:Y:S01]  /*48f0*/  FFMA.FTZ R76, R68, UR24, R152 ;  /* 0x00000018444c7c23 */ /* 0x000fe20008010098 */
[----:B------:R-:W-:Y:S01]  /*4900*/  FFMA.FTZ R77, R70, UR24, R153 ;  /* 0x00000018464d7c23 */ /* 0x000fe20008010099 */
[----:B------:R-:W-:-:S02]  /*4910*/  SHF.L.U32 R70, R69, 0x10, RZ ;  /* 0x0000001045467819 */ /* 0x000fc400000006ff */
[----:B------:R-:W-:Y:S01]  /*4920*/  FMUL.FTZ R68, R76, UR16 ;  /* 0x000000104c447c20 */ /* 0x000fe20008410000 */
[----:B------:R-:W-:-:S03]  /*4930*/  FMUL.FTZ R69, R77, UR16 ;  /* 0x000000104d457c20 */ /* 0x000fc60008410000 */
[-C--:B------:R-:W-:Y:S01]  /*4940*/  FFMA.FTZ R189, R71, R68.reuse, R112 ;  /* 0x0000004447bd7223 */ /* 0x080fe20000010070 */
[--C-:B------:R-:W-:Y:S01]  /*4950*/  FFMA.FTZ R71, R217, UR17, R188.reuse ;  /* 0x00000011d9477c23 */ /* 0x100fe200080100bc */
[-C--:B------:R-:W-:Y:S01]  /*4960*/  FFMA.FTZ R190, R70, R69.reuse, R113 ;  /* 0x0000004546be7223 */ /* 0x080fe20000010071 */
[----:B------:R-:W-:Y:S01]  /*4970*/  FFMA.FTZ R70, R213, UR17, R188 ;  /* 0x00000011d5467c23 */ /* 0x000fe200080100bc */
[----:B------:R-:W-:Y:S01]  /*4980*/  SHF.L.U32 R112, R185, 0x10, RZ ;  /* 0x00000010b9707819 */ /* 0x000fe200000006ff */
[----:B------:R-:W-:Y:S01]  /*4990*/  FADD.FTZ R71, R215, -R71 ;  /* 0x80000047d7477221 */ /* 0x000fe20000010000 */
[----:B------:R-:W-:Y:S01]  /*49a0*/  FMUL.FTZ R68, R28, R68 ;  /* 0x000000441c447220 */ /* 0x000fe20000410000 */
[----:B------:R-:W-:Y:S01]  /*49b0*/  FADD.FTZ R79, R214, -R70 ;  /* 0x80000046d64f7221 */ /* 0x000fe20000010000 */
[----:B------:R-:W-:Y:S01]  /*49c0*/  FMUL.FTZ R69, R29, R69 ;  /* 0x000000451d457220 */ /* 0x000fe20000410000 */
[----:B------:R-:W-:Y:S01]  /*49d0*/  FFMA.FTZ R78, R71, UR24, R154 ;  /* 0x00000018474e7c23 */ /* 0x000fe2000801009a */
[----:B------:R-:W-:Y:S01]  /*49e0*/  PRMT R70, R185, 0x7632, R70 ;  /* 0x00007632b9467816 */ /* 0x000fe20000000046 */
[----:B------:R-:W-:Y:S01]  /*49f0*/  FFMA.FTZ R79, R79, UR24, R155 ;  /* 0x000000184f4f7c23 */ /* 0x000fe2000801009b */
[----:B------:R-:W-:Y:S01]  /*4a00*/  PRMT R113, R187, 0x7632, R113 ;  /* 0x00007632bb717816 */ /* 0x000fe20000000071 */
[----:B------:R-:W-:Y:S01]  /*4a10*/  FMUL.FTZ R71, R78, UR16 ;  /* 0x000000104e477c20 */ /* 0x000fe20008410000 */
[----:B------:R-:W-:Y:S01]  /*4a20*/  F2FP.BF16.F32.PACK_AB R184, R69, R68 ;  /* 0x0000004445b8723e */ /* 0x000fe200000010ff */
[--C-:B------:R-:W-:Y:S01]  /*4a30*/  FFMA.FTZ R68, R212, UR17, R188.reuse ;  /* 0x00000011d4447c23 */ /* 0x100fe200080100bc */
[----:B------:R-:W-:Y:S01]  /*4a40*/  FFMA.FTZ R69, R211, UR17, R188 ;  /* 0x00000011d3457c23 */ /* 0x000fe200080100bc */
[-C--:B------:R-:W-:Y:S01]  /*4a50*/  FFMA.FTZ R114, R112, R71.reuse, R114 ;  /* 0x0000004770727223 */ /* 0x080fe20000010072 */
[----:B------:R-:W-:Y:S01]  /*4a60*/  SHF.L.U32 R112, R70, 0x10, RZ ;  /* 0x0000001046707819 */ /* 0x000fe200000006ff */
[----:B------:R-:W-:Y:S01]  /*4a70*/  FMUL.FTZ R70, R79, UR16 ;  /* 0x000000104f467c20 */ /* 0x000fe20008410000 */
[----:B------:R-:W-:Y:S01]  /*4a80*/  FADD.FTZ R68, R195, -R68 ;  /* 0x80000044c3447221 */ /* 0x000fe20000010000 */
[----:B------:R-:W-:Y:S01]  /*4a90*/  FMUL.FTZ R71, R30, R71 ;  /* 0x000000471e477220 */ /* 0x000fe20000410000 */
[----:B------:R-:W-:Y:S01]  /*4aa0*/  FADD.FTZ R69, R194, -R69 ;  /* 0x80000045c2457221 */ /* 0x000fe20000010000 */
[-C--:B------:R-:W-:Y:S01]  /*4ab0*/  FFMA.FTZ R115, R112, R70.reuse, R115 ;  /* 0x0000004670737223 */ /* 0x080fe20000010073 */
[----:B------:R-:W-:Y:S01]  /*4ac0*/  FMUL.FTZ R70, R31, R70 ;  /* 0x000000461f467220 */ /* 0x000fe20000410000 */
[----:B------:R-:W-:Y:S01]  /*4ad0*/  FFMA.FTZ R68, R68, UR24, R156 ;  /* 0x0000001844447c23 */ /* 0x000fe2000801009c */
[----:B------:R-:W-:Y:S01]  /*4ae0*/  SHF.L.U32 R112, R186, 0x10, RZ ;  /* 0x00000010ba707819 */ /* 0x000fe200000006ff */
[----:B------:R-:W-:-:S02]  /*4af0*/  FFMA.FTZ R69, R69, UR24, R157 ;  /* 0x0000001845457c23 */ /* 0x000fc4000801009d */
[----:B------:R-:W-:Y:S01]  /*4b00*/  F2FP.BF16.F32.PACK_AB R185, R70, R71 ;  /* 0x0000004746b9723e */ /* 0x000fe200000010ff */
[----:B------:R-:W-:Y:S01]  /*4b10*/  FMUL.FTZ R71, R68, UR16 ;  /* 0x0000001044477c20 */ /* 0x000fe20008410000 */
[----:B------:R-:W-:-:S03]  /*4b20*/  PRMT R70, R186, 0x7632, R70 ;  /* 0x00007632ba467816 */ /* 0x000fc60000000046 */
[-C--:B------:R-:W-:Y:S01]  /*4b30*/  FFMA.FTZ R116, R112, R71.reuse, R116 ;  /* 0x0000004770747223 */ /* 0x080fe20000010074 */
[----:B------:R-:W-:Y:S01]  /*4b40*/  SHF.L.U32 R112, R70, 0x10, RZ ;  /* 0x0000001046707819 */ /* 0x000fe200000006ff */
[----:B------:R-:W-:Y:S01]  /*4b50*/  FMUL.FTZ R70, R69, UR16 ;  /* 0x0000001045467c20 */ /* 0x000fe20008410000 */
[----:B------:R-:W-:-:S03]  /*4b60*/  FMUL.FTZ R71, R32, R71 ;  /* 0x0000004720477220 */ /* 0x000fc60000410000 */
[-C--:B------:R-:W-:Y:S01]  /*4b70*/  FFMA.FTZ R117, R112, R70.reuse, R117 ;  /* 0x0000004670757223 */ /* 0x080fe20000010075 */
[----:B------:R-:W-:Y:S01]  /*4b80*/  FFMA.FTZ R112, R210, UR17, R188 ;  /* 0x00000011d2707c23 */ /* 0x000fe200080100bc */
[----:B------:R-:W-:-:S03]  /*4b90*/  FMUL.FTZ R70, R33, R70 ;  /* 0x0000004621467220 */ /* 0x000fc60000410000 */
[----:B------:R-:W-:Y:S02]  /*4ba0*/  FADD.FTZ R112, R193, -R112 ;  /* 0x80000070c1707221 */ /* 0x000fe40000010000 */
[----:B------:R-:W-:Y:S02]  /*4bb0*/  F2FP.BF16.F32.PACK_AB R186, R70, R71 ;  /* 0x0000004746ba723e */ /* 0x000fe400000010ff */
[----:B------:R-:W-:Y:S01]  /*4bc0*/  FFMA.FTZ R70, R112, UR24, R158 ;  /* 0x0000001870467c23 */ /* 0x000fe2000801009e */
[----:B------:R-:W-:Y:S02]  /*4bd0*/  SHF.L.U32 R71, R187, 0x10, RZ ;  /* 0x00000010bb477819 */ /* 0x000fe400000006ff */
[----:B------:R-:W-:Y:S01]  /*4be0*/  SHF.L.U32 R187, R113, 0x10, RZ ;  /* 0x0000001071bb7819 */ /* 0x000fe200000006ff */
        /* <DEDUP_REMOVED lines=9> */
[----:B------:R-:W-:-:S07]  /*4c80*/  F2FP.BF16.F32.PACK_AB R187, R113, R112 ;  /* 0x0000007071bb723e */ /* 0x000fce00000010ff */
.L_x_8126:
        /* <DEDUP_REMOVED lines=11> */
[----:B------:R-:W-:-:S07]  /*4d40*/  MOV R113, R190 ;  /* 0x000000be00717202 */ /* 0x000fce0000000f00 */
.L_x_8123:
[----:B------:R-:W-:Y:S05]  /*4d50*/  BSYNC.RECONVERGENT B0 ;  /* 0x0000000000007941 */ /* 0x000fea0003800200 */
.L_x_8122:
        /* <DEDUP_REMOVED lines=8> */
[----:B------:R0:W5:Y:S01]  /*4de0*/  LDL R192, [R1] ;  /* 0x0000000001c07983 */ /* 0x0001620000100800 */
[----:B------:R-:W-:-:S04]  /*4df0*/  UISETP.NE.U32.AND UP1, UPT, UR8, URZ, UPT ;  /* 0x000000ff0800728c */ /* 0x000fc8000bf25070 */
[----:B------:R-:W-:-:S06]  /*4e00*/  UISETP.NE.AND.EX UP1, UPT, UR9, URZ, UPT, UP1 ;  /* 0x000000ff0900728c */ /* 0x000fcc000bf25310 */
[----:B------:R-:W-:-:S13]  /*4e10*/  PLOP3.LUT P0, PT, PT, PT, UP1, 0x80, 0x8 ;  /* 0x000000000008781c */ /* 0x000fda0003f0f018 */
[----:B0-----:R-:W-:Y:S05]  /*4e20*/  @!P0 BRA `(.L_x_8131) ;  /* 0x0000000400048947 */ /* 0x001fea0003800000 */
        /* <DEDUP_REMOVED lines=36> */
[----:B------:R-:W-:Y:S01]  /*5070*/  FFMA.FTZ R68, R68, UR24, R20 ;  /* 0x0000001844447c23 */ /* 0x000fe20008010014 */
[----:B------:R-:W-:Y:S01]  /*5080*/  SHF.L.U32 R120, R186, 0x10, RZ ;  /* 0x00000010ba787819 */ /* 0x000fe200000006ff */
[----:B------:R-:W-:-:S02]  /*5090*/  FFMA.FTZ R69, R69, UR24, R21 ;  /* 0x0000001845457c23 */ /* 0x000fc40008010015 */
        /* <DEDUP_REMOVED lines=16> */
[----:B------:R-:W-:Y:S01]  /*51a0*/  FFMA.FTZ R126, R120, R71, R126 ;  /* 0x00000047787e7223 */ /* 0x000fe2000001007e */
[----:B------:R-:W-:Y:S01]  /*51b0*/  FFMA.FTZ R71, R200, UR17, R188 ;  /* 0x00000011c8477c23 */ /* 0x000fe200080100bc */
[----:B------:R-:W-:-:S03]  /*51c0*/  FMUL.FTZ R120, R42, R120 ;  /* 0x000000782a787220 */ /* 0x000fc60000410000 */
[----:B------:R-:W-:-:S04]  /*51d0*/  FADD.FTZ R71, R246, -R71 ;  /* 0x80000047f6477221 */ /* 0x000fc80000010000 */
[----:B------:R-:W-:-:S04]  /*51e0*/  FFMA.FTZ R71, R71, UR24, R23 ;  /* 0x0000001847477c23 */ /* 0x000fc80008010017 */
[----:B------:R-:W-:-:S04]  /*51f0*/  FMUL.FTZ R121, R71, UR16 ;  /* 0x0000001047797c20 */ /* 0x000fc80008410000 */
[----:B------:R-:W-:Y:S01]  /*5200*/  FFMA.FTZ R127, R121, R187, R127 ;  /* 0x000000bb797f7223 */ /* 0x000fe2000001007f */
[----:B------:R-:W-:-:S05]  /*5210*/  FMUL.FTZ R121, R43, R121 ;  /* 0x000000792b797220 */ /* 0x000fca0000410000 */
[----:B------:R-:W-:Y:S01]  /*5220*/  F2FP.BF16.F32.PACK_AB R187, R121, R120 ;  /* 0x0000007879bb723e */ /* 0x000fe200000010ff */
[----:B------:R-:W-:Y:S06]  /*5230*/  BRA `(.L_x_8132) ;  /* 0x0000000c001c7947 */ /* 0x000fec0003800000 */
.L_x_8131:
[----:B------:R-:W-:Y:S01]  /*5240*/  FFMA.FTZ R189, R199, UR17, R188 ;  /* 0x00000011c7bd7c23 */ /* 0x000fe200080100bc */
[C---:B-----5:R-:W-:Y:S02]  /*5250*/  SHF.L.U32 R190, R187.reuse, 0x10, RZ ;  /* 0x00000010bbbe7819 */ /* 0x060fe400000006ff */
[----:B------:R-:W-:Y:S01]  /*5260*/  PRMT R187, R187, 0x7632, R187 ;  /* 0x00007632bbbb7816 */ /* 0x000fe200000000bb */
[----:B------:R-:W-:-:S03]  /*5270*/  FADD.FTZ R189, R247, -R189 ;  /* 0x800000bdf7bd7221 */ /* 0x000fc60000010000 */
[----:B------:R-:W-:Y:S01]  /*5280*/  SHF.L.U32 R191, R187, 0x10, RZ ;  /* 0x00000010bbbf7819 */ /* 0x000fe200000006ff */
[----:B------:R-:W-:-:S04]  /*5290*/  FFMA.FTZ R189, R189, UR24, R22 ;  /* 0x00000018bdbd7c23 */ /* 0x000fc80008010016 */
[----:B------:R-:W-:-:S04]  /*52a0*/  FMUL.FTZ R189, R189, UR16 ;  /* 0x00000010bdbd7c20 */ /* 0x000fc80008410000 */
[----:B------:R-:W-:Y:S01]  /*52b0*/  FFMA.FTZ R126, R189, R190, R126 ;  /* 0x000000bebd7e7223 */ /* 0x000fe2000001007e */
[----:B------:R-:W-:Y:S01]  /*52c0*/  FFMA.FTZ R190, R200, UR17, R188 ;  /* 0x00000011c8be7c23 */ /* 0x000fe200080100bc */
[----:B------:R-:W-:-:S03]  /*52d0*/  FMUL.FTZ R189, R42, R189 ;  /* 0x000000bd2abd7220 */ /* 0x000fc60000410000 */
[----:B------:R-:W-:-:S04]  /*52e0*/  FADD.FTZ R190, R246, -R190 ;  /* 0x800000bef6be7221 */ /* 0x000fc80000010000 */
[----:B------:R-:W-:-:S04]  /*52f0*/  FFMA.FTZ R190, R190, UR24, R23 ;  /* 0x00000018bebe7c23 */ /* 0x000fc80008010017 */
        /* <DEDUP_REMOVED lines=48> */
[----:B------:R-:W-:Y:S01]  /*5600*/  FFMA.FTZ R190, R120, R184, R121 ;  /* 0x000000b878be7223 */ /* 0x000fe20000010079 */
[----:B------:R-:W-:Y:S01]  /*5610*/  FMUL.FTZ R121, R36, R191 ;  /* 0x000000bf24797220 */ /* 0x000fe20000410000 */
[----:B------:R-:W-:-:S05]  /*5620*/  FMUL.FTZ R120, R37, R120 ;  /* 0x0000007825787220 */ /* 0x000fca0000410000 */
[----:B------:R-:W-:Y:S01]  /*5630*/  F2FP.BF16.F32.PACK_AB R184, R120, R121 ;  /* 0x0000007978b8723e */ /* 0x000fe200000010ff */
[----:B------:R-:W-:Y:S06]  /*5640*/  BRA `(.L_x_8132) ;  /* 0x0000000800187947 */ /* 0x000fec0003800000 */
.L_x_8130:
[----:B------:R0:W5:Y:S01]  /*5650*/  LDL R192, [R1] ;  /* 0x0000000001c07983 */ /* 0x0001620000100800 */
[----:B------:R-:W1:Y:S02]  /*5660*/  LDC.64 R190, c[0x0][0x478] ;  /* 0x00011e00ffbe7b82 */ /* 0x000e640000000a00 */
[----:B-1----:R-:W-:-:S04]  /*5670*/  ISETP.NE.U32.AND P0, PT, R190, RZ, PT ;  /* 0x000000ffbe00720c */ /* 0x002fc80003f05070 */
[----:B------:R-:W-:-:S13]  /*5680*/  ISETP.NE.AND.EX P0, PT, R191, RZ, PT, P0 ;  /* 0x000000ffbf00720c */ /* 0x000fda0003f05300 */
[----:B0-----:R-:W-:Y:S05]  /*5690*/  @!P0 BRA `(.L_x_8133) ;  /* 0x0000000400048947 */ /* 0x001fea0003800000 */
        /* <DEDUP_REMOVED lines=36> */
[----:B------:R-:W-:Y:S01]  /*58e0*/  FMUL.FTZ R68, R68, UR24 ;  /* 0x0000001844447c20 */ /* 0x000fe20008410000 */
[----:B------:R-:W-:Y:S01]  /*58f0*/  SHF.L.U32 R120, R186, 0x10, RZ ;  /* 0x00000010ba787819 */ /* 0x000fe200000006ff */
[----:B------:R-:W-:-:S02]  /*5900*/  FMUL.FTZ R69, R69, UR24 ;  /* 0x0000001845457c20 */ /* 0x000fc40008410000 */
        /* <DEDUP_REMOVED lines=16> */
[-C--:B------:R-:W-:Y:S01]  /*5a10*/  FFMA.FTZ R126, R71, R120.reuse, R126 ;  /* 0x00000078477e7223 */ /* 0x080fe2000001007e */
[----:B------:R-:W-:Y:S01]  /*5a20*/  FFMA.FTZ R71, R200, UR17, R188 ;  /* 0x00000011c8477c23 */ /* 0x000fe200080100bc */
[----:B------:R-:W-:-:S03]  /*5a30*/  FMUL.FTZ R120, R42, R120 ;  /* 0x000000782a787220 */ /* 0x000fc60000410000 */
[----:B------:R-:W-:-:S04]  /*5a40*/  FADD.FTZ R71, R246, -R71 ;  /* 0x80000047f6477221 */ /* 0x000fc80000010000 */
[----:B------:R-:W-:-:S04]  /*5a50*/  FMUL.FTZ R71, R71, UR24 ;  /* 0x0000001847477c20 */ /* 0x000fc80008410000 */
[----:B------:R-:W-:-:S04]  /*5a60*/  FMUL.FTZ R121, R71, UR16 ;  /* 0x0000001047797c20 */ /* 0x000fc80008410000 */
[-C--:B------:R-:W-:Y:S01]  /*5a70*/  FFMA.FTZ R127, R187, R121.reuse, R127 ;  /* 0x00000079bb7f7223 */ /* 0x080fe2000001007f */
[----:B------:R-:W-:-:S05]  /*5a80*/  FMUL.FTZ R121, R43, R121 ;  /* 0x000000792b797220 */ /* 0x000fca0000410000 */
[----:B------:R-:W-:Y:S01]  /*5a90*/  F2FP.BF16.F32.PACK_AB R187, R121, R120 ;  /* 0x0000007879bb723e */ /* 0x000fe200000010ff */
[----:B------:R-:W-:Y:S06]  /*5aa0*/  BRA `(.L_x_8132) ;  /* 0x0000000400007947 */ /* 0x000fec0003800000 */
.L_x_8133:
[----:B------:R-:W-:Y:S01]  /*5ab0*/  FFMA.FTZ R189, R199, UR17, R188 ;  /* 0x00000011c7bd7c23 */ /* 0x000fe200080100bc */
[C---:B-----5:R-:W-:Y:S02]  /*5ac0*/  SHF.L.U32 R190, R187.reuse, 0x10, RZ ;  /* 0x00000010bbbe7819 */ /* 0x060fe400000006ff */
[----:B------:R-:W-:Y:S01]  /*5ad0*/  PRMT R187, R187, 0x7632, R187 ;  /* 0x00007632bbbb7816 */ /* 0x000fe200000000bb */
[----:B------:R-:W-:-:S03]  /*5ae0*/  FADD.FTZ R189, R247, -R189 ;  /* 0x800000bdf7bd7221 */ /* 0x000fc60000010000 */
[----:B------:R-:W-:Y:S01]  /*5af0*/  SHF.L.U32 R191, R187, 0x10, RZ ;  /* 0x00000010bbbf7819 */ /* 0x000fe200000006ff */
[----:B------:R-:W-:-:S04]  /*5b00*/  FMUL.FTZ R189, R189, UR24 ;  /* 0x00000018bdbd7c20 */ /* 0x000fc80008410000 */
[----:B------:R-:W-:-:S04]  /*5b10*/  FMUL.FTZ R189, R189, UR16 ;  /* 0x00000010bdbd7c20 */ /* 0x000fc80008410000 */
[-C--:B------:R-:W-:Y:S01]  /*5b20*/  FFMA.FTZ R126, R190, R189.reuse, R126 ;  /* 0x000000bdbe7e7223 */ /* 0x080fe2000001007e */
[----:B------:R-:W-:Y:S01]  /*5b30*/  FFMA.FTZ R190, R200, UR17, R188 ;  /* 0x00000011c8be7c23 */ /* 0x000fe200080100bc */
[----:B------:R-:W-:-:S03]  /*5b40*/  FMUL.FTZ R189, R42, R189 ;  /* 0x000000bd2abd7220 */ /* 0x000fc60000410000 */
[----:B------:R-:W-:-:S04]  /*5b50*/  FADD.FTZ R190, R246, -R190 ;  /* 0x800000bef6be7221 */ /* 0x000fc80000010000 */
[----:B------:R-:W-:-:S04]  /*5b60*/  FMUL.FTZ R190, R190, UR24 ;  /* 0x00000018bebe7c20 */ /* 0x000fc80008410000 */
        /* <DEDUP_REMOVED lines=48> */
[-C--:B------:R-:W-:Y:S01]  /*5e70*/  FFMA.FTZ R190, R184, R120.reuse, R121 ;  /* 0x00000078b8be7223 */ /* 0x080fe20000010079 */
[----:B------:R-:W-:Y:S01]  /*5e80*/  FMUL.FTZ R121, R36, R191 ;  /* 0x000000bf24797220 */ /* 0x000fe20000410000 */
[----:B------:R-:W-:-:S05]  /*5e90*/  FMUL.FTZ R120, R37, R120 ;  /* 0x0000007825787220 */ /* 0x000fca0000410000 */
[----:B------:R-:W-:-:S07]  /*5ea0*/  F2FP.BF16.F32.PACK_AB R184, R120, R121 ;  /* 0x0000007978b8723e */ /* 0x000fce00000010ff */
.L_x_8132:
        /* <DEDUP_REMOVED lines=10> */
.L_x_8129:
[----:B------:R-:W-:Y:S05]  /*5f50*/  BSYNC.RECONVERGENT B0 ;  /* 0x0000000000007941 */ /* 0x000fea0003800200 */
.L_x_8128:
        /* <DEDUP_REMOVED lines=8> */
[----:B------:R-:W-:-:S04]  /*5fe0*/  UISETP.NE.U32.AND UP1, UPT, UR8, URZ, UPT ;  /* 0x000000ff0800728c */ /* 0x000fc8000bf25070 */
[----:B------:R-:W-:-:S06]  /*5ff0*/  UISETP.NE.AND.EX UP1, UPT, UR9, URZ, UPT, UP1 ;  /* 0x000000ff0900728c */ /* 0x000fcc000bf25310 */
[----:B------:R-:W-:-:S13]  /*6000*/  PLOP3.LUT P0, PT, PT, PT, UP1, 0x80, 0x8 ;  /* 0x000000000008781c */ /* 0x000fda0003f0f018 */
[----:B------:R-:W-:Y:S05]  /*6010*/  @!P0 BRA `(.L_x_8137) ;  /* 0x0000000400048947 */ /* 0x000fea0003800000 */
        /* <DEDUP_REMOVED lines=65> */
.L_x_8137:
        /* <DEDUP_REMOVED lines=65> */
.L_x_8136:
[----:B------:R-:W0:Y:S02]  /*6840*/  LDC.64 R190, c[0x0][0x478] ;  /* 0x00011e00ffbe7b82 */ /* 0x000e240000000a00 */
[----:B0-----:R-:W-:-:S04]  /*6850*/  ISETP.NE.U32.AND P0, PT, R190, RZ, PT ;  /* 0x000000ffbe00720c */ /* 0x001fc80003f05070 */
[----:B------:R-:W-:-:S13]  /*6860*/  ISETP.NE.AND.EX P0, PT, R191, RZ, PT, P0 ;  /* 0x000000ffbf00720c */ /* 0x000fda0003f05300 */
[----:B------:R-:W-:Y:S05]  /*6870*/  @!P0 BRA `(.L_x_8139) ;  /* 0x0000000400048947 */ /* 0x000fea0003800000 */
        /* <DEDUP_REMOVED lines=65> */
.L_x_8139:
        /* <DEDUP_REMOVED lines=64> */
.L_x_8138:
        /* <DEDUP_REMOVED lines=10> */
.L_x_8135:
[----:B------:R-:W-:Y:S05]  /*7130*/  BSYNC.RECONVERGENT B0 ;  /* 0x0000000000007941 */ /* 0x000fea0003800200 */
.L_x_8134:
        /* <DEDUP_REMOVED lines=77> */
.L_x_8143:
        /* <DEDUP_REMOVED lines=65> */
.L_x_8142:
        /* <DEDUP_REMOVED lines=69> */
.L_x_8145:
        /* <DEDUP_REMOVED lines=64> */
.L_x_8144:
        /* <DEDUP_REMOVED lines=10> */
.L_x_8141:
[----:B------:R-:W-:Y:S05]  /*8310*/  BSYNC.RECONVERGENT B0 ;  /* 0x0000000000007941 */ /* 0x000fea0003800200 */
.L_x_8140:
        /* <DEDUP_REMOVED lines=16> */
[----:B------:R-:W-:-:S03]  /*8420*/  FADD.FTZ R70, R229, -R70 ;  /* 0x80000046e5467221 */ /* 0x000fc60000010000 */
[----:B------:R-:W-:Y:S01]  /*8430*/  FFMA.FTZ R76, R68, UR24, R176 ;  /* 0x00000018444c7c23 */ /* 0x000fe200080100b0 */
[----:B------:R-:W-:Y:S01]  /*8440*/  PRMT R68, R184, 0x7632, R68 ;  /* 0x00007632b8447816 */ /* 0x000fe20000000044 */
[----:B------:R-:W-:Y:S02]  /*8450*/  FFMA.FTZ R77, R70, UR24, R177 ;  /* 0x00000018464d7c23 */ /* 0x000fe400080100b1 */
[----:B------:R-:W-:Y:S01]  /*8460*/  FMUL.FTZ R69, R76, UR16 ;  /* 0x000000104c457c20 */ /* 0x000fe20008410000 */
[----:B------:R-:W-:Y:S01]  /*8470*/  SHF.L.U32 R70, R68, 0x10, RZ ;  /* 0x0000001044467819 */ /* 0x000fe200000006ff */
[----:B------:R-:W-:Y:S02]  /*8480*/  FMUL.FTZ R68, R77, UR16 ;  /* 0x000000104d447c20 */ /* 0x000fe40008410000 */
[----:B------:R-:W-:Y:S01]  /*8490*/  FFMA.FTZ R189, R69, R71, R144 ;  /* 0x0000004745bd7223 */ /* 0x000fe20000010090 */
[----:B------:R-:W-:Y:S01]  /*84a0*/  FMUL.FTZ R69, R60, R69 ;  /* 0x000000453c457220 */ /* 0x000fe20000410000 */
[----:B------:R-:W-:Y:S01]  /*84b0*/  FFMA.FTZ R190, R68, R70, R145 ;  /* 0x0000004644be7223 */ /* 0x000fe20000010091 */
[----:B------:R-:W-:Y:S01]  /*84c0*/  FMUL.FTZ R68, R61, R68 ;  /* 0x000000443d447220 */ /* 0x000fe20000410000 */
[----:B------:R-:W-:Y:S01]  /*84d0*/  FFMA.FTZ R70, R17, UR17, R188 ;  /* 0x0000001111467c23 */ /* 0x000fe200080100bc */
[----:B------:R-:W-:-:S03]  /*84e0*/  SHF.L.U32 R71, R185, 0x10, RZ ;  /* 0x00000010b9477819 */ /* 0x000fc600000006ff */
[----:B------:R-:W-:Y:S01]  /*84f0*/  F2FP.BF16.F32.PACK_AB R184, R68, R69 ;  /* 0x0000004544b8723e */ /* 0x000fe200000010ff */
[----:B------:R-:W-:Y:S01]  /*8500*/  FFMA.FTZ R68, R16, UR17, R188 ;  /* 0x0000001110447c23 */ /* 0x000fe200080100bc */
[----:B------:R-:W-:Y:S01]  /*8510*/  FADD.FTZ R70, R227, -R70 ;  /* 0x80000046e3467221 */ /* 0x000fe20000010000 */
[----:B------:R-:W-:Y:S02]  /*8520*/  PRMT R69, R185, 0x7632, R69 ;  /* 0x00007632b9457816 */ /* 0x000fe40000000045 */
[----:B------:R-:W-:Y:S01]  /*8530*/  FADD.FTZ R68, R228, -R68 ;  /* 0x80000044e4447221 */ /* 0x000fe20000010000 */
[----:B------:R-:W-:Y:S01]  /*8540*/  FFMA.FTZ R79, R70, UR24, R179 ;  /* 0x00000018464f7c23 */ /* 0x000fe200080100b3 */
[----:B------:R-:W-:Y:S02]  /*8550*/  SHF.L.U32 R70, R69, 0x10, RZ ;  /* 0x0000001045467819 */ /* 0x000fe400000006ff */
[----:B------:R-:W-:Y:S01]  /*8560*/  FFMA.FTZ R78, R68, UR24, R178 ;  /* 0x00000018444e7c23 */ /* 0x000fe200080100b2 */
[----:B------:R-:W-:-:S03]  /*8570*/  FMUL.FTZ R69, R79, UR16 ;  /* 0x000000104f457c20 */ /* 0x000fc60008410000 */
[----:B------:R-:W-:Y:S01]  /*8580*/  FMUL.FTZ R68, R78, UR16 ;  /* 0x000000104e447c20 */ /* 0x000fe20008410000 */
[----:B------:R-:W-:Y:S01]  /*8590*/  FFMA.FTZ R147, R69, R70, R147 ;  /* 0x0000004645937223 */ /* 0x000fe20000010093 */
[----:B------:R-:W-:Y:S01]  /*85a0*/  FFMA.FTZ R70, R18, UR17, R188 ;  /* 0x0000001112467c23 */ /* 0x000fe200080100bc */
[----:B------:R-:W-:Y:S01]  /*85b0*/  FMUL.FTZ R69, R63, R69 ;  /* 0x000000453f457220 */ /* 0x000fe20000410000 */
[----:B------:R-:W-:Y:S01]  /*85c0*/  FFMA.FTZ R146, R68, R71, R146 ;  /* 0x0000004744927223 */ /* 0x000fe20000010092 */
[----:B------:R-:W-:Y:S01]  /*85d0*/  FMUL.FTZ R68, R62, R68 ;  /* 0x000000443e447220 */ /* 0x000fe20000410000 */
[----:B------:R-:W-:Y:S01]  /*85e0*/  FADD.FTZ R70, R226, -R70 ;  /* 0x80000046e2467221 */ /* 0x000fe20000010000 */
[----:B------:R-:W-:-:S03]  /*85f0*/  PRMT R71, R186, 0x7632, R71 ;  /* 0x00007632ba477816 */ /* 0x000fc60000000047 */
[----:B------:R-:W-:Y:S01]  /*8600*/  F2FP.BF16.F32.PACK_AB R185, R69, R68 ;  /* 0x0000004445b9723e */ /* 0x000fe200000010ff */
        /* <DEDUP_REMOVED lines=11> */
[----:B------:R-:W-:Y:S01]  /*86c0*/  FFMA.FTZ R144, R196, UR17, R188 ;  /* 0x00000011c4907c23 */ /* 0x000fe200080100bc */
[----:B------:R-:W-:-:S03]  /*86d0*/  FMUL.FTZ R71, R65, R71 ;  /* 0x0000004741477220 */ /* 0x000fc60000410000 */
[----:B------:R-:W-:Y:S02]  /*86e0*/  FADD.FTZ R144, R222, -R144 ;  /* 0x80000090de907221 */ /* 0x000fe40000010000 */
[----:B------:R-:W-:Y:S02]  /*86f0*/  F2FP.BF16.F32.PACK_AB R186, R71, R70 ;  /* 0x0000004647ba723e */ /* 0x000fe400000010ff */
[C---:B------:R-:W-:Y:S01]  /*8700*/  PRMT R70, R187.reuse, 0x7632, R70 ;  /* 0x00007632bb467816 */ /* 0x040fe20000000046 */
        /* <DEDUP_REMOVED lines=14> */
.L_x_8149:
[----:B------:R-:W-:Y:S01]  /*87f0*/  FFMA.FTZ R189, R196, UR17, R188 ;  /* 0x00000011c4bd7c23 */ /* 0x000fe200080100bc */
[----:B-----5:R-:W-:-:S03]  /*8800*/  PRMT R190, R187, 0x7632, R190 ;  /* 0x00007632bbbe7816 */ /* 0x020fc600000000be */
[----:B------:R-:W-:Y:S01]  /*8810*/  FADD.FTZ R189, R222, -R189 ;  /* 0x800000bddebd7221 */ /* 0x000fe20000010000 */
[----:B------:R-:W-:-:S03]  /*8820*/  SHF.L.U32 R190, R190, 0x10, RZ ;  /* 0x00000010bebe7819 */ /* 0x000fc600000006ff */
        /* <DEDUP_REMOVED lines=61> */
.L_x_8148:
        /* <DEDUP_REMOVED lines=8> */
[----:B------:R-:W-:-:S03]  /*8c80*/  FADD.FTZ R70, R229, -R70 ;  /* 0x80000046e5467221 */ /* 0x000fc60000010000 */
[----:B------:R-:W-:Y:S01]  /*8c90*/  FMUL.FTZ R76, R68, UR24 ;  /* 0x00000018444c7c20 */ /* 0x000fe20008410000 */
[----:B------:R-:W-:Y:S01]  /*8ca0*/  PRMT R68, R184, 0x7632, R68 ;  /* 0x00007632b8447816 */ /* 0x000fe20000000044 */
[----:B------:R-:W-:Y:S02]  /*8cb0*/  FMUL.FTZ R77, R70, UR24 ;  /* 0x00000018464d7c20 */ /* 0x000fe40008410000 */
[----:B------:R-:W-:Y:S01]  /*8cc0*/  FMUL.FTZ R69, R76, UR16 ;  /* 0x000000104c457c20 */ /* 0x000fe20008410000 */
[----:B------:R-:W-:Y:S01]  /*8cd0*/  SHF.L.U32 R70, R68, 0x10, RZ ;  /* 0x0000001044467819 */ /* 0x000fe200000006ff */
[----:B------:R-:W-:Y:S02]  /*8ce0*/  FMUL.FTZ R68, R77, UR16 ;  /* 0x000000104d447c20 */ /* 0x000fe40008410000 */
[-C--:B------:R-:W-:Y:S01]  /*8cf0*/  FFMA.FTZ R189, R71, R69.reuse, R144 ;  /* 0x0000004547bd7223 */ /* 0x080fe20000010090 */
[----:B------:R-:W-:Y:S01]  /*8d00*/  FMUL.FTZ R69, R60, R69 ;  /* 0x000000453c457220 */ /* 0x000fe20000410000 */
[-C--:B------:R-:W-:Y:S01]  /*8d10*/  FFMA.FTZ R190, R70, R68.reuse, R145 ;  /* 0x0000004446be7223 */ /* 0x080fe20000010091 */
        /* <DEDUP_REMOVED lines=8> */
[----:B------:R-:W-:Y:S01]  /*8da0*/  FMUL.FTZ R79, R70, UR24 ;  /* 0x00000018464f7c20 */ /* 0x000fe20008410000 */
[----:B------:R-:W-:Y:S02]  /*8db0*/  SHF.L.U32 R70, R69, 0x10, RZ ;  /* 0x0000001045467819 */ /* 0x000fe400000006ff */
[----:B------:R-:W-:Y:S01]  /*8dc0*/  FMUL.FTZ R78, R68, UR24 ;  /* 0x00000018444e7c20 */ /* 0x000fe20008410000 */
[----:B------:R-:W-:-:S03]  /*8dd0*/  FMUL.FTZ R69, R79, UR16 ;  /* 0x000000104f457c20 */ /* 0x000fc60008410000 */
[----:B------:R-:W-:Y:S01]  /*8de0*/  FMUL.FTZ R68, R78, UR16 ;  /* 0x000000104e447c20 */ /* 0x000fe20008410000 */
[-C--:B------:R-:W-:Y:S01]  /*8df0*/  FFMA.FTZ R147, R70, R69.reuse, R147 ;  /* 0x0000004546937223 */ /* 0x080fe20000010093 */
[----:B------:R-:W-:Y:S01]  /*8e00*/  FFMA.FTZ R70, R18, UR17, R188 ;  /* 0x0000001112467c23 */ /* 0x000fe200080100bc */
[----:B------:R-:W-:Y:S01]  /*8e10*/  FMUL.FTZ R69, R63, R69 ;  /* 0x000000453f457220 */ /* 0x000fe20000410000 */
[-C--:B------:R-:W-:Y:S01]  /*8e20*/  FFMA.FTZ R146, R71, R68.reuse, R146 ;  /* 0x0000004447927223 */ /* 0x080fe20000010092 */
        /* <DEDUP_REMOVED lines=15> */
[----:B------:R-:W-:Y:S01]  /*8f20*/  FFMA.FTZ R144, R196, UR17, R188 ;  /* 0x00000011c4907c23 */ /* 0x000fe200080100bc */
[----:B------:R-:W-:-:S03]  /*8f30*/  FMUL.FTZ R71, R65, R71 ;  /* 0x0000004741477220 */ /* 0x000fc60000410000 */
[----:B------:R-:W-:Y:S02]  /*8f40*/  FADD.FTZ R144, R222, -R144 ;  /* 0x80000090de907221 */ /* 0x000fe40000010000 */
[----:B------:R-:W-:Y:S02]  /*8f50*/  F2FP.BF16.F32.PACK_AB R186, R71, R70 ;  /* 0x0000004647ba723e */ /* 0x000fe400000010ff */
[C---:B------:R-:W-:Y:S01]  /*8f60*/  PRMT R70, R187.reuse, 0x7632, R70 ;  /* 0x00007632bb467816 */ /* 0x040fe20000000046 */
        /* <DEDUP_REMOVED lines=14> */
.L_x_8151:
[----:B------:R-:W-:Y:S01]  /*9050*/  FFMA.FTZ R189, R196, UR17, R188 ;  /* 0x00000011c4bd7c23 */ /* 0x000fe200080100bc */
[----:B-----5:R-:W-:-:S03]  /*9060*/  PRMT R190, R187, 0x7632, R190 ;  /* 0x00007632bbbe7816 */ /* 0x020fc600000000be */
[----:B------:R-:W-:Y:S01]  /*9070*/  FADD.FTZ R189, R222, -R189 ;  /* 0x800000bddebd7221 */ /* 0x000fe20000010000 */
[----:B------:R-:W-:-:S03]  /*9080*/  SHF.L.U32 R190, R190, 0x10, RZ ;  /* 0x00000010bebe7819 */ /* 0x000fc600000006ff */
        /* <DEDUP_REMOVED lines=60> */
.L_x_8150:
        /* <DEDUP_REMOVED lines=8> */
[----:B------:R-:W-:-:S07]  /*94d0*/  MOV R145, R190 ;  /* 0x000000be00917202 */ /* 0x000fce0000000f00 */
.L_x_8147:
[----:B------:R-:W-:Y:S05]  /*94e0*/  BSYNC.RECONVERGENT B0 ;  /* 0x0000000000007941 */ /* 0x000fea0003800200 */
.L_x_8146:
[----:B------:R-:W-:Y:S02]  /*94f0*/  UIADD3 UR7, UPT, UPT, UR7, UR22, URZ ;  /* 0x0000001607077290 */ /* 0x000fe4000fffe0ff */
[----:B------:R-:W-:Y:S02]  /*9500*/  UPLOP3.LUT UP2, UPT, UPT, UPT, UP2, 0x40, 0x4 ;  /* 0x000000000004789c */ /* 0x000fe40003f4e820 */
[----:B------:R-:W-:-:S09]  /*9510*/  UISETP.GE.AND UP1, UPT, UR7, UR23, UPT ;  /* 0x000000170700728c */ /* 0x000fd2000bf26270 */
[----:B------:R-:W-:Y:S05]  /*9520*/  BRA.U !UP1, `(.L_x_8152) ;  /* 0xffffff7d09147547 */ /* 0x000fea000b83ffff */
.L_x_8109:
        /* <DEDUP_REMOVED lines=23> */
[C---:B-1----:R-:W-:Y:S01]  /*96a0*/  IMAD.WIDE.U32 R4, R9.reuse, 0x20, R4 ;  /* 0x0000002009047825 */ /* 0x042fe200078e0004 */
[----:B------:R0:W-:Y:S03]  /*96b0*/  STG.E.128 desc[UR10][R2.64+0x10], R80 ;  /* 0x0000105002007986 */ /* 0x0001e6000c101d0a */
[C---:B----4-:R-:W-:Y:S01]  /*96c0*/  IMAD.WIDE.U32 R6, R9.reuse, 0x20, R6 ;  /* 0x0000002009067825 */ /* 0x050fe200078e0006 */
[----:B------:R-:W-:Y:S01]  /*96d0*/  IADD3 R9, PT, PT, R9, 0x80, RZ ;  /* 0x0000008009097810 */ /* 0x000fe20007ffe0ff */
[----:B--2---:R0:W-:Y:S04]  /*96e0*/  STG.E.128 desc[UR10][R2.64], R192 ;  /* 0x000000c002007986 */ /* 0x0041e8000c101d0a */
[----:B---3--:R0:W-:Y:S04]  /*96f0*/  STG.E.128 desc[UR10][R4.64], R188 ;  /* 0x000000bc04007986 */ /* 0x0081e8000c101d0a */
[----:B------:R0:W-:Y:S04]  /*9700*/  STG.E.128 desc[UR10][R4.64+0x10], R184 ;  /* 0x000010b804007986 */ /* 0x0001e8000c101d0a */
[----:B------:R0:W-:Y:S04]  /*9710*/  STG.E.128 desc[UR10][R6.64], R112 ;  /* 0x0000007006007986 */ /* 0x0001e8000c101d0a */
[----:B------:R0:W-:Y:S02]  /*9720*/  STG.E.128 desc[UR10][R6.64+0x10], R116 ;  /* 0x0000107406007986 */ /* 0x0001e4000c101d0a */
.L_x_8154:
[----:B------:R-:W-:Y:S05]  /*9730*/  BSYNC.RECONVERGENT B0 ;  /* 0x0000000000007941 */ /* 0x000fea0003800200 */
.L_x_8153:
        /* <DEDUP_REMOVED lines=23> */
.L_x_8156:
[----:B------:R-:W-:Y:S05]  /*98b0*/  BSYNC.RECONVERGENT B0 ;  /* 0x0000000000007941 */ /* 0x000fea0003800200 */
.L_x_8155:
        /* <DEDUP_REMOVED lines=23> */
.L_x_8158:
[----:B------:R-:W-:Y:S05]  /*9a30*/  BSYNC.RECONVERGENT B0 ;  /* 0x0000000000007941 */ /* 0x000fea0003800200 */
.L_x_8157:
        /* <DEDUP_REMOVED lines=23> */
.L_x_8160:
[----:B------:R-:W-:Y:S05]  /*9bb0*/  BSYNC.RECONVERGENT B0 ;  /* 0x0000000000007941 */ /* 0x000fea0003800200 */
.L_x_8159:
        /* <DEDUP_REMOVED lines=22> */
.L_x_8161:
        /* <DEDUP_REMOVED lines=14> */
.L_x_19358:


//--------------------- .text._ZN10layer_norm13ln_bwd_kernelINS_13Kernel_traitsIf13__nv_bfloat16fS2_fjLj5120ELj1ELj1ELj4ELj16ENS_18Kernel_traits_baseILj5120EfS2_fS2_fjLj128EEEEELb0ELb1ELb0ELb1EEEvNS_9BwdParamsE --------------------------
	.section	.text._ZN10layer_norm13ln_bwd_kernelINS_13Kernel_traitsIf13__nv_bfloat16fS2_fjLj5120ELj1ELj1ELj4ELj16ENS_18Kernel_traits_baseILj5120EfS2_fS2_fjLj128EEEEELb0ELb1ELb0ELb1EEEvNS_9BwdParamsE,"ax",@progbits
	.align	128
        .global         _ZN10layer_norm13ln_bwd_kernelINS_13Kernel_traitsIf13__nv_bfloat16fS2_fjLj5120ELj1ELj1ELj4ELj16ENS_18Kernel_traits_baseILj5120EfS2_fS2_fjLj128EEEEELb0ELb1ELb0ELb1EEEvNS_9BwdParamsE
        .type           _ZN10layer_norm13ln_bwd_kernelINS_13Kernel_traitsIf13__nv_bfloat16fS2_fjLj5120ELj1ELj1ELj4ELj16ENS_18Kernel_traits_baseILj5120EfS2_fS2_fjLj128EEEEELb0ELb1ELb0ELb1EEEvNS_9BwdParamsE,@function
        .size           _ZN10layer_norm13ln_bwd_kernelINS_13Kernel_traitsIf13__nv_bfloat16fS2_fjLj5120ELj1ELj1ELj4ELj16ENS_18Kernel_traits_baseILj5120EfS2_fS2_fjLj128EEEEELb0ELb1ELb0ELb1EEEvNS_9BwdParamsE,(.L_x_19359 - _ZN10layer_norm13ln_bwd_kernelINS_13Kernel_traitsIf13__nv_bfloat16fS2_fjLj5120ELj1ELj1ELj4ELj16ENS_18Kernel_traits_baseILj5120EfS2_fS2_fjLj128EEEEELb0ELb1ELb0ELb1EEEvNS_9BwdParamsE)
        .other          _ZN10layer_norm13ln_bwd_kernelINS_13Kernel_traitsIf13__nv_bfloat16fS2_fjLj5120ELj1ELj1ELj4ELj16ENS_18Kernel_traits_baseILj5120EfS2_fS2_fjLj128EEEEELb0ELb1ELb0ELb1EEEvNS_9BwdParamsE,@"STO_CUDA_ENTRY STV_DEFAULT"
_ZN10layer_norm13ln_bwd_kernelINS_13Kernel_traitsIf13__nv_bfloat16fS2_fjLj5120ELj1ELj1ELj4ELj16ENS_18Kernel_traits_baseILj5120EfS2_fS2_fjLj128EEEEELb0ELb1ELb0ELb1EEEvNS_9BwdParamsE:
.text._ZN10layer_norm13ln_bwd_kernelINS_13Kernel_traitsIf13__nv_bfloat16fS2_fjLj5120ELj1ELj1ELj4ELj16ENS_18Kernel_traits_baseILj5120EfS2_fS2_fjLj128EEEEELb0ELb1ELb0ELb1EEEvNS_9BwdParamsE:
        /* <DEDUP_REMOVED lines=72> */
[----:B------:R-:W-:-:S02]  /*0480*/  HFMA2 R252, -RZ, RZ, 0, 0 ;  /* 0x00000000fffc7431 */ /* 0x000fc400000001ff */
[----:B------:R-:W-:Y:S01]  /*0490*/  HFMA2 R240, -RZ, RZ, 0, 0 ;  /* 0x00000000fff07431 */ /* 0x000fe200000001ff */
[----:B------:R-:W-:Y:S02]  /*04a0*/  MOV R250, RZ ;  /* 0x000000ff00fa7202 */ /* 0x000fe40000000f00 */
        /* <DEDUP_REMOVED lines=8> */
[C---:B-1----:R-:W-:Y:S01]  /*0530*/  IMAD.WIDE.U32 R2, R0.reuse, 0x20, R2 ;  /* 0x0000002000027825 */ /* 0x042fe200078e0002 */
[----:B------:R-:W1:Y:S04]  /*0540*/  LDCU UR20, c[0x0][0x388] ;  /* 0x00007100ff1477ac */ /* 0x000e680008000800 */
[----:B0-----:R3:W5:Y:S01]  /*0550*/  LDG.E.128 R208, desc[UR16][R2.64] ;  /* 0x0000001002d07981 */ /* 0x001762000c1e1d00 */
[----:B------:R-:W0:Y:S01]  /*0560*/  LDCU.64 UR24, c[0x0][0x390] ;  /* 0x00007200ff1877ac */ /* 0x000e220008000a00 */
[----:B--2---:R-:W-:-:S02]  /*0570*/  IMAD.WIDE.U32 R4, R0, 0x20, R4 ;  /* 0x0000002000047825 */ /* 0x004fc400078e0004 */
[----:B------:R3:W5:Y:S01]  /*0580*/  LDG.E.128 R204, desc[UR16][R2.64+0x10] ;  /* 0x0000101002cc7981 */ /* 0x000762000c1e1d00 */
[----:B------:R-:W2:Y:S03]  /*0590*/  LDCU.64 UR26, c[0x0][0x468] ;  /* 0x00008d00ff1a77ac */ /* 0x000ea60008000a00 */
        /* <DEDUP_REMOVED lines=118> */
[----:B------:R-:W-:-:S02]  /*0d00*/  CS2R R230, SRZ ;  /* 0x0000000000e67805 */ /* 0x000fc4000001ff00 */
[----:B------:R-:W-:Y:S02]  /*0d10*/  MOV R220, RZ ;  /* 0x000000ff00dc7202 */ /* 0x000fe40000000f00 */
[----:B------:R-:W-:Y:S02]  /*0d20*/  CS2R R218, SRZ ;  /* 0x0000000000da7805 */ /* 0x000fe4000001ff00 */
[----:B------:R-:W-:Y:S02]  /*0d30*/  CS2R R216, SRZ ;  /* 0x0000000000d87805 */ /* 0x000fe4000001ff00 */
[----:B------:R-:W-:Y:S01]  /*0d40*/  CS2R R214, SRZ ;  /* 0x0000000000d67805 */ /* 0x000fe2000001ff00 */
[----:B0123--:R-:W-:-:S11]  /*0d50*/  UISETP.NE.AND.EX UP0, UPT, UR5, URZ, UPT, UP0 ;  /* 0x000000ff0500728c */ /* 0x00ffd6000bf05300 */
.L_x_8187:
[----:B0-----:R-:W0:Y:S01]  /*0d60*/  S2R R0, SR_TID.X ;  /* 0x0000000000007919 */ /* 0x001e220000002100 */
[----:B------:R-:W-:Y:S01]  /*0d70*/  UIMAD.WIDE UR10, UR6, 0x4, UR12 ;  /* 0x00000004060a78a5 */ /* 0x000fe2000f8e020c */
[----:B------:R-:W1:Y:S01]  /*0d80*/  LDC.64 R160, c[0x0][0x3a8] ;  /* 0x0000ea00ffa07b82 */ /* 0x000e620000000a00 */
[----:B------:R-:W2:Y:S01]  /*0d90*/  @UP0 LDCU.64 UR4, c[0x0][0x3e0] ;  /* 0x00007c00ff0407ac */ /* 0x000ea20008000a00 */
[----:B------:R-:W-:Y:S01]  /*0da0*/  PLOP3.LUT P1, PT, PT, PT, UP0, 0x80, 0x8 ;  /* 0x000000000008781c */ /* 0x000fe20003f2f008 */
[----:B------:R-:W3:Y:S02]  /*0db0*/  LDL.LU R200, [R1+0x34] ;  /* 0x0000340001c87983 */ /* 0x000ee40000300800 */
[----:B------:R-:W-:Y:S01]  /*0dc0*/  MOV R162, UR10 ;  /* 0x0000000a00a27c02 */ /* 0x000fe20008000f00 */
[----:B------:R-:W-:Y:S01]  /*0dd0*/  UIMAD UR7, UR6, UR20, URZ ;  /* 0x00000014060772a4 */ /* 0x000fe2000f8e02ff */
[----:B------:R-:W-:Y:S01]  /*0de0*/  MOV R163, UR11 ;  /* 0x0000000b00a37c02 */ /* 0x000fe20008000f00 */
[----:B------:R-:W-:Y:S01]  /*0df0*/  UIMAD.WIDE UR10, UR6, 0x4, UR14 ;  /* 0x00000004060a78a5 */ /* 0x000fe2000f8e020e */
[----:B------:R-:W4:Y:S01]  /*0e00*/  LDC.64 R24, c[0x0][0x428] ;  /* 0x00010a00ff187b82 */ /* 0x000f220000000a00 */
[----:B------:R-:W-:Y:S01]  /*0e10*/  USHF.R.S32.HI UR8, URZ, 0x1f, UR7 ;  /* 0x0000001fff087899 */ /* 0x000fe20008011407 */
[----:B------:R-:W3:Y:S03]  /*0e20*/  LDL.LU R251, [R1+0x3c] ;  /* 0x00003c0001fb7983 */ /* 0x000ee60000300800 */
[----:B------:R-:W-:Y:S01]  /*0e30*/  MOV R172, UR10 ;  /* 0x0000000a00ac7c02 */ /* 0x000fe20008000f00 */
[----:B------:R-:W-:Y:S01]  /*0e40*/  ULEA.HI UR8, UR8, UR7, URZ, 0x3 ;  /* 0x0000000708087291 */ /* 0x000fe2000f8f18ff */
[----:B------:R-:W-:Y:S01]  /*0e50*/  MOV R173, UR11 ;  /* 0x0000000b00ad7c02 */ /* 0x000fe20008000f00 */
[----:B------:R1:W3:Y:S01]  /*0e60*/  LDG.E R162, desc[UR16][R162.64] ;  /* 0x00000010a2a27981 */ /* 0x0002e2000c1e1900 */
[----:B--2---:R-:W-:-:S03]  /*0e70*/  @UP0 UIMAD.WIDE UR4, UR6, 0x2, UR4 ;  /* 0x00000002060408a5 */ /* 0x004fc6000f8e0204 */
[----:B------:R-:W2:Y:S01]  /*0e80*/  LDG.E R172, desc[UR16][R172.64] ;  /* 0x00000010acac7981 */ /* 0x000ea2000c1e1900 */
[----:B------:R-:W-:Y:S02]  /*0e90*/  MOV R212, UR8 ;  /* 0x0000000800d47c02 */ /* 0x000fe40008000f00 */
[----:B------:R-:W-:Y:S01]  /*0ea0*/  MOV R3, UR5 ;  /* 0x0000000500037c02 */ /* 0x000fe20008000f00 */
[----:B------:R-:W3:Y:S01]  /*0eb0*/  LDL.LU R242, [R1+0x44] ;  /* 0x0000440001f27983 */ /* 0x000ee20000300800 */
[----:B------:R-:W-:Y:S02]  /*0ec0*/  MOV R2, UR4 ;  /* 0x0000000400027c02 */ /* 0x000fe40008000f00 */
[----:B0-----:R-:W-:Y:S01]  /*0ed0*/  LEA.HI.SX32 R212, R212, R0, 0x1d ;  /* 0x00000000d4d47211 */ /* 0x001fe200078feaff */
[----:B------:R-:W3:Y:S03]  /*0ee0*/  LDL.LU R203, [R1+0x4c] ;  /* 0x00004c0001cb7983 */ /* 0x000ee60000300800 */
[C---:B------:R-:W-:Y:S01]  /*0ef0*/  IADD3 R183, PT, PT, R212.reuse, 0x80, RZ ;  /* 0x00000080d4b77810 */ /* 0x040fe20007ffe0ff */
[C---:B-1----:R-:W-:Y:S01]  /*0f00*/  IMAD.WIDE.U32 R188, R212.reuse, 0x20, R160 ;  /* 0x00000020d4bc7825 */ /* 0x042fe200078e00a0 */
[C---:B------:R-:W-:Y:S01]  /*0f10*/  IADD3 R163, PT, PT, R212.reuse, 0x100, RZ ;  /* 0x00000100d4a37810 */ /* 0x040fe20007ffe0ff */
[----:B------:R0:W3:Y:S02]  /*0f20*/  @P1 LDG.E.U16 R3, desc[UR16][R2.64] ;  /* 0x0000001002031981 */ /* 0x0000e4000c1e1500 */
[----:B----4-:R-:W-:-:S02]  /*0f30*/  IMAD.WIDE.U32 R156, R212, 0x10, R24 ;  /* 0x00000010d49c7825 */ /* 0x010fc400078e0018 */
[----:B------:R-:W4:Y:S01]  /*0f40*/  LDG.E.128 R224, desc[UR16][R188.64] ;  /* 0x00000010bce07981 */ /* 0x000f22000c1e1d00 */
[C---:B------:R-:W-:Y:S01]  /*0f50*/  IADD3 R0, PT, PT, R212.reuse, 0x200, RZ ;  /* 0x00000200d4007810 */ /* 0x040fe20007ffe0ff */
[----:B------:R-:W-:Y:S02]  /*0f60*/  IMAD.WIDE.U32 R16, R183, 0x20, R160 ;  /* 0x00000020b7107825 */ /* 0x000fe400078e00a0 */
[----:B------:R-:W4:Y:S01]  /*0f70*/  LDG.E.128 R156, desc[UR16][R156.64] ;  /* 0x000000109c9c7981 */ /* 0x000f22000c1e1d00 */
[----:B0-----:R-:W-:Y:S01]  /*0f80*/  IADD3 R2, PT, PT, R212, 0x180, RZ ;  /* 0x00000180d4027810 */ /* 0x001fe20007ffe0ff */
[C---:B------:R-:W-:Y:S02]  /*0f90*/  IMAD.WIDE.U32 R168, R163.reuse, 0x10, R24 ;  /* 0x00000010a3a87825 */ /* 0x040fe400078e0018 */
[----:B------:R-:W4:Y:S02]  /*0fa0*/  LDG.E.128 R152, desc[UR16][R16.64] ;  /* 0x0000001010987981 */ /* 0x000f24000c1e1d00 */
[----:B------:R-:W-:-:S02]  /*0fb0*/  IMAD.WIDE.U32 R12, R163, 0x20, R160 ;  /* 0x00000020a30c7825 */ /* 0x000fc400078e00a0 */
[----:B------:R-:W4:Y:S02]  /*0fc0*/  LDG.E.128 R188, desc[UR16][R188.64+0x10] ;  /* 0x00001010bcbc7981 */ /* 0x000f24000c1e1d00 */
[C---:B------:R-:W-:Y:S02]  /*0fd0*/  IMAD.WIDE.U32 R8, R2.reuse, 0x10, R24 ;  /* 0x0000001002087825 */ /* 0x040fe400078e0018 */
[----:B------:R-:W4:Y:S02]  /*0fe0*/  LDG.E.128 R164, desc[UR16][R12.64] ;  /* 0x000000100ca47981 */ /* 0x000f24000c1e1d00 */
[--C-:B------:R-:W-:Y:S02]  /*0ff0*/  IMAD.WIDE.U32 R28, R2, 0x20, R160.reuse ;  /* 0x00000020021c7825 */ /* 0x100fe400078e00a0 */
[----:B------:R-:W4:Y:S02]  /*1000*/  LDG.E.128 R168, desc[UR16][R168.64] ;  /* 0x00000010a8a87981 */ /* 0x000f24000c1e1d00 */
[----:B------:R-:W-:-:S02]  /*1010*/  IMAD.WIDE.U32 R160, R0, 0x20, R160 ;  /* 0x0000002000a07825 */ /* 0x000fc400078e00a0 */
[----:B------:R-:W4:Y:S02]  /*1020*/  LDG.E.128 R4, desc[UR16][R28.64] ;  /* 0x000000101c047981 */ /* 0x000f24000c1e1d00 */
[----:B------:R-:W-:Y:S02]  /*1030*/  IMAD.WIDE.U32 R192, R183, 0x10, R24 ;  /* 0x00000010b7c07825 */ /* 0x000fe400078e0018 */
[----:B------:R-:W4:Y:S04]  /*1040*/  LDG.E.128 R12, desc[UR16][R12.64+0x10] ;  /* 0x000010100c0c7981 */ /* 0x000f28000c1e1d00 */
[----:B------:R-:W4:Y:S04]  /*1050*/  LDG.E.128 R8, desc[UR16][R8.64] ;  /* 0x0000001008087981 */ /* 0x000f28000c1e1d00 */
[----:B------:R-:W4:Y:S04]  /*1060*/  LDG.E.128 R28, desc[UR16][R28.64+0x10] ;  /* 0x000010101c1c7981 */ /* 0x000f28000c1e1d00 */
[----:B------:R-:W4:Y:S04]  /*1070*/  LDG.E.128 R20, desc[UR16][R160.64] ;  /* 0x00000010a0147981 */ /* 0x000f28000c1e1d00 */
[----:B------:R-:W4:Y:S01]  /*1080*/  LDG.E.128 R192, desc[UR16][R192.64] ;  /* 0x00000010c0c07981 */ /* 0x000f22000c1e1d00 */
[----:B------:R-:W-:-:S02]  /*1090*/  ISETP.NE.U32.AND P0, PT, RZ, UR18, PT ;  /* 0x00000012ff007c0c */ /* 0x000fc4000bf05070 */
[----:B------:R-:W-:Y:S01]  /*10a0*/  ISETP.NE.AND P2, PT, RZ, UR9, PT ;  /* 0x00000009ff007c0c */ /* 0x000fe2000bf45270 */
[----:B------:R-:W4:Y:S01]  /*10b0*/  LDG.E.128 R16, desc[UR16][R16.64+0x10] ;  /* 0x0000101010107981 */ /* 0x000f22000c1e1d00 */
[----:B------:R-:W-:Y:S01]  /*10c0*/  ISETP.NE.AND.EX P0, PT, RZ, UR19, PT, P0 ;  /* 0x00000013ff007c0c */ /* 0x000fe2000bf05300 */
[----:B------:R-:W-:Y:S02]  /*10d0*/  IMAD.WIDE.U32 R24, R0, 0x10, R24 ;  /* 0x0000001000187825 */ /* 0x000fe400078e0018 */
[----:B------:R-:W4:Y:S04]  /*10e0*/  LDL.LU R202, [R1+0x38] ;  /* 0x0000380001ca7983 */ /* 0x000f280000300800 */
[----:B------:R-:W4:Y:S04]  /*10f0*/  LDG.E.128 R24, desc[UR16][R24.64] ;  /* 0x0000001018187981 */ /* 0x000f28000c1e1d00 */
[----:B------:R-:W4:Y:S02]  /*1100*/  LDL.LU R201, [R1+0x40] ;  /* 0x0000400001c97983 */ /* 0x000f240000300800 */
[----:B------:R-:W0:Y:S08]  /*1110*/  @P0 LDC.64 R176, c[0x0][0x438] ;  /* 0x00010e00ffb00b82 */ /* 0x000e300000000a00 */
[----:B------:R-:W1:Y:S08]  /*1120*/  @P0 LDC.64 R174, c[0x0][0x438] ;  /* 0x00010e00ffae0b82 */ /* 0x000e700000000a00 */
[----:B------:R-:W1:Y:S01]  /*1130*/  @P0 LDC.64 R178, c[0x0][0x438] ;  /* 0x00010e00ffb20b82 */ /* 0x000e620000000a00 */
[----:B0-----:R-:W-:-:S07]  /*1140*/  @P0 IMAD.WIDE.U32 R176, R2, 0x20, R176 ;  /* 0x0000002002b00825 */ /* 0x001fce00078e00b0 */
[----:B------:R-:W0:Y:S01]  /*1150*/  @P0 LDC.64 R184, c[0x0][0x438] ;  /* 0x00010e00ffb80b82 */ /* 0x000e220000000a00 */
[----:B-----5:R-:W5:Y:S04]  /*1160*/  @P0 LDG.E.128 R44, desc[UR16][R176.64] ;  /* 0x00000010b02c0981 */ /* 0x020f68000c1e1d00 */
[----:B------:R-:W5:Y:S01]  /*1170*/  @P0 LDG.E.128 R40, desc[UR16][R176.64+0x10] ;  /* 0x00001010b0280981 */ /* 0x000f62000c1e1d00 */
[----:B--2---:R-:W-:Y:S02]  /*1180*/  R2UR UR8, R172 ;  /* 0x00000000ac0872ca */ /* 0x004fe400000e0000 */
[----:B------:R-:W2:Y:S01]  /*1190*/  @P0 LDC.64 R172, c[0x0][0x438] ;  /* 0x00010e00ffac0b82 */ /* 0x000ea20000000a00 */
[----:B---3--:R-:W-:-:S04]  /*11a0*/  FSEL R162, R162, RZ, !P2 ;  /* 0x000000ffa2a27208 */ /* 0x008fc80005000000 */
[----:B------:R-:W-:-:S13]  /*11b0*/  R2UR UR5, R162 ;  /* 0x00000000a20572ca */ /* 0x000fda00000e0000 */
[----:B----4-:R-:W-:Y:S01]  /*11c0*/  FADD.FTZ R228, R226, -UR5 ;  /* 0x80000005e2e47e21 */ /* 0x010fe20008010000 */
[----:B------:R-:W-:Y:S01]  /*11d0*/  FADD.FTZ R180, R224, -UR5 ;  /* 0x80000005e0b47e21 */ /* 0x000fe20008010000 */
[----:B------:R-:W-:Y:S01]  /*11e0*/  SHF.L.U32 R226, R156, 0x10, RZ ;  /* 0x000000109ce27819 */ /* 0x000fe200000006ff */
[----:B--2---:R-:W-:-:S04]  /*11f0*/  @P0 IMAD.WIDE.U32 R172, R0, 0x20, R172 ;  /* 0x0000002000ac0825 */ /* 0x004fc800078e00ac */
[----:B------:R-:W-:Y:S01]  /*1200*/  FADD.FTZ R229, R225, -UR5 ;  /* 0x80000005e1e57e21 */ /* 0x000fe20008010000 */
[----:B------:R-:W-:Y:S01]  /*1210*/  SHF.L.U32 R225, R157, 0x10, RZ ;  /* 0x000000109de17819 */ /* 0x000fe200000006ff */
[----:B------:R-:W-:Y:S01]  /*1220*/  FADD.FTZ R186, R152, -UR5 ;  /* 0x8000000598ba7e21 */ /* 0x000fe20008010000 */
[----:B------:R-:W-:Y:S01]  /*1230*/  FADD.FTZ R187, R153, -UR5 ;  /* 0x8000000599bb7e21 */ /* 0x000fe20008010000 */
[----:B------:R-:W-:Y:S01]  /*1240*/  FADD.FTZ R224, R188, -UR5 ;  /* 0x80000005bce07e21 */ /* 0x000fe20008010000 */
[----:B------:R-:W-:Y:S01]  /*1250*/  FADD.FTZ R223, R190, -UR5 ;  /* 0x80000005bedf7e21 */ /* 0x000fe20008010000 */
[----:B------:R-:W-:Y:S01]  /*1260*/  FADD.FTZ R188, R191, -UR5 ;  /* 0x80000005bfbc7e21 */ /* 0x000fe20008010000 */
[----:B------:R-:W-:Y:S01]  /*1270*/  FADD.FTZ R190, R154, -UR5 ;  /* 0x800000059abe7e21 */ /* 0x000fe20008010000 */
[----:B------:R-:W-:Y:S01]  /*1280*/  FADD.FTZ R191, R155, -UR5 ;  /* 0x800000059bbf7e21 */ /* 0x000fe20008010000 */
[----:B------:R-:W-:Y:S01]  /*1290*/  FADD.FTZ R200, R226, R200 ;  /* 0x000000c8e2c87221 */ /* 0x000fe20000010000 */
[----:B------:R-:W5:Y:S01]  /*12a0*/  @P0 LDG.E.128 R36, desc[UR16][R172.64] ;  /* 0x00000010ac240981 */ /* 0x000f62000c1e1d00 */
[----:B------:R-:W-:-:S03]  /*12b0*/  FADD.FTZ R251, R225, R251 ;  /* 0x000000fbe1fb7221 */ /* 0x000fc60000010000 */
[----:B------:R2:W5:Y:S04]  /*12c0*/  @P0 LDG.E.128 R32, desc[UR16][R172.64+0x10] ;  /* 0x00001010ac200981 */ /* 0x000568000c1e1d00 */
[----:B------:R3:W4:Y:S01]  /*12d0*/  LDG.E.128 R152, desc[UR16][R160.64+0x10] ;  /* 0x00001010a0987981 */ /* 0x000722000c1e1d00 */
[----:B--2---:R-:W-:-:S03]  /*12e0*/  SHF.L.U32 R172, R170, 0x10, RZ ;  /* 0x00000010aaac7819 */ /* 0x004fc600000006ff */
[----:B------:R2:W-:Y:S01]  /*12f0*/  STL [R1+0x34], R200 ;  /* 0x000034c801007387 */ /* 0x0005e20000100800 */
[C---:B------:R-:W-:Y:S02]  /*1300*/  PRMT R177, R11.reuse, 0x7632, R177 ;  /* 0x000076320bb17816 */ /* 0x040fe400000000b1 */
[----:B---3--:R-:W-:Y:S01]  /*1310*/  PRMT R160, R170, 0x7632, R160 ;  /* 0x00007632aaa07816 */ /* 0x008fe200000000a0 */
[----:B------:R-:W-:Y:S01]  /*1320*/  FADD.FTZ R170, R12, -UR5 ;  /* 0x800000050caa7e21 */ /* 0x000fe20008010000 */
[----:B------:R-:W-:Y:S01]  /*1330*/  SHF.L.U32 R12, R11, 0x10, RZ ;  /* 0x000000100b0c7819 */ /* 0x000fe200000006ff */
[----:B------:R-:W-:Y:S01]  /*1340*/  FADD.FTZ R11, R30, -UR5 ;  /* 0x800000051e0b7e21 */ /* 0x000fe20008010000 */
[----:B------:R-:W-:Y:S01]  /*1350*/  FADD.FTZ R30, R23, -UR5 ;  /* 0x80000005171e7e21 */ /* 0x000fe20008010000 */
[C---:B------:R-:W-:Y:S01]  /*1360*/  PRMT R162, R171.reuse, 0x7632, R162 ;  /* 0x00007632aba27816 */ /* 0x040fe200000000a2 */
[----:B--2---:R-:W2:Y:S01]  /*1370*/  LDL.LU R200, [R1+0x48] ;  /* 0x0000480001c87983 */ /* 0x004ea20000300800 */
[----:B------:R-:W-:Y:S01]  /*1380*/  SHF.L.U32 R173, R171, 0x10, RZ ;  /* 0x00000010abad7819 */ /* 0x000fe200000006ff */
[----:B------:R-:W-:-:S02]  /*1390*/  FADD.FTZ R171, R14, -UR5 ;  /* 0x800000050eab7e21 */ /* 0x000fc40008010000 */
[----:B------:R-:W3:Y:S01]  /*13a0*/  LDL.LU R23, [R1+0x50] ;  /* 0x0000500001177983 */ /* 0x000ee20000300800 */
[----:B------:R-:W-:Y:S01]  /*13b0*/  PRMT R176, R195, 0x7632, R176 ;  /* 0x00007632c3b07816 */ /* 0x000fe200000000b0 */
[----:B------:R-:W-:Y:S01]  /*13c0*/  FADD.FTZ R14, R31, -UR5 ;  /* 0x800000051f0e7e21 */ /* 0x000fe20008010000 */
[----:B------:R-:W-:Y:S01]  /*13d0*/  SHF.L.U32 R197, R195, 0x10, RZ ;  /* 0x00000010c3c57819 */ /* 0x000fe200000006ff */
[----:B------:R-:W-:Y:S04]  /*13e0*/  STL [R1+0x3c], R251 ;  /* 0x00003cfb01007387 */ /* 0x000fe80000100800 */
[----:B------:R-:W4:Y:S04]  /*13f0*/  LDL.LU R195, [R1+0x54] ;  /* 0x0000540001c37983 */ /* 0x000f280000300800 */
[----:B------:R-:W4:Y:S01]  /*1400*/  LDL.LU R31, [R1+0xfc] ;  /* 0x0000fc00011f7983 */ /* 0x000f220000300800 */
[----:B------:R-:W-:Y:S01]  /*1410*/  SHF.L.U32 R222, R158, 0x10, RZ ;  /* 0x000000109ede7819 */ /* 0x000fe200000006ff */
[----:B-1----:R-:W-:Y:S01]  /*1420*/  @P0 IMAD.WIDE.U32 R174, R163, 0x20, R174 ;  /* 0x00000020a3ae0825 */ /* 0x002fe200078e00ae */
[----:B------:R-:W-:-:S03]  /*1430*/  PRMT R161, R194, 0x7632, R161 ;  /* 0x00007632c2a17816 */ /* 0x000fc600000000a1 */
[----:B------:R-:W-:Y:S01]  /*1440*/  FADD.FTZ R242, R222, R242 ;  /* 0x000000f2def27221 */ /* 0x000fe20000010000 */
[----:B------:R-:W5:Y:S01]  /*1450*/  @P0 LDG.E.128 R52, desc[UR16][R174.64] ;  /* 0x00000010ae340981 */ /* 0x000f62000c1e1d00 */
[----:B------:R-:W-:Y:S01]  /*1460*/  SHF.L.U32 R196, R194, 0x10, RZ ;  /* 0x00000010c2c47819 */ /* 0x000fe200000006ff */
[----:B------:R-:W-:Y:S02]  /*1470*/  FADD.FTZ R194, R16, -UR5 ;  /* 0x8000000510c27e21 */ /* 0x000fe40008010000 */
[----:B------:R1:W5:Y:S01]  /*1480*/  @P0 LDG.E.128 R48, desc[UR16][R174.64+0x10] ;  /* 0x00001010ae300981 */ /* 0x000362000c1e1d00 */
[----:B------:R-:W-:Y:S01]  /*1490*/  FADD.FTZ R16, R20, -UR5 ;  /* 0x8000000514107e21 */ /* 0x000fe20008010000 */
[----:B------:R-:W-:Y:S02]  /*14a0*/  SHF.L.U32 R20, R24, 0x10, RZ ;  /* 0x0000001018147819 */ /* 0x000fe400000006ff */
[----:B------:R-:W-:Y:S01]  /*14b0*/  STL [R1+0x44], R242 ;  /* 0x000044f201007387 */ /* 0x000fe20000100800 */
[----:B-1----:R-:W-:Y:S01]  /*14c0*/  FADD.FTZ R175, R15, -UR5 ;  /* 0x800000050faf7e21 */ /* 0x002fe20008010000 */
[----:B------:R-:W-:Y:S01]  /*14d0*/  FADD.FTZ R15, R28, -UR5 ;  /* 0x800000051c0f7e21 */ /* 0x000fe20008010000 */
[----:B------:R-:W-:Y:S01]  /*14e0*/  FADD.FTZ R28, R21, -UR5 ;  /* 0x80000005151c7e21 */ /* 0x000fe20008010000 */
[----:B------:R-:W-:-:S02]  /*14f0*/  PRMT R21, R24, 0x7632, R21 ;  /* 0x0000763218157816 */ /* 0x000fc40000000015 */
[----:B------:R-:W4:Y:S01]  /*1500*/  LDL.LU R24, [R1+0x104] ;  /* 0x0001040001187983 */ /* 0x000f220000300800 */
[----:B------:R-:W-:Y:S01]  /*1510*/  @P0 IMAD.WIDE.U32 R178, R212, 0x20, R178 ;  /* 0x00000020d4b20825 */ /* 0x000fe200078e00b2 */
[----:B------:R-:W-:-:S04]  /*1520*/  PRMT R181, R158, 0x7632, R181 ;  /* 0x000076329eb57816 */ /* 0x000fc800000000b5 */
[----:B------:R-:W5:Y:S04]  /*1530*/  @P0 LDG.E.128 R68, desc[UR16][R178.64] ;  /* 0x00000010b2440981 */ /* 0x000f68000c1e1d00 */
[----:B------:R1:W5:Y:S01]  /*1540*/  @P0 LDG.E.128 R64, desc[UR16][R178.64+0x10] ;  /* 0x00001010b2400981 */ /* 0x000362000c1e1d00 */
[----:B------:R-:W-:Y:S01]  /*1550*/  SHF.L.U32 R221, R159, 0x10, RZ ;  /* 0x000000109fdd7819 */ /* 0x000fe200000006ff */
[----:B------:R-:W-:Y:S01]  /*1560*/  FADD.FTZ R174, R13, -UR5 ;  /* 0x800000050dae7e21 */ /* 0x000fe20008010000 */
[----:B------:R-:W-:Y:S01]  /*1570*/  PRMT R182, R159, 0x7632, R182 ;  /* 0x000076329fb67816 */ /* 0x000fe200000000b6 */
[----:B------:R-:W-:Y:S01]  /*1580*/  FADD.FTZ R13, R29, -UR5 ;  /* 0x800000051d0d7e21 */ /* 0x000fe20008010000 */
[----:B-1----:R-:W-:Y:S02]  /*1590*/  PRMT R179, R156, 0x7632, R179 ;  /* 0x000076329cb37816 */ /* 0x002fe400000000b3 */
[----:B------:R-:W-:-:S02]  /*15a0*/  PRMT R178, R157, 0x7632, R178 ;  /* 0x000076329db27816 */ /* 0x000fc400000000b2 */
[----:B------:R-:W-:Y:S01]  /*15b0*/  SHF.L.U32 R179, R179, 0x10, RZ ;  /* 0x00000010b3b37819 */ /* 0x000fe200000006ff */
[----:B------:R-:W-:Y:S01]  /*15c0*/  FADD.FTZ R29, R22, -UR5 ;  /* 0x80000005161d7e21 */ /* 0x000fe20008010000 */
[----:B------:R-:W-:Y:S01]  /*15d0*/  SHF.L.U32 R178, R178, 0x10, RZ ;  /* 0x00000010b2b27819 */ /* 0x000fe200000006ff */
[----:B0-----:R-:W-:Y:S01]  /*15e0*/  @P0 IMAD.WIDE.U32 R184, R183, 0x20, R184 ;  /* 0x00000020b7b80825 */ /* 0x001fe200078e00b8 */
[----:B------:R-:W-:-:S03]  /*15f0*/  SHF.L.U32 R181, R181, 0x10, RZ ;  /* 0x00000010b5b57819 */ /* 0x000fc600000006ff */
[----:B------:R-:W-:Y:S01]  /*1600*/  FADD.FTZ R203, R221, R203 ;  /* 0x000000cbddcb7221 */ /* 0x000fe20000010000 */
[----:B------:R-:W-:Y:S01]  /*1610*/  SHF.L.U32 R22, R182, 0x10, RZ ;  /* 0x00000010b6167819 */ /* 0x000fe200000006ff */
[----:B------:R-:W-:Y:S01]  /*1620*/  FADD.FTZ R202, R179, R202 ;  /* 0x000000cab3ca7221 */ /* 0x000fe20000010000 */
[----:B------:R-:W-:Y:S01]  /*1630*/  FADD.FTZ R189, R189, -UR5 ;  /* 0x80000005bdbd7e21 */ /* 0x000fe20008010000 */
[C---:B------:R-:W-:Y:S01]  /*1640*/  PRMT R159, R192.reuse, 0x7632, R159 ;  /* 0x00007632c09f7816 */ /* 0x040fe2000000009f */
[----:B------:R-:W-:Y:S01]  /*1650*/  FMUL.FTZ R229, R229, UR8 ;  /* 0x00000008e5e57c20 */ /* 0x000fe20008410000 */
[----:B------:R-:W-:Y:S01]  /*1660*/  SHF.L.U32 R192, R192, 0x10, RZ ;  /* 0x00000010c0c07819 */ /* 0x000fe200000006ff */
[----:B------:R-:W-:Y:S01]  /*1670*/  FADD.FTZ R201, R178, R201 ;  /* 0x000000c9b2c97221 */ /* 0x000fe20000010000 */
[C---:B------:R-:W-:Y:S01]  /*1680*/  PRMT R158, R193.reuse, 0x7632, R158 ;  /* 0x00007632c19e7816 */ /* 0x040fe2000000009e */
[----:B------:R-:W5:Y:S01]  /*1690*/  @P0 LDG.E.128 R60, desc[UR16][R184.64] ;  /* 0x00000010b83c0981 */ /* 0x000f62000c1e1d00 */
[----:B------:R-:W-:Y:S01]  /*16a0*/  SHF.L.U32 R193, R193, 0x10, RZ ;  /* 0x00000010c1c17819 */ /* 0x000fe200000006ff */
[----:B------:R-:W-:Y:S01]  /*16b0*/  FMUL.FTZ R189, R189, UR8 ;  /* 0x00000008bdbd7c20 */ /* 0x000fe20008410000 */
[----:B------:R-:W-:Y:S01]  /*16c0*/  FFMA.FTZ R214, R229, R179, R214 ;  /* 0x000000b3e5d67223 */ /* 0x000fe200000100d6 */
[----:B------:R0:W5:Y:S01]  /*16d0*/  @P0 LDG.E.128 R56, desc[UR16][R184.64+0x10] ;  /* 0x00001010b8380981 */ /* 0x000162000c1e1d00 */
[----:B------:R-:W-:-:S03]  /*16e0*/  FMUL.FTZ R188, R188, UR8 ;  /* 0x00000008bcbc7c20 */ /* 0x000fc60008410000 */
[----:B------:R-:W-:Y:S04]  /*16f0*/  STL [R1+0x4c], R203 ;  /* 0x00004ccb01007387 */ /* 0x000fe80000100800 */
[----:B------:R-:W-:Y:S01]  /*1700*/  STL [R1+0x38], R202 ;  /* 0x000038ca01007387 */ /* 0x000fe20000100800 */
[----:B0-----:R-:W-:-:S03]  /*1710*/  FMUL.FTZ R185, R209, R179 ;  /* 0x000000b3d1b97220 */ /* 0x001fc60000410000 */
[----:B------:R-:W4:Y:S01]  /*1720*/  LDL.LU R179, [R1+0x10c] ;  /* 0x00010c0001b37983 */ /* 0x000f220000300800 */
[-C--:B------:R-:W-:Y:S01]  /*1730*/  FFMA.FTZ R218, R189, R181.reuse, R218 ;  /* 0x000000b5bdda7223 */ /* 0x080fe200000100da */
[----:B------:R-:W-:Y:S02]  /*1740*/  FMUL.FTZ R182, R205, R181 ;  /* 0x000000b5cdb67220 */ /* 0x000fe40000410000 */
[----:B------:R-:W-:Y:S01]  /*1750*/  STL [R1+0x40], R201 ;  /* 0x000040c901007387 */ /* 0x000fe20000100800 */
[----:B------:R-:W-:Y:S01]  /*1760*/  FFMA.FTZ R220, R188, R22, R220 ;  /* 0x00000016bcdc7223 */ /* 0x000fe200000100dc */
[----:B--2---:R-:W-:Y:S01]  /*1770*/  FADD.FTZ R200, R181, R200 ;  /* 0x000000c8b5c87221 */ /* 0x004fe20000010000 */
[----:B---3--:R-:W-:-:S04]  /*1780*/  FADD.FTZ R23, R22, R23 ;  /* 0x0000001716177221 */ /* 0x008fc80000010000 */
[----:B------:R-:W-:Y:S01]  /*1790*/  STL [R1+0x48], R200 ;  /* 0x000048c801007387 */ /* 0x000fe20000100800 */
[----:B------:R-:W-:-:S03]  /*17a0*/  FMUL.FTZ R181, R207, R22 ;  /* 0x00000016cfb57220 */ /* 0x000fc60000410000 */
[----:B------:R0:W-:Y:S01]  /*17b0*/  STL [R1+0x50], R23 ;  /* 0x0000501701007387 */ /* 0x0001e20000100800 */
[----:B----4-:R-:W-:Y:S01]  /*17c0*/  FADD.FTZ R195, R192, R195 ;  /* 0x000000c3c0c37221 */ /* 0x010fe20000010000 */
[----:B------:R-:W-:Y:S02]  /*17d0*/  FADD.FTZ R31, R193, R31 ;  /* 0x0000001fc11f7221 */ /* 0x000fe40000010000 */
[----:B0-----:R-:W2:Y:S04]  /*17e0*/  LDL.LU R23, [R1+0x114] ;  /* 0x0001140001177983 */ /* 0x001ea80000300800 */
[----:B------:R-:W3:Y:S04]  /*17f0*/  LDL.LU R22, [R1+0x11c] ;  /* 0x00011c0001167983 */ /* 0x000ee80000300800 */
[----:B------:R-:W-:Y:S04]  /*1800*/  STL [R1+0x54], R195 ;  /* 0x000054c301007387 */ /* 0x000fe80000100800 */
[----:B------:R0:W-:Y:S04]  /*1810*/  STL [R1+0xfc], R31 ;  /* 0x0000fc1f01007387 */ /* 0x0001e80000100800 */
[----:B0-----:R-:W4:Y:S01]  /*1820*/  LDL.LU R31, [R1+0x124] ;  /* 0x00012400011f7983 */ /* 0x001f220000300800 */
[----:B------:R-:W-:-:S05]  /*1830*/  FADD.FTZ R24, R196, R24 ;  /* 0x00000018c4187221 */ /* 0x000fca0000010000 */
[----:B------:R0:W-:Y:S04]  /*1840*/  STL [R1+0x104], R24 ;  /* 0x0001041801007387 */ /* 0x0001e80000100800 */
[----:B0-----:R-:W4:Y:S01]  /*1850*/  LDL.LU R24, [R1+0x12c] ;  /* 0x00012c0001187983 */ /* 0x001f220000300800 */
[C---:B------:R-:W-:Y:S02]  /*1860*/  PRMT R157, R168.reuse, 0x7632, R157 ;  /* 0x00007632a89d7816 */ /* 0x040fe4000000009d */
[----:B------:R-:W-:Y:S02]  /*1870*/  SHF.L.U32 R168, R168, 0x10, RZ ;  /* 0x00000010a8a87819 */ /* 0x000fe400000006ff */
[C---:B------:R-:W-:Y:S02]  /*1880*/  PRMT R156, R169.reuse, 0x7632, R156 ;  /* 0x00007632a99c7816 */ /* 0x040fe4000000009c */
[----:B------:R-:W-:Y:S01]  /*1890*/  SHF.L.U32 R169, R169, 0x10, RZ ;  /* 0x00000010a9a97819 */ /* 0x000fe200000006ff */
[----:B------:R-:W-:-:S05]  /*18a0*/  FADD.FTZ R179, R197, R179 ;  /* 0x000000b3c5b37221 */ /* 0x000fca0000010000 */
[----:B------:R-:W-:Y:S01]  /*18b0*/  STL [R1+0x10c], R179 ;  /* 0x00010cb301007387 */ /* 0x000fe20000100800 */
[----:B--2---:R-:W-:Y:S01]  /*18c0*/  FADD.FTZ R23, R168, R23 ;  /* 0x00000017a8177221 */ /* 0x004fe20000010000 */
[----:B---3--:R-:W-:-:S04]  /*18d0*/  FADD.FTZ R22, R169, R22 ;  /* 0x00000016a9167221 */ /* 0x008fc80000010000 */
[----:B------:R0:W-:Y:S04]  /*18e0*/  STL [R1+0x114], R23 ;  /* 0x0001141701007387 */ /* 0x0001e80000100800 */
[----:B0-----:R-:W2:Y:S04]  /*18f0*/  LDL.LU R23, [R1+0x134] ;  /* 0x0001340001177983 */ /* 0x001ea80000300800 */
[----:B------:R0:W-:Y:S01]  /*1900*/  STL [R1+0x11c], R22 ;  /* 0x00011c1601007387 */ /* 0x0001e20000100800 */
[----:B----4-:R-:W-:-:S03]  /*1910*/  FADD.FTZ R31, R172, R31 ;  /* 0x0000001fac1f7221 */ /* 0x010fc60000010000 */
[----:B0-----:R-:W3:Y:S04]  /*1920*/  LDL.LU R22, [R1+0x13c] ;  /* 0x00013c0001167983 */ /* 0x001ee80000300800 */
[----:B------:R0:W-:Y:S04]  /*1930*/  STL [R1+0x124], R31 ;  /* 0x0001241f01007387 */ /* 0x0001e80000100800 */
[----:B0-----:R-:W4:Y:S01]  /*1940*/  LDL.LU R31, [R1+0x144] ;  /* 0x00014400011f7983 */ /* 0x001f220000300800 */
[----:B------:R-:W-:-:S03]  /*1950*/  FADD.FTZ R24, R173, R24 ;  /* 0x00000018ad187221 */ /* 0x000fc60000010000 */
[----:B------:R-:W4:Y:S04]  /*1960*/  LDL.LU R179, [R1+0xf8] ;  /* 0x0000f80001b37983 */ /* 0x000f280000300800 */
[----:B------:R0:W-:Y:S04]  /*1970*/  STL [R1+0x12c], R24 ;  /* 0x00012c1801007387 */ /* 0x0001e80000100800 */
[----:B0-----:R-:W4:Y:S01]  /*1980*/  LDL.LU R24, [R1+0x4] ;  /* 0x0000040001187983 */ /* 0x001f220000300800 */
[----:B------:R-:W-:Y:S01]  /*1990*/  @P1 R2UR UR4, R3 ;  /* 0x00000000030412ca */ /* 0x000fe200000e0000 */
        /* <DEDUP_REMOVED lines=8> */
[----:B------:R-:W-:-:S02]  /*1a20*/  SHF.L.U32 R7, R8, 0x10, RZ ;  /* 0x0000001008077819 */ /* 0x000fc400000006ff */
[C---:B------:R-:W-:Y:S02]  /*1a30*/  PRMT R8, R9.reuse, 0x7632, R8 ;  /* 0x0000763209087816 */ /* 0x040fe40000000008 */
[----:B------:R-:W-:Y:S02]  /*1a40*/  SHF.L.U32 R17, R9, 0x10, RZ ;  /* 0x0000001009117819 */ /* 0x000fe400000006ff */
[C---:B------:R-:W-:Y:S02]  /*1a50*/  PRMT R9, R10.reuse, 0x7632, R9 ;  /* 0x000076320a097816 */ /* 0x040fe40000000009 */
[----:B------:R-:W-:Y:S01]  /*1a60*/  SHF.L.U32 R10, R10, 0x10, RZ ;  /* 0x000000100a0a7819 */ /* 0x000fe200000006ff */
[----:B------:R-:W-:Y:S01]  /*1a70*/  FMUL.FTZ R227, R227, UR8 ;  /* 0x00000008e3e37c20 */ /* 0x000fe20008410000 */
[----:B------:R-:W-:-:S03]  /*1a80*/  FMUL.FTZ R184, R211, R178 ;  /* 0x000000b2d3b87220 */ /* 0x000fc60000410000 */
[----:B------:R-:W-:Y:S02]  /*1a90*/  FFMA.FTZ R216, R227, R178, R216 ;  /* 0x000000b2e3d87223 */ /* 0x000fe400000100d8 */
[----:B------:R-:W4:Y:S01]  /*1aa0*/  LDL.LU R178, [R1+0x100] ;  /* 0x0001000001b27983 */ /* 0x000f220000300800 */
[----:B--2---:R-:W-:-:S05]  /*1ab0*/  FADD.FTZ R23, R7, R23 ;  /* 0x0000001707177221 */ /* 0x004fca0000010000 */
[----:B------:R-:W-:Y:S01]  /*1ac0*/  STL [R1+0x134], R23 ;  /* 0x0001341701007387 */ /* 0x000fe20000100800 */
[----:B---3--:R-:W-:-:S05]  /*1ad0*/  FADD.FTZ R22, R17, R22 ;  /* 0x0000001611167221 */ /* 0x008fca0000010000 */
[----:B------:R-:W-:Y:S01]  /*1ae0*/  STL [R1+0x13c], R22 ;  /* 0x00013c1601007387 */ /* 0x000fe20000100800 */
[----:B----4-:R-:W-:-:S05]  /*1af0*/  FADD.FTZ R31, R10, R31 ;  /* 0x0000001f0a1f7221 */ /* 0x010fca0000010000 */
[----:B------:R0:W-:Y:S04]  /*1b00*/  STL [R1+0x144], R31 ;  /* 0x0001441f01007387 */ /* 0x0001e80000100800 */
[----:B0-----:R-:W2:Y:S01]  /*1b10*/  LDL.LU R31, [R1+0x108] ;  /* 0x00010800011f7983 */ /* 0x001ea20000300800 */
[----:B------:R-:W-:Y:S02]  /*1b20*/  SHF.L.U32 R159, R159, 0x10, RZ ;  /* 0x000000109f9f7819 */ /* 0x000fe400000006ff */
[----:B------:R-:W-:Y:S01]  /*1b30*/  SHF.L.U32 R22, R9, 0x10, RZ ;  /* 0x0000001009167819 */ /* 0x000fe200000006ff */
[----:B------:R-:W-:Y:S02]  /*1b40*/  FMUL.FTZ R9, R15, UR8 ;  /* 0x000000080f097c20 */ /* 0x000fe40008410000 */
[----:B------:R-:W-:-:S02]  /*1b50*/  FADD.FTZ R179, R159, R179 ;  /* 0x000000b39fb37221 */ /* 0x000fc40000010000 */
[----:B------:R-:W-:-:S03]  /*1b60*/  FFMA.FTZ R24, R9, R10, R24 ;  /* 0x0000000a09187223 */ /* 0x000fc60000010018 */
[----:B------:R-:W-:Y:S04]  /*1b70*/  STL [R1+0xf8], R179 ;  /* 0x0000f8b301007387 */ /* 0x000fe80000100800 */
[----:B------:R-:W3:Y:S04]  /*1b80*/  LDL.LU R203, [R1+0x14c] ;  /* 0x00014c0001cb7983 */ /* 0x000ee80000300800 */
[----:B------:R0:W-:Y:S04]  /*1b90*/  STL [R1+0x4], R24 ;  /* 0x0000041801007387 */ /* 0x0001e80000100800 */
[----:B0-----:R-:W4:Y:S01]  /*1ba0*/  LDL.LU R24, [R1+0x110] ;  /* 0x0001100001187983 */ /* 0x001f220000300800 */
[----:B------:R-:W-:-:S02]  /*1bb0*/  SHF.L.U32 R158, R158, 0x10, RZ ;  /* 0x000000109e9e7819 */ /* 0x000fc400000006ff */
[----:B------:R-:W-:Y:S01]  /*1bc0*/  SHF.L.U32 R161, R161, 0x10, RZ ;  /* 0x00000010a1a17819 */ /* 0x000fe200000006ff */
[----:B------:R-:W-:Y:S01]  /*1bd0*/  FMUL.FTZ R187, R187, UR8 ;  /* 0x00000008bbbb7c20 */ /* 0x000fe20008410000 */
[----:B------:R-:W3:Y:S01]  /*1be0*/  LDL.LU R179, [R1+0x118] ;  /* 0x0001180001b37983 */ /* 0x000ee20000300800 */
[----:B------:R-:W-:Y:S01]  /*1bf0*/  FADD.FTZ R178, R158, R178 ;  /* 0x000000b29eb27221 */ /* 0x000fe20000010000 */
[-C--:B------:R-:W-:Y:S01]  /*1c00*/  FMUL.FTZ R200, R141, R159.reuse ;  /* 0x0000009f8dc87220 */ /* 0x080fe20000410000 */
[----:B------:R-:W-:-:S03]  /*1c10*/  FFMA.FTZ R231, R187, R159, R231 ;  /* 0x0000009fbbe77223 */ /* 0x000fc600000100e7 */
[----:B------:R0:W-:Y:S04]  /*1c20*/  STL [R1+0x100], R178 ;  /* 0x000100b201007387 */ /* 0x0001e80000100800 */
[----:B0-----:R-:W3:Y:S04]  /*1c30*/  LDL.LU R178, [R1+0x120] ;  /* 0x0001200001b27983 */ /* 0x001ee80000300800 */
[----:B------:R-:W3:Y:S01]  /*1c40*/  LDL.LU R159, [R1+0xc] ;  /* 0x00000c00019f7983 */ /* 0x000ee20000300800 */
[----:B--2---:R-:W-:-:S05]  /*1c50*/  FADD.FTZ R31, R161, R31 ;  /* 0x0000001fa11f7221 */ /* 0x004fca0000010000 */
[----:B------:R0:W-:Y:S04]  /*1c60*/  STL [R1+0x108], R31 ;  /* 0x0001081f01007387 */ /* 0x0001e80000100800 */
[----:B0-----:R-:W2:Y:S01]  /*1c70*/  LDL.LU R31, [R1+0x128] ;  /* 0x00012800011f7983 */ /* 0x001ea20000300800 */
[----:B------:R-:W-:-:S05]  /*1c80*/  SHF.L.U32 R176, R176, 0x10, RZ ;  /* 0x00000010b0b07819 */ /* 0x000fca00000006ff */
[----:B----4-:R-:W-:-:S05]  /*1c90*/  FADD.FTZ R24, R176, R24 ;  /* 0x00000018b0187221 */ /* 0x010fca0000010000 */
[----:B------:R0:W-:Y:S04]  /*1ca0*/  STL [R1+0x110], R24 ;  /* 0x0001101801007387 */ /* 0x0001e80000100800 */
[----:B0-----:R-:W4:Y:S01]  /*1cb0*/  LDL.LU R24, [R1+0x130] ;  /* 0x0001300001187983 */ /* 0x001f220000300800 */
[----:B------:R-:W-:Y:S02]  /*1cc0*/  SHF.L.U32 R157, R157, 0x10, RZ ;  /* 0x000000109d9d7819 */ /* 0x000fe400000006ff */
[----:B------:R-:W-:Y:S01]  /*1cd0*/  SHF.L.U32 R156, R156, 0x10, RZ ;  /* 0x000000109c9c7819 */ /* 0x000fe200000006ff */
[----:B------:R-:W-:Y:S01]  /*1ce0*/  FADD.FTZ R165, R165, -UR5 ;  /* 0x80000005a5a57e21 */ /* 0x000fe20008010000 */
[----:B---3--:R-:W-:Y:S01]  /*1cf0*/  FADD.FTZ R203, R12, R203 ;  /* 0x000000cb0ccb7221 */ /* 0x008fe20000010000 */
[----:B------:R-:W-:Y:S01]  /*1d00*/  FMUL.FTZ R191, R191, UR8 ;  /* 0x00000008bfbf7c20 */ /* 0x000fe20008410000 */
[----:B------:R-:W-:Y:S01]  /*1d10*/  SHF.L.U32 R160, R160, 0x10, RZ ;  /* 0x00000010a0a07819 */ /* 0x000fe200000006ff */
[----:B------:R-:W-:Y:S01]  /*1d20*/  FMUL.FTZ R11, R11, UR8 ;  /* 0x000000080b0b7c20 */ /* 0x000fe20008410000 */
[----:B------:R-:W-:Y:S01]  /*1d30*/  FADD.FTZ R179, R157, R179 ;  /* 0x000000b39db37221 */ /* 0x000fe20000010000 */
[----:B------:R-:W-:Y:S01]  /*1d40*/  FMUL.FTZ R199, R199, UR8 ;  /* 0x00000008c7c77c20 */ /* 0x000fe20008410000 */
[----:B------:R-:W-:Y:S01]  /*1d50*/  FADD.FTZ R178, R156, R178 ;  /* 0x000000b29cb27221 */ /* 0x000fe20000010000 */
[----:B------:R-:W-:Y:S01]  /*1d60*/  FMUL.FTZ R165, R165, UR8 ;  /* 0x00000008a5a57c20 */ /* 0x000fe20008410000 */
[-C--:B------:R-:W-:Y:S01]  /*1d70*/  FFMA.FTZ R233, R191, R158.reuse, R233 ;  /* 0x0000009ebfe97223 */ /* 0x080fe200000100e9 */
[----:B------:R-:W-:Y:S01]  /*1d80*/  FMUL.FTZ R201, R143, R158 ;  /* 0x0000009e8fc97220 */ /* 0x000fe20000410000 */
[----:B------:R0:W-:Y:S01]  /*1d90*/  STL [R1+0x14c], R203 ;  /* 0x00014ccb01007387 */ /* 0x0001e20000100800 */
[----:B------:R-:W-:Y:S01]  /*1da0*/  FFMA.FTZ R159, R11, R12, R159 ;  /* 0x0000000c0b9f7223 */ /* 0x000fe2000001009f */
[----:B------:R-:W-:-:S02]  /*1db0*/  FFMA.FTZ R237, R199, R176, R237 ;  /* 0x000000b0c7ed7223 */ /* 0x000fc400000100ed */
[----:B------:R-:W3:Y:S01]  /*1dc0*/  LDL.LU R158, [R1+0x138] ;  /* 0x00013800019e7983 */ /* 0x000ee20000300800 */
[----:B------:R-:W-:-:S03]  /*1dd0*/  FFMA.FTZ R239, R165, R157, R239 ;  /* 0x0000009da5ef7223 */ /* 0x000fc600000100ef */
[----:B------:R-:W-:Y:S01]  /*1de0*/  STL [R1+0x118], R179 ;  /* 0x000118b301007387 */ /* 0x000fe20000100800 */
[----:B0-----:R-:W-:Y:S01]  /*1df0*/  FMUL.FTZ R203, R139, R176 ;  /* 0x000000b08bcb7220 */ /* 0x001fe20000410000 */
[----:B------:R-:W-:Y:S02]  /*1e00*/  FMUL.FTZ R176, R133, R157 ;  /* 0x0000009d85b07220 */ /* 0x000fe40000410000 */
[----:B------:R-:W-:Y:S04]  /*1e10*/  STL [R1+0x120], R178 ;  /* 0x000120b201007387 */ /* 0x000fe80000100800 */
[----:B------:R-:W3:Y:S04]  /*1e20*/  LDL.LU R157, [R1] ;  /* 0x00000000019d7983 */ /* 0x000ee80000300800 */
[----:B------:R-:W-:Y:S01]  /*1e30*/  STL [R1+0xc], R159 ;  /* 0x00000c9f01007387 */ /* 0x000fe20000100800 */
[----:B--2---:R-:W-:-:S05]  /*1e40*/  FADD.FTZ R31, R160, R31 ;  /* 0x0000001fa01f7221 */ /* 0x004fca0000010000 */
[----:B------:R0:W-:Y:S04]  /*1e50*/  STL [R1+0x128], R31 ;  /* 0x0001281f01007387 */ /* 0x0001e80000100800 */
[----:B0-----:R-:W2:Y:S01]  /*1e60*/  LDL.LU R31, [R1+0x140] ;  /* 0x00014000011f7983 */ /* 0x001ea20000300800 */
[----:B------:R-:W-:Y:S01]  /*1e70*/  SHF.L.U32 R162, R162, 0x10, RZ ;  /* 0x00000010a2a27819 */ /* 0x000fe200000006ff */
[----:B------:R-:W-:Y:S01]  /*1e80*/  FMUL.FTZ R175, R175, UR8 ;  /* 0x00000008afaf7c20 */ /* 0x000fe20008410000 */
[----:B------:R-:W-:Y:S01]  /*1e90*/  FMUL.FTZ R198, R198, UR8 ;  /* 0x00000008c6c67c20 */ /* 0x000fe20008410000 */
[----:B------:R-:W-:Y:S01]  /*1ea0*/  FMUL.FTZ R174, R174, UR8 ;  /* 0x00000008aeae7c20 */ /* 0x000fe20008410000 */
[----:B------:R-:W-:Y:S01]  /*1eb0*/  FMUL.FTZ R180, R180, UR8 ;  /* 0x00000008b4b47c20 */ /* 0x000fe20008410000 */
[-C--:B------:R-:W-:Y:S01]  /*1ec0*/  FFMA.FTZ R248, R175, R162.reuse, R248 ;  /* 0x000000a2aff87223 */ /* 0x080fe200000100f8 */
[----:B------:R-:W-:Y:S01]  /*1ed0*/  FMUL.FTZ R179, R131, R162 ;  /* 0x000000a283b37220 */ /* 0x000fe20000410000 */
[-C--:B------:R-:W-:Y:S01]  /*1ee0*/  FFMA.FTZ R235, R198, R161.reuse, R235 ;  /* 0x000000a1c6eb7223 */ /* 0x080fe200000100eb */
[----:B----4-:R-:W-:Y:S01]  /*1ef0*/  FADD.FTZ R24, R162, R24 ;  /* 0x00000018a2187221 */ /* 0x010fe20000010000 */
[----:B------:R-:W-:Y:S01]  /*1f00*/  FMUL.FTZ R202, R137, R161 ;  /* 0x000000a189ca7220 */ /* 0x000fe20000410000 */
[-C--:B------:R-:W-:Y:S01]  /*1f10*/  FFMA.FTZ R246, R174, R160.reuse, R246 ;  /* 0x000000a0aef67223 */ /* 0x080fe200000100f6 */
[----:B------:R-:W-:-:S02]  /*1f20*/  FMUL.FTZ R178, R129, R160 ;  /* 0x000000a081b27220 */ /* 0x000fc40000410000 */
[----:B------:R-:W-:Y:S04]  /*1f30*/  STL [R1+0x130], R24 ;  /* 0x0001301801007387 */ /* 0x000fe80000100800 */
[----:B------:R-:W4:Y:S01]  /*1f40*/  LDL.LU R162, [R1+0x148] ;  /* 0x0001480001a27983 */ /* 0x000f220000300800 */
[----:B------:R-:W-:-:S03]  /*1f50*/  FADD.FTZ R18, R18, -UR5 ;  /* 0x8000000512127e21 */ /* 0x000fc60008010000 */
[----:B------:R-:W4:Y:S01]  /*1f60*/  LDL.LU R161, [R1+0x8] ;  /* 0x0000080001a17983 */ /* 0x000f220000300800 */
[----:B------:R-:W-:-:S03]  /*1f70*/  FFMA.FTZ R213, R180, R226, R213 ;  /* 0x000000e2b4d57223 */ /* 0x000fc600000100d5 */
[----:B------:R-:W4:Y:S01]  /*1f80*/  LDL.LU R160, [R1+0x154] ;  /* 0x0001540001a07983 */ /* 0x000f220000300800 */
[----:B------:R-:W-:Y:S01]  /*1f90*/  FMUL.FTZ R226, R208, R226 ;  /* 0x000000e2d0e27220 */ /* 0x000fe20000410000 */
[----:B------:R-:W-:Y:S01]  /*1fa0*/  FMUL.FTZ R228, R228, UR8 ;  /* 0x00000008e4e47c20 */ /* 0x000fe20008410000 */
[----:B------:R-:W-:Y:S02]  /*1fb0*/  FMUL.FTZ R195, R18, UR8 ;  /* 0x0000000812c37c20 */ /* 0x000fe40008410000 */
[----:B------:R-:W-:Y:S01]  /*1fc0*/  FADD.FTZ R18, RZ, R226 ;  /* 0x000000e2ff127221 */ /* 0x000fe20000010000 */
[-C--:B------:R-:W-:Y:S01]  /*1fd0*/  FFMA.FTZ R215, R228, R225.reuse, R215 ;  /* 0x000000e1e4d77223 */ /* 0x080fe200000100d7 */
[----:B------:R-:W-:Y:S02]  /*1fe0*/  FMUL.FTZ R225, R210, R225 ;  /* 0x000000e1d2e17220 */ /* 0x000fe40000410000 */
[----:B------:R-:W-:Y:S01]  /*1ff0*/  FADD.FTZ R18, R185, R18 ;  /* 0x00000012b9127221 */ /* 0x000fe20000010000 */
[----:B------:R-:W-:-:S03]  /*2000*/  SHF.L.U32 R19, R19, 0x10, RZ ;  /* 0x0000001013137819 */ /* 0x000fc600000006ff */
[----:B------:R-:W-:Y:S01]  /*2010*/  FADD.FTZ R18, R225, R18 ;  /* 0x00000012e1127221 */ /* 0x000fe20000010000 */
[----:B------:R-:W-:-:S03]  /*2020*/  FMUL.FTZ R6, R6, UR8 ;  /* 0x0000000806067c20 */ /* 0x000fc60008410000 */
[----:B------:R-:W-:Y:S01]  /*2030*/  FADD.FTZ R23, R184, R18 ;  /* 0x00000012b8177221 */ /* 0x000fe20000010000 */
[----:B------:R-:W-:Y:S01]  /*2040*/  SHF.L.U32 R18, R8, 0x10, RZ ;  /* 0x0000001008127819 */ /* 0x000fe200000006ff */
[----:B---3--:R-:W-:-:S04]  /*2050*/  FADD.FTZ R158, R19, R158 ;  /* 0x0000009e139e7221 */ /* 0x008fc80000010000 */
[----:B------:R-:W-:Y:S01]  /*2060*/  FFMA.FTZ R157, R6, R18, R157 ;  /* 0x00000012069d7223 */ /* 0x000fe2000001009d */
[----:B------:R0:W-:Y:S04]  /*2070*/  STL [R1+0x138], R158 ;  /* 0x0001389e01007387 */ /* 0x0001e80000100800 */
[----:B0-----:R-:W3:Y:S04]  /*2080*/  LDL.LU R158, [R1+0x150] ;  /* 0x00015000019e7983 */ /* 0x001ee80000300800 */
[----:B------:R0:W-:Y:S04]  /*2090*/  STL [R1], R157 ;  /* 0x0000009d01007387 */ /* 0x0001e80000100800 */
[----:B0-----:R-:W3:Y:S01]  /*20a0*/  LDL.LU R157, [R1+0x10] ;  /* 0x00001000019d7983 */ /* 0x001ee20000300800 */
[----:B------:R-:W-:Y:S01]  /*20b0*/  FMUL.FTZ R5, R5, UR8 ;  /* 0x0000000805057c20 */ /* 0x000fe20008410000 */
[----:B------:R-:W-:-:S03]  /*20c0*/  FMUL.FTZ R8, R126, R17 ;  /* 0x000000117e087220 */ /* 0x000fc60000410000 */
[----:B------:R-:W-:Y:S01]  /*20d0*/  FFMA.FTZ R252, R5, R17, R252 ;  /* 0x0000001105fc7223 */ /* 0x000fe200000100fc */
[----:B------:R-:W-:Y:S01]  /*20e0*/  FFMA.FTZ R17, R180, R226, RZ ;  /* 0x000000e2b4117223 */ /* 0x000fe200000100ff */
[----:B------:R-:W-:-:S03]  /*20f0*/  FMUL.FTZ R224, R224, UR8 ;  /* 0x00000008e0e07c20 */ /* 0x000fc60008410000 */
[----:B------:R-:W-:Y:S01]  /*2100*/  FFMA.FTZ R15, R229, R185, R17 ;  /* 0x000000b9e50f7223 */ /* 0x000fe20000010011 */
[-C--:B------:R-:W-:Y:S01]  /*2110*/  FFMA.FTZ R217, R224, R222.reuse, R217 ;  /* 0x000000dee0d97223 */ /* 0x080fe200000100d9 */
[----:B------:R-:W-:Y:S02]  /*2120*/  FMUL.FTZ R222, R204, R222 ;  /* 0x000000deccde7220 */ /* 0x000fe40000410000 */
[----:B------:R-:W-:Y:S01]  /*2130*/  FFMA.FTZ R15, R228, R225, R15 ;  /* 0x000000e1e40f7223 */ /* 0x000fe2000001000f */
[----:B------:R-:W-:Y:S01]  /*2140*/  FMUL.FTZ R223, R223, UR8 ;  /* 0x00000008dfdf7c20 */ /* 0x000fe20008410000 */
[----:B------:R-:W-:Y:S02]  /*2150*/  FADD.FTZ R23, R222, R23 ;  /* 0x00000017de177221 */ /* 0x000fe40000010000 */
[----:B------:R-:W-:Y:S01]  /*2160*/  FFMA.FTZ R15, R227, R184, R15 ;  /* 0x000000b8e30f7223 */ /* 0x000fe2000001000f */
[----:B------:R-:W-:Y:S01]  /*2170*/  FFMA.FTZ R219, R223, R221, R219 ;  /* 0x000000dddfdb7223 */ /* 0x000fe200000100db */
[----:B--2---:R-:W-:-:S05]  /*2180*/  FADD.FTZ R31, R18, R31 ;  /* 0x0000001f121f7221 */ /* 0x004fca0000010000 */
[----:B------:R0:W-:Y:S04]  /*2190*/  STL [R1+0x140], R31 ;  /* 0x0001401f01007387 */ /* 0x0001e80000100800 */
[----:B0-----:R-:W2:Y:S01]  /*21a0*/  LDL.LU R31, [R1+0x14] ;  /* 0x00001400011f7983 */ /* 0x001ea20000300800 */
[----:B------:R-:W-:Y:S01]  /*21b0*/  FMUL.FTZ R221, R206, R221 ;  /* 0x000000ddcedd7220 */ /* 0x000fe20000410000 */
        /* <DEDUP_REMOVED lines=8> */
[----:B------:R-:W-:Y:S01]  /*2240*/  FFMA.FTZ R15, R223, R221, R15 ;  /* 0x000000dddf0f7223 */ /* 0x000fe2000001000f */
[----:B------:R-:W-:-:S02]  /*2250*/  FMUL.FTZ R190, R190, UR8 ;  /* 0x00000008bebe7c20 */ /* 0x000fc40008410000 */
[----:B------:R-:W-:Y:S01]  /*2260*/  FADD.FTZ R17, R192, R17 ;  /* 0x00000011c0117221 */ /* 0x000fe20000010000 */
[----:B------:R-:W-:Y:S01]  /*2270*/  FFMA.FTZ R15, R188, R181, R15 ;  /* 0x000000b5bc0f7223 */ /* 0x000fe2000001000f */
[-C--:B------:R-:W-:Y:S01]  /*2280*/  FFMA.FTZ R232, R190, R193.reuse, R232 ;  /* 0x000000c1bee87223 */ /* 0x080fe200000100e8 */
        /* <DEDUP_REMOVED lines=9> */
[----:B------:R-:W-:-:S03]  /*2320*/  FFMA.FTZ R15, R190, R193, R15 ;  /* 0x000000c1be0f7223 */ /* 0x000fc6000001000f */
[----:B------:R-:W-:Y:S01]  /*2330*/  FADD.FTZ R17, R196, R17 ;  /* 0x00000011c4117221 */ /* 0x000fe20000010000 */
[----:B------:R-:W-:Y:S01]  /*2340*/  FFMA.FTZ R15, R191, R201, R15 ;  /* 0x000000c9bf0f7223 */ /* 0x000fe2000001000f */
[----:B------:R-:W-:Y:S01]  /*2350*/  FADD.FTZ R164, R164, -UR5 ;  /* 0x80000005a4a47e21 */ /* 0x000fe20008010000 */
[-C--:B------:R-:W-:Y:S01]  /*2360*/  FFMA.FTZ R236, R195, R197.reuse, R236 ;  /* 0x000000c5c3ec7223 */ /* 0x080fe200000100ec */
[----:B------:R-:W-:Y:S01]  /*2370*/  FMUL.FTZ R197, R138, R197 ;  /* 0x000000c58ac57220 */ /* 0x000fe20000410000 */
[----:B------:R-:W-:Y:S01]  /*2380*/  FADD.FTZ R17, R202, R17 ;  /* 0x00000011ca117221 */ /* 0x000fe20000010000 */
[----:B------:R-:W-:Y:S01]  /*2390*/  FFMA.FTZ R15, R194, R196, R15 ;  /* 0x000000c4c20f7223 */ /* 0x000fe2000001000f */
[----:B------:R-:W-:Y:S02]  /*23a0*/  FMUL.FTZ R164, R164, UR8 ;  /* 0x00000008a4a47c20 */ /* 0x000fe40008410000 */
[----:B------:R-:W-:Y:S01]  /*23b0*/  FADD.FTZ R17, R197, R17 ;  /* 0x00000011c5117221 */ /* 0x000fe20000010000 */
[----:B------:R-:W-:Y:S01]  /*23c0*/  FFMA.FTZ R15, R198, R202, R15 ;  /* 0x000000cac60f7223 */ /* 0x000fe2000001000f */
[----:B------:R-:W-:Y:S01]  /*23d0*/  FADD.FTZ R166, R166, -UR5 ;  /* 0x80000005a6a67e21 */ /* 0x000fe20008010000 */
        /* <DEDUP_REMOVED lines=11> */
[----:B------:R-:W-:Y:S01]  /*2490*/  FMUL.FTZ R170, R170, UR8 ;  /* 0x00000008aaaa7c20 */ /* 0x000fe20008410000 */
[----:B------:R-:W-:Y:S01]  /*24a0*/  SHF.L.U32 R23, R177, 0x10, RZ ;  /* 0x00000010b1177819 */ /* 0x000fe200000006ff */
[----:B------:R-:W-:Y:S01]  /*24b0*/  FADD.FTZ R167, R167, -UR5 ;  /* 0x80000005a7a77e21 */ /* 0x000fe20008010000 */
[----:B------:R-:W-:Y:S01]  /*24c0*/  FMUL.FTZ R177, R135, R156 ;  /* 0x0000009c87b17220 */ /* 0x000fe20000410000 */
[----:B------:R-:W-:Y:S01]  /*24d0*/  FADD.FTZ R17, R169, R17 ;  /* 0x00000011a9117221 */ /* 0x000fe20000010000 */
[----:B------:R-:W-:Y:S01]  /*24e0*/  FFMA.FTZ R24, R165, R176, R15 ;  /* 0x000000b0a5187223 */ /* 0x000fe2000001000f */
[-C--:B------:R-:W-:Y:S01]  /*24f0*/  FFMA.FTZ R245, R170, R172.reuse, R245 ;  /* 0x000000acaaf57223 */ /* 0x080fe200000100f5 */
[----:B------:R-:W-:Y:S01]  /*2500*/  FMUL.FTZ R167, R167, UR8 ;  /* 0x00000008a7a77c20 */ /* 0x000fe20008410000 */
        /* <DEDUP_REMOVED lines=11> */
[----:B------:R-:W-:Y:S01]  /*25c0*/  FMUL.FTZ R3, R3, UR8 ;  /* 0x0000000803037c20 */ /* 0x000fe20008410000 */
[----:B------:R-:W-:Y:S01]  /*25d0*/  FADD.FTZ R17, R173, R17 ;  /* 0x00000011ad117221 */ /* 0x000fe20000010000 */
[----:B----4-:R-:W-:Y:S01]  /*25e0*/  FADD.FTZ R162, R22, R162 ;  /* 0x000000a216a27221 */ /* 0x010fe20000010000 */
[----:B------:R-:W-:Y:S01]  /*25f0*/  FFMA.FTZ R24, R174, R178, R24 ;  /* 0x000000b2ae187223 */ /* 0x000fe20000010018 */
[----:B------:R-:W-:Y:S01]  /*2600*/  FFMA.FTZ R161, R13, R22, R161 ;  /* 0x000000160da17223 */ /* 0x000fe200000100a1 */
[----:B------:R-:W-:Y:S01]  /*2610*/  FADD.FTZ R160, R20, R160 ;  /* 0x000000a014a07221 */ /* 0x000fe20000010000 */
[-C--:B------:R-:W-:Y:S01]  /*2620*/  FFMA.FTZ R249, R3, R7.reuse, R249 ;  /* 0x0000000703f97223 */ /* 0x080fe200000100f9 */
[----:B------:R-:W-:Y:S01]  /*2630*/  FMUL.FTZ R7, R124, R7 ;  /* 0x000000077c077220 */ /* 0x000fe20000410000 */
[----:B------:R-:W-:Y:S01]  /*2640*/  FADD.FTZ R17, R179, R17 ;  /* 0x00000011b3117221 */ /* 0x000fe20000010000 */
[----:B------:R-:W-:Y:S01]  /*2650*/  FFMA.FTZ R24, R171, R173, R24 ;  /* 0x000000adab187223 */ /* 0x000fe20000010018 */
[----:B------:R-:W-:Y:S01]  /*2660*/  STL [R1+0x148], R162 ;  /* 0x000148a201007387 */ /* 0x000fe20000100800 */
[----:B------:R-:W-:Y:S01]  /*2670*/  FMUL.FTZ R4, R4, UR8 ;  /* 0x0000000804047c20 */ /* 0x000fe20008410000 */
[----:B------:R-:W-:-:S02]  /*2680*/  FMUL.FTZ R15, R125, R19 ;  /* 0x000000137d0f7220 */ /* 0x000fc40000410000 */
[----:B------:R-:W-:Y:S01]  /*2690*/  STL [R1+0x8], R161 ;  /* 0x000008a101007387 */ /* 0x000fe20000100800 */
[----:B------:R-:W-:-:S03]  /*26a0*/  FADD.FTZ R17, R7, R17 ;  /* 0x0000001107117221 */ /* 0x000fc60000010000 */
[----:B------:R0:W-:Y:S01]  /*26b0*/  STL [R1+0x154], R160 ;  /* 0x000154a001007387 */ /* 0x0001e20000100800 */
[----:B------:R-:W-:Y:S01]  /*26c0*/  FFMA.FTZ R250, R4, R19, R250 ;  /* 0x0000001304fa7223 */ /* 0x000fe200000100fa */
[----:B------:R-:W-:Y:S01]  /*26d0*/  FADD.FTZ R19, R17, R15 ;  /* 0x0000000f11137221 */ /* 0x000fe20000010000 */
[----:B0-----:R-:W-:-:S04]  /*26e0*/  FFMA.FTZ R160, R175, R179, R24 ;  /* 0x000000b3afa07223 */ /* 0x001fc80000010018 */
[----:B------:R-:W-:Y:S01]  /*26f0*/  FFMA.FTZ R160, R3, R7, R160 ;  /* 0x0000000703a07223 */ /* 0x000fe200000100a0 */
[----:B------:R-:W-:Y:S01]  /*2700*/  FMUL.FTZ R17, R127, R18 ;  /* 0x000000127f117220 */ /* 0x000fe20000410000 */
[----:B------:R-:W-:Y:S02]  /*2710*/  FADD.FTZ R19, R19, R8 ;  /* 0x0000000813137221 */ /* 0x000fe40000010000 */
[----:B------:R-:W-:Y:S01]  /*2720*/  FFMA.FTZ R160, R4, R15, R160 ;  /* 0x0000000f04a07223 */ /* 0x000fe200000100a0 */
[----:B------:R-:W-:Y:S01]  /*2730*/  FMUL.FTZ R10, R120, R10 ;  /* 0x0000000a780a7220 */ /* 0x000fe20000410000 */
[----:B------:R-:W-:Y:S02]  /*2740*/  FADD.FTZ R19, R19, R17 ;  /* 0x0000001113137221 */ /* 0x000fe40000010000 */
[----:B------:R-:W-:Y:S01]  /*2750*/  FFMA.FTZ R160, R5, R8, R160 ;  /* 0x0000000805a07223 */ /* 0x000fe200000100a0 */
[----:B------:R-:W-:Y:S01]  /*2760*/  FMUL.FTZ R18, R121, R22 ;  /* 0x0000001679127220 */ /* 0x000fe20000410000 */
[----:B------:R-:W-:-:S02]  /*2770*/  FADD.FTZ R19, R19, R10 ;  /* 0x0000000a13137221 */ /* 0x000fc40000010000 */
[----:B------:R-:W-:Y:S01]  /*2780*/  FFMA.FTZ R160, R6, R17, R160 ;  /* 0x0000001106a07223 */ /* 0x000fe200000100a0 */
[----:B------:R-:W-:Y:S01]  /*2790*/  FMUL.FTZ R12, R122, R12 ;  /* 0x0000000c7a0c7220 */ /* 0x000fe20000410000 */
[----:B------:R-:W-:Y:S01]  /*27a0*/  FADD.FTZ R251, R19, R18 ;  /* 0x0000001213fb7221 */ /* 0x000fe20000010000 */
[----:B------:R-:W-:Y:S01]  /*27b0*/  FMUL.FTZ R14, R14, UR8 ;  /* 0x000000080e0e7c20 */ /* 0x000fe20008410000 */
[----:B------:R-:W-:Y:S01]  /*27c0*/  FFMA.FTZ R160, R9, R10, R160 ;  /* 0x0000000a09a07223 */ /* 0x000fe200000100a0 */
[----:B------:R-:W-:Y:S01]  /*27d0*/  FMUL.FTZ R16, R16, UR8 ;  /* 0x0000000810107c20 */ /* 0x000fe20008410000 */
[----:B---3--:R-:W-:Y:S01]  /*27e0*/  FADD.FTZ R158, R23, R158 ;  /* 0x0000009e179e7221 */ /* 0x008fe20000010000 */
[-C--:B------:R-:W-:Y:S01]  /*27f0*/  FMUL.FTZ R19, R123, R23.reuse ;  /* 0x000000177b137220 */ /* 0x080fe20000410000 */
[----:B------:R-:W-:Y:S01]  /*2800*/  FADD.FTZ R251, R251, R12 ;  /* 0x0000000cfbfb7221 */ /* 0x000fe20000010000 */
[----:B------:R-:W-:Y:S01]  /*2810*/  FFMA.FTZ R160, R13, R18, R160 ;  /* 0x000000120da07223 */ /* 0x000fe200000100a0 */
[----:B------:R-:W-:Y:S01]  /*2820*/  FFMA.FTZ R157, R14, R23, R157 ;  /* 0x000000170e9d7223 */ /* 0x000fe2000001009d */
[----:B------:R-:W-:Y:S01]  /*2830*/  SHF.L.U32 R159, R21, 0x10, RZ ;  /* 0x00000010159f7819 */ /* 0x000fe200000006ff */
[----:B------:R-:W-:Y:S01]  /*2840*/  FADD.FTZ R251, R251, R19 ;  /* 0x00000013fbfb7221 */ /* 0x000fe20000010000 */
[----:B------:R-:W-:Y:S01]  /*2850*/  FFMA.FTZ R160, R11, R12, R160 ;  /* 0x0000000c0ba07223 */ /* 0x000fe200000100a0 */
[----:B------:R-:W-:Y:S01]  /*2860*/  STL [R1+0x150], R158 ;  /* 0x0001509e01007387 */ /* 0x000fe20000100800 */
[----:B------:R-:W-:Y:S01]  /*2870*/  FFMA.FTZ R244, R167, R156, R244 ;  /* 0x0000009ca7f47223 */ /* 0x000fe200000100f4 */
[----:B------:R-:W-:-:S02]  /*2880*/  PRMT R156, R25, 0x7632, R156 ;  /* 0x00007632199c7816 */ /* 0x000fc4000000009c */
[----:B------:R0:W-:Y:S01]  /*2890*/  STL [R1+0x10], R157 ;  /* 0x0000109d01007387 */ /* 0x0001e20000100800 */
[----:B------:R-:W-:Y:S01]  /*28a0*/  FMUL.FTZ R21, R117, R159 ;  /* 0x0000009f75157220 */ /* 0x000fe20000410000 */
[----:B------:R-:W-:Y:S01]  /*28b0*/  FFMA.FTZ R160, R14, R19, R160 ;  /* 0x000000130ea07223 */ /* 0x000fe200000100a0 */
[----:B------:R-:W-:Y:S02]  /*28c0*/  SHF.L.U32 R156, R156, 0x10, RZ ;  /* 0x000000109c9c7819 */ /* 0x000fe400000006ff */
[----:B------:R-:W-:Y:S02]  /*28d0*/  PRMT R243, R27, 0x7632, R243 ;  /* 0x000076321bf37816 */ /* 0x000fe400000000f3 */
[----:B0-----:R-:W-:Y:S02]  /*28e0*/  SHF.L.U32 R157, R25, 0x10, RZ ;  /* 0x00000010199d7819 */ /* 0x001fe400000006ff */
[----:B------:R-:W-:Y:S01]  /*28f0*/  SHF.L.U32 R242, R27, 0x10, RZ ;  /* 0x000000101bf27819 */ /* 0x000fe200000006ff */
[----:B------:R-:W-:-:S02]  /*2900*/  FMUL.FTZ R27, R28, UR8 ;  /* 0x000000081c1b7c20 */ /* 0x000fc40008410000 */
[----:B------:R-:W-:Y:S01]  /*2910*/  FMUL.FTZ R22, R118, R157 ;  /* 0x0000009d76167220 */ /* 0x000fe20000410000 */
[C---:B------:R-:W-:Y:S01]  /*2920*/  PRMT R241, R26.reuse, 0x7632, R241 ;  /* 0x000076321af17816 */ /* 0x040fe200000000f1 */
[----:B------:R-:W-:Y:S01]  /*2930*/  FMUL.FTZ R23, R119, R156 ;  /* 0x0000009c77177220 */ /* 0x000fe20000410000 */
[----:B------:R-:W-:Y:S01]  /*2940*/  SHF.L.U32 R158, R26, 0x10, RZ ;  /* 0x000000101a9e7819 */ /* 0x000fe200000006ff */
[----:B------:R-:W-:Y:S01]  /*2950*/  FMUL.FTZ R29, R29, UR8 ;  /* 0x000000081d1d7c20 */ /* 0x000fe20008410000 */
[----:B------:R-:W-:Y:S01]  /*2960*/  SHF.L.U32 R241, R241, 0x10, RZ ;  /* 0x00000010f1f17819 */ /* 0x000fe200000006ff */
[----:B------:R-:W-:Y:S02]  /*2970*/  FMUL.FTZ R30, R30, UR8 ;  /* 0x000000081e1e7c20 */ /* 0x000fe40008410000 */
[----:B------:R-:W-:Y:S01]  /*2980*/  FMUL.FTZ R24, R112, R158 ;  /* 0x0000009e70187220 */ /* 0x000fe20000410000 */
[----:B------:R-:W-:Y:S01]  /*2990*/  FADD.FTZ R153, R153, -UR5 ;  /* 0x8000000599997e21 */ /* 0x000fe20008010000 */
[----:B------:R-:W-:Y:S01]  /*29a0*/  FMUL.FTZ R25, R113, R241 ;  /* 0x000000f171197220 */ /* 0x000fe20000410000 */
[----:B------:R-:W-:Y:S01]  /*29b0*/  SHF.L.U32 R243, R243, 0x10, RZ ;  /* 0x00000010f3f37819 */ /* 0x000fe200000006ff */
[----:B------:R-:W-:Y:S01]  /*29c0*/  FMUL.FTZ R26, R114, R242 ;  /* 0x000000f2721a7220 */ /* 0x000fe20000410000 */
[----:B------:R-:W-:Y:S01]  /*29d0*/  FADD.FTZ R154, R154, -UR5 ;  /* 0x800000059a9a7e21 */ /* 0x000fe20008010000 */
[----:B------:R-:W-:-:S02]  /*29e0*/  FADD.FTZ R155, R155, -UR5 ;  /* 0x800000059b9b7e21 */ /* 0x000fc40008010000 */
[----:B------:R-:W-:Y:S02]  /*29f0*/  FMUL.FTZ R28, R115, R243 ;  /* 0x000000f3731c7220 */ /* 0x000fe40000410000 */
[----:B------:R-:W-:Y:S01]  /*2a00*/  FMUL.FTZ R162, R155, UR8 ;  /* 0x000000089ba27c20 */ /* 0x000fe20008410000 */
[-C--:B--2---:R-:W-:Y:S01]  /*2a10*/  FFMA.FTZ R31, R16, R20.reuse, R31 ;  /* 0x00000014101f7223 */ /* 0x084fe2000001001f */
[----:B------:R-:W-:-:S04]  /*2a20*/  FMUL.FTZ R20, R116, R20 ;  /* 0x0000001474147220 */ /* 0x000fc80000410000 */
[----:B------:R-:W-:Y:S01]  /*2a30*/  FADD.FTZ R251, R251, R20 ;  /* 0x00000014fbfb7221 */ /* 0x000fe20000010000 */
[----:B------:R-:W-:-:S03]  /*2a40*/  FFMA.FTZ R160, R16, R20, R160 ;  /* 0x0000001410a07223 */ /* 0x000fc600000100a0 */
[----:B------:R-:W-:Y:S01]  /*2a50*/  FADD.FTZ R251, R251, R21 ;  /* 0x00000015fbfb7221 */ /* 0x000fe20000010000 */
[----:B------:R-:W-:-:S03]  /*2a60*/  FFMA.FTZ R160, R27, R21, R160 ;  /* 0x000000151ba07223 */ /* 0x000fc600000100a0 */
[----:B------:R-:W-:Y:S01]  /*2a70*/  FADD.FTZ R251, R251, R22 ;  /* 0x00000016fbfb7221 */ /* 0x000fe20000010000 */
[----:B------:R0:W-:Y:S01]  /*2a80*/  STL [R1+0x14], R31 ;  /* 0x0000141f01007387 */ /* 0x0001e20000100800 */
[----:B------:R-:W-:Y:S02]  /*2a90*/  FFMA.FTZ R160, R29, R22, R160 ;  /* 0x000000161da07223 */ /* 0x000fe400000100a0 */
[----:B------:R-:W-:Y:S02]  /*2aa0*/  FADD.FTZ R251, R251, R23 ;  /* 0x00000017fbfb7221 */ /* 0x000fe40000010000 */
[----:B------:R-:W-:Y:S01]  /*2ab0*/  FFMA.FTZ R161, R30, R23, R160 ;  /* 0x000000171ea17223 */ /* 0x000fe200000100a0 */
[----:B0-----:R-:W-:Y:S01]  /*2ac0*/  FADD.FTZ R31, R152, -UR5 ;  /* 0x80000005981f7e21 */ /* 0x001fe20008010000 */
[----:B------:R-:W-:-:S03]  /*2ad0*/  FADD.FTZ R251, R251, R24 ;  /* 0x00000018fbfb7221 */ /* 0x000fc60000010000 */
[----:B------:R-:W-:Y:S01]  /*2ae0*/  FMUL.FTZ R31, R31, UR8 ;  /* 0x000000081f1f7c20 */ /* 0x000fe20008410000 */
[----:B------:R-:W-:Y:S01]  /*2af0*/  FMUL.FTZ R160, R153, UR8 ;  /* 0x0000000899a07c20 */ /* 0x000fe20008410000 */
[----:B------:R-:W-:Y:S02]  /*2b00*/  FADD.FTZ R251, R251, R25 ;  /* 0x00000019fbfb7221 */ /* 0x000fe40000010000 */
[----:B------:R-:W-:Y:S01]  /*2b10*/  FFMA.FTZ R153, R31, R24, R161 ;  /* 0x000000181f997223 */ /* 0x000fe200000100a1 */
[----:B------:R-:W-:Y:S01]  /*2b20*/  FMUL.FTZ R161, R154, UR8 ;  /* 0x000000089aa17c20 */ /* 0x000fe20008410000 */
[----:B------:R-:W-:Y:S02]  /*2b30*/  FADD.FTZ R251, R251, R26 ;  /* 0x0000001afbfb7221 */ /* 0x000fe40000010000 */
[----:B------:R-:W-:Y:S02]  /*2b40*/  FFMA.FTZ R153, R160, R25, R153 ;  /* 0x00000019a0997223 */ /* 0x000fe40000010099 */
[----:B------:R-:W-:-:S02]  /*2b50*/  FADD.FTZ R251, R251, R28 ;  /* 0x0000001cfbfb7221 */ /* 0x000fc40000010000 */
[----:B------:R-:W-:-:S03]  /*2b60*/  FFMA.FTZ R153, R161, R26, R153 ;  /* 0x0000001aa1997223 */ /* 0x000fc60000010099 */
[----:B------:R-:W0:Y:S01]  /*2b70*/  SHFL.DOWN PT, R152, R251, 0x10, 0x1f ;  /* 0x0a001f00fb987f89 */ /* 0x000e2200000e0000 */
        /* <DEDUP_REMOVED lines=34> */
.L_x_8164:
[----:B------:R-:W-:Y:S05]  /*2da0*/  BSYNC.RECONVERGENT B0 ;  /* 0x0000000000007941 */ /* 0x000fea0003800200 */
.L_x_8163:
[----:B0-----:R-:W2:Y:S04]  /*2db0*/  LDL.LU R153, [R1+0x18] ;  /* 0x0000180001997983 */ /* 0x001ea80000300800 */
[----:B------:R-:W3:Y:S04]  /*2dc0*/  LDL.LU R152, [R1+0x158] ;  /* 0x0001580001987983 */ /* 0x000ee80000300800 */
[----:B------:R0:W-:Y:S04]  /*2dd0*/  STL [R1+0x180], R4 ;  /* 0x0001800401007387 */ /* 0x0001e80000100800 */
[----:B0-----:R-:W4:Y:S04]  /*2de0*/  LDL.LU R4, [R1+0x1c] ;  /* 0x00001c0001047983 */ /* 0x001f280000300800 */
[----:B------:R0:W-:Y:S04]  /*2df0*/  STL [R1+0x17c], R3 ;  /* 0x00017c0301007387 */ /* 0x0001e80000100800 */
[----:B0-----:R-:W4:Y:S04]  /*2e00*/  LDL.LU R3, [R1+0x20] ;  /* 0x0000200001037983 */ /* 0x001f280000300800 */
[----:B------:R0:W-:Y:S04]  /*2e10*/  STL [R1+0x178], R2 ;  /* 0x0001780201007387 */ /* 0x0001e80000100800 */
[----:B0-----:R-:W4:Y:S04]  /*2e20*/  LDL.LU R2, [R1+0x160] ;  /* 0x0001600001027983 */ /* 0x001f280000300800 */
[----:B------:R0:W-:Y:S04]  /*2e30*/  STL [R1+0x174], R0 ;  /* 0x0001740001007387 */ /* 0x0001e80000100800 */
[----:B0-----:R-:W4:Y:S04]  /*2e40*/  LDL.LU R0, [R1+0x15c] ;  /* 0x00015c0001007983 */ /* 0x001f280000300800 */
[----:B------:R-:W4:Y:S01]  /*2e50*/  LDL.LU R251, [R1+0x170] ;  /* 0x0001700001fb7983 */ /* 0x000f220000300800 */
[----:B------:R-:W0:Y:S01]  /*2e60*/  S2UR UR5, SR_CgaCtaId ;  /* 0x00000000000579c3 */ /* 0x000e220000008800 */
[----:B------:R-:W-:-:S02]  /*2e70*/  UMOV UR4, 0x400 ;  /* 0x0000040000047882 */ /* 0x000fc40000000000 */
[----:B0-----:R-:W-:-:S04]  /*2e80*/  ULEA UR4, UR5, UR4, 0x18 ;  /* 0x0000000405047291 */ /* 0x001fc8000f8ec0ff */
[----:B------:R-:W-:Y:S02]  /*2e90*/  UIADD3 UR5, UPT, UPT, UR4, 0x5020, URZ ;  /* 0x0000502004057890 */ /* 0x000fe4000fffe0ff */
[----:B------:R-:W-:Y:S01]  /*2ea0*/  @!UP2 UIADD3 UR5, UPT, UPT, UR4, 0x5000, URZ ;  /* 0x000050000405a890 */ /* 0x000fe2000fffe0ff */
[----:B------:R-:W-:Y:S01]  /*2eb0*/  BAR.SYNC.DEFER_BLOCKING 0x0 ;  /* 0x0000000000007b1d */ /* 0x000fe20000010000 */
[----:B--2---:R-:W-:Y:S01]  /*2ec0*/  FFMA.FTZ R153, R27, R159, R153 ;  /* 0x0000009f1b997223 */ /* 0x004fe20000010099 */
[----:B---3--:R-:W-:-:S04]  /*2ed0*/  FADD.FTZ R152, R159, R152 ;  /* 0x000000989f987221 */ /* 0x008fc80000010000 */
[----:B------:R-:W2:Y:S04]  /*2ee0*/  LDL.LU R159, [R1+0x24] ;  /* 0x00002400019f7983 */ /* 0x000ea80000300800 */
[----:B------:R-:W-:Y:S04]  /*2ef0*/  STL [R1+0x18], R153 ;  /* 0x0000189901007387 */ /* 0x000fe80000100800 */
[----:B------:R-:W-:Y:S01]  /*2f00*/  STL [R1+0x158], R152 ;  /* 0x0001589801007387 */ /* 0x000fe20000100800 */
[----:B----4-:R-:W-:-:S03]  /*2f10*/  FFMA.FTZ R4, R29, R157, R4 ;  /* 0x0000009d1d047223 */ /* 0x010fc60000010004 */
[----:B------:R-:W0:Y:S01]  /*2f20*/  LDS.128 R152, [UR5] ;  /* 0x00000005ff987984 */ /* 0x000e220008000c00 */
[----:B------:R-:W-:Y:S01]  /*2f30*/  UIADD3 UR5, UPT, UPT, UR4, 0x5030, URZ ;  /* 0x0000503004057890 */ /* 0x000fe2000fffe0ff */
[----:B------:R-:W-:-:S05]  /*2f40*/  FADD.FTZ R0, R157, R0 ;  /* 0x000000009d007221 */ /* 0x000fca0000010000 */
[----:B------:R1:W-:Y:S04]  /*2f50*/  STL [R1+0x15c], R0 ;  /* 0x00015c0001007387 */ /* 0x0003e80000100800 */
[----:B-1----:R-:W3:Y:S04]  /*2f60*/  LDL.LU R0, [R1+0x168] ;  /* 0x0001680001007983 */ /* 0x002ee80000300800 */
[----:B------:R1:W-:Y:S04]  /*2f70*/  STL [R1+0x1c], R4 ;  /* 0x00001c0401007387 */ /* 0x0003e80000100800 */
[----:B-1----:R1:W5:Y:S04]  /*2f80*/  LDL.LU R4, [R1+0x180] ;  /* 0x0001800001047983 */ /* 0x0023680000300800 */
[----:B------:R-:W4:Y:S01]  /*2f90*/  LDL.LU R157, [R1+0x164] ;  /* 0x00016400019d7983 */ /* 0x000f220000300800 */
[----:B------:R-:W-:Y:S01]  /*2fa0*/  FFMA.FTZ R3, R30, R156, R3 ;  /* 0x0000009c1e037223 */ /* 0x000fe20000010003 */
[----:B------:R-:W-:Y:S01]  /*2fb0*/  FADD.FTZ R2, R156, R2 ;  /* 0x000000029c027221 */ /* 0x000fe20000010000 */
[----:B------:R-:W-:Y:S01]  /*2fc0*/  @!UP2 UIADD3 UR5, UPT, UPT, UR4, 0x5010, URZ ;  /* 0x000050100405a890 */ /* 0x000fe2000fffe0ff */
[----:B0-----:R-:W-:-:S02]  /*2fd0*/  FADD.FTZ R153, RZ, R153 ;  /* 0x00000099ff997221 */ /* 0x001fc40000010000 */
[----:B------:R0:W-:Y:S02]  /*2fe0*/  STL [R1+0x20], R3 ;  /* 0x0000200301007387 */ /* 0x0001e40000100800 */
[----:B------:R-:W-:Y:S02]  /*2ff0*/  FADD.FTZ R155, R155, R153 ;  /* 0x000000999b9b7221 */ /* 0x000fe40000010000 */
[----:B0-----:R1:W5:Y:S04]  /*3000*/  LDL.LU R3, [R1+0x17c] ;  /* 0x00017c0001037983 */ /* 0x0013680000300800 */
[----:B------:R0:W-:Y:S04]  /*3010*/  STL [R1+0x160], R2 ;  /* 0x0001600201007387 */ /* 0x0001e80000100800 */
[----:B0-----:R1:W5:Y:S04]  /*3020*/  LDL.LU R2, [R1+0x178] ;  /* 0x0001780001027983 */ /* 0x0013680000300800 */
[----:B------:R-:W3:Y:S01]  /*3030*/  LDL.LU R153, [R1+0x2c] ;  /* 0x00002c0001997983 */ /* 0x000ee20000300800 */
[----:B------:R-:W-:-:S04]  /*3040*/  FADD.FTZ R152, RZ, R152 ;  /* 0x00000098ff987221 */ /* 0x000fc80000010000 */
[----:B------:R-:W-:Y:S01]  /*3050*/  FADD.FTZ R152, R154, R152 ;  /* 0x000000989a987221 */ /* 0x000fe20000010000 */
[----:B--2---:R-:W-:Y:S01]  /*3060*/  FFMA.FTZ R159, R31, R158, R159 ;  /* 0x0000009e1f9f7223 */ /* 0x004fe2000001009f */
[----:B----4-:R-:W-:-:S05]  /*3070*/  FADD.FTZ R157, R158, R157 ;  /* 0x0000009d9e9d7221 */ /* 0x010fca0000010000 */
[----:B------:R-:W-:Y:S04]  /*3080*/  STL [R1+0x164], R157 ;  /* 0x0001649d01007387 */ /* 0x000fe80000100800 */
[----:B------:R-:W-:Y:S04]  /*3090*/  STL [R1+0x24], R159 ;  /* 0x0000249f01007387 */ /* 0x000fe80000100800 */
[----:B------:R-:W0:Y:S04]  /*30a0*/  LDS.128 R156, [UR5] ;  /* 0x00000005ff9c7984 */ /* 0x000e280008000c00 */
[----:B------:R-:W2:Y:S01]  /*30b0*/  LDL.LU R154, [R1+0x16c] ;  /* 0x00016c00019a7983 */ /* 0x000ea20000300800 */
[----:B0-----:R-:W-:-:S04]  /*30c0*/  FADD.FTZ R155, R155, R157 ;  /* 0x0000009d9b9b7221 */ /* 0x001fc80000010000 */
[----:B------:R-:W-:Y:S02]  /*30d0*/  FADD.FTZ R155, R159, R155 ;  /* 0x0000009b9f9b7221 */ /* 0x000fe40000010000 */
[----:B------:R-:W4:Y:S01]  /*30e0*/  LDL.LU R159, [R1+0x28] ;  /* 0x00002800019f7983 */ /* 0x000f220000300800 */
[----:B---3--:R-:W-:-:S05]  /*30f0*/  FADD.FTZ R0, R241, R0 ;  /* 0x00000000f1007221 */ /* 0x008fca0000010000 */
[----:B------:R0:W-:Y:S04]  /*3100*/  STL [R1+0x168], R0 ;  /* 0x0001680001007387 */ /* 0x0001e80000100800 */
[----:B0-----:R1:W5:Y:S01]  /*3110*/  LDL.LU R0, [R1+0x174] ;  /* 0x0001740001007983 */ /* 0x0013620000300800 */
[----:B----4-:R-:W-:-:S03]  /*3120*/  FFMA.FTZ R159, R160, R241, R159 ;  /* 0x000000f1a09f7223 */ /* 0x010fc6000001009f */
[----:B------:R-:W3:Y:S01]  /*3130*/  LDL.LU R241, [R1+0x30] ;  /* 0x0000300001f17983 */ /* 0x000ee20000300800 */
[----:B--2---:R-:W-:Y:S01]  /*3140*/  FADD.FTZ R154, R242, R154 ;  /* 0x0000009af29a7221 */ /* 0x004fe20000010000 */
[----:B------:R-:W-:Y:S01]  /*3150*/  FFMA.FTZ R153, R161, R242, R153 ;  /* 0x000000f2a1997223 */ /* 0x000fe20000010099 */
[----:B------:R-:W-:Y:S01]  /*3160*/  FADD.FTZ R251, R243, R251 ;  /* 0x000000fbf3fb7221 */ /* 0x000fe20000010000 */
[----:B------:R1:W-:Y:S04]  /*3170*/  STL [R1+0x28], R159 ;  /* 0x0000289f01007387 */ /* 0x0003e80000100800 */
[----:B------:R1:W-:Y:S04]  /*3180*/  STL [R1+0x16c], R154 ;  /* 0x00016c9a01007387 */ /* 0x0003e80000100800 */
[----:B------:R1:W-:Y:S04]  /*3190*/  STL [R1+0x2c], R153 ;  /* 0x00002c9901007387 */ /* 0x0003e80000100800 */
[----:B------:R1:W-:Y:S01]  /*31a0*/  STL [R1+0x170], R251 ;  /* 0x000170fb01007387 */ /* 0x0003e20000100800 */
[----:B------:R-:W-:Y:S01]  /*31b0*/  UISETP.NE.U32.AND UP1, UPT, UR18, URZ, UPT ;  /* 0x000000ff1200728c */ /* 0x000fe2000bf25070 */
[----:B------:R-:W-:Y:S01]  /*31c0*/  FMUL.FTZ R155, R155, UR21 ;  /* 0x000000159b9b7c20 */ /* 0x000fe20008410000 */
[----:B------:R-:W-:-:S02]  /*31d0*/  FADD.FTZ R152, R152, R156 ;  /* 0x0000009c98987221 */ /* 0x000fc40000010000 */
[----:B------:R-:W-:Y:S02]  /*31e0*/  UISETP.NE.AND.EX UP1, UPT, UR19, URZ, UPT, UP1 ;  /* 0x000000ff1300728c */ /* 0x000fe4000bf25310 */
[----:B------:R-:W-:Y:S01]  /*31f0*/  FADD.FTZ R152, R158, R152 ;  /* 0x000000989e987221 */ /* 0x000fe20000010000 */
[----:B------:R-:W-:-:S03]  /*3200*/  R2UR UR4, R155 ;  /* 0x000000009b0472ca */ /* 0x000fc600000e0000 */
[----:B------:R-:W-:-:S05]  /*3210*/  FMUL.FTZ R152, R152, UR21 ;  /* 0x0000001598987c20 */ /* 0x000fca0008410000 */
[----:B------:R-:W-:Y:S01]  /*3220*/  FSEL R156, R152, RZ, !P2 ;  /* 0x000000ff989c7208 */ /* 0x000fe20005000000 */
[----:B---3--:R-:W-:-:S05]  /*3230*/  FFMA.FTZ R241, R162, R243, R241 ;  /* 0x000000f3a2f17223 */ /* 0x008fca00000100f1 */
[----:B------:R1:W-:Y:S01]  /*3240*/  STL [R1+0x30], R241 ;  /* 0x000030f101007387 */ /* 0x0003e20000100800 */
[----:B------:R-:W-:Y:S05]  /*3250*/  BRA.U UP1, `(.L_x_8165) ;  /* 0x0000002901fc7547 */ /* 0x000fea000b800000 */
[----:B-1----:R-:W-:-:S05]  /*3260*/  MOV R153, 0x10 ;  /* 0x0000001000997802 */ /* 0x002fca0000000f00 */
        /* <DEDUP_REMOVED lines=15> */
[----:B------:R-:W-:Y:S01]  /*3360*/  SHF.L.U32 R158, R157, 0x10, RZ ;  /* 0x000000109d9e7819 */ /* 0x000fe200000006ff */
[--C-:B------:R-:W-:Y:S01]  /*3370*/  FFMA.FTZ R189, R189, UR4, R156.reuse ;  /* 0x00000004bdbd7c23 */ /* 0x100fe2000801009c */
[----:B------:R-:W-:Y:S01]  /*3380*/  FMUL.FTZ R180, R180, UR7 ;  /* 0x00000007b4b47c20 */ /* 0x000fe20008410000 */
[----:B------:R-:W-:Y:S01]  /*3390*/  FMUL.FTZ R185, R185, UR7 ;  /* 0x00000007b9b97c20 */ /* 0x000fe20008410000 */
[--C-:B------:R-:W-:Y:S01]  /*33a0*/  FFMA.FTZ R188, R188, UR4, R156.reuse ;  /* 0x00000004bcbc7c23 */ /* 0x100fe2000801009c */
[--C-:B------:R-:W-:Y:S01]  /*33b0*/  FFMA.FTZ R228, R228, UR4, R156.reuse ;  /* 0x00000004e4e47c23 */ /* 0x100fe2000801009c */
[----:B------:R-:W-:Y:S01]  /*33c0*/  FMUL.FTZ R157, R180, R152 ;  /* 0x00000098b49d7220 */ /* 0x000fe20000410000 */
[----:B------:R-:W-:Y:S01]  /*33d0*/  FMUL.FTZ R152, R72, R180 ;  /* 0x000000b448987220 */ /* 0x000fe20000410000 */
[----:B------:R-:W-:Y:S01]  /*33e0*/  FMUL.FTZ R159, R73, R185 ;  /* 0x000000b9499f7220 */ /* 0x000fe20000410000 */
[----:B------:R-:W-:Y:S01]  /*33f0*/  FADD.FTZ R184, R184, -R227 ;  /* 0x800000e3b8b87221 */ /* 0x000fe20000010000 */
[----:B------:R-:W-:Y:S01]  /*3400*/  FFMA.FTZ R223, R223, UR4, R156 ;  /* 0x00000004dfdf7c23 */ /* 0x000fe2000801009c */
[----:B------:R-:W-:Y:S01]  /*3410*/  FADD.FTZ R222, R222, -R224 ;  /* 0x800000e0dede7221 */ /* 0x000fe20000010000 */
[----:B------:R-:W-:Y:S01]  /*3420*/  FADD.FTZ R182, R182, -R189 ;  /* 0x800000bdb6b67221 */ /* 0x000fe20000010000 */
[----:B------:R-:W-:Y:S01]  /*3430*/  FADD.FTZ R181, R181, -R188 ;  /* 0x800000bcb5b57221 */ /* 0x000fe20000010000 */
[----:B------:R-:W-:Y:S01]  /*3440*/  PRMT R180, R153, 0x7632, R180 ;  /* 0x0000763299b47816 */ /* 0x000fe200000000b4 */
[----:B------:R-:W-:Y:S01]  /*3450*/  FADD.FTZ R225, R225, -R228 ;  /* 0x800000e4e1e17221 */ /* 0x000fe20000010000 */
[----:B------:R-:W-:Y:S01]  /*3460*/  FADD.FTZ R221, R221, -R223 ;  /* 0x800000dfdddd7221 */ /* 0x000fe20000010000 */
[----:B------:R-:W-:Y:S01]  /*3470*/  F2FP.BF16.F32.PACK_AB R152, R159, R152 ;  /* 0x000000989f98723e */ /* 0x000fe200000010ff */
[----:B------:R-:W-:Y:S01]  /*3480*/  FMUL.FTZ R184, R184, UR8 ;  /* 0x00000008b8b87c20 */ /* 0x000fe20008410000 */
[----:B------:R-:W-:Y:S01]  /*3490*/  SHF.L.U32 R159, R153, 0x10, RZ ;  /* 0x00000010999f7819 */ /* 0x000fe200000006ff */
[----:B------:R-:W-:Y:S01]  /*34a0*/  FMUL.FTZ R222, R222, UR8 ;  /* 0x00000008dede7c20 */ /* 0x000fe20008410000 */
[----:B------:R-:W-:Y:S01]  /*34b0*/  FMUL.FTZ R158, R185, R158 ;  /* 0x0000009eb99e7220 */ /* 0x000fe20000410000 */
        /* <DEDUP_REMOVED lines=33> */
.L_x_8166:
        /* <DEDUP_REMOVED lines=9> */
[----:B-----5:R-:W-:Y:S01]  /*3760*/  PRMT R158, R152, 0x7632, R158 ;  /* 0x00007632989e7816 */ /* 0x020fe2000000009e */
[----:B------:R-:W-:Y:S01]  /*3770*/  FMUL.FTZ R144, R144, UR8 ;  /* 0x0000000890907c20 */ /* 0x000fe20008410000 */
[----:B------:R-:W-:Y:S01]  /*3780*/  FFMA.FTZ R149, R189, UR4, R156 ;  /* 0x00000004bd957c23 */ /* 0x000fe2000801009c */
[----:B------:R-:W-:Y:S01]  /*3790*/  FMUL.FTZ R145, R145, UR8 ;  /* 0x0000000891917c20 */ /* 0x000fe20008410000 */
[----:B------:R-:W-:Y:S01]  /*37a0*/  FMUL.FTZ R146, R146, UR8 ;  /* 0x0000000892927c20 */ /* 0x000fe20008410000 */
[----:B------:R-:W-:Y:S01]  /*37b0*/  FADD.FTZ R151, R181, -R151 ;  /* 0x80000097b5977221 */ /* 0x000fe20000010000 */
[----:B------:R-:W-:Y:S01]  /*37c0*/  SHF.L.U32 R152, R152, 0x10, RZ ;  /* 0x0000001098987819 */ /* 0x000fe200000006ff */
[----:B------:R-:W-:Y:S01]  /*37d0*/  FMUL.FTZ R147, R147, UR8 ;  /* 0x0000000893937c20 */ /* 0x000fe20008410000 */
[C---:B------:R-:W-:Y:S01]  /*37e0*/  PRMT R180, R153.reuse, 0x7632, R180 ;  /* 0x0000763299b47816 */ /* 0x040fe200000000b4 */
[----:B------:R-:W-:Y:S01]  /*37f0*/  FMUL.FTZ R181, R144, UR7 ;  /* 0x0000000790b57c20 */ /* 0x000fe20008410000 */
[----:B------:R-:W-:Y:S01]  /*3800*/  SHF.L.U32 R158, R158, 0x10, RZ ;  /* 0x000000109e9e7819 */ /* 0x000fe200000006ff */
[----:B------:R-:W-:Y:S01]  /*3810*/  FADD.FTZ R149, R182, -R149 ;  /* 0x80000095b6957221 */ /* 0x000fe20000010000 */
[----:B------:R-:W-:Y:S01]  /*3820*/  SHF.L.U32 R153, R153, 0x10, RZ ;  /* 0x0000001099997819 */ /* 0x000fe200000006ff */
[----:B------:R-:W-:Y:S01]  /*3830*/  FMUL.FTZ R159, R145, UR7 ;  /* 0x00000007919f7c20 */ /* 0x000fe20008410000 */
[----:B------:R-:W-:Y:S01]  /*3840*/  FMUL.FTZ R182, R146, UR7 ;  /* 0x0000000792b67c20 */ /* 0x000fe20008410000 */
[----:B------:R-:W-:Y:S01]  /*3850*/  FMUL.FTZ R157, R181, R152 ;  /* 0x00000098b59d7220 */ /* 0x000fe20000410000 */
[----:B------:R-:W-:Y:S01]  /*3860*/  FMUL.FTZ R184, R147, UR7 ;  /* 0x0000000793b87c20 */ /* 0x000fe20008410000 */
[----:B------:R-:W-:Y:S01]  /*3870*/  FMUL.FTZ R158, R159, R158 ;  /* 0x0000009e9f9e7220 */ /* 0x000fe20000410000 */
[----:B------:R-:W-:Y:S01]  /*3880*/  FMUL.FTZ R152, R73, R159 ;  /* 0x0000009f49987220 */ /* 0x000fe20000410000 */
[----:B------:R-:W-:Y:S01]  /*3890*/  FMUL.FTZ R159, R182, R153 ;  /* 0x00000099b69f7220 */ /* 0x000fe20000410000 */
[----:B------:R-:W-:Y:S01]  /*38a0*/  FFMA.FTZ R148, R224, UR4, R156 ;  /* 0x00000004e0947c23 */ /* 0x000fe2000801009c */
[----:B------:R-:W-:Y:S01]  /*38b0*/  FMUL.FTZ R153, R74, R182 ;  /* 0x000000b64a997220 */ /* 0x000fe20000410000 */
[----:B------:R-:W-:Y:S01]  /*38c0*/  FMUL.FTZ R182, R75, R184 ;  /* 0x000000b84bb67220 */ /* 0x000fe20000410000 */
[----:B------:R-:W-:Y:S01]  /*38d0*/  FMUL.FTZ R181, R72, R181 ;  /* 0x000000b548b57220 */ /* 0x000fe20000410000 */
[----:B------:R-:W-:Y:S01]  /*38e0*/  FADD.FTZ R148, R222, -R148 ;  /* 0x80000094de947221 */ /* 0x000fe20000010000 */
[----:B------:R-:W-:Y:S01]  /*38f0*/  SHF.L.U32 R180, R180, 0x10, RZ ;  /* 0x00000010b4b47819 */ /* 0x000fe200000006ff */
[----:B------:R-:W-:Y:S01]  /*3900*/  FMUL.FTZ R149, R149, UR8 ;  /* 0x0000000895957c20 */ /* 0x000fe20008410000 */
[----:B------:R-:W-:Y:S01]  /*3910*/  F2FP.BF16.F32.PACK_AB R153, R182, R153 ;  /* 0x00000099b699723e */ /* 0x000fe200000010ff */
[----:B------:R-:W-:Y:S01]  /*3920*/  FMUL.FTZ R148, R148, UR8 ;  /* 0x0000000894947c20 */ /* 0x000fe20008410000 */
[----:B------:R-:W-:Y:S01]  /*3930*/  PRMT R182, R154, 0x7632, R182 ;  /* 0x000076329ab67816 */ /* 0x000fe200000000b6 */
[----:B------:R-:W-:Y:S01]  /*3940*/  FMUL.FTZ R180, R184, R180 ;  /* 0x000000b4b8b47220 */ /* 0x000fe20000410000 */
[----:B------:R-:W-:Y:S01]  /*3950*/  F2FP.BF16.F32.PACK_AB R152, R152, R181 ;  /* 0x000000b59898723e */ /* 0x000fe200000010ff */
[----:B------:R-:W-:Y:S01]  /*3960*/  FFMA.FTZ R150, R223, UR4, R156 ;  /* 0x00000004df967c23 */ /* 0x000fe2000801009c */
        /* <DEDUP_REMOVED lines=8> */
[----:B------:R-:W-:Y:S01]  /*39f0*/  FMUL.FTZ R154, R77, R154 ;  /* 0x0000009a4d9a7220 */ /* 0x000fe20000410000 */
[----:B------:R-:W-:Y:S01]  /*3a00*/  PRMT R185, R155, 0x7632, R185 ;  /* 0x000076329bb97816 */ /* 0x000fe200000000b9 */
[----:B------:R-:W-:Y:S01]  /*3a10*/  FMUL.FTZ R150, R150, UR8 ;  /* 0x0000000896967c20 */ /* 0x000fe20008410000 */
[----:B------:R-:W-:-:S02]  /*3a20*/  FMUL.FTZ R151, R151, UR8 ;  /* 0x0000000897977c20 */ /* 0x000fc40008410000 */
[----:B------:R-:W-:Y:S01]  /*3a30*/  F2FP.BF16.F32.PACK_AB R154, R154, R184 ;  /* 0x000000b89a9a723e */ /* 0x000fe200000010ff */
[----:B------:R-:W-:Y:S01]  /*3a40*/  FMUL.FTZ R188, R150, UR7 ;  /* 0x0000000796bc7c20 */ /* 0x000fe20008410000 */
[----:B------:R-:W-:Y:S01]  /*3a50*/  SHF.L.U32 R184, R155, 0x10, RZ ;  /* 0x000000109bb87819 */ /* 0x000fe200000006ff */
[----:B------:R-:W-:Y:S01]  /*3a60*/  FMUL.FTZ R155, R151, UR7 ;  /* 0x00000007979b7c20 */ /* 0x000fe20008410000 */
[----:B------:R-:W-:-:S03]  /*3a70*/  SHF.L.U32 R185, R185, 0x10, RZ ;  /* 0x00000010b9b97819 */ /* 0x000fc600000006ff */
[----:B------:R-:W-:Y:S01]  /*3a80*/  FMUL.FTZ R184, R188, R184 ;  /* 0x000000b8bcb87220 */ /* 0x000fe20000410000 */
[----:B------:R-:W-:Y:S01]  /*3a90*/  FMUL.FTZ R188, R78, R188 ;  /* 0x000000bc4ebc7220 */ /* 0x000fe20000410000 */
[----:B------:R-:W-:Y:S01]  /*3aa0*/  FMUL.FTZ R185, R155, R185 ;  /* 0x000000b99bb97220 */ /* 0x000fe20000410000 */
[----:B------:R-:W-:-:S05]  /*3ab0*/  FMUL.FTZ R155, R79, R155 ;  /* 0x0000009b4f9b7220 */ /* 0x000fca0000410000 */
[----:B------:R-:W-:-:S07]  /*3ac0*/  F2FP.BF16.F32.PACK_AB R155, R155, R188 ;  /* 0x000000bc9b9b723e */ /* 0x000fce00000010ff */
.L_x_8167:
        /* <DEDUP_REMOVED lines=22> */
[----:B------:R-:W-:Y:S01]  /*3c30*/  FADD.FTZ R147, R201, -R147 ;  /* 0x80000093c9937221 */ /* 0x000fe20000010000 */
[----:B------:R-:W-:Y:S01]  /*3c40*/  SHF.L.U32 R186, R186, 0x10, RZ ;  /* 0x00000010baba7819 */ /* 0x000fe200000006ff */
[----:B------:R-:W-:Y:S01]  /*3c50*/  FMUL.FTZ R188, R144, UR7 ;  /* 0x0000000790bc7c20 */ /* 0x000fe20008410000 */
[----:B------:R-:W-:Y:S01]  /*3c60*/  FMUL.FTZ R189, R145, UR7 ;  /* 0x0000000791bd7c20 */ /* 0x000fe20008410000 */
[--C-:B------:R-:W-:Y:S01]  /*3c70*/  FFMA.FTZ R148, R194, UR4, R156.reuse ;  /* 0x00000004c2947c23 */ /* 0x100fe2000801009c */
[----:B------:R-:W-:Y:S01]  /*3c80*/  FFMA.FTZ R149, R198, UR4, R156 ;  /* 0x00000004c6957c23 */ /* 0x000fe2000801009c */
[----:B------:R-:W-:Y:S01]  /*3c90*/  FMUL.FTZ R146, R146, UR8 ;  /* 0x0000000892927c20 */ /* 0x000fe20008410000 */
[----:B------:R-:W-:Y:S01]  /*3ca0*/  PRMT R190, R153, 0x7632, R190 ;  /* 0x0000763299be7816 */ /* 0x000fe200000000be */
[----:B------:R-:W-:Y:S01]  /*3cb0*/  FMUL.FTZ R147, R147, UR8 ;  /* 0x0000000893937c20 */ /* 0x000fe20008410000 */
[----:B------:R-:W-:Y:S01]  /*3cc0*/  FMUL.FTZ R187, R188, R152 ;  /* 0x00000098bcbb7220 */ /* 0x000fe20000410000 */
[----:B------:R-:W-:Y:S01]  /*3cd0*/  SHF.L.U32 R153, R153, 0x10, RZ ;  /* 0x0000001099997819 */ /* 0x000fe200000006ff */
[----:B------:R-:W-:Y:S01]  /*3ce0*/  FMUL.FTZ R186, R189, R186 ;  /* 0x000000babdba7220 */ /* 0x000fe20000410000 */
[----:B------:R-:W-:Y:S01]  /*3cf0*/  FMUL.FTZ R152, R81, R189 ;  /* 0x000000bd51987220 */ /* 0x000fe20000410000 */
[----:B------:R-:W-:Y:S01]  /*3d00*/  FADD.FTZ R148, R196, -R148 ;  /* 0x80000094c4947221 */ /* 0x000fe20000010000 */
[----:B------:R-:W-:Y:S01]  /*3d10*/  FADD.FTZ R149, R202, -R149 ;  /* 0x80000095ca957221 */ /* 0x000fe20000010000 */
[----:B------:R-:W-:Y:S01]  /*3d20*/  FMUL.FTZ R189, R146, UR7 ;  /* 0x0000000792bd7c20 */ /* 0x000fe20008410000 */
[----:B------:R-:W-:Y:S01]  /*3d30*/  SHF.L.U32 R190, R190, 0x10, RZ ;  /* 0x00000010bebe7819 */ /* 0x000fe200000006ff */
[----:B------:R-:W-:Y:S01]  /*3d40*/  FMUL.FTZ R188, R80, R188 ;  /* 0x000000bc50bc7220 */ /* 0x000fe20000410000 */
[----:B------:R-:W-:Y:S01]  /*3d50*/  FMUL.FTZ R192, R147, UR7 ;  /* 0x0000000793c07c20 */ /* 0x000fe20008410000 */
[----:B------:R-:W-:Y:S01]  /*3d60*/  PRMT R193, R154, 0x7632, R193 ;  /* 0x000076329ac17816 */ /* 0x000fe200000000c1 */
[----:B------:R-:W-:Y:S01]  /*3d70*/  FMUL.FTZ R191, R189, R153 ;  /* 0x00000099bdbf7220 */ /* 0x000fe20000410000 */
[----:B------:R-:W-:Y:S01]  /*3d80*/  FMUL.FTZ R148, R148, UR8 ;  /* 0x0000000894947c20 */ /* 0x000fe20008410000 */
[----:B------:R-:W-:Y:S01]  /*3d90*/  FMUL.FTZ R149, R149, UR8 ;  /* 0x0000000895957c20 */ /* 0x000fe20008410000 */
[----:B------:R-:W-:Y:S01]  /*3da0*/  FMUL.FTZ R153, R82, R189 ;  /* 0x000000bd52997220 */ /* 0x000fe20000410000 */
[----:B------:R-:W-:Y:S01]  /*3db0*/  FMUL.FTZ R189, R83, R192 ;  /* 0x000000c053bd7220 */ /* 0x000fe20000410000 */
[----:B------:R-:W-:Y:S01]  /*3dc0*/  FMUL.FTZ R190, R192, R190 ;  /* 0x000000bec0be7220 */ /* 0x000fe20000410000 */
[--C-:B------:R-:W-:Y:S01]  /*3dd0*/  FFMA.FTZ R150, R195, UR4, R156.reuse ;  /* 0x00000004c3967c23 */ /* 0x100fe2000801009c */
[----:B------:R-:W-:Y:S01]  /*3de0*/  FFMA.FTZ R151, R199, UR4, R156 ;  /* 0x00000004c7977c23 */ /* 0x000fe2000801009c */
[----:B------:R-:W-:Y:S01]  /*3df0*/  F2FP.BF16.F32.PACK_AB R152, R152, R188 ;  /* 0x000000bc9898723e */ /* 0x000fe200000010ff */
[----:B------:R-:W-:Y:S01]  /*3e00*/  FMUL.FTZ R188, R148, UR7 ;  /* 0x0000000794bc7c20 */ /* 0x000fe20008410000 */
[----:B------:R-:W-:Y:S01]  /*3e10*/  SHF.L.U32 R192, R154, 0x10, RZ ;  /* 0x000000109ac07819 */ /* 0x000fe200000006ff */
[----:B------:R-:W-:Y:S01]  /*3e20*/  FMUL.FTZ R154, R149, UR7 ;  /* 0x00000007959a7c20 */ /* 0x000fe20008410000 */
[----:B------:R-:W-:Y:S01]  /*3e30*/  SHF.L.U32 R193, R193, 0x10, RZ ;  /* 0x00000010c1c17819 */ /* 0x000fe200000006ff */
[----:B------:R-:W-:Y:S01]  /*3e40*/  FADD.FTZ R150, R197, -R150 ;  /* 0x80000096c5967221 */ /* 0x000fe20000010000 */
[----:B------:R-:W-:Y:S01]  /*3e50*/  FADD.FTZ R151, R203, -R151 ;  /* 0x80000097cb977221 */ /* 0x000fe20000010000 */
[----:B------:R-:W-:Y:S01]  /*3e60*/  FMUL.FTZ R192, R188, R192 ;  /* 0x000000c0bcc07220 */ /* 0x000fe20000410000 */
[----:B------:R-:W-:Y:S01]  /*3e70*/  FMUL.FTZ R188, R84, R188 ;  /* 0x000000bc54bc7220 */ /* 0x000fe20000410000 */
[----:B------:R-:W-:Y:S01]  /*3e80*/  FMUL.FTZ R193, R154, R193 ;  /* 0x000000c19ac17220 */ /* 0x000fe20000410000 */
[----:B------:R-:W-:Y:S01]  /*3e90*/  FMUL.FTZ R154, R85, R154 ;  /* 0x0000009a559a7220 */ /* 0x000fe20000410000 */
[----:B------:R-:W-:Y:S01]  /*3ea0*/  PRMT R195, R155, 0x7632, R195 ;  /* 0x000076329bc37816 */ /* 0x000fe200000000c3 */
[----:B------:R-:W-:Y:S01]  /*3eb0*/  FMUL.FTZ R150, R150, UR8 ;  /* 0x0000000896967c20 */ /* 0x000fe20008410000 */
[----:B------:R-:W-:Y:S01]  /*3ec0*/  FMUL.FTZ R151, R151, UR8 ;  /* 0x0000000897977c20 */ /* 0x000fe20008410000 */
[----:B------:R-:W-:-:S02]  /*3ed0*/  SHF.L.U32 R194, R155, 0x10, RZ ;  /* 0x000000109bc27819 */ /* 0x000fc400000006ff */
[----:B------:R-:W-:Y:S01]  /*3ee0*/  F2FP.BF16.F32.PACK_AB R154, R154, R188 ;  /* 0x000000bc9a9a723e */ /* 0x000fe200000010ff */
[----:B------:R-:W-:Y:S01]  /*3ef0*/  FMUL.FTZ R188, R150, UR7 ;  /* 0x0000000796bc7c20 */ /* 0x000fe20008410000 */
[----:B------:R-:W-:Y:S01]  /*3f00*/  SHF.L.U32 R195, R195, 0x10, RZ ;  /* 0x00000010c3c37819 */ /* 0x000fe200000006ff */
[----:B------:R-:W-:Y:S01]  /*3f10*/  FMUL.FTZ R155, R151, UR7 ;  /* 0x00000007979b7c20 */ /* 0x000fe20008410000 */
[----:B------:R-:W-:Y:S01]  /*3f20*/  F2FP.BF16.F32.PACK_AB R153, R189, R153 ;  /* 0x00000099bd99723e */ /* 0x000fe200000010ff */
[----:B------:R-:W-:Y:S01]  /*3f30*/  FMUL.FTZ R194, R188, R194 ;  /* 0x000000c2bcc27220 */ /* 0x000fe20000410000 */
[----:B------:R-:W-:Y:S01]  /*3f40*/  FMUL.FTZ R188, R86, R188 ;  /* 0x000000bc56bc7220 */ /* 0x000fe20000410000 */
[----:B------:R-:W-:Y:S01]  /*3f50*/  FMUL.FTZ R195, R155, R195 ;  /* 0x000000c39bc37220 */ /* 0x000fe20000410000 */
[----:B------:R-:W-:-:S05]  /*3f60*/  FMUL.FTZ R155, R87, R155 ;  /* 0x0000009b579b7220 */ /* 0x000fca0000410000 */
[----:B------:R-:W-:Y:S01]  /*3f70*/  F2FP.BF16.F32.PACK_AB R155, R155, R188 ;  /* 0x000000bc9b9b723e */ /* 0x000fe200000010ff */
[----:B------:R-:W-:Y:S06]  /*3f80*/  BRA `(.L_x_8169) ;  /* 0x0000000400007947 */ /* 0x000fec0003800000 */
.L_x_8168:
[--C-:B------:R-:W-:Y:S01]  /*3f90*/  FFMA.FTZ R186, R186, UR4, R156.reuse ;  /* 0x00000004baba7c23 */ /* 0x100fe2000801009c */
[--C-:B------:R-:W-:Y:S01]  /*3fa0*/  FFMA.FTZ R187, R187, UR4, R156.reuse ;  /* 0x00000004bbbb7c23 */ /* 0x100fe2000801009c */
[--C-:B------:R-:W-:Y:S01]  /*3fb0*/  FFMA.FTZ R190, R190, UR4, R156.reuse ;  /* 0x00000004bebe7c23 */ /* 0x100fe2000801009c */
[----:B------:R-:W-:Y:S01]  /*3fc0*/  FFMA.FTZ R191, R191, UR4, R156 ;  /* 0x00000004bfbf7c23 */ /* 0x000fe2000801009c */
[----:B------:R-:W-:Y:S01]  /*3fd0*/  FADD.FTZ R186, R192, -R186 ;  /* 0x800000bac0ba7221 */ /* 0x000fe20000010000 */
[--C-:B------:R-:W-:Y:S01]  /*3fe0*/  FADD.FTZ R200, R200, -R187.reuse ;  /* 0x800000bbc8c87221 */ /* 0x100fe20000010000 */
[----:B-----5:R-:W-:Y:S01]  /*3ff0*/  PRMT R187, R152, 0x7632, R187 ;  /* 0x0000763298bb7816 */ /* 0x020fe200000000bb */
[--C-:B------:R-:W-:Y:S01]  /*4000*/  FFMA.FTZ R194, R194, UR4, R156.reuse ;  /* 0x00000004c2c27c23 */ /* 0x100fe2000801009c */
        /* <DEDUP_REMOVED lines=8> */
[----:B------:R-:W-:Y:S01]  /*4090*/  FADD.FTZ R201, R201, -R191 ;  /* 0x800000bfc9c97221 */ /* 0x000fe20000010000 */
[--C-:B------:R-:W-:Y:S01]  /*40a0*/  FFMA.FTZ R195, R195, UR4, R156.reuse ;  /* 0x00000004c3c37c23 */ /* 0x100fe2000801009c */
[----:B------:R-:W-:Y:S01]  /*40b0*/  FFMA.FTZ R199, R199, UR4, R156 ;  /* 0x00000004c7c77c23 */ /* 0x000fe2000801009c */
[----:B------:R-:W-:Y:S01]  /*40c0*/  FADD.FTZ R196, R196, -R194 ;  /* 0x800000c2c4c47221 */ /* 0x000fe20000010000 */
[----:B------:R-:W-:Y:S01]  /*40d0*/  FMUL.FTZ R187, R186, R152 ;  /* 0x00000098babb7220 */ /* 0x000fe20000410000 */
[----:B------:R-:W-:Y:S01]  /*40e0*/  FMUL.FTZ R152, R80, R186 ;  /* 0x000000ba50987220 */ /* 0x000fe20000410000 */
[----:B------:R-:W-:Y:S01]  /*40f0*/  FMUL.FTZ R189, R81, R200 ;  /* 0x000000c851bd7220 */ /* 0x000fe20000410000 */
[----:B------:R-:W-:Y:S01]  /*4100*/  FADD.FTZ R202, R202, -R198 ;  /* 0x800000c6caca7221 */ /* 0x000fe20000010000 */
[----:B------:R-:W-:Y:S01]  /*4110*/  PRMT R190, R153, 0x7632, R190 ;  /* 0x0000763299be7816 */ /* 0x000fe200000000be */
[----:B------:R-:W-:Y:S01]  /*4120*/  FADD.FTZ R197, R197, -R195 ;  /* 0x800000c3c5c57221 */ /* 0x000fe20000010000 */
[----:B------:R-:W-:Y:S01]  /*4130*/  FADD.FTZ R203, R203, -R199 ;  /* 0x800000c7cbcb7221 */ /* 0x000fe20000010000 */
[----:B------:R-:W-:Y:S01]  /*4140*/  FMUL.FTZ R186, R200, R188 ;  /* 0x000000bcc8ba7220 */ /* 0x000fe20000410000 */
[----:B------:R-:W-:Y:S01]  /*4150*/  FMUL.FTZ R193, R193, UR8 ;  /* 0x00000008c1c17c20 */ /* 0x000fe20008410000 */
[----:B------:R-:W-:Y:S01]  /*4160*/  FMUL.FTZ R192, R201, UR8 ;  /* 0x00000008c9c07c20 */ /* 0x000fe20008410000 */
[----:B------:R-:W-:Y:S01]  /*4170*/  SHF.L.U32 R191, R153, 0x10, RZ ;  /* 0x0000001099bf7819 */ /* 0x000fe200000006ff */
[----:B------:R-:W-:Y:S01]  /*4180*/  FMUL.FTZ R188, R196, UR8 ;  /* 0x00000008c4bc7c20 */ /* 0x000fe20008410000 */
[----:B------:R-:W-:Y:S01]  /*4190*/  PRMT R153, R154, 0x7632, R153 ;  /* 0x000076329a997816 */ /* 0x000fe20000000099 */
[----:B------:R-:W-:Y:S01]  /*41a0*/  FMUL.FTZ R194, R202, UR8 ;  /* 0x00000008cac27c20 */ /* 0x000fe20008410000 */
[----:B------:R-:W-:Y:S01]  /*41b0*/  F2FP.BF16.F32.PACK_AB R152, R189, R152 ;  /* 0x00000098bd98723e */ /* 0x000fe200000010ff */
        /* <DEDUP_REMOVED lines=29> */
.L_x_8169:
        /* <DEDUP_REMOVED lines=18> */
[----:B------:R-:W-:Y:S01]  /*44b0*/  PRMT R168, R153, 0x7632, R168 ;  /* 0x0000763299a87816 */ /* 0x000fe200000000a8 */
[----:B------:R-:W-:Y:S01]  /*44c0*/  FMUL.FTZ R144, R144, UR8 ;  /* 0x0000000890907c20 */ /* 0x000fe20008410000 */
[----:B------:R-:W-:Y:S01]  /*44d0*/  FMUL.FTZ R145, R145, UR8 ;  /* 0x0000000891917c20 */ /* 0x000fe20008410000 */
[----:B------:R-:W-:Y:S01]  /*44e0*/  FMUL.FTZ R146, R146, UR8 ;  /* 0x0000000892927c20 */ /* 0x000fe20008410000 */
[--C-:B------:R-:W-:Y:S01]  /*44f0*/  FFMA.FTZ R148, R170, UR4, R156.reuse ;  /* 0x00000004aa947c23 */ /* 0x100fe2000801009c */
[--C-:B------:R-:W-:Y:S01]  /*4500*/  FFMA.FTZ R149, R174, UR4, R156.reuse ;  /* 0x00000004ae957c23 */ /* 0x100fe2000801009c */
[----:B------:R-:W-:Y:S01]  /*4510*/  SHF.L.U32 R152, R152, 0x10, RZ ;  /* 0x0000001098987819 */ /* 0x000fe200000006ff */
[----:B------:R-:W-:Y:S01]  /*4520*/  FMUL.FTZ R165, R144, UR7 ;  /* 0x0000000790a57c20 */ /* 0x000fe20008410000 */
[----:B------:R-:W-:Y:S01]  /*4530*/  SHF.L.U32 R153, R153, 0x10, RZ ;  /* 0x0000001099997819 */ /* 0x000fe200000006ff */
[----:B------:R-:W-:Y:S01]  /*4540*/  FMUL.FTZ R164, R145, UR7 ;  /* 0x0000000791a47c20 */ /* 0x000fe20008410000 */
[----:B------:R-:W-:Y:S01]  /*4550*/  SHF.L.U32 R166, R166, 0x10, RZ ;  /* 0x00000010a6a67819 */ /* 0x000fe200000006ff */
[----:B------:R-:W-:Y:S01]  /*4560*/  FMUL.FTZ R170, R146, UR7 ;  /* 0x0000000792aa7c20 */ /* 0x000fe20008410000 */
[----:B------:R-:W-:Y:S01]  /*4570*/  FFMA.FTZ R147, R167, UR4, R156 ;  /* 0x00000004a7937c23 */ /* 0x000fe2000801009c */
[----:B------:R-:W-:Y:S01]  /*4580*/  FADD.FTZ R148, R172, -R148 ;  /* 0x80000094ac947221 */ /* 0x000fe20000010000 */
[----:B------:R-:W-:Y:S01]  /*4590*/  FADD.FTZ R149, R178, -R149 ;  /* 0x80000095b2957221 */ /* 0x000fe20000010000 */
[----:B------:R-:W-:Y:S01]  /*45a0*/  FMUL.FTZ R167, R165, R152 ;  /* 0x00000098a5a77220 */ /* 0x000fe20000410000 */
[----:B------:R-:W-:Y:S01]  /*45b0*/  FMUL.FTZ R166, R164, R166 ;  /* 0x000000a6a4a67220 */ /* 0x000fe20000410000 */
[----:B------:R-:W-:Y:S01]  /*45c0*/  FMUL.FTZ R169, R170, R153 ;  /* 0x00000099aaa97220 */ /* 0x000fe20000410000 */
[----:B------:R-:W-:Y:S01]  /*45d0*/  FMUL.FTZ R152, R88, R165 ;  /* 0x000000a558987220 */ /* 0x000fe20000410000 */
[----:B------:R-:W-:Y:S01]  /*45e0*/  FMUL.FTZ R164, R89, R164 ;  /* 0x000000a459a47220 */ /* 0x000fe20000410000 */
[----:B------:R-:W-:Y:S01]  /*45f0*/  FMUL.FTZ R153, R90, R170 ;  /* 0x000000aa5a997220 */ /* 0x000fe20000410000 */
[----:B------:R-:W-:Y:S01]  /*4600*/  PRMT R170, R154, 0x7632, R170 ;  /* 0x000076329aaa7816 */ /* 0x000fe200000000aa */
[----:B------:R-:W-:Y:S01]  /*4610*/  FMUL.FTZ R148, R148, UR8 ;  /* 0x0000000894947c20 */ /* 0x000fe20008410000 */
[----:B------:R-:W-:Y:S01]  /*4620*/  FMUL.FTZ R149, R149, UR8 ;  /* 0x0000000895957c20 */ /* 0x000fe20008410000 */
        /* <DEDUP_REMOVED lines=17> */
[----:B------:R-:W-:Y:S01]  /*4740*/  FMUL.FTZ R151, R151, UR8 ;  /* 0x0000000897977c20 */ /* 0x000fe20008410000 */
[----:B------:R-:W-:Y:S01]  /*4750*/  SHF.L.U32 R168, R168, 0x10, RZ ;  /* 0x00000010a8a87819 */ /* 0x000fe200000006ff */
[----:B------:R-:W-:Y:S01]  /*4760*/  FMUL.FTZ R165, R147, UR7 ;  /* 0x0000000793a57c20 */ /* 0x000fe20008410000 */
[----:B------:R-:W-:Y:S01]  /*4770*/  F2FP.BF16.F32.PACK_AB R154, R154, R164 ;  /* 0x000000a49a9a723e */ /* 0x000fe200000010ff */
[----:B------:R-:W-:Y:S01]  /*4780*/  FMUL.FTZ R164, R150, UR7 ;  /* 0x0000000796a47c20 */ /* 0x000fe20008410000 */
[----:B------:R-:W-:Y:S01]  /*4790*/  SHF.L.U32 R172, R155, 0x10, RZ ;  /* 0x000000109bac7819 */ /* 0x000fe200000006ff */
[----:B------:R-:W-:Y:S01]  /*47a0*/  FMUL.FTZ R155, R151, UR7 ;  /* 0x00000007979b7c20 */ /* 0x000fe20008410000 */
[----:B------:R-:W-:Y:S01]  /*47b0*/  SHF.L.U32 R173, R173, 0x10, RZ ;  /* 0x00000010adad7819 */ /* 0x000fe200000006ff */
        /* <DEDUP_REMOVED lines=9> */
.L_x_8170:
[--C-:B------:R-:W-:Y:S01]  /*4850*/  FFMA.FTZ R164, R164, UR4, R156.reuse ;  /* 0x00000004a4a47c23 */ /* 0x100fe2000801009c */
[--C-:B------:R-:W-:Y:S01]  /*4860*/  FFMA.FTZ R165, R165, UR4, R156.reuse ;  /* 0x00000004a5a57c23 */ /* 0x100fe2000801009c */
[--C-:B------:R-:W-:Y:S01]  /*4870*/  FFMA.FTZ R167, R167, UR4, R156.reuse ;  /* 0x00000004a7a77c23 */ /* 0x100fe2000801009c */
[----:B------:R-:W-:Y:S01]  /*4880*/  FFMA.FTZ R166, R166, UR4, R156 ;  /* 0x00000004a6a67c23 */ /* 0x000fe2000801009c */
[----:B------:R-:W-:Y:S01]  /*4890*/  FADD.FTZ R164, R168, -R164 ;  /* 0x800000a4a8a47221 */ /* 0x000fe20000010000 */
[--C-:B------:R-:W-:Y:S01]  /*48a0*/  FADD.FTZ R176, R176, -R165.reuse ;  /* 0x800000a5b0b07221 */ /* 0x100fe20000010000 */
        /* <DEDUP_REMOVED lines=8> */
[----:B------:R-:W-:Y:S01]  /*4930*/  FADD.FTZ R169, R169, -R166 ;  /* 0x800000a6a9a97221 */ /* 0x000fe20000010000 */
[--C-:B------:R-:W-:Y:S01]  /*4940*/  FFMA.FTZ R174, R174, UR4, R156.reuse ;  /* 0x00000004aeae7c23 */ /* 0x100fe2000801009c */
[----:B------:R-:W-:Y:S01]  /*4950*/  FMUL.FTZ R167, R164, R152 ;  /* 0x00000098a4a77220 */ /* 0x000fe20000410000 */
[----:B------:R-:W-:Y:S01]  /*4960*/  FFMA.FTZ R171, R171, UR4, R156 ;  /* 0x00000004abab7c23 */ /* 0x000fe2000801009c */
[----:B------:R-:W-:Y:S01]  /*4970*/  FMUL.FTZ R152, R88, R164 ;  /* 0x000000a458987220 */ /* 0x000fe20000410000 */
[----:B------:R-:W-:Y:S01]  /*4980*/  FMUL.FTZ R164, R89, R176 ;  /* 0x000000b059a47220 */ /* 0x000fe20000410000 */
[----:B------:R-:W-:Y:S01]  /*4990*/  FADD.FTZ R172, R172, -R170 ;  /* 0x800000aaacac7221 */ /* 0x000fe20000010000 */
[----:B------:R-:W-:Y:S01]  /*49a0*/  FFMA.FTZ R175, R175, UR4, R156 ;  /* 0x00000004afaf7c23 */ /* 0x000fe2000801009c */
[----:B------:R-:W-:Y:S01]  /*49b0*/  FADD.FTZ R178, R178, -R174 ;  /* 0x800000aeb2b27221 */ /* 0x000fe20000010000 */
[----:B------:R-:W-:Y:S01]  /*49c0*/  FADD.FTZ R173, R173, -R171 ;  /* 0x800000abadad7221 */ /* 0x000fe20000010000 */
[----:B------:R-:W-:Y:S01]  /*49d0*/  PRMT R168, R153, 0x7632, R168 ;  /* 0x0000763299a87816 */ /* 0x000fe200000000a8 */
[----:B------:R-:W-:Y:S01]  /*49e0*/  FMUL.FTZ R169, R169, UR8 ;  /* 0x00000008a9a97c20 */ /* 0x000fe20008410000 */
[----:B------:R-:W-:Y:S01]  /*49f0*/  SHF.L.U32 R165, R165, 0x10, RZ ;  /* 0x00000010a5a57819 */ /* 0x000fe200000006ff */
[----:B------:R-:W-:Y:S01]  /*4a00*/  FMUL.FTZ R171, R177, UR8 ;  /* 0x00000008b1ab7c20 */ /* 0x000fe20008410000 */
[----:B------:R-:W-:Y:S01]  /*4a10*/  F2FP.BF16.F32.PACK_AB R152, R164, R152 ;  /* 0x00000098a498723e */ /* 0x000fe200000010ff */
[----:B------:R-:W-:Y:S01]  /*4a20*/  FMUL.FTZ R172, R172, UR8 ;  /* 0x00000008acac7c20 */ /* 0x000fe20008410000 */
[----:B------:R-:W-:Y:S01]  /*4a30*/  FADD.FTZ R179, R179, -R175 ;  /* 0x800000afb3b37221 */ /* 0x000fe20000010000 */
        /* <DEDUP_REMOVED lines=8> */
[----:B------:R-:W-:Y:S01]  /*4ac0*/  FMUL.FTZ R166, R176, R165 ;  /* 0x000000a5b0a67220 */ /* 0x000fe20000410000 */
[----:B------:R-:W-:Y:S01]  /*4ad0*/  PRMT R153, R155, 0x7632, R153 ;  /* 0x000076329b997816 */ /* 0x000fe20000000099 */
[----:B------:R-:W-:Y:S01]  /*4ae0*/  FMUL.FTZ R174, R172, UR7 ;  /* 0x00000007acae7c20 */ /* 0x000fe20008410000 */
[----:B------:R-:W-:Y:S01]  /*4af0*/  SHF.L.U32 R170, R170, 0x10, RZ ;  /* 0x00000010aaaa7819 */ /* 0x000fe200000006ff */
[----:B------:R-:W-:Y:S01]  /*4b00*/  FMUL.FTZ R165, R179, UR8 ;  /* 0x00000008b3a57c20 */ /* 0x000fe20008410000 */
[----:B------:R-:W-:Y:S01]  /*4b10*/  SHF.L.U32 R155, R155, 0x10, RZ ;  /* 0x000000109b9b7819 */ /* 0x000fe200000006ff */
[----:B------:R-:W-:Y:S01]  /*4b20*/  FMUL.FTZ R172, R178, UR7 ;  /* 0x00000007b2ac7c20 */ /* 0x000fe20008410000 */
[----:B------:R-:W-:Y:S01]  /*4b30*/  FMUL.FTZ R169, R175, R164 ;  /* 0x000000a4afa97220 */ /* 0x000fe20000410000 */
[----:B------:R-:W-:Y:S01]  /*4b40*/  FMUL.FTZ R173, R173, UR7 ;  /* 0x00000007adad7c20 */ /* 0x000fe20008410000 */
[----:B------:R-:W-:Y:S01]  /*4b50*/  FMUL.FTZ R168, R171, R168 ;  /* 0x000000a8aba87220 */ /* 0x000fe20000410000 */
[----:B------:R-:W-:Y:S01]  /*4b60*/  FMUL.FTZ R164, R91, R171 ;  /* 0x000000ab5ba47220 */ /* 0x000fe20000410000 */
        /* <DEDUP_REMOVED lines=11> */
[----:B------:R-:W-:-:S03]  /*4c20*/  F2FP.BF16.F32.PACK_AB R154, R174, R154 ;  /* 0x0000009aae9a723e */ /* 0x000fc600000010ff */
[----:B------:R-:W-:Y:S02]  /*4c30*/  F2FP.BF16.F32.PACK_AB R153, R164, R175 ;  /* 0x000000afa499723e */ /* 0x000fe400000010ff */
[----:B------:R-:W-:-:S07]  /*4c40*/  F2FP.BF16.F32.PACK_AB R155, R165, R155 ;  /* 0x0000009ba59b723e */ /* 0x000fce00000010ff */
.L_x_8171:
        /* <DEDUP_REMOVED lines=21> */
[----:B------:R-:W-:Y:S01]  /*4da0*/  FADD.FTZ R18, R18, -R13 ;  /* 0x8000000d12127221 */ /* 0x000fe20000010000 */
[----:B------:R-:W-:Y:S01]  /*4db0*/  FFMA.FTZ R150, R11, UR4, R156 ;  /* 0x000000040b967c23 */ /* 0x000fe2000801009c */
[----:B-----5:R-:W-:Y:S01]  /*4dc0*/  PRMT R11, R152, 0x7632, R11 ;  /* 0x00007632980b7816 */ /* 0x020fe2000000000b */
[----:B------:R-:W-:Y:S01]  /*4dd0*/  FMUL.FTZ R144, R7, UR8 ;  /* 0x0000000807907c20 */ /* 0x000fe20008410000 */
[----:B------:R-:W-:Y:S01]  /*4de0*/  PRMT R13, R153, 0x7632, R13 ;  /* 0x00007632990d7816 */ /* 0x000fe2000000000d */
[----:B------:R-:W-:Y:S01]  /*4df0*/  FMUL.FTZ R145, R15, UR8 ;  /* 0x000000080f917c20 */ /* 0x000fe20008410000 */
[----:B------:R-:W-:Y:S01]  /*4e00*/  FMUL.FTZ R146, R8, UR8 ;  /* 0x0000000808927c20 */ /* 0x000fe20008410000 */
[----:B------:R-:W-:Y:S01]  /*4e10*/  FMUL.FTZ R147, R17, UR8 ;  /* 0x0000000811937c20 */ /* 0x000fe20008410000 */
        /* <DEDUP_REMOVED lines=14> */
[----:B------:R-:W-:Y:S01]  /*4f00*/  FFMA.FTZ R14, R14, UR4, R156 ;  /* 0x000000040e0e7c23 */ /* 0x000fe2000801009c */
[----:B------:R-:W-:Y:S01]  /*4f10*/  FMUL.FTZ R4, R96, R4 ;  /* 0x0000000460047220 */ /* 0x000fe20000410000 */
[----:B------:R-:W-:Y:S01]  /*4f20*/  FMUL.FTZ R3, R97, R3 ;  /* 0x0000000361037220 */ /* 0x000fe20000410000 */
[----:B------:R-:W-:Y:S01]  /*4f30*/  FMUL.FTZ R6, R98, R6 ;  /* 0x0000000662067220 */ /* 0x000fe20000410000 */
[----:B------:R-:W-:Y:S01]  /*4f40*/  FMUL.FTZ R5, R99, R5 ;  /* 0x0000000563057220 */ /* 0x000fe20000410000 */
[----:B------:R-:W-:Y:S01]  /*4f50*/  PRMT R15, R154, 0x7632, R15 ;  /* 0x000076329a0f7816 */ /* 0x000fe2000000000f */
[----:B------:R-:W-:Y:S01]  /*4f60*/  FMUL.FTZ R148, R148, UR8 ;  /* 0x0000000894947c20 */ /* 0x000fe20008410000 */
[----:B------:R-:W-:Y:S01]  /*4f70*/  FMUL.FTZ R149, R18, UR8 ;  /* 0x0000000812957c20 */ /* 0x000fe20008410000 */
[----:B------:R-:W-:Y:S01]  /*4f80*/  FADD.FTZ R19, R19, -R14 ;  /* 0x8000000e13137221 */ /* 0x000fe20000010000 */
[----:B------:R-:W-:Y:S01]  /*4f90*/  F2FP.BF16.F32.PACK_AB R4, R3, R4 ;  /* 0x000000040304723e */ /* 0x000fe200000010ff */
[----:B------:R-:W-:Y:S01]  /*4fa0*/  FMUL.FTZ R150, R150, UR8 ;  /* 0x0000000896967c20 */ /* 0x000fe20008410000 */
[----:B------:R-:W-:Y:S01]  /*4fb0*/  F2FP.BF16.F32.PACK_AB R5, R5, R6 ;  /* 0x000000060505723e */ /* 0x000fe200000010ff */
[----:B------:R-:W-:Y:S01]  /*4fc0*/  FMUL.FTZ R6, R148, UR7 ;  /* 0x0000000794067c20 */ /* 0x000fe20008410000 */
[----:B------:R-:W-:Y:S01]  /*4fd0*/  SHF.L.U32 R14, R154, 0x10, RZ ;  /* 0x000000109a0e7819 */ /* 0x000fe200000006ff */
[----:B------:R-:W-:Y:S01]  /*4fe0*/  FMUL.FTZ R3, R149, UR7 ;  /* 0x0000000795037c20 */ /* 0x000fe20008410000 */
[----:B------:R-:W-:Y:S01]  /*4ff0*/  SHF.L.U32 R15, R15, 0x10, RZ ;  /* 0x000000100f0f7819 */ /* 0x000fe200000006ff */
[----:B------:R-:W-:Y:S01]  /*5000*/  FMUL.FTZ R151, R19, UR8 ;  /* 0x0000000813977c20 */ /* 0x000fe20008410000 */
[----:B------:R-:W-:Y:S01]  /*5010*/  PRMT R18, R155, 0x7632, R18 ;  /* 0x000076329b127816 */ /* 0x000fe20000000012 */
[----:B------:R-:W-:Y:S01]  /*5020*/  FMUL.FTZ R14, R6, R14 ;  /* 0x0000000e060e7220 */ /* 0x000fe20000410000 */
[----:B------:R-:W-:Y:S01]  /*5030*/  FMUL.FTZ R6, R100, R6 ;  /* 0x0000000664067220 */ /* 0x000fe20000410000 */
[----:B------:R-:W-:Y:S01]  /*5040*/  FMUL.FTZ R15, R3, R15 ;  /* 0x0000000f030f7220 */ /* 0x000fe20000410000 */
[----:B------:R-:W-:Y:S01]  /*5050*/  FMUL.FTZ R3, R101, R3 ;  /* 0x0000000365037220 */ /* 0x000fe20000410000 */
[----:B------:R-:W-:Y:S01]  /*5060*/  SHF.L.U32 R17, R155, 0x10, RZ ;  /* 0x000000109b117819 */ /* 0x000fe200000006ff */
[----:B------:R-:W-:Y:S01]  /*5070*/  FMUL.FTZ R7, R150, UR7 ;  /* 0x0000000796077c20 */ /* 0x000fe20008410000 */
[----:B------:R-:W-:-:S02]  /*5080*/  SHF.L.U32 R18, R18, 0x10, RZ ;  /* 0x0000001012127819 */ /* 0x000fc400000006ff */
[----:B------:R-:W-:Y:S01]  /*5090*/  F2FP.BF16.F32.PACK_AB R6, R3, R6 ;  /* 0x000000060306723e */ /* 0x000fe200000010ff */
[----:B------:R-:W-:Y:S01]  /*50a0*/  FMUL.FTZ R3, R151, UR7 ;  /* 0x0000000797037c20 */ /* 0x000fe20008410000 */
[----:B------:R-:W-:Y:S01]  /*50b0*/  FMUL.FTZ R17, R7, R17 ;  /* 0x0000001107117220 */ /* 0x000fe20000410000 */
[----:B------:R-:W-:Y:S02]  /*50c0*/  FMUL.FTZ R7, R102, R7 ;  /* 0x0000000766077220 */ /* 0x000fe40000410000 */
[----:B------:R-:W-:Y:S01]  /*50d0*/  FMUL.FTZ R18, R3, R18 ;  /* 0x0000001203127220 */ /* 0x000fe20000410000 */
[----:B------:R-:W-:-:S05]  /*50e0*/  FMUL.FTZ R3, R103, R3 ;  /* 0x0000000367037220 */ /* 0x000fca0000410000 */
[----:B------:R-:W-:Y:S01]  /*50f0*/  F2FP.BF16.F32.PACK_AB R7, R3, R7 ;  /* 0x000000070307723e */ /* 0x000fe200000010ff */
[----:B------:R-:W-:Y:S06]  /*5100*/  BRA `(.L_x_8173) ;  /* 0x0000000400007947 */ /* 0x000fec0003800000 */
.L_x_8172:
        /* <DEDUP_REMOVED lines=9> */
[----:B------:R-:W-:Y:S01]  /*51a0*/  FMUL.FTZ R15, R15, UR8 ;  /* 0x000000080f0f7c20 */ /* 0x000fe20008410000 */
[----:B-----5:R-:W-:Y:S01]  /*51b0*/  PRMT R4, R152, 0x7632, R4 ;  /* 0x0000763298047816 */ /* 0x020fe20000000004 */
[----:B------:R-:W-:Y:S01]  /*51c0*/  FADD.FTZ R5, R10, -R5 ;  /* 0x800000050a057221 */ /* 0x000fe20000010000 */
[----:B------:R-:W-:Y:S01]  /*51d0*/  SHF.L.U32 R10, R152, 0x10, RZ ;  /* 0x00000010980a7819 */ /* 0x000fe200000006ff */
[----:B------:R-:W-:Y:S01]  /*51e0*/  FMUL.FTZ R3, R3, UR7 ;  /* 0x0000000703037c20 */ /* 0x000fe20008410000 */
[----:B------:R-:W-:Y:S01]  /*51f0*/  FMUL.FTZ R15, R15, UR7 ;  /* 0x000000070f0f7c20 */ /* 0x000fe20008410000 */
[----:B------:R-:W-:Y:S01]  /*5200*/  FFMA.FTZ R13, R13, UR4, R156 ;  /* 0x000000040d0d7c23 */ /* 0x000fe2000801009c */
[----:B------:R-:W-:Y:S01]  /*5210*/  FADD.FTZ R17, R17, -R6 ;  /* 0x8000000611117221 */ /* 0x000fe20000010000 */
[--C-:B------:R-:W-:Y:S01]  /*5220*/  FFMA.FTZ R11, R11, UR4, R156.reuse ;  /* 0x000000040b0b7c23 */ /* 0x100fe2000801009c */
[----:B------:R-:W-:Y:S01]  /*5230*/  FFMA.FTZ R14, R14, UR4, R156 ;  /* 0x000000040e0e7c23 */ /* 0x000fe2000801009c */
[----:B------:R-:W-:Y:S01]  /*5240*/  SHF.L.U32 R4, R4, 0x10, RZ ;  /* 0x0000001004047819 */ /* 0x000fe200000006ff */
[----:B------:R-:W-:Y:S01]  /*5250*/  FMUL.FTZ R10, R3, R10 ;  /* 0x0000000a030a7220 */ /* 0x000fe20000410000 */
[----:B------:R-:W-:Y:S01]  /*5260*/  FMUL.FTZ R3, R96, R3 ;  /* 0x0000000360037220 */ /* 0x000fe20000410000 */
[----:B------:R-:W-:Y:S01]  /*5270*/  FMUL.FTZ R6, R97, R15 ;  /* 0x0000000f61067220 */ /* 0x000fe20000410000 */
[----:B------:R-:W-:Y:S01]  /*5280*/  FADD.FTZ R18, R18, -R13 ;  /* 0x8000000d12127221 */ /* 0x000fe20000010000 */
[----:B------:R-:W-:Y:S01]  /*5290*/  FADD.FTZ R12, R12, -R11 ;  /* 0x8000000b0c0c7221 */ /* 0x000fe20000010000 */
[----:B------:R-:W-:Y:S01]  /*52a0*/  FADD.FTZ R19, R19, -R14 ;  /* 0x8000000e13137221 */ /* 0x000fe20000010000 */
[----:B------:R-:W-:Y:S01]  /*52b0*/  FMUL.FTZ R11, R15, R4 ;  /* 0x000000040f0b7220 */ /* 0x000fe20000410000 */
[----:B------:R-:W-:Y:S01]  /*52c0*/  F2FP.BF16.F32.PACK_AB R4, R6, R3 ;  /* 0x000000030604723e */ /* 0x000fe200000010ff */
[----:B------:R-:W-:Y:S01]  /*52d0*/  FMUL.FTZ R8, R8, UR8 ;  /* 0x0000000808087c20 */ /* 0x000fe20008410000 */
[----:B------:R-:W-:Y:S01]  /*52e0*/  PRMT R15, R154, 0x7632, R15 ;  /* 0x000076329a0f7816 */ /* 0x000fe2000000000f */
        /* <DEDUP_REMOVED lines=34> */
.L_x_8173:
[----:B------:R-:W0:Y:S01]  /*5510*/  @P0 LDC.64 R8, c[0x0][0x478] ;  /* 0x00011e00ff080b82 */ /* 0x000e220000000a00 */
[----:B------:R-:W-:Y:S02]  /*5520*/  HFMA2 R3, -RZ, RZ, 0, 9.5367431640625e-07 ;  /* 0x00000010ff037431 */ /* 0x000fe400000001ff */
        /* <DEDUP_REMOVED lines=18> */
[C---:B-----5:R-:W-:Y:S01]  /*5650*/  PRMT R8, R4.reuse, 0x7632, R8 ;  /* 0x0000763204087816 */ /* 0x060fe20000000008 */
[----:B------:R-:W-:Y:S01]  /*5660*/  FMUL.FTZ R145, R21, UR8 ;  /* 0x0000000815917c20 */ /* 0x000fe20008410000 */
[----:B------:R-:W-:Y:S01]  /*5670*/  SHF.L.U32 R4, R4, 0x10, RZ ;  /* 0x0000001004047819 */ /* 0x000fe200000006ff */
[----:B------:R-:W-:Y:S01]  /*5680*/  FMUL.FTZ R3, R144, UR7 ;  /* 0x0000000790037c20 */ /* 0x000fe20008410000 */
[----:B------:R-:W-:Y:S01]  /*5690*/  PRMT R16, R5, 0x7632, R16 ;  /* 0x0000763205107816 */ /* 0x000fe20000000010 */
[----:B------:R-:W-:Y:S01]  /*56a0*/  FMUL.FTZ R146, R22, UR8 ;  /* 0x0000000816927c20 */ /* 0x000fe20008410000 */
[----:B------:R-:W-:Y:S01]  /*56b0*/  FMUL.FTZ R147, R23, UR8 ;  /* 0x0000000817937c20 */ /* 0x000fe20008410000 */
[----:B------:R-:W-:Y:S01]  /*56c0*/  FMUL.FTZ R9, R3, R4 ;  /* 0x0000000403097220 */ /* 0x000fe20000410000 */
[--C-:B------:R-:W-:Y:S01]  /*56d0*/  FFMA.FTZ R31, R31, UR4, R156.reuse ;  /* 0x000000041f1f7c23 */ /* 0x100fe2000801009c */
[----:B------:R-:W-:Y:S01]  /*56e0*/  FFMA.FTZ R160, R160, UR4, R156 ;  /* 0x00000004a0a07c23 */ /* 0x000fe2000801009c */
[----:B------:R-:W-:Y:S01]  /*56f0*/  SHF.L.U32 R5, R5, 0x10, RZ ;  /* 0x0000001005057819 */ /* 0x000fe200000006ff */
[----:B------:R-:W-:Y:S01]  /*5700*/  FMUL.FTZ R4, R104, R3 ;  /* 0x0000000368047220 */ /* 0x000fe20000410000 */
[----:B------:R-:W-:Y:S01]  /*5710*/  SHF.L.U32 R8, R8, 0x10, RZ ;  /* 0x0000001008087819 */ /* 0x000fe200000006ff */
[----:B------:R-:W-:Y:S01]  /*5720*/  FMUL.FTZ R2, R145, UR7 ;  /* 0x0000000791027c20 */ /* 0x000fe20008410000 */
[----:B------:R-:W-:Y:S01]  /*5730*/  SHF.L.U32 R16, R16, 0x10, RZ ;  /* 0x0000001010107819 */ /* 0x000fe200000006ff */
[----:B------:R-:W-:Y:S01]  /*5740*/  FMUL.FTZ R20, R146, UR7 ;  /* 0x0000000792147c20 */ /* 0x000fe20008410000 */
[----:B------:R-:W-:Y:S01]  /*5750*/  FMUL.FTZ R3, R147, UR7 ;  /* 0x0000000793037c20 */ /* 0x000fe20008410000 */
        /* <DEDUP_REMOVED lines=15> */
[----:B------:R-:W-:Y:S01]  /*5850*/  F2FP.BF16.F32.PACK_AB R5, R3, R5 ;  /* 0x000000050305723e */ /* 0x000fe200000010ff */
[----:B------:R-:W-:Y:S01]  /*5860*/  FMUL.FTZ R3, R148, UR7 ;  /* 0x0000000794037c20 */ /* 0x000fe20008410000 */
[----:B------:R-:W-:Y:S01]  /*5870*/  SHF.L.U32 R6, R6, 0x10, RZ ;  /* 0x0000001006067819 */ /* 0x000fe200000006ff */
[----:B------:R-:W-:Y:S01]  /*5880*/  FADD.FTZ R26, R26, -R161 ;  /* 0x800000a11a1a7221 */ /* 0x000fe20000010000 */
[----:B------:R-:W-:Y:S01]  /*5890*/  SHF.L.U32 R20, R20, 0x10, RZ ;  /* 0x0000001014147819 */ /* 0x000fe200000006ff */
[----:B------:R-:W-:Y:S01]  /*58a0*/  FADD.FTZ R28, R28, -R156 ;  /* 0x8000009c1c1c7221 */ /* 0x000fe20000010000 */
[----:B------:R-:W-:Y:S01]  /*58b0*/  PRMT R23, R7, 0x7632, R23 ;  /* 0x0000763207177816 */ /* 0x000fe20000000017 */
[----:B------:R-:W-:Y:S01]  /*58c0*/  FMUL.FTZ R21, R3, R6 ;  /* 0x0000000603157220 */ /* 0x000fe20000410000 */
[----:B------:R-:W-:Y:S01]  /*58d0*/  FMUL.FTZ R6, R108, R3 ;  /* 0x000000036c067220 */ /* 0x000fe20000410000 */
[----:B------:R-:W-:Y:S01]  /*58e0*/  FMUL.FTZ R20, R2, R20 ;  /* 0x0000001402147220 */ /* 0x000fe20000410000 */
[----:B------:R-:W-:Y:S01]  /*58f0*/  FMUL.FTZ R2, R109, R2 ;  /* 0x000000026d027220 */ /* 0x000fe20000410000 */
[----:B------:R-:W-:Y:S01]  /*5900*/  FMUL.FTZ R150, R26, UR8 ;  /* 0x000000081a967c20 */ /* 0x000fe20008410000 */
[----:B------:R-:W-:Y:S01]  /*5910*/  FMUL.FTZ R151, R28, UR8 ;  /* 0x000000081c977c20 */ /* 0x000fe20008410000 */
[----:B------:R-:W-:-:S02]  /*5920*/  SHF.L.U32 R7, R7, 0x10, RZ ;  /* 0x0000001007077819 */ /* 0x000fc400000006ff */
[----:B------:R-:W-:Y:S01]  /*5930*/  F2FP.BF16.F32.PACK_AB R6, R2, R6 ;  /* 0x000000060206723e */ /* 0x000fe200000010ff */
[----:B------:R-:W-:Y:S01]  /*5940*/  FMUL.FTZ R3, R150, UR7 ;  /* 0x0000000796037c20 */ /* 0x000fe20008410000 */
[----:B------:R-:W-:Y:S01]  /*5950*/  SHF.L.U32 R23, R23, 0x10, RZ ;  /* 0x0000001017177819 */ /* 0x000fe200000006ff */
[----:B------:R-:W-:Y:S02]  /*5960*/  FMUL.FTZ R2, R151, UR7 ;  /* 0x0000000797027c20 */ /* 0x000fe40008410000 */
[----:B------:R-:W-:Y:S01]  /*5970*/  FMUL.FTZ R22, R3, R7 ;  /* 0x0000000703167220 */ /* 0x000fe20000410000 */
[----:B------:R-:W-:Y:S01]  /*5980*/  FMUL.FTZ R7, R110, R3 ;  /* 0x000000036e077220 */ /* 0x000fe20000410000 */
[----:B------:R-:W-:Y:S01]  /*5990*/  FMUL.FTZ R23, R2, R23 ;  /* 0x0000001702177220 */ /* 0x000fe20000410000 */
[----:B------:R-:W-:-:S05]  /*59a0*/  FMUL.FTZ R2, R111, R2 ;  /* 0x000000026f027220 */ /* 0x000fca0000410000 */
[----:B------:R-:W-:Y:S01]  /*59b0*/  F2FP.BF16.F32.PACK_AB R7, R2, R7 ;  /* 0x000000070207723e */ /* 0x000fe200000010ff */
[----:B------:R-:W-:Y:S06]  /*59c0*/  BRA `(.L_x_8175) ;  /* 0x0000000400007947 */ /* 0x000fec0003800000 */
.L_x_8174:
[--C-:B------:R-:W-:Y:S01]  /*59d0*/  FFMA.FTZ R16, R16, UR4, R156.reuse ;  /* 0x0000000410107c23 */ /* 0x100fe2000801009c */
[--C-:B------:R-:W-:Y:S01]  /*59e0*/  FFMA.FTZ R27, R27, UR4, R156.reuse ;  /* 0x000000041b1b7c23 */ /* 0x100fe2000801009c */
[----:B------:R-:W-:Y:S01]  /*59f0*/  FFMA.FTZ R29, R29, UR4, R156 ;  /* 0x000000041d1d7c23 */ /* 0x000fe2000801009c */
[----:B-----5:R-:W-:Y:S01]  /*5a00*/  PRMT R2, R4, 0x7632, R2 ;  /* 0x0000763204027816 */ /* 0x020fe20000000002 */
[----:B------:R-:W-:Y:S01]  /*5a10*/  FADD.FTZ R16, R20, -R16 ;  /* 0x8000001014107221 */ /* 0x000fe20000010000 */
[----:B------:R-:W-:Y:S01]  /*5a20*/  FADD.FTZ R21, R21, -R27 ;  /* 0x8000001b15157221 */ /* 0x000fe20000010000 */
[--C-:B------:R-:W-:Y:S01]  /*5a30*/  FFMA.FTZ R30, R30, UR4, R156.reuse ;  /* 0x000000041e1e7c23 */ /* 0x100fe2000801009c */
[----:B------:R-:W-:Y:S01]  /*5a40*/  SHF.L.U32 R4, R4, 0x10, RZ ;  /* 0x0000001004047819 */ /* 0x000fe200000006ff */
[----:B------:R-:W-:Y:S01]  /*5a50*/  FMUL.FTZ R16, R16, UR8 ;  /* 0x0000000810107c20 */ /* 0x000fe20008410000 */
[----:B------:R-:W-:Y:S01]  /*5a60*/  FMUL.FTZ R21, R21, UR8 ;  /* 0x0000000815157c20 */ /* 0x000fe20008410000 */
[--C-:B------:R-:W-:Y:S01]  /*5a70*/  FFMA.FTZ R31, R31, UR4, R156.reuse ;  /* 0x000000041f1f7c23 */ /* 0x100fe2000801009c */
[----:B------:R-:W-:Y:S01]  /*5a80*/  FADD.FTZ R22, R22, -R29 ;  /* 0x8000001d16167221 */ /* 0x000fe20000010000 */
[----:B------:R-:W-:Y:S01]  /*5a90*/  FMUL.FTZ R16, R16, UR7 ;  /* 0x0000000710107c20 */ /* 0x000fe20008410000 */
[----:B------:R-:W-:Y:S01]  /*5aa0*/  FMUL.FTZ R21, R21, UR7 ;  /* 0x0000000715157c20 */ /* 0x000fe20008410000 */
[----:B------:R-:W-:Y:S01]  /*5ab0*/  SHF.L.U32 R2, R2, 0x10, RZ ;  /* 0x0000001002027819 */ /* 0x000fe200000006ff */
[--C-:B------:R-:W-:Y:S01]  /*5ac0*/  FFMA.FTZ R160, R160, UR4, R156.reuse ;  /* 0x00000004a0a07c23 */ /* 0x100fe2000801009c */
[--C-:B------:R-:W-:Y:S01]  /*5ad0*/  FFMA.FTZ R161, R161, UR4, R156.reuse ;  /* 0x00000004a1a17c23 */ /* 0x100fe2000801009c */
[----:B------:R-:W-:Y:S01]  /*5ae0*/  FFMA.FTZ R156, R162, UR4, R156 ;  /* 0x00000004a29c7c23 */ /* 0x000fe2000801009c */
[----:B------:R-:W-:Y:S01]  /*5af0*/  FADD.FTZ R30, R23, -R30 ;  /* 0x8000001e171e7221 */ /* 0x000fe20000010000 */
[----:B------:R-:W-:Y:S01]  /*5b00*/  FADD.FTZ R31, R24, -R31 ;  /* 0x8000001f181f7221 */ /* 0x000fe20000010000 */
[----:B------:R-:W-:Y:S01]  /*5b10*/  FMUL.FTZ R9, R16, R4 ;  /* 0x0000000410097220 */ /* 0x000fe20000410000 */
[----:B------:R-:W-:Y:S01]  /*5b20*/  FMUL.FTZ R4, R104, R16 ;  /* 0x0000001068047220 */ /* 0x000fe20000410000 */
[----:B------:R-:W-:Y:S01]  /*5b30*/  FMUL.FTZ R3, R105, R21 ;  /* 0x0000001569037220 */ /* 0x000fe20000410000 */
[----:B------:R-:W-:Y:S01]  /*5b40*/  FMUL.FTZ R22, R22, UR8 ;  /* 0x0000000816167c20 */ /* 0x000fe20008410000 */
[----:B------:R-:W-:Y:S01]  /*5b50*/  FADD.FTZ R160, R25, -R160 ;  /* 0x800000a019a07221 */ /* 0x000fe20000010000 */
[----:B------:R-:W-:Y:S01]  /*5b60*/  FMUL.FTZ R8, R21, R2 ;  /* 0x0000000215087220 */ /* 0x000fe20000410000 */
[C---:B------:R-:W-:Y:S01]  /*5b70*/  PRMT R16, R5.reuse, 0x7632, R16 ;  /* 0x0000763205107816 */ /* 0x040fe20000000010 */
[----:B------:R-:W-:Y:S01]  /*5b80*/  FADD.FTZ R161, R26, -R161 ;  /* 0x800000a11aa17221 */ /* 0x000fe20000010000 */
[----:B------:R-:W-:Y:S01]  /*5b90*/  FADD.FTZ R156, R28, -R156 ;  /* 0x8000009c1c9c7221 */ /* 0x000fe20000010000 */
        /* <DEDUP_REMOVED lines=16> */
[----:B------:R-:W-:Y:S01]  /*5ca0*/  SHF.L.U32 R7, R7, 0x10, RZ ;  /* 0x0000001007077819 */ /* 0x000fe200000006ff */
[----:B------:R-:W-:Y:S01]  /*5cb0*/  FMUL.FTZ R22, R160, UR7 ;  /* 0x00000007a0167c20 */ /* 0x000fe20008410000 */
[----:B------:R-:W-:Y:S01]  /*5cc0*/  SHF.L.U32 R23, R23, 0x10, RZ ;  /* 0x0000001017177819 */ /* 0x000fe200000006ff */
[----:B------:R-:W-:Y:S01]  /*5cd0*/  FMUL.FTZ R5, R106, R25 ;  /* 0x000000196a057220 */ /* 0x000fe20000410000 */
        /* <DEDUP_REMOVED lines=15> */
.L_x_8175:
        /* <DEDUP_REMOVED lines=8> */
.L_x_8165:
[----:B------:R-:W-:-:S05]  /*5e50*/  MOV R152, 0x10 ;  /* 0x0000001000987802 */ /* 0x000fca0000000f00 */
[----:B-1----:R-:W-:-:S06]  /*5e60*/  IMAD.WIDE.U32 R152, R212, R152, UR24 ;  /* 0x00000018d4987e25 */ /* 0x002fcc000f8e0098 */
[----:B------:R-:W5:Y:S01]  /*5e70*/  LDG.E.128 R152, desc[UR16][R152.64] ;  /* 0x0000001098987981 */ /* 0x000f62000c1e1d00 */
[----:B------:R-:W-:-:S04]  /*5e80*/  UISETP.NE.U32.AND UP1, UPT, UR22, URZ, UPT ;  /* 0x000000ff1600728c */ /* 0x000fc8000bf25070 */
[----:B------:R-:W-:-:S09]  /*5e90*/  UISETP.NE.AND.EX UP1, UPT, UR23, URZ, UPT, UP1 ;  /* 0x000000ff1700728c */ /* 0x000fd2000bf25310 */
[----:B------:R-:W-:Y:S05]  /*5ea0*/  BRA.U UP1, `(.L_x_8177) ;  /* 0x0000000501047547 */ /* 0x000fea000b800000 */
[--C-:B------:R-:W-:Y:S01]  /*5eb0*/  FFMA.FTZ R180, R180, UR4, R156.reuse ;  /* 0x00000004b4b47c23 */ /* 0x100fe2000801009c */
[--C-:B------:R-:W-:Y:S01]  /*5ec0*/  FFMA.FTZ R229, R229, UR4, R156.reuse ;  /* 0x00000004e5e57c23 */ /* 0x100fe2000801009c */
[----:B-----5:R-:W-:Y:S01]  /*5ed0*/  PRMT R157, R152, 0x7632, R157 ;  /* 0x00007632989d7816 */ /* 0x020fe2000000009d */
[----:B------:R-:W-:Y:S01]  /*5ee0*/  FFMA.FTZ R227, R227, UR4, R156 ;  /* 0x00000004e3e37c23 */ /* 0x000fe2000801009c */
[----:B------:R-:W-:Y:S01]  /*5ef0*/  FADD.FTZ R180, R226, -R180 ;  /* 0x800000b4e2b47221 */ /* 0x000fe20000010000 */
[----:B------:R-:W-:Y:S01]  /*5f00*/  FADD.FTZ R185, R185, -R229 ;  /* 0x800000e5b9b97221 */ /* 0x000fe20000010000 */
[----:B------:R-:W-:Y:S01]  /*5f10*/  SHF.L.U32 R152, R152, 0x10, RZ ;  /* 0x0000001098987819 */ /* 0x000fe200000006ff */
[----:B------:R-:W-:Y:S01]  /*5f20*/  FFMA.FTZ R224, R224, UR4, R156 ;  /* 0x00000004e0e07c23 */ /* 0x000fe2000801009c */
[----:B------:R-:W-:Y:S01]  /*5f30*/  FFMA.FTZ R180, R180, UR8, R68 ;  /* 0x00000008b4b47c23 */ /* 0x000fe20008010044 */
[----:B------:R-:W-:Y:S01]  /*5f40*/  FFMA.FTZ R185, R185, UR8, R69 ;  /* 0x00000008b9b97c23 */ /* 0x000fe20008010045 */
        /* <DEDUP_REMOVED lines=18> */
[----:B------:R-:W-:Y:S01]  /*6070*/  FFMA.FTZ R184, R184, UR8, R71 ;  /* 0x00000008b8b87c23 */ /* 0x000fe20008010047 */
[----:B------:R-:W-:Y:S01]  /*6080*/  SHF.L.U32 R159, R153, 0x10, RZ ;  /* 0x00000010999f7819 */ /* 0x000fe200000006ff */
[----:B------:R-:W-:Y:S01]  /*6090*/  FFMA.FTZ R222, R222, UR8, R64 ;  /* 0x00000008dede7c23 */ /* 0x000fe20008010040 */
[----:B------:R-:W-:Y:S01]  /*60a0*/  FMUL.FTZ R158, R185, R158 ;  /* 0x0000009eb99e7220 */ /* 0x000fe20000410000 */
[----:B------:R-:W-:Y:S01]  /*60b0*/  PRMT R153, R154, 0x7632, R153 ;  /* 0x000076329a997816 */ /* 0x000fe20000000099 */
[----:B------:R-:W-:Y:S01]  /*60c0*/  FFMA.FTZ R188, R182, UR8, R65 ;  /* 0x00000008b6bc7c23 */ /* 0x000fe20008010041 */
[----:B------:R-:W-:Y:S01]  /*60d0*/  PRMT R185, R155, 0x7632, R185 ;  /* 0x000076329bb97816 */ /* 0x000fe200000000b9 */
[----:B------:R-:W-:Y:S01]  /*60e0*/  FFMA.FTZ R223, R181, UR8, R67 ;  /* 0x00000008b5df7c23 */ /* 0x000fe20008010043 */
[----:B------:R-:W-:Y:S01]  /*60f0*/  SHF.L.U32 R180, R180, 0x10, RZ ;  /* 0x00000010b4b47819 */ /* 0x000fe200000006ff */
[----:B------:R-:W-:Y:S01]  /*6100*/  FFMA.FTZ R225, R225, UR8, R70 ;  /* 0x00000008e1e17c23 */ /* 0x000fe20008010046 */
[----:B------:R-:W-:Y:S01]  /*6110*/  SHF.L.U32 R154, R154, 0x10, RZ ;  /* 0x000000109a9a7819 */ /* 0x000fe200000006ff */
[----:B------:R-:W-:Y:S01]  /*6120*/  FFMA.FTZ R189, R221, UR8, R66 ;  /* 0x00000008ddbd7c23 */ /* 0x000fe20008010042 */
        /* <DEDUP_REMOVED lines=25> */
.L_x_8177:
        /* <DEDUP_REMOVED lines=10> */
[----:B------:R-:W-:Y:S01]  /*6360*/  FFMA.FTZ R144, R144, UR8, R68 ;  /* 0x0000000890907c23 */ /* 0x000fe20008010044 */
[----:B------:R-:W-:Y:S01]  /*6370*/  FFMA.FTZ R149, R189, UR4, R156 ;  /* 0x00000004bd957c23 */ /* 0x000fe2000801009c */
[----:B------:R-:W-:Y:S01]  /*6380*/  FFMA.FTZ R145, R145, UR8, R69 ;  /* 0x0000000891917c23 */ /* 0x000fe20008010045 */
[----:B------:R-:W-:Y:S01]  /*6390*/  FFMA.FTZ R146, R146, UR8, R70 ;  /* 0x0000000892927c23 */ /* 0x000fe20008010046 */
[----:B------:R-:W-:Y:S01]  /*63a0*/  FADD.FTZ R151, R181, -R151 ;  /* 0x80000097b5977221 */ /* 0x000fe20000010000 */
[----:B------:R-:W-:Y:S01]  /*63b0*/  SHF.L.U32 R152, R152, 0x10, RZ ;  /* 0x0000001098987819 */ /* 0x000fe200000006ff */
[----:B------:R-:W-:Y:S01]  /*63c0*/  FFMA.FTZ R147, R147, UR8, R71 ;  /* 0x0000000893937c23 */ /* 0x000fe20008010047 */
        /* <DEDUP_REMOVED lines=18> */
[----:B------:R-:W-:Y:S01]  /*64f0*/  FFMA.FTZ R149, R149, UR8, R65 ;  /* 0x0000000895957c23 */ /* 0x000fe20008010041 */
[----:B------:R-:W-:Y:S01]  /*6500*/  F2FP.BF16.F32.PACK_AB R153, R182, R153 ;  /* 0x00000099b699723e */ /* 0x000fe200000010ff */
[----:B------:R-:W-:Y:S01]  /*6510*/  FFMA.FTZ R148, R148, UR8, R64 ;  /* 0x0000000894947c23 */ /* 0x000fe20008010040 */
        /* <DEDUP_REMOVED lines=14> */
[----:B------:R-:W-:Y:S01]  /*6600*/  FFMA.FTZ R150, R150, UR8, R66 ;  /* 0x0000000896967c23 */ /* 0x000fe20008010042 */
[----:B------:R-:W-:-:S02]  /*6610*/  FFMA.FTZ R151, R151, UR8, R67 ;  /* 0x0000000897977c23 */ /* 0x000fc40008010043 */
        /* <DEDUP_REMOVED lines=10> */
.L_x_8178:
[----:B------:R-:W-:-:S04]  /*66c0*/  ISETP.NE.U32.AND P0, PT, RZ, UR22, PT ;  /* 0x00000016ff007c0c */ /* 0x000fc8000bf05070 */
[----:B------:R-:W-:-:S13]  /*66d0*/  ISETP.NE.AND.EX P0, PT, RZ, UR23, PT, P0 ;  /* 0x00000017ff007c0c */ /* 0x000fda000bf05300 */
        /* <DEDUP_REMOVED lines=19> */
[----:B------:R-:W-:Y:S01]  /*6810*/  FFMA.FTZ R144, R144, UR8, R60 ;  /* 0x0000000890907c23 */ /* 0x000fe2000801003c */
[----:B------:R-:W-:Y:S01]  /*6820*/  FFMA.FTZ R145, R145, UR8, R61 ;  /* 0x0000000891917c23 */ /* 0x000fe2000801003d */
[----:B------:R-:W-:Y:S01]  /*6830*/  SHF.L.U32 R152, R152, 0x10, RZ ;  /* 0x0000001098987819 */ /* 0x000fe200000006ff */
[----:B------:R-:W-:Y:S01]  /*6840*/  FADD.FTZ R147, R201, -R147 ;  /* 0x80000093c9937221 */ /* 0x000fe20000010000 */
[----:B------:R-:W-:Y:S01]  /*6850*/  SHF.L.U32 R186, R186, 0x10, RZ ;  /* 0x00000010baba7819 */ /* 0x000fe200000006ff */
[----:B------:R-:W-:Y:S01]  /*6860*/  FMUL.FTZ R188, R144, UR7 ;  /* 0x0000000790bc7c20 */ /* 0x000fe20008410000 */
[----:B------:R-:W-:Y:S01]  /*6870*/  FMUL.FTZ R189, R145, UR7 ;  /* 0x0000000791bd7c20 */ /* 0x000fe20008410000 */
[--C-:B------:R-:W-:Y:S01]  /*6880*/  FFMA.FTZ R148, R194, UR4, R156.reuse ;  /* 0x00000004c2947c23 */ /* 0x100fe2000801009c */
[----:B------:R-:W-:Y:S01]  /*6890*/  FFMA.FTZ R149, R198, UR4, R156 ;  /* 0x00000004c6957c23 */ /* 0x000fe2000801009c */
[----:B------:R-:W-:Y:S01]  /*68a0*/  FFMA.FTZ R146, R146, UR8, R62 ;  /* 0x0000000892927c23 */ /* 0x000fe2000801003e */
[----:B------:R-:W-:Y:S01]  /*68b0*/  PRMT R190, R153, 0x7632, R190 ;  /* 0x0000763299be7816 */ /* 0x000fe200000000be */
[----:B------:R-:W-:Y:S01]  /*68c0*/  FFMA.FTZ R147, R147, UR8, R63 ;  /* 0x0000000893937c23 */ /* 0x000fe2000801003f */
        /* <DEDUP_REMOVED lines=12> */
[----:B------:R-:W-:Y:S01]  /*6990*/  FFMA.FTZ R148, R148, UR8, R56 ;  /* 0x0000000894947c23 */ /* 0x000fe20008010038 */
[----:B------:R-:W-:Y:S01]  /*69a0*/  FFMA.FTZ R149, R149, UR8, R57 ;  /* 0x0000000895957c23 */ /* 0x000fe20008010039 */
        /* <DEDUP_REMOVED lines=17> */
[----:B------:R-:W-:Y:S01]  /*6ac0*/  FFMA.FTZ R150, R150, UR8, R58 ;  /* 0x0000000896967c23 */ /* 0x000fe2000801003a */
[----:B------:R-:W-:Y:S01]  /*6ad0*/  FFMA.FTZ R151, R151, UR8, R59 ;  /* 0x0000000897977c23 */ /* 0x000fe2000801003b */
        /* <DEDUP_REMOVED lines=12> */
.L_x_8179:
[--C-:B------:R-:W-:Y:S01]  /*6ba0*/  FFMA.FTZ R186, R186, UR4, R156.reuse ;  /* 0x00000004baba7c23 */ /* 0x100fe2000801009c */
[--C-:B------:R-:W-:Y:S01]  /*6bb0*/  FFMA.FTZ R187, R187, UR4, R156.reuse ;  /* 0x00000004bbbb7c23 */ /* 0x100fe2000801009c */
[--C-:B------:R-:W-:Y:S01]  /*6bc0*/  FFMA.FTZ R190, R190, UR4, R156.reuse ;  /* 0x00000004bebe7c23 */ /* 0x100fe2000801009c */
[----:B------:R-:W-:Y:S01]  /*6bd0*/  FFMA.FTZ R191, R191, UR4, R156 ;  /* 0x00000004bfbf7c23 */ /* 0x000fe2000801009c */
[----:B------:R-:W-:Y:S01]  /*6be0*/  FADD.FTZ R186, R192, -R186 ;  /* 0x800000bac0ba7221 */ /* 0x000fe20000010000 */
[--C-:B------:R-:W-:Y:S01]  /*6bf0*/  FADD.FTZ R200, R200, -R187.reuse ;  /* 0x800000bbc8c87221 */ /* 0x100fe20000010000 */
[----:B-----5:R-:W-:Y:S01]  /*6c00*/  PRMT R187, R152, 0x7632, R187 ;  /* 0x0000763298bb7816 */ /* 0x020fe200000000bb */
[----:B------:R-:W-:Y:S01]  /*6c10*/  FFMA.FTZ R194, R194, UR4, R156 ;  /* 0x00000004c2c27c23 */ /* 0x000fe2000801009c */
[----:B------:R-:W-:Y:S01]  /*6c20*/  FFMA.FTZ R186, R186, UR8, R60 ;  /* 0x00000008baba7c23 */ /* 0x000fe2000801003c */
[----:B------:R-:W-:Y:S01]  /*6c30*/  FFMA.FTZ R200, R200, UR8, R61 ;  /* 0x00000008c8c87c23 */ /* 0x000fe2000801003d */
        /* <DEDUP_REMOVED lines=18> */
[----:B------:R-:W-:Y:S01]  /*6d60*/  FFMA.FTZ R193, R193, UR8, R62 ;  /* 0x00000008c1c17c23 */ /* 0x000fe2000801003e */
[----:B------:R-:W-:Y:S01]  /*6d70*/  FFMA.FTZ R192, R201, UR8, R63 ;  /* 0x00000008c9c07c23 */ /* 0x000fe2000801003f */
[----:B------:R-:W-:Y:S01]  /*6d80*/  SHF.L.U32 R191, R153, 0x10, RZ ;  /* 0x0000001099bf7819 */ /* 0x000fe200000006ff */
[----:B------:R-:W-:Y:S01]  /*6d90*/  FFMA.FTZ R188, R196, UR8, R56 ;  /* 0x00000008c4bc7c23 */ /* 0x000fe20008010038 */
[----:B------:R-:W-:Y:S01]  /*6da0*/  PRMT R153, R154, 0x7632, R153 ;  /* 0x000076329a997816 */ /* 0x000fe20000000099 */
[----:B------:R-:W-:Y:S01]  /*6db0*/  FFMA.FTZ R194, R202, UR8, R57 ;  /* 0x00000008cac27c23 */ /* 0x000fe20008010039 */
[----:B------:R-:W-:Y:S01]  /*6dc0*/  F2FP.BF16.F32.PACK_AB R152, R189, R152 ;  /* 0x00000098bd98723e */ /* 0x000fe200000010ff */
[----:B------:R-:W-:Y:S01]  /*6dd0*/  FFMA.FTZ R189, R197, UR8, R58 ;  /* 0x00000008c5bd7c23 */ /* 0x000fe2000801003a */
[----:B------:R-:W-:Y:S01]  /*6de0*/  PRMT R195, R155, 0x7632, R195 ;  /* 0x000076329bc37816 */ /* 0x000fe200000000c3 */
[----:B------:R-:W-:Y:S01]  /*6df0*/  FFMA.FTZ R203, R203, UR8, R59 ;  /* 0x00000008cbcb7c23 */ /* 0x000fe2000801003b */
        /* <DEDUP_REMOVED lines=26> */
.L_x_8180:
        /* <DEDUP_REMOVED lines=19> */
[----:B------:R-:W-:Y:S01]  /*70d0*/  FFMA.FTZ R144, R144, UR8, R52 ;  /* 0x0000000890907c23 */ /* 0x000fe20008010034 */
[----:B------:R-:W-:Y:S01]  /*70e0*/  FFMA.FTZ R145, R145, UR8, R53 ;  /* 0x0000000891917c23 */ /* 0x000fe20008010035 */
[----:B------:R-:W-:Y:S01]  /*70f0*/  FFMA.FTZ R146, R146, UR8, R54 ;  /* 0x0000000892927c23 */ /* 0x000fe20008010036 */
        /* <DEDUP_REMOVED lines=18> */
[----:B------:R-:W-:Y:S01]  /*7220*/  FFMA.FTZ R148, R148, UR8, R48 ;  /* 0x0000000894947c23 */ /* 0x000fe20008010030 */
[----:B------:R-:W-:Y:S01]  /*7230*/  FFMA.FTZ R149, R149, UR8, R49 ;  /* 0x0000000895957c23 */ /* 0x000fe20008010031 */
        /* <DEDUP_REMOVED lines=17> */
[----:B------:R-:W-:Y:S01]  /*7350*/  FFMA.FTZ R151, R151, UR8, R51 ;  /* 0x0000000897977c23 */ /* 0x000fe20008010033 */
        /* <DEDUP_REMOVED lines=16> */
.L_x_8181:
        /* <DEDUP_REMOVED lines=8> */
[----:B------:R-:W-:Y:S01]  /*74e0*/  FFMA.FTZ R164, R164, UR8, R52 ;  /* 0x00000008a4a47c23 */ /* 0x000fe20008010034 */
[----:B------:R-:W-:Y:S01]  /*74f0*/  FFMA.FTZ R176, R176, UR8, R53 ;  /* 0x00000008b0b07c23 */ /* 0x000fe20008010035 */
        /* <DEDUP_REMOVED lines=15> */
[----:B------:R-:W-:Y:S01]  /*75f0*/  FFMA.FTZ R169, R169, UR8, R54 ;  /* 0x00000008a9a97c23 */ /* 0x000fe20008010036 */
[----:B------:R-:W-:Y:S01]  /*7600*/  SHF.L.U32 R165, R165, 0x10, RZ ;  /* 0x00000010a5a57819 */ /* 0x000fe200000006ff */
[----:B------:R-:W-:Y:S01]  /*7610*/  FFMA.FTZ R171, R177, UR8, R55 ;  /* 0x00000008b1ab7c23 */ /* 0x000fe20008010037 */
[----:B------:R-:W-:Y:S01]  /*7620*/  F2FP.BF16.F32.PACK_AB R152, R164, R152 ;  /* 0x00000098a498723e */ /* 0x000fe200000010ff */
[----:B------:R-:W-:Y:S01]  /*7630*/  FFMA.FTZ R172, R172, UR8, R48 ;  /* 0x00000008acac7c23 */ /* 0x000fe20008010030 */
[----:B------:R-:W-:Y:S01]  /*7640*/  FADD.FTZ R179, R179, -R175 ;  /* 0x800000afb3b37221 */ /* 0x000fe20000010000 */
[----:B------:R-:W-:Y:S01]  /*7650*/  SHF.L.U32 R164, R153, 0x10, RZ ;  /* 0x0000001099a47819 */ /* 0x000fe200000006ff */
[----:B------:R-:W-:Y:S01]  /*7660*/  FFMA.FTZ R178, R178, UR8, R49 ;  /* 0x00000008b2b27c23 */ /* 0x000fe20008010031 */
[----:B------:R-:W-:Y:S01]  /*7670*/  PRMT R170, R154, 0x7632, R170 ;  /* 0x000076329aaa7816 */ /* 0x000fe200000000aa */
[----:B------:R-:W-:Y:S01]  /*7680*/  FMUL.FTZ R175, R169, UR7 ;  /* 0x00000007a9af7c20 */ /* 0x000fe20008410000 */
[----:B------:R-:W-:Y:S01]  /*7690*/  SHF.L.U32 R168, R168, 0x10, RZ ;  /* 0x00000010a8a87819 */ /* 0x000fe200000006ff */
[----:B------:R-:W-:Y:S01]  /*76a0*/  FFMA.FTZ R173, R173, UR8, R50 ;  /* 0x00000008adad7c23 */ /* 0x000fe20008010032 */
[----:B------:R-:W-:Y:S01]  /*76b0*/  SHF.L.U32 R154, R154, 0x10, RZ ;  /* 0x000000109a9a7819 */ /* 0x000fe200000006ff */
[----:B------:R-:W-:Y:S01]  /*76c0*/  FMUL.FTZ R171, R171, UR7 ;  /* 0x00000007abab7c20 */ /* 0x000fe20008410000 */
[----:B------:R-:W-:Y:S01]  /*76d0*/  FMUL.FTZ R166, R176, R165 ;  /* 0x000000a5b0a67220 */ /* 0x000fe20000410000 */
[----:B------:R-:W-:Y:S01]  /*76e0*/  PRMT R153, R155, 0x7632, R153 ;  /* 0x000076329b997816 */ /* 0x000fe20000000099 */
[----:B------:R-:W-:Y:S01]  /*76f0*/  FMUL.FTZ R174, R172, UR7 ;  /* 0x00000007acae7c20 */ /* 0x000fe20008410000 */
[----:B------:R-:W-:Y:S01]  /*7700*/  SHF.L.U32 R170, R170, 0x10, RZ ;  /* 0x00000010aaaa7819 */ /* 0x000fe200000006ff */
[----:B------:R-:W-:Y:S01]  /*7710*/  FFMA.FTZ R165, R179, UR8, R51 ;  /* 0x00000008b3a57c23 */ /* 0x000fe20008010033 */
        /* <DEDUP_REMOVED lines=20> */
.L_x_8182:
        /* <DEDUP_REMOVED lines=24> */
[----:B------:R-:W-:Y:S01]  /*79e0*/  FFMA.FTZ R144, R7, UR8, R44 ;  /* 0x0000000807907c23 */ /* 0x000fe2000801002c */
[----:B------:R-:W-:Y:S01]  /*79f0*/  PRMT R13, R153, 0x7632, R13 ;  /* 0x00007632990d7816 */ /* 0x000fe2000000000d */
[----:B------:R-:W-:Y:S01]  /*7a00*/  FFMA.FTZ R145, R15, UR8, R45 ;  /* 0x000000080f917c23 */ /* 0x000fe2000801002d */
[----:B------:R-:W-:Y:S01]  /*7a10*/  FFMA.FTZ R146, R8, UR8, R46 ;  /* 0x0000000808927c23 */ /* 0x000fe2000801002e */
[----:B------:R-:W-:Y:S01]  /*7a20*/  FFMA.FTZ R147, R17, UR8, R47 ;  /* 0x0000000811937c23 */ /* 0x000fe2000801002f */
        /* <DEDUP_REMOVED lines=20> */
[----:B------:R-:W-:Y:S01]  /*7b70*/  FFMA.FTZ R148, R148, UR8, R40 ;  /* 0x0000000894947c23 */ /* 0x000fe20008010028 */
[----:B------:R-:W-:Y:S01]  /*7b80*/  FFMA.FTZ R149, R18, UR8, R41 ;  /* 0x0000000812957c23 */ /* 0x000fe20008010029 */
[----:B------:R-:W-:Y:S01]  /*7b90*/  FADD.FTZ R19, R19, -R14 ;  /* 0x8000000e13137221 */ /* 0x000fe20000010000 */
[----:B------:R-:W-:Y:S01]  /*7ba0*/  F2FP.BF16.F32.PACK_AB R4, R3, R4 ;  /* 0x000000040304723e */ /* 0x000fe200000010ff */
[----:B------:R-:W-:Y:S01]  /*7bb0*/  FFMA.FTZ R150, R150, UR8, R42 ;  /* 0x0000000896967c23 */ /* 0x000fe2000801002a */
[----:B------:R-:W-:Y:S01]  /*7bc0*/  F2FP.BF16.F32.PACK_AB R5, R5, R6 ;  /* 0x000000060505723e */ /* 0x000fe200000010ff */
[----:B------:R-:W-:Y:S01]  /*7bd0*/  FMUL.FTZ R6, R148, UR7 ;  /* 0x0000000794067c20 */ /* 0x000fe20008410000 */
[----:B------:R-:W-:Y:S01]  /*7be0*/  SHF.L.U32 R14, R154, 0x10, RZ ;  /* 0x000000109a0e7819 */ /* 0x000fe200000006ff */
[----:B------:R-:W-:Y:S01]  /*7bf0*/  FMUL.FTZ R3, R149, UR7 ;  /* 0x0000000795037c20 */ /* 0x000fe20008410000 */
[----:B------:R-:W-:Y:S01]  /*7c00*/  SHF.L.U32 R15, R15, 0x10, RZ ;  /* 0x000000100f0f7819 */ /* 0x000fe200000006ff */
[----:B------:R-:W-:Y:S01]  /*7c10*/  FFMA.FTZ R151, R19, UR8, R43 ;  /* 0x0000000813977c23 */ /* 0x000fe2000801002b */
        /* <DEDUP_REMOVED lines=16> */
.L_x_8183:
        /* <DEDUP_REMOVED lines=28> */
[----:B------:R-:W-:Y:S01]  /*7ee0*/  FFMA.FTZ R8, R8, UR8, R46 ;  /* 0x0000000808087c23 */ /* 0x000fe2000801002e */
[----:B------:R-:W-:Y:S01]  /*7ef0*/  PRMT R15, R154, 0x7632, R15 ;  /* 0x000076329a0f7816 */ /* 0x000fe2000000000f */
[----:B------:R-:W-:Y:S01]  /*7f00*/  FFMA.FTZ R5, R5, UR8, R40 ;  /* 0x0000000805057c23 */ /* 0x000fe20008010028 */
[----:B------:R-:W-:Y:S01]  /*7f10*/  PRMT R13, R153, 0x7632, R13 ;  /* 0x00007632990d7816 */ /* 0x000fe2000000000d */
[----:B------:R-:W-:Y:S01]  /*7f20*/  FFMA.FTZ R7, R18, UR8, R41 ;  /* 0x0000000812077c23 */ /* 0x000fe20008010029 */
[----:B------:R-:W-:Y:S01]  /*7f30*/  PRMT R3, R155, 0x7632, R3 ;  /* 0x000076329b037816 */ /* 0x000fe20000000003 */
[----:B------:R-:W-:Y:S01]  /*7f40*/  FFMA.FTZ R9, R17, UR8, R47 ;  /* 0x0000000811097c23 */ /* 0x000fe2000801002f */
        /* <DEDUP_REMOVED lines=29> */
.L_x_8184:
        /* <DEDUP_REMOVED lines=20> */
[C---:B-----5:R-:W-:Y:S01]  /*8260*/  PRMT R8, R4.reuse, 0x7632, R8 ;  /* 0x0000763204087816 */ /* 0x060fe20000000008 */
[----:B------:R-:W-:Y:S01]  /*8270*/  FFMA.FTZ R145, R21, UR8, R37 ;  /* 0x0000000815917c23 */ /* 0x000fe20008010025 */
[----:B------:R-:W-:Y:S01]  /*8280*/  SHF.L.U32 R4, R4, 0x10, RZ ;  /* 0x0000001004047819 */ /* 0x000fe200000006ff */
[----:B------:R-:W-:Y:S01]  /*8290*/  FMUL.FTZ R3, R144, UR7 ;  /* 0x0000000790037c20 */ /* 0x000fe20008410000 */
[----:B------:R-:W-:Y:S01]  /*82a0*/  PRMT R16, R5, 0x7632, R16 ;  /* 0x0000763205107816 */ /* 0x000fe20000000010 */
[----:B------:R-:W-:Y:S01]  /*82b0*/  FFMA.FTZ R146, R22, UR8, R38 ;  /* 0x0000000816927c23 */ /* 0x000fe20008010026 */
[----:B------:R-:W-:Y:S01]  /*82c0*/  FFMA.FTZ R147, R23, UR8, R39 ;  /* 0x0000000817937c23 */ /* 0x000fe20008010027 */
        /* <DEDUP_REMOVED lines=36> */
[----:B------:R-:W-:Y:S01]  /*8510*/  FFMA.FTZ R150, R26, UR8, R34 ;  /* 0x000000081a967c23 */ /* 0x000fe20008010022 */
[----:B------:R-:W-:Y:S01]  /*8520*/  FFMA.FTZ R151, R28, UR8, R35 ;  /* 0x000000081c977c23 */ /* 0x000fe20008010023 */
        /* <DEDUP_REMOVED lines=11> */
.L_x_8185:
[--C-:B------:R-:W-:Y:S01]  /*85e0*/  FFMA.FTZ R16, R16, UR4, R156.reuse ;  /* 0x0000000410107c23 */ /* 0x100fe2000801009c */
[--C-:B------:R-:W-:Y:S01]  /*85f0*/  FFMA.FTZ R27, R27, UR4, R156.reuse ;  /* 0x000000041b1b7c23 */ /* 0x100fe2000801009c */
[----:B------:R-:W-:Y:S01]  /*8600*/  FFMA.FTZ R29, R29, UR4, R156 ;  /* 0x000000041d1d7c23 */ /* 0x000fe2000801009c */
[----:B-----5:R-:W-:Y:S01]  /*8610*/  PRMT R2, R4, 0x7632, R2 ;  /* 0x0000763204027816 */ /* 0x020fe20000000002 */
[----:B------:R-:W-:Y:S01]  /*8620*/  FADD.FTZ R16, R20, -R16 ;  /* 0x8000001014107221 */ /* 0x000fe20000010000 */
[----:B------:R-:W-:Y:S01]  /*8630*/  FADD.FTZ R21, R21, -R27 ;  /* 0x8000001b15157221 */ /* 0x000fe20000010000 */
[----:B------:R-:W-:Y:S01]  /*8640*/  FFMA.FTZ R30, R30, UR4, R156 ;  /* 0x000000041e1e7c23 */ /* 0x000fe2000801009c */
[----:B------:R-:W-:Y:S01]  /*8650*/  SHF.L.U32 R4, R4, 0x10, RZ ;  /* 0x0000001004047819 */ /* 0x000fe200000006ff */
[----:B------:R-:W-:Y:S01]  /*8660*/  FFMA.FTZ R16, R16, UR8, R36 ;  /* 0x0000000810107c23 */ /* 0x000fe20008010024 */
[----:B------:R-:W-:Y:S01]  /*8670*/  FFMA.FTZ R21, R21, UR8, R37 ;  /* 0x0000000815157c23 */ /* 0x000fe20008010025 */
        /* <DEDUP_REMOVED lines=13> */
[----:B------:R-:W-:Y:S01]  /*8750*/  FFMA.FTZ R22, R22, UR8, R38 ;  /* 0x0000000816167c23 */ /* 0x000fe20008010026 */
[----:B------:R-:W-:Y:S01]  /*8760*/  FADD.FTZ R160, R25, -R160 ;  /* 0x800000a019a07221 */ /* 0x000fe20000010000 */
[----:B------:R-:W-:Y:S01]  /*8770*/  FMUL.FTZ R8, R21, R2 ;  /* 0x0000000215087220 */ /* 0x000fe20000410000 */
[C---:B------:R-:W-:Y:S01]  /*8780*/  PRMT R16, R5.reuse, 0x7632, R16 ;  /* 0x0000763205107816 */ /* 0x040fe20000000010 */
[----:B------:R-:W-:Y:S01]  /*8790*/  FADD.FTZ R161, R26, -R161 ;  /* 0x800000a11aa17221 */ /* 0x000fe20000010000 */
[----:B------:R-:W-:Y:S01]  /*87a0*/  FADD.FTZ R156, R28, -R156 ;  /* 0x8000009c1c9c7221 */ /* 0x000fe20000010000 */
[----:B------:R-:W-:Y:S01]  /*87b0*/  FFMA.FTZ R21, R30, UR8, R39 ;  /* 0x000000081e157c23 */ /* 0x000fe20008010027 */
[----:B------:R-:W-:Y:S01]  /*87c0*/  SHF.L.U32 R5, R5, 0x10, RZ ;  /* 0x0000001005057819 */ /* 0x000fe200000006ff */
[----:B------:R-:W-:Y:S01]  /*87d0*/  FFMA.FTZ R24, R31, UR8, R32 ;  /* 0x000000081f187c23 */ /* 0x000fe20008010020 */
[----:B------:R-:W-:Y:S01]  /*87e0*/  PRMT R20, R6, 0x7632, R20 ;  /* 0x0000763206147816 */ /* 0x000fe20000000014 */
[----:B------:R-:W-:Y:S01]  /*87f0*/  FMUL.FTZ R25, R22, UR7 ;  /* 0x0000000716197c20 */ /* 0x000fe20008410000 */
[----:B------:R-:W-:Y:S01]  /*8800*/  F2FP.BF16.F32.PACK_AB R4, R3, R4 ;  /* 0x000000040304723e */ /* 0x000fe200000010ff */
[----:B------:R-:W-:Y:S01]  /*8810*/  FFMA.FTZ R160, R160, UR8, R33 ;  /* 0x00000008a0a07c23 */ /* 0x000fe20008010021 */
[----:B------:R-:W-:Y:S01]  /*8820*/  PRMT R23, R7, 0x7632, R23 ;  /* 0x0000763207177816 */ /* 0x000fe20000000017 */
[----:B------:R-:W-:Y:S01]  /*8830*/  FFMA.FTZ R3, R161, UR8, R34 ;  /* 0x00000008a1037c23 */ /* 0x000fe20008010022 */
[----:B------:R-:W-:Y:S01]  /*8840*/  SHF.L.U32 R16, R16, 0x10, RZ ;  /* 0x0000001010107819 */ /* 0x000fe200000006ff */
[----:B------:R-:W-:Y:S01]  /*8850*/  FFMA.FTZ R2, R156, UR8, R35 ;  /* 0x000000089c027c23 */ /* 0x000fe20008010023 */
        /* <DEDUP_REMOVED lines=24> */
.L_x_8186:
[----:B------:R-:W0:Y:S02]  /*89e0*/  @P0 LDC.64 R2, c[0x0][0x478] ;  /* 0x00011e00ff020b82 */ /* 0x000e240000000a00 */
[----:B0-----:R-:W-:-:S05]  /*89f0*/  @P0 IMAD.WIDE.U32 R2, R0, 0x20, R2 ;  /* 0x0000002000020825 */ /* 0x001fca00078e0002 */
[----:B------:R-:W-:Y:S04]  /*8a00*/  @P0 STG.E.128 desc[UR16][R2.64], R144 ;  /* 0x0000009002000986 */ /* 0x000fe8000c101d10 */
[----:B------:R0:W-:Y:S02]  /*8a10*/  @P0 STG.E.128 desc[UR16][R2.64+0x10], R148 ;  /* 0x0000109402000986 */ /* 0x0001e4000c101d10 */
[----:B0-----:R-:W-:-:S05]  /*8a20*/  HFMA2 R2, -RZ, RZ, 0, 9.5367431640625e-07 ;  /* 0x00000010ff027431 */ /* 0x001fca00000001ff */
[----:B------:R-:W-:-:S05]  /*8a30*/  IMAD.WIDE.U32 R2, R0, R2, UR26 ;  /* 0x0000001a00027e25 */ /* 0x000fca000f8e0002 */
[----:B------:R0:W-:Y:S02]  /*8a40*/  STG.E.128 desc[UR16][R2.64], R4 ;  /* 0x0000000402007986 */ /* 0x0001e4000c101d10 */
.L_x_8176:
[----:B01----:R-:W2:Y:S04]  /*8a50*/  LDL.LU R7, [R1+0x88] ;  /* 0x0000880001077983 */ /* 0x003ea80000300800 */
        /* <DEDUP_REMOVED lines=39> */
[----:B------:R-:W-:-:S02]  /*8cd0*/  UIADD3 UR6, UPT, UPT, UR6, UR28, URZ ;  /* 0x0000001c06067290 */ /* 0x000fc4000fffe0ff */
[----:B------:R-:W-:Y:S02]  /*8ce0*/  UPLOP3.LUT UP2, UPT, UPT, UPT, UP2, 0x40, 0x4 ;  /* 0x000000000004789c */ /* 0x000fe40003f4e820 */
        /* <DEDUP_REMOVED lines=138> */
[----:B------:R1:W5:Y:S04]  /*9590*/  LDL.LU R95, [R1] ;  /* 0x00000000015f7983 */ /* 0x0003680000300800 */
        /* <DEDUP_REMOVED lines=50> */
[----:B-1----:R-:W-:-:S07]  /*98c0*/  MOV R111, R251 ;  /* 0x000000fb006f7202 */ /* 0x002fce0000000f00 */
.L_x_8162:
[----:B------:R-:W1:Y:S01]  /*98d0*/  S2R R128, SR_TID.X ;  /* 0x0000000000807919 */ /* 0x000e620000002100 */
[----:B------:R-:W2:Y:S08]  /*98e0*/  S2UR UR4, SR_CTAID.X ;  /* 0x00000000000479c3 */ /* 0x000eb00000002500 */
[----:B0-----:R-:W2:Y:S08]  /*98f0*/  LDC R0, c[0x0][0x388] ;  /* 0x0000e200ff007b82 */ /* 0x001eb00000000800 */
[----:B------:R-:W0:Y:S08]  /*9900*/  LDC.64 R2, c[0x0][0x440] ;  /* 0x00011000ff027b82 */ /* 0x000e300000000a00 */
[----:B------:R-:W3:Y:S08]  /*9910*/  LDC.64 R104, c[0x0][0x448] ;  /* 0x00011200ff687b82 */ /* 0x000ef00000000a00 */
[----:B------:R-:W4:Y:S01]  /*9920*/  LDC.64 R106, c[0x0][0x460] ;  /* 0x00011800ff6a7b82 */ /* 0x000f220000000a00 */
[----:B--2---:R-:W-:-:S05]  /*9930*/  IMAD R0, R0, UR4, RZ ;  /* 0x0000000400007c24 */ /* 0x004fca000f8e02ff */
[----:B-1----:R-:W-:-:S05]  /*9940*/  LEA.HI R129, R0, R128, RZ, 0x1d ;  /* 0x0000008000817211 */ /* 0x002fca00078fe8ff */
[----:B0-----:R-:W-:-:S04]  /*9950*/  IMAD.WIDE.U32 R2, R129, 0x20, R2 ;  /* 0x0000002081027825 */ /* 0x001fc800078e0002 */
[C---:B---3--:R-:W-:Y:S01]  /*9960*/  IMAD.WIDE.U32 R104, R129.reuse, 0x20, R104 ;  /* 0x0000002081687825 */ /* 0x048fe200078e0068 */
[----:B-----5:R-:W-:Y:S04]  /*9970*/  STG.E.128 desc[UR16][R2.64], R48 ;  /* 0x0000003002007986 */ /* 0x020fe8000c101d10 */
[----:B------:R-:W-:Y:S01]  /*9980*/  STG.E.128 desc[UR16][R2.64+0x10], R56 ;  /* 0x0000103802007986 */ /* 0x000fe2000c101d10 */
        /* <DEDUP_REMOVED lines=30> */
.L_x_8188:
        /* <DEDUP_REMOVED lines=9> */
.L_x_19359:


//--------------------- .text._ZN10layer_norm13ln_bwd_kernelINS_13Kernel_traitsIf13__nv_bfloat16fS2_fjLj5120ELj1ELj1ELj4ELj16ENS_18Kernel_traits_baseILj5120EfS2_fS2_fjLj128EEEEELb0ELb1ELb1ELb0EEEvNS_9BwdParamsE --------------------------
	.section	.text._ZN10layer_norm13ln_bwd_kernelINS_13Kernel_traitsIf13__nv_bfloat16fS2_fjLj5120ELj1ELj1ELj4ELj16ENS_18Kernel_traits_baseILj5120EfS2_fS2_fjLj128EEEEELb0ELb1ELb1ELb0EEEvNS_9BwdParamsE,"ax",@progbits
	.align	128
        .global         _ZN10layer_norm13ln_bwd_kernelINS_13Kernel_traitsIf13__nv_bfloat16fS2_fjLj5120ELj1ELj1ELj4ELj16ENS_18Kernel_traits_baseILj5120EfS2_fS2_fjLj128EEEEELb0ELb1ELb1ELb0EEEvNS_9BwdParamsE
        .type           _ZN10layer_norm13ln_bwd_kernelINS_13Kernel_traitsIf13__nv_bfloat16fS2_fjLj5120ELj1ELj1ELj4ELj16ENS_18Kernel_traits_baseILj5120EfS2_fS2_fjLj128EEEEELb0ELb1ELb1ELb0EEEvNS_9BwdParamsE,@function
        .size           _ZN10layer_norm13ln_bwd_kernelINS_13Kernel_traitsIf13__nv_bfloat16fS2_fjLj5120ELj1ELj1ELj4ELj16ENS_18Kernel_traits_baseILj5120EfS2_fS2_fjLj128EEEEELb0ELb1ELb1ELb0EEEvNS_9BwdParamsE,(.L_x_19360 - _ZN10layer_norm13ln_bwd_kernelINS_13Kernel_traitsIf13__nv_bfloat16fS2_fjLj5120ELj1ELj1ELj4ELj16ENS_18Kernel_traits_baseILj5120EfS2_fS2_fjLj128EEEEELb0ELb1ELb1ELb0EEEvNS_9BwdParamsE)
        .other          _ZN10layer_norm13ln_bwd_kernelINS_13Kernel_traitsIf13__nv_bfloat16fS2_fjLj5120ELj1ELj1ELj4ELj16ENS_18Kernel_traits_baseILj5120EfS2_fS2_fjLj128EEEEELb0ELb1ELb1ELb0EEEvNS_9BwdParamsE,@"STO_CUDA_ENTRY STV_DEFAULT"
_ZN10layer_norm13ln_bwd_kernelINS_13Kernel_traitsIf13__nv_bfloat16fS2_fjLj5120ELj1ELj1ELj4ELj16ENS_18Kernel_traits_baseILj5120EfS2_fS2_fjLj128EEEEELb0ELb1ELb1ELb0EEEvNS_9BwdParamsE:
.text._ZN10layer_norm13ln_bwd_kernelINS_13Kernel_traitsIf13__nv_bfloat16fS2_fjLj5120ELj1ELj1ELj4ELj16ENS_18Kernel_traits_baseILj5120EfS2_fS2_fjLj128EEEEELb0ELb1ELb1ELb0EEEvNS_9BwdParamsE:
        /* <DEDUP_REMOVED lines=287> */
.L_x_8378:
        /* <DEDUP_REMOVED lines=11> */
[----:B--2---:R-:W-:Y:S01]  /*12a0*/  R2UR UR31, R184 ;  /* 0x00000000b81f72ca */ /* 0x004fe200000e0000 */
[----:B------:R-:W-:-:S06]  /*12b0*/  IMAD.U32 R184, RZ, RZ, UR6 ;  /* 0x00000006ffb87e24 */ /* 0x000fcc000f8e00ff */
[----:B------:R-:W2:Y:S01]  /*12c0*/  LDG.E R184, desc[UR16][R184.64] ;  /* 0x00000010b8b87981 */ /* 0x000ea2000c1e1900 */
[----:B------:R-:W-:Y:S01]  /*12d0*/  HFMA2 R216, -RZ, RZ, 0, 0 ;  /* 0x00000000ffd87431 */ /* 0x000fe200000001ff */
[----:B------:R-:W-:Y:S01]  /*12e0*/  BSSY.RECONVERGENT B0, `(.L_x_8190) ;  /* 0x0000290000007945 */ /* 0x000fe20003800200 */
[----:B------:R-:W-:-:S03]  /*12f0*/  MOV R215, RZ ;  /* 0x000000ff00d77202 */ /* 0x000fc60000000f00 */
        /* <DEDUP_REMOVED lines=34> */
[----:B------:R-:W2:Y:S07]  /*1520*/  LDL.LU R248, [R1+0x50] ;  /* 0x0000500001f87983 */ /* 0x000eae0000300800 */
[----:B------:R-:W1:Y:S01]  /*1530*/  LDC.64 R188, c[0x0][0x428] ;  /* 0x00010a00ffbc7b82 */ /* 0x000e620000000a00 */
[----:B------:R-:W-:Y:S01]  /*1540*/  ISETP.NE.U32.AND P0, PT, RZ, UR22, PT ;  /* 0x00000016ff007c0c */ /* 0x000fe2000bf05070 */
[----:B------:R-:W3:Y:S01]  /*1550*/  LDL.LU R245, [R1+0xf0] ;  /* 0x0000f00001f57983 */ /* 0x000ee20000300800 */
[----:B0-----:R-:W-:-:S04]  /*1560*/  IMAD.WIDE.U32 R192, R200, 0x20, R192 ;  /* 0x00000020c8c07825 */ /* 0x001fc800078e00c0 */
[----:B-1----:R-:W-:Y:S01]  /*1570*/  IMAD.WIDE.U32 R188, R214, 0x10, R188 ;  /* 0x00000010d6bc7825 */ /* 0x002fe200078e00bc */
[----:B------:R-:W4:Y:S01]  /*1580*/  LDG.E.128 R184, desc[UR16][R192.64] ;  /* 0x00000010c0b87981 */ /* 0x000f22000c1e1d00 */
[----:B------:R-:W-:-:S03]  /*1590*/  ISETP.NE.AND.EX P0, PT, RZ, UR23, PT, P0 ;  /* 0x00000017ff007c0c */ /* 0x000fc6000bf05300 */
[----:B------:R-:W3:Y:S04]  /*15a0*/  LDL R250, [R1+0x190] ;  /* 0x0001900001fa7983 */ /* 0x000ee80000100800 */
[----:B------:R-:W2:Y:S04]  /*15b0*/  LDG.E.128 R188, desc[UR16][R188.64] ;  /* 0x00000010bcbc7981 */ /* 0x000ea8000c1e1d00 */
[----:B------:R-:W3:Y:S02]  /*15c0*/  LDG.E.128 R192, desc[UR16][R192.64+0x10] ;  /* 0x00001010c0c07981 */ /* 0x000ee4000c1e1d00 */
[----:B------:R-:W0:Y:S02]  /*15d0*/  @P0 LDC.64 R240, c[0x0][0x438] ;  /* 0x00010e00fff00b82 */ /* 0x000e240000000a00 */
[----:B0-----:R-:W-:-:S05]  /*15e0*/  @P0 IMAD.WIDE.U32 R240, R200, 0x20, R240 ;  /* 0x00000020c8f00825 */ /* 0x001fca00078e00f0 */
[----:B------:R-:W5:Y:S04]  /*15f0*/  @P0 LDG.E.128 R32, desc[UR16][R240.64] ;  /* 0x00000010f0200981 */ /* 0x000f68000c1e1d00 */
[----:B------:R2:W5:Y:S01]  /*1600*/  @P0 LDG.E.128 R28, desc[UR16][R240.64+0x10] ;  /* 0x00001010f01c0981 */ /* 0x000562000c1e1d00 */
[----:B----4-:R-:W-:Y:S01]  /*1610*/  FADD.FTZ R215, R186, -UR32 ;  /* 0x80000020bad77e21 */ /* 0x010fe20008010000 */
[----:B------:R-:W-:Y:S01]  /*1620*/  FADD.FTZ R0, R184, -UR32 ;  /* 0x80000020b8007e21 */ /* 0x000fe20008010000 */
[----:B------:R-:W-:Y:S01]  /*1630*/  FADD.FTZ R216, R187, -UR32 ;  /* 0x80000020bbd87e21 */ /* 0x000fe20008010000 */
[----:B------:R-:W-:Y:S01]  /*1640*/  FADD.FTZ R201, R185, -UR32 ;  /* 0x80000020b9c97e21 */ /* 0x000fe20008010000 */
[C---:B--2---:R-:W-:Y:S01]  /*1650*/  PRMT R241, R188.reuse, 0x7632, R241 ;  /* 0x00007632bcf17816 */ /* 0x044fe200000000f1 */
[----:B------:R-:W-:Y:S01]  /*1660*/  IMAD.U32 R186, R188, 0x10000, RZ ;  /* 0x00010000bcba7824 */ /* 0x000fe200078e00ff */
[----:B------:R-:W-:-:S02]  /*1670*/  PRMT R246, R191, 0x7632, R246 ;  /* 0x00007632bff67816 */ /* 0x000fc400000000f6 */
[----:B------:R-:W-:Y:S01]  /*1680*/  SHF.L.U32 R242, R191, 0x10, RZ ;  /* 0x00000010bff27819 */ /* 0x000fe200000006ff */
[----:B---3--:R-:W-:Y:S01]  /*1690*/  FADD.FTZ R188, R192, -UR32 ;  /* 0x80000020c0bc7e21 */ /* 0x008fe20008010000 */
[C---:B------:R-:W-:Y:S01]  /*16a0*/  PRMT R243, R189.reuse, 0x7632, R243 ;  /* 0x00007632bdf37816 */ /* 0x040fe200000000f3 */
[----:B------:R-:W2:Y:S01]  /*16b0*/  LDL R191, [R1+0x188] ;  /* 0x0001880001bf7983 */ /* 0x000ea20000100800 */
[----:B------:R-:W-:Y:S01]  /*16c0*/  SHF.L.U32 R187, R189, 0x10, RZ ;  /* 0x00000010bdbb7819 */ /* 0x000fe200000006ff */
[----:B------:R-:W-:Y:S01]  /*16d0*/  FADD.FTZ R184, R193, -UR32 ;  /* 0x80000020c1b87e21 */ /* 0x000fe20008010000 */
[----:B------:R-:W-:Y:S01]  /*16e0*/  FADD.FTZ R189, R194, -UR32 ;  /* 0x80000020c2bd7e21 */ /* 0x000fe20008010000 */
[----:B------:R-:W3:Y:S01]  /*16f0*/  LDL R192, [R1+0x184] ;  /* 0x0001840001c07983 */ /* 0x000ee20000100800 */
[----:B------:R-:W-:-:S03]  /*1700*/  FADD.FTZ R185, R195, -UR32 ;  /* 0x80000020c3b97e21 */ /* 0x000fc60008010000 */
[----:B------:R-:W4:Y:S04]  /*1710*/  LDL.LU R193, [R1+0xf4] ;  /* 0x0000f40001c17983 */ /* 0x000f280000300800 */
[----:B------:R-:W3:Y:S04]  /*1720*/  LDL.LU R194, [R1+0xe8] ;  /* 0x0000e80001c27983 */ /* 0x000ee80000300800 */
[----:B------:R-:W4:Y:S01]  /*1730*/  LDL.LU R195, [R1+0x48] ;  /* 0x0000480001c37983 */ /* 0x000f220000300800 */
[----:B------:R-:W-:Y:S01]  /*1740*/  FMUL.FTZ R0, R0, UR30 ;  /* 0x0000001e00007c20 */ /* 0x000fe20008410000 */
[----:B------:R-:W-:Y:S01]  /*1750*/  FMUL.FTZ R249, R215, UR30 ;  /* 0x0000001ed7f97c20 */ /* 0x000fe20008410000 */
[----:B------:R-:W-:Y:S01]  /*1760*/  FMUL.FTZ R251, R201, UR30 ;  /* 0x0000001ec9fb7c20 */ /* 0x000fe20008410000 */
[----:B------:R-:W4:Y:S01]  /*1770*/  LDL.LU R215, [R1+0x40] ;  /* 0x0000400001d77983 */ /* 0x000f220000300800 */
[----:B------:R-:W-:-:S03]  /*1780*/  FMUL.FTZ R247, R216, UR30 ;  /* 0x0000001ed8f77c20 */ /* 0x000fc60008410000 */
[----:B------:R-:W4:Y:S01]  /*1790*/  LDL R216, [R1+0x178] ;  /* 0x0001780001d87983 */ /* 0x000f220000100800 */
[----:B------:R-:W-:Y:S01]  /*17a0*/  FADD.FTZ R248, R248, R187 ;  /* 0x000000bbf8f87221 */ /* 0x000fe20000010000 */
[----:B------:R-:W-:Y:S01]  /*17b0*/  FFMA.FTZ R245, R249, R187, R245 ;  /* 0x000000bbf9f57223 */ /* 0x000fe200000100f5 */
[C---:B------:R-:W-:Y:S02]  /*17c0*/  PRMT R244, R190.reuse, 0x7632, R244 ;  /* 0x00007632bef47816 */ /* 0x040fe400000000f4 */
[----:B------:R-:W-:Y:S02]  /*17d0*/  SHF.L.U32 R240, R190, 0x10, RZ ;  /* 0x00000010bef07819 */ /* 0x000fe400000006ff */
[----:B------:R-:W-:Y:S01]  /*17e0*/  SHF.L.U32 R190, R241, 0x10, RZ ;  /* 0x00000010f1be7819 */ /* 0x000fe200000006ff */
[----:B------:R-:W-:Y:S01]  /*17f0*/  FMUL.FTZ R241, R189, UR30 ;  /* 0x0000001ebdf17c20 */ /* 0x000fe20008410000 */
[-C--:B--2---:R-:W-:Y:S01]  /*1800*/  FMUL.FTZ R201, R191, R186.reuse ;  /* 0x000000babfc97220 */ /* 0x084fe20000410000 */
[----:B------:R-:W-:Y:S01]  /*1810*/  SHF.L.U32 R191, R243, 0x10, RZ ;  /* 0x00000010f3bf7819 */ /* 0x000fe200000006ff */
[----:B---3--:R-:W-:Y:S01]  /*1820*/  FFMA.FTZ R194, R0, R186, R194 ;  /* 0x000000ba00c27223 */ /* 0x008fe200000100c2 */
[----:B----4-:R-:W-:-:S02]  /*1830*/  FADD.FTZ R195, R195, R186 ;  /* 0x000000bac3c37221 */ /* 0x010fc40000010000 */
[----:B------:R-:W2:Y:S04]  /*1840*/  LDL.LU R186, [R1+0xd8] ;  /* 0x0000d80001ba7983 */ /* 0x000ea80000300800 */
[----:B------:R0:W-:Y:S04]  /*1850*/  STL [R1+0x48], R195 ;  /* 0x000048c301007387 */ /* 0x0001e80000100800 */
[----:B------:R1:W-:Y:S04]  /*1860*/  STL [R1+0xe8], R194 ;  /* 0x0000e8c201007387 */ /* 0x0003e80000100800 */
[----:B------:R-:W3:Y:S04]  /*1870*/  LDL.LU R243, [R1+0x38] ;  /* 0x0000380001f37983 */ /* 0x000ee80000300800 */
[----:B0-----:R-:W4:Y:S04]  /*1880*/  LDL.LU R195, [R1+0xe0] ;  /* 0x0000e00001c37983 */ /* 0x001f280000300800 */
[----:B-1----:R-:W4:Y:S04]  /*1890*/  LDL R194, [R1+0x180] ;  /* 0x0001800001c27983 */ /* 0x002f280000100800 */
[----:B------:R0:W-:Y:S02]  /*18a0*/  STL [R1+0x50], R248 ;  /* 0x000050f801007387 */ /* 0x0001e40000100800 */
[----:B0-----:R-:W-:-:S02]  /*18b0*/  FMUL.FTZ R248, R250, R187 ;  /* 0x000000bbfaf87220 */ /* 0x001fc40000410000 */
[----:B------:R-:W4:Y:S04]  /*18c0*/  LDL R250, [R1+0x18c] ;  /* 0x00018c0001fa7983 */ /* 0x000f280000100800 */
[----:B------:R0:W-:Y:S02]  /*18d0*/  STL [R1+0xf0], R245 ;  /* 0x0000f0f501007387 */ /* 0x0001e40000100800 */
[----:B0-----:R-:W-:Y:S02]  /*18e0*/  FMUL.FTZ R245, R188, UR30 ;  /* 0x0000001ebcf57c20 */ /* 0x001fe40008410000 */
[----:B------:R-:W4:Y:S04]  /*18f0*/  LDL.LU R188, [R1+0x4c] ;  /* 0x00004c0001bc7983 */ /* 0x000f280000300800 */
[----:B------:R-:W4:Y:S01]  /*1900*/  LDL.LU R189, [R1+0xec] ;  /* 0x0000ec0001bd7983 */ /* 0x000f220000300800 */
[----:B------:R-:W-:Y:S01]  /*1910*/  FADD.FTZ R215, R215, R242 ;  /* 0x000000f2d7d77221 */ /* 0x000fe20000010000 */
[----:B------:R-:W-:Y:S01]  /*1920*/  SHF.L.U32 R187, R244, 0x10, RZ ;  /* 0x00000010f4bb7819 */ /* 0x000fe200000006ff */
[-C--:B------:R-:W-:Y:S01]  /*1930*/  FMUL.FTZ R244, R216, R240.reuse ;  /* 0x000000f0d8f47220 */ /* 0x080fe20000410000 */
[----:B------:R-:W-:Y:S01]  /*1940*/  FFMA.FTZ R193, R247, R191, R193 ;  /* 0x000000bff7c17223 */ /* 0x000fe200000100c1 */
[----:B--2---:R-:W-:-:S05]  /*1950*/  FFMA.FTZ R186, R245, R240, R186 ;  /* 0x000000f0f5ba7223 */ /* 0x004fca00000100ba */
[----:B------:R-:W-:Y:S01]  /*1960*/  STL [R1+0xd8], R186 ;  /* 0x0000d8ba01007387 */ /* 0x000fe20000100800 */
[----:B---3--:R-:W-:-:S05]  /*1970*/  FADD.FTZ R243, R243, R240 ;  /* 0x000000f0f3f37221 */ /* 0x008fca0000010000 */
[----:B------:R0:W-:Y:S01]  /*1980*/  STL [R1+0x38], R243 ;  /* 0x000038f301007387 */ /* 0x0001e20000100800 */
[-C--:B----4-:R-:W-:Y:S01]  /*1990*/  FFMA.FTZ R195, R241, R242.reuse, R195 ;  /* 0x000000f2f1c37223 */ /* 0x090fe200000100c3 */
[----:B------:R-:W-:Y:S02]  /*19a0*/  FMUL.FTZ R240, R194, R242 ;  /* 0x000000f2c2f07220 */ /* 0x000fe40000410000 */
[----:B0-----:R-:W2:Y:S04]  /*19b0*/  LDL.LU R243, [R1+0x54] ;  /* 0x0000540001f37983 */ /* 0x001ea80000300800 */
[----:B------:R-:W3:Y:S04]  /*19c0*/  LDL R216, [R1+0x194] ;  /* 0x0001940001d87983 */ /* 0x000ee80000100800 */
[----:B------:R0:W-:Y:S01]  /*19d0*/  STL [R1+0x40], R215 ;  /* 0x000040d701007387 */ /* 0x0001e20000100800 */
[----:B------:R-:W-:-:S03]  /*19e0*/  FMUL.FTZ R250, R250, R190 ;  /* 0x000000befafa7220 */ /* 0x000fc60000410000 */
[----:B0-----:R-:W4:Y:S04]  /*19f0*/  LDL.LU R215, [R1+0x3c] ;  /* 0x00003c0001d77983 */ /* 0x001f280000300800 */
[----:B------:R0:W-:Y:S01]  /*1a00*/  STL [R1+0xe0], R195 ;  /* 0x0000e0c301007387 */ /* 0x0001e20000100800 */
[----:B------:R-:W-:Y:S01]  /*1a10*/  FADD.FTZ R188, R188, R190 ;  /* 0x000000bebcbc7221 */ /* 0x000fe20000010000 */
[----:B------:R-:W-:Y:S02]  /*1a20*/  FFMA.FTZ R189, R251, R190, R189 ;  /* 0x000000befbbd7223 */ /* 0x000fe400000100bd */
[----:B0-----:R-:W4:Y:S04]  /*1a30*/  LDL.LU R195, [R1+0xdc] ;  /* 0x0000dc0001c37983 */ /* 0x001f280000300800 */
[----:B------:R-:W4:Y:S04]  /*1a40*/  LDL R194, [R1+0x17c] ;  /* 0x00017c0001c27983 */ /* 0x000f280000100800 */
[----:B------:R-:W-:Y:S04]  /*1a50*/  STL [R1+0x4c], R188 ;  /* 0x00004cbc01007387 */ /* 0x000fe80000100800 */
[----:B------:R-:W-:Y:S04]  /*1a60*/  STL [R1+0xec], R189 ;  /* 0x0000ecbd01007387 */ /* 0x000fe80000100800 */
[----:B------:R0:W-:Y:S04]  /*1a70*/  STL [R1+0xf4], R193 ;  /* 0x0000f4c101007387 */ /* 0x0001e80000100800 */
[----:B0-----:R-:W4:Y:S04]  /*1a80*/  LDL.LU R193, [R1+0x44] ;  /* 0x0000440001c17983 */ /* 0x001f280000300800 */
[----:B------:R-:W4:Y:S01]  /*1a90*/  LDL.LU R190, [R1+0xe4] ;  /* 0x0000e40001be7983 */ /* 0x000f220000300800 */
[----:B------:R-:W-:Y:S01]  /*1aa0*/  FADD.FTZ R188, RZ, R201 ;  /* 0x000000c9ffbc7221 */ /* 0x000fe20000010000 */
[----:B------:R-:W-:-:S03]  /*1ab0*/  SHF.L.U32 R186, R246, 0x10, RZ ;  /* 0x00000010f6ba7819 */ /* 0x000fc600000006ff */
[----:B------:R-:W-:Y:S01]  /*1ac0*/  FADD.FTZ R188, R188, R250 ;  /* 0x000000fabcbc7221 */ /* 0x000fe20000010000 */
[----:B------:R-:W-:Y:S01]  /*1ad0*/  FMUL.FTZ R185, R185, UR30 ;  /* 0x0000001eb9b97c20 */ /* 0x000fe20008410000 */
[----:B------:R-:W-:Y:S02]  /*1ae0*/  FFMA.FTZ R189, R0, R201, RZ ;  /* 0x000000c900bd7223 */ /* 0x000fe400000100ff */
[----:B------:R-:W-:Y:S02]  /*1af0*/  FADD.FTZ R188, R188, R248 ;  /* 0x000000f8bcbc7221 */ /* 0x000fe40000010000 */
[----:B------:R-:W-:-:S04]  /*1b00*/  FFMA.FTZ R189, R251, R250, R189 ;  /* 0x000000fafbbd7223 */ /* 0x000fc800000100bd */
[----:B------:R-:W-:Y:S01]  /*1b10*/  FFMA.FTZ R189, R249, R248, R189 ;  /* 0x000000f8f9bd7223 */ /* 0x000fe200000100bd */
[----:B------:R-:W-:Y:S02]  /*1b20*/  IADD3 R214, PT, PT, R214, 0x80, RZ ;  /* 0x00000080d6d67810 */ /* 0x000fe40007ffe0ff */
[----:B------:R-:W-:Y:S01]  /*1b30*/  IADD3 R200, PT, PT, R200, 0x80, RZ ;  /* 0x00000080c8c87810 */ /* 0x000fe20007ffe0ff */
[----:B--2---:R-:W-:-:S05]  /*1b40*/  FADD.FTZ R243, R243, R191 ;  /* 0x000000bff3f37221 */ /* 0x004fca0000010000 */
[----:B------:R0:W-:Y:S01]  /*1b50*/  STL [R1+0x54], R243 ;  /* 0x000054f301007387 */ /* 0x0001e20000100800 */
[----:B---3--:R-:W-:Y:S01]  /*1b60*/  FMUL.FTZ R246, R216, R191 ;  /* 0x000000bfd8f67220 */ /* 0x008fe20000410000 */
[----:B0-----:R-:W-:Y:S01]  /*1b70*/  FMUL.FTZ R243, R184, UR30 ;  /* 0x0000001eb8f37c20 */ /* 0x001fe20008410000 */
[----:B----4-:R-:W-:Y:S02]  /*1b80*/  FADD.FTZ R215, R215, R187 ;  /* 0x000000bbd7d77221 */ /* 0x010fe40000010000 */
[----:B------:R-:W-:Y:S01]  /*1b90*/  FADD.FTZ R184, R188, R246 ;  /* 0x000000f6bcb87221 */ /* 0x000fe20000010000 */
[----:B------:R-:W-:Y:S02]  /*1ba0*/  FMUL.FTZ R188, R192, R186 ;  /* 0x000000bac0bc7220 */ /* 0x000fe40000410000 */
[----:B------:R0:W-:Y:S01]  /*1bb0*/  STL [R1+0x3c], R215 ;  /* 0x00003cd701007387 */ /* 0x0001e20000100800 */
[----:B------:R-:W-:-:S05]  /*1bc0*/  FFMA.FTZ R195, R243, R187, R195 ;  /* 0x000000bbf3c37223 */ /* 0x000fca00000100c3 */
[----:B------:R1:W-:Y:S04]  /*1bd0*/  STL [R1+0xdc], R195 ;  /* 0x0000dcc301007387 */ /* 0x0003e80000100800 */
[----:B------:R1:W-:Y:S01]  /*1be0*/  STL [R1+0x20], R185 ;  /* 0x000020b901007387 */ /* 0x0003e20000100800 */
[----:B------:R-:W-:Y:S01]  /*1bf0*/  FFMA.FTZ R189, R247, R246, R189 ;  /* 0x000000f6f7bd7223 */ /* 0x000fe200000100bd */
[----:B------:R-:W-:Y:S01]  /*1c00*/  FMUL.FTZ R242, R194, R187 ;  /* 0x000000bbc2f27220 */ /* 0x000fe20000410000 */
[----:B------:R-:W-:Y:S01]  /*1c10*/  FADD.FTZ R193, R193, R186 ;  /* 0x000000bac1c17221 */ /* 0x000fe20000010000 */
[----:B------:R-:W-:-:S04]  /*1c20*/  FFMA.FTZ R190, R185, R186, R190 ;  /* 0x000000bab9be7223 */ /* 0x000fc800000100be */
        /* <DEDUP_REMOVED lines=10> */
[----:B01----:R-:W-:-:S07]  /*1cd0*/  FFMA.FTZ R215, R185, R188, R187 ;  /* 0x000000bcb9d77223 */ /* 0x003fce00000100bb */
.L_x_8193:
[----:B------:R-:W-:Y:S05]  /*1ce0*/  BSYNC.RECONVERGENT B1 ;  /* 0x0000000000017941 */ /* 0x000fea0003800200 */
.L_x_8192:
[----:B------:R-:W-:Y:S04]  /*1cf0*/  BSSY.RECONVERGENT B1, `(.L_x_8194) ;  /* 0x000007b000017945 */ /* 0x000fe80003800200 */
[----:B------:R-:W-:Y:S05]  /*1d00*/  @!P4 BRA `(.L_x_8195) ;  /* 0x0000000400e4c947 */ /* 0x000fea0003800000 */
[----:B------:R-:W0:Y:S01]  /*1d10*/  LDC.64 R18, c[0x0][0x3a8] ;  /* 0x0000ea00ff127b82 */ /* 0x000e220000000a00 */
[----:B------:R-:W2:Y:S04]  /*1d20*/  LDL R239, [R1+0x168] ;  /* 0x0001680001ef7983 */ /* 0x000ea80000100800 */
[----:B------:R-:W3:Y:S03]  /*1d30*/  LDL R237, [R1+0x170] ;  /* 0x0001700001ed7983 */ /* 0x000ee60000100800 */
[----:B------:R-:W1:Y:S01]  /*1d40*/  LDC.64 R188, c[0x0][0x428] ;  /* 0x00010a00ffbc7b82 */ /* 0x000e620000000a00 */
[----:B------:R-:W-:Y:S01]  /*1d50*/  ISETP.NE.U32.AND P0, PT, RZ, UR22, PT ;  /* 0x00000016ff007c0c */ /* 0x000fe2000bf05070 */
[----:B------:R4:W-:Y:S01]  /*1d60*/  STL [R1+0x19c], R2 ;  /* 0x00019c0201007387 */ /* 0x0009e20000100800 */
[----:B0-----:R-:W-:-:S04]  /*1d70*/  IMAD.WIDE.U32 R18, R200, 0x20, R18 ;  /* 0x00000020c8127825 */ /* 0x001fc800078e0012 */
[----:B-1----:R-:W-:Y:S01]  /*1d80*/  IMAD.WIDE.U32 R188, R214, 0x10, R188 ;  /* 0x00000010d6bc7825 */ /* 0x002fe200078e00bc */
[----:B------:R-:W2:Y:S04]  /*1d90*/  LDG.E.128 R184, desc[UR16][R18.64] ;  /* 0x0000001012b87981 */ /* 0x000ea8000c1e1d00 */
[----:B------:R0:W3:Y:S04]  /*1da0*/  LDG.E.128 R192, desc[UR16][R18.64+0x10] ;  /* 0x0000101012c07981 */ /* 0x0000e8000c1e1d00 */
[----:B------:R-:W3:Y:S01]  /*1db0*/  LDG.E.128 R188, desc[UR16][R188.64] ;  /* 0x00000010bcbc7981 */ /* 0x000ee2000c1e1d00 */
[----:B------:R-:W-:-:S03]  /*1dc0*/  ISETP.NE.AND.EX P0, PT, RZ, UR23, PT, P0 ;  /* 0x00000017ff007c0c */ /* 0x000fc6000bf05300 */
[----:B----4-:R-:W4:Y:S04]  /*1dd0*/  LDL.LU R2, [R1+0x30] ;  /* 0x0000300001027983 */ /* 0x010f280000300800 */
[----:B------:R1:W-:Y:S06]  /*1de0*/  STL [R1+0x198], R0 ;  /* 0x0001980001007387 */ /* 0x0003ec0000100800 */
[----:B0-----:R-:W0:Y:S01]  /*1df0*/  @P0 LDC.64 R18, c[0x0][0x438] ;  /* 0x00010e00ff120b82 */ /* 0x001e220000000a00 */
[----:B-1----:R-:W4:Y:S01]  /*1e00*/  LDL.LU R0, [R1+0xc8] ;  /* 0x0000c80001007983 */ /* 0x002f220000300800 */
[----:B0-----:R-:W-:-:S05]  /*1e10*/  @P0 IMAD.WIDE.U32 R18, R200, 0x20, R18 ;  /* 0x00000020c8120825 */ /* 0x001fca00078e0012 */
[----:B------:R-:W5:Y:S04]  /*1e20*/  @P0 LDG.E.128 R24, desc[UR16][R18.64] ;  /* 0x0000001012180981 */ /* 0x000f68000c1e1d00 */
[----:B------:R2:W5:Y:S02]  /*1e30*/  @P0 LDG.E.128 R20, desc[UR16][R18.64+0x10] ;  /* 0x0000101012140981 */ /* 0x000564000c1e1d00 */
[----:B--2---:R-:W-:Y:S01]  /*1e40*/  FADD.FTZ R19, R185, -UR32 ;  /* 0x80000020b9137e21 */ /* 0x004fe20008010000 */
[----:B------:R-:W-:Y:S01]  /*1e50*/  FADD.FTZ R199, R184, -UR32 ;  /* 0x80000020b8c77e21 */ /* 0x000fe20008010000 */
[----:B---3--:R-:W-:Y:S01]  /*1e60*/  FADD.FTZ R185, R192, -UR32 ;  /* 0x80000020c0b97e21 */ /* 0x008fe20008010000 */
[----:B------:R-:W-:Y:S01]  /*1e70*/  FADD.FTZ R17, R193, -UR32 ;  /* 0x80000020c1117e21 */ /* 0x000fe20008010000 */
[----:B------:R-:W2:Y:S01]  /*1e80*/  LDL R192, [R1+0x164] ;  /* 0x0001640001c07983 */ /* 0x000ea20000100800 */
[----:B------:R-:W-:-:S02]  /*1e90*/  PRMT R234, R188, 0x7632, R234 ;  /* 0x00007632bcea7816 */ /* 0x000fc400000000ea */
[----:B------:R-:W-:Y:S01]  /*1ea0*/  SHF.L.U32 R18, R188, 0x10, RZ ;  /* 0x00000010bc127819 */ /* 0x000fe200000006ff */
[----:B------:R-:W3:Y:S01]  /*1eb0*/  LDL.LU R193, [R1+0xc4] ;  /* 0x0000c40001c17983 */ /* 0x000ee20000300800 */
[----:B------:R-:W-:Y:S01]  /*1ec0*/  FADD.FTZ R188, R194, -UR32 ;  /* 0x80000020c2bc7e21 */ /* 0x000fe20008010000 */
[----:B------:R-:W-:Y:S01]  /*1ed0*/  FADD.FTZ R184, R195, -UR32 ;  /* 0x80000020c3b87e21 */ /* 0x000fe20008010000 */
[----:B------:R-:W-:Y:S01]  /*1ee0*/  FMUL.FTZ R198, R19, UR30 ;  /* 0x0000001e13c67c20 */ /* 0x000fe20008410000 */
[----:B------:R-:W2:Y:S04]  /*1ef0*/  LDL R194, [R1+0x15c] ;  /* 0x00015c0001c27983 */ /* 0x000ea80000100800 */
[----:B------:R-:W3:Y:S04]  /*1f00*/  LDL.LU R195, [R1+0xbc] ;  /* 0x0000bc0001c37983 */ /* 0x000ee80000300800 */
[----:B------:R-:W2:Y:S01]  /*1f10*/  LDL.LU R19, [R1+0x28] ;  /* 0x0000280001137983 */ /* 0x000ea20000300800 */
[----:B------:R-:W-:Y:S01]  /*1f20*/  FADD.FTZ R186, R186, -UR32 ;  /* 0x80000020baba7e21 */ /* 0x000fe20008010000 */
[----:B------:R-:W-:Y:S01]  /*1f30*/  FMUL.FTZ R199, R199, UR30 ;  /* 0x0000001ec7c77c20 */ /* 0x000fe20008410000 */
[----:B------:R-:W-:Y:S01]  /*1f40*/  FADD.FTZ R187, R187, -UR32 ;  /* 0x80000020bbbb7e21 */ /* 0x000fe20008010000 */
[C---:B------:R-:W-:Y:S01]  /*1f50*/  PRMT R235, R189.reuse, 0x7632, R235 ;  /* 0x00007632bdeb7816 */ /* 0x040fe200000000eb */
[----:B------:R-:W-:-:S02]  /*1f60*/  IMAD.U32 R233, R189, 0x10000, RZ ;  /* 0x00010000bde97824 */ /* 0x000fc400078e00ff */
[-C--:B----4-:R-:W-:Y:S01]  /*1f70*/  FFMA.FTZ R0, R199, R18.reuse, R0 ;  /* 0x00000012c7007223 */ /* 0x090fe20000010000 */
[----:B------:R-:W-:Y:S01]  /*1f80*/  FMUL.FTZ R197, R186, UR30 ;  /* 0x0000001ebac57c20 */ /* 0x000fe20008410000 */
[----:B------:R-:W-:Y:S01]  /*1f90*/  SHF.L.U32 R189, R234, 0x10, RZ ;  /* 0x00000010eabd7819 */ /* 0x000fe200000006ff */
[----:B------:R-:W4:Y:S01]  /*1fa0*/  LDL.LU R186, [R1+0xd0] ;  /* 0x0000d00001ba7983 */ /* 0x000f220000300800 */
[----:B------:R-:W-:Y:S01]  /*1fb0*/  FMUL.FTZ R239, R239, R18 ;  /* 0x00000012efef7220 */ /* 0x000fe20000410000 */
[----:B------:R-:W-:Y:S02]  /*1fc0*/  FMUL.FTZ R196, R187, UR30 ;  /* 0x0000001ebbc47c20 */ /* 0x000fe40008410000 */
[----:B------:R-:W3:Y:S01]  /*1fd0*/  LDL R234, [R1+0x174] ;  /* 0x0001740001ea7983 */ /* 0x000ee20000100800 */
[----:B------:R-:W-:Y:S01]  /*1fe0*/  SHF.L.U32 R187, R235, 0x10, RZ ;  /* 0x00000010ebbb7819 */ /* 0x000fe200000006ff */
[----:B--2---:R-:W-:Y:S02]  /*1ff0*/  FADD.FTZ R19, R19, R18 ;  /* 0x0000001213137221 */ /* 0x004fe40000010000 */
[----:B------:R-:W2:Y:S04]  /*2000*/  LDL R18, [R1+0x158] ;  /* 0x0001580001127983 */ /* 0x000ea80000100800 */
[----:B------:R0:W-:Y:S04]  /*2010*/  STL [R1+0x28], R19 ;  /* 0x0000281301007387 */ /* 0x0001e80000100800 */
[----:B------:R-:W-:Y:S04]  /*2020*/  STL [R1+0xc8], R0 ;  /* 0x0000c80001007387 */ /* 0x000fe80000100800 */
[----:B------:R-:W3:Y:S01]  /*2030*/  LDL.LU R235, [R1+0xb8] ;  /* 0x0000b80001eb7983 */ /* 0x000ee20000300800 */
[----:B------:R-:W-:Y:S01]  /*2040*/  FADD.FTZ R2, R2, R233 ;  /* 0x000000e902027221 */ /* 0x000fe20000010000 */
[C---:B------:R-:W-:Y:S01]  /*2050*/  PRMT R236, R190.reuse, 0x7632, R236 ;  /* 0x00007632beec7816 */ /* 0x040fe200000000ec */
[----:B0-----:R-:W-:Y:S01]  /*2060*/  FMUL.FTZ R19, R185, UR30 ;  /* 0x0000001eb9137c20 */ /* 0x001fe20008410000 */
[----:B------:R-:W-:Y:S01]  /*2070*/  SHF.L.U32 R190, R190, 0x10, RZ ;  /* 0x00000010bebe7819 */ /* 0x000fe200000006ff */
[-C--:B----4-:R-:W-:Y:S01]  /*2080*/  FFMA.FTZ R186, R197, R233.reuse, R186 ;  /* 0x000000e9c5ba7223 */ /* 0x090fe200000100ba */
[----:B------:R0:W-:Y:S01]  /*2090*/  STL [R1+0x30], R2 ;  /* 0x0000300201007387 */ /* 0x0001e20000100800 */
[----:B------:R-:W-:Y:S01]  /*20a0*/  FMUL.FTZ R237, R237, R233 ;  /* 0x000000e9eded7220 */ /* 0x000fe20000410000 */
[----:B------:R-:W-:-:S02]  /*20b0*/  PRMT R238, R191, 0x7632, R238 ;  /* 0x00007632bfee7816 */ /* 0x000fc400000000ee */
[----:B0-----:R-:W4:Y:S04]  /*20c0*/  LDL.LU R2, [R1+0xcc] ;  /* 0x0000cc0001027983 */ /* 0x001f280000300800 */
[----:B------:R-:W4:Y:S04]  /*20d0*/  LDL.LU R0, [R1+0x2c] ;  /* 0x00002c0001007983 */ /* 0x000f280000300800 */
[----:B------:R-:W4:Y:S04]  /*20e0*/  LDL R233, [R1+0x160] ;  /* 0x0001600001e97983 */ /* 0x000f280000100800 */
[----:B------:R0:W-:Y:S01]  /*20f0*/  STL [R1+0xd0], R186 ;  /* 0x0000d0ba01007387 */ /* 0x0001e20000100800 */
[----:B------:R-:W-:Y:S01]  /*2100*/  SHF.L.U32 R185, R238, 0x10, RZ ;  /* 0x00000010eeb97819 */ /* 0x000fe200000006ff */
[----:B------:R-:W-:Y:S01]  /*2110*/  FADD.FTZ R100, R100, R190 ;  /* 0x000000be64647221 */ /* 0x000fe20000010000 */
[----:B0-----:R-:W-:-:S02]  /*2120*/  SHF.L.U32 R186, R236, 0x10, RZ ;  /* 0x00000010ecba7819 */ /* 0x001fc400000006ff */
[----:B------:R-:W4:Y:S01]  /*2130*/  LDL.LU R236, [R1+0x34] ;  /* 0x0000340001ec7983 */ /* 0x000f220000300800 */
[----:B---3--:R-:W-:-:S05]  /*2140*/  FFMA.FTZ R235, R19, R190, R235 ;  /* 0x000000be13eb7223 */ /* 0x008fca00000100eb */
[----:B------:R2:W-:Y:S04]  /*2150*/  STL [R1+0xb8], R235 ;  /* 0x0000b8eb01007387 */ /* 0x0005e80000100800 */
[----:B------:R-:W3:Y:S01]  /*2160*/  LDL R238, [R1+0x16c] ;  /* 0x00016c0001ee7983 */ /* 0x000ee20000100800 */
[----:B--2---:R-:W-:Y:S01]  /*2170*/  FMUL.FTZ R235, R18, R190 ;  /* 0x000000be12eb7220 */ /* 0x004fe20000410000 */
[----:B------:R-:W-:Y:S01]  /*2180*/  FMUL.FTZ R18, R188, UR30 ;  /* 0x0000001ebc127c20 */ /* 0x000fe20008410000 */
[----:B------:R-:W-:Y:S01]  /*2190*/  FADD.FTZ R188, R216, R239 ;  /* 0x000000efd8bc7221 */ /* 0x000fe20000010000 */
[----:B------:R-:W-:Y:S01]  /*21a0*/  FFMA.FTZ R190, R199, R239, R215 ;  /* 0x000000efc7be7223 */ /* 0x000fe200000100d7 */
[----:B------:R-:W2:Y:S04]  /*21b0*/  LDL.LU R216, [R1+0xd4] ;  /* 0x0000d40001d87983 */ /* 0x000ea80000300800 */
[----:B------:R-:W2:Y:S01]  /*21c0*/  LDL.LU R215, [R1+0xc0] ;  /* 0x0000c00001d77983 */ /* 0x000ea20000300800 */
[----:B------:R-:W-:Y:S01]  /*21d0*/  SHF.L.U32 R191, R191, 0x10, RZ ;  /* 0x00000010bfbf7819 */ /* 0x000fe200000006ff */
[----:B----4-:R-:W-:Y:S01]  /*21e0*/  FFMA.FTZ R2, R198, R189, R2 ;  /* 0x000000bdc6027223 */ /* 0x010fe20000010002 */
[----:B------:R-:W-:Y:S01]  /*21f0*/  FADD.FTZ R0, R0, R189 ;  /* 0x000000bd00007221 */ /* 0x000fe20000010000 */
[----:B------:R-:W-:-:S03]  /*2200*/  FMUL.FTZ R17, R17, UR30 ;  /* 0x0000001e11117c20 */ /* 0x000fc60008410000 */
[----:B------:R0:W-:Y:S01]  /*2210*/  STL [R1+0xcc], R2 ;  /* 0x0000cc0201007387 */ /* 0x0001e20000100800 */
[----:B------:R-:W-:Y:S01]  /*2220*/  FMUL.FTZ R184, R184, UR30 ;  /* 0x0000001eb8b87c20 */ /* 0x000fe20008410000 */
[----:B------:R-:W-:Y:S02]  /*2230*/  FFMA.FTZ R195, R17, R186, R195 ;  /* 0x000000ba11c37223 */ /* 0x000fe400000100c3 */
[----:B0-----:R0:W5:Y:S01]  /*2240*/  LDL.LU R2, [R1+0x19c] ;  /* 0x00019c0001027983 */ /* 0x0011620000300800 */
[----:B------:R-:W-:-:S03]  /*2250*/  FADD.FTZ R236, R236, R187 ;  /* 0x000000bbecec7221 */ /* 0x000fc60000010000 */
[----:B------:R1:W-:Y:S01]  /*2260*/  STL [R1+0x2c], R0 ;  /* 0x00002c0001007387 */ /* 0x0003e20000100800 */
[----:B------:R-:W-:-:S03]  /*2270*/  FFMA.FTZ R193, R184, R185, R193 ;  /* 0x000000b9b8c17223 */ /* 0x000fc600000100c1 */
[----:B-1----:R0:W5:Y:S01]  /*2280*/  LDL.LU R0, [R1+0x198] ;  /* 0x0001980001007983 */ /* 0x0021620000300800 */
[----:B------:R-:W-:Y:S01]  /*2290*/  FADD.FTZ R101, R101, R186 ;  /* 0x000000ba65657221 */ /* 0x000fe20000010000 */
[----:B------:R-:W-:Y:S01]  /*22a0*/  FMUL.FTZ R233, R233, R191 ;  /* 0x000000bfe9e97220 */ /* 0x000fe20000410000 */
[----:B------:R-:W-:Y:S01]  /*22b0*/  FADD.FTZ R102, R102, R191 ;  /* 0x000000bf66667221 */ /* 0x000fe20000010000 */
[----:B------:R-:W-:Y:S01]  /*22c0*/  FADD.FTZ R103, R103, R185 ;  /* 0x000000b967677221 */ /* 0x000fe20000010000 */
[----:B------:R-:W-:Y:S02]  /*22d0*/  IADD3 R214, PT, PT, R214, 0x80, RZ ;  /* 0x00000080d6d67810 */ /* 0x000fe40007ffe0ff */
[----:B------:R-:W-:Y:S01]  /*22e0*/  IADD3 R200, PT, PT, R200, 0x80, RZ ;  /* 0x00000080c8c87810 */ /* 0x000fe20007ffe0ff */
[----:B---3--:R-:W-:-:S04]  /*22f0*/  FMUL.FTZ R238, R238, R189 ;  /* 0x000000bdeeee7220 */ /* 0x008fc80000410000 */
[----:B------:R-:W-:Y:S01]  /*2300*/  FADD.FTZ R188, R188, R238 ;  /* 0x000000eebcbc7221 */ /* 0x000fe20000010000 */
[----:B--2---:R-:W-:Y:S01]  /*2310*/  FFMA.FTZ R216, R196, R187, R216 ;  /* 0x000000bbc4d87223 */ /* 0x004fe200000100d8 */
[----:B------:R-:W-:-:S05]  /*2320*/  FFMA.FTZ R215, R18, R191, R215 ;  /* 0x000000bf12d77223 */ /* 0x000fca00000100d7 */
[----:B------:R-:W-:Y:S04]  /*2330*/  STL [R1+0xc0], R215 ;  /* 0x0000c0d701007387 */ /* 0x000fe80000100800 */
[----:B------:R-:W-:Y:S04]  /*2340*/  STL [R1+0xd4], R216 ;  /* 0x0000d4d801007387 */ /* 0x000fe80000100800 */
[----:B------:R1:W-:Y:S01]  /*2350*/  STL [R1+0x34], R236 ;  /* 0x000034ec01007387 */ /* 0x0003e20000100800 */
[----:B------:R-:W-:-:S03]  /*2360*/  FFMA.FTZ R190, R198, R238, R190 ;  /* 0x000000eec6be7223 */ /* 0x000fc600000100be */
[----:B------:R0:W-:Y:S01]  /*2370*/  STL [R1+0xbc], R195 ;  /* 0x0000bcc301007387 */ /* 0x0001e20000100800 */
[----:B-1----:R-:W-:Y:S01]  /*2380*/  FMUL.FTZ R236, R234, R187 ;  /* 0x000000bbeaec7220 */ /* 0x002fe20000410000 */
[----:B------:R-:W-:Y:S01]  /*2390*/  FADD.FTZ R187, R188, R237 ;  /* 0x000000edbcbb7221 */ /* 0x000fe20000010000 */
[----:B------:R-:W-:Y:S01]  /*23a0*/  FMUL.FTZ R188, R192, R185 ;  /* 0x000000b9c0bc7220 */ /* 0x000fe20000410000 */
        /* <DEDUP_REMOVED lines=14> */
[----:B0-----:R-:W-:-:S07]  /*2490*/  FFMA.FTZ R215, R184, R188, R186 ;  /* 0x000000bcb8d77223 */ /* 0x001fce00000100ba */
.L_x_8195:
[----:B------:R-:W-:Y:S05]  /*24a0*/  BSYNC.RECONVERGENT B1 ;  /* 0x0000000000017941 */ /* 0x000fea0003800200 */
.L_x_8194:
[----:B------:R-:W-:Y:S04]  /*24b0*/  BSSY.RECONVERGENT B1, `(.L_x_8196) ;  /* 0x000006f000017945 */ /* 0x000fe80003800200 */
[----:B------:R-:W-:Y:S05]  /*24c0*/  @!P3 BRA `(.L_x_8197) ;  /* 0x0000000400b4b947 */ /* 0x000fea0003800000 */
[----:B------:R-:W0:Y:S01]  /*24d0*/  LDC.64 R184, c[0x0][0x428] ;  /* 0x00010a00ffb87b82 */ /* 0x000e220000000a00 */
[----:B------:R-:W2:Y:S04]  /*24e0*/  LDL R232, [R1+0x148] ;  /* 0x0001480001e87983 */ /* 0x000ea80000100800 */
[----:B------:R-:W3:Y:S03]  /*24f0*/  LDL.LU R230, [R1+0xb0] ;  /* 0x0000b00001e67983 */ /* 0x000ee60000300800 */
[----:B------:R-:W1:Y:S01]  /*2500*/  LDC.64 R10, c[0x0][0x3a8] ;  /* 0x0000ea00ff0a7b82 */ /* 0x000e620000000a00 */
[----:B------:R-:W4:Y:S04]  /*2510*/  LDL R231, [R1+0x150] ;  /* 0x0001500001e77983 */ /* 0x000f280000100800 */
[----:B------:R-:W4:Y:S01]  /*2520*/  LDL R228, [R1+0x138] ;  /* 0x0001380001e47983 */ /* 0x000f220000100800 */
[----:B0-----:R-:W-:-:S06]  /*2530*/  IMAD.WIDE.U32 R184, R214, 0x10, R184 ;  /* 0x00000010d6b87825 */ /* 0x001fcc00078e00b8 */
[----:B------:R-:W2:Y:S01]  /*2540*/  LDG.E.128 R184, desc[UR16][R184.64] ;  /* 0x00000010b8b87981 */ /* 0x000ea2000c1e1d00 */
[----:B-1----:R-:W-:-:S05]  /*2550*/  IMAD.WIDE.U32 R10, R200, 0x20, R10 ;  /* 0x00000020c80a7825 */ /* 0x002fca00078e000a */
[----:B------:R-:W3:Y:S04]  /*2560*/  LDG.E.128 R188, desc[UR16][R10.64+0x10] ;  /* 0x000010100abc7981 */ /* 0x000ee8000c1e1d00 */
[----:B------:R0:W4:Y:S01]  /*2570*/  LDG.E.128 R12, desc[UR16][R10.64] ;  /* 0x000000100a0c7981 */ /* 0x000122000c1e1d00 */
[----:B------:R-:W-:-:S04]  /*2580*/  ISETP.NE.U32.AND P0, PT, RZ, UR22, PT ;  /* 0x00000016ff007c0c */ /* 0x000fc8000bf05070 */
[----:B------:R-:W-:-:S13]  /*2590*/  ISETP.NE.AND.EX P0, PT, RZ, UR23, PT, P0 ;  /* 0x00000017ff007c0c */ /* 0x000fda000bf05300 */
[----:B0-----:R-:W0:Y:S01]  /*25a0*/  @P0 LDC.64 R10, c[0x0][0x438] ;  /* 0x00010e00ff0a0b82 */ /* 0x001e220000000a00 */
[C---:B--2---:R-:W-:Y:S02]  /*25b0*/  PRMT R229, R187.reuse, 0x7632, R229 ;  /* 0x00007632bbe57816 */ /* 0x044fe400000000e5 */
[----:B------:R-:W-:Y:S02]  /*25c0*/  SHF.L.U32 R194, R187, 0x10, RZ ;  /* 0x00000010bbc27819 */ /* 0x000fe400000006ff */
[----:B------:R-:W2:Y:S01]  /*25d0*/  LDL.LU R187, [R1+0xa8] ;  /* 0x0000a80001bb7983 */ /* 0x000ea20000300800 */
[C---:B------:R-:W-:Y:S01]  /*25e0*/  PRMT R227, R186.reuse, 0x7632, R227 ;  /* 0x00007632bae37816 */ /* 0x040fe200000000e3 */
[----:B------:R-:W-:Y:S02]  /*25f0*/  IMAD.U32 R193, R186, 0x10000, RZ ;  /* 0x00010000bac17824 */ /* 0x000fe400078e00ff */
[----:B---3--:R-:W-:Y:S02]  /*2600*/  FADD.FTZ R186, R190, -UR32 ;  /* 0x80000020beba7e21 */ /* 0x008fe40008010000 */
[----:B------:R-:W3:Y:S01]  /*2610*/  LDL.LU R190, [R1+0x98] ;  /* 0x0000980001be7983 */ /* 0x000ee20000300800 */
[----:B0-----:R-:W-:-:S04]  /*2620*/  @P0 IMAD.WIDE.U32 R10, R200, 0x20, R10 ;  /* 0x00000020c80a0825 */ /* 0x001fc800078e000a */
[----:B----4-:R-:W-:Y:S01]  /*2630*/  FADD.FTZ R16, R12, -UR32 ;  /* 0x800000200c107e21 */ /* 0x010fe20008010000 */
[----:B------:R-:W-:Y:S01]  /*2640*/  FADD.FTZ R14, R14, -UR32 ;  /* 0x800000200e0e7e21 */ /* 0x000fe20008010000 */
[----:B------:R-:W-:Y:S01]  /*2650*/  FADD.FTZ R13, R13, -UR32 ;  /* 0x800000200d0d7e21 */ /* 0x000fe20008010000 */
[----:B------:R-:W5:Y:S01]  /*2660*/  @P0 LDG.E.128 R144, desc[UR16][R10.64] ;  /* 0x000000100a900981 */ /* 0x000f62000c1e1d00 */
[----:B------:R-:W-:Y:S01]  /*2670*/  SHF.L.U32 R192, R185, 0x10, RZ ;  /* 0x00000010b9c07819 */ /* 0x000fe200000006ff */
[----:B------:R-:W-:Y:S02]  /*2680*/  FMUL.FTZ R16, R16, UR30 ;  /* 0x0000001e10107c20 */ /* 0x000fe40008410000 */
[----:B------:R0:W5:Y:S01]  /*2690*/  @P0 LDG.E.128 R148, desc[UR16][R10.64+0x10] ;  /* 0x000010100a940981 */ /* 0x000162000c1e1d00 */
[----:B------:R-:W-:Y:S01]  /*26a0*/  FADD.FTZ R12, R15, -UR32 ;  /* 0x800000200f0c7e21 */ /* 0x000fe20008010000 */
[----:B------:R-:W-:Y:S01]  /*26b0*/  PRMT R195, R184, 0x7632, R195 ;  /* 0x00007632b8c37816 */ /* 0x000fe200000000c3 */
[----:B------:R-:W-:Y:S01]  /*26c0*/  FMUL.FTZ R14, R14, UR30 ;  /* 0x0000001e0e0e7c20 */ /* 0x000fe20008410000 */
[----:B------:R-:W-:Y:S01]  /*26d0*/  PRMT R226, R185, 0x7632, R226 ;  /* 0x00007632b9e27816 */ /* 0x000fe200000000e2 */
[----:B------:R-:W-:Y:S01]  /*26e0*/  FADD.FTZ R185, R188, -UR32 ;  /* 0x80000020bcb97e21 */ /* 0x000fe20008010000 */
[----:B0-----:R-:W-:Y:S01]  /*26f0*/  SHF.L.U32 R11, R184, 0x10, RZ ;  /* 0x00000010b80b7819 */ /* 0x001fe200000006ff */
[----:B------:R-:W-:Y:S01]  /*2700*/  FMUL.FTZ R15, R13, UR30 ;  /* 0x0000001e0d0f7c20 */ /* 0x000fe20008410000 */
[----:B------:R-:W-:Y:S01]  /*2710*/  FADD.FTZ R10, R189, -UR32 ;  /* 0x80000020bd0a7e21 */ /* 0x000fe20008010000 */
[----:B------:R-:W-:Y:S01]  /*2720*/  FADD.FTZ R184, R191, -UR32 ;  /* 0x80000020bfb87e21 */ /* 0x000fe20008010000 */
[----:B------:R-:W-:Y:S01]  /*2730*/  FMUL.FTZ R13, R12, UR30 ;  /* 0x0000001e0c0d7c20 */ /* 0x000fe20008410000 */
[----:B------:R-:W-:Y:S01]  /*2740*/  FFMA.FTZ R230, R14, R192, R230 ;  /* 0x000000c00ee67223 */ /* 0x000fe200000100e6 */
[----:B------:R-:W4:Y:S01]  /*2750*/  LDL R191, [R1+0x144] ;  /* 0x0001440001bf7983 */ /* 0x000f220000100800 */
[----:B------:R-:W-:Y:S01]  /*2760*/  SHF.L.U32 R189, R195, 0x10, RZ ;  /* 0x00000010c3bd7819 */ /* 0x000fe200000006ff */
[----:B------:R-:W-:Y:S01]  /*2770*/  FMUL.FTZ R12, R185, UR30 ;  /* 0x0000001eb90c7c20 */ /* 0x000fe20008410000 */
[----:B------:R-:W-:Y:S01]  /*2780*/  SHF.L.U32 R188, R226, 0x10, RZ ;  /* 0x00000010e2bc7819 */ /* 0x000fe200000006ff */
[----:B------:R-:W4:Y:S01]  /*2790*/  LDL.LU R195, [R1+0xa4] ;  /* 0x0000a40001c37983 */ /* 0x000f220000300800 */
[----:B------:R-:W-:-:S03]  /*27a0*/  FADD.FTZ R98, R98, R192 ;  /* 0x000000c062627221 */ /* 0x000fc60000010000 */
[----:B------:R-:W4:Y:S01]  /*27b0*/  LDL R226, [R1+0x140] ;  /* 0x0001400001e27983 */ /* 0x000f220000100800 */
[----:B------:R-:W-:Y:S01]  /*27c0*/  FMUL.FTZ R232, R232, R11 ;  /* 0x0000000be8e87220 */ /* 0x000fe20000410000 */
[----:B------:R-:W-:Y:S01]  /*27d0*/  FADD.FTZ R92, R92, R193 ;  /* 0x000000c15c5c7221 */ /* 0x000fe20000010000 */
[----:B------:R-:W-:Y:S01]  /*27e0*/  FMUL.FTZ R228, R228, R193 ;  /* 0x000000c1e4e47220 */ /* 0x000fe20000410000 */
[----:B------:R-:W-:Y:S01]  /*27f0*/  FADD.FTZ R96, R96, R11 ;  /* 0x0000000b60607221 */ /* 0x000fe20000010000 */
[----:B------:R-:W-:Y:S01]  /*2800*/  SHF.L.U32 R185, R229, 0x10, RZ ;  /* 0x00000010e5b97819 */ /* 0x000fe200000006ff */
[----:B--2---:R-:W-:-:S05]  /*2810*/  FFMA.FTZ R187, R16, R11, R187 ;  /* 0x0000000b10bb7223 */ /* 0x004fca00000100bb */
[----:B------:R0:W-:Y:S01]  /*2820*/  STL [R1+0xa8], R187 ;  /* 0x0000a8bb01007387 */ /* 0x0001e20000100800 */
[----:B---3--:R-:W-:-:S03]  /*2830*/  FFMA.FTZ R190, R12, R193, R190 ;  /* 0x000000c10cbe7223 */ /* 0x008fc600000100be */
[----:B------:R1:W-:Y:S01]  /*2840*/  STL [R1+0xb0], R230 ;  /* 0x0000b0e601007387 */ /* 0x0003e20000100800 */
[----:B------:R-:W-:Y:S01]  /*2850*/  FMUL.FTZ R11, R186, UR30 ;  /* 0x0000001eba0b7c20 */ /* 0x000fe20008410000 */
[----:B------:R-:W-:Y:S01]  /*2860*/  FADD.FTZ R186, R216, R232 ;  /* 0x000000e8d8ba7221 */ /* 0x000fe20000010000 */
[----:B0-----:R-:W-:Y:S01]  /*2870*/  SHF.L.U32 R187, R227, 0x10, RZ ;  /* 0x00000010e3bb7819 */ /* 0x001fe200000006ff */
[----:B-1----:R-:W-:Y:S02]  /*2880*/  FMUL.FTZ R230, R231, R192 ;  /* 0x000000c0e7e67220 */ /* 0x002fe40000410000 */
[----:B------:R-:W2:Y:S04]  /*2890*/  LDL R231, [R1+0x14c] ;  /* 0x00014c0001e77983 */ /* 0x000ea80000100800 */
[----:B------:R-:W3:Y:S04]  /*28a0*/  LDL R192, [R1+0x13c] ;  /* 0x00013c0001c07983 */ /* 0x000ee80000100800 */
[----:B------:R-:W3:Y:S04]  /*28b0*/  LDL.LU R227, [R1+0x9c] ;  /* 0x00009c0001e37983 */ /* 0x000ee80000300800 */
[----:B------:R-:W3:Y:S04]  /*28c0*/  LDL R193, [R1+0x154] ;  /* 0x0001540001c17983 */ /* 0x000ee80000100800 */
[----:B------:R0:W-:Y:S04]  /*28d0*/  STL [R1+0x98], R190 ;  /* 0x000098be01007387 */ /* 0x0001e80000100800 */
[----:B------:R-:W3:Y:S04]  /*28e0*/  LDL.LU R229, [R1+0xb4] ;  /* 0x0000b40001e57983 */ /* 0x000ee80000300800 */
[----:B------:R-:W3:Y:S01]  /*28f0*/  LDL.LU R216, [R1+0xa0] ;  /* 0x0000a00001d87983 */ /* 0x000ee20000300800 */
[----:B0-----:R-:W-:-:S03]  /*2900*/  FFMA.FTZ R190, R16, R232, R215 ;  /* 0x000000e810be7223 */ /* 0x001fc600000100d7 */
[----:B------:R-:W3:Y:S01]  /*2910*/  LDL.LU R215, [R1+0xac] ;  /* 0x0000ac0001d77983 */ /* 0x000ee20000300800 */
[----:B------:R-:W-:Y:S01]  /*2920*/  FMUL.FTZ R10, R10, UR30 ;  /* 0x0000001e0a0a7c20 */ /* 0x000fe20008410000 */
[----:B------:R-:W-:Y:S01]  /*2930*/  FMUL.FTZ R184, R184, UR30 ;  /* 0x0000001eb8b87c20 */ /* 0x000fe20008410000 */
[----:B------:R-:W-:-:S03]  /*2940*/  FADD.FTZ R99, R99, R188 ;  /* 0x000000bc63637221 */ /* 0x000fc60000010000 */
[----:B----4-:R-:W-:Y:S01]  /*2950*/  FFMA.FTZ R195, R184, R185, R195 ;  /* 0x000000b9b8c37223 */ /* 0x010fe200000100c3 */
[----:B------:R-:W-:Y:S01]  /*2960*/  FADD.FTZ R93, R93, R187 ;  /* 0x000000bb5d5d7221 */ /* 0x000fe20000010000 */
[----:B------:R-:W-:Y:S01]  /*2970*/  FMUL.FTZ R226, R226, R194 ;  /* 0x000000c2e2e27220 */ /* 0x000fe20000410000 */
[----:B------:R-:W-:Y:S01]  /*2980*/  FADD.FTZ R94, R94, R194 ;  /* 0x000000c25e5e7221 */ /* 0x000fe20000010000 */
[----:B------:R-:W-:Y:S01]  /*2990*/  FADD.FTZ R97, R97, R189 ;  /* 0x000000bd61617221 */ /* 0x000fe20000010000 */
[----:B------:R-:W-:Y:S01]  /*29a0*/  FADD.FTZ R95, R95, R185 ;  /* 0x000000b95f5f7221 */ /* 0x000fe20000010000 */
[----:B------:R-:W-:Y:S02]  /*29b0*/  IADD3 R214, PT, PT, R214, 0x80, RZ ;  /* 0x00000080d6d67810 */ /* 0x000fe40007ffe0ff */
[----:B------:R-:W-:Y:S01]  /*29c0*/  IADD3 R200, PT, PT, R200, 0x80, RZ ;  /* 0x00000080c8c87810 */ /* 0x000fe20007ffe0ff */
[----:B--2---:R-:W-:-:S04]  /*29d0*/  FMUL.FTZ R231, R231, R189 ;  /* 0x000000bde7e77220 */ /* 0x004fc80000410000 */
[----:B------:R-:W-:Y:S01]  /*29e0*/  FADD.FTZ R186, R186, R231 ;  /* 0x000000e7baba7221 */ /* 0x000fe20000010000 */
[----:B---3--:R-:W-:Y:S01]  /*29f0*/  FFMA.FTZ R227, R10, R187, R227 ;  /* 0x000000bb0ae37223 */ /* 0x008fe200000100e3 */
[----:B------:R-:W-:Y:S01]  /*2a00*/  FFMA.FTZ R190, R15, R231, R190 ;  /* 0x000000e70fbe7223 */ /* 0x000fe200000100be */
[----:B------:R-:W-:Y:S01]  /*2a10*/  FFMA.FTZ R229, R13, R188, R229 ;  /* 0x000000bc0de57223 */ /* 0x000fe200000100e5 */
[----:B------:R-:W-:Y:S01]  /*2a20*/  FFMA.FTZ R216, R11, R194, R216 ;  /* 0x000000c20bd87223 */ /* 0x000fe200000100d8 */
[----:B------:R-:W-:-:S05]  /*2a30*/  FFMA.FTZ R215, R15, R189, R215 ;  /* 0x000000bd0fd77223 */ /* 0x000fca00000100d7 */
[----:B------:R-:W-:Y:S04]  /*2a40*/  STL [R1+0xac], R215 ;  /* 0x0000acd701007387 */ /* 0x000fe80000100800 */
[----:B------:R-:W-:Y:S04]  /*2a50*/  STL [R1+0xa0], R216 ;  /* 0x0000a0d801007387 */ /* 0x000fe80000100800 */
[----:B------:R0:W-:Y:S01]  /*2a60*/  STL [R1+0xb4], R229 ;  /* 0x0000b4e501007387 */ /* 0x0001e20000100800 */
[----:B------:R-:W-:-:S03]  /*2a70*/  FADD.FTZ R186, R186, R230 ;  /* 0x000000e6baba7221 */ /* 0x000fc60000010000 */
[----:B------:R1:W-:Y:S01]  /*2a80*/  STL [R1+0x9c], R227 ;  /* 0x00009ce301007387 */ /* 0x0003e20000100800 */
[----:B0-----:R-:W-:Y:S01]  /*2a90*/  FMUL.FTZ R229, R193, R188 ;  /* 0x000000bcc1e57220 */ /* 0x001fe20000410000 */
[----:B------:R-:W-:Y:S02]  /*2aa0*/  FMUL.FTZ R188, R191, R185 ;  /* 0x000000b9bfbc7220 */ /* 0x000fe40000410000 */
[----:B------:R0:W-:Y:S01]  /*2ab0*/  STL [R1], R184 ;  /* 0x000000b801007387 */ /* 0x0001e20000100800 */
[----:B------:R-:W-:-:S03]  /*2ac0*/  FFMA.FTZ R190, R14, R230, R190 ;  /* 0x000000e60ebe7223 */ /* 0x000fc600000100be */
[----:B------:R0:W-:Y:S04]  /*2ad0*/  STL [R1+0xa4], R195 ;  /* 0x0000a4c301007387 */ /* 0x0001e80000100800 */
[----:B------:R0:W-:Y:S01]  /*2ae0*/  STL [R1+0x14], R188 ;  /* 0x000014bc01007387 */ /* 0x0001e20000100800 */
[----:B------:R-:W-:Y:S01]  /*2af0*/  FADD.FTZ R186, R186, R229 ;  /* 0x000000e5baba7221 */ /* 0x000fe20000010000 */
[----:B------:R-:W-:Y:S01]  /*2b00*/  FFMA.FTZ R190, R13, R229, R190 ;  /* 0x000000e50dbe7223 */ /* 0x000fe200000100be */
[----:B-1----:R-:W-:Y:S02]  /*2b10*/  FMUL.FTZ R227, R192, R187 ;  /* 0x000000bbc0e37220 */ /* 0x002fe40000410000 */
        /* <DEDUP_REMOVED lines=8> */
.L_x_8197:
[----:B------:R-:W-:Y:S05]  /*2ba0*/  BSYNC.RECONVERGENT B1 ;  /* 0x0000000000017941 */ /* 0x000fea0003800200 */
.L_x_8196:
[----:B------:R-:W-:Y:S04]  /*2bb0*/  BSSY.RECONVERGENT B1, `(.L_x_8198) ;  /* 0x000006e000017945 */ /* 0x000fe80003800200 */
[----:B------:R-:W-:Y:S05]  /*2bc0*/  @!P1 BRA `(.L_x_8199) ;  /* 0x0000000400b09947 */ /* 0x000fea0003800000 */
[----:B------:R-:W0:Y:S01]  /*2bd0*/  LDC.64 R184, c[0x0][0x428] ;  /* 0x00010a00ffb87b82 */ /* 0x000e220000000a00 */
[----:B------:R-:W2:Y:S04]  /*2be0*/  LDL R225, [R1+0x128] ;  /* 0x0001280001e17983 */ /* 0x000ea80000100800 */
[----:B------:R-:W3:Y:S03]  /*2bf0*/  LDL R223, [R1+0x130] ;  /* 0x0001300001df7983 */ /* 0x000ee60000100800 */
        /* <DEDUP_REMOVED lines=11> */
[----:B--2---:R-:W-:Y:S01]  /*2cb0*/  PRMT R220, R185, 0x7632, R220 ;  /* 0x00007632b9dc7816 */ /* 0x004fe200000000dc */
[----:B------:R-:W-:Y:S01]  /*2cc0*/  IMAD.U32 R195, R187, 0x10000, RZ ;  /* 0x00010000bbc37824 */ /* 0x000fe200078e00ff */
[----:B------:R-:W-:Y:S02]  /*2cd0*/  SHF.L.U32 R193, R185, 0x10, RZ ;  /* 0x00000010b9c17819 */ /* 0x000fe400000006ff */
[----:B------:R-:W-:Y:S02]  /*2ce0*/  PRMT R222, R187, 0x7632, R222 ;  /* 0x00007632bbde7816 */ /* 0x000fe400000000de */
[----:B------:R-:W2:Y:S01]  /*2cf0*/  LDL.LU R187, [R1+0x90] ;  /* 0x0000900001bb7983 */ /* 0x000ea20000300800 */
[----:B---3--:R-:W-:-:S03]  /*2d00*/  FADD.FTZ R185, R188, -UR32 ;  /* 0x80000020bcb97e21 */ /* 0x008fc60008010000 */
[----:B------:R-:W3:Y:S01]  /*2d10*/  LDL.LU R188, [R1+0x88] ;  /* 0x0000880001bc7983 */ /* 0x000ee20000300800 */
[----:B0-----:R-:W-:-:S04]  /*2d20*/  @P0 IMAD.WIDE.U32 R8, R200, 0x20, R8 ;  /* 0x00000020c8080825 */ /* 0x001fc800078e0008 */
[----:B----4-:R-:W-:Y:S01]  /*2d30*/  FADD.FTZ R6, R6, -UR32 ;  /* 0x8000002006067e21 */ /* 0x010fe20008010000 */
[----:B------:R-:W-:Y:S01]  /*2d40*/  FADD.FTZ R192, R7, -UR32 ;  /* 0x8000002007c07e21 */ /* 0x000fe20008010000 */
[----:B------:R-:W5:Y:S01]  /*2d50*/  @P0 LDG.E.128 R152, desc[UR16][R8.64] ;  /* 0x0000001008980981 */ /* 0x000f62000c1e1d00 */
[----:B------:R-:W-:-:S03]  /*2d60*/  PRMT R219, R184, 0x7632, R219 ;  /* 0x00007632b8db7816 */ /* 0x000fc600000000db */
[----:B------:R0:W5:Y:S01]  /*2d70*/  @P0 LDG.E.128 R156, desc[UR16][R8.64+0x10] ;  /* 0x00001010089c0981 */ /* 0x000162000c1e1d00 */
[----:B------:R-:W-:Y:S01]  /*2d80*/  PRMT R221, R186, 0x7632, R221 ;  /* 0x00007632badd7816 */ /* 0x000fe200000000dd */
[----:B------:R-:W-:Y:S01]  /*2d90*/  FMUL.FTZ R7, R6, UR30 ;  /* 0x0000001e06077c20 */ /* 0x000fe20008410000 */
[----:B------:R-:W-:Y:S01]  /*2da0*/  SHF.L.U32 R194, R186, 0x10, RZ ;  /* 0x00000010bac27819 */ /* 0x000fe200000006ff */
[----:B------:R-:W-:Y:S01]  /*2db0*/  FADD.FTZ R186, R190, -UR32 ;  /* 0x80000020beba7e21 */ /* 0x000fe20008010000 */
[----:B0-----:R-:W-:Y:S01]  /*2dc0*/  FADD.FTZ R9, R4, -UR32 ;  /* 0x8000002004097e21 */ /* 0x001fe20008010000 */
[----:B------:R-:W-:Y:S01]  /*2dd0*/  SHF.L.U32 R4, R184, 0x10, RZ ;  /* 0x00000010b8047819 */ /* 0x000fe200000006ff */
[----:B------:R-:W-:Y:S01]  /*2de0*/  FADD.FTZ R184, R191, -UR32 ;  /* 0x80000020bfb87e21 */ /* 0x000fe20008010000 */
[----:B------:R-:W-:Y:S01]  /*2df0*/  FADD.FTZ R3, R189, -UR32 ;  /* 0x80000020bd037e21 */ /* 0x000fe20008010000 */
[----:B------:R-:W-:Y:S01]  /*2e00*/  FMUL.FTZ R9, R9, UR30 ;  /* 0x0000001e09097c20 */ /* 0x000fe20008410000 */
[----:B------:R-:W4:Y:S01]  /*2e10*/  LDL R190, [R1+0x118] ;  /* 0x0001180001be7983 */ /* 0x000f220000100800 */
[----:B------:R-:W-:Y:S01]  /*2e20*/  FMUL.FTZ R6, R192, UR30 ;  /* 0x0000001ec0067c20 */ /* 0x000fe20008410000 */
[----:B------:R-:W-:-:S02]  /*2e30*/  SHF.L.U32 R189, R219, 0x10, RZ ;  /* 0x00000010dbbd7819 */ /* 0x000fc400000006ff */
[----:B------:R-:W4:Y:S01]  /*2e40*/  LDL R191, [R1+0x124] ;  /* 0x0001240001bf7983 */ /* 0x000f220000100800 */
[----:B------:R-:W-:Y:S01]  /*2e50*/  FADD.FTZ R88, R88, R4 ;  /* 0x0000000458587221 */ /* 0x000fe20000010000 */
[-C--:B------:R-:W-:Y:S02]  /*2e60*/  FMUL.FTZ R225, R225, R4.reuse ;  /* 0x00000004e1e17220 */ /* 0x080fe40000410000 */
[----:B------:R-:W4:Y:S04]  /*2e70*/  LDL.LU R192, [R1+0x84] ;  /* 0x0000840001c07983 */ /* 0x000f280000300800 */
[----:B------:R-:W4:Y:S01]  /*2e80*/  LDL R219, [R1+0x120] ;  /* 0x0001200001db7983 */ /* 0x000f220000100800 */
[----:B---3--:R-:W-:-:S03]  /*2e90*/  FFMA.FTZ R188, R9, R4, R188 ;  /* 0x0000000409bc7223 */ /* 0x008fc600000100bc */
[----:B------:R-:W3:Y:S01]  /*2ea0*/  LDL.LU R4, [R1+0x78] ;  /* 0x0000780001047983 */ /* 0x000ee20000300800 */
[----:B------:R-:W-:Y:S01]  /*2eb0*/  FADD.FTZ R5, R5, -UR32 ;  /* 0x8000002005057e21 */ /* 0x000fe20008010000 */
[----:B--2---:R-:W-:-:S03]  /*2ec0*/  FFMA.FTZ R187, R7, R193, R187 ;  /* 0x000000c107bb7223 */ /* 0x004fc600000100bb */
[----:B------:R-:W-:Y:S01]  /*2ed0*/  FMUL.FTZ R8, R5, UR30 ;  /* 0x0000001e05087c20 */ /* 0x000fe20008410000 */
[----:B------:R-:W-:Y:S01]  /*2ee0*/  FMUL.FTZ R5, R185, UR30 ;  /* 0x0000001eb9057c20 */ /* 0x000fe20008410000 */
[----:B------:R0:W-:Y:S01]  /*2ef0*/  STL [R1+0x88], R188 ;  /* 0x000088bc01007387 */ /* 0x0001e20000100800 */
[----:B------:R-:W-:Y:S01]  /*2f00*/  FADD.FTZ R90, R90, R193 ;  /* 0x000000c15a5a7221 */ /* 0x000fe20000010000 */
[----:B------:R-:W-:Y:S01]  /*2f10*/  FMUL.FTZ R223, R223, R193 ;  /* 0x000000c1dfdf7220 */ /* 0x000fe20000410000 */
[----:B------:R-:W-:Y:S01]  /*2f20*/  FADD.FTZ R84, R84, R194 ;  /* 0x000000c254547221 */ /* 0x000fe20000010000 */
[----:B0-----:R-:W-:Y:S02]  /*2f30*/  SHF.L.U32 R188, R220, 0x10, RZ ;  /* 0x00000010dcbc7819 */ /* 0x001fe400000006ff */
[----:B------:R-:W2:Y:S04]  /*2f40*/  LDL.LU R220, [R1+0x7c] ;  /* 0x00007c0001dc7983 */ /* 0x000ea80000300800 */
[----:B------:R-:W2:Y:S04]  /*2f50*/  LDL R193, [R1+0x134] ;  /* 0x0001340001c17983 */ /* 0x000ea80000100800 */
[----:B------:R0:W-:Y:S01]  /*2f60*/  STL [R1+0x90], R187 ;  /* 0x000090bb01007387 */ /* 0x0001e20000100800 */
[----:B------:R-:W-:-:S02]  /*2f70*/  SHF.L.U32 R185, R222, 0x10, RZ ;  /* 0x00000010deb97819 */ /* 0x000fc400000006ff */
[----:B0-----:R-:W-:Y:S01]  /*2f80*/  SHF.L.U32 R187, R221, 0x10, RZ ;  /* 0x00000010ddbb7819 */ /* 0x001fe200000006ff */
[-C--:B----4-:R-:W-:Y:S01]  /*2f90*/  FMUL.FTZ R221, R190, R194.reuse ;  /* 0x000000c2bedd7220 */ /* 0x090fe20000410000 */
[----:B---3--:R-:W-:Y:S02]  /*2fa0*/  FFMA.FTZ R4, R5, R194, R4 ;  /* 0x000000c205047223 */ /* 0x008fe40000010004 */
[----:B------:R-:W3:Y:S04]  /*2fb0*/  LDL.LU R194, [R1+0x94] ;  /* 0x0000940001c27983 */ /* 0x000ee80000300800 */
[----:B------:R0:W-:Y:S04]  /*2fc0*/  STL [R1+0x78], R4 ;  /* 0x0000780401007387 */ /* 0x0001e80000100800 */
[----:B------:R-:W4:Y:S01]  /*2fd0*/  LDL.LU R222, [R1+0x80] ;  /* 0x0000800001de7983 */ /* 0x000f220000300800 */
[----:B0-----:R-:W-:Y:S01]  /*2fe0*/  FMUL.FTZ R4, R186, UR30 ;  /* 0x0000001eba047c20 */ /* 0x001fe20008410000 */
[----:B------:R-:W-:-:S02]  /*2ff0*/  FADD.FTZ R186, R216, R225 ;  /* 0x000000e1d8ba7221 */ /* 0x000fc40000010000 */
[----:B------:R-:W4:Y:S01]  /*3000*/  LDL.LU R216, [R1+0x8c] ;  /* 0x00008c0001d87983 */ /* 0x000f220000300800 */
[----:B------:R-:W-:-:S04]  /*3010*/  FMUL.FTZ R3, R3, UR30 ;  /* 0x0000001e03037c20 */ /* 0x000fc80008410000 */
[----:B--2---:R-:W-:Y:S01]  /*3020*/  FFMA.FTZ R220, R3, R187, R220 ;  /* 0x000000bb03dc7223 */ /* 0x004fe200000100dc */
[----:B------:R-:W-:Y:S01]  /*3030*/  FFMA.FTZ R190, R9, R225, R215 ;  /* 0x000000e109be7223 */ /* 0x000fe200000100d7 */
[----:B------:R-:W-:-:S04]  /*3040*/  FMUL.FTZ R224, R224, R189 ;  /* 0x000000bde0e07220 */ /* 0x000fc80000410000 */
[----:B------:R-:W-:Y:S01]  /*3050*/  FADD.FTZ R186, R186, R224 ;  /* 0x000000e0baba7221 */ /* 0x000fe20000010000 */
[----:B------:R-:W-:-:S03]  /*3060*/  FFMA.FTZ R190, R8, R224, R190 ;  /* 0x000000e008be7223 */ /* 0x000fc600000100be */
[----:B------:R-:W-:Y:S01]  /*3070*/  FADD.FTZ R186, R186, R223 ;  /* 0x000000dfbaba7221 */ /* 0x000fe20000010000 */
[----:B------:R-:W-:Y:S01]  /*3080*/  FFMA.FTZ R190, R7, R223, R190 ;  /* 0x000000df07be7223 */ /* 0x000fe200000100be */
[----:B------:R-:W-:Y:S01]  /*3090*/  FADD.FTZ R85, R85, R187 ;  /* 0x000000bb55557221 */ /* 0x000fe20000010000 */
[-C--:B------:R-:W-:Y:S01]  /*30a0*/  FMUL.FTZ R219, R219, R195.reuse ;  /* 0x000000c3dbdb7220 */ /* 0x080fe20000410000 */
[----:B------:R-:W-:Y:S01]  /*30b0*/  FADD.FTZ R86, R86, R195 ;  /* 0x000000c356567221 */ /* 0x000fe20000010000 */
[----:B------:R-:W-:Y:S01]  /*30c0*/  FADD.FTZ R89, R89, R189 ;  /* 0x000000bd59597221 */ /* 0x000fe20000010000 */
[----:B------:R-:W-:Y:S01]  /*30d0*/  FADD.FTZ R91, R91, R188 ;  /* 0x000000bc5b5b7221 */ /* 0x000fe20000010000 */
[----:B------:R-:W-:Y:S01]  /*30e0*/  FADD.FTZ R87, R87, R185 ;  /* 0x000000b957577221 */ /* 0x000fe20000010000 */
[----:B------:R-:W-:Y:S02]  /*30f0*/  IADD3 R214, PT, PT, R214, 0x80, RZ ;  /* 0x00000080d6d67810 */ /* 0x000fe40007ffe0ff */
[----:B------:R-:W-:Y:S01]  /*3100*/  IADD3 R200, PT, PT, R200, 0x80, RZ ;  /* 0x00000080c8c87810 */ /* 0x000fe20007ffe0ff */
[----:B---3--:R-:W-:Y:S01]  /*3110*/  FFMA.FTZ R194, R6, R188, R194 ;  /* 0x000000bc06c27223 */ /* 0x008fe200000100c2 */
[----:B----4-:R-:W-:Y:S01]  /*3120*/  FFMA.FTZ R222, R4, R195, R222 ;  /* 0x000000c304de7223 */ /* 0x010fe200000100de */
[----:B------:R-:W-:-:S05]  /*3130*/  FFMA.FTZ R216, R8, R189, R216 ;  /* 0x000000bd08d87223 */ /* 0x000fca00000100d8 */
[----:B------:R-:W-:Y:S04]  /*3140*/  STL [R1+0x8c], R216 ;  /* 0x00008cd801007387 */ /* 0x000fe80000100800 */
[----:B------:R-:W-:Y:S04]  /*3150*/  STL [R1+0x80], R222 ;  /* 0x000080de01007387 */ /* 0x000fe80000100800 */
[----:B------:R-:W-:Y:S04]  /*3160*/  STL [R1+0x94], R194 ;  /* 0x000094c201007387 */ /* 0x000fe80000100800 */
[----:B------:R0:W-:Y:S02]  /*3170*/  STL [R1+0x7c], R220 ;  /* 0x00007cdc01007387 */ /* 0x0001e40000100800 */
[----:B0-----:R-:W-:Y:S01]  /*3180*/  FMUL.FTZ R220, R252, R187 ;  /* 0x000000bbfcdc7220 */ /* 0x001fe20000410000 */
[----:B------:R-:W-:Y:S01]  /*3190*/  FMUL.FTZ R252, R184, UR30 ;  /* 0x0000001eb8fc7c20 */ /* 0x000fe20008410000 */
[----:B------:R-:W-:-:S03]  /*31a0*/  FMUL.FTZ R184, R191, R185 ;  /* 0x000000b9bfb87220 */ /* 0x000fc60000410000 */
[----:B------:R-:W-:Y:S01]  /*31b0*/  FFMA.FTZ R192, R252, R185, R192 ;  /* 0x000000b9fcc07223 */ /* 0x000fe200000100c0 */
[----:B------:R-:W-:-:S04]  /*31c0*/  FMUL.FTZ R222, R193, R188 ;  /* 0x000000bcc1de7220 */ /* 0x000fc80000410000 */
        /* <DEDUP_REMOVED lines=12> */
.L_x_8199:
[----:B------:R-:W-:Y:S05]  /*3290*/  BSYNC.RECONVERGENT B1 ;  /* 0x0000000000017941 */ /* 0x000fea0003800200 */
.L_x_8198:
[----:B------:R-:W-:Y:S05]  /*32a0*/  @!P2 BRA `(.L_x_8200) ;  /* 0x00000008004ca947 */ /* 0x000fea0003800000 */
[----:B------:R-:W0:Y:S01]  /*32b0*/  LDC.64 R192, c[0x0][0x3a8] ;  /* 0x0000ea00ffc07b82 */ /* 0x000e220000000a00 */
[----:B------:R-:W2:Y:S04]  /*32c0*/  LDL R217, [R1+0x108] ;  /* 0x0001080001d97983 */ /* 0x000ea80000100800 */
[----:B------:R-:W3:Y:S03]  /*32d0*/  LDL R210, [R1+0x110] ;  /* 0x0001100001d27983 */ /* 0x000ee60000100800 */
[----:B------:R-:W1:Y:S01]  /*32e0*/  LDC.64 R188, c[0x0][0x428] ;  /* 0x00010a00ffbc7b82 */ /* 0x000e620000000a00 */
[----:B0-----:R-:W-:-:S05]  /*32f0*/  IMAD.WIDE.U32 R192, R200, 0x20, R192 ;  /* 0x00000020c8c07825 */ /* 0x001fca00078e00c0 */
[----:B------:R-:W4:Y:S01]  /*3300*/  LDG.E.128 R184, desc[UR16][R192.64] ;  /* 0x00000010c0b87981 */ /* 0x000f22000c1e1d00 */
[----:B-1----:R-:W-:Y:S01]  /*3310*/  IMAD.WIDE.U32 R188, R214, 0x10, R188 ;  /* 0x00000010d6bc7825 */ /* 0x002fe200078e00bc */
[----:B------:R-:W-:Y:S02]  /*3320*/  ISETP.NE.U32.AND P0, PT, RZ, UR22, PT ;  /* 0x00000016ff007c0c */ /* 0x000fe4000bf05070 */
[----:B------:R-:W3:Y:S04]  /*3330*/  LDL R214, [R1+0x104] ;  /* 0x0001040001d67983 */ /* 0x000ee80000100800 */
        /* <DEDUP_REMOVED lines=11> */
[----:B------:R-:W-:Y:S01]  /*33f0*/  FMUL.FTZ R218, R204, UR30 ;  /* 0x0000001eccda7c20 */ /* 0x000fe20008410000 */
[----:B--2---:R-:W-:-:S02]  /*3400*/  PRMT R208, R190, 0x7632, R208 ;  /* 0x00007632bed07816 */ /* 0x004fc400000000d0 */
[----:B------:R-:W-:Y:S01]  /*3410*/  SHF.L.U32 R187, R190, 0x10, RZ ;  /* 0x00000010bebb7819 */ /* 0x000fe200000006ff */
[----:B---3--:R-:W-:Y:S01]  /*3420*/  FADD.FTZ R190, R192, -UR32 ;  /* 0x80000020c0be7e21 */ /* 0x008fe20008010000 */
[C---:B------:R-:W-:Y:S01]  /*3430*/  PRMT R207, R189.reuse, 0x7632, R207 ;  /* 0x00007632bdcf7816 */ /* 0x040fe200000000cf */
[----:B------:R-:W2:Y:S01]  /*3440*/  LDL.LU R192, [R1+0x64] ;  /* 0x0000640001c07983 */ /* 0x000ea20000300800 */
[----:B------:R-:W-:Y:S01]  /*3450*/  SHF.L.U32 R186, R189, 0x10, RZ ;  /* 0x00000010bdba7819 */ /* 0x000fe200000006ff */
[----:B------:R-:W-:Y:S01]  /*3460*/  FADD.FTZ R184, R193, -UR32 ;  /* 0x80000020c1b87e21 */ /* 0x000fe20008010000 */
[----:B------:R-:W-:Y:S01]  /*3470*/  FADD.FTZ R189, R194, -UR32 ;  /* 0x80000020c2bd7e21 */ /* 0x000fe20008010000 */
[----:B------:R-:W3:Y:S01]  /*3480*/  LDL R193, [R1+0xfc] ;  /* 0x0000fc0001c17983 */ /* 0x000ee20000100800 */
[----:B------:R-:W-:Y:S01]  /*3490*/  FADD.FTZ R185, R195, -UR32 ;  /* 0x80000020c3b97e21 */ /* 0x000fe20008010000 */
[----:B------:R-:W-:Y:S02]  /*34a0*/  FMUL.FTZ R213, R200, UR30 ;  /* 0x0000001ec8d57c20 */ /* 0x000fe40008410000 */
[----:B------:R-:W4:Y:S01]  /*34b0*/  LDL.LU R194, [R1+0x5c] ;  /* 0x00005c0001c27983 */ /* 0x000f220000300800 */
[----:B------:R-:W-:-:S03]  /*34c0*/  FMUL.FTZ R211, R202, UR30 ;  /* 0x0000001ecad37c20 */ /* 0x000fc60008410000 */
[----:B------:R-:W2:Y:S04]  /*34d0*/  LDL R195, [R1+0x114] ;  /* 0x0001140001c37983 */ /* 0x000ea80000100800 */
[----:B------:R-:W3:Y:S04]  /*34e0*/  LDL R204, [R1+0xf8] ;  /* 0x0000f80001cc7983 */ /* 0x000ee80000100800 */
[----:B------:R-:W4:Y:S04]  /*34f0*/  LDL.LU R200, [R1+0x74] ;  /* 0x0000740001c87983 */ /* 0x000f280000300800 */
[----:B------:R-:W2:Y:S01]  /*3500*/  LDL.LU R202, [R1+0x68] ;  /* 0x0000680001ca7983 */ /* 0x000ea20000300800 */
[----:B------:R-:W-:-:S02]  /*3510*/  PRMT R206, R188, 0x7632, R206 ;  /* 0x00007632bcce7816 */ /* 0x000fc400000000ce */
[----:B------:R-:W-:Y:S01]  /*3520*/  SHF.L.U32 R188, R188, 0x10, RZ ;  /* 0x00000010bcbc7819 */ /* 0x000fe200000006ff */
[----:B------:R-:W-:Y:S01]  /*3530*/  FMUL.FTZ R209, R203, UR30 ;  /* 0x0000001ecbd17c20 */ /* 0x000fe20008410000 */
[C---:B------:R-:W-:Y:S01]  /*3540*/  PRMT R212, R191.reuse, 0x7632, R212 ;  /* 0x00007632bfd47816 */ /* 0x040fe200000000d4 */
[----:B------:R-:W3:Y:S01]  /*3550*/  LDL.LU R203, [R1+0x58] ;  /* 0x0000580001cb7983 */ /* 0x000ee20000300800 */
[----:B------:R-:W-:Y:S01]  /*3560*/  SHF.L.U32 R205, R191, 0x10, RZ ;  /* 0x00000010bfcd7819 */ /* 0x000fe200000006ff */
[----:B------:R-:W-:Y:S02]  /*3570*/  IMAD.U32 R191, R206, 0x10000, RZ ;  /* 0x00010000cebf7824 */ /* 0x000fe400078e00ff */
[----:B------:R-:W-:Y:S01]  /*3580*/  FADD.FTZ R80, R80, R188 ;  /* 0x000000bc50507221 */ /* 0x000fe20000010000 */
[-C--:B------:R-:W-:Y:S01]  /*3590*/  FMUL.FTZ R217, R217, R188.reuse ;  /* 0x000000bcd9d97220 */ /* 0x080fe20000410000 */
[----:B------:R-:W4:Y:S01]  /*35a0*/  LDL R206, [R1+0x100] ;  /* 0x0001000001ce7983 */ /* 0x000f220000100800 */
[----:B--2---:R-:W-:Y:S01]  /*35b0*/  FFMA.FTZ R202, R218, R188, R202 ;  /* 0x000000bcdaca7223 */ /* 0x004fe200000100ca */
[----:B------:R-:W-:-:S02]  /*35c0*/  SHF.L.U32 R188, R207, 0x10, RZ ;  /* 0x00000010cfbc7819 */ /* 0x000fc400000006ff */
[----:B------:R-:W2:Y:S04]  /*35d0*/  LDL.LU R207, [R1+0x60] ;  /* 0x0000600001cf7983 */ /* 0x000ea80000300800 */
[----:B------:R0:W-:Y:S02]  /*35e0*/  STL [R1+0x68], R202 ;  /* 0x000068ca01007387 */ /* 0x0001e40000100800 */
[----:B0-----:R-:W-:Y:S02]  /*35f0*/  FMUL.FTZ R202, R190, UR30 ;  /* 0x0000001ebeca7c20 */ /* 0x001fe40008410000 */
[----:B------:R-:W4:Y:S02]  /*3600*/  LDL.LU R190, [R1+0x70] ;  /* 0x0000700001be7983 */ /* 0x000f240000300800 */
[----:B---3--:R-:W-:Y:S01]  /*3610*/  FFMA.FTZ R203, R202, R187, R203 ;  /* 0x000000bbcacb7223 */ /* 0x008fe200000100cb */
[----:B------:R-:W-:Y:S01]  /*3620*/  FADD.FTZ R82, R82, R186 ;  /* 0x000000ba52527221 */ /* 0x000fe20000010000 */
[-C--:B------:R-:W-:Y:S01]  /*3630*/  FMUL.FTZ R210, R210, R186.reuse ;  /* 0x000000bad2d27220 */ /* 0x080fe20000410000 */
[----:B----4-:R-:W-:Y:S01]  /*3640*/  FFMA.FTZ R190, R211, R186, R190 ;  /* 0x000000bad3be7223 */ /* 0x010fe200000100be */
[----:B------:R-:W-:-:S04]  /*3650*/  SHF.L.U32 R186, R212, 0x10, RZ ;  /* 0x00000010d4ba7819 */ /* 0x000fc800000006ff */
[----:B------:R0:W-:Y:S02]  /*3660*/  STL [R1+0x70], R190 ;  /* 0x000070be01007387 */ /* 0x0001e40000100800 */
[----:B0-----:R-:W-:Y:S02]  /*3670*/  SHF.L.U32 R190, R208, 0x10, RZ ;  /* 0x00000010d0be7819 */ /* 0x001fe400000006ff */
[----:B------:R-:W3:Y:S04]  /*3680*/  LDL R208, [R1+0x10c] ;  /* 0x00010c0001d07983 */ /* 0x000ee80000100800 */
[----:B------:R0:W-:Y:S04]  /*3690*/  STL [R1+0x58], R203 ;  /* 0x000058cb01007387 */ /* 0x0001e80000100800 */
[----:B------:R-:W4:Y:S01]  /*36a0*/  LDL.LU R212, [R1+0x6c] ;  /* 0x00006c0001d47983 */ /* 0x000f220000300800 */
[----:B0-----:R-:W-:Y:S01]  /*36b0*/  FMUL.FTZ R203, R204, R187 ;  /* 0x000000bbcccb7220 */ /* 0x001fe20000410000 */
[----:B------:R-:W-:-:S04]  /*36c0*/  FMUL.FTZ R204, R189, UR30 ;  /* 0x0000001ebdcc7c20 */ /* 0x000fc80008410000 */
[----:B--2---:R-:W-:Y:S01]  /*36d0*/  FFMA.FTZ R207, R204, R205, R207 ;  /* 0x000000cdcccf7223 */ /* 0x004fe200000100cf */
[----:B------:R-:W-:Y:S01]  /*36e0*/  FMUL.FTZ R185, R185, UR30 ;  /* 0x0000001eb9b97c20 */ /* 0x000fe20008410000 */
[----:B------:R-:W-:Y:S01]  /*36f0*/  FADD.FTZ R76, R76, R187 ;  /* 0x000000bb4c4c7221 */ /* 0x000fe20000010000 */
[-C--:B------:R-:W-:Y:S01]  /*3700*/  FFMA.FTZ R200, R209, R188.reuse, R200 ;  /* 0x000000bcd1c87223 */ /* 0x080fe200000100c8 */
[----:B------:R-:W-:Y:S01]  /*3710*/  FADD.FTZ R78, R78, R205 ;  /* 0x000000cd4e4e7221 */ /* 0x000fe20000010000 */
[----:B------:R-:W-:Y:S01]  /*3720*/  FADD.FTZ R187, R216, R217 ;  /* 0x000000d9d8bb7221 */ /* 0x000fe20000010000 */
[----:B------:R-:W-:Y:S01]  /*3730*/  FFMA.FTZ R189, R218, R217, R215 ;  /* 0x000000d9dabd7223 */ /* 0x000fe200000100d7 */
[----:B------:R-:W-:Y:S01]  /*3740*/  FMUL.FTZ R205, R206, R205 ;  /* 0x000000cdcecd7220 */ /* 0x000fe20000410000 */
[----:B------:R-:W-:Y:S01]  /*3750*/  FADD.FTZ R83, R83, R188 ;  /* 0x000000bc53537221 */ /* 0x000fe20000010000 */
[----:B------:R-:W-:Y:S01]  /*3760*/  FMUL.FTZ R206, R195, R188 ;  /* 0x000000bcc3ce7220 */ /* 0x000fe20000410000 */
[-C--:B------:R-:W-:Y:S01]  /*3770*/  FFMA.FTZ R192, R185, R186.reuse, R192 ;  /* 0x000000bab9c07223 */ /* 0x080fe200000100c0 */
[----:B------:R-:W-:Y:S01]  /*3780*/  FMUL.FTZ R188, R214, R186 ;  /* 0x000000bad6bc7220 */ /* 0x000fe20000410000 */
[----:B------:R-:W-:Y:S01]  /*3790*/  FADD.FTZ R81, R81, R191 ;  /* 0x000000bf51517221 */ /* 0x000fe20000010000 */
[----:B------:R-:W-:Y:S01]  /*37a0*/  FADD.FTZ R77, R77, R190 ;  /* 0x000000be4d4d7221 */ /* 0x000fe20000010000 */
[----:B------:R-:W-:Y:S01]  /*37b0*/  FADD.FTZ R79, R79, R186 ;  /* 0x000000ba4f4f7221 */ /* 0x000fe20000010000 */
[----:B----4-:R-:W-:-:S05]  /*37c0*/  FFMA.FTZ R212, R213, R191, R212 ;  /* 0x000000bfd5d47223 */ /* 0x010fca00000100d4 */
[----:B------:R3:W-:Y:S04]  /*37d0*/  STL [R1+0x6c], R212 ;  /* 0x00006cd401007387 */ /* 0x0007e80000100800 */
[----:B------:R0:W-:Y:S01]  /*37e0*/  STL [R1+0x60], R207 ;  /* 0x000060cf01007387 */ /* 0x0001e20000100800 */
[----:B---3--:R-:W-:Y:S01]  /*37f0*/  FMUL.FTZ R212, R208, R191 ;  /* 0x000000bfd0d47220 */ /* 0x008fe20000410000 */
[----:B0-----:R-:W-:-:S04]  /*3800*/  FMUL.FTZ R207, R184, UR30 ;  /* 0x0000001eb8cf7c20 */ /* 0x001fc80008410000 */
[----:B------:R-:W-:Y:S01]  /*3810*/  FFMA.FTZ R194, R207, R190, R194 ;  /* 0x000000becfc27223 */ /* 0x000fe200000100c2 */
[----:B------:R-:W-:Y:S01]  /*3820*/  FADD.FTZ R187, R187, R212 ;  /* 0x000000d4bbbb7221 */ /* 0x000fe20000010000 */
[----:B------:R-:W-:Y:S01]  /*3830*/  FFMA.FTZ R189, R213, R212, R189 ;  /* 0x000000d4d5bd7223 */ /* 0x000fe200000100bd */
[----:B------:R0:W-:Y:S04]  /*3840*/  STL [R1+0x74], R200 ;  /* 0x000074c801007387 */ /* 0x0001e80000100800 */
[----:B------:R0:W-:Y:S01]  /*3850*/  STL [R1+0x5c], R194 ;  /* 0x00005cc201007387 */ /* 0x0001e20000100800 */
[----:B------:R-:W-:Y:S01]  /*3860*/  FADD.FTZ R187, R187, R210 ;  /* 0x000000d2bbbb7221 */ /* 0x000fe20000010000 */
[----:B------:R-:W-:Y:S02]  /*3870*/  FFMA.FTZ R189, R211, R210, R189 ;  /* 0x000000d2d3bd7223 */ /* 0x000fe400000100bd */
[----:B------:R0:W-:Y:S04]  /*3880*/  STL [R1+0xc], R185 ;  /* 0x00000cb901007387 */ /* 0x0001e80000100800 */
[----:B------:R0:W-:Y:S04]  /*3890*/  STL [R1+0x64], R192 ;  /* 0x000064c001007387 */ /* 0x0001e80000100800 */
[----:B------:R0:W-:Y:S01]  /*38a0*/  STL [R1+0x8], R188 ;  /* 0x000008bc01007387 */ /* 0x0001e20000100800 */
        /* <DEDUP_REMOVED lines=11> */
[----:B0-----:R-:W-:Y:S06]  /*3960*/  BRA `(.L_x_8200) ;  /* 0x00000000009c7947 */ /* 0x001fec0003800000 */
.L_x_8191:
        /* <DEDUP_REMOVED lines=14> */
[----:B------:R-:W2:Y:S01]  /*3a50*/  @P1 LDC.64 R188, c[0x0][0x438] ;  /* 0x00010e00ffbc1b82 */ /* 0x000ea20000000a00 */
[----:B------:R-:W-:-:S07]  /*3a60*/  ISETP.GE.U32.AND P3, PT, R2, 0x200, PT ;  /* 0x000002000200780c */ /* 0x000fce0003f66070 */
[----:B------:R-:W3:Y:S01]  /*3a70*/  @P2 LDC.64 R192, c[0x0][0x438] ;  /* 0x00010e00ffc02b82 */ /* 0x000ee20000000a00 */
[C---:B-1----:R-:W-:Y:S01]  /*3a80*/  @P0 IMAD.WIDE.U32 R184, R186.reuse, 0x20, R184 ;  /* 0x00000020bab80825 */ /* 0x042fe200078e00b8 */
[----:B0-----:R-:W-:-:S04]  /*3a90*/  @P0 IADD3 R186, PT, PT, R186, 0x80, RZ ;  /* 0x00000080baba0810 */ /* 0x001fc80007ffe0ff */
[----:B------:R-:W5:Y:S04]  /*3aa0*/  @P0 LDG.E.128 R32, desc[UR16][R184.64] ;  /* 0x00000010b8200981 */ /* 0x000f68000c1e1d00 */
[----:B------:R2:W5:Y:S01]  /*3ab0*/  @P0 LDG.E.128 R28, desc[UR16][R184.64+0x10] ;  /* 0x00001010b81c0981 */ /* 0x000562000c1e1d00 */
[----:B------:R-:W-:Y:S01]  /*3ac0*/  ISETP.GE.U32.AND P0, PT, R2, 0x280, PT ;  /* 0x000002800200780c */ /* 0x000fe20003f06070 */
[C---:B--2---:R-:W-:Y:S02]  /*3ad0*/  @P1 IMAD.WIDE.U32 R184, R186.reuse, 0x20, R188 ;  /* 0x00000020bab81825 */ /* 0x044fe400078e00bc */
[----:B------:R-:W0:Y:S01]  /*3ae0*/  @P3 LDC.64 R188, c[0x0][0x438] ;  /* 0x00010e00ffbc3b82 */ /* 0x000e220000000a00 */
[----:B------:R-:W-:Y:S02]  /*3af0*/  @P1 IADD3 R186, PT, PT, R186, 0x80, RZ ;  /* 0x00000080baba1810 */ /* 0x000fe40007ffe0ff */
[----:B------:R-:W5:Y:S04]  /*3b00*/  @P1 LDG.E.128 R24, desc[UR16][R184.64] ;  /* 0x00000010b8181981 */ /* 0x000f68000c1e1d00 */
[----:B------:R3:W5:Y:S03]  /*3b10*/  @P1 LDG.E.128 R20, desc[UR16][R184.64+0x10] ;  /* 0x00001010b8141981 */ /* 0x000766000c1e1d00 */
[----:B------:R-:W1:Y:S01]  /*3b20*/  @P0 LDC.64 R190, c[0x0][0x438] ;  /* 0x00010e00ffbe0b82 */ /* 0x000e620000000a00 */
        /* <DEDUP_REMOVED lines=11> */
.L_x_8200:
[----:B------:R-:W-:Y:S05]  /*3be0*/  BSYNC.RECONVERGENT B0 ;  /* 0x0000000000007941 */ /* 0x000fea0003800200 */
.L_x_8190:
        /* <DEDUP_REMOVED lines=32> */
.L_x_8202:
[----:B------:R-:W-:Y:S05]  /*3df0*/  BSYNC.RECONVERGENT B0 ;  /* 0x0000000000007941 */ /* 0x000fea0003800200 */
.L_x_8201:
        /* <DEDUP_REMOVED lines=42> */
[----:B0-----:R-:W-:-:S06]  /*40a0*/  IMAD.WIDE.U32 R168, R186, 0x10, R168 ;  /* 0x00000010baa87825 */ /* 0x001fcc00078e00a8 */
[----:B------:R-:W5:Y:S02]  /*40b0*/  LDG.E.128 R168, desc[UR16][R168.64] ;  /* 0x00000010a8a87981 */ /* 0x000f64000c1e1d00 */
.L_x_8205:
        /* <DEDUP_REMOVED lines=17> */
.L_x_8208:
        /* <DEDUP_REMOVED lines=14> */
.L_x_8209:
        /* <DEDUP_REMOVED lines=13> */
.L_x_8210:
        /* <DEDUP_REMOVED lines=14> */
.L_x_8211:
        /* <DEDUP_REMOVED lines=13> */
.L_x_8212:
        /* <DEDUP_REMOVED lines=14> */
.L_x_8213:
        /* <DEDUP_REMOVED lines=13> */
.L_x_8214:
        /* <DEDUP_REMOVED lines=17> */
.L_x_8207:
        /* <DEDUP_REMOVED lines=53> */
.L_x_8216:
        /* <DEDUP_REMOVED lines=14> */
.L_x_8217:
        /* <DEDUP_REMOVED lines=13> */
.L_x_8218:
        /* <DEDUP_REMOVED lines=14> */
.L_x_8219:
        /* <DEDUP_REMOVED lines=13> */
.L_x_8220:
[----:B------:R-:W-:Y:S05]  /*4ea0*/  BRA.U !UP3, `(.L_x_8221) ;  /* 0x000000010b347547 */ /* 0x000fea000b800000 */
        /* <DEDUP_REMOVED lines=10> */
[----:B------:R-:W-:-:S05]  /*4f50*/  FMUL.FTZ R184, R137, R184 ;  /* 0x000000b889b87220 */ /* 0x000fca0000410000 */
[----:B------:R-:W-:-:S04]  /*4f60*/  F2FP.BF16.F32.PACK_AB R184, RZ, R184 ;  /* 0x000000b8ffb8723e */ /* 0x000fc800000010ff */
[----:B------:R-:W-:-:S07]  /*4f70*/  PRMT R174, R174, 0x5410, R184 ;  /* 0x00005410aeae7816 */ /* 0x000fce00000000b8 */
.L_x_8221:
        /* <DEDUP_REMOVED lines=13> */
.L_x_8222:
[----:B------:R-:W-:Y:S05]  /*5050*/  BRA.U !UP3, `(.L_x_8215) ;  /* 0x000000110b207547 */ /* 0x000fea000b800000 */
        /* <DEDUP_REMOVED lines=8> */
.L_x_8206:
        /* <DEDUP_REMOVED lines=8> */
[----:B------:R-:W-:-:S05]  /*5160*/  MOV R185, R32 ;  /* 0x0000002000b97202 */ /* 0x000fca0000000f00 */
[----:B------:R-:W-:-:S04]  /*5170*/  @P0 FFMA.FTZ R184, R0, R184, UR9 ;  /* 0x0000000900b80e23 */ /* 0x000fc800080100b8 */
[----:B------:R-:W-:-:S04]  /*5180*/  @P2 FADD.FTZ R184, R201, -R184 ;  /* 0x800000b8c9b82221 */ /* 0x000fc80000010000 */
[----:B------:R-:W-:-:S04]  /*5190*/  @P3 FFMA.FTZ R185, R184, UR30, R32 ;  /* 0x0000001eb8b93c23 */ /* 0x000fc80008010020 */
[----:B------:R-:W-:Y:S01]  /*51a0*/  FMUL.FTZ R184, R185, UR29 ;  /* 0x0000001db9b87c20 */ /* 0x000fe20008410000 */
[----:B-----5:R-:W-:-:S05]  /*51b0*/  SHF.L.U32 R185, R168, 0x10, RZ ;  /* 0x00000010a8b97819 */ /* 0x020fca00000006ff */
[-C--:B------:R-:W-:Y:S01]  /*51c0*/  FFMA.FTZ R72, R185, R184.reuse, R72 ;  /* 0x000000b8b9487223 */ /* 0x080fe20000010048 */
[----:B------:R-:W-:-:S05]  /*51d0*/  FMUL.FTZ R184, R140, R184 ;  /* 0x000000b88cb87220 */ /* 0x000fca0000410000 */
[----:B------:R-:W-:-:S04]  /*51e0*/  F2FP.BF16.F32.PACK_AB R184, RZ, R184 ;  /* 0x000000b8ffb8723e */ /* 0x000fc800000010ff */
[----:B------:R-:W-:-:S07]  /*51f0*/  PRMT R172, R184, 0x7610, R172 ;  /* 0x00007610b8ac7816 */ /* 0x000fce00000000ac */
.L_x_8224:
[----:B------:R-:W-:Y:S05]  /*5200*/  BRA.U !UP3, `(.L_x_8225) ;  /* 0x000000010b3c7547 */ /* 0x000fea000b800000 */
[----:B------:R-:W-:Y:S02]  /*5210*/  PLOP3.LUT P0, PT, PT, PT, UP2, 0x80, 0x8 ;  /* 0x000000000008781c */ /* 0x000fe40003f0f028 */
[----:B------:R-:W-:Y:S02]  /*5220*/  PLOP3.LUT P2, PT, PT, PT, UP2, 0x80, 0x8 ;  /* 0x000000000008781c */ /* 0x000fe40003f4f028 */
[----:B------:R-:W-:Y:S02]  /*5230*/  MOV R184, UR8 ;  /* 0x0000000800b87c02 */ /* 0x000fe40008000f00 */
[----:B------:R-:W-:-:S07]  /*5240*/  PLOP3.LUT P3, PT, PT, PT, UP2, 0x80, 0x8 ;  /* 0x000000000008781c */ /* 0x000fce0003f6f028 */
[----:B------:R-:W-:-:S04]  /*5250*/  @P0 FFMA.FTZ R184, R251, R184, UR9 ;  /* 0x00000009fbb80e23 */ /* 0x000fc800080100b8 */
[----:B------:R-:W-:Y:S01]  /*5260*/  @P2 FADD.FTZ R185, R250, -R184 ;  /* 0x800000b8fab92221 */ /* 0x000fe20000010000 */
[----:B------:R-:W-:-:S03]  /*5270*/  MOV R184, R33 ;  /* 0x0000002100b87202 */ /* 0x000fc60000000f00 */
        /* <DEDUP_REMOVED lines=8> */
.L_x_8225:
[----:B------:R-:W-:Y:S05]  /*5300*/  BRA.U !UP3, `(.L_x_8226) ;  /* 0x000000010b387547 */ /* 0x000fea000b800000 */
[----:B------:R-:W-:Y:S01]  /*5310*/  PLOP3.LUT P0, PT, PT, PT, UP2, 0x80, 0x8 ;  /* 0x000000000008781c */ /* 0x000fe20003f0f028 */
[----:B------:R-:W-:Y:S01]  /*5320*/  IMAD.MOV.U32 R185, RZ, RZ, R34 ;  /* 0x000000ffffb97224 */ /* 0x000fe200078e0022 */
[----:B------:R-:W-:Y:S02]  /*5330*/  PLOP3.LUT P2, PT, PT, PT, UP2, 0x80, 0x8 ;  /* 0x000000000008781c */ /* 0x000fe40003f4f028 */
[----:B------:R-:W-:Y:S02]  /*5340*/  MOV R184, UR8 ;  /* 0x0000000800b87c02 */ /* 0x000fe40008000f00 */
[----:B------:R-:W-:-:S07]  /*5350*/  PLOP3.LUT P3, PT, PT, PT, UP2, 0x80, 0x8 ;  /* 0x000000000008781c */ /* 0x000fce0003f6f028 */
        /* <DEDUP_REMOVED lines=9> */
.L_x_8226:
        /* <DEDUP_REMOVED lines=16> */
.L_x_8227:
        /* <DEDUP_REMOVED lines=15> */
.L_x_8228:
        /* <DEDUP_REMOVED lines=16> */
.L_x_8229:
[----:B------:R-:W-:Y:S05]  /*56e0*/  BRA.U !UP3, `(.L_x_8230) ;  /* 0x000000010b387547 */ /* 0x000fea000b800000 */
[----:B------:R-:W-:Y:S01]  /*56f0*/  PLOP3.LUT P0, PT, PT, PT, UP2, 0x80, 0x8 ;  /* 0x000000000008781c */ /* 0x000fe20003f0f028 */
[----:B------:R-:W-:Y:S01]  /*5700*/  IMAD.U32 R184, RZ, RZ, UR8 ;  /* 0x00000008ffb87e24 */ /* 0x000fe2000f8e00ff */
[----:B------:R-:W-:Y:S02]  /*5710*/  PLOP3.LUT P2, PT, PT, PT, UP2, 0x80, 0x8 ;  /* 0x000000000008781c */ /* 0x000fe40003f4f028 */
[----:B------:R-:W-:Y:S02]  /*5720*/  PLOP3.LUT P3, PT, PT, PT, UP2, 0x80, 0x8 ;  /* 0x000000000008781c */ /* 0x000fe40003f6f028 */
[----:B------:R-:W-:-:S07]  /*5730*/  MOV R185, R30 ;  /* 0x0000001e00b97202 */ /* 0x000fce0000000f00 */
        /* <DEDUP_REMOVED lines=9> */
.L_x_8230:
[----:B------:R-:W-:Y:S05]  /*57d0*/  BRA.U !UP3, `(.L_x_8215) ;  /* 0x000000090b407547 */ /* 0x000fea000b800000 */
[----:B------:R-:W2:Y:S04]  /*57e0*/  LDL R188, [R1+0x20] ;  /* 0x0000200001bc7983 */ /* 0x000ea80000100800 */
[----:B------:R-:W3:Y:S01]  /*57f0*/  LDL R185, [R1+0x1c] ;  /* 0x00001c0001b97983 */ /* 0x000ee20000100800 */
[----:B------:R-:W-:Y:S02]  /*5800*/  PLOP3.LUT P0, PT, PT, PT, UP2, 0x80, 0x8 ;  /* 0x000000000008781c */ /* 0x000fe40003f0f028 */
[----:B------:R-:W-:Y:S02]  /*5810*/  PLOP3.LUT P2, PT, PT, PT, UP2, 0x80, 0x8 ;  /* 0x000000000008781c */ /* 0x000fe40003f4f028 */
[----:B------:R-:W-:Y:S02]  /*5820*/  MOV R184, UR8 ;  /* 0x0000000800b87c02 */ /* 0x000fe40008000f00 */
[----:B------:R-:W-:-:S07]  /*5830*/  PLOP3.LUT P3, PT, PT, PT, UP2, 0x80, 0x8 ;  /* 0x000000000008781c */ /* 0x000fce0003f6f028 */
[----:B--2---:R-:W-:-:S04]  /*5840*/  @P0 FFMA.FTZ R184, R188, R184, UR9 ;  /* 0x00000009bcb80e23 */ /* 0x004fc800080100b8 */
[----:B---3--:R-:W-:Y:S01]  /*5850*/  @P2 FADD.FTZ R185, R185, -R184 ;  /* 0x800000b8b9b92221 */ /* 0x008fe20000010000 */
        /* <DEDUP_REMOVED lines=10> */
.L_x_8223:
[----:B------:R-:W-:Y:S01]  /*5900*/  PLOP3.LUT P0, PT, PT, PT, UP2, 0x80, 0x8 ;  /* 0x000000000008781c */ /* 0x000fe20003f0f028 */
[----:B------:R-:W-:Y:S01]  /*5910*/  IMAD.MOV.U32 R179, RZ, RZ, R35 ;  /* 0x000000ffffb37224 */ /* 0x000fe200078e0023 */
[----:B------:R-:W-:Y:S02]  /*5920*/  PLOP3.LUT P2, PT, PT, PT, UP2, 0x80, 0x8 ;  /* 0x000000000008781c */ /* 0x000fe40003f4f028 */
[----:B------:R-:W-:Y:S02]  /*5930*/  MOV R176, UR8 ;  /* 0x0000000800b07c02 */ /* 0x000fe40008000f00 */
[----:B------:R-:W-:Y:S02]  /*5940*/  PLOP3.LUT P3, PT, PT, PT, UP2, 0x80, 0x8 ;  /* 0x000000000008781c */ /* 0x000fe40003f6f028 */
[----:B------:R-:W-:Y:S02]  /*5950*/  MOV R177, R33 ;  /* 0x0000002100b17202 */ /* 0x000fe40000000f00 */
[----:B------:R-:W-:-:S02]  /*5960*/  MOV R178, R34 ;  /* 0x0000002200b27202 */ /* 0x000fc40000000f00 */
[----:B------:R-:W-:Y:S01]  /*5970*/  MOV R180, R28 ;  /* 0x0000001c00b47202 */ /* 0x000fe20000000f00 */
[----:B------:R-:W-:Y:S01]  /*5980*/  @P0 FFMA.FTZ R176, R251, R176, UR9 ;  /* 0x00000009fbb00e23 */ /* 0x000fe200080100b0 */
[----:B------:R-:W-:Y:S02]  /*5990*/  PLOP3.LUT P0, PT, PT, PT, UP2, 0x80, 0x8 ;  /* 0x000000000008781c */ /* 0x000fe40003f0f028 */
[----:B------:R-:W-:Y:S01]  /*59a0*/  PLOP3.LUT P4, PT, PT, PT, UP2, 0x80, 0x8 ;  /* 0x000000000008781c */ /* 0x000fe20003f8f028 */
        /* <DEDUP_REMOVED lines=38> */
.L_x_8231:
        /* <DEDUP_REMOVED lines=8> */
.L_x_8232:
[----:B------:R-:W-:Y:S05]  /*5c90*/  BRA.U !UP3, `(.L_x_8233) ;  /* 0x000000010b187547 */ /* 0x000fea000b800000 */
[----:B-----5:R-:W-:Y:S01]  /*5ca0*/  SHF.L.U32 R181, R169, 0x10, RZ ;  /* 0x00000010a9b57819 */ /* 0x020fe200000006ff */
[----:B------:R-:W-:-:S04]  /*5cb0*/  FMUL.FTZ R182, R178, UR29 ;  /* 0x0000001db2b67c20 */ /* 0x000fc80008410000 */
[-C--:B------:R-:W-:Y:S01]  /*5cc0*/  FFMA.FTZ R74, R181, R182.reuse, R74 ;  /* 0x000000b6b54a7223 */ /* 0x080fe2000001004a */
[----:B------:R-:W-:-:S05]  /*5cd0*/  FMUL.FTZ R181, R142, R182 ;  /* 0x000000b68eb57220 */ /* 0x000fca0000410000 */
[----:B------:R-:W-:-:S04]  /*5ce0*/  F2FP.BF16.F32.PACK_AB R181, RZ, R181 ;  /* 0x000000b5ffb5723e */ /* 0x000fc800000010ff */
[----:B------:R-:W-:-:S07]  /*5cf0*/  PRMT R173, R181, 0x7610, R173 ;  /* 0x00007610b5ad7816 */ /* 0x000fce00000000ad */
.L_x_8233:
        /* <DEDUP_REMOVED lines=8> */
.L_x_8234:
[----:B------:R-:W-:Y:S05]  /*5d80*/  BRA.U !UP3, `(.L_x_8235) ;  /* 0x000000010b187547 */ /* 0x000fea000b800000 */
[----:B-----5:R-:W-:Y:S01]  /*5d90*/  SHF.L.U32 R181, R170, 0x10, RZ ;  /* 0x00000010aab57819 */ /* 0x020fe200000006ff */
[----:B------:R-:W-:-:S04]  /*5da0*/  FMUL.FTZ R182, R180, UR29 ;  /* 0x0000001db4b67c20 */ /* 0x000fc80008410000 */
[-C--:B------:R-:W-:Y:S01]  /*5db0*/  FFMA.FTZ R68, R181, R182.reuse, R68 ;  /* 0x000000b6b5447223 */ /* 0x080fe20000010044 */
[----:B------:R-:W-:-:S05]  /*5dc0*/  FMUL.FTZ R181, R136, R182 ;  /* 0x000000b688b57220 */ /* 0x000fca0000410000 */
[----:B------:R-:W-:-:S04]  /*5dd0*/  F2FP.BF16.F32.PACK_AB R181, RZ, R181 ;  /* 0x000000b5ffb5723e */ /* 0x000fc800000010ff */
[----:B------:R-:W-:-:S07]  /*5de0*/  PRMT R174, R181, 0x7610, R174 ;  /* 0x00007610b5ae7816 */ /* 0x000fce00000000ae */
.L_x_8235:
[----:B------:R-:W-:Y:S02]  /*5df0*/  MOV R181, UR8 ;  /* 0x0000000800b57c02 */ /* 0x000fe40008000f00 */
[----:B------:R-:W-:Y:S02]  /*5e00*/  PLOP3.LUT P2, PT, PT, PT, UP2, 0x80, 0x8 ;  /* 0x000000000008781c */ /* 0x000fe40003f4f028 */
[----:B------:R-:W-:Y:S01]  /*5e10*/  PLOP3.LUT P3, PT, PT, PT, UP2, 0x80, 0x8 ;  /* 0x000000000008781c */ /* 0x000fe20003f6f028 */
[----:B------:R-:W-:Y:S01]  /*5e20*/  @P4 FFMA.FTZ R181, R243, R181, UR9 ;  /* 0x00000009f3b54e23 */ /* 0x000fe200080100b5 */
[----:B------:R-:W-:-:S03]  /*5e30*/  PLOP3.LUT P4, PT, PT, PT, UP2, 0x80, 0x8 ;  /* 0x000000000008781c */ /* 0x000fc60003f8f028 */
[----:B------:R-:W-:Y:S01]  /*5e40*/  @P0 FADD.FTZ R182, R242, -R181 ;  /* 0x800000b5f2b60221 */ /* 0x000fe20000010000 */
[----:B------:R-:W-:-:S05]  /*5e50*/  IMAD.MOV.U32 R181, RZ, RZ, R29 ;  /* 0x000000ffffb57224 */ /* 0x000fca00078e001d */
        /* <DEDUP_REMOVED lines=9> */
.L_x_8236:
        /* <DEDUP_REMOVED lines=9> */
[----:B-----5:R-:W-:Y:S01]  /*5f80*/  SHF.L.U32 R183, R171, 0x10, RZ ;  /* 0x00000010abb77819 */ /* 0x020fe200000006ff */
[----:B------:R-:W-:-:S04]  /*5f90*/  FMUL.FTZ R184, R182, UR29 ;  /* 0x0000001db6b87c20 */ /* 0x000fc80008410000 */
[-C--:B------:R-:W-:Y:S01]  /*5fa0*/  FFMA.FTZ R70, R183, R184.reuse, R70 ;  /* 0x000000b8b7467223 */ /* 0x080fe20000010046 */
[----:B------:R-:W-:-:S05]  /*5fb0*/  FMUL.FTZ R183, R138, R184 ;  /* 0x000000b88ab77220 */ /* 0x000fca0000410000 */
[----:B------:R-:W-:-:S04]  /*5fc0*/  F2FP.BF16.F32.PACK_AB R183, RZ, R183 ;  /* 0x000000b7ffb7723e */ /* 0x000fc800000010ff */
[----:B------:R-:W-:-:S07]  /*5fd0*/  PRMT R175, R183, 0x7610, R175 ;  /* 0x00007610b7af7816 */ /* 0x000fce00000000af */
.L_x_8237:
        /* <DEDUP_REMOVED lines=16> */
.L_x_8215:
[----:B------:R-:W-:Y:S01]  /*60e0*/  ISETP.NE.U32.AND P0, PT, RZ, UR4, PT ;  /* 0x00000004ff007c0c */ /* 0x000fe2000bf05070 */
[----:B------:R-:W0:Y:S01]  /*60f0*/  @UP3 LDCU.64 UR6, c[0x0][0x468] ;  /* 0x00008d00ff0637ac */ /* 0x000e220008000a00 */
[----:B------:R-:W-:Y:S02]  /*6100*/  PLOP3.LUT P2, PT, PT, PT, UP3, 0x80, 0x8 ;  /* 0x000000000008781c */ /* 0x000fe40003f4f038 */
[----:B------:R-:W-:-:S13]  /*6110*/  ISETP.NE.AND.EX P0, PT, RZ, UR5, PT, P0 ;  /* 0x00000005ff007c0c */ /* 0x000fda000bf05300 */
[----:B------:R-:W1:Y:S02]  /*6120*/  @P0 LDC.64 R184, c[0x0][0x478] ;  /* 0x00011e00ffb80b82 */ /* 0x000e640000000a00 */
[C---:B-1----:R-:W-:Y:S01]  /*6130*/  @P0 IMAD.WIDE.U32 R184, R187.reuse, 0x20, R184 ;  /* 0x00000020bbb80825 */ /* 0x042fe200078e00b8 */
[----:B------:R-:W-:-:S04]  /*6140*/  IADD3 R187, PT, PT, R187, 0x80, RZ ;  /* 0x00000080bbbb7810 */ /* 0x000fc80007ffe0ff */
[----:B------:R-:W-:Y:S04]  /*6150*/  @P0 STG.E.128 desc[UR16][R184.64], R176 ;  /* 0x000000b0b8000986 */ /* 0x000fe8000c101d10 */
[----:B------:R1:W-:Y:S01]  /*6160*/  @P0 STG.E.128 desc[UR16][R184.64+0x10], R180 ;  /* 0x000010b4b8000986 */ /* 0x0003e2000c101d10 */
[----:B------:R-:W-:Y:S01]  /*6170*/  PLOP3.LUT P0, PT, PT, PT, UP3, 0x80, 0x8 ;  /* 0x000000000008781c */ /* 0x000fe20003f0f038 */
[----:B-1----:R-:W-:-:S12]  /*6180*/  HFMA2 R184, -RZ, RZ, 0, 9.5367431640625e-07 ;  /* 0x00000010ffb87431 */ /* 0x002fd800000001ff */
[C---:B0-----:R-:W-:Y:S01]  /*6190*/  @P0 IMAD.WIDE.U32 R184, R186.reuse, R184, UR6 ;  /* 0x00000006bab80e25 */ /* 0x041fe2000f8e00b8 */
[----:B------:R-:W-:-:S04]  /*61a0*/  IADD3 R186, PT, PT, R186, 0x80, RZ ;  /* 0x00000080baba7810 */ /* 0x000fc80007ffe0ff */
[----:B------:R0:W-:Y:S03]  /*61b0*/  @P2 STG.E.128 desc[UR16][R184.64], R172 ;  /* 0x000000acb8002986 */ /* 0x0001e6000c101d10 */
.L_x_8204:
[----:B------:R-:W-:Y:S05]  /*61c0*/  BSYNC.RECONVERGENT B0 ;  /* 0x0000000000007941 */ /* 0x000fea0003800200 */
.L_x_8203:
        /* <DEDUP_REMOVED lines=9> */
.L_x_8240:
        /* <DEDUP_REMOVED lines=8> */
[----:B------:R-:W-:Y:S02]  /*62e0*/  PLOP3.LUT P3, PT, PT, PT, UP2, 0x80, 0x8 ;  /* 0x000000000008781c */ /* 0x000fe40003f6f028 */
[----:B------:R-:W-:Y:S02]  /*62f0*/  PLOP3.LUT P6, PT, PT, PT, UP2, 0x80, 0x8 ;  /* 0x000000000008781c */ /* 0x000fe40003fcf028 */
[----:B------:R-:W-:Y:S02]  /*6300*/  MOV R177, R25 ;  /* 0x0000001900b17202 */ /* 0x000fe40000000f00 */
[----:B------:R-:W-:-:S02]  /*6310*/  MOV R178, R26 ;  /* 0x0000001a00b27202 */ /* 0x000fc40000000f00 */
[----:B------:R-:W-:Y:S01]  /*6320*/  MOV R179, R27 ;  /* 0x0000001b00b37202 */ /* 0x000fe20000000f00 */
[----:B------:R-:W-:Y:S01]  /*6330*/  @P4 FFMA.FTZ R176, R198, R176, UR9 ;  /* 0x00000009c6b04e23 */ /* 0x000fe200080100b0 */
[----:B------:R-:W-:Y:S02]  /*6340*/  PLOP3.LUT P4, PT, PT, PT, UP2, 0x80, 0x8 ;  /* 0x000000000008781c */ /* 0x000fe40003f8f028 */
[----:B------:R-:W-:Y:S01]  /*6350*/  MOV R180, R20 ;  /* 0x0000001400b47202 */ /* 0x000fe20000000f00 */
        /* <DEDUP_REMOVED lines=32> */
[----:B-----5:R-:W-:Y:S01]  /*6560*/  SHF.L.U32 R181, R168, 0x10, RZ ;  /* 0x00000010a8b57819 */ /* 0x020fe200000006ff */
[----:B------:R-:W-:-:S04]  /*6570*/  FMUL.FTZ R182, R176, UR29 ;  /* 0x0000001db0b67c20 */ /* 0x000fc80008410000 */
[-C--:B------:R-:W-:Y:S01]  /*6580*/  FFMA.FTZ R64, R181, R182.reuse, R64 ;  /* 0x000000b6b5407223 */ /* 0x080fe20000010040 */
[----:B------:R-:W-:-:S05]  /*6590*/  FMUL.FTZ R181, R132, R182 ;  /* 0x000000b684b57220 */ /* 0x000fca0000410000 */
[----:B------:R-:W-:-:S04]  /*65a0*/  F2FP.BF16.F32.PACK_AB R181, RZ, R181 ;  /* 0x000000b5ffb5723e */ /* 0x000fc800000010ff */
[----:B0-----:R-:W-:-:S07]  /*65b0*/  PRMT R172, R181, 0x7610, R172 ;  /* 0x00007610b5ac7816 */ /* 0x001fce00000000ac */
.L_x_8243:
[----:B------:R-:W-:Y:S05]  /*65c0*/  BRA.U !UP3, `(.L_x_8244) ;  /* 0x000000010b1c7547 */ /* 0x000fea000b800000 */
[----:B-----5:R-:W-:Y:S01]  /*65d0*/  PRMT R181, R168, 0x7632, R181 ;  /* 0x00007632a8b57816 */ /* 0x020fe200000000b5 */
[----:B------:R-:W-:-:S04]  /*65e0*/  FMUL.FTZ R182, R177, UR29 ;  /* 0x0000001db1b67c20 */ /* 0x000fc80008410000 */
[----:B------:R-:W-:-:S04]  /*65f0*/  IMAD.U32 R181, R181, 0x10000, RZ ;  /* 0x00010000b5b57824 */ /* 0x000fc800078e00ff */
[----:B------:R-:W-:Y:S01]  /*6600*/  FFMA.FTZ R65, R182, R181, R65 ;  /* 0x000000b5b6417223 */ /* 0x000fe20000010041 */
[----:B------:R-:W-:-:S05]  /*6610*/  FMUL.FTZ R181, R133, R182 ;  /* 0x000000b685b57220 */ /* 0x000fca0000410000 */
[----:B------:R-:W-:-:S04]  /*6620*/  F2FP.BF16.F32.PACK_AB R181, RZ, R181 ;  /* 0x000000b5ffb5723e */ /* 0x000fc800000010ff */
[----:B0-----:R-:W-:-:S07]  /*6630*/  PRMT R172, R172, 0x5410, R181 ;  /* 0x00005410acac7816 */ /* 0x001fce00000000b5 */
.L_x_8244:
[----:B------:R-:W-:Y:S05]  /*6640*/  BRA.U !UP3, `(.L_x_8245) ;  /* 0x000000010b187547 */ /* 0x000fea000b800000 */
[----:B-----5:R-:W-:Y:S01]  /*6650*/  SHF.L.U32 R181, R169, 0x10, RZ ;  /* 0x00000010a9b57819 */ /* 0x020fe200000006ff */
[----:B------:R-:W-:-:S04]  /*6660*/  FMUL.FTZ R182, R178, UR29 ;  /* 0x0000001db2b67c20 */ /* 0x000fc80008410000 */
[-C--:B------:R-:W-:Y:S01]  /*6670*/  FFMA.FTZ R66, R181, R182.reuse, R66 ;  /* 0x000000b6b5427223 */ /* 0x080fe20000010042 */
[----:B------:R-:W-:-:S05]  /*6680*/  FMUL.FTZ R181, R134, R182 ;  /* 0x000000b686b57220 */ /* 0x000fca0000410000 */
[----:B------:R-:W-:-:S04]  /*6690*/  F2FP.BF16.F32.PACK_AB R181, RZ, R181 ;  /* 0x000000b5ffb5723e */ /* 0x000fc800000010ff */
[----:B0-----:R-:W-:-:S07]  /*66a0*/  PRMT R173, R181, 0x7610, R173 ;  /* 0x00007610b5ad7816 */ /* 0x001fce00000000ad */
.L_x_8245:
[----:B------:R-:W-:Y:S05]  /*66b0*/  BRA.U !UP3, `(.L_x_8246) ;  /* 0x000000010b1c7547 */ /* 0x000fea000b800000 */
[----:B-----5:R-:W-:Y:S01]  /*66c0*/  PRMT R181, R169, 0x7632, R181 ;  /* 0x00007632a9b57816 */ /* 0x020fe200000000b5 */
[----:B------:R-:W-:-:S03]  /*66d0*/  FMUL.FTZ R182, R179, UR29 ;  /* 0x0000001db3b67c20 */ /* 0x000fc60008410000 */
[----:B------:R-:W-:-:S05]  /*66e0*/  SHF.L.U32 R181, R181, 0x10, RZ ;  /* 0x00000010b5b57819 */ /* 0x000fca00000006ff */
[----:B------:R-:W-:Y:S01]  /*66f0*/  FFMA.FTZ R67, R182, R181, R67 ;  /* 0x000000b5b6437223 */ /* 0x000fe20000010043 */
[----:B------:R-:W-:-:S05]  /*6700*/  FMUL.FTZ R181, R135, R182 ;  /* 0x000000b687b57220 */ /* 0x000fca0000410000 */
[----:B------:R-:W-:-:S04]  /*6710*/  F2FP.BF16.F32.PACK_AB R181, RZ, R181 ;  /* 0x000000b5ffb5723e */ /* 0x000fc800000010ff */
[----:B0-----:R-:W-:-:S07]  /*6720*/  PRMT R173, R173, 0x5410, R181 ;  /* 0x00005410adad7816 */ /* 0x001fce00000000b5 */
.L_x_8246:
[----:B------:R-:W-:Y:S05]  /*6730*/  BRA.U !UP3, `(.L_x_8247) ;  /* 0x000000010b187547 */ /* 0x000fea000b800000 */
[----:B-----5:R-:W-:Y:S01]  /*6740*/  SHF.L.U32 R181, R170, 0x10, RZ ;  /* 0x00000010aab57819 */ /* 0x020fe200000006ff */
[----:B------:R-:W-:-:S04]  /*6750*/  FMUL.FTZ R182, R180, UR29 ;  /* 0x0000001db4b67c20 */ /* 0x000fc80008410000 */
[-C--:B------:R-:W-:Y:S01]  /*6760*/  FFMA.FTZ R60, R181, R182.reuse, R60 ;  /* 0x000000b6b53c7223 */ /* 0x080fe2000001003c */
[----:B------:R-:W-:-:S05]  /*6770*/  FMUL.FTZ R181, R128, R182 ;  /* 0x000000b680b57220 */ /* 0x000fca0000410000 */
[----:B------:R-:W-:-:S04]  /*6780*/  F2FP.BF16.F32.PACK_AB R181, RZ, R181 ;  /* 0x000000b5ffb5723e */ /* 0x000fc800000010ff */
[----:B0-----:R-:W-:-:S07]  /*6790*/  PRMT R174, R181, 0x7610, R174 ;  /* 0x00007610b5ae7816 */ /* 0x001fce00000000ae */
.L_x_8247:
        /* <DEDUP_REMOVED lines=15> */
[----:B0-----:R-:W-:-:S07]  /*6890*/  PRMT R174, R174, 0x5410, R182 ;  /* 0x00005410aeae7816 */ /* 0x001fce00000000b6 */
.L_x_8248:
        /* <DEDUP_REMOVED lines=10> */
[----:B0-----:R-:W-:-:S04]  /*6940*/  FMUL.FTZ R184, R182, UR29 ;  /* 0x0000001db6b87c20 */ /* 0x001fc80008410000 */
[-C--:B------:R-:W-:Y:S01]  /*6950*/  FFMA.FTZ R62, R183, R184.reuse, R62 ;  /* 0x000000b8b73e7223 */ /* 0x080fe2000001003e */
[----:B------:R-:W-:-:S05]  /*6960*/  FMUL.FTZ R183, R130, R184 ;  /* 0x000000b882b77220 */ /* 0x000fca0000410000 */
[----:B------:R-:W-:-:S04]  /*6970*/  F2FP.BF16.F32.PACK_AB R183, RZ, R183 ;  /* 0x000000b7ffb7723e */ /* 0x000fc800000010ff */
[----:B------:R-:W-:-:S07]  /*6980*/  PRMT R175, R183, 0x7610, R175 ;  /* 0x00007610b7af7816 */ /* 0x000fce00000000af */
.L_x_8249:
[----:B0-----:R-:W2:Y:S04]  /*6990*/  LDL R185, [R1+0x4] ;  /* 0x0000040001b97983 */ /* 0x001ea80000100800 */
[----:B------:R-:W3:Y:S01]  /*69a0*/  LDL R184, [R1+0x18] ;  /* 0x0000180001b87983 */ /* 0x000ee20000100800 */
[----:B------:R-:W-:Y:S02]  /*69b0*/  MOV R183, UR8 ;  /* 0x0000000800b77c02 */ /* 0x000fe40008000f00 */
[----:B------:R-:W-:-:S03]  /*69c0*/  PLOP3.LUT P5, PT, PT, PT, UP2, 0x80, 0x8 ;  /* 0x000000000008781c */ /* 0x000fc60003faf028 */
[----:B--2---:R-:W-:-:S04]  /*69d0*/  @P3 FFMA.FTZ R183, R185, R183, UR9 ;  /* 0x00000009b9b73e23 */ /* 0x004fc800080100b7 */
[----:B---3--:R-:W-:Y:S01]  /*69e0*/  @P4 FADD.FTZ R184, R184, -R183 ;  /* 0x800000b7b8b84221 */ /* 0x008fe20000010000 */
        /* <DEDUP_REMOVED lines=11> */
.L_x_8242:
[----:B------:R-:W-:Y:S05]  /*6aa0*/  BRA.U !UP3, `(.L_x_8251) ;  /* 0x000000010b387547 */ /* 0x000fea000b800000 */
[----:B------:R-:W-:Y:S02]  /*6ab0*/  PLOP3.LUT P3, PT, PT, PT, UP2, 0x80, 0x8 ;  /* 0x000000000008781c */ /* 0x000fe40003f6f028 */
[----:B------:R-:W-:Y:S02]  /*6ac0*/  PLOP3.LUT P4, PT, PT, PT, UP2, 0x80, 0x8 ;  /* 0x000000000008781c */ /* 0x000fe40003f8f028 */
[----:B0-----:R-:W-:Y:S02]  /*6ad0*/  MOV R184, UR8 ;  /* 0x0000000800b87c02 */ /* 0x001fe40008000f00 */
        /* <DEDUP_REMOVED lines=11> */
.L_x_8251:
[----:B------:R-:W-:Y:S05]  /*6b90*/  BRA.U !UP3, `(.L_x_8252) ;  /* 0x000000010b3c7547 */ /* 0x000fea000b800000 */
[----:B------:R-:W-:Y:S02]  /*6ba0*/  PLOP3.LUT P3, PT, PT, PT, UP2, 0x80, 0x8 ;  /* 0x000000000008781c */ /* 0x000fe40003f6f028 */
[----:B------:R-:W-:Y:S02]  /*6bb0*/  PLOP3.LUT P4, PT, PT, PT, UP2, 0x80, 0x8 ;  /* 0x000000000008781c */ /* 0x000fe40003f8f028 */
[----:B0-----:R-:W-:Y:S02]  /*6bc0*/  MOV R184, UR8 ;  /* 0x0000000800b87c02 */ /* 0x001fe40008000f00 */
        /* <DEDUP_REMOVED lines=12> */
.L_x_8252:
        /* <DEDUP_REMOVED lines=15> */
.L_x_8253:
[----:B------:R-:W-:Y:S05]  /*6d80*/  BRA.U !UP3, `(.L_x_8254) ;  /* 0x000000010b3c7547 */ /* 0x000fea000b800000 */
[----:B------:R-:W-:Y:S01]  /*6d90*/  PLOP3.LUT P3, PT, PT, PT, UP2, 0x80, 0x8 ;  /* 0x000000000008781c */ /* 0x000fe20003f6f028 */
[----:B0-----:R-:W-:Y:S01]  /*6da0*/  IMAD.U32 R184, RZ, RZ, UR8 ;  /* 0x00000008ffb87e24 */ /* 0x001fe2000f8e00ff */
[----:B------:R-:W-:Y:S02]  /*6db0*/  PLOP3.LUT P4, PT, PT, PT, UP2, 0x80, 0x8 ;  /* 0x000000000008781c */ /* 0x000fe40003f8f028 */
[----:B------:R-:W-:-:S09]  /*6dc0*/  PLOP3.LUT P5, PT, PT, PT, UP2, 0x80, 0x8 ;  /* 0x000000000008781c */ /* 0x000fd20003faf028 */
        /* <DEDUP_REMOVED lines=11> */
.L_x_8254:
        /* <DEDUP_REMOVED lines=15> */
.L_x_8255:
        /* <DEDUP_REMOVED lines=16> */
.L_x_8256:
        /* <DEDUP_REMOVED lines=10> */
[----:B-----5:R-:W-:-:S04]  /*7110*/  IMAD.U32 R185, R171, 0x10000, RZ ;  /* 0x00010000abb97824 */ /* 0x020fc800078e00ff */
[-C--:B------:R-:W-:Y:S01]  /*7120*/  FFMA.FTZ R62, R185, R184.reuse, R62 ;  /* 0x000000b8b93e7223 */ /* 0x080fe2000001003e */
[----:B------:R-:W-:-:S05]  /*7130*/  FMUL.FTZ R184, R130, R184 ;  /* 0x000000b882b87220 */ /* 0x000fca0000410000 */
[----:B------:R-:W-:-:S04]  /*7140*/  F2FP.BF16.F32.PACK_AB R184, RZ, R184 ;  /* 0x000000b8ffb8723e */ /* 0x000fc800000010ff */
[----:B------:R-:W-:-:S07]  /*7150*/  PRMT R175, R184, 0x7610, R175 ;  /* 0x00007610b8af7816 */ /* 0x000fce00000000af */
.L_x_8257:
[----:B------:R-:W-:Y:S05]  /*7160*/  BRA.U !UP3, `(.L_x_8250) ;  /* 0x000000110b4c7547 */ /* 0x000fea000b800000 */
[----:B------:R-:W2:Y:S04]  /*7170*/  LDL R188, [R1+0x4] ;  /* 0x0000040001bc7983 */ /* 0x000ea80000100800 */
[----:B0-----:R-:W3:Y:S01]  /*7180*/  LDL R185, [R1+0x18] ;  /* 0x0000180001b97983 */ /* 0x001ee20000100800 */
        /* <DEDUP_REMOVED lines=16> */
.L_x_8241:
[----:B0-----:R-:W0:Y:S02]  /*7290*/  LDC.64 R184, c[0x0][0x478] ;  /* 0x00011e00ffb87b82 */ /* 0x001e240000000a00 */
[----:B0-----:R-:W-:-:S04]  /*72a0*/  ISETP.NE.U32.AND P0, PT, R184, RZ, PT ;  /* 0x000000ffb800720c */ /* 0x001fc80003f05070 */
[----:B------:R-:W-:-:S13]  /*72b0*/  ISETP.NE.AND.EX P0, PT, R185, RZ, PT, P0 ;  /* 0x000000ffb900720c */ /* 0x000fda0003f05300 */
[----:B------:R-:W-:Y:S05]  /*72c0*/  @!P0 BRA `(.L_x_8258) ;  /* 0x00000008003c8947 */ /* 0x000fea0003800000 */
        /* <DEDUP_REMOVED lines=53> */
.L_x_8259:
        /* <DEDUP_REMOVED lines=14> */
.L_x_8260:
        /* <DEDUP_REMOVED lines=13> */
.L_x_8261:
        /* <DEDUP_REMOVED lines=14> */
.L_x_8262:
        /* <DEDUP_REMOVED lines=13> */
.L_x_8263:
        /* <DEDUP_REMOVED lines=14> */
.L_x_8264:
        /* <DEDUP_REMOVED lines=13> */
.L_x_8265:
        /* <DEDUP_REMOVED lines=9> */
.L_x_8258:
        /* <DEDUP_REMOVED lines=13> */
.L_x_8266:
        /* <DEDUP_REMOVED lines=14> */
.L_x_8267:
        /* <DEDUP_REMOVED lines=13> */
.L_x_8268:
        /* <DEDUP_REMOVED lines=14> */
.L_x_8269:
        /* <DEDUP_REMOVED lines=13> */
.L_x_8270:
        /* <DEDUP_REMOVED lines=14> */
.L_x_8271:
        /* <DEDUP_REMOVED lines=13> */
.L_x_8272:
        /* <DEDUP_REMOVED lines=16> */
.L_x_8250:
        /* <DEDUP_REMOVED lines=12> */
.L_x_8239:
[----:B------:R-:W-:Y:S05]  /*8360*/  BSYNC.RECONVERGENT B0 ;  /* 0x0000000000007941 */ /* 0x000fea0003800200 */
.L_x_8238:
        /* <DEDUP_REMOVED lines=9> */
.L_x_8275:
[----:B------:R-:W-:Y:S05]  /*8400*/  BRA.U !UP0, `(.L_x_8276) ;  /* 0x0000001108087547 */ /* 0x000fea000b800000 */
[----:B------:R-:W-:-:S04]  /*8410*/  UISETP.NE.U32.AND UP0, UPT, UR4, URZ, UPT ;  /* 0x000000ff0400728c */ /* 0x000fc8000bf05070 */
[----:B------:R-:W-:-:S06]  /*8420*/  UISETP.NE.AND.EX UP0, UPT, UR5, URZ, UPT, UP0 ;  /* 0x000000ff0500728c */ /* 0x000fcc000bf05300 */
[----:B------:R-:W-:-:S13]  /*8430*/  PLOP3.LUT P0, PT, PT, PT, UP0, 0x80, 0x8 ;  /* 0x000000000008781c */ /* 0x000fda0003f0f008 */
[----:B------:R-:W-:Y:S05]  /*8440*/  @!P0 BRA `(.L_x_8277) ;  /* 0x0000000400fc8947 */ /* 0x000fea0003800000 */
[----:B------:R-:W-:Y:S02]  /*8450*/  PLOP3.LUT P4, PT, PT, PT, UP2, 0x80, 0x8 ;  /* 0x000000000008781c */ /* 0x000fe40003f8f028 */
[----:B------:R-:W-:Y:S02]  /*8460*/  PLOP3.LUT P5, PT, PT, PT, UP2, 0x80, 0x8 ;  /* 0x000000000008781c */ /* 0x000fe40003faf028 */
[----:B------:R-:W-:Y:S02]  /*8470*/  MOV R176, UR8 ;  /* 0x0000000800b07c02 */ /* 0x000fe40008000f00 */
[----:B------:R-:W-:-:S07]  /*8480*/  PLOP3.LUT P6, PT, PT, PT, UP2, 0x80, 0x8 ;  /* 0x000000000008781c */ /* 0x000fce0003fcf028 */
[----:B------:R-:W-:Y:S01]  /*8490*/  @P4 FFMA.FTZ R176, R16, R176, UR9 ;  /* 0x0000000910b04e23 */ /* 0x000fe200080100b0 */
[----:B------:R-:W-:-:S03]  /*84a0*/  PLOP3.LUT P4, PT, PT, PT, UP2, 0x80, 0x8 ;  /* 0x000000000008781c */ /* 0x000fc60003f8f028 */
[----:B------:R-:W-:Y:S01]  /*84b0*/  @P5 FADD.FTZ R177, R232, -R176 ;  /* 0x800000b0e8b15221 */ /* 0x000fe20000010000 */
[----:B------:R-:W-:Y:S01]  /*84c0*/  PLOP3.LUT P5, PT, PT, PT, UP2, 0x80, 0x8 ;  /* 0x000000000008781c */ /* 0x000fe20003faf028 */
[--C-:B------:R-:W-:Y:S02]  /*84d0*/  IMAD.MOV.U32 R176, RZ, RZ, R144.reuse ;  /* 0x000000ffffb07224 */ /* 0x100fe400078e0090 */
        /* <DEDUP_REMOVED lines=39> */
[----:B01----:R-:W-:-:S07]  /*8750*/  PRMT R172, R181, 0x7610, R172 ;  /* 0x00007610b5ac7816 */ /* 0x003fce00000000ac */
.L_x_8278:
[----:B------:R-:W-:Y:S05]  /*8760*/  BRA.U !UP3, `(.L_x_8279) ;  /* 0x000000010b1c7547 */ /* 0x000fea000b800000 */
[----:B-----5:R-:W-:Y:S01]  /*8770*/  PRMT R181, R168, 0x7632, R181 ;  /* 0x00007632a8b57816 */ /* 0x020fe200000000b5 */
[----:B------:R-:W-:-:S03]  /*8780*/  FMUL.FTZ R182, R177, UR29 ;  /* 0x0000001db1b67c20 */ /* 0x000fc60008410000 */
[----:B------:R-:W-:-:S05]  /*8790*/  SHF.L.U32 R181, R181, 0x10, RZ ;  /* 0x00000010b5b57819 */ /* 0x000fca00000006ff */
[----:B------:R-:W-:Y:S01]  /*87a0*/  FFMA.FTZ R57, R182, R181, R57 ;  /* 0x000000b5b6397223 */ /* 0x000fe20000010039 */
[----:B------:R-:W-:-:S05]  /*87b0*/  FMUL.FTZ R181, R125, R182 ;  /* 0x000000b67db57220 */ /* 0x000fca0000410000 */
[----:B------:R-:W-:-:S04]  /*87c0*/  F2FP.BF16.F32.PACK_AB R181, RZ, R181 ;  /* 0x000000b5ffb5723e */ /* 0x000fc800000010ff */
[----:B01----:R-:W-:-:S07]  /*87d0*/  PRMT R172, R172, 0x5410, R181 ;  /* 0x00005410acac7816 */ /* 0x003fce00000000b5 */
.L_x_8279:
[----:B------:R-:W-:Y:S05]  /*87e0*/  BRA.U !UP3, `(.L_x_8280) ;  /* 0x000000010b187547 */ /* 0x000fea000b800000 */
[----:B-----5:R-:W-:Y:S02]  /*87f0*/  IMAD.U32 R181, R169, 0x10000, RZ ;  /* 0x00010000a9b57824 */ /* 0x020fe400078e00ff */
[----:B------:R-:W-:-:S04]  /*8800*/  FMUL.FTZ R182, R178, UR29 ;  /* 0x0000001db2b67c20 */ /* 0x000fc80008410000 */
[-C--:B------:R-:W-:Y:S01]  /*8810*/  FFMA.FTZ R58, R181, R182.reuse, R58 ;  /* 0x000000b6b53a7223 */ /* 0x080fe2000001003a */
[----:B------:R-:W-:-:S05]  /*8820*/  FMUL.FTZ R181, R126, R182 ;  /* 0x000000b67eb57220 */ /* 0x000fca0000410000 */
[----:B------:R-:W-:-:S04]  /*8830*/  F2FP.BF16.F32.PACK_AB R181, RZ, R181 ;  /* 0x000000b5ffb5723e */ /* 0x000fc800000010ff */
[----:B01----:R-:W-:-:S07]  /*8840*/  PRMT R173, R181, 0x7610, R173 ;  /* 0x00007610b5ad7816 */ /* 0x003fce00000000ad */
.L_x_8280:
        /* <DEDUP_REMOVED lines=8> */
.L_x_8281:
[----:B------:R-:W-:Y:S05]  /*88d0*/  BRA.U !UP3, `(.L_x_8282) ;  /* 0x000000010b187547 */ /* 0x000fea000b800000 */
[----:B-----5:R-:W-:Y:S01]  /*88e0*/  SHF.L.U32 R181, R170, 0x10, RZ ;  /* 0x00000010aab57819 */ /* 0x020fe200000006ff */
[----:B------:R-:W-:-:S04]  /*88f0*/  FMUL.FTZ R182, R180, UR29 ;  /* 0x0000001db4b67c20 */ /* 0x000fc80008410000 */
[-C--:B------:R-:W-:Y:S01]  /*8900*/  FFMA.FTZ R52, R181, R182.reuse, R52 ;  /* 0x000000b6b5347223 */ /* 0x080fe20000010034 */
[----:B------:R-:W-:-:S05]  /*8910*/  FMUL.FTZ R181, R120, R182 ;  /* 0x000000b678b57220 */ /* 0x000fca0000410000 */
[----:B------:R-:W-:-:S04]  /*8920*/  F2FP.BF16.F32.PACK_AB R181, RZ, R181 ;  /* 0x000000b5ffb5723e */ /* 0x000fc800000010ff */
[----:B01----:R-:W-:-:S07]  /*8930*/  PRMT R174, R181, 0x7610, R174 ;  /* 0x00007610b5ae7816 */ /* 0x003fce00000000ae */
.L_x_8282:
        /* <DEDUP_REMOVED lines=9> */
[----:B-----5:R-:W-:Y:S01]  /*89d0*/  PRMT R182, R170, 0x7632, R182 ;  /* 0x00007632aab67816 */ /* 0x020fe200000000b6 */
[----:B------:R-:W-:-:S03]  /*89e0*/  FMUL.FTZ R183, R181, UR29 ;  /* 0x0000001db5b77c20 */ /* 0x000fc60008410000 */
[----:B------:R-:W-:-:S05]  /*89f0*/  SHF.L.U32 R182, R182, 0x10, RZ ;  /* 0x00000010b6b67819 */ /* 0x000fca00000006ff */
[----:B------:R-:W-:Y:S01]  /*8a00*/  FFMA.FTZ R53, R183, R182, R53 ;  /* 0x000000b6b7357223 */ /* 0x000fe20000010035 */
[----:B------:R-:W-:-:S05]  /*8a10*/  FMUL.FTZ R182, R121, R183 ;  /* 0x000000b779b67220 */ /* 0x000fca0000410000 */
[----:B------:R-:W-:-:S04]  /*8a20*/  F2FP.BF16.F32.PACK_AB R182, RZ, R182 ;  /* 0x000000b6ffb6723e */ /* 0x000fc800000010ff */
[----:B01----:R-:W-:-:S07]  /*8a30*/  PRMT R174, R174, 0x5410, R182 ;  /* 0x00005410aeae7816 */ /* 0x003fce00000000b6 */
.L_x_8283:
        /* <DEDUP_REMOVED lines=10> */
[----:B01----:R-:W-:-:S04]  /*8ae0*/  FMUL.FTZ R184, R182, UR29 ;  /* 0x0000001db6b87c20 */ /* 0x003fc80008410000 */
[-C--:B------:R-:W-:Y:S01]  /*8af0*/  FFMA.FTZ R54, R183, R184.reuse, R54 ;  /* 0x000000b8b7367223 */ /* 0x080fe20000010036 */
[----:B------:R-:W-:-:S05]  /*8b00*/  FMUL.FTZ R183, R122, R184 ;  /* 0x000000b87ab77220 */ /* 0x000fca0000410000 */
[----:B------:R-:W-:-:S04]  /*8b10*/  F2FP.BF16.F32.PACK_AB R183, RZ, R183 ;  /* 0x000000b7ffb7723e */ /* 0x000fc800000010ff */
[----:B------:R-:W-:-:S07]  /*8b20*/  PRMT R175, R183, 0x7610, R175 ;  /* 0x00007610b7af7816 */ /* 0x000fce00000000af */
.L_x_8284:
[----:B01----:R-:W2:Y:S04]  /*8b30*/  LDL R185, [R1] ;  /* 0x0000000001b97983 */ /* 0x003ea80000100800 */
        /* <DEDUP_REMOVED lines=16> */
.L_x_8277:
[----:B------:R-:W-:Y:S05]  /*8c40*/  BRA.U !UP3, `(.L_x_8286) ;  /* 0x000000010b387547 */ /* 0x000fea000b800000 */
[----:B------:R-:W-:Y:S01]  /*8c50*/  PLOP3.LUT P4, PT, PT, PT, UP2, 0x80, 0x8 ;  /* 0x000000000008781c */ /* 0x000fe20003f8f028 */
[----:B01----:R-:W-:Y:S01]  /*8c60*/  IMAD.U32 R184, RZ, RZ, UR8 ;  /* 0x00000008ffb87e24 */ /* 0x003fe2000f8e00ff */
        /* <DEDUP_REMOVED lines=12> */
.L_x_8286:
[----:B------:R-:W-:Y:S05]  /*8d30*/  BRA.U !UP3, `(.L_x_8287) ;  /* 0x000000010b3c7547 */ /* 0x000fea000b800000 */
[----:B------:R-:W-:Y:S02]  /*8d40*/  PLOP3.LUT P4, PT, PT, PT, UP2, 0x80, 0x8 ;  /* 0x000000000008781c */ /* 0x000fe40003f8f028 */
[----:B------:R-:W-:Y:S02]  /*8d50*/  PLOP3.LUT P5, PT, PT, PT, UP2, 0x80, 0x8 ;  /* 0x000000000008781c */ /* 0x000fe40003faf028 */
[----:B01----:R-:W-:Y:S02]  /*8d60*/  MOV R184, UR8 ;  /* 0x0000000800b87c02 */ /* 0x003fe40008000f00 */
        /* <DEDUP_REMOVED lines=12> */
.L_x_8287:
[----:B------:R-:W-:Y:S05]  /*8e30*/  BRA.U !UP3, `(.L_x_8288) ;  /* 0x000000010b387547 */ /* 0x000fea000b800000 */
[----:B------:R-:W-:Y:S02]  /*8e40*/  PLOP3.LUT P4, PT, PT, PT, UP2, 0x80, 0x8 ;  /* 0x000000000008781c */ /* 0x000fe40003f8f028 */
[----:B------:R-:W-:Y:S02]  /*8e50*/  PLOP3.LUT P5, PT, PT, PT, UP2, 0x80, 0x8 ;  /* 0x000000000008781c */ /* 0x000fe40003faf028 */
[----:B01----:R-:W-:Y:S02]  /*8e60*/  MOV R184, UR8 ;  /* 0x0000000800b87c02 */ /* 0x003fe40008000f00 */
        /* <DEDUP_REMOVED lines=11> */
.L_x_8288:
        /* <DEDUP_REMOVED lines=16> */
.L_x_8289:
        /* <DEDUP_REMOVED lines=15> */
.L_x_8290:
        /* <DEDUP_REMOVED lines=16> */
.L_x_8291:
        /* <DEDUP_REMOVED lines=15> */
.L_x_8292:
[----:B------:R-:W-:Y:S05]  /*9300*/  BRA.U !UP3, `(.L_x_8285) ;  /* 0x000000110b4c7547 */ /* 0x000fea000b800000 */
[----:B------:R-:W2:Y:S04]  /*9310*/  LDL R188, [R1] ;  /* 0x0000000001bc7983 */ /* 0x000ea80000100800 */
[----:B01----:R-:W3:Y:S01]  /*9320*/  LDL R185, [R1+0x14] ;  /* 0x0000140001b97983 */ /* 0x003ee20000100800 */
        /* <DEDUP_REMOVED lines=16> */
.L_x_8276:
        /* <DEDUP_REMOVED lines=57> */
.L_x_8294:
        /* <DEDUP_REMOVED lines=14> */
.L_x_8295:
        /* <DEDUP_REMOVED lines=13> */
.L_x_8296:
        /* <DEDUP_REMOVED lines=14> */
.L_x_8297:
        /* <DEDUP_REMOVED lines=13> */
.L_x_8298:
        /* <DEDUP_REMOVED lines=14> */
.L_x_8299:
        /* <DEDUP_REMOVED lines=13> */
.L_x_8300:
        /* <DEDUP_REMOVED lines=9> */
.L_x_8293:
        /* <DEDUP_REMOVED lines=13> */
.L_x_8301:
        /* <DEDUP_REMOVED lines=14> */
.L_x_8302:
        /* <DEDUP_REMOVED lines=13> */
.L_x_8303:
        /* <DEDUP_REMOVED lines=14> */
.L_x_8304:
        /* <DEDUP_REMOVED lines=13> */
.L_x_8305:
        /* <DEDUP_REMOVED lines=14> */
.L_x_8306:
        /* <DEDUP_REMOVED lines=13> */
.L_x_8307:
[----:B------:R-:W-:Y:S05]  /*a340*/  BRA.U !UP3, `(.L_x_8285) ;  /* 0x000000010b3c7547 */ /* 0x000fea000b800000 */
[----:B------:R-:W2:Y:S04]  /*a350*/  LDL R189, [R1] ;  /* 0x0000000001bd7983 */ /* 0x000ea80000100800 */
        /* <DEDUP_REMOVED lines=14> */
.L_x_8285:
        /* <DEDUP_REMOVED lines=12> */
.L_x_8274:
[----:B------:R-:W-:Y:S05]  /*a500*/  BSYNC.RECONVERGENT B0 ;  /* 0x0000000000007941 */ /* 0x000fea0003800200 */
.L_x_8273:
        /* <DEDUP_REMOVED lines=9> */
.L_x_8310:
        /* <DEDUP_REMOVED lines=11> */
[----:B------:R-:W-:Y:S02]  /*a650*/  PLOP3.LUT P5, PT, PT, PT, UP2, 0x80, 0x8 ;  /* 0x000000000008781c */ /* 0x000fe40003faf028 */
[----:B------:R-:W-:-:S07]  /*a660*/  MOV R176, R152 ;  /* 0x0000009800b07202 */ /* 0x000fce0000000f00 */
        /* <DEDUP_REMOVED lines=40> */
[----:B012---:R-:W-:-:S07]  /*a8f0*/  PRMT R172, R181, 0x7610, R172 ;  /* 0x00007610b5ac7816 */ /* 0x007fce00000000ac */
.L_x_8313:
[----:B------:R-:W-:Y:S05]  /*a900*/  BRA.U !UP3, `(.L_x_8314) ;  /* 0x000000010b1c7547 */ /* 0x000fea000b800000 */
[----:B-----5:R-:W-:Y:S01]  /*a910*/  PRMT R181, R168, 0x7632, R181 ;  /* 0x00007632a8b57816 */ /* 0x020fe200000000b5 */
[----:B------:R-:W-:-:S03]  /*a920*/  FMUL.FTZ R182, R177, UR29 ;  /* 0x0000001db1b67c20 */ /* 0x000fc60008410000 */
[----:B------:R-:W-:-:S05]  /*a930*/  SHF.L.U32 R181, R181, 0x10, RZ ;  /* 0x00000010b5b57819 */ /* 0x000fca00000006ff */
[----:B------:R-:W-:Y:S01]  /*a940*/  FFMA.FTZ R49, R182, R181, R49 ;  /* 0x000000b5b6317223 */ /* 0x000fe20000010031 */
[----:B------:R-:W-:-:S05]  /*a950*/  FMUL.FTZ R181, R117, R182 ;  /* 0x000000b675b57220 */ /* 0x000fca0000410000 */
[----:B------:R-:W-:-:S04]  /*a960*/  F2FP.BF16.F32.PACK_AB R181, RZ, R181 ;  /* 0x000000b5ffb5723e */ /* 0x000fc800000010ff */
[----:B012---:R-:W-:-:S07]  /*a970*/  PRMT R172, R172, 0x5410, R181 ;  /* 0x00005410acac7816 */ /* 0x007fce00000000b5 */
.L_x_8314:
[----:B------:R-:W-:Y:S05]  /*a980*/  BRA.U !UP3, `(.L_x_8315) ;  /* 0x000000010b187547 */ /* 0x000fea000b800000 */
[----:B-----5:R-:W-:Y:S01]  /*a990*/  SHF.L.U32 R181, R169, 0x10, RZ ;  /* 0x00000010a9b57819 */ /* 0x020fe200000006ff */
[----:B------:R-:W-:-:S04]  /*a9a0*/  FMUL.FTZ R182, R178, UR29 ;  /* 0x0000001db2b67c20 */ /* 0x000fc80008410000 */
[-C--:B------:R-:W-:Y:S01]  /*a9b0*/  FFMA.FTZ R50, R181, R182.reuse, R50 ;  /* 0x000000b6b5327223 */ /* 0x080fe20000010032 */
[----:B------:R-:W-:-:S05]  /*a9c0*/  FMUL.FTZ R181, R118, R182 ;  /* 0x000000b676b57220 */ /* 0x000fca0000410000 */
[----:B------:R-:W-:-:S04]  /*a9d0*/  F2FP.BF16.F32.PACK_AB R181, RZ, R181 ;  /* 0x000000b5ffb5723e */ /* 0x000fc800000010ff */
[----:B012---:R-:W-:-:S07]  /*a9e0*/  PRMT R173, R181, 0x7610, R173 ;  /* 0x00007610b5ad7816 */ /* 0x007fce00000000ad */
.L_x_8315:
        /* <DEDUP_REMOVED lines=8> */
.L_x_8316:
[----:B------:R-:W-:Y:S05]  /*aa70*/  BRA.U !UP3, `(.L_x_8317) ;  /* 0x000000010b187547 */ /* 0x000fea000b800000 */
[----:B-----5:R-:W-:Y:S01]  /*aa80*/  SHF.L.U32 R181, R170, 0x10, RZ ;  /* 0x00000010aab57819 */ /* 0x020fe200000006ff */
[----:B------:R-:W-:-:S04]  /*aa90*/  FMUL.FTZ R182, R180, UR29 ;  /* 0x0000001db4b67c20 */ /* 0x000fc80008410000 */
[-C--:B------:R-:W-:Y:S01]  /*aaa0*/  FFMA.FTZ R44, R181, R182.reuse, R44 ;  /* 0x000000b6b52c7223 */ /* 0x080fe2000001002c */
[----:B------:R-:W-:-:S05]  /*aab0*/  FMUL.FTZ R181, R112, R182 ;  /* 0x000000b670b57220 */ /* 0x000fca0000410000 */
[----:B------:R-:W-:-:S04]  /*aac0*/  F2FP.BF16.F32.PACK_AB R181, RZ, R181 ;  /* 0x000000b5ffb5723e */ /* 0x000fc800000010ff */
[----:B012---:R-:W-:-:S07]  /*aad0*/  PRMT R174, R181, 0x7610, R174 ;  /* 0x00007610b5ae7816 */ /* 0x007fce00000000ae */
.L_x_8317:
[----:B------:R-:W-:-:S05]  /*aae0*/  MOV R181, UR8 ;  /* 0x0000000800b57c02 */ /* 0x000fca0008000f00 */
[----:B------:R-:W-:Y:S01]  /*aaf0*/  @P6 FFMA.FTZ R181, R3, R181, UR9 ;  /* 0x0000000903b56e23 */ /* 0x000fe200080100b5 */
[----:B------:R-:W-:-:S03]  /*ab00*/  PLOP3.LUT P6, PT, PT, PT, UP2, 0x80, 0x8 ;  /* 0x000000000008781c */ /* 0x000fc60003fcf028 */
[----:B------:R-:W-:Y:S01]  /*ab10*/  @P5 FADD.FTZ R182, R220, -R181 ;  /* 0x800000b5dcb65221 */ /* 0x000fe20000010000 */
[----:B------:R-:W-:Y:S02]  /*ab20*/  MOV R181, R157 ;  /* 0x0000009d00b57202 */ /* 0x000fe40000000f00 */
[----:B------:R-:W-:-:S07]  /*ab30*/  PLOP3.LUT P5, PT, PT, PT, UP2, 0x80, 0x8 ;  /* 0x000000000008781c */ /* 0x000fce0003faf028 */
[----:B------:R-:W-:Y:S01]  /*ab40*/  @P6 FFMA.FTZ R181, R182, UR30, R157 ;  /* 0x0000001eb6b56c23 */ /* 0x000fe2000801009d */
[----:B------:R-:W-:Y:S01]  /*ab50*/  PLOP3.LUT P6, PT, PT, PT, UP2, 0x80, 0x8 ;  /* 0x000000000008781c */ /* 0x000fe20003fcf028 */
[----:B------:R-:W-:-:S12]  /*ab60*/  BRA.U !UP3, `(.L_x_8318) ;  /* 0x000000010b1c7547 */ /* 0x000fd8000b800000 */
[----:B-----5:R-:W-:Y:S01]  /*ab70*/  PRMT R182, R170, 0x7632, R182 ;  /* 0x00007632aab67816 */ /* 0x020fe200000000b6 */
[----:B------:R-:W-:-:S03]  /*ab80*/  FMUL.FTZ R183, R181, UR29 ;  /* 0x0000001db5b77c20 */ /* 0x000fc60008410000 */
[----:B------:R-:W-:-:S05]  /*ab90*/  SHF.L.U32 R182, R182, 0x10, RZ ;  /* 0x00000010b6b67819 */ /* 0x000fca00000006ff */
[----:B------:R-:W-:Y:S01]  /*aba0*/  FFMA.FTZ R45, R183, R182, R45 ;  /* 0x000000b6b72d7223 */ /* 0x000fe2000001002d */
[----:B------:R-:W-:-:S05]  /*abb0*/  FMUL.FTZ R182, R113, R183 ;  /* 0x000000b771b67220 */ /* 0x000fca0000410000 */
[----:B------:R-:W-:-:S04]  /*abc0*/  F2FP.BF16.F32.PACK_AB R182, RZ, R182 ;  /* 0x000000b6ffb6723e */ /* 0x000fc800000010ff */
[----:B012---:R-:W-:-:S07]  /*abd0*/  PRMT R174, R174, 0x5410, R182 ;  /* 0x00005410aeae7816 */ /* 0x007fce00000000b6 */
.L_x_8318:
        /* <DEDUP_REMOVED lines=9> */
[----:B-----5:R-:W-:Y:S01]  /*ac70*/  SHF.L.U32 R183, R171, 0x10, RZ ;  /* 0x00000010abb77819 */ /* 0x020fe200000006ff */
[----:B012---:R-:W-:-:S04]  /*ac80*/  FMUL.FTZ R184, R182, UR29 ;  /* 0x0000001db6b87c20 */ /* 0x007fc80008410000 */
[-C--:B------:R-:W-:Y:S01]  /*ac90*/  FFMA.FTZ R46, R183, R184.reuse, R46 ;  /* 0x000000b8b72e7223 */ /* 0x080fe2000001002e */
[----:B------:R-:W-:-:S05]  /*aca0*/  FMUL.FTZ R183, R114, R184 ;  /* 0x000000b872b77220 */ /* 0x000fca0000410000 */
[----:B------:R-:W-:-:S04]  /*acb0*/  F2FP.BF16.F32.PACK_AB R183, RZ, R183 ;  /* 0x000000b7ffb7723e */ /* 0x000fc800000010ff */
[----:B------:R-:W-:-:S07]  /*acc0*/  PRMT R175, R183, 0x7610, R175 ;  /* 0x00007610b7af7816 */ /* 0x000fce00000000af */
.L_x_8319:
[----:B012---:R-:W2:Y:S01]  /*acd0*/  LDL R184, [R1+0x10] ;  /* 0x0000100001b87983 */ /* 0x007ea20000100800 */
[----:B------:R-:W-:-:S04]  /*ace0*/  IMAD.U32 R183, RZ, RZ, UR8 ;  /* 0x00000008ffb77e24 */ /* 0x000fc8000f8e00ff */
[----:B------:R-:W-:Y:S01]  /*acf0*/  @P6 FFMA.FTZ R183, R252, R183, UR9 ;  /* 0x00000009fcb76e23 */ /* 0x000fe200080100b7 */
[----:B------:R-:W-:-:S03]  /*ad00*/  PLOP3.LUT P6, PT, PT, PT, UP2, 0x80, 0x8 ;  /* 0x000000000008781c */ /* 0x000fc60003fcf028 */
[----:B--2---:R-:W-:Y:S01]  /*ad10*/  @P5 FADD.FTZ R184, R184, -R183 ;  /* 0x800000b7b8b85221 */ /* 0x004fe20000010000 */
[----:B------:R-:W-:-:S09]  /*ad20*/  MOV R183, R159 ;  /* 0x0000009f00b77202 */ /* 0x000fd20000000f00 */
        /* <DEDUP_REMOVED lines=10> */
.L_x_8312:
[----:B------:R-:W-:Y:S05]  /*add0*/  BRA.U !UP3, `(.L_x_8321) ;  /* 0x000000010b387547 */ /* 0x000fea000b800000 */
[----:B------:R-:W-:Y:S02]  /*ade0*/  PLOP3.LUT P6, PT, PT, PT, UP2, 0x80, 0x8 ;  /* 0x000000000008781c */ /* 0x000fe40003fcf028 */
[----:B012---:R-:W-:Y:S02]  /*adf0*/  MOV R184, UR8 ;  /* 0x0000000800b87c02 */ /* 0x007fe40008000f00 */
[----:B------:R-:W-:Y:S02]  /*ae00*/  PLOP3.LUT P5, PT, PT, PT, UP2, 0x80, 0x8 ;  /* 0x000000000008781c */ /* 0x000fe40003faf028 */
[----:B------:R-:W-:-:S07]  /*ae10*/  MOV R185, R152 ;  /* 0x0000009800b97202 */ /* 0x000fce0000000f00 */
[----:B------:R-:W-:Y:S01]  /*ae20*/  @P6 FFMA.FTZ R184, R9, R184, UR9 ;  /* 0x0000000909b86e23 */ /* 0x000fe200080100b8 */
[----:B------:R-:W-:-:S03]  /*ae30*/  PLOP3.LUT P6, PT, PT, PT, UP2, 0x80, 0x8 ;  /* 0x000000000008781c */ /* 0x000fc60003fcf028 */
[----:B------:R-:W-:-:S10]  /*ae40*/  @P5 FADD.FTZ R184, R225, -R184 ;  /* 0x800000b8e1b85221 */ /* 0x000fd40000010000 */
[----:B------:R-:W-:-:S04]  /*ae50*/  @P6 FFMA.FTZ R185, R184, UR30, R152 ;  /* 0x0000001eb8b96c23 */ /* 0x000fc80008010098 */
[----:B------:R-:W-:Y:S01]  /*ae60*/  FMUL.FTZ R184, R185, UR29 ;  /* 0x0000001db9b87c20 */ /* 0x000fe20008410000 */
[----:B-----5:R-:W-:-:S05]  /*ae70*/  SHF.L.U32 R185, R168, 0x10, RZ ;  /* 0x00000010a8b97819 */ /* 0x020fca00000006ff */
[-C--:B------:R-:W-:Y:S01]  /*ae80*/  FFMA.FTZ R48, R185, R184.reuse, R48 ;  /* 0x000000b8b9307223 */ /* 0x080fe20000010030 */
[----:B------:R-:W-:-:S05]  /*ae90*/  FMUL.FTZ R184, R116, R184 ;  /* 0x000000b874b87220 */ /* 0x000fca0000410000 */
[----:B------:R-:W-:-:S04]  /*aea0*/  F2FP.BF16.F32.PACK_AB R184, RZ, R184 ;  /* 0x000000b8ffb8723e */ /* 0x000fc800000010ff */
[----:B------:R-:W-:-:S07]  /*aeb0*/  PRMT R172, R184, 0x7610, R172 ;  /* 0x00007610b8ac7816 */ /* 0x000fce00000000ac */
.L_x_8321:
[----:B------:R-:W-:Y:S05]  /*aec0*/  BRA.U !UP3, `(.L_x_8322) ;  /* 0x000000010b3c7547 */ /* 0x000fea000b800000 */
[----:B------:R-:W-:Y:S02]  /*aed0*/  PLOP3.LUT P6, PT, PT, PT, UP2, 0x80, 0x8 ;  /* 0x000000000008781c */ /* 0x000fe40003fcf028 */
[----:B012---:R-:W-:Y:S02]  /*aee0*/  MOV R184, UR8 ;  /* 0x0000000800b87c02 */ /* 0x007fe40008000f00 */
[----:B------:R-:W-:-:S09]  /*aef0*/  PLOP3.LUT P5, PT, PT, PT, UP2, 0x80, 0x8 ;  /* 0x000000000008781c */ /* 0x000fd20003faf028 */
[----:B------:R-:W-:Y:S01]  /*af00*/  @P6 FFMA.FTZ R184, R8, R184, UR9 ;  /* 0x0000000908b86e23 */ /* 0x000fe200080100b8 */
[----:B------:R-:W-:-:S03]  /*af10*/  PLOP3.LUT P6, PT, PT, PT, UP2, 0x80, 0x8 ;  /* 0x000000000008781c */ /* 0x000fc60003fcf028 */
[----:B------:R-:W-:Y:S01]  /*af20*/  @P5 FADD.FTZ R185, R224, -R184 ;  /* 0x800000b8e0b95221 */ /* 0x000fe20000010000 */
[----:B------:R-:W-:-:S09]  /*af30*/  MOV R184, R153 ;  /* 0x0000009900b87202 */ /* 0x000fd20000000f00 */
        /* <DEDUP_REMOVED lines=8> */
.L_x_8322:
        /* <DEDUP_REMOVED lines=15> */
.L_x_8323:
[----:B------:R-:W-:Y:S05]  /*b0b0*/  BRA.U !UP3, `(.L_x_8324) ;  /* 0x000000010b3c7547 */ /* 0x000fea000b800000 */
[----:B------:R-:W-:Y:S01]  /*b0c0*/  PLOP3.LUT P6, PT, PT, PT, UP2, 0x80, 0x8 ;  /* 0x000000000008781c */ /* 0x000fe20003fcf028 */
[----:B012---:R-:W-:Y:S01]  /*b0d0*/  IMAD.U32 R184, RZ, RZ, UR8 ;  /* 0x00000008ffb87e24 */ /* 0x007fe2000f8e00ff */
[----:B------:R-:W-:-:S11]  /*b0e0*/  PLOP3.LUT P5, PT, PT, PT, UP2, 0x80, 0x8 ;  /* 0x000000000008781c */ /* 0x000fd60003faf028 */
        /* <DEDUP_REMOVED lines=12> */
.L_x_8324:
        /* <DEDUP_REMOVED lines=15> */
.L_x_8325:
        /* <DEDUP_REMOVED lines=16> */
.L_x_8326:
        /* <DEDUP_REMOVED lines=15> */
.L_x_8327:
[----:B------:R-:W-:Y:S05]  /*b490*/  BRA.U !UP3, `(.L_x_8320) ;  /* 0x000000110b407547 */ /* 0x000fea000b800000 */
[----:B012---:R-:W2:Y:S01]  /*b4a0*/  LDL R185, [R1+0x10] ;  /* 0x0000100001b97983 */ /* 0x007ea20000100800 */
[----:B------:R-:W-:Y:S01]  /*b4b0*/  PLOP3.LUT P6, PT, PT, PT, UP2, 0x80, 0x8 ;  /* 0x000000000008781c */ /* 0x000fe20003fcf028 */
[----:B------:R-:W-:Y:S01]  /*b4c0*/  IMAD.U32 R184, RZ, RZ, UR8 ;  /* 0x00000008ffb87e24 */ /* 0x000fe2000f8e00ff */
[----:B------:R-:W-:-:S11]  /*b4d0*/  PLOP3.LUT P5, PT, PT, PT, UP2, 0x80, 0x8 ;  /* 0x000000000008781c */ /* 0x000fd60003faf028 */
[----:B------:R-:W-:Y:S01]  /*b4e0*/  @P6 FFMA.FTZ R184, R252, R184, UR9 ;  /* 0x00000009fcb86e23 */ /* 0x000fe200080100b8 */
[----:B------:R-:W-:-:S03]  /*b4f0*/  PLOP3.LUT P6, PT, PT, PT, UP2, 0x80, 0x8 ;  /* 0x000000000008781c */ /* 0x000fc60003fcf028 */
[----:B--2---:R-:W-:Y:S01]  /*b500*/  @P5 FADD.FTZ R185, R185, -R184 ;  /* 0x800000b8b9b95221 */ /* 0x004fe20000010000 */
        /* <DEDUP_REMOVED lines=10> */
.L_x_8311:
[----:B012---:R-:W0:Y:S02]  /*b5b0*/  LDC.64 R184, c[0x0][0x478] ;  /* 0x00011e00ffb87b82 */ /* 0x007e240000000a00 */
[----:B0-----:R-:W-:-:S04]  /*b5c0*/  ISETP.NE.U32.AND P0, PT, R184, RZ, PT ;  /* 0x000000ffb800720c */ /* 0x001fc80003f05070 */
[----:B------:R-:W-:-:S13]  /*b5d0*/  ISETP.NE.AND.EX P0, PT, R185, RZ, PT, P0 ;  /* 0x000000ffb900720c */ /* 0x000fda0003f05300 */
[----:B------:R-:W-:Y:S05]  /*b5e0*/  @!P0 BRA `(.L_x_8328) ;  /* 0x0000000800388947 */ /* 0x000fea0003800000 */
[----:B------:R-:W2:Y:S01]  /*b5f0*/  LDL R188, [R1+0x10] ;  /* 0x0000100001bc7983 */ /* 0x000ea20000100800 */
        /* <DEDUP_REMOVED lines=51> */
.L_x_8329:
        /* <DEDUP_REMOVED lines=14> */
.L_x_8330:
        /* <DEDUP_REMOVED lines=13> */
.L_x_8331:
        /* <DEDUP_REMOVED lines=14> */
.L_x_8332:
        /* <DEDUP_REMOVED lines=13> */
.L_x_8333:
        /* <DEDUP_REMOVED lines=14> */
.L_x_8334:
        /* <DEDUP_REMOVED lines=13> */
.L_x_8335:
        /* <DEDUP_REMOVED lines=9> */
.L_x_8328:
        /* <DEDUP_REMOVED lines=13> */
.L_x_8336:
        /* <DEDUP_REMOVED lines=14> */
.L_x_8337:
        /* <DEDUP_REMOVED lines=13> */
.L_x_8338:
        /* <DEDUP_REMOVED lines=14> */
.L_x_8339:
        /* <DEDUP_REMOVED lines=13> */
.L_x_8340:
        /* <DEDUP_REMOVED lines=14> */
.L_x_8341:
        /* <DEDUP_REMOVED lines=13> */
.L_x_8342:
[----:B------:R-:W-:Y:S05]  /*c4b0*/  BRA.U !UP3, `(.L_x_8320) ;  /* 0x000000010b387547 */ /* 0x000fea000b800000 */
[----:B------:R-:W2:Y:S01]  /*c4c0*/  LDL R188, [R1+0x10] ;  /* 0x0000100001bc7983 */ /* 0x000ea20000100800 */
[----:B------:R-:W-:Y:S02]  /*c4d0*/  MOV R184, UR8 ;  /* 0x0000000800b87c02 */ /* 0x000fe40008000f00 */
        /* <DEDUP_REMOVED lines=9> */
[----:B------:R-:W-:-:S05]  /*c570*/  FMUL.FTZ R184, R115, R184 ;  /* 0x000000b873b87220 */ /* 0x000fca0000410000 */
[----:B------:R-:W-:-:S04]  /*c580*/  F2FP.BF16.F32.PACK_AB R184, RZ, R184 ;  /* 0x000000b8ffb8723e */ /* 0x000fc800000010ff */
[----:B------:R-:W-:-:S07]  /*c590*/  PRMT R175, R175, 0x5410, R184 ;  /* 0x00005410afaf7816 */ /* 0x000fce00000000b8 */
.L_x_8320:
        /* <DEDUP_REMOVED lines=12> */
.L_x_8309:
[----:B------:R-:W-:Y:S05]  /*c660*/  BSYNC.RECONVERGENT B0 ;  /* 0x0000000000007941 */ /* 0x000fea0003800200 */
.L_x_8308:
        /* <DEDUP_REMOVED lines=9> */
.L_x_8345:
        /* <DEDUP_REMOVED lines=52> */
[----:B0123--:R-:W-:-:S07]  /*ca40*/  PRMT R172, R181, 0x7610, R172 ;  /* 0x00007610b5ac7816 */ /* 0x00ffce00000000ac */
.L_x_8348:
[----:B------:R-:W-:Y:S05]  /*ca50*/  BRA.U !UP3, `(.L_x_8349) ;  /* 0x000000010b1c7547 */ /* 0x000fea000b800000 */
[----:B-----5:R-:W-:Y:S01]  /*ca60*/  PRMT R181, R168, 0x7632, R181 ;  /* 0x00007632a8b57816 */ /* 0x020fe200000000b5 */
[----:B------:R-:W-:-:S03]  /*ca70*/  FMUL.FTZ R182, R177, UR29 ;  /* 0x0000001db1b67c20 */ /* 0x000fc60008410000 */
[----:B------:R-:W-:-:S05]  /*ca80*/  SHF.L.U32 R181, R181, 0x10, RZ ;  /* 0x00000010b5b57819 */ /* 0x000fca00000006ff */
[----:B------:R-:W-:Y:S01]  /*ca90*/  FFMA.FTZ R41, R182, R181, R41 ;  /* 0x000000b5b6297223 */ /* 0x000fe20000010029 */
[----:B------:R-:W-:-:S05]  /*caa0*/  FMUL.FTZ R181, R109, R182 ;  /* 0x000000b66db57220 */ /* 0x000fca0000410000 */
[----:B------:R-:W-:-:S04]  /*cab0*/  F2FP.BF16.F32.PACK_AB R181, RZ, R181 ;  /* 0x000000b5ffb5723e */ /* 0x000fc800000010ff */
[----:B0123--:R-:W-:-:S07]  /*cac0*/  PRMT R172, R172, 0x5410, R181 ;  /* 0x00005410acac7816 */ /* 0x00ffce00000000b5 */
.L_x_8349:
[----:B------:R-:W-:Y:S05]  /*cad0*/  BRA.U !UP3, `(.L_x_8350) ;  /* 0x000000010b187547 */ /* 0x000fea000b800000 */
[----:B-----5:R-:W-:Y:S01]  /*cae0*/  SHF.L.U32 R181, R169, 0x10, RZ ;  /* 0x00000010a9b57819 */ /* 0x020fe200000006ff */
[----:B------:R-:W-:-:S04]  /*caf0*/  FMUL.FTZ R182, R178, UR29 ;  /* 0x0000001db2b67c20 */ /* 0x000fc80008410000 */
[-C--:B------:R-:W-:Y:S01]  /*cb00*/  FFMA.FTZ R42, R181, R182.reuse, R42 ;  /* 0x000000b6b52a7223 */ /* 0x080fe2000001002a */
[----:B------:R-:W-:-:S05]  /*cb10*/  FMUL.FTZ R181, R110, R182 ;  /* 0x000000b66eb57220 */ /* 0x000fca0000410000 */
[----:B------:R-:W-:-:S04]  /*cb20*/  F2FP.BF16.F32.PACK_AB R181, RZ, R181 ;  /* 0x000000b5ffb5723e */ /* 0x000fc800000010ff */
[----:B0123--:R-:W-:-:S07]  /*cb30*/  PRMT R173, R181, 0x7610, R173 ;  /* 0x00007610b5ad7816 */ /* 0x00ffce00000000ad */
.L_x_8350:
        /* <DEDUP_REMOVED lines=8> */
.L_x_8351:
[----:B------:R-:W-:Y:S05]  /*cbc0*/  BRA.U !UP3, `(.L_x_8352) ;  /* 0x000000010b187547 */ /* 0x000fea000b800000 */
[----:B-----5:R-:W-:Y:S01]  /*cbd0*/  SHF.L.U32 R181, R170, 0x10, RZ ;  /* 0x00000010aab57819 */ /* 0x020fe200000006ff */
[----:B------:R-:W-:-:S04]  /*cbe0*/  FMUL.FTZ R182, R180, UR29 ;  /* 0x0000001db4b67c20 */ /* 0x000fc80008410000 */
[-C--:B------:R-:W-:Y:S01]  /*cbf0*/  FFMA.FTZ R36, R181, R182.reuse, R36 ;  /* 0x000000b6b5247223 */ /* 0x080fe20000010024 */
[----:B------:R-:W-:-:S05]  /*cc00*/  FMUL.FTZ R181, R104, R182 ;  /* 0x000000b668b57220 */ /* 0x000fca0000410000 */
[----:B------:R-:W-:-:S04]  /*cc10*/  F2FP.BF16.F32.PACK_AB R181, RZ, R181 ;  /* 0x000000b5ffb5723e */ /* 0x000fc800000010ff */
[----:B0123--:R-:W-:-:S07]  /*cc20*/  PRMT R174, R181, 0x7610, R174 ;  /* 0x00007610b5ae7816 */ /* 0x00ffce00000000ae */
.L_x_8352:
        /* <DEDUP_REMOVED lines=15> */
[----:B0123--:R-:W-:-:S07]  /*cd20*/  PRMT R174, R174, 0x5410, R182 ;  /* 0x00005410aeae7816 */ /* 0x00ffce00000000b6 */
.L_x_8353:
[----:B------:R-:W-:-:S04]  /*cd30*/  IMAD.U32 R182, RZ, RZ, UR8 ;  /* 0x00000008ffb67e24 */ /* 0x000fc8000f8e00ff */
        /* <DEDUP_REMOVED lines=9> */
[----:B0123--:R-:W-:-:S04]  /*cdd0*/  FMUL.FTZ R184, R182, UR29 ;  /* 0x0000001db6b87c20 */ /* 0x00ffc80008410000 */
[-C--:B------:R-:W-:Y:S01]  /*cde0*/  FFMA.FTZ R38, R183, R184.reuse, R38 ;  /* 0x000000b8b7267223 */ /* 0x080fe20000010026 */
[----:B------:R-:W-:-:S05]  /*cdf0*/  FMUL.FTZ R183, R106, R184 ;  /* 0x000000b86ab77220 */ /* 0x000fca0000410000 */
[----:B------:R-:W-:-:S04]  /*ce00*/  F2FP.BF16.F32.PACK_AB R183, RZ, R183 ;  /* 0x000000b7ffb7723e */ /* 0x000fc800000010ff */
[----:B------:R-:W-:-:S07]  /*ce10*/  PRMT R175, R183, 0x7610, R175 ;  /* 0x00007610b7af7816 */ /* 0x000fce00000000af */
.L_x_8354:
        /* <DEDUP_REMOVED lines=18> */
.L_x_8347:
[----:B------:R-:W-:Y:S05]  /*cf40*/  BRA.U !UP3, `(.L_x_8356) ;  /* 0x000000010b387547 */ /* 0x000fea000b800000 */
[----:B------:R-:W-:Y:S02]  /*cf50*/  PLOP3.LUT P6, PT, PT, PT, UP2, 0x80, 0x8 ;  /* 0x000000000008781c */ /* 0x000fe40003fcf028 */
[----:B0123--:R-:W-:Y:S02]  /*cf60*/  MOV R184, UR8 ;  /* 0x0000000800b87c02 */ /* 0x00ffe40008000f00 */
[----:B------:R-:W-:-:S09]  /*cf70*/  MOV R185, R160 ;  /* 0x000000a000b97202 */ /* 0x000fd20000000f00 */
[----:B------:R-:W-:Y:S01]  /*cf80*/  @P6 FFMA.FTZ R184, R218, R184, UR9 ;  /* 0x00000009dab86e23 */ /* 0x000fe200080100b8 */
[----:B------:R-:W-:-:S13]  /*cf90*/  PLOP3.LUT P6, PT, PT, PT, UP2, 0x80, 0x8 ;  /* 0x000000000008781c */ /* 0x000fda0003fcf028 */
[----:B------:R-:W-:Y:S01]  /*cfa0*/  @P6 FADD.FTZ R184, R217, -R184 ;  /* 0x800000b8d9b86221 */ /* 0x000fe20000010000 */
[----:B------:R-:W-:-:S13]  /*cfb0*/  PLOP3.LUT P6, PT, PT, PT, UP2, 0x80, 0x8 ;  /* 0x000000000008781c */ /* 0x000fda0003fcf028 */
[----:B------:R-:W-:-:S04]  /*cfc0*/  @P6 FFMA.FTZ R185, R184, UR30, R160 ;  /* 0x0000001eb8b96c23 */ /* 0x000fc800080100a0 */
[----:B------:R-:W-:Y:S01]  /*cfd0*/  FMUL.FTZ R184, R185, UR29 ;  /* 0x0000001db9b87c20 */ /* 0x000fe20008410000 */
[----:B-----5:R-:W-:-:S05]  /*cfe0*/  SHF.L.U32 R185, R168, 0x10, RZ ;  /* 0x00000010a8b97819 */ /* 0x020fca00000006ff */
[-C--:B------:R-:W-:Y:S01]  /*cff0*/  FFMA.FTZ R40, R185, R184.reuse, R40 ;  /* 0x000000b8b9287223 */ /* 0x080fe20000010028 */
[----:B------:R-:W-:-:S05]  /*d000*/  FMUL.FTZ R184, R108, R184 ;  /* 0x000000b86cb87220 */ /* 0x000fca0000410000 */
[----:B------:R-:W-:-:S04]  /*d010*/  F2FP.BF16.F32.PACK_AB R184, RZ, R184 ;  /* 0x000000b8ffb8723e */ /* 0x000fc800000010ff */
[----:B------:R-:W-:-:S07]  /*d020*/  PRMT R172, R184, 0x7610, R172 ;  /* 0x00007610b8ac7816 */ /* 0x000fce00000000ac */
.L_x_8356:
[----:B------:R-:W-:Y:S05]  /*d030*/  BRA.U !UP3, `(.L_x_8357) ;  /* 0x000000010b3c7547 */ /* 0x000fea000b800000 */
[----:B------:R-:W-:Y:S02]  /*d040*/  PLOP3.LUT P6, PT, PT, PT, UP2, 0x80, 0x8 ;  /* 0x000000000008781c */ /* 0x000fe40003fcf028 */
[----:B0123--:R-:W-:-:S11]  /*d050*/  MOV R184, UR8 ;  /* 0x0000000800b87c02 */ /* 0x00ffd60008000f00 */
[----:B------:R-:W-:Y:S01]  /*d060*/  @P6 FFMA.FTZ R184, R213, R184, UR9 ;  /* 0x00000009d5b86e23 */ /* 0x000fe200080100b8 */
[----:B------:R-:W-:-:S13]  /*d070*/  PLOP3.LUT P6, PT, PT, PT, UP2, 0x80, 0x8 ;  /* 0x000000000008781c */ /* 0x000fda0003fcf028 */
[----:B------:R-:W-:Y:S01]  /*d080*/  @P6 FADD.FTZ R185, R212, -R184 ;  /* 0x800000b8d4b96221 */ /* 0x000fe20000010000 */
[----:B------:R-:W-:Y:S02]  /*d090*/  PLOP3.LUT P6, PT, PT, PT, UP2, 0x80, 0x8 ;  /* 0x000000000008781c */ /* 0x000fe40003fcf028 */
[----:B------:R-:W-:-:S11]  /*d0a0*/  MOV R184, R161 ;  /* 0x000000a100b87202 */ /* 0x000fd60000000f00 */
        /* <DEDUP_REMOVED lines=8> */
.L_x_8357:
[----:B------:R-:W-:Y:S05]  /*d130*/  BRA.U !UP3, `(.L_x_8358) ;  /* 0x000000010b387547 */ /* 0x000fea000b800000 */
[----:B------:R-:W-:Y:S01]  /*d140*/  PLOP3.LUT P6, PT, PT, PT, UP2, 0x80, 0x8 ;  /* 0x000000000008781c */ /* 0x000fe20003fcf028 */
[----:B0123--:R-:W-:Y:S01]  /*d150*/  IMAD.U32 R184, RZ, RZ, UR8 ;  /* 0x00000008ffb87e24 */ /* 0x00ffe2000f8e00ff */
[----:B------:R-:W-:-:S11]  /*d160*/  MOV R185, R162 ;  /* 0x000000a200b97202 */ /* 0x000fd60000000f00 */
        /* <DEDUP_REMOVED lines=11> */
.L_x_8358:
        /* <DEDUP_REMOVED lines=16> */
.L_x_8359:
        /* <DEDUP_REMOVED lines=15> */
.L_x_8360:
        /* <DEDUP_REMOVED lines=16> */
.L_x_8361:
        /* <DEDUP_REMOVED lines=15> */
.L_x_8362:
[----:B------:R-:W-:Y:S05]  /*d600*/  BRA.U !UP3, `(.L_x_8355) ;  /* 0x000000110b507547 */ /* 0x000fea000b800000 */
[----:B------:R-:W4:Y:S04]  /*d610*/  LDL R188, [R1+0xc] ;  /* 0x00000c0001bc7983 */ /* 0x000f280000100800 */
[----:B0123--:R-:W2:Y:S01]  /*d620*/  LDL R185, [R1+0x8] ;  /* 0x0000080001b97983 */ /* 0x00fea20000100800 */
[----:B------:R-:W-:Y:S02]  /*d630*/  PLOP3.LUT P6, PT, PT, PT, UP2, 0x80, 0x8 ;  /* 0x000000000008781c */ /* 0x000fe40003fcf028 */
[----:B------:R-:W-:-:S11]  /*d640*/  MOV R184, UR8 ;  /* 0x0000000800b87c02 */ /* 0x000fd60008000f00 */
[----:B----4-:R-:W-:Y:S01]  /*d650*/  @P6 FFMA.FTZ R184, R188, R184, UR9 ;  /* 0x00000009bcb86e23 */ /* 0x010fe200080100b8 */
[----:B------:R-:W-:-:S13]  /*d660*/  PLOP3.LUT P6, PT, PT, PT, UP2, 0x80, 0x8 ;  /* 0x000000000008781c */ /* 0x000fda0003fcf028 */
[----:B--2---:R-:W-:Y:S01]  /*d670*/  @P6 FADD.FTZ R185, R185, -R184 ;  /* 0x800000b8b9b96221 */ /* 0x004fe20000010000 */
        /* <DEDUP_REMOVED lines=11> */
.L_x_8346:
        /* <DEDUP_REMOVED lines=17> */
.L_x_8364:
        /* <DEDUP_REMOVED lines=14> */
.L_x_8365:
        /* <DEDUP_REMOVED lines=13> */
.L_x_8366:
        /* <DEDUP_REMOVED lines=14> */
.L_x_8367:
        /* <DEDUP_REMOVED lines=13> */
.L_x_8368:
        /* <DEDUP_REMOVED lines=14> */
.L_x_8369:
        /* <DEDUP_REMOVED lines=13> */
.L_x_8370:
[----:B------:R-:W2:Y:S04]  /*dd50*/  LDL R188, [R1+0xc] ;  /* 0x00000c0001bc7983 */ /* 0x000ea80000100800 */
[----:B------:R-:W3:Y:S01]  /*dd60*/  LDL R185, [R1+0x8] ;  /* 0x0000080001b97983 */ /* 0x000ee20000100800 */
[----:B------:R-:W-:Y:S01]  /*dd70*/  MOV R178, UR8 ;  /* 0x0000000800b27c02 */ /* 0x000fe20008000f00 */
[----:B------:R-:W-:Y:S01]  /*dd80*/  IMAD.U32 R183, RZ, RZ, UR8 ;  /* 0x00000008ffb77e24 */ /* 0x000fe2000f8e00ff */
[----:B------:R-:W-:Y:S02]  /*dd90*/  MOV R177, UR8 ;  /* 0x0000000800b17c02 */ /* 0x000fe40008000f00 */
[----:B------:R-:W-:Y:S01]  /*dda0*/  MOV R176, UR8 ;  /* 0x0000000800b07c02 */ /* 0x000fe20008000f00 */
[-C--:B------:R-:W-:Y:S01]  /*ddb0*/  FFMA.FTZ R182, R204, R178.reuse, UR9 ;  /* 0x00000009ccb67e23 */ /* 0x080fe200080100b2 */
[----:B------:R-:W-:Y:S01]  /*ddc0*/  MOV R179, UR8 ;  /* 0x0000000800b37c02 */ /* 0x000fe20008000f00 */
[-C--:B------:R-:W-:Y:S01]  /*ddd0*/  FFMA.FTZ R181, R207, R177.reuse, UR9 ;  /* 0x00000009cfb57e23 */ /* 0x080fe200080100b1 */
        /* <DEDUP_REMOVED lines=40> */
.L_x_8363:
        /* <DEDUP_REMOVED lines=13> */
.L_x_8371:
        /* <DEDUP_REMOVED lines=14> */
.L_x_8372:
        /* <DEDUP_REMOVED lines=13> */
.L_x_8373:
        /* <DEDUP_REMOVED lines=14> */
.L_x_8374:
        /* <DEDUP_REMOVED lines=13> */
.L_x_8375:
        /* <DEDUP_REMOVED lines=14> */
.L_x_8376:
        /* <DEDUP_REMOVED lines=13> */
.L_x_8377:
[----:B------:R-:W-:Y:S05]  /*e640*/  BRA.U !UP3, `(.L_x_8355) ;  /* 0x000000010b407547 */ /* 0x000fea000b800000 */
[----:B------:R-:W2:Y:S04]  /*e650*/  LDL R189, [R1+0xc] ;  /* 0x00000c0001bd7983 */ /* 0x000ea80000100800 */
[----:B------:R-:W3:Y:S01]  /*e660*/  LDL R188, [R1+0x8] ;  /* 0x0000080001bc7983 */ /* 0x000ee20000100800 */
[----:B------:R-:W-:Y:S01]  /*e670*/  MOV R184, UR8 ;  /* 0x0000000800b87c02 */ /* 0x000fe20008000f00 */
[----:B------:R-:W-:Y:S01]  /*e680*/  UISETP.GT.AND UP0, UPT, UR31, URZ, UPT ;  /* 0x000000ff1f00728c */ /* 0x000fe2000bf04270 */
[----:B-----5:R-:W-:-:S04]  /*e690*/  PRMT R185, R171, 0x7632, R185 ;  /* 0x00007632abb97816 */ /* 0x020fc800000000b9 */
[----:B------:R-:W-:Y:S02]  /*e6a0*/  SHF.L.U32 R185, R185, 0x10, RZ ;  /* 0x00000010b9b97819 */ /* 0x000fe400000006ff */
[----:B------:R-:W-:Y:S01]  /*e6b0*/  PLOP3.LUT P6, PT, PT, PT, UP0, 0x80, 0x8 ;  /* 0x000000000008781c */ /* 0x000fe20003fcf008 */
        /* <DEDUP_REMOVED lines=9> */
.L_x_8355:
[----:B0123--:R-:W0:Y:S01]  /*e750*/  @P0 LDC.64 R184, c[0x0][0x478] ;  /* 0x00011e00ffb80b82 */ /* 0x00fe220000000a00 */
[----:B------:R-:W1:Y:S01]  /*e760*/  @UP3 LDCU.64 UR6, c[0x0][0x468] ;  /* 0x00008d00ff0637ac */ /* 0x000e620008000a00 */
[----:B------:R-:W-:Y:S01]  /*e770*/  PLOP3.LUT P6, PT, PT, PT, UP3, 0x80, 0x8 ;  /* 0x000000000008781c */ /* 0x000fe20003fcf038 */
[----:B0-----:R-:W-:-:S04]  /*e780*/  @P0 IMAD.WIDE.U32 R184, R187, 0x20, R184 ;  /* 0x00000020bbb80825 */ /* 0x001fc800078e00b8 */
[----:B------:R-:W-:Y:S01]  /*e790*/  HFMA2 R187, -RZ, RZ, 0, 9.5367431640625e-07 ;  /* 0x00000010ffbb7431 */ /* 0x000fe200000001ff */
[----:B------:R4:W-:Y:S04]  /*e7a0*/  @P0 STG.E.128 desc[UR16][R184.64], R176 ;  /* 0x000000b0b8000986 */ /* 0x0009e8000c101d10 */
[----:B------:R4:W-:Y:S01]  /*e7b0*/  @P0 STG.E.128 desc[UR16][R184.64+0x10], R180 ;  /* 0x000010b4b8000986 */ /* 0x0009e2000c101d10 */
[----:B------:R-:W-:-:S13]  /*e7c0*/  PLOP3.LUT P0, PT, PT, PT, UP3, 0x80, 0x8 ;  /* 0x000000000008781c */ /* 0x000fda0003f0f038 */
[----:B-1----:R-:W-:-:S05]  /*e7d0*/  @P0 IMAD.WIDE.U32 R186, R186, R187, UR6 ;  /* 0x00000006baba0e25 */ /* 0x002fca000f8e00bb */
[----:B------:R4:W-:Y:S02]  /*e7e0*/  @P6 STG.E.128 desc[UR16][R186.64], R172 ;  /* 0x000000acba006986 */ /* 0x0009e4000c101d10 */
.L_x_8344:
[----:B------:R-:W-:Y:S05]  /*e7f0*/  BSYNC.RECONVERGENT B0 ;  /* 0x0000000000007941 */ /* 0x000fea0003800200 */
.L_x_8343:
[----:B------:R-:W-:Y:S02]  /*e800*/  UIADD3 UR26, UPT, UPT, UR26, UR24, URZ ;  /* 0x000000181a1a7290 */ /* 0x000fe4000fffe0ff */
[----:B------:R-:W-:Y:S02]  /*e810*/  UPLOP3.LUT UP1, UPT, UPT, UPT, UP1, 0x40, 0x4 ;  /* 0x000000000004789c */ /* 0x000fe40003f2e810 */
[----:B------:R-:W-:-:S09]  /*e820*/  UISETP.GE.AND UP0, UPT, UR26, UR25, UPT ;  /* 0x000000191a00728c */ /* 0x000fd2000bf06270 */
[----:B------:R-:W-:Y:S05]  /*e830*/  BRA.U !UP0, `(.L_x_8378) ;  /* 0xffffff29086c7547 */ /* 0x000fea000b83ffff */
.L_x_8189:
        /* <DEDUP_REMOVED lines=36> */
.L_x_8380:
[----:B------:R-:W-:Y:S05]  /*ea80*/  BSYNC.RECONVERGENT B0 ;  /* 0x0000000000007941 */ /* 0x000fea0003800200 */
.L_x_8379:
        /* <DEDUP_REMOVED lines=27> */
.L_x_8382:
[----:B------:R-:W-:Y:S05]  /*ec40*/  BSYNC.RECONVERGENT B0 ;  /* 0x0000000000007941 */ /* 0x000fea0003800200 */
.L_x_8381:
        /* <DEDUP_REMOVED lines=23> */
.L_x_8384:
[----:B------:R-:W-:Y:S05]  /*edc0*/  BSYNC.RECONVERGENT B0 ;  /* 0x0000000000007941 */ /* 0x000fea0003800200 */
.L_x_8383:
        /* <DEDUP_REMOVED lines=23> */
.L_x_8386:
[----:B------:R-:W-:Y:S05]  /*ef40*/  BSYNC.RECONVERGENT B0 ;  /* 0x0000000000007941 */ /* 0x000fea0003800200 */
.L_x_8385:
        /* <DEDUP_REMOVED lines=22> */
.L_x_8387:
        /* <DEDUP_REMOVED lines=13> */
.L_x_19360:


//--------------------- .text._ZN10layer_norm13ln_bwd_kernelINS_13Kernel_traitsIf13__nv_bfloat16fS2_fjLj5120ELj1ELj1ELj4ELj16ENS_18Kernel_traits_baseILj5120EfS2_fS2_fjLj128EEEEELb0ELb1ELb1ELb1EEEvNS_9BwdParamsE --------------------------
	.section	.text._ZN10layer_norm13ln_bwd_kernelINS_13Kernel_traitsIf13__nv_bfloat16fS2_fjLj5120ELj1ELj1ELj4ELj16ENS_18Kernel_traits_baseILj5120EfS2_fS2_fjLj128EEEEELb0ELb1ELb1ELb1EEEvNS_9BwdParamsE,"ax",@progbits
	.align	128
        .global         _ZN10layer_norm13ln_bwd_kernelINS_13Kernel_traitsIf13__nv_bfloat16fS2_fjLj5120ELj1ELj1ELj4ELj16ENS_18Kernel_traits_baseILj5120EfS2_fS2_fjLj128EEEEELb0ELb1ELb1ELb1EEEvNS_9BwdParamsE
        .type           _ZN10layer_norm13ln_bwd_kernelINS_13Kernel_traitsIf13__nv_bfloat16fS2_fjLj5120ELj1ELj1ELj4ELj16ENS_18Kernel_traits_baseILj5120EfS2_fS2_fjLj128EEEEELb0ELb1ELb1ELb1EEEvNS_9BwdParamsE,@function
        .size           _ZN10layer_norm13ln_bwd_kernelINS_13Kernel_traitsIf13__nv_bfloat16fS2_fjLj5120ELj1ELj1ELj4ELj16ENS_18Kernel_traits_baseILj5120EfS2_fS2_fjLj128EEEEELb0ELb1ELb1ELb1EEEvNS_9BwdParamsE,(.L_x_19361 - _ZN10layer_norm13ln_bwd_kernelINS_13Kernel_traitsIf13__nv_bfloat16fS2_fjLj5120ELj1ELj1ELj4ELj16ENS_18Kernel_traits_baseILj5120EfS2_fS2_fjLj128EEEEELb0ELb1ELb1ELb1EEEvNS_9BwdParamsE)
        .other          _ZN10layer_norm13ln_bwd_kernelINS_13Kernel_traitsIf13__nv_bfloat16fS2_fjLj5120ELj1ELj1ELj4ELj16ENS_18Kernel_traits_baseILj5120EfS2_fS2_fjLj128EEEEELb0ELb1ELb1ELb1EEEvNS_9BwdParamsE,@"STO_CUDA_ENTRY STV_DEFAULT"
_ZN10layer_norm13ln_bwd_kernelINS_13Kernel_traitsIf13__nv_bfloat16fS2_fjLj5120ELj1ELj1ELj4ELj16ENS_18Kernel_traits_baseILj5120EfS2_fS2_fjLj128EEEEELb0ELb1ELb1ELb1EEEvNS_9BwdParamsE:
.text._ZN10layer_norm13ln_bwd_kernelINS_13Kernel_traitsIf13__nv_bfloat16fS2_fjLj5120ELj1ELj1ELj4ELj16ENS_18Kernel_traits_baseILj5120EfS2_fS2_fjLj128EEEEELb0ELb1ELb1ELb1EEEvNS_9BwdParamsE:
        /* <DEDUP_REMOVED lines=148> */
.L_x_8557:
        /* <DEDUP_REMOVED lines=17> */
[----:B-----5:R-:W-:Y:S07]  /*0a50*/  BRA.U !UP2, `(.L_x_8389) ;  /* 0x000000250a907547 */ /* 0x020fee000b800000 */
[----:B------:R-:W0:Y:S01]  /*0a60*/  S2R R202, SR_TID.X ;  /* 0x0000000000ca7919 */ /* 0x000e220000002100 */
[----:B------:R-:W-:Y:S01]  /*0a70*/  UIMAD UR9, UR8, UR26, URZ ;  /* 0x0000001a080972a4 */ /* 0x000fe2000f8e02ff */
[----:B------:R-:W1:Y:S01]  /*0a80*/  LDC.64 R208, c[0x0][0x428] ;  /* 0x00010a00ffd07b82 */ /* 0x000e620000000a00 */
[----:B------:R-:W-:Y:S01]  /*0a90*/  UIADD3 UR11, UPT, UPT, UR32, -0x1, URZ ;  /* 0xffffffff200b7890 */ /* 0x000fe2000fffe0ff */
[----:B------:R-:W-:Y:S01]  /*0aa0*/  STL [R1+0x188], R30 ;  /* 0x0001881e01007387 */ /* 0x000fe20000100800 */
[----:B------:R-:W-:Y:S02]  /*0ab0*/  USHF.R.S32.HI UR10, URZ, 0x1f, UR9 ;  /* 0x0000001fff0a7899 */ /* 0x000fe40008011409 */
[----:B------:R-:W-:Y:S02]  /*0ac0*/  UIMAD UR11, UR11, UR26, URZ ;  /* 0x0000001a0b0b72a4 */ /* 0x000fe4000f8e02ff */
[----:B------:R-:W-:Y:S01]  /*0ad0*/  UIMAD.WIDE UR30, UR8, 0x4, UR22 ;  /* 0x00000004081e78a5 */ /* 0x000fe2000f8e0216 */
[----:B------:R-:W3:Y:S01]  /*0ae0*/  LDC.64 R212, c[0x0][0x3a8] ;  /* 0x0000ea00ffd47b82 */ /* 0x000ee20000000a00 */
[----:B------:R-:W-:-:S02]  /*0af0*/  ULEA.HI UR10, UR10, UR9, URZ, 0x3 ;  /* 0x000000090a0a7291 */ /* 0x000fc4000f8f18ff */
[----:B------:R-:W-:Y:S01]  /*0b00*/  UISETP.NE.U32.AND UP0, UPT, UR4, URZ, UPT ;  /* 0x000000ff0400728c */ /* 0x000fe2000bf05070 */
[----:B------:R-:W-:Y:S01]  /*0b10*/  ISETP.NE.AND P1, PT, RZ, UR27, PT ;  /* 0x0000001bff007c0c */ /* 0x000fe2000bf25270 */
[----:B------:R-:W-:Y:S01]  /*0b20*/  USHF.R.S32.HI UR9, URZ, 0x1f, UR11 ;  /* 0x0000001fff097899 */ /* 0x000fe2000801140b */
[----:B------:R-:W-:Y:S01]  /*0b30*/  MOV R2, UR30 ;  /* 0x0000001e00027c02 */ /* 0x000fe20008000f00 */
[----:B------:R-:W-:Y:S01]  /*0b40*/  STL [R1+0x184], R29 ;  /* 0x0001841d01007387 */ /* 0x000fe20000100800 */
[----:B------:R-:W-:Y:S01]  /*0b50*/  MOV R0, UR10 ;  /* 0x0000000a00007c02 */ /* 0x000fe20008000f00 */
[----:B------:R-:W-:Y:S01]  /*0b60*/  ULEA.HI UR9, UR9, UR11, URZ, 0x3 ;  /* 0x0000000b09097291 */ /* 0x000fe2000f8f18ff */
[----:B------:R-:W-:Y:S01]  /*0b70*/  MOV R3, UR31 ;  /* 0x0000001f00037c02 */ /* 0x000fe20008000f00 */
[----:B------:R-:W-:Y:S01]  /*0b80*/  UISETP.NE.AND.EX UP0, UPT, UR5, URZ, UPT, UP0 ;  /* 0x000000ff0500728c */ /* 0x000fe2000bf05300 */
[----:B------:R-:W-:Y:S04]  /*0b90*/  STL [R1+0x180], R28 ;  /* 0x0001801c01007387 */ /* 0x000fe80000100800 */
[----:B------:R1:W4:Y:S01]  /*0ba0*/  LDG.E R244, desc[UR18][R2.64] ;  /* 0x0000001202f47981 */ /* 0x000322000c1e1900 */
[----:B0-----:R-:W-:-:S03]  /*0bb0*/  LEA.HI.SX32 R243, R0, R202, 0x1d ;  /* 0x000000ca00f37211 */ /* 0x001fc600078feaff */
[----:B------:R-:W-:Y:S01]  /*0bc0*/  STL [R1+0x17c], R27 ;  /* 0x00017c1b01007387 */ /* 0x000fe20000100800 */
[----:B------:R-:W-:Y:S02]  /*0bd0*/  MOV R0, UR9 ;  /* 0x0000000900007c02 */ /* 0x000fe40008000f00 */
[C---:B------:R-:W-:Y:S01]  /*0be0*/  IADD3 R242, PT, PT, R243.reuse, 0x80, RZ ;  /* 0x00000080f3f27810 */ /* 0x040fe20007ffe0ff */
[----:B---3--:R-:W-:Y:S01]  /*0bf0*/  IMAD.WIDE.U32 R4, R243, 0x20, R212 ;  /* 0x00000020f3047825 */ /* 0x008fe200078e00d4 */
[----:B------:R-:W-:Y:S01]  /*0c00*/  LEA.HI.SX32 R202, R0, R202, 0x1d ;  /* 0x000000ca00ca7211 */ /* 0x000fe200078feaff */
[----:B------:R0:W-:Y:S04]  /*0c10*/  STL [R1+0x178], R26 ;  /* 0x0001781a01007387 */ /* 0x0001e80000100800 */
[----:B-1----:R-:W-:Y:S01]  /*0c20*/  IMAD.WIDE.U32 R2, R202, 0x10, R208 ;  /* 0x00000010ca027825 */ /* 0x002fe200078e00d0 */
[----:B------:R-:W3:Y:S04]  /*0c30*/  LDG.E.128 R220, desc[UR18][R4.64] ;  /* 0x0000001204dc7981 */ /* 0x000ee8000c1e1d00 */
[----:B--2---:R1:W0:Y:S01]  /*0c40*/  LDG.E.128 R12, desc[UR18][R2.64] ;  /* 0x00000012020c7981 */ /* 0x004222000c1e1d00 */
[----:B------:R-:W-:Y:S01]  /*0c50*/  IMAD.WIDE.U32 R16, R242, 0x20, R212 ;  /* 0x00000020f2107825 */ /* 0x000fe200078e00d4 */
[----:B------:R-:W-:-:S02]  /*0c60*/  IADD3 R0, PT, PT, R202, 0x100, RZ ;  /* 0x00000100ca007810 */ /* 0x000fc40007ffe0ff */
[----:B------:R-:W2:Y:S04]  /*0c70*/  LDG.E.128 R8, desc[UR18][R4.64+0x10] ;  /* 0x0000101204087981 */ /* 0x000ea8000c1e1d00 */
[----:B------:R-:W2:Y:S01]  /*0c80*/  LDG.E.128 R228, desc[UR18][R16.64] ;  /* 0x0000001210e47981 */ /* 0x000ea2000c1e1d00 */
[----:B-1----:R-:W-:-:S03]  /*0c90*/  IADD3 R2, PT, PT, R202, 0x80, RZ ;  /* 0x00000080ca027810 */ /* 0x002fc60007ffe0ff */
[----:B------:R1:W2:Y:S02]  /*0ca0*/  LDG.E.128 R224, desc[UR18][R16.64+0x10] ;  /* 0x0000101210e07981 */ /* 0x0002a4000c1e1d00 */
[--C-:B------:R-:W-:Y:S01]  /*0cb0*/  IMAD.WIDE.U32 R2, R2, 0x10, R208.reuse ;  /* 0x0000001002027825 */ /* 0x100fe200078e00d0 */
[----:B------:R-:W-:Y:S01]  /*0cc0*/  IADD3 R204, PT, PT, R202, 0x200, RZ ;  /* 0x00000200cacc7810 */ /* 0x000fe20007ffe0ff */
[----:B------:R-:W-:Y:S04]  /*0cd0*/  STL [R1+0x174], R25 ;  /* 0x0001741901007387 */ /* 0x000fe80000100800 */
[----:B------:R1:W2:Y:S02]  /*0ce0*/  LDG.E.128 R4, desc[UR18][R2.64] ;  /* 0x0000001202047981 */ /* 0x0002a4000c1e1d00 */
[----:B-1----:R-:W-:Y:S01]  /*0cf0*/  IMAD.WIDE.U32 R16, R0, 0x10, R208 ;  /* 0x0000001000107825 */ /* 0x002fe200078e00d0 */
[----:B------:R-:W-:-:S02]  /*0d00*/  IADD3 R0, PT, PT, R243, 0x180, RZ ;  /* 0x00000180f3007810 */ /* 0x000fc40007ffe0ff */
[----:B------:R-:W-:Y:S01]  /*0d10*/  PLOP3.LUT P0, PT, PT, PT, UP0, 0x80, 0x8 ;  /* 0x000000000008781c */ /* 0x000fe20003f0f008 */
[----:B------:R-:W-:Y:S01]  /*0d20*/  STL [R1+0x170], R24 ;  /* 0x0001701801007387 */ /* 0x000fe20000100800 */
[----:B------:R-:W-:Y:S02]  /*0d30*/  IADD3 R2, PT, PT, R202, 0x180, RZ ;  /* 0x00000180ca027810 */ /* 0x000fe40007ffe0ff */
[C---:B------:R-:W-:Y:S01]  /*0d40*/  IADD3 R3, PT, PT, R243.reuse, 0x100, RZ ;  /* 0x00000100f3037810 */ /* 0x040fe20007ffe0ff */
[----:B------:R-:W-:Y:S01]  /*0d50*/  IMAD.WIDE.U32 R200, R0, 0x20, R212 ;  /* 0x0000002000c87825 */ /* 0x000fe200078e00d4 */
[----:B------:R-:W2:Y:S03]  /*0d60*/  LDG.E.128 R16, desc[UR18][R16.64] ;  /* 0x0000001210107981 */ /* 0x000ea6000c1e1d00 */
[----:B------:R-:W-:Y:S01]  /*0d70*/  IMAD.WIDE.U32 R196, R2, 0x10, R208 ;  /* 0x0000001002c47825 */ /* 0x000fe200078e00d0 */
[----:B------:R-:W-:Y:S01]  /*0d80*/  IADD3 R2, PT, PT, R243, 0x200, RZ ;  /* 0x00000200f3027810 */ /* 0x000fe20007ffe0ff */
[----:B------:R-:W2:Y:S02]  /*0d90*/  LDG.E.128 R192, desc[UR18][R200.64] ;  /* 0x00000012c8c07981 */ /* 0x000ea4000c1e1d00 */
[----:B------:R-:W1:Y:S01]  /*0da0*/  @P0 LDC.64 R240, c[0x0][0x438] ;  /* 0x00010e00fff00b82 */ /* 0x000e620000000a00 */
[--C-:B------:R-:W-:Y:S01]  /*0db0*/  IMAD.WIDE.U32 R188, R3, 0x20, R212.reuse ;  /* 0x0000002003bc7825 */ /* 0x100fe200078e00d4 */
[----:B------:R-:W2:Y:S03]  /*0dc0*/  LDG.E.128 R196, desc[UR18][R196.64] ;  /* 0x00000012c4c47981 */ /* 0x000ea6000c1e1d00 */
[----:B------:R-:W-:Y:S01]  /*0dd0*/  IMAD.WIDE.U32 R212, R2, 0x20, R212 ;  /* 0x0000002002d47825 */ /* 0x000fe200078e00d4 */
[----:B------:R-:W2:Y:S02]  /*0de0*/  LDG.E.128 R216, desc[UR18][R188.64] ;  /* 0x00000012bcd87981 */ /* 0x000ea4000c1e1d00 */
[----:B------:R-:W1:Y:S01]  /*0df0*/  @P0 LDC.64 R234, c[0x0][0x438] ;  /* 0x00010e00ffea0b82 */ /* 0x000e620000000a00 */
[----:B------:R-:W-:-:S02]  /*0e00*/  IMAD.WIDE.U32 R208, R204, 0x10, R208 ;  /* 0x00000010ccd07825 */ /* 0x000fc400078e00d0 */
[----:B------:R-:W2:Y:S04]  /*0e10*/  LDG.E.128 R204, desc[UR18][R212.64] ;  /* 0x00000012d4cc7981 */ /* 0x000ea8000c1e1d00 */
[----:B------:R-:W2:Y:S01]  /*0e20*/  LDG.E.128 R200, desc[UR18][R200.64+0x10] ;  /* 0x00001012c8c87981 */ /* 0x000ea2000c1e1d00 */
[----:B------:R-:W1:Y:S03]  /*0e30*/  @P0 LDC.64 R232, c[0x0][0x438] ;  /* 0x00010e00ffe80b82 */ /* 0x000e660000000a00 */
[----:B------:R-:W2:Y:S04]  /*0e40*/  LDG.E.128 R188, desc[UR18][R188.64+0x10] ;  /* 0x00001012bcbc7981 */ /* 0x000ea8000c1e1d00 */
[----:B------:R-:W2:Y:S01]  /*0e50*/  LDG.E.128 R208, desc[UR18][R208.64] ;  /* 0x00000012d0d07981 */ /* 0x000ea2000c1e1d00 */
[----:B------:R-:W1:Y:S03]  /*0e60*/  @P0 LDC.64 R238, c[0x0][0x438] ;  /* 0x00010e00ffee0b82 */ /* 0x000e660000000a00 */
[----:B------:R-:W2:Y:S01]  /*0e70*/  LDG.E.128 R212, desc[UR18][R212.64+0x10] ;  /* 0x00001012d4d47981 */ /* 0x000ea2000c1e1d00 */
[----:B-1----:R-:W-:-:S03]  /*0e80*/  @P0 IMAD.WIDE.U32 R240, R243, 0x20, R240 ;  /* 0x00000020f3f00825 */ /* 0x002fc600078e00f0 */
[----:B------:R-:W-:Y:S01]  /*0e90*/  STL [R1+0x16c], R23 ;  /* 0x00016c1701007387 */ /* 0x000fe20000100800 */
[----:B------:R-:W-:Y:S01]  /*0ea0*/  @P0 IMAD.WIDE.U32 R234, R3, 0x20, R234 ;  /* 0x0000002003ea0825 */ /* 0x000fe200078e00ea */
[----:B------:R-:W1:Y:S02]  /*0eb0*/  @P0 LDC.64 R236, c[0x0][0x438] ;  /* 0x00010e00ffec0b82 */ /* 0x000e640000000a00 */
[----:B------:R-:W-:Y:S04]  /*0ec0*/  STL [R1+0x168], R22 ;  /* 0x0001681601007387 */ /* 0x000fe80000100800 */
[----:B------:R-:W5:Y:S01]  /*0ed0*/  @P0 LDG.E.128 R132, desc[UR18][R240.64] ;  /* 0x00000012f0840981 */ /* 0x000f62000c1e1d00 */
[----:B------:R-:W-:-:S03]  /*0ee0*/  @P0 IMAD.WIDE.U32 R2, R2, 0x20, R232 ;  /* 0x0000002002020825 */ /* 0x000fc600078e00e8 */
[----:B------:R-:W5:Y:S04]  /*0ef0*/  @P0 LDG.E.128 R136, desc[UR18][R240.64+0x10] ;  /* 0x00001012f0880981 */ /* 0x000f68000c1e1d00 */
[----:B------:R-:W5:Y:S01]  /*0f00*/  @P0 LDG.E.128 R148, desc[UR18][R234.64] ;  /* 0x00000012ea940981 */ /* 0x000f62000c1e1d00 */
[----:B------:R-:W-:-:S03]  /*0f10*/  @P0 IMAD.WIDE.U32 R238, R242, 0x20, R238 ;  /* 0x00000020f2ee0825 */ /* 0x000fc600078e00ee */
[----:B------:R1:W5:Y:S04]  /*0f20*/  @P0 LDG.E.128 R152, desc[UR18][R234.64+0x10] ;  /* 0x00001012ea980981 */ /* 0x000368000c1e1d00 */
[----:B------:R1:W-:Y:S04]  /*0f30*/  STL [R1+0x164], R21 ;  /* 0x0001641501007387 */ /* 0x0003e80000100800 */
[----:B------:R-:W5:Y:S04]  /*0f40*/  @P0 LDG.E.128 R164, desc[UR18][R2.64] ;  /* 0x0000001202a40981 */ /* 0x000f68000c1e1d00 */
[----:B------:R1:W5:Y:S04]  /*0f50*/  @P0 LDG.E.128 R168, desc[UR18][R2.64+0x10] ;  /* 0x0000101202a80981 */ /* 0x000368000c1e1d00 */
[----:B------:R1:W-:Y:S04]  /*0f60*/  STL [R1+0x160], R20 ;  /* 0x0001601401007387 */ /* 0x0003e80000100800 */
[----:B------:R-:W5:Y:S04]  /*0f70*/  @P0 LDG.E.128 R140, desc[UR18][R238.64] ;  /* 0x00000012ee8c0981 */ /* 0x000f68000c1e1d00 */
[----:B------:R1:W5:Y:S01]  /*0f80*/  @P0 LDG.E.128 R144, desc[UR18][R238.64+0x10] ;  /* 0x00001012ee900981 */ /* 0x000362000c1e1d00 */
[----:B----4-:R-:W-:-:S04]  /*0f90*/  FSEL R244, R244, RZ, !P1 ;  /* 0x000000fff4f47208 */ /* 0x010fc80004800000 */
[----:B------:R-:W-:-:S13]  /*0fa0*/  R2UR UR9, R244 ;  /* 0x00000000f40972ca */ /* 0x000fda00000e0000 */
[----:B---3--:R-:W-:Y:S01]  /*0fb0*/  FADD.FTZ R233, R221, -UR9 ;  /* 0x80000009dde97e21 */ /* 0x008fe20008010000 */
[----:B------:R-:W-:Y:S01]  /*0fc0*/  FADD.FTZ R232, R222, -UR9 ;  /* 0x80000009dee87e21 */ /* 0x000fe20008010000 */
[----:B--2---:R-:W-:Y:S01]  /*0fd0*/  FADD.FTZ R221, R9, -UR9 ;  /* 0x8000000909dd7e21 */ /* 0x004fe20008010000 */
[----:B------:R-:W-:Y:S01]  /*0fe0*/  FADD.FTZ R222, R8, -UR9 ;  /* 0x8000000908de7e21 */ /* 0x000fe20008010000 */
[----:B0-----:R-:W-:Y:S01]  /*0ff0*/  PRMT R26, R15, 0x7632, R26 ;  /* 0x000076320f1a7816 */ /* 0x001fe2000000001a */
[----:B------:R-:W-:Y:S01]  /*1000*/  FADD.FTZ R9, R224, -UR9 ;  /* 0x80000009e0097e21 */ /* 0x000fe20008010000 */
[----:B------:R-:W-:Y:S01]  /*1010*/  FADD.FTZ R8, R225, -UR9 ;  /* 0x80000009e1087e21 */ /* 0x000fe20008010000 */
[C---:B------:R-:W-:Y:S02]  /*1020*/  PRMT R245, R6.reuse, 0x7632, R245 ;  /* 0x0000763206f57816 */ /* 0x040fe400000000f5 */
[----:B------:R-:W-:Y:S02]  /*1030*/  SHF.L.U32 R246, R6, 0x10, RZ ;  /* 0x0000001006f67819 */ /* 0x000fe400000006ff */
[----:B------:R-:W-:-:S02]  /*1040*/  SHF.L.U32 R247, R7, 0x10, RZ ;  /* 0x0000001007f77819 */ /* 0x000fc400000006ff */
[C---:B-1----:R-:W-:Y:S02]  /*1050*/  PRMT R234, R4.reuse, 0x7632, R234 ;  /* 0x0000763204ea7816 */ /* 0x042fe400000000ea */
[----:B------:R-:W-:Y:S02]  /*1060*/  SHF.L.U32 R235, R4, 0x10, RZ ;  /* 0x0000001004eb7819 */ /* 0x000fe400000006ff */
[C---:B------:R-:W-:Y:S02]  /*1070*/  PRMT R241, R5.reuse, 0x7632, R241 ;  /* 0x0000763205f17816 */ /* 0x040fe400000000f1 */
[----:B------:R-:W-:Y:S02]  /*1080*/  SHF.L.U32 R242, R5, 0x10, RZ ;  /* 0x0000001005f27819 */ /* 0x000fe400000006ff */
[----:B------:R-:W-:Y:S02]  /*1090*/  PRMT R224, R16, 0x7632, R224 ;  /* 0x0000763210e07816 */ /* 0x000fe400000000e0 */
[----:B------:R-:W-:Y:S01]  /*10a0*/  PRMT R21, R7, 0x7632, R21 ;  /* 0x0000763207157816 */ /* 0x000fe20000000015 */
[----:B------:R-:W-:Y:S01]  /*10b0*/  FADD.FTZ R7, R226, -UR9 ;  /* 0x80000009e2077e21 */ /* 0x000fe20008010000 */
[----:B------:R-:W-:-:S02]  /*10c0*/  PRMT R225, R19, 0x7632, R225 ;  /* 0x0000763213e17816 */ /* 0x000fc400000000e1 */
[----:B------:R-:W-:Y:S02]  /*10d0*/  PRMT R226, R18, 0x7632, R226 ;  /* 0x0000763212e27816 */ /* 0x000fe400000000e2 */
[----:B------:R-:W-:Y:S02]  /*10e0*/  PRMT R22, R196, 0x7632, R22 ;  /* 0x00007632c4167816 */ /* 0x000fe40000000016 */
[----:B------:R-:W-:Y:S01]  /*10f0*/  PRMT R29, R197, 0x7632, R29 ;  /* 0x00007632c51d7816 */ /* 0x000fe2000000001d */
[----:B------:R-:W-:Y:S01]  /*1100*/  FADD.FTZ R5, R216, -UR9 ;  /* 0x80000009d8057e21 */ /* 0x000fe20008010000 */
[----:B------:R-:W-:Y:S01]  /*1110*/  FADD.FTZ R4, R217, -UR9 ;  /* 0x80000009d9047e21 */ /* 0x000fe20008010000 */
[----:B------:R-:W-:Y:S01]  /*1120*/  FADD.FTZ R3, R218, -UR9 ;  /* 0x80000009da037e21 */ /* 0x000fe20008010000 */
[----:B------:R-:W-:Y:S02]  /*1130*/  MOV R216, R247 ;  /* 0x000000f700d87202 */ /* 0x000fe40000000f00 */
[----:B------:R-:W-:-:S02]  /*1140*/  MOV R217, R246 ;  /* 0x000000f600d97202 */ /* 0x000fc40000000f00 */
[----:B------:R-:W-:Y:S01]  /*1150*/  MOV R218, R245 ;  /* 0x000000f500da7202 */ /* 0x000fe20000000f00 */
[----:B------:R-:W-:Y:S01]  /*1160*/  FADD.FTZ R2, R219, -UR9 ;  /* 0x80000009db027e21 */ /* 0x000fe20008010000 */
        /* <DEDUP_REMOVED lines=9> */
[----:B------:R-:W-:Y:S01]  /*1200*/  SHF.L.U32 R249, R16, 0x10, RZ ;  /* 0x0000001010f97819 */ /* 0x000fe200000006ff */
[----:B------:R-:W-:Y:S01]  /*1210*/  FADD.FTZ R190, R194, -UR9 ;  /* 0x80000009c2be7e21 */ /* 0x000fe20008010000 */
[C---:B------:R-:W-:Y:S01]  /*1220*/  PRMT R219, R17.reuse, 0x7632, R219 ;  /* 0x0000763211db7816 */ /* 0x040fe200000000db */
[----:B------:R-:W-:Y:S01]  /*1230*/  FADD.FTZ R16, R188, -UR9 ;  /* 0x80000009bc107e21 */ /* 0x000fe20008010000 */
[----:B------:R-:W-:Y:S01]  /*1240*/  SHF.L.U32 R248, R17, 0x10, RZ ;  /* 0x0000001011f87819 */ /* 0x000fe200000006ff */
[----:B------:R-:W-:Y:S01]  /*1250*/  FADD.FTZ R17, R189, -UR9 ;  /* 0x80000009bd117e21 */ /* 0x000fe20008010000 */
[----:B------:R-:W-:Y:S01]  /*1260*/  MOV R204, R224 ;  /* 0x000000e000cc7202 */ /* 0x000fe20000000f00 */
[----:B------:R-:W-:Y:S01]  /*1270*/  FADD.FTZ R194, R202, -UR9 ;  /* 0x80000009cac27e21 */ /* 0x000fe20008010000 */
[----:B------:R-:W-:Y:S01]  /*1280*/  MOV R205, R241 ;  /* 0x000000f100cd7202 */ /* 0x000fe20000000f00 */
[----:B------:R-:W2:Y:S01]  /*1290*/  LDL R224, [R1+0x148] ;  /* 0x0001480001e07983 */ /* 0x000ea20000100800 */
[----:B------:R-:W-:Y:S01]  /*12a0*/  MOV R207, R242 ;  /* 0x000000f200cf7202 */ /* 0x000fe20000000f00 */
[----:B------:R-:W-:Y:S01]  /*12b0*/  FADD.FTZ R188, R192, -UR9 ;  /* 0x80000009c0bc7e21 */ /* 0x000fe20008010000 */
[----:B------:R-:W-:Y:S01]  /*12c0*/  SHF.L.U32 R30, R19, 0x10, RZ ;  /* 0x00000010131e7819 */ /* 0x000fe200000006ff */
[----:B------:R-:W-:Y:S01]  /*12d0*/  FADD.FTZ R19, R191, -UR9 ;  /* 0x80000009bf137e21 */ /* 0x000fe20008010000 */
[C---:B------:R-:W-:Y:S01]  /*12e0*/  PRMT R27, R208.reuse, 0x7632, R27 ;  /* 0x00007632d01b7816 */ /* 0x040fe2000000001b */
[----:B------:R-:W-:Y:S01]  /*12f0*/  FADD.FTZ R189, R193, -UR9 ;  /* 0x80000009c1bd7e21 */ /* 0x000fe20008010000 */
[----:B------:R-:W-:-:S02]  /*1300*/  SHF.L.U32 R241, R208, 0x10, RZ ;  /* 0x00000010d0f17819 */ /* 0x000fc400000006ff */
[C---:B------:R-:W-:Y:S01]  /*1310*/  PRMT R20, R209.reuse, 0x7632, R20 ;  /* 0x00007632d1147816 */ /* 0x040fe20000000014 */
[----:B------:R-:W3:Y:S01]  /*1320*/  LDL.LU R208, [R1+0x38] ;  /* 0x0000380001d07983 */ /* 0x000ee20000300800 */
[----:B------:R-:W-:Y:S01]  /*1330*/  SHF.L.U32 R242, R209, 0x10, RZ ;  /* 0x00000010d1f27819 */ /* 0x000fe200000006ff */
[----:B------:R-:W-:Y:S01]  /*1340*/  FADD.FTZ R191, R195, -UR9 ;  /* 0x80000009c3bf7e21 */ /* 0x000fe20008010000 */
[----:B------:R-:W-:Y:S01]  /*1350*/  MOV R202, R225 ;  /* 0x000000e100ca7202 */ /* 0x000fe20000000f00 */
[----:B------:R-:W-:Y:S01]  /*1360*/  FADD.FTZ R192, R200, -UR9 ;  /* 0x80000009c8c07e21 */ /* 0x000fe20008010000 */
[----:B------:R-:W-:Y:S01]  /*1370*/  MOV R209, R26 ;  /* 0x0000001a00d17202 */ /* 0x000fe20000000f00 */
[----:B------:R-:W-:Y:S01]  /*1380*/  FADD.FTZ R193, R201, -UR9 ;  /* 0x80000009c9c17e21 */ /* 0x000fe20008010000 */
[----:B------:R-:W4:Y:S01]  /*1390*/  LDL R225, [R1+0x140] ;  /* 0x0001400001e17983 */ /* 0x000f220000100800 */
[C---:B------:R-:W-:Y:S01]  /*13a0*/  PRMT R24, R210.reuse, 0x7632, R24 ;  /* 0x00007632d2187816 */ /* 0x040fe20000000018 */
[----:B------:R-:W-:Y:S01]  /*13b0*/  FADD.FTZ R6, R227, -UR9 ;  /* 0x80000009e3067e21 */ /* 0x000fe20008010000 */
[----:B------:R-:W-:Y:S01]  /*13c0*/  SHF.L.U32 R26, R210, 0x10, RZ ;  /* 0x00000010d21a7819 */ /* 0x000fe200000006ff */
[----:B------:R-:W-:Y:S01]  /*13d0*/  FADD.FTZ R195, R203, -UR9 ;  /* 0x80000009cbc37e21 */ /* 0x000fe20008010000 */
[----:B------:R-:W-:Y:S01]  /*13e0*/  MOV R200, R234 ;  /* 0x000000ea00c87202 */ /* 0x000fe20000000f00 */
[----:B------:R-:W2:Y:S01]  /*13f0*/  LDL.LU R210, [R1+0x30] ;  /* 0x0000300001d27983 */ /* 0x000ea20000300800 */
[----:B------:R-:W-:Y:S01]  /*1400*/  MOV R201, R226 ;  /* 0x000000e200c97202 */ /* 0x000fe20000000f00 */
[----:B------:R-:W-:Y:S01]  /*1410*/  FADD.FTZ R234, R212, -UR9 ;  /* 0x80000009d4ea7e21 */ /* 0x000fe20008010000 */
[----:B------:R-:W-:Y:S01]  /*1420*/  MOV R203, R235 ;  /* 0x000000eb00cb7202 */ /* 0x000fe20000000f00 */
[----:B------:R-:W4:Y:S01]  /*1430*/  LDL R227, [R1+0x150] ;  /* 0x0001500001e37983 */ /* 0x000f220000100800 */
[----:B------:R-:W-:-:S03]  /*1440*/  FADD.FTZ R235, R213, -UR9 ;  /* 0x80000009d5eb7e21 */ /* 0x000fc60008010000 */
[----:B------:R-:W4:Y:S04]  /*1450*/  LDL R226, [R1+0x158] ;  /* 0x0001580001e27983 */ /* 0x000f280000100800 */
[----:B------:R-:W4:Y:S04]  /*1460*/  LDL.LU R212, [R1+0x28] ;  /* 0x0000280001d47983 */ /* 0x000f280000300800 */
[----:B------:R-:W4:Y:S01]  /*1470*/  LDL.LU R213, [R1+0x20] ;  /* 0x0000200001d57983 */ /* 0x000f220000300800 */
[----:B------:R-:W-:Y:S02]  /*1480*/  SHF.L.U32 R240, R12, 0x10, RZ ;  /* 0x000000100cf07819 */ /* 0x000fe400000006ff */
[----:B------:R-:W-:-:S02]  /*1490*/  SHF.L.U32 R239, R13, 0x10, RZ ;  /* 0x000000100def7819 */ /* 0x000fc400000006ff */
[C---:B------:R-:W-:Y:S02]  /*14a0*/  PRMT R252, R14.reuse, 0x7632, R252 ;  /* 0x000076320efc7816 */ /* 0x040fe400000000fc */
[----:B------:R-:W-:Y:S02]  /*14b0*/  SHF.L.U32 R14, R14, 0x10, RZ ;  /* 0x000000100e0e7819 */ /* 0x000fe400000006ff */
[----:B------:R-:W-:Y:S01]  /*14c0*/  SHF.L.U32 R238, R15, 0x10, RZ ;  /* 0x000000100fee7819 */ /* 0x000fe200000006ff */
[----:B------:R-:W-:Y:S01]  /*14d0*/  @P0 IMAD.WIDE.U32 R236, R0, 0x20, R236 ;  /* 0x0000002000ec0825 */ /* 0x000fe200078e00ec */
[C---:B------:R-:W-:Y:S02]  /*14e0*/  PRMT R28, R198.reuse, 0x7632, R28 ;  /* 0x00007632c61c7816 */ /* 0x040fe4000000001c */
[----:B------:R-:W-:Y:S01]  /*14f0*/  SHF.L.U32 R244, R198, 0x10, RZ ;  /* 0x00000010c6f47819 */ /* 0x000fe200000006ff */
[----:B------:R-:W-:Y:S01]  /*1500*/  FADD.FTZ R198, R206, -UR9 ;  /* 0x80000009cec67e21 */ /* 0x000fe20008010000 */
[----:B------:R-:W-:Y:S01]  /*1510*/  MOV R206, R21 ;  /* 0x0000001500ce7202 */ /* 0x000fe20000000f00 */
[----:B------:R-:W-:Y:S01]  /*1520*/  FMUL.FTZ R232, R232, UR29 ;  /* 0x0000001de8e87c20 */ /* 0x000fe20008410000 */
[C---:B------:R-:W-:Y:S01]  /*1530*/  PRMT R25, R211.reuse, 0x7632, R25 ;  /* 0x00007632d3197816 */ /* 0x040fe20000000019 */
[----:B------:R-:W5:Y:S01]  /*1540*/  @P0 LDG.E.128 R156, desc[UR18][R236.64] ;  /* 0x00000012ec9c0981 */ /* 0x000f62000c1e1d00 */
[----:B------:R-:W-:-:S02]  /*1550*/  SHF.L.U32 R21, R211, 0x10, RZ ;  /* 0x00000010d3157819 */ /* 0x000fc400000006ff */
[----:B------:R-:W-:Y:S01]  /*1560*/  MOV R211, R252 ;  /* 0x000000fc00d37202 */ /* 0x000fe20000000f00 */
[----:B------:R0:W5:Y:S01]  /*1570*/  @P0 LDG.E.128 R160, desc[UR18][R236.64+0x10] ;  /* 0x00001012eca00981 */ /* 0x000162000c1e1d00 */
[----:B------:R-:W-:Y:S01]  /*1580*/  FADD.FTZ R15, R11, -UR9 ;  /* 0x800000090b0f7e21 */ /* 0x000fe20008010000 */
[-C--:B------:R-:W-:Y:S01]  /*1590*/  FFMA.FTZ R90, R232, R239.reuse, R90 ;  /* 0x000000efe85a7223 */ /* 0x080fe2000001005a */
[----:B------:R-:W-:Y:S01]  /*15a0*/  FADD.FTZ R11, R230, -UR9 ;  /* 0x80000009e60b7e21 */ /* 0x000fe20008010000 */
[----:B------:R-:W-:Y:S01]  /*15b0*/  PRMT R250, R12, 0x7632, R250 ;  /* 0x000076320cfa7816 */ /* 0x000fe200000000fa */
[----:B------:R-:W-:Y:S01]  /*15c0*/  FADD.FTZ R12, R229, -UR9 ;  /* 0x80000009e50c7e21 */ /* 0x000fe20008010000 */
[----:B------:R-:W-:Y:S01]  /*15d0*/  FMUL.FTZ R229, R221, UR29 ;  /* 0x0000001ddde57c20 */ /* 0x000fe20008410000 */
[----:B0-----:R-:W-:Y:S01]  /*15e0*/  FADD.FTZ R236, R214, -UR9 ;  /* 0x80000009d6ec7e21 */ /* 0x001fe20008010000 */
[----:B------:R-:W-:Y:S01]  /*15f0*/  FMUL.FTZ R214, R3, UR29 ;  /* 0x0000001d03d67c20 */ /* 0x000fe20008410000 */
[----:B------:R-:W-:Y:S01]  /*1600*/  FMUL.FTZ R221, R11, UR29 ;  /* 0x0000001d0bdd7c20 */ /* 0x000fe20008410000 */
[----:B------:R-:W-:Y:S01]  /*1610*/  MOV R11, R216 ;  /* 0x000000d8000b7202 */ /* 0x000fe20000000f00 */
[----:B------:R-:W-:Y:S01]  /*1620*/  FADD.FTZ R237, R215, -UR9 ;  /* 0x80000009d7ed7e21 */ /* 0x000fe20008010000 */
[----:B------:R-:W-:Y:S01]  /*1630*/  FMUL.FTZ R216, R5, UR29 ;  /* 0x0000001d05d87c20 */ /* 0x000fe20008410000 */
[----:B------:R-:W-:Y:S01]  /*1640*/  FMUL.FTZ R215, R4, UR29 ;  /* 0x0000001d04d77c20 */ /* 0x000fe20008410000 */
[----:B---3--:R-:W-:Y:S01]  /*1650*/  FADD.FTZ R208, R208, R238 ;  /* 0x000000eed0d07221 */ /* 0x008fe20000010000 */
[----:B--2---:R-:W-:Y:S01]  /*1660*/  FADD.FTZ R210, R210, R14 ;  /* 0x0000000ed2d27221 */ /* 0x004fe20000010000 */
[----:B----4-:R-:W-:Y:S01]  /*1670*/  FADD.FTZ R212, R212, R239 ;  /* 0x000000efd4d47221 */ /* 0x010fe20000010000 */
[----:B------:R-:W-:Y:S01]  /*1680*/  FADD.FTZ R213, R213, R240 ;  /* 0x000000f0d5d57221 */ /* 0x000fe20000010000 */
[----:B------:R-:W-:Y:S01]  /*1690*/  FMUL.FTZ R226, R226, R239 ;  /* 0x000000efe2e27220 */ /* 0x000fe20000410000 */
[----:B------:R-:W-:-:S03]  /*16a0*/  SHF.L.U32 R239, R211, 0x10, RZ ;  /* 0x00000010d3ef7819 */ /* 0x000fc600000006ff */
[----:B------:R-:W-:Y:S01]  /*16b0*/  STL [R1+0x20], R213 ;  /* 0x000020d501007387 */ /* 0x000fe20000100800 */
[----:B------:R-:W-:-:S03]  /*16c0*/  FMUL.FTZ R211, R17, UR29 ;  /* 0x0000001d11d37c20 */ /* 0x000fc60008410000 */
[----:B------:R-:W-:Y:S04]  /*16d0*/  STL [R1+0x28], R212 ;  /* 0x000028d401007387 */ /* 0x000fe80000100800 */
[----:B------:R-:W-:Y:S04]  /*16e0*/  STL [R1+0x30], R210 ;  /* 0x000030d201007387 */ /* 0x000fe80000100800 */
[----:B------:R0:W-:Y:S04]  /*16f0*/  STL [R1+0x38], R208 ;  /* 0x000038d001007387 */ /* 0x0001e80000100800 */
[----:B------:R-:W2:Y:S04]  /*1700*/  LDL R3, [R1+0x15c] ;  /* 0x00015c0001037983 */ /* 0x000ea80000100800 */
[----:B------:R-:W3:Y:S04]  /*1710*/  LDL.LU R17, [R1+0x24] ;  /* 0x0000240001117983 */ /* 0x000ee80000300800 */
[----:B------:R-:W4:Y:S04]  /*1720*/  LDL R5, [R1+0x154] ;  /* 0x0001540001057983 */ /* 0x000f280000100800 */
[----:B------:R-:W2:Y:S01]  /*1730*/  LDL.LU R4, [R1+0x2c] ;  /* 0x00002c0001047983 */ /* 0x000ea20000300800 */
[----:B------:R-:W-:Y:S01]  /*1740*/  FADD.FTZ R0, R220, -UR9 ;  /* 0x80000009dc007e21 */ /* 0x000fe20008010000 */
[----:B------:R-:W-:Y:S01]  /*1750*/  FADD.FTZ R220, R10, -UR9 ;  /* 0x800000090adc7e21 */ /* 0x000fe20008010000 */
[----:B------:R-:W-:Y:S01]  /*1760*/  FADD.FTZ R10, R231, -UR9 ;  /* 0x80000009e70a7e21 */ /* 0x000fe20008010000 */
[----:B------:R-:W-:Y:S01]  /*1770*/  FMUL.FTZ R230, R222, UR29 ;  /* 0x0000001ddee67c20 */ /* 0x000fe20008410000 */
[----:B------:R-:W-:Y:S01]  /*1780*/  PRMT R251, R13, 0x7632, R251 ;  /* 0x000076320dfb7816 */ /* 0x000fe200000000fb */
[----:B------:R-:W-:Y:S01]  /*1790*/  FMUL.FTZ R222, R12, UR29 ;  /* 0x0000001d0cde7c20 */ /* 0x000fe20008410000 */
[----:B------:R-:W-:Y:S01]  /*17a0*/  FADD.FTZ R13, R228, -UR9 ;  /* 0x80000009e40d7e21 */ /* 0x000fe20008010000 */
[----:B------:R-:W-:Y:S01]  /*17b0*/  MOV R12, R217 ;  /* 0x000000d9000c7202 */ /* 0x000fe20000000f00 */
[----:B------:R-:W-:Y:S01]  /*17c0*/  FMUL.FTZ R228, R220, UR29 ;  /* 0x0000001ddce47c20 */ /* 0x000fe20008410000 */
[----:B------:R-:W-:Y:S01]  /*17d0*/  FMUL.FTZ R252, R15, UR29 ;  /* 0x0000001d0ffc7c20 */ /* 0x000fe20008410000 */
[----:B------:R-:W-:Y:S01]  /*17e0*/  FMUL.FTZ R220, R10, UR29 ;  /* 0x0000001d0adc7c20 */ /* 0x000fe20008410000 */
[----:B------:R-:W-:Y:S01]  /*17f0*/  SHF.L.U32 R15, R250, 0x10, RZ ;  /* 0x00000010fa0f7819 */ /* 0x000fe200000006ff */
[----:B0-----:R-:W-:Y:S01]  /*1800*/  FMUL.FTZ R208, R188, UR29 ;  /* 0x0000001dbcd07c20 */ /* 0x001fe20008410000 */
[----:B------:R-:W-:Y:S01]  /*1810*/  MOV R10, R206 ;  /* 0x000000ce000a7202 */ /* 0x000fe20000000f00 */
[----:B------:R-:W-:Y:S01]  /*1820*/  FMUL.FTZ R0, R0, UR29 ;  /* 0x0000001d00007c20 */ /* 0x000fe20008410000 */
[----:B------:R-:W-:Y:S01]  /*1830*/  FMUL.FTZ R210, R18, UR29 ;  /* 0x0000001d12d27c20 */ /* 0x000fe20008410000 */
[----:B------:R-:W-:Y:S01]  /*1840*/  FMUL.FTZ R206, R190, UR29 ;  /* 0x0000001dbece7c20 */ /* 0x000fe20008410000 */
[----:B------:R-:W4:Y:S01]  /*1850*/  LDL.LU R188, [R1+0x34] ;  /* 0x0000340001bc7983 */ /* 0x000f220000300800 */
[----:B------:R-:W-:-:S03]  /*1860*/  MOV R190, R12 ;  /* 0x0000000c00be7202 */ /* 0x000fc60000000f00 */
[----:B------:R-:W4:Y:S01]  /*1870*/  LDL R18, [R1+0x144] ;  /* 0x0001440001127983 */ /* 0x000f220000100800 */
[-C--:B------:R-:W-:Y:S01]  /*1880*/  FFMA.FTZ R88, R0, R240.reuse, R88 ;  /* 0x000000f000587223 */ /* 0x080fe20000010058 */
[----:B------:R-:W-:Y:S02]  /*1890*/  FMUL.FTZ R227, R227, R240 ;  /* 0x000000f0e3e37220 */ /* 0x000fe40000410000 */
[----:B------:R-:W4:Y:S01]  /*18a0*/  LDL.LU R12, [R1+0x3c] ;  /* 0x00003c00010c7983 */ /* 0x000f220000300800 */
[----:B------:R-:W-:Y:S01]  /*18b0*/  SHF.L.U32 R240, R251, 0x10, RZ ;  /* 0x00000010fbf07819 */ /* 0x000fe200000006ff */
[----:B------:R-:W-:Y:S02]  /*18c0*/  FMUL.FTZ R213, R2, UR29 ;  /* 0x0000001d02d57c20 */ /* 0x000fe40008410000 */
[----:B------:R-:W4:Y:S01]  /*18d0*/  LDL R2, [R1+0x14c] ;  /* 0x00014c0001027983 */ /* 0x000f220000100800 */
[----:B------:R-:W-:Y:S02]  /*18e0*/  MOV R251, R205 ;  /* 0x000000cd00fb7202 */ /* 0x000fe40000000f00 */
[----:B------:R-:W-:-:S02]  /*18f0*/  MOV R205, R204 ;  /* 0x000000cc00cd7202 */ /* 0x000fc40000000f00 */
[----:B------:R-:W-:Y:S01]  /*1900*/  MOV R204, R203 ;  /* 0x000000cb00cc7202 */ /* 0x000fe20000000f00 */
[----:B------:R-:W-:Y:S01]  /*1910*/  FMUL.FTZ R212, R16, UR29 ;  /* 0x0000001d10d47c20 */ /* 0x000fe20008410000 */
[----:B------:R-:W-:Y:S02]  /*1920*/  FFMA.FTZ R84, R230, R14, R84 ;  /* 0x0000000ee6547223 */ /* 0x000fe40000010054 */
[----:B------:R-:W-:Y:S01]  /*1930*/  MOV R16, R204 ;  /* 0x000000cc00107202 */ /* 0x000fe20000000f00 */
[----:B------:R-:W-:Y:S01]  /*1940*/  FMUL.FTZ R204, R192, UR29 ;  /* 0x0000001dc0cc7c20 */ /* 0x000fe20008410000 */
[----:B------:R-:W-:Y:S01]  /*1950*/  FMUL.FTZ R225, R225, R14 ;  /* 0x0000000ee1e17220 */ /* 0x000fe20000410000 */
[----:B------:R-:W-:Y:S01]  /*1960*/  SHF.L.U32 R14, R209, 0x10, RZ ;  /* 0x00000010d10e7819 */ /* 0x000fe200000006ff */
[----:B------:R-:W-:Y:S01]  /*1970*/  FMUL.FTZ R209, R19, UR29 ;  /* 0x0000001d13d17c20 */ /* 0x000fe20008410000 */
[----:B---3--:R-:W-:-:S05]  /*1980*/  FADD.FTZ R17, R17, R15 ;  /* 0x0000000f11117221 */ /* 0x008fca0000010000 */
[----:B------:R0:W-:Y:S01]  /*1990*/  STL [R1+0x24], R17 ;  /* 0x0000241101007387 */ /* 0x0001e20000100800 */
[----:B--2---:R-:W-:-:S03]  /*19a0*/  FADD.FTZ R4, R4, R240 ;  /* 0x000000f004047221 */ /* 0x004fc60000010000 */
[----:B0-----:R-:W2:Y:S04]  /*19b0*/  LDL.LU R17, [R1+0x40] ;  /* 0x0000400001117983 */ /* 0x001ea80000300800 */
[----:B------:R0:W-:Y:S04]  /*19c0*/  STL [R1+0x2c], R4 ;  /* 0x00002c0401007387 */ /* 0x0001e80000100800 */
[----:B0-----:R-:W3:Y:S01]  /*19d0*/  LDL R4, [R1+0x130] ;  /* 0x0001300001047983 */ /* 0x001ee20000100800 */
[----:B----4-:R-:W-:Y:S01]  /*19e0*/  FMUL.FTZ R192, R5, R15 ;  /* 0x0000000f05c07220 */ /* 0x010fe20000410000 */
[----:B------:R-:W-:-:S02]  /*19f0*/  FMUL.FTZ R19, R3, R240 ;  /* 0x000000f003137220 */ /* 0x000fc40000410000 */
[----:B------:R-:W4:Y:S04]  /*1a00*/  LDL.LU R5, [R1+0x48] ;  /* 0x0000480001057983 */ /* 0x000f280000300800 */
[----:B------:R-:W4:Y:S01]  /*1a10*/  LDL R3, [R1+0x138] ;  /* 0x0001380001037983 */ /* 0x000f220000100800 */
[----:B------:R-:W-:Y:S01]  /*1a20*/  FADD.FTZ R223, R223, -UR9 ;  /* 0x80000009dfdf7e21 */ /* 0x000fe20008010000 */
[----:B------:R-:W-:Y:S01]  /*1a30*/  MOV R203, R202 ;  /* 0x000000ca00cb7202 */ /* 0x000fe20000000f00 */
[----:B------:R-:W-:Y:S01]  /*1a40*/  FADD.FTZ R188, R188, R239 ;  /* 0x000000efbcbc7221 */ /* 0x000fe20000010000 */
[----:B------:R-:W-:Y:S01]  /*1a50*/  MOV R202, R201 ;  /* 0x000000c900ca7202 */ /* 0x000fe20000000f00 */
[----:B------:R-:W-:Y:S01]  /*1a60*/  FMUL.FTZ R231, R223, UR29 ;  /* 0x0000001ddfe77c20 */ /* 0x000fe20008410000 */
[----:B------:R-:W-:Y:S01]  /*1a70*/  MOV R201, R219 ;  /* 0x000000db00c97202 */ /* 0x000fe20000000f00 */
[----:B------:R-:W-:Y:S01]  /*1a80*/  FMUL.FTZ R223, R13, UR29 ;  /* 0x0000001d0ddf7c20 */ /* 0x000fe20008410000 */
[----:B------:R-:W-:Y:S01]  /*1a90*/  MOV R13, R218 ;  /* 0x000000da000d7202 */ /* 0x000fe20000000f00 */
[----:B------:R-:W-:Y:S01]  /*1aa0*/  FADD.FTZ R12, R12, R14 ;  /* 0x0000000e0c0c7221 */ /* 0x000fe20000010000 */
[----:B------:R-:W-:Y:S01]  /*1ab0*/  FMUL.FTZ R233, R233, UR29 ;  /* 0x0000001de9e97c20 */ /* 0x000fe20008410000 */
[----:B------:R-:W-:Y:S01]  /*1ac0*/  FMUL.FTZ R218, R8, UR29 ;  /* 0x0000001d08da7c20 */ /* 0x000fe20008410000 */
[----:B------:R-:W-:Y:S01]  /*1ad0*/  MOV R8, R251 ;  /* 0x000000fb00087202 */ /* 0x000fe20000000f00 */
[----:B------:R-:W-:Y:S01]  /*1ae0*/  FMUL.FTZ R219, R9, UR29 ;  /* 0x0000001d09db7c20 */ /* 0x000fe20008410000 */
[----:B------:R-:W-:Y:S01]  /*1af0*/  MOV R251, R201 ;  /* 0x000000c900fb7202 */ /* 0x000fe20000000f00 */
[----:B------:R-:W-:Y:S01]  /*1b00*/  STL [R1+0x34], R188 ;  /* 0x000034bc01007387 */ /* 0x000fe20000100800 */
[----:B------:R-:W-:Y:S01]  /*1b10*/  MOV R9, R200 ;  /* 0x000000c800097202 */ /* 0x000fe20000000f00 */
[----:B------:R-:W-:-:S02]  /*1b20*/  FFMA.FTZ R89, R233, R15, R89 ;  /* 0x0000000fe9597223 */ /* 0x000fc40000010059 */
[----:B------:R0:W-:Y:S01]  /*1b30*/  STL [R1+0x3c], R12 ;  /* 0x00003c0c01007387 */ /* 0x0001e20000100800 */
[----:B------:R-:W-:-:S03]  /*1b40*/  FFMA.FTZ R87, R252, R14, R87 ;  /* 0x0000000efc577223 */ /* 0x000fc60000010057 */
[----:B------:R-:W4:Y:S01]  /*1b50*/  LDL.LU R15, [R1+0x50] ;  /* 0x00005000010f7983 */ /* 0x000f220000300800 */
[----:B0-----:R-:W-:Y:S01]  /*1b60*/  MOV R12, R251 ;  /* 0x000000fb000c7202 */ /* 0x001fe20000000f00 */
[----:B------:R-:W-:Y:S01]  /*1b70*/  FMUL.FTZ R251, R2, R14 ;  /* 0x0000000e02fb7220 */ /* 0x000fe20000410000 */
[----:B------:R-:W-:Y:S01]  /*1b80*/  SHF.L.U32 R2, R9, 0x10, RZ ;  /* 0x0000001009027819 */ /* 0x000fe200000006ff */
[----:B------:R-:W4:Y:S04]  /*1b90*/  LDL R14, [R1+0x120] ;  /* 0x00012000010e7983 */ /* 0x000f280000100800 */
[----:B------:R-:W4:Y:S01]  /*1ba0*/  LDL.LU R9, [R1+0x58] ;  /* 0x0000580001097983 */ /* 0x000f220000300800 */
[-C--:B------:R-:W-:Y:S01]  /*1bb0*/  FFMA.FTZ R86, R228, R238.reuse, R86 ;  /* 0x000000eee4567223 */ /* 0x080fe20000010056 */
[----:B------:R-:W-:Y:S01]  /*1bc0*/  FMUL.FTZ R224, R224, R238 ;  /* 0x000000eee0e07220 */ /* 0x000fe20000410000 */
[----:B------:R-:W-:Y:S01]  /*1bd0*/  MOV R238, R207 ;  /* 0x000000cf00ee7202 */ /* 0x000fe20000000f00 */
[----:B------:R-:W-:Y:S01]  /*1be0*/  FMUL.FTZ R250, R6, UR29 ;  /* 0x0000001d06fa7c20 */ /* 0x000fe20008410000 */
[----:B------:R-:W-:-:S02]  /*1bf0*/  MOV R6, R13 ;  /* 0x0000000d00067202 */ /* 0x000fc40000000f00 */
[----:B------:R-:W-:Y:S01]  /*1c00*/  MOV R13, R238 ;  /* 0x000000ee000d7202 */ /* 0x000fe20000000f00 */
[----:B------:R-:W-:-:S04]  /*1c10*/  FFMA.FTZ R80, R223, R16, R80 ;  /* 0x00000010df507223 */ /* 0x000fc80000010050 */
[----:B------:R-:W-:Y:S01]  /*1c20*/  FFMA.FTZ R82, R221, R13, R82 ;  /* 0x0000000ddd527223 */ /* 0x000fe20000010052 */
[----:B--2---:R-:W-:-:S05]  /*1c30*/  FADD.FTZ R17, R17, R16 ;  /* 0x0000001011117221 */ /* 0x004fca0000010000 */
[----:B------:R3:W-:Y:S02]  /*1c40*/  STL [R1+0x40], R17 ;  /* 0x0000401101007387 */ /* 0x0007e40000100800 */
[----:B---3--:R-:W-:Y:S01]  /*1c50*/  FMUL.FTZ R17, R4, R16 ;  /* 0x0000001004117220 */ /* 0x008fe20000410000 */
[----:B------:R-:W-:Y:S02]  /*1c60*/  SHF.L.U32 R4, R8, 0x10, RZ ;  /* 0x0000001008047819 */ /* 0x000fe400000006ff */
[----:B------:R-:W2:Y:S01]  /*1c70*/  LDL R8, [R1+0x128] ;  /* 0x0001280001087983 */ /* 0x000ea20000100800 */
[----:B----4-:R-:W-:Y:S01]  /*1c80*/  FADD.FTZ R5, R5, R13 ;  /* 0x0000000d05057221 */ /* 0x010fe20000010000 */
[----:B------:R-:W-:Y:S02]  /*1c90*/  FMUL.FTZ R16, R3, R13 ;  /* 0x0000000d03107220 */ /* 0x000fe40000410000 */
[----:B------:R-:W3:Y:S01]  /*1ca0*/  LDL.LU R188, [R1+0x60] ;  /* 0x0000600001bc7983 */ /* 0x000ee20000300800 */
[----:B------:R-:W-:-:S03]  /*1cb0*/  SHF.L.U32 R3, R6, 0x10, RZ ;  /* 0x0000001006037819 */ /* 0x000fc600000006ff */
[----:B------:R-:W4:Y:S04]  /*1cc0*/  LDL R13, [R1+0x110] ;  /* 0x00011000010d7983 */ /* 0x000f280000100800 */
[----:B------:R0:W-:Y:S04]  /*1cd0*/  STL [R1+0x48], R5 ;  /* 0x0000480501007387 */ /* 0x0001e80000100800 */
[----:B------:R-:W4:Y:S01]  /*1ce0*/  LDL.LU R6, [R1+0x68] ;  /* 0x0000680001067983 */ /* 0x000f220000300800 */
[----:B------:R-:W-:Y:S01]  /*1cf0*/  FMUL.FTZ R207, R189, UR29 ;  /* 0x0000001dbdcf7c20 */ /* 0x000fe20008410000 */
[----:B------:R-:W-:Y:S01]  /*1d00*/  MOV R189, R11 ;  /* 0x0000000b00bd7202 */ /* 0x000fe20000000f00 */
[----:B------:R-:W-:Y:S01]  /*1d10*/  FFMA.FTZ R76, R219, R190, R76 ;  /* 0x000000bedb4c7223 */ /* 0x000fe2000001004c */
[----:B0-----:R-:W4:Y:S01]  /*1d20*/  LDL R5, [R1+0x118] ;  /* 0x0001180001057983 */ /* 0x001f220000100800 */
[----:B------:R-:W-:-:S05]  /*1d30*/  FADD.FTZ R15, R15, R190 ;  /* 0x000000be0f0f7221 */ /* 0x000fca0000010000 */
[----:B------:R0:W-:Y:S01]  /*1d40*/  STL [R1+0x50], R15 ;  /* 0x0000500f01007387 */ /* 0x0001e20000100800 */
[----:B------:R-:W-:Y:S01]  /*1d50*/  FMUL.FTZ R217, R7, UR29 ;  /* 0x0000001d07d97c20 */ /* 0x000fe20008410000 */
[----:B------:R-:W-:Y:S01]  /*1d60*/  FADD.FTZ R9, R9, R189 ;  /* 0x000000bd09097221 */ /* 0x000fe20000010000 */
[----:B0-----:R-:W-:Y:S01]  /*1d70*/  FMUL.FTZ R15, R14, R190 ;  /* 0x000000be0e0f7220 */ /* 0x001fe20000410000 */
[----:B------:R-:W-:Y:S02]  /*1d80*/  SHF.L.U32 R190, R10, 0x10, RZ ;  /* 0x000000100abe7819 */ /* 0x000fe400000006ff */
[----:B------:R-:W4:Y:S01]  /*1d90*/  LDL.LU R10, [R1+0x70] ;  /* 0x00007000010a7983 */ /* 0x000f220000300800 */
[----:B------:R-:W-:-:S03]  /*1da0*/  MOV R7, R205 ;  /* 0x000000cd00077202 */ /* 0x000fc60000000f00 */
[----:B------:R0:W-:Y:S01]  /*1db0*/  STL [R1+0x58], R9 ;  /* 0x0000580901007387 */ /* 0x0001e20000100800 */
[----:B------:R-:W-:Y:S01]  /*1dc0*/  FMUL.FTZ R200, R196, UR29 ;  /* 0x0000001dc4c87c20 */ /* 0x000fe20008410000 */
[----:B------:R-:W-:Y:S01]  /*1dd0*/  FMUL.FTZ R196, R234, UR29 ;  /* 0x0000001deac47c20 */ /* 0x000fe20008410000 */
[----:B------:R-:W-:Y:S01]  /*1de0*/  SHF.L.U32 R234, R7, 0x10, RZ ;  /* 0x0000001007ea7819 */ /* 0x000fe200000006ff */
[----:B0-----:R-:W4:Y:S01]  /*1df0*/  LDL R9, [R1+0x100] ;  /* 0x0001000001097983 */ /* 0x001f220000100800 */
[----:B--2---:R-:W-:-:S03]  /*1e00*/  FMUL.FTZ R14, R8, R189 ;  /* 0x000000bd080e7220 */ /* 0x004fc60000410000 */
[----:B------:R-:W2:Y:S04]  /*1e10*/  LDL.LU R8, [R1+0x78] ;  /* 0x0000780001087983 */ /* 0x000ea80000300800 */
[----:B------:R-:W2:Y:S01]  /*1e20*/  LDL R7, [R1+0x108] ;  /* 0x0001080001077983 */ /* 0x000ea20000100800 */
[----:B---3--:R-:W-:-:S05]  /*1e30*/  FADD.FTZ R188, R188, R249 ;  /* 0x000000f9bcbc7221 */ /* 0x008fca0000010000 */
[----:B------:R-:W-:Y:S01]  /*1e40*/  STL [R1+0x60], R188 ;  /* 0x000060bc01007387 */ /* 0x000fe20000100800 */
[----:B----4-:R-:W-:-:S05]  /*1e50*/  FADD.FTZ R6, R6, R248 ;  /* 0x000000f806067221 */ /* 0x010fca0000010000 */
[----:B------:R0:W-:Y:S04]  /*1e60*/  STL [R1+0x68], R6 ;  /* 0x0000680601007387 */ /* 0x0001e80000100800 */
[----:B0-----:R-:W3:Y:S01]  /*1e70*/  LDL.LU R6, [R1+0x80] ;  /* 0x0000800001067983 */ /* 0x001ee20000300800 */
[----:B------:R-:W-:Y:S01]  /*1e80*/  FMUL.FTZ R201, R195, UR29 ;  /* 0x0000001dc3c97c20 */ /* 0x000fe20008410000 */
[----:B------:R-:W-:Y:S01]  /*1e90*/  FMUL.FTZ R195, R235, UR29 ;  /* 0x0000001debc37c20 */ /* 0x000fe20008410000 */
[----:B------:R-:W-:Y:S01]  /*1ea0*/  SHF.L.U32 R235, R12, 0x10, RZ ;  /* 0x000000100ceb7819 */ /* 0x000fe200000006ff */
[----:B------:R-:W-:Y:S01]  /*1eb0*/  FMUL.FTZ R12, R5, R248 ;  /* 0x000000f8050c7220 */ /* 0x000fe20000410000 */
[----:B------:R-:W-:Y:S01]  /*1ec0*/  FFMA.FTZ R78, R217, R189, R78 ;  /* 0x000000bdd94e7223 */ /* 0x000fe2000001004e */
[----:B------:R-:W4:Y:S01]  /*1ed0*/  LDL R5, [R1+0xf0] ;  /* 0x0000f00001057983 */ /* 0x000f220000100800 */
[----:B------:R-:W-:Y:S01]  /*1ee0*/  FADD.FTZ R10, R10, R247 ;  /* 0x000000f70a0a7221 */ /* 0x000fe20000010000 */
[----:B------:R-:W-:-:S04]  /*1ef0*/  FFMA.FTZ R70, R210, R30, R70 ;  /* 0x0000001ed2467223 */ /* 0x000fc80000010046 */
[----:B------:R0:W-:Y:S04]  /*1f00*/  STL [R1+0x70], R10 ;  /* 0x0000700a01007387 */ /* 0x0001e80000100800 */
[----:B------:R-:W4:Y:S01]  /*1f10*/  LDL.LU R189, [R1+0x88] ;  /* 0x0000880001bd7983 */ /* 0x000f220000300800 */
[----:B------:R-:W-:Y:S01]  /*1f20*/  FMUL.FTZ R205, R191, UR29 ;  /* 0x0000001dbfcd7c20 */ /* 0x000fe20008410000 */
[----:B------:R-:W-:Y:S01]  /*1f30*/  SHF.L.U32 R191, R22, 0x10, RZ ;  /* 0x0000001016bf7819 */ /* 0x000fe200000006ff */
[----:B------:R-:W-:Y:S01]  /*1f40*/  FFMA.FTZ R91, R231, R240, R91 ;  /* 0x000000f0e75b7223 */ /* 0x000fe2000001005b */
[----:B------:R-:W-:Y:S01]  /*1f50*/  MOV R238, R203 ;  /* 0x000000cb00ee7202 */ /* 0x000fe20000000f00 */
[----:B------:R-:W-:Y:S01]  /*1f60*/  FMUL.FTZ R203, R193, UR29 ;  /* 0x0000001dc1cb7c20 */ /* 0x000fe20008410000 */
[----:B------:R-:W-:Y:S01]  /*1f70*/  SHF.L.U32 R240, R29, 0x10, RZ ;  /* 0x000000101df07819 */ /* 0x000fe200000006ff */
[----:B------:R-:W-:Y:S01]  /*1f80*/  FMUL.FTZ R193, R237, UR29 ;  /* 0x0000001dedc17c20 */ /* 0x000fe20008410000 */
[----:B--2---:R-:W-:Y:S01]  /*1f90*/  FADD.FTZ R8, R8, R30 ;  /* 0x0000001e08087221 */ /* 0x004fe20000010000 */
[----:B0-----:R-:W-:-:S04]  /*1fa0*/  FMUL.FTZ R10, R7, R30 ;  /* 0x0000001e070a7220 */ /* 0x001fc80000410000 */
[----:B------:R0:W-:Y:S04]  /*1fb0*/  STL [R1+0x78], R8 ;  /* 0x0000780801007387 */ /* 0x0001e80000100800 */
[----:B0-----:R-:W2:Y:S04]  /*1fc0*/  LDL R8, [R1+0xf8] ;  /* 0x0000f80001087983 */ /* 0x001ea80000100800 */
[----:B------:R0:W5:Y:S04]  /*1fd0*/  LDL.LU R30, [R1+0x188] ;  /* 0x00018800011e7983 */ /* 0x0001680000300800 */
[----:B------:R-:W2:Y:S04]  /*1fe0*/  LDL.LU R188, [R1+0x90] ;  /* 0x0000900001bc7983 */ /* 0x000ea80000300800 */
[----:B------:R-:W2:Y:S04]  /*1ff0*/  LDL R7, [R1+0xe0] ;  /* 0x0000e00001077983 */ /* 0x000ea80000100800 */
[----:B------:R-:W2:Y:S01]  /*2000*/  LDL.LU R22, [R1+0x98] ;  /* 0x0000980001167983 */ /* 0x000ea20000300800 */
[----:B---3--:R-:W-:-:S03]  /*2010*/  FADD.FTZ R6, R6, R246 ;  /* 0x000000f606067221 */ /* 0x008fc60000010000 */
[----:B------:R0:W5:Y:S04]  /*2020*/  LDL.LU R29, [R1+0x184] ;  /* 0x00018400011d7983 */ /* 0x0001680000300800 */
[----:B------:R1:W-:Y:S04]  /*2030*/  STL [R1+0x80], R6 ;  /* 0x0000800601007387 */ /* 0x0003e80000100800 */
[----:B------:R-:W3:Y:S01]  /*2040*/  LDL R237, [R1+0xe8] ;  /* 0x0000e80001ed7983 */ /* 0x000ee20000100800 */
[----:B------:R-:W-:Y:S01]  /*2050*/  FFMA.FTZ R66, R206, R245, R66 ;  /* 0x000000f5ce427223 */ /* 0x000fe20000010042 */
[----:B------:R-:W-:Y:S01]  /*2060*/  FFMA.FTZ R72, R216, R249, R72 ;  /* 0x000000f9d8487223 */ /* 0x000fe20000010048 */
[----:B----4-:R-:W-:Y:S01]  /*2070*/  FADD.FTZ R189, R189, R245 ;  /* 0x000000f5bdbd7221 */ /* 0x010fe20000010000 */
[----:B-1----:R-:W-:Y:S01]  /*2080*/  FFMA.FTZ R6, R0, R227, RZ ;  /* 0x000000e300067223 */ /* 0x002fe200000100ff */
[----:B------:R-:W-:-:S03]  /*2090*/  FMUL.FTZ R13, R13, R249 ;  /* 0x000000f90d0d7220 */ /* 0x000fc60000410000 */
[----:B------:R1:W-:Y:S01]  /*20a0*/  STL [R1+0x88], R189 ;  /* 0x000088bd01007387 */ /* 0x0003e20000100800 */
[----:B------:R-:W-:-:S04]  /*20b0*/  FFMA.FTZ R6, R233, R192, R6 ;  /* 0x000000c0e9067223 */ /* 0x000fc80000010006 */
[----:B------:R-:W-:-:S04]  /*20c0*/  FFMA.FTZ R6, R232, R226, R6 ;  /* 0x000000e2e8067223 */ /* 0x000fc80000010006 */
[----:B------:R-:W-:Y:S01]  /*20d0*/  FFMA.FTZ R6, R231, R19, R6 ;  /* 0x00000013e7067223 */ /* 0x000fe20000010006 */
[----:B------:R-:W-:-:S03]  /*20e0*/  FMUL.FTZ R18, R18, R239 ;  /* 0x000000ef12127220 */ /* 0x000fc60000410000 */
[----:B------:R-:W-:Y:S01]  /*20f0*/  FFMA.FTZ R6, R230, R225, R6 ;  /* 0x000000e1e6067223 */ /* 0x000fe20000010006 */
[----:B------:R-:W-:Y:S01]  /*2100*/  MOV R11, R202 ;  /* 0x000000ca000b7202 */ /* 0x000fe20000000f00 */
[----:B------:R-:W-:Y:S02]  /*2110*/  FMUL.FTZ R202, R194, UR29 ;  /* 0x0000001dc2ca7c20 */ /* 0x000fe40008410000 */
[----:B-1----:R-:W-:Y:S02]  /*2120*/  FFMA.FTZ R189, R229, R18, R6 ;  /* 0x00000012e5bd7223 */ /* 0x002fe40000010006 */
[----:B------:R-:W-:Y:S01]  /*2130*/  FFMA.FTZ R62, R202, R243, R62 ;  /* 0x000000f3ca3e7223 */ /* 0x000fe2000001003e */
[----:B--2---:R-:W-:Y:S01]  /*2140*/  FMUL.FTZ R8, R8, R245 ;  /* 0x000000f508087220 */ /* 0x004fe20000410000 */
[----:B------:R-:W-:Y:S02]  /*2150*/  SHF.L.U32 R245, R28, 0x10, RZ ;  /* 0x000000101cf57819 */ /* 0x000fe400000006ff */
[----:B------:R0:W5:Y:S01]  /*2160*/  LDL.LU R28, [R1+0x180] ;  /* 0x00018000011c7983 */ /* 0x0001620000300800 */
[----:B------:R-:W-:-:S05]  /*2170*/  FADD.FTZ R188, R188, R244 ;  /* 0x000000f4bcbc7221 */ /* 0x000fca0000010000 */
[----:B------:R1:W-:Y:S01]  /*2180*/  STL [R1+0x90], R188 ;  /* 0x000090bc01007387 */ /* 0x0003e20000100800 */
[----:B------:R-:W-:-:S03]  /*2190*/  FADD.FTZ R22, R22, R243 ;  /* 0x000000f316167221 */ /* 0x000fc60000010000 */
[----:B------:R-:W2:Y:S01]  /*21a0*/  LDL.LU R249, [R1+0x44] ;  /* 0x0000440001f97983 */ /* 0x000ea20000300800 */
[----:B-1----:R-:W-:-:S03]  /*21b0*/  SHF.L.U32 R188, R23, 0x10, RZ ;  /* 0x0000001017bc7819 */ /* 0x002fc600000006ff */
[----:B------:R-:W4:Y:S04]  /*21c0*/  LDL R23, [R1+0x134] ;  /* 0x0001340001177983 */ /* 0x000f280000100800 */
[----:B------:R1:W-:Y:S04]  /*21d0*/  STL [R1+0x98], R22 ;  /* 0x0000981601007387 */ /* 0x0003e80000100800 */
[----:B-1----:R-:W4:Y:S01]  /*21e0*/  LDL.LU R22, [R1] ;  /* 0x0000000001167983 */ /* 0x002f220000300800 */
[----:B---3--:R-:W-:Y:S01]  /*21f0*/  FMUL.FTZ R6, R237, R243 ;  /* 0x000000f3ed067220 */ /* 0x008fe20000410000 */
[----:B------:R-:W-:Y:S01]  /*2200*/  FFMA.FTZ R237, R228, R224, R189 ;  /* 0x000000e0e4ed7223 */ /* 0x000fe200000100bd */
[----:B------:R-:W-:-:S02]  /*2210*/  SHF.L.U32 R189, R27, 0x10, RZ ;  /* 0x000000101bbd7819 */ /* 0x000fc400000006ff */
[----:B------:R0:W5:Y:S04]  /*2220*/  LDL.LU R27, [R1+0x17c] ;  /* 0x00017c00011b7983 */ /* 0x0001680000300800 */
[----:B------:R-:W3:Y:S01]  /*2230*/  LDL.LU R243, [R1+0x4c] ;  /* 0x00004c0001f37983 */ /* 0x000ee20000300800 */
[----:B------:R-:W-:Y:S01]  /*2240*/  FMUL.FTZ R194, R236, UR29 ;  /* 0x0000001decc27c20 */ /* 0x000fe20008410000 */
[----:B------:R-:W-:Y:S01]  /*2250*/  SHF.L.U32 R236, R11, 0x10, RZ ;  /* 0x000000100bec7819 */ /* 0x000fe200000006ff */
[----:B------:R-:W-:Y:S01]  /*2260*/  FMUL.FTZ R11, R9, R247 ;  /* 0x000000f7090b7220 */ /* 0x000fe20000410000 */
[----:B------:R-:W-:Y:S01]  /*2270*/  FMUL.FTZ R9, R5, R246 ;  /* 0x000000f605097220 */ /* 0x000fe20000410000 */
[----:B------:R-:W-:-:S04]  /*2280*/  FADD.FTZ R5, RZ, R227 ;  /* 0x000000e3ff057221 */ /* 0x000fc80000010000 */
[----:B------:R-:W-:-:S04]  /*2290*/  FADD.FTZ R5, R192, R5 ;  /* 0x00000005c0057221 */ /* 0x000fc80000010000 */
[----:B------:R-:W-:-:S04]  /*22a0*/  FADD.FTZ R5, R226, R5 ;  /* 0x00000005e2057221 */ /* 0x000fc80000010000 */
[----:B------:R-:W-:-:S04]  /*22b0*/  FADD.FTZ R5, R19, R5 ;  /* 0x0000000513057221 */ /* 0x000fc80000010000 */
[----:B------:R-:W-:-:S04]  /*22c0*/  FADD.FTZ R5, R225, R5 ;  /* 0x00000005e1057221 */ /* 0x000fc80000010000 */
[----:B------:R-:W-:Y:S01]  /*22d0*/  FADD.FTZ R5, R18, R5 ;  /* 0x0000000512057221 */ /* 0x000fe20000010000 */
[----:B------:R-:W-:Y:S01]  /*22e0*/  FFMA.FTZ R74, R214, R248, R74 ;  /* 0x000000f8d64a7223 */ /* 0x000fe2000001004a */
[----:B------:R-:W-:Y:S01]  /*22f0*/  FFMA.FTZ R68, R212, R247, R68 ;  /* 0x000000f7d4447223 */ /* 0x000fe20000010044 */
[----:B------:R-:W3:Y:S01]  /*2300*/  LDL R248, [R1+0x13c] ;  /* 0x00013c0001f87983 */ /* 0x000ee20000100800 */
[----:B------:R-:W-:Y:S01]  /*2310*/  FADD.FTZ R5, R224, R5 ;  /* 0x00000005e0057221 */ /* 0x000fe20000010000 */
[----:B------:R-:W-:Y:S01]  /*2320*/  FFMA.FTZ R64, R208, R246, R64 ;  /* 0x000000f6d0407223 */ /* 0x000fe20000010040 */
[----:B------:R-:W-:Y:S01]  /*2330*/  FFMA.FTZ R85, R229, R239, R85 ;  /* 0x000000efe5557223 */ /* 0x000fe20000010055 */
[----:B------:R-:W3:Y:S01]  /*2340*/  LDL.LU R247, [R1+0xa0] ;  /* 0x0000a00001f77983 */ /* 0x000ee20000300800 */
[-C--:B------:R-:W-:Y:S01]  /*2350*/  FFMA.FTZ R60, R204, R244.reuse, R60 ;  /* 0x000000f4cc3c7223 */ /* 0x080fe2000001003c */
[----:B------:R-:W-:Y:S01]  /*2360*/  FMUL.FTZ R7, R7, R244 ;  /* 0x000000f407077220 */ /* 0x000fe20000410000 */
[----:B------:R-:W-:Y:S01]  /*2370*/  FADD.FTZ R239, R251, R5 ;  /* 0x00000005fbef7221 */ /* 0x000fe20000010000 */
[----:B------:R-:W3:Y:S04]  /*2380*/  LDL.LU R246, [R1+0x54] ;  /* 0x0000540001f67983 */ /* 0x000ee80000300800 */
[----:B------:R-:W3:Y:S01]  /*2390*/  LDL R244, [R1+0x124] ;  /* 0x0001240001f47983 */ /* 0x000ee20000100800 */
[----:B--2---:R-:W-:-:S05]  /*23a0*/  FADD.FTZ R249, R249, R2 ;  /* 0x00000002f9f97221 */ /* 0x004fca0000010000 */
[----:B------:R-:W-:Y:S01]  /*23b0*/  STL [R1+0x44], R249 ;  /* 0x000044f901007387 */ /* 0x000fe20000100800 */
[----:B----4-:R-:W-:-:S03]  /*23c0*/  FMUL.FTZ R5, R23, R2 ;  /* 0x0000000217057220 */ /* 0x010fc60000410000 */
[----:B------:R-:W2:Y:S01]  /*23d0*/  LDL R23, [R1+0xd0] ;  /* 0x0000d00001177983 */ /* 0x000ea20000100800 */
[----:B------:R-:W-:-:S05]  /*23e0*/  FFMA.FTZ R22, R200, R241, R22 ;  /* 0x000000f1c8167223 */ /* 0x000fca0000010016 */
[----:B------:R1:W-:Y:S04]  /*23f0*/  STL [R1], R22 ;  /* 0x0000001601007387 */ /* 0x0003e80000100800 */
[----:B-1----:R-:W4:Y:S01]  /*2400*/  LDL.LU R22, [R1+0x5c] ;  /* 0x00005c0001167983 */ /* 0x002f220000300800 */
[----:B---3--:R-:W-:-:S05]  /*2410*/  FADD.FTZ R243, R243, R4 ;  /* 0x00000004f3f37221 */ /* 0x008fca0000010000 */
[----:B------:R1:W-:Y:S04]  /*2420*/  STL [R1+0x4c], R243 ;  /* 0x00004cf301007387 */ /* 0x0003e80000100800 */
[----:B-1----:R-:W3:Y:S01]  /*2430*/  LDL R243, [R1+0x12c] ;  /* 0x00012c0001f37983 */ /* 0x002ee20000100800 */
[----:B------:R-:W-:Y:S01]  /*2440*/  FFMA.FTZ R81, R222, R2, R81 ;  /* 0x00000002de517223 */ /* 0x000fe20000010051 */
[----:B------:R-:W-:Y:S01]  /*2450*/  FADD.FTZ R2, R17, R239 ;  /* 0x000000ef11027221 */ /* 0x000fe20000010000 */
[----:B------:R-:W-:-:S03]  /*2460*/  FFMA.FTZ R83, R220, R4, R83 ;  /* 0x00000004dc537223 */ /* 0x000fc60000010053 */
[----:B------:R-:W-:Y:S01]  /*2470*/  FADD.FTZ R2, R5, R2 ;  /* 0x0000000205027221 */ /* 0x000fe20000010000 */
[----:B------:R-:W-:-:S03]  /*2480*/  FMUL.FTZ R4, R248, R4 ;  /* 0x00000004f8047220 */ /* 0x000fc60000410000 */
[----:B------:R-:W-:Y:S01]  /*2490*/  FADD.FTZ R2, R16, R2 ;  /* 0x0000000210027221 */ /* 0x000fe20000010000 */
[----:B------:R-:W-:Y:S01]  /*24a0*/  FADD.FTZ R247, R247, R241 ;  /* 0x000000f1f7f77221 */ /* 0x000fe20000010000 */
[----:B------:R-:W-:Y:S02]  /*24b0*/  FADD.FTZ R246, R246, R3 ;  /* 0x00000003f6f67221 */ /* 0x000fe40000010000 */
[----:B------:R-:W-:Y:S02]  /*24c0*/  FADD.FTZ R2, R4, R2 ;  /* 0x0000000204027221 */ /* 0x000fe40000010000 */
[----:B------:R-:W-:Y:S02]  /*24d0*/  STL [R1+0xa0], R247 ;  /* 0x0000a0f701007387 */ /* 0x000fe40000100800 */
[----:B------:R-:W-:Y:S02]  /*24e0*/  FADD.FTZ R239, R15, R2 ;  /* 0x000000020fef7221 */ /* 0x000fe40000010000 */
[----:B------:R-:W-:Y:S01]  /*24f0*/  STL [R1+0x54], R246 ;  /* 0x000054f601007387 */ /* 0x000fe20000100800 */
[----:B------:R-:W-:Y:S01]  /*2500*/  FFMA.FTZ R79, R250, R190, R79 ;  /* 0x000000befa4f7223 */ /* 0x000fe2000001004f */
[----:B--2---:R-:W-:-:S02]  /*2510*/  FMUL.FTZ R2, R23, R241 ;  /* 0x000000f117027220 */ /* 0x004fc40000410000 */
[----:B------:R-:W2:Y:S04]  /*2520*/  LDL.LU R241, [R1+0x64] ;  /* 0x0000640001f17983 */ /* 0x000ea80000300800 */
[----:B------:R-:W2:Y:S01]  /*2530*/  LDL R23, [R1+0x114] ;  /* 0x0001140001177983 */ /* 0x000ea20000100800 */
[----:B----4-:R-:W-:-:S05]  /*2540*/  FADD.FTZ R22, R22, R190 ;  /* 0x000000be16167221 */ /* 0x010fca0000010000 */
[----:B------:R1:W-:Y:S04]  /*2550*/  STL [R1+0x5c], R22 ;  /* 0x00005c1601007387 */ /* 0x0003e80000100800 */
[----:B-1----:R-:W4:Y:S01]  /*2560*/  LDL.LU R22, [R1+0x8] ;  /* 0x0000080001167983 */ /* 0x002f220000300800 */
[----:B---3--:R-:W-:Y:S01]  /*2570*/  FMUL.FTZ R249, R243, R190 ;  /* 0x000000bef3f97220 */ /* 0x008fe20000410000 */
[----:B------:R-:W-:Y:S02]  /*2580*/  SHF.L.U32 R190, R20, 0x10, RZ ;  /* 0x0000001014be7819 */ /* 0x000fe400000006ff */
[----:B------:R-:W3:Y:S04]  /*2590*/  LDL.LU R247, [R1+0x6c] ;  /* 0x00006c0001f77983 */ /* 0x000ee80000300800 */
[----:B------:R-:W3:Y:S01]  /*25a0*/  LDL R20, [R1+0x11c] ;  /* 0x00011c0001147983 */ /* 0x000ee20000100800 */
[----:B------:R-:W-:Y:S01]  /*25b0*/  FMUL.FTZ R198, R198, UR29 ;  /* 0x0000001dc6c67c20 */ /* 0x000fe20008410000 */
[-C--:B------:R-:W-:Y:S01]  /*25c0*/  FFMA.FTZ R77, R218, R3.reuse, R77 ;  /* 0x00000003da4d7223 */ /* 0x080fe2000001004d */
[----:B------:R-:W-:Y:S01]  /*25d0*/  FMUL.FTZ R3, R244, R3 ;  /* 0x00000003f4037220 */ /* 0x000fe20000410000 */
[----:B------:R-:W3:Y:S01]  /*25e0*/  LDL.LU R246, [R1+0xa8] ;  /* 0x0000a80001f67983 */ /* 0x000ee20000300800 */
[----:B------:R-:W-:-:S03]  /*25f0*/  FFMA.FTZ R73, R215, R234, R73 ;  /* 0x000000ead7497223 */ /* 0x000fc60000010049 */
[----:B------:R-:W3:Y:S04]  /*2600*/  LDL.LU R244, [R1+0x74] ;  /* 0x0000740001f47983 */ /* 0x000ee80000300800 */
[----:B------:R-:W3:Y:S01]  /*2610*/  LDL R243, [R1+0x104] ;  /* 0x0001040001f37983 */ /* 0x000ee20000100800 */
[----:B------:R-:W-:Y:S01]  /*2620*/  FFMA.FTZ R75, R213, R235, R75 ;  /* 0x000000ebd54b7223 */ /* 0x000fe2000001004b */
[----:B--2---:R-:W-:Y:S01]  /*2630*/  FADD.FTZ R241, R241, R234 ;  /* 0x000000eaf1f17221 */ /* 0x004fe20000010000 */
[----:B------:R-:W-:-:S04]  /*2640*/  FMUL.FTZ R234, R23, R234 ;  /* 0x000000ea17ea7220 */ /* 0x000fc80000410000 */
[----:B------:R-:W-:Y:S04]  /*2650*/  STL [R1+0x64], R241 ;  /* 0x000064f101007387 */ /* 0x000fe80000100800 */
[----:B------:R-:W2:Y:S01]  /*2660*/  LDL R23, [R1+0xd8] ;  /* 0x0000d80001177983 */ /* 0x000ea20000100800 */
[----:B----4-:R-:W-:-:S05]  /*2670*/  FFMA.FTZ R22, R198, R242, R22 ;  /* 0x000000f2c6167223 */ /* 0x010fca0000010016 */
[----:B------:R1:W-:Y:S01]  /*2680*/  STL [R1+0x8], R22 ;  /* 0x0000081601007387 */ /* 0x0003e20000100800 */
[----:B---3--:R-:W-:-:S03]  /*2690*/  FADD.FTZ R247, R247, R235 ;  /* 0x000000ebf7f77221 */ /* 0x008fc60000010000 */
[----:B-1----:R-:W3:Y:S01]  /*26a0*/  LDL.LU R22, [R1+0x7c] ;  /* 0x00007c0001167983 */ /* 0x002ee20000300800 */
[----:B------:R-:W-:-:S03]  /*26b0*/  FMUL.FTZ R235, R20, R235 ;  /* 0x000000eb14eb7220 */ /* 0x000fc60000410000 */
[----:B------:R-:W4:Y:S01]  /*26c0*/  LDL R20, [R1+0x10c] ;  /* 0x00010c0001147983 */ /* 0x000f220000100800 */
        /* <DEDUP_REMOVED lines=12> */
[----:B------:R-:W-:-:S04]  /*2790*/  FFMA.FTZ R237, R250, R249, R237 ;  /* 0x000000f9faed7223 */ /* 0x000fc800000100ed */
[----:B------:R-:W-:Y:S01]  /*27a0*/  FFMA.FTZ R241, R216, R13, R237 ;  /* 0x0000000dd8f17223 */ /* 0x000fe200000100ed */
[----:B------:R-:W-:Y:S01]  /*27b0*/  FADD.FTZ R237, R234, R239 ;  /* 0x000000efeaed7221 */ /* 0x000fe20000010000 */
[----:B------:R-:W-:Y:S01]  /*27c0*/  SHF.L.U32 R238, R238, 0x10, RZ ;  /* 0x00000010eeee7819 */ /* 0x000fe200000006ff */
[----:B------:R-:W-:Y:S02]  /*27d0*/  FADD.FTZ R246, R246, R242 ;  /* 0x000000f2f6f67221 */ /* 0x000fe40000010000 */
[----:B------:R-:W-:Y:S01]  /*27e0*/  FADD.FTZ R237, R12, R237 ;  /* 0x000000ed0ced7221 */ /* 0x000fe20000010000 */
[----:B------:R-:W-:Y:S01]  /*27f0*/  FADD.FTZ R244, R244, R236 ;  /* 0x000000ecf4f47221 */ /* 0x000fe20000010000 */
[----:B------:R-:W-:Y:S02]  /*2800*/  STL [R1+0x6c], R247 ;  /* 0x00006cf701007387 */ /* 0x000fe40000100800 */
[----:B------:R-:W-:Y:S01]  /*2810*/  FADD.FTZ R237, R235, R237 ;  /* 0x000000edebed7221 */ /* 0x000fe20000010000 */
[----:B------:R-:W-:Y:S01]  /*2820*/  FFMA.FTZ R239, R215, R234, R241 ;  /* 0x000000ead7ef7223 */ /* 0x000fe200000100f1 */
[----:B------:R1:W-:Y:S02]  /*2830*/  STL [R1+0xa8], R246 ;  /* 0x0000a8f601007387 */ /* 0x0003e40000100800 */
[----:B------:R-:W-:-:S02]  /*2840*/  FADD.FTZ R241, R11, R237 ;  /* 0x000000ed0bf17221 */ /* 0x000fc40000010000 */
[----:B------:R-:W-:Y:S04]  /*2850*/  STL [R1+0x74], R244 ;  /* 0x000074f401007387 */ /* 0x000fe80000100800 */
[----:B------:R-:W4:Y:S01]  /*2860*/  LDL.LU R248, [R1+0x84] ;  /* 0x0000840001f87983 */ /* 0x000f220000300800 */
[----:B------:R-:W-:Y:S01]  /*2870*/  FFMA.FTZ R71, R209, R238, R71 ;  /* 0x000000eed1477223 */ /* 0x000fe20000010047 */
[-C--:B------:R-:W-:Y:S01]  /*2880*/  FFMA.FTZ R69, R211, R236.reuse, R69 ;  /* 0x000000ecd3457223 */ /* 0x080fe20000010045 */
[----:B------:R-:W-:Y:S01]  /*2890*/  FMUL.FTZ R236, R243, R236 ;  /* 0x000000ecf3ec7220 */ /* 0x000fe20000410000 */
[----:B-1----:R-:W-:Y:S01]  /*28a0*/  SHF.L.U32 R246, R24, 0x10, RZ ;  /* 0x0000001018f67819 */ /* 0x002fe200000006ff */
[----:B--2---:R-:W-:Y:S02]  /*28b0*/  FMUL.FTZ R237, R23, R242 ;  /* 0x000000f217ed7220 */ /* 0x004fe40000410000 */
[----:B------:R-:W2:Y:S01]  /*28c0*/  LDL R23, [R1+0xf4] ;  /* 0x0000f40001177983 */ /* 0x000ea20000100800 */
[----:B---3--:R-:W-:-:S05]  /*28d0*/  FADD.FTZ R22, R22, R238 ;  /* 0x000000ee16167221 */ /* 0x008fca0000010000 */
[----:B------:R1:W-:Y:S01]  /*28e0*/  STL [R1+0x7c], R22 ;  /* 0x00007c1601007387 */ /* 0x0003e20000100800 */
[----:B----4-:R-:W-:-:S03]  /*28f0*/  FMUL.FTZ R238, R20, R238 ;  /* 0x000000ee14ee7220 */ /* 0x010fc60000410000 */
[----:B-1----:R-:W3:Y:S04]  /*2900*/  LDL.LU R22, [R1+0xb0] ;  /* 0x0000b00001167983 */ /* 0x002ee80000300800 */
[----:B------:R-:W4:Y:S04]  /*2910*/  LDL.LU R247, [R1+0x8c] ;  /* 0x00008c0001f77983 */ /* 0x000f280000300800 */
[----:B------:R-:W4:Y:S04]  /*2920*/  LDL R20, [R1+0xfc] ;  /* 0x0000fc0001147983 */ /* 0x000f280000100800 */
[----:B------:R-:W4:Y:S04]  /*2930*/  LDL.LU R244, [R1+0x10] ;  /* 0x0000100001f47983 */ /* 0x000f280000300800 */
[----:B------:R-:W4:Y:S04]  /*2940*/  LDL.LU R243, [R1+0x94] ;  /* 0x0000940001f37983 */ /* 0x000f280000300800 */
[----:B------:R-:W4:Y:S01]  /*2950*/  LDL R24, [R1+0xe4] ;  /* 0x0000e40001187983 */ /* 0x000f220000100800 */
        /* <DEDUP_REMOVED lines=8> */
[----:B------:R-:W-:-:S03]  /*29e0*/  FFMA.FTZ R65, R207, R191, R65 ;  /* 0x000000bfcf417223 */ /* 0x000fc60000010041 */
[----:B------:R-:W-:Y:S01]  /*29f0*/  FFMA.FTZ R242, R209, R238, R239 ;  /* 0x000000eed1f27223 */ /* 0x000fe200000100ef */
[----:B------:R-:W-:Y:S01]  /*2a00*/  FADD.FTZ R248, R248, R191 ;  /* 0x000000bff8f87221 */ /* 0x000fe20000010000 */
[----:B------:R-:W-:-:S04]  /*2a10*/  FFMA.FTZ R67, R205, R240, R67 ;  /* 0x000000f0cd437223 */ /* 0x000fc80000010043 */
[----:B------:R-:W-:Y:S01]  /*2a20*/  STL [R1+0x84], R248 ;  /* 0x000084f801007387 */ /* 0x000fe20000100800 */
[----:B------:R-:W-:Y:S01]  /*2a30*/  FFMA.FTZ R61, R203, R245, R61 ;  /* 0x000000f5cb3d7223 */ /* 0x000fe2000001003d */
[----:B--2---:R-:W-:Y:S01]  /*2a40*/  FMUL.FTZ R239, R23, R191 ;  /* 0x000000bf17ef7220 */ /* 0x004fe20000410000 */
[----:B------:R-:W-:Y:S01]  /*2a50*/  FADD.FTZ R191, R9, R241 ;  /* 0x000000f109bf7221 */ /* 0x000fe20000010000 */
[----:B------:R-:W-:Y:S01]  /*2a60*/  FFMA.FTZ R241, R208, R9, R242 ;  /* 0x00000009d0f17223 */ /* 0x000fe200000100f2 */
[----:B------:R-:W2:Y:S03]  /*2a70*/  LDL R23, [R1+0xc0] ;  /* 0x0000c00001177983 */ /* 0x000ea60000100800 */
[----:B------:R-:W-:-:S04]  /*2a80*/  FFMA.FTZ R241, R207, R239, R241 ;  /* 0x000000efcff17223 */ /* 0x000fc800000100f1 */
[----:B------:R-:W-:Y:S01]  /*2a90*/  FFMA.FTZ R241, R206, R8, R241 ;  /* 0x00000008cef17223 */ /* 0x000fe200000100f1 */
[----:B---3--:R-:W-:Y:S01]  /*2aa0*/  FADD.FTZ R22, R22, R26 ;  /* 0x0000001a16167221 */ /* 0x008fe20000010000 */
[----:B----4-:R-:W-:-:S04]  /*2ab0*/  FADD.FTZ R247, R247, R240 ;  /* 0x000000f0f7f77221 */ /* 0x010fc80000010000 */
[----:B------:R1:W-:Y:S01]  /*2ac0*/  STL [R1+0xb0], R22 ;  /* 0x0000b01601007387 */ /* 0x0003e20000100800 */
[----:B------:R-:W-:Y:S01]  /*2ad0*/  FMUL.FTZ R240, R20, R240 ;  /* 0x000000f014f07220 */ /* 0x000fe20000410000 */
[----:B------:R-:W-:Y:S02]  /*2ae0*/  FFMA.FTZ R244, R196, R26, R244 ;  /* 0x0000001ac4f47223 */ /* 0x000fe400000100f4 */
[----:B-1----:R-:W3:Y:S01]  /*2af0*/  LDL.LU R22, [R1+0x9c] ;  /* 0x00009c0001167983 */ /* 0x002ee20000300800 */
[----:B------:R-:W-:Y:S01]  /*2b00*/  FADD.FTZ R243, R243, R245 ;  /* 0x000000f5f3f37221 */ /* 0x000fe20000010000 */
[----:B------:R-:W-:Y:S02]  /*2b10*/  FFMA.FTZ R242, R205, R240, R241 ;  /* 0x000000f0cdf27223 */ /* 0x000fe400000100f1 */
[----:B------:R-:W4:Y:S01]  /*2b20*/  LDL R20, [R1+0xec] ;  /* 0x0000ec0001147983 */ /* 0x000f220000100800 */
[----:B------:R-:W-:-:S03]  /*2b30*/  FMUL.FTZ R241, R24, R245 ;  /* 0x000000f518f17220 */ /* 0x000fc60000410000 */
[----:B------:R-:W-:Y:S04]  /*2b40*/  STL [R1+0x8c], R247 ;  /* 0x00008cf701007387 */ /* 0x000fe80000100800 */
[----:B------:R-:W-:Y:S04]  /*2b50*/  STL [R1+0x10], R244 ;  /* 0x000010f401007387 */ /* 0x000fe80000100800 */
[----:B------:R1:W-:Y:S04]  /*2b60*/  STL [R1+0x94], R243 ;  /* 0x000094f301007387 */ /* 0x0003e80000100800 */
[----:B------:R-:W4:Y:S01]  /*2b70*/  LDL.LU R245, [R1+0x4] ;  /* 0x0000040001f57983 */ /* 0x000f220000300800 */
[----:B------:R-:W-:Y:S01]  /*2b80*/  FMUL.FTZ R199, R199, UR29 ;  /* 0x0000001dc7c77c20 */ /* 0x000fe20008410000 */
[----:B-1----:R-:W-:Y:S01]  /*2b90*/  FFMA.FTZ R243, R204, R7, R242 ;  /* 0x00000007ccf37223 */ /* 0x002fe200000100f2 */
[----:B------:R-:W-:-:S03]  /*2ba0*/  FFMA.FTZ R63, R201, R188, R63 ;  /* 0x000000bcc93f7223 */ /* 0x000fc6000001003f */
[----:B------:R-:W-:-:S04]  /*2bb0*/  FFMA.FTZ R244, R203, R241, R243 ;  /* 0x000000f1cbf47223 */ /* 0x000fc800000100f3 */
[----:B------:R-:W-:Y:S01]  /*2bc0*/  FFMA.FTZ R244, R202, R6, R244 ;  /* 0x00000006caf47223 */ /* 0x000fe200000100f4 */
[----:B--2---:R-:W-:Y:S02]  /*2bd0*/  FMUL.FTZ R242, R23, R26 ;  /* 0x0000001a17f27220 */ /* 0x004fe40000410000 */
[----:B------:R-:W2:Y:S01]  /*2be0*/  LDL.LU R26, [R1+0xa4] ;  /* 0x0000a400011a7983 */ /* 0x000ea20000300800 */
[----:B---3--:R-:W-:Y:S01]  /*2bf0*/  FADD.FTZ R22, R22, R188 ;  /* 0x000000bc16167221 */ /* 0x008fe20000010000 */
[----:B----4-:R-:W-:-:S04]  /*2c00*/  FMUL.FTZ R243, R20, R188 ;  /* 0x000000bc14f37220 */ /* 0x010fc80000410000 */
[----:B------:R1:W-:Y:S01]  /*2c10*/  STL [R1+0x9c], R22 ;  /* 0x00009c1601007387 */ /* 0x0003e20000100800 */
[----:B------:R-:W-:-:S03]  /*2c20*/  SHF.L.U32 R188, R25, 0x10, RZ ;  /* 0x0000001019bc7819 */ /* 0x000fc600000006ff */
[----:B------:R-:W3:Y:S04]  /*2c30*/  LDL.LU R247, [R1+0xb8] ;  /* 0x0000b80001f77983 */ /* 0x000ee80000300800 */
[----:B------:R-:W4:Y:S04]  /*2c40*/  LDL.LU R20, [R1+0xc] ;  /* 0x00000c0001147983 */ /* 0x000f280000300800 */
[----:B------:R-:W4:Y:S01]  /*2c50*/  LDL.LU R248, [R1+0xac] ;  /* 0x0000ac0001f87983 */ /* 0x000f220000300800 */
[----:B------:R-:W-:-:S03]  /*2c60*/  FFMA.FTZ R245, R199, R189, R245 ;  /* 0x000000bdc7f57223 */ /* 0x000fc600000100f5 */
[----:B------:R-:W4:Y:S04]  /*2c70*/  LDL.LU R25, [R1+0x18] ;  /* 0x0000180001197983 */ /* 0x000f280000300800 */
[----:B------:R-:W4:Y:S04]  /*2c80*/  LDL.LU R24, [R1+0xb4] ;  /* 0x0000b40001187983 */ /* 0x000f280000300800 */
[----:B------:R-:W4:Y:S04]  /*2c90*/  LDL.LU R23, [R1+0x14] ;  /* 0x0000140001177983 */ /* 0x000f280000300800 */
[----:B-1----:R-:W4:Y:S04]  /*2ca0*/  LDL R22, [R1+0xc4] ;  /* 0x0000c40001167983 */ /* 0x002f280000100800 */
[----:B------:R1:W-:Y:S02]  /*2cb0*/  STL [R1+0x4], R245 ;  /* 0x000004f501007387 */ /* 0x0003e40000100800 */
[----:B-1----:R-:W-:-:S02]  /*2cc0*/  FFMA.FTZ R245, R201, R243, R244 ;  /* 0x000000f3c9f57223 */ /* 0x002fc400000100f4 */
[----:B------:R-:W3:Y:S01]  /*2cd0*/  LDL R244, [R1+0xd4] ;  /* 0x0000d40001f47983 */ /* 0x000ee20000100800 */
[----:B------:R-:W-:-:S04]  /*2ce0*/  FADD.FTZ R191, R191, R239 ;  /* 0x000000efbfbf7221 */ /* 0x000fc80000010000 */
[----:B------:R-:W-:-:S04]  /*2cf0*/  FADD.FTZ R191, R191, R8 ;  /* 0x00000008bfbf7221 */ /* 0x000fc80000010000 */
[----:B------:R-:W-:-:S04]  /*2d00*/  FADD.FTZ R191, R191, R240 ;  /* 0x000000f0bfbf7221 */ /* 0x000fc80000010000 */
[----:B------:R-:W-:-:S04]  /*2d10*/  FADD.FTZ R191, R191, R7 ;  /* 0x00000007bfbf7221 */ /* 0x000fc80000010000 */
[----:B------:R-:W-:-:S04]  /*2d20*/  FADD.FTZ R191, R191, R241 ;  /* 0x000000f1bfbf7221 */ /* 0x000fc80000010000 */
[----:B------:R-:W-:-:S04]  /*2d30*/  FADD.FTZ R191, R191, R6 ;  /* 0x00000006bfbf7221 */ /* 0x000fc80000010000 */
[----:B------:R-:W-:Y:S01]  /*2d40*/  FADD.FTZ R191, R191, R243 ;  /* 0x000000f3bfbf7221 */ /* 0x000fe20000010000 */
[----:B--2---:R-:W-:-:S05]  /*2d50*/  FADD.FTZ R26, R26, R189 ;  /* 0x000000bd1a1a7221 */ /* 0x004fca0000010000 */
[----:B------:R1:W-:Y:S04]  /*2d60*/  STL [R1+0xa4], R26 ;  /* 0x0000a41a01007387 */ /* 0x0003e80000100800 */
[----:B-1----:R0:W5:Y:S01]  /*2d70*/  LDL.LU R26, [R1+0x178] ;  /* 0x00017800011a7983 */ /* 0x0021620000300800 */
[----:B---3--:R-:W-:Y:S01]  /*2d80*/  FMUL.FTZ R244, R244, R189 ;  /* 0x000000bdf4f47220 */ /* 0x008fe20000410000 */
[----:B------:R-:W-:Y:S01]  /*2d90*/  FADD.FTZ R189, R191, R2 ;  /* 0x00000002bfbd7221 */ /* 0x000fe20000010000 */
[----:B------:R-:W-:Y:S02]  /*2da0*/  FFMA.FTZ R191, R200, R2, R245 ;  /* 0x00000002c8bf7223 */ /* 0x000fe400000100f5 */
[----:B------:R-:W2:Y:S01]  /*2db0*/  LDL R245, [R1+0xdc] ;  /* 0x0000dc0001f57983 */ /* 0x000ea20000100800 */
[----:B------:R-:W-:Y:S01]  /*2dc0*/  FMUL.FTZ R197, R197, UR29 ;  /* 0x0000001dc5c57c20 */ /* 0x000fe20008410000 */
[----:B------:R-:W-:Y:S01]  /*2dd0*/  FADD.FTZ R247, R247, R21 ;  /* 0x00000015f7f77221 */ /* 0x000fe20000010000 */
[----:B----4-:R-:W-:-:S02]  /*2de0*/  FADD.FTZ R248, R248, R190 ;  /* 0x000000bef8f87221 */ /* 0x010fc40000010000 */
[----:B------:R-:W-:Y:S01]  /*2df0*/  FFMA.FTZ R20, R197, R190, R20 ;  /* 0x000000bec5147223 */ /* 0x000fe20000010014 */
[----:B------:R-:W-:Y:S01]  /*2e00*/  FFMA.FTZ R191, R199, R244, R191 ;  /* 0x000000f4c7bf7223 */ /* 0x000fe200000100bf */
[----:B------:R1:W-:Y:S04]  /*2e10*/  STL [R1+0xb8], R247 ;  /* 0x0000b8f701007387 */ /* 0x0003e80000100800 */
[----:B-1----:R-:W3:Y:S04]  /*2e20*/  LDL R247, [R1+0xc8] ;  /* 0x0000c80001f77983 */ /* 0x002ee80000100800 */
[----:B------:R1:W-:Y:S04]  /*2e30*/  STL [R1+0xc], R20 ;  /* 0x00000c1401007387 */ /* 0x0003e80000100800 */
[----:B-1----:R-:W4:Y:S04]  /*2e40*/  LDL.LU R20, [R1+0xbc] ;  /* 0x0000bc0001147983 */ /* 0x002f280000300800 */
[----:B------:R1:W-:Y:S04]  /*2e50*/  STL [R1+0xac], R248 ;  /* 0x0000acf801007387 */ /* 0x0003e80000100800 */
[----:B-1----:R-:W4:Y:S01]  /*2e60*/  LDL R248, [R1+0xcc] ;  /* 0x0000cc0001f87983 */ /* 0x002f220000100800 */
[----:B--2---:R-:W-:Y:S01]  /*2e70*/  FMUL.FTZ R245, R245, R190 ;  /* 0x000000bef5f57220 */ /* 0x004fe20000410000 */
[----:B------:R-:W-:-:S02]  /*2e80*/  FFMA.FTZ R190, R198, R237, R191 ;  /* 0x000000edc6be7223 */ /* 0x000fc400000100bf */
[----:B------:R-:W2:Y:S01]  /*2e90*/  LDL.LU R191, [R1+0x1c] ;  /* 0x00001c0001bf7983 */ /* 0x000ea20000300800 */
[----:B------:R-:W-:Y:S01]  /*2ea0*/  FFMA.FTZ R25, R194, R21, R25 ;  /* 0x00000015c2197223 */ /* 0x000fe20000010019 */
[----:B------:R-:W-:Y:S01]  /*2eb0*/  FADD.FTZ R24, R24, R246 ;  /* 0x000000f618187221 */ /* 0x000fe20000010000 */
[----:B------:R-:W-:-:S03]  /*2ec0*/  FFMA.FTZ R23, R195, R246, R23 ;  /* 0x000000f6c3177223 */ /* 0x000fc60000010017 */
[----:B------:R1:W-:Y:S01]  /*2ed0*/  STL [R1+0x18], R25 ;  /* 0x0000181901007387 */ /* 0x0003e20000100800 */
[----:B------:R-:W-:Y:S01]  /*2ee0*/  FMUL.FTZ R246, R22, R246 ;  /* 0x000000f616f67220 */ /* 0x000fe20000410000 */
[----:B------:R-:W-:Y:S02]  /*2ef0*/  FADD.FTZ R189, R189, R244 ;  /* 0x000000f4bdbd7221 */ /* 0x000fe40000010000 */
[----:B-1----:R0:W5:Y:S04]  /*2f00*/  LDL.LU R25, [R1+0x174] ;  /* 0x0001740001197983 */ /* 0x0021680000300800 */
[----:B------:R1:W-:Y:S01]  /*2f10*/  STL [R1+0xb4], R24 ;  /* 0x0000b41801007387 */ /* 0x0003e20000100800 */
[----:B---3--:R-:W-:Y:S01]  /*2f20*/  FMUL.FTZ R247, R247, R21 ;  /* 0x00000015f7f77220 */ /* 0x008fe20000410000 */
[----:B----4-:R-:W-:-:S02]  /*2f30*/  FADD.FTZ R20, R20, R188 ;  /* 0x000000bc14147221 */ /* 0x010fc40000010000 */
[----:B-1----:R0:W5:Y:S04]  /*2f40*/  LDL.LU R24, [R1+0x170] ;  /* 0x0001700001187983 */ /* 0x0021680000300800 */
[----:B------:R1:W-:Y:S01]  /*2f50*/  STL [R1+0x14], R23 ;  /* 0x0000141701007387 */ /* 0x0003e20000100800 */
[----:B------:R-:W-:-:S03]  /*2f60*/  FADD.FTZ R189, R189, R237 ;  /* 0x000000edbdbd7221 */ /* 0x000fc60000010000 */
[----:B-1----:R0:W5:Y:S04]  /*2f70*/  LDL.LU R23, [R1+0x16c] ;  /* 0x00016c0001177983 */ /* 0x0021680000300800 */
[----:B------:R0:W5:Y:S04]  /*2f80*/  LDL.LU R22, [R1+0x168] ;  /* 0x0001680001167983 */ /* 0x0001680000300800 */
[----:B------:R0:W5:Y:S04]  /*2f90*/  LDL.LU R21, [R1+0x164] ;  /* 0x0001640001157983 */ /* 0x0001680000300800 */
[----:B------:R1:W-:Y:S01]  /*2fa0*/  STL [R1+0xbc], R20 ;  /* 0x0000bc1401007387 */ /* 0x0003e20000100800 */
[----:B------:R-:W-:Y:S01]  /*2fb0*/  FADD.FTZ R189, R189, R245 ;  /* 0x000000f5bdbd7221 */ /* 0x000fe20000010000 */
[----:B------:R-:W-:-:S02]  /*2fc0*/  FFMA.FTZ R190, R197, R245, R190 ;  /* 0x000000f5c5be7223 */ /* 0x000fc400000100be */
[----:B-1----:R0:W5:Y:S01]  /*2fd0*/  LDL.LU R20, [R1+0x160] ;  /* 0x0001600001147983 */ /* 0x0021620000300800 */
        /* <DEDUP_REMOVED lines=8> */
[----:B--2---:R-:W-:-:S05]  /*3060*/  FFMA.FTZ R191, R193, R188, R191 ;  /* 0x000000bcc1bf7223 */ /* 0x004fca00000100bf */
[----:B------:R0:W-:Y:S01]  /*3070*/  STL [R1+0x1c], R191 ;  /* 0x00001cbf01007387 */ /* 0x0001e20000100800 */
[----:B------:R-:W-:Y:S01]  /*3080*/  FFMA.FTZ R188, R193, R248, R190 ;  /* 0x000000f8c1bc7223 */ /* 0x000fe200000100be */
[----:B------:R-:W-:Y:S06]  /*3090*/  BRA `(.L_x_8390) ;  /* 0x0000000000747947 */ /* 0x000fec0003800000 */
.L_x_8389:
        /* <DEDUP_REMOVED lines=12> */
[C---:B------:R-:W-:Y:S01]  /*3160*/  IADD3 R133, PT, PT, R136.reuse, 0x180, RZ ;  /* 0x0000018088857810 */ /* 0x040fe20007ffe0ff */
        /* <DEDUP_REMOVED lines=15> */
[----:B-1----:R-:W5:Y:S02]  /*3260*/  LDG.E.128 R168, desc[UR18][R168.64+0x10] ;  /* 0x00001012a8a87981 */ /* 0x002f64000c1e1d00 */
.L_x_8390:
        /* <DEDUP_REMOVED lines=35> */
.L_x_8392:
[----:B------:R-:W-:Y:S05]  /*34a0*/  BSYNC.RECONVERGENT B0 ;  /* 0x0000000000007941 */ /* 0x000fea0003800200 */
.L_x_8391:
        /* <DEDUP_REMOVED lines=28> */
[----:B------:R-:W-:-:S03]  /*3670*/  HFMA2 R190, -RZ, RZ, 0, 0 ;  /* 0x00000000ffbe7431 */ /* 0x000fc600000001ff */
[----:B------:R-:W-:Y:S01]  /*3680*/  R2UR UR16, R189 ;  /* 0x00000000bd1072ca */ /* 0x000fe200000e0000 */
[----:B------:R-:W-:Y:S01]  /*3690*/  @UP3 USHF.R.S32.HI UR10, URZ, 0x1f, UR9 ;  /* 0x0000001fff0a3899 */ /* 0x000fe20008011409 */
[----:B------:R-:W0:Y:S03]  /*36a0*/  S2R R189, SR_TID.X ;  /* 0x0000000000bd7919 */ /* 0x000e260000002100 */
[----:B------:R-:W-:-:S06]  /*36b0*/  @UP3 ULEA.HI UR10, UR10, UR9, URZ, 0x3 ;  /* 0x000000090a0a3291 */ /* 0x000fcc000f8f18ff */
[----:B------:R-:W-:-:S04]  /*36c0*/  MOV R188, UR10 ;  /* 0x0000000a00bc7c02 */ /* 0x000fc80008000f00 */
[----:B0-----:R-:W-:Y:S02]  /*36d0*/  @P2 LEA.HI.SX32 R190, R188, R189, 0x1d ;  /* 0x000000bdbcbe2211 */ /* 0x001fe400078feaff */
[----:B------:R-:W-:-:S05]  /*36e0*/  MOV R188, 0x10 ;  /* 0x0000001000bc7802 */ /* 0x000fca0000000f00 */
        /* <DEDUP_REMOVED lines=31> */
.L_x_8395:
        /* <DEDUP_REMOVED lines=14> */
.L_x_8396:
        /* <DEDUP_REMOVED lines=13> */
.L_x_8397:
        /* <DEDUP_REMOVED lines=14> */
.L_x_8398:
        /* <DEDUP_REMOVED lines=13> */
.L_x_8399:
        /* <DEDUP_REMOVED lines=14> */
.L_x_8400:
        /* <DEDUP_REMOVED lines=13> */
.L_x_8401:
        /* <DEDUP_REMOVED lines=15> */
.L_x_8394:
        /* <DEDUP_REMOVED lines=14> */
[----:B------:R-:W-:Y:S01]  /*3fc0*/  FADD.FTZ R182, R224, -R182 ;  /* 0x800000b6e0b67221 */ /* 0x000fe20000010000 */
[----:B-----5:R-:W-:Y:S01]  /*3fd0*/  FFMA.FTZ R184, R0, R184, UR30 ;  /* 0x0000001e00b87e23 */ /* 0x020fe200080100b8 */
        /* <DEDUP_REMOVED lines=37> */
.L_x_8403:
[----:B------:R-:W-:Y:S05]  /*4230*/  BRA.U !UP3, `(.L_x_8404) ;  /* 0x000000010b347547 */ /* 0x000fea000b800000 */
        /* <DEDUP_REMOVED lines=13> */
.L_x_8404:
        /* <DEDUP_REMOVED lines=13> */
.L_x_8405:
        /* <DEDUP_REMOVED lines=14> */
.L_x_8406:
        /* <DEDUP_REMOVED lines=13> */
.L_x_8407:
        /* <DEDUP_REMOVED lines=14> */
.L_x_8408:
        /* <DEDUP_REMOVED lines=13> */
.L_x_8409:
[----:B------:R-:W-:Y:S05]  /*4740*/  BRA.U !UP3, `(.L_x_8402) ;  /* 0x0000000d0b747547 */ /* 0x000fea000b800000 */
        /* <DEDUP_REMOVED lines=8> */
.L_x_8393:
        /* <DEDUP_REMOVED lines=11> */
[----:B------:R-:W-:-:S05]  /*4880*/  SHF.L.U32 R189, R172, 0x10, RZ ;  /* 0x00000010acbd7819 */ /* 0x000fca00000006ff */
[-C--:B------:R-:W-:Y:S01]  /*4890*/  FFMA.FTZ R20, R189, R188.reuse, R20 ;  /* 0x000000bcbd147223 */ /* 0x080fe20000010014 */
[----:B------:R-:W-:-:S05]  /*48a0*/  FMUL.FTZ R188, R128, R188 ;  /* 0x000000bc80bc7220 */ /* 0x000fca0000410000 */
[----:B------:R-:W-:-:S04]  /*48b0*/  F2FP.BF16.F32.PACK_AB R188, RZ, R188 ;  /* 0x000000bcffbc723e */ /* 0x000fc800000010ff */
[----:B------:R-:W-:-:S07]  /*48c0*/  PRMT R176, R188, 0x7610, R176 ;  /* 0x00007610bcb07816 */ /* 0x000fce00000000b0 */
.L_x_8411:
[----:B------:R-:W-:Y:S05]  /*48d0*/  BRA.U !UP3, `(.L_x_8412) ;  /* 0x000000010b347547 */ /* 0x000fea000b800000 */
[----:B------:R-:W-:Y:S02]  /*48e0*/  PLOP3.LUT P1, PT, PT, PT, UP2, 0x80, 0x8 ;  /* 0x000000000008781c */ /* 0x000fe40003f2f028 */
[----:B------:R-:W-:-:S11]  /*48f0*/  MOV R188, UR16 ;  /* 0x0000001000bc7c02 */ /* 0x000fd60008000f00 */
        /* <DEDUP_REMOVED lines=11> */
.L_x_8412:
        /* <DEDUP_REMOVED lines=13> */
.L_x_8413:
        /* <DEDUP_REMOVED lines=14> */
.L_x_8414:
        /* <DEDUP_REMOVED lines=13> */
.L_x_8415:
        /* <DEDUP_REMOVED lines=14> */
.L_x_8416:
        /* <DEDUP_REMOVED lines=13> */
.L_x_8417:
        /* <DEDUP_REMOVED lines=15> */
.L_x_8410:
[----:B------:R-:W-:Y:S02]  /*4ed0*/  PLOP3.LUT P1, PT, PT, PT, UP2, 0x80, 0x8 ;  /* 0x000000000008781c */ /* 0x000fe40003f2f028 */
[----:B------:R-:W-:Y:S02]  /*4ee0*/  MOV R180, UR16 ;  /* 0x0000001000b47c02 */ /* 0x000fe40008000f00 */
[----:B------:R-:W-:Y:S02]  /*4ef0*/  MOV R181, UR16 ;  /* 0x0000001000b57c02 */ /* 0x000fe40008000f00 */
[----:B------:R-:W-:Y:S02]  /*4f00*/  MOV R185, R133 ;  /* 0x0000008500b97202 */ /* 0x000fe40000000f00 */
[----:B------:R-:W-:Y:S02]  /*4f10*/  MOV R186, R134 ;  /* 0x0000008600ba7202 */ /* 0x000fe40000000f00 */
[----:B------:R-:W-:-:S02]  /*4f20*/  MOV R182, UR16 ;  /* 0x0000001000b67c02 */ /* 0x000fc40008000f00 */
[----:B------:R-:W-:Y:S01]  /*4f30*/  MOV R187, R135 ;  /* 0x0000008700bb7202 */ /* 0x000fe20000000f00 */
[----:B------:R-:W-:Y:S01]  /*4f40*/  @P1 FFMA.FTZ R180, R233, R180, UR30 ;  /* 0x0000001ee9b41e23 */ /* 0x000fe200080100b4 */
[----:B------:R-:W-:Y:S01]  /*4f50*/  @P1 FFMA.FTZ R181, R232, R181, UR30 ;  /* 0x0000001ee8b51e23 */ /* 0x000fe200080100b5 */
[----:B-----5:R-:W-:Y:S01]  /*4f60*/  @P1 FFMA.FTZ R182, R0, R182, UR30 ;  /* 0x0000001e00b61e23 */ /* 0x020fe200080100b6 */
[----:B------:R-:W-:Y:S01]  /*4f70*/  MOV R184, R132 ;  /* 0x0000008400b87202 */ /* 0x000fe20000000f00 */
[----:B------:R-:W-:Y:S01]  /*4f80*/  @P1 FADD.FTZ R180, R192, -R180 ;  /* 0x800000b4c0b41221 */ /* 0x000fe20000010000 */
[----:B------:R-:W-:Y:S01]  /*4f90*/  @P1 FADD.FTZ R181, R226, -R181 ;  /* 0x800000b5e2b51221 */ /* 0x000fe20000010000 */
[----:B------:R-:W-:Y:S02]  /*4fa0*/  @P1 FADD.FTZ R182, R227, -R182 ;  /* 0x800000b6e3b61221 */ /* 0x000fe40000010000 */
[----:B------:R-:W-:Y:S01]  /*4fb0*/  @P1 FFMA.FTZ R185, R180, UR29, R133 ;  /* 0x0000001db4b91c23 */ /* 0x000fe20008010085 */
[----:B------:R-:W-:Y:S01]  /*4fc0*/  MOV R180, UR16 ;  /* 0x0000001000b47c02 */ /* 0x000fe20008000f00 */
[----:B------:R-:W-:Y:S01]  /*4fd0*/  @P1 FFMA.FTZ R186, R181, UR29, R134 ;  /* 0x0000001db5ba1c23 */ /* 0x000fe20008010086 */
[----:B------:R-:W-:Y:S01]  /*4fe0*/  MOV R181, UR16 ;  /* 0x0000001000b57c02 */ /* 0x000fe20008000f00 */
[----:B------:R-:W-:-:S02]  /*4ff0*/  @P1 FFMA.FTZ R184, R182, UR29, R132 ;  /* 0x0000001db6b81c23 */ /* 0x000fc40008010084 */
[----:B------:R-:W-:Y:S02]  /*5000*/  @P1 FFMA.FTZ R180, R231, R180, UR30 ;  /* 0x0000001ee7b41e23 */ /* 0x000fe400080100b4 */
[----:B------:R-:W-:Y:S02]  /*5010*/  @P1 FFMA.FTZ R181, R230, R181, UR30 ;  /* 0x0000001ee6b51e23 */ /* 0x000fe400080100b5 */
[----:B------:R-:W-:Y:S02]  /*5020*/  @P1 FADD.FTZ R180, R19, -R180 ;  /* 0x800000b413b41221 */ /* 0x000fe40000010000 */
[----:B------:R-:W-:Y:S02]  /*5030*/  @P1 FADD.FTZ R181, R225, -R181 ;  /* 0x800000b5e1b51221 */ /* 0x000fe40000010000 */
[----:B------:R-:W-:Y:S01]  /*5040*/  @P1 FFMA.FTZ R187, R180, UR29, R135 ;  /* 0x0000001db4bb1c23 */ /* 0x000fe20008010087 */
[----:B------:R-:W-:Y:S01]  /*5050*/  MOV R180, R136 ;  /* 0x0000008800b47202 */ /* 0x000fe20000000f00 */
        /* <DEDUP_REMOVED lines=8> */
.L_x_8418:
        /* <DEDUP_REMOVED lines=8> */
.L_x_8419:
[----:B------:R-:W-:Y:S05]  /*5160*/  BRA.U !UP3, `(.L_x_8420) ;  /* 0x000000010b187547 */ /* 0x000fea000b800000 */
[----:B------:R-:W-:Y:S01]  /*5170*/  SHF.L.U32 R181, R173, 0x10, RZ ;  /* 0x00000010adb57819 */ /* 0x000fe200000006ff */
[----:B------:R-:W-:-:S04]  /*5180*/  FMUL.FTZ R182, R186, UR17 ;  /* 0x00000011bab67c20 */ /* 0x000fc80008410000 */
[-C--:B------:R-:W-:Y:S01]  /*5190*/  FFMA.FTZ R22, R181, R182.reuse, R22 ;  /* 0x000000b6b5167223 */ /* 0x080fe20000010016 */
[----:B------:R-:W-:-:S05]  /*51a0*/  FMUL.FTZ R181, R130, R182 ;  /* 0x000000b682b57220 */ /* 0x000fca0000410000 */
[----:B------:R-:W-:-:S04]  /*51b0*/  F2FP.BF16.F32.PACK_AB R181, RZ, R181 ;  /* 0x000000b5ffb5723e */ /* 0x000fc800000010ff */
[----:B------:R-:W-:-:S07]  /*51c0*/  PRMT R177, R181, 0x7610, R177 ;  /* 0x00007610b5b17816 */ /* 0x000fce00000000b1 */
.L_x_8420:
        /* <DEDUP_REMOVED lines=8> */
.L_x_8421:
[----:B------:R-:W-:Y:S05]  /*5250*/  BRA.U !UP3, `(.L_x_8422) ;  /* 0x000000010b187547 */ /* 0x000fea000b800000 */
[----:B------:R-:W-:Y:S01]  /*5260*/  SHF.L.U32 R181, R174, 0x10, RZ ;  /* 0x00000010aeb57819 */ /* 0x000fe200000006ff */
[----:B------:R-:W-:-:S04]  /*5270*/  FMUL.FTZ R182, R180, UR17 ;  /* 0x00000011b4b67c20 */ /* 0x000fc80008410000 */
[-C--:B------:R-:W-:Y:S01]  /*5280*/  FFMA.FTZ R24, R181, R182.reuse, R24 ;  /* 0x000000b6b5187223 */ /* 0x080fe20000010018 */
[----:B------:R-:W-:-:S05]  /*5290*/  FMUL.FTZ R181, R124, R182 ;  /* 0x000000b67cb57220 */ /* 0x000fca0000410000 */
[----:B------:R-:W-:-:S04]  /*52a0*/  F2FP.BF16.F32.PACK_AB R181, RZ, R181 ;  /* 0x000000b5ffb5723e */ /* 0x000fc800000010ff */
[----:B------:R-:W-:-:S07]  /*52b0*/  PRMT R178, R181, 0x7610, R178 ;  /* 0x00007610b5b27816 */ /* 0x000fce00000000b2 */
.L_x_8422:
        /* <DEDUP_REMOVED lines=13> */
.L_x_8423:
[----:B------:R-:W-:-:S05]  /*5390*/  MOV R182, UR16 ;  /* 0x0000001000b67c02 */ /* 0x000fca0008000f00 */
[----:B------:R-:W-:-:S04]  /*53a0*/  @P1 FFMA.FTZ R182, R228, R182, UR30 ;  /* 0x0000001ee4b61e23 */ /* 0x000fc800080100b6 */
[----:B------:R-:W-:Y:S01]  /*53b0*/  @P1 FADD.FTZ R183, R224, -R182 ;  /* 0x800000b6e0b71221 */ /* 0x000fe20000010000 */
[----:B------:R-:W-:-:S03]  /*53c0*/  MOV R182, R138 ;  /* 0x0000008a00b67202 */ /* 0x000fc60000000f00 */
        /* <DEDUP_REMOVED lines=8> */
.L_x_8424:
        /* <DEDUP_REMOVED lines=13> */
.L_x_8402:
        /* <DEDUP_REMOVED lines=15> */
.L_x_8425:
[----:B------:R-:W-:Y:S05]  /*5610*/  @!P0 BRA `(.L_x_8426) ;  /* 0x0000000c00508947 */ /* 0x000fea0003800000 */
[----:B------:R-:W-:Y:S05]  /*5620*/  @!P1 BRA `(.L_x_8427) ;  /* 0x0000000400989947 */ /* 0x000fea0003800000 */
        /* <DEDUP_REMOVED lines=9> */
[----:B------:R-:W-:Y:S01]  /*56c0*/  @P3 FFMA.FTZ R182, R223, R182, UR30 ;  /* 0x0000001edfb63e23 */ /* 0x000fe200080100b6 */
        /* <DEDUP_REMOVED lines=17> */
[----:B-----5:R-:W-:Y:S01]  /*57e0*/  SHF.L.U32 R181, R172, 0x10, RZ ;  /* 0x00000010acb57819 */ /* 0x020fe200000006ff */
[----:B------:R-:W-:-:S04]  /*57f0*/  FMUL.FTZ R182, R184, UR17 ;  /* 0x00000011b8b67c20 */ /* 0x000fc80008410000 */
[-C--:B------:R-:W-:Y:S01]  /*5800*/  FFMA.FTZ R28, R181, R182.reuse, R28 ;  /* 0x000000b6b51c7223 */ /* 0x080fe2000001001c */
[----:B------:R-:W-:-:S05]  /*5810*/  FMUL.FTZ R181, R120, R182 ;  /* 0x000000b678b57220 */ /* 0x000fca0000410000 */
[----:B------:R-:W-:-:S04]  /*5820*/  F2FP.BF16.F32.PACK_AB R181, RZ, R181 ;  /* 0x000000b5ffb5723e */ /* 0x000fc800000010ff */
[----:B0-----:R-:W-:-:S07]  /*5830*/  PRMT R176, R181, 0x7610, R176 ;  /* 0x00007610b5b07816 */ /* 0x001fce00000000b0 */
.L_x_8428:
        /* <DEDUP_REMOVED lines=8> */
.L_x_8429:
[----:B------:R-:W-:Y:S05]  /*58c0*/  BRA.U !UP3, `(.L_x_8430) ;  /* 0x000000010b187547 */ /* 0x000fea000b800000 */
[----:B-----5:R-:W-:Y:S01]  /*58d0*/  SHF.L.U32 R181, R173, 0x10, RZ ;  /* 0x00000010adb57819 */ /* 0x020fe200000006ff */
[----:B------:R-:W-:-:S04]  /*58e0*/  FMUL.FTZ R182, R186, UR17 ;  /* 0x00000011bab67c20 */ /* 0x000fc80008410000 */
[-C--:B------:R-:W-:Y:S01]  /*58f0*/  FFMA.FTZ R30, R181, R182.reuse, R30 ;  /* 0x000000b6b51e7223 */ /* 0x080fe2000001001e */
[----:B------:R-:W-:-:S05]  /*5900*/  FMUL.FTZ R181, R122, R182 ;  /* 0x000000b67ab57220 */ /* 0x000fca0000410000 */
[----:B------:R-:W-:-:S04]  /*5910*/  F2FP.BF16.F32.PACK_AB R181, RZ, R181 ;  /* 0x000000b5ffb5723e */ /* 0x000fc800000010ff */
[----:B0-----:R-:W-:-:S07]  /*5920*/  PRMT R177, R181, 0x7610, R177 ;  /* 0x00007610b5b17816 */ /* 0x001fce00000000b1 */
.L_x_8430:
        /* <DEDUP_REMOVED lines=8> */
.L_x_8431:
[----:B------:R-:W-:Y:S05]  /*59b0*/  BRA.U !UP3, `(.L_x_8432) ;  /* 0x000000010b187547 */ /* 0x000fea000b800000 */
[----:B-----5:R-:W-:Y:S01]  /*59c0*/  SHF.L.U32 R181, R174, 0x10, RZ ;  /* 0x00000010aeb57819 */ /* 0x020fe200000006ff */
[----:B------:R-:W-:-:S04]  /*59d0*/  FMUL.FTZ R182, R180, UR17 ;  /* 0x00000011b4b67c20 */ /* 0x000fc80008410000 */
[-C--:B------:R-:W-:Y:S01]  /*59e0*/  FFMA.FTZ R32, R181, R182.reuse, R32 ;  /* 0x000000b6b5207223 */ /* 0x080fe20000010020 */
[----:B------:R-:W-:-:S05]  /*59f0*/  FMUL.FTZ R181, R116, R182 ;  /* 0x000000b674b57220 */ /* 0x000fca0000410000 */
[----:B------:R-:W-:-:S04]  /*5a00*/  F2FP.BF16.F32.PACK_AB R181, RZ, R181 ;  /* 0x000000b5ffb5723e */ /* 0x000fc800000010ff */
[----:B0-----:R-:W-:-:S07]  /*5a10*/  PRMT R178, R181, 0x7610, R178 ;  /* 0x00007610b5b27816 */ /* 0x001fce00000000b2 */
.L_x_8432:
[----:B------:R-:W-:-:S05]  /*5a20*/  MOV R181, UR16 ;  /* 0x0000001000b57c02 */ /* 0x000fca0008000f00 */
[----:B------:R-:W-:-:S04]  /*5a30*/  @P3 FFMA.FTZ R181, R218, R181, UR30 ;  /* 0x0000001edab53e23 */ /* 0x000fc800080100b5 */
[----:B------:R-:W-:Y:S01]  /*5a40*/  @P3 FADD.FTZ R182, R3, -R181 ;  /* 0x800000b503b63221 */ /* 0x000fe20000010000 */
[----:B------:R-:W-:-:S03]  /*5a50*/  MOV R181, R145 ;  /* 0x0000009100b57202 */ /* 0x000fc60000000f00 */
        /* <DEDUP_REMOVED lines=9> */
.L_x_8433:
[----:B------:R-:W-:-:S05]  /*5af0*/  MOV R182, UR16 ;  /* 0x0000001000b67c02 */ /* 0x000fca0008000f00 */
[----:B------:R-:W-:-:S04]  /*5b00*/  @P3 FFMA.FTZ R182, R217, R182, UR30 ;  /* 0x0000001ed9b63e23 */ /* 0x000fc800080100b6 */
[----:B------:R-:W-:Y:S01]  /*5b10*/  @P3 FADD.FTZ R183, R14, -R182 ;  /* 0x800000b60eb73221 */ /* 0x000fe20000010000 */
[----:B------:R-:W-:-:S03]  /*5b20*/  MOV R182, R146 ;  /* 0x0000009200b67202 */ /* 0x000fc60000000f00 */
[----:B------:R-:W-:Y:S01]  /*5b30*/  @P3 FFMA.FTZ R182, R183, UR29, R146 ;  /* 0x0000001db7b63c23 */ /* 0x000fe20008010092 */
[----:B------:R-:W-:Y:S06]  /*5b40*/  BRA.U !UP3, `(.L_x_8434) ;  /* 0x000000010b187547 */ /* 0x000fec000b800000 */
[----:B-----5:R-:W-:Y:S01]  /*5b50*/  SHF.L.U32 R183, R175, 0x10, RZ ;  /* 0x00000010afb77819 */ /* 0x020fe200000006ff */
[----:B0-----:R-:W-:-:S04]  /*5b60*/  FMUL.FTZ R188, R182, UR17 ;  /* 0x00000011b6bc7c20 */ /* 0x001fc80008410000 */
[-C--:B------:R-:W-:Y:S01]  /*5b70*/  FFMA.FTZ R34, R183, R188.reuse, R34 ;  /* 0x000000bcb7227223 */ /* 0x080fe20000010022 */
[----:B------:R-:W-:-:S05]  /*5b80*/  FMUL.FTZ R183, R118, R188 ;  /* 0x000000bc76b77220 */ /* 0x000fca0000410000 */
[----:B------:R-:W-:-:S04]  /*5b90*/  F2FP.BF16.F32.PACK_AB R183, RZ, R183 ;  /* 0x000000b7ffb7723e */ /* 0x000fc800000010ff */
[----:B------:R-:W-:-:S07]  /*5ba0*/  PRMT R179, R183, 0x7610, R179 ;  /* 0x00007610b7b37816 */ /* 0x000fce00000000b3 */
.L_x_8434:
        /* <DEDUP_REMOVED lines=14> */
.L_x_8427:
        /* <DEDUP_REMOVED lines=13> */
.L_x_8436:
[----:B------:R-:W-:Y:S05]  /*5d60*/  BRA.U !UP3, `(.L_x_8437) ;  /* 0x000000010b347547 */ /* 0x000fea000b800000 */
[----:B------:R-:W-:Y:S02]  /*5d70*/  PLOP3.LUT P3, PT, PT, PT, UP2, 0x80, 0x8 ;  /* 0x000000000008781c */ /* 0x000fe40003f6f028 */
[----:B0-----:R-:W-:-:S11]  /*5d80*/  MOV R188, UR16 ;  /* 0x0000001000bc7c02 */ /* 0x001fd60008000f00 */
        /* <DEDUP_REMOVED lines=11> */
.L_x_8437:
        /* <DEDUP_REMOVED lines=13> */
.L_x_8438:
        /* <DEDUP_REMOVED lines=14> */
.L_x_8439:
        /* <DEDUP_REMOVED lines=13> */
.L_x_8440:
        /* <DEDUP_REMOVED lines=14> */
.L_x_8441:
        /* <DEDUP_REMOVED lines=13> */
.L_x_8442:
        /* <DEDUP_REMOVED lines=15> */
.L_x_8426:
        /* <DEDUP_REMOVED lines=54> */
.L_x_8444:
        /* <DEDUP_REMOVED lines=14> */
.L_x_8445:
        /* <DEDUP_REMOVED lines=13> */
.L_x_8446:
        /* <DEDUP_REMOVED lines=14> */
.L_x_8447:
        /* <DEDUP_REMOVED lines=13> */
.L_x_8448:
        /* <DEDUP_REMOVED lines=14> */
.L_x_8449:
        /* <DEDUP_REMOVED lines=13> */
.L_x_8450:
[----:B------:R-:W-:Y:S05]  /*6bd0*/  BRA.U !UP3, `(.L_x_8435) ;  /* 0x000000050bd07547 */ /* 0x000fea000b800000 */
[----:B0----5:R-:W-:Y:S01]  /*6be0*/  PRMT R188, R175, 0x7632, R188 ;  /* 0x00007632afbc7816 */ /* 0x021fe200000000bc */
[----:B------:R-:W-:-:S03]  /*6bf0*/  FMUL.FTZ R189, R183, UR17 ;  /* 0x00000011b7bd7c20 */ /* 0x000fc60008410000 */
[----:B------:R-:W-:-:S05]  /*6c00*/  SHF.L.U32 R188, R188, 0x10, RZ ;  /* 0x00000010bcbc7819 */ /* 0x000fca00000006ff */
[----:B------:R-:W-:Y:S01]  /*6c10*/  FFMA.FTZ R35, R189, R188, R35 ;  /* 0x000000bcbd237223 */ /* 0x000fe20000010023 */
[----:B------:R-:W-:-:S05]  /*6c20*/  FMUL.FTZ R188, R119, R189 ;  /* 0x000000bd77bc7220 */ /* 0x000fca0000410000 */
[----:B------:R-:W-:-:S04]  /*6c30*/  F2FP.BF16.F32.PACK_AB R188, RZ, R188 ;  /* 0x000000bcffbc723e */ /* 0x000fc800000010ff */
[----:B------:R-:W-:Y:S01]  /*6c40*/  PRMT R179, R179, 0x5410, R188 ;  /* 0x00005410b3b37816 */ /* 0x000fe200000000bc */
[----:B------:R-:W-:Y:S06]  /*6c50*/  BRA `(.L_x_8435) ;  /* 0x0000000400b07947 */ /* 0x000fec0003800000 */
.L_x_8443:
        /* <DEDUP_REMOVED lines=13> */
.L_x_8451:
        /* <DEDUP_REMOVED lines=14> */
.L_x_8452:
        /* <DEDUP_REMOVED lines=13> */
.L_x_8453:
        /* <DEDUP_REMOVED lines=14> */
.L_x_8454:
        /* <DEDUP_REMOVED lines=13> */
.L_x_8455:
        /* <DEDUP_REMOVED lines=14> */
.L_x_8456:
        /* <DEDUP_REMOVED lines=13> */
.L_x_8457:
        /* <DEDUP_REMOVED lines=14> */
.L_x_8435:
[----:B0-----:R-:W0:Y:S01]  /*7320*/  @P1 LDC.64 R188, c[0x0][0x478] ;  /* 0x00011e00ffbc1b82 */ /* 0x001e220000000a00 */
[----:B-----5:R1:W-:Y:S01]  /*7330*/  STL [R1+0x160], R0 ;  /* 0x0001600001007387 */ /* 0x0203e20000100800 */
[----:B------:R-:W3:Y:S01]  /*7340*/  @UP3 LDCU.64 UR10, c[0x0][0x468] ;  /* 0x00008d00ff0a37ac */ /* 0x000ee20008000a00 */
[----:B-1----:R-:W-:-:S05]  /*7350*/  @P1 IADD3 R0, PT, PT, R191, 0x80, RZ ;  /* 0x00000080bf001810 */ /* 0x002fca0007ffe0ff */
[----:B0-----:R-:W-:Y:S02]  /*7360*/  @P1 IMAD.WIDE.U32 R188, R0, 0x20, R188 ;  /* 0x0000002000bc1825 */ /* 0x001fe400078e00bc */
[----:B------:R0:W5:Y:S04]  /*7370*/  LDL.LU R0, [R1+0x160] ;  /* 0x0001600001007983 */ /* 0x0001680000300800 */
[----:B------:R-:W-:Y:S04]  /*7380*/  @P1 STG.E.128 desc[UR18][R188.64], R184 ;  /* 0x000000b8bc001986 */ /* 0x000fe8000c101d12 */
[----:B------:R1:W-:Y:S02]  /*7390*/  @P1 STG.E.128 desc[UR18][R188.64+0x10], R180 ;  /* 0x000010b4bc001986 */ /* 0x0003e4000c101d12 */
[----:B-1----:R-:W-:Y:S01]  /*73a0*/  @P2 IADD3 R188, PT, PT, R190, 0x80, RZ ;  /* 0x00000080bebc2810 */ /* 0x002fe20007ffe0ff */
[----:B------:R-:W-:-:S05]  /*73b0*/  HFMA2 R189, -RZ, RZ, 0, 9.5367431640625e-07 ;  /* 0x00000010ffbd7431 */ /* 0x000fca00000001ff */
[----:B---3--:R-:W-:-:S05]  /*73c0*/  @P2 IMAD.WIDE.U32 R188, R188, R189, UR10 ;  /* 0x0000000abcbc2e25 */ /* 0x008fca000f8e00bd */
[----:B------:R0:W-:Y:S01]  /*73d0*/  @P2 STG.E.128 desc[UR18][R188.64], R176 ;  /* 0x000000b0bc002986 */ /* 0x0001e2000c101d12 */
[----:B------:R-:W-:Y:S05]  /*73e0*/  BRA.U !UP3, `(.L_x_8458) ;  /* 0x000000010b107547 */ /* 0x000fea000b800000 */
[----:B------:R-:W1:Y:S01]  /*73f0*/  LDC.64 R174, c[0x0][0x390] ;  /* 0x0000e400ffae7b82 */ /* 0x000e620000000a00 */
[----:B------:R-:W-:-:S05]  /*7400*/  IADD3 R172, PT, PT, R190, 0x100, RZ ;  /* 0x00000100beac7810 */ /* 0x000fca0007ffe0ff */
[----:B-1----:R-:W-:-:S06]  /*7410*/  IMAD.WIDE.U32 R172, R172, 0x10, R174 ;  /* 0x00000010acac7825 */ /* 0x002fcc00078e00ae */
[----:B------:R-:W5:Y:S02]  /*7420*/  LDG.E.128 R172, desc[UR18][R172.64] ;  /* 0x00000012acac7981 */ /* 0x000f64000c1e1d00 */
.L_x_8458:
        /* <DEDUP_REMOVED lines=35> */
.L_x_8461:
        /* <DEDUP_REMOVED lines=8> */
.L_x_8462:
[----:B------:R-:W-:Y:S05]  /*76e0*/  BRA.U !UP3, `(.L_x_8463) ;  /* 0x000000010b187547 */ /* 0x000fea000b800000 */
[----:B-----5:R-:W-:Y:S01]  /*76f0*/  SHF.L.U32 R181, R173, 0x10, RZ ;  /* 0x00000010adb57819 */ /* 0x020fe200000006ff */
[----:B------:R-:W-:-:S04]  /*7700*/  FMUL.FTZ R182, R186, UR17 ;  /* 0x00000011bab67c20 */ /* 0x000fc80008410000 */
[-C--:B------:R-:W-:Y:S01]  /*7710*/  FFMA.FTZ R38, R181, R182.reuse, R38 ;  /* 0x000000b6b5267223 */ /* 0x080fe20000010026 */
[----:B------:R-:W-:-:S05]  /*7720*/  FMUL.FTZ R181, R114, R182 ;  /* 0x000000b672b57220 */ /* 0x000fca0000410000 */
[----:B------:R-:W-:-:S04]  /*7730*/  F2FP.BF16.F32.PACK_AB R181, RZ, R181 ;  /* 0x000000b5ffb5723e */ /* 0x000fc800000010ff */
[----:B0-----:R-:W-:-:S07]  /*7740*/  PRMT R177, R181, 0x7610, R177 ;  /* 0x00007610b5b17816 */ /* 0x001fce00000000b1 */
.L_x_8463:
        /* <DEDUP_REMOVED lines=8> */
.L_x_8464:
[----:B------:R-:W-:Y:S05]  /*77d0*/  BRA.U !UP3, `(.L_x_8465) ;  /* 0x000000010b187547 */ /* 0x000fea000b800000 */
[----:B-----5:R-:W-:Y:S01]  /*77e0*/  SHF.L.U32 R181, R174, 0x10, RZ ;  /* 0x00000010aeb57819 */ /* 0x020fe200000006ff */
[----:B------:R-:W-:-:S04]  /*77f0*/  FMUL.FTZ R182, R180, UR17 ;  /* 0x00000011b4b67c20 */ /* 0x000fc80008410000 */
[-C--:B------:R-:W-:Y:S01]  /*7800*/  FFMA.FTZ R40, R181, R182.reuse, R40 ;  /* 0x000000b6b5287223 */ /* 0x080fe20000010028 */
[----:B------:R-:W-:-:S05]  /*7810*/  FMUL.FTZ R181, R108, R182 ;  /* 0x000000b66cb57220 */ /* 0x000fca0000410000 */
[----:B------:R-:W-:-:S04]  /*7820*/  F2FP.BF16.F32.PACK_AB R181, RZ, R181 ;  /* 0x000000b5ffb5723e */ /* 0x000fc800000010ff */
[----:B0-----:R-:W-:-:S07]  /*7830*/  PRMT R178, R181, 0x7610, R178 ;  /* 0x00007610b5b27816 */ /* 0x001fce00000000b2 */
.L_x_8465:
        /* <DEDUP_REMOVED lines=13> */
.L_x_8466:
        /* <DEDUP_REMOVED lines=12> */
.L_x_8467:
        /* <DEDUP_REMOVED lines=14> */
.L_x_8460:
        /* <DEDUP_REMOVED lines=13> */
.L_x_8469:
        /* <DEDUP_REMOVED lines=14> */
.L_x_8470:
        /* <DEDUP_REMOVED lines=13> */
.L_x_8471:
        /* <DEDUP_REMOVED lines=14> */
.L_x_8472:
        /* <DEDUP_REMOVED lines=13> */
.L_x_8473:
        /* <DEDUP_REMOVED lines=14> */
.L_x_8474:
        /* <DEDUP_REMOVED lines=13> */
.L_x_8475:
        /* <DEDUP_REMOVED lines=15> */
.L_x_8459:
        /* <DEDUP_REMOVED lines=54> */
.L_x_8477:
        /* <DEDUP_REMOVED lines=14> */
.L_x_8478:
        /* <DEDUP_REMOVED lines=13> */
.L_x_8479:
        /* <DEDUP_REMOVED lines=14> */
.L_x_8480:
        /* <DEDUP_REMOVED lines=13> */
.L_x_8481:
        /* <DEDUP_REMOVED lines=14> */
.L_x_8482:
        /* <DEDUP_REMOVED lines=13> */
.L_x_8483:
        /* <DEDUP_REMOVED lines=9> */
.L_x_8476:
        /* <DEDUP_REMOVED lines=13> */
.L_x_8484:
        /* <DEDUP_REMOVED lines=14> */
.L_x_8485:
        /* <DEDUP_REMOVED lines=13> */
.L_x_8486:
        /* <DEDUP_REMOVED lines=14> */
.L_x_8487:
        /* <DEDUP_REMOVED lines=13> */
.L_x_8488:
        /* <DEDUP_REMOVED lines=14> */
.L_x_8489:
        /* <DEDUP_REMOVED lines=13> */
.L_x_8490:
        /* <DEDUP_REMOVED lines=14> */
.L_x_8468:
        /* <DEDUP_REMOVED lines=17> */
.L_x_8491:
        /* <DEDUP_REMOVED lines=35> */
.L_x_8494:
        /* <DEDUP_REMOVED lines=8> */
.L_x_8495:
[----:B------:R-:W-:Y:S05]  /*9500*/  BRA.U !UP3, `(.L_x_8496) ;  /* 0x000000010b187547 */ /* 0x000fea000b800000 */
[----:B-----5:R-:W-:Y:S01]  /*9510*/  SHF.L.U32 R181, R173, 0x10, RZ ;  /* 0x00000010adb57819 */ /* 0x020fe200000006ff */
[----:B------:R-:W-:-:S04]  /*9520*/  FMUL.FTZ R182, R186, UR17 ;  /* 0x00000011bab67c20 */ /* 0x000fc80008410000 */
[-C--:B------:R-:W-:Y:S01]  /*9530*/  FFMA.FTZ R46, R181, R182.reuse, R46 ;  /* 0x000000b6b52e7223 */ /* 0x080fe2000001002e */
[----:B------:R-:W-:-:S05]  /*9540*/  FMUL.FTZ R181, R106, R182 ;  /* 0x000000b66ab57220 */ /* 0x000fca0000410000 */
[----:B------:R-:W-:-:S04]  /*9550*/  F2FP.BF16.F32.PACK_AB R181, RZ, R181 ;  /* 0x000000b5ffb5723e */ /* 0x000fc800000010ff */
[----:B0-----:R-:W-:-:S07]  /*9560*/  PRMT R177, R181, 0x7610, R177 ;  /* 0x00007610b5b17816 */ /* 0x001fce00000000b1 */
.L_x_8496:
        /* <DEDUP_REMOVED lines=8> */
.L_x_8497:
[----:B------:R-:W-:Y:S05]  /*95f0*/  BRA.U !UP3, `(.L_x_8498) ;  /* 0x000000010b187547 */ /* 0x000fea000b800000 */
[----:B-----5:R-:W-:Y:S01]  /*9600*/  SHF.L.U32 R181, R174, 0x10, RZ ;  /* 0x00000010aeb57819 */ /* 0x020fe200000006ff */
[----:B------:R-:W-:-:S04]  /*9610*/  FMUL.FTZ R182, R180, UR17 ;  /* 0x00000011b4b67c20 */ /* 0x000fc80008410000 */
[-C--:B------:R-:W-:Y:S01]  /*9620*/  FFMA.FTZ R48, R181, R182.reuse, R48 ;  /* 0x000000b6b5307223 */ /* 0x080fe20000010030 */
[----:B------:R-:W-:-:S05]  /*9630*/  FMUL.FTZ R181, R100, R182 ;  /* 0x000000b664b57220 */ /* 0x000fca0000410000 */
[----:B------:R-:W-:-:S04]  /*9640*/  F2FP.BF16.F32.PACK_AB R181, RZ, R181 ;  /* 0x000000b5ffb5723e */ /* 0x000fc800000010ff */
[----:B0-----:R-:W-:-:S07]  /*9650*/  PRMT R178, R181, 0x7610, R178 ;  /* 0x00007610b5b27816 */ /* 0x001fce00000000b2 */
.L_x_8498:
        /* <DEDUP_REMOVED lines=13> */
.L_x_8499:
        /* <DEDUP_REMOVED lines=12> */
.L_x_8500:
        /* <DEDUP_REMOVED lines=14> */
.L_x_8493:
        /* <DEDUP_REMOVED lines=13> */
.L_x_8502:
        /* <DEDUP_REMOVED lines=14> */
.L_x_8503:
        /* <DEDUP_REMOVED lines=13> */
.L_x_8504:
        /* <DEDUP_REMOVED lines=14> */
.L_x_8505:
        /* <DEDUP_REMOVED lines=13> */
.L_x_8506:
        /* <DEDUP_REMOVED lines=14> */
.L_x_8507:
        /* <DEDUP_REMOVED lines=13> */
.L_x_8508:
        /* <DEDUP_REMOVED lines=15> */
.L_x_8492:
        /* <DEDUP_REMOVED lines=54> */
.L_x_8510:
        /* <DEDUP_REMOVED lines=14> */
.L_x_8511:
        /* <DEDUP_REMOVED lines=13> */
.L_x_8512:
        /* <DEDUP_REMOVED lines=14> */
.L_x_8513:
        /* <DEDUP_REMOVED lines=13> */
.L_x_8514:
        /* <DEDUP_REMOVED lines=14> */
.L_x_8515:
        /* <DEDUP_REMOVED lines=13> */
.L_x_8516:
        /* <DEDUP_REMOVED lines=9> */
.L_x_8509:
        /* <DEDUP_REMOVED lines=13> */
.L_x_8517:
        /* <DEDUP_REMOVED lines=14> */
.L_x_8518:
        /* <DEDUP_REMOVED lines=13> */
.L_x_8519:
        /* <DEDUP_REMOVED lines=14> */
.L_x_8520:
        /* <DEDUP_REMOVED lines=13> */
.L_x_8521:
        /* <DEDUP_REMOVED lines=14> */
.L_x_8522:
        /* <DEDUP_REMOVED lines=13> */
.L_x_8523:
        /* <DEDUP_REMOVED lines=14> */
.L_x_8501:
        /* <DEDUP_REMOVED lines=11> */
[----:B---3--:R-:W-:-:S05]  /*b010*/  @P2 IMAD.WIDE.U32 R188, R188, R189, UR10 ;  /* 0x0000000abcbc2e25 */ /* 0x008fca000f8e00bd */
[----:B------:R0:W-:Y:S01]  /*b020*/  @P2 STG.E.128 desc[UR18][R188.64], R176 ;  /* 0x000000b0bc002986 */ /* 0x0001e2000c101d12 */
[----:B------:R-:W-:Y:S05]  /*b030*/  BRA.U !UP3, `(.L_x_8524) ;  /* 0x000000010b0c7547 */ /* 0x000fea000b800000 */
[----:B------:R-:W1:Y:S02]  /*b040*/  LDC.64 R172, c[0x0][0x390] ;  /* 0x0000e400ffac7b82 */ /* 0x000e640000000a00 */
[----:B-1----:R-:W-:-:S06]  /*b050*/  IMAD.WIDE.U32 R172, R190, 0x10, R172 ;  /* 0x00000010beac7825 */ /* 0x002fcc00078e00ac */
[----:B------:R-:W5:Y:S02]  /*b060*/  LDG.E.128 R172, desc[UR18][R172.64] ;  /* 0x00000012acac7981 */ /* 0x000f64000c1e1d00 */
.L_x_8524:
        /* <DEDUP_REMOVED lines=35> */
.L_x_8527:
        /* <DEDUP_REMOVED lines=8> */
.L_x_8528:
[----:B------:R-:W-:Y:S05]  /*b320*/  BRA.U !UP3, `(.L_x_8529) ;  /* 0x000000010b187547 */ /* 0x000fea000b800000 */
[----:B-----5:R-:W-:Y:S01]  /*b330*/  SHF.L.U32 R181, R173, 0x10, RZ ;  /* 0x00000010adb57819 */ /* 0x020fe200000006ff */
[----:B------:R-:W-:-:S04]  /*b340*/  FMUL.FTZ R182, R186, UR17 ;  /* 0x00000011bab67c20 */ /* 0x000fc80008410000 */
[-C--:B------:R-:W-:Y:S01]  /*b350*/  FFMA.FTZ R54, R181, R182.reuse, R54 ;  /* 0x000000b6b5367223 */ /* 0x080fe20000010036 */
[----:B------:R-:W-:-:S05]  /*b360*/  FMUL.FTZ R181, R98, R182 ;  /* 0x000000b662b57220 */ /* 0x000fca0000410000 */
[----:B------:R-:W-:-:S04]  /*b370*/  F2FP.BF16.F32.PACK_AB R181, RZ, R181 ;  /* 0x000000b5ffb5723e */ /* 0x000fc800000010ff */
[----:B0-----:R-:W-:-:S07]  /*b380*/  PRMT R177, R181, 0x7610, R177 ;  /* 0x00007610b5b17816 */ /* 0x001fce00000000b1 */
.L_x_8529:
        /* <DEDUP_REMOVED lines=8> */
.L_x_8530:
[----:B------:R-:W-:Y:S05]  /*b410*/  BRA.U !UP3, `(.L_x_8531) ;  /* 0x000000010b187547 */ /* 0x000fea000b800000 */
[----:B-----5:R-:W-:Y:S01]  /*b420*/  SHF.L.U32 R181, R174, 0x10, RZ ;  /* 0x00000010aeb57819 */ /* 0x020fe200000006ff */
[----:B------:R-:W-:-:S04]  /*b430*/  FMUL.FTZ R182, R180, UR17 ;  /* 0x00000011b4b67c20 */ /* 0x000fc80008410000 */
[-C--:B------:R-:W-:Y:S01]  /*b440*/  FFMA.FTZ R56, R181, R182.reuse, R56 ;  /* 0x000000b6b5387223 */ /* 0x080fe20000010038 */
[----:B------:R-:W-:-:S05]  /*b450*/  FMUL.FTZ R181, R92, R182 ;  /* 0x000000b65cb57220 */ /* 0x000fca0000410000 */
[----:B------:R-:W-:-:S04]  /*b460*/  F2FP.BF16.F32.PACK_AB R181, RZ, R181 ;  /* 0x000000b5ffb5723e */ /* 0x000fc800000010ff */
[----:B0-----:R-:W-:-:S07]  /*b470*/  PRMT R178, R181, 0x7610, R178 ;  /* 0x00007610b5b27816 */ /* 0x001fce00000000b2 */
.L_x_8531:
        /* <DEDUP_REMOVED lines=13> */
.L_x_8532:
        /* <DEDUP_REMOVED lines=12> */
.L_x_8533:
        /* <DEDUP_REMOVED lines=14> */
.L_x_8526:
        /* <DEDUP_REMOVED lines=13> */
.L_x_8535:
        /* <DEDUP_REMOVED lines=14> */
.L_x_8536:
        /* <DEDUP_REMOVED lines=13> */
.L_x_8537:
        /* <DEDUP_REMOVED lines=14> */
.L_x_8538:
        /* <DEDUP_REMOVED lines=13> */
.L_x_8539:
        /* <DEDUP_REMOVED lines=14> */
.L_x_8540:
        /* <DEDUP_REMOVED lines=13> */
.L_x_8541:
        /* <DEDUP_REMOVED lines=15> */
.L_x_8525:
        /* <DEDUP_REMOVED lines=22> */
[----:B0-----:R-:W-:-:S07]  /*bf20*/  PRMT R176, R183, 0x7610, R176 ;  /* 0x00007610b7b07816 */ /* 0x001fce00000000b0 */
.L_x_8543:
        /* <DEDUP_REMOVED lines=13> */
[----:B0-----:R-:W-:-:S07]  /*c000*/  PRMT R176, R176, 0x5410, R183 ;  /* 0x00005410b0b07816 */ /* 0x001fce00000000b7 */
.L_x_8544:
        /* <DEDUP_REMOVED lines=13> */
.L_x_8545:
        /* <DEDUP_REMOVED lines=14> */
.L_x_8546:
        /* <DEDUP_REMOVED lines=13> */
.L_x_8547:
        /* <DEDUP_REMOVED lines=14> */
.L_x_8548:
        /* <DEDUP_REMOVED lines=13> */
.L_x_8549:
        /* <DEDUP_REMOVED lines=41> */
.L_x_8542:
        /* <DEDUP_REMOVED lines=13> */
.L_x_8550:
        /* <DEDUP_REMOVED lines=14> */
.L_x_8551:
        /* <DEDUP_REMOVED lines=13> */
.L_x_8552:
        /* <DEDUP_REMOVED lines=14> */
.L_x_8553:
        /* <DEDUP_REMOVED lines=13> */
.L_x_8554:
        /* <DEDUP_REMOVED lines=14> */
.L_x_8555:
        /* <DEDUP_REMOVED lines=13> */
.L_x_8556:
        /* <DEDUP_REMOVED lines=14> */
.L_x_8534:
        /* <DEDUP_REMOVED lines=13> */
.L_x_8388:
[----:B------:R-:W3:Y:S01]  /*ce60*/  LDL.LU R184, [R1] ;  /* 0x0000000001b87983 */ /* 0x000ee20000300800 */
[----:B------:R-:W1:Y:S03]  /*ce70*/  S2UR UR9, SR_CTAID.X ;  /* 0x00000000000979c3 */ /* 0x000e660000002500 */
[----:B------:R-:W3:Y:S04]  /*ce80*/  LDL.LU R185, [R1+0x4] ;  /* 0x0000040001b97983 */ /* 0x000ee80000300800 */
[----:B------:R-:W3:Y:S01]  /*ce90*/  LDL.LU R186, [R1+0x8] ;  /* 0x0000080001ba7983 */ /* 0x000ee20000300800 */
[----:B-----5:R-:W1:Y:S03]  /*cea0*/  LDC R0, c[0x0][0x388] ;  /* 0x0000e200ff007b82 */ /* 0x020e660000000800 */
        /* <DEDUP_REMOVED lines=8> */
[----:B-1----:R-:W-:Y:S01]  /*cf30*/  IMAD R0, R0, UR9, RZ ;  /* 0x0000000900007c24 */ /* 0x002fe2000f8e02ff */
[----:B------:R-:W1:Y:S02]  /*cf40*/  LDC.64 R6, c[0x0][0x460] ;  /* 0x00011800ff067b82 */ /* 0x000e640000000a00 */
[----:B------:R-:W3:Y:S04]  /*cf50*/  LDL.LU R241, [R1+0x74] ;  /* 0x0000740001f17983 */ /* 0x000ee80000300800 */
[----:B------:R-:W3:Y:S01]  /*cf60*/  LDL.LU R242, [R1+0x78] ;  /* 0x0000780001f27983 */ /* 0x000ee20000300800 */
[----:B0-----:R-:W2:Y:S03]  /*cf70*/  S2R R188, SR_TID.X ;  /* 0x0000000000bc7919 */ /* 0x001ea60000002100 */
[----:B------:R-:W3:Y:S04]  /*cf80*/  LDL.LU R243, [R1+0x7c] ;  /* 0x00007c0001f37983 */ /* 0x000ee80000300800 */
[----:B------:R-:W4:Y:S04]  /*cf90*/  LDL.LU R192, [R1+0x30] ;  /* 0x0000300001c07983 */ /* 0x000f280000300800 */
[----:B------:R-:W4:Y:S04]  /*cfa0*/  LDL.LU R193, [R1+0x34] ;  /* 0x0000340001c17983 */ /* 0x000f280000300800 */
[----:B------:R-:W4:Y:S04]  /*cfb0*/  LDL.LU R194, [R1+0x38] ;  /* 0x0000380001c27983 */ /* 0x000f280000300800 */
[----:B------:R-:W4:Y:S04]  /*cfc0*/  LDL.LU R195, [R1+0x3c] ;  /* 0x00003c0001c37983 */ /* 0x000f280000300800 */
[----:B------:R-:W3:Y:S04]  /*cfd0*/  LDL.LU R196, [R1+0x20] ;  /* 0x0000200001c47983 */ /* 0x000ee80000300800 */
[----:B------:R-:W3:Y:S04]  /*cfe0*/  LDL.LU R197, [R1+0x24] ;  /* 0x0000240001c57983 */ /* 0x000ee80000300800 */
[----:B------:R-:W3:Y:S01]  /*cff0*/  LDL.LU R198, [R1+0x28] ;  /* 0x0000280001c67983 */ /* 0x000ee20000300800 */
[----:B--2---:R-:W-:-:S03]  /*d000*/  LEA.HI R9, R0, R188, RZ, 0x1d ;  /* 0x000000bc00097211 */ /* 0x004fc600078fe8ff */
[----:B------:R-:W3:Y:S04]  /*d010*/  LDL.LU R199, [R1+0x2c] ;  /* 0x00002c0001c77983 */ /* 0x000ee80000300800 */
        /* <DEDUP_REMOVED lines=28> */
[----:B------:R-:W-:-:S04]  /*d1e0*/  IMAD.WIDE.U32 R2, R9, 0x20, R2 ;  /* 0x0000002009027825 */ /* 0x000fc800078e0002 */
[----:B------:R-:W-:-:S04]  /*d1f0*/  IMAD.WIDE.U32 R4, R9, 0x20, R4 ;  /* 0x0000002009047825 */ /* 0x000fc800078e0004 */
[----:B-1----:R-:W-:Y:S01]  /*d200*/  IMAD.WIDE.U32 R6, R9, 0x20, R6 ;  /* 0x0000002009067825 */ /* 0x002fe200078e0006 */
[----:B----4-:R-:W-:Y:S04]  /*d210*/  STG.E.128 desc[UR18][R2.64+0x10], R192 ;  /* 0x000010c002007986 */ /* 0x010fe8000c101d12 */
[----:B---3--:R-:W-:Y:S04]  /*d220*/  STG.E.128 desc[UR18][R2.64], R196 ;  /* 0x000000c402007986 */ /* 0x008fe8000c101d12 */
[----:B------:R-:W-:Y:S04]  /*d230*/  STG.E.128 desc[UR18][R4.64], R88 ;  /* 0x0000005804007986 */ /* 0x000fe8000c101d12 */
[----:B------:R-:W-:Y:S04]  /*d240*/  STG.E.128 desc[UR18][R4.64+0x10], R84 ;  /* 0x0000105404007986 */ /* 0x000fe8000c101d12 */
[----:B------:R-:W-:Y:S04]  /*d250*/  STG.E.128 desc[UR18][R6.64], R20 ;  /* 0x0000001406007986 */ /* 0x000fe8000c101d12 */
[----:B------:R-:W-:Y:S04]  /*d260*/  STG.E.128 desc[UR18][R6.64+0x10], R24 ;  /* 0x0000101806007986 */ /* 0x000fe8000c101d12 */
        /* <DEDUP_REMOVED lines=25> */
.L_x_8558:
        /* <DEDUP_REMOVED lines=16> */
.L_x_19361:


//--------------------- .text._ZN10layer_norm13ln_bwd_kernelINS_13Kernel_traitsIf13__nv_bfloat16fS2_fjLj5120ELj1ELj1ELj4ELj16ENS_18Kernel_traits_baseILj5120EfS2_fS2_fjLj128EEEEELb1ELb0ELb0ELb0EEEvNS_9BwdParamsE --------------------------
	.section	.text._ZN10layer_norm13ln_bwd_kernelINS_13Kernel_traitsIf13__nv_bfloat16fS2_fjLj5120ELj1ELj1ELj4ELj16ENS_18Kernel_traits_baseILj5120EfS2_fS2_fjLj128EEEEELb1ELb0ELb0ELb0EEEvNS_9BwdParamsE,"ax",@progbits
	.align	128
        .global         _ZN10layer_norm13ln_bwd_kernelINS_13Kernel_traitsIf13__nv_bfloat16fS2_fjLj5120ELj1ELj1ELj4ELj16ENS_18Kernel_traits_baseILj5120EfS2_fS2_fjLj128EEEEELb1ELb0ELb0ELb0EEEvNS_9BwdParamsE
        .type           _ZN10layer_norm13ln_bwd_kernelINS_13Kernel_traitsIf13__nv_bfloat16fS2_fjLj5120ELj1ELj1ELj4ELj16ENS_18Kernel_traits_baseILj5120EfS2_fS2_fjLj128EEEEELb1ELb0ELb0ELb0EEEvNS_9BwdParamsE,@function
        .size           _ZN10layer_norm13ln_bwd_kernelINS_13Kernel_traitsIf13__nv_bfloat16fS2_fjLj5120ELj1ELj1ELj4ELj16ENS_18Kernel_traits_baseILj5120EfS2_fS2_fjLj128EEEEELb1ELb0ELb0ELb0EEEvNS_9BwdParamsE,(.L_x_19362 - _ZN10layer_norm13ln_bwd_kernelINS_13Kernel_traitsIf13__nv_bfloat16fS2_fjLj5120ELj1ELj1ELj4ELj16ENS_18Kernel_traits_baseILj5120EfS2_fS2_fjLj128EEEEELb1ELb0ELb0ELb0EEEvNS_9BwdParamsE)
        .other          _ZN10layer_norm13ln_bwd_kernelINS_13Kernel_traitsIf13__nv_bfloat16fS2_fjLj5120ELj1ELj1ELj4ELj16ENS_18Kernel_traits_baseILj5120EfS2_fS2_fjLj128EEEEELb1ELb0ELb0ELb0EEEvNS_9BwdParamsE,@"STO_CUDA_ENTRY STV_DEFAULT"
_ZN10layer_norm13ln_bwd_kernelINS_13Kernel_traitsIf13__nv_bfloat16fS2_fjLj5120ELj1ELj1ELj4ELj16ENS_18Kernel_traits_baseILj5120EfS2_fS2_fjLj128EEEEELb1ELb0ELb0ELb0EEEvNS_9BwdParamsE:
.text._ZN10layer_norm13ln_bwd_kernelINS_13Kernel_traitsIf13__nv_bfloat16fS2_fjLj5120ELj1ELj1ELj4ELj16ENS_18Kernel_traits_baseILj5120EfS2_fS2_fjLj128EEEEELb1ELb0ELb0ELb0EEEvNS_9BwdParamsE:
        /* <DEDUP_REMOVED lines=16> */
[----:B-1----:R-:W-:Y:S01]  /*0100*/  USHF.R.S32.HI UR4, URZ, 0x1f, UR6 ;  /* 0x0000001fff047899 */ /* 0x002fe20008011406 */
[----:B0-----:R-:W-:Y:S01]  /*0110*/  LOP3.LUT R235, R252, 0x7f, RZ, 0x3c, !PT ;  /* 0x0000007ffceb7812 */ /* 0x001fe200078e3cff */
[----:B------:R-:W0:Y:S01]  /*0120*/  LDCU.64 UR14, c[0x0][0x358] ;  /* 0x00006b00ff0e77ac */ /* 0x000e220008000a00 */
[----:B------:R-:W-:Y:S01]  /*0130*/  MOV R15, R252 ;  /* 0x000000fc000f7202 */ /* 0x000fe20000000f00 */
[----:B------:R-:W-:-:S06]  /*0140*/  ULEA.HI UR4, UR4, UR6, URZ, 0x3 ;  /* 0x0000000604047291 */ /* 0x000fcc000f8f18ff */
[----:B------:R-:W-:-:S04]  /*0150*/  MOV R0, UR4 ;  /* 0x0000000400007c02 */ /* 0x000fc80008000f00 */
[----:B------:R-:W-:Y:S01]  /*0160*/  LEA.HI.SX32 R235, R0, R235, 0x1d ;  /* 0x000000eb00eb7211 */ /* 0x000fe200078feaff */
[----:B------:R-:W1:Y:S01]  /*0170*/  S2UR UR7, SR_CTAID.X ;  /* 0x00000000000779c3 */ /* 0x000e620000002500 */
[----:B------:R-:W1:Y:S02]  /*0180*/  LDCU UR4, c[0x0][0x384] ;  /* 0x00007080ff0477ac */ /* 0x000e640008000800 */
[C---:B------:R-:W-:Y:S02]  /*0190*/  ISETP.GE.U32.AND P5, PT, R235.reuse, 0x80, PT ;  /* 0x00000080eb00780c */ /* 0x040fe40003fa6070 */
[C---:B------:R-:W-:Y:S02]  /*01a0*/  ISETP.GE.U32.AND P4, PT, R235.reuse, 0x100, PT ;  /* 0x00000100eb00780c */ /* 0x040fe40003f86070 */
[C---:B------:R-:W-:Y:S02]  /*01b0*/  ISETP.GE.U32.AND P3, PT, R235.reuse, 0x180, PT ;  /* 0x00000180eb00780c */ /* 0x040fe40003f66070 */
[----:B------:R-:W-:-:S02]  /*01c0*/  ISETP.GE.U32.AND P2, PT, R235, 0x200, PT ;  /* 0x00000200eb00780c */ /* 0x000fc40003f46070 */
[----:B------:R-:W-:-:S05]  /*01d0*/  ISETP.GE.U32.AND P1, PT, R235, 0x280, PT ;  /* 0x00000280eb00780c */ /* 0x000fca0003f26070 */
[----:B------:R-:W0:Y:S08]  /*01e0*/  @P5 LDC.64 R2, c[0x0][0x3d0] ;  /* 0x0000f400ff025b82 */ /* 0x000e300000000a00 */
[----:B------:R-:W1:Y:S08]  /*01f0*/  @P4 LDC.64 R4, c[0x0][0x3d0] ;  /* 0x0000f400ff044b82 */ /* 0x000e700000000a00 */
[----:B------:R-:W1:Y:S01]  /*0200*/  @P3 LDC.64 R8, c[0x0][0x3d0] ;  /* 0x0000f400ff083b82 */ /* 0x000e620000000a00 */
[C---:B0-----:R-:W-:Y:S01]  /*0210*/  @P5 IMAD.WIDE.U32 R2, R15.reuse, 0x20, R2 ;  /* 0x000000200f025825 */ /* 0x041fe200078e0002 */
[----:B------:R-:W-:-:S06]  /*0220*/  @P5 LOP3.LUT R15, R15, 0x80, RZ, 0xfc, !PT ;  /* 0x000000800f0f5812 */ /* 0x000fcc00078efcff */
[----:B------:R-:W0:Y:S01]  /*0230*/  @P2 LDC.64 R10, c[0x0][0x3d0] ;  /* 0x0000f400ff0a2b82 */ /* 0x000e220000000a00 */
[C---:B-1----:R-:W-:Y:S01]  /*0240*/  @P4 IMAD.WIDE.U32 R6, R15.reuse, 0x20, R4 ;  /* 0x000000200f064825 */ /* 0x042fe200078e0004 */
[----:B------:R-:W-:-:S06]  /*0250*/  @P4 IADD3 R15, PT, PT, R15, 0x80, RZ ;  /* 0x000000800f0f4810 */ /* 0x000fcc0007ffe0ff */
[----:B------:R-:W1:Y:S01]  /*0260*/  @P1 LDC.64 R12, c[0x0][0x3d0] ;  /* 0x0000f400ff0c1b82 */ /* 0x000e620000000a00 */
[C---:B------:R-:W-:Y:S01]  /*0270*/  @P3 IMAD.WIDE.U32 R8, R15.reuse, 0x20, R8 ;  /* 0x000000200f083825 */ /* 0x040fe200078e0008 */
[----:B------:R-:W-:-:S05]  /*0280*/  @P3 IADD3 R15, PT, PT, R15, 0x80, RZ ;  /* 0x000000800f0f3810 */ /* 0x000fca0007ffe0ff */
[C---:B0-----:R-:W-:Y:S01]  /*0290*/  @P2 IMAD.WIDE.U32 R10, R15.reuse, 0x20, R10 ;  /* 0x000000200f0a2825 */ /* 0x041fe200078e000a */
[----:B------:R-:W-:-:S04]  /*02a0*/  @P2 IADD3 R15, PT, PT, R15, 0x80, RZ ;  /* 0x000000800f0f2810 */ /* 0x000fc80007ffe0ff */
[----:B------:R0:W5:Y:S01]  /*02b0*/  @P2 LDG.E.128 R248, desc[UR14][R10.64] ;  /* 0x0000000e0af82981 */ /* 0x000162000c1e1d00 */
[----:B-1----:R-:W-:-:S03]  /*02c0*/  @P1 IMAD.WIDE.U32 R4, R15, 0x20, R12 ;  /* 0x000000200f041825 */ /* 0x002fc600078e000c */
[----:B------:R0:W5:Y:S04]  /*02d0*/  @P2 LDG.E.128 R244, desc[UR14][R10.64+0x10] ;  /* 0x0000100e0af42981 */ /* 0x000168000c1e1d00 */
[----:B------:R0:W5:Y:S04]  /*02e0*/  @P1 LDG.E.128 R240, desc[UR14][R4.64] ;  /* 0x0000000e04f01981 */ /* 0x000168000c1e1d00 */
[----:B------:R0:W5:Y:S04]  /*02f0*/  @P1 LDG.E.128 R236, desc[UR14][R4.64+0x10] ;  /* 0x0000100e04ec1981 */ /* 0x000168000c1e1d00 */
[----:B---3--:R-:W3:Y:S04]  /*0300*/  @P5 LDG.E.128 R36, desc[UR14][R2.64] ;  /* 0x0000000e02245981 */ /* 0x008ee8000c1e1d00 */
[----:B----4-:R-:W4:Y:S04]  /*0310*/  @P5 LDG.E.128 R32, desc[UR14][R2.64+0x10] ;  /* 0x0000100e02205981 */ /* 0x010f28000c1e1d00 */
[----:B--2---:R-:W2:Y:S04]  /*0320*/  @P4 LDG.E.128 R28, desc[UR14][R6.64] ;  /* 0x0000000e061c4981 */ /* 0x004ea8000c1e1d00 */
[----:B------:R-:W2:Y:S04]  /*0330*/  @P4 LDG.E.128 R24, desc[UR14][R6.64+0x10] ;  /* 0x0000100e06184981 */ /* 0x000ea8000c1e1d00 */
[----:B------:R-:W2:Y:S04]  /*0340*/  @P3 LDG.E.128 R20, desc[UR14][R8.64] ;  /* 0x0000000e08143981 */ /* 0x000ea8000c1e1d00 */
[----:B------:R-:W2:Y:S01]  /*0350*/  @P3 LDG.E.128 R16, desc[UR14][R8.64+0x10] ;  /* 0x0000100e08103981 */ /* 0x000ea2000c1e1d00 */
        /* <DEDUP_REMOVED lines=45> */
[----:B--2---:R0:W-:Y:S04]  /*0630*/  @P4 STL.64 [R1+0x30], R28 ;  /* 0x0000301c01004387 */ /* 0x0041e80000100a00 */
[----:B------:R0:W-:Y:S04]  /*0640*/  @P4 STL.64 [R1+0x38], R30 ;  /* 0x0000381e01004387 */ /* 0x0001e80000100a00 */
[----:B------:R0:W-:Y:S04]  /*0650*/  @P4 STL.64 [R1+0x20], R24 ;  /* 0x0000201801004387 */ /* 0x0001e80000100a00 */
[----:B------:R0:W-:Y:S04]  /*0660*/  @P4 STL.64 [R1+0x28], R26 ;  /* 0x0000281a01004387 */ /* 0x0001e80000100a00 */
[----:B------:R0:W-:Y:S04]  /*0670*/  @P3 STL.64 [R1+0x10], R20 ;  /* 0x0000101401003387 */ /* 0x0001e80000100a00 */
[----:B------:R0:W-:Y:S04]  /*0680*/  @P3 STL.64 [R1+0x18], R22 ;  /* 0x0000181601003387 */ /* 0x0001e80000100a00 */
[----:B------:R0:W-:Y:S04]  /*0690*/  @P3 STL.64 [R1], R16 ;  /* 0x0000001001003387 */ /* 0x0001e80000100a00 */
[----:B------:R0:W-:Y:S01]  /*06a0*/  @P3 STL.64 [R1+0x8], R18 ;  /* 0x0000081201003387 */ /* 0x0001e20000100a00 */
[----:B------:R-:W-:Y:S05]  /*06b0*/  BRA.U UP0, `(.L_x_8559) ;  /* 0x0000007900f07547 */ /* 0x000fea000b800000 */
[----:B------:R-:W1:Y:S01]  /*06c0*/  LDCU.64 UR4, c[0x0][0x3e0] ;  /* 0x00007c00ff0477ac */ /* 0x000e620008000a00 */
        /* <DEDUP_REMOVED lines=17> */
[----:B-1----:R-:W-:Y:S01]  /*07e0*/  UISETP.NE.U32.AND UP0, UPT, UR4, URZ, UPT ;  /* 0x000000ff0400728c */ /* 0x002fe2000bf05070 */
        /* <DEDUP_REMOVED lines=24> */
[----:B------:R-:W1:Y:S01]  /*0970*/  LDCU UR22, c[0x0][0x408] ;  /* 0x00008100ff1677ac */ /* 0x000e620008000800 */
[----:B------:R-:W-:Y:S01]  /*0980*/  UISETP.NE.AND.EX UP0, UPT, UR5, URZ, UPT, UP0 ;  /* 0x000000ff0500728c */ /* 0x000fe2000bf05300 */
[----:B------:R-:W2:Y:S01]  /*0990*/  LDCU UR6, c[0x0][0x388] ;  /* 0x00007100ff0677ac */ /* 0x000ea20008000800 */
[----:B------:R-:W3:Y:S01]  /*09a0*/  LDCU.U8 UR16, c[0x0][0x410] ;  /* 0x00008200ff1077ac */ /* 0x000ee20008000000 */
[----:B------:R-:W4:Y:S01]  /*09b0*/  LDCU UR17, c[0x0][0x400] ;  /* 0x00008000ff1177ac */ /* 0x000f220008000800 */
[----:B------:R-:W0:Y:S01]  /*09c0*/  LDCU.64 UR20, c[0x0][0x478] ;  /* 0x00008f00ff1477ac */ /* 0x000e220008000a00 */
[----:B------:R-:W0:Y:S01]  /*09d0*/  LDCU.64 UR18, c[0x0][0x438] ;  /* 0x00008700ff1277ac */ /* 0x000e220008000a00 */
[----:B------:R-:W0:Y:S01]  /*09e0*/  LDCU.128 UR8, c[0x0][0x3c0] ;  /* 0x00007800ff0877ac */ /* 0x000e220008000c00 */
[----:B------:R-:W0:Y:S04]  /*09f0*/  LDCU.64 UR24, c[0x0][0x380] ;  /* 0x00007000ff1877ac */ /* 0x000e280008000a00 */
.L_x_8611:
[----:B-1----:R-:W1:Y:S01]  /*0a00*/  @UP0 LDCU.64 UR4, c[0x0][0x3e0] ;  /* 0x00007c00ff0407ac */ /* 0x002e620008000a00 */
[----:B------:R-:W-:Y:S01]  /*0a10*/  PLOP3.LUT P0, PT, PT, PT, UP0, 0x80, 0x8 ;  /* 0x000000000008781c */ /* 0x000fe20003f0f008 */
[----:B0-----:R-:W-:-:S06]  /*0a20*/  UIMAD.WIDE UR12, UR7, 0x4, UR8 ;  /* 0x00000004070c78a5 */ /* 0x001fcc000f8e0208 */
[----:B--234-:R-:W-:Y:S02]  /*0a30*/  MOV R160, UR12 ;  /* 0x0000000c00a07c02 */ /* 0x01cfe40008000f00 */
[----:B------:R-:W-:-:S05]  /*0a40*/  MOV R161, UR13 ;  /* 0x0000000d00a17c02 */ /* 0x000fca0008000f00 */
[----:B------:R0:W4:Y:S01]  /*0a50*/  LDG.E R2, desc[UR14][R160.64] ;  /* 0x0000000ea0027981 */ /* 0x000122000c1e1900 */
        /* <DEDUP_REMOVED lines=17> */
[C---:B------:R-:W-:Y:S02]  /*0b70*/  ISETP.GE.U32.AND P4, PT, R235.reuse, 0x100, PT ;  /* 0x00000100eb00780c */ /* 0x040fe40003f86070 */
[----:B------:R-:W-:Y:S02]  /*0b80*/  CS2R R212, SRZ ;  /* 0x0000000000d47805 */ /* 0x000fe4000001ff00 */
[C---:B------:R-:W-:Y:S02]  /*0b90*/  ISETP.GE.U32.AND P3, PT, R235.reuse, 0x180, PT ;  /* 0x00000180eb00780c */ /* 0x040fe40003f66070 */
[C---:B------:R-:W-:Y:S02]  /*0ba0*/  ISETP.GE.U32.AND P2, PT, R235.reuse, 0x200, PT ;  /* 0x00000200eb00780c */ /* 0x040fe40003f46070 */
[----:B------:R-:W-:-:S02]  /*0bb0*/  ISETP.GE.U32.AND P1, PT, R235, 0x280, PT ;  /* 0x00000280eb00780c */ /* 0x000fc40003f26070 */
[----:B----4-:R-:W-:-:S04]  /*0bc0*/  FSEL R2, R2, RZ, !P6 ;  /* 0x000000ff02027208 */ /* 0x010fc80007000000 */
[----:B------:R-:W-:Y:S02]  /*0bd0*/  R2UR UR26, R2 ;  /* 0x00000000021a72ca */ /* 0x000fe400000e0000 */
[----:B------:R-:W-:Y:S02]  /*0be0*/  MOV R2, UR5 ;  /* 0x0000000500027c02 */ /* 0x000fe40008000f00 */
[----:B------:R-:W-:Y:S02]  /*0bf0*/  @P0 R2UR UR13, R162 ;  /* 0x00000000a20d02ca */ /* 0x000fe400000e0000 */
[----:B0-----:R-:W-:-:S04]  /*0c00*/  LEA.HI.SX32 R2, R2, R252, 0x1d ;  /* 0x000000fc02027211 */ /* 0x001fc800078feaff */
        /* <DEDUP_REMOVED lines=8> */
[----:B------:R-:W-:Y:S01]  /*0c90*/  ISETP.NE.U32.AND P0, PT, RZ, UR18, PT ;  /* 0x00000012ff007c0c */ /* 0x000fe2000bf05070 */
[----:B------:R-:W4:Y:S03]  /*0ca0*/  LDL R231, [R1+0x40] ;  /* 0x0000400001e77983 */ /* 0x000f260000100800 */
[----:B------:R-:W-:Y:S01]  /*0cb0*/  ISETP.NE.AND.EX P0, PT, RZ, UR19, PT, P0 ;  /* 0x00000013ff007c0c */ /* 0x000fe2000bf05300 */
[----:B------:R-:W4:Y:S02]  /*0cc0*/  LDL R234, [R1+0x54] ;  /* 0x0000540001ea7983 */ /* 0x000f240000100800 */
[----:B------:R-:W1:Y:S02]  /*0cd0*/  LDC.64 R182, c[0x0][0x3b0] ;  /* 0x0000ec00ffb67b82 */ /* 0x000e640000000a00 */
        /* <DEDUP_REMOVED lines=8> */
[----:B------:R0:W4:Y:S02]  /*0d60*/  LDG.E.128 R160, desc[UR14][R26.64] ;  /* 0x0000000e1aa07981 */ /* 0x000124000c1e1d00 */
[----:B0-----:R-:W0:Y:S02]  /*0d70*/  @P0 LDC.64 R26, c[0x0][0x438] ;  /* 0x00010e00ff1a0b82 */ /* 0x001e240000000a00 */
[----:B0-----:R-:W-:-:S05]  /*0d80*/  @P0 IMAD.WIDE.U32 R26, R2, 0x20, R26 ;  /* 0x00000020021a0825 */ /* 0x001fca00078e001a */
[----:B------:R-:W5:Y:S04]  /*0d90*/  @P0 LDG.E.128 R60, desc[UR14][R26.64] ;  /* 0x0000000e1a3c0981 */ /* 0x000f68000c1e1d00 */
[----:B------:R0:W5:Y:S02]  /*0da0*/  @P0 LDG.E.128 R56, desc[UR14][R26.64+0x10] ;  /* 0x0000100e1a380981 */ /* 0x000164000c1e1d00 */
[----:B0-----:R-:W-:-:S06]  /*0db0*/  IMAD.WIDE.U32 R26, R2, 0x8, R182 ;  /* 0x00000008021a7825 */ /* 0x001fcc00078e00b6 */
[----:B------:R-:W5:Y:S01]  /*0dc0*/  LDG.E.64 R26, desc[UR14][R26.64] ;  /* 0x0000000e1a1a7981 */ /* 0x000f62000c1e1b00 */
[----:B------:R-:W-:Y:S02]  /*0dd0*/  IADD3 R214, PT, PT, R2, 0x80, RZ ;  /* 0x0000008002d67810 */ /* 0x000fe40007ffe0ff */
[C---:B--2---:R-:W-:Y:S02]  /*0de0*/  PRMT R181, R164.reuse, 0x7632, R181 ;  /* 0x00007632a4b57816 */ /* 0x044fe400000000b5 */
[----:B------:R-:W-:Y:S02]  /*0df0*/  SHF.L.U32 R182, R164, 0x10, RZ ;  /* 0x00000010a4b67819 */ /* 0x000fe400000006ff */
[C---:B------:R-:W-:Y:S02]  /*0e00*/  PRMT R164, R165.reuse, 0x7632, R164 ;  /* 0x00007632a5a47816 */ /* 0x040fe400000000a4 */
[----:B------:R-:W-:Y:S01]  /*0e10*/  SHF.L.U32 R165, R165, 0x10, RZ ;  /* 0x00000010a5a57819 */ /* 0x000fe200000006ff */
[----:B---3--:R-:W-:Y:S01]  /*0e20*/  FADD.FTZ R168, R168, -UR26 ;  /* 0x8000001aa8a87e21 */ /* 0x008fe20008010000 */
[----:B------:R-:W-:Y:S01]  /*0e30*/  FMUL.FTZ R192, R233, R182 ;  /* 0x000000b6e9c07220 */ /* 0x000fe20000410000 */
[----:B----4-:R-:W-:Y:S01]  /*0e40*/  FADD.FTZ R186, R162, -UR26 ;  /* 0x8000001aa2ba7e21 */ /* 0x010fe20008010000 */
[----:B------:R-:W-:Y:S01]  /*0e50*/  FADD.FTZ R0, R160, -UR26 ;  /* 0x8000001aa0007e21 */ /* 0x000fe20008010000 */
[----:B------:R-:W-:Y:S01]  /*0e60*/  FADD.FTZ R185, R163, -UR26 ;  /* 0x8000001aa3b97e21 */ /* 0x000fe20008010000 */
[----:B------:R-:W-:Y:S01]  /*0e70*/  SHF.L.U32 R163, R166, 0x10, RZ ;  /* 0x00000010a6a37819 */ /* 0x000fe200000006ff */
[----:B------:R-:W-:Y:S01]  /*0e80*/  FMUL.FTZ R233, R184, R165 ;  /* 0x000000a5b8e97220 */ /* 0x000fe20000410000 */
[----:B------:R-:W-:Y:S01]  /*0e90*/  PRMT R162, R166, 0x7632, R162 ;  /* 0x00007632a6a27816 */ /* 0x000fe200000000a2 */
[----:B------:R-:W-:Y:S01]  /*0ea0*/  FADD.FTZ R160, R169, -UR26 ;  /* 0x8000001aa9a07e21 */ /* 0x000fe20008010000 */
[----:B------:R-:W-:Y:S01]  /*0eb0*/  FMUL.FTZ R184, R168, UR23 ;  /* 0x00000017a8b87c20 */ /* 0x000fe20008410000 */
[----:B------:R-:W-:Y:S01]  /*0ec0*/  PRMT R166, R167, 0x7632, R166 ;  /* 0x00007632a7a67816 */ /* 0x000fe200000000a6 */
[----:B------:R-:W-:Y:S01]  /*0ed0*/  FMUL.FTZ R186, R186, UR23 ;  /* 0x00000017baba7c20 */ /* 0x000fe20008410000 */
[----:B------:R-:W-:Y:S01]  /*0ee0*/  SHF.L.U32 R169, R181, 0x10, RZ ;  /* 0x00000010b5a97819 */ /* 0x000fe200000006ff */
[----:B------:R-:W-:Y:S01]  /*0ef0*/  FADD.FTZ R183, R161, -UR26 ;  /* 0x8000001aa1b77e21 */ /* 0x000fe20008010000 */
[----:B------:R-:W-:Y:S01]  /*0f00*/  FMUL.FTZ R0, R0, UR23 ;  /* 0x0000001700007c20 */ /* 0x000fe20008410000 */
[----:B------:R-:W-:Y:S01]  /*0f10*/  FADD.FTZ R96, R96, R163 ;  /* 0x000000a360607221 */ /* 0x000fe20000010000 */
[-C--:B------:R-:W-:Y:S01]  /*0f20*/  FFMA.FTZ R136, R184, R163.reuse, R136 ;  /* 0x000000a3b8887223 */ /* 0x080fe20000010088 */
[----:B------:R-:W-:Y:S01]  /*0f30*/  FMUL.FTZ R231, R231, R163 ;  /* 0x000000a3e7e77220 */ /* 0x000fe20000410000 */
[----:B------:R-:W-:Y:S01]  /*0f40*/  FADD.FTZ R102, R102, R165 ;  /* 0x000000a566667221 */ /* 0x000fe20000010000 */
[----:B------:R-:W-:Y:S01]  /*0f50*/  FFMA.FTZ R142, R186, R165, R142 ;  /* 0x000000a5ba8e7223 */ /* 0x000fe2000001008e */
[----:B------:R-:W-:Y:S01]  /*0f60*/  SHF.L.U32 R163, R166, 0x10, RZ ;  /* 0x00000010a6a37819 */ /* 0x000fe200000006ff */
[----:B------:R-:W-:Y:S01]  /*0f70*/  FMUL.FTZ R187, R183, UR23 ;  /* 0x00000017b7bb7c20 */ /* 0x000fe20008410000 */
[----:B------:R-:W-:Y:S01]  /*0f80*/  FMUL.FTZ R234, R234, R169 ;  /* 0x000000a9eaea7220 */ /* 0x000fe20000410000 */
[----:B------:R-:W-:Y:S01]  /*0f90*/  FADD.FTZ R165, RZ, R192 ;  /* 0x000000c0ffa57221 */ /* 0x000fe20000010000 */
[----:B------:R-:W-:Y:S01]  /*0fa0*/  FFMA.FTZ R166, R0, R192, RZ ;  /* 0x000000c000a67223 */ /* 0x000fe200000100ff */
[----:B------:R-:W-:-:S02]  /*0fb0*/  SHF.L.U32 R164, R164, 0x10, RZ ;  /* 0x00000010a4a47819 */ /* 0x000fc400000006ff */
        /* <DEDUP_REMOVED lines=8> */
[----:B------:R-:W-:Y:S01]  /*1040*/  FADD.FTZ R160, R165, R232 ;  /* 0x000000e8a5a07221 */ /* 0x000fe20000010000 */
[----:B------:R-:W-:Y:S01]  /*1050*/  FFMA.FTZ R166, R185, R232, R166 ;  /* 0x000000e8b9a67223 */ /* 0x000fe200000100a6 */
[----:B------:R-:W-:Y:S01]  /*1060*/  SHF.L.U32 R167, R167, 0x10, RZ ;  /* 0x00000010a7a77819 */ /* 0x000fe200000006ff */
[----:B------:R-:W-:Y:S01]  /*1070*/  FADD.FTZ R97, R97, R162 ;  /* 0x000000a261617221 */ /* 0x000fe20000010000 */
[-C--:B------:R-:W-:Y:S01]  /*1080*/  FFMA.FTZ R137, R183, R162.reuse, R137 ;  /* 0x000000a2b7897223 */ /* 0x080fe20000010089 */
[----:B------:R-:W-:Y:S01]  /*1090*/  FMUL.FTZ R230, R230, R162 ;  /* 0x000000a2e6e67220 */ /* 0x000fe20000410000 */
[----:B------:R-:W-:Y:S01]  /*10a0*/  FADD.FTZ R170, R170, -UR26 ;  /* 0x8000001aaaaa7e21 */ /* 0x000fe20008010000 */
[----:B------:R-:W-:Y:S01]  /*10b0*/  FADD.FTZ R160, R160, R231 ;  /* 0x000000e7a0a07221 */ /* 0x000fe20000010000 */
[----:B------:R-:W-:Y:S01]  /*10c0*/  FFMA.FTZ R162, R184, R231, R166 ;  /* 0x000000e7b8a27223 */ /* 0x000fe200000100a6 */
[----:B------:R-:W-:Y:S01]  /*10d0*/  FADD.FTZ R100, R100, R182 ;  /* 0x000000b664647221 */ /* 0x000fe20000010000 */
[----:B------:R-:W-:Y:S01]  /*10e0*/  FFMA.FTZ R140, R0, R182, R140 ;  /* 0x000000b6008c7223 */ /* 0x000fe2000001008c */
[----:B------:R-:W-:Y:S01]  /*10f0*/  FADD.FTZ R161, R171, -UR26 ;  /* 0x8000001aaba17e21 */ /* 0x000fe20008010000 */
[----:B------:R-:W-:Y:S01]  /*1100*/  FMUL.FTZ R182, R170, UR23 ;  /* 0x00000017aab67c20 */ /* 0x000fe20008410000 */
        /* <DEDUP_REMOVED lines=14> */
[C---:B------:R-:W-:Y:S01]  /*11f0*/  FFMA.FTZ R139, R181.reuse, R163, R139 ;  /* 0x000000a3b58b7223 */ /* 0x040fe2000001008b */
[----:B------:R-:W-:Y:S01]  /*1200*/  FADD.FTZ R213, R160, R228 ;  /* 0x000000e4a0d57221 */ /* 0x000fe20000010000 */
[----:B------:R-:W-:-:S07]  /*1210*/  FFMA.FTZ R212, R181, R228, R162 ;  /* 0x000000e4b5d47223 */ /* 0x000fce00000100a2 */
.L_x_8561:
[----:B------:R-:W-:Y:S05]  /*1220*/  BSYNC.RECONVERGENT B0 ;  /* 0x0000000000007941 */ /* 0x000fea0003800200 */
.L_x_8560:
        /* <DEDUP_REMOVED lines=14> */
[----:B------:R-:W3:Y:S04]  /*1310*/  LDG.E.128 R164, desc[UR14][R16.64+0x10] ;  /* 0x0000100e10a47981 */ /* 0x000ee8000c1e1d00 */
[----:B------:R0:W4:Y:S04]  /*1320*/  LDG.E.128 R160, desc[UR14][R28.64] ;  /* 0x0000000e1ca07981 */ /* 0x000128000c1e1d00 */
[----:B------:R-:W4:Y:S01]  /*1330*/  LDL R220, [R1+0x2c] ;  /* 0x00002c0001dc7983 */ /* 0x000f220000100800 */
[----:B------:R-:W-:-:S04]  /*1340*/  ISETP.NE.U32.AND P0, PT, RZ, UR18, PT ;  /* 0x00000012ff007c0c */ /* 0x000fc8000bf05070 */
[----:B------:R-:W-:Y:S01]  /*1350*/  ISETP.NE.AND.EX P0, PT, RZ, UR19, PT, P0 ;  /* 0x00000013ff007c0c */ /* 0x000fe2000bf05300 */
[----:B0-----:R-:W0:-:S12]  /*1360*/  LDC.64 R28, c[0x0][0x3b0] ;  /* 0x0000ec00ff1c7b82 */ /* 0x001e180000000a00 */
[----:B------:R-:W1:Y:S02]  /*1370*/  @P0 LDC.64 R16, c[0x0][0x438] ;  /* 0x00010e00ff100b82 */ /* 0x000e640000000a00 */
[----:B-1----:R-:W-:-:S05]  /*1380*/  @P0 IMAD.WIDE.U32 R16, R214, 0x20, R16 ;  /* 0x00000020d6100825 */ /* 0x002fca00078e0010 */
[----:B------:R-:W5:Y:S04]  /*1390*/  @P0 LDG.E.128 R52, desc[UR14][R16.64] ;  /* 0x0000000e10340981 */ /* 0x000f68000c1e1d00 */
[----:B------:R0:W5:Y:S02]  /*13a0*/  @P0 LDG.E.128 R48, desc[UR14][R16.64+0x10] ;  /* 0x0000100e10300981 */ /* 0x000164000c1e1d00 */
[----:B0-----:R-:W-:-:S05]  /*13b0*/  IMAD.WIDE.U32 R16, R214, 0x8, R28 ;  /* 0x00000008d6107825 */ /* 0x001fca00078e001c */
[----:B------:R0:W5:Y:S01]  /*13c0*/  LDG.E.64 R28, desc[UR14][R16.64] ;  /* 0x0000000e101c7981 */ /* 0x000162000c1e1b00 */
[----:B------:R-:W-:Y:S01]  /*13d0*/  IADD3 R214, PT, PT, R214, 0x80, RZ ;  /* 0x00000080d6d67810 */ /* 0x000fe20007ffe0ff */
[----:B--2---:R-:W-:Y:S01]  /*13e0*/  FADD.FTZ R11, R12, -UR26 ;  /* 0x8000001a0c0b7e21 */ /* 0x004fe20008010000 */
[----:B------:R-:W-:Y:S01]  /*13f0*/  FADD.FTZ R12, R13, -UR26 ;  /* 0x8000001a0d0c7e21 */ /* 0x000fe20008010000 */
[----:B------:R-:W-:Y:S01]  /*1400*/  FADD.FTZ R13, R14, -UR26 ;  /* 0x8000001a0e0d7e21 */ /* 0x000fe20008010000 */
[----:B------:R-:W-:Y:S01]  /*1410*/  FADD.FTZ R14, R15, -UR26 ;  /* 0x8000001a0f0e7e21 */ /* 0x000fe20008010000 */
[----:B---3--:R-:W-:Y:S01]  /*1420*/  FADD.FTZ R18, R165, -UR26 ;  /* 0x8000001aa5127e21 */ /* 0x008fe20008010000 */
[C---:B----4-:R-:W-:Y:S02]  /*1430*/  PRMT R168, R160.reuse, 0x7632, R168 ;  /* 0x00007632a0a87816 */ /* 0x050fe400000000a8 */
[----:B------:R-:W-:Y:S01]  /*1440*/  SHF.L.U32 R15, R160, 0x10, RZ ;  /* 0x00000010a00f7819 */ /* 0x000fe200000006ff */
[----:B------:R-:W-:Y:S01]  /*1450*/  FMUL.FTZ R13, R13, UR23 ;  /* 0x000000170d0d7c20 */ /* 0x000fe20008410000 */
[----:B0-----:R-:W-:-:S02]  /*1460*/  SHF.L.U32 R16, R161, 0x10, RZ ;  /* 0x00000010a1107819 */ /* 0x001fc400000006ff */
[----:B------:R-:W-:Y:S01]  /*1470*/  PRMT R169, R161, 0x7632, R169 ;  /* 0x00007632a1a97816 */ /* 0x000fe200000000a9 */
[----:B------:R-:W-:Y:S01]  /*1480*/  FADD.FTZ R161, R166, -UR26 ;  /* 0x8000001aa6a17e21 */ /* 0x000fe20008010000 */
[----:B------:R-:W-:Y:S01]  /*1490*/  SHF.L.U32 R165, R168, 0x10, RZ ;  /* 0x00000010a8a57819 */ /* 0x000fe200000006ff */
[----:B------:R-:W-:Y:S01]  /*14a0*/  FMUL.FTZ R227, R227, R15 ;  /* 0x0000000fe3e37220 */ /* 0x000fe20000410000 */
[----:B------:R-:W-:Y:S01]  /*14b0*/  FMUL.FTZ R11, R11, UR23 ;  /* 0x000000170b0b7c20 */ /* 0x000fe20008410000 */
[----:B------:R-:W-:Y:S01]  /*14c0*/  SHF.L.U32 R17, R163, 0x10, RZ ;  /* 0x00000010a3117819 */ /* 0x000fe200000006ff */
[----:B------:R-:W-:Y:S01]  /*14d0*/  FADD.FTZ R94, R94, R16 ;  /* 0x000000105e5e7221 */ /* 0x000fe20000010000 */
[-C--:B------:R-:W-:Y:S01]  /*14e0*/  FFMA.FTZ R134, R13, R16.reuse, R134 ;  /* 0x000000100d867223 */ /* 0x080fe20000010086 */
[----:B------:R-:W-:Y:S01]  /*14f0*/  FMUL.FTZ R225, R225, R16 ;  /* 0x00000010e1e17220 */ /* 0x000fe20000410000 */
[----:B------:R-:W-:Y:S01]  /*1500*/  FMUL.FTZ R16, R161, UR23 ;  /* 0x00000017a1107c20 */ /* 0x000fe20008410000 */
[----:B------:R-:W-:Y:S01]  /*1510*/  FADD.FTZ R161, R213, R227 ;  /* 0x000000e3d5a17221 */ /* 0x000fe20000010000 */
[----:B------:R-:W-:Y:S01]  /*1520*/  FMUL.FTZ R226, R226, R165 ;  /* 0x000000a5e2e27220 */ /* 0x000fe20000410000 */
[----:B------:R-:W-:Y:S01]  /*1530*/  PRMT R171, R163, 0x7632, R171 ;  /* 0x00007632a3ab7816 */ /* 0x000fe200000000ab */
[----:B------:R-:W-:Y:S01]  /*1540*/  FMUL.FTZ R12, R12, UR23 ;  /* 0x000000170c0c7c20 */ /* 0x000fe20008410000 */
[----:B------:R-:W-:Y:S01]  /*1550*/  FFMA.FTZ R166, R11, R227, R212 ;  /* 0x000000e30ba67223 */ /* 0x000fe200000100d4 */
[----:B------:R-:W-:Y:S01]  /*1560*/  FADD.FTZ R163, R164, -UR26 ;  /* 0x8000001aa4a37e21 */ /* 0x000fe20008010000 */
[----:B------:R-:W-:Y:S01]  /*1570*/  SHF.L.U32 R164, R169, 0x10, RZ ;  /* 0x00000010a9a47819 */ /* 0x000fe200000006ff */
[----:B------:R-:W-:Y:S01]  /*1580*/  FADD.FTZ R90, R90, R17 ;  /* 0x000000115a5a7221 */ /* 0x000fe20000010000 */
[-C--:B------:R-:W-:Y:S01]  /*1590*/  FFMA.FTZ R130, R16, R17.reuse, R130 ;  /* 0x0000001110827223 */ /* 0x080fe20000010082 */
[----:B------:R-:W-:Y:S01]  /*15a0*/  FMUL.FTZ R221, R221, R17 ;  /* 0x00000011dddd7220 */ /* 0x000fe20000410000 */
[----:B------:R-:W-:Y:S01]  /*15b0*/  FMUL.FTZ R14, R14, UR23 ;  /* 0x000000170e0e7c20 */ /* 0x000fe20008410000 */
[----:B------:R-:W-:Y:S01]  /*15c0*/  FADD.FTZ R17, R161, R226 ;  /* 0x000000e2a1117221 */ /* 0x000fe20000010000 */
        /* <DEDUP_REMOVED lines=8> */
[----:B------:R-:W-:Y:S01]  /*1650*/  FADD.FTZ R164, R17, R225 ;  /* 0x000000e111a47221 */ /* 0x000fe20000010000 */
[----:B------:R-:W-:Y:S01]  /*1660*/  FFMA.FTZ R161, R13, R225, R161 ;  /* 0x000000e10da17223 */ /* 0x000fe200000100a1 */
[----:B------:R-:W-:Y:S01]  /*1670*/  FMUL.FTZ R15, R163, UR23 ;  /* 0x00000017a30f7c20 */ /* 0x000fe20008410000 */
        /* <DEDUP_REMOVED lines=13> */
[----:B------:R-:W-:Y:S01]  /*1750*/  FADD.FTZ R160, R167, -UR26 ;  /* 0x8000001aa7a07e21 */ /* 0x000fe20008010000 */
[----:B------:R-:W-:Y:S01]  /*1760*/  FADD.FTZ R163, R163, R222 ;  /* 0x000000dea3a37221 */ /* 0x000fe20000010000 */
[----:B------:R-:W-:-:S02]  /*1770*/  FFMA.FTZ R161, R17, R222, R161 ;  /* 0x000000de11a17223 */ /* 0x000fc400000100a1 */
[----:B------:R-:W-:Y:S01]  /*1780*/  FMUL.FTZ R18, R160, UR23 ;  /* 0x00000017a0127c20 */ /* 0x000fe20008410000 */
[-C--:B------:R-:W-:Y:S01]  /*1790*/  FMUL.FTZ R220, R220, R162.reuse ;  /* 0x000000a2dcdc7220 */ /* 0x080fe20000410000 */
[----:B------:R-:W-:Y:S01]  /*17a0*/  FADD.FTZ R163, R163, R221 ;  /* 0x000000dda3a37221 */ /* 0x000fe20000010000 */
[----:B------:R-:W-:Y:S01]  /*17b0*/  FFMA.FTZ R161, R16, R221, R161 ;  /* 0x000000dd10a17223 */ /* 0x000fe200000100a1 */
[----:B------:R-:W-:Y:S01]  /*17c0*/  FFMA.FTZ R133, R12, R165, R133 ;  /* 0x000000a50c857223 */ /* 0x000fe20000010085 */
[----:B------:R-:W-:Y:S01]  /*17d0*/  FADD.FTZ R93, R93, R165 ;  /* 0x000000a55d5d7221 */ /* 0x000fe20000010000 */
[----:B------:R-:W-:Y:S01]  /*17e0*/  FADD.FTZ R91, R91, R162 ;  /* 0x000000a25b5b7221 */ /* 0x000fe20000010000 */
[C---:B------:R-:W-:Y:S01]  /*17f0*/  FFMA.FTZ R131, R18.reuse, R162, R131 ;  /* 0x000000a212837223 */ /* 0x040fe20000010083 */
[----:B------:R-:W-:Y:S01]  /*1800*/  FADD.FTZ R213, R163, R220 ;  /* 0x000000dca3d57221 */ /* 0x000fe20000010000 */
[----:B------:R-:W-:-:S07]  /*1810*/  FFMA.FTZ R212, R18, R220, R161 ;  /* 0x000000dc12d47223 */ /* 0x000fce00000100a1 */
.L_x_8563:
[----:B------:R-:W-:Y:S05]  /*1820*/  BSYNC.RECONVERGENT B0 ;  /* 0x0000000000007941 */ /* 0x000fea0003800200 */
.L_x_8562:
[----:B------:R-:W-:Y:S04]  /*1830*/  BSSY.RECONVERGENT B0, `(.L_x_8564) ;  /* 0x000005f000007945 */ /* 0x000fe80003800200 */
[----:B------:R-:W-:Y:S05]  /*1840*/  @!P3 BRA `(.L_x_8565) ;  /* 0x000000040074b947 */ /* 0x000fea0003800000 */
[----:B------:R-:W0:Y:S01]  /*1850*/  LDC.64 R24, c[0x0][0x3a8] ;  /* 0x0000ea00ff187b82 */ /* 0x000e220000000a00 */
[----:B------:R-:W2:Y:S04]  /*1860*/  LDL R211, [R1+0x10] ;  /* 0x0000100001d37983 */ /* 0x000ea80000100800 */
[----:B------:R-:W3:Y:S03]  /*1870*/  LDL R209, [R1+0x18] ;  /* 0x0000180001d17983 */ /* 0x000ee60000100800 */
[----:B------:R-:W1:Y:S01]  /*1880*/  LDC.64 R30, c[0x0][0x428] ;  /* 0x00010a00ff1e7b82 */ /* 0x000e620000000a00 */
[----:B------:R-:W4:Y:S04]  /*1890*/  LDL R217, [R1] ;  /* 0x0000000001d97983 */ /* 0x000f280000100800 */
        /* <DEDUP_REMOVED lines=9> */
[----:B------:R-:W3:Y:S01]  /*1930*/  LDL R206, [R1+0xc] ;  /* 0x00000c0001ce7983 */ /* 0x000ee20000100800 */
        /* <DEDUP_REMOVED lines=14> */
[C---:B----4-:R-:W-:Y:S02]  /*1a20*/  PRMT R168, R160.reuse, 0x7632, R168 ;  /* 0x00007632a0a87816 */ /* 0x050fe400000000a8 */
[----:B------:R-:W-:Y:S01]  /*1a30*/  SHF.L.U32 R23, R160, 0x10, RZ ;  /* 0x00000010a0177819 */ /* 0x000fe200000006ff */
[----:B------:R-:W-:Y:S01]  /*1a40*/  FMUL.FTZ R21, R21, UR23 ;  /* 0x0000001715157c20 */ /* 0x000fe20008410000 */
[----:B0-----:R-:W-:-:S02]  /*1a50*/  SHF.L.U32 R24, R161, 0x10, RZ ;  /* 0x00000010a1187819 */ /* 0x001fc400000006ff */
[----:B------:R-:W-:Y:S02]  /*1a60*/  PRMT R170, R162, 0x7632, R170 ;  /* 0x00007632a2aa7816 */ /* 0x000fe400000000aa */
[C---:B------:R-:W-:Y:S02]  /*1a70*/  PRMT R171, R163.reuse, 0x7632, R171 ;  /* 0x00007632a3ab7816 */ /* 0x040fe400000000ab */
[----:B------:R-:W-:Y:S01]  /*1a80*/  SHF.L.U32 R25, R163, 0x10, RZ ;  /* 0x00000010a3197819 */ /* 0x000fe200000006ff */
[----:B---3--:R-:W-:Y:S01]  /*1a90*/  FADD.FTZ R163, R166, -UR26 ;  /* 0x8000001aa6a37e21 */ /* 0x008fe20008010000 */
        /* <DEDUP_REMOVED lines=8> */
[----:B------:R-:W-:Y:S01]  /*1b20*/  FMUL.FTZ R209, R217, R162 ;  /* 0x000000a2d9d17220 */ /* 0x000fe20000410000 */
[----:B------:R-:W-:Y:S01]  /*1b30*/  FMUL.FTZ R24, R163, UR23 ;  /* 0x00000017a3187c20 */ /* 0x000fe20008410000 */
[----:B------:R-:W-:Y:S01]  /*1b40*/  FADD.FTZ R161, R167, -UR26 ;  /* 0x8000001aa7a17e21 */ /* 0x000fe20008010000 */
[----:B------:R-:W-:Y:S01]  /*1b50*/  FADD.FTZ R163, R213, R219 ;  /* 0x000000dbd5a37221 */ /* 0x000fe20000010000 */
[----:B------:R-:W-:Y:S01]  /*1b60*/  FMUL.FTZ R217, R207, R166 ;  /* 0x000000a6cfd97220 */ /* 0x000fe20000410000 */
        /* <DEDUP_REMOVED lines=10> */
[----:B------:R-:W-:Y:S01]  /*1c10*/  FADD.FTZ R164, R164, -UR26 ;  /* 0x8000001aa4a47e21 */ /* 0x000fe20008010000 */
[-C--:B------:R-:W-:Y:S01]  /*1c20*/  FFMA.FTZ R127, R22, R165.reuse, R127 ;  /* 0x000000a5167f7223 */ /* 0x080fe2000001007f */
        /* <DEDUP_REMOVED lines=9> */
[----:B------:R-:W-:Y:S01]  /*1cc0*/  FADD.FTZ R160, R165, R210 ;  /* 0x000000d2a5a07221 */ /* 0x000fe20000010000 */
[----:B------:R-:W-:-:S02]  /*1cd0*/  FFMA.FTZ R163, R22, R210, R163 ;  /* 0x000000d216a37223 */ /* 0x000fc400000100a3 */
[----:B------:R-:W-:Y:S01]  /*1ce0*/  FMUL.FTZ R208, R176, R164 ;  /* 0x000000a4b0d07220 */ /* 0x000fe20000410000 */
[----:B------:R-:W-:Y:S01]  /*1cf0*/  FADD.FTZ R160, R160, R209 ;  /* 0x000000d1a0a07221 */ /* 0x000fe20000010000 */
[C---:B------:R-:W-:Y:S01]  /*1d00*/  FFMA.FTZ R163, R23.reuse, R209, R163 ;  /* 0x000000d117a37223 */ /* 0x040fe200000100a3 */
[----:B------:R-:W-:Y:S01]  /*1d10*/  FADD.FTZ R80, R80, R162 ;  /* 0x000000a250507221 */ /* 0x000fe20000010000 */
[----:B------:R-:W-:Y:S01]  /*1d20*/  FFMA.FTZ R120, R23, R162, R120 ;  /* 0x000000a217787223 */ /* 0x000fe20000010078 */
[----:B------:R-:W-:Y:S01]  /*1d30*/  SHF.L.U32 R162, R171, 0x10, RZ ;  /* 0x00000010aba27819 */ /* 0x000fe200000006ff */
[----:B------:R-:W-:Y:S01]  /*1d40*/  FADD.FTZ R160, R160, R208 ;  /* 0x000000d0a0a07221 */ /* 0x000fe20000010000 */
[----:B------:R-:W-:Y:S01]  /*1d50*/  FFMA.FTZ R163, R25, R208, R163 ;  /* 0x000000d019a37223 */ /* 0x000fe200000100a3 */
[----:B------:R-:W-:Y:S02]  /*1d60*/  FMUL.FTZ R176, R161, UR23 ;  /* 0x00000017a1b07c20 */ /* 0x000fe40008410000 */
        /* <DEDUP_REMOVED lines=11> */
.L_x_8565:
[----:B------:R-:W-:Y:S05]  /*1e20*/  BSYNC.RECONVERGENT B0 ;  /* 0x0000000000007941 */ /* 0x000fea0003800200 */
.L_x_8564:
[----:B------:R-:W-:Y:S04]  /*1e30*/  BSSY.RECONVERGENT B0, `(.L_x_8566) ;  /* 0x0000057000007945 */ /* 0x000fe80003800200 */
[----:B------:R-:W-:Y:S05]  /*1e40*/  @!P2 BRA `(.L_x_8567) ;  /* 0x000000040054a947 */ /* 0x000fea0003800000 */
[----:B------:R-:W0:Y:S08]  /*1e50*/  LDC.64 R8, c[0x0][0x3a8] ;  /* 0x0000ea00ff087b82 */ /* 0x000e300000000a00 */
[----:B------:R-:W1:Y:S01]  /*1e60*/  LDC.64 R160, c[0x0][0x428] ;  /* 0x00010a00ffa07b82 */ /* 0x000e620000000a00 */
[----:B------:R-:W-:-:S07]  /*1e70*/  ISETP.NE.U32.AND P0, PT, RZ, UR18, PT ;  /* 0x00000012ff007c0c */ /* 0x000fce000bf05070 */
[----:B------:R-:W2:Y:S01]  /*1e80*/  LDC.64 R168, c[0x0][0x3b0] ;  /* 0x0000ec00ffa87b82 */ /* 0x000ea20000000a00 */
[----:B0-----:R-:W-:-:S05]  /*1e90*/  IMAD.WIDE.U32 R8, R214, 0x20, R8 ;  /* 0x00000020d6087825 */ /* 0x001fca00078e0008 */
[----:B------:R-:W3:Y:S01]  /*1ea0*/  LDG.E.128 R4, desc[UR14][R8.64] ;  /* 0x0000000e08047981 */ /* 0x000ee2000c1e1d00 */
[----:B-1----:R-:W-:-:S03]  /*1eb0*/  IMAD.WIDE.U32 R160, R214, 0x10, R160 ;  /* 0x00000010d6a07825 */ /* 0x002fc600078e00a0 */
[----:B------:R0:W4:Y:S04]  /*1ec0*/  LDG.E.128 R164, desc[UR14][R8.64+0x10] ;  /* 0x0000100e08a47981 */ /* 0x000128000c1e1d00 */
[----:B------:R-:W4:Y:S01]  /*1ed0*/  LDG.E.128 R160, desc[UR14][R160.64] ;  /* 0x0000000ea0a07981 */ /* 0x000f22000c1e1d00 */
[----:B------:R-:W-:-:S13]  /*1ee0*/  ISETP.NE.AND.EX P0, PT, RZ, UR19, PT, P0 ;  /* 0x00000013ff007c0c */ /* 0x000fda000bf05300 */
[----:B0-----:R-:W0:Y:S02]  /*1ef0*/  @P0 LDC.64 R8, c[0x0][0x438] ;  /* 0x00010e00ff080b82 */ /* 0x001e240000000a00 */
[----:B0-----:R-:W-:-:S05]  /*1f00*/  @P0 IMAD.WIDE.U32 R8, R214, 0x20, R8 ;  /* 0x00000020d6080825 */ /* 0x001fca00078e0008 */
[----:B------:R-:W5:Y:S04]  /*1f10*/  @P0 LDG.E.128 R36, desc[UR14][R8.64] ;  /* 0x0000000e08240981 */ /* 0x000f68000c1e1d00 */
[----:B------:R2:W5:Y:S02]  /*1f20*/  @P0 LDG.E.128 R32, desc[UR14][R8.64+0x10] ;  /* 0x0000100e08200981 */ /* 0x000564000c1e1d00 */
[----:B--2---:R-:W-:-:S05]  /*1f30*/  IMAD.WIDE.U32 R8, R214, 0x8, R168 ;  /* 0x00000008d6087825 */ /* 0x004fca00078e00a8 */
[----:B------:R0:W5:Y:S01]  /*1f40*/  LDG.E.64 R172, desc[UR14][R8.64] ;  /* 0x0000000e08ac7981 */ /* 0x000162000c1e1b00 */
[----:B------:R-:W-:Y:S01]  /*1f50*/  IADD3 R214, PT, PT, R214, 0x80, RZ ;  /* 0x00000080d6d67810 */ /* 0x000fe20007ffe0ff */
[----:B---3--:R-:W-:Y:S01]  /*1f60*/  FADD.FTZ R3, R4, -UR26 ;  /* 0x8000001a04037e21 */ /* 0x008fe20008010000 */
[----:B------:R-:W-:Y:S01]  /*1f70*/  FADD.FTZ R4, R5, -UR26 ;  /* 0x8000001a05047e21 */ /* 0x000fe20008010000 */
[----:B------:R-:W-:Y:S01]  /*1f80*/  FADD.FTZ R5, R6, -UR26 ;  /* 0x8000001a06057e21 */ /* 0x000fe20008010000 */
[----:B------:R-:W-:Y:S01]  /*1f90*/  FADD.FTZ R6, R7, -UR26 ;  /* 0x8000001a07067e21 */ /* 0x000fe20008010000 */
[----:B----4-:R-:W-:Y:S02]  /*1fa0*/  FADD.FTZ R10, R165, -UR26 ;  /* 0x8000001aa50a7e21 */ /* 0x010fe40008010000 */
[----:B------:R-:W-:Y:S01]  /*1fb0*/  FMUL.FTZ R5, R5, UR23 ;  /* 0x0000001705057c20 */ /* 0x000fe20008410000 */
[C---:B------:R-:W-:Y:S02]  /*1fc0*/  PRMT R168, R160.reuse, 0x7632, R168 ;  /* 0x00007632a0a87816 */ /* 0x040fe400000000a8 */
[----:B------:R-:W-:-:S02]  /*1fd0*/  SHF.L.U32 R7, R160, 0x10, RZ ;  /* 0x00000010a0077819 */ /* 0x000fc400000006ff */
[C---:B0-----:R-:W-:Y:S02]  /*1fe0*/  SHF.L.U32 R8, R161.reuse, 0x10, RZ ;  /* 0x00000010a1087819 */ /* 0x041fe400000006ff */
[----:B------:R-:W-:Y:S01]  /*1ff0*/  PRMT R169, R161, 0x7632, R169 ;  /* 0x00007632a1a97816 */ /* 0x000fe200000000a9 */
[----:B------:R-:W-:Y:S01]  /*2000*/  FADD.FTZ R161, R166, -UR26 ;  /* 0x8000001aa6a17e21 */ /* 0x000fe20008010000 */
[----:B------:R-:W-:Y:S01]  /*2010*/  SHF.L.U32 R165, R168, 0x10, RZ ;  /* 0x00000010a8a57819 */ /* 0x000fe200000006ff */
[----:B-----5:R-:W-:Y:S01]  /*2020*/  FMUL.FTZ R218, R248, R7 ;  /* 0x00000007f8da7220 */ /* 0x020fe20000410000 */
        /* <DEDUP_REMOVED lines=55> */
.L_x_8567:
[----:B------:R-:W-:Y:S05]  /*23a0*/  BSYNC.RECONVERGENT B0 ;  /* 0x0000000000007941 */ /* 0x000fea0003800200 */
.L_x_8566:
        /* <DEDUP_REMOVED lines=8> */
[----:B-1----:R-:W-:-:S06]  /*2430*/  IMAD.WIDE.U32 R164, R214, 0x10, R164 ;  /* 0x00000010d6a47825 */ /* 0x002fcc00078e00a4 */
[----:B------:R-:W4:Y:S04]  /*2440*/  LDG.E.128 R164, desc[UR14][R164.64] ;  /* 0x0000000ea4a47981 */ /* 0x000f28000c1e1d00 */
[----:B------:R-:W4:Y:S01]  /*2450*/  LDG.E.128 R168, desc[UR14][R168.64+0x10] ;  /* 0x0000100ea8a87981 */ /* 0x000f22000c1e1d00 */
[----:B------:R-:W-:-:S13]  /*2460*/  ISETP.NE.AND.EX P0, PT, RZ, UR19, PT, P0 ;  /* 0x00000013ff007c0c */ /* 0x000fda000bf05300 */
[----:B------:R-:W0:Y:S01]  /*2470*/  @P0 LDC.64 R174, c[0x0][0x438] ;  /* 0x00010e00ffae0b82 */ /* 0x000e220000000a00 */
[----:B--2---:R-:W-:-:S04]  /*2480*/  IMAD.WIDE.U32 R178, R214, 0x8, R178 ;  /* 0x00000008d6b27825 */ /* 0x004fc800078e00b2 */
[----:B0-----:R-:W-:-:S05]  /*2490*/  @P0 IMAD.WIDE.U32 R174, R214, 0x20, R174 ;  /* 0x00000020d6ae0825 */ /* 0x001fca00078e00ae */
[----:B------:R-:W5:Y:S04]  /*24a0*/  @P0 LDG.E.128 R144, desc[UR14][R174.64] ;  /* 0x0000000eae900981 */ /* 0x000f68000c1e1d00 */
[----:B------:R-:W5:Y:S04]  /*24b0*/  @P0 LDG.E.128 R148, desc[UR14][R174.64+0x10] ;  /* 0x0000100eae940981 */ /* 0x000f68000c1e1d00 */
[----:B------:R3:W5:Y:S02]  /*24c0*/  LDG.E.64 R174, desc[UR14][R178.64] ;  /* 0x0000000eb2ae7981 */ /* 0x000764000c1e1b00 */
[----:B---3--:R-:W-:Y:S01]  /*24d0*/  FADD.FTZ R178, R162, -UR26 ;  /* 0x8000001aa2b27e21 */ /* 0x008fe20008010000 */
[----:B------:R-:W-:Y:S01]  /*24e0*/  FADD.FTZ R180, R160, -UR26 ;  /* 0x8000001aa0b47e21 */ /* 0x000fe20008010000 */
[----:B------:R-:W-:Y:S01]  /*24f0*/  FADD.FTZ R179, R163, -UR26 ;  /* 0x8000001aa3b37e21 */ /* 0x000fe20008010000 */
[----:B------:R-:W-:Y:S01]  /*2500*/  FADD.FTZ R177, R161, -UR26 ;  /* 0x8000001aa1b17e21 */ /* 0x000fe20008010000 */
[----:B------:R-:W-:Y:S01]  /*2510*/  FMUL.FTZ R178, R178, UR23 ;  /* 0x00000017b2b27c20 */ /* 0x000fe20008410000 */
[----:B------:R-:W-:Y:S01]  /*2520*/  FMUL.FTZ R191, R180, UR23 ;  /* 0x00000017b4bf7c20 */ /* 0x000fe20008410000 */
[----:B----4-:R-:W-:-:S02]  /*2530*/  PRMT R188, R164, 0x7632, R188 ;  /* 0x00007632a4bc7816 */ /* 0x010fc400000000bc */
[----:B------:R-:W-:Y:S02]  /*2540*/  SHF.L.U32 R164, R164, 0x10, RZ ;  /* 0x00000010a4a47819 */ /* 0x000fe400000006ff */
[C---:B------:R-:W-:Y:S01]  /*2550*/  PRMT R163, R165.reuse, 0x7632, R163 ;  /* 0x00007632a5a37816 */ /* 0x040fe200000000a3 */
[----:B------:R-:W-:Y:S01]  /*2560*/  FADD.FTZ R168, R168, -UR26 ;  /* 0x8000001aa8a87e21 */ /* 0x000fe20008010000 */
[----:B------:R-:W-:Y:S01]  /*2570*/  SHF.L.U32 R165, R165, 0x10, RZ ;  /* 0x00000010a5a57819 */ /* 0x000fe200000006ff */
[----:B------:R-:W-:Y:S01]  /*2580*/  FADD.FTZ R161, R169, -UR26 ;  /* 0x8000001aa9a17e21 */ /* 0x000fe20008010000 */
[----:B------:R-:W-:Y:S01]  /*2590*/  PRMT R189, R166, 0x7632, R189 ;  /* 0x00007632a6bd7816 */ /* 0x000fe200000000bd */
[----:B------:R-:W-:Y:S01]  /*25a0*/  FMUL.FTZ R180, R168, UR23 ;  /* 0x00000017a8b47c20 */ /* 0x000fe20008410000 */
[----:B------:R-:W-:Y:S02]  /*25b0*/  SHF.L.U32 R166, R166, 0x10, RZ ;  /* 0x00000010a6a67819 */ /* 0x000fe400000006ff */
[----:B------:R-:W-:-:S02]  /*25c0*/  PRMT R193, R167, 0x7632, R193 ;  /* 0x00007632a7c17816 */ /* 0x000fc400000000c1 */
[----:B------:R-:W-:Y:S01]  /*25d0*/  SHF.L.U32 R160, R167, 0x10, RZ ;  /* 0x00000010a7a07819 */ /* 0x000fe200000006ff */
[----:B------:R-:W-:Y:S01]  /*25e0*/  FADD.FTZ R167, R170, -UR26 ;  /* 0x8000001aaaa77e21 */ /* 0x000fe20008010000 */
[----:B------:R-:W-:Y:S01]  /*25f0*/  SHF.L.U32 R169, R188, 0x10, RZ ;  /* 0x00000010bca97819 */ /* 0x000fe200000006ff */
[----:B-----5:R-:W-:Y:S01]  /*2600*/  FMUL.FTZ R216, R240, R164 ;  /* 0x000000a4f0d87220 */ /* 0x020fe20000410000 */
[----:B------:R-:W-:Y:S01]  /*2610*/  FADD.FTZ R70, R70, R165 ;  /* 0x000000a546467221 */ /* 0x000fe20000010000 */
[-C--:B------:R-:W-:Y:S01]  /*2620*/  FFMA.FTZ R110, R178, R165.reuse, R110 ;  /* 0x000000a5b26e7223 */ /* 0x080fe2000001006e */
[----:B------:R-:W-:Y:S01]  /*2630*/  FMUL.FTZ R198, R242, R165 ;  /* 0x000000a5f2c67220 */ /* 0x000fe20000410000 */
[----:B------:R-:W-:Y:S01]  /*2640*/  SHF.L.U32 R165, R189, 0x10, RZ ;  /* 0x00000010bda57819 */ /* 0x000fe200000006ff */
[----:B------:R-:W-:Y:S01]  /*2650*/  FADD.FTZ R64, R64, R166 ;  /* 0x000000a640407221 */ /* 0x000fe20000010000 */
[-C--:B------:R-:W-:Y:S01]  /*2660*/  FFMA.FTZ R104, R180, R166.reuse, R104 ;  /* 0x000000a6b4687223 */ /* 0x080fe20000010068 */
[----:B------:R-:W-:Y:S01]  /*2670*/  FMUL.FTZ R196, R236, R166 ;  /* 0x000000a6ecc47220 */ /* 0x000fe20000410000 */
[----:B------:R-:W-:Y:S01]  /*2680*/  FMUL.FTZ R189, R167, UR23 ;  /* 0x00000017a7bd7c20 */ /* 0x000fe20008410000 */
[----:B------:R-:W-:Y:S01]  /*2690*/  FMUL.FTZ R190, R177, UR23 ;  /* 0x00000017b1be7c20 */ /* 0x000fe20008410000 */
[----:B------:R-:W-:Y:S01]  /*26a0*/  FADD.FTZ R166, R213, R216 ;  /* 0x000000d8d5a67221 */ /* 0x000fe20000010000 */
[----:B------:R-:W-:Y:S01]  /*26b0*/  FFMA.FTZ R167, R191, R216, R212 ;  /* 0x000000d8bfa77223 */ /* 0x000fe200000100d4 */
[----:B------:R-:W-:Y:S01]  /*26c0*/  FMUL.FTZ R199, R241, R169 ;  /* 0x000000a9f1c77220 */ /* 0x000fe20000410000 */
[----:B------:R-:W-:Y:S01]  /*26d0*/  SHF.L.U32 R163, R163, 0x10, RZ ;  /* 0x00000010a3a37819 */ /* 0x000fe200000006ff */
[----:B------:R-:W-:Y:S01]  /*26e0*/  FMUL.FTZ R179, R179, UR23 ;  /* 0x00000017b3b37c20 */ /* 0x000fe20008410000 */
[----:B------:R-:W-:Y:S01]  /*26f0*/  FADD.FTZ R66, R66, R160 ;  /* 0x000000a042427221 */ /* 0x000fe20000010000 */
[-C--:B------:R-:W-:Y:S01]  /*2700*/  FFMA.FTZ R106, R189, R160.reuse, R106 ;  /* 0x000000a0bd6a7223 */ /* 0x080fe2000001006a */
[----:B------:R-:W-:Y:S01]  /*2710*/  FMUL.FTZ R194, R238, R160 ;  /* 0x000000a0eec27220 */ /* 0x000fe20000410000 */
        /* <DEDUP_REMOVED lines=31> */
.L_x_8569:
[----:B------:R-:W-:Y:S05]  /*2910*/  BSYNC.RECONVERGENT B0 ;  /* 0x0000000000007941 */ /* 0x000fea0003800200 */
.L_x_8568:
        /* <DEDUP_REMOVED lines=31> */
.L_x_8571:
[----:B------:R-:W-:Y:S05]  /*2b10*/  BSYNC.RECONVERGENT B0 ;  /* 0x0000000000007941 */ /* 0x000fea0003800200 */
.L_x_8570:
        /* <DEDUP_REMOVED lines=32> */
[----:B-----5:R-:W-:Y:S01]  /*2d20*/  LOP3.LUT P6, RZ, R27, 0xff0000, RZ, 0xc0, !PT ;  /* 0x00ff00001bff7812 */ /* 0x020fe200078cc0ff */
[--C-:B------:R-:W-:Y:S01]  /*2d30*/  FFMA.FTZ R161, R183, UR4, R164.reuse ;  /* 0x00000004b7a17c23 */ /* 0x100fe200080100a4 */
[----:B------:R-:W-:Y:S01]  /*2d40*/  FFMA.FTZ R165, R0, UR4, R164 ;  /* 0x0000000400a57c23 */ /* 0x000fe200080100a4 */
[----:B------:R-:W-:Y:S02]  /*2d50*/  FADD.FTZ R160, R229, -R160 ;  /* 0x800000a0e5a07221 */ /* 0x000fe40000010000 */
[----:B------:R-:W-:Y:S01]  /*2d60*/  FADD.FTZ R161, R230, -R161 ;  /* 0x800000a1e6a17221 */ /* 0x000fe20000010000 */
        /* <DEDUP_REMOVED lines=13> */
[----:B------:R-:W-:Y:S01]  /*2e40*/  FMUL.FTZ R160, R160, UR12 ;  /* 0x0000000ca0a07c20 */ /* 0x000fe20008410000 */
[----:B------:R-:W-:Y:S02]  /*2e50*/  FSEL R163, R163, RZ, P6 ;  /* 0x000000ffa3a37208 */ /* 0x000fe40003000000 */
        /* <DEDUP_REMOVED lines=41> */
.L_x_8576:
        /* <DEDUP_REMOVED lines=8> */
[----:B------:R-:W-:Y:S01]  /*3170*/  FMUL.FTZ R153, R153, UR23 ;  /* 0x0000001799997c20 */ /* 0x000fe20008410000 */
[----:B------:R-:W-:-:S02]  /*3180*/  FMUL.FTZ R154, R154, UR23 ;  /* 0x000000179a9a7c20 */ /* 0x000fc40008410000 */
[----:B------:R-:W-:Y:S01]  /*3190*/  FMUL.FTZ R155, R152, UR12 ;  /* 0x0000000c989b7c20 */ /* 0x000fe20008410000 */
[----:B------:R-:W-:Y:S01]  /*31a0*/  FMUL.FTZ R159, R153, UR12 ;  /* 0x0000000c999f7c20 */ /* 0x000fe20008410000 */
[----:B------:R-:W-:Y:S02]  /*31b0*/  FMUL.FTZ R156, R154, UR12 ;  /* 0x0000000c9a9c7c20 */ /* 0x000fe40008410000 */
[----:B------:R-:W-:Y:S01]  /*31c0*/  FMUL.FTZ R158, R155, UR22 ;  /* 0x000000169b9e7c20 */ /* 0x000fe20008410000 */
[----:B------:R-:W-:Y:S01]  /*31d0*/  FFMA.FTZ R155, R185, UR4, R164 ;  /* 0x00000004b99b7c23 */ /* 0x000fe200080100a4 */
[----:B------:R-:W-:Y:S01]  /*31e0*/  FMUL.FTZ R159, R159, UR22 ;  /* 0x000000169f9f7c20 */ /* 0x000fe20008410000 */
[----:B------:R-:W-:Y:S02]  /*31f0*/  FMUL.FTZ R156, R156, UR22 ;  /* 0x000000169c9c7c20 */ /* 0x000fe40008410000 */
[----:B------:R-:W-:Y:S01]  /*3200*/  FADD.FTZ R155, R232, -R155 ;  /* 0x8000009be89b7221 */ /* 0x000fe20000010000 */
[----:B------:R-:W-:-:S02]  /*3210*/  FSEL R158, R158, RZ, P6 ;  /* 0x000000ff9e9e7208 */ /* 0x000fc40003000000 */
[----:B------:R-:W-:Y:S01]  /*3220*/  LOP3.LUT P6, RZ, R26, 0xff00, RZ, 0xc0, !PT ;  /* 0x0000ff001aff7812 */ /* 0x000fe200078cc0ff */
[----:B------:R-:W-:-:S03]  /*3230*/  FMUL.FTZ R155, R155, UR23 ;  /* 0x000000179b9b7c20 */ /* 0x000fc60008410000 */
        /* <DEDUP_REMOVED lines=39> */
[----:B------:R-:W-:-:S07]  /*34b0*/  F2FP.BF16.F32.PACK_AB R163, R165, R163 ;  /* 0x000000a3a5a3723e */ /* 0x000fce00000010ff */
.L_x_8577:
        /* <DEDUP_REMOVED lines=8> */
.L_x_8575:
[----:B------:R-:W-:Y:S05]  /*3540*/  BSYNC.RECONVERGENT B1 ;  /* 0x0000000000017941 */ /* 0x000fea0003800200 */
.L_x_8574:
        /* <DEDUP_REMOVED lines=29> */
[----:B0-----:R-:W-:Y:S01]  /*3720*/  F2FP.BF16.F32.PACK_AB R160, R159, R158 ;  /* 0x0000009e9fa0723e */ /* 0x001fe200000010ff */
        /* <DEDUP_REMOVED lines=37> */
.L_x_8580:
[--C-:B0-----:R-:W-:Y:S01]  /*3980*/  FFMA.FTZ R160, R16, UR4, R164.reuse ;  /* 0x0000000410a07c23 */ /* 0x101fe200080100a4 */
        /* <DEDUP_REMOVED lines=60> */
.L_x_8581:
        /* <DEDUP_REMOVED lines=8> */
.L_x_8579:
[----:B------:R-:W-:Y:S05]  /*3dd0*/  BSYNC.RECONVERGENT B1 ;  /* 0x0000000000017941 */ /* 0x000fea0003800200 */
.L_x_8578:
        /* <DEDUP_REMOVED lines=29> */
[----:B01----:R-:W-:Y:S01]  /*3fb0*/  F2FP.BF16.F32.PACK_AB R160, R159, R158 ;  /* 0x0000009e9fa0723e */ /* 0x003fe200000010ff */
        /* <DEDUP_REMOVED lines=37> */
.L_x_8584:
[--C-:B01----:R-:W-:Y:S01]  /*4210*/  FFMA.FTZ R160, R24, UR4, R164.reuse ;  /* 0x0000000418a07c23 */ /* 0x103fe200080100a4 */
        /* <DEDUP_REMOVED lines=60> */
.L_x_8585:
        /* <DEDUP_REMOVED lines=8> */
.L_x_8583:
[----:B------:R-:W-:Y:S05]  /*4660*/  BSYNC.RECONVERGENT B1 ;  /* 0x0000000000017941 */ /* 0x000fea0003800200 */
.L_x_8582:
        /* <DEDUP_REMOVED lines=8> */
[----:B------:R-:W-:Y:S01]  /*46f0*/  LOP3.LUT P6, RZ, R172, 0xff, RZ, 0xc0, !PT ;  /* 0x000000ffacff7812 */ /* 0x000fe200078cc0ff */
        /* <DEDUP_REMOVED lines=20> */
[----:B012---:R-:W-:Y:S01]  /*4840*/  F2FP.BF16.F32.PACK_AB R160, R159, R158 ;  /* 0x0000009e9fa0723e */ /* 0x007fe200000010ff */
        /* <DEDUP_REMOVED lines=37> */
.L_x_8588:
[--C-:B012---:R-:W-:Y:S01]  /*4aa0*/  FFMA.FTZ R160, R8, UR4, R164.reuse ;  /* 0x0000000408a07c23 */ /* 0x107fe200080100a4 */
[----:B------:R-:W-:Y:S01]  /*4ab0*/  LOP3.LUT P6, RZ, R173, 0xff0000, RZ, 0xc0, !PT ;  /* 0x00ff0000adff7812 */ /* 0x000fe200078cc0ff */
        /* <DEDUP_REMOVED lines=59> */
.L_x_8589:
        /* <DEDUP_REMOVED lines=8> */
.L_x_8587:
[----:B------:R-:W-:Y:S05]  /*4ef0*/  BSYNC.RECONVERGENT B1 ;  /* 0x0000000000017941 */ /* 0x000fea0003800200 */
.L_x_8586:
        /* <DEDUP_REMOVED lines=28> */
[----:B0123--:R-:W-:Y:S01]  /*50c0*/  F2FP.BF16.F32.PACK_AB R160, R159, R158 ;  /* 0x0000009e9fa0723e */ /* 0x00ffe200000010ff */
        /* <DEDUP_REMOVED lines=37> */
.L_x_8591:
[--C-:B0123--:R-:W-:Y:S01]  /*5320*/  FFMA.FTZ R160, R189, UR4, R164.reuse ;  /* 0x00000004bda07c23 */ /* 0x10ffe200080100a4 */
[----:B------:R-:W-:Y:S01]  /*5330*/  LOP3.LUT P6, RZ, R175, 0xff0000, RZ, 0xc0, !PT ;  /* 0x00ff0000afff7812 */ /* 0x000fe200078cc0ff */
[----:B------:R-:W-:Y:S02]  /*5340*/  FFMA.FTZ R161, R177, UR4, R164 ;  /* 0x00000004b1a17c23 */ /* 0x000fe400080100a4 */
[----:B------:R-:W-:Y:S02]  /*5350*/  FADD.FTZ R160, R194, -R160 ;  /* 0x800000a0c2a07221 */ /* 0x000fe40000010000 */
[----:B------:R-:W-:Y:S02]  /*5360*/  FADD.FTZ R161, R195, -R161 ;  /* 0x800000a1c3a17221 */ /* 0x000fe40000010000 */
[----:B------:R-:W-:Y:S01]  /*5370*/  FMUL.FTZ R163, R160, UR23 ;  /* 0x00000017a0a37c20 */ /* 0x000fe20008410000 */
[----:B------:R-:W-:Y:S01]  /*5380*/  FFMA.FTZ R160, R188, UR4, R164 ;  /* 0x00000004bca07c23 */ /* 0x000fe200080100a4 */
[----:B------:R-:W-:-:S02]  /*5390*/  FMUL.FTZ R161, R161, UR23 ;  /* 0x00000017a1a17c20 */ /* 0x000fc40008410000 */
[----:B------:R-:W-:Y:S01]  /*53a0*/  FMUL.FTZ R163, R163, UR12 ;  /* 0x0000000ca3a37c20 */ /* 0x000fe20008410000 */
[----:B------:R-:W-:Y:S01]  /*53b0*/  FADD.FTZ R160, R193, -R160 ;  /* 0x800000a0c1a07221 */ /* 0x000fe20000010000 */
[----:B------:R-:W-:Y:S02]  /*53c0*/  FMUL.FTZ R161, R161, UR12 ;  /* 0x0000000ca1a17c20 */ /* 0x000fe40008410000 */
[----:B------:R-:W-:Y:S01]  /*53d0*/  FMUL.FTZ R163, R163, UR22 ;  /* 0x00000016a3a37c20 */ /* 0x000fe20008410000 */
[----:B------:R-:W-:Y:S01]  /*53e0*/  FMUL.FTZ R160, R160, UR23 ;  /* 0x00000017a0a07c20 */ /* 0x000fe20008410000 */
[----:B------:R-:W-:-:S03]  /*53f0*/  FMUL.FTZ R161, R161, UR22 ;  /* 0x00000016a1a17c20 */ /* 0x000fc60008410000 */
        /* <DEDUP_REMOVED lines=47> */
.L_x_8592:
        /* <DEDUP_REMOVED lines=8> */
.L_x_8573:
        /* <DEDUP_REMOVED lines=67> */
.L_x_8595:
        /* <DEDUP_REMOVED lines=21> */
[----:B------:R-:W-:-:S02]  /*5cf0*/  FSEL R158, R158, RZ, P6 ;  /* 0x000000ff9e9e7208 */ /* 0x000fc40003000000 */
[----:B------:R-:W-:Y:S01]  /*5d00*/  FMUL.FTZ R157, R157, UR22 ;  /* 0x000000169d9d7c20 */ /* 0x000fe20008410000 */
[----:B------:R-:W-:Y:S02]  /*5d10*/  FSEL R159, R159, RZ, P0 ;  /* 0x000000ff9f9f7208 */ /* 0x000fe40000000000 */
[C---:B------:R-:W-:Y:S02]  /*5d20*/  LOP3.LUT P6, RZ, R26.reuse, 0xff0000, RZ, 0xc0, !PT ;  /* 0x00ff00001aff7812 */ /* 0x040fe400078cc0ff */
[----:B------:R-:W-:Y:S02]  /*5d30*/  LOP3.LUT P0, RZ, R26, 0xff000000, RZ, 0xc0, !PT ;  /* 0xff0000001aff7812 */ /* 0x000fe4000780c0ff */
[----:B------:R-:W-:Y:S02]  /*5d40*/  FSEL R156, R156, RZ, P6 ;  /* 0x000000ff9c9c7208 */ /* 0x000fe40003000000 */
[----:B------:R-:W-:Y:S02]  /*5d50*/  FSEL R157, R157, RZ, P0 ;  /* 0x000000ff9d9d7208 */ /* 0x000fe40000000000 */
[----:B------:R-:W-:-:S02]  /*5d60*/  F2FP.BF16.F32.PACK_AB R160, R159, R158 ;  /* 0x0000009e9fa0723e */ /* 0x000fc400000010ff */
[----:B------:R-:W-:Y:S01]  /*5d70*/  F2FP.BF16.F32.PACK_AB R161, R157, R156 ;  /* 0x0000009c9da1723e */ /* 0x000fe200000010ff */
[--C-:B------:R-:W-:Y:S01]  /*5d80*/  FFMA.FTZ R156, R184, UR4, R164.reuse ;  /* 0x00000004b89c7c23 */ /* 0x100fe200080100a4 */
[----:B------:R-:W-:Y:S01]  /*5d90*/  FFMA.FTZ R157, R183, UR4, R164 ;  /* 0x00000004b79d7c23 */ /* 0x000fe200080100a4 */
[----:B------:R-:W-:Y:S02]  /*5da0*/  LOP3.LUT P0, RZ, R27, 0xff, RZ, 0xc0, !PT ;  /* 0x000000ff1bff7812 */ /* 0x000fe4000780c0ff */
[----:B------:R-:W-:Y:S01]  /*5db0*/  FADD.FTZ R156, R231, -R156 ;  /* 0x8000009ce79c7221 */ /* 0x000fe20000010000 */
[----:B------:R-:W-:Y:S01]  /*5dc0*/  FADD.FTZ R157, R230, -R157 ;  /* 0x8000009de69d7221 */ /* 0x000fe20000010000 */
[----:B------:R-:W-:Y:S02]  /*5dd0*/  LOP3.LUT P6, RZ, R27, 0xff00, RZ, 0xc0, !PT ;  /* 0x0000ff001bff7812 */ /* 0x000fe400078cc0ff */
        /* <DEDUP_REMOVED lines=25> */
.L_x_8596:
        /* <DEDUP_REMOVED lines=10> */
.L_x_8594:
[----:B------:R-:W-:Y:S05]  /*6010*/  BSYNC.RECONVERGENT B1 ;  /* 0x0000000000017941 */ /* 0x000fea0003800200 */
.L_x_8593:
        /* <DEDUP_REMOVED lines=13> */
[----:B------:R-:W-:Y:S01]  /*60f0*/  FFMA.FTZ R153, R153, UR23, R53 ;  /* 0x0000001799997c23 */ /* 0x000fe20008010035 */
[----:B------:R-:W-:-:S02]  /*6100*/  FFMA.FTZ R154, R154, UR23, R54 ;  /* 0x000000179a9a7c23 */ /* 0x000fc40008010036 */
        /* <DEDUP_REMOVED lines=10> */
[----:B------:R-:W-:-:S03]  /*61b0*/  FFMA.FTZ R155, R155, UR23, R55 ;  /* 0x000000179b9b7c23 */ /* 0x000fc60008010037 */
        /* <DEDUP_REMOVED lines=41> */
.L_x_8599:
[--C-:B0-----:R-:W-:Y:S01]  /*6450*/  FFMA.FTZ R160, R16, UR4, R164.reuse ;  /* 0x0000000410a07c23 */ /* 0x101fe200080100a4 */
[----:B-----5:R-:W-:Y:S01]  /*6460*/  LOP3.LUT P6, RZ, R29, 0xff0000, RZ, 0xc0, !PT ;  /* 0x00ff00001dff7812 */ /* 0x020fe200078cc0ff */
[--C-:B------:R-:W-:Y:S01]  /*6470*/  FFMA.FTZ R161, R17, UR4, R164.reuse ;  /* 0x0000000411a17c23 */ /* 0x100fe200080100a4 */
[----:B------:R-:W-:Y:S01]  /*6480*/  FFMA.FTZ R165, R11, UR4, R164 ;  /* 0x000000040ba57c23 */ /* 0x000fe200080100a4 */
[----:B------:R-:W-:Y:S02]  /*6490*/  FADD.FTZ R160, R221, -R160 ;  /* 0x800000a0dda07221 */ /* 0x000fe40000010000 */
[----:B------:R-:W-:Y:S01]  /*64a0*/  FADD.FTZ R161, R222, -R161 ;  /* 0x800000a1dea17221 */ /* 0x000fe20000010000 */
[----:B------:R-:W-:Y:S01]  /*64b0*/  FADD.FTZ R165, R227, -R165 ;  /* 0x800000a5e3a57221 */ /* 0x000fe20000010000 */
[----:B------:R-:W-:Y:S01]  /*64c0*/  FFMA.FTZ R163, R160, UR23, R50 ;  /* 0x00000017a0a37c23 */ /* 0x000fe20008010032 */
[----:B------:R-:W-:Y:S01]  /*64d0*/  FFMA.FTZ R160, R18, UR4, R164 ;  /* 0x0000000412a07c23 */ /* 0x000fe200080100a4 */
[----:B------:R-:W-:Y:S01]  /*64e0*/  FFMA.FTZ R161, R161, UR23, R49 ;  /* 0x00000017a1a17c23 */ /* 0x000fe20008010031 */
[----:B------:R-:W-:Y:S01]  /*64f0*/  FFMA.FTZ R165, R165, UR23, R52 ;  /* 0x00000017a5a57c23 */ /* 0x000fe20008010034 */
[----:B------:R-:W-:Y:S01]  /*6500*/  FMUL.FTZ R163, R163, UR12 ;  /* 0x0000000ca3a37c20 */ /* 0x000fe20008410000 */
[----:B------:R-:W-:Y:S01]  /*6510*/  FADD.FTZ R160, R220, -R160 ;  /* 0x800000a0dca07221 */ /* 0x000fe20000010000 */
[----:B------:R-:W-:Y:S01]  /*6520*/  FMUL.FTZ R161, R161, UR12 ;  /* 0x0000000ca1a17c20 */ /* 0x000fe20008410000 */
[----:B------:R-:W-:Y:S01]  /*6530*/  FMUL.FTZ R165, R165, UR12 ;  /* 0x0000000ca5a57c20 */ /* 0x000fe20008410000 */
[----:B------:R-:W-:Y:S01]  /*6540*/  FMUL.FTZ R163, R163, UR22 ;  /* 0x00000016a3a37c20 */ /* 0x000fe20008410000 */
[----:B------:R-:W-:Y:S01]  /*6550*/  FFMA.FTZ R160, R160, UR23, R51 ;  /* 0x00000017a0a07c23 */ /* 0x000fe20008010033 */
        /* <DEDUP_REMOVED lines=44> */
.L_x_8600:
        /* <DEDUP_REMOVED lines=8> */
.L_x_8598:
[----:B------:R-:W-:Y:S05]  /*68a0*/  BSYNC.RECONVERGENT B1 ;  /* 0x0000000000017941 */ /* 0x000fea0003800200 */
.L_x_8597:
        /* <DEDUP_REMOVED lines=67> */
.L_x_8603:
[--C-:B01----:R-:W-:Y:S01]  /*6ce0*/  FFMA.FTZ R160, R24, UR4, R164.reuse ;  /* 0x0000000418a07c23 */ /* 0x103fe200080100a4 */
        /* <DEDUP_REMOVED lines=60> */
.L_x_8604:
        /* <DEDUP_REMOVED lines=8> */
.L_x_8602:
[----:B------:R-:W-:Y:S05]  /*7130*/  BSYNC.RECONVERGENT B1 ;  /* 0x0000000000017941 */ /* 0x000fea0003800200 */
.L_x_8601:
        /* <DEDUP_REMOVED lines=67> */
.L_x_8607:
[--C-:B012---:R-:W-:Y:S01]  /*7570*/  FFMA.FTZ R160, R8, UR4, R164.reuse ;  /* 0x0000000408a07c23 */ /* 0x107fe200080100a4 */
[----:B------:R-:W-:Y:S01]  /*7580*/  LOP3.LUT P6, RZ, R173, 0xff0000, RZ, 0xc0, !PT ;  /* 0x00ff0000adff7812 */ /* 0x000fe200078cc0ff */
        /* <DEDUP_REMOVED lines=59> */
.L_x_8608:
        /* <DEDUP_REMOVED lines=8> */
.L_x_8606:
[----:B------:R-:W-:Y:S05]  /*79c0*/  BSYNC.RECONVERGENT B1 ;  /* 0x0000000000017941 */ /* 0x000fea0003800200 */
.L_x_8605:
        /* <DEDUP_REMOVED lines=66> */
.L_x_8609:
[--C-:B0123--:R-:W-:Y:S01]  /*7df0*/  FFMA.FTZ R160, R189, UR4, R164.reuse ;  /* 0x00000004bda07c23 */ /* 0x10ffe200080100a4 */
[----:B------:R-:W-:Y:S01]  /*7e00*/  LOP3.LUT P6, RZ, R175, 0xff0000, RZ, 0xc0, !PT ;  /* 0x00ff0000afff7812 */ /* 0x000fe200078cc0ff */
[----:B------:R-:W-:Y:S02]  /*7e10*/  FFMA.FTZ R161, R177, UR4, R164 ;  /* 0x00000004b1a17c23 */ /* 0x000fe400080100a4 */
[----:B------:R-:W-:Y:S02]  /*7e20*/  FADD.FTZ R160, R194, -R160 ;  /* 0x800000a0c2a07221 */ /* 0x000fe40000010000 */
[----:B------:R-:W-:Y:S02]  /*7e30*/  FADD.FTZ R161, R195, -R161 ;  /* 0x800000a1c3a17221 */ /* 0x000fe40000010000 */
[----:B------:R-:W-:Y:S01]  /*7e40*/  FFMA.FTZ R163, R160, UR23, R150 ;  /* 0x00000017a0a37c23 */ /* 0x000fe20008010096 */
[----:B------:R-:W-:Y:S01]  /*7e50*/  FFMA.FTZ R160, R188, UR4, R164 ;  /* 0x00000004bca07c23 */ /* 0x000fe200080100a4 */
[----:B------:R-:W-:-:S02]  /*7e60*/  FFMA.FTZ R161, R161, UR23, R149 ;  /* 0x00000017a1a17c23 */ /* 0x000fc40008010095 */
[----:B------:R-:W-:Y:S01]  /*7e70*/  FMUL.FTZ R163, R163, UR12 ;  /* 0x0000000ca3a37c20 */ /* 0x000fe20008410000 */
[----:B------:R-:W-:Y:S01]  /*7e80*/  FADD.FTZ R160, R193, -R160 ;  /* 0x800000a0c1a07221 */ /* 0x000fe20000010000 */
[----:B------:R-:W-:Y:S02]  /*7e90*/  FMUL.FTZ R161, R161, UR12 ;  /* 0x0000000ca1a17c20 */ /* 0x000fe40008410000 */
[----:B------:R-:W-:Y:S01]  /*7ea0*/  FMUL.FTZ R163, R163, UR22 ;  /* 0x00000016a3a37c20 */ /* 0x000fe20008410000 */
[----:B------:R-:W-:Y:S01]  /*7eb0*/  FFMA.FTZ R160, R160, UR23, R151 ;  /* 0x00000017a0a07c23 */ /* 0x000fe20008010097 */
        /* <DEDUP_REMOVED lines=48> */
.L_x_8610:
[----:B------:R-:W0:Y:S02]  /*81c0*/  @P0 LDC.64 R164, c[0x0][0x478] ;  /* 0x00011e00ffa40b82 */ /* 0x000e240000000a00 */
[----:B0-----:R-:W-:-:S05]  /*81d0*/  @P0 IMAD.WIDE.U32 R164, R2, 0x20, R164 ;  /* 0x0000002002a40825 */ /* 0x001fca00078e00a4 */
[----:B------:R-:W-:Y:S04]  /*81e0*/  @P0 STG.E.128 desc[UR14][R164.64], R152 ;  /* 0x00000098a4000986 */ /* 0x000fe8000c101d0e */
[----:B------:R0:W-:Y:S02]  /*81f0*/  @P0 STG.E.128 desc[UR14][R164.64+0x10], R156 ;  /* 0x0000109ca4000986 */ /* 0x0001e4000c101d0e */
[----:B0-----:R-:W0:Y:S02]  /*8200*/  LDC.64 R164, c[0x0][0x468] ;  /* 0x00011a00ffa47b82 */ /* 0x001e240000000a00 */
[----:B0-----:R-:W-:-:S05]  /*8210*/  IMAD.WIDE.U32 R164, R2, 0x10, R164 ;  /* 0x0000001002a47825 */ /* 0x001fca00078e00a4 */
[----:B------:R4:W-:Y:S02]  /*8220*/  STG.E.128 desc[UR14][R164.64], R160 ;  /* 0x000000a0a4007986 */ /* 0x0009e4000c101d0e */
.L_x_8590:
[----:B------:R-:W-:Y:S05]  /*8230*/  BSYNC.RECONVERGENT B0 ;  /* 0x0000000000007941 */ /* 0x000fea0003800200 */
.L_x_8572:
[----:B------:R-:W-:Y:S02]  /*8240*/  UIADD3 UR7, UPT, UPT, UR7, UR24, URZ ;  /* 0x0000001807077290 */ /* 0x000fe4000fffe0ff */
[----:B------:R-:W-:Y:S02]  /*8250*/  UPLOP3.LUT UP2, UPT, UPT, UPT, UP2, 0x40, 0x4 ;  /* 0x000000000004789c */ /* 0x000fe40003f4e820 */
[----:B------:R-:W-:-:S09]  /*8260*/  UISETP.GE.AND UP1, UPT, UR7, UR25, UPT ;  /* 0x000000190700728c */ /* 0x000fd2000bf26270 */
[----:B------:R-:W-:Y:S05]  /*8270*/  BRA.U !UP1, `(.L_x_8611) ;  /* 0xffffff8509e07547 */ /* 0x000fea000b83ffff */
.L_x_8559:
[----:B------:R-:W1:Y:S08]  /*8280*/  S2UR UR4, SR_CTAID.X ;  /* 0x00000000000479c3 */ /* 0x000e700000002500 */
[----:B------:R-:W2:Y:S08]  /*8290*/  LDC.64 R2, c[0x0][0x440] ;  /* 0x00011000ff027b82 */ /* 0x000eb00000000a00 */
[----:B0-----:R-:W0:Y:S08]  /*82a0*/  LDC.64 R4, c[0x0][0x448] ;  /* 0x00011200ff047b82 */ /* 0x001e300000000a00 */
[----:B------:R-:W3:Y:S01]  /*82b0*/  LDC.64 R6, c[0x0][0x440] ;  /* 0x00011000ff067b82 */ /* 0x000ee20000000a00 */
[----:B-1----:R-:W-:-:S06]  /*82c0*/  UIMAD UR4, UR4, UR6, URZ ;  /* 0x00000006040472a4 */ /* 0x002fcc000f8e02ff */
[----:B------:R-:W-:Y:S01]  /*82d0*/  MOV R19, UR4 ;  /* 0x0000000400137c02 */ /* 0x000fe20008000f00 */
[----:B------:R-:W1:Y:S03]  /*82e0*/  LDC.64 R8, c[0x0][0x448] ;  /* 0x00011200ff087b82 */ /* 0x000e660000000a00 */
[----:B------:R-:W-:-:S05]  /*82f0*/  LEA.HI R19, R19, R252, RZ, 0x1d ;  /* 0x000000fc13137211 */ /* 0x000fca00078fe8ff */
[----:B------:R-:W4:Y:S01]  /*8300*/  LDC.64 R10, c[0x0][0x440] ;  /* 0x00011000ff0a7b82 */ /* 0x000f220000000a00 */
[----:B--2---:R-:W-:-:S04]  /*8310*/  @P5 IMAD.WIDE.U32 R2, R19, 0x20, R2 ;  /* 0x0000002013025825 */ /* 0x004fc800078e0002 */
[C---:B0-----:R-:W-:Y:S01]  /*8320*/  @P5 IMAD.WIDE.U32 R4, R19.reuse, 0x20, R4 ;  /* 0x0000002013045825 */ /* 0x041fe200078e0004 */
        /* <DEDUP_REMOVED lines=39> */
.L_x_8612:
        /* <DEDUP_REMOVED lines=14> */
.L_x_19362:


//--------------------- .text._ZN10layer_norm13ln_bwd_kernelINS_13Kernel_traitsIf13__nv_bfloat16fS2_fjLj5120ELj1ELj1ELj4ELj16ENS_18Kernel_traits_baseILj5120EfS2_fS2_fjLj128EEEEELb1ELb0ELb0ELb1EEEvNS_9BwdParamsE --------------------------
	.section	.text._ZN10layer_norm13ln_bwd_kernelINS_13Kernel_traitsIf13__nv_bfloat16fS2_fjLj5120ELj1ELj1ELj4ELj16ENS_18Kernel_traits_baseILj5120EfS2_fS2_fjLj128EEEEELb1ELb0ELb0ELb1EEEvNS_9BwdParamsE,"ax",@progbits
	.align	128
        .global         _ZN10layer_norm13ln_bwd_kernelINS_13Kernel_traitsIf13__nv_bfloat16fS2_fjLj5120ELj1ELj1ELj4ELj16ENS_18Kernel_traits_baseILj5120EfS2_fS2_fjLj128EEEEELb1ELb0ELb0ELb1EEEvNS_9BwdParamsE
        .type           _ZN10layer_norm13ln_bwd_kernelINS_13Kernel_traitsIf13__nv_bfloat16fS2_fjLj5120ELj1ELj1ELj4ELj16ENS_18Kernel_traits_baseILj5120EfS2_fS2_fjLj128EEEEELb1ELb0ELb0ELb1EEEvNS_9BwdParamsE,@function
        .size           _ZN10layer_norm13ln_bwd_kernelINS_13Kernel_traitsIf13__nv_bfloat16fS2_fjLj5120ELj1ELj1ELj4ELj16ENS_18Kernel_traits_baseILj5120EfS2_fS2_fjLj128EEEEELb1ELb0ELb0ELb1EEEvNS_9BwdParamsE,(.L_x_19363 - _ZN10layer_norm13ln_bwd_kernelINS_13Kernel_traitsIf13__nv_bfloat16fS2_fjLj5120ELj1ELj1ELj4ELj16ENS_18Kernel_traits_baseILj5120EfS2_fS2_fjLj128EEEEELb1ELb0ELb0ELb1EEEvNS_9BwdParamsE)
        .other          _ZN10layer_norm13ln_bwd_kernelINS_13Kernel_traitsIf13__nv_bfloat16fS2_fjLj5120ELj1ELj1ELj4ELj16ENS_18Kernel_traits_baseILj5120EfS2_fS2_fjLj128EEEEELb1ELb0ELb0ELb1EEEvNS_9BwdParamsE,@"STO_CUDA_ENTRY STV_DEFAULT"
_ZN10layer_norm13ln_bwd_kernelINS_13Kernel_traitsIf13__nv_bfloat16fS2_fjLj5120ELj1ELj1ELj4ELj16ENS_18Kernel_traits_baseILj5120EfS2_fS2_fjLj128EEEEELb1ELb0ELb0ELb1EEEvNS_9BwdParamsE:
.text._ZN10layer_norm13ln_bwd_kernelINS_13Kernel_traitsIf13__nv_bfloat16fS2_fjLj5120ELj1ELj1ELj4ELj16ENS_18Kernel_traits_baseILj5120EfS2_fS2_fjLj128EEEEELb1ELb0ELb0ELb1EEEvNS_9BwdParamsE:
        /* <DEDUP_REMOVED lines=51> */
[----:B------:R1:W-:Y:S01]  /*0330*/  STL [R1+0x44], RZ ;  /* 0x000044ff01007387 */ /* 0x0003e20000100800 */
[----:B------:R-:W-:Y:S01]  /*0340*/  HFMA2 R252, -RZ, RZ, 0, 0 ;  /* 0x00000000fffc7431 */ /* 0x000fe200000001ff */
[----:B------:R-:W-:Y:S01]  /*0350*/  PLOP3.LUT P2, PT, PT, PT, PT, 0x8, 0x80 ;  /* 0x000000000080781c */ /* 0x000fe20003f4e170 */
[----:B------:R-:W-:Y:S01]  /*0360*/  HFMA2 R215, -RZ, RZ, 0, 0 ;  /* 0x00000000ffd77431 */ /* 0x000fe200000001ff */
        /* <DEDUP_REMOVED lines=13> */
[----:B------:R-:W-:Y:S02]  /*0440*/  MOV R230, RZ ;  /* 0x000000ff00e67202 */ /* 0x000fe40000000f00 */
[----:B------:R-:W-:Y:S02]  /*0450*/  CS2R R228, SRZ ;  /* 0x0000000000e47805 */ /* 0x000fe4000001ff00 */
[----:B------:R-:W-:Y:S01]  /*0460*/  CS2R R226, SRZ ;  /* 0x0000000000e27805 */ /* 0x000fe2000001ff00 */
[----:B------:R1:W-:Y:S01]  /*0470*/  STL [R1+0x30], RZ ;  /* 0x000030ff01007387 */ /* 0x0003e20000100800 */
[----:B--2---:R-:W-:Y:S01]  /*0480*/  IMAD.WIDE.U32 R2, R0, 0x20, R2 ;  /* 0x0000002000027825 */ /* 0x004fe200078e0002 */
        /* <DEDUP_REMOVED lines=12> */
[----:B------:R-:W-:Y:S02]  /*0550*/  CS2R R4, SRZ ;  /* 0x0000000000047805 */ /* 0x000fe4000001ff00 */
[----:B------:R-:W-:Y:S01]  /*0560*/  CS2R R6, SRZ ;  /* 0x0000000000067805 */ /* 0x000fe2000001ff00 */
[----:B------:R1:W-:Y:S01]  /*0570*/  STL [R1+0x20], RZ ;  /* 0x000020ff01007387 */ /* 0x0003e20000100800 */
[----:B------:R-:W-:Y:S01]  /*0580*/  CS2R R8, SRZ ;  /* 0x0000000000087805 */ /* 0x000fe2000001ff00 */
[----:B------:R-:W2:Y:S02]  /*0590*/  LDCU UR7, c[0x0][0x408] ;  /* 0x00008100ff0777ac */ /* 0x000ea40008000800 */
[----:B------:R1:W-:Y:S01]  /*05a0*/  STL [R1+0x1c], RZ ;  /* 0x00001cff01007387 */ /* 0x0003e20000100800 */
[----:B------:R-:W4:Y:S03]  /*05b0*/  LDCU UR17, c[0x0][0x388] ;  /* 0x00007100ff1177ac */ /* 0x000f260008000800 */
[----:B------:R1:W-:Y:S01]  /*05c0*/  STL [R1+0x18], RZ ;  /* 0x000018ff01007387 */ /* 0x0003e20000100800 */
[----:B------:R-:W0:Y:S03]  /*05d0*/  LDCU.U8 UR16, c[0x0][0x410] ;  /* 0x00008200ff1077ac */ /* 0x000e260008000000 */
[----:B------:R1:W-:Y:S01]  /*05e0*/  STL [R1+0x14], RZ ;  /* 0x000014ff01007387 */ /* 0x0003e20000100800 */
[----:B------:R-:W0:Y:S03]  /*05f0*/  LDCU UR20, c[0x0][0x400] ;  /* 0x00008000ff1477ac */ /* 0x000e260008000800 */
[----:B------:R1:W-:Y:S01]  /*0600*/  STL [R1+0x10], RZ ;  /* 0x000010ff01007387 */ /* 0x0003e20000100800 */
[----:B------:R-:W0:Y:S03]  /*0610*/  LDCU.64 UR22, c[0x0][0x478] ;  /* 0x00008f00ff1677ac */ /* 0x000e260008000a00 */
[----:B------:R1:W-:Y:S01]  /*0620*/  STL [R1+0xc], RZ ;  /* 0x00000cff01007387 */ /* 0x0003e20000100800 */
[----:B------:R-:W1:Y:S03]  /*0630*/  LDCU.128 UR8, c[0x0][0x3c0] ;  /* 0x00007800ff0877ac */ /* 0x000e660008000c00 */
[----:B------:R0:W-:Y:S01]  /*0640*/  STL [R1+0x8], RZ ;  /* 0x000008ff01007387 */ /* 0x0001e20000100800 */
[----:B------:R-:W1:Y:S03]  /*0650*/  LDCU.64 UR18, c[0x0][0x438] ;  /* 0x00008700ff1277ac */ /* 0x000e660008000a00 */
[----:B------:R0:W-:Y:S01]  /*0660*/  STL [R1+0x4], RZ ;  /* 0x000004ff01007387 */ /* 0x0001e20000100800 */
[----:B------:R-:W1:Y:S03]  /*0670*/  LDCU.64 UR24, c[0x0][0x380] ;  /* 0x00007000ff1877ac */ /* 0x000e660008000a00 */
[----:B------:R1:W-:Y:S01]  /*0680*/  STL [R1], RZ ;  /* 0x000000ff01007387 */ /* 0x0003e20000100800 */
[----:B------:R-:W-:Y:S01]  /*0690*/  HFMA2 R20, -RZ, RZ, 0, 0 ;  /* 0x00000000ff147431 */ /* 0x000fe200000001ff */
[----:B---3--:R-:W-:Y:S01]  /*06a0*/  UISETP.NE.U32.AND UP0, UPT, UR4, URZ, UPT ;  /* 0x000000ff0400728c */ /* 0x008fe2000bf05070 */
[----:B------:R-:W-:Y:S01]  /*06b0*/  CS2R R10, SRZ ;  /* 0x00000000000a7805 */ /* 0x000fe2000001ff00 */
[----:B0-----:R-:W5:Y:S01]  /*06c0*/  LDG.E.128 R40, desc[UR14][R2.64] ;  /* 0x0000000e02287981 */ /* 0x001f62000c1e1d00 */
[----:B------:R-:W-:-:S02]  /*06d0*/  CS2R R12, SRZ ;  /* 0x00000000000c7805 */ /* 0x000fc4000001ff00 */
[----:B------:R-:W-:Y:S02]  /*06e0*/  CS2R R14, SRZ ;  /* 0x00000000000e7805 */ /* 0x000fe4000001ff00 */
[----:B------:R-:W-:Y:S01]  /*06f0*/  CS2R R16, SRZ ;  /* 0x0000000000107805 */ /* 0x000fe2000001ff00 */
[----:B------:R-:W5:Y:S01]  /*0700*/  LDG.E.128 R44, desc[UR14][R2.64+0x10] ;  /* 0x0000100e022c7981 */ /* 0x000f62000c1e1d00 */
        /* <DEDUP_REMOVED lines=11> */
.L_x_8636:
[----:B0-----:R-:W0:Y:S01]  /*07c0*/  S2R R165, SR_TID.X ;  /* 0x0000000000a57919 */ /* 0x001e220000002100 */
[----:B------:R-:W-:Y:S01]  /*07d0*/  UIMAD UR4, UR6, UR17, URZ ;  /* 0x00000011060472a4 */ /* 0x000fe2000f8e02ff */
[----:B-1----:R-:W1:Y:S01]  /*07e0*/  LDC.64 R36, c[0x0][0x428] ;  /* 0x00010a00ff247b82 */ /* 0x002e620000000a00 */
[----:B------:R-:W-:Y:S01]  /*07f0*/  UIMAD.WIDE UR12, UR6, 0x4, UR8 ;  /* 0x00000004060c78a5 */ /* 0x000fe2000f8e0208 */
[----:B------:R-:W-:Y:S01]  /*0800*/  STL [R1+0x50], R121 ;  /* 0x0000507901007387 */ /* 0x000fe20000100800 */
[----:B------:R-:W-:-:S05]  /*0810*/  USHF.R.S32.HI UR5, URZ, 0x1f, UR4 ;  /* 0x0000001fff057899 */ /* 0x000fca0008011404 */
[----:B--2---:R-:W2:Y:S01]  /*0820*/  LDC.64 R158, c[0x0][0x3a8] ;  /* 0x0000ea00ff9e7b82 */ /* 0x004ea20000000a00 */
[----:B------:R-:W-:Y:S01]  /*0830*/  ULEA.HI UR5, UR5, UR4, URZ, 0x3 ;  /* 0x0000000405057291 */ /* 0x000fe2000f8f18ff */
[----:B------:R-:W-:Y:S01]  /*0840*/  MOV R22, UR12 ;  /* 0x0000000c00167c02 */ /* 0x000fe20008000f00 */
[----:B------:R-:W3:Y:S01]  /*0850*/  S2R R166, SR_CgaCtaId ;  /* 0x0000000000a67919 */ /* 0x000ee20000008800 */
[----:B------:R-:W-:-:S03]  /*0860*/  MOV R23, UR13 ;  /* 0x0000000d00177c02 */ /* 0x000fc60008000f00 */
[----:B------:R-:W-:Y:S01]  /*0870*/  MOV R21, UR5 ;  /* 0x0000000500157c02 */ /* 0x000fe20008000f00 */
[----:B------:R-:W-:Y:S01]  /*0880*/  UIMAD.WIDE UR4, UR6, 0x4, UR10 ;  /* 0x00000004060478a5 */ /* 0x000fe2000f8e020a */
[----:B------:R4:W3:Y:S01]  /*0890*/  LDG.E R0, desc[UR14][R22.64] ;  /* 0x0000000e16007981 */ /* 0x0008e2000c1e1900 */
[----:B------:R-:W-:Y:S02]  /*08a0*/  MOV R157, 0x400 ;  /* 0x00000400009d7802 */ /* 0x000fe40000000f00 */
[----:B------:R-:W-:Y:S01]  /*08b0*/  ISETP.NE.AND P3, PT, RZ, UR16, PT ;  /* 0x00000010ff007c0c */ /* 0x000fe2000bf65270 */
[----:B------:R3:W-:Y:S01]  /*08c0*/  STL [R1+0x4c], R120 ;  /* 0x00004c7801007387 */ /* 0x0007e20000100800 */
[----:B----4-:R-:W-:Y:S02]  /*08d0*/  MOV R23, UR5 ;  /* 0x0000000500177c02 */ /* 0x010fe40008000f00 */
[----:B------:R-:W-:Y:S02]  /*08e0*/  MOV R22, UR4 ;  /* 0x0000000400167c02 */ /* 0x000fe40008000f00 */
[----:B0-----:R-:W-:-:S03]  /*08f0*/  LEA.HI.SX32 R21, R21, R165, 0x1d ;  /* 0x000000a515157211 */ /* 0x001fc600078feaff */
[----:B------:R-:W4:Y:S02]  /*0900*/  LDG.E R23, desc[UR14][R22.64] ;  /* 0x0000000e16177981 */ /* 0x000f24000c1e1900 */
[----:B-1----:R-:W-:-:S04]  /*0910*/  IMAD.WIDE.U32 R172, R21, 0x10, R36 ;  /* 0x0000001015ac7825 */ /* 0x002fc800078e0024 */
[C---:B--2---:R-:W-:Y:S02]  /*0920*/  IMAD.WIDE.U32 R176, R21.reuse, 0x20, R158 ;  /* 0x0000002015b07825 */ /* 0x044fe400078e009e */
[----:B------:R-:W2:Y:S04]  /*0930*/  LDG.E.128 R172, desc[UR14][R172.64] ;  /* 0x0000000eacac7981 */ /* 0x000ea8000c1e1d00 */
[----:B------:R-:W2:Y:S01]  /*0940*/  LDG.E.128 R128, desc[UR14][R176.64] ;  /* 0x0000000eb0807981 */ /* 0x000ea2000c1e1d00 */
[----:B---3--:R-:W-:Y:S02]  /*0950*/  LEA R190, R166, R157, 0x18 ;  /* 0x0000009da6be7211 */ /* 0x008fe400078ec0ff */
[C---:B------:R-:W-:Y:S02]  /*0960*/  IADD3 R164, PT, PT, R21.reuse, 0x100, RZ ;  /* 0x0000010015a47810 */ /* 0x040fe40007ffe0ff */
[----:B------:R-:W-:-:S03]  /*0970*/  IADD3 R168, PT, PT, R21, 0x80, RZ ;  /* 0x0000008015a87810 */ /* 0x000fc60007ffe0ff */
[----:B------:R-:W-:Y:S01]  /*0980*/  IMAD.WIDE.U32 R136, R164, 0x10, R36 ;  /* 0x00000010a4887825 */ /* 0x000fe200078e0024 */
[----:B------:R-:W-:Y:S01]  /*0990*/  IADD3 R156, PT, PT, R21, 0x180, RZ ;  /* 0x00000180159c7810 */ /* 0x000fe20007ffe0ff */
[----:B------:R-:W3:Y:S02]  /*09a0*/  LDG.E.128 R176, desc[UR14][R176.64+0x10] ;  /* 0x0000100eb0b07981 */ /* 0x000ee4000c1e1d00 */
[--C-:B------:R-:W-:Y:S02]  /*09b0*/  IMAD.WIDE.U32 R32, R168, 0x20, R158.reuse ;  /* 0x00000020a8207825 */ /* 0x100fe400078e009e */
[----:B------:R-:W3:Y:S02]  /*09c0*/  LDG.E.128 R136, desc[UR14][R136.64] ;  /* 0x0000000e88887981 */ /* 0x000ee4000c1e1d00 */
[----:B------:R-:W-:Y:S02]  /*09d0*/  IMAD.WIDE.U32 R140, R164, 0x20, R158 ;  /* 0x00000020a48c7825 */ /* 0x000fe400078e009e */
[----:B------:R-:W3:Y:S02]  /*09e0*/  LDG.E.128 R24, desc[UR14][R32.64] ;  /* 0x0000000e20187981 */ /* 0x000ee4000c1e1d00 */
[----:B------:R-:W-:-:S02]  /*09f0*/  IMAD.WIDE.U32 R28, R168, 0x10, R36 ;  /* 0x00000010a81c7825 */ /* 0x000fc400078e0024 */
[----:B------:R-:W3:Y:S02]  /*0a00*/  LDG.E.128 R132, desc[UR14][R140.64] ;  /* 0x0000000e8c847981 */ /* 0x000ee4000c1e1d00 */
[----:B------:R-:W-:Y:S02]  /*0a10*/  IMAD.WIDE.U32 R148, R156, 0x10, R36 ;  /* 0x000000109c947825 */ /* 0x000fe400078e0024 */
[----:B------:R-:W3:Y:S04]  /*0a20*/  LDG.E.128 R28, desc[UR14][R28.64] ;  /* 0x0000000e1c1c7981 */ /* 0x000ee8000c1e1d00 */
[----:B------:R-:W3:Y:S04]  /*0a30*/  LDG.E.128 R32, desc[UR14][R32.64+0x10] ;  /* 0x0000100e20207981 */ /* 0x000ee8000c1e1d00 */
[----:B------:R-:W3:Y:S01]  /*0a40*/  LDG.E.128 R148, desc[UR14][R148.64] ;  /* 0x0000000e94947981 */ /* 0x000ee2000c1e1d00 */
[----:B------:R-:W-:-:S02]  /*0a50*/  FSEL R157, R0, RZ, !P3 ;  /* 0x000000ff009d7208 */ /* 0x000fc40005800000 */
[----:B----4-:R-:W-:Y:S02]  /*0a60*/  R2UR UR12, R23 ;  /* 0x00000000170c72ca */ /* 0x010fe400000e0000 */
[----:B--2---:R-:W-:Y:S02]  /*0a70*/  PRMT R169, R173, 0x7632, R169 ;  /* 0x00007632ada97816 */ /* 0x004fe400000000a9 */
[----:B------:R-:W-:Y:S02]  /*0a80*/  LOP3.LUT P1, RZ, R165, 0x1f, RZ, 0xc0, !PT ;  /* 0x0000001fa5ff7812 */ /* 0x000fe4000782c0ff */
[----:B------:R-:W-:Y:S01]  /*0a90*/  IADD3 R22, PT, PT, R21, 0x200, RZ ;  /* 0x0000020015167810 */ /* 0x000fe20007ffe0ff */
[----:B------:R-:W-:Y:S01]  /*0aa0*/  IMAD.WIDE.U32 R152, R156, 0x20, R158 ;  /* 0x000000209c987825 */ /* 0x000fe200078e009e */
[----:B------:R-:W-:Y:S01]  /*0ab0*/  R2UR UR4, R157 ;  /* 0x000000009d0472ca */ /* 0x000fe200000e0000 */
[----:B------:R-:W2:Y:S01]  /*0ac0*/  LDG.E.128 R140, desc[UR14][R140.64+0x10] ;  /* 0x0000100e8c8c7981 */ /* 0x000ea2000c1e1d00 */
[----:B------:R-:W-:Y:S01]  /*0ad0*/  SHF.L.U32 R169, R169, 0x10, RZ ;  /* 0x00000010a9a97819 */ /* 0x000fe200000006ff */
[----:B------:R-:W-:-:S02]  /*0ae0*/  IMAD.WIDE.U32 R36, R22, 0x10, R36 ;  /* 0x0000001016247825 */ /* 0x000fc400078e0024 */
[----:B------:R-:W4:Y:S08]  /*0af0*/  LDG.E.128 R144, desc[UR14][R152.64] ;  /* 0x0000000e98907981 */ /* 0x000f30000c1e1d00 */
[----:B------:R-:W-:Y:S01]  /*0b00*/  FADD.FTZ R201, R131, -UR4 ;  /* 0x8000000483c97e21 */ /* 0x000fe20008010000 */
[----:B------:R-:W-:Y:S01]  /*0b10*/  FADD.FTZ R233, R169, R233 ;  /* 0x000000e9a9e97221 */ /* 0x000fe20000010000 */
[----:B-----5:R-:W-:Y:S01]  /*0b20*/  FMUL.FTZ R192, R43, R169 ;  /* 0x000000a92bc07220 */ /* 0x020fe20000410000 */
[----:B---3--:R-:W-:Y:S01]  /*0b30*/  SHF.L.U32 R23, R139, 0x10, RZ ;  /* 0x000000108b177819 */ /* 0x008fe200000006ff */
[----:B------:R-:W-:Y:S01]  /*0b40*/  FMUL.FTZ R201, R201, UR12 ;  /* 0x0000000cc9c97c20 */ /* 0x000fe20008410000 */
[----:B------:R-:W-:Y:S01]  /*0b50*/  @!P1 SHF.R.U32.HI R157, RZ, 0x2, R165 ;  /* 0x00000002ff9d9819 */ /* 0x000fe200000116a5 */
[----:B------:R-:W-:Y:S01]  /*0b60*/  FADD.FTZ R179, R179, -UR4 ;  /* 0x80000004b3b37e21 */ /* 0x000fe20008010000 */
[----:B------:R-:W-:-:S04]  /*0b70*/  IMAD.WIDE.U32 R158, R22, 0x20, R158 ;  /* 0x00000020169e7825 */ /* 0x000fc800078e009e */
[----:B------:R-:W-:Y:S01]  /*0b80*/  FFMA.FTZ R17, R201, R169, R17 ;  /* 0x000000a9c9117223 */ /* 0x000fe20000010011 */
[----:B------:R-:W-:Y:S01]  /*0b90*/  FADD.FTZ R134, R134, -UR4 ;  /* 0x8000000486867e21 */ /* 0x000fe20008010000 */
[----:B------:R-:W3:Y:S01]  /*0ba0*/  LDL.LU R169, [R1+0x4] ;  /* 0x0000040001a97983 */ /* 0x000ee20000300800 */
[----:B------:R-:W-:Y:S01]  /*0bb0*/  FADD.FTZ R194, R177, -UR4 ;  /* 0x80000004b1c27e21 */ /* 0x000fe20008010000 */
[----:B------:R-:W-:Y:S02]  /*0bc0*/  PRMT R184, R28, 0x7632, R184 ;  /* 0x000076321cb87816 */ /* 0x000fe400000000b8 */
[----:B------:R-:W4:Y:S01]  /*0bd0*/  LDG.E.128 R36, desc[UR14][R36.64] ;  /* 0x0000000e24247981 */ /* 0x000f22000c1e1d00 */
[----:B------:R-:W-:Y:S01]  /*0be0*/  FADD.FTZ R165, R32, -UR4 ;  /* 0x8000000420a57e21 */ /* 0x000fe20008010000 */
[----:B------:R-:W-:Y:S01]  /*0bf0*/  FMUL.FTZ R193, R179, UR12 ;  /* 0x0000000cb3c17c20 */ /* 0x000fe20008410000 */
[----:B------:R-:W-:Y:S01]  /*0c00*/  SHF.L.U32 R177, R28, 0x10, RZ ;  /* 0x000000101cb17819 */ /* 0x000fe200000006ff */
[----:B------:R-:W4:Y:S01]  /*0c10*/  LDG.E.128 R160, desc[UR14][R158.64] ;  /* 0x0000000e9ea07981 */ /* 0x000f22000c1e1d00 */
[----:B------:R-:W-:Y:S01]  /*0c20*/  FMUL.FTZ R179, R165, UR12 ;  /* 0x0000000ca5b37c20 */ /* 0x000fe20008410000 */
[----:B------:R-:W-:-:S02]  /*0c30*/  PRMT R205, R149, 0x7632, R205 ;  /* 0x0000763295cd7816 */ /* 0x000fc400000000cd */
[----:B------:R-:W-:Y:S01]  /*0c40*/  SHF.L.U32 R28, R149, 0x10, RZ ;  /* 0x00000010951c7819 */ /* 0x000fe200000006ff */
[----:B------:R-:W4:Y:S01]  /*0c50*/  LDL.LU R165, [R1+0xc] ;  /* 0x00000c0001a57983 */ /* 0x000f220000300800 */
[----:B------:R-:W-:Y:S01]  /*0c60*/  FMUL.FTZ R149, R134, UR12 ;  /* 0x0000000c86957c20 */ /* 0x000fe20008410000 */
[----:B------:R-:W-:Y:S02]  /*0c70*/  PLOP3.LUT P0, PT, PT, PT, PT, 0x80, 0x8 ;  /* 0x000000000008781c */ /* 0x000fe40003f0f070 */
[----:B------:R-:W-:Y:S02]  /*0c80*/  @!P1 PLOP3.LUT P0, PT, P2, PT, PT, 0x80, 0x8 ;  /* 0x000000000008981c */ /* 0x000fe4000170f070 */
[----:B------:R-:W-:Y:S01]  /*0c90*/  IADD3 R206, PT, PT, R190, 0x5020, RZ ;  /* 0x00005020bece7810 */ /* 0x000fe20007ffe0ff */
[----:B------:R-:W-:Y:S01]  /*0ca0*/  FADD.FTZ R203, R129, -UR4 ;  /* 0x8000000481cb7e21 */ /* 0x000fe20008010000 */
[----:B------:R-:W-:Y:S01]  /*0cb0*/  FADD.FTZ R202, R130, -UR4 ;  /* 0x8000000482ca7e21 */ /* 0x000fe20008010000 */
[----:B------:R-:W-:Y:S01]  /*0cc0*/  FADD.FTZ R198, R178, -UR4 ;  /* 0x80000004b2c67e21 */ /* 0x000fe20008010000 */
[----:B------:R-:W-:-:S02]  /*0cd0*/  PRMT R189, R172, 0x7632, R189 ;  /* 0x00007632acbd7816 */ /* 0x000fc400000000bd */
[----:B------:R-:W-:Y:S02]  /*0ce0*/  PRMT R188, R175, 0x7632, R188 ;  /* 0x00007632afbc7816 */ /* 0x000fe400000000bc */
[----:B------:R-:W-:Y:S02]  /*0cf0*/  PRMT R187, R136, 0x7632, R187 ;  /* 0x0000763288bb7816 */ /* 0x000fe400000000bb */
[----:B------:R-:W-:Y:S01]  /*0d00*/  PRMT R238, R139, 0x7632, R238 ;  /* 0x000076328bee7816 */ /* 0x000fe200000000ee */
[----:B------:R-:W-:Y:S01]  /*0d10*/  FADD.FTZ R135, R135, -UR4 ;  /* 0x8000000487877e21 */ /* 0x000fe20008010000 */
[----:B------:R-:W-:Y:S01]  /*0d20*/  PRMT R185, R148, 0x7632, R185 ;  /* 0x0000763294b97816 */ /* 0x000fe200000000b9 */
[----:B------:R-:W4:Y:S01]  /*0d30*/  LDG.E.128 R152, desc[UR14][R152.64+0x10] ;  /* 0x0000100e98987981 */ /* 0x000f22000c1e1d00 */
[----:B---3--:R-:W-:-:S05]  /*0d40*/  FADD.FTZ R169, R23, R169 ;  /* 0x000000a917a97221 */ /* 0x008fca0000010000 */
[----:B------:R-:W-:Y:S04]  /*0d50*/  STL [R1+0x4], R169 ;  /* 0x000004a901007387 */ /* 0x000fe80000100800 */
[----:B------:R-:W3:Y:S01]  /*0d60*/  LDL.LU R134, [R1+0x14] ;  /* 0x0000140001867983 */ /* 0x000ee20000300800 */
[----:B------:R-:W-:Y:S02]  /*0d70*/  @!P1 MOV R0, R206 ;  /* 0x000000ce00009202 */ /* 0x000fe40000000f00 */
[----:B------:R-:W-:Y:S02]  /*0d80*/  @!P0 IADD3 R0, PT, PT, R190, 0x5000, RZ ;  /* 0x00005000be008810 */ /* 0x000fe40007ffe0ff */
[----:B------:R-:W-:-:S04]  /*0d90*/  @!P1 LOP3.LUT R157, R157, 0x18, RZ, 0xc0, !PT ;  /* 0x000000189d9d9812 */ /* 0x000fc800078ec0ff */
[----:B------:R-:W-:Y:S01]  /*0da0*/  @!P1 IADD3 R157, PT, PT, R157, R0, RZ ;  /* 0x000000009d9d9210 */ /* 0x000fe20007ffe0ff */
[----:B------:R-:W-:Y:S02]  /*0db0*/  FADD.FTZ R0, R128, -UR4 ;  /* 0x8000000480007e21 */ /* 0x000fe40008010000 */
[----:B------:R0:W3:Y:S01]  /*0dc0*/  LDG.E.128 R128, desc[UR14][R158.64+0x10] ;  /* 0x0000100e9e807981 */ /* 0x0000e2000c1e1d00 */
[----:B------:R-:W-:Y:S01]  /*0dd0*/  SHF.L.U32 R172, R172, 0x10, RZ ;  /* 0x00000010acac7819 */ /* 0x000fe200000006ff */
[----:B--2---:R-:W-:Y:S01]  /*0de0*/  FADD.FTZ R167, R140, -UR4 ;  /* 0x800000048ca77e21 */ /* 0x004fe20008010000 */
[----:B------:R-:W-:Y:S01]  /*0df0*/  SHF.L.U32 R175, R175, 0x10, RZ ;  /* 0x00000010afaf7819 */ /* 0x000fe200000006ff */
[----:B------:R-:W-:Y:S01]  /*0e00*/  FMUL.FTZ R0, R0, UR12 ;  /* 0x0000000c00007c20 */ /* 0x000fe20008410000 */
[----:B----4-:R-:W-:Y:S01]  /*0e10*/  FADD.FTZ R140, R147, -UR4 ;  /* 0x80000004938c7e21 */ /* 0x010fe20008010000 */
[----:B------:R-:W-:Y:S01]  /*0e20*/  FMUL.FTZ R198, R198, UR12 ;  /* 0x0000000cc6c67c20 */ /* 0x000fe20008410000 */
[----:B0-----:R-:W-:Y:S01]  /*0e30*/  SHF.L.U32 R159, R148, 0x10, RZ ;  /* 0x00000010949f7819 */ /* 0x001fe200000006ff */
[----:B------:R-:W-:Y:S01]  /*0e40*/  FADD.FTZ R158, R25, -UR4 ;  /* 0x80000004199e7e21 */ /* 0x000fe20008010000 */
[----:B------:R-:W-:Y:S01]  /*0e50*/  SHF.L.U32 R25, R136, 0x10, RZ ;  /* 0x0000001088197819 */ /* 0x000fe200000006ff */
[----:B------:R-:W-:Y:S01]  /*0e60*/  FADD.FTZ R136, R160, -UR4 ;  /* 0x80000004a0887e21 */ /* 0x000fe20008010000 */
[----:B------:R-:W-:Y:S01]  /*0e70*/  FADD.FTZ R139, R161, -UR4 ;  /* 0x80000004a18b7e21 */ /* 0x000fe20008010000 */
[----:B------:R-:W-:Y:S01]  /*0e80*/  PRMT R147, R37, 0x7632, R147 ;  /* 0x0000763225937816 */ /* 0x000fe20000000093 */
[----:B------:R-:W-:Y:S01]  /*0e90*/  FADD.FTZ R165, R159, R165 ;  /* 0x000000a59fa57221 */ /* 0x000fe20000010000 */
[----:B------:R-:W-:Y:S01]  /*0ea0*/  FADD.FTZ R32, R132, -UR4 ;  /* 0x8000000484207e21 */ /* 0x000fe20008010000 */
[----:B------:R-:W-:Y:S01]  /*0eb0*/  PRMT R160, R36, 0x7632, R160 ;  /* 0x0000763224a07816 */ /* 0x000fe200000000a0 */
[----:B------:R-:W-:Y:S01]  /*0ec0*/  FADD.FTZ R229, R172, R229 ;  /* 0x000000e5ace57221 */ /* 0x000fe20000010000 */
[----:B------:R-:W-:Y:S01]  /*0ed0*/  SHF.L.U32 R161, R36, 0x10, RZ ;  /* 0x0000001024a17819 */ /* 0x000fe200000006ff */
[-C--:B------:R-:W-:Y:S01]  /*0ee0*/  FFMA.FTZ R20, R0, R172.reuse, R20 ;  /* 0x000000ac00147223 */ /* 0x080fe20000010014 */
[----:B------:R-:W-:Y:S01]  /*0ef0*/  FMUL.FTZ R195, R40, R172 ;  /* 0x000000ac28c37220 */ /* 0x000fe20000410000 */
[----:B------:R-:W-:Y:S01]  /*0f00*/  SHF.L.U32 R36, R184, 0x10, RZ ;  /* 0x00000010b8247819 */ /* 0x000fe200000006ff */
[----:B------:R-:W-:Y:S01]  /*0f10*/  FADD.FTZ R236, R175, R236 ;  /* 0x000000ecafec7221 */ /* 0x000fe20000010000 */
[-C--:B------:R-:W-:Y:S01]  /*0f20*/  FFMA.FTZ R14, R198, R175.reuse, R14 ;  /* 0x000000afc60e7223 */ /* 0x080fe2000001000e */
[----:B------:R-:W-:Y:S01]  /*0f30*/  FMUL.FTZ R196, R46, R175 ;  /* 0x000000af2ec47220 */ /* 0x000fe20000410000 */
[----:B------:R-:W-:Y:S01]  /*0f40*/  FMUL.FTZ R172, R158, UR12 ;  /* 0x0000000c9eac7c20 */ /* 0x000fe20008410000 */
[C---:B------:R-:W-:Y:S01]  /*0f50*/  PRMT R231, R31.reuse, 0x7632, R231 ;  /* 0x000076321fe77816 */ /* 0x040fe200000000e7 */
[----:B------:R-:W-:Y:S01]  /*0f60*/  STL [R1+0xc], R165 ;  /* 0x00000ca501007387 */ /* 0x000fe20000100800 */
[----:B------:R-:W-:-:S02]  /*0f70*/  SHF.L.U32 R182, R31, 0x10, RZ ;  /* 0x000000101fb67819 */ /* 0x000fc400000006ff */
[----:B------:R-:W-:Y:S01]  /*0f80*/  MOV R175, R147 ;  /* 0x0000009300af7202 */ /* 0x000fe20000000f00 */
[----:B------:R-:W-:Y:S01]  /*0f90*/  FMUL.FTZ R147, R32, UR12 ;  /* 0x0000000c20937c20 */ /* 0x000fe20008410000 */
[C---:B------:R-:W-:Y:S02]  /*0fa0*/  PRMT R239, R150.reuse, 0x7632, R239 ;  /* 0x0000763296ef7816 */ /* 0x040fe400000000ef */
[----:B------:R-:W-:Y:S01]  /*0fb0*/  SHF.L.U32 R31, R150, 0x10, RZ ;  /* 0x00000010961f7819 */ /* 0x000fe200000006ff */
[----:B------:R-:W-:Y:S01]  /*0fc0*/  FMUL.FTZ R150, R135, UR12 ;  /* 0x0000000c87967c20 */ /* 0x000fe20008410000 */
[----:B------:R-:W-:Y:S01]  /*0fd0*/  SHF.L.U32 R32, R185, 0x10, RZ ;  /* 0x00000010b9207819 */ /* 0x000fe200000006ff */
[-C--:B------:R-:W-:Y:S01]  /*0fe0*/  FFMA.FTZ R11, R172, R36.reuse, R11 ;  /* 0x00000024ac0b7223 */ /* 0x080fe2000001000b */
[----:B------:R-:W-:Y:S01]  /*0ff0*/  FADD.FTZ R241, R36, R241 ;  /* 0x000000f124f17221 */ /* 0x000fe20000010000 */
[----:B------:R-:W-:Y:S01]  /*1000*/  FMUL.FTZ R185, R49, R36 ;  /* 0x0000002431b97220 */ /* 0x000fe20000410000 */
[----:B------:R-:W-:Y:S01]  /*1010*/  SHF.L.U32 R189, R189, 0x10, RZ ;  /* 0x00000010bdbd7819 */ /* 0x000fe200000006ff */
[----:B------:R-:W-:Y:S01]  /*1020*/  FMUL.FTZ R203, R203, UR12 ;  /* 0x0000000ccbcb7c20 */ /* 0x000fe20008410000 */
[----:B------:R-:W-:Y:S01]  /*1030*/  PRMT R120, R151, 0x7632, R120 ;  /* 0x0000763297787816 */ /* 0x000fe20000000078 */
[----:B------:R-:W-:Y:S01]  /*1040*/  FADD.FTZ R248, R25, R248 ;  /* 0x000000f819f87221 */ /* 0x000fe20000010000 */
[----:B------:R-:W-:Y:S01]  /*1050*/  SHF.L.U32 R121, R151, 0x10, RZ ;  /* 0x0000001097797819 */ /* 0x000fe200000006ff */
[----:B------:R-:W-:Y:S01]  /*1060*/  FFMA.FTZ R19, R203, R189, R19 ;  /* 0x000000bdcb137223 */ /* 0x000fe20000010013 */
[----:B------:R-:W-:Y:S01]  /*1070*/  SHF.L.U32 R173, R173, 0x10, RZ ;  /* 0x00000010adad7819 */ /* 0x000fe200000006ff */
[----:B------:R-:W-:Y:S01]  /*1080*/  FADD.FTZ R230, R189, R230 ;  /* 0x000000e6bde67221 */ /* 0x000fe20000010000 */
[----:B---3--:R-:W-:-:S05]  /*1090*/  FADD.FTZ R134, R28, R134 ;  /* 0x000000861c867221 */ /* 0x008fca0000010000 */
[----:B------:R0:W-:Y:S04]  /*10a0*/  STL [R1+0x14], R134 ;  /* 0x0000148601007387 */ /* 0x0001e80000100800 */
[----:B------:R-:W2:Y:S04]  /*10b0*/  LDL.LU R135, [R1+0x1c] ;  /* 0x00001c0001877983 */ /* 0x000ea80000300800 */
[----:B------:R-:W3:Y:S01]  /*10c0*/  LDL.LU R36, [R1] ;  /* 0x0000000001247983 */ /* 0x000ee20000300800 */
[-C--:B------:R-:W-:Y:S01]  /*10d0*/  FFMA.FTZ R4, R147, R25.reuse, R4 ;  /* 0x0000001993047223 */ /* 0x080fe20000010004 */
[----:B------:R-:W-:Y:S01]  /*10e0*/  FMUL.FTZ R151, R56, R25 ;  /* 0x0000001938977220 */ /* 0x000fe20000410000 */
[----:B------:R-:W-:Y:S01]  /*10f0*/  FMUL.FTZ R189, R41, R189 ;  /* 0x000000bd29bd7220 */ /* 0x000fe20000410000 */
[----:B------:R-:W-:Y:S01]  /*1100*/  FADD.FTZ R25, RZ, R195 ;  /* 0x000000c3ff197221 */ /* 0x000fe20000010000 */
[-C--:B------:R-:W-:Y:S01]  /*1110*/  FMUL.FTZ R200, R42, R173.reuse ;  /* 0x000000ad2ac87220 */ /* 0x080fe20000410000 */
[----:B------:R-:W-:Y:S01]  /*1120*/  PRMT R170, R174, 0x7632, R170 ;  /* 0x00007632aeaa7816 */ /* 0x000fe200000000aa */
[----:B------:R-:W-:Y:S01]  /*1130*/  FMUL.FTZ R202, R202, UR12 ;  /* 0x0000000ccaca7c20 */ /* 0x000fe20008410000 */
[----:B------:R-:W-:Y:S01]  /*1140*/  FADD.FTZ R25, R189, R25 ;  /* 0x00000019bd197221 */ /* 0x000fe20000010000 */
[----:B------:R-:W-:Y:S01]  /*1150*/  SHF.L.U32 R174, R174, 0x10, RZ ;  /* 0x00000010aeae7819 */ /* 0x000fe200000006ff */
[----:B------:R-:W-:Y:S01]  /*1160*/  FADD.FTZ R26, R26, -UR4 ;  /* 0x800000041a1a7e21 */ /* 0x000fe20008010000 */
[----:B------:R-:W-:Y:S01]  /*1170*/  FADD.FTZ R176, R176, -UR4 ;  /* 0x80000004b0b07e21 */ /* 0x000fe20008010000 */
[----:B------:R-:W-:Y:S01]  /*1180*/  FADD.FTZ R25, R200, R25 ;  /* 0x00000019c8197221 */ /* 0x000fe20000010000 */
[----:B------:R-:W-:Y:S01]  /*1190*/  FADD.FTZ R232, R173, R232 ;  /* 0x000000e8ade87221 */ /* 0x000fe20000010000 */
[----:B------:R-:W-:Y:S01]  /*11a0*/  FFMA.FTZ R18, R202, R173, R18 ;  /* 0x000000adca127223 */ /* 0x000fe20000010012 */
[----:B------:R-:W-:Y:S01]  /*11b0*/  FADD.FTZ R27, R27, -UR4 ;  /* 0x800000041b1b7e21 */ /* 0x000fe20008010000 */
[----:B------:R-:W-:Y:S01]  /*11c0*/  SHF.L.U32 R170, R170, 0x10, RZ ;  /* 0x00000010aaaa7819 */ /* 0x000fe200000006ff */
[----:B------:R-:W-:Y:S01]  /*11d0*/  FMUL.FTZ R173, R26, UR12 ;  /* 0x0000000c1aad7c20 */ /* 0x000fe20008410000 */
[----:B------:R-:W-:Y:S01]  /*11e0*/  FMUL.FTZ R197, R44, R174 ;  /* 0x000000ae2cc57220 */ /* 0x000fe20000410000 */
[----:B------:R-:W-:Y:S01]  /*11f0*/  FADD.FTZ R26, R192, R25 ;  /* 0x00000019c01a7221 */ /* 0x000fe20000010000 */
[----:B------:R-:W-:Y:S01]  /*1200*/  FMUL.FTZ R199, R176, UR12 ;  /* 0x0000000cb0c77c20 */ /* 0x000fe20008410000 */
[----:B------:R-:W-:Y:S01]  /*1210*/  FMUL.FTZ R176, R27, UR12 ;  /* 0x0000000c1bb07c20 */ /* 0x000fe20008410000 */
[----:B------:R-:W-:Y:S01]  /*1220*/  FMUL.FTZ R191, R45, R170 ;  /* 0x000000aa2dbf7220 */ /* 0x000fe20000410000 */
[----:B------:R-:W-:Y:S01]  /*1230*/  FADD.FTZ R27, R197, R26 ;  /* 0x0000001ac51b7221 */ /* 0x000fe20000010000 */
[----:B------:R-:W-:Y:S01]  /*1240*/  FADD.FTZ R180, R34, -UR4 ;  /* 0x8000000422b47e21 */ /* 0x000fe20008010000 */
[----:B------:R-:W-:Y:S01]  /*1250*/  FADD.FTZ R171, R24, -UR4 ;  /* 0x8000000418ab7e21 */ /* 0x000fe20008010000 */
[----:B------:R-:W-:Y:S01]  /*1260*/  FADD.FTZ R35, R35, -UR4 ;  /* 0x8000000423237e21 */ /* 0x000fe20008010000 */
[----:B------:R-:W-:Y:S01]  /*1270*/  FADD.FTZ R34, R133, -UR4 ;  /* 0x8000000485227e21 */ /* 0x000fe20008010000 */
[----:B------:R-:W-:Y:S01]  /*1280*/  SHF.L.U32 R188, R188, 0x10, RZ ;  /* 0x00000010bcbc7819 */ /* 0x000fe200000006ff */
[----:B------:R-:W-:Y:S01]  /*1290*/  FADD.FTZ R27, R191, R27 ;  /* 0x0000001bbf1b7221 */ /* 0x000fe20000010000 */
[----:B------:R-:W-:Y:S01]  /*12a0*/  FADD.FTZ R234, R174, R234 ;  /* 0x000000eaaeea7221 */ /* 0x000fe20000010000 */
[----:B------:R-:W-:Y:S01]  /*12b0*/  FFMA.FTZ R16, R199, R174, R16 ;  /* 0x000000aec7107223 */ /* 0x000fe20000010010 */
[----:B------:R-:W-:Y:S01]  /*12c0*/  MOV R174, R190 ;  /* 0x000000be00ae7202 */ /* 0x000fe20000000f00 */
[----:B------:R-:W-:Y:S01]  /*12d0*/  FMUL.FTZ R171, R171, UR12 ;  /* 0x0000000cabab7c20 */ /* 0x000fe20008410000 */
[----:B------:R-:W-:Y:S01]  /*12e0*/  FMUL.FTZ R184, R35, UR12 ;  /* 0x0000000c23b87c20 */ /* 0x000fe20008410000 */
[----:B------:R-:W-:Y:S01]  /*12f0*/  FMUL.FTZ R148, R34, UR12 ;  /* 0x0000000c22947c20 */ /* 0x000fe20008410000 */
[----:B------:R-:W-:Y:S01]  /*1300*/  FMUL.FTZ R190, R47, R188 ;  /* 0x000000bc2fbe7220 */ /* 0x000fe20000410000 */
[----:B------:R-:W-:Y:S01]  /*1310*/  FFMA.FTZ R34, R0, R195, RZ ;  /* 0x000000c300227223 */ /* 0x000fe200000100ff */
[----:B------:R-:W-:Y:S01]  /*1320*/  FADD.FTZ R35, R196, R27 ;  /* 0x0000001bc4237221 */ /* 0x000fe20000010000 */
[----:B------:R-:W-:Y:S01]  /*1330*/  FADD.FTZ R240, R177, R240 ;  /* 0x000000f0b1f07221 */ /* 0x000fe20000010000 */
[-C--:B------:R-:W-:Y:S01]  /*1340*/  FFMA.FTZ R12, R171, R177.reuse, R12 ;  /* 0x000000b1ab0c7223 */ /* 0x080fe2000001000c */
[----:B------:R-:W-:Y:S01]  /*1350*/  FMUL.FTZ R177, R48, R177 ;  /* 0x000000b130b17220 */ /* 0x000fe20000410000 */
[----:B------:R-:W-:Y:S01]  /*1360*/  FFMA.FTZ R34, R203, R189, R34 ;  /* 0x000000bdcb227223 */ /* 0x000fe20000010022 */
[----:B------:R-:W-:Y:S01]  /*1370*/  FADD.FTZ R35, R190, R35 ;  /* 0x00000023be237221 */ /* 0x000fe20000010000 */
[----:B------:R-:W-:Y:S01]  /*1380*/  SHF.L.U32 R178, R29, 0x10, RZ ;  /* 0x000000101db27819 */ /* 0x000fe200000006ff */
[----:B------:R-:W-:Y:S01]  /*1390*/  FADD.FTZ R24, R141, -UR4 ;  /* 0x800000048d187e21 */ /* 0x000fe20008010000 */
[----:B------:R-:W-:Y:S01]  /*13a0*/  PRMT R181, R29, 0x7632, R181 ;  /* 0x000076321db57816 */ /* 0x000fe200000000b5 */
[----:B------:R-:W-:Y:S01]  /*13b0*/  FADD.FTZ R141, R162, -UR4 ;  /* 0x80000004a28d7e21 */ /* 0x000fe20008010000 */
[----:B------:R-:W-:Y:S01]  /*13c0*/  PRMT R204, R30, 0x7632, R204 ;  /* 0x000076321ecc7816 */ /* 0x000fe200000000cc */
[----:B------:R-:W-:Y:S01]  /*13d0*/  FFMA.FTZ R34, R202, R200, R34 ;  /* 0x000000c8ca227223 */ /* 0x000fe20000010022 */
[----:B------:R-:W-:Y:S01]  /*13e0*/  FADD.FTZ R35, R177, R35 ;  /* 0x00000023b1237221 */ /* 0x000fe20000010000 */
[----:B------:R-:W-:-:S02]  /*13f0*/  SHF.L.U32 R30, R30, 0x10, RZ ;  /* 0x000000101e1e7819 */ /* 0x000fc400000006ff */
[----:B------:R-:W-:Y:S01]  /*1400*/  PRMT R186, R137, 0x7632, R186 ;  /* 0x0000763289ba7816 */ /* 0x000fe200000000ba */
[----:B------:R-:W-:Y:S01]  /*1410*/  FMUL.FTZ R194, R194, UR12 ;  /* 0x0000000cc2c27c20 */ /* 0x000fe20008410000 */
[----:B------:R-:W-:Y:S01]  /*1420*/  MOV R162, R120 ;  /* 0x0000007800a27202 */ /* 0x000fe20000000f00 */
[----:B------:R-:W-:Y:S01]  /*1430*/  FADD.FTZ R242, R178, R242 ;  /* 0x000000f2b2f27221 */ /* 0x000fe20000010000 */
[----:B------:R-:W-:Y:S01]  /*1440*/  SHF.L.U32 R120, R37, 0x10, RZ ;  /* 0x0000001025787819 */ /* 0x000fe200000006ff */
[-C--:B------:R-:W-:Y:S01]  /*1450*/  FFMA.FTZ R10, R173, R178.reuse, R10 ;  /* 0x000000b2ad0a7223 */ /* 0x080fe2000001000a */
[----:B------:R-:W-:Y:S01]  /*1460*/  SHF.L.U32 R37, R181, 0x10, RZ ;  /* 0x00000010b5257819 */ /* 0x000fe200000006ff */
[----:B------:R-:W-:Y:S01]  /*1470*/  FMUL.FTZ R178, R50, R178 ;  /* 0x000000b232b27220 */ /* 0x000fe20000410000 */
[----:B------:R-:W-:Y:S01]  /*1480*/  FFMA.FTZ R34, R201, R192, R34 ;  /* 0x000000c0c9227223 */ /* 0x000fe20000010022 */
[----:B------:R-:W-:Y:S01]  /*1490*/  FADD.FTZ R35, R185, R35 ;  /* 0x00000023b9237221 */ /* 0x000fe20000010000 */
[----:B------:R-:W-:Y:S01]  /*14a0*/  FADD.FTZ R244, R30, R244 ;  /* 0x000000f41ef47221 */ /* 0x000fe20000010000 */
[-C--:B------:R-:W-:Y:S01]  /*14b0*/  FFMA.FTZ R8, R179, R30.reuse, R8 ;  /* 0x0000001eb3087223 */ /* 0x080fe20000010008 */
[----:B------:R-:W-:Y:S01]  /*14c0*/  FMUL.FTZ R181, R52, R30 ;  /* 0x0000001e34b57220 */ /* 0x000fe20000410000 */
[----:B------:R-:W-:Y:S01]  /*14d0*/  SHF.L.U32 R30, R186, 0x10, RZ ;  /* 0x00000010ba1e7819 */ /* 0x000fe200000006ff */
[----:B------:R-:W-:Y:S01]  /*14e0*/  FMUL.FTZ R186, R51, R37 ;  /* 0x0000002533ba7220 */ /* 0x000fe20000410000 */
[----:B------:R-:W-:Y:S01]  /*14f0*/  FFMA.FTZ R34, R199, R197, R34 ;  /* 0x000000c5c7227223 */ /* 0x000fe20000010022 */
[----:B------:R-:W-:Y:S01]  /*1500*/  FADD.FTZ R35, R178, R35 ;  /* 0x00000023b2237221 */ /* 0x000fe20000010000 */
[----:B------:R-:W-:Y:S01]  /*1510*/  SHF.L.U32 R204, R204, 0x10, RZ ;  /* 0x00000010cccc7819 */ /* 0x000fe200000006ff */
[----:B------:R-:W-:Y:S01]  /*1520*/  FADD.FTZ R166, R142, -UR4 ;  /* 0x800000048ea67e21 */ /* 0x000fe20008010000 */
[----:B------:R-:W-:Y:S01]  /*1530*/  FFMA.FTZ R34, R194, R191, R34 ;  /* 0x000000bfc2227223 */ /* 0x000fe20000010022 */
[----:B------:R-:W-:Y:S01]  /*1540*/  FADD.FTZ R35, R186, R35 ;  /* 0x00000023ba237221 */ /* 0x000fe20000010000 */
[----:B------:R-:W-:Y:S01]  /*1550*/  FADD.FTZ R142, R163, -UR4 ;  /* 0x80000004a38e7e21 */ /* 0x000fe20008010000 */
[----:B------:R-:W-:Y:S01]  /*1560*/  FMUL.FTZ R180, R180, UR12 ;  /* 0x0000000cb4b47c20 */ /* 0x000fe20008410000 */
[----:B------:R-:W-:Y:S01]  /*1570*/  SHF.L.U32 R163, R187, 0x10, RZ ;  /* 0x00000010bba37819 */ /* 0x000fe200000006ff */
[----:B------:R-:W-:Y:S01]  /*1580*/  FMUL.FTZ R187, R53, R204 ;  /* 0x000000cc35bb7220 */ /* 0x000fe20000410000 */
[----:B------:R-:W-:Y:S01]  /*1590*/  FFMA.FTZ R34, R198, R196, R34 ;  /* 0x000000c4c6227223 */ /* 0x000fe20000010022 */
[----:B------:R-:W-:Y:S01]  /*15a0*/  FADD.FTZ R35, R181, R35 ;  /* 0x00000023b5237221 */ /* 0x000fe20000010000 */
[----:B------:R-:W-:Y:S01]  /*15b0*/  FADD.FTZ R237, R188, R237 ;  /* 0x000000edbced7221 */ /* 0x000fe20000010000 */
[----:B------:R-:W-:Y:S01]  /*15c0*/  FFMA.FTZ R13, R193, R188, R13 ;  /* 0x000000bcc10d7223 */ /* 0x000fe2000001000d */
[----:B------:R-:W-:Y:S01]  /*15d0*/  SHF.L.U32 R188, R231, 0x10, RZ ;  /* 0x00000010e7bc7819 */ /* 0x000fe200000006ff */
[----:B------:R-:W-:Y:S01]  /*15e0*/  FADD.FTZ R246, R182, R246 ;  /* 0x000000f6b6f67221 */ /* 0x000fe20000010000 */
[-C--:B------:R-:W-:Y:S01]  /*15f0*/  FFMA.FTZ R6, R180, R182.reuse, R6 ;  /* 0x000000b6b4067223 */ /* 0x080fe20000010006 */
[----:B------:R-:W-:Y:S01]  /*1600*/  FMUL.FTZ R182, R54, R182 ;  /* 0x000000b636b67220 */ /* 0x000fe20000410000 */
[----:B------:R-:W-:Y:S01]  /*1610*/  FFMA.FTZ R34, R193, R190, R34 ;  /* 0x000000bec1227223 */ /* 0x000fe20000010022 */
[----:B------:R-:W-:Y:S01]  /*1620*/  FADD.FTZ R35, R187, R35 ;  /* 0x00000023bb237221 */ /* 0x000fe20000010000 */
[----:B------:R-:W-:Y:S01]  /*1630*/  FADD.FTZ R247, R188, R247 ;  /* 0x000000f7bcf77221 */ /* 0x000fe20000010000 */
[-C--:B------:R-:W-:Y:S01]  /*1640*/  FFMA.FTZ R5, R184, R188.reuse, R5 ;  /* 0x000000bcb8057223 */ /* 0x080fe20000010005 */
[----:B------:R-:W-:Y:S01]  /*1650*/  FMUL.FTZ R188, R55, R188 ;  /* 0x000000bc37bc7220 */ /* 0x000fe20000410000 */
[----:B------:R-:W-:Y:S01]  /*1660*/  FFMA.FTZ R34, R171, R177, R34 ;  /* 0x000000b1ab227223 */ /* 0x000fe20000010022 */
[----:B------:R-:W-:Y:S01]  /*1670*/  FADD.FTZ R35, R182, R35 ;  /* 0x00000023b6237221 */ /* 0x000fe20000010000 */
[----:B------:R-:W-:Y:S01]  /*1680*/  PRMT R214, R138, 0x7632, R214 ;  /* 0x000076328ad67816 */ /* 0x000fe200000000d6 */
[----:B0-----:R-:W4:Y:S01]  /*1690*/  LDL.LU R134, [R1+0x8] ;  /* 0x0000080001867983 */ /* 0x001f220000300800 */
[----:B------:R-:W-:Y:S01]  /*16a0*/  FFMA.FTZ R34, R172, R185, R34 ;  /* 0x000000b9ac227223 */ /* 0x000fe20000010022 */
[----:B------:R-:W-:Y:S01]  /*16b0*/  FADD.FTZ R35, R188, R35 ;  /* 0x00000023bc237221 */ /* 0x000fe20000010000 */
[----:B------:R-:W-:Y:S01]  /*16c0*/  SHF.L.U32 R214, R214, 0x10, RZ ;  /* 0x00000010d6d67819 */ /* 0x000fe200000006ff */
[-C--:B------:R-:W-:Y:S01]  /*16d0*/  FFMA.FTZ R3, R148, R163.reuse, R3 ;  /* 0x000000a394037223 */ /* 0x080fe20000010003 */
[----:B------:R-:W-:Y:S01]  /*16e0*/  FADD.FTZ R249, R163, R249 ;  /* 0x000000f9a3f97221 */ /* 0x000fe20000010000 */
[----:B------:R-:W-:Y:S01]  /*16f0*/  SHF.L.U32 R137, R137, 0x10, RZ ;  /* 0x0000001089897819 */ /* 0x000fe200000006ff */
[----:B------:R-:W-:Y:S01]  /*1700*/  FMUL.FTZ R163, R57, R163 ;  /* 0x000000a339a37220 */ /* 0x000fe20000410000 */
[----:B------:R-:W-:Y:S01]  /*1710*/  FFMA.FTZ R34, R173, R178, R34 ;  /* 0x000000b2ad227223 */ /* 0x000fe20000010022 */
[----:B------:R-:W-:Y:S01]  /*1720*/  FADD.FTZ R35, R151, R35 ;  /* 0x0000002397237221 */ /* 0x000fe20000010000 */
[C---:B------:R-:W-:Y:S01]  /*1730*/  FFMA.FTZ R9, R176.reuse, R37, R9 ;  /* 0x00000025b0097223 */ /* 0x040fe20000010009 */
[----:B------:R-:W-:Y:S01]  /*1740*/  FADD.FTZ R243, R37, R243 ;  /* 0x000000f325f37221 */ /* 0x000fe20000010000 */
[----:B------:R-:W-:Y:S01]  /*1750*/  FADD.FTZ R183, R33, -UR4 ;  /* 0x8000000421b77e21 */ /* 0x000fe20008010000 */
[----:B------:R-:W4:Y:S01]  /*1760*/  LDL.LU R37, [R1+0x10] ;  /* 0x0000100001257983 */ /* 0x000f220000300800 */
[----:B------:R-:W-:Y:S01]  /*1770*/  FADD.FTZ R33, R153, -UR4 ;  /* 0x8000000499217e21 */ /* 0x000fe20008010000 */
[----:B------:R-:W-:Y:S01]  /*1780*/  FFMA.FTZ R34, R176, R186, R34 ;  /* 0x000000bab0227223 */ /* 0x000fe20000010022 */
[----:B------:R-:W-:Y:S01]  /*1790*/  FADD.FTZ R35, R163, R35 ;  /* 0x00000023a3237221 */ /* 0x000fe20000010000 */
[----:B------:R-:W-:Y:S01]  /*17a0*/  FADD.FTZ R133, R155, -UR4 ;  /* 0x800000049b857e21 */ /* 0x000fe20008010000 */
[----:B------:R-:W-:Y:S01]  /*17b0*/  FMUL.FTZ R153, R58, R137 ;  /* 0x000000893a997220 */ /* 0x000fe20000410000 */
[----:B------:R-:W-:Y:S01]  /*17c0*/  FMUL.FTZ R155, R166, UR12 ;  /* 0x0000000ca69b7c20 */ /* 0x000fe20008410000 */
[-C--:B------:R-:W-:Y:S01]  /*17d0*/  FFMA.FTZ R207, R150, R30.reuse, R207 ;  /* 0x0000001e96cf7223 */ /* 0x080fe200000100cf */
[----:B------:R-:W-:Y:S01]  /*17e0*/  FADD.FTZ R251, R30, R251 ;  /* 0x000000fb1efb7221 */ /* 0x000fe20000010000 */
[----:B------:R-:W-:Y:S01]  /*17f0*/  FMUL.FTZ R166, R59, R30 ;  /* 0x0000001e3ba67220 */ /* 0x000fe20000410000 */
[----:B------:R-:W-:Y:S01]  /*1800*/  FFMA.FTZ R30, R179, R181, R34 ;  /* 0x000000b5b31e7223 */ /* 0x000fe20000010022 */
[----:B------:R-:W-:Y:S01]  /*1810*/  FADD.FTZ R34, R153, R35 ;  /* 0x0000002399227221 */ /* 0x000fe20000010000 */
[----:B--2---:R-:W-:Y:S01]  /*1820*/  FADD.FTZ R135, R31, R135 ;  /* 0x000000871f877221 */ /* 0x004fe20000010000 */
[----:B---3--:R-:W-:-:S04]  /*1830*/  FADD.FTZ R36, R214, R36 ;  /* 0x00000024d6247221 */ /* 0x008fc80000010000 */
[----:B------:R-:W-:Y:S04]  /*1840*/  STL [R1+0x1c], R135 ;  /* 0x00001c8701007387 */ /* 0x000fe80000100800 */
[----:B------:R0:W-:Y:S04]  /*1850*/  STL [R1], R36 ;  /* 0x0000002401007387 */ /* 0x0001e80000100800 */
[----:B0-----:R-:W2:Y:S04]  /*1860*/  LDL.LU R36, [R1+0x18] ;  /* 0x0000180001247983 */ /* 0x001ea80000300800 */
[----:B------:R-:W3:Y:S01]  /*1870*/  LDL.LU R35, [R1+0x20] ;  /* 0x0000200001237983 */ /* 0x000ee20000300800 */
[----:B------:R-:W-:-:S04]  /*1880*/  FMUL.FTZ R183, R183, UR12 ;  /* 0x0000000cb7b77c20 */ /* 0x000fc80008410000 */
[----:B------:R-:W-:-:S04]  /*1890*/  FFMA.FTZ R30, R183, R187, R30 ;  /* 0x000000bbb71e7223 */ /* 0x000fc8000001001e */
[----:B------:R-:W-:Y:S01]  /*18a0*/  FFMA.FTZ R30, R180, R182, R30 ;  /* 0x000000b6b41e7223 */ /* 0x000fe2000001001e */
[----:B------:R-:W-:-:S03]  /*18b0*/  FADD.FTZ R144, R144, -UR4 ;  /* 0x8000000490907e21 */ /* 0x000fc60008010000 */
[----:B------:R-:W-:Y:S01]  /*18c0*/  FFMA.FTZ R30, R184, R188, R30 ;  /* 0x000000bcb81e7223 */ /* 0x000fe2000001001e */
[----:B------:R-:W-:Y:S01]  /*18d0*/  MOV R158, R160 ;  /* 0x000000a0009e7202 */ /* 0x000fe20000000f00 */
[----:B------:R-:W-:Y:S02]  /*18e0*/  FFMA.FTZ R210, R155, R23, R210 ;  /* 0x000000179bd27223 */ /* 0x000fe400000100d2 */
[----:B------:R-:W-:Y:S01]  /*18f0*/  FFMA.FTZ R30, R147, R151, R30 ;  /* 0x00000097931e7223 */ /* 0x000fe2000001001e */
[----:B------:R-:W-:Y:S01]  /*1900*/  FMUL.FTZ R160, R62, R23 ;  /* 0x000000173ea07220 */ /* 0x000fe20000410000 */
[----:B------:R-:W-:Y:S01]  /*1910*/  SHF.L.U32 R138, R138, 0x10, RZ ;  /* 0x000000108a8a7819 */ /* 0x000fe200000006ff */
[----:B------:R-:W-:Y:S01]  /*1920*/  FMUL.FTZ R23, R144, UR12 ;  /* 0x0000000c90177c20 */ /* 0x000fe20008410000 */
[----:B------:R-:W-:Y:S01]  /*1930*/  FFMA.FTZ R144, R148, R163, R30 ;  /* 0x000000a394907223 */ /* 0x000fe2000001001e */
[----:B------:R-:W-:Y:S01]  /*1940*/  FADD.FTZ R132, R154, -UR4 ;  /* 0x800000049a847e21 */ /* 0x000fe20008010000 */
[----:B------:R-:W-:Y:S01]  /*1950*/  FADD.FTZ R34, R166, R34 ;  /* 0x00000022a6227221 */ /* 0x000fe20000010000 */
[----:B------:R-:W-:Y:S01]  /*1960*/  FMUL.FTZ R154, R60, R138 ;  /* 0x0000008a3c9a7220 */ /* 0x000fe20000410000 */
[----:B------:R-:W-:Y:S01]  /*1970*/  FFMA.FTZ R144, R149, R153, R144 ;  /* 0x0000009995907223 */ /* 0x000fe20000010090 */
[----:B------:R-:W-:Y:S01]  /*1980*/  FADD.FTZ R29, R152, -UR4 ;  /* 0x80000004981d7e21 */ /* 0x000fe20008010000 */
[----:B------:R-:W-:Y:S01]  /*1990*/  FMUL.FTZ R152, R167, UR12 ;  /* 0x0000000ca7987c20 */ /* 0x000fe20008410000 */
[----:B------:R-:W-:Y:S01]  /*19a0*/  FMUL.FTZ R167, R61, R214 ;  /* 0x000000d63da77220 */ /* 0x000fe20000410000 */
[----:B------:R-:W-:Y:S01]  /*19b0*/  FADD.FTZ R34, R154, R34 ;  /* 0x000000229a227221 */ /* 0x000fe20000010000 */
[----:B------:R-:W-:Y:S01]  /*19c0*/  FFMA.FTZ R144, R150, R166, R144 ;  /* 0x000000a696907223 */ /* 0x000fe20000010090 */
[----:B------:R-:W-:Y:S01]  /*19d0*/  MOV R169, R175 ;  /* 0x000000af00a97202 */ /* 0x000fe20000000f00 */
[----:B------:R-:W-:Y:S01]  /*19e0*/  FADD.FTZ R235, R170, R235 ;  /* 0x000000ebaaeb7221 */ /* 0x000fe20000010000 */
[----:B------:R-:W-:Y:S01]  /*19f0*/  FFMA.FTZ R15, R194, R170, R15 ;  /* 0x000000aac20f7223 */ /* 0x000fe2000001000f */
[----:B------:R-:W-:Y:S01]  /*1a00*/  MOV R175, R174 ;  /* 0x000000ae00af7202 */ /* 0x000fe20000000f00 */
[----:B------:R-:W-:Y:S01]  /*1a10*/  FADD.FTZ R34, R167, R34 ;  /* 0x00000022a7227221 */ /* 0x000fe20000010000 */
[----:B------:R-:W-:Y:S01]  /*1a20*/  SHF.L.U32 R238, R238, 0x10, RZ ;  /* 0x00000010eeee7819 */ /* 0x000fe200000006ff */
[----:B------:R-:W-:Y:S01]  /*1a30*/  FFMA.FTZ R144, R152, R154, R144 ;  /* 0x0000009a98907223 */ /* 0x000fe20000010090 */
[----:B------:R-:W-:-:S02]  /*1a40*/  MOV R170, R162 ;  /* 0x000000a200aa7202 */ /* 0x000fc40000000f00 */
[----:B------:R-:W-:Y:S01]  /*1a50*/  MOV R174, R161 ;  /* 0x000000a100ae7202 */ /* 0x000fe20000000f00 */
[----:B------:R-:W-:Y:S01]  /*1a60*/  FMUL.FTZ R161, R24, UR12 ;  /* 0x0000000c18a17c20 */ /* 0x000fe20008410000 */
[----:B------:R-:W-:Y:S01]  /*1a70*/  MOV R165, R158 ;  /* 0x0000009e00a57202 */ /* 0x000fe20000000f00 */
[----:B------:R-:W-:Y:S01]  /*1a80*/  FADD.FTZ R143, R143, -UR4 ;  /* 0x800000048f8f7e21 */ /* 0x000fe20008010000 */
[----:B------:R-:W-:Y:S01]  /*1a90*/  MOV R158, R170 ;  /* 0x000000aa009e7202 */ /* 0x000fe20000000f00 */
[----:B------:R-:W-:Y:S01]  /*1aa0*/  FMUL.FTZ R170, R63, R238 ;  /* 0x000000ee3faa7220 */ /* 0x000fe20000410000 */
[----:B------:R-:W-:Y:S01]  /*1ab0*/  FADD.FTZ R34, R160, R34 ;  /* 0x00000022a0227221 */ /* 0x000fe20000010000 */
[----:B------:R-:W-:Y:S01]  /*1ac0*/  FFMA.FTZ R144, R161, R167, R144 ;  /* 0x000000a7a1907223 */ /* 0x000fe20000010090 */
[----:B------:R-:W-:Y:S01]  /*1ad0*/  FADD.FTZ R146, R146, -UR4 ;  /* 0x8000000492927e21 */ /* 0x000fe20008010000 */
[----:B------:R-:W-:Y:S01]  /*1ae0*/  MOV R231, R165 ;  /* 0x000000a500e77202 */ /* 0x000fe20000000f00 */
[----:B------:R-:W-:Y:S01]  /*1af0*/  FMUL.FTZ R162, R143, UR12 ;  /* 0x0000000c8fa27c20 */ /* 0x000fe20008410000 */
[----:B------:R-:W-:Y:S01]  /*1b00*/  FMUL.FTZ R27, R64, R159 ;  /* 0x0000009f401b7220 */ /* 0x000fe20000410000 */
        /* <DEDUP_REMOVED lines=8> */
[----:B------:R-:W-:Y:S01]  /*1b90*/  SHF.L.U32 R205, R205, 0x10, RZ ;  /* 0x00000010cdcd7819 */ /* 0x000fe200000006ff */
[-C--:B------:R-:W-:Y:S01]  /*1ba0*/  FFMA.FTZ R215, R25, R28.reuse, R215 ;  /* 0x0000001c19d77223 */ /* 0x080fe200000100d7 */
[----:B------:R-:W-:Y:S01]  /*1bb0*/  FMUL.FTZ R28, R66, R28 ;  /* 0x0000001c421c7220 */ /* 0x000fe20000410000 */
[----:B------:R-:W-:Y:S01]  /*1bc0*/  FADD.FTZ R165, R165, R30 ;  /* 0x0000001ea5a57221 */ /* 0x000fe20000010000 */
[----:B------:R-:W-:Y:S01]  /*1bd0*/  FFMA.FTZ R144, R23, R27, R144 ;  /* 0x0000001b17907223 */ /* 0x000fe20000010090 */
[----:B------:R-:W-:Y:S01]  /*1be0*/  FMUL.FTZ R29, R29, UR12 ;  /* 0x0000000c1d1d7c20 */ /* 0x000fe20008410000 */
[C---:B------:R-:W-:Y:S01]  /*1bf0*/  FFMA.FTZ R213, R24.reuse, R32, R213 ;  /* 0x0000002018d57223 */ /* 0x040fe200000100d5 */
[----:B------:R-:W-:Y:S01]  /*1c00*/  FADD.FTZ R165, R165, R28 ;  /* 0x0000001ca5a57221 */ /* 0x000fe20000010000 */
[----:B------:R-:W-:Y:S01]  /*1c10*/  FFMA.FTZ R144, R24, R30, R144 ;  /* 0x0000001e18907223 */ /* 0x000fe20000010090 */
[----:B------:R-:W-:Y:S01]  /*1c20*/  SHF.L.U32 R239, R239, 0x10, RZ ;  /* 0x00000010efef7819 */ /* 0x000fe200000006ff */
[-C--:B------:R-:W-:Y:S01]  /*1c30*/  FFMA.FTZ R217, R29, R31.reuse, R217 ;  /* 0x0000001f1dd97223 */ /* 0x080fe200000100d9 */
[----:B------:R-:W-:Y:S01]  /*1c40*/  FMUL.FTZ R26, R140, UR12 ;  /* 0x0000000c8c1a7c20 */ /* 0x000fe20008410000 */
[----:B------:R-:W-:Y:S01]  /*1c50*/  FMUL.FTZ R31, R68, R31 ;  /* 0x0000001f441f7220 */ /* 0x000fe20000410000 */
[----:B------:R-:W-:Y:S01]  /*1c60*/  FFMA.FTZ R144, R25, R28, R144 ;  /* 0x0000001c19907223 */ /* 0x000fe20000010090 */
[----:B----4-:R-:W-:Y:S01]  /*1c70*/  FADD.FTZ R134, R238, R134 ;  /* 0x00000086ee867221 */ /* 0x010fe20000010000 */
[----:B------:R-:W-:Y:S01]  /*1c80*/  FMUL.FTZ R34, R69, R239 ;  /* 0x000000ef45227220 */ /* 0x000fe20000410000 */
[----:B------:R-:W-:Y:S01]  /*1c90*/  FADD.FTZ R37, R32, R37 ;  /* 0x0000002520257221 */ /* 0x000fe20000010000 */
[----:B------:R-:W-:-:S04]  /*1ca0*/  FMUL.FTZ R32, R67, R205 ;  /* 0x000000cd43207220 */ /* 0x000fc80000410000 */
[----:B------:R-:W-:Y:S01]  /*1cb0*/  FADD.FTZ R165, R165, R32 ;  /* 0x00000020a5a57221 */ /* 0x000fe20000010000 */
[----:B------:R-:W-:Y:S01]  /*1cc0*/  STL [R1+0x8], R134 ;  /* 0x0000088601007387 */ /* 0x000fe20000100800 */
[----:B------:R-:W-:Y:S02]  /*1cd0*/  FFMA.FTZ R144, R26, R32, R144 ;  /* 0x000000201a907223 */ /* 0x000fe40000010090 */
[----:B------:R-:W-:Y:S01]  /*1ce0*/  FADD.FTZ R165, R165, R31 ;  /* 0x0000001fa5a57221 */ /* 0x000fe20000010000 */
[----:B------:R0:W-:Y:S01]  /*1cf0*/  STL [R1+0x10], R37 ;  /* 0x0000102501007387 */ /* 0x0001e20000100800 */
[----:B------:R-:W-:Y:S01]  /*1d00*/  SHF.L.U32 R158, R158, 0x10, RZ ;  /* 0x000000109e9e7819 */ /* 0x000fe200000006ff */
[----:B------:R-:W-:Y:S01]  /*1d10*/  FMUL.FTZ R33, R33, UR12 ;  /* 0x0000000c21217c20 */ /* 0x000fe20008410000 */
[----:B------:R-:W-:Y:S01]  /*1d20*/  FADD.FTZ R165, R165, R34 ;  /* 0x00000022a5a57221 */ /* 0x000fe20000010000 */
[----:B------:R-:W-:Y:S01]  /*1d30*/  FFMA.FTZ R144, R29, R31, R144 ;  /* 0x0000001f1d907223 */ /* 0x000fe20000010090 */
[----:B------:R-:W-:Y:S01]  /*1d40*/  FADD.FTZ R245, R204, R245 ;  /* 0x000000f5ccf57221 */ /* 0x000fe20000010000 */
[----:B------:R-:W-:Y:S01]  /*1d50*/  FFMA.FTZ R7, R183, R204, R7 ;  /* 0x000000ccb7077223 */ /* 0x000fe20000010007 */
[----:B------:R-:W-:Y:S01]  /*1d60*/  FFMA.FTZ R211, R162, R238, R211 ;  /* 0x000000eea2d37223 */ /* 0x000fe200000100d3 */
[C---:B------:R-:W-:Y:S01]  /*1d70*/  PRMT R204, R38.reuse, 0x7632, R204 ;  /* 0x0000763226cc7816 */ /* 0x040fe200000000cc */
[----:B------:R-:W-:Y:S01]  /*1d80*/  FFMA.FTZ R144, R33, R34, R144 ;  /* 0x0000002221907223 */ /* 0x000fe20000010090 */
[----:B------:R-:W-:Y:S01]  /*1d90*/  SHF.L.U32 R238, R38, 0x10, RZ ;  /* 0x0000001026ee7819 */ /* 0x000fe200000006ff */
[----:B------:R-:W-:Y:S01]  /*1da0*/  FMUL.FTZ R38, R132, UR12 ;  /* 0x0000000c84267c20 */ /* 0x000fe20008410000 */
[----:B------:R-:W-:Y:S01]  /*1db0*/  FFMA.FTZ R212, R23, R159, R212 ;  /* 0x0000009f17d47223 */ /* 0x000fe200000100d4 */
[----:B------:R-:W-:Y:S01]  /*1dc0*/  SHF.L.U32 R159, R231, 0x10, RZ ;  /* 0x00000010e79f7819 */ /* 0x000fe200000006ff */
[----:B0-----:R-:W-:Y:S01]  /*1dd0*/  FMUL.FTZ R37, R72, R174 ;  /* 0x000000ae48257220 */ /* 0x001fe20000410000 */
[----:B------:R-:W-:Y:S01]  /*1de0*/  FMUL.FTZ R133, R133, UR12 ;  /* 0x0000000c85857c20 */ /* 0x000fe20008410000 */
[----:B------:R-:W-:Y:S01]  /*1df0*/  FFMA.FTZ R216, R26, R205, R216 ;  /* 0x000000cd1ad87223 */ /* 0x000fe200000100d8 */
[----:B------:R-:W-:Y:S01]  /*1e00*/  FFMA.FTZ R218, R33, R239, R218 ;  /* 0x000000ef21da7223 */ /* 0x000fe200000100da */
[----:B------:R-:W-:Y:S01]  /*1e10*/  FMUL.FTZ R136, R136, UR12 ;  /* 0x0000000c88887c20 */ /* 0x000fe20008410000 */
[----:B------:R-:W-:Y:S01]  /*1e20*/  FFMA.FTZ R209, R161, R214, R209 ;  /* 0x000000d6a1d17223 */ /* 0x000fe200000100d1 */
[----:B------:R-:W-:Y:S01]  /*1e30*/  SHF.L.U32 R214, R169, 0x10, RZ ;  /* 0x00000010a9d67819 */ /* 0x000fe200000006ff */
[----:B------:R-:W-:Y:S01]  /*1e40*/  FMUL.FTZ R132, R74, R120 ;  /* 0x000000784a847220 */ /* 0x000fe20000410000 */
[----:B------:R-:W-:Y:S01]  /*1e50*/  FMUL.FTZ R139, R139, UR12 ;  /* 0x0000000c8b8b7c20 */ /* 0x000fe20008410000 */
[----:B------:R-:W-:-:S02]  /*1e60*/  FMUL.FTZ R141, R141, UR12 ;  /* 0x0000000c8d8d7c20 */ /* 0x000fc40008410000 */
[----:B------:R-:W-:Y:S01]  /*1e70*/  FMUL.FTZ R134, R75, R214 ;  /* 0x000000d64b867220 */ /* 0x000fe20000410000 */
[----:B------:R-:W-:Y:S01]  /*1e80*/  SHF.L.U32 R204, R204, 0x10, RZ ;  /* 0x00000010cccc7819 */ /* 0x000fe200000006ff */
[----:B------:R-:W-:Y:S01]  /*1e90*/  FMUL.FTZ R135, R76, R238 ;  /* 0x000000ee4c877220 */ /* 0x000fe20000410000 */
[----:B------:R-:W-:Y:S01]  /*1ea0*/  FADD.FTZ R143, R128, -UR4 ;  /* 0x80000004808f7e21 */ /* 0x000fe20008010000 */
[----:B------:R-:W-:Y:S01]  /*1eb0*/  FMUL.FTZ R142, R142, UR12 ;  /* 0x0000000c8e8e7c20 */ /* 0x000fe20008410000 */
[----:B------:R-:W-:Y:S01]  /*1ec0*/  FADD.FTZ R250, R137, R250 ;  /* 0x000000fa89fa7221 */ /* 0x000fe20000010000 */
[----:B------:R-:W-:Y:S01]  /*1ed0*/  FFMA.FTZ R2, R149, R137, R2 ;  /* 0x0000008995027223 */ /* 0x000fe20000010002 */
[----:B------:R-:W-:Y:S01]  /*1ee0*/  FADD.FTZ R129, R129, -UR4 ;  /* 0x8000000481817e21 */ /* 0x000fe20008010000 */
[----:B------:R-:W-:Y:S01]  /*1ef0*/  FMUL.FTZ R137, R77, R204 ;  /* 0x000000cc4d897220 */ /* 0x000fe20000410000 */
[----:B------:R-:W-:Y:S01]  /*1f00*/  FMUL.FTZ R143, R143, UR12 ;  /* 0x0000000c8f8f7c20 */ /* 0x000fe20008410000 */
[----:B------:R-:W-:Y:S01]  /*1f10*/  FADD.FTZ R252, R138, R252 ;  /* 0x000000fc8afc7221 */ /* 0x000fe20000010000 */
[----:B------:R-:W-:Y:S01]  /*1f20*/  FFMA.FTZ R208, R152, R138, R208 ;  /* 0x0000008a98d07223 */ /* 0x000fe200000100d0 */
[----:B------:R-:W-:Y:S01]  /*1f30*/  FADD.FTZ R130, R130, -UR4 ;  /* 0x8000000482827e21 */ /* 0x000fe20008010000 */
[----:B------:R-:W-:Y:S01]  /*1f40*/  FADD.FTZ R131, R131, -UR4 ;  /* 0x8000000483837e21 */ /* 0x000fe20008010000 */
[----:B------:R-:W-:Y:S01]  /*1f50*/  ISETP.NE.U32.AND P0, PT, RZ, UR18, PT ;  /* 0x00000012ff007c0c */ /* 0x000fe2000bf05070 */
[----:B------:R-:W0:Y:S02]  /*1f60*/  @UP0 LDCU.64 UR4, c[0x0][0x3e0] ;  /* 0x00007c00ff0407ac */ /* 0x000e240008000a00 */
[----:B------:R-:W-:Y:S01]  /*1f70*/  FMUL.FTZ R146, R131, UR12 ;  /* 0x0000000c83927c20 */ /* 0x000fe20008410000 */
[----:B--2---:R-:W-:Y:S01]  /*1f80*/  FADD.FTZ R36, R205, R36 ;  /* 0x00000024cd247221 */ /* 0x004fe20000010000 */
[----:B---3--:R-:W-:-:S04]  /*1f90*/  FADD.FTZ R35, R239, R35 ;  /* 0x00000023ef237221 */ /* 0x008fc80000010000 */
[----:B------:R1:W-:Y:S04]  /*1fa0*/  STL [R1+0x18], R36 ;  /* 0x0000182401007387 */ /* 0x0003e80000100800 */
[----:B------:R2:W-:Y:S01]  /*1fb0*/  STL [R1+0x20], R35 ;  /* 0x0000202301007387 */ /* 0x0005e20000100800 */
[----:B-1----:R-:W-:Y:S01]  /*1fc0*/  FMUL.FTZ R36, R71, R158 ;  /* 0x0000009e47247220 */ /* 0x002fe20000410000 */
[----:B--2---:R-:W-:-:S04]  /*1fd0*/  FMUL.FTZ R35, R70, R121 ;  /* 0x0000007946237220 */ /* 0x004fc80000410000 */
[----:B------:R-:W-:Y:S01]  /*1fe0*/  FADD.FTZ R165, R165, R35 ;  /* 0x00000023a5a57221 */ /* 0x000fe20000010000 */
[----:B------:R-:W-:-:S03]  /*1ff0*/  FFMA.FTZ R144, R38, R35, R144 ;  /* 0x0000002326907223 */ /* 0x000fc60000010090 */
[----:B------:R-:W-:Y:S01]  /*2000*/  FADD.FTZ R165, R165, R36 ;  /* 0x00000024a5a57221 */ /* 0x000fe20000010000 */
[----:B------:R-:W-:Y:S01]  /*2010*/  PRMT R205, R39, 0x7632, R205 ;  /* 0x0000763227cd7816 */ /* 0x000fe200000000cd */
[----:B------:R-:W-:Y:S01]  /*2020*/  FFMA.FTZ R144, R133, R36, R144 ;  /* 0x0000002485907223 */ /* 0x000fe20000010090 */
[----:B------:R-:W-:Y:S01]  /*2030*/  SHF.L.U32 R239, R39, 0x10, RZ ;  /* 0x0000001027ef7819 */ /* 0x000fe200000006ff */
[----:B------:R-:W-:Y:S01]  /*2040*/  FADD.FTZ R165, R165, R37 ;  /* 0x00000025a5a57221 */ /* 0x000fe20000010000 */
[----:B------:R-:W-:Y:S01]  /*2050*/  FMUL.FTZ R39, R73, R159 ;  /* 0x0000009f49277220 */ /* 0x000fe20000410000 */
        /* <DEDUP_REMOVED lines=8> */
[----:B------:R-:W-:Y:S01]  /*20e0*/  SHF.L.U32 R205, R205, 0x10, RZ ;  /* 0x00000010cdcd7819 */ /* 0x000fe200000006ff */
[----:B------:R-:W-:Y:S01]  /*20f0*/  FMUL.FTZ R144, R129, UR12 ;  /* 0x0000000c81907c20 */ /* 0x000fe20008410000 */
[----:B------:R-:W-:Y:S01]  /*2100*/  FMUL.FTZ R138, R78, R239 ;  /* 0x000000ef4e8a7220 */ /* 0x000fe20000410000 */
[----:B------:R-:W-:Y:S01]  /*2110*/  FADD.FTZ R165, R165, R137 ;  /* 0x00000089a5a57221 */ /* 0x000fe20000010000 */
[----:B------:R-:W-:Y:S01]  /*2120*/  FFMA.FTZ R129, R143, R135, R145 ;  /* 0x000000878f817223 */ /* 0x000fe20000010091 */
[----:B------:R-:W-:Y:S01]  /*2130*/  FMUL.FTZ R140, R79, R205 ;  /* 0x000000cd4f8c7220 */ /* 0x000fe20000410000 */
[----:B------:R-:W-:Y:S01]  /*2140*/  FMUL.FTZ R145, R130, UR12 ;  /* 0x0000000c82917c20 */ /* 0x000fe20008410000 */
[----:B------:R-:W-:Y:S01]  /*2150*/  FADD.FTZ R165, R165, R138 ;  /* 0x0000008aa5a57221 */ /* 0x000fe20000010000 */
[----:B------:R-:W-:-:S03]  /*2160*/  FFMA.FTZ R129, R144, R137, R129 ;  /* 0x0000008990817223 */ /* 0x000fc60000010081 */
[----:B------:R-:W-:Y:S01]  /*2170*/  FADD.FTZ R165, R165, R140 ;  /* 0x0000008ca5a57221 */ /* 0x000fe20000010000 */
[----:B------:R-:W-:-:S04]  /*2180*/  FFMA.FTZ R129, R145, R138, R129 ;  /* 0x0000008a91817223 */ /* 0x000fc80000010081 */
[----:B------:R-:W-:Y:S01]  /*2190*/  FFMA.FTZ R129, R146, R140, R129 ;  /* 0x0000008c92817223 */ /* 0x000fe20000010081 */
[----:B------:R-:W1:Y:S04]  /*21a0*/  SHFL.DOWN PT, R128, R165, 0x10, 0x1f ;  /* 0x0a001f00a5807f89 */ /* 0x000e6800000e0000 */
        /* <DEDUP_REMOVED lines=31> */
[----:B------:R2:W5:Y:S01]  /*23a0*/  @P0 LDG.E.128 R92, desc[UR14][R130.64+0x10] ;  /* 0x0000100e825c0981 */ /* 0x000562000c1e1d00 */
[----:B------:R-:W-:-:S03]  /*23b0*/  MOV R231, R175 ;  /* 0x000000af00e77202 */ /* 0x000fc60000000f00 */
[----:B------:R-:W3:Y:S01]  /*23c0*/  LDL.LU R175, [R1+0x28] ;  /* 0x0000280001af7983 */ /* 0x000ee20000300800 */
[----:B------:R-:W-:-:S03]  /*23d0*/  MOV R157, R231 ;  /* 0x000000e7009d7202 */ /* 0x000fc60000000f00 */
[----:B------:R-:W4:Y:S04]  /*23e0*/  LDL.LU R169, [R1+0x2c] ;  /* 0x00002c0001a97983 */ /* 0x000f280000300800 */
[----:B------:R-:W4:Y:S01]  /*23f0*/  LDL.LU R165, [R1+0x24] ;  /* 0x0000240001a57983 */ /* 0x000f220000300800 */
[----:B--2---:R-:W-:Y:S02]  /*2400*/  @P0 IMAD.WIDE.U32 R130, R164, 0x20, R128 ;  /* 0x00000020a4820825 */ /* 0x004fe400078e0080 */
[----:B------:R-:W0:Y:S03]  /*2410*/  @P0 LDC.64 R128, c[0x0][0x438] ;  /* 0x00010e00ff800b82 */ /* 0x000e260000000a00 */
[----:B------:R-:W5:Y:S04]  /*2420*/  @P0 LDG.E.128 R96, desc[UR14][R130.64] ;  /* 0x0000000e82600981 */ /* 0x000f68000c1e1d00 */
[----:B------:R1:W5:Y:S02]  /*2430*/  @P0 LDG.E.128 R100, desc[UR14][R130.64+0x10] ;  /* 0x0000100e82640981 */ /* 0x000364000c1e1d00 */
[----:B-1----:R-:W-:-:S02]  /*2440*/  MOV R130, UR4 ;  /* 0x0000000400827c02 */ /* 0x002fc40008000f00 */
[----:B------:R-:W-:-:S05]  /*2450*/  MOV R131, UR5 ;  /* 0x0000000500837c02 */ /* 0x000fca0008000f00 */
[----:B------:R1:W2:Y:S02]  /*2460*/  @P1 LDG.E.U16 R231, desc[UR14][R130.64] ;  /* 0x0000000e82e71981 */ /* 0x0002a4000c1e1500 */
[----:B-1----:R-:W-:Y:S02]  /*2470*/  MOV R131, R157 ;  /* 0x0000009d00837202 */ /* 0x002fe40000000f00 */
[----:B------:R-:W2:Y:S01]  /*2480*/  LDL.LU R157, [R1+0x30] ;  /* 0x00003000019d7983 */ /* 0x000ea20000300800 */
[----:B0-----:R-:W-:-:S05]  /*2490*/  @P0 IMAD.WIDE.U32 R128, R156, 0x20, R128 ;  /* 0x000000209c800825 */ /* 0x001fca00078e0080 */
[----:B------:R-:W5:Y:S04]  /*24a0*/  @P0 LDG.E.128 R104, desc[UR14][R128.64] ;  /* 0x0000000e80680981 */ /* 0x000f68000c1e1d00 */
[----:B------:R0:W5:Y:S02]  /*24b0*/  @P0 LDG.E.128 R108, desc[UR14][R128.64+0x10] ;  /* 0x0000100e806c0981 */ /* 0x000164000c1e1d00 */
[----:B0-----:R-:W0:Y:S01]  /*24c0*/  @P0 LDC.64 R128, c[0x0][0x438] ;  /* 0x00010e00ff800b82 */ /* 0x001e220000000a00 */
[----:B------:R-:W-:Y:S01]  /*24d0*/  FFMA.FTZ R219, R38, R121, R219 ;  /* 0x0000007926db7223 */ /* 0x000fe200000100db */
[----:B0-----:R-:W-:-:S05]  /*24e0*/  @P0 IMAD.WIDE.U32 R128, R22, 0x20, R128 ;  /* 0x0000002016800825 */ /* 0x001fca00078e0080 */
[----:B------:R-:W5:Y:S04]  /*24f0*/  @P0 LDG.E.128 R112, desc[UR14][R128.64] ;  /* 0x0000000e80700981 */ /* 0x000f68000c1e1d00 */
[----:B------:R0:W5:Y:S02]  /*2500*/  @P0 LDG.E.128 R116, desc[UR14][R128.64+0x10] ;  /* 0x0000100e80740981 */ /* 0x000164000c1e1d00 */
[----:B0-----:R-:W0:Y:S01]  /*2510*/  LDC.64 R128, c[0x0][0x3b0] ;  /* 0x0000ec00ff807b82 */ /* 0x001e220000000a00 */
[----:B------:R-:W-:Y:S01]  /*2520*/  FFMA.FTZ R220, R133, R158, R220 ;  /* 0x0000009e85dc7223 */ /* 0x000fe200000100dc */
[----:B------:R-:W-:Y:S01]  /*2530*/  FFMA.FTZ R221, R136, R174, R221 ;  /* 0x000000ae88dd7223 */ /* 0x000fe200000100dd */
[----:B------:R-:W-:Y:S01]  /*2540*/  FFMA.FTZ R222, R139, R159, R222 ;  /* 0x0000009f8bde7223 */ /* 0x000fe200000100de */
[----:B---3--:R-:W-:Y:S01]  /*2550*/  FADD.FTZ R175, R158, R175 ;  /* 0x000000af9eaf7221 */ /* 0x008fe20000010000 */
[----:B----4-:R-:W-:Y:S01]  /*2560*/  FADD.FTZ R169, R174, R169 ;  /* 0x000000a9aea97221 */ /* 0x010fe20000010000 */
[----:B------:R-:W-:-:S02]  /*2570*/  FADD.FTZ R165, R121, R165 ;  /* 0x000000a579a57221 */ /* 0x000fc40000010000 */
[----:B------:R1:W5:Y:S04]  /*2580*/  LDL.LU R121, [R1+0x50] ;  /* 0x0000500001797983 */ /* 0x0003680000300800 */
[----:B------:R0:W-:Y:S04]  /*2590*/  STL [R1+0x24], R165 ;  /* 0x000024a501007387 */ /* 0x0001e80000100800 */
[----:B------:R3:W-:Y:S04]  /*25a0*/  STL [R1+0x28], R175 ;  /* 0x000028af01007387 */ /* 0x0007e80000100800 */
[----:B------:R-:W4:Y:S01]  /*25b0*/  LDL.LU R130, [R1+0x3c] ;  /* 0x00003c0001827983 */ /* 0x000f220000300800 */
[----:B0-----:R-:W-:-:S03]  /*25c0*/  IMAD.WIDE.U32 R164, R164, 0x8, R128 ;  /* 0x00000008a4a47825 */ /* 0x001fc600078e0080 */
[----:B------:R0:W-:Y:S01]  /*25d0*/  STL [R1+0x2c], R169 ;  /* 0x00002ca901007387 */ /* 0x0001e20000100800 */
[----:B---3--:R-:W-:-:S03]  /*25e0*/  IMAD.WIDE.U32 R174, R21, 0x8, R128 ;  /* 0x0000000815ae7825 */ /* 0x008fc600078e0080 */
[----:B------:R-:W5:Y:S04]  /*25f0*/  LDG.E.64 R164, desc[UR14][R164.64] ;  /* 0x0000000ea4a47981 */ /* 0x000f68000c1e1b00 */
[----:B------:R-:W5:Y:S01]  /*2600*/  LDG.E.64 R174, desc[UR14][R174.64] ;  /* 0x0000000eaeae7981 */ /* 0x000f62000c1e1b00 */
[----:B0-----:R-:W-:-:S06]  /*2610*/  IMAD.WIDE.U32 R168, R168, 0x8, R128 ;  /* 0x00000008a8a87825 */ /* 0x001fcc00078e0080 */
[----:B------:R-:W5:Y:S01]  /*2620*/  LDG.E.64 R168, desc[UR14][R168.64] ;  /* 0x0000000ea8a87981 */ /* 0x000f62000c1e1b00 */
[----:B--2---:R-:W-:Y:S01]  /*2630*/  FADD.FTZ R157, R159, R157 ;  /* 0x0000009d9f9d7221 */ /* 0x004fe20000010000 */
[----:B------:R-:W-:-:S04]  /*2640*/  IMAD.WIDE.U32 R158, R22, 0x8, R128 ;  /* 0x00000008169e7825 */ /* 0x000fc800078e0080 */
[----:B------:R0:W-:Y:S04]  /*2650*/  STL [R1+0x30], R157 ;  /* 0x0000309d01007387 */ /* 0x0001e80000100800 */
[----:B------:R-:W5:Y:S01]  /*2660*/  LDG.E.64 R158, desc[UR14][R158.64] ;  /* 0x0000000e9e9e7981 */ /* 0x000f62000c1e1b00 */
[----:B0-----:R-:W-:-:S03]  /*2670*/  IMAD.WIDE.U32 R156, R156, 0x8, R128 ;  /* 0x000000089c9c7825 */ /* 0x001fc600078e0080 */
[----:B------:R-:W2:Y:S04]  /*2680*/  LDL.LU R128, [R1+0x34] ;  /* 0x0000340001807983 */ /* 0x000ea80000300800 */
[----:B------:R-:W3:Y:S04]  /*2690*/  LDL.LU R129, [R1+0x38] ;  /* 0x0000380001817983 */ /* 0x000ee80000300800 */
[----:B------:R-:W5:Y:S01]  /*26a0*/  LDG.E.64 R156, desc[UR14][R156.64] ;  /* 0x0000000e9c9c7981 */ /* 0x000f62000c1e1b00 */
[----:B------:R-:W-:Y:S01]  /*26b0*/  FFMA.FTZ R223, R141, R120, R223 ;  /* 0x000000788ddf7223 */ /* 0x000fe200000100df */
[----:B------:R-:W-:Y:S01]  /*26c0*/  @!P2 IADD3 R206, PT, PT, R131, 0x5000, RZ ;  /* 0x0000500083cea810 */ /* 0x000fe20007ffe0ff */
[----:B------:R-:W-:Y:S01]  /*26d0*/  FFMA.FTZ R225, R143, R238, R225 ;  /* 0x000000ee8fe17223 */ /* 0x000fe200000100e1 */
[----:B------:R-:W-:Y:S01]  /*26e0*/  FFMA.FTZ R224, R142, R214, R224 ;  /* 0x000000d68ee07223 */ /* 0x000fe200000100e0 */
[----:B------:R-:W-:Y:S01]  /*26f0*/  @P1 R2UR UR4, R231 ;  /* 0x00000000e70412ca */ /* 0x000fe200000e0000 */
[----:B------:R-:W-:Y:S01]  /*2700*/  BAR.SYNC.DEFER_BLOCKING 0x0 ;  /* 0x0000000000007b1d */ /* 0x000fe20000010000 */
[----:B----4-:R-:W-:Y:S01]  /*2710*/  FADD.FTZ R130, R238, R130 ;  /* 0x00000082ee827221 */ /* 0x010fe20000010000 */
[----:B------:R-:W-:Y:S01]  /*2720*/  MOV R238, R131 ;  /* 0x0000008300ee7202 */ /* 0x000fe20000000f00 */
[----:B--2---:R-:W-:-:S03]  /*2730*/  FADD.FTZ R128, R120, R128 ;  /* 0x0000008078807221 */ /* 0x004fc60000010000 */
[----:B------:R1:W5:Y:S01]  /*2740*/  LDL.LU R120, [R1+0x4c] ;  /* 0x00004c0001787983 */ /* 0x0003620000300800 */
[----:B---3--:R-:W-:-:S03]  /*2750*/  FADD.FTZ R129, R214, R129 ;  /* 0x00000081d6817221 */ /* 0x008fc60000010000 */
[----:B------:R-:W-:Y:S04]  /*2760*/  STL [R1+0x34], R128 ;  /* 0x0000348001007387 */ /* 0x000fe80000100800 */
[----:B------:R-:W-:Y:S04]  /*2770*/  STL [R1+0x38], R129 ;  /* 0x0000388101007387 */ /* 0x000fe80000100800 */
[----:B------:R-:W-:Y:S04]  /*2780*/  STL [R1+0x3c], R130 ;  /* 0x00003c8201007387 */ /* 0x000fe80000100800 */
[----:B------:R-:W0:Y:S01]  /*2790*/  LDS.128 R128, [R206] ;  /* 0x00000000ce807984 */ /* 0x000e220000000c00 */
[----:B------:R-:W-:-:S02]  /*27a0*/  IADD3 R214, PT, PT, R238, 0x5030, RZ ;  /* 0x00005030eed67810 */ /* 0x000fc40007ffe0ff */
[----:B------:R-:W-:Y:S02]  /*27b0*/  @!P2 IADD3 R214, PT, PT, R238, 0x5010, RZ ;  /* 0x00005010eed6a810 */ /* 0x000fe40007ffe0ff */
[----:B------:R-:W2:Y:S01]  /*27c0*/  LDL.LU R238, [R1+0x48] ;  /* 0x0000480001ee7983 */ /* 0x000ea20000300800 */
[----:B0-----:R-:W-:Y:S01]  /*27d0*/  FADD.FTZ R128, RZ, R128 ;  /* 0x00000080ff807221 */ /* 0x001fe20000010000 */
[----:B------:R-:W-:-:S03]  /*27e0*/  FADD.FTZ R129, RZ, R129 ;  /* 0x00000081ff817221 */ /* 0x000fc60000010000 */
[----:B------:R-:W-:Y:S01]  /*27f0*/  FADD.FTZ R206, R130, R128 ;  /* 0x0000008082ce7221 */ /* 0x000fe20000010000 */
[----:B------:R-:W-:Y:S02]  /*2800*/  FADD.FTZ R231, R131, R129 ;  /* 0x0000008183e77221 */ /* 0x000fe40000010000 */
[----:B------:R0:W3:Y:S04]  /*2810*/  LDS.128 R128, [R214] ;  /* 0x00000000d6807984 */ /* 0x0000e80000000c00 */
[----:B0-----:R-:W4:Y:S01]  /*2820*/  LDL.LU R214, [R1+0x40] ;  /* 0x0000400001d67983 */ /* 0x001f220000300800 */
[----:B---3--:R-:W-:-:S03]  /*2830*/  FADD.FTZ R129, R231, R129 ;  /* 0x00000081e7817221 */ /* 0x008fc60000010000 */
[----:B------:R-:W3:Y:S01]  /*2840*/  LDL.LU R231, [R1+0x44] ;  /* 0x0000440001e77983 */ /* 0x000ee20000300800 */
[----:B------:R-:W-:Y:S01]  /*2850*/  FADD.FTZ R128, R206, R128 ;  /* 0x00000080ce807221 */ /* 0x000fe20000010000 */
[----:B------:R-:W-:-:S03]  /*2860*/  FADD.FTZ R129, R131, R129 ;  /* 0x0000008183817221 */ /* 0x000fc60000010000 */
[----:B------:R-:W-:Y:S01]  /*2870*/  FADD.FTZ R128, R130, R128 ;  /* 0x0000008082807221 */ /* 0x000fe20000010000 */
[----:B------:R-:W-:Y:S01]  /*2880*/  FMUL.FTZ R129, R129, UR20 ;  /* 0x0000001481817c20 */ /* 0x000fe20008410000 */
[----:B------:R-:W-:Y:S02]  /*2890*/  UMOV UR5, 0x3f800000 ;  /* 0x3f80000000057882 */ /* 0x000fe40000000000 */
[----:B------:R-:W-:Y:S01]  /*28a0*/  FMUL.FTZ R128, R128, UR20 ;  /* 0x0000001480807c20 */ /* 0x000fe20008410000 */
[----:B------:R-:W-:Y:S01]  /*28b0*/  @UP0 USHF.L.U32 UR5, UR4, 0x10, URZ ;  /* 0x0000001004050899 */ /* 0x000fe200080006ff */
[----:B------:R-:W-:Y:S01]  /*28c0*/  R2UR UR13, R129 ;  /* 0x00000000810d72ca */ /* 0x000fe200000e0000 */
[----:B------:R-:W-:Y:S01]  /*28d0*/  FFMA.FTZ R226, R144, R204, R226 ;  /* 0x000000cc90e27223 */ /* 0x000fe200000100e2 */
[----:B------:R-:W-:Y:S01]  /*28e0*/  FFMA.FTZ R227, R145, R239, R227 ;  /* 0x000000ef91e37223 */ /* 0x000fe200000100e3 */
[----:B------:R-:W-:Y:S01]  /*28f0*/  FFMA.FTZ R228, R146, R205, R228 ;  /* 0x000000cd92e47223 */ /* 0x000fe200000100e4 */
[----:B--2---:R-:W-:Y:S01]  /*2900*/  FADD.FTZ R238, R205, R238 ;  /* 0x000000eecdee7221 */ /* 0x004fe20000010000 */
[----:B----4-:R-:W-:-:S05]  /*2910*/  FADD.FTZ R214, R204, R214 ;  /* 0x000000d6ccd67221 */ /* 0x010fca0000010000 */
[----:B------:R1:W-:Y:S01]  /*2920*/  STL [R1+0x40], R214 ;  /* 0x000040d601007387 */ /* 0x0003e20000100800 */
[----:B------:R-:W-:Y:S01]  /*2930*/  FSEL R204, R128, RZ, !P3 ;  /* 0x000000ff80cc7208 */ /* 0x000fe20005800000 */
[----:B---3--:R-:W-:-:S05]  /*2940*/  FADD.FTZ R231, R239, R231 ;  /* 0x000000e7efe77221 */ /* 0x008fca0000010000 */
[----:B------:R1:W-:Y:S04]  /*2950*/  STL [R1+0x44], R231 ;  /* 0x000044e701007387 */ /* 0x0003e80000100800 */
[----:B------:R1:W-:Y:S01]  /*2960*/  STL [R1+0x48], R238 ;  /* 0x000048ee01007387 */ /* 0x0003e20000100800 */
        /* <DEDUP_REMOVED lines=67> */
.L_x_8615:
[--C-:B-----5:R-:W-:Y:S01]  /*2da0*/  FFMA.FTZ R121, R198, UR13, R204.reuse ;  /* 0x0000000dc6797c23 */ /* 0x120fe200080100cc */
[--C-:B------:R-:W-:Y:S01]  /*2db0*/  FFMA.FTZ R193, R193, UR13, R204.reuse ;  /* 0x0000000dc1c17c23 */ /* 0x100fe200080100cc */
[----:B------:R-:W-:Y:S01]  /*2dc0*/  FFMA.FTZ R120, R199, UR13, R204 ;  /* 0x0000000dc7787c23 */ /* 0x000fe200080100cc */
[----:B------:R-:W-:Y:S01]  /*2dd0*/  ISETP.GE.U32.AND P0, PT, R174, RZ, PT ;  /* 0x000000ffae00720c */ /* 0x000fe20003f06070 */
        /* <DEDUP_REMOVED lines=21> */
[C---:B------:R-:W-:Y:S01]  /*2f30*/  LOP3.LUT P5, RZ, R175.reuse, 0xff, RZ, 0xc0, !PT ;  /* 0x000000ffafff7812 */ /* 0x040fe200078ac0ff */
[----:B------:R-:W-:Y:S01]  /*2f40*/  FMUL.FTZ R124, R120, UR5 ;  /* 0x00000005787c7c20 */ /* 0x000fe20008410000 */
[----:B------:R-:W-:Y:S01]  /*2f50*/  LOP3.LUT P0, RZ, R175, 0xff00, RZ, 0xc0, !PT ;  /* 0x0000ff00afff7812 */ /* 0x000fe2000780c0ff */
[----:B------:R-:W-:Y:S01]  /*2f60*/  FMUL.FTZ R129, R121, UR5 ;  /* 0x0000000579817c20 */ /* 0x000fe20008410000 */
[----:B------:R-:W-:Y:S01]  /*2f70*/  FFMA.FTZ R0, R0, UR13, R204 ;  /* 0x0000000d00007c23 */ /* 0x000fe200080100cc */
[----:B------:R-:W-:Y:S01]  /*2f80*/  FMUL.FTZ R124, R124, UR4 ;  /* 0x000000047c7c7c20 */ /* 0x000fe20008410000 */
[----:B------:R-:W-:Y:S01]  /*2f90*/  FADD.FTZ R126, R200, -R126 ;  /* 0x8000007ec87e7221 */ /* 0x000fe20000010000 */
[----:B------:R-:W-:Y:S01]  /*2fa0*/  FMUL.FTZ R129, R129, UR4 ;  /* 0x0000000481817c20 */ /* 0x000fe20008410000 */
[----:B------:R-:W-:Y:S01]  /*2fb0*/  FADD.FTZ R127, R192, -R127 ;  /* 0x8000007fc07f7221 */ /* 0x000fe20000010000 */
[----:B------:R-:W-:Y:S01]  /*2fc0*/  FADD.FTZ R125, R189, -R125 ;  /* 0x8000007dbd7d7221 */ /* 0x000fe20000010000 */
[----:B------:R-:W-:Y:S01]  /*2fd0*/  FSEL R124, R124, RZ, P5 ;  /* 0x000000ff7c7c7208 */ /* 0x000fe20002800000 */
[----:B------:R-:W-:Y:S01]  /*2fe0*/  FADD.FTZ R195, R195, -R0 ;  /* 0x80000000c3c37221 */ /* 0x000fe20000010000 */
[----:B------:R-:W-:Y:S01]  /*2ff0*/  FSEL R129, R129, RZ, P0 ;  /* 0x000000ff81817208 */ /* 0x000fe20000000000 */
[----:B------:R-:W-:Y:S01]  /*3000*/  FFMA.FTZ R126, R126, UR12, R82 ;  /* 0x0000000c7e7e7c23 */ /* 0x000fe20008010052 */
[----:B------:R-:W-:Y:S01]  /*3010*/  FFMA.FTZ R127, R127, UR12, R83 ;  /* 0x0000000c7f7f7c23 */ /* 0x000fe20008010053 */
[----:B------:R-:W-:Y:S01]  /*3020*/  FFMA.FTZ R125, R125, UR12, R81 ;  /* 0x0000000c7d7d7c23 */ /* 0x000fe20008010051 */
[----:B------:R-:W-:Y:S01]  /*3030*/  F2FP.BF16.F32.PACK_AB R130, R129, R124 ;  /* 0x0000007c8182723e */ /* 0x000fe200000010ff */
[----:B------:R-:W-:Y:S01]  /*3040*/  FFMA.FTZ R124, R195, UR12, R80 ;  /* 0x0000000cc37c7c23 */ /* 0x000fe20008010050 */
        /* <DEDUP_REMOVED lines=19> */
.L_x_8616:
[----:B------:R-:W-:Y:S01]  /*3180*/  ISETP.NE.U32.AND P0, PT, RZ, UR22, PT ;  /* 0x00000016ff007c0c */ /* 0x000fe2000bf05070 */
[----:B------:R-:W0:Y:S03]  /*3190*/  LDC.64 R190, c[0x0][0x468] ;  /* 0x00011a00ffbe7b82 */ /* 0x000e260000000a00 */
[----:B------:R-:W-:-:S13]  /*31a0*/  ISETP.NE.AND.EX P0, PT, RZ, UR23, PT, P0 ;  /* 0x00000017ff007c0c */ /* 0x000fda000bf05300 */
[----:B------:R-:W2:Y:S02]  /*31b0*/  @P0 LDC.64 R174, c[0x0][0x478] ;  /* 0x00011e00ffae0b82 */ /* 0x000ea40000000a00 */
[----:B--2---:R-:W-:-:S05]  /*31c0*/  @P0 IMAD.WIDE.U32 R174, R21, 0x20, R174 ;  /* 0x0000002015ae0825 */ /* 0x004fca00078e00ae */
        /* <DEDUP_REMOVED lines=19> */
[----:B------:R-:W-:Y:S01]  /*3300*/  LOP3.LUT P5, RZ, R169, 0xff, RZ, 0xc0, !PT ;  /* 0x000000ffa9ff7812 */ /* 0x000fe200078ac0ff */
[--C-:B------:R-:W-:Y:S01]  /*3310*/  FFMA.FTZ R125, R176, UR13, R204.reuse ;  /* 0x0000000db07d7c23 */ /* 0x100fe200080100cc */
[----:B------:R-:W-:Y:S01]  /*3320*/  FMUL.FTZ R124, R124, UR4 ;  /* 0x000000047c7c7c20 */ /* 0x000fe20008410000 */
[----:B------:R-:W-:Y:S01]  /*3330*/  FMUL.FTZ R121, R0, UR4 ;  /* 0x0000000400797c20 */ /* 0x000fe20008410000 */
[----:B------:R-:W-:Y:S01]  /*3340*/  FMUL.FTZ R0, R120, UR5 ;  /* 0x0000000578007c20 */ /* 0x000fe20008410000 */
[--C-:B------:R-:W-:Y:S01]  /*3350*/  FFMA.FTZ R172, R172, UR13, R204.reuse ;  /* 0x0000000dacac7c23 */ /* 0x100fe200080100cc */
[--C-:B------:R-:W-:Y:S01]  /*3360*/  FFMA.FTZ R173, R173, UR13, R204.reuse ;  /* 0x0000000dadad7c23 */ /* 0x100fe200080100cc */
[----:B0-----:R-:W-:Y:S01]  /*3370*/  FSEL R131, R124, RZ, P1 ;  /* 0x000000ff7c837208 */ /* 0x001fe20000800000 */
[----:B------:R-:W-:Y:S01]  /*3380*/  FFMA.FTZ R124, R183, UR13, R204 ;  /* 0x0000000db77c7c23 */ /* 0x000fe200080100cc */
[----:B------:R-:W-:Y:S01]  /*3390*/  FMUL.FTZ R130, R0, UR4 ;  /* 0x0000000400827c20 */ /* 0x000fe20008410000 */
[----:B------:R-:W-:Y:S01]  /*33a0*/  FSEL R0, R121, RZ, P6 ;  /* 0x000000ff79007208 */ /* 0x000fe20003000000 */
[----:B------:R-:W-:Y:S01]  /*33b0*/  FADD.FTZ R186, R186, -R125 ;  /* 0x8000007dbaba7221 */ /* 0x000fe20000010000 */
[----:B------:R-:W-:Y:S01]  /*33c0*/  FADD.FTZ R124, R187, -R124 ;  /* 0x8000007cbb7c7221 */ /* 0x000fe20000010000 */
[----:B------:R-:W-:Y:S01]  /*33d0*/  FADD.FTZ R172, R185, -R172 ;  /* 0x800000acb9ac7221 */ /* 0x000fe20000010000 */
[----:B------:R-:W-:Y:S01]  /*33e0*/  FSEL R130, R130, RZ, P5 ;  /* 0x000000ff82827208 */ /* 0x000fe20002800000 */
[----:B------:R-:W-:Y:S01]  /*33f0*/  FADD.FTZ R173, R178, -R173 ;  /* 0x800000adb2ad7221 */ /* 0x000fe20000010000 */
[----:B------:R-:W-:Y:S01]  /*3400*/  FFMA.FTZ R121, R124, UR12, R93 ;  /* 0x0000000c7c797c23 */ /* 0x000fe2000801005d */
[----:B------:R-:W-:Y:S01]  /*3410*/  LOP3.LUT P5, RZ, R169, 0xff00, RZ, 0xc0, !PT ;  /* 0x0000ff00a9ff7812 */ /* 0x000fe200078ac0ff */
[----:B------:R-:W-:Y:S01]  /*3420*/  FFMA.FTZ R127, R186, UR12, R91 ;  /* 0x0000000cba7f7c23 */ /* 0x000fe2000801005b */
[C---:B------:R-:W-:Y:S01]  /*3430*/  LOP3.LUT P3, RZ, R168.reuse, 0xff, RZ, 0xc0, !PT ;  /* 0x000000ffa8ff7812 */ /* 0x040fe2000786c0ff */
[----:B------:R-:W-:Y:S01]  /*3440*/  FMUL.FTZ R124, R121, UR5 ;  /* 0x00000005797c7c20 */ /* 0x000fe20008410000 */
[----:B------:R-:W-:-:S02]  /*3450*/  LOP3.LUT P4, RZ, R168, 0xff00, RZ, 0xc0, !PT ;  /* 0x0000ff00a8ff7812 */ /* 0x000fc4000788c0ff */
[----:B------:R-:W-:Y:S01]  /*3460*/  LOP3.LUT P6, RZ, R168, 0xff0000, RZ, 0xc0, !PT ;  /* 0x00ff0000a8ff7812 */ /* 0x000fe200078cc0ff */
[----:B------:R-:W-:Y:S01]  /*3470*/  FMUL.FTZ R126, R124, UR4 ;  /* 0x000000047c7e7c20 */ /* 0x000fe20008410000 */
[----:B------:R-:W-:Y:S01]  /*3480*/  FFMA.FTZ R124, R171, UR13, R204 ;  /* 0x0000000dab7c7c23 */ /* 0x000fe200080100cc */
[----:B------:R-:W-:Y:S01]  /*3490*/  LOP3.LUT P1, RZ, R168, 0xff000000, RZ, 0xc0, !PT ;  /* 0xff000000a8ff7812 */ /* 0x000fe2000782c0ff */
[----:B------:R-:W-:Y:S01]  /*34a0*/  FMUL.FTZ R168, R127, UR5 ;  /* 0x000000057fa87c20 */ /* 0x000fe20008410000 */
[----:B------:R-:W-:Y:S01]  /*34b0*/  F2FP.BF16.F32.PACK_AB R131, R131, R0 ;  /* 0x000000008383723e */ /* 0x000fe200000010ff */
[----:B------:R-:W-:Y:S01]  /*34c0*/  FADD.FTZ R177, R177, -R124 ;  /* 0x8000007cb1b17221 */ /* 0x000fe20000010000 */
[----:B------:R-:W-:Y:S01]  /*34d0*/  FSEL R125, R126, RZ, P5 ;  /* 0x000000ff7e7d7208 */ /* 0x000fe20002800000 */
[----:B------:R-:W-:Y:S01]  /*34e0*/  FFMA.FTZ R126, R173, UR12, R90 ;  /* 0x0000000cad7e7c23 */ /* 0x000fe2000801005a */
[----:B------:R-:W-:Y:S01]  /*34f0*/  FMUL.FTZ R168, R168, UR4 ;  /* 0x00000004a8a87c20 */ /* 0x000fe20008410000 */
[----:B------:R-:W-:Y:S01]  /*3500*/  FFMA.FTZ R124, R177, UR12, R88 ;  /* 0x0000000cb17c7c23 */ /* 0x000fe20008010058 */
[----:B------:R-:W-:Y:S01]  /*3510*/  F2FP.BF16.F32.PACK_AB R130, R125, R130 ;  /* 0x000000827d82723e */ /* 0x000fe200000010ff */
[----:B------:R-:W-:Y:S01]  /*3520*/  FFMA.FTZ R125, R172, UR12, R89 ;  /* 0x0000000cac7d7c23 */ /* 0x000fe20008010059 */
[----:B------:R-:W-:Y:S01]  /*3530*/  FMUL.FTZ R129, R126, UR5 ;  /* 0x000000057e817c20 */ /* 0x000fe20008410000 */
[----:B------:R-:W-:Y:S01]  /*3540*/  FMUL.FTZ R0, R124, UR5 ;  /* 0x000000057c007c20 */ /* 0x000fe20008410000 */
[----:B------:R-:W-:Y:S01]  /*3550*/  FSEL R168, R168, RZ, P1 ;  /* 0x000000ffa8a87208 */ /* 0x000fe20000800000 */
[----:B------:R-:W-:Y:S01]  /*3560*/  FMUL.FTZ R128, R125, UR5 ;  /* 0x000000057d807c20 */ /* 0x000fe20008410000 */
[----:B------:R-:W-:Y:S01]  /*3570*/  FMUL.FTZ R129, R129, UR4 ;  /* 0x0000000481817c20 */ /* 0x000fe20008410000 */
[----:B------:R-:W-:-:S02]  /*3580*/  FMUL.FTZ R0, R0, UR4 ;  /* 0x0000000400007c20 */ /* 0x000fc40008410000 */
[----:B------:R-:W-:Y:S02]  /*3590*/  FMUL.FTZ R128, R128, UR4 ;  /* 0x0000000480807c20 */ /* 0x000fe40008410000 */
[----:B------:R-:W-:Y:S02]  /*35a0*/  FSEL R129, R129, RZ, P6 ;  /* 0x000000ff81817208 */ /* 0x000fe40003000000 */
[----:B------:R-:W-:Y:S02]  /*35b0*/  FSEL R0, R0, RZ, P3 ;  /* 0x000000ff00007208 */ /* 0x000fe40001800000 */
[----:B------:R-:W-:Y:S02]  /*35c0*/  FSEL R169, R128, RZ, P4 ;  /* 0x000000ff80a97208 */ /* 0x000fe40002000000 */
[----:B------:R-:W-:Y:S02]  /*35d0*/  F2FP.BF16.F32.PACK_AB R129, R168, R129 ;  /* 0x00000081a881723e */ /* 0x000fe400000010ff */
[----:B------:R-:W-:Y:S01]  /*35e0*/  F2FP.BF16.F32.PACK_AB R128, R169, R0 ;  /* 0x00000000a980723e */ /* 0x000fe200000010ff */
[----:B------:R-:W-:Y:S06]  /*35f0*/  BRA `(.L_x_8618) ;  /* 0x0000000000f47947 */ /* 0x000fec0003800000 */
.L_x_8617:
[--C-:B------:R-:W-:Y:S01]  /*3600*/  FFMA.FTZ R0, R179, UR13, R204.reuse ;  /* 0x0000000db3007c23 */ /* 0x100fe200080100cc */
[--C-:B0-----:R-:W-:Y:S01]  /*3610*/  FFMA.FTZ R129, R180, UR13, R204.reuse ;  /* 0x0000000db4817c23 */ /* 0x101fe200080100cc */
        /* <DEDUP_REMOVED lines=59> */
.L_x_8618:
        /* <DEDUP_REMOVED lines=45> */
[----:B0-----:R-:W-:Y:S01]  /*3ca0*/  FMUL.FTZ R131, R121, UR5 ;  /* 0x0000000579837c20 */ /* 0x001fe20008410000 */
        /* <DEDUP_REMOVED lines=13> */
[----:B------:R-:W-:Y:S02]  /*3d80*/  LOP3.LUT P5, RZ, R165, 0xff00, RZ, 0xc0, !PT ;  /* 0x0000ff00a5ff7812 */ /* 0x000fe400078ac0ff */
        /* <DEDUP_REMOVED lines=10> */
.L_x_8619:
[--C-:B0-----:R-:W-:Y:S01]  /*3e30*/  FFMA.FTZ R129, R152, UR13, R204.reuse ;  /* 0x0000000d98817c23 */ /* 0x101fe200080100cc */
        /* <DEDUP_REMOVED lines=9> */
[----:B------:R-:W-:Y:S01]  /*3ed0*/  FADD.FTZ R166, R166, -R131 ;  /* 0x80000083a6a67221 */ /* 0x000fe20000010000 */
[--C-:B------:R-:W-:Y:S01]  /*3ee0*/  FFMA.FTZ R155, R155, UR13, R204.reuse ;  /* 0x0000000d9b9b7c23 */ /* 0x100fe200080100cc */
[----:B------:R-:W-:Y:S01]  /*3ef0*/  FMUL.FTZ R0, R129, UR5 ;  /* 0x0000000581007c20 */ /* 0x000fe20008410000 */
[----:B------:R-:W-:Y:S01]  /*3f00*/  FMUL.FTZ R148, R148, UR5 ;  /* 0x0000000594947c20 */ /* 0x000fe20008410000 */
[----:B------:R-:W-:Y:S01]  /*3f10*/  FFMA.FTZ R131, R162, UR13, R204 ;  /* 0x0000000da2837c23 */ /* 0x000fe200080100cc */
[----:B------:R-:W-:Y:S01]  /*3f20*/  FFMA.FTZ R153, R153, UR12, R98 ;  /* 0x0000000c99997c23 */ /* 0x000fe20008010062 */
[----:B------:R-:W-:Y:S01]  /*3f30*/  FMUL.FTZ R0, R0, UR4 ;  /* 0x0000000400007c20 */ /* 0x000fe20008410000 */
[----:B------:R-:W-:Y:S01]  /*3f40*/  FMUL.FTZ R128, R148, UR4 ;  /* 0x0000000494807c20 */ /* 0x000fe20008410000 */
[--C-:B------:R-:W-:Y:S01]  /*3f50*/  FFMA.FTZ R148, R161, UR13, R204.reuse ;  /* 0x0000000da1947c23 */ /* 0x100fe200080100cc */
[----:B------:R-:W-:Y:S01]  /*3f60*/  FADD.FTZ R155, R160, -R155 ;  /* 0x8000009ba09b7221 */ /* 0x000fe20000010000 */
[----:B------:R-:W-:Y:S01]  /*3f70*/  FADD.FTZ R170, R170, -R131 ;  /* 0x80000083aaaa7221 */ /* 0x000fe20000010000 */
[----:B------:R-:W-:Y:S01]  /*3f80*/  FSEL R130, R0, RZ, P3 ;  /* 0x000000ff00827208 */ /* 0x000fe20001800000 */
[----:B------:R-:W-:Y:S01]  /*3f90*/  FFMA.FTZ R0, R147, UR13, R204 ;  /* 0x0000000d93007c23 */ /* 0x000fe200080100cc */
[----:B------:R-:W-:Y:S01]  /*3fa0*/  FADD.FTZ R148, R167, -R148 ;  /* 0x80000094a7947221 */ /* 0x000fe20000010000 */
[----:B------:R-:W-:Y:S01]  /*3fb0*/  FMUL.FTZ R153, R153, UR5 ;  /* 0x0000000599997c20 */ /* 0x000fe20008410000 */
[----:B------:R-:W-:Y:S01]  /*3fc0*/  LOP3.LUT P1, RZ, R164, 0xff00, RZ, 0xc0, !PT ;  /* 0x0000ff00a4ff7812 */ /* 0x000fe2000782c0ff */
[----:B------:R-:W-:Y:S01]  /*3fd0*/  FADD.FTZ R151, R151, -R0 ;  /* 0x8000000097977221 */ /* 0x000fe20000010000 */
[----:B------:R-:W-:Y:S01]  /*3fe0*/  FFMA.FTZ R166, R166, UR12, R99 ;  /* 0x0000000ca6a67c23 */ /* 0x000fe20008010063 */
[----:B------:R-:W-:Y:S01]  /*3ff0*/  FFMA.FTZ R148, R148, UR12, R101 ;  /* 0x0000000c94947c23 */ /* 0x000fe20008010065 */
[----:B------:R-:W-:Y:S01]  /*4000*/  FFMA.FTZ R155, R155, UR12, R102 ;  /* 0x0000000c9b9b7c23 */ /* 0x000fe20008010066 */
[----:B------:R-:W-:Y:S01]  /*4010*/  FFMA.FTZ R170, R170, UR12, R103 ;  /* 0x0000000caaaa7c23 */ /* 0x000fe20008010067 */
[----:B------:R-:W-:Y:S01]  /*4020*/  FFMA.FTZ R151, R151, UR12, R96 ;  /* 0x0000000c97977c23 */ /* 0x000fe20008010060 */
        /* <DEDUP_REMOVED lines=29> */
.L_x_8620:
        /* <DEDUP_REMOVED lines=15> */
[----:B------:R-:W-:Y:S01]  /*42f0*/  FFMA.FTZ R29, R24, UR13, R204 ;  /* 0x0000000d181d7c23 */ /* 0x000fe200080100cc */
[----:B0-----:R-:W-:Y:S01]  /*4300*/  FFMA.FTZ R123, R36, UR12, R111 ;  /* 0x0000000c247b7c23 */ /* 0x001fe2000801006f */
[----:B------:R-:W-:Y:S01]  /*4310*/  FFMA.FTZ R120, R31, UR12, R108 ;  /* 0x0000000c1f787c23 */ /* 0x000fe2000801006c */
[----:B------:R-:W-:Y:S01]  /*4320*/  ISETP.GE.U32.AND.EX P1, PT, R157, 0x1000000, PT, P1 ;  /* 0x010000009d00780c */ /* 0x000fe20003f26110 */
[----:B------:R-:W-:Y:S01]  /*4330*/  FFMA.FTZ R122, R35, UR12, R110 ;  /* 0x0000000c237a7c23 */ /* 0x000fe2000801006e */
[----:B------:R-:W-:Y:S01]  /*4340*/  FMUL.FTZ R31, R123, UR5 ;  /* 0x000000057b1f7c20 */ /* 0x000fe20008410000 */
[----:B------:R-:W-:Y:S01]  /*4350*/  FMUL.FTZ R0, R120, UR5 ;  /* 0x0000000578007c20 */ /* 0x000fe20008410000 */
[----:B------:R-:W-:Y:S01]  /*4360*/  LOP3.LUT P5, RZ, R157, 0xff, RZ, 0xc0, !PT ;  /* 0x000000ff9dff7812 */ /* 0x000fe200078ac0ff */
[----:B------:R-:W-:Y:S01]  /*4370*/  FADD.FTZ R30, R30, -R29 ;  /* 0x8000001d1e1e7221 */ /* 0x000fe20000010000 */
[----:B------:R-:W-:Y:S01]  /*4380*/  FMUL.FTZ R31, R31, UR4 ;  /* 0x000000041f1f7c20 */ /* 0x000fe20008410000 */
[----:B------:R-:W-:Y:S01]  /*4390*/  FMUL.FTZ R0, R0, UR4 ;  /* 0x0000000400007c20 */ /* 0x000fe20008410000 */
[--C-:B------:R-:W-:Y:S01]  /*43a0*/  FFMA.FTZ R25, R25, UR13, R204.reuse ;  /* 0x0000000d19197c23 */ /* 0x100fe200080100cc */
[--C-:B------:R-:W-:Y:S01]  /*43b0*/  FFMA.FTZ R29, R26, UR13, R204.reuse ;  /* 0x0000000d1a1d7c23 */ /* 0x100fe200080100cc */
[--C-:B------:R-:W-:Y:S01]  /*43c0*/  FFMA.FTZ R33, R33, UR13, R204.reuse ;  /* 0x0000000d21217c23 */ /* 0x100fe200080100cc */
[----:B------:R-:W-:Y:S01]  /*43d0*/  FSEL R36, R31, RZ, P1 ;  /* 0x000000ff1f247208 */ /* 0x000fe20000800000 */
[----:B------:R-:W-:Y:S01]  /*43e0*/  FMUL.FTZ R24, R122, UR5 ;  /* 0x000000057a187c20 */ /* 0x000fe20008410000 */
[----:B------:R-:W-:Y:S01]  /*43f0*/  FSEL R31, R0, RZ, P5 ;  /* 0x000000ff001f7208 */ /* 0x000fe20002800000 */
[----:B------:R-:W-:Y:S01]  /*4400*/  FFMA.FTZ R0, R23, UR13, R204 ;  /* 0x0000000d17007c23 */ /* 0x000fe200080100cc */
[----:B------:R-:W-:Y:S01]  /*4410*/  FADD.FTZ R25, R28, -R25 ;  /* 0x800000191c197221 */ /* 0x000fe20000010000 */
[----:B------:R-:W-:Y:S01]  /*4420*/  FADD.FTZ R32, R32, -R29 ;  /* 0x8000001d20207221 */ /* 0x000fe20000010000 */
[----:B------:R-:W-:Y:S01]  /*4430*/  FADD.FTZ R34, R34, -R33 ;  /* 0x8000002122227221 */ /* 0x000fe20000010000 */
[----:B------:R-:W-:Y:S01]  /*4440*/  FADD.FTZ R27, R27, -R0 ;  /* 0x800000001b1b7221 */ /* 0x000fe20000010000 */
[----:B------:R-:W-:Y:S01]  /*4450*/  FMUL.FTZ R24, R24, UR4 ;  /* 0x0000000418187c20 */ /* 0x000fe20008410000 */
[----:B------:R-:W-:Y:S01]  /*4460*/  LOP3.LUT P6, RZ, R157, 0xff0000, RZ, 0xc0, !PT ;  /* 0x00ff00009dff7812 */ /* 0x000fe200078cc0ff */
[----:B------:R-:W-:Y:S01]  /*4470*/  FFMA.FTZ R126, R25, UR12, R106 ;  /* 0x0000000c197e7c23 */ /* 0x000fe2000801006a */
[----:B------:R-:W-:Y:S01]  /*4480*/  FFMA.FTZ R127, R32, UR12, R107 ;  /* 0x0000000c207f7c23 */ /* 0x000fe2000801006b */
[----:B------:R-:W-:Y:S01]  /*4490*/  FFMA.FTZ R125, R30, UR12, R105 ;  /* 0x0000000c1e7d7c23 */ /* 0x000fe20008010069 */
[----:B------:R-:W-:Y:S01]  /*44a0*/  FFMA.FTZ R121, R34, UR12, R109 ;  /* 0x0000000c22797c23 */ /* 0x000fe2000801006d */
[----:B------:R-:W-:Y:S01]  /*44b0*/  FFMA.FTZ R124, R27, UR12, R104 ;  /* 0x0000000c1b7c7c23 */ /* 0x000fe20008010068 */
        /* <DEDUP_REMOVED lines=12> */
[----:B------:R-:W-:Y:S01]  /*4580*/  FMUL.FTZ R0, R0, UR4 ;  /* 0x0000000400007c20 */ /* 0x000fe20008410000 */
[----:B------:R-:W-:-:S02]  /*4590*/  LOP3.LUT P3, RZ, R156, 0xff, RZ, 0xc0, !PT ;  /* 0x000000ff9cff7812 */ /* 0x000fc4000786c0ff */
[----:B------:R-:W-:Y:S02]  /*45a0*/  LOP3.LUT P4, RZ, R156, 0xff00, RZ, 0xc0, !PT ;  /* 0x0000ff009cff7812 */ /* 0x000fe4000788c0ff */
[----:B------:R-:W-:Y:S02]  /*45b0*/  LOP3.LUT P5, RZ, R157, 0xff00, RZ, 0xc0, !PT ;  /* 0x0000ff009dff7812 */ /* 0x000fe400078ac0ff */
[----:B------:R-:W-:Y:S02]  /*45c0*/  FSEL R24, R24, RZ, P6 ;  /* 0x000000ff18187208 */ /* 0x000fe40003000000 */
[----:B------:R-:W-:Y:S02]  /*45d0*/  FSEL R25, R25, RZ, P1 ;  /* 0x000000ff19197208 */ /* 0x000fe40000800000 */
[----:B------:R-:W-:Y:S02]  /*45e0*/  FSEL R26, R26, RZ, P5 ;  /* 0x000000ff1a1a7208 */ /* 0x000fe40002800000 */
[----:B------:R-:W-:-:S02]  /*45f0*/  FSEL R23, R23, RZ, P4 ;  /* 0x000000ff17177208 */ /* 0x000fc40002000000 */
[----:B------:R-:W-:Y:S02]  /*4600*/  FSEL R0, R0, RZ, P3 ;  /* 0x000000ff00007208 */ /* 0x000fe40001800000 */
[----:B------:R-:W-:Y:S02]  /*4610*/  F2FP.BF16.F32.PACK_AB R25, R25, R24 ;  /* 0x000000181919723e */ /* 0x000fe400000010ff */
[----:B------:R-:W-:Y:S02]  /*4620*/  F2FP.BF16.F32.PACK_AB R27, R36, R35 ;  /* 0x00000023241b723e */ /* 0x000fe400000010ff */
[----:B------:R-:W-:Y:S02]  /*4630*/  F2FP.BF16.F32.PACK_AB R26, R26, R31 ;  /* 0x0000001f1a1a723e */ /* 0x000fe400000010ff */
[----:B------:R-:W-:Y:S01]  /*4640*/  F2FP.BF16.F32.PACK_AB R24, R23, R0 ;  /* 0x000000001718723e */ /* 0x000fe200000010ff */
[----:B------:R-:W-:Y:S06]  /*4650*/  BRA `(.L_x_8622) ;  /* 0x0000000000f47947 */ /* 0x000fec0003800000 */
.L_x_8621:
[--C-:B------:R-:W-:Y:S01]  /*4660*/  FFMA.FTZ R0, R29, UR13, R204.reuse ;  /* 0x0000000d1d007c23 */ /* 0x100fe200080100cc */
[--C-:B0-----:R-:W-:Y:S01]  /*4670*/  FFMA.FTZ R129, R24, UR13, R204.reuse ;  /* 0x0000000d18817c23 */ /* 0x101fe200080100cc */
[----:B------:R-:W-:Y:S01]  /*4680*/  FFMA.FTZ R25, R25, UR13, R204 ;  /* 0x0000000d19197c23 */ /* 0x000fe200080100cc */
[----:B------:R-:W-:Y:S01]  /*4690*/  LOP3.LUT P3, RZ, R157, 0xff, RZ, 0xc0, !PT ;  /* 0x000000ff9dff7812 */ /* 0x000fe2000786c0ff */
[----:B------:R-:W-:Y:S01]  /*46a0*/  FADD.FTZ R29, R31, -R0 ;  /* 0x800000001f1d7221 */ /* 0x000fe20000010000 */
[----:B------:R-:W-:Y:S01]  /*46b0*/  FADD.FTZ R30, R30, -R129 ;  /* 0x800000811e1e7221 */ /* 0x000fe20000010000 */
[----:B------:R-:W-:Y:S01]  /*46c0*/  FFMA.FTZ R31, R26, UR13, R204 ;  /* 0x0000000d1a1f7c23 */ /* 0x000fe200080100cc */
[----:B------:R-:W-:Y:S01]  /*46d0*/  FADD.FTZ R25, R28, -R25 ;  /* 0x800000191c197221 */ /* 0x000fe20000010000 */
[----:B------:R-:W-:Y:S01]  /*46e0*/  FFMA.FTZ R29, R29, UR12, R108 ;  /* 0x0000000c1d1d7c23 */ /* 0x000fe2000801006c */
[----:B------:R-:W-:Y:S01]  /*46f0*/  FFMA.FTZ R30, R30, UR12, R105 ;  /* 0x0000000c1e1e7c23 */ /* 0x000fe20008010069 */
[--C-:B------:R-:W-:Y:S01]  /*4700*/  FFMA.FTZ R33, R33, UR13, R204.reuse ;  /* 0x0000000d21217c23 */ /* 0x100fe200080100cc */
[--C-:B------:R-:W-:Y:S01]  /*4710*/  FFMA.FTZ R38, R38, UR13, R204.reuse ;  /* 0x0000000d26267c23 */ /* 0x100fe200080100cc */
        /* <DEDUP_REMOVED lines=49> */
.L_x_8622:
[----:B------:R-:W0:Y:S01]  /*4a30*/  @P0 LDC.64 R28, c[0x0][0x478] ;  /* 0x00011e00ff1c0b82 */ /* 0x000e220000000a00 */
[----:B------:R-:W-:-:S05]  /*4a40*/  IADD3 R21, PT, PT, R21, 0x180, RZ ;  /* 0x0000018015157810 */ /* 0x000fca0007ffe0ff */
[----:B------:R-:W-:-:S04]  /*4a50*/  IMAD.WIDE.U32 R30, R21, 0x10, R190 ;  /* 0x00000010151e7825 */ /* 0x000fc800078e00be */
[----:B0-----:R-:W-:-:S05]  /*4a60*/  @P0 IMAD.WIDE.U32 R28, R21, 0x20, R28 ;  /* 0x00000020151c0825 */ /* 0x001fca00078e001c */
[----:B------:R0:W-:Y:S04]  /*4a70*/  @P0 STG.E.128 desc[UR14][R28.64], R124 ;  /* 0x0000007c1c000986 */ /* 0x0001e8000c101d0e */
[----:B------:R0:W-:Y:S04]  /*4a80*/  @P0 STG.E.128 desc[UR14][R28.64+0x10], R120 ;  /* 0x000010781c000986 */ /* 0x0001e8000c101d0e */
[----:B------:R0:W-:Y:S01]  /*4a90*/  STG.E.128 desc[UR14][R30.64], R24 ;  /* 0x000000181e007986 */ /* 0x0001e2000c101d0e */
[----:B------:R-:W-:Y:S05]  /*4aa0*/  @!P0 BRA `(.L_x_8623) ;  /* 0x0000000000f88947 */ /* 0x000fea0003800000 */
[--C-:B------:R-:W-:Y:S01]  /*4ab0*/  FFMA.FTZ R145, R145, UR13, R204.reuse ;  /* 0x0000000d91917c23 */ /* 0x100fe200080100cc */
[--C-:B------:R-:W-:Y:S01]  /*4ac0*/  FFMA.FTZ R0, R143, UR13, R204.reuse ;  /* 0x0000000d8f007c23 */ /* 0x100fe200080100cc */
[----:B------:R-:W-:Y:S01]  /*4ad0*/  FFMA.FTZ R21, R146, UR13, R204 ;  /* 0x0000000d92157c23 */ /* 0x000fe200080100cc */
[----:B------:R-:W-:Y:S01]  /*4ae0*/  LOP3.LUT P6, RZ, R159, 0xff0000, RZ, 0xc0, !PT ;  /* 0x00ff00009fff7812 */ /* 0x000fe200078cc0ff */
[----:B------:R-:W-:Y:S01]  /*4af0*/  FADD.FTZ R145, R138, -R145 ;  /* 0x800000918a917221 */ /* 0x000fe20000010000 */
[----:B------:R-:W-:Y:S01]  /*4b00*/  FADD.FTZ R135, R135, -R0 ;  /* 0x8000000087877221 */ /* 0x000fe20000010000 */
[----:B------:R-:W-:Y:S01]  /*4b10*/  FADD.FTZ R140, R140, -R21 ;  /* 0x800000158c8c7221 */ /* 0x000fe20000010000 */
[----:B------:R-:W-:Y:S01]  /*4b20*/  LOP3.LUT P5, RZ, R159, 0xff, RZ, 0xc0, !PT ;  /* 0x000000ff9fff7812 */ /* 0x000fe200078ac0ff */
[----:B0-----:R-:W-:Y:S01]  /*4b30*/  FFMA.FTZ R122, R145, UR12, R118 ;  /* 0x0000000c917a7c23 */ /* 0x001fe20008010076 */
[----:B------:R-:W-:Y:S01]  /*4b40*/  FFMA.FTZ R120, R135, UR12, R116 ;  /* 0x0000000c87787c23 */ /* 0x000fe20008010074 */
[----:B------:R-:W-:Y:S01]  /*4b50*/  FFMA.FTZ R123, R140, UR12, R119 ;  /* 0x0000000c8c7b7c23 */ /* 0x000fe20008010077 */
[--C-:B------:R-:W-:Y:S01]  /*4b60*/  FFMA.FTZ R144, R144, UR13, R204.reuse ;  /* 0x0000000d90907c23 */ /* 0x100fe200080100cc */
[----:B------:R-:W-:Y:S01]  /*4b70*/  FMUL.FTZ R21, R122, UR5 ;  /* 0x000000057a157c20 */ /* 0x000fe20008410000 */
[----:B------:R-:W-:Y:S01]  /*4b80*/  FMUL.FTZ R0, R120, UR5 ;  /* 0x0000000578007c20 */ /* 0x000fe20008410000 */
[--C-:B------:R-:W-:Y:S01]  /*4b90*/  FFMA.FTZ R141, R141, UR13, R204.reuse ;  /* 0x0000000d8d8d7c23 */ /* 0x100fe200080100cc */
[----:B------:R-:W-:Y:S01]  /*4ba0*/  FFMA.FTZ R136, R136, UR13, R204 ;  /* 0x0000000d88887c23 */ /* 0x000fe200080100cc */
[----:B------:R-:W-:Y:S01]  /*4bb0*/  FMUL.FTZ R21, R21, UR4 ;  /* 0x0000000415157c20 */ /* 0x000fe20008410000 */
[----:B------:R-:W-:Y:S01]  /*4bc0*/  FMUL.FTZ R0, R0, UR4 ;  /* 0x0000000400007c20 */ /* 0x000fe20008410000 */
[----:B------:R-:W-:Y:S01]  /*4bd0*/  FMUL.FTZ R23, R123, UR5 ;  /* 0x000000057b177c20 */ /* 0x000fe20008410000 */
[----:B------:R-:W-:Y:S01]  /*4be0*/  ISETP.GE.U32.AND P1, PT, R158, RZ, PT ;  /* 0x000000ff9e00720c */ /* 0x000fe20003f26070 */
        /* <DEDUP_REMOVED lines=9> */
[----:B------:R-:W-:Y:S01]  /*4c80*/  FMUL.FTZ R23, R23, UR4 ;  /* 0x0000000417177c20 */ /* 0x000fe20008410000 */
[----:B------:R-:W-:Y:S01]  /*4c90*/  ISETP.GE.U32.AND.EX P1, PT, R159, 0x1000000, PT, P1 ;  /* 0x010000009f00780c */ /* 0x000fe20003f26110 */
        /* <DEDUP_REMOVED lines=15> */
[C---:B------:R-:W-:Y:S01]  /*4d90*/  LOP3.LUT P6, RZ, R158.reuse, 0xff0000, RZ, 0xc0, !PT ;  /* 0x00ff00009eff7812 */ /* 0x040fe200078cc0ff */
[----:B------:R-:W-:Y:S01]  /*4da0*/  FMUL.FTZ R21, R21, UR4 ;  /* 0x0000000415157c20 */ /* 0x000fe20008410000 */
[----:B------:R-:W-:Y:S01]  /*4db0*/  LOP3.LUT P1, RZ, R158, 0xff000000, RZ, 0xc0, !PT ;  /* 0xff0000009eff7812 */ /* 0x000fe2000782c0ff */
[----:B------:R-:W-:Y:S01]  /*4dc0*/  FMUL.FTZ R0, R0, UR4 ;  /* 0x0000000400007c20 */ /* 0x000fe20008410000 */
[----:B------:R-:W-:-:S02]  /*4dd0*/  LOP3.LUT P3, RZ, R158, 0xff, RZ, 0xc0, !PT ;  /* 0x000000ff9eff7812 */ /* 0x000fc4000786c0ff */
[----:B------:R-:W-:Y:S02]  /*4de0*/  LOP3.LUT P4, RZ, R158, 0xff00, RZ, 0xc0, !PT ;  /* 0x0000ff009eff7812 */ /* 0x000fe4000788c0ff */
        /* <DEDUP_REMOVED lines=10> */
.L_x_8623:
[--C-:B------:R-:W-:Y:S01]  /*4e90*/  FFMA.FTZ R0, R139, UR13, R204.reuse ;  /* 0x0000000d8b007c23 */ /* 0x100fe200080100cc */
[--C-:B------:R-:W-:Y:S01]  /*4ea0*/  FFMA.FTZ R141, R141, UR13, R204.reuse ;  /* 0x0000000d8d8d7c23 */ /* 0x100fe200080100cc */
[--C-:B0-----:R-:W-:Y:S01]  /*4eb0*/  FFMA.FTZ R24, R143, UR13, R204.reuse ;  /* 0x0000000d8f187c23 */ /* 0x101fe200080100cc */
        /* <DEDUP_REMOVED lines=21> */
[----:B------:R-:W-:Y:S01]  /*5010*/  FFMA.FTZ R134, R134, UR12, R115 ;  /* 0x0000000c86867c23 */ /* 0x000fe20008010073 */
        /* <DEDUP_REMOVED lines=36> */
.L_x_8624:
[----:B------:R-:W0:Y:S02]  /*5260*/  @P0 LDC.64 R28, c[0x0][0x478] ;  /* 0x00011e00ff1c0b82 */ /* 0x000e240000000a00 */
[----:B0-----:R-:W-:-:S04]  /*5270*/  @P0 IMAD.WIDE.U32 R28, R22, 0x20, R28 ;  /* 0x00000020161c0825 */ /* 0x001fc800078e001c */
[----:B------:R-:W-:Y:S01]  /*5280*/  IMAD.WIDE.U32 R22, R22, 0x10, R190 ;  /* 0x0000001016167825 */ /* 0x000fe200078e00be */
[----:B------:R2:W-:Y:S04]  /*5290*/  @P0 STG.E.128 desc[UR14][R28.64], R124 ;  /* 0x0000007c1c000986 */ /* 0x0005e8000c101d0e */
[----:B------:R2:W-:Y:S04]  /*52a0*/  @P0 STG.E.128 desc[UR14][R28.64+0x10], R120 ;  /* 0x000010781c000986 */ /* 0x0005e8000c101d0e */
[----:B------:R2:W-:Y:S01]  /*52b0*/  STG.E.128 desc[UR14][R22.64], R24 ;  /* 0x0000001816007986 */ /* 0x0005e2000c101d0e */
[----:B------:R-:W-:Y:S05]  /*52c0*/  BRA `(.L_x_8625) ;  /* 0x0000002800487947 */ /* 0x000fea0003800000 */
.L_x_8614:
        /* <DEDUP_REMOVED lines=66> */
.L_x_8626:
[--C-:B------:R-:W-:Y:S01]  /*56f0*/  FFMA.FTZ R123, R198, UR13, R204.reuse ;  /* 0x0000000dc67b7c23 */ /* 0x100fe200080100cc */
[--C-:B-----5:R-:W-:Y:S01]  /*5700*/  FFMA.FTZ R120, R199, UR13, R204.reuse ;  /* 0x0000000dc7787c23 */ /* 0x120fe200080100cc */
[--C-:B------:R-:W-:Y:S01]  /*5710*/  FFMA.FTZ R193, R193, UR13, R204.reuse ;  /* 0x0000000dc1c17c23 */ /* 0x100fe200080100cc */
[----:B------:R-:W-:Y:S01]  /*5720*/  FFMA.FTZ R194, R194, UR13, R204 ;  /* 0x0000000dc2c27c23 */ /* 0x000fe200080100cc */
[----:B------:R-:W-:Y:S01]  /*5730*/  FADD.FTZ R123, R196, -R123 ;  /* 0x8000007bc47b7221 */ /* 0x000fe20000010000 */
[----:B------:R-:W-:Y:S01]  /*5740*/  FADD.FTZ R120, R197, -R120 ;  /* 0x80000078c5787221 */ /* 0x000fe20000010000 */
[----:B------:R-:W-:Y:S01]  /*5750*/  FADD.FTZ R193, R190, -R193 ;  /* 0x800000c1bec17221 */ /* 0x000fe20000010000 */
[----:B------:R-:W-:Y:S01]  /*5760*/  UMOV UR4, UR7 ;  /* 0x0000000700047c82 */ /* 0x000fe20008000000 */
[----:B------:R-:W-:Y:S01]  /*5770*/  FMUL.FTZ R122, R123, UR12 ;  /* 0x0000000c7b7a7c20 */ /* 0x000fe20008410000 */
[----:B------:R-:W-:Y:S01]  /*5780*/  FMUL.FTZ R120, R120, UR12 ;  /* 0x0000000c78787c20 */ /* 0x000fe20008410000 */
[----:B------:R-:W-:Y:S01]  /*5790*/  FADD.FTZ R121, R191, -R194 ;  /* 0x800000c2bf797221 */ /* 0x000fe20000010000 */
[----:B------:R-:W-:Y:S01]  /*57a0*/  FMUL.FTZ R123, R193, UR12 ;  /* 0x0000000cc17b7c20 */ /* 0x000fe20008410000 */
[----:B------:R-:W-:Y:S01]  /*57b0*/  FMUL.FTZ R124, R122, UR5 ;  /* 0x000000057a7c7c20 */ /* 0x000fe20008410000 */
[----:B------:R-:W-:Y:S01]  /*57c0*/  LOP3.LUT P6, RZ, R175, 0xff0000, RZ, 0xc0, !PT ;  /* 0x00ff0000afff7812 */ /* 0x000fe200078cc0ff */
[----:B------:R-:W-:Y:S01]  /*57d0*/  FMUL.FTZ R121, R121, UR12 ;  /* 0x0000000c79797c20 */ /* 0x000fe20008410000 */
[----:B------:R-:W-:Y:S01]  /*57e0*/  FMUL.FTZ R129, R123, UR5 ;  /* 0x000000057b817c20 */ /* 0x000fe20008410000 */
        /* <DEDUP_REMOVED lines=8> */
[--C-:B------:R-:W-:Y:S01]  /*5870*/  FFMA.FTZ R126, R202, UR13, R204.reuse ;  /* 0x0000000dca7e7c23 */ /* 0x100fe200080100cc */
[--C-:B------:R-:W-:Y:S01]  /*5880*/  FFMA.FTZ R127, R201, UR13, R204.reuse ;  /* 0x0000000dc97f7c23 */ /* 0x100fe200080100cc */
[----:B------:R-:W-:Y:S01]  /*5890*/  ISETP.GE.U32.AND.EX P1, PT, R175, 0x1000000, PT, P1 ;  /* 0x01000000af00780c */ /* 0x000fe20003f26110 */
[--C-:B------:R-:W-:Y:S01]  /*58a0*/  FFMA.FTZ R125, R203, UR13, R204.reuse ;  /* 0x0000000dcb7d7c23 */ /* 0x100fe200080100cc */
[----:B------:R-:W-:Y:S01]  /*58b0*/  FFMA.FTZ R0, R0, UR13, R204 ;  /* 0x0000000d00007c23 */ /* 0x000fe200080100cc */
[----:B------:R-:W-:Y:S01]  /*58c0*/  FSEL R130, R130, RZ, P5 ;  /* 0x000000ff82827208 */ /* 0x000fe20002800000 */
[----:B------:R-:W-:Y:S01]  /*58d0*/  FMUL.FTZ R128, R128, UR4 ;  /* 0x0000000480807c20 */ /* 0x000fe20008410000 */
[----:B------:R-:W-:Y:S01]  /*58e0*/  FADD.FTZ R126, R200, -R126 ;  /* 0x8000007ec87e7221 */ /* 0x000fe20000010000 */
[----:B------:R-:W-:Y:S01]  /*58f0*/  FADD.FTZ R127, R192, -R127 ;  /* 0x8000007fc07f7221 */ /* 0x000fe20000010000 */
[----:B------:R-:W-:Y:S01]  /*5900*/  FSEL R131, R129, RZ, P1 ;  /* 0x000000ff81837208 */ /* 0x000fe20000800000 */
[----:B------:R-:W-:Y:S01]  /*5910*/  FADD.FTZ R125, R189, -R125 ;  /* 0x8000007dbd7d7221 */ /* 0x000fe20000010000 */
[----:B------:R-:W-:Y:S01]  /*5920*/  LOP3.LUT P5, RZ, R175, 0xff00, RZ, 0xc0, !PT ;  /* 0x0000ff00afff7812 */ /* 0x000fe200078ac0ff */
[----:B------:R-:W-:Y:S01]  /*5930*/  FADD.FTZ R195, R195, -R0 ;  /* 0x80000000c3c37221 */ /* 0x000fe20000010000 */
[----:B------:R-:W-:Y:S01]  /*5940*/  F2FP.BF16.F32.PACK_AB R131, R131, R124 ;  /* 0x0000007c8383723e */ /* 0x000fe200000010ff */
[----:B------:R-:W-:Y:S01]  /*5950*/  FMUL.FTZ R126, R126, UR12 ;  /* 0x0000000c7e7e7c20 */ /* 0x000fe20008410000 */
[----:B------:R-:W-:Y:S01]  /*5960*/  FSEL R129, R128, RZ, P5 ;  /* 0x000000ff80817208 */ /* 0x000fe20002800000 */
[----:B------:R-:W-:Y:S01]  /*5970*/  FMUL.FTZ R127, R127, UR12 ;  /* 0x0000000c7f7f7c20 */ /* 0x000fe20008410000 */
[----:B------:R-:W-:Y:S01]  /*5980*/  FMUL.FTZ R125, R125, UR12 ;  /* 0x0000000c7d7d7c20 */ /* 0x000fe20008410000 */
[----:B------:R-:W-:Y:S01]  /*5990*/  FMUL.FTZ R124, R195, UR12 ;  /* 0x0000000cc37c7c20 */ /* 0x000fe20008410000 */
[----:B------:R-:W-:Y:S01]  /*59a0*/  LOP3.LUT P3, RZ, R174, 0xff, RZ, 0xc0, !PT ;  /* 0x000000ffaeff7812 */ /* 0x000fe2000786c0ff */
        /* <DEDUP_REMOVED lines=18> */
.L_x_8627:
[----:B------:R-:W0:Y:S08]  /*5ad0*/  @P0 LDC.64 R174, c[0x0][0x478] ;  /* 0x00011e00ffae0b82 */ /* 0x000e300000000a00 */
[----:B------:R-:W2:Y:S01]  /*5ae0*/  LDC.64 R190, c[0x0][0x468] ;  /* 0x00011a00ffbe7b82 */ /* 0x000ea20000000a00 */
[----:B0-----:R-:W-:-:S05]  /*5af0*/  @P0 IMAD.WIDE.U32 R174, R21, 0x20, R174 ;  /* 0x0000002015ae0825 */ /* 0x001fca00078e00ae */
[----:B------:R-:W-:Y:S04]  /*5b00*/  @P0 STG.E.128 desc[UR14][R174.64], R124 ;  /* 0x0000007cae000986 */ /* 0x000fe8000c101d0e */
[----:B------:R2:W-:Y:S02]  /*5b10*/  @P0 STG.E.128 desc[UR14][R174.64+0x10], R120 ;  /* 0x00001078ae000986 */ /* 0x0005e4000c101d0e */
[----:B--2---:R-:W-:-:S05]  /*5b20*/  IMAD.WIDE.U32 R174, R21, 0x10, R190 ;  /* 0x0000001015ae7825 */ /* 0x004fca00078e00be */
        /* <DEDUP_REMOVED lines=10> */
[----:B------:R-:W-:Y:S01]  /*5bd0*/  FMUL.FTZ R122, R121, UR12 ;  /* 0x0000000c797a7c20 */ /* 0x000fe20008410000 */
[----:B------:R-:W-:Y:S01]  /*5be0*/  FMUL.FTZ R123, R123, UR12 ;  /* 0x0000000c7b7b7c20 */ /* 0x000fe20008410000 */
[----:B------:R-:W-:Y:S01]  /*5bf0*/  FMUL.FTZ R120, R120, UR12 ;  /* 0x0000000c78787c20 */ /* 0x000fe20008410000 */
[----:B------:R-:W-:Y:S01]  /*5c00*/  ISETP.GE.U32.AND.EX P1, PT, R169, 0x1000000, PT, P1 ;  /* 0x01000000a900780c */ /* 0x000fe20003f26110 */
[----:B------:R-:W-:Y:S01]  /*5c10*/  FMUL.FTZ R0, R122, UR5 ;  /* 0x000000057a007c20 */ /* 0x000fe20008410000 */
[----:B------:R-:W-:Y:S01]  /*5c20*/  FMUL.FTZ R121, R123, UR5 ;  /* 0x000000057b797c20 */ /* 0x000fe20008410000 */
[----:B------:R-:W-:Y:S01]  /*5c30*/  FADD.FTZ R124, R187, -R124 ;  /* 0x8000007cbb7c7221 */ /* 0x000fe20000010000 */
[----:B------:R-:W-:Y:S01]  /*5c40*/  LOP3.LUT P5, RZ, R169, 0xff, RZ, 0xc0, !PT ;  /* 0x000000ffa9ff7812 */ /* 0x000fe200078ac0ff */
[----:B0-----:R-:W-:Y:S01]  /*5c50*/  FMUL.FTZ R131, R0, UR4 ;  /* 0x0000000400837c20 */ /* 0x001fe20008410000 */
[----:B------:R-:W-:Y:S01]  /*5c60*/  FMUL.FTZ R0, R120, UR5 ;  /* 0x0000000578007c20 */ /* 0x000fe20008410000 */
[----:B------:R-:W-:Y:S01]  /*5c70*/  FMUL.FTZ R121, R121, UR4 ;  /* 0x0000000479797c20 */ /* 0x000fe20008410000 */
[--C-:B------:R-:W-:Y:S01]  /*5c80*/  FFMA.FTZ R125, R176, UR13, R204.reuse ;  /* 0x0000000db07d7c23 */ /* 0x100fe200080100cc */
[--C-:B------:R-:W-:Y:S01]  /*5c90*/  FFMA.FTZ R172, R172, UR13, R204.reuse ;  /* 0x0000000dacac7c23 */ /* 0x100fe200080100cc */
[----:B------:R-:W-:Y:S01]  /*5ca0*/  FMUL.FTZ R130, R0, UR4 ;  /* 0x0000000400827c20 */ /* 0x000fe20008410000 */
[--C-:B------:R-:W-:Y:S01]  /*5cb0*/  FFMA.FTZ R173, R173, UR13, R204.reuse ;  /* 0x0000000dadad7c23 */ /* 0x100fe200080100cc */
[----:B------:R-:W-:Y:S01]  /*5cc0*/  FSEL R0, R121, RZ, P1 ;  /* 0x000000ff79007208 */ /* 0x000fe20000800000 */
[----:B------:R-:W-:Y:S01]  /*5cd0*/  FMUL.FTZ R121, R124, UR12 ;  /* 0x0000000c7c797c20 */ /* 0x000fe20008410000 */
[----:B------:R-:W-:Y:S01]  /*5ce0*/  FFMA.FTZ R126, R171, UR13, R204 ;  /* 0x0000000dab7e7c23 */ /* 0x000fe200080100cc */
[----:B------:R-:W-:Y:S01]  /*5cf0*/  FSEL R130, R130, RZ, P5 ;  /* 0x000000ff82827208 */ /* 0x000fe20002800000 */
[----:B------:R-:W-:Y:S01]  /*5d00*/  FADD.FTZ R127, R186, -R125 ;  /* 0x8000007dba7f7221 */ /* 0x000fe20000010000 */
[----:B------:R-:W-:Y:S01]  /*5d10*/  FMUL.FTZ R124, R121, UR5 ;  /* 0x00000005797c7c20 */ /* 0x000fe20008410000 */
[----:B------:R-:W-:Y:S01]  /*5d20*/  LOP3.LUT P5, RZ, R169, 0xff00, RZ, 0xc0, !PT ;  /* 0x0000ff00a9ff7812 */ /* 0x000fe200078ac0ff */
[----:B------:R-:W-:Y:S01]  /*5d30*/  FADD.FTZ R172, R185, -R172 ;  /* 0x800000acb9ac7221 */ /* 0x000fe20000010000 */
[----:B------:R-:W-:Y:S01]  /*5d40*/  LOP3.LUT P6, RZ, R169, 0xff0000, RZ, 0xc0, !PT ;  /* 0x00ff0000a9ff7812 */ /* 0x000fe200078cc0ff */
[----:B------:R-:W-:Y:S01]  /*5d50*/  FMUL.FTZ R124, R124, UR4 ;  /* 0x000000047c7c7c20 */ /* 0x000fe20008410000 */
[----:B------:R-:W-:Y:S01]  /*5d60*/  FADD.FTZ R173, R178, -R173 ;  /* 0x800000adb2ad7221 */ /* 0x000fe20000010000 */
[----:B------:R-:W-:Y:S01]  /*5d70*/  FMUL.FTZ R127, R127, UR12 ;  /* 0x0000000c7f7f7c20 */ /* 0x000fe20008410000 */
[----:B------:R-:W-:-:S02]  /*5d80*/  FSEL R131, R131, RZ, P6 ;  /* 0x000000ff83837208 */ /* 0x000fc40003000000 */
[----:B------:R-:W-:Y:S01]  /*5d90*/  FSEL R125, R124, RZ, P5 ;  /* 0x000000ff7c7d7208 */ /* 0x000fe20002800000 */
[----:B------:R-:W-:Y:S01]  /*5da0*/  FADD.FTZ R124, R177, -R126 ;  /* 0x8000007eb17c7221 */ /* 0x000fe20000010000 */
[----:B------:R-:W-:Y:S01]  /*5db0*/  FMUL.FTZ R126, R173, UR12 ;  /* 0x0000000cad7e7c20 */ /* 0x000fe20008410000 */
[----:B------:R-:W-:Y:S02]  /*5dc0*/  LOP3.LUT P3, RZ, R168, 0xff, RZ, 0xc0, !PT ;  /* 0x000000ffa8ff7812 */ /* 0x000fe4000786c0ff */
[----:B------:R-:W-:Y:S01]  /*5dd0*/  F2FP.BF16.F32.PACK_AB R130, R125, R130 ;  /* 0x000000827d82723e */ /* 0x000fe200000010ff */
        /* <DEDUP_REMOVED lines=18> */
[----:B------:R-:W-:Y:S02]  /*5f00*/  F2FP.BF16.F32.PACK_AB R129, R168, R129 ;  /* 0x00000081a881723e */ /* 0x000fe400000010ff */
[----:B------:R-:W-:Y:S01]  /*5f10*/  F2FP.BF16.F32.PACK_AB R128, R169, R0 ;  /* 0x00000000a980723e */ /* 0x000fe200000010ff */
[----:B------:R-:W-:Y:S06]  /*5f20*/  BRA `(.L_x_8629) ;  /* 0x0000000000f47947 */ /* 0x000fec0003800000 */
.L_x_8628:
[--C-:B------:R-:W-:Y:S01]  /*5f30*/  FFMA.FTZ R0, R179, UR13, R204.reuse ;  /* 0x0000000db3007c23 */ /* 0x100fe200080100cc */
[----:B------:R-:W-:Y:S01]  /*5f40*/  LOP3.LUT P1, RZ, R169, 0xff, RZ, 0xc0, !PT ;  /* 0x000000ffa9ff7812 */ /* 0x000fe2000782c0ff */
[--C-:B0-----:R-:W-:Y:S01]  /*5f50*/  FFMA.FTZ R128, R183, UR13, R204.reuse ;  /* 0x0000000db7807c23 */ /* 0x101fe200080100cc */
[----:B------:R-:W-:Y:S01]  /*5f60*/  FFMA.FTZ R129, R180, UR13, R204 ;  /* 0x0000000db4817c23 */ /* 0x000fe200080100cc */
[----:B------:R-:W-:Y:S01]  /*5f70*/  FADD.FTZ R0, R181, -R0 ;  /* 0x80000000b5007221 */ /* 0x000fe20000010000 */
[----:B------:R-:W-:Y:S01]  /*5f80*/  LOP3.LUT P4, RZ, R169, 0xff00, RZ, 0xc0, !PT ;  /* 0x0000ff00a9ff7812 */ /* 0x000fe2000788c0ff */
[----:B------:R-:W-:Y:S01]  /*5f90*/  FADD.FTZ R128, R187, -R128 ;  /* 0x80000080bb807221 */ /* 0x000fe20000010000 */
[----:B------:R-:W-:Y:S01]  /*5fa0*/  LOP3.LUT P3, RZ, R169, 0xff0000, RZ, 0xc0, !PT ;  /* 0x00ff0000a9ff7812 */ /* 0x000fe2000786c0ff */
[----:B------:R-:W-:Y:S01]  /*5fb0*/  FMUL.FTZ R0, R0, UR12 ;  /* 0x0000000c00007c20 */ /* 0x000fe20008410000 */
[----:B------:R-:W-:Y:S01]  /*5fc0*/  FADD.FTZ R129, R182, -R129 ;  /* 0x80000081b6817221 */ /* 0x000fe20000010000 */
[----:B------:R-:W-:Y:S01]  /*5fd0*/  FMUL.FTZ R128, R128, UR12 ;  /* 0x0000000c80807c20 */ /* 0x000fe20008410000 */
[--C-:B------:R-:W-:Y:S01]  /*5fe0*/  FFMA.FTZ R173, R173, UR13, R204.reuse ;  /* 0x0000000dadad7c23 */ /* 0x100fe200080100cc */
[----:B------:R-:W-:Y:S01]  /*5ff0*/  FMUL.FTZ R0, R0, UR5 ;  /* 0x0000000500007c20 */ /* 0x000fe20008410000 */
        /* <DEDUP_REMOVED lines=11> */
[----:B------:R-:W-:Y:S01]  /*60b0*/  FMUL.FTZ R173, R173, UR12 ;  /* 0x0000000cadad7c20 */ /* 0x000fe20008410000 */
[----:B------:R-:W-:Y:S01]  /*60c0*/  FSEL R129, R128, RZ, P4 ;  /* 0x000000ff80817208 */ /* 0x000fe20002000000 */
[----:B------:R-:W-:Y:S01]  /*60d0*/  FMUL.FTZ R172, R172, UR12 ;  /* 0x0000000cacac7c20 */ /* 0x000fe20008410000 */
[----:B------:R-:W-:Y:S01]  /*60e0*/  ISETP.GE.U32.AND.EX P1, PT, R169, 0x1000000, PT, P1 ;  /* 0x01000000a900780c */ /* 0x000fe20003f26110 */
[----:B------:R-:W-:Y:S01]  /*60f0*/  FFMA.FTZ R169, R184, UR13, R204 ;  /* 0x0000000db8a97c23 */ /* 0x000fe200080100cc */
[----:B------:R-:W-:Y:S01]  /*6100*/  FSEL R131, R131, RZ, P3 ;  /* 0x000000ff83837208 */ /* 0x000fe20001800000 */
[----:B------:R-:W-:Y:S01]  /*6110*/  FMUL.FTZ R173, R173, UR5 ;  /* 0x00000005adad7c20 */ /* 0x000fe20008410000 */
[----:B------:R-:W-:Y:S01]  /*6120*/  FMUL.FTZ R172, R172, UR5 ;  /* 0x00000005acac7c20 */ /* 0x000fe20008410000 */
[----:B------:R-:W-:Y:S01]  /*6130*/  FADD.FTZ R169, R188, -R169 ;  /* 0x800000a9bca97221 */ /* 0x000fe20000010000 */
[C---:B------:R-:W-:Y:S01]  /*6140*/  LOP3.LUT P5, RZ, R168.reuse, 0xff0000, RZ, 0xc0, !PT ;  /* 0x00ff0000a8ff7812 */ /* 0x040fe200078ac0ff */
[----:B------:R-:W-:Y:S01]  /*6150*/  FMUL.FTZ R173, R173, UR4 ;  /* 0x00000004adad7c20 */ /* 0x000fe20008410000 */
[----:B------:R-:W-:Y:S01]  /*6160*/  LOP3.LUT P4, RZ, R168, 0xff000000, RZ, 0xc0, !PT ;  /* 0xff000000a8ff7812 */ /* 0x000fe2000788c0ff */
[----:B------:R-:W-:Y:S01]  /*6170*/  FMUL.FTZ R169, R169, UR12 ;  /* 0x0000000ca9a97c20 */ /* 0x000fe20008410000 */
[----:B------:R-:W-:Y:S01]  /*6180*/  FMUL.FTZ R172, R172, UR4 ;  /* 0x00000004acac7c20 */ /* 0x000fe20008410000 */
[----:B------:R-:W-:-:S02]  /*6190*/  LOP3.LUT P6, RZ, R168, 0xff00, RZ, 0xc0, !PT ;  /* 0x0000ff00a8ff7812 */ /* 0x000fc400078cc0ff */
[----:B------:R-:W-:Y:S01]  /*61a0*/  FMUL.FTZ R0, R169, UR5 ;  /* 0x00000005a9007c20 */ /* 0x000fe20008410000 */
[--C-:B------:R-:W-:Y:S01]  /*61b0*/  FFMA.FTZ R169, R176, UR13, R204.reuse ;  /* 0x0000000db0a97c23 */ /* 0x100fe200080100cc */
[----:B------:R-:W-:Y:S02]  /*61c0*/  LOP3.LUT P3, RZ, R168, 0xff, RZ, 0xc0, !PT ;  /* 0x000000ffa8ff7812 */ /* 0x000fe4000786c0ff */
[----:B------:R-:W-:Y:S01]  /*61d0*/  FMUL.FTZ R128, R0, UR4 ;  /* 0x0000000400807c20 */ /* 0x000fe20008410000 */
[----:B------:R-:W-:Y:S01]  /*61e0*/  FFMA.FTZ R0, R171, UR13, R204 ;  /* 0x0000000dab007c23 */ /* 0x000fe200080100cc */
[----:B------:R-:W-:Y:S01]  /*61f0*/  FADD.FTZ R169, R186, -R169 ;  /* 0x800000a9baa97221 */ /* 0x000fe20000010000 */
[----:B------:R-:W-:Y:S02]  /*6200*/  F2FP.BF16.F32.PACK_AB R130, R129, R130 ;  /* 0x000000828182723e */ /* 0x000fe400000010ff */
[----:B------:R-:W-:Y:S01]  /*6210*/  FADD.FTZ R0, R177, -R0 ;  /* 0x80000000b1007221 */ /* 0x000fe20000010000 */
[----:B------:R-:W-:Y:S01]  /*6220*/  FMUL.FTZ R169, R169, UR12 ;  /* 0x0000000ca9a97c20 */ /* 0x000fe20008410000 */
[----:B------:R-:W-:-:S02]  /*6230*/  FSEL R128, R128, RZ, P1 ;  /* 0x000000ff80807208 */ /* 0x000fc40000800000 */
[----:B------:R-:W-:Y:S01]  /*6240*/  FMUL.FTZ R0, R0, UR12 ;  /* 0x0000000c00007c20 */ /* 0x000fe20008410000 */
[----:B------:R-:W-:Y:S01]  /*6250*/  FMUL.FTZ R169, R169, UR5 ;  /* 0x00000005a9a97c20 */ /* 0x000fe20008410000 */
[----:B------:R-:W-:Y:S02]  /*6260*/  F2FP.BF16.F32.PACK_AB R131, R128, R131 ;  /* 0x000000838083723e */ /* 0x000fe400000010ff */
[----:B------:R-:W-:Y:S01]  /*6270*/  FMUL.FTZ R0, R0, UR5 ;  /* 0x0000000500007c20 */ /* 0x000fe20008410000 */
[----:B------:R-:W-:Y:S01]  /*6280*/  FMUL.FTZ R128, R169, UR4 ;  /* 0x00000004a9807c20 */ /* 0x000fe20008410000 */
[----:B------:R-:W-:Y:S02]  /*6290*/  FSEL R129, R173, RZ, P5 ;  /* 0x000000ffad817208 */ /* 0x000fe40002800000 */
[----:B------:R-:W-:Y:S01]  /*62a0*/  FMUL.FTZ R0, R0, UR4 ;  /* 0x0000000400007c20 */ /* 0x000fe20008410000 */
[----:B------:R-:W-:Y:S02]  /*62b0*/  FSEL R169, R172, RZ, P6 ;  /* 0x000000ffaca97208 */ /* 0x000fe40003000000 */
[----:B------:R-:W-:-:S02]  /*62c0*/  FSEL R128, R128, RZ, P4 ;  /* 0x000000ff80807208 */ /* 0x000fc40002000000 */
[----:B------:R-:W-:Y:S02]  /*62d0*/  FSEL R0, R0, RZ, P3 ;  /* 0x000000ff00007208 */ /* 0x000fe40001800000 */
[----:B------:R-:W-:Y:S02]  /*62e0*/  F2FP.BF16.F32.PACK_AB R129, R128, R129 ;  /* 0x000000818081723e */ /* 0x000fe400000010ff */
[----:B------:R-:W-:-:S07]  /*62f0*/  F2FP.BF16.F32.PACK_AB R128, R169, R0 ;  /* 0x00000000a980723e */ /* 0x000fce00000010ff */
.L_x_8629:
        /* <DEDUP_REMOVED lines=70> */
.L_x_8630:
        /* <DEDUP_REMOVED lines=20> */
[----:B------:R-:W-:Y:S01]  /*68a0*/  FADD.FTZ R149, R170, -R149 ;  /* 0x80000095aa957221 */ /* 0x000fe20000010000 */
[----:B------:R-:W-:Y:S01]  /*68b0*/  FSEL R129, R0, RZ, P6 ;  /* 0x000000ff00817208 */ /* 0x000fe20003000000 */
[----:B------:R-:W-:Y:S01]  /*68c0*/  FFMA.FTZ R0, R147, UR13, R204 ;  /* 0x0000000d93007c23 */ /* 0x000fe200080100cc */
[----:B------:R-:W-:Y:S01]  /*68d0*/  FADD.FTZ R148, R167, -R148 ;  /* 0x80000094a7947221 */ /* 0x000fe20000010000 */
[----:B------:R-:W-:Y:S01]  /*68e0*/  FADD.FTZ R131, R166, -R131 ;  /* 0x80000083a6837221 */ /* 0x000fe20000010000 */
[----:B------:R-:W-:Y:S01]  /*68f0*/  FADD.FTZ R155, R160, -R155 ;  /* 0x8000009ba09b7221 */ /* 0x000fe20000010000 */
[----:B------:R-:W-:Y:S01]  /*6900*/  FADD.FTZ R0, R151, -R0 ;  /* 0x8000000097007221 */ /* 0x000fe20000010000 */
        /* <DEDUP_REMOVED lines=10> */
[----:B------:R-:W-:Y:S01]  /*69b0*/  LOP3.LUT P3, RZ, R165, 0xff, RZ, 0xc0, !PT ;  /* 0x000000ffa5ff7812 */ /* 0x000fe2000786c0ff */
[----:B------:R-:W-:Y:S01]  /*69c0*/  FMUL.FTZ R131, R131, UR5 ;  /* 0x0000000583837c20 */ /* 0x000fe20008410000 */
[----:B------:R-:W-:Y:S01]  /*69d0*/  FMUL.FTZ R155, R155, UR5 ;  /* 0x000000059b9b7c20 */ /* 0x000fe20008410000 */
[----:B------:R-:W-:Y:S01]  /*69e0*/  FMUL.FTZ R0, R0, UR5 ;  /* 0x0000000500007c20 */ /* 0x000fe20008410000 */
[----:B------:R-:W-:Y:S01]  /*69f0*/  FMUL.FTZ R149, R149, UR4 ;  /* 0x0000000495957c20 */ /* 0x000fe20008410000 */
[C---:B------:R-:W-:Y:S01]  /*6a00*/  ISETP.GE.U32.AND.EX P1, PT, R165.reuse, 0x1000000, PT, P1 ;  /* 0x01000000a500780c */ /* 0x040fe20003f26110 */
[----:B------:R-:W-:Y:S01]  /*6a10*/  FMUL.FTZ R148, R148, UR4 ;  /* 0x0000000494947c20 */ /* 0x000fe20008410000 */
[----:B------:R-:W-:Y:S01]  /*6a20*/  LOP3.LUT P5, RZ, R165, 0xff00, RZ, 0xc0, !PT ;  /* 0x0000ff00a5ff7812 */ /* 0x000fe200078ac0ff */
[----:B------:R-:W-:Y:S01]  /*6a30*/  FMUL.FTZ R155, R155, UR4 ;  /* 0x000000049b9b7c20 */ /* 0x000fe20008410000 */
[----:B------:R-:W-:Y:S01]  /*6a40*/  FSEL R130, R130, RZ, P3 ;  /* 0x000000ff82827208 */ /* 0x000fe20001800000 */
        /* <DEDUP_REMOVED lines=13> */
[----:B------:R-:W-:-:S07]  /*6b20*/  F2FP.BF16.F32.PACK_AB R128, R128, R147 ;  /* 0x000000938080723e */ /* 0x000fce00000010ff */
.L_x_8631:
        /* <DEDUP_REMOVED lines=16> */
[----:B0-----:R-:W-:Y:S01]  /*6c30*/  FMUL.FTZ R123, R133, UR12 ;  /* 0x0000000c857b7c20 */ /* 0x001fe20008410000 */
[----:B------:R-:W-:Y:S01]  /*6c40*/  FMUL.FTZ R120, R0, UR12 ;  /* 0x0000000c00787c20 */ /* 0x000fe20008410000 */
[----:B------:R-:W-:Y:S01]  /*6c50*/  LOP3.LUT P5, RZ, R157, 0xff, RZ, 0xc0, !PT ;  /* 0x000000ff9dff7812 */ /* 0x000fe200078ac0ff */
        /* <DEDUP_REMOVED lines=8> */
[--C-:B------:R-:W-:Y:S01]  /*6ce0*/  FFMA.FTZ R35, R24, UR13, R204.reuse ;  /* 0x0000000d18237c23 */ /* 0x100fe200080100cc */
[----:B------:R-:W-:Y:S01]  /*6cf0*/  FMUL.FTZ R24, R122, UR5 ;  /* 0x000000057a187c20 */ /* 0x000fe20008410000 */
[----:B------:R-:W-:Y:S01]  /*6d00*/  FSEL R36, R29, RZ, P1 ;  /* 0x000000ff1d247208 */ /* 0x000fe20000800000 */
[----:B------:R-:W-:Y:S01]  /*6d10*/  FADD.FTZ R25, R28, -R25 ;  /* 0x800000191c197221 */ /* 0x000fe20000010000 */
        /* <DEDUP_REMOVED lines=39> */
.L_x_8632:
[--C-:B------:R-:W-:Y:S01]  /*6f90*/  FFMA.FTZ R0, R29, UR13, R204.reuse ;  /* 0x0000000d1d007c23 */ /* 0x100fe200080100cc */
[--C-:B0-----:R-:W-:Y:S01]  /*6fa0*/  FFMA.FTZ R129, R24, UR13, R204.reuse ;  /* 0x0000000d18817c23 */ /* 0x101fe200080100cc */
[----:B------:R-:W-:Y:S01]  /*6fb0*/  FFMA.FTZ R25, R25, UR13, R204 ;  /* 0x0000000d19197c23 */ /* 0x000fe200080100cc */
[----:B------:R-:W-:Y:S01]  /*6fc0*/  LOP3.LUT P3, RZ, R157, 0xff, RZ, 0xc0, !PT ;  /* 0x000000ff9dff7812 */ /* 0x000fe2000786c0ff */
[----:B------:R-:W-:Y:S01]  /*6fd0*/  FADD.FTZ R0, R31, -R0 ;  /* 0x800000001f007221 */ /* 0x000fe20000010000 */
[----:B------:R-:W-:Y:S01]  /*6fe0*/  FADD.FTZ R129, R30, -R129 ;  /* 0x800000811e817221 */ /* 0x000fe20000010000 */
[--C-:B------:R-:W-:Y:S01]  /*6ff0*/  FFMA.FTZ R29, R26, UR13, R204.reuse ;  /* 0x0000000d1a1d7c23 */ /* 0x100fe200080100cc */
[----:B------:R-:W-:Y:S01]  /*7000*/  FADD.FTZ R25, R28, -R25 ;  /* 0x800000191c197221 */ /* 0x000fe20000010000 */
        /* <DEDUP_REMOVED lines=32> */
[C---:B------:R-:W-:Y:S01]  /*7210*/  ISETP.GE.U32.AND P1, PT, R156.reuse, RZ, PT ;  /* 0x000000ff9c00720c */ /* 0x040fe20003f26070 */
[----:B------:R-:W-:Y:S01]  /*7220*/  FMUL.FTZ R29, R29, UR4 ;  /* 0x000000041d1d7c20 */ /* 0x000fe20008410000 */
[----:B------:R-:W-:Y:S01]  /*7230*/  LOP3.LUT P4, RZ, R156, 0xff000000, RZ, 0xc0, !PT ;  /* 0xff0000009cff7812 */ /* 0x000fe2000788c0ff */
[----:B------:R-:W-:Y:S01]  /*7240*/  FMUL.FTZ R38, R38, UR4 ;  /* 0x0000000426267c20 */ /* 0x000fe20008410000 */
[----:B------:R-:W-:Y:S01]  /*7250*/  FSEL R25, R25, RZ, P6 ;  /* 0x000000ff19197208 */ /* 0x000fe20003000000 */
        /* <DEDUP_REMOVED lines=16> */
.L_x_8633:
        /* <DEDUP_REMOVED lines=16> */
[----:B0-----:R-:W-:Y:S01]  /*7460*/  FMUL.FTZ R122, R145, UR12 ;  /* 0x0000000c917a7c20 */ /* 0x001fe20008410000 */
[----:B------:R-:W-:Y:S01]  /*7470*/  FMUL.FTZ R120, R0, UR12 ;  /* 0x0000000c00787c20 */ /* 0x000fe20008410000 */
[----:B------:R-:W-:Y:S01]  /*7480*/  FMUL.FTZ R123, R21, UR12 ;  /* 0x0000000c157b7c20 */ /* 0x000fe20008410000 */
        /* <DEDUP_REMOVED lines=51> */
.L_x_8634:
        /* <DEDUP_REMOVED lines=61> */
.L_x_8635:
[----:B------:R-:W0:Y:S02]  /*7b90*/  @P0 LDC.64 R28, c[0x0][0x478] ;  /* 0x00011e00ff1c0b82 */ /* 0x000e240000000a00 */
[----:B0-----:R-:W-:-:S04]  /*7ba0*/  @P0 IMAD.WIDE.U32 R28, R22, 0x20, R28 ;  /* 0x00000020161c0825 */ /* 0x001fc800078e001c */
[----:B------:R-:W-:Y:S01]  /*7bb0*/  IMAD.WIDE.U32 R22, R22, 0x10, R190 ;  /* 0x0000001016167825 */ /* 0x000fe200078e00be */
[----:B------:R0:W-:Y:S04]  /*7bc0*/  @P0 STG.E.128 desc[UR14][R28.64], R124 ;  /* 0x0000007c1c000986 */ /* 0x0001e8000c101d0e */
[----:B------:R0:W-:Y:S04]  /*7bd0*/  @P0 STG.E.128 desc[UR14][R28.64+0x10], R120 ;  /* 0x000010781c000986 */ /* 0x0001e8000c101d0e */
[----:B------:R0:W-:Y:S02]  /*7be0*/  STG.E.128 desc[UR14][R22.64], R24 ;  /* 0x0000001816007986 */ /* 0x0001e4000c101d0e */
.L_x_8625:
[----:B------:R-:W-:Y:S01]  /*7bf0*/  UIADD3 UR6, UPT, UPT, UR6, UR24, URZ ;  /* 0x0000001806067290 */ /* 0x000fe2000fffe0ff */
[----:B------:R-:W-:-:S03]  /*7c00*/  PLOP3.LUT P2, PT, P2, PT, PT, 0x8, 0x80 ;  /* 0x000000000080781c */ /* 0x000fc6000174e170 */
[----:B------:R-:W-:-:S09]  /*7c10*/  UISETP.GE.AND UP1, UPT, UR6, UR25, UPT ;  /* 0x000000190600728c */ /* 0x000fd2000bf26270 */
[----:B------:R-:W-:Y:S05]  /*7c20*/  BRA.U !UP1, `(.L_x_8636) ;  /* 0xffffff8909e47547 */ /* 0x000fea000b83ffff */
[----:B------:R3:W5:Y:S01]  /*7c30*/  LDL.LU R33, [R1] ;  /* 0x0000000001217983 */ /* 0x0007620000300800 */
[----:B------:R-:W-:Y:S02]  /*7c40*/  MOV R21, R19 ;  /* 0x0000001300157202 */ /* 0x000fe40000000f00 */
[----:B0-2---:R-:W-:Y:S01]  /*7c50*/  MOV R22, R18 ;  /* 0x0000001200167202 */ /* 0x005fe20000000f00 */
        /* <DEDUP_REMOVED lines=16> */
[----:B-1----:R-:W-:-:S02]  /*7d60*/  MOV R214, R215 ;  /* 0x000000d700d67202 */ /* 0x002fc40000000f00 */
        /* <DEDUP_REMOVED lines=37> */
.L_x_8613:
        /* <DEDUP_REMOVED lines=30> */
.L_x_8637:
        /* <DEDUP_REMOVED lines=14> */
.L_x_19363:


//--------------------- .text._ZN10layer_norm22ln_bwd_finalize_kernelINS_22Kernel_traits_finalizeILj5120Ef13__nv_bfloat16fS2_fjLb0ELj1024ELj4ENS_18Kernel_traits_baseILj5120EfS2_fS2_fjLj1024EEEEELb0ELb0EEEvNS_9BwdParamsE --------------------------
	.section	.text._ZN10layer_norm22ln_bwd_finalize_kernelINS_22Kernel_traits_finalizeILj5120Ef13__nv_bfloat16fS2_fjLb0ELj1024ELj4ENS_18Kernel_traits_baseILj5120EfS2_fS2_fjLj1024EEEEELb0ELb0EEEvNS_9BwdParamsE,"ax",@progbits
	.align	128
        .global         _ZN10layer_norm22ln_bwd_finalize_kernelINS_22Kernel_traits_finalizeILj5120Ef13__nv_bfloat16fS2_fjLb0ELj1024ELj4ENS_18Kernel_traits_baseILj5120EfS2_fS2_fjLj1024EEEEELb0ELb0EEEvNS_9BwdParamsE
        .type           _ZN10layer_norm22ln_bwd_finalize_kernelINS_22Kernel_traits_finalizeILj5120Ef13__nv_bfloat16fS2_fjLb0ELj1024ELj4ENS_18Kernel_traits_baseILj5120EfS2_fS2_fjLj1024EEEEELb0ELb0EEEvNS_9BwdParamsE,@function
        .size           _ZN10layer_norm22ln_bwd_finalize_kernelINS_22Kernel_traits_finalizeILj5120Ef13__nv_bfloat16fS2_fjLb0ELj1024ELj4ENS_18Kernel_traits_baseILj5120EfS2_fS2_fjLj1024EEEEELb0ELb0EEEvNS_9BwdParamsE,(.L_x_19364 - _ZN10layer_norm22ln_bwd_finalize_kernelINS_22Kernel_traits_finalizeILj5120Ef13__nv_bfloat16fS2_fjLb0ELj1024ELj4ENS_18Kernel_traits_baseILj5120EfS2_fS2_fjLj1024EEEEELb0ELb0EEEvNS_9BwdParamsE)
        .other          _ZN10layer_norm22ln_bwd_finalize_kernelINS_22Kernel_traits_finalizeILj5120Ef13__nv_bfloat16fS2_fjLb0ELj1024ELj4ENS_18Kernel_traits_baseILj5120EfS2_fS2_fjLj1024EEEEELb0ELb0EEEvNS_9BwdParamsE,@"STO_CUDA_ENTRY STV_DEFAULT"
_ZN10layer_norm22ln_bwd_finalize_kernelINS_22Kernel_traits_finalizeILj5120Ef13__nv_bfloat16fS2_fjLb0ELj1024ELj4ENS_18Kernel_traits_baseILj5120EfS2_fS2_fjLj1024EEEEELb0ELb0EEEvNS_9BwdParamsE:
.text._ZN10layer_norm22ln_bwd_finalize_kernelINS_22Kernel_traits_finalizeILj5120Ef13__nv_bfloat16fS2_fjLb0ELj1024ELj4ENS_18Kernel_traits_baseILj5120EfS2_fS2_fjLj1024EEEEELb0ELb0EEEvNS_9BwdParamsE:
        /* <DEDUP_REMOVED lines=82> */
.L_x_8642:
        /* <DEDUP_REMOVED lines=118> */
.L_x_8641:
[----:B------:R-:W-:Y:S05]  /*0c80*/  BSYNC.RECONVERGENT B1 ;  /* 0x0000000000017941 */ /* 0x000fea0003800200 */
.L_x_8640:
        /* <DEDUP_REMOVED lines=75> */
.L_x_8644:
[----:B------:R-:W-:Y:S05]  /*1140*/  BSYNC.RECONVERGENT B1 ;  /* 0x0000000000017941 */ /* 0x000fea0003800200 */
.L_x_8643:
        /* <DEDUP_REMOVED lines=37> */
.L_x_8646:
[----:B------:R-:W-:Y:S05]  /*13a0*/  BSYNC.RECONVERGENT B1 ;  /* 0x0000000000017941 */ /* 0x000fea0003800200 */
.L_x_8645:
[----:B------:R-:W-:Y:S05]  /*13b0*/  @!P1 BRA `(.L_x_8639) ;  /* 0x0000000000409947 */ /* 0x000fea0003800000 */
[----:B------:R-:W0:Y:S01]  /*13c0*/  LDC.64 R6, c[0x0][0x440] ;  /* 0x00011000ff067b82 */ /* 0x000e220000000a00 */
[----:B------:R-:W-:Y:S01]  /*13d0*/  IMAD R59, R2, R56, R59 ;  /* 0x00000038023b7224 */ /* 0x000fe200078e023b */
[----:B------:R-:W-:Y:S02]  /*13e0*/  LOP3.LUT R8, R8, 0x1f, RZ, 0xc0, !PT ;  /* 0x0000001f08087812 */ /* 0x000fe400078ec0ff */
[----:B------:R-:W-:Y:S02]  /*13f0*/  IADD3 R9, PT, PT, -R9, RZ, RZ ;  /* 0x000000ff09097210 */ /* 0x000fe40007ffe1ff */
[----:B------:R-:W-:Y:S02]  /*1400*/  IADD3 R59, PT, PT, R8, R59, RZ ;  /* 0x0000003b083b7210 */ /* 0x000fe40007ffe0ff */
[----:B------:R-:W1:Y:S05]  /*1410*/  LDC.64 R10, c[0x0][0x448] ;  /* 0x00011200ff0a7b82 */ /* 0x000e6a0000000a00 */
.L_x_8647:
        /* <DEDUP_REMOVED lines=10> */
.L_x_8639:
[----:B------:R-:W-:Y:S05]  /*14c0*/  BSYNC.RECONVERGENT B0 ;  /* 0x0000000000007941 */ /* 0x000fea0003800200 */
.L_x_8638:
        /* <DEDUP_REMOVED lines=57> */
.L_x_8648:
        /* <DEDUP_REMOVED lines=10> */
.L_x_19364:


//--------------------- .text._ZN10layer_norm13ln_bwd_kernelINS_13Kernel_traitsIf13__nv_bfloat16fS2_fjLj5120ELj1ELj1ELj4ELj16ENS_18Kernel_traits_baseILj5120EfS2_fS2_fjLj128EEEEELb1ELb0ELb1ELb0EEEvNS_9BwdParamsE --------------------------
	.section	.text._ZN10layer_norm13ln_bwd_kernelINS_13Kernel_traitsIf13__nv_bfloat16fS2_fjLj5120ELj1ELj1ELj4ELj16ENS_18Kernel_traits_baseILj5120EfS2_fS2_fjLj128EEEEELb1ELb0ELb1ELb0EEEvNS_9BwdParamsE,"ax",@progbits
	.align	128
        .global         _ZN10layer_norm13ln_bwd_kernelINS_13Kernel_traitsIf13__nv_bfloat16fS2_fjLj5120ELj1ELj1ELj4ELj16ENS_18Kernel_traits_baseILj5120EfS2_fS2_fjLj128EEEEELb1ELb0ELb1ELb0EEEvNS_9BwdParamsE
        .type           _ZN10layer_norm13ln_bwd_kernelINS_13Kernel_traitsIf13__nv_bfloat16fS2_fjLj5120ELj1ELj1ELj4ELj16ENS_18Kernel_traits_baseILj5120EfS2_fS2_fjLj128EEEEELb1ELb0ELb1ELb0EEEvNS_9BwdParamsE,@function
        .size           _ZN10layer_norm13ln_bwd_kernelINS_13Kernel_traitsIf13__nv_bfloat16fS2_fjLj5120ELj1ELj1ELj4ELj16ENS_18Kernel_traits_baseILj5120EfS2_fS2_fjLj128EEEEELb1ELb0ELb1ELb0EEEvNS_9BwdParamsE,(.L_x_19365 - _ZN10layer_norm13ln_bwd_kernelINS_13Kernel_traitsIf13__nv_bfloat16fS2_fjLj5120ELj1ELj1ELj4ELj16ENS_18Kernel_traits_baseILj5120EfS2_fS2_fjLj128EEEEELb1ELb0ELb1ELb0EEEvNS_9BwdParamsE)
        .other          _ZN10layer_norm13ln_bwd_kernelINS_13Kernel_traitsIf13__nv_bfloat16fS2_fjLj5120ELj1ELj1ELj4ELj16ENS_18Kernel_traits_baseILj5120EfS2_fS2_fjLj128EEEEELb1ELb0ELb1ELb0EEEvNS_9BwdParamsE,@"STO_CUDA_ENTRY STV_DEFAULT"
_ZN10layer_norm13ln_bwd_kernelINS_13Kernel_traitsIf13__nv_bfloat16fS2_fjLj5120ELj1ELj1ELj4ELj16ENS_18Kernel_traits_baseILj5120EfS2_fS2_fjLj128EEEEELb1ELb0ELb1ELb0EEEvNS_9BwdParamsE:
.text._ZN10layer_norm13ln_bwd_kernelINS_13Kernel_traitsIf13__nv_bfloat16fS2_fjLj5120ELj1ELj1ELj4ELj16ENS_18Kernel_traits_baseILj5120EfS2_fS2_fjLj128EEEEELb1ELb0ELb1ELb0EEEvNS_9BwdParamsE:
[----:B------:R-:W0:Y:S02]  /*0000*/  LDC R1, c[0x0][0x37c] ;  /* 0x0000df00ff017b82 */ /* 0x000e240000000800 */
[----:B0-----:R-:W-:Y:S01]  /*0010*/  VIADD R1, R1, 0xffffff80 ;  /* 0xffffff8001017836 */ /* 0x001fe20000000000 */
        /* <DEDUP_REMOVED lines=20> */
[----:B------:R-:W0:Y:S02]  /*0160*/  LDCU.64 UR20, c[0x0][0x358] ;  /* 0x00006b00ff1477ac */ /* 0x000e240008000a00 */
[----:B------:R-:W-:-:S06]  /*0170*/  ULEA.HI UR4, UR4, UR6, URZ, 0x3 ;  /* 0x0000000604047291 */ /* 0x000fcc000f8f18ff */
[----:B------:R-:W-:-:S05]  /*0180*/  IMAD.U32 R3, RZ, RZ, UR4 ;  /* 0x00000004ff037e24 */ /* 0x000fca000f8e00ff */
[----:B------:R-:W-:Y:S01]  /*0190*/  LEA.HI.SX32 R2, R3, R2, 0x1d ;  /* 0x0000000203027211 */ /* 0x000fe200078feaff */
[----:B------:R-:W1:Y:S01]  /*01a0*/  S2UR UR28, SR_CTAID.X ;  /* 0x00000000001c79c3 */ /* 0x000e620000002500 */
[----:B------:R-:W-:Y:S01]  /*01b0*/  MOV R3, R243 ;  /* 0x000000f300037202 */ /* 0x000fe20000000f00 */
[----:B------:R-:W1:Y:S01]  /*01c0*/  LDCU UR4, c[0x0][0x384] ;  /* 0x00007080ff0477ac */ /* 0x000e620008000800 */
[C---:B------:R-:W-:Y:S02]  /*01d0*/  ISETP.GE.U32.AND P5, PT, R2.reuse, 0x80, PT ;  /* 0x000000800200780c */ /* 0x040fe40003fa6070 */
[C---:B------:R-:W-:Y:S02]  /*01e0*/  ISETP.GE.U32.AND P4, PT, R2.reuse, 0x100, PT ;  /* 0x000001000200780c */ /* 0x040fe40003f86070 */
[C---:B------:R-:W-:Y:S02]  /*01f0*/  ISETP.GE.U32.AND P3, PT, R2.reuse, 0x180, PT ;  /* 0x000001800200780c */ /* 0x040fe40003f66070 */
[----:B------:R-:W-:-:S02]  /*0200*/  ISETP.GE.U32.AND P2, PT, R2, 0x200, PT ;  /* 0x000002000200780c */ /* 0x000fc40003f46070 */
[----:B------:R-:W-:-:S05]  /*0210*/  ISETP.GE.U32.AND P1, PT, R2, 0x280, PT ;  /* 0x000002800200780c */ /* 0x000fca0003f26070 */
[----:B------:R-:W0:Y:S08]  /*0220*/  @P5 LDC.64 R4, c[0x0][0x3d0] ;  /* 0x0000f400ff045b82 */ /* 0x000e300000000a00 */
[----:B------:R-:W1:Y:S08]  /*0230*/  @P4 LDC.64 R6, c[0x0][0x3d0] ;  /* 0x0000f400ff064b82 */ /* 0x000e700000000a00 */
[----:B------:R-:W1:Y:S08]  /*0240*/  @P3 LDC.64 R10, c[0x0][0x3d0] ;  /* 0x0000f400ff0a3b82 */ /* 0x000e700000000a00 */
[----:B------:R-:W1:Y:S01]  /*0250*/  @P2 LDC.64 R12, c[0x0][0x3d0] ;  /* 0x0000f400ff0c2b82 */ /* 0x000e620000000a00 */
[C---:B0-----:R-:W-:Y:S01]  /*0260*/  @P5 IMAD.WIDE.U32 R4, R3.reuse, 0x20, R4 ;  /* 0x0000002003045825 */ /* 0x041fe200078e0004 */
[----:B------:R-:W-:-:S05]  /*0270*/  @P5 LOP3.LUT R3, R3, 0x80, RZ, 0xfc, !PT ;  /* 0x0000008003035812 */ /* 0x000fca00078efcff */
[C---:B-1----:R-:W-:Y:S01]  /*0280*/  @P4 IMAD.WIDE.U32 R8, R3.reuse, 0x20, R6 ;  /* 0x0000002003084825 */ /* 0x042fe200078e0006 */
[----:B------:R-:W0:Y:S03]  /*0290*/  @P1 LDC.64 R14, c[0x0][0x3d0] ;  /* 0x0000f400ff0e1b82 */ /* 0x000e260000000a00 */
[----:B------:R-:W-:-:S04]  /*02a0*/  @P4 VIADD R3, R3, 0x80 ;  /* 0x0000008003034836 */ /* 0x000fc80000000000 */
[----:B------:R-:W-:-:S04]  /*02b0*/  @P3 IMAD.WIDE.U32 R10, R3, 0x20, R10 ;  /* 0x00000020030a3825 */ /* 0x000fc800078e000a */
[----:B------:R-:W-:-:S04]  /*02c0*/  @P3 VIADD R3, R3, 0x80 ;  /* 0x0000008003033836 */ /* 0x000fc80000000000 */
[C---:B------:R-:W-:Y:S01]  /*02d0*/  @P2 IMAD.WIDE.U32 R12, R3.reuse, 0x20, R12 ;  /* 0x00000020030c2825 */ /* 0x040fe200078e000c */
[----:B------:R-:W-:-:S05]  /*02e0*/  @P2 IADD3 R3, PT, PT, R3, 0x80, RZ ;  /* 0x0000008003032810 */ /* 0x000fca0007ffe0ff */
        /* <DEDUP_REMOVED lines=119> */
.L_x_8834:
[----:B0-----:R-:W-:-:S06]  /*0a60*/  UIMAD.WIDE UR8, UR28, 0x4, UR14 ;  /* 0x000000041c0878a5 */ /* 0x001fcc000f8e020e */
[----:B-1234-:R-:W-:Y:S02]  /*0a70*/  IMAD.U32 R160, RZ, RZ, UR8 ;  /* 0x00000008ffa07e24 */ /* 0x01efe4000f8e00ff */
[----:B------:R-:W-:-:S05]  /*0a80*/  IMAD.U32 R161, RZ, RZ, UR9 ;  /* 0x00000009ffa17e24 */ /* 0x000fca000f8e00ff */
[----:B------:R0:W2:Y:S01]  /*0a90*/  LDG.E R3, desc[UR20][R160.64] ;  /* 0x00000014a0037981 */ /* 0x0000a2000c1e1900 */
[----:B------:R-:W-:-:S06]  /*0aa0*/  UIMAD.WIDE UR8, UR28, 0x4, UR18 ;  /* 0x000000041c0878a5 */ /* 0x000fcc000f8e0212 */
[----:B0-----:R-:W-:Y:S01]  /*0ab0*/  MOV R160, UR8 ;  /* 0x0000000800a07c02 */ /* 0x001fe20008000f00 */
[----:B------:R-:W-:Y:S01]  /*0ac0*/  IMAD.U32 R161, RZ, RZ, UR9 ;  /* 0x00000009ffa17e24 */ /* 0x000fe2000f8e00ff */
[----:B--2---:R-:W-:-:S04]  /*0ad0*/  R2UR UR31, R3 ;  /* 0x00000000031f72ca */ /* 0x004fc800000e0000 */
[----:B------:R0:W2:Y:S01]  /*0ae0*/  LDG.E R3, desc[UR20][R160.64] ;  /* 0x00000014a0037981 */ /* 0x0000a2000c1e1900 */
[----:B------:R-:W-:-:S06]  /*0af0*/  UIMAD.WIDE UR8, UR28, 0x4, UR16 ;  /* 0x000000041c0878a5 */ /* 0x000fcc000f8e0210 */
[----:B0-----:R-:W-:Y:S01]  /*0b00*/  IMAD.U32 R160, RZ, RZ, UR8 ;  /* 0x00000008ffa07e24 */ /* 0x001fe2000f8e00ff */
[----:B------:R-:W-:Y:S02]  /*0b10*/  MOV R161, UR9 ;  /* 0x0000000900a17c02 */ /* 0x000fe40008000f00 */
[----:B--2---:R-:W-:-:S03]  /*0b20*/  R2UR UR32, R3 ;  /* 0x00000000032072ca */ /* 0x004fc600000e0000 */
[----:B------:R-:W2:Y:S01]  /*0b30*/  LDG.E R3, desc[UR20][R160.64] ;  /* 0x00000014a0037981 */ /* 0x000ea2000c1e1900 */
[----:B------:R-:W-:Y:S09]  /*0b40*/  BSSY.RECONVERGENT B0, `(.L_x_8650) ;  /* 0x0000264000007945 */ /* 0x000ff20003800200 */
[----:B------:R-:W-:Y:S01]  /*0b50*/  UISETP.GE.AND UP2, UPT, UR32, 0x1, UPT ;  /* 0x000000012000788c */ /* 0x000fe2000bf46270 */
[----:B--2---:R-:W-:-:S08]  /*0b60*/  R2UR UR11, R3 ;  /* 0x00000000030b72ca */ /* 0x004fd000000e0000 */
[----:B-----5:R-:W-:Y:S07]  /*0b70*/  BRA.U !UP2, `(.L_x_8651) ;  /* 0x000000210a047547 */ /* 0x020fee000b800000 */
[----:B------:R-:W-:-:S06]  /*0b80*/  UIMAD.WIDE UR8, UR28, 0x4, UR12 ;  /* 0x000000041c0878a5 */ /* 0x000fcc000f8e020c */
[----:B------:R-:W-:Y:S02]  /*0b90*/  IMAD.U32 R160, RZ, RZ, UR8 ;  /* 0x00000008ffa07e24 */ /* 0x000fe4000f8e00ff */
[----:B------:R-:W-:-:S05]  /*0ba0*/  IMAD.U32 R161, RZ, RZ, UR9 ;  /* 0x00000009ffa17e24 */ /* 0x000fca000f8e00ff */
[----:B------:R-:W2:Y:S01]  /*0bb0*/  LDG.E R3, desc[UR20][R160.64] ;  /* 0x00000014a0037981 */ /* 0x000ea2000c1e1900 */
[----:B------:R-:W-:Y:S01]  /*0bc0*/  UISETP.GE.AND UP3, UPT, UR11, 0x1, UPT ;  /* 0x000000010b00788c */ /* 0x000fe2000bf66270 */
[----:B------:R-:W-:Y:S01]  /*0bd0*/  ISETP.NE.AND P0, PT, RZ, UR29, PT ;  /* 0x0000001dff007c0c */ /* 0x000fe2000bf05270 */
[----:B------:R-:W-:Y:S01]  /*0be0*/  HFMA2 R4, -RZ, RZ, 0, 0 ;  /* 0x00000000ff047431 */ /* 0x000fe200000001ff */
[----:B------:R-:W0:Y:S01]  /*0bf0*/  S2R R243, SR_TID.X ;  /* 0x0000000000f37919 */ /* 0x000e220000002100 */
[C---:B------:R-:W-:Y:S01]  /*0c00*/  ISETP.GE.U32.AND P5, PT, R2.reuse, 0x80, PT ;  /* 0x000000800200780c */ /* 0x040fe20003fa6070 */
[----:B------:R-:W-:Y:S01]  /*0c10*/  BSSY.RECONVERGENT B1, `(.L_x_8652) ;  /* 0x000007b000017945 */ /* 0x000fe20003800200 */
[----:B------:R-:W-:Y:S02]  /*0c20*/  PLOP3.LUT P1, PT, PT, PT, UP3, 0x80, 0x8 ;  /* 0x000000000008781c */ /* 0x000fe40003f2f038 */
[----:B------:R-:W-:Y:S02]  /*0c30*/  CS2R R214, SRZ ;  /* 0x0000000000d67805 */ /* 0x000fe4000001ff00 */
[----:B------:R-:W-:-:S02]  /*0c40*/  ISETP.GE.U32.AND P4, PT, R2, 0x100, PT ;  /* 0x000001000200780c */ /* 0x000fc40003f86070 */
[C---:B------:R-:W-:Y:S01]  /*0c50*/  ISETP.GE.U32.AND P3, PT, R2.reuse, 0x180, PT ;  /* 0x000001800200780c */ /* 0x040fe20003f66070 */
[----:B------:R-:W-:Y:S01]  /*0c60*/  @UP3 UIADD3 UR7, UPT, UPT, UR11, -0x1, URZ ;  /* 0xffffffff0b073890 */ /* 0x000fe2000fffe0ff */
[----:B------:R-:W-:-:S03]  /*0c70*/  ISETP.GE.U32.AND P2, PT, R2, 0x200, PT ;  /* 0x000002000200780c */ /* 0x000fc60003f46070 */
[----:B-1----:R-:W-:-:S04]  /*0c80*/  @UP3 UIMAD UR7, UR7, UR6, URZ ;  /* 0x00000006070732a4 */ /* 0x002fc8000f8e02ff */
[----:B------:R-:W-:-:S04]  /*0c90*/  @UP3 USHF.R.S32.HI UR8, URZ, 0x1f, UR7 ;  /* 0x0000001fff083899 */ /* 0x000fc80008011407 */
[----:B------:R-:W-:Y:S02]  /*0ca0*/  @UP3 ULEA.HI UR8, UR8, UR7, URZ, 0x3 ;  /* 0x0000000708083291 */ /* 0x000fe4000f8f18ff */
[----:B------:R-:W-:Y:S01]  /*0cb0*/  UIMAD UR7, UR28, UR6, URZ ;  /* 0x000000061c0772a4 */ /* 0x000fe2000f8e02ff */
[----:B--2---:R-:W-:-:S04]  /*0cc0*/  FSEL R3, R3, RZ, !P0 ;  /* 0x000000ff03037208 */ /* 0x004fc80004000000 */
[----:B------:R-:W-:Y:S01]  /*0cd0*/  R2UR UR33, R3 ;  /* 0x00000000032172ca */ /* 0x000fe200000e0000 */
[----:B------:R-:W-:Y:S01]  /*0ce0*/  IMAD.U32 R3, RZ, RZ, UR8 ;  /* 0x00000008ff037e24 */ /* 0x000fe2000f8e00ff */
[----:B------:R-:W-:-:S04]  /*0cf0*/  UIADD3 UR8, UPT, UPT, UR32, -0x1, URZ ;  /* 0xffffffff20087890 */ /* 0x000fc8000fffe0ff */
[----:B------:R-:W-:Y:S01]  /*0d00*/  UIMAD UR9, UR8, UR6, URZ ;  /* 0x00000006080972a4 */ /* 0x000fe2000f8e02ff */
[----:B0-----:R-:W-:Y:S01]  /*0d10*/  @P1 LEA.HI.SX32 R4, R3, R243, 0x1d ;  /* 0x000000f303041211 */ /* 0x001fe200078feaff */
        /* <DEDUP_REMOVED lines=9> */
[----:B------:R-:W-:Y:S01]  /*0db0*/  IMAD.MOV.U32 R3, RZ, RZ, R241 ;  /* 0x000000ffff037224 */ /* 0x000fe200078e00f1 */
[----:B------:R-:W-:Y:S06]  /*0dc0*/  @!P5 BRA `(.L_x_8653) ;  /* 0x00000004007cd947 */ /* 0x000fec0003800000 */
        /* <DEDUP_REMOVED lines=12> */
[----:B------:R-:W0:Y:S01]  /*0e90*/  @P0 LDC.64 R176, c[0x0][0x438] ;  /* 0x00010e00ffb00b82 */ /* 0x000e220000000a00 */
[----:B------:R-:W4:Y:S04]  /*0ea0*/  LDL R252, [R1+0x64] ;  /* 0x0000640001fc7983 */ /* 0x000f280000100800 */
[----:B------:R-:W2:Y:S01]  /*0eb0*/  LDG.E.128 R164, desc[UR20][R164.64] ;  /* 0x00000014a4a47981 */ /* 0x000ea2000c1e1d00 */
[----:B-1----:R-:W-:-:S03]  /*0ec0*/  IMAD.WIDE.U32 R168, R3, 0x20, R168 ;  /* 0x0000002003a87825 */ /* 0x002fc600078e00a8 */
[----:B------:R-:W4:Y:S04]  /*0ed0*/  LDL R242, [R1+0x6c] ;  /* 0x00006c0001f27983 */ /* 0x000f280000100800 */
[----:B------:R-:W3:Y:S04]  /*0ee0*/  LDG.E.128 R160, desc[UR20][R168.64] ;  /* 0x00000014a8a07981 */ /* 0x000ee8000c1e1d00 */
[----:B------:R-:W4:Y:S01]  /*0ef0*/  LDG.E.128 R168, desc[UR20][R168.64+0x10] ;  /* 0x00001014a8a87981 */ /* 0x000f22000c1e1d00 */
[----:B0-----:R-:W-:-:S05]  /*0f00*/  @P0 IMAD.WIDE.U32 R176, R3, 0x20, R176 ;  /* 0x0000002003b00825 */ /* 0x001fca00078e00b0 */
[----:B------:R-:W5:Y:S04]  /*0f10*/  @P0 LDG.E.128 R56, desc[UR20][R176.64] ;  /* 0x00000014b0380981 */ /* 0x000f68000c1e1d00 */
[----:B------:R0:W5:Y:S02]  /*0f20*/  @P0 LDG.E.128 R52, desc[UR20][R176.64+0x10] ;  /* 0x00001014b0340981 */ /* 0x000164000c1e1d00 */
[----:B0-----:R-:W-:-:S06]  /*0f30*/  IMAD.WIDE.U32 R176, R4, 0x8, R214 ;  /* 0x0000000804b07825 */ /* 0x001fcc00078e00d6 */
[----:B------:R-:W5:Y:S01]  /*0f40*/  LDG.E.64 R176, desc[UR20][R176.64] ;  /* 0x00000014b0b07981 */ /* 0x000f62000c1e1b00 */
[----:B------:R-:W-:Y:S01]  /*0f50*/  IADD3 R216, PT, PT, R216, 0x80, RZ ;  /* 0x00000080d8d87810 */ /* 0x000fe20007ffe0ff */
[----:B------:R-:W-:Y:S01]  /*0f60*/  VIADD R4, R4, 0x80 ;  /* 0x0000008004047836 */ /* 0x000fe20000000000 */
[----:B------:R-:W-:Y:S02]  /*0f70*/  IADD3 R3, PT, PT, R3, 0x80, RZ ;  /* 0x0000008003037810 */ /* 0x000fe40007ffe0ff */
[C---:B--2---:R-:W-:Y:S01]  /*0f80*/  PRMT R11, R164.reuse, 0x7632, R11 ;  /* 0x00007632a40b7816 */ /* 0x044fe2000000000b */
[----:B------:R-:W-:Y:S01]  /*0f90*/  IMAD.U32 R214, R164, 0x10000, RZ ;  /* 0x00010000a4d67824 */ /* 0x000fe200078e00ff */
[C---:B------:R-:W-:Y:S02]  /*0fa0*/  PRMT R164, R165.reuse, 0x7632, R164 ;  /* 0x00007632a5a47816 */ /* 0x040fe400000000a4 */
[----:B------:R-:W-:Y:S01]  /*0fb0*/  SHF.L.U32 R165, R165, 0x10, RZ ;  /* 0x00000010a5a57819 */ /* 0x000fe200000006ff */
[----:B---3--:R-:W-:Y:S01]  /*0fc0*/  FADD.FTZ R219, R162, -UR33 ;  /* 0x80000021a2db7e21 */ /* 0x008fe20008010000 */
[----:B------:R-:W-:Y:S01]  /*0fd0*/  FADD.FTZ R0, R160, -UR33 ;  /* 0x80000021a0007e21 */ /* 0x000fe20008010000 */
[----:B------:R-:W-:Y:S01]  /*0fe0*/  FADD.FTZ R215, R161, -UR33 ;  /* 0x80000021a1d77e21 */ /* 0x000fe20008010000 */
[----:B------:R-:W-:Y:S01]  /*0ff0*/  FADD.FTZ R220, R163, -UR33 ;  /* 0x80000021a3dc7e21 */ /* 0x000fe20008010000 */
[C---:B------:R-:W-:Y:S01]  /*1000*/  PRMT R163, R166.reuse, 0x7632, R163 ;  /* 0x00007632a6a37816 */ /* 0x040fe200000000a3 */
[----:B------:R-:W-:-:S02]  /*1010*/  IMAD.U32 R166, R166, 0x10000, RZ ;  /* 0x00010000a6a67824 */ /* 0x000fc400078e00ff */
[----:B------:R-:W-:Y:S01]  /*1020*/  FMUL.FTZ R228, R219, UR31 ;  /* 0x0000001fdbe47c20 */ /* 0x000fe20008410000 */
[----:B----4-:R-:W-:Y:S01]  /*1030*/  FADD.FTZ R168, R168, -UR33 ;  /* 0x80000021a8a87e21 */ /* 0x010fe20008010000 */
[----:B------:R-:W-:Y:S01]  /*1040*/  FADD.FTZ R161, R169, -UR33 ;  /* 0x80000021a9a17e21 */ /* 0x000fe20008010000 */
[----:B------:R-:W-:Y:S02]  /*1050*/  IMAD.U32 R169, R11, 0x10000, RZ ;  /* 0x000100000ba97824 */ /* 0x000fe400078e00ff */
[----:B------:R-:W-:Y:S01]  /*1060*/  FMUL.FTZ R0, R0, UR31 ;  /* 0x0000001f00007c20 */ /* 0x000fe20008410000 */
[----:B------:R-:W-:Y:S01]  /*1070*/  FMUL.FTZ R224, R168, UR31 ;  /* 0x0000001fa8e07c20 */ /* 0x000fe20008410000 */
[----:B------:R-:W-:Y:S01]  /*1080*/  FMUL.FTZ R11, R229, R214 ;  /* 0x000000d6e50b7220 */ /* 0x000fe20000410000 */
[----:B------:R-:W-:Y:S01]  /*1090*/  FADD.FTZ R98, R98, R165 ;  /* 0x000000a562627221 */ /* 0x000fe20000010000 */
[-C--:B------:R-:W-:Y:S01]  /*10a0*/  FFMA.FTZ R138, R228, R165.reuse, R138 ;  /* 0x000000a5e48a7223 */ /* 0x080fe2000001008a */
[----:B------:R-:W-:Y:S01]  /*10b0*/  FMUL.FTZ R227, R225, R165 ;  /* 0x000000a5e1e37220 */ /* 0x000fe20000410000 */
[----:B------:R-:W-:Y:S01]  /*10c0*/  FADD.FTZ R92, R92, R166 ;  /* 0x000000a65c5c7221 */ /* 0x000fe20000010000 */
[-C--:B------:R-:W-:Y:S01]  /*10d0*/  FFMA.FTZ R132, R224, R166.reuse, R132 ;  /* 0x000000a6e0847223 */ /* 0x080fe20000010084 */
[----:B------:R-:W-:Y:S01]  /*10e0*/  FMUL.FTZ R223, R222, R166 ;  /* 0x000000a6dedf7220 */ /* 0x000fe20000410000 */
[----:B------:R-:W-:Y:S01]  /*10f0*/  FMUL.FTZ R230, R215, UR31 ;  /* 0x0000001fd7e67c20 */ /* 0x000fe20008410000 */
[----:B------:R-:W-:Y:S01]  /*1100*/  FMUL.FTZ R229, R240, R169 ;  /* 0x000000a9f0e57220 */ /* 0x000fe20000410000 */
[----:B------:R-:W-:Y:S01]  /*1110*/  FADD.FTZ R165, RZ, R11 ;  /* 0x0000000bffa57221 */ /* 0x000fe20000010000 */
[----:B------:R-:W-:Y:S01]  /*1120*/  FFMA.FTZ R166, R0, R11, RZ ;  /* 0x0000000b00a67223 */ /* 0x000fe200000100ff */
[----:B------:R-:W-:-:S02]  /*1130*/  IMAD.U32 R164, R164, 0x10000, RZ ;  /* 0x00010000a4a47824 */ /* 0x000fc400078e00ff */
[----:B------:R-:W-:Y:S01]  /*1140*/  FADD.FTZ R165, R165, R229 ;  /* 0x000000e5a5a57221 */ /* 0x000fe20000010000 */
[----:B------:R-:W-:Y:S01]  /*1150*/  FFMA.FTZ R166, R230, R229, R166 ;  /* 0x000000e5e6a67223 */ /* 0x000fe200000100a6 */
[----:B------:R-:W-:Y:S01]  /*1160*/  FMUL.FTZ R226, R220, UR31 ;  /* 0x0000001fdce27c20 */ /* 0x000fe20008410000 */
[----:B------:R-:W-:Y:S01]  /*1170*/  FMUL.FTZ R225, R239, R164 ;  /* 0x000000a4efe17220 */ /* 0x000fe20000410000 */
[----:B------:R-:W-:Y:S01]  /*1180*/  FADD.FTZ R165, R165, R227 ;  /* 0x000000e3a5a57221 */ /* 0x000fe20000010000 */
[----:B------:R-:W-:Y:S01]  /*1190*/  FFMA.FTZ R166, R228, R227, R166 ;  /* 0x000000e3e4a67223 */ /* 0x000fe200000100a6 */
[C---:B------:R-:W-:Y:S01]  /*11a0*/  PRMT R160, R167.reuse, 0x7632, R160 ;  /* 0x00007632a7a07816 */ /* 0x040fe200000000a0 */
[----:B------:R-:W-:Y:S01]  /*11b0*/  IMAD.U32 R167, R167, 0x10000, RZ ;  /* 0x00010000a7a77824 */ /* 0x000fe200078e00ff */
[----:B------:R-:W-:Y:S01]  /*11c0*/  SHF.L.U32 R163, R163, 0x10, RZ ;  /* 0x00000010a3a37819 */ /* 0x000fe200000006ff */
[----:B------:R-:W-:Y:S01]  /*11d0*/  FMUL.FTZ R222, R161, UR31 ;  /* 0x0000001fa1de7c20 */ /* 0x000fe20008410000 */
[----:B------:R-:W-:Y:S01]  /*11e0*/  FADD.FTZ R161, R165, R225 ;  /* 0x000000e1a5a17221 */ /* 0x000fe20000010000 */
[----:B------:R-:W-:Y:S01]  /*11f0*/  FFMA.FTZ R166, R226, R225, R166 ;  /* 0x000000e1e2a67223 */ /* 0x000fe200000100a6 */
[----:B------:R-:W-:Y:S01]  /*1200*/  FMUL.FTZ R219, R221, R167 ;  /* 0x000000a7dddb7220 */ /* 0x000fe20000410000 */
[----:B------:R-:W-:Y:S01]  /*1210*/  FADD.FTZ R93, R93, R163 ;  /* 0x000000a35d5d7221 */ /* 0x000fe20000010000 */
[-C--:B------:R-:W-:Y:S01]  /*1220*/  FFMA.FTZ R133, R222, R163.reuse, R133 ;  /* 0x000000a3de857223 */ /* 0x080fe20000010085 */
[----:B------:R-:W-:Y:S01]  /*1230*/  FMUL.FTZ R221, R252, R163 ;  /* 0x000000a3fcdd7220 */ /* 0x000fe20000410000 */
[----:B------:R-:W-:Y:S01]  /*1240*/  FADD.FTZ R170, R170, -UR33 ;  /* 0x80000021aaaa7e21 */ /* 0x000fe20008010000 */
[----:B------:R-:W-:Y:S01]  /*1250*/  FADD.FTZ R161, R161, R223 ;  /* 0x000000dfa1a17221 */ /* 0x000fe20000010000 */
[----:B------:R-:W-:Y:S01]  /*1260*/  FFMA.FTZ R163, R224, R223, R166 ;  /* 0x000000dfe0a37223 */ /* 0x000fe200000100a6 */
[----:B------:R-:W-:Y:S01]  /*1270*/  FADD.FTZ R162, R171, -UR33 ;  /* 0x80000021aba27e21 */ /* 0x000fe20008010000 */
[----:B------:R-:W-:Y:S01]  /*1280*/  FMUL.FTZ R220, R170, UR31 ;  /* 0x0000001faadc7c20 */ /* 0x000fe20008410000 */
[----:B------:R-:W-:-:S02]  /*1290*/  IMAD.U32 R160, R160, 0x10000, RZ ;  /* 0x00010000a0a07824 */ /* 0x000fc400078e00ff */
        /* <DEDUP_REMOVED lines=18> */
.L_x_8653:
[----:B---34-:R-:W-:Y:S05]  /*13c0*/  BSYNC.RECONVERGENT B1 ;  /* 0x0000000000017941 */ /* 0x018fea0003800200 */
.L_x_8652:
        /* <DEDUP_REMOVED lines=26> */
[----:B------:R-:W-:Y:S01]  /*1570*/  VIADD R216, R216, 0x80 ;  /* 0x00000080d8d87836 */ /* 0x000fe20000000000 */
[----:B------:R-:W-:Y:S01]  /*1580*/  IADD3 R4, PT, PT, R4, 0x80, RZ ;  /* 0x0000008004047810 */ /* 0x000fe20007ffe0ff */
[----:B------:R-:W-:Y:S02]  /*1590*/  VIADD R3, R3, 0x80 ;  /* 0x0000008003037836 */ /* 0x000fe40000000000 */
[----:B--2---:R-:W-:Y:S01]  /*15a0*/  FADD.FTZ R7, R160, -UR33 ;  /* 0x80000021a0077e21 */ /* 0x004fe20008010000 */
[----:B------:R-:W-:Y:S01]  /*15b0*/  FADD.FTZ R8, R162, -UR33 ;  /* 0x80000021a2087e21 */ /* 0x000fe20008010000 */
[----:B------:R-:W-:-:S03]  /*15c0*/  FADD.FTZ R209, R163, -UR33 ;  /* 0x80000021a3d17e21 */ /* 0x000fc60008010000 */
[----:B------:R-:W-:Y:S01]  /*15d0*/  FMUL.FTZ R8, R8, UR31 ;  /* 0x0000001f08087c20 */ /* 0x000fe20008410000 */
[----:B----4-:R-:W-:Y:S02]  /*15e0*/  PRMT R6, R164, 0x7632, R6 ;  /* 0x00007632a4067816 */ /* 0x010fe40000000006 */
[C---:B------:R-:W-:Y:S02]  /*15f0*/  PRMT R160, R167.reuse, 0x7632, R160 ;  /* 0x00007632a7a07816 */ /* 0x040fe400000000a0 */
[----:B------:R-:W-:Y:S01]  /*1600*/  SHF.L.U32 R12, R167, 0x10, RZ ;  /* 0x00000010a70c7819 */ /* 0x000fe200000006ff */
[----:B---3--:R-:W-:Y:S01]  /*1610*/  FADD.FTZ R167, R168, -UR33 ;  /* 0x80000021a8a77e21 */ /* 0x008fe20008010000 */
[----:B------:R-:W-:Y:S01]  /*1620*/  IMAD.U32 R164, R164, 0x10000, RZ ;  /* 0x00010000a4a47824 */ /* 0x000fe200078e00ff */
[----:B------:R-:W-:Y:S01]  /*1630*/  SHF.L.U32 R162, R165, 0x10, RZ ;  /* 0x00000010a5a27819 */ /* 0x000fe200000006ff */
[C---:B------:R-:W-:Y:S01]  /*1640*/  IMAD.U32 R163, R166.reuse, 0x10000, RZ ;  /* 0x00010000a6a37824 */ /* 0x040fe200078e00ff */
[----:B------:R-:W-:Y:S01]  /*1650*/  PRMT R5, R166, 0x7632, R5 ;  /* 0x00007632a6057816 */ /* 0x000fe20000000005 */
[----:B------:R-:W-:Y:S01]  /*1660*/  FADD.FTZ R166, R170, -UR33 ;  /* 0x80000021aaa67e21 */ /* 0x000fe20008010000 */
[----:B------:R-:W-:Y:S01]  /*1670*/  SHF.L.U32 R168, R6, 0x10, RZ ;  /* 0x0000001006a87819 */ /* 0x000fe200000006ff */
[----:B------:R-:W-:Y:S01]  /*1680*/  FMUL.FTZ R6, R167, UR31 ;  /* 0x0000001fa7067c20 */ /* 0x000fe20008410000 */
[----:B------:R-:W-:Y:S01]  /*1690*/  FMUL.FTZ R10, R7, UR31 ;  /* 0x0000001f070a7c20 */ /* 0x000fe20008410000 */
[----:B------:R-:W-:Y:S01]  /*16a0*/  FMUL.FTZ R218, R211, R164 ;  /* 0x000000a4d3da7220 */ /* 0x000fe20000410000 */
[----:B------:R-:W-:Y:S01]  /*16b0*/  FADD.FTZ R9, R161, -UR33 ;  /* 0x80000021a1097e21 */ /* 0x000fe20008010000 */
[----:B------:R-:W-:Y:S01]  /*16c0*/  FADD.FTZ R90, R90, R162 ;  /* 0x000000a25a5a7221 */ /* 0x000fe20000010000 */
[-C--:B------:R-:W-:Y:S01]  /*16d0*/  FFMA.FTZ R130, R8, R162.reuse, R130 ;  /* 0x000000a208827223 */ /* 0x080fe20000010082 */
[----:B------:R-:W-:Y:S01]  /*16e0*/  FMUL.FTZ R213, R217, R162 ;  /* 0x000000a2d9d57220 */ /* 0x000fe20000410000 */
[----:B------:R-:W-:Y:S01]  /*16f0*/  SHF.L.U32 R162, R5, 0x10, RZ ;  /* 0x0000001005a27819 */ /* 0x000fe200000006ff */
[----:B------:R-:W-:Y:S01]  /*1700*/  FADD.FTZ R84, R84, R163 ;  /* 0x000000a354547221 */ /* 0x000fe20000010000 */
[----:B------:R-:W-:Y:S01]  /*1710*/  PRMT R161, R165, 0x7632, R161 ;  /* 0x00007632a5a17816 */ /* 0x000fe200000000a1 */
[-C--:B------:R-:W-:Y:S01]  /*1720*/  FFMA.FTZ R124, R6, R163.reuse, R124 ;  /* 0x000000a3067c7223 */ /* 0x080fe2000001007c */
[----:B------:R-:W-:Y:S01]  /*1730*/  FMUL.FTZ R211, R212, R163 ;  /* 0x000000a3d4d37220 */ /* 0x000fe20000410000 */
[----:B------:R-:W-:Y:S01]  /*1740*/  FMUL.FTZ R5, R166, UR31 ;  /* 0x0000001fa6057c20 */ /* 0x000fe20008410000 */
[----:B------:R-:W-:Y:S01]  /*1750*/  FADD.FTZ R88, R88, R164 ;  /* 0x000000a458587221 */ /* 0x000fe20000010000 */
[----:B------:R-:W-:Y:S01]  /*1760*/  FFMA.FTZ R128, R10, R164, R128 ;  /* 0x000000a40a807223 */ /* 0x000fe20000010080 */
[----:B------:R-:W-:Y:S01]  /*1770*/  FADD.FTZ R163, R215, R218 ;  /* 0x000000dad7a37221 */ /* 0x000fe20000010000 */
[----:B------:R-:W-:Y:S01]  /*1780*/  FMUL.FTZ R217, R210, R168 ;  /* 0x000000a8d2d97220 */ /* 0x000fe20000410000 */
[----:B------:R-:W-:Y:S01]  /*1790*/  FMUL.FTZ R9, R9, UR31 ;  /* 0x0000001f09097c20 */ /* 0x000fe20008410000 */
[----:B------:R-:W-:Y:S01]  /*17a0*/  FFMA.FTZ R164, R10, R218, R214 ;  /* 0x000000da0aa47223 */ /* 0x000fe200000100d6 */
[----:B------:R-:W-:Y:S01]  /*17b0*/  FMUL.FTZ R7, R209, UR31 ;  /* 0x0000001fd1077c20 */ /* 0x000fe20008410000 */
[----:B------:R-:W-:Y:S01]  /*17c0*/  FADD.FTZ R86, R86, R12 ;  /* 0x0000000c56567221 */ /* 0x000fe20000010000 */
[-C--:B------:R-:W-:Y:S01]  /*17d0*/  FFMA.FTZ R126, R5, R12.reuse, R126 ;  /* 0x0000000c057e7223 */ /* 0x080fe2000001007e */
[----:B------:R-:W-:Y:S01]  /*17e0*/  FMUL.FTZ R209, R233, R12 ;  /* 0x0000000ce9d17220 */ /* 0x000fe20000410000 */
[----:B------:R-:W-:-:S02]  /*17f0*/  IMAD.U32 R161, R161, 0x10000, RZ ;  /* 0x00010000a1a17824 */ /* 0x000fc400078e00ff */
[----:B------:R-:W-:Y:S01]  /*1800*/  FADD.FTZ R12, R163, R217 ;  /* 0x000000d9a30c7221 */ /* 0x000fe20000010000 */
[----:B------:R-:W-:Y:S01]  /*1810*/  FFMA.FTZ R163, R9, R217, R164 ;  /* 0x000000d909a37223 */ /* 0x000fe200000100a4 */
[-C--:B------:R-:W-:Y:S01]  /*1820*/  FFMA.FTZ R131, R7, R161.reuse, R131 ;  /* 0x000000a107837223 */ /* 0x080fe20000010083 */
[----:B------:R-:W-:Y:S01]  /*1830*/  FADD.FTZ R91, R91, R161 ;  /* 0x000000a15b5b7221 */ /* 0x000fe20000010000 */
[----:B------:R-:W-:Y:S01]  /*1840*/  FMUL.FTZ R212, R238, R161 ;  /* 0x000000a1eed47220 */ /* 0x000fe20000410000 */
        /* <DEDUP_REMOVED lines=8> */
[----:B------:R-:W-:Y:S01]  /*18d0*/  FFMA.FTZ R163, R6, R211, R163 ;  /* 0x000000d306a37223 */ /* 0x000fe200000100a3 */
[----:B------:R-:W-:Y:S01]  /*18e0*/  FADD.FTZ R165, R171, -UR33 ;  /* 0x80000021aba57e21 */ /* 0x000fe20008010000 */
[----:B------:R-:W-:-:S02]  /*18f0*/  IMAD.U32 R160, R160, 0x10000, RZ ;  /* 0x00010000a0a07824 */ /* 0x000fc400078e00ff */
        /* <DEDUP_REMOVED lines=14> */
.L_x_8655:
[----:B------:R-:W-:Y:S05]  /*19e0*/  BSYNC.RECONVERGENT B1 ;  /* 0x0000000000017941 */ /* 0x000fea0003800200 */
.L_x_8654:
        /* <DEDUP_REMOVED lines=9> */
[----:B------:R-:W4:Y:S04]  /*1a80*/  LDL R166, [R1+0x24] ;  /* 0x0000240001a67983 */ /* 0x000f280000100800 */
[----:B------:R-:W4:Y:S01]  /*1a90*/  LDL R168, [R1+0x28] ;  /* 0x0000280001a87983 */ /* 0x000f220000100800 */
[----:B0-----:R-:W-:-:S03]  /*1aa0*/  IMAD.WIDE.U32 R14, R3, 0x20, R14 ;  /* 0x00000020030e7825 */ /* 0x001fc600078e000e */
[----:B------:R-:W4:Y:S01]  /*1ab0*/  LDL R165, [R1+0x2c] ;  /* 0x00002c0001a57983 */ /* 0x000f220000100800 */
[----:B------:R-:W-:Y:S01]  /*1ac0*/  ISETP.NE.U32.AND P0, PT, RZ, UR24, PT ;  /* 0x00000018ff007c0c */ /* 0x000fe2000bf05070 */
[----:B------:R-:W0:Y:S01]  /*1ad0*/  LDC.64 R24, c[0x0][0x3b0] ;  /* 0x0000ec00ff187b82 */ /* 0x000e220000000a00 */
[----:B-1----:R-:W-:Y:S01]  /*1ae0*/  IMAD.WIDE.U32 R20, R216, 0x10, R20 ;  /* 0x00000010d8147825 */ /* 0x002fe200078e0014 */
[----:B------:R-:W2:Y:S04]  /*1af0*/  LDG.E.128 R16, desc[UR20][R14.64] ;  /* 0x000000140e107981 */ /* 0x000ea8000c1e1d00 */
[----:B------:R1:W3:Y:S04]  /*1b00*/  LDG.E.128 R160, desc[UR20][R14.64+0x10] ;  /* 0x000010140ea07981 */ /* 0x0002e8000c1e1d00 */
[----:B------:R-:W4:Y:S01]  /*1b10*/  LDG.E.128 R20, desc[UR20][R20.64] ;  /* 0x0000001414147981 */ /* 0x000f22000c1e1d00 */
[----:B------:R-:W-:-:S13]  /*1b20*/  ISETP.NE.AND.EX P0, PT, RZ, UR25, PT, P0 ;  /* 0x00000019ff007c0c */ /* 0x000fda000bf05300 */
[----:B-1----:R-:W1:Y:S02]  /*1b30*/  @P0 LDC.64 R14, c[0x0][0x438] ;  /* 0x00010e00ff0e0b82 */ /* 0x002e640000000a00 */
[----:B-1----:R-:W-:-:S05]  /*1b40*/  @P0 IMAD.WIDE.U32 R14, R3, 0x20, R14 ;  /* 0x00000020030e0825 */ /* 0x002fca00078e000e */
[----:B------:R-:W5:Y:S04]  /*1b50*/  @P0 LDG.E.128 R40, desc[UR20][R14.64] ;  /* 0x000000140e280981 */ /* 0x000f68000c1e1d00 */
[----:B------:R0:W5:Y:S02]  /*1b60*/  @P0 LDG.E.128 R36, desc[UR20][R14.64+0x10] ;  /* 0x000010140e240981 */ /* 0x000164000c1e1d00 */
[----:B0-----:R-:W-:-:S05]  /*1b70*/  IMAD.WIDE.U32 R14, R4, 0x8, R24 ;  /* 0x00000008040e7825 */ /* 0x001fca00078e0018 */
[----:B------:R0:W5:Y:S01]  /*1b80*/  LDG.E.64 R178, desc[UR20][R14.64] ;  /* 0x000000140eb27981 */ /* 0x000162000c1e1b00 */
[----:B------:R-:W-:Y:S01]  /*1b90*/  IADD3 R216, PT, PT, R216, 0x80, RZ ;  /* 0x00000080d8d87810 */ /* 0x000fe20007ffe0ff */
[----:B------:R-:W-:Y:S01]  /*1ba0*/  VIADD R4, R4, 0x80 ;  /* 0x0000008004047836 */ /* 0x000fe20000000000 */
[----:B------:R-:W-:Y:S01]  /*1bb0*/  IADD3 R3, PT, PT, R3, 0x80, RZ ;  /* 0x0000008003037810 */ /* 0x000fe20007ffe0ff */
[----:B--2---:R-:W-:Y:S01]  /*1bc0*/  FADD.FTZ R13, R16, -UR33 ;  /* 0x80000021100d7e21 */ /* 0x004fe20008010000 */
[----:B0-----:R-:W-:Y:S01]  /*1bd0*/  FADD.FTZ R14, R17, -UR33 ;  /* 0x80000021110e7e21 */ /* 0x001fe20008010000 */
[----:B------:R-:W-:Y:S02]  /*1be0*/  FADD.FTZ R15, R18, -UR33 ;  /* 0x80000021120f7e21 */ /* 0x000fe40008010000 */
[----:B------:R-:W-:Y:S01]  /*1bf0*/  FMUL.FTZ R13, R13, UR31 ;  /* 0x0000001f0d0d7c20 */ /* 0x000fe20008410000 */
[C---:B----4-:R-:W-:Y:S02]  /*1c00*/  PRMT R17, R20.reuse, 0x7632, R17 ;  /* 0x0000763214117816 */ /* 0x050fe40000000011 */
[----:B------:R-:W-:Y:S01]  /*1c10*/  SHF.L.U32 R24, R20, 0x10, RZ ;  /* 0x0000001014187819 */ /* 0x000fe200000006ff */
[----:B---3--:R-:W-:Y:S01]  /*1c20*/  FADD.FTZ R26, R160, -UR33 ;  /* 0x80000021a01a7e21 */ /* 0x008fe20008010000 */
[----:B------:R-:W-:Y:S01]  /*1c30*/  PRMT R18, R21, 0x7632, R18 ;  /* 0x0000763215127816 */ /* 0x000fe20000000012 */
[----:B------:R-:W-:Y:S01]  /*1c40*/  FADD.FTZ R16, R19, -UR33 ;  /* 0x8000002113107e21 */ /* 0x000fe20008010000 */
[----:B------:R-:W-:Y:S01]  /*1c50*/  IMAD.U32 R160, R17, 0x10000, RZ ;  /* 0x0001000011a07824 */ /* 0x000fe200078e00ff */
[----:B------:R-:W-:Y:S01]  /*1c60*/  PRMT R20, R22, 0x7632, R20 ;  /* 0x0000763216147816 */ /* 0x000fe20000000014 */
[----:B------:R-:W-:-:S02]  /*1c70*/  IMAD.U32 R19, R21, 0x10000, RZ ;  /* 0x0001000015137824 */ /* 0x000fc400078e00ff */
[----:B------:R-:W-:Y:S01]  /*1c80*/  FADD.FTZ R80, R80, R24 ;  /* 0x0000001850507221 */ /* 0x000fe20000010000 */
[-C--:B------:R-:W-:Y:S01]  /*1c90*/  FFMA.FTZ R120, R13, R24.reuse, R120 ;  /* 0x000000180d787223 */ /* 0x080fe20000010078 */
[----:B------:R-:W-:Y:S01]  /*1ca0*/  FMUL.FTZ R17, R171, R24 ;  /* 0x00000018ab117220 */ /* 0x000fe20000410000 */
[----:B------:R-:W-:Y:S01]  /*1cb0*/  SHF.L.U32 R22, R22, 0x10, RZ ;  /* 0x0000001016167819 */ /* 0x000fe200000006ff */
[----:B------:R-:W-:Y:S01]  /*1cc0*/  FADD.FTZ R25, R162, -UR33 ;  /* 0x80000021a2197e21 */ /* 0x000fe20008010000 */
[----:B------:R-:W-:Y:S02]  /*1cd0*/  PRMT R21, R23, 0x7632, R21 ;  /* 0x0000763217157816 */ /* 0x000fe40000000015 */
[----:B------:R-:W-:Y:S01]  /*1ce0*/  SHF.L.U32 R24, R18, 0x10, RZ ;  /* 0x0000001012187819 */ /* 0x000fe200000006ff */
[----:B------:R-:W-:Y:S01]  /*1cf0*/  FMUL.FTZ R18, R26, UR31 ;  /* 0x0000001f1a127c20 */ /* 0x000fe20008410000 */
[----:B------:R-:W-:Y:S01]  /*1d00*/  IMAD.U32 R26, R20, 0x10000, RZ ;  /* 0x00010000141a7824 */ /* 0x000fe200078e00ff */
[----:B------:R-:W-:Y:S01]  /*1d10*/  SHF.L.U32 R162, R21, 0x10, RZ ;  /* 0x0000001015a27819 */ /* 0x000fe200000006ff */
[----:B------:R-:W-:Y:S01]  /*1d20*/  FMUL.FTZ R14, R14, UR31 ;  /* 0x0000001f0e0e7c20 */ /* 0x000fe20008410000 */
[----:B------:R-:W-:Y:S01]  /*1d30*/  FMUL.FTZ R15, R15, UR31 ;  /* 0x0000001f0f0f7c20 */ /* 0x000fe20008410000 */
[----:B------:R-:W-:Y:S01]  /*1d40*/  FADD.FTZ R76, R76, R22 ;  /* 0x000000164c4c7221 */ /* 0x000fe20000010000 */
[-C--:B------:R-:W-:Y:S01]  /*1d50*/  FFMA.FTZ R116, R18, R22.reuse, R116 ;  /* 0x0000001612747223 */ /* 0x080fe20000010074 */
[----:B------:R-:W-:Y:S01]  /*1d60*/  FMUL.FTZ R20, R164, R22 ;  /* 0x00000016a4147220 */ /* 0x000fe20000410000 */
[----:B------:R-:W-:Y:S01]  /*1d70*/  FMUL.FTZ R21, R25, UR31 ;  /* 0x0000001f19157c20 */ /* 0x000fe20008410000 */
[----:B------:R-:W-:Y:S01]  /*1d80*/  FADD.FTZ R25, R215, R17 ;  /* 0x00000011d7197221 */ /* 0x000fe20000010000 */
[----:B------:R-:W-:Y:S01]  /*1d90*/  FFMA.FTZ R164, R13, R17, R214 ;  /* 0x000000110da47223 */ /* 0x000fe200000100d6 */
[-C--:B------:R-:W-:Y:S01]  /*1da0*/  FMUL.FTZ R22, R169, R160.reuse ;  /* 0x000000a0a9167220 */ /* 0x080fe20000410000 */
[----:B------:R-:W-:Y:S01]  /*1db0*/  FMUL.FTZ R16, R16, UR31 ;  /* 0x0000001f10107c20 */ /* 0x000fe20008410000 */
[----:B------:R-:W-:Y:S01]  /*1dc0*/  FADD.FTZ R82, R82, R19 ;  /* 0x0000001352527221 */ /* 0x000fe20000010000 */
[-C--:B------:R-:W-:Y:S01]  /*1dd0*/  FFMA.FTZ R122, R15, R19.reuse, R122 ;  /* 0x000000130f7a7223 */ /* 0x080fe2000001007a */
[----:B------:R-:W-:Y:S01]  /*1de0*/  FFMA.FTZ R121, R14, R160, R121 ;  /* 0x000000a00e797223 */ /* 0x000fe20000010079 */
[----:B------:R-:W-:Y:S01]  /*1df0*/  FADD.FTZ R81, R81, R160 ;  /* 0x000000a051517221 */ /* 0x000fe20000010000 */
[----:B------:R-:W-:Y:S01]  /*1e00*/  FMUL.FTZ R19, R170, R19 ;  /* 0x00000013aa137220 */ /* 0x000fe20000410000 */
        /* <DEDUP_REMOVED lines=11> */
[----:B------:R-:W-:Y:S02]  /*1ec0*/  IMAD.U32 R23, R23, 0x10000, RZ ;  /* 0x0001000017177824 */ /* 0x000fe400078e00ff */
[----:B------:R-:W-:Y:S01]  /*1ed0*/  FADD.FTZ R77, R77, R26 ;  /* 0x0000001a4d4d7221 */ /* 0x000fe20000010000 */
[-C--:B------:R-:W-:Y:S01]  /*1ee0*/  FFMA.FTZ R117, R25, R26.reuse, R117 ;  /* 0x0000001a19757223 */ /* 0x080fe20000010075 */
        /* <DEDUP_REMOVED lines=9> */
[----:B------:R-:W-:Y:S01]  /*1f80*/  FMUL.FTZ R232, R163, UR31 ;  /* 0x0000001fa3e87c20 */ /* 0x000fe20008410000 */
[-C--:B------:R-:W-:Y:S01]  /*1f90*/  FMUL.FTZ R237, R165, R162.reuse ;  /* 0x000000a2a5ed7220 */ /* 0x080fe20000410000 */
[----:B------:R-:W-:Y:S01]  /*1fa0*/  FADD.FTZ R161, R161, R23 ;  /* 0x00000017a1a17221 */ /* 0x000fe20000010000 */
[----:B------:R-:W-:Y:S01]  /*1fb0*/  FFMA.FTZ R160, R21, R23, R160 ;  /* 0x0000001715a07223 */ /* 0x000fe200000100a0 */
[----:B------:R-:W-:Y:S01]  /*1fc0*/  FADD.FTZ R79, R79, R162 ;  /* 0x000000a24f4f7221 */ /* 0x000fe20000010000 */
[C---:B------:R-:W-:Y:S01]  /*1fd0*/  FFMA.FTZ R119, R232.reuse, R162, R119 ;  /* 0x000000a2e8777223 */ /* 0x040fe20000010077 */
[----:B------:R-:W-:Y:S01]  /*1fe0*/  FADD.FTZ R215, R161, R237 ;  /* 0x000000eda1d77221 */ /* 0x000fe20000010000 */
[----:B------:R-:W-:-:S07]  /*1ff0*/  FFMA.FTZ R214, R232, R237, R160 ;  /* 0x000000ede8d67223 */ /* 0x000fce00000100a0 */
.L_x_8657:
[----:B------:R-:W-:Y:S05]  /*2000*/  BSYNC.RECONVERGENT B1 ;  /* 0x0000000000017941 */ /* 0x000fea0003800200 */
.L_x_8656:
        /* <DEDUP_REMOVED lines=16> */
[----:B------:R-:W2:Y:S05]  /*2110*/  LDG.E.128 R160, desc[UR20][R168.64] ;  /* 0x00000014a8a07981 */ /* 0x000eaa000c1e1d00 */
[----:B------:R-:W3:Y:S04]  /*2120*/  LDG.E.128 R164, desc[UR20][R164.64] ;  /* 0x00000014a4a47981 */ /* 0x000ee8000c1e1d00 */
[----:B------:R-:W4:Y:S01]  /*2130*/  LDG.E.128 R168, desc[UR20][R168.64+0x10] ;  /* 0x00001014a8a87981 */ /* 0x000f22000c1e1d00 */
[----:B------:R-:W-:-:S13]  /*2140*/  ISETP.NE.AND.EX P0, PT, RZ, UR25, PT, P0 ;  /* 0x00000019ff007c0c */ /* 0x000fda000bf05300 */
        /* <DEDUP_REMOVED lines=11> */
[----:B0-----:R-:W-:Y:S01]  /*2200*/  FADD.FTZ R173, R162, -UR33 ;  /* 0x80000021a2ad7e21 */ /* 0x001fe20008010000 */
[----:B------:R-:W-:Y:S01]  /*2210*/  FADD.FTZ R172, R161, -UR33 ;  /* 0x80000021a1ac7e21 */ /* 0x000fe20008010000 */
[----:B------:R-:W-:Y:S01]  /*2220*/  FMUL.FTZ R27, R27, UR31 ;  /* 0x0000001f1b1b7c20 */ /* 0x000fe20008410000 */
[C---:B---3--:R-:W-:Y:S01]  /*2230*/  PRMT R163, R164.reuse, 0x7632, R163 ;  /* 0x00007632a4a37816 */ /* 0x048fe200000000a3 */
[----:B------:R-:W-:Y:S01]  /*2240*/  IMAD.U32 R185, R164, 0x10000, RZ ;  /* 0x00010000a4b97824 */ /* 0x000fe200078e00ff */
[----:B------:R-:W-:Y:S01]  /*2250*/  PRMT R164, R165, 0x7632, R164 ;  /* 0x00007632a5a47816 */ /* 0x000fe200000000a4 */
[----:B------:R-:W-:Y:S01]  /*2260*/  FMUL.FTZ R173, R173, UR31 ;  /* 0x0000001fadad7c20 */ /* 0x000fe20008410000 */
[----:B------:R-:W-:Y:S01]  /*2270*/  SHF.L.U32 R165, R165, 0x10, RZ ;  /* 0x00000010a5a57819 */ /* 0x000fe200000006ff */
[----:B----4-:R-:W-:Y:S01]  /*2280*/  FADD.FTZ R168, R168, -UR33 ;  /* 0x80000021a8a87e21 */ /* 0x010fe20008010000 */
[C---:B------:R-:W-:Y:S01]  /*2290*/  PRMT R161, R166.reuse, 0x7632, R161 ;  /* 0x00007632a6a17816 */ /* 0x040fe200000000a1 */
[----:B------:R-:W-:-:S02]  /*22a0*/  IMAD.U32 R166, R166, 0x10000, RZ ;  /* 0x00010000a6a67824 */ /* 0x000fc400078e00ff */
[----:B------:R-:W-:Y:S01]  /*22b0*/  FADD.FTZ R170, R170, -UR33 ;  /* 0x80000021aaaa7e21 */ /* 0x000fe20008010000 */
[----:B------:R-:W-:Y:S01]  /*22c0*/  SHF.L.U32 R163, R163, 0x10, RZ ;  /* 0x00000010a3a37819 */ /* 0x000fe200000006ff */
[----:B------:R-:W-:Y:S01]  /*22d0*/  FADD.FTZ R72, R72, R185 ;  /* 0x000000b948487221 */ /* 0x000fe20000010000 */
[-C--:B------:R-:W-:Y:S01]  /*22e0*/  FFMA.FTZ R112, R27, R185.reuse, R112 ;  /* 0x000000b91b707223 */ /* 0x080fe20000010070 */
[----:B------:R-:W-:Y:S01]  /*22f0*/  FMUL.FTZ R186, R168, UR31 ;  /* 0x0000001fa8ba7c20 */ /* 0x000fe20008410000 */
[----:B------:R-:W-:Y:S01]  /*2300*/  FMUL.FTZ R185, R191, R185 ;  /* 0x000000b9bfb97220 */ /* 0x000fe20000410000 */
        /* <DEDUP_REMOVED lines=11> */
[-C--:B------:R-:W-:Y:S01]  /*23c0*/  FMUL.FTZ R190, R194, R163.reuse ;  /* 0x000000a3c2be7220 */ /* 0x080fe20000410000 */
[----:B------:R-:W-:Y:S01]  /*23d0*/  FADD.FTZ R70, R70, R160 ;  /* 0x000000a046467221 */ /* 0x000fe20000010000 */
[----:B------:R-:W-:Y:S01]  /*23e0*/  FFMA.FTZ R113, R172, R163, R113 ;  /* 0x000000a3ac717223 */ /* 0x000fe20000010071 */
[----:B------:R-:W-:Y:S01]  /*23f0*/  FADD.FTZ R73, R73, R163 ;  /* 0x000000a349497221 */ /* 0x000fe20000010000 */
[-C--:B------:R-:W-:Y:S01]  /*2400*/  FFMA.FTZ R110, R189, R160.reuse, R110 ;  /* 0x000000a0bd6e7223 */ /* 0x080fe2000001006e */
[----:B------:R-:W-:Y:S01]  /*2410*/  FMUL.FTZ R191, R231, R160 ;  /* 0x000000a0e7bf7220 */ /* 0x000fe20000410000 */
[----:B------:R-:W-:-:S02]  /*2420*/  IMAD.U32 R164, R164, 0x10000, RZ ;  /* 0x00010000a4a47824 */ /* 0x000fc400078e00ff */
        /* <DEDUP_REMOVED lines=31> */
.L_x_8659:
[----:B------:R-:W-:Y:S05]  /*2620*/  BSYNC.RECONVERGENT B1 ;  /* 0x0000000000017941 */ /* 0x000fea0003800200 */
.L_x_8658:
        /* <DEDUP_REMOVED lines=16> */
[----:B------:R0:W5:Y:S01]  /*2730*/  LDG.E.64 R182, desc[UR20][R196.64] ;  /* 0x00000014c4b67981 */ /* 0x000162000c1e1b00 */
[----:B---3--:R-:W-:Y:S01]  /*2740*/  FADD.FTZ R195, R160, -UR33 ;  /* 0x80000021a0c37e21 */ /* 0x008fe20008010000 */
[----:B------:R-:W-:Y:S01]  /*2750*/  FADD.FTZ R198, R163, -UR33 ;  /* 0x80000021a3c67e21 */ /* 0x000fe20008010000 */
[----:B0-----:R-:W-:Y:S01]  /*2760*/  FADD.FTZ R196, R161, -UR33 ;  /* 0x80000021a1c47e21 */ /* 0x001fe20008010000 */
[----:B------:R-:W-:Y:S01]  /*2770*/  FADD.FTZ R197, R162, -UR33 ;  /* 0x80000021a2c57e21 */ /* 0x000fe20008010000 */
[----:B------:R-:W-:Y:S01]  /*2780*/  FMUL.FTZ R195, R195, UR31 ;  /* 0x0000001fc3c37c20 */ /* 0x000fe20008410000 */
[----:B----4-:R-:W-:-:S02]  /*2790*/  PRMT R199, R164, 0x7632, R199 ;  /* 0x00007632a4c77816 */ /* 0x010fc400000000c7 */
[----:B------:R-:W-:Y:S01]  /*27a0*/  SHF.L.U32 R163, R164, 0x10, RZ ;  /* 0x00000010a4a37819 */ /* 0x000fe200000006ff */
[C---:B------:R-:W-:Y:S01]  /*27b0*/  IMAD.U32 R161, R165.reuse, 0x10000, RZ ;  /* 0x00010000a5a17824 */ /* 0x040fe200078e00ff */
[----:B------:R-:W-:Y:S01]  /*27c0*/  PRMT R200, R165, 0x7632, R200 ;  /* 0x00007632a5c87816 */ /* 0x000fe200000000c8 */
[----:B------:R-:W-:Y:S01]  /*27d0*/  FADD.FTZ R165, R168, -UR33 ;  /* 0x80000021a8a57e21 */ /* 0x000fe20008010000 */
[C---:B------:R-:W-:Y:S02]  /*27e0*/  PRMT R202, R166.reuse, 0x7632, R202 ;  /* 0x00007632a6ca7816 */ /* 0x040fe400000000ca */
[----:B------:R-:W-:Y:S01]  /*27f0*/  SHF.L.U32 R162, R166, 0x10, RZ ;  /* 0x00000010a6a27819 */ /* 0x000fe200000006ff */
[----:B------:R-:W-:Y:S01]  /*2800*/  FMUL.FTZ R197, R197, UR31 ;  /* 0x0000001fc5c57c20 */ /* 0x000fe20008410000 */
[----:B------:R-:W-:Y:S01]  /*2810*/  SHF.L.U32 R166, R199, 0x10, RZ ;  /* 0x00000010c7a67819 */ /* 0x000fe200000006ff */
[----:B------:R-:W-:Y:S01]  /*2820*/  FADD.FTZ R64, R64, R163 ;  /* 0x000000a340407221 */ /* 0x000fe20000010000 */
[----:B------:R-:W-:Y:S01]  /*2830*/  PRMT R203, R167, 0x7632, R203 ;  /* 0x00007632a7cb7816 */ /* 0x000fe200000000cb */
[-C--:B------:R-:W-:Y:S01]  /*2840*/  FFMA.FTZ R104, R195, R163.reuse, R104 ;  /* 0x000000a3c3687223 */ /* 0x080fe20000010068 */
[----:B-----5:R-:W-:Y:S01]  /*2850*/  FMUL.FTZ R199, R248, R163 ;  /* 0x000000a3f8c77220 */ /* 0x020fe20000410000 */
[----:B------:R-:W-:-:S02]  /*2860*/  IMAD.U32 R163, R200, 0x10000, RZ ;  /* 0x00010000c8a37824 */ /* 0x000fc400078e00ff */
[----:B------:R-:W-:Y:S01]  /*2870*/  FADD.FTZ R164, R170, -UR33 ;  /* 0x80000021aaa47e21 */ /* 0x000fe20008010000 */
[----:B------:R-:W-:Y:S01]  /*2880*/  FMUL.FTZ R200, R165, UR31 ;  /* 0x0000001fa5c87c20 */ /* 0x000fe20008410000 */
[----:B------:R-:W-:Y:S01]  /*2890*/  FADD.FTZ R66, R66, R161 ;  /* 0x000000a142427221 */ /* 0x000fe20000010000 */
[-C--:B------:R-:W-:Y:S01]  /*28a0*/  FFMA.FTZ R106, R197, R161.reuse, R106 ;  /* 0x000000a1c56a7223 */ /* 0x080fe2000001006a */
[----:B------:R-:W-:Y:S01]  /*28b0*/  FMUL.FTZ R201, R250, R161 ;  /* 0x000000a1fac97220 */ /* 0x000fe20000410000 */
[----:B------:R-:W-:Y:S01]  /*28c0*/  SHF.L.U32 R165, R202, 0x10, RZ ;  /* 0x00000010caa57819 */ /* 0x000fe200000006ff */
[----:B------:R-:W-:Y:S02]  /*28d0*/  IMAD.U32 R161, R203, 0x10000, RZ ;  /* 0x00010000cba17824 */ /* 0x000fe400078e00ff */
[----:B------:R-:W-:Y:S01]  /*28e0*/  FADD.FTZ R60, R60, R162 ;  /* 0x000000a23c3c7221 */ /* 0x000fe20000010000 */
[----:B------:R-:W-:Y:S02]  /*28f0*/  IMAD.U32 R3, R167, 0x10000, RZ ;  /* 0x00010000a7037824 */ /* 0x000fe400078e00ff */
[-C--:B------:R-:W-:Y:S01]  /*2900*/  FFMA.FTZ R100, R200, R162.reuse, R100 ;  /* 0x000000a2c8647223 */ /* 0x080fe20000010064 */
[----:B------:R-:W-:Y:S01]  /*2910*/  FMUL.FTZ R202, R244, R162 ;  /* 0x000000a2f4ca7220 */ /* 0x000fe20000410000 */
[----:B------:R-:W-:Y:S01]  /*2920*/  FMUL.FTZ R203, R164, UR31 ;  /* 0x0000001fa4cb7c20 */ /* 0x000fe20008410000 */
[----:B------:R-:W-:Y:S01]  /*2930*/  FADD.FTZ R162, R215, R199 ;  /* 0x000000c7d7a27221 */ /* 0x000fe20000010000 */
[----:B------:R-:W-:Y:S01]  /*2940*/  FMUL.FTZ R204, R249, R166 ;  /* 0x000000a6f9cc7220 */ /* 0x000fe20000410000 */
[----:B------:R-:W-:Y:S01]  /*2950*/  FMUL.FTZ R196, R196, UR31 ;  /* 0x0000001fc4c47c20 */ /* 0x000fe20008410000 */
[----:B------:R-:W-:Y:S01]  /*2960*/  FFMA.FTZ R164, R195, R199, R214 ;  /* 0x000000c7c3a47223 */ /* 0x000fe200000100d6 */
[----:B------:R-:W-:Y:S01]  /*2970*/  FADD.FTZ R62, R62, R3 ;  /* 0x000000033e3e7221 */ /* 0x000fe20000010000 */
[-C--:B------:R-:W-:Y:S01]  /*2980*/  FFMA.FTZ R102, R203, R3.reuse, R102 ;  /* 0x00000003cb667223 */ /* 0x080fe20000010066 */
        /* <DEDUP_REMOVED lines=8> */
[----:B------:R-:W-:-:S02]  /*2a10*/  FMUL.FTZ R207, R4, UR31 ;  /* 0x0000001f04cf7c20 */ /* 0x000fc40008410000 */
[----:B------:R-:W-:Y:S01]  /*2a20*/  FADD.FTZ R3, R3, R206 ;  /* 0x000000ce03037221 */ /* 0x000fe20000010000 */
[----:B------:R-:W-:Y:S01]  /*2a30*/  FFMA.FTZ R4, R198, R206, R162 ;  /* 0x000000cec6047223 */ /* 0x000fe200000100a2 */
[----:B------:R-:W-:Y:S02]  /*2a40*/  FMUL.FTZ R208, R245, R165 ;  /* 0x000000a5f5d07220 */ /* 0x000fe40000410000 */
        /* <DEDUP_REMOVED lines=19> */
[----:B------:R-:W-:Y:S06]  /*2b80*/  BRA `(.L_x_8660) ;  /* 0x00000004007c7947 */ /* 0x000fec0003800000 */
.L_x_8651:
[----:B------:R-:W-:Y:S01]  /*2b90*/  UISETP.GE.AND UP3, UPT, UR11, 0x1, UPT ;  /* 0x000000010b00788c */ /* 0x000fe2000bf66270 */
[----:B------:R-:W0:Y:S01]  /*2ba0*/  S2R R243, SR_TID.X ;  /* 0x0000000000f37919 */ /* 0x000e220000002100 */
[----:B------:R-:W-:Y:S01]  /*2bb0*/  UISETP.NE.U32.AND UP0, UPT, UR24, URZ, UPT ;  /* 0x000000ff1800728c */ /* 0x000fe2000bf05070 */
[----:B------:R-:W-:-:S03]  /*2bc0*/  MOV R3, RZ ;  /* 0x000000ff00037202 */ /* 0x000fc60000000f00 */
[----:B------:R-:W-:Y:S01]  /*2bd0*/  PLOP3.LUT P0, PT, PT, PT, UP3, 0x80, 0x8 ;  /* 0x000000000008781c */ /* 0x000fe20003f0f038 */
[----:B------:R-:W-:-:S04]  /*2be0*/  UISETP.NE.AND.EX UP0, UPT, UR25, URZ, UPT, UP0 ;  /* 0x000000ff1900728c */ /* 0x000fc8000bf05300 */
[----:B------:R-:W-:-:S04]  /*2bf0*/  @UP3 UIADD3 UR7, UPT, UPT, UR11, -0x1, URZ ;  /* 0xffffffff0b073890 */ /* 0x000fc8000fffe0ff */
[----:B-1----:R-:W-:Y:S02]  /*2c00*/  @UP3 UIMAD UR9, UR7, UR6, URZ ;  /* 0x00000006070932a4 */ /* 0x002fe4000f8e02ff */
[----:B------:R-:W-:Y:S02]  /*2c10*/  UIMAD UR7, UR28, UR6, URZ ;  /* 0x000000061c0772a4 */ /* 0x000fe4000f8e02ff */
[----:B------:R-:W-:Y:S02]  /*2c20*/  @UP3 USHF.R.S32.HI UR10, URZ, 0x1f, UR9 ;  /* 0x0000001fff0a3899 */ /* 0x000fe40008011409 */
[----:B------:R-:W-:Y:S02]  /*2c30*/  USHF.R.S32.HI UR8, URZ, 0x1f, UR7 ;  /* 0x0000001fff087899 */ /* 0x000fe40008011407 */
[----:B------:R-:W-:Y:S02]  /*2c40*/  @UP3 ULEA.HI UR10, UR10, UR9, URZ, 0x3 ;  /* 0x000000090a0a3291 */ /* 0x000fe4000f8f18ff */
[----:B------:R-:W-:-:S04]  /*2c50*/  ULEA.HI UR8, UR8, UR7, URZ, 0x3 ;  /* 0x0000000708087291 */ /* 0x000fc8000f8f18ff */
[----:B------:R-:W-:-:S05]  /*2c60*/  IMAD.U32 R4, RZ, RZ, UR10 ;  /* 0x0000000aff047e24 */ /* 0x000fca000f8e00ff */
[----:B0-----:R-:W-:Y:S02]  /*2c70*/  @P0 LEA.HI.SX32 R3, R4, R243, 0x1d ;  /* 0x000000f304030211 */ /* 0x001fe400078feaff */
[----:B------:R-:W-:-:S04]  /*2c80*/  MOV R4, UR8 ;  /* 0x0000000800047c02 */ /* 0x000fc80008000f00 */
[----:B------:R-:W-:-:S05]  /*2c90*/  LEA.HI.SX32 R241, R4, R243, 0x1d ;  /* 0x000000f304f17211 */ /* 0x000fca00078feaff */
[----:B------:R-:W-:Y:S01]  /*2ca0*/  IMAD.MOV.U32 R4, RZ, RZ, R241 ;  /* 0x000000ffff047224 */ /* 0x000fe200078e00f1 */
[----:B------:R-:W-:Y:S06]  /*2cb0*/  BRA.U UP0, `(.L_x_8661) ;  /* 0x00000001006c7547 */ /* 0x000fec000b800000 */
[C---:B------:R-:W-:Y:S02]  /*2cc0*/  ISETP.GE.U32.AND P5, PT, R2.reuse, 0x80, PT ;  /* 0x000000800200780c */ /* 0x040fe40003fa6070 */
[----:B------:R-:W-:-:S11]  /*2cd0*/  ISETP.GE.U32.AND P4, PT, R2, 0x100, PT ;  /* 0x000001000200780c */ /* 0x000fd60003f86070 */
[----:B------:R-:W0:Y:S01]  /*2ce0*/  @P5 LDC.64 R160, c[0x0][0x3b0] ;  /* 0x0000ec00ffa05b82 */ /* 0x000e220000000a00 */
        /* <DEDUP_REMOVED lines=19> */
[----:B0-----:R-:W-:Y:S05]  /*2e20*/  @!P1 BRA `(.L_x_8660) ;  /* 0x0000000000d49947 */ /* 0x001fea0003800000 */
[----:B------:R-:W0:Y:S02]  /*2e30*/  LDC.64 R160, c[0x0][0x3b0] ;  /* 0x0000ec00ffa07b82 */ /* 0x000e240000000a00 */
[----:B0-----:R-:W-:-:S05]  /*2e40*/  IMAD.WIDE.U32 R160, R3, 0x8, R160 ;  /* 0x0000000803a07825 */ /* 0x001fca00078e00a0 */
[----:B------:R0:W5:Y:S01]  /*2e50*/  LDG.E.64 R182, desc[UR20][R160.64] ;  /* 0x00000014a0b67981 */ /* 0x000162000c1e1b00 */
[----:B------:R-:W-:Y:S05]  /*2e60*/  BRA `(.L_x_8660) ;  /* 0x0000000000c47947 */ /* 0x000fea0003800000 */
.L_x_8661:
[C---:B------:R-:W-:Y:S02]  /*2e70*/  ISETP.GE.U32.AND P5, PT, R2.reuse, 0x80, PT ;  /* 0x000000800200780c */ /* 0x040fe40003fa6070 */
[C---:B------:R-:W-:Y:S02]  /*2e80*/  ISETP.GE.U32.AND P4, PT, R2.reuse, 0x100, PT ;  /* 0x000001000200780c */ /* 0x040fe40003f86070 */
[----:B------:R-:W-:-:S09]  /*2e90*/  ISETP.GE.U32.AND P3, PT, R2, 0x180, PT ;  /* 0x000001800200780c */ /* 0x000fd20003f66070 */
[----:B------:R-:W0:Y:S08]  /*2ea0*/  @P5 LDC.64 R160, c[0x0][0x3b0] ;  /* 0x0000ec00ffa05b82 */ /* 0x000e300000000a00 */
[----:B------:R-:W1:Y:S01]  /*2eb0*/  @P4 LDC.64 R162, c[0x0][0x3b0] ;  /* 0x0000ec00ffa24b82 */ /* 0x000e620000000a00 */
[C---:B------:R-:W-:Y:S02]  /*2ec0*/  ISETP.GE.U32.AND P2, PT, R2.reuse, 0x200, PT ;  /* 0x000002000200780c */ /* 0x040fe40003f46070 */
[----:B------:R-:W-:-:S05]  /*2ed0*/  ISETP.GE.U32.AND P1, PT, R2, 0x280, PT ;  /* 0x000002800200780c */ /* 0x000fca0003f26070 */
[----:B------:R-:W2:Y:S01]  /*2ee0*/  @P3 LDC.64 R166, c[0x0][0x3b0] ;  /* 0x0000ec00ffa63b82 */ /* 0x000ea20000000a00 */
[C---:B0-----:R-:W-:Y:S01]  /*2ef0*/  @P5 IMAD.WIDE.U32 R160, R3.reuse, 0x8, R160 ;  /* 0x0000000803a05825 */ /* 0x041fe200078e00a0 */
[----:B------:R-:W-:-:S06]  /*2f00*/  @P5 IADD3 R3, PT, PT, R3, 0x80, RZ ;  /* 0x0000008003035810 */ /* 0x000fcc0007ffe0ff */
[----:B------:R-:W0:Y:S01]  /*2f10*/  @P1 LDC.64 R164, c[0x0][0x3b0] ;  /* 0x0000ec00ffa41b82 */ /* 0x000e220000000a00 */
[----:B------:R1:W5:Y:S07]  /*2f20*/  @P5 LDG.E.64 R176, desc[UR20][R160.64] ;  /* 0x00000014a0b05981 */ /* 0x00036e000c1e1b00 */
[----:B------:R-:W3:Y:S01]  /*2f30*/  @P5 LDC.64 R168, c[0x0][0x438] ;  /* 0x00010e00ffa85b82 */ /* 0x000ee20000000a00 */
[----:B-1----:R-:W-:-:S05]  /*2f40*/  @P4 IMAD.WIDE.U32 R160, R3, 0x8, R162 ;  /* 0x0000000803a04825 */ /* 0x002fca00078e00a2 */
[----:B------:R1:W5:Y:S01]  /*2f50*/  @P4 LDG.E.64 R174, desc[UR20][R160.64] ;  /* 0x00000014a0ae4981 */ /* 0x000362000c1e1b00 */
[----:B------:R-:W-:-:S04]  /*2f60*/  @P4 VIADD R3, R3, 0x80 ;  /* 0x0000008003034836 */ /* 0x000fc80000000000 */
[C---:B--2---:R-:W-:Y:S02]  /*2f70*/  @P3 IMAD.WIDE.U32 R162, R3.reuse, 0x8, R166 ;  /* 0x0000000803a23825 */ /* 0x044fe400078e00a6 */
[----:B------:R-:W2:Y:S08]  /*2f80*/  @P4 LDC.64 R166, c[0x0][0x438] ;  /* 0x00010e00ffa64b82 */ /* 0x000eb00000000a00 */
[----:B-1----:R-:W1:Y:S01]  /*2f90*/  @P2 LDC.64 R160, c[0x0][0x3b0] ;  /* 0x0000ec00ffa02b82 */ /* 0x002e620000000a00 */
[----:B------:R-:W-:Y:S01]  /*2fa0*/  @P3 IADD3 R3, PT, PT, R3, 0x80, RZ ;  /* 0x0000008003033810 */ /* 0x000fe20007ffe0ff */
[----:B------:R1:W5:Y:S04]  /*2fb0*/  @P3 LDG.E.64 R178, desc[UR20][R162.64] ;  /* 0x00000014a2b23981 */ /* 0x000368000c1e1b00 */
[----:B-1----:R-:W-:-:S04]  /*2fc0*/  @P2 IMAD.WIDE.U32 R162, R3, 0x8, R160 ;  /* 0x0000000803a22825 */ /* 0x002fc800078e00a0 */
[----:B------:R-:W-:Y:S01]  /*2fd0*/  @P2 VIADD R3, R3, 0x80 ;  /* 0x0000008003032836 */ /* 0x000fe20000000000 */
[----:B------:R1:W5:Y:S03]  /*2fe0*/  @P2 LDG.E.64 R180, desc[UR20][R162.64] ;  /* 0x00000014a2b42981 */ /* 0x000366000c1e1b00 */
        /* <DEDUP_REMOVED lines=9> */
[----:B------:R-:W2:Y:S02]  /*3080*/  @P1 LDC.64 R166, c[0x0][0x438] ;  /* 0x00010e00ffa61b82 */ /* 0x000ea40000000a00 */
[----:B------:R-:W-:Y:S01]  /*3090*/  @P4 VIADD R4, R4, 0x80 ;  /* 0x0000008004044836 */ /* 0x000fe20000000000 */
[----:B------:R-:W5:Y:S04]  /*30a0*/  @P4 LDG.E.128 R48, desc[UR20][R160.64] ;  /* 0x00000014a0304981 */ /* 0x000f68000c1e1d00 */
[----:B------:R0:W5:Y:S02]  /*30b0*/  @P4 LDG.E.128 R44, desc[UR20][R160.64+0x10] ;  /* 0x00001014a02c4981 */ /* 0x000164000c1e1d00 */
[C---:B0-----:R-:W-:Y:S01]  /*30c0*/  @P3 IMAD.WIDE.U32 R160, R4.reuse, 0x20, R164 ;  /* 0x0000002004a03825 */ /* 0x041fe200078e00a4 */
[----:B------:R-:W-:-:S04]  /*30d0*/  @P3 IADD3 R4, PT, PT, R4, 0x80, RZ ;  /* 0x0000008004043810 */ /* 0x000fc80007ffe0ff */
[----:B------:R-:W5:Y:S04]  /*30e0*/  @P3 LDG.E.128 R40, desc[UR20][R160.64] ;  /* 0x00000014a0283981 */ /* 0x000f68000c1e1d00 */
[----:B------:R1:W5:Y:S02]  /*30f0*/  @P3 LDG.E.128 R36, desc[UR20][R160.64+0x10] ;  /* 0x00001014a0243981 */ /* 0x000364000c1e1d00 */
[----:B-1----:R-:W-:-:S04]  /*3100*/  @P2 IMAD.WIDE.U32 R160, R4, 0x20, R162 ;  /* 0x0000002004a02825 */ /* 0x002fc800078e00a2 */
[----:B------:R-:W-:Y:S01]  /*3110*/  @P2 VIADD R4, R4, 0x80 ;  /* 0x0000008004042836 */ /* 0x000fe20000000000 */
[----:B------:R1:W5:Y:S03]  /*3120*/  @P2 LDG.E.128 R32, desc[UR20][R160.64] ;  /* 0x00000014a0202981 */ /* 0x000366000c1e1d00 */
[----:B--2---:R-:W-:Y:S01]  /*3130*/  @P1 IMAD.WIDE.U32 R162, R4, 0x20, R166 ;  /* 0x0000002004a21825 */ /* 0x004fe200078e00a6 */
[----:B------:R1:W5:Y:S04]  /*3140*/  @P2 LDG.E.128 R28, desc[UR20][R160.64+0x10] ;  /* 0x00001014a01c2981 */ /* 0x000368000c1e1d00 */
[----:B------:R1:W5:Y:S04]  /*3150*/  @P1 LDG.E.128 R140, desc[UR20][R162.64] ;  /* 0x00000014a28c1981 */ /* 0x000368000c1e1d00 */
[----:B------:R1:W5:Y:S01]  /*3160*/  @P1 LDG.E.128 R144, desc[UR20][R162.64+0x10] ;  /* 0x00001014a2901981 */ /* 0x000362000c1e1d00 */
[----:B------:R-:W-:-:S07]  /*3170*/  CS2R R214, SRZ ;  /* 0x0000000000d67805 */ /* 0x000fce000001ff00 */
.L_x_8660:
[----:B---34-:R-:W-:Y:S05]  /*3180*/  BSYNC.RECONVERGENT B0 ;  /* 0x0000000000007941 */ /* 0x018fea0003800200 */
.L_x_8650:
[----:B------:R-:W2:Y:S01]  /*3190*/  SHFL.DOWN PT, R3, R215, 0x10, 0x1f ;  /* 0x0a001f00d7037f89 */ /* 0x000ea200000e0000 */
[----:B------:R-:W-:Y:S01]  /*31a0*/  LOP3.LUT P0, RZ, R243, 0x1f, RZ, 0xc0, !PT ;  /* 0x0000001ff3ff7812 */ /* 0x000fe2000780c0ff */
[----:B------:R-:W-:Y:S02]  /*31b0*/  BSSY.RECONVERGENT B0, `(.L_x_8662) ;  /* 0x000001d000007945 */ /* 0x000fe40003800200 */
[----:B------:R-:W3:Y:S01]  /*31c0*/  SHFL.DOWN PT, R4, R214, 0x10, 0x1f ;  /* 0x0a001f00d6047f89 */ /* 0x000ee200000e0000 */
[----:B--2---:R-:W-:Y:S01]  /*31d0*/  FADD.FTZ R3, R3, R215 ;  /* 0x000000d703037221 */ /* 0x004fe20000010000 */
[----:B---3--:R-:W-:-:S04]  /*31e0*/  FADD.FTZ R4, R4, R214 ;  /* 0x000000d604047221 */ /* 0x008fc80000010000 */
[----:B01----:R-:W0:Y:S02]  /*31f0*/  SHFL.DOWN PT, R160, R3, 0x8, 0x1f ;  /* 0x09001f0003a07f89 */ /* 0x003e2400000e0000 */
        /* <DEDUP_REMOVED lines=24> */
.L_x_8663:
[----:B------:R-:W-:Y:S05]  /*3380*/  BSYNC.RECONVERGENT B0 ;  /* 0x0000000000007941 */ /* 0x000fea0003800200 */
.L_x_8662:
        /* <DEDUP_REMOVED lines=27> */
[----:B------:R-:W-:Y:S02]  /*3540*/  FSEL R3, R3, RZ, !P0 ;  /* 0x000000ff03037208 */ /* 0x000fe40004000000 */
[----:B------:R-:W-:Y:S01]  /*3550*/  R2UR UR10, R4 ;  /* 0x00000000040a72ca */ /* 0x000fe200000e0000 */
[----:B------:R-:W-:Y:S01]  /*3560*/  IMAD.U32 R4, RZ, RZ, UR7 ;  /* 0x00000007ff047e24 */ /* 0x000fe2000f8e00ff */
[----:B------:R-:W-:Y:S01]  /*3570*/  R2UR UR11, R3 ;  /* 0x00000000030b72ca */ /* 0x000fe200000e0000 */
[----:B------:R-:W-:-:S03]  /*3580*/  HFMA2 R3, -RZ, RZ, 0, 0 ;  /* 0x00000000ff037431 */ /* 0x000fc600000001ff */
[----:B------:R-:W-:Y:S02]  /*3590*/  @P6 LEA.HI.SX32 R3, R4, R243, 0x1d ;  /* 0x000000f304036211 */ /* 0x000fe400078feaff */
[----:B------:R-:W-:Y:S01]  /*35a0*/  MOV R4, R241 ;  /* 0x000000f100047202 */ /* 0x000fe20000000f00 */
[----:B------:R-:W-:Y:S08]  /*35b0*/  @!P5 BRA `(.L_x_8665) ;  /* 0x0000001c00f8d947 */ /* 0x000ff00003800000 */
[----:B------:R-:W-:-:S04]  /*35c0*/  UISETP.NE.U32.AND UP0, UPT, UR24, URZ, UPT ;  /* 0x000000ff1800728c */ /* 0x000fc8000bf05070 */
[----:B------:R-:W-:-:S09]  /*35d0*/  UISETP.NE.AND.EX UP0, UPT, UR25, URZ, UPT, UP0 ;  /* 0x000000ff1900728c */ /* 0x000fd2000bf05300 */
[----:B------:R-:W-:Y:S05]  /*35e0*/  BRA.U UP0, `(.L_x_8666) ;  /* 0x0000000d00dc7547 */ /* 0x000fea000b800000 */
[----:B------:R-:W-:-:S04]  /*35f0*/  UISETP.NE.U32.AND UP0, UPT, UR4, URZ, UPT ;  /* 0x000000ff0400728c */ /* 0x000fc8000bf05070 */
[----:B------:R-:W-:-:S09]  /*3600*/  UISETP.NE.AND.EX UP0, UPT, UR5, URZ, UPT, UP0 ;  /* 0x000000ff0500728c */ /* 0x000fd2000bf05300 */
[----:B------:R-:W-:Y:S05]  /*3610*/  BRA.U UP0, `(.L_x_8667) ;  /* 0x0000000500a87547 */ /* 0x000fea000b800000 */
[----:B------:R-:W-:Y:S05]  /*3620*/  BRA.U !UP3, `(.L_x_8668) ;  /* 0x000000010b307547 */ /* 0x000fea000b800000 */
[----:B------:R-:W-:Y:S01]  /*3630*/  IMAD.U32 R160, RZ, RZ, UR10 ;  /* 0x0000000affa07e24 */ /* 0x000fe2000f8e00ff */
[----:B------:R-:W-:-:S03]  /*3640*/  ISETP.LT.AND P0, PT, RZ, UR32, PT ;  /* 0x00000020ff007c0c */ /* 0x000fc6000bf01270 */
[----:B------:R-:W-:-:S04]  /*3650*/  FFMA.FTZ R160, R0, R160, UR11 ;  /* 0x0000000b00a07e23 */ /* 0x000fc800080100a0 */
        /* <DEDUP_REMOVED lines=9> */
.L_x_8668:
[----:B------:R-:W-:Y:S05]  /*36f0*/  BRA.U !UP3, `(.L_x_8669) ;  /* 0x000000010b307547 */ /* 0x000fea000b800000 */
[----:B------:R-:W-:Y:S02]  /*3700*/  MOV R160, UR10 ;  /* 0x0000000a00a07c02 */ /* 0x000fe40008000f00 */
        /* <DEDUP_REMOVED lines=11> */
.L_x_8669:
        /* <DEDUP_REMOVED lines=13> */
.L_x_8670:
        /* <DEDUP_REMOVED lines=13> */
.L_x_8671:
        /* <DEDUP_REMOVED lines=13> */
.L_x_8672:
        /* <DEDUP_REMOVED lines=13> */
.L_x_8673:
        /* <DEDUP_REMOVED lines=13> */
.L_x_8674:
[----:B------:R-:W-:Y:S05]  /*3bd0*/  BRA.U !UP3, `(.L_x_8675) ;  /* 0x000000190b387547 */ /* 0x000fea000b800000 */
[----:B------:R-:W-:Y:S02]  /*3be0*/  MOV R160, UR10 ;  /* 0x0000000a00a07c02 */ /* 0x000fe40008000f00 */
[----:B------:R-:W-:-:S03]  /*3bf0*/  ISETP.LT.AND P0, PT, RZ, UR32, PT ;  /* 0x00000020ff007c0c */ /* 0x000fc6000bf01270 */
[----:B------:R-:W-:-:S04]  /*3c00*/  FFMA.FTZ R160, R240, R160, UR11 ;  /* 0x0000000bf0a07e23 */ /* 0x000fc800080100a0 */
        /* <DEDUP_REMOVED lines=11> */
.L_x_8667:
[----:B------:R-:W-:Y:S01]  /*3cc0*/  MOV R153, UR10 ;  /* 0x0000000a00997c02 */ /* 0x000fe20008000f00 */
[----:B------:R-:W-:Y:S01]  /*3cd0*/  IMAD.U32 R154, RZ, RZ, UR10 ;  /* 0x0000000aff9a7e24 */ /* 0x000fe2000f8e00ff */
[----:B------:R-:W-:Y:S01]  /*3ce0*/  MOV R155, UR10 ;  /* 0x0000000a009b7c02 */ /* 0x000fe20008000f00 */
[----:B------:R-:W-:Y:S01]  /*3cf0*/  IMAD.U32 R152, RZ, RZ, UR10 ;  /* 0x0000000aff987e24 */ /* 0x000fe2000f8e00ff */
[----:B------:R-:W-:Y:S01]  /*3d00*/  ISETP.LT.AND P0, PT, RZ, UR32, PT ;  /* 0x00000020ff007c0c */ /* 0x000fe2000bf01270 */
[----:B------:R-:W-:Y:S02]  /*3d10*/  IMAD.U32 R159, RZ, RZ, UR10 ;  /* 0x0000000aff9f7e24 */ /* 0x000fe4000f8e00ff */
[----:B------:R-:W-:Y:S01]  /*3d20*/  FFMA.FTZ R158, R220, R154, UR11 ;  /* 0x0000000bdc9e7e23 */ /* 0x000fe2000801009a */
        /* <DEDUP_REMOVED lines=44> */
.L_x_8676:
        /* <DEDUP_REMOVED lines=13> */
.L_x_8677:
        /* <DEDUP_REMOVED lines=13> */
.L_x_8678:
        /* <DEDUP_REMOVED lines=13> */
.L_x_8679:
        /* <DEDUP_REMOVED lines=13> */
.L_x_8680:
        /* <DEDUP_REMOVED lines=13> */
.L_x_8681:
        /* <DEDUP_REMOVED lines=13> */
.L_x_8682:
        /* <DEDUP_REMOVED lines=9> */
.L_x_8666:
[----:B------:R-:W-:-:S04]  /*4560*/  UISETP.NE.U32.AND UP0, UPT, UR4, URZ, UPT ;  /* 0x000000ff0400728c */ /* 0x000fc8000bf05070 */
[----:B------:R-:W-:-:S09]  /*4570*/  UISETP.NE.AND.EX UP0, UPT, UR5, URZ, UPT, UP0 ;  /* 0x000000ff0500728c */ /* 0x000fd2000bf05300 */
[----:B------:R-:W-:Y:S05]  /*4580*/  BRA.U UP0, `(.L_x_8683) ;  /* 0x0000000500e87547 */ /* 0x000fea000b800000 */
[----:B------:R-:W-:Y:S05]  /*4590*/  BRA.U !UP3, `(.L_x_8684) ;  /* 0x000000010b387547 */ /* 0x000fea000b800000 */
[----:B------:R-:W-:Y:S01]  /*45a0*/  PLOP3.LUT P6, PT, PT, PT, UP2, 0x80, 0x8 ;  /* 0x000000000008781c */ /* 0x000fe20003fcf028 */
[----:B------:R-:W-:Y:S01]  /*45b0*/  IMAD.U32 R160, RZ, RZ, UR10 ;  /* 0x0000000affa07e24 */ /* 0x000fe2000f8e00ff */
[----:B------:R-:W-:Y:S02]  /*45c0*/  PLOP3.LUT P0, PT, PT, PT, UP2, 0x80, 0x8 ;  /* 0x000000000008781c */ /* 0x000fe40003f0f028 */
[----:B-----5:R-:W-:-:S09]  /*45d0*/  MOV R161, R56 ;  /* 0x0000003800a17202 */ /* 0x020fd20000000f00 */
[----:B------:R-:W-:Y:S01]  /*45e0*/  @P6 FFMA.FTZ R160, R0, R160, UR11 ;  /* 0x0000000b00a06e23 */ /* 0x000fe200080100a0 */
        /* <DEDUP_REMOVED lines=9> */
.L_x_8684:
        /* <DEDUP_REMOVED lines=15> */
.L_x_8685:
        /* <DEDUP_REMOVED lines=15> */
.L_x_8686:
        /* <DEDUP_REMOVED lines=15> */
.L_x_8687:
        /* <DEDUP_REMOVED lines=15> */
.L_x_8688:
        /* <DEDUP_REMOVED lines=15> */
.L_x_8689:
        /* <DEDUP_REMOVED lines=15> */
.L_x_8690:
        /* <DEDUP_REMOVED lines=8> */
[----:B------:R-:W-:-:S04]  /*4ca0*/  ISETP.GE.U32.AND P0, PT, R176, RZ, PT ;  /* 0x000000ffb000720c */ /* 0x000fc80003f06070 */
[----:B------:R-:W-:-:S05]  /*4cb0*/  ISETP.GE.U32.AND.EX P0, PT, R177, 0x1000000, PT, P0 ;  /* 0x01000000b100780c */ /* 0x000fca0003f06100 */
[----:B------:R-:W-:-:S04]  /*4cc0*/  @P6 FFMA.FTZ R161, R160, UR31, R55 ;  /* 0x0000001fa0a16c23 */ /* 0x000fc80008010037 */
[----:B------:R-:W-:-:S04]  /*4cd0*/  FMUL.FTZ R160, R161, UR23 ;  /* 0x00000017a1a07c20 */ /* 0x000fc80008410000 */
[----:B------:R-:W-:-:S05]  /*4ce0*/  FMUL.FTZ R160, R160, UR22 ;  /* 0x00000016a0a07c20 */ /* 0x000fca0008410000 */
[----:B------:R-:W-:-:S04]  /*4cf0*/  FSEL R160, R160, RZ, P0 ;  /* 0x000000ffa0a07208 */ /* 0x000fc80000000000 */
[----:B------:R-:W-:-:S04]  /*4d00*/  F2FP.BF16.F32.PACK_AB R160, RZ, R160 ;  /* 0x000000a0ffa0723e */ /* 0x000fc800000010ff */
[----:B------:R-:W-:Y:S01]  /*4d10*/  PRMT R151, R151, 0x5410, R160 ;  /* 0x0000541097977816 */ /* 0x000fe200000000a0 */
[----:B------:R-:W-:Y:S06]  /*4d20*/  BRA `(.L_x_8675) ;  /* 0x0000000400e47947 */ /* 0x000fec0003800000 */
.L_x_8683:
[----:B------:R-:W-:Y:S01]  /*4d30*/  PLOP3.LUT P0, PT, PT, PT, UP2, 0x80, 0x8 ;  /* 0x000000000008781c */ /* 0x000fe20003f0f028 */
[----:B------:R-:W-:Y:S01]  /*4d40*/  IMAD.U32 R152, RZ, RZ, UR10 ;  /* 0x0000000aff987e24 */ /* 0x000fe2000f8e00ff */
[----:B------:R-:W-:-:S11]  /*4d50*/  PLOP3.LUT P6, PT, PT, PT, UP2, 0x80, 0x8 ;  /* 0x000000000008781c */ /* 0x000fd60003fcf028 */
[----:B------:R-:W-:Y:S01]  /*4d60*/  @P0 FFMA.FTZ R152, R0, R152, UR11 ;  /* 0x0000000b00980e23 */ /* 0x000fe20008010098 */
[----:B------:R-:W-:-:S03]  /*4d70*/  PLOP3.LUT P0, PT, PT, PT, UP2, 0x80, 0x8 ;  /* 0x000000000008781c */ /* 0x000fc60003f0f028 */
[----:B------:R-:W-:Y:S01]  /*4d80*/  @P6 FADD.FTZ R153, R11, -R152 ;  /* 0x800000980b996221 */ /* 0x000fe20000010000 */
[----:B------:R-:W-:Y:S02]  /*4d90*/  PLOP3.LUT P6, PT, PT, PT, UP2, 0x80, 0x8 ;  /* 0x000000000008781c */ /* 0x000fe40003fcf028 */
[----:B-----5:R-:W-:-:S07]  /*4da0*/  MOV R152, R56 ;  /* 0x0000003800987202 */ /* 0x020fce0000000f00 */
[----:B------:R-:W-:Y:S01]  /*4db0*/  @P0 FFMA.FTZ R152, R153, UR31, R56 ;  /* 0x0000001f99980c23 */ /* 0x000fe20008010038 */
[----:B------:R-:W-:Y:S01]  /*4dc0*/  PLOP3.LUT P0, PT, PT, PT, UP2, 0x80, 0x8 ;  /* 0x000000000008781c */ /* 0x000fe20003f0f028 */
[----:B------:R-:W-:-:S04]  /*4dd0*/  IMAD.U32 R153, RZ, RZ, UR10 ;  /* 0x0000000aff997e24 */ /* 0x000fc8000f8e00ff */
[----:B------:R-:W-:Y:S01]  /*4de0*/  @P6 FFMA.FTZ R153, R230, R153, UR11 ;  /* 0x0000000be6996e23 */ /* 0x000fe20008010099 */
[----:B------:R-:W-:-:S07]  /*4df0*/  PLOP3.LUT P6, PT, PT, PT, UP2, 0x80, 0x8 ;  /* 0x000000000008781c */ /* 0x000fce0003fcf028 */
[----:B------:R-:W-:Y:S01]  /*4e00*/  @P0 FADD.FTZ R154, R229, -R153 ;  /* 0x80000099e59a0221 */ /* 0x000fe20000010000 */
[----:B------:R-:W-:Y:S02]  /*4e10*/  PLOP3.LUT P0, PT, PT, PT, UP2, 0x80, 0x8 ;  /* 0x000000000008781c */ /* 0x000fe40003f0f028 */
[----:B------:R-:W-:-:S03]  /*4e20*/  MOV R153, R57 ;  /* 0x0000003900997202 */ /* 0x000fc60000000f00 */
[----:B------:R-:W-:Y:S01]  /*4e30*/  @P6 FFMA.FTZ R153, R154, UR31, R57 ;  /* 0x0000001f9a996c23 */ /* 0x000fe20008010039 */
[----:B------:R-:W-:Y:S01]  /*4e40*/  PLOP3.LUT P6, PT, PT, PT, UP2, 0x80, 0x8 ;  /* 0x000000000008781c */ /* 0x000fe20003fcf028 */
[----:B------:R-:W-:-:S06]  /*4e50*/  IMAD.U32 R154, RZ, RZ, UR10 ;  /* 0x0000000aff9a7e24 */ /* 0x000fcc000f8e00ff */
[----:B------:R-:W-:Y:S01]  /*4e60*/  @P0 FFMA.FTZ R154, R228, R154, UR11 ;  /* 0x0000000be49a0e23 */ /* 0x000fe2000801009a */
[----:B------:R-:W-:-:S05]  /*4e70*/  PLOP3.LUT P0, PT, PT, PT, UP2, 0x80, 0x8 ;  /* 0x000000000008781c */ /* 0x000fca0003f0f028 */
[----:B------:R-:W-:Y:S01]  /*4e80*/  @P6 FADD.FTZ R155, R227, -R154 ;  /* 0x8000009ae39b6221 */ /* 0x000fe20000010000 */
[----:B------:R-:W-:Y:S02]  /*4e90*/  PLOP3.LUT P6, PT, PT, PT, UP2, 0x80, 0x8 ;  /* 0x000000000008781c */ /* 0x000fe40003fcf028 */
[----:B------:R-:W-:-:S05]  /*4ea0*/  MOV R154, R58 ;  /* 0x0000003a009a7202 */ /* 0x000fca0000000f00 */
        /* <DEDUP_REMOVED lines=9> */
[----:B------:R-:W-:Y:S01]  /*4f40*/  IMAD.U32 R156, RZ, RZ, UR10 ;  /* 0x0000000aff9c7e24 */ /* 0x000fe2000f8e00ff */
[----:B------:R-:W-:-:S06]  /*4f50*/  PLOP3.LUT P6, PT, PT, PT, UP2, 0x80, 0x8 ;  /* 0x000000000008781c */ /* 0x000fcc0003fcf028 */
[----:B------:R-:W-:Y:S01]  /*4f60*/  @P0 FFMA.FTZ R156, R224, R156, UR11 ;  /* 0x0000000be09c0e23 */ /* 0x000fe2000801009c */
[----:B------:R-:W-:-:S06]  /*4f70*/  PLOP3.LUT P0, PT, PT, PT, UP2, 0x80, 0x8 ;  /* 0x000000000008781c */ /* 0x000fcc0003f0f028 */
[----:B------:R-:W-:Y:S01]  /*4f80*/  @P6 FADD.FTZ R157, R223, -R156 ;  /* 0x8000009cdf9d6221 */ /* 0x000fe20000010000 */
[----:B------:R-:W-:Y:S02]  /*4f90*/  MOV R156, R52 ;  /* 0x00000034009c7202 */ /* 0x000fe40000000f00 */
[----:B------:R-:W-:-:S04]  /*4fa0*/  PLOP3.LUT P6, PT, PT, PT, UP2, 0x80, 0x8 ;  /* 0x000000000008781c */ /* 0x000fc80003fcf028 */
[----:B------:R-:W-:Y:S01]  /*4fb0*/  @P0 FFMA.FTZ R156, R157, UR31, R52 ;  /* 0x0000001f9d9c0c23 */ /* 0x000fe20008010034 */
[----:B------:R-:W-:Y:S08]  /*4fc0*/  BRA.U !UP3, `(.L_x_8691) ;  /* 0x000000010b187547 */ /* 0x000ff0000b800000 */
[----:B------:R-:W-:Y:S01]  /*4fd0*/  FMUL.FTZ R157, R152, UR23 ;  /* 0x00000017989d7c20 */ /* 0x000fe20008410000 */
[----:B------:R-:W-:-:S03]  /*4fe0*/  LOP3.LUT P0, RZ, R176, 0xff, RZ, 0xc0, !PT ;  /* 0x000000ffb0ff7812 */ /* 0x000fc6000780c0ff */
[----:B------:R-:W-:-:S05]  /*4ff0*/  FMUL.FTZ R157, R157, UR22 ;  /* 0x000000169d9d7c20 */ /* 0x000fca0008410000 */
[----:B------:R-:W-:-:S04]  /*5000*/  FSEL R157, R157, RZ, P0 ;  /* 0x000000ff9d9d7208 */ /* 0x000fc80000000000 */
[----:B------:R-:W-:-:S04]  /*5010*/  F2FP.BF16.F32.PACK_AB R157, RZ, R157 ;  /* 0x0000009dff9d723e */ /* 0x000fc800000010ff */
[----:B------:R-:W-:-:S07]  /*5020*/  PRMT R148, R157, 0x7610, R148 ;  /* 0x000076109d947816 */ /* 0x000fce0000000094 */
.L_x_8691:
[----:B------:R-:W-:Y:S05]  /*5030*/  BRA.U !UP3, `(.L_x_8692) ;  /* 0x000000010b187547 */ /* 0x000fea000b800000 */
[----:B------:R-:W-:Y:S01]  /*5040*/  FMUL.FTZ R157, R153, UR23 ;  /* 0x00000017999d7c20 */ /* 0x000fe20008410000 */
[----:B------:R-:W-:-:S03]  /*5050*/  LOP3.LUT P0, RZ, R176, 0xff00, RZ, 0xc0, !PT ;  /* 0x0000ff00b0ff7812 */ /* 0x000fc6000780c0ff */
[----:B------:R-:W-:-:S05]  /*5060*/  FMUL.FTZ R157, R157, UR22 ;  /* 0x000000169d9d7c20 */ /* 0x000fca0008410000 */
[----:B------:R-:W-:-:S04]  /*5070*/  FSEL R157, R157, RZ, P0 ;  /* 0x000000ff9d9d7208 */ /* 0x000fc80000000000 */
[----:B------:R-:W-:-:S04]  /*5080*/  F2FP.BF16.F32.PACK_AB R157, RZ, R157 ;  /* 0x0000009dff9d723e */ /* 0x000fc800000010ff */
[----:B------:R-:W-:-:S07]  /*5090*/  PRMT R148, R148, 0x5410, R157 ;  /* 0x0000541094947816 */ /* 0x000fce000000009d */
.L_x_8692:
[----:B------:R-:W-:Y:S05]  /*50a0*/  BRA.U !UP3, `(.L_x_8693) ;  /* 0x000000010b187547 */ /* 0x000fea000b800000 */
[----:B------:R-:W-:Y:S01]  /*50b0*/  FMUL.FTZ R157, R154, UR23 ;  /* 0x000000179a9d7c20 */ /* 0x000fe20008410000 */
[----:B------:R-:W-:-:S03]  /*50c0*/  LOP3.LUT P0, RZ, R176, 0xff0000, RZ, 0xc0, !PT ;  /* 0x00ff0000b0ff7812 */ /* 0x000fc6000780c0ff */
[----:B------:R-:W-:-:S05]  /*50d0*/  FMUL.FTZ R157, R157, UR22 ;  /* 0x000000169d9d7c20 */ /* 0x000fca0008410000 */
[----:B------:R-:W-:-:S04]  /*50e0*/  FSEL R157, R157, RZ, P0 ;  /* 0x000000ff9d9d7208 */ /* 0x000fc80000000000 */
[----:B------:R-:W-:-:S04]  /*50f0*/  F2FP.BF16.F32.PACK_AB R157, RZ, R157 ;  /* 0x0000009dff9d723e */ /* 0x000fc800000010ff */
[----:B------:R-:W-:-:S07]  /*5100*/  PRMT R149, R157, 0x7610, R149 ;  /* 0x000076109d957816 */ /* 0x000fce0000000095 */
.L_x_8693:
[----:B------:R-:W-:Y:S05]  /*5110*/  BRA.U !UP3, `(.L_x_8694) ;  /* 0x000000010b187547 */ /* 0x000fea000b800000 */
[----:B------:R-:W-:Y:S01]  /*5120*/  FMUL.FTZ R157, R155, UR23 ;  /* 0x000000179b9d7c20 */ /* 0x000fe20008410000 */
[----:B------:R-:W-:-:S03]  /*5130*/  LOP3.LUT P0, RZ, R176, 0xff000000, RZ, 0xc0, !PT ;  /* 0xff000000b0ff7812 */ /* 0x000fc6000780c0ff */
[----:B------:R-:W-:-:S05]  /*5140*/  FMUL.FTZ R157, R157, UR22 ;  /* 0x000000169d9d7c20 */ /* 0x000fca0008410000 */
[----:B------:R-:W-:-:S04]  /*5150*/  FSEL R157, R157, RZ, P0 ;  /* 0x000000ff9d9d7208 */ /* 0x000fc80000000000 */
[----:B------:R-:W-:-:S04]  /*5160*/  F2FP.BF16.F32.PACK_AB R157, RZ, R157 ;  /* 0x0000009dff9d723e */ /* 0x000fc800000010ff */
[----:B------:R-:W-:-:S07]  /*5170*/  PRMT R149, R149, 0x5410, R157 ;  /* 0x0000541095957816 */ /* 0x000fce000000009d */
.L_x_8694:
[----:B------:R-:W-:Y:S05]  /*5180*/  BRA.U !UP3, `(.L_x_8695) ;  /* 0x000000010b187547 */ /* 0x000fea000b800000 */
[----:B------:R-:W-:Y:S01]  /*5190*/  FMUL.FTZ R157, R156, UR23 ;  /* 0x000000179c9d7c20 */ /* 0x000fe20008410000 */
[----:B------:R-:W-:-:S03]  /*51a0*/  LOP3.LUT P0, RZ, R177, 0xff, RZ, 0xc0, !PT ;  /* 0x000000ffb1ff7812 */ /* 0x000fc6000780c0ff */
[----:B------:R-:W-:-:S05]  /*51b0*/  FMUL.FTZ R157, R157, UR22 ;  /* 0x000000169d9d7c20 */ /* 0x000fca0008410000 */
[----:B------:R-:W-:-:S04]  /*51c0*/  FSEL R157, R157, RZ, P0 ;  /* 0x000000ff9d9d7208 */ /* 0x000fc80000000000 */
[----:B------:R-:W-:-:S04]  /*51d0*/  F2FP.BF16.F32.PACK_AB R157, RZ, R157 ;  /* 0x0000009dff9d723e */ /* 0x000fc800000010ff */
[----:B------:R-:W-:-:S07]  /*51e0*/  PRMT R150, R157, 0x7610, R150 ;  /* 0x000076109d967816 */ /* 0x000fce0000000096 */
.L_x_8695:
[----:B------:R-:W-:Y:S01]  /*51f0*/  IMAD.U32 R157, RZ, RZ, UR10 ;  /* 0x0000000aff9d7e24 */ /* 0x000fe2000f8e00ff */
[----:B------:R-:W-:-:S03]  /*5200*/  PLOP3.LUT P0, PT, PT, PT, UP2, 0x80, 0x8 ;  /* 0x000000000008781c */ /* 0x000fc60003f0f028 */
[----:B------:R-:W-:Y:S01]  /*5210*/  @P6 FFMA.FTZ R157, R222, R157, UR11 ;  /* 0x0000000bde9d6e23 */ /* 0x000fe2000801009d */
[----:B------:R-:W-:-:S09]  /*5220*/  PLOP3.LUT P6, PT, PT, PT, UP2, 0x80, 0x8 ;  /* 0x000000000008781c */ /* 0x000fd20003fcf028 */
[----:B------:R-:W-:Y:S01]  /*5230*/  @P0 FADD.FTZ R158, R221, -R157 ;  /* 0x8000009ddd9e0221 */ /* 0x000fe20000010000 */
[----:B------:R-:W-:Y:S02]  /*5240*/  MOV R157, R53 ;  /* 0x00000035009d7202 */ /* 0x000fe40000000f00 */
[----:B------:R-:W-:Y:S01]  /*5250*/  PLOP3.LUT P0, PT, PT, PT, UP2, 0x80, 0x8 ;  /* 0x000000000008781c */ /* 0x000fe20003f0f028 */
[----:B------:R-:W-:Y:S01]  /*5260*/  @P6 FFMA.FTZ R157, R158, UR31, R53 ;  /* 0x0000001f9e9d6c23 */ /* 0x000fe20008010035 */
[----:B------:R-:W-:Y:S11]  /*5270*/  BRA.U !UP3, `(.L_x_8696) ;  /* 0x000000010b187547 */ /* 0x000ff6000b800000 */
[----:B------:R-:W-:Y:S01]  /*5280*/  FMUL.FTZ R158, R157, UR23 ;  /* 0x000000179d9e7c20 */ /* 0x000fe20008410000 */
[----:B------:R-:W-:-:S03]  /*5290*/  LOP3.LUT P6, RZ, R177, 0xff00, RZ, 0xc0, !PT ;  /* 0x0000ff00b1ff7812 */ /* 0x000fc600078cc0ff */
[----:B------:R-:W-:-:S05]  /*52a0*/  FMUL.FTZ R158, R158, UR22 ;  /* 0x000000169e9e7c20 */ /* 0x000fca0008410000 */
[----:B------:R-:W-:-:S04]  /*52b0*/  FSEL R158, R158, RZ, P6 ;  /* 0x000000ff9e9e7208 */ /* 0x000fc80003000000 */
[----:B------:R-:W-:-:S04]  /*52c0*/  F2FP.BF16.F32.PACK_AB R158, RZ, R158 ;  /* 0x0000009eff9e723e */ /* 0x000fc800000010ff */
[----:B------:R-:W-:-:S07]  /*52d0*/  PRMT R150, R150, 0x5410, R158 ;  /* 0x0000541096967816 */ /* 0x000fce000000009e */
.L_x_8696:
[----:B------:R-:W-:Y:S01]  /*52e0*/  IMAD.U32 R158, RZ, RZ, UR10 ;  /* 0x0000000aff9e7e24 */ /* 0x000fe2000f8e00ff */
[----:B------:R-:W-:-:S03]  /*52f0*/  PLOP3.LUT P6, PT, PT, PT, UP2, 0x80, 0x8 ;  /* 0x000000000008781c */ /* 0x000fc60003fcf028 */
[----:B------:R-:W-:Y:S01]  /*5300*/  @P0 FFMA.FTZ R158, R220, R158, UR11 ;  /* 0x0000000bdc9e0e23 */ /* 0x000fe2000801009e */
[----:B------:R-:W-:-:S09]  /*5310*/  PLOP3.LUT P0, PT, PT, PT, UP2, 0x80, 0x8 ;  /* 0x000000000008781c */ /* 0x000fd20003f0f028 */
[----:B------:R-:W-:Y:S01]  /*5320*/  @P6 FADD.FTZ R159, R219, -R158 ;  /* 0x8000009edb9f6221 */ /* 0x000fe20000010000 */
[----:B------:R-:W-:-:S03]  /*5330*/  MOV R158, R54 ;  /* 0x00000036009e7202 */ /* 0x000fc60000000f00 */
[----:B------:R-:W-:Y:S01]  /*5340*/  @P0 FFMA.FTZ R158, R159, UR31, R54 ;  /* 0x0000001f9f9e0c23 */ /* 0x000fe20008010036 */
[----:B------:R-:W-:Y:S01]  /*5350*/  PLOP3.LUT P0, PT, PT, PT, UP2, 0x80, 0x8 ;  /* 0x000000000008781c */ /* 0x000fe20003f0f028 */
[----:B------:R-:W-:-:S12]  /*5360*/  BRA.U !UP3, `(.L_x_8697) ;  /* 0x000000010b187547 */ /* 0x000fd8000b800000 */
[----:B------:R-:W-:Y:S01]  /*5370*/  FMUL.FTZ R159, R158, UR23 ;  /* 0x000000179e9f7c20 */ /* 0x000fe20008410000 */
[----:B------:R-:W-:-:S03]  /*5380*/  LOP3.LUT P6, RZ, R177, 0xff0000, RZ, 0xc0, !PT ;  /* 0x00ff0000b1ff7812 */ /* 0x000fc600078cc0ff */
[----:B------:R-:W-:-:S05]  /*5390*/  FMUL.FTZ R159, R159, UR22 ;  /* 0x000000169f9f7c20 */ /* 0x000fca0008410000 */
[----:B------:R-:W-:-:S04]  /*53a0*/  FSEL R159, R159, RZ, P6 ;  /* 0x000000ff9f9f7208 */ /* 0x000fc80003000000 */
[----:B------:R-:W-:-:S04]  /*53b0*/  F2FP.BF16.F32.PACK_AB R159, RZ, R159 ;  /* 0x0000009fff9f723e */ /* 0x000fc800000010ff */
[----:B------:R-:W-:-:S07]  /*53c0*/  PRMT R151, R159, 0x7610, R151 ;  /* 0x000076109f977816 */ /* 0x000fce0000000097 */
.L_x_8697:
[----:B------:R-:W-:Y:S01]  /*53d0*/  IMAD.U32 R159, RZ, RZ, UR10 ;  /* 0x0000000aff9f7e24 */ /* 0x000fe2000f8e00ff */
[----:B------:R-:W-:-:S03]  /*53e0*/  PLOP3.LUT P6, PT, PT, PT, UP2, 0x80, 0x8 ;  /* 0x000000000008781c */ /* 0x000fc60003fcf028 */
[----:B------:R-:W-:Y:S01]  /*53f0*/  @P0 FFMA.FTZ R159, R240, R159, UR11 ;  /* 0x0000000bf09f0e23 */ /* 0x000fe2000801009f */
[----:B------:R-:W-:-:S09]  /*5400*/  PLOP3.LUT P0, PT, PT, PT, UP2, 0x80, 0x8 ;  /* 0x000000000008781c */ /* 0x000fd20003f0f028 */
[----:B------:R-:W-:Y:S01]  /*5410*/  @P6 FADD.FTZ R160, R239, -R159 ;  /* 0x8000009fefa06221 */ /* 0x000fe20000010000 */
[----:B------:R-:W-:-:S03]  /*5420*/  MOV R159, R55 ;  /* 0x00000037009f7202 */ /* 0x000fc60000000f00 */
[----:B------:R-:W-:Y:S01]  /*5430*/  @P0 FFMA.FTZ R159, R160, UR31, R55 ;  /* 0x0000001fa09f0c23 */ /* 0x000fe20008010037 */
        /* <DEDUP_REMOVED lines=8> */
.L_x_8675:
        /* <DEDUP_REMOVED lines=10> */
[----:B-1----:R-:W-:-:S12]  /*5560*/  IMAD.MOV.U32 R160, RZ, RZ, 0x10 ;  /* 0x00000010ffa07424 */ /* 0x002fd800078e00ff */
[C---:B0-----:R-:W-:Y:S01]  /*5570*/  @P0 IMAD.WIDE.U32 R160, R3.reuse, R160, UR8 ;  /* 0x0000000803a00e25 */ /* 0x041fe2000f8e00a0 */
[----:B------:R-:W-:-:S04]  /*5580*/  IADD3 R3, PT, PT, R3, 0x80, RZ ;  /* 0x0000008003037810 */ /* 0x000fc80007ffe0ff */
[----:B------:R0:W-:Y:S03]  /*5590*/  @P6 STG.E.128 desc[UR20][R160.64], R148 ;  /* 0x00000094a0006986 */ /* 0x0001e6000c101d14 */
.L_x_8665:
[----:B------:R-:W-:Y:S05]  /*55a0*/  BSYNC.RECONVERGENT B0 ;  /* 0x0000000000007941 */ /* 0x000fea0003800200 */
.L_x_8664:
        /* <DEDUP_REMOVED lines=14> */
[----:B------:R-:W-:Y:S01]  /*5690*/  PLOP3.LUT P6, PT, PT, PT, UP2, 0x80, 0x8 ;  /* 0x000000000008781c */ /* 0x000fe20003fcf028 */
[----:B-----5:R-:W-:-:S12]  /*56a0*/  IMAD.MOV.U32 R152, RZ, RZ, R48 ;  /* 0x000000ffff987224 */ /* 0x020fd800078e0030 */
[----:B------:R-:W-:Y:S01]  /*56b0*/  @P6 FFMA.FTZ R152, R153, UR31, R48 ;  /* 0x0000001f99986c23 */ /* 0x000fe20008010030 */
[----:B------:R-:W-:Y:S02]  /*56c0*/  PLOP3.LUT P6, PT, PT, PT, UP2, 0x80, 0x8 ;  /* 0x000000000008781c */ /* 0x000fe40003fcf028 */
[----:B------:R-:W-:-:S11]  /*56d0*/  MOV R153, UR10 ;  /* 0x0000000a00997c02 */ /* 0x000fd60008000f00 */
[----:B------:R-:W-:Y:S01]  /*56e0*/  @P6 FFMA.FTZ R153, R9, R153, UR11 ;  /* 0x0000000b09996e23 */ /* 0x000fe20008010099 */
[----:B------:R-:W-:-:S13]  /*56f0*/  PLOP3.LUT P6, PT, PT, PT, UP2, 0x80, 0x8 ;  /* 0x000000000008781c */ /* 0x000fda0003fcf028 */
[----:B------:R-:W-:Y:S01]  /*5700*/  @P6 FADD.FTZ R154, R217, -R153 ;  /* 0x80000099d99a6221 */ /* 0x000fe20000010000 */
[----:B------:R-:W-:Y:S01]  /*5710*/  PLOP3.LUT P6, PT, PT, PT, UP2, 0x80, 0x8 ;  /* 0x000000000008781c */ /* 0x000fe20003fcf028 */
[----:B------:R-:W-:-:S12]  /*5720*/  IMAD.MOV.U32 R153, RZ, RZ, R49 ;  /* 0x000000ffff997224 */ /* 0x000fd800078e0031 */
        /* <DEDUP_REMOVED lines=31> */
[----:B0-----:R-:W-:-:S07]  /*5920*/  PRMT R148, R157, 0x7610, R148 ;  /* 0x000076109d947816 */ /* 0x001fce0000000094 */
.L_x_8702:
[----:B------:R-:W-:Y:S05]  /*5930*/  BRA.U !UP3, `(.L_x_8703) ;  /* 0x000000010b187547 */ /* 0x000fea000b800000 */
[----:B------:R-:W-:Y:S01]  /*5940*/  FMUL.FTZ R157, R153, UR23 ;  /* 0x00000017999d7c20 */ /* 0x000fe20008410000 */
[----:B------:R-:W-:-:S03]  /*5950*/  LOP3.LUT P6, RZ, R174, 0xff00, RZ, 0xc0, !PT ;  /* 0x0000ff00aeff7812 */ /* 0x000fc600078cc0ff */
[----:B------:R-:W-:-:S05]  /*5960*/  FMUL.FTZ R157, R157, UR22 ;  /* 0x000000169d9d7c20 */ /* 0x000fca0008410000 */
[----:B------:R-:W-:-:S04]  /*5970*/  FSEL R157, R157, RZ, P6 ;  /* 0x000000ff9d9d7208 */ /* 0x000fc80003000000 */
[----:B------:R-:W-:-:S04]  /*5980*/  F2FP.BF16.F32.PACK_AB R157, RZ, R157 ;  /* 0x0000009dff9d723e */ /* 0x000fc800000010ff */
[----:B0-----:R-:W-:-:S07]  /*5990*/  PRMT R148, R148, 0x5410, R157 ;  /* 0x0000541094947816 */ /* 0x001fce000000009d */
.L_x_8703:
[----:B------:R-:W-:Y:S05]  /*59a0*/  BRA.U !UP3, `(.L_x_8704) ;  /* 0x000000010b187547 */ /* 0x000fea000b800000 */
[----:B------:R-:W-:Y:S01]  /*59b0*/  FMUL.FTZ R157, R154, UR23 ;  /* 0x000000179a9d7c20 */ /* 0x000fe20008410000 */
[----:B------:R-:W-:-:S03]  /*59c0*/  LOP3.LUT P6, RZ, R174, 0xff0000, RZ, 0xc0, !PT ;  /* 0x00ff0000aeff7812 */ /* 0x000fc600078cc0ff */
[----:B------:R-:W-:-:S05]  /*59d0*/  FMUL.FTZ R157, R157, UR22 ;  /* 0x000000169d9d7c20 */ /* 0x000fca0008410000 */
[----:B------:R-:W-:-:S04]  /*59e0*/  FSEL R157, R157, RZ, P6 ;  /* 0x000000ff9d9d7208 */ /* 0x000fc80003000000 */
[----:B------:R-:W-:-:S04]  /*59f0*/  F2FP.BF16.F32.PACK_AB R157, RZ, R157 ;  /* 0x0000009dff9d723e */ /* 0x000fc800000010ff */
[----:B0-----:R-:W-:-:S07]  /*5a00*/  PRMT R149, R157, 0x7610, R149 ;  /* 0x000076109d957816 */ /* 0x001fce0000000095 */
.L_x_8704:
[----:B------:R-:W-:Y:S05]  /*5a10*/  BRA.U !UP3, `(.L_x_8705) ;  /* 0x000000010b187547 */ /* 0x000fea000b800000 */
[----:B------:R-:W-:Y:S01]  /*5a20*/  FMUL.FTZ R157, R155, UR23 ;  /* 0x000000179b9d7c20 */ /* 0x000fe20008410000 */
[----:B------:R-:W-:-:S03]  /*5a30*/  LOP3.LUT P6, RZ, R174, 0xff000000, RZ, 0xc0, !PT ;  /* 0xff000000aeff7812 */ /* 0x000fc600078cc0ff */
[----:B------:R-:W-:-:S05]  /*5a40*/  FMUL.FTZ R157, R157, UR22 ;  /* 0x000000169d9d7c20 */ /* 0x000fca0008410000 */
[----:B------:R-:W-:-:S04]  /*5a50*/  FSEL R157, R157, RZ, P6 ;  /* 0x000000ff9d9d7208 */ /* 0x000fc80003000000 */
[----:B------:R-:W-:-:S04]  /*5a60*/  F2FP.BF16.F32.PACK_AB R157, RZ, R157 ;  /* 0x0000009dff9d723e */ /* 0x000fc800000010ff */
[----:B0-----:R-:W-:-:S07]  /*5a70*/  PRMT R149, R149, 0x5410, R157 ;  /* 0x0000541095957816 */ /* 0x001fce000000009d */
.L_x_8705:
[----:B------:R-:W-:Y:S05]  /*5a80*/  BRA.U !UP3, `(.L_x_8706) ;  /* 0x000000010b187547 */ /* 0x000fea000b800000 */
[----:B------:R-:W-:Y:S01]  /*5a90*/  FMUL.FTZ R157, R156, UR23 ;  /* 0x000000179c9d7c20 */ /* 0x000fe20008410000 */
[----:B------:R-:W-:-:S03]  /*5aa0*/  LOP3.LUT P6, RZ, R175, 0xff, RZ, 0xc0, !PT ;  /* 0x000000ffafff7812 */ /* 0x000fc600078cc0ff */
[----:B------:R-:W-:-:S05]  /*5ab0*/  FMUL.FTZ R157, R157, UR22 ;  /* 0x000000169d9d7c20 */ /* 0x000fca0008410000 */
[----:B------:R-:W-:-:S04]  /*5ac0*/  FSEL R157, R157, RZ, P6 ;  /* 0x000000ff9d9d7208 */ /* 0x000fc80003000000 */
[----:B------:R-:W-:-:S04]  /*5ad0*/  F2FP.BF16.F32.PACK_AB R157, RZ, R157 ;  /* 0x0000009dff9d723e */ /* 0x000fc800000010ff */
[----:B0-----:R-:W-:-:S07]  /*5ae0*/  PRMT R150, R157, 0x7610, R150 ;  /* 0x000076109d967816 */ /* 0x001fce0000000096 */
.L_x_8706:
        /* <DEDUP_REMOVED lines=15> */
.L_x_8707:
        /* <DEDUP_REMOVED lines=15> */
.L_x_8708:
[----:B------:R-:W-:Y:S02]  /*5cd0*/  PLOP3.LUT P6, PT, PT, PT, UP2, 0x80, 0x8 ;  /* 0x000000000008781c */ /* 0x000fe40003fcf028 */
[----:B------:R-:W-:-:S11]  /*5ce0*/  MOV R159, UR10 ;  /* 0x0000000a009f7c02 */ /* 0x000fd60008000f00 */
[----:B------:R-:W-:Y:S01]  /*5cf0*/  @P6 FFMA.FTZ R159, R233, R159, UR11 ;  /* 0x0000000be99f6e23 */ /* 0x000fe2000801009f */
[----:B------:R-:W-:-:S13]  /*5d00*/  PLOP3.LUT P6, PT, PT, PT, UP2, 0x80, 0x8 ;  /* 0x000000000008781c */ /* 0x000fda0003fcf028 */
[----:B0-----:R-:W-:Y:S01]  /*5d10*/  @P6 FADD.FTZ R160, R238, -R159 ;  /* 0x8000009feea06221 */ /* 0x001fe20000010000 */
[----:B------:R-:W-:Y:S01]  /*5d20*/  PLOP3.LUT P6, PT, PT, PT, UP2, 0x80, 0x8 ;  /* 0x000000000008781c */ /* 0x000fe20003fcf028 */
[----:B------:R-:W-:-:S12]  /*5d30*/  IMAD.MOV.U32 R159, RZ, RZ, R47 ;  /* 0x000000ffff9f7224 */ /* 0x000fd800078e002f */
        /* <DEDUP_REMOVED lines=10> */
.L_x_8701:
[----:B------:R-:W-:Y:S05]  /*5de0*/  BRA.U !UP3, `(.L_x_8710) ;  /* 0x000000010b387547 */ /* 0x000fea000b800000 */
[----:B------:R-:W-:Y:S01]  /*5df0*/  PLOP3.LUT P6, PT, PT, PT, UP2, 0x80, 0x8 ;  /* 0x000000000008781c */ /* 0x000fe20003fcf028 */
[----:B0----5:R-:W-:Y:S01]  /*5e00*/  IMAD.MOV.U32 R161, RZ, RZ, R48 ;  /* 0x000000ffffa17224 */ /* 0x021fe200078e0030 */
[----:B------:R-:W-:-:S11]  /*5e10*/  MOV R160, UR10 ;  /* 0x0000000a00a07c02 */ /* 0x000fd60008000f00 */
[----:B------:R-:W-:Y:S01]  /*5e20*/  @P6 FFMA.FTZ R160, R10, R160, UR11 ;  /* 0x0000000b0aa06e23 */ /* 0x000fe200080100a0 */
        /* <DEDUP_REMOVED lines=10> */
.L_x_8710:
        /* <DEDUP_REMOVED lines=15> */
.L_x_8711:
        /* <DEDUP_REMOVED lines=15> */
.L_x_8712:
        /* <DEDUP_REMOVED lines=15> */
.L_x_8713:
        /* <DEDUP_REMOVED lines=15> */
.L_x_8714:
        /* <DEDUP_REMOVED lines=15> */
.L_x_8715:
        /* <DEDUP_REMOVED lines=15> */
.L_x_8716:
        /* <DEDUP_REMOVED lines=17> */
.L_x_8700:
[----:B0-----:R-:W0:Y:S02]  /*6580*/  LDC.64 R160, c[0x0][0x478] ;  /* 0x00011e00ffa07b82 */ /* 0x001e240000000a00 */
[----:B0-----:R-:W-:-:S04]  /*6590*/  ISETP.NE.U32.AND P0, PT, R160, RZ, PT ;  /* 0x000000ffa000720c */ /* 0x001fc80003f05070 */
[----:B------:R-:W-:-:S13]  /*65a0*/  ISETP.NE.AND.EX P0, PT, R161, RZ, PT, P0 ;  /* 0x000000ffa100720c */ /* 0x000fda0003f05300 */
[----:B------:R-:W-:Y:S05]  /*65b0*/  @!P0 BRA `(.L_x_8717) ;  /* 0x0000000800288947 */ /* 0x000fea0003800000 */
        /* <DEDUP_REMOVED lines=51> */
.L_x_8718:
        /* <DEDUP_REMOVED lines=13> */
.L_x_8719:
        /* <DEDUP_REMOVED lines=13> */
.L_x_8720:
        /* <DEDUP_REMOVED lines=13> */
.L_x_8721:
        /* <DEDUP_REMOVED lines=13> */
.L_x_8722:
        /* <DEDUP_REMOVED lines=13> */
.L_x_8723:
        /* <DEDUP_REMOVED lines=13> */
.L_x_8724:
        /* <DEDUP_REMOVED lines=9> */
.L_x_8717:
        /* <DEDUP_REMOVED lines=13> */
.L_x_8725:
        /* <DEDUP_REMOVED lines=13> */
.L_x_8726:
        /* <DEDUP_REMOVED lines=13> */
.L_x_8727:
        /* <DEDUP_REMOVED lines=13> */
.L_x_8728:
        /* <DEDUP_REMOVED lines=13> */
.L_x_8729:
        /* <DEDUP_REMOVED lines=13> */
.L_x_8730:
        /* <DEDUP_REMOVED lines=13> */
.L_x_8731:
[----:B------:R-:W-:Y:S05]  /*7410*/  BRA.U !UP3, `(.L_x_8709) ;  /* 0x000000010b347547 */ /* 0x000fea000b800000 */
[----:B------:R-:W-:Y:S01]  /*7420*/  IMAD.U32 R160, RZ, RZ, UR10 ;  /* 0x0000000affa07e24 */ /* 0x000fe2000f8e00ff */
        /* <DEDUP_REMOVED lines=12> */
.L_x_8709:
        /* <DEDUP_REMOVED lines=12> */
.L_x_8699:
[----:B------:R-:W-:Y:S05]  /*75b0*/  BSYNC.RECONVERGENT B0 ;  /* 0x0000000000007941 */ /* 0x000fea0003800200 */
.L_x_8698:
        /* <DEDUP_REMOVED lines=10> */
[----:B------:R-:W-:-:S12]  /*7660*/  IMAD.U32 R152, RZ, RZ, UR10 ;  /* 0x0000000aff987e24 */ /* 0x000fd8000f8e00ff */
        /* <DEDUP_REMOVED lines=44> */
[----:B01----:R-:W-:-:S07]  /*7930*/  PRMT R148, R157, 0x7610, R148 ;  /* 0x000076109d947816 */ /* 0x003fce0000000094 */
.L_x_8736:
[----:B------:R-:W-:Y:S05]  /*7940*/  BRA.U !UP3, `(.L_x_8737) ;  /* 0x000000010b187547 */ /* 0x000fea000b800000 */
[----:B------:R-:W-:Y:S01]  /*7950*/  FMUL.FTZ R157, R153, UR23 ;  /* 0x00000017999d7c20 */ /* 0x000fe20008410000 */
[----:B------:R-:W-:-:S03]  /*7960*/  LOP3.LUT P6, RZ, R178, 0xff00, RZ, 0xc0, !PT ;  /* 0x0000ff00b2ff7812 */ /* 0x000fc600078cc0ff */
[----:B------:R-:W-:-:S05]  /*7970*/  FMUL.FTZ R157, R157, UR22 ;  /* 0x000000169d9d7c20 */ /* 0x000fca0008410000 */
[----:B------:R-:W-:-:S04]  /*7980*/  FSEL R157, R157, RZ, P6 ;  /* 0x000000ff9d9d7208 */ /* 0x000fc80003000000 */
[----:B------:R-:W-:-:S04]  /*7990*/  F2FP.BF16.F32.PACK_AB R157, RZ, R157 ;  /* 0x0000009dff9d723e */ /* 0x000fc800000010ff */
[----:B01----:R-:W-:-:S07]  /*79a0*/  PRMT R148, R148, 0x5410, R157 ;  /* 0x0000541094947816 */ /* 0x003fce000000009d */
.L_x_8737:
[----:B------:R-:W-:Y:S05]  /*79b0*/  BRA.U !UP3, `(.L_x_8738) ;  /* 0x000000010b187547 */ /* 0x000fea000b800000 */
[----:B------:R-:W-:Y:S01]  /*79c0*/  FMUL.FTZ R157, R154, UR23 ;  /* 0x000000179a9d7c20 */ /* 0x000fe20008410000 */
[----:B------:R-:W-:-:S03]  /*79d0*/  LOP3.LUT P6, RZ, R178, 0xff0000, RZ, 0xc0, !PT ;  /* 0x00ff0000b2ff7812 */ /* 0x000fc600078cc0ff */
[----:B------:R-:W-:-:S05]  /*79e0*/  FMUL.FTZ R157, R157, UR22 ;  /* 0x000000169d9d7c20 */ /* 0x000fca0008410000 */
[----:B------:R-:W-:-:S04]  /*79f0*/  FSEL R157, R157, RZ, P6 ;  /* 0x000000ff9d9d7208 */ /* 0x000fc80003000000 */
[----:B------:R-:W-:-:S04]  /*7a00*/  F2FP.BF16.F32.PACK_AB R157, RZ, R157 ;  /* 0x0000009dff9d723e */ /* 0x000fc800000010ff */
[----:B01----:R-:W-:-:S07]  /*7a10*/  PRMT R149, R157, 0x7610, R149 ;  /* 0x000076109d957816 */ /* 0x003fce0000000095 */
.L_x_8738:
[----:B------:R-:W-:Y:S05]  /*7a20*/  BRA.U !UP3, `(.L_x_8739) ;  /* 0x000000010b187547 */ /* 0x000fea000b800000 */
[----:B------:R-:W-:Y:S01]  /*7a30*/  FMUL.FTZ R157, R155, UR23 ;  /* 0x000000179b9d7c20 */ /* 0x000fe20008410000 */
[----:B------:R-:W-:-:S03]  /*7a40*/  LOP3.LUT P6, RZ, R178, 0xff000000, RZ, 0xc0, !PT ;  /* 0xff000000b2ff7812 */ /* 0x000fc600078cc0ff */
[----:B------:R-:W-:-:S05]  /*7a50*/  FMUL.FTZ R157, R157, UR22 ;  /* 0x000000169d9d7c20 */ /* 0x000fca0008410000 */
[----:B------:R-:W-:-:S04]  /*7a60*/  FSEL R157, R157, RZ, P6 ;  /* 0x000000ff9d9d7208 */ /* 0x000fc80003000000 */
[----:B------:R-:W-:-:S04]  /*7a70*/  F2FP.BF16.F32.PACK_AB R157, RZ, R157 ;  /* 0x0000009dff9d723e */ /* 0x000fc800000010ff */
[----:B01----:R-:W-:-:S07]  /*7a80*/  PRMT R149, R149, 0x5410, R157 ;  /* 0x0000541095957816 */ /* 0x003fce000000009d */
.L_x_8739:
[----:B------:R-:W-:Y:S05]  /*7a90*/  BRA.U !UP3, `(.L_x_8740) ;  /* 0x000000010b187547 */ /* 0x000fea000b800000 */
[----:B------:R-:W-:Y:S01]  /*7aa0*/  FMUL.FTZ R157, R156, UR23 ;  /* 0x000000179c9d7c20 */ /* 0x000fe20008410000 */
[----:B------:R-:W-:-:S03]  /*7ab0*/  LOP3.LUT P6, RZ, R179, 0xff, RZ, 0xc0, !PT ;  /* 0x000000ffb3ff7812 */ /* 0x000fc600078cc0ff */
[----:B------:R-:W-:-:S05]  /*7ac0*/  FMUL.FTZ R157, R157, UR22 ;  /* 0x000000169d9d7c20 */ /* 0x000fca0008410000 */
[----:B------:R-:W-:-:S04]  /*7ad0*/  FSEL R157, R157, RZ, P6 ;  /* 0x000000ff9d9d7208 */ /* 0x000fc80003000000 */
[----:B------:R-:W-:-:S04]  /*7ae0*/  F2FP.BF16.F32.PACK_AB R157, RZ, R157 ;  /* 0x0000009dff9d723e */ /* 0x000fc800000010ff */
[----:B01----:R-:W-:-:S07]  /*7af0*/  PRMT R150, R157, 0x7610, R150 ;  /* 0x000076109d967816 */ /* 0x003fce0000000096 */
.L_x_8740:
        /* <DEDUP_REMOVED lines=15> */
.L_x_8741:
        /* <DEDUP_REMOVED lines=15> */
.L_x_8742:
[----:B------:R-:W-:Y:S01]  /*7ce0*/  PLOP3.LUT P6, PT, PT, PT, UP2, 0x80, 0x8 ;  /* 0x000000000008781c */ /* 0x000fe20003fcf028 */
[----:B------:R-:W-:-:S12]  /*7cf0*/  IMAD.U32 R159, RZ, RZ, UR10 ;  /* 0x0000000aff9f7e24 */ /* 0x000fd8000f8e00ff */
[----:B------:R-:W-:Y:S01]  /*7d00*/  @P6 FFMA.FTZ R159, R232, R159, UR11 ;  /* 0x0000000be89f6e23 */ /* 0x000fe2000801009f */
[----:B------:R-:W-:-:S13]  /*7d10*/  PLOP3.LUT P6, PT, PT, PT, UP2, 0x80, 0x8 ;  /* 0x000000000008781c */ /* 0x000fda0003fcf028 */
[----:B01----:R-:W-:Y:S01]  /*7d20*/  @P6 FADD.FTZ R160, R237, -R159 ;  /* 0x8000009feda06221 */ /* 0x003fe20000010000 */
[----:B------:R-:W-:Y:S02]  /*7d30*/  PLOP3.LUT P6, PT, PT, PT, UP2, 0x80, 0x8 ;  /* 0x000000000008781c */ /* 0x000fe40003fcf028 */
[----:B------:R-:W-:-:S11]  /*7d40*/  MOV R159, R39 ;  /* 0x00000027009f7202 */ /* 0x000fd60000000f00 */
        /* <DEDUP_REMOVED lines=10> */
.L_x_8735:
[----:B------:R-:W-:Y:S05]  /*7df0*/  BRA.U !UP3, `(.L_x_8744) ;  /* 0x000000010b387547 */ /* 0x000fea000b800000 */
[----:B------:R-:W-:Y:S01]  /*7e00*/  PLOP3.LUT P6, PT, PT, PT, UP2, 0x80, 0x8 ;  /* 0x000000000008781c */ /* 0x000fe20003fcf028 */
[----:B01----:R-:W-:Y:S01]  /*7e10*/  IMAD.U32 R160, RZ, RZ, UR10 ;  /* 0x0000000affa07e24 */ /* 0x003fe2000f8e00ff */
[----:B-----5:R-:W-:-:S11]  /*7e20*/  MOV R161, R40 ;  /* 0x0000002800a17202 */ /* 0x020fd60000000f00 */
        /* <DEDUP_REMOVED lines=11> */
.L_x_8744:
        /* <DEDUP_REMOVED lines=15> */
.L_x_8745:
        /* <DEDUP_REMOVED lines=15> */
.L_x_8746:
        /* <DEDUP_REMOVED lines=15> */
.L_x_8747:
        /* <DEDUP_REMOVED lines=15> */
.L_x_8748:
        /* <DEDUP_REMOVED lines=15> */
.L_x_8749:
        /* <DEDUP_REMOVED lines=15> */
.L_x_8750:
        /* <DEDUP_REMOVED lines=17> */
.L_x_8734:
[----:B01----:R-:W0:Y:S02]  /*8590*/  LDC.64 R160, c[0x0][0x478] ;  /* 0x00011e00ffa07b82 */ /* 0x003e240000000a00 */
[----:B0-----:R-:W-:-:S04]  /*85a0*/  ISETP.NE.U32.AND P0, PT, R160, RZ, PT ;  /* 0x000000ffa000720c */ /* 0x001fc80003f05070 */
[----:B------:R-:W-:-:S13]  /*85b0*/  ISETP.NE.AND.EX P0, PT, R161, RZ, PT, P0 ;  /* 0x000000ffa100720c */ /* 0x000fda0003f05300 */
[----:B------:R-:W-:Y:S05]  /*85c0*/  @!P0 BRA `(.L_x_8751) ;  /* 0x0000000800288947 */ /* 0x000fea0003800000 */
        /* <DEDUP_REMOVED lines=51> */
.L_x_8752:
        /* <DEDUP_REMOVED lines=13> */
.L_x_8753:
        /* <DEDUP_REMOVED lines=13> */
.L_x_8754:
        /* <DEDUP_REMOVED lines=13> */
.L_x_8755:
        /* <DEDUP_REMOVED lines=13> */
.L_x_8756:
        /* <DEDUP_REMOVED lines=13> */
.L_x_8757:
        /* <DEDUP_REMOVED lines=13> */
.L_x_8758:
        /* <DEDUP_REMOVED lines=9> */
.L_x_8751:
        /* <DEDUP_REMOVED lines=13> */
.L_x_8759:
        /* <DEDUP_REMOVED lines=13> */
.L_x_8760:
        /* <DEDUP_REMOVED lines=13> */
.L_x_8761:
        /* <DEDUP_REMOVED lines=13> */
.L_x_8762:
        /* <DEDUP_REMOVED lines=13> */
.L_x_8763:
        /* <DEDUP_REMOVED lines=13> */
.L_x_8764:
        /* <DEDUP_REMOVED lines=13> */
.L_x_8765:
        /* <DEDUP_REMOVED lines=14> */
.L_x_8743:
[----:B01----:R-:W0:Y:S01]  /*9500*/  @P0 LDC.64 R160, c[0x0][0x478] ;  /* 0x00011e00ffa00b82 */ /* 0x003e220000000a00 */
[----:B------:R-:W1:Y:S01]  /*9510*/  @UP3 LDCU.64 UR8, c[0x0][0x468] ;  /* 0x00008d00ff0837ac */ /* 0x000e620008000a00 */
[----:B------:R-:W-:Y:S01]  /*9520*/  PLOP3.LUT P6, PT, PT, PT, UP3, 0x80, 0x8 ;  /* 0x000000000008781c */ /* 0x000fe20003fcf038 */
[----:B0-----:R-:W-:-:S04]  /*9530*/  @P0 IMAD.WIDE.U32 R160, R4, 0x20, R160 ;  /* 0x0000002004a00825 */ /* 0x001fc800078e00a0 */
[----:B------:R-:W-:Y:S01]  /*9540*/  VIADD R4, R4, 0x80 ;  /* 0x0000008004047836 */ /* 0x000fe20000000000 */
[----:B------:R-:W-:Y:S04]  /*9550*/  @P0 STG.E.128 desc[UR20][R160.64], R152 ;  /* 0x00000098a0000986 */ /* 0x000fe8000c101d14 */
[----:B------:R0:W-:Y:S01]  /*9560*/  @P0 STG.E.128 desc[UR20][R160.64+0x10], R156 ;  /* 0x0000109ca0000986 */ /* 0x0001e2000c101d14 */
[----:B------:R-:W-:Y:S01]  /*9570*/  PLOP3.LUT P0, PT, PT, PT, UP3, 0x80, 0x8 ;  /* 0x000000000008781c */ /* 0x000fe20003f0f038 */
[----:B0-----:R-:W-:-:S12]  /*9580*/  IMAD.MOV.U32 R160, RZ, RZ, 0x10 ;  /* 0x00000010ffa07424 */ /* 0x001fd800078e00ff */
[C---:B-1----:R-:W-:Y:S01]  /*9590*/  @P0 IMAD.WIDE.U32 R160, R3.reuse, R160, UR8 ;  /* 0x0000000803a00e25 */ /* 0x042fe2000f8e00a0 */
[----:B------:R-:W-:-:S04]  /*95a0*/  IADD3 R3, PT, PT, R3, 0x80, RZ ;  /* 0x0000008003037810 */ /* 0x000fc80007ffe0ff */
[----:B------:R2:W-:Y:S03]  /*95b0*/  @P6 STG.E.128 desc[UR20][R160.64], R148 ;  /* 0x00000094a0006986 */ /* 0x0005e6000c101d14 */
.L_x_8733:
[----:B------:R-:W-:Y:S05]  /*95c0*/  BSYNC.RECONVERGENT B0 ;  /* 0x0000000000007941 */ /* 0x000fea0003800200 */
.L_x_8732:
        /* <DEDUP_REMOVED lines=55> */
[----:B012---:R-:W-:-:S07]  /*9940*/  PRMT R148, R157, 0x7610, R148 ;  /* 0x000076109d947816 */ /* 0x007fce0000000094 */
.L_x_8770:
[----:B------:R-:W-:Y:S05]  /*9950*/  BRA.U !UP3, `(.L_x_8771) ;  /* 0x000000010b187547 */ /* 0x000fea000b800000 */
[----:B------:R-:W-:Y:S01]  /*9960*/  FMUL.FTZ R157, R153, UR23 ;  /* 0x00000017999d7c20 */ /* 0x000fe20008410000 */
[----:B------:R-:W-:-:S03]  /*9970*/  LOP3.LUT P6, RZ, R180, 0xff00, RZ, 0xc0, !PT ;  /* 0x0000ff00b4ff7812 */ /* 0x000fc600078cc0ff */
[----:B------:R-:W-:-:S05]  /*9980*/  FMUL.FTZ R157, R157, UR22 ;  /* 0x000000169d9d7c20 */ /* 0x000fca0008410000 */
[----:B------:R-:W-:-:S04]  /*9990*/  FSEL R157, R157, RZ, P6 ;  /* 0x000000ff9d9d7208 */ /* 0x000fc80003000000 */
[----:B------:R-:W-:-:S04]  /*99a0*/  F2FP.BF16.F32.PACK_AB R157, RZ, R157 ;  /* 0x0000009dff9d723e */ /* 0x000fc800000010ff */
[----:B012---:R-:W-:-:S07]  /*99b0*/  PRMT R148, R148, 0x5410, R157 ;  /* 0x0000541094947816 */ /* 0x007fce000000009d */
.L_x_8771:
[----:B------:R-:W-:Y:S05]  /*99c0*/  BRA.U !UP3, `(.L_x_8772) ;  /* 0x000000010b187547 */ /* 0x000fea000b800000 */
[----:B------:R-:W-:Y:S01]  /*99d0*/  FMUL.FTZ R157, R154, UR23 ;  /* 0x000000179a9d7c20 */ /* 0x000fe20008410000 */
[----:B------:R-:W-:-:S03]  /*99e0*/  LOP3.LUT P6, RZ, R180, 0xff0000, RZ, 0xc0, !PT ;  /* 0x00ff0000b4ff7812 */ /* 0x000fc600078cc0ff */
[----:B------:R-:W-:-:S05]  /*99f0*/  FMUL.FTZ R157, R157, UR22 ;  /* 0x000000169d9d7c20 */ /* 0x000fca0008410000 */
[----:B------:R-:W-:-:S04]  /*9a00*/  FSEL R157, R157, RZ, P6 ;  /* 0x000000ff9d9d7208 */ /* 0x000fc80003000000 */
[----:B------:R-:W-:-:S04]  /*9a10*/  F2FP.BF16.F32.PACK_AB R157, RZ, R157 ;  /* 0x0000009dff9d723e */ /* 0x000fc800000010ff */
[----:B012---:R-:W-:-:S07]  /*9a20*/  PRMT R149, R157, 0x7610, R149 ;  /* 0x000076109d957816 */ /* 0x007fce0000000095 */
.L_x_8772:
[----:B------:R-:W-:Y:S05]  /*9a30*/  BRA.U !UP3, `(.L_x_8773) ;  /* 0x000000010b187547 */ /* 0x000fea000b800000 */
[----:B------:R-:W-:Y:S01]  /*9a40*/  FMUL.FTZ R157, R155, UR23 ;  /* 0x000000179b9d7c20 */ /* 0x000fe20008410000 */
[----:B------:R-:W-:-:S03]  /*9a50*/  LOP3.LUT P6, RZ, R180, 0xff000000, RZ, 0xc0, !PT ;  /* 0xff000000b4ff7812 */ /* 0x000fc600078cc0ff */
[----:B------:R-:W-:-:S05]  /*9a60*/  FMUL.FTZ R157, R157, UR22 ;  /* 0x000000169d9d7c20 */ /* 0x000fca0008410000 */
[----:B------:R-:W-:-:S04]  /*9a70*/  FSEL R157, R157, RZ, P6 ;  /* 0x000000ff9d9d7208 */ /* 0x000fc80003000000 */
[----:B------:R-:W-:-:S04]  /*9a80*/  F2FP.BF16.F32.PACK_AB R157, RZ, R157 ;  /* 0x0000009dff9d723e */ /* 0x000fc800000010ff */
[----:B012---:R-:W-:-:S07]  /*9a90*/  PRMT R149, R149, 0x5410, R157 ;  /* 0x0000541095957816 */ /* 0x007fce000000009d */
.L_x_8773:
[----:B------:R-:W-:Y:S05]  /*9aa0*/  BRA.U !UP3, `(.L_x_8774) ;  /* 0x000000010b187547 */ /* 0x000fea000b800000 */
[----:B------:R-:W-:Y:S01]  /*9ab0*/  FMUL.FTZ R157, R156, UR23 ;  /* 0x000000179c9d7c20 */ /* 0x000fe20008410000 */
[----:B------:R-:W-:-:S03]  /*9ac0*/  LOP3.LUT P6, RZ, R181, 0xff, RZ, 0xc0, !PT ;  /* 0x000000ffb5ff7812 */ /* 0x000fc600078cc0ff */
[----:B------:R-:W-:-:S05]  /*9ad0*/  FMUL.FTZ R157, R157, UR22 ;  /* 0x000000169d9d7c20 */ /* 0x000fca0008410000 */
[----:B------:R-:W-:-:S04]  /*9ae0*/  FSEL R157, R157, RZ, P6 ;  /* 0x000000ff9d9d7208 */ /* 0x000fc80003000000 */
[----:B------:R-:W-:-:S04]  /*9af0*/  F2FP.BF16.F32.PACK_AB R157, RZ, R157 ;  /* 0x0000009dff9d723e */ /* 0x000fc800000010ff */
[----:B012---:R-:W-:-:S07]  /*9b00*/  PRMT R150, R157, 0x7610, R150 ;  /* 0x000076109d967816 */ /* 0x007fce0000000096 */
.L_x_8774:
        /* <DEDUP_REMOVED lines=15> */
.L_x_8775:
        /* <DEDUP_REMOVED lines=15> */
.L_x_8776:
[----:B------:R-:W-:Y:S02]  /*9cf0*/  PLOP3.LUT P6, PT, PT, PT, UP2, 0x80, 0x8 ;  /* 0x000000000008781c */ /* 0x000fe40003fcf028 */
[----:B------:R-:W-:-:S11]  /*9d00*/  MOV R159, UR10 ;  /* 0x0000000a009f7c02 */ /* 0x000fd60008000f00 */
[----:B------:R-:W-:Y:S01]  /*9d10*/  @P6 FFMA.FTZ R159, R231, R159, UR11 ;  /* 0x0000000be79f6e23 */ /* 0x000fe2000801009f */
[----:B------:R-:W-:-:S13]  /*9d20*/  PLOP3.LUT P6, PT, PT, PT, UP2, 0x80, 0x8 ;  /* 0x000000000008781c */ /* 0x000fda0003fcf028 */
[----:B012---:R-:W-:Y:S01]  /*9d30*/  @P6 FADD.FTZ R160, R236, -R159 ;  /* 0x8000009feca06221 */ /* 0x007fe20000010000 */
        /* <DEDUP_REMOVED lines=12> */
.L_x_8769:
[----:B------:R-:W-:Y:S05]  /*9e00*/  BRA.U !UP3, `(.L_x_8778) ;  /* 0x000000010b387547 */ /* 0x000fea000b800000 */
[----:B------:R-:W-:Y:S01]  /*9e10*/  PLOP3.LUT P6, PT, PT, PT, UP2, 0x80, 0x8 ;  /* 0x000000000008781c */ /* 0x000fe20003fcf028 */
[----:B012--5:R-:W-:Y:S01]  /*9e20*/  IMAD.MOV.U32 R161, RZ, RZ, R32 ;  /* 0x000000ffffa17224 */ /* 0x027fe200078e0020 */
        /* <DEDUP_REMOVED lines=12> */
.L_x_8778:
        /* <DEDUP_REMOVED lines=15> */
.L_x_8779:
        /* <DEDUP_REMOVED lines=15> */
.L_x_8780:
        /* <DEDUP_REMOVED lines=15> */
.L_x_8781:
        /* <DEDUP_REMOVED lines=15> */
.L_x_8782:
        /* <DEDUP_REMOVED lines=15> */
.L_x_8783:
        /* <DEDUP_REMOVED lines=15> */
.L_x_8784:
        /* <DEDUP_REMOVED lines=17> */
.L_x_8768:
[----:B012---:R-:W0:Y:S02]  /*a5a0*/  LDC.64 R160, c[0x0][0x478] ;  /* 0x00011e00ffa07b82 */ /* 0x007e240000000a00 */
        /* <DEDUP_REMOVED lines=54> */
.L_x_8786:
        /* <DEDUP_REMOVED lines=13> */
.L_x_8787:
        /* <DEDUP_REMOVED lines=13> */
.L_x_8788:
        /* <DEDUP_REMOVED lines=13> */
.L_x_8789:
        /* <DEDUP_REMOVED lines=13> */
.L_x_8790:
        /* <DEDUP_REMOVED lines=13> */
.L_x_8791:
        /* <DEDUP_REMOVED lines=13> */
.L_x_8792:
        /* <DEDUP_REMOVED lines=9> */
.L_x_8785:
        /* <DEDUP_REMOVED lines=13> */
.L_x_8793:
        /* <DEDUP_REMOVED lines=13> */
.L_x_8794:
        /* <DEDUP_REMOVED lines=13> */
.L_x_8795:
        /* <DEDUP_REMOVED lines=13> */
.L_x_8796:
        /* <DEDUP_REMOVED lines=13> */
.L_x_8797:
        /* <DEDUP_REMOVED lines=13> */
.L_x_8798:
        /* <DEDUP_REMOVED lines=13> */
.L_x_8799:
        /* <DEDUP_REMOVED lines=14> */
.L_x_8777:
        /* <DEDUP_REMOVED lines=12> */
.L_x_8767:
[----:B------:R-:W-:Y:S05]  /*b5d0*/  BSYNC.RECONVERGENT B0 ;  /* 0x0000000000007941 */ /* 0x000fea0003800200 */
.L_x_8766:
        /* <DEDUP_REMOVED lines=55> */
[----:B0123--:R-:W-:-:S07]  /*b950*/  PRMT R148, R157, 0x7610, R148 ;  /* 0x000076109d947816 */ /* 0x00ffce0000000094 */
.L_x_8804:
[----:B------:R-:W-:Y:S05]  /*b960*/  BRA.U !UP3, `(.L_x_8805) ;  /* 0x000000010b187547 */ /* 0x000fea000b800000 */
[----:B------:R-:W-:Y:S01]  /*b970*/  FMUL.FTZ R157, R153, UR23 ;  /* 0x00000017999d7c20 */ /* 0x000fe20008410000 */
[----:B------:R-:W-:-:S03]  /*b980*/  LOP3.LUT P6, RZ, R182, 0xff00, RZ, 0xc0, !PT ;  /* 0x0000ff00b6ff7812 */ /* 0x000fc600078cc0ff */
[----:B------:R-:W-:-:S05]  /*b990*/  FMUL.FTZ R157, R157, UR22 ;  /* 0x000000169d9d7c20 */ /* 0x000fca0008410000 */
[----:B------:R-:W-:-:S04]  /*b9a0*/  FSEL R157, R157, RZ, P6 ;  /* 0x000000ff9d9d7208 */ /* 0x000fc80003000000 */
[----:B------:R-:W-:-:S04]  /*b9b0*/  F2FP.BF16.F32.PACK_AB R157, RZ, R157 ;  /* 0x0000009dff9d723e */ /* 0x000fc800000010ff */
[----:B0123--:R-:W-:-:S07]  /*b9c0*/  PRMT R148, R148, 0x5410, R157 ;  /* 0x0000541094947816 */ /* 0x00ffce000000009d */
.L_x_8805:
[----:B------:R-:W-:Y:S05]  /*b9d0*/  BRA.U !UP3, `(.L_x_8806) ;  /* 0x000000010b187547 */ /* 0x000fea000b800000 */
[----:B------:R-:W-:Y:S01]  /*b9e0*/  FMUL.FTZ R157, R154, UR23 ;  /* 0x000000179a9d7c20 */ /* 0x000fe20008410000 */
[----:B------:R-:W-:-:S03]  /*b9f0*/  LOP3.LUT P6, RZ, R182, 0xff0000, RZ, 0xc0, !PT ;  /* 0x00ff0000b6ff7812 */ /* 0x000fc600078cc0ff */
[----:B------:R-:W-:-:S05]  /*ba00*/  FMUL.FTZ R157, R157, UR22 ;  /* 0x000000169d9d7c20 */ /* 0x000fca0008410000 */
[----:B------:R-:W-:-:S04]  /*ba10*/  FSEL R157, R157, RZ, P6 ;  /* 0x000000ff9d9d7208 */ /* 0x000fc80003000000 */
[----:B------:R-:W-:-:S04]  /*ba20*/  F2FP.BF16.F32.PACK_AB R157, RZ, R157 ;  /* 0x0000009dff9d723e */ /* 0x000fc800000010ff */
[----:B0123--:R-:W-:-:S07]  /*ba30*/  PRMT R149, R157, 0x7610, R149 ;  /* 0x000076109d957816 */ /* 0x00ffce0000000095 */
.L_x_8806:
[----:B------:R-:W-:Y:S05]  /*ba40*/  BRA.U !UP3, `(.L_x_8807) ;  /* 0x000000010b187547 */ /* 0x000fea000b800000 */
[----:B------:R-:W-:Y:S01]  /*ba50*/  FMUL.FTZ R157, R155, UR23 ;  /* 0x000000179b9d7c20 */ /* 0x000fe20008410000 */
[----:B------:R-:W-:-:S03]  /*ba60*/  LOP3.LUT P6, RZ, R182, 0xff000000, RZ, 0xc0, !PT ;  /* 0xff000000b6ff7812 */ /* 0x000fc600078cc0ff */
[----:B------:R-:W-:-:S05]  /*ba70*/  FMUL.FTZ R157, R157, UR22 ;  /* 0x000000169d9d7c20 */ /* 0x000fca0008410000 */
[----:B------:R-:W-:-:S04]  /*ba80*/  FSEL R157, R157, RZ, P6 ;  /* 0x000000ff9d9d7208 */ /* 0x000fc80003000000 */
[----:B------:R-:W-:-:S04]  /*ba90*/  F2FP.BF16.F32.PACK_AB R157, RZ, R157 ;  /* 0x0000009dff9d723e */ /* 0x000fc800000010ff */
[----:B0123--:R-:W-:-:S07]  /*baa0*/  PRMT R149, R149, 0x5410, R157 ;  /* 0x0000541095957816 */ /* 0x00ffce000000009d */
.L_x_8807:
[----:B------:R-:W-:Y:S05]  /*bab0*/  BRA.U !UP3, `(.L_x_8808) ;  /* 0x000000010b187547 */ /* 0x000fea000b800000 */
[----:B------:R-:W-:Y:S01]  /*bac0*/  FMUL.FTZ R157, R156, UR23 ;  /* 0x000000179c9d7c20 */ /* 0x000fe20008410000 */
[----:B------:R-:W-:-:S03]  /*bad0*/  LOP3.LUT P6, RZ, R183, 0xff, RZ, 0xc0, !PT ;  /* 0x000000ffb7ff7812 */ /* 0x000fc600078cc0ff */
[----:B------:R-:W-:-:S05]  /*bae0*/  FMUL.FTZ R157, R157, UR22 ;  /* 0x000000169d9d7c20 */ /* 0x000fca0008410000 */
[----:B------:R-:W-:-:S04]  /*baf0*/  FSEL R157, R157, RZ, P6 ;  /* 0x000000ff9d9d7208 */ /* 0x000fc80003000000 */
[----:B------:R-:W-:-:S04]  /*bb00*/  F2FP.BF16.F32.PACK_AB R157, RZ, R157 ;  /* 0x0000009dff9d723e */ /* 0x000fc800000010ff */
[----:B0123--:R-:W-:-:S07]  /*bb10*/  PRMT R150, R157, 0x7610, R150 ;  /* 0x000076109d967816 */ /* 0x00ffce0000000096 */
.L_x_8808:
        /* <DEDUP_REMOVED lines=15> */
.L_x_8809:
        /* <DEDUP_REMOVED lines=15> */
.L_x_8810:
[----:B------:R-:W-:Y:S01]  /*bd00*/  PLOP3.LUT P6, PT, PT, PT, UP2, 0x80, 0x8 ;  /* 0x000000000008781c */ /* 0x000fe20003fcf028 */
[----:B------:R-:W-:-:S12]  /*bd10*/  IMAD.U32 R159, RZ, RZ, UR10 ;  /* 0x0000000aff9f7e24 */ /* 0x000fd8000f8e00ff */
[----:B------:R-:W-:Y:S01]  /*bd20*/  @P6 FFMA.FTZ R159, R235, R159, UR11 ;  /* 0x0000000beb9f6e23 */ /* 0x000fe2000801009f */
[----:B------:R-:W-:-:S13]  /*bd30*/  PLOP3.LUT P6, PT, PT, PT, UP2, 0x80, 0x8 ;  /* 0x000000000008781c */ /* 0x000fda0003fcf028 */
[----:B0123--:R-:W-:Y:S01]  /*bd40*/  @P6 FADD.FTZ R160, R234, -R159 ;  /* 0x8000009feaa06221 */ /* 0x00ffe20000010000 */
        /* <DEDUP_REMOVED lines=12> */
.L_x_8803:
[----:B------:R-:W-:Y:S05]  /*be10*/  BRA.U !UP3, `(.L_x_8812) ;  /* 0x000000010b387547 */ /* 0x000fea000b800000 */
[----:B------:R-:W-:Y:S01]  /*be20*/  PLOP3.LUT P6, PT, PT, PT, UP2, 0x80, 0x8 ;  /* 0x000000000008781c */ /* 0x000fe20003fcf028 */
[----:B0123--:R-:W-:Y:S01]  /*be30*/  IMAD.U32 R160, RZ, RZ, UR10 ;  /* 0x0000000affa07e24 */ /* 0x00ffe2000f8e00ff */
        /* <DEDUP_REMOVED lines=12> */
.L_x_8812:
        /* <DEDUP_REMOVED lines=15> */
.L_x_8813:
        /* <DEDUP_REMOVED lines=15> */
.L_x_8814:
        /* <DEDUP_REMOVED lines=15> */
.L_x_8815:
        /* <DEDUP_REMOVED lines=15> */
.L_x_8816:
        /* <DEDUP_REMOVED lines=15> */
.L_x_8817:
        /* <DEDUP_REMOVED lines=15> */
.L_x_8818:
        /* <DEDUP_REMOVED lines=17> */
.L_x_8802:
[----:B0123--:R-:W0:Y:S02]  /*c5b0*/  LDC.64 R160, c[0x0][0x478] ;  /* 0x00011e00ffa07b82 */ /* 0x00fe240000000a00 */
[----:B0-----:R-:W-:-:S04]  /*c5c0*/  ISETP.NE.U32.AND P0, PT, R160, RZ, PT ;  /* 0x000000ffa000720c */ /* 0x001fc80003f05070 */
[----:B------:R-:W-:-:S13]  /*c5d0*/  ISETP.NE.AND.EX P0, PT, R161, RZ, PT, P0 ;  /* 0x000000ffa100720c */ /* 0x000fda0003f05300 */
[----:B------:R-:W-:Y:S05]  /*c5e0*/  @!P0 BRA `(.L_x_8819) ;  /* 0x0000000800288947 */ /* 0x000fea0003800000 */
        /* <DEDUP_REMOVED lines=13> */
.L_x_8820:
        /* <DEDUP_REMOVED lines=13> */
.L_x_8821:
        /* <DEDUP_REMOVED lines=13> */
.L_x_8822:
        /* <DEDUP_REMOVED lines=13> */
.L_x_8823:
        /* <DEDUP_REMOVED lines=13> */
.L_x_8824:
        /* <DEDUP_REMOVED lines=13> */
.L_x_8825:
        /* <DEDUP_REMOVED lines=13> */
.L_x_8826:
        /* <DEDUP_REMOVED lines=47> */
.L_x_8819:
        /* <DEDUP_REMOVED lines=13> */
.L_x_8827:
        /* <DEDUP_REMOVED lines=13> */
.L_x_8828:
        /* <DEDUP_REMOVED lines=13> */
.L_x_8829:
        /* <DEDUP_REMOVED lines=13> */
.L_x_8830:
        /* <DEDUP_REMOVED lines=13> */
.L_x_8831:
        /* <DEDUP_REMOVED lines=13> */
.L_x_8832:
        /* <DEDUP_REMOVED lines=13> */
.L_x_8833:
[----:B------:R-:W-:Y:S05]  /*d440*/  BRA.U !UP3, `(.L_x_8811) ;  /* 0x000000010b387547 */ /* 0x000fea000b800000 */
[----:B------:R-:W-:Y:S01]  /*d450*/  MOV R160, UR10 ;  /* 0x0000000a00a07c02 */ /* 0x000fe20008000f00 */
[----:B------:R-:W-:-:S04]  /*d460*/  UISETP.GT.AND UP0, UPT, UR32, URZ, UPT ;  /* 0x000000ff2000728c */ /* 0x000fc8000bf04270 */
[----:B------:R-:W-:Y:S02]  /*d470*/  FFMA.FTZ R160, R235, R160, UR11 ;  /* 0x0000000beba07e23 */ /* 0x000fe400080100a0 */
[----:B------:R-:W-:Y:S02]  /*d480*/  PLOP3.LUT P6, PT, PT, PT, UP0, 0x80, 0x8 ;  /* 0x000000000008781c */ /* 0x000fe40003fcf008 */
        /* <DEDUP_REMOVED lines=10> */
.L_x_8811:
[----:B0123--:R-:W0:Y:S01]  /*d530*/  @P0 LDC.64 R160, c[0x0][0x478] ;  /* 0x00011e00ffa00b82 */ /* 0x00fe220000000a00 */
[----:B------:R-:W1:Y:S01]  /*d540*/  @UP3 LDCU.64 UR8, c[0x0][0x468] ;  /* 0x00008d00ff0837ac */ /* 0x000e620008000a00 */
[----:B------:R-:W-:Y:S01]  /*d550*/  PLOP3.LUT P6, PT, PT, PT, UP3, 0x80, 0x8 ;  /* 0x000000000008781c */ /* 0x000fe20003fcf038 */
[----:B0-----:R-:W-:-:S05]  /*d560*/  @P0 IMAD.WIDE.U32 R160, R4, 0x20, R160 ;  /* 0x0000002004a00825 */ /* 0x001fca00078e00a0 */
[----:B------:R-:W-:Y:S04]  /*d570*/  @P0 STG.E.128 desc[UR20][R160.64], R152 ;  /* 0x00000098a0000986 */ /* 0x000fe8000c101d14 */
[----:B------:R0:W-:Y:S01]  /*d580*/  @P0 STG.E.128 desc[UR20][R160.64+0x10], R156 ;  /* 0x0000109ca0000986 */ /* 0x0001e2000c101d14 */
[----:B------:R-:W-:Y:S01]  /*d590*/  PLOP3.LUT P0, PT, PT, PT, UP3, 0x80, 0x8 ;  /* 0x000000000008781c */ /* 0x000fe20003f0f038 */
[----:B0-----:R-:W-:-:S12]  /*d5a0*/  IMAD.MOV.U32 R160, RZ, RZ, 0x10 ;  /* 0x00000010ffa07424 */ /* 0x001fd800078e00ff */
[----:B-1----:R-:W-:-:S05]  /*d5b0*/  @P0 IMAD.WIDE.U32 R160, R3, R160, UR8 ;  /* 0x0000000803a00e25 */ /* 0x002fca000f8e00a0 */
[----:B------:R4:W-:Y:S02]  /*d5c0*/  @P6 STG.E.128 desc[UR20][R160.64], R148 ;  /* 0x00000094a0006986 */ /* 0x0009e4000c101d14 */
.L_x_8801:
[----:B------:R-:W-:Y:S05]  /*d5d0*/  BSYNC.RECONVERGENT B0 ;  /* 0x0000000000007941 */ /* 0x000fea0003800200 */
.L_x_8800:
[----:B------:R-:W-:Y:S02]  /*d5e0*/  UIADD3 UR28, UPT, UPT, UR28, UR26, URZ ;  /* 0x0000001a1c1c7290 */ /* 0x000fe4000fffe0ff */
[----:B------:R-:W-:Y:S02]  /*d5f0*/  UPLOP3.LUT UP1, UPT, UPT, UPT, UP1, 0x40, 0x4 ;  /* 0x000000000004789c */ /* 0x000fe40003f2e810 */
[----:B------:R-:W-:-:S09]  /*d600*/  UISETP.GE.AND UP0, UPT, UR28, UR27, UPT ;  /* 0x0000001b1c00728c */ /* 0x000fd2000bf06270 */
[----:B------:R-:W-:Y:S05]  /*d610*/  BRA.U !UP0, `(.L_x_8834) ;  /* 0xffffff3508107547 */ /* 0x000fea000b83ffff */
.L_x_8649:
[----:B------:R-:W1:Y:S08]  /*d620*/  S2UR UR7, SR_CTAID.X ;  /* 0x00000000000779c3 */ /* 0x000e700000002500 */
[----:B------:R-:W2:Y:S08]  /*d630*/  LDC.64 R2, c[0x0][0x440] ;  /* 0x00011000ff027b82 */ /* 0x000eb00000000a00 */
[----:B------:R-:W3:Y:S08]  /*d640*/  LDC.64 R4, c[0x0][0x448] ;  /* 0x00011200ff047b82 */ /* 0x000ef00000000a00 */
[----:B0-----:R-:W0:Y:S01]  /*d650*/  LDC.64 R6, c[0x0][0x440] ;  /* 0x00011000ff067b82 */ /* 0x001e220000000a00 */
[----:B-1----:R-:W-:-:S06]  /*d660*/  UIMAD UR7, UR7, UR6, URZ ;  /* 0x00000006070772a4 */ /* 0x002fcc000f8e02ff */
[----:B------:R-:W-:Y:S01]  /*d670*/  MOV R0, UR7 ;  /* 0x0000000700007c02 */ /* 0x000fe20008000f00 */
[----:B------:R-:W1:Y:S03]  /*d680*/  LDC.64 R8, c[0x0][0x448] ;  /* 0x00011200ff087b82 */ /* 0x000e660000000a00 */
[----:B------:R-:W-:-:S05]  /*d690*/  LEA.HI R243, R0, R243, RZ, 0x1d ;  /* 0x000000f300f37211 */ /* 0x000fca00078fe8ff */
[----:B------:R-:W4:Y:S01]  /*d6a0*/  LDC.64 R10, c[0x0][0x440] ;  /* 0x00011000ff0a7b82 */ /* 0x000f220000000a00 */
[----:B--2---:R-:W-:-:S04]  /*d6b0*/  @P5 IMAD.WIDE.U32 R2, R243, 0x20, R2 ;  /* 0x00000020f3025825 */ /* 0x004fc800078e0002 */
[C---:B---3--:R-:W-:Y:S01]  /*d6c0*/  @P5 IMAD.WIDE.U32 R4, R243.reuse, 0x20, R4 ;  /* 0x00000020f3045825 */ /* 0x048fe200078e0004 */
[----:B------:R2:W-:Y:S02]  /*d6d0*/  @P5 STG.E.128 desc[UR20][R2.64], R96 ;  /* 0x0000006002005986 */ /* 0x0005e4000c101d14 */
[----:B------:R-:W3:Y:S01]  /*d6e0*/  LDC.64 R12, c[0x0][0x448] ;  /* 0x00011200ff0c7b82 */ /* 0x000ee20000000a00 */
[----:B------:R-:W-:Y:S01]  /*d6f0*/  @P5 VIADD R243, R243, 0x80 ;  /* 0x00000080f3f35836 */ /* 0x000fe20000000000 */
[----:B------:R2:W-:Y:S03]  /*d700*/  @P5 STG.E.128 desc[UR20][R2.64+0x10], R92 ;  /* 0x0000105c02005986 */ /* 0x0005e6000c101d14 */
[C---:B0-----:R-:W-:Y:S01]  /*d710*/  @P4 IMAD.WIDE.U32 R6, R243.reuse, 0x20, R6 ;  /* 0x00000020f3064825 */ /* 0x041fe200078e0006 */
[----:B------:R2:W-:Y:S02]  /*d720*/  @P5 STG.E.128 desc[UR20][R4.64], R136 ;  /* 0x0000008804005986 */ /* 0x0005e4000c101d14 */
[----:B------:R-:W0:Y:S01]  /*d730*/  LDC.64 R14, c[0x0][0x440] ;  /* 0x00011000ff0e7b82 */ /* 0x000e220000000a00 */
        /* <DEDUP_REMOVED lines=8> */
[----:B---3--:R-:W-:-:S03]  /*d7c0*/  @P3 IMAD.WIDE.U32 R12, R243, 0x20, R12 ;  /* 0x00000020f30c3825 */ /* 0x008fc600078e000c */
[----:B------:R2:W-:Y:S01]  /*d7d0*/  @P4 STG.E.128 desc[UR20][R8.64+0x10], R124 ;  /* 0x0000107c08004986 */ /* 0x0005e2000c101d14 */
[----:B------:R-:W-:-:S03]  /*d7e0*/  @P3 VIADD R243, R243, 0x80 ;  /* 0x00000080f3f33836 */ /* 0x000fc60000000000 */
        /* <DEDUP_REMOVED lines=21> */
.L_x_8835:
        /* <DEDUP_REMOVED lines=12> */
.L_x_19365:


//--------------------- .text._ZN10layer_norm22ln_bwd_finalize_kernelINS_22Kernel_traits_finalizeILj5120Ef13__nv_bfloat16fS2_fjLb0ELj1024ELj4ENS_18Kernel_traits_baseILj5120EfS2_fS2_fjLj1024EEEEELb0ELb1EEEvNS_9BwdParamsE --------------------------
	.section	.text._ZN10layer_norm22ln_bwd_finalize_kernelINS_22Kernel_traits_finalizeILj5120Ef13__nv_bfloat16fS2_fjLb0ELj1024ELj4ENS_18Kernel_traits_baseILj5120EfS2_fS2_fjLj1024EEEEELb0ELb1EEEvNS_9BwdParamsE,"ax",@progbits
	.align	128
        .global         _ZN10layer_norm22ln_bwd_finalize_kernelINS_22Kernel_traits_finalizeILj5120Ef13__nv_bfloat16fS2_fjLb0ELj1024ELj4ENS_18Kernel_traits_baseILj5120EfS2_fS2_fjLj1024EEEEELb0ELb1EEEvNS_9BwdParamsE
        .type           _ZN10layer_norm22ln_bwd_finalize_kernelINS_22Kernel_traits_finalizeILj5120Ef13__nv_bfloat16fS2_fjLb0ELj1024ELj4ENS_18Kernel_traits_baseILj5120EfS2_fS2_fjLj1024EEEEELb0ELb1EEEvNS_9BwdParamsE,@function
        .size           _ZN10layer_norm22ln_bwd_finalize_kernelINS_22Kernel_traits_finalizeILj5120Ef13__nv_bfloat16fS2_fjLb0ELj1024ELj4ENS_18Kernel_traits_baseILj5120EfS2_fS2_fjLj1024EEEEELb0ELb1EEEvNS_9BwdParamsE,(.L_x_19366 - _ZN10layer_norm22ln_bwd_finalize_kernelINS_22Kernel_traits_finalizeILj5120Ef13__nv_bfloat16fS2_fjLb0ELj1024ELj4ENS_18Kernel_traits_baseILj5120EfS2_fS2_fjLj1024EEEEELb0ELb1EEEvNS_9BwdParamsE)
        .other          _ZN10layer_norm22ln_bwd_finalize_kernelINS_22Kernel_traits_finalizeILj5120Ef13__nv_bfloat16fS2_fjLb0ELj1024ELj4ENS_18Kernel_traits_baseILj5120EfS2_fS2_fjLj1024EEEEELb0ELb1EEEvNS_9BwdParamsE,@"STO_CUDA_ENTRY STV_DEFAULT"
_ZN10layer_norm22ln_bwd_finalize_kernelINS_22Kernel_traits_finalizeILj5120Ef13__nv_bfloat16fS2_fjLb0ELj1024ELj4ENS_18Kernel_traits_baseILj5120EfS2_fS2_fjLj1024EEEEELb0ELb1EEEvNS_9BwdParamsE:
.text._ZN10layer_norm22ln_bwd_finalize_kernelINS_22Kernel_traits_finalizeILj5120Ef13__nv_bfloat16fS2_fjLb0ELj1024ELj4ENS_18Kernel_traits_baseILj5120EfS2_fS2_fjLj1024EEEEELb0ELb1EEEvNS_9BwdParamsE:
        /* <DEDUP_REMOVED lines=81> */
.L_x_8840:
        /* <DEDUP_REMOVED lines=118> */
.L_x_8839:
[----:B------:R-:W-:Y:S05]  /*0c70*/  BSYNC.RECONVERGENT B1 ;  /* 0x0000000000017941 */ /* 0x000fea0003800200 */
.L_x_8838:
        /* <DEDUP_REMOVED lines=77> */
.L_x_8842:
[----:B------:R-:W-:Y:S05]  /*1150*/  BSYNC.RECONVERGENT B1 ;  /* 0x0000000000017941 */ /* 0x000fea0003800200 */
.L_x_8841:
        /* <DEDUP_REMOVED lines=38> */
.L_x_8844:
[----:B------:R-:W-:Y:S05]  /*13c0*/  BSYNC.RECONVERGENT B1 ;  /* 0x0000000000017941 */ /* 0x000fea0003800200 */
.L_x_8843:
        /* <DEDUP_REMOVED lines=8> */
.L_x_8845:
        /* <DEDUP_REMOVED lines=10> */
.L_x_8837:
[----:B------:R-:W-:Y:S05]  /*14f0*/  BSYNC.RECONVERGENT B0 ;  /* 0x0000000000007941 */ /* 0x000fea0003800200 */
.L_x_8836:
        /* <DEDUP_REMOVED lines=55> */
.L_x_8846:
        /* <DEDUP_REMOVED lines=9> */
.L_x_19366:


//--------------------- .text._ZN10layer_norm13ln_bwd_kernelINS_13Kernel_traitsIf13__nv_bfloat16fS2_fjLj5120ELj1ELj1ELj4ELj16ENS_18Kernel_traits_baseILj5120EfS2_fS2_fjLj128EEEEELb1ELb0ELb1ELb1EEEvNS_9BwdParamsE --------------------------
	.section	.text._ZN10layer_norm13ln_bwd_kernelINS_13Kernel_traitsIf13__nv_bfloat16fS2_fjLj5120ELj1ELj1ELj4ELj16ENS_18Kernel_traits_baseILj5120EfS2_fS2_fjLj128EEEEELb1ELb0ELb1ELb1EEEvNS_9BwdParamsE,"ax",@progbits
	.align	128
        .global         _ZN10layer_norm13ln_bwd_kernelINS_13Kernel_traitsIf13__nv_bfloat16fS2_fjLj5120ELj1ELj1ELj4ELj16ENS_18Kernel_traits_baseILj5120EfS2_fS2_fjLj128EEEEELb1ELb0ELb1ELb1EEEvNS_9BwdParamsE
        .type           _ZN10layer_norm13ln_bwd_kernelINS_13Kernel_traitsIf13__nv_bfloat16fS2_fjLj5120ELj1ELj1ELj4ELj16ENS_18Kernel_traits_baseILj5120EfS2_fS2_fjLj128EEEEELb1ELb0ELb1ELb1EEEvNS_9BwdParamsE,@function
        .size           _ZN10layer_norm13ln_bwd_kernelINS_13Kernel_traitsIf13__nv_bfloat16fS2_fjLj5120ELj1ELj1ELj4ELj16ENS_18Kernel_traits_baseILj5120EfS2_fS2_fjLj128EEEEELb1ELb0ELb1ELb1EEEvNS_9BwdParamsE,(.L_x_19367 - _ZN10layer_norm13ln_bwd_kernelINS_13Kernel_traitsIf13__nv_bfloat16fS2_fjLj5120ELj1ELj1ELj4ELj16ENS_18Kernel_traits_baseILj5120EfS2_fS2_fjLj128EEEEELb1ELb0ELb1ELb1EEEvNS_9BwdParamsE)
        .other          _ZN10layer_norm13ln_bwd_kernelINS_13Kernel_traitsIf13__nv_bfloat16fS2_fjLj5120ELj1ELj1ELj4ELj16ENS_18Kernel_traits_baseILj5120EfS2_fS2_fjLj128EEEEELb1ELb0ELb1ELb1EEEvNS_9BwdParamsE,@"STO_CUDA_ENTRY STV_DEFAULT"
_ZN10layer_norm13ln_bwd_kernelINS_13Kernel_traitsIf13__nv_bfloat16fS2_fjLj5120ELj1ELj1ELj4ELj16ENS_18Kernel_traits_baseILj5120EfS2_fS2_fjLj128EEEEELb1ELb0ELb1ELb1EEEvNS_9BwdParamsE:
.text._ZN10layer_norm13ln_bwd_kernelINS_13Kernel_traitsIf13__nv_bfloat16fS2_fjLj5120ELj1ELj1ELj4ELj16ENS_18Kernel_traits_baseILj5120EfS2_fS2_fjLj128EEEEELb1ELb0ELb1ELb1EEEvNS_9BwdParamsE:
        /* <DEDUP_REMOVED lines=57> */
[----:B0-----:R-:W2:Y:S01]  /*0390*/  LDG.E.128 R4, desc[UR22][R2.64+0x1010] ;  /* 0x0010101602047981 */ /* 0x001ea2000c1e1d00 */
[----:B------:R-:W0:Y:S03]  /*03a0*/  LDCU.128 UR16, c[0x0][0x3f0] ;  /* 0x00007e00ff1077ac */ /* 0x000e260008000c00 */
[----:B------:R-:W3:Y:S01]  /*03b0*/  LDG.E.128 R8, desc[UR22][R2.64+0x1000] ;  /* 0x0010001602087981 */ /* 0x000ee2000c1e1d00 */
[----:B------:R-:W0:Y:S03]  /*03c0*/  LDCU.64 UR26, c[0x0][0x380] ;  /* 0x00007000ff1a77ac */ /* 0x000e260008000a00 */
[----:B------:R-:W4:Y:S04]  /*03d0*/  LDG.E.128 R12, desc[UR22][R2.64+0x10] ;  /* 0x00001016020c7981 */ /* 0x000f28000c1e1d00 */
[----:B------:R-:W4:Y:S04]  /*03e0*/  LDG.E.128 R16, desc[UR22][R2.64] ;  /* 0x0000001602107981 */ /* 0x000f28000c1e1d00 */
        /* <DEDUP_REMOVED lines=11> */
[----:B------:R2:W-:Y:S04]  /*04a0*/  STL.64 [R1+0x18], R10 ;  /* 0x0000180a01007387 */ /* 0x0005e80000100a00 */
[----:B----4-:R2:W-:Y:S04]  /*04b0*/  STL.64 [R1+0x20], R12 ;  /* 0x0000200c01007387 */ /* 0x0105e80000100a00 */
[----:B------:R2:W-:Y:S04]  /*04c0*/  STL.64 [R1+0x28], R14 ;  /* 0x0000280e01007387 */ /* 0x0005e80000100a00 */
[----:B------:R2:W-:Y:S04]  /*04d0*/  STL.64 [R1+0x30], R16 ;  /* 0x0000301001007387 */ /* 0x0005e80000100a00 */
[----:B01----:R2:W-:Y:S02]  /*04e0*/  STL.64 [R1+0x38], R18 ;  /* 0x0000381201007387 */ /* 0x0035e40000100a00 */
.L_x_9014:
[----:B------:R-:W-:-:S06]  /*04f0*/  UIMAD.WIDE UR10, UR8, 0x4, UR14 ;  /* 0x00000004080a78a5 */ /* 0x000fcc000f8e020e */
[----:B-1----:R-:W-:Y:S02]  /*0500*/  MOV R164, UR10 ;  /* 0x0000000a00a47c02 */ /* 0x002fe40008000f00 */
[----:B------:R-:W-:-:S05]  /*0510*/  MOV R165, UR11 ;  /* 0x0000000b00a57c02 */ /* 0x000fca0008000f00 */
[----:B------:R0:W3:Y:S01]  /*0520*/  LDG.E R164, desc[UR22][R164.64] ;  /* 0x00000016a4a47981 */ /* 0x0000e2000c1e1900 */
[----:B------:R-:W-:-:S06]  /*0530*/  UIMAD.WIDE UR10, UR8, 0x4, UR18 ;  /* 0x00000004080a78a5 */ /* 0x000fcc000f8e0212 */
[----:B0-----:R-:W-:Y:S01]  /*0540*/  IMAD.U32 R165, RZ, RZ, UR11 ;  /* 0x0000000bffa57e24 */ /* 0x001fe2000f8e00ff */
        /* <DEDUP_REMOVED lines=10> */
[----:B------:R-:W-:Y:S07]  /*05f0*/  BRA.U !UP2, `(.L_x_8848) ;  /* 0x0000001d0a947547 */ /* 0x000fee000b800000 */
[----:B------:R-:W0:Y:S01]  /*0600*/  S2R R0, SR_TID.X ;  /* 0x0000000000007919 */ /* 0x000e220000002100 */
[----:B------:R-:W-:Y:S01]  /*0610*/  UIMAD UR9, UR8, UR21, URZ ;  /* 0x00000015080972a4 */ /* 0x000fe2000f8e02ff */
[----:B--2---:R-:W1:Y:S01]  /*0620*/  LDC.64 R4, c[0x0][0x428] ;  /* 0x00010a00ff047b82 */ /* 0x004e620000000a00 */
[----:B------:R-:W-:Y:S01]  /*0630*/  UIADD3 UR11, UPT, UPT, UR31, -0x1, URZ ;  /* 0xffffffff1f0b7890 */ /* 0x000fe2000fffe0ff */
[----:B------:R-:W-:Y:S01]  /*0640*/  STL [R1+0x54], R157 ;  /* 0x0000549d01007387 */ /* 0x000fe20000100800 */
[----:B------:R-:W-:Y:S02]  /*0650*/  USHF.R.S32.HI UR10, URZ, 0x1f, UR9 ;  /* 0x0000001fff0a7899 */ /* 0x000fe40008011409 */
[----:B------:R-:W-:Y:S02]  /*0660*/  UIMAD UR11, UR11, UR21, URZ ;  /* 0x000000150b0b72a4 */ /* 0x000fe4000f8e02ff */
[----:B------:R-:W-:Y:S01]  /*0670*/  UIMAD.WIDE UR32, UR8, 0x4, UR12 ;  /* 0x00000004082078a5 */ /* 0x000fe2000f8e020c */
[----:B------:R-:W2:Y:S01]  /*0680*/  LDC.64 R6, c[0x0][0x3a8] ;  /* 0x0000ea00ff067b82 */ /* 0x000ea20000000a00 */
[----:B------:R-:W-:Y:S01]  /*0690*/  ULEA.HI UR10, UR10, UR9, URZ, 0x3 ;  /* 0x000000090a0a7291 */ /* 0x000fe2000f8f18ff */
[----:B------:R-:W-:Y:S01]  /*06a0*/  ISETP.NE.U32.AND P0, PT, RZ, UR4, PT ;  /* 0x00000004ff007c0c */ /* 0x000fe2000bf05070 */
[----:B------:R-:W-:-:S02]  /*06b0*/  USHF.R.S32.HI UR9, URZ, 0x1f, UR11 ;  /* 0x0000001fff097899 */ /* 0x000fc4000801140b */
[----:B------:R-:W-:Y:S01]  /*06c0*/  UISETP.GE.AND UP3, UPT, UR20, 0x1, UPT ;  /* 0x000000011400788c */ /* 0x000fe2000bf66270 */
[----:B------:R-:W-:Y:S01]  /*06d0*/  MOV R2, UR32 ;  /* 0x0000002000027c02 */ /* 0x000fe20008000f00 */
[----:B------:R-:W-:Y:S01]  /*06e0*/  ULEA.HI UR9, UR9, UR11, URZ, 0x3 ;  /* 0x0000000b09097291 */ /* 0x000fe2000f8f18ff */
[----:B------:R-:W-:Y:S01]  /*06f0*/  MOV R3, UR33 ;  /* 0x0000002100037c02 */ /* 0x000fe20008000f00 */
[----:B------:R-:W-:Y:S01]  /*0700*/  STL [R1+0x50], R156 ;  /* 0x0000509c01007387 */ /* 0x000fe20000100800 */
[----:B------:R-:W-:-:S03]  /*0710*/  MOV R213, UR10 ;  /* 0x0000000a00d57c02 */ /* 0x000fc60008000f00 */
[----:B------:R3:W4:Y:S01]  /*0720*/  LDG.E R2, desc[UR22][R2.64] ;  /* 0x0000001602027981 */ /* 0x000722000c1e1900 */
[----:B------:R-:W-:Y:S01]  /*0730*/  IMAD.U32 R169, RZ, RZ, UR9 ;  /* 0x00000009ffa97e24 */ /* 0x000fe2000f8e00ff */
[----:B------:R-:W-:Y:S02]  /*0740*/  ISETP.NE.AND.EX P0, PT, RZ, UR5, PT, P0 ;  /* 0x00000005ff007c0c */ /* 0x000fe4000bf05300 */
[----:B------:R-:W-:Y:S01]  /*0750*/  ISETP.NE.AND P1, PT, RZ, UR28, PT ;  /* 0x0000001cff007c0c */ /* 0x000fe2000bf25270 */
[----:B------:R4:W-:Y:S01]  /*0760*/  STL [R1+0x4c], R155 ;  /* 0x00004c9b01007387 */ /* 0x0009e20000100800 */
[-C--:B0-----:R-:W-:Y:S02]  /*0770*/  LEA.HI.SX32 R169, R169, R0.reuse, 0x1d ;  /* 0x00000000a9a97211 */ /* 0x081fe400078feaff */
[----:B------:R-:W-:Y:S01]  /*0780*/  LEA.HI.SX32 R213, R213, R0, 0x1d ;  /* 0x00000000d5d57211 */ /* 0x000fe200078feaff */
[----:B------:R-:W-:Y:S01]  /*0790*/  @UP3 UIADD3 UR9, UPT, UPT, UR20, -0x1, URZ ;  /* 0xffffffff14093890 */ /* 0x000fe2000fffe0ff */
[----:B------:R-:W-:Y:S01]  /*07a0*/  PLOP3.LUT P2, PT, PT, PT, UP3, 0x80, 0x8 ;  /* 0x000000000008781c */ /* 0x000fe20003f4f038 */
[----:B-1----:R-:W-:-:S04]  /*07b0*/  IMAD.WIDE.U32 R8, R169, 0x10, R4 ;  /* 0x00000010a9087825 */ /* 0x002fc800078e0004 */
[----:B------:R-:W0:Y:S01]  /*07c0*/  @P0 LDC.64 R192, c[0x0][0x438] ;  /* 0x00010e00ffc00b82 */ /* 0x000e220000000a00 */
[----:B------:R-:W-:Y:S01]  /*07d0*/  MOV R202, RZ ;  /* 0x000000ff00ca7202 */ /* 0x000fe20000000f00 */
[----:B------:R-:W-:Y:S01]  /*07e0*/  STL [R1+0x48], R154 ;  /* 0x0000489a01007387 */ /* 0x000fe20000100800 */
[----:B--2---:R-:W-:-:S03]  /*07f0*/  IMAD.WIDE.U32 R28, R213, 0x20, R6 ;  /* 0x00000020d51c7825 */ /* 0x004fc600078e0006 */
[----:B------:R-:W2:Y:S02]  /*0800*/  LDG.E.128 R8, desc[UR22][R8.64] ;  /* 0x0000001608087981 */ /* 0x000ea4000c1e1d00 */
[----:B------:R-:W1:Y:S02]  /*0810*/  @P0 LDC.64 R194, c[0x0][0x438] ;  /* 0x00010e00ffc20b82 */ /* 0x000e640000000a00 */
[----:B------:R-:W2:Y:S01]  /*0820*/  LDG.E.128 R204, desc[UR22][R28.64+0x10] ;  /* 0x000010161ccc7981 */ /* 0x000ea2000c1e1d00 */
[----:B------:R-:W-:Y:S02]  /*0830*/  IADD3 R211, PT, PT, R213, 0x80, RZ ;  /* 0x00000080d5d37810 */ /* 0x000fe40007ffe0ff */
[----:B------:R-:W-:Y:S01]  /*0840*/  IADD3 R197, PT, PT, R169, 0x80, RZ ;  /* 0x00000080a9c57810 */ /* 0x000fe20007ffe0ff */
[----:B------:R3:W2:Y:S01]  /*0850*/  LDG.E.128 R12, desc[UR22][R28.64] ;  /* 0x000000161c0c7981 */ /* 0x0006a2000c1e1d00 */
[----:B------:R-:W-:Y:S01]  /*0860*/  IADD3 R209, PT, PT, R213, 0x100, RZ ;  /* 0x00000100d5d17810 */ /* 0x000fe20007ffe0ff */
[----:B------:R-:W-:Y:S01]  /*0870*/  IMAD.WIDE.U32 R30, R211, 0x20, R6 ;  /* 0x00000020d31e7825 */ /* 0x000fe200078e0006 */
[----:B------:R-:W-:-:S03]  /*0880*/  IADD3 R203, PT, PT, R213, 0x180, RZ ;  /* 0x00000180d5cb7810 */ /* 0x000fc60007ffe0ff */
[----:B------:R-:W-:Y:S01]  /*0890*/  VIADD R177, R169, 0x180 ;  /* 0x00000180a9b17836 */ /* 0x000fe20000000000 */
[----:B------:R-:W2:Y:S01]  /*08a0*/  LDG.E.128 R16, desc[UR22][R30.64] ;  /* 0x000000161e107981 */ /* 0x000ea2000c1e1d00 */
[----:B------:R-:W-:-:S03]  /*08b0*/  IMAD.WIDE.U32 R196, R197, 0x10, R4 ;  /* 0x00000010c5c47825 */ /* 0x000fc600078e0004 */
[----:B------:R-:W2:Y:S01]  /*08c0*/  LDG.E.128 R20, desc[UR22][R30.64+0x10] ;  /* 0x000010161e147981 */ /* 0x000ea2000c1e1d00 */
[--C-:B------:R-:W-:Y:S01]  /*08d0*/  IMAD.WIDE.U32 R188, R209, 0x20, R6.reuse ;  /* 0x00000020d1bc7825 */ /* 0x100fe200078e0006 */
[----:B---3--:R-:W-:Y:S02]  /*08e0*/  IADD3 R3, PT, PT, R213, 0x200, RZ ;  /* 0x00000200d5037810 */ /* 0x008fe40007ffe0ff */
[----:B------:R-:W3:Y:S01]  /*08f0*/  LDG.E.128 R196, desc[UR22][R196.64] ;  /* 0x00000016c4c47981 */ /* 0x000ee2000c1e1d00 */
[----:B------:R-:W-:-:S03]  /*0900*/  IMAD.WIDE.U32 R190, R203, 0x20, R6 ;  /* 0x00000020cbbe7825 */ /* 0x000fc600078e0006 */
[----:B------:R-:W3:Y:S01]  /*0910*/  LDG.E.128 R24, desc[UR22][R188.64] ;  /* 0x00000016bc187981 */ /* 0x000ee2000c1e1d00 */
[----:B------:R-:W-:Y:S01]  /*0920*/  IMAD.WIDE.U32 R176, R177, 0x10, R4 ;  /* 0x00000010b1b07825 */ /* 0x000fe200078e0004 */
[----:B------:R-:W-:Y:S02]  /*0930*/  IADD3 R181, PT, PT, R169, 0x100, RZ ;  /* 0x00000100a9b57810 */ /* 0x000fe40007ffe0ff */
[----:B------:R0:W3:Y:S01]  /*0940*/  LDG.E.128 R184, desc[UR22][R188.64+0x10] ;  /* 0x00001016bcb87981 */ /* 0x0000e2000c1e1d00 */
[----:B------:R-:W-:Y:S01]  /*0950*/  IMAD.WIDE.U32 R200, R3, 0x20, R6 ;  /* 0x0000002003c87825 */ /* 0x000fe200078e0006 */
[----:B------:R-:W-:Y:S02]  /*0960*/  IADD3 R29, PT, PT, R169, 0x200, RZ ;  /* 0x00000200a91d7810 */ /* 0x000fe40007ffe0ff */
[----:B------:R-:W3:Y:S04]  /*0970*/  LDG.E.128 R164, desc[UR22][R190.64] ;  /* 0x00000016bea47981 */ /* 0x000ee8000c1e1d00 */
[----:B------:R-:W3:Y:S01]  /*0980*/  LDG.E.128 R176, desc[UR22][R176.64] ;  /* 0x00000016b0b07981 */ /* 0x000ee2000c1e1d00 */
[----:B------:R-:W-:Y:S01]  /*0990*/  @UP3 UIMAD UR9, UR9, UR21, URZ ;  /* 0x00000015090932a4 */ /* 0x000fe2000f8e02ff */
[----:B0-----:R-:W0:Y:S02]  /*09a0*/  @P0 LDC.64 R188, c[0x0][0x438] ;  /* 0x00010e00ffbc0b82 */ /* 0x001e240000000a00 */
[----:B------:R1:W3:Y:S04]  /*09b0*/  LDG.E.128 R168, desc[UR22][R190.64+0x10] ;  /* 0x00001016bea87981 */ /* 0x0002e8000c1e1d00 */
[----:B------:R-:W3:Y:S04]  /*09c0*/  LDG.E.128 R172, desc[UR22][R200.64] ;  /* 0x00000016c8ac7981 */ /* 0x000ee8000c1e1d00 */
[----:B------:R3:W-:Y:S01]  /*09d0*/  STL [R1+0x44], R153 ;  /* 0x0000449901007387 */ /* 0x0007e20000100800 */
[----:B-1----:R-:W1:Y:S01]  /*09e0*/  @P0 LDC.64 R190, c[0x0][0x438] ;  /* 0x00010e00ffbe0b82 */ /* 0x002e620000000a00 */
[----:B------:R-:W-:Y:S01]  /*09f0*/  @UP3 USHF.R.S32.HI UR10, URZ, 0x1f, UR9 ;  /* 0x0000001fff0a3899 */ /* 0x000fe20008011409 */
[----:B------:R-:W-:Y:S01]  /*0a00*/  IMAD.WIDE.U32 R180, R181, 0x10, R4 ;  /* 0x00000010b5b47825 */ /* 0x000fe200078e0004 */
[----:B------:R3:W-:Y:S02]  /*0a10*/  STL [R1+0x40], R152 ;  /* 0x0000409801007387 */ /* 0x0007e40000100800 */
[----:B------:R-:W-:Y:S01]  /*0a20*/  @UP3 ULEA.HI UR10, UR10, UR9, URZ, 0x3 ;  /* 0x000000090a0a3291 */ /* 0x000fe2000f8f18ff */
[----:B-1----:R-:W-:-:S05]  /*0a30*/  @P0 IMAD.WIDE.U32 R190, R211, 0x20, R190 ;  /* 0x00000020d3be0825 */ /* 0x002fca00078e00be */
[----:B------:R-:W-:Y:S01]  /*0a40*/  MOV R215, UR10 ;  /* 0x0000000a00d77c02 */ /* 0x000fe20008000f00 */
[----:B------:R-:W3:Y:S03]  /*0a50*/  LDG.E.128 R180, desc[UR22][R180.64] ;  /* 0x00000016b4b47981 */ /* 0x000ee6000c1e1d00 */
[----:B------:R-:W-:Y:S01]  /*0a60*/  @P2 LEA.HI.SX32 R202, R215, R0, 0x1d ;  /* 0x00000000d7ca2211 */ /* 0x000fe200078feaff */
[----:B------:R-:W-:Y:S01]  /*0a70*/  @P0 IMAD.WIDE.U32 R192, R209, 0x20, R192 ;  /* 0x00000020d1c00825 */ /* 0x000fe200078e00c0 */
[----:B------:R-:W5:Y:S03]  /*0a80*/  @P0 LDG.E.128 R120, desc[UR22][R190.64] ;  /* 0x00000016be780981 */ /* 0x000f66000c1e1d00 */
[----:B------:R-:W-:Y:S01]  /*0a90*/  IMAD.WIDE.U32 R4, R29, 0x10, R4 ;  /* 0x000000101d047825 */ /* 0x000fe200078e0004 */
[----:B------:R-:W5:Y:S03]  /*0aa0*/  @P0 LDG.E.128 R128, desc[UR22][R192.64] ;  /* 0x00000016c0800981 */ /* 0x000f66000c1e1d00 */
[----:B0-----:R-:W-:Y:S01]  /*0ab0*/  @P0 IMAD.WIDE.U32 R188, R213, 0x20, R188 ;  /* 0x00000020d5bc0825 */ /* 0x001fe200078e00bc */
[----:B------:R-:W5:Y:S03]  /*0ac0*/  @P0 LDG.E.128 R132, desc[UR22][R192.64+0x10] ;  /* 0x00001016c0840981 */ /* 0x000f66000c1e1d00 */
[----:B------:R-:W-:Y:S01]  /*0ad0*/  @P0 IMAD.WIDE.U32 R194, R203, 0x20, R194 ;  /* 0x00000020cbc20825 */ /* 0x000fe200078e00c2 */
[----:B------:R0:W5:Y:S04]  /*0ae0*/  @P0 LDG.E.128 R124, desc[UR22][R190.64+0x10] ;  /* 0x00001016be7c0981 */ /* 0x000168000c1e1d00 */
[----:B------:R-:W5:Y:S04]  /*0af0*/  @P0 LDG.E.128 R112, desc[UR22][R188.64] ;  /* 0x00000016bc700981 */ /* 0x000f68000c1e1d00 */
[----:B------:R1:W5:Y:S01]  /*0b00*/  @P0 LDG.E.128 R116, desc[UR22][R188.64+0x10] ;  /* 0x00001016bc740981 */ /* 0x000362000c1e1d00 */
[----:B0-----:R-:W-:-:S03]  /*0b10*/  IADD3 R190, PT, PT, R202, 0x180, RZ ;  /* 0x00000180cabe7810 */ /* 0x001fc60007ffe0ff */
[----:B------:R-:W3:Y:S04]  /*0b20*/  LDG.E.128 R4, desc[UR22][R4.64] ;  /* 0x0000001604047981 */ /* 0x000ee8000c1e1d00 */
[----:B------:R-:W5:Y:S01]  /*0b30*/  @P0 LDG.E.128 R136, desc[UR22][R194.64] ;  /* 0x00000016c2880981 */ /* 0x000f62000c1e1d00 */
[----:B-1----:R-:W-:-:S03]  /*0b40*/  VIADD R188, R202, 0x200 ;  /* 0x00000200cabc7836 */ /* 0x002fc60000000000 */
[----:B------:R-:W5:Y:S04]  /*0b50*/  @P0 LDG.E.128 R140, desc[UR22][R194.64+0x10] ;  /* 0x00001016c28c0981 */ /* 0x000f68000c1e1d00 */
[----:B------:R0:W3:Y:S02]  /*0b60*/  LDG.E.128 R28, desc[UR22][R200.64+0x10] ;  /* 0x00001016c81c7981 */ /* 0x0000e4000c1e1d00 */
[----:B0-----:R-:W0:Y:S01]  /*0b70*/  @P0 LDC.64 R200, c[0x0][0x438] ;  /* 0x00010e00ffc80b82 */ /* 0x001e220000000a00 */
[----:B----4-:R-:W-:-:S04]  /*0b80*/  FSEL R2, R2, RZ, !P1 ;  /* 0x000000ff02027208 */ /* 0x010fc80004800000 */
[----:B------:R-:W-:Y:S02]  /*0b90*/  R2UR UR9, R2 ;  /* 0x00000000020972ca */ /* 0x000fe400000e0000 */
[C---:B--2---:R-:W-:Y:S02]  /*0ba0*/  PRMT R224, R10.reuse, 0x7632, R224 ;  /* 0x000076320ae07816 */ /* 0x044fe400000000e0 */
[----:B------:R-:W-:Y:S02]  /*0bb0*/  SHF.L.U32 R211, R10, 0x10, RZ ;  /* 0x000000100ad37819 */ /* 0x000fe400000006ff */
[----:B------:R-:W-:-:S07]  /*0bc0*/  PRMT R227, R11, 0x7632, R227 ;  /* 0x000076320be37816 */ /* 0x000fce00000000e3 */
[----:B------:R-:W-:Y:S01]  /*0bd0*/  FADD.FTZ R10, R205, -UR9 ;  /* 0x80000009cd0a7e21 */ /* 0x000fe20008010000 */
[----:B------:R-:W-:Y:S01]  /*0be0*/  SHF.L.U32 R212, R11, 0x10, RZ ;  /* 0x000000100bd47819 */ /* 0x000fe200000006ff */
[----:B------:R-:W-:Y:S02]  /*0bf0*/  FADD.FTZ R11, R204, -UR9 ;  /* 0x80000009cc0b7e21 */ /* 0x000fe40008010000 */
[----:B------:R-:W1:Y:S01]  /*0c00*/  LDC.64 R204, c[0x0][0x3b0] ;  /* 0x0000ec00ffcc7b82 */ /* 0x000e620000000a00 */
[----:B------:R-:W-:Y:S01]  /*0c10*/  FADD.FTZ R2, R13, -UR9 ;  /* 0x800000090d027e21 */ /* 0x000fe20008010000 */
[----:B------:R-:W-:Y:S01]  /*0c20*/  FADD.FTZ R13, R16, -UR9 ;  /* 0x80000009100d7e21 */ /* 0x000fe20008010000 */
[----:B------:R-:W-:Y:S01]  /*0c30*/  FADD.FTZ R16, R19, -UR9 ;  /* 0x8000000913107e21 */ /* 0x000fe20008010000 */
[----:B------:R-:W-:Y:S01]  /*0c40*/  FADD.FTZ R19, R22, -UR9 ;  /* 0x8000000916137e21 */ /* 0x000fe20008010000 */
[----:B------:R-:W-:Y:S01]  /*0c50*/  FADD.FTZ R0, R12, -UR9 ;  /* 0x800000090c007e21 */ /* 0x000fe20008010000 */
[----:B------:R-:W-:-:S02]  /*0c60*/  PRMT R208, R8, 0x7632, R208 ;  /* 0x0000763208d07816 */ /* 0x000fc400000000d0 */
[----:B---3--:R-:W-:Y:S01]  /*0c70*/  PRMT R217, R197, 0x7632, R217 ;  /* 0x00007632c5d97816 */ /* 0x008fe200000000d9 */
[----:B------:R-:W-:Y:S01]  /*0c80*/  FADD.FTZ R22, R25, -UR9 ;  /* 0x8000000919167e21 */ /* 0x000fe20008010000 */
[----:B------:R-:W-:Y:S01]  /*0c90*/  IADD3 R25, PT, PT, R202, 0x100, RZ ;  /* 0x00000100ca197810 */ /* 0x000fe20007ffe0ff */
[----:B------:R-:W-:Y:S01]  /*0ca0*/  FADD.FTZ R12, R15, -UR9 ;  /* 0x800000090f0c7e21 */ /* 0x000fe20008010000 */
[----:B------:R-:W-:Y:S01]  /*0cb0*/  SHF.L.U32 R209, R8, 0x10, RZ ;  /* 0x0000001008d17819 */ /* 0x000fe200000006ff */
[----:B------:R-:W-:Y:S01]  /*0cc0*/  FADD.FTZ R8, R207, -UR9 ;  /* 0x80000009cf087e21 */ /* 0x000fe20008010000 */
[----:B------:R-:W-:Y:S01]  /*0cd0*/  FADD.FTZ R15, R18, -UR9 ;  /* 0x80000009120f7e21 */ /* 0x000fe20008010000 */
[C---:B------:R-:W-:Y:S01]  /*0ce0*/  PRMT R207, R198.reuse, 0x7632, R207 ;  /* 0x00007632c6cf7816 */ /* 0x040fe200000000cf */
[----:B------:R-:W-:Y:S01]  /*0cf0*/  FADD.FTZ R18, R21, -UR9 ;  /* 0x8000000915127e21 */ /* 0x000fe20008010000 */
[----:B------:R-:W-:Y:S01]  /*0d00*/  SHF.L.U32 R219, R198, 0x10, RZ ;  /* 0x00000010c6db7819 */ /* 0x000fe200000006ff */
[----:B------:R-:W-:-:S02]  /*0d10*/  IMAD.MOV.U32 R198, RZ, RZ, R217 ;  /* 0x000000ffffc67224 */ /* 0x000fc400078e00d9 */
[----:B------:R-:W-:Y:S01]  /*0d20*/  FADD.FTZ R21, R24, -UR9 ;  /* 0x8000000918157e21 */ /* 0x000fe20008010000 */
[----:B-1----:R-:W-:-:S04]  /*0d30*/  IMAD.WIDE.U32 R192, R25, 0x8, R204 ;  /* 0x0000000819c07825 */ /* 0x002fc800078e00cc */
[----:B------:R-:W-:Y:S01]  /*0d40*/  FADD.FTZ R25, R184, -UR9 ;  /* 0x80000009b8197e21 */ /* 0x000fe20008010000 */
[----:B------:R-:W-:Y:S01]  /*0d50*/  FADD.FTZ R24, R27, -UR9 ;  /* 0x800000091b187e21 */ /* 0x000fe20008010000 */
[----:B------:R-:W-:Y:S01]  /*0d60*/  FADD.FTZ R184, R167, -UR9 ;  /* 0x80000009a7b87e21 */ /* 0x000fe20008010000 */
[----:B------:R-:W-:Y:S02]  /*0d70*/  IADD3 R27, PT, PT, R202, 0x80, RZ ;  /* 0x00000080ca1b7810 */ /* 0x000fe40007ffe0ff */
[----:B------:R-:W-:Y:S01]  /*0d80*/  PRMT R155, R178, 0x7632, R155 ;  /* 0x00007632b29b7816 */ /* 0x000fe2000000009b */
[----:B------:R-:W-:Y:S01]  /*0d90*/  IMAD.WIDE.U32 R190, R190, 0x8, R204 ;  /* 0x00000008bebe7825 */ /* 0x000fe200078e00cc */
[----:B------:R-:W-:-:S03]  /*0da0*/  SHF.L.U32 R167, R178, 0x10, RZ ;  /* 0x00000010b2a77819 */ /* 0x000fc600000006ff */
[----:B------:R-:W-:Y:S01]  /*0db0*/  FADD.FTZ R178, R170, -UR9 ;  /* 0x80000009aab27e21 */ /* 0x000fe20008010000 */
[----:B------:R-:W-:Y:S01]  /*0dc0*/  MOV R170, R198 ;  /* 0x000000c600aa7202 */ /* 0x000fe20000000f00 */
[----:B------:R-:W-:Y:S01]  /*0dd0*/  FADD.FTZ R198, R175, -UR9 ;  /* 0x80000009afc67e21 */ /* 0x000fe20008010000 */
[C---:B------:R-:W-:Y:S01]  /*0de0*/  PRMT R214, R196.reuse, 0x7632, R214 ;  /* 0x00007632c4d67816 */ /* 0x040fe200000000d6 */
[----:B------:R-:W2:Y:S01]  /*0df0*/  LDL R175, [R1+0x38] ;  /* 0x0000380001af7983 */ /* 0x000ea20000100800 */
[----:B------:R-:W-:Y:S01]  /*0e00*/  SHF.L.U32 R216, R196, 0x10, RZ ;  /* 0x00000010c4d87819 */ /* 0x000fe200000006ff */
[----:B------:R-:W-:Y:S01]  /*0e10*/  IMAD.WIDE.U32 R194, R27, 0x8, R204 ;  /* 0x000000081bc27825 */ /* 0x000fe200078e00cc */
[----:B------:R-:W-:-:S03]  /*0e20*/  SHF.L.U32 R218, R197, 0x10, RZ ;  /* 0x00000010c5da7819 */ /* 0x000fc600000006ff */
[----:B------:R-:W-:Y:S01]  /*0e30*/  FADD.FTZ R27, R186, -UR9 ;  /* 0x80000009ba1b7e21 */ /* 0x000fe20008010000 */
[----:B------:R-:W-:Y:S01]  /*0e40*/  FADD.FTZ R186, R173, -UR9 ;  /* 0x80000009adba7e21 */ /* 0x000fe20008010000 */
[--C-:B------:R-:W-:Y:S01]  /*0e50*/  IMAD.WIDE.U32 R196, R202, 0x8, R204.reuse ;  /* 0x00000008cac47825 */ /* 0x100fe200078e00cc */
[----:B------:R-:W3:Y:S03]  /*0e60*/  LDL R173, [R1+0x20] ;  /* 0x0000200001ad7983 */ /* 0x000ee60000100800 */
[----:B------:R-:W-:Y:S01]  /*0e70*/  IMAD.WIDE.U32 R188, R188, 0x8, R204 ;  /* 0x00000008bcbc7825 */ /* 0x000fe200078e00cc */
[C---:B------:R-:W-:Y:S02]  /*0e80*/  PRMT R225, R199.reuse, 0x7632, R225 ;  /* 0x00007632c7e17816 */ /* 0x040fe400000000e1 */
[----:B------:R-:W-:Y:S01]  /*0e90*/  SHF.L.U32 R221, R199, 0x10, RZ ;  /* 0x00000010c7dd7819 */ /* 0x000fe200000006ff */
[----:B------:R-:W-:-:S02]  /*0ea0*/  IMAD.MOV.U32 R205, RZ, RZ, R207 ;  /* 0x000000ffffcd7224 */ /* 0x000fc400078e00cf */
[----:B0-----:R-:W-:Y:S01]  /*0eb0*/  @P0 IMAD.WIDE.U32 R200, R3, 0x20, R200 ;  /* 0x0000002003c80825 */ /* 0x001fe200078e00c8 */
[----:B------:R-:W4:Y:S03]  /*0ec0*/  LDL R207, [R1+0x30] ;  /* 0x0000300001cf7983 */ /* 0x000f260000100800 */
[----:B------:R-:W-:Y:S01]  /*0ed0*/  FADD.FTZ R3, R14, -UR9 ;  /* 0x800000090e037e21 */ /* 0x000fe20008010000 */
[----:B------:R-:W-:Y:S01]  /*0ee0*/  MOV R199, R214 ;  /* 0x000000d600c77202 */ /* 0x000fe20000000f00 */
[----:B------:R-:W-:Y:S01]  /*0ef0*/  FADD.FTZ R14, R17, -UR9 ;  /* 0x80000009110e7e21 */ /* 0x000fe20008010000 */
[C---:B------:R-:W-:Y:S01]  /*0f00*/  PRMT R156, R177.reuse, 0x7632, R156 ;  /* 0x00007632b19c7816 */ /* 0x040fe2000000009c */
[----:B------:R-:W-:Y:S01]  /*0f10*/  IMAD.U32 R204, R177, 0x10000, RZ ;  /* 0x00010000b1cc7824 */ /* 0x000fe200078e00ff */
[C---:B------:R-:W-:Y:S01]  /*0f20*/  PRMT R223, R9.reuse, 0x7632, R223 ;  /* 0x0000763209df7816 */ /* 0x040fe200000000df */
[----:B------:R-:W-:-:S02]  /*0f30*/  IMAD.U32 R210, R9, 0x10000, RZ ;  /* 0x0001000009d27824 */ /* 0x000fc400078e00ff */
[----:B------:R-:W-:Y:S01]  /*0f40*/  FADD.FTZ R17, R20, -UR9 ;  /* 0x8000000914117e21 */ /* 0x000fe20008010000 */
[C---:B------:R-:W-:Y:S02]  /*0f50*/  PRMT R220, R180.reuse, 0x7632, R220 ;  /* 0x00007632b4dc7816 */ /* 0x040fe400000000dc */
[----:B------:R-:W-:Y:S01]  /*0f60*/  SHF.L.U32 R215, R180, 0x10, RZ ;  /* 0x00000010b4d77819 */ /* 0x000fe200000006ff */
[----:B------:R-:W-:Y:S01]  /*0f70*/  FADD.FTZ R180, R187, -UR9 ;  /* 0x80000009bbb47e21 */ /* 0x000fe20008010000 */
[----:B------:R-:W-:Y:S01]  /*0f80*/  FADD.FTZ R177, R169, -UR9 ;  /* 0x80000009a9b17e21 */ /* 0x000fe20008010000 */
[----:B------:R-:W-:Y:S01]  /*0f90*/  FADD.FTZ R187, R174, -UR9 ;  /* 0x80000009aebb7e21 */ /* 0x000fe20008010000 */
[----:B------:R-:W-:Y:S01]  /*0fa0*/  FADD.FTZ R9, R206, -UR9 ;  /* 0x80000009ce097e21 */ /* 0x000fe20008010000 */
[----:B------:R-:W-:Y:S01]  /*0fb0*/  FADD.FTZ R20, R23, -UR9 ;  /* 0x8000000917147e21 */ /* 0x000fe20008010000 */
[----:B------:R-:W-:Y:S01]  /*0fc0*/  MOV R169, R199 ;  /* 0x000000c700a97202 */ /* 0x000fe20000000f00 */
[----:B------:R-:W-:Y:S01]  /*0fd0*/  FMUL.FTZ R3, R3, UR30 ;  /* 0x0000001e03037c20 */ /* 0x000fe20008410000 */
[----:B------:R-:W-:Y:S01]  /*0fe0*/  MOV R174, R220 ;  /* 0x000000dc00ae7202 */ /* 0x000fe20000000f00 */
[----:B------:R-:W-:Y:S01]  /*0ff0*/  FADD.FTZ R23, R26, -UR9 ;  /* 0x800000091a177e21 */ /* 0x000fe20008010000 */
[----:B------:R-:W-:Y:S01]  /*1000*/  PRMT R206, R181, 0x7632, R206 ;  /* 0x00007632b5ce7816 */ /* 0x000fe200000000ce */
[----:B------:R-:W-:Y:S01]  /*1010*/  FADD.FTZ R26, R185, -UR9 ;  /* 0x80000009b91a7e21 */ /* 0x000fe20008010000 */
[----:B------:R-:W-:-:S02]  /*1020*/  PRMT R202, R182, 0x7632, R202 ;  /* 0x00007632b6ca7816 */ /* 0x000fc400000000ca */
[----:B------:R-:W-:Y:S01]  /*1030*/  SHF.L.U32 R213, R182, 0x10, RZ ;  /* 0x00000010b6d57819 */ /* 0x000fe200000006ff */
[----:B------:R-:W-:Y:S01]  /*1040*/  FADD.FTZ R182, R165, -UR9 ;  /* 0x80000009a5b67e21 */ /* 0x000fe20008010000 */
[----:B------:R-:W-:Y:S01]  /*1050*/  SHF.L.U32 R214, R181, 0x10, RZ ;  /* 0x00000010b5d67819 */ /* 0x000fe200000006ff */
[----:B------:R-:W-:Y:S01]  /*1060*/  FADD.FTZ R185, R172, -UR9 ;  /* 0x80000009acb97e21 */ /* 0x000fe20008010000 */
[----:B------:R-:W-:Y:S01]  /*1070*/  FMUL.FTZ R0, R0, UR30 ;  /* 0x0000001e00007c20 */ /* 0x000fe20008410000 */
[----:B------:R-:W-:Y:S01]  /*1080*/  FADD.FTZ R181, R164, -UR9 ;  /* 0x80000009a4b57e21 */ /* 0x000fe20008010000 */
[----:B------:R-:W-:Y:S01]  /*1090*/  MOV R172, R225 ;  /* 0x000000e100ac7202 */ /* 0x000fe20000000f00 */
[----:B------:R-:W-:Y:S01]  /*10a0*/  FFMA.FTZ R110, R3, R210, R110 ;  /* 0x000000d2036e7223 */ /* 0x000fe2000001006e */
[----:B------:R-:W-:Y:S01]  /*10b0*/  FADD.FTZ R34, R34, R210 ;  /* 0x000000d222227221 */ /* 0x000fe20000010000 */
[----:B------:R-:W5:Y:S01]  /*10c0*/  @P0 LDG.E.128 R144, desc[UR22][R200.64] ;  /* 0x00000016c8900981 */ /* 0x000f62000c1e1d00 */
[----:B------:R-:W-:-:S03]  /*10d0*/  PRMT R153, R6, 0x7632, R153 ;  /* 0x0000763206997816 */ /* 0x000fc60000000099 */
[----:B------:R0:W5:Y:S01]  /*10e0*/  @P0 LDG.E.128 R148, desc[UR22][R200.64+0x10] ;  /* 0x00001016c8940981 */ /* 0x000162000c1e1d00 */
[----:B------:R-:W-:Y:S01]  /*10f0*/  SHF.L.U32 R220, R6, 0x10, RZ ;  /* 0x0000001006dc7819 */ /* 0x000fe200000006ff */
[----:B------:R-:W-:Y:S01]  /*1100*/  FMUL.FTZ R6, R10, UR30 ;  /* 0x0000001e0a067c20 */ /* 0x000fe20008410000 */
[----:B------:R-:W-:Y:S01]  /*1110*/  PRMT R252, R5, 0x7632, R252 ;  /* 0x0000763205fc7816 */ /* 0x000fe200000000fc */
[----:B------:R-:W-:Y:S01]  /*1120*/  IMAD.U32 R225, R7, 0x10000, RZ ;  /* 0x0001000007e17824 */ /* 0x000fe200078e00ff */
[----:B------:R-:W-:Y:S01]  /*1130*/  SHF.L.U32 R164, R5, 0x10, RZ ;  /* 0x0000001005a47819 */ /* 0x000fe200000006ff */
[----:B------:R-:W-:Y:S01]  /*1140*/  FMUL.FTZ R5, R11, UR30 ;  /* 0x0000001e0b057c20 */ /* 0x000fe20008410000 */
[----:B------:R-:W-:Y:S01]  /*1150*/  PRMT R152, R7, 0x7632, R152 ;  /* 0x0000763207987816 */ /* 0x000fe20000000098 */
[----:B------:R-:W-:Y:S01]  /*1160*/  FMUL.FTZ R7, R9, UR30 ;  /* 0x0000001e09077c20 */ /* 0x000fe20008410000 */
[----:B------:R-:W-:Y:S01]  /*1170*/  FFMA.FTZ R108, R0, R209, R108 ;  /* 0x000000d1006c7223 */ /* 0x000fe2000001006c */
[----:B------:R-:W-:Y:S01]  /*1180*/  FADD.FTZ R32, R32, R209 ;  /* 0x000000d120207221 */ /* 0x000fe20000010000 */
[----:B0-----:R-:W-:Y:S01]  /*1190*/  FADD.FTZ R201, R30, -UR9 ;  /* 0x800000091ec97e21 */ /* 0x001fe20008010000 */
[----:B------:R-:W-:Y:S01]  /*11a0*/  FMUL.FTZ R30, R182, UR30 ;  /* 0x0000001eb61e7c20 */ /* 0x000fe20008410000 */
[C---:B------:R-:W-:Y:S01]  /*11b0*/  PRMT R226, R176.reuse, 0x7632, R226 ;  /* 0x00007632b0e27816 */ /* 0x040fe200000000e2 */
[----:B------:R-:W4:Y:S01]  /*11c0*/  LDL R182, [R1+0x3c] ;  /* 0x00003c0001b67983 */ /* 0x000f220000100800 */
[----:B------:R-:W-:Y:S01]  /*11d0*/  SHF.L.U32 R203, R176, 0x10, RZ ;  /* 0x00000010b0cb7819 */ /* 0x000fe200000006ff */
[----:B------:R-:W-:Y:S01]  /*11e0*/  FADD.FTZ R176, R168, -UR9 ;  /* 0x80000009a8b07e21 */ /* 0x000fe20008010000 */
[----:B------:R-:W-:Y:S01]  /*11f0*/  MOV R168, R202 ;  /* 0x000000ca00a87202 */ /* 0x000fe20000000f00 */
[----:B------:R-:W-:Y:S01]  /*1200*/  FADD.FTZ R200, R29, -UR9 ;  /* 0x800000091dc87e21 */ /* 0x000fe20008010000 */
[----:B------:R-:W-:-:S02]  /*1210*/  PRMT R157, R183, 0x7632, R157 ;  /* 0x00007632b79d7816 */ /* 0x000fc4000000009d */
[----:B------:R-:W-:Y:S01]  /*1220*/  SHF.L.U32 R217, R183, 0x10, RZ ;  /* 0x00000010b7d97819 */ /* 0x000fe200000006ff */
[----:B------:R-:W-:Y:S01]  /*1230*/  FADD.FTZ R183, R166, -UR9 ;  /* 0x80000009a6b77e21 */ /* 0x000fe20008010000 */
[----:B------:R-:W-:Y:S01]  /*1240*/  PRMT R154, R179, 0x7632, R154 ;  /* 0x00007632b39a7816 */ /* 0x000fe2000000009a */
[----:B------:R-:W-:Y:S01]  /*1250*/  FMUL.FTZ R29, R181, UR30 ;  /* 0x0000001eb51d7c20 */ /* 0x000fe20008410000 */
[----:B------:R-:W-:Y:S01]  /*1260*/  SHF.L.U32 R166, R179, 0x10, RZ ;  /* 0x00000010b3a67819 */ /* 0x000fe200000006ff */
[----:B------:R-:W-:Y:S01]  /*1270*/  FADD.FTZ R179, R171, -UR9 ;  /* 0x80000009abb37e21 */ /* 0x000fe20008010000 */
[----:B------:R-:W4:Y:S04]  /*1280*/  LDL R181, [R1+0x34] ;  /* 0x0000340001b57983 */ /* 0x000f280000100800 */
[----:B------:R-:W4:Y:S01]  /*1290*/  LDL R171, [R1+0x28] ;  /* 0x0000280001ab7983 */ /* 0x000f220000100800 */
[----:B------:R-:W-:Y:S01]  /*12a0*/  PRMT R222, R4, 0x7632, R222 ;  /* 0x0000763204de7816 */ /* 0x000fe200000000de */
[----:B------:R-:W-:Y:S01]  /*12b0*/  FMUL.FTZ R13, R13, UR30 ;  /* 0x0000001e0d0d7c20 */ /* 0x000fe20008410000 */
[----:B------:R-:W-:Y:S01]  /*12c0*/  FMUL.FTZ R15, R15, UR30 ;  /* 0x0000001e0f0f7c20 */ /* 0x000fe20008410000 */
[----:B------:R-:W-:Y:S01]  /*12d0*/  FMUL.FTZ R27, R27, UR30 ;  /* 0x0000001e1b1b7c20 */ /* 0x000fe20008410000 */
[----:B------:R-:W-:Y:S01]  /*12e0*/  FADD.FTZ R40, R40, R216 ;  /* 0x000000d828287221 */ /* 0x000fe20000010000 */
[----:B------:R-:W-:Y:S01]  /*12f0*/  FADD.FTZ R42, R42, R218 ;  /* 0x000000da2a2a7221 */ /* 0x000fe20000010000 */
[----:B------:R-:W-:Y:S01]  /*1300*/  FADD.FTZ R44, R44, R219 ;  /* 0x000000db2c2c7221 */ /* 0x000fe20000010000 */
[----:B------:R-:W-:Y:S01]  /*1310*/  FMUL.FTZ R8, R8, UR30 ;  /* 0x0000001e08087c20 */ /* 0x000fe20008410000 */
[----:B------:R-:W-:Y:S01]  /*1320*/  SHF.L.U32 R208, R208, 0x10, RZ ;  /* 0x00000010d0d07819 */ /* 0x000fe200000006ff */
[----:B------:R-:W-:Y:S01]  /*1330*/  FMUL.FTZ R19, R19, UR30 ;  /* 0x0000001e13137c20 */ /* 0x000fe20008410000 */
[----:B------:R-:W-:Y:S01]  /*1340*/  FMUL.FTZ R2, R2, UR30 ;  /* 0x0000001e02027c20 */ /* 0x000fe20008410000 */
[----:B------:R-:W-:Y:S01]  /*1350*/  FADD.FTZ R38, R38, R212 ;  /* 0x000000d426267221 */ /* 0x000fe20000010000 */
[----:B------:R-:W-:Y:S01]  /*1360*/  FMUL.FTZ R21, R21, UR30 ;  /* 0x0000001e15157c20 */ /* 0x000fe20008410000 */
[----:B------:R-:W-:Y:S01]  /*1370*/  FADD.FTZ R60, R60, R167 ;  /* 0x000000a73c3c7221 */ /* 0x000fe20000010000 */
[----:B------:R-:W-:Y:S01]  /*1380*/  FADD.FTZ R36, R36, R211 ;  /* 0x000000d324247221 */ /* 0x000fe20000010000 */
[----:B------:R-:W-:Y:S01]  /*1390*/  FMUL.FTZ R25, R25, UR30 ;  /* 0x0000001e19197c20 */ /* 0x000fe20008410000 */
[----:B------:R-:W-:Y:S01]  /*13a0*/  FMUL.FTZ R16, R16, UR30 ;  /* 0x0000001e10107c20 */ /* 0x000fe20008410000 */
[----:B------:R-:W-:Y:S01]  /*13b0*/  FMUL.FTZ R18, R18, UR30 ;  /* 0x0000001e12127c20 */ /* 0x000fe20008410000 */
[----:B------:R-:W-:Y:S01]  /*13c0*/  FMUL.FTZ R22, R22, UR30 ;  /* 0x0000001e16167c20 */ /* 0x000fe20008410000 */
[----:B------:R-:W-:Y:S01]  /*13d0*/  FMUL.FTZ R24, R24, UR30 ;  /* 0x0000001e18187c20 */ /* 0x000fe20008410000 */
[----:B------:R-:W5:Y:S04]  /*13e0*/  LDG.E.64 R196, desc[UR22][R196.64] ;  /* 0x00000016c4c47981 */ /* 0x000f68000c1e1b00 */
[----:B------:R-:W5:Y:S04]  /*13f0*/  LDG.E.64 R194, desc[UR22][R194.64] ;  /* 0x00000016c2c27981 */ /* 0x000f68000c1e1b00 */
[----:B------:R-:W5:Y:S04]  /*1400*/  LDG.E.64 R192, desc[UR22][R192.64] ;  /* 0x00000016c0c07981 */ /* 0x000f68000c1e1b00 */
[----:B------:R-:W5:Y:S04]  /*1410*/  LDG.E.64 R190, desc[UR22][R190.64] ;  /* 0x00000016bebe7981 */ /* 0x000f68000c1e1b00 */
[----:B------:R-:W5:Y:S01]  /*1420*/  LDG.E.64 R188, desc[UR22][R188.64] ;  /* 0x00000016bcbc7981 */ /* 0x000f62000c1e1b00 */
[----:B--2---:R-:W-:Y:S01]  /*1430*/  FMUL.FTZ R10, R175, R210 ;  /* 0x000000d2af0a7220 */ /* 0x004fe20000410000 */
[----:B------:R-:W-:-:S02]  /*1440*/  MOV R175, R169 ;  /* 0x000000a900af7202 */ /* 0x000fc40000000f00 */
[----:B------:R-:W-:Y:S02]  /*1450*/  MOV R210, R206 ;  /* 0x000000ce00d27202 */ /* 0x000fe40000000f00 */
[----:B------:R-:W-:Y:S02]  /*1460*/  SHF.L.U32 R206, R224, 0x10, RZ ;  /* 0x00000010e0ce7819 */ /* 0x000fe400000006ff */
[----:B------:R-:W-:Y:S01]  /*1470*/  MOV R224, R174 ;  /* 0x000000ae00e07202 */ /* 0x000fe20000000f00 */
[----:B---3--:R-:W-:Y:S01]  /*1480*/  FMUL.FTZ R11, R173, R211 ;  /* 0x000000d3ad0b7220 */ /* 0x008fe20000410000 */
[----:B------:R-:W-:Y:S01]  /*1490*/  FMUL.FTZ R173, R185, UR30 ;  /* 0x0000001eb9ad7c20 */ /* 0x000fe20008410000 */
[----:B------:R-:W-:Y:S01]  /*14a0*/  FMUL.FTZ R174, R186, UR30 ;  /* 0x0000001ebaae7c20 */ /* 0x000fe20008410000 */
[----:B------:R-:W2:Y:S01]  /*14b0*/  LDL R185, [R1+0x10] ;  /* 0x0000100001b97983 */ /* 0x000ea20000100800 */
[----:B------:R-:W-:Y:S02]  /*14c0*/  IMAD.MOV.U32 R186, RZ, RZ, R175 ;  /* 0x000000ffffba7224 */ /* 0x000fe400078e00af */
[----:B------:R-:W-:-:S02]  /*14d0*/  FMUL.FTZ R175, R187, UR30 ;  /* 0x0000001ebbaf7c20 */ /* 0x000fc40008410000 */
[----:B------:R-:W3:Y:S01]  /*14e0*/  LDL R187, [R1] ;  /* 0x0000000001bb7983 */ /* 0x000ee20000100800 */
[----:B----4-:R-:W-:Y:S01]  /*14f0*/  FMUL.FTZ R9, R207, R209 ;  /* 0x000000d1cf097220 */ /* 0x010fe20000410000 */
[----:B------:R-:W-:Y:S02]  /*1500*/  MOV R209, R205 ;  /* 0x000000cd00d17202 */ /* 0x000fe40000000f00 */
[----:B------:R-:W-:Y:S02]  /*1510*/  SHF.L.U32 R205, R227, 0x10, RZ ;  /* 0x00000010e3cd7819 */ /* 0x000fe400000006ff */
[----:B------:R-:W4:Y:S01]  /*1520*/  LDL R227, [R1+0x18] ;  /* 0x0000180001e37983 */ /* 0x000f220000100800 */
[----:B------:R-:W-:Y:S01]  /*1530*/  SHF.L.U32 R207, R223, 0x10, RZ ;  /* 0x00000010dfcf7819 */ /* 0x000fe200000006ff */
[----:B------:R-:W-:Y:S01]  /*1540*/  FMUL.FTZ R169, R176, UR30 ;  /* 0x0000001eb0a97c20 */ /* 0x000fe20008410000 */
[----:B------:R-:W-:Y:S01]  /*1550*/  MOV R223, R168 ;  /* 0x000000a800df7202 */ /* 0x000fe20000000f00 */
[----:B------:R-:W-:Y:S01]  /*1560*/  FMUL.FTZ R168, R184, UR30 ;  /* 0x0000001eb8a87c20 */ /* 0x000fe20008410000 */
[----:B------:R-:W-:Y:S01]  /*1570*/  FMUL.FTZ R176, R198, UR30 ;  /* 0x0000001ec6b07c20 */ /* 0x000fe20008410000 */
[----:B------:R-:W4:Y:S04]  /*1580*/  LDL R184, [R1+0x2c] ;  /* 0x00002c0001b87983 */ /* 0x000f280000100800 */
[----:B------:R-:W4:Y:S01]  /*1590*/  LDL R198, [R1+0x8] ;  /* 0x0000080001c67983 */ /* 0x000f220000100800 */
[----:B------:R-:W-:Y:S01]  /*15a0*/  FADD.FTZ R202, R31, -UR9 ;  /* 0x800000091fca7e21 */ /* 0x000fe20008010000 */
[----:B------:R-:W-:-:S02]  /*15b0*/  FMUL.FTZ R31, R183, UR30 ;  /* 0x0000001eb71f7c20 */ /* 0x000fc40008410000 */
[----:B------:R-:W4:Y:S01]  /*15c0*/  LDL R183, [R1+0x24] ;  /* 0x0000240001b77983 */ /* 0x000f220000100800 */
[----:B------:R-:W-:Y:S01]  /*15d0*/  SHF.L.U32 R165, R4, 0x10, RZ ;  /* 0x0000001004a57819 */ /* 0x000fe200000006ff */
[----:B------:R-:W-:Y:S01]  /*15e0*/  FMUL.FTZ R4, R12, UR30 ;  /* 0x0000001e0c047c20 */ /* 0x000fe20008410000 */
[----:B------:R-:W-:Y:S01]  /*15f0*/  FMUL.FTZ R17, R17, UR30 ;  /* 0x0000001e11117c20 */ /* 0x000fe20008410000 */
[----:B------:R-:W-:Y:S01]  /*1600*/  FADD.FTZ R35, R35, R207 ;  /* 0x000000cf23237221 */ /* 0x000fe20000010000 */
[----:B------:R-:W-:Y:S01]  /*1610*/  FADD.FTZ R199, R28, -UR9 ;  /* 0x800000091cc77e21 */ /* 0x000fe20008010000 */
[----:B------:R-:W-:Y:S01]  /*1620*/  FFMA.FTZ R111, R4, R207, R111 ;  /* 0x000000cf046f7223 */ /* 0x000fe2000001006f */
[----:B------:R-:W-:Y:S01]  /*1630*/  FFMA.FTZ R100, R13, R216, R100 ;  /* 0x000000d80d647223 */ /* 0x000fe20000010064 */
[----:B------:R-:W-:Y:S01]  /*1640*/  FMUL.FTZ R28, R180, UR30 ;  /* 0x0000001eb41c7c20 */ /* 0x000fe20008410000 */
[----:B------:R-:W-:Y:S01]  /*1650*/  FFMA.FTZ R102, R15, R218, R102 ;  /* 0x000000da0f667223 */ /* 0x000fe20000010066 */
[----:B------:R-:W-:Y:S01]  /*1660*/  FMUL.FTZ R180, R202, UR30 ;  /* 0x0000001ecab47c20 */ /* 0x000fe20008410000 */
[----:B------:R-:W-:Y:S01]  /*1670*/  FFMA.FTZ R96, R17, R219, R96 ;  /* 0x000000db11607223 */ /* 0x000fe20000010060 */
[----:B------:R-:W-:Y:S01]  /*1680*/  FADD.FTZ R54, R54, R217 ;  /* 0x000000d936367221 */ /* 0x000fe20000010000 */
[-C--:B------:R-:W-:Y:S01]  /*1690*/  FFMA.FTZ R90, R27, R217.reuse, R90 ;  /* 0x000000d91b5a7223 */ /* 0x080fe2000001005a */
[----:B-----5:R-:W-:Y:S01]  /*16a0*/  FMUL.FTZ R202, R246, R217 ;  /* 0x000000d9f6ca7220 */ /* 0x020fe20000410000 */
[----:B------:R-:W-:Y:S01]  /*16b0*/  SHF.L.U32 R217, R226, 0x10, RZ ;  /* 0x00000010e2d97819 */ /* 0x000fe200000006ff */
[----:B------:R-:W-:Y:S01]  /*16c0*/  FADD.FTZ R39, R39, R205 ;  /* 0x000000cd27277221 */ /* 0x000fe20000010000 */
[----:B------:R-:W-:Y:S01]  /*16d0*/  FFMA.FTZ R107, R8, R205, R107 ;  /* 0x000000cd086b7223 */ /* 0x000fe2000001006b */
[----:B------:R-:W-:Y:S01]  /*16e0*/  FADD.FTZ R46, R46, R221 ;  /* 0x000000dd2e2e7221 */ /* 0x000fe20000010000 */
[----:B------:R-:W-:Y:S01]  /*16f0*/  FFMA.FTZ R98, R19, R221, R98 ;  /* 0x000000dd13627223 */ /* 0x000fe20000010062 */
[----:B------:R-:W-:Y:S01]  /*1700*/  FFMA.FTZ R106, R7, R212, R106 ;  /* 0x000000d4076a7223 */ /* 0x000fe2000001006a */
[----:B------:R-:W-:Y:S01]  /*1710*/  FMUL.FTZ R182, R182, R207 ;  /* 0x000000cfb6b67220 */ /* 0x000fe20000410000 */
[----:B------:R-:W-:Y:S01]  /*1720*/  SHF.L.U32 R207, R186, 0x10, RZ ;  /* 0x00000010bacf7819 */ /* 0x000fe200000006ff */
[-C--:B------:R-:W-:Y:S01]  /*1730*/  FFMA.FTZ R109, R2, R208.reuse, R109 ;  /* 0x000000d0026d7223 */ /* 0x080fe2000001006d */
[----:B------:R-:W-:Y:S01]  /*1740*/  FADD.FTZ R33, R33, R208 ;  /* 0x000000d021217221 */ /* 0x000fe20000010000 */
[----:B------:R-:W-:Y:S01]  /*1750*/  FMUL.FTZ R181, R181, R208 ;  /* 0x000000d0b5b57220 */ /* 0x000fe20000410000 */
[----:B------:R-:W-:Y:S01]  /*1760*/  FMUL.FTZ R12, R171, R212 ;  /* 0x000000d4ab0c7220 */ /* 0x000fe20000410000 */
[----:B------:R-:W-:Y:S01]  /*1770*/  MOV R212, R170 ;  /* 0x000000aa00d47202 */ /* 0x000fe20000000f00 */
[----:B------:R-:W-:-:S03]  /*1780*/  FMUL.FTZ R170, R177, UR30 ;  /* 0x0000001eb1aa7c20 */ /* 0x000fc60008410000 */
[----:B------:R-:W-:Y:S02]  /*1790*/  SHF.L.U32 R208, R212, 0x10, RZ ;  /* 0x00000010d4d07819 */ /* 0x000fe400000006ff */
[----:B------:R-:W-:Y:S01]  /*17a0*/  SHF.L.U32 R212, R224, 0x10, RZ ;  /* 0x00000010e0d47819 */ /* 0x000fe200000006ff */
[----:B------:R-:W-:Y:S01]  /*17b0*/  FMUL.FTZ R177, R199, UR30 ;  /* 0x0000001ec7b17c20 */ /* 0x000fe20008410000 */
[----:B------:R-:W-:Y:S01]  /*17c0*/  FMUL.FTZ R23, R23, UR30 ;  /* 0x0000001e17177c20 */ /* 0x000fe20008410000 */
[-C--:B------:R-:W-:Y:S01]  /*17d0*/  FFMA.FTZ R92, R21, R215.reuse, R92 ;  /* 0x000000d7155c7223 */ /* 0x080fe2000001005c */
[----:B------:R-:W-:Y:S01]  /*17e0*/  FADD.FTZ R48, R48, R215 ;  /* 0x000000d730307221 */ /* 0x000fe20000010000 */
[----:B------:R-:W-:Y:S01]  /*17f0*/  FMUL.FTZ R199, R248, R215 ;  /* 0x000000d7f8c77220 */ /* 0x000fe20000410000 */
[----:B------:R-:W-:Y:S02]  /*1800*/  IMAD.U32 R215, R210, 0x10000, RZ ;  /* 0x00010000d2d77824 */ /* 0x000fe400078e00ff */
[----:B------:R-:W-:Y:S01]  /*1810*/  FMUL.FTZ R171, R178, UR30 ;  /* 0x0000001eb2ab7c20 */ /* 0x000fe20008410000 */
[----:B------:R-:W-:Y:S01]  /*1820*/  FMUL.FTZ R178, R200, UR30 ;  /* 0x0000001ec8b27c20 */ /* 0x000fe20008410000 */
[----:B------:R-:W-:Y:S01]  /*1830*/  FFMA.FTZ R80, R169, R167, R80 ;  /* 0x000000a7a9507223 */ /* 0x000fe20000010050 */
[-C--:B------:R-:W-:Y:S01]  /*1840*/  FFMA.FTZ R94, R23, R214.reuse, R94 ;  /* 0x000000d6175e7223 */ /* 0x080fe2000001005e */
[----:B------:R-:W-:Y:S01]  /*1850*/  FADD.FTZ R50, R50, R214 ;  /* 0x000000d632327221 */ /* 0x000fe20000010000 */
[----:B------:R-:W-:Y:S01]  /*1860*/  FMUL.FTZ R200, R250, R214 ;  /* 0x000000d6fac87220 */ /* 0x000fe20000410000 */
[----:B------:R-:W-:Y:S01]  /*1870*/  SHF.L.U32 R214, R223, 0x10, RZ ;  /* 0x00000010dfd67819 */ /* 0x000fe200000006ff */
[----:B--2---:R-:W-:Y:S01]  /*1880*/  FMUL.FTZ R185, R185, R216 ;  /* 0x000000d8b9b97220 */ /* 0x004fe20000410000 */
[----:B------:R-:W-:-:S02]  /*1890*/  SHF.L.U32 R216, R157, 0x10, RZ ;  /* 0x000000109dd87819 */ /* 0x000fc400000006ff */
[----:B------:R0:W5:Y:S01]  /*18a0*/  LDL.LU R157, [R1+0x54] ;  /* 0x00005400019d7983 */ /* 0x0001620000300800 */
[----:B---3--:R-:W-:Y:S01]  /*18b0*/  FMUL.FTZ R187, R187, R219 ;  /* 0x000000dbbbbb7220 */ /* 0x008fe20000410000 */
[----:B------:R-:W-:Y:S01]  /*18c0*/  SHF.L.U32 R219, R155, 0x10, RZ ;  /* 0x000000109bdb7819 */ /* 0x000fe200000006ff */
[----:B----4-:R-:W-:Y:S01]  /*18d0*/  FMUL.FTZ R186, R227, R218 ;  /* 0x000000dae3ba7220 */ /* 0x010fe20000410000 */
[----:B------:R-:W-:Y:S02]  /*18e0*/  SHF.L.U32 R218, R156, 0x10, RZ ;  /* 0x000000109cda7819 */ /* 0x000fe400000006ff */
[----:B------:R0:W5:Y:S04]  /*18f0*/  LDL.LU R156, [R1+0x50] ;  /* 0x00005000019c7983 */ /* 0x0001680000300800 */
[----:B------:R0:W5:Y:S04]  /*1900*/  LDL.LU R155, [R1+0x4c] ;  /* 0x00004c00019b7983 */ /* 0x0001680000300800 */
[----:B------:R-:W2:Y:S01]  /*1910*/  LDL R226, [R1+0x14] ;  /* 0x0000140001e27983 */ /* 0x000ea20000100800 */
[----:B------:R-:W-:Y:S01]  /*1920*/  FMUL.FTZ R184, R184, R205 ;  /* 0x000000cdb8b87220 */ /* 0x000fe20000410000 */
[----:B------:R-:W-:Y:S01]  /*1930*/  FMUL.FTZ R198, R198, R221 ;  /* 0x000000ddc6c67220 */ /* 0x000fe20000410000 */
[----:B------:R-:W-:Y:S01]  /*1940*/  FADD.FTZ R205, RZ, R9 ;  /* 0x00000009ffcd7221 */ /* 0x000fe20000010000 */
[----:B------:R-:W3:Y:S03]  /*1950*/  LDL R221, [R1+0x1c] ;  /* 0x00001c0001dd7983 */ /* 0x000ee60000100800 */
[----:B------:R-:W-:Y:S01]  /*1960*/  FADD.FTZ R205, R181, R205 ;  /* 0x000000cdb5cd7221 */ /* 0x000fe20000010000 */
[----:B------:R-:W4:Y:S03]  /*1970*/  LDL R224, [R1+0x4] ;  /* 0x0000040001e07983 */ /* 0x000f260000100800 */
[----:B------:R-:W-:-:S04]  /*1980*/  FADD.FTZ R205, R10, R205 ;  /* 0x000000cd0acd7221 */ /* 0x000fc80000010000 */
[----:B------:R-:W-:Y:S01]  /*1990*/  FADD.FTZ R210, R182, R205 ;  /* 0x000000cdb6d27221 */ /* 0x000fe20000010000 */
[----:B------:R-:W-:Y:S01]  /*19a0*/  FMUL.FTZ R205, R236, R167 ;  /* 0x000000a7eccd7220 */ /* 0x000fe20000410000 */
[----:B------:R-:W-:Y:S02]  /*19b0*/  IMAD.U32 R167, R154, 0x10000, RZ ;  /* 0x000100009aa77824 */ /* 0x000fe400078e00ff */
[----:B------:R0:W5:Y:S04]  /*19c0*/  LDL.LU R154, [R1+0x48] ;  /* 0x00004800019a7983 */ /* 0x0001680000300800 */
[----:B------:R-:W4:Y:S01]  /*19d0*/  LDL R223, [R1+0xc] ;  /* 0x00000c0001df7983 */ /* 0x000f220000100800 */
[----:B------:R-:W-:Y:S01]  /*19e0*/  FADD.FTZ R37, R37, R206 ;  /* 0x000000ce25257221 */ /* 0x000fe20000010000 */
[-C--:B------:R-:W-:Y:S01]  /*19f0*/  FFMA.FTZ R105, R6, R206.reuse, R105 ;  /* 0x000000ce06697223 */ /* 0x080fe20000010069 */
[----:B------:R-:W-:Y:S01]  /*1a00*/  FMUL.FTZ R183, R183, R206 ;  /* 0x000000ceb7b77220 */ /* 0x000fe20000410000 */
[----:B------:R-:W-:-:S04]  /*1a10*/  FFMA.FTZ R206, R0, R9, RZ ;  /* 0x0000000900ce7223 */ /* 0x000fc800000100ff */
[----:B------:R-:W-:-:S04]  /*1a20*/  FFMA.FTZ R206, R2, R181, R206 ;  /* 0x000000b502ce7223 */ /* 0x000fc800000100ce */
[----:B------:R-:W-:Y:S01]  /*1a30*/  FFMA.FTZ R206, R3, R10, R206 ;  /* 0x0000000a03ce7223 */ /* 0x000fe200000100ce */
[----:B------:R-:W-:-:S03]  /*1a40*/  FADD.FTZ R210, R11, R210 ;  /* 0x000000d20bd27221 */ /* 0x000fc60000010000 */
[----:B------:R-:W-:Y:S01]  /*1a50*/  FFMA.FTZ R206, R4, R182, R206 ;  /* 0x000000b604ce7223 */ /* 0x000fe200000100ce */
[----:B------:R-:W-:Y:S01]  /*1a60*/  FFMA.FTZ R104, R5, R211, R104 ;  /* 0x000000d305687223 */ /* 0x000fe20000010068 */
[----:B------:R-:W-:Y:S02]  /*1a70*/  IMAD.MOV.U32 R211, RZ, RZ, R172 ;  /* 0x000000ffffd37224 */ /* 0x000fe400078e00ac */
[----:B------:R-:W-:Y:S01]  /*1a80*/  FMUL.FTZ R172, R179, UR30 ;  /* 0x0000001eb3ac7c20 */ /* 0x000fe20008410000 */
[----:B------:R-:W-:Y:S01]  /*1a90*/  FFMA.FTZ R206, R5, R11, R206 ;  /* 0x0000000b05ce7223 */ /* 0x000fe200000100ce */
[----:B------:R-:W-:Y:S01]  /*1aa0*/  FMUL.FTZ R179, R201, UR30 ;  /* 0x0000001ec9b37c20 */ /* 0x000fe20008410000 */
[----:B------:R-:W-:Y:S01]  /*1ab0*/  FADD.FTZ R210, R183, R210 ;  /* 0x000000d2b7d27221 */ /* 0x000fe20000010000 */
[----:B------:R-:W-:Y:S01]  /*1ac0*/  FADD.FTZ R52, R52, R213 ;  /* 0x000000d534347221 */ /* 0x000fe20000010000 */
[-C--:B------:R-:W-:Y:S01]  /*1ad0*/  FFMA.FTZ R88, R25, R213.reuse, R88 ;  /* 0x000000d519587223 */ /* 0x080fe20000010058 */
[----:B------:R-:W-:Y:S01]  /*1ae0*/  FMUL.FTZ R201, R244, R213 ;  /* 0x000000d5f4c97220 */ /* 0x000fe20000410000 */
[----:B------:R-:W-:Y:S01]  /*1af0*/  FFMA.FTZ R213, R6, R183, R206 ;  /* 0x000000b706d57223 */ /* 0x000fe200000100ce */
[----:B------:R-:W-:Y:S01]  /*1b00*/  FADD.FTZ R210, R12, R210 ;  /* 0x000000d20cd27221 */ /* 0x000fe20000010000 */
[----:B------:R-:W-:-:S02]  /*1b10*/  FMUL.FTZ R14, R14, UR30 ;  /* 0x0000001e0e0e7c20 */ /* 0x000fc40008410000 */
[----:B------:R-:W-:Y:S01]  /*1b20*/  FFMA.FTZ R213, R7, R12, R213 ;  /* 0x0000000c07d57223 */ /* 0x000fe200000100d5 */
[----:B------:R-:W-:Y:S01]  /*1b30*/  FADD.FTZ R210, R184, R210 ;  /* 0x000000d2b8d27221 */ /* 0x000fe20000010000 */
[----:B------:R-:W-:Y:S01]  /*1b40*/  FFMA.FTZ R101, R14, R207, R101 ;  /* 0x000000cf0e657223 */ /* 0x000fe20000010065 */
[----:B------:R-:W-:Y:S01]  /*1b50*/  FADD.FTZ R41, R41, R207 ;  /* 0x000000cf29297221 */ /* 0x000fe20000010000 */
[----:B------:R-:W-:Y:S01]  /*1b60*/  FFMA.FTZ R213, R8, R184, R213 ;  /* 0x000000b808d57223 */ /* 0x000fe200000100d5 */
[----:B------:R-:W-:-:S03]  /*1b70*/  FADD.FTZ R210, R185, R210 ;  /* 0x000000d2b9d27221 */ /* 0x000fc60000010000 */
[----:B------:R-:W-:Y:S01]  /*1b80*/  FFMA.FTZ R213, R13, R185, R213 ;  /* 0x000000b90dd57223 */ /* 0x000fe200000100d5 */
[----:B------:R-:W-:Y:S01]  /*1b90*/  FFMA.FTZ R103, R16, R208, R103 ;  /* 0x000000d010677223 */ /* 0x000fe20000010067 */
[----:B------:R-:W-:Y:S01]  /*1ba0*/  FADD.FTZ R43, R43, R208 ;  /* 0x000000d02b2b7221 */ /* 0x000fe20000010000 */
[----:B------:R-:W-:Y:S01]  /*1bb0*/  SHF.L.U32 R209, R209, 0x10, RZ ;  /* 0x00000010d1d17819 */ /* 0x000fe200000006ff */
[----:B------:R-:W-:Y:S01]  /*1bc0*/  FMUL.FTZ R20, R20, UR30 ;  /* 0x0000001e14147c20 */ /* 0x000fe20008410000 */
[----:B------:R-:W-:-:S03]  /*1bd0*/  SHF.L.U32 R211, R211, 0x10, RZ ;  /* 0x00000010d3d37819 */ /* 0x000fc600000006ff */
[----:B------:R-:W-:Y:S01]  /*1be0*/  FADD.FTZ R45, R45, R209 ;  /* 0x000000d12d2d7221 */ /* 0x000fe20000010000 */
[----:B------:R-:W-:Y:S01]  /*1bf0*/  FFMA.FTZ R97, R18, R209, R97 ;  /* 0x000000d112617223 */ /* 0x000fe20000010061 */
[----:B------:R-:W-:Y:S01]  /*1c00*/  FFMA.FTZ R76, R173, R165, R76 ;  /* 0x000000a5ad4c7223 */ /* 0x000fe2000001004c */
[----:B------:R-:W-:Y:S01]  /*1c10*/  FADD.FTZ R64, R64, R165 ;  /* 0x000000a540407221 */ /* 0x000fe20000010000 */
[----:B------:R-:W-:Y:S01]  /*1c20*/  FADD.FTZ R47, R47, R211 ;  /* 0x000000d32f2f7221 */ /* 0x000fe20000010000 */
[----:B------:R-:W-:Y:S01]  /*1c30*/  FFMA.FTZ R99, R20, R211, R99 ;  /* 0x000000d314637223 */ /* 0x000fe20000010063 */
[-C--:B------:R-:W-:Y:S01]  /*1c40*/  FFMA.FTZ R93, R22, R212.reuse, R93 ;  /* 0x000000d4165d7223 */ /* 0x080fe2000001005d */
[----:B------:R-:W-:Y:S01]  /*1c50*/  FADD.FTZ R49, R49, R212 ;  /* 0x000000d431317221 */ /* 0x000fe20000010000 */
[----:B------:R-:W-:Y:S01]  /*1c60*/  FMUL.FTZ R212, R249, R212 ;  /* 0x000000d4f9d47220 */ /* 0x000fe20000410000 */
[----:B------:R-:W-:Y:S01]  /*1c70*/  FADD.FTZ R62, R62, R166 ;  /* 0x000000a63e3e7221 */ /* 0x000fe20000010000 */
[-C--:B------:R-:W-:Y:S01]  /*1c80*/  FFMA.FTZ R82, R171, R166.reuse, R82 ;  /* 0x000000a6ab527223 */ /* 0x080fe20000010052 */
[----:B------:R-:W-:Y:S01]  /*1c90*/  FMUL.FTZ R206, R238, R166 ;  /* 0x000000a6eece7220 */ /* 0x000fe20000410000 */
[----:B------:R-:W-:Y:S01]  /*1ca0*/  SHF.L.U32 R166, R222, 0x10, RZ ;  /* 0x00000010dea67819 */ /* 0x000fe200000006ff */
[----:B------:R-:W-:Y:S01]  /*1cb0*/  FFMA.FTZ R95, R24, R215, R95 ;  /* 0x000000d7185f7223 */ /* 0x000fe2000001005f */
[----:B------:R-:W-:Y:S01]  /*1cc0*/  FADD.FTZ R51, R51, R215 ;  /* 0x000000d733337221 */ /* 0x000fe20000010000 */
[----:B------:R-:W-:Y:S01]  /*1cd0*/  FMUL.FTZ R26, R26, UR30 ;  /* 0x0000001e1a1a7c20 */ /* 0x000fe20008410000 */
[----:B------:R-:W-:-:S03]  /*1ce0*/  FADD.FTZ R53, R53, R214 ;  /* 0x000000d635357221 */ /* 0x000fc60000010000 */
[-C--:B------:R-:W-:Y:S01]  /*1cf0*/  FFMA.FTZ R89, R26, R214.reuse, R89 ;  /* 0x000000d61a597223 */ /* 0x080fe20000010059 */
[----:B------:R-:W-:Y:S01]  /*1d00*/  FMUL.FTZ R214, R245, R214 ;  /* 0x000000d6f5d67220 */ /* 0x000fe20000410000 */
[----:B------:R-:W-:Y:S01]  /*1d10*/  FFMA.FTZ R78, R175, R164, R78 ;  /* 0x000000a4af4e7223 */ /* 0x000fe2000001004e */
[----:B------:R-:W-:Y:S01]  /*1d20*/  FADD.FTZ R66, R66, R164 ;  /* 0x000000a442427221 */ /* 0x000fe20000010000 */
[----:B------:R-:W-:Y:S01]  /*1d30*/  FADD.FTZ R55, R55, R216 ;  /* 0x000000d837377221 */ /* 0x000fe20000010000 */
[-C--:B------:R-:W-:Y:S01]  /*1d40*/  FFMA.FTZ R91, R28, R216.reuse, R91 ;  /* 0x000000d81c5b7223 */ /* 0x080fe2000001005b */
[----:B------:R-:W-:Y:S01]  /*1d50*/  FMUL.FTZ R216, R247, R216 ;  /* 0x000000d8f7d87220 */ /* 0x000fe20000410000 */
[-C--:B------:R-:W-:Y:S01]  /*1d60*/  FFMA.FTZ R84, R29, R203.reuse, R84 ;  /* 0x000000cb1d547223 */ /* 0x080fe20000010054 */
[----:B------:R-:W-:Y:S01]  /*1d70*/  FADD.FTZ R56, R56, R203 ;  /* 0x000000cb38387221 */ /* 0x000fe20000010000 */
        /* <DEDUP_REMOVED lines=10> */
[----:B------:R-:W-:Y:S01]  /*1e20*/  FADD.FTZ R63, R63, R167 ;  /* 0x000000a73f3f7221 */ /* 0x000fe20000010000 */
[----:B------:R-:W-:Y:S01]  /*1e30*/  FFMA.FTZ R83, R172, R167, R83 ;  /* 0x000000a7ac537223 */ /* 0x000fe20000010053 */
[----:B--2---:R-:W-:-:S04]  /*1e40*/  FMUL.FTZ R207, R226, R207 ;  /* 0x000000cfe2cf7220 */ /* 0x004fc80000410000 */
[----:B------:R-:W-:Y:S01]  /*1e50*/  FADD.FTZ R210, R207, R210 ;  /* 0x000000d2cfd27221 */ /* 0x000fe20000010000 */
[----:B------:R-:W-:Y:S01]  /*1e60*/  FFMA.FTZ R213, R14, R207, R213 ;  /* 0x000000cf0ed57223 */ /* 0x000fe200000100d5 */
[----:B---3--:R-:W-:Y:S02]  /*1e70*/  FMUL.FTZ R208, R221, R208 ;  /* 0x000000d0ddd07220 */ /* 0x008fe40000410000 */
[----:B------:R-:W-:Y:S01]  /*1e80*/  FADD.FTZ R210, R186, R210 ;  /* 0x000000d2bad27221 */ /* 0x000fe20000010000 */
[----:B------:R-:W-:-:S03]  /*1e90*/  FFMA.FTZ R221, R15, R186, R213 ;  /* 0x000000ba0fdd7223 */ /* 0x000fc600000100d5 */
[----:B------:R-:W-:Y:S01]  /*1ea0*/  FADD.FTZ R213, R208, R210 ;  /* 0x000000d2d0d57221 */ /* 0x000fe20000010000 */
[----:B------:R-:W-:Y:S01]  /*1eb0*/  FFMA.FTZ R210, R16, R208, R221 ;  /* 0x000000d010d27223 */ /* 0x000fe200000100dd */
[----:B----4-:R-:W-:Y:S02]  /*1ec0*/  FMUL.FTZ R209, R224, R209 ;  /* 0x000000d1e0d17220 */ /* 0x010fe40000410000 */
[----:B------:R-:W-:Y:S01]  /*1ed0*/  FADD.FTZ R221, R187, R213 ;  /* 0x000000d5bbdd7221 */ /* 0x000fe20000010000 */
[----:B------:R-:W-:Y:S01]  /*1ee0*/  FFMA.FTZ R213, R17, R187, R210 ;  /* 0x000000bb11d57223 */ /* 0x000fe200000100d2 */
[----:B------:R-:W-:Y:S02]  /*1ef0*/  FMUL.FTZ R210, R232, R165 ;  /* 0x000000a5e8d27220 */ /* 0x000fe40000410000 */
        /* <DEDUP_REMOVED lines=33> */
[----:B------:R-:W-:Y:S01]  /*2110*/  FMUL.FTZ R221, R239, R167 ;  /* 0x000000a7efdd7220 */ /* 0x000fe20000410000 */
[----:B------:R0:W5:Y:S01]  /*2120*/  LDL.LU R153, [R1+0x44] ;  /* 0x0000440001997983 */ /* 0x0001620000300800 */
[----:B------:R-:W-:-:S03]  /*2130*/  SHF.L.U32 R167, R152, 0x10, RZ ;  /* 0x0000001098a77819 */ /* 0x000fc600000006ff */
[----:B------:R0:W5:Y:S01]  /*2140*/  LDL.LU R152, [R1+0x40] ;  /* 0x0000400001987983 */ /* 0x0001620000300800 */
        /* <DEDUP_REMOVED lines=17> */
[----:B------:R-:W-:Y:S02]  /*2260*/  SHF.L.U32 R165, R252, 0x10, RZ ;  /* 0x00000010fca57819 */ /* 0x000fe400000006ff */
[----:B------:R-:W-:Y:S01]  /*2270*/  FADD.FTZ R166, R166, R222 ;  /* 0x000000dea6a67221 */ /* 0x000fe20000010000 */
[----:B------:R-:W-:-:S02]  /*2280*/  FFMA.FTZ R224, R174, R222, R223 ;  /* 0x000000deaee07223 */ /* 0x000fc400000100df */
[-C--:B------:R-:W-:Y:S01]  /*2290*/  FFMA.FTZ R79, R176, R165.reuse, R79 ;  /* 0x000000a5b04f7223 */ /* 0x080fe2000001004f */
[----:B------:R-:W-:Y:S01]  /*22a0*/  FADD.FTZ R67, R67, R165 ;  /* 0x000000a543437221 */ /* 0x000fe20000010000 */
        /* <DEDUP_REMOVED lines=12> */
[-C--:B------:R-:W-:Y:S01]  /*2370*/  FFMA.FTZ R74, R179, R225.reuse, R74 ;  /* 0x000000e1b34a7223 */ /* 0x080fe2000001004a */
[----:B------:R-:W-:Y:S01]  /*2380*/  FMUL.FTZ R225, R230, R225 ;  /* 0x000000e1e6e17220 */ /* 0x000fe20000410000 */
[----:B------:R-:W-:Y:S01]  /*2390*/  FADD.FTZ R165, R165, R224 ;  /* 0x000000e0a5a57221 */ /* 0x000fe20000010000 */
[C---:B------:R-:W-:Y:S01]  /*23a0*/  FFMA.FTZ R166, R178.reuse, R224, R166 ;  /* 0x000000e0b2a67223 */ /* 0x040fe200000100a6 */
[----:B------:R-:W-:Y:S02]  /*23b0*/  FMUL.FTZ R226, R231, R167 ;  /* 0x000000a7e7e27220 */ /* 0x000fe40000410000 */
[----:B------:R-:W-:Y:S01]  /*23c0*/  FADD.FTZ R165, R165, R225 ;  /* 0x000000e1a5a57221 */ /* 0x000fe20000010000 */
[----:B------:R-:W-:Y:S01]  /*23d0*/  FFMA.FTZ R166, R179, R225, R166 ;  /* 0x000000e1b3a67223 */ /* 0x000fe200000100a6 */
[----:B------:R-:W-:Y:S01]  /*23e0*/  FADD.FTZ R69, R69, R164 ;  /* 0x000000a445457221 */ /* 0x000fe20000010000 */
[----:B------:R-:W-:Y:S01]  /*23f0*/  FFMA.FTZ R73, R178, R164, R73 ;  /* 0x000000a4b2497223 */ /* 0x000fe20000010049 */
[----:B------:R-:W-:Y:S01]  /*2400*/  FADD.FTZ R164, R165, R226 ;  /* 0x000000e2a5a47221 */ /* 0x000fe20000010000 */
[----:B------:R-:W-:Y:S01]  /*2410*/  FADD.FTZ R71, R71, R167 ;  /* 0x000000a747477221 */ /* 0x000fe20000010000 */
[C---:B------:R-:W-:Y:S01]  /*2420*/  FFMA.FTZ R75, R180.reuse, R167, R75 ;  /* 0x000000a7b44b7223 */ /* 0x040fe2000001004b */
[----:B------:R-:W-:Y:S01]  /*2430*/  FFMA.FTZ R165, R180, R226, R166 ;  /* 0x000000e2b4a57223 */ /* 0x000fe200000100a6 */
[----:B0-----:R-:W-:Y:S06]  /*2440*/  BRA `(.L_x_8849) ;  /* 0x0000000400347947 */ /* 0x001fec0003800000 */
.L_x_8848:
        /* <DEDUP_REMOVED lines=10> */
[----:B------:R-:W-:-:S05]  /*24f0*/  IMAD.U32 R166, RZ, RZ, UR10 ;  /* 0x0000000affa67e24 */ /* 0x000fca000f8e00ff */
[----:B0-----:R-:W-:-:S07]  /*2500*/  LEA.HI.SX32 R166, R166, R164, 0x1d ;  /* 0x000000a4a6a67211 */ /* 0x001fce00078feaff */
.L_x_8850:
        /* <DEDUP_REMOVED lines=8> */
[----:B------:R-:W-:-:S04]  /*2590*/  IMAD.WIDE.U32 R166, R166, 0x8, R194 ;  /* 0x00000008a6a67825 */ /* 0x000fc800078e00c2 */
[----:B------:R-:W-:-:S04]  /*25a0*/  IMAD.WIDE.U32 R188, R188, 0x8, R194 ;  /* 0x00000008bcbc7825 */ /* 0x000fc800078e00c2 */
[----:B------:R-:W-:-:S04]  /*25b0*/  IMAD.WIDE.U32 R190, R190, 0x8, R194 ;  /* 0x00000008bebe7825 */ /* 0x000fc800078e00c2 */
[----:B------:R-:W-:Y:S01]  /*25c0*/  IMAD.WIDE.U32 R194, R192, 0x8, R194 ;  /* 0x00000008c0c27825 */ /* 0x000fe200078e00c2 */
[----:B------:R-:W-:-:S03]  /*25d0*/  MOV R192, R196 ;  /* 0x000000c400c07202 */ /* 0x000fc60000000f00 */
[----:B------:R-:W-:Y:S02]  /*25e0*/  IMAD.MOV.U32 R193, RZ, RZ, R197 ;  /* 0x000000ffffc17224 */ /* 0x000fe400078e00c5 */
        /* <DEDUP_REMOVED lines=10> */
.L_x_8851:
[----:B------:R-:W0:Y:S01]  /*2690*/  S2R R112, SR_TID.X ;  /* 0x0000000000707919 */ /* 0x000e220000002100 */
[----:B------:R-:W-:Y:S01]  /*26a0*/  UIMAD UR9, UR8, UR21, URZ ;  /* 0x00000015080972a4 */ /* 0x000fe2000f8e02ff */
[----:B------:R-:W1:Y:S01]  /*26b0*/  LDC.64 R148, c[0x0][0x438] ;  /* 0x00010e00ff947b82 */ /* 0x000e620000000a00 */
[C---:B------:R-:W-:Y:S01]  /*26c0*/  IADD3 R115, PT, PT, R166.reuse, 0x80, RZ ;  /* 0x00000080a6737810 */ /* 0x040fe20007ffe0ff */
[C---:B------:R-:W-:Y:S01]  /*26d0*/  VIADD R121, R166.reuse, 0x180 ;  /* 0x00000180a6797836 */ /* 0x040fe20000000000 */
        /* <DEDUP_REMOVED lines=9> */
[C---:B------:R-:W-:Y:S01]  /*2770*/  IADD3 R141, PT, PT, R117.reuse, 0x180, RZ ;  /* 0x00000180758d7810 */ /* 0x040fe20007ffe0ff */
[C---:B------:R-:W-:Y:S01]  /*2780*/  VIADD R125, R117.reuse, 0x80 ;  /* 0x00000080757d7836 */ /* 0x040fe20000000000 */
[C---:B------:R-:W-:Y:S01]  /*2790*/  IADD3 R113, PT, PT, R117.reuse, 0x200, RZ ;  /* 0x0000020075717810 */ /* 0x040fe20007ffe0ff */
[--C-:B-1----:R-:W-:Y:S01]  /*27a0*/  IMAD.WIDE.U32 R116, R117, 0x20, R148.reuse ;  /* 0x0000002075747825 */ /* 0x102fe200078e0094 */
[----:B------:R0:W5:Y:S03]  /*27b0*/  LDG.E.64 R194, desc[UR22][R114.64] ;  /* 0x0000001672c27981 */ /* 0x000166000c1e1b00 */
[----:B------:R-:W-:-:S04]  /*27c0*/  IMAD.WIDE.U32 R124, R125, 0x20, R148 ;  /* 0x000000207d7c7825 */ /* 0x000fc800078e0094 */
[----:B------:R-:W-:-:S04]  /*27d0*/  IMAD.WIDE.U32 R132, R133, 0x20, R148 ;  /* 0x0000002085847825 */ /* 0x000fc800078e0094 */
        /* <DEDUP_REMOVED lines=14> */
[----:B------:R-:W5:Y:S04]  /*28c0*/  LDG.E.128 R132, desc[UR22][R132.64+0x10] ;  /* 0x0000101684847981 */ /* 0x000f68000c1e1d00 */
[----:B------:R0:W5:Y:S04]  /*28d0*/  LDG.E.128 R120, desc[UR22][R124.64] ;  /* 0x000000167c787981 */ /* 0x000168000c1e1d00 */
[----:B------:R-:W5:Y:S04]  /*28e0*/  LDG.E.128 R116, desc[UR22][R116.64+0x10] ;  /* 0x0000101674747981 */ /* 0x000f68000c1e1d00 */
[----:B------:R-:W5:Y:S04]  /*28f0*/  LDG.E.128 R140, desc[UR22][R140.64+0x10] ;  /* 0x000010168c8c7981 */ /* 0x000f68000c1e1d00 */
[----:B------:R-:W5:Y:S04]  /*2900*/  LDG.E.128 R124, desc[UR22][R124.64+0x10] ;  /* 0x000010167c7c7981 */ /* 0x000f68000c1e1d00 */
[----:B0-----:R-:W5:Y:S02]  /*2910*/  LDG.E.128 R148, desc[UR22][R148.64+0x10] ;  /* 0x0000101694947981 */ /* 0x001f64000c1e1d00 */
.L_x_8849:
        /* <DEDUP_REMOVED lines=32> */
.L_x_8853:
[----:B------:R-:W-:Y:S05]  /*2b20*/  BSYNC.RECONVERGENT B0 ;  /* 0x0000000000007941 */ /* 0x000fea0003800200 */
.L_x_8852:
[----:B------:R-:W1:Y:S08]  /*2b30*/  S2UR UR10, SR_CgaCtaId ;  /* 0x00000000000a79c3 */ /* 0x000e700000008800 */
[----:B------:R-:W-:Y:S01]  /*2b40*/  BAR.SYNC.DEFER_BLOCKING 0x0 ;  /* 0x0000000000007b1d */ /* 0x000fe20000010000 */
[----:B------:R-:W-:Y:S01]  /*2b50*/  @UP3 UIADD3 UR20, UPT, UPT, UR20, -0x1, URZ ;  /* 0xffffffff14143890 */ /* 0x000fe2000fffe0ff */
[----:B------:R-:W-:Y:S01]  /*2b60*/  ISETP.NE.AND P0, PT, RZ, UR28, PT ;  /* 0x0000001cff007c0c */ /* 0x000fe2000bf05270 */
[----:B------:R-:W-:-:S02]  /*2b70*/  UISETP.NE.U32.AND UP0, UPT, UR4, URZ, UPT ;  /* 0x000000ff0400728c */ /* 0x000fc4000bf05070 */
[----:B------:R-:W-:Y:S01]  /*2b80*/  @UP3 UIMAD UR20, UR20, UR21, URZ ;  /* 0x00000015141432a4 */ /* 0x000fe2000f8e02ff */
[----:B------:R-:W-:Y:S01]  /*2b90*/  UMOV UR9, 0x400 ;  /* 0x0000040000097882 */ /* 0x000fe20000000000 */
[----:B------:R-:W-:Y:S02]  /*2ba0*/  UISETP.NE.AND.EX UP0, UPT, UR5, URZ, UPT, UP0 ;  /* 0x000000ff0500728c */ /* 0x000fe4000bf05300 */
[----:B------:R-:W-:-:S04]  /*2bb0*/  @UP3 USHF.R.S32.HI UR11, URZ, 0x1f, UR20 ;  /* 0x0000001fff0b3899 */ /* 0x000fc80008011414 */
[----:B------:R-:W-:Y:S02]  /*2bc0*/  @UP3 ULEA.HI UR11, UR11, UR20, URZ, 0x3 ;  /* 0x000000140b0b3291 */ /* 0x000fe4000f8f18ff */
[----:B-1----:R-:W-:-:S04]  /*2bd0*/  ULEA UR9, UR10, UR9, 0x18 ;  /* 0x000000090a097291 */ /* 0x002fc8000f8ec0ff */
[----:B------:R-:W-:Y:S02]  /*2be0*/  UIADD3 UR10, UPT, UPT, UR9, 0x5020, URZ ;  /* 0x00005020090a7890 */ /* 0x000fe4000fffe0ff */
[----:B------:R-:W-:-:S09]  /*2bf0*/  @!UP1 UIADD3 UR10, UPT, UPT, UR9, 0x5000, URZ ;  /* 0x00005000090a9890 */ /* 0x000fd2000fffe0ff */
[----:B0-----:R-:W0:Y:S01]  /*2c00*/  LDS.128 R164, [UR10] ;  /* 0x0000000affa47984 */ /* 0x001e220008000c00 */
[----:B------:R-:W-:Y:S02]  /*2c10*/  UIADD3 UR10, UPT, UPT, UR9, 0x5030, URZ ;  /* 0x00005030090a7890 */ /* 0x000fe4000fffe0ff */
[----:B------:R-:W-:Y:S02]  /*2c20*/  @!UP1 UIADD3 UR10, UPT, UPT, UR9, 0x5010, URZ ;  /* 0x00005010090a9890 */ /* 0x000fe4000fffe0ff */
[----:B------:R-:W-:Y:S01]  /*2c30*/  UIMAD UR9, UR8, UR21, URZ ;  /* 0x00000015080972a4 */ /* 0x000fe2000f8e02ff */
[----:B0-----:R-:W-:Y:S01]  /*2c40*/  FADD.FTZ R164, RZ, R164 ;  /* 0x000000a4ffa47221 */ /* 0x001fe20000010000 */
[----:B------:R-:W-:-:S03]  /*2c50*/  FADD.FTZ R165, RZ, R165 ;  /* 0x000000a5ffa57221 */ /* 0x000fc60000010000 */
[----:B------:R-:W-:Y:S01]  /*2c60*/  FADD.FTZ R227, R166, R164 ;  /* 0x000000a4a6e37221 */ /* 0x000fe20000010000 */
[----:B------:R-:W-:Y:S02]  /*2c70*/  FADD.FTZ R252, R167, R165 ;  /* 0x000000a5a7fc7221 */ /* 0x000fe40000010000 */
[----:B------:R-:W0:Y:S01]  /*2c80*/  LDS.128 R164, [UR10] ;  /* 0x0000000affa47984 */ /* 0x000e220008000c00 */
[----:B------:R-:W-:-:S04]  /*2c90*/  USHF.R.S32.HI UR10, URZ, 0x1f, UR9 ;  /* 0x0000001fff0a7899 */ /* 0x000fc80008011409 */
[----:B------:R-:W-:Y:S01]  /*2ca0*/  ULEA.HI UR10, UR10, UR9, URZ, 0x3 ;  /* 0x000000090a0a7291 */ /* 0x000fe2000f8f18ff */
[----:B0-----:R-:W-:Y:S01]  /*2cb0*/  FADD.FTZ R164, R227, R164 ;  /* 0x000000a4e3a47221 */ /* 0x001fe20000010000 */
[----:B------:R-:W-:Y:S01]  /*2cc0*/  FADD.FTZ R165, R252, R165 ;  /* 0x000000a5fca57221 */ /* 0x000fe20000010000 */
[----:B------:R-:W0:Y:S02]  /*2cd0*/  S2R R227, SR_TID.X ;  /* 0x0000000000e37919 */ /* 0x000e240000002100 */
[----:B------:R-:W-:Y:S01]  /*2ce0*/  FADD.FTZ R164, R166, R164 ;  /* 0x000000a4a6a47221 */ /* 0x000fe20000010000 */
[----:B------:R-:W-:Y:S01]  /*2cf0*/  FADD.FTZ R165, R167, R165 ;  /* 0x000000a5a7a57221 */ /* 0x000fe20000010000 */
[----:B------:R-:W-:Y:S01]  /*2d00*/  MOV R167, UR10 ;  /* 0x0000000a00a77c02 */ /* 0x000fe20008000f00 */
[----:B------:R-:W-:Y:S02]  /*2d10*/  HFMA2 R166, -RZ, RZ, 0, 0 ;  /* 0x00000000ffa67431 */ /* 0x000fe400000001ff */
[----:B------:R-:W-:Y:S01]  /*2d20*/  FMUL.FTZ R164, R164, UR29 ;  /* 0x0000001da4a47c20 */ /* 0x000fe20008410000 */
[----:B------:R-:W-:-:S04]  /*2d30*/  FMUL.FTZ R165, R165, UR29 ;  /* 0x0000001da5a57c20 */ /* 0x000fc80008410000 */
[----:B------:R-:W-:Y:S02]  /*2d40*/  FSEL R164, R164, RZ, !P0 ;  /* 0x000000ffa4a47208 */ /* 0x000fe40004000000 */
[----:B------:R-:W-:Y:S02]  /*2d50*/  PLOP3.LUT P0, PT, PT, PT, UP3, 0x80, 0x8 ;  /* 0x000000000008781c */ /* 0x000fe40003f0f038 */
[----:B------:R-:W-:Y:S02]  /*2d60*/  R2UR UR32, R165 ;  /* 0x00000000a52072ca */ /* 0x000fe400000e0000 */
[----:B------:R-:W-:Y:S02]  /*2d70*/  R2UR UR33, R164 ;  /* 0x00000000a42172ca */ /* 0x000fe400000e0000 */
[----:B------:R-:W-:-:S07]  /*2d80*/  MOV R164, UR11 ;  /* 0x0000000b00a47c02 */ /* 0x000fce0008000f00 */
[-C--:B0-----:R-:W-:Y:S02]  /*2d90*/  @P0 LEA.HI.SX32 R166, R164, R227.reuse, 0x1d ;  /* 0x000000e3a4a60211 */ /* 0x081fe400078feaff */
[----:B------:R-:W-:Y:S01]  /*2da0*/  LEA.HI.SX32 R167, R167, R227, 0x1d ;  /* 0x000000e3a7a77211 */ /* 0x000fe200078feaff */
[----:B------:R-:W-:Y:S06]  /*2db0*/  BRA.U UP0, `(.L_x_8854) ;  /* 0x0000000d00dc7547 */ /* 0x000fec000b800000 */
        /* <DEDUP_REMOVED lines=16> */
.L_x_8856:
        /* <DEDUP_REMOVED lines=13> */
.L_x_8857:
        /* <DEDUP_REMOVED lines=13> */
.L_x_8858:
        /* <DEDUP_REMOVED lines=13> */
.L_x_8859:
        /* <DEDUP_REMOVED lines=13> */
.L_x_8860:
        /* <DEDUP_REMOVED lines=13> */
.L_x_8861:
        /* <DEDUP_REMOVED lines=13> */
.L_x_8862:
[----:B------:R-:W-:Y:S05]  /*33a0*/  BRA.U !UP3, `(.L_x_8863) ;  /* 0x000000150b9c7547 */ /* 0x000fea000b800000 */
[----:B------:R-:W-:Y:S01]  /*33b0*/  IMAD.U32 R164, RZ, RZ, UR32 ;  /* 0x00000020ffa47e24 */ /* 0x000fe2000f8e00ff */
[----:B------:R-:W-:Y:S02]  /*33c0*/  ISETP.LT.AND P1, PT, RZ, UR31, PT ;  /* 0x0000001fff007c0c */ /* 0x000fe4000bf21270 */
[----:B-----5:R-:W-:Y:S01]  /*33d0*/  ISETP.GE.U32.AND P0, PT, R196, RZ, PT ;  /* 0x000000ffc400720c */ /* 0x020fe20003f06070 */
[----:B------:R-:W-:-:S03]  /*33e0*/  FFMA.FTZ R164, R8, R164, UR33 ;  /* 0x0000002108a47e23 */ /* 0x000fc600080100a4 */
[----:B------:R-:W-:Y:S01]  /*33f0*/  ISETP.GE.U32.AND.EX P0, PT, R197, 0x1000000, PT, P0 ;  /* 0x01000000c500780c */ /* 0x000fe20003f06100 */
[----:B------:R-:W-:-:S04]  /*3400*/  FADD.FTZ R164, R184, -R164 ;  /* 0x800000a4b8a47221 */ /* 0x000fc80000010000 */
        /* <DEDUP_REMOVED lines=8> */
.L_x_8855:
[----:B-----5:R-:W-:Y:S02]  /*3490*/  MOV R154, UR32 ;  /* 0x00000020009a7c02 */ /* 0x020fe40008000f00 */
        /* <DEDUP_REMOVED lines=50> */
.L_x_8864:
[----:B------:R-:W-:Y:S05]  /*37c0*/  BRA.U !UP3, `(.L_x_8865) ;  /* 0x000000010b307547 */ /* 0x000fea000b800000 */
[----:B------:R-:W-:Y:S02]  /*37d0*/  MOV R164, UR32 ;  /* 0x0000002000a47c02 */ /* 0x000fe40008000f00 */
        /* <DEDUP_REMOVED lines=11> */
.L_x_8865:
        /* <DEDUP_REMOVED lines=13> */
.L_x_8866:
        /* <DEDUP_REMOVED lines=13> */
.L_x_8867:
        /* <DEDUP_REMOVED lines=13> */
.L_x_8868:
        /* <DEDUP_REMOVED lines=13> */
.L_x_8869:
[----:B------:R-:W-:Y:S05]  /*3bd0*/  BRA.U !UP3, `(.L_x_8870) ;  /* 0x000000010b307547 */ /* 0x000fea000b800000 */
        /* <DEDUP_REMOVED lines=12> */
.L_x_8870:
        /* <DEDUP_REMOVED lines=9> */
.L_x_8854:
[----:B------:R-:W-:-:S04]  /*3d30*/  UISETP.NE.U32.AND UP0, UPT, UR6, URZ, UPT ;  /* 0x000000ff0600728c */ /* 0x000fc8000bf05070 */
[----:B------:R-:W-:-:S09]  /*3d40*/  UISETP.NE.AND.EX UP0, UPT, UR7, URZ, UPT, UP0 ;  /* 0x000000ff0700728c */ /* 0x000fd2000bf05300 */
[----:B------:R-:W-:Y:S05]  /*3d50*/  BRA.U UP0, `(.L_x_8871) ;  /* 0x0000000500a87547 */ /* 0x000fea000b800000 */
[----:B------:R-:W-:Y:S05]  /*3d60*/  BRA.U !UP3, `(.L_x_8872) ;  /* 0x000000010b307547 */ /* 0x000fea000b800000 */
[----:B------:R-:W-:Y:S02]  /*3d70*/  PLOP3.LUT P0, PT, PT, PT, UP2, 0x80, 0x8 ;  /* 0x000000000008781c */ /* 0x000fe40003f0f028 */
[----:B------:R-:W-:Y:S02]  /*3d80*/  MOV R164, UR32 ;  /* 0x0000002000a47c02 */ /* 0x000fe40008000f00 */
[----:B-----5:R-:W-:-:S09]  /*3d90*/  MOV R165, R112 ;  /* 0x0000007000a57202 */ /* 0x020fd20000000f00 */
[----:B------:R-:W-:-:S04]  /*3da0*/  @P0 FFMA.FTZ R164, R0, R164, UR33 ;  /* 0x0000002100a40e23 */ /* 0x000fc800080100a4 */
        /* <DEDUP_REMOVED lines=8> */
.L_x_8872:
        /* <DEDUP_REMOVED lines=13> */
.L_x_8873:
[----:B------:R-:W-:Y:S05]  /*3f00*/  BRA.U !UP3, `(.L_x_8874) ;  /* 0x000000010b307547 */ /* 0x000fea000b800000 */
[----:B------:R-:W-:Y:S01]  /*3f10*/  PLOP3.LUT P0, PT, PT, PT, UP2, 0x80, 0x8 ;  /* 0x000000000008781c */ /* 0x000fe20003f0f028 */
[----:B-----5:R-:W-:Y:S01]  /*3f20*/  IMAD.MOV.U32 R165, RZ, RZ, R114 ;  /* 0x000000ffffa57224 */ /* 0x020fe200078e0072 */
[----:B------:R-:W-:-:S11]  /*3f30*/  MOV R164, UR32 ;  /* 0x0000002000a47c02 */ /* 0x000fd60008000f00 */
        /* <DEDUP_REMOVED lines=9> */
.L_x_8874:
        /* <DEDUP_REMOVED lines=13> */
.L_x_8875:
        /* <DEDUP_REMOVED lines=13> */
.L_x_8876:
        /* <DEDUP_REMOVED lines=13> */
.L_x_8877:
        /* <DEDUP_REMOVED lines=13> */
.L_x_8878:
[----:B------:R-:W-:Y:S05]  /*4310*/  BRA.U !UP3, `(.L_x_8863) ;  /* 0x000000050bc07547 */ /* 0x000fea000b800000 */
[----:B------:R-:W-:Y:S02]  /*4320*/  PLOP3.LUT P1, PT, PT, PT, UP2, 0x80, 0x8 ;  /* 0x000000000008781c */ /* 0x000fe40003f2f028 */
[----:B------:R-:W-:Y:S02]  /*4330*/  MOV R164, UR32 ;  /* 0x0000002000a47c02 */ /* 0x000fe40008000f00 */
[----:B-----5:R-:W-:Y:S02]  /*4340*/  MOV R165, R119 ;  /* 0x0000007700a57202 */ /* 0x020fe40000000f00 */
[----:B------:R-:W-:-:S04]  /*4350*/  ISETP.GE.U32.AND P0, PT, R196, RZ, PT ;  /* 0x000000ffc400720c */ /* 0x000fc80003f06070 */
[----:B------:R-:W-:-:S03]  /*4360*/  ISETP.GE.U32.AND.EX P0, PT, R197, 0x1000000, PT, P0 ;  /* 0x01000000c500780c */ /* 0x000fc60003f06100 */
[----:B------:R-:W-:-:S04]  /*4370*/  @P1 FFMA.FTZ R164, R8, R164, UR33 ;  /* 0x0000002108a41e23 */ /* 0x000fc800080100a4 */
[----:B------:R-:W-:-:S04]  /*4380*/  @P1 FADD.FTZ R164, R184, -R164 ;  /* 0x800000a4b8a41221 */ /* 0x000fc80000010000 */
[----:B------:R-:W-:-:S04]  /*4390*/  @P1 FFMA.FTZ R165, R164, UR30, R119 ;  /* 0x0000001ea4a51c23 */ /* 0x000fc80008010077 */
[----:B------:R-:W-:-:S04]  /*43a0*/  FMUL.FTZ R164, R165, UR25 ;  /* 0x00000019a5a47c20 */ /* 0x000fc80008410000 */
[----:B------:R-:W-:-:S05]  /*43b0*/  FMUL.FTZ R164, R164, UR24 ;  /* 0x00000018a4a47c20 */ /* 0x000fca0008410000 */
[----:B------:R-:W-:-:S04]  /*43c0*/  FSEL R164, R164, RZ, P0 ;  /* 0x000000ffa4a47208 */ /* 0x000fc80000000000 */
[----:B------:R-:W-:-:S04]  /*43d0*/  F2FP.BF16.F32.PACK_AB R164, RZ, R164 ;  /* 0x000000a4ffa4723e */ /* 0x000fc800000010ff */
[----:B------:R-:W-:Y:S01]  /*43e0*/  PRMT R159, R159, 0x5410, R164 ;  /* 0x000054109f9f7816 */ /* 0x000fe200000000a4 */
[----:B------:R-:W-:Y:S06]  /*43f0*/  BRA `(.L_x_8863) ;  /* 0x0000000400887947 */ /* 0x000fec0003800000 */
.L_x_8871:
[----:B------:R-:W-:Y:S01]  /*4400*/  PLOP3.LUT P0, PT, PT, PT, UP2, 0x80, 0x8 ;  /* 0x000000000008781c */ /* 0x000fe20003f0f028 */
[----:B------:R-:W-:Y:S01]  /*4410*/  IMAD.U32 R160, RZ, RZ, UR32 ;  /* 0x00000020ffa07e24 */ /* 0x000fe2000f8e00ff */
[----:B-----5:R-:W-:Y:S02]  /*4420*/  MOV R152, UR32 ;  /* 0x0000002000987c02 */ /* 0x020fe40008000f00 */
[----:B------:R-:W-:Y:S02]  /*4430*/  MOV R154, UR32 ;  /* 0x00000020009a7c02 */ /* 0x000fe40008000f00 */
[----:B------:R-:W-:-:S07]  /*4440*/  MOV R155, UR32 ;  /* 0x00000020009b7c02 */ /* 0x000fce0008000f00 */
[----:B------:R-:W-:Y:S01]  /*4450*/  @P0 FFMA.FTZ R152, R0, R152, UR33 ;  /* 0x0000002100980e23 */ /* 0x000fe20008010098 */
[----:B------:R-:W-:Y:S01]  /*4460*/  @P0 FFMA.FTZ R154, R2, R154, UR33 ;  /* 0x00000021029a0e23 */ /* 0x000fe2000801009a */
[----:B------:R-:W-:Y:S01]  /*4470*/  @P0 FFMA.FTZ R155, R3, R155, UR33 ;  /* 0x00000021039b0e23 */ /* 0x000fe2000801009b */
[----:B------:R-:W-:Y:S01]  /*4480*/  @P0 FFMA.FTZ R160, R5, R160, UR33 ;  /* 0x0000002105a00e23 */ /* 0x000fe200080100a0 */
[----:B------:R-:W-:Y:S01]  /*4490*/  @P0 FADD.FTZ R153, R9, -R152 ;  /* 0x8000009809990221 */ /* 0x000fe20000010000 */
[----:B------:R-:W-:Y:S01]  /*44a0*/  @P0 FADD.FTZ R154, R181, -R154 ;  /* 0x8000009ab59a0221 */ /* 0x000fe20000010000 */
[--C-:B------:R-:W-:Y:S02]  /*44b0*/  IMAD.MOV.U32 R152, RZ, RZ, R112.reuse ;  /* 0x000000ffff987224 */ /* 0x100fe400078e0070 */
[----:B------:R-:W-:Y:S01]  /*44c0*/  @P0 FADD.FTZ R155, R10, -R155 ;  /* 0x8000009b0a9b0221 */ /* 0x000fe20000010000 */
[----:B------:R-:W-:Y:S01]  /*44d0*/  @P0 FFMA.FTZ R152, R153, UR30, R112 ;  /* 0x0000001e99980c23 */ /* 0x000fe20008010070 */
[----:B------:R-:W-:Y:S01]  /*44e0*/  MOV R153, R113 ;  /* 0x0000007100997202 */ /* 0x000fe20000000f00 */
[----:B------:R-:W-:Y:S01]  /*44f0*/  @P0 FFMA.FTZ R153, R154, UR30, R113 ;  /* 0x0000001e9a990c23 */ /* 0x000fe20008010071 */
[----:B------:R-:W-:Y:S01]  /*4500*/  MOV R154, R114 ;  /* 0x00000072009a7202 */ /* 0x000fe20000000f00 */
[----:B------:R-:W-:Y:S01]  /*4510*/  @P0 FFMA.FTZ R154, R155, UR30, R114 ;  /* 0x0000001e9b9a0c23 */ /* 0x000fe20008010072 */
[----:B------:R-:W-:-:S05]  /*4520*/  MOV R155, UR32 ;  /* 0x00000020009b7c02 */ /* 0x000fca0008000f00 */
[----:B------:R-:W-:-:S04]  /*4530*/  @P0 FFMA.FTZ R155, R4, R155, UR33 ;  /* 0x00000021049b0e23 */ /* 0x000fc8000801009b */
[----:B------:R-:W-:Y:S01]  /*4540*/  @P0 FADD.FTZ R161, R182, -R155 ;  /* 0x8000009bb6a10221 */ /* 0x000fe20000010000 */
[----:B------:R-:W-:-:S03]  /*4550*/  MOV R155, R115 ;  /* 0x00000073009b7202 */ /* 0x000fc60000000f00 */
[----:B------:R-:W-:Y:S01]  /*4560*/  @P0 FFMA.FTZ R155, R161, UR30, R115 ;  /* 0x0000001ea19b0c23 */ /* 0x000fe20008010073 */
[----:B------:R-:W-:Y:S01]  /*4570*/  @P0 FADD.FTZ R161, R11, -R160 ;  /* 0x800000a00ba10221 */ /* 0x000fe20000010000 */
[----:B------:R-:W-:-:S03]  /*4580*/  MOV R160, R116 ;  /* 0x0000007400a07202 */ /* 0x000fc60000000f00 */
        /* <DEDUP_REMOVED lines=8> */
.L_x_8879:
[----:B------:R-:W-:Y:S05]  /*4610*/  BRA.U !UP3, `(.L_x_8880) ;  /* 0x000000010b187547 */ /* 0x000fea000b800000 */
[----:B------:R-:W-:Y:S01]  /*4620*/  FMUL.FTZ R161, R153, UR25 ;  /* 0x0000001999a17c20 */ /* 0x000fe20008410000 */
[----:B------:R-:W-:-:S03]  /*4630*/  LOP3.LUT P1, RZ, R196, 0xff00, RZ, 0xc0, !PT ;  /* 0x0000ff00c4ff7812 */ /* 0x000fc6000782c0ff */
[----:B------:R-:W-:-:S05]  /*4640*/  FMUL.FTZ R161, R161, UR24 ;  /* 0x00000018a1a17c20 */ /* 0x000fca0008410000 */
[----:B------:R-:W-:-:S04]  /*4650*/  FSEL R161, R161, RZ, P1 ;  /* 0x000000ffa1a17208 */ /* 0x000fc80000800000 */
[----:B------:R-:W-:-:S04]  /*4660*/  F2FP.BF16.F32.PACK_AB R161, RZ, R161 ;  /* 0x000000a1ffa1723e */ /* 0x000fc800000010ff */
[----:B------:R-:W-:-:S07]  /*4670*/  PRMT R156, R156, 0x5410, R161 ;  /* 0x000054109c9c7816 */ /* 0x000fce00000000a1 */
.L_x_8880:
[----:B------:R-:W-:Y:S05]  /*4680*/  BRA.U !UP3, `(.L_x_8881) ;  /* 0x000000010b187547 */ /* 0x000fea000b800000 */
[----:B------:R-:W-:Y:S01]  /*4690*/  FMUL.FTZ R161, R154, UR25 ;  /* 0x000000199aa17c20 */ /* 0x000fe20008410000 */
[----:B------:R-:W-:-:S03]  /*46a0*/  LOP3.LUT P1, RZ, R196, 0xff0000, RZ, 0xc0, !PT ;  /* 0x00ff0000c4ff7812 */ /* 0x000fc6000782c0ff */
[----:B------:R-:W-:-:S05]  /*46b0*/  FMUL.FTZ R161, R161, UR24 ;  /* 0x00000018a1a17c20 */ /* 0x000fca0008410000 */
[----:B------:R-:W-:-:S04]  /*46c0*/  FSEL R161, R161, RZ, P1 ;  /* 0x000000ffa1a17208 */ /* 0x000fc80000800000 */
[----:B------:R-:W-:-:S04]  /*46d0*/  F2FP.BF16.F32.PACK_AB R161, RZ, R161 ;  /* 0x000000a1ffa1723e */ /* 0x000fc800000010ff */
[----:B------:R-:W-:-:S07]  /*46e0*/  PRMT R157, R161, 0x7610, R157 ;  /* 0x00007610a19d7816 */ /* 0x000fce000000009d */
.L_x_8881:
[----:B------:R-:W-:Y:S05]  /*46f0*/  BRA.U !UP3, `(.L_x_8882) ;  /* 0x000000010b187547 */ /* 0x000fea000b800000 */
[----:B------:R-:W-:Y:S01]  /*4700*/  FMUL.FTZ R161, R155, UR25 ;  /* 0x000000199ba17c20 */ /* 0x000fe20008410000 */
[----:B------:R-:W-:-:S03]  /*4710*/  LOP3.LUT P1, RZ, R196, 0xff000000, RZ, 0xc0, !PT ;  /* 0xff000000c4ff7812 */ /* 0x000fc6000782c0ff */
[----:B------:R-:W-:-:S05]  /*4720*/  FMUL.FTZ R161, R161, UR24 ;  /* 0x00000018a1a17c20 */ /* 0x000fca0008410000 */
[----:B------:R-:W-:-:S04]  /*4730*/  FSEL R161, R161, RZ, P1 ;  /* 0x000000ffa1a17208 */ /* 0x000fc80000800000 */
[----:B------:R-:W-:-:S04]  /*4740*/  F2FP.BF16.F32.PACK_AB R161, RZ, R161 ;  /* 0x000000a1ffa1723e */ /* 0x000fc800000010ff */
[----:B------:R-:W-:-:S07]  /*4750*/  PRMT R157, R157, 0x5410, R161 ;  /* 0x000054109d9d7816 */ /* 0x000fce00000000a1 */
.L_x_8882:
[----:B------:R-:W-:Y:S05]  /*4760*/  BRA.U !UP3, `(.L_x_8883) ;  /* 0x000000010b187547 */ /* 0x000fea000b800000 */
[----:B------:R-:W-:Y:S01]  /*4770*/  FMUL.FTZ R161, R160, UR25 ;  /* 0x00000019a0a17c20 */ /* 0x000fe20008410000 */
[----:B------:R-:W-:-:S03]  /*4780*/  LOP3.LUT P1, RZ, R197, 0xff, RZ, 0xc0, !PT ;  /* 0x000000ffc5ff7812 */ /* 0x000fc6000782c0ff */
[----:B------:R-:W-:-:S05]  /*4790*/  FMUL.FTZ R161, R161, UR24 ;  /* 0x00000018a1a17c20 */ /* 0x000fca0008410000 */
[----:B------:R-:W-:-:S04]  /*47a0*/  FSEL R161, R161, RZ, P1 ;  /* 0x000000ffa1a17208 */ /* 0x000fc80000800000 */
[----:B------:R-:W-:-:S04]  /*47b0*/  F2FP.BF16.F32.PACK_AB R161, RZ, R161 ;  /* 0x000000a1ffa1723e */ /* 0x000fc800000010ff */
[----:B------:R-:W-:-:S07]  /*47c0*/  PRMT R158, R161, 0x7610, R158 ;  /* 0x00007610a19e7816 */ /* 0x000fce000000009e */
.L_x_8883:
[----:B------:R-:W-:-:S05]  /*47d0*/  MOV R161, UR32 ;  /* 0x0000002000a17c02 */ /* 0x000fca0008000f00 */
[----:B------:R-:W-:-:S04]  /*47e0*/  @P0 FFMA.FTZ R161, R6, R161, UR33 ;  /* 0x0000002106a10e23 */ /* 0x000fc800080100a1 */
        /* <DEDUP_REMOVED lines=10> */
.L_x_8884:
[----:B------:R-:W-:-:S05]  /*4890*/  MOV R162, UR32 ;  /* 0x0000002000a27c02 */ /* 0x000fca0008000f00 */
[----:B------:R-:W-:-:S04]  /*48a0*/  @P0 FFMA.FTZ R162, R7, R162, UR33 ;  /* 0x0000002107a20e23 */ /* 0x000fc800080100a2 */
[----:B------:R-:W-:Y:S01]  /*48b0*/  @P0 FADD.FTZ R163, R12, -R162 ;  /* 0x800000a20ca30221 */ /* 0x000fe20000010000 */
[----:B------:R-:W-:-:S03]  /*48c0*/  IMAD.MOV.U32 R162, RZ, RZ, R118 ;  /* 0x000000ffffa27224 */ /* 0x000fc600078e0076 */
        /* <DEDUP_REMOVED lines=8> */
.L_x_8885:
[----:B------:R-:W-:-:S05]  /*4950*/  MOV R163, UR32 ;  /* 0x0000002000a37c02 */ /* 0x000fca0008000f00 */
[----:B------:R-:W-:-:S04]  /*4960*/  @P0 FFMA.FTZ R163, R8, R163, UR33 ;  /* 0x0000002108a30e23 */ /* 0x000fc800080100a3 */
        /* <DEDUP_REMOVED lines=11> */
.L_x_8863:
        /* <DEDUP_REMOVED lines=8> */
[----:B-----5:R-:W-:Y:S04]  /*4aa0*/  @P0 STG.E.128 desc[UR22][R164.64], R152 ;  /* 0x00000098a4000986 */ /* 0x020fe8000c101d16 */
[----:B------:R1:W-:Y:S02]  /*4ab0*/  @P0 STG.E.128 desc[UR22][R164.64+0x10], R160 ;  /* 0x000010a0a4000986 */ /* 0x0003e4000c101d16 */
[----:B-1----:R-:W-:-:S05]  /*4ac0*/  HFMA2 R164, -RZ, RZ, 0, 9.5367431640625e-07 ;  /* 0x00000010ffa47431 */ /* 0x002fca00000001ff */
[----:B0-----:R-:W-:-:S05]  /*4ad0*/  @P1 IMAD.WIDE.U32 R164, R166, R164, UR10 ;  /* 0x0000000aa6a41e25 */ /* 0x001fca000f8e00a4 */
[----:B------:R0:W-:Y:S01]  /*4ae0*/  @P1 STG.E.128 desc[UR22][R164.64], R156 ;  /* 0x0000009ca4001986 */ /* 0x0001e2000c101d16 */
[----:B------:R-:W-:Y:S05]  /*4af0*/  BRA.U !UP0, `(.L_x_8886) ;  /* 0x0000000d08387547 */ /* 0x000fea000b800000 */
[----:B------:R-:W-:Y:S05]  /*4b00*/  @!P0 BRA `(.L_x_8887) ;  /* 0x00000004008c8947 */ /* 0x000fea0003800000 */
[----:B------:R-:W-:Y:S01]  /*4b10*/  PLOP3.LUT P1, PT, PT, PT, UP2, 0x80, 0x8 ;  /* 0x000000000008781c */ /* 0x000fe20003f2f028 */
[----:B------:R-:W-:Y:S01]  /*4b20*/  IMAD.U32 R155, RZ, RZ, UR32 ;  /* 0x00000020ff9b7e24 */ /* 0x000fe2000f8e00ff */
[----:B------:R-:W-:Y:S02]  /*4b30*/  MOV R152, UR32 ;  /* 0x0000002000987c02 */ /* 0x000fe40008000f00 */
        /* <DEDUP_REMOVED lines=8> */
[----:B------:R-:W-:Y:S01]  /*4bc0*/  MOV R152, R120 ;  /* 0x0000007800987202 */ /* 0x000fe20000000f00 */
[----:B------:R-:W-:Y:S01]  /*4bd0*/  @P1 FADD.FTZ R161, R187, -R161 ;  /* 0x800000a1bba11221 */ /* 0x000fe20000010000 */
[----:B------:R-:W-:Y:S01]  /*4be0*/  @P1 FFMA.FTZ R152, R153, UR30, R120 ;  /* 0x0000001e99981c23 */ /* 0x000fe20008010078 */
[----:B------:R-:W-:Y:S01]  /*4bf0*/  MOV R153, R121 ;  /* 0x0000007900997202 */ /* 0x000fe20000000f00 */
[----:B------:R-:W-:Y:S01]  /*4c00*/  @P1 FFMA.FTZ R153, R155, UR30, R121 ;  /* 0x0000001e9b991c23 */ /* 0x000fe20008010079 */
[----:B------:R-:W-:Y:S01]  /*4c10*/  @P1 FADD.FTZ R155, R186, -R154 ;  /* 0x8000009aba9b1221 */ /* 0x000fe20000010000 */
[----:B------:R-:W-:-:S03]  /*4c20*/  MOV R154, R122 ;  /* 0x0000007a009a7202 */ /* 0x000fc60000000f00 */
[----:B------:R-:W-:Y:S01]  /*4c30*/  @P1 FFMA.FTZ R154, R155, UR30, R122 ;  /* 0x0000001e9b9a1c23 */ /* 0x000fe2000801007a */
[----:B------:R-:W-:-:S05]  /*4c40*/  MOV R155, UR32 ;  /* 0x00000020009b7c02 */ /* 0x000fca0008000f00 */
[----:B------:R-:W-:-:S04]  /*4c50*/  @P1 FFMA.FTZ R155, R16, R155, UR33 ;  /* 0x00000021109b1e23 */ /* 0x000fc8000801009b */
[----:B------:R-:W-:Y:S01]  /*4c60*/  @P1 FADD.FTZ R160, R208, -R155 ;  /* 0x8000009bd0a01221 */ /* 0x000fe20000010000 */
[----:B------:R-:W-:-:S03]  /*4c70*/  IMAD.MOV.U32 R155, RZ, RZ, R123 ;  /* 0x000000ffff9b7224 */ /* 0x000fc600078e007b */
[----:B------:R-:W-:Y:S01]  /*4c80*/  @P1 FFMA.FTZ R155, R160, UR30, R123 ;  /* 0x0000001ea09b1c23 */ /* 0x000fe2000801007b */
[----:B------:R-:W-:Y:S01]  /*4c90*/  MOV R160, R124 ;  /* 0x0000007c00a07202 */ /* 0x000fe20000000f00 */
        /* <DEDUP_REMOVED lines=8> */
.L_x_8888:
[----:B------:R-:W-:Y:S05]  /*4d20*/  BRA.U !UP3, `(.L_x_8889) ;  /* 0x000000010b187547 */ /* 0x000fea000b800000 */
[----:B------:R-:W-:Y:S01]  /*4d30*/  FMUL.FTZ R161, R153, UR25 ;  /* 0x0000001999a17c20 */ /* 0x000fe20008410000 */
[----:B------:R-:W-:-:S03]  /*4d40*/  LOP3.LUT P2, RZ, R194, 0xff00, RZ, 0xc0, !PT ;  /* 0x0000ff00c2ff7812 */ /* 0x000fc6000784c0ff */
[----:B------:R-:W-:-:S05]  /*4d50*/  FMUL.FTZ R161, R161, UR24 ;  /* 0x00000018a1a17c20 */ /* 0x000fca0008410000 */
[----:B------:R-:W-:-:S04]  /*4d60*/  FSEL R161, R161, RZ, P2 ;  /* 0x000000ffa1a17208 */ /* 0x000fc80001000000 */
[----:B------:R-:W-:-:S04]  /*4d70*/  F2FP.BF16.F32.PACK_AB R161, RZ, R161 ;  /* 0x000000a1ffa1723e */ /* 0x000fc800000010ff */
[----:B0-----:R-:W-:-:S07]  /*4d80*/  PRMT R156, R156, 0x5410, R161 ;  /* 0x000054109c9c7816 */ /* 0x001fce00000000a1 */
.L_x_8889:
[----:B------:R-:W-:Y:S05]  /*4d90*/  BRA.U !UP3, `(.L_x_8890) ;  /* 0x000000010b187547 */ /* 0x000fea000b800000 */
[----:B------:R-:W-:Y:S01]  /*4da0*/  FMUL.FTZ R161, R154, UR25 ;  /* 0x000000199aa17c20 */ /* 0x000fe20008410000 */
[----:B------:R-:W-:-:S03]  /*4db0*/  LOP3.LUT P2, RZ, R194, 0xff0000, RZ, 0xc0, !PT ;  /* 0x00ff0000c2ff7812 */ /* 0x000fc6000784c0ff */
[----:B------:R-:W-:-:S05]  /*4dc0*/  FMUL.FTZ R161, R161, UR24 ;  /* 0x00000018a1a17c20 */ /* 0x000fca0008410000 */
[----:B------:R-:W-:-:S04]  /*4dd0*/  FSEL R161, R161, RZ, P2 ;  /* 0x000000ffa1a17208 */ /* 0x000fc80001000000 */
[----:B------:R-:W-:-:S04]  /*4de0*/  F2FP.BF16.F32.PACK_AB R161, RZ, R161 ;  /* 0x000000a1ffa1723e */ /* 0x000fc800000010ff */
[----:B0-----:R-:W-:-:S07]  /*4df0*/  PRMT R157, R161, 0x7610, R157 ;  /* 0x00007610a19d7816 */ /* 0x001fce000000009d */
.L_x_8890:
[----:B------:R-:W-:Y:S05]  /*4e00*/  BRA.U !UP3, `(.L_x_8891) ;  /* 0x000000010b187547 */ /* 0x000fea000b800000 */
[----:B------:R-:W-:Y:S01]  /*4e10*/  FMUL.FTZ R161, R155, UR25 ;  /* 0x000000199ba17c20 */ /* 0x000fe20008410000 */
[----:B------:R-:W-:-:S03]  /*4e20*/  LOP3.LUT P2, RZ, R194, 0xff000000, RZ, 0xc0, !PT ;  /* 0xff000000c2ff7812 */ /* 0x000fc6000784c0ff */
[----:B------:R-:W-:-:S05]  /*4e30*/  FMUL.FTZ R161, R161, UR24 ;  /* 0x00000018a1a17c20 */ /* 0x000fca0008410000 */
[----:B------:R-:W-:-:S04]  /*4e40*/  FSEL R161, R161, RZ, P2 ;  /* 0x000000ffa1a17208 */ /* 0x000fc80001000000 */
[----:B------:R-:W-:-:S04]  /*4e50*/  F2FP.BF16.F32.PACK_AB R161, RZ, R161 ;  /* 0x000000a1ffa1723e */ /* 0x000fc800000010ff */
[----:B0-----:R-:W-:-:S07]  /*4e60*/  PRMT R157, R157, 0x5410, R161 ;  /* 0x000054109d9d7816 */ /* 0x001fce00000000a1 */
.L_x_8891:
[----:B------:R-:W-:Y:S05]  /*4e70*/  BRA.U !UP3, `(.L_x_8892) ;  /* 0x000000010b187547 */ /* 0x000fea000b800000 */
[----:B------:R-:W-:Y:S01]  /*4e80*/  FMUL.FTZ R161, R160, UR25 ;  /* 0x00000019a0a17c20 */ /* 0x000fe20008410000 */
[----:B------:R-:W-:-:S03]  /*4e90*/  LOP3.LUT P2, RZ, R195, 0xff, RZ, 0xc0, !PT ;  /* 0x000000ffc3ff7812 */ /* 0x000fc6000784c0ff */
[----:B------:R-:W-:-:S05]  /*4ea0*/  FMUL.FTZ R161, R161, UR24 ;  /* 0x00000018a1a17c20 */ /* 0x000fca0008410000 */
[----:B------:R-:W-:-:S04]  /*4eb0*/  FSEL R161, R161, RZ, P2 ;  /* 0x000000ffa1a17208 */ /* 0x000fc80001000000 */
[----:B------:R-:W-:-:S04]  /*4ec0*/  F2FP.BF16.F32.PACK_AB R161, RZ, R161 ;  /* 0x000000a1ffa1723e */ /* 0x000fc800000010ff */
[----:B0-----:R-:W-:-:S07]  /*4ed0*/  PRMT R158, R161, 0x7610, R158 ;  /* 0x00007610a19e7816 */ /* 0x001fce000000009e */
.L_x_8892:
        /* <DEDUP_REMOVED lines=12> */
.L_x_8893:
        /* <DEDUP_REMOVED lines=12> */
.L_x_8894:
[----:B------:R-:W-:-:S04]  /*5060*/  IMAD.U32 R163, RZ, RZ, UR32 ;  /* 0x00000020ffa37e24 */ /* 0x000fc8000f8e00ff */
[----:B------:R-:W-:-:S04]  /*5070*/  @P1 FFMA.FTZ R163, R20, R163, UR33 ;  /* 0x0000002114a31e23 */ /* 0x000fc800080100a3 */
[----:B0-----:R-:W-:Y:S01]  /*5080*/  @P1 FADD.FTZ R164, R211, -R163 ;  /* 0x800000a3d3a41221 */ /* 0x001fe20000010000 */
        /* <DEDUP_REMOVED lines=11> */
.L_x_8887:
[----:B------:R-:W-:Y:S05]  /*5140*/  BRA.U !UP3, `(.L_x_8896) ;  /* 0x000000010b307547 */ /* 0x000fea000b800000 */
[----:B------:R-:W-:Y:S02]  /*5150*/  PLOP3.LUT P1, PT, PT, PT, UP2, 0x80, 0x8 ;  /* 0x000000000008781c */ /* 0x000fe40003f2f028 */
[----:B0-----:R-:W-:Y:S02]  /*5160*/  MOV R164, UR32 ;  /* 0x0000002000a47c02 */ /* 0x001fe40008000f00 */
[----:B------:R-:W-:-:S09]  /*5170*/  MOV R165, R120 ;  /* 0x0000007800a57202 */ /* 0x000fd20000000f00 */
        /* <DEDUP_REMOVED lines=9> */
.L_x_8896:
        /* <DEDUP_REMOVED lines=13> */
.L_x_8897:
[----:B------:R-:W-:Y:S05]  /*52e0*/  BRA.U !UP3, `(.L_x_8898) ;  /* 0x000000010b307547 */ /* 0x000fea000b800000 */
[----:B------:R-:W-:Y:S01]  /*52f0*/  PLOP3.LUT P1, PT, PT, PT, UP2, 0x80, 0x8 ;  /* 0x000000000008781c */ /* 0x000fe20003f2f028 */
[----:B0-----:R-:W-:Y:S01]  /*5300*/  IMAD.U32 R164, RZ, RZ, UR32 ;  /* 0x00000020ffa47e24 */ /* 0x001fe2000f8e00ff */
[----:B------:R-:W-:-:S11]  /*5310*/  MOV R165, R122 ;  /* 0x0000007a00a57202 */ /* 0x000fd60000000f00 */
        /* <DEDUP_REMOVED lines=9> */
.L_x_8898:
        /* <DEDUP_REMOVED lines=13> */
.L_x_8899:
        /* <DEDUP_REMOVED lines=13> */
.L_x_8900:
        /* <DEDUP_REMOVED lines=13> */
.L_x_8901:
        /* <DEDUP_REMOVED lines=13> */
.L_x_8902:
[----:B------:R-:W-:Y:S05]  /*56f0*/  BRA.U !UP3, `(.L_x_8895) ;  /* 0x000000110b087547 */ /* 0x000fea000b800000 */
[----:B------:R-:W-:Y:S02]  /*5700*/  PLOP3.LUT P2, PT, PT, PT, UP2, 0x80, 0x8 ;  /* 0x000000000008781c */ /* 0x000fe40003f4f028 */
[----:B0-----:R-:W-:Y:S02]  /*5710*/  MOV R164, UR32 ;  /* 0x0000002000a47c02 */ /* 0x001fe40008000f00 */
[----:B------:R-:W-:Y:S02]  /*5720*/  MOV R165, R127 ;  /* 0x0000007f00a57202 */ /* 0x000fe40000000f00 */
        /* <DEDUP_REMOVED lines=11> */
.L_x_8886:
        /* <DEDUP_REMOVED lines=52> */
.L_x_8904:
[----:B------:R-:W-:Y:S05]  /*5b20*/  BRA.U !UP3, `(.L_x_8905) ;  /* 0x000000010b307547 */ /* 0x000fea000b800000 */
[----:B0-----:R-:W-:Y:S01]  /*5b30*/  IMAD.U32 R164, RZ, RZ, UR32 ;  /* 0x00000020ffa47e24 */ /* 0x001fe2000f8e00ff */
        /* <DEDUP_REMOVED lines=11> */
.L_x_8905:
[----:B------:R-:W-:Y:S05]  /*5bf0*/  BRA.U !UP3, `(.L_x_8906) ;  /* 0x000000010b307547 */ /* 0x000fea000b800000 */
        /* <DEDUP_REMOVED lines=12> */
.L_x_8906:
        /* <DEDUP_REMOVED lines=13> */
.L_x_8907:
        /* <DEDUP_REMOVED lines=13> */
.L_x_8908:
        /* <DEDUP_REMOVED lines=13> */
.L_x_8909:
        /* <DEDUP_REMOVED lines=13> */
.L_x_8910:
[----:B------:R-:W-:Y:S05]  /*6000*/  BRA.U !UP3, `(.L_x_8895) ;  /* 0x000000050bc47547 */ /* 0x000fea000b800000 */
[----:B0-----:R-:W-:Y:S01]  /*6010*/  FMUL.FTZ R164, R163, UR25 ;  /* 0x00000019a3a47c20 */ /* 0x001fe20008410000 */
[----:B------:R-:W-:-:S03]  /*6020*/  ISETP.GE.U32.AND P1, PT, R194, RZ, PT ;  /* 0x000000ffc200720c */ /* 0x000fc60003f26070 */
[----:B------:R-:W-:Y:S01]  /*6030*/  FMUL.FTZ R164, R164, UR24 ;  /* 0x00000018a4a47c20 */ /* 0x000fe20008410000 */
[----:B------:R-:W-:-:S04]  /*6040*/  ISETP.GE.U32.AND.EX P1, PT, R195, 0x1000000, PT, P1 ;  /* 0x01000000c300780c */ /* 0x000fc80003f26110 */
[----:B------:R-:W-:-:S04]  /*6050*/  FSEL R164, R164, RZ, P1 ;  /* 0x000000ffa4a47208 */ /* 0x000fc80000800000 */
[----:B------:R-:W-:-:S04]  /*6060*/  F2FP.BF16.F32.PACK_AB R164, RZ, R164 ;  /* 0x000000a4ffa4723e */ /* 0x000fc800000010ff */
[----:B------:R-:W-:Y:S01]  /*6070*/  PRMT R159, R159, 0x5410, R164 ;  /* 0x000054109f9f7816 */ /* 0x000fe200000000a4 */
[----:B------:R-:W-:Y:S06]  /*6080*/  BRA `(.L_x_8895) ;  /* 0x0000000400a47947 */ /* 0x000fec0003800000 */
.L_x_8903:
        /* <DEDUP_REMOVED lines=13> */
.L_x_8911:
        /* <DEDUP_REMOVED lines=13> */
.L_x_8912:
        /* <DEDUP_REMOVED lines=13> */
.L_x_8913:
        /* <DEDUP_REMOVED lines=13> */
.L_x_8914:
        /* <DEDUP_REMOVED lines=13> */
.L_x_8915:
        /* <DEDUP_REMOVED lines=13> */
.L_x_8916:
        /* <DEDUP_REMOVED lines=13> */
.L_x_8917:
[----:B------:R-:W-:Y:S05]  /*6640*/  BRA.U !UP3, `(.L_x_8895) ;  /* 0x000000010b347547 */ /* 0x000fea000b800000 */
[----:B0-----:R-:W-:Y:S02]  /*6650*/  MOV R164, UR32 ;  /* 0x0000002000a47c02 */ /* 0x001fe40008000f00 */
[----:B------:R-:W-:Y:S02]  /*6660*/  ISETP.LT.AND P2, PT, RZ, UR31, PT ;  /* 0x0000001fff007c0c */ /* 0x000fe4000bf41270 */
[----:B------:R-:W-:Y:S01]  /*6670*/  ISETP.GE.U32.AND P1, PT, R194, RZ, PT ;  /* 0x000000ffc200720c */ /* 0x000fe20003f26070 */
        /* <DEDUP_REMOVED lines=9> */
[----:B------:R-:W-:-:S07]  /*6710*/  PRMT R159, R159, 0x5410, R164 ;  /* 0x000054109f9f7816 */ /* 0x000fce00000000a4 */
.L_x_8895:
[----:B0-----:R-:W0:Y:S01]  /*6720*/  @P0 LDC.64 R164, c[0x0][0x478] ;  /* 0x00011e00ffa40b82 */ /* 0x001e220000000a00 */
[----:B------:R-:W-:Y:S01]  /*6730*/  PLOP3.LUT P1, PT, PT, PT, UP3, 0x80, 0x8 ;  /* 0x000000000008781c */ /* 0x000fe20003f2f038 */
[----:B------:R-:W1:Y:S01]  /*6740*/  @UP3 LDCU.64 UR10, c[0x0][0x468] ;  /* 0x00008d00ff0a37ac */ /* 0x000e620008000a00 */
[----:B------:R-:W-:-:S05]  /*6750*/  @P0 IADD3 R194, PT, PT, R167, 0x80, RZ ;  /* 0x00000080a7c20810 */ /* 0x000fca0007ffe0ff */
[----:B0-----:R-:W-:-:S05]  /*6760*/  @P0 IMAD.WIDE.U32 R164, R194, 0x20, R164 ;  /* 0x00000020c2a40825 */ /* 0x001fca00078e00a4 */
[----:B------:R-:W-:Y:S04]  /*6770*/  @P0 STG.E.128 desc[UR22][R164.64], R152 ;  /* 0x00000098a4000986 */ /* 0x000fe8000c101d16 */
[----:B------:R0:W-:Y:S02]  /*6780*/  @P0 STG.E.128 desc[UR22][R164.64+0x10], R160 ;  /* 0x000010a0a4000986 */ /* 0x0001e4000c101d16 */
[----:B0-----:R-:W-:Y:S01]  /*6790*/  HFMA2 R165, -RZ, RZ, 0, 9.5367431640625e-07 ;  /* 0x00000010ffa57431 */ /* 0x001fe200000001ff */
[----:B------:R-:W-:-:S05]  /*67a0*/  @P1 IADD3 R164, PT, PT, R166, 0x80, RZ ;  /* 0x00000080a6a41810 */ /* 0x000fca0007ffe0ff */
[----:B-1----:R-:W-:-:S05]  /*67b0*/  @P1 IMAD.WIDE.U32 R164, R164, R165, UR10 ;  /* 0x0000000aa4a41e25 */ /* 0x002fca000f8e00a5 */
        /* <DEDUP_REMOVED lines=36> */
.L_x_8920:
[----:B------:R-:W-:Y:S05]  /*6a00*/  BRA.U !UP3, `(.L_x_8921) ;  /* 0x000000010b187547 */ /* 0x000fea000b800000 */
[----:B------:R-:W-:Y:S01]  /*6a10*/  FMUL.FTZ R161, R153, UR25 ;  /* 0x0000001999a17c20 */ /* 0x000fe20008410000 */
[----:B------:R-:W-:-:S03]  /*6a20*/  LOP3.LUT P2, RZ, R192, 0xff00, RZ, 0xc0, !PT ;  /* 0x0000ff00c0ff7812 */ /* 0x000fc6000784c0ff */
[----:B------:R-:W-:-:S05]  /*6a30*/  FMUL.FTZ R161, R161, UR24 ;  /* 0x00000018a1a17c20 */ /* 0x000fca0008410000 */
[----:B------:R-:W-:-:S04]  /*6a40*/  FSEL R161, R161, RZ, P2 ;  /* 0x000000ffa1a17208 */ /* 0x000fc80001000000 */
[----:B------:R-:W-:-:S04]  /*6a50*/  F2FP.BF16.F32.PACK_AB R161, RZ, R161 ;  /* 0x000000a1ffa1723e */ /* 0x000fc800000010ff */
[----:B0-----:R-:W-:-:S07]  /*6a60*/  PRMT R156, R156, 0x5410, R161 ;  /* 0x000054109c9c7816 */ /* 0x001fce00000000a1 */
.L_x_8921:
[----:B------:R-:W-:Y:S05]  /*6a70*/  BRA.U !UP3, `(.L_x_8922) ;  /* 0x000000010b187547 */ /* 0x000fea000b800000 */
[----:B------:R-:W-:Y:S01]  /*6a80*/  FMUL.FTZ R161, R154, UR25 ;  /* 0x000000199aa17c20 */ /* 0x000fe20008410000 */
[----:B------:R-:W-:-:S03]  /*6a90*/  LOP3.LUT P2, RZ, R192, 0xff0000, RZ, 0xc0, !PT ;  /* 0x00ff0000c0ff7812 */ /* 0x000fc6000784c0ff */
[----:B------:R-:W-:-:S05]  /*6aa0*/  FMUL.FTZ R161, R161, UR24 ;  /* 0x00000018a1a17c20 */ /* 0x000fca0008410000 */
[----:B------:R-:W-:-:S04]  /*6ab0*/  FSEL R161, R161, RZ, P2 ;  /* 0x000000ffa1a17208 */ /* 0x000fc80001000000 */
[----:B------:R-:W-:-:S04]  /*6ac0*/  F2FP.BF16.F32.PACK_AB R161, RZ, R161 ;  /* 0x000000a1ffa1723e */ /* 0x000fc800000010ff */
[----:B0-----:R-:W-:-:S07]  /*6ad0*/  PRMT R157, R161, 0x7610, R157 ;  /* 0x00007610a19d7816 */ /* 0x001fce000000009d */
.L_x_8922:
[----:B------:R-:W-:Y:S05]  /*6ae0*/  BRA.U !UP3, `(.L_x_8923) ;  /* 0x000000010b187547 */ /* 0x000fea000b800000 */
[----:B------:R-:W-:Y:S01]  /*6af0*/  FMUL.FTZ R161, R155, UR25 ;  /* 0x000000199ba17c20 */ /* 0x000fe20008410000 */
[----:B------:R-:W-:-:S03]  /*6b00*/  LOP3.LUT P2, RZ, R192, 0xff000000, RZ, 0xc0, !PT ;  /* 0xff000000c0ff7812 */ /* 0x000fc6000784c0ff */
[----:B------:R-:W-:-:S05]  /*6b10*/  FMUL.FTZ R161, R161, UR24 ;  /* 0x00000018a1a17c20 */ /* 0x000fca0008410000 */
[----:B------:R-:W-:-:S04]  /*6b20*/  FSEL R161, R161, RZ, P2 ;  /* 0x000000ffa1a17208 */ /* 0x000fc80001000000 */
[----:B------:R-:W-:-:S04]  /*6b30*/  F2FP.BF16.F32.PACK_AB R161, RZ, R161 ;  /* 0x000000a1ffa1723e */ /* 0x000fc800000010ff */
[----:B0-----:R-:W-:-:S07]  /*6b40*/  PRMT R157, R157, 0x5410, R161 ;  /* 0x000054109d9d7816 */ /* 0x001fce00000000a1 */
.L_x_8923:
[----:B------:R-:W-:Y:S05]  /*6b50*/  BRA.U !UP3, `(.L_x_8924) ;  /* 0x000000010b187547 */ /* 0x000fea000b800000 */
[----:B------:R-:W-:Y:S01]  /*6b60*/  FMUL.FTZ R161, R160, UR25 ;  /* 0x00000019a0a17c20 */ /* 0x000fe20008410000 */
[----:B------:R-:W-:-:S03]  /*6b70*/  LOP3.LUT P2, RZ, R193, 0xff, RZ, 0xc0, !PT ;  /* 0x000000ffc1ff7812 */ /* 0x000fc6000784c0ff */
[----:B------:R-:W-:-:S05]  /*6b80*/  FMUL.FTZ R161, R161, UR24 ;  /* 0x00000018a1a17c20 */ /* 0x000fca0008410000 */
[----:B------:R-:W-:-:S04]  /*6b90*/  FSEL R161, R161, RZ, P2 ;  /* 0x000000ffa1a17208 */ /* 0x000fc80001000000 */
[----:B------:R-:W-:-:S04]  /*6ba0*/  F2FP.BF16.F32.PACK_AB R161, RZ, R161 ;  /* 0x000000a1ffa1723e */ /* 0x000fc800000010ff */
[----:B0-----:R-:W-:-:S07]  /*6bb0*/  PRMT R158, R161, 0x7610, R158 ;  /* 0x00007610a19e7816 */ /* 0x001fce000000009e */
.L_x_8924:
        /* <DEDUP_REMOVED lines=12> */
.L_x_8925:
        /* <DEDUP_REMOVED lines=12> */
.L_x_8926:
[----:B------:R-:W-:-:S05]  /*6d40*/  MOV R163, UR32 ;  /* 0x0000002000a37c02 */ /* 0x000fca0008000f00 */
        /* <DEDUP_REMOVED lines=13> */
.L_x_8919:
        /* <DEDUP_REMOVED lines=13> */
.L_x_8928:
[----:B------:R-:W-:Y:S05]  /*6ef0*/  BRA.U !UP3, `(.L_x_8929) ;  /* 0x000000010b307547 */ /* 0x000fea000b800000 */
[----:B------:R-:W-:Y:S01]  /*6f00*/  PLOP3.LUT P1, PT, PT, PT, UP2, 0x80, 0x8 ;  /* 0x000000000008781c */ /* 0x000fe20003f2f028 */
[----:B0-----:R-:W-:Y:S01]  /*6f10*/  IMAD.MOV.U32 R165, RZ, RZ, R129 ;  /* 0x000000ffffa57224 */ /* 0x001fe200078e0081 */
        /* <DEDUP_REMOVED lines=10> */
.L_x_8929:
        /* <DEDUP_REMOVED lines=13> */
.L_x_8930:
        /* <DEDUP_REMOVED lines=13> */
.L_x_8931:
        /* <DEDUP_REMOVED lines=13> */
.L_x_8932:
        /* <DEDUP_REMOVED lines=13> */
.L_x_8933:
        /* <DEDUP_REMOVED lines=13> */
.L_x_8934:
[----:B------:R-:W-:Y:S05]  /*73d0*/  BRA.U !UP3, `(.L_x_8927) ;  /* 0x000000110b087547 */ /* 0x000fea000b800000 */
[----:B------:R-:W-:Y:S01]  /*73e0*/  PLOP3.LUT P2, PT, PT, PT, UP2, 0x80, 0x8 ;  /* 0x000000000008781c */ /* 0x000fe20003f4f028 */
[----:B0-----:R-:W-:Y:S01]  /*73f0*/  IMAD.MOV.U32 R165, RZ, RZ, R135 ;  /* 0x000000ffffa57224 */ /* 0x001fe200078e0087 */
[----:B------:R-:W-:Y:S02]  /*7400*/  MOV R164, UR32 ;  /* 0x0000002000a47c02 */ /* 0x000fe40008000f00 */
[----:B------:R-:W-:-:S04]  /*7410*/  ISETP.GE.U32.AND P1, PT, R192, RZ, PT ;  /* 0x000000ffc000720c */ /* 0x000fc80003f26070 */
[----:B------:R-:W-:-:S05]  /*7420*/  ISETP.GE.U32.AND.EX P1, PT, R193, 0x1000000, PT, P1 ;  /* 0x01000000c100780c */ /* 0x000fca0003f26110 */
        /* <DEDUP_REMOVED lines=9> */
.L_x_8918:
        /* <DEDUP_REMOVED lines=52> */
.L_x_8936:
        /* <DEDUP_REMOVED lines=13> */
.L_x_8937:
        /* <DEDUP_REMOVED lines=13> */
.L_x_8938:
        /* <DEDUP_REMOVED lines=13> */
.L_x_8939:
        /* <DEDUP_REMOVED lines=13> */
.L_x_8940:
        /* <DEDUP_REMOVED lines=13> */
.L_x_8941:
        /* <DEDUP_REMOVED lines=13> */
.L_x_8942:
        /* <DEDUP_REMOVED lines=9> */
.L_x_8935:
        /* <DEDUP_REMOVED lines=13> */
.L_x_8943:
        /* <DEDUP_REMOVED lines=13> */
.L_x_8944:
        /* <DEDUP_REMOVED lines=13> */
.L_x_8945:
        /* <DEDUP_REMOVED lines=13> */
.L_x_8946:
        /* <DEDUP_REMOVED lines=13> */
.L_x_8947:
        /* <DEDUP_REMOVED lines=13> */
.L_x_8948:
        /* <DEDUP_REMOVED lines=13> */
.L_x_8949:
        /* <DEDUP_REMOVED lines=14> */
.L_x_8927:
        /* <DEDUP_REMOVED lines=13> */
[----:B------:R-:W-:Y:S02]  /*84d0*/  PLOP3.LUT P1, PT, PT, PT, UP2, 0x80, 0x8 ;  /* 0x000000000008781c */ /* 0x000fe40003f2f028 */
[----:B------:R-:W-:Y:S02]  /*84e0*/  MOV R152, UR32 ;  /* 0x0000002000987c02 */ /* 0x000fe40008000f00 */
[----:B------:R-:W-:Y:S02]  /*84f0*/  MOV R155, UR32 ;  /* 0x00000020009b7c02 */ /* 0x000fe40008000f00 */
[----:B------:R-:W-:Y:S02]  /*8500*/  MOV R154, UR32 ;  /* 0x00000020009a7c02 */ /* 0x000fe40008000f00 */
[----:B------:R-:W-:-:S05]  /*8510*/  MOV R161, UR32 ;  /* 0x0000002000a17c02 */ /* 0x000fca0008000f00 */
        /* <DEDUP_REMOVED lines=28> */
.L_x_8952:
[----:B------:R-:W-:Y:S05]  /*86e0*/  BRA.U !UP3, `(.L_x_8953) ;  /* 0x000000010b187547 */ /* 0x000fea000b800000 */
[----:B------:R-:W-:Y:S01]  /*86f0*/  FMUL.FTZ R161, R153, UR25 ;  /* 0x0000001999a17c20 */ /* 0x000fe20008410000 */
[----:B------:R-:W-:-:S03]  /*8700*/  LOP3.LUT P2, RZ, R190, 0xff00, RZ, 0xc0, !PT ;  /* 0x0000ff00beff7812 */ /* 0x000fc6000784c0ff */
[----:B------:R-:W-:-:S05]  /*8710*/  FMUL.FTZ R161, R161, UR24 ;  /* 0x00000018a1a17c20 */ /* 0x000fca0008410000 */
[----:B------:R-:W-:-:S04]  /*8720*/  FSEL R161, R161, RZ, P2 ;  /* 0x000000ffa1a17208 */ /* 0x000fc80001000000 */
[----:B------:R-:W-:-:S04]  /*8730*/  F2FP.BF16.F32.PACK_AB R161, RZ, R161 ;  /* 0x000000a1ffa1723e */ /* 0x000fc800000010ff */
[----:B0-----:R-:W-:-:S07]  /*8740*/  PRMT R156, R156, 0x5410, R161 ;  /* 0x000054109c9c7816 */ /* 0x001fce00000000a1 */
.L_x_8953:
[----:B------:R-:W-:Y:S05]  /*8750*/  BRA.U !UP3, `(.L_x_8954) ;  /* 0x000000010b187547 */ /* 0x000fea000b800000 */
[----:B------:R-:W-:Y:S01]  /*8760*/  FMUL.FTZ R161, R154, UR25 ;  /* 0x000000199aa17c20 */ /* 0x000fe20008410000 */
[----:B------:R-:W-:-:S03]  /*8770*/  LOP3.LUT P2, RZ, R190, 0xff0000, RZ, 0xc0, !PT ;  /* 0x00ff0000beff7812 */ /* 0x000fc6000784c0ff */
[----:B------:R-:W-:-:S05]  /*8780*/  FMUL.FTZ R161, R161, UR24 ;  /* 0x00000018a1a17c20 */ /* 0x000fca0008410000 */
[----:B------:R-:W-:-:S04]  /*8790*/  FSEL R161, R161, RZ, P2 ;  /* 0x000000ffa1a17208 */ /* 0x000fc80001000000 */
[----:B------:R-:W-:-:S04]  /*87a0*/  F2FP.BF16.F32.PACK_AB R161, RZ, R161 ;  /* 0x000000a1ffa1723e */ /* 0x000fc800000010ff */
[----:B0-----:R-:W-:-:S07]  /*87b0*/  PRMT R157, R161, 0x7610, R157 ;  /* 0x00007610a19d7816 */ /* 0x001fce000000009d */
.L_x_8954:
[----:B------:R-:W-:Y:S05]  /*87c0*/  BRA.U !UP3, `(.L_x_8955) ;  /* 0x000000010b187547 */ /* 0x000fea000b800000 */
[----:B------:R-:W-:Y:S01]  /*87d0*/  FMUL.FTZ R161, R155, UR25 ;  /* 0x000000199ba17c20 */ /* 0x000fe20008410000 */
[----:B------:R-:W-:-:S03]  /*87e0*/  LOP3.LUT P2, RZ, R190, 0xff000000, RZ, 0xc0, !PT ;  /* 0xff000000beff7812 */ /* 0x000fc6000784c0ff */
[----:B------:R-:W-:-:S05]  /*87f0*/  FMUL.FTZ R161, R161, UR24 ;  /* 0x00000018a1a17c20 */ /* 0x000fca0008410000 */
[----:B------:R-:W-:-:S04]  /*8800*/  FSEL R161, R161, RZ, P2 ;  /* 0x000000ffa1a17208 */ /* 0x000fc80001000000 */
[----:B------:R-:W-:-:S04]  /*8810*/  F2FP.BF16.F32.PACK_AB R161, RZ, R161 ;  /* 0x000000a1ffa1723e */ /* 0x000fc800000010ff */
[----:B0-----:R-:W-:-:S07]  /*8820*/  PRMT R157, R157, 0x5410, R161 ;  /* 0x000054109d9d7816 */ /* 0x001fce00000000a1 */
.L_x_8955:
[----:B------:R-:W-:Y:S05]  /*8830*/  BRA.U !UP3, `(.L_x_8956) ;  /* 0x000000010b187547 */ /* 0x000fea000b800000 */
[----:B------:R-:W-:Y:S01]  /*8840*/  FMUL.FTZ R161, R160, UR25 ;  /* 0x00000019a0a17c20 */ /* 0x000fe20008410000 */
[----:B------:R-:W-:-:S03]  /*8850*/  LOP3.LUT P2, RZ, R191, 0xff, RZ, 0xc0, !PT ;  /* 0x000000ffbfff7812 */ /* 0x000fc6000784c0ff */
[----:B------:R-:W-:-:S05]  /*8860*/  FMUL.FTZ R161, R161, UR24 ;  /* 0x00000018a1a17c20 */ /* 0x000fca0008410000 */
[----:B------:R-:W-:-:S04]  /*8870*/  FSEL R161, R161, RZ, P2 ;  /* 0x000000ffa1a17208 */ /* 0x000fc80001000000 */
[----:B------:R-:W-:-:S04]  /*8880*/  F2FP.BF16.F32.PACK_AB R161, RZ, R161 ;  /* 0x000000a1ffa1723e */ /* 0x000fc800000010ff */
[----:B0-----:R-:W-:-:S07]  /*8890*/  PRMT R158, R161, 0x7610, R158 ;  /* 0x00007610a19e7816 */ /* 0x001fce000000009e */
.L_x_8956:
        /* <DEDUP_REMOVED lines=12> */
.L_x_8957:
        /* <DEDUP_REMOVED lines=12> */
.L_x_8958:
[----:B------:R-:W-:-:S05]  /*8a20*/  MOV R163, UR32 ;  /* 0x0000002000a37c02 */ /* 0x000fca0008000f00 */
[----:B------:R-:W-:-:S04]  /*8a30*/  @P1 FFMA.FTZ R163, R172, R163, UR33 ;  /* 0x00000021aca31e23 */ /* 0x000fc800080100a3 */
[----:B0-----:R-:W-:Y:S01]  /*8a40*/  @P1 FADD.FTZ R164, R221, -R163 ;  /* 0x800000a3dda41221 */ /* 0x001fe20000010000 */
[----:B------:R-:W-:-:S03]  /*8a50*/  IMAD.MOV.U32 R163, RZ, RZ, R143 ;  /* 0x000000ffffa37224 */ /* 0x000fc600078e008f */
        /* <DEDUP_REMOVED lines=10> */
.L_x_8951:
        /* <DEDUP_REMOVED lines=13> */
.L_x_8960:
        /* <DEDUP_REMOVED lines=13> */
.L_x_8961:
        /* <DEDUP_REMOVED lines=13> */
.L_x_8962:
        /* <DEDUP_REMOVED lines=13> */
.L_x_8963:
        /* <DEDUP_REMOVED lines=13> */
.L_x_8964:
        /* <DEDUP_REMOVED lines=13> */
.L_x_8965:
        /* <DEDUP_REMOVED lines=13> */
.L_x_8966:
        /* <DEDUP_REMOVED lines=15> */
.L_x_8950:
[----:B------:R-:W-:Y:S05]  /*91a0*/  @!P0 BRA `(.L_x_8967) ;  /* 0x0000000800288947 */ /* 0x000fea0003800000 */
        /* <DEDUP_REMOVED lines=51> */
.L_x_8968:
        /* <DEDUP_REMOVED lines=13> */
.L_x_8969:
        /* <DEDUP_REMOVED lines=13> */
.L_x_8970:
        /* <DEDUP_REMOVED lines=13> */
.L_x_8971:
        /* <DEDUP_REMOVED lines=13> */
.L_x_8972:
        /* <DEDUP_REMOVED lines=13> */
.L_x_8973:
        /* <DEDUP_REMOVED lines=13> */
.L_x_8974:
        /* <DEDUP_REMOVED lines=9> */
.L_x_8967:
        /* <DEDUP_REMOVED lines=13> */
.L_x_8975:
        /* <DEDUP_REMOVED lines=13> */
.L_x_8976:
        /* <DEDUP_REMOVED lines=13> */
.L_x_8977:
        /* <DEDUP_REMOVED lines=13> */
.L_x_8978:
        /* <DEDUP_REMOVED lines=13> */
.L_x_8979:
        /* <DEDUP_REMOVED lines=13> */
.L_x_8980:
        /* <DEDUP_REMOVED lines=13> */
.L_x_8981:
        /* <DEDUP_REMOVED lines=14> */
.L_x_8959:
        /* <DEDUP_REMOVED lines=20> */
[----:B------:R-:W-:Y:S01]  /*a220*/  MOV R152, R144 ;  /* 0x0000009000987202 */ /* 0x000fe20000000f00 */
[----:B------:R-:W-:Y:S01]  /*a230*/  @P1 FFMA.FTZ R154, R175, R154, UR33 ;  /* 0x00000021af9a1e23 */ /* 0x000fe2000801009a */
[----:B------:R-:W-:Y:S01]  /*a240*/  @P1 FADD.FTZ R153, R210, -R153 ;  /* 0x80000099d2991221 */ /* 0x000fe20000010000 */
[----:B------:R-:W-:Y:S01]  /*a250*/  @P1 FADD.FTZ R155, R222, -R155 ;  /* 0x8000009bde9b1221 */ /* 0x000fe20000010000 */
[----:B------:R-:W-:Y:S02]  /*a260*/  @P1 FFMA.FTZ R160, R177, R160, UR33 ;  /* 0x00000021b1a01e23 */ /* 0x000fe400080100a0 */
        /* <DEDUP_REMOVED lines=9> */
[----:B------:R-:W-:-:S03]  /*a300*/  MOV R155, R147 ;  /* 0x00000093009b7202 */ /* 0x000fc60000000f00 */
[----:B------:R-:W-:Y:S01]  /*a310*/  @P1 FFMA.FTZ R155, R161, UR30, R147 ;  /* 0x0000001ea19b1c23 */ /* 0x000fe20008010093 */
        /* <DEDUP_REMOVED lines=10> */
.L_x_8984:
[----:B------:R-:W-:Y:S05]  /*a3c0*/  BRA.U !UP3, `(.L_x_8985) ;  /* 0x000000010b187547 */ /* 0x000fea000b800000 */
[----:B------:R-:W-:Y:S01]  /*a3d0*/  FMUL.FTZ R161, R153, UR25 ;  /* 0x0000001999a17c20 */ /* 0x000fe20008410000 */
[----:B------:R-:W-:-:S03]  /*a3e0*/  LOP3.LUT P2, RZ, R188, 0xff00, RZ, 0xc0, !PT ;  /* 0x0000ff00bcff7812 */ /* 0x000fc6000784c0ff */
[----:B------:R-:W-:-:S05]  /*a3f0*/  FMUL.FTZ R161, R161, UR24 ;  /* 0x00000018a1a17c20 */ /* 0x000fca0008410000 */
[----:B------:R-:W-:-:S04]  /*a400*/  FSEL R161, R161, RZ, P2 ;  /* 0x000000ffa1a17208 */ /* 0x000fc80001000000 */
[----:B------:R-:W-:-:S04]  /*a410*/  F2FP.BF16.F32.PACK_AB R161, RZ, R161 ;  /* 0x000000a1ffa1723e */ /* 0x000fc800000010ff */
[----:B0-----:R-:W-:-:S07]  /*a420*/  PRMT R156, R156, 0x5410, R161 ;  /* 0x000054109c9c7816 */ /* 0x001fce00000000a1 */
.L_x_8985:
[----:B------:R-:W-:Y:S05]  /*a430*/  BRA.U !UP3, `(.L_x_8986) ;  /* 0x000000010b187547 */ /* 0x000fea000b800000 */
[----:B------:R-:W-:Y:S01]  /*a440*/  FMUL.FTZ R161, R154, UR25 ;  /* 0x000000199aa17c20 */ /* 0x000fe20008410000 */
[----:B------:R-:W-:-:S03]  /*a450*/  LOP3.LUT P2, RZ, R188, 0xff0000, RZ, 0xc0, !PT ;  /* 0x00ff0000bcff7812 */ /* 0x000fc6000784c0ff */
[----:B------:R-:W-:-:S05]  /*a460*/  FMUL.FTZ R161, R161, UR24 ;  /* 0x00000018a1a17c20 */ /* 0x000fca0008410000 */
[----:B------:R-:W-:-:S04]  /*a470*/  FSEL R161, R161, RZ, P2 ;  /* 0x000000ffa1a17208 */ /* 0x000fc80001000000 */
[----:B------:R-:W-:-:S04]  /*a480*/  F2FP.BF16.F32.PACK_AB R161, RZ, R161 ;  /* 0x000000a1ffa1723e */ /* 0x000fc800000010ff */
[----:B0-----:R-:W-:-:S07]  /*a490*/  PRMT R157, R161, 0x7610, R157 ;  /* 0x00007610a19d7816 */ /* 0x001fce000000009d */
.L_x_8986:
[----:B------:R-:W-:Y:S05]  /*a4a0*/  BRA.U !UP3, `(.L_x_8987) ;  /* 0x000000010b187547 */ /* 0x000fea000b800000 */
[----:B------:R-:W-:Y:S01]  /*a4b0*/  FMUL.FTZ R161, R155, UR25 ;  /* 0x000000199ba17c20 */ /* 0x000fe20008410000 */
[----:B------:R-:W-:-:S03]  /*a4c0*/  LOP3.LUT P2, RZ, R188, 0xff000000, RZ, 0xc0, !PT ;  /* 0xff000000bcff7812 */ /* 0x000fc6000784c0ff */
[----:B------:R-:W-:-:S05]  /*a4d0*/  FMUL.FTZ R161, R161, UR24 ;  /* 0x00000018a1a17c20 */ /* 0x000fca0008410000 */
[----:B------:R-:W-:-:S04]  /*a4e0*/  FSEL R161, R161, RZ, P2 ;  /* 0x000000ffa1a17208 */ /* 0x000fc80001000000 */
[----:B------:R-:W-:-:S04]  /*a4f0*/  F2FP.BF16.F32.PACK_AB R161, RZ, R161 ;  /* 0x000000a1ffa1723e */ /* 0x000fc800000010ff */
[----:B0-----:R-:W-:-:S07]  /*a500*/  PRMT R157, R157, 0x5410, R161 ;  /* 0x000054109d9d7816 */ /* 0x001fce00000000a1 */
.L_x_8987:
[----:B------:R-:W-:Y:S05]  /*a510*/  BRA.U !UP3, `(.L_x_8988) ;  /* 0x000000010b187547 */ /* 0x000fea000b800000 */
[----:B------:R-:W-:Y:S01]  /*a520*/  FMUL.FTZ R161, R160, UR25 ;  /* 0x00000019a0a17c20 */ /* 0x000fe20008410000 */
[----:B------:R-:W-:-:S03]  /*a530*/  LOP3.LUT P2, RZ, R189, 0xff, RZ, 0xc0, !PT ;  /* 0x000000ffbdff7812 */ /* 0x000fc6000784c0ff */
[----:B------:R-:W-:-:S05]  /*a540*/  FMUL.FTZ R161, R161, UR24 ;  /* 0x00000018a1a17c20 */ /* 0x000fca0008410000 */
[----:B------:R-:W-:-:S04]  /*a550*/  FSEL R161, R161, RZ, P2 ;  /* 0x000000ffa1a17208 */ /* 0x000fc80001000000 */
[----:B------:R-:W-:-:S04]  /*a560*/  F2FP.BF16.F32.PACK_AB R161, RZ, R161 ;  /* 0x000000a1ffa1723e */ /* 0x000fc800000010ff */
[----:B0-----:R-:W-:-:S07]  /*a570*/  PRMT R158, R161, 0x7610, R158 ;  /* 0x00007610a19e7816 */ /* 0x001fce000000009e */
.L_x_8988:
        /* <DEDUP_REMOVED lines=12> */
.L_x_8989:
        /* <DEDUP_REMOVED lines=12> */
.L_x_8990:
        /* <DEDUP_REMOVED lines=14> */
.L_x_8983:
        /* <DEDUP_REMOVED lines=13> */
.L_x_8992:
        /* <DEDUP_REMOVED lines=13> */
.L_x_8993:
        /* <DEDUP_REMOVED lines=13> */
.L_x_8994:
        /* <DEDUP_REMOVED lines=13> */
.L_x_8995:
        /* <DEDUP_REMOVED lines=13> */
.L_x_8996:
        /* <DEDUP_REMOVED lines=13> */
.L_x_8997:
        /* <DEDUP_REMOVED lines=13> */
.L_x_8998:
[----:B------:R-:W-:Y:S05]  /*ad90*/  BRA.U !UP3, `(.L_x_8991) ;  /* 0x000000110b147547 */ /* 0x000fea000b800000 */
[----:B------:R-:W-:Y:S01]  /*ada0*/  PLOP3.LUT P2, PT, PT, PT, UP2, 0x80, 0x8 ;  /* 0x000000000008781c */ /* 0x000fe20003f4f028 */
[----:B0-----:R-:W-:Y:S01]  /*adb0*/  IMAD.U32 R164, RZ, RZ, UR32 ;  /* 0x00000020ffa47e24 */ /* 0x001fe2000f8e00ff */
[----:B------:R-:W-:Y:S02]  /*adc0*/  MOV R165, R151 ;  /* 0x0000009700a57202 */ /* 0x000fe40000000f00 */
        /* <DEDUP_REMOVED lines=11> */
.L_x_8982:
        /* <DEDUP_REMOVED lines=22> */
[----:B0-----:R-:W-:-:S07]  /*afe0*/  PRMT R156, R152, 0x7610, R156 ;  /* 0x00007610989c7816 */ /* 0x001fce000000009c */
.L_x_9000:
        /* <DEDUP_REMOVED lines=13> */
.L_x_9001:
        /* <DEDUP_REMOVED lines=13> */
.L_x_9002:
        /* <DEDUP_REMOVED lines=13> */
.L_x_9003:
        /* <DEDUP_REMOVED lines=13> */
.L_x_9004:
        /* <DEDUP_REMOVED lines=13> */
.L_x_9005:
        /* <DEDUP_REMOVED lines=13> */
.L_x_9006:
[----:B------:R-:W-:Y:S01]  /*b4d0*/  MOV R154, UR32 ;  /* 0x00000020009a7c02 */ /* 0x000fe20008000f00 */
[----:B------:R-:W-:Y:S01]  /*b4e0*/  IMAD.U32 R153, RZ, RZ, UR32 ;  /* 0x00000020ff997e24 */ /* 0x000fe2000f8e00ff */
[----:B------:R-:W-:Y:S01]  /*b4f0*/  MOV R152, UR32 ;  /* 0x0000002000987c02 */ /* 0x000fe20008000f00 */
[----:B------:R-:W-:Y:S01]  /*b500*/  FADD.FTZ R162, R225, -R162 ;  /* 0x800000a2e1a27221 */ /* 0x000fe20000010000 */
        /* <DEDUP_REMOVED lines=37> */
.L_x_8999:
        /* <DEDUP_REMOVED lines=13> */
.L_x_9007:
        /* <DEDUP_REMOVED lines=13> */
.L_x_9008:
        /* <DEDUP_REMOVED lines=13> */
.L_x_9009:
        /* <DEDUP_REMOVED lines=13> */
.L_x_9010:
        /* <DEDUP_REMOVED lines=13> */
.L_x_9011:
        /* <DEDUP_REMOVED lines=13> */
.L_x_9012:
        /* <DEDUP_REMOVED lines=13> */
.L_x_9013:
        /* <DEDUP_REMOVED lines=14> */
.L_x_8991:
[----:B0-----:R-:W0:Y:S01]  /*bdf0*/  @P0 LDC.64 R164, c[0x0][0x478] ;  /* 0x00011e00ffa40b82 */ /* 0x001e220000000a00 */
        /* <DEDUP_REMOVED lines=8> */
[----:B------:R-:W-:-:S13]  /*be80*/  PLOP3.LUT P0, PT, PT, PT, UP3, 0x80, 0x8 ;  /* 0x000000000008781c */ /* 0x000fda0003f0f038 */
[----:B0-----:R-:W-:Y:S01]  /*be90*/  @P0 IADD3 R164, PT, PT, R166, 0x200, RZ ;  /* 0x00000200a6a40810 */ /* 0x001fe20007ffe0ff */
[----:B------:R-:W-:-:S05]  /*bea0*/  HFMA2 R165, -RZ, RZ, 0, 9.5367431640625e-07 ;  /* 0x00000010ffa57431 */ /* 0x000fca00000001ff */
[----:B-1----:R-:W-:-:S05]  /*beb0*/  @P0 IMAD.WIDE.U32 R164, R164, R165, UR10 ;  /* 0x0000000aa4a40e25 */ /* 0x002fca000f8e00a5 */
[----:B------:R1:W-:Y:S01]  /*bec0*/  @P0 STG.E.128 desc[UR22][R164.64], R156 ;  /* 0x0000009ca4000986 */ /* 0x0003e2000c101d16 */
[----:B------:R-:W-:Y:S05]  /*bed0*/  BRA.U !UP0, `(.L_x_9014) ;  /* 0xffffff4508847547 */ /* 0x000fea000b83ffff */
.L_x_8847:
[----:B-1----:R-:W1:Y:S01]  /*bee0*/  S2R R164, SR_TID.X ;  /* 0x0000000000a47919 */ /* 0x002e620000002100 */
[----:B------:R-:W3:Y:S08]  /*bef0*/  S2UR UR9, SR_CTAID.X ;  /* 0x00000000000979c3 */ /* 0x000ef00000002500 */
[----:B------:R-:W3:Y:S08]  /*bf00*/  LDC R0, c[0x0][0x388] ;  /* 0x0000e200ff007b82 */ /* 0x000ef00000000800 */
[----:B------:R-:W4:Y:S08]  /*bf10*/  LDC.64 R2, c[0x0][0x440] ;  /* 0x00011000ff027b82 */ /* 0x000f300000000a00 */
[----:B--2---:R-:W2:Y:S01]  /*bf20*/  LDC.64 R4, c[0x0][0x448] ;  /* 0x00011200ff047b82 */ /* 0x004ea20000000a00 */
[----:B---3--:R-:W-:-:S05]  /*bf30*/  IMAD R0, R0, UR9, RZ ;  /* 0x0000000900007c24 */ /* 0x008fca000f8e02ff */
[----:B-1----:R-:W-:-:S05]  /*bf40*/  LEA.HI R7, R0, R164, RZ, 0x1d ;  /* 0x000000a400077211 */ /* 0x002fca00078fe8ff */
        /* <DEDUP_REMOVED lines=23> */
.L_x_9015:
        /* <DEDUP_REMOVED lines=12> */
.L_x_19367:


//--------------------- .text._ZN10layer_norm13ln_bwd_kernelINS_13Kernel_traitsIf13__nv_bfloat16fS2_fjLj5120ELj1ELj1ELj4ELj16ENS_18Kernel_traits_baseILj5120EfS2_fS2_fjLj128EEEEELb1ELb1ELb0ELb0EEEvNS_9BwdParamsE --------------------------
	.section	.text._ZN10layer_norm13ln_bwd_kernelINS_13Kernel_traitsIf13__nv_bfloat16fS2_fjLj5120ELj1ELj1ELj4ELj16ENS_18Kernel_traits_baseILj5120EfS2_fS2_fjLj128EEEEELb1ELb1ELb0ELb0EEEvNS_9BwdParamsE,"ax",@progbits
	.align	128
        .global         _ZN10layer_norm13ln_bwd_kernelINS_13Kernel_traitsIf13__nv_bfloat16fS2_fjLj5120ELj1ELj1ELj4ELj16ENS_18Kernel_traits_baseILj5120EfS2_fS2_fjLj128EEEEELb1ELb1ELb0ELb0EEEvNS_9BwdParamsE
        .type           _ZN10layer_norm13ln_bwd_kernelINS_13Kernel_traitsIf13__nv_bfloat16fS2_fjLj5120ELj1ELj1ELj4ELj16ENS_18Kernel_traits_baseILj5120EfS2_fS2_fjLj128EEEEELb1ELb1ELb0ELb0EEEvNS_9BwdParamsE,@function
        .size           _ZN10layer_norm13ln_bwd_kernelINS_13Kernel_traitsIf13__nv_bfloat16fS2_fjLj5120ELj1ELj1ELj4ELj16ENS_18Kernel_traits_baseILj5120EfS2_fS2_fjLj128EEEEELb1ELb1ELb0ELb0EEEvNS_9BwdParamsE,(.L_x_19368 - _ZN10layer_norm13ln_bwd_kernelINS_13Kernel_traitsIf13__nv_bfloat16fS2_fjLj5120ELj1ELj1ELj4ELj16ENS_18Kernel_traits_baseILj5120EfS2_fS2_fjLj128EEEEELb1ELb1ELb0ELb0EEEvNS_9BwdParamsE)
        .other          _ZN10layer_norm13ln_bwd_kernelINS_13Kernel_traitsIf13__nv_bfloat16fS2_fjLj5120ELj1ELj1ELj4ELj16ENS_18Kernel_traits_baseILj5120EfS2_fS2_fjLj128EEEEELb1ELb1ELb0ELb0EEEvNS_9BwdParamsE,@"STO_CUDA_ENTRY STV_DEFAULT"
_ZN10layer_norm13ln_bwd_kernelINS_13Kernel_traitsIf13__nv_bfloat16fS2_fjLj5120ELj1ELj1ELj4ELj16ENS_18Kernel_traits_baseILj5120EfS2_fS2_fjLj128EEEEELb1ELb1ELb0ELb0EEEvNS_9BwdParamsE:
.text._ZN10layer_norm13ln_bwd_kernelINS_13Kernel_traitsIf13__nv_bfloat16fS2_fjLj5120ELj1ELj1ELj4ELj16ENS_18Kernel_traits_baseILj5120EfS2_fS2_fjLj128EEEEELb1ELb1ELb0ELb0EEEvNS_9BwdParamsE:
        /* <DEDUP_REMOVED lines=14> */
[----:B------:R-:W-:Y:S01]  /*00e0*/  STL [R1+0x18], R11 ;  /* 0x0000180b01007387 */ /* 0x000fe20000100800 */
[----:B------:R-:W-:-:S02]  /*00f0*/  ISETP.GE.U32.AND P3, PT, R11, 0x280, PT ;  /* 0x000002800b00780c */ /* 0x000fc40003f66070 */
        /* <DEDUP_REMOVED lines=167> */
[----:B--2---:R-:W-:Y:S02]  /*0b70*/  CS2R R82, SRZ ;  /* 0x0000000000527805 */ /* 0x004fe4000001ff00 */
        /* <DEDUP_REMOVED lines=113> */
.L_x_9059:
[----:B------:R-:W1:Y:S01]  /*1290*/  @UP0 LDCU.64 UR4, c[0x0][0x3e0] ;  /* 0x00007c00ff0407ac */ /* 0x000e620008000a00 */
[----:B--2---:R-:W2:Y:S01]  /*12a0*/  LDL R184, [R1+0x18] ;  /* 0x0000180001b87983 */ /* 0x004ea20000100800 */
[----:B------:R-:W-:Y:S01]  /*12b0*/  PLOP3.LUT P0, PT, PT, PT, UP0, 0x80, 0x8 ;  /* 0x000000000008781c */ /* 0x000fe20003f0f008 */
[----:B0-----:R-:W-:-:S06]  /*12c0*/  UIMAD.WIDE UR16, UR7, 0x4, UR12 ;  /* 0x00000004071078a5 */ /* 0x001fcc000f8e020c */
[----:B------:R-:W-:Y:S02]  /*12d0*/  MOV R180, UR16 ;  /* 0x0000001000b47c02 */ /* 0x000fe40008000f00 */
[----:B------:R-:W-:Y:S01]  /*12e0*/  MOV R181, UR17 ;  /* 0x0000001100b57c02 */ /* 0x000fe20008000f00 */
[----:B-1----:R-:W-:-:S04]  /*12f0*/  @UP0 UIMAD.WIDE UR4, UR7, 0x2, UR4 ;  /* 0x00000002070408a5 */ /* 0x002fc8000f8e0204 */
[----:B---3--:R0:W3:Y:S01]  /*1300*/  LDG.E R19, desc[UR10][R180.64] ;  /* 0x0000000ab4137981 */ /* 0x0080e2000c1e1900 */
[----:B------:R-:W-:Y:S01]  /*1310*/  UIMAD.WIDE UR16, UR7, 0x4, UR14 ;  /* 0x00000004071078a5 */ /* 0x000fe2000f8e020e */
[----:B0-----:R-:W-:Y:S02]  /*1320*/  MOV R180, UR4 ;  /* 0x0000000400b47c02 */ /* 0x001fe40008000f00 */
[----:B------:R-:W-:-:S05]  /*1330*/  MOV R181, UR5 ;  /* 0x0000000500b57c02 */ /* 0x000fca0008000f00 */
[----:B------:R0:W4:Y:S02]  /*1340*/  @P0 LDG.E.U16 R182, desc[UR10][R180.64] ;  /* 0x0000000ab4b60981 */ /* 0x000124000c1e1500 */
[----:B0-----:R-:W-:Y:S02]  /*1350*/  MOV R180, UR16 ;  /* 0x0000001000b47c02 */ /* 0x001fe40008000f00 */
[----:B------:R-:W-:-:S05]  /*1360*/  MOV R181, UR17 ;  /* 0x0000001100b57c02 */ /* 0x000fca0008000f00 */
[----:B------:R-:W4:Y:S01]  /*1370*/  LDG.E R180, desc[UR10][R180.64] ;  /* 0x0000000ab4b47981 */ /* 0x000f22000c1e1900 */
[----:B------:R-:W-:Y:S01]  /*1380*/  PLOP3.LUT P0, PT, PT, PT, UP0, 0x80, 0x8 ;  /* 0x000000000008781c */ /* 0x000fe20003f0f008 */
[----:B------:R-:W-:Y:S01]  /*1390*/  UIMAD UR4, UR7, UR6, URZ ;  /* 0x00000006070472a4 */ /* 0x000fe2000f8e02ff */
[----:B------:R-:W-:Y:S01]  /*13a0*/  ISETP.NE.AND P4, PT, RZ, UR18, PT ;  /* 0x00000012ff007c0c */ /* 0x000fe2000bf85270 */
[----:B------:R-:W0:Y:S01]  /*13b0*/  S2R R183, SR_TID.X ;  /* 0x0000000000b77919 */ /* 0x000e220000002100 */
[----:B------:R-:W-:Y:S01]  /*13c0*/  UMOV UR16, 0x3f800000 ;  /* 0x3f80000000107882 */ /* 0x000fe20000000000 */
[----:B------:R-:W-:Y:S01]  /*13d0*/  USHF.R.S32.HI UR5, URZ, 0x1f, UR4 ;  /* 0x0000001fff057899 */ /* 0x000fe20008011404 */
[----:B------:R-:W-:Y:S01]  /*13e0*/  BSSY.RECONVERGENT B0, `(.L_x_9017) ;  /* 0x000009d000007945 */ /* 0x000fe20003800200 */
[----:B------:R-:W-:Y:S01]  /*13f0*/  HFMA2 R216, -RZ, RZ, 0, 0 ;  /* 0x00000000ffd87431 */ /* 0x000fe200000001ff */
[----:B------:R-:W-:Y:S01]  /*1400*/  MOV R215, RZ ;  /* 0x000000ff00d77202 */ /* 0x000fe20000000f00 */
        /* <DEDUP_REMOVED lines=13> */
[----:B------:R-:W-:Y:S02]  /*14e0*/  R2UR UR23, R180 ;  /* 0x00000000b41772ca */ /* 0x000fe400000e0000 */
[----:B------:R-:W-:-:S05]  /*14f0*/  P2R R180, PR, RZ, 0x20 ;  /* 0x00000020ffb47803 */ /* 0x000fca0000000000 */
[----:B------:R0:W-:Y:S02]  /*1500*/  STL [R1+0x1a0], R180 ;  /* 0x0001a0b401007387 */ /* 0x0001e40000100800 */
[----:B0-----:R-:W-:-:S05]  /*1510*/  P2R R180, PR, RZ, 0x40 ;  /* 0x00000040ffb47803 */ /* 0x001fca0000000000 */
[----:B------:R0:W-:Y:S01]  /*1520*/  STL [R1+0x1c], R180 ;  /* 0x00001cb401007387 */ /* 0x0001e20000100800 */
[----:B-----5:R-:W-:Y:S05]  /*1530*/  @!P5 BRA `(.L_x_9018) ;  /* 0x00000008001cd947 */ /* 0x020fea0003800000 */
[----:B------:R-:W1:Y:S01]  /*1540*/  LDC.64 R20, c[0x0][0x3a8] ;  /* 0x0000ea00ff147b82 */ /* 0x000e620000000a00 */
[----:B------:R2:W-:Y:S07]  /*1550*/  STL [R1+0x1a8], R2 ;  /* 0x0001a80201007387 */ /* 0x0005ee0000100800 */
[----:B------:R-:W3:Y:S01]  /*1560*/  LDC.64 R184, c[0x0][0x428] ;  /* 0x00010a00ffb87b82 */ /* 0x000ee20000000a00 */
[----:B--2---:R-:W2:Y:S04]  /*1570*/  LDL.LU R2, [R1+0x50] ;  /* 0x0000500001027983 */ /* 0x004ea80000300800 */
[----:B------:R4:W-:Y:S01]  /*1580*/  STL [R1+0x1a4], R0 ;  /* 0x0001a40001007387 */ /* 0x0009e20000100800 */
[----:B------:R-:W-:-:S02]  /*1590*/  ISETP.NE.U32.AND P3, PT, RZ, UR20, PT ;  /* 0x00000014ff007c0c */ /* 0x000fc4000bf65070 */
[----:B------:R-:W2:Y:S01]  /*15a0*/  LDC.64 R208, c[0x0][0x3b0] ;  /* 0x0000ec00ffd07b82 */ /* 0x000ea20000000a00 */
[C---:B-1----:R-:W-:Y:S01]  /*15b0*/  IMAD.WIDE.U32 R20, R19.reuse, 0x20, R20 ;  /* 0x0000002013147825 */ /* 0x042fe200078e0014 */
[----:B----4-:R-:W4:Y:S04]  /*15c0*/  LDL.LU R0, [R1+0xf0] ;  /* 0x0000f00001007983 */ /* 0x010f280000300800 */
[----:B0-----:R-:W2:Y:S04]  /*15d0*/  LDG.E.128 R180, desc[UR10][R20.64] ;  /* 0x0000000a14b47981 */ /* 0x001ea8000c1e1d00 */
[----:B------:R0:W4:Y:S01]  /*15e0*/  LDG.E.128 R188, desc[UR10][R20.64+0x10] ;  /* 0x0000100a14bc7981 */ /* 0x000122000c1e1d00 */
[----:B---3--:R-:W-:-:S03]  /*15f0*/  IMAD.WIDE.U32 R184, R19, 0x10, R184 ;  /* 0x0000001013b87825 */ /* 0x008fc600078e00b8 */
[----:B------:R-:W3:Y:S04]  /*1600*/  LDL R218, [R1+0x190] ;  /* 0x0001900001da7983 */ /* 0x000ee80000100800 */
[----:B------:R-:W3:Y:S04]  /*1610*/  LDG.E.128 R184, desc[UR10][R184.64] ;  /* 0x0000000ab8b87981 */ /* 0x000ee8000c1e1d00 */
[----:B------:R-:W3:Y:S04]  /*1620*/  LDL R252, [R1+0x198] ;  /* 0x0001980001fc7983 */ /* 0x000ee80000100800 */
[----:B------:R-:W3:Y:S04]  /*1630*/  LDL R215, [R1+0x180] ;  /* 0x0001800001d77983 */ /* 0x000ee80000100800 */
[----:B------:R-:W3:Y:S04]  /*1640*/  LDL.LU R216, [R1+0x48] ;  /* 0x0000480001d87983 */ /* 0x000ee80000300800 */
[----:B------:R-:W3:Y:S01]  /*1650*/  LDL.LU R214, [R1+0xe8] ;  /* 0x0000e80001d67983 */ /* 0x000ee20000300800 */
[----:B------:R-:W-:-:S13]  /*1660*/  ISETP.NE.AND.EX P3, PT, RZ, UR21, PT, P3 ;  /* 0x00000015ff007c0c */ /* 0x000fda000bf65330 */
[----:B0-----:R-:W0:Y:S01]  /*1670*/  @P3 LDC.64 R20, c[0x0][0x438] ;  /* 0x00010e00ff143b82 */ /* 0x001e220000000a00 */
[----:B--2---:R-:W-:Y:S01]  /*1680*/  FADD.FTZ R210, R181, -UR26 ;  /* 0x8000001ab5d27e21 */ /* 0x004fe20008010000 */
[----:B------:R-:W-:Y:S01]  /*1690*/  FADD.FTZ R211, R182, -UR26 ;  /* 0x8000001ab6d37e21 */ /* 0x000fe20008010000 */
[----:B----4-:R-:W-:Y:S02]  /*16a0*/  FADD.FTZ R181, R191, -UR26 ;  /* 0x8000001abfb57e21 */ /* 0x010fe40008010000 */
[----:B------:R-:W-:Y:S01]  /*16b0*/  FMUL.FTZ R217, R210, UR23 ;  /* 0x00000017d2d97c20 */ /* 0x000fe20008410000 */
[----:B------:R-:W2:Y:S01]  /*16c0*/  LDL.LU R191, [R1+0x58] ;  /* 0x0000580001bf7983 */ /* 0x000ea20000300800 */
[----:B------:R-:W-:-:S03]  /*16d0*/  FMUL.FTZ R213, R211, UR23 ;  /* 0x00000017d3d57c20 */ /* 0x000fc60008410000 */
[----:B------:R-:W4:Y:S04]  /*16e0*/  LDL.LU R210, [R1+0xfc] ;  /* 0x0000fc0001d27983 */ /* 0x000f280000300800 */
[----:B------:R-:W4:Y:S01]  /*16f0*/  LDL.LU R211, [R1+0xf8] ;  /* 0x0000f80001d37983 */ /* 0x000f220000300800 */
[----:B0-----:R-:W-:-:S04]  /*1700*/  @P3 IMAD.WIDE.U32 R20, R19, 0x20, R20 ;  /* 0x0000002013143825 */ /* 0x001fc800078e0014 */
[----:B------:R-:W-:Y:S01]  /*1710*/  FADD.FTZ R196, R180, -UR26 ;  /* 0x8000001ab4c47e21 */ /* 0x000fe20008010000 */
[----:B------:R-:W5:Y:S04]  /*1720*/  @P3 LDG.E.128 R144, desc[UR10][R20.64] ;  /* 0x0000000a14903981 */ /* 0x000f68000c1e1d00 */
[----:B------:R0:W5:Y:S01]  /*1730*/  @P3 LDG.E.128 R148, desc[UR10][R20.64+0x10] ;  /* 0x0000100a14943981 */ /* 0x000162000c1e1d00 */
[----:B------:R-:W-:Y:S01]  /*1740*/  FMUL.FTZ R196, R196, UR23 ;  /* 0x00000017c4c47c20 */ /* 0x000fe20008410000 */
[----:B------:R-:W-:Y:S01]  /*1750*/  FADD.FTZ R180, R189, -UR26 ;  /* 0x8000001abdb47e21 */ /* 0x000fe20008010000 */
[----:B0-----:R-:W-:Y:S01]  /*1760*/  IMAD.WIDE.U32 R20, R19, 0x8, R208 ;  /* 0x0000000813147825 */ /* 0x001fe200078e00d0 */
[C---:B---3--:R-:W-:Y:S02]  /*1770*/  SHF.L.U32 R209, R184.reuse, 0x10, RZ ;  /* 0x00000010b8d17819 */ /* 0x048fe400000006ff */
[----:B------:R-:W-:-:S02]  /*1780*/  PRMT R208, R184, 0x7632, R208 ;  /* 0x00007632b8d07816 */ /* 0x000fc400000000d0 */
[C---:B------:R-:W-:Y:S01]  /*1790*/  PRMT R184, R185.reuse, 0x7632, R184 ;  /* 0x00007632b9b87816 */ /* 0x040fe200000000b8 */
[----:B------:R-:W-:Y:S01]  /*17a0*/  FADD.FTZ R2, R2, R209 ;  /* 0x000000d102027221 */ /* 0x000fe20000010000 */
[----:B------:R-:W-:Y:S01]  /*17b0*/  SHF.L.U32 R185, R185, 0x10, RZ ;  /* 0x00000010b9b97819 */ /* 0x000fe200000006ff */
[----:B------:R-:W-:Y:S01]  /*17c0*/  FFMA.FTZ R0, R196, R209, R0 ;  /* 0x000000d1c4007223 */ /* 0x000fe20000010000 */
[----:B------:R-:W-:Y:S01]  /*17d0*/  SHF.L.U32 R189, R208, 0x10, RZ ;  /* 0x00000010d0bd7819 */ /* 0x000fe200000006ff */
[----:B------:R-:W-:Y:S01]  /*17e0*/  FADD.FTZ R188, R188, -UR26 ;  /* 0x8000001abcbc7e21 */ /* 0x000fe20008010000 */
[----:B------:R-:W3:Y:S04]  /*17f0*/  LDL.LU R208, [R1+0xe0] ;  /* 0x0000e00001d07983 */ /* 0x000ee80000300800 */
[----:B------:R0:W-:Y:S01]  /*1800*/  STL [R1+0x50], R2 ;  /* 0x0000500201007387 */ /* 0x0001e20000100800 */
[----:B------:R-:W-:Y:S01]  /*1810*/  FMUL.FTZ R252, R252, R185 ;  /* 0x000000b9fcfc7220 */ /* 0x000fe20000410000 */
[----:B------:R-:W-:Y:S01]  /*1820*/  FADD.FTZ R212, R183, -UR26 ;  /* 0x8000001ab7d47e21 */ /* 0x000fe20008010000 */
[----:B------:R-:W-:Y:S01]  /*1830*/  PRMT R182, R186, 0x7632, R182 ;  /* 0x00007632bab67816 */ /* 0x000fe200000000b6 */
[----:B------:R-:W-:Y:S01]  /*1840*/  FADD.FTZ R190, R190, -UR26 ;  /* 0x8000001abebe7e21 */ /* 0x000fe20008010000 */
[----:B------:R-:W5:Y:S04]  /*1850*/  LDG.E.64 R20, desc[UR10][R20.64] ;  /* 0x0000000a14147981 */ /* 0x000f68000c1e1b00 */
[----:B0-----:R1:W5:Y:S04]  /*1860*/  LDL.LU R2, [R1+0x1a8] ;  /* 0x0001a80001027983 */ /* 0x0013680000300800 */
[----:B------:R0:W-:Y:S04]  /*1870*/  STL [R1+0xf0], R0 ;  /* 0x0000f00001007387 */ /* 0x0001e80000100800 */
[----:B0-----:R1:W5:Y:S01]  /*1880*/  LDL.LU R0, [R1+0x1a4] ;  /* 0x0001a40001007983 */ /* 0x0013620000300800 */
[----:B--2---:R-:W-:-:S05]  /*1890*/  FADD.FTZ R191, R191, R185 ;  /* 0x000000b9bfbf7221 */ /* 0x004fca0000010000 */
[----:B------:R0:W-:Y:S01]  /*18a0*/  STL [R1+0x58], R191 ;  /* 0x000058bf01007387 */ /* 0x0001e20000100800 */
[----:B----4-:R-:W-:-:S03]  /*18b0*/  FFMA.FTZ R211, R213, R185, R211 ;  /* 0x000000b9d5d37223 */ /* 0x010fc600000100d3 */
[----:B------:R-:W2:Y:S04]  /*18c0*/  LDL R185, [R1+0x194] ;  /* 0x0001940001b97983 */ /* 0x000ea80000100800 */
[----:B0-----:R-:W4:Y:S04]  /*18d0*/  LDL R191, [R1+0x188] ;  /* 0x0001880001bf7983 */ /* 0x001f280000100800 */
[----:B------:R0:W-:Y:S02]  /*18e0*/  STL [R1+0xf8], R211 ;  /* 0x0000f8d301007387 */ /* 0x0001e40000100800 */
[----:B0-----:R-:W-:-:S02]  /*18f0*/  FMUL.FTZ R211, R188, UR23 ;  /* 0x00000017bcd37c20 */ /* 0x001fc40008410000 */
[----:B------:R-:W2:Y:S01]  /*1900*/  LDL.LU R188, [R1+0x40] ;  /* 0x0000400001bc7983 */ /* 0x000ea20000300800 */
[----:B------:R-:W-:Y:S02]  /*1910*/  SHF.L.U32 R183, R186, 0x10, RZ ;  /* 0x00000010bab77819 */ /* 0x000fe400000006ff */
[C---:B------:R-:W-:Y:S01]  /*1920*/  PRMT R186, R187.reuse, 0x7632, R186 ;  /* 0x00007632bbba7816 */ /* 0x040fe200000000ba */
[----:B------:R-:W-:Y:S01]  /*1930*/  FMUL.FTZ R218, R218, R209 ;  /* 0x000000d1dada7220 */ /* 0x000fe20000410000 */
[----:B------:R-:W-:Y:S01]  /*1940*/  SHF.L.U32 R187, R187, 0x10, RZ ;  /* 0x00000010bbbb7819 */ /* 0x000fe200000006ff */
[----:B------:R-:W-:Y:S01]  /*1950*/  FMUL.FTZ R209, R190, UR23 ;  /* 0x00000017bed17c20 */ /* 0x000fe20008410000 */
[-C--:B---3--:R-:W-:Y:S01]  /*1960*/  FFMA.FTZ R208, R211, R183.reuse, R208 ;  /* 0x000000b7d3d07223 */ /* 0x088fe200000100d0 */
[----:B------:R-:W-:Y:S01]  /*1970*/  STL [R1+0x10], R252 ;  /* 0x000010fc01007387 */ /* 0x000fe20000100800 */
[----:B------:R-:W-:Y:S01]  /*1980*/  FMUL.FTZ R215, R215, R183 ;  /* 0x000000b7d7d77220 */ /* 0x000fe20000410000 */
[----:B------:R-:W-:Y:S01]  /*1990*/  FADD.FTZ R216, R216, R187 ;  /* 0x000000bbd8d87221 */ /* 0x000fe20000010000 */
[----:B------:R-:W-:Y:S01]  /*19a0*/  FFMA.FTZ R214, R209, R187, R214 ;  /* 0x000000bbd1d67223 */ /* 0x000fe200000100d6 */
[----:B--2---:R-:W-:Y:S01]  /*19b0*/  FADD.FTZ R188, R188, R183 ;  /* 0x000000b7bcbc7221 */ /* 0x004fe20000010000 */
[----:B------:R-:W-:-:S04]  /*19c0*/  SHF.L.U32 R183, R186, 0x10, RZ ;  /* 0x00000010bab77819 */ /* 0x000fc800000006ff */
[----:B------:R0:W-:Y:S04]  /*19d0*/  STL [R1+0x40], R188 ;  /* 0x000040bc01007387 */ /* 0x0001e80000100800 */
[----:B------:R-:W2:Y:S04]  /*19e0*/  LDL.LU R186, [R1+0x54] ;  /* 0x0000540001ba7983 */ /* 0x000ea80000300800 */
[----:B------:R-:W-:Y:S04]  /*19f0*/  STL [R1+0xe0], R208 ;  /* 0x0000e0d001007387 */ /* 0x000fe80000100800 */
[----:B0-----:R-:W3:Y:S04]  /*1a00*/  LDL.LU R188, [R1+0x5c] ;  /* 0x00005c0001bc7983 */ /* 0x001ee80000300800 */
[----:B------:R-:W-:Y:S04]  /*1a10*/  STL [R1+0x8], R215 ;  /* 0x000008d701007387 */ /* 0x000fe80000100800 */
[----:B------:R-:W-:Y:S04]  /*1a20*/  STL [R1+0x48], R216 ;  /* 0x000048d801007387 */ /* 0x000fe80000100800 */
[----:B------:R4:W-:Y:S02]  /*1a30*/  STL [R1+0xe8], R214 ;  /* 0x0000e8d601007387 */ /* 0x0009e40000100800 */
[----:B----4-:R-:W-:-:S02]  /*1a40*/  FMUL.FTZ R214, R191, R187 ;  /* 0x000000bbbfd67220 */ /* 0x010fc40000410000 */
[----:B------:R-:W4:Y:S01]  /*1a50*/  LDL.LU R187, [R1+0xf4] ;  /* 0x0000f40001bb7983 */ /* 0x000f220000300800 */
[----:B------:R-:W-:-:S03]  /*1a60*/  SHF.L.U32 R184, R184, 0x10, RZ ;  /* 0x00000010b8b87819 */ /* 0x000fc600000006ff */
[----:B------:R-:W4:Y:S01]  /*1a70*/  LDL R208, [R1+0x19c] ;  /* 0x00019c0001d07983 */ /* 0x000f220000100800 */
[----:B------:R-:W-:-:S03]  /*1a80*/  FMUL.FTZ R212, R212, UR23 ;  /* 0x00000017d4d47c20 */ /* 0x000fc60008410000 */
[----:B------:R-:W4:Y:S04]  /*1a90*/  LDL.LU R216, [R1+0x44] ;  /* 0x0000440001d87983 */ /* 0x000f280000300800 */
[----:B------:R-:W4:Y:S04]  /*1aa0*/  LDL.LU R191, [R1+0xe4] ;  /* 0x0000e40001bf7983 */ /* 0x000f280000300800 */
[----:B------:R-:W4:Y:S01]  /*1ab0*/  LDL R190, [R1+0x184] ;  /* 0x0001840001be7983 */ /* 0x000f220000100800 */
[----:B------:R-:W-:Y:S01]  /*1ac0*/  FFMA.FTZ R210, R212, R184, R210 ;  /* 0x000000b8d4d27223 */ /* 0x000fe200000100d2 */
[----:B--2---:R-:W-:Y:S01]  /*1ad0*/  FADD.FTZ R186, R186, R189 ;  /* 0x000000bdbaba7221 */ /* 0x004fe20000010000 */
[----:B---3--:R-:W-:Y:S01]  /*1ae0*/  FADD.FTZ R188, R188, R184 ;  /* 0x000000b8bcbc7221 */ /* 0x008fe20000010000 */
[----:B----4-:R-:W-:-:S05]  /*1af0*/  FFMA.FTZ R187, R217, R189, R187 ;  /* 0x000000bdd9bb7223 */ /* 0x010fca00000100bb */
[----:B------:R0:W-:Y:S04]  /*1b00*/  STL [R1+0xf4], R187 ;  /* 0x0000f4bb01007387 */ /* 0x0001e80000100800 */
[----:B------:R-:W-:Y:S01]  /*1b10*/  STL [R1], R214 ;  /* 0x000000d601007387 */ /* 0x000fe20000100800 */
[----:B0-----:R-:W-:-:S03]  /*1b20*/  FMUL.FTZ R187, R185, R189 ;  /* 0x000000bdb9bb7220 */ /* 0x001fc60000410000 */
[----:B------:R-:W-:Y:S04]  /*1b30*/  STL [R1+0x54], R186 ;  /* 0x000054ba01007387 */ /* 0x000fe80000100800 */
[----:B------:R-:W-:Y:S04]  /*1b40*/  STL [R1+0x14], R187 ;  /* 0x000014bb01007387 */ /* 0x000fe80000100800 */
[----:B------:R-:W2:Y:S04]  /*1b50*/  LDL.LU R189, [R1+0x4c] ;  /* 0x00004c0001bd7983 */ /* 0x000ea80000300800 */
[----:B------:R-:W-:Y:S04]  /*1b60*/  STL [R1+0xfc], R210 ;  /* 0x0000fcd201007387 */ /* 0x000fe80000100800 */
[----:B------:R0:W-:Y:S04]  /*1b70*/  STL [R1+0x5c], R188 ;  /* 0x00005cbc01007387 */ /* 0x0001e80000100800 */
[----:B0-----:R-:W3:Y:S01]  /*1b80*/  LDL.LU R188, [R1+0xec] ;  /* 0x0000ec0001bc7983 */ /* 0x001ee20000300800 */
[----:B------:R-:W-:Y:S01]  /*1b90*/  FADD.FTZ R185, RZ, R218 ;  /* 0x000000daffb97221 */ /* 0x000fe20000010000 */
[----:B------:R-:W-:-:S03]  /*1ba0*/  FFMA.FTZ R186, R196, R218, RZ ;  /* 0x000000dac4ba7223 */ /* 0x000fc600000100ff */
[----:B------:R-:W-:Y:S01]  /*1bb0*/  FADD.FTZ R185, R185, R187 ;  /* 0x000000bbb9b97221 */ /* 0x000fe20000010000 */
[----:B------:R-:W-:Y:S02]  /*1bc0*/  FFMA.FTZ R186, R217, R187, R186 ;  /* 0x000000bbd9ba7223 */ /* 0x000fe400000100ba */
[----:B------:R-:W4:Y:S01]  /*1bd0*/  LDL R187, [R1+0x18c] ;  /* 0x00018c0001bb7983 */ /* 0x000f220000100800 */
[----:B------:R-:W-:Y:S01]  /*1be0*/  FMUL.FTZ R208, R208, R184 ;  /* 0x000000b8d0d07220 */ /* 0x000fe20000410000 */
[----:B------:R-:W-:Y:S01]  /*1bf0*/  SHF.L.U32 R182, R182, 0x10, RZ ;  /* 0x00000010b6b67819 */ /* 0x000fe200000006ff */
[----:B------:R-:W-:Y:S01]  /*1c00*/  FADD.FTZ R185, R185, R252 ;  /* 0x000000fcb9b97221 */ /* 0x000fe20000010000 */
[----:B------:R-:W-:Y:S01]  /*1c10*/  FFMA.FTZ R186, R213, R252, R186 ;  /* 0x000000fcd5ba7223 */ /* 0x000fe200000100ba */
[----:B------:R-:W-:Y:S01]  /*1c20*/  FMUL.FTZ R210, R180, UR23 ;  /* 0x00000017b4d27c20 */ /* 0x000fe20008410000 */
[----:B------:R0:W-:Y:S01]  /*1c30*/  STL [R1+0xc], R208 ;  /* 0x00000cd001007387 */ /* 0x0001e20000100800 */
[----:B------:R-:W-:Y:S01]  /*1c40*/  FADD.FTZ R180, R185, R208 ;  /* 0x000000d0b9b47221 */ /* 0x000fe20000010000 */
[----:B------:R-:W-:Y:S01]  /*1c50*/  FFMA.FTZ R186, R212, R208, R186 ;  /* 0x000000d0d4ba7223 */ /* 0x000fe200000100ba */
[----:B------:R-:W-:Y:S01]  /*1c60*/  FADD.FTZ R216, R216, R182 ;  /* 0x000000b6d8d87221 */ /* 0x000fe20000010000 */
[-C--:B------:R-:W-:Y:S01]  /*1c70*/  FFMA.FTZ R191, R210, R182.reuse, R191 ;  /* 0x000000b6d2bf7223 */ /* 0x080fe200000100bf */
[----:B------:R-:W-:Y:S01]  /*1c80*/  FMUL.FTZ R184, R190, R182 ;  /* 0x000000b6beb87220 */ /* 0x000fe20000410000 */
[----:B0-----:R-:W-:-:S02]  /*1c90*/  FMUL.FTZ R208, R181, UR23 ;  /* 0x00000017b5d07c20 */ /* 0x001fc40008410000 */
        /* <DEDUP_REMOVED lines=9> */
[----:B------:R-:W-:Y:S01]  /*1d30*/  IADD3 R214, PT, PT, R19, 0x80, RZ ;  /* 0x0000008013d67810 */ /* 0x000fe20007ffe0ff */
[----:B--2---:R-:W-:-:S05]  /*1d40*/  FADD.FTZ R189, R189, R183 ;  /* 0x000000b7bdbd7221 */ /* 0x004fca0000010000 */
[----:B------:R1:W-:Y:S01]  /*1d50*/  STL [R1+0x4c], R189 ;  /* 0x00004cbd01007387 */ /* 0x0003e20000100800 */
[----:B---3--:R-:W-:-:S05]  /*1d60*/  FFMA.FTZ R188, R208, R183, R188 ;  /* 0x000000b7d0bc7223 */ /* 0x008fca00000100bc */
[----:B------:R1:W-:Y:S01]  /*1d70*/  STL [R1+0xec], R188 ;  /* 0x0000ecbc01007387 */ /* 0x0003e20000100800 */
[----:B----4-:R-:W-:-:S04]  /*1d80*/  FMUL.FTZ R252, R187, R183 ;  /* 0x000000b7bbfc7220 */ /* 0x010fc80000410000 */
[----:B0-----:R-:W-:Y:S01]  /*1d90*/  FADD.FTZ R216, R180, R252 ;  /* 0x000000fcb4d87221 */ /* 0x001fe20000010000 */
[----:B------:R-:W-:-:S07]  /*1da0*/  FFMA.FTZ R215, R208, R252, R182 ;  /* 0x000000fcd0d77223 */ /* 0x000fce00000100b6 */
.L_x_9018:
[----:B------:R-:W-:Y:S05]  /*1db0*/  BSYNC.RECONVERGENT B0 ;  /* 0x0000000000007941 */ /* 0x000fea0003800200 */
.L_x_9017:
[----:B------:R-:W-:Y:S04]  /*1dc0*/  BSSY.RECONVERGENT B0, `(.L_x_9019) ;  /* 0x0000083000007945 */ /* 0x000fe80003800200 */
[----:B------:R-:W-:Y:S05]  /*1dd0*/  @!P0 BRA `(.L_x_9020) ;  /* 0x0000000800048947 */ /* 0x000fea0003800000 */
[----:B------:R-:W2:Y:S01]  /*1de0*/  LDC.64 R22, c[0x0][0x3a8] ;  /* 0x0000ea00ff167b82 */ /* 0x000ea20000000a00 */
[----:B-----5:R3:W-:Y:S07]  /*1df0*/  STL [R1+0x1a8], R2 ;  /* 0x0001a80201007387 */ /* 0x0207ee0000100800 */
[----:B-1----:R-:W1:Y:S01]  /*1e00*/  LDC.64 R184, c[0x0][0x428] ;  /* 0x00010a00ffb87b82 */ /* 0x002e620000000a00 */
[----:B------:R-:W-:Y:S01]  /*1e10*/  ISETP.NE.U32.AND P3, PT, RZ, UR20, PT ;  /* 0x00000014ff007c0c */ /* 0x000fe2000bf65070 */
[----:B---3--:R-:W3:Y:S06]  /*1e20*/  LDL.LU R2, [R1+0x30] ;  /* 0x0000300001027983 */ /* 0x008eec0000300800 */
[----:B------:R-:W4:Y:S01]  /*1e30*/  LDC.64 R200, c[0x0][0x3b0] ;  /* 0x0000ec00ffc87b82 */ /* 0x000f220000000a00 */
[----:B--2---:R-:W-:-:S04]  /*1e40*/  IMAD.WIDE.U32 R22, R214, 0x20, R22 ;  /* 0x00000020d6167825 */ /* 0x004fc800078e0016 */
[----:B-1----:R-:W-:Y:S01]  /*1e50*/  IMAD.WIDE.U32 R184, R214, 0x10, R184 ;  /* 0x00000010d6b87825 */ /* 0x002fe200078e00b8 */
[----:B0-----:R-:W2:Y:S04]  /*1e60*/  LDG.E.128 R180, desc[UR10][R22.64] ;  /* 0x0000000a16b47981 */ /* 0x001ea8000c1e1d00 */
[----:B------:R0:W3:Y:S04]  /*1e70*/  LDG.E.128 R188, desc[UR10][R22.64+0x10] ;  /* 0x0000100a16bc7981 */ /* 0x0000e8000c1e1d00 */
[----:B------:R-:W3:Y:S01]  /*1e80*/  LDG.E.128 R184, desc[UR10][R184.64] ;  /* 0x0000000ab8b87981 */ /* 0x000ee2000c1e1d00 */
[----:B------:R-:W-:-:S03]  /*1e90*/  ISETP.NE.AND.EX P3, PT, RZ, UR21, PT, P3 ;  /* 0x00000015ff007c0c */ /* 0x000fc6000bf65330 */
[----:B------:R-:W3:Y:S04]  /*1ea0*/  LDL R251, [R1+0x170] ;  /* 0x0001700001fb7983 */ /* 0x000ee80000100800 */
[----:B------:R1:W-:Y:S06]  /*1eb0*/  STL [R1+0x1a4], R0 ;  /* 0x0001a40001007387 */ /* 0x0003ec0000100800 */
[----:B0-----:R-:W0:Y:S01]  /*1ec0*/  @P3 LDC.64 R22, c[0x0][0x438] ;  /* 0x00010e00ff163b82 */ /* 0x001e220000000a00 */
[----:B-1----:R-:W3:Y:S04]  /*1ed0*/  LDL.LU R0, [R1+0x38] ;  /* 0x0000380001007983 */ /* 0x002ee80000300800 */
[----:B------:R-:W3:Y:S04]  /*1ee0*/  LDL R249, [R1+0x178] ;  /* 0x0001780001f97983 */ /* 0x000ee80000100800 */
[----:B------:R-:W3:Y:S04]  /*1ef0*/  LDL R247, [R1+0x160] ;  /* 0x0001600001f77983 */ /* 0x000ee80000100800 */
[----:B------:R-:W3:Y:S01]  /*1f00*/  LDL R250, [R1+0x174] ;  /* 0x0001740001fa7983 */ /* 0x000ee20000100800 */
[----:B0-----:R-:W-:-:S05]  /*1f10*/  @P3 IMAD.WIDE.U32 R22, R214, 0x20, R22 ;  /* 0x00000020d6163825 */ /* 0x001fca00078e0016 */
[----:B------:R-:W5:Y:S04]  /*1f20*/  @P3 LDG.E.128 R32, desc[UR10][R22.64] ;  /* 0x0000000a16203981 */ /* 0x000f68000c1e1d00 */
[----:B------:R4:W5:Y:S02]  /*1f30*/  @P3 LDG.E.128 R28, desc[UR10][R22.64+0x10] ;  /* 0x0000100a161c3981 */ /* 0x000964000c1e1d00 */
[----:B----4-:R-:W-:-:S06]  /*1f40*/  IMAD.WIDE.U32 R22, R214, 0x8, R200 ;  /* 0x00000008d6167825 */ /* 0x010fcc00078e00c8 */
[----:B------:R-:W5:Y:S01]  /*1f50*/  LDG.E.64 R22, desc[UR10][R22.64] ;  /* 0x0000000a16167981 */ /* 0x000f62000c1e1b00 */
[----:B--2---:R-:W-:Y:S01]  /*1f60*/  FADD.FTZ R203, R180, -UR26 ;  /* 0x8000001ab4cb7e21 */ /* 0x004fe20008010000 */
[----:B------:R-:W-:Y:S01]  /*1f70*/  FADD.FTZ R200, R181, -UR26 ;  /* 0x8000001ab5c87e21 */ /* 0x000fe20008010000 */
[----:B------:R-:W-:Y:S01]  /*1f80*/  FADD.FTZ R202, R183, -UR26 ;  /* 0x8000001ab7ca7e21 */ /* 0x000fe20008010000 */
[----:B------:R-:W-:Y:S01]  /*1f90*/  FADD.FTZ R201, R182, -UR26 ;  /* 0x8000001ab6c97e21 */ /* 0x000fe20008010000 */
[----:B---3--:R-:W-:Y:S01]  /*1fa0*/  FADD.FTZ R181, R189, -UR26 ;  /* 0x8000001abdb57e21 */ /* 0x008fe20008010000 */
[----:B------:R-:W-:Y:S01]  /*1fb0*/  FADD.FTZ R182, R191, -UR26 ;  /* 0x8000001abfb67e21 */ /* 0x000fe20008010000 */
[----:B------:R-:W2:Y:S01]  /*1fc0*/  LDL R189, [R1+0x16c] ;  /* 0x00016c0001bd7983 */ /* 0x000ea20000100800 */
[C---:B------:R-:W-:Y:S02]  /*1fd0*/  PRMT R245, R185.reuse, 0x7632, R245 ;  /* 0x00007632b9f57816 */ /* 0x040fe400000000f5 */
[----:B------:R-:W-:Y:S01]  /*1fe0*/  SHF.L.U32 R183, R185, 0x10, RZ ;  /* 0x00000010b9b77819 */ /* 0x000fe200000006ff */
[----:B------:R-:W-:Y:S01]  /*1ff0*/  FADD.FTZ R185, R190, -UR26 ;  /* 0x8000001abeb97e21 */ /* 0x000fe20008010000 */
[----:B------:R-:W-:Y:S01]  /*2000*/  FMUL.FTZ R207, R203, UR23 ;  /* 0x00000017cbcf7c20 */ /* 0x000fe20008410000 */
[----:B------:R-:W3:Y:S04]  /*2010*/  LDL.LU R190, [R1+0xdc] ;  /* 0x0000dc0001be7983 */ /* 0x000ee80000300800 */
[----:B------:R-:W4:Y:S04]  /*2020*/  LDL R191, [R1+0x164] ;  /* 0x0001640001bf7983 */ /* 0x000f280000100800 */
[----:B------:R-:W2:Y:S01]  /*2030*/  LDL.LU R203, [R1+0xd0] ;  /* 0x0000d00001cb7983 */ /* 0x000ea20000300800 */
[----:B------:R-:W-:-:S02]  /*2040*/  PRMT R244, R184, 0x7632, R244 ;  /* 0x00007632b8f47816 */ /* 0x000fc400000000f4 */
[----:B------:R-:W-:Y:S01]  /*2050*/  SHF.L.U32 R184, R184, 0x10, RZ ;  /* 0x00000010b8b87819 */ /* 0x000fe200000006ff */
[----:B------:R-:W-:Y:S01]  /*2060*/  FMUL.FTZ R206, R200, UR23 ;  /* 0x00000017c8ce7c20 */ /* 0x000fe20008410000 */
[C---:B------:R-:W-:Y:S01]  /*2070*/  PRMT R248, R187.reuse, 0x7632, R248 ;  /* 0x00007632bbf87816 */ /* 0x040fe200000000f8 */
[----:B------:R-:W4:Y:S01]  /*2080*/  LDL.LU R200, [R1+0xc4] ;  /* 0x0000c40001c87983 */ /* 0x000f220000300800 */
[----:B------:R-:W-:Y:S01]  /*2090*/  SHF.L.U32 R180, R187, 0x10, RZ ;  /* 0x00000010bbb47819 */ /* 0x000fe200000006ff */
[----:B------:R-:W-:Y:S01]  /*20a0*/  FADD.FTZ R2, R2, R184 ;  /* 0x000000b802027221 */ /* 0x000fe20000010000 */
[----:B------:R-:W-:Y:S01]  /*20b0*/  FMUL.FTZ R205, R201, UR23 ;  /* 0x00000017c9cd7c20 */ /* 0x000fe20008410000 */
[----:B------:R-:W-:Y:S01]  /*20c0*/  FADD.FTZ R187, R188, -UR26 ;  /* 0x8000001abcbb7e21 */ /* 0x000fe20008010000 */
[----:B------:R-:W3:Y:S01]  /*20d0*/  LDL.LU R201, [R1+0xc0] ;  /* 0x0000c00001c97983 */ /* 0x000ee20000300800 */
[----:B------:R-:W-:Y:S01]  /*20e0*/  FMUL.FTZ R204, R202, UR23 ;  /* 0x00000017cacc7c20 */ /* 0x000fe20008410000 */
[----:B------:R-:W-:-:S02]  /*20f0*/  SHF.L.U32 R188, R244, 0x10, RZ ;  /* 0x00000010f4bc7819 */ /* 0x000fc400000006ff */
[----:B------:R-:W4:Y:S01]  /*2100*/  LDL R202, [R1+0x17c] ;  /* 0x00017c0001ca7983 */ /* 0x000f220000100800 */
[----:B------:R-:W-:-:S03]  /*2110*/  FMUL.FTZ R251, R251, R184 ;  /* 0x000000b8fbfb7220 */ /* 0x000fc60000410000 */
[----:B------:R-:W3:Y:S04]  /*2120*/  LDL.LU R244, [R1+0x28] ;  /* 0x0000280001f47983 */ /* 0x000ee80000300800 */
[----:B------:R0:W-:Y:S04]  /*2130*/  STL [R1+0x30], R2 ;  /* 0x0000300201007387 */ /* 0x0001e80000100800 */
[----:B0-----:R0:W5:Y:S01]  /*2140*/  LDL.LU R2, [R1+0x1a8] ;  /* 0x0001a80001027983 */ /* 0x0011620000300800 */
[----:B--2---:R-:W-:Y:S01]  /*2150*/  FFMA.FTZ R203, R207, R184, R203 ;  /* 0x000000b8cfcb7223 */ /* 0x004fe200000100cb */
[----:B------:R-:W-:-:S02]  /*2160*/  SHF.L.U32 R184, R245, 0x10, RZ ;  /* 0x00000010f5b87819 */ /* 0x000fc400000006ff */
[----:B------:R-:W2:Y:S04]  /*2170*/  LDL R245, [R1+0x168] ;  /* 0x0001680001f57983 */ /* 0x000ea80000100800 */
[----:B------:R1:W-:Y:S02]  /*2180*/  STL [R1+0xd0], R203 ;  /* 0x0000d0cb01007387 */ /* 0x0003e40000100800 */
[----:B-1----:R-:W-:Y:S02]  /*2190*/  FMUL.FTZ R203, R187, UR23 ;  /* 0x00000017bbcb7c20 */ /* 0x002fe40008410000 */
[----:B------:R-:W4:Y:S01]  /*21a0*/  LDL.LU R187, [R1+0xd8] ;  /* 0x0000d80001bb7983 */ /* 0x000f220000300800 */
[----:B------:R-:W-:Y:S01]  /*21b0*/  FADD.FTZ R0, R0, R183 ;  /* 0x000000b700007221 */ /* 0x000fe20000010000 */
[----:B------:R-:W-:-:S04]  /*21c0*/  FMUL.FTZ R249, R249, R183 ;  /* 0x000000b7f9f97220 */ /* 0x000fc80000410000 */
[----:B------:R1:W-:Y:S04]  /*21d0*/  STL [R1+0x38], R0 ;  /* 0x0000380001007387 */ /* 0x0003e80000100800 */
[----:B-1----:R0:W5:Y:S01]  /*21e0*/  LDL.LU R0, [R1+0x1a4] ;  /* 0x0001a40001007983 */ /* 0x0021620000300800 */
[----:B----4-:R-:W-:-:S03]  /*21f0*/  FFMA.FTZ R187, R205, R183, R187 ;  /* 0x000000b7cdbb7223 */ /* 0x010fc600000100bb */
[----:B------:R-:W4:Y:S01]  /*2200*/  LDL.LU R183, [R1+0x20] ;  /* 0x0000200001b77983 */ /* 0x000f220000300800 */
[C---:B------:R-:W-:Y:S02]  /*2210*/  PRMT R246, R186.reuse, 0x7632, R246 ;  /* 0x00007632baf67816 */ /* 0x040fe400000000f6 */
[----:B------:R-:W-:Y:S01]  /*2220*/  SHF.L.U32 R186, R186, 0x10, RZ ;  /* 0x00000010baba7819 */ /* 0x000fe200000006ff */
[----:B------:R1:W-:Y:S01]  /*2230*/  STL [R1+0xd8], R187 ;  /* 0x0000d8bb01007387 */ /* 0x0003e20000100800 */
[----:B---3--:R-:W-:-:S03]  /*2240*/  FADD.FTZ R244, R244, R180 ;  /* 0x000000b4f4f47221 */ /* 0x008fc60000010000 */
[-C--:B------:R-:W-:Y:S01]  /*2250*/  FFMA.FTZ R201, R203, R186.reuse, R201 ;  /* 0x000000bacbc97223 */ /* 0x080fe200000100c9 */
[----:B-1----:R-:W-:Y:S02]  /*2260*/  SHF.L.U32 R187, R246, 0x10, RZ ;  /* 0x00000010f6bb7819 */ /* 0x002fe400000006ff */
[----:B------:R-:W3:Y:S01]  /*2270*/  LDL.LU R246, [R1+0x3c] ;  /* 0x00003c0001f67983 */ /* 0x000ee20000300800 */
[----:B------:R-:W-:Y:S01]  /*2280*/  FMUL.FTZ R247, R247, R186 ;  /* 0x000000baf7f77220 */ /* 0x000fe20000410000 */
[----:B----4-:R-:W-:-:S05]  /*2290*/  FADD.FTZ R183, R183, R186 ;  /* 0x000000bab7b77221 */ /* 0x010fca0000010000 */
[----:B------:R1:W-:Y:S01]  /*22a0*/  STL [R1+0x20], R183 ;  /* 0x000020b701007387 */ /* 0x0003e20000100800 */
[----:B------:R-:W-:Y:S01]  /*22b0*/  FFMA.FTZ R186, R207, R251, R215 ;  /* 0x000000fbcfba7223 */ /* 0x000fe200000100d7 */
[----:B-1----:R-:W-:Y:S02]  /*22c0*/  SHF.L.U32 R183, R248, 0x10, RZ ;  /* 0x00000010f8b77819 */ /* 0x002fe400000006ff */
[----:B------:R-:W4:Y:S04]  /*22d0*/  LDL.LU R248, [R1+0xc8] ;  /* 0x0000c80001f87983 */ /* 0x000f280000300800 */
[----:B------:R1:W-:Y:S04]  /*22e0*/  STL [R1+0xc0], R201 ;  /* 0x0000c0c901007387 */ /* 0x0003e80000100800 */
[----:B------:R0:W-:Y:S01]  /*22f0*/  STL [R1+0x28], R244 ;  /* 0x000028f401007387 */ /* 0x0001e20000100800 */
[----:B-1----:R-:W-:Y:S01]  /*2300*/  FMUL.FTZ R201, R185, UR23 ;  /* 0x00000017b9c97c20 */ /* 0x002fe20008410000 */
[----:B------:R-:W-:-:S02]  /*2310*/  FADD.FTZ R185, R216, R251 ;  /* 0x000000fbd8b97221 */ /* 0x000fc40000010000 */
[----:B0-----:R-:W2:Y:S04]  /*2320*/  LDL.LU R244, [R1+0x24] ;  /* 0x0000240001f47983 */ /* 0x001ea80000300800 */
[----:B------:R-:W3:Y:S04]  /*2330*/  LDL.LU R216, [R1+0x34] ;  /* 0x0000340001d87983 */ /* 0x000ee80000300800 */
[----:B------:R-:W2:Y:S01]  /*2340*/  LDL.LU R215, [R1+0xd4] ;  /* 0x0000d40001d77983 */ /* 0x000ea20000300800 */
[----:B------:R-:W-:Y:S01]  /*2350*/  FFMA.FTZ R190, R204, R184, R190 ;  /* 0x000000b8ccbe7223 */ /* 0x000fe200000100be */
[----:B------:R-:W-:Y:S01]  /*2360*/  FMUL.FTZ R250, R250, R188 ;  /* 0x000000bcfafa7220 */ /* 0x000fe20000410000 */
[----:B----4-:R-:W-:Y:S01]  /*2370*/  FFMA.FTZ R248, R201, R180, R248 ;  /* 0x000000b4c9f87223 */ /* 0x010fe200000100f8 */
[----:B---3--:R-:W-:Y:S01]  /*2380*/  FADD.FTZ R216, R216, R188 ;  /* 0x000000bcd8d87221 */ /* 0x008fe20000010000 */
[----:B--2---:R-:W-:-:S05]  /*2390*/  FFMA.FTZ R215, R206, R188, R215 ;  /* 0x000000bcced77223 */ /* 0x004fca00000100d7 */
[----:B------:R-:W-:Y:S04]  /*23a0*/  STL [R1+0xd4], R215 ;  /* 0x0000d4d701007387 */ /* 0x000fe80000100800 */
[----:B------:R-:W-:Y:S04]  /*23b0*/  STL [R1+0x34], R216 ;  /* 0x000034d801007387 */ /* 0x000fe80000100800 */
[----:B------:R0:W-:Y:S04]  /*23c0*/  STL [R1+0xdc], R190 ;  /* 0x0000dcbe01007387 */ /* 0x0001e80000100800 */
[----:B------:R1:W-:Y:S04]  /*23d0*/  STL [R1+0xc8], R248 ;  /* 0x0000c8f801007387 */ /* 0x0003e80000100800 */
[----:B0-----:R-:W2:Y:S04]  /*23e0*/  LDL.LU R190, [R1+0x2c] ;  /* 0x00002c0001be7983 */ /* 0x001ea80000300800 */
[----:B------:R-:W3:Y:S01]  /*23f0*/  LDL.LU R188, [R1+0xcc] ;  /* 0x0000cc0001bc7983 */ /* 0x000ee20000300800 */
[----:B-1----:R-:W-:Y:S01]  /*2400*/  FMUL.FTZ R248, R202, R184 ;  /* 0x000000b8caf87220 */ /* 0x002fe20000410000 */
[----:B------:R-:W-:Y:S01]  /*2410*/  FMUL.FTZ R202, R181, UR23 ;  /* 0x00000017b5ca7c20 */ /* 0x000fe20008410000 */
[----:B------:R-:W-:Y:S01]  /*2420*/  FADD.FTZ R246, R246, R184 ;  /* 0x000000b8f6f67221 */ /* 0x000fe20000010000 */
[----:B------:R-:W-:-:S02]  /*2430*/  FADD.FTZ R244, R244, R187 ;  /* 0x000000bbf4f47221 */ /* 0x000fc40000010000 */
[----:B------:R-:W-:Y:S02]  /*2440*/  FFMA.FTZ R200, R202, R187, R200 ;  /* 0x000000bbcac87223 */ /* 0x000fe400000100c8 */
[----:B------:R-:W-:Y:S04]  /*2450*/  STL [R1+0x3c], R246 ;  /* 0x00003cf601007387 */ /* 0x000fe80000100800 */
[----:B------:R-:W-:Y:S04]  /*2460*/  STL [R1+0x24], R244 ;  /* 0x000024f401007387 */ /* 0x000fe80000100800 */
[----:B------:R0:W-:Y:S01]  /*2470*/  STL [R1+0xc4], R200 ;  /* 0x0000c4c801007387 */ /* 0x0001e20000100800 */
        /* <DEDUP_REMOVED lines=15> */
[----:B------:R-:W-:Y:S01]  /*2570*/  FFMA.FTZ R181, R201, R245, R181 ;  /* 0x000000f5c9b57223 */ /* 0x000fe200000100b5 */
[----:B------:R-:W-:Y:S02]  /*2580*/  IADD3 R214, PT, PT, R214, 0x80, RZ ;  /* 0x00000080d6d67810 */ /* 0x000fe40007ffe0ff */
[----:B------:R-:W-:Y:S01]  /*2590*/  FADD.FTZ R216, R180, R244 ;  /* 0x000000f4b4d87221 */ /* 0x000fe20000010000 */
[----:B------:R-:W-:Y:S01]  /*25a0*/  FFMA.FTZ R215, R200, R244, R181 ;  /* 0x000000f4c8d77223 */ /* 0x000fe200000100b5 */
[----:B--2---:R-:W-:Y:S01]  /*25b0*/  FADD.FTZ R190, R190, R183 ;  /* 0x000000b7bebe7221 */ /* 0x004fe20000010000 */
[----:B---3--:R-:W-:-:S04]  /*25c0*/  FFMA.FTZ R188, R200, R183, R188 ;  /* 0x000000b7c8bc7223 */ /* 0x008fc800000100bc */
[----:B------:R2:W-:Y:S04]  /*25d0*/  STL [R1+0x2c], R190 ;  /* 0x00002cbe01007387 */ /* 0x0005e80000100800 */
[----:B------:R2:W-:Y:S02]  /*25e0*/  STL [R1+0xcc], R188 ;  /* 0x0000ccbc01007387 */ /* 0x0005e40000100800 */
.L_x_9020:
[----:B------:R-:W-:Y:S05]  /*25f0*/  BSYNC.RECONVERGENT B0 ;  /* 0x0000000000007941 */ /* 0x000fea0003800200 */
.L_x_9019:
[----:B------:R-:W-:Y:S04]  /*2600*/  BSSY.RECONVERGENT B0, `(.L_x_9021) ;  /* 0x000006f000007945 */ /* 0x000fe80003800200 */
[----:B------:R-:W-:Y:S05]  /*2610*/  @!P1 BRA `(.L_x_9022) ;  /* 0x0000000400b49947 */ /* 0x000fea0003800000 */
[----:B------:R-:W3:Y:S01]  /*2620*/  LDC.64 R14, c[0x0][0x3a8] ;  /* 0x0000ea00ff0e7b82 */ /* 0x000ee20000000a00 */
[----:B------:R-:W4:Y:S04]  /*2630*/  LDL R243, [R1+0x150] ;  /* 0x0001500001f37983 */ /* 0x000f280000100800 */
[----:B------:R-:W4:Y:S03]  /*2640*/  LDL R241, [R1+0x158] ;  /* 0x0001580001f17983 */ /* 0x000f260000100800 */
[----:B------:R-:W1:Y:S01]  /*2650*/  LDC.64 R16, c[0x0][0x428] ;  /* 0x00010a00ff107b82 */ /* 0x000e620000000a00 */
[----:B------:R-:W4:Y:S04]  /*2660*/  LDL R239, [R1+0x140] ;  /* 0x0001400001ef7983 */ /* 0x000f280000100800 */
[----:B------:R-:W4:Y:S04]  /*2670*/  LDL R242, [R1+0x154] ;  /* 0x0001540001f27983 */ /* 0x000f280000100800 */
[----:B------:R-:W4:Y:S01]  /*2680*/  LDL R240, [R1+0x15c] ;  /* 0x00015c0001f07983 */ /* 0x000f220000100800 */
[----:B---3--:R-:W-:-:S05]  /*2690*/  IMAD.WIDE.U32 R14, R214, 0x20, R14 ;  /* 0x00000020d60e7825 */ /* 0x008fca00078e000e */
[----:B0-----:R-:W3:Y:S01]  /*26a0*/  LDG.E.128 R180, desc[UR10][R14.64] ;  /* 0x0000000a0eb47981 */ /* 0x001ee2000c1e1d00 */
[----:B-1----:R-:W-:-:S03]  /*26b0*/  IMAD.WIDE.U32 R16, R214, 0x10, R16 ;  /* 0x00000010d6107825 */ /* 0x002fc600078e0010 */
[----:B--2---:R-:W2:Y:S04]  /*26c0*/  LDG.E.128 R188, desc[UR10][R14.64+0x10] ;  /* 0x0000100a0ebc7981 */ /* 0x004ea8000c1e1d00 */
[----:B------:R0:W4:Y:S01]  /*26d0*/  LDG.E.128 R184, desc[UR10][R16.64] ;  /* 0x0000000a10b87981 */ /* 0x000122000c1e1d00 */
        /* <DEDUP_REMOVED lines=9> */
[----:B---3--:R-:W-:Y:S01]  /*2770*/  FADD.FTZ R16, R181, -UR26 ;  /* 0x8000001ab5107e21 */ /* 0x008fe20008010000 */
[----:B------:R-:W-:Y:S01]  /*2780*/  FADD.FTZ R18, R182, -UR26 ;  /* 0x8000001ab6127e21 */ /* 0x000fe20008010000 */
[----:B------:R-:W-:Y:S01]  /*2790*/  FADD.FTZ R17, R183, -UR26 ;  /* 0x8000001ab7117e21 */ /* 0x000fe20008010000 */
[----:B------:R-:W-:Y:S01]  /*27a0*/  FADD.FTZ R198, R180, -UR26 ;  /* 0x8000001ab4c67e21 */ /* 0x000fe20008010000 */
[----:B--2---:R-:W-:Y:S01]  /*27b0*/  FADD.FTZ R14, R189, -UR26 ;  /* 0x8000001abd0e7e21 */ /* 0x004fe20008010000 */
[C---:B----4-:R-:W-:Y:S02]  /*27c0*/  PRMT R236, R185.reuse, 0x7632, R236 ;  /* 0x00007632b9ec7816 */ /* 0x050fe400000000ec */
[----:B------:R-:W-:Y:S01]  /*27d0*/  SHF.L.U32 R15, R185, 0x10, RZ ;  /* 0x00000010b90f7819 */ /* 0x000fe200000006ff */
[----:B------:R-:W-:Y:S01]  /*27e0*/  FADD.FTZ R185, R188, -UR26 ;  /* 0x8000001abcb97e21 */ /* 0x000fe20008010000 */
[----:B------:R-:W-:-:S02]  /*27f0*/  PRMT R238, R187, 0x7632, R238 ;  /* 0x00007632bbee7816 */ /* 0x000fc400000000ee */
[----:B------:R-:W-:Y:S02]  /*2800*/  SHF.L.U32 R13, R187, 0x10, RZ ;  /* 0x00000010bb0d7819 */ /* 0x000fe400000006ff */
[----:B------:R-:W2:Y:S01]  /*2810*/  LDL R187, [R1+0x14c] ;  /* 0x00014c0001bb7983 */ /* 0x000ea20000100800 */
[C---:B------:R-:W-:Y:S02]  /*2820*/  PRMT R183, R184.reuse, 0x7632, R183 ;  /* 0x00007632b8b77816 */ /* 0x040fe400000000b7 */
[----:B------:R-:W-:Y:S01]  /*2830*/  SHF.L.U32 R182, R184, 0x10, RZ ;  /* 0x00000010b8b67819 */ /* 0x000fe200000006ff */
[----:B------:R-:W3:Y:S01]  /*2840*/  LDL.LU R188, [R1+0xac] ;  /* 0x0000ac0001bc7983 */ /* 0x000ee20000300800 */
[----:B------:R-:W-:Y:S01]  /*2850*/  FADD.FTZ R184, R190, -UR26 ;  /* 0x8000001abeb87e21 */ /* 0x000fe20008010000 */
[----:B------:R-:W-:Y:S02]  /*2860*/  FADD.FTZ R180, R191, -UR26 ;  /* 0x8000001abfb47e21 */ /* 0x000fe40008010000 */
[----:B------:R-:W4:Y:S01]  /*2870*/  LDL R189, [R1+0x144] ;  /* 0x0001440001bd7983 */ /* 0x000f220000100800 */
[----:B------:R-:W-:-:S03]  /*2880*/  FMUL.FTZ R197, R16, UR23 ;  /* 0x0000001710c57c20 */ /* 0x000fc60008410000 */
[----:B------:R-:W2:Y:S04]  /*2890*/  LDL.LU R190, [R1+0xa4] ;  /* 0x0000a40001be7983 */ /* 0x000ea80000300800 */
[----:B------:R-:W3:Y:S04]  /*28a0*/  LDL.LU R191, [R1+0xbc] ;  /* 0x0000bc0001bf7983 */ /* 0x000ee80000300800 */
[----:B------:R-:W4:Y:S01]  /*28b0*/  LDL.LU R16, [R1+0xb0] ;  /* 0x0000b00001107983 */ /* 0x000f220000300800 */
[----:B------:R-:W-:Y:S01]  /*28c0*/  FMUL.FTZ R198, R198, UR23 ;  /* 0x00000017c6c67c20 */ /* 0x000fe20008410000 */
[----:B------:R-:W-:-:S02]  /*28d0*/  PRMT R237, R186, 0x7632, R237 ;  /* 0x00007632baed7816 */ /* 0x000fc400000000ed */
[----:B------:R-:W-:Y:S02]  /*28e0*/  SHF.L.U32 R181, R186, 0x10, RZ ;  /* 0x00000010bab57819 */ /* 0x000fe400000006ff */
[----:B------:R-:W-:Y:S01]  /*28f0*/  SHF.L.U32 R186, R183, 0x10, RZ ;  /* 0x00000010b7ba7819 */ /* 0x000fe200000006ff */
[----:B------:R-:W-:Y:S01]  /*2900*/  FADD.FTZ R80, R80, R182 ;  /* 0x000000b650507221 */ /* 0x000fe20000010000 */
[----:B------:R-:W2:Y:S01]  /*2910*/  LDL.LU R183, [R1+0xb8] ;  /* 0x0000b80001b77983 */ /* 0x000ea20000300800 */
[-C--:B------:R-:W-:Y:S01]  /*2920*/  FMUL.FTZ R243, R243, R182.reuse ;  /* 0x000000b6f3f37220 */ /* 0x080fe20000410000 */
[----:B----4-:R-:W-:Y:S01]  /*2930*/  FFMA.FTZ R16, R198, R182, R16 ;  /* 0x000000b6c6107223 */ /* 0x010fe20000010010 */
[----:B------:R-:W-:Y:S02]  /*2940*/  SHF.L.U32 R182, R236, 0x10, RZ ;  /* 0x00000010ecb67819 */ /* 0x000fe400000006ff */
[----:B------:R-:W4:Y:S04]  /*2950*/  LDL R236, [R1+0x148] ;  /* 0x0001480001ec7983 */ /* 0x000f280000100800 */
[----:B------:R0:W-:Y:S02]  /*2960*/  STL [R1+0xb0], R16 ;  /* 0x0000b01001007387 */ /* 0x0001e40000100800 */
[----:B0-----:R-:W-:-:S02]  /*2970*/  FMUL.FTZ R16, R185, UR23 ;  /* 0x00000017b9107c20 */ /* 0x001fc40008410000 */
[----:B------:R-:W3:Y:S01]  /*2980*/  LDL.LU R185, [R1+0xa0] ;  /* 0x0000a00001b97983 */ /* 0x000ee20000300800 */
[----:B------:R-:W-:-:S04]  /*2990*/  FMUL.FTZ R18, R18, UR23 ;  /* 0x0000001712127c20 */ /* 0x000fc80008410000 */
[----:B--2---:R-:W-:Y:S01]  /*29a0*/  FFMA.FTZ R183, R18, R15, R183 ;  /* 0x0000000f12b77223 */ /* 0x004fe200000100b7 */
[----:B------:R-:W-:Y:S01]  /*29b0*/  FADD.FTZ R84, R84, R181 ;  /* 0x000000b554547221 */ /* 0x000fe20000010000 */
[----:B------:R-:W-:-:S03]  /*29c0*/  FMUL.FTZ R239, R239, R181 ;  /* 0x000000b5efef7220 */ /* 0x000fc60000410000 */
[----:B------:R0:W-:Y:S02]  /*29d0*/  STL [R1+0xb8], R183 ;  /* 0x0000b8b701007387 */ /* 0x0001e40000100800 */
[----:B0-----:R-:W-:Y:S02]  /*29e0*/  SHF.L.U32 R183, R237, 0x10, RZ ;  /* 0x00000010edb77819 */ /* 0x001fe400000006ff */
[----:B------:R-:W2:Y:S01]  /*29f0*/  LDL.LU R237, [R1+0xa8] ;  /* 0x0000a80001ed7983 */ /* 0x000ea20000300800 */
[----:B---3--:R-:W-:Y:S01]  /*2a00*/  FFMA.FTZ R185, R16, R181, R185 ;  /* 0x000000b510b97223 */ /* 0x008fe200000100b9 */
[----:B------:R-:W-:Y:S02]  /*2a10*/  SHF.L.U32 R181, R238, 0x10, RZ ;  /* 0x00000010eeb57819 */ /* 0x000fe400000006ff */
[----:B------:R-:W3:Y:S01]  /*2a20*/  LDL.LU R238, [R1+0xb4] ;  /* 0x0000b40001ee7983 */ /* 0x000ee20000300800 */
[----:B------:R-:W-:Y:S01]  /*2a30*/  FADD.FTZ R82, R82, R15 ;  /* 0x0000000f52527221 */ /* 0x000fe20000010000 */
[----:B------:R-:W-:Y:S01]  /*2a40*/  FMUL.FTZ R241, R241, R15 ;  /* 0x0000000ff1f17220 */ /* 0x000fe20000410000 */
[----:B------:R-:W-:Y:S01]  /*2a50*/  FMUL.FTZ R15, R184, UR23 ;  /* 0x00000017b80f7c20 */ /* 0x000fe20008410000 */
[----:B------:R0:W-:Y:S01]  /*2a60*/  STL [R1+0xa0], R185 ;  /* 0x0000a0b901007387 */ /* 0x0001e20000100800 */
[----:B------:R-:W-:Y:S01]  /*2a70*/  FADD.FTZ R184, R216, R243 ;  /* 0x000000f3d8b87221 */ /* 0x000fe20000010000 */
[----:B------:R-:W-:Y:S01]  /*2a80*/  FMUL.FTZ R242, R242, R186 ;  /* 0x000000baf2f27220 */ /* 0x000fe20000410000 */
[----:B------:R-:W-:Y:S01]  /*2a90*/  FADD.FTZ R86, R86, R13 ;  /* 0x0000000d56567221 */ /* 0x000fe20000010000 */
[----:B------:R-:W-:Y:S01]  /*2aa0*/  FMUL.FTZ R240, R240, R182 ;  /* 0x000000b6f0f07220 */ /* 0x000fe20000410000 */
[----:B--2---:R-:W-:Y:S01]  /*2ab0*/  FFMA.FTZ R237, R15, R13, R237 ;  /* 0x0000000d0fed7223 */ /* 0x004fe200000100ed */
[----:B------:R-:W-:Y:S01]  /*2ac0*/  FMUL.FTZ R14, R14, UR23 ;  /* 0x000000170e0e7c20 */ /* 0x000fe20008410000 */
[----:B------:R-:W-:Y:S01]  /*2ad0*/  FMUL.FTZ R17, R17, UR23 ;  /* 0x0000001711117c20 */ /* 0x000fe20008410000 */
[----:B------:R-:W-:-:S02]  /*2ae0*/  FADD.FTZ R85, R85, R183 ;  /* 0x000000b755557221 */ /* 0x000fc40000010000 */
[----:B------:R-:W-:Y:S01]  /*2af0*/  FFMA.FTZ R190, R14, R183, R190 ;  /* 0x000000b70ebe7223 */ /* 0x000fe200000100be */
[----:B0-----:R-:W-:Y:S01]  /*2b00*/  FFMA.FTZ R185, R198, R243, R215 ;  /* 0x000000f3c6b97223 */ /* 0x001fe200000100d7 */
[----:B------:R-:W-:-:S03]  /*2b10*/  FFMA.FTZ R191, R17, R182, R191 ;  /* 0x000000b611bf7223 */ /* 0x000fc600000100bf */
[----:B------:R-:W-:Y:S01]  /*2b20*/  FFMA.FTZ R185, R197, R242, R185 ;  /* 0x000000f2c5b97223 */ /* 0x000fe200000100b9 */
[----:B------:R-:W-:-:S03]  /*2b30*/  FADD.FTZ R83, R83, R182 ;  /* 0x000000b653537221 */ /* 0x000fc60000010000 */
[----:B------:R-:W-:-:S04]  /*2b40*/  FFMA.FTZ R182, R18, R241, R185 ;  /* 0x000000f112b67223 */ /* 0x000fc800000100b9 */
[----:B------:R-:W-:-:S04]  /*2b50*/  FFMA.FTZ R182, R17, R240, R182 ;  /* 0x000000f011b67223 */ /* 0x000fc800000100b6 */
[----:B------:R-:W-:Y:S01]  /*2b60*/  FFMA.FTZ R182, R16, R239, R182 ;  /* 0x000000ef10b67223 */ /* 0x000fe200000100b6 */
[----:B------:R-:W-:Y:S01]  /*2b70*/  FADD.FTZ R81, R81, R186 ;  /* 0x000000ba51517221 */ /* 0x000fe20000010000 */
[----:B------:R-:W-:Y:S01]  /*2b80*/  FADD.FTZ R87, R87, R181 ;  /* 0x000000b557577221 */ /* 0x000fe20000010000 */
[----:B------:R-:W-:Y:S01]  /*2b90*/  IADD3 R214, PT, PT, R214, 0x80, RZ ;  /* 0x00000080d6d67810 */ /* 0x000fe20007ffe0ff */
[----:B---3--:R-:W-:-:S05]  /*2ba0*/  FFMA.FTZ R238, R197, R186, R238 ;  /* 0x000000bac5ee7223 */ /* 0x008fca00000100ee */
[----:B------:R-:W-:Y:S04]  /*2bb0*/  STL [R1+0xb4], R238 ;  /* 0x0000b4ee01007387 */ /* 0x000fe80000100800 */
[----:B------:R4:W-:Y:S02]  /*2bc0*/  STL [R1+0xa8], R237 ;  /* 0x0000a8ed01007387 */ /* 0x0009e40000100800 */
[----:B----4-:R-:W-:Y:S01]  /*2bd0*/  FMUL.FTZ R237, R236, R13 ;  /* 0x0000000deced7220 */ /* 0x010fe20000410000 */
[----:B------:R-:W-:-:S04]  /*2be0*/  FADD.FTZ R13, R184, R242 ;  /* 0x000000f2b80d7221 */ /* 0x000fc80000010000 */
[----:B------:R-:W-:Y:S01]  /*2bf0*/  FADD.FTZ R13, R13, R241 ;  /* 0x000000f10d0d7221 */ /* 0x000fe20000010000 */
[----:B------:R-:W-:-:S03]  /*2c00*/  FMUL.FTZ R238, R189, R183 ;  /* 0x000000b7bdee7220 */ /* 0x000fc60000410000 */
[----:B------:R-:W-:-:S04]  /*2c10*/  FADD.FTZ R13, R13, R240 ;  /* 0x000000f00d0d7221 */ /* 0x000fc80000010000 */
[----:B------:R-:W-:Y:S01]  /*2c20*/  FADD.FTZ R183, R13, R239 ;  /* 0x000000ef0db77221 */ /* 0x000fe20000010000 */
[----:B------:R-:W-:Y:S01]  /*2c30*/  FMUL.FTZ R13, R180, UR23 ;  /* 0x00000017b40d7c20 */ /* 0x000fe20008410000 */
[----:B------:R3:W-:Y:S03]  /*2c40*/  STL [R1+0xbc], R191 ;  /* 0x0000bcbf01007387 */ /* 0x0007e60000100800 */
[-C--:B------:R-:W-:Y:S01]  /*2c50*/  FFMA.FTZ R188, R13, R181.reuse, R188 ;  /* 0x000000b50dbc7223 */ /* 0x080fe200000100bc */
        /* <DEDUP_REMOVED lines=8> */
[----:B---3--:R-:W-:-:S07]  /*2ce0*/  FFMA.FTZ R215, R13, R236, R182 ;  /* 0x000000ec0dd77223 */ /* 0x008fce00000100b6 */
.L_x_9022:
[----:B------:R-:W-:Y:S05]  /*2cf0*/  BSYNC.RECONVERGENT B0 ;  /* 0x0000000000007941 */ /* 0x000fea0003800200 */
.L_x_9021:
        /* <DEDUP_REMOVED lines=8> */
[----:B------:R-:W4:Y:S04]  /*2d80*/  LDL R224, [R1+0x128] ;  /* 0x0001280001e07983 */ /* 0x000f280000100800 */
[----:B------:R-:W4:Y:S01]  /*2d90*/  LDL R232, [R1+0x13c] ;  /* 0x00013c0001e87983 */ /* 0x000f220000100800 */
[----:B---3--:R-:W-:-:S03]  /*2da0*/  IMAD.WIDE.U32 R26, R214, 0x10, R26 ;  /* 0x00000010d61a7825 */ /* 0x008fc600078e001a */
[----:B------:R-:W3:Y:S04]  /*2db0*/  LDL R225, [R1+0x124] ;  /* 0x0001240001e17983 */ /* 0x000ee80000100800 */
[----:B0-----:R0:W2:Y:S01]  /*2dc0*/  LDG.E.128 R180, desc[UR10][R26.64] ;  /* 0x0000000a1ab47981 */ /* 0x0010a2000c1e1d00 */
[----:B-1----:R-:W-:-:S05]  /*2dd0*/  IMAD.WIDE.U32 R6, R214, 0x20, R6 ;  /* 0x00000020d6067825 */ /* 0x002fca00078e0006 */
[----:B------:R-:W4:Y:S01]  /*2de0*/  LDG.E.128 R184, desc[UR10][R6.64+0x10] ;  /* 0x0000100a06b87981 */ /* 0x000f22000c1e1d00 */
[----:B------:R-:W-:Y:S01]  /*2df0*/  ISETP.NE.U32.AND P3, PT, RZ, UR20, PT ;  /* 0x00000014ff007c0c */ /* 0x000fe2000bf65070 */
[----:B0-----:R-:W0:Y:S02]  /*2e00*/  LDC.64 R26, c[0x0][0x3b0] ;  /* 0x0000ec00ff1a7b82 */ /* 0x001e240000000a00 */
[----:B------:R1:W3:Y:S01]  /*2e10*/  LDG.E.128 R8, desc[UR10][R6.64] ;  /* 0x0000000a06087981 */ /* 0x0002e2000c1e1d00 */
[----:B------:R-:W-:-:S13]  /*2e20*/  ISETP.NE.AND.EX P3, PT, RZ, UR21, PT, P3 ;  /* 0x00000015ff007c0c */ /* 0x000fda000bf65330 */
[----:B-1----:R-:W1:Y:S01]  /*2e30*/  @P3 LDC.64 R6, c[0x0][0x438] ;  /* 0x00010e00ff063b82 */ /* 0x002e620000000a00 */
[C---:B--2---:R-:W-:Y:S02]  /*2e40*/  PRMT R221, R183.reuse, 0x7632, R221 ;  /* 0x00007632b7dd7816 */ /* 0x044fe400000000dd */
[----:B------:R-:W-:Y:S01]  /*2e50*/  SHF.L.U32 R5, R183, 0x10, RZ ;  /* 0x00000010b7057819 */ /* 0x000fe200000006ff */
[----:B----4-:R-:W-:Y:S02]  /*2e60*/  FADD.FTZ R183, R184, -UR26 ;  /* 0x8000001ab8b77e21 */ /* 0x010fe40008010000 */
[----:B------:R-:W2:Y:S01]  /*2e70*/  LDL.LU R184, [R1+0x90] ;  /* 0x0000900001b87983 */ /* 0x000ea20000300800 */
[----:B-1----:R-:W-:-:S04]  /*2e80*/  @P3 IMAD.WIDE.U32 R6, R214, 0x20, R6 ;  /* 0x00000020d6063825 */ /* 0x002fc800078e0006 */
[----:B---3--:R-:W-:Y:S01]  /*2e90*/  FADD.FTZ R12, R8, -UR26 ;  /* 0x8000001a080c7e21 */ /* 0x008fe20008010000 */
[----:B------:R-:W-:Y:S01]  /*2ea0*/  SHF.L.U32 R188, R180, 0x10, RZ ;  /* 0x00000010b4bc7819 */ /* 0x000fe200000006ff */
[----:B------:R-:W5:Y:S04]  /*2eb0*/  @P3 LDG.E.128 R164, desc[UR10][R6.64] ;  /* 0x0000000a06a43981 */ /* 0x000f68000c1e1d00 */
[----:B------:R0:W5:Y:S01]  /*2ec0*/  @P3 LDG.E.128 R168, desc[UR10][R6.64+0x10] ;  /* 0x0000100a06a83981 */ /* 0x000162000c1e1d00 */
[----:B------:R-:W-:Y:S01]  /*2ed0*/  FMUL.FTZ R12, R12, UR23 ;  /* 0x000000170c0c7c20 */ /* 0x000fe20008410000 */
[----:B------:R-:W-:Y:S02]  /*2ee0*/  PRMT R189, R180, 0x7632, R189 ;  /* 0x00007632b4bd7816 */ /* 0x000fe400000000bd */
[----:B------:R-:W-:Y:S01]  /*2ef0*/  PRMT R190, R181, 0x7632, R190 ;  /* 0x00007632b5be7816 */ /* 0x000fe200000000be */
[----:B0-----:R-:W-:-:S04]  /*2f00*/  IMAD.WIDE.U32 R6, R214, 0x8, R26 ;  /* 0x00000008d6067825 */ /* 0x001fc800078e001a */
[----:B------:R-:W-:Y:S01]  /*2f10*/  FADD.FTZ R9, R9, -UR26 ;  /* 0x8000001a09097e21 */ /* 0x000fe20008010000 */
[----:B------:R-:W-:Y:S01]  /*2f20*/  FADD.FTZ R180, R187, -UR26 ;  /* 0x8000001abbb47e21 */ /* 0x000fe20008010000 */
[----:B------:R0:W5:Y:S01]  /*2f30*/  LDG.E.64 R26, desc[UR10][R6.64] ;  /* 0x0000000a061a7981 */ /* 0x000162000c1e1b00 */
[----:B------:R-:W-:Y:S01]  /*2f40*/  FADD.FTZ R8, R11, -UR26 ;  /* 0x8000001a0b087e21 */ /* 0x000fe20008010000 */
[----:B------:R-:W-:Y:S01]  /*2f50*/  FADD.FTZ R88, R88, R188 ;  /* 0x000000bc58587221 */ /* 0x000fe20000010000 */
[----:B------:R-:W-:Y:S01]  /*2f60*/  FMUL.FTZ R235, R235, R188 ;  /* 0x000000bcebeb7220 */ /* 0x000fe20000410000 */
[----:B------:R-:W-:Y:S01]  /*2f70*/  FMUL.FTZ R11, R9, UR23 ;  /* 0x00000017090b7c20 */ /* 0x000fe20008410000 */
[----:B0-----:R-:W-:Y:S01]  /*2f80*/  SHF.L.U32 R7, R181, 0x10, RZ ;  /* 0x00000010b5077819 */ /* 0x001fe200000006ff */
[----:B------:R-:W-:Y:S01]  /*2f90*/  FADD.FTZ R181, R186, -UR26 ;  /* 0x8000001abab57e21 */ /* 0x000fe20008010000 */
[----:B------:R-:W-:Y:S01]  /*2fa0*/  FADD.FTZ R6, R185, -UR26 ;  /* 0x8000001ab9067e21 */ /* 0x000fe20008010000 */
[----:B------:R-:W3:Y:S01]  /*2fb0*/  LDL.LU R186, [R1+0x80] ;  /* 0x0000800001ba7983 */ /* 0x000ee20000300800 */
[----:B------:R-:W-:-:S03]  /*2fc0*/  SHF.L.U32 R185, R189, 0x10, RZ ;  /* 0x00000010bdb97819 */ /* 0x000fc600000006ff */
[----:B------:R-:W4:Y:S01]  /*2fd0*/  LDL R187, [R1+0x12c] ;  /* 0x00012c0001bb7983 */ /* 0x000f220000100800 */
[----:B------:R-:W-:-:S03]  /*2fe0*/  FMUL.FTZ R9, R8, UR23 ;  /* 0x0000001708097c20 */ /* 0x000fc60008410000 */
[----:B------:R-:W4:Y:S01]  /*2ff0*/  LDL.LU R189, [R1+0x8c] ;  /* 0x00008c0001bd7983 */ /* 0x000f220000300800 */
[----:B------:R-:W-:Y:S01]  /*3000*/  FMUL.FTZ R8, R183, UR23 ;  /* 0x00000017b7087c20 */ /* 0x000fe20008410000 */
[----:B--2---:R-:W-:Y:S02]  /*3010*/  FFMA.FTZ R184, R12, R188, R184 ;  /* 0x000000bc0cb87223 */ /* 0x004fe400000100b8 */
[----:B------:R-:W2:Y:S04]  /*3020*/  LDL.LU R188, [R1+0x84] ;  /* 0x0000840001bc7983 */ /* 0x000ea80000300800 */
[----:B------:R0:W-:Y:S02]  /*3030*/  STL [R1+0x90], R184 ;  /* 0x000090b801007387 */ /* 0x0001e40000100800 */
[----:B0-----:R-:W-:-:S02]  /*3040*/  SHF.L.U32 R184, R190, 0x10, RZ ;  /* 0x00000010beb87819 */ /* 0x001fc400000006ff */
[----:B------:R-:W4:Y:S04]  /*3050*/  LDL.LU R190, [R1+0x9c] ;  /* 0x00009c0001be7983 */ /* 0x000f280000300800 */
[----:B------:R-:W2:Y:S01]  /*3060*/  LDL.LU R183, [R1+0x98] ;  /* 0x0000980001b77983 */ /* 0x000ea20000300800 */
[----:B------:R-:W-:-:S04]  /*3070*/  FADD.FTZ R10, R10, -UR26 ;  /* 0x8000001a0a0a7e21 */ /* 0x000fc80008010000 */
[----:B------:R-:W-:Y:S01]  /*3080*/  FMUL.FTZ R10, R10, UR23 ;  /* 0x000000170a0a7c20 */ /* 0x000fe20008410000 */
[C---:B------:R-:W-:Y:S02]  /*3090*/  PRMT R191, R182.reuse, 0x7632, R191 ;  /* 0x00007632b6bf7816 */ /* 0x040fe400000000bf */
[----:B------:R-:W-:-:S05]  /*30a0*/  SHF.L.U32 R182, R182, 0x10, RZ ;  /* 0x00000010b6b67819 */ /* 0x000fca00000006ff */
[----:B------:R-:W-:Y:S01]  /*30b0*/  FADD.FTZ R92, R92, R182 ;  /* 0x000000b65c5c7221 */ /* 0x000fe20000010000 */
[-C--:B------:R-:W-:Y:S01]  /*30c0*/  FMUL.FTZ R231, R231, R182.reuse ;  /* 0x000000b6e7e77220 */ /* 0x080fe20000410000 */
[----:B---3--:R-:W-:Y:S01]  /*30d0*/  FFMA.FTZ R186, R8, R182, R186 ;  /* 0x000000b608ba7223 */ /* 0x008fe200000100ba */
[----:B------:R-:W-:Y:S01]  /*30e0*/  SHF.L.U32 R182, R221, 0x10, RZ ;  /* 0x00000010ddb67819 */ /* 0x000fe200000006ff */
[----:B--2---:R-:W-:-:S05]  /*30f0*/  FFMA.FTZ R183, R10, R7, R183 ;  /* 0x000000070ab77223 */ /* 0x004fca00000100b7 */
[----:B------:R0:W-:Y:S02]  /*3100*/  STL [R1+0x98], R183 ;  /* 0x000098b701007387 */ /* 0x0001e40000100800 */
[----:B0-----:R-:W-:Y:S02]  /*3110*/  SHF.L.U32 R183, R191, 0x10, RZ ;  /* 0x00000010bfb77819 */ /* 0x001fe400000006ff */
[----:B------:R-:W2:Y:S04]  /*3120*/  LDL.LU R191, [R1+0x88] ;  /* 0x0000880001bf7983 */ /* 0x000ea80000300800 */
[----:B------:R-:W3:Y:S01]  /*3130*/  LDL.LU R221, [R1+0x94] ;  /* 0x0000940001dd7983 */ /* 0x000ee20000300800 */
[----:B------:R-:W-:Y:S01]  /*3140*/  FADD.FTZ R90, R90, R7 ;  /* 0x000000075a5a7221 */ /* 0x000fe20000010000 */
[----:B------:R-:W-:Y:S01]  /*3150*/  FMUL.FTZ R233, R233, R7 ;  /* 0x00000007e9e97220 */ /* 0x000fe20000410000 */
[----:B------:R-:W-:Y:S01]  /*3160*/  FMUL.FTZ R7, R181, UR23 ;  /* 0x00000017b5077c20 */ /* 0x000fe20008410000 */
[----:B------:R-:W-:Y:S01]  /*3170*/  FADD.FTZ R181, R216, R235 ;  /* 0x000000ebd8b57221 */ /* 0x000fe20000010000 */
[----:B------:R-:W-:Y:S01]  /*3180*/  FMUL.FTZ R234, R234, R185 ;  /* 0x000000b9eaea7220 */ /* 0x000fe20000410000 */
[----:B------:R-:W-:Y:S01]  /*3190*/  FADD.FTZ R94, R94, R5 ;  /* 0x000000055e5e7221 */ /* 0x000fe20000010000 */
[----:B------:R-:W-:Y:S01]  /*31a0*/  FMUL.FTZ R224, R224, R5 ;  /* 0x00000005e0e07220 */ /* 0x000fe20000410000 */
[----:B------:R-:W-:Y:S01]  /*31b0*/  FMUL.FTZ R232, R232, R184 ;  /* 0x000000b8e8e87220 */ /* 0x000fe20000410000 */
[----:B------:R-:W-:Y:S01]  /*31c0*/  FMUL.FTZ R6, R6, UR23 ;  /* 0x0000001706067c20 */ /* 0x000fe20008410000 */
[----:B------:R-:W-:Y:S01]  /*31d0*/  FADD.FTZ R93, R93, R183 ;  /* 0x000000b75d5d7221 */ /* 0x000fe20000010000 */
[----:B------:R-:W-:-:S02]  /*31e0*/  FMUL.FTZ R225, R225, R183 ;  /* 0x000000b7e1e17220 */ /* 0x000fc40000410000 */
[----:B------:R-:W-:Y:S01]  /*31f0*/  FFMA.FTZ R188, R6, R183, R188 ;  /* 0x000000b706bc7223 */ /* 0x000fe200000100bc */
[----:B------:R0:W-:Y:S01]  /*3200*/  STL [R1+0x80], R186 ;  /* 0x000080ba01007387 */ /* 0x0001e20000100800 */
[----:B----4-:R-:W-:Y:S01]  /*3210*/  FFMA.FTZ R190, R9, R184, R190 ;  /* 0x000000b809be7223 */ /* 0x010fe200000100be */
[----:B0-----:R-:W-:Y:S01]  /*3220*/  FFMA.FTZ R186, R12, R235, R215 ;  /* 0x000000eb0cba7223 */ /* 0x001fe200000100d7 */
[----:B------:R-:W-:Y:S01]  /*3230*/  FADD.FTZ R89, R89, R185 ;  /* 0x000000b959597221 */ /* 0x000fe20000010000 */
[----:B------:R-:W-:Y:S01]  /*3240*/  FADD.FTZ R91, R91, R184 ;  /* 0x000000b85b5b7221 */ /* 0x000fe20000010000 */
[----:B------:R-:W-:Y:S01]  /*3250*/  FADD.FTZ R95, R95, R182 ;  /* 0x000000b65f5f7221 */ /* 0x000fe20000010000 */
[----:B------:R-:W-:Y:S01]  /*3260*/  IADD3 R214, PT, PT, R214, 0x80, RZ ;  /* 0x00000080d6d67810 */ /* 0x000fe20007ffe0ff */
[----:B--2---:R-:W-:Y:S01]  /*3270*/  FFMA.FTZ R191, R7, R5, R191 ;  /* 0x0000000507bf7223 */ /* 0x004fe200000100bf */
[----:B------:R-:W-:-:S04]  /*3280*/  FADD.FTZ R5, R181, R234 ;  /* 0x000000eab5057221 */ /* 0x000fc80000010000 */
[----:B------:R-:W-:-:S04]  /*3290*/  FADD.FTZ R5, R5, R233 ;  /* 0x000000e905057221 */ /* 0x000fc80000010000 */
[----:B------:R-:W-:Y:S01]  /*32a0*/  FADD.FTZ R5, R5, R232 ;  /* 0x000000e805057221 */ /* 0x000fe20000010000 */
[----:B---3--:R-:W-:-:S03]  /*32b0*/  FFMA.FTZ R221, R11, R185, R221 ;  /* 0x000000b90bdd7223 */ /* 0x008fc600000100dd */
[----:B------:R-:W-:Y:S01]  /*32c0*/  FADD.FTZ R183, R5, R231 ;  /* 0x000000e705b77221 */ /* 0x000fe20000010000 */
[----:B------:R-:W-:Y:S01]  /*32d0*/  FMUL.FTZ R5, R180, UR23 ;  /* 0x00000017b4057c20 */ /* 0x000fe20008410000 */
[----:B------:R0:W-:Y:S01]  /*32e0*/  STL [R1+0x94], R221 ;  /* 0x000094dd01007387 */ /* 0x0001e20000100800 */
[----:B------:R-:W-:Y:S02]  /*32f0*/  FFMA.FTZ R181, R11, R234, R186 ;  /* 0x000000ea0bb57223 */ /* 0x000fe400000100ba */
[----:B------:R-:W-:Y:S01]  /*3300*/  FFMA.FTZ R189, R5, R182, R189 ;  /* 0x000000b605bd7223 */ /* 0x000fe200000100bd */
[----:B------:R3:W-:Y:S01]  /*3310*/  STL [R1+0x88], R191 ;  /* 0x000088bf01007387 */ /* 0x0007e20000100800 */
[----:B------:R-:W-:-:S03]  /*3320*/  FFMA.FTZ R181, R10, R233, R181 ;  /* 0x000000e90ab57223 */ /* 0x000fc600000100b5 */
[----:B------:R3:W-:Y:S04]  /*3330*/  STL [R1+0x9c], R190 ;  /* 0x00009cbe01007387 */ /* 0x0007e80000100800 */
[----:B------:R3:W-:Y:S04]  /*3340*/  STL [R1+0x84], R188 ;  /* 0x000084bc01007387 */ /* 0x0007e80000100800 */
[----:B------:R3:W-:Y:S01]  /*3350*/  STL [R1+0x8c], R189 ;  /* 0x00008cbd01007387 */ /* 0x0007e20000100800 */
[----:B------:R-:W-:-:S04]  /*3360*/  FFMA.FTZ R181, R9, R232, R181 ;  /* 0x000000e809b57223 */ /* 0x000fc800000100b5 */
[----:B------:R-:W-:Y:S01]  /*3370*/  FFMA.FTZ R181, R8, R231, R181 ;  /* 0x000000e708b57223 */ /* 0x000fe200000100b5 */
[----:B------:R-:W-:-:S03]  /*3380*/  FADD.FTZ R183, R183, R225 ;  /* 0x000000e1b7b77221 */ /* 0x000fc60000010000 */
[----:B------:R-:W-:Y:S01]  /*3390*/  FFMA.FTZ R181, R6, R225, R181 ;  /* 0x000000e106b57223 */ /* 0x000fe200000100b5 */
[----:B0-----:R-:W-:Y:S01]  /*33a0*/  FMUL.FTZ R221, R187, R182 ;  /* 0x000000b6bbdd7220 */ /* 0x001fe20000410000 */
[----:B------:R-:W-:Y:S02]  /*33b0*/  FADD.FTZ R183, R183, R224 ;  /* 0x000000e0b7b77221 */ /* 0x000fe40000010000 */
[----:B------:R-:W-:Y:S02]  /*33c0*/  FFMA.FTZ R181, R7, R224, R181 ;  /* 0x000000e007b57223 */ /* 0x000fe400000100b5 */
[----:B------:R-:W-:Y:S02]  /*33d0*/  FADD.FTZ R216, R183, R221 ;  /* 0x000000ddb7d87221 */ /* 0x000fe40000010000 */
[----:B---3--:R-:W-:-:S07]  /*33e0*/  FFMA.FTZ R215, R5, R221, R181 ;  /* 0x000000dd05d77223 */ /* 0x008fce00000100b5 */
.L_x_9024:
[----:B------:R-:W-:Y:S05]  /*33f0*/  BSYNC.RECONVERGENT B0 ;  /* 0x0000000000007941 */ /* 0x000fea0003800200 */
.L_x_9023:
[----:B------:R-:W-:Y:S04]  /*3400*/  BSSY.RECONVERGENT B0, `(.L_x_9025) ;  /* 0x000006e000007945 */ /* 0x000fe80003800200 */
[----:B------:R-:W-:Y:S05]  /*3410*/  @!P6 BRA `(.L_x_9026) ;  /* 0x0000000400b0e947 */ /* 0x000fea0003800000 */
[----:B-----5:R-:W3:Y:S01]  /*3420*/  LDC.64 R2, c[0x0][0x3a8] ;  /* 0x0000ea00ff027b82 */ /* 0x020ee20000000a00 */
[----:B------:R-:W4:Y:S04]  /*3430*/  LDL R230, [R1+0x110] ;  /* 0x0001100001e67983 */ /* 0x000f280000100800 */
[----:B------:R-:W4:Y:S03]  /*3440*/  LDL R227, [R1+0x118] ;  /* 0x0001180001e37983 */ /* 0x000f260000100800 */
[----:B-1----:R-:W1:Y:S01]  /*3450*/  LDC.64 R184, c[0x0][0x428] ;  /* 0x00010a00ffb87b82 */ /* 0x002e620000000a00 */
[----:B------:R-:W-:Y:S01]  /*3460*/  ISETP.NE.U32.AND P3, PT, RZ, UR20, PT ;  /* 0x00000014ff007c0c */ /* 0x000fe2000bf65070 */
[----:B------:R-:W4:Y:S04]  /*3470*/  LDL R223, [R1+0x100] ;  /* 0x0001000001df7983 */ /* 0x000f280000100800 */
[----:B------:R-:W4:Y:S02]  /*3480*/  LDL R228, [R1+0x114] ;  /* 0x0001140001e47983 */ /* 0x000f240000100800 */
[----:B------:R-:W4:Y:S02]  /*3490*/  LDC.64 R192, c[0x0][0x3b0] ;  /* 0x0000ec00ffc07b82 */ /* 0x000f240000000a00 */
[----:B------:R-:W4:Y:S04]  /*34a0*/  LDL R226, [R1+0x11c] ;  /* 0x00011c0001e27983 */ /* 0x000f280000100800 */
[----:B------:R-:W4:Y:S01]  /*34b0*/  LDL R222, [R1+0x104] ;  /* 0x0001040001de7983 */ /* 0x000f220000100800 */
[----:B---3--:R-:W-:-:S05]  /*34c0*/  IMAD.WIDE.U32 R2, R214, 0x20, R2 ;  /* 0x00000020d6027825 */ /* 0x008fca00078e0002 */
[----:B0-----:R-:W3:Y:S01]  /*34d0*/  LDG.E.128 R180, desc[UR10][R2.64] ;  /* 0x0000000a02b47981 */ /* 0x001ee2000c1e1d00 */
[----:B-1----:R-:W-:-:S03]  /*34e0*/  IMAD.WIDE.U32 R184, R214, 0x10, R184 ;  /* 0x00000010d6b87825 */ /* 0x002fc600078e00b8 */
[----:B--2---:R0:W2:Y:S04]  /*34f0*/  LDG.E.128 R188, desc[UR10][R2.64+0x10] ;  /* 0x0000100a02bc7981 */ /* 0x0040a8000c1e1d00 */
[----:B------:R-:W4:Y:S01]  /*3500*/  LDG.E.128 R184, desc[UR10][R184.64] ;  /* 0x0000000ab8b87981 */ /* 0x000f22000c1e1d00 */
[----:B------:R-:W-:-:S13]  /*3510*/  ISETP.NE.AND.EX P3, PT, RZ, UR21, PT, P3 ;  /* 0x00000015ff007c0c */ /* 0x000fda000bf65330 */
[----:B0-----:R-:W0:Y:S02]  /*3520*/  @P3 LDC.64 R2, c[0x0][0x438] ;  /* 0x00010e00ff023b82 */ /* 0x001e240000000a00 */
[----:B0-----:R-:W-:-:S05]  /*3530*/  @P3 IMAD.WIDE.U32 R2, R214, 0x20, R2 ;  /* 0x00000020d6023825 */ /* 0x001fca00078e0002 */
[----:B------:R-:W5:Y:S04]  /*3540*/  @P3 LDG.E.128 R172, desc[UR10][R2.64] ;  /* 0x0000000a02ac3981 */ /* 0x000f68000c1e1d00 */
[----:B------:R2:W5:Y:S01]  /*3550*/  @P3 LDG.E.128 R176, desc[UR10][R2.64+0x10] ;  /* 0x0000100a02b03981 */ /* 0x000562000c1e1d00 */
[----:B---3--:R-:W-:Y:S01]  /*3560*/  FADD.FTZ R195, R182, -UR26 ;  /* 0x8000001ab6c37e21 */ /* 0x008fe20008010000 */
[----:B------:R-:W-:Y:S01]  /*3570*/  FADD.FTZ R4, R181, -UR26 ;  /* 0x8000001ab5047e21 */ /* 0x000fe20008010000 */
[----:B------:R-:W-:Y:S01]  /*3580*/  FADD.FTZ R194, R180, -UR26 ;  /* 0x8000001ab4c27e21 */ /* 0x000fe20008010000 */
[----:B--2---:R-:W-:Y:S01]  /*3590*/  FADD.FTZ R2, R189, -UR26 ;  /* 0x8000001abd027e21 */ /* 0x004fe20008010000 */
[----:B------:R-:W-:Y:S01]  /*35a0*/  FADD.FTZ R180, R191, -UR26 ;  /* 0x8000001abfb47e21 */ /* 0x000fe20008010000 */
[----:B----4-:R-:W-:-:S02]  /*35b0*/  PRMT R219, R186, 0x7632, R219 ;  /* 0x00007632badb7816 */ /* 0x010fc400000000db */
[----:B------:R-:W-:Y:S01]  /*35c0*/  SHF.L.U32 R182, R186, 0x10, RZ ;  /* 0x00000010bab67819 */ /* 0x000fe200000006ff */
[----:B------:R-:W-:Y:S01]  /*35d0*/  FADD.FTZ R186, R188, -UR26 ;  /* 0x8000001abcba7e21 */ /* 0x000fe20008010000 */
[C---:B------:R-:W-:Y:S02]  /*35e0*/  PRMT R220, R187.reuse, 0x7632, R220 ;  /* 0x00007632bbdc7816 */ /* 0x040fe400000000dc */
[----:B------:R-:W-:Y:S02]  /*35f0*/  SHF.L.U32 R0, R187, 0x10, RZ ;  /* 0x00000010bb007819 */ /* 0x000fe400000006ff */
[----:B------:R-:W2:Y:S01]  /*3600*/  LDL R187, [R1+0x10c] ;  /* 0x00010c0001bb7983 */ /* 0x000ea20000100800 */
[C---:B------:R-:W-:Y:S02]  /*3610*/  PRMT R3, R185.reuse, 0x7632, R3 ;  /* 0x00007632b9037816 */ /* 0x040fe40000000003 */
[----:B------:R-:W-:Y:S01]  /*3620*/  SHF.L.U32 R181, R185, 0x10, RZ ;  /* 0x00000010b9b57819 */ /* 0x000fe200000006ff */
[----:B------:R-:W3:Y:S01]  /*3630*/  LDL.LU R188, [R1+0x6c] ;  /* 0x00006c0001bc7983 */ /* 0x000ee20000300800 */
[----:B------:R-:W-:Y:S01]  /*3640*/  FADD.FTZ R185, R190, -UR26 ;  /* 0x8000001abeb97e21 */ /* 0x000fe20008010000 */
[----:B------:R-:W-:-:S02]  /*3650*/  FMUL.FTZ R229, R4, UR23 ;  /* 0x0000001704e57c20 */ /* 0x000fc40008410000 */
[----:B------:R-:W4:Y:S04]  /*3660*/  LDL.LU R189, [R1+0x64] ;  /* 0x0000640001bd7983 */ /* 0x000f280000300800 */
[----:B------:R-:W2:Y:S04]  /*3670*/  LDL.LU R190, [R1+0x7c] ;  /* 0x00007c0001be7983 */ /* 0x000ea80000300800 */
[----:B------:R-:W3:Y:S04]  /*3680*/  LDL R191, [R1+0x108] ;  /* 0x0001080001bf7983 */ /* 0x000ee80000100800 */
[----:B------:R-:W4:Y:S01]  /*3690*/  LDL.LU R4, [R1+0x70] ;  /* 0x0000700001047983 */ /* 0x000f220000300800 */
[----:B------:R-:W-:Y:S01]  /*36a0*/  IMAD.WIDE.U32 R192, R214, 0x8, R192 ;  /* 0x00000008d6c07825 */ /* 0x000fe200078e00c0 */
[----:B------:R-:W-:-:S03]  /*36b0*/  PRMT R214, R184, 0x7632, R214 ;  /* 0x00007632b8d67816 */ /* 0x000fc600000000d6 */
[----:B------:R-:W-:Y:S01]  /*36c0*/  FMUL.FTZ R199, R194, UR23 ;  /* 0x00000017c2c77c20 */ /* 0x000fe20008410000 */
[----:B------:R-:W-:Y:S01]  /*36d0*/  SHF.L.U32 R184, R184, 0x10, RZ ;  /* 0x00000010b8b87819 */ /* 0x000fe200000006ff */
[----:B------:R-:W-:Y:S01]  /*36e0*/  FADD.FTZ R183, R183, -UR26 ;  /* 0x8000001ab7b77e21 */ /* 0x000fe20008010000 */
[----:B------:R-:W-:Y:S01]  /*36f0*/  FMUL.FTZ R195, R195, UR23 ;  /* 0x00000017c3c37c20 */ /* 0x000fe20008410000 */
[----:B------:R-:W5:Y:S02]  /*3700*/  LDG.E.64 R192, desc[UR10][R192.64] ;  /* 0x0000000ac0c07981 */ /* 0x000f64000c1e1b00 */
[----:B------:R-:W-:Y:S01]  /*3710*/  FMUL.FTZ R194, R183, UR23 ;  /* 0x00000017b7c27c20 */ /* 0x000fe20008410000 */
[----:B------:R-:W-:Y:S01]  /*3720*/  SHF.L.U32 R183, R214, 0x10, RZ ;  /* 0x00000010d6b77819 */ /* 0x000fe200000006ff */
[----:B------:R-:W-:Y:S01]  /*3730*/  FADD.FTZ R96, R96, R184 ;  /* 0x000000b860607221 */ /* 0x000fe20000010000 */
[-C--:B------:R-:W-:Y:S01]  /*3740*/  FMUL.FTZ R230, R230, R184.reuse ;  /* 0x000000b8e6e67220 */ /* 0x080fe20000410000 */
[----:B------:R-:W2:Y:S01]  /*3750*/  LDL.LU R214, [R1+0x68] ;  /* 0x0000680001d67983 */ /* 0x000ea20000300800 */
[----:B----4-:R-:W-:Y:S01]  /*3760*/  FFMA.FTZ R4, R199, R184, R4 ;  /* 0x000000b8c7047223 */ /* 0x010fe20000010004 */
[----:B------:R-:W-:-:S02]  /*3770*/  SHF.L.U32 R184, R3, 0x10, RZ ;  /* 0x0000001003b87819 */ /* 0x000fc400000006ff */
[----:B------:R-:W4:Y:S04]  /*3780*/  LDL.LU R3, [R1+0x60] ;  /* 0x0000600001037983 */ /* 0x000f280000300800 */
[----:B------:R0:W-:Y:S02]  /*3790*/  STL [R1+0x70], R4 ;  /* 0x0000700401007387 */ /* 0x0001e40000100800 */
[----:B0-----:R-:W-:Y:S02]  /*37a0*/  FMUL.FTZ R4, R186, UR23 ;  /* 0x00000017ba047c20 */ /* 0x001fe40008410000 */
[----:B------:R-:W3:Y:S01]  /*37b0*/  LDL.LU R186, [R1+0x78] ;  /* 0x0000780001ba7983 */ /* 0x000ee20000300800 */
[----:B------:R-:W-:Y:S01]  /*37c0*/  FADD.FTZ R100, R100, R182 ;  /* 0x000000b664647221 */ /* 0x000fe20000010000 */
[----:B------:R-:W-:Y:S01]  /*37d0*/  FMUL.FTZ R223, R223, R182 ;  /* 0x000000b6dfdf7220 */ /* 0x000fe20000410000 */
[----:B------:R-:W-:Y:S01]  /*37e0*/  FMUL.FTZ R228, R228, R183 ;  /* 0x000000b7e4e47220 */ /* 0x000fe20000410000 */
[----:B------:R-:W-:Y:S01]  /*37f0*/  FADD.FTZ R98, R98, R181 ;  /* 0x000000b562627221 */ /* 0x000fe20000010000 */
[-C--:B------:R-:W-:Y:S01]  /*3800*/  FMUL.FTZ R227, R227, R181.reuse ;  /* 0x000000b5e3e37220 */ /* 0x080fe20000410000 */
[----:B---3--:R-:W-:-:S05]  /*3810*/  FFMA.FTZ R186, R195, R181, R186 ;  /* 0x000000b5c3ba7223 */ /* 0x008fca00000100ba */
[----:B------:R0:W-:Y:S02]  /*3820*/  STL [R1+0x78], R186 ;  /* 0x000078ba01007387 */ /* 0x0001e40000100800 */
[----:B0-----:R-:W-:Y:S02]  /*3830*/  SHF.L.U32 R186, R219, 0x10, RZ ;  /* 0x00000010dbba7819 */ /* 0x001fe400000006ff */
[----:B------:R-:W3:Y:S01]  /*3840*/  LDL.LU R219, [R1+0x74] ;  /* 0x0000740001db7983 */ /* 0x000ee20000300800 */
[----:B----4-:R-:W-:Y:S01]  /*3850*/  FFMA.FTZ R3, R4, R182, R3 ;  /* 0x000000b604037223 */ /* 0x010fe20000010003 */
[----:B------:R-:W-:-:S04]  /*3860*/  FADD.FTZ R182, R216, R230 ;  /* 0x000000e6d8b67221 */ /* 0x000fc80000010000 */
[----:B------:R0:W-:Y:S01]  /*3870*/  STL [R1+0x60], R3 ;  /* 0x0000600301007387 */ /* 0x0001e20000100800 */
[----:B------:R-:W-:Y:S01]  /*3880*/  SHF.L.U32 R181, R220, 0x10, RZ ;  /* 0x00000010dcb57819 */ /* 0x000fe200000006ff */
[----:B------:R-:W-:Y:S01]  /*3890*/  FADD.FTZ R102, R102, R0 ;  /* 0x0000000066667221 */ /* 0x000fe20000010000 */
[----:B------:R-:W-:Y:S01]  /*38a0*/  FMUL.FTZ R220, R191, R0 ;  /* 0x00000000bfdc7220 */ /* 0x000fe20000410000 */
[----:B0-----:R-:W-:-:S04]  /*38b0*/  FMUL.FTZ R3, R185, UR23 ;  /* 0x00000017b9037c20 */ /* 0x001fc80008410000 */
[----:B--2---:R-:W-:Y:S01]  /*38c0*/  FFMA.FTZ R214, R3, R0, R214 ;  /* 0x0000000003d67223 */ /* 0x004fe200000100d6 */
[----:B------:R-:W-:Y:S01]  /*38d0*/  FADD.FTZ R0, R182, R228 ;  /* 0x000000e4b6007221 */ /* 0x000fe20000010000 */
[----:B------:R-:W-:-:S03]  /*38e0*/  FMUL.FTZ R226, R226, R184 ;  /* 0x000000b8e2e27220 */ /* 0x000fc60000410000 */
[----:B------:R-:W-:Y:S01]  /*38f0*/  FADD.FTZ R0, R0, R227 ;  /* 0x000000e300007221 */ /* 0x000fe20000010000 */
[----:B------:R-:W-:-:S03]  /*3900*/  FADD.FTZ R97, R97, R183 ;  /* 0x000000b761617221 */ /* 0x000fc60000010000 */
[----:B------:R-:W-:Y:S01]  /*3910*/  FADD.FTZ R0, R0, R226 ;  /* 0x000000e200007221 */ /* 0x000fe20000010000 */
[----:B------:R-:W-:Y:S01]  /*3920*/  FMUL.FTZ R2, R2, UR23 ;  /* 0x0000001702027c20 */ /* 0x000fe20008410000 */
[----:B------:R-:W-:Y:S01]  /*3930*/  FFMA.FTZ R185, R199, R230, R215 ;  /* 0x000000e6c7b97223 */ /* 0x000fe200000100d7 */
[----:B------:R-:W-:Y:S02]  /*3940*/  FFMA.FTZ R190, R194, R184, R190 ;  /* 0x000000b8c2be7223 */ /* 0x000fe400000100be */
[----:B------:R-:W-:Y:S01]  /*3950*/  FFMA.FTZ R189, R2, R186, R189 ;  /* 0x000000ba02bd7223 */ /* 0x000fe200000100bd */
[----:B------:R-:W-:-:S04]  /*3960*/  FFMA.FTZ R182, R229, R228, R185 ;  /* 0x000000e4e5b67223 */ /* 0x000fc800000100b9 */
[----:B------:R-:W-:-:S04]  /*3970*/  FFMA.FTZ R182, R195, R227, R182 ;  /* 0x000000e3c3b67223 */ /* 0x000fc800000100b6 */
[----:B------:R-:W-:Y:S01]  /*3980*/  FFMA.FTZ R182, R194, R226, R182 ;  /* 0x000000e2c2b67223 */ /* 0x000fe200000100b6 */
[----:B------:R-:W-:-:S03]  /*3990*/  FMUL.FTZ R222, R222, R186 ;  /* 0x000000badede7220 */ /* 0x000fc60000410000 */
[----:B------:R-:W-:-:S04]  /*39a0*/  FFMA.FTZ R182, R4, R223, R182 ;  /* 0x000000df04b67223 */ /* 0x000fc800000100b6 */
[----:B------:R-:W-:-:S04]  /*39b0*/  FFMA.FTZ R182, R2, R222, R182 ;  /* 0x000000de02b67223 */ /* 0x000fc800000100b6 */
[----:B------:R-:W-:Y:S01]  /*39c0*/  FFMA.FTZ R182, R3, R220, R182 ;  /* 0x000000dc03b67223 */ /* 0x000fe200000100b6 */
[----:B------:R-:W-:Y:S01]  /*39d0*/  FADD.FTZ R99, R99, R184 ;  /* 0x000000b863637221 */ /* 0x000fe20000010000 */
[----:B------:R-:W-:Y:S01]  /*39e0*/  FADD.FTZ R101, R101, R186 ;  /* 0x000000ba65657221 */ /* 0x000fe20000010000 */
[----:B------:R-:W-:Y:S01]  /*39f0*/  FADD.FTZ R103, R103, R181 ;  /* 0x000000b567677221 */ /* 0x000fe20000010000 */
[----:B---3--:R-:W-:Y:S01]  /*3a00*/  FFMA.FTZ R219, R229, R183, R219 ;  /* 0x000000b7e5db7223 */ /* 0x008fe200000100db */
[----:B------:R-:W-:Y:S01]  /*3a10*/  FADD.FTZ R183, R0, R223 ;  /* 0x000000df00b77221 */ /* 0x000fe20000010000 */
[----:B------:R-:W-:-:S03]  /*3a20*/  FMUL.FTZ R0, R180, UR23 ;  /* 0x00000017b4007c20 */ /* 0x000fc60008410000 */
[----:B------:R0:W-:Y:S01]  /*3a30*/  STL [R1+0x74], R219 ;  /* 0x000074db01007387 */ /* 0x0001e20000100800 */
[----:B------:R-:W-:-:S03]  /*3a40*/  FFMA.FTZ R188, R0, R181, R188 ;  /* 0x000000b500bc7223 */ /* 0x000fc600000100bc */
[----:B------:R3:W-:Y:S04]  /*3a50*/  STL [R1+0x68], R214 ;  /* 0x000068d601007387 */ /* 0x0007e80000100800 */
[----:B------:R3:W-:Y:S04]  /*3a60*/  STL [R1+0x7c], R190 ;  /* 0x00007cbe01007387 */ /* 0x0007e80000100800 */
[----:B------:R3:W-:Y:S04]  /*3a70*/  STL [R1+0x64], R189 ;  /* 0x000064bd01007387 */ /* 0x0007e80000100800 */
[----:B------:R3:W-:Y:S01]  /*3a80*/  STL [R1+0x6c], R188 ;  /* 0x00006cbc01007387 */ /* 0x0007e20000100800 */
[----:B------:R-:W-:Y:S01]  /*3a90*/  FADD.FTZ R183, R183, R222 ;  /* 0x000000deb7b77221 */ /* 0x000fe20000010000 */
[----:B0-----:R-:W-:-:S03]  /*3aa0*/  FMUL.FTZ R219, R187, R181 ;  /* 0x000000b5bbdb7220 */ /* 0x001fc60000410000 */
[----:B------:R-:W-:Y:S01]  /*3ab0*/  FADD.FTZ R183, R183, R220 ;  /* 0x000000dcb7b77221 */ /* 0x000fe20000010000 */
[----:B------:R-:W-:-:S03]  /*3ac0*/  FFMA.FTZ R215, R0, R219, R182 ;  /* 0x000000db00d77223 */ /* 0x000fc600000100b6 */
[----:B------:R-:W-:-:S07]  /*3ad0*/  FADD.FTZ R216, R183, R219 ;  /* 0x000000dbb7d87221 */ /* 0x000fce0000010000 */
.L_x_9026:
[----:B------:R-:W-:Y:S05]  /*3ae0*/  BSYNC.RECONVERGENT B0 ;  /* 0x0000000000007941 */ /* 0x000fea0003800200 */
.L_x_9025:
[----:B------:R-:W4:Y:S01]  /*3af0*/  SHFL.DOWN PT, R181, R216, 0x10, 0x1f ;  /* 0x0a001f00d8b57f89 */ /* 0x000f2200000e0000 */
[----:B------:R-:W-:Y:S03]  /*3b00*/  BSSY.RECONVERGENT B0, `(.L_x_9027) ;  /* 0x000001f000007945 */ /* 0x000fe60003800200 */
[----:B0-----:R-:W0:Y:S01]  /*3b10*/  SHFL.DOWN PT, R180, R215, 0x10, 0x1f ;  /* 0x0a001f00d7b47f89 */ /* 0x001e2200000e0000 */
[----:B-1----:R-:W1:Y:S01]  /*3b20*/  S2R R184, SR_TID.X ;  /* 0x0000000000b87919 */ /* 0x002e620000002100 */
[----:B----4-:R-:W-:Y:S01]  /*3b30*/  FADD.FTZ R181, R181, R216 ;  /* 0x000000d8b5b57221 */ /* 0x010fe20000010000 */
[----:B0-----:R-:W-:-:S04]  /*3b40*/  FADD.FTZ R180, R180, R215 ;  /* 0x000000d7b4b47221 */ /* 0x001fc80000010000 */
[----:B------:R-:W0:Y:S04]  /*3b50*/  SHFL.DOWN PT, R183, R181, 0x8, 0x1f ;  /* 0x09001f00b5b77f89 */ /* 0x000e2800000e0000 */
[----:B------:R-:W4:Y:S01]  /*3b60*/  SHFL.DOWN PT, R182, R180, 0x8, 0x1f ;  /* 0x09001f00b4b67f89 */ /* 0x000f2200000e0000 */
[----:B-1----:R-:W-:Y:S01]  /*3b70*/  LOP3.LUT P3, RZ, R184, 0x1f, RZ, 0xc0, !PT ;  /* 0x0000001fb8ff7812 */ /* 0x002fe2000786c0ff */
[----:B0-----:R-:W-:Y:S01]  /*3b80*/  FADD.FTZ R181, R181, R183 ;  /* 0x000000b7b5b57221 */ /* 0x001fe20000010000 */
        /* <DEDUP_REMOVED lines=22> */
.L_x_9028:
[----:B------:R-:W-:Y:S05]  /*3cf0*/  BSYNC.RECONVERGENT B0 ;  /* 0x0000000000007941 */ /* 0x000fea0003800200 */
.L_x_9027:
        /* <DEDUP_REMOVED lines=30> */
[----:B--23--:R-:W2:Y:S04]  /*3ee0*/  LDL R188, [R1+0x14] ;  /* 0x0000140001bc7983 */ /* 0x00cea80000100800 */
[----:B------:R-:W3:Y:S04]  /*3ef0*/  LDL R187, [R1] ;  /* 0x0000000001bb7983 */ /* 0x000ee80000100800 */
[----:B------:R-:W4:Y:S04]  /*3f00*/  LDL R186, [R1+0x4] ;  /* 0x0000040001ba7983 */ /* 0x000f280000100800 */
[----:B------:R0:W5:Y:S04]  /*3f10*/  LDL R216, [R1+0x10] ;  /* 0x0000100001d87983 */ /* 0x0001680000100800 */
[----:B------:R0:W5:Y:S01]  /*3f20*/  LDL R215, [R1+0xc] ;  /* 0x00000c0001d77983 */ /* 0x0001620000100800 */
[----:B------:R-:W-:Y:S01]  /*3f30*/  UMOV UR4, UR8 ;  /* 0x0000000800047c82 */ /* 0x000fe20008000000 */
[----:B------:R-:W-:Y:S01]  /*3f40*/  UMOV UR5, UR9 ;  /* 0x0000000900057c82 */ /* 0x000fe20008000000 */
[----:B------:R-:W-:-:S04]  /*3f50*/  UISETP.NE.U32.AND UP1, UPT, UR4, URZ, UPT ;  /* 0x000000ff0400728c */ /* 0x000fc8000bf25070 */
[----:B------:R-:W-:Y:S01]  /*3f60*/  UISETP.NE.AND.EX UP1, UPT, UR5, URZ, UPT, UP1 ;  /* 0x000000ff0500728c */ /* 0x000fe2000bf25310 */
[----:B--2---:R-:W-:Y:S02]  /*3f70*/  MOV R190, R188 ;  /* 0x000000bc00be7202 */ /* 0x004fe40000000f00 */
[----:B---3--:R-:W-:Y:S02]  /*3f80*/  MOV R191, R187 ;  /* 0x000000bb00bf7202 */ /* 0x008fe40000000f00 */
[----:B----4-:R-:W-:-:S04]  /*3f90*/  MOV R214, R186 ;  /* 0x000000ba00d67202 */ /* 0x010fc80000000f00 */
[----:B0-----:R-:W-:Y:S05]  /*3fa0*/  BRA.U UP1, `(.L_x_9032) ;  /* 0x0000000501ac7547 */ /* 0x001fea000b800000 */
[----:B------:R-:W2:Y:S01]  /*3fb0*/  LDL R189, [R1+0x8] ;  /* 0x0000080001bd7983 */ /* 0x000ea20000100800 */
[----:B------:R-:W-:Y:S01]  /*3fc0*/  FFMA.FTZ R184, R213, UR17, R185 ;  /* 0x00000011d5b87c23 */ /* 0x000fe200080100b9 */
[C---:B-----5:R-:W-:Y:S01]  /*3fd0*/  LOP3.LUT P3, RZ, R20.reuse, 0xff0000, RZ, 0xc0, !PT ;  /* 0x00ff000014ff7812 */ /* 0x060fe2000786c0ff */
[----:B------:R-:W-:Y:S01]  /*3fe0*/  HFMA2 R187, -RZ, RZ, 0, 0 ;  /* 0x00000000ffbb7431 */ /* 0x000fe200000001ff */
[----:B------:R-:W-:Y:S01]  /*3ff0*/  LOP3.LUT P5, RZ, R20, 0xff000000, RZ, 0xc0, !PT ;  /* 0xff00000014ff7812 */ /* 0x000fe200078ac0ff */
[----:B------:R-:W-:Y:S01]  /*4000*/  FADD.FTZ R184, R216, -R184 ;  /* 0x800000b8d8b87221 */ /* 0x000fe20000010000 */
[C---:B------:R-:W-:Y:S02]  /*4010*/  LOP3.LUT P4, RZ, R21.reuse, 0xff, RZ, 0xc0, !PT ;  /* 0x000000ff15ff7812 */ /* 0x040fe4000788c0ff */
[----:B------:R-:W-:Y:S01]  /*4020*/  LOP3.LUT P6, RZ, R21, 0xff0000, RZ, 0xc0, !PT ;  /* 0x00ff000015ff7812 */ /* 0x000fe200078cc0ff */
[----:B------:R-:W-:-:S04]  /*4030*/  FMUL.FTZ R184, R184, UR23 ;  /* 0x00000017b8b87c20 */ /* 0x000fc80008410000 */
[----:B------:R-:W-:Y:S02]  /*4040*/  FMUL.FTZ R184, R184, UR16 ;  /* 0x00000010b8b87c20 */ /* 0x000fe40008410000 */
[C---:B------:R-:W-:Y:S02]  /*4050*/  @P3 SHF.L.U32 R186, R181.reuse, 0x10, RZ ;  /* 0x00000010b5ba3819 */ /* 0x040fe400000006ff */
[----:B------:R-:W-:Y:S01]  /*4060*/  FMUL.FTZ R184, R184, UR22 ;  /* 0x00000016b8b87c20 */ /* 0x000fe20008410000 */
[----:B------:R-:W-:-:S03]  /*4070*/  @P5 PRMT R181, R181, 0x7632, R181 ;  /* 0x00007632b5b55816 */ /* 0x000fc600000000b5 */
[----:B------:R-:W-:Y:S01]  /*4080*/  @P3 FMUL.FTZ R187, R186, R184 ;  /* 0x000000b8babb3220 */ /* 0x000fe20000410000 */
[----:B------:R-:W-:-:S03]  /*4090*/  FFMA.FTZ R186, R212, UR17, R185 ;  /* 0x00000011d4ba7c23 */ /* 0x000fc600080100b9 */
[----:B------:R-:W-:Y:S01]  /*40a0*/  FADD.FTZ R106, R106, R187 ;  /* 0x000000bb6a6a7221 */ /* 0x000fe20000010000 */
[----:B------:R-:W-:-:S04]  /*40b0*/  FADD.FTZ R186, R215, -R186 ;  /* 0x800000bad7ba7221 */ /* 0x000fc80000010000 */
[----:B------:R-:W-:-:S04]  /*40c0*/  FMUL.FTZ R186, R186, UR23 ;  /* 0x00000017baba7c20 */ /* 0x000fc80008410000 */
[----:B------:R-:W-:Y:S01]  /*40d0*/  FMUL.FTZ R187, R186, UR16 ;  /* 0x00000010babb7c20 */ /* 0x000fe20008410000 */
[----:B------:R-:W-:Y:S02]  /*40e0*/  @P5 SHF.L.U32 R186, R181, 0x10, RZ ;  /* 0x00000010b5ba5819 */ /* 0x000fe400000006ff */
[----:B------:R-:W-:Y:S01]  /*40f0*/  MOV R181, RZ ;  /* 0x000000ff00b57202 */ /* 0x000fe20000000f00 */
[----:B------:R-:W-:Y:S01]  /*4100*/  FMUL.FTZ R188, R187, UR22 ;  /* 0x00000016bbbc7c20 */ /* 0x000fe20008410000 */
[----:B------:R-:W-:-:S03]  /*4110*/  @P6 SHF.L.U32 R187, R183, 0x10, RZ ;  /* 0x00000010b7bb6819 */ /* 0x000fc600000006ff */
[----:B------:R-:W-:Y:S01]  /*4120*/  @P5 FMUL.FTZ R181, R186, R188 ;  /* 0x000000bcbab55220 */ /* 0x000fe20000410000 */
[----:B------:R-:W-:Y:S01]  /*4130*/  FMUL.FTZ R186, R38, R184 ;  /* 0x000000b826ba7220 */ /* 0x000fe20000410000 */
[----:B------:R-:W-:Y:S02]  /*4140*/  FFMA.FTZ R184, R211, UR17, R185 ;  /* 0x00000011d3b87c23 */ /* 0x000fe400080100b9 */
[----:B------:R-:W-:Y:S01]  /*4150*/  FADD.FTZ R107, R107, R181 ;  /* 0x000000b56b6b7221 */ /* 0x000fe20000010000 */
[----:B------:R-:W-:Y:S02]  /*4160*/  HFMA2 R181, -RZ, RZ, 0, 0 ;  /* 0x00000000ffb57431 */ /* 0x000fe400000001ff */
[----:B--2---:R-:W-:Y:S01]  /*4170*/  FADD.FTZ R184, R189, -R184 ;  /* 0x800000b8bdb87221 */ /* 0x004fe20000010000 */
[----:B------:R-:W-:Y:S02]  /*4180*/  FSEL R189, R186, RZ, P3 ;  /* 0x000000ffbabd7208 */ /* 0x000fe40001800000 */
[----:B------:R-:W-:Y:S01]  /*4190*/  LOP3.LUT P3, RZ, R21, 0xff00, RZ, 0xc0, !PT ;  /* 0x0000ff0015ff7812 */ /* 0x000fe2000786c0ff */
[----:B------:R-:W-:-:S04]  /*41a0*/  FMUL.FTZ R184, R184, UR23 ;  /* 0x00000017b8b87c20 */ /* 0x000fc80008410000 */
[----:B------:R-:W-:Y:S01]  /*41b0*/  FMUL.FTZ R186, R184, UR16 ;  /* 0x00000010b8ba7c20 */ /* 0x000fe20008410000 */
[----:B------:R-:W-:-:S03]  /*41c0*/  @P4 SHF.L.U32 R184, R182, 0x10, RZ ;  /* 0x00000010b6b84819 */ /* 0x000fc600000006ff */
[----:B------:R-:W-:-:S04]  /*41d0*/  FMUL.FTZ R186, R186, UR22 ;  /* 0x00000016baba7c20 */ /* 0x000fc80008410000 */
[----:B------:R-:W-:Y:S01]  /*41e0*/  @P4 FMUL.FTZ R181, R184, R186 ;  /* 0x000000bab8b54220 */ /* 0x000fe20000410000 */
[----:B------:R-:W-:Y:S02]  /*41f0*/  @P3 PRMT R182, R182, 0x7632, R182 ;  /* 0x00007632b6b63816 */ /* 0x000fe400000000b6 */
[----:B------:R-:W-:Y:S01]  /*4200*/  MOV R184, RZ ;  /* 0x000000ff00b87202 */ /* 0x000fe20000000f00 */
[----:B------:R-:W-:Y:S01]  /*4210*/  FADD.FTZ R181, R108, R181 ;  /* 0x000000b56cb57221 */ /* 0x000fe20000010000 */
[----:B------:R-:W-:Y:S01]  /*4220*/  FFMA.FTZ R108, R210, UR17, R185 ;  /* 0x00000011d26c7c23 */ /* 0x000fe200080100b9 */
[----:B------:R-:W-:-:S03]  /*4230*/  @P3 SHF.L.U32 R182, R182, 0x10, RZ ;  /* 0x00000010b6b63819 */ /* 0x000fc600000006ff */
[----:B------:R-:W-:-:S04]  /*4240*/  FADD.FTZ R108, R214, -R108 ;  /* 0x8000006cd66c7221 */ /* 0x000fc80000010000 */
[----:B------:R-:W-:-:S04]  /*4250*/  FMUL.FTZ R108, R108, UR23 ;  /* 0x000000176c6c7c20 */ /* 0x000fc80008410000 */
[----:B------:R-:W-:-:S04]  /*4260*/  FMUL.FTZ R108, R108, UR16 ;  /* 0x000000106c6c7c20 */ /* 0x000fc80008410000 */
[----:B------:R-:W-:-:S04]  /*4270*/  FMUL.FTZ R108, R108, UR22 ;  /* 0x000000166c6c7c20 */ /* 0x000fc80008410000 */
[-C--:B------:R-:W-:Y:S01]  /*4280*/  @P3 FMUL.FTZ R184, R182, R108.reuse ;  /* 0x0000006cb6b83220 */ /* 0x080fe20000410000 */
[----:B------:R-:W-:Y:S02]  /*4290*/  HFMA2 R182, -RZ, RZ, 0, 0 ;  /* 0x00000000ffb67431 */ /* 0x000fe400000001ff */
[----:B------:R-:W-:Y:S01]  /*42a0*/  FMUL.FTZ R108, R41, R108 ;  /* 0x0000006c296c7220 */ /* 0x000fe20000410000 */
        /* <DEDUP_REMOVED lines=23> */
[----:B------:R-:W-:-:S04]  /*4420*/  FMUL.FTZ R110, R39, R188 ;  /* 0x000000bc276e7220 */ /* 0x000fc80000410000 */
[----:B------:R-:W-:Y:S02]  /*4430*/  FSEL R111, R111, RZ, P6 ;  /* 0x000000ff6f6f7208 */ /* 0x000fe40003000000 */
[----:B------:R-:W-:Y:S01]  /*4440*/  FSEL R188, R110, RZ, P5 ;  /* 0x000000ff6ebc7208 */ /* 0x000fe20002800000 */
[----:B------:R-:W-:Y:S01]  /*4450*/  FMUL.FTZ R110, R40, R186 ;  /* 0x000000ba286e7220 */ /* 0x000fe20000410000 */
[----:B------:R-:W-:Y:S01]  /*4460*/  F2FP.BF16.F32.PACK_AB R111, R111, R109 ;  /* 0x0000006d6f6f723e */ /* 0x000fe200000010ff */
[----:B------:R-:W-:Y:S01]  /*4470*/  FFMA.FTZ R109, R196, UR17, R185 ;  /* 0x00000011c46d7c23 */ /* 0x000fe200080100b9 */
        /* <DEDUP_REMOVED lines=8> */
[----:B------:R-:W-:Y:S01]  /*4500*/  @P4 FMUL.FTZ R186, R187, R109 ;  /* 0x0000006dbbba4220 */ /* 0x000fe20000410000 */
[----:B------:R-:W-:-:S03]  /*4510*/  MOV R187, RZ ;  /* 0x000000ff00bb7202 */ /* 0x000fc60000000f00 */
[----:B------:R-:W-:Y:S01]  /*4520*/  FADD.FTZ R186, R104, R186 ;  /* 0x000000ba68ba7221 */ /* 0x000fe20000010000 */
[----:B------:R-:W-:Y:S01]  /*4530*/  FSEL R104, R108, RZ, P3 ;  /* 0x000000ff6c687208 */ /* 0x000fe20001800000 */
[----:B------:R-:W-:Y:S01]  /*4540*/  FFMA.FTZ R108, R217, UR17, R185 ;  /* 0x00000011d96c7c23 */ /* 0x000fe200080100b9 */
[----:B------:R-:W-:Y:S02]  /*4550*/  LOP3.LUT P3, RZ, R20, 0xff00, RZ, 0xc0, !PT ;  /* 0x0000ff0014ff7812 */ /* 0x000fe4000786c0ff */
[----:B------:R-:W-:Y:S01]  /*4560*/  F2FP.BF16.F32.PACK_AB R110, R104, R110 ;  /* 0x0000006e686e723e */ /* 0x000fe200000010ff */
[----:B------:R-:W-:-:S04]  /*4570*/  FADD.FTZ R108, R190, -R108 ;  /* 0x8000006cbe6c7221 */ /* 0x000fc80000010000 */
[----:B------:R-:W-:-:S04]  /*4580*/  FMUL.FTZ R108, R108, UR23 ;  /* 0x000000176c6c7c20 */ /* 0x000fc80008410000 */
[----:B------:R-:W-:Y:S02]  /*4590*/  FMUL.FTZ R108, R108, UR16 ;  /* 0x000000106c6c7c20 */ /* 0x000fe40008410000 */
[----:B------:R-:W-:Y:S02]  /*45a0*/  @P3 PRMT R180, R180, 0x7632, R180 ;  /* 0x00007632b4b43816 */ /* 0x000fe400000000b4 */
[----:B------:R-:W-:Y:S02]  /*45b0*/  FMUL.FTZ R108, R108, UR22 ;  /* 0x000000166c6c7c20 */ /* 0x000fe40008410000 */
[----:B------:R-:W-:-:S05]  /*45c0*/  @P3 SHF.L.U32 R180, R180, 0x10, RZ ;  /* 0x00000010b4b43819 */ /* 0x000fca00000006ff */
[-C--:B------:R-:W-:Y:S01]  /*45d0*/  @P3 FMUL.FTZ R187, R180, R108.reuse ;  /* 0x0000006cb4bb3220 */ /* 0x080fe20000410000 */
[----:B------:R-:W-:-:S03]  /*45e0*/  FMUL.FTZ R108, R37, R108 ;  /* 0x0000006c256c7220 */ /* 0x000fc60000410000 */
[----:B------:R-:W-:Y:S01]  /*45f0*/  FADD.FTZ R180, R105, R187 ;  /* 0x000000bb69b47221 */ /* 0x000fe20000010000 */
[----:B------:R-:W-:Y:S01]  /*4600*/  FMUL.FTZ R105, R36, R109 ;  /* 0x0000006d24697220 */ /* 0x000fe20000410000 */
[----:B------:R-:W-:Y:S02]  /*4610*/  FSEL R104, R108, RZ, P3 ;  /* 0x000000ff6c687208 */ /* 0x000fe40001800000 */
[----:B------:R-:W-:Y:S02]  /*4620*/  F2FP.BF16.F32.PACK_AB R109, R188, R189 ;  /* 0x000000bdbc6d723e */ /* 0x000fe400000010ff */
[----:B------:R-:W-:-:S04]  /*4630*/  FSEL R105, R105, RZ, P4 ;  /* 0x000000ff69697208 */ /* 0x000fc80002000000 */
[----:B------:R-:W-:Y:S01]  /*4640*/  F2FP.BF16.F32.PACK_AB R108, R104, R105 ;  /* 0x00000069686c723e */ /* 0x000fe200000010ff */
[----:B------:R-:W-:Y:S06]  /*4650*/  BRA `(.L_x_9033) ;  /* 0x0000001400307947 */ /* 0x000fec0003800000 */
.L_x_9032:
[----:B------:R-:W2:Y:S01]  /*4660*/  LDL R187, [R1+0x8] ;  /* 0x0000080001bb7983 */ /* 0x000ea20000100800 */
[--C-:B------:R-:W-:Y:S01]  /*4670*/  FFMA.FTZ R76, R211, UR17, R185.reuse ;  /* 0x00000011d34c7c23 */ /* 0x100fe200080100b9 */
[----:B-----5:R-:W-:Y:S01]  /*4680*/  LOP3.LUT P3, RZ, R21, 0xff, RZ, 0xc0, !PT ;  /* 0x000000ff15ff7812 */ /* 0x020fe2000786c0ff */
[--C-:B------:R-:W-:Y:S01]  /*4690*/  FFMA.FTZ R78, R213, UR17, R185.reuse ;  /* 0x00000011d54e7c23 */ /* 0x100fe200080100b9 */
[----:B------:R-:W-:Y:S01]  /*46a0*/  HFMA2 R154, -RZ, RZ, 0, 0 ;  /* 0x00000000ff9a7431 */ /* 0x000fe200000001ff */
[----:B------:R-:W-:Y:S01]  /*46b0*/  LOP3.LUT P4, RZ, R20, 0xff0000, RZ, 0xc0, !PT ;  /* 0x00ff000014ff7812 */ /* 0x000fe2000788c0ff */
[----:B------:R-:W-:Y:S01]  /*46c0*/  FFMA.FTZ R79, R212, UR17, R185 ;  /* 0x00000011d44f7c23 */ /* 0x000fe200080100b9 */
[----:B------:R-:W-:Y:S01]  /*46d0*/  FADD.FTZ R78, R216, -R78 ;  /* 0x8000004ed84e7221 */ /* 0x000fe20000010000 */
[----:B------:R-:W-:Y:S02]  /*46e0*/  MOV R153, RZ ;  /* 0x000000ff00997202 */ /* 0x000fe40000000f00 */
[----:B------:R-:W-:Y:S01]  /*46f0*/  FADD.FTZ R79, R215, -R79 ;  /* 0x8000004fd74f7221 */ /* 0x000fe20000010000 */
[----:B------:R-:W-:Y:S01]  /*4700*/  FMUL.FTZ R78, R78, UR23 ;  /* 0x000000174e4e7c20 */ /* 0x000fe20008410000 */
[----:B------:R-:W-:-:S02]  /*4710*/  LOP3.LUT P5, RZ, R21, 0xff00, RZ, 0xc0, !PT ;  /* 0x0000ff0015ff7812 */ /* 0x000fc400078ac0ff */
[----:B------:R-:W-:Y:S01]  /*4720*/  FMUL.FTZ R79, R79, UR23 ;  /* 0x000000174f4f7c20 */ /* 0x000fe20008410000 */
[----:B------:R-:W-:Y:S02]  /*4730*/  @P3 SHF.L.U32 R77, R182, 0x10, RZ ;  /* 0x00000010b64d3819 */ /* 0x000fe400000006ff */
[----:B------:R-:W-:Y:S01]  /*4740*/  LOP3.LUT P6, RZ, R21, 0xff0000, RZ, 0xc0, !PT ;  /* 0x00ff000015ff7812 */ /* 0x000fe200078cc0ff */
[----:B--2---:R-:W-:-:S04]  /*4750*/  FADD.FTZ R76, R187, -R76 ;  /* 0x8000004cbb4c7221 */ /* 0x004fc80000010000 */
[----:B------:R-:W-:-:S04]  /*4760*/  FMUL.FTZ R152, R76, UR23 ;  /* 0x000000174c987c20 */ /* 0x000fc80008410000 */
[----:B------:R-:W-:-:S04]  /*4770*/  FMUL.FTZ R76, R152, UR16 ;  /* 0x00000010984c7c20 */ /* 0x000fc80008410000 */
[----:B------:R-:W-:-:S04]  /*4780*/  FMUL.FTZ R76, R76, UR22 ;  /* 0x000000164c4c7c20 */ /* 0x000fc80008410000 */
[-C--:B------:R-:W-:Y:S01]  /*4790*/  @P3 FMUL.FTZ R154, R77, R76.reuse ;  /* 0x0000004c4d9a3220 */ /* 0x080fe20000410000 */
[----:B------:R-:W-:Y:S01]  /*47a0*/  FMUL.FTZ R76, R40, R76 ;  /* 0x0000004c284c7220 */ /* 0x000fe20000410000 */
[----:B------:R-:W-:-:S04]  /*47b0*/  FMUL.FTZ R77, R78, UR16 ;  /* 0x000000104e4d7c20 */ /* 0x000fc80008410000 */
[----:B------:R-:W-:Y:S01]  /*47c0*/  FSEL R187, R76, RZ, P3 ;  /* 0x000000ff4cbb7208 */ /* 0x000fe20001800000 */
[----:B------:R-:W-:Y:S01]  /*47d0*/  FMUL.FTZ R77, R77, UR22 ;  /* 0x000000164d4d7c20 */ /* 0x000fe20008410000 */
[----:B------:R-:W-:Y:S02]  /*47e0*/  LOP3.LUT P3, RZ, R20, 0xff000000, RZ, 0xc0, !PT ;  /* 0xff00000014ff7812 */ /* 0x000fe4000786c0ff */
[----:B------:R-:W-:-:S05]  /*47f0*/  @P4 SHF.L.U32 R76, R181, 0x10, RZ ;  /* 0x00000010b54c4819 */ /* 0x000fca00000006ff */
[-C--:B------:R-:W-:Y:S01]  /*4800*/  @P4 FMUL.FTZ R153, R76, R77.reuse ;  /* 0x0000004d4c994220 */ /* 0x080fe20000410000 */
[----:B------:R-:W-:Y:S01]  /*4810*/  FMUL.FTZ R76, R79, UR16 ;  /* 0x000000104f4c7c20 */ /* 0x000fe20008410000 */
[----:B------:R-:W-:Y:S02]  /*4820*/  FMUL.FTZ R77, R38, R77 ;  /* 0x0000004d264d7220 */ /* 0x000fe40000410000 */
[----:B------:R-:W-:Y:S01]  /*4830*/  FADD.FTZ R106, R106, R153 ;  /* 0x000000996a6a7221 */ /* 0x000fe20000010000 */
[----:B------:R-:W-:Y:S01]  /*4840*/  FFMA.FTZ R153, R210, UR17, R185 ;  /* 0x00000011d2997c23 */ /* 0x000fe200080100b9 */
[----:B------:R-:W-:Y:S01]  /*4850*/  @P3 PRMT R155, R181, 0x7632, R155 ;  /* 0x00007632b59b3816 */ /* 0x000fe2000000009b */
[----:B------:R-:W-:Y:S01]  /*4860*/  FMUL.FTZ R76, R76, UR22 ;  /* 0x000000164c4c7c20 */ /* 0x000fe20008410000 */
[----:B------:R-:W-:Y:S01]  /*4870*/  FSEL R77, R77, RZ, P4 ;  /* 0x000000ff4d4d7208 */ /* 0x000fe20002000000 */
[----:B------:R-:W-:Y:S01]  /*4880*/  FADD.FTZ R153, R214, -R153 ;  /* 0x80000099d6997221 */ /* 0x000fe20000010000 */
[----:B------:R-:W-:Y:S01]  /*4890*/  @P3 SHF.L.U32 R181, R155, 0x10, RZ ;  /* 0x000000109bb53819 */ /* 0x000fe200000006ff */
[----:B------:R-:W-:Y:S01]  /*48a0*/  HFMA2 R155, -RZ, RZ, 0, 0 ;  /* 0x00000000ff9b7431 */ /* 0x000fe200000001ff */
[----:B------:R-:W-:Y:S01]  /*48b0*/  LOP3.LUT P4, RZ, R20, 0xff, RZ, 0xc0, !PT ;  /* 0x000000ff14ff7812 */ /* 0x000fe2000788c0ff */
[----:B------:R-:W-:-:S02]  /*48c0*/  FMUL.FTZ R153, R153, UR23 ;  /* 0x0000001799997c20 */ /* 0x000fc40008410000 */
[-C--:B------:R-:W-:Y:S01]  /*48d0*/  @P3 FMUL.FTZ R155, R181, R76.reuse ;  /* 0x0000004cb59b3220 */ /* 0x080fe20000410000 */
[----:B------:R-:W-:Y:S01]  /*48e0*/  @P5 PRMT R181, R182, 0x7632, R181 ;  /* 0x00007632b6b55816 */ /* 0x000fe200000000b5 */
[----:B------:R-:W-:Y:S01]  /*48f0*/  FFMA.FTZ R182, R209, UR17, R185 ;  /* 0x00000011d1b67c23 */ /* 0x000fe200080100b9 */
[----:B------:R-:W-:Y:S01]  /*4900*/  FMUL.FTZ R76, R39, R76 ;  /* 0x0000004c274c7220 */ /* 0x000fe20000410000 */
[----:B------:R-:W-:Y:S01]  /*4910*/  FADD.FTZ R107, R107, R155 ;  /* 0x0000009b6b6b7221 */ /* 0x000fe20000010000 */
[----:B------:R-:W-:Y:S01]  /*4920*/  FMUL.FTZ R155, R153, UR16 ;  /* 0x00000010999b7c20 */ /* 0x000fe20008410000 */
[----:B------:R-:W-:Y:S01]  /*4930*/  @P5 SHF.L.U32 R181, R181, 0x10, RZ ;  /* 0x00000010b5b55819 */ /* 0x000fe200000006ff */
[----:B------:R-:W-:Y:S02]  /*4940*/  FADD.FTZ R182, R191, -R182 ;  /* 0x800000b6bfb67221 */ /* 0x000fe40000010000 */
[----:B------:R-:W-:Y:S01]  /*4950*/  FMUL.FTZ R186, R155, UR22 ;  /* 0x000000169bba7c20 */ /* 0x000fe20008410000 */
[----:B------:R-:W-:-:S03]  /*4960*/  MOV R155, RZ ;  /* 0x000000ff009b7202 */ /* 0x000fc60000000f00 */
[----:B------:R-:W-:Y:S01]  /*4970*/  @P5 FMUL.FTZ R155, R181, R186 ;  /* 0x000000bab59b5220 */ /* 0x000fe20000410000 */
[----:B------:R-:W-:Y:S01]  /*4980*/  FADD.FTZ R181, R108, R154 ;  /* 0x0000009a6cb57221 */ /* 0x000fe20000010000 */
[----:B------:R-:W-:Y:S02]  /*4990*/  FMUL.FTZ R154, R182, UR23 ;  /* 0x00000017b69a7c20 */ /* 0x000fe40008410000 */
[----:B------:R-:W-:Y:S01]  /*49a0*/  FADD.FTZ R184, R109, R155 ;  /* 0x0000009b6db87221 */ /* 0x000fe20000010000 */
[----:B------:R-:W-:Y:S01]  /*49b0*/  @P6 SHF.L.U32 R155, R183, 0x10, RZ ;  /* 0x00000010b79b6819 */ /* 0x000fe200000006ff */
[----:B------:R-:W-:Y:S01]  /*49c0*/  FMUL.FTZ R108, R154, UR16 ;  /* 0x000000109a6c7c20 */ /* 0x000fe20008410000 */
[----:B------:R-:W-:-:S03]  /*49d0*/  HFMA2 R109, -RZ, RZ, 0, 0 ;  /* 0x00000000ff6d7431 */ /* 0x000fc600000001ff */
[----:B------:R-:W-:-:S04]  /*49e0*/  FMUL.FTZ R108, R108, UR22 ;  /* 0x000000166c6c7c20 */ /* 0x000fc80008410000 */
        /* <DEDUP_REMOVED lines=11> */
[----:B------:R-:W-:Y:S02]  /*4aa0*/  @P6 PRMT R110, R183, 0x7632, R110 ;  /* 0x00007632b76e6816 */ /* 0x000fe4000000006e */
[----:B------:R-:W-:Y:S02]  /*4ab0*/  MOV R183, RZ ;  /* 0x000000ff00b77202 */ /* 0x000fe40000000f00 */
[----:B------:R-:W-:-:S05]  /*4ac0*/  @P6 SHF.L.U32 R110, R110, 0x10, RZ ;  /* 0x000000106e6e6819 */ /* 0x000fca00000006ff */
[-C--:B------:R-:W-:Y:S01]  /*4ad0*/  @P6 FMUL.FTZ R183, R110, R109.reuse ;  /* 0x0000006d6eb76220 */ /* 0x080fe20000410000 */
[----:B------:R-:W-:Y:S01]  /*4ae0*/  FMUL.FTZ R110, R41, R186 ;  /* 0x000000ba296e7220 */ /* 0x000fe20000410000 */
[----:B------:R-:W-:Y:S02]  /*4af0*/  @P4 SHF.L.U32 R186, R180, 0x10, RZ ;  /* 0x00000010b4ba4819 */ /* 0x000fe400000006ff */
[----:B------:R-:W-:Y:S01]  /*4b00*/  FADD.FTZ R183, R111, R183 ;  /* 0x000000b76fb77221 */ /* 0x000fe20000010000 */
[----:B------:R-:W-:Y:S01]  /*4b10*/  FMUL.FTZ R111, R43, R109 ;  /* 0x0000006d2b6f7220 */ /* 0x000fe20000410000 */
[----:B------:R-:W-:Y:S02]  /*4b20*/  FSEL R109, R76, RZ, P3 ;  /* 0x000000ff4c6d7208 */ /* 0x000fe40001800000 */
[----:B------:R-:W-:Y:S02]  /*4b30*/  LOP3.LUT P3, RZ, R20, 0xff00, RZ, 0xc0, !PT ;  /* 0x0000ff0014ff7812 */ /* 0x000fe4000786c0ff */
[----:B------:R-:W-:-:S02]  /*4b40*/  FSEL R111, R111, RZ, P6 ;  /* 0x000000ff6f6f7208 */ /* 0x000fc40003000000 */
[----:B------:R-:W-:Y:S02]  /*4b50*/  F2FP.BF16.F32.PACK_AB R109, R109, R77 ;  /* 0x0000004d6d6d723e */ /* 0x000fe400000010ff */
[----:B------:R-:W-:Y:S01]  /*4b60*/  F2FP.BF16.F32.PACK_AB R111, R111, R108 ;  /* 0x0000006c6f6f723e */ /* 0x000fe200000010ff */
[----:B------:R-:W-:Y:S01]  /*4b70*/  FFMA.FTZ R108, R196, UR17, R185 ;  /* 0x00000011c46c7c23 */ /* 0x000fe200080100b9 */
[----:B------:R-:W-:-:S03]  /*4b80*/  FSEL R110, R110, RZ, P5 ;  /* 0x000000ff6e6e7208 */ /* 0x000fc60002800000 */
[----:B------:R-:W-:Y:S01]  /*4b90*/  FADD.FTZ R108, R218, -R108 ;  /* 0x8000006cda6c7221 */ /* 0x000fe20000010000 */
[----:B------:R-:W-:Y:S02]  /*4ba0*/  F2FP.BF16.F32.PACK_AB R110, R110, R187 ;  /* 0x000000bb6e6e723e */ /* 0x000fe400000010ff */
[----:B------:R-:W-:Y:S01]  /*4bb0*/  @P3 PRMT R180, R180, 0x7632, R180 ;  /* 0x00007632b4b43816 */ /* 0x000fe200000000b4 */
[----:B------:R-:W-:Y:S01]  /*4bc0*/  FMUL.FTZ R76, R108, UR23 ;  /* 0x000000176c4c7c20 */ /* 0x000fe20008410000 */
[----:B------:R-:W-:Y:S02]  /*4bd0*/  MOV R187, RZ ;  /* 0x000000ff00bb7202 */ /* 0x000fe40000000f00 */
[----:B------:R-:W-:Y:S01]  /*4be0*/  @P3 SHF.L.U32 R180, R180, 0x10, RZ ;  /* 0x00000010b4b43819 */ /* 0x000fe200000006ff */
[----:B------:R-:W-:-:S04]  /*4bf0*/  FMUL.FTZ R77, R76, UR16 ;  /* 0x000000104c4d7c20 */ /* 0x000fc80008410000 */
[----:B------:R-:W-:Y:S01]  /*4c00*/  FMUL.FTZ R108, R77, UR22 ;  /* 0x000000164d6c7c20 */ /* 0x000fe20008410000 */
[----:B------:R-:W-:-:S03]  /*4c10*/  HFMA2 R77, -RZ, RZ, 0, 0 ;  /* 0x00000000ff4d7431 */ /* 0x000fc600000001ff */
[----:B------:R-:W-:-:S04]  /*4c20*/  @P4 FMUL.FTZ R77, R186, R108 ;  /* 0x0000006cba4d4220 */ /* 0x000fc80000410000 */
[----:B------:R-:W-:Y:S01]  /*4c30*/  FADD.FTZ R186, R104, R77 ;  /* 0x0000004d68ba7221 */ /* 0x000fe20000010000 */
[----:B------:R-:W-:-:S04]  /*4c40*/  FFMA.FTZ R77, R217, UR17, R185 ;  /* 0x00000011d94d7c23 */ /* 0x000fc800080100b9 */
[----:B------:R-:W-:-:S04]  /*4c50*/  FADD.FTZ R77, R190, -R77 ;  /* 0x8000004dbe4d7221 */ /* 0x000fc80000010000 */
[----:B------:R-:W-:-:S04]  /*4c60*/  FMUL.FTZ R77, R77, UR23 ;  /* 0x000000174d4d7c20 */ /* 0x000fc80008410000 */
[----:B------:R-:W-:-:S04]  /*4c70*/  FMUL.FTZ R104, R77, UR16 ;  /* 0x000000104d687c20 */ /* 0x000fc80008410000 */
[----:B------:R-:W-:-:S04]  /*4c80*/  FMUL.FTZ R104, R104, UR22 ;  /* 0x0000001668687c20 */ /* 0x000fc80008410000 */
[-C--:B------:R-:W-:Y:S01]  /*4c90*/  @P3 FMUL.FTZ R187, R180, R104.reuse ;  /* 0x00000068b4bb3220 */ /* 0x080fe20000410000 */
[----:B------:R-:W-:-:S03]  /*4ca0*/  FMUL.FTZ R104, R37, R104 ;  /* 0x0000006825687220 */ /* 0x000fc60000410000 */
[----:B------:R-:W-:Y:S01]  /*4cb0*/  FADD.FTZ R180, R105, R187 ;  /* 0x000000bb69b47221 */ /* 0x000fe20000010000 */
[----:B------:R-:W-:Y:S01]  /*4cc0*/  FMUL.FTZ R105, R36, R108 ;  /* 0x0000006c24697220 */ /* 0x000fe20000410000 */
[----:B------:R-:W-:-:S04]  /*4cd0*/  FSEL R104, R104, RZ, P3 ;  /* 0x000000ff68687208 */ /* 0x000fc80001800000 */
[----:B------:R-:W-:-:S04]  /*4ce0*/  FSEL R105, R105, RZ, P4 ;  /* 0x000000ff69697208 */ /* 0x000fc80002000000 */
[----:B------:R-:W-:Y:S01]  /*4cf0*/  F2FP.BF16.F32.PACK_AB R108, R104, R105 ;  /* 0x00000069686c723e */ /* 0x000fe200000010ff */
[----:B------:R-:W-:Y:S06]  /*4d00*/  BRA `(.L_x_9033) ;  /* 0x0000000c00847947 */ /* 0x000fec0003800000 */
.L_x_9031:
[----:B--23--:R-:W2:Y:S04]  /*4d10*/  LDL R188, [R1+0x14] ;  /* 0x0000140001bc7983 */ /* 0x00cea80000100800 */
[----:B------:R-:W3:Y:S04]  /*4d20*/  LDL R187, [R1] ;  /* 0x0000000001bb7983 */ /* 0x000ee80000100800 */
        /* <DEDUP_REMOVED lines=18> */
[----:B------:R-:W-:-:S04]  /*4e50*/  FFMA.FTZ R184, R184, UR23, R146 ;  /* 0x00000017b8b87c23 */ /* 0x000fc80008010092 */
        /* <DEDUP_REMOVED lines=8> */
[----:B------:R-:W-:-:S04]  /*4ee0*/  FFMA.FTZ R186, R186, UR23, R147 ;  /* 0x00000017baba7c23 */ /* 0x000fc80008010093 */
        /* <DEDUP_REMOVED lines=13> */
[----:B------:R-:W-:-:S04]  /*4fc0*/  FFMA.FTZ R184, R184, UR23, R148 ;  /* 0x00000017b8b87c23 */ /* 0x000fc80008010094 */
        /* <DEDUP_REMOVED lines=10> */
[----:B------:R-:W-:-:S04]  /*5070*/  FFMA.FTZ R108, R108, UR23, R149 ;  /* 0x000000176c6c7c23 */ /* 0x000fc80008010095 */
        /* <DEDUP_REMOVED lines=8> */
[----:B------:R-:W-:-:S04]  /*5100*/  FFMA.FTZ R109, R109, UR23, R150 ;  /* 0x000000176d6d7c23 */ /* 0x000fc80008010096 */
        /* <DEDUP_REMOVED lines=11> */
[----:B------:R-:W-:-:S04]  /*51c0*/  FFMA.FTZ R110, R110, UR23, R151 ;  /* 0x000000176e6e7c23 */ /* 0x000fc80008010097 */
        /* <DEDUP_REMOVED lines=17> */
[----:B------:R-:W-:-:S04]  /*52e0*/  FFMA.FTZ R109, R109, UR23, R144 ;  /* 0x000000176d6d7c23 */ /* 0x000fc80008010090 */
        /* <DEDUP_REMOVED lines=11> */
[----:B------:R-:W-:-:S04]  /*53a0*/  FFMA.FTZ R108, R108, UR23, R145 ;  /* 0x000000176c6c7c23 */ /* 0x000fc80008010091 */
        /* <DEDUP_REMOVED lines=13> */
.L_x_9034:
        /* <DEDUP_REMOVED lines=10> */
[----:B------:R-:W-:Y:S01]  /*5520*/  FFMA.FTZ R78, R78, UR23, R146 ;  /* 0x000000174e4e7c23 */ /* 0x000fe20008010092 */
[----:B------:R-:W-:-:S02]  /*5530*/  LOP3.LUT P5, RZ, R21, 0xff00, RZ, 0xc0, !PT ;  /* 0x0000ff0015ff7812 */ /* 0x000fc400078ac0ff */
[----:B------:R-:W-:Y:S01]  /*5540*/  FFMA.FTZ R79, R79, UR23, R147 ;  /* 0x000000174f4f7c23 */ /* 0x000fe20008010093 */
[----:B------:R-:W-:Y:S02]  /*5550*/  @P3 SHF.L.U32 R77, R182, 0x10, RZ ;  /* 0x00000010b64d3819 */ /* 0x000fe400000006ff */
[----:B------:R-:W-:Y:S01]  /*5560*/  LOP3.LUT P6, RZ, R21, 0xff0000, RZ, 0xc0, !PT ;  /* 0x00ff000015ff7812 */ /* 0x000fe200078cc0ff */
[----:B--2---:R-:W-:-:S04]  /*5570*/  FADD.FTZ R76, R187, -R76 ;  /* 0x8000004cbb4c7221 */ /* 0x004fc80000010000 */
[----:B------:R-:W-:-:S04]  /*5580*/  FFMA.FTZ R152, R76, UR23, R148 ;  /* 0x000000174c987c23 */ /* 0x000fc80008010094 */
        /* <DEDUP_REMOVED lines=21> */
[----:B------:R-:W-:-:S02]  /*56e0*/  FFMA.FTZ R153, R153, UR23, R149 ;  /* 0x0000001799997c23 */ /* 0x000fc40008010095 */
        /* <DEDUP_REMOVED lines=12> */
[----:B------:R-:W-:Y:S02]  /*57b0*/  FFMA.FTZ R154, R182, UR23, R150 ;  /* 0x00000017b69a7c23 */ /* 0x000fe40008010096 */
        /* <DEDUP_REMOVED lines=34> */
[----:B------:R-:W-:Y:S01]  /*59e0*/  FFMA.FTZ R76, R108, UR23, R144 ;  /* 0x000000176c4c7c23 */ /* 0x000fe20008010090 */
        /* <DEDUP_REMOVED lines=9> */
[----:B------:R-:W-:-:S04]  /*5a80*/  FFMA.FTZ R77, R77, UR23, R145 ;  /* 0x000000174d4d7c23 */ /* 0x000fc80008010091 */
        /* <DEDUP_REMOVED lines=8> */
[----:B------:R-:W-:-:S07]  /*5b10*/  F2FP.BF16.F32.PACK_AB R108, R104, R105 ;  /* 0x00000069686c723e */ /* 0x000fce00000010ff */
.L_x_9033:
        /* <DEDUP_REMOVED lines=16> */
.L_x_9030:
[----:B------:R-:W-:Y:S05]  /*5c20*/  BSYNC.RECONVERGENT B0 ;  /* 0x0000000000007941 */ /* 0x000fea0003800200 */
.L_x_9029:
        /* <DEDUP_REMOVED lines=13> */
[----:B-----5:R-:W-:Y:S01]  /*5d00*/  LOP3.LUT P4, RZ, R23, 0xff, RZ, 0xc0, !PT ;  /* 0x000000ff17ff7812 */ /* 0x020fe2000788c0ff */
[----:B------:R-:W-:Y:S02]  /*5d10*/  HFMA2 R154, -RZ, RZ, 0, 0 ;  /* 0x00000000ff9a7431 */ /* 0x000fe400000001ff */
[--C-:B------:R-:W-:Y:S01]  /*5d20*/  FFMA.FTZ R78, R205, UR17, R185.reuse ;  /* 0x00000011cd4e7c23 */ /* 0x100fe200080100b9 */
[----:B------:R-:W-:Y:S01]  /*5d30*/  FADD.FTZ R76, R247, -R76 ;  /* 0x8000004cf74c7221 */ /* 0x000fe20000010000 */
[----:B------:R-:W-:Y:S01]  /*5d40*/  LOP3.LUT P5, RZ, R22, 0xff0000, RZ, 0xc0, !PT ;  /* 0x00ff000016ff7812 */ /* 0x000fe200078ac0ff */
[----:B------:R-:W-:Y:S01]  /*5d50*/  FFMA.FTZ R79, R204, UR17, R185 ;  /* 0x00000011cc4f7c23 */ /* 0x000fe200080100b9 */
[----:B------:R-:W-:Y:S01]  /*5d60*/  FADD.FTZ R78, R249, -R78 ;  /* 0x8000004ef94e7221 */ /* 0x000fe20000010000 */
[----:B------:R-:W-:Y:S01]  /*5d70*/  FFMA.FTZ R152, R76, UR23, R28 ;  /* 0x000000174c987c23 */ /* 0x000fe2000801001c */
[----:B------:R-:W-:Y:S01]  /*5d80*/  MOV R153, RZ ;  /* 0x000000ff00997202 */ /* 0x000fe20000000f00 */
[----:B------:R-:W-:Y:S01]  /*5d90*/  FADD.FTZ R79, R248, -R79 ;  /* 0x8000004ff84f7221 */ /* 0x000fe20000010000 */
[----:B------:R-:W-:Y:S01]  /*5da0*/  FFMA.FTZ R78, R78, UR23, R34 ;  /* 0x000000174e4e7c23 */ /* 0x000fe20008010022 */
[----:B------:R-:W-:Y:S01]  /*5db0*/  FMUL.FTZ R76, R152, UR16 ;  /* 0x00000010984c7c20 */ /* 0x000fe20008410000 */
[----:B------:R-:W-:Y:S01]  /*5dc0*/  LOP3.LUT P6, RZ, R23, 0xff00, RZ, 0xc0, !PT ;  /* 0x0000ff0017ff7812 */ /* 0x000fe200078cc0ff */
[----:B------:R-:W-:Y:S01]  /*5dd0*/  FFMA.FTZ R79, R79, UR23, R35 ;  /* 0x000000174f4f7c23 */ /* 0x000fe20008010023 */
[----:B------:R-:W-:Y:S01]  /*5de0*/  @P4 SHF.L.U32 R77, R182, 0x10, RZ ;  /* 0x00000010b64d4819 */ /* 0x000fe200000006ff */
[----:B------:R-:W-:-:S04]  /*5df0*/  FMUL.FTZ R76, R76, UR22 ;  /* 0x000000164c4c7c20 */ /* 0x000fc80008410000 */
[-C--:B------:R-:W-:Y:S01]  /*5e00*/  @P4 FMUL.FTZ R154, R77, R76.reuse ;  /* 0x0000004c4d9a4220 */ /* 0x080fe20000410000 */
[----:B------:R-:W-:Y:S01]  /*5e10*/  FMUL.FTZ R76, R48, R76 ;  /* 0x0000004c304c7220 */ /* 0x000fe20000410000 */
[----:B------:R-:W-:-:S04]  /*5e20*/  @P5 SHF.L.U32 R77, R181, 0x10, RZ ;  /* 0x00000010b54d5819 */ /* 0x000fc800000006ff */
[----:B------:R-:W-:Y:S01]  /*5e30*/  FSEL R186, R76, RZ, P4 ;  /* 0x000000ff4cba7208 */ /* 0x000fe20002000000 */
[----:B------:R-:W-:Y:S01]  /*5e40*/  FMUL.FTZ R76, R78, UR16 ;  /* 0x000000104e4c7c20 */ /* 0x000fe20008410000 */
[----:B------:R-:W-:Y:S02]  /*5e50*/  LOP3.LUT P4, RZ, R22, 0xff000000, RZ, 0xc0, !PT ;  /* 0xff00000016ff7812 */ /* 0x000fe4000788c0ff */
[----:B------:R-:W-:Y:S01]  /*5e60*/  @P6 PRMT R182, R182, 0x7632, R182 ;  /* 0x00007632b6b66816 */ /* 0x000fe200000000b6 */
[----:B------:R-:W-:-:S03]  /*5e70*/  FMUL.FTZ R76, R76, UR22 ;  /* 0x000000164c4c7c20 */ /* 0x000fc60008410000 */
[----:B------:R-:W-:Y:S01]  /*5e80*/  @P6 SHF.L.U32 R182, R182, 0x10, RZ ;  /* 0x00000010b6b66819 */ /* 0x000fe200000006ff */
[-C--:B------:R-:W-:Y:S01]  /*5e90*/  @P5 FMUL.FTZ R153, R77, R76.reuse ;  /* 0x0000004c4d995220 */ /* 0x080fe20000410000 */
[----:B------:R-:W-:Y:S01]  /*5ea0*/  FMUL.FTZ R77, R79, UR16 ;  /* 0x000000104f4d7c20 */ /* 0x000fe20008410000 */
[----:B------:R-:W-:Y:S02]  /*5eb0*/  FMUL.FTZ R76, R46, R76 ;  /* 0x0000004c2e4c7220 */ /* 0x000fe40000410000 */
[----:B------:R-:W-:Y:S01]  /*5ec0*/  FADD.FTZ R114, R114, R153 ;  /* 0x0000009972727221 */ /* 0x000fe20000010000 */
[----:B------:R-:W-:Y:S01]  /*5ed0*/  FMUL.FTZ R77, R77, UR22 ;  /* 0x000000164d4d7c20 */ /* 0x000fe20008410000 */
[----:B------:R-:W-:Y:S01]  /*5ee0*/  @P4 PRMT R155, R181, 0x7632, R155 ;  /* 0x00007632b59b4816 */ /* 0x000fe2000000009b */
[----:B------:R-:W-:-:S03]  /*5ef0*/  HFMA2 R181, -RZ, RZ, 0, 0 ;  /* 0x00000000ffb57431 */ /* 0x000fc600000001ff */
[----:B------:R-:W-:-:S05]  /*5f00*/  @P4 SHF.L.U32 R155, R155, 0x10, RZ ;  /* 0x000000109b9b4819 */ /* 0x000fca00000006ff */
[-C--:B------:R-:W-:Y:S01]  /*5f10*/  @P4 FMUL.FTZ R181, R155, R77.reuse ;  /* 0x0000004d9bb54220 */ /* 0x080fe20000410000 */
[----:B------:R-:W-:Y:S01]  /*5f20*/  FFMA.FTZ R155, R202, UR17, R185 ;  /* 0x00000011ca9b7c23 */ /* 0x000fe200080100b9 */
[----:B------:R-:W-:Y:S02]  /*5f30*/  FMUL.FTZ R77, R47, R77 ;  /* 0x0000004d2f4d7220 */ /* 0x000fe40000410000 */
[----:B------:R-:W-:Y:S01]  /*5f40*/  FADD.FTZ R115, R115, R181 ;  /* 0x000000b573737221 */ /* 0x000fe20000010000 */
[----:B------:R-:W-:Y:S01]  /*5f50*/  FADD.FTZ R155, R246, -R155 ;  /* 0x8000009bf69b7221 */ /* 0x000fe20000010000 */
[----:B------:R-:W-:Y:S01]  /*5f60*/  FADD.FTZ R181, R116, R154 ;  /* 0x0000009a74b57221 */ /* 0x000fe20000010000 */
[----:B------:R-:W-:Y:S02]  /*5f70*/  FSEL R77, R77, RZ, P4 ;  /* 0x000000ff4d4d7208 */ /* 0x000fe40002000000 */
[----:B------:R-:W-:Y:S01]  /*5f80*/  FFMA.FTZ R153, R155, UR23, R29 ;  /* 0x000000179b997c23 */ /* 0x000fe2000801001d */
[----:B------:R-:W-:-:S03]  /*5f90*/  LOP3.LUT P4, RZ, R22, 0xff, RZ, 0xc0, !PT ;  /* 0x000000ff16ff7812 */ /* 0x000fc6000788c0ff */
[----:B------:R-:W-:-:S04]  /*5fa0*/  FMUL.FTZ R155, R153, UR16 ;  /* 0x00000010999b7c20 */ /* 0x000fc80008410000 */
[----:B------:R-:W-:Y:S01]  /*5fb0*/  FMUL.FTZ R184, R155, UR22 ;  /* 0x000000169bb87c20 */ /* 0x000fe20008410000 */
[----:B------:R-:W-:-:S03]  /*5fc0*/  MOV R155, RZ ;  /* 0x000000ff009b7202 */ /* 0x000fc60000000f00 */
[-C--:B------:R-:W-:Y:S01]  /*5fd0*/  @P6 FMUL.FTZ R155, R182, R184.reuse ;  /* 0x000000b8b69b6220 */ /* 0x080fe20000410000 */
[----:B------:R-:W-:-:S03]  /*5fe0*/  FMUL.FTZ R182, R49, R184 ;  /* 0x000000b831b67220 */ /* 0x000fc60000410000 */
[----:B------:R-:W-:Y:S01]  /*5ff0*/  FADD.FTZ R184, R117, R155 ;  /* 0x0000009b75b87221 */ /* 0x000fe20000010000 */
[----:B------:R-:W-:Y:S01]  /*6000*/  HFMA2 R117, -RZ, RZ, 0, 0 ;  /* 0x00000000ff757431 */ /* 0x000fe200000001ff */
[----:B------:R-:W-:Y:S01]  /*6010*/  FSEL R187, R182, RZ, P6 ;  /* 0x000000ffb6bb7208 */ /* 0x000fe20003000000 */
[----:B------:R-:W-:Y:S01]  /*6020*/  FFMA.FTZ R182, R201, UR17, R185 ;  /* 0x00000011c9b67c23 */ /* 0x000fe200080100b9 */
[----:B------:R-:W-:-:S03]  /*6030*/  LOP3.LUT P6, RZ, R23, 0xff0000, RZ, 0xc0, !PT ;  /* 0x00ff000017ff7812 */ /* 0x000fc600078cc0ff */
[----:B------:R-:W-:-:S04]  /*6040*/  FADD.FTZ R182, R245, -R182 ;  /* 0x800000b6f5b67221 */ /* 0x000fc80000010000 */
[----:B------:R-:W-:-:S04]  /*6050*/  FFMA.FTZ R154, R182, UR23, R30 ;  /* 0x00000017b69a7c23 */ /* 0x000fc8000801001e */
[----:B------:R-:W-:Y:S02]  /*6060*/  FMUL.FTZ R116, R154, UR16 ;  /* 0x000000109a747c20 */ /* 0x000fe40008410000 */
[----:B------:R-:W-:Y:S02]  /*6070*/  @P6 SHF.L.U32 R155, R183, 0x10, RZ ;  /* 0x00000010b79b6819 */ /* 0x000fe400000006ff */
        /* <DEDUP_REMOVED lines=16> */
[----:B------:R-:W-:Y:S02]  /*6180*/  F2FP.BF16.F32.PACK_AB R118, R187, R186 ;  /* 0x000000babb76723e */ /* 0x000fe400000010ff */
[----:B------:R-:W-:Y:S01]  /*6190*/  @P4 SHF.L.U32 R186, R180, 0x10, RZ ;  /* 0x00000010b4ba4819 */ /* 0x000fe200000006ff */
[----:B------:R-:W-:Y:S01]  /*61a0*/  FADD.FTZ R183, R119, R183 ;  /* 0x000000b777b77221 */ /* 0x000fe20000010000 */
[----:B------:R-:W-:Y:S01]  /*61b0*/  FMUL.FTZ R119, R51, R117 ;  /* 0x0000007533777220 */ /* 0x000fe20000410000 */
[----:B------:R-:W-:Y:S01]  /*61c0*/  FSEL R117, R76, RZ, P5 ;  /* 0x000000ff4c757208 */ /* 0x000fe20002800000 */
[----:B------:R-:W-:Y:S01]  /*61d0*/  FFMA.FTZ R76, R207, UR17, R185 ;  /* 0x00000011cf4c7c23 */ /* 0x000fe200080100b9 */
[----:B------:R-:W-:Y:S02]  /*61e0*/  MOV R187, RZ ;  /* 0x000000ff00bb7202 */ /* 0x000fe40000000f00 */
[----:B------:R-:W-:Y:S01]  /*61f0*/  FSEL R119, R119, RZ, P6 ;  /* 0x000000ff77777208 */ /* 0x000fe20003000000 */
[----:B------:R-:W-:Y:S01]  /*6200*/  FADD.FTZ R76, R251, -R76 ;  /* 0x8000004cfb4c7221 */ /* 0x000fe20000010000 */
[----:B------:R-:W-:-:S02]  /*6210*/  F2FP.BF16.F32.PACK_AB R117, R77, R117 ;  /* 0x000000754d75723e */ /* 0x000fc400000010ff */
[----:B------:R-:W-:Y:S01]  /*6220*/  F2FP.BF16.F32.PACK_AB R119, R119, R116 ;  /* 0x000000747777723e */ /* 0x000fe200000010ff */
[----:B------:R-:W-:-:S04]  /*6230*/  FFMA.FTZ R76, R76, UR23, R32 ;  /* 0x000000174c4c7c23 */ /* 0x000fc80008010020 */
[----:B------:R-:W-:-:S04]  /*6240*/  FMUL.FTZ R77, R76, UR16 ;  /* 0x000000104c4d7c20 */ /* 0x000fc80008410000 */
[----:B------:R-:W-:Y:S01]  /*6250*/  FMUL.FTZ R116, R77, UR22 ;  /* 0x000000164d747c20 */ /* 0x000fe20008410000 */
[----:B------:R-:W-:-:S03]  /*6260*/  HFMA2 R77, -RZ, RZ, 0, 0 ;  /* 0x00000000ff4d7431 */ /* 0x000fc600000001ff */
[-C--:B------:R-:W-:Y:S01]  /*6270*/  @P4 FMUL.FTZ R77, R186, R116.reuse ;  /* 0x00000074ba4d4220 */ /* 0x080fe20000410000 */
[----:B------:R-:W-:-:S03]  /*6280*/  FMUL.FTZ R116, R44, R116 ;  /* 0x000000742c747220 */ /* 0x000fc60000410000 */
[----:B------:R-:W-:Y:S01]  /*6290*/  FADD.FTZ R186, R112, R77 ;  /* 0x0000004d70ba7221 */ /* 0x000fe20000010000 */
[----:B------:R-:W-:Y:S01]  /*62a0*/  FFMA.FTZ R77, R206, UR17, R185 ;  /* 0x00000011ce4d7c23 */ /* 0x000fe200080100b9 */
[----:B------:R-:W-:Y:S02]  /*62b0*/  FSEL R112, R116, RZ, P4 ;  /* 0x000000ff74707208 */ /* 0x000fe40002000000 */
[----:B------:R-:W-:Y:S01]  /*62c0*/  LOP3.LUT P4, RZ, R22, 0xff00, RZ, 0xc0, !PT ;  /* 0x0000ff0016ff7812 */ /* 0x000fe2000788c0ff */
[----:B------:R-:W-:-:S04]  /*62d0*/  FADD.FTZ R77, R250, -R77 ;  /* 0x8000004dfa4d7221 */ /* 0x000fc80000010000 */
[----:B------:R-:W-:-:S04]  /*62e0*/  FFMA.FTZ R77, R77, UR23, R33 ;  /* 0x000000174d4d7c23 */ /* 0x000fc80008010021 */
[----:B------:R-:W-:-:S04]  /*62f0*/  FMUL.FTZ R116, R77, UR16 ;  /* 0x000000104d747c20 */ /* 0x000fc80008410000 */
[----:B------:R-:W-:Y:S01]  /*6300*/  @P4 PRMT R180, R180, 0x7632, R180 ;  /* 0x00007632b4b44816 */ /* 0x000fe200000000b4 */
[----:B------:R-:W-:-:S03]  /*6310*/  FMUL.FTZ R116, R116, UR22 ;  /* 0x0000001674747c20 */ /* 0x000fc60008410000 */
[----:B------:R-:W-:-:S05]  /*6320*/  @P4 SHF.L.U32 R180, R180, 0x10, RZ ;  /* 0x00000010b4b44819 */ /* 0x000fca00000006ff */
[----:B------:R-:W-:-:S04]  /*6330*/  @P4 FMUL.FTZ R187, R180, R116 ;  /* 0x00000074b4bb4220 */ /* 0x000fc80000410000 */
[----:B------:R-:W-:Y:S01]  /*6340*/  FADD.FTZ R180, R113, R187 ;  /* 0x000000bb71b47221 */ /* 0x000fe20000010000 */
[----:B------:R-:W-:-:S05]  /*6350*/  FMUL.FTZ R113, R45, R116 ;  /* 0x000000742d717220 */ /* 0x000fca0000410000 */
[----:B------:R-:W-:-:S04]  /*6360*/  FSEL R113, R113, RZ, P4 ;  /* 0x000000ff71717208 */ /* 0x000fc80002000000 */
[----:B------:R-:W-:Y:S01]  /*6370*/  F2FP.BF16.F32.PACK_AB R116, R113, R112 ;  /* 0x000000707174723e */ /* 0x000fe200000010ff */
[----:B------:R-:W-:Y:S06]  /*6380*/  BRA `(.L_x_9039) ;  /* 0x0000001400047947 */ /* 0x000fec0003800000 */
.L_x_9038:
[----:B------:R-:W-:Y:S01]  /*6390*/  FFMA.FTZ R184, R205, UR17, R185 ;  /* 0x00000011cdb87c23 */ /* 0x000fe200080100b9 */
[----:B-----5:R-:W-:Y:S01]  /*63a0*/  LOP3.LUT P4, RZ, R22, 0xff0000, RZ, 0xc0, !PT ;  /* 0x00ff000016ff7812 */ /* 0x020fe2000788c0ff */
[----:B------:R-:W-:Y:S01]  /*63b0*/  HFMA2 R186, -RZ, RZ, 0, 0 ;  /* 0x00000000ffba7431 */ /* 0x000fe200000001ff */
[----:B------:R-:W-:Y:S01]  /*63c0*/  LOP3.LUT P5, RZ, R23, 0xff, RZ, 0xc0, !PT ;  /* 0x000000ff17ff7812 */ /* 0x000fe200078ac0ff */
[----:B------:R-:W-:Y:S01]  /*63d0*/  FADD.FTZ R184, R249, -R184 ;  /* 0x800000b8f9b87221 */ /* 0x000fe20000010000 */
[----:B------:R-:W-:-:S03]  /*63e0*/  LOP3.LUT P6, RZ, R23, 0xff0000, RZ, 0xc0, !PT ;  /* 0x00ff000017ff7812 */ /* 0x000fc600078cc0ff */
[----:B------:R-:W-:-:S04]  /*63f0*/  FFMA.FTZ R184, R184, UR23, R34 ;  /* 0x00000017b8b87c23 */ /* 0x000fc80008010022 */
[----:B------:R-:W-:Y:S02]  /*6400*/  FMUL.FTZ R184, R184, UR16 ;  /* 0x00000010b8b87c20 */ /* 0x000fe40008410000 */
[----:B------:R-:W-:Y:S02]  /*6410*/  @P4 SHF.L.U32 R187, R181, 0x10, RZ ;  /* 0x00000010b5bb4819 */ /* 0x000fe400000006ff */
[----:B------:R-:W-:-:S04]  /*6420*/  FMUL.FTZ R184, R184, UR22 ;  /* 0x00000016b8b87c20 */ /* 0x000fc80008410000 */
[-C--:B------:R-:W-:Y:S01]  /*6430*/  @P4 FMUL.FTZ R186, R187, R184.reuse ;  /* 0x000000b8bbba4220 */ /* 0x080fe20000410000 */
[----:B------:R-:W-:Y:S01]  /*6440*/  FMUL.FTZ R184, R46, R184 ;  /* 0x000000b82eb87220 */ /* 0x000fe20000410000 */
[----:B------:R-:W-:Y:S02]  /*6450*/  @P6 SHF.L.U32 R187, R183, 0x10, RZ ;  /* 0x00000010b7bb6819 */ /* 0x000fe400000006ff */
[----:B------:R-:W-:Y:S02]  /*6460*/  FADD.FTZ R114, R114, R186 ;  /* 0x000000ba72727221 */ /* 0x000fe40000010000 */
[----:B--23--:R-:W-:Y:S01]  /*6470*/  FSEL R188, R184, RZ, P4 ;  /* 0x000000ffb8bc7208 */ /* 0x00cfe20002000000 */
[----:B------:R-:W-:Y:S01]  /*6480*/  FFMA.FTZ R184, R204, UR17, R185 ;  /* 0x00000011ccb87c23 */ /* 0x000fe200080100b9 */
[----:B------:R-:W-:-:S03]  /*6490*/  LOP3.LUT P4, RZ, R22, 0xff000000, RZ, 0xc0, !PT ;  /* 0xff00000016ff7812 */ /* 0x000fc6000788c0ff */
[----:B------:R-:W-:-:S04]  /*64a0*/  FADD.FTZ R184, R248, -R184 ;  /* 0x800000b8f8b87221 */ /* 0x000fc80000010000 */
[----:B------:R-:W-:-:S04]  /*64b0*/  FFMA.FTZ R184, R184, UR23, R35 ;  /* 0x00000017b8b87c23 */ /* 0x000fc80008010023 */
[----:B------:R-:W-:Y:S02]  /*64c0*/  FMUL.FTZ R184, R184, UR16 ;  /* 0x00000010b8b87c20 */ /* 0x000fe40008410000 */
[----:B------:R-:W-:Y:S02]  /*64d0*/  @P4 PRMT R181, R181, 0x7632, R181 ;  /* 0x00007632b5b54816 */ /* 0x000fe400000000b5 */
[----:B------:R-:W-:Y:S01]  /*64e0*/  FMUL.FTZ R186, R184, UR22 ;  /* 0x00000016b8ba7c20 */ /* 0x000fe20008410000 */
[----:B------:R-:W-:Y:S02]  /*64f0*/  MOV R184, RZ ;  /* 0x000000ff00b87202 */ /* 0x000fe40000000f00 */
        /* <DEDUP_REMOVED lines=8> */
[----:B------:R-:W-:Y:S01]  /*6580*/  FFMA.FTZ R181, R181, UR23, R28 ;  /* 0x00000017b5b57c23 */ /* 0x000fe2000801001c */
        /* <DEDUP_REMOVED lines=11> */
[----:B------:R-:W-:-:S04]  /*6640*/  FFMA.FTZ R116, R116, UR23, R29 ;  /* 0x0000001774747c23 */ /* 0x000fc8000801001d */
[----:B------:R-:W-:-:S04]  /*6650*/  FMUL.FTZ R116, R116, UR16 ;  /* 0x0000001074747c20 */ /* 0x000fc80008410000 */
[----:B------:R-:W-:-:S04]  /*6660*/  FMUL.FTZ R116, R116, UR22 ;  /* 0x0000001674747c20 */ /* 0x000fc80008410000 */
[----:B------:R-:W-:Y:S01]  /*6670*/  @P4 FMUL.FTZ R184, R182, R116 ;  /* 0x00000074b6b84220 */ /* 0x000fe20000410000 */
[----:B------:R-:W-:-:S03]  /*6680*/  HFMA2 R182, -RZ, RZ, 0, 0 ;  /* 0x00000000ffb67431 */ /* 0x000fc600000001ff */
        /* <DEDUP_REMOVED lines=25> */
[----:B------:R-:W-:Y:S02]  /*6820*/  FSEL R118, R118, RZ, P5 ;  /* 0x000000ff76767208 */ /* 0x000fe40002800000 */
[----:B------:R-:W-:Y:S01]  /*6830*/  F2FP.BF16.F32.PACK_AB R119, R119, R117 ;  /* 0x000000757777723e */ /* 0x000fe200000010ff */
[----:B------:R-:W-:Y:S01]  /*6840*/  FMUL.FTZ R117, R49, R116 ;  /* 0x0000007431757220 */ /* 0x000fe20000410000 */
[----:B------:R-:W-:-:S04]  /*6850*/  FFMA.FTZ R116, R207, UR17, R185 ;  /* 0x00000011cf747c23 */ /* 0x000fc800080100b9 */
[----:B------:R-:W-:Y:S01]  /*6860*/  FSEL R187, R117, RZ, P4 ;  /* 0x000000ff75bb7208 */ /* 0x000fe20002000000 */
[----:B------:R-:W-:Y:S01]  /*6870*/  FADD.FTZ R116, R251, -R116 ;  /* 0x80000074fb747221 */ /* 0x000fe20000010000 */
[----:B------:R-:W-:Y:S01]  /*6880*/  LOP3.LUT P4, RZ, R22, 0xff, RZ, 0xc0, !PT ;  /* 0x000000ff16ff7812 */ /* 0x000fe2000788c0ff */
[----:B------:R-:W-:Y:S01]  /*6890*/  HFMA2 R117, -RZ, RZ, 0, 0 ;  /* 0x00000000ff757431 */ /* 0x000fe200000001ff */
[----:B------:R-:W-:Y:S01]  /*68a0*/  F2FP.BF16.F32.PACK_AB R118, R187, R118 ;  /* 0x00000076bb76723e */ /* 0x000fe200000010ff */
[----:B------:R-:W-:-:S04]  /*68b0*/  FFMA.FTZ R116, R116, UR23, R32 ;  /* 0x0000001774747c23 */ /* 0x000fc80008010020 */
[----:B------:R-:W-:-:S04]  /*68c0*/  FMUL.FTZ R116, R116, UR16 ;  /* 0x0000001074747c20 */ /* 0x000fc80008410000 */
[----:B------:R-:W-:Y:S02]  /*68d0*/  FMUL.FTZ R116, R116, UR22 ;  /* 0x0000001674747c20 */ /* 0x000fe40008410000 */
[----:B------:R-:W-:-:S05]  /*68e0*/  @P4 SHF.L.U32 R186, R180, 0x10, RZ ;  /* 0x00000010b4ba4819 */ /* 0x000fca00000006ff */
[----:B------:R-:W-:-:S04]  /*68f0*/  @P4 FMUL.FTZ R117, R186, R116 ;  /* 0x00000074ba754220 */ /* 0x000fc80000410000 */
[----:B------:R-:W-:Y:S01]  /*6900*/  FADD.FTZ R186, R112, R117 ;  /* 0x0000007570ba7221 */ /* 0x000fe20000010000 */
[----:B------:R-:W-:Y:S01]  /*6910*/  FMUL.FTZ R112, R44, R116 ;  /* 0x000000742c707220 */ /* 0x000fe20000410000 */
[----:B------:R-:W-:-:S04]  /*6920*/  FFMA.FTZ R116, R206, UR17, R185 ;  /* 0x00000011ce747c23 */ /* 0x000fc800080100b9 */
[----:B------:R-:W-:Y:S01]  /*6930*/  FSEL R112, R112, RZ, P4 ;  /* 0x000000ff70707208 */ /* 0x000fe20002000000 */
[----:B------:R-:W-:Y:S01]  /*6940*/  FADD.FTZ R116, R250, -R116 ;  /* 0x80000074fa747221 */ /* 0x000fe20000010000 */
[----:B------:R-:W-:-:S03]  /*6950*/  LOP3.LUT P4, RZ, R22, 0xff00, RZ, 0xc0, !PT ;  /* 0x0000ff0016ff7812 */ /* 0x000fc6000788c0ff */
[----:B------:R-:W-:-:S04]  /*6960*/  FFMA.FTZ R116, R116, UR23, R33 ;  /* 0x0000001774747c23 */ /* 0x000fc80008010021 */
[----:B------:R-:W-:-:S04]  /*6970*/  FMUL.FTZ R116, R116, UR16 ;  /* 0x0000001074747c20 */ /* 0x000fc80008410000 */
[----:B------:R-:W-:Y:S02]  /*6980*/  FMUL.FTZ R116, R116, UR22 ;  /* 0x0000001674747c20 */ /* 0x000fe40008410000 */
[----:B------:R-:W-:Y:S02]  /*6990*/  @P4 PRMT R117, R180, 0x7632, R117 ;  /* 0x00007632b4754816 */ /* 0x000fe40000000075 */
[----:B------:R-:W-:Y:S02]  /*69a0*/  MOV R180, RZ ;  /* 0x000000ff00b47202 */ /* 0x000fe40000000f00 */
[----:B------:R-:W-:-:S05]  /*69b0*/  @P4 SHF.L.U32 R117, R117, 0x10, RZ ;  /* 0x0000001075754819 */ /* 0x000fca00000006ff */
[----:B------:R-:W-:Y:S01]  /*69c0*/  @P4 FMUL.FTZ R180, R117, R116 ;  /* 0x0000007475b44220 */ /* 0x000fe20000410000 */
[----:B------:R-:W-:-:S03]  /*69d0*/  F2FP.BF16.F32.PACK_AB R117, R189, R188 ;  /* 0x000000bcbd75723e */ /* 0x000fc600000010ff */
[----:B------:R-:W-:Y:S01]  /*69e0*/  FADD.FTZ R180, R113, R180 ;  /* 0x000000b471b47221 */ /* 0x000fe20000010000 */
[----:B------:R-:W-:-:S05]  /*69f0*/  FMUL.FTZ R113, R45, R116 ;  /* 0x000000742d717220 */ /* 0x000fca0000410000 */
[----:B------:R-:W-:-:S04]  /*6a00*/  FSEL R113, R113, RZ, P4 ;  /* 0x000000ff71717208 */ /* 0x000fc80002000000 */
[----:B------:R-:W-:Y:S01]  /*6a10*/  F2FP.BF16.F32.PACK_AB R116, R113, R112 ;  /* 0x000000707174723e */ /* 0x000fe200000010ff */
[----:B------:R-:W-:Y:S06]  /*6a20*/  BRA `(.L_x_9039) ;  /* 0x0000000c005c7947 */ /* 0x000fec0003800000 */
.L_x_9037:
[----:B------:R-:W0:Y:S02]  /*6a30*/  LDC.64 R186, c[0x0][0x478] ;  /* 0x00011e00ffba7b82 */ /* 0x000e240000000a00 */
[----:B0-----:R-:W-:-:S04]  /*6a40*/  ISETP.NE.U32.AND P3, PT, R186, RZ, PT ;  /* 0x000000ffba00720c */ /* 0x001fc80003f65070 */
[----:B------:R-:W-:-:S13]  /*6a50*/  ISETP.NE.AND.EX P3, PT, R187, RZ, PT, P3 ;  /* 0x000000ffbb00720c */ /* 0x000fda0003f65330 */
        /* <DEDUP_REMOVED lines=9> */
[----:B------:R-:W-:Y:S01]  /*6af0*/  FMUL.FTZ R152, R76, UR23 ;  /* 0x000000174c987c20 */ /* 0x000fe20008410000 */
[----:B------:R-:W-:Y:S01]  /*6b00*/  MOV R153, RZ ;  /* 0x000000ff00997202 */ /* 0x000fe20000000f00 */
[----:B------:R-:W-:Y:S01]  /*6b10*/  FADD.FTZ R79, R248, -R79 ;  /* 0x8000004ff84f7221 */ /* 0x000fe20000010000 */
[----:B------:R-:W-:Y:S01]  /*6b20*/  FMUL.FTZ R78, R78, UR23 ;  /* 0x000000174e4e7c20 */ /* 0x000fe20008410000 */
[----:B------:R-:W-:Y:S01]  /*6b30*/  FMUL.FTZ R76, R152, UR16 ;  /* 0x00000010984c7c20 */ /* 0x000fe20008410000 */
[----:B------:R-:W-:Y:S01]  /*6b40*/  LOP3.LUT P6, RZ, R23, 0xff00, RZ, 0xc0, !PT ;  /* 0x0000ff0017ff7812 */ /* 0x000fe200078cc0ff */
[----:B------:R-:W-:Y:S01]  /*6b50*/  FMUL.FTZ R79, R79, UR23 ;  /* 0x000000174f4f7c20 */ /* 0x000fe20008410000 */
        /* <DEDUP_REMOVED lines=26> */
[----:B------:R-:W-:Y:S01]  /*6d00*/  FMUL.FTZ R153, R155, UR23 ;  /* 0x000000179b997c20 */ /* 0x000fe20008410000 */
        /* <DEDUP_REMOVED lines=12> */
[----:B------:R-:W-:-:S04]  /*6dd0*/  FMUL.FTZ R154, R182, UR23 ;  /* 0x00000017b69a7c20 */ /* 0x000fc80008410000 */
        /* <DEDUP_REMOVED lines=29> */
[----:B------:R-:W-:-:S04]  /*6fb0*/  FMUL.FTZ R76, R76, UR23 ;  /* 0x000000174c4c7c20 */ /* 0x000fc80008410000 */
        /* <DEDUP_REMOVED lines=21> */
.L_x_9040:
        /* <DEDUP_REMOVED lines=18> */
[----:B------:R-:W-:-:S04]  /*7230*/  FMUL.FTZ R184, R184, UR23 ;  /* 0x00000017b8b87c20 */ /* 0x000fc80008410000 */
        /* <DEDUP_REMOVED lines=63> */
[----:B------:R-:W-:-:S04]  /*7630*/  FMUL.FTZ R116, R116, UR23 ;  /* 0x0000001774747c20 */ /* 0x000fc80008410000 */
        /* <DEDUP_REMOVED lines=21> */
[----:B------:R-:W-:-:S07]  /*7790*/  F2FP.BF16.F32.PACK_AB R116, R113, R112 ;  /* 0x000000707174723e */ /* 0x000fce00000010ff */
.L_x_9039:
        /* <DEDUP_REMOVED lines=14> */
.L_x_9036:
[----:B------:R-:W-:Y:S05]  /*7880*/  BSYNC.RECONVERGENT B0 ;  /* 0x0000000000007941 */ /* 0x000fea0003800200 */
.L_x_9035:
        /* <DEDUP_REMOVED lines=118> */
.L_x_9044:
        /* <DEDUP_REMOVED lines=106> */
.L_x_9043:
        /* <DEDUP_REMOVED lines=110> */
.L_x_9046:
        /* <DEDUP_REMOVED lines=105> */
.L_x_9045:
        /* <DEDUP_REMOVED lines=14> */
.L_x_9042:
[----:B------:R-:W-:Y:S05]  /*94e0*/  BSYNC.RECONVERGENT B0 ;  /* 0x0000000000007941 */ /* 0x000fea0003800200 */
.L_x_9041:
        /* <DEDUP_REMOVED lines=118> */
.L_x_9050:
        /* <DEDUP_REMOVED lines=106> */
.L_x_9049:
        /* <DEDUP_REMOVED lines=110> */
.L_x_9052:
        /* <DEDUP_REMOVED lines=105> */
.L_x_9051:
        /* <DEDUP_REMOVED lines=14> */
.L_x_9048:
[----:B------:R-:W-:Y:S05]  /*b140*/  BSYNC.RECONVERGENT B0 ;  /* 0x0000000000007941 */ /* 0x000fea0003800200 */
.L_x_9047:
[----:B------:R-:W4:Y:S01]  /*b150*/  LDL R180, [R1+0x1c] ;  /* 0x00001c0001b47983 */ /* 0x000f220000100800 */
[----:B------:R-:W-:Y:S01]  /*b160*/  BSSY.RECONVERGENT B0, `(.L_x_9053) ;  /* 0x00001c5000007945 */ /* 0x000fe20003800200 */
[----:B----4-:R-:W-:-:S13]  /*b170*/  ISETP.NE.AND P3, PT, R180, RZ, PT ;  /* 0x000000ffb400720c */ /* 0x010fda0003f65270 */
        /* <DEDUP_REMOVED lines=83> */
[----:B------:R-:W-:Y:S01]  /*b6b0*/  @P6 FMUL.FTZ R183, R141, R142 ;  /* 0x0000008e8db76220 */ /* 0x000fe20000410000 */
[----:B------:R-:W-:Y:S02]  /*b6c0*/  F2FP.BF16.F32.PACK_AB R142, R187, R186 ;  /* 0x000000babb8e723e */ /* 0x000fe400000010ff */
[----:B------:R-:W-:Y:S01]  /*b6d0*/  @P4 SHF.L.U32 R186, R180, 0x10, RZ ;  /* 0x00000010b4ba4819 */ /* 0x000fe200000006ff */
[----:B------:R-:W-:Y:S01]  /*b6e0*/  FADD.FTZ R183, R143, R183 ;  /* 0x000000b78fb77221 */ /* 0x000fe20000010000 */
[----:B------:R-:W-:Y:S01]  /*b6f0*/  FMUL.FTZ R143, R75, R141 ;  /* 0x0000008d4b8f7220 */ /* 0x000fe20000410000 */
[----:B------:R-:W-:Y:S01]  /*b700*/  FSEL R141, R76, RZ, P5 ;  /* 0x000000ff4c8d7208 */ /* 0x000fe20002800000 */
[--C-:B------:R-:W-:Y:S01]  /*b710*/  FFMA.FTZ R76, R199, UR17, R185.reuse ;  /* 0x00000011c74c7c23 */ /* 0x100fe200080100b9 */
[----:B------:R-:W-:Y:S02]  /*b720*/  FFMA.FTZ R185, R229, UR17, R185 ;  /* 0x00000011e5b97c23 */ /* 0x000fe400080100b9 */
[----:B------:R-:W-:Y:S01]  /*b730*/  FSEL R143, R143, RZ, P6 ;  /* 0x000000ff8f8f7208 */ /* 0x000fe20003000000 */
[----:B------:R-:W-:Y:S01]  /*b740*/  FADD.FTZ R76, R230, -R76 ;  /* 0x8000004ce64c7221 */ /* 0x000fe20000010000 */
[----:B------:R-:W-:Y:S01]  /*b750*/  F2FP.BF16.F32.PACK_AB R141, R77, R141 ;  /* 0x0000008d4d8d723e */ /* 0x000fe200000010ff */
[----:B------:R-:W-:Y:S01]  /*b760*/  FADD.FTZ R185, R228, -R185 ;  /* 0x800000b9e4b97221 */ /* 0x000fe20000010000 */
        /* <DEDUP_REMOVED lines=11> */
[----:B------:R-:W-:-:S04]  /*b820*/  FMUL.FTZ R136, R77, UR16 ;  /* 0x000000104d887c20 */ /* 0x000fc80008410000 */
[----:B------:R-:W-:Y:S01]  /*b830*/  FMUL.FTZ R185, R136, UR22 ;  /* 0x0000001688b97c20 */ /* 0x000fe20008410000 */
[----:B------:R-:W-:-:S07]  /*b840*/  MOV R136, RZ ;  /* 0x000000ff00887202 */ /* 0x000fce0000000f00 */
[----:B------:R-:W-:-:S04]  /*b850*/  @P4 PRMT R180, R180, 0x7632, R180 ;  /* 0x00007632b4b44816 */ /* 0x000fc800000000b4 */
[----:B------:R-:W-:-:S05]  /*b860*/  @P4 SHF.L.U32 R180, R180, 0x10, RZ ;  /* 0x00000010b4b44819 */ /* 0x000fca00000006ff */
[-C--:B------:R-:W-:Y:S01]  /*b870*/  @P4 FMUL.FTZ R136, R180, R185.reuse ;  /* 0x000000b9b4884220 */ /* 0x080fe20000410000 */
[----:B------:R-:W-:-:S05]  /*b880*/  FMUL.FTZ R180, R69, R185 ;  /* 0x000000b945b47220 */ /* 0x000fca0000410000 */
[----:B------:R-:W-:Y:S01]  /*b890*/  FSEL R185, R180, RZ, P4 ;  /* 0x000000ffb4b97208 */ /* 0x000fe20002000000 */
[----:B------:R-:W-:-:S03]  /*b8a0*/  FADD.FTZ R180, R137, R136 ;  /* 0x0000008889b47221 */ /* 0x000fc60000010000 */
[----:B------:R-:W-:Y:S01]  /*b8b0*/  F2FP.BF16.F32.PACK_AB R140, R185, R140 ;  /* 0x0000008cb98c723e */ /* 0x000fe200000010ff */
[----:B------:R-:W-:Y:S06]  /*b8c0*/  BRA `(.L_x_9057) ;  /* 0x0000001400047947 */ /* 0x000fec0003800000 */
.L_x_9056:
[----:B------:R-:W-:Y:S01]  /*b8d0*/  FFMA.FTZ R184, R195, UR17, R185 ;  /* 0x00000011c3b87c23 */ /* 0x000fe200080100b9 */
[----:B-----5:R-:W-:Y:S01]  /*b8e0*/  LOP3.LUT P4, RZ, R192, 0xff0000, RZ, 0xc0, !PT ;  /* 0x00ff0000c0ff7812 */ /* 0x020fe2000788c0ff */
[----:B------:R-:W-:Y:S02]  /*b8f0*/  HFMA2 R186, -RZ, RZ, 0, 0 ;  /* 0x00000000ffba7431 */ /* 0x000fe400000001ff */
[----:B------:R-:W-:-:S04]  /*b900*/  FADD.FTZ R184, R227, -R184 ;  /* 0x800000b8e3b87221 */ /* 0x000fc80000010000 */
[----:B------:R-:W-:-:S04]  /*b910*/  FFMA.FTZ R184, R184, UR23, R174 ;  /* 0x00000017b8b87c23 */ /* 0x000fc800080100ae */
[----:B------:R-:W-:Y:S02]  /*b920*/  FMUL.FTZ R184, R184, UR16 ;  /* 0x00000010b8b87c20 */ /* 0x000fe40008410000 */
[----:B------:R-:W-:Y:S02]  /*b930*/  @P4 SHF.L.U32 R187, R181, 0x10, RZ ;  /* 0x00000010b5bb4819 */ /* 0x000fe400000006ff */
[----:B------:R-:W-:-:S04]  /*b940*/  FMUL.FTZ R184, R184, UR22 ;  /* 0x00000016b8b87c20 */ /* 0x000fc80008410000 */
[-C--:B------:R-:W-:Y:S01]  /*b950*/  @P4 FMUL.FTZ R186, R187, R184.reuse ;  /* 0x000000b8bbba4220 */ /* 0x080fe20000410000 */
[----:B------:R-:W-:-:S03]  /*b960*/  FMUL.FTZ R184, R70, R184 ;  /* 0x000000b846b87220 */ /* 0x000fc60000410000 */
        /* <DEDUP_REMOVED lines=12> */
[----:B------:R-:W-:Y:S01]  /*ba30*/  FMUL.FTZ R186, R71, R186 ;  /* 0x000000ba47ba7220 */ /* 0x000fe20000410000 */
[----:B------:R-:W-:Y:S02]  /*ba40*/  FFMA.FTZ R181, R4, UR17, R185 ;  /* 0x0000001104b57c23 */ /* 0x000fe400080100b9 */
[----:B------:R-:W-:Y:S02]  /*ba50*/  FADD.FTZ R139, R139, R184 ;  /* 0x000000b88b8b7221 */ /* 0x000fe40000010000 */
[----:B------:R-:W-:Y:S01]  /*ba60*/  FADD.FTZ R181, R223, -R181 ;  /* 0x800000b5dfb57221 */ /* 0x000fe20000010000 */
[----:B------:R-:W-:Y:S02]  /*ba70*/  FSEL R190, R186, RZ, P4 ;  /* 0x000000ffbabe7208 */ /* 0x000fe40002000000 */
[----:B------:R-:W-:Y:S01]  /*ba80*/  LOP3.LUT P4, RZ, R193, 0xff, RZ, 0xc0, !PT ;  /* 0x000000ffc1ff7812 */ /* 0x000fe2000788c0ff */
[----:B------:R-:W-:-:S04]  /*ba90*/  FFMA.FTZ R181, R181, UR23, R176 ;  /* 0x00000017b5b57c23 */ /* 0x000fc800080100b0 */
[----:B------:R-:W-:-:S04]  /*baa0*/  FMUL.FTZ R181, R181, UR16 ;  /* 0x00000010b5b57c20 */ /* 0x000fc80008410000 */
[----:B------:R-:W-:Y:S01]  /*bab0*/  FMUL.FTZ R184, R181, UR22 ;  /* 0x00000016b5b87c20 */ /* 0x000fe20008410000 */
[----:B------:R-:W-:-:S03]  /*bac0*/  HFMA2 R181, -RZ, RZ, 0, 0 ;  /* 0x00000000ffb57431 */ /* 0x000fc600000001ff */
[----:B------:R-:W-:Y:S01]  /*bad0*/  @P4 SHF.L.U32 R186, R182, 0x10, RZ ;  /* 0x00000010b6ba4819 */ /* 0x000fe200000006ff */
[----:B------:R-:W-:-:S04]  /*bae0*/  FMUL.FTZ R187, R72, R184 ;  /* 0x000000b848bb7220 */ /* 0x000fc80000410000 */
[----:B------:R-:W-:Y:S01]  /*baf0*/  @P4 FMUL.FTZ R181, R186, R184 ;  /* 0x000000b8bab54220 */ /* 0x000fe20000410000 */
[----:B------:R-:W-:Y:S02]  /*bb00*/  FSEL R187, R187, RZ, P4 ;  /* 0x000000ffbbbb7208 */ /* 0x000fe40002000000 */
[----:B------:R-:W-:Y:S01]  /*bb10*/  LOP3.LUT P4, RZ, R193, 0xff00, RZ, 0xc0, !PT ;  /* 0x0000ff00c1ff7812 */ /* 0x000fe2000788c0ff */
[----:B------:R-:W-:Y:S01]  /*bb20*/  FADD.FTZ R181, R140, R181 ;  /* 0x000000b58cb57221 */ /* 0x000fe20000010000 */
[----:B------:R-:W-:Y:S01]  /*bb30*/  FFMA.FTZ R140, R2, UR17, R185 ;  /* 0x00000011028c7c23 */ /* 0x000fe200080100b9 */
[----:B------:R-:W-:-:S03]  /*bb40*/  MOV R184, RZ ;  /* 0x000000ff00b87202 */ /* 0x000fc60000000f00 */
[----:B------:R-:W-:-:S04]  /*bb50*/  FADD.FTZ R140, R222, -R140 ;  /* 0x8000008cde8c7221 */ /* 0x000fc80000010000 */
[----:B------:R-:W-:-:S03]  /*bb60*/  FFMA.FTZ R140, R140, UR23, R177 ;  /* 0x000000178c8c7c23 */ /* 0x000fc600080100b1 */
[----:B------:R-:W-:Y:S01]  /*bb70*/  @P4 PRMT R182, R182, 0x7632, R182 ;  /* 0x00007632b6b64816 */ /* 0x000fe200000000b6 */
[----:B------:R-:W-:-:S03]  /*bb80*/  FMUL.FTZ R140, R140, UR16 ;  /* 0x000000108c8c7c20 */ /* 0x000fc60008410000 */
[----:B------:R-:W-:Y:S01]  /*bb90*/  @P4 SHF.L.U32 R182, R182, 0x10, RZ ;  /* 0x00000010b6b64819 */ /* 0x000fe200000006ff */
[----:B------:R-:W-:-:S04]  /*bba0*/  FMUL.FTZ R140, R140, UR22 ;  /* 0x000000168c8c7c20 */ /* 0x000fc80008410000 */
[----:B------:R-:W-:-:S04]  /*bbb0*/  @P4 FMUL.FTZ R184, R182, R140 ;  /* 0x0000008cb6b84220 */ /* 0x000fc80000410000 */
[----:B------:R-:W-:Y:S01]  /*bbc0*/  FADD.FTZ R184, R141, R184 ;  /* 0x000000b88db87221 */ /* 0x000fe20000010000 */
[----:B------:R-:W-:Y:S01]  /*bbd0*/  FMUL.FTZ R141, R73, R140 ;  /* 0x0000008c498d7220 */ /* 0x000fe20000410000 */
[----:B------:R-:W-:-:S04]  /*bbe0*/  FFMA.FTZ R140, R3, UR17, R185 ;  /* 0x00000011038c7c23 */ /* 0x000fc800080100b9 */
[----:B------:R-:W-:Y:S01]  /*bbf0*/  FSEL R189, R141, RZ, P4 ;  /* 0x000000ff8dbd7208 */ /* 0x000fe20002000000 */
[----:B------:R-:W-:Y:S01]  /*bc00*/  FADD.FTZ R140, R220, -R140 ;  /* 0x8000008cdc8c7221 */ /* 0x000fe20000010000 */
[----:B------:R-:W-:Y:S01]  /*bc10*/  LOP3.LUT P4, RZ, R193, 0xff0000, RZ, 0xc0, !PT ;  /* 0x00ff0000c1ff7812 */ /* 0x000fe2000788c0ff */
[----:B------:R-:W-:Y:S02]  /*bc20*/  HFMA2 R141, -RZ, RZ, 0, 0 ;  /* 0x00000000ff8d7431 */ /* 0x000fe400000001ff */
[----:B------:R-:W-:-:S04]  /*bc30*/  FFMA.FTZ R140, R140, UR23, R178 ;  /* 0x000000178c8c7c23 */ /* 0x000fc800080100b2 */
        /* <DEDUP_REMOVED lines=18> */
[----:B------:R-:W-:-:S03]  /*bd60*/  HFMA2 R142, -RZ, RZ, 0, 0 ;  /* 0x00000000ff8e7431 */ /* 0x000fc600000001ff */
[----:B------:R-:W-:Y:S01]  /*bd70*/  FADD.FTZ R183, R143, R183 ;  /* 0x000000b78fb77221 */ /* 0x000fe20000010000 */
[----:B------:R-:W-:Y:S01]  /*bd80*/  FMUL.FTZ R143, R75, R141 ;  /* 0x0000008d4b8f7220 */ /* 0x000fe20000410000 */
[----:B------:R-:W-:-:S04]  /*bd90*/  FFMA.FTZ R141, R199, UR17, R185 ;  /* 0x00000011c78d7c23 */ /* 0x000fc800080100b9 */
[----:B------:R-:W-:Y:S01]  /*bda0*/  FSEL R143, R143, RZ, P4 ;  /* 0x000000ff8f8f7208 */ /* 0x000fe20002000000 */
[----:B------:R-:W-:Y:S01]  /*bdb0*/  FADD.FTZ R141, R230, -R141 ;  /* 0x8000008de68d7221 */ /* 0x000fe20000010000 */
[----:B------:R-:W-:Y:S02]  /*bdc0*/  LOP3.LUT P4, RZ, R192, 0xff, RZ, 0xc0, !PT ;  /* 0x000000ffc0ff7812 */ /* 0x000fe4000788c0ff */
        /* <DEDUP_REMOVED lines=21> */
[----:B------:R-:W-:Y:S01]  /*bf20*/  FMUL.FTZ R137, R69, R141 ;  /* 0x0000008d45897220 */ /* 0x000fe20000410000 */
[----:B------:R-:W-:-:S04]  /*bf30*/  F2FP.BF16.F32.PACK_AB R141, R190, R188 ;  /* 0x000000bcbe8d723e */ /* 0x000fc800000010ff */
[----:B------:R-:W-:-:S04]  /*bf40*/  FSEL R137, R137, RZ, P4 ;  /* 0x000000ff89897208 */ /* 0x000fc80002000000 */
[----:B------:R-:W-:Y:S01]  /*bf50*/  F2FP.BF16.F32.PACK_AB R140, R137, R136 ;  /* 0x00000088898c723e */ /* 0x000fe200000010ff */
[----:B------:R-:W-:Y:S06]  /*bf60*/  BRA `(.L_x_9057) ;  /* 0x0000000c005c7947 */ /* 0x000fec0003800000 */
.L_x_9055:
        /* <DEDUP_REMOVED lines=96> */
[----:B------:R-:W-:Y:S01]  /*c570*/  FMUL.FTZ R77, R185, UR23 ;  /* 0x00000017b94d7c20 */ /* 0x000fe20008410000 */
        /* <DEDUP_REMOVED lines=13> */
.L_x_9058:
        /* <DEDUP_REMOVED lines=28> */
[----:B------:R-:W-:-:S04]  /*c810*/  FMUL.FTZ R181, R181, UR23 ;  /* 0x00000017b5b57c20 */ /* 0x000fc80008410000 */
        /* <DEDUP_REMOVED lines=12> */
[----:B------:R-:W-:-:S03]  /*c8e0*/  FMUL.FTZ R140, R140, UR23 ;  /* 0x000000178c8c7c20 */ /* 0x000fc60008410000 */
        /* <DEDUP_REMOVED lines=62> */
[----:B------:R-:W-:-:S07]  /*ccd0*/  F2FP.BF16.F32.PACK_AB R140, R137, R136 ;  /* 0x00000088898c723e */ /* 0x000fce00000010ff */
.L_x_9057:
        /* <DEDUP_REMOVED lines=13> */
.L_x_9054:
[----:B------:R-:W-:Y:S05]  /*cdb0*/  BSYNC.RECONVERGENT B0 ;  /* 0x0000000000007941 */ /* 0x000fea0003800200 */
.L_x_9053:
[----:B------:R-:W-:Y:S02]  /*cdc0*/  UIADD3 UR7, UPT, UPT, UR7, UR24, URZ ;  /* 0x0000001807077290 */ /* 0x000fe4000fffe0ff */
[----:B------:R-:W-:Y:S02]  /*cdd0*/  UPLOP3.LUT UP2, UPT, UPT, UPT, UP2, 0x40, 0x4 ;  /* 0x000000000004789c */ /* 0x000fe40003f4e820 */
[----:B------:R-:W-:-:S09]  /*cde0*/  UISETP.GE.AND UP1, UPT, UR7, UR25, UPT ;  /* 0x000000190700728c */ /* 0x000fd2000bf26270 */
[----:B------:R-:W-:Y:S05]  /*cdf0*/  BRA.U !UP1, `(.L_x_9059) ;  /* 0xffffff4509247547 */ /* 0x000fea000b83ffff */
.L_x_9016:
[----:B------:R-:W4:Y:S01]  /*ce00*/  LDL.LU R19, [R1+0x1a0] ;  /* 0x0001a00001137983 */ /* 0x000f220000300800 */
[----:B------:R-:W0:Y:S01]  /*ce10*/  S2UR UR4, SR_CTAID.X ;  /* 0x00000000000479c3 */ /* 0x000e220000002500 */
[----:B------:R-:W-:Y:S01]  /*ce20*/  BSSY.RECONVERGENT B0, `(.L_x_9060) ;  /* 0x0000024000007945 */ /* 0x000fe20003800200 */
[----:B0-----:R-:W-:-:S06]  /*ce30*/  UIMAD UR4, UR4, UR6, URZ ;  /* 0x00000006040472a4 */ /* 0x001fcc000f8e02ff */
[----:B------:R-:W-:Y:S02]  /*ce40*/  MOV R9, UR4 ;  /* 0x0000000400097c02 */ /* 0x000fe40008000f00 */
[----:B----4-:R-:W-:Y:S02]  /*ce50*/  ISETP.NE.AND P3, PT, R19, RZ, PT ;  /* 0x000000ff1300720c */ /* 0x010fe40003f65270 */
[----:B------:R-:W0:Y:S02]  /*ce60*/  S2R R19, SR_TID.X ;  /* 0x0000000000137919 */ /* 0x000e240000002100 */
[----:B0-----:R-:W-:-:S09]  /*ce70*/  LEA.HI R9, R9, R19, RZ, 0x1d ;  /* 0x0000001309097211 */ /* 0x001fd200078fe8ff */
[----:B------:R-:W-:Y:S05]  /*ce80*/  @!P3 BRA `(.L_x_9061) ;  /* 0x000000000074b947 */ /* 0x000fea0003800000 */
[----:B------:R-:W4:Y:S01]  /*ce90*/  LDL.LU R76, [R1+0x50] ;  /* 0x00005000014c7983 */ /* 0x000f220000300800 */
[----:B-----5:R-:W0:Y:S03]  /*cea0*/  LDC.64 R2, c[0x0][0x440] ;  /* 0x00011000ff027b82 */ /* 0x020e260000000a00 */
[----:B------:R-:W4:Y:S04]  /*ceb0*/  LDL.LU R77, [R1+0x54] ;  /* 0x00005400014d7983 */ /* 0x000f280000300800 */
[----:B------:R-:W4:Y:S01]  /*cec0*/  LDL.LU R78, [R1+0x58] ;  /* 0x00005800014e7983 */ /* 0x000f220000300800 */
[----:B------:R-:W1:Y:S03]  /*ced0*/  LDC.64 R4, c[0x0][0x448] ;  /* 0x00011200ff047b82 */ /* 0x000e660000000a00 */
[----:B------:R-:W4:Y:S04]  /*cee0*/  LDL.LU R79, [R1+0x5c] ;  /* 0x00005c00014f7983 */ /* 0x000f280000300800 */
[----:B--23--:R-:W2:Y:S01]  /*cef0*/  LDL.LU R188, [R1+0x40] ;  /* 0x0000400001bc7983 */ /* 0x00cea20000300800 */
[----:B------:R-:W3:Y:S03]  /*cf00*/  LDC.64 R6, c[0x0][0x460] ;  /* 0x00011800ff067b82 */ /* 0x000ee60000000a00 */
        /* <DEDUP_REMOVED lines=11> */
[----:B0-----:R-:W-:-:S04]  /*cfc0*/  IMAD.WIDE.U32 R2, R9, 0x20, R2 ;  /* 0x0000002009027825 */ /* 0x001fc800078e0002 */
[----:B-1----:R-:W-:-:S04]  /*cfd0*/  IMAD.WIDE.U32 R4, R9, 0x20, R4 ;  /* 0x0000002009047825 */ /* 0x002fc800078e0004 */
[C---:B---3--:R-:W-:Y:S01]  /*cfe0*/  IMAD.WIDE.U32 R6, R9.reuse, 0x20, R6 ;  /* 0x0000002009067825 */ /* 0x048fe200078e0006 */
[----:B------:R-:W-:Y:S01]  /*cff0*/  IADD3 R9, PT, PT, R9, 0x80, RZ ;  /* 0x0000008009097810 */ /* 0x000fe20007ffe0ff */
[----:B----4-:R0:W-:Y:S04]  /*d000*/  STG.E.128 desc[UR10][R2.64], R76 ;  /* 0x0000004c02007986 */ /* 0x0101e8000c101d0a */
[----:B--2---:R0:W-:Y:S04]  /*d010*/  STG.E.128 desc[UR10][R2.64+0x10], R188 ;  /* 0x000010bc02007986 */ /* 0x0041e8000c101d0a */
[----:B------:R0:W-:Y:S04]  /*d020*/  STG.E.128 desc[UR10][R4.64], R184 ;  /* 0x000000b804007986 */ /* 0x0001e8000c101d0a */
[----:B------:R0:W-:Y:S04]  /*d030*/  STG.E.128 desc[UR10][R4.64+0x10], R180 ;  /* 0x000010b404007986 */ /* 0x0001e8000c101d0a */
[----:B------:R0:W-:Y:S04]  /*d040*/  STG.E.128 desc[UR10][R6.64], R104 ;  /* 0x0000006806007986 */ /* 0x0001e8000c101d0a */
[----:B------:R0:W-:Y:S02]  /*d050*/  STG.E.128 desc[UR10][R6.64+0x10], R108 ;  /* 0x0000106c06007986 */ /* 0x0001e4000c101d0a */
.L_x_9061:
[----:B------:R-:W-:Y:S05]  /*d060*/  BSYNC.RECONVERGENT B0 ;  /* 0x0000000000007941 */ /* 0x000fea0003800200 */
.L_x_9060:
[----:B------:R-:W-:Y:S04]  /*d070*/  BSSY.RECONVERGENT B0, `(.L_x_9062) ;  /* 0x000001f000007945 */ /* 0x000fe80003800200 */
[----:B------:R-:W-:Y:S05]  /*d080*/  @!P0 BRA `(.L_x_9063) ;  /* 0x0000000000748947 */ /* 0x000fea0003800000 */
[----:B-----5:R-:W4:Y:S01]  /*d090*/  LDL.LU R24, [R1+0x30] ;  /* 0x0000300001187983 */ /* 0x020f220000300800 */
[----:B0-----:R-:W0:Y:S03]  /*d0a0*/  LDC.64 R2, c[0x0][0x440] ;  /* 0x00011000ff027b82 */ /* 0x001e260000000a00 */
[----:B------:R-:W4:Y:S04]  /*d0b0*/  LDL.LU R25, [R1+0x34] ;  /* 0x0000340001197983 */ /* 0x000f280000300800 */
[----:B------:R-:W4:Y:S01]  /*d0c0*/  LDL.LU R26, [R1+0x38] ;  /* 0x00003800011a7983 */ /* 0x000f220000300800 */
[----:B------:R-:W1:Y:S03]  /*d0d0*/  LDC.64 R4, c[0x0][0x448] ;  /* 0x00011200ff047b82 */ /* 0x000e660000000a00 */
[----:B------:R-:W4:Y:S04]  /*d0e0*/  LDL.LU R27, [R1+0x3c] ;  /* 0x00003c00011b7983 */ /* 0x000f280000300800 */
[----:B------:R-:W2:Y:S01]  /*d0f0*/  LDL.LU R20, [R1+0x20] ;  /* 0x0000200001147983 */ /* 0x000ea20000300800 */
        /* <DEDUP_REMOVED lines=22> */
.L_x_9063:
[----:B------:R-:W-:Y:S05]  /*d260*/  BSYNC.RECONVERGENT B0 ;  /* 0x0000000000007941 */ /* 0x000fea0003800200 */
.L_x_9062:
[----:B------:R-:W-:Y:S04]  /*d270*/  BSSY.RECONVERGENT B0, `(.L_x_9064) ;  /* 0x0000017000007945 */ /* 0x000fe80003800200 */
[----:B------:R-:W-:Y:S05]  /*d280*/  @!P1 BRA `(.L_x_9065) ;  /* 0x0000000000549947 */ /* 0x000fea0003800000 */
[----:B-1----:R-:W4:Y:S01]  /*d290*/  LDL.LU R16, [R1+0xb0] ;  /* 0x0000b00001107983 */ /* 0x002f220000300800 */
[----:B0----5:R-:W0:Y:S03]  /*d2a0*/  LDC.64 R2, c[0x0][0x440] ;  /* 0x00011000ff027b82 */ /* 0x021e260000000a00 */
        /* <DEDUP_REMOVED lines=8> */
[----:B------:R-:W2:Y:S01]  /*d330*/  LDL.LU R15, [R1+0xac] ;  /* 0x0000ac00010f7983 */ /* 0x000ea20000300800 */
[----:B0-----:R-:W-:-:S04]  /*d340*/  IMAD.WIDE.U32 R2, R9, 0x20, R2 ;  /* 0x0000002009027825 */ /* 0x001fc800078e0002 */
[C---:B-1----:R-:W-:Y:S01]  /*d350*/  IMAD.WIDE.U32 R4, R9.reuse, 0x20, R4 ;  /* 0x0000002009047825 */ /* 0x042fe200078e0004 */
[----:B------:R0:W-:Y:S04]  /*d360*/  STG.E.128 desc[UR10][R2.64], R80 ;  /* 0x0000005002007986 */ /* 0x0001e8000c101d0a */
[----:B------:R0:W-:Y:S01]  /*d370*/  STG.E.128 desc[UR10][R2.64+0x10], R84 ;  /* 0x0000105402007986 */ /* 0x0001e2000c101d0a */
[C---:B---3--:R-:W-:Y:S01]  /*d380*/  IMAD.WIDE.U32 R6, R9.reuse, 0x20, R6 ;  /* 0x0000002009067825 */ /* 0x048fe200078e0006 */
[----:B------:R-:W-:Y:S02]  /*d390*/  IADD3 R9, PT, PT, R9, 0x80, RZ ;  /* 0x0000008009097810 */ /* 0x000fe40007ffe0ff */
[----:B----4-:R0:W-:Y:S04]  /*d3a0*/  STG.E.128 desc[UR10][R4.64], R16 ;  /* 0x0000001004007986 */ /* 0x0101e8000c101d0a */
[----:B--2---:R0:W-:Y:S04]  /*d3b0*/  STG.E.128 desc[UR10][R4.64+0x10], R12 ;  /* 0x0000100c04007986 */ /* 0x0041e8000c101d0a */
[----:B------:R0:W-:Y:S04]  /*d3c0*/  STG.E.128 desc[UR10][R6.64], R120 ;  /* 0x0000007806007986 */ /* 0x0001e8000c101d0a */
[----:B------:R0:W-:Y:S02]  /*d3d0*/  STG.E.128 desc[UR10][R6.64+0x10], R124 ;  /* 0x0000107c06007986 */ /* 0x0001e4000c101d0a */
.L_x_9065:
[----:B------:R-:W-:Y:S05]  /*d3e0*/  BSYNC.RECONVERGENT B0 ;  /* 0x0000000000007941 */ /* 0x000fea0003800200 */
.L_x_9064:
[----:B------:R-:W-:Y:S04]  /*d3f0*/  BSSY.RECONVERGENT B0, `(.L_x_9066) ;  /* 0x0000017000007945 */ /* 0x000fe80003800200 */
[----:B------:R-:W-:Y:S05]  /*d400*/  @!P2 BRA `(.L_x_9067) ;  /* 0x000000000054a947 */ /* 0x000fea0003800000 */
[----:B01----:R-:W4:Y:S01]  /*d410*/  LDL.LU R16, [R1+0x90] ;  /* 0x0000900001107983 */ /* 0x003f220000300800 */
[----:B-----5:R-:W0:Y:S03]  /*d420*/  LDC.64 R2, c[0x0][0x440] ;  /* 0x00011000ff027b82 */ /* 0x020e260000000a00 */
        /* <DEDUP_REMOVED lines=19> */
.L_x_9067:
[----:B------:R-:W-:Y:S05]  /*d560*/  BSYNC.RECONVERGENT B0 ;  /* 0x0000000000007941 */ /* 0x000fea0003800200 */
.L_x_9066:
[----:B-----5:R-:W4:Y:S02]  /*d570*/  LDL.LU R0, [R1+0x1c] ;  /* 0x00001c0001007983 */ /* 0x020f240000300800 */
[----:B----4-:R-:W-:-:S13]  /*d580*/  ISETP.NE.AND P0, PT, R0, RZ, PT ;  /* 0x000000ff0000720c */ /* 0x010fda0003f05270 */
[----:B------:R-:W-:Y:S05]  /*d590*/  @!P0 EXIT ;  /* 0x000000000000894d */ /* 0x000fea0003800000 */
[----:B01----:R-:W4:Y:S01]  /*d5a0*/  LDL.LU R16, [R1+0x70] ;  /* 0x0000700001107983 */ /* 0x003f220000300800 */
[----:B------:R-:W0:Y:S03]  /*d5b0*/  LDC.64 R2, c[0x0][0x440] ;  /* 0x00011000ff027b82 */ /* 0x000e260000000a00 */
[----:B------:R-:W4:Y:S04]  /*d5c0*/  LDL.LU R17, [R1+0x74] ;  /* 0x0000740001117983 */ /* 0x000f280000300800 */
[----:B------:R-:W4:Y:S01]  /*d5d0*/  LDL.LU R18, [R1+0x78] ;  /* 0x0000780001127983 */ /* 0x000f220000300800 */
[----:B------:R-:W1:Y:S03]  /*d5e0*/  LDC.64 R4, c[0x0][0x448] ;  /* 0x00011200ff047b82 */ /* 0x000e660000000a00 */
[----:B------:R-:W4:Y:S04]  /*d5f0*/  LDL.LU R19, [R1+0x7c] ;  /* 0x00007c0001137983 */ /* 0x000f280000300800 */
[----:B------:R-:W5:Y:S01]  /*d600*/  LDL.LU R12, [R1+0x60] ;  /* 0x00006000010c7983 */ /* 0x000f620000300800 */
[----:B------:R-:W2:Y:S03]  /*d610*/  LDC.64 R6, c[0x0][0x460] ;  /* 0x00011800ff067b82 */ /* 0x000ea60000000a00 */
[----:B------:R-:W5:Y:S04]  /*d620*/  LDL.LU R13, [R1+0x64] ;  /* 0x00006400010d7983 */ /* 0x000f680000300800 */
[----:B------:R-:W5:Y:S04]  /*d630*/  LDL.LU R14, [R1+0x68] ;  /* 0x00006800010e7983 */ /* 0x000f680000300800 */
[----:B------:R-:W5:Y:S01]  /*d640*/  LDL.LU R15, [R1+0x6c] ;  /* 0x00006c00010f7983 */ /* 0x000f620000300800 */
[----:B0-----:R-:W-:-:S04]  /*d650*/  IMAD.WIDE.U32 R2, R9, 0x20, R2 ;  /* 0x0000002009027825 */ /* 0x001fc800078e0002 */
[C---:B-1----:R-:W-:Y:S01]  /*d660*/  IMAD.WIDE.U32 R4, R9.reuse, 0x20, R4 ;  /* 0x0000002009047825 */ /* 0x042fe200078e0004 */
[----:B------:R-:W-:Y:S04]  /*d670*/  STG.E.128 desc[UR10][R2.64], R96 ;  /* 0x0000006002007986 */ /* 0x000fe8000c101d0a */
[----:B------:R-:W-:Y:S01]  /*d680*/  STG.E.128 desc[UR10][R2.64+0x10], R100 ;  /* 0x0000106402007986 */ /* 0x000fe2000c101d0a */
[----:B--2---:R-:W-:-:S03]  /*d690*/  IMAD.WIDE.U32 R6, R9, 0x20, R6 ;  /* 0x0000002009067825 */ /* 0x004fc600078e0006 */
[----:B----4-:R-:W-:Y:S04]  /*d6a0*/  STG.E.128 desc[UR10][R4.64], R16 ;  /* 0x0000001004007986 */ /* 0x010fe8000c101d0a */
[----:B-----5:R-:W-:Y:S04]  /*d6b0*/  STG.E.128 desc[UR10][R4.64+0x10], R12 ;  /* 0x0000100c04007986 */ /* 0x020fe8000c101d0a */
[----:B------:R-:W-:Y:S04]  /*d6c0*/  STG.E.128 desc[UR10][R6.64], R136 ;  /* 0x0000008806007986 */ /* 0x000fe8000c101d0a */
[----:B------:R-:W-:Y:S01]  /*d6d0*/  STG.E.128 desc[UR10][R6.64+0x10], R140 ;  /* 0x0000108c06007986 */ /* 0x000fe2000c101d0a */
[----:B------:R-:W-:Y:S05]  /*d6e0*/  EXIT ;  /* 0x000000000000794d */ /* 0x000fea0003800000 */
.L_x_9068:
        /* <DEDUP_REMOVED lines=9> */
.L_x_19368:


//--------------------- .text._ZN10layer_norm13ln_bwd_kernelINS_13Kernel_traitsIf13__nv_bfloat16fS2_fjLj5120ELj1ELj1ELj4ELj16ENS_18Kernel_traits_baseILj5120EfS2_fS2_fjLj128EEEEELb1ELb1ELb0ELb1EEEvNS_9BwdParamsE --------------------------
	.section	.text._ZN10layer_norm13ln_bwd_kernelINS_13Kernel_traitsIf13__nv_bfloat16fS2_fjLj5120ELj1ELj1ELj4ELj16ENS_18Kernel_traits_baseILj5120EfS2_fS2_fjLj128EEEEELb1ELb1ELb0ELb1EEEvNS_9BwdParamsE,"ax",@progbits
	.align	128
        .global         _ZN10layer_norm13ln_bwd_kernelINS_13Kernel_traitsIf13__nv_bfloat16fS2_fjLj5120ELj1ELj1ELj4ELj16ENS_18Kernel_traits_baseILj5120EfS2_fS2_fjLj128EEEEELb1ELb1ELb0ELb1EEEvNS_9BwdParamsE
        .type           _ZN10layer_norm13ln_bwd_kernelINS_13Kernel_traitsIf13__nv_bfloat16fS2_fjLj5120ELj1ELj1ELj4ELj16ENS_18Kernel_traits_baseILj5120EfS2_fS2_fjLj128EEEEELb1ELb1ELb0ELb1EEEvNS_9BwdParamsE,@function
        .size           _ZN10layer_norm13ln_bwd_kernelINS_13Kernel_traitsIf13__nv_bfloat16fS2_fjLj5120ELj1ELj1ELj4ELj16ENS_18Kernel_traits_baseILj5120EfS2_fS2_fjLj128EEEEELb1ELb1ELb0ELb1EEEvNS_9BwdParamsE,(.L_x_19369 - _ZN10layer_norm13ln_bwd_kernelINS_13Kernel_traitsIf13__nv_bfloat16fS2_fjLj5120ELj1ELj1ELj4ELj16ENS_18Kernel_traits_baseILj5120EfS2_fS2_fjLj128EEEEELb1ELb1ELb0ELb1EEEvNS_9BwdParamsE)
        .other          _ZN10layer_norm13ln_bwd_kernelINS_13Kernel_traitsIf13__nv_bfloat16fS2_fjLj5120ELj1ELj1ELj4ELj16ENS_18Kernel_traits_baseILj5120EfS2_fS2_fjLj128EEEEELb1ELb1ELb0ELb1EEEvNS_9BwdParamsE,@"STO_CUDA_ENTRY STV_DEFAULT"
_ZN10layer_norm13ln_bwd_kernelINS_13Kernel_traitsIf13__nv_bfloat16fS2_fjLj5120ELj1ELj1ELj4ELj16ENS_18Kernel_traits_baseILj5120EfS2_fS2_fjLj128EEEEELb1ELb1ELb0ELb1EEEvNS_9BwdParamsE:
.text._ZN10layer_norm13ln_bwd_kernelINS_13Kernel_traitsIf13__nv_bfloat16fS2_fjLj5120ELj1ELj1ELj4ELj16ENS_18Kernel_traits_baseILj5120EfS2_fS2_fjLj128EEEEELb1ELb1ELb0ELb1EEEvNS_9BwdParamsE:
        /* <DEDUP_REMOVED lines=72> */
[----:B------:R-:W-:-:S02]  /*0480*/  PLOP3.LUT P0, PT, PT, PT, PT, 0x8, 0x80 ;  /* 0x000000000080781c */ /* 0x000fc40003f0e170 */
[----:B------:R-:W-:Y:S02]  /*0490*/  CS2R R250, SRZ ;  /* 0x0000000000fa7805 */ /* 0x000fe4000001ff00 */
[----:B------:R-:W-:Y:S02]  /*04a0*/  CS2R R248, SRZ ;  /* 0x0000000000f87805 */ /* 0x000fe4000001ff00 */
[----:B------:R-:W-:Y:S01]  /*04b0*/  CS2R R246, SRZ ;  /* 0x0000000000f67805 */ /* 0x000fe2000001ff00 */
[----:B------:R-:W0:Y:S01]  /*04c0*/  LDCU UR7, c[0x0][0x408] ;  /* 0x00008100ff0777ac */ /* 0x000e220008000800 */
[----:B------:R-:W0:Y:S01]  /*04d0*/  LDCU UR19, c[0x0][0x388] ;  /* 0x00007100ff1377ac */ /* 0x000e220008000800 */
[----:B------:R-:W0:Y:S01]  /*04e0*/  LDCU.U8 UR18, c[0x0][0x410] ;  /* 0x00008200ff1277ac */ /* 0x000e220008000000 */
        /* <DEDUP_REMOVED lines=133> */
[----:B------:R-:W-:-:S02]  /*0d40*/  P2R R229, PR, RZ, 0x1 ;  /* 0x00000001ffe57803 */ /* 0x000fc40000000000 */
[----:B------:R-:W-:Y:S02]  /*0d50*/  CS2R R244, SRZ ;  /* 0x0000000000f47805 */ /* 0x000fe4000001ff00 */
[----:B------:R-:W-:Y:S02]  /*0d60*/  CS2R R240, SRZ ;  /* 0x0000000000f07805 */ /* 0x000fe4000001ff00 */
[----:B------:R-:W-:Y:S02]  /*0d70*/  CS2R R238, SRZ ;  /* 0x0000000000ee7805 */ /* 0x000fe4000001ff00 */
[----:B------:R-:W-:Y:S02]  /*0d80*/  CS2R R236, SRZ ;  /* 0x0000000000ec7805 */ /* 0x000fe4000001ff00 */
[----:B------:R-:W-:Y:S01]  /*0d90*/  CS2R R230, SRZ ;  /* 0x0000000000e67805 */ /* 0x000fe2000001ff00 */
[----:B0123--:R-:W-:-:S11]  /*0da0*/  UISETP.NE.AND.EX UP0, UPT, UR5, URZ, UPT, UP0 ;  /* 0x000000ff0500728c */ /* 0x00ffd6000bf05300 */
.L_x_9090:
[----:B0-----:R-:W0:Y:S01]  /*0db0*/  S2R R178, SR_TID.X ;  /* 0x0000000000b27919 */ /* 0x001e220000002100 */
[----:B--2---:R-:W1:Y:S01]  /*0dc0*/  LDC.64 R8, c[0x0][0x428] ;  /* 0x00010a00ff087b82 */ /* 0x004e620000000a00 */
[----:B------:R-:W-:Y:S01]  /*0dd0*/  UIMAD UR4, UR6, UR19, URZ ;  /* 0x00000013060472a4 */ /* 0x000fe2000f8e02ff */
[----:B------:R-:W-:Y:S01]  /*0de0*/  ISETP.NE.AND P3, PT, R229, RZ, PT ;  /* 0x000000ffe500720c */ /* 0x000fe20003f65270 */
[----:B------:R-:W-:Y:S01]  /*0df0*/  UIMAD.WIDE UR10, UR6, 0x4, UR12 ;  /* 0x00000004060a78a5 */ /* 0x000fe2000f8e020c */
[----:B-----5:R2:W-:Y:S01]  /*0e00*/  STL [R1+0x1bc], R80 ;  /* 0x0001bc5001007387 */ /* 0x0205e20000100800 */
[----:B------:R-:W-:-:S03]  /*0e10*/  USHF.R.S32.HI UR5, URZ, 0x1f, UR4 ;  /* 0x0000001fff057899 */ /* 0x000fc60008011404 */
[----:B------:R-:W3:Y:S01]  /*0e20*/  LDC.64 R162, c[0x0][0x3a8] ;  /* 0x0000ea00ffa27b82 */ /* 0x000ee20000000a00 */
[----:B------:R-:W-:Y:S01]  /*0e30*/  ULEA.HI UR5, UR5, UR4, URZ, 0x3 ;  /* 0x0000000405057291 */ /* 0x000fe2000f8f18ff */
[----:B------:R-:W-:Y:S01]  /*0e40*/  MOV R2, UR10 ;  /* 0x0000000a00027c02 */ /* 0x000fe20008000f00 */
[----:B------:R4:W-:Y:S01]  /*0e50*/  STL [R1+0x1b8], R79 ;  /* 0x0001b84f01007387 */ /* 0x0009e20000100800 */
[----:B------:R-:W-:-:S03]  /*0e60*/  MOV R3, UR11 ;  /* 0x0000000b00037c02 */ /* 0x000fc60008000f00 */
[----:B------:R-:W-:Y:S01]  /*0e70*/  MOV R212, UR5 ;  /* 0x0000000500d47c02 */ /* 0x000fe20008000f00 */
[----:B------:R-:W-:Y:S01]  /*0e80*/  UIMAD.WIDE UR4, UR6, 0x4, UR14 ;  /* 0x00000004060478a5 */ /* 0x000fe2000f8e020e */
[----:B------:R2:W4:Y:S04]  /*0e90*/  LDG.E R161, desc[UR16][R2.64] ;  /* 0x0000001002a17981 */ /* 0x000528000c1e1900 */
[----:B------:R-:W-:Y:S04]  /*0ea0*/  STL [R1+0x1b4], R78 ;  /* 0x0001b44e01007387 */ /* 0x000fe80000100800 */
[----:B------:R-:W-:Y:S01]  /*0eb0*/  STL [R1+0x1b0], R77 ;  /* 0x0001b04d01007387 */ /* 0x000fe20000100800 */
[----:B--2---:R-:W-:-:S02]  /*0ec0*/  MOV R2, UR4 ;  /* 0x0000000400027c02 */ /* 0x004fc40008000f00 */
[----:B0-----:R-:W-:Y:S01]  /*0ed0*/  LEA.HI.SX32 R212, R212, R178, 0x1d ;  /* 0x000000b2d4d47211 */ /* 0x001fe200078feaff */
[----:B------:R-:W-:Y:S01]  /*0ee0*/  STL [R1+0x1ac], R76 ;  /* 0x0001ac4c01007387 */ /* 0x000fe20000100800 */
[----:B------:R-:W-:-:S03]  /*0ef0*/  MOV R3, UR5 ;  /* 0x0000000500037c02 */ /* 0x000fc60008000f00 */
[C---:B-1----:R-:W-:Y:S01]  /*0f00*/  IMAD.WIDE.U32 R188, R212.reuse, 0x10, R8 ;  /* 0x00000010d4bc7825 */ /* 0x042fe200078e0008 */
[C---:B------:R-:W-:Y:S01]  /*0f10*/  IADD3 R193, PT, PT, R212.reuse, 0x80, RZ ;  /* 0x00000080d4c17810 */ /* 0x040fe20007ffe0ff */
[----:B------:R0:W2:Y:S01]  /*0f20*/  LDG.E R0, desc[UR16][R2.64] ;  /* 0x0000001002007981 */ /* 0x0000a2000c1e1900 */
[C---:B------:R-:W-:Y:S01]  /*0f30*/  IADD3 R166, PT, PT, R212.reuse, 0x100, RZ ;  /* 0x00000100d4a67810 */ /* 0x040fe20007ffe0ff */
[C-C-:B---3--:R-:W-:Y:S02]  /*0f40*/  IMAD.WIDE.U32 R196, R212.reuse, 0x20, R162.reuse ;  /* 0x00000020d4c47825 */ /* 0x148fe400078e00a2 */
[----:B------:R-:W3:Y:S02]  /*0f50*/  LDG.E.128 R188, desc[UR16][R188.64] ;  /* 0x00000010bcbc7981 */ /* 0x000ee4000c1e1d00 */
[----:B------:R-:W-:Y:S02]  /*0f60*/  IMAD.WIDE.U32 R16, R193, 0x20, R162 ;  /* 0x00000020c1107825 */ /* 0x000fe400078e00a2 */
[----:B------:R-:W-:Y:S01]  /*0f70*/  STL [R1+0x1a8], R75 ;  /* 0x0001a84b01007387 */ /* 0x000fe20000100800 */
[----:B0-----:R-:W-:-:S02]  /*0f80*/  IADD3 R2, PT, PT, R212, 0x180, RZ ;  /* 0x00000180d4027810 */ /* 0x001fc40007ffe0ff */
[----:B------:R-:W-:Y:S01]  /*0f90*/  IADD3 R3, PT, PT, R212, 0x200, RZ ;  /* 0x00000200d4037810 */ /* 0x000fe20007ffe0ff */
[----:B------:R-:W-:Y:S01]  /*0fa0*/  STL [R1+0x1a4], R74 ;  /* 0x0001a44a01007387 */ /* 0x000fe20000100800 */
[----:B------:R-:W-:-:S03]  /*0fb0*/  IMAD.WIDE.U32 R12, R193, 0x10, R8 ;  /* 0x00000010c10c7825 */ /* 0x000fc600078e0008 */
[----:B------:R-:W-:Y:S01]  /*0fc0*/  STL [R1+0x1a0], R73 ;  /* 0x0001a04901007387 */ /* 0x000fe20000100800 */
[----:B------:R-:W-:-:S03]  /*0fd0*/  IMAD.WIDE.U32 R24, R166, 0x10, R8 ;  /* 0x00000010a6187825 */ /* 0x000fc600078e0008 */
[----:B------:R0:W-:Y:S01]  /*0fe0*/  STL [R1+0x19c], R72 ;  /* 0x00019c4801007387 */ /* 0x0001e20000100800 */
[----:B------:R-:W-:-:S03]  /*0ff0*/  IMAD.WIDE.U32 R180, R2, 0x20, R162 ;  /* 0x0000002002b47825 */ /* 0x000fc600078e00a2 */
[----:B------:R1:W2:Y:S01]  /*1000*/  LDG.E.128 R32, desc[UR16][R196.64] ;  /* 0x00000010c4207981 */ /* 0x0002a2000c1e1d00 */
[----:B------:R-:W-:-:S03]  /*1010*/  IMAD.WIDE.U32 R172, R2, 0x10, R8 ;  /* 0x0000001002ac7825 */ /* 0x000fc600078e0008 */
[----:B------:R-:W2:Y:S01]  /*1020*/  LDL.LU R217, [R1+0x64] ;  /* 0x0000640001d97983 */ /* 0x000ea20000300800 */
[----:B------:R-:W-:-:S03]  /*1030*/  IMAD.WIDE.U32 R8, R3, 0x10, R8 ;  /* 0x0000001003087825 */ /* 0x000fc600078e0008 */
[----:B------:R-:W1:Y:S04]  /*1040*/  LDG.E.128 R4, desc[UR16][R16.64] ;  /* 0x0000001010047981 */ /* 0x000e68000c1e1d00 */
[----:B------:R-:W2:Y:S04]  /*1050*/  LDG.E.128 R196, desc[UR16][R196.64+0x10] ;  /* 0x00001010c4c47981 */ /* 0x000ea8000c1e1d00 */
[----:B------:R-:W2:Y:S04]  /*1060*/  LDG.E.128 R168, desc[UR16][R180.64] ;  /* 0x00000010b4a87981 */ /* 0x000ea8000c1e1d00 */
[----:B------:R-:W0:Y:S01]  /*1070*/  LDG.E.128 R8, desc[UR16][R8.64] ;  /* 0x0000001008087981 */ /* 0x000e22000c1e1d00 */
[----:B------:R-:W4:Y:S01]  /*1080*/  S2R R160, SR_CgaCtaId ;  /* 0x0000000000a07919 */ /* 0x000f220000008800 */
[----:B------:R-:W-:-:S02]  /*1090*/  MOV R164, 0x400 ;  /* 0x0000040000a47802 */ /* 0x000fc40000000f00 */
[----:B------:R-:W-:Y:S01]  /*10a0*/  ISETP.NE.AND P2, PT, RZ, UR18, PT ;  /* 0x00000012ff007c0c */ /* 0x000fe2000bf45270 */
[--C-:B------:R-:W-:Y:S01]  /*10b0*/  IMAD.WIDE.U32 R28, R166, 0x20, R162.reuse ;  /* 0x00000020a61c7825 */ /* 0x100fe200078e00a2 */
[----:B------:R-:W2:Y:S03]  /*10c0*/  LDL.LU R220, [R1+0x6c] ;  /* 0x00006c0001dc7983 */ /* 0x000ea60000300800 */
[----:B------:R-:W-:Y:S01]  /*10d0*/  IMAD.WIDE.U32 R162, R3, 0x20, R162 ;  /* 0x0000002003a27825 */ /* 0x000fe200078e00a2 */
[----:B------:R-:W2:Y:S04]  /*10e0*/  LDL.LU R221, [R1+0x74] ;  /* 0x0000740001dd7983 */ /* 0x000ea80000300800 */
[----:B------:R-:W2:Y:S04]  /*10f0*/  LDG.E.128 R24, desc[UR16][R24.64] ;  /* 0x0000001018187981 */ /* 0x000ea8000c1e1d00 */
[----:B------:R-:W2:Y:S04]  /*1100*/  LDG.E.128 R20, desc[UR16][R28.64] ;  /* 0x000000101c147981 */ /* 0x000ea8000c1e1d00 */
[----:B------:R-:W2:Y:S04]  /*1110*/  LDG.E.128 R184, desc[UR16][R162.64] ;  /* 0x00000010a2b87981 */ /* 0x000ea8000c1e1d00 */
[----:B------:R-:W2:Y:S04]  /*1120*/  LDL.LU R222, [R1+0x5c] ;  /* 0x00005c0001de7983 */ /* 0x000ea80000300800 */
[----:B------:R-:W2:Y:S01]  /*1130*/  LDG.E.128 R28, desc[UR16][R28.64+0x10] ;  /* 0x000010101c1c7981 */ /* 0x000ea2000c1e1d00 */
[----:B----4-:R-:W-:-:S03]  /*1140*/  LEA R80, R160, R164, 0x18 ;  /* 0x000000a4a0507211 */ /* 0x010fc600078ec0ff */
[----:B------:R-:W4:Y:S04]  /*1150*/  LDL.LU R225, [R1+0x68] ;  /* 0x0000680001e17983 */ /* 0x000f280000300800 */
[----:B------:R-:W4:Y:S04]  /*1160*/  LDG.E.128 R12, desc[UR16][R12.64] ;  /* 0x000000100c0c7981 */ /* 0x000f28000c1e1d00 */
[----:B------:R-:W4:Y:S04]  /*1170*/  LDL.LU R79, [R1+0x70] ;  /* 0x00007000014f7983 */ /* 0x000f280000300800 */
[----:B------:R-:W4:Y:S04]  /*1180*/  LDL.LU R227, [R1+0x78] ;  /* 0x0000780001e37983 */ /* 0x000f280000300800 */
[----:B------:R-:W4:Y:S01]  /*1190*/  LDG.E.128 R172, desc[UR16][R172.64] ;  /* 0x00000010acac7981 */ /* 0x000f22000c1e1d00 */
[----:B------:R-:W-:-:S02]  /*11a0*/  LOP3.LUT P1, RZ, R178, 0x1f, RZ, 0xc0, !PT ;  /* 0x0000001fb2ff7812 */ /* 0x000fc4000782c0ff */
[----:B------:R-:W-:Y:S01]  /*11b0*/  PLOP3.LUT P0, PT, PT, PT, PT, 0x80, 0x8 ;  /* 0x000000000008781c */ /* 0x000fe20003f0f070 */
[----:B------:R-:W4:Y:S04]  /*11c0*/  LDG.E.128 R16, desc[UR16][R16.64+0x10] ;  /* 0x0000101010107981 */ /* 0x000f28000c1e1d00 */
[----:B------:R-:W4:Y:S01]  /*11d0*/  LDG.E.128 R180, desc[UR16][R180.64+0x10] ;  /* 0x00001010b4b47981 */ /* 0x000f22000c1e1d00 */
[----:B------:R-:W-:-:S04]  /*11e0*/  FSEL R164, R161, RZ, !P2 ;  /* 0x000000ffa1a47208 */ /* 0x000fc80005000000 */
[----:B------:R-:W-:Y:S02]  /*11f0*/  R2UR UR4, R164 ;  /* 0x00000000a40472ca */ /* 0x000fe400000e0000 */
[C---:B---3--:R-:W-:Y:S02]  /*1200*/  PRMT R165, R189.reuse, 0x7632, R165 ;  /* 0x00007632bda57816 */ /* 0x048fe400000000a5 */
[----:B------:R-:W-:-:S05]  /*1210*/  SHF.L.U32 R189, R189, 0x10, RZ ;  /* 0x00000010bdbd7819 */ /* 0x000fca00000006ff */
[----:B--2---:R-:W-:-:S04]  /*1220*/  FADD.FTZ R217, R189, R217 ;  /* 0x000000d9bdd97221 */ /* 0x004fc80000010000 */
[----:B------:R-:W-:Y:S01]  /*1230*/  FADD.FTZ R223, R197, -UR4 ;  /* 0x80000004c5df7e21 */ /* 0x000fe20008010000 */
[----:B-1----:R-:W-:Y:S01]  /*1240*/  FADD.FTZ R197, R5, -UR4 ;  /* 0x8000000405c57e21 */ /* 0x002fe20008010000 */
[----:B------:R-:W-:Y:S02]  /*1250*/  FADD.FTZ R5, R169, -UR4 ;  /* 0x80000004a9057e21 */ /* 0x000fe40008010000 */
[----:B------:R-:W2:Y:S01]  /*1260*/  LDL.LU R169, [R1+0x60] ;  /* 0x0000600001a97983 */ /* 0x000ea20000300800 */
[C---:B0-----:R-:W-:Y:S02]  /*1270*/  PRMT R72, R10.reuse, 0x7632, R72 ;  /* 0x000076320a487816 */ /* 0x041fe40000000048 */
[----:B------:R-:W-:Y:S01]  /*1280*/  SHF.L.U32 R179, R10, 0x10, RZ ;  /* 0x000000100ab37819 */ /* 0x000fe200000006ff */
[----:B------:R-:W-:Y:S04]  /*1290*/  STL [R1+0x64], R217 ;  /* 0x000064d901007387 */ /* 0x000fe80000100800 */
[----:B------:R-:W3:Y:S01]  /*12a0*/  LDL.LU R10, [R1+0x7c] ;  /* 0x00007c00010a7983 */ /* 0x000ee20000300800 */
[----:B------:R-:W-:-:S02]  /*12b0*/  @!P1 PLOP3.LUT P0, PT, P3, PT, PT, 0x80, 0x8 ;  /* 0x000000000008981c */ /* 0x000fc40001f0f070 */
[----:B------:R-:W-:Y:S02]  /*12c0*/  IADD3 R160, PT, PT, R80, 0x5020, RZ ;  /* 0x0000502050a07810 */ /* 0x000fe40007ffe0ff */
[----:B------:R-:W-:Y:S02]  /*12d0*/  @!P1 SHF.R.U32.HI R178, RZ, 0x2, R178 ;  /* 0x00000002ffb29819 */ /* 0x000fe400000116b2 */
[C---:B------:R-:W-:Y:S02]  /*12e0*/  PRMT R167, R190.reuse, 0x7632, R167 ;  /* 0x00007632bea77816 */ /* 0x040fe400000000a7 */
[----:B------:R-:W-:Y:S02]  /*12f0*/  SHF.L.U32 R190, R190, 0x10, RZ ;  /* 0x00000010bebe7819 */ /* 0x000fe400000006ff */
[----:B------:R-:W-:Y:S02]  /*1300*/  PRMT R195, R191, 0x7632, R195 ;  /* 0x00007632bfc37816 */ /* 0x000fe400000000c3 */
[----:B------:R-:W-:-:S02]  /*1310*/  @!P1 MOV R161, R160 ;  /* 0x000000a000a19202 */ /* 0x000fc40000000f00 */
[----:B------:R-:W-:Y:S02]  /*1320*/  SHF.L.U32 R191, R191, 0x10, RZ ;  /* 0x00000010bfbf7819 */ /* 0x000fe400000006ff */
[----:B------:R-:W-:Y:S02]  /*1330*/  @!P0 IADD3 R161, PT, PT, R80, 0x5000, RZ ;  /* 0x0000500050a18810 */ /* 0x000fe40007ffe0ff */
[----:B------:R-:W-:Y:S02]  /*1340*/  @!P1 LOP3.LUT R178, R178, 0x18, RZ, 0xc0, !PT ;  /* 0x00000018b2b29812 */ /* 0x000fe400078ec0ff */
[----:B------:R-:W-:Y:S01]  /*1350*/  PRMT R206, R188, 0x7632, R206 ;  /* 0x00007632bcce7816 */ /* 0x000fe200000000ce */
[----:B------:R-:W-:Y:S01]  /*1360*/  FADD.FTZ R220, R190, R220 ;  /* 0x000000dcbedc7221 */ /* 0x000fe20000010000 */
[----:B------:R-:W-:Y:S02]  /*1370*/  SHF.L.U32 R188, R188, 0x10, RZ ;  /* 0x00000010bcbc7819 */ /* 0x000fe400000006ff */
[----:B------:R-:W-:Y:S01]  /*1380*/  SHF.L.U32 R165, R165, 0x10, RZ ;  /* 0x00000010a5a57819 */ /* 0x000fe200000006ff */
[----:B------:R-:W-:Y:S01]  /*1390*/  FADD.FTZ R221, R191, R221 ;  /* 0x000000ddbfdd7221 */ /* 0x000fe20000010000 */
[----:B------:R-:W-:Y:S01]  /*13a0*/  SHF.L.U32 R167, R167, 0x10, RZ ;  /* 0x00000010a7a77819 */ /* 0x000fe200000006ff */
[----:B------:R-:W-:Y:S01]  /*13b0*/  FADD.FTZ R214, R33, -UR4 ;  /* 0x8000000421d67e21 */ /* 0x000fe20008010000 */
[----:B------:R-:W-:Y:S01]  /*13c0*/  @!P1 IADD3 R178, PT, PT, R178, R161, RZ ;  /* 0x000000a1b2b29210 */ /* 0x000fe20007ffe0ff */
[----:B------:R-:W-:Y:S01]  /*13d0*/  FADD.FTZ R215, R34, -UR4 ;  /* 0x8000000422d77e21 */ /* 0x000fe20008010000 */
[----:B------:R-:W-:Y:S01]  /*13e0*/  R2UR UR11, R0 ;  /* 0x00000000000b72ca */ /* 0x000fe200000e0000 */
[----:B------:R-:W-:Y:S01]  /*13f0*/  FADD.FTZ R0, R32, -UR4 ;  /* 0x8000000420007e21 */ /* 0x000fe20008010000 */
[----:B------:R-:W-:Y:S01]  /*1400*/  FADD.FTZ R216, R35, -UR4 ;  /* 0x8000000423d87e21 */ /* 0x000fe20008010000 */
[C---:B------:R-:W-:Y:S01]  /*1410*/  PRMT R176, R25.reuse, 0x7632, R176 ;  /* 0x0000763219b07816 */ /* 0x040fe200000000b0 */
[----:B------:R0:W3:Y:S01]  /*1420*/  LDG.E.128 R32, desc[UR16][R162.64+0x10] ;  /* 0x00001010a2207981 */ /* 0x0000e2000c1e1d00 */
[----:B------:R-:W-:Y:S01]  /*1430*/  SHF.L.U32 R161, R25, 0x10, RZ ;  /* 0x0000001019a17819 */ /* 0x000fe200000006ff */
[----:B------:R-:W-:Y:S01]  /*1440*/  FADD.FTZ R25, R184, -UR4 ;  /* 0x80000004b8197e21 */ /* 0x000fe20008010000 */
[----:B------:R-:W-:Y:S01]  /*1450*/  SHF.L.U32 R195, R195, 0x10, RZ ;  /* 0x00000010c3c37819 */ /* 0x000fe200000006ff */
[----:B------:R-:W-:Y:S01]  /*1460*/  FADD.FTZ R222, R188, R222 ;  /* 0x000000debcde7221 */ /* 0x000fe20000010000 */
[C---:B------:R-:W-:Y:S01]  /*1470*/  PRMT R184, R8.reuse, 0x7632, R184 ;  /* 0x0000763208b87816 */ /* 0x040fe200000000b8 */
[----:B------:R-:W-:Y:S01]  /*1480*/  STL [R1+0x6c], R220 ;  /* 0x00006cdc01007387 */ /* 0x000fe20000100800 */
[----:B------:R-:W-:Y:S01]  /*1490*/  SHF.L.U32 R74, R8, 0x10, RZ ;  /* 0x00000010084a7819 */ /* 0x000fe200000006ff */
[----:B----4-:R-:W-:Y:S01]  /*14a0*/  FADD.FTZ R225, R165, R225 ;  /* 0x000000e1a5e17221 */ /* 0x010fe20000010000 */
[----:B------:R-:W-:Y:S01]  /*14b0*/  SHF.L.U32 R206, R206, 0x10, RZ ;  /* 0x00000010cece7819 */ /* 0x000fe200000006ff */
[----:B0-----:R-:W-:Y:S01]  /*14c0*/  FADD.FTZ R163, R28, -UR4 ;  /* 0x800000041ca37e21 */ /* 0x001fe20008010000 */
[----:B------:R-:W-:Y:S01]  /*14d0*/  SHF.L.U32 R200, R12, 0x10, RZ ;  /* 0x000000100cc87819 */ /* 0x000fe200000006ff */
[----:B------:R-:W-:Y:S01]  /*14e0*/  FADD.FTZ R28, R185, -UR4 ;  /* 0x80000004b91c7e21 */ /* 0x000fe20008010000 */
[----:B------:R-:W4:Y:S01]  /*14f0*/  LDL.LU R8, [R1+0x84] ;  /* 0x0000840001087983 */ /* 0x000f220000300800 */
[----:B------:R-:W-:Y:S01]  /*1500*/  FADD.FTZ R79, R167, R79 ;  /* 0x0000004fa74f7221 */ /* 0x000fe20000010000 */
[----:B------:R-:W-:Y:S01]  /*1510*/  PRMT R185, R9, 0x7632, R185 ;  /* 0x0000763209b97816 */ /* 0x000fe200000000b9 */
[----:B------:R-:W-:Y:S01]  /*1520*/  FADD.FTZ R227, R195, R227 ;  /* 0x000000e3c3e37221 */ /* 0x000fe20000010000 */
[----:B------:R-:W-:Y:S01]  /*1530*/  SHF.L.U32 R77, R9, 0x10, RZ ;  /* 0x00000010094d7819 */ /* 0x000fe200000006ff */
[----:B------:R-:W-:Y:S04]  /*1540*/  STL [R1+0x74], R221 ;  /* 0x000074dd01007387 */ /* 0x000fe80000100800 */
[----:B------:R-:W4:Y:S01]  /*1550*/  LDL.LU R9, [R1+0x8c] ;  /* 0x00008c0001097983 */ /* 0x000f220000300800 */
[----:B------:R-:W-:-:S03]  /*1560*/  PRMT R192, R13, 0x7632, R192 ;  /* 0x000076320dc07816 */ /* 0x000fc600000000c0 */
[----:B------:R-:W-:Y:S01]  /*1570*/  STL [R1+0x5c], R222 ;  /* 0x00005cde01007387 */ /* 0x000fe20000100800 */
[----:B------:R-:W-:-:S03]  /*1580*/  SHF.L.U32 R201, R13, 0x10, RZ ;  /* 0x000000100dc97819 */ /* 0x000fc600000006ff */
[----:B------:R-:W-:Y:S01]  /*1590*/  STL [R1+0x68], R225 ;  /* 0x000068e101007387 */ /* 0x000fe20000100800 */
[----:B------:R-:W-:-:S03]  /*15a0*/  PRMT R213, R173, 0x7632, R213 ;  /* 0x00007632add57816 */ /* 0x000fc600000000d5 */
[----:B------:R0:W-:Y:S01]  /*15b0*/  STL [R1+0x70], R79 ;  /* 0x0000704f01007387 */ /* 0x0001e20000100800 */
[----:B------:R-:W-:Y:S02]  /*15c0*/  SHF.L.U32 R13, R173, 0x10, RZ ;  /* 0x00000010ad0d7819 */ /* 0x000fe400000006ff */
[C---:B------:R-:W-:Y:S02]  /*15d0*/  PRMT R75, R175.reuse, 0x7632, R75 ;  /* 0x00007632af4b7816 */ /* 0x040fe4000000004b */
[----:B------:R-:W-:Y:S01]  /*15e0*/  SHF.L.U32 R78, R175, 0x10, RZ ;  /* 0x00000010af4e7819 */ /* 0x000fe200000006ff */
[----:B0-----:R-:W4:Y:S04]  /*15f0*/  LDL.LU R79, [R1+0x94] ;  /* 0x00009400014f7983 */ /* 0x001f280000300800 */
[----:B------:R-:W-:Y:S01]  /*1600*/  STL [R1+0x78], R227 ;  /* 0x000078e301007387 */ /* 0x000fe20000100800 */
[----:B------:R-:W-:-:S03]  /*1610*/  PRMT R76, R174, 0x7632, R76 ;  /* 0x00007632ae4c7816 */ /* 0x000fc6000000004c */
[----:B------:R-:W4:Y:S01]  /*1620*/  LDL.LU R173, [R1+0x9c] ;  /* 0x00009c0001ad7983 */ /* 0x000f220000300800 */
[----:B------:R-:W-:Y:S01]  /*1630*/  SHF.L.U32 R73, R174, 0x10, RZ ;  /* 0x00000010ae497819 */ /* 0x000fe200000006ff */
[----:B--2---:R-:W-:-:S05]  /*1640*/  FADD.FTZ R169, R206, R169 ;  /* 0x000000a9cea97221 */ /* 0x004fca0000010000 */
[----:B------:R0:W-:Y:S01]  /*1650*/  STL [R1+0x60], R169 ;  /* 0x000060a901007387 */ /* 0x0001e20000100800 */
[----:B---3--:R-:W-:-:S05]  /*1660*/  FADD.FTZ R10, R200, R10 ;  /* 0x0000000ac80a7221 */ /* 0x008fca0000010000 */
[----:B------:R1:W-:Y:S04]  /*1670*/  STL [R1+0x7c], R10 ;  /* 0x00007c0a01007387 */ /* 0x0003e80000100800 */
[----:B------:R-:W2:Y:S04]  /*1680*/  LDL.LU R175, [R1+0xa4] ;  /* 0x0000a40001af7983 */ /* 0x000ea80000300800 */
[----:B------:R-:W3:Y:S01]  /*1690*/  LDL.LU R174, [R1+0x4] ;  /* 0x0000040001ae7983 */ /* 0x000ee20000300800 */
[----:B------:R-:W-:Y:S01]  /*16a0*/  SHF.L.U32 R204, R14, 0x10, RZ ;  /* 0x000000100ecc7819 */ /* 0x000fe200000006ff */
[----:B------:R-:W-:Y:S01]  /*16b0*/  FADD.FTZ R203, R18, -UR4 ;  /* 0x8000000412cb7e21 */ /* 0x000fe20008010000 */
[C---:B------:R-:W-:Y:S01]  /*16c0*/  PRMT R210, R15.reuse, 0x7632, R210 ;  /* 0x000076320fd27816 */ /* 0x040fe200000000d2 */
[----:B------:R-:W-:Y:S01]  /*16d0*/  FADD.FTZ R18, R22, -UR4 ;  /* 0x8000000416127e21 */ /* 0x000fe20008010000 */
[----:B------:R-:W-:Y:S01]  /*16e0*/  SHF.L.U32 R15, R15, 0x10, RZ ;  /* 0x000000100f0f7819 */ /* 0x000fe200000006ff */
[----:B------:R-:W-:Y:S01]  /*16f0*/  FMUL.FTZ R223, R223, UR11 ;  /* 0x0000000bdfdf7c20 */ /* 0x000fe20008410000 */
[----:B------:R-:W-:Y:S01]  /*1700*/  PRMT R177, R24, 0x7632, R177 ;  /* 0x0000763218b17816 */ /* 0x000fe200000000b1 */
[----:B------:R-:W-:Y:S01]  /*1710*/  FMUL.FTZ R216, R216, UR11 ;  /* 0x0000000bd8d87c20 */ /* 0x000fe20008410000 */
[----:B------:R-:W-:Y:S01]  /*1720*/  PRMT R194, R12, 0x7632, R194 ;  /* 0x000076320cc27816 */ /* 0x000fe200000000c2 */
[----:B------:R-:W-:Y:S01]  /*1730*/  FADD.FTZ R12, R171, -UR4 ;  /* 0x80000004ab0c7e21 */ /* 0x000fe20008010000 */
[----:B------:R-:W-:Y:S01]  /*1740*/  SHF.L.U32 R24, R24, 0x10, RZ ;  /* 0x0000001018187819 */ /* 0x000fe200000006ff */
[-C--:B------:R-:W-:Y:S01]  /*1750*/  FFMA.FTZ R239, R223, R167.reuse, R239 ;  /* 0x000000a7dfef7223 */ /* 0x080fe200000100ef */
[----:B------:R-:W-:Y:S01]  /*1760*/  FMUL.FTZ R226, R37, R167 ;  /* 0x000000a725e27220 */ /* 0x000fe20000410000 */
[----:B------:R-:W-:Y:S01]  /*1770*/  FMUL.FTZ R171, R18, UR11 ;  /* 0x0000000b12ab7c20 */ /* 0x000fe20008410000 */
[----:B------:R-:W-:Y:S01]  /*1780*/  FADD.FTZ R20, R20, -UR4 ;  /* 0x8000000414147e21 */ /* 0x000fe20008010000 */
[-C--:B------:R-:W-:Y:S01]  /*1790*/  FFMA.FTZ R237, R216, R165.reuse, R237 ;  /* 0x000000a5d8ed7223 */ /* 0x080fe200000100ed */
[----:B------:R-:W-:-:S02]  /*17a0*/  FMUL.FTZ R225, R235, R165 ;  /* 0x000000a5ebe17220 */ /* 0x000fc40000410000 */
[----:B0-----:R-:W-:Y:S01]  /*17b0*/  FMUL.FTZ R169, R20, UR11 ;  /* 0x0000000b14a97c20 */ /* 0x001fe20008410000 */
[----:B----4-:R-:W-:-:S05]  /*17c0*/  FADD.FTZ R8, R201, R8 ;  /* 0x00000008c9087221 */ /* 0x010fca0000010000 */
[----:B------:R-:W-:Y:S01]  /*17d0*/  STL [R1+0x84], R8 ;  /* 0x0000840801007387 */ /* 0x000fe20000100800 */
[----:B------:R-:W-:-:S03]  /*17e0*/  FADD.FTZ R9, R204, R9 ;  /* 0x00000009cc097221 */ /* 0x000fc60000010000 */
[----:B------:R-:W4:Y:S04]  /*17f0*/  LDL.LU R167, [R1+0xac] ;  /* 0x0000ac0001a77983 */ /* 0x000f280000300800 */
[----:B-1----:R-:W4:Y:S04]  /*1800*/  LDL.LU R10, [R1+0xc] ;  /* 0x00000c00010a7983 */ /* 0x002f280000300800 */
[----:B------:R-:W-:Y:S04]  /*1810*/  STL [R1+0x8c], R9 ;  /* 0x00008c0901007387 */ /* 0x000fe80000100800 */
[----:B------:R-:W4:Y:S01]  /*1820*/  LDL.LU R165, [R1+0xb4] ;  /* 0x0000b40001a57983 */ /* 0x000f220000300800 */
[----:B------:R-:W-:-:S05]  /*1830*/  FADD.FTZ R79, R15, R79 ;  /* 0x0000004f0f4f7221 */ /* 0x000fca0000010000 */
[----:B------:R0:W-:Y:S01]  /*1840*/  STL [R1+0x94], R79 ;  /* 0x0000944f01007387 */ /* 0x0001e20000100800 */
[----:B------:R-:W-:-:S03]  /*1850*/  FADD.FTZ R173, R24, R173 ;  /* 0x000000ad18ad7221 */ /* 0x000fc60000010000 */
[----:B0-----:R-:W4:Y:S04]  /*1860*/  LDL.LU R79, [R1+0x14] ;  /* 0x00001400014f7983 */ /* 0x001f280000300800 */
[----:B------:R-:W4:Y:S04]  /*1870*/  LDL.LU R20, [R1+0x80] ;  /* 0x0000800001147983 */ /* 0x000f280000300800 */
[----:B------:R-:W-:Y:S01]  /*1880*/  STL [R1+0x9c], R173 ;  /* 0x00009cad01007387 */ /* 0x000fe20000100800 */
[----:B--2---:R-:W-:Y:S01]  /*1890*/  FADD.FTZ R175, R161, R175 ;  /* 0x000000afa1af7221 */ /* 0x004fe20000010000 */
[----:B---3--:R-:W-:-:S05]  /*18a0*/  FFMA.FTZ R174, R171, R161, R174 ;  /* 0x000000a1abae7223 */ /* 0x008fca00000100ae */
[----:B------:R-:W-:Y:S04]  /*18b0*/  STL [R1+0x4], R174 ;  /* 0x000004ae01007387 */ /* 0x000fe80000100800 */
[----:B------:R0:W-:Y:S04]  /*18c0*/  STL [R1+0xa4], R175 ;  /* 0x0000a4af01007387 */ /* 0x0001e80000100800 */
[----:B------:R-:W2:Y:S01]  /*18d0*/  LDL.LU R18, [R1+0x88] ;  /* 0x0000880001127983 */ /* 0x000ea20000300800 */
[----:B------:R-:W-:Y:S01]  /*18e0*/  PRMT R208, R26, 0x7632, R208 ;  /* 0x000076321ad07816 */ /* 0x000fe200000000d0 */
[----:B------:R-:W-:Y:S01]  /*18f0*/  FADD.FTZ R164, R30, -UR4 ;  /* 0x800000041ea47e21 */ /* 0x000fe20008010000 */
[----:B------:R-:W-:Y:S01]  /*1900*/  SHF.L.U32 R26, R26, 0x10, RZ ;  /* 0x000000101a1a7819 */ /* 0x000fe200000006ff */
[----:B------:R-:W-:Y:S01]  /*1910*/  FADD.FTZ R202, R16, -UR4 ;  /* 0x8000000410ca7e21 */ /* 0x000fe20008010000 */
[----:B------:R-:W-:Y:S01]  /*1920*/  PRMT R209, R27, 0x7632, R209 ;  /* 0x000076321bd17816 */ /* 0x000fe200000000d1 */
[----:B0-----:R-:W-:Y:S01]  /*1930*/  FMUL.FTZ R175, R163, UR11 ;  /* 0x0000000ba3af7c20 */ /* 0x001fe20008410000 */
[----:B------:R-:W-:Y:S01]  /*1940*/  SHF.L.U32 R27, R27, 0x10, RZ ;  /* 0x000000101b1b7819 */ /* 0x000fe200000006ff */
[----:B------:R-:W-:Y:S01]  /*1950*/  FADD.FTZ R16, R181, -UR4 ;  /* 0x80000004b5107e21 */ /* 0x000fe20008010000 */
[----:B------:R-:W-:Y:S01]  /*1960*/  FMUL.FTZ R181, R164, UR11 ;  /* 0x0000000ba4b57c20 */ /* 0x000fe20008410000 */
[----:B------:R-:W-:Y:S01]  /*1970*/  FADD.FTZ R23, R23, -UR4 ;  /* 0x8000000417177e21 */ /* 0x000fe20008010000 */
[----:B------:R-:W-:Y:S01]  /*1980*/  SHF.L.U32 R194, R194, 0x10, RZ ;  /* 0x00000010c2c27819 */ /* 0x000fe200000006ff */
[----:B------:R-:W-:Y:S01]  /*1990*/  FADD.FTZ R224, R199, -UR4 ;  /* 0x80000004c7e07e21 */ /* 0x000fe20008010000 */
[----:B------:R-:W-:Y:S01]  /*19a0*/  SHF.L.U32 R192, R192, 0x10, RZ ;  /* 0x00000010c0c07819 */ /* 0x000fe200000006ff */
[-C--:B------:R-:W-:Y:S01]  /*19b0*/  FFMA.FTZ R251, R169, R24.reuse, R251 ;  /* 0x00000018a9fb7223 */ /* 0x080fe200000100fb */
[----:B------:R-:W-:Y:S01]  /*19c0*/  FMUL.FTZ R173, R48, R24 ;  /* 0x0000001830ad7220 */ /* 0x000fe20000410000 */
[----:B------:R-:W-:Y:S01]  /*19d0*/  FADD.FTZ R199, R7, -UR4 ;  /* 0x8000000407c77e21 */ /* 0x000fe20008010000 */
[----:B------:R-:W-:Y:S01]  /*19e0*/  FADD.FTZ R21, R21, -UR4 ;  /* 0x8000000415157e21 */ /* 0x000fe20008010000 */
[----:B------:R-:W3:Y:S01]  /*19f0*/  LDL.LU R24, [R1+0x90] ;  /* 0x0000900001187983 */ /* 0x000ee20000300800 */
[----:B------:R-:W-:Y:S01]  /*1a00*/  PRMT R211, R172, 0x7632, R211 ;  /* 0x00007632acd37816 */ /* 0x000fe200000000d3 */
[----:B------:R-:W-:Y:S01]  /*1a10*/  FADD.FTZ R219, R198, -UR4 ;  /* 0x80000004c6db7e21 */ /* 0x000fe20008010000 */
[----:B------:R-:W-:Y:S01]  /*1a20*/  SHF.L.U32 R7, R172, 0x10, RZ ;  /* 0x00000010ac077819 */ /* 0x000fe200000006ff */
[----:B------:R-:W-:Y:S01]  /*1a30*/  FMUL.FTZ R172, R23, UR11 ;  /* 0x0000000b17ac7c20 */ /* 0x000fe20008410000 */
[----:B------:R-:W-:Y:S01]  /*1a40*/  FADD.FTZ R198, R6, -UR4 ;  /* 0x8000000406c67e21 */ /* 0x000fe20008010000 */
[----:B------:R-:W-:Y:S01]  /*1a50*/  FADD.FTZ R6, R170, -UR4 ;  /* 0x80000004aa067e21 */ /* 0x000fe20008010000 */
[----:B----4-:R-:W-:Y:S01]  /*1a60*/  FADD.FTZ R167, R26, R167 ;  /* 0x000000a71aa77221 */ /* 0x010fe20000010000 */
[----:B------:R-:W-:-:S04]  /*1a70*/  FFMA.FTZ R10, R175, R26, R10 ;  /* 0x0000001aaf0a7223 */ /* 0x000fc8000001000a */
[----:B------:R-:W-:Y:S01]  /*1a80*/  STL [R1+0xac], R167 ;  /* 0x0000aca701007387 */ /* 0x000fe20000100800 */
[----:B------:R-:W-:-:S03]  /*1a90*/  FMUL.FTZ R170, R21, UR11 ;  /* 0x0000000b15aa7c20 */ /* 0x000fc60008410000 */
[----:B------:R-:W-:Y:S01]  /*1aa0*/  STL [R1+0xc], R10 ;  /* 0x00000c0a01007387 */ /* 0x000fe20000100800 */
[----:B------:R-:W-:-:S03]  /*1ab0*/  FADD.FTZ R165, R27, R165 ;  /* 0x000000a51ba57221 */ /* 0x000fc60000010000 */
[----:B------:R-:W4:Y:S04]  /*1ac0*/  LDL.LU R23, [R1+0x98] ;  /* 0x0000980001177983 */ /* 0x000f280000300800 */
[----:B------:R-:W-:Y:S01]  /*1ad0*/  STL [R1+0xb4], R165 ;  /* 0x0000b4a501007387 */ /* 0x000fe20000100800 */
[----:B------:R-:W-:Y:S01]  /*1ae0*/  FFMA.FTZ R79, R181, R27, R79 ;  /* 0x0000001bb54f7223 */ /* 0x000fe2000001004f */
[----:B------:R-:W-:-:S04]  /*1af0*/  FADD.FTZ R20, R194, R20 ;  /* 0x00000014c2147221 */ /* 0x000fc80000010000 */
[----:B------:R-:W-:Y:S04]  /*1b00*/  STL [R1+0x14], R79 ;  /* 0x0000144f01007387 */ /* 0x000fe80000100800 */
[----:B------:R-:W4:Y:S04]  /*1b10*/  LDL.LU R21, [R1+0xbc] ;  /* 0x0000bc0001157983 */ /* 0x000f280000300800 */
[----:B------:R0:W-:Y:S04]  /*1b20*/  STL [R1+0x80], R20 ;  /* 0x0000801401007387 */ /* 0x0001e80000100800 */
[----:B0-----:R-:W4:Y:S01]  /*1b30*/  LDL.LU R20, [R1] ;  /* 0x0000000001147983 */ /* 0x001f220000300800 */
[----:B--2---:R-:W-:-:S05]  /*1b40*/  FADD.FTZ R18, R192, R18 ;  /* 0x00000012c0127221 */ /* 0x004fca0000010000 */
[----:B------:R0:W-:Y:S04]  /*1b50*/  STL [R1+0x88], R18 ;  /* 0x0000881201007387 */ /* 0x0001e80000100800 */
[----:B0-----:R-:W2:Y:S01]  /*1b60*/  LDL.LU R18, [R1+0xa0] ;  /* 0x0000a00001127983 */ /* 0x001ea20000300800 */
[----:B------:R-:W-:Y:S01]  /*1b70*/  FMUL.FTZ R214, R214, UR11 ;  /* 0x0000000bd6d67c20 */ /* 0x000fe20008410000 */
[----:B------:R-:W-:Y:S01]  /*1b80*/  FADD.FTZ R17, R17, -UR4 ;  /* 0x8000000411117e21 */ /* 0x000fe20008010000 */
[----:B------:R-:W-:Y:S01]  /*1b90*/  FMUL.FTZ R0, R0, UR11 ;  /* 0x0000000b00007c20 */ /* 0x000fe20008410000 */
[----:B------:R-:W-:Y:S01]  /*1ba0*/  FMUL.FTZ R222, R232, R188 ;  /* 0x000000bce8de7220 */ /* 0x000fe20000410000 */
[-C--:B------:R-:W-:Y:S01]  /*1bb0*/  FFMA.FTZ R231, R214, R206.reuse, R231 ;  /* 0x000000ced6e77223 */ /* 0x080fe200000100e7 */
[----:B------:R-:W-:Y:S01]  /*1bc0*/  FMUL.FTZ R228, R233, R206 ;  /* 0x000000cee9e47220 */ /* 0x000fe20000410000 */
[----:B------:R-:W-:Y:S01]  /*1bd0*/  FMUL.FTZ R206, R17, UR11 ;  /* 0x0000000b11ce7c20 */ /* 0x000fe20008410000 */
[----:B------:R-:W-:Y:S01]  /*1be0*/  FFMA.FTZ R17, R0, R222, RZ ;  /* 0x000000de00117223 */ /* 0x000fe200000100ff */
[----:B------:R-:W-:Y:S01]  /*1bf0*/  FMUL.FTZ R215, R215, UR11 ;  /* 0x0000000bd7d77c20 */ /* 0x000fe20008410000 */
[----:B------:R-:W-:-:S02]  /*1c00*/  FMUL.FTZ R217, R234, R189 ;  /* 0x000000bdead97220 */ /* 0x000fc40000410000 */
[----:B------:R-:W-:Y:S01]  /*1c10*/  FFMA.FTZ R17, R214, R228, R17 ;  /* 0x000000e4d6117223 */ /* 0x000fe20000010011 */
[----:B------:R-:W-:Y:S01]  /*1c20*/  PRMT R205, R14, 0x7632, R205 ;  /* 0x000076320ecd7816 */ /* 0x000fe200000000cd */
[----:B------:R-:W-:Y:S02]  /*1c30*/  FADD.FTZ R196, R196, -UR4 ;  /* 0x80000004c4c47e21 */ /* 0x000fe40008010000 */
[----:B------:R-:W-:Y:S01]  /*1c40*/  FFMA.FTZ R17, R215, R217, R17 ;  /* 0x000000d9d7117223 */ /* 0x000fe20000010011 */
[----:B------:R-:W-:Y:S01]  /*1c50*/  SHF.L.U32 R8, R205, 0x10, RZ ;  /* 0x00000010cd087819 */ /* 0x000fe200000006ff */
[----:B------:R-:W-:Y:S01]  /*1c60*/  FMUL.FTZ R218, R196, UR11 ;  /* 0x0000000bc4da7c20 */ /* 0x000fe20008410000 */
[----:B------:R-:W-:Y:S01]  /*1c70*/  FMUL.FTZ R220, R36, R190 ;  /* 0x000000be24dc7220 */ /* 0x000fe20000410000 */
[----:B------:R-:W-:Y:S01]  /*1c80*/  FFMA.FTZ R17, R216, R225, R17 ;  /* 0x000000e1d8117223 */ /* 0x000fe20000010011 */
[----:B------:R-:W-:Y:S01]  /*1c90*/  FADD.FTZ R29, R29, -UR4 ;  /* 0x800000041d1d7e21 */ /* 0x000fe20008010000 */
[----:B------:R-:W-:Y:S01]  /*1ca0*/  SHF.L.U32 R9, R210, 0x10, RZ ;  /* 0x00000010d2097819 */ /* 0x000fe200000006ff */
[----:B---3--:R-:W-:Y:S01]  /*1cb0*/  FADD.FTZ R24, R8, R24 ;  /* 0x0000001808187221 */ /* 0x008fe20000010000 */
[----:B------:R-:W-:Y:S01]  /*1cc0*/  FFMA.FTZ R17, R218, R220, R17 ;  /* 0x000000dcda117223 */ /* 0x000fe20000010011 */
[----:B------:R-:W-:Y:S01]  /*1cd0*/  FMUL.FTZ R174, R50, R161 ;  /* 0x000000a132ae7220 */ /* 0x000fe20000410000 */
[----:B------:R-:W-:Y:S01]  /*1ce0*/  FADD.FTZ R22, R183, -UR4 ;  /* 0x80000004b7167e21 */ /* 0x000fe20008010000 */
[----:B------:R-:W-:Y:S01]  /*1cf0*/  SHF.L.U32 R177, R177, 0x10, RZ ;  /* 0x00000010b1b17819 */ /* 0x000fe200000006ff */
[----:B------:R-:W3:Y:S01]  /*1d00*/  LDL.LU R161, [R1+0x8] ;  /* 0x0000080001a17983 */ /* 0x000ee20000300800 */
[----:B------:R-:W-:Y:S01]  /*1d10*/  FADD.FTZ R207, R19, -UR4 ;  /* 0x8000000413cf7e21 */ /* 0x000fe20008010000 */
[----:B------:R-:W-:Y:S01]  /*1d20*/  FMUL.FTZ R183, R29, UR11 ;  /* 0x0000000b1db77c20 */ /* 0x000fe20008410000 */
[----:B------:R-:W-:Y:S01]  /*1d30*/  FADD.FTZ R4, R4, -UR4 ;  /* 0x8000000404047e21 */ /* 0x000fe20008010000 */
[----:B------:R-:W3:Y:S01]  /*1d40*/  LDL.LU R79, [R1+0xa8] ;  /* 0x0000a800014f7983 */ /* 0x000ee20000300800 */
[----:B------:R-:W-:Y:S01]  /*1d50*/  FADD.FTZ R19, R182, -UR4 ;  /* 0x80000004b6137e21 */ /* 0x000fe20008010000 */
[----:B------:R-:W-:Y:S01]  /*1d60*/  FMUL.FTZ R219, R219, UR11 ;  /* 0x0000000bdbdb7c20 */ /* 0x000fe20008410000 */
[----:B------:R-:W-:Y:S01]  /*1d70*/  FMUL.FTZ R221, R38, R191 ;  /* 0x000000bf26dd7220 */ /* 0x000fe20000410000 */
[----:B------:R-:W3:Y:S01]  /*1d80*/  LDL.LU R29, [R1+0x1c] ;  /* 0x00001c00011d7983 */ /* 0x000ee20000300800 */
[----:B------:R-:W-:Y:S01]  /*1d90*/  FFMA.FTZ R17, R223, R226, R17 ;  /* 0x000000e2df117223 */ /* 0x000fe20000010011 */
[----:B----4-:R-:W-:Y:S01]  /*1da0*/  FADD.FTZ R23, R9, R23 ;  /* 0x0000001709177221 */ /* 0x010fe20000010000 */
[----:B------:R-:W-:Y:S01]  /*1db0*/  FADD.FTZ R14, R180, -UR4 ;  /* 0x80000004b40e7e21 */ /* 0x000fe20008010000 */
[----:B------:R-:W-:Y:S01]  /*1dc0*/  FMUL.FTZ R182, R54, R27 ;  /* 0x0000001b36b67220 */ /* 0x000fe20000410000 */
[----:B------:R0:W-:Y:S01]  /*1dd0*/  STL [R1+0x90], R24 ;  /* 0x0000901801007387 */ /* 0x0001e20000100800 */
[----:B------:R-:W-:Y:S01]  /*1de0*/  FMUL.FTZ R180, R52, R26 ;  /* 0x0000001a34b47220 */ /* 0x000fe20000410000 */
[----:B------:R-:W-:-:S02]  /*1df0*/  FMUL.FTZ R224, R224, UR11 ;  /* 0x0000000be0e07c20 */ /* 0x000fc40008410000 */
[----:B------:R-:W4:Y:S01]  /*1e00*/  LDL.LU R27, [R1+0xb0] ;  /* 0x0000b000011b7983 */ /* 0x000f220000300800 */
[----:B------:R-:W-:Y:S01]  /*1e10*/  FMUL.FTZ R227, R39, R195 ;  /* 0x000000c327e37220 */ /* 0x000fe20000410000 */
[----:B------:R-:W-:Y:S01]  /*1e20*/  FMUL.FTZ R196, R4, UR11 ;  /* 0x0000000b04c47c20 */ /* 0x000fe20008410000 */
[----:B------:R-:W-:Y:S01]  /*1e30*/  FFMA.FTZ R17, R219, R221, R17 ;  /* 0x000000dddb117223 */ /* 0x000fe20000010011 */
[----:B------:R-:W4:Y:S04]  /*1e40*/  LDL.LU R26, [R1+0x10] ;  /* 0x00001000011a7983 */ /* 0x000f280000300800 */
[----:B0-----:R-:W4:Y:S01]  /*1e50*/  LDL.LU R24, [R1+0xb8] ;  /* 0x0000b80001187983 */ /* 0x001f220000300800 */
[----:B------:R-:W-:-:S03]  /*1e60*/  FFMA.FTZ R243, R196, R200, R243 ;  /* 0x000000c8c4f37223 */ /* 0x000fc600000100f3 */
[----:B------:R0:W-:Y:S01]  /*1e70*/  STL [R1+0x98], R23 ;  /* 0x0000981701007387 */ /* 0x0001e20000100800 */
[----:B------:R-:W-:Y:S01]  /*1e80*/  FADD.FTZ R21, R7, R21 ;  /* 0x0000001507157221 */ /* 0x000fe20000010000 */
[----:B------:R-:W-:Y:S01]  /*1e90*/  FMUL.FTZ R207, R207, UR11 ;  /* 0x0000000bcfcf7c20 */ /* 0x000fe20008410000 */
[----:B------:R-:W-:Y:S01]  /*1ea0*/  FFMA.FTZ R17, R224, R227, R17 ;  /* 0x000000e3e0117223 */ /* 0x000fe20000010011 */
[----:B0-----:R-:W4:Y:S01]  /*1eb0*/  LDL.LU R23, [R1+0x18] ;  /* 0x0000180001177983 */ /* 0x001f220000300800 */
[----:B------:R-:W-:-:S03]  /*1ec0*/  FMUL.FTZ R200, R40, R200 ;  /* 0x000000c828c87220 */ /* 0x000fc60000410000 */
[----:B------:R0:W-:Y:S01]  /*1ed0*/  STL [R1+0xbc], R21 ;  /* 0x0000bc1501007387 */ /* 0x0001e20000100800 */
[----:B------:R-:W-:Y:S01]  /*1ee0*/  FFMA.FTZ R20, R170, R177, R20 ;  /* 0x000000b1aa147223 */ /* 0x000fe20000010014 */
[-C--:B------:R-:W-:Y:S01]  /*1ef0*/  FFMA.FTZ R248, R206, R8.reuse, R248 ;  /* 0x00000008cef87223 */ /* 0x080fe200000100f8 */
[----:B------:R-:W-:-:S03]  /*1f00*/  FMUL.FTZ R210, R45, R8 ;  /* 0x000000082dd27220 */ /* 0x000fc60000410000 */
[----:B------:R-:W-:Y:S01]  /*1f10*/  STL [R1], R20 ;  /* 0x0000001401007387 */ /* 0x000fe20000100800 */
[----:B------:R-:W-:-:S03]  /*1f20*/  SHF.L.U32 R8, R211, 0x10, RZ ;  /* 0x00000010d3087819 */ /* 0x000fc600000006ff */
[----:B0-----:R-:W4:Y:S01]  /*1f30*/  LDL.LU R21, [R1+0xc4] ;  /* 0x0000c40001157983 */ /* 0x001f220000300800 */
[-C--:B------:R-:W-:Y:S01]  /*1f40*/  FFMA.FTZ R250, R207, R9.reuse, R250 ;  /* 0x00000009cffa7223 */ /* 0x080fe200000100fa */
[----:B------:R-:W-:Y:S01]  /*1f50*/  FMUL.FTZ R211, R47, R9 ;  /* 0x000000092fd37220 */ /* 0x000fe20000410000 */
[----:B------:R-:W-:Y:S01]  /*1f60*/  FFMA.FTZ R9, R196, R200, R17 ;  /* 0x000000c8c4097223 */ /* 0x000fe20000010011 */
[----:B--2---:R-:W-:-:S05]  /*1f70*/  FADD.FTZ R18, R177, R18 ;  /* 0x00000012b1127221 */ /* 0x004fca0000010000 */
[----:B------:R0:W-:Y:S04]  /*1f80*/  STL [R1+0xa0], R18 ;  /* 0x0000a01201007387 */ /* 0x0001e80000100800 */
[----:B0-----:R-:W2:Y:S04]  /*1f90*/  LDL.LU R18, [R1+0x20] ;  /* 0x0000200001127983 */ /* 0x001ea80000300800 */
[----:B------:R-:W2:Y:S04]  /*1fa0*/  LDL.LU R20, [R1+0xc0] ;  /* 0x0000c00001147983 */ /* 0x000ea80000300800 */
[----:B------:R-:W2:Y:S01]  /*1fb0*/  LDL.LU R17, [R1+0x24] ;  /* 0x0000240001117983 */ /* 0x000ea20000300800 */
[----:B------:R-:W-:-:S04]  /*1fc0*/  FADD.FTZ R4, RZ, R222 ;  /* 0x000000deff047221 */ /* 0x000fc80000010000 */
[----:B------:R-:W-:-:S04]  /*1fd0*/  FADD.FTZ R4, R228, R4 ;  /* 0x00000004e4047221 */ /* 0x000fc80000010000 */
[----:B------:R-:W-:-:S04]  /*1fe0*/  FADD.FTZ R4, R217, R4 ;  /* 0x00000004d9047221 */ /* 0x000fc80000010000 */
[----:B------:R-:W-:Y:S01]  /*1ff0*/  FADD.FTZ R4, R225, R4 ;  /* 0x00000004e1047221 */ /* 0x000fe20000010000 */
[----:B------:R-:W-:-:S03]  /*2000*/  FMUL.FTZ R203, R203, UR11 ;  /* 0x0000000bcbcb7c20 */ /* 0x000fc60008410000 */
[----:B------:R-:W-:Y:S01]  /*2010*/  FADD.FTZ R4, R220, R4 ;  /* 0x00000004dc047221 */ /* 0x000fe20000010000 */
[----:B------:R-:W-:-:S03]  /*2020*/  FFMA.FTZ R249, R203, R15, R249 ;  /* 0x0000000fcbf97223 */ /* 0x000fc600000100f9 */
[----:B------:R-:W-:Y:S01]  /*2030*/  FADD.FTZ R4, R226, R4 ;  /* 0x00000004e2047221 */ /* 0x000fe20000010000 */
[----:B------:R-:W-:-:S03]  /*2040*/  FMUL.FTZ R205, R46, R15 ;  /* 0x0000000f2ecd7220 */ /* 0x000fc60000410000 */
[----:B------:R-:W-:Y:S01]  /*2050*/  FADD.FTZ R15, R221, R4 ;  /* 0x00000004dd0f7221 */ /* 0x000fe20000010000 */
[----:B------:R-:W-:-:S03]  /*2060*/  FFMA.FTZ R240, R219, R191, R240 ;  /* 0x000000bfdbf07223 */ /* 0x000fc600000100f0 */
[----:B------:R-:W-:Y:S01]  /*2070*/  FADD.FTZ R15, R227, R15 ;  /* 0x0000000fe30f7221 */ /* 0x000fe20000010000 */
[----:B------:R-:W-:Y:S01]  /*2080*/  FMUL.FTZ R198, R198, UR11 ;  /* 0x0000000bc6c67c20 */ /* 0x000fe20008410000 */
[----:B------:R-:W-:Y:S01]  /*2090*/  SHF.L.U32 R191, R208, 0x10, RZ ;  /* 0x00000010d0bf7819 */ /* 0x000fe200000006ff */
[----:B------:R-:W-:Y:S01]  /*20a0*/  FMUL.FTZ R208, R41, R194 ;  /* 0x000000c229d07220 */ /* 0x000fe20000410000 */
[----:B------:R-:W-:Y:S01]  /*20b0*/  FADD.FTZ R15, R200, R15 ;  /* 0x0000000fc80f7221 */ /* 0x000fe20000010000 */
[-C--:B------:R-:W-:Y:S01]  /*20c0*/  FFMA.FTZ R245, R198, R201.reuse, R245 ;  /* 0x000000c9c6f57223 */ /* 0x080fe200000100f5 */
[----:B------:R-:W-:Y:S01]  /*20d0*/  FMUL.FTZ R201, R42, R201 ;  /* 0x000000c92ac97220 */ /* 0x000fe20000410000 */
[----:B------:R-:W-:Y:S01]  /*20e0*/  FMUL.FTZ R197, R197, UR11 ;  /* 0x0000000bc5c57c20 */ /* 0x000fe20008410000 */
[----:B------:R-:W-:Y:S01]  /*20f0*/  FADD.FTZ R15, R208, R15 ;  /* 0x0000000fd00f7221 */ /* 0x000fe20000010000 */
[----:B------:R-:W-:Y:S01]  /*2100*/  FMUL.FTZ R202, R202, UR11 ;  /* 0x0000000bcaca7c20 */ /* 0x000fe20008410000 */
[----:B------:R-:W-:Y:S01]  /*2110*/  SHF.L.U32 R10, R209, 0x10, RZ ;  /* 0x00000010d10a7819 */ /* 0x000fe200000006ff */
[----:B------:R-:W-:Y:S01]  /*2120*/  FMUL.FTZ R209, R43, R192 ;  /* 0x000000c02bd17220 */ /* 0x000fe20000410000 */
[----:B------:R-:W-:Y:S01]  /*2130*/  FADD.FTZ R15, R201, R15 ;  /* 0x0000000fc90f7221 */ /* 0x000fe20000010000 */
[----:B------:R-:W-:Y:S01]  /*2140*/  FFMA.FTZ R9, R197, R208, R9 ;  /* 0x000000d0c5097223 */ /* 0x000fe20000010009 */
        /* <DEDUP_REMOVED lines=8> */
[----:B------:R-:W-:Y:S02]  /*21d0*/  FFMA.FTZ R9, R202, R204, R9 ;  /* 0x000000ccca097223 */ /* 0x000fe40000010009 */
[----:B------:R-:W-:Y:S02]  /*21e0*/  FADD.FTZ R15, R205, R15 ;  /* 0x0000000fcd0f7221 */ /* 0x000fe40000010000 */
[----:B------:R-:W-:-:S02]  /*21f0*/  FFMA.FTZ R9, R206, R210, R9 ;  /* 0x000000d2ce097223 */ /* 0x000fc40000010009 */
[----:B------:R-:W-:Y:S01]  /*2200*/  FADD.FTZ R15, R211, R15 ;  /* 0x0000000fd30f7221 */ /* 0x000fe20000010000 */
[----:B------:R-:W-:Y:S01]  /*2210*/  FADD.FTZ R162, R31, -UR4 ;  /* 0x800000041fa27e21 */ /* 0x000fe20008010000 */
[----:B------:R-:W-:Y:S01]  /*2220*/  FFMA.FTZ R9, R203, R205, R9 ;  /* 0x000000cdcb097223 */ /* 0x000fe20000010009 */
[----:B------:R-:W-:Y:S01]  /*2230*/  FADD.FTZ R31, R187, -UR4 ;  /* 0x80000004bb1f7e21 */ /* 0x000fe20008010000 */
[----:B------:R-:W-:Y:S01]  /*2240*/  FMUL.FTZ R187, R49, R177 ;  /* 0x000000b131bb7220 */ /* 0x000fe20000410000 */
[----:B------:R-:W-:Y:S01]  /*2250*/  FADD.FTZ R15, R173, R15 ;  /* 0x0000000fad0f7221 */ /* 0x000fe20000010000 */
[----:B------:R-:W-:Y:S01]  /*2260*/  FFMA.FTZ R9, R207, R211, R9 ;  /* 0x000000d3cf097223 */ /* 0x000fe20000010009 */
[----:B------:R-:W-:Y:S02]  /*2270*/  SHF.L.U32 R176, R176, 0x10, RZ ;  /* 0x00000010b0b07819 */ /* 0x000fe400000006ff */
[----:B------:R-:W-:Y:S01]  /*2280*/  FADD.FTZ R15, R187, R15 ;  /* 0x0000000fbb0f7221 */ /* 0x000fe20000010000 */
[----:B------:R-:W-:Y:S01]  /*2290*/  FFMA.FTZ R9, R169, R173, R9 ;  /* 0x000000ada9097223 */ /* 0x000fe20000010009 */
[----:B------:R-:W-:Y:S01]  /*22a0*/  FADD.FTZ R168, R168, -UR4 ;  /* 0x80000004a8a87e21 */ /* 0x000fe20008010000 */
[----:B------:R-:W-:Y:S01]  /*22b0*/  FFMA.FTZ R238, R218, R190, R238 ;  /* 0x000000bedaee7223 */ /* 0x000fe200000100ee */
[-C--:B------:R-:W-:Y:S01]  /*22c0*/  FMUL.FTZ R190, R51, R176.reuse ;  /* 0x000000b033be7220 */ /* 0x080fe20000410000 */
[----:B------:R-:W-:Y:S01]  /*22d0*/  FADD.FTZ R15, R174, R15 ;  /* 0x0000000fae0f7221 */ /* 0x000fe20000010000 */
[----:B------:R-:W-:Y:S01]  /*22e0*/  FFMA.FTZ R165, R170, R187, R9 ;  /* 0x000000bbaaa57223 */ /* 0x000fe20000010009 */
[----:B------:R-:W-:Y:S01]  /*22f0*/  FMUL.FTZ R4, R168, UR11 ;  /* 0x0000000ba8047c20 */ /* 0x000fe20008410000 */
[----:B---3--:R-:W-:Y:S01]  /*2300*/  FFMA.FTZ R161, R172, R176, R161 ;  /* 0x000000b0aca17223 */ /* 0x008fe200000100a1 */
[----:B------:R-:W-:Y:S01]  /*2310*/  FADD.FTZ R15, R190, R15 ;  /* 0x0000000fbe0f7221 */ /* 0x000fe20000010000 */
[----:B------:R-:W-:Y:S01]  /*2320*/  FFMA.FTZ R165, R171, R174, R165 ;  /* 0x000000aeaba57223 */ /* 0x000fe200000100a5 */
[----:B------:R-:W-:Y:S01]  /*2330*/  FADD.FTZ R30, R186, -UR4 ;  /* 0x80000004ba1e7e21 */ /* 0x000fe20008010000 */
[----:B------:R-:W-:Y:S01]  /*2340*/  FADD.FTZ R79, R176, R79 ;  /* 0x0000004fb04f7221 */ /* 0x000fe20000010000 */
[----:B------:R-:W-:Y:S01]  /*2350*/  FMUL.FTZ R186, R162, UR11 ;  /* 0x0000000ba2ba7c20 */ /* 0x000fe20008410000 */
[----:B------:R-:W-:Y:S01]  /*2360*/  FFMA.FTZ R29, R4, R7, R29 ;  /* 0x00000007041d7223 */ /* 0x000fe2000001001d */
[----:B----4-:R-:W-:Y:S01]  /*2370*/  FADD.FTZ R27, R191, R27 ;  /* 0x0000001bbf1b7221 */ /* 0x010fe20000010000 */
[-C--:B------:R-:W-:Y:S01]  /*2380*/  FFMA.FTZ R26, R183, R191.reuse, R26 ;  /* 0x000000bfb71a7223 */ /* 0x080fe2000001001a */
[----:B------:R-:W-:Y:S01]  /*2390*/  FMUL.FTZ R5, R5, UR11 ;  /* 0x0000000b05057c20 */ /* 0x000fe20008410000 */
[----:B------:R-:W-:Y:S01]  /*23a0*/  FMUL.FTZ R191, R53, R191 ;  /* 0x000000bf35bf7220 */ /* 0x000fe20000410000 */
[----:B------:R-:W-:Y:S01]  /*23b0*/  FADD.FTZ R15, R180, R15 ;  /* 0x0000000fb40f7221 */ /* 0x000fe20000010000 */
[----:B------:R-:W-:Y:S01]  /*23c0*/  FFMA.FTZ R165, R172, R190, R165 ;  /* 0x000000beaca57223 */ /* 0x000fe200000100a5 */
[----:B------:R0:W-:Y:S01]  /*23d0*/  STL [R1+0x8], R161 ;  /* 0x000008a101007387 */ /* 0x0001e20000100800 */
[----:B------:R-:W-:Y:S01]  /*23e0*/  FADD.FTZ R24, R10, R24 ;  /* 0x000000180a187221 */ /* 0x000fe20000010000 */
[----:B------:R-:W-:Y:S01]  /*23f0*/  FMUL.FTZ R6, R6, UR11 ;  /* 0x0000000b06067c20 */ /* 0x000fe20008410000 */
[----:B------:R-:W-:Y:S01]  /*2400*/  FFMA.FTZ R23, R186, R10, R23 ;  /* 0x0000000aba177223 */ /* 0x000fe20000010017 */
[----:B------:R-:W-:Y:S01]  /*2410*/  STL [R1+0xa8], R79 ;  /* 0x0000a84f01007387 */ /* 0x000fe20000100800 */
[----:B------:R-:W-:Y:S01]  /*2420*/  FADD.FTZ R15, R191, R15 ;  /* 0x0000000fbf0f7221 */ /* 0x000fe20000010000 */
[----:B------:R-:W-:Y:S01]  /*2430*/  FADD.FTZ R21, R13, R21 ;  /* 0x000000150d157221 */ /* 0x000fe20000010000 */
[----:B------:R-:W-:Y:S01]  /*2440*/  FFMA.FTZ R165, R175, R180, R165 ;  /* 0x000000b4afa57223 */ /* 0x000fe200000100a5 */
[----:B------:R-:W-:Y:S01]  /*2450*/  STL [R1+0x1c], R29 ;  /* 0x00001c1d01007387 */ /* 0x000fe20000100800 */
[----:B------:R-:W-:-:S03]  /*2460*/  FFMA.FTZ R246, R199, R192, R246 ;  /* 0x000000c0c7f67223 */ /* 0x000fc600000100f6 */
[----:B------:R-:W-:Y:S01]  /*2470*/  STL [R1+0xb0], R27 ;  /* 0x0000b01b01007387 */ /* 0x000fe20000100800 */
[----:B------:R-:W-:Y:S01]  /*2480*/  FMUL.FTZ R192, R55, R10 ;  /* 0x0000000a37c07220 */ /* 0x000fe20000410000 */
[----:B------:R-:W-:Y:S02]  /*2490*/  FADD.FTZ R15, R182, R15 ;  /* 0x0000000fb60f7221 */ /* 0x000fe40000010000 */
[----:B------:R-:W-:Y:S01]  /*24a0*/  STL [R1+0x10], R26 ;  /* 0x0000101a01007387 */ /* 0x000fe20000100800 */
[----:B------:R-:W-:-:S03]  /*24b0*/  FFMA.FTZ R165, R183, R191, R165 ;  /* 0x000000bfb7a57223 */ /* 0x000fc600000100a5 */
[----:B------:R-:W-:Y:S01]  /*24c0*/  STL [R1+0xb8], R24 ;  /* 0x0000b81801007387 */ /* 0x000fe20000100800 */
[----:B------:R-:W-:-:S03]  /*24d0*/  FFMA.FTZ R236, R215, R189, R236 ;  /* 0x000000bdd7ec7223 */ /* 0x000fc600000100ec */
[----:B------:R1:W-:Y:S01]  /*24e0*/  STL [R1+0x18], R23 ;  /* 0x0000181701007387 */ /* 0x0003e20000100800 */
[----:B------:R-:W-:Y:S01]  /*24f0*/  FMUL.FTZ R7, R56, R7 ;  /* 0x0000000738077220 */ /* 0x000fe20000410000 */
[----:B------:R-:W-:Y:S01]  /*2500*/  MOV R189, R77 ;  /* 0x0000004d00bd7202 */ /* 0x000fe20000000f00 */
[----:B------:R-:W-:Y:S01]  /*2510*/  FFMA.FTZ R165, R181, R182, R165 ;  /* 0x000000b6b5a57223 */ /* 0x000fe200000100a5 */
[----:B------:R-:W-:-:S03]  /*2520*/  SHF.L.U32 R177, R213, 0x10, RZ ;  /* 0x00000010d5b17819 */ /* 0x000fc600000006ff */
[----:B------:R-:W-:Y:S01]  /*2530*/  FFMA.FTZ R165, R186, R192, R165 ;  /* 0x000000c0baa57223 */ /* 0x000fe200000100a5 */
[----:B------:R-:W-:Y:S01]  /*2540*/  FMUL.FTZ R9, R58, R13 ;  /* 0x0000000d3a097220 */ /* 0x000fe20000410000 */
[C---:B------:R-:W-:Y:S02]  /*2550*/  PRMT R242, R11.reuse, 0x7632, R242 ;  /* 0x000076320bf27816 */ /* 0x040fe400000000f2 */
[----:B------:R-:W-:Y:S01]  /*2560*/  FFMA.FTZ R165, R4, R7, R165 ;  /* 0x0000000704a57223 */ /* 0x000fe200000100a5 */
[----:B------:R-:W-:Y:S01]  /*2570*/  SHF.L.U32 R252, R11, 0x10, RZ ;  /* 0x000000100bfc7819 */ /* 0x000fe200000006ff */
[----:B------:R-:W-:Y:S01]  /*2580*/  FMUL.FTZ R11, R59, R177 ;  /* 0x000000b13b0b7220 */ /* 0x000fe20000410000 */
[----:B------:R-:W-:Y:S01]  /*2590*/  FMUL.FTZ R10, R12, UR11 ;  /* 0x0000000b0c0a7c20 */ /* 0x000fe20008410000 */
[----:B------:R-:W-:Y:S01]  /*25a0*/  SHF.L.U32 R176, R76, 0x10, RZ ;  /* 0x000000104cb07819 */ /* 0x000fe200000006ff */
[----:B------:R-:W-:Y:S01]  /*25b0*/  FMUL.FTZ R12, R60, R73 ;  /* 0x000000493c0c7220 */ /* 0x000fe20000410000 */
[----:B------:R-:W-:Y:S01]  /*25c0*/  FMUL.FTZ R14, R14, UR11 ;  /* 0x0000000b0e0e7c20 */ /* 0x000fe20008410000 */
[----:B------:R-:W-:Y:S01]  /*25d0*/  SHF.L.U32 R163, R75, 0x10, RZ ;  /* 0x000000104ba37819 */ /* 0x000fe200000006ff */
[----:B------:R-:W-:Y:S01]  /*25e0*/  FMUL.FTZ R16, R16, UR11 ;  /* 0x0000000b10107c20 */ /* 0x000fe20008410000 */
[----:B------:R-:W-:Y:S01]  /*25f0*/  FMUL.FTZ R19, R19, UR11 ;  /* 0x0000000b13137c20 */ /* 0x000fe20008410000 */
[----:B------:R-:W-:Y:S01]  /*2600*/  SHF.L.U32 R162, R184, 0x10, RZ ;  /* 0x00000010b8a27819 */ /* 0x000fe200000006ff */
[----:B------:R-:W-:Y:S01]  /*2610*/  FMUL.FTZ R22, R22, UR11 ;  /* 0x0000000b16167c20 */ /* 0x000fe20008410000 */
[----:B------:R-:W-:Y:S01]  /*2620*/  FMUL.FTZ R25, R25, UR11 ;  /* 0x0000000b19197c20 */ /* 0x000fe20008410000 */
[----:B0-----:R-:W-:Y:S01]  /*2630*/  SHF.L.U32 R161, R185, 0x10, RZ ;  /* 0x00000010b9a17819 */ /* 0x001fe200000006ff */
[----:B------:R-:W-:Y:S01]  /*2640*/  FMUL.FTZ R28, R28, UR11 ;  /* 0x0000000b1c1c7c20 */ /* 0x000fe20008410000 */
[----:B------:R-:W-:-:S03]  /*2650*/  FMUL.FTZ R30, R30, UR11 ;  /* 0x0000000b1e1e7c20 */ /* 0x000fc60008410000 */
[----:B-1----:R-:W-:Y:S01]  /*2660*/  FMUL.FTZ R23, R67, R161 ;  /* 0x000000a143177220 */ /* 0x002fe20000410000 */
[----:B------:R-:W-:Y:S01]  /*2670*/  SHF.L.U32 R213, R72, 0x10, RZ ;  /* 0x0000001048d57819 */ /* 0x000fe200000006ff */
[----:B------:R-:W-:Y:S01]  /*2680*/  FMUL.FTZ R24, R68, R179 ;  /* 0x000000b344187220 */ /* 0x000fe20000410000 */
[----:B------:R-:W-:Y:S01]  /*2690*/  FADD.FTZ R164, R32, -UR4 ;  /* 0x8000000420a47e21 */ /* 0x000fe20008010000 */
[----:B------:R-:W-:Y:S01]  /*26a0*/  FMUL.FTZ R31, R31, UR11 ;  /* 0x0000000b1f1f7c20 */ /* 0x000fe20008410000 */
[----:B------:R-:W-:Y:S01]  /*26b0*/  FADD.FTZ R33, R33, -UR4 ;  /* 0x8000000421217e21 */ /* 0x000fe20008010000 */
[----:B------:R-:W-:Y:S01]  /*26c0*/  FMUL.FTZ R26, R69, R213 ;  /* 0x000000d5451a7220 */ /* 0x000fe20000410000 */
[----:B------:R-:W-:Y:S01]  /*26d0*/  FMUL.FTZ R164, R164, UR11 ;  /* 0x0000000ba4a47c20 */ /* 0x000fe20008410000 */
[----:B------:R-:W-:Y:S01]  /*26e0*/  SHF.L.U32 R242, R242, 0x10, RZ ;  /* 0x00000010f2f27819 */ /* 0x000fe200000006ff */
[----:B------:R-:W-:Y:S01]  /*26f0*/  FMUL.FTZ R27, R70, R252 ;  /* 0x000000fc461b7220 */ /* 0x000fe20000410000 */
[----:B------:R-:W-:Y:S01]  /*2700*/  FADD.FTZ R34, R34, -UR4 ;  /* 0x8000000422227e21 */ /* 0x000fe20008010000 */
[----:B------:R-:W-:Y:S01]  /*2710*/  FADD.FTZ R35, R35, -UR4 ;  /* 0x8000000423237e21 */ /* 0x000fe20008010000 */
[----:B--2---:R-:W-:Y:S01]  /*2720*/  FADD.FTZ R20, R8, R20 ;  /* 0x0000001408147221 */ /* 0x004fe20000010000 */
[----:B------:R-:W-:Y:S01]  /*2730*/  FFMA.FTZ R18, R5, R8, R18 ;  /* 0x0000000805127223 */ /* 0x000fe20000010012 */
[----:B------:R-:W-:Y:S01]  /*2740*/  FFMA.FTZ R17, R6, R13, R17 ;  /* 0x0000000d06117223 */ /* 0x000fe20000010011 */
[----:B------:R-:W-:-:S03]  /*2750*/  FMUL.FTZ R29, R71, R242 ;  /* 0x000000f2471d7220 */ /* 0x000fc60000410000 */
[----:B------:R0:W-:Y:S01]  /*2760*/  STL [R1+0x20], R18 ;  /* 0x0000201201007387 */ /* 0x0001e20000100800 */
[----:B------:R-:W-:Y:S01]  /*2770*/  FFMA.FTZ R241, R224, R195, R241 ;  /* 0x000000c3e0f17223 */ /* 0x000fe200000100f1 */
[----:B------:R-:W-:Y:S01]  /*2780*/  FFMA.FTZ R244, R197, R194, R244 ;  /* 0x000000c2c5f47223 */ /* 0x000fe200000100f4 */
[----:B------:R-:W-:Y:S01]  /*2790*/  FFMA.FTZ R230, R0, R188, R230 ;  /* 0x000000bc00e67223 */ /* 0x000fe200000100e6 */
[----:B------:R-:W-:Y:S01]  /*27a0*/  STL [R1+0xc4], R21 ;  /* 0x0000c41501007387 */ /* 0x000fe20000100800 */
[----:B------:R-:W1:Y:S03]  /*27b0*/  @UP0 LDCU.64 UR4, c[0x0][0x3e0] ;  /* 0x00007c00ff0407ac */ /* 0x000e660008000a00 */
[----:B------:R-:W-:Y:S01]  /*27c0*/  STL [R1+0xc0], R20 ;  /* 0x0000c01401007387 */ /* 0x000fe20000100800 */
[----:B0-----:R-:W-:-:S03]  /*27d0*/  FADD.FTZ R18, R192, R15 ;  /* 0x0000000fc0127221 */ /* 0x001fc60000010000 */
[----:B------:R0:W-:Y:S01]  /*27e0*/  STL [R1+0x24], R17 ;  /* 0x0000241101007387 */ /* 0x0001e20000100800 */
[----:B------:R-:W-:-:S03]  /*27f0*/  FMUL.FTZ R8, R57, R8 ;  /* 0x0000000839087220 */ /* 0x000fc60000410000 */
[----:B------:R-:W2:Y:S01]  /*2800*/  LDL.LU R77, [R1+0x28] ;  /* 0x00002800014d7983 */ /* 0x000ea20000300800 */
[----:B------:R-:W-:Y:S01]  /*2810*/  FADD.FTZ R18, R7, R18 ;  /* 0x0000001207127221 */ /* 0x000fe20000010000 */
[----:B------:R-:W-:Y:S01]  /*2820*/  FFMA.FTZ R165, R5, R8, R165 ;  /* 0x0000000805a57223 */ /* 0x000fe200000100a5 */
[----:B------:R-:W-:Y:S01]  /*2830*/  FMUL.FTZ R13, R61, R176 ;  /* 0x000000b03d0d7220 */ /* 0x000fe20000410000 */
[----:B------:R-:W-:Y:S01]  /*2840*/  FMUL.FTZ R15, R62, R78 ;  /* 0x0000004e3e0f7220 */ /* 0x000fe20000410000 */
[----:B------:R-:W-:Y:S01]  /*2850*/  FADD.FTZ R18, R18, R8 ;  /* 0x0000000812127221 */ /* 0x000fe20000010000 */
[----:B0-----:R-:W-:Y:S01]  /*2860*/  FMUL.FTZ R17, R63, R163 ;  /* 0x000000a33f117220 */ /* 0x001fe20000410000 */
[----:B------:R-:W-:Y:S01]  /*2870*/  FMUL.FTZ R20, R65, R162 ;  /* 0x000000a241147220 */ /* 0x000fe20000410000 */
[----:B------:R-:W-:Y:S01]  /*2880*/  FMUL.FTZ R21, R66, R189 ;  /* 0x000000bd42157220 */ /* 0x000fe20000410000 */
[----:B------:R-:W-:Y:S01]  /*2890*/  FADD.FTZ R18, R18, R9 ;  /* 0x0000000912127221 */ /* 0x000fe20000010000 */
[----:B------:R-:W-:Y:S01]  /*28a0*/  FFMA.FTZ R165, R6, R9, R165 ;  /* 0x0000000906a57223 */ /* 0x000fe200000100a5 */
[----:B------:R-:W-:Y:S01]  /*28b0*/  FMUL.FTZ R168, R35, UR11 ;  /* 0x0000000b23a87c20 */ /* 0x000fe20008410000 */
[----:B------:R-:W3:Y:S01]  /*28c0*/  LDL.LU R76, [R1+0xc8] ;  /* 0x0000c800014c7983 */ /* 0x000ee20000300800 */
[----:B------:R-:W-:Y:S01]  /*28d0*/  FADD.FTZ R18, R18, R11 ;  /* 0x0000000b12127221 */ /* 0x000fe20000010000 */
[----:B------:R-:W-:-:S02]  /*28e0*/  FFMA.FTZ R165, R10, R11, R165 ;  /* 0x0000000b0aa57223 */ /* 0x000fc400000100a5 */
[----:B------:R-:W4:Y:S01]  /*28f0*/  LDL.LU R75, [R1+0xcc] ;  /* 0x0000cc00014b7983 */ /* 0x000f220000300800 */
[----:B------:R-:W-:Y:S01]  /*2900*/  FADD.FTZ R18, R18, R12 ;  /* 0x0000000c12127221 */ /* 0x000fe20000010000 */
[----:B------:R-:W-:Y:S02]  /*2910*/  FFMA.FTZ R165, R14, R12, R165 ;  /* 0x0000000c0ea57223 */ /* 0x000fe400000100a5 */
[----:B------:R-:W4:Y:S01]  /*2920*/  LDL.LU R72, [R1+0x2c] ;  /* 0x00002c0001487983 */ /* 0x000f220000300800 */
[----:B------:R-:W-:Y:S01]  /*2930*/  FADD.FTZ R18, R18, R13 ;  /* 0x0000000d12127221 */ /* 0x000fe20000010000 */
[----:B------:R-:W-:-:S03]  /*2940*/  FFMA.FTZ R165, R16, R13, R165 ;  /* 0x0000000d10a57223 */ /* 0x000fc600000100a5 */
[----:B------:R-:W-:Y:S01]  /*2950*/  FADD.FTZ R18, R18, R15 ;  /* 0x0000000f12127221 */ /* 0x000fe20000010000 */
[----:B------:R-:W-:-:S03]  /*2960*/  FFMA.FTZ R165, R19, R15, R165 ;  /* 0x0000000f13a57223 */ /* 0x000fc600000100a5 */
        /* <DEDUP_REMOVED lines=17> */
[----:B------:R-:W-:Y:S02]  /*2a80*/  FADD.FTZ R184, R184, R27 ;  /* 0x0000001bb8b87221 */ /* 0x000fe40000010000 */
[----:B------:R-:W-:-:S02]  /*2a90*/  FFMA.FTZ R33, R167, R27, R33 ;  /* 0x0000001ba7217223 */ /* 0x000fc40000010021 */
[----:B------:R-:W-:Y:S02]  /*2aa0*/  FADD.FTZ R184, R184, R29 ;  /* 0x0000001db8b87221 */ /* 0x000fe40000010000 */
[----:B------:R-:W-:-:S03]  /*2ab0*/  FFMA.FTZ R33, R168, R29, R33 ;  /* 0x0000001da8217223 */ /* 0x000fc60000010021 */
        /* <DEDUP_REMOVED lines=18> */
[----:B------:R-:W0:Y:S01]  /*2be0*/  SHFL.DOWN PT, R34, R33, 0x1, 0x1f ;  /* 0x08201f0021227f89 */ /* 0x000e2200000e0000 */
[----:B------:R-:W-:Y:S01]  /*2bf0*/  MOV R35, R80 ;  /* 0x0000005000237202 */ /* 0x000fe20000000f00 */
[----:B--2---:R-:W-:Y:S01]  /*2c00*/  FFMA.FTZ R77, R10, R177, R77 ;  /* 0x000000b10a4d7223 */ /* 0x004fe2000001004d */
[----:B0-----:R-:W-:-:S05]  /*2c10*/  FADD.FTZ R33, R33, R34 ;  /* 0x0000002221217221 */ /* 0x001fca0000010000 */
[----:B------:R0:W-:Y:S04]  /*2c20*/  @!P1 STS.64 [R178], R32 ;  /* 0x00000020b2009388 */ /* 0x0001e80000000a00 */
[----:B0-----:R-:W2:Y:S04]  /*2c30*/  LDL.LU R178, [R1+0xd0] ;  /* 0x0000d00001b27983 */ /* 0x001ea80000300800 */
[----:B------:R0:W-:Y:S04]  /*2c40*/  STL [R1+0x28], R77 ;  /* 0x0000284d01007387 */ /* 0x0001e80000100800 */
[----:B------:R-:W2:Y:S01]  /*2c50*/  LDL.LU R80, [R1+0x30] ;  /* 0x0000300001507983 */ /* 0x000ea20000300800 */
[----:B---3--:R-:W-:Y:S01]  /*2c60*/  FADD.FTZ R76, R177, R76 ;  /* 0x0000004cb14c7221 */ /* 0x008fe20000010000 */
[----:B----4-:R-:W-:Y:S01]  /*2c70*/  FADD.FTZ R75, R73, R75 ;  /* 0x0000004b494b7221 */ /* 0x010fe20000010000 */
[----:B------:R-:W-:-:S03]  /*2c80*/  FFMA.FTZ R72, R14, R73, R72 ;  /* 0x000000490e487223 */ /* 0x000fc60000010048 */
[----:B------:R1:W-:Y:S04]  /*2c90*/  STL [R1+0xc8], R76 ;  /* 0x0000c84c01007387 */ /* 0x0003e80000100800 */
[----:B------:R-:W3:Y:S04]  /*2ca0*/  LDL.LU R79, [R1+0xd4] ;  /* 0x0000d400014f7983 */ /* 0x000ee80000300800 */
[----:B------:R4:W-:Y:S04]  /*2cb0*/  STL [R1+0xcc], R75 ;  /* 0x0000cc4b01007387 */ /* 0x0009e80000100800 */
[----:B0-----:R-:W3:Y:S04]  /*2cc0*/  LDL.LU R77, [R1+0x34] ;  /* 0x00003400014d7983 */ /* 0x001ee80000300800 */
[----:B-1----:R-:W3:Y:S04]  /*2cd0*/  LDL.LU R76, [R1+0xd8] ;  /* 0x0000d800014c7983 */ /* 0x002ee80000300800 */
[----:B------:R0:W-:Y:S04]  /*2ce0*/  STL [R1+0x2c], R72 ;  /* 0x00002c4801007387 */ /* 0x0001e80000100800 */
[----:B----4-:R-:W4:Y:S04]  /*2cf0*/  LDL.LU R75, [R1+0x38] ;  /* 0x00003800014b7983 */ /* 0x010f280000300800 */
[----:B------:R-:W4:Y:S04]  /*2d00*/  LDL.LU R195, [R1+0x3c] ;  /* 0x00003c0001c37983 */ /* 0x000f280000300800 */
[----:B------:R-:W4:Y:S04]  /*2d10*/  LDL.LU R194, [R1+0x40] ;  /* 0x0000400001c27983 */ /* 0x000f280000300800 */
[----:B------:R-:W4:Y:S04]  /*2d20*/  LDL.LU R188, [R1+0xe0] ;  /* 0x0000e00001bc7983 */ /* 0x000f280000300800 */
[----:B------:R-:W4:Y:S04]  /*2d30*/  LDL.LU R185, [R1+0xe4] ;  /* 0x0000e40001b97983 */ /* 0x000f280000300800 */
[----:B------:R-:W4:Y:S04]  /*2d40*/  LDL.LU R184, [R1+0x44] ;  /* 0x0000440001b87983 */ /* 0x000f280000300800 */
[----:B------:R-:W4:Y:S04]  /*2d50*/  LDL.LU R73, [R1+0x48] ;  /* 0x0000480001497983 */ /* 0x000f280000300800 */
[----:B0-----:R-:W4:Y:S01]  /*2d60*/  LDL.LU R72, [R1+0xe8] ;  /* 0x0000e80001487983 */ /* 0x001f220000300800 */
[----:B--2---:R-:W-:-:S05]  /*2d70*/  FADD.FTZ R178, R176, R178 ;  /* 0x000000b2b0b27221 */ /* 0x004fca0000010000 */
[----:B------:R0:W-:Y:S01]  /*2d80*/  STL [R1+0xd0], R178 ;  /* 0x0000d0b201007387 */ /* 0x0001e20000100800 */
[----:B------:R-:W-:-:S03]  /*2d90*/  FFMA.FTZ R80, R16, R176, R80 ;  /* 0x000000b010507223 */ /* 0x000fc60000010050 */
[----:B0-----:R-:W2:Y:S04]  /*2da0*/  LDL.LU R178, [R1+0xec] ;  /* 0x0000ec0001b27983 */ /* 0x001ea80000300800 */
[----:B------:R-:W2:Y:S04]  /*2db0*/  LDL.LU R177, [R1+0x4c] ;  /* 0x00004c0001b17983 */ /* 0x000ea80000300800 */
[----:B------:R0:W-:Y:S04]  /*2dc0*/  STL [R1+0x30], R80 ;  /* 0x0000305001007387 */ /* 0x0001e80000100800 */
[----:B0-----:R-:W5:Y:S04]  /*2dd0*/  LDL.LU R80, [R1+0x1bc] ;  /* 0x0001bc0001507983 */ /* 0x001f680000300800 */
[----:B------:R-:W2:Y:S01]  /*2de0*/  LDL.LU R176, [R1+0xdc] ;  /* 0x0000dc0001b07983 */ /* 0x000ea20000300800 */
[----:B---3--:R-:W-:Y:S01]  /*2df0*/  FADD.FTZ R79, R78, R79 ;  /* 0x0000004f4e4f7221 */ /* 0x008fe20000010000 */
[----:B------:R-:W-:Y:S01]  /*2e00*/  FFMA.FTZ R77, R19, R78, R77 ;  /* 0x0000004e134d7223 */ /* 0x000fe2000001004d */
[----:B------:R-:W-:Y:S01]  /*2e10*/  FADD.FTZ R76, R163, R76 ;  /* 0x0000004ca34c7221 */ /* 0x000fe20000010000 */
[----:B----4-:R-:W-:-:S02]  /*2e20*/  FFMA.FTZ R75, R22, R163, R75 ;  /* 0x000000a3164b7223 */ /* 0x010fc4000001004b */
[----:B------:R0:W-:Y:S01]  /*2e30*/  STL [R1+0xd4], R79 ;  /* 0x0000d44f01007387 */ /* 0x0001e20000100800 */
[----:B------:R-:W-:Y:S01]  /*2e40*/  FFMA.FTZ R195, R25, R74, R195 ;  /* 0x0000004a19c37223 */ /* 0x000fe200000100c3 */
[----:B------:R-:W-:Y:S02]  /*2e50*/  FFMA.FTZ R194, R28, R162, R194 ;  /* 0x000000a21cc27223 */ /* 0x000fe400000100c2 */
[----:B0-----:R-:W5:Y:S04]  /*2e60*/  LDL.LU R79, [R1+0x1b8] ;  /* 0x0001b800014f7983 */ /* 0x001f680000300800 */
[----:B------:R-:W5:Y:S04]  /*2e70*/  LDL.LU R78, [R1+0x1b4] ;  /* 0x0001b400014e7983 */ /* 0x000f680000300800 */
[----:B------:R0:W-:Y:S01]  /*2e80*/  STL [R1+0x34], R77 ;  /* 0x0000344d01007387 */ /* 0x0001e20000100800 */
[----:B------:R-:W-:Y:S01]  /*2e90*/  FADD.FTZ R188, R162, R188 ;  /* 0x000000bca2bc7221 */ /* 0x000fe20000010000 */
[----:B------:R-:W-:Y:S01]  /*2ea0*/  FADD.FTZ R185, R189, R185 ;  /* 0x000000b9bdb97221 */ /* 0x000fe20000010000 */
[----:B------:R-:W-:Y:S01]  /*2eb0*/  FFMA.FTZ R73, R31, R161, R73 ;  /* 0x000000a11f497223 */ /* 0x000fe20000010049 */
[----:B0-----:R-:W5:Y:S04]  /*2ec0*/  LDL.LU R77, [R1+0x1b0] ;  /* 0x0001b000014d7983 */ /* 0x001f680000300800 */
[----:B------:R0:W-:Y:S01]  /*2ed0*/  STL [R1+0xd8], R76 ;  /* 0x0000d84c01007387 */ /* 0x0001e20000100800 */
[----:B------:R-:W-:Y:S01]  /*2ee0*/  FFMA.FTZ R184, R30, R189, R184 ;  /* 0x000000bd1eb87223 */ /* 0x000fe200000100b8 */
[----:B------:R-:W-:-:S02]  /*2ef0*/  FADD.FTZ R72, R161, R72 ;  /* 0x00000048a1487221 */ /* 0x000fc40000010000 */
[----:B0-----:R-:W5:Y:S04]  /*2f00*/  LDL.LU R76, [R1+0x1ac] ;  /* 0x0001ac00014c7983 */ /* 0x001f680000300800 */
[----:B------:R0:W-:Y:S04]  /*2f10*/  STL [R1+0x38], R75 ;  /* 0x0000384b01007387 */ /* 0x0001e80000100800 */
[----:B0-----:R-:W5:Y:S01]  /*2f20*/  LDL.LU R75, [R1+0x1a8] ;  /* 0x0001a800014b7983 */ /* 0x001f620000300800 */
[----:B--2---:R-:W-:-:S03]  /*2f30*/  FADD.FTZ R176, R74, R176 ;  /* 0x000000b04ab07221 */ /* 0x004fc60000010000 */
[----:B------:R-:W5:Y:S04]  /*2f40*/  LDL.LU R74, [R1+0x1a4] ;  /* 0x0001a400014a7983 */ /* 0x000f680000300800 */
[----:B------:R-:W-:Y:S04]  /*2f50*/  STL [R1+0xdc], R176 ;  /* 0x0000dcb001007387 */ /* 0x000fe80000100800 */
[----:B------:R-:W-:Y:S04]  /*2f60*/  STL [R1+0x3c], R195 ;  /* 0x00003cc301007387 */ /* 0x000fe80000100800 */
[----:B------:R-:W-:Y:S04]  /*2f70*/  STL [R1+0x40], R194 ;  /* 0x000040c201007387 */ /* 0x000fe80000100800 */
[----:B------:R-:W-:Y:S04]  /*2f80*/  STL [R1+0xe0], R188 ;  /* 0x0000e0bc01007387 */ /* 0x000fe80000100800 */
[----:B------:R-:W-:Y:S04]  /*2f90*/  STL [R1+0xe4], R185 ;  /* 0x0000e4b901007387 */ /* 0x000fe80000100800 */
[----:B------:R0:W-:Y:S04]  /*2fa0*/  STL [R1+0x48], R73 ;  /* 0x0000484901007387 */ /* 0x0001e80000100800 */
[----:B------:R-:W-:Y:S04]  /*2fb0*/  STL [R1+0x44], R184 ;  /* 0x000044b801007387 */ /* 0x000fe80000100800 */
[----:B0-----:R-:W2:Y:S04]  /*2fc0*/  LDL.LU R73, [R1+0xf0] ;  /* 0x0000f00001497983 */ /* 0x001ea80000300800 */
[----:B------:R0:W-:Y:S04]  /*2fd0*/  STL [R1+0xe8], R72 ;  /* 0x0000e84801007387 */ /* 0x0001e80000100800 */
[----:B0-----:R-:W3:Y:S01]  /*2fe0*/  LDL.LU R72, [R1+0x50] ;  /* 0x0000500001487983 */ /* 0x001ee20000300800 */
[----:B------:R-:W-:Y:S01]  /*2ff0*/  PLOP3.LUT P0, PT, PT, PT, UP0, 0x80, 0x8 ;  /* 0x000000000008781c */ /* 0x000fe20003f0f008 */
[----:B------:R-:W-:-:S06]  /*3000*/  @UP0 UIMAD.WIDE UR4, UR6, 0x2, UR4 ;  /* 0x00000002060408a5 */ /* 0x000fcc000f8e0204 */
[----:B------:R-:W-:Y:S02]  /*3010*/  MOV R32, UR4 ;  /* 0x0000000400207c02 */ /* 0x000fe40008000f00 */
[----:B------:R-:W-:-:S05]  /*3020*/  MOV R33, UR5 ;  /* 0x0000000500217c02 */ /* 0x000fca0008000f00 */
[----:B------:R0:W4:Y:S01]  /*3030*/  @P0 LDG.E.U16 R34, desc[UR16][R32.64] ;  /* 0x0000001020220981 */ /* 0x000122000c1e1500 */
[----:B------:R-:W-:Y:S01]  /*3040*/  FADD.FTZ R178, R179, R178 ;  /* 0x000000b2b3b27221 */ /* 0x000fe20000010000 */
[----:B------:R-:W-:-:S04]  /*3050*/  FFMA.FTZ R177, R164, R179, R177 ;  /* 0x000000b3a4b17223 */ /* 0x000fc800000100b1 */
[----:B------:R-:W-:Y:S04]  /*3060*/  STL [R1+0xec], R178 ;  /* 0x0000ecb201007387 */ /* 0x000fe80000100800 */
[----:B------:R-:W-:Y:S01]  /*3070*/  STL [R1+0x4c], R177 ;  /* 0x00004cb101007387 */ /* 0x000fe20000100800 */
        /* <DEDUP_REMOVED lines=11> */
[----:B--2---:R-:W-:-:S05]  /*3130*/  FADD.FTZ R73, R213, R73 ;  /* 0x00000049d5497221 */ /* 0x004fca0000010000 */
[----:B------:R1:W-:Y:S01]  /*3140*/  STL [R1+0xf0], R73 ;  /* 0x0000f04901007387 */ /* 0x0003e20000100800 */
[----:B---3--:R-:W-:-:S03]  /*3150*/  FFMA.FTZ R72, R165, R213, R72 ;  /* 0x000000d5a5487223 */ /* 0x008fc60000010048 */
[----:B-1----:R-:W2:Y:S04]  /*3160*/  LDL.LU R73, [R1+0xf4] ;  /* 0x0000f40001497983 */ /* 0x002ea80000300800 */
[----:B------:R1:W-:Y:S04]  /*3170*/  STL [R1+0x50], R72 ;  /* 0x0000504801007387 */ /* 0x0003e80000100800 */
[----:B-1----:R-:W3:Y:S01]  /*3180*/  LDL.LU R72, [R1+0x54] ;  /* 0x0000540001487983 */ /* 0x002ee20000300800 */
        /* <DEDUP_REMOVED lines=11> */
[----:B0-----:R-:W0:Y:S02]  /*3240*/  LDC.64 R32, c[0x0][0x3b0] ;  /* 0x0000ec00ff207b82 */ /* 0x001e240000000a00 */
        /* <DEDUP_REMOVED lines=11> */
[----:B------:R-:W-:Y:S01]  /*3300*/  BAR.SYNC.DEFER_BLOCKING 0x0 ;  /* 0x0000000000007b1d */ /* 0x000fe20000010000 */
[C---:B------:R-:W-:Y:S02]  /*3310*/  IADD3 R32, PT, PT, R35.reuse, 0x5030, RZ ;  /* 0x0000503023207810 */ /* 0x040fe40007ffe0ff */
[----:B------:R-:W-:Y:S02]  /*3320*/  @!P3 IADD3 R32, PT, PT, R35, 0x5010, RZ ;  /* 0x000050102320b810 */ /* 0x000fe40007ffe0ff */
[----:B----4-:R-:W-:Y:S01]  /*3330*/  @P0 R2UR UR4, R34 ;  /* 0x00000000220402ca */ /* 0x010fe200000e0000 */
[----:B------:R-:W0:Y:S04]  /*3340*/  LDS.128 R160, [R160] ;  /* 0x00000000a0a07984 */ /* 0x000e280000000c00 */
[----:B------:R-:W1:Y:S01]  /*3350*/  LDS.128 R32, [R32] ;  /* 0x0000000020207984 */ /* 0x000e620000000c00 */
[----:B0-----:R-:W-:-:S04]  /*3360*/  FADD.FTZ R160, RZ, R160 ;  /* 0x000000a0ffa07221 */ /* 0x001fc80000010000 */
[----:B------:R-:W-:-:S04]  /*3370*/  FADD.FTZ R213, R162, R160 ;  /* 0x000000a0a2d57221 */ /* 0x000fc80000010000 */
[----:B-1----:R-:W-:Y:S02]  /*3380*/  FADD.FTZ R32, R213, R32 ;  /* 0x00000020d5207221 */ /* 0x002fe40000010000 */
[----:B------:R-:W4:Y:S01]  /*3390*/  LDL.LU R213, [R1+0x58] ;  /* 0x0000580001d57983 */ /* 0x000f220000300800 */
[----:B------:R-:W-:-:S04]  /*33a0*/  FADD.FTZ R161, RZ, R161 ;  /* 0x000000a1ffa17221 */ /* 0x000fc80000010000 */
[----:B------:R-:W-:Y:S01]  /*33b0*/  FADD.FTZ R161, R163, R161 ;  /* 0x000000a1a3a17221 */ /* 0x000fe20000010000 */
[----:B------:R-:W-:-:S03]  /*33c0*/  MOV R163, 0x10 ;  /* 0x0000001000a37802 */ /* 0x000fc60000000f00 */
[----:B------:R-:W-:Y:S02]  /*33d0*/  FADD.FTZ R33, R161, R33 ;  /* 0x00000021a1217221 */ /* 0x000fe40000010000 */
[----:B------:R-:W-:-:S06]  /*33e0*/  IMAD.WIDE.U32 R160, R212, R163, UR24 ;  /* 0x00000018d4a07e25 */ /* 0x000fcc000f8e00a3 */
[----:B------:R-:W5:Y:S01]  /*33f0*/  LDG.E.128 R160, desc[UR16][R160.64] ;  /* 0x00000010a0a07981 */ /* 0x000f62000c1e1d00 */
[----:B--2---:R-:W-:-:S05]  /*3400*/  FADD.FTZ R73, R252, R73 ;  /* 0x00000049fc497221 */ /* 0x004fca0000010000 */
[----:B------:R0:W-:Y:S01]  /*3410*/  STL [R1+0xf4], R73 ;  /* 0x0000f44901007387 */ /* 0x0001e20000100800 */
[----:B---3--:R-:W-:-:S03]  /*3420*/  FFMA.FTZ R72, R167, R252, R72 ;  /* 0x000000fca7487223 */ /* 0x008fc60000010048 */
[----:B0-----:R0:W5:Y:S04]  /*3430*/  LDL.LU R73, [R1+0x1a0] ;  /* 0x0001a00001497983 */ /* 0x0011680000300800 */
[----:B------:R1:W-:Y:S04]  /*3440*/  STL [R1+0x54], R72 ;  /* 0x0000544801007387 */ /* 0x0003e80000100800 */
[----:B-1----:R0:W5:Y:S04]  /*3450*/  LDL.LU R72, [R1+0x19c] ;  /* 0x00019c0001487983 */ /* 0x0021680000300800 */
[----:B------:R-:W2:Y:S01]  /*3460*/  LDL.LU R252, [R1+0xf8] ;  /* 0x0000f80001fc7983 */ /* 0x000ea20000300800 */
[----:B------:R-:W-:Y:S01]  /*3470*/  FADD.FTZ R33, R35, R33 ;  /* 0x0000002123217221 */ /* 0x000fe20000010000 */
[----:B------:R-:W-:-:S03]  /*3480*/  UISETP.NE.U32.AND UP1, UPT, UR20, URZ, UPT ;  /* 0x000000ff1400728c */ /* 0x000fc6000bf25070 */
[----:B------:R-:W-:Y:S01]  /*3490*/  FMUL.FTZ R33, R33, UR22 ;  /* 0x0000001621217c20 */ /* 0x000fe20008410000 */
[----:B------:R-:W-:Y:S01]  /*34a0*/  UISETP.NE.AND.EX UP1, UPT, UR21, URZ, UPT, UP1 ;  /* 0x000000ff1500728c */ /* 0x000fe2000bf25310 */
[----:B------:R-:W-:-:S03]  /*34b0*/  FADD.FTZ R32, R34, R32 ;  /* 0x0000002022207221 */ /* 0x000fc60000010000 */
[----:B------:R-:W-:Y:S01]  /*34c0*/  R2UR UR23, R33 ;  /* 0x00000000211772ca */ /* 0x000fe200000e0000 */
[----:B------:R-:W-:Y:S01]  /*34d0*/  FMUL.FTZ R32, R32, UR22 ;  /* 0x0000001620207c20 */ /* 0x000fe20008410000 */
[----:B------:R-:W-:Y:S01]  /*34e0*/  UMOV UR10, 0x3f800000 ;  /* 0x3f800000000a7882 */ /* 0x000fe20000000000 */
[----:B------:R-:W-:Y:S01]  /*34f0*/  @UP0 USHF.L.U32 UR10, UR4, 0x10, URZ ;  /* 0x00000010040a0899 */ /* 0x000fe200080006ff */
[----:B----4-:R-:W-:-:S05]  /*3500*/  FFMA.FTZ R213, R168, R242, R213 ;  /* 0x000000f2a8d57223 */ /* 0x010fca00000100d5 */
[----:B------:R1:W-:Y:S02]  /*3510*/  STL [R1+0x58], R213 ;  /* 0x000058d501007387 */ /* 0x0003e40000100800 */
[----:B-1----:R-:W-:Y:S01]  /*3520*/  FSEL R213, R32, RZ, !P2 ;  /* 0x000000ff20d57208 */ /* 0x002fe20005000000 */
[----:B--2---:R-:W-:-:S05]  /*3530*/  FADD.FTZ R252, R242, R252 ;  /* 0x000000fcf2fc7221 */ /* 0x004fca0000010000 */
[----:B------:R0:W-:Y:S01]  /*3540*/  STL [R1+0xf8], R252 ;  /* 0x0000f8fc01007387 */ /* 0x0001e20000100800 */
[----:B------:R-:W-:Y:S05]  /*3550*/  BRA.U UP1, `(.L_x_9070) ;  /* 0x0000000d01387547 */ /* 0x000fea000b800000 */
[----:B------:R-:W-:Y:S01]  /*3560*/  UMOV UR4, UR8 ;  /* 0x0000000800047c82 */ /* 0x000fe20008000000 */
[----:B------:R-:W-:Y:S01]  /*3570*/  UMOV UR5, UR9 ;  /* 0x0000000900057c82 */ /* 0x000fe20008000000 */
        /* <DEDUP_REMOVED lines=8> */
[--C-:B------:R-:W-:Y:S01]  /*3600*/  FFMA.FTZ R218, R218, UR23, R213.reuse ;  /* 0x00000017dada7c23 */ /* 0x100fe200080100d5 */
[----:B------:R-:W-:Y:S01]  /*3610*/  FADD.FTZ R225, R225, -R216 ;  /* 0x800000d8e1e17221 */ /* 0x000fe20000010000 */
[----:B------:R-:W-:Y:S01]  /*3620*/  LOP3.LUT P0, RZ, R195, 0xff, RZ, 0xc0, !PT ;  /* 0x000000ffc3ff7812 */ /* 0x000fe2000780c0ff */
[----:B------:R-:W-:Y:S01]  /*3630*/  FMUL.FTZ R215, R215, UR11 ;  /* 0x0000000bd7d77c20 */ /* 0x000fe20008410000 */
[----:B------:R-:W-:Y:S01]  /*3640*/  CS2R R216, SRZ ;  /* 0x0000000000d87805 */ /* 0x000fe2000001ff00 */
[----:B------:R-:W-:Y:S01]  /*3650*/  FMUL.FTZ R225, R225, UR11 ;  /* 0x0000000be1e17c20 */ /* 0x000fe20008410000 */
[----:B------:R-:W-:Y:S01]  /*3660*/  FADD.FTZ R218, R220, -R218 ;  /* 0x800000dadcda7221 */ /* 0x000fe20000010000 */
[----:B------:R-:W-:Y:S01]  /*3670*/  FMUL.FTZ R32, R215, UR10 ;  /* 0x0000000ad7207c20 */ /* 0x000fe20008410000 */
[----:B------:R-:W-:Y:S01]  /*3680*/  FFMA.FTZ R214, R214, UR23, R213 ;  /* 0x00000017d6d67c23 */ /* 0x000fe200080100d5 */
[C---:B------:R-:W-:Y:S01]  /*3690*/  @P5 SHF.L.U32 R33, R161.reuse, 0x10, RZ ;  /* 0x00000010a1215819 */ /* 0x040fe200000006ff */
[----:B------:R-:W-:Y:S01]  /*36a0*/  FMUL.FTZ R218, R218, UR11 ;  /* 0x0000000bdada7c20 */ /* 0x000fe20008410000 */
[----:B------:R-:W-:Y:S01]  /*36b0*/  FMUL.FTZ R32, R32, UR7 ;  /* 0x0000000720207c20 */ /* 0x000fe20008410000 */
[----:B------:R-:W-:Y:S01]  /*36c0*/  @P4 PRMT R34, R161, 0x7632, R34 ;  /* 0x00007632a1224816 */ /* 0x000fe20000000022 */
[----:B------:R-:W-:Y:S01]  /*36d0*/  FADD.FTZ R228, R228, -R214 ;  /* 0x800000d6e4e47221 */ /* 0x000fe20000010000 */
[----:B------:R-:W-:Y:S01]  /*36e0*/  LOP3.LUT P3, RZ, R195, 0xff00, RZ, 0xc0, !PT ;  /* 0x0000ff00c3ff7812 */ /* 0x000fe2000786c0ff */
[----:B------:R-:W-:Y:S01]  /*36f0*/  @P5 FMUL.FTZ R217, R32, R33 ;  /* 0x0000002120d95220 */ /* 0x000fe20000410000 */
[----:B------:R-:W-:Y:S01]  /*3700*/  FMUL.FTZ R33, R225, UR10 ;  /* 0x0000000ae1217c20 */ /* 0x000fe20008410000 */
[----:B------:R-:W-:-:S02]  /*3710*/  @P4 SHF.L.U32 R34, R34, 0x10, RZ ;  /* 0x0000001022224819 */ /* 0x000fc400000006ff */
[----:B------:R-:W-:Y:S01]  /*3720*/  CS2R R214, SRZ ;  /* 0x0000000000d67805 */ /* 0x000fe2000001ff00 */
[----:B------:R-:W-:Y:S01]  /*3730*/  FMUL.FTZ R161, R218, UR10 ;  /* 0x0000000adaa17c20 */ /* 0x000fe20008410000 */
[----:B------:R-:W-:Y:S01]  /*3740*/  FMUL.FTZ R33, R33, UR7 ;  /* 0x0000000721217c20 */ /* 0x000fe20008410000 */
[--C-:B------:R-:W-:Y:S01]  /*3750*/  FFMA.FTZ R223, R223, UR23, R213.reuse ;  /* 0x00000017dfdf7c23 */ /* 0x100fe200080100d5 */
[----:B------:R-:W-:Y:S01]  /*3760*/  FFMA.FTZ R219, R219, UR23, R213 ;  /* 0x00000017dbdb7c23 */ /* 0x000fe200080100d5 */
[----:B------:R-:W-:Y:S01]  /*3770*/  FMUL.FTZ R161, R161, UR7 ;  /* 0x00000007a1a17c20 */ /* 0x000fe20008410000 */
[----:B------:R-:W-:Y:S01]  /*3780*/  @P4 FMUL.FTZ R214, R33, R34 ;  /* 0x0000002221d64220 */ /* 0x000fe20000410000 */
[----:B------:R-:W-:Y:S01]  /*3790*/  @P0 SHF.L.U32 R34, R162, 0x10, RZ ;  /* 0x00000010a2220819 */ /* 0x000fe200000006ff */
[----:B------:R-:W-:Y:S01]  /*37a0*/  FADD.FTZ R223, R226, -R223 ;  /* 0x800000dfe2df7221 */ /* 0x000fe20000010000 */
[----:B------:R-:W-:Y:S01]  /*37b0*/  LOP3.LUT P2, RZ, R195, 0xff0000, RZ, 0xc0, !PT ;  /* 0x00ff0000c3ff7812 */ /* 0x000fe2000784c0ff */
[----:B------:R-:W-:Y:S01]  /*37c0*/  FADD.FTZ R221, R221, -R219 ;  /* 0x800000dbdddd7221 */ /* 0x000fe20000010000 */
[----:B------:R-:W-:Y:S01]  /*37d0*/  @P3 PRMT R35, R162, 0x7632, R35 ;  /* 0x00007632a2233816 */ /* 0x000fe20000000023 */
[----:B------:R-:W-:Y:S01]  /*37e0*/  @P0 FMUL.FTZ R215, R161, R34 ;  /* 0x00000022a1d70220 */ /* 0x000fe20000410000 */
[----:B------:R-:W-:Y:S01]  /*37f0*/  FMUL.FTZ R34, R223, UR11 ;  /* 0x0000000bdf227c20 */ /* 0x000fe20008410000 */
[----:B------:R-:W-:Y:S01]  /*3800*/  FMUL.FTZ R161, R104, R161 ;  /* 0x000000a168a17220 */ /* 0x000fe20000410000 */
[----:B------:R-:W-:Y:S01]  /*3810*/  FMUL.FTZ R221, R221, UR11 ;  /* 0x0000000bdddd7c20 */ /* 0x000fe20008410000 */
[----:B------:R-:W-:Y:S01]  /*3820*/  @P3 SHF.L.U32 R35, R35, 0x10, RZ ;  /* 0x0000001023233819 */ /* 0x000fe200000006ff */
[----:B------:R-:W-:Y:S01]  /*3830*/  FMUL.FTZ R34, R34, UR10 ;  /* 0x0000000a22227c20 */ /* 0x000fe20008410000 */
[----:B------:R-:W-:Y:S01]  /*3840*/  HFMA2 R162, -RZ, RZ, 0, 0 ;  /* 0x00000000ffa27431 */ /* 0x000fe200000001ff */
[----:B------:R-:W-:Y:S01]  /*3850*/  FSEL R161, R161, RZ, P0 ;  /* 0x000000ffa1a17208 */ /* 0x000fe20000000000 */
[----:B------:R-:W-:Y:S01]  /*3860*/  FMUL.FTZ R221, R221, UR10 ;  /* 0x0000000adddd7c20 */ /* 0x000fe20008410000 */
[----:B------:R-:W-:Y:S01]  /*3870*/  FMUL.FTZ R34, R34, UR7 ;  /* 0x0000000722227c20 */ /* 0x000fe20008410000 */
[----:B------:R-:W-:Y:S01]  /*3880*/  ISETP.GE.U32.AND P0, PT, R194, RZ, PT ;  /* 0x000000ffc200720c */ /* 0x000fe20003f06070 */
[--C-:B------:R-:W-:Y:S01]  /*3890*/  FFMA.FTZ R224, R224, UR23, R213.reuse ;  /* 0x00000017e0e07c23 */ /* 0x100fe200080100d5 */
[----:B------:R-:W-:Y:S01]  /*38a0*/  @P2 SHF.L.U32 R218, R163, 0x10, RZ ;  /* 0x00000010a3da2819 */ /* 0x000fe200000006ff */
[----:B------:R-:W-:Y:S01]  /*38b0*/  @P3 FMUL.FTZ R162, R34, R35 ;  /* 0x0000002322a23220 */ /* 0x000fe20000410000 */
[----:B------:R-:W-:Y:S01]  /*38c0*/  FMUL.FTZ R35, R221, UR7 ;  /* 0x00000007dd237c20 */ /* 0x000fe20008410000 */
[----:B------:R-:W-:Y:S01]  /*38d0*/  ISETP.GE.U32.AND.EX P0, PT, R195, 0x1000000, PT, P0 ;  /* 0x01000000c300780c */ /* 0x000fe20003f06100 */
[----:B------:R-:W-:Y:S01]  /*38e0*/  FMUL.FTZ R34, R105, R34 ;  /* 0x0000002269227220 */ /* 0x000fe20000410000 */
[----:B------:R-:W-:Y:S01]  /*38f0*/  FADD.FTZ R224, R227, -R224 ;  /* 0x800000e0e3e07221 */ /* 0x000fe20000010000 */
[----:B------:R-:W-:Y:S01]  /*3900*/  @P2 FMUL.FTZ R216, R35, R218 ;  /* 0x000000da23d82220 */ /* 0x000fe20000410000 */
[----:B------:R-:W-:Y:S01]  /*3910*/  FMUL.FTZ R35, R106, R35 ;  /* 0x000000236a237220 */ /* 0x000fe20000410000 */
[----:B------:R-:W-:Y:S01]  /*3920*/  FFMA.FTZ R0, R0, UR23, R213 ;  /* 0x0000001700007c23 */ /* 0x000fe200080100d5 */
[----:B------:R-:W-:Y:S01]  /*3930*/  FSEL R34, R34, RZ, P3 ;  /* 0x000000ff22227208 */ /* 0x000fe20001800000 */
[----:B------:R-:W-:Y:S01]  /*3940*/  FMUL.FTZ R195, R224, UR11 ;  /* 0x0000000be0c37c20 */ /* 0x000fe20008410000 */
[----:B------:R-:W-:Y:S01]  /*3950*/  LOP3.LUT P3, RZ, R194, 0xff, RZ, 0xc0, !PT ;  /* 0x000000ffc2ff7812 */ /* 0x000fe2000786c0ff */
[----:B------:R-:W-:Y:S01]  /*3960*/  FADD.FTZ R0, R222, -R0 ;  /* 0x80000000de007221 */ /* 0x000fe20000010000 */
[----:B------:R-:W-:Y:S01]  /*3970*/  FSEL R35, R35, RZ, P2 ;  /* 0x000000ff23237208 */ /* 0x000fe20001000000 */
[----:B------:R-:W-:Y:S01]  /*3980*/  FMUL.FTZ R195, R195, UR10 ;  /* 0x0000000ac3c37c20 */ /* 0x000fe20008410000 */
[----:B------:R-:W-:Y:S01]  /*3990*/  LOP3.LUT P2, RZ, R194, 0xff00, RZ, 0xc0, !PT ;  /* 0x0000ff00c2ff7812 */ /* 0x000fe2000784c0ff */
[----:B------:R-:W-:Y:S01]  /*39a0*/  FMUL.FTZ R0, R0, UR11 ;  /* 0x0000000b00007c20 */ /* 0x000fe20008410000 */
[----:B------:R-:W-:Y:S01]  /*39b0*/  @P0 PRMT R194, R163, 0x7632, R194 ;  /* 0x00007632a3c20816 */ /* 0x000fe200000000c2 */
[----:B------:R-:W-:Y:S01]  /*39c0*/  FMUL.FTZ R195, R195, UR7 ;  /* 0x00000007c3c37c20 */ /* 0x000fe20008410000 */
[----:B------:R-:W-:Y:S01]  /*39d0*/  MOV R163, RZ ;  /* 0x000000ff00a37202 */ /* 0x000fe20000000f00 */
[----:B------:R-:W-:Y:S01]  /*39e0*/  FMUL.FTZ R0, R0, UR10 ;  /* 0x0000000a00007c20 */ /* 0x000fe20008410000 */
[----:B------:R-:W-:Y:S01]  /*39f0*/  @P0 SHF.L.U32 R194, R194, 0x10, RZ ;  /* 0x00000010c2c20819 */ /* 0x000fe200000006ff */
[----:B------:R-:W-:Y:S01]  /*3a00*/  FMUL.FTZ R228, R228, UR11 ;  /* 0x0000000be4e47c20 */ /* 0x000fe20008410000 */
[----:B------:R-:W-:Y:S01]  /*3a10*/  FMUL.FTZ R32, R110, R32 ;  /* 0x000000206e207220 */ /* 0x000fe20000410000 */
[----:B------:R-:W-:Y:S01]  /*3a20*/  @P3 SHF.L.U32 R218, R160, 0x10, RZ ;  /* 0x00000010a0da3819 */ /* 0x000fe200000006ff */
[----:B------:R-:W-:Y:S01]  /*3a30*/  FMUL.FTZ R33, R111, R33 ;  /* 0x000000216f217220 */ /* 0x000fe20000410000 */
[----:B------:R-:W-:Y:S01]  /*3a40*/  @P0 FMUL.FTZ R163, R195, R194 ;  /* 0x000000c2c3a30220 */ /* 0x000fe20000410000 */
[----:B------:R-:W-:Y:S01]  /*3a50*/  FMUL.FTZ R194, R0, UR7 ;  /* 0x0000000700c27c20 */ /* 0x000fe20008410000 */
[----:B------:R-:W-:Y:S01]  /*3a60*/  @P2 PRMT R160, R160, 0x7632, R160 ;  /* 0x00007632a0a02816 */ /* 0x000fe200000000a0 */
[----:B------:R-:W-:Y:S01]  /*3a70*/  FMUL.FTZ R228, R228, UR10 ;  /* 0x0000000ae4e47c20 */ /* 0x000fe20008410000 */
[----:B------:R-:W-:-:S02]  /*3a80*/  HFMA2 R0, -RZ, RZ, 0, 0 ;  /* 0x00000000ff007431 */ /* 0x000fc400000001ff */
[----:B------:R-:W-:Y:S01]  /*3a90*/  @P3 FMUL.FTZ R0, R194, R218 ;  /* 0x000000dac2003220 */ /* 0x000fe20000410000 */
[----:B------:R-:W-:Y:S01]  /*3aa0*/  FMUL.FTZ R218, R107, R195 ;  /* 0x000000c36bda7220 */ /* 0x000fe20000410000 */
[----:B------:R-:W-:Y:S01]  /*3ab0*/  @P2 SHF.L.U32 R219, R160, 0x10, RZ ;  /* 0x00000010a0db2819 */ /* 0x000fe200000006ff */
[----:B------:R-:W-:Y:S01]  /*3ac0*/  FMUL.FTZ R195, R228, UR7 ;  /* 0x00000007e4c37c20 */ /* 0x000fe20008410000 */
[----:B------:R-:W-:Y:S01]  /*3ad0*/  MOV R160, RZ ;  /* 0x000000ff00a07202 */ /* 0x000fe20000000f00 */
[----:B------:R-:W-:Y:S01]  /*3ae0*/  FMUL.FTZ R194, R108, R194 ;  /* 0x000000c26cc27220 */ /* 0x000fe20000410000 */
[----:B------:R-:W-:Y:S01]  /*3af0*/  FSEL R32, R32, RZ, P5 ;  /* 0x000000ff20207208 */ /* 0x000fe20002800000 */
[----:B------:R-:W-:Y:S01]  /*3b00*/  @P2 FMUL.FTZ R160, R195, R219 ;  /* 0x000000dbc3a02220 */ /* 0x000fe20000410000 */
[----:B------:R-:W-:Y:S01]  /*3b10*/  FMUL.FTZ R195, R109, R195 ;  /* 0x000000c36dc37220 */ /* 0x000fe20000410000 */
        /* <DEDUP_REMOVED lines=9> */
.L_x_9071:
[--C-:B------:R-:W-:Y:S01]  /*3bb0*/  FFMA.FTZ R0, R0, UR23, R213.reuse ;  /* 0x0000001700007c23 */ /* 0x100fe200080100d5 */
[----:B-----5:R-:W-:Y:S01]  /*3bc0*/  LOP3.LUT P4, RZ, R194, 0xff, RZ, 0xc0, !PT ;  /* 0x000000ffc2ff7812 */ /* 0x020fe2000788c0ff */
[--C-:B------:R-:W-:Y:S01]  /*3bd0*/  FFMA.FTZ R153, R214, UR23, R213.reuse ;  /* 0x00000017d6997c23 */ /* 0x100fe200080100d5 */
[----:B------:R-:W-:Y:S01]  /*3be0*/  LOP3.LUT P3, RZ, R194, 0xff00, RZ, 0xc0, !PT ;  /* 0x0000ff00c2ff7812 */ /* 0x000fe2000786c0ff */
[----:B------:R-:W-:Y:S01]  /*3bf0*/  FADD.FTZ R0, R222, -R0 ;  /* 0x80000000de007221 */ /* 0x000fe20000010000 */
[----:B------:R-:W-:Y:S01]  /*3c00*/  FFMA.FTZ R215, R215, UR23, R213 ;  /* 0x00000017d7d77c23 */ /* 0x000fe200080100d5 */
[----:B------:R-:W-:Y:S01]  /*3c10*/  FADD.FTZ R153, R228, -R153 ;  /* 0x80000099e4997221 */ /* 0x000fe20000010000 */
[----:B------:R-:W-:Y:S01]  /*3c20*/  LOP3.LUT P5, RZ, R194, 0xff0000, RZ, 0xc0, !PT ;  /* 0x00ff0000c2ff7812 */ /* 0x000fe200078ac0ff */
[----:B------:R-:W-:Y:S01]  /*3c30*/  FMUL.FTZ R152, R0, UR11 ;  /* 0x0000000b00987c20 */ /* 0x000fe20008410000 */
[----:B------:R-:W-:Y:S02]  /*3c40*/  HFMA2 R0, -RZ, RZ, 0, 0 ;  /* 0x00000000ff007431 */ /* 0x000fe400000001ff */
[----:B------:R-:W-:Y:S01]  /*3c50*/  FMUL.FTZ R153, R153, UR11 ;  /* 0x0000000b99997c20 */ /* 0x000fe20008410000 */
[----:B------:R-:W-:Y:S01]  /*3c60*/  FADD.FTZ R215, R217, -R215 ;  /* 0x800000d7d9d77221 */ /* 0x000fe20000010000 */
[----:B------:R-:W-:Y:S01]  /*3c70*/  FMUL.FTZ R32, R152, UR10 ;  /* 0x0000000a98207c20 */ /* 0x000fe20008410000 */
[----:B------:R-:W-:Y:S01]  /*3c80*/  LOP3.LUT P2, RZ, R194, 0xff000000, RZ, 0xc0, !PT ;  /* 0xff000000c2ff7812 */ /* 0x000fe2000784c0ff */
[----:B------:R-:W-:Y:S01]  /*3c90*/  FMUL.FTZ R35, R153, UR10 ;  /* 0x0000000a99237c20 */ /* 0x000fe20008410000 */
[----:B------:R-:W-:Y:S01]  /*3ca0*/  @P4 SHF.L.U32 R33, R160, 0x10, RZ ;  /* 0x00000010a0214819 */ /* 0x000fe200000006ff */
[----:B------:R-:W-:Y:S01]  /*3cb0*/  @P4 FMUL.FTZ R34, R32, UR7 ;  /* 0x0000000720224c20 */ /* 0x000fe20008410000 */
[----:B------:R-:W-:Y:S01]  /*3cc0*/  FMUL.FTZ R154, R215, UR11 ;  /* 0x0000000bd79a7c20 */ /* 0x000fe20008410000 */
[----:B------:R-:W-:Y:S01]  /*3cd0*/  FFMA.FTZ R155, R216, UR23, R213 ;  /* 0x00000017d89b7c23 */ /* 0x000fe200080100d5 */
[----:B------:R-:W-:-:S02]  /*3ce0*/  HFMA2 R217, -RZ, RZ, 0, 0 ;  /* 0x00000000ffd97431 */ /* 0x000fc400000001ff */
[----:B------:R-:W-:Y:S01]  /*3cf0*/  @P4 FMUL.FTZ R0, R33, R34 ;  /* 0x0000002221004220 */ /* 0x000fe20000410000 */
[----:B------:R-:W-:Y:S01]  /*3d00*/  @P3 PRMT R33, R160, 0x7632, R33 ;  /* 0x00007632a0213816 */ /* 0x000fe20000000021 */
[----:B------:R-:W-:Y:S01]  /*3d10*/  @P3 FMUL.FTZ R34, R35, UR7 ;  /* 0x0000000723223c20 */ /* 0x000fe20008410000 */
[----:B------:R-:W-:Y:S01]  /*3d20*/  MOV R160, RZ ;  /* 0x000000ff00a07202 */ /* 0x000fe20000000f00 */
[----:B------:R-:W-:Y:S01]  /*3d30*/  FADD.FTZ R155, R225, -R155 ;  /* 0x8000009be19b7221 */ /* 0x000fe20000010000 */
[----:B------:R-:W-:Y:S01]  /*3d40*/  @P3 SHF.L.U32 R33, R33, 0x10, RZ ;  /* 0x0000001021213819 */ /* 0x000fe200000006ff */
[--C-:B------:R-:W-:Y:S01]  /*3d50*/  FFMA.FTZ R218, R218, UR23, R213.reuse ;  /* 0x00000017dada7c23 */ /* 0x100fe200080100d5 */
[----:B------:R-:W-:Y:S01]  /*3d60*/  LOP3.LUT P0, RZ, R195, 0xff, RZ, 0xc0, !PT ;  /* 0x000000ffc3ff7812 */ /* 0x000fe2000780c0ff */
[----:B------:R-:W-:Y:S01]  /*3d70*/  FMUL.FTZ R155, R155, UR11 ;  /* 0x0000000b9b9b7c20 */ /* 0x000fe20008410000 */
[----:B------:R-:W-:Y:S01]  /*3d80*/  CS2R R214, SRZ ;  /* 0x0000000000d67805 */ /* 0x000fe2000001ff00 */
[----:B------:R-:W-:Y:S01]  /*3d90*/  @P3 FMUL.FTZ R160, R33, R34 ;  /* 0x0000002221a03220 */ /* 0x000fe20000410000 */
[----:B------:R-:W-:Y:S01]  /*3da0*/  FMUL.FTZ R33, R154, UR10 ;  /* 0x0000000a9a217c20 */ /* 0x000fe20008410000 */
[----:B------:R-:W-:Y:S01]  /*3db0*/  @P5 SHF.L.U32 R34, R161, 0x10, RZ ;  /* 0x00000010a1225819 */ /* 0x000fe200000006ff */
[----:B------:R-:W-:Y:S01]  /*3dc0*/  FADD.FTZ R218, R220, -R218 ;  /* 0x800000dadcda7221 */ /* 0x000fe20000010000 */
[----:B------:R-:W-:Y:S01]  /*3dd0*/  FFMA.FTZ R219, R219, UR23, R213 ;  /* 0x00000017dbdb7c23 */ /* 0x000fe200080100d5 */
[C---:B------:R-:W-:Y:S01]  /*3de0*/  @P5 FMUL.FTZ R156, R33.reuse, UR7 ;  /* 0x00000007219c5c20 */ /* 0x040fe20008410000 */
[----:B------:R-:W-:Y:S01]  /*3df0*/  FMUL.FTZ R33, R33, UR7 ;  /* 0x0000000721217c20 */ /* 0x000fe20008410000 */
[----:B------:R-:W-:Y:S01]  /*3e00*/  FMUL.FTZ R35, R35, UR7 ;  /* 0x0000000723237c20 */ /* 0x000fe20008410000 */
[----:B------:R-:W-:Y:S01]  /*3e10*/  FADD.FTZ R221, R221, -R219 ;  /* 0x800000dbdddd7221 */ /* 0x000fe20000010000 */
[----:B------:R-:W-:Y:S01]  /*3e20*/  @P5 FMUL.FTZ R217, R34, R156 ;  /* 0x0000009c22d95220 */ /* 0x000fe20000410000 */
[----:B------:R-:W-:Y:S01]  /*3e30*/  @P2 PRMT R156, R161, 0x7632, R156 ;  /* 0x00007632a19c2816 */ /* 0x000fe2000000009c */
[----:B------:R-:W-:Y:S01]  /*3e40*/  FMUL.FTZ R34, R155, UR10 ;  /* 0x0000000a9b227c20 */ /* 0x000fe20008410000 */
[----:B------:R-:W-:Y:S01]  /*3e50*/  FMUL.FTZ R33, R110, R33 ;  /* 0x000000216e217220 */ /* 0x000fe20000410000 */
[----:B------:R-:W-:Y:S01]  /*3e60*/  @P0 SHF.L.U32 R159, R162, 0x10, RZ ;  /* 0x00000010a29f0819 */ /* 0x000fe200000006ff */
[----:B------:R-:W-:Y:S01]  /*3e70*/  FMUL.FTZ R32, R32, UR7 ;  /* 0x0000000720207c20 */ /* 0x000fe20008410000 */
[----:B------:R-:W-:Y:S01]  /*3e80*/  @P2 SHF.L.U32 R156, R156, 0x10, RZ ;  /* 0x000000109c9c2819 */ /* 0x000fe200000006ff */
[C---:B------:R-:W-:Y:S01]  /*3e90*/  @P2 FMUL.FTZ R157, R34.reuse, UR7 ;  /* 0x00000007229d2c20 */ /* 0x040fe20008410000 */
[----:B------:R-:W-:Y:S01]  /*3ea0*/  FSEL R33, R33, RZ, P5 ;  /* 0x000000ff21217208 */ /* 0x000fe20002800000 */
[----:B------:R-:W-:Y:S01]  /*3eb0*/  FMUL.FTZ R34, R34, UR7 ;  /* 0x0000000722227c20 */ /* 0x000fe20008410000 */
[----:B------:R-:W-:Y:S01]  /*3ec0*/  LOP3.LUT P5, RZ, R195, 0xff00, RZ, 0xc0, !PT ;  /* 0x0000ff00c3ff7812 */ /* 0x000fe200078ac0ff */
[----:B------:R-:W-:Y:S01]  /*3ed0*/  @P2 FMUL.FTZ R214, R156, R157 ;  /* 0x0000009d9cd62220 */ /* 0x000fe20000410000 */
[----:B------:R-:W-:Y:S01]  /*3ee0*/  FMUL.FTZ R156, R218, UR11 ;  /* 0x0000000bda9c7c20 */ /* 0x000fe20008410000 */
[----:B------:R-:W-:Y:S01]  /*3ef0*/  FFMA.FTZ R157, R223, UR23, R213 ;  /* 0x00000017df9d7c23 */ /* 0x000fe200080100d5 */
[----:B------:R-:W-:Y:S01]  /*3f00*/  FMUL.FTZ R34, R111, R34 ;  /* 0x000000226f227220 */ /* 0x000fe20000410000 */
[----:B------:R-:W-:Y:S01]  /*3f10*/  FMUL.FTZ R35, R109, R35 ;  /* 0x000000236d237220 */ /* 0x000fe20000410000 */
[----:B------:R-:W-:Y:S01]  /*3f20*/  FMUL.FTZ R158, R156, UR10 ;  /* 0x0000000a9c9e7c20 */ /* 0x000fe20008410000 */
[----:B------:R-:W-:Y:S01]  /*3f30*/  FADD.FTZ R157, R226, -R157 ;  /* 0x8000009de29d7221 */ /* 0x000fe20000010000 */
[----:B------:R-:W-:Y:S01]  /*3f40*/  FMUL.FTZ R32, R108, R32 ;  /* 0x000000206c207220 */ /* 0x000fe20000410000 */
[----:B------:R-:W-:Y:S01]  /*3f50*/  FSEL R218, R34, RZ, P2 ;  /* 0x000000ff22da7208 */ /* 0x000fe20001000000 */
[C---:B------:R-:W-:Y:S01]  /*3f60*/  @P0 FMUL.FTZ R161, R158.reuse, UR7 ;  /* 0x000000079ea10c20 */ /* 0x040fe20008410000 */
[----:B------:R-:W-:Y:S01]  /*3f70*/  FMUL.FTZ R157, R157, UR11 ;  /* 0x0000000b9d9d7c20 */ /* 0x000fe20008410000 */
[----:B------:R-:W-:Y:S01]  /*3f80*/  FMUL.FTZ R158, R158, UR7 ;  /* 0x000000079e9e7c20 */ /* 0x000fe20008410000 */
[----:B------:R-:W-:Y:S01]  /*3f90*/  LOP3.LUT P2, RZ, R195, 0xff0000, RZ, 0xc0, !PT ;  /* 0x00ff0000c3ff7812 */ /* 0x000fe2000784c0ff */
[----:B------:R-:W-:Y:S01]  /*3fa0*/  @P0 FMUL.FTZ R215, R159, R161 ;  /* 0x000000a19fd70220 */ /* 0x000fe20000410000 */
[----:B------:R-:W-:Y:S01]  /*3fb0*/  @P5 PRMT R159, R162, 0x7632, R159 ;  /* 0x00007632a29f5816 */ /* 0x000fe2000000009f */
[----:B------:R-:W-:Y:S01]  /*3fc0*/  FMUL.FTZ R161, R157, UR10 ;  /* 0x0000000a9da17c20 */ /* 0x000fe20008410000 */
[----:B------:R-:W-:Y:S01]  /*3fd0*/  FMUL.FTZ R158, R104, R158 ;  /* 0x0000009e689e7220 */ /* 0x000fe20000410000 */
[----:B------:R-:W-:-:S02]  /*3fe0*/  MOV R162, RZ ;  /* 0x000000ff00a27202 */ /* 0x000fc40000000f00 */
[----:B------:R-:W-:Y:S01]  /*3ff0*/  @P5 SHF.L.U32 R159, R159, 0x10, RZ ;  /* 0x000000109f9f5819 */ /* 0x000fe200000006ff */
[----:B------:R-:W-:Y:S01]  /*4000*/  @P5 FMUL.FTZ R216, R161, UR7 ;  /* 0x00000007a1d85c20 */ /* 0x000fe20008410000 */
[----:B------:R-:W-:Y:S01]  /*4010*/  FSEL R34, R158, RZ, P0 ;  /* 0x000000ff9e227208 */ /* 0x000fe20000000000 */
[----:B------:R-:W-:Y:S01]  /*4020*/  FMUL.FTZ R158, R221, UR11 ;  /* 0x0000000bdd9e7c20 */ /* 0x000fe20008410000 */
[----:B------:R-:W-:Y:S01]  /*4030*/  ISETP.GE.U32.AND P0, PT, R194, RZ, PT ;  /* 0x000000ffc200720c */ /* 0x000fe20003f06070 */
[----:B------:R-:W-:Y:S01]  /*4040*/  @P5 FMUL.FTZ R162, R159, R216 ;  /* 0x000000d89fa25220 */ /* 0x000fe20000410000 */
[----:B------:R-:W-:Y:S01]  /*4050*/  FFMA.FTZ R159, R224, UR23, R213 ;  /* 0x00000017e09f7c23 */ /* 0x000fe200080100d5 */
[----:B------:R-:W-:Y:S01]  /*4060*/  FMUL.FTZ R194, R158, UR10 ;  /* 0x0000000a9ec27c20 */ /* 0x000fe20008410000 */
[----:B------:R-:W-:Y:S01]  /*4070*/  ISETP.GE.U32.AND.EX P0, PT, R195, 0x1000000, PT, P0 ;  /* 0x01000000c300780c */ /* 0x000fe20003f06100 */
[----:B------:R-:W-:Y:S02]  /*4080*/  HFMA2 R216, -RZ, RZ, 0, 0 ;  /* 0x00000000ffd87431 */ /* 0x000fe400000001ff */
[----:B------:R-:W-:Y:S01]  /*4090*/  FADD.FTZ R159, R227, -R159 ;  /* 0x8000009fe39f7221 */ /* 0x000fe20000010000 */
[----:B------:R-:W-:Y:S01]  /*40a0*/  @P2 SHF.L.U32 R195, R163, 0x10, RZ ;  /* 0x00000010a3c32819 */ /* 0x000fe200000006ff */
[C---:B------:R-:W-:Y:S01]  /*40b0*/  @P2 FMUL.FTZ R219, R194.reuse, UR7 ;  /* 0x00000007c2db2c20 */ /* 0x040fe20008410000 */
[----:B------:R-:W-:Y:S01]  /*40c0*/  FMUL.FTZ R161, R161, UR7 ;  /* 0x00000007a1a17c20 */ /* 0x000fe20008410000 */
[----:B------:R-:W-:Y:S01]  /*40d0*/  FMUL.FTZ R159, R159, UR11 ;  /* 0x0000000b9f9f7c20 */ /* 0x000fe20008410000 */
[----:B------:R-:W-:Y:S01]  /*40e0*/  FMUL.FTZ R194, R194, UR7 ;  /* 0x00000007c2c27c20 */ /* 0x000fe20008410000 */
[----:B------:R-:W-:Y:S01]  /*40f0*/  @P2 FMUL.FTZ R216, R195, R219 ;  /* 0x000000dbc3d82220 */ /* 0x000fe20000410000 */
[----:B------:R-:W-:Y:S01]  /*4100*/  FMUL.FTZ R161, R105, R161 ;  /* 0x000000a169a17220 */ /* 0x000fe20000410000 */
[----:B------:R-:W-:Y:S01]  /*4110*/  FMUL.FTZ R195, R159, UR10 ;  /* 0x0000000a9fc37c20 */ /* 0x000fe20008410000 */
[----:B------:R-:W-:Y:S01]  /*4120*/  FMUL.FTZ R194, R106, R194 ;  /* 0x000000c26ac27220 */ /* 0x000fe20000410000 */
[----:B------:R-:W-:-:S02]  /*4130*/  FSEL R32, R32, RZ, P4 ;  /* 0x000000ff20207208 */ /* 0x000fc40002000000 */
[C---:B------:R-:W-:Y:S01]  /*4140*/  @P0 FMUL.FTZ R220, R195.reuse, UR7 ;  /* 0x00000007c3dc0c20 */ /* 0x040fe20008410000 */
[----:B------:R-:W-:Y:S01]  /*4150*/  FMUL.FTZ R195, R195, UR7 ;  /* 0x00000007c3c37c20 */ /* 0x000fe20008410000 */
[----:B------:R-:W-:Y:S02]  /*4160*/  FSEL R161, R161, RZ, P5 ;  /* 0x000000ffa1a17208 */ /* 0x000fe40002800000 */
[----:B------:R-:W-:Y:S01]  /*4170*/  @P0 PRMT R219, R163, 0x7632, R219 ;  /* 0x00007632a3db0816 */ /* 0x000fe200000000db */
[----:B------:R-:W-:Y:S01]  /*4180*/  FMUL.FTZ R195, R107, R195 ;  /* 0x000000c36bc37220 */ /* 0x000fe20000410000 */
[----:B------:R-:W-:Y:S02]  /*4190*/  F2FP.BF16.F32.PACK_AB R34, R161, R34 ;  /* 0x00000022a122723e */ /* 0x000fe400000010ff */
[----:B------:R-:W-:Y:S02]  /*41a0*/  @P0 SHF.L.U32 R219, R219, 0x10, RZ ;  /* 0x00000010dbdb0819 */ /* 0x000fe400000006ff */
[----:B------:R-:W-:-:S02]  /*41b0*/  FSEL R161, R35, RZ, P3 ;  /* 0x000000ff23a17208 */ /* 0x000fc40001800000 */
[----:B------:R-:W-:Y:S02]  /*41c0*/  FSEL R35, R194, RZ, P2 ;  /* 0x000000ffc2237208 */ /* 0x000fe40001000000 */
[----:B------:R-:W-:Y:S02]  /*41d0*/  FSEL R195, R195, RZ, P0 ;  /* 0x000000ffc3c37208 */ /* 0x000fe40000000000 */
[----:B------:R-:W-:Y:S01]  /*41e0*/  MOV R163, RZ ;  /* 0x000000ff00a37202 */ /* 0x000fe20000000f00 */
[----:B------:R-:W-:Y:S01]  /*41f0*/  @P0 FMUL.FTZ R163, R219, R220 ;  /* 0x000000dcdba30220 */ /* 0x000fe20000410000 */
[----:B------:R-:W-:Y:S02]  /*4200*/  F2FP.BF16.F32.PACK_AB R33, R218, R33 ;  /* 0x00000021da21723e */ /* 0x000fe400000010ff */
[----:B------:R-:W-:Y:S02]  /*4210*/  F2FP.BF16.F32.PACK_AB R32, R161, R32 ;  /* 0x00000020a120723e */ /* 0x000fe400000010ff */
[----:B------:R-:W-:Y:S01]  /*4220*/  F2FP.BF16.F32.PACK_AB R35, R195, R35 ;  /* 0x00000023c323723e */ /* 0x000fe200000010ff */
[----:B------:R-:W-:Y:S06]  /*4230*/  BRA `(.L_x_9072) ;  /* 0x0000000c00347947 */ /* 0x000fec0003800000 */
.L_x_9070:
        /* <DEDUP_REMOVED lines=10> */
[----:B------:R-:W-:Y:S01]  /*42e0*/  FFMA.FTZ R218, R218, UR23, R213 ;  /* 0x00000017dada7c23 */ /* 0x000fe200080100d5 */
[----:B------:R-:W-:Y:S01]  /*42f0*/  FADD.FTZ R225, R225, -R216 ;  /* 0x800000d8e1e17221 */ /* 0x000fe20000010000 */
[----:B------:R-:W-:Y:S01]  /*4300*/  LOP3.LUT P0, RZ, R195, 0xff, RZ, 0xc0, !PT ;  /* 0x000000ffc3ff7812 */ /* 0x000fe2000780c0ff */
[----:B------:R-:W-:Y:S01]  /*4310*/  FFMA.FTZ R215, R215, UR11, R114 ;  /* 0x0000000bd7d77c23 */ /* 0x000fe20008010072 */
[----:B------:R-:W-:Y:S01]  /*4320*/  CS2R R216, SRZ ;  /* 0x0000000000d87805 */ /* 0x000fe2000001ff00 */
[----:B------:R-:W-:Y:S01]  /*4330*/  FFMA.FTZ R225, R225, UR11, R115 ;  /* 0x0000000be1e17c23 */ /* 0x000fe20008010073 */
[----:B------:R-:W-:Y:S01]  /*4340*/  FADD.FTZ R218, R220, -R218 ;  /* 0x800000dadcda7221 */ /* 0x000fe20000010000 */
[----:B------:R-:W-:Y:S01]  /*4350*/  FMUL.FTZ R32, R215, UR10 ;  /* 0x0000000ad7207c20 */ /* 0x000fe20008410000 */
[----:B------:R-:W-:Y:S01]  /*4360*/  FFMA.FTZ R214, R214, UR23, R213 ;  /* 0x00000017d6d67c23 */ /* 0x000fe200080100d5 */
[C---:B------:R-:W-:Y:S01]  /*4370*/  @P5 SHF.L.U32 R33, R161.reuse, 0x10, RZ ;  /* 0x00000010a1215819 */ /* 0x040fe200000006ff */
[----:B------:R-:W-:Y:S01]  /*4380*/  FFMA.FTZ R218, R218, UR11, R116 ;  /* 0x0000000bdada7c23 */ /* 0x000fe20008010074 */
        /* <DEDUP_REMOVED lines=19> */
[-C--:B------:R-:W-:Y:S01]  /*44c0*/  @P0 FMUL.FTZ R215, R34, R161.reuse ;  /* 0x000000a122d70220 */ /* 0x080fe20000410000 */
[----:B------:R-:W-:Y:S01]  /*44d0*/  FFMA.FTZ R34, R223, UR11, R117 ;  /* 0x0000000bdf227c23 */ /* 0x000fe20008010075 */
[----:B------:R-:W-:Y:S01]  /*44e0*/  FMUL.FTZ R161, R104, R161 ;  /* 0x000000a168a17220 */ /* 0x000fe20000410000 */
[----:B------:R-:W-:Y:S01]  /*44f0*/  FFMA.FTZ R221, R221, UR11, R118 ;  /* 0x0000000bdddd7c23 */ /* 0x000fe20008010076 */
        /* <DEDUP_REMOVED lines=9> */
[-C--:B------:R-:W-:Y:S01]  /*4590*/  @P3 FMUL.FTZ R162, R35, R34.reuse ;  /* 0x0000002223a23220 */ /* 0x080fe20000410000 */
[----:B------:R-:W-:Y:S01]  /*45a0*/  FMUL.FTZ R35, R221, UR7 ;  /* 0x00000007dd237c20 */ /* 0x000fe20008410000 */
[----:B------:R-:W-:Y:S01]  /*45b0*/  ISETP.GE.U32.AND.EX P0, PT, R195, 0x1000000, PT, P0 ;  /* 0x01000000c300780c */ /* 0x000fe20003f06100 */
[----:B------:R-:W-:Y:S01]  /*45c0*/  FMUL.FTZ R34, R105, R34 ;  /* 0x0000002269227220 */ /* 0x000fe20000410000 */
[----:B------:R-:W-:Y:S01]  /*45d0*/  FADD.FTZ R224, R227, -R224 ;  /* 0x800000e0e3e07221 */ /* 0x000fe20000010000 */
[-C--:B------:R-:W-:Y:S01]  /*45e0*/  @P2 FMUL.FTZ R216, R218, R35.reuse ;  /* 0x00000023dad82220 */ /* 0x080fe20000410000 */
[----:B------:R-:W-:Y:S01]  /*45f0*/  FMUL.FTZ R35, R106, R35 ;  /* 0x000000236a237220 */ /* 0x000fe20000410000 */
[----:B------:R-:W-:Y:S01]  /*4600*/  FFMA.FTZ R0, R0, UR23, R213 ;  /* 0x0000001700007c23 */ /* 0x000fe200080100d5 */
[----:B------:R-:W-:Y:S01]  /*4610*/  FSEL R34, R34, RZ, P3 ;  /* 0x000000ff22227208 */ /* 0x000fe20001800000 */
[----:B------:R-:W-:Y:S01]  /*4620*/  FFMA.FTZ R195, R224, UR11, R119 ;  /* 0x0000000be0c37c23 */ /* 0x000fe20008010077 */
[----:B------:R-:W-:Y:S01]  /*4630*/  LOP3.LUT P3, RZ, R194, 0xff, RZ, 0xc0, !PT ;  /* 0x000000ffc2ff7812 */ /* 0x000fe2000786c0ff */
[----:B------:R-:W-:Y:S01]  /*4640*/  FADD.FTZ R0, R222, -R0 ;  /* 0x80000000de007221 */ /* 0x000fe20000010000 */
[----:B------:R-:W-:Y:S01]  /*4650*/  FSEL R35, R35, RZ, P2 ;  /* 0x000000ff23237208 */ /* 0x000fe20001000000 */
[----:B------:R-:W-:Y:S01]  /*4660*/  FMUL.FTZ R195, R195, UR10 ;  /* 0x0000000ac3c37c20 */ /* 0x000fe20008410000 */
[----:B------:R-:W-:Y:S01]  /*4670*/  LOP3.LUT P2, RZ, R194, 0xff00, RZ, 0xc0, !PT ;  /* 0x0000ff00c2ff7812 */ /* 0x000fe2000784c0ff */
[----:B------:R-:W-:Y:S01]  /*4680*/  FFMA.FTZ R0, R0, UR11, R112 ;  /* 0x0000000b00007c23 */ /* 0x000fe20008010070 */
[----:B------:R-:W-:Y:S01]  /*4690*/  @P0 PRMT R194, R163, 0x7632, R194 ;  /* 0x00007632a3c20816 */ /* 0x000fe200000000c2 */
[----:B------:R-:W-:Y:S01]  /*46a0*/  FMUL.FTZ R195, R195, UR7 ;  /* 0x00000007c3c37c20 */ /* 0x000fe20008410000 */
[----:B------:R-:W-:Y:S01]  /*46b0*/  MOV R163, RZ ;  /* 0x000000ff00a37202 */ /* 0x000fe20000000f00 */
[----:B------:R-:W-:Y:S01]  /*46c0*/  FMUL.FTZ R0, R0, UR10 ;  /* 0x0000000a00007c20 */ /* 0x000fe20008410000 */
[----:B------:R-:W-:Y:S01]  /*46d0*/  @P0 SHF.L.U32 R194, R194, 0x10, RZ ;  /* 0x00000010c2c20819 */ /* 0x000fe200000006ff */
[----:B------:R-:W-:Y:S01]  /*46e0*/  FFMA.FTZ R228, R228, UR11, R113 ;  /* 0x0000000be4e47c23 */ /* 0x000fe20008010071 */
        /* <DEDUP_REMOVED lines=8> */
[-C--:B------:R-:W-:Y:S01]  /*4770*/  @P3 FMUL.FTZ R0, R218, R194.reuse ;  /* 0x000000c2da003220 */ /* 0x080fe20000410000 */
[----:B------:R-:W-:Y:S01]  /*4780*/  FMUL.FTZ R218, R107, R195 ;  /* 0x000000c36bda7220 */ /* 0x000fe20000410000 */
[----:B------:R-:W-:Y:S01]  /*4790*/  @P2 SHF.L.U32 R219, R160, 0x10, RZ ;  /* 0x00000010a0db2819 */ /* 0x000fe200000006ff */
[----:B------:R-:W-:Y:S01]  /*47a0*/  FMUL.FTZ R195, R228, UR7 ;  /* 0x00000007e4c37c20 */ /* 0x000fe20008410000 */
[----:B------:R-:W-:Y:S01]  /*47b0*/  MOV R160, RZ ;  /* 0x000000ff00a07202 */ /* 0x000fe20000000f00 */
[----:B------:R-:W-:Y:S01]  /*47c0*/  FMUL.FTZ R194, R108, R194 ;  /* 0x000000c26cc27220 */ /* 0x000fe20000410000 */
[----:B------:R-:W-:Y:S01]  /*47d0*/  FSEL R32, R32, RZ, P5 ;  /* 0x000000ff20207208 */ /* 0x000fe20002800000 */
[-C--:B------:R-:W-:Y:S01]  /*47e0*/  @P2 FMUL.FTZ R160, R219, R195.reuse ;  /* 0x000000c3dba02220 */ /* 0x080fe20000410000 */
        /* <DEDUP_REMOVED lines=10> */
.L_x_9073:
        /* <DEDUP_REMOVED lines=8> */
[----:B------:R-:W-:Y:S01]  /*4910*/  FFMA.FTZ R152, R0, UR11, R112 ;  /* 0x0000000b00987c23 */ /* 0x000fe20008010070 */
[----:B------:R-:W-:Y:S02]  /*4920*/  HFMA2 R0, -RZ, RZ, 0, 0 ;  /* 0x00000000ff007431 */ /* 0x000fe400000001ff */
[----:B------:R-:W-:Y:S01]  /*4930*/  FFMA.FTZ R153, R153, UR11, R113 ;  /* 0x0000000b99997c23 */ /* 0x000fe20008010071 */
[----:B------:R-:W-:Y:S01]  /*4940*/  FADD.FTZ R215, R217, -R215 ;  /* 0x800000d7d9d77221 */ /* 0x000fe20000010000 */
[----:B------:R-:W-:Y:S01]  /*4950*/  FMUL.FTZ R32, R152, UR10 ;  /* 0x0000000a98207c20 */ /* 0x000fe20008410000 */
[----:B------:R-:W-:Y:S01]  /*4960*/  LOP3.LUT P2, RZ, R194, 0xff000000, RZ, 0xc0, !PT ;  /* 0xff000000c2ff7812 */ /* 0x000fe2000784c0ff */
[----:B------:R-:W-:Y:S01]  /*4970*/  FMUL.FTZ R35, R153, UR10 ;  /* 0x0000000a99237c20 */ /* 0x000fe20008410000 */
[----:B------:R-:W-:Y:S01]  /*4980*/  @P4 SHF.L.U32 R33, R160, 0x10, RZ ;  /* 0x00000010a0214819 */ /* 0x000fe200000006ff */
[----:B------:R-:W-:Y:S01]  /*4990*/  @P4 FMUL.FTZ R34, R32, UR7 ;  /* 0x0000000720224c20 */ /* 0x000fe20008410000 */
[----:B------:R-:W-:Y:S01]  /*49a0*/  FFMA.FTZ R154, R215, UR11, R114 ;  /* 0x0000000bd79a7c23 */ /* 0x000fe20008010072 */
        /* <DEDUP_REMOVED lines=8> */
[----:B------:R-:W-:Y:S01]  /*4a30*/  FFMA.FTZ R218, R218, UR23, R213 ;  /* 0x00000017dada7c23 */ /* 0x000fe200080100d5 */
[----:B------:R-:W-:Y:S01]  /*4a40*/  LOP3.LUT P0, RZ, R195, 0xff, RZ, 0xc0, !PT ;  /* 0x000000ffc3ff7812 */ /* 0x000fe2000780c0ff */
[----:B------:R-:W-:Y:S01]  /*4a50*/  FFMA.FTZ R155, R155, UR11, R115 ;  /* 0x0000000b9b9b7c23 */ /* 0x000fe20008010073 */
        /* <DEDUP_REMOVED lines=22> */
[----:B------:R-:W-:Y:S01]  /*4bc0*/  FFMA.FTZ R156, R218, UR11, R116 ;  /* 0x0000000bda9c7c23 */ /* 0x000fe20008010074 */
        /* <DEDUP_REMOVED lines=8> */
[----:B------:R-:W-:Y:S01]  /*4c50*/  FFMA.FTZ R157, R157, UR11, R117 ;  /* 0x0000000b9d9d7c23 */ /* 0x000fe20008010075 */
        /* <DEDUP_REMOVED lines=10> */
[----:B------:R-:W-:Y:S01]  /*4d00*/  FFMA.FTZ R158, R221, UR11, R118 ;  /* 0x0000000bdd9e7c23 */ /* 0x000fe20008010076 */
        /* <DEDUP_REMOVED lines=10> */
[----:B------:R-:W-:Y:S01]  /*4db0*/  FFMA.FTZ R159, R159, UR11, R119 ;  /* 0x0000000b9f9f7c23 */ /* 0x000fe20008010077 */
        /* <DEDUP_REMOVED lines=20> */
[----:B------:R-:W-:-:S07]  /*4f00*/  F2FP.BF16.F32.PACK_AB R35, R195, R35 ;  /* 0x00000023c323723e */ /* 0x000fce00000010ff */
.L_x_9072:
        /* <DEDUP_REMOVED lines=9> */
[----:B------:R-:W-:Y:S01]  /*4fa0*/  ISETP.NE.AND.EX P2, PT, RZ, UR5, PT, P2 ;  /* 0x00000005ff007c0c */ /* 0x000fe2000bf45320 */
[----:B--2---:R-:W-:Y:S01]  /*4fb0*/  FADD.FTZ R225, R163, R225 ;  /* 0x000000e1a3e17221 */ /* 0x004fe20000010000 */
[----:B---3--:R-:W-:Y:S01]  /*4fc0*/  FADD.FTZ R224, R216, R224 ;  /* 0x000000e0d8e07221 */ /* 0x008fe20000010000 */
[----:B----4-:R-:W-:Y:S01]  /*4fd0*/  FADD.FTZ R223, R162, R223 ;  /* 0x000000dfa2df7221 */ /* 0x010fe20000010000 */
[----:B------:R-:W-:Y:S01]  /*4fe0*/  FADD.FTZ R222, R215, R222 ;  /* 0x000000ded7de7221 */ /* 0x000fe20000010000 */
[----:B------:R-:W-:Y:S01]  /*4ff0*/  FADD.FTZ R221, R214, R221 ;  /* 0x000000ddd6dd7221 */ /* 0x000fe20000010000 */
[----:B------:R-:W-:Y:S01]  /*5000*/  FADD.FTZ R220, R217, R220 ;  /* 0x000000dcd9dc7221 */ /* 0x000fe20000010000 */
[----:B------:R-:W-:-:S06]  /*5010*/  FADD.FTZ R219, R160, R219 ;  /* 0x000000dba0db7221 */ /* 0x000fcc0000010000 */
        /* <DEDUP_REMOVED lines=31> */
[----:B------:R-:W-:Y:S01]  /*5210*/  CS2R R160, SRZ ;  /* 0x0000000000a07805 */ /* 0x000fe2000001ff00 */
[----:B------:R-:W-:Y:S01]  /*5220*/  FFMA.FTZ R155, R155, UR11, R123 ;  /* 0x0000000b9b9b7c23 */ /* 0x000fe2000801007b */
[----:B------:R-:W-:Y:S01]  /*5230*/  FMUL.FTZ R152, R154, UR10 ;  /* 0x0000000a9a987c20 */ /* 0x000fe20008410000 */
[----:B------:R-:W-:Y:S01]  /*5240*/  FFMA.FTZ R156, R202, UR11, R124 ;  /* 0x0000000bca9c7c23 */ /* 0x000fe2000801007c */
[----:B-----5:R-:W-:Y:S01]  /*5250*/  @P0 SHF.L.U32 R0, R33, 0x10, RZ ;  /* 0x0000001021000819 */ /* 0x020fe200000006ff */
[----:B------:R-:W-:Y:S01]  /*5260*/  FFMA.FTZ R157, R206, UR23, R213 ;  /* 0x00000017ce9d7c23 */ /* 0x000fe200080100d5 */
[----:B------:R-:W-:Y:S01]  /*5270*/  FMUL.FTZ R152, R152, UR7 ;  /* 0x0000000798987c20 */ /* 0x000fe20008410000 */
[----:B------:R-:W-:Y:S01]  /*5280*/  LOP3.LUT P5, RZ, R189, 0xff00, RZ, 0xc0, !PT ;  /* 0x0000ff00bdff7812 */ /* 0x000fe200078ac0ff */
[----:B------:R-:W-:Y:S01]  /*5290*/  FMUL.FTZ R158, R156, UR10 ;  /* 0x0000000a9c9e7c20 */ /* 0x000fe20008410000 */
[----:B------:R-:W-:Y:S01]  /*52a0*/  FADD.FTZ R157, R210, -R157 ;  /* 0x8000009dd29d7221 */ /* 0x000fe20000010000 */
[-C--:B------:R-:W-:Y:S01]  /*52b0*/  @P0 FMUL.FTZ R160, R0, R152.reuse ;  /* 0x0000009800a00220 */ /* 0x080fe20000410000 */
[----:B------:R-:W-:Y:S01]  /*52c0*/  @P3 PRMT R0, R33, 0x7632, R0 ;  /* 0x0000763221003816 */ /* 0x000fe20000000000 */
[----:B------:R-:W-:Y:S01]  /*52d0*/  FMUL.FTZ R33, R155, UR10 ;  /* 0x0000000a9b217c20 */ /* 0x000fe20008410000 */
[----:B------:R-:W-:Y:S01]  /*52e0*/  @P4 SHF.L.U32 R159, R34, 0x10, RZ ;  /* 0x00000010229f4819 */ /* 0x000fe200000006ff */
[----:B------:R-:W-:Y:S01]  /*52f0*/  FMUL.FTZ R158, R158, UR7 ;  /* 0x000000079e9e7c20 */ /* 0x000fe20008410000 */
[----:B------:R-:W-:Y:S01]  /*5300*/  @P3 SHF.L.U32 R0, R0, 0x10, RZ ;  /* 0x0000001000003819 */ /* 0x000fe200000006ff */
[----:B------:R-:W-:Y:S01]  /*5310*/  FMUL.FTZ R33, R33, UR7 ;  /* 0x0000000721217c20 */ /* 0x000fe20008410000 */
[----:B------:R-:W-:Y:S01]  /*5320*/  FFMA.FTZ R157, R157, UR11, R125 ;  /* 0x0000000b9d9d7c23 */ /* 0x000fe2000801007d */
[----:B------:R-:W-:Y:S01]  /*5330*/  FFMA.FTZ R203, R203, UR23, R213 ;  /* 0x00000017cbcb7c23 */ /* 0x000fe200080100d5 */
[----:B------:R-:W-:Y:S01]  /*5340*/  FMUL.FTZ R194, R102, R152 ;  /* 0x0000009866c27220 */ /* 0x000fe20000410000 */
[----:B------:R-:W-:Y:S01]  /*5350*/  @P3 FMUL.FTZ R161, R0, R33 ;  /* 0x0000002100a13220 */ /* 0x000fe20000410000 */
[----:B------:R-:W-:-:S02]  /*5360*/  HFMA2 R0, -RZ, RZ, 0, 0 ;  /* 0x00000000ff007431 */ /* 0x000fc400000001ff */
[-C--:B------:R-:W-:Y:S01]  /*5370*/  @P4 FMUL.FTZ R0, R159, R158.reuse ;  /* 0x0000009e9f004220 */ /* 0x080fe20000410000 */
[----:B------:R-:W-:Y:S01]  /*5380*/  @P5 PRMT R159, R34, 0x7632, R159 ;  /* 0x00007632229f5816 */ /* 0x000fe2000000009f */
[----:B------:R-:W-:Y:S01]  /*5390*/  FMUL.FTZ R34, R157, UR10 ;  /* 0x0000000a9d227c20 */ /* 0x000fe20008410000 */
[----:B------:R-:W-:Y:S01]  /*53a0*/  FMUL.FTZ R158, R96, R158 ;  /* 0x0000009e609e7220 */ /* 0x000fe20000410000 */
[----:B------:R-:W-:Y:S02]  /*53b0*/  LOP3.LUT P6, RZ, R189, 0xff0000, RZ, 0xc0, !PT ;  /* 0x00ff0000bdff7812 */ /* 0x000fe400078cc0ff */
[----:B------:R-:W-:Y:S02]  /*53c0*/  CS2R R162, SRZ ;  /* 0x0000000000a27805 */ /* 0x000fe4000001ff00 */
[----:B------:R-:W-:Y:S01]  /*53d0*/  @P5 SHF.L.U32 R159, R159, 0x10, RZ ;  /* 0x000000109f9f5819 */ /* 0x000fe200000006ff */
[----:B------:R-:W-:Y:S01]  /*53e0*/  FMUL.FTZ R34, R34, UR7 ;  /* 0x0000000722227c20 */ /* 0x000fe20008410000 */
[----:B------:R-:W-:Y:S01]  /*53f0*/  FADD.FTZ R205, R205, -R203 ;  /* 0x800000cbcdcd7221 */ /* 0x000fe20000010000 */
[----:B------:R-:W-:Y:S01]  /*5400*/  FSEL R194, R194, RZ, P0 ;  /* 0x000000ffc2c27208 */ /* 0x000fe20000000000 */
[----:B------:R-:W-:Y:S01]  /*5410*/  FFMA.FTZ R207, R207, UR23, R213 ;  /* 0x00000017cfcf7c23 */ /* 0x000fe200080100d5 */
[-C--:B------:R-:W-:Y:S01]  /*5420*/  @P5 FMUL.FTZ R162, R159, R34.reuse ;  /* 0x000000229fa25220 */ /* 0x080fe20000410000 */
[----:B------:R-:W-:Y:S01]  /*5430*/  FMUL.FTZ R195, R97, R34 ;  /* 0x0000002261c37220 */ /* 0x000fe20000410000 */
[----:B------:R-:W-:Y:S01]  /*5440*/  ISETP.GE.U32.AND P0, PT, R188, RZ, PT ;  /* 0x000000ffbc00720c */ /* 0x000fe20003f06070 */
[----:B------:R-:W-:Y:S01]  /*5450*/  FADD.FTZ R207, R211, -R207 ;  /* 0x800000cfd3cf7221 */ /* 0x000fe20000010000 */
[----:B------:R-:W-:Y:S01]  /*5460*/  FSEL R34, R158, RZ, P4 ;  /* 0x000000ff9e227208 */ /* 0x000fe20002000000 */
[----:B------:R-:W-:Y:S01]  /*5470*/  FFMA.FTZ R158, R205, UR11, R126 ;  /* 0x0000000bcd9e7c23 */ /* 0x000fe2000801007e */
[----:B------:R-:W-:Y:S01]  /*5480*/  ISETP.GE.U32.AND.EX P0, PT, R189, 0x1000000, PT, P0 ;  /* 0x01000000bd00780c */ /* 0x000fe20003f06100 */
[--C-:B------:R-:W-:Y:S01]  /*5490*/  FFMA.FTZ R196, R196, UR23, R213.reuse ;  /* 0x00000017c4c47c23 */ /* 0x100fe200080100d5 */
[----:B------:R-:W-:Y:S01]  /*54a0*/  @P6 SHF.L.U32 R159, R35, 0x10, RZ ;  /* 0x00000010239f6819 */ /* 0x000fe200000006ff */
[----:B------:R-:W-:Y:S01]  /*54b0*/  FMUL.FTZ R152, R158, UR10 ;  /* 0x0000000a9e987c20 */ /* 0x000fe20008410000 */
[----:B------:R-:W-:Y:S01]  /*54c0*/  FSEL R195, R195, RZ, P5 ;  /* 0x000000ffc3c37208 */ /* 0x000fe20002800000 */
[----:B------:R-:W-:Y:S01]  /*54d0*/  FFMA.FTZ R153, R197, UR23, R213 ;  /* 0x00000017c5997c23 */ /* 0x000fe200080100d5 */
[----:B------:R-:W-:Y:S01]  /*54e0*/  LOP3.LUT P4, RZ, R188, 0xff, RZ, 0xc0, !PT ;  /* 0x000000ffbcff7812 */ /* 0x000fe2000788c0ff */
[----:B------:R-:W-:Y:S01]  /*54f0*/  FMUL.FTZ R152, R152, UR7 ;  /* 0x0000000798987c20 */ /* 0x000fe20008410000 */
[----:B------:R-:W-:Y:S01]  /*5500*/  LOP3.LUT P5, RZ, R188, 0xff00, RZ, 0xc0, !PT ;  /* 0x0000ff00bcff7812 */ /* 0x000fe200078ac0ff */
[----:B------:R-:W-:Y:S01]  /*5510*/  FADD.FTZ R196, R200, -R196 ;  /* 0x800000c4c8c47221 */ /* 0x000fe20000010000 */
[----:B------:R-:W-:Y:S01]  /*5520*/  MOV R188, RZ ;  /* 0x000000ff00bc7202 */ /* 0x000fe20000000f00 */
[-C--:B------:R-:W-:Y:S01]  /*5530*/  @P6 FMUL.FTZ R163, R159, R152.reuse ;  /* 0x000000989fa36220 */ /* 0x080fe20000410000 */
[----:B------:R-:W-:Y:S01]  /*5540*/  FFMA.FTZ R159, R207, UR11, R127 ;  /* 0x0000000bcf9f7c23 */ /* 0x000fe2000801007f */
[----:B------:R-:W-:Y:S01]  /*5550*/  @P0 PRMT R35, R35, 0x7632, R35 ;  /* 0x0000763223230816 */ /* 0x000fe20000000023 */
[----:B------:R-:W-:Y:S01]  /*5560*/  FMUL.FTZ R152, R98, R152 ;  /* 0x0000009862987220 */ /* 0x000fe20000410000 */
[----:B------:R-:W-:Y:S01]  /*5570*/  FADD.FTZ R153, R208, -R153 ;  /* 0x80000099d0997221 */ /* 0x000fe20000010000 */
[----:B------:R-:W-:Y:S01]  /*5580*/  FMUL.FTZ R189, R159, UR10 ;  /* 0x0000000a9fbd7c20 */ /* 0x000fe20008410000 */
[----:B------:R-:W-:Y:S01]  /*5590*/  @P0 SHF.L.U32 R35, R35, 0x10, RZ ;  /* 0x0000001023230819 */ /* 0x000fe200000006ff */
[----:B------:R-:W-:Y:S01]  /*55a0*/  FMUL.FTZ R33, R103, R33 ;  /* 0x0000002167217220 */ /* 0x000fe20000410000 */
[----:B------:R-:W-:Y:S01]  /*55b0*/  FSEL R152, R152, RZ, P6 ;  /* 0x000000ff98987208 */ /* 0x000fe20003000000 */
[----:B------:R-:W-:Y:S01]  /*55c0*/  FMUL.FTZ R189, R189, UR7 ;  /* 0x00000007bdbd7c20 */ /* 0x000fe20008410000 */
[----:B------:R-:W-:Y:S01]  /*55d0*/  FFMA.FTZ R153, R153, UR11, R121 ;  /* 0x0000000b99997c23 */ /* 0x000fe20008010079 */
[----:B------:R-:W-:-:S02]  /*55e0*/  F2FP.BF16.F32.PACK_AB R34, R195, R34 ;  /* 0x00000022c322723e */ /* 0x000fc400000010ff */
[-C--:B------:R-:W-:Y:S01]  /*55f0*/  @P0 FMUL.FTZ R188, R35, R189.reuse ;  /* 0x000000bd23bc0220 */ /* 0x080fe20000410000 */
[----:B------:R-:W-:Y:S01]  /*5600*/  FMUL.FTZ R189, R99, R189 ;  /* 0x000000bd63bd7220 */ /* 0x000fe20000410000 */
[----:B------:R-:W-:Y:S02]  /*5610*/  @P5 PRMT R197, R32, 0x7632, R197 ;  /* 0x0000763220c55816 */ /* 0x000fe400000000c5 */
[----:B------:R-:W-:Y:S02]  /*5620*/  FSEL R33, R33, RZ, P3 ;  /* 0x000000ff21217208 */ /* 0x000fe40001800000 */
[----:B------:R-:W-:Y:S01]  /*5630*/  FSEL R35, R189, RZ, P0 ;  /* 0x000000ffbd237208 */ /* 0x000fe20000000000 */
[----:B------:R-:W-:Y:S01]  /*5640*/  HFMA2 R189, -RZ, RZ, 0, 0 ;  /* 0x00000000ffbd7431 */ /* 0x000fe200000001ff */
[----:B------:R-:W-:Y:S02]  /*5650*/  @P5 SHF.L.U32 R197, R197, 0x10, RZ ;  /* 0x00000010c5c55819 */ /* 0x000fe400000006ff */
[----:B------:R-:W-:Y:S01]  /*5660*/  F2FP.BF16.F32.PACK_AB R35, R35, R152 ;  /* 0x000000982323723e */ /* 0x000fe200000010ff */
[----:B------:R-:W-:Y:S01]  /*5670*/  FFMA.FTZ R152, R196, UR11, R120 ;  /* 0x0000000bc4987c23 */ /* 0x000fe20008010078 */
[----:B------:R-:W-:Y:S01]  /*5680*/  @P4 SHF.L.U32 R196, R32, 0x10, RZ ;  /* 0x0000001020c44819 */ /* 0x000fe200000006ff */
[----:B------:R-:W-:Y:S01]  /*5690*/  FMUL.FTZ R32, R153, UR10 ;  /* 0x0000000a99207c20 */ /* 0x000fe20008410000 */
[----:B------:R-:W-:Y:S01]  /*56a0*/  F2FP.BF16.F32.PACK_AB R33, R33, R194 ;  /* 0x000000c22121723e */ /* 0x000fe200000010ff */
[----:B------:R-:W-:-:S02]  /*56b0*/  FMUL.FTZ R195, R152, UR10 ;  /* 0x0000000a98c37c20 */ /* 0x000fc40008410000 */
[----:B------:R-:W-:Y:S02]  /*56c0*/  FMUL.FTZ R32, R32, UR7 ;  /* 0x0000000720207c20 */ /* 0x000fe40008410000 */
[----:B------:R-:W-:-:S04]  /*56d0*/  FMUL.FTZ R195, R195, UR7 ;  /* 0x00000007c3c37c20 */ /* 0x000fc80008410000 */
[-C--:B------:R-:W-:Y:S01]  /*56e0*/  @P4 FMUL.FTZ R189, R196, R195.reuse ;  /* 0x000000c3c4bd4220 */ /* 0x080fe20000410000 */
[----:B------:R-:W-:Y:S01]  /*56f0*/  MOV R196, RZ ;  /* 0x000000ff00c47202 */ /* 0x000fe20000000f00 */
[-C--:B------:R-:W-:Y:S01]  /*5700*/  @P5 FMUL.FTZ R196, R197, R32.reuse ;  /* 0x00000020c5c45220 */ /* 0x080fe20000410000 */
[----:B------:R-:W-:Y:S01]  /*5710*/  FMUL.FTZ R195, R100, R195 ;  /* 0x000000c364c37220 */ /* 0x000fe20000410000 */
[----:B------:R-:W-:-:S04]  /*5720*/  FMUL.FTZ R32, R101, R32 ;  /* 0x0000002065207220 */ /* 0x000fc80000410000 */
[----:B------:R-:W-:Y:S02]  /*5730*/  FSEL R195, R195, RZ, P4 ;  /* 0x000000ffc3c37208 */ /* 0x000fe40002000000 */
[----:B------:R-:W-:-:S04]  /*5740*/  FSEL R32, R32, RZ, P5 ;  /* 0x000000ff20207208 */ /* 0x000fc80002800000 */
[----:B------:R-:W-:Y:S01]  /*5750*/  F2FP.BF16.F32.PACK_AB R32, R32, R195 ;  /* 0x000000c32020723e */ /* 0x000fe200000010ff */
[----:B------:R-:W-:Y:S06]  /*5760*/  BRA `(.L_x_9076) ;  /* 0x0000001000887947 */ /* 0x000fec0003800000 */
.L_x_9075:
        /* <DEDUP_REMOVED lines=14> */
[----:B------:R-:W-:Y:S01]  /*5850*/  LOP3.LUT P4, RZ, R189, 0xff00, RZ, 0xc0, !PT ;  /* 0x0000ff00bdff7812 */ /* 0x000fe2000788c0ff */
[--C-:B------:R-:W-:Y:S01]  /*5860*/  FFMA.FTZ R206, R206, UR23, R213.reuse ;  /* 0x00000017cece7c23 */ /* 0x100fe200080100d5 */
[----:B------:R-:W-:Y:S01]  /*5870*/  FMUL.FTZ R162, R0, UR7 ;  /* 0x0000000700a27c20 */ /* 0x000fe20008410000 */
[----:B-----5:R-:W-:Y:S01]  /*5880*/  @P3 SHF.L.U32 R0, R33, 0x10, RZ ;  /* 0x0000001021003819 */ /* 0x020fe200000006ff */
[----:B------:R-:W-:Y:S01]  /*5890*/  FMUL.FTZ R195, R202, UR10 ;  /* 0x0000000acac37c20 */ /* 0x000fe20008410000 */
[----:B------:R-:W-:Y:S01]  /*58a0*/  FFMA.FTZ R203, R203, UR23, R213 ;  /* 0x00000017cbcb7c23 */ /* 0x000fe200080100d5 */
[-C--:B------:R-:W-:Y:S01]  /*58b0*/  FMUL.FTZ R194, R102, R162.reuse ;  /* 0x000000a266c27220 */ /* 0x080fe20000410000 */
[----:B------:R-:W-:Y:S01]  /*58c0*/  @P0 SHF.L.U32 R163, R34, 0x10, RZ ;  /* 0x0000001022a30819 */ /* 0x000fe200000006ff */
[----:B------:R-:W-:Y:S01]  /*58d0*/  @P3 FMUL.FTZ R160, R0, R162 ;  /* 0x000000a200a03220 */ /* 0x000fe20000410000 */
[----:B------:R-:W-:Y:S01]  /*58e0*/  @P5 PRMT R0, R33, 0x7632, R0 ;  /* 0x0000763221005816 */ /* 0x000fe20000000000 */
[----:B------:R-:W-:Y:S01]  /*58f0*/  FMUL.FTZ R33, R209, UR10 ;  /* 0x0000000ad1217c20 */ /* 0x000fe20008410000 */
[----:B------:R-:W-:Y:S01]  /*5900*/  FMUL.FTZ R195, R195, UR7 ;  /* 0x00000007c3c37c20 */ /* 0x000fe20008410000 */
[----:B------:R-:W-:Y:S01]  /*5910*/  FSEL R194, R194, RZ, P3 ;  /* 0x000000ffc2c27208 */ /* 0x000fe20001800000 */
[----:B------:R-:W-:Y:S01]  /*5920*/  FADD.FTZ R206, R210, -R206 ;  /* 0x800000ced2ce7221 */ /* 0x000fe20000010000 */
[----:B------:R-:W-:Y:S01]  /*5930*/  @P5 SHF.L.U32 R0, R0, 0x10, RZ ;  /* 0x0000001000005819 */ /* 0x000fe200000006ff */
[----:B------:R-:W-:Y:S01]  /*5940*/  FMUL.FTZ R33, R33, UR7 ;  /* 0x0000000721217c20 */ /* 0x000fe20008410000 */
[----:B------:R-:W-:Y:S01]  /*5950*/  LOP3.LUT P3, RZ, R189, 0xff0000, RZ, 0xc0, !PT ;  /* 0x00ff0000bdff7812 */ /* 0x000fe2000786c0ff */
[----:B------:R-:W-:Y:S01]  /*5960*/  FADD.FTZ R205, R205, -R203 ;  /* 0x800000cbcdcd7221 */ /* 0x000fe20000010000 */
[----:B------:R-:W-:Y:S01]  /*5970*/  FFMA.FTZ R206, R206, UR11, R125 ;  /* 0x0000000bcece7c23 */ /* 0x000fe2000801007d */
[----:B------:R-:W-:Y:S01]  /*5980*/  @P5 FMUL.FTZ R161, R0, R33 ;  /* 0x0000002100a15220 */ /* 0x000fe20000410000 */
[----:B------:R-:W-:-:S02]  /*5990*/  HFMA2 R0, -RZ, RZ, 0, 0 ;  /* 0x00000000ff007431 */ /* 0x000fc400000001ff */
[-C--:B------:R-:W-:Y:S01]  /*59a0*/  @P0 FMUL.FTZ R0, R163, R195.reuse ;  /* 0x000000c3a3000220 */ /* 0x080fe20000410000 */
[----:B------:R-:W-:Y:S01]  /*59b0*/  FMUL.FTZ R195, R96, R195 ;  /* 0x000000c360c37220 */ /* 0x000fe20000410000 */
[----:B------:R-:W-:Y:S01]  /*59c0*/  FFMA.FTZ R197, R197, UR23, R213 ;  /* 0x00000017c5c57c23 */ /* 0x000fe200080100d5 */
[----:B------:R-:W-:Y:S01]  /*59d0*/  FFMA.FTZ R205, R205, UR11, R126 ;  /* 0x0000000bcdcd7c23 */ /* 0x000fe2000801007e */
[----:B------:R-:W-:Y:S01]  /*59e0*/  @P4 PRMT R163, R34, 0x7632, R163 ;  /* 0x0000763222a34816 */ /* 0x000fe200000000a3 */
[----:B------:R-:W-:Y:S01]  /*59f0*/  FMUL.FTZ R34, R206, UR10 ;  /* 0x0000000ace227c20 */ /* 0x000fe20008410000 */
[----:B------:R-:W-:Y:S01]  /*5a00*/  FADD.FTZ R208, R208, -R197 ;  /* 0x800000c5d0d07221 */ /* 0x000fe20000010000 */
[----:B------:R-:W-:Y:S01]  /*5a10*/  FSEL R195, R195, RZ, P0 ;  /* 0x000000ffc3c37208 */ /* 0x000fe20000000000 */
[----:B------:R-:W-:Y:S01]  /*5a20*/  FMUL.FTZ R197, R205, UR10 ;  /* 0x0000000acdc57c20 */ /* 0x000fe20008410000 */
[----:B------:R-:W-:Y:S01]  /*5a30*/  ISETP.GE.U32.AND P0, PT, R188, RZ, PT ;  /* 0x000000ffbc00720c */ /* 0x000fe20003f06070 */
[----:B------:R-:W-:Y:S01]  /*5a40*/  FMUL.FTZ R34, R34, UR7 ;  /* 0x0000000722227c20 */ /* 0x000fe20008410000 */
[----:B------:R-:W-:Y:S01]  /*5a50*/  @P4 SHF.L.U32 R163, R163, 0x10, RZ ;  /* 0x00000010a3a34819 */ /* 0x000fe200000006ff */
[----:B------:R-:W-:Y:S01]  /*5a60*/  FMUL.FTZ R197, R197, UR7 ;  /* 0x00000007c5c57c20 */ /* 0x000fe20008410000 */
[----:B------:R-:W-:Y:S01]  /*5a70*/  @P3 SHF.L.U32 R198, R35, 0x10, RZ ;  /* 0x0000001023c63819 */ /* 0x000fe200000006ff */
[--C-:B------:R-:W-:Y:S01]  /*5a80*/  FFMA.FTZ R207, R207, UR23, R213.reuse ;  /* 0x00000017cfcf7c23 */ /* 0x100fe200080100d5 */
[----:B------:R-:W-:Y:S01]  /*5a90*/  ISETP.GE.U32.AND.EX P0, PT, R189, 0x1000000, PT, P0 ;  /* 0x01000000bd00780c */ /* 0x000fe20003f06100 */
[----:B------:R-:W-:Y:S01]  /*5aa0*/  FFMA.FTZ R189, R196, UR23, R213 ;  /* 0x00000017c4bd7c23 */ /* 0x000fe200080100d5 */
[----:B------:R-:W-:Y:S01]  /*5ab0*/  MOV R162, RZ ;  /* 0x000000ff00a27202 */ /* 0x000fe20000000f00 */
[----:B------:R-:W-:Y:S01]  /*5ac0*/  @P4 FMUL.FTZ R162, R163, R34 ;  /* 0x00000022a3a24220 */ /* 0x000fe20000410000 */
[----:B------:R-:W-:-:S02]  /*5ad0*/  HFMA2 R163, -RZ, RZ, 0, 0 ;  /* 0x00000000ffa37431 */ /* 0x000fc400000001ff */
[-C--:B------:R-:W-:Y:S01]  /*5ae0*/  @P3 FMUL.FTZ R163, R198, R197.reuse ;  /* 0x000000c5c6a33220 */ /* 0x080fe20000410000 */
[----:B------:R-:W-:Y:S01]  /*5af0*/  FMUL.FTZ R34, R97, R34 ;  /* 0x0000002261227220 */ /* 0x000fe20000410000 */
[----:B------:R-:W-:Y:S01]  /*5b00*/  FMUL.FTZ R197, R98, R197 ;  /* 0x000000c562c57220 */ /* 0x000fe20000410000 */
[----:B------:R-:W-:Y:S01]  /*5b10*/  FADD.FTZ R207, R211, -R207 ;  /* 0x800000cfd3cf7221 */ /* 0x000fe20000010000 */
[----:B------:R-:W-:Y:S01]  /*5b20*/  FADD.FTZ R189, R200, -R189 ;  /* 0x800000bdc8bd7221 */ /* 0x000fe20000010000 */
[----:B------:R-:W-:Y:S01]  /*5b30*/  FFMA.FTZ R208, R208, UR11, R121 ;  /* 0x0000000bd0d07c23 */ /* 0x000fe20008010079 */
[----:B------:R-:W-:Y:S01]  /*5b40*/  FSEL R34, R34, RZ, P4 ;  /* 0x000000ff22227208 */ /* 0x000fe20002000000 */
[----:B------:R-:W-:Y:S01]  /*5b50*/  FFMA.FTZ R207, R207, UR11, R127 ;  /* 0x0000000bcfcf7c23 */ /* 0x000fe2000801007f */
[----:B------:R-:W-:Y:S01]  /*5b60*/  LOP3.LUT P4, RZ, R188, 0xff, RZ, 0xc0, !PT ;  /* 0x000000ffbcff7812 */ /* 0x000fe2000788c0ff */
[----:B------:R-:W-:Y:S01]  /*5b70*/  FFMA.FTZ R189, R189, UR11, R120 ;  /* 0x0000000bbdbd7c23 */ /* 0x000fe20008010078 */
        /* <DEDUP_REMOVED lines=10> */
[----:B------:R-:W-:-:S02]  /*5c20*/  HFMA2 R189, -RZ, RZ, 0, 0 ;  /* 0x00000000ffbd7431 */ /* 0x000fc400000001ff */
[----:B------:R-:W-:Y:S01]  /*5c30*/  FMUL.FTZ R33, R103, R33 ;  /* 0x0000002167217220 */ /* 0x000fe20000410000 */
[----:B------:R-:W-:Y:S01]  /*5c40*/  F2FP.BF16.F32.PACK_AB R34, R34, R195 ;  /* 0x000000c32222723e */ /* 0x000fe200000010ff */
[-C--:B------:R-:W-:Y:S01]  /*5c50*/  @P0 FMUL.FTZ R188, R196, R35.reuse ;  /* 0x00000023c4bc0220 */ /* 0x080fe20000410000 */
[C---:B------:R-:W-:Y:S01]  /*5c60*/  @P4 SHF.L.U32 R196, R32.reuse, 0x10, RZ ;  /* 0x0000001020c44819 */ /* 0x040fe200000006ff */
[----:B------:R-:W-:Y:S01]  /*5c70*/  FMUL.FTZ R35, R99, R35 ;  /* 0x0000002363237220 */ /* 0x000fe20000410000 */
[----:B------:R-:W-:Y:S02]  /*5c80*/  @P3 PRMT R32, R32, 0x7632, R32 ;  /* 0x0000763220203816 */ /* 0x000fe40000000020 */
[----:B------:R-:W-:Y:S01]  /*5c90*/  FSEL R33, R33, RZ, P5 ;  /* 0x000000ff21217208 */ /* 0x000fe20002800000 */
[-C--:B------:R-:W-:Y:S01]  /*5ca0*/  @P4 FMUL.FTZ R189, R196, R198.reuse ;  /* 0x000000c6c4bd4220 */ /* 0x080fe20000410000 */
[----:B------:R-:W-:Y:S01]  /*5cb0*/  @P3 SHF.L.U32 R199, R32, 0x10, RZ ;  /* 0x0000001020c73819 */ /* 0x000fe200000006ff */
[----:B------:R-:W-:Y:S01]  /*5cc0*/  FMUL.FTZ R32, R208, UR7 ;  /* 0x00000007d0207c20 */ /* 0x000fe20008410000 */
[----:B------:R-:W-:Y:S01]  /*5cd0*/  MOV R196, RZ ;  /* 0x000000ff00c47202 */ /* 0x000fe20000000f00 */
[----:B------:R-:W-:Y:S01]  /*5ce0*/  FMUL.FTZ R198, R100, R198 ;  /* 0x000000c664c67220 */ /* 0x000fe20000410000 */
[----:B------:R-:W-:Y:S01]  /*5cf0*/  FSEL R35, R35, RZ, P0 ;  /* 0x000000ff23237208 */ /* 0x000fe20000000000 */
[-C--:B------:R-:W-:Y:S01]  /*5d00*/  @P3 FMUL.FTZ R196, R199, R32.reuse ;  /* 0x00000020c7c43220 */ /* 0x080fe20000410000 */
[----:B------:R-:W-:Y:S01]  /*5d10*/  FMUL.FTZ R32, R101, R32 ;  /* 0x0000002065207220 */ /* 0x000fe20000410000 */
[----:B------:R-:W-:-:S02]  /*5d20*/  F2FP.BF16.F32.PACK_AB R33, R33, R194 ;  /* 0x000000c22121723e */ /* 0x000fc400000010ff */
[----:B------:R-:W-:Y:S02]  /*5d30*/  FSEL R198, R198, RZ, P4 ;  /* 0x000000ffc6c67208 */ /* 0x000fe40002000000 */
[----:B------:R-:W-:Y:S02]  /*5d40*/  FSEL R32, R32, RZ, P3 ;  /* 0x000000ff20207208 */ /* 0x000fe40001800000 */
[----:B------:R-:W-:Y:S02]  /*5d50*/  F2FP.BF16.F32.PACK_AB R35, R35, R197 ;  /* 0x000000c52323723e */ /* 0x000fe400000010ff */
[----:B------:R-:W-:Y:S01]  /*5d60*/  F2FP.BF16.F32.PACK_AB R32, R32, R198 ;  /* 0x000000c62020723e */ /* 0x000fe200000010ff */
[----:B------:R-:W-:Y:S06]  /*5d70*/  BRA `(.L_x_9076) ;  /* 0x0000000c00047947 */ /* 0x000fec0003800000 */
.L_x_9074:
        /* <DEDUP_REMOVED lines=11> */
[----:B------:R-:W-:Y:S01]  /*5e30*/  CS2R R160, SRZ ;  /* 0x0000000000a07805 */ /* 0x000fe2000001ff00 */
[----:B------:R-:W-:Y:S01]  /*5e40*/  FMUL.FTZ R155, R155, UR11 ;  /* 0x0000000b9b9b7c20 */ /* 0x000fe20008410000 */
[----:B------:R-:W-:Y:S01]  /*5e50*/  FMUL.FTZ R152, R154, UR10 ;  /* 0x0000000a9a987c20 */ /* 0x000fe20008410000 */
[----:B------:R-:W-:Y:S01]  /*5e60*/  FMUL.FTZ R156, R202, UR11 ;  /* 0x0000000bca9c7c20 */ /* 0x000fe20008410000 */
        /* <DEDUP_REMOVED lines=13> */
[----:B------:R-:W-:Y:S01]  /*5f40*/  FMUL.FTZ R157, R157, UR11 ;  /* 0x0000000b9d9d7c20 */ /* 0x000fe20008410000 */
        /* <DEDUP_REMOVED lines=20> */
[----:B------:R-:W-:Y:S01]  /*6090*/  FMUL.FTZ R158, R205, UR11 ;  /* 0x0000000bcd9e7c20 */ /* 0x000fe20008410000 */
        /* <DEDUP_REMOVED lines=12> */
[----:B------:R-:W-:Y:S01]  /*6160*/  FMUL.FTZ R159, R207, UR11 ;  /* 0x0000000bcf9f7c20 */ /* 0x000fe20008410000 */
        /* <DEDUP_REMOVED lines=8> */
[----:B------:R-:W-:Y:S01]  /*61f0*/  FMUL.FTZ R153, R153, UR11 ;  /* 0x0000000b99997c20 */ /* 0x000fe20008410000 */
        /* <DEDUP_REMOVED lines=9> */
[----:B------:R-:W-:Y:S01]  /*6290*/  FMUL.FTZ R152, R196, UR11 ;  /* 0x0000000bc4987c20 */ /* 0x000fe20008410000 */
        /* <DEDUP_REMOVED lines=15> */
.L_x_9077:
        /* <DEDUP_REMOVED lines=32> */
[----:B------:R-:W-:Y:S01]  /*6590*/  FMUL.FTZ R206, R206, UR11 ;  /* 0x0000000bcece7c20 */ /* 0x000fe20008410000 */
[----:B------:R-:W-:Y:S01]  /*65a0*/  @P5 FMUL.FTZ R161, R0, R33 ;  /* 0x0000002100a15220 */ /* 0x000fe20000410000 */
[----:B------:R-:W-:-:S02]  /*65b0*/  HFMA2 R0, -RZ, RZ, 0, 0 ;  /* 0x00000000ff007431 */ /* 0x000fc400000001ff */
[-C--:B------:R-:W-:Y:S01]  /*65c0*/  @P0 FMUL.FTZ R0, R163, R195.reuse ;  /* 0x000000c3a3000220 */ /* 0x080fe20000410000 */
[----:B------:R-:W-:Y:S01]  /*65d0*/  FMUL.FTZ R195, R96, R195 ;  /* 0x000000c360c37220 */ /* 0x000fe20000410000 */
[----:B------:R-:W-:Y:S01]  /*65e0*/  FFMA.FTZ R197, R197, UR23, R213 ;  /* 0x00000017c5c57c23 */ /* 0x000fe200080100d5 */
[----:B------:R-:W-:Y:S01]  /*65f0*/  FMUL.FTZ R205, R205, UR11 ;  /* 0x0000000bcdcd7c20 */ /* 0x000fe20008410000 */
        /* <DEDUP_REMOVED lines=21> */
[----:B------:R-:W-:Y:S01]  /*6750*/  FMUL.FTZ R208, R208, UR11 ;  /* 0x0000000bd0d07c20 */ /* 0x000fe20008410000 */
[----:B------:R-:W-:Y:S01]  /*6760*/  FSEL R34, R34, RZ, P4 ;  /* 0x000000ff22227208 */ /* 0x000fe20002000000 */
[----:B------:R-:W-:Y:S01]  /*6770*/  FMUL.FTZ R207, R207, UR11 ;  /* 0x0000000bcfcf7c20 */ /* 0x000fe20008410000 */
[----:B------:R-:W-:Y:S01]  /*6780*/  LOP3.LUT P4, RZ, R188, 0xff, RZ, 0xc0, !PT ;  /* 0x000000ffbcff7812 */ /* 0x000fe2000788c0ff */
[----:B------:R-:W-:Y:S01]  /*6790*/  FMUL.FTZ R189, R189, UR11 ;  /* 0x0000000bbdbd7c20 */ /* 0x000fe20008410000 */
        /* <DEDUP_REMOVED lines=30> */
[----:B------:R-:W-:-:S07]  /*6980*/  F2FP.BF16.F32.PACK_AB R32, R32, R198 ;  /* 0x000000c62020723e */ /* 0x000fce00000010ff */
.L_x_9076:
[----:B------:R-:W2:Y:S04]  /*6990*/  LDL.LU R202, [R1+0x138] ;  /* 0x0001380001ca7983 */ /* 0x000ea80000300800 */
[----:B------:R-:W3:Y:S04]  /*69a0*/  LDL.LU R201, [R1+0x134] ;  /* 0x0001340001c97983 */ /* 0x000ee80000300800 */
[----:B------:R-:W4:Y:S04]  /*69b0*/  LDL.LU R200, [R1+0x130] ;  /* 0x0001300001c87983 */ /* 0x000f280000300800 */
[----:B------:R-:W2:Y:S04]  /*69c0*/  LDL.LU R199, [R1+0x12c] ;  /* 0x00012c0001c77983 */ /* 0x000ea80000300800 */
[----:B------:R-:W3:Y:S04]  /*69d0*/  LDL.LU R198, [R1+0x128] ;  /* 0x0001280001c67983 */ /* 0x000ee80000300800 */
[----:B------:R-:W4:Y:S04]  /*69e0*/  LDL.LU R197, [R1+0x124] ;  /* 0x0001240001c57983 */ /* 0x000f280000300800 */
[----:B------:R-:W2:Y:S04]  /*69f0*/  LDL.LU R195, [R1+0x120] ;  /* 0x0001200001c37983 */ /* 0x000ea80000300800 */
[----:B------:R-:W2:Y:S01]  /*6a00*/  LDL.LU R194, [R1+0x11c] ;  /* 0x00011c0001c27983 */ /* 0x000ea20000300800 */
[----:B---3--:R-:W-:Y:S01]  /*6a10*/  FADD.FTZ R198, R161, R198 ;  /* 0x000000c6a1c67221 */ /* 0x008fe20000010000 */
[----:B----4-:R-:W-:-:S02]  /*6a20*/  FADD.FTZ R197, R160, R197 ;  /* 0x000000c5a0c57221 */ /* 0x010fc40000010000 */
[----:B------:R-:W1:Y:S01]  /*6a30*/  @P2 LDC.64 R160, c[0x0][0x478] ;  /* 0x00011e00ffa02b82 */ /* 0x000e620000000a00 */
[----:B--2---:R-:W-:Y:S01]  /*6a40*/  FADD.FTZ R195, R196, R195 ;  /* 0x000000c3c4c37221 */ /* 0x004fe20000010000 */
[----:B------:R-:W-:Y:S01]  /*6a50*/  FADD.FTZ R194, R189, R194 ;  /* 0x000000c2bdc27221 */ /* 0x000fe20000010000 */
[----:B------:R-:W-:Y:S01]  /*6a60*/  FADD.FTZ R199, R0, R199 ;  /* 0x000000c700c77221 */ /* 0x000fe20000010000 */
[----:B------:R-:W-:Y:S01]  /*6a70*/  FADD.FTZ R200, R162, R200 ;  /* 0x000000c8a2c87221 */ /* 0x000fe20000010000 */
[----:B------:R-:W-:Y:S02]  /*6a80*/  FADD.FTZ R201, R163, R201 ;  /* 0x000000c9a3c97221 */ /* 0x000fe40000010000 */
[----:B------:R-:W-:Y:S01]  /*6a90*/  STL [R1+0x11c], R194 ;  /* 0x00011cc201007387 */ /* 0x000fe20000100800 */
[----:B------:R-:W-:-:S03]  /*6aa0*/  FADD.FTZ R202, R188, R202 ;  /* 0x000000cabcca7221 */ /* 0x000fc60000010000 */
[----:B------:R-:W-:Y:S04]  /*6ab0*/  STL [R1+0x120], R195 ;  /* 0x000120c301007387 */ /* 0x000fe80000100800 */
[----:B------:R-:W-:Y:S04]  /*6ac0*/  STL [R1+0x124], R197 ;  /* 0x000124c501007387 */ /* 0x000fe80000100800 */
[----:B------:R-:W-:Y:S01]  /*6ad0*/  STL [R1+0x128], R198 ;  /* 0x000128c601007387 */ /* 0x000fe20000100800 */
[----:B-1----:R-:W-:-:S05]  /*6ae0*/  @P2 IMAD.WIDE.U32 R160, R193, 0x20, R160 ;  /* 0x00000020c1a02825 */ /* 0x002fca00078e00a0 */
        /* <DEDUP_REMOVED lines=15> */
[----:B------:R-:W-:Y:S01]  /*6be0*/  LOP3.LUT P0, RZ, R184, 0xff0000, RZ, 0xc0, !PT ;  /* 0x00ff0000b8ff7812 */ /* 0x000fe2000780c0ff */
[----:B------:R-:W-:Y:S01]  /*6bf0*/  FFMA.FTZ R155, R172, UR23, R213 ;  /* 0x00000017ac9b7c23 */ /* 0x000fe200080100d5 */
        /* <DEDUP_REMOVED lines=25> */
[----:B------:R-:W-:Y:S01]  /*6d90*/  FMUL.FTZ R171, R94, R152 ;  /* 0x000000985eab7220 */ /* 0x000fe20000410000 */
[----:B------:R-:W-:Y:S01]  /*6da0*/  CS2R R162, SRZ ;  /* 0x0000000000a27805 */ /* 0x000fe2000001ff00 */
[----:B------:R-:W-:Y:S01]  /*6db0*/  @P3 FMUL.FTZ R161, R0, R33 ;  /* 0x0000002100a13220 */ /* 0x000fe20000410000 */
[----:B------:R-:W-:-:S02]  /*6dc0*/  HFMA2 R0, -RZ, RZ, 0, 0 ;  /* 0x00000000ff007431 */ /* 0x000fc400000001ff */
[-C--:B------:R-:W-:Y:S01]  /*6dd0*/  @P4 FMUL.FTZ R0, R159, R158.reuse ;  /* 0x0000009e9f004220 */ /* 0x080fe20000410000 */
[----:B------:R-:W-:Y:S01]  /*6de0*/  @P5 PRMT R159, R34, 0x7632, R159 ;  /* 0x00007632229f5816 */ /* 0x000fe2000000009f */
[----:B------:R-:W-:Y:S01]  /*6df0*/  FMUL.FTZ R34, R157, UR10 ;  /* 0x0000000a9d227c20 */ /* 0x000fe20008410000 */
[----:B------:R-:W-:Y:S01]  /*6e00*/  FSEL R171, R171, RZ, P0 ;  /* 0x000000ffabab7208 */ /* 0x000fe20000000000 */
[--C-:B------:R-:W-:Y:S01]  /*6e10*/  FFMA.FTZ R181, R181, UR23, R213.reuse ;  /* 0x00000017b5b57c23 */ /* 0x100fe200080100d5 */
[----:B------:R-:W-:Y:S01]  /*6e20*/  @P5 SHF.L.U32 R159, R159, 0x10, RZ ;  /* 0x000000109f9f5819 */ /* 0x000fe200000006ff */
[----:B------:R-:W-:Y:S01]  /*6e30*/  FMUL.FTZ R34, R34, UR7 ;  /* 0x0000000722227c20 */ /* 0x000fe20008410000 */
[----:B------:R-:W-:Y:S01]  /*6e40*/  ISETP.GE.U32.AND P0, PT, R184, RZ, PT ;  /* 0x000000ffb800720c */ /* 0x000fe20003f06070 */
[----:B------:R-:W-:Y:S01]  /*6e50*/  FMUL.FTZ R158, R88, R158 ;  /* 0x0000009e589e7220 */ /* 0x000fe20000410000 */
[----:B------:R-:W-:Y:S01]  /*6e60*/  LOP3.LUT P6, RZ, R185, 0xff0000, RZ, 0xc0, !PT ;  /* 0x00ff0000b9ff7812 */ /* 0x000fe200078cc0ff */
[-C--:B------:R-:W-:Y:S01]  /*6e70*/  @P5 FMUL.FTZ R162, R159, R34.reuse ;  /* 0x000000229fa25220 */ /* 0x080fe20000410000 */
[----:B------:R-:W-:Y:S01]  /*6e80*/  ISETP.GE.U32.AND.EX P0, PT, R185, 0x1000000, PT, P0 ;  /* 0x01000000b900780c */ /* 0x000fe20003f06100 */
[----:B------:R-:W-:Y:S01]  /*6e90*/  FFMA.FTZ R159, R186, UR23, R213 ;  /* 0x00000017ba9f7c23 */ /* 0x000fe200080100d5 */
[----:B------:R-:W-:Y:S01]  /*6ea0*/  FADD.FTZ R182, R182, -R181 ;  /* 0x800000b5b6b67221 */ /* 0x000fe20000010000 */
[----:B------:R-:W-:Y:S01]  /*6eb0*/  FMUL.FTZ R152, R89, R34 ;  /* 0x0000002259987220 */ /* 0x000fe20000410000 */
[----:B------:R-:W-:Y:S01]  /*6ec0*/  FSEL R34, R158, RZ, P4 ;  /* 0x000000ff9e227208 */ /* 0x000fe20002000000 */
[----:B------:R-:W-:Y:S01]  /*6ed0*/  FADD.FTZ R159, R192, -R159 ;  /* 0x8000009fc09f7221 */ /* 0x000fe20000010000 */
[----:B------:R-:W-:Y:S01]  /*6ee0*/  FFMA.FTZ R158, R182, UR11, R134 ;  /* 0x0000000bb69e7c23 */ /* 0x000fe20008010086 */
[--C-:B------:R-:W-:Y:S01]  /*6ef0*/  FFMA.FTZ R153, R170, UR23, R213.reuse ;  /* 0x00000017aa997c23 */ /* 0x100fe200080100d5 */
[----:B------:R-:W-:Y:S01]  /*6f00*/  FFMA.FTZ R169, R169, UR23, R213 ;  /* 0x00000017a9a97c23 */ /* 0x000fe200080100d5 */
[----:B------:R-:W-:Y:S01]  /*6f10*/  FFMA.FTZ R159, R159, UR11, R135 ;  /* 0x0000000b9f9f7c23 */ /* 0x000fe20008010087 */
[----:B------:R-:W-:Y:S01]  /*6f20*/  FMUL.FTZ R170, R158, UR10 ;  /* 0x0000000a9eaa7c20 */ /* 0x000fe20008410000 */
[----:B------:R-:W-:Y:S01]  /*6f30*/  @P6 SHF.L.U32 R172, R35, 0x10, RZ ;  /* 0x0000001023ac6819 */ /* 0x000fe200000006ff */
[----:B------:R-:W-:Y:S01]  /*6f40*/  FMUL.FTZ R33, R95, R33 ;  /* 0x000000215f217220 */ /* 0x000fe20000410000 */
[----:B------:R-:W-:Y:S01]  /*6f50*/  @P0 PRMT R174, R35, 0x7632, R174 ;  /* 0x0000763223ae0816 */ /* 0x000fe200000000ae */
[----:B------:R-:W-:Y:S01]  /*6f60*/  FMUL.FTZ R35, R159, UR10 ;  /* 0x0000000a9f237c20 */ /* 0x000fe20008410000 */
[----:B------:R-:W-:Y:S01]  /*6f70*/  FMUL.FTZ R170, R170, UR7 ;  /* 0x00000007aaaa7c20 */ /* 0x000fe20008410000 */
[----:B------:R-:W-:Y:S01]  /*6f80*/  LOP3.LUT P4, RZ, R184, 0xff, RZ, 0xc0, !PT ;  /* 0x000000ffb8ff7812 */ /* 0x000fe2000788c0ff */
[----:B------:R-:W-:Y:S01]  /*6f90*/  FADD.FTZ R169, R173, -R169 ;  /* 0x800000a9ada97221 */ /* 0x000fe20000010000 */
[----:B------:R-:W-:Y:S01]  /*6fa0*/  @P0 SHF.L.U32 R174, R174, 0x10, RZ ;  /* 0x00000010aeae0819 */ /* 0x000fe200000006ff */
[----:B------:R-:W-:Y:S01]  /*6fb0*/  FMUL.FTZ R35, R35, UR7 ;  /* 0x0000000723237c20 */ /* 0x000fe20008410000 */
[-C--:B------:R-:W-:Y:S01]  /*6fc0*/  @P6 FMUL.FTZ R163, R172, R170.reuse ;  /* 0x000000aaaca36220 */ /* 0x080fe20000410000 */
[----:B------:R-:W-:Y:S01]  /*6fd0*/  FMUL.FTZ R172, R90, R170 ;  /* 0x000000aa5aac7220 */ /* 0x000fe20000410000 */
[----:B------:R-:W-:Y:S01]  /*6fe0*/  FSEL R152, R152, RZ, P5 ;  /* 0x000000ff98987208 */ /* 0x000fe20002800000 */
[----:B------:R-:W-:Y:S01]  /*6ff0*/  FADD.FTZ R153, R187, -R153 ;  /* 0x80000099bb997221 */ /* 0x000fe20000010000 */
[----:B------:R-:W-:Y:S01]  /*7000*/  MOV R170, RZ ;  /* 0x000000ff00aa7202 */ /* 0x000fe20000000f00 */
[-C--:B------:R-:W-:Y:S01]  /*7010*/  @P0 FMUL.FTZ R170, R174, R35.reuse ;  /* 0x00000023aeaa0220 */ /* 0x080fe20000410000 */
[----:B------:R-:W-:Y:S01]  /*7020*/  FMUL.FTZ R35, R91, R35 ;  /* 0x000000235b237220 */ /* 0x000fe20000410000 */
[----:B------:R-:W-:Y:S01]  /*7030*/  LOP3.LUT P5, RZ, R184, 0xff00, RZ, 0xc0, !PT ;  /* 0x0000ff00b8ff7812 */ /* 0x000fe200078ac0ff */
[----:B------:R-:W-:Y:S01]  /*7040*/  FFMA.FTZ R153, R153, UR11, R129 ;  /* 0x0000000b99997c23 */ /* 0x000fe20008010081 */
[----:B------:R-:W-:Y:S01]  /*7050*/  F2FP.BF16.F32.PACK_AB R34, R152, R34 ;  /* 0x000000229822723e */ /* 0x000fe200000010ff */
[----:B------:R-:W-:Y:S01]  /*7060*/  FFMA.FTZ R152, R169, UR11, R128 ;  /* 0x0000000ba9987c23 */ /* 0x000fe20008010080 */
[----:B------:R-:W-:Y:S01]  /*7070*/  FSEL R33, R33, RZ, P3 ;  /* 0x000000ff21217208 */ /* 0x000fe20001800000 */
[----:B------:R-:W-:Y:S01]  /*7080*/  HFMA2 R169, -RZ, RZ, 0, 0 ;  /* 0x00000000ffa97431 */ /* 0x000fe200000001ff */
[----:B------:R-:W-:-:S02]  /*7090*/  FSEL R172, R172, RZ, P6 ;  /* 0x000000ffacac7208 */ /* 0x000fc40003000000 */
[----:B------:R-:W-:Y:S02]  /*70a0*/  FSEL R35, R35, RZ, P0 ;  /* 0x000000ff23237208 */ /* 0x000fe40000000000 */
[----:B------:R-:W-:Y:S01]  /*70b0*/  F2FP.BF16.F32.PACK_AB R33, R33, R171 ;  /* 0x000000ab2121723e */ /* 0x000fe200000010ff */
[----:B------:R-:W-:Y:S01]  /*70c0*/  FMUL.FTZ R171, R152, UR10 ;  /* 0x0000000a98ab7c20 */ /* 0x000fe20008410000 */
[----:B------:R-:W-:Y:S02]  /*70d0*/  F2FP.BF16.F32.PACK_AB R35, R35, R172 ;  /* 0x000000ac2323723e */ /* 0x000fe400000010ff */
[C---:B------:R-:W-:Y:S01]  /*70e0*/  @P4 SHF.L.U32 R172, R32.reuse, 0x10, RZ ;  /* 0x0000001020ac4819 */ /* 0x040fe200000006ff */
[----:B------:R-:W-:Y:S01]  /*70f0*/  FMUL.FTZ R171, R171, UR7 ;  /* 0x00000007abab7c20 */ /* 0x000fe20008410000 */
[----:B------:R-:W-:Y:S02]  /*7100*/  @P5 PRMT R32, R32, 0x7632, R32 ;  /* 0x0000763220205816 */ /* 0x000fe40000000020 */
[----:B------:R-:W-:Y:S01]  /*7110*/  MOV R173, RZ ;  /* 0x000000ff00ad7202 */ /* 0x000fe20000000f00 */
[-C--:B------:R-:W-:Y:S01]  /*7120*/  @P4 FMUL.FTZ R169, R172, R171.reuse ;  /* 0x000000abaca94220 */ /* 0x080fe20000410000 */
[----:B------:R-:W-:Y:S01]  /*7130*/  FMUL.FTZ R172, R153, UR10 ;  /* 0x0000000a99ac7c20 */ /* 0x000fe20008410000 */
[----:B------:R-:W-:Y:S01]  /*7140*/  @P5 SHF.L.U32 R32, R32, 0x10, RZ ;  /* 0x0000001020205819 */ /* 0x000fe200000006ff */
[----:B------:R-:W-:-:S02]  /*7150*/  FMUL.FTZ R171, R92, R171 ;  /* 0x000000ab5cab7220 */ /* 0x000fc40000410000 */
[----:B------:R-:W-:-:S04]  /*7160*/  FMUL.FTZ R172, R172, UR7 ;  /* 0x00000007acac7c20 */ /* 0x000fc80008410000 */
[-C--:B------:R-:W-:Y:S01]  /*7170*/  @P5 FMUL.FTZ R173, R32, R172.reuse ;  /* 0x000000ac20ad5220 */ /* 0x080fe20000410000 */
[----:B------:R-:W-:Y:S01]  /*7180*/  FMUL.FTZ R172, R93, R172 ;  /* 0x000000ac5dac7220 */ /* 0x000fe20000410000 */
[----:B------:R-:W-:-:S04]  /*7190*/  FSEL R32, R171, RZ, P4 ;  /* 0x000000ffab207208 */ /* 0x000fc80002000000 */
[----:B------:R-:W-:-:S04]  /*71a0*/  FSEL R172, R172, RZ, P5 ;  /* 0x000000ffacac7208 */ /* 0x000fc80002800000 */
[----:B------:R-:W-:Y:S01]  /*71b0*/  F2FP.BF16.F32.PACK_AB R32, R172, R32 ;  /* 0x00000020ac20723e */ /* 0x000fe200000010ff */
[----:B------:R-:W-:Y:S06]  /*71c0*/  BRA `(.L_x_9080) ;  /* 0x0000001000887947 */ /* 0x000fec0003800000 */
.L_x_9079:
[--C-:B------:R-:W-:Y:S01]  /*71d0*/  FFMA.FTZ R171, R171, UR23, R213.reuse ;  /* 0x00000017abab7c23 */ /* 0x100fe200080100d5 */
[----:B------:R-:W-:Y:S01]  /*71e0*/  LOP3.LUT P3, RZ, R184, 0xff0000, RZ, 0xc0, !PT ;  /* 0x00ff0000b8ff7812 */ /* 0x000fe2000786c0ff */
[----:B------:R-:W-:Y:S01]  /*71f0*/  FFMA.FTZ R172, R172, UR23, R213 ;  /* 0x00000017acac7c23 */ /* 0x000fe200080100d5 */
[----:B------:R-:W-:Y:S01]  /*7200*/  LOP3.LUT P5, RZ, R184, 0xff000000, RZ, 0xc0, !PT ;  /* 0xff000000b8ff7812 */ /* 0x000fe200078ac0ff */
[----:B------:R-:W-:Y:S01]  /*7210*/  FADD.FTZ R171, R174, -R171 ;  /* 0x800000abaeab7221 */ /* 0x000fe20000010000 */
[----:B------:R-:W-:Y:S01]  /*7220*/  CS2R R160, SRZ ;  /* 0x0000000000a07805 */ /* 0x000fe2000001ff00 */
[----:B------:R-:W-:Y:S01]  /*7230*/  FADD.FTZ R190, R190, -R172 ;  /* 0x800000acbebe7221 */ /* 0x000fe20000010000 */
[----:B------:R-:W-:Y:S01]  /*7240*/  FFMA.FTZ R175, R175, UR23, R213 ;  /* 0x00000017afaf7c23 */ /* 0x000fe200080100d5 */
[----:B------:R-:W-:Y:S01]  /*7250*/  FFMA.FTZ R171, R171, UR11, R130 ;  /* 0x0000000babab7c23 */ /* 0x000fe20008010082 */
[C---:B------:R-:W-:Y:S01]  /*7260*/  LOP3.LUT P0, RZ, R185.reuse, 0xff, RZ, 0xc0, !PT ;  /* 0x000000ffb9ff7812 */ /* 0x040fe2000780c0ff */
[----:B------:R-:W-:Y:S01]  /*7270*/  FFMA.FTZ R190, R190, UR11, R131 ;  /* 0x0000000bbebe7c23 */ /* 0x000fe20008010083 */
[----:B------:R-:W-:Y:S01]  /*7280*/  LOP3.LUT P4, RZ, R185, 0xff00, RZ, 0xc0, !PT ;  /* 0x0000ff00b9ff7812 */ /* 0x000fe2000788c0ff */
[----:B------:R-:W-:Y:S01]  /*7290*/  FMUL.FTZ R163, R171, UR10 ;  /* 0x0000000aaba37c20 */ /* 0x000fe20008410000 */
[--C-:B------:R-:W-:Y:S01]  /*72a0*/  FFMA.FTZ R183, R183, UR23, R213.reuse ;  /* 0x00000017b7b77c23 */ /* 0x100fe200080100d5 */
[----:B-----5:R-:W-:Y:S01]  /*72b0*/  @P3 SHF.L.U32 R0, R33, 0x10, RZ ;  /* 0x0000001021003819 */ /* 0x020fe200000006ff */
[----:B------:R-:W-:Y:S01]  /*72c0*/  FFMA.FTZ R170, R170, UR23, R213 ;  /* 0x00000017aaaa7c23 */ /* 0x000fe200080100d5 */
[----:B------:R-:W-:Y:S01]  /*72d0*/  FMUL.FTZ R163, R163, UR7 ;  /* 0x00000007a3a37c20 */ /* 0x000fe20008410000 */
[----:B------:R-:W-:Y:S01]  /*72e0*/  FADD.FTZ R191, R191, -R183 ;  /* 0x800000b7bfbf7221 */ /* 0x000fe20000010000 */
[----:B------:R-:W-:Y:S01]  /*72f0*/  FFMA.FTZ R181, R181, UR23, R213 ;  /* 0x00000017b5b57c23 */ /* 0x000fe200080100d5 */
[----:B------:R-:W-:Y:S01]  /*7300*/  FADD.FTZ R187, R187, -R170 ;  /* 0x800000aabbbb7221 */ /* 0x000fe20000010000 */
[----:B------:R-:W-:Y:S01]  /*7310*/  @P3 FMUL.FTZ R160, R0, R163 ;  /* 0x000000a300a03220 */ /* 0x000fe20000410000 */
[----:B------:R-:W-:Y:S01]  /*7320*/  @P5 PRMT R0, R33, 0x7632, R0 ;  /* 0x0000763221005816 */ /* 0x000fe20000000000 */
[----:B------:R-:W-:Y:S01]  /*7330*/  FMUL.FTZ R33, R190, UR10 ;  /* 0x0000000abe217c20 */ /* 0x000fe20008410000 */
[----:B------:R-:W-:Y:S01]  /*7340*/  FFMA.FTZ R191, R191, UR11, R133 ;  /* 0x0000000bbfbf7c23 */ /* 0x000fe20008010085 */
[----:B------:R-:W-:Y:S01]  /*7350*/  @P0 SHF.L.U32 R162, R34, 0x10, RZ ;  /* 0x0000001022a20819 */ /* 0x000fe200000006ff */
[----:B------:R-:W-:Y:S01]  /*7360*/  FADD.FTZ R181, R182, -R181 ;  /* 0x800000b5b6b57221 */ /* 0x000fe20000010000 */
[----:B------:R-:W-:Y:S01]  /*7370*/  @P5 SHF.L.U32 R0, R0, 0x10, RZ ;  /* 0x0000001000005819 */ /* 0x000fe200000006ff */
[----:B------:R-:W-:Y:S01]  /*7380*/  FMUL.FTZ R33, R33, UR7 ;  /* 0x0000000721217c20 */ /* 0x000fe20008410000 */
[----:B------:R-:W-:Y:S01]  /*7390*/  @P4 PRMT R171, R34, 0x7632, R171 ;  /* 0x0000763222ab4816 */ /* 0x000fe200000000ab */
[----:B------:R-:W-:Y:S01]  /*73a0*/  FMUL.FTZ R34, R191, UR10 ;  /* 0x0000000abf227c20 */ /* 0x000fe20008410000 */
[----:B------:R-:W-:Y:S01]  /*73b0*/  FFMA.FTZ R181, R181, UR11, R134 ;  /* 0x0000000bb5b57c23 */ /* 0x000fe20008010086 */
[----:B------:R-:W-:Y:S01]  /*73c0*/  @P5 FMUL.FTZ R161, R0, R33 ;  /* 0x0000002100a15220 */ /* 0x000fe20000410000 */
[----:B------:R-:W-:Y:S01]  /*73d0*/  FADD.FTZ R0, R180, -R175 ;  /* 0x800000afb4007221 */ /* 0x000fe20000010000 */
[----:B------:R-:W-:Y:S01]  /*73e0*/  @P4 SHF.L.U32 R171, R171, 0x10, RZ ;  /* 0x00000010abab4819 */ /* 0x000fe200000006ff */
[----:B------:R-:W-:Y:S01]  /*73f0*/  FMUL.FTZ R34, R34, UR7 ;  /* 0x0000000722227c20 */ /* 0x000fe20008410000 */
[----:B------:R-:W-:Y:S01]  /*7400*/  FMUL.FTZ R172, R181, UR10 ;  /* 0x0000000ab5ac7c20 */ /* 0x000fe20008410000 */
[----:B------:R-:W-:Y:S01]  /*7410*/  FFMA.FTZ R0, R0, UR11, R132 ;  /* 0x0000000b00007c23 */ /* 0x000fe20008010084 */
[--C-:B------:R-:W-:Y:S01]  /*7420*/  FFMA.FTZ R186, R186, UR23, R213.reuse ;  /* 0x00000017baba7c23 */ /* 0x100fe200080100d5 */
[----:B------:R-:W-:Y:S01]  /*7430*/  FFMA.FTZ R169, R169, UR23, R213 ;  /* 0x00000017a9a97c23 */ /* 0x000fe200080100d5 */
[----:B------:R-:W-:Y:S01]  /*7440*/  FMUL.FTZ R172, R172, UR7 ;  /* 0x00000007acac7c20 */ /* 0x000fe20008410000 */
[----:B------:R-:W-:Y:S01]  /*7450*/  FMUL.FTZ R0, R0, UR10 ;  /* 0x0000000a00007c20 */ /* 0x000fe20008410000 */
[----:B------:R-:W-:Y:S01]  /*7460*/  FADD.FTZ R186, R192, -R186 ;  /* 0x800000bac0ba7221 */ /* 0x000fe20000010000 */
[----:B------:R-:W-:Y:S01]  /*7470*/  FADD.FTZ R169, R173, -R169 ;  /* 0x800000a9ada97221 */ /* 0x000fe20000010000 */
[----:B------:R-:W-:Y:S01]  /*7480*/  FMUL.FTZ R175, R90, R172 ;  /* 0x000000ac5aaf7220 */ /* 0x000fe20000410000 */
[----:B------:R-:W-:Y:S01]  /*7490*/  FMUL.FTZ R170, R0, UR7 ;  /* 0x0000000700aa7c20 */ /* 0x000fe20008410000 */
[----:B------:R-:W-:-:S02]  /*74a0*/  HFMA2 R0, -RZ, RZ, 0, 0 ;  /* 0x00000000ff007431 */ /* 0x000fc400000001ff */
[----:B------:R-:W-:Y:S01]  /*74b0*/  FFMA.FTZ R186, R186, UR11, R135 ;  /* 0x0000000bbaba7c23 */ /* 0x000fe20008010087 */
[----:B------:R-:W-:Y:S01]  /*74c0*/  FFMA.FTZ R169, R169, UR11, R128 ;  /* 0x0000000ba9a97c23 */ /* 0x000fe20008010080 */
[----:B------:R-:W-:Y:S01]  /*74d0*/  @P0 FMUL.FTZ R0, R162, R170 ;  /* 0x000000aaa2000220 */ /* 0x000fe20000410000 */
[----:B------:R-:W-:Y:S01]  /*74e0*/  MOV R162, RZ ;  /* 0x000000ff00a27202 */ /* 0x000fe20000000f00 */
[----:B------:R-:W-:Y:S01]  /*74f0*/  @P4 FMUL.FTZ R162, R171, R34 ;  /* 0x00000022aba24220 */ /* 0x000fe20000410000 */
[----:B------:R-:W-:Y:S01]  /*7500*/  FMUL.FTZ R171, R94, R163 ;  /* 0x000000a35eab7220 */ /* 0x000fe20000410000 */
[----:B------:R-:W-:Y:S01]  /*7510*/  FMUL.FTZ R170, R88, R170 ;  /* 0x000000aa58aa7220 */ /* 0x000fe20000410000 */
[----:B------:R-:W-:Y:S02]  /*7520*/  HFMA2 R163, -RZ, RZ, 0, 0 ;  /* 0x00000000ffa37431 */ /* 0x000fe400000001ff */
[----:B------:R-:W-:Y:S01]  /*7530*/  FFMA.FTZ R187, R187, UR11, R129 ;  /* 0x0000000bbbbb7c23 */ /* 0x000fe20008010081 */
[----:B------:R-:W-:Y:S01]  /*7540*/  FMUL.FTZ R169, R169, UR10 ;  /* 0x0000000aa9a97c20 */ /* 0x000fe20008410000 */
[----:B------:R-:W-:Y:S01]  /*7550*/  FSEL R171, R171, RZ, P3 ;  /* 0x000000ffabab7208 */ /* 0x000fe20001800000 */
[----:B------:R-:W-:Y:S01]  /*7560*/  FMUL.FTZ R33, R95, R33 ;  /* 0x000000215f217220 */ /* 0x000fe20000410000 */
[----:B------:R-:W-:Y:S01]  /*7570*/  LOP3.LUT P3, RZ, R185, 0xff0000, RZ, 0xc0, !PT ;  /* 0x00ff0000b9ff7812 */ /* 0x000fe2000786c0ff */
[----:B------:R-:W-:-:S03]  /*7580*/  FMUL.FTZ R187, R187, UR10 ;  /* 0x0000000abbbb7c20 */ /* 0x000fc60008410000 */
[----:B------:R-:W-:-:S04]  /*7590*/  FSEL R33, R33, RZ, P5 ;  /* 0x000000ff21217208 */ /* 0x000fc80002800000 */
[----:B------:R-:W-:-:S05]  /*75a0*/  F2FP.BF16.F32.PACK_AB R33, R33, R171 ;  /* 0x000000ab2121723e */ /* 0x000fca00000010ff */
[----:B------:R-:W-:-:S05]  /*75b0*/  @P3 SHF.L.U32 R174, R35, 0x10, RZ ;  /* 0x0000001023ae3819 */ /* 0x000fca00000006ff */
[----:B------:R-:W-:Y:S01]  /*75c0*/  @P3 FMUL.FTZ R163, R174, R172 ;  /* 0x000000acaea33220 */ /* 0x000fe20000410000 */
[----:B------:R-:W-:Y:S01]  /*75d0*/  FMUL.FTZ R174, R89, R34 ;  /* 0x0000002259ae7220 */ /* 0x000fe20000410000 */
[----:B------:R-:W-:Y:S02]  /*75e0*/  FSEL R34, R170, RZ, P0 ;  /* 0x000000ffaa227208 */ /* 0x000fe40000000000 */
[----:B------:R-:W-:Y:S02]  /*75f0*/  ISETP.GE.U32.AND P0, PT, R184, RZ, PT ;  /* 0x000000ffb800720c */ /* 0x000fe40003f06070 */
[----:B------:R-:W-:Y:S02]  /*7600*/  FSEL R172, R174, RZ, P4 ;  /* 0x000000ffaeac7208 */ /* 0x000fe40002000000 */
[----:B------:R-:W-:Y:S02]  /*7610*/  ISETP.GE.U32.AND.EX P0, PT, R185, 0x1000000, PT, P0 ;  /* 0x01000000b900780c */ /* 0x000fe40003f06100 */
[----:B------:R-:W-:-:S02]  /*7620*/  LOP3.LUT P4, RZ, R184, 0xff, RZ, 0xc0, !PT ;  /* 0x000000ffb8ff7812 */ /* 0x000fc4000788c0ff */
[----:B------:R-:W-:Y:S01]  /*7630*/  FSEL R174, R175, RZ, P3 ;  /* 0x000000ffafae7208 */ /* 0x000fe20001800000 */
[----:B------:R-:W-:Y:S01]  /*7640*/  FMUL.FTZ R175, R169, UR7 ;  /* 0x00000007a9af7c20 */ /* 0x000fe20008410000 */
[----:B------:R-:W-:Y:S01]  /*7650*/  LOP3.LUT P3, RZ, R184, 0xff00, RZ, 0xc0, !PT ;  /* 0x0000ff00b8ff7812 */ /* 0x000fe2000786c0ff */
[----:B------:R-:W-:Y:S01]  /*7660*/  HFMA2 R169, -RZ, RZ, 0, 0 ;  /* 0x00000000ffa97431 */ /* 0x000fe200000001ff */
[----:B------:R-:W-:Y:S02]  /*7670*/  MOV R170, RZ ;  /* 0x000000ff00aa7202 */ /* 0x000fe40000000f00 */
[----:B------:R-:W-:-:S03]  /*7680*/  F2FP.BF16.F32.PACK_AB R34, R172, R34 ;  /* 0x00000022ac22723e */ /* 0x000fc600000010ff */
[----:B------:R-:W-:Y:S01]  /*7690*/  @P0 PRMT R173, R35, 0x7632, R173 ;  /* 0x0000763223ad0816 */ /* 0x000fe200000000ad */
[----:B------:R-:W-:-:S03]  /*76a0*/  FMUL.FTZ R35, R186, UR10 ;  /* 0x0000000aba237c20 */ /* 0x000fc60008410000 */
[----:B------:R-:W-:Y:S01]  /*76b0*/  @P0 SHF.L.U32 R173, R173, 0x10, RZ ;  /* 0x00000010adad0819 */ /* 0x000fe200000006ff */
[----:B------:R-:W-:-:S04]  /*76c0*/  FMUL.FTZ R35, R35, UR7 ;  /* 0x0000000723237c20 */ /* 0x000fc80008410000 */
[-C--:B------:R-:W-:Y:S01]  /*76d0*/  @P0 FMUL.FTZ R170, R173, R35.reuse ;  /* 0x00000023adaa0220 */ /* 0x080fe20000410000 */
[C---:B------:R-:W-:Y:S01]  /*76e0*/  @P4 SHF.L.U32 R173, R32.reuse, 0x10, RZ ;  /* 0x0000001020ad4819 */ /* 0x040fe200000006ff */
[----:B------:R-:W-:Y:S01]  /*76f0*/  FMUL.FTZ R35, R91, R35 ;  /* 0x000000235b237220 */ /* 0x000fe20000410000 */
[----:B------:R-:W-:-:S03]  /*7700*/  @P3 PRMT R32, R32, 0x7632, R32 ;  /* 0x0000763220203816 */ /* 0x000fc60000000020 */
[-C--:B------:R-:W-:Y:S01]  /*7710*/  @P4 FMUL.FTZ R169, R173, R175.reuse ;  /* 0x000000afada94220 */ /* 0x080fe20000410000 */
[----:B------:R-:W-:Y:S01]  /*7720*/  @P3 SHF.L.U32 R180, R32, 0x10, RZ ;  /* 0x0000001020b43819 */ /* 0x000fe200000006ff */
[----:B------:R-:W-:Y:S01]  /*7730*/  FMUL.FTZ R32, R187, UR7 ;  /* 0x00000007bb207c20 */ /* 0x000fe20008410000 */
[----:B------:R-:W-:Y:S01]  /*7740*/  MOV R173, RZ ;  /* 0x000000ff00ad7202 */ /* 0x000fe20000000f00 */
[----:B------:R-:W-:Y:S01]  /*7750*/  FMUL.FTZ R175, R92, R175 ;  /* 0x000000af5caf7220 */ /* 0x000fe20000410000 */
[----:B------:R-:W-:Y:S01]  /*7760*/  FSEL R35, R35, RZ, P0 ;  /* 0x000000ff23237208 */ /* 0x000fe20000000000 */
[-C--:B------:R-:W-:Y:S01]  /*7770*/  @P3 FMUL.FTZ R173, R180, R32.reuse ;  /* 0x00000020b4ad3220 */ /* 0x080fe20000410000 */
[----:B------:R-:W-:Y:S02]  /*7780*/  FMUL.FTZ R32, R93, R32 ;  /* 0x000000205d207220 */ /* 0x000fe40000410000 */
[----:B------:R-:W-:Y:S02]  /*7790*/  FSEL R175, R175, RZ, P4 ;  /* 0x000000ffafaf7208 */ /* 0x000fe40002000000 */
[----:B------:R-:W-:-:S02]  /*77a0*/  F2FP.BF16.F32.PACK_AB R35, R35, R174 ;  /* 0x000000ae2323723e */ /* 0x000fc400000010ff */
[----:B------:R-:W-:-:S04]  /*77b0*/  FSEL R32, R32, RZ, P3 ;  /* 0x000000ff20207208 */ /* 0x000fc80001800000 */
[----:B------:R-:W-:Y:S01]  /*77c0*/  F2FP.BF16.F32.PACK_AB R32, R32, R175 ;  /* 0x000000af2020723e */ /* 0x000fe200000010ff */
[----:B------:R-:W-:Y:S06]  /*77d0*/  BRA `(.L_x_9080) ;  /* 0x0000000c00047947 */ /* 0x000fec0003800000 */
.L_x_9078:
        /* <DEDUP_REMOVED lines=50> */
[----:B------:R-:W-:Y:S01]  /*7b00*/  FMUL.FTZ R158, R182, UR11 ;  /* 0x0000000bb69e7c20 */ /* 0x000fe20008410000 */
[--C-:B------:R-:W-:Y:S01]  /*7b10*/  FFMA.FTZ R153, R170, UR23, R213.reuse ;  /* 0x00000017aa997c23 */ /* 0x100fe200080100d5 */
[----:B------:R-:W-:Y:S01]  /*7b20*/  FFMA.FTZ R169, R169, UR23, R213 ;  /* 0x00000017a9a97c23 */ /* 0x000fe200080100d5 */
[----:B------:R-:W-:Y:S01]  /*7b30*/  FMUL.FTZ R159, R159, UR11 ;  /* 0x0000000b9f9f7c20 */ /* 0x000fe20008410000 */
        /* <DEDUP_REMOVED lines=18> */
[----:B------:R-:W-:Y:S01]  /*7c60*/  FMUL.FTZ R153, R153, UR11 ;  /* 0x0000000b99997c20 */ /* 0x000fe20008410000 */
[----:B------:R-:W-:Y:S01]  /*7c70*/  F2FP.BF16.F32.PACK_AB R34, R152, R34 ;  /* 0x000000229822723e */ /* 0x000fe200000010ff */
[----:B------:R-:W-:Y:S01]  /*7c80*/  FMUL.FTZ R152, R169, UR11 ;  /* 0x0000000ba9987c20 */ /* 0x000fe20008410000 */
        /* <DEDUP_REMOVED lines=22> */
.L_x_9081:
[--C-:B------:R-:W-:Y:S01]  /*7df0*/  FFMA.FTZ R171, R171, UR23, R213.reuse ;  /* 0x00000017abab7c23 */ /* 0x100fe200080100d5 */
[----:B------:R-:W-:Y:S01]  /*7e00*/  LOP3.LUT P3, RZ, R184, 0xff0000, RZ, 0xc0, !PT ;  /* 0x00ff0000b8ff7812 */ /* 0x000fe2000786c0ff */
[----:B------:R-:W-:Y:S01]  /*7e10*/  FFMA.FTZ R172, R172, UR23, R213 ;  /* 0x00000017acac7c23 */ /* 0x000fe200080100d5 */
[----:B------:R-:W-:Y:S01]  /*7e20*/  LOP3.LUT P5, RZ, R184, 0xff000000, RZ, 0xc0, !PT ;  /* 0xff000000b8ff7812 */ /* 0x000fe200078ac0ff */
[----:B------:R-:W-:Y:S01]  /*7e30*/  FADD.FTZ R171, R174, -R171 ;  /* 0x800000abaeab7221 */ /* 0x000fe20000010000 */
[----:B------:R-:W-:Y:S01]  /*7e40*/  CS2R R160, SRZ ;  /* 0x0000000000a07805 */ /* 0x000fe2000001ff00 */
[----:B------:R-:W-:Y:S01]  /*7e50*/  FADD.FTZ R190, R190, -R172 ;  /* 0x800000acbebe7221 */ /* 0x000fe20000010000 */
[--C-:B------:R-:W-:Y:S01]  /*7e60*/  FFMA.FTZ R175, R175, UR23, R213.reuse ;  /* 0x00000017afaf7c23 */ /* 0x100fe200080100d5 */
[----:B------:R-:W-:Y:S01]  /*7e70*/  FMUL.FTZ R171, R171, UR11 ;  /* 0x0000000babab7c20 */ /* 0x000fe20008410000 */
[C---:B------:R-:W-:Y:S01]  /*7e80*/  LOP3.LUT P0, RZ, R185.reuse, 0xff, RZ, 0xc0, !PT ;  /* 0x000000ffb9ff7812 */ /* 0x040fe2000780c0ff */
[----:B------:R-:W-:Y:S01]  /*7e90*/  FMUL.FTZ R190, R190, UR11 ;  /* 0x0000000bbebe7c20 */ /* 0x000fe20008410000 */
        /* <DEDUP_REMOVED lines=17> */
[----:B------:R-:W-:Y:S01]  /*7fb0*/  @P4 PRMT R171, R34, 0x7632, R171 ;  /* 0x0000763222ab4816 */ /* 0x000fe200000000ab */
[----:B------:R-:W-:Y:S01]  /*7fc0*/  FMUL.FTZ R34, R191, UR10 ;  /* 0x0000000abf227c20 */ /* 0x000fe20008410000 */
[----:B------:R-:W-:Y:S01]  /*7fd0*/  FMUL.FTZ R181, R181, UR11 ;  /* 0x0000000bb5b57c20 */ /* 0x000fe20008410000 */
[----:B------:R-:W-:Y:S01]  /*7fe0*/  @P5 FMUL.FTZ R161, R0, R33 ;  /* 0x0000002100a15220 */ /* 0x000fe20000410000 */
[----:B------:R-:W-:Y:S01]  /*7ff0*/  FADD.FTZ R0, R180, -R175 ;  /* 0x800000afb4007221 */ /* 0x000fe20000010000 */
[----:B------:R-:W-:Y:S01]  /*8000*/  @P4 SHF.L.U32 R171, R171, 0x10, RZ ;  /* 0x00000010abab4819 */ /* 0x000fe200000006ff */
[----:B------:R-:W-:Y:S01]  /*8010*/  FMUL.FTZ R34, R34, UR7 ;  /* 0x0000000722227c20 */ /* 0x000fe20008410000 */
[----:B------:R-:W-:Y:S01]  /*8020*/  FMUL.FTZ R172, R181, UR10 ;  /* 0x0000000ab5ac7c20 */ /* 0x000fe20008410000 */
[----:B------:R-:W-:Y:S01]  /*8030*/  FMUL.FTZ R0, R0, UR11 ;  /* 0x0000000b00007c20 */ /* 0x000fe20008410000 */
        /* <DEDUP_REMOVED lines=8> */
[----:B------:R-:W-:-:S02]  /*80c0*/  HFMA2 R0, -RZ, RZ, 0, 0 ;  /* 0x00000000ff007431 */ /* 0x000fc400000001ff */
[----:B------:R-:W-:Y:S01]  /*80d0*/  FMUL.FTZ R186, R186, UR11 ;  /* 0x0000000bbaba7c20 */ /* 0x000fe20008410000 */
[----:B------:R-:W-:Y:S01]  /*80e0*/  FMUL.FTZ R169, R169, UR11 ;  /* 0x0000000ba9a97c20 */ /* 0x000fe20008410000 */
[----:B------:R-:W-:Y:S01]  /*80f0*/  @P0 FMUL.FTZ R0, R162, R170 ;  /* 0x000000aaa2000220 */ /* 0x000fe20000410000 */
[----:B------:R-:W-:Y:S01]  /*8100*/  MOV R162, RZ ;  /* 0x000000ff00a27202 */ /* 0x000fe20000000f00 */
[----:B------:R-:W-:Y:S01]  /*8110*/  @P4 FMUL.FTZ R162, R171, R34 ;  /* 0x00000022aba24220 */ /* 0x000fe20000410000 */
[----:B------:R-:W-:Y:S01]  /*8120*/  FMUL.FTZ R171, R94, R163 ;  /* 0x000000a35eab7220 */ /* 0x000fe20000410000 */
[----:B------:R-:W-:Y:S01]  /*8130*/  FMUL.FTZ R170, R88, R170 ;  /* 0x000000aa58aa7220 */ /* 0x000fe20000410000 */
[----:B------:R-:W-:Y:S02]  /*8140*/  HFMA2 R163, -RZ, RZ, 0, 0 ;  /* 0x00000000ffa37431 */ /* 0x000fe400000001ff */
[----:B------:R-:W-:Y:S01]  /*8150*/  FMUL.FTZ R34, R89, R34 ;  /* 0x0000002259227220 */ /* 0x000fe20000410000 */
[----:B------:R-:W-:Y:S01]  /*8160*/  FMUL.FTZ R169, R169, UR10 ;  /* 0x0000000aa9a97c20 */ /* 0x000fe20008410000 */
[----:B------:R-:W-:Y:S01]  /*8170*/  FSEL R171, R171, RZ, P3 ;  /* 0x000000ffabab7208 */ /* 0x000fe20001800000 */
[----:B------:R-:W-:Y:S01]  /*8180*/  FMUL.FTZ R187, R187, UR10 ;  /* 0x0000000abbbb7c20 */ /* 0x000fe20008410000 */
[----:B------:R-:W-:Y:S01]  /*8190*/  LOP3.LUT P3, RZ, R185, 0xff0000, RZ, 0xc0, !PT ;  /* 0x00ff0000b9ff7812 */ /* 0x000fe2000786c0ff */
[----:B------:R-:W-:Y:S01]  /*81a0*/  FMUL.FTZ R175, R169, UR7 ;  /* 0x00000007a9af7c20 */ /* 0x000fe20008410000 */
[----:B------:R-:W-:Y:S01]  /*81b0*/  FSEL R34, R34, RZ, P4 ;  /* 0x000000ff22227208 */ /* 0x000fe20002000000 */
[----:B------:R-:W-:Y:S01]  /*81c0*/  HFMA2 R169, -RZ, RZ, 0, 0 ;  /* 0x00000000ffa97431 */ /* 0x000fe200000001ff */
[----:B------:R-:W-:Y:S01]  /*81d0*/  LOP3.LUT P4, RZ, R184, 0xff, RZ, 0xc0, !PT ;  /* 0x000000ffb8ff7812 */ /* 0x000fe2000788c0ff */
[----:B------:R-:W-:-:S05]  /*81e0*/  FMUL.FTZ R33, R95, R33 ;  /* 0x000000215f217220 */ /* 0x000fca0000410000 */
[----:B------:R-:W-:-:S03]  /*81f0*/  FSEL R33, R33, RZ, P5 ;  /* 0x000000ff21217208 */ /* 0x000fc60002800000 */
[----:B------:R-:W-:Y:S02]  /*8200*/  @P3 SHF.L.U32 R174, R35, 0x10, RZ ;  /* 0x0000001023ae3819 */ /* 0x000fe400000006ff */
[----:B------:R-:W-:-:S03]  /*8210*/  F2FP.BF16.F32.PACK_AB R33, R33, R171 ;  /* 0x000000ab2121723e */ /* 0x000fc600000010ff */
[-C--:B------:R-:W-:Y:S01]  /*8220*/  @P3 FMUL.FTZ R163, R174, R172.reuse ;  /* 0x000000acaea33220 */ /* 0x080fe20000410000 */
[----:B------:R-:W-:Y:S01]  /*8230*/  FMUL.FTZ R174, R90, R172 ;  /* 0x000000ac5aae7220 */ /* 0x000fe20000410000 */
[----:B------:R-:W-:Y:S02]  /*8240*/  FSEL R172, R170, RZ, P0 ;  /* 0x000000ffaaac7208 */ /* 0x000fe40000000000 */
[----:B------:R-:W-:Y:S02]  /*8250*/  ISETP.GE.U32.AND P0, PT, R184, RZ, PT ;  /* 0x000000ffb800720c */ /* 0x000fe40003f06070 */
[----:B------:R-:W-:Y:S02]  /*8260*/  FSEL R174, R174, RZ, P3 ;  /* 0x000000ffaeae7208 */ /* 0x000fe40001800000 */
[----:B------:R-:W-:Y:S02]  /*8270*/  ISETP.GE.U32.AND.EX P0, PT, R185, 0x1000000, PT, P0 ;  /* 0x01000000b900780c */ /* 0x000fe40003f06100 */
[----:B------:R-:W-:-:S02]  /*8280*/  LOP3.LUT P3, RZ, R184, 0xff00, RZ, 0xc0, !PT ;  /* 0x0000ff00b8ff7812 */ /* 0x000fc4000786c0ff */
[----:B------:R-:W-:Y:S02]  /*8290*/  MOV R170, RZ ;  /* 0x000000ff00aa7202 */ /* 0x000fe40000000f00 */
[----:B------:R-:W-:-:S07]  /*82a0*/  F2FP.BF16.F32.PACK_AB R34, R34, R172 ;  /* 0x000000ac2222723e */ /* 0x000fce00000010ff */
        /* <DEDUP_REMOVED lines=19> */
[----:B------:R-:W-:-:S07]  /*83e0*/  F2FP.BF16.F32.PACK_AB R32, R32, R175 ;  /* 0x000000af2020723e */ /* 0x000fce00000010ff */
.L_x_9080:
        /* <DEDUP_REMOVED lines=38> */
[--C-:B------:R-:W-:Y:S01]  /*8650*/  FFMA.FTZ R10, R10, UR23, R213.reuse ;  /* 0x000000170a0a7c23 */ /* 0x100fe200080100d5 */
[----:B------:R-:W-:Y:S01]  /*8660*/  LOP3.LUT P3, RZ, R176, 0xff000000, RZ, 0xc0, !PT ;  /* 0xff000000b0ff7812 */ /* 0x000fe2000786c0ff */
[----:B------:R-:W-:Y:S01]  /*8670*/  FADD.FTZ R6, R9, -R6 ;  /* 0x8000000609067221 */ /* 0x000fe20000010000 */
[--C-:B------:R-:W-:Y:S01]  /*8680*/  FFMA.FTZ R14, R14, UR23, R213.reuse ;  /* 0x000000170e0e7c23 */ /* 0x100fe200080100d5 */
[----:B------:R-:W-:Y:S01]  /*8690*/  LOP3.LUT P5, RZ, R177, 0xff00, RZ, 0xc0, !PT ;  /* 0x0000ff00b1ff7812 */ /* 0x000fe200078ac0ff */
[----:B------:R-:W-:Y:S01]  /*86a0*/  FADD.FTZ R11, R11, -R10 ;  /* 0x8000000a0b0b7221 */ /* 0x000fe20000010000 */
[----:B------:R-:W-:Y:S01]  /*86b0*/  FFMA.FTZ R154, R6, UR11, R138 ;  /* 0x0000000b069a7c23 */ /* 0x000fe2000801008a */
[----:B------:R-:W-:Y:S01]  /*86c0*/  LOP3.LUT P4, RZ, R177, 0xff, RZ, 0xc0, !PT ;  /* 0x000000ffb1ff7812 */ /* 0x000fe2000788c0ff */
[--C-:B------:R-:W-:Y:S01]  /*86d0*/  FFMA.FTZ R16, R16, UR23, R213.reuse ;  /* 0x0000001710107c23 */ /* 0x100fe200080100d5 */
[----:B------:R-:W-:Y:S01]  /*86e0*/  FADD.FTZ R14, R12, -R14 ;  /* 0x8000000e0c0e7221 */ /* 0x000fe20000010000 */
[----:B------:R-:W-:Y:S01]  /*86f0*/  FMUL.FTZ R6, R154, UR10 ;  /* 0x0000000a9a067c20 */ /* 0x000fe20008410000 */
[----:B------:R-:W-:Y:S01]  /*8700*/  FFMA.FTZ R5, R5, UR23, R213 ;  /* 0x0000001705057c23 */ /* 0x000fe200080100d5 */
[----:B-----5:R-:W-:Y:S01]  /*8710*/  @P0 SHF.L.U32 R0, R33, 0x10, RZ ;  /* 0x0000001021000819 */ /* 0x020fe200000006ff */
[----:B------:R-:W-:Y:S01]  /*8720*/  FFMA.FTZ R155, R11, UR11, R139 ;  /* 0x0000000b0b9b7c23 */ /* 0x000fe2000801008b */
[----:B------:R-:W-:Y:S01]  /*8730*/  FMUL.FTZ R6, R6, UR7 ;  /* 0x0000000706067c20 */ /* 0x000fe20008410000 */
[----:B------:R-:W-:Y:S01]  /*8740*/  FADD.FTZ R13, R13, -R16 ;  /* 0x800000100d0d7221 */ /* 0x000fe20000010000 */
[----:B------:R-:W-:-:S02]  /*8750*/  HFMA2 R9, -RZ, RZ, 0, 0 ;  /* 0x00000000ff097431 */ /* 0x000fc400000001ff */
[----:B------:R-:W-:Y:S01]  /*8760*/  FFMA.FTZ R156, R14, UR11, R140 ;  /* 0x0000000b0e9c7c23 */ /* 0x000fe2000801008c */
        /* <DEDUP_REMOVED lines=8> */
[C---:B------:R-:W-:Y:S01]  /*87f0*/  @P5 PRMT R13, R34.reuse, 0x7632, R13 ;  /* 0x00007632220d5816 */ /* 0x040fe2000000000d */
[----:B------:R-:W-:Y:S01]  /*8800*/  FMUL.FTZ R12, R157, UR10 ;  /* 0x0000000a9d0c7c20 */ /* 0x000fe20008410000 */
[----:B------:R-:W-:Y:S01]  /*8810*/  @P4 SHF.L.U32 R10, R34, 0x10, RZ ;  /* 0x00000010220a4819 */ /* 0x000fe200000006ff */
[----:B------:R-:W-:Y:S01]  /*8820*/  FMUL.FTZ R11, R11, UR7 ;  /* 0x000000070b0b7c20 */ /* 0x000fe20008410000 */
[----:B------:R-:W-:Y:S01]  /*8830*/  MOV R33, RZ ;  /* 0x000000ff00217202 */ /* 0x000fe20000000f00 */
[----:B------:R-:W-:Y:S01]  /*8840*/  @P3 FMUL.FTZ R33, R0, R5 ;  /* 0x0000000500213220 */ /* 0x000fe20000410000 */
[----:B------:R-:W-:Y:S01]  /*8850*/  @P5 SHF.L.U32 R13, R13, 0x10, RZ ;  /* 0x000000100d0d5819 */ /* 0x000fe200000006ff */
[----:B------:R-:W-:Y:S01]  /*8860*/  FMUL.FTZ R12, R12, UR7 ;  /* 0x000000070c0c7c20 */ /* 0x000fe20008410000 */
[----:B------:R-:W-:-:S02]  /*8870*/  HFMA2 R0, -RZ, RZ, 0, 0 ;  /* 0x00000000ff007431 */ /* 0x000fc400000001ff */
[-C--:B------:R-:W-:Y:S01]  /*8880*/  @P4 FMUL.FTZ R0, R10, R11.reuse ;  /* 0x0000000b0a004220 */ /* 0x080fe20000410000 */
[----:B------:R-:W-:Y:S01]  /*8890*/  MOV R10, RZ ;  /* 0x000000ff000a7202 */ /* 0x000fe20000000f00 */
[----:B------:R-:W-:Y:S01]  /*88a0*/  @P5 FMUL.FTZ R10, R13, R12 ;  /* 0x0000000c0d0a5220 */ /* 0x000fe20000410000 */
[----:B------:R-:W-:Y:S01]  /*88b0*/  FMUL.FTZ R13, R86, R6 ;  /* 0x00000006560d7220 */ /* 0x000fe20000410000 */
[--C-:B------:R-:W-:Y:S01]  /*88c0*/  FFMA.FTZ R19, R19, UR23, R213.reuse ;  /* 0x0000001713137c23 */ /* 0x100fe200080100d5 */
[----:B------:R-:W-:Y:S01]  /*88d0*/  LOP3.LUT P6, RZ, R177, 0xff0000, RZ, 0xc0, !PT ;  /* 0x00ff0000b1ff7812 */ /* 0x000fe200078cc0ff */
[----:B------:R-:W-:Y:S01]  /*88e0*/  FFMA.FTZ R22, R22, UR23, R213 ;  /* 0x0000001716167c23 */ /* 0x000fe200080100d5 */
[----:B------:R-:W-:Y:S01]  /*88f0*/  FMUL.FTZ R6, R80, R11 ;  /* 0x0000000b50067220 */ /* 0x000fe20000410000 */
[----:B------:R-:W-:Y:S01]  /*8900*/  FSEL R13, R13, RZ, P0 ;  /* 0x000000ff0d0d7208 */ /* 0x000fe20000000000 */
[----:B------:R-:W-:Y:S01]  /*8910*/  FADD.FTZ R15, R15, -R19 ;  /* 0x800000130f0f7221 */ /* 0x000fe20000010000 */
[----:B------:R-:W-:Y:S01]  /*8920*/  ISETP.GE.U32.AND P0, PT, R176, RZ, PT ;  /* 0x000000ffb000720c */ /* 0x000fe20003f06070 */
[----:B------:R-:W-:Y:S01]  /*8930*/  FADD.FTZ R17, R17, -R22 ;  /* 0x8000001611117221 */ /* 0x000fe20000010000 */
[----:B------:R-:W-:Y:S01]  /*8940*/  FMUL.FTZ R14, R81, R12 ;  /* 0x0000000c510e7220 */ /* 0x000fe20000410000 */
[----:B------:R-:W-:Y:S01]  /*8950*/  FFMA.FTZ R158, R15, UR11, R142 ;  /* 0x0000000b0f9e7c23 */ /* 0x000fe2000801008e */
[----:B------:R-:W-:Y:S01]  /*8960*/  ISETP.GE.U32.AND.EX P0, PT, R177, 0x1000000, PT, P0 ;  /* 0x01000000b100780c */ /* 0x000fe20003f06100 */
[----:B------:R-:W-:Y:S01]  /*8970*/  FFMA.FTZ R159, R17, UR11, R143 ;  /* 0x0000000b119f7c23 */ /* 0x000fe2000801008f */
[----:B------:R-:W-:Y:S01]  /*8980*/  FFMA.FTZ R4, R4, UR23, R213 ;  /* 0x0000001704047c23 */ /* 0x000fe200080100d5 */
[----:B------:R-:W-:Y:S01]  /*8990*/  FMUL.FTZ R12, R158, UR10 ;  /* 0x0000000a9e0c7c20 */ /* 0x000fe20008410000 */
[----:B------:R-:W-:Y:S01]  /*89a0*/  FSEL R6, R6, RZ, P4 ;  /* 0x000000ff06067208 */ /* 0x000fe20002000000 */
[----:B------:R-:W-:Y:S01]  /*89b0*/  FMUL.FTZ R16, R159, UR10 ;  /* 0x0000000a9f107c20 */ /* 0x000fe20008410000 */
[----:B------:R-:W-:Y:S01]  /*89c0*/  LOP3.LUT P4, RZ, R176, 0xff, RZ, 0xc0, !PT ;  /* 0x000000ffb0ff7812 */ /* 0x000fe2000788c0ff */
[----:B------:R-:W-:Y:S01]  /*89d0*/  FMUL.FTZ R12, R12, UR7 ;  /* 0x000000070c0c7c20 */ /* 0x000fe20008410000 */
[----:B------:R-:W-:Y:S01]  /*89e0*/  @P6 SHF.L.U32 R15, R35, 0x10, RZ ;  /* 0x00000010230f6819 */ /* 0x000fe200000006ff */
[----:B------:R-:W-:Y:S01]  /*89f0*/  FADD.FTZ R4, R7, -R4 ;  /* 0x8000000407047221 */ /* 0x000fe20000010000 */
[----:B------:R-:W-:Y:S01]  /*8a00*/  FMUL.FTZ R5, R87, R5 ;  /* 0x0000000557057220 */ /* 0x000fe20000410000 */
[----:B------:R-:W-:Y:S01]  /*8a10*/  FSEL R14, R14, RZ, P5 ;  /* 0x000000ff0e0e7208 */ /* 0x000fe20002800000 */
[----:B------:R-:W-:Y:S01]  /*8a20*/  HFMA2 R11, -RZ, RZ, 0, 0 ;  /* 0x00000000ff0b7431 */ /* 0x000fe200000001ff */
[----:B------:R-:W-:Y:S01]  /*8a30*/  @P0 PRMT R17, R35, 0x7632, R17 ;  /* 0x0000763223110816 */ /* 0x000fe20000000011 */
[----:B------:R-:W-:Y:S01]  /*8a40*/  FMUL.FTZ R16, R16, UR7 ;  /* 0x0000000710107c20 */ /* 0x000fe20008410000 */
[----:B------:R-:W-:Y:S01]  /*8a50*/  LOP3.LUT P5, RZ, R176, 0xff00, RZ, 0xc0, !PT ;  /* 0x0000ff00b0ff7812 */ /* 0x000fe200078ac0ff */
[-C--:B------:R-:W-:Y:S01]  /*8a60*/  @P6 FMUL.FTZ R11, R15, R12.reuse ;  /* 0x0000000c0f0b6220 */ /* 0x080fe20000410000 */
[----:B------:R-:W-:Y:S01]  /*8a70*/  @P0 SHF.L.U32 R17, R17, 0x10, RZ ;  /* 0x0000001011110819 */ /* 0x000fe200000006ff */
[----:B------:R-:W-:Y:S01]  /*8a80*/  FFMA.FTZ R152, R4, UR11, R136 ;  /* 0x0000000b04987c23 */ /* 0x000fe20008010088 */
[----:B------:R-:W-:Y:S01]  /*8a90*/  FMUL.FTZ R15, R82, R12 ;  /* 0x0000000c520f7220 */ /* 0x000fe20000410000 */
[----:B------:R-:W-:Y:S01]  /*8aa0*/  MOV R12, RZ ;  /* 0x000000ff000c7202 */ /* 0x000fe20000000f00 */
[----:B------:R-:W-:Y:S01]  /*8ab0*/  FFMA.FTZ R153, R8, UR11, R137 ;  /* 0x0000000b08997c23 */ /* 0x000fe20008010089 */
[----:B------:R-:W-:Y:S01]  /*8ac0*/  FSEL R5, R5, RZ, P3 ;  /* 0x000000ff05057208 */ /* 0x000fe20001800000 */
[-C--:B------:R-:W-:Y:S01]  /*8ad0*/  @P0 FMUL.FTZ R12, R17, R16.reuse ;  /* 0x00000010110c0220 */ /* 0x080fe20000410000 */
[----:B------:R-:W-:Y:S01]  /*8ae0*/  FMUL.FTZ R16, R83, R16 ;  /* 0x0000001053107220 */ /* 0x000fe20000410000 */
[----:B------:R-:W-:Y:S01]  /*8af0*/  FMUL.FTZ R4, R152, UR10 ;  /* 0x0000000a98047c20 */ /* 0x000fe20008410000 */
[----:B------:R-:W-:-:S02]  /*8b00*/  F2FP.BF16.F32.PACK_AB R5, R5, R13 ;  /* 0x0000000d0505723e */ /* 0x000fc400000010ff */
[----:B------:R-:W-:Y:S01]  /*8b10*/  @P4 SHF.L.U32 R13, R32, 0x10, RZ ;  /* 0x00000010200d4819 */ /* 0x000fe200000006ff */
[----:B------:R-:W-:Y:S01]  /*8b20*/  FMUL.FTZ R4, R4, UR7 ;  /* 0x0000000704047c20 */ /* 0x000fe20008410000 */
[----:B------:R-:W-:Y:S02]  /*8b30*/  FSEL R15, R15, RZ, P6 ;  /* 0x000000ff0f0f7208 */ /* 0x000fe40003000000 */
[----:B------:R-:W-:Y:S02]  /*8b40*/  FSEL R7, R16, RZ, P0 ;  /* 0x000000ff10077208 */ /* 0x000fe40000000000 */
[----:B------:R-:W-:Y:S01]  /*8b50*/  F2FP.BF16.F32.PACK_AB R6, R14, R6 ;  /* 0x000000060e06723e */ /* 0x000fe200000010ff */
[----:B------:R-:W-:Y:S02]  /*8b60*/  HFMA2 R14, -RZ, RZ, 0, 0 ;  /* 0x00000000ff0e7431 */ /* 0x000fe400000001ff */
[-C--:B------:R-:W-:Y:S01]  /*8b70*/  @P4 FMUL.FTZ R14, R13, R4.reuse ;  /* 0x000000040d0e4220 */ /* 0x080fe20000410000 */
[----:B------:R-:W-:Y:S01]  /*8b80*/  F2FP.BF16.F32.PACK_AB R7, R7, R15 ;  /* 0x0000000f0707723e */ /* 0x000fe200000010ff */
[----:B------:R-:W-:Y:S01]  /*8b90*/  FMUL.FTZ R15, R153, UR10 ;  /* 0x0000000a990f7c20 */ /* 0x000fe20008410000 */
[----:B------:R-:W-:Y:S01]  /*8ba0*/  @P5 PRMT R13, R32, 0x7632, R13 ;  /* 0x00007632200d5816 */ /* 0x000fe2000000000d */
[----:B------:R-:W-:Y:S01]  /*8bb0*/  FMUL.FTZ R4, R84, R4 ;  /* 0x0000000454047220 */ /* 0x000fe20000410000 */
[----:B------:R-:W-:Y:S01]  /*8bc0*/  MOV R8, RZ ;  /* 0x000000ff00087202 */ /* 0x000fe20000000f00 */
[----:B------:R-:W-:Y:S01]  /*8bd0*/  FMUL.FTZ R15, R15, UR7 ;  /* 0x000000070f0f7c20 */ /* 0x000fe20008410000 */
[----:B------:R-:W-:-:S02]  /*8be0*/  @P5 SHF.L.U32 R13, R13, 0x10, RZ ;  /* 0x000000100d0d5819 */ /* 0x000fc400000006ff */
[----:B------:R-:W-:-:S03]  /*8bf0*/  FSEL R4, R4, RZ, P4 ;  /* 0x000000ff04047208 */ /* 0x000fc60002000000 */
[-C--:B------:R-:W-:Y:S01]  /*8c00*/  @P5 FMUL.FTZ R8, R13, R15.reuse ;  /* 0x0000000f0d085220 */ /* 0x080fe20000410000 */
[----:B------:R-:W-:-:S05]  /*8c10*/  FMUL.FTZ R15, R85, R15 ;  /* 0x0000000f550f7220 */ /* 0x000fca0000410000 */
[----:B------:R-:W-:-:S04]  /*8c20*/  FSEL R15, R15, RZ, P5 ;  /* 0x000000ff0f0f7208 */ /* 0x000fc80002800000 */
[----:B------:R-:W-:Y:S01]  /*8c30*/  F2FP.BF16.F32.PACK_AB R4, R15, R4 ;  /* 0x000000040f04723e */ /* 0x000fe200000010ff */
[----:B------:R-:W-:Y:S06]  /*8c40*/  BRA `(.L_x_9084) ;  /* 0x0000001000987947 */ /* 0x000fec0003800000 */
.L_x_9083:
        /* <DEDUP_REMOVED lines=8> */
[----:B------:R-:W-:Y:S01]  /*8cd0*/  FFMA.FTZ R6, R6, UR11, R138 ;  /* 0x0000000b06067c23 */ /* 0x000fe2000801008a */
[----:B------:R-:W-:Y:S02]  /*8ce0*/  HFMA2 R9, -RZ, RZ, 0, 0 ;  /* 0x00000000ff097431 */ /* 0x000fe400000001ff */
[----:B------:R-:W-:Y:S01]  /*8cf0*/  FFMA.FTZ R11, R11, UR11, R139 ;  /* 0x0000000b0b0b7c23 */ /* 0x000fe2000801008b */
[----:B------:R-:W-:Y:S01]  /*8d00*/  FADD.FTZ R13, R13, -R16 ;  /* 0x800000100d0d7221 */ /* 0x000fe20000010000 */
[----:B------:R-:W-:Y:S01]  /*8d10*/  FMUL.FTZ R6, R6, UR10 ;  /* 0x0000000a06067c20 */ /* 0x000fe20008410000 */
[----:B------:R-:W-:Y:S01]  /*8d20*/  FADD.FTZ R8, R8, -R5 ;  /* 0x8000000508087221 */ /* 0x000fe20000010000 */
[----:B-----5:R-:W-:Y:S01]  /*8d30*/  @P3 SHF.L.U32 R0, R33, 0x10, RZ ;  /* 0x0000001021003819 */ /* 0x020fe200000006ff */
[----:B------:R-:W-:Y:S01]  /*8d40*/  FMUL.FTZ R5, R11, UR10 ;  /* 0x0000000a0b057c20 */ /* 0x000fe20008410000 */
[----:B------:R-:W-:Y:S01]  /*8d50*/  FMUL.FTZ R6, R6, UR7 ;  /* 0x0000000706067c20 */ /* 0x000fe20008410000 */
[----:B------:R-:W-:Y:S01]  /*8d60*/  FFMA.FTZ R13, R13, UR11, R141 ;  /* 0x0000000b0d0d7c23 */ /* 0x000fe2000801008d */
[--C-:B------:R-:W-:Y:S01]  /*8d70*/  FFMA.FTZ R14, R14, UR23, R213.reuse ;  /* 0x000000170e0e7c23 */ /* 0x100fe200080100d5 */
[----:B------:R-:W-:Y:S01]  /*8d80*/  FMUL.FTZ R5, R5, UR7 ;  /* 0x0000000705057c20 */ /* 0x000fe20008410000 */
[-C--:B------:R-:W-:Y:S01]  /*8d90*/  @P3 FMUL.FTZ R9, R0, R6.reuse ;  /* 0x0000000600093220 */ /* 0x080fe20000410000 */
[----:B------:R-:W-:Y:S01]  /*8da0*/  @P5 PRMT R0, R33, 0x7632, R0 ;  /* 0x0000763221005816 */ /* 0x000fe20000000000 */
[----:B------:R-:W-:Y:S01]  /*8db0*/  FMUL.FTZ R13, R13, UR10 ;  /* 0x0000000a0d0d7c20 */ /* 0x000fe20008410000 */
[----:B------:R-:W-:Y:S01]  /*8dc0*/  MOV R33, RZ ;  /* 0x000000ff00217202 */ /* 0x000fe20000000f00 */
[--C-:B------:R-:W-:Y:S01]  /*8dd0*/  FFMA.FTZ R19, R19, UR23, R213.reuse ;  /* 0x0000001713137c23 */ /* 0x100fe200080100d5 */
[----:B------:R-:W-:Y:S01]  /*8de0*/  @P5 SHF.L.U32 R0, R0, 0x10, RZ ;  /* 0x0000001000005819 */ /* 0x000fe200000006ff */
[----:B------:R-:W-:Y:S01]  /*8df0*/  FFMA.FTZ R22, R22, UR23, R213 ;  /* 0x0000001716167c23 */ /* 0x000fe200080100d5 */
[----:B------:R-:W-:Y:S01]  /*8e00*/  LOP3.LUT P4, RZ, R177, 0xff00, RZ, 0xc0, !PT ;  /* 0x0000ff00b1ff7812 */ /* 0x000fe2000788c0ff */
[----:B------:R-:W-:Y:S01]  /*8e10*/  FADD.FTZ R19, R15, -R19 ;  /* 0x800000130f137221 */ /* 0x000fe20000010000 */
[----:B------:R-:W-:Y:S01]  /*8e20*/  LOP3.LUT P0, RZ, R177, 0xff, RZ, 0xc0, !PT ;  /* 0x000000ffb1ff7812 */ /* 0x000fe2000780c0ff */
[----:B------:R-:W-:Y:S01]  /*8e30*/  @P5 FMUL.FTZ R33, R0, R5 ;  /* 0x0000000500215220 */ /* 0x000fe20000410000 */
[----:B------:R-:W-:Y:S01]  /*8e40*/  FADD.FTZ R0, R12, -R14 ;  /* 0x8000000e0c007221 */ /* 0x000fe20000010000 */
[----:B------:R-:W-:Y:S01]  /*8e50*/  FMUL.FTZ R14, R13, UR7 ;  /* 0x000000070d0e7c20 */ /* 0x000fe20008410000 */
[----:B------:R-:W-:Y:S01]  /*8e60*/  FMUL.FTZ R13, R86, R6 ;  /* 0x00000006560d7220 */ /* 0x000fe20000410000 */
[----:B------:R-:W-:Y:S01]  /*8e70*/  FFMA.FTZ R19, R19, UR11, R142 ;  /* 0x0000000b13137c23 */ /* 0x000fe2000801008e */
[----:B------:R-:W-:Y:S01]  /*8e80*/  FFMA.FTZ R0, R0, UR11, R140 ;  /* 0x0000000b00007c23 */ /* 0x000fe2000801008c */
[----:B------:R-:W-:Y:S01]  /*8e90*/  FFMA.FTZ R4, R4, UR23, R213 ;  /* 0x0000001704047c23 */ /* 0x000fe200080100d5 */
[----:B------:R-:W-:Y:S01]  /*8ea0*/  FADD.FTZ R22, R17, -R22 ;  /* 0x8000001611167221 */ /* 0x000fe20000010000 */
[----:B------:R-:W-:Y:S01]  /*8eb0*/  FSEL R13, R13, RZ, P3 ;  /* 0x000000ff0d0d7208 */ /* 0x000fe20001800000 */
[----:B------:R-:W-:Y:S01]  /*8ec0*/  FMUL.FTZ R0, R0, UR10 ;  /* 0x0000000a00007c20 */ /* 0x000fe20008410000 */
[----:B------:R-:W-:Y:S01]  /*8ed0*/  LOP3.LUT P3, RZ, R177, 0xff0000, RZ, 0xc0, !PT ;  /* 0x00ff0000b1ff7812 */ /* 0x000fe2000786c0ff */
[----:B------:R-:W-:Y:S01]  /*8ee0*/  FMUL.FTZ R6, R19, UR10 ;  /* 0x0000000a13067c20 */ /* 0x000fe20008410000 */
[----:B------:R-:W-:Y:S01]  /*8ef0*/  @P4 PRMT R11, R34, 0x7632, R11 ;  /* 0x00007632220b4816 */ /* 0x000fe2000000000b */
[----:B------:R-:W-:Y:S01]  /*8f00*/  FMUL.FTZ R12, R0, UR7 ;  /* 0x00000007000c7c20 */ /* 0x000fe20008410000 */
[----:B------:R-:W-:Y:S01]  /*8f10*/  @P0 SHF.L.U32 R10, R34, 0x10, RZ ;  /* 0x00000010220a0819 */ /* 0x000fe200000006ff */
[----:B------:R-:W-:Y:S01]  /*8f20*/  HFMA2 R0, -RZ, RZ, 0, 0 ;  /* 0x00000000ff007431 */ /* 0x000fe200000001ff */
[----:B------:R-:W-:Y:S01]  /*8f30*/  @P4 SHF.L.U32 R11, R11, 0x10, RZ ;  /* 0x000000100b0b4819 */ /* 0x000fe200000006ff */
[----:B------:R-:W-:Y:S01]  /*8f40*/  FMUL.FTZ R6, R6, UR7 ;  /* 0x0000000706067c20 */ /* 0x000fe20008410000 */
[----:B------:R-:W-:Y:S01]  /*8f50*/  FADD.FTZ R4, R7, -R4 ;  /* 0x8000000407047221 */ /* 0x000fe20000010000 */
[-C--:B------:R-:W-:Y:S01]  /*8f60*/  @P0 FMUL.FTZ R0, R10, R12.reuse ;  /* 0x0000000c0a000220 */ /* 0x080fe20000410000 */
[----:B------:R-:W-:Y:S01]  /*8f70*/  FMUL.FTZ R12, R80, R12 ;  /* 0x0000000c500c7220 */ /* 0x000fe20000410000 */
[----:B------:R-:W-:Y:S01]  /*8f80*/  MOV R10, RZ ;  /* 0x000000ff000a7202 */ /* 0x000fe20000000f00 */
[----:B------:R-:W-:Y:S01]  /*8f90*/  @P4 FMUL.FTZ R10, R11, R14 ;  /* 0x0000000e0b0a4220 */ /* 0x000fe20000410000 */
[----:B------:R-:W-:Y:S01]  /*8fa0*/  @P3 SHF.L.U32 R15, R35, 0x10, RZ ;  /* 0x00000010230f3819 */ /* 0x000fe200000006ff */
[----:B------:R-:W-:-:S02]  /*8fb0*/  HFMA2 R11, -RZ, RZ, 0, 0 ;  /* 0x00000000ff0b7431 */ /* 0x000fc400000001ff */
[-C--:B------:R-:W-:Y:S01]  /*8fc0*/  FMUL.FTZ R16, R82, R6.reuse ;  /* 0x0000000652107220 */ /* 0x080fe20000410000 */
[----:B------:R-:W-:Y:S01]  /*8fd0*/  FFMA.FTZ R7, R22, UR11, R143 ;  /* 0x0000000b16077c23 */ /* 0x000fe2000801008f */
[----:B------:R-:W-:Y:S01]  /*8fe0*/  FFMA.FTZ R4, R4, UR11, R136 ;  /* 0x0000000b04047c23 */ /* 0x000fe20008010088 */
[----:B------:R-:W-:Y:S01]  /*8ff0*/  @P3 FMUL.FTZ R11, R15, R6 ;  /* 0x000000060f0b3220 */ /* 0x000fe20000410000 */
[----:B------:R-:W-:Y:S01]  /*9000*/  FSEL R6, R12, RZ, P0 ;  /* 0x000000ff0c067208 */ /* 0x000fe20000000000 */
[----:B------:R-:W-:Y:S01]  /*9010*/  FMUL.FTZ R15, R81, R14 ;  /* 0x0000000e510f7220 */ /* 0x000fe20000410000 */
        /* <DEDUP_REMOVED lines=8> */
[----:B------:R-:W-:Y:S01]  /*90a0*/  LOP3.LUT P4, RZ, R176, 0xff, RZ, 0xc0, !PT ;  /* 0x000000ffb0ff7812 */ /* 0x000fe2000788c0ff */
[----:B------:R-:W-:Y:S01]  /*90b0*/  FMUL.FTZ R4, R4, UR7 ;  /* 0x0000000704047c20 */ /* 0x000fe20008410000 */
[----:B------:R-:W-:Y:S01]  /*90c0*/  LOP3.LUT P3, RZ, R176, 0xff00, RZ, 0xc0, !PT ;  /* 0x0000ff00b0ff7812 */ /* 0x000fe2000786c0ff */
[----:B------:R-:W-:Y:S01]  /*90d0*/  FMUL.FTZ R8, R8, UR10 ;  /* 0x0000000a08087c20 */ /* 0x000fe20008410000 */
[----:B------:R-:W-:Y:S01]  /*90e0*/  MOV R12, RZ ;  /* 0x000000ff000c7202 */ /* 0x000fe20000000f00 */
[----:B------:R-:W-:Y:S01]  /*90f0*/  FMUL.FTZ R5, R87, R5 ;  /* 0x0000000557057220 */ /* 0x000fe20000410000 */
[----:B------:R-:W-:-:S03]  /*9100*/  F2FP.BF16.F32.PACK_AB R6, R15, R6 ;  /* 0x000000060f06723e */ /* 0x000fc600000010ff */
[----:B------:R-:W-:Y:S02]  /*9110*/  @P0 PRMT R14, R35, 0x7632, R14 ;  /* 0x00007632230e0816 */ /* 0x000fe4000000000e */
[----:B------:R-:W-:Y:S02]  /*9120*/  FSEL R5, R5, RZ, P5 ;  /* 0x000000ff05057208 */ /* 0x000fe40002800000 */
[----:B------:R-:W-:Y:S02]  /*9130*/  @P0 SHF.L.U32 R14, R14, 0x10, RZ ;  /* 0x000000100e0e0819 */ /* 0x000fe400000006ff */
[C---:B------:R-:W-:Y:S02]  /*9140*/  @P4 SHF.L.U32 R17, R32.reuse, 0x10, RZ ;  /* 0x0000001020114819 */ /* 0x040fe400000006ff */
[----:B------:R-:W-:Y:S01]  /*9150*/  @P3 PRMT R32, R32, 0x7632, R32 ;  /* 0x0000763220203816 */ /* 0x000fe20000000020 */
[----:B------:R-:W-:Y:S01]  /*9160*/  @P0 FMUL.FTZ R12, R14, R7 ;  /* 0x000000070e0c0220 */ /* 0x000fe20000410000 */
[----:B------:R-:W-:-:S02]  /*9170*/  HFMA2 R14, -RZ, RZ, 0, 0 ;  /* 0x00000000ff0e7431 */ /* 0x000fc400000001ff */
[-C--:B------:R-:W-:Y:S01]  /*9180*/  @P4 FMUL.FTZ R14, R17, R4.reuse ;  /* 0x00000004110e4220 */ /* 0x080fe20000410000 */
[----:B------:R-:W-:Y:S01]  /*9190*/  @P3 SHF.L.U32 R32, R32, 0x10, RZ ;  /* 0x0000001020203819 */ /* 0x000fe200000006ff */
[----:B------:R-:W-:Y:S01]  /*91a0*/  FMUL.FTZ R17, R8, UR7 ;  /* 0x0000000708117c20 */ /* 0x000fe20008410000 */
[----:B------:R-:W-:Y:S01]  /*91b0*/  MOV R8, RZ ;  /* 0x000000ff00087202 */ /* 0x000fe20000000f00 */
[----:B------:R-:W-:Y:S01]  /*91c0*/  FMUL.FTZ R7, R83, R7 ;  /* 0x0000000753077220 */ /* 0x000fe20000410000 */
[----:B------:R-:W-:Y:S01]  /*91d0*/  FMUL.FTZ R4, R84, R4 ;  /* 0x0000000454047220 */ /* 0x000fe20000410000 */
[-C--:B------:R-:W-:Y:S01]  /*91e0*/  @P3 FMUL.FTZ R8, R32, R17.reuse ;  /* 0x0000001120083220 */ /* 0x080fe20000410000 */
[----:B------:R-:W-:Y:S01]  /*91f0*/  FMUL.FTZ R17, R85, R17 ;  /* 0x0000001155117220 */ /* 0x000fe20000410000 */
[----:B------:R-:W-:Y:S02]  /*9200*/  F2FP.BF16.F32.PACK_AB R5, R5, R13 ;  /* 0x0000000d0505723e */ /* 0x000fe400000010ff */
[----:B------:R-:W-:-:S02]  /*9210*/  FSEL R7, R7, RZ, P0 ;  /* 0x000000ff07077208 */ /* 0x000fc40000000000 */
[----:B------:R-:W-:Y:S02]  /*9220*/  FSEL R4, R4, RZ, P4 ;  /* 0x000000ff04047208 */ /* 0x000fe40002000000 */
[----:B------:R-:W-:Y:S02]  /*9230*/  FSEL R17, R17, RZ, P3 ;  /* 0x000000ff11117208 */ /* 0x000fe40001800000 */
[----:B------:R-:W-:Y:S02]  /*9240*/  F2FP.BF16.F32.PACK_AB R7, R7, R16 ;  /* 0x000000100707723e */ /* 0x000fe400000010ff */
[----:B------:R-:W-:Y:S01]  /*9250*/  F2FP.BF16.F32.PACK_AB R4, R17, R4 ;  /* 0x000000041104723e */ /* 0x000fe200000010ff */
[----:B------:R-:W-:Y:S06]  /*9260*/  BRA `(.L_x_9084) ;  /* 0x0000000c00107947 */ /* 0x000fec0003800000 */
.L_x_9082:
        /* <DEDUP_REMOVED lines=9> */
[----:B------:R-:W-:Y:S01]  /*9300*/  FMUL.FTZ R154, R6, UR11 ;  /* 0x0000000b069a7c20 */ /* 0x000fe20008410000 */
[----:B------:R-:W-:Y:S01]  /*9310*/  LOP3.LUT P4, RZ, R177, 0xff, RZ, 0xc0, !PT ;  /* 0x000000ffb1ff7812 */ /* 0x000fe2000788c0ff */
[--C-:B------:R-:W-:Y:S01]  /*9320*/  FFMA.FTZ R16, R16, UR23, R213.reuse ;  /* 0x0000001710107c23 */ /* 0x100fe200080100d5 */
[----:B------:R-:W-:Y:S01]  /*9330*/  FADD.FTZ R14, R12, -R14 ;  /* 0x8000000e0c0e7221 */ /* 0x000fe20000010000 */
[----:B------:R-:W-:Y:S01]  /*9340*/  FMUL.FTZ R6, R154, UR10 ;  /* 0x0000000a9a067c20 */ /* 0x000fe20008410000 */
[----:B------:R-:W-:Y:S01]  /*9350*/  FFMA.FTZ R5, R5, UR23, R213 ;  /* 0x0000001705057c23 */ /* 0x000fe200080100d5 */
[----:B-----5:R-:W-:Y:S01]  /*9360*/  @P0 SHF.L.U32 R0, R33, 0x10, RZ ;  /* 0x0000001021000819 */ /* 0x020fe200000006ff */
[----:B------:R-:W-:Y:S01]  /*9370*/  FMUL.FTZ R155, R11, UR11 ;  /* 0x0000000b0b9b7c20 */ /* 0x000fe20008410000 */
[----:B------:R-:W-:Y:S01]  /*9380*/  FMUL.FTZ R6, R6, UR7 ;  /* 0x0000000706067c20 */ /* 0x000fe20008410000 */
[----:B------:R-:W-:Y:S01]  /*9390*/  FADD.FTZ R13, R13, -R16 ;  /* 0x800000100d0d7221 */ /* 0x000fe20000010000 */
[----:B------:R-:W-:-:S02]  /*93a0*/  HFMA2 R9, -RZ, RZ, 0, 0 ;  /* 0x00000000ff097431 */ /* 0x000fc400000001ff */
[----:B------:R-:W-:Y:S01]  /*93b0*/  FMUL.FTZ R156, R14, UR11 ;  /* 0x0000000b0e9c7c20 */ /* 0x000fe20008410000 */
[----:B------:R-:W-:Y:S01]  /*93c0*/  @P0 FMUL.FTZ R9, R0, R6 ;  /* 0x0000000600090220 */ /* 0x000fe20000410000 */
[----:B------:R-:W-:Y:S01]  /*93d0*/  FADD.FTZ R8, R8, -R5 ;  /* 0x8000000508087221 */ /* 0x000fe20000010000 */
[----:B------:R-:W-:Y:S01]  /*93e0*/  @P3 PRMT R0, R33, 0x7632, R0 ;  /* 0x0000763221003816 */ /* 0x000fe20000000000 */
[----:B------:R-:W-:Y:S01]  /*93f0*/  FMUL.FTZ R5, R155, UR10 ;  /* 0x0000000a9b057c20 */ /* 0x000fe20008410000 */
[----:B------:R-:W-:Y:S01]  /*9400*/  FMUL.FTZ R157, R13, UR11 ;  /* 0x0000000b0d9d7c20 */ /* 0x000fe20008410000 */
        /* <DEDUP_REMOVED lines=25> */
[----:B------:R-:W-:Y:S01]  /*95a0*/  FMUL.FTZ R158, R15, UR11 ;  /* 0x0000000b0f9e7c20 */ /* 0x000fe20008410000 */
[----:B------:R-:W-:Y:S01]  /*95b0*/  ISETP.GE.U32.AND.EX P0, PT, R177, 0x1000000, PT, P0 ;  /* 0x01000000b100780c */ /* 0x000fe20003f06100 */
[----:B------:R-:W-:Y:S01]  /*95c0*/  FMUL.FTZ R159, R17, UR11 ;  /* 0x0000000b119f7c20 */ /* 0x000fe20008410000 */
        /* <DEDUP_REMOVED lines=16> */
[----:B------:R-:W-:Y:S01]  /*96d0*/  FMUL.FTZ R152, R4, UR11 ;  /* 0x0000000b04987c20 */ /* 0x000fe20008410000 */
[----:B------:R-:W-:Y:S01]  /*96e0*/  FMUL.FTZ R15, R82, R12 ;  /* 0x0000000c520f7220 */ /* 0x000fe20000410000 */
[----:B------:R-:W-:Y:S01]  /*96f0*/  MOV R12, RZ ;  /* 0x000000ff000c7202 */ /* 0x000fe20000000f00 */
[----:B------:R-:W-:Y:S01]  /*9700*/  FMUL.FTZ R153, R8, UR11 ;  /* 0x0000000b08997c20 */ /* 0x000fe20008410000 */
        /* <DEDUP_REMOVED lines=25> */
.L_x_9085:
        /* <DEDUP_REMOVED lines=9> */
[----:B------:R-:W-:Y:S02]  /*9930*/  HFMA2 R9, -RZ, RZ, 0, 0 ;  /* 0x00000000ff097431 */ /* 0x000fe400000001ff */
[----:B------:R-:W-:Y:S01]  /*9940*/  FMUL.FTZ R11, R11, UR11 ;  /* 0x0000000b0b0b7c20 */ /* 0x000fe20008410000 */
[----:B------:R-:W-:Y:S01]  /*9950*/  FADD.FTZ R13, R13, -R16 ;  /* 0x800000100d0d7221 */ /* 0x000fe20000010000 */
[----:B------:R-:W-:Y:S01]  /*9960*/  FMUL.FTZ R6, R6, UR10 ;  /* 0x0000000a06067c20 */ /* 0x000fe20008410000 */
[----:B------:R-:W-:Y:S01]  /*9970*/  FADD.FTZ R8, R8, -R5 ;  /* 0x8000000508087221 */ /* 0x000fe20000010000 */
[----:B-----5:R-:W-:Y:S01]  /*9980*/  @P3 SHF.L.U32 R0, R33, 0x10, RZ ;  /* 0x0000001021003819 */ /* 0x020fe200000006ff */
[----:B------:R-:W-:Y:S01]  /*9990*/  FMUL.FTZ R5, R11, UR10 ;  /* 0x0000000a0b057c20 */ /* 0x000fe20008410000 */
[----:B------:R-:W-:Y:S01]  /*99a0*/  FMUL.FTZ R6, R6, UR7 ;  /* 0x0000000706067c20 */ /* 0x000fe20008410000 */
[----:B------:R-:W-:Y:S01]  /*99b0*/  FMUL.FTZ R13, R13, UR11 ;  /* 0x0000000b0d0d7c20 */ /* 0x000fe20008410000 */
        /* <DEDUP_REMOVED lines=12> */
[-C--:B------:R-:W-:Y:S01]  /*9a80*/  @P5 FMUL.FTZ R33, R0, R5.reuse ;  /* 0x0000000500215220 */ /* 0x080fe20000410000 */
[----:B------:R-:W-:Y:S01]  /*9a90*/  FADD.FTZ R0, R12, -R14 ;  /* 0x8000000e0c007221 */ /* 0x000fe20000010000 */
[----:B------:R-:W-:Y:S01]  /*9aa0*/  FMUL.FTZ R14, R13, UR7 ;  /* 0x000000070d0e7c20 */ /* 0x000fe20008410000 */
[----:B------:R-:W-:Y:S01]  /*9ab0*/  FMUL.FTZ R13, R86, R6 ;  /* 0x00000006560d7220 */ /* 0x000fe20000410000 */
[----:B------:R-:W-:Y:S01]  /*9ac0*/  FMUL.FTZ R19, R19, UR11 ;  /* 0x0000000b13137c20 */ /* 0x000fe20008410000 */
[----:B------:R-:W-:Y:S01]  /*9ad0*/  FMUL.FTZ R0, R0, UR11 ;  /* 0x0000000b00007c20 */ /* 0x000fe20008410000 */
        /* <DEDUP_REMOVED lines=13> */
[----:B------:R-:W-:Y:S01]  /*9bb0*/  @P0 FMUL.FTZ R0, R10, R12 ;  /* 0x0000000c0a000220 */ /* 0x000fe20000410000 */
[----:B------:R-:W-:Y:S01]  /*9bc0*/  MOV R10, RZ ;  /* 0x000000ff000a7202 */ /* 0x000fe20000000f00 */
[-C--:B------:R-:W-:Y:S01]  /*9bd0*/  @P4 FMUL.FTZ R10, R11, R14.reuse ;  /* 0x0000000e0b0a4220 */ /* 0x080fe20000410000 */
[----:B------:R-:W-:Y:S01]  /*9be0*/  HFMA2 R11, -RZ, RZ, 0, 0 ;  /* 0x00000000ff0b7431 */ /* 0x000fe200000001ff */
[----:B------:R-:W-:Y:S01]  /*9bf0*/  @P3 SHF.L.U32 R15, R35, 0x10, RZ ;  /* 0x00000010230f3819 */ /* 0x000fe200000006ff */
[----:B------:R-:W-:Y:S01]  /*9c00*/  FMUL.FTZ R14, R81, R14 ;  /* 0x0000000e510e7220 */ /* 0x000fe20000410000 */
[-C--:B------:R-:W-:Y:S01]  /*9c10*/  FMUL.FTZ R16, R82, R6.reuse ;  /* 0x0000000652107220 */ /* 0x080fe20000410000 */
[----:B------:R-:W-:Y:S01]  /*9c20*/  FMUL.FTZ R7, R22, UR11 ;  /* 0x0000000b16077c20 */ /* 0x000fe20008410000 */
[----:B------:R-:W-:Y:S01]  /*9c30*/  FMUL.FTZ R4, R4, UR11 ;  /* 0x0000000b04047c20 */ /* 0x000fe20008410000 */
[----:B------:R-:W-:Y:S01]  /*9c40*/  @P3 FMUL.FTZ R11, R15, R6 ;  /* 0x000000060f0b3220 */ /* 0x000fe20000410000 */
[----:B------:R-:W-:Y:S01]  /*9c50*/  FMUL.FTZ R15, R80, R12 ;  /* 0x0000000c500f7220 */ /* 0x000fe20000410000 */
[----:B------:R-:W-:Y:S01]  /*9c60*/  FSEL R6, R14, RZ, P4 ;  /* 0x000000ff0e067208 */ /* 0x000fe20002000000 */
[----:B------:R-:W-:Y:S01]  /*9c70*/  FMUL.FTZ R7, R7, UR10 ;  /* 0x0000000a07077c20 */ /* 0x000fe20008410000 */
[----:B------:R-:W-:Y:S01]  /*9c80*/  LOP3.LUT P4, RZ, R176, 0xff, RZ, 0xc0, !PT ;  /* 0x000000ffb0ff7812 */ /* 0x000fe2000788c0ff */
[----:B------:R-:W-:Y:S01]  /*9c90*/  FMUL.FTZ R4, R4, UR10 ;  /* 0x0000000a04047c20 */ /* 0x000fe20008410000 */
[----:B------:R-:W-:Y:S01]  /*9ca0*/  FSEL R15, R15, RZ, P0 ;  /* 0x000000ff0f0f7208 */ /* 0x000fe20000000000 */
[----:B------:R-:W-:Y:S01]  /*9cb0*/  FMUL.FTZ R8, R8, UR11 ;  /* 0x0000000b08087c20 */ /* 0x000fe20008410000 */
[----:B------:R-:W-:Y:S01]  /*9cc0*/  ISETP.GE.U32.AND P0, PT, R176, RZ, PT ;  /* 0x000000ffb000720c */ /* 0x000fe20003f06070 */
[----:B------:R-:W-:Y:S01]  /*9cd0*/  FMUL.FTZ R7, R7, UR7 ;  /* 0x0000000707077c20 */ /* 0x000fe20008410000 */
[----:B------:R-:W-:Y:S01]  /*9ce0*/  FSEL R16, R16, RZ, P3 ;  /* 0x000000ff10107208 */ /* 0x000fe20001800000 */
[----:B------:R-:W-:Y:S01]  /*9cf0*/  FMUL.FTZ R4, R4, UR7 ;  /* 0x0000000704047c20 */ /* 0x000fe20008410000 */
[----:B------:R-:W-:Y:S01]  /*9d00*/  ISETP.GE.U32.AND.EX P0, PT, R177, 0x1000000, PT, P0 ;  /* 0x01000000b100780c */ /* 0x000fe20003f06100 */
[----:B------:R-:W-:Y:S01]  /*9d10*/  FMUL.FTZ R8, R8, UR10 ;  /* 0x0000000a08087c20 */ /* 0x000fe20008410000 */
[----:B------:R-:W-:Y:S01]  /*9d20*/  LOP3.LUT P3, RZ, R176, 0xff00, RZ, 0xc0, !PT ;  /* 0x0000ff00b0ff7812 */ /* 0x000fe2000786c0ff */
[----:B------:R-:W-:Y:S01]  /*9d30*/  FMUL.FTZ R5, R87, R5 ;  /* 0x0000000557057220 */ /* 0x000fe20000410000 */
[----:B------:R-:W-:-:S02]  /*9d40*/  MOV R12, RZ ;  /* 0x000000ff000c7202 */ /* 0x000fc40000000f00 */
[----:B------:R-:W-:Y:S02]  /*9d50*/  @P4 SHF.L.U32 R17, R32, 0x10, RZ ;  /* 0x0000001020114819 */ /* 0x000fe400000006ff */
[----:B------:R-:W-:Y:S02]  /*9d60*/  FSEL R5, R5, RZ, P5 ;  /* 0x000000ff05057208 */ /* 0x000fe40002800000 */
[----:B------:R-:W-:Y:S02]  /*9d70*/  F2FP.BF16.F32.PACK_AB R6, R6, R15 ;  /* 0x0000000f0606723e */ /* 0x000fe400000010ff */
[----:B------:R-:W-:Y:S02]  /*9d80*/  F2FP.BF16.F32.PACK_AB R5, R5, R13 ;  /* 0x0000000d0505723e */ /* 0x000fe400000010ff */
[----:B------:R-:W-:Y:S02]  /*9d90*/  @P0 PRMT R14, R35, 0x7632, R14 ;  /* 0x00007632230e0816 */ /* 0x000fe4000000000e */
[----:B------:R-:W-:-:S02]  /*9da0*/  @P3 PRMT R32, R32, 0x7632, R32 ;  /* 0x0000763220203816 */ /* 0x000fc40000000020 */
[----:B------:R-:W-:Y:S02]  /*9db0*/  @P0 SHF.L.U32 R14, R14, 0x10, RZ ;  /* 0x000000100e0e0819 */ /* 0x000fe400000006ff */
[----:B------:R-:W-:-:S03]  /*9dc0*/  @P3 SHF.L.U32 R32, R32, 0x10, RZ ;  /* 0x0000001020203819 */ /* 0x000fc600000006ff */
[-C--:B------:R-:W-:Y:S01]  /*9dd0*/  @P0 FMUL.FTZ R12, R14, R7.reuse ;  /* 0x000000070e0c0220 */ /* 0x080fe20000410000 */
[----:B------:R-:W-:Y:S02]  /*9de0*/  HFMA2 R14, -RZ, RZ, 0, 0 ;  /* 0x00000000ff0e7431 */ /* 0x000fe400000001ff */
[-C--:B------:R-:W-:Y:S01]  /*9df0*/  @P4 FMUL.FTZ R14, R17, R4.reuse ;  /* 0x00000004110e4220 */ /* 0x080fe20000410000 */
[----:B------:R-:W-:Y:S01]  /*9e00*/  FMUL.FTZ R17, R8, UR7 ;  /* 0x0000000708117c20 */ /* 0x000fe20008410000 */
[----:B------:R-:W-:Y:S01]  /*9e10*/  MOV R8, RZ ;  /* 0x000000ff00087202 */ /* 0x000fe20000000f00 */
[----:B------:R-:W-:Y:S01]  /*9e20*/  FMUL.FTZ R7, R83, R7 ;  /* 0x0000000753077220 */ /* 0x000fe20000410000 */
[----:B------:R-:W-:Y:S01]  /*9e30*/  FMUL.FTZ R4, R84, R4 ;  /* 0x0000000454047220 */ /* 0x000fe20000410000 */
[-C--:B------:R-:W-:Y:S01]  /*9e40*/  @P3 FMUL.FTZ R8, R32, R17.reuse ;  /* 0x0000001120083220 */ /* 0x080fe20000410000 */
[----:B------:R-:W-:Y:S02]  /*9e50*/  FMUL.FTZ R17, R85, R17 ;  /* 0x0000001155117220 */ /* 0x000fe40000410000 */
[----:B------:R-:W-:-:S02]  /*9e60*/  FSEL R7, R7, RZ, P0 ;  /* 0x000000ff07077208 */ /* 0x000fc40000000000 */
[----:B------:R-:W-:Y:S02]  /*9e70*/  FSEL R4, R4, RZ, P4 ;  /* 0x000000ff04047208 */ /* 0x000fe40002000000 */
[----:B------:R-:W-:Y:S02]  /*9e80*/  FSEL R17, R17, RZ, P3 ;  /* 0x000000ff11117208 */ /* 0x000fe40001800000 */
[----:B------:R-:W-:Y:S02]  /*9e90*/  F2FP.BF16.F32.PACK_AB R7, R7, R16 ;  /* 0x000000100707723e */ /* 0x000fe400000010ff */
[----:B------:R-:W-:-:S07]  /*9ea0*/  F2FP.BF16.F32.PACK_AB R4, R17, R4 ;  /* 0x000000041104723e */ /* 0x000fce00000010ff */
.L_x_9084:
        /* <DEDUP_REMOVED lines=42> */
[----:B------:R-:W-:Y:S01]  /*a150*/  LOP3.LUT P4, RZ, R179, 0xff, RZ, 0xc0, !PT ;  /* 0x000000ffb3ff7812 */ /* 0x000fe2000788c0ff */
[----:B------:R-:W-:Y:S01]  /*a160*/  FADD.FTZ R23, R23, -R31 ;  /* 0x8000001f17177221 */ /* 0x000fe20000010000 */
[----:B------:R-:W-:Y:S01]  /*a170*/  LOP3.LUT P5, RZ, R179, 0xff00, RZ, 0xc0, !PT ;  /* 0x0000ff00b3ff7812 */ /* 0x000fe200078ac0ff */
[----:B------:R-:W-:Y:S01]  /*a180*/  FFMA.FTZ R165, R165, UR23, R213 ;  /* 0x00000017a5a57c23 */ /* 0x000fe200080100d5 */
[----:B------:R-:W-:Y:S01]  /*a190*/  FFMA.FTZ R154, R30, UR11, R146 ;  /* 0x0000000b1e9a7c23 */ /* 0x000fe20008010092 */
[----:B------:R-:W-:Y:S01]  /*a1a0*/  FADD.FTZ R164, R24, -R164 ;  /* 0x800000a418a47221 */ /* 0x000fe20000010000 */
[----:B------:R-:W-:Y:S01]  /*a1b0*/  FFMA.FTZ R155, R23, UR11, R147 ;  /* 0x0000000b179b7c23 */ /* 0x000fe20008010093 */
[----:B------:R-:W-:Y:S01]  /*a1c0*/  FADD.FTZ R26, R26, -R165 ;  /* 0x800000a51a1a7221 */ /* 0x000fe20000010000 */
[----:B------:R-:W-:Y:S01]  /*a1d0*/  FMUL.FTZ R9, R154, UR10 ;  /* 0x0000000a9a097c20 */ /* 0x000fe20008410000 */
[----:B------:R-:W-:Y:S01]  /*a1e0*/  FFMA.FTZ R156, R164, UR11, R148 ;  /* 0x0000000ba49c7c23 */ /* 0x000fe20008010094 */
[----:B------:R-:W-:Y:S01]  /*a1f0*/  ISETP.GE.U32.AND P0, PT, R178, RZ, PT ;  /* 0x000000ffb200720c */ /* 0x000fe20003f06070 */
[----:B------:R-:W-:Y:S01]  /*a200*/  FFMA.FTZ R157, R26, UR11, R149 ;  /* 0x0000000b1a9d7c23 */ /* 0x000fe20008010095 */
[----:B-----5:R-:W-:Y:S01]  /*a210*/  @P1 SHF.L.U32 R2, R5, 0x10, RZ ;  /* 0x0000001005021819 */ /* 0x020fe200000006ff */
[--C-:B------:R-:W-:Y:S01]  /*a220*/  FFMA.FTZ R167, R167, UR23, R213.reuse ;  /* 0x00000017a7a77c23 */ /* 0x100fe200080100d5 */
[----:B------:R-:W-:Y:S01]  /*a230*/  @P3 PRMT R8, R5, 0x7632, R8 ;  /* 0x0000763205083816 */ /* 0x000fe20000000008 */
[----:B------:R-:W-:Y:S01]  /*a240*/  FMUL.FTZ R5, R155, UR10 ;  /* 0x0000000a9b057c20 */ /* 0x000fe20008410000 */
[----:B------:R-:W-:Y:S01]  /*a250*/  LOP3.LUT P6, RZ, R179, 0xff0000, RZ, 0xc0, !PT ;  /* 0x00ff0000b3ff7812 */ /* 0x000fe200078cc0ff */
[----:B------:R-:W-:Y:S01]  /*a260*/  FMUL.FTZ R9, R9, UR7 ;  /* 0x0000000709097c20 */ /* 0x000fe20008410000 */
[----:B------:R-:W-:Y:S01]  /*a270*/  FMUL.FTZ R10, R156, UR10 ;  /* 0x0000000a9c0a7c20 */ /* 0x000fe20008410000 */
[----:B------:R-:W-:Y:S01]  /*a280*/  ISETP.GE.U32.AND.EX P0, PT, R179, 0x1000000, PT, P0 ;  /* 0x01000000b300780c */ /* 0x000fe20003f06100 */
[----:B------:R-:W-:Y:S01]  /*a290*/  FMUL.FTZ R5, R5, UR7 ;  /* 0x0000000705057c20 */ /* 0x000fe20008410000 */
[----:B------:R-:W-:Y:S01]  /*a2a0*/  @P3 SHF.L.U32 R8, R8, 0x10, RZ ;  /* 0x0000001008083819 */ /* 0x000fe200000006ff */
[----:B------:R-:W-:Y:S01]  /*a2b0*/  FFMA.FTZ R168, R168, UR23, R213 ;  /* 0x00000017a8a87c23 */ /* 0x000fe200080100d5 */
[C---:B------:R-:W-:Y:S01]  /*a2c0*/  @P4 SHF.L.U32 R11, R6.reuse, 0x10, RZ ;  /* 0x00000010060b4819 */ /* 0x040fe200000006ff */
[----:B------:R-:W-:Y:S01]  /*a2d0*/  HFMA2 R0, -RZ, RZ, 0, 0 ;  /* 0x00000000ff007431 */ /* 0x000fe200000001ff */
[----:B------:R-:W-:Y:S01]  /*a2e0*/  @P5 PRMT R12, R6, 0x7632, R12 ;  /* 0x00007632060c5816 */ /* 0x000fe2000000000c */
[----:B------:R-:W-:Y:S01]  /*a2f0*/  FMUL.FTZ R6, R157, UR10 ;  /* 0x0000000a9d067c20 */ /* 0x000fe20008410000 */
[----:B------:R-:W-:Y:S01]  /*a300*/  FADD.FTZ R27, R27, -R167 ;  /* 0x800000a71b1b7221 */ /* 0x000fe20000010000 */
[----:B------:R-:W-:Y:S01]  /*a310*/  @P1 FMUL.FTZ R0, R2, R9 ;  /* 0x0000000902001220 */ /* 0x000fe20000410000 */
[----:B------:R-:W-:Y:S01]  /*a320*/  FMUL.FTZ R10, R10, UR7 ;  /* 0x000000070a0a7c20 */ /* 0x000fe20008410000 */
[----:B------:R-:W-:Y:S01]  /*a330*/  MOV R2, RZ ;  /* 0x000000ff00027202 */ /* 0x000fe20000000f00 */
[----:B------:R-:W-:Y:S01]  /*a340*/  @P3 FMUL.FTZ R2, R8, R5 ;  /* 0x0000000508023220 */ /* 0x000fe20000410000 */
[----:B------:R-:W-:Y:S01]  /*a350*/  @P5 SHF.L.U32 R12, R12, 0x10, RZ ;  /* 0x000000100c0c5819 */ /* 0x000fe200000006ff */
[----:B------:R-:W-:Y:S01]  /*a360*/  FMUL.FTZ R6, R6, UR7 ;  /* 0x0000000706067c20 */ /* 0x000fe20008410000 */
[----:B------:R-:W-:Y:S01]  /*a370*/  FADD.FTZ R29, R29, -R168 ;  /* 0x800000a81d1d7221 */ /* 0x000fe20000010000 */
[----:B------:R-:W-:-:S02]  /*a380*/  HFMA2 R8, -RZ, RZ, 0, 0 ;  /* 0x00000000ff087431 */ /* 0x000fc400000001ff */
[----:B------:R-:W-:Y:S01]  /*a390*/  FFMA.FTZ R158, R27, UR11, R150 ;  /* 0x0000000b1b9e7c23 */ /* 0x000fe20008010096 */
[----:B------:R-:W-:Y:S01]  /*a3a0*/  @P4 FMUL.FTZ R8, R11, R10 ;  /* 0x0000000a0b084220 */ /* 0x000fe20000410000 */
[----:B------:R-:W-:Y:S01]  /*a3b0*/  MOV R11, RZ ;  /* 0x000000ff000b7202 */ /* 0x000fe20000000f00 */
[----:B------:R-:W-:Y:S01]  /*a3c0*/  @P5 FMUL.FTZ R11, R12, R6 ;  /* 0x000000060c0b5220 */ /* 0x000fe20000410000 */
[----:B------:R-:W-:Y:S01]  /*a3d0*/  FFMA.FTZ R159, R29, UR11, R151 ;  /* 0x0000000b1d9f7c23 */ /* 0x000fe20008010097 */
[----:B------:R-:W-:Y:S01]  /*a3e0*/  FMUL.FTZ R12, R158, UR10 ;  /* 0x0000000a9e0c7c20 */ /* 0x000fe20008410000 */
[----:B------:R-:W-:Y:S01]  /*a3f0*/  FMUL.FTZ R10, R72, R10 ;  /* 0x0000000a480a7220 */ /* 0x000fe20000410000 */
[----:B------:R-:W-:Y:S01]  /*a400*/  @P6 SHF.L.U32 R14, R7, 0x10, RZ ;  /* 0x00000010070e6819 */ /* 0x000fe200000006ff */
[----:B------:R-:W-:Y:S01]  /*a410*/  FMUL.FTZ R13, R73, R6 ;  /* 0x00000006490d7220 */ /* 0x000fe20000410000 */
[----:B------:R-:W-:Y:S01]  /*a420*/  @P0 PRMT R7, R7, 0x7632, R7 ;  /* 0x0000763207070816 */ /* 0x000fe20000000007 */
[----:B------:R-:W-:Y:S01]  /*a430*/  FMUL.FTZ R15, R159, UR10 ;  /* 0x0000000a9f0f7c20 */ /* 0x000fe20008410000 */
[----:B------:R-:W-:Y:S01]  /*a440*/  FMUL.FTZ R12, R12, UR7 ;  /* 0x000000070c0c7c20 */ /* 0x000fe20008410000 */
[----:B------:R-:W-:Y:S01]  /*a450*/  FSEL R6, R10, RZ, P4 ;  /* 0x000000ff0a067208 */ /* 0x000fe20002000000 */
[----:B------:R-:W-:Y:S01]  /*a460*/  HFMA2 R10, -RZ, RZ, 0, 0 ;  /* 0x00000000ff0a7431 */ /* 0x000fe200000001ff */
[----:B------:R-:W-:Y:S01]  /*a470*/  @P0 SHF.L.U32 R7, R7, 0x10, RZ ;  /* 0x0000001007070819 */ /* 0x000fe200000006ff */
[----:B------:R-:W-:Y:S01]  /*a480*/  FMUL.FTZ R15, R15, UR7 ;  /* 0x000000070f0f7c20 */ /* 0x000fe20008410000 */
[----:B------:R-:W-:Y:S01]  /*a490*/  FSEL R13, R13, RZ, P5 ;  /* 0x000000ff0d0d7208 */ /* 0x000fe20002800000 */
[-C--:B------:R-:W-:Y:S01]  /*a4a0*/  @P6 FMUL.FTZ R10, R14, R12.reuse ;  /* 0x0000000c0e0a6220 */ /* 0x080fe20000410000 */
[----:B------:R-:W-:Y:S01]  /*a4b0*/  LOP3.LUT P4, RZ, R178, 0xff, RZ, 0xc0, !PT ;  /* 0x000000ffb2ff7812 */ /* 0x000fe2000788c0ff */
[----:B------:R-:W-:Y:S01]  /*a4c0*/  FMUL.FTZ R14, R74, R12 ;  /* 0x0000000c4a0e7220 */ /* 0x000fe20000410000 */
[----:B------:R-:W-:Y:S01]  /*a4d0*/  LOP3.LUT P5, RZ, R178, 0xff00, RZ, 0xc0, !PT ;  /* 0x0000ff00b2ff7812 */ /* 0x000fe200078ac0ff */
[--C-:B------:R-:W-:Y:S01]  /*a4e0*/  FFMA.FTZ R25, R25, UR23, R213.reuse ;  /* 0x0000001719197c23 */ /* 0x100fe200080100d5 */
[----:B------:R-:W-:Y:S01]  /*a4f0*/  MOV R12, RZ ;  /* 0x000000ff000c7202 */ /* 0x000fe20000000f00 */
[----:B------:R-:W-:Y:S01]  /*a500*/  FFMA.FTZ R28, R28, UR23, R213 ;  /* 0x000000171c1c7c23 */ /* 0x000fe200080100d5 */
[----:B------:R-:W-:Y:S01]  /*a510*/  @P0 FMUL.FTZ R12, R15, R7 ;  /* 0x000000070f0c0220 */ /* 0x000fe20000410000 */
[----:B------:R-:W-:Y:S01]  /*a520*/  FMUL.FTZ R15, R75, R15 ;  /* 0x0000000f4b0f7220 */ /* 0x000fe20000410000 */
[----:B------:R-:W-:Y:S01]  /*a530*/  FADD.FTZ R25, R18, -R25 ;  /* 0x8000001912197221 */ /* 0x000fe20000010000 */
[----:B------:R-:W-:Y:S01]  /*a540*/  FADD.FTZ R20, R20, -R28 ;  /* 0x8000001c14147221 */ /* 0x000fe20000010000 */
[----:B------:R-:W-:Y:S01]  /*a550*/  FSEL R14, R14, RZ, P6 ;  /* 0x000000ff0e0e7208 */ /* 0x000fe20003000000 */
[----:B------:R-:W-:Y:S01]  /*a560*/  FMUL.FTZ R9, R78, R9 ;  /* 0x000000094e097220 */ /* 0x000fe20000410000 */
[----:B------:R-:W-:Y:S01]  /*a570*/  FSEL R7, R15, RZ, P0 ;  /* 0x000000ff0f077208 */ /* 0x000fe20000000000 */
[----:B------:R-:W-:Y:S01]  /*a580*/  FFMA.FTZ R152, R25, UR11, R144 ;  /* 0x0000000b19987c23 */ /* 0x000fe20008010090 */
[----:B------:R-:W-:Y:S01]  /*a590*/  FFMA.FTZ R153, R20, UR11, R145 ;  /* 0x0000000b14997c23 */ /* 0x000fe20008010091 */
[----:B------:R-:W-:Y:S01]  /*a5a0*/  @P5 PRMT R16, R4, 0x7632, R16 ;  /* 0x0000763204105816 */ /* 0x000fe20000000010 */
[----:B------:R-:W-:Y:S01]  /*a5b0*/  FMUL.FTZ R5, R79, R5 ;  /* 0x000000054f057220 */ /* 0x000fe20000410000 */
[----:B------:R-:W-:Y:S01]  /*a5c0*/  F2FP.BF16.F32.PACK_AB R7, R7, R14 ;  /* 0x0000000e0707723e */ /* 0x000fe200000010ff */
[----:B------:R-:W-:Y:S01]  /*a5d0*/  FMUL.FTZ R15, R152, UR10 ;  /* 0x0000000a980f7c20 */ /* 0x000fe20008410000 */
[----:B------:R-:W-:Y:S01]  /*a5e0*/  @P4 SHF.L.U32 R14, R4, 0x10, RZ ;  /* 0x00000010040e4819 */ /* 0x000fe200000006ff */
[----:B------:R-:W-:Y:S01]  /*a5f0*/  FMUL.FTZ R4, R153, UR10 ;  /* 0x0000000a99047c20 */ /* 0x000fe20008410000 */
[----:B------:R-:W-:Y:S01]  /*a600*/  @P5 SHF.L.U32 R16, R16, 0x10, RZ ;  /* 0x0000001010105819 */ /* 0x000fe200000006ff */
[----:B------:R-:W-:Y:S01]  /*a610*/  FMUL.FTZ R15, R15, UR7 ;  /* 0x000000070f0f7c20 */ /* 0x000fe20008410000 */
[----:B------:R-:W-:Y:S01]  /*a620*/  F2FP.BF16.F32.PACK_AB R6, R13, R6 ;  /* 0x000000060d06723e */ /* 0x000fe200000010ff */
[----:B------:R-:W-:Y:S01]  /*a630*/  FMUL.FTZ R4, R4, UR7 ;  /* 0x0000000704047c20 */ /* 0x000fe20008410000 */
[----:B------:R-:W-:-:S02]  /*a640*/  HFMA2 R13, -RZ, RZ, 0, 0 ;  /* 0x00000000ff0d7431 */ /* 0x000fc400000001ff */
[-C--:B------:R-:W-:Y:S01]  /*a650*/  @P4 FMUL.FTZ R13, R14, R15.reuse ;  /* 0x0000000f0e0d4220 */ /* 0x080fe20000410000 */
[----:B------:R-:W-:Y:S01]  /*a660*/  MOV R14, RZ ;  /* 0x000000ff000e7202 */ /* 0x000fe20000000f00 */
[-C--:B------:R-:W-:Y:S01]  /*a670*/  @P5 FMUL.FTZ R14, R16, R4.reuse ;  /* 0x00000004100e5220 */ /* 0x080fe20000410000 */
[----:B------:R-:W-:Y:S01]  /*a680*/  FMUL.FTZ R15, R76, R15 ;  /* 0x0000000f4c0f7220 */ /* 0x000fe20000410000 */
[----:B------:R-:W-:Y:S01]  /*a690*/  FMUL.FTZ R4, R77, R4 ;  /* 0x000000044d047220 */ /* 0x000fe20000410000 */
[----:B------:R-:W-:Y:S02]  /*a6a0*/  FSEL R9, R9, RZ, P1 ;  /* 0x000000ff09097208 */ /* 0x000fe40000800000 */
[----:B------:R-:W-:Y:S02]  /*a6b0*/  FSEL R5, R5, RZ, P3 ;  /* 0x000000ff05057208 */ /* 0x000fe40001800000 */
[----:B------:R-:W-:Y:S02]  /*a6c0*/  FSEL R15, R15, RZ, P4 ;  /* 0x000000ff0f0f7208 */ /* 0x000fe40002000000 */
[----:B------:R-:W-:-:S02]  /*a6d0*/  FSEL R4, R4, RZ, P5 ;  /* 0x000000ff04047208 */ /* 0x000fc40002800000 */
[----:B------:R-:W-:Y:S02]  /*a6e0*/  F2FP.BF16.F32.PACK_AB R5, R5, R9 ;  /* 0x000000090505723e */ /* 0x000fe400000010ff */
[----:B------:R-:W-:Y:S01]  /*a6f0*/  F2FP.BF16.F32.PACK_AB R4, R4, R15 ;  /* 0x0000000f0404723e */ /* 0x000fe200000010ff */
[----:B------:R-:W-:Y:S06]  /*a700*/  BRA `(.L_x_9088) ;  /* 0x0000001000987947 */ /* 0x000fec0003800000 */
.L_x_9087:
[--C-:B------:R-:W-:Y:S01]  /*a710*/  FFMA.FTZ R30, R30, UR23, R213.reuse ;  /* 0x000000171e1e7c23 */ /* 0x100fe200080100d5 */
[C---:B------:R-:W-:Y:S01]  /*a720*/  LOP3.LUT P5, RZ, R178.reuse, 0xff0000, RZ, 0xc0, !PT ;  /* 0x00ff0000b2ff7812 */ /* 0x040fe200078ac0ff */
[----:B------:R-:W-:Y:S01]  /*a730*/  FFMA.FTZ R31, R31, UR23, R213 ;  /* 0x000000171f1f7c23 */ /* 0x000fe200080100d5 */
[----:B------:R-:W-:Y:S01]  /*a740*/  LOP3.LUT P4, RZ, R178, 0xff000000, RZ, 0xc0, !PT ;  /* 0xff000000b2ff7812 */ /* 0x000fe2000788c0ff */
[----:B------:R-:W-:Y:S01]  /*a750*/  FADD.FTZ R30, R21, -R30 ;  /* 0x8000001e151e7221 */ /* 0x000fe20000010000 */
[----:B------:R-:W-:Y:S02]  /*a760*/  HFMA2 R0, -RZ, RZ, 0, 0 ;  /* 0x00000000ff007431 */ /* 0x000fe400000001ff */
[----:B------:R-:W-:Y:S01]  /*a770*/  FADD.FTZ R23, R23, -R31 ;  /* 0x8000001f17177221 */ /* 0x000fe20000010000 */
[----:B------:R-:W-:Y:S01]  /*a780*/  FFMA.FTZ R164, R164, UR23, R213 ;  /* 0x00000017a4a47c23 */ /* 0x000fe200080100d5 */
[----:B------:R-:W-:Y:S01]  /*a790*/  FFMA.FTZ R30, R30, UR11, R146 ;  /* 0x0000000b1e1e7c23 */ /* 0x000fe20008010092 */
[----:B------:R-:W-:Y:S01]  /*a7a0*/  LOP3.LUT P0, RZ, R179, 0xff, RZ, 0xc0, !PT ;  /* 0x000000ffb3ff7812 */ /* 0x000fe2000780c0ff */
[----:B------:R-:W-:Y:S01]  /*a7b0*/  FFMA.FTZ R23, R23, UR11, R147 ;  /* 0x0000000b17177c23 */ /* 0x000fe20008010093 */
[----:B------:R-:W-:Y:S01]  /*a7c0*/  LOP3.LUT P1, RZ, R179, 0xff00, RZ, 0xc0, !PT ;  /* 0x0000ff00b3ff7812 */ /* 0x000fe2000782c0ff */
[----:B------:R-:W-:Y:S01]  /*a7d0*/  FMUL.FTZ R9, R30, UR10 ;  /* 0x0000000a1e097c20 */ /* 0x000fe20008410000 */
[--C-:B------:R-:W-:Y:S01]  /*a7e0*/  FFMA.FTZ R165, R165, UR23, R213.reuse ;  /* 0x00000017a5a57c23 */ /* 0x100fe200080100d5 */
[----:B-----5:R-:W-:Y:S01]  /*a7f0*/  @P5 SHF.L.U32 R2, R5, 0x10, RZ ;  /* 0x0000001005025819 */ /* 0x020fe200000006ff */
[----:B------:R-:W-:Y:S01]  /*a800*/  FFMA.FTZ R167, R167, UR23, R213 ;  /* 0x00000017a7a77c23 */ /* 0x000fe200080100d5 */
[----:B------:R-:W-:Y:S01]  /*a810*/  @P4 PRMT R8, R5, 0x7632, R8 ;  /* 0x0000763205084816 */ /* 0x000fe20000000008 */
[----:B------:R-:W-:Y:S01]  /*a820*/  FMUL.FTZ R5, R23, UR10 ;  /* 0x0000000a17057c20 */ /* 0x000fe20008410000 */
[----:B------:R-:W-:Y:S01]  /*a830*/  FMUL.FTZ R9, R9, UR7 ;  /* 0x0000000709097c20 */ /* 0x000fe20008410000 */
[----:B------:R-:W-:Y:S01]  /*a840*/  FADD.FTZ R26, R26, -R165 ;  /* 0x800000a51a1a7221 */ /* 0x000fe20000010000 */
[----:B------:R-:W-:Y:S01]  /*a850*/  @P4 SHF.L.U32 R8, R8, 0x10, RZ ;  /* 0x0000001008084819 */ /* 0x000fe200000006ff */
[----:B------:R-:W-:Y:S01]  /*a860*/  FMUL.FTZ R5, R5, UR7 ;  /* 0x0000000705057c20 */ /* 0x000fe20008410000 */
[----:B------:R-:W-:Y:S01]  /*a870*/  @P5 FMUL.FTZ R0, R2, R9 ;  /* 0x0000000902005220 */ /* 0x000fe20000410000 */
[----:B------:R-:W-:Y:S01]  /*a880*/  MOV R2, RZ ;  /* 0x000000ff00027202 */ /* 0x000fe20000000f00 */
[----:B------:R-:W-:Y:S01]  /*a890*/  FFMA.FTZ R26, R26, UR11, R149 ;  /* 0x0000000b1a1a7c23 */ /* 0x000fe20008010095 */
[----:B------:R-:W-:Y:S01]  /*a8a0*/  @P4 FMUL.FTZ R2, R8, R5 ;  /* 0x0000000508024220 */ /* 0x000fe20000410000 */
[----:B------:R-:W-:Y:S01]  /*a8b0*/  FADD.FTZ R8, R24, -R164 ;  /* 0x800000a418087221 */ /* 0x000fe20000010000 */
[----:B------:R-:W-:Y:S01]  /*a8c0*/  @P0 SHF.L.U32 R11, R6, 0x10, RZ ;  /* 0x00000010060b0819 */ /* 0x000fe200000006ff */
[----:B------:R-:W-:Y:S01]  /*a8d0*/  FFMA.FTZ R168, R168, UR23, R213 ;  /* 0x00000017a8a87c23 */ /* 0x000fe200080100d5 */
[----:B------:R-:W-:Y:S01]  /*a8e0*/  @P1 PRMT R12, R6, 0x7632, R12 ;  /* 0x00007632060c1816 */ /* 0x000fe2000000000c */
[----:B------:R-:W-:Y:S01]  /*a8f0*/  FFMA.FTZ R8, R8, UR11, R148 ;  /* 0x0000000b08087c23 */ /* 0x000fe20008010094 */
[----:B------:R-:W-:Y:S01]  /*a900*/  FMUL.FTZ R6, R26, UR10 ;  /* 0x0000000a1a067c20 */ /* 0x000fe20008410000 */
[----:B------:R-:W-:Y:S01]  /*a910*/  LOP3.LUT P3, RZ, R179, 0xff0000, RZ, 0xc0, !PT ;  /* 0x00ff0000b3ff7812 */ /* 0x000fe2000786c0ff */
[----:B------:R-:W-:Y:S01]  /*a920*/  FADD.FTZ R168, R29, -R168 ;  /* 0x800000a81da87221 */ /* 0x000fe20000010000 */
[----:B------:R-:W-:Y:S01]  /*a930*/  FMUL.FTZ R8, R8, UR10 ;  /* 0x0000000a08087c20 */ /* 0x000fe20008410000 */
[----:B------:R-:W-:Y:S01]  /*a940*/  @P1 SHF.L.U32 R12, R12, 0x10, RZ ;  /* 0x000000100c0c1819 */ /* 0x000fe200000006ff */
[----:B------:R-:W-:Y:S01]  /*a950*/  FMUL.FTZ R6, R6, UR7 ;  /* 0x0000000706067c20 */ /* 0x000fe20008410000 */
[----:B------:R-:W-:Y:S01]  /*a960*/  FFMA.FTZ R168, R168, UR11, R151 ;  /* 0x0000000ba8a87c23 */ /* 0x000fe20008010097 */
[----:B------:R-:W-:Y:S01]  /*a970*/  FMUL.FTZ R10, R8, UR7 ;  /* 0x00000007080a7c20 */ /* 0x000fe20008410000 */
[----:B------:R-:W-:-:S02]  /*a980*/  HFMA2 R8, -RZ, RZ, 0, 0 ;  /* 0x00000000ff087431 */ /* 0x000fc400000001ff */
[--C-:B------:R-:W-:Y:S01]  /*a990*/  FFMA.FTZ R25, R25, UR23, R213.reuse ;  /* 0x0000001719197c23 */ /* 0x100fe200080100d5 */
[----:B------:R-:W-:Y:S01]  /*a9a0*/  FFMA.FTZ R28, R28, UR23, R213 ;  /* 0x000000171c1c7c23 */ /* 0x000fe200080100d5 */
[----:B------:R-:W-:Y:S01]  /*a9b0*/  @P0 FMUL.FTZ R8, R11, R10 ;  /* 0x0000000a0b080220 */ /* 0x000fe20000410000 */
[----:B------:R-:W-:Y:S01]  /*a9c0*/  MOV R11, RZ ;  /* 0x000000ff000b7202 */ /* 0x000fe20000000f00 */
[----:B------:R-:W-:Y:S01]  /*a9d0*/  @P1 FMUL.FTZ R11, R12, R6 ;  /* 0x000000060c0b1220 */ /* 0x000fe20000410000 */
[----:B------:R-:W-:Y:S01]  /*a9e0*/  FADD.FTZ R12, R27, -R167 ;  /* 0x800000a71b0c7221 */ /* 0x000fe20000010000 */
[----:B------:R-:W-:Y:S01]  /*a9f0*/  FMUL.FTZ R15, R72, R10 ;  /* 0x0000000a480f7220 */ /* 0x000fe20000410000 */
[----:B------:R-:W-:Y:S01]  /*aa00*/  FMUL.FTZ R6, R73, R6 ;  /* 0x0000000649067220 */ /* 0x000fe20000410000 */
[----:B------:R-:W-:Y:S01]  /*aa10*/  @P3 SHF.L.U32 R13, R7, 0x10, RZ ;  /* 0x00000010070d3819 */ /* 0x000fe200000006ff */
[----:B------:R-:W-:Y:S01]  /*aa20*/  FFMA.FTZ R12, R12, UR11, R150 ;  /* 0x0000000b0c0c7c23 */ /* 0x000fe20008010096 */
[----:B------:R-:W-:Y:S01]  /*aa30*/  HFMA2 R10, -RZ, RZ, 0, 0 ;  /* 0x00000000ff0a7431 */ /* 0x000fe200000001ff */
[----:B------:R-:W-:Y:S01]  /*aa40*/  FSEL R15, R15, RZ, P0 ;  /* 0x000000ff0f0f7208 */ /* 0x000fe20000000000 */
[----:B------:R-:W-:Y:S01]  /*aa50*/  FADD.FTZ R20, R20, -R28 ;  /* 0x8000001c14147221 */ /* 0x000fe20000010000 */
[----:B------:R-:W-:Y:S01]  /*aa60*/  ISETP.GE.U32.AND P0, PT, R178, RZ, PT ;  /* 0x000000ffb200720c */ /* 0x000fe20003f06070 */
[----:B------:R-:W-:Y:S01]  /*aa70*/  FMUL.FTZ R12, R12, UR10 ;  /* 0x0000000a0c0c7c20 */ /* 0x000fe20008410000 */
[----:B------:R-:W-:Y:S01]  /*aa80*/  FSEL R6, R6, RZ, P1 ;  /* 0x000000ff06067208 */ /* 0x000fe20000800000 */
[----:B------:R-:W-:Y:S01]  /*aa90*/  FFMA.FTZ R20, R20, UR11, R145 ;  /* 0x0000000b14147c23 */ /* 0x000fe20008010091 */
[----:B------:R-:W-:Y:S01]  /*aaa0*/  ISETP.GE.U32.AND.EX P0, PT, R179, 0x1000000, PT, P0 ;  /* 0x01000000b300780c */ /* 0x000fe20003f06100 */
[----:B------:R-:W-:Y:S01]  /*aab0*/  FMUL.FTZ R12, R12, UR7 ;  /* 0x000000070c0c7c20 */ /* 0x000fe20008410000 */
[----:B------:R-:W-:Y:S01]  /*aac0*/  LOP3.LUT P1, RZ, R178, 0xff, RZ, 0xc0, !PT ;  /* 0x000000ffb2ff7812 */ /* 0x000fe2000782c0ff */
[----:B------:R-:W-:Y:S01]  /*aad0*/  FMUL.FTZ R20, R20, UR10 ;  /* 0x0000000a14147c20 */ /* 0x000fe20008410000 */
[----:B------:R-:W-:Y:S01]  /*aae0*/  FMUL.FTZ R9, R78, R9 ;  /* 0x000000094e097220 */ /* 0x000fe20000410000 */
[-C--:B------:R-:W-:Y:S01]  /*aaf0*/  FMUL.FTZ R16, R74, R12.reuse ;  /* 0x0000000c4a107220 */ /* 0x080fe20000410000 */
[----:B------:R-:W-:Y:S01]  /*ab00*/  @P3 FMUL.FTZ R10, R13, R12 ;  /* 0x0000000c0d0a3220 */ /* 0x000fe20000410000 */
[----:B------:R-:W-:Y:S01]  /*ab10*/  FADD.FTZ R13, R18, -R25 ;  /* 0x80000019120d7221 */ /* 0x000fe20000010000 */
[----:B------:R-:W-:Y:S01]  /*ab20*/  MOV R12, RZ ;  /* 0x000000ff000c7202 */ /* 0x000fe20000000f00 */
[----:B------:R-:W-:Y:S01]  /*ab30*/  FMUL.FTZ R5, R79, R5 ;  /* 0x000000054f057220 */ /* 0x000fe20000410000 */
[----:B------:R-:W-:Y:S01]  /*ab40*/  FSEL R16, R16, RZ, P3 ;  /* 0x000000ff10107208 */ /* 0x000fe20001800000 */
[----:B------:R-:W-:Y:S01]  /*ab50*/  FFMA.FTZ R13, R13, UR11, R144 ;  /* 0x0000000b0d0d7c23 */ /* 0x000fe20008010090 */
[----:B------:R-:W-:-:S02]  /*ab60*/  LOP3.LUT P3, RZ, R178, 0xff00, RZ, 0xc0, !PT ;  /* 0x0000ff00b2ff7812 */ /* 0x000fc4000786c0ff */
[----:B------:R-:W-:Y:S01]  /*ab70*/  @P0 PRMT R14, R7, 0x7632, R14 ;  /* 0x00007632070e0816 */ /* 0x000fe2000000000e */
[----:B------:R-:W-:Y:S01]  /*ab80*/  FMUL.FTZ R7, R168, UR10 ;  /* 0x0000000aa8077c20 */ /* 0x000fe20008410000 */
[----:B------:R-:W-:Y:S01]  /*ab90*/  FMUL.FTZ R13, R13, UR10 ;  /* 0x0000000a0d0d7c20 */ /* 0x000fe20008410000 */
[----:B------:R-:W-:Y:S02]  /*aba0*/  FSEL R9, R9, RZ, P5 ;  /* 0x000000ff09097208 */ /* 0x000fe40002800000 */
[----:B------:R-:W-:Y:S01]  /*abb0*/  @P0 SHF.L.U32 R14, R14, 0x10, RZ ;  /* 0x000000100e0e0819 */ /* 0x000fe200000006ff */
[----:B------:R-:W-:Y:S01]  /*abc0*/  FMUL.FTZ R7, R7, UR7 ;  /* 0x0000000707077c20 */ /* 0x000fe20008410000 */
[----:B------:R-:W-:Y:S01]  /*abd0*/  FMUL.FTZ R17, R13, UR7 ;  /* 0x000000070d117c20 */ /* 0x000fe20008410000 */
[----:B------:R-:W-:Y:S01]  /*abe0*/  HFMA2 R13, -RZ, RZ, 0, 0 ;  /* 0x00000000ff0d7431 */ /* 0x000fe200000001ff */
[----:B------:R-:W-:Y:S01]  /*abf0*/  FSEL R5, R5, RZ, P4 ;  /* 0x000000ff05057208 */ /* 0x000fe20002000000 */
[-C--:B------:R-:W-:Y:S01]  /*ac00*/  @P0 FMUL.FTZ R12, R14, R7.reuse ;  /* 0x000000070e0c0220 */ /* 0x080fe20000410000 */
[C---:B------:R-:W-:Y:S01]  /*ac10*/  @P1 SHF.L.U32 R14, R4.reuse, 0x10, RZ ;  /* 0x00000010040e1819 */ /* 0x040fe200000006ff */
[----:B------:R-:W-:Y:S01]  /*ac20*/  FMUL.FTZ R7, R75, R7 ;  /* 0x000000074b077220 */ /* 0x000fe20000410000 */
[----:B------:R-:W-:-:S02]  /*ac30*/  @P3 PRMT R4, R4, 0x7632, R4 ;  /* 0x0000763204043816 */ /* 0x000fc40000000004 */
[----:B------:R-:W-:Y:S01]  /*ac40*/  F2FP.BF16.F32.PACK_AB R6, R6, R15 ;  /* 0x0000000f0606723e */ /* 0x000fe200000010ff */
        /* <DEDUP_REMOVED lines=8> */
[----:B------:R-:W-:Y:S02]  /*acd0*/  F2FP.BF16.F32.PACK_AB R5, R5, R9 ;  /* 0x000000090505723e */ /* 0x000fe400000010ff */
[----:B------:R-:W-:-:S02]  /*ace0*/  FSEL R17, R17, RZ, P1 ;  /* 0x000000ff11117208 */ /* 0x000fc40000800000 */
[----:B------:R-:W-:Y:S02]  /*acf0*/  FSEL R4, R4, RZ, P3 ;  /* 0x000000ff04047208 */ /* 0x000fe40001800000 */
[----:B------:R-:W-:Y:S02]  /*ad00*/  F2FP.BF16.F32.PACK_AB R7, R7, R16 ;  /* 0x000000100707723e */ /* 0x000fe400000010ff */
[----:B------:R-:W-:Y:S01]  /*ad10*/  F2FP.BF16.F32.PACK_AB R4, R4, R17 ;  /* 0x000000110404723e */ /* 0x000fe200000010ff */
[----:B------:R-:W-:Y:S06]  /*ad20*/  BRA `(.L_x_9088) ;  /* 0x0000000c00107947 */ /* 0x000fec0003800000 */
.L_x_9086:
        /* <DEDUP_REMOVED lines=17> */
[----:B------:R-:W-:Y:S01]  /*ae40*/  ISETP.GE.U32.AND P0, PT, R178, RZ, PT ;  /* 0x000000ffb200720c */ /* 0x000fe20003f06070 */
[----:B------:R-:W-:Y:S01]  /*ae50*/  FMUL.FTZ R157, R26, UR11 ;  /* 0x0000000b1a9d7c20 */ /* 0x000fe20008410000 */
        /* <DEDUP_REMOVED lines=24> */
[----:B------:R-:W-:Y:S01]  /*afe0*/  FMUL.FTZ R158, R27, UR11 ;  /* 0x0000000b1b9e7c20 */ /* 0x000fe20008410000 */
[----:B------:R-:W-:Y:S01]  /*aff0*/  @P4 FMUL.FTZ R8, R11, R10 ;  /* 0x0000000a0b084220 */ /* 0x000fe20000410000 */
[----:B------:R-:W-:Y:S01]  /*b000*/  MOV R11, RZ ;  /* 0x000000ff000b7202 */ /* 0x000fe20000000f00 */
[----:B------:R-:W-:Y:S01]  /*b010*/  @P5 FMUL.FTZ R11, R12, R6 ;  /* 0x000000060c0b5220 */ /* 0x000fe20000410000 */
[----:B------:R-:W-:Y:S01]  /*b020*/  FMUL.FTZ R159, R29, UR11 ;  /* 0x0000000b1d9f7c20 */ /* 0x000fe20008410000 */
        /* <DEDUP_REMOVED lines=19> */
[-C--:B------:R-:W-:Y:S01]  /*b160*/  @P0 FMUL.FTZ R12, R7, R15.reuse ;  /* 0x0000000f070c0220 */ /* 0x080fe20000410000 */
[----:B------:R-:W-:Y:S01]  /*b170*/  FMUL.FTZ R15, R75, R15 ;  /* 0x0000000f4b0f7220 */ /* 0x000fe20000410000 */
[----:B------:R-:W-:Y:S01]  /*b180*/  FADD.FTZ R25, R18, -R25 ;  /* 0x8000001912197221 */ /* 0x000fe20000010000 */
[----:B------:R-:W-:Y:S01]  /*b190*/  FADD.FTZ R20, R20, -R28 ;  /* 0x8000001c14147221 */ /* 0x000fe20000010000 */
[----:B------:R-:W-:Y:S01]  /*b1a0*/  FSEL R14, R14, RZ, P6 ;  /* 0x000000ff0e0e7208 */ /* 0x000fe20003000000 */
[----:B------:R-:W-:Y:S01]  /*b1b0*/  FMUL.FTZ R9, R78, R9 ;  /* 0x000000094e097220 */ /* 0x000fe20000410000 */
[----:B------:R-:W-:Y:S01]  /*b1c0*/  FSEL R7, R15, RZ, P0 ;  /* 0x000000ff0f077208 */ /* 0x000fe20000000000 */
[----:B------:R-:W-:Y:S01]  /*b1d0*/  FMUL.FTZ R152, R25, UR11 ;  /* 0x0000000b19987c20 */ /* 0x000fe20008410000 */
[----:B------:R-:W-:Y:S01]  /*b1e0*/  FMUL.FTZ R153, R20, UR11 ;  /* 0x0000000b14997c20 */ /* 0x000fe20008410000 */
        /* <DEDUP_REMOVED lines=23> */
.L_x_9089:
        /* <DEDUP_REMOVED lines=9> */
[----:B------:R-:W-:Y:S01]  /*b3f0*/  LOP3.LUT P0, RZ, R179, 0xff, RZ, 0xc0, !PT ;  /* 0x000000ffb3ff7812 */ /* 0x000fe2000780c0ff */
[----:B------:R-:W-:Y:S01]  /*b400*/  FMUL.FTZ R23, R23, UR11 ;  /* 0x0000000b17177c20 */ /* 0x000fe20008410000 */
        /* <DEDUP_REMOVED lines=13> */
[----:B------:R-:W-:Y:S01]  /*b4e0*/  FMUL.FTZ R26, R26, UR11 ;  /* 0x0000000b1a1a7c20 */ /* 0x000fe20008410000 */
[----:B------:R-:W-:Y:S01]  /*b4f0*/  @P4 FMUL.FTZ R2, R8, R5 ;  /* 0x0000000508024220 */ /* 0x000fe20000410000 */
[----:B------:R-:W-:Y:S01]  /*b500*/  FADD.FTZ R8, R24, -R164 ;  /* 0x800000a418087221 */ /* 0x000fe20000010000 */
[----:B------:R-:W-:Y:S01]  /*b510*/  @P0 SHF.L.U32 R11, R6, 0x10, RZ ;  /* 0x00000010060b0819 */ /* 0x000fe200000006ff */
[----:B------:R-:W-:Y:S01]  /*b520*/  FFMA.FTZ R168, R168, UR23, R213 ;  /* 0x00000017a8a87c23 */ /* 0x000fe200080100d5 */
[----:B------:R-:W-:Y:S01]  /*b530*/  @P1 PRMT R12, R6, 0x7632, R12 ;  /* 0x00007632060c1816 */ /* 0x000fe2000000000c */
[----:B------:R-:W-:Y:S01]  /*b540*/  FMUL.FTZ R8, R8, UR11 ;  /* 0x0000000b08087c20 */ /* 0x000fe20008410000 */
[----:B------:R-:W-:Y:S01]  /*b550*/  FMUL.FTZ R6, R26, UR10 ;  /* 0x0000000a1a067c20 */ /* 0x000fe20008410000 */
[----:B------:R-:W-:Y:S01]  /*b560*/  LOP3.LUT P3, RZ, R179, 0xff0000, RZ, 0xc0, !PT ;  /* 0x00ff0000b3ff7812 */ /* 0x000fe2000786c0ff */
[----:B------:R-:W-:Y:S01]  /*b570*/  FADD.FTZ R168, R29, -R168 ;  /* 0x800000a81da87221 */ /* 0x000fe20000010000 */
[----:B------:R-:W-:Y:S01]  /*b580*/  FMUL.FTZ R8, R8, UR10 ;  /* 0x0000000a08087c20 */ /* 0x000fe20008410000 */
[----:B------:R-:W-:Y:S01]  /*b590*/  @P1 SHF.L.U32 R12, R12, 0x10, RZ ;  /* 0x000000100c0c1819 */ /* 0x000fe200000006ff */
[----:B------:R-:W-:Y:S01]  /*b5a0*/  FMUL.FTZ R6, R6, UR7 ;  /* 0x0000000706067c20 */ /* 0x000fe20008410000 */
[----:B------:R-:W-:Y:S01]  /*b5b0*/  FMUL.FTZ R168, R168, UR11 ;  /* 0x0000000ba8a87c20 */ /* 0x000fe20008410000 */
        /* <DEDUP_REMOVED lines=11> */
[----:B------:R-:W-:Y:S01]  /*b670*/  FMUL.FTZ R12, R12, UR11 ;  /* 0x0000000b0c0c7c20 */ /* 0x000fe20008410000 */
[----:B------:R-:W-:Y:S01]  /*b680*/  HFMA2 R10, -RZ, RZ, 0, 0 ;  /* 0x00000000ff0a7431 */ /* 0x000fe200000001ff */
[----:B------:R-:W-:Y:S01]  /*b690*/  FSEL R15, R15, RZ, P0 ;  /* 0x000000ff0f0f7208 */ /* 0x000fe20000000000 */
[----:B------:R-:W-:Y:S01]  /*b6a0*/  FADD.FTZ R20, R20, -R28 ;  /* 0x8000001c14147221 */ /* 0x000fe20000010000 */
[----:B------:R-:W-:Y:S01]  /*b6b0*/  ISETP.GE.U32.AND P0, PT, R178, RZ, PT ;  /* 0x000000ffb200720c */ /* 0x000fe20003f06070 */
[----:B------:R-:W-:Y:S01]  /*b6c0*/  FMUL.FTZ R12, R12, UR10 ;  /* 0x0000000a0c0c7c20 */ /* 0x000fe20008410000 */
[----:B------:R-:W-:Y:S01]  /*b6d0*/  FSEL R6, R6, RZ, P1 ;  /* 0x000000ff06067208 */ /* 0x000fe20000800000 */
[----:B------:R-:W-:Y:S01]  /*b6e0*/  FMUL.FTZ R20, R20, UR11 ;  /* 0x0000000b14147c20 */ /* 0x000fe20008410000 */
        /* <DEDUP_REMOVED lines=11> */
[----:B------:R-:W-:Y:S01]  /*b7a0*/  FMUL.FTZ R13, R13, UR11 ;  /* 0x0000000b0d0d7c20 */ /* 0x000fe20008410000 */
        /* <DEDUP_REMOVED lines=27> */
[----:B------:R-:W-:-:S07]  /*b960*/  F2FP.BF16.F32.PACK_AB R4, R4, R17 ;  /* 0x000000110404723e */ /* 0x000fce00000010ff */
.L_x_9088:
        /* <DEDUP_REMOVED lines=16> */
[----:B-----5:R-:W-:Y:S02]  /*ba70*/  FADD.FTZ R164, R8, R164 ;  /* 0x000000a408a47221 */ /* 0x020fe40000010000 */
[----:B------:R-:W1:Y:S01]  /*ba80*/  @P2 LDC.64 R8, c[0x0][0x478] ;  /* 0x00011e00ff082b82 */ /* 0x000e620000000a00 */
[----:B------:R-:W-:Y:S01]  /*ba90*/  FADD.FTZ R163, R2, R163 ;  /* 0x000000a302a37221 */ /* 0x000fe20000010000 */
[----:B------:R-:W-:Y:S01]  /*baa0*/  MOV R2, 0x10 ;  /* 0x0000001000027802 */ /* 0x000fe20000000f00 */
[----:B------:R-:W-:Y:S01]  /*bab0*/  FADD.FTZ R162, R0, R162 ;  /* 0x000000a200a27221 */ /* 0x000fe20000010000 */
[----:B------:R-:W-:Y:S01]  /*bac0*/  FADD.FTZ R161, R14, R161 ;  /* 0x000000a10ea17221 */ /* 0x000fe20000010000 */
[----:B------:R-:W-:-:S05]  /*bad0*/  FADD.FTZ R160, R13, R160 ;  /* 0x000000a00da07221 */ /* 0x000fca0000010000 */
[----:B------:R2:W-:Y:S04]  /*bae0*/  STL [R1+0x17c], R160 ;  /* 0x00017ca001007387 */ /* 0x0005e80000100800 */
[----:B------:R2:W-:Y:S01]  /*baf0*/  STL [R1+0x180], R161 ;  /* 0x000180a101007387 */ /* 0x0005e20000100800 */
[----:B-1----:R-:W-:-:S03]  /*bb00*/  @P2 IMAD.WIDE.U32 R8, R3, 0x20, R8 ;  /* 0x0000002003082825 */ /* 0x002fc600078e0008 */
[----:B------:R2:W-:Y:S01]  /*bb10*/  STL [R1+0x184], R162 ;  /* 0x000184a201007387 */ /* 0x0005e20000100800 */
[----:B------:R-:W-:-:S03]  /*bb20*/  IMAD.WIDE.U32 R2, R3, R2, UR26 ;  /* 0x0000001a03027e25 */ /* 0x000fc6000f8e0002 */
[----:B------:R2:W-:Y:S04]  /*bb30*/  STL [R1+0x188], R163 ;  /* 0x000188a301007387 */ /* 0x0005e80000100800 */
[----:B------:R2:W-:Y:S04]  /*bb40*/  STL [R1+0x18c], R164 ;  /* 0x00018ca401007387 */ /* 0x0005e80000100800 */
[----:B------:R2:W-:Y:S04]  /*bb50*/  STL [R1+0x190], R165 ;  /* 0x000190a501007387 */ /* 0x0005e80000100800 */
[----:B------:R2:W-:Y:S04]  /*bb60*/  @P2 STG.E.128 desc[UR16][R8.64], R152 ;  /* 0x0000009808002986 */ /* 0x0005e8000c101d10 */
[----:B------:R2:W-:Y:S04]  /*bb70*/  @P2 STG.E.128 desc[UR16][R8.64+0x10], R156 ;  /* 0x0000109c08002986 */ /* 0x0005e8000c101d10 */
[----:B------:R2:W-:Y:S04]  /*bb80*/  STL [R1+0x194], R166 ;  /* 0x000194a601007387 */ /* 0x0005e80000100800 */
[----:B------:R2:W-:Y:S04]  /*bb90*/  STG.E.128 desc[UR16][R2.64], R4 ;  /* 0x0000000402007986 */ /* 0x0005e8000c101d10 */
[----:B------:R2:W-:Y:S01]  /*bba0*/  STL [R1+0x198], R167 ;  /* 0x000198a701007387 */ /* 0x0005e20000100800 */
[----:B------:R-:W-:Y:S05]  /*bbb0*/  BRA.U !UP1, `(.L_x_9090) ;  /* 0xffffff51097c7547 */ /* 0x000fea000b83ffff */
[----:B--2---:R1:W5:Y:S01]  /*bbc0*/  LDL.LU R8, [R1+0x5c] ;  /* 0x00005c0001087983 */ /* 0x0043620000300800 */
        /* <DEDUP_REMOVED lines=119> */
.L_x_9069:
        /* <DEDUP_REMOVED lines=42> */
.L_x_9091:
        /* <DEDUP_REMOVED lines=10> */
.L_x_19369:


//--------------------- .text._ZN10layer_norm22ln_bwd_finalize_kernelINS_22Kernel_traits_finalizeILj5120Ef13__nv_bfloat16fS2_fjLb1ELj1024ELj4ENS_18Kernel_traits_baseILj5120EfS2_fS2_fjLj1024EEEEELb1ELb0EEEvNS_9BwdParamsE --------------------------
	.section	.text._ZN10layer_norm22ln_bwd_finalize_kernelINS_22Kernel_traits_finalizeILj5120Ef13__nv_bfloat16fS2_fjLb1ELj1024ELj4ENS_18Kernel_traits_baseILj5120EfS2_fS2_fjLj1024EEEEELb1ELb0EEEvNS_9BwdParamsE,"ax",@progbits
	.align	128
        .global         _ZN10layer_norm22ln_bwd_finalize_kernelINS_22Kernel_traits_finalizeILj5120Ef13__nv_bfloat16fS2_fjLb1ELj1024ELj4ENS_18Kernel_traits_baseILj5120EfS2_fS2_fjLj1024EEEEELb1ELb0EEEvNS_9BwdParamsE
        .type           _ZN10layer_norm22ln_bwd_finalize_kernelINS_22Kernel_traits_finalizeILj5120Ef13__nv_bfloat16fS2_fjLb1ELj1024ELj4ENS_18Kernel_traits_baseILj5120EfS2_fS2_fjLj1024EEEEELb1ELb0EEEvNS_9BwdParamsE,@function
        .size           _ZN10layer_norm22ln_bwd_finalize_kernelINS_22Kernel_traits_finalizeILj5120Ef13__nv_bfloat16fS2_fjLb1ELj1024ELj4ENS_18Kernel_traits_baseILj5120EfS2_fS2_fjLj1024EEEEELb1ELb0EEEvNS_9BwdParamsE,(.L_x_19370 - _ZN10layer_norm22ln_bwd_finalize_kernelINS_22Kernel_traits_finalizeILj5120Ef13__nv_bfloat16fS2_fjLb1ELj1024ELj4ENS_18Kernel_traits_baseILj5120EfS2_fS2_fjLj1024EEEEELb1ELb0EEEvNS_9BwdParamsE)
        .other          _ZN10layer_norm22ln_bwd_finalize_kernelINS_22Kernel_traits_finalizeILj5120Ef13__nv_bfloat16fS2_fjLb1ELj1024ELj4ENS_18Kernel_traits_baseILj5120EfS2_fS2_fjLj1024EEEEELb1ELb0EEEvNS_9BwdParamsE,@"STO_CUDA_ENTRY STV_DEFAULT"
_ZN10layer_norm22ln_bwd_finalize_kernelINS_22Kernel_traits_finalizeILj5120Ef13__nv_bfloat16fS2_fjLb1ELj1024ELj4ENS_18Kernel_traits_baseILj5120EfS2_fS2_fjLj1024EEEEELb1ELb0EEEvNS_9BwdParamsE:
.text._ZN10layer_norm22ln_bwd_finalize_kernelINS_22Kernel_traits_finalizeILj5120Ef13__nv_bfloat16fS2_fjLb1ELj1024ELj4ENS_18Kernel_traits_baseILj5120EfS2_fS2_fjLj1024EEEEELb1ELb0EEEvNS_9BwdParamsE:
        /* <DEDUP_REMOVED lines=60> */
.L_x_9096:
        /* <DEDUP_REMOVED lines=87> */
.L_x_9095:
[----:B------:R-:W-:Y:S05]  /*0930*/  BSYNC.RECONVERGENT B1 ;  /* 0x0000000000017941 */ /* 0x000fea0003800200 */
.L_x_9094:
        /* <DEDUP_REMOVED lines=49> */
.L_x_9098:
[----:B------:R-:W-:Y:S05]  /*0c50*/  BSYNC.RECONVERGENT B1 ;  /* 0x0000000000017941 */ /* 0x000fea0003800200 */
.L_x_9097:
        /* <DEDUP_REMOVED lines=29> */
.L_x_9100:
[----:B------:R-:W-:Y:S05]  /*0e30*/  BSYNC.RECONVERGENT B1 ;  /* 0x0000000000017941 */ /* 0x000fea0003800200 */
.L_x_9099:
        /* <DEDUP_REMOVED lines=14> */
.L_x_9093:
[----:B------:R-:W-:Y:S05]  /*0f20*/  BSYNC.RECONVERGENT B0 ;  /* 0x0000000000007941 */ /* 0x000fea0003800200 */
.L_x_9092:
        /* <DEDUP_REMOVED lines=72> */
.L_x_9101:
        /* <DEDUP_REMOVED lines=13> */
.L_x_19370:


//--------------------- .text._ZN10layer_norm13ln_bwd_kernelINS_13Kernel_traitsIf13__nv_bfloat16fS2_fjLj5120ELj1ELj1ELj4ELj16ENS_18Kernel_traits_baseILj5120EfS2_fS2_fjLj128EEEEELb1ELb1ELb1ELb0EEEvNS_9BwdParamsE --------------------------
	.section	.text._ZN10layer_norm13ln_bwd_kernelINS_13Kernel_traitsIf13__nv_bfloat16fS2_fjLj5120ELj1ELj1ELj4ELj16ENS_18Kernel_traits_baseILj5120EfS2_fS2_fjLj128EEEEELb1ELb1ELb1ELb0EEEvNS_9BwdParamsE,"ax",@progbits
	.align	128
        .global         _ZN10layer_norm13ln_bwd_kernelINS_13Kernel_traitsIf13__nv_bfloat16fS2_fjLj5120ELj1ELj1ELj4ELj16ENS_18Kernel_traits_baseILj5120EfS2_fS2_fjLj128EEEEELb1ELb1ELb1ELb0EEEvNS_9BwdParamsE
        .type           _ZN10layer_norm13ln_bwd_kernelINS_13Kernel_traitsIf13__nv_bfloat16fS2_fjLj5120ELj1ELj1ELj4ELj16ENS_18Kernel_traits_baseILj5120EfS2_fS2_fjLj128EEEEELb1ELb1ELb1ELb0EEEvNS_9BwdParamsE,@function
        .size           _ZN10layer_norm13ln_bwd_kernelINS_13Kernel_traitsIf13__nv_bfloat16fS2_fjLj5120ELj1ELj1ELj4ELj16ENS_18Kernel_traits_baseILj5120EfS2_fS2_fjLj128EEEEELb1ELb1ELb1ELb0EEEvNS_9BwdParamsE,(.L_x_19371 - _ZN10layer_norm13ln_bwd_kernelINS_13Kernel_traitsIf13__nv_bfloat16fS2_fjLj5120ELj1ELj1ELj4ELj16ENS_18Kernel_traits_baseILj5120EfS2_fS2_fjLj128EEEEELb1ELb1ELb1ELb0EEEvNS_9BwdParamsE)
        .other          _ZN10layer_norm13ln_bwd_kernelINS_13Kernel_traitsIf13__nv_bfloat16fS2_fjLj5120ELj1ELj1ELj4ELj16ENS_18Kernel_traits_baseILj5120EfS2_fS2_fjLj128EEEEELb1ELb1ELb1ELb0EEEvNS_9BwdParamsE,@"STO_CUDA_ENTRY STV_DEFAULT"
_ZN10layer_norm13ln_bwd_kernelINS_13Kernel_traitsIf13__nv_bfloat16fS2_fjLj5120ELj1ELj1ELj4ELj16ENS_18Kernel_traits_baseILj5120EfS2_fS2_fjLj128EEEEELb1ELb1ELb1ELb0EEEvNS_9BwdParamsE:
.text._ZN10layer_norm13ln_bwd_kernelINS_13Kernel_traitsIf13__nv_bfloat16fS2_fjLj5120ELj1ELj1ELj4ELj16ENS_18Kernel_traits_baseILj5120EfS2_fS2_fjLj128EEEEELb1ELb1ELb1ELb0EEEvNS_9BwdParamsE:
        /* <DEDUP_REMOVED lines=118> */
[----:B------:R0:W-:Y:S04]  /*0760*/  STL [R1+0x10c], RZ ;  /* 0x00010cff01007387 */ /* 0x0001e80000100800 */
[----:B------:R0:W-:Y:S04]  /*0770*/  STL [R1+0x110], RZ ;  /* 0x000110ff01007387 */ /* 0x0001e80000100800 */
[----:B--2---:R2:W-:Y:S04]  /*0780*/  @P1 STL.64 [R1+0x198], R56 ;  /* 0x0001983801001387 */ /* 0x0045e80000100a00 */
        /* <DEDUP_REMOVED lines=73> */
[----:B---3--:R-:W-:Y:S02]  /*0c20*/  CS2R R66, SRZ ;  /* 0x0000000000427805 */ /* 0x008fe4000001ff00 */
[----:B----4-:R-:W-:Y:S02]  /*0c30*/  CS2R R60, SRZ ;  /* 0x00000000003c7805 */ /* 0x010fe4000001ff00 */
[----:B-1----:R-:W-:Y:S01]  /*0c40*/  CS2R R62, SRZ ;  /* 0x00000000003e7805 */ /* 0x002fe2000001ff00 */
[----:B--2---:R-:W-:Y:S06]  /*0c50*/  BRA.U UP0, `(.L_x_9102) ;  /* 0x00000149009c7547 */ /* 0x004fec000b800000 */
        /* <DEDUP_REMOVED lines=102> */
.L_x_9440:
[----:B0-----:R-:W-:-:S06]  /*12c0*/  UIMAD.WIDE UR6, UR11, 0x4, UR18 ;  /* 0x000000040b0678a5 */ /* 0x001fcc000f8e0212 */
[----:B------:R-:W-:Y:S02]  /*12d0*/  MOV R164, UR6 ;  /* 0x0000000600a47c02 */ /* 0x000fe40008000f00 */
[----:B------:R-:W-:-:S05]  /*12e0*/  MOV R165, UR7 ;  /* 0x0000000700a57c02 */ /* 0x000fca0008000f00 */
[----:B------:R0:W2:Y:S01]  /*12f0*/  LDG.E R3, desc[UR20][R164.64] ;  /* 0x00000014a4037981 */ /* 0x0000a2000c1e1900 */
[----:B------:R-:W-:-:S06]  /*1300*/  UIMAD.WIDE UR6, UR11, 0x4, UR14 ;  /* 0x000000040b0678a5 */ /* 0x000fcc000f8e020e */
[----:B0-----:R-:W-:Y:S02]  /*1310*/  MOV R164, UR6 ;  /* 0x0000000600a47c02 */ /* 0x001fe40008000f00 */
[----:B------:R-:W-:Y:S02]  /*1320*/  MOV R165, UR7 ;  /* 0x0000000700a57c02 */ /* 0x000fe40008000f00 */
[----:B--2---:R-:W-:-:S03]  /*1330*/  R2UR UR32, R3 ;  /* 0x00000000032072ca */ /* 0x004fc600000e0000 */
[----:B------:R0:W2:Y:S01]  /*1340*/  LDG.E R3, desc[UR20][R164.64] ;  /* 0x00000014a4037981 */ /* 0x0000a2000c1e1900 */
[----:B------:R-:W-:-:S06]  /*1350*/  UIMAD.WIDE UR6, UR11, 0x4, UR12 ;  /* 0x000000040b0678a5 */ /* 0x000fcc000f8e020c */
[----:B0-----:R-:W-:Y:S01]  /*1360*/  MOV R164, UR6 ;  /* 0x0000000600a47c02 */ /* 0x001fe20008000f00 */
[----:B------:R-:W-:Y:S01]  /*1370*/  IMAD.U32 R165, RZ, RZ, UR7 ;  /* 0x00000007ffa57e24 */ /* 0x000fe2000f8e00ff */
[----:B--2---:R-:W-:-:S04]  /*1380*/  R2UR UR33, R3 ;  /* 0x00000000032172ca */ /* 0x004fc800000e0000 */
[----:B------:R-:W2:Y:S01]  /*1390*/  LDG.E R3, desc[UR20][R164.64] ;  /* 0x00000014a4037981 */ /* 0x000ea2000c1e1900 */
[----:B------:R-:W-:Y:S08]  /*13a0*/  BSSY.RECONVERGENT B0, `(.L_x_9103) ;  /* 0x000030b000007945 */ /* 0x000ff00003800200 */
        /* <DEDUP_REMOVED lines=45> */
[----:B------:R-:W2:Y:S07]  /*1680*/  LDL.LU R231, [R1+0x80] ;  /* 0x0000800001e77983 */ /* 0x000eae0000300800 */
[----:B------:R-:W3:Y:S01]  /*1690*/  LDC.64 R168, c[0x0][0x428] ;  /* 0x00010a00ffa87b82 */ /* 0x000ee20000000a00 */
[----:B------:R-:W-:Y:S01]  /*16a0*/  ISETP.NE.U32.AND P4, PT, RZ, UR24, PT ;  /* 0x00000018ff007c0c */ /* 0x000fe2000bf85070 */
[----:B------:R-:W4:Y:S06]  /*16b0*/  LDL.LU R228, [R1+0x120] ;  /* 0x0001200001e47983 */ /* 0x000f2c0000300800 */
[----:B------:R-:W0:Y:S01]  /*16c0*/  LDC.64 R214, c[0x0][0x3b0] ;  /* 0x0000ec00ffd67b82 */ /* 0x000e220000000a00 */
[----:B-1----:R-:W-:-:S04]  /*16d0*/  IMAD.WIDE.U32 R172, R3, 0x20, R172 ;  /* 0x0000002003ac7825 */ /* 0x002fc800078e00ac */
[----:B---3--:R-:W-:Y:S01]  /*16e0*/  IMAD.WIDE.U32 R168, R216, 0x10, R168 ;  /* 0x00000010d8a87825 */ /* 0x008fe200078e00a8 */
[----:B0-----:R-:W3:Y:S01]  /*16f0*/  LDG.E.128 R164, desc[UR20][R172.64] ;  /* 0x00000014aca47981 */ /* 0x001ee2000c1e1d00 */
[----:B------:R-:W-:-:S03]  /*1700*/  ISETP.NE.AND.EX P4, PT, RZ, UR25, PT, P4 ;  /* 0x00000019ff007c0c */ /* 0x000fc6000bf85340 */
[----:B------:R-:W4:Y:S04]  /*1710*/  LDL R233, [R1+0x1c0] ;  /* 0x0001c00001e97983 */ /* 0x000f280000100800 */
[----:B------:R-:W2:Y:S04]  /*1720*/  LDG.E.128 R168, desc[UR20][R168.64] ;  /* 0x00000014a8a87981 */ /* 0x000ea8000c1e1d00 */
[----:B------:R-:W4:Y:S02]  /*1730*/  LDG.E.128 R172, desc[UR20][R172.64+0x10] ;  /* 0x00001014acac7981 */ /* 0x000f24000c1e1d00 */
[----:B------:R-:W0:Y:S02]  /*1740*/  @P4 LDC.64 R178, c[0x0][0x438] ;  /* 0x00010e00ffb24b82 */ /* 0x000e240000000a00 */
[----:B------:R-:W4:Y:S04]  /*1750*/  LDL R227, [R1+0x1a8] ;  /* 0x0001a80001e37983 */ /* 0x000f280000100800 */
[----:B------:R-:W4:Y:S01]  /*1760*/  LDL.LU R229, [R1+0x124] ;  /* 0x0001240001e57983 */ /* 0x000f220000300800 */
[----:B0-----:R-:W-:-:S05]  /*1770*/  @P4 IMAD.WIDE.U32 R178, R3, 0x20, R178 ;  /* 0x0000002003b24825 */ /* 0x001fca00078e00b2 */
[----:B------:R-:W5:Y:S04]  /*1780*/  @P4 LDG.E.128 R56, desc[UR20][R178.64] ;  /* 0x00000014b2384981 */ /* 0x000f68000c1e1d00 */
[----:B------:R0:W5:Y:S02]  /*1790*/  @P4 LDG.E.128 R52, desc[UR20][R178.64+0x10] ;  /* 0x00001014b2344981 */ /* 0x000164000c1e1d00 */
[----:B0-----:R-:W-:-:S06]  /*17a0*/  IMAD.WIDE.U32 R178, R4, 0x8, R214 ;  /* 0x0000000804b27825 */ /* 0x001fcc00078e00d6 */
[----:B------:R-:W5:Y:S01]  /*17b0*/  LDG.E.64 R178, desc[UR20][R178.64] ;  /* 0x00000014b2b27981 */ /* 0x000f62000c1e1b00 */
[----:B---3--:R-:W-:Y:S01]  /*17c0*/  FADD.FTZ R215, R165, -UR34 ;  /* 0x80000022a5d77e21 */ /* 0x008fe20008010000 */
[----:B------:R-:W-:Y:S01]  /*17d0*/  FADD.FTZ R214, R166, -UR34 ;  /* 0x80000022a6d67e21 */ /* 0x000fe20008010000 */
[----:B------:R-:W-:Y:S01]  /*17e0*/  FADD.FTZ R0, R164, -UR34 ;  /* 0x80000022a4007e21 */ /* 0x000fe20008010000 */
[----:B------:R-:W-:Y:S01]  /*17f0*/  FADD.FTZ R167, R167, -UR34 ;  /* 0x80000022a7a77e21 */ /* 0x000fe20008010000 */
[----:B------:R-:W-:Y:S01]  /*1800*/  FMUL.FTZ R234, R215, UR32 ;  /* 0x00000020d7ea7c20 */ /* 0x000fe20008410000 */
[----:B--2---:R-:W-:Y:S01]  /*1810*/  PRMT R224, R169, 0x7632, R224 ;  /* 0x00007632a9e07816 */ /* 0x004fe200000000e0 */
[----:B------:R-:W-:Y:S01]  /*1820*/  IMAD.U32 R165, R171, 0x10000, RZ ;  /* 0x00010000aba57824 */ /* 0x000fe200078e00ff */
[----:B------:R-:W-:Y:S02]  /*1830*/  SHF.L.U32 R166, R169, 0x10, RZ ;  /* 0x00000010a9a67819 */ /* 0x000fe400000006ff */
[----:B------:R-:W-:Y:S01]  /*1840*/  PRMT R226, R171, 0x7632, R226 ;  /* 0x00007632abe27816 */ /* 0x000fe200000000e2 */
[----:B----4-:R-:W-:Y:S01]  /*1850*/  FADD.FTZ R169, R172, -UR34 ;  /* 0x80000022aca97e21 */ /* 0x010fe20008010000 */
[C---:B------:R-:W-:Y:S01]  /*1860*/  PRMT R225, R170.reuse, 0x7632, R225 ;  /* 0x00007632aae17816 */ /* 0x040fe200000000e1 */
[----:B------:R-:W2:Y:S01]  /*1870*/  LDL.LU R172, [R1+0x70] ;  /* 0x0000700001ac7983 */ /* 0x000ea20000300800 */
[----:B------:R-:W-:Y:S01]  /*1880*/  SHF.L.U32 R164, R170, 0x10, RZ ;  /* 0x00000010aaa47819 */ /* 0x000fe200000006ff */
[----:B------:R-:W-:Y:S01]  /*1890*/  FADD.FTZ R171, R173, -UR34 ;  /* 0x80000022adab7e21 */ /* 0x000fe20008010000 */
[----:B------:R-:W-:Y:S01]  /*18a0*/  FADD.FTZ R170, R174, -UR34 ;  /* 0x80000022aeaa7e21 */ /* 0x000fe20008010000 */
[----:B------:R-:W3:Y:S01]  /*18b0*/  LDL R173, [R1+0x1b8] ;  /* 0x0001b80001ad7983 */ /* 0x000ee20000100800 */
[----:B------:R-:W-:Y:S01]  /*18c0*/  FMUL.FTZ R232, R214, UR32 ;  /* 0x00000020d6e87c20 */ /* 0x000fe20008410000 */
[----:B------:R-:W-:-:S02]  /*18d0*/  FMUL.FTZ R230, R167, UR32 ;  /* 0x00000020a7e67c20 */ /* 0x000fc40008410000 */
[----:B------:R-:W4:Y:S04]  /*18e0*/  LDL.LU R174, [R1+0x118] ;  /* 0x0001180001ae7983 */ /* 0x000f280000300800 */
[----:B------:R-:W2:Y:S04]  /*18f0*/  LDL.LU R215, [R1+0x110] ;  /* 0x0001100001d77983 */ /* 0x000ea80000300800 */
[----:B------:R-:W2:Y:S04]  /*1900*/  LDL.LU R214, [R1+0x108] ;  /* 0x0001080001d67983 */ /* 0x000ea80000300800 */
[----:B------:R-:W3:Y:S01]  /*1910*/  LDL.LU R167, [R1+0x78] ;  /* 0x0000780001a77983 */ /* 0x000ee20000300800 */
[----:B------:R-:W-:-:S02]  /*1920*/  PRMT R223, R168, 0x7632, R223 ;  /* 0x00007632a8df7816 */ /* 0x000fc400000000df */
[----:B------:R-:W-:Y:S02]  /*1930*/  SHF.L.U32 R20, R168, 0x10, RZ ;  /* 0x00000010a8147819 */ /* 0x000fe400000006ff */
[----:B------:R-:W-:Y:S02]  /*1940*/  SHF.L.U32 R168, R223, 0x10, RZ ;  /* 0x00000010dfa87819 */ /* 0x000fe400000006ff */
[----:B------:R-:W2:Y:S01]  /*1950*/  LDL.LU R223, [R1+0x68] ;  /* 0x0000680001df7983 */ /* 0x000ea20000300800 */
[----:B------:R-:W-:Y:S01]  /*1960*/  FMUL.FTZ R0, R0, UR32 ;  /* 0x0000002000007c20 */ /* 0x000fe20008410000 */
[----:B------:R-:W-:Y:S01]  /*1970*/  FADD.FTZ R231, R231, R166 ;  /* 0x000000a6e7e77221 */ /* 0x000fe20000010000 */
[----:B------:R-:W-:Y:S02]  /*1980*/  FFMA.FTZ R228, R232, R166, R228 ;  /* 0x000000a6e8e47223 */ /* 0x000fe400000100e4 */
[----:B----4-:R-:W-:Y:S01]  /*1990*/  FFMA.FTZ R174, R0, R20, R174 ;  /* 0x0000001400ae7223 */ /* 0x010fe200000100ae */
[----:B---3--:R-:W-:-:S05]  /*19a0*/  FADD.FTZ R167, R167, R20 ;  /* 0x00000014a7a77221 */ /* 0x008fca0000010000 */
[----:B------:R-:W-:Y:S04]  /*19b0*/  STL [R1+0x78], R167 ;  /* 0x000078a701007387 */ /* 0x000fe80000100800 */
[----:B------:R0:W-:Y:S01]  /*19c0*/  STL [R1+0x118], R174 ;  /* 0x000118ae01007387 */ /* 0x0001e20000100800 */
[----:B------:R-:W-:-:S03]  /*19d0*/  FMUL.FTZ R20, R173, R20 ;  /* 0x00000014ad147220 */ /* 0x000fc60000410000 */
[----:B0-----:R-:W3:Y:S04]  /*19e0*/  LDL R174, [R1+0x1b0] ;  /* 0x0001b00001ae7983 */ /* 0x001ee80000100800 */
[----:B------:R0:W-:Y:S01]  /*19f0*/  STL [R1+0x80], R231 ;  /* 0x000080e701007387 */ /* 0x0001e20000100800 */
[----:B--2---:R-:W-:Y:S01]  /*1a00*/  FADD.FTZ R223, R223, R164 ;  /* 0x000000a4dfdf7221 */ /* 0x004fe20000010000 */
[----:B0-----:R-:W-:Y:S02]  /*1a10*/  FMUL.FTZ R231, R233, R166 ;  /* 0x000000a6e9e77220 */ /* 0x001fe40000410000 */
[----:B------:R-:W2:Y:S04]  /*1a20*/  LDL.LU R233, [R1+0x7c] ;  /* 0x00007c0001e97983 */ /* 0x000ea80000300800 */
[----:B------:R-:W4:Y:S04]  /*1a30*/  LDL R173, [R1+0x1bc] ;  /* 0x0001bc0001ad7983 */ /* 0x000f280000100800 */
[----:B------:R0:W-:Y:S01]  /*1a40*/  STL [R1+0x120], R228 ;  /* 0x000120e401007387 */ /* 0x0001e20000100800 */
[----:B------:R-:W-:Y:S01]  /*1a50*/  FADD.FTZ R172, R172, R165 ;  /* 0x000000a5acac7221 */ /* 0x000fe20000010000 */
[----:B------:R-:W-:-:S02]  /*1a60*/  SHF.L.U32 R166, R225, 0x10, RZ ;  /* 0x00000010e1a67819 */ /* 0x000fc400000006ff */
[----:B------:R-:W4:Y:S01]  /*1a70*/  LDL.LU R225, [R1+0x11c] ;  /* 0x00011c0001e17983 */ /* 0x000f220000300800 */
[----:B0-----:R-:W-:-:S04]  /*1a80*/  FMUL.FTZ R228, R169, UR32 ;  /* 0x00000020a9e47c20 */ /* 0x001fc80008410000 */
[----:B------:R-:W-:Y:S01]  /*1a90*/  FFMA.FTZ R214, R228, R164, R214 ;  /* 0x000000a4e4d67223 */ /* 0x000fe200000100d6 */
[----:B------:R-:W-:Y:S04]  /*1aa0*/  STL [R1+0x68], R223 ;  /* 0x000068df01007387 */ /* 0x000fe80000100800 */
[----:B------:R-:W-:Y:S04]  /*1ab0*/  STL [R1+0x108], R214 ;  /* 0x000108d601007387 */ /* 0x000fe80000100800 */
[----:B------:R0:W-:Y:S04]  /*1ac0*/  STL [R1+0x70], R172 ;  /* 0x000070ac01007387 */ /* 0x0001e80000100800 */
[----:B0-----:R-:W4:Y:S01]  /*1ad0*/  LDL.LU R172, [R1+0x84] ;  /* 0x0000840001ac7983 */ /* 0x001f220000300800 */
[----:B------:R-:W-:Y:S01]  /*1ae0*/  SHF.L.U32 R167, R224, 0x10, RZ ;  /* 0x00000010e0a77819 */ /* 0x000fe200000006ff */
[----:B------:R-:W-:-:S04]  /*1af0*/  FMUL.FTZ R224, R170, UR32 ;  /* 0x00000020aae07c20 */ /* 0x000fc80008410000 */
[----:B------:R-:W-:Y:S01]  /*1b00*/  FFMA.FTZ R215, R224, R165, R215 ;  /* 0x000000a5e0d77223 */ /* 0x000fe200000100d7 */
[----:B------:R-:W-:-:S04]  /*1b10*/  FFMA.FTZ R229, R230, R167, R229 ;  /* 0x000000a7e6e57223 */ /* 0x000fc800000100e5 */
[----:B------:R0:W-:Y:S04]  /*1b20*/  STL [R1+0x110], R215 ;  /* 0x000110d701007387 */ /* 0x0001e80000100800 */
[----:B0-----:R-:W4:Y:S04]  /*1b30*/  LDL R215, [R1+0x1c4] ;  /* 0x0001c40001d77983 */ /* 0x001f280000100800 */
[----:B------:R-:W4:Y:S01]  /*1b40*/  LDL.LU R214, [R1+0x6c] ;  /* 0x00006c0001d67983 */ /* 0x000f220000300800 */
[----:B---3--:R-:W-:-:S03]  /*1b50*/  FMUL.FTZ R223, R174, R165 ;  /* 0x000000a5aedf7220 */ /* 0x008fc60000410000 */
[----:B------:R-:W3:Y:S04]  /*1b60*/  LDL.LU R174, [R1+0x10c] ;  /* 0x00010c0001ae7983 */ /* 0x000ee80000300800 */
[----:B------:R-:W3:Y:S01]  /*1b70*/  LDL R169, [R1+0x1ac] ;  /* 0x0001ac0001a97983 */ /* 0x000ee20000100800 */
[----:B--2---:R-:W-:-:S05]  /*1b80*/  FADD.FTZ R233, R233, R168 ;  /* 0x000000a8e9e97221 */ /* 0x004fca0000010000 */
[----:B------:R0:W-:Y:S01]  /*1b90*/  STL [R1+0x7c], R233 ;  /* 0x00007ce901007387 */ /* 0x0001e20000100800 */
[-C--:B----4-:R-:W-:Y:S01]  /*1ba0*/  FFMA.FTZ R225, R234, R168.reuse, R225 ;  /* 0x000000a8eae17223 */ /* 0x090fe200000100e1 */
[----:B0-----:R-:W-:-:S04]  /*1bb0*/  FMUL.FTZ R233, R173, R168 ;  /* 0x000000a8ade97220 */ /* 0x001fc80000410000 */
[----:B------:R-:W-:Y:S04]  /*1bc0*/  STL [R1+0x11c], R225 ;  /* 0x00011ce101007387 */ /* 0x000fe80000100800 */
[----:B------:R-:W2:Y:S04]  /*1bd0*/  LDL.LU R173, [R1+0x74] ;  /* 0x0000740001ad7983 */ /* 0x000ea80000300800 */
[----:B------:R-:W4:Y:S04]  /*1be0*/  LDL R170, [R1+0x1b4] ;  /* 0x0001b40001aa7983 */ /* 0x000f280000100800 */
[----:B------:R-:W-:Y:S01]  /*1bf0*/  STL [R1+0x124], R229 ;  /* 0x000124e501007387 */ /* 0x000fe20000100800 */
[----:B------:R-:W-:-:S05]  /*1c00*/  FADD.FTZ R172, R172, R167 ;  /* 0x000000a7acac7221 */ /* 0x000fca0000010000 */
[----:B------:R0:W-:Y:S04]  /*1c10*/  STL [R1+0x84], R172 ;  /* 0x000084ac01007387 */ /* 0x0001e80000100800 */
[----:B0-----:R-:W4:Y:S01]  /*1c20*/  LDL.LU R172, [R1+0x114] ;  /* 0x0001140001ac7983 */ /* 0x001f220000300800 */
[----:B------:R-:W-:Y:S01]  /*1c30*/  FADD.FTZ R165, RZ, R20 ;  /* 0x00000014ffa57221 */ /* 0x000fe20000010000 */
[----:B------:R-:W-:-:S03]  /*1c40*/  FFMA.FTZ R168, R0, R20, RZ ;  /* 0x0000001400a87223 */ /* 0x000fc600000100ff */
[----:B------:R-:W-:Y:S01]  /*1c50*/  FADD.FTZ R165, R165, R233 ;  /* 0x000000e9a5a57221 */ /* 0x000fe20000010000 */
[----:B------:R-:W-:Y:S01]  /*1c60*/  FFMA.FTZ R168, R234, R233, R168 ;  /* 0x000000e9eaa87223 */ /* 0x000fe200000100a8 */
[----:B------:R-:W-:Y:S01]  /*1c70*/  FMUL.FTZ R227, R227, R164 ;  /* 0x000000a4e3e37220 */ /* 0x000fe20000410000 */
[----:B------:R-:W-:Y:S01]  /*1c80*/  FMUL.FTZ R229, R215, R167 ;  /* 0x000000a7d7e57220 */ /* 0x000fe20000410000 */
[----:B------:R-:W-:Y:S01]  /*1c90*/  FADD.FTZ R165, R165, R231 ;  /* 0x000000e7a5a57221 */ /* 0x000fe20000010000 */
[----:B------:R-:W-:Y:S01]  /*1ca0*/  FADD.FTZ R175, R175, -UR34 ;  /* 0x80000022afaf7e21 */ /* 0x000fe20008010000 */
[----:B------:R-:W-:Y:S01]  /*1cb0*/  SHF.L.U32 R164, R226, 0x10, RZ ;  /* 0x00000010e2a47819 */ /* 0x000fe200000006ff */
[----:B------:R-:W-:Y:S01]  /*1cc0*/  FFMA.FTZ R167, R232, R231, R168 ;  /* 0x000000e7e8a77223 */ /* 0x000fe200000100a8 */
[----:B------:R-:W-:Y:S01]  /*1cd0*/  FMUL.FTZ R226, R171, UR32 ;  /* 0x00000020abe27c20 */ /* 0x000fe20008410000 */
[----:B------:R-:W-:Y:S01]  /*1ce0*/  FADD.FTZ R165, R165, R229 ;  /* 0x000000e5a5a57221 */ /* 0x000fe20000010000 */
[----:B------:R-:W-:Y:S01]  /*1cf0*/  FADD.FTZ R214, R214, R166 ;  /* 0x000000a6d6d67221 */ /* 0x000fe20000010000 */
[----:B------:R-:W-:-:S04]  /*1d00*/  FFMA.FTZ R167, R230, R229, R167 ;  /* 0x000000e5e6a77223 */ /* 0x000fc800000100a7 */
[----:B------:R0:W-:Y:S01]  /*1d10*/  STL [R1+0x6c], R214 ;  /* 0x00006cd601007387 */ /* 0x0001e20000100800 */
[----:B------:R-:W-:Y:S02]  /*1d20*/  IADD3 R216, PT, PT, R216, 0x80, RZ ;  /* 0x00000080d8d87810 */ /* 0x000fe40007ffe0ff */
[----:B------:R-:W-:Y:S02]  /*1d30*/  IADD3 R4, PT, PT, R4, 0x80, RZ ;  /* 0x0000008004047810 */ /* 0x000fe40007ffe0ff */
[----:B------:R-:W-:Y:S01]  /*1d40*/  IADD3 R3, PT, PT, R3, 0x80, RZ ;  /* 0x0000008003037810 */ /* 0x000fe20007ffe0ff */
[-C--:B---3--:R-:W-:Y:S01]  /*1d50*/  FFMA.FTZ R174, R226, R166.reuse, R174 ;  /* 0x000000a6e2ae7223 */ /* 0x088fe200000100ae */
[----:B------:R-:W-:Y:S01]  /*1d60*/  FMUL.FTZ R225, R169, R166 ;  /* 0x000000a6a9e17220 */ /* 0x000fe20000410000 */
[----:B------:R-:W-:Y:S01]  /*1d70*/  FMUL.FTZ R169, R175, UR32 ;  /* 0x00000020afa97c20 */ /* 0x000fe20008410000 */
[----:B------:R-:W-:Y:S01]  /*1d80*/  FADD.FTZ R166, R165, R227 ;  /* 0x000000e3a5a67221 */ /* 0x000fe20000010000 */
[----:B------:R-:W-:Y:S01]  /*1d90*/  FFMA.FTZ R165, R228, R227, R167 ;  /* 0x000000e3e4a57223 */ /* 0x000fe200000100a7 */
[----:B------:R1:W-:Y:S04]  /*1da0*/  STL [R1+0x10c], R174 ;  /* 0x00010cae01007387 */ /* 0x0003e80000100800 */
[----:B------:R1:W-:Y:S01]  /*1db0*/  STL [R1+0x24], R169 ;  /* 0x000024a901007387 */ /* 0x0003e20000100800 */
[----:B------:R-:W-:Y:S01]  /*1dc0*/  FADD.FTZ R166, R166, R225 ;  /* 0x000000e1a6a67221 */ /* 0x000fe20000010000 */
[----:B------:R-:W-:Y:S01]  /*1dd0*/  FFMA.FTZ R165, R226, R225, R165 ;  /* 0x000000e1e2a57223 */ /* 0x000fe200000100a5 */
[----:B--2---:R-:W-:Y:S01]  /*1de0*/  FADD.FTZ R173, R173, R164 ;  /* 0x000000a4adad7221 */ /* 0x004fe20000010000 */
[----:B----4-:R-:W-:-:S04]  /*1df0*/  FMUL.FTZ R167, R170, R164 ;  /* 0x000000a4aaa77220 */ /* 0x010fc80000410000 */
[----:B------:R1:W-:Y:S01]  /*1e00*/  STL [R1+0x74], R173 ;  /* 0x000074ad01007387 */ /* 0x0003e20000100800 */
[----:B------:R-:W-:Y:S01]  /*1e10*/  FFMA.FTZ R165, R224, R223, R165 ;  /* 0x000000dfe0a57223 */ /* 0x000fe200000100a5 */
[----:B------:R-:W-:-:S05]  /*1e20*/  FFMA.FTZ R172, R169, R164, R172 ;  /* 0x000000a4a9ac7223 */ /* 0x000fca00000100ac */
[----:B------:R1:W-:Y:S04]  /*1e30*/  STL [R1+0x114], R172 ;  /* 0x000114ac01007387 */ /* 0x0003e80000100800 */
[----:B------:R1:W-:Y:S01]  /*1e40*/  STL [R1+0x20], R167 ;  /* 0x000020a701007387 */ /* 0x0003e20000100800 */
[----:B------:R-:W-:Y:S01]  /*1e50*/  FADD.FTZ R164, R166, R223 ;  /* 0x000000dfa6a47221 */ /* 0x000fe20000010000 */
[----:B0-----:R-:W-:-:S03]  /*1e60*/  FFMA.FTZ R214, R169, R167, R165 ;  /* 0x000000a7a9d67223 */ /* 0x001fc600000100a5 */
[----:B------:R-:W-:-:S07]  /*1e70*/  FADD.FTZ R215, R164, R167 ;  /* 0x000000a7a4d77221 */ /* 0x000fce0000010000 */
.L_x_9106:
[----:B------:R-:W-:Y:S05]  /*1e80*/  BSYNC.RECONVERGENT B1 ;  /* 0x0000000000017941 */ /* 0x000fea0003800200 */
.L_x_9105:
[----:B------:R-:W-:Y:S04]  /*1e90*/  BSSY.RECONVERGENT B1, `(.L_x_9107) ;  /* 0x0000088000017945 */ /* 0x000fe80003800200 */
[----:B------:R-:W-:Y:S05]  /*1ea0*/  @!P1 BRA `(.L_x_9108) ;  /* 0x0000000800189947 */ /* 0x000fea0003800000 */
[----:B0-----:R-:W0:Y:S01]  /*1eb0*/  LDC.64 R164, c[0x0][0x428] ;  /* 0x00010a00ffa47b82 */ /* 0x001e220000000a00 */
[----:B------:R2:W-:Y:S07]  /*1ec0*/  STL [R1+0x1cc], R2 ;  /* 0x0001cc0201007387 */ /* 0x0005ee0000100800 */
[----:B------:R-:W3:Y:S01]  /*1ed0*/  LDC.64 R14, c[0x0][0x3a8] ;  /* 0x0000ea00ff0e7b82 */ /* 0x000ee20000000a00 */
[----:B------:R-:W-:Y:S01]  /*1ee0*/  ISETP.NE.U32.AND P4, PT, RZ, UR24, PT ;  /* 0x00000018ff007c0c */ /* 0x000fe2000bf85070 */
[----:B--2---:R-:W2:Y:S06]  /*1ef0*/  LDL.LU R2, [R1+0x58] ;  /* 0x0000580001027983 */ /* 0x004eac0000300800 */
[----:B-1----:R-:W1:Y:S01]  /*1f00*/  LDC.64 R172, c[0x0][0x3b0] ;  /* 0x0000ec00ffac7b82 */ /* 0x002e620000000a00 */
[----:B0-----:R-:W-:Y:S01]  /*1f10*/  IMAD.WIDE.U32 R164, R216, 0x10, R164 ;  /* 0x00000010d8a47825 */ /* 0x001fe200078e00a4 */
[----:B------:R-:W-:Y:S01]  /*1f20*/  ISETP.NE.AND.EX P4, PT, RZ, UR25, PT, P4 ;  /* 0x00000019ff007c0c */ /* 0x000fe2000bf85340 */
[----:B------:R-:W4:Y:S04]  /*1f30*/  LDL R222, [R1+0x198] ;  /* 0x0001980001de7983 */ /* 0x000f280000100800 */
[----:B------:R-:W2:Y:S01]  /*1f40*/  LDG.E.128 R164, desc[UR20][R164.64] ;  /* 0x00000014a4a47981 */ /* 0x000ea2000c1e1d00 */
[----:B---3--:R-:W-:-:S03]  /*1f50*/  IMAD.WIDE.U32 R14, R3, 0x20, R14 ;  /* 0x00000020030e7825 */ /* 0x008fc600078e000e */
[----:B------:R-:W3:Y:S04]  /*1f60*/  LDL.LU R220, [R1+0x100] ;  /* 0x0001000001dc7983 */ /* 0x000ee80000300800 */
[----:B------:R-:W4:Y:S04]  /*1f70*/  LDG.E.128 R16, desc[UR20][R14.64] ;  /* 0x000000140e107981 */ /* 0x000f28000c1e1d00 */
[----:B------:R0:W3:Y:S04]  /*1f80*/  LDG.E.128 R168, desc[UR20][R14.64+0x10] ;  /* 0x000010140ea87981 */ /* 0x0000e8000c1e1d00 */
[----:B------:R-:W3:Y:S04]  /*1f90*/  LDL R221, [R1+0x1a0] ;  /* 0x0001a00001dd7983 */ /* 0x000ee80000100800 */
[----:B------:R-:W3:Y:S01]  /*1fa0*/  LDL R218, [R1+0x188] ;  /* 0x0001880001da7983 */ /* 0x000ee20000100800 */
[----:B0-----:R-:W0:Y:S03]  /*1fb0*/  @P4 LDC.64 R14, c[0x0][0x438] ;  /* 0x00010e00ff0e4b82 */ /* 0x001e260000000a00 */
[----:B------:R-:W3:Y:S04]  /*1fc0*/  LDL.LU R219, [R1+0x50] ;  /* 0x0000500001db7983 */ /* 0x000ee80000300800 */
[----:B------:R1:W-:Y:S04]  /*1fd0*/  STL [R1+0x1c8], R0 ;  /* 0x0001c80001007387 */ /* 0x0003e80000100800 */
[----:B-1----:R-:W3:Y:S01]  /*1fe0*/  LDL.LU R0, [R1+0x60] ;  /* 0x0000600001007983 */ /* 0x002ee20000300800 */
[----:B0-----:R-:W-:-:S05]  /*1ff0*/  @P4 IMAD.WIDE.U32 R14, R3, 0x20, R14 ;  /* 0x00000020030e4825 */ /* 0x001fca00078e000e */
[----:B------:R-:W5:Y:S04]  /*2000*/  @P4 LDG.E.128 R48, desc[UR20][R14.64] ;  /* 0x000000140e304981 */ /* 0x000f68000c1e1d00 */
[----:B------:R0:W5:Y:S02]  /*2010*/  @P4 LDG.E.128 R44, desc[UR20][R14.64+0x10] ;  /* 0x000010140e2c4981 */ /* 0x000164000c1e1d00 */
[----:B0-----:R-:W-:-:S05]  /*2020*/  IMAD.WIDE.U32 R14, R4, 0x8, R172 ;  /* 0x00000008040e7825 */ /* 0x001fca00078e00ac */
[----:B------:R0:W5:Y:S01]  /*2030*/  LDG.E.64 R176, desc[UR20][R14.64] ;  /* 0x000000140eb07981 */ /* 0x000162000c1e1b00 */
[C---:B--2---:R-:W-:Y:S02]  /*2040*/  PRMT R213, R166.reuse, 0x7632, R213 ;  /* 0x00007632a6d57816 */ /* 0x044fe400000000d5 */
[----:B0-----:R-:W-:Y:S02]  /*2050*/  SHF.L.U32 R14, R166, 0x10, RZ ;  /* 0x00000010a60e7819 */ /* 0x001fe400000006ff */
[----:B------:R-:W2:Y:S01]  /*2060*/  LDL.LU R166, [R1+0xf8] ;  /* 0x0000f80001a67983 */ /* 0x000ea20000300800 */
[----:B------:R-:W-:Y:S01]  /*2070*/  SHF.L.U32 R15, R164, 0x10, RZ ;  /* 0x00000010a40f7819 */ /* 0x000fe200000006ff */
[----:B----4-:R-:W-:Y:S01]  /*2080*/  FADD.FTZ R173, R16, -UR34 ;  /* 0x8000002210ad7e21 */ /* 0x010fe20008010000 */
[----:B------:R-:W-:Y:S01]  /*2090*/  FADD.FTZ R172, R17, -UR34 ;  /* 0x8000002211ac7e21 */ /* 0x000fe20008010000 */
[----:B------:R-:W-:Y:S01]  /*20a0*/  FADD.FTZ R16, R19, -UR34 ;  /* 0x8000002213107e21 */ /* 0x000fe20008010000 */
[----:B------:R-:W-:Y:S01]  /*20b0*/  PRMT R174, R164, 0x7632, R174 ;  /* 0x00007632a4ae7816 */ /* 0x000fe200000000ae */
[----:B------:R-:W-:Y:S01]  /*20c0*/  FMUL.FTZ R19, R173, UR32 ;  /* 0x00000020ad137c20 */ /* 0x000fe20008410000 */
[----:B---3--:R-:W-:Y:S01]  /*20d0*/  FADD.FTZ R164, R168, -UR34 ;  /* 0x80000022a8a47e21 */ /* 0x008fe20008010000 */
[----:B------:R-:W-:Y:S01]  /*20e0*/  FADD.FTZ R168, R169, -UR34 ;  /* 0x80000022a9a87e21 */ /* 0x000fe20008010000 */
[----:B------:R-:W-:Y:S01]  /*20f0*/  FADD.FTZ R2, R2, R15 ;  /* 0x0000000f02027221 */ /* 0x000fe20000010000 */
[----:B------:R-:W-:Y:S01]  /*2100*/  FADD.FTZ R17, R18, -UR34 ;  /* 0x8000002212117e21 */ /* 0x000fe20008010000 */
[----:B------:R-:W3:Y:S01]  /*2110*/  LDL.LU R169, [R1+0xe8] ;  /* 0x0000e80001a97983 */ /* 0x000ee20000300800 */
[C---:B------:R-:W-:Y:S01]  /*2120*/  PRMT R217, R167.reuse, 0x7632, R217 ;  /* 0x00007632a7d97816 */ /* 0x040fe200000000d9 */
[----:B------:R-:W-:-:S02]  /*2130*/  IMAD.U32 R13, R167, 0x10000, RZ ;  /* 0x00010000a70d7824 */ /* 0x000fc400078e00ff */
[----:B------:R-:W-:Y:S01]  /*2140*/  FMUL.FTZ R18, R172, UR32 ;  /* 0x00000020ac127c20 */ /* 0x000fe20008410000 */
[----:B------:R-:W4:Y:S01]  /*2150*/  LDL.LU R173, [R1+0x104] ;  /* 0x0001040001ad7983 */ /* 0x000f220000300800 */
[----:B------:R-:W-:Y:S02]  /*2160*/  PRMT R175, R165, 0x7632, R175 ;  /* 0x00007632a5af7816 */ /* 0x000fe400000000af */
[----:B------:R-:W-:Y:S01]  /*2170*/  SHF.L.U32 R167, R174, 0x10, RZ ;  /* 0x00000010aea77819 */ /* 0x000fe200000006ff */
[----:B------:R-:W4:Y:S04]  /*2180*/  LDL.LU R172, [R1+0x64] ;  /* 0x0000640001ac7983 */ /* 0x000f280000300800 */
[----:B------:R-:W4:Y:S01]  /*2190*/  LDL R174, [R1+0x18c] ;  /* 0x00018c0001ae7983 */ /* 0x000f220000100800 */
[----:B------:R-:W-:-:S03]  /*21a0*/  FMUL.FTZ R222, R222, R15 ;  /* 0x0000000fdede7220 */ /* 0x000fc60000410000 */
[----:B------:R0:W-:Y:S04]  /*21b0*/  STL [R1+0x58], R2 ;  /* 0x0000580201007387 */ /* 0x0001e80000100800 */
[----:B0-----:R0:W5:Y:S01]  /*21c0*/  LDL.LU R2, [R1+0x1cc] ;  /* 0x0001cc0001027983 */ /* 0x0011620000300800 */
[----:B--2---:R-:W-:Y:S01]  /*21d0*/  FFMA.FTZ R166, R19, R15, R166 ;  /* 0x0000000f13a67223 */ /* 0x004fe200000100a6 */
[----:B------:R-:W-:-:S04]  /*21e0*/  FMUL.FTZ R15, R164, UR32 ;  /* 0x00000020a40f7c20 */ /* 0x000fc80008410000 */
[----:B------:R1:W-:Y:S02]  /*21f0*/  STL [R1+0xf8], R166 ;  /* 0x0000f8a601007387 */ /* 0x0003e40000100800 */
[----:B-1----:R-:W-:Y:S02]  /*2200*/  SHF.L.U32 R166, R175, 0x10, RZ ;  /* 0x00000010afa67819 */ /* 0x002fe400000006ff */
[----:B------:R-:W2:Y:S04]  /*2210*/  LDL.LU R175, [R1+0xec] ;  /* 0x0000ec0001af7983 */ /* 0x000ea80000300800 */
[----:B------:R-:W4:Y:S01]  /*2220*/  LDL.LU R164, [R1+0x48] ;  /* 0x0000480001a47983 */ /* 0x000f220000300800 */
[----:B------:R-:W-:Y:S01]  /*2230*/  SHF.L.U32 R165, R165, 0x10, RZ ;  /* 0x00000010a5a57819 */ /* 0x000fe200000006ff */
[----:B------:R-:W-:-:S04]  /*2240*/  FMUL.FTZ R17, R17, UR32 ;  /* 0x0000002011117c20 */ /* 0x000fc80008410000 */
[----:B------:R-:W-:Y:S01]  /*2250*/  FFMA.FTZ R220, R17, R165, R220 ;  /* 0x000000a511dc7223 */ /* 0x000fe200000100dc */
[----:B------:R-:W-:Y:S01]  /*2260*/  FADD.FTZ R0, R0, R165 ;  /* 0x000000a500007221 */ /* 0x000fe20000010000 */
[----:B------:R-:W-:Y:S01]  /*2270*/  FADD.FTZ R170, R170, -UR34 ;  /* 0x80000022aaaa7e21 */ /* 0x000fe20008010000 */
[----:B---3--:R-:W-:Y:S02]  /*2280*/  FFMA.FTZ R169, R15, R14, R169 ;  /* 0x0000000e0fa97223 */ /* 0x008fe400000100a9 */
[----:B------:R1:W-:Y:S01]  /*2290*/  STL [R1+0x100], R220 ;  /* 0x000100dc01007387 */ /* 0x0003e20000100800 */
[----:B------:R-:W-:-:S03]  /*22a0*/  FADD.FTZ R219, R219, R13 ;  /* 0x0000000ddbdb7221 */ /* 0x000fc60000010000 */
[----:B------:R3:W-:Y:S01]  /*22b0*/  STL [R1+0x60], R0 ;  /* 0x0000600001007387 */ /* 0x0007e20000100800 */
[----:B------:R-:W-:Y:S01]  /*22c0*/  FMUL.FTZ R218, R218, R14 ;  /* 0x0000000edada7220 */ /* 0x000fe20000410000 */
[----:B-1----:R-:W-:Y:S01]  /*22d0*/  FMUL.FTZ R220, R221, R165 ;  /* 0x000000a5dddc7220 */ /* 0x002fe20000410000 */
[----:B------:R-:W-:Y:S01]  /*22e0*/  SHF.L.U32 R165, R213, 0x10, RZ ;  /* 0x00000010d5a57819 */ /* 0x000fe200000006ff */
[----:B---3--:R-:W3:Y:S04]  /*22f0*/  LDL.LU R0, [R1+0xfc] ;  /* 0x0000fc0001007983 */ /* 0x008ee80000300800 */
[----:B------:R-:W2:Y:S04]  /*2300*/  LDL R221, [R1+0x19c] ;  /* 0x00019c0001dd7983 */ /* 0x000ea80000100800 */
[----:B------:R-:W2:Y:S01]  /*2310*/  LDL R213, [R1+0x190] ;  /* 0x0001900001d57983 */ /* 0x000ea20000100800 */
[----:B----4-:R-:W-:Y:S01]  /*2320*/  FADD.FTZ R164, R164, R14 ;  /* 0x0000000ea4a47221 */ /* 0x010fe20000010000 */
[----:B------:R-:W-:-:S04]  /*2330*/  FMUL.FTZ R14, R170, UR32 ;  /* 0x00000020aa0e7c20 */ /* 0x000fc80008410000 */
[----:B------:R1:W-:Y:S04]  /*2340*/  STL [R1+0x48], R164 ;  /* 0x000048a401007387 */ /* 0x0003e80000100800 */
[----:B------:R4:W-:Y:S04]  /*2350*/  STL [R1+0xe8], R169 ;  /* 0x0000e8a901007387 */ /* 0x0009e80000100800 */
[----:B------:R-:W2:Y:S01]  /*2360*/  LDL.LU R170, [R1+0xf0] ;  /* 0x0000f00001aa7983 */ /* 0x000ea20000300800 */
[----:B-1----:R-:W-:-:S03]  /*2370*/  SHF.L.U32 R164, R217, 0x10, RZ ;  /* 0x00000010d9a47819 */ /* 0x002fc600000006ff */
[----:B------:R1:W-:Y:S01]  /*2380*/  STL [R1+0x50], R219 ;  /* 0x000050db01007387 */ /* 0x0003e20000100800 */
[----:B----4-:R-:W-:Y:S01]  /*2390*/  FADD.FTZ R169, R215, R222 ;  /* 0x000000ded7a97221 */ /* 0x010fe20000010000 */
[----:B------:R-:W-:Y:S01]  /*23a0*/  MOV R215, R168 ;  /* 0x000000a800d77202 */ /* 0x000fe20000000f00 */
[----:B------:R-:W-:Y:S01]  /*23b0*/  FFMA.FTZ R168, R19, R222, R214 ;  /* 0x000000de13a87223 */ /* 0x000fe200000100d6 */
[----:B-1----:R-:W4:Y:S04]  /*23c0*/  LDL R219, [R1+0x1a4] ;  /* 0x0001a40001db7983 */ /* 0x002f280000100800 */
[----:B------:R-:W4:Y:S04]  /*23d0*/  LDL.LU R217, [R1+0x4c] ;  /* 0x00004c0001d97983 */ /* 0x000f280000300800 */
[----:B------:R-:W4:Y:S01]  /*23e0*/  LDL.LU R214, [R1+0x5c] ;  /* 0x00005c0001d67983 */ /* 0x000f220000300800 */
[----:B------:R-:W-:Y:S01]  /*23f0*/  FMUL.FTZ R16, R16, UR32 ;  /* 0x0000002010107c20 */ /* 0x000fe20008410000 */
[----:B---3--:R-:W-:-:S03]  /*2400*/  FFMA.FTZ R0, R18, R167, R0 ;  /* 0x000000a712007223 */ /* 0x008fc60000010000 */
[----:B------:R-:W-:Y:S02]  /*2410*/  FFMA.FTZ R173, R16, R166, R173 ;  /* 0x000000a610ad7223 */ /* 0x000fe400000100ad */
[----:B------:R1:W-:Y:S01]  /*2420*/  STL [R1+0xfc], R0 ;  /* 0x0000fc0001007387 */ /* 0x0003e20000100800 */
[----:B------:R-:W-:-:S03]  /*2430*/  FADD.FTZ R172, R172, R166 ;  /* 0x000000a6acac7221 */ /* 0x000fc60000010000 */
[----:B-1----:R0:W5:Y:S01]  /*2440*/  LDL.LU R0, [R1+0x1c8] ;  /* 0x0001c80001007983 */ /* 0x0021620000300800 */
[----:B--2---:R-:W-:Y:S01]  /*2450*/  FFMA.FTZ R170, R14, R13, R170 ;  /* 0x0000000d0eaa7223 */ /* 0x004fe200000100aa */
[----:B----4-:R-:W-:-:S05]  /*2460*/  FADD.FTZ R214, R214, R167 ;  /* 0x000000a7d6d67221 */ /* 0x010fca0000010000 */
[----:B------:R-:W-:Y:S04]  /*2470*/  STL [R1+0x5c], R214 ;  /* 0x00005cd601007387 */ /* 0x000fe80000100800 */
[----:B------:R1:W-:Y:S04]  /*2480*/  STL [R1+0x104], R173 ;  /* 0x000104ad01007387 */ /* 0x0003e80000100800 */
[----:B------:R2:W-:Y:S04]  /*2490*/  STL [R1+0xf0], R170 ;  /* 0x0000f0aa01007387 */ /* 0x0005e80000100800 */
[----:B-1----:R-:W3:Y:S04]  /*24a0*/  LDL.LU R173, [R1+0x54] ;  /* 0x0000540001ad7983 */ /* 0x002ee80000300800 */
[----:B--2---:R-:W2:Y:S04]  /*24b0*/  LDL R170, [R1+0x194] ;  /* 0x0001940001aa7983 */ /* 0x004ea80000100800 */
[----:B------:R1:W-:Y:S04]  /*24c0*/  STL [R1+0x64], R172 ;  /* 0x000064ac01007387 */ /* 0x0003e80000100800 */
[----:B-1----:R-:W4:Y:S01]  /*24d0*/  LDL.LU R172, [R1+0xf4] ;  /* 0x0000f40001ac7983 */ /* 0x002f220000300800 */
[----:B------:R-:W-:Y:S01]  /*24e0*/  FMUL.FTZ R221, R221, R167 ;  /* 0x000000a7dddd7220 */ /* 0x000fe20000410000 */
[----:B------:R-:W-:-:S03]  /*24f0*/  FMUL.FTZ R213, R213, R13 ;  /* 0x0000000dd5d57220 */ /* 0x000fc60000410000 */
[----:B------:R-:W-:Y:S01]  /*2500*/  FADD.FTZ R13, R169, R221 ;  /* 0x000000dda90d7221 */ /* 0x000fe20000010000 */
[----:B------:R-:W-:Y:S01]  /*2510*/  FFMA.FTZ R167, R18, R221, R168 ;  /* 0x000000dd12a77223 */ /* 0x000fe200000100a8 */
[----:B------:R-:W-:Y:S01]  /*2520*/  FMUL.FTZ R219, R219, R166 ;  /* 0x000000a6dbdb7220 */ /* 0x000fe20000410000 */
[----:B------:R-:W-:Y:S01]  /*2530*/  FADD.FTZ R171, R171, -UR34 ;  /* 0x80000022abab7e21 */ /* 0x000fe20008010000 */
[----:B------:R-:W-:Y:S01]  /*2540*/  FADD.FTZ R166, R13, R220 ;  /* 0x000000dc0da67221 */ /* 0x000fe20000010000 */
[----:B------:R-:W-:Y:S01]  /*2550*/  FFMA.FTZ R167, R17, R220, R167 ;  /* 0x000000dc11a77223 */ /* 0x000fe200000100a7 */
[----:B------:R-:W-:Y:S01]  /*2560*/  FMUL.FTZ R13, R215, UR32 ;  /* 0x00000020d70d7c20 */ /* 0x000fe20008410000 */
[----:B------:R-:W-:Y:S01]  /*2570*/  FADD.FTZ R217, R217, R165 ;  /* 0x000000a5d9d97221 */ /* 0x000fe20000010000 */
[----:B------:R-:W-:Y:S01]  /*2580*/  FADD.FTZ R168, R166, R219 ;  /* 0x000000dba6a87221 */ /* 0x000fe20000010000 */
[----:B------:R-:W-:Y:S01]  /*2590*/  FFMA.FTZ R166, R16, R219, R167 ;  /* 0x000000db10a67223 */ /* 0x000fe200000100a7 */
[----:B------:R-:W-:Y:S01]  /*25a0*/  FMUL.FTZ R169, R171, UR32 ;  /* 0x00000020aba97c20 */ /* 0x000fe20008410000 */
[-C--:B------:R-:W-:Y:S01]  /*25b0*/  FFMA.FTZ R175, R13, R165.reuse, R175 ;  /* 0x000000a50daf7223 */ /* 0x080fe200000100af */
[----:B------:R1:W-:Y:S04]  /*25c0*/  STL [R1+0x4c], R217 ;  /* 0x00004cd901007387 */ /* 0x0003e80000100800 */
[----:B------:R0:W-:Y:S01]  /*25d0*/  STL [R1+0xec], R175 ;  /* 0x0000ecaf01007387 */ /* 0x0001e20000100800 */
[----:B-1----:R-:W-:Y:S01]  /*25e0*/  FMUL.FTZ R217, R174, R165 ;  /* 0x000000a5aed97220 */ /* 0x002fe20000410000 */
[----:B------:R-:W-:-:S02]  /*25f0*/  FFMA.FTZ R165, R15, R218, R166 ;  /* 0x000000da0fa57223 */ /* 0x000fc400000100a6 */
[----:B------:R0:W-:Y:S01]  /*2600*/  STL [R1+0x10], R169 ;  /* 0x000010a901007387 */ /* 0x0001e20000100800 */
[----:B------:R-:W-:Y:S01]  /*2610*/  FADD.FTZ R167, R168, R218 ;  /* 0x000000daa8a77221 */ /* 0x000fe20000010000 */
[----:B------:R-:W-:-:S03]  /*2620*/  FFMA.FTZ R165, R13, R217, R165 ;  /* 0x000000d90da57223 */ /* 0x000fc600000100a5 */
[----:B------:R-:W-:Y:S01]  /*2630*/  FADD.FTZ R167, R167, R217 ;  /* 0x000000d9a7a77221 */ /* 0x000fe20000010000 */
[----:B------:R-:W-:Y:S01]  /*2640*/  FFMA.FTZ R165, R14, R213, R165 ;  /* 0x000000d50ea57223 */ /* 0x000fe200000100a5 */
[----:B------:R-:W-:Y:S02]  /*2650*/  IADD3 R216, PT, PT, R216, 0x80, RZ ;  /* 0x00000080d8d87810 */ /* 0x000fe40007ffe0ff */
[----:B------:R-:W-:Y:S02]  /*2660*/  IADD3 R4, PT, PT, R4, 0x80, RZ ;  /* 0x0000008004047810 */ /* 0x000fe40007ffe0ff */
[----:B------:R-:W-:Y:S01]  /*2670*/  IADD3 R3, PT, PT, R3, 0x80, RZ ;  /* 0x0000008003037810 */ /* 0x000fe20007ffe0ff */
[----:B---3--:R-:W-:Y:S01]  /*2680*/  FADD.FTZ R173, R173, R164 ;  /* 0x000000a4adad7221 */ /* 0x008fe20000010000 */
[----:B--2---:R-:W-:-:S04]  /*2690*/  FMUL.FTZ R166, R170, R164 ;  /* 0x000000a4aaa67220 */ /* 0x004fc80000410000 */
[----:B------:R0:W-:Y:S01]  /*26a0*/  STL [R1+0x54], R173 ;  /* 0x000054ad01007387 */ /* 0x0001e20000100800 */
[----:B----4-:R-:W-:-:S05]  /*26b0*/  FFMA.FTZ R172, R169, R164, R172 ;  /* 0x000000a4a9ac7223 */ /* 0x010fca00000100ac */
[----:B------:R0:W-:Y:S04]  /*26c0*/  STL [R1+0xf4], R172 ;  /* 0x0000f4ac01007387 */ /* 0x0001e80000100800 */
[----:B------:R0:W-:Y:S01]  /*26d0*/  STL [R1+0x1c], R166 ;  /* 0x00001ca601007387 */ /* 0x0001e20000100800 */
[----:B------:R-:W-:Y:S01]  /*26e0*/  FADD.FTZ R164, R167, R213 ;  /* 0x000000d5a7a47221 */ /* 0x000fe20000010000 */
[----:B------:R-:W-:-:S03]  /*26f0*/  FFMA.FTZ R214, R169, R166, R165 ;  /* 0x000000a6a9d67223 */ /* 0x000fc600000100a5 */
[----:B------:R-:W-:-:S07]  /*2700*/  FADD.FTZ R215, R164, R166 ;  /* 0x000000a6a4d77221 */ /* 0x000fce0000010000 */
.L_x_9108:
[----:B------:R-:W-:Y:S05]  /*2710*/  BSYNC.RECONVERGENT B1 ;  /* 0x0000000000017941 */ /* 0x000fea0003800200 */
.L_x_9107:
[----:B------:R-:W-:Y:S04]  /*2720*/  BSSY.RECONVERGENT B1, `(.L_x_9109) ;  /* 0x0000088000017945 */ /* 0x000fe80003800200 */
[----:B------:R-:W-:Y:S05]  /*2730*/  @!P2 BRA `(.L_x_9110) ;  /* 0x000000080018a947 */ /* 0x000fea0003800000 */
[----:B------:R-:W2:Y:S01]  /*2740*/  LDC.64 R6, c[0x0][0x3a8] ;  /* 0x0000ea00ff067b82 */ /* 0x000ea20000000a00 */
[----:B------:R-:W3:Y:S04]  /*2750*/  LDL R212, [R1+0x178] ;  /* 0x0001780001d47983 */ /* 0x000ee80000100800 */
[----:B------:R-:W4:Y:S03]  /*2760*/  LDL R210, [R1+0x180] ;  /* 0x0001800001d27983 */ /* 0x000f260000100800 */
[----:B0-----:R-:W0:Y:S01]  /*2770*/  LDC.64 R164, c[0x0][0x428] ;  /* 0x00010a00ffa47b82 */ /* 0x001e220000000a00 */
[----:B------:R-:W-:Y:S01]  /*2780*/  ISETP.NE.U32.AND P4, PT, RZ, UR24, PT ;  /* 0x00000018ff007c0c */ /* 0x000fe2000bf85070 */
[----:B------:R0:W-:Y:S06]  /*2790*/  STL [R1+0x1d0], R13 ;  /* 0x0001d00d01007387 */ /* 0x0001ec0000100800 */
[----:B-1----:R-:W1:Y:S01]  /*27a0*/  LDC.64 R172, c[0x0][0x3b0] ;  /* 0x0000ec00ffac7b82 */ /* 0x002e620000000a00 */
[----:B--2---:R-:W-:-:S04]  /*27b0*/  IMAD.WIDE.U32 R6, R3, 0x20, R6 ;  /* 0x0000002003067825 */ /* 0x004fc800078e0006 */
[----:B0-----:R-:W-:Y:S01]  /*27c0*/  IMAD.WIDE.U32 R164, R216, 0x10, R164 ;  /* 0x00000010d8a47825 */ /* 0x001fe200078e00a4 */
[----:B------:R-:W2:Y:S04]  /*27d0*/  LDG.E.128 R8, desc[UR20][R6.64] ;  /* 0x0000001406087981 */ /* 0x000ea8000c1e1d00 */
[----:B------:R0:W3:Y:S04]  /*27e0*/  LDG.E.128 R168, desc[UR20][R6.64+0x10] ;  /* 0x0000101406a87981 */ /* 0x0000e8000c1e1d00 */
[----:B------:R-:W4:Y:S01]  /*27f0*/  LDG.E.128 R164, desc[UR20][R164.64] ;  /* 0x00000014a4a47981 */ /* 0x000f22000c1e1d00 */
[----:B------:R-:W-:-:S03]  /*2800*/  ISETP.NE.AND.EX P4, PT, RZ, UR25, PT, P4 ;  /* 0x00000019ff007c0c */ /* 0x000fc6000bf85340 */
[----:B------:R-:W4:Y:S04]  /*2810*/  LDL.LU R13, [R1] ;  /* 0x00000000010d7983 */ /* 0x000f280000300800 */
[----:B-----5:R1:W-:Y:S06]  /*2820*/  STL [R1+0x1cc], R2 ;  /* 0x0001cc0201007387 */ /* 0x0203ec0000100800 */
[----:B0-----:R-:W0:Y:S01]  /*2830*/  @P4 LDC.64 R6, c[0x0][0x438] ;  /* 0x00010e00ff064b82 */ /* 0x001e220000000a00 */
[----:B-1----:R-:W4:Y:S04]  /*2840*/  LDL.LU R2, [R1+0x40] ;  /* 0x0000400001027983 */ /* 0x002f280000300800 */
[----:B------:R1:W-:Y:S04]  /*2850*/  STL [R1+0x1c8], R0 ;  /* 0x0001c80001007387 */ /* 0x0003e80000100800 */
[----:B-1----:R-:W4:Y:S04]  /*2860*/  LDL.LU R0, [R1+0xd8] ;  /* 0x0000d80001007983 */ /* 0x002f280000300800 */
[----:B------:R-:W4:Y:S01]  /*2870*/  LDL R211, [R1+0x17c] ;  /* 0x00017c0001d37983 */ /* 0x000f220000100800 */
[----:B0-----:R-:W-:-:S03]  /*2880*/  @P4 IMAD.WIDE.U32 R6, R3, 0x20, R6 ;  /* 0x0000002003064825 */ /* 0x001fc600078e0006 */
[----:B------:R-:W4:Y:S04]  /*2890*/  LDL R209, [R1+0x184] ;  /* 0x0001840001d17983 */ /* 0x000f280000100800 */
[----:B------:R-:W5:Y:S04]  /*28a0*/  @P4 LDG.E.128 R40, desc[UR20][R6.64] ;  /* 0x0000001406284981 */ /* 0x000f68000c1e1d00 */
[----:B------:R0:W5:Y:S04]  /*28b0*/  @P4 LDG.E.128 R36, desc[UR20][R6.64+0x10] ;  /* 0x0000101406244981 */ /* 0x000168000c1e1d00 */
[----:B------:R-:W4:Y:S04]  /*28c0*/  LDL R252, [R1+0x16c] ;  /* 0x00016c0001fc7983 */ /* 0x000f280000100800 */
[----:B------:R-:W4:Y:S01]  /*28d0*/  LDL R175, [R1+0x174] ;  /* 0x0001740001af7983 */ /* 0x000f220000100800 */
[----:B0-----:R-:W-:-:S05]  /*28e0*/  IMAD.WIDE.U32 R6, R4, 0x8, R172 ;  /* 0x0000000804067825 */ /* 0x001fca00078e00ac */
[----:B------:R0:W5:Y:S01]  /*28f0*/  LDG.E.64 R180, desc[UR20][R6.64] ;  /* 0x0000001406b47981 */ /* 0x000162000c1e1b00 */
[----:B--2---:R-:W-:Y:S01]  /*2900*/  FADD.FTZ R21, R9, -UR34 ;  /* 0x8000002209157e21 */ /* 0x004fe20008010000 */
[----:B------:R-:W-:Y:S01]  /*2910*/  FADD.FTZ R9, R11, -UR34 ;  /* 0x800000220b097e21 */ /* 0x000fe20008010000 */
[----:B---3--:R-:W-:Y:S02]  /*2920*/  FADD.FTZ R22, R168, -UR34 ;  /* 0x80000022a8167e21 */ /* 0x008fe40008010000 */
[----:B------:R-:W-:Y:S01]  /*2930*/  FMUL.FTZ R11, R21, UR32 ;  /* 0x00000020150b7c20 */ /* 0x000fe20008410000 */
[C---:B----4-:R-:W-:Y:S01]  /*2940*/  PRMT R174, R167.reuse, 0x7632, R174 ;  /* 0x00007632a7ae7816 */ /* 0x050fe200000000ae */
[C---:B0-----:R-:W-:Y:S01]  /*2950*/  IMAD.U32 R7, R166.reuse, 0x10000, RZ ;  /* 0x00010000a6077824 */ /* 0x041fe200078e00ff */
[----:B------:R-:W-:Y:S02]  /*2960*/  SHF.L.U32 R5, R167, 0x10, RZ ;  /* 0x00000010a7057819 */ /* 0x000fe400000006ff */
[----:B------:R-:W-:Y:S01]  /*2970*/  PRMT R173, R166, 0x7632, R173 ;  /* 0x00007632a6ad7816 */ /* 0x000fe200000000ad */
[----:B------:R-:W2:Y:S01]  /*2980*/  LDL.LU R167, [R1+0x8] ;  /* 0x0000080001a77983 */ /* 0x000ea20000300800 */
[----:B------:R-:W-:-:S03]  /*2990*/  FADD.FTZ R166, R170, -UR34 ;  /* 0x80000022aaa67e21 */ /* 0x000fc60008010000 */
[----:B------:R-:W3:Y:S04]  /*29a0*/  LDL.LU R168, [R1+0xd4] ;  /* 0x0000d40001a87983 */ /* 0x000ee80000300800 */
[----:B------:R-:W4:Y:S04]  /*29b0*/  LDL.LU R170, [R1+0xc] ;  /* 0x00000c0001aa7983 */ /* 0x000f280000300800 */
[----:B------:R-:W2:Y:S01]  /*29c0*/  LDL.LU R21, [R1+0x38] ;  /* 0x0000380001157983 */ /* 0x000ea20000300800 */
[----:B------:R-:W-:Y:S01]  /*29d0*/  FADD.FTZ R12, R8, -UR34 ;  /* 0x80000022080c7e21 */ /* 0x000fe20008010000 */
[----:B------:R-:W-:-:S02]  /*29e0*/  SHF.L.U32 R8, R164, 0x10, RZ ;  /* 0x00000010a4087819 */ /* 0x000fc400000006ff */
[----:B------:R-:W-:Y:S01]  /*29f0*/  PRMT R172, R164, 0x7632, R172 ;  /* 0x00007632a4ac7816 */ /* 0x000fe200000000ac */
[----:B------:R-:W-:Y:S01]  /*2a00*/  FMUL.FTZ R12, R12, UR32 ;  /* 0x000000200c0c7c20 */ /* 0x000fe20008410000 */
[C---:B------:R-:W-:Y:S02]  /*2a10*/  PRMT R164, R165.reuse, 0x7632, R164 ;  /* 0x00007632a5a47816 */ /* 0x040fe400000000a4 */
[----:B------:R-:W-:Y:S02]  /*2a20*/  SHF.L.U32 R6, R165, 0x10, RZ ;  /* 0x00000010a5067819 */ /* 0x000fe400000006ff */
[----:B------:R-:W-:Y:S02]  /*2a30*/  SHF.L.U32 R165, R172, 0x10, RZ ;  /* 0x00000010aca57819 */ /* 0x000fe400000006ff */
[----:B------:R-:W3:Y:S01]  /*2a40*/  LDL.LU R172, [R1+0xcc] ;  /* 0x0000cc0001ac7983 */ /* 0x000ee20000300800 */
[-C--:B------:R-:W-:Y:S01]  /*2a50*/  FFMA.FTZ R0, R12, R8.reuse, R0 ;  /* 0x000000080c007223 */ /* 0x080fe20000010000 */
[----:B------:R-:W-:Y:S01]  /*2a60*/  FMUL.FTZ R212, R212, R8 ;  /* 0x00000008d4d47220 */ /* 0x000fe20000410000 */
[----:B--2---:R-:W-:Y:S01]  /*2a70*/  FADD.FTZ R21, R21, R8 ;  /* 0x0000000815157221 */ /* 0x004fe20000010000 */
[----:B------:R-:W-:-:S04]  /*2a80*/  FMUL.FTZ R8, R22, UR32 ;  /* 0x0000002016087c20 */ /* 0x000fc80008410000 */
[----:B------:R0:W-:Y:S02]  /*2a90*/  STL [R1+0x38], R21 ;  /* 0x0000381501007387 */ /* 0x0001e40000100800 */
[----:B0-----:R-:W-:Y:S02]  /*2aa0*/  SHF.L.U32 R21, R164, 0x10, RZ ;  /* 0x00000010a4157819 */ /* 0x001fe400000006ff */
[----:B------:R-:W2:Y:S04]  /*2ab0*/  LDL R164, [R1+0x168] ;  /* 0x0001680001a47983 */ /* 0x000ea80000100800 */
[----:B------:R-:W-:Y:S04]  /*2ac0*/  STL [R1+0xd8], R0 ;  /* 0x0000d80001007387 */ /* 0x000fe80000100800 */
[----:B------:R-:W4:Y:S01]  /*2ad0*/  LDL.LU R22, [R1+0xe0] ;  /* 0x0000e00001167983 */ /* 0x000f220000300800 */
[----:B------:R-:W-:Y:S01]  /*2ae0*/  FADD.FTZ R10, R10, -UR34 ;  /* 0x800000220a0a7e21 */ /* 0x000fe20008010000 */
[----:B------:R-:W-:-:S03]  /*2af0*/  FADD.FTZ R2, R2, R6 ;  /* 0x0000000602027221 */ /* 0x000fc60000010000 */
[----:B------:R-:W-:Y:S02]  /*2b00*/  FMUL.FTZ R10, R10, UR32 ;  /* 0x000000200a0a7c20 */ /* 0x000fe40008410000 */
[----:B------:R0:W-:Y:S01]  /*2b10*/  STL [R1+0x40], R2 ;  /* 0x0000400201007387 */ /* 0x0001e20000100800 */
[----:B------:R-:W-:-:S03]  /*2b20*/  FMUL.FTZ R210, R210, R6 ;  /* 0x00000006d2d27220 */ /* 0x000fc60000410000 */
[----:B0-----:R-:W3:Y:S04]  /*2b30*/  LDL.LU R2, [R1+0xdc] ;  /* 0x0000dc0001027983 */ /* 0x001ee80000300800 */
[----:B------:R-:W2:Y:S01]  /*2b40*/  LDL.LU R0, [R1+0x3c] ;  /* 0x00003c0001007983 */ /* 0x000ea20000300800 */
[----:B----4-:R-:W-:-:S03]  /*2b50*/  FFMA.FTZ R22, R10, R6, R22 ;  /* 0x000000060a167223 */ /* 0x010fc60000010016 */
[----:B------:R-:W4:Y:S01]  /*2b60*/  LDL.LU R6, [R1+0xc8] ;  /* 0x0000c80001067983 */ /* 0x000f220000300800 */
[----:B------:R-:W-:Y:S01]  /*2b70*/  FADD.FTZ R13, R13, R7 ;  /* 0x000000070d0d7221 */ /* 0x000fe20000010000 */
[----:B------:R-:W-:Y:S02]  /*2b80*/  FADD.FTZ R167, R167, R5 ;  /* 0x00000005a7a77221 */ /* 0x000fe40000010000 */
[----:B------:R0:W-:Y:S02]  /*2b90*/  STL [R1+0xe0], R22 ;  /* 0x0000e01601007387 */ /* 0x0001e40000100800 */
[----:B0-----:R-:W-:Y:S02]  /*2ba0*/  SHF.L.U32 R22, R173, 0x10, RZ ;  /* 0x00000010ad167819 */ /* 0x001fe400000006ff */
[----:B------:R-:W4:Y:S01]  /*2bb0*/  LDL.LU R173, [R1+0x4] ;  /* 0x0000040001ad7983 */ /* 0x000f220000300800 */
[----:B---3--:R-:W-:-:S03]  /*2bc0*/  FFMA.FTZ R2, R11, R165, R2 ;  /* 0x000000a50b027223 */ /* 0x008fc60000010002 */
[----:B------:R0:W-:Y:S01]  /*2bd0*/  STL [R1], R13 ;  /* 0x0000000d01007387 */ /* 0x0001e20000100800 */
[----:B--2---:R-:W-:-:S03]  /*2be0*/  FADD.FTZ R0, R0, R165 ;  /* 0x000000a500007221 */ /* 0x004fc60000010000 */
[----:B0-----:R2:W5:Y:S01]  /*2bf0*/  LDL.LU R13, [R1+0x1d0] ;  /* 0x0001d000010d7983 */ /* 0x0015620000300800 */
[----:B------:R-:W-:Y:S01]  /*2c00*/  FMUL.FTZ R211, R211, R165 ;  /* 0x000000a5d3d37220 */ /* 0x000fe20000410000 */
[-C--:B----4-:R-:W-:Y:S01]  /*2c10*/  FFMA.FTZ R6, R8, R7.reuse, R6 ;  /* 0x0000000708067223 */ /* 0x090fe20000010006 */
[----:B------:R-:W-:Y:S01]  /*2c20*/  FMUL.FTZ R7, R164, R7 ;  /* 0x00000007a4077220 */ /* 0x000fe20000410000 */
[----:B------:R-:W-:Y:S02]  /*2c30*/  SHF.L.U32 R164, R174, 0x10, RZ ;  /* 0x00000010aea47819 */ /* 0x000fe400000006ff */
[----:B------:R-:W3:Y:S04]  /*2c40*/  LDL.LU R174, [R1+0x44] ;  /* 0x0000440001ae7983 */ /* 0x000ee80000300800 */
[----:B------:R0:W-:Y:S04]  /*2c50*/  STL [R1+0xc8], R6 ;  /* 0x0000c80601007387 */ /* 0x0001e80000100800 */
[----:B------:R1:W-:Y:S01]  /*2c60*/  STL [R1+0x8], R167 ;  /* 0x000008a701007387 */ /* 0x0003e20000100800 */
[----:B0-----:R-:W-:Y:S01]  /*2c70*/  FMUL.FTZ R6, R166, UR32 ;  /* 0x00000020a6067c20 */ /* 0x001fe20008410000 */
[----:B------:R-:W-:Y:S01]  /*2c80*/  FFMA.FTZ R166, R12, R212, R214 ;  /* 0x000000d40ca67223 */ /* 0x000fe200000100d6 */
[----:B-1----:R-:W-:-:S02]  /*2c90*/  FADD.FTZ R167, R215, R212 ;  /* 0x000000d4d7a77221 */ /* 0x002fc40000010000 */
[----:B------:R-:W4:Y:S04]  /*2ca0*/  LDL.LU R215, [R1+0xe4] ;  /* 0x0000e40001d77983 */ /* 0x000f280000300800 */
[----:B------:R-:W2:Y:S04]  /*2cb0*/  LDL R214, [R1+0x170] ;  /* 0x0001700001d67983 */ /* 0x000ea80000100800 */
[----:B------:R0:W-:Y:S04]  /*2cc0*/  STL [R1+0xdc], R2 ;  /* 0x0000dc0201007387 */ /* 0x0001e80000100800 */
[----:B0-----:R0:W5:Y:S04]  /*2cd0*/  LDL.LU R2, [R1+0x1cc] ;  /* 0x0001cc0001027983 */ /* 0x0011680000300800 */
[----:B------:R1:W-:Y:S04]  /*2ce0*/  STL [R1+0x3c], R0 ;  /* 0x00003c0001007387 */ /* 0x0003e80000100800 */
[----:B-1----:R0:W5:Y:S04]  /*2cf0*/  LDL.LU R0, [R1+0x1c8] ;  /* 0x0001c80001007983 */ /* 0x0021680000300800 */
[----:B------:R-:W2:Y:S01]  /*2d00*/  LDL.LU R165, [R1+0xd0] ;  /* 0x0000d00001a57983 */ /* 0x000ea20000300800 */
[----:B------:R-:W-:Y:S01]  /*2d10*/  FMUL.FTZ R9, R9, UR32 ;  /* 0x0000002009097c20 */ /* 0x000fe20008410000 */
[----:B------:R-:W-:Y:S01]  /*2d20*/  FADD.FTZ R169, R169, -UR34 ;  /* 0x80000022a9a97e21 */ /* 0x000fe20008010000 */
[----:B------:R-:W-:Y:S01]  /*2d30*/  FMUL.FTZ R209, R209, R21 ;  /* 0x00000015d1d17220 */ /* 0x000fe20000410000 */
[----:B------:R-:W-:Y:S01]  /*2d40*/  FFMA.FTZ R166, R11, R211, R166 ;  /* 0x000000d30ba67223 */ /* 0x000fe200000100a6 */
[----:B------:R-:W-:Y:S01]  /*2d50*/  FADD.FTZ R171, R171, -UR34 ;  /* 0x80000022abab7e21 */ /* 0x000fe20008010000 */
[----:B------:R-:W-:-:S02]  /*2d60*/  FADD.FTZ R173, R173, R22 ;  /* 0x00000016adad7221 */ /* 0x000fc40000010000 */
[----:B------:R-:W-:Y:S01]  /*2d70*/  FFMA.FTZ R166, R10, R210, R166 ;  /* 0x000000d20aa67223 */ /* 0x000fe200000100a6 */
[----:B------:R-:W-:Y:S01]  /*2d80*/  FADD.FTZ R170, R170, R164 ;  /* 0x000000a4aaaa7221 */ /* 0x000fe20000010000 */
[----:B------:R-:W-:Y:S02]  /*2d90*/  IADD3 R216, PT, PT, R216, 0x80, RZ ;  /* 0x00000080d8d87810 */ /* 0x000fe40007ffe0ff */
[----:B------:R-:W-:Y:S02]  /*2da0*/  IADD3 R4, PT, PT, R4, 0x80, RZ ;  /* 0x0000008004047810 */ /* 0x000fe40007ffe0ff */
[----:B------:R-:W-:Y:S01]  /*2db0*/  IADD3 R3, PT, PT, R3, 0x80, RZ ;  /* 0x0000008003037810 */ /* 0x000fe20007ffe0ff */
[----:B---3--:R-:W-:Y:S01]  /*2dc0*/  FADD.FTZ R174, R174, R21 ;  /* 0x00000015aeae7221 */ /* 0x008fe20000010000 */
[----:B----4-:R-:W-:Y:S01]  /*2dd0*/  FFMA.FTZ R215, R9, R21, R215 ;  /* 0x0000001509d77223 */ /* 0x010fe200000100d7 */
[----:B------:R-:W-:-:S04]  /*2de0*/  FMUL.FTZ R21, R169, UR32 ;  /* 0x00000020a9157c20 */ /* 0x000fc80008410000 */
[-C--:B------:R-:W-:Y:S01]  /*2df0*/  FFMA.FTZ R172, R21, R22.reuse, R172 ;  /* 0x0000001615ac7223 */ /* 0x080fe200000100ac */
[----:B------:R-:W-:Y:S01]  /*2e00*/  FMUL.FTZ R22, R252, R22 ;  /* 0x00000016fc167220 */ /* 0x000fe20000410000 */
[----:B------:R-:W-:-:S04]  /*2e10*/  FMUL.FTZ R252, R171, UR32 ;  /* 0x00000020abfc7c20 */ /* 0x000fc80008410000 */
[----:B------:R-:W-:Y:S01]  /*2e20*/  FFMA.FTZ R168, R252, R164, R168 ;  /* 0x000000a4fca87223 */ /* 0x000fe200000100a8 */
[----:B--2---:R-:W-:-:S05]  /*2e30*/  FFMA.FTZ R165, R6, R5, R165 ;  /* 0x0000000506a57223 */ /* 0x004fca00000100a5 */
[----:B------:R1:W-:Y:S02]  /*2e40*/  STL [R1+0xd0], R165 ;  /* 0x0000d0a501007387 */ /* 0x0003e40000100800 */
[----:B-1----:R-:W-:-:S04]  /*2e50*/  FADD.FTZ R165, R167, R211 ;  /* 0x000000d3a7a57221 */ /* 0x002fc80000010000 */
[----:B------:R-:W-:-:S04]  /*2e60*/  FADD.FTZ R165, R165, R210 ;  /* 0x000000d2a5a57221 */ /* 0x000fc80000010000 */
[----:B------:R-:W-:Y:S01]  /*2e70*/  FADD.FTZ R167, R165, R209 ;  /* 0x000000d1a5a77221 */ /* 0x000fe20000010000 */
[----:B------:R-:W-:Y:S01]  /*2e80*/  FFMA.FTZ R165, R9, R209, R166 ;  /* 0x000000d109a57223 */ /* 0x000fe200000100a6 */
[----:B------:R1:W-:Y:S02]  /*2e90*/  STL [R1+0xe4], R215 ;  /* 0x0000e4d701007387 */ /* 0x0003e40000100800 */
[----:B------:R-:W-:Y:S01]  /*2ea0*/  FADD.FTZ R166, R167, R7 ;  /* 0x00000007a7a67221 */ /* 0x000fe20000010000 */
[----:B------:R-:W-:Y:S01]  /*2eb0*/  FMUL.FTZ R167, R175, R164 ;  /* 0x000000a4afa77220 */ /* 0x000fe20000410000 */
[----:B------:R0:W-:Y:S04]  /*2ec0*/  STL [R1+0x44], R174 ;  /* 0x000044ae01007387 */ /* 0x0001e80000100800 */
[----:B------:R0:W-:Y:S04]  /*2ed0*/  STL [R1+0x4], R173 ;  /* 0x000004ad01007387 */ /* 0x0001e80000100800 */
[----:B------:R0:W-:Y:S04]  /*2ee0*/  STL [R1+0xcc], R172 ;  /* 0x0000ccac01007387 */ /* 0x0001e80000100800 */
[----:B------:R0:W-:Y:S04]  /*2ef0*/  STL [R1+0xc], R170 ;  /* 0x00000caa01007387 */ /* 0x0001e80000100800 */
[----:B------:R0:W-:Y:S04]  /*2f00*/  STL [R1+0xd4], R168 ;  /* 0x0000d4a801007387 */ /* 0x0001e80000100800 */
[----:B------:R0:W-:Y:S01]  /*2f10*/  STL [R1+0x18], R167 ;  /* 0x000018a701007387 */ /* 0x0001e20000100800 */
[----:B------:R-:W-:Y:S01]  /*2f20*/  FFMA.FTZ R165, R8, R7, R165 ;  /* 0x0000000708a57223 */ /* 0x000fe200000100a5 */
[----:B------:R-:W-:Y:S01]  /*2f30*/  FMUL.FTZ R5, R214, R5 ;  /* 0x00000005d6057220 */ /* 0x000fe20000410000 */
[----:B------:R-:W-:-:S02]  /*2f40*/  FADD.FTZ R166, R166, R22 ;  /* 0x00000016a6a67221 */ /* 0x000fc40000010000 */
[----:B------:R-:W-:Y:S02]  /*2f50*/  FFMA.FTZ R165, R21, R22, R165 ;  /* 0x0000001615a57223 */ /* 0x000fe400000100a5 */
[----:B------:R-:W-:Y:S02]  /*2f60*/  FADD.FTZ R164, R166, R5 ;  /* 0x00000005a6a47221 */ /* 0x000fe40000010000 */
[----:B------:R-:W-:Y:S02]  /*2f70*/  FFMA.FTZ R165, R6, R5, R165 ;  /* 0x0000000506a57223 */ /* 0x000fe400000100a5 */
[----:B-1----:R-:W-:Y:S02]  /*2f80*/  FADD.FTZ R215, R164, R167 ;  /* 0x000000a7a4d77221 */ /* 0x002fe40000010000 */
[----:B0-----:R-:W-:-:S07]  /*2f90*/  FFMA.FTZ R214, R252, R167, R165 ;  /* 0x000000a7fcd67223 */ /* 0x001fce00000100a5 */
.L_x_9110:
[----:B------:R-:W-:Y:S05]  /*2fa0*/  BSYNC.RECONVERGENT B1 ;  /* 0x0000000000017941 */ /* 0x000fea0003800200 */
.L_x_9109:
[----:B------:R-:W-:Y:S04]  /*2fb0*/  BSSY.RECONVERGENT B1, `(.L_x_9111) ;  /* 0x0000072000017945 */ /* 0x000fe80003800200 */
[----:B------:R-:W-:Y:S05]  /*2fc0*/  @!P3 BRA `(.L_x_9112) ;  /* 0x0000000400c0b947 */ /* 0x000fea0003800000 */
[----:B01----:R-:W0:Y:S01]  /*2fd0*/  LDC.64 R168, c[0x0][0x3a8] ;  /* 0x0000ea00ffa87b82 */ /* 0x003e220000000a00 */
[----:B------:R-:W2:Y:S04]  /*2fe0*/  LDL R186, [R1+0x158] ;  /* 0x0001580001ba7983 */ /* 0x000ea80000100800 */
[----:B------:R-:W3:Y:S03]  /*2ff0*/  LDL R187, [R1+0x160] ;  /* 0x0001600001bb7983 */ /* 0x000ee60000100800 */
[----:B------:R-:W1:Y:S01]  /*3000*/  LDC.64 R164, c[0x0][0x428] ;  /* 0x00010a00ffa47b82 */ /* 0x000e620000000a00 */
[----:B------:R-:W-:Y:S01]  /*3010*/  ISETP.NE.U32.AND P4, PT, RZ, UR24, PT ;  /* 0x00000018ff007c0c */ /* 0x000fe2000bf85070 */
[----:B------:R-:W4:Y:S06]  /*3020*/  LDL.LU R188, [R1+0xa8] ;  /* 0x0000a80001bc7983 */ /* 0x000f2c0000300800 */
[----:B------:R-:W1:Y:S01]  /*3030*/  LDC.64 R174, c[0x0][0x3b0] ;  /* 0x0000ec00ffae7b82 */ /* 0x000e620000000a00 */
[----:B0-----:R-:W-:-:S04]  /*3040*/  IMAD.WIDE.U32 R168, R3, 0x20, R168 ;  /* 0x0000002003a87825 */ /* 0x001fc800078e00a8 */
[----:B-1----:R-:W-:Y:S01]  /*3050*/  IMAD.WIDE.U32 R164, R216, 0x10, R164 ;  /* 0x00000010d8a47825 */ /* 0x002fe200078e00a4 */
[----:B------:R-:W2:Y:S01]  /*3060*/  LDG.E.128 R24, desc[UR20][R168.64] ;  /* 0x00000014a8187981 */ /* 0x000ea2000c1e1d00 */
[----:B------:R-:W-:-:S03]  /*3070*/  ISETP.NE.AND.EX P4, PT, RZ, UR25, PT, P4 ;  /* 0x00000019ff007c0c */ /* 0x000fc6000bf85340 */
[----:B------:R-:W4:Y:S04]  /*3080*/  LDL R189, [R1+0x148] ;  /* 0x0001480001bd7983 */ /* 0x000f280000100800 */
[----:B------:R-:W3:Y:S04]  /*3090*/  LDG.E.128 R164, desc[UR20][R164.64] ;  /* 0x00000014a4a47981 */ /* 0x000ee8000c1e1d00 */
[----:B------:R-:W4:Y:S02]  /*30a0*/  LDG.E.128 R168, desc[UR20][R168.64+0x10] ;  /* 0x00001014a8a87981 */ /* 0x000f24000c1e1d00 */
[----:B------:R-:W0:Y:S02]  /*30b0*/  @P4 LDC.64 R172, c[0x0][0x438] ;  /* 0x00010e00ffac4b82 */ /* 0x000e240000000a00 */
[----:B------:R-:W4:Y:S04]  /*30c0*/  LDL R190, [R1+0x15c] ;  /* 0x00015c0001be7983 */ /* 0x000f280000100800 */
[----:B------:R-:W4:Y:S04]  /*30d0*/  LDL R191, [R1+0x150] ;  /* 0x0001500001bf7983 */ /* 0x000f280000100800 */
[----:B------:R-:W4:Y:S04]  /*30e0*/  LDL R192, [R1+0x164] ;  /* 0x0001640001c07983 */ /* 0x000f280000100800 */
[----:B------:R-:W4:Y:S04]  /*30f0*/  LDL.LU R194, [R1+0xac] ;  /* 0x0000ac0001c27983 */ /* 0x000f280000300800 */
[----:B------:R-:W4:Y:S01]  /*3100*/  LDL R235, [R1+0x14c] ;  /* 0x00014c0001eb7983 */ /* 0x000f220000100800 */
[----:B0-----:R-:W-:-:S05]  /*3110*/  @P4 IMAD.WIDE.U32 R172, R3, 0x20, R172 ;  /* 0x0000002003ac4825 */ /* 0x001fca00078e00ac */
[----:B------:R-:W5:Y:S04]  /*3120*/  @P4 LDG.E.128 R32, desc[UR20][R172.64] ;  /* 0x00000014ac204981 */ /* 0x000f68000c1e1d00 */
[----:B------:R0:W5:Y:S02]  /*3130*/  @P4 LDG.E.128 R28, desc[UR20][R172.64+0x10] ;  /* 0x00001014ac1c4981 */ /* 0x000164000c1e1d00 */
[----:B0-----:R-:W-:-:S05]  /*3140*/  IMAD.WIDE.U32 R172, R4, 0x8, R174 ;  /* 0x0000000804ac7825 */ /* 0x001fca00078e00ae */
[----:B------:R3:W5:Y:S01]  /*3150*/  LDG.E.64 R182, desc[UR20][R172.64] ;  /* 0x00000014acb67981 */ /* 0x000762000c1e1b00 */
[----:B--2---:R-:W-:Y:S01]  /*3160*/  FADD.FTZ R23, R24, -UR34 ;  /* 0x8000002218177e21 */ /* 0x004fe20008010000 */
[----:B------:R-:W-:Y:S01]  /*3170*/  FADD.FTZ R24, R25, -UR34 ;  /* 0x8000002219187e21 */ /* 0x000fe20008010000 */
[----:B------:R-:W-:Y:S01]  /*3180*/  FADD.FTZ R25, R26, -UR34 ;  /* 0x800000221a197e21 */ /* 0x000fe20008010000 */
[----:B------:R-:W-:Y:S01]  /*3190*/  FADD.FTZ R26, R27, -UR34 ;  /* 0x800000221b1a7e21 */ /* 0x000fe20008010000 */
[C---:B---3--:R-:W-:Y:S02]  /*31a0*/  PRMT R172, R164.reuse, 0x7632, R172 ;  /* 0x00007632a4ac7816 */ /* 0x048fe400000000ac */
[----:B------:R-:W-:Y:S01]  /*31b0*/  SHF.L.U32 R27, R164, 0x10, RZ ;  /* 0x00000010a41b7819 */ /* 0x000fe200000006ff */
[----:B----4-:R-:W-:Y:S02]  /*31c0*/  FADD.FTZ R164, R168, -UR34 ;  /* 0x80000022a8a47e21 */ /* 0x010fe40008010000 */
[----:B------:R-:W2:Y:S01]  /*31d0*/  LDL.LU R168, [R1+0xb8] ;  /* 0x0000b80001a87983 */ /* 0x000ea20000300800 */
[----:B------:R-:W-:Y:S01]  /*31e0*/  FMUL.FTZ R23, R23, UR32 ;  /* 0x0000002017177c20 */ /* 0x000fe20008410000 */
[----:B------:R-:W-:Y:S01]  /*31f0*/  PRMT R173, R165, 0x7632, R173 ;  /* 0x00007632a5ad7816 */ /* 0x000fe200000000ad */
[----:B------:R-:W-:Y:S01]  /*3200*/  FADD.FTZ R193, R169, -UR34 ;  /* 0x80000022a9c17e21 */ /* 0x000fe20008010000 */
[----:B------:R-:W-:Y:S01]  /*3210*/  SHF.L.U32 R169, R172, 0x10, RZ ;  /* 0x00000010aca97819 */ /* 0x000fe200000006ff */
[----:B------:R-:W-:Y:S01]  /*3220*/  FADD.FTZ R248, R248, R27 ;  /* 0x0000001bf8f87221 */ /* 0x000fe20000010000 */
[----:B------:R-:W3:Y:S01]  /*3230*/  LDL R172, [R1+0x154] ;  /* 0x0001540001ac7983 */ /* 0x000ee20000100800 */
[-C--:B--2---:R-:W-:Y:S01]  /*3240*/  FFMA.FTZ R168, R23, R27.reuse, R168 ;  /* 0x0000001b17a87223 */ /* 0x084fe200000100a8 */
[----:B------:R-:W-:Y:S01]  /*3250*/  FMUL.FTZ R27, R186, R27 ;  /* 0x0000001bba1b7220 */ /* 0x000fe20000410000 */
[----:B------:R-:W-:-:S03]  /*3260*/  FMUL.FTZ R186, R164, UR32 ;  /* 0x00000020a4ba7c20 */ /* 0x000fc60008410000 */
[----:B------:R0:W-:Y:S02]  /*3270*/  STL [R1+0xb8], R168 ;  /* 0x0000b8a801007387 */ /* 0x0001e40000100800 */
[----:B0-----:R-:W-:Y:S02]  /*3280*/  SHF.L.U32 R168, R173, 0x10, RZ ;  /* 0x00000010ada87819 */ /* 0x001fe400000006ff */
[----:B------:R-:W2:Y:S04]  /*3290*/  LDL.LU R173, [R1+0xb4] ;  /* 0x0000b40001ad7983 */ /* 0x000ea80000300800 */
[----:B------:R-:W4:Y:S01]  /*32a0*/  LDL.LU R164, [R1+0xc0] ;  /* 0x0000c00001a47983 */ /* 0x000f220000300800 */
[----:B------:R-:W-:Y:S01]  /*32b0*/  SHF.L.U32 R165, R165, 0x10, RZ ;  /* 0x00000010a5a57819 */ /* 0x000fe200000006ff */
[----:B------:R-:W-:Y:S01]  /*32c0*/  FMUL.FTZ R25, R25, UR32 ;  /* 0x0000002019197c20 */ /* 0x000fe20008410000 */
[C---:B------:R-:W-:Y:S01]  /*32d0*/  PRMT R174, R166.reuse, 0x7632, R174 ;  /* 0x00007632a6ae7816 */ /* 0x040fe200000000ae */
[----:B------:R-:W-:Y:S01]  /*32e0*/  IMAD.U32 R166, R166, 0x10000, RZ ;  /* 0x00010000a6a67824 */ /* 0x000fe200078e00ff */
[----:B------:R-:W-:Y:S01]  /*32f0*/  PRMT R175, R167, 0x7632, R175 ;  /* 0x00007632a7af7816 */ /* 0x000fe200000000af */
[----:B------:R-:W-:Y:S01]  /*3300*/  FADD.FTZ R250, R250, R165 ;  /* 0x000000a5fafa7221 */ /* 0x000fe20000010000 */
[-C--:B------:R-:W-:Y:S01]  /*3310*/  FMUL.FTZ R187, R187, R165.reuse ;  /* 0x000000a5bbbb7220 */ /* 0x080fe20000410000 */
[----:B------:R-:W-:Y:S01]  /*3320*/  FFMA.FTZ R188, R186, R166, R188 ;  /* 0x000000a6babc7223 */ /* 0x000fe200000100bc */
[----:B------:R-:W-:Y:S01]  /*3330*/  FADD.FTZ R170, R170, -UR34 ;  /* 0x80000022aaaa7e21 */ /* 0x000fe20008010000 */
[----:B----4-:R-:W-:Y:S01]  /*3340*/  FFMA.FTZ R164, R25, R165, R164 ;  /* 0x000000a519a47223 */ /* 0x010fe200000100a4 */
[----:B------:R-:W-:-:S02]  /*3350*/  SHF.L.U32 R165, R174, 0x10, RZ ;  /* 0x00000010aea57819 */ /* 0x000fc400000006ff */
[----:B------:R-:W4:Y:S04]  /*3360*/  LDL.LU R174, [R1+0xc4] ;  /* 0x0000c40001ae7983 */ /* 0x000f280000300800 */
[----:B------:R0:W-:Y:S04]  /*3370*/  STL [R1+0xc0], R164 ;  /* 0x0000c0a401007387 */ /* 0x0001e80000100800 */
[----:B------:R1:W-:Y:S01]  /*3380*/  STL [R1+0xa8], R188 ;  /* 0x0000a8bc01007387 */ /* 0x0003e20000100800 */
[----:B0-----:R-:W-:-:S03]  /*3390*/  SHF.L.U32 R164, R175, 0x10, RZ ;  /* 0x00000010afa47819 */ /* 0x001fc600000006ff */
[----:B------:R-:W3:Y:S01]  /*33a0*/  LDL.LU R175, [R1+0xb0] ;  /* 0x0000b00001af7983 */ /* 0x000ee20000300800 */
[----:B-1----:R-:W-:Y:S01]  /*33b0*/  FMUL.FTZ R188, R189, R166 ;  /* 0x000000a6bdbc7220 */ /* 0x002fe20000410000 */
[----:B------:R-:W-:Y:S01]  /*33c0*/  FMUL.FTZ R189, R170, UR32 ;  /* 0x00000020aabd7c20 */ /* 0x000fe20008410000 */
[----:B------:R-:W-:Y:S02]  /*33d0*/  FADD.FTZ R170, R215, R27 ;  /* 0x0000001bd7aa7221 */ /* 0x000fe40000010000 */
[----:B------:R-:W2:Y:S01]  /*33e0*/  LDL.LU R215, [R1+0xbc] ;  /* 0x0000bc0001d77983 */ /* 0x000ea20000300800 */
[----:B------:R-:W-:Y:S01]  /*33f0*/  SHF.L.U32 R167, R167, 0x10, RZ ;  /* 0x00000010a7a77819 */ /* 0x000fe200000006ff */
[----:B------:R-:W-:Y:S01]  /*3400*/  FMUL.FTZ R24, R24, UR32 ;  /* 0x0000002018187c20 */ /* 0x000fe20008410000 */
[----:B------:R-:W-:Y:S01]  /*3410*/  FADD.FTZ R244, R244, R166 ;  /* 0x000000a6f4f47221 */ /* 0x000fe20000010000 */
[----:B------:R-:W-:Y:S01]  /*3420*/  FMUL.FTZ R26, R26, UR32 ;  /* 0x000000201a1a7c20 */ /* 0x000fe20008410000 */
[----:B------:R-:W-:Y:S01]  /*3430*/  FFMA.FTZ R166, R23, R27, R214 ;  /* 0x0000001b17a67223 */ /* 0x000fe200000100d6 */
[----:B------:R-:W-:Y:S01]  /*3440*/  FMUL.FTZ R190, R190, R169 ;  /* 0x000000a9bebe7220 */ /* 0x000fe20000410000 */
[----:B------:R-:W-:-:S03]  /*3450*/  FMUL.FTZ R193, R193, UR32 ;  /* 0x00000020c1c17c20 */ /* 0x000fc60008410000 */
[----:B------:R-:W-:Y:S01]  /*3460*/  FFMA.FTZ R166, R24, R190, R166 ;  /* 0x000000be18a67223 */ /* 0x000fe200000100a6 */
[----:B------:R-:W-:Y:S01]  /*3470*/  FFMA.FTZ R194, R193, R165, R194 ;  /* 0x000000a5c1c27223 */ /* 0x000fe200000100c2 */
[----:B------:R-:W-:Y:S01]  /*3480*/  FADD.FTZ R171, R171, -UR34 ;  /* 0x80000022abab7e21 */ /* 0x000fe20008010000 */
[----:B------:R-:W-:Y:S01]  /*3490*/  FMUL.FTZ R192, R192, R168 ;  /* 0x000000a8c0c07220 */ /* 0x000fe20000410000 */
[----:B------:R-:W-:Y:S01]  /*34a0*/  FFMA.FTZ R166, R25, R187, R166 ;  /* 0x000000bb19a67223 */ /* 0x000fe200000100a6 */
[----:B------:R-:W-:-:S03]  /*34b0*/  FADD.FTZ R245, R245, R165 ;  /* 0x000000a5f5f57221 */ /* 0x000fc60000010000 */
[----:B------:R-:W-:Y:S01]  /*34c0*/  FFMA.FTZ R166, R26, R192, R166 ;  /* 0x000000c01aa67223 */ /* 0x000fe200000100a6 */
[----:B------:R-:W-:Y:S01]  /*34d0*/  FADD.FTZ R246, R246, R167 ;  /* 0x000000a7f6f67221 */ /* 0x000fe20000010000 */
[-C--:B------:R-:W-:Y:S01]  /*34e0*/  FMUL.FTZ R191, R191, R167.reuse ;  /* 0x000000a7bfbf7220 */ /* 0x080fe20000410000 */
[----:B------:R-:W-:Y:S01]  /*34f0*/  FADD.FTZ R247, R247, R164 ;  /* 0x000000a4f7f77221 */ /* 0x000fe20000010000 */
[----:B------:R-:W-:Y:S01]  /*3500*/  IADD3 R216, PT, PT, R216, 0x80, RZ ;  /* 0x00000080d8d87810 */ /* 0x000fe20007ffe0ff */
[----:B------:R-:W-:Y:S01]  /*3510*/  FADD.FTZ R249, R249, R169 ;  /* 0x000000a9f9f97221 */ /* 0x000fe20000010000 */
[----:B------:R-:W-:Y:S01]  /*3520*/  FADD.FTZ R251, R251, R168 ;  /* 0x000000a8fbfb7221 */ /* 0x000fe20000010000 */
[----:B------:R-:W-:Y:S02]  /*3530*/  IADD3 R4, PT, PT, R4, 0x80, RZ ;  /* 0x0000008004047810 */ /* 0x000fe40007ffe0ff */
[----:B------:R-:W-:Y:S01]  /*3540*/  IADD3 R3, PT, PT, R3, 0x80, RZ ;  /* 0x0000008003037810 */ /* 0x000fe20007ffe0ff */
[----:B----4-:R-:W-:Y:S01]  /*3550*/  FFMA.FTZ R174, R26, R168, R174 ;  /* 0x000000a81aae7223 */ /* 0x010fe200000100ae */
[----:B---3--:R-:W-:Y:S01]  /*3560*/  FFMA.FTZ R175, R189, R167, R175 ;  /* 0x000000a7bdaf7223 */ /* 0x008fe200000100af */
[----:B--2---:R-:W-:-:S05]  /*3570*/  FFMA.FTZ R215, R24, R169, R215 ;  /* 0x000000a918d77223 */ /* 0x004fca00000100d7 */
[----:B------:R-:W-:Y:S04]  /*3580*/  STL [R1+0xbc], R215 ;  /* 0x0000bcd701007387 */ /* 0x000fe80000100800 */
[----:B------:R-:W-:Y:S04]  /*3590*/  STL [R1+0xb0], R175 ;  /* 0x0000b0af01007387 */ /* 0x000fe80000100800 */
[----:B------:R-:W-:Y:S04]  /*35a0*/  STL [R1+0xc4], R174 ;  /* 0x0000c4ae01007387 */ /* 0x000fe80000100800 */
[----:B------:R0:W-:Y:S01]  /*35b0*/  STL [R1+0xac], R194 ;  /* 0x0000acc201007387 */ /* 0x0001e20000100800 */
[----:B------:R-:W-:Y:S01]  /*35c0*/  FADD.FTZ R167, R170, R190 ;  /* 0x000000beaaa77221 */ /* 0x000fe20000010000 */
[----:B0-----:R-:W-:Y:S01]  /*35d0*/  FMUL.FTZ R194, R235, R165 ;  /* 0x000000a5ebc27220 */ /* 0x001fe20000410000 */
[----:B------:R-:W-:Y:S01]  /*35e0*/  FMUL.FTZ R235, R171, UR32 ;  /* 0x00000020abeb7c20 */ /* 0x000fe20008410000 */
[----:B------:R-:W-:Y:S01]  /*35f0*/  FFMA.FTZ R165, R186, R188, R166 ;  /* 0x000000bcbaa57223 */ /* 0x000fe200000100a6 */
[----:B------:R-:W-:-:S02]  /*3600*/  FMUL.FTZ R166, R172, R164 ;  /* 0x000000a4aca67220 */ /* 0x000fc40000410000 */
[----:B------:R-:W-:Y:S01]  /*3610*/  FFMA.FTZ R173, R235, R164, R173 ;  /* 0x000000a4ebad7223 */ /* 0x000fe200000100ad */
[----:B------:R-:W-:-:S04]  /*3620*/  FADD.FTZ R167, R167, R187 ;  /* 0x000000bba7a77221 */ /* 0x000fc80000010000 */
[----:B------:R2:W-:Y:S04]  /*3630*/  STL [R1+0xb4], R173 ;  /* 0x0000b4ad01007387 */ /* 0x0005e80000100800 */
[----:B------:R2:W-:Y:S01]  /*3640*/  STL [R1+0x14], R166 ;  /* 0x000014a601007387 */ /* 0x0005e20000100800 */
[----:B------:R-:W-:-:S04]  /*3650*/  FADD.FTZ R167, R167, R192 ;  /* 0x000000c0a7a77221 */ /* 0x000fc80000010000 */
[----:B------:R-:W-:Y:S01]  /*3660*/  FADD.FTZ R167, R167, R188 ;  /* 0x000000bca7a77221 */ /* 0x000fe20000010000 */
[----:B------:R-:W-:-:S03]  /*3670*/  FFMA.FTZ R165, R193, R194, R165 ;  /* 0x000000c2c1a57223 */ /* 0x000fc600000100a5 */
[----:B------:R-:W-:Y:S01]  /*3680*/  FADD.FTZ R167, R167, R194 ;  /* 0x000000c2a7a77221 */ /* 0x000fe20000010000 */
[----:B------:R-:W-:-:S03]  /*3690*/  FFMA.FTZ R165, R189, R191, R165 ;  /* 0x000000bfbda57223 */ /* 0x000fc600000100a5 */
[----:B------:R-:W-:Y:S01]  /*36a0*/  FADD.FTZ R164, R167, R191 ;  /* 0x000000bfa7a47221 */ /* 0x000fe20000010000 */
[----:B------:R-:W-:-:S03]  /*36b0*/  FFMA.FTZ R214, R235, R166, R165 ;  /* 0x000000a6ebd67223 */ /* 0x000fc600000100a5 */
[----:B--2---:R-:W-:-:S07]  /*36c0*/  FADD.FTZ R215, R164, R166 ;  /* 0x000000a6a4d77221 */ /* 0x004fce0000010000 */
.L_x_9112:
[----:B------:R-:W-:Y:S05]  /*36d0*/  BSYNC.RECONVERGENT B1 ;  /* 0x0000000000017941 */ /* 0x000fea0003800200 */
.L_x_9111:
[----:B------:R-:W-:Y:S05]  /*36e0*/  @!P5 BRA `(.L_x_9113) ;  /* 0x0000000c0058d947 */ /* 0x000fea0003800000 */
[----:B01----:R-:W0:Y:S01]  /*36f0*/  LDC.64 R168, c[0x0][0x428] ;  /* 0x00010a00ffa87b82 */ /* 0x003e220000000a00 */
[----:B-----5:R1:W-:Y:S07]  /*3700*/  STL [R1+0x1c8], R0 ;  /* 0x0001c80001007387 */ /* 0x0203ee0000100800 */
[----:B------:R-:W2:Y:S01]  /*3710*/  LDC.64 R172, c[0x0][0x3a8] ;  /* 0x0000ea00ffac7b82 */ /* 0x000ea20000000a00 */
[----:B------:R-:W-:Y:S01]  /*3720*/  ISETP.NE.U32.AND P4, PT, RZ, UR24, PT ;  /* 0x00000018ff007c0c */ /* 0x000fe2000bf85070 */
[----:B-1----:R-:W3:Y:S06]  /*3730*/  LDL.LU R0, [R1+0xa0] ;  /* 0x0000a00001007983 */ /* 0x002eec0000300800 */
[----:B------:R-:W1:Y:S01]  /*3740*/  LDC.64 R196, c[0x0][0x3b0] ;  /* 0x0000ec00ffc47b82 */ /* 0x000e620000000a00 */
[----:B0-----:R-:W-:-:S04]  /*3750*/  IMAD.WIDE.U32 R168, R216, 0x10, R168 ;  /* 0x00000010d8a87825 */ /* 0x001fc800078e00a8 */
[----:B--2---:R-:W-:Y:S02]  /*3760*/  IMAD.WIDE.U32 R172, R3, 0x20, R172 ;  /* 0x0000002003ac7825 */ /* 0x004fe400078e00ac */
[----:B------:R-:W2:Y:S04]  /*3770*/  LDG.E.128 R168, desc[UR20][R168.64] ;  /* 0x00000014a8a87981 */ /* 0x000ea8000c1e1d00 */
[----:B------:R-:W4:Y:S01]  /*3780*/  LDG.E.128 R164, desc[UR20][R172.64] ;  /* 0x00000014aca47981 */ /* 0x000f22000c1e1d00 */
[----:B------:R-:W-:-:S03]  /*3790*/  ISETP.NE.AND.EX P4, PT, RZ, UR25, PT, P4 ;  /* 0x00000019ff007c0c */ /* 0x000fc6000bf85340 */
[----:B------:R-:W3:Y:S04]  /*37a0*/  LDL R204, [R1+0x13c] ;  /* 0x00013c0001cc7983 */ /* 0x000ee80000100800 */
[----:B------:R-:W3:Y:S04]  /*37b0*/  LDL R205, [R1+0x130] ;  /* 0x0001300001cd7983 */ /* 0x000ee80000100800 */
[----:B------:R-:W3:Y:S02]  /*37c0*/  LDG.E.128 R172, desc[UR20][R172.64+0x10] ;  /* 0x00001014acac7981 */ /* 0x000ee4000c1e1d00 */
[----:B------:R-:W0:Y:S01]  /*37d0*/  @P4 LDC.64 R184, c[0x0][0x438] ;  /* 0x00010e00ffb84b82 */ /* 0x000e220000000a00 */
[----:B-1----:R-:W-:Y:S01]  /*37e0*/  IMAD.WIDE.U32 R196, R4, 0x8, R196 ;  /* 0x0000000804c47825 */ /* 0x002fe200078e00c4 */
[----:B------:R-:W3:Y:S04]  /*37f0*/  LDL.LU R206, [R1+0xa4] ;  /* 0x0000a40001ce7983 */ /* 0x000ee80000300800 */
[----:B------:R-:W3:Y:S04]  /*3800*/  LDL R207, [R1+0x144] ;  /* 0x0001440001cf7983 */ /* 0x000ee80000100800 */
[----:B------:R-:W3:Y:S04]  /*3810*/  LDL R208, [R1+0x12c] ;  /* 0x00012c0001d07983 */ /* 0x000ee80000100800 */
[----:B------:R-:W3:Y:S01]  /*3820*/  LDL R216, [R1+0x134] ;  /* 0x0001340001d87983 */ /* 0x000ee20000100800 */
[----:B0-----:R-:W-:-:S05]  /*3830*/  @P4 IMAD.WIDE.U32 R184, R3, 0x20, R184 ;  /* 0x0000002003b84825 */ /* 0x001fca00078e00b8 */
[----:B------:R-:W5:Y:S04]  /*3840*/  @P4 LDG.E.128 R140, desc[UR20][R184.64] ;  /* 0x00000014b88c4981 */ /* 0x000f68000c1e1d00 */
[----:B------:R-:W5:Y:S04]  /*3850*/  @P4 LDG.E.128 R144, desc[UR20][R184.64+0x10] ;  /* 0x00001014b8904981 */ /* 0x000f68000c1e1d00 */
[----:B------:R0:W5:Y:S01]  /*3860*/  LDG.E.64 R184, desc[UR20][R196.64] ;  /* 0x00000014c4b87981 */ /* 0x000162000c1e1b00 */
[C---:B--2---:R-:W-:Y:S02]  /*3870*/  PRMT R200, R169.reuse, 0x7632, R200 ;  /* 0x00007632a9c87816 */ /* 0x044fe400000000c8 */
[----:B------:R-:W-:Y:S01]  /*3880*/  SHF.L.U32 R201, R169, 0x10, RZ ;  /* 0x00000010a9c97819 */ /* 0x000fe200000006ff */
[----:B----4-:R-:W-:Y:S01]  /*3890*/  FADD.FTZ R165, R165, -UR34 ;  /* 0x80000022a5a57e21 */ /* 0x010fe20008010000 */
[----:B------:R-:W-:Y:S01]  /*38a0*/  FADD.FTZ R166, R166, -UR34 ;  /* 0x80000022a6a67e21 */ /* 0x000fe20008010000 */
[----:B------:R-:W-:Y:S01]  /*38b0*/  FADD.FTZ R195, R164, -UR34 ;  /* 0x80000022a4c37e21 */ /* 0x000fe20008010000 */
[----:B------:R-:W-:Y:S01]  /*38c0*/  FADD.FTZ R167, R167, -UR34 ;  /* 0x80000022a7a77e21 */ /* 0x000fe20008010000 */
[----:B------:R-:W-:-:S02]  /*38d0*/  PRMT R199, R168, 0x7632, R199 ;  /* 0x00007632a8c77816 */ /* 0x000fc400000000c7 */
[----:B------:R-:W-:Y:S01]  /*38e0*/  SHF.L.U32 R164, R168, 0x10, RZ ;  /* 0x00000010a8a47819 */ /* 0x000fe200000006ff */
[----:B0-----:R-:W-:Y:S01]  /*38f0*/  FMUL.FTZ R196, R165, UR32 ;  /* 0x00000020a5c47c20 */ /* 0x001fe20008410000 */
[----:B------:R-:W-:Y:S01]  /*3900*/  FMUL.FTZ R197, R166, UR32 ;  /* 0x00000020a6c57c20 */ /* 0x000fe20008410000 */
[----:B---3--:R-:W-:Y:S01]  /*3910*/  FADD.FTZ R169, R172, -UR34 ;  /* 0x80000022aca97e21 */ /* 0x008fe20008010000 */
[----:B------:R-:W-:Y:S01]  /*3920*/  FADD.FTZ R3, R173, -UR34 ;  /* 0x80000022ad037e21 */ /* 0x000fe20008010000 */
[----:B------:R-:W2:Y:S01]  /*3930*/  LDL.LU R172, [R1+0x94] ;  /* 0x0000940001ac7983 */ /* 0x000ea20000300800 */
[----:B------:R-:W-:Y:S01]  /*3940*/  FADD.FTZ R168, R174, -UR34 ;  /* 0x80000022aea87e21 */ /* 0x000fe20008010000 */
[----:B------:R-:W-:Y:S02]  /*3950*/  FADD.FTZ R4, R175, -UR34 ;  /* 0x80000022af047e21 */ /* 0x000fe40008010000 */
[----:B------:R-:W3:Y:S01]  /*3960*/  LDL.LU R173, [R1+0x8c] ;  /* 0x00008c0001ad7983 */ /* 0x000ee20000300800 */
[----:B------:R-:W-:Y:S01]  /*3970*/  FMUL.FTZ R198, R167, UR32 ;  /* 0x00000020a7c67c20 */ /* 0x000fe20008410000 */
[----:B------:R-:W-:-:S02]  /*3980*/  SHF.L.U32 R167, R199, 0x10, RZ ;  /* 0x00000010c7a77819 */ /* 0x000fc400000006ff */
[----:B------:R-:W4:Y:S04]  /*3990*/  LDL.LU R174, [R1+0x90] ;  /* 0x0000900001ae7983 */ /* 0x000f280000300800 */
[----:B------:R-:W2:Y:S04]  /*39a0*/  LDL.LU R175, [R1+0x9c] ;  /* 0x00009c0001af7983 */ /* 0x000ea80000300800 */
[----:B------:R-:W3:Y:S04]  /*39b0*/  LDL R165, [R1+0x140] ;  /* 0x0001400001a57983 */ /* 0x000ee80000100800 */
[----:B------:R-:W4:Y:S04]  /*39c0*/  LDL R166, [R1+0x138] ;  /* 0x0001380001a67983 */ /* 0x000f280000100800 */
[----:B------:R-:W2:Y:S01]  /*39d0*/  LDL.LU R199, [R1+0x98] ;  /* 0x0000980001c77983 */ /* 0x000ea20000300800 */
[----:B------:R-:W-:Y:S01]  /*39e0*/  FMUL.FTZ R195, R195, UR32 ;  /* 0x00000020c3c37c20 */ /* 0x000fe20008410000 */
[----:B------:R-:W-:-:S03]  /*39f0*/  FADD.FTZ R240, R240, R164 ;  /* 0x000000a4f0f07221 */ /* 0x000fc60000010000 */
[----:B--2---:R-:W-:-:S05]  /*3a00*/  FFMA.FTZ R199, R195, R164, R199 ;  /* 0x000000a4c3c77223 */ /* 0x004fca00000100c7 */
[----:B------:R4:W-:Y:S02]  /*3a10*/  STL [R1+0x98], R199 ;  /* 0x000098c701007387 */ /* 0x0009e40000100800 */
[----:B----4-:R-:W-:Y:S02]  /*3a20*/  FMUL.FTZ R199, R166, R164 ;  /* 0x000000a4a6c77220 */ /* 0x010fe40000410000 */
[----:B------:R-:W2:Y:S01]  /*3a30*/  LDL R164, [R1+0x128] ;  /* 0x0001280001a47983 */ /* 0x000ea20000100800 */
[----:B------:R-:W-:Y:S01]  /*3a40*/  SHF.L.U32 R166, R200, 0x10, RZ ;  /* 0x00000010c8a67819 */ /* 0x000fe200000006ff */
[----:B------:R-:W-:Y:S02]  /*3a50*/  FMUL.FTZ R200, R169, UR32 ;  /* 0x00000020a9c87c20 */ /* 0x000fe40008410000 */
[----:B------:R-:W4:Y:S01]  /*3a60*/  LDL.LU R169, [R1+0x88] ;  /* 0x0000880001a97983 */ /* 0x000f220000300800 */
[C---:B------:R-:W-:Y:S01]  /*3a70*/  PRMT R202, R170.reuse, 0x7632, R202 ;  /* 0x00007632aaca7816 */ /* 0x040fe200000000ca */
[----:B------:R-:W-:Y:S01]  /*3a80*/  IMAD.U32 R170, R170, 0x10000, RZ ;  /* 0x00010000aaaa7824 */ /* 0x000fe200078e00ff */
[----:B------:R-:W-:Y:S01]  /*3a90*/  PRMT R203, R171, 0x7632, R203 ;  /* 0x00007632abcb7816 */ /* 0x000fe200000000cb */
[----:B------:R-:W-:Y:S01]  /*3aa0*/  FADD.FTZ R242, R242, R201 ;  /* 0x000000c9f2f27221 */ /* 0x000fe20000010000 */
[-C--:B------:R-:W-:Y:S01]  /*3ab0*/  FFMA.FTZ R0, R197, R201.reuse, R0 ;  /* 0x000000c9c5007223 */ /* 0x080fe20000010000 */
[----:B---3--:R-:W-:Y:S01]  /*3ac0*/  FMUL.FTZ R201, R165, R201 ;  /* 0x000000c9a5c97220 */ /* 0x008fe20000410000 */
[----:B------:R-:W-:-:S02]  /*3ad0*/  SHF.L.U32 R165, R202, 0x10, RZ ;  /* 0x00000010caa57819 */ /* 0x000fc400000006ff */
[----:B------:R-:W-:Y:S01]  /*3ae0*/  SHF.L.U32 R171, R171, 0x10, RZ ;  /* 0x00000010abab7819 */ /* 0x000fe200000006ff */
[-C--:B------:R-:W-:Y:S01]  /*3af0*/  FFMA.FTZ R175, R196, R167.reuse, R175 ;  /* 0x000000a7c4af7223 */ /* 0x080fe200000100af */
[----:B------:R0:W-:Y:S01]  /*3b00*/  STL [R1+0xa0], R0 ;  /* 0x0000a00001007387 */ /* 0x0001e20000100800 */
[----:B------:R-:W-:Y:S01]  /*3b10*/  FFMA.FTZ R206, R198, R166, R206 ;  /* 0x000000a6c6ce7223 */ /* 0x000fe200000100ce */
[----:B------:R-:W-:Y:S01]  /*3b20*/  FMUL.FTZ R204, R204, R167 ;  /* 0x000000a7cccc7220 */ /* 0x000fe20000410000 */
[----:B------:R-:W-:Y:S01]  /*3b30*/  FADD.FTZ R241, R241, R167 ;  /* 0x000000a7f1f17221 */ /* 0x000fe20000010000 */
[----:B0-----:R3:W5:Y:S01]  /*3b40*/  LDL.LU R0, [R1+0x1c8] ;  /* 0x0001c80001007983 */ /* 0x0017620000300800 */
[----:B------:R-:W-:Y:S01]  /*3b50*/  FADD.FTZ R237, R237, R165 ;  /* 0x000000a5eded7221 */ /* 0x000fe20000010000 */
[----:B------:R-:W-:Y:S01]  /*3b60*/  FMUL.FTZ R208, R208, R165 ;  /* 0x000000a5d0d07220 */ /* 0x000fe20000410000 */
[----:B------:R-:W-:Y:S01]  /*3b70*/  FADD.FTZ R243, R243, R166 ;  /* 0x000000a6f3f37221 */ /* 0x000fe20000010000 */
[----:B------:R-:W-:Y:S01]  /*3b80*/  FMUL.FTZ R205, R205, R171 ;  /* 0x000000abcdcd7220 */ /* 0x000fe20000410000 */
[----:B------:R-:W-:Y:S01]  /*3b90*/  FADD.FTZ R236, R236, R170 ;  /* 0x000000aaecec7221 */ /* 0x000fe20000010000 */
[----:B------:R-:W-:Y:S01]  /*3ba0*/  FADD.FTZ R238, R238, R171 ;  /* 0x000000abeeee7221 */ /* 0x000fe20000010000 */
[-C--:B--2---:R-:W-:Y:S01]  /*3bb0*/  FMUL.FTZ R202, R164, R170.reuse ;  /* 0x000000aaa4ca7220 */ /* 0x084fe20000410000 */
[----:B------:R-:W-:Y:S01]  /*3bc0*/  SHF.L.U32 R164, R203, 0x10, RZ ;  /* 0x00000010cba47819 */ /* 0x000fe200000006ff */
[----:B------:R-:W-:Y:S01]  /*3bd0*/  FMUL.FTZ R203, R168, UR32 ;  /* 0x00000020a8cb7c20 */ /* 0x000fe20008410000 */
[----:B----4-:R-:W-:-:S03]  /*3be0*/  FFMA.FTZ R169, R200, R170, R169 ;  /* 0x000000aac8a97223 */ /* 0x010fc600000100a9 */
[----:B------:R-:W-:Y:S01]  /*3bf0*/  FFMA.FTZ R174, R203, R171, R174 ;  /* 0x000000abcbae7223 */ /* 0x000fe200000100ae */
[----:B------:R-:W-:Y:S01]  /*3c00*/  FADD.FTZ R168, R215, R199 ;  /* 0x000000c7d7a87221 */ /* 0x000fe20000010000 */
[----:B------:R0:W-:Y:S04]  /*3c10*/  STL [R1+0x88], R169 ;  /* 0x000088a901007387 */ /* 0x0001e80000100800 */
[----:B------:R-:W-:Y:S04]  /*3c20*/  STL [R1+0x9c], R175 ;  /* 0x00009caf01007387 */ /* 0x000fe80000100800 */
[----:B------:R-:W-:Y:S01]  /*3c30*/  STL [R1+0x90], R174 ;  /* 0x000090ae01007387 */ /* 0x000fe20000100800 */
[----:B------:R-:W-:-:S03]  /*3c40*/  FADD.FTZ R167, R168, R204 ;  /* 0x000000cca8a77221 */ /* 0x000fc60000010000 */
[----:B------:R1:W-:Y:S01]  /*3c50*/  STL [R1+0xa4], R206 ;  /* 0x0000a4ce01007387 */ /* 0x0003e20000100800 */
[----:B------:R-:W-:Y:S01]  /*3c60*/  FMUL.FTZ R168, R4, UR32 ;  /* 0x0000002004a87c20 */ /* 0x000fe20008410000 */
[----:B0-----:R-:W-:Y:S01]  /*3c70*/  FFMA.FTZ R169, R195, R199, R214 ;  /* 0x000000c7c3a97223 */ /* 0x001fe200000100d6 */
[----:B-1----:R-:W-:Y:S01]  /*3c80*/  FMUL.FTZ R206, R207, R166 ;  /* 0x000000a6cfce7220 */ /* 0x002fe20000410000 */
[----:B------:R-:W-:Y:S01]  /*3c90*/  FMUL.FTZ R207, R3, UR32 ;  /* 0x0000002003cf7c20 */ /* 0x000fe20008410000 */
[----:B------:R-:W-:-:S03]  /*3ca0*/  FFMA.FTZ R172, R168, R164, R172 ;  /* 0x000000a4a8ac7223 */ /* 0x000fc600000100ac */
[----:B------:R-:W-:Y:S01]  /*3cb0*/  FFMA.FTZ R173, R207, R165, R173 ;  /* 0x000000a5cfad7223 */ /* 0x000fe200000100ad */
[----:B------:R-:W-:Y:S01]  /*3cc0*/  FMUL.FTZ R165, R216, R164 ;  /* 0x000000a4d8a57220 */ /* 0x000fe20000410000 */
[----:B------:R-:W-:-:S03]  /*3cd0*/  FFMA.FTZ R169, R196, R204, R169 ;  /* 0x000000ccc4a97223 */ /* 0x000fc600000100a9 */
[----:B------:R3:W-:Y:S01]  /*3ce0*/  STL [R1+0x8c], R173 ;  /* 0x00008cad01007387 */ /* 0x0007e20000100800 */
[----:B------:R-:W-:Y:S01]  /*3cf0*/  FADD.FTZ R167, R167, R201 ;  /* 0x000000c9a7a77221 */ /* 0x000fe20000010000 */
[----:B------:R-:W-:Y:S02]  /*3d00*/  FFMA.FTZ R166, R197, R201, R169 ;  /* 0x000000c9c5a67223 */ /* 0x000fe400000100a9 */
        /* <DEDUP_REMOVED lines=12> */
[----:B------:R-:W-:Y:S01]  /*3dd0*/  FADD.FTZ R215, R3, R165 ;  /* 0x000000a503d77221 */ /* 0x000fe20000010000 */
[----:B------:R-:W-:Y:S01]  /*3de0*/  FFMA.FTZ R214, R168, R165, R4 ;  /* 0x000000a5a8d67223 */ /* 0x000fe20000010004 */
[----:B---3--:R-:W-:Y:S06]  /*3df0*/  BRA `(.L_x_9113) ;  /* 0x0000000400947947 */ /* 0x008fec0003800000 */
.L_x_9104:
        /* <DEDUP_REMOVED lines=40> */
[----:B------:R-:W-:Y:S02]  /*4080*/  ISETP.GE.U32.AND P4, PT, R2, 0x280, PT ;  /* 0x000002800200780c */ /* 0x000fe40003f86070 */
[----:B------:R-:W-:Y:S02]  /*4090*/  CS2R R214, SRZ ;  /* 0x0000000000d67805 */ /* 0x000fe4000001ff00 */
[----:B------:R-:W-:Y:S02]  /*40a0*/  @P3 IADD3 R4, PT, PT, R4, 0x80, RZ ;  /* 0x0000008004043810 */ /* 0x000fe40007ffe0ff */
[----:B------:R-:W-:-:S05]  /*40b0*/  P2R R3, PR, RZ, 0x10 ;  /* 0x00000010ff037803 */ /* 0x000fca0000000000 */
[----:B------:R2:W-:Y:S02]  /*40c0*/  STL [R1+0x34], R3 ;  /* 0x0000340301007387 */ /* 0x0005e40000100800 */
[----:B------:R-:W-:Y:S05]  /*40d0*/  @!P4 BRA `(.L_x_9113) ;  /* 0x0000000000dcc947 */ /* 0x000fea0003800000 */
[----:B--2---:R-:W0:Y:S02]  /*40e0*/  LDC.64 R164, c[0x0][0x3b0] ;  /* 0x0000ec00ffa47b82 */ /* 0x004e240000000a00 */
[----:B0-----:R-:W-:-:S05]  /*40f0*/  IMAD.WIDE.U32 R164, R4, 0x8, R164 ;  /* 0x0000000804a47825 */ /* 0x001fca00078e00a4 */
[----:B------:R3:W5:Y:S01]  /*4100*/  LDG.E.64 R184, desc[UR20][R164.64] ;  /* 0x00000014a4b87981 */ /* 0x000762000c1e1b00 */
[----:B------:R-:W-:Y:S05]  /*4110*/  BRA `(.L_x_9113) ;  /* 0x0000000000cc7947 */ /* 0x000fea0003800000 */
.L_x_9114:
        /* <DEDUP_REMOVED lines=39> */
[C---:B0-----:R-:W-:Y:S01]  /*4390*/  @P2 IMAD.WIDE.U32 R164, R3.reuse, 0x20, R168 ;  /* 0x0000002003a42825 */ /* 0x041fe200078e00a8 */
[----:B------:R-:W-:-:S04]  /*43a0*/  @P2 IADD3 R3, PT, PT, R3, 0x80, RZ ;  /* 0x0000008003032810 */ /* 0x000fc80007ffe0ff */
[----:B------:R-:W5:Y:S01]  /*43b0*/  @P2 LDG.E.128 R40, desc[UR20][R164.64] ;  /* 0x00000014a4282981 */ /* 0x000f62000c1e1d00 */
[C---:B-1----:R-:W-:Y:S01]  /*43c0*/  @P3 IMAD.WIDE.U32 R166, R3.reuse, 0x20, R166 ;  /* 0x0000002003a63825 */ /* 0x042fe200078e00a6 */
[----:B------:R-:W-:Y:S02]  /*43d0*/  @P3 IADD3 R3, PT, PT, R3, 0x80, RZ ;  /* 0x0000008003033810 */ /* 0x000fe40007ffe0ff */
[----:B------:R2:W5:Y:S04]  /*43e0*/  @P2 LDG.E.128 R36, desc[UR20][R164.64+0x10] ;  /* 0x00001014a4242981 */ /* 0x000568000c1e1d00 */
[----:B------:R4:W5:Y:S04]  /*43f0*/  @P3 LDG.E.128 R32, desc[UR20][R166.64] ;  /* 0x00000014a6203981 */ /* 0x000968000c1e1d00 */
[----:B------:R4:W5:Y:S01]  /*4400*/  @P3 LDG.E.128 R28, desc[UR20][R166.64+0x10] ;  /* 0x00001014a61c3981 */ /* 0x000962000c1e1d00 */
[----:B--2---:R-:W-:-:S05]  /*4410*/  @P4 IMAD.WIDE.U32 R164, R3, 0x20, R170 ;  /* 0x0000002003a44825 */ /* 0x004fca00078e00aa */
[----:B------:R4:W5:Y:S04]  /*4420*/  @P4 LDG.E.128 R140, desc[UR20][R164.64] ;  /* 0x00000014a48c4981 */ /* 0x000968000c1e1d00 */
[----:B------:R4:W5:Y:S01]  /*4430*/  @P4 LDG.E.128 R144, desc[UR20][R164.64+0x10] ;  /* 0x00001014a4904981 */ /* 0x000962000c1e1d00 */
[----:B------:R-:W-:-:S07]  /*4440*/  CS2R R214, SRZ ;  /* 0x0000000000d67805 */ /* 0x000fce000001ff00 */
.L_x_9113:
[----:B------:R-:W-:Y:S05]  /*4450*/  BSYNC.RECONVERGENT B0 ;  /* 0x0000000000007941 */ /* 0x000fea0003800200 */
.L_x_9103:
[----:B------:R-:W3:Y:S01]  /*4460*/  SHFL.DOWN PT, R4, R215, 0x10, 0x1f ;  /* 0x0a001f00d7047f89 */ /* 0x000ee200000e0000 */
[----:B------:R-:W-:Y:S03]  /*4470*/  BSSY.RECONVERGENT B0, `(.L_x_9115) ;  /* 0x000001f000007945 */ /* 0x000fe60003800200 */
[----:B--2---:R-:W2:Y:S01]  /*4480*/  SHFL.DOWN PT, R3, R214, 0x10, 0x1f ;  /* 0x0a001f00d6037f89 */ /* 0x004ea200000e0000 */
[----:B01----:R-:W0:Y:S01]  /*4490*/  S2R R169, SR_TID.X ;  /* 0x0000000000a97919 */ /* 0x003e220000002100 */
[----:B---3--:R-:W-:Y:S01]  /*44a0*/  FADD.FTZ R4, R4, R215 ;  /* 0x000000d704047221 */ /* 0x008fe20000010000 */
[----:B--2---:R-:W-:-:S04]  /*44b0*/  FADD.FTZ R3, R3, R214 ;  /* 0x000000d603037221 */ /* 0x004fc80000010000 */
[----:B----4-:R-:W1:Y:S04]  /*44c0*/  SHFL.DOWN PT, R165, R4, 0x8, 0x1f ;  /* 0x09001f0004a57f89 */ /* 0x010e6800000e0000 */
        /* <DEDUP_REMOVED lines=25> */
.L_x_9116:
[----:B------:R-:W-:Y:S05]  /*4660*/  BSYNC.RECONVERGENT B0 ;  /* 0x0000000000007941 */ /* 0x000fea0003800200 */
.L_x_9115:
        /* <DEDUP_REMOVED lines=29> */
[----:B------:R-:W-:Y:S02]  /*4840*/  R2UR UR8, R4 ;  /* 0x00000000040872ca */ /* 0x000fe400000e0000 */
[----:B------:R-:W-:Y:S02]  /*4850*/  MOV R4, UR5 ;  /* 0x0000000500047c02 */ /* 0x000fe40008000f00 */
[----:B------:R-:W-:Y:S01]  /*4860*/  R2UR UR10, R3 ;  /* 0x00000000030a72ca */ /* 0x000fe200000e0000 */
[----:B------:R-:W-:Y:S01]  /*4870*/  IMAD.MOV.U32 R3, RZ, RZ, RZ ;  /* 0x000000ffff037224 */ /* 0x000fe200078e00ff */
[----:B------:R-:W-:Y:S02]  /*4880*/  @P5 LEA.HI.SX32 R3, R4, R169, 0x1d ;  /* 0x000000a904035211 */ /* 0x000fe400078feaff */
[----:B--2---:R-:W-:Y:S01]  /*4890*/  MOV R4, R168 ;  /* 0x000000a800047202 */ /* 0x004fe20000000f00 */
[----:B------:R-:W-:Y:S10]  /*48a0*/  @!P0 BRA `(.L_x_9118) ;  /* 0x00000034009c8947 */ /* 0x000ff40003800000 */
[----:B------:R-:W-:-:S04]  /*48b0*/  UISETP.NE.U32.AND UP0, UPT, UR24, URZ, UPT ;  /* 0x000000ff1800728c */ /* 0x000fc8000bf05070 */
[----:B------:R-:W-:Y:S01]  /*48c0*/  UISETP.NE.AND.EX UP0, UPT, UR25, URZ, UPT, UP0 ;  /* 0x000000ff1900728c */ /* 0x000fe2000bf05300 */
[----:B------:R-:W-:Y:S10]  /*48d0*/  BRA.U !UP3, `(.L_x_9119) ;  /* 0x000000010b0c7547 */ /* 0x000ff4000b800000 */
[----:B------:R-:W0:Y:S02]  /*48e0*/  LDC.64 R148, c[0x0][0x390] ;  /* 0x0000e400ff947b82 */ /* 0x000e240000000a00 */
[----:B0-----:R-:W-:-:S06]  /*48f0*/  IMAD.WIDE.U32 R148, R3, 0x10, R148 ;  /* 0x0000001003947825 */ /* 0x001fcc00078e0094 */
[----:B------:R-:W5:Y:S02]  /*4900*/  LDG.E.128 R148, desc[UR20][R148.64] ;  /* 0x0000001494947981 */ /* 0x000f64000c1e1d00 */
.L_x_9119:
        /* <DEDUP_REMOVED lines=21> */
.L_x_9124:
[----:B------:R-:W-:Y:S05]  /*4a60*/  BSYNC.RECONVERGENT B1 ;  /* 0x0000000000017941 */ /* 0x000fea0003800200 */
.L_x_9123:
        /* <DEDUP_REMOVED lines=13> */
.L_x_9122:
        /* <DEDUP_REMOVED lines=16> */
.L_x_9127:
[----:B------:R-:W-:Y:S05]  /*4c40*/  BSYNC.RECONVERGENT B1 ;  /* 0x0000000000017941 */ /* 0x000fea0003800200 */
.L_x_9126:
        /* <DEDUP_REMOVED lines=13> */
.L_x_9125:
        /* <DEDUP_REMOVED lines=15> */
.L_x_9130:
[----:B------:R-:W-:Y:S05]  /*4e10*/  BSYNC.RECONVERGENT B1 ;  /* 0x0000000000017941 */ /* 0x000fea0003800200 */
.L_x_9129:
        /* <DEDUP_REMOVED lines=13> */
.L_x_9128:
        /* <DEDUP_REMOVED lines=16> */
.L_x_9133:
[----:B------:R-:W-:Y:S05]  /*4ff0*/  BSYNC.RECONVERGENT B1 ;  /* 0x0000000000017941 */ /* 0x000fea0003800200 */
.L_x_9132:
        /* <DEDUP_REMOVED lines=13> */
.L_x_9131:
        /* <DEDUP_REMOVED lines=15> */
.L_x_9136:
[----:B------:R-:W-:Y:S05]  /*51c0*/  BSYNC.RECONVERGENT B1 ;  /* 0x0000000000017941 */ /* 0x000fea0003800200 */
.L_x_9135:
        /* <DEDUP_REMOVED lines=13> */
.L_x_9134:
        /* <DEDUP_REMOVED lines=16> */
.L_x_9139:
[----:B------:R-:W-:Y:S05]  /*53a0*/  BSYNC.RECONVERGENT B1 ;  /* 0x0000000000017941 */ /* 0x000fea0003800200 */
.L_x_9138:
        /* <DEDUP_REMOVED lines=13> */
.L_x_9137:
        /* <DEDUP_REMOVED lines=15> */
.L_x_9142:
[----:B------:R-:W-:Y:S05]  /*5570*/  BSYNC.RECONVERGENT B1 ;  /* 0x0000000000017941 */ /* 0x000fea0003800200 */
.L_x_9141:
        /* <DEDUP_REMOVED lines=13> */
.L_x_9140:
[----:B------:R-:W-:Y:S05]  /*5650*/  BRA.U !UP3, `(.L_x_9143) ;  /* 0x000000250bf87547 */ /* 0x000fea000b800000 */
[----:B------:R0:W5:Y:S04]  /*5660*/  LDL R169, [R1+0x24] ;  /* 0x0000240001a97983 */ /* 0x0001680000100800 */
[----:B------:R0:W5:Y:S02]  /*5670*/  LDL R168, [R1+0x20] ;  /* 0x0000200001a87983 */ /* 0x0001640000100800 */
[----:B-----5:R-:W-:Y:S01]  /*5680*/  ISETP.GE.U32.AND P4, PT, R178, RZ, PT ;  /* 0x000000ffb200720c */ /* 0x020fe20003f86070 */
[----:B------:R-:W-:Y:S01]  /*5690*/  BSSY.RECONVERGENT B1, `(.L_x_9144) ;  /* 0x000000f000017945 */ /* 0x000fe20003800200 */
[----:B------:R-:W-:Y:S02]  /*56a0*/  MOV R164, RZ ;  /* 0x000000ff00a47202 */ /* 0x000fe40000000f00 */
[----:B------:R-:W-:-:S13]  /*56b0*/  ISETP.GE.U32.AND.EX P4, PT, R179, 0x1000000, PT, P4 ;  /* 0x01000000b300780c */ /* 0x000fda0003f86140 */
        /* <DEDUP_REMOVED lines=12> */
.L_x_9145:
[----:B------:R-:W-:Y:S05]  /*5780*/  BSYNC.RECONVERGENT B1 ;  /* 0x0000000000017941 */ /* 0x000fea0003800200 */
.L_x_9144:
        /* <DEDUP_REMOVED lines=14> */
.L_x_9121:
        /* <DEDUP_REMOVED lines=15> */
.L_x_9148:
[----:B------:R-:W-:Y:S05]  /*5960*/  BSYNC.RECONVERGENT B1 ;  /* 0x0000000000017941 */ /* 0x000fea0003800200 */
.L_x_9147:
        /* <DEDUP_REMOVED lines=13> */
.L_x_9146:
        /* <DEDUP_REMOVED lines=16> */
.L_x_9151:
[----:B------:R-:W-:Y:S05]  /*5b40*/  BSYNC.RECONVERGENT B1 ;  /* 0x0000000000017941 */ /* 0x000fea0003800200 */
.L_x_9150:
        /* <DEDUP_REMOVED lines=13> */
.L_x_9149:
        /* <DEDUP_REMOVED lines=15> */
.L_x_9154:
[----:B------:R-:W-:Y:S05]  /*5d10*/  BSYNC.RECONVERGENT B1 ;  /* 0x0000000000017941 */ /* 0x000fea0003800200 */
.L_x_9153:
        /* <DEDUP_REMOVED lines=13> */
.L_x_9152:
        /* <DEDUP_REMOVED lines=16> */
.L_x_9157:
[----:B------:R-:W-:Y:S05]  /*5ef0*/  BSYNC.RECONVERGENT B1 ;  /* 0x0000000000017941 */ /* 0x000fea0003800200 */
.L_x_9156:
        /* <DEDUP_REMOVED lines=13> */
.L_x_9155:
        /* <DEDUP_REMOVED lines=15> */
.L_x_9160:
[----:B------:R-:W-:Y:S05]  /*60c0*/  BSYNC.RECONVERGENT B1 ;  /* 0x0000000000017941 */ /* 0x000fea0003800200 */
.L_x_9159:
        /* <DEDUP_REMOVED lines=13> */
.L_x_9158:
        /* <DEDUP_REMOVED lines=16> */
.L_x_9163:
[----:B------:R-:W-:Y:S05]  /*62a0*/  BSYNC.RECONVERGENT B1 ;  /* 0x0000000000017941 */ /* 0x000fea0003800200 */
.L_x_9162:
        /* <DEDUP_REMOVED lines=13> */
.L_x_9161:
        /* <DEDUP_REMOVED lines=15> */
.L_x_9166:
[----:B------:R-:W-:Y:S05]  /*6470*/  BSYNC.RECONVERGENT B1 ;  /* 0x0000000000017941 */ /* 0x000fea0003800200 */
.L_x_9165:
        /* <DEDUP_REMOVED lines=13> */
.L_x_9164:
        /* <DEDUP_REMOVED lines=12> */
[----:B------:R-:W-:Y:S01]  /*6610*/  FFMA.FTZ R158, R232, R158, UR10 ;  /* 0x0000000ae89e7e23 */ /* 0x000fe2000801009e */
[----:B------:R-:W-:Y:S01]  /*6620*/  FFMA.FTZ R157, R234, R157, UR10 ;  /* 0x0000000aea9d7e23 */ /* 0x000fe2000801009d */
[----:B-----5:R-:W-:Y:S01]  /*6630*/  FFMA.FTZ R156, R0, R156, UR10 ;  /* 0x0000000a009c7e23 */ /* 0x020fe2000801009c */
        /* <DEDUP_REMOVED lines=20> */
[----:B------:R-:W-:Y:S01]  /*6780*/  MOV R162, R168 ;  /* 0x000000a800a27202 */ /* 0x000fe20000000f00 */
[----:B--2---:R-:W-:Y:S01]  /*6790*/  FFMA.FTZ R163, R167, R163, UR10 ;  /* 0x0000000aa7a37e23 */ /* 0x004fe200080100a3 */
[----:B------:R-:W-:-:S03]  /*67a0*/  FSEL R167, R161, RZ, P4 ;  /* 0x000000ffa1a77208 */ /* 0x000fc60002000000 */
[----:B---3--:R-:W-:Y:S02]  /*67b0*/  FADD.FTZ R163, R164, -R163 ;  /* 0x800000a3a4a37221 */ /* 0x008fe40000010000 */
[----:B------:R-:W-:Y:S02]  /*67c0*/  IMAD.MOV.U32 R161, RZ, RZ, R167 ;  /* 0x000000ffffa17224 */ /* 0x000fe400078e00a7 */
        /* <DEDUP_REMOVED lines=10> */
[-C--:B------:R-:W-:Y:S01]  /*6870*/  @P4 FMUL.FTZ R164, R162, R161.reuse ;  /* 0x000000a1a2a44220 */ /* 0x080fe20000410000 */
[----:B------:R-:W-:Y:S01]  /*6880*/  FMUL.FTZ R161, R135, R161 ;  /* 0x000000a187a17220 */ /* 0x000fe20000410000 */
[----:B------:R-:W-:Y:S02]  /*6890*/  MOV R162, R168 ;  /* 0x000000a800a27202 */ /* 0x000fe40000000f00 */
[----:B------:R-:W-:Y:S02]  /*68a0*/  FADD.FTZ R95, R95, R164 ;  /* 0x000000a45f5f7221 */ /* 0x000fe40000010000 */
[----:B------:R-:W-:-:S04]  /*68b0*/  FSEL R161, R161, RZ, P4 ;  /* 0x000000ffa1a17208 */ /* 0x000fc80002000000 */
[----:B------:R-:W-:-:S04]  /*68c0*/  F2FP.BF16.F32.PACK_AB R161, RZ, R161 ;  /* 0x000000a1ffa1723e */ /* 0x000fc800000010ff */
[----:B------:R-:W-:Y:S02]  /*68d0*/  PRMT R155, R155, 0x5410, R161 ;  /* 0x000054109b9b7816 */ /* 0x000fe400000000a1 */
[----:B------:R-:W-:Y:S01]  /*68e0*/  MOV R161, R167 ;  /* 0x000000a700a17202 */ /* 0x000fe20000000f00 */
[----:B------:R-:W-:Y:S06]  /*68f0*/  BRA `(.L_x_9143) ;  /* 0x0000001400507947 */ /* 0x000fec0003800000 */
.L_x_9120:
[----:B------:R-:W-:Y:S02]  /*6900*/  MOV R165, UR26 ;  /* 0x0000001a00a57c02 */ /* 0x000fe40008000f00 */
[----:B------:R-:W-:Y:S02]  /*6910*/  MOV R166, UR27 ;  /* 0x0000001b00a67c02 */ /* 0x000fe40008000f00 */
[----:B------:R-:W-:-:S04]  /*6920*/  ISETP.NE.U32.AND P4, PT, R165, RZ, PT ;  /* 0x000000ffa500720c */ /* 0x000fc80003f85070 */
[----:B------:R-:W-:-:S13]  /*6930*/  ISETP.NE.AND.EX P4, PT, R166, RZ, PT, P4 ;  /* 0x000000ffa600720c */ /* 0x000fda0003f85340 */
[----:B------:R-:W-:Y:S05]  /*6940*/  @P4 BRA `(.L_x_9167) ;  /* 0x0000000800a04947 */ /* 0x000fea0003800000 */
[----:B------:R-:W-:Y:S05]  /*6950*/  BRA.U !UP3, `(.L_x_9168) ;  /* 0x000000010b4c7547 */ /* 0x000fea000b800000 */
[----:B------:R-:W-:Y:S02]  /*6960*/  PLOP3.LUT P4, PT, PT, PT, UP2, 0x80, 0x8 ;  /* 0x000000000008781c */ /* 0x000fe40003f8f028 */
[----:B------:R-:W-:Y:S02]  /*6970*/  PLOP3.LUT P5, PT, PT, PT, UP2, 0x80, 0x8 ;  /* 0x000000000008781c */ /* 0x000fe40003faf028 */
[----:B------:R-:W-:-:S09]  /*6980*/  MOV R164, UR8 ;  /* 0x0000000800a47c02 */ /* 0x000fd20008000f00 */
[----:B-----5:R-:W-:Y:S01]  /*6990*/  @P4 FFMA.FTZ R164, R0, R164, UR10 ;  /* 0x0000000a00a44e23 */ /* 0x020fe200080100a4 */
[----:B------:R-:W-:-:S03]  /*69a0*/  PLOP3.LUT P4, PT, PT, PT, UP2, 0x80, 0x8 ;  /* 0x000000000008781c */ /* 0x000fc60003f8f028 */
[----:B------:R-:W-:Y:S01]  /*69b0*/  @P5 FADD.FTZ R167, R20, -R164 ;  /* 0x800000a414a75221 */ /* 0x000fe20000010000 */
[----:B------:R-:W-:Y:S02]  /*69c0*/  LOP3.LUT P5, RZ, R178, 0xff, RZ, 0xc0, !PT ;  /* 0x000000ffb2ff7812 */ /* 0x000fe400078ac0ff */
[----:B------:R-:W-:-:S07]  /*69d0*/  MOV R164, R56 ;  /* 0x0000003800a47202 */ /* 0x000fce0000000f00 */
[----:B------:R-:W-:-:S04]  /*69e0*/  @P4 FFMA.FTZ R164, R167, UR32, R56 ;  /* 0x00000020a7a44c23 */ /* 0x000fc80008010038 */
[----:B------:R-:W-:Y:S01]  /*69f0*/  FMUL.FTZ R164, R164, UR23 ;  /* 0x00000017a4a47c20 */ /* 0x000fe20008410000 */
[----:B------:R-:W-:-:S03]  /*6a00*/  @P5 SHF.L.U32 R167, R148, 0x10, RZ ;  /* 0x0000001094a75819 */ /* 0x000fc600000006ff */
[----:B------:R-:W-:Y:S01]  /*6a10*/  FMUL.FTZ R168, R164, UR22 ;  /* 0x00000016a4a87c20 */ /* 0x000fe20008410000 */
[----:B------:R-:W-:-:S03]  /*6a20*/  HFMA2 R164, -RZ, RZ, 0, 0 ;  /* 0x00000000ffa47431 */ /* 0x000fc600000001ff */
[----:B------:R-:W-:-:S04]  /*6a30*/  @P5 FMUL.FTZ R164, R167, R168 ;  /* 0x000000a8a7a45220 */ /* 0x000fc80000410000 */
[----:B------:R-:W-:Y:S01]  /*6a40*/  FADD.FTZ R96, R96, R164 ;  /* 0x000000a460607221 */ /* 0x000fe20000010000 */
[----:B------:R-:W-:-:S05]  /*6a50*/  FMUL.FTZ R164, R136, R168 ;  /* 0x000000a888a47220 */ /* 0x000fca0000410000 */
[----:B------:R-:W-:-:S04]  /*6a60*/  FSEL R164, R164, RZ, P5 ;  /* 0x000000ffa4a47208 */ /* 0x000fc80002800000 */
[----:B------:R-:W-:-:S04]  /*6a70*/  F2FP.BF16.F32.PACK_AB R164, RZ, R164 ;  /* 0x000000a4ffa4723e */ /* 0x000fc800000010ff */
[----:B------:R-:W-:-:S07]  /*6a80*/  PRMT R152, R164, 0x7610, R152 ;  /* 0x00007610a4987816 */ /* 0x000fce0000000098 */
.L_x_9168:
[----:B------:R-:W-:Y:S05]  /*6a90*/  BRA.U !UP3, `(.L_x_9169) ;  /* 0x000000010b507547 */ /* 0x000fea000b800000 */
[----:B------:R-:W-:Y:S02]  /*6aa0*/  PLOP3.LUT P4, PT, PT, PT, UP2, 0x80, 0x8 ;  /* 0x000000000008781c */ /* 0x000fe40003f8f028 */
[----:B------:R-:W-:Y:S02]  /*6ab0*/  PLOP3.LUT P5, PT, PT, PT, UP2, 0x80, 0x8 ;  /* 0x000000000008781c */ /* 0x000fe40003faf028 */
[----:B------:R-:W-:-:S09]  /*6ac0*/  MOV R164, UR8 ;  /* 0x0000000800a47c02 */ /* 0x000fd20008000f00 */
[----:B------:R-:W-:Y:S01]  /*6ad0*/  @P4 FFMA.FTZ R164, R234, R164, UR10 ;  /* 0x0000000aeaa44e23 */ /* 0x000fe200080100a4 */
[----:B------:R-:W-:-:S03]  /*6ae0*/  PLOP3.LUT P4, PT, PT, PT, UP2, 0x80, 0x8 ;  /* 0x000000000008781c */ /* 0x000fc60003f8f028 */
[----:B------:R-:W-:Y:S01]  /*6af0*/  @P5 FADD.FTZ R167, R233, -R164 ;  /* 0x800000a4e9a75221 */ /* 0x000fe20000010000 */
[----:B-----5:R-:W-:Y:S01]  /*6b00*/  LOP3.LUT P5, RZ, R178, 0xff00, RZ, 0xc0, !PT ;  /* 0x0000ff00b2ff7812 */ /* 0x020fe200078ac0ff */
[----:B------:R-:W-:-:S08]  /*6b10*/  IMAD.MOV.U32 R164, RZ, RZ, R57 ;  /* 0x000000ffffa47224 */ /* 0x000fd000078e0039 */
[----:B------:R-:W-:-:S04]  /*6b20*/  @P4 FFMA.FTZ R164, R167, UR32, R57 ;  /* 0x00000020a7a44c23 */ /* 0x000fc80008010039 */
[----:B------:R-:W-:Y:S01]  /*6b30*/  @P5 PRMT R167, R148, 0x7632, R167 ;  /* 0x0000763294a75816 */ /* 0x000fe200000000a7 */
[----:B------:R-:W-:-:S03]  /*6b40*/  FMUL.FTZ R164, R164, UR23 ;  /* 0x00000017a4a47c20 */ /* 0x000fc60008410000 */
[----:B------:R-:W-:Y:S01]  /*6b50*/  @P5 SHF.L.U32 R167, R167, 0x10, RZ ;  /* 0x00000010a7a75819 */ /* 0x000fe200000006ff */
[----:B------:R-:W-:Y:S01]  /*6b60*/  FMUL.FTZ R168, R164, UR22 ;  /* 0x00000016a4a87c20 */ /* 0x000fe20008410000 */
[----:B------:R-:W-:-:S03]  /*6b70*/  MOV R164, RZ ;  /* 0x000000ff00a47202 */ /* 0x000fc60000000f00 */
[----:B------:R-:W-:-:S04]  /*6b80*/  @P5 FMUL.FTZ R164, R168, R167 ;  /* 0x000000a7a8a45220 */ /* 0x000fc80000410000 */
[----:B------:R-:W-:Y:S01]  /*6b90*/  FADD.FTZ R97, R97, R164 ;  /* 0x000000a461617221 */ /* 0x000fe20000010000 */
[----:B------:R-:W-:-:S05]  /*6ba0*/  FMUL.FTZ R164, R137, R168 ;  /* 0x000000a889a47220 */ /* 0x000fca0000410000 */
[----:B------:R-:W-:-:S04]  /*6bb0*/  FSEL R164, R164, RZ, P5 ;  /* 0x000000ffa4a47208 */ /* 0x000fc80002800000 */
[----:B------:R-:W-:-:S04]  /*6bc0*/  F2FP.BF16.F32.PACK_AB R164, RZ, R164 ;  /* 0x000000a4ffa4723e */ /* 0x000fc800000010ff */
[----:B------:R-:W-:-:S07]  /*6bd0*/  PRMT R152, R152, 0x5410, R164 ;  /* 0x0000541098987816 */ /* 0x000fce00000000a4 */
.L_x_9169:
[----:B------:R-:W-:Y:S05]  /*6be0*/  BRA.U !UP3, `(.L_x_9170) ;  /* 0x000000010b4c7547 */ /* 0x000fea000b800000 */
[----:B------:R-:W-:Y:S02]  /*6bf0*/  PLOP3.LUT P4, PT, PT, PT, UP2, 0x80, 0x8 ;  /* 0x000000000008781c */ /* 0x000fe40003f8f028 */
[----:B------:R-:W-:Y:S02]  /*6c00*/  PLOP3.LUT P5, PT, PT, PT, UP2, 0x80, 0x8 ;  /* 0x000000000008781c */ /* 0x000fe40003faf028 */
[----:B------:R-:W-:-:S09]  /*6c10*/  MOV R164, UR8 ;  /* 0x0000000800a47c02 */ /* 0x000fd20008000f00 */
[----:B------:R-:W-:Y:S01]  /*6c20*/  @P4 FFMA.FTZ R164, R232, R164, UR10 ;  /* 0x0000000ae8a44e23 */ /* 0x000fe200080100a4 */
[----:B------:R-:W-:-:S03]  /*6c30*/  PLOP3.LUT P4, PT, PT, PT, UP2, 0x80, 0x8 ;  /* 0x000000000008781c */ /* 0x000fc60003f8f028 */
[----:B------:R-:W-:Y:S01]  /*6c40*/  @P5 FADD.FTZ R167, R231, -R164 ;  /* 0x800000a4e7a75221 */ /* 0x000fe20000010000 */
[----:B-----5:R-:W-:Y:S02]  /*6c50*/  LOP3.LUT P5, RZ, R178, 0xff0000, RZ, 0xc0, !PT ;  /* 0x00ff0000b2ff7812 */ /* 0x020fe400078ac0ff */
        /* <DEDUP_REMOVED lines=12> */
.L_x_9170:
        /* <DEDUP_REMOVED lines=10> */
[----:B------:R-:W-:Y:S01]  /*6dc0*/  @P5 PRMT R167, R149, 0x7632, R167 ;  /* 0x0000763295a75816 */ /* 0x000fe200000000a7 */
[----:B------:R-:W-:-:S03]  /*6dd0*/  FMUL.FTZ R164, R164, UR23 ;  /* 0x00000017a4a47c20 */ /* 0x000fc60008410000 */
[----:B------:R-:W-:Y:S01]  /*6de0*/  @P5 SHF.L.U32 R167, R167, 0x10, RZ ;  /* 0x00000010a7a75819 */ /* 0x000fe200000006ff */
        /* <DEDUP_REMOVED lines=8> */
.L_x_9171:
        /* <DEDUP_REMOVED lines=10> */
[----:B------:R-:W-:Y:S01]  /*6f10*/  FMUL.FTZ R164, R164, UR23 ;  /* 0x00000017a4a47c20 */ /* 0x000fe20008410000 */
[----:B------:R-:W-:-:S03]  /*6f20*/  @P5 SHF.L.U32 R167, R150, 0x10, RZ ;  /* 0x0000001096a75819 */ /* 0x000fc600000006ff */
        /* <DEDUP_REMOVED lines=8> */
.L_x_9172:
        /* <DEDUP_REMOVED lines=21> */
.L_x_9173:
        /* <DEDUP_REMOVED lines=20> */
.L_x_9174:
[----:B------:R-:W-:Y:S05]  /*7240*/  BRA.U !UP3, `(.L_x_9143) ;  /* 0x000000090bfc7547 */ /* 0x000fea000b800000 */
[----:B------:R-:W2:Y:S04]  /*7250*/  LDL R168, [R1+0x24] ;  /* 0x0000240001a87983 */ /* 0x000ea80000100800 */
[----:B------:R-:W3:Y:S01]  /*7260*/  LDL R167, [R1+0x20] ;  /* 0x0000200001a77983 */ /* 0x000ee20000100800 */
[----:B------:R-:W-:Y:S02]  /*7270*/  PLOP3.LUT P5, PT, PT, PT, UP2, 0x80, 0x8 ;  /* 0x000000000008781c */ /* 0x000fe40003faf028 */
[----:B------:R-:W-:Y:S02]  /*7280*/  PLOP3.LUT P4, PT, PT, PT, UP2, 0x80, 0x8 ;  /* 0x000000000008781c */ /* 0x000fe40003f8f028 */
[----:B------:R-:W-:-:S09]  /*7290*/  MOV R164, UR8 ;  /* 0x0000000800a47c02 */ /* 0x000fd20008000f00 */
[----:B--2---:R-:W-:Y:S01]  /*72a0*/  @P5 FFMA.FTZ R164, R168, R164, UR10 ;  /* 0x0000000aa8a45e23 */ /* 0x004fe200080100a4 */
[----:B------:R-:W-:-:S03]  /*72b0*/  PLOP3.LUT P5, PT, PT, PT, UP2, 0x80, 0x8 ;  /* 0x000000000008781c */ /* 0x000fc60003faf028 */
[----:B---3--:R-:W-:Y:S01]  /*72c0*/  @P4 FADD.FTZ R167, R167, -R164 ;  /* 0x800000a4a7a74221 */ /* 0x008fe20000010000 */
[----:B-----5:R-:W-:Y:S01]  /*72d0*/  ISETP.GE.U32.AND P4, PT, R178, RZ, PT ;  /* 0x000000ffb200720c */ /* 0x020fe20003f86070 */
[----:B------:R-:W-:-:S03]  /*72e0*/  IMAD.MOV.U32 R164, RZ, RZ, R55 ;  /* 0x000000ffffa47224 */ /* 0x000fc600078e0037 */
[----:B------:R-:W-:-:S05]  /*72f0*/  ISETP.GE.U32.AND.EX P4, PT, R179, 0x1000000, PT, P4 ;  /* 0x01000000b300780c */ /* 0x000fca0003f86140 */
[----:B------:R-:W-:-:S04]  /*7300*/  @P5 FFMA.FTZ R164, R167, UR32, R55 ;  /* 0x00000020a7a45c23 */ /* 0x000fc80008010037 */
[----:B------:R-:W-:-:S04]  /*7310*/  FMUL.FTZ R164, R164, UR23 ;  /* 0x00000017a4a47c20 */ /* 0x000fc80008410000 */
[----:B------:R-:W-:Y:S01]  /*7320*/  @P4 PRMT R167, R151, 0x7632, R167 ;  /* 0x0000763297a74816 */ /* 0x000fe200000000a7 */
[----:B------:R-:W-:Y:S01]  /*7330*/  FMUL.FTZ R168, R164, UR22 ;  /* 0x00000016a4a87c20 */ /* 0x000fe20008410000 */
[----:B------:R-:W-:Y:S02]  /*7340*/  MOV R164, RZ ;  /* 0x000000ff00a47202 */ /* 0x000fe40000000f00 */
        /* <DEDUP_REMOVED lines=8> */
.L_x_9167:
[----:B------:R-:W-:Y:S02]  /*73d0*/  PLOP3.LUT P4, PT, PT, PT, UP2, 0x80, 0x8 ;  /* 0x000000000008781c */ /* 0x000fe40003f8f028 */
[----:B------:R-:W-:Y:S02]  /*73e0*/  PLOP3.LUT P5, PT, PT, PT, UP2, 0x80, 0x8 ;  /* 0x000000000008781c */ /* 0x000fe40003faf028 */
[----:B------:R-:W-:-:S09]  /*73f0*/  MOV R156, UR8 ;  /* 0x00000008009c7c02 */ /* 0x000fd20008000f00 */
[----:B-----5:R-:W-:Y:S01]  /*7400*/  @P4 FFMA.FTZ R156, R0, R156, UR10 ;  /* 0x0000000a009c4e23 */ /* 0x020fe2000801009c */
        /* <DEDUP_REMOVED lines=41> */
.L_x_9175:
[----:B------:R-:W-:Y:S05]  /*76a0*/  BRA.U !UP3, `(.L_x_9176) ;  /* 0x000000010b307547 */ /* 0x000fea000b800000 */
[----:B------:R-:W-:Y:S01]  /*76b0*/  LOP3.LUT P5, RZ, R178, 0xff00, RZ, 0xc0, !PT ;  /* 0x0000ff00b2ff7812 */ /* 0x000fe200078ac0ff */
        /* <DEDUP_REMOVED lines=11> */
.L_x_9176:
        /* <DEDUP_REMOVED lines=12> */
.L_x_9177:
        /* <DEDUP_REMOVED lines=13> */
.L_x_9178:
        /* <DEDUP_REMOVED lines=20> */
.L_x_9179:
        /* <DEDUP_REMOVED lines=8> */
[----:B------:R-:W-:Y:S10]  /*7ac0*/  BRA.U !UP3, `(.L_x_9180) ;  /* 0x000000010b307547 */ /* 0x000ff4000b800000 */
        /* <DEDUP_REMOVED lines=12> */
.L_x_9180:
[----:B------:R-:W-:Y:S02]  /*7b90*/  MOV R162, UR8 ;  /* 0x0000000800a27c02 */ /* 0x000fe40008000f00 */
        /* <DEDUP_REMOVED lines=19> */
.L_x_9181:
[----:B------:R-:W2:Y:S04]  /*7cd0*/  LDL R168, [R1+0x24] ;  /* 0x0000240001a87983 */ /* 0x000ea80000100800 */
[----:B------:R-:W3:Y:S01]  /*7ce0*/  LDL R164, [R1+0x20] ;  /* 0x0000200001a47983 */ /* 0x000ee20000100800 */
[----:B------:R-:W-:Y:S02]  /*7cf0*/  MOV R163, UR8 ;  /* 0x0000000800a37c02 */ /* 0x000fe40008000f00 */
[----:B------:R-:W-:-:S03]  /*7d00*/  PLOP3.LUT P5, PT, PT, PT, UP2, 0x80, 0x8 ;  /* 0x000000000008781c */ /* 0x000fc60003faf028 */
[----:B--2---:R-:W-:Y:S01]  /*7d10*/  @P4 FFMA.FTZ R163, R168, R163, UR10 ;  /* 0x0000000aa8a34e23 */ /* 0x004fe200080100a3 */
[----:B------:R-:W-:-:S09]  /*7d20*/  PLOP3.LUT P4, PT, PT, PT, UP2, 0x80, 0x8 ;  /* 0x000000000008781c */ /* 0x000fd20003f8f028 */
[----:B---3--:R-:W-:Y:S01]  /*7d30*/  @P5 FADD.FTZ R164, R164, -R163 ;  /* 0x800000a3a4a45221 */ /* 0x008fe20000010000 */
[----:B------:R-:W-:-:S03]  /*7d40*/  MOV R163, R55 ;  /* 0x0000003700a37202 */ /* 0x000fc60000000f00 */
[----:B------:R-:W-:Y:S01]  /*7d50*/  @P4 FFMA.FTZ R163, R164, UR32, R55 ;  /* 0x00000020a4a34c23 */ /* 0x000fe20008010037 */
        /* <DEDUP_REMOVED lines=13> */
[----:B------:R-:W-:-:S07]  /*7e30*/  PRMT R155, R155, 0x5410, R164 ;  /* 0x000054109b9b7816 */ /* 0x000fce00000000a4 */
.L_x_9143:
[----:B------:R-:W-:Y:S01]  /*7e40*/  ISETP.NE.U32.AND P4, PT, R165, RZ, PT ;  /* 0x000000ffa500720c */ /* 0x000fe20003f85070 */
[----:B------:R-:W0:Y:S01]  /*7e50*/  @UP3 LDCU.64 UR6, c[0x0][0x468] ;  /* 0x00008d00ff0637ac */ /* 0x000e220008000a00 */
[----:B------:R-:W-:Y:S02]  /*7e60*/  PLOP3.LUT P5, PT, PT, PT, UP3, 0x80, 0x8 ;  /* 0x000000000008781c */ /* 0x000fe40003faf038 */
[----:B------:R-:W-:-:S13]  /*7e70*/  ISETP.NE.AND.EX P4, PT, R166, RZ, PT, P4 ;  /* 0x000000ffa600720c */ /* 0x000fda0003f85340 */
[----:B------:R-:W1:Y:S02]  /*7e80*/  @P4 LDC.64 R164, c[0x0][0x478] ;  /* 0x00011e00ffa44b82 */ /* 0x000e640000000a00 */
[C---:B-1----:R-:W-:Y:S01]  /*7e90*/  @P4 IMAD.WIDE.U32 R164, R4.reuse, 0x20, R164 ;  /* 0x0000002004a44825 */ /* 0x042fe200078e00a4 */
[----:B------:R-:W-:-:S04]  /*7ea0*/  IADD3 R4, PT, PT, R4, 0x80, RZ ;  /* 0x0000008004047810 */ /* 0x000fc80007ffe0ff */
[----:B------:R-:W-:Y:S04]  /*7eb0*/  @P4 STG.E.128 desc[UR20][R164.64], R156 ;  /* 0x0000009ca4004986 */ /* 0x000fe8000c101d14 */
[----:B------:R1:W-:Y:S01]  /*7ec0*/  @P4 STG.E.128 desc[UR20][R164.64+0x10], R160 ;  /* 0x000010a0a4004986 */ /* 0x0003e2000c101d14 */
[----:B------:R-:W-:Y:S02]  /*7ed0*/  PLOP3.LUT P4, PT, PT, PT, UP3, 0x80, 0x8 ;  /* 0x000000000008781c */ /* 0x000fe40003f8f038 */
[----:B-1----:R-:W-:-:S11]  /*7ee0*/  MOV R164, 0x10 ;  /* 0x0000001000a47802 */ /* 0x002fd60000000f00 */
[----:B0-----:R-:W-:-:S04]  /*7ef0*/  @P4 IMAD.WIDE.U32 R164, R3, R164, UR6 ;  /* 0x0000000603a44e25 */ /* 0x001fc8000f8e00a4 */
[----:B------:R-:W-:Y:S01]  /*7f00*/  VIADD R3, R3, 0x80 ;  /* 0x0000008003037836 */ /* 0x000fe20000000000 */
[----:B------:R0:W-:Y:S06]  /*7f10*/  @P5 STG.E.128 desc[UR20][R164.64], R152 ;  /* 0x00000098a4005986 */ /* 0x0001ec000c101d14 */
.L_x_9118:
[----:B------:R-:W-:Y:S05]  /*7f20*/  BSYNC.RECONVERGENT B0 ;  /* 0x0000000000007941 */ /* 0x000fea0003800200 */
.L_x_9117:
        /* <DEDUP_REMOVED lines=8> */
.L_x_9184:
        /* <DEDUP_REMOVED lines=48> */
[----:B0-----:R-:W-:-:S07]  /*82b0*/  PRMT R152, R160, 0x7610, R152 ;  /* 0x00007610a0987816 */ /* 0x001fce0000000098 */
.L_x_9187:
[----:B------:R-:W-:Y:S05]  /*82c0*/  BRA.U !UP3, `(.L_x_9188) ;  /* 0x000000010b307547 */ /* 0x000fea000b800000 */
[----:B------:R-:W-:Y:S01]  /*82d0*/  LOP3.LUT P5, RZ, R176, 0xff00, RZ, 0xc0, !PT ;  /* 0x0000ff00b0ff7812 */ /* 0x000fe200078ac0ff */
        /* <DEDUP_REMOVED lines=10> */
[----:B0-----:R-:W-:-:S07]  /*8380*/  PRMT R152, R152, 0x5410, R160 ;  /* 0x0000541098987816 */ /* 0x001fce00000000a0 */
.L_x_9188:
        /* <DEDUP_REMOVED lines=12> */
.L_x_9189:
        /* <DEDUP_REMOVED lines=12> */
[----:B0-----:R-:W-:-:S07]  /*8510*/  PRMT R153, R153, 0x5410, R160 ;  /* 0x0000541099997816 */ /* 0x001fce00000000a0 */
.L_x_9190:
        /* <DEDUP_REMOVED lines=20> */
.L_x_9191:
        /* <DEDUP_REMOVED lines=11> */
[----:B0-----:R-:W-:-:S03]  /*8710*/  MOV R164, RZ ;  /* 0x000000ff00a47202 */ /* 0x001fc60000000f00 */
        /* <DEDUP_REMOVED lines=9> */
.L_x_9192:
        /* <DEDUP_REMOVED lines=20> */
.L_x_9193:
[----:B------:R-:W2:Y:S04]  /*88f0*/  LDL R166, [R1+0x10] ;  /* 0x0000100001a67983 */ /* 0x000ea80000100800 */
[----:B0-----:R-:W3:Y:S01]  /*8900*/  LDL R164, [R1+0x1c] ;  /* 0x00001c0001a47983 */ /* 0x001ee20000100800 */
[----:B------:R-:W-:Y:S02]  /*8910*/  PLOP3.LUT P5, PT, PT, PT, UP2, 0x80, 0x8 ;  /* 0x000000000008781c */ /* 0x000fe40003faf028 */
[----:B------:R-:W-:-:S11]  /*8920*/  MOV R163, UR8 ;  /* 0x0000000800a37c02 */ /* 0x000fd60008000f00 */
[----:B--2---:R-:W-:Y:S01]  /*8930*/  @P5 FFMA.FTZ R163, R166, R163, UR10 ;  /* 0x0000000aa6a35e23 */ /* 0x004fe200080100a3 */
[----:B------:R-:W-:-:S13]  /*8940*/  PLOP3.LUT P5, PT, PT, PT, UP2, 0x80, 0x8 ;  /* 0x000000000008781c */ /* 0x000fda0003faf028 */
[----:B---3--:R-:W-:Y:S01]  /*8950*/  @P5 FADD.FTZ R164, R164, -R163 ;  /* 0x800000a3a4a45221 */ /* 0x008fe20000010000 */
[----:B------:R-:W-:Y:S02]  /*8960*/  PLOP3.LUT P5, PT, PT, PT, UP2, 0x80, 0x8 ;  /* 0x000000000008781c */ /* 0x000fe40003faf028 */
[----:B------:R-:W-:-:S11]  /*8970*/  MOV R163, R47 ;  /* 0x0000002f00a37202 */ /* 0x000fd60000000f00 */
[----:B------:R-:W-:Y:S01]  /*8980*/  @P5 FFMA.FTZ R163, R164, UR32, R47 ;  /* 0x00000020a4a35c23 */ /* 0x000fe2000801002f */
        /* <DEDUP_REMOVED lines=15> */
.L_x_9186:
        /* <DEDUP_REMOVED lines=14> */
[-C--:B------:R-:W-:Y:S01]  /*8b60*/  @P5 FMUL.FTZ R165, R166, R164.reuse ;  /* 0x000000a4a6a55220 */ /* 0x080fe20000410000 */
[----:B------:R-:W-:-:S03]  /*8b70*/  FMUL.FTZ R164, R128, R164 ;  /* 0x000000a480a47220 */ /* 0x000fc60000410000 */
[----:B------:R-:W-:Y:S02]  /*8b80*/  FADD.FTZ R88, R88, R165 ;  /* 0x000000a558587221 */ /* 0x000fe40000010000 */
[----:B------:R-:W-:-:S04]  /*8b90*/  FSEL R164, R164, RZ, P5 ;  /* 0x000000ffa4a47208 */ /* 0x000fc80002800000 */
[----:B------:R-:W-:-:S04]  /*8ba0*/  F2FP.BF16.F32.PACK_AB R164, RZ, R164 ;  /* 0x000000a4ffa4723e */ /* 0x000fc800000010ff */
[----:B------:R-:W-:-:S07]  /*8bb0*/  PRMT R152, R164, 0x7610, R152 ;  /* 0x00007610a4987816 */ /* 0x000fce0000000098 */
.L_x_9195:
[----:B------:R-:W-:Y:S05]  /*8bc0*/  BRA.U !UP3, `(.L_x_9196) ;  /* 0x000000010b507547 */ /* 0x000fea000b800000 */
        /* <DEDUP_REMOVED lines=20> */
.L_x_9196:
        /* <DEDUP_REMOVED lines=20> */
.L_x_9197:
        /* <DEDUP_REMOVED lines=21> */
.L_x_9198:
        /* <DEDUP_REMOVED lines=20> */
.L_x_9199:
        /* <DEDUP_REMOVED lines=21> */
.L_x_9200:
        /* <DEDUP_REMOVED lines=20> */
.L_x_9201:
[----:B------:R-:W-:Y:S05]  /*9370*/  BRA.U !UP3, `(.L_x_9194) ;  /* 0x000000210b407547 */ /* 0x000fea000b800000 */
[----:B------:R-:W2:Y:S04]  /*9380*/  LDL R166, [R1+0x10] ;  /* 0x0000100001a67983 */ /* 0x000ea80000100800 */
[----:B0-----:R-:W3:Y:S01]  /*9390*/  LDL R165, [R1+0x1c] ;  /* 0x00001c0001a57983 */ /* 0x001ee20000100800 */
        /* <DEDUP_REMOVED lines=22> */
.L_x_9185:
        /* <DEDUP_REMOVED lines=19> */
.L_x_9205:
[----:B------:R-:W-:Y:S05]  /*9630*/  BSYNC.RECONVERGENT B1 ;  /* 0x0000000000017941 */ /* 0x000fea0003800200 */
.L_x_9204:
        /* <DEDUP_REMOVED lines=12> */
[----:B0-----:R-:W-:-:S07]  /*9700*/  PRMT R152, R156, 0x7610, R152 ;  /* 0x000076109c987816 */ /* 0x001fce0000000098 */
.L_x_9203:
        /* <DEDUP_REMOVED lines=16> */
.L_x_9208:
[----:B------:R-:W-:Y:S05]  /*9810*/  BSYNC.RECONVERGENT B1 ;  /* 0x0000000000017941 */ /* 0x000fea0003800200 */
.L_x_9207:
        /* <DEDUP_REMOVED lines=13> */
.L_x_9206:
        /* <DEDUP_REMOVED lines=15> */
.L_x_9211:
[----:B------:R-:W-:Y:S05]  /*99e0*/  BSYNC.RECONVERGENT B1 ;  /* 0x0000000000017941 */ /* 0x000fea0003800200 */
.L_x_9210:
        /* <DEDUP_REMOVED lines=13> */
.L_x_9209:
        /* <DEDUP_REMOVED lines=16> */
.L_x_9214:
[----:B------:R-:W-:Y:S05]  /*9bc0*/  BSYNC.RECONVERGENT B1 ;  /* 0x0000000000017941 */ /* 0x000fea0003800200 */
.L_x_9213:
        /* <DEDUP_REMOVED lines=13> */
.L_x_9212:
        /* <DEDUP_REMOVED lines=15> */
.L_x_9217:
[----:B------:R-:W-:Y:S05]  /*9d90*/  BSYNC.RECONVERGENT B1 ;  /* 0x0000000000017941 */ /* 0x000fea0003800200 */
.L_x_9216:
        /* <DEDUP_REMOVED lines=13> */
.L_x_9215:
        /* <DEDUP_REMOVED lines=16> */
.L_x_9220:
[----:B------:R-:W-:Y:S05]  /*9f70*/  BSYNC.RECONVERGENT B1 ;  /* 0x0000000000017941 */ /* 0x000fea0003800200 */
.L_x_9219:
        /* <DEDUP_REMOVED lines=13> */
.L_x_9218:
        /* <DEDUP_REMOVED lines=15> */
.L_x_9223:
[----:B------:R-:W-:Y:S05]  /*a140*/  BSYNC.RECONVERGENT B1 ;  /* 0x0000000000017941 */ /* 0x000fea0003800200 */
.L_x_9222:
        /* <DEDUP_REMOVED lines=13> */
.L_x_9221:
[----:B------:R-:W2:Y:S04]  /*a220*/  LDL R166, [R1+0x10] ;  /* 0x0000100001a67983 */ /* 0x000ea80000100800 */
[----:B0-----:R-:W3:Y:S01]  /*a230*/  LDL R164, [R1+0x1c] ;  /* 0x00001c0001a47983 */ /* 0x001ee20000100800 */
[----:B------:R-:W-:Y:S01]  /*a240*/  MOV R158, UR8 ;  /* 0x00000008009e7c02 */ /* 0x000fe20008000f00 */
[----:B------:R-:W-:Y:S01]  /*a250*/  IMAD.U32 R156, RZ, RZ, UR8 ;  /* 0x00000008ff9c7e24 */ /* 0x000fe2000f8e00ff */
[----:B------:R-:W-:Y:S02]  /*a260*/  MOV R157, UR8 ;  /* 0x00000008009d7c02 */ /* 0x000fe40008000f00 */
[----:B------:R-:W-:Y:S01]  /*a270*/  MOV R159, UR8 ;  /* 0x00000008009f7c02 */ /* 0x000fe20008000f00 */
[----:B------:R-:W-:Y:S01]  /*a280*/  FFMA.FTZ R162, R14, R158, UR10 ;  /* 0x0000000a0ea27e23 */ /* 0x000fe2000801009e */
[----:B------:R-:W-:Y:S01]  /*a290*/  MOV R163, UR8 ;  /* 0x0000000800a37c02 */ /* 0x000fe20008000f00 */
[----:B-----5:R-:W-:Y:S01]  /*a2a0*/  FFMA.FTZ R161, R13, R157, UR10 ;  /* 0x0000000a0da17e23 */ /* 0x020fe2000801009d */
        /* <DEDUP_REMOVED lines=46> */
.L_x_9202:
        /* <DEDUP_REMOVED lines=15> */
.L_x_9226:
[----:B------:R-:W-:Y:S05]  /*a680*/  BSYNC.RECONVERGENT B1 ;  /* 0x0000000000017941 */ /* 0x000fea0003800200 */
.L_x_9225:
        /* <DEDUP_REMOVED lines=13> */
.L_x_9224:
        /* <DEDUP_REMOVED lines=16> */
.L_x_9229:
[----:B------:R-:W-:Y:S05]  /*a860*/  BSYNC.RECONVERGENT B1 ;  /* 0x0000000000017941 */ /* 0x000fea0003800200 */
.L_x_9228:
        /* <DEDUP_REMOVED lines=13> */
.L_x_9227:
        /* <DEDUP_REMOVED lines=15> */
.L_x_9232:
[----:B------:R-:W-:Y:S05]  /*aa30*/  BSYNC.RECONVERGENT B1 ;  /* 0x0000000000017941 */ /* 0x000fea0003800200 */
.L_x_9231:
        /* <DEDUP_REMOVED lines=13> */
.L_x_9230:
        /* <DEDUP_REMOVED lines=16> */
.L_x_9235:
[----:B------:R-:W-:Y:S05]  /*ac10*/  BSYNC.RECONVERGENT B1 ;  /* 0x0000000000017941 */ /* 0x000fea0003800200 */
.L_x_9234:
        /* <DEDUP_REMOVED lines=13> */
.L_x_9233:
        /* <DEDUP_REMOVED lines=15> */
.L_x_9238:
[----:B------:R-:W-:Y:S05]  /*ade0*/  BSYNC.RECONVERGENT B1 ;  /* 0x0000000000017941 */ /* 0x000fea0003800200 */
.L_x_9237:
        /* <DEDUP_REMOVED lines=13> */
.L_x_9236:
        /* <DEDUP_REMOVED lines=16> */
.L_x_9241:
[----:B------:R-:W-:Y:S05]  /*afc0*/  BSYNC.RECONVERGENT B1 ;  /* 0x0000000000017941 */ /* 0x000fea0003800200 */
.L_x_9240:
        /* <DEDUP_REMOVED lines=13> */
.L_x_9239:
        /* <DEDUP_REMOVED lines=15> */
.L_x_9244:
[----:B------:R-:W-:Y:S05]  /*b190*/  BSYNC.RECONVERGENT B1 ;  /* 0x0000000000017941 */ /* 0x000fea0003800200 */
.L_x_9243:
        /* <DEDUP_REMOVED lines=13> */
.L_x_9242:
[----:B------:R-:W-:Y:S05]  /*b270*/  BRA.U !UP3, `(.L_x_9194) ;  /* 0x000000010b807547 */ /* 0x000fea000b800000 */
[----:B------:R1:W5:Y:S04]  /*b280*/  LDL R167, [R1+0x10] ;  /* 0x0000100001a77983 */ /* 0x0003680000100800 */
[----:B------:R1:W5:Y:S02]  /*b290*/  LDL R166, [R1+0x1c] ;  /* 0x00001c0001a67983 */ /* 0x0003640000100800 */
[----:B-----5:R-:W-:Y:S01]  /*b2a0*/  ISETP.GE.U32.AND P5, PT, R176, RZ, PT ;  /* 0x000000ffb000720c */ /* 0x020fe20003fa6070 */
[----:B------:R-:W-:Y:S01]  /*b2b0*/  BSSY.RECONVERGENT B1, `(.L_x_9245) ;  /* 0x000000f000017945 */ /* 0x000fe20003800200 */
[----:B0-----:R-:W-:Y:S02]  /*b2c0*/  HFMA2 R164, -RZ, RZ, 0, 0 ;  /* 0x00000000ffa47431 */ /* 0x001fe400000001ff */
        /* <DEDUP_REMOVED lines=13> */
.L_x_9246:
[----:B------:R-:W-:Y:S05]  /*b3a0*/  BSYNC.RECONVERGENT B1 ;  /* 0x0000000000017941 */ /* 0x000fea0003800200 */
.L_x_9245:
        /* <DEDUP_REMOVED lines=13> */
.L_x_9194:
[----:B0-----:R-:W0:Y:S01]  /*b480*/  @P4 LDC.64 R164, c[0x0][0x478] ;  /* 0x00011e00ffa44b82 */ /* 0x001e220000000a00 */
[----:B------:R-:W1:Y:S01]  /*b490*/  @UP3 LDCU.64 UR6, c[0x0][0x468] ;  /* 0x00008d00ff0637ac */ /* 0x000e620008000a00 */
[----:B------:R-:W-:Y:S01]  /*b4a0*/  PLOP3.LUT P5, PT, PT, PT, UP3, 0x80, 0x8 ;  /* 0x000000000008781c */ /* 0x000fe20003faf038 */
[C---:B0-----:R-:W-:Y:S01]  /*b4b0*/  @P4 IMAD.WIDE.U32 R164, R4.reuse, 0x20, R164 ;  /* 0x0000002004a44825 */ /* 0x041fe200078e00a4 */
[----:B------:R-:W-:-:S04]  /*b4c0*/  IADD3 R4, PT, PT, R4, 0x80, RZ ;  /* 0x0000008004047810 */ /* 0x000fc80007ffe0ff */
[----:B------:R-:W-:Y:S04]  /*b4d0*/  @P4 STG.E.128 desc[UR20][R164.64], R156 ;  /* 0x0000009ca4004986 */ /* 0x000fe8000c101d14 */
[----:B------:R0:W-:Y:S01]  /*b4e0*/  @P4 STG.E.128 desc[UR20][R164.64+0x10], R160 ;  /* 0x000010a0a4004986 */ /* 0x0001e2000c101d14 */
[----:B------:R-:W-:Y:S02]  /*b4f0*/  PLOP3.LUT P4, PT, PT, PT, UP3, 0x80, 0x8 ;  /* 0x000000000008781c */ /* 0x000fe40003f8f038 */
[----:B0-----:R-:W-:-:S11]  /*b500*/  MOV R164, 0x10 ;  /* 0x0000001000a47802 */ /* 0x001fd60000000f00 */
[C---:B-1----:R-:W-:Y:S01]  /*b510*/  @P4 IMAD.WIDE.U32 R164, R3.reuse, R164, UR6 ;  /* 0x0000000603a44e25 */ /* 0x042fe2000f8e00a4 */
[----:B------:R-:W-:-:S04]  /*b520*/  IADD3 R3, PT, PT, R3, 0x80, RZ ;  /* 0x0000008003037810 */ /* 0x000fc80007ffe0ff */
[----:B------:R1:W-:Y:S03]  /*b530*/  @P5 STG.E.128 desc[UR20][R164.64], R152 ;  /* 0x00000098a4005986 */ /* 0x0003e6000c101d14 */
.L_x_9183:
[----:B------:R-:W-:Y:S05]  /*b540*/  BSYNC.RECONVERGENT B0 ;  /* 0x0000000000007941 */ /* 0x000fea0003800200 */
.L_x_9182:
        /* <DEDUP_REMOVED lines=8> */
.L_x_9249:
        /* <DEDUP_REMOVED lines=48> */
[----:B01----:R-:W-:-:S07]  /*b8d0*/  PRMT R152, R160, 0x7610, R152 ;  /* 0x00007610a0987816 */ /* 0x003fce0000000098 */
.L_x_9252:
[----:B------:R-:W-:Y:S05]  /*b8e0*/  BRA.U !UP3, `(.L_x_9253) ;  /* 0x000000010b307547 */ /* 0x000fea000b800000 */
[----:B------:R-:W-:Y:S01]  /*b8f0*/  LOP3.LUT P5, RZ, R180, 0xff00, RZ, 0xc0, !PT ;  /* 0x0000ff00b4ff7812 */ /* 0x000fe200078ac0ff */
        /* <DEDUP_REMOVED lines=10> */
[----:B01----:R-:W-:-:S07]  /*b9a0*/  PRMT R152, R152, 0x5410, R160 ;  /* 0x0000541098987816 */ /* 0x003fce00000000a0 */
.L_x_9253:
        /* <DEDUP_REMOVED lines=12> */
.L_x_9254:
        /* <DEDUP_REMOVED lines=13> */
.L_x_9255:
        /* <DEDUP_REMOVED lines=20> */
.L_x_9256:
        /* <DEDUP_REMOVED lines=11> */
[----:B01----:R-:W-:-:S03]  /*bd30*/  HFMA2 R164, -RZ, RZ, 0, 0 ;  /* 0x00000000ffa47431 */ /* 0x003fc600000001ff */
        /* <DEDUP_REMOVED lines=9> */
.L_x_9257:
        /* <DEDUP_REMOVED lines=11> */
[----:B01----:R-:W-:-:S03]  /*be80*/  MOV R164, RZ ;  /* 0x000000ff00a47202 */ /* 0x003fc60000000f00 */
        /* <DEDUP_REMOVED lines=8> */
.L_x_9258:
[----:B01----:R-:W2:Y:S01]  /*bf10*/  LDL R164, [R1+0x18] ;  /* 0x0000180001a47983 */ /* 0x003ea20000100800 */
[----:B------:R-:W-:Y:S02]  /*bf20*/  PLOP3.LUT P5, PT, PT, PT, UP2, 0x80, 0x8 ;  /* 0x000000000008781c */ /* 0x000fe40003faf028 */
[----:B------:R-:W-:-:S11]  /*bf30*/  MOV R163, UR8 ;  /* 0x0000000800a37c02 */ /* 0x000fd60008000f00 */
[----:B------:R-:W-:Y:S01]  /*bf40*/  @P5 FFMA.FTZ R163, R252, R163, UR10 ;  /* 0x0000000afca35e23 */ /* 0x000fe200080100a3 */
[----:B------:R-:W-:-:S13]  /*bf50*/  PLOP3.LUT P5, PT, PT, PT, UP2, 0x80, 0x8 ;  /* 0x000000000008781c */ /* 0x000fda0003faf028 */
[----:B--2---:R-:W-:Y:S01]  /*bf60*/  @P5 FADD.FTZ R164, R164, -R163 ;  /* 0x800000a3a4a45221 */ /* 0x004fe20000010000 */
[----:B------:R-:W-:Y:S02]  /*bf70*/  PLOP3.LUT P5, PT, PT, PT, UP2, 0x80, 0x8 ;  /* 0x000000000008781c */ /* 0x000fe40003faf028 */
[----:B------:R-:W-:-:S11]  /*bf80*/  MOV R163, R39 ;  /* 0x0000002700a37202 */ /* 0x000fd60000000f00 */
[----:B------:R-:W-:Y:S01]  /*bf90*/  @P5 FFMA.FTZ R163, R164, UR32, R39 ;  /* 0x00000020a4a35c23 */ /* 0x000fe20008010027 */
        /* <DEDUP_REMOVED lines=15> */
.L_x_9251:
        /* <DEDUP_REMOVED lines=20> */
.L_x_9260:
[----:B------:R-:W-:Y:S05]  /*c1d0*/  BRA.U !UP3, `(.L_x_9261) ;  /* 0x000000010b507547 */ /* 0x000fea000b800000 */
        /* <DEDUP_REMOVED lines=20> */
.L_x_9261:
        /* <DEDUP_REMOVED lines=20> */
.L_x_9262:
[----:B------:R-:W-:Y:S05]  /*c460*/  BRA.U !UP3, `(.L_x_9263) ;  /* 0x000000010b507547 */ /* 0x000fea000b800000 */
        /* <DEDUP_REMOVED lines=20> */
.L_x_9263:
        /* <DEDUP_REMOVED lines=20> */
.L_x_9264:
        /* <DEDUP_REMOVED lines=21> */
.L_x_9265:
        /* <DEDUP_REMOVED lines=20> */
.L_x_9266:
[----:B------:R-:W-:Y:S05]  /*c980*/  BRA.U !UP3, `(.L_x_9259) ;  /* 0x000000210b347547 */ /* 0x000fea000b800000 */
[----:B01----:R-:W2:Y:S01]  /*c990*/  LDL R165, [R1+0x18] ;  /* 0x0000180001a57983 */ /* 0x003ea20000100800 */
        /* <DEDUP_REMOVED lines=22> */
.L_x_9250:
        /* <DEDUP_REMOVED lines=19> */
.L_x_9270:
[----:B------:R-:W-:Y:S05]  /*cc30*/  BSYNC.RECONVERGENT B1 ;  /* 0x0000000000017941 */ /* 0x000fea0003800200 */
.L_x_9269:
        /* <DEDUP_REMOVED lines=12> */
[----:B01----:R-:W-:-:S07]  /*cd00*/  PRMT R152, R156, 0x7610, R152 ;  /* 0x000076109c987816 */ /* 0x003fce0000000098 */
.L_x_9268:
        /* <DEDUP_REMOVED lines=16> */
.L_x_9273:
[----:B------:R-:W-:Y:S05]  /*ce10*/  BSYNC.RECONVERGENT B1 ;  /* 0x0000000000017941 */ /* 0x000fea0003800200 */
.L_x_9272:
        /* <DEDUP_REMOVED lines=13> */
.L_x_9271:
        /* <DEDUP_REMOVED lines=15> */
.L_x_9276:
[----:B------:R-:W-:Y:S05]  /*cfe0*/  BSYNC.RECONVERGENT B1 ;  /* 0x0000000000017941 */ /* 0x000fea0003800200 */
.L_x_9275:
        /* <DEDUP_REMOVED lines=13> */
.L_x_9274:
        /* <DEDUP_REMOVED lines=16> */
.L_x_9279:
[----:B------:R-:W-:Y:S05]  /*d1c0*/  BSYNC.RECONVERGENT B1 ;  /* 0x0000000000017941 */ /* 0x000fea0003800200 */
.L_x_9278:
        /* <DEDUP_REMOVED lines=13> */
.L_x_9277:
        /* <DEDUP_REMOVED lines=15> */
.L_x_9282:
[----:B------:R-:W-:Y:S05]  /*d390*/  BSYNC.RECONVERGENT B1 ;  /* 0x0000000000017941 */ /* 0x000fea0003800200 */
.L_x_9281:
        /* <DEDUP_REMOVED lines=13> */
.L_x_9280:
        /* <DEDUP_REMOVED lines=16> */
.L_x_9285:
[----:B------:R-:W-:Y:S05]  /*d570*/  BSYNC.RECONVERGENT B1 ;  /* 0x0000000000017941 */ /* 0x000fea0003800200 */
.L_x_9284:
        /* <DEDUP_REMOVED lines=13> */
.L_x_9283:
        /* <DEDUP_REMOVED lines=15> */
.L_x_9288:
[----:B------:R-:W-:Y:S05]  /*d740*/  BSYNC.RECONVERGENT B1 ;  /* 0x0000000000017941 */ /* 0x000fea0003800200 */
.L_x_9287:
        /* <DEDUP_REMOVED lines=13> */
.L_x_9286:
        /* <DEDUP_REMOVED lines=54> */
.L_x_9267:
        /* <DEDUP_REMOVED lines=15> */
.L_x_9291:
[----:B------:R-:W-:Y:S05]  /*dc70*/  BSYNC.RECONVERGENT B1 ;  /* 0x0000000000017941 */ /* 0x000fea0003800200 */
.L_x_9290:
        /* <DEDUP_REMOVED lines=13> */
.L_x_9289:
        /* <DEDUP_REMOVED lines=16> */
.L_x_9294:
[----:B------:R-:W-:Y:S05]  /*de50*/  BSYNC.RECONVERGENT B1 ;  /* 0x0000000000017941 */ /* 0x000fea0003800200 */
.L_x_9293:
        /* <DEDUP_REMOVED lines=13> */
.L_x_9292:
        /* <DEDUP_REMOVED lines=15> */
.L_x_9297:
[----:B------:R-:W-:Y:S05]  /*e020*/  BSYNC.RECONVERGENT B1 ;  /* 0x0000000000017941 */ /* 0x000fea0003800200 */
.L_x_9296:
        /* <DEDUP_REMOVED lines=13> */
.L_x_9295:
        /* <DEDUP_REMOVED lines=16> */
.L_x_9300:
[----:B------:R-:W-:Y:S05]  /*e200*/  BSYNC.RECONVERGENT B1 ;  /* 0x0000000000017941 */ /* 0x000fea0003800200 */
.L_x_9299:
        /* <DEDUP_REMOVED lines=13> */
.L_x_9298:
        /* <DEDUP_REMOVED lines=15> */
.L_x_9303:
[----:B------:R-:W-:Y:S05]  /*e3d0*/  BSYNC.RECONVERGENT B1 ;  /* 0x0000000000017941 */ /* 0x000fea0003800200 */
.L_x_9302:
        /* <DEDUP_REMOVED lines=13> */
.L_x_9301:
        /* <DEDUP_REMOVED lines=16> */
.L_x_9306:
[----:B------:R-:W-:Y:S05]  /*e5b0*/  BSYNC.RECONVERGENT B1 ;  /* 0x0000000000017941 */ /* 0x000fea0003800200 */
.L_x_9305:
        /* <DEDUP_REMOVED lines=13> */
.L_x_9304:
        /* <DEDUP_REMOVED lines=15> */
.L_x_9309:
[----:B------:R-:W-:Y:S05]  /*e780*/  BSYNC.RECONVERGENT B1 ;  /* 0x0000000000017941 */ /* 0x000fea0003800200 */
.L_x_9308:
        /* <DEDUP_REMOVED lines=13> */
.L_x_9307:
[----:B------:R-:W-:Y:S05]  /*e860*/  BRA.U !UP3, `(.L_x_9259) ;  /* 0x000000010b7c7547 */ /* 0x000fea000b800000 */
[----:B------:R2:W5:Y:S02]  /*e870*/  LDL R166, [R1+0x18] ;  /* 0x0000180001a67983 */ /* 0x0005640000100800 */
[----:B-----5:R-:W-:Y:S01]  /*e880*/  ISETP.GE.U32.AND P5, PT, R180, RZ, PT ;  /* 0x000000ffb400720c */ /* 0x020fe20003fa6070 */
[----:B------:R-:W-:Y:S01]  /*e890*/  BSSY.RECONVERGENT B1, `(.L_x_9310) ;  /* 0x000000f000017945 */ /* 0x000fe20003800200 */
[----:B01----:R-:W-:Y:S02]  /*e8a0*/  HFMA2 R164, -RZ, RZ, 0, 0 ;  /* 0x00000000ffa47431 */ /* 0x003fe400000001ff */
[----:B------:R-:W-:-:S13]  /*e8b0*/  ISETP.GE.U32.AND.EX P5, PT, R181, 0x1000000, PT, P5 ;  /* 0x01000000b500780c */ /* 0x000fda0003fa6150 */
[----:B--2---:R-:W-:Y:S05]  /*e8c0*/  @!P5 BRA `(.L_x_9311) ;  /* 0x00000000002cd947 */ /* 0x004fea0003800000 */
        /* <DEDUP_REMOVED lines=11> */
.L_x_9311:
[----:B------:R-:W-:Y:S05]  /*e980*/  BSYNC.RECONVERGENT B1 ;  /* 0x0000000000017941 */ /* 0x000fea0003800200 */
.L_x_9310:
        /* <DEDUP_REMOVED lines=13> */
.L_x_9259:
        /* <DEDUP_REMOVED lines=12> */
.L_x_9248:
[----:B------:R-:W-:Y:S05]  /*eb20*/  BSYNC.RECONVERGENT B0 ;  /* 0x0000000000007941 */ /* 0x000fea0003800200 */
.L_x_9247:
        /* <DEDUP_REMOVED lines=8> */
.L_x_9314:
        /* <DEDUP_REMOVED lines=48> */
[----:B012---:R-:W-:-:S07]  /*eeb0*/  PRMT R152, R160, 0x7610, R152 ;  /* 0x00007610a0987816 */ /* 0x007fce0000000098 */
.L_x_9317:
        /* <DEDUP_REMOVED lines=12> */
[----:B012---:R-:W-:-:S07]  /*ef80*/  PRMT R152, R152, 0x5410, R160 ;  /* 0x0000541098987816 */ /* 0x007fce00000000a0 */
.L_x_9318:
        /* <DEDUP_REMOVED lines=12> */
.L_x_9319:
        /* <DEDUP_REMOVED lines=13> */
.L_x_9320:
        /* <DEDUP_REMOVED lines=20> */
.L_x_9321:
        /* <DEDUP_REMOVED lines=11> */
[----:B012---:R-:W-:-:S03]  /*f310*/  HFMA2 R164, -RZ, RZ, 0, 0 ;  /* 0x00000000ffa47431 */ /* 0x007fc600000001ff */
        /* <DEDUP_REMOVED lines=9> */
.L_x_9322:
        /* <DEDUP_REMOVED lines=11> */
[----:B012---:R-:W-:-:S03]  /*f460*/  MOV R164, RZ ;  /* 0x000000ff00a47202 */ /* 0x007fc60000000f00 */
        /* <DEDUP_REMOVED lines=8> */
.L_x_9323:
[----:B012---:R-:W2:Y:S01]  /*f4f0*/  LDL R164, [R1+0x14] ;  /* 0x0000140001a47983 */ /* 0x007ea20000100800 */
        /* <DEDUP_REMOVED lines=17> */
[----:B------:R-:W-:-:S03]  /*f610*/  FMUL.FTZ R164, R111, R164 ;  /* 0x000000a46fa47220 */ /* 0x000fc60000410000 */
[----:B------:R-:W-:Y:S02]  /*f620*/  FADD.FTZ R71, R71, R166 ;  /* 0x000000a647477221 */ /* 0x000fe40000010000 */
[----:B------:R-:W-:-:S04]  /*f630*/  FSEL R164, R164, RZ, P5 ;  /* 0x000000ffa4a47208 */ /* 0x000fc80002800000 */
[----:B------:R-:W-:-:S04]  /*f640*/  F2FP.BF16.F32.PACK_AB R164, RZ, R164 ;  /* 0x000000a4ffa4723e */ /* 0x000fc800000010ff */
[----:B------:R-:W-:Y:S01]  /*f650*/  PRMT R155, R155, 0x5410, R164 ;  /* 0x000054109b9b7816 */ /* 0x000fe200000000a4 */
[----:B------:R-:W-:Y:S06]  /*f660*/  BRA `(.L_x_9324) ;  /* 0x0000002800747947 */ /* 0x000fec0003800000 */
.L_x_9316:
        /* <DEDUP_REMOVED lines=20> */
.L_x_9325:
[----:B------:R-:W-:Y:S05]  /*f7b0*/  BRA.U !UP3, `(.L_x_9326) ;  /* 0x000000010b507547 */ /* 0x000fea000b800000 */
        /* <DEDUP_REMOVED lines=20> */
.L_x_9326:
        /* <DEDUP_REMOVED lines=20> */
.L_x_9327:
        /* <DEDUP_REMOVED lines=21> */
.L_x_9328:
        /* <DEDUP_REMOVED lines=20> */
.L_x_9329:
        /* <DEDUP_REMOVED lines=21> */
.L_x_9330:
        /* <DEDUP_REMOVED lines=20> */
.L_x_9331:
[----:B------:R-:W-:Y:S05]  /*ff60*/  BRA.U !UP3, `(.L_x_9324) ;  /* 0x000000210b347547 */ /* 0x000fea000b800000 */
[----:B012---:R-:W2:Y:S01]  /*ff70*/  LDL R165, [R1+0x14] ;  /* 0x0000140001a57983 */ /* 0x007ea20000100800 */
        /* <DEDUP_REMOVED lines=22> */
.L_x_9315:
        /* <DEDUP_REMOVED lines=19> */
.L_x_9335:
[----:B------:R-:W-:Y:S05]  /*10210*/  BSYNC.RECONVERGENT B1 ;  /* 0x0000000000017941 */ /* 0x000fea0003800200 */
.L_x_9334:
        /* <DEDUP_REMOVED lines=12> */
[----:B012---:R-:W-:-:S07]  /*102e0*/  PRMT R152, R156, 0x7610, R152 ;  /* 0x000076109c987816 */ /* 0x007fce0000000098 */
.L_x_9333:
        /* <DEDUP_REMOVED lines=16> */
.L_x_9338:
[----:B------:R-:W-:Y:S05]  /*103f0*/  BSYNC.RECONVERGENT B1 ;  /* 0x0000000000017941 */ /* 0x000fea0003800200 */
.L_x_9337:
        /* <DEDUP_REMOVED lines=13> */
.L_x_9336:
        /* <DEDUP_REMOVED lines=15> */
.L_x_9341:
[----:B------:R-:W-:Y:S05]  /*105c0*/  BSYNC.RECONVERGENT B1 ;  /* 0x0000000000017941 */ /* 0x000fea0003800200 */
.L_x_9340:
        /* <DEDUP_REMOVED lines=13> */
.L_x_9339:
        /* <DEDUP_REMOVED lines=16> */
.L_x_9344:
[----:B------:R-:W-:Y:S05]  /*107a0*/  BSYNC.RECONVERGENT B1 ;  /* 0x0000000000017941 */ /* 0x000fea0003800200 */
.L_x_9343:
        /* <DEDUP_REMOVED lines=13> */
.L_x_9342:
        /* <DEDUP_REMOVED lines=15> */
.L_x_9347:
[----:B------:R-:W-:Y:S05]  /*10970*/  BSYNC.RECONVERGENT B1 ;  /* 0x0000000000017941 */ /* 0x000fea0003800200 */
.L_x_9346:
        /* <DEDUP_REMOVED lines=13> */
.L_x_9345:
        /* <DEDUP_REMOVED lines=16> */
.L_x_9350:
[----:B------:R-:W-:Y:S05]  /*10b50*/  BSYNC.RECONVERGENT B1 ;  /* 0x0000000000017941 */ /* 0x000fea0003800200 */
.L_x_9349:
        /* <DEDUP_REMOVED lines=13> */
.L_x_9348:
        /* <DEDUP_REMOVED lines=15> */
.L_x_9353:
[----:B------:R-:W-:Y:S05]  /*10d20*/  BSYNC.RECONVERGENT B1 ;  /* 0x0000000000017941 */ /* 0x000fea0003800200 */
.L_x_9352:
        /* <DEDUP_REMOVED lines=13> */
.L_x_9351:
[----:B012---:R-:W2:Y:S01]  /*10e00*/  LDL R164, [R1+0x14] ;  /* 0x0000140001a47983 */ /* 0x007ea20000100800 */
        /* <DEDUP_REMOVED lines=53> */
.L_x_9332:
        /* <DEDUP_REMOVED lines=15> */
.L_x_9356:
[----:B------:R-:W-:Y:S05]  /*11250*/  BSYNC.RECONVERGENT B1 ;  /* 0x0000000000017941 */ /* 0x000fea0003800200 */
.L_x_9355:
        /* <DEDUP_REMOVED lines=13> */
.L_x_9354:
        /* <DEDUP_REMOVED lines=16> */
.L_x_9359:
[----:B------:R-:W-:Y:S05]  /*11430*/  BSYNC.RECONVERGENT B1 ;  /* 0x0000000000017941 */ /* 0x000fea0003800200 */
.L_x_9358:
        /* <DEDUP_REMOVED lines=13> */
.L_x_9357:
        /* <DEDUP_REMOVED lines=15> */
.L_x_9362:
[----:B------:R-:W-:Y:S05]  /*11600*/  BSYNC.RECONVERGENT B1 ;  /* 0x0000000000017941 */ /* 0x000fea0003800200 */
.L_x_9361:
        /* <DEDUP_REMOVED lines=13> */
.L_x_9360:
        /* <DEDUP_REMOVED lines=16> */
.L_x_9365:
[----:B------:R-:W-:Y:S05]  /*117e0*/  BSYNC.RECONVERGENT B1 ;  /* 0x0000000000017941 */ /* 0x000fea0003800200 */
.L_x_9364:
        /* <DEDUP_REMOVED lines=13> */
.L_x_9363:
        /* <DEDUP_REMOVED lines=15> */
.L_x_9368:
[----:B------:R-:W-:Y:S05]  /*119b0*/  BSYNC.RECONVERGENT B1 ;  /* 0x0000000000017941 */ /* 0x000fea0003800200 */
.L_x_9367:
        /* <DEDUP_REMOVED lines=13> */
.L_x_9366:
        /* <DEDUP_REMOVED lines=16> */
.L_x_9371:
[----:B------:R-:W-:Y:S05]  /*11b90*/  BSYNC.RECONVERGENT B1 ;  /* 0x0000000000017941 */ /* 0x000fea0003800200 */
.L_x_9370:
        /* <DEDUP_REMOVED lines=13> */
.L_x_9369:
        /* <DEDUP_REMOVED lines=15> */
.L_x_9374:
[----:B------:R-:W-:Y:S05]  /*11d60*/  BSYNC.RECONVERGENT B1 ;  /* 0x0000000000017941 */ /* 0x000fea0003800200 */
.L_x_9373:
        /* <DEDUP_REMOVED lines=13> */
.L_x_9372:
        /* <DEDUP_REMOVED lines=18> */
.L_x_9376:
[----:B------:R-:W-:Y:S05]  /*11f60*/  BSYNC.RECONVERGENT B1 ;  /* 0x0000000000017941 */ /* 0x000fea0003800200 */
.L_x_9375:
        /* <DEDUP_REMOVED lines=13> */
.L_x_9324:
        /* <DEDUP_REMOVED lines=12> */
.L_x_9313:
[----:B------:R-:W-:Y:S05]  /*12100*/  BSYNC.RECONVERGENT B0 ;  /* 0x0000000000007941 */ /* 0x000fea0003800200 */
.L_x_9312:
        /* <DEDUP_REMOVED lines=10> */
.L_x_9379:
        /* <DEDUP_REMOVED lines=49> */
.L_x_9382:
        /* <DEDUP_REMOVED lines=13> */
.L_x_9383:
        /* <DEDUP_REMOVED lines=12> */
.L_x_9384:
        /* <DEDUP_REMOVED lines=13> */
.L_x_9385:
        /* <DEDUP_REMOVED lines=20> */
.L_x_9386:
        /* <DEDUP_REMOVED lines=21> */
.L_x_9387:
        /* <DEDUP_REMOVED lines=20> */
.L_x_9388:
[----:B------:R-:W2:Y:S04]  /*12af0*/  LDL R166, [R1+0x2c] ;  /* 0x00002c0001a67983 */ /* 0x000ea80000100800 */
[----:B------:R-:W3:Y:S01]  /*12b00*/  LDL R164, [R1+0x28] ;  /* 0x0000280001a47983 */ /* 0x000ee20000100800 */
[----:B------:R-:W-:Y:S01]  /*12b10*/  PLOP3.LUT P5, PT, PT, PT, UP2, 0x80, 0x8 ;  /* 0x000000000008781c */ /* 0x000fe20003faf028 */
[----:B------:R-:W-:-:S12]  /*12b20*/  IMAD.U32 R163, RZ, RZ, UR8 ;  /* 0x00000008ffa37e24 */ /* 0x000fd8000f8e00ff */
        /* <DEDUP_REMOVED lines=21> */
.L_x_9381:
        /* <DEDUP_REMOVED lines=20> */
.L_x_9390:
        /* <DEDUP_REMOVED lines=21> */
.L_x_9391:
        /* <DEDUP_REMOVED lines=20> */
.L_x_9392:
        /* <DEDUP_REMOVED lines=21> */
.L_x_9393:
        /* <DEDUP_REMOVED lines=20> */
.L_x_9394:
[----:B------:R-:W-:Y:S05]  /*132e0*/  BRA.U !UP3, `(.L_x_9395) ;  /* 0x000000010b507547 */ /* 0x000fea000b800000 */
[----:B------:R-:W-:Y:S01]  /*132f0*/  PLOP3.LUT P5, PT, PT, PT, UP2, 0x80, 0x8 ;  /* 0x000000000008781c */ /* 0x000fe20003faf028 */
[----:B------:R-:W-:Y:S01]  /*13300*/  IMAD.U32 R164, RZ, RZ, UR8 ;  /* 0x00000008ffa47e24 */ /* 0x000fe2000f8e00ff */
        /* <DEDUP_REMOVED lines=18> */
.L_x_9395:
        /* <DEDUP_REMOVED lines=20> */
.L_x_9396:
        /* <DEDUP_REMOVED lines=25> */
.L_x_9380:
[----:B------:R-:W-:-:S04]  /*13700*/  UISETP.NE.U32.AND UP0, UPT, UR26, URZ, UPT ;  /* 0x000000ff1a00728c */ /* 0x000fc8000bf05070 */
[----:B------:R-:W-:-:S06]  /*13710*/  UISETP.NE.AND.EX UP0, UPT, UR27, URZ, UPT, UP0 ;  /* 0x000000ff1b00728c */ /* 0x000fcc000bf05300 */
[----:B------:R-:W-:-:S13]  /*13720*/  PLOP3.LUT P4, PT, PT, PT, UP0, 0x80, 0x8 ;  /* 0x000000000008781c */ /* 0x000fda0003f8f008 */
[----:B------:R-:W-:Y:S05]  /*13730*/  @!P4 BRA `(.L_x_9397) ;  /* 0x000000100014c947 */ /* 0x000fea0003800000 */
        /* <DEDUP_REMOVED lines=15> */
.L_x_9400:
[----:B------:R-:W-:Y:S05]  /*13830*/  BSYNC.RECONVERGENT B1 ;  /* 0x0000000000017941 */ /* 0x000fea0003800200 */
.L_x_9399:
        /* <DEDUP_REMOVED lines=13> */
.L_x_9398:
        /* <DEDUP_REMOVED lines=16> */
.L_x_9403:
[----:B------:R-:W-:Y:S05]  /*13a10*/  BSYNC.RECONVERGENT B1 ;  /* 0x0000000000017941 */ /* 0x000fea0003800200 */
.L_x_9402:
        /* <DEDUP_REMOVED lines=13> */
.L_x_9401:
        /* <DEDUP_REMOVED lines=15> */
.L_x_9406:
[----:B------:R-:W-:Y:S05]  /*13be0*/  BSYNC.RECONVERGENT B1 ;  /* 0x0000000000017941 */ /* 0x000fea0003800200 */
.L_x_9405:
        /* <DEDUP_REMOVED lines=13> */
.L_x_9404:
        /* <DEDUP_REMOVED lines=16> */
.L_x_9409:
[----:B------:R-:W-:Y:S05]  /*13dc0*/  BSYNC.RECONVERGENT B1 ;  /* 0x0000000000017941 */ /* 0x000fea0003800200 */
.L_x_9408:
        /* <DEDUP_REMOVED lines=13> */
.L_x_9407:
        /* <DEDUP_REMOVED lines=15> */
.L_x_9412:
[----:B------:R-:W-:Y:S05]  /*13f90*/  BSYNC.RECONVERGENT B1 ;  /* 0x0000000000017941 */ /* 0x000fea0003800200 */
.L_x_9411:
        /* <DEDUP_REMOVED lines=13> */
.L_x_9410:
        /* <DEDUP_REMOVED lines=16> */
.L_x_9415:
[----:B------:R-:W-:Y:S05]  /*14170*/  BSYNC.RECONVERGENT B1 ;  /* 0x0000000000017941 */ /* 0x000fea0003800200 */
.L_x_9414:
        /* <DEDUP_REMOVED lines=13> */
.L_x_9413:
        /* <DEDUP_REMOVED lines=15> */
.L_x_9418:
[----:B------:R-:W-:Y:S05]  /*14340*/  BSYNC.RECONVERGENT B1 ;  /* 0x0000000000017941 */ /* 0x000fea0003800200 */
.L_x_9417:
        /* <DEDUP_REMOVED lines=13> */
.L_x_9416:
        /* <DEDUP_REMOVED lines=55> */
.L_x_9397:
        /* <DEDUP_REMOVED lines=15> */
.L_x_9421:
[----:B------:R-:W-:Y:S05]  /*14880*/  BSYNC.RECONVERGENT B1 ;  /* 0x0000000000017941 */ /* 0x000fea0003800200 */
.L_x_9420:
        /* <DEDUP_REMOVED lines=13> */
.L_x_9419:
        /* <DEDUP_REMOVED lines=16> */
.L_x_9424:
[----:B------:R-:W-:Y:S05]  /*14a60*/  BSYNC.RECONVERGENT B1 ;  /* 0x0000000000017941 */ /* 0x000fea0003800200 */
.L_x_9423:
        /* <DEDUP_REMOVED lines=13> */
.L_x_9422:
        /* <DEDUP_REMOVED lines=15> */
.L_x_9427:
[----:B------:R-:W-:Y:S05]  /*14c30*/  BSYNC.RECONVERGENT B1 ;  /* 0x0000000000017941 */ /* 0x000fea0003800200 */
.L_x_9426:
        /* <DEDUP_REMOVED lines=13> */
.L_x_9425:
        /* <DEDUP_REMOVED lines=16> */
.L_x_9430:
[----:B------:R-:W-:Y:S05]  /*14e10*/  BSYNC.RECONVERGENT B1 ;  /* 0x0000000000017941 */ /* 0x000fea0003800200 */
.L_x_9429:
        /* <DEDUP_REMOVED lines=13> */
.L_x_9428:
        /* <DEDUP_REMOVED lines=15> */
.L_x_9433:
[----:B------:R-:W-:Y:S05]  /*14fe0*/  BSYNC.RECONVERGENT B1 ;  /* 0x0000000000017941 */ /* 0x000fea0003800200 */
.L_x_9432:
        /* <DEDUP_REMOVED lines=13> */
.L_x_9431:
        /* <DEDUP_REMOVED lines=16> */
.L_x_9436:
[----:B------:R-:W-:Y:S05]  /*151c0*/  BSYNC.RECONVERGENT B1 ;  /* 0x0000000000017941 */ /* 0x000fea0003800200 */
.L_x_9435:
        /* <DEDUP_REMOVED lines=13> */
.L_x_9434:
        /* <DEDUP_REMOVED lines=15> */
.L_x_9439:
[----:B------:R-:W-:Y:S05]  /*15390*/  BSYNC.RECONVERGENT B1 ;  /* 0x0000000000017941 */ /* 0x000fea0003800200 */
.L_x_9438:
        /* <DEDUP_REMOVED lines=13> */
.L_x_9437:
[----:B------:R-:W-:Y:S05]  /*15470*/  BRA.U !UP3, `(.L_x_9389) ;  /* 0x000000010b587547 */ /* 0x000fea000b800000 */
[----:B------:R-:W2:Y:S04]  /*15480*/  LDL R166, [R1+0x2c] ;  /* 0x00002c0001a67983 */ /* 0x000ea80000100800 */
[----:B------:R-:W3:Y:S01]  /*15490*/  LDL R165, [R1+0x28] ;  /* 0x0000280001a57983 */ /* 0x000ee20000100800 */
[----:B------:R-:W-:Y:S01]  /*154a0*/  MOV R164, UR8 ;  /* 0x0000000800a47c02 */ /* 0x000fe20008000f00 */
[----:B------:R-:W-:-:S06]  /*154b0*/  UISETP.GT.AND UP0, UPT, UR33, URZ, UPT ;  /* 0x000000ff2100728c */ /* 0x000fcc000bf04270 */
[----:B------:R-:W-:Y:S01]  /*154c0*/  PLOP3.LUT P5, PT, PT, PT, UP0, 0x80, 0x8 ;  /* 0x000000000008781c */ /* 0x000fe20003faf008 */
[----:B--2---:R-:W-:Y:S01]  /*154d0*/  FFMA.FTZ R164, R166, R164, UR10 ;  /* 0x0000000aa6a47e23 */ /* 0x004fe200080100a4 */
[----:B------:R-:W-:-:S03]  /*154e0*/  MOV R166, RZ ;  /* 0x000000ff00a67202 */ /* 0x000fc60000000f00 */
        /* <DEDUP_REMOVED lines=15> */
.L_x_9389:
[----:B------:R-:W0:Y:S01]  /*155e0*/  @P4 LDC.64 R164, c[0x0][0x478] ;  /* 0x00011e00ffa44b82 */ /* 0x000e220000000a00 */
[----:B------:R-:W1:Y:S01]  /*155f0*/  @UP3 LDCU.64 UR6, c[0x0][0x468] ;  /* 0x00008d00ff0637ac */ /* 0x000e620008000a00 */
[----:B------:R-:W-:Y:S01]  /*15600*/  PLOP3.LUT P5, PT, PT, PT, UP3, 0x80, 0x8 ;  /* 0x000000000008781c */ /* 0x000fe20003faf038 */
[----:B0-----:R-:W-:-:S05]  /*15610*/  @P4 IMAD.WIDE.U32 R164, R4, 0x20, R164 ;  /* 0x0000002004a44825 */ /* 0x001fca00078e00a4 */
[----:B------:R-:W-:Y:S04]  /*15620*/  @P4 STG.E.128 desc[UR20][R164.64], R156 ;  /* 0x0000009ca4004986 */ /* 0x000fe8000c101d14 */
[----:B------:R0:W-:Y:S01]  /*15630*/  @P4 STG.E.128 desc[UR20][R164.64+0x10], R160 ;  /* 0x000010a0a4004986 */ /* 0x0001e2000c101d14 */
[----:B------:R-:W-:Y:S02]  /*15640*/  PLOP3.LUT P4, PT, PT, PT, UP3, 0x80, 0x8 ;  /* 0x000000000008781c */ /* 0x000fe40003f8f038 */
[----:B0-----:R-:W-:-:S11]  /*15650*/  MOV R164, 0x10 ;  /* 0x0000001000a47802 */ /* 0x001fd60000000f00 */
[----:B-1----:R-:W-:-:S05]  /*15660*/  @P4 IMAD.WIDE.U32 R164, R3, R164, UR6 ;  /* 0x0000000603a44e25 */ /* 0x002fca000f8e00a4 */
[----:B------:R0:W-:Y:S02]  /*15670*/  @P5 STG.E.128 desc[UR20][R164.64], R152 ;  /* 0x00000098a4005986 */ /* 0x0001e4000c101d14 */
.L_x_9378:
[----:B------:R-:W-:Y:S05]  /*15680*/  BSYNC.RECONVERGENT B0 ;  /* 0x0000000000007941 */ /* 0x000fea0003800200 */
.L_x_9377:
[----:B------:R-:W-:Y:S02]  /*15690*/  UIADD3 UR11, UPT, UPT, UR11, UR28, URZ ;  /* 0x0000001c0b0b7290 */ /* 0x000fe4000fffe0ff */
[----:B------:R-:W-:Y:S02]  /*156a0*/  UPLOP3.LUT UP1, UPT, UPT, UPT, UP1, 0x40, 0x4 ;  /* 0x000000000004789c */ /* 0x000fe40003f2e810 */
[----:B------:R-:W-:-:S09]  /*156b0*/  UISETP.GE.AND UP0, UPT, UR11, UR29, UPT ;  /* 0x0000001d0b00728c */ /* 0x000fd2000bf06270 */
[----:B------:R-:W-:Y:S05]  /*156c0*/  BRA.U !UP0, `(.L_x_9440) ;  /* 0xfffffeb908fc7547 */ /* 0x000fea000b83ffff */
.L_x_9102:
[----:B------:R-:W1:Y:S01]  /*156d0*/  S2UR UR4, SR_CTAID.X ;  /* 0x00000000000479c3 */ /* 0x000e620000002500 */
[----:B------:R-:W2:Y:S01]  /*156e0*/  S2R R3, SR_TID.X ;  /* 0x0000000000037919 */ /* 0x000ea20000002100 */
[----:B------:R-:W-:Y:S01]  /*156f0*/  BSSY.RECONVERGENT B0, `(.L_x_9441) ;  /* 0x0000022000007945 */ /* 0x000fe20003800200 */
[----:B-1----:R-:W-:-:S06]  /*15700*/  UIMAD UR4, UR4, UR9, URZ ;  /* 0x00000009040472a4 */ /* 0x002fcc000f8e02ff */
[----:B------:R-:W-:-:S04]  /*15710*/  MOV R9, UR4 ;  /* 0x0000000400097c02 */ /* 0x000fc80008000f00 */
[----:B--2---:R-:W-:Y:S01]  /*15720*/  LEA.HI R9, R9, R3, RZ, 0x1d ;  /* 0x0000000309097211 */ /* 0x004fe200078fe8ff */
[----:B------:R-:W-:Y:S06]  /*15730*/  @!P0 BRA `(.L_x_9442) ;  /* 0x0000000000748947 */ /* 0x000fec0003800000 */
[----:B------:R-:W2:Y:S01]  /*15740*/  LDL.LU R156, [R1+0x78] ;  /* 0x00007800019c7983 */ /* 0x000ea20000300800 */
[----:B-----5:R-:W1:Y:S03]  /*15750*/  LDC.64 R2, c[0x0][0x440] ;  /* 0x00011000ff027b82 */ /* 0x020e660000000a00 */
[----:B------:R-:W2:Y:S04]  /*15760*/  LDL.LU R157, [R1+0x7c] ;  /* 0x00007c00019d7983 */ /* 0x000ea80000300800 */
[----:B------:R-:W2:Y:S01]  /*15770*/  LDL.LU R158, [R1+0x80] ;  /* 0x00008000019e7983 */ /* 0x000ea20000300800 */
[----:B------:R-:W3:Y:S03]  /*15780*/  LDC.64 R4, c[0x0][0x448] ;  /* 0x00011200ff047b82 */ /* 0x000ee60000000a00 */
[----:B------:R-:W2:Y:S04]  /*15790*/  LDL.LU R159, [R1+0x84] ;  /* 0x00008400019f7983 */ /* 0x000ea80000300800 */
[----:B------:R-:W4:Y:S01]  /*157a0*/  LDL.LU R172, [R1+0x68] ;  /* 0x0000680001ac7983 */ /* 0x000f220000300800 */
[----:B------:R-:W3:Y:S03]  /*157b0*/  LDC.64 R6, c[0x0][0x460] ;  /* 0x00011800ff067b82 */ /* 0x000ee60000000a00 */
[----:B------:R-:W4:Y:S04]  /*157c0*/  LDL.LU R173, [R1+0x6c] ;  /* 0x00006c0001ad7983 */ /* 0x000f280000300800 */
[----:B------:R-:W4:Y:S04]  /*157d0*/  LDL.LU R174, [R1+0x70] ;  /* 0x0000700001ae7983 */ /* 0x000f280000300800 */
[----:B------:R-:W4:Y:S04]  /*157e0*/  LDL.LU R175, [R1+0x74] ;  /* 0x0000740001af7983 */ /* 0x000f280000300800 */
[----:B------:R-:W4:Y:S04]  /*157f0*/  LDL.LU R168, [R1+0x118] ;  /* 0x0001180001a87983 */ /* 0x000f280000300800 */
[----:B------:R-:W4:Y:S04]  /*15800*/  LDL.LU R169, [R1+0x11c] ;  /* 0x00011c0001a97983 */ /* 0x000f280000300800 */
[----:B------:R-:W4:Y:S04]  /*15810*/  LDL.LU R170, [R1+0x120] ;  /* 0x0001200001aa7983 */ /* 0x000f280000300800 */
[----:B------:R-:W4:Y:S04]  /*15820*/  LDL.LU R171, [R1+0x124] ;  /* 0x0001240001ab7983 */ /* 0x000f280000300800 */
[----:B0-----:R-:W4:Y:S04]  /*15830*/  LDL.LU R164, [R1+0x108] ;  /* 0x0001080001a47983 */ /* 0x001f280000300800 */
[----:B------:R-:W4:Y:S04]  /*15840*/  LDL.LU R165, [R1+0x10c] ;  /* 0x00010c0001a57983 */ /* 0x000f280000300800 */
[----:B------:R-:W4:Y:S04]  /*15850*/  LDL.LU R166, [R1+0x110] ;  /* 0x0001100001a67983 */ /* 0x000f280000300800 */
[----:B------:R-:W4:Y:S01]  /*15860*/  LDL.LU R167, [R1+0x114] ;  /* 0x0001140001a77983 */ /* 0x000f220000300800 */
[----:B-1----:R-:W-:-:S04]  /*15870*/  IMAD.WIDE.U32 R2, R9, 0x20, R2 ;  /* 0x0000002009027825 */ /* 0x002fc800078e0002 */
[----:B---3--:R-:W-:-:S04]  /*15880*/  IMAD.WIDE.U32 R4, R9, 0x20, R4 ;  /* 0x0000002009047825 */ /* 0x008fc800078e0004 */
[C---:B------:R-:W-:Y:S01]  /*15890*/  IMAD.WIDE.U32 R6, R9.reuse, 0x20, R6 ;  /* 0x0000002009067825 */ /* 0x040fe200078e0006 */
[----:B------:R-:W-:Y:S01]  /*158a0*/  IADD3 R9, PT, PT, R9, 0x80, RZ ;  /* 0x0000008009097810 */ /* 0x000fe20007ffe0ff */
[----:B--2---:R1:W-:Y:S04]  /*158b0*/  STG.E.128 desc[UR20][R2.64], R156 ;  /* 0x0000009c02007986 */ /* 0x0043e8000c101d14 */
[----:B----4-:R1:W-:Y:S04]  /*158c0*/  STG.E.128 desc[UR20][R2.64+0x10], R172 ;  /* 0x000010ac02007986 */ /* 0x0103e8000c101d14 */
[----:B------:R1:W-:Y:S04]  /*158d0*/  STG.E.128 desc[UR20][R4.64], R168 ;  /* 0x000000a804007986 */ /* 0x0003e8000c101d14 */
[----:B------:R1:W-:Y:S04]  /*158e0*/  STG.E.128 desc[UR20][R4.64+0x10], R164 ;  /* 0x000010a404007986 */ /* 0x0003e8000c101d14 */
[----:B------:R1:W-:Y:S04]  /*158f0*/  STG.E.128 desc[UR20][R6.64], R96 ;  /* 0x0000006006007986 */ /* 0x0003e8000c101d14 */
[----:B------:R1:W-:Y:S02]  /*15900*/  STG.E.128 desc[UR20][R6.64+0x10], R92 ;  /* 0x0000105c06007986 */ /* 0x0003e4000c101d14 */
.L_x_9442:
[----:B------:R-:W-:Y:S05]  /*15910*/  BSYNC.RECONVERGENT B0 ;  /* 0x0000000000007941 */ /* 0x000fea0003800200 */
.L_x_9441:
[----:B------:R-:W-:Y:S04]  /*15920*/  BSSY.RECONVERGENT B0, `(.L_x_9443) ;  /* 0x000001f000007945 */ /* 0x000fe80003800200 */
[----:B------:R-:W-:Y:S05]  /*15930*/  @!P1 BRA `(.L_x_9444) ;  /* 0x0000000000749947 */ /* 0x000fea0003800000 */
[----:B------:R-:W2:Y:S01]  /*15940*/  LDL.LU R24, [R1+0x58] ;  /* 0x0000580001187983 */ /* 0x000ea20000300800 */
[----:B-1---5:R-:W1:Y:S03]  /*15950*/  LDC.64 R2, c[0x0][0x440] ;  /* 0x00011000ff027b82 */ /* 0x022e660000000a00 */
[----:B------:R-:W2:Y:S04]  /*15960*/  LDL.LU R25, [R1+0x5c] ;  /* 0x00005c0001197983 */ /* 0x000ea80000300800 */
[----:B------:R-:W2:Y:S01]  /*15970*/  LDL.LU R26, [R1+0x60] ;  /* 0x00006000011a7983 */ /* 0x000ea20000300800 */
[----:B------:R-:W3:Y:S03]  /*15980*/  LDC.64 R4, c[0x0][0x448] ;  /* 0x00011200ff047b82 */ /* 0x000ee60000000a00 */
[----:B------:R-:W2:Y:S04]  /*15990*/  LDL.LU R27, [R1+0x64] ;  /* 0x00006400011b7983 */ /* 0x000ea80000300800 */
[----:B------:R-:W4:Y:S01]  /*159a0*/  LDL.LU R20, [R1+0x48] ;  /* 0x0000480001147983 */ /* 0x000f220000300800 */
[----:B------:R-:W0:Y:S03]  /*159b0*/  LDC.64 R6, c[0x0][0x460] ;  /* 0x00011800ff067b82 */ /* 0x000e260000000a00 */
[----:B------:R-:W4:Y:S04]  /*159c0*/  LDL.LU R21, [R1+0x4c] ;  /* 0x00004c0001157983 */ /* 0x000f280000300800 */
        /* <DEDUP_REMOVED lines=9> */
[----:B------:R-:W4:Y:S01]  /*15a60*/  LDL.LU R15, [R1+0xf4] ;  /* 0x0000f400010f7983 */ /* 0x000f220000300800 */
[----:B-1----:R-:W-:-:S04]  /*15a70*/  IMAD.WIDE.U32 R2, R9, 0x20, R2 ;  /* 0x0000002009027825 */ /* 0x002fc800078e0002 */
[----:B---3--:R-:W-:-:S04]  /*15a80*/  IMAD.WIDE.U32 R4, R9, 0x20, R4 ;  /* 0x0000002009047825 */ /* 0x008fc800078e0004 */
[C---:B0-----:R-:W-:Y:S01]  /*15a90*/  IMAD.WIDE.U32 R6, R9.reuse, 0x20, R6 ;  /* 0x0000002009067825 */ /* 0x041fe200078e0006 */
[----:B------:R-:W-:Y:S01]  /*15aa0*/  IADD3 R9, PT, PT, R9, 0x80, RZ ;  /* 0x0000008009097810 */ /* 0x000fe20007ffe0ff */
[----:B--2---:R2:W-:Y:S04]  /*15ab0*/  STG.E.128 desc[UR20][R2.64], R24 ;  /* 0x0000001802007986 */ /* 0x0045e8000c101d14 */
[----:B----4-:R2:W-:Y:S04]  /*15ac0*/  STG.E.128 desc[UR20][R2.64+0x10], R20 ;  /* 0x0000101402007986 */ /* 0x0105e8000c101d14 */
[----:B------:R2:W-:Y:S04]  /*15ad0*/  STG.E.128 desc[UR20][R4.64], R16 ;  /* 0x0000001004007986 */ /* 0x0005e8000c101d14 */
[----:B------:R2:W-:Y:S04]  /*15ae0*/  STG.E.128 desc[UR20][R4.64+0x10], R12 ;  /* 0x0000100c04007986 */ /* 0x0005e8000c101d14 */
[----:B------:R2:W-:Y:S04]  /*15af0*/  STG.E.128 desc[UR20][R6.64], R88 ;  /* 0x0000005806007986 */ /* 0x0005e8000c101d14 */
[----:B------:R2:W-:Y:S02]  /*15b00*/  STG.E.128 desc[UR20][R6.64+0x10], R84 ;  /* 0x0000105406007986 */ /* 0x0005e4000c101d14 */
.L_x_9444:
[----:B------:R-:W-:Y:S05]  /*15b10*/  BSYNC.RECONVERGENT B0 ;  /* 0x0000000000007941 */ /* 0x000fea0003800200 */
.L_x_9443:
[----:B------:R-:W-:Y:S04]  /*15b20*/  BSSY.RECONVERGENT B0, `(.L_x_9445) ;  /* 0x000001f000007945 */ /* 0x000fe80003800200 */
[----:B------:R-:W-:Y:S05]  /*15b30*/  @!P2 BRA `(.L_x_9446) ;  /* 0x000000000074a947 */ /* 0x000fea0003800000 */
[----:B--2---:R-:W2:Y:S01]  /*15b40*/  LDL.LU R24, [R1+0x38] ;  /* 0x0000380001187983 */ /* 0x004ea20000300800 */
[----:B-1---5:R-:W1:Y:S03]  /*15b50*/  LDC.64 R2, c[0x0][0x440] ;  /* 0x00011000ff027b82 */ /* 0x022e660000000a00 */
[----:B------:R-:W2:Y:S04]  /*15b60*/  LDL.LU R25, [R1+0x3c] ;  /* 0x00003c0001197983 */ /* 0x000ea80000300800 */
[----:B------:R-:W2:Y:S01]  /*15b70*/  LDL.LU R26, [R1+0x40] ;  /* 0x00004000011a7983 */ /* 0x000ea20000300800 */
[----:B------:R-:W3:Y:S03]  /*15b80*/  LDC.64 R4, c[0x0][0x448] ;  /* 0x00011200ff047b82 */ /* 0x000ee60000000a00 */
[----:B------:R-:W2:Y:S04]  /*15b90*/  LDL.LU R27, [R1+0x44] ;  /* 0x00004400011b7983 */ /* 0x000ea80000300800 */
[----:B------:R-:W4:Y:S01]  /*15ba0*/  LDL.LU R20, [R1] ;  /* 0x0000000001147983 */ /* 0x000f220000300800 */
        /* <DEDUP_REMOVED lines=22> */
.L_x_9446:
[----:B------:R-:W-:Y:S05]  /*15d10*/  BSYNC.RECONVERGENT B0 ;  /* 0x0000000000007941 */ /* 0x000fea0003800200 */
.L_x_9445:
[----:B------:R-:W-:Y:S04]  /*15d20*/  BSSY.RECONVERGENT B0, `(.L_x_9447) ;  /* 0x0000017000007945 */ /* 0x000fe80003800200 */
[----:B------:R-:W-:Y:S05]  /*15d30*/  @!P3 BRA `(.L_x_9448) ;  /* 0x000000000054b947 */ /* 0x000fea0003800000 */
[----:B--23--:R-:W2:Y:S01]  /*15d40*/  LDL.LU R16, [R1+0xb8] ;  /* 0x0000b80001107983 */ /* 0x00cea20000300800 */
        /* <DEDUP_REMOVED lines=9> */
[----:B------:R-:W4:Y:S01]  /*15de0*/  LDL.LU R15, [R1+0xb4] ;  /* 0x0000b400010f7983 */ /* 0x000f220000300800 */
[----:B-1----:R-:W-:-:S04]  /*15df0*/  IMAD.WIDE.U32 R2, R9, 0x20, R2 ;  /* 0x0000002009027825 */ /* 0x002fc800078e0002 */
[C---:B---3--:R-:W-:Y:S01]  /*15e00*/  IMAD.WIDE.U32 R4, R9.reuse, 0x20, R4 ;  /* 0x0000002009047825 */ /* 0x048fe200078e0004 */
[----:B------:R1:W-:Y:S04]  /*15e10*/  STG.E.128 desc[UR20][R2.64], R248 ;  /* 0x000000f802007986 */ /* 0x0003e8000c101d14 */
[----:B------:R1:W-:Y:S01]  /*15e20*/  STG.E.128 desc[UR20][R2.64+0x10], R244 ;  /* 0x000010f402007986 */ /* 0x0003e2000c101d14 */
[C---:B0-----:R-:W-:Y:S01]  /*15e30*/  IMAD.WIDE.U32 R6, R9.reuse, 0x20, R6 ;  /* 0x0000002009067825 */ /* 0x041fe200078e0006 */
[----:B------:R-:W-:Y:S02]  /*15e40*/  IADD3 R9, PT, PT, R9, 0x80, RZ ;  /* 0x0000008009097810 */ /* 0x000fe40007ffe0ff */
[----:B--2---:R1:W-:Y:S04]  /*15e50*/  STG.E.128 desc[UR20][R4.64], R16 ;  /* 0x0000001004007986 */ /* 0x0043e8000c101d14 */
[----:B----4-:R1:W-:Y:S04]  /*15e60*/  STG.E.128 desc[UR20][R4.64+0x10], R12 ;  /* 0x0000100c04007986 */ /* 0x0103e8000c101d14 */
[----:B------:R1:W-:Y:S04]  /*15e70*/  STG.E.128 desc[UR20][R6.64], R72 ;  /* 0x0000004806007986 */ /* 0x0003e8000c101d14 */
[----:B------:R1:W-:Y:S02]  /*15e80*/  STG.E.128 desc[UR20][R6.64+0x10], R68 ;  /* 0x0000104406007986 */ /* 0x0003e4000c101d14 */
.L_x_9448:
[----:B------:R-:W-:Y:S05]  /*15e90*/  BSYNC.RECONVERGENT B0 ;  /* 0x0000000000007941 */ /* 0x000fea0003800200 */
.L_x_9447:
[----:B-----5:R-:W4:Y:S02]  /*15ea0*/  LDL.LU R0, [R1+0x34] ;  /* 0x0000340001007983 */ /* 0x020f240000300800 */
[----:B----4-:R-:W-:-:S13]  /*15eb0*/  ISETP.NE.AND P0, PT, R0, RZ, PT ;  /* 0x000000ff0000720c */ /* 0x010fda0003f05270 */
[----:B------:R-:W-:Y:S05]  /*15ec0*/  @!P0 EXIT ;  /* 0x000000000000894d */ /* 0x000fea0003800000 */
[----:B-123--:R-:W2:Y:S01]  /*15ed0*/  LDL.LU R16, [R1+0x98] ;  /* 0x0000980001107983 */ /* 0x00eea20000300800 */
[----:B------:R-:W1:Y:S03]  /*15ee0*/  LDC.64 R2, c[0x0][0x440] ;  /* 0x00011000ff027b82 */ /* 0x000e660000000a00 */
[----:B------:R-:W2:Y:S04]  /*15ef0*/  LDL.LU R17, [R1+0x9c] ;  /* 0x00009c0001117983 */ /* 0x000ea80000300800 */
[----:B------:R-:W2:Y:S01]  /*15f00*/  LDL.LU R18, [R1+0xa0] ;  /* 0x0000a00001127983 */ /* 0x000ea20000300800 */
[----:B------:R-:W3:Y:S03]  /*15f10*/  LDC.64 R4, c[0x0][0x448] ;  /* 0x00011200ff047b82 */ /* 0x000ee60000000a00 */
[----:B------:R-:W2:Y:S04]  /*15f20*/  LDL.LU R19, [R1+0xa4] ;  /* 0x0000a40001137983 */ /* 0x000ea80000300800 */
[----:B------:R-:W4:Y:S01]  /*15f30*/  LDL.LU R12, [R1+0x88] ;  /* 0x00008800010c7983 */ /* 0x000f220000300800 */
[----:B------:R-:W5:Y:S03]  /*15f40*/  LDC.64 R6, c[0x0][0x460] ;  /* 0x00011800ff067b82 */ /* 0x000f660000000a00 */
[----:B------:R-:W4:Y:S04]  /*15f50*/  LDL.LU R13, [R1+0x8c] ;  /* 0x00008c00010d7983 */ /* 0x000f280000300800 */
[----:B------:R-:W4:Y:S04]  /*15f60*/  LDL.LU R14, [R1+0x90] ;  /* 0x00009000010e7983 */ /* 0x000f280000300800 */
[----:B------:R-:W4:Y:S01]  /*15f70*/  LDL.LU R15, [R1+0x94] ;  /* 0x00009400010f7983 */ /* 0x000f220000300800 */
[----:B-1----:R-:W-:-:S04]  /*15f80*/  IMAD.WIDE.U32 R2, R9, 0x20, R2 ;  /* 0x0000002009027825 */ /* 0x002fc800078e0002 */
[C---:B---3--:R-:W-:Y:S01]  /*15f90*/  IMAD.WIDE.U32 R4, R9.reuse, 0x20, R4 ;  /* 0x0000002009047825 */ /* 0x048fe200078e0004 */
[----:B------:R-:W-:Y:S04]  /*15fa0*/  STG.E.128 desc[UR20][R2.64], R240 ;  /* 0x000000f002007986 */ /* 0x000fe8000c101d14 */
[----:B------:R-:W-:Y:S01]  /*15fb0*/  STG.E.128 desc[UR20][R2.64+0x10], R236 ;  /* 0x000010ec02007986 */ /* 0x000fe2000c101d14 */
[----:B-----5:R-:W-:-:S03]  /*15fc0*/  IMAD.WIDE.U32 R6, R9, 0x20, R6 ;  /* 0x0000002009067825 */ /* 0x020fc600078e0006 */
[----:B--2---:R-:W-:Y:S04]  /*15fd0*/  STG.E.128 desc[UR20][R4.64], R16 ;  /* 0x0000001004007986 */ /* 0x004fe8000c101d14 */
[----:B----4-:R-:W-:Y:S04]  /*15fe0*/  STG.E.128 desc[UR20][R4.64+0x10], R12 ;  /* 0x0000100c04007986 */ /* 0x010fe8000c101d14 */
[----:B------:R-:W-:Y:S04]  /*15ff0*/  STG.E.128 desc[UR20][R6.64], R64 ;  /* 0x0000004006007986 */ /* 0x000fe8000c101d14 */
[----:B------:R-:W-:Y:S01]  /*16000*/  STG.E.128 desc[UR20][R6.64+0x10], R60 ;  /* 0x0000103c06007986 */ /* 0x000fe2000c101d14 */
[----:B------:R-:W-:Y:S05]  /*16010*/  EXIT ;  /* 0x000000000000794d */ /* 0x000fea0003800000 */
.L_x_9449:
        /* <DEDUP_REMOVED lines=14> */
.L_x_19371:


//--------------------- .text._ZN10layer_norm22ln_bwd_finalize_kernelINS_22Kernel_traits_finalizeILj5120Ef13__nv_bfloat16fS2_fjLb1ELj1024ELj4ENS_18Kernel_traits_baseILj5120EfS2_fS2_fjLj1024EEEEELb1ELb1EEEvNS_9BwdParamsE --------------------------
	.section	.text._ZN10layer_norm22ln_bwd_finalize_kernelINS_22Kernel_traits_finalizeILj5120Ef13__nv_bfloat16fS2_fjLb1ELj1024ELj4ENS_18Kernel_traits_baseILj5120EfS2_fS2_fjLj1024EEEEELb1ELb1EEEvNS_9BwdParamsE,"ax",@progbits
	.align	128
        .global         _ZN10layer_norm22ln_bwd_finalize_kernelINS_22Kernel_traits_finalizeILj5120Ef13__nv_bfloat16fS2_fjLb1ELj1024ELj4ENS_18Kernel_traits_baseILj5120EfS2_fS2_fjLj1024EEEEELb1ELb1EEEvNS_9BwdParamsE
        .type           _ZN10layer_norm22ln_bwd_finalize_kernelINS_22Kernel_traits_finalizeILj5120Ef13__nv_bfloat16fS2_fjLb1ELj1024ELj4ENS_18Kernel_traits_baseILj5120EfS2_fS2_fjLj1024EEEEELb1ELb1EEEvNS_9BwdParamsE,@function
        .size           _ZN10layer_norm22ln_bwd_finalize_kernelINS_22Kernel_traits_finalizeILj5120Ef13__nv_bfloat16fS2_fjLb1ELj1024ELj4ENS_18Kernel_traits_baseILj5120EfS2_fS2_fjLj1024EEEEELb1ELb1EEEvNS_9BwdParamsE,(.L_x_19372 - _ZN10layer_norm22ln_bwd_finalize_kernelINS_22Kernel_traits_finalizeILj5120Ef13__nv_bfloat16fS2_fjLb1ELj1024ELj4ENS_18Kernel_traits_baseILj5120EfS2_fS2_fjLj1024EEEEELb1ELb1EEEvNS_9BwdParamsE)
        .other          _ZN10layer_norm22ln_bwd_finalize_kernelINS_22Kernel_traits_finalizeILj5120Ef13__nv_bfloat16fS2_fjLb1ELj1024ELj4ENS_18Kernel_traits_baseILj5120EfS2_fS2_fjLj1024EEEEELb1ELb1EEEvNS_9BwdParamsE,@"STO_CUDA_ENTRY STV_DEFAULT"
_ZN10layer_norm22ln_bwd_finalize_kernelINS_22Kernel_traits_finalizeILj5120Ef13__nv_bfloat16fS2_fjLb1ELj1024ELj4ENS_18Kernel_traits_baseILj5120EfS2_fS2_fjLj1024EEEEELb1ELb1EEEvNS_9BwdParamsE:
.text._ZN10layer_norm22ln_bwd_finalize_kernelINS_22Kernel_traits_finalizeILj5120Ef13__nv_bfloat16fS2_fjLb1ELj1024ELj4ENS_18Kernel_traits_baseILj5120EfS2_fS2_fjLj1024EEEEELb1ELb1EEEvNS_9BwdParamsE:
        /* <DEDUP_REMOVED lines=60> */
.L_x_9454:
        /* <DEDUP_REMOVED lines=87> */
.L_x_9453:
[----:B------:R-:W-:Y:S05]  /*0930*/  BSYNC.RECONVERGENT B1 ;  /* 0x0000000000017941 */ /* 0x000fea0003800200 */
.L_x_9452:
        /* <DEDUP_REMOVED lines=50> */
.L_x_9456:
[----:B------:R-:W-:Y:S05]  /*0c60*/  BSYNC.RECONVERGENT B1 ;  /* 0x0000000000017941 */ /* 0x000fea0003800200 */
.L_x_9455:
        /* <DEDUP_REMOVED lines=30> */
.L_x_9458:
[----:B------:R-:W-:Y:S05]  /*0e50*/  BSYNC.RECONVERGENT B1 ;  /* 0x0000000000017941 */ /* 0x000fea0003800200 */
.L_x_9457:
        /* <DEDUP_REMOVED lines=15> */
.L_x_9451:
[----:B------:R-:W-:Y:S05]  /*0f50*/  BSYNC.RECONVERGENT B0 ;  /* 0x0000000000007941 */ /* 0x000fea0003800200 */
.L_x_9450:
        /* <DEDUP_REMOVED lines=70> */
.L_x_9459:
        /* <DEDUP_REMOVED lines=12> */
.L_x_19372:


//--------------------- .text._ZN10layer_norm13ln_bwd_kernelINS_13Kernel_traitsIf13__nv_bfloat16fS2_fjLj5120ELj1ELj1ELj4ELj16ENS_18Kernel_traits_baseILj5120EfS2_fS2_fjLj128EEEEELb1ELb1ELb1ELb1EEEvNS_9BwdParamsE --------------------------
	.section	.text._ZN10layer_norm13ln_bwd_kernelINS_13Kernel_traitsIf13__nv_bfloat16fS2_fjLj5120ELj1ELj1ELj4ELj16ENS_18Kernel_traits_baseILj5120EfS2_fS2_fjLj128EEEEELb1ELb1ELb1ELb1EEEvNS_9BwdParamsE,"ax",@progbits
	.align	128
        .global         _ZN10layer_norm13ln_bwd_kernelINS_13Kernel_traitsIf13__nv_bfloat16fS2_fjLj5120ELj1ELj1ELj4ELj16ENS_18Kernel_traits_baseILj5120EfS2_fS2_fjLj128EEEEELb1ELb1ELb1ELb1EEEvNS_9BwdParamsE
        .type           _ZN10layer_norm13ln_bwd_kernelINS_13Kernel_traitsIf13__nv_bfloat16fS2_fjLj5120ELj1ELj1ELj4ELj16ENS_18Kernel_traits_baseILj5120EfS2_fS2_fjLj128EEEEELb1ELb1ELb1ELb1EEEvNS_9BwdParamsE,@function
        .size           _ZN10layer_norm13ln_bwd_kernelINS_13Kernel_traitsIf13__nv_bfloat16fS2_fjLj5120ELj1ELj1ELj4ELj16ENS_18Kernel_traits_baseILj5120EfS2_fS2_fjLj128EEEEELb1ELb1ELb1ELb1EEEvNS_9BwdParamsE,(.L_x_19373 - _ZN10layer_norm13ln_bwd_kernelINS_13Kernel_traitsIf13__nv_bfloat16fS2_fjLj5120ELj1ELj1ELj4ELj16ENS_18Kernel_traits_baseILj5120EfS2_fS2_fjLj128EEEEELb1ELb1ELb1ELb1EEEvNS_9BwdParamsE)
        .other          _ZN10layer_norm13ln_bwd_kernelINS_13Kernel_traitsIf13__nv_bfloat16fS2_fjLj5120ELj1ELj1ELj4ELj16ENS_18Kernel_traits_baseILj5120EfS2_fS2_fjLj128EEEEELb1ELb1ELb1ELb1EEEvNS_9BwdParamsE,@"STO_CUDA_ENTRY STV_DEFAULT"
_ZN10layer_norm13ln_bwd_kernelINS_13Kernel_traitsIf13__nv_bfloat16fS2_fjLj5120ELj1ELj1ELj4ELj16ENS_18Kernel_traits_baseILj5120EfS2_fS2_fjLj128EEEEELb1ELb1ELb1ELb1EEEvNS_9BwdParamsE:
.text._ZN10layer_norm13ln_bwd_kernelINS_13Kernel_traitsIf13__nv_bfloat16fS2_fjLj5120ELj1ELj1ELj4ELj16ENS_18Kernel_traits_baseILj5120EfS2_fS2_fjLj128EEEEELb1ELb1ELb1ELb1EEEvNS_9BwdParamsE:
        /* <DEDUP_REMOVED lines=151> */
.L_x_9779:
        /* <DEDUP_REMOVED lines=19> */
[----:B--2---:R-:W1:Y:S01]  /*0aa0*/  LDC.64 R10, c[0x0][0x3a8] ;  /* 0x0000ea00ff0a7b82 */ /* 0x004e620000000a00 */
[----:B------:R-:W-:Y:S01]  /*0ab0*/  UIMAD.WIDE UR32, UR8, 0x4, UR12 ;  /* 0x00000004082078a5 */ /* 0x000fe2000f8e020c */
[----:B------:R-:W-:Y:S01]  /*0ac0*/  STL [R1+0x1bc], R35 ;  /* 0x0001bc2301007387 */ /* 0x000fe20000100800 */
[----:B------:R-:W-:-:S05]  /*0ad0*/  USHF.R.S32.HI UR10, URZ, 0x1f, UR9 ;  /* 0x0000001fff0a7899 */ /* 0x000fca0008011409 */
[----:B------:R-:W2:Y:S01]  /*0ae0*/  LDC.64 R18, c[0x0][0x428] ;  /* 0x00010a00ff127b82 */ /* 0x000ea20000000a00 */
[----:B------:R-:W-:Y:S01]  /*0af0*/  ULEA.HI UR10, UR10, UR9, URZ, 0x3 ;  /* 0x000000090a0a7291 */ /* 0x000fe2000f8f18ff */
[----:B------:R-:W-:Y:S02]  /*0b00*/  MOV R2, UR32 ;  /* 0x0000002000027c02 */ /* 0x000fe40008000f00 */
[----:B------:R-:W-:Y:S01]  /*0b10*/  ISETP.NE.U32.AND P0, PT, RZ, UR4, PT ;  /* 0x00000004ff007c0c */ /* 0x000fe2000bf05070 */
[----:B------:R-:W-:Y:S01]  /*0b20*/  UISETP.GE.AND UP3, UPT, UR11, 0x1, UPT ;  /* 0x000000010b00788c */ /* 0x000fe2000bf66270 */
[----:B------:R-:W-:Y:S01]  /*0b30*/  MOV R3, UR33 ;  /* 0x0000002100037c02 */ /* 0x000fe20008000f00 */
[----:B------:R-:W-:Y:S01]  /*0b40*/  STL [R1+0x1b8], R34 ;  /* 0x0001b82201007387 */ /* 0x000fe20000100800 */
[----:B------:R-:W-:Y:S01]  /*0b50*/  MOV R0, UR10 ;  /* 0x0000000a00007c02 */ /* 0x000fe20008000f00 */
[----:B------:R-:W-:Y:S01]  /*0b60*/  UIADD3 UR9, UPT, UPT, UR30, -0x1, URZ ;  /* 0xffffffff1e097890 */ /* 0x000fe2000fffe0ff */
[----:B------:R-:W3:Y:S01]  /*0b70*/  LDC.64 R240, c[0x0][0x3b0] ;  /* 0x0000ec00fff07b82 */ /* 0x000ee20000000a00 */
[----:B------:R1:W4:Y:S02]  /*0b80*/  LDG.E R239, desc[UR20][R2.64] ;  /* 0x0000001402ef7981 */ /* 0x000324000c1e1900 */
[----:B------:R-:W-:Y:S01]  /*0b90*/  UIMAD UR9, UR9, UR26, URZ ;  /* 0x0000001a090972a4 */ /* 0x000fe2000f8e02ff */
[----:B------:R-:W-:Y:S01]  /*0ba0*/  ISETP.NE.AND.EX P0, PT, RZ, UR5, PT, P0 ;  /* 0x00000005ff007c0c */ /* 0x000fe2000bf05300 */
[----:B------:R-:W-:Y:S01]  /*0bb0*/  STL [R1+0x1b4], R33 ;  /* 0x0001b42101007387 */ /* 0x000fe20000100800 */
[----:B0-----:R-:W-:Y:S01]  /*0bc0*/  LEA.HI.SX32 R189, R0, R230, 0x1d ;  /* 0x000000e600bd7211 */ /* 0x001fe200078feaff */
[----:B------:R-:W-:Y:S01]  /*0bd0*/  USHF.R.S32.HI UR10, URZ, 0x1f, UR9 ;  /* 0x0000001fff0a7899 */ /* 0x000fe20008011409 */
[----:B------:R-:W-:Y:S01]  /*0be0*/  PLOP3.LUT P1, PT, PT, PT, UP3, 0x80, 0x8 ;  /* 0x000000000008781c */ /* 0x000fe20003f2f038 */
[----:B------:R-:W-:Y:S01]  /*0bf0*/  STL [R1+0x1b0], R32 ;  /* 0x0001b02001007387 */ /* 0x000fe20000100800 */
[----:B------:R-:W-:-:S07]  /*0c00*/  IADD3 R188, PT, PT, R189, 0x80, RZ ;  /* 0x00000080bdbc7810 */ /* 0x000fce0007ffe0ff */
[----:B------:R-:W0:Y:S01]  /*0c10*/  @P0 LDC.64 R190, c[0x0][0x438] ;  /* 0x00010e00ffbe0b82 */ /* 0x000e220000000a00 */
[C---:B------:R-:W-:Y:S01]  /*0c20*/  IADD3 R0, PT, PT, R189.reuse, 0x180, RZ ;  /* 0x00000180bd007810 */ /* 0x040fe20007ffe0ff */
[C-C-:B-1----:R-:W-:Y:S01]  /*0c30*/  IMAD.WIDE.U32 R2, R189.reuse, 0x20, R10.reuse ;  /* 0x00000020bd027825 */ /* 0x142fe200078e000a */
[C---:B------:R-:W-:Y:S01]  /*0c40*/  IADD3 R236, PT, PT, R189.reuse, 0x100, RZ ;  /* 0x00000100bdec7810 */ /* 0x040fe20007ffe0ff */
[----:B------:R-:W-:Y:S01]  /*0c50*/  ULEA.HI UR10, UR10, UR9, URZ, 0x3 ;  /* 0x000000090a0a7291 */ /* 0x000fe2000f8f18ff */
[----:B------:R-:W-:Y:S01]  /*0c60*/  IADD3 R238, PT, PT, R189, 0x200, RZ ;  /* 0x00000200bdee7810 */ /* 0x000fe20007ffe0ff */
[----:B------:R-:W-:Y:S01]  /*0c70*/  IMAD.WIDE.U32 R8, R188, 0x20, R10 ;  /* 0x00000020bc087825 */ /* 0x000fe200078e000a */
[----:B------:R-:W4:Y:S01]  /*0c80*/  LDG.E.128 R20, desc[UR20][R2.64] ;  /* 0x0000001402147981 */ /* 0x000f22000c1e1d00 */
[----:B------:R-:W1:Y:S03]  /*0c90*/  @P0 LDC.64 R232, c[0x0][0x438] ;  /* 0x00010e00ffe80b82 */ /* 0x000e660000000a00 */
[----:B------:R-:W4:Y:S04]  /*0ca0*/  LDG.E.128 R12, desc[UR20][R8.64] ;  /* 0x00000014080c7981 */ /* 0x000f28000c1e1d00 */
[----:B------:R2:W4:Y:S04]  /*0cb0*/  LDG.E.128 R196, desc[UR20][R8.64+0x10] ;  /* 0x0000101408c47981 */ /* 0x000528000c1e1d00 */
[----:B------:R3:W4:Y:S01]  /*0cc0*/  LDG.E.128 R4, desc[UR20][R2.64+0x10] ;  /* 0x0000101402047981 */ /* 0x000722000c1e1d00 */
[----:B------:R-:W-:-:S03]  /*0cd0*/  MOV R228, RZ ;  /* 0x000000ff00e47202 */ /* 0x000fc60000000f00 */
[----:B------:R-:W-:Y:S01]  /*0ce0*/  STL [R1+0x1ac], R31 ;  /* 0x0001ac1f01007387 */ /* 0x000fe20000100800 */
[--C-:B--2---:R-:W-:Y:S01]  /*0cf0*/  IMAD.WIDE.U32 R8, R0, 0x20, R10.reuse ;  /* 0x0000002000087825 */ /* 0x104fe200078e000a */
[----:B------:R-:W-:Y:S02]  /*0d00*/  @UP3 UIADD3 UR9, UPT, UPT, UR11, -0x1, URZ ;  /* 0xffffffff0b093890 */ /* 0x000fe4000fffe0ff */
[----:B------:R-:W-:Y:S01]  /*0d10*/  STL [R1+0x1a8], R30 ;  /* 0x0001a81e01007387 */ /* 0x000fe20000100800 */
[----:B---3--:R-:W-:-:S03]  /*0d20*/  IMAD.WIDE.U32 R2, R236, 0x20, R10 ;  /* 0x00000020ec027825 */ /* 0x008fc600078e000a */
[----:B------:R-:W2:Y:S04]  /*0d30*/  LDG.E.128 R208, desc[UR20][R8.64] ;  /* 0x0000001408d07981 */ /* 0x000ea8000c1e1d00 */
[----:B------:R3:W2:Y:S04]  /*0d40*/  LDG.E.128 R212, desc[UR20][R8.64+0x10] ;  /* 0x0000101408d47981 */ /* 0x0006a8000c1e1d00 */
[----:B------:R-:W2:Y:S04]  /*0d50*/  LDG.E.128 R200, desc[UR20][R2.64] ;  /* 0x0000001402c87981 */ /* 0x000ea8000c1e1d00 */
[----:B------:R1:W2:Y:S01]  /*0d60*/  LDG.E.128 R204, desc[UR20][R2.64+0x10] ;  /* 0x0000101402cc7981 */ /* 0x0002a2000c1e1d00 */
[----:B---3--:R-:W-:Y:S01]  /*0d70*/  MOV R8, UR10 ;  /* 0x0000000a00087c02 */ /* 0x008fe20008000f00 */
[----:B------:R-:W-:Y:S01]  /*0d80*/  @UP3 UIMAD UR9, UR9, UR26, URZ ;  /* 0x0000001a090932a4 */ /* 0x000fe2000f8e02ff */
[----:B0-----:R-:W-:Y:S01]  /*0d90*/  @P0 IMAD.WIDE.U32 R190, R188, 0x20, R190 ;  /* 0x00000020bcbe0825 */ /* 0x001fe200078e00be */
[----:B------:R-:W-:Y:S01]  /*0da0*/  STL [R1+0x1a4], R29 ;  /* 0x0001a41d01007387 */ /* 0x000fe20000100800 */
[----:B------:R-:W-:-:S02]  /*0db0*/  LEA.HI.SX32 R16, R8, R230, 0x1d ;  /* 0x000000e608107211 */ /* 0x000fc400078feaff */
[----:B-1----:R-:W-:Y:S01]  /*0dc0*/  IMAD.WIDE.U32 R2, R238, 0x20, R10 ;  /* 0x00000020ee027825 */ /* 0x002fe200078e000a */
[----:B------:R-:W-:Y:S01]  /*0dd0*/  @UP3 USHF.R.S32.HI UR10, URZ, 0x1f, UR9 ;  /* 0x0000001fff0a3899 */ /* 0x000fe20008011409 */
[----:B------:R-:W5:Y:S04]  /*0de0*/  @P0 LDG.E.128 R136, desc[UR20][R190.64] ;  /* 0x00000014be880981 */ /* 0x000f68000c1e1d00 */
[----:B------:R-:W3:Y:S04]  /*0df0*/  LDG.E.128 R216, desc[UR20][R2.64] ;  /* 0x0000001402d87981 */ /* 0x000ee8000c1e1d00 */
[----:B------:R0:W3:Y:S01]  /*0e00*/  LDG.E.128 R220, desc[UR20][R2.64+0x10] ;  /* 0x0000101402dc7981 */ /* 0x0000e2000c1e1d00 */
[----:B------:R-:W-:Y:S01]  /*0e10*/  @P0 IMAD.WIDE.U32 R232, R236, 0x20, R232 ;  /* 0x00000020ece80825 */ /* 0x000fe200078e00e8 */
[C---:B------:R-:W-:Y:S01]  /*0e20*/  IADD3 R17, PT, PT, R16.reuse, 0x180, RZ ;  /* 0x0000018010117810 */ /* 0x040fe20007ffe0ff */
[----:B------:R-:W-:Y:S01]  /*0e30*/  @UP3 ULEA.HI UR10, UR10, UR9, URZ, 0x3 ;  /* 0x000000090a0a3291 */ /* 0x000fe2000f8f18ff */
[----:B------:R-:W5:Y:S04]  /*0e40*/  @P0 LDG.E.128 R140, desc[UR20][R190.64+0x10] ;  /* 0x00001014be8c0981 */ /* 0x000f68000c1e1d00 */
[----:B------:R-:W-:Y:S01]  /*0e50*/  STL [R1+0x1a0], R28 ;  /* 0x0001a01c01007387 */ /* 0x000fe20000100800 */
[----:B0-----:R-:W-:Y:S01]  /*0e60*/  IMAD.WIDE.U32 R2, R16, 0x10, R18 ;  /* 0x0000001010027825 */ /* 0x001fe200078e0012 */
[----:B------:R-:W-:-:S02]  /*0e70*/  MOV R229, UR10 ;  /* 0x0000000a00e57c02 */ /* 0x000fc40008000f00 */
[----:B------:R0:W-:Y:S04]  /*0e80*/  STL [R1+0x19c], R27 ;  /* 0x00019c1b01007387 */ /* 0x0001e80000100800 */
[----:B------:R1:W3:Y:S01]  /*0e90*/  LDG.E.128 R224, desc[UR20][R2.64] ;  /* 0x0000001402e07981 */ /* 0x0002e2000c1e1d00 */
[----:B------:R-:W-:-:S03]  /*0ea0*/  @P1 LEA.HI.SX32 R228, R229, R230, 0x1d ;  /* 0x000000e6e5e41211 */ /* 0x000fc600078feaff */
[----:B------:R-:W-:Y:S04]  /*0eb0*/  STL [R1+0x198], R26 ;  /* 0x0001981a01007387 */ /* 0x000fe80000100800 */
[----:B------:R-:W5:Y:S01]  /*0ec0*/  @P0 LDG.E.128 R144, desc[UR20][R232.64] ;  /* 0x00000014e8900981 */ /* 0x000f62000c1e1d00 */
[----:B-1----:R-:W-:Y:S02]  /*0ed0*/  IADD3 R2, PT, PT, R16, 0x80, RZ ;  /* 0x0000008010027810 */ /* 0x002fe40007ffe0ff */
[----:B------:R-:W-:Y:S01]  /*0ee0*/  ISETP.NE.AND P1, PT, RZ, UR27, PT ;  /* 0x0000001bff007c0c */ /* 0x000fe2000bf25270 */
[C---:B------:R-:W-:Y:S01]  /*0ef0*/  IMAD.WIDE.U32 R234, R228.reuse, 0x8, R240 ;  /* 0x00000008e4ea7825 */ /* 0x040fe200078e00f0 */
[----:B------:R-:W-:Y:S01]  /*0f00*/  IADD3 R191, PT, PT, R228, 0x80, RZ ;  /* 0x00000080e4bf7810 */ /* 0x000fe20007ffe0ff */
[----:B------:R1:W-:Y:S02]  /*0f10*/  STL [R1+0x194], R25 ;  /* 0x0001941901007387 */ /* 0x0003e40000100800 */
[----:B------:R-:W-:Y:S01]  /*0f20*/  IMAD.WIDE.U32 R2, R2, 0x10, R18 ;  /* 0x0000001002027825 */ /* 0x000fe200078e0012 */
[----:B------:R-:W-:Y:S01]  /*0f30*/  IADD3 R190, PT, PT, R228, 0x100, RZ ;  /* 0x00000100e4be7810 */ /* 0x000fe20007ffe0ff */
[----:B------:R-:W5:Y:S04]  /*0f40*/  @P0 LDG.E.128 R148, desc[UR20][R232.64+0x10] ;  /* 0x00001014e8940981 */ /* 0x000f68000c1e1d00 */
[----:B------:R0:W3:Y:S01]  /*0f50*/  LDG.E.128 R8, desc[UR20][R2.64] ;  /* 0x0000001402087981 */ /* 0x0000e2000c1e1d00 */
[----:B------:R-:W-:-:S03]  /*0f60*/  IMAD.WIDE.U32 R230, R191, 0x8, R240 ;  /* 0x00000008bfe67825 */ /* 0x000fc600078e00f0 */
[----:B------:R1:W-:Y:S01]  /*0f70*/  STL [R1+0x190], R24 ;  /* 0x0001901801007387 */ /* 0x0003e20000100800 */
[----:B0-----:R-:W-:-:S05]  /*0f80*/  IADD3 R2, PT, PT, R16, 0x100, RZ ;  /* 0x0000010010027810 */ /* 0x001fca0007ffe0ff */
[----:B------:R-:W-:Y:S01]  /*0f90*/  IMAD.WIDE.U32 R2, R2, 0x10, R18 ;  /* 0x0000001002027825 */ /* 0x000fe200078e0012 */
[----:B------:R-:W-:-:S04]  /*0fa0*/  IADD3 R16, PT, PT, R16, 0x200, RZ ;  /* 0x0000020010107810 */ /* 0x000fc80007ffe0ff */
[----:B------:R0:W1:Y:S02]  /*0fb0*/  LDG.E.128 R192, desc[UR20][R2.64] ;  /* 0x0000001402c07981 */ /* 0x000064000c1e1d00 */
[----:B0-----:R-:W-:-:S05]  /*0fc0*/  IMAD.WIDE.U32 R2, R17, 0x10, R18 ;  /* 0x0000001011027825 */ /* 0x001fca00078e0012 */
[----:B------:R0:W3:Y:S02]  /*0fd0*/  LDG.E.128 R184, desc[UR20][R2.64] ;  /* 0x0000001402b87981 */ /* 0x0000e4000c1e1d00 */
[----:B0-----:R-:W-:-:S05]  /*0fe0*/  IMAD.WIDE.U32 R2, R16, 0x10, R18 ;  /* 0x0000001010027825 */ /* 0x001fca00078e0012 */
[----:B------:R0:W3:Y:S02]  /*0ff0*/  LDG.E.128 R16, desc[UR20][R2.64] ;  /* 0x0000001402107981 */ /* 0x0000e4000c1e1d00 */
[----:B0-----:R-:W0:Y:S02]  /*1000*/  @P0 LDC.64 R2, c[0x0][0x438] ;  /* 0x00010e00ff020b82 */ /* 0x001e240000000a00 */
[----:B0-----:R-:W-:-:S06]  /*1010*/  @P0 IMAD.WIDE.U32 R2, R189, 0x20, R2 ;  /* 0x00000020bd020825 */ /* 0x001fcc00078e0002 */
[----:B------:R-:W0:Y:S01]  /*1020*/  @P0 LDC.64 R188, c[0x0][0x438] ;  /* 0x00010e00ffbc0b82 */ /* 0x000e220000000a00 */
[----:B------:R-:W5:Y:S04]  /*1030*/  @P0 LDG.E.128 R128, desc[UR20][R2.64] ;  /* 0x0000001402800981 */ /* 0x000f68000c1e1d00 */
[----:B------:R0:W5:Y:S02]  /*1040*/  @P0 LDG.E.128 R132, desc[UR20][R2.64+0x10] ;  /* 0x0000101402840981 */ /* 0x000164000c1e1d00 */
[----:B0-----:R-:W-:Y:S01]  /*1050*/  @P0 IMAD.WIDE.U32 R236, R0, 0x20, R188 ;  /* 0x0000002000ec0825 */ /* 0x001fe200078e00bc */
[C---:B------:R-:W-:Y:S02]  /*1060*/  IADD3 R3, PT, PT, R228.reuse, 0x180, RZ ;  /* 0x00000180e4037810 */ /* 0x040fe40007ffe0ff */
[----:B------:R-:W-:Y:S01]  /*1070*/  IADD3 R2, PT, PT, R228, 0x200, RZ ;  /* 0x00000200e4027810 */ /* 0x000fe20007ffe0ff */
[--C-:B------:R-:W-:Y:S01]  /*1080*/  IMAD.WIDE.U32 R228, R190, 0x8, R240.reuse ;  /* 0x00000008bee47825 */ /* 0x100fe200078e00f0 */
[----:B------:R-:W5:Y:S03]  /*1090*/  @P0 LDG.E.128 R152, desc[UR20][R236.64] ;  /* 0x00000014ec980981 */ /* 0x000f66000c1e1d00 */
[--C-:B------:R-:W-:Y:S01]  /*10a0*/  IMAD.WIDE.U32 R190, R3, 0x8, R240.reuse ;  /* 0x0000000803be7825 */ /* 0x100fe200078e00f0 */
[----:B------:R-:W5:Y:S03]  /*10b0*/  @P0 LDG.E.128 R156, desc[UR20][R236.64+0x10] ;  /* 0x00001014ec9c0981 */ /* 0x000f66000c1e1d00 */
[----:B------:R-:W-:Y:S01]  /*10c0*/  IMAD.WIDE.U32 R2, R2, 0x8, R240 ;  /* 0x0000000802027825 */ /* 0x000fe200078e00f0 */
[----:B----4-:R-:W-:-:S05]  /*10d0*/  FSEL R239, R239, RZ, !P1 ;  /* 0x000000ffefef7208 */ /* 0x010fca0004800000 */
[C---:B------:R-:W-:Y:S01]  /*10e0*/  FADD.FTZ R189, -R239.reuse, R21 ;  /* 0x00000015efbd7221 */ /* 0x040fe20000010100 */
[C---:B------:R-:W-:Y:S01]  /*10f0*/  FADD.FTZ R0, -R239.reuse, R20 ;  /* 0x00000014ef007221 */ /* 0x040fe20000010100 */
[C---:B------:R-:W-:Y:S01]  /*1100*/  FADD.FTZ R21, -R239.reuse, R5 ;  /* 0x00000005ef157221 */ /* 0x040fe20000010100 */
[C---:B------:R-:W-:Y:S01]  /*1110*/  FADD.FTZ R20, -R239.reuse, R6 ;  /* 0x00000006ef147221 */ /* 0x040fe20000010100 */
[C---:B------:R-:W-:Y:S02]  /*1120*/  FADD.FTZ R5, -R239.reuse, R7 ;  /* 0x00000007ef057221 */ /* 0x040fe40000010100 */
[----:B------:R-:W0:Y:S01]  /*1130*/  @P0 LDC.64 R6, c[0x0][0x438] ;  /* 0x00010e00ff060b82 */ /* 0x000e220000000a00 */
        /* <DEDUP_REMOVED lines=8> */
[----:B------:R-:W-:Y:S01]  /*11c0*/  MOV R202, R246 ;  /* 0x000000f600ca7202 */ /* 0x000fe20000000f00 */
[C---:B------:R-:W-:Y:S01]  /*11d0*/  FADD.FTZ R13, -R239.reuse, R201 ;  /* 0x000000c9ef0d7221 */ /* 0x040fe20000010100 */
        /* <DEDUP_REMOVED lines=12> */
[C---:B---3--:R-:W-:Y:S01]  /*12a0*/  FADD.FTZ R246, -R239.reuse, R217 ;  /* 0x000000d9eff67221 */ /* 0x048fe20000010100 */
[----:B------:R-:W-:Y:S01]  /*12b0*/  MOV R217, R244 ;  /* 0x000000f400d97202 */ /* 0x000fe20000000f00 */
[C---:B------:R-:W-:Y:S01]  /*12c0*/  FADD.FTZ R244, -R239.reuse, R219 ;  /* 0x000000dbeff47221 */ /* 0x040fe20000010100 */
[----:B------:R-:W-:Y:S01]  /*12d0*/  MOV R219, R208 ;  /* 0x000000d000db7202 */ /* 0x000fe20000000f00 */
        /* <DEDUP_REMOVED lines=13> */
[----:B------:R2:W5:Y:S01]  /*13b0*/  LDG.E.64 R204, desc[UR20][R190.64] ;  /* 0x00000014becc7981 */ /* 0x000562000c1e1b00 */
[----:B------:R-:W-:Y:S01]  /*13c0*/  FADD.FTZ R239, -R239, R223 ;  /* 0x000000dfefef7221 */ /* 0x000fe20000010100 */
[----:B0-----:R-:W-:Y:S01]  /*13d0*/  @P0 IMAD.WIDE.U32 R6, R238, 0x20, R6 ;  /* 0x00000020ee060825 */ /* 0x001fe200078e0006 */
[----:B------:R-:W-:Y:S01]  /*13e0*/  MOV R238, R201 ;  /* 0x000000c900ee7202 */ /* 0x000fe20000000f00 */
[----:B------:R0:W5:Y:S01]  /*13f0*/  LDG.E.64 R210, desc[UR20][R234.64] ;  /* 0x00000014ead27981 */ /* 0x000162000c1e1b00 */
[----:B------:R-:W-:-:S02]  /*1400*/  MOV R223, R203 ;  /* 0x000000cb00df7202 */ /* 0x000fc40000000f00 */
[----:B------:R-:W-:Y:S01]  /*1410*/  MOV R220, R212 ;  /* 0x000000d400dc7202 */ /* 0x000fe20000000f00 */
[----:B------:R-:W5:Y:S01]  /*1420*/  LDG.E.64 R206, desc[UR20][R228.64] ;  /* 0x00000014e4ce7981 */ /* 0x000f62000c1e1b00 */
[----:B--2---:R-:W-:Y:S02]  /*1430*/  MOV R190, R219 ;  /* 0x000000db00be7202 */ /* 0x004fe40000000f00 */
[----:B------:R-:W-:Y:S01]  /*1440*/  MOV R219, R202 ;  /* 0x000000ca00db7202 */ /* 0x000fe20000000f00 */
[----:B------:R-:W5:Y:S01]  /*1450*/  @P0 LDG.E.128 R160, desc[UR20][R6.64] ;  /* 0x0000001406a00981 */ /* 0x000f62000c1e1d00 */
[C---:B------:R-:W-:Y:S02]  /*1460*/  PRMT R213, R224.reuse, 0x7632, R213 ;  /* 0x00007632e0d57816 */ /* 0x040fe400000000d5 */
[----:B------:R-:W-:Y:S01]  /*1470*/  SHF.L.U32 R212, R224, 0x10, RZ ;  /* 0x00000010e0d47819 */ /* 0x000fe200000006ff */
[----:B------:R2:W5:Y:S01]  /*1480*/  LDG.E.64 R202, desc[UR20][R2.64] ;  /* 0x0000001402ca7981 */ /* 0x000562000c1e1b00 */
[----:B------:R-:W-:-:S02]  /*1490*/  MOV R222, R13 ;  /* 0x0000000d00de7202 */ /* 0x000fc40000000f00 */
[----:B------:R-:W-:Y:S01]  /*14a0*/  MOV R224, R4 ;  /* 0x0000000400e07202 */ /* 0x000fe20000000f00 */
[----:B------:R-:W3:Y:S01]  /*14b0*/  LDL R228, [R1+0x180] ;  /* 0x0001800001e47983 */ /* 0x000ee20000100800 */
[----:B------:R-:W-:Y:S02]  /*14c0*/  MOV R233, R200 ;  /* 0x000000c800e97202 */ /* 0x000fe40000000f00 */
[----:B------:R-:W-:Y:S01]  /*14d0*/  MOV R232, R199 ;  /* 0x000000c700e87202 */ /* 0x000fe20000000f00 */
[----:B------:R4:W5:Y:S01]  /*14e0*/  @P0 LDG.E.128 R164, desc[UR20][R6.64+0x10] ;  /* 0x0000101406a40981 */ /* 0x000962000c1e1d00 */
[C---:B0-----:R-:W-:Y:S02]  /*14f0*/  PRMT R235, R9.reuse, 0x7632, R235 ;  /* 0x0000763209eb7816 */ /* 0x041fe400000000eb */
[----:B--2---:R-:W-:Y:S01]  /*1500*/  SHF.L.U32 R3, R9, 0x10, RZ ;  /* 0x0000001009037819 */ /* 0x004fe200000006ff */
[----:B------:R0:W5:Y:S01]  /*1510*/  LDG.E.64 R208, desc[UR20][R230.64] ;  /* 0x00000014e6d07981 */ /* 0x000162000c1e1b00 */
[----:B------:R-:W-:-:S02]  /*1520*/  MOV R221, R218 ;  /* 0x000000da00dd7202 */ /* 0x000fc40000000f00 */
[C---:B------:R-:W-:Y:S02]  /*1530*/  PRMT R214, R225.reuse, 0x7632, R214 ;  /* 0x00007632e1d67816 */ /* 0x040fe400000000d6 */
[----:B------:R-:W-:Y:S02]  /*1540*/  SHF.L.U32 R201, R225, 0x10, RZ ;  /* 0x00000010e1c97819 */ /* 0x000fe400000006ff */
[C---:B------:R-:W-:Y:S01]  /*1550*/  PRMT R215, R226.reuse, 0x7632, R215 ;  /* 0x00007632e2d77816 */ /* 0x040fe200000000d7 */
[----:B------:R-:W2:Y:S01]  /*1560*/  LDL R225, [R1+0x178] ;  /* 0x0001780001e17983 */ /* 0x000ea20000100800 */
[----:B------:R-:W-:Y:S02]  /*1570*/  SHF.L.U32 R200, R226, 0x10, RZ ;  /* 0x00000010e2c87819 */ /* 0x000fe400000006ff */
[C---:B------:R-:W-:Y:S01]  /*1580*/  PRMT R216, R227.reuse, 0x7632, R216 ;  /* 0x00007632e3d87816 */ /* 0x040fe200000000d8 */
[----:B------:R-:W2:Y:S01]  /*1590*/  LDL R226, [R1+0x170] ;  /* 0x0001700001e27983 */ /* 0x000ea20000100800 */
[----:B------:R-:W-:-:S02]  /*15a0*/  SHF.L.U32 R199, R227, 0x10, RZ ;  /* 0x00000010e3c77819 */ /* 0x000fc400000006ff */
[C---:B-1----:R-:W-:Y:S01]  /*15b0*/  PRMT R25, R192.reuse, 0x7632, R25 ;  /* 0x00007632c0197816 */ /* 0x042fe20000000019 */
[----:B------:R-:W2:Y:S01]  /*15c0*/  LDL R227, [R1+0x188] ;  /* 0x0001880001e37983 */ /* 0x000ea20000100800 */
[----:B------:R-:W-:Y:S02]  /*15d0*/  SHF.L.U32 R13, R192, 0x10, RZ ;  /* 0x00000010c00d7819 */ /* 0x000fe400000006ff */
[----:B------:R-:W-:Y:S02]  /*15e0*/  MOV R192, R12 ;  /* 0x0000000c00c07202 */ /* 0x000fe40000000f00 */
[C---:B------:R-:W-:Y:S02]  /*15f0*/  PRMT R35, R193.reuse, 0x7632, R35 ;  /* 0x00007632c1237816 */ /* 0x040fe40000000023 */
[----:B------:R-:W-:Y:S02]  /*1600*/  SHF.L.U32 R12, R193, 0x10, RZ ;  /* 0x00000010c10c7819 */ /* 0x000fe400000006ff */
[----:B------:R-:W-:-:S02]  /*1610*/  MOV R218, R15 ;  /* 0x0000000f00da7202 */ /* 0x000fc40000000f00 */
[C---:B------:R-:W-:Y:S02]  /*1620*/  PRMT R33, R184.reuse, 0x7632, R33 ;  /* 0x00007632b8217816 */ /* 0x040fe40000000021 */
[----:B------:R-:W-:Y:S02]  /*1630*/  SHF.L.U32 R9, R184, 0x10, RZ ;  /* 0x00000010b8097819 */ /* 0x000fe400000006ff */
[----:B------:R-:W-:Y:S02]  /*1640*/  MOV R184, R238 ;  /* 0x000000ee00b87202 */ /* 0x000fe40000000f00 */
[----:B------:R-:W-:Y:S02]  /*1650*/  MOV R193, R224 ;  /* 0x000000e000c17202 */ /* 0x000fe40000000f00 */
[C---:B------:R-:W-:Y:S02]  /*1660*/  PRMT R236, R10.reuse, 0x7632, R236 ;  /* 0x000076320aec7816 */ /* 0x040fe400000000ec */
[----:B------:R-:W-:-:S02]  /*1670*/  SHF.L.U32 R15, R10, 0x10, RZ ;  /* 0x000000100a0f7819 */ /* 0x000fc400000006ff */
[----:B------:R-:W-:Y:S02]  /*1680*/  MOV R224, R27 ;  /* 0x0000001b00e07202 */ /* 0x000fe40000000f00 */
[C---:B------:R-:W-:Y:S02]  /*1690*/  PRMT R32, R17.reuse, 0x7632, R32 ;  /* 0x0000763211207816 */ /* 0x040fe40000000020 */
[----:B------:R-:W-:Y:S02]  /*16a0*/  SHF.L.U32 R238, R17, 0x10, RZ ;  /* 0x0000001011ee7819 */ /* 0x000fe400000006ff */
[----:B------:R-:W-:Y:S02]  /*16b0*/  MOV R17, R222 ;  /* 0x000000de00117202 */ /* 0x000fe40000000f00 */
[----:B------:R-:W-:Y:S02]  /*16c0*/  MOV R222, R243 ;  /* 0x000000f300de7202 */ /* 0x000fe40000000f00 */
[----:B------:R-:W-:-:S02]  /*16d0*/  PRMT R26, R18, 0x7632, R26 ;  /* 0x00007632121a7816 */ /* 0x000fc4000000001a */
[----:B------:R-:W-:Y:S01]  /*16e0*/  SHF.L.U32 R243, R18, 0x10, RZ ;  /* 0x0000001012f37819 */ /* 0x000fe200000006ff */
[----:B------:R-:W-:Y:S01]  /*16f0*/  FMUL.FTZ R234, R189, UR29 ;  /* 0x0000001dbdea7c20 */ /* 0x000fe20008410000 */
[C---:B------:R-:W-:Y:S01]  /*1700*/  PRMT R34, R195.reuse, 0x7632, R34 ;  /* 0x00007632c3227816 */ /* 0x040fe20000000022 */
[----:B------:R-:W2:Y:S01]  /*1710*/  LDL.LU R18, [R1+0x58] ;  /* 0x0000580001127983 */ /* 0x000ea20000300800 */
[----:B------:R-:W-:Y:S02]  /*1720*/  SHF.L.U32 R10, R195, 0x10, RZ ;  /* 0x00000010c30a7819 */ /* 0x000fe400000006ff */
[C---:B------:R-:W-:Y:S02]  /*1730*/  PRMT R30, R19.reuse, 0x7632, R30 ;  /* 0x00007632131e7816 */ /* 0x040fe4000000001e */
[----:B------:R-:W-:Y:S02]  /*1740*/  SHF.L.U32 R27, R19, 0x10, RZ ;  /* 0x00000010131b7819 */ /* 0x000fe400000006ff */
[----:B------:R-:W-:Y:S01]  /*1750*/  MOV R195, R233 ;  /* 0x000000e900c37202 */ /* 0x000fe20000000f00 */
[----:B------:R-:W2:Y:S01]  /*1760*/  LDL.LU R19, [R1+0x50] ;  /* 0x0000500001137983 */ /* 0x000ea20000300800 */
[----:B------:R-:W-:-:S03]  /*1770*/  FMUL.FTZ R233, R188, UR29 ;  /* 0x0000001dbce97c20 */ /* 0x000fc60008410000 */
[----:B------:R-:W2:Y:S04]  /*1780*/  LDL.LU R189, [R1+0x68] ;  /* 0x0000680001bd7983 */ /* 0x000ea80000300800 */
[----:B------:R-:W2:Y:S01]  /*1790*/  LDL.LU R188, [R1+0x60] ;  /* 0x0000600001bc7983 */ /* 0x000ea20000300800 */
[C---:B------:R-:W-:Y:S02]  /*17a0*/  PRMT R24, R8.reuse, 0x7632, R24 ;  /* 0x0000763208187816 */ /* 0x040fe40000000018 */
[----:B------:R-:W-:Y:S02]  /*17b0*/  SHF.L.U32 R4, R8, 0x10, RZ ;  /* 0x0000001008047819 */ /* 0x000fe400000006ff */
[C---:B------:R-:W-:Y:S02]  /*17c0*/  PRMT R29, R185.reuse, 0x7632, R29 ;  /* 0x00007632b91d7816 */ /* 0x040fe4000000001d */
[----:B------:R-:W-:-:S02]  /*17d0*/  SHF.L.U32 R8, R185, 0x10, RZ ;  /* 0x00000010b9087819 */ /* 0x000fc400000006ff */
[C---:B------:R-:W-:Y:S02]  /*17e0*/  PRMT R185, R186.reuse, 0x7632, R185 ;  /* 0x00007632bab97816 */ /* 0x040fe400000000b9 */
[----:B----4-:R-:W-:Y:S02]  /*17f0*/  SHF.L.U32 R7, R186, 0x10, RZ ;  /* 0x00000010ba077819 */ /* 0x010fe400000006ff */
[----:B------:R-:W-:Y:S02]  /*1800*/  MOV R186, R223 ;  /* 0x000000df00ba7202 */ /* 0x000fe40000000f00 */
[----:B------:R-:W-:Y:S01]  /*1810*/  MOV R223, R252 ;  /* 0x000000fc00df7202 */ /* 0x000fe20000000f00 */
[----:B------:R-:W-:Y:S01]  /*1820*/  FMUL.FTZ R252, R5, UR29 ;  /* 0x0000001d05fc7c20 */ /* 0x000fe20008410000 */
[----:B------:R-:W-:Y:S01]  /*1830*/  FMUL.FTZ R229, R20, UR29 ;  /* 0x0000001d14e57c20 */ /* 0x000fe20008410000 */
[----:B------:R-:W-:Y:S01]  /*1840*/  SHF.L.U32 R5, R216, 0x10, RZ ;  /* 0x00000010d8057819 */ /* 0x000fe200000006ff */
[----:B------:R-:W-:Y:S01]  /*1850*/  FMUL.FTZ R216, R17, UR29 ;  /* 0x0000001d11d87c20 */ /* 0x000fe20008410000 */
[----:B------:R-:W-:-:S02]  /*1860*/  MOV R191, R220 ;  /* 0x000000dc00bf7202 */ /* 0x000fc40000000f00 */
[----:B------:R-:W-:Y:S02]  /*1870*/  MOV R220, R217 ;  /* 0x000000d900dc7202 */ /* 0x000fe40000000f00 */
[----:B------:R-:W-:Y:S02]  /*1880*/  MOV R217, R14 ;  /* 0x0000000e00d97202 */ /* 0x000fe40000000f00 */
[C---:B------:R-:W-:Y:S02]  /*1890*/  PRMT R237, R11.reuse, 0x7632, R237 ;  /* 0x000076320bed7816 */ /* 0x040fe400000000ed */
[----:B------:R-:W-:Y:S01]  /*18a0*/  SHF.L.U32 R14, R11, 0x10, RZ ;  /* 0x000000100b0e7819 */ /* 0x000fe200000006ff */
[----:B------:R-:W-:Y:S01]  /*18b0*/  FMUL.FTZ R0, R0, UR29 ;  /* 0x0000001d00007c20 */ /* 0x000fe20008410000 */
[C---:B------:R-:W-:Y:S02]  /*18c0*/  PRMT R28, R194.reuse, 0x7632, R28 ;  /* 0x00007632c21c7816 */ /* 0x040fe4000000001c */
[----:B------:R-:W-:Y:S01]  /*18d0*/  SHF.L.U32 R11, R194, 0x10, RZ ;  /* 0x00000010c20b7819 */ /* 0x000fe200000006ff */
[----:B0-----:R-:W-:Y:S01]  /*18e0*/  FMUL.FTZ R231, R22, UR29 ;  /* 0x0000001d16e77c20 */ /* 0x001fe20008410000 */
[----:B------:R-:W-:Y:S01]  /*18f0*/  MOV R194, R232 ;  /* 0x000000e800c27202 */ /* 0x000fe20000000f00 */
[----:B------:R-:W-:Y:S01]  /*1900*/  FFMA.FTZ R84, R0, R212, R84 ;  /* 0x000000d400547223 */ /* 0x000fe20000010054 */
[----:B------:R-:W-:-:S02]  /*1910*/  PRMT R31, R187, 0x7632, R31 ;  /* 0x00007632bb1f7816 */ /* 0x000fc4000000001f */
[----:B------:R-:W-:Y:S01]  /*1920*/  SHF.L.U32 R6, R187, 0x10, RZ ;  /* 0x00000010bb067819 */ /* 0x000fe200000006ff */
[----:B------:R-:W-:Y:S01]  /*1930*/  FFMA.FTZ R80, R231, R200, R80 ;  /* 0x000000c8e7507223 */ /* 0x000fe20000010050 */
[C---:B------:R-:W-:Y:S02]  /*1940*/  PRMT R187, R16.reuse, 0x7632, R187 ;  /* 0x0000763210bb7816 */ /* 0x040fe400000000bb */
[----:B------:R-:W-:Y:S02]  /*1950*/  SHF.L.U32 R2, R16, 0x10, RZ ;  /* 0x0000001010027819 */ /* 0x000fe400000006ff */
[----:B------:R-:W-:Y:S01]  /*1960*/  SHF.L.U32 R16, R213, 0x10, RZ ;  /* 0x00000010d5107819 */ /* 0x000fe200000006ff */
[----:B------:R-:W-:Y:S01]  /*1970*/  FMUL.FTZ R213, R195, UR29 ;  /* 0x0000001dc3d57c20 */ /* 0x000fe20008410000 */
[-C--:B------:R-:W-:Y:S01]  /*1980*/  FFMA.FTZ R82, R229, R199.reuse, R82 ;  /* 0x000000c7e5527223 */ /* 0x080fe20000010052 */
[----:B------:R-:W-:Y:S01]  /*1990*/  FMUL.FTZ R195, R191, UR29 ;  /* 0x0000001dbfc37c20 */ /* 0x000fe20008410000 */
[----:B------:R-:W-:Y:S01]  /*19a0*/  FMUL.FTZ R191, R247, UR29 ;  /* 0x0000001df7bf7c20 */ /* 0x000fe20008410000 */
[----:B---3--:R-:W-:Y:S01]  /*19b0*/  FMUL.FTZ R228, R228, R212 ;  /* 0x000000d4e4e47220 */ /* 0x008fe20000410000 */
[----:B--2---:R-:W-:Y:S01]  /*19c0*/  FMUL.FTZ R225, R225, R199 ;  /* 0x000000c7e1e17220 */ /* 0x004fe20000410000 */
[----:B------:R-:W-:Y:S01]  /*19d0*/  FMUL.FTZ R226, R226, R200 ;  /* 0x000000c8e2e27220 */ /* 0x000fe20000410000 */
[----:B------:R-:W-:Y:S01]  /*19e0*/  FADD.FTZ R18, R18, R201 ;  /* 0x000000c912127221 */ /* 0x000fe20000010000 */
[----:B------:R-:W-:Y:S01]  /*19f0*/  FADD.FTZ R19, R19, R212 ;  /* 0x000000d413137221 */ /* 0x000fe20000010000 */
[----:B------:R-:W-:-:S04]  /*1a00*/  FADD.FTZ R189, R189, R199 ;  /* 0x000000c7bdbd7221 */ /* 0x000fc80000010000 */
[----:B------:R-:W-:Y:S01]  /*1a10*/  STL [R1+0x50], R19 ;  /* 0x0000501301007387 */ /* 0x000fe20000100800 */
[----:B------:R-:W-:-:S03]  /*1a20*/  FADD.FTZ R188, R188, R200 ;  /* 0x000000c8bcbc7221 */ /* 0x000fc60000010000 */
[----:B------:R0:W-:Y:S04]  /*1a30*/  STL [R1+0x58], R18 ;  /* 0x0000581201007387 */ /* 0x0001e80000100800 */
[----:B------:R-:W-:Y:S04]  /*1a40*/  STL [R1+0x60], R188 ;  /* 0x000060bc01007387 */ /* 0x000fe80000100800 */
[----:B------:R1:W-:Y:S01]  /*1a50*/  STL [R1+0x68], R189 ;  /* 0x000068bd01007387 */ /* 0x0003e20000100800 */
[----:B0-----:R-:W-:Y:S01]  /*1a60*/  SHF.L.U32 R18, R215, 0x10, RZ ;  /* 0x00000010d7127819 */ /* 0x001fe200000006ff */
[----:B------:R-:W-:-:S02]  /*1a70*/  FMUL.FTZ R215, R186, UR29 ;  /* 0x0000001dbad77c20 */ /* 0x000fc40008410000 */
[----:B------:R-:W2:Y:S04]  /*1a80*/  LDL.LU R186, [R1+0x54] ;  /* 0x0000540001ba7983 */ /* 0x000ea80000300800 */
[----:B------:R-:W3:Y:S04]  /*1a90*/  LDL R20, [R1+0x184] ;  /* 0x0001840001147983 */ /* 0x000ee80000100800 */
[----:B------:R-:W4:Y:S01]  /*1aa0*/  LDL.LU R17, [R1+0x5c] ;  /* 0x00005c0001117983 */ /* 0x000f220000300800 */
[----:B------:R-:W-:Y:S01]  /*1ab0*/  SHF.L.U32 R19, R214, 0x10, RZ ;  /* 0x00000010d6137819 */ /* 0x000fe200000006ff */
[----:B------:R-:W-:Y:S01]  /*1ac0*/  FMUL.FTZ R212, R194, UR29 ;  /* 0x0000001dc2d47c20 */ /* 0x000fe20008410000 */
[----:B------:R-:W-:Y:S01]  /*1ad0*/  FMUL.FTZ R214, R184, UR29 ;  /* 0x0000001db8d67c20 */ /* 0x000fe20008410000 */
[----:B------:R-:W-:Y:S01]  /*1ae0*/  FMUL.FTZ R200, R192, UR29 ;  /* 0x0000001dc0c87c20 */ /* 0x000fe20008410000 */
[----:B------:R-:W-:Y:S01]  /*1af0*/  FMUL.FTZ R194, R251, UR29 ;  /* 0x0000001dfbc27c20 */ /* 0x000fe20008410000 */
[----:B------:R-:W3:Y:S01]  /*1b00*/  LDL R184, [R1+0x18c] ;  /* 0x00018c0001b87983 */ /* 0x000ee20000100800 */
[----:B------:R-:W-:Y:S01]  /*1b10*/  FMUL.FTZ R192, R248, UR29 ;  /* 0x0000001df8c07c20 */ /* 0x000fe20008410000 */
[----:B------:R-:W-:-:S02]  /*1b20*/  FMUL.FTZ R199, R190, UR29 ;  /* 0x0000001dbec77c20 */ /* 0x000fc40008410000 */
[----:B------:R-:W3:Y:S01]  /*1b30*/  LDL R251, [R1+0x17c] ;  /* 0x00017c0001fb7983 */ /* 0x000ee20000100800 */
[----:B------:R-:W-:-:S03]  /*1b40*/  FMUL.FTZ R190, R246, UR29 ;  /* 0x0000001df6be7c20 */ /* 0x000fc60008410000 */
[----:B------:R-:W3:Y:S04]  /*1b50*/  LDL.LU R248, [R1+0x6c] ;  /* 0x00006c0001f87983 */ /* 0x000ee80000300800 */
[----:B------:R-:W3:Y:S04]  /*1b60*/  LDL R247, [R1+0x174] ;  /* 0x0001740001f77983 */ /* 0x000ee80000100800 */
[----:B------:R-:W3:Y:S01]  /*1b70*/  LDL.LU R246, [R1+0x64] ;  /* 0x0000640001f67983 */ /* 0x000ee20000300800 */
[-C--:B------:R-:W-:Y:S01]  /*1b80*/  FFMA.FTZ R86, R233, R201.reuse, R86 ;  /* 0x000000c9e9567223 */ /* 0x080fe20000010056 */
[----:B------:R-:W-:Y:S01]  /*1b90*/  FMUL.FTZ R227, R227, R201 ;  /* 0x000000c9e3e37220 */ /* 0x000fe20000410000 */
[----:B------:R-:W-:Y:S01]  /*1ba0*/  FMUL.FTZ R201, R193, UR29 ;  /* 0x0000001dc1c97c20 */ /* 0x000fe20008410000 */
[----:B------:R-:W-:Y:S01]  /*1bb0*/  FMUL.FTZ R193, R249, UR29 ;  /* 0x0000001df9c17c20 */ /* 0x000fe20008410000 */
[----:B------:R-:W-:Y:S01]  /*1bc0*/  MOV R249, R24 ;  /* 0x0000001800f97202 */ /* 0x000fe20000000f00 */
[----:B------:R-:W-:Y:S01]  /*1bd0*/  FMUL.FTZ R24, R239, UR29 ;  /* 0x0000001def187c20 */ /* 0x000fe20008410000 */
[----:B-1----:R-:W-:-:S04]  /*1be0*/  FMUL.FTZ R189, R245, UR29 ;  /* 0x0000001df5bd7c20 */ /* 0x002fc80008410000 */
[----:B------:R-:W-:Y:S01]  /*1bf0*/  STL [R1+0x4], R24 ;  /* 0x0000041801007387 */ /* 0x000fe20000100800 */
[----:B------:R-:W-:Y:S01]  /*1c00*/  FFMA.FTZ R85, R234, R16, R85 ;  /* 0x00000010ea557223 */ /* 0x000fe20000010055 */
[----:B------:R-:W-:Y:S01]  /*1c10*/  FMUL.FTZ R188, R244, UR29 ;  /* 0x0000001df4bc7c20 */ /* 0x000fe20008410000 */
[----:B------:R-:W-:Y:S01]  /*1c20*/  FMUL.FTZ R232, R23, UR29 ;  /* 0x0000001d17e87c20 */ /* 0x000fe20008410000 */
[----:B------:R-:W-:-:S03]  /*1c30*/  FMUL.FTZ R230, R21, UR29 ;  /* 0x0000001d15e67c20 */ /* 0x000fc60008410000 */
[----:B------:R-:W-:Y:S01]  /*1c40*/  FFMA.FTZ R87, R232, R19, R87 ;  /* 0x00000013e8577223 */ /* 0x000fe20000010057 */
[----:B------:R-:W-:Y:S01]  /*1c50*/  FMUL.FTZ R21, R240, UR29 ;  /* 0x0000001df0157c20 */ /* 0x000fe20008410000 */
[----:B--2---:R-:W-:-:S05]  /*1c60*/  FADD.FTZ R186, R186, R16 ;  /* 0x00000010baba7221 */ /* 0x004fca0000010000 */
[----:B------:R-:W-:Y:S01]  /*1c70*/  STL [R1+0x54], R186 ;  /* 0x000054ba01007387 */ /* 0x000fe20000100800 */
[----:B----4-:R-:W-:-:S03]  /*1c80*/  FADD.FTZ R17, R17, R19 ;  /* 0x0000001311117221 */ /* 0x010fc60000010000 */
[----:B------:R-:W2:Y:S04]  /*1c90*/  LDL.LU R245, [R1+0x70] ;  /* 0x0000700001f57983 */ /* 0x000ea80000300800 */
[----:B------:R0:W-:Y:S01]  /*1ca0*/  STL [R1+0x5c], R17 ;  /* 0x00005c1101007387 */ /* 0x0001e20000100800 */
[----:B---3--:R-:W-:-:S03]  /*1cb0*/  FMUL.FTZ R20, R20, R16 ;  /* 0x0000001014147220 */ /* 0x008fc60000410000 */
[----:B0-----:R-:W3:Y:S04]  /*1cc0*/  LDL R17, [R1+0x160] ;  /* 0x0001600001117983 */ /* 0x001ee80000100800 */
[----:B------:R-:W4:Y:S04]  /*1cd0*/  LDL.LU R239, [R1+0x78] ;  /* 0x0000780001ef7983 */ /* 0x000f280000300800 */
[----:B------:R-:W3:Y:S04]  /*1ce0*/  LDL R16, [R1+0x168] ;  /* 0x0001680001107983 */ /* 0x000ee80000100800 */
[----:B------:R-:W3:Y:S01]  /*1cf0*/  LDL.LU R244, [R1+0x80] ;  /* 0x0000800001f47983 */ /* 0x000ee20000300800 */
[----:B------:R-:W-:-:S03]  /*1d00*/  FADD.FTZ R246, R246, R18 ;  /* 0x00000012f6f67221 */ /* 0x000fc60000010000 */
[----:B------:R-:W3:Y:S01]  /*1d10*/  LDL R186, [R1+0x150] ;  /* 0x0001500001ba7983 */ /* 0x000ee20000100800 */
[----:B------:R-:W-:-:S03]  /*1d20*/  FMUL.FTZ R19, R184, R19 ;  /* 0x00000013b8137220 */ /* 0x000fc60000410000 */
[----:B------:R-:W3:Y:S04]  /*1d30*/  LDL R184, [R1+0x158] ;  /* 0x0001580001b87983 */ /* 0x000ee80000100800 */
[----:B------:R-:W-:Y:S04]  /*1d40*/  STL [R1+0x64], R246 ;  /* 0x000064f601007387 */ /* 0x000fe80000100800 */
[----:B------:R-:W3:Y:S01]  /*1d50*/  LDL.LU R240, [R1+0x88] ;  /* 0x0000880001f07983 */ /* 0x000ee20000300800 */
[----:B------:R-:W-:Y:S01]  /*1d60*/  FADD.FTZ R248, R248, R5 ;  /* 0x00000005f8f87221 */ /* 0x000fe20000010000 */
[----:B------:R-:W-:Y:S01]  /*1d70*/  FMUL.FTZ R23, R242, UR29 ;  /* 0x0000001df2177c20 */ /* 0x000fe20008410000 */
[----:B------:R-:W-:-:S03]  /*1d80*/  FMUL.FTZ R22, R241, UR29 ;  /* 0x0000001df1167c20 */ /* 0x000fc60008410000 */
[----:B------:R-:W-:Y:S01]  /*1d90*/  STL [R1+0x6c], R248 ;  /* 0x00006cf801007387 */ /* 0x000fe20000100800 */
[----:B------:R-:W-:-:S03]  /*1da0*/  FMUL.FTZ R220, R220, UR29 ;  /* 0x0000001ddcdc7c20 */ /* 0x000fc60008410000 */
[----:B------:R-:W3:Y:S04]  /*1db0*/  LDL.LU R242, [R1+0x90] ;  /* 0x0000900001f27983 */ /* 0x000ee80000300800 */
[----:B------:R-:W3:Y:S01]  /*1dc0*/  LDL R241, [R1+0x140] ;  /* 0x0001400001f17983 */ /* 0x000ee20000100800 */
[----:B------:R-:W-:Y:S01]  /*1dd0*/  FFMA.FTZ R72, R220, R15, R72 ;  /* 0x0000000fdc487223 */ /* 0x000fe20000010048 */
[----:B------:R-:W-:Y:S01]  /*1de0*/  FMUL.FTZ R224, R224, UR29 ;  /* 0x0000001de0e07c20 */ /* 0x000fe20008410000 */
[----:B------:R-:W-:-:S03]  /*1df0*/  FMUL.FTZ R218, R218, UR29 ;  /* 0x0000001ddada7c20 */ /* 0x000fc60008410000 */
[----:B------:R-:W-:Y:S01]  /*1e00*/  FFMA.FTZ R76, R224, R4, R76 ;  /* 0x00000004e04c7223 */ /* 0x000fe2000001004c */
[----:B------:R-:W-:Y:S01]  /*1e10*/  FFMA.FTZ R74, R218, R14, R74 ;  /* 0x0000000eda4a7223 */ /* 0x000fe2000001004a */
[----:B--2---:R-:W-:-:S05]  /*1e20*/  FADD.FTZ R245, R245, R4 ;  /* 0x00000004f5f57221 */ /* 0x004fca0000010000 */
[----:B------:R-:W-:Y:S01]  /*1e30*/  STL [R1+0x70], R245 ;  /* 0x000070f501007387 */ /* 0x000fe20000100800 */
[----:B----4-:R-:W-:-:S05]  /*1e40*/  FADD.FTZ R239, R239, R3 ;  /* 0x00000003efef7221 */ /* 0x010fca0000010000 */
[----:B------:R0:W-:Y:S01]  /*1e50*/  STL [R1+0x78], R239 ;  /* 0x000078ef01007387 */ /* 0x0001e20000100800 */
[----:B---3--:R-:W-:Y:S01]  /*1e60*/  FADD.FTZ R244, R244, R15 ;  /* 0x0000000ff4f47221 */ /* 0x008fe20000010000 */
[----:B------:R-:W-:Y:S02]  /*1e70*/  FMUL.FTZ R15, R186, R15 ;  /* 0x0000000fba0f7220 */ /* 0x000fe40000410000 */
[----:B0-----:R-:W2:Y:S01]  /*1e80*/  LDL.LU R239, [R1+0x98] ;  /* 0x0000980001ef7983 */ /* 0x001ea20000300800 */
[----:B------:R-:W-:-:S03]  /*1e90*/  SHF.L.U32 R186, R237, 0x10, RZ ;  /* 0x00000010edba7819 */ /* 0x000fc600000006ff */
[----:B------:R0:W-:Y:S04]  /*1ea0*/  STL [R1+0x80], R244 ;  /* 0x000080f401007387 */ /* 0x0001e80000100800 */
[----:B------:R-:W3:Y:S01]  /*1eb0*/  LDL R237, [R1+0x148] ;  /* 0x0001480001ed7983 */ /* 0x000ee20000100800 */
[----:B------:R-:W-:Y:S01]  /*1ec0*/  FADD.FTZ R240, R240, R14 ;  /* 0x0000000ef0f07221 */ /* 0x000fe20000010000 */
[----:B------:R-:W-:Y:S01]  /*1ed0*/  FMUL.FTZ R17, R17, R4 ;  /* 0x0000000411117220 */ /* 0x000fe20000410000 */
[----:B------:R-:W-:Y:S01]  /*1ee0*/  SHF.L.U32 R4, R235, 0x10, RZ ;  /* 0x00000010eb047819 */ /* 0x000fe200000006ff */
[----:B------:R-:W-:Y:S02]  /*1ef0*/  FMUL.FTZ R14, R184, R14 ;  /* 0x0000000eb80e7220 */ /* 0x000fe40000410000 */
[----:B------:R1:W-:Y:S01]  /*1f00*/  STL [R1+0x88], R240 ;  /* 0x000088f001007387 */ /* 0x0003e20000100800 */
[----:B------:R-:W-:-:S03]  /*1f10*/  SHF.L.U32 R235, R25, 0x10, RZ ;  /* 0x0000001019eb7819 */ /* 0x000fc600000006ff */
[----:B0-----:R-:W4:Y:S04]  /*1f20*/  LDL.LU R244, [R1+0xa0] ;  /* 0x0000a00001f47983 */ /* 0x001f280000300800 */
[----:B------:R-:W4:Y:S04]  /*1f30*/  LDL R184, [R1+0x130] ;  /* 0x0001300001b87983 */ /* 0x000f280000100800 */
[----:B------:R-:W4:Y:S01]  /*1f40*/  LDL.LU R25, [R1+0xa8] ;  /* 0x0000a80001197983 */ /* 0x000f220000300800 */
[----:B------:R-:W-:Y:S01]  /*1f50*/  FMUL.FTZ R222, R222, UR29 ;  /* 0x0000001ddede7c20 */ /* 0x000fe20008410000 */
[----:B------:R-:W-:Y:S01]  /*1f60*/  FADD.FTZ R242, R242, R13 ;  /* 0x0000000df2f27221 */ /* 0x000fe20000010000 */
[----:B------:R-:W-:Y:S01]  /*1f70*/  FMUL.FTZ R217, R217, UR29 ;  /* 0x0000001dd9d97c20 */ /* 0x000fe20008410000 */
[-C--:B------:R-:W-:Y:S01]  /*1f80*/  FMUL.FTZ R16, R16, R3.reuse ;  /* 0x0000000310107220 */ /* 0x080fe20000410000 */
[----:B------:R-:W-:Y:S01]  /*1f90*/  FFMA.FTZ R78, R222, R3, R78 ;  /* 0x00000003de4e7223 */ /* 0x000fe2000001004e */
[----:B------:R-:W-:Y:S01]  /*1fa0*/  SHF.L.U32 R3, R236, 0x10, RZ ;  /* 0x00000010ec037819 */ /* 0x000fe200000006ff */
[----:B-1----:R-:W4:Y:S01]  /*1fb0*/  LDL R240, [R1+0x138] ;  /* 0x0001380001f07983 */ /* 0x002f220000100800 */
[----:B------:R-:W-:Y:S01]  /*1fc0*/  SHF.L.U32 R236, R35, 0x10, RZ ;  /* 0x0000001023ec7819 */ /* 0x000fe200000006ff */
[----:B------:R-:W-:-:S02]  /*1fd0*/  FFMA.FTZ R68, R217, R13, R68 ;  /* 0x0000000dd9447223 */ /* 0x000fc40000010044 */
[----:B------:R0:W5:Y:S01]  /*1fe0*/  LDL.LU R35, [R1+0x1bc] ;  /* 0x0001bc0001237983 */ /* 0x0001620000300800 */
[----:B------:R-:W-:-:S03]  /*1ff0*/  FMUL.FTZ R13, R241, R13 ;  /* 0x0000000df10d7220 */ /* 0x000fc60000410000 */
[----:B------:R1:W-:Y:S01]  /*2000*/  STL [R1+0x90], R242 ;  /* 0x000090f201007387 */ /* 0x0003e20000100800 */
[----:B------:R-:W-:-:S03]  /*2010*/  FFMA.FTZ R70, R215, R12, R70 ;  /* 0x0000000cd7467223 */ /* 0x000fc60000010046 */
[----:B-1----:R-:W4:Y:S04]  /*2020*/  LDL.LU R242, [R1+0x10] ;  /* 0x0000100001f27983 */ /* 0x002f280000300800 */
[----:B------:R-:W4:Y:S01]  /*2030*/  LDL.LU R241, [R1+0xb0] ;  /* 0x0000b00001f17983 */ /* 0x000f220000300800 */
[----:B------:R-:W-:Y:S01]  /*2040*/  FFMA.FTZ R64, R213, R11, R64 ;  /* 0x0000000bd5407223 */ /* 0x000fe20000010040 */
[----:B--2---:R-:W-:-:S05]  /*2050*/  FADD.FTZ R239, R239, R12 ;  /* 0x0000000cefef7221 */ /* 0x004fca0000010000 */
[----:B------:R1:W-:Y:S01]  /*2060*/  STL [R1+0x98], R239 ;  /* 0x000098ef01007387 */ /* 0x0003e20000100800 */
[----:B---3--:R-:W-:Y:S01]  /*2070*/  FMUL.FTZ R12, R237, R12 ;  /* 0x0000000ced0c7220 */ /* 0x008fe20000410000 */
[----:B------:R-:W-:Y:S02]  /*2080*/  SHF.L.U32 R237, R28, 0x10, RZ ;  /* 0x000000101ced7819 */ /* 0x000fe400000006ff */
[----:B-1----:R-:W2:Y:S04]  /*2090*/  LDL R239, [R1+0x120] ;  /* 0x0001200001ef7983 */ /* 0x002ea80000100800 */
[----:B------:R-:W3:Y:S01]  /*20a0*/  LDL.LU R28, [R1+0x18] ;  /* 0x00001800011c7983 */ /* 0x000ee20000300800 */
[----:B----4-:R-:W-:Y:S01]  /*20b0*/  FADD.FTZ R244, R244, R11 ;  /* 0x0000000bf4f47221 */ /* 0x010fe20000010000 */
[----:B------:R-:W-:Y:S01]  /*20c0*/  FMUL.FTZ R11, R184, R11 ;  /* 0x0000000bb80b7220 */ /* 0x000fe20000410000 */
[----:B------:R-:W-:Y:S01]  /*20d0*/  SHF.L.U32 R184, R34, 0x10, RZ ;  /* 0x0000001022b87819 */ /* 0x000fe200000006ff */
[----:B------:R-:W-:-:S02]  /*20e0*/  FADD.FTZ R25, R25, R10 ;  /* 0x0000000a19197221 */ /* 0x000fc40000010000 */
[----:B------:R-:W-:Y:S04]  /*20f0*/  STL [R1+0xa0], R244 ;  /* 0x0000a0f401007387 */ /* 0x000fe80000100800 */
[----:B------:R0:W5:Y:S04]  /*2100*/  LDL.LU R34, [R1+0x1b8] ;  /* 0x0001b80001227983 */ /* 0x0001680000300800 */
[----:B------:R1:W-:Y:S04]  /*2110*/  STL [R1+0xa8], R25 ;  /* 0x0000a81901007387 */ /* 0x0003e80000100800 */
[----:B-1----:R-:W4:Y:S01]  /*2120*/  LDL.LU R25, [R1+0xb8] ;  /* 0x0000b80001197983 */ /* 0x002f220000300800 */
[-C--:B------:R-:W-:Y:S01]  /*2130*/  FFMA.FTZ R66, R201, R10.reuse, R66 ;  /* 0x0000000ac9427223 */ /* 0x080fe20000010042 */
[----:B------:R-:W-:Y:S01]  /*2140*/  FMUL.FTZ R10, R240, R10 ;  /* 0x0000000af00a7220 */ /* 0x000fe20000410000 */
[----:B------:R-:W-:Y:S01]  /*2150*/  FMUL.FTZ R197, R197, UR29 ;  /* 0x0000001dc5c57c20 */ /* 0x000fe20008410000 */
[----:B------:R-:W-:Y:S01]  /*2160*/  SHF.L.U32 R240, R33, 0x10, RZ ;  /* 0x0000001021f07819 */ /* 0x000fe200000006ff */
[-C--:B------:R-:W-:Y:S01]  /*2170*/  FFMA.FTZ R81, R230, R18.reuse, R81 ;  /* 0x00000012e6517223 */ /* 0x080fe20000010051 */
[----:B------:R-:W-:Y:S01]  /*2180*/  FFMA.FTZ R242, R199, R9, R242 ;  /* 0x00000009c7f27223 */ /* 0x000fe200000100f2 */
[----:B------:R0:W5:Y:S01]  /*2190*/  LDL.LU R33, [R1+0x1b4] ;  /* 0x0001b40001217983 */ /* 0x0001620000300800 */
[----:B------:R-:W-:Y:S01]  /*21a0*/  FADD.FTZ R241, R241, R9 ;  /* 0x00000009f1f17221 */ /* 0x000fe20000010000 */
[----:B------:R-:W-:-:S02]  /*21b0*/  FMUL.FTZ R18, R247, R18 ;  /* 0x00000012f7127220 */ /* 0x000fc40000410000 */
[----:B------:R-:W2:Y:S04]  /*21c0*/  LDL R244, [R1+0x128] ;  /* 0x0001280001f47983 */ /* 0x000ea80000100800 */
[----:B------:R-:W2:Y:S04]  /*21d0*/  LDL.LU R247, [R1+0xc0] ;  /* 0x0000c00001f77983 */ /* 0x000ea80000300800 */
[----:B------:R1:W-:Y:S04]  /*21e0*/  STL [R1+0xb0], R241 ;  /* 0x0000b0f101007387 */ /* 0x0003e80000100800 */
[----:B------:R-:W-:Y:S04]  /*21f0*/  STL [R1+0x10], R242 ;  /* 0x000010f201007387 */ /* 0x000fe80000100800 */
[----:B------:R-:W2:Y:S01]  /*2200*/  LDL.LU R246, [R1+0x20] ;  /* 0x0000200001f67983 */ /* 0x000ea20000300800 */
[----:B-1----:R-:W-:-:S03]  /*2210*/  SHF.L.U32 R241, R29, 0x10, RZ ;  /* 0x000000101df17819 */ /* 0x002fc600000006ff */
[----:B------:R-:W2:Y:S04]  /*2220*/  LDL R245, [R1+0x110] ;  /* 0x0001100001f57983 */ /* 0x000ea80000100800 */
[----:B------:R-:W2:Y:S01]  /*2230*/  LDL.LU R29, [R1+0xc8] ;  /* 0x0000c800011d7983 */ /* 0x000ea20000300800 */
[----:B---3--:R-:W-:-:S05]  /*2240*/  FFMA.FTZ R28, R197, R8, R28 ;  /* 0x00000008c51c7223 */ /* 0x008fca000001001c */
[----:B------:R1:W-:Y:S04]  /*2250*/  STL [R1+0x18], R28 ;  /* 0x0000181c01007387 */ /* 0x0003e80000100800 */
[----:B-1----:R-:W3:Y:S01]  /*2260*/  LDL.LU R28, [R1+0x28] ;  /* 0x00002800011c7983 */ /* 0x002ee20000300800 */
[----:B----4-:R-:W-:-:S05]  /*2270*/  FADD.FTZ R25, R25, R8 ;  /* 0x0000000819197221 */ /* 0x010fca0000010000 */
[----:B------:R1:W-:Y:S04]  /*2280*/  STL [R1+0xb8], R25 ;  /* 0x0000b81901007387 */ /* 0x0003e80000100800 */
[----:B-1----:R-:W4:Y:S01]  /*2290*/  LDL R25, [R1+0x118] ;  /* 0x0001180001197983 */ /* 0x002f220000100800 */
[----:B--2---:R-:W-:-:S05]  /*22a0*/  FADD.FTZ R247, R247, R7 ;  /* 0x00000007f7f77221 */ /* 0x004fca0000010000 */
[----:B------:R-:W-:Y:S01]  /*22b0*/  STL [R1+0xc0], R247 ;  /* 0x0000c0f701007387 */ /* 0x000fe20000100800 */
[-C--:B------:R-:W-:Y:S01]  /*22c0*/  FFMA.FTZ R246, R195, R7.reuse, R246 ;  /* 0x00000007c3f67223 */ /* 0x080fe200000100f6 */
[----:B------:R-:W-:-:S04]  /*22d0*/  FMUL.FTZ R7, R245, R7 ;  /* 0x00000007f5077220 */ /* 0x000fc80000410000 */
[----:B------:R-:W-:Y:S01]  /*22e0*/  STL [R1+0x20], R246 ;  /* 0x000020f601007387 */ /* 0x000fe20000100800 */
[----:B------:R-:W-:-:S03]  /*22f0*/  FADD.FTZ R29, R29, R6 ;  /* 0x000000061d1d7221 */ /* 0x000fc60000010000 */
[----:B------:R-:W2:Y:S04]  /*2300*/  LDL.LU R245, [R1+0x74] ;  /* 0x0000740001f57983 */ /* 0x000ea80000300800 */
[----:B------:R1:W-:Y:S04]  /*2310*/  STL [R1+0xc8], R29 ;  /* 0x0000c81d01007387 */ /* 0x0003e80000100800 */
[----:B-1----:R-:W2:Y:S01]  /*2320*/  LDL R29, [R1+0x164] ;  /* 0x00016400011d7983 */ /* 0x002ea20000100800 */
[----:B---3--:R-:W-:-:S05]  /*2330*/  FFMA.FTZ R28, R193, R6, R28 ;  /* 0x00000006c11c7223 */ /* 0x008fca000001001c */
[----:B------:R1:W-:Y:S04]  /*2340*/  STL [R1+0x28], R28 ;  /* 0x0000281c01007387 */ /* 0x0003e80000100800 */
[----:B-1----:R-:W3:Y:S01]  /*2350*/  LDL.LU R28, [R1+0x30] ;  /* 0x00003000011c7983 */ /* 0x002ee20000300800 */
[----:B----4-:R-:W-:-:S03]  /*2360*/  FMUL.FTZ R6, R25, R6 ;  /* 0x0000000619067220 */ /* 0x010fc60000410000 */
[----:B------:R-:W4:Y:S01]  /*2370*/  LDL.LU R25, [R1+0x7c] ;  /* 0x00007c0001197983 */ /* 0x000f220000300800 */
[----:B------:R-:W-:Y:S01]  /*2380*/  FMUL.FTZ R9, R239, R9 ;  /* 0x00000009ef097220 */ /* 0x000fe20000410000 */
[----:B------:R-:W-:Y:S01]  /*2390*/  FFMA.FTZ R239, R0, R228, RZ ;  /* 0x000000e400ef7223 */ /* 0x000fe200000100ff */
[----:B------:R-:W-:Y:S01]  /*23a0*/  FADD.FTZ R242, RZ, R228 ;  /* 0x000000e4fff27221 */ /* 0x000fe20000010000 */
[-C--:B------:R-:W-:Y:S01]  /*23b0*/  FFMA.FTZ R83, R252, R5.reuse, R83 ;  /* 0x00000005fc537223 */ /* 0x080fe20000010053 */
[----:B------:R-:W-:Y:S01]  /*23c0*/  FMUL.FTZ R251, R251, R5 ;  /* 0x00000005fbfb7220 */ /* 0x000fe20000410000 */
[----:B------:R-:W-:Y:S01]  /*23d0*/  FFMA.FTZ R239, R234, R20, R239 ;  /* 0x00000014eaef7223 */ /* 0x000fe200000100ef */
[----:B------:R-:W-:Y:S01]  /*23e0*/  FADD.FTZ R242, R20, R242 ;  /* 0x000000f214f27221 */ /* 0x000fe20000010000 */
[----:B------:R-:W-:Y:S01]  /*23f0*/  SHF.L.U32 R5, R249, 0x10, RZ ;  /* 0x00000010f9057819 */ /* 0x000fe200000006ff */
[----:B------:R-:W-:Y:S01]  /*2400*/  FMUL.FTZ R8, R244, R8 ;  /* 0x00000008f4087220 */ /* 0x000fe20000410000 */
[----:B------:R-:W-:Y:S01]  /*2410*/  FFMA.FTZ R239, R233, R227, R239 ;  /* 0x000000e3e9ef7223 */ /* 0x000fe200000100ef */
[----:B------:R-:W-:Y:S01]  /*2420*/  FADD.FTZ R244, R227, R242 ;  /* 0x000000f2e3f47221 */ /* 0x000fe20000010000 */
[----:B------:R-:W-:Y:S01]  /*2430*/  SHF.L.U32 R242, R185, 0x10, RZ ;  /* 0x00000010b9f27819 */ /* 0x000fe200000006ff */
[----:B------:R-:W-:Y:S01]  /*2440*/  FMUL.FTZ R223, R223, UR29 ;  /* 0x0000001ddfdf7c20 */ /* 0x000fe20008410000 */
[----:B------:R-:W-:Y:S01]  /*2450*/  FFMA.FTZ R185, R232, R19, R239 ;  /* 0x00000013e8b97223 */ /* 0x000fe200000100ef */
[----:B------:R-:W-:Y:S01]  /*2460*/  FADD.FTZ R239, R19, R244 ;  /* 0x000000f413ef7221 */ /* 0x000fe20000010000 */
[----:B------:R-:W4:Y:S02]  /*2470*/  LDL R248, [R1+0x16c] ;  /* 0x00016c0001f87983 */ /* 0x000f240000100800 */
[----:B------:R-:W-:Y:S01]  /*2480*/  FFMA.FTZ R244, R231, R226, R185 ;  /* 0x000000e2e7f47223 */ /* 0x000fe200000100b9 */
[----:B--2---:R-:W-:Y:S01]  /*2490*/  FADD.FTZ R245, R245, R5 ;  /* 0x00000005f5f57221 */ /* 0x004fe20000010000 */
[----:B------:R-:W2:Y:S01]  /*24a0*/  LDL.LU R247, [R1+0xd0] ;  /* 0x0000d00001f77983 */ /* 0x000ea20000300800 */
[----:B------:R-:W-:Y:S01]  /*24b0*/  SHF.L.U32 R185, R31, 0x10, RZ ;  /* 0x000000101fb97819 */ /* 0x000fe200000006ff */
[----:B------:R-:W-:-:S02]  /*24c0*/  FFMA.FTZ R77, R223, R5, R77 ;  /* 0x00000005df4d7223 */ /* 0x000fc4000001004d */
[----:B------:R-:W2:Y:S04]  /*24d0*/  LDL.LU R246, [R1+0x84] ;  /* 0x0000840001f67983 */ /* 0x000ea80000300800 */
[----:B------:R-:W2:Y:S04]  /*24e0*/  LDL R31, [R1+0x154] ;  /* 0x00015400011f7983 */ /* 0x000ea80000100800 */
[----:B------:R-:W-:Y:S01]  /*24f0*/  STL [R1+0x74], R245 ;  /* 0x000074f501007387 */ /* 0x000fe20000100800 */
[----:B------:R-:W-:-:S03]  /*2500*/  FMUL.FTZ R5, R29, R5 ;  /* 0x000000051d057220 */ /* 0x000fc60000410000 */
[----:B------:R-:W2:Y:S01]  /*2510*/  LDL R29, [R1+0x100] ;  /* 0x00010000011d7983 */ /* 0x000ea20000100800 */
[----:B---3--:R-:W-:-:S05]  /*2520*/  FFMA.FTZ R28, R191, R2, R28 ;  /* 0x00000002bf1c7223 */ /* 0x008fca000001001c */
[----:B------:R1:W-:Y:S04]  /*2530*/  STL [R1+0x30], R28 ;  /* 0x0000301c01007387 */ /* 0x0003e80000100800 */
[----:B-1----:R-:W3:Y:S01]  /*2540*/  LDL.LU R28, [R1+0x8c] ;  /* 0x00008c00011c7983 */ /* 0x002ee20000300800 */
[----:B----4-:R-:W-:-:S05]  /*2550*/  FADD.FTZ R25, R25, R4 ;  /* 0x0000000419197221 */ /* 0x010fca0000010000 */
[----:B------:R1:W-:Y:S04]  /*2560*/  STL [R1+0x7c], R25 ;  /* 0x00007c1901007387 */ /* 0x0003e80000100800 */
[----:B-1----:R-:W4:Y:S01]  /*2570*/  LDL R25, [R1+0x15c] ;  /* 0x00015c0001197983 */ /* 0x002f220000100800 */
[----:B--2---:R-:W-:Y:S01]  /*2580*/  FADD.FTZ R247, R247, R2 ;  /* 0x00000002f7f77221 */ /* 0x004fe20000010000 */
[----:B------:R-:W-:-:S04]  /*2590*/  FADD.FTZ R246, R246, R3 ;  /* 0x00000003f6f67221 */ /* 0x000fc80000010000 */
[----:B------:R1:W-:Y:S04]  /*25a0*/  STL [R1+0xd0], R247 ;  /* 0x0000d0f701007387 */ /* 0x0003e80000100800 */
[----:B------:R-:W-:Y:S04]  /*25b0*/  STL [R1+0x84], R246 ;  /* 0x000084f601007387 */ /* 0x000fe80000100800 */
[----:B-1----:R-:W2:Y:S01]  /*25c0*/  LDL.LU R247, [R1+0x94] ;  /* 0x0000940001f77983 */ /* 0x002ea20000300800 */
[----:B------:R-:W-:-:S03]  /*25d0*/  FMUL.FTZ R2, R29, R2 ;  /* 0x000000021d027220 */ /* 0x000fc60000410000 */
[----:B------:R-:W2:Y:S01]  /*25e0*/  LDL R29, [R1+0x144] ;  /* 0x00014400011d7983 */ /* 0x000ea20000100800 */
[----:B---3--:R-:W-:-:S05]  /*25f0*/  FADD.FTZ R28, R28, R186 ;  /* 0x000000ba1c1c7221 */ /* 0x008fca0000010000 */
[----:B------:R1:W-:Y:S04]  /*2600*/  STL [R1+0x8c], R28 ;  /* 0x00008c1c01007387 */ /* 0x0003e80000100800 */
[----:B-1----:R-:W3:Y:S01]  /*2610*/  LDL.LU R28, [R1+0x38] ;  /* 0x00003800011c7983 */ /* 0x002ee20000300800 */
[----:B----4-:R-:W-:-:S03]  /*2620*/  FMUL.FTZ R249, R25, R186 ;  /* 0x000000ba19f97220 */ /* 0x010fc60000410000 */
[----:B------:R-:W4:Y:S04]  /*2630*/  LDL.LU R25, [R1+0xd8] ;  /* 0x0000d80001197983 */ /* 0x000f280000300800 */
        /* <DEDUP_REMOVED lines=11> */
[----:B------:R-:W-:Y:S01]  /*26f0*/  FMUL.FTZ R219, R219, UR29 ;  /* 0x0000001ddbdb7c20 */ /* 0x000fe20008410000 */
[----:B------:R-:W-:Y:S01]  /*2700*/  FFMA.FTZ R239, R223, R5, R244 ;  /* 0x00000005dfef7223 */ /* 0x000fe200000100f4 */
[----:B------:R-:W-:Y:S01]  /*2710*/  FFMA.FTZ R75, R250, R186, R75 ;  /* 0x000000bafa4b7223 */ /* 0x000fe2000001004b */
[----:B------:R-:W-:Y:S01]  /*2720*/  FADD.FTZ R244, R5, R245 ;  /* 0x000000f505f47221 */ /* 0x000fe20000010000 */
[----:B--2---:R-:W-:Y:S01]  /*2730*/  FADD.FTZ R247, R247, R235 ;  /* 0x000000ebf7f77221 */ /* 0x004fe20000010000 */
[----:B------:R-:W-:Y:S01]  /*2740*/  SHF.L.U32 R186, R32, 0x10, RZ ;  /* 0x0000001020ba7819 */ /* 0x000fe200000006ff */
[----:B------:R-:W2:Y:S01]  /*2750*/  LDL R245, [R1+0x14c] ;  /* 0x00014c0001f57983 */ /* 0x000ea20000100800 */
[-C--:B------:R-:W-:Y:S01]  /*2760*/  FFMA.FTZ R73, R219, R3.reuse, R73 ;  /* 0x00000003db497223 */ /* 0x080fe20000010049 */
[----:B------:R-:W-:-:S02]  /*2770*/  FMUL.FTZ R3, R31, R3 ;  /* 0x000000031f037220 */ /* 0x000fc40000410000 */
[----:B------:R-:W2:Y:S01]  /*2780*/  LDL.LU R32, [R1+0xa4] ;  /* 0x0000a40001207983 */ /* 0x000ea20000300800 */
[-C--:B------:R-:W-:Y:S01]  /*2790*/  FFMA.FTZ R69, R216, R235.reuse, R69 ;  /* 0x000000ebd8457223 */ /* 0x080fe20000010045 */
[----:B------:R-:W-:Y:S02]  /*27a0*/  FMUL.FTZ R235, R29, R235 ;  /* 0x000000eb1deb7220 */ /* 0x000fe40000410000 */
[----:B------:R-:W2:Y:S04]  /*27b0*/  LDL R31, [R1+0x134] ;  /* 0x00013400011f7983 */ /* 0x000ea80000100800 */
[----:B------:R-:W-:Y:S04]  /*27c0*/  STL [R1+0x94], R247 ;  /* 0x000094f701007387 */ /* 0x000fe80000100800 */
[----:B------:R-:W2:Y:S01]  /*27d0*/  LDL R29, [R1+0x108] ;  /* 0x00010800011d7983 */ /* 0x000ea20000100800 */
[----:B---3--:R-:W-:-:S05]  /*27e0*/  FFMA.FTZ R28, R189, R238, R28 ;  /* 0x000000eebd1c7223 */ /* 0x008fca000001001c */
[----:B------:R1:W-:Y:S01]  /*27f0*/  STL [R1+0x38], R28 ;  /* 0x0000381c01007387 */ /* 0x0003e20000100800 */
[----:B----4-:R-:W-:Y:S01]  /*2800*/  FADD.FTZ R25, R25, R238 ;  /* 0x000000ee19197221 */ /* 0x010fe20000010000 */
[----:B------:R-:W-:Y:S02]  /*2810*/  FADD.FTZ R246, R246, R236 ;  /* 0x000000ecf6f67221 */ /* 0x000fe40000010000 */
[----:B-1----:R-:W3:Y:S04]  /*2820*/  LDL.LU R28, [R1+0xac] ;  /* 0x0000ac00011c7983 */ /* 0x002ee80000300800 */
[----:B------:R-:W-:Y:S04]  /*2830*/  STL [R1+0x9c], R246 ;  /* 0x00009cf601007387 */ /* 0x000fe80000100800 */
[----:B------:R1:W-:Y:S04]  /*2840*/  STL [R1+0xd8], R25 ;  /* 0x0000d81901007387 */ /* 0x0003e80000100800 */
[----:B-1----:R-:W4:Y:S01]  /*2850*/  LDL R25, [R1+0x13c] ;  /* 0x00013c0001197983 */ /* 0x002f220000100800 */
[----:B------:R-:W-:Y:S01]  /*2860*/  FMUL.FTZ R221, R221, UR29 ;  /* 0x0000001ddddd7c20 */ /* 0x000fe20008410000 */
[----:B------:R-:W-:Y:S01]  /*2870*/  FFMA.FTZ R239, R222, R16, R239 ;  /* 0x00000010deef7223 */ /* 0x000fe200000100ef */
[----:B------:R-:W-:-:S02]  /*2880*/  FADD.FTZ R244, R16, R244 ;  /* 0x000000f410f47221 */ /* 0x000fc40000010000 */
[-C--:B------:R-:W-:Y:S01]  /*2890*/  FFMA.FTZ R79, R221, R4.reuse, R79 ;  /* 0x00000004dd4f7223 */ /* 0x080fe2000001004f */
[----:B------:R-:W-:-:S04]  /*28a0*/  FMUL.FTZ R4, R248, R4 ;  /* 0x00000004f8047220 */ /* 0x000fc80000410000 */
        /* <DEDUP_REMOVED lines=12> */
[----:B--2---:R-:W-:Y:S02]  /*2970*/  FADD.FTZ R32, R32, R237 ;  /* 0x000000ed20207221 */ /* 0x004fe40000010000 */
[----:B------:R-:W-:Y:S01]  /*2980*/  FFMA.FTZ R239, R216, R235, R239 ;  /* 0x000000ebd8ef7223 */ /* 0x000fe200000100ef */
[----:B------:R-:W-:Y:S01]  /*2990*/  FADD.FTZ R244, R235, R244 ;  /* 0x000000f4ebf47221 */ /* 0x000fe20000010000 */
[-C--:B------:R-:W-:Y:S01]  /*29a0*/  FFMA.FTZ R71, R214, R236.reuse, R71 ;  /* 0x000000ecd6477223 */ /* 0x080fe20000010047 */
[----:B------:R-:W-:Y:S01]  /*29b0*/  FMUL.FTZ R236, R245, R236 ;  /* 0x000000ecf5ec7220 */ /* 0x000fe20000410000 */
[----:B------:R-:W-:Y:S01]  /*29c0*/  FFMA.FTZ R239, R215, R12, R239 ;  /* 0x0000000cd7ef7223 */ /* 0x000fe200000100ef */
[----:B------:R-:W-:Y:S01]  /*29d0*/  FADD.FTZ R244, R12, R244 ;  /* 0x000000f40cf47221 */ /* 0x000fe20000010000 */
[----:B------:R1:W-:Y:S01]  /*29e0*/  STL [R1+0xa4], R32 ;  /* 0x0000a42001007387 */ /* 0x0003e20000100800 */
[----:B------:R-:W-:Y:S01]  /*29f0*/  FFMA.FTZ R65, R212, R237, R65 ;  /* 0x000000edd4417223 */ /* 0x000fe20000010041 */
[----:B------:R-:W-:-:S02]  /*2a00*/  FFMA.FTZ R245, R214, R236, R239 ;  /* 0x000000ecd6f57223 */ /* 0x000fc400000100ef */
[----:B------:R-:W2:Y:S01]  /*2a10*/  LDL.LU R246, [R1+0x14] ;  /* 0x0000140001f67983 */ /* 0x000ea20000300800 */
[----:B------:R-:W-:Y:S01]  /*2a20*/  FADD.FTZ R239, R236, R244 ;  /* 0x000000f4ecef7221 */ /* 0x000fe20000010000 */
[----:B------:R-:W-:Y:S01]  /*2a30*/  FMUL.FTZ R237, R31, R237 ;  /* 0x000000ed1fed7220 */ /* 0x000fe20000410000 */
[----:B------:R-:W-:Y:S01]  /*2a40*/  FMUL.FTZ R238, R29, R238 ;  /* 0x000000ee1dee7220 */ /* 0x000fe20000410000 */
[----:B-1----:R-:W2:Y:S01]  /*2a50*/  LDL.LU R32, [R1+0xb4] ;  /* 0x0000b40001207983 */ /* 0x002ea20000300800 */
[----:B------:R-:W-:-:S03]  /*2a60*/  FADD.FTZ R239, R11, R239 ;  /* 0x000000ef0bef7221 */ /* 0x000fc60000010000 */
[----:B------:R-:W2:Y:S04]  /*2a70*/  LDL R31, [R1+0x124] ;  /* 0x00012400011f7983 */ /* 0x000ea80000100800 */
[----:B------:R-:W2:Y:S01]  /*2a80*/  LDL.LU R29, [R1+0x40] ;  /* 0x00004000011d7983 */ /* 0x000ea20000300800 */
[----:B------:R-:W-:Y:S01]  /*2a90*/  FADD.FTZ R244, R237, R239 ;  /* 0x000000efedf47221 */ /* 0x000fe20000010000 */
[----:B------:R-:W-:Y:S01]  /*2aa0*/  FFMA.FTZ R67, R200, R184, R67 ;  /* 0x000000b8c8437223 */ /* 0x000fe20000010043 */
[----:B---3--:R-:W-:-:S05]  /*2ab0*/  FADD.FTZ R28, R28, R184 ;  /* 0x000000b81c1c7221 */ /* 0x008fca0000010000 */
[----:B------:R1:W-:Y:S04]  /*2ac0*/  STL [R1+0xac], R28 ;  /* 0x0000ac1c01007387 */ /* 0x0003e80000100800 */
[----:B-1----:R-:W3:Y:S01]  /*2ad0*/  LDL.LU R28, [R1+0x1c] ;  /* 0x00001c00011c7983 */ /* 0x002ee20000300800 */
[----:B----4-:R-:W-:Y:S01]  /*2ae0*/  FMUL.FTZ R239, R25, R184 ;  /* 0x000000b819ef7220 */ /* 0x010fe20000410000 */
[----:B------:R-:W-:Y:S02]  /*2af0*/  SHF.L.U32 R184, R26, 0x10, RZ ;  /* 0x000000101ab87819 */ /* 0x000fe400000006ff */
[----:B------:R-:W4:Y:S04]  /*2b00*/  LDL.LU R248, [R1+0xbc] ;  /* 0x0000bc0001f87983 */ /* 0x000f280000300800 */
[----:B------:R-:W4:Y:S01]  /*2b10*/  LDL R26, [R1+0x12c] ;  /* 0x00012c00011a7983 */ /* 0x000f220000100800 */
[----:B------:R-:W-:Y:S01]  /*2b20*/  FMUL.FTZ R198, R198, UR29 ;  /* 0x0000001dc6c67c20 */ /* 0x000fe20008410000 */
[----:B------:R-:W-:-:S02]  /*2b30*/  FMUL.FTZ R196, R196, UR29 ;  /* 0x0000001dc4c47c20 */ /* 0x000fc40008410000 */
[----:B------:R-:W4:Y:S04]  /*2b40*/  LDL.LU R25, [R1+0xe0] ;  /* 0x0000e00001197983 */ /* 0x000f280000300800 */
[----:B------:R-:W4:Y:S01]  /*2b50*/  LDL.LU R247, [R1+0xc4] ;  /* 0x0000c40001f77983 */ /* 0x000f220000300800 */
[----:B--2---:R-:W-:Y:S01]  /*2b60*/  FFMA.FTZ R246, R198, R240, R246 ;  /* 0x000000f0c6f67223 */ /* 0x004fe200000100f6 */
[----:B------:R-:W-:-:S04]  /*2b70*/  FADD.FTZ R32, R32, R240 ;  /* 0x000000f020207221 */ /* 0x000fc80000010000 */
[----:B------:R-:W-:Y:S01]  /*2b80*/  STL [R1+0x14], R246 ;  /* 0x000014f601007387 */ /* 0x000fe20000100800 */
[----:B------:R-:W-:-:S03]  /*2b90*/  FMUL.FTZ R240, R31, R240 ;  /* 0x000000f01ff07220 */ /* 0x000fc60000410000 */
[----:B------:R1:W-:Y:S01]  /*2ba0*/  STL [R1+0xb4], R32 ;  /* 0x0000b42001007387 */ /* 0x0003e20000100800 */
[----:B------:R-:W-:-:S03]  /*2bb0*/  FFMA.FTZ R29, R23, R243, R29 ;  /* 0x000000f3171d7223 */ /* 0x000fc6000001001d */
[----:B-1----:R-:W2:Y:S04]  /*2bc0*/  LDL.LU R32, [R1+0x24] ;  /* 0x0000240001207983 */ /* 0x002ea80000300800 */
[----:B------:R-:W2:Y:S04]  /*2bd0*/  LDL R31, [R1+0x114] ;  /* 0x00011400011f7983 */ /* 0x000ea80000100800 */
[----:B------:R1:W-:Y:S04]  /*2be0*/  STL [R1+0x40], R29 ;  /* 0x0000401d01007387 */ /* 0x0003e80000100800 */
[----:B-1----:R-:W2:Y:S01]  /*2bf0*/  LDL R29, [R1+0xf0] ;  /* 0x0000f000011d7983 */ /* 0x002ea20000100800 */
[----:B---3--:R-:W-:-:S05]  /*2c00*/  FFMA.FTZ R28, R196, R241, R28 ;  /* 0x000000f1c41c7223 */ /* 0x008fca000001001c */
[----:B------:R1:W-:Y:S01]  /*2c10*/  STL [R1+0x1c], R28 ;  /* 0x00001c1c01007387 */ /* 0x0003e20000100800 */
[----:B----4-:R-:W-:Y:S01]  /*2c20*/  FADD.FTZ R248, R248, R241 ;  /* 0x000000f1f8f87221 */ /* 0x010fe20000010000 */
[----:B------:R-:W-:Y:S02]  /*2c30*/  FMUL.FTZ R241, R26, R241 ;  /* 0x000000f11af17220 */ /* 0x000fe40000410000 */
[----:B-1----:R-:W3:Y:S04]  /*2c40*/  LDL.LU R28, [R1+0xcc] ;  /* 0x0000cc00011c7983 */ /* 0x002ee80000300800 */
[----:B------:R-:W4:Y:S01]  /*2c50*/  LDL.LU R26, [R1+0x2c] ;  /* 0x00002c00011a7983 */ /* 0x000f220000300800 */
        /* <DEDUP_REMOVED lines=10> */
[----:B------:R-:W-:Y:S01]  /*2d00*/  FFMA.FTZ R244, R198, R240, R245 ;  /* 0x000000f0c6f47223 */ /* 0x000fe200000100f5 */
[----:B------:R-:W-:Y:S01]  /*2d10*/  FADD.FTZ R245, R246, R240 ;  /* 0x000000f0f6f57221 */ /* 0x000fe20000010000 */
[----:B------:R-:W-:Y:S03]  /*2d20*/  STL [R1+0xbc], R248 ;  /* 0x0000bcf801007387 */ /* 0x000fe60000100800 */
[----:B------:R-:W-:Y:S01]  /*2d30*/  FADD.FTZ R245, R245, R8 ;  /* 0x00000008f5f57221 */ /* 0x000fe20000010000 */
[----:B------:R1:W-:Y:S03]  /*2d40*/  STL [R1+0xe0], R25 ;  /* 0x0000e01901007387 */ /* 0x0003e60000100800 */
[----:B------:R-:W-:Y:S01]  /*2d50*/  FADD.FTZ R246, R245, R241 ;  /* 0x000000f1f5f67221 */ /* 0x000fe20000010000 */
[----:B-1----:R-:W4:Y:S04]  /*2d60*/  LDL R25, [R1+0x11c] ;  /* 0x00011c0001197983 */ /* 0x002f280000100800 */
[----:B------:R-:W-:Y:S01]  /*2d70*/  STL [R1+0xc4], R247 ;  /* 0x0000c4f701007387 */ /* 0x000fe20000100800 */
[-C--:B--2---:R-:W-:Y:S01]  /*2d80*/  FFMA.FTZ R32, R194, R242.reuse, R32 ;  /* 0x000000f2c2207223 */ /* 0x084fe20000010020 */
[----:B------:R-:W-:-:S04]  /*2d90*/  FMUL.FTZ R242, R31, R242 ;  /* 0x000000f21ff27220 */ /* 0x000fc80000410000 */
[----:B------:R1:W-:Y:S04]  /*2da0*/  STL [R1+0x24], R32 ;  /* 0x0000242001007387 */ /* 0x0003e80000100800 */
[----:B-1----:R-:W2:Y:S04]  /*2db0*/  LDL.LU R32, [R1+0x34] ;  /* 0x0000340001207983 */ /* 0x002ea80000300800 */
[----:B------:R-:W2:Y:S04]  /*2dc0*/  LDL.LU R31, [R1+0xd4] ;  /* 0x0000d400011f7983 */ /* 0x000ea80000300800 */
[----:B------:R-:W2:Y:S01]  /*2dd0*/  LDL R245, [R1+0x104] ;  /* 0x0001040001f57983 */ /* 0x000ea20000100800 */
[----:B---3--:R-:W-:Y:S01]  /*2de0*/  FADD.FTZ R28, R28, R185 ;  /* 0x000000b91c1c7221 */ /* 0x008fe20000010000 */
[----:B----4-:R-:W-:-:S04]  /*2df0*/  FFMA.FTZ R26, R192, R185, R26 ;  /* 0x000000b9c01a7223 */ /* 0x010fc8000001001a */
[----:B------:R-:W-:Y:S04]  /*2e00*/  STL [R1+0xcc], R28 ;  /* 0x0000cc1c01007387 */ /* 0x000fe80000100800 */
[----:B------:R-:W3:Y:S04]  /*2e10*/  LDL.LU R248, [R1+0x48] ;  /* 0x0000480001f87983 */ /* 0x000ee80000300800 */
[----:B------:R1:W-:Y:S04]  /*2e20*/  STL [R1+0x2c], R26 ;  /* 0x00002c1a01007387 */ /* 0x0003e80000100800 */
[----:B-1----:R-:W4:Y:S01]  /*2e30*/  LDL.LU R26, [R1+0x3c] ;  /* 0x00003c00011a7983 */ /* 0x002f220000300800 */
[----:B------:R-:W-:Y:S01]  /*2e40*/  FFMA.FTZ R244, R197, R8, R244 ;  /* 0x00000008c5f47223 */ /* 0x000fe200000100f4 */
[----:B------:R-:W-:-:S03]  /*2e50*/  FADD.FTZ R246, R246, R7 ;  /* 0x00000007f6f67221 */ /* 0x000fc60000010000 */
[----:B------:R-:W-:Y:S01]  /*2e60*/  FFMA.FTZ R247, R196, R241, R244 ;  /* 0x000000f1c4f77223 */ /* 0x000fe200000100f4 */
[----:B------:R-:W-:Y:S01]  /*2e70*/  SHF.L.U32 R187, R187, 0x10, RZ ;  /* 0x00000010bbbb7819 */ /* 0x000fe200000006ff */
[----:B------:R-:W-:Y:S02]  /*2e80*/  FADD.FTZ R246, R246, R242 ;  /* 0x000000f2f6f67221 */ /* 0x000fe40000010000 */
[----:B------:R-:W-:Y:S02]  /*2e90*/  FFMA.FTZ R247, R195, R7, R247 ;  /* 0x00000007c3f77223 */ /* 0x000fe400000100f7 */
[----:B------:R-:W-:Y:S02]  /*2ea0*/  FADD.FTZ R246, R246, R6 ;  /* 0x00000006f6f67221 */ /* 0x000fe40000010000 */
[----:B------:R-:W-:Y:S01]  /*2eb0*/  FFMA.FTZ R247, R194, R242, R247 ;  /* 0x000000f2c2f77223 */ /* 0x000fe200000100f7 */
[----:B------:R-:W-:Y:S01]  /*2ec0*/  FMUL.FTZ R243, R29, R243 ;  /* 0x000000f31df37220 */ /* 0x000fe20000410000 */
[----:B------:R-:W-:Y:S01]  /*2ed0*/  FMUL.FTZ R244, R25, R185 ;  /* 0x000000b919f47220 */ /* 0x000fe20000410000 */
[----:B------:R-:W-:Y:S01]  /*2ee0*/  SHF.L.U32 R185, R30, 0x10, RZ ;  /* 0x000000101eb97819 */ /* 0x000fe200000006ff */
[----:B------:R-:W4:Y:S01]  /*2ef0*/  LDL.LU R25, [R1+0xdc] ;  /* 0x0000dc0001197983 */ /* 0x000f220000300800 */
[----:B------:R-:W-:Y:S01]  /*2f00*/  FFMA.FTZ R247, R193, R6, R247 ;  /* 0x00000006c1f77223 */ /* 0x000fe200000100f7 */
[----:B------:R-:W-:-:S02]  /*2f10*/  FADD.FTZ R246, R246, R244 ;  /* 0x000000f4f6f67221 */ /* 0x000fc40000010000 */
[----:B------:R-:W4:Y:S04]  /*2f20*/  LDL.LU R30, [R1+0xe8] ;  /* 0x0000e800011e7983 */ /* 0x000f280000300800 */
[----:B------:R-:W4:Y:S01]  /*2f30*/  LDL.LU R29, [R1+0x44] ;  /* 0x00004400011d7983 */ /* 0x000f220000300800 */
[----:B------:R-:W-:-:S03]  /*2f40*/  FFMA.FTZ R247, R192, R244, R247 ;  /* 0x000000f4c0f77223 */ /* 0x000fc600000100f7 */
[----:B------:R-:W4:Y:S01]  /*2f50*/  LDL.LU R28, [R1+0xe4] ;  /* 0x0000e400011c7983 */ /* 0x000f220000300800 */
[----:B------:R-:W-:Y:S01]  /*2f60*/  FADD.FTZ R246, R246, R2 ;  /* 0x00000002f6f67221 */ /* 0x000fe20000010000 */
[----:B--2---:R-:W-:Y:S01]  /*2f70*/  FFMA.FTZ R32, R190, R187, R32 ;  /* 0x000000bbbe207223 */ /* 0x004fe20000010020 */
[----:B------:R-:W-:-:S04]  /*2f80*/  FADD.FTZ R31, R31, R187 ;  /* 0x000000bb1f1f7221 */ /* 0x000fc80000010000 */
[----:B------:R1:W-:Y:S01]  /*2f90*/  STL [R1+0x34], R32 ;  /* 0x0000342001007387 */ /* 0x0003e20000100800 */
[----:B------:R-:W-:Y:S01]  /*2fa0*/  FMUL.FTZ R245, R245, R187 ;  /* 0x000000bbf5f57220 */ /* 0x000fe20000410000 */
[----:B------:R-:W-:Y:S02]  /*2fb0*/  FFMA.FTZ R187, R191, R2, R247 ;  /* 0x00000002bfbb7223 */ /* 0x000fe400000100f7 */
[----:B-1----:R0:W5:Y:S04]  /*2fc0*/  LDL.LU R32, [R1+0x1b0] ;  /* 0x0001b00001207983 */ /* 0x0021680000300800 */
[----:B------:R1:W-:Y:S01]  /*2fd0*/  STL [R1+0xd4], R31 ;  /* 0x0000d41f01007387 */ /* 0x0003e20000100800 */
[----:B------:R-:W-:-:S03]  /*2fe0*/  FADD.FTZ R247, R246, R245 ;  /* 0x000000f5f6f77221 */ /* 0x000fc60000010000 */
[----:B-1----:R0:W5:Y:S01]  /*2ff0*/  LDL.LU R31, [R1+0x1ac] ;  /* 0x0001ac00011f7983 */ /* 0x0021620000300800 */
[----:B---3--:R-:W-:-:S05]  /*3000*/  FFMA.FTZ R248, R21, R27, R248 ;  /* 0x0000001b15f87223 */ /* 0x008fca00000100f8 */
[----:B------:R1:W-:Y:S01]  /*3010*/  STL [R1+0x48], R248 ;  /* 0x000048f801007387 */ /* 0x0003e20000100800 */
[----:B----4-:R-:W-:-:S03]  /*3020*/  FFMA.FTZ R26, R188, R186, R26 ;  /* 0x000000babc1a7223 */ /* 0x010fc6000001001a */
[----:B-1----:R-:W2:Y:S04]  /*3030*/  LDL R248, [R1+0xf8] ;  /* 0x0000f80001f87983 */ /* 0x002ea80000100800 */
[----:B------:R1:W-:Y:S04]  /*3040*/  STL [R1+0x3c], R26 ;  /* 0x00003c1a01007387 */ /* 0x0003e80000100800 */
[----:B-1----:R-:W3:Y:S04]  /*3050*/  LDL.LU R26, [R1+0x4c] ;  /* 0x00004c00011a7983 */ /* 0x002ee80000300800 */
[----:B------:R-:W4:Y:S01]  /*3060*/  LDL R246, [R1+0x10c] ;  /* 0x00010c0001f67983 */ /* 0x000f220000100800 */
[----:B------:R-:W-:-:S05]  /*3070*/  FADD.FTZ R25, R25, R186 ;  /* 0x000000ba19197221 */ /* 0x000fca0000010000 */
[----:B------:R1:W-:Y:S04]  /*3080*/  STL [R1+0xdc], R25 ;  /* 0x0000dc1901007387 */ /* 0x0003e80000100800 */
[----:B-1----:R-:W2:Y:S01]  /*3090*/  LDL.LU R25, [R1+0xec] ;  /* 0x0000ec0001197983 */ /* 0x002ea20000300800 */
[----:B----4-:R-:W-:Y:S01]  /*30a0*/  FMUL.FTZ R246, R246, R186 ;  /* 0x000000baf6f67220 */ /* 0x010fe20000410000 */
[----:B------:R-:W-:Y:S02]  /*30b0*/  FADD.FTZ R186, R247, R238 ;  /* 0x000000eef7ba7221 */ /* 0x000fe40000010000 */
[----:B------:R-:W4:Y:S01]  /*30c0*/  LDL R247, [R1+0xf4] ;  /* 0x0000f40001f77983 */ /* 0x000f220000100800 */
[----:B------:R-:W-:Y:S01]  /*30d0*/  FFMA.FTZ R187, R190, R245, R187 ;  /* 0x000000f5bebb7223 */ /* 0x000fe200000100bb */
[----:B------:R-:W-:Y:S01]  /*30e0*/  FADD.FTZ R30, R30, R27 ;  /* 0x0000001b1e1e7221 */ /* 0x000fe20000010000 */
[----:B------:R-:W-:-:S02]  /*30f0*/  FFMA.FTZ R29, R22, R184, R29 ;  /* 0x000000b8161d7223 */ /* 0x000fc4000001001d */
[----:B------:R-:W-:Y:S01]  /*3100*/  FFMA.FTZ R187, R189, R238, R187 ;  /* 0x000000eebdbb7223 */ /* 0x000fe200000100bb */
[----:B------:R-:W-:Y:S01]  /*3110*/  FADD.FTZ R28, R28, R184 ;  /* 0x000000b81c1c7221 */ /* 0x000fe20000010000 */
[----:B------:R1:W-:Y:S02]  /*3120*/  STL [R1+0xe8], R30 ;  /* 0x0000e81e01007387 */ /* 0x0003e40000100800 */
[----:B------:R-:W-:Y:S02]  /*3130*/  FFMA.FTZ R187, R188, R246, R187 ;  /* 0x000000f6bcbb7223 */ /* 0x000fe400000100bb */
[----:B-1----:R0:W5:Y:S04]  /*3140*/  LDL.LU R30, [R1+0x1a8] ;  /* 0x0001a800011e7983 */ /* 0x0021680000300800 */
[----:B------:R1:W-:Y:S04]  /*3150*/  STL [R1+0x44], R29 ;  /* 0x0000441d01007387 */ /* 0x0003e80000100800 */
[----:B-1----:R0:W5:Y:S04]  /*3160*/  LDL.LU R29, [R1+0x1a4] ;  /* 0x0001a400011d7983 */ /* 0x0021680000300800 */
[----:B------:R1:W-:Y:S04]  /*3170*/  STL [R1+0xe4], R28 ;  /* 0x0000e41c01007387 */ /* 0x0003e80000100800 */
[----:B-1----:R0:W5:Y:S01]  /*3180*/  LDL.LU R28, [R1+0x1a0] ;  /* 0x0001a000011c7983 */ /* 0x0021620000300800 */
[----:B----4-:R-:W-:Y:S01]  /*3190*/  FMUL.FTZ R247, R247, R184 ;  /* 0x000000b8f7f77220 */ /* 0x010fe20000410000 */
[----:B------:R-:W-:-:S02]  /*31a0*/  FFMA.FTZ R184, R23, R243, R187 ;  /* 0x000000f317b87223 */ /* 0x000fc400000100bb */
[----:B------:R-:W4:Y:S01]  /*31b0*/  LDL R187, [R1+0xfc] ;  /* 0x0000fc0001bb7983 */ /* 0x000f220000100800 */
[----:B---3--:R-:W-:Y:S01]  /*31c0*/  FFMA.FTZ R26, R24, R185, R26 ;  /* 0x000000b9181a7223 */ /* 0x008fe2000001001a */
[----:B--2---:R-:W-:Y:S01]  /*31d0*/  FMUL.FTZ R248, R248, R27 ;  /* 0x0000001bf8f87220 */ /* 0x004fe20000410000 */
[----:B------:R-:W-:Y:S01]  /*31e0*/  FFMA.FTZ R184, R22, R247, R184 ;  /* 0x000000f716b87223 */ /* 0x000fe200000100b8 */
[----:B------:R-:W-:Y:S01]  /*31f0*/  FADD.FTZ R25, R25, R185 ;  /* 0x000000b919197221 */ /* 0x000fe20000010000 */
[----:B------:R0:W5:Y:S02]  /*3200*/  LDL.LU R27, [R1+0x19c] ;  /* 0x00019c00011b7983 */ /* 0x0001640000300800 */
[----:B------:R-:W-:Y:S02]  /*3210*/  FFMA.FTZ R184, R21, R248, R184 ;  /* 0x000000f815b87223 */ /* 0x000fe400000100b8 */
[----:B------:R1:W-:Y:S04]  /*3220*/  STL [R1+0x4c], R26 ;  /* 0x00004c1a01007387 */ /* 0x0003e80000100800 */
[----:B-1----:R0:W5:Y:S04]  /*3230*/  LDL.LU R26, [R1+0x198] ;  /* 0x00019800011a7983 */ /* 0x0021680000300800 */
[----:B------:R1:W-:Y:S04]  /*3240*/  STL [R1+0xec], R25 ;  /* 0x0000ec1901007387 */ /* 0x0003e80000100800 */
[----:B-1----:R0:W5:Y:S01]  /*3250*/  LDL.LU R25, [R1+0x194] ;  /* 0x0001940001197983 */ /* 0x0021620000300800 */
[----:B----4-:R-:W-:-:S04]  /*3260*/  FMUL.FTZ R187, R187, R185 ;  /* 0x000000b9bbbb7220 */ /* 0x010fc80000410000 */
[----:B------:R-:W-:Y:S01]  /*3270*/  FFMA.FTZ R184, R24, R187, R184 ;  /* 0x000000bb18b87223 */ /* 0x000fe200000100b8 */
[----:B------:R0:W-:Y:S04]  /*3280*/  STL [R1], R187 ;  /* 0x000000bb01007387 */ /* 0x0001e80000100800 */
[----:B------:R0:W5:Y:S01]  /*3290*/  LDL.LU R24, [R1+0x190] ;  /* 0x0001900001187983 */ /* 0x0001620000300800 */
[----:B------:R-:W-:-:S04]  /*32a0*/  FADD.FTZ R186, R186, R246 ;  /* 0x000000f6baba7221 */ /* 0x000fc80000010000 */
[----:B------:R-:W-:-:S04]  /*32b0*/  FADD.FTZ R186, R186, R243 ;  /* 0x000000f3baba7221 */ /* 0x000fc80000010000 */
[----:B------:R-:W-:-:S04]  /*32c0*/  FADD.FTZ R186, R186, R247 ;  /* 0x000000f7baba7221 */ /* 0x000fc80000010000 */
[----:B------:R-:W-:-:S04]  /*32d0*/  FADD.FTZ R186, R186, R248 ;  /* 0x000000f8baba7221 */ /* 0x000fc80000010000 */
[----:B------:R-:W-:Y:S01]  /*32e0*/  FADD.FTZ R186, R186, R187 ;  /* 0x000000bbbaba7221 */ /* 0x000fe20000010000 */
[----:B0-----:R-:W-:Y:S06]  /*32f0*/  BRA `(.L_x_9462) ;  /* 0x0000000400307947 */ /* 0x001fec0003800000 */
.L_x_9461:
        /* <DEDUP_REMOVED lines=12> */
.L_x_9463:
[----:B------:R-:W-:Y:S02]  /*33c0*/  MOV R186, RZ ;  /* 0x000000ff00ba7202 */ /* 0x000fe40000000f00 */
[----:B------:R-:W-:Y:S01]  /*33d0*/  MOV R184, RZ ;  /* 0x000000ff00b87202 */ /* 0x000fe20000000f00 */
[----:B------:R-:W-:Y:S06]  /*33e0*/  BRA.U UP0, `(.L_x_9464) ;  /* 0x0000000100507547 */ /* 0x000fec000b800000 */
[----:B------:R-:W0:Y:S01]  /*33f0*/  LDC.64 R210, c[0x0][0x3b0] ;  /* 0x0000ec00ffd27b82 */ /* 0x000e220000000a00 */
[C---:B------:R-:W-:Y:S02]  /*3400*/  IADD3 R208, PT, PT, R185.reuse, 0x180, RZ ;  /* 0x00000180b9d07810 */ /* 0x040fe40007ffe0ff */
[C---:B------:R-:W-:Y:S02]  /*3410*/  IADD3 R187, PT, PT, R185.reuse, 0x200, RZ ;  /* 0x00000200b9bb7810 */ /* 0x040fe40007ffe0ff */
[C---:B------:R-:W-:Y:S02]  /*3420*/  IADD3 R204, PT, PT, R185.reuse, 0x80, RZ ;  /* 0x00000080b9cc7810 */ /* 0x040fe40007ffe0ff */
[----:B------:R-:W-:Y:S01]  /*3430*/  IADD3 R206, PT, PT, R185, 0x100, RZ ;  /* 0x00000100b9ce7810 */ /* 0x000fe20007ffe0ff */
[----:B0-----:R-:W-:-:S04]  /*3440*/  IMAD.WIDE.U32 R208, R208, 0x8, R210 ;  /* 0x00000008d0d07825 */ /* 0x001fc800078e00d2 */
[--C-:B------:R-:W-:Y:S01]  /*3450*/  IMAD.WIDE.U32 R202, R185, 0x8, R210.reuse ;  /* 0x00000008b9ca7825 */ /* 0x100fe200078e00d2 */
[----:B------:R0:W-:Y:S03]  /*3460*/  STL.64 [R1+0x8], R208 ;  /* 0x000008d001007387 */ /* 0x0001e60000100a00 */
[----:B------:R-:W-:-:S04]  /*3470*/  IMAD.WIDE.U32 R204, R204, 0x8, R210 ;  /* 0x00000008cccc7825 */ /* 0x000fc800078e00d2 */
[----:B------:R-:W-:-:S04]  /*3480*/  IMAD.WIDE.U32 R206, R206, 0x8, R210 ;  /* 0x00000008cece7825 */ /* 0x000fc800078e00d2 */
[----:B0-----:R-:W-:Y:S02]  /*3490*/  IMAD.WIDE.U32 R208, R187, 0x8, R210 ;  /* 0x00000008bbd07825 */ /* 0x001fe400078e00d2 */
[----:B------:R-:W5:Y:S04]  /*34a0*/  LDG.E.64 R206, desc[UR20][R206.64] ;  /* 0x00000014cece7981 */ /* 0x000f68000c1e1b00 */
[----:B------:R0:W5:Y:S02]  /*34b0*/  LDG.E.64 R210, desc[UR20][R202.64] ;  /* 0x00000014cad27981 */ /* 0x000164000c1e1b00 */
[----:B0-----:R-:W-:Y:S02]  /*34c0*/  MOV R202, R208 ;  /* 0x000000d000ca7202 */ /* 0x001fe40000000f00 */
[----:B------:R-:W-:-:S02]  /*34d0*/  MOV R203, R209 ;  /* 0x000000d100cb7202 */ /* 0x000fc40000000f00 */
[----:B------:R0:W5:Y:S04]  /*34e0*/  LDG.E.64 R208, desc[UR20][R204.64] ;  /* 0x00000014ccd07981 */ /* 0x000168000c1e1b00 */
[----:B------:R-:W5:Y:S04]  /*34f0*/  LDG.E.64 R202, desc[UR20][R202.64] ;  /* 0x00000014caca7981 */ /* 0x000f68000c1e1b00 */
[----:B------:R-:W3:Y:S04]  /*3500*/  LDL.LU.64 R204, [R1+0x8] ;  /* 0x0000080001cc7983 */ /* 0x000ee80000300a00 */
[----:B---3--:R-:W5:Y:S01]  /*3510*/  LDG.E.64 R204, desc[UR20][R204.64] ;  /* 0x00000014cccc7981 */ /* 0x008f62000c1e1b00 */
[----:B0-----:R-:W-:Y:S05]  /*3520*/  BRA `(.L_x_9462) ;  /* 0x0000000000a47947 */ /* 0x001fea0003800000 */
.L_x_9464:
        /* <DEDUP_REMOVED lines=15> */
[----:B------:R0:W5:Y:S01]  /*3620*/  LDG.E.64 R204, desc[UR20][R136.64] ;  /* 0x0000001488cc7981 */ /* 0x000162000c1e1b00 */
[----:B------:R-:W-:Y:S01]  /*3630*/  IADD3 R128, PT, PT, R132, 0x200, RZ ;  /* 0x0000020084807810 */ /* 0x000fe20007ffe0ff */
[--C-:B-1----:R-:W-:Y:S01]  /*3640*/  IMAD.WIDE.U32 R148, R130, 0x20, R134.reuse ;  /* 0x0000002082947825 */ /* 0x102fe200078e0086 */
[----:B------:R-:W-:Y:S01]  /*3650*/  IADD3 R130, PT, PT, R185, 0x80, RZ ;  /* 0x00000080b9827810 */ /* 0x000fe20007ffe0ff */
[----:B------:R0:W5:Y:S02]  /*3660*/  LDG.E.64 R202, desc[UR20][R138.64] ;  /* 0x000000148aca7981 */ /* 0x000164000c1e1b00 */
[----:B------:R-:W-:-:S02]  /*3670*/  IMAD.WIDE.U32 R132, R132, 0x20, R134 ;  /* 0x0000002084847825 */ /* 0x000fc400078e0086 */
[----:B------:R0:W5:Y:S02]  /*3680*/  LDG.E.128 R144, desc[UR20][R148.64] ;  /* 0x0000001494907981 */ /* 0x000164000c1e1d00 */
[----:B------:R-:W-:-:S04]  /*3690*/  IMAD.WIDE.U32 R140, R131, 0x20, R134 ;  /* 0x00000020838c7825 */ /* 0x000fc800078e0086 */
[--C-:B------:R-:W-:Y:S01]  /*36a0*/  IMAD.WIDE.U32 R156, R129, 0x20, R134.reuse ;  /* 0x00000020819c7825 */ /* 0x100fe200078e0086 */
[----:B------:R0:W5:Y:S03]  /*36b0*/  LDG.E.128 R136, desc[UR20][R140.64] ;  /* 0x000000148c887981 */ /* 0x000166000c1e1d00 */
[----:B------:R-:W-:Y:S01]  /*36c0*/  IMAD.WIDE.U32 R164, R128, 0x20, R134 ;  /* 0x0000002080a47825 */ /* 0x000fe200078e0086 */
[C---:B------:R-:W-:Y:S01]  /*36d0*/  IADD3 R134, PT, PT, R185.reuse, 0x100, RZ ;  /* 0x00000100b9867810 */ /* 0x040fe20007ffe0ff */
[----:B------:R0:W5:Y:S02]  /*36e0*/  LDG.E.128 R152, desc[UR20][R156.64] ;  /* 0x000000149c987981 */ /* 0x000164000c1e1d00 */
[--C-:B------:R-:W-:Y:S02]  /*36f0*/  IMAD.WIDE.U32 R128, R185, 0x8, R142.reuse ;  /* 0x00000008b9807825 */ /* 0x100fe400078e008e */
[----:B------:R0:W5:Y:S02]  /*3700*/  LDG.E.128 R160, desc[UR20][R164.64] ;  /* 0x00000014a4a07981 */ /* 0x000164000c1e1d00 */
[----:B------:R-:W-:-:S02]  /*3710*/  IMAD.WIDE.U32 R130, R130, 0x8, R142 ;  /* 0x0000000882827825 */ /* 0x000fc400078e008e */
[----:B------:R0:W5:Y:S02]  /*3720*/  LDG.E.64 R210, desc[UR20][R128.64] ;  /* 0x0000001480d27981 */ /* 0x000164000c1e1b00 */
[----:B------:R-:W-:Y:S02]  /*3730*/  IMAD.WIDE.U32 R134, R134, 0x8, R142 ;  /* 0x0000000886867825 */ /* 0x000fe400078e008e */
[----:B------:R0:W5:Y:S04]  /*3740*/  LDG.E.64 R208, desc[UR20][R130.64] ;  /* 0x0000001482d07981 */ /* 0x000168000c1e1b00 */
[----:B------:R0:W5:Y:S04]  /*3750*/  LDG.E.64 R206, desc[UR20][R134.64] ;  /* 0x0000001486ce7981 */ /* 0x000168000c1e1b00 */
[----:B------:R-:W5:Y:S04]  /*3760*/  LDG.E.128 R140, desc[UR20][R140.64+0x10] ;  /* 0x000010148c8c7981 */ /* 0x000f68000c1e1d00 */
[----:B------:R0:W5:Y:S04]  /*3770*/  LDG.E.128 R128, desc[UR20][R132.64] ;  /* 0x0000001484807981 */ /* 0x000168000c1e1d00 */
[----:B------:R-:W5:Y:S04]  /*3780*/  LDG.E.128 R148, desc[UR20][R148.64+0x10] ;  /* 0x0000101494947981 */ /* 0x000f68000c1e1d00 */
[----:B------:R-:W5:Y:S04]  /*3790*/  LDG.E.128 R156, desc[UR20][R156.64+0x10] ;  /* 0x000010149c9c7981 */ /* 0x000f68000c1e1d00 */
[----:B------:R-:W5:Y:S04]  /*37a0*/  LDG.E.128 R132, desc[UR20][R132.64+0x10] ;  /* 0x0000101484847981 */ /* 0x000f68000c1e1d00 */
[----:B0-----:R-:W5:Y:S02]  /*37b0*/  LDG.E.128 R164, desc[UR20][R164.64+0x10] ;  /* 0x00001014a4a47981 */ /* 0x001f64000c1e1d00 */
.L_x_9462:
        /* <DEDUP_REMOVED lines=35> */
.L_x_9466:
[----:B------:R-:W-:Y:S05]  /*39f0*/  BSYNC.RECONVERGENT B0 ;  /* 0x0000000000007941 */ /* 0x000fea0003800200 */
.L_x_9465:
[----:B------:R-:W1:Y:S08]  /*3a00*/  S2UR UR10, SR_CgaCtaId ;  /* 0x00000000000a79c3 */ /* 0x000e700000008800 */
[----:B------:R-:W-:Y:S06]  /*3a10*/  BAR.SYNC.DEFER_BLOCKING 0x0 ;  /* 0x0000000000007b1d */ /* 0x000fec0000010000 */
[----:B------:R-:W-:Y:S01]  /*3a20*/  UMOV UR9, 0x400 ;  /* 0x0000040000097882 */ /* 0x000fe20000000000 */
[----:B------:R-:W-:Y:S01]  /*3a30*/  STL [R1+0x194], R2 ;  /* 0x0001940201007387 */ /* 0x000fe20000100800 */
[----:B------:R-:W-:Y:S01]  /*3a40*/  @UP3 UIADD3 UR11, UPT, UPT, UR11, -0x1, URZ ;  /* 0xffffffff0b0b3890 */ /* 0x000fe2000fffe0ff */
[----:B------:R-:W-:Y:S01]  /*3a50*/  PLOP3.LUT P0, PT, PT, PT, UP3, 0x80, 0x8 ;  /* 0x000000000008781c */ /* 0x000fe20003f0f038 */
[----:B------:R-:W3:Y:S01]  /*3a60*/  @UP3 LDCU.64 UR32, c[0x0][0x390] ;  /* 0x00007200ff2037ac */ /* 0x000ee20008000a00 */
        /* <DEDUP_REMOVED lines=20> */
[----:B------:R-:W-:Y:S01]  /*3bb0*/  MOV R184, UR9 ;  /* 0x0000000900b87c02 */ /* 0x000fe20008000f00 */
[----:B------:R-:W0:Y:S01]  /*3bc0*/  S2R R187, SR_TID.X ;  /* 0x0000000000bb7919 */ /* 0x000e220000002100 */
[----:B------:R-:W-:Y:S01]  /*3bd0*/  FMUL.FTZ R185, R185, UR28 ;  /* 0x0000001cb9b97c20 */ /* 0x000fe20008410000 */
[----:B------:R-:W-:-:S04]  /*3be0*/  MOV R186, 0x10 ;  /* 0x0000001000ba7802 */ /* 0x000fc80000000f00 */
[----:B------:R-:W-:Y:S01]  /*3bf0*/  R2UR UR31, R185 ;  /* 0x00000000b91f72ca */ /* 0x000fe200000e0000 */
[----:B------:R-:W-:Y:S01]  /*3c00*/  HFMA2 R185, -RZ, RZ, 0, 0 ;  /* 0x00000000ffb97431 */ /* 0x000fe200000001ff */
[----:B0-----:R-:W-:Y:S01]  /*3c10*/  @P0 LEA.HI.SX32 R185, R184, R187, 0x1d ;  /* 0x000000bbb8b90211 */ /* 0x001fe200078feaff */
[----:B------:R-:W-:Y:S02]  /*3c20*/  FMUL.FTZ R184, R0, UR28 ;  /* 0x0000001c00b87c20 */ /* 0x000fe40008410000 */
[----:B------:R-:W5:Y:S02]  /*3c30*/  LDL.LU R0, [R1+0x190] ;  /* 0x0001900001007983 */ /* 0x000f640000300800 */
[----:B---3--:R-:W-:-:S05]  /*3c40*/  @P0 IMAD.WIDE.U32 R186, R185, R186, UR32 ;  /* 0x00000020b9ba0e25 */ /* 0x008fca000f8e00ba */
[----:B------:R0:W5:Y:S02]  /*3c50*/  @P0 LDG.E.128 R168, desc[UR20][R186.64] ;  /* 0x00000014baa80981 */ /* 0x000164000c1e1d00 */
[----:B0-----:R-:W0:Y:S01]  /*3c60*/  S2R R187, SR_TID.X ;  /* 0x0000000000bb7919 */ /* 0x001e220000002100 */
[----:B------:R-:W-:Y:S02]  /*3c70*/  UIMAD UR9, UR8, UR26, URZ ;  /* 0x0000001a080972a4 */ /* 0x000fe4000f8e02ff */
[----:B------:R-:W-:Y:S01]  /*3c80*/  UISETP.NE.U32.AND UP0, UPT, UR4, URZ, UPT ;  /* 0x000000ff0400728c */ /* 0x000fe2000bf05070 */
[----:B------:R-:W-:Y:S01]  /*3c90*/  ISETP.NE.AND P0, PT, RZ, UR27, PT ;  /* 0x0000001bff007c0c */ /* 0x000fe2000bf05270 */
[----:B------:R-:W-:Y:S02]  /*3ca0*/  USHF.R.S32.HI UR10, URZ, 0x1f, UR9 ;  /* 0x0000001fff0a7899 */ /* 0x000fe40008011409 */
[----:B------:R-:W-:Y:S01]  /*3cb0*/  UISETP.NE.AND.EX UP0, UPT, UR5, URZ, UPT, UP0 ;  /* 0x000000ff0500728c */ /* 0x000fe2000bf05300 */
[----:B------:R-:W-:Y:S01]  /*3cc0*/  FSEL R184, R184, RZ, !P0 ;  /* 0x000000ffb8b87208 */ /* 0x000fe20004000000 */
[----:B------:R-:W-:-:S03]  /*3cd0*/  ULEA.HI UR10, UR10, UR9, URZ, 0x3 ;  /* 0x000000090a0a7291 */ /* 0x000fc6000f8f18ff */
        /* <DEDUP_REMOVED lines=22> */
.L_x_9471:
[----:B------:R-:W-:Y:S05]  /*3e40*/  BSYNC.RECONVERGENT B0 ;  /* 0x0000000000007941 */ /* 0x000fea0003800200 */
.L_x_9470:
[----:B------:R-:W-:Y:S01]  /*3e50*/  FADD.FTZ R24, R24, R186 ;  /* 0x000000ba18187221 */ /* 0x000fe20000010000 */
[----:B------:R-:W-:Y:S02]  /*3e60*/  MOV R186, UR31 ;  /* 0x0000001f00ba7c02 */ /* 0x000fe40008000f00 */
[----:B------:R-:W-:-:S03]  /*3e70*/  ISETP.LT.AND P0, PT, RZ, UR30, PT ;  /* 0x0000001eff007c0c */ /* 0x000fc6000bf01270 */
[----:B-----5:R-:W-:-:S04]  /*3e80*/  FFMA.FTZ R186, R0, R186, UR32 ;  /* 0x0000002000ba7e23 */ /* 0x020fc800080100ba */
        /* <DEDUP_REMOVED lines=9> */
.L_x_9469:
        /* <DEDUP_REMOVED lines=16> */
.L_x_9474:
[----:B------:R-:W-:Y:S05]  /*4020*/  BSYNC.RECONVERGENT B0 ;  /* 0x0000000000007941 */ /* 0x000fea0003800200 */
.L_x_9473:
        /* <DEDUP_REMOVED lines=13> */
.L_x_9472:
        /* <DEDUP_REMOVED lines=15> */
.L_x_9477:
[----:B------:R-:W-:Y:S05]  /*41f0*/  BSYNC.RECONVERGENT B0 ;  /* 0x0000000000007941 */ /* 0x000fea0003800200 */
.L_x_9476:
        /* <DEDUP_REMOVED lines=13> */
.L_x_9475:
        /* <DEDUP_REMOVED lines=16> */
.L_x_9480:
[----:B------:R-:W-:Y:S05]  /*43d0*/  BSYNC.RECONVERGENT B0 ;  /* 0x0000000000007941 */ /* 0x000fea0003800200 */
.L_x_9479:
        /* <DEDUP_REMOVED lines=13> */
.L_x_9478:
        /* <DEDUP_REMOVED lines=15> */
.L_x_9483:
[----:B------:R-:W-:Y:S05]  /*45a0*/  BSYNC.RECONVERGENT B0 ;  /* 0x0000000000007941 */ /* 0x000fea0003800200 */
.L_x_9482:
        /* <DEDUP_REMOVED lines=13> */
.L_x_9481:
        /* <DEDUP_REMOVED lines=16> */
.L_x_9486:
[----:B------:R-:W-:Y:S05]  /*4780*/  BSYNC.RECONVERGENT B0 ;  /* 0x0000000000007941 */ /* 0x000fea0003800200 */
.L_x_9485:
        /* <DEDUP_REMOVED lines=13> */
.L_x_9484:
        /* <DEDUP_REMOVED lines=15> */
.L_x_9489:
[----:B------:R-:W-:Y:S05]  /*4950*/  BSYNC.RECONVERGENT B0 ;  /* 0x0000000000007941 */ /* 0x000fea0003800200 */
.L_x_9488:
        /* <DEDUP_REMOVED lines=13> */
.L_x_9487:
        /* <DEDUP_REMOVED lines=17> */
.L_x_9492:
[----:B------:R-:W-:Y:S05]  /*4b40*/  BSYNC.RECONVERGENT B0 ;  /* 0x0000000000007941 */ /* 0x000fea0003800200 */
.L_x_9491:
        /* <DEDUP_REMOVED lines=14> */
.L_x_9468:
        /* <DEDUP_REMOVED lines=15> */
.L_x_9495:
[----:B------:R-:W-:Y:S05]  /*4d20*/  BSYNC.RECONVERGENT B0 ;  /* 0x0000000000007941 */ /* 0x000fea0003800200 */
.L_x_9494:
        /* <DEDUP_REMOVED lines=13> */
.L_x_9493:
        /* <DEDUP_REMOVED lines=16> */
.L_x_9498:
[----:B------:R-:W-:Y:S05]  /*4f00*/  BSYNC.RECONVERGENT B0 ;  /* 0x0000000000007941 */ /* 0x000fea0003800200 */
.L_x_9497:
        /* <DEDUP_REMOVED lines=13> */
.L_x_9496:
        /* <DEDUP_REMOVED lines=15> */
.L_x_9501:
[----:B------:R-:W-:Y:S05]  /*50d0*/  BSYNC.RECONVERGENT B0 ;  /* 0x0000000000007941 */ /* 0x000fea0003800200 */
.L_x_9500:
        /* <DEDUP_REMOVED lines=13> */
.L_x_9499:
        /* <DEDUP_REMOVED lines=16> */
.L_x_9504:
[----:B------:R-:W-:Y:S05]  /*52b0*/  BSYNC.RECONVERGENT B0 ;  /* 0x0000000000007941 */ /* 0x000fea0003800200 */
.L_x_9503:
        /* <DEDUP_REMOVED lines=13> */
.L_x_9502:
        /* <DEDUP_REMOVED lines=15> */
.L_x_9507:
[----:B------:R-:W-:Y:S05]  /*5480*/  BSYNC.RECONVERGENT B0 ;  /* 0x0000000000007941 */ /* 0x000fea0003800200 */
.L_x_9506:
        /* <DEDUP_REMOVED lines=13> */
.L_x_9505:
        /* <DEDUP_REMOVED lines=16> */
.L_x_9510:
[----:B------:R-:W-:Y:S05]  /*5660*/  BSYNC.RECONVERGENT B0 ;  /* 0x0000000000007941 */ /* 0x000fea0003800200 */
.L_x_9509:
        /* <DEDUP_REMOVED lines=13> */
.L_x_9508:
        /* <DEDUP_REMOVED lines=15> */
.L_x_9513:
[----:B------:R-:W-:Y:S05]  /*5830*/  BSYNC.RECONVERGENT B0 ;  /* 0x0000000000007941 */ /* 0x000fea0003800200 */
.L_x_9512:
        /* <DEDUP_REMOVED lines=13> */
.L_x_9511:
[----:B------:R-:W-:Y:S02]  /*5910*/  MOV R179, UR31 ;  /* 0x0000001f00b37c02 */ /* 0x000fe40008000f00 */
[----:B------:R-:W-:Y:S02]  /*5920*/  MOV R178, UR31 ;  /* 0x0000001f00b27c02 */ /* 0x000fe40008000f00 */
[----:B------:R-:W-:Y:S01]  /*5930*/  MOV R177, UR31 ;  /* 0x0000001f00b17c02 */ /* 0x000fe20008000f00 */
[----:B------:R-:W-:Y:S01]  /*5940*/  FFMA.FTZ R180, R229, R179, UR32 ;  /* 0x00000020e5b47e23 */ /* 0x000fe200080100b3 */
[----:B------:R-:W-:Y:S01]  /*5950*/  MOV R176, UR31 ;  /* 0x0000001f00b07c02 */ /* 0x000fe20008000f00 */
[-C--:B------:R-:W-:Y:S01]  /*5960*/  FFMA.FTZ R183, R232, R178.reuse, UR32 ;  /* 0x00000020e8b77e23 */ /* 0x080fe200080100b2 */
[----:B------:R-:W-:Y:S01]  /*5970*/  MOV R182, UR31 ;  /* 0x0000001f00b67c02 */ /* 0x000fe20008000f00 */
[----:B-----5:R-:W-:Y:S01]  /*5980*/  FFMA.FTZ R178, R0, R178, UR32 ;  /* 0x0000002000b27e23 */ /* 0x020fe200080100b2 */
        /* <DEDUP_REMOVED lines=34> */
[----:B------:R-:W-:-:S03]  /*5bb0*/  FMUL.FTZ R178, R179, UR23 ;  /* 0x00000017b3b27c20 */ /* 0x000fc60008410000 */
[----:B------:R-:W-:Y:S01]  /*5bc0*/  ISETP.GE.U32.AND.EX P0, PT, R211, 0x1000000, PT, P0 ;  /* 0x01000000d300780c */ /* 0x000fe20003f06100 */
[----:B------:R-:W-:Y:S01]  /*5bd0*/  FMUL.FTZ R178, R178, UR22 ;  /* 0x00000016b2b27c20 */ /* 0x000fe20008410000 */
[----:B------:R-:W-:Y:S01]  /*5be0*/  MOV R211, R187 ;  /* 0x000000bb00d37202 */ /* 0x000fe20000000f00 */
[----:B------:R-:W-:-:S10]  /*5bf0*/  HFMA2 R187, -RZ, RZ, 0, 0 ;  /* 0x00000000ffbb7431 */ /* 0x000fd400000001ff */
[----:B------:R-:W-:-:S04]  /*5c00*/  @P0 PRMT R186, R171, 0x7632, R186 ;  /* 0x00007632abba0816 */ /* 0x000fc800000000ba */
[----:B------:R-:W-:-:S05]  /*5c10*/  @P0 SHF.L.U32 R186, R186, 0x10, RZ ;  /* 0x00000010baba0819 */ /* 0x000fca00000006ff */
[-C--:B------:R-:W-:Y:S01]  /*5c20*/  @P0 FMUL.FTZ R187, R186, R178.reuse ;  /* 0x000000b2babb0220 */ /* 0x080fe20000410000 */
[----:B------:R-:W-:-:S03]  /*5c30*/  FMUL.FTZ R178, R123, R178 ;  /* 0x000000b27bb27220 */ /* 0x000fc60000410000 */
[----:B------:R-:W-:Y:S02]  /*5c40*/  FADD.FTZ R31, R31, R187 ;  /* 0x000000bb1f1f7221 */ /* 0x000fe40000010000 */
[----:B------:R-:W-:-:S04]  /*5c50*/  FSEL R178, R178, RZ, P0 ;  /* 0x000000ffb2b27208 */ /* 0x000fc80000000000 */
[----:B------:R-:W-:-:S04]  /*5c60*/  F2FP.BF16.F32.PACK_AB R178, RZ, R178 ;  /* 0x000000b2ffb2723e */ /* 0x000fc800000010ff */
[----:B------:R-:W-:Y:S02]  /*5c70*/  PRMT R175, R175, 0x5410, R178 ;  /* 0x00005410afaf7816 */ /* 0x000fe400000000b2 */
[----:B------:R-:W-:Y:S01]  /*5c80*/  MOV R178, R211 ;  /* 0x000000d300b27202 */ /* 0x000fe20000000f00 */
[----:B------:R-:W-:Y:S06]  /*5c90*/  BRA `(.L_x_9490) ;  /* 0x0000001000f07947 */ /* 0x000fec0003800000 */
.L_x_9467:
[----:B------:R-:W-:-:S04]  /*5ca0*/  UISETP.NE.U32.AND UP0, UPT, UR6, URZ, UPT ;  /* 0x000000ff0600728c */ /* 0x000fc8000bf05070 */
[----:B------:R-:W-:-:S09]  /*5cb0*/  UISETP.NE.AND.EX UP0, UPT, UR7, URZ, UPT, UP0 ;  /* 0x000000ff0700728c */ /* 0x000fd2000bf05300 */
[----:B------:R-:W-:Y:S05]  /*5cc0*/  BRA.U UP0, `(.L_x_9514) ;  /* 0x0000000900ac7547 */ /* 0x000fea000b800000 */
[----:B------:R-:W-:Y:S05]  /*5cd0*/  BRA.U !UP3, `(.L_x_9515) ;  /* 0x000000010b507547 */ /* 0x000fea000b800000 */
[----:B------:R-:W-:Y:S01]  /*5ce0*/  PLOP3.LUT P1, PT, PT, PT, UP2, 0x80, 0x8 ;  /* 0x000000000008781c */ /* 0x000fe20003f2f028 */
[----:B-----5:R0:W-:Y:S01]  /*5cf0*/  STL [R1+0x190], R2 ;  /* 0x0001900201007387 */ /* 0x0201e20000100800 */
[----:B------:R-:W-:Y:S02]  /*5d00*/  MOV R186, UR31 ;  /* 0x0000001f00ba7c02 */ /* 0x000fe40008000f00 */
[----:B------:R-:W-:-:S09]  /*5d10*/  LOP3.LUT P0, RZ, R210, 0xff, RZ, 0xc0, !PT ;  /* 0x000000ffd2ff7812 */ /* 0x000fd2000780c0ff */
[----:B------:R-:W-:-:S04]  /*5d20*/  @P1 FFMA.FTZ R186, R0, R186, UR32 ;  /* 0x0000002000ba1e23 */ /* 0x000fc800080100ba */
[----:B------:R-:W-:Y:S01]  /*5d30*/  @P1 FADD.FTZ R187, R228, -R186 ;  /* 0x800000bae4bb1221 */ /* 0x000fe20000010000 */
[----:B------:R-:W-:-:S03]  /*5d40*/  MOV R186, R128 ;  /* 0x0000008000ba7202 */ /* 0x000fc60000000f00 */
[----:B------:R-:W-:Y:S01]  /*5d50*/  @P1 FFMA.FTZ R186, R187, UR29, R128 ;  /* 0x0000001dbbba1c23 */ /* 0x000fe20008010080 */
[----:B------:R-:W-:-:S03]  /*5d60*/  @P0 SHF.L.U32 R187, R168, 0x10, RZ ;  /* 0x00000010a8bb0819 */ /* 0x000fc600000006ff */
[----:B------:R-:W-:-:S04]  /*5d70*/  FMUL.FTZ R186, R186, UR23 ;  /* 0x00000017baba7c20 */ /* 0x000fc80008410000 */
[----:B0-----:R-:W-:Y:S01]  /*5d80*/  FMUL.FTZ R2, R186, UR22 ;  /* 0x00000016ba027c20 */ /* 0x001fe20008410000 */
[----:B------:R-:W-:-:S03]  /*5d90*/  HFMA2 R186, -RZ, RZ, 0, 0 ;  /* 0x00000000ffba7431 */ /* 0x000fc600000001ff */
[-C--:B------:R-:W-:Y:S01]  /*5da0*/  @P0 FMUL.FTZ R186, R187, R2.reuse ;  /* 0x00000002bbba0220 */ /* 0x080fe20000410000 */
[----:B------:R-:W-:Y:S02]  /*5db0*/  MOV R187, R2 ;  /* 0x0000000200bb7202 */ /* 0x000fe40000000f00 */
[----:B------:R0:W5:Y:S01]  /*5dc0*/  LDL.LU R2, [R1+0x190] ;  /* 0x0001900001027983 */ /* 0x0001620000300800 */
[----:B------:R-:W-:Y:S02]  /*5dd0*/  FADD.FTZ R24, R24, R186 ;  /* 0x000000ba18187221 */ /* 0x000fe40000010000 */
[----:B------:R-:W-:-:S05]  /*5de0*/  FMUL.FTZ R186, R124, R187 ;  /* 0x000000bb7cba7220 */ /* 0x000fca0000410000 */
[----:B------:R-:W-:-:S04]  /*5df0*/  FSEL R186, R186, RZ, P0 ;  /* 0x000000ffbaba7208 */ /* 0x000fc80000000000 */
[----:B------:R-:W-:-:S04]  /*5e00*/  F2FP.BF16.F32.PACK_AB R186, RZ, R186 ;  /* 0x000000baffba723e */ /* 0x000fc800000010ff */
[----:B0-----:R-:W-:-:S07]  /*5e10*/  PRMT R172, R186, 0x7610, R172 ;  /* 0x00007610baac7816 */ /* 0x001fce00000000ac */
.L_x_9515:
        /* <DEDUP_REMOVED lines=8> */
[----:B------:R-:W-:-:S04]  /*5ea0*/  @P1 FFMA.FTZ R186, R187, UR29, R129 ;  /* 0x0000001dbbba1c23 */ /* 0x000fc80008010081 */
[----:B0-----:R-:W-:Y:S01]  /*5eb0*/  FMUL.FTZ R0, R186, UR23 ;  /* 0x00000017ba007c20 */ /* 0x001fe20008410000 */
[----:B------:R-:W-:-:S03]  /*5ec0*/  @P0 PRMT R186, R168, 0x7632, R186 ;  /* 0x00007632a8ba0816 */ /* 0x000fc600000000ba */
[----:B------:R-:W-:Y:S01]  /*5ed0*/  FMUL.FTZ R0, R0, UR22 ;  /* 0x0000001600007c20 */ /* 0x000fe20008410000 */
[----:B------:R-:W-:Y:S01]  /*5ee0*/  @P0 SHF.L.U32 R187, R186, 0x10, RZ ;  /* 0x00000010babb0819 */ /* 0x000fe200000006ff */
[----:B------:R-:W-:-:S04]  /*5ef0*/  HFMA2 R186, -RZ, RZ, 0, 0 ;  /* 0x00000000ffba7431 */ /* 0x000fc800000001ff */
[----:B------:R-:W-:Y:S01]  /*5f00*/  @P0 FMUL.FTZ R186, R0, R187 ;  /* 0x000000bb00ba0220 */ /* 0x000fe20000410000 */
[----:B------:R-:W-:Y:S02]  /*5f10*/  MOV R187, R0 ;  /* 0x0000000000bb7202 */ /* 0x000fe40000000f00 */
[----:B------:R0:W5:Y:S01]  /*5f20*/  LDL.LU R0, [R1+0x190] ;  /* 0x0001900001007983 */ /* 0x0001620000300800 */
[----:B------:R-:W-:Y:S02]  /*5f30*/  FADD.FTZ R25, R25, R186 ;  /* 0x000000ba19197221 */ /* 0x000fe40000010000 */
[----:B------:R-:W-:-:S05]  /*5f40*/  FMUL.FTZ R186, R125, R187 ;  /* 0x000000bb7dba7220 */ /* 0x000fca0000410000 */
[----:B------:R-:W-:-:S04]  /*5f50*/  FSEL R186, R186, RZ, P0 ;  /* 0x000000ffbaba7208 */ /* 0x000fc80000000000 */
[----:B------:R-:W-:-:S04]  /*5f60*/  F2FP.BF16.F32.PACK_AB R186, RZ, R186 ;  /* 0x000000baffba723e */ /* 0x000fc800000010ff */
[----:B0-----:R-:W-:-:S07]  /*5f70*/  PRMT R172, R172, 0x5410, R186 ;  /* 0x00005410acac7816 */ /* 0x001fce00000000ba */
.L_x_9516:
        /* <DEDUP_REMOVED lines=21> */
.L_x_9517:
        /* <DEDUP_REMOVED lines=22> */
.L_x_9518:
        /* <DEDUP_REMOVED lines=21> */
.L_x_9519:
        /* <DEDUP_REMOVED lines=22> */
.L_x_9520:
        /* <DEDUP_REMOVED lines=21> */
.L_x_9521:
[----:B------:R-:W-:Y:S05]  /*6630*/  BRA.U !UP3, `(.L_x_9490) ;  /* 0x000000090b887547 */ /* 0x000fea000b800000 */
[----:B------:R-:W-:Y:S02]  /*6640*/  PLOP3.LUT P1, PT, PT, PT, UP2, 0x80, 0x8 ;  /* 0x000000000008781c */ /* 0x000fe40003f2f028 */
[----:B------:R-:W-:Y:S02]  /*6650*/  ISETP.GE.U32.AND P0, PT, R210, RZ, PT ;  /* 0x000000ffd200720c */ /* 0x000fe40003f06070 */
[----:B------:R-:W-:Y:S02]  /*6660*/  MOV R186, UR31 ;  /* 0x0000001f00ba7c02 */ /* 0x000fe40008000f00 */
[----:B------:R-:W-:Y:S02]  /*6670*/  ISETP.GE.U32.AND.EX P0, PT, R211, 0x1000000, PT, P0 ;  /* 0x01000000d300780c */ /* 0x000fe40003f06100 */
[----:B------:R-:W-:-:S05]  /*6680*/  MOV R187, R135 ;  /* 0x0000008700bb7202 */ /* 0x000fca0000000f00 */
[----:B------:R-:W-:-:S04]  /*6690*/  @P1 FFMA.FTZ R186, R252, R186, UR32 ;  /* 0x00000020fcba1e23 */ /* 0x000fc800080100ba */
[----:B------:R-:W-:-:S04]  /*66a0*/  @P1 FADD.FTZ R186, R251, -R186 ;  /* 0x800000bafbba1221 */ /* 0x000fc80000010000 */
[----:B------:R-:W-:Y:S01]  /*66b0*/  @P1 FFMA.FTZ R187, R186, UR29, R135 ;  /* 0x0000001dbabb1c23 */ /* 0x000fe20008010087 */
[----:B-----5:R-:W-:-:S03]  /*66c0*/  @P0 PRMT R186, R171, 0x7632, R186 ;  /* 0x00007632abba0816 */ /* 0x020fc600000000ba */
[----:B------:R-:W-:Y:S01]  /*66d0*/  FMUL.FTZ R187, R187, UR23 ;  /* 0x00000017bbbb7c20 */ /* 0x000fe20008410000 */
[----:B------:R-:W-:-:S03]  /*66e0*/  @P0 SHF.L.U32 R186, R186, 0x10, RZ ;  /* 0x00000010baba0819 */ /* 0x000fc600000006ff */
        /* <DEDUP_REMOVED lines=9> */
.L_x_9514:
[----:B------:R-:W-:Y:S02]  /*6780*/  PLOP3.LUT P0, PT, PT, PT, UP2, 0x80, 0x8 ;  /* 0x000000000008781c */ /* 0x000fe40003f0f028 */
[----:B------:R-:W-:Y:S02]  /*6790*/  MOV R177, UR31 ;  /* 0x0000001f00b17c02 */ /* 0x000fe40008000f00 */
[----:B------:R-:W-:Y:S02]  /*67a0*/  MOV R176, UR31 ;  /* 0x0000001f00b07c02 */ /* 0x000fe40008000f00 */
[----:B------:R-:W-:Y:S02]  /*67b0*/  MOV R181, R129 ;  /* 0x0000008100b57202 */ /* 0x000fe40000000f00 */
[----:B------:R-:W-:Y:S02]  /*67c0*/  MOV R182, R130 ;  /* 0x0000008200b67202 */ /* 0x000fe40000000f00 */
[----:B------:R-:W-:-:S02]  /*67d0*/  MOV R183, R131 ;  /* 0x0000008300b77202 */ /* 0x000fc40000000f00 */
[----:B------:R-:W-:Y:S01]  /*67e0*/  MOV R180, R128 ;  /* 0x0000008000b47202 */ /* 0x000fe20000000f00 */
[----:B------:R-:W-:Y:S01]  /*67f0*/  @P0 FFMA.FTZ R177, R234, R177, UR32 ;  /* 0x00000020eab10e23 */ /* 0x000fe200080100b1 */
[----:B------:R-:W-:-:S03]  /*6800*/  @P0 FFMA.FTZ R176, R233, R176, UR32 ;  /* 0x00000020e9b00e23 */ /* 0x000fc600080100b0 */
[----:B------:R-:W-:Y:S01]  /*6810*/  @P0 FADD.FTZ R177, R20, -R177 ;  /* 0x800000b114b10221 */ /* 0x000fe20000010000 */
[----:B------:R-:W-:-:S03]  /*6820*/  @P0 FADD.FTZ R176, R227, -R176 ;  /* 0x800000b0e3b00221 */ /* 0x000fc60000010000 */
[----:B------:R-:W-:Y:S01]  /*6830*/  @P0 FFMA.FTZ R181, R177, UR29, R129 ;  /* 0x0000001db1b50c23 */ /* 0x000fe20008010081 */
[----:B------:R-:W-:Y:S01]  /*6840*/  @P0 FFMA.FTZ R182, R176, UR29, R130 ;  /* 0x0000001db0b60c23 */ /* 0x000fe20008010082 */
[----:B------:R-:W-:Y:S02]  /*6850*/  MOV R176, UR31 ;  /* 0x0000001f00b07c02 */ /* 0x000fe40008000f00 */
[----:B------:R-:W-:-:S03]  /*6860*/  MOV R177, UR31 ;  /* 0x0000001f00b17c02 */ /* 0x000fc60008000f00 */
[----:B------:R-:W-:Y:S02]  /*6870*/  @P0 FFMA.FTZ R176, R232, R176, UR32 ;  /* 0x00000020e8b00e23 */ /* 0x000fe400080100b0 */
[----:B-----5:R-:W-:Y:S02]  /*6880*/  @P0 FFMA.FTZ R177, R0, R177, UR32 ;  /* 0x0000002000b10e23 */ /* 0x020fe400080100b1 */
[----:B------:R-:W-:Y:S02]  /*6890*/  @P0 FADD.FTZ R176, R19, -R176 ;  /* 0x800000b013b00221 */ /* 0x000fe40000010000 */
[----:B------:R-:W-:Y:S02]  /*68a0*/  @P0 FADD.FTZ R177, R228, -R177 ;  /* 0x800000b1e4b10221 */ /* 0x000fe40000010000 */
        /* <DEDUP_REMOVED lines=14> */
.L_x_9522:
        /* <DEDUP_REMOVED lines=13> */
.L_x_9523:
        /* <DEDUP_REMOVED lines=12> */
.L_x_9524:
        /* <DEDUP_REMOVED lines=13> */
.L_x_9525:
[----:B------:R-:W-:-:S05]  /*6bf0*/  MOV R176, UR31 ;  /* 0x0000001f00b07c02 */ /* 0x000fca0008000f00 */
[----:B------:R-:W-:-:S04]  /*6c00*/  @P0 FFMA.FTZ R176, R231, R176, UR32 ;  /* 0x00000020e7b00e23 */ /* 0x000fc800080100b0 */
[----:B------:R-:W-:Y:S01]  /*6c10*/  @P0 FADD.FTZ R177, R226, -R176 ;  /* 0x800000b0e2b10221 */ /* 0x000fe20000010000 */
[----:B------:R-:W-:-:S03]  /*6c20*/  MOV R176, R132 ;  /* 0x0000008400b07202 */ /* 0x000fc60000000f00 */
        /* <DEDUP_REMOVED lines=13> */
.L_x_9526:
[----:B------:R-:W-:-:S05]  /*6d00*/  MOV R177, UR31 ;  /* 0x0000001f00b17c02 */ /* 0x000fca0008000f00 */
[----:B------:R-:W-:-:S04]  /*6d10*/  @P0 FFMA.FTZ R177, R230, R177, UR32 ;  /* 0x00000020e6b10e23 */ /* 0x000fc800080100b1 */
[----:B------:R-:W-:Y:S01]  /*6d20*/  @P0 FADD.FTZ R178, R18, -R177 ;  /* 0x800000b112b20221 */ /* 0x000fe20000010000 */
[----:B------:R-:W-:-:S03]  /*6d30*/  MOV R177, R133 ;  /* 0x0000008500b17202 */ /* 0x000fc60000000f00 */
[----:B------:R-:W-:Y:S01]  /*6d40*/  @P0 FFMA.FTZ R177, R178, UR29, R133 ;  /* 0x0000001db2b10c23 */ /* 0x000fe20008010085 */
[----:B------:R-:W-:Y:S06]  /*6d50*/  BRA.U !UP3, `(.L_x_9527) ;  /* 0x000000010b307547 */ /* 0x000fec000b800000 */
[----:B------:R-:W-:Y:S01]  /*6d60*/  LOP3.LUT P1, RZ, R211, 0xff00, RZ, 0xc0, !PT ;  /* 0x0000ff00d3ff7812 */ /* 0x000fe2000782c0ff */
[----:B------:R-:W-:-:S04]  /*6d70*/  FMUL.FTZ R178, R177, UR23 ;  /* 0x00000017b1b27c20 */ /* 0x000fc80008410000 */
[----:B------:R-:W-:-:S08]  /*6d80*/  FMUL.FTZ R178, R178, UR22 ;  /* 0x00000016b2b27c20 */ /* 0x000fd00008410000 */
[----:B------:R-:W-:-:S04]  /*6d90*/  @P1 PRMT R179, R170, 0x7632, R179 ;  /* 0x00007632aab31816 */ /* 0x000fc800000000b3 */
[----:B------:R-:W-:Y:S02]  /*6da0*/  @P1 SHF.L.U32 R186, R179, 0x10, RZ ;  /* 0x00000010b3ba1819 */ /* 0x000fe400000006ff */
[----:B------:R-:W-:-:S03]  /*6db0*/  MOV R179, RZ ;  /* 0x000000ff00b37202 */ /* 0x000fc60000000f00 */
[-C--:B------:R-:W-:Y:S01]  /*6dc0*/  @P1 FMUL.FTZ R179, R186, R178.reuse ;  /* 0x000000b2bab31220 */ /* 0x080fe20000410000 */
[----:B------:R-:W-:-:S03]  /*6dd0*/  FMUL.FTZ R178, R121, R178 ;  /* 0x000000b279b27220 */ /* 0x000fc60000410000 */
[----:B------:R-:W-:Y:S02]  /*6de0*/  FADD.FTZ R29, R29, R179 ;  /* 0x000000b31d1d7221 */ /* 0x000fe40000010000 */
[----:B------:R-:W-:-:S04]  /*6df0*/  FSEL R178, R178, RZ, P1 ;  /* 0x000000ffb2b27208 */ /* 0x000fc80000800000 */
[----:B------:R-:W-:-:S04]  /*6e00*/  F2FP.BF16.F32.PACK_AB R178, RZ, R178 ;  /* 0x000000b2ffb2723e */ /* 0x000fc800000010ff */
[----:B------:R-:W-:-:S07]  /*6e10*/  PRMT R174, R174, 0x5410, R178 ;  /* 0x00005410aeae7816 */ /* 0x000fce00000000b2 */
.L_x_9527:
        /* <DEDUP_REMOVED lines=17> */
.L_x_9528:
[----:B------:R-:W-:-:S05]  /*6f30*/  MOV R179, UR31 ;  /* 0x0000001f00b37c02 */ /* 0x000fca0008000f00 */
[----:B------:R-:W-:-:S04]  /*6f40*/  @P0 FFMA.FTZ R179, R252, R179, UR32 ;  /* 0x00000020fcb30e23 */ /* 0x000fc800080100b3 */
[----:B------:R-:W-:Y:S01]  /*6f50*/  @P0 FADD.FTZ R186, R251, -R179 ;  /* 0x800000b3fbba0221 */ /* 0x000fe20000010000 */
        /* <DEDUP_REMOVED lines=16> */
.L_x_9490:
        /* <DEDUP_REMOVED lines=8> */
[----:B------:R-:W-:Y:S04]  /*70e0*/  @P0 STG.E.128 desc[UR20][R186.64], R180 ;  /* 0x000000b4ba000986 */ /* 0x000fe8000c101d14 */
        /* <DEDUP_REMOVED lines=9> */
.L_x_9529:
[----:B------:R-:W-:Y:S05]  /*7180*/  BRA.U !UP0, `(.L_x_9530) ;  /* 0x0000001108987547 */ /* 0x000fea000b800000 */
[----:B------:R-:W-:Y:S05]  /*7190*/  @!P0 BRA `(.L_x_9531) ;  /* 0x00000008003c8947 */ /* 0x000fea0003800000 */
        /* <DEDUP_REMOVED lines=16> */
[----:B------:R-:W-:Y:S02]  /*72a0*/  @P1 FFMA.FTZ R176, R224, R176, UR32 ;  /* 0x00000020e0b01e23 */ /* 0x000fe400080100b0 */
        /* <DEDUP_REMOVED lines=15> */
[----:B0-----:R-:W-:-:S07]  /*73a0*/  PRMT R172, R176, 0x7610, R172 ;  /* 0x00007610b0ac7816 */ /* 0x001fce00000000ac */
.L_x_9532:
[----:B------:R-:W-:Y:S05]  /*73b0*/  BRA.U !UP3, `(.L_x_9533) ;  /* 0x000000010b307547 */ /* 0x000fea000b800000 */
        /* <DEDUP_REMOVED lines=11> */
[----:B0-----:R-:W-:-:S07]  /*7470*/  PRMT R172, R172, 0x5410, R176 ;  /* 0x00005410acac7816 */ /* 0x001fce00000000b0 */
.L_x_9533:
        /* <DEDUP_REMOVED lines=12> */
.L_x_9534:
        /* <DEDUP_REMOVED lines=13> */
.L_x_9535:
        /* <DEDUP_REMOVED lines=17> */
.L_x_9536:
        /* <DEDUP_REMOVED lines=18> */
.L_x_9537:
        /* <DEDUP_REMOVED lines=17> */
.L_x_9538:
[----:B------:R-:W-:-:S05]  /*7950*/  MOV R179, UR31 ;  /* 0x0000001f00b37c02 */ /* 0x000fca0008000f00 */
[----:B------:R-:W-:-:S04]  /*7960*/  @P1 FFMA.FTZ R179, R250, R179, UR32 ;  /* 0x00000020fab31e23 */ /* 0x000fc800080100b3 */
[----:B0-----:R-:W-:Y:S01]  /*7970*/  @P1 FADD.FTZ R186, R249, -R179 ;  /* 0x800000b3f9ba1221 */ /* 0x001fe20000010000 */
[----:B------:R-:W-:-:S03]  /*7980*/  MOV R179, R143 ;  /* 0x0000008f00b37202 */ /* 0x000fc60000000f00 */
[----:B------:R-:W-:Y:S01]  /*7990*/  @P1 FFMA.FTZ R179, R186, UR29, R143 ;  /* 0x0000001dbab31c23 */ /* 0x000fe2000801008f */
        /* <DEDUP_REMOVED lines=15> */
.L_x_9531:
[----:B------:R-:W-:Y:S05]  /*7a90*/  BRA.U !UP3, `(.L_x_9540) ;  /* 0x000000010b447547 */ /* 0x000fea000b800000 */
[----:B------:R-:W-:Y:S02]  /*7aa0*/  PLOP3.LUT P2, PT, PT, PT, UP2, 0x80, 0x8 ;  /* 0x000000000008781c */ /* 0x000fe40003f4f028 */
[----:B0-----:R-:W-:Y:S02]  /*7ab0*/  MOV R186, UR31 ;  /* 0x0000001f00ba7c02 */ /* 0x001fe40008000f00 */
[----:B------:R-:W-:Y:S02]  /*7ac0*/  LOP3.LUT P1, RZ, R208, 0xff, RZ, 0xc0, !PT ;  /* 0x000000ffd0ff7812 */ /* 0x000fe4000782c0ff */
[----:B------:R-:W-:-:S07]  /*7ad0*/  MOV R187, R136 ;  /* 0x0000008800bb7202 */ /* 0x000fce0000000f00 */
[----:B------:R-:W-:-:S04]  /*7ae0*/  @P2 FFMA.FTZ R186, R224, R186, UR32 ;  /* 0x00000020e0ba2e23 */ /* 0x000fc800080100ba */
[----:B------:R-:W-:-:S04]  /*7af0*/  @P2 FADD.FTZ R186, R17, -R186 ;  /* 0x800000ba11ba2221 */ /* 0x000fc80000010000 */
[----:B------:R-:W-:-:S04]  /*7b00*/  @P2 FFMA.FTZ R187, R186, UR29, R136 ;  /* 0x0000001dbabb2c23 */ /* 0x000fc80008010088 */
[----:B------:R-:W-:Y:S01]  /*7b10*/  FMUL.FTZ R186, R187, UR23 ;  /* 0x00000017bbba7c20 */ /* 0x000fe20008410000 */
[----:B-----5:R-:W-:-:S03]  /*7b20*/  @P1 SHF.L.U32 R187, R168, 0x10, RZ ;  /* 0x00000010a8bb1819 */ /* 0x020fc600000006ff */
        /* <DEDUP_REMOVED lines=8> */
.L_x_9540:
[----:B------:R-:W-:Y:S05]  /*7bb0*/  BRA.U !UP3, `(.L_x_9541) ;  /* 0x000000010b487547 */ /* 0x000fea000b800000 */
[----:B------:R-:W-:Y:S02]  /*7bc0*/  PLOP3.LUT P2, PT, PT, PT, UP2, 0x80, 0x8 ;  /* 0x000000000008781c */ /* 0x000fe40003f4f028 */
[----:B0-----:R-:W-:Y:S02]  /*7bd0*/  MOV R186, UR31 ;  /* 0x0000001f00ba7c02 */ /* 0x001fe40008000f00 */
[----:B------:R-:W-:Y:S02]  /*7be0*/  LOP3.LUT P1, RZ, R208, 0xff00, RZ, 0xc0, !PT ;  /* 0x0000ff00d0ff7812 */ /* 0x000fe4000782c0ff */
[----:B------:R-:W-:-:S07]  /*7bf0*/  MOV R187, R137 ;  /* 0x0000008900bb7202 */ /* 0x000fce0000000f00 */
        /* <DEDUP_REMOVED lines=14> */
.L_x_9541:
        /* <DEDUP_REMOVED lines=18> */
.L_x_9542:
        /* <DEDUP_REMOVED lines=19> */
.L_x_9543:
        /* <DEDUP_REMOVED lines=18> */
.L_x_9544:
        /* <DEDUP_REMOVED lines=19> */
.L_x_9545:
        /* <DEDUP_REMOVED lines=18> */
.L_x_9546:
[----:B------:R-:W-:Y:S05]  /*82a0*/  BRA.U !UP3, `(.L_x_9539) ;  /* 0x000000210b1c7547 */ /* 0x000fea000b800000 */
[----:B------:R-:W-:Y:S02]  /*82b0*/  PLOP3.LUT P2, PT, PT, PT, UP2, 0x80, 0x8 ;  /* 0x000000000008781c */ /* 0x000fe40003f4f028 */
[----:B------:R-:W-:Y:S01]  /*82c0*/  ISETP.GE.U32.AND P1, PT, R208, RZ, PT ;  /* 0x000000ffd000720c */ /* 0x000fe20003f26070 */
[----:B------:R-:W-:Y:S01]  /*82d0*/  HFMA2 R208, -RZ, RZ, 0, 0 ;  /* 0x00000000ffd07431 */ /* 0x000fe200000001ff */
[----:B0-----:R-:W-:Y:S02]  /*82e0*/  MOV R186, UR31 ;  /* 0x0000001f00ba7c02 */ /* 0x001fe40008000f00 */
        /* <DEDUP_REMOVED lines=16> */
.L_x_9530:
        /* <DEDUP_REMOVED lines=16> */
.L_x_9550:
[----:B------:R-:W-:Y:S05]  /*84f0*/  BSYNC.RECONVERGENT B0 ;  /* 0x0000000000007941 */ /* 0x000fea0003800200 */
.L_x_9549:
        /* <DEDUP_REMOVED lines=13> */
.L_x_9548:
        /* <DEDUP_REMOVED lines=16> */
.L_x_9553:
[----:B------:R-:W-:Y:S05]  /*86d0*/  BSYNC.RECONVERGENT B0 ;  /* 0x0000000000007941 */ /* 0x000fea0003800200 */
.L_x_9552:
        /* <DEDUP_REMOVED lines=13> */
.L_x_9551:
        /* <DEDUP_REMOVED lines=15> */
.L_x_9556:
[----:B------:R-:W-:Y:S05]  /*88a0*/  BSYNC.RECONVERGENT B0 ;  /* 0x0000000000007941 */ /* 0x000fea0003800200 */
.L_x_9555:
        /* <DEDUP_REMOVED lines=13> */
.L_x_9554:
        /* <DEDUP_REMOVED lines=16> */
.L_x_9559:
[----:B------:R-:W-:Y:S05]  /*8a80*/  BSYNC.RECONVERGENT B0 ;  /* 0x0000000000007941 */ /* 0x000fea0003800200 */
.L_x_9558:
        /* <DEDUP_REMOVED lines=13> */
.L_x_9557:
        /* <DEDUP_REMOVED lines=15> */
.L_x_9562:
[----:B------:R-:W-:Y:S05]  /*8c50*/  BSYNC.RECONVERGENT B0 ;  /* 0x0000000000007941 */ /* 0x000fea0003800200 */
.L_x_9561:
        /* <DEDUP_REMOVED lines=13> */
.L_x_9560:
        /* <DEDUP_REMOVED lines=16> */
.L_x_9565:
[----:B------:R-:W-:Y:S05]  /*8e30*/  BSYNC.RECONVERGENT B0 ;  /* 0x0000000000007941 */ /* 0x000fea0003800200 */
.L_x_9564:
        /* <DEDUP_REMOVED lines=13> */
.L_x_9563:
        /* <DEDUP_REMOVED lines=15> */
.L_x_9568:
[----:B------:R-:W-:Y:S05]  /*9000*/  BSYNC.RECONVERGENT B0 ;  /* 0x0000000000007941 */ /* 0x000fea0003800200 */
.L_x_9567:
        /* <DEDUP_REMOVED lines=13> */
.L_x_9566:
        /* <DEDUP_REMOVED lines=41> */
[----:B------:R-:W-:Y:S01]  /*9370*/  ISETP.GE.U32.AND P1, PT, R208, RZ, PT ;  /* 0x000000ffd000720c */ /* 0x000fe20003f26070 */
[----:B0-----:R-:W-:Y:S01]  /*9380*/  FMUL.FTZ R186, R179, UR23 ;  /* 0x00000017b3ba7c20 */ /* 0x001fe20008410000 */
[----:B------:R-:W-:Y:S02]  /*9390*/  HFMA2 R208, -RZ, RZ, 0, 0 ;  /* 0x00000000ffd07431 */ /* 0x000fe400000001ff */
        /* <DEDUP_REMOVED lines=11> */
.L_x_9547:
[----:B------:R-:W-:Y:S05]  /*9450*/  BRA.U !UP3, `(.L_x_9569) ;  /* 0x000000010b707547 */ /* 0x000fea000b800000 */
[----:B------:R-:W-:Y:S01]  /*9460*/  LOP3.LUT P1, RZ, R208, 0xff, RZ, 0xc0, !PT ;  /* 0x000000ffd0ff7812 */ /* 0x000fe2000782c0ff */
[----:B------:R-:W-:Y:S01]  /*9470*/  BSSY.RECONVERGENT B0, `(.L_x_9570) ;  /* 0x000000d000007945 */ /* 0x000fe20003800200 */
[----:B0-----:R-:W-:-:S11]  /*9480*/  MOV R186, RZ ;  /* 0x000000ff00ba7202 */ /* 0x001fd60000000f00 */
        /* <DEDUP_REMOVED lines=11> */
.L_x_9571:
[----:B------:R-:W-:Y:S05]  /*9540*/  BSYNC.RECONVERGENT B0 ;  /* 0x0000000000007941 */ /* 0x000fea0003800200 */
.L_x_9570:
        /* <DEDUP_REMOVED lines=13> */
.L_x_9569:
[----:B------:R-:W-:Y:S05]  /*9620*/  BRA.U !UP3, `(.L_x_9572) ;  /* 0x000000010b747547 */ /* 0x000fea000b800000 */
[----:B------:R-:W-:Y:S01]  /*9630*/  LOP3.LUT P1, RZ, R208, 0xff00, RZ, 0xc0, !PT ;  /* 0x0000ff00d0ff7812 */ /* 0x000fe2000782c0ff */
[----:B------:R-:W-:Y:S01]  /*9640*/  BSSY.RECONVERGENT B0, `(.L_x_9573) ;  /* 0x000000e000007945 */ /* 0x000fe20003800200 */
[----:B0-----:R-:W-:-:S11]  /*9650*/  HFMA2 R186, -RZ, RZ, 0, 0 ;  /* 0x00000000ffba7431 */ /* 0x001fd600000001ff */
        /* <DEDUP_REMOVED lines=12> */
.L_x_9574:
[----:B------:R-:W-:Y:S05]  /*9720*/  BSYNC.RECONVERGENT B0 ;  /* 0x0000000000007941 */ /* 0x000fea0003800200 */
.L_x_9573:
        /* <DEDUP_REMOVED lines=13> */
.L_x_9572:
        /* <DEDUP_REMOVED lines=15> */
.L_x_9577:
[----:B------:R-:W-:Y:S05]  /*98f0*/  BSYNC.RECONVERGENT B0 ;  /* 0x0000000000007941 */ /* 0x000fea0003800200 */
.L_x_9576:
        /* <DEDUP_REMOVED lines=13> */
.L_x_9575:
        /* <DEDUP_REMOVED lines=16> */
.L_x_9580:
[----:B------:R-:W-:Y:S05]  /*9ad0*/  BSYNC.RECONVERGENT B0 ;  /* 0x0000000000007941 */ /* 0x000fea0003800200 */
.L_x_9579:
        /* <DEDUP_REMOVED lines=13> */
.L_x_9578:
        /* <DEDUP_REMOVED lines=15> */
.L_x_9583:
[----:B------:R-:W-:Y:S05]  /*9ca0*/  BSYNC.RECONVERGENT B0 ;  /* 0x0000000000007941 */ /* 0x000fea0003800200 */
.L_x_9582:
        /* <DEDUP_REMOVED lines=13> */
.L_x_9581:
        /* <DEDUP_REMOVED lines=16> */
.L_x_9586:
[----:B------:R-:W-:Y:S05]  /*9e80*/  BSYNC.RECONVERGENT B0 ;  /* 0x0000000000007941 */ /* 0x000fea0003800200 */
.L_x_9585:
        /* <DEDUP_REMOVED lines=13> */
.L_x_9584:
        /* <DEDUP_REMOVED lines=15> */
.L_x_9589:
[----:B------:R-:W-:Y:S05]  /*a050*/  BSYNC.RECONVERGENT B0 ;  /* 0x0000000000007941 */ /* 0x000fea0003800200 */
.L_x_9588:
        /* <DEDUP_REMOVED lines=13> */
.L_x_9587:
[----:B------:R-:W-:Y:S05]  /*a130*/  BRA.U !UP3, `(.L_x_9539) ;  /* 0x000000010b787547 */ /* 0x000fea000b800000 */
[----:B------:R-:W-:Y:S01]  /*a140*/  ISETP.GE.U32.AND P1, PT, R208, RZ, PT ;  /* 0x000000ffd000720c */ /* 0x000fe20003f26070 */
[----:B------:R-:W-:Y:S01]  /*a150*/  BSSY.RECONVERGENT B0, `(.L_x_9590) ;  /* 0x000000f000007945 */ /* 0x000fe20003800200 */
[----:B0-----:R-:W-:Y:S02]  /*a160*/  HFMA2 R186, -RZ, RZ, 0, 0 ;  /* 0x00000000ffba7431 */ /* 0x001fe400000001ff */
        /* <DEDUP_REMOVED lines=13> */
.L_x_9591:
[----:B------:R-:W-:Y:S05]  /*a240*/  BSYNC.RECONVERGENT B0 ;  /* 0x0000000000007941 */ /* 0x000fea0003800200 */
.L_x_9590:
        /* <DEDUP_REMOVED lines=13> */
.L_x_9539:
        /* <DEDUP_REMOVED lines=16> */
.L_x_9592:
        /* <DEDUP_REMOVED lines=35> */
.L_x_9595:
        /* <DEDUP_REMOVED lines=13> */
.L_x_9596:
        /* <DEDUP_REMOVED lines=12> */
.L_x_9597:
        /* <DEDUP_REMOVED lines=13> */
.L_x_9598:
        /* <DEDUP_REMOVED lines=17> */
.L_x_9599:
        /* <DEDUP_REMOVED lines=18> */
.L_x_9600:
        /* <DEDUP_REMOVED lines=17> */
.L_x_9601:
        /* <DEDUP_REMOVED lines=20> */
.L_x_9594:
[----:B------:R-:W-:Y:S05]  /*ad30*/  BRA.U !UP3, `(.L_x_9603) ;  /* 0x000000010b447547 */ /* 0x000fea000b800000 */
[----:B------:R-:W-:Y:S02]  /*ad40*/  PLOP3.LUT P2, PT, PT, PT, UP2, 0x80, 0x8 ;  /* 0x000000000008781c */ /* 0x000fe40003f4f028 */
[----:B0-----:R-:W-:Y:S02]  /*ad50*/  MOV R186, UR31 ;  /* 0x0000001f00ba7c02 */ /* 0x001fe40008000f00 */
        /* <DEDUP_REMOVED lines=15> */
.L_x_9603:
[----:B------:R-:W-:Y:S05]  /*ae50*/  BRA.U !UP3, `(.L_x_9604) ;  /* 0x000000010b487547 */ /* 0x000fea000b800000 */
[----:B------:R-:W-:Y:S01]  /*ae60*/  PLOP3.LUT P2, PT, PT, PT, UP2, 0x80, 0x8 ;  /* 0x000000000008781c */ /* 0x000fe20003f4f028 */
[----:B------:R-:W-:Y:S01]  /*ae70*/  HFMA2 R208, -RZ, RZ, 0, 0 ;  /* 0x00000000ffd07431 */ /* 0x000fe200000001ff */
        /* <DEDUP_REMOVED lines=16> */
.L_x_9604:
        /* <DEDUP_REMOVED lines=18> */
.L_x_9605:
        /* <DEDUP_REMOVED lines=19> */
.L_x_9606:
        /* <DEDUP_REMOVED lines=18> */
.L_x_9607:
        /* <DEDUP_REMOVED lines=19> */
.L_x_9608:
        /* <DEDUP_REMOVED lines=18> */
.L_x_9609:
        /* <DEDUP_REMOVED lines=21> */
.L_x_9593:
        /* <DEDUP_REMOVED lines=16> */
.L_x_9613:
[----:B------:R-:W-:Y:S05]  /*b790*/  BSYNC.RECONVERGENT B0 ;  /* 0x0000000000007941 */ /* 0x000fea0003800200 */
.L_x_9612:
        /* <DEDUP_REMOVED lines=13> */
.L_x_9611:
        /* <DEDUP_REMOVED lines=16> */
.L_x_9616:
[----:B------:R-:W-:Y:S05]  /*b970*/  BSYNC.RECONVERGENT B0 ;  /* 0x0000000000007941 */ /* 0x000fea0003800200 */
.L_x_9615:
        /* <DEDUP_REMOVED lines=13> */
.L_x_9614:
        /* <DEDUP_REMOVED lines=15> */
.L_x_9619:
[----:B------:R-:W-:Y:S05]  /*bb40*/  BSYNC.RECONVERGENT B0 ;  /* 0x0000000000007941 */ /* 0x000fea0003800200 */
.L_x_9618:
        /* <DEDUP_REMOVED lines=13> */
.L_x_9617:
        /* <DEDUP_REMOVED lines=16> */
.L_x_9622:
[----:B------:R-:W-:Y:S05]  /*bd20*/  BSYNC.RECONVERGENT B0 ;  /* 0x0000000000007941 */ /* 0x000fea0003800200 */
.L_x_9621:
        /* <DEDUP_REMOVED lines=13> */
.L_x_9620:
        /* <DEDUP_REMOVED lines=15> */
.L_x_9625:
[----:B------:R-:W-:Y:S05]  /*bef0*/  BSYNC.RECONVERGENT B0 ;  /* 0x0000000000007941 */ /* 0x000fea0003800200 */
.L_x_9624:
        /* <DEDUP_REMOVED lines=13> */
.L_x_9623:
        /* <DEDUP_REMOVED lines=16> */
.L_x_9628:
[----:B------:R-:W-:Y:S05]  /*c0d0*/  BSYNC.RECONVERGENT B0 ;  /* 0x0000000000007941 */ /* 0x000fea0003800200 */
.L_x_9627:
        /* <DEDUP_REMOVED lines=13> */
.L_x_9626:
        /* <DEDUP_REMOVED lines=15> */
.L_x_9631:
[----:B------:R-:W-:Y:S05]  /*c2a0*/  BSYNC.RECONVERGENT B0 ;  /* 0x0000000000007941 */ /* 0x000fea0003800200 */
.L_x_9630:
        /* <DEDUP_REMOVED lines=13> */
.L_x_9629:
        /* <DEDUP_REMOVED lines=55> */
.L_x_9610:
        /* <DEDUP_REMOVED lines=15> */
.L_x_9634:
[----:B------:R-:W-:Y:S05]  /*c7e0*/  BSYNC.RECONVERGENT B0 ;  /* 0x0000000000007941 */ /* 0x000fea0003800200 */
.L_x_9633:
        /* <DEDUP_REMOVED lines=13> */
.L_x_9632:
        /* <DEDUP_REMOVED lines=16> */
.L_x_9637:
[----:B------:R-:W-:Y:S05]  /*c9c0*/  BSYNC.RECONVERGENT B0 ;  /* 0x0000000000007941 */ /* 0x000fea0003800200 */
.L_x_9636:
        /* <DEDUP_REMOVED lines=13> */
.L_x_9635:
        /* <DEDUP_REMOVED lines=15> */
.L_x_9640:
[----:B------:R-:W-:Y:S05]  /*cb90*/  BSYNC.RECONVERGENT B0 ;  /* 0x0000000000007941 */ /* 0x000fea0003800200 */
.L_x_9639:
        /* <DEDUP_REMOVED lines=13> */
.L_x_9638:
        /* <DEDUP_REMOVED lines=16> */
.L_x_9643:
[----:B------:R-:W-:Y:S05]  /*cd70*/  BSYNC.RECONVERGENT B0 ;  /* 0x0000000000007941 */ /* 0x000fea0003800200 */
.L_x_9642:
        /* <DEDUP_REMOVED lines=13> */
.L_x_9641:
        /* <DEDUP_REMOVED lines=15> */
.L_x_9646:
[----:B------:R-:W-:Y:S05]  /*cf40*/  BSYNC.RECONVERGENT B0 ;  /* 0x0000000000007941 */ /* 0x000fea0003800200 */
.L_x_9645:
        /* <DEDUP_REMOVED lines=13> */
.L_x_9644:
        /* <DEDUP_REMOVED lines=16> */
.L_x_9649:
[----:B------:R-:W-:Y:S05]  /*d120*/  BSYNC.RECONVERGENT B0 ;  /* 0x0000000000007941 */ /* 0x000fea0003800200 */
.L_x_9648:
        /* <DEDUP_REMOVED lines=13> */
.L_x_9647:
        /* <DEDUP_REMOVED lines=15> */
.L_x_9652:
[----:B------:R-:W-:Y:S05]  /*d2f0*/  BSYNC.RECONVERGENT B0 ;  /* 0x0000000000007941 */ /* 0x000fea0003800200 */
.L_x_9651:
        /* <DEDUP_REMOVED lines=13> */
.L_x_9650:
        /* <DEDUP_REMOVED lines=17> */
.L_x_9654:
[----:B------:R-:W-:Y:S05]  /*d4e0*/  BSYNC.RECONVERGENT B0 ;  /* 0x0000000000007941 */ /* 0x000fea0003800200 */
.L_x_9653:
        /* <DEDUP_REMOVED lines=13> */
.L_x_9602:
        /* <DEDUP_REMOVED lines=16> */
.L_x_9655:
        /* <DEDUP_REMOVED lines=35> */
.L_x_9658:
        /* <DEDUP_REMOVED lines=13> */
.L_x_9659:
        /* <DEDUP_REMOVED lines=12> */
.L_x_9660:
        /* <DEDUP_REMOVED lines=13> */
.L_x_9661:
        /* <DEDUP_REMOVED lines=17> */
.L_x_9662:
        /* <DEDUP_REMOVED lines=18> */
.L_x_9663:
        /* <DEDUP_REMOVED lines=17> */
.L_x_9664:
        /* <DEDUP_REMOVED lines=20> */
.L_x_9657:
        /* <DEDUP_REMOVED lines=18> */
.L_x_9666:
        /* <DEDUP_REMOVED lines=19> */
.L_x_9667:
        /* <DEDUP_REMOVED lines=18> */
.L_x_9668:
        /* <DEDUP_REMOVED lines=19> */
.L_x_9669:
        /* <DEDUP_REMOVED lines=18> */
.L_x_9670:
        /* <DEDUP_REMOVED lines=19> */
.L_x_9671:
        /* <DEDUP_REMOVED lines=18> */
.L_x_9672:
        /* <DEDUP_REMOVED lines=21> */
.L_x_9656:
        /* <DEDUP_REMOVED lines=16> */
.L_x_9676:
[----:B------:R-:W-:Y:S05]  /*ea30*/  BSYNC.RECONVERGENT B0 ;  /* 0x0000000000007941 */ /* 0x000fea0003800200 */
.L_x_9675:
        /* <DEDUP_REMOVED lines=13> */
.L_x_9674:
        /* <DEDUP_REMOVED lines=16> */
.L_x_9679:
[----:B------:R-:W-:Y:S05]  /*ec10*/  BSYNC.RECONVERGENT B0 ;  /* 0x0000000000007941 */ /* 0x000fea0003800200 */
.L_x_9678:
        /* <DEDUP_REMOVED lines=13> */
.L_x_9677:
        /* <DEDUP_REMOVED lines=15> */
.L_x_9682:
[----:B------:R-:W-:Y:S05]  /*ede0*/  BSYNC.RECONVERGENT B0 ;  /* 0x0000000000007941 */ /* 0x000fea0003800200 */
.L_x_9681:
        /* <DEDUP_REMOVED lines=13> */
.L_x_9680:
        /* <DEDUP_REMOVED lines=16> */
.L_x_9685:
[----:B------:R-:W-:Y:S05]  /*efc0*/  BSYNC.RECONVERGENT B0 ;  /* 0x0000000000007941 */ /* 0x000fea0003800200 */
.L_x_9684:
        /* <DEDUP_REMOVED lines=13> */
.L_x_9683:
        /* <DEDUP_REMOVED lines=15> */
.L_x_9688:
[----:B------:R-:W-:Y:S05]  /*f190*/  BSYNC.RECONVERGENT B0 ;  /* 0x0000000000007941 */ /* 0x000fea0003800200 */
.L_x_9687:
        /* <DEDUP_REMOVED lines=13> */
.L_x_9686:
        /* <DEDUP_REMOVED lines=16> */
.L_x_9691:
[----:B------:R-:W-:Y:S05]  /*f370*/  BSYNC.RECONVERGENT B0 ;  /* 0x0000000000007941 */ /* 0x000fea0003800200 */
.L_x_9690:
        /* <DEDUP_REMOVED lines=13> */
.L_x_9689:
        /* <DEDUP_REMOVED lines=15> */
.L_x_9694:
[----:B------:R-:W-:Y:S05]  /*f540*/  BSYNC.RECONVERGENT B0 ;  /* 0x0000000000007941 */ /* 0x000fea0003800200 */
.L_x_9693:
        /* <DEDUP_REMOVED lines=13> */
.L_x_9692:
        /* <DEDUP_REMOVED lines=55> */
.L_x_9673:
        /* <DEDUP_REMOVED lines=15> */
.L_x_9697:
[----:B------:R-:W-:Y:S05]  /*fa80*/  BSYNC.RECONVERGENT B0 ;  /* 0x0000000000007941 */ /* 0x000fea0003800200 */
.L_x_9696:
        /* <DEDUP_REMOVED lines=13> */
.L_x_9695:
        /* <DEDUP_REMOVED lines=16> */
.L_x_9700:
[----:B------:R-:W-:Y:S05]  /*fc60*/  BSYNC.RECONVERGENT B0 ;  /* 0x0000000000007941 */ /* 0x000fea0003800200 */
.L_x_9699:
        /* <DEDUP_REMOVED lines=13> */
.L_x_9698:
        /* <DEDUP_REMOVED lines=15> */
.L_x_9703:
[----:B------:R-:W-:Y:S05]  /*fe30*/  BSYNC.RECONVERGENT B0 ;  /* 0x0000000000007941 */ /* 0x000fea0003800200 */
.L_x_9702:
        /* <DEDUP_REMOVED lines=13> */
.L_x_9701:
        /* <DEDUP_REMOVED lines=16> */
.L_x_9706:
[----:B------:R-:W-:Y:S05]  /*10010*/  BSYNC.RECONVERGENT B0 ;  /* 0x0000000000007941 */ /* 0x000fea0003800200 */
.L_x_9705:
        /* <DEDUP_REMOVED lines=13> */
.L_x_9704:
        /* <DEDUP_REMOVED lines=15> */
.L_x_9709:
[----:B------:R-:W-:Y:S05]  /*101e0*/  BSYNC.RECONVERGENT B0 ;  /* 0x0000000000007941 */ /* 0x000fea0003800200 */
.L_x_9708:
        /* <DEDUP_REMOVED lines=13> */
.L_x_9707:
        /* <DEDUP_REMOVED lines=16> */
.L_x_9712:
[----:B------:R-:W-:Y:S05]  /*103c0*/  BSYNC.RECONVERGENT B0 ;  /* 0x0000000000007941 */ /* 0x000fea0003800200 */
.L_x_9711:
        /* <DEDUP_REMOVED lines=13> */
.L_x_9710:
        /* <DEDUP_REMOVED lines=15> */
.L_x_9715:
[----:B------:R-:W-:Y:S05]  /*10590*/  BSYNC.RECONVERGENT B0 ;  /* 0x0000000000007941 */ /* 0x000fea0003800200 */
.L_x_9714:
        /* <DEDUP_REMOVED lines=13> */
.L_x_9713:
        /* <DEDUP_REMOVED lines=17> */
.L_x_9717:
[----:B------:R-:W-:Y:S05]  /*10780*/  BSYNC.RECONVERGENT B0 ;  /* 0x0000000000007941 */ /* 0x000fea0003800200 */
.L_x_9716:
        /* <DEDUP_REMOVED lines=13> */
.L_x_9665:
[----:B0-----:R-:W0:Y:S01]  /*10860*/  @P0 LDC.64 R186, c[0x0][0x478] ;  /* 0x00011e00ffba0b82 */ /* 0x001e220000000a00 */
[----:B------:R-:W-:Y:S01]  /*10870*/  PLOP3.LUT P1, PT, PT, PT, UP3, 0x80, 0x8 ;  /* 0x000000000008781c */ /* 0x000fe20003f2f038 */
[----:B------:R-:W1:Y:S01]  /*10880*/  @UP3 LDCU.64 UR10, c[0x0][0x468] ;  /* 0x00008d00ff0a37ac */ /* 0x000e620008000a00 */
[----:B------:R-:W-:-:S05]  /*10890*/  @P0 IADD3 R204, PT, PT, R184, 0x180, RZ ;  /* 0x00000180b8cc0810 */ /* 0x000fca0007ffe0ff */
[----:B0-----:R-:W-:Y:S01]  /*108a0*/  @P0 IMAD.WIDE.U32 R186, R204, 0x20, R186 ;  /* 0x00000020ccba0825 */ /* 0x001fe200078e00ba */
[----:B------:R-:W-:-:S04]  /*108b0*/  IADD3 R204, PT, PT, R185, 0x200, RZ ;  /* 0x00000200b9cc7810 */ /* 0x000fc80007ffe0ff */
[----:B------:R-:W-:Y:S04]  /*108c0*/  @P0 STG.E.128 desc[UR20][R186.64], R180 ;  /* 0x000000b4ba000986 */ /* 0x000fe8000c101d14 */
[----:B------:R0:W-:Y:S02]  /*108d0*/  @P0 STG.E.128 desc[UR20][R186.64+0x10], R176 ;  /* 0x000010b0ba000986 */ /* 0x0001e4000c101d14 */
[----:B0-----:R-:W-:Y:S02]  /*108e0*/  MOV R187, 0x10 ;  /* 0x0000001000bb7802 */ /* 0x001fe40000000f00 */
[----:B------:R-:W-:-:S05]  /*108f0*/  @P1 IADD3 R186, PT, PT, R185, 0x180, RZ ;  /* 0x00000180b9ba1810 */ /* 0x000fca0007ffe0ff */
[----:B-1----:R-:W-:-:S05]  /*10900*/  @P1 IMAD.WIDE.U32 R186, R186, R187, UR10 ;  /* 0x0000000ababa1e25 */ /* 0x002fca000f8e00bb */
[----:B------:R0:W-:Y:S01]  /*10910*/  @P1 STG.E.128 desc[UR20][R186.64], R172 ;  /* 0x000000acba001986 */ /* 0x0001e2000c101d14 */
[----:B------:R-:W-:Y:S05]  /*10920*/  BRA.U !UP3, `(.L_x_9718) ;  /* 0x000000010b0c7547 */ /* 0x000fea000b800000 */
[----:B-----5:R-:W1:Y:S02]  /*10930*/  LDC.64 R168, c[0x0][0x390] ;  /* 0x0000e400ffa87b82 */ /* 0x020e640000000a00 */
[----:B-1----:R-:W-:-:S06]  /*10940*/  IMAD.WIDE.U32 R168, R204, 0x10, R168 ;  /* 0x00000010cca87825 */ /* 0x002fcc00078e00a8 */
[----:B------:R-:W5:Y:S02]  /*10950*/  LDG.E.128 R168, desc[UR20][R168.64] ;  /* 0x00000014a8a87981 */ /* 0x000f64000c1e1d00 */
.L_x_9718:
        /* <DEDUP_REMOVED lines=20> */
[----:B-----5:R-:W-:Y:S02]  /*10aa0*/  @P1 FADD.FTZ R177, R2, -R177 ;  /* 0x800000b102b11221 */ /* 0x020fe40000010000 */
        /* <DEDUP_REMOVED lines=14> */
.L_x_9721:
        /* <DEDUP_REMOVED lines=13> */
.L_x_9722:
        /* <DEDUP_REMOVED lines=12> */
.L_x_9723:
        /* <DEDUP_REMOVED lines=13> */
.L_x_9724:
        /* <DEDUP_REMOVED lines=17> */
.L_x_9725:
        /* <DEDUP_REMOVED lines=18> */
.L_x_9726:
        /* <DEDUP_REMOVED lines=17> */
.L_x_9727:
[----:B0-----:R-:W3:Y:S04]  /*11130*/  LDL R187, [R1+0x4] ;  /* 0x0000040001bb7983 */ /* 0x001ee80000100800 */
[----:B------:R-:W4:Y:S01]  /*11140*/  LDL R185, [R1] ;  /* 0x0000000001b97983 */ /* 0x000f220000100800 */
[----:B------:R-:W-:-:S05]  /*11150*/  MOV R179, UR31 ;  /* 0x0000001f00b37c02 */ /* 0x000fca0008000f00 */
[----:B---3--:R-:W-:-:S04]  /*11160*/  @P1 FFMA.FTZ R179, R187, R179, UR32 ;  /* 0x00000020bbb31e23 */ /* 0x008fc800080100b3 */
[----:B----4-:R-:W-:Y:S01]  /*11170*/  @P1 FADD.FTZ R185, R185, -R179 ;  /* 0x800000b3b9b91221 */ /* 0x010fe20000010000 */
        /* <DEDUP_REMOVED lines=17> */
.L_x_9720:
[----:B------:R-:W-:Y:S05]  /*11290*/  BRA.U !UP3, `(.L_x_9729) ;  /* 0x000000010b447547 */ /* 0x000fea000b800000 */
[----:B------:R-:W-:Y:S02]  /*112a0*/  PLOP3.LUT P2, PT, PT, PT, UP2, 0x80, 0x8 ;  /* 0x000000000008781c */ /* 0x000fe40003f4f028 */
[----:B------:R-:W-:Y:S02]  /*112b0*/  MOV R185, UR31 ;  /* 0x0000001f00b97c02 */ /* 0x000fe40008000f00 */
[----:B------:R-:W-:Y:S02]  /*112c0*/  LOP3.LUT P1, RZ, R202, 0xff, RZ, 0xc0, !PT ;  /* 0x000000ffcaff7812 */ /* 0x000fe4000782c0ff */
[----:B0-----:R-:W-:-:S07]  /*112d0*/  MOV R186, R160 ;  /* 0x000000a000ba7202 */ /* 0x001fce0000000f00 */
[----:B------:R-:W-:-:S04]  /*112e0*/  @P2 FFMA.FTZ R185, R191, R185, UR32 ;  /* 0x00000020bfb92e23 */ /* 0x000fc800080100b9 */
[----:B-----5:R-:W-:Y:S01]  /*112f0*/  @P2 FADD.FTZ R185, R2, -R185 ;  /* 0x800000b902b92221 */ /* 0x020fe20000010000 */
[----:B------:R-:W-:-:S03]  /*11300*/  @P1 SHF.L.U32 R187, R168, 0x10, RZ ;  /* 0x00000010a8bb1819 */ /* 0x000fc600000006ff */
        /* <DEDUP_REMOVED lines=10> */
.L_x_9729:
[----:B------:R-:W-:Y:S05]  /*113b0*/  BRA.U !UP3, `(.L_x_9730) ;  /* 0x000000010b487547 */ /* 0x000fea000b800000 */
[----:B------:R-:W-:Y:S01]  /*113c0*/  PLOP3.LUT P2, PT, PT, PT, UP2, 0x80, 0x8 ;  /* 0x000000000008781c */ /* 0x000fe20003f4f028 */
[----:B0-----:R-:W-:Y:S01]  /*113d0*/  HFMA2 R187, -RZ, RZ, 0, 0 ;  /* 0x00000000ffbb7431 */ /* 0x001fe200000001ff */
[----:B------:R-:W-:Y:S02]  /*113e0*/  MOV R185, UR31 ;  /* 0x0000001f00b97c02 */ /* 0x000fe40008000f00 */
        /* <DEDUP_REMOVED lines=15> */
.L_x_9730:
        /* <DEDUP_REMOVED lines=18> */
.L_x_9731:
        /* <DEDUP_REMOVED lines=19> */
.L_x_9732:
        /* <DEDUP_REMOVED lines=18> */
.L_x_9733:
        /* <DEDUP_REMOVED lines=19> */
.L_x_9734:
        /* <DEDUP_REMOVED lines=18> */
.L_x_9735:
[----:B------:R-:W-:Y:S05]  /*11aa0*/  BRA.U !UP3, `(.L_x_9728) ;  /* 0x000000210b087547 */ /* 0x000fea000b800000 */
[----:B0-----:R-:W3:Y:S04]  /*11ab0*/  LDL R187, [R1+0x4] ;  /* 0x0000040001bb7983 */ /* 0x001ee80000100800 */
[----:B------:R-:W4:Y:S01]  /*11ac0*/  LDL R186, [R1] ;  /* 0x0000000001ba7983 */ /* 0x000f220000100800 */
[----:B------:R-:W-:Y:S02]  /*11ad0*/  PLOP3.LUT P2, PT, PT, PT, UP2, 0x80, 0x8 ;  /* 0x000000000008781c */ /* 0x000fe40003f4f028 */
[----:B------:R-:W-:Y:S02]  /*11ae0*/  ISETP.GE.U32.AND P1, PT, R202, RZ, PT ;  /* 0x000000ffca00720c */ /* 0x000fe40003f26070 */
[----:B------:R-:W-:Y:S02]  /*11af0*/  MOV R185, UR31 ;  /* 0x0000001f00b97c02 */ /* 0x000fe40008000f00 */
[----:B------:R-:W-:-:S07]  /*11b00*/  ISETP.GE.U32.AND.EX P1, PT, R203, 0x1000000, PT, P1 ;  /* 0x01000000cb00780c */ /* 0x000fce0003f26110 */
[----:B---3--:R-:W-:Y:S01]  /*11b10*/  @P2 FFMA.FTZ R185, R187, R185, UR32 ;  /* 0x00000020bbb92e23 */ /* 0x008fe200080100b9 */
[----:B------:R-:W-:-:S03]  /*11b20*/  HFMA2 R187, -RZ, RZ, 0, 0 ;  /* 0x00000000ffbb7431 */ /* 0x000fc600000001ff */
[----:B----4-:R-:W-:Y:S01]  /*11b30*/  @P2 FADD.FTZ R185, R186, -R185 ;  /* 0x800000b9bab92221 */ /* 0x010fe20000010000 */
[----:B------:R-:W-:-:S03]  /*11b40*/  MOV R186, R167 ;  /* 0x000000a700ba7202 */ /* 0x000fc60000000f00 */
        /* <DEDUP_REMOVED lines=12> */
.L_x_9719:
        /* <DEDUP_REMOVED lines=16> */
.L_x_9739:
[----:B------:R-:W-:Y:S05]  /*11d10*/  BSYNC.RECONVERGENT B0 ;  /* 0x0000000000007941 */ /* 0x000fea0003800200 */
.L_x_9738:
[----:B------:R-:W-:Y:S01]  /*11d20*/  FADD.FTZ R56, R56, R176 ;  /* 0x000000b038387221 */ /* 0x000fe20000010000 */
[----:B------:R-:W-:Y:S02]  /*11d30*/  MOV R176, UR31 ;  /* 0x0000001f00b07c02 */ /* 0x000fe40008000f00 */
[----:B------:R-:W-:-:S03]  /*11d40*/  ISETP.LT.AND P2, PT, RZ, UR30, PT ;  /* 0x0000001eff007c0c */ /* 0x000fc6000bf41270 */
[----:B------:R-:W-:-:S04]  /*11d50*/  FFMA.FTZ R176, R191, R176, UR32 ;  /* 0x00000020bfb07e23 */ /* 0x000fc800080100b0 */
[----:B-----5:R-:W-:-:S04]  /*11d60*/  FADD.FTZ R176, R2, -R176 ;  /* 0x800000b002b07221 */ /* 0x020fc80000010000 */
        /* <DEDUP_REMOVED lines=8> */
.L_x_9737:
        /* <DEDUP_REMOVED lines=16> */
.L_x_9742:
[----:B------:R-:W-:Y:S05]  /*11ef0*/  BSYNC.RECONVERGENT B0 ;  /* 0x0000000000007941 */ /* 0x000fea0003800200 */
.L_x_9741:
        /* <DEDUP_REMOVED lines=13> */
.L_x_9740:
        /* <DEDUP_REMOVED lines=15> */
.L_x_9745:
[----:B------:R-:W-:Y:S05]  /*120c0*/  BSYNC.RECONVERGENT B0 ;  /* 0x0000000000007941 */ /* 0x000fea0003800200 */
.L_x_9744:
        /* <DEDUP_REMOVED lines=13> */
.L_x_9743:
        /* <DEDUP_REMOVED lines=16> */
.L_x_9748:
[----:B------:R-:W-:Y:S05]  /*122a0*/  BSYNC.RECONVERGENT B0 ;  /* 0x0000000000007941 */ /* 0x000fea0003800200 */
.L_x_9747:
        /* <DEDUP_REMOVED lines=13> */
.L_x_9746:
        /* <DEDUP_REMOVED lines=15> */
.L_x_9751:
[----:B------:R-:W-:Y:S05]  /*12470*/  BSYNC.RECONVERGENT B0 ;  /* 0x0000000000007941 */ /* 0x000fea0003800200 */
.L_x_9750:
        /* <DEDUP_REMOVED lines=13> */
.L_x_9749:
        /* <DEDUP_REMOVED lines=16> */
.L_x_9754:
[----:B------:R-:W-:Y:S05]  /*12650*/  BSYNC.RECONVERGENT B0 ;  /* 0x0000000000007941 */ /* 0x000fea0003800200 */
.L_x_9753:
        /* <DEDUP_REMOVED lines=13> */
.L_x_9752:
        /* <DEDUP_REMOVED lines=15> */
.L_x_9757:
[----:B------:R-:W-:Y:S05]  /*12820*/  BSYNC.RECONVERGENT B0 ;  /* 0x0000000000007941 */ /* 0x000fea0003800200 */
.L_x_9756:
        /* <DEDUP_REMOVED lines=13> */
.L_x_9755:
[----:B0-----:R-:W3:Y:S04]  /*12900*/  LDL R187, [R1+0x4] ;  /* 0x0000040001bb7983 */ /* 0x001ee80000100800 */
[----:B------:R-:W4:Y:S01]  /*12910*/  LDL R185, [R1] ;  /* 0x0000000001b97983 */ /* 0x000f220000100800 */
        /* <DEDUP_REMOVED lines=20> */
[----:B-----5:R-:W-:Y:S01]  /*12a60*/  FADD.FTZ R180, R2, -R180 ;  /* 0x800000b402b47221 */ /* 0x020fe20000010000 */
        /* <DEDUP_REMOVED lines=15> */
[----:B---3--:R-:W-:-:S04]  /*12b60*/  FFMA.FTZ R179, R187, R179, UR32 ;  /* 0x00000020bbb37e23 */ /* 0x008fc800080100b3 */
[----:B----4-:R-:W-:-:S04]  /*12b70*/  FADD.FTZ R179, R185, -R179 ;  /* 0x800000b3b9b37221 */ /* 0x010fc80000010000 */
        /* <DEDUP_REMOVED lines=17> */
.L_x_9736:
        /* <DEDUP_REMOVED lines=15> */
.L_x_9760:
[----:B------:R-:W-:Y:S05]  /*12d80*/  BSYNC.RECONVERGENT B0 ;  /* 0x0000000000007941 */ /* 0x000fea0003800200 */
.L_x_9759:
        /* <DEDUP_REMOVED lines=13> */
.L_x_9758:
        /* <DEDUP_REMOVED lines=16> */
.L_x_9763:
[----:B------:R-:W-:Y:S05]  /*12f60*/  BSYNC.RECONVERGENT B0 ;  /* 0x0000000000007941 */ /* 0x000fea0003800200 */
.L_x_9762:
        /* <DEDUP_REMOVED lines=13> */
.L_x_9761:
        /* <DEDUP_REMOVED lines=15> */
.L_x_9766:
[----:B------:R-:W-:Y:S05]  /*13130*/  BSYNC.RECONVERGENT B0 ;  /* 0x0000000000007941 */ /* 0x000fea0003800200 */
.L_x_9765:
        /* <DEDUP_REMOVED lines=13> */
.L_x_9764:
        /* <DEDUP_REMOVED lines=16> */
.L_x_9769:
[----:B------:R-:W-:Y:S05]  /*13310*/  BSYNC.RECONVERGENT B0 ;  /* 0x0000000000007941 */ /* 0x000fea0003800200 */
.L_x_9768:
        /* <DEDUP_REMOVED lines=13> */
.L_x_9767:
        /* <DEDUP_REMOVED lines=15> */
.L_x_9772:
[----:B------:R-:W-:Y:S05]  /*134e0*/  BSYNC.RECONVERGENT B0 ;  /* 0x0000000000007941 */ /* 0x000fea0003800200 */
.L_x_9771:
        /* <DEDUP_REMOVED lines=13> */
.L_x_9770:
        /* <DEDUP_REMOVED lines=16> */
.L_x_9775:
[----:B------:R-:W-:Y:S05]  /*136c0*/  BSYNC.RECONVERGENT B0 ;  /* 0x0000000000007941 */ /* 0x000fea0003800200 */
.L_x_9774:
        /* <DEDUP_REMOVED lines=13> */
.L_x_9773:
        /* <DEDUP_REMOVED lines=15> */
.L_x_9778:
[----:B------:R-:W-:Y:S05]  /*13890*/  BSYNC.RECONVERGENT B0 ;  /* 0x0000000000007941 */ /* 0x000fea0003800200 */
.L_x_9777:
        /* <DEDUP_REMOVED lines=13> */
.L_x_9776:
[----:B------:R-:W-:Y:S05]  /*13970*/  BRA.U !UP3, `(.L_x_9728) ;  /* 0x000000010b547547 */ /* 0x000fea000b800000 */
[----:B0-----:R-:W3:Y:S04]  /*13980*/  LDL R187, [R1+0x4] ;  /* 0x0000040001bb7983 */ /* 0x001ee80000100800 */
[----:B------:R-:W4:Y:S01]  /*13990*/  LDL R186, [R1] ;  /* 0x0000000001ba7983 */ /* 0x000f220000100800 */
[----:B------:R-:W-:Y:S02]  /*139a0*/  MOV R185, UR31 ;  /* 0x0000001f00b97c02 */ /* 0x000fe40008000f00 */
[----:B------:R-:W-:Y:S02]  /*139b0*/  ISETP.GE.U32.AND P1, PT, R202, RZ, PT ;  /* 0x000000ffca00720c */ /* 0x000fe40003f26070 */
[----:B------:R-:W-:Y:S02]  /*139c0*/  ISETP.LT.AND P2, PT, RZ, UR30, PT ;  /* 0x0000001eff007c0c */ /* 0x000fe4000bf41270 */
[----:B------:R-:W-:Y:S01]  /*139d0*/  ISETP.GE.U32.AND.EX P1, PT, R203, 0x1000000, PT, P1 ;  /* 0x01000000cb00780c */ /* 0x000fe20003f26110 */
[----:B---3--:R-:W-:Y:S01]  /*139e0*/  FFMA.FTZ R185, R187, R185, UR32 ;  /* 0x00000020bbb97e23 */ /* 0x008fe200080100b9 */
[----:B------:R-:W-:-:S03]  /*139f0*/  HFMA2 R187, -RZ, RZ, 0, 0 ;  /* 0x00000000ffbb7431 */ /* 0x000fc600000001ff */
[----:B----4-:R-:W-:-:S04]  /*13a00*/  FADD.FTZ R185, R186, -R185 ;  /* 0x800000b9bab97221 */ /* 0x010fc80000010000 */
        /* <DEDUP_REMOVED lines=12> */
.L_x_9728:
        /* <DEDUP_REMOVED lines=14> */
.L_x_9460:
[----:B------:R-:W3:Y:S01]  /*13bb0*/  LDL.LU R204, [R1+0x30] ;  /* 0x0000300001cc7983 */ /* 0x000ee20000300800 */
        /* <DEDUP_REMOVED lines=15> */
[----:B------:R-:W3:Y:S04]  /*13cb0*/  LDL.LU R178, [R1+0x28] ;  /* 0x0000280001b27983 */ /* 0x000ee80000300800 */
[----:B------:R-:W3:Y:S04]  /*13cc0*/  LDL.LU R179, [R1+0x2c] ;  /* 0x00002c0001b37983 */ /* 0x000ee80000300800 */
[----:B0-----:R-:W4:Y:S04]  /*13cd0*/  LDL.LU R172, [R1+0x10] ;  /* 0x0000100001ac7983 */ /* 0x001f280000300800 */
[----:B------:R-:W4:Y:S04]  /*13ce0*/  LDL.LU R173, [R1+0x14] ;  /* 0x0000140001ad7983 */ /* 0x000f280000300800 */
[----:B------:R-:W4:Y:S04]  /*13cf0*/  LDL.LU R174, [R1+0x18] ;  /* 0x0000180001ae7983 */ /* 0x000f280000300800 */
[----:B------:R-:W4:Y:S04]  /*13d00*/  LDL.LU R175, [R1+0x1c] ;  /* 0x00001c0001af7983 */ /* 0x000f280000300800 */
[----:B------:R-:W3:Y:S04]  /*13d10*/  LDL.LU R240, [R1+0xa0] ;  /* 0x0000a00001f07983 */ /* 0x000ee80000300800 */
[----:B------:R-:W3:Y:S04]  /*13d20*/  LDL.LU R241, [R1+0xa4] ;  /* 0x0000a40001f17983 */ /* 0x000ee80000300800 */
[----:B------:R-:W3:Y:S01]  /*13d30*/  LDL.LU R242, [R1+0xa8] ;  /* 0x0000a80001f27983 */ /* 0x000ee20000300800 */
[----:B------:R-:W0:Y:S03]  /*13d40*/  S2R R184, SR_TID.X ;  /* 0x0000000000b87919 */ /* 0x000e260000002100 */
[----:B------:R-:W3:Y:S04]  /*13d50*/  LDL.LU R243, [R1+0xac] ;  /* 0x0000ac0001f37983 */ /* 0x000ee80000300800 */
[----:B--2---:R-:W2:Y:S04]  /*13d60*/  LDL.LU R20, [R1+0x60] ;  /* 0x0000600001147983 */ /* 0x004ea80000300800 */
[----:B------:R-:W2:Y:S04]  /*13d70*/  LDL.LU R21, [R1+0x64] ;  /* 0x0000640001157983 */ /* 0x000ea80000300800 */
[----:B------:R-:W2:Y:S04]  /*13d80*/  LDL.LU R22, [R1+0x68] ;  /* 0x0000680001167983 */ /* 0x000ea80000300800 */
[----:B------:R-:W2:Y:S04]  /*13d90*/  LDL.LU R23, [R1+0x6c] ;  /* 0x00006c0001177983 */ /* 0x000ea80000300800 */
[----:B------:R-:W4:Y:S04]  /*13da0*/  LDL.LU R188, [R1+0x50] ;  /* 0x0000500001bc7983 */ /* 0x000f280000300800 */
[----:B------:R-:W4:Y:S04]  /*13db0*/  LDL.LU R189, [R1+0x54] ;  /* 0x0000540001bd7983 */ /* 0x000f280000300800 */
[----:B------:R-:W4:Y:S01]  /*13dc0*/  LDL.LU R190, [R1+0x58] ;  /* 0x0000580001be7983 */ /* 0x000f220000300800 */
[----:B0-----:R-:W-:-:S03]  /*13dd0*/  LEA.HI R9, R0, R184, RZ, 0x1d ;  /* 0x000000b800097211 */ /* 0x001fc600078fe8ff */
        /* <DEDUP_REMOVED lines=29> */
[----:B------:R-:W-:-:S04]  /*13fb0*/  IMAD.WIDE.U32 R2, R9, 0x20, R2 ;  /* 0x0000002009027825 */ /* 0x000fc800078e0002 */
[----:B------:R-:W-:-:S04]  /*13fc0*/  IMAD.WIDE.U32 R4, R9, 0x20, R4 ;  /* 0x0000002009047825 */ /* 0x000fc800078e0004 */
[----:B-1----:R-:W-:Y:S01]  /*13fd0*/  IMAD.WIDE.U32 R6, R9, 0x20, R6 ;  /* 0x0000002009067825 */ /* 0x002fe200078e0006 */
[----:B--2---:R-:W-:Y:S04]  /*13fe0*/  STG.E.128 desc[UR20][R2.64+0x10], R20 ;  /* 0x0000101402007986 */ /* 0x004fe8000c101d14 */
        /* <DEDUP_REMOVED lines=30> */
.L_x_9780:
        /* <DEDUP_REMOVED lines=11> */
.L_x_19373:


//--------------------- .text._ZN10layer_norm13ln_bwd_kernelINS_13Kernel_traitsIf6__halfS2_S2_fjLj5120ELj1ELj1ELj4ELj16ENS_18Kernel_traits_baseILj5120EfS2_S2_S2_fjLj128EEEEELb0ELb0ELb0ELb0EEEvNS_9BwdParamsE --------------------------
	.section	.text._ZN10layer_norm13ln_bwd_kernelINS_13Kernel_traitsIf6__halfS2_S2_fjLj5120ELj1ELj1ELj4ELj16ENS_18Kernel_traits_baseILj5120EfS2_S2_S2_fjLj128EEEEELb0ELb0ELb0ELb0EEEvNS_9BwdParamsE,"ax",@progbits
	.align	128
        .global         _ZN10layer_norm13ln_bwd_kernelINS_13Kernel_traitsIf6__halfS2_S2_fjLj5120ELj1ELj1ELj4ELj16ENS_18Kernel_traits_baseILj5120EfS2_S2_S2_fjLj128EEEEELb0ELb0ELb0ELb0EEEvNS_9BwdParamsE
        .type           _ZN10layer_norm13ln_bwd_kernelINS_13Kernel_traitsIf6__halfS2_S2_fjLj5120ELj1ELj1ELj4ELj16ENS_18Kernel_traits_baseILj5120EfS2_S2_S2_fjLj128EEEEELb0ELb0ELb0ELb0EEEvNS_9BwdParamsE,@function
        .size           _ZN10layer_norm13ln_bwd_kernelINS_13Kernel_traitsIf6__halfS2_S2_fjLj5120ELj1ELj1ELj4ELj16ENS_18Kernel_traits_baseILj5120EfS2_S2_S2_fjLj128EEEEELb0ELb0ELb0ELb0EEEvNS_9BwdParamsE,(.L_x_19374 - _ZN10layer_norm13ln_bwd_kernelINS_13Kernel_traitsIf6__halfS2_S2_fjLj5120ELj1ELj1ELj4ELj16ENS_18Kernel_traits_baseILj5120EfS2_S2_S2_fjLj128EEEEELb0ELb0ELb0ELb0EEEvNS_9BwdParamsE)
        .other          _ZN10layer_norm13ln_bwd_kernelINS_13Kernel_traitsIf6__halfS2_S2_fjLj5120ELj1ELj1ELj4ELj16ENS_18Kernel_traits_baseILj5120EfS2_S2_S2_fjLj128EEEEELb0ELb0ELb0ELb0EEEvNS_9BwdParamsE,@"STO_CUDA_ENTRY STV_DEFAULT"
_ZN10layer_norm13ln_bwd_kernelINS_13Kernel_traitsIf6__halfS2_S2_fjLj5120ELj1ELj1ELj4ELj16ENS_18Kernel_traits_baseILj5120EfS2_S2_S2_fjLj128EEEEELb0ELb0ELb0ELb0EEEvNS_9BwdParamsE:
.text._ZN10layer_norm13ln_bwd_kernelINS_13Kernel_traitsIf6__halfS2_S2_fjLj5120ELj1ELj1ELj4ELj16ENS_18Kernel_traits_baseILj5120EfS2_S2_S2_fjLj128EEEEELb0ELb0ELb0ELb0EEEvNS_9BwdParamsE:
        /* <DEDUP_REMOVED lines=134> */
.L_x_9832:
[----:B0-----:R-:W-:Y:S02]  /*0860*/  UIMAD.WIDE UR12, UR7, 0x4, UR8 ;  /* 0x00000004070c78a5 */ /* 0x001fe4000f8e0208 */
[----:B------:R-:W-:Y:S01]  /*0870*/  UIMAD.WIDE UR14, UR7, 0x4, UR10 ;  /* 0x00000004070e78a5 */ /* 0x000fe2000f8e020a */
[----:B------:R-:W0:Y:S03]  /*0880*/  @UP0 LDCU.64 UR4, c[0x0][0x3e0] ;  /* 0x00007c00ff0407ac */ /* 0x000e260008000a00 */
[----:B-1234-:R-:W-:Y:S02]  /*0890*/  MOV R174, UR12 ;  /* 0x0000000c00ae7c02 */ /* 0x01efe40008000f00 */
[----:B------:R-:W-:Y:S02]  /*08a0*/  MOV R175, UR13 ;  /* 0x0000000d00af7c02 */ /* 0x000fe40008000f00 */
[----:B------:R-:W-:-:S02]  /*08b0*/  MOV R172, UR14 ;  /* 0x0000000e00ac7c02 */ /* 0x000fc40008000f00 */
[----:B------:R-:W-:Y:S01]  /*08c0*/  MOV R173, UR15 ;  /* 0x0000000f00ad7c02 */ /* 0x000fe20008000f00 */
[----:B------:R-:W2:Y:S01]  /*08d0*/  LDG.E R174, desc[UR16][R174.64] ;  /* 0x00000010aeae7981 */ /* 0x000ea2000c1e1900 */
[----:B------:R-:W-:-:S03]  /*08e0*/  PLOP3.LUT P0, PT, PT, PT, UP0, 0x80, 0x8 ;  /* 0x000000000008781c */ /* 0x000fc60003f0f008 */
[----:B------:R-:W3:Y:S01]  /*08f0*/  LDG.E R172, desc[UR16][R172.64] ;  /* 0x00000010acac7981 */ /* 0x000ee2000c1e1900 */
[----:B------:R-:W4:Y:S01]  /*0900*/  S2R R0, SR_TID.X ;  /* 0x0000000000007919 */ /* 0x000f220000002100 */
[----:B0-----:R-:W-:-:S06]  /*0910*/  @UP0 UIMAD.WIDE UR4, UR7, 0x2, UR4 ;  /* 0x00000002070408a5 */ /* 0x001fcc000f8e0204 */
[----:B------:R-:W-:Y:S01]  /*0920*/  MOV R236, UR4 ;  /* 0x0000000400ec7c02 */ /* 0x000fe20008000f00 */
[----:B------:R-:W-:Y:S01]  /*0930*/  UIMAD UR4, UR7, UR6, URZ ;  /* 0x00000006070472a4 */ /* 0x000fe2000f8e02ff */
[----:B------:R-:W-:-:S03]  /*0940*/  MOV R237, UR5 ;  /* 0x0000000500ed7c02 */ /* 0x000fc60008000f00 */
[----:B------:R-:W-:Y:S01]  /*0950*/  USHF.R.S32.HI UR5, URZ, 0x1f, UR4 ;  /* 0x0000001fff057899 */ /* 0x000fe20008011404 */
[----:B------:R-:W-:Y:S02]  /*0960*/  ISETP.GE.U32.AND P5, PT, R25, 0x80, PT ;  /* 0x000000801900780c */ /* 0x000fe40003fa6070 */
[----:B-1----:R-:W-:Y:S01]  /*0970*/  ISETP.NE.AND P6, PT, RZ, UR18, PT ;  /* 0x00000012ff007c0c */ /* 0x002fe2000bfc5270 */
[----:B------:R-:W-:Y:S01]  /*0980*/  ULEA.HI UR5, UR5, UR4, URZ, 0x3 ;  /* 0x0000000405057291 */ /* 0x000fe2000f8f18ff */
[----:B------:R-:W-:Y:S01]  /*0990*/  BSSY.RECONVERGENT B0, `(.L_x_9782) ;  /* 0x0000062000007945 */ /* 0x000fe20003800200 */
[----:B-----5:R0:W5:Y:S04]  /*09a0*/  @P0 LDG.E.U16 R236, desc[UR16][R236.64] ;  /* 0x00000010ecec0981 */ /* 0x020168000c1e1500 */
[----:B------:R-:W-:-:S02]  /*09b0*/  MOV R27, UR5 ;  /* 0x00000005001b7c02 */ /* 0x000fc40008000f00 */
[----:B------:R-:W-:Y:S02]  /*09c0*/  CS2R R238, SRZ ;  /* 0x0000000000ee7805 */ /* 0x000fe4000001ff00 */
[C---:B------:R-:W-:Y:S02]  /*09d0*/  ISETP.GE.U32.AND P4, PT, R25.reuse, 0x100, PT ;  /* 0x000001001900780c */ /* 0x040fe40003f86070 */
[C---:B------:R-:W-:Y:S02]  /*09e0*/  ISETP.GE.U32.AND P3, PT, R25.reuse, 0x180, PT ;  /* 0x000001801900780c */ /* 0x040fe40003f66070 */
[----:B------:R-:W-:Y:S02]  /*09f0*/  ISETP.GE.U32.AND P2, PT, R25, 0x200, PT ;  /* 0x000002001900780c */ /* 0x000fe40003f46070 */
[----:B----4-:R-:W-:Y:S02]  /*0a00*/  LEA.HI.SX32 R27, R27, R0, 0x1d ;  /* 0x000000001b1b7211 */ /* 0x010fe400078feaff */
[----:B------:R-:W-:-:S02]  /*0a10*/  ISETP.GE.U32.AND P1, PT, R25, 0x280, PT ;  /* 0x000002801900780c */ /* 0x000fc40003f26070 */
[----:B0-----:R-:W-:Y:S02]  /*0a20*/  MOV R237, R27 ;  /* 0x0000001b00ed7202 */ /* 0x001fe40000000f00 */
[----:B--2---:R-:W-:-:S04]  /*0a30*/  FSEL R174, R174, RZ, !P6 ;  /* 0x000000ffaeae7208 */ /* 0x004fc80007000000 */
[----:B------:R-:W-:Y:S02]  /*0a40*/  R2UR UR4, R174 ;  /* 0x00000000ae0472ca */ /* 0x000fe400000e0000 */
[----:B---3--:R-:W-:Y:S01]  /*0a50*/  R2UR UR13, R172 ;  /* 0x00000000ac0d72ca */ /* 0x008fe200000e0000 */
[----:B------:R-:W-:-:S14]  /*0a60*/  @!P5 BRA `(.L_x_9783) ;  /* 0x000000040050d947 */ /* 0x000fdc0003800000 */
        /* <DEDUP_REMOVED lines=11> */
[----:B------:R-:W-:Y:S01]  /*0b20*/  IADD3 R237, PT, PT, R27, 0x80, RZ ;  /* 0x000000801bed7810 */ /* 0x000fe20007ffe0ff */
[--C-:B--2---:R-:W-:Y:S02]  /*0b30*/  HADD2.F32 R222, -RZ, R172.reuse.H0_H0 ;  /* 0x200000acffde7230 */ /* 0x104fe40000004100 */
[--C-:B------:R-:W-:Y:S02]  /*0b40*/  HADD2.F32 R224, -RZ, R173.reuse.H0_H0 ;  /* 0x200000adffe07230 */ /* 0x100fe40000004100 */
[----:B------:R-:W-:Y:S02]  /*0b50*/  HADD2.F32 R223, -RZ, R172.H1_H1 ;  /* 0x300000acffdf7230 */ /* 0x000fe40000004100 */
[----:B------:R-:W-:Y:S01]  /*0b60*/  FADD.FTZ R222, R222, -UR4 ;  /* 0x80000004dede7e21 */ /* 0x000fe20008010000 */
[----:B------:R-:W-:Y:S02]  /*0b70*/  HADD2.F32 R173, -RZ, R173.H1_H1 ;  /* 0x300000adffad7230 */ /* 0x000fe40000004100 */
[----:B------:R-:W-:Y:S01]  /*0b80*/  FADD.FTZ R224, R224, -UR4 ;  /* 0x80000004e0e07e21 */ /* 0x000fe20008010000 */
[----:B---3--:R-:W-:-:S02]  /*0b90*/  HADD2.F32 R233, -RZ, R176.H0_H0 ;  /* 0x200000b0ffe97230 */ /* 0x008fc40000004100 */
[----:B------:R-:W-:Y:S01]  /*0ba0*/  FMUL.FTZ R235, R222, UR13 ;  /* 0x0000000ddeeb7c20 */ /* 0x000fe20008410000 */
[--C-:B------:R-:W-:Y:S02]  /*0bb0*/  HADD2.F32 R225, -RZ, R174.reuse.H0_H0 ;  /* 0x200000aeffe17230 */ /* 0x100fe40000004100 */
[----:B------:R-:W-:Y:S01]  /*0bc0*/  FADD.FTZ R223, R223, -UR4 ;  /* 0x80000004dfdf7e21 */ /* 0x000fe20008010000 */
[--C-:B------:R-:W-:Y:S02]  /*0bd0*/  HADD2.F32 R226, -RZ, R175.reuse.H0_H0 ;  /* 0x200000afffe27230 */ /* 0x100fe40000004100 */
[----:B------:R-:W-:Y:S01]  /*0be0*/  FADD.FTZ R173, R173, -UR4 ;  /* 0x80000004adad7e21 */ /* 0x000fe20008010000 */
[----:B------:R-:W-:Y:S02]  /*0bf0*/  HADD2.F32 R174, -RZ, R174.H1_H1 ;  /* 0x300000aeffae7230 */ /* 0x000fe40000004100 */
[----:B------:R-:W-:Y:S01]  /*0c00*/  FADD.FTZ R108, R108, R233 ;  /* 0x000000e96c6c7221 */ /* 0x000fe20000010000 */
[----:B------:R-:W-:-:S02]  /*0c10*/  HADD2.F32 R175, -RZ, R175.H1_H1 ;  /* 0x300000afffaf7230 */ /* 0x000fc40000004100 */
[-C--:B------:R-:W-:Y:S01]  /*0c20*/  FFMA.FTZ R72, R235, R233.reuse, R72 ;  /* 0x000000e9eb487223 */ /* 0x080fe20000010048 */
[----:B------:R-:W-:Y:S02]  /*0c30*/  HADD2.F32 R176, -RZ, R176.H1_H1 ;  /* 0x300000b0ffb07230 */ /* 0x000fe40000004100 */
[----:B------:R-:W-:Y:S01]  /*0c40*/  FMUL.FTZ R233, R32, R233 ;  /* 0x000000e920e97220 */ /* 0x000fe20000410000 */
[----:B------:R-:W-:Y:S02]  /*0c50*/  HADD2.F32 R229, -RZ, R177.H0_H0 ;  /* 0x200000b1ffe57230 */ /* 0x000fe40000004100 */
[----:B------:R-:W-:Y:S01]  /*0c60*/  FADD.FTZ R174, R174, -UR4 ;  /* 0x80000004aeae7e21 */ /* 0x000fe20008010000 */
[----:B------:R-:W-:Y:S01]  /*0c70*/  FADD.FTZ R222, R175, -UR4 ;  /* 0x80000004afde7e21 */ /* 0x000fe20008010000 */
[----:B------:R-:W-:Y:S01]  /*0c80*/  FMUL.FTZ R234, R223, UR13 ;  /* 0x0000000ddfea7c20 */ /* 0x000fe20008410000 */
[----:B------:R-:W-:Y:S01]  /*0c90*/  FMUL.FTZ R231, R224, UR13 ;  /* 0x0000000de0e77c20 */ /* 0x000fe20008410000 */
[----:B------:R-:W-:Y:S01]  /*0ca0*/  FMUL.FTZ R230, R173, UR13 ;  /* 0x0000000dade67c20 */ /* 0x000fe20008410000 */
[----:B------:R-:W-:Y:S01]  /*0cb0*/  FMUL.FTZ R232, R33, R176 ;  /* 0x000000b021e87220 */ /* 0x000fe20000410000 */
[----:B------:R-:W-:Y:S01]  /*0cc0*/  FADD.FTZ R173, RZ, R233 ;  /* 0x000000e9ffad7221 */ /* 0x000fe20000010000 */
[----:B------:R-:W-:Y:S01]  /*0cd0*/  FFMA.FTZ R175, R235, R233, RZ ;  /* 0x000000e9ebaf7223 */ /* 0x000fe200000100ff */
[----:B0-----:R-:W-:-:S02]  /*0ce0*/  HADD2.F32 R221, -RZ, R179.H0_H0 ;  /* 0x200000b3ffdd7230 */ /* 0x001fc40000004100 */
[----:B------:R-:W-:Y:S01]  /*0cf0*/  FADD.FTZ R109, R109, R176 ;  /* 0x000000b06d6d7221 */ /* 0x000fe20000010000 */
[----:B------:R-:W-:Y:S02]  /*0d00*/  HADD2.F32 R172, -RZ, R179.H1_H1 ;  /* 0x300000b3ffac7230 */ /* 0x000fe40000004100 */
[----:B------:R-:W-:Y:S01]  /*0d10*/  FADD.FTZ R179, R226, -UR4 ;  /* 0x80000004e2b37e21 */ /* 0x000fe20008010000 */
[----:B------:R-:W-:Y:S02]  /*0d20*/  HADD2.F32 R228, -RZ, R177.H1_H1 ;  /* 0x300000b1ffe47230 */ /* 0x000fe40000004100 */
[----:B------:R-:W-:Y:S01]  /*0d30*/  FFMA.FTZ R73, R234, R176, R73 ;  /* 0x000000b0ea497223 */ /* 0x000fe20000010049 */
[----:B------:R-:W-:Y:S01]  /*0d40*/  FADD.FTZ R110, R110, R229 ;  /* 0x000000e56e6e7221 */ /* 0x000fe20000010000 */
[-C--:B------:R-:W-:Y:S01]  /*0d50*/  FFMA.FTZ R74, R231, R229.reuse, R74 ;  /* 0x000000e5e74a7223 */ /* 0x080fe2000001004a */
[----:B------:R-:W-:Y:S01]  /*0d60*/  FMUL.FTZ R226, R174, UR13 ;  /* 0x0000000daee27c20 */ /* 0x000fe20008410000 */
[----:B------:R-:W-:Y:S01]  /*0d70*/  FMUL.FTZ R229, R34, R229 ;  /* 0x000000e522e57220 */ /* 0x000fe20000410000 */
[----:B------:R-:W-:Y:S01]  /*0d80*/  FADD.FTZ R174, R173, R232 ;  /* 0x000000e8adae7221 */ /* 0x000fe20000010000 */
[----:B------:R-:W-:Y:S01]  /*0d90*/  FFMA.FTZ R176, R234, R232, R175 ;  /* 0x000000e8eab07223 */ /* 0x000fe200000100af */
[----:B------:R-:W-:-:S02]  /*0da0*/  HADD2.F32 R177, -RZ, R178.H0_H0 ;  /* 0x200000b2ffb17230 */ /* 0x000fc40000004100 */
[----:B------:R-:W-:Y:S01]  /*0db0*/  FADD.FTZ R225, R225, -UR4 ;  /* 0x80000004e1e17e21 */ /* 0x000fe20008010000 */
[----:B------:R-:W-:Y:S01]  /*0dc0*/  FADD.FTZ R111, R111, R228 ;  /* 0x000000e46f6f7221 */ /* 0x000fe20000010000 */
[-C--:B------:R-:W-:Y:S01]  /*0dd0*/  FFMA.FTZ R75, R230, R228.reuse, R75 ;  /* 0x000000e4e64b7223 */ /* 0x080fe2000001004b */
[----:B------:R-:W-:Y:S01]  /*0de0*/  FMUL.FTZ R228, R35, R228 ;  /* 0x000000e423e47220 */ /* 0x000fe20000410000 */
[----:B------:R-:W-:Y:S01]  /*0df0*/  FADD.FTZ R173, R174, R229 ;  /* 0x000000e5aead7221 */ /* 0x000fe20000010000 */
[----:B------:R-:W-:Y:S01]  /*0e00*/  FFMA.FTZ R175, R231, R229, R176 ;  /* 0x000000e5e7af7223 */ /* 0x000fe200000100b0 */
[----:B------:R-:W-:Y:S02]  /*0e10*/  HADD2.F32 R178, -RZ, R178.H1_H1 ;  /* 0x300000b2ffb27230 */ /* 0x000fe40000004100 */
        /* <DEDUP_REMOVED lines=25> */
.L_x_9783:
[----:B------:R-:W-:Y:S05]  /*0fb0*/  BSYNC.RECONVERGENT B0 ;  /* 0x0000000000007941 */ /* 0x000fea0003800200 */
.L_x_9782:
        /* <DEDUP_REMOVED lines=24> */
[----:B------:R-:W-:Y:S02]  /*1140*/  HADD2.F32 R174, -RZ, R174.H1_H1 ;  /* 0x300000aeffae7230 */ /* 0x000fe40000004100 */
[----:B------:R-:W-:Y:S01]  /*1150*/  FADD.FTZ R173, R173, -UR4 ;  /* 0x80000004adad7e21 */ /* 0x000fe20008010000 */
[----:B------:R-:W-:Y:S02]  /*1160*/  HADD2.F32 R176, -RZ, R176.H1_H1 ;  /* 0x300000b0ffb07230 */ /* 0x000fe40000004100 */
[----:B------:R-:W-:Y:S01]  /*1170*/  FADD.FTZ R144, R144, R217 ;  /* 0x000000d990907221 */ /* 0x000fe20000010000 */
[-C--:B------:R-:W-:Y:S01]  /*1180*/  FFMA.FTZ R152, R219, R217.reuse, R152 ;  /* 0x000000d9db987223 */ /* 0x080fe20000010098 */
[----:B------:R-:W-:Y:S01]  /*1190*/  FMUL.FTZ R217, R40, R217 ;  /* 0x000000d928d97220 */ /* 0x000fe20000410000 */
[----:B------:R-:W-:-:S02]  /*11a0*/  HADD2.F32 R210, -RZ, R175.H0_H0 ;  /* 0x200000afffd27230 */ /* 0x000fc40000004100 */
[----:B------:R-:W-:Y:S01]  /*11b0*/  FADD.FTZ R209, R209, -UR4 ;  /* 0x80000004d1d17e21 */ /* 0x000fe20008010000 */
[----:B------:R-:W-:Y:S02]  /*11c0*/  HADD2.F32 R211, -RZ, R175.H1_H1 ;  /* 0x300000afffd37230 */ /* 0x000fe40000004100 */
[----:B------:R-:W-:Y:S01]  /*11d0*/  FADD.FTZ R174, R174, -UR4 ;  /* 0x80000004aeae7e21 */ /* 0x000fe20008010000 */
[--C-:B------:R-:W-:Y:S02]  /*11e0*/  HADD2.F32 R213, -RZ, R177.reuse.H0_H0 ;  /* 0x200000b1ffd57230 */ /* 0x100fe40000004100 */
[----:B------:R-:W-:Y:S01]  /*11f0*/  FMUL.FTZ R218, R207, UR13 ;  /* 0x0000000dcfda7c20 */ /* 0x000fe20008410000 */
[----:B------:R-:W-:Y:S01]  /*1200*/  FMUL.FTZ R215, R208, UR13 ;  /* 0x0000000dd0d77c20 */ /* 0x000fe20008410000 */
[----:B------:R-:W-:Y:S01]  /*1210*/  FMUL.FTZ R214, R173, UR13 ;  /* 0x0000000dadd67c20 */ /* 0x000fe20008410000 */
[----:B------:R-:W-:Y:S01]  /*1220*/  FMUL.FTZ R216, R41, R176 ;  /* 0x000000b029d87220 */ /* 0x000fe20000410000 */
[----:B------:R-:W-:Y:S01]  /*1230*/  FADD.FTZ R239, R239, R217 ;  /* 0x000000d9efef7221 */ /* 0x000fe20000010000 */
[----:B------:R-:W-:Y:S01]  /*1240*/  FFMA.FTZ R173, R219, R217, R238 ;  /* 0x000000d9dbad7223 */ /* 0x000fe200000100ee */
[----:B------:R-:W-:-:S02]  /*1250*/  HADD2.F32 R212, -RZ, R177.H1_H1 ;  /* 0x300000b1ffd47230 */ /* 0x000fc40000004100 */
[----:B------:R-:W-:Y:S01]  /*1260*/  FADD.FTZ R177, R210, -UR4 ;  /* 0x80000004d2b17e21 */ /* 0x000fe20008010000 */
[--C-:B------:R-:W-:Y:S02]  /*1270*/  HADD2.F32 R175, -RZ, R178.reuse.H0_H0 ;  /* 0x200000b2ffaf7230 */ /* 0x100fe40000004100 */
[----:B------:R-:W-:Y:S01]  /*1280*/  FADD.FTZ R206, R211, -UR4 ;  /* 0x80000004d3ce7e21 */ /* 0x000fe20008010000 */
[----:B------:R-:W-:Y:S01]  /*1290*/  FADD.FTZ R145, R145, R176 ;  /* 0x000000b091917221 */ /* 0x000fe20000010000 */
[----:B------:R-:W-:Y:S01]  /*12a0*/  FFMA.FTZ R153, R218, R176, R153 ;  /* 0x000000b0da997223 */ /* 0x000fe20000010099 */
[----:B------:R-:W-:Y:S01]  /*12b0*/  FADD.FTZ R146, R146, R213 ;  /* 0x000000d592927221 */ /* 0x000fe20000010000 */
[-C--:B------:R-:W-:Y:S01]  /*12c0*/  FFMA.FTZ R154, R215, R213.reuse, R154 ;  /* 0x000000d5d79a7223 */ /* 0x080fe2000001009a */
[----:B------:R-:W-:Y:S01]  /*12d0*/  FMUL.FTZ R211, R209, UR13 ;  /* 0x0000000dd1d37c20 */ /* 0x000fe20008410000 */
[----:B------:R-:W-:Y:S01]  /*12e0*/  FMUL.FTZ R210, R174, UR13 ;  /* 0x0000000daed27c20 */ /* 0x000fe20008410000 */
[----:B------:R-:W-:Y:S01]  /*12f0*/  FMUL.FTZ R213, R42, R213 ;  /* 0x000000d52ad57220 */ /* 0x000fe20000410000 */
[----:B------:R-:W-:Y:S01]  /*1300*/  FADD.FTZ R174, R239, R216 ;  /* 0x000000d8efae7221 */ /* 0x000fe20000010000 */
[----:B------:R-:W-:Y:S01]  /*1310*/  FFMA.FTZ R176, R218, R216, R173 ;  /* 0x000000d8dab07223 */ /* 0x000fe200000100ad */
[----:B------:R-:W-:Y:S01]  /*1320*/  FADD.FTZ R147, R147, R212 ;  /* 0x000000d493937221 */ /* 0x000fe20000010000 */
[-C--:B------:R-:W-:Y:S01]  /*1330*/  FFMA.FTZ R155, R214, R212.reuse, R155 ;  /* 0x000000d4d69b7223 */ /* 0x080fe2000001009b */
[----:B------:R-:W-:Y:S01]  /*1340*/  FADD.FTZ R156, R156, R175 ;  /* 0x000000af9c9c7221 */ /* 0x000fe20000010000 */
[-C--:B------:R-:W-:Y:S01]  /*1350*/  FFMA.FTZ R80, R211, R175.reuse, R80 ;  /* 0x000000afd3507223 */ /* 0x080fe20000010050 */
[----:B------:R-:W-:Y:S01]  /*1360*/  FMUL.FTZ R209, R44, R175 ;  /* 0x000000af2cd17220 */ /* 0x000fe20000410000 */
[----:B------:R-:W-:Y:S01]  /*1370*/  FMUL.FTZ R212, R43, R212 ;  /* 0x000000d42bd47220 */ /* 0x000fe20000410000 */
[----:B------:R-:W-:Y:S01]  /*1380*/  FADD.FTZ R173, R174, R213 ;  /* 0x000000d5aead7221 */ /* 0x000fe20000010000 */
[----:B------:R-:W-:Y:S01]  /*1390*/  FFMA.FTZ R175, R215, R213, R176 ;  /* 0x000000d5d7af7223 */ /* 0x000fe200000100b0 */
[----:B------:R-:W-:-:S02]  /*13a0*/  HADD2.F32 R178, -RZ, R178.H1_H1 ;  /* 0x300000b2ffb27230 */ /* 0x000fc40000004100 */
[----:B------:R-:W-:Y:S01]  /*13b0*/  FMUL.FTZ R207, R177, UR13 ;  /* 0x0000000db1cf7c20 */ /* 0x000fe20008410000 */
[----:B------:R-:W-:Y:S01]  /*13c0*/  FADD.FTZ R174, R173, R212 ;  /* 0x000000d4adae7221 */ /* 0x000fe20000010000 */
[----:B------:R-:W-:Y:S01]  /*13d0*/  FFMA.FTZ R176, R214, R212, R175 ;  /* 0x000000d4d6b07223 */ /* 0x000fe200000100af */
[--C-:B0-----:R-:W-:Y:S02]  /*13e0*/  HADD2.F32 R205, -RZ, R179.reuse.H0_H0 ;  /* 0x200000b3ffcd7230 */ /* 0x101fe40000004100 */
[----:B------:R-:W-:Y:S01]  /*13f0*/  FMUL.FTZ R208, R45, R178 ;  /* 0x000000b22dd07220 */ /* 0x000fe20000410000 */
[----:B------:R-:W-:Y:S01]  /*1400*/  FADD.FTZ R173, R174, R209 ;  /* 0x000000d1aead7221 */ /* 0x000fe20000010000 */
[----:B------:R-:W-:Y:S01]  /*1410*/  FFMA.FTZ R175, R211, R209, R176 ;  /* 0x000000d1d3af7223 */ /* 0x000fe200000100b0 */
[----:B------:R-:W-:Y:S02]  /*1420*/  HADD2.F32 R172, -RZ, R179.H1_H1 ;  /* 0x300000b3ffac7230 */ /* 0x000fe40000004100 */
        /* <DEDUP_REMOVED lines=15> */
.L_x_9785:
[----:B------:R-:W-:Y:S05]  /*1520*/  BSYNC.RECONVERGENT B0 ;  /* 0x0000000000007941 */ /* 0x000fea0003800200 */
.L_x_9784:
        /* <DEDUP_REMOVED lines=15> */
[----:B------:R-:W-:Y:S02]  /*1620*/  HADD2.F32 R185, -RZ, R173.H1_H1 ;  /* 0x300000adffb97230 */ /* 0x000fe40000004100 */
[--C-:B------:R-:W-:Y:S02]  /*1630*/  HADD2.F32 R182, -RZ, R172.reuse.H0_H0 ;  /* 0x200000acffb67230 */ /* 0x100fe40000004100 */
[----:B------:R-:W-:Y:S01]  /*1640*/  FADD.FTZ R184, R184, -UR4 ;  /* 0x80000004b8b87e21 */ /* 0x000fe20008010000 */
[----:B------:R-:W-:Y:S02]  /*1650*/  HADD2.F32 R183, -RZ, R172.H1_H1 ;  /* 0x300000acffb77230 */ /* 0x000fe40000004100 */
[----:B------:R-:W-:-:S02]  /*1660*/  HADD2.F32 R186, -RZ, R174.H0_H0 ;  /* 0x200000aeffba7230 */ /* 0x000fc40000004100 */
[----:B------:R-:W-:Y:S01]  /*1670*/  FADD.FTZ R182, R182, -UR4 ;  /* 0x80000004b6b67e21 */ /* 0x000fe20008010000 */
[----:B------:R-:W-:Y:S02]  /*1680*/  HADD2.F32 R187, -RZ, R174.H1_H1 ;  /* 0x300000aeffbb7230 */ /* 0x000fe40000004100 */
[----:B------:R-:W-:Y:S01]  /*1690*/  FADD.FTZ R183, R183, -UR4 ;  /* 0x80000004b7b77e21 */ /* 0x000fe20008010000 */
[--C-:B------:R-:W-:Y:S02]  /*16a0*/  HADD2.F32 R198, -RZ, R175.reuse.H0_H0 ;  /* 0x200000afffc67230 */ /* 0x100fe40000004100 */
[----:B------:R-:W-:Y:S01]  /*16b0*/  FADD.FTZ R196, R186, -UR4 ;  /* 0x80000004bac47e21 */ /* 0x000fe20008010000 */
[----:B------:R-:W-:Y:S02]  /*16c0*/  HADD2.F32 R199, -RZ, R175.H1_H1 ;  /* 0x300000afffc77230 */ /* 0x000fe40000004100 */
[----:B------:R-:W-:Y:S01]  /*16d0*/  FADD.FTZ R197, R187, -UR4 ;  /* 0x80000004bbc57e21 */ /* 0x000fe20008010000 */
[----:B---3--:R-:W-:-:S02]  /*16e0*/  HADD2.F32 R173, -RZ, R179.H0_H0 ;  /* 0x200000b3ffad7230 */ /* 0x008fc40000004100 */
[----:B------:R-:W-:Y:S01]  /*16f0*/  FMUL.FTZ R187, R182, UR13 ;  /* 0x0000000db6bb7c20 */ /* 0x000fe20008410000 */
[----:B------:R-:W-:Y:S02]  /*1700*/  HADD2.F32 R172, -RZ, R179.H1_H1 ;  /* 0x300000b3ffac7230 */ /* 0x000fe40000004100 */
[----:B------:R-:W-:Y:S01]  /*1710*/  FADD.FTZ R179, R185, -UR4 ;  /* 0x80000004b9b37e21 */ /* 0x000fe20008010000 */
[--C-:B------:R-:W-:Y:S02]  /*1720*/  HADD2.F32 R175, -RZ, R176.reuse.H0_H0 ;  /* 0x200000b0ffaf7230 */ /* 0x100fe40000004100 */
[----:B------:R-:W-:Y:S01]  /*1730*/  FMUL.FTZ R185, R184, UR13 ;  /* 0x0000000db8b97c20 */ /* 0x000fe20008410000 */
[----:B------:R-:W-:Y:S02]  /*1740*/  HADD2.F32 R174, -RZ, R177.H1_H1 ;  /* 0x300000b1ffae7230 */ /* 0x000fe40000004100 */
[----:B------:R-:W-:Y:S01]  /*1750*/  FMUL.FTZ R184, R179, UR13 ;  /* 0x0000000db3b87c20 */ /* 0x000fe20008410000 */
[----:B------:R-:W-:-:S02]  /*1760*/  HADD2.F32 R176, -RZ, R176.H1_H1 ;  /* 0x300000b0ffb07230 */ /* 0x000fc40000004100 */
[-C--:B------:R-:W-:Y:S01]  /*1770*/  FMUL.FTZ R202, R48, R175.reuse ;  /* 0x000000af30ca7220 */ /* 0x080fe20000410000 */
[----:B0-----:R-:W-:Y:S02]  /*1780*/  HADD2.F32 R181, -RZ, R177.H0_H0 ;  /* 0x200000b1ffb57230 */ /* 0x001fe40000004100 */
[----:B------:R-:W-:Y:S01]  /*1790*/  FMUL.FTZ R186, R183, UR13 ;  /* 0x0000000db7ba7c20 */ /* 0x000fe20008410000 */
[--C-:B------:R-:W-:Y:S02]  /*17a0*/  HADD2.F32 R177, -RZ, R178.reuse.H0_H0 ;  /* 0x200000b2ffb17230 */ /* 0x100fe40000004100 */
[----:B------:R-:W-:Y:S01]  /*17b0*/  FADD.FTZ R119, R119, R174 ;  /* 0x000000ae77777221 */ /* 0x000fe20000010000 */
[-C--:B------:R-:W-:Y:S01]  /*17c0*/  FFMA.FTZ R87, R184, R174.reuse, R87 ;  /* 0x000000aeb8577223 */ /* 0x080fe20000010057 */
[----:B------:R-:W-:Y:S01]  /*17d0*/  FMUL.FTZ R201, R51, R174 ;  /* 0x000000ae33c97220 */ /* 0x000fe20000410000 */
[----:B------:R-:W-:Y:S01]  /*17e0*/  FMUL.FTZ R183, R196, UR13 ;  /* 0x0000000dc4b77c20 */ /* 0x000fe20008410000 */
[----:B------:R-:W-:Y:S01]  /*17f0*/  FADD.FTZ R116, R116, R175 ;  /* 0x000000af74747221 */ /* 0x000fe20000010000 */
[----:B------:R-:W-:Y:S01]  /*1800*/  FFMA.FTZ R84, R187, R175, R84 ;  /* 0x000000afbb547223 */ /* 0x000fe20000010054 */
        /* <DEDUP_REMOVED lines=8> */
[----:B------:R-:W-:Y:S01]  /*1890*/  FMUL.FTZ R200, R50, R181 ;  /* 0x000000b532c87220 */ /* 0x000fe20000410000 */
[C---:B------:R-:W-:Y:S01]  /*18a0*/  FFMA.FTZ R174, R186.reuse, R203, R175 ;  /* 0x000000cbbaae7223 */ /* 0x040fe200000100af */
[----:B------:R-:W-:Y:S01]  /*18b0*/  FADD.FTZ R117, R117, R176 ;  /* 0x000000b075757221 */ /* 0x000fe20000010000 */
[----:B------:R-:W-:Y:S01]  /*18c0*/  FFMA.FTZ R85, R186, R176, R85 ;  /* 0x000000b0ba557223 */ /* 0x000fe20000010055 */
[----:B------:R-:W-:Y:S01]  /*18d0*/  FADD.FTZ R176, R177, R200 ;  /* 0x000000c8b1b07221 */ /* 0x000fe20000010000 */
[----:B------:R-:W-:Y:S01]  /*18e0*/  FFMA.FTZ R175, R185, R200, R174 ;  /* 0x000000c8b9af7223 */ /* 0x000fe200000100ae */
[----:B------:R-:W-:-:S02]  /*18f0*/  HADD2.F32 R178, -RZ, R178.H1_H1 ;  /* 0x300000b2ffb27230 */ /* 0x000fc40000004100 */
[----:B------:R-:W-:Y:S01]  /*1900*/  FADD.FTZ R118, R118, R181 ;  /* 0x000000b576767221 */ /* 0x000fe20000010000 */
[----:B------:R-:W-:Y:S01]  /*1910*/  FADD.FTZ R177, R176, R201 ;  /* 0x000000c9b0b17221 */ /* 0x000fe20000010000 */
[----:B------:R-:W-:Y:S01]  /*1920*/  FFMA.FTZ R174, R184, R201, R175 ;  /* 0x000000c9b8ae7223 */ /* 0x000fe200000100af */
[----:B------:R-:W-:Y:S01]  /*1930*/  FFMA.FTZ R86, R185, R181, R86 ;  /* 0x000000b5b9567223 */ /* 0x000fe20000010056 */
[----:B------:R-:W-:Y:S01]  /*1940*/  FADD.FTZ R180, R199, -UR4 ;  /* 0x80000004c7b47e21 */ /* 0x000fe20008010000 */
        /* <DEDUP_REMOVED lines=20> */
.L_x_9787:
[----:B------:R-:W-:Y:S05]  /*1a90*/  BSYNC.RECONVERGENT B0 ;  /* 0x0000000000007941 */ /* 0x000fea0003800200 */
.L_x_9786:
        /* <DEDUP_REMOVED lines=17> */
[----:B0-----:R-:W-:Y:S01]  /*1bb0*/  FADD.FTZ R3, R8, -UR4 ;  /* 0x8000000408037e21 */ /* 0x001fe20008010000 */
[----:B------:R-:W-:Y:S02]  /*1bc0*/  HADD2.F32 R178, -RZ, R5.H1_H1 ;  /* 0x30000005ffb27230 */ /* 0x000fe40000004100 */
[----:B------:R-:W-:Y:S01]  /*1bd0*/  FADD.FTZ R2, R9, -UR4 ;  /* 0x8000000409027e21 */ /* 0x000fe20008010000 */
[----:B---3--:R-:W-:-:S02]  /*1be0*/  HADD2.F32 R5, -RZ, R172.H0_H0 ;  /* 0x200000acff057230 */ /* 0x008fc40000004100 */
[----:B------:R-:W-:Y:S01]  /*1bf0*/  FMUL.FTZ R3, R3, UR13 ;  /* 0x0000000d03037c20 */ /* 0x000fe20008410000 */
[----:B------:R-:W-:Y:S02]  /*1c00*/  HADD2.F32 R4, -RZ, R172.H1_H1 ;  /* 0x300000acff047230 */ /* 0x000fe40000004100 */
[----:B------:R-:W-:Y:S01]  /*1c10*/  FADD.FTZ R176, R176, -UR4 ;  /* 0x80000004b0b07e21 */ /* 0x000fe20008010000 */
[--C-:B------:R-:W-:Y:S02]  /*1c20*/  HADD2.F32 R189, -RZ, R7.reuse.H0_H0 ;  /* 0x20000007ffbd7230 */ /* 0x100fe40000004100 */
[-C--:B------:R-:W-:Y:S01]  /*1c30*/  FMUL.FTZ R194, R56, R5.reuse ;  /* 0x0000000538c27220 */ /* 0x080fe20000410000 */
[----:B------:R-:W-:Y:S02]  /*1c40*/  HADD2.F32 R190, -RZ, R7.H1_H1 ;  /* 0x30000007ffbe7230 */ /* 0x000fe40000004100 */
[----:B------:R-:W-:Y:S01]  /*1c50*/  FADD.FTZ R124, R124, R5 ;  /* 0x000000057c7c7221 */ /* 0x000fe20000010000 */
[----:B------:R-:W-:Y:S01]  /*1c60*/  FMUL.FTZ R2, R2, UR13 ;  /* 0x0000000d02027c20 */ /* 0x000fe20008410000 */
[----:B------:R-:W-:Y:S01]  /*1c70*/  FFMA.FTZ R92, R3, R5, R92 ;  /* 0x00000005035c7223 */ /* 0x000fe2000001005c */
[----:B------:R-:W-:-:S02]  /*1c80*/  HADD2.F32 R179, -RZ, R6.H0_H0 ;  /* 0x20000006ffb37230 */ /* 0x000fc40000004100 */
[----:B------:R-:W-:Y:S01]  /*1c90*/  FADD.FTZ R178, R178, -UR4 ;  /* 0x80000004b2b27e21 */ /* 0x000fe20008010000 */
[----:B------:R-:W-:Y:S02]  /*1ca0*/  HADD2.F32 R188, -RZ, R6.H1_H1 ;  /* 0x30000006ffbc7230 */ /* 0x000fe40000004100 */
[----:B------:R-:W-:Y:S01]  /*1cb0*/  FMUL.FTZ R5, R176, UR13 ;  /* 0x0000000db0057c20 */ /* 0x000fe20008410000 */
[--C-:B------:R-:W-:Y:S02]  /*1cc0*/  HADD2.F32 R7, -RZ, R173.reuse.H0_H0 ;  /* 0x200000adff077230 */ /* 0x100fe40000004100 */
[----:B------:R-:W-:Y:S01]  /*1cd0*/  FMUL.FTZ R195, R57, R4 ;  /* 0x0000000439c37220 */ /* 0x000fe20000410000 */
[----:B------:R-:W-:Y:S01]  /*1ce0*/  FADD.FTZ R176, R239, R194 ;  /* 0x000000c2efb07221 */ /* 0x000fe20000010000 */
[----:B------:R-:W-:Y:S01]  /*1cf0*/  FFMA.FTZ R9, R3, R194, R238 ;  /* 0x000000c203097223 */ /* 0x000fe200000100ee */
[----:B------:R-:W-:Y:S02]  /*1d00*/  HADD2.F32 R6, -RZ, R173.H1_H1 ;  /* 0x300000adff067230 */ /* 0x000fe40000004100 */
[----:B------:R-:W-:Y:S01]  /*1d10*/  FADD.FTZ R125, R125, R4 ;  /* 0x000000047d7d7221 */ /* 0x000fe20000010000 */
[----:B------:R-:W-:Y:S01]  /*1d20*/  FFMA.FTZ R93, R2, R4, R93 ;  /* 0x00000004025d7223 */ /* 0x000fe2000001005d */
[----:B------:R-:W-:-:S02]  /*1d30*/  HADD2.F32 R173, -RZ, R175.H0_H0 ;  /* 0x200000afffad7230 */ /* 0x000fc40000004100 */
[----:B------:R-:W-:Y:S01]  /*1d40*/  FMUL.FTZ R4, R178, UR13 ;  /* 0x0000000db2047c20 */ /* 0x000fe20008410000 */
[----:B------:R-:W-:Y:S02]  /*1d50*/  HADD2.F32 R172, -RZ, R175.H1_H1 ;  /* 0x300000afffac7230 */ /* 0x000fe40000004100 */
[----:B------:R-:W-:Y:S01]  /*1d60*/  FADD.FTZ R179, R179, -UR4 ;  /* 0x80000004b3b37e21 */ /* 0x000fe20008010000 */
[----:B------:R-:W-:Y:S01]  /*1d70*/  FADD.FTZ R188, R188, -UR4 ;  /* 0x80000004bcbc7e21 */ /* 0x000fe20008010000 */
[----:B------:R-:W-:Y:S01]  /*1d80*/  FMUL.FTZ R192, R58, R7 ;  /* 0x000000073ac07220 */ /* 0x000fe20000410000 */
[----:B------:R-:W-:Y:S01]  /*1d90*/  FADD.FTZ R175, R176, R195 ;  /* 0x000000c3b0af7221 */ /* 0x000fe20000010000 */
[----:B------:R-:W-:Y:S01]  /*1da0*/  FFMA.FTZ R176, R2, R195, R9 ;  /* 0x000000c302b07223 */ /* 0x000fe20000010009 */
[--C-:B------:R-:W-:Y:S02]  /*1db0*/  HADD2.F32 R177, -RZ, R174.reuse.H0_H0 ;  /* 0x200000aeffb17230 */ /* 0x100fe40000004100 */
[----:B------:R-:W-:Y:S01]  /*1dc0*/  FADD.FTZ R126, R126, R7 ;  /* 0x000000077e7e7221 */ /* 0x000fe20000010000 */
[----:B------:R-:W-:-:S02]  /*1dd0*/  HADD2.F32 R174, -RZ, R174.H1_H1 ;  /* 0x300000aeffae7230 */ /* 0x000fc40000004100 */
[----:B------:R-:W-:Y:S01]  /*1de0*/  FFMA.FTZ R94, R5, R7, R94 ;  /* 0x00000007055e7223 */ /* 0x000fe2000001005e */
[----:B------:R-:W-:Y:S01]  /*1df0*/  FADD.FTZ R127, R127, R6 ;  /* 0x000000067f7f7221 */ /* 0x000fe20000010000 */
[-C--:B------:R-:W-:Y:S01]  /*1e00*/  FFMA.FTZ R95, R4, R6.reuse, R95 ;  /* 0x00000006045f7223 */ /* 0x080fe2000001005f */
[----:B------:R-:W-:Y:S01]  /*1e10*/  FMUL.FTZ R193, R59, R6 ;  /* 0x000000063bc17220 */ /* 0x000fe20000410000 */
[----:B------:R-:W-:Y:S01]  /*1e20*/  FMUL.FTZ R7, R179, UR13 ;  /* 0x0000000db3077c20 */ /* 0x000fe20008410000 */
[----:B------:R-:W-:Y:S01]  /*1e30*/  FMUL.FTZ R6, R188, UR13 ;  /* 0x0000000dbc067c20 */ /* 0x000fe20008410000 */
[----:B------:R-:W-:Y:S01]  /*1e40*/  FADD.FTZ R178, R175, R192 ;  /* 0x000000c0afb27221 */ /* 0x000fe20000010000 */
[----:B------:R-:W-:Y:S01]  /*1e50*/  FFMA.FTZ R175, R5, R192, R176 ;  /* 0x000000c005af7223 */ /* 0x000fe200000100b0 */
[----:B------:R-:W-:Y:S01]  /*1e60*/  FADD.FTZ R8, R190, -UR4 ;  /* 0x80000004be087e21 */ /* 0x000fe20008010000 */
[----:B------:R-:W-:Y:S01]  /*1e70*/  FADD.FTZ R189, R189, -UR4 ;  /* 0x80000004bdbd7e21 */ /* 0x000fe20008010000 */
        /* <DEDUP_REMOVED lines=8> */
[----:B------:R-:W-:Y:S01]  /*1f00*/  FMUL.FTZ R9, R189, UR13 ;  /* 0x0000000dbd097c20 */ /* 0x000fe20008410000 */
[----:B------:R-:W-:Y:S01]  /*1f10*/  FADD.FTZ R130, R130, R173 ;  /* 0x000000ad82827221 */ /* 0x000fe20000010000 */
[----:B------:R-:W-:Y:S01]  /*1f20*/  FADD.FTZ R176, R177, R190 ;  /* 0x000000beb1b07221 */ /* 0x000fe20000010000 */
[----:B------:R-:W-:Y:S01]  /*1f30*/  FFMA.FTZ R175, R7, R190, R174 ;  /* 0x000000be07af7223 */ /* 0x000fe200000100ae */
        /* <DEDUP_REMOVED lines=12> */
.L_x_9789:
[----:B------:R-:W-:Y:S05]  /*2000*/  BSYNC.RECONVERGENT B0 ;  /* 0x0000000000007941 */ /* 0x000fea0003800200 */
.L_x_9788:
        /* <DEDUP_REMOVED lines=21> */
[--C-:B------:R-:W-:Y:S02]  /*2160*/  HADD2.F32 R26, -RZ, R14.reuse.H0_H0 ;  /* 0x2000000eff1a7230 */ /* 0x100fe40000004100 */
[----:B------:R-:W-:Y:S01]  /*2170*/  FADD.FTZ R23, R23, -UR4 ;  /* 0x8000000417177e21 */ /* 0x000fe20008010000 */
[--C-:B------:R-:W-:Y:S02]  /*2180*/  HADD2.F32 R176, -RZ, R15.reuse.H0_H0 ;  /* 0x2000000fffb07230 */ /* 0x100fe40000004100 */
[----:B------:R-:W-:Y:S01]  /*2190*/  FMUL.FTZ R10, R10, UR13 ;  /* 0x0000000d0a0a7c20 */ /* 0x000fe20008410000 */
[----:B------:R-:W-:Y:S02]  /*21a0*/  HADD2.F32 R174, -RZ, R14.H1_H1 ;  /* 0x3000000effae7230 */ /* 0x000fe40000004100 */
[----:B------:R-:W-:Y:S01]  /*21b0*/  FADD.FTZ R14, R12, -UR4 ;  /* 0x800000040c0e7e21 */ /* 0x000fe20008010000 */
[----:B------:R-:W-:-:S02]  /*21c0*/  HADD2.F32 R15, -RZ, R15.H1_H1 ;  /* 0x3000000fff0f7230 */ /* 0x000fc40000004100 */
[----:B------:R-:W-:Y:S01]  /*21d0*/  FMUL.FTZ R12, R64, R13 ;  /* 0x0000000d400c7220 */ /* 0x000fe20000410000 */
[----:B------:R-:W-:Y:S02]  /*21e0*/  HADD2.F32 R16, -RZ, R16.H1_H1 ;  /* 0x30000010ff107230 */ /* 0x000fe40000004100 */
[----:B------:R-:W-:Y:S01]  /*21f0*/  FMUL.FTZ R14, R14, UR13 ;  /* 0x0000000d0e0e7c20 */ /* 0x000fe20008410000 */
[--C-:B------:R-:W-:Y:S02]  /*2200*/  HADD2.F32 R173, -RZ, R19.reuse.H0_H0 ;  /* 0x20000013ffad7230 */ /* 0x100fe40000004100 */
[----:B------:R-:W-:Y:S01]  /*2210*/  FADD.FTZ R20, R239, R12 ;  /* 0x0000000cef147221 */ /* 0x000fe20000010000 */
[----:B------:R-:W-:Y:S02]  /*2220*/  HADD2.F32 R172, -RZ, R19.H1_H1 ;  /* 0x30000013ffac7230 */ /* 0x000fe40000004100 */
[----:B------:R-:W-:Y:S01]  /*2230*/  FADD.FTZ R19, R26, -UR4 ;  /* 0x800000041a137e21 */ /* 0x000fe20008010000 */
[----:B------:R-:W-:-:S02]  /*2240*/  HADD2.F32 R175, -RZ, R17.H0_H0 ;  /* 0x20000011ffaf7230 */ /* 0x000fc40000004100 */
[----:B------:R-:W-:Y:S01]  /*2250*/  FADD.FTZ R26, R15, -UR4 ;  /* 0x800000040f1a7e21 */ /* 0x000fe20008010000 */
[----:B------:R-:W-:Y:S02]  /*2260*/  HADD2.F32 R24, -RZ, R17.H1_H1 ;  /* 0x30000011ff187230 */ /* 0x000fe40000004100 */
[----:B------:R-:W-:Y:S01]  /*2270*/  FMUL.FTZ R15, R65, R16 ;  /* 0x00000010410f7220 */ /* 0x000fe20000410000 */
[C---:B------:R-:W-:Y:S01]  /*2280*/  FFMA.FTZ R21, R11.reuse, R12, R238 ;  /* 0x0000000c0b157223 */ /* 0x040fe200000100ee */
[----:B------:R-:W-:Y:S01]  /*2290*/  FADD.FTZ R132, R132, R13 ;  /* 0x0000000d84847221 */ /* 0x000fe20000010000 */
[----:B------:R-:W-:Y:S01]  /*22a0*/  FFMA.FTZ R100, R11, R13, R100 ;  /* 0x0000000d0b647223 */ /* 0x000fe20000010064 */
[----:B------:R-:W-:Y:S01]  /*22b0*/  FADD.FTZ R174, R174, -UR4 ;  /* 0x80000004aeae7e21 */ /* 0x000fe20008010000 */
[----:B------:R-:W-:Y:S01]  /*22c0*/  FADD.FTZ R133, R133, R16 ;  /* 0x0000001085857221 */ /* 0x000fe20000010000 */
[----:B------:R-:W-:Y:S01]  /*22d0*/  FMUL.FTZ R13, R23, UR13 ;  /* 0x0000000d170d7c20 */ /* 0x000fe20008410000 */
[----:B------:R-:W-:Y:S01]  /*22e0*/  FFMA.FTZ R101, R10, R16, R101 ;  /* 0x000000100a657223 */ /* 0x000fe20000010065 */
[----:B------:R-:W-:Y:S01]  /*22f0*/  FMUL.FTZ R16, R66, R175 ;  /* 0x000000af42107220 */ /* 0x000fe20000410000 */
[----:B------:R-:W-:Y:S01]  /*2300*/  FADD.FTZ R135, R135, R24 ;  /* 0x0000001887877221 */ /* 0x000fe20000010000 */
[-C--:B------:R-:W-:Y:S01]  /*2310*/  FFMA.FTZ R103, R14, R24.reuse, R103 ;  /* 0x000000180e677223 */ /* 0x080fe20000010067 */
[----:B------:R-:W-:Y:S01]  /*2320*/  FMUL.FTZ R17, R67, R24 ;  /* 0x0000001843117220 */ /* 0x000fe20000410000 */
[----:B------:R-:W-:Y:S01]  /*2330*/  FADD.FTZ R23, R20, R15 ;  /* 0x0000000f14177221 */ /* 0x000fe20000010000 */
[----:B------:R-:W-:Y:S01]  /*2340*/  FFMA.FTZ R24, R10, R15, R21 ;  /* 0x0000000f0a187223 */ /* 0x000fe20000010015 */
[----:B------:R-:W-:-:S02]  /*2350*/  HADD2.F32 R177, -RZ, R18.H0_H0 ;  /* 0x20000012ffb17230 */ /* 0x000fc40000004100 */
[----:B------:R-:W-:Y:S01]  /*2360*/  FMUL.FTZ R20, R174, UR13 ;  /* 0x0000000dae147c20 */ /* 0x000fe20008410000 */
[----:B------:R-:W-:Y:S02]  /*2370*/  HADD2.F32 R22, -RZ, R18.H1_H1 ;  /* 0x30000012ff167230 */ /* 0x000fe40000004100 */
[----:B------:R-:W-:Y:S01]  /*2380*/  FADD.FTZ R174, R23, R16 ;  /* 0x0000001017ae7221 */ /* 0x000fe20000010000 */
[C---:B------:R-:W-:Y:S01]  /*2390*/  FFMA.FTZ R23, R13.reuse, R16, R24 ;  /* 0x000000100d177223 */ /* 0x040fe20000010018 */
[----:B------:R-:W-:Y:S01]  /*23a0*/  FADD.FTZ R134, R134, R175 ;  /* 0x000000af86867221 */ /* 0x000fe20000010000 */
[----:B------:R-:W-:Y:S01]  /*23b0*/  FFMA.FTZ R102, R13, R175, R102 ;  /* 0x000000af0d667223 */ /* 0x000fe20000010066 */
[----:B------:R-:W-:Y:S01]  /*23c0*/  FADD.FTZ R176, R176, -UR4 ;  /* 0x80000004b0b07e21 */ /* 0x000fe20008010000 */
[----:B------:R-:W-:Y:S01]  /*23d0*/  FMUL.FTZ R18, R68, R177 ;  /* 0x000000b144127220 */ /* 0x000fe20000410000 */
[----:B------:R-:W-:Y:S01]  /*23e0*/  FADD.FTZ R137, R137, R22 ;  /* 0x0000001689897221 */ /* 0x000fe20000010000 */
[-C--:B------:R-:W-:Y:S01]  /*23f0*/  FFMA.FTZ R105, R20, R22.reuse, R105 ;  /* 0x0000001614697223 */ /* 0x080fe20000010069 */
[----:B------:R-:W-:Y:S01]  /*2400*/  FMUL.FTZ R21, R69, R22 ;  /* 0x0000001645157220 */ /* 0x000fe20000410000 */
[----:B------:R-:W-:Y:S01]  /*2410*/  FADD.FTZ R175, R174, R17 ;  /* 0x00000011aeaf7221 */ /* 0x000fe20000010000 */
[----:B------:R-:W-:Y:S01]  /*2420*/  FMUL.FTZ R19, R19, UR13 ;  /* 0x0000000d13137c20 */ /* 0x000fe20008410000 */
        /* <DEDUP_REMOVED lines=19> */
.L_x_9791:
[----:B------:R-:W-:Y:S05]  /*2560*/  BSYNC.RECONVERGENT B0 ;  /* 0x0000000000007941 */ /* 0x000fea0003800200 */
.L_x_9790:
        /* <DEDUP_REMOVED lines=31> */
.L_x_9793:
[----:B------:R-:W-:Y:S05]  /*2760*/  BSYNC.RECONVERGENT B0 ;  /* 0x0000000000007941 */ /* 0x000fea0003800200 */
.L_x_9792:
        /* <DEDUP_REMOVED lines=54> */
[----:B------:R-:W-:Y:S01]  /*2ad0*/  F2FP.F16.F32.PACK_AB R172, R173, R172 ;  /* 0x000000acadac723e */ /* 0x000fe200000000ff */
        /* <DEDUP_REMOVED lines=14> */
[----:B------:R-:W-:-:S03]  /*2bc0*/  F2FP.F16.F32.PACK_AB R173, R174, R173 ;  /* 0x000000adaead723e */ /* 0x000fc600000000ff */
[----:B------:R-:W-:Y:S02]  /*2bd0*/  F2FP.F16.F32.PACK_AB R174, R177, R178 ;  /* 0x000000b2b1ae723e */ /* 0x000fe400000000ff */
[----:B------:R-:W-:Y:S01]  /*2be0*/  F2FP.F16.F32.PACK_AB R175, R236, R175 ;  /* 0x000000afecaf723e */ /* 0x000fe200000000ff */
[----:B------:R-:W-:Y:S06]  /*2bf0*/  BRA `(.L_x_9799) ;  /* 0x0000000000a07947 */ /* 0x000fec0003800000 */
.L_x_9798:
        /* <DEDUP_REMOVED lines=14> */
[----:B------:R-:W-:Y:S01]  /*2ce0*/  F2FP.F16.F32.PACK_AB R143, R141, R140 ;  /* 0x0000008c8d8f723e */ /* 0x000fe200000000ff */
[--C-:B------:R-:W-:Y:S01]  /*2cf0*/  FFMA.FTZ R140, R235, UR5, R176.reuse ;  /* 0x00000005eb8c7c23 */ /* 0x100fe200080100b0 */
[--C-:B------:R-:W-:Y:S01]  /*2d00*/  FFMA.FTZ R141, R234, UR5, R176.reuse ;  /* 0x00000005ea8d7c23 */ /* 0x100fe200080100b0 */
[----:B------:R-:W-:Y:S01]  /*2d10*/  FMUL.FTZ R179, R177, UR13 ;  /* 0x0000000db1b37c20 */ /* 0x000fe20008410000 */
[----:B------:R-:W-:Y:S01]  /*2d20*/  F2FP.F16.F32.PACK_AB R175, R142, R175 ;  /* 0x000000af8eaf723e */ /* 0x000fe200000000ff */
        /* <DEDUP_REMOVED lines=9> */
[C---:B------:R-:W-:Y:S01]  /*2dc0*/  F2FP.F16.F32.PACK_AB R142, R179.reuse, R178 ;  /* 0x000000b2b38e723e */ /* 0x040fe200000000ff */
[----:B------:R-:W-:Y:S01]  /*2dd0*/  FMUL.FTZ R237, R179, UR4 ;  /* 0x00000004b3ed7c20 */ /* 0x000fe20008410000 */
[----:B------:R-:W-:Y:S01]  /*2de0*/  FMUL.FTZ R236, R178, UR4 ;  /* 0x00000004b2ec7c20 */ /* 0x000fe20008410000 */
[C---:B------:R-:W-:Y:S01]  /*2df0*/  FMUL.FTZ R179, R177.reuse, UR4 ;  /* 0x00000004b1b37c20 */ /* 0x040fe20008410000 */
[----:B------:R-:W-:Y:S01]  /*2e00*/  F2FP.F16.F32.PACK_AB R141, R177, R174 ;  /* 0x000000aeb18d723e */ /* 0x000fe200000000ff */
[----:B------:R-:W-:Y:S01]  /*2e10*/  FMUL.FTZ R178, R174, UR4 ;  /* 0x00000004aeb27c20 */ /* 0x000fe20008410000 */
[C---:B------:R-:W-:Y:S01]  /*2e20*/  F2FP.F16.F32.PACK_AB R140, R173.reuse, R172 ;  /* 0x000000acad8c723e */ /* 0x040fe200000000ff */
[----:B------:R-:W-:Y:S01]  /*2e30*/  FMUL.FTZ R177, R173, UR4 ;  /* 0x00000004adb17c20 */ /* 0x000fe20008410000 */
[----:B------:R-:W-:Y:S01]  /*2e40*/  FMUL.FTZ R172, R172, UR4 ;  /* 0x00000004acac7c20 */ /* 0x000fe20008410000 */
[----:B------:R-:W-:-:S02]  /*2e50*/  F2FP.F16.F32.PACK_AB R174, R237, R236 ;  /* 0x000000ecedae723e */ /* 0x000fc400000000ff */
[----:B------:R-:W-:Y:S02]  /*2e60*/  F2FP.F16.F32.PACK_AB R173, R179, R178 ;  /* 0x000000b2b3ad723e */ /* 0x000fe400000000ff */
[----:B------:R-:W-:-:S07]  /*2e70*/  F2FP.F16.F32.PACK_AB R172, R177, R172 ;  /* 0x000000acb1ac723e */ /* 0x000fce00000000ff */
.L_x_9799:
[----:B------:R-:W0:Y:S08]  /*2e80*/  @P0 LDC.64 R236, c[0x0][0x478] ;  /* 0x00011e00ffec0b82 */ /* 0x000e300000000a00 */
[----:B------:R-:W1:Y:S01]  /*2e90*/  LDC.64 R178, c[0x0][0x468] ;  /* 0x00011a00ffb27b82 */ /* 0x000e620000000a00 */
[----:B0-----:R-:W-:-:S05]  /*2ea0*/  @P0 IMAD.WIDE.U32 R236, R27, 0x10, R236 ;  /* 0x000000101bec0825 */ /* 0x001fca00078e00ec */
[----:B------:R0:W-:Y:S01]  /*2eb0*/  @P0 STG.E.128 desc[UR16][R236.64], R140 ;  /* 0x0000008cec000986 */ /* 0x0001e2000c101d10 */
[C---:B-1----:R-:W-:Y:S01]  /*2ec0*/  IMAD.WIDE.U32 R178, R27.reuse, 0x10, R178 ;  /* 0x000000101bb27825 */ /* 0x042fe200078e00b2 */
[----:B------:R-:W-:-:S04]  /*2ed0*/  IADD3 R27, PT, PT, R27, 0x80, RZ ;  /* 0x000000801b1b7810 */ /* 0x000fc80007ffe0ff */
[----:B------:R0:W-:Y:S03]  /*2ee0*/  STG.E.128 desc[UR16][R178.64], R172 ;  /* 0x000000acb2007986 */ /* 0x0001e6000c101d10 */
.L_x_9797:
[----:B------:R-:W-:Y:S05]  /*2ef0*/  BSYNC.RECONVERGENT B1 ;  /* 0x0000000000017941 */ /* 0x000fea0003800200 */
.L_x_9796:
        /* <DEDUP_REMOVED lines=44> */
[----:B------:R-:W-:Y:S01]  /*31c0*/  F2FP.F16.F32.PACK_AB R172, R177, R172 ;  /* 0x000000acb1ac723e */ /* 0x000fe200000000ff */
[----:B------:R-:W-:Y:S06]  /*31d0*/  BRA `(.L_x_9803) ;  /* 0x0000000000907947 */ /* 0x000fec0003800000 */
.L_x_9802:
        /* <DEDUP_REMOVED lines=35> */
[----:B------:R-:W-:-:S07]  /*3410*/  F2FP.F16.F32.PACK_AB R175, R236, R175 ;  /* 0x000000afecaf723e */ /* 0x000fce00000000ff */
.L_x_9803:
[----:B------:R-:W0:Y:S08]  /*3420*/  @P0 LDC.64 R236, c[0x0][0x478] ;  /* 0x00011e00ffec0b82 */ /* 0x000e300000000a00 */
[----:B------:R-:W1:Y:S01]  /*3430*/  LDC.64 R178, c[0x0][0x468] ;  /* 0x00011a00ffb27b82 */ /* 0x000e620000000a00 */
[----:B0-----:R-:W-:-:S05]  /*3440*/  @P0 IMAD.WIDE.U32 R236, R27, 0x10, R236 ;  /* 0x000000101bec0825 */ /* 0x001fca00078e00ec */
[----:B------:R2:W-:Y:S01]  /*3450*/  @P0 STG.E.128 desc[UR16][R236.64], R140 ;  /* 0x0000008cec000986 */ /* 0x0005e2000c101d10 */
[C---:B-1----:R-:W-:Y:S01]  /*3460*/  IMAD.WIDE.U32 R178, R27.reuse, 0x10, R178 ;  /* 0x000000101bb27825 */ /* 0x042fe200078e00b2 */
[----:B------:R-:W-:-:S04]  /*3470*/  IADD3 R27, PT, PT, R27, 0x80, RZ ;  /* 0x000000801b1b7810 */ /* 0x000fc80007ffe0ff */
[----:B------:R2:W-:Y:S03]  /*3480*/  STG.E.128 desc[UR16][R178.64], R172 ;  /* 0x000000acb2007986 */ /* 0x0005e6000c101d10 */
.L_x_9801:
[----:B------:R-:W-:Y:S05]  /*3490*/  BSYNC.RECONVERGENT B1 ;  /* 0x0000000000017941 */ /* 0x000fea0003800200 */
.L_x_9800:
        /* <DEDUP_REMOVED lines=46> */
.L_x_9806:
        /* <DEDUP_REMOVED lines=18> */
[----:B------:R-:W-:Y:S01]  /*38a0*/  F2FP.F16.F32.PACK_AB R172, R173, R172 ;  /* 0x000000acadac723e */ /* 0x000fe200000000ff */
        /* <DEDUP_REMOVED lines=14> */
[----:B------:R-:W-:Y:S02]  /*3990*/  F2FP.F16.F32.PACK_AB R173, R174, R173 ;  /* 0x000000adaead723e */ /* 0x000fe400000000ff */
[----:B------:R-:W-:Y:S02]  /*39a0*/  F2FP.F16.F32.PACK_AB R174, R178, R177 ;  /* 0x000000b1b2ae723e */ /* 0x000fe400000000ff */
[----:B------:R-:W-:-:S07]  /*39b0*/  F2FP.F16.F32.PACK_AB R175, R236, R175 ;  /* 0x000000afecaf723e */ /* 0x000fce00000000ff */
.L_x_9807:
[----:B------:R-:W0:Y:S08]  /*39c0*/  @P0 LDC.64 R236, c[0x0][0x478] ;  /* 0x00011e00ffec0b82 */ /* 0x000e300000000a00 */
[----:B------:R-:W1:Y:S01]  /*39d0*/  LDC.64 R178, c[0x0][0x468] ;  /* 0x00011a00ffb27b82 */ /* 0x000e620000000a00 */
[----:B0-----:R-:W-:-:S05]  /*39e0*/  @P0 IMAD.WIDE.U32 R236, R27, 0x10, R236 ;  /* 0x000000101bec0825 */ /* 0x001fca00078e00ec */
[----:B------:R3:W-:Y:S01]  /*39f0*/  @P0 STG.E.128 desc[UR16][R236.64], R140 ;  /* 0x0000008cec000986 */ /* 0x0007e2000c101d10 */
[C---:B-1----:R-:W-:Y:S01]  /*3a00*/  IMAD.WIDE.U32 R178, R27.reuse, 0x10, R178 ;  /* 0x000000101bb27825 */ /* 0x042fe200078e00b2 */
[----:B------:R-:W-:-:S04]  /*3a10*/  IADD3 R27, PT, PT, R27, 0x80, RZ ;  /* 0x000000801b1b7810 */ /* 0x000fc80007ffe0ff */
[----:B------:R3:W-:Y:S03]  /*3a20*/  STG.E.128 desc[UR16][R178.64], R172 ;  /* 0x000000acb2007986 */ /* 0x0007e6000c101d10 */
.L_x_9805:
[----:B------:R-:W-:Y:S05]  /*3a30*/  BSYNC.RECONVERGENT B1 ;  /* 0x0000000000017941 */ /* 0x000fea0003800200 */
.L_x_9804:
        /* <DEDUP_REMOVED lines=46> */
.L_x_9810:
        /* <DEDUP_REMOVED lines=36> */
.L_x_9811:
[----:B------:R-:W0:Y:S08]  /*3f60*/  @P0 LDC.64 R236, c[0x0][0x478] ;  /* 0x00011e00ffec0b82 */ /* 0x000e300000000a00 */
[----:B------:R-:W1:Y:S01]  /*3f70*/  LDC.64 R178, c[0x0][0x468] ;  /* 0x00011a00ffb27b82 */ /* 0x000e620000000a00 */
[----:B0-----:R-:W-:-:S05]  /*3f80*/  @P0 IMAD.WIDE.U32 R236, R27, 0x10, R236 ;  /* 0x000000101bec0825 */ /* 0x001fca00078e00ec */
[----:B------:R4:W-:Y:S01]  /*3f90*/  @P0 STG.E.128 desc[UR16][R236.64], R140 ;  /* 0x0000008cec000986 */ /* 0x0009e2000c101d10 */
[C---:B-1----:R-:W-:Y:S01]  /*3fa0*/  IMAD.WIDE.U32 R178, R27.reuse, 0x10, R178 ;  /* 0x000000101bb27825 */ /* 0x042fe200078e00b2 */
[----:B------:R-:W-:-:S04]  /*3fb0*/  IADD3 R27, PT, PT, R27, 0x80, RZ ;  /* 0x000000801b1b7810 */ /* 0x000fc80007ffe0ff */
[----:B------:R4:W-:Y:S03]  /*3fc0*/  STG.E.128 desc[UR16][R178.64], R172 ;  /* 0x000000acb2007986 */ /* 0x0009e6000c101d10 */
.L_x_9809:
[----:B------:R-:W-:Y:S05]  /*3fd0*/  BSYNC.RECONVERGENT B1 ;  /* 0x0000000000017941 */ /* 0x000fea0003800200 */
.L_x_9808:
        /* <DEDUP_REMOVED lines=16> */
[----:B------:R-:W-:Y:S01]  /*40e0*/  F2FP.F16.F32.PACK_AB R143, R140, R141 ;  /* 0x0000008d8c8f723e */ /* 0x000fe200000000ff */
[--C-:B------:R-:W-:Y:S01]  /*40f0*/  FFMA.FTZ R140, R14, UR5, R176.reuse ;  /* 0x000000050e8c7c23 */ /* 0x100fe200080100b0 */
[--C-:B------:R-:W-:Y:S02]  /*4100*/  FFMA.FTZ R141, R11, UR5, R176.reuse ;  /* 0x000000050b8d7c23 */ /* 0x100fe400080100b0 */
[----:B------:R-:W-:Y:S01]  /*4110*/  F2FP.F16.F32.PACK_AB R175, R142, R175 ;  /* 0x000000af8eaf723e */ /* 0x000fe200000000ff */
        /* <DEDUP_REMOVED lines=13> */
[C---:B------:R-:W-:Y:S01]  /*41f0*/  F2FP.F16.F32.PACK_AB R142, R179.reuse, R142 ;  /* 0x0000008eb38e723e */ /* 0x040fe200000000ff */
[----:B------:R-:W-:Y:S01]  /*4200*/  FMUL.FTZ R237, R179, UR4 ;  /* 0x00000004b3ed7c20 */ /* 0x000fe20008410000 */
[----:B------:R-:W-:Y:S01]  /*4210*/  FMUL.FTZ R176, R172, UR4 ;  /* 0x00000004acb07c20 */ /* 0x000fe20008410000 */
[C---:B------:R-:W-:Y:S01]  /*4220*/  F2FP.F16.F32.PACK_AB R141, R177.reuse, R172 ;  /* 0x000000acb18d723e */ /* 0x040fe200000000ff */
[----:B------:R-:W-:Y:S01]  /*4230*/  FMUL.FTZ R179, R177, UR4 ;  /* 0x00000004b1b37c20 */ /* 0x000fe20008410000 */
[----:B------:R-:W-:Y:S01]  /*4240*/  FMUL.FTZ R172, R140, UR4 ;  /* 0x000000048cac7c20 */ /* 0x000fe20008410000 */
[C---:B------:R-:W-:Y:S01]  /*4250*/  FMUL.FTZ R177, R173.reuse, UR4 ;  /* 0x00000004adb17c20 */ /* 0x040fe20008410000 */
[----:B------:R-:W-:-:S02]  /*4260*/  F2FP.F16.F32.PACK_AB R140, R173, R140 ;  /* 0x0000008cad8c723e */ /* 0x000fc400000000ff */
[----:B------:R-:W-:Y:S02]  /*4270*/  F2FP.F16.F32.PACK_AB R174, R237, R174 ;  /* 0x000000aeedae723e */ /* 0x000fe400000000ff */
[----:B------:R-:W-:Y:S02]  /*4280*/  F2FP.F16.F32.PACK_AB R173, R179, R176 ;  /* 0x000000b0b3ad723e */ /* 0x000fe400000000ff */
[----:B------:R-:W-:Y:S01]  /*4290*/  F2FP.F16.F32.PACK_AB R172, R177, R172 ;  /* 0x000000acb1ac723e */ /* 0x000fe200000000ff */
[----:B------:R-:W-:Y:S06]  /*42a0*/  BRA `(.L_x_9814) ;  /* 0x0000000000907947 */ /* 0x000fec0003800000 */
.L_x_9813:
        /* <DEDUP_REMOVED lines=36> */
.L_x_9814:
[----:B------:R-:W0:Y:S08]  /*44f0*/  @P0 LDC.64 R178, c[0x0][0x478] ;  /* 0x00011e00ffb20b82 */ /* 0x000e300000000a00 */
[----:B------:R-:W1:Y:S01]  /*4500*/  LDC.64 R176, c[0x0][0x468] ;  /* 0x00011a00ffb07b82 */ /* 0x000e620000000a00 */
[----:B0-----:R-:W-:-:S05]  /*4510*/  @P0 IMAD.WIDE.U32 R178, R27, 0x10, R178 ;  /* 0x000000101bb20825 */ /* 0x001fca00078e00b2 */
[----:B------:R0:W-:Y:S01]  /*4520*/  @P0 STG.E.128 desc[UR16][R178.64], R140 ;  /* 0x0000008cb2000986 */ /* 0x0001e2000c101d10 */
[----:B-1----:R-:W-:-:S05]  /*4530*/  IMAD.WIDE.U32 R176, R27, 0x10, R176 ;  /* 0x000000101bb07825 */ /* 0x002fca00078e00b0 */
[----:B------:R0:W-:Y:S01]  /*4540*/  STG.E.128 desc[UR16][R176.64], R172 ;  /* 0x000000acb0007986 */ /* 0x0001e2000c101d10 */
[----:B------:R-:W-:Y:S05]  /*4550*/  BRA `(.L_x_9812) ;  /* 0x0000002000807947 */ /* 0x000fea0003800000 */
.L_x_9795:
[----:B------:R-:W-:-:S04]  /*4560*/  UISETP.NE.U32.AND UP1, UPT, UR22, URZ, UPT ;  /* 0x000000ff1600728c */ /* 0x000fc8000bf25070 */
[----:B------:R-:W-:-:S09]  /*4570*/  UISETP.NE.AND.EX UP1, UPT, UR23, URZ, UPT, UP1 ;  /* 0x000000ff1700728c */ /* 0x000fd2000bf25310 */
[----:B------:R-:W-:Y:S05]  /*4580*/  BRA.U UP1, `(.L_x_9815) ;  /* 0x0000000d01f87547 */ /* 0x000fea000b800000 */
[----:B------:R-:W-:Y:S01]  /*4590*/  ISETP.GT.U32.AND P0, PT, R25, 0x7f, PT ;  /* 0x0000007f1900780c */ /* 0x000fe20003f04070 */
[----:B------:R-:W-:-:S12]  /*45a0*/  BSSY.RECONVERGENT B1, `(.L_x_9816) ;  /* 0x0000032000017945 */ /* 0x000fd80003800200 */
[----:B------:R-:W-:Y:S05]  /*45b0*/  @!P0 BRA `(.L_x_9817) ;  /* 0x0000000000c08947 */ /* 0x000fea0003800000 */
[--C-:B------:R-:W-:Y:S01]  /*45c0*/  FFMA.FTZ R178, R223, UR5, R176.reuse ;  /* 0x00000005dfb27c23 */ /* 0x100fe200080100b0 */
[--C-:B------:R-:W-:Y:S01]  /*45d0*/  FFMA.FTZ R175, R222, UR5, R176.reuse ;  /* 0x00000005deaf7c23 */ /* 0x100fe200080100b0 */
[--C-:B------:R-:W-:Y:S02]  /*45e0*/  HADD2.F32 R172, -RZ, R151.reuse.H0_H0 ;  /* 0x20000097ffac7230 */ /* 0x100fe40000004100 */
[----:B------:R-:W-:Y:S01]  /*45f0*/  FFMA.FTZ R177, R226, UR5, R176 ;  /* 0x00000005e2b17c23 */ /* 0x000fe200080100b0 */
[----:B------:R-:W-:Y:S02]  /*4600*/  HADD2.F32 R174, -RZ, R151.H1_H1 ;  /* 0x30000097ffae7230 */ /* 0x000fe40000004100 */
[----:B------:R-:W-:Y:S01]  /*4610*/  FADD.FTZ R173, R221, -R178 ;  /* 0x800000b2ddad7221 */ /* 0x000fe20000010000 */
[----:B------:R-:W-:Y:S01]  /*4620*/  FADD.FTZ R175, R220, -R175 ;  /* 0x800000afdcaf7221 */ /* 0x000fe20000010000 */
[----:B------:R-:W-:Y:S01]  /*4630*/  FFMA.FTZ R178, R227, UR5, R176 ;  /* 0x00000005e3b27c23 */ /* 0x000fe200080100b0 */
[----:B------:R-:W-:Y:S01]  /*4640*/  FADD.FTZ R236, R224, -R177 ;  /* 0x800000b1e0ec7221 */ /* 0x000fe20000010000 */
[----:B------:R-:W-:Y:S01]  /*4650*/  FFMA.FTZ R173, R173, UR13, R172 ;  /* 0x0000000dadad7c23 */ /* 0x000fe200080100ac */
[----:B------:R-:W-:Y:S01]  /*4660*/  FFMA.FTZ R174, R175, UR13, R174 ;  /* 0x0000000dafae7c23 */ /* 0x000fe200080100ae */
[----:B------:R-:W-:-:S02]  /*4670*/  HADD2.F32 R172, -RZ, R150.H0_H0 ;  /* 0x20000096ffac7230 */ /* 0x000fc40000004100 */
[----:B------:R-:W-:Y:S01]  /*4680*/  FADD.FTZ R175, R225, -R178 ;  /* 0x800000b2e1af7221 */ /* 0x000fe20000010000 */
[----:B------:R-:W-:Y:S01]  /*4690*/  FMUL.FTZ R173, R173, UR4 ;  /* 0x00000004adad7c20 */ /* 0x000fe20008410000 */
[----:B------:R-:W-:Y:S01]  /*46a0*/  FMUL.FTZ R174, R174, UR4 ;  /* 0x00000004aeae7c20 */ /* 0x000fe20008410000 */
[----:B------:R-:W-:Y:S01]  /*46b0*/  FFMA.FTZ R177, R230, UR5, R176 ;  /* 0x00000005e6b17c23 */ /* 0x000fe200080100b0 */
[----:B------:R-:W-:-:S03]  /*46c0*/  FFMA.FTZ R172, R175, UR13, R172 ;  /* 0x0000000dafac7c23 */ /* 0x000fc600080100ac */
[----:B------:R-:W-:Y:S01]  /*46d0*/  F2FP.F16.F32.PACK_AB R175, R174, R173 ;  /* 0x000000adaeaf723e */ /* 0x000fe200000000ff */
[----:B------:R-:W-:Y:S02]  /*46e0*/  HADD2.F32 R173, -RZ, R150.H1_H1 ;  /* 0x30000096ffad7230 */ /* 0x000fe40000004100 */
[----:B------:R-:W-:Y:S01]  /*46f0*/  FFMA.FTZ R174, R231, UR5, R176 ;  /* 0x00000005e7ae7c23 */ /* 0x000fe200080100b0 */
[----:B------:R-:W-:Y:S02]  /*4700*/  FADD.FTZ R237, R228, -R177 ;  /* 0x800000b1e4ed7221 */ /* 0x000fe40000010000 */
[----:B------:R-:W-:Y:S01]  /*4710*/  FFMA.FTZ R236, R236, UR13, R173 ;  /* 0x0000000decec7c23 */ /* 0x000fe200080100ad */
[----:B------:R-:W-:Y:S01]  /*4720*/  FADD.FTZ R178, R229, -R174 ;  /* 0x800000aee5b27221 */ /* 0x000fe20000010000 */
[--C-:B------:R-:W-:Y:S02]  /*4730*/  HADD2.F32 R173, -RZ, R149.reuse.H0_H0 ;  /* 0x20000095ffad7230 */ /* 0x100fe40000004100 */
[----:B------:R-:W-:-:S03]  /*4740*/  HADD2.F32 R174, -RZ, R149.H1_H1 ;  /* 0x30000095ffae7230 */ /* 0x000fc60000004100 */
[----:B------:R-:W-:Y:S01]  /*4750*/  FFMA.FTZ R177, R178, UR13, R173 ;  /* 0x0000000db2b17c23 */ /* 0x000fe200080100ad */
[----:B------:R-:W-:Y:S01]  /*4760*/  FFMA.FTZ R173, R234, UR5, R176 ;  /* 0x00000005eaad7c23 */ /* 0x000fe200080100b0 */
[----:B------:R-:W0:Y:S01]  /*4770*/  LDC.64 R178, c[0x0][0x468] ;  /* 0x00011a00ffb27b82 */ /* 0x000e220000000a00 */
[----:B------:R-:W-:Y:S01]  /*4780*/  FFMA.FTZ R237, R237, UR13, R174 ;  /* 0x0000000deded7c23 */ /* 0x000fe200080100ae */
[----:B------:R-:W-:Y:S01]  /*4790*/  FFMA.FTZ R174, R235, UR5, R176 ;  /* 0x00000005ebae7c23 */ /* 0x000fe200080100b0 */
[----:B------:R-:W-:Y:S01]  /*47a0*/  FADD.FTZ R239, R232, -R173 ;  /* 0x800000ade8ef7221 */ /* 0x000fe20000010000 */
[--C-:B------:R-:W-:Y:S02]  /*47b0*/  HADD2.F32 R173, -RZ, R148.reuse.H0_H0 ;  /* 0x20000094ffad7230 */ /* 0x100fe40000004100 */
[----:B------:R-:W-:Y:S01]  /*47c0*/  FMUL.FTZ R237, R237, UR4 ;  /* 0x00000004eded7c20 */ /* 0x000fe20008410000 */
[----:B------:R-:W-:Y:S01]  /*47d0*/  FADD.FTZ R238, R233, -R174 ;  /* 0x800000aee9ee7221 */ /* 0x000fe20000010000 */
[----:B------:R-:W-:-:S03]  /*47e0*/  HADD2.F32 R174, -RZ, R148.H1_H1 ;  /* 0x30000094ffae7230 */ /* 0x000fc60000004100 */
[----:B------:R-:W-:Y:S01]  /*47f0*/  FFMA.FTZ R173, R238, UR13, R173 ;  /* 0x0000000deead7c23 */ /* 0x000fe200080100ad */
[----:B------:R-:W-:Y:S01]  /*4800*/  FMUL.FTZ R238, R172, UR4 ;  /* 0x00000004acee7c20 */ /* 0x000fe20008410000 */
[----:B------:R-:W-:Y:S01]  /*4810*/  FFMA.FTZ R174, R239, UR13, R174 ;  /* 0x0000000defae7c23 */ /* 0x000fe200080100ae */
[----:B------:R-:W-:Y:S01]  /*4820*/  FMUL.FTZ R239, R236, UR4 ;  /* 0x00000004ecef7c20 */ /* 0x000fe20008410000 */
[----:B------:R-:W-:Y:S01]  /*4830*/  FMUL.FTZ R236, R177, UR4 ;  /* 0x00000004b1ec7c20 */ /* 0x000fe20008410000 */
[----:B------:R-:W-:Y:S01]  /*4840*/  FMUL.FTZ R172, R173, UR4 ;  /* 0x00000004adac7c20 */ /* 0x000fe20008410000 */
[----:B------:R-:W-:Y:S02]  /*4850*/  FMUL.FTZ R177, R174, UR4 ;  /* 0x00000004aeb17c20 */ /* 0x000fe40008410000 */
[----:B------:R-:W-:Y:S02]  /*4860*/  F2FP.F16.F32.PACK_AB R174, R239, R238 ;  /* 0x000000eeefae723e */ /* 0x000fe400000000ff */
[----:B------:R-:W-:-:S02]  /*4870*/  F2FP.F16.F32.PACK_AB R173, R237, R236 ;  /* 0x000000ecedad723e */ /* 0x000fc400000000ff */
[----:B------:R-:W-:Y:S01]  /*4880*/  F2FP.F16.F32.PACK_AB R172, R177, R172 ;  /* 0x000000acb1ac723e */ /* 0x000fe200000000ff */
[C---:B0-----:R-:W-:Y:S01]  /*4890*/  IMAD.WIDE.U32 R178, R27.reuse, 0x10, R178 ;  /* 0x000000101bb27825 */ /* 0x041fe200078e00b2 */
[----:B------:R-:W-:-:S04]  /*48a0*/  IADD3 R27, PT, PT, R27, 0x80, RZ ;  /* 0x000000801b1b7810 */ /* 0x000fc80007ffe0ff */
[----:B------:R0:W-:Y:S03]  /*48b0*/  STG.E.128 desc[UR16][R178.64], R172 ;  /* 0x000000acb2007986 */ /* 0x0001e6000c101d10 */
.L_x_9817:
[----:B------:R-:W-:Y:S05]  /*48c0*/  BSYNC.RECONVERGENT B1 ;  /* 0x0000000000017941 */ /* 0x000fea0003800200 */
.L_x_9816:
[----:B------:R-:W-:Y:S04]  /*48d0*/  BSSY.RECONVERGENT B1, `(.L_x_9818) ;  /* 0x0000032000017945 */ /* 0x000fe80003800200 */
[----:B------:R-:W-:Y:S05]  /*48e0*/  @!P4 BRA `(.L_x_9819) ;  /* 0x0000000000c0c947 */ /* 0x000fea0003800000 */
[--C-:B0-----:R-:W-:Y:S01]  /*48f0*/  FFMA.FTZ R178, R207, UR5, R176.reuse ;  /* 0x00000005cfb27c23 */ /* 0x101fe200080100b0 */
        /* <DEDUP_REMOVED lines=47> */
.L_x_9819:
[----:B------:R-:W-:Y:S05]  /*4bf0*/  BSYNC.RECONVERGENT B1 ;  /* 0x0000000000017941 */ /* 0x000fea0003800200 */
.L_x_9818:
[----:B------:R-:W-:Y:S04]  /*4c00*/  BSSY.RECONVERGENT B1, `(.L_x_9820) ;  /* 0x0000032000017945 */ /* 0x000fe80003800200 */
[----:B------:R-:W-:Y:S05]  /*4c10*/  @!P3 BRA `(.L_x_9821) ;  /* 0x0000000000c0b947 */ /* 0x000fea0003800000 */
[--C-:B01----:R-:W-:Y:S01]  /*4c20*/  FFMA.FTZ R173, R181, UR5, R176.reuse ;  /* 0x00000005b5ad7c23 */ /* 0x103fe200080100b0 */
[--C-:B------:R-:W-:Y:S01]  /*4c30*/  FFMA.FTZ R178, R180, UR5, R176.reuse ;  /* 0x00000005b4b27c23 */ /* 0x100fe200080100b0 */
[--C-:B------:R-:W-:Y:S02]  /*4c40*/  HADD2.F32 R172, -RZ, R163.reuse.H0_H0 ;  /* 0x200000a3ffac7230 */ /* 0x100fe40000004100 */
[----:B------:R-:W-:Y:S01]  /*4c50*/  FFMA.FTZ R175, R183, UR5, R176 ;  /* 0x00000005b7af7c23 */ /* 0x000fe200080100b0 */
[----:B------:R-:W-:Y:S02]  /*4c60*/  HADD2.F32 R174, -RZ, R163.H1_H1 ;  /* 0x300000a3ffae7230 */ /* 0x000fe40000004100 */
[----:B------:R-:W-:Y:S01]  /*4c70*/  FADD.FTZ R173, R196, -R173 ;  /* 0x800000adc4ad7221 */ /* 0x000fe20000010000 */
[----:B------:R-:W-:Y:S01]  /*4c80*/  FADD.FTZ R177, R197, -R178 ;  /* 0x800000b2c5b17221 */ /* 0x000fe20000010000 */
[----:B------:R-:W-:Y:S01]  /*4c90*/  FADD.FTZ R175, R198, -R175 ;  /* 0x800000afc6af7221 */ /* 0x000fe20000010000 */
[----:B------:R-:W-:Y:S01]  /*4ca0*/  FFMA.FTZ R178, R182, UR5, R176 ;  /* 0x00000005b6b27c23 */ /* 0x000fe200080100b0 */
        /* <DEDUP_REMOVED lines=10> */
[----:B------:R-:W-:-:S03]  /*4d50*/  FFMA.FTZ R174, R184, UR5, R176 ;  /* 0x00000005b8ae7c23 */ /* 0x000fc600080100b0 */
[----:B------:R-:W-:Y:S01]  /*4d60*/  FFMA.FTZ R236, R178, UR13, R173 ;  /* 0x0000000db2ec7c23 */ /* 0x000fe200080100ad */
[----:B------:R-:W-:Y:S01]  /*4d70*/  FADD.FTZ R178, R200, -R177 ;  /* 0x800000b1c8b27221 */ /* 0x000fe20000010000 */
[--C-:B------:R-:W-:Y:S02]  /*4d80*/  HADD2.F32 R173, -RZ, R161.reuse.H0_H0 ;  /* 0x200000a1ffad7230 */ /* 0x100fe40000004100 */
[----:B------:R-:W-:Y:S01]  /*4d90*/  FADD.FTZ R237, R201, -R174 ;  /* 0x800000aec9ed7221 */ /* 0x000fe20000010000 */
[----:B------:R-:W-:Y:S02]  /*4da0*/  HADD2.F32 R174, -RZ, R161.H1_H1 ;  /* 0x300000a1ffae7230 */ /* 0x000fe40000004100 */
[----:B------:R-:W-:Y:S01]  /*4db0*/  FFMA.FTZ R177, R178, UR13, R173 ;  /* 0x0000000db2b17c23 */ /* 0x000fe200080100ad */
[----:B------:R-:W-:Y:S01]  /*4dc0*/  FFMA.FTZ R173, R187, UR5, R176 ;  /* 0x00000005bbad7c23 */ /* 0x000fe200080100b0 */
[----:B------:R-:W0:Y:S01]  /*4dd0*/  LDC.64 R178, c[0x0][0x468] ;  /* 0x00011a00ffb27b82 */ /* 0x000e220000000a00 */
[----:B------:R-:W-:Y:S01]  /*4de0*/  FFMA.FTZ R237, R237, UR13, R174 ;  /* 0x0000000deded7c23 */ /* 0x000fe200080100ae */
[----:B------:R-:W-:Y:S01]  /*4df0*/  FFMA.FTZ R174, R186, UR5, R176 ;  /* 0x00000005baae7c23 */ /* 0x000fe200080100b0 */
[----:B------:R-:W-:Y:S01]  /*4e00*/  FADD.FTZ R238, R202, -R173 ;  /* 0x800000adcaee7221 */ /* 0x000fe20000010000 */
[----:B------:R-:W-:-:S02]  /*4e10*/  HADD2.F32 R173, -RZ, R160.H0_H0 ;  /* 0x200000a0ffad7230 */ /* 0x000fc40000004100 */
[----:B------:R-:W-:Y:S01]  /*4e20*/  FMUL.FTZ R237, R237, UR4 ;  /* 0x00000004eded7c20 */ /* 0x000fe20008410000 */
[----:B------:R-:W-:Y:S01]  /*4e30*/  FADD.FTZ R239, R203, -R174 ;  /* 0x800000aecbef7221 */ /* 0x000fe20000010000 */
[----:B------:R-:W-:Y:S02]  /*4e40*/  HADD2.F32 R174, -RZ, R160.H1_H1 ;  /* 0x300000a0ffae7230 */ /* 0x000fe40000004100 */
[----:B------:R-:W-:Y:S01]  /*4e50*/  FFMA.FTZ R173, R238, UR13, R173 ;  /* 0x0000000deead7c23 */ /* 0x000fe200080100ad */
[----:B------:R-:W-:Y:S02]  /*4e60*/  FMUL.FTZ R238, R172, UR4 ;  /* 0x00000004acee7c20 */ /* 0x000fe40008410000 */
[----:B------:R-:W-:Y:S01]  /*4e70*/  FFMA.FTZ R174, R239, UR13, R174 ;  /* 0x0000000defae7c23 */ /* 0x000fe200080100ae */
[----:B------:R-:W-:Y:S01]  /*4e80*/  FMUL.FTZ R239, R236, UR4 ;  /* 0x00000004ecef7c20 */ /* 0x000fe20008410000 */
[----:B------:R-:W-:Y:S01]  /*4e90*/  FMUL.FTZ R236, R177, UR4 ;  /* 0x00000004b1ec7c20 */ /* 0x000fe20008410000 */
[----:B------:R-:W-:Y:S01]  /*4ea0*/  FMUL.FTZ R172, R173, UR4 ;  /* 0x00000004adac7c20 */ /* 0x000fe20008410000 */
[----:B------:R-:W-:-:S02]  /*4eb0*/  FMUL.FTZ R177, R174, UR4 ;  /* 0x00000004aeb17c20 */ /* 0x000fc40008410000 */
[----:B------:R-:W-:Y:S02]  /*4ec0*/  F2FP.F16.F32.PACK_AB R174, R239, R238 ;  /* 0x000000eeefae723e */ /* 0x000fe400000000ff */
[----:B------:R-:W-:Y:S02]  /*4ed0*/  F2FP.F16.F32.PACK_AB R173, R237, R236 ;  /* 0x000000ecedad723e */ /* 0x000fe400000000ff */
[----:B------:R-:W-:Y:S01]  /*4ee0*/  F2FP.F16.F32.PACK_AB R172, R177, R172 ;  /* 0x000000acb1ac723e */ /* 0x000fe200000000ff */
[C---:B0-----:R-:W-:Y:S01]  /*4ef0*/  IMAD.WIDE.U32 R178, R27.reuse, 0x10, R178 ;  /* 0x000000101bb27825 */ /* 0x041fe200078e00b2 */
[----:B------:R-:W-:-:S04]  /*4f00*/  IADD3 R27, PT, PT, R27, 0x80, RZ ;  /* 0x000000801b1b7810 */ /* 0x000fc80007ffe0ff */
[----:B------:R2:W-:Y:S03]  /*4f10*/  STG.E.128 desc[UR16][R178.64], R172 ;  /* 0x000000acb2007986 */ /* 0x0005e6000c101d10 */
.L_x_9821:
[----:B------:R-:W-:Y:S05]  /*4f20*/  BSYNC.RECONVERGENT B1 ;  /* 0x0000000000017941 */ /* 0x000fea0003800200 */
.L_x_9820:
[----:B------:R-:W-:Y:S04]  /*4f30*/  BSSY.RECONVERGENT B1, `(.L_x_9822) ;  /* 0x0000032000017945 */ /* 0x000fe80003800200 */
[----:B------:R-:W-:Y:S05]  /*4f40*/  @!P2 BRA `(.L_x_9823) ;  /* 0x0000000000c0a947 */ /* 0x000fea0003800000 */
[--C-:B012---:R-:W-:Y:S01]  /*4f50*/  FFMA.FTZ R173, R9, UR5, R176.reuse ;  /* 0x0000000509ad7c23 */ /* 0x107fe200080100b0 */
        /* <DEDUP_REMOVED lines=47> */
.L_x_9823:
[----:B------:R-:W-:Y:S05]  /*5250*/  BSYNC.RECONVERGENT B1 ;  /* 0x0000000000017941 */ /* 0x000fea0003800200 */
.L_x_9822:
[----:B------:R-:W-:Y:S05]  /*5260*/  @!P1 BRA `(.L_x_9812) ;  /* 0x00000014003c9947 */ /* 0x000fea0003800000 */
[--C-:B------:R-:W-:Y:S01]  /*5270*/  FFMA.FTZ R237, R26, UR5, R176.reuse ;  /* 0x000000051aed7c23 */ /* 0x100fe200080100b0 */
[--C-:B0123--:R-:W-:Y:S01]  /*5280*/  FFMA.FTZ R179, R23, UR5, R176.reuse ;  /* 0x0000000517b37c23 */ /* 0x10ffe200080100b0 */
[--C-:B------:R-:W-:Y:S02]  /*5290*/  HADD2.F32 R175, -RZ, R171.reuse.H1_H1 ;  /* 0x300000abffaf7230 */ /* 0x100fe40000004100 */
[--C-:B------:R-:W-:Y:S01]  /*52a0*/  FFMA.FTZ R177, R19, UR5, R176.reuse ;  /* 0x0000000513b17c23 */ /* 0x100fe200080100b0 */
[----:B------:R-:W-:Y:S02]  /*52b0*/  HADD2.F32 R173, -RZ, R171.H0_H0 ;  /* 0x200000abffad7230 */ /* 0x000fe40000004100 */
[----:B------:R-:W-:Y:S01]  /*52c0*/  FADD.FTZ R236, R24, -R237 ;  /* 0x800000ed18ec7221 */ /* 0x000fe20000010000 */
[----:B------:R-:W-:Y:S01]  /*52d0*/  FADD.FTZ R174, R22, -R179 ;  /* 0x800000b316ae7221 */ /* 0x000fe20000010000 */
[--C-:B------:R-:W-:Y:S02]  /*52e0*/  HADD2.F32 R172, -RZ, R170.reuse.H0_H0 ;  /* 0x200000aaffac7230 */ /* 0x100fe40000004100 */
[----:B------:R-:W-:Y:S01]  /*52f0*/  FADD.FTZ R179, R18, -R177 ;  /* 0x800000b112b37221 */ /* 0x000fe20000010000 */
[--C-:B------:R-:W-:Y:S01]  /*5300*/  FFMA.FTZ R178, R20, UR5, R176.reuse ;  /* 0x0000000514b27c23 */ /* 0x100fe200080100b0 */
[----:B------:R-:W-:Y:S01]  /*5310*/  FFMA.FTZ R177, R236, UR13, R175 ;  /* 0x0000000decb17c23 */ /* 0x000fe200080100af */
[----:B------:R-:W-:Y:S01]  /*5320*/  FFMA.FTZ R174, R174, UR13, R173 ;  /* 0x0000000daeae7c23 */ /* 0x000fe200080100ad */
[----:B------:R-:W-:Y:S01]  /*5330*/  FFMA.FTZ R175, R13, UR5, R176 ;  /* 0x000000050daf7c23 */ /* 0x000fe200080100b0 */
[----:B------:R-:W-:-:S02]  /*5340*/  HADD2.F32 R173, -RZ, R170.H1_H1 ;  /* 0x300000aaffad7230 */ /* 0x000fc40000004100 */
[----:B------:R-:W-:Y:S01]  /*5350*/  FFMA.FTZ R172, R179, UR13, R172 ;  /* 0x0000000db3ac7c23 */ /* 0x000fe200080100ac */
[----:B------:R-:W-:Y:S01]  /*5360*/  FADD.FTZ R178, R21, -R178 ;  /* 0x800000b215b27221 */ /* 0x000fe20000010000 */
[----:B------:R-:W-:Y:S01]  /*5370*/  FADD.FTZ R179, R16, -R175 ;  /* 0x800000af10b37221 */ /* 0x000fe20000010000 */
[----:B------:R-:W-:Y:S01]  /*5380*/  FMUL.FTZ R175, R174, UR4 ;  /* 0x00000004aeaf7c20 */ /* 0x000fe20008410000 */
[----:B------:R-:W-:Y:S01]  /*5390*/  FMUL.FTZ R174, R172, UR4 ;  /* 0x00000004acae7c20 */ /* 0x000fe20008410000 */
[----:B------:R-:W-:Y:S01]  /*53a0*/  FFMA.FTZ R173, R178, UR13, R173 ;  /* 0x0000000db2ad7c23 */ /* 0x000fe200080100ad */
[----:B------:R-:W-:Y:S01]  /*53b0*/  FMUL.FTZ R178, R177, UR4 ;  /* 0x00000004b1b27c20 */ /* 0x000fe20008410000 */
[--C-:B------:R-:W-:Y:S02]  /*53c0*/  HADD2.F32 R172, -RZ, R169.reuse.H0_H0 ;  /* 0x200000a9ffac7230 */ /* 0x100fe40000004100 */
[----:B------:R-:W-:Y:S01]  /*53d0*/  FFMA.FTZ R236, R14, UR5, R176 ;  /* 0x000000050eec7c23 */ /* 0x000fe200080100b0 */
[----:B------:R-:W-:Y:S01]  /*53e0*/  FMUL.FTZ R173, R173, UR4 ;  /* 0x00000004adad7c20 */ /* 0x000fe20008410000 */
[----:B------:R-:W-:Y:S01]  /*53f0*/  F2FP.F16.F32.PACK_AB R175, R178, R175 ;  /* 0x000000afb2af723e */ /* 0x000fe200000000ff */
[----:B------:R-:W-:Y:S01]  /*5400*/  FFMA.FTZ R177, R179, UR13, R172 ;  /* 0x0000000db3b17c23 */ /* 0x000fe200080100ac */
[----:B------:R-:W-:Y:S01]  /*5410*/  HADD2.F32 R172, -RZ, R169.H1_H1 ;  /* 0x300000a9ffac7230 */ /* 0x000fe20000004100 */
[----:B------:R-:W0:Y:S01]  /*5420*/  LDC.64 R178, c[0x0][0x468] ;  /* 0x00011a00ffb27b82 */ /* 0x000e220000000a00 */
[----:B------:R-:W-:Y:S01]  /*5430*/  F2FP.F16.F32.PACK_AB R174, R173, R174 ;  /* 0x000000aeadae723e */ /* 0x000fe200000000ff */
[----:B------:R-:W-:Y:S01]  /*5440*/  FADD.FTZ R237, R17, -R236 ;  /* 0x800000ec11ed7221 */ /* 0x000fe20000010000 */
[--C-:B------:R-:W-:Y:S01]  /*5450*/  FFMA.FTZ R173, R11, UR5, R176.reuse ;  /* 0x000000050bad7c23 */ /* 0x100fe200080100b0 */
[----:B------:R-:W-:-:S02]  /*5460*/  FFMA.FTZ R176, R10, UR5, R176 ;  /* 0x000000050ab07c23 */ /* 0x000fc400080100b0 */
[----:B------:R-:W-:Y:S01]  /*5470*/  FFMA.FTZ R236, R237, UR13, R172 ;  /* 0x0000000dedec7c23 */ /* 0x000fe200080100ac */
[----:B------:R-:W-:Y:S01]  /*5480*/  FADD.FTZ R237, R12, -R173 ;  /* 0x800000ad0ced7221 */ /* 0x000fe20000010000 */
[--C-:B------:R-:W-:Y:S02]  /*5490*/  HADD2.F32 R172, -RZ, R168.reuse.H0_H0 ;  /* 0x200000a8ffac7230 */ /* 0x100fe40000004100 */
[----:B------:R-:W-:Y:S01]  /*54a0*/  FADD.FTZ R176, R15, -R176 ;  /* 0x800000b00fb07221 */ /* 0x000fe20000010000 */
[----:B------:R-:W-:Y:S02]  /*54b0*/  HADD2.F32 R173, -RZ, R168.H1_H1 ;  /* 0x300000a8ffad7230 */ /* 0x000fe40000004100 */
[----:B------:R-:W-:Y:S01]  /*54c0*/  FFMA.FTZ R172, R237, UR13, R172 ;  /* 0x0000000dedac7c23 */ /* 0x000fe200080100ac */
[----:B------:R-:W-:Y:S02]  /*54d0*/  FMUL.FTZ R237, R236, UR4 ;  /* 0x00000004eced7c20 */ /* 0x000fe40008410000 */
[----:B------:R-:W-:Y:S01]  /*54e0*/  FFMA.FTZ R173, R176, UR13, R173 ;  /* 0x0000000db0ad7c23 */ /* 0x000fe200080100ad */
[----:B------:R-:W-:Y:S01]  /*54f0*/  FMUL.FTZ R176, R177, UR4 ;  /* 0x00000004b1b07c20 */ /* 0x000fe20008410000 */
[----:B------:R-:W-:-:S02]  /*5500*/  FMUL.FTZ R172, R172, UR4 ;  /* 0x00000004acac7c20 */ /* 0x000fc40008410000 */
[----:B------:R-:W-:Y:S02]  /*5510*/  FMUL.FTZ R177, R173, UR4 ;  /* 0x00000004adb17c20 */ /* 0x000fe40008410000 */
[----:B------:R-:W-:Y:S01]  /*5520*/  F2FP.F16.F32.PACK_AB R173, R237, R176 ;  /* 0x000000b0edad723e */ /* 0x000fe200000000ff */
[----:B0-----:R-:W-:Y:S02]  /*5530*/  IMAD.WIDE.U32 R178, R27, 0x10, R178 ;  /* 0x000000101bb27825 */ /* 0x001fe400078e00b2 */
[----:B------:R-:W-:-:S05]  /*5540*/  F2FP.F16.F32.PACK_AB R172, R177, R172 ;  /* 0x000000acb1ac723e */ /* 0x000fca00000000ff */
[----:B------:R4:W-:Y:S01]  /*5550*/  STG.E.128 desc[UR16][R178.64], R172 ;  /* 0x000000acb2007986 */ /* 0x0009e2000c101d10 */
[----:B------:R-:W-:Y:S05]  /*5560*/  BRA `(.L_x_9812) ;  /* 0x00000010007c7947 */ /* 0x000fea0003800000 */
.L_x_9815:
[----:B------:R-:W-:Y:S04]  /*5570*/  BSSY.RECONVERGENT B1, `(.L_x_9824) ;  /* 0x0000039000017945 */ /* 0x000fe80003800200 */
        /* <DEDUP_REMOVED lines=8> */
[----:B------:R-:W-:Y:S02]  /*5600*/  HADD2.F32 R174, -RZ, R149.H1_H1 ;  /* 0x30000095ffae7230 */ /* 0x000fe40000004100 */
[----:B------:R-:W-:Y:S01]  /*5610*/  FFMA.FTZ R172, R231, UR5, R176 ;  /* 0x00000005e7ac7c23 */ /* 0x000fe200080100b0 */
[----:B------:R-:W-:Y:S01]  /*5620*/  FFMA.FTZ R140, R140, UR13, R141 ;  /* 0x0000000d8c8c7c23 */ /* 0x000fe2000801008d */
[----:B------:R-:W-:Y:S01]  /*5630*/  FFMA.FTZ R141, R143, UR13, R142 ;  /* 0x0000000d8f8d7c23 */ /* 0x000fe2000801008e */
[--C-:B------:R-:W-:Y:S01]  /*5640*/  FFMA.FTZ R143, R230, UR5, R176.reuse ;  /* 0x00000005e68f7c23 */ /* 0x100fe200080100b0 */
[----:B------:R-:W-:Y:S01]  /*5650*/  FFMA.FTZ R142, R227, UR5, R176 ;  /* 0x00000005e38e7c23 */ /* 0x000fe200080100b0 */
[----:B------:R-:W-:Y:S01]  /*5660*/  FADD.FTZ R238, R224, -R175 ;  /* 0x800000afe0ee7221 */ /* 0x000fe20000010000 */
[----:B------:R-:W0:Y:S01]  /*5670*/  LDC.64 R236, c[0x0][0x478] ;  /* 0x00011e00ffec7b82 */ /* 0x000e220000000a00 */
[----:B------:R-:W-:Y:S01]  /*5680*/  FADD.FTZ R143, R228, -R143 ;  /* 0x8000008fe48f7221 */ /* 0x000fe20000010000 */
[----:B------:R-:W-:-:S02]  /*5690*/  HADD2.F32 R175, -RZ, R150.H0_H0 ;  /* 0x20000096ffaf7230 */ /* 0x000fc40000004100 */
[----:B------:R-:W-:Y:S01]  /*56a0*/  FADD.FTZ R142, R225, -R142 ;  /* 0x8000008ee18e7221 */ /* 0x000fe20000010000 */
[----:B------:R-:W-:Y:S02]  /*56b0*/  HADD2.F32 R173, -RZ, R149.H0_H0 ;  /* 0x20000095ffad7230 */ /* 0x000fe40000004100 */
[----:B------:R-:W-:Y:S01]  /*56c0*/  FADD.FTZ R172, R229, -R172 ;  /* 0x800000ace5ac7221 */ /* 0x000fe20000010000 */
[----:B------:R-:W-:Y:S02]  /*56d0*/  HADD2.F32 R177, -RZ, R150.H1_H1 ;  /* 0x30000096ffb17230 */ /* 0x000fe40000004100 */
[----:B------:R-:W-:Y:S01]  /*56e0*/  FFMA.FTZ R174, R143, UR13, R174 ;  /* 0x0000000d8fae7c23 */ /* 0x000fe200080100ae */
[----:B------:R-:W1:Y:S01]  /*56f0*/  LDC.64 R178, c[0x0][0x468] ;  /* 0x00011a00ffb27b82 */ /* 0x000e620000000a00 */
[--C-:B------:R-:W-:Y:S01]  /*5700*/  FFMA.FTZ R143, R222, UR5, R176.reuse ;  /* 0x00000005de8f7c23 */ /* 0x100fe200080100b0 */
[----:B------:R-:W-:Y:S01]  /*5710*/  FFMA.FTZ R175, R142, UR13, R175 ;  /* 0x0000000d8eaf7c23 */ /* 0x000fe200080100af */
[----:B------:R-:W-:Y:S01]  /*5720*/  FFMA.FTZ R142, R223, UR5, R176 ;  /* 0x00000005df8e7c23 */ /* 0x000fe200080100b0 */
[----:B------:R-:W-:Y:S01]  /*5730*/  FFMA.FTZ R173, R172, UR13, R173 ;  /* 0x0000000dacad7c23 */ /* 0x000fe200080100ad */
[----:B------:R-:W-:Y:S01]  /*5740*/  FFMA.FTZ R238, R238, UR13, R177 ;  /* 0x0000000deeee7c23 */ /* 0x000fe200080100b1 */
[----:B------:R-:W-:Y:S01]  /*5750*/  FADD.FTZ R172, R220, -R143 ;  /* 0x8000008fdcac7221 */ /* 0x000fe20000010000 */
[----:B------:R-:W-:-:S02]  /*5760*/  HADD2.F32 R143, -RZ, R151.H0_H0 ;  /* 0x20000097ff8f7230 */ /* 0x000fc40000004100 */
[----:B------:R-:W-:Y:S01]  /*5770*/  FADD.FTZ R142, R221, -R142 ;  /* 0x8000008edd8e7221 */ /* 0x000fe20000010000 */
[----:B------:R-:W-:-:S03]  /*5780*/  HADD2.F32 R177, -RZ, R151.H1_H1 ;  /* 0x30000097ffb17230 */ /* 0x000fc60000004100 */
[----:B------:R-:W-:Y:S01]  /*5790*/  FFMA.FTZ R239, R142, UR13, R143 ;  /* 0x0000000d8eef7c23 */ /* 0x000fe2000801008f */
[----:B------:R-:W-:Y:S01]  /*57a0*/  F2FP.F16.F32.PACK_AB R142, R238, R175 ;  /* 0x000000afee8e723e */ /* 0x000fe200000000ff */
[----:B------:R-:W-:Y:S01]  /*57b0*/  FFMA.FTZ R240, R172, UR13, R177 ;  /* 0x0000000dacf07c23 */ /* 0x000fe200080100b1 */
[----:B------:R-:W-:Y:S01]  /*57c0*/  FMUL.FTZ R172, R140, UR4 ;  /* 0x000000048cac7c20 */ /* 0x000fe20008410000 */
[C---:B------:R-:W-:Y:S01]  /*57d0*/  F2FP.F16.F32.PACK_AB R140, R141.reuse, R140 ;  /* 0x0000008c8d8c723e */ /* 0x040fe200000000ff */
[----:B------:R-:W-:Y:S01]  /*57e0*/  FMUL.FTZ R177, R141, UR4 ;  /* 0x000000048db17c20 */ /* 0x000fe20008410000 */
[C---:B------:R-:W-:Y:S01]  /*57f0*/  F2FP.F16.F32.PACK_AB R141, R174.reuse, R173 ;  /* 0x000000adae8d723e */ /* 0x040fe200000000ff */
        /* <DEDUP_REMOVED lines=8> */
[----:B0-----:R-:W-:Y:S01]  /*5880*/  IMAD.WIDE.U32 R236, R27, 0x10, R236 ;  /* 0x000000101bec7825 */ /* 0x001fe200078e00ec */
[----:B------:R-:W-:-:S02]  /*5890*/  F2FP.F16.F32.PACK_AB R174, R238, R175 ;  /* 0x000000afeeae723e */ /* 0x000fc400000000ff */
[----:B------:R-:W-:Y:S01]  /*58a0*/  F2FP.F16.F32.PACK_AB R172, R177, R172 ;  /* 0x000000acb1ac723e */ /* 0x000fe200000000ff */
[C---:B-1----:R-:W-:Y:S01]  /*58b0*/  IMAD.WIDE.U32 R178, R27.reuse, 0x10, R178 ;  /* 0x000000101bb27825 */ /* 0x042fe200078e00b2 */
[----:B------:R-:W-:Y:S01]  /*58c0*/  F2FP.F16.F32.PACK_AB R175, R240, R239 ;  /* 0x000000eff0af723e */ /* 0x000fe200000000ff */
[----:B------:R0:W-:Y:S01]  /*58d0*/  STG.E.128 desc[UR16][R236.64], R140 ;  /* 0x0000008cec007986 */ /* 0x0001e2000c101d10 */
[----:B------:R-:W-:-:S03]  /*58e0*/  IADD3 R27, PT, PT, R27, 0x80, RZ ;  /* 0x000000801b1b7810 */ /* 0x000fc60007ffe0ff */
[----:B------:R0:W-:Y:S04]  /*58f0*/  STG.E.128 desc[UR16][R178.64], R172 ;  /* 0x000000acb2007986 */ /* 0x0001e8000c101d10 */
.L_x_9825:
[----:B------:R-:W-:Y:S05]  /*5900*/  BSYNC.RECONVERGENT B1 ;  /* 0x0000000000017941 */ /* 0x000fea0003800200 */
.L_x_9824:
        /* <DEDUP_REMOVED lines=57> */
.L_x_9827:
[----:B------:R-:W-:Y:S05]  /*5ca0*/  BSYNC.RECONVERGENT B1 ;  /* 0x0000000000017941 */ /* 0x000fea0003800200 */
.L_x_9826:
[----:B------:R-:W-:Y:S04]  /*5cb0*/  BSSY.RECONVERGENT B1, `(.L_x_9828) ;  /* 0x0000039000017945 */ /* 0x000fe80003800200 */
[----:B------:R-:W-:Y:S05]  /*5cc0*/  @!P3 BRA `(.L_x_9829) ;  /* 0x0000000000dcb947 */ /* 0x000fea0003800000 */
[--C-:B01----:R-:W-:Y:S01]  /*5cd0*/  FFMA.FTZ R141, R187, UR5, R176.reuse ;  /* 0x00000005bb8d7c23 */ /* 0x103fe200080100b0 */
[--C-:B------:R-:W-:Y:S01]  /*5ce0*/  FFMA.FTZ R142, R186, UR5, R176.reuse ;  /* 0x00000005ba8e7c23 */ /* 0x100fe200080100b0 */
[--C-:B------:R-:W-:Y:S02]  /*5cf0*/  HADD2.F32 R172, -RZ, R160.reuse.H1_H1 ;  /* 0x300000a0ffac7230 */ /* 0x100fe40000004100 */
[----:B------:R-:W-:Y:S01]  /*5d00*/  FFMA.FTZ R173, R185, UR5, R176 ;  /* 0x00000005b9ad7c23 */ /* 0x000fe200080100b0 */
[----:B------:R-:W-:Y:S01]  /*5d10*/  FADD.FTZ R140, R202, -R141 ;  /* 0x8000008dca8c7221 */ /* 0x000fe20000010000 */
[----:B------:R-:W-:Y:S02]  /*5d20*/  HADD2.F32 R143, -RZ, R160.H0_H0 ;  /* 0x200000a0ff8f7230 */ /* 0x000fe40000004100 */
[----:B------:R-:W-:Y:S01]  /*5d30*/  FADD.FTZ R141, R203, -R142 ;  /* 0x8000008ecb8d7221 */ /* 0x000fe20000010000 */
[----:B------:R-:W-:Y:S01]  /*5d40*/  FFMA.FTZ R142, R184, UR5, R176 ;  /* 0x00000005b88e7c23 */ /* 0x000fe200080100b0 */
[----:B------:R-:W-:-:S02]  /*5d50*/  HADD2.F32 R174, -RZ, R161.H0_H0 ;  /* 0x200000a1ffae7230 */ /* 0x000fc40000004100 */
[----:B------:R-:W-:Y:S01]  /*5d60*/  FADD.FTZ R173, R200, -R173 ;  /* 0x800000adc8ad7221 */ /* 0x000fe20000010000 */
[----:B------:R-:W-:Y:S01]  /*5d70*/  FFMA.FTZ R141, R141, UR13, R172 ;  /* 0x0000000d8d8d7c23 */ /* 0x000fe200080100ac */
[----:B------:R-:W-:Y:S01]  /*5d80*/  FFMA.FTZ R140, R140, UR13, R143 ;  /* 0x0000000d8c8c7c23 */ /* 0x000fe2000801008f */
[--C-:B------:R-:W-:Y:S01]  /*5d90*/  FFMA.FTZ R172, R182, UR5, R176.reuse ;  /* 0x00000005b6ac7c23 */ /* 0x100fe200080100b0 */
[----:B------:R-:W-:Y:S02]  /*5da0*/  HADD2.F32 R143, -RZ, R161.H1_H1 ;  /* 0x300000a1ff8f7230 */ /* 0x000fe40000004100 */
[----:B------:R-:W-:Y:S01]  /*5db0*/  FFMA.FTZ R175, R183, UR5, R176 ;  /* 0x00000005b7af7c23 */ /* 0x000fe200080100b0 */
[----:B------:R-:W-:Y:S01]  /*5dc0*/  FADD.FTZ R142, R201, -R142 ;  /* 0x8000008ec98e7221 */ /* 0x000fe20000010000 */
[----:B------:R-:W0:Y:S01]  /*5dd0*/  LDC.64 R236, c[0x0][0x478] ;  /* 0x00011e00ffec7b82 */ /* 0x000e220000000a00 */
[----:B------:R-:W-:Y:S01]  /*5de0*/  FADD.FTZ R238, R199, -R172 ;  /* 0x800000acc7ee7221 */ /* 0x000fe20000010000 */
[----:B------:R-:W-:Y:S01]  /*5df0*/  FFMA.FTZ R173, R173, UR13, R174 ;  /* 0x0000000dadad7c23 */ /* 0x000fe200080100ae */
[----:B------:R-:W-:-:S02]  /*5e00*/  HADD2.F32 R172, -RZ, R162.H0_H0 ;  /* 0x200000a2ffac7230 */ /* 0x000fc40000004100 */
[----:B------:R-:W-:Y:S01]  /*5e10*/  FADD.FTZ R175, R198, -R175 ;  /* 0x800000afc6af7221 */ /* 0x000fe20000010000 */
[----:B------:R-:W-:Y:S02]  /*5e20*/  HADD2.F32 R177, -RZ, R162.H1_H1 ;  /* 0x300000a2ffb17230 */ /* 0x000fe40000004100 */
[----:B------:R-:W-:Y:S01]  /*5e30*/  FFMA.FTZ R174, R142, UR13, R143 ;  /* 0x0000000d8eae7c23 */ /* 0x000fe2000801008f */
[--C-:B------:R-:W-:Y:S01]  /*5e40*/  FFMA.FTZ R142, R180, UR5, R176.reuse ;  /* 0x00000005b48e7c23 */ /* 0x100fe200080100b0 */
[----:B------:R-:W1:Y:S01]  /*5e50*/  LDC.64 R178, c[0x0][0x468] ;  /* 0x00011a00ffb27b82 */ /* 0x000e620000000a00 */
        /* <DEDUP_REMOVED lines=30> */
.L_x_9829:
[----:B------:R-:W-:Y:S05]  /*6040*/  BSYNC.RECONVERGENT B1 ;  /* 0x0000000000017941 */ /* 0x000fea0003800200 */
.L_x_9828:
[----:B------:R-:W-:Y:S04]  /*6050*/  BSSY.RECONVERGENT B1, `(.L_x_9830) ;  /* 0x0000039000017945 */ /* 0x000fe80003800200 */
[----:B------:R-:W-:Y:S05]  /*6060*/  @!P2 BRA `(.L_x_9831) ;  /* 0x0000000000dca947 */ /* 0x000fea0003800000 */
[--C-:B012---:R-:W-:Y:S01]  /*6070*/  FFMA.FTZ R141, R3, UR5, R176.reuse ;  /* 0x00000005038d7c23 */ /* 0x107fe200080100b0 */
        /* <DEDUP_REMOVED lines=54> */
.L_x_9831:
[----:B------:R-:W-:Y:S05]  /*63e0*/  BSYNC.RECONVERGENT B1 ;  /* 0x0000000000017941 */ /* 0x000fea0003800200 */
.L_x_9830:
[----:B------:R-:W-:Y:S05]  /*63f0*/  @!P1 BRA `(.L_x_9812) ;  /* 0x0000000000d89947 */ /* 0x000fea0003800000 */
[--C-:B0123--:R-:W-:Y:S01]  /*6400*/  FFMA.FTZ R142, R10, UR5, R176.reuse ;  /* 0x000000050a8e7c23 */ /* 0x10ffe200080100b0 */
[--C-:B------:R-:W-:Y:S01]  /*6410*/  FFMA.FTZ R141, R11, UR5, R176.reuse ;  /* 0x000000050b8d7c23 */ /* 0x100fe200080100b0 */
[--C-:B------:R-:W-:Y:S02]  /*6420*/  HADD2.F32 R143, -RZ, R168.reuse.H1_H1 ;  /* 0x300000a8ff8f7230 */ /* 0x100fe40000004100 */
[----:B------:R-:W-:Y:S01]  /*6430*/  FFMA.FTZ R173, R13, UR5, R176 ;  /* 0x000000050dad7c23 */ /* 0x000fe200080100b0 */
[----:B------:R-:W-:Y:S01]  /*6440*/  FADD.FTZ R142, R15, -R142 ;  /* 0x8000008e0f8e7221 */ /* 0x000fe20000010000 */
[----:B------:R-:W-:Y:S02]  /*6450*/  HADD2.F32 R140, -RZ, R168.H0_H0 ;  /* 0x200000a8ff8c7230 */ /* 0x000fe40000004100 */
[----:B------:R-:W-:Y:S01]  /*6460*/  FADD.FTZ R141, R12, -R141 ;  /* 0x8000008d0c8d7221 */ /* 0x000fe20000010000 */
[--C-:B------:R-:W-:Y:S02]  /*6470*/  HADD2.F32 R172, -RZ, R169.reuse.H0_H0 ;  /* 0x200000a9ffac7230 */ /* 0x100fe40000004100 */
[----:B------:R-:W-:Y:S01]  /*6480*/  FADD.FTZ R173, R16, -R173 ;  /* 0x800000ad10ad7221 */ /* 0x000fe20000010000 */
[----:B------:R-:W-:Y:S01]  /*6490*/  FFMA.FTZ R143, R142, UR13, R143 ;  /* 0x0000000d8e8f7c23 */ /* 0x000fe2000801008f */
[--C-:B------:R-:W-:Y:S01]  /*64a0*/  FFMA.FTZ R142, R14, UR5, R176.reuse ;  /* 0x000000050e8e7c23 */ /* 0x100fe200080100b0 */
[----:B------:R-:W-:Y:S01]  /*64b0*/  FFMA.FTZ R175, R19, UR5, R176 ;  /* 0x0000000513af7c23 */ /* 0x000fe200080100b0 */
[----:B------:R-:W-:Y:S01]  /*64c0*/  FFMA.FTZ R140, R141, UR13, R140 ;  /* 0x0000000d8d8c7c23 */ /* 0x000fe2000801008c */
[----:B------:R-:W-:Y:S01]  /*64d0*/  FFMA.FTZ R174, R20, UR5, R176 ;  /* 0x0000000514ae7c23 */ /* 0x000fe200080100b0 */
[----:B------:R-:W-:Y:S01]  /*64e0*/  FFMA.FTZ R141, R173, UR13, R172 ;  /* 0x0000000dad8d7c23 */ /* 0x000fe200080100ac */
[----:B------:R-:W-:-:S02]  /*64f0*/  HADD2.F32 R173, -RZ, R169.H1_H1 ;  /* 0x300000a9ffad7230 */ /* 0x000fc40000004100 */
[----:B------:R-:W-:Y:S01]  /*6500*/  FADD.FTZ R142, R17, -R142 ;  /* 0x8000008e118e7221 */ /* 0x000fe20000010000 */
[--C-:B------:R-:W-:Y:S02]  /*6510*/  HADD2.F32 R172, -RZ, R170.reuse.H0_H0 ;  /* 0x200000aaffac7230 */ /* 0x100fe40000004100 */
[----:B------:R-:W-:Y:S01]  /*6520*/  FADD.FTZ R175, R18, -R175 ;  /* 0x800000af12af7221 */ /* 0x000fe20000010000 */
[----:B------:R-:W-:Y:S02]  /*6530*/  HADD2.F32 R177, -RZ, R170.H1_H1 ;  /* 0x300000aaffb17230 */ /* 0x000fe40000004100 */
[----:B------:R-:W-:Y:S01]  /*6540*/  FADD.FTZ R174, R21, -R174 ;  /* 0x800000ae15ae7221 */ /* 0x000fe20000010000 */
[----:B------:R-:W-:Y:S01]  /*6550*/  FFMA.FTZ R142, R142, UR13, R173 ;  /* 0x0000000d8e8e7c23 */ /* 0x000fe200080100ad */
[----:B------:R-:W-:Y:S01]  /*6560*/  FFMA.FTZ R175, R175, UR13, R172 ;  /* 0x0000000dafaf7c23 */ /* 0x000fe200080100ac */
[----:B------:R-:W-:Y:S01]  /*6570*/  FMUL.FTZ R172, R140, UR4 ;  /* 0x000000048cac7c20 */ /* 0x000fe20008410000 */
[C---:B------:R-:W-:Y:S01]  /*6580*/  FMUL.FTZ R173, R143.reuse, UR4 ;  /* 0x000000048fad7c20 */ /* 0x040fe20008410000 */
[----:B------:R-:W-:Y:S01]  /*6590*/  FFMA.FTZ R238, R174, UR13, R177 ;  /* 0x0000000daeee7c23 */ /* 0x000fe200080100b1 */
[--C-:B------:R-:W-:Y:S01]  /*65a0*/  FFMA.FTZ R177, R26, UR5, R176.reuse ;  /* 0x000000051ab17c23 */ /* 0x100fe200080100b0 */
[----:B------:R-:W-:Y:S01]  /*65b0*/  F2FP.F16.F32.PACK_AB R140, R143, R140 ;  /* 0x0000008c8f8c723e */ /* 0x000fe200000000ff */
[----:B------:R-:W-:Y:S01]  /*65c0*/  FFMA.FTZ R143, R23, UR5, R176 ;  /* 0x00000005178f7c23 */ /* 0x000fe200080100b0 */
[----:B------:R-:W-:Y:S01]  /*65d0*/  F2FP.F16.F32.PACK_AB R172, R173, R172 ;  /* 0x000000acadac723e */ /* 0x000fe200000000ff */
[----:B------:R-:W0:Y:S01]  /*65e0*/  LDC.64 R178, c[0x0][0x478] ;  /* 0x00011e00ffb27b82 */ /* 0x000e220000000a00 */
[----:B------:R-:W-:Y:S01]  /*65f0*/  FADD.FTZ R173, R24, -R177 ;  /* 0x800000b118ad7221 */ /* 0x000fe20000010000 */
[----:B------:R-:W-:-:S02]  /*6600*/  HADD2.F32 R174, -RZ, R171.H0_H0 ;  /* 0x200000abffae7230 */ /* 0x000fc40000004100 */
[----:B------:R-:W-:Y:S01]  /*6610*/  FADD.FTZ R143, R22, -R143 ;  /* 0x8000008f168f7221 */ /* 0x000fe20000010000 */
[----:B------:R-:W-:-:S03]  /*6620*/  HADD2.F32 R236, -RZ, R171.H1_H1 ;  /* 0x300000abffec7230 */ /* 0x000fc60000004100 */
[----:B------:R-:W-:Y:S01]  /*6630*/  FFMA.FTZ R143, R143, UR13, R174 ;  /* 0x0000000d8f8f7c23 */ /* 0x000fe200080100ae */
[----:B------:R-:W1:Y:S01]  /*6640*/  LDC.64 R176, c[0x0][0x468] ;  /* 0x00011a00ffb07b82 */ /* 0x000e620000000a00 */
[----:B------:R-:W-:Y:S01]  /*6650*/  FFMA.FTZ R240, R173, UR13, R236 ;  /* 0x0000000dadf07c23 */ /* 0x000fe200080100ec */
[----:B------:R-:W-:Y:S01]  /*6660*/  FMUL.FTZ R173, R141, UR4 ;  /* 0x000000048dad7c20 */ /* 0x000fe20008410000 */
[C---:B------:R-:W-:Y:S01]  /*6670*/  F2FP.F16.F32.PACK_AB R141, R142.reuse, R141 ;  /* 0x0000008d8e8d723e */ /* 0x040fe200000000ff */
[----:B------:R-:W-:Y:S01]  /*6680*/  FMUL.FTZ R174, R142, UR4 ;  /* 0x000000048eae7c20 */ /* 0x000fe20008410000 */
[----:B------:R-:W-:Y:S01]  /*6690*/  FMUL.FTZ R236, R175, UR4 ;  /* 0x00000004afec7c20 */ /* 0x000fe20008410000 */
[C---:B------:R-:W-:Y:S01]  /*66a0*/  F2FP.F16.F32.PACK_AB R142, R238.reuse, R175 ;  /* 0x000000afee8e723e */ /* 0x040fe200000000ff */
[----:B------:R-:W-:Y:S01]  /*66b0*/  FMUL.FTZ R237, R143, UR4 ;  /* 0x000000048fed7c20 */ /* 0x000fe20008410000 */
[----:B------:R-:W-:Y:S01]  /*66c0*/  FMUL.FTZ R175, R238, UR4 ;  /* 0x00000004eeaf7c20 */ /* 0x000fe20008410000 */
[C---:B------:R-:W-:Y:S01]  /*66d0*/  F2FP.F16.F32.PACK_AB R143, R240.reuse, R143 ;  /* 0x0000008ff08f723e */ /* 0x040fe200000000ff */
[----:B------:R-:W-:Y:S01]  /*66e0*/  FMUL.FTZ R240, R240, UR4 ;  /* 0x00000004f0f07c20 */ /* 0x000fe20008410000 */
[----:B------:R-:W-:-:S02]  /*66f0*/  F2FP.F16.F32.PACK_AB R173, R174, R173 ;  /* 0x000000adaead723e */ /* 0x000fc400000000ff */
[----:B------:R-:W-:Y:S02]  /*6700*/  F2FP.F16.F32.PACK_AB R174, R175, R236 ;  /* 0x000000ecafae723e */ /* 0x000fe400000000ff */
[----:B------:R-:W-:Y:S01]  /*6710*/  F2FP.F16.F32.PACK_AB R175, R240, R237 ;  /* 0x000000edf0af723e */ /* 0x000fe200000000ff */
[----:B0-----:R-:W-:-:S05]  /*6720*/  IMAD.WIDE.U32 R178, R27, 0x10, R178 ;  /* 0x000000101bb27825 */ /* 0x001fca00078e00b2 */
[----:B------:R0:W-:Y:S01]  /*6730*/  STG.E.128 desc[UR16][R178.64], R140 ;  /* 0x0000008cb2007986 */ /* 0x0001e2000c101d10 */
[----:B-1----:R-:W-:-:S05]  /*6740*/  IMAD.WIDE.U32 R176, R27, 0x10, R176 ;  /* 0x000000101bb07825 */ /* 0x002fca00078e00b0 */
[----:B------:R0:W-:Y:S02]  /*6750*/  STG.E.128 desc[UR16][R176.64], R172 ;  /* 0x000000acb0007986 */ /* 0x0001e4000c101d10 */
.L_x_9812:
[----:B------:R-:W-:Y:S05]  /*6760*/  BSYNC.RECONVERGENT B0 ;  /* 0x0000000000007941 */ /* 0x000fea0003800200 */
.L_x_9794:
[----:B------:R-:W-:Y:S02]  /*6770*/  UIADD3 UR7, UPT, UPT, UR7, UR24, URZ ;  /* 0x0000001807077290 */ /* 0x000fe4000fffe0ff */
[----:B------:R-:W-:Y:S02]  /*6780*/  UPLOP3.LUT UP2, UPT, UPT, UPT, UP2, 0x40, 0x4 ;  /* 0x000000000004789c */ /* 0x000fe40003f4e820 */
[----:B------:R-:W-:-:S09]  /*6790*/  UISETP.GE.AND UP1, UPT, UR7, UR25, UPT ;  /* 0x000000190700728c */ /* 0x000fd2000bf26270 */
[----:B------:R-:W-:Y:S05]  /*67a0*/  BRA.U !UP1, `(.L_x_9832) ;  /* 0xffffffa1092c7547 */ /* 0x000fea000b83ffff */
.L_x_9781:
        /* <DEDUP_REMOVED lines=50> */
.L_x_9833:
        /* <DEDUP_REMOVED lines=11> */
.L_x_19374:


//--------------------- .text._ZN10layer_norm13ln_bwd_kernelINS_13Kernel_traitsIf6__halfS2_S2_fjLj5120ELj1ELj1ELj4ELj16ENS_18Kernel_traits_baseILj5120EfS2_S2_S2_fjLj128EEEEELb0ELb0ELb0ELb1EEEvNS_9BwdParamsE --------------------------
	.section	.text._ZN10layer_norm13ln_bwd_kernelINS_13Kernel_traitsIf6__halfS2_S2_fjLj5120ELj1ELj1ELj4ELj16ENS_18Kernel_traits_baseILj5120EfS2_S2_S2_fjLj128EEEEELb0ELb0ELb0ELb1EEEvNS_9BwdParamsE,"ax",@progbits
	.align	128
        .global         _ZN10layer_norm13ln_bwd_kernelINS_13Kernel_traitsIf6__halfS2_S2_fjLj5120ELj1ELj1ELj4ELj16ENS_18Kernel_traits_baseILj5120EfS2_S2_S2_fjLj128EEEEELb0ELb0ELb0ELb1EEEvNS_9BwdParamsE
        .type           _ZN10layer_norm13ln_bwd_kernelINS_13Kernel_traitsIf6__halfS2_S2_fjLj5120ELj1ELj1ELj4ELj16ENS_18Kernel_traits_baseILj5120EfS2_S2_S2_fjLj128EEEEELb0ELb0ELb0ELb1EEEvNS_9BwdParamsE,@function
        .size           _ZN10layer_norm13ln_bwd_kernelINS_13Kernel_traitsIf6__halfS2_S2_fjLj5120ELj1ELj1ELj4ELj16ENS_18Kernel_traits_baseILj5120EfS2_S2_S2_fjLj128EEEEELb0ELb0ELb0ELb1EEEvNS_9BwdParamsE,(.L_x_19375 - _ZN10layer_norm13ln_bwd_kernelINS_13Kernel_traitsIf6__halfS2_S2_fjLj5120ELj1ELj1ELj4ELj16ENS_18Kernel_traits_baseILj5120EfS2_S2_S2_fjLj128EEEEELb0ELb0ELb0ELb1EEEvNS_9BwdParamsE)
        .other          _ZN10layer_norm13ln_bwd_kernelINS_13Kernel_traitsIf6__halfS2_S2_fjLj5120ELj1ELj1ELj4ELj16ENS_18Kernel_traits_baseILj5120EfS2_S2_S2_fjLj128EEEEELb0ELb0ELb0ELb1EEEvNS_9BwdParamsE,@"STO_CUDA_ENTRY STV_DEFAULT"
_ZN10layer_norm13ln_bwd_kernelINS_13Kernel_traitsIf6__halfS2_S2_fjLj5120ELj1ELj1ELj4ELj16ENS_18Kernel_traits_baseILj5120EfS2_S2_S2_fjLj128EEEEELb0ELb0ELb0ELb1EEEvNS_9BwdParamsE:
.text._ZN10layer_norm13ln_bwd_kernelINS_13Kernel_traitsIf6__halfS2_S2_fjLj5120ELj1ELj1ELj4ELj16ENS_18Kernel_traits_baseILj5120EfS2_S2_S2_fjLj128EEEEELb0ELb0ELb0ELb1EEEvNS_9BwdParamsE:
        /* <DEDUP_REMOVED lines=49> */
[----:B------:R-:W-:Y:S02]  /*0310*/  HFMA2 R252, -RZ, RZ, 0, 0 ;  /* 0x00000000fffc7431 */ /* 0x000fe400000001ff */
[----:B------:R-:W-:Y:S01]  /*0320*/  HFMA2 R178, -RZ, RZ, 0, 0 ;  /* 0x00000000ffb27431 */ /* 0x000fe200000001ff */
        /* <DEDUP_REMOVED lines=14> */
[----:B--2---:R-:W-:Y:S01]  /*0410*/  UISETP.NE.U32.AND UP0, UPT, UR4, URZ, UPT ;  /* 0x000000ff0400728c */ /* 0x004fe2000bf05070 */
[----:B------:R-:W-:Y:S02]  /*0420*/  CS2R R150, SRZ ;  /* 0x0000000000967805 */ /* 0x000fe4000001ff00 */
[----:B------:R-:W-:-:S02]  /*0430*/  CS2R R148, SRZ ;  /* 0x0000000000947805 */ /* 0x000fc4000001ff00 */
[----:B------:R-:W-:Y:S02]  /*0440*/  CS2R R146, SRZ ;  /* 0x0000000000927805 */ /* 0x000fe4000001ff00 */
[----:B------:R-:W-:Y:S01]  /*0450*/  CS2R R14, SRZ ;  /* 0x00000000000e7805 */ /* 0x000fe2000001ff00 */
[----:B-1----:R-:W-:Y:S01]  /*0460*/  IMAD.WIDE.U32 R2, R0, 0x20, R2 ;  /* 0x0000002000027825 */ /* 0x002fe200078e0002 */
[----:B------:R-:W-:Y:S02]  /*0470*/  CS2R R16, SRZ ;  /* 0x0000000000107805 */ /* 0x000fe4000001ff00 */
[----:B------:R-:W-:Y:S02]  /*0480*/  CS2R R18, SRZ ;  /* 0x0000000000127805 */ /* 0x000fe4000001ff00 */
[----:B------:R-:W-:Y:S02]  /*0490*/  CS2R R8, SRZ ;  /* 0x0000000000087805 */ /* 0x000fe4000001ff00 */
[----:B------:R-:W-:Y:S01]  /*04a0*/  CS2R R10, SRZ ;  /* 0x00000000000a7805 */ /* 0x000fe2000001ff00 */
[----:B0-----:R-:W5:Y:S01]  /*04b0*/  LDG.E.128 R76, desc[UR18][R2.64] ;  /* 0x00000012024c7981 */ /* 0x001f62000c1e1d00 */
[----:B------:R-:W-:-:S02]  /*04c0*/  CS2R R12, SRZ ;  /* 0x00000000000c7805 */ /* 0x000fc4000001ff00 */
[----:B------:R-:W-:Y:S02]  /*04d0*/  MOV R0, RZ ;  /* 0x000000ff00007202 */ /* 0x000fe40000000f00 */
        /* <DEDUP_REMOVED lines=19> */
[----:B------:R-:W-:Y:S01]  /*0610*/  CS2R R144, SRZ ;  /* 0x0000000000907805 */ /* 0x000fe2000001ff00 */
[----:B------:R-:W-:Y:S01]  /*0620*/  UPLOP3.LUT UP2, UPT, UPT, UPT, UPT, 0x40, 0x4 ;  /* 0x000000000004789c */ /* 0x000fe20003f4e870 */
        /* <DEDUP_REMOVED lines=14> */
.L_x_9841:
[----:B0123--:R-:W1:Y:S01]  /*0710*/  S2R R100, SR_TID.X ;  /* 0x0000000000647919 */ /* 0x00fe620000002100 */
[----:B------:R-:W2:Y:S01]  /*0720*/  @UP0 LDCU.64 UR4, c[0x0][0x3e0] ;  /* 0x00007c00ff0407ac */ /* 0x000ea20008000a00 */
[----:B------:R-:W-:Y:S01]  /*0730*/  PLOP3.LUT P0, PT, PT, PT, UP0, 0x80, 0x8 ;  /* 0x000000000008781c */ /* 0x000fe20003f0f008 */
[----:B------:R-:W4:Y:S01]  /*0740*/  LDC.64 R136, c[0x0][0x3a8] ;  /* 0x0000ea00ff887b82 */ /* 0x000f220000000a00 */
[----:B0-----:R-:W-:Y:S02]  /*0750*/  UIMAD UR7, UR6, UR21, URZ ;  /* 0x00000015060772a4 */ /* 0x001fe4000f8e02ff */
[----:B------:R-:W-:Y:S02]  /*0760*/  UIMAD.WIDE UR10, UR6, 0x4, UR12 ;  /* 0x00000004060a78a5 */ /* 0x000fe4000f8e020c */
[----:B------:R-:W-:-:S03]  /*0770*/  USHF.R.S32.HI UR8, URZ, 0x1f, UR7 ;  /* 0x0000001fff087899 */ /* 0x000fc60008011407 */
[----:B------:R-:W0:Y:S01]  /*0780*/  LDC.64 R132, c[0x0][0x428] ;  /* 0x00010a00ff847b82 */ /* 0x000e220000000a00 */
[----:B------:R-:W-:Y:S01]  /*0790*/  UIMAD.WIDE UR16, UR6, 0x4, UR14 ;  /* 0x00000004061078a5 */ /* 0x000fe2000f8e020e */
[----:B------:R-:W-:Y:S01]  /*07a0*/  MOV R112, UR10 ;  /* 0x0000000a00707c02 */ /* 0x000fe20008000f00 */
[----:B------:R-:W-:Y:S01]  /*07b0*/  ULEA.HI UR8, UR8, UR7, URZ, 0x3 ;  /* 0x0000000708087291 */ /* 0x000fe2000f8f18ff */
[----:B------:R-:W-:Y:S01]  /*07c0*/  MOV R113, UR11 ;  /* 0x0000000b00717c02 */ /* 0x000fe20008000f00 */
[----:B--2---:R-:W-:Y:S01]  /*07d0*/  @UP0 UIMAD.WIDE UR4, UR6, 0x2, UR4 ;  /* 0x00000002060408a5 */ /* 0x004fe2000f8e0204 */
[----:B-1----:R-:W-:-:S03]  /*07e0*/  LOP3.LUT R101, R100, 0x1f, RZ, 0xc0, !PT ;  /* 0x0000001f64657812 */ /* 0x002fc600078ec0ff */
[----:B------:R1:W2:Y:S02]  /*07f0*/  LDG.E R185, desc[UR18][R112.64] ;  /* 0x0000001270b97981 */ /* 0x0002a4000c1e1900 */
[----:B------:R-:W-:Y:S02]  /*0800*/  MOV R114, UR4 ;  /* 0x0000000400727c02 */ /* 0x000fe40008000f00 */
[----:B------:R-:W-:Y:S02]  /*0810*/  MOV R115, UR5 ;  /* 0x0000000500737c02 */ /* 0x000fe40008000f00 */
[----:B------:R-:W-:-:S03]  /*0820*/  LOP3.LUT R100, R100, 0x60, RZ, 0xc0, !PT ;  /* 0x0000006064647812 */ /* 0x000fc600078ec0ff */
[----:B------:R-:W3:Y:S01]  /*0830*/  @P0 LDG.E.U16 R184, desc[UR18][R114.64] ;  /* 0x0000001272b80981 */ /* 0x000ee2000c1e1500 */
[----:B------:R-:W-:Y:S02]  /*0840*/  LOP3.LUT R100, R100, R101, RZ, 0xfc, !PT ;  /* 0x0000006564647212 */ /* 0x000fe400078efcff */
[----:B------:R-:W-:-:S04]  /*0850*/  MOV R101, UR8 ;  /* 0x0000000800657c02 */ /* 0x000fc80008000f00 */
[----:B------:R-:W-:-:S04]  /*0860*/  LEA.HI.SX32 R182, R101, R100, 0x1d ;  /* 0x0000006465b67211 */ /* 0x000fc800078feaff */
[C---:B------:R-:W-:Y:S01]  /*0870*/  IADD3 R183, PT, PT, R182.reuse, 0x80, RZ ;  /* 0x00000080b6b77810 */ /* 0x040fe20007ffe0ff */
[----:B----4-:R-:W-:Y:S01]  /*0880*/  IMAD.WIDE.U32 R100, R182, 0x10, R136 ;  /* 0x00000010b6647825 */ /* 0x010fe200078e0088 */
[----:B------:R-:W-:-:S03]  /*0890*/  MOV R118, UR16 ;  /* 0x0000001000767c02 */ /* 0x000fc60008000f00 */
[----:B------:R-:W-:Y:S01]  /*08a0*/  IMAD.WIDE.U32 R108, R183, 0x10, R136 ;  /* 0x00000010b76c7825 */ /* 0x000fe200078e0088 */
[----:B------:R-:W-:Y:S01]  /*08b0*/  MOV R119, UR17 ;  /* 0x0000001100777c02 */ /* 0x000fe20008000f00 */
[----:B------:R-:W4:Y:S02]  /*08c0*/  LDG.E.128 R100, desc[UR18][R100.64] ;  /* 0x0000001264647981 */ /* 0x000f24000c1e1d00 */
[C---:B0-----:R-:W-:Y:S02]  /*08d0*/  IMAD.WIDE.U32 R104, R182.reuse, 0x10, R132 ;  /* 0x00000010b6687825 */ /* 0x041fe400078e0084 */
[----:B------:R-:W4:Y:S04]  /*08e0*/  LDG.E.128 R108, desc[UR18][R108.64] ;  /* 0x000000126c6c7981 */ /* 0x000f28000c1e1d00 */
[----:B------:R-:W4:Y:S04]  /*08f0*/  LDG.E R186, desc[UR18][R118.64] ;  /* 0x0000001276ba7981 */ /* 0x000f28000c1e1900 */
[----:B------:R-:W4:Y:S01]  /*0900*/  LDG.E.128 R104, desc[UR18][R104.64] ;  /* 0x0000001268687981 */ /* 0x000f22000c1e1d00 */
[----:B------:R-:W-:-:S02]  /*0910*/  IADD3 R181, PT, PT, R182, 0x100, RZ ;  /* 0x00000100b6b57810 */ /* 0x000fc40007ffe0ff */
[C---:B------:R-:W-:Y:S02]  /*0920*/  IADD3 R180, PT, PT, R182.reuse, 0x180, RZ ;  /* 0x00000180b6b47810 */ /* 0x040fe40007ffe0ff */
[----:B------:R-:W-:Y:S01]  /*0930*/  IADD3 R179, PT, PT, R182, 0x200, RZ ;  /* 0x00000200b6b37810 */ /* 0x000fe20007ffe0ff */
[----:B------:R-:W-:-:S04]  /*0940*/  IMAD.WIDE.U32 R116, R181, 0x10, R136 ;  /* 0x00000010b5747825 */ /* 0x000fc800078e0088 */
[----:B------:R-:W-:Y:S02]  /*0950*/  IMAD.WIDE.U32 R124, R180, 0x10, R136 ;  /* 0x00000010b47c7825 */ /* 0x000fe400078e0088 */
[----:B------:R-:W4:Y:S02]  /*0960*/  LDG.E.128 R116, desc[UR18][R116.64] ;  /* 0x0000001274747981 */ /* 0x000f24000c1e1d00 */
[----:B-1----:R-:W-:Y:S02]  /*0970*/  IMAD.WIDE.U32 R112, R183, 0x10, R132 ;  /* 0x00000010b7707825 */ /* 0x002fe400078e0084 */
        /* <DEDUP_REMOVED lines=8> */
[----:B------:R-:W-:-:S06]  /*0a00*/  IMAD.WIDE.U32 R132, R179, 0x10, R132 ;  /* 0x00000010b3847825 */ /* 0x000fcc00078e0084 */
[----:B------:R-:W4:Y:S01]  /*0a10*/  LDG.E.128 R132, desc[UR18][R132.64] ;  /* 0x0000001284847981 */ /* 0x000f22000c1e1d00 */
[----:B------:R-:W-:Y:S01]  /*0a20*/  ISETP.NE.AND P1, PT, RZ, UR20, PT ;  /* 0x00000014ff007c0c */ /* 0x000fe2000bf25270 */
[----:B---3--:R-:W-:-:S05]  /*0a30*/  @P0 HADD2.F32 R184, -RZ, R184.H0_H0 ;  /* 0x200000b8ffb80230 */ /* 0x008fca0000004100 */
[----:B------:R-:W-:Y:S02]  /*0a40*/  @P0 R2UR UR4, R184 ;  /* 0x00000000b80402ca */ /* 0x000fe400000e0000 */
[----:B------:R-:W-:-:S04]  /*0a50*/  ISETP.NE.U32.AND P0, PT, RZ, UR22, PT ;  /* 0x00000016ff007c0c */ /* 0x000fc8000bf05070 */
[----:B------:R-:W-:Y:S02]  /*0a60*/  ISETP.NE.AND.EX P0, PT, RZ, UR23, PT, P0 ;  /* 0x00000017ff007c0c */ /* 0x000fe4000bf05300 */
[----:B--2---:R-:W-:-:S04]  /*0a70*/  FSEL R185, R185, RZ, !P1 ;  /* 0x000000ffb9b97208 */ /* 0x004fc80004800000 */
[----:B------:R-:W-:Y:S01]  /*0a80*/  R2UR UR5, R185 ;  /* 0x00000000b90572ca */ /* 0x000fe200000e0000 */
[----:B----4-:R-:W-:Y:S02]  /*0a90*/  HADD2.F32 R184, -RZ, R100.H0_H0 ;  /* 0x20000064ffb87230 */ /* 0x010fe40000004100 */
[--C-:B------:R-:W-:Y:S02]  /*0aa0*/  HADD2.F32 R213, -RZ, R108.reuse.H0_H0 ;  /* 0x2000006cffd57230 */ /* 0x100fe40000004100 */
[----:B------:R-:W-:Y:S02]  /*0ab0*/  HADD2.F32 R200, -RZ, R108.H1_H1 ;  /* 0x3000006cffc87230 */ /* 0x000fe40000004100 */
[--C-:B------:R-:W-:Y:S02]  /*0ac0*/  HADD2.F32 R201, -RZ, R109.reuse.H0_H0 ;  /* 0x2000006dffc97230 */ /* 0x100fe40000004100 */
[----:B------:R-:W-:Y:S01]  /*0ad0*/  HADD2.F32 R202, -RZ, R109.H1_H1 ;  /* 0x3000006dffca7230 */ /* 0x000fe20000004100 */
[----:B------:R-:W-:Y:S01]  /*0ae0*/  R2UR UR10, R186 ;  /* 0x00000000ba0a72ca */ /* 0x000fe200000e0000 */
[----:B------:R-:W0:Y:S01]  /*0af0*/  @P0 LDC.64 R108, c[0x0][0x438] ;  /* 0x00010e00ff6c0b82 */ /* 0x000e220000000a00 */
[----:B------:R-:W-:-:S02]  /*0b00*/  HADD2.F32 R185, -RZ, R100.H1_H1 ;  /* 0x30000064ffb97230 */ /* 0x000fc40000004100 */
[--C-:B------:R-:W-:Y:S02]  /*0b10*/  HADD2.F32 R186, -RZ, R101.reuse.H0_H0 ;  /* 0x20000065ffba7230 */ /* 0x100fe40000004100 */
[----:B------:R-:W-:Y:S02]  /*0b20*/  HADD2.F32 R187, -RZ, R101.H1_H1 ;  /* 0x30000065ffbb7230 */ /* 0x000fe40000004100 */
[--C-:B------:R-:W-:Y:S01]  /*0b30*/  HADD2.F32 R196, -RZ, R106.reuse.H0_H0 ;  /* 0x2000006affc47230 */ /* 0x100fe20000004100 */
[----:B------:R-:W1:Y:S01]  /*0b40*/  @P0 LDC.64 R100, c[0x0][0x438] ;  /* 0x00010e00ff640b82 */ /* 0x000e620000000a00 */
[----:B------:R-:W-:Y:S02]  /*0b50*/  HADD2.F32 R197, -RZ, R106.H1_H1 ;  /* 0x3000006affc57230 */ /* 0x000fe40000004100 */
[--C-:B------:R-:W-:Y:S02]  /*0b60*/  HADD2.F32 R198, -RZ, R107.reuse.H0_H0 ;  /* 0x2000006bffc67230 */ /* 0x100fe40000004100 */
[----:B------:R-:W-:-:S03]  /*0b70*/  HADD2.F32 R199, -RZ, R107.H1_H1 ;  /* 0x3000006bffc77230 */ /* 0x000fc60000004100 */
[----:B------:R-:W2:Y:S01]  /*0b80*/  @P0 LDC.64 R106, c[0x0][0x438] ;  /* 0x00010e00ff6a0b82 */ /* 0x000ea20000000a00 */
[--C-:B------:R-:W-:Y:S02]  /*0b90*/  HADD2.F32 R188, -RZ, R102.reuse.H0_H0 ;  /* 0x20000066ffbc7230 */ /* 0x100fe40000004100 */
[----:B------:R-:W-:Y:S02]  /*0ba0*/  HADD2.F32 R189, -RZ, R102.H1_H1 ;  /* 0x30000066ffbd7230 */ /* 0x000fe40000004100 */
[--C-:B------:R-:W-:Y:S02]  /*0bb0*/  HADD2.F32 R190, -RZ, R103.reuse.H0_H0 ;  /* 0x20000067ffbe7230 */ /* 0x100fe40000004100 */
[----:B------:R-:W-:Y:S02]  /*0bc0*/  HADD2.F32 R191, -RZ, R103.H1_H1 ;  /* 0x30000067ffbf7230 */ /* 0x000fe40000004100 */
[--C-:B------:R-:W-:Y:S01]  /*0bd0*/  HADD2.F32 R192, -RZ, R104.reuse.H0_H0 ;  /* 0x20000068ffc07230 */ /* 0x100fe20000004100 */
[----:B------:R-:W3:Y:S01]  /*0be0*/  @P0 LDC.64 R102, c[0x0][0x438] ;  /* 0x00010e00ff660b82 */ /* 0x000ee20000000a00 */
[----:B------:R-:W-:-:S02]  /*0bf0*/  HADD2.F32 R193, -RZ, R104.H1_H1 ;  /* 0x30000068ffc17230 */ /* 0x000fc40000004100 */
[--C-:B------:R-:W-:Y:S02]  /*0c00*/  HADD2.F32 R194, -RZ, R105.reuse.H0_H0 ;  /* 0x20000069ffc27230 */ /* 0x100fe40000004100 */
[----:B------:R-:W-:-:S03]  /*0c10*/  HADD2.F32 R195, -RZ, R105.H1_H1 ;  /* 0x30000069ffc37230 */ /* 0x000fc60000004100 */
[----:B------:R-:W4:Y:S01]  /*0c20*/  @P0 LDC.64 R104, c[0x0][0x438] ;  /* 0x00010e00ff680b82 */ /* 0x000f220000000a00 */
[----:B0-----:R-:W-:-:S04]  /*0c30*/  @P0 IMAD.WIDE.U32 R108, R179, 0x10, R108 ;  /* 0x00000010b36c0825 */ /* 0x001fc800078e006c */
[----:B------:R-:W-:Y:S01]  /*0c40*/  FADD.FTZ R184, R184, -UR5 ;  /* 0x80000005b8b87e21 */ /* 0x000fe20008010000 */
[----:B-1----:R-:W-:Y:S01]  /*0c50*/  @P0 IMAD.WIDE.U32 R100, R182, 0x10, R100 ;  /* 0x00000010b6640825 */ /* 0x002fe200078e0064 */
[----:B-----5:R0:W5:Y:S03]  /*0c60*/  @P0 LDG.E.128 R96, desc[UR18][R108.64] ;  /* 0x000000126c600981 */ /* 0x020166000c1e1d00 */
[----:B------:R-:W-:Y:S01]  /*0c70*/  FADD.FTZ R185, R185, -UR5 ;  /* 0x80000005b9b97e21 */ /* 0x000fe20008010000 */
[--C-:B------:R-:W-:Y:S02]  /*0c80*/  HADD2.F32 R204, -RZ, R111.reuse.H0_H0 ;  /* 0x2000006fffcc7230 */ /* 0x100fe40000004100 */
[----:B------:R-:W-:Y:S01]  /*0c90*/  FADD.FTZ R200, R200, -UR5 ;  /* 0x80000005c8c87e21 */ /* 0x000fe20008010000 */
[----:B--2---:R-:W-:Y:S01]  /*0ca0*/  @P0 IMAD.WIDE.U32 R106, R180, 0x10, R106 ;  /* 0x00000010b46a0825 */ /* 0x004fe200078e006a */
[----:B------:R1:W5:Y:S03]  /*0cb0*/  @P0 LDG.E.128 R80, desc[UR18][R100.64] ;  /* 0x0000001264500981 */ /* 0x000366000c1e1d00 */
[----:B------:R-:W-:-:S02]  /*0cc0*/  HADD2.F32 R111, -RZ, R111.H1_H1 ;  /* 0x3000006fff6f7230 */ /* 0x000fc40000004100 */
[----:B0-----:R-:W-:Y:S01]  /*0cd0*/  FMUL.FTZ R108, R184, UR10 ;  /* 0x0000000ab86c7c20 */ /* 0x001fe20008410000 */
[----:B---3--:R-:W-:Y:S01]  /*0ce0*/  @P0 IMAD.WIDE.U32 R102, R183, 0x10, R102 ;  /* 0x00000010b7660825 */ /* 0x008fe200078e0066 */
[----:B------:R0:W5:Y:S03]  /*0cf0*/  @P0 LDG.E.128 R92, desc[UR18][R106.64] ;  /* 0x000000126a5c0981 */ /* 0x000166000c1e1d00 */
[----:B------:R-:W-:Y:S01]  /*0d00*/  FADD.FTZ R18, R192, R18 ;  /* 0x00000012c0127221 */ /* 0x000fe20000010000 */
[----:B------:R-:W-:Y:S01]  /*0d10*/  FMUL.FTZ R109, R185, UR10 ;  /* 0x0000000ab96d7c20 */ /* 0x000fe20008410000 */
[----:B------:R-:W-:Y:S02]  /*0d20*/  HADD2.F32 R205, -RZ, R112.H0_H0 ;  /* 0x20000070ffcd7230 */ /* 0x000fe40000004100 */
[----:B----4-:R-:W-:-:S04]  /*0d30*/  @P0 IMAD.WIDE.U32 R104, R181, 0x10, R104 ;  /* 0x00000010b5680825 */ /* 0x010fc800078e0068 */
[-C--:B------:R-:W-:Y:S01]  /*0d40*/  FFMA.FTZ R145, R108, R192.reuse, R145 ;  /* 0x000000c06c917223 */ /* 0x080fe20000010091 */
[----:B------:R-:W-:Y:S01]  /*0d50*/  FMUL.FTZ R192, R76, R192 ;  /* 0x000000c04cc07220 */ /* 0x000fe20000410000 */
[----:B------:R2:W5:Y:S01]  /*0d60*/  @P0 LDG.E.128 R84, desc[UR18][R102.64] ;  /* 0x0000001266540981 */ /* 0x000562000c1e1d00 */
[--C-:B-1----:R-:W-:Y:S02]  /*0d70*/  HADD2.F32 R100, -RZ, R136.reuse.H0_H0 ;  /* 0x20000088ff647230 */ /* 0x102fe40000004100 */
[----:B0-----:R-:W-:Y:S01]  /*0d80*/  FADD.FTZ R107, R111, -UR5 ;  /* 0x800000056f6b7e21 */ /* 0x001fe20008010000 */
[----:B------:R-:W-:Y:S02]  /*0d90*/  HADD2.F32 R101, -RZ, R136.H1_H1 ;  /* 0x30000088ff657230 */ /* 0x000fe40000004100 */
[----:B------:R-:W-:Y:S01]  /*0da0*/  FADD.FTZ R136, R186, -UR5 ;  /* 0x80000005ba887e21 */ /* 0x000fe20008010000 */
[----:B------:R-:W-:Y:S02]  /*0db0*/  HADD2.F32 R112, -RZ, R112.H1_H1 ;  /* 0x30000070ff707230 */ /* 0x000fe40000004100 */
[----:B------:R-:W-:Y:S01]  /*0dc0*/  FMUL.FTZ R111, R200, UR10 ;  /* 0x0000000ac86f7c20 */ /* 0x000fe20008410000 */
[--C-:B------:R-:W-:Y:S01]  /*0dd0*/  HADD2.F32 R203, -RZ, R110.reuse.H0_H0 ;  /* 0x2000006effcb7230 */ /* 0x100fe20000004100 */
[----:B------:R0:W5:Y:S01]  /*0de0*/  @P0 LDG.E.128 R88, desc[UR18][R104.64] ;  /* 0x0000001268580981 */ /* 0x000162000c1e1d00 */
[----:B------:R-:W-:-:S02]  /*0df0*/  HADD2.F32 R110, -RZ, R110.H1_H1 ;  /* 0x3000006eff6e7230 */ /* 0x000fc40000004100 */
[----:B------:R-:W-:Y:S01]  /*0e00*/  FADD.FTZ R202, R202, -UR5 ;  /* 0x80000005caca7e21 */ /* 0x000fe20008010000 */
[--C-:B--2---:R-:W-:Y:S02]  /*0e10*/  HADD2.F32 R102, -RZ, R137.reuse.H0_H0 ;  /* 0x20000089ff667230 */ /* 0x104fe40000004100 */
[----:B------:R-:W-:Y:S01]  /*0e20*/  FADD.FTZ R17, R193, R17 ;  /* 0x00000011c1117221 */ /* 0x000fe20000010000 */
[----:B------:R-:W-:Y:S02]  /*0e30*/  HADD2.F32 R103, -RZ, R137.H1_H1 ;  /* 0x30000089ff677230 */ /* 0x000fe40000004100 */
[----:B------:R-:W-:Y:S01]  /*0e40*/  FADD.FTZ R137, R187, -UR5 ;  /* 0x80000005bb897e21 */ /* 0x000fe20008010000 */
[----:B------:R-:W-:Y:S02]  /*0e50*/  HADD2.F32 R206, -RZ, R113.H0_H0 ;  /* 0x20000071ffce7230 */ /* 0x000fe40000004100 */
[----:B------:R-:W-:Y:S01]  /*0e60*/  FMUL.FTZ R136, R136, UR10 ;  /* 0x0000000a88887c20 */ /* 0x000fe20008410000 */
[----:B------:R-:W-:Y:S01]  /*0e70*/  FFMA.FTZ R144, R109, R193, R144 ;  /* 0x000000c16d907223 */ /* 0x000fe20000010090 */
[----:B0-----:R-:W-:-:S02]  /*0e80*/  HADD2.F32 R105, -RZ, R138.H0_H0 ;  /* 0x2000008aff697230 */ /* 0x001fc40000004100 */
[----:B------:R-:W-:Y:S02]  /*0e90*/  HADD2.F32 R104, -RZ, R138.H1_H1 ;  /* 0x3000008aff687230 */ /* 0x000fe40000004100 */
[----:B------:R-:W-:Y:S01]  /*0ea0*/  FADD.FTZ R138, R188, -UR5 ;  /* 0x80000005bc8a7e21 */ /* 0x000fe20008010000 */
[----:B------:R-:W-:Y:S02]  /*0eb0*/  HADD2.F32 R113, -RZ, R113.H1_H1 ;  /* 0x30000071ff717230 */ /* 0x000fe40000004100 */
[----:B------:R-:W-:Y:S01]  /*0ec0*/  FADD.FTZ R190, R190, -UR5 ;  /* 0x80000005bebe7e21 */ /* 0x000fe20008010000 */
[----:B------:R-:W-:Y:S01]  /*0ed0*/  FMUL.FTZ R193, R77, R193 ;  /* 0x000000c14dc17220 */ /* 0x000fe20000410000 */
[----:B------:R-:W-:Y:S01]  /*0ee0*/  FADD.FTZ R230, RZ, R192 ;  /* 0x000000c0ffe67221 */ /* 0x000fe20000010000 */
[----:B------:R-:W-:Y:S01]  /*0ef0*/  FADD.FTZ R150, R112, R150 ;  /* 0x0000009670967221 */ /* 0x000fe20000010000 */
[-C--:B------:R-:W-:Y:S01]  /*0f00*/  FFMA.FTZ R36, R111, R112.reuse, R36 ;  /* 0x000000706f247223 */ /* 0x080fe20000010024 */
[----:B------:R-:W-:Y:S01]  /*0f10*/  FMUL.FTZ R188, R69, R112 ;  /* 0x0000007045bc7220 */ /* 0x000fe20000410000 */
[----:B------:R-:W-:Y:S01]  /*0f20*/  FMUL.FTZ R112, R202, UR10 ;  /* 0x0000000aca707c20 */ /* 0x000fe20008410000 */
[----:B------:R-:W-:Y:S01]  /*0f30*/  FADD.FTZ R106, R110, -UR5 ;  /* 0x800000056e6a7e21 */ /* 0x000fe20008010000 */
[----:B------:R-:W-:Y:S01]  /*0f40*/  FADD.FTZ R16, R194, R16 ;  /* 0x00000010c2107221 */ /* 0x000fe20000010000 */
[----:B------:R-:W-:Y:S01]  /*0f50*/  FMUL.FTZ R137, R137, UR10 ;  /* 0x0000000a89897c20 */ /* 0x000fe20008410000 */
[----:B------:R-:W-:Y:S01]  /*0f60*/  FFMA.FTZ R143, R136, R194, R143 ;  /* 0x000000c2888f7223 */ /* 0x000fe2000001008f */
[----:B------:R-:W-:Y:S01]  /*0f70*/  FADD.FTZ R187, R201, -UR5 ;  /* 0x80000005c9bb7e21 */ /* 0x000fe20008010000 */
[----:B------:R-:W-:-:S02]  /*0f80*/  HADD2.F32 R207, -RZ, R114.H0_H0 ;  /* 0x20000072ffcf7230 */ /* 0x000fc40000004100 */
[----:B------:R-:W-:Y:S01]  /*0f90*/  FMUL.FTZ R194, R78, R194 ;  /* 0x000000c24ec27220 */ /* 0x000fe20000410000 */
[----:B------:R-:W-:Y:S01]  /*0fa0*/  FMUL.FTZ R185, R190, UR10 ;  /* 0x0000000abeb97c20 */ /* 0x000fe20008410000 */
[----:B------:R-:W-:Y:S01]  /*0fb0*/  FADD.FTZ R201, R193, R230 ;  /* 0x000000e6c1c97221 */ /* 0x000fe20000010000 */
[----:B------:R-:W-:Y:S02]  /*0fc0*/  HADD2.F32 R114, -RZ, R114.H1_H1 ;  /* 0x30000072ff727230 */ /* 0x000fe40000004100 */
[----:B------:R-:W-:Y:S01]  /*0fd0*/  FADD.FTZ R152, R113, R152 ;  /* 0x0000009871987221 */ /* 0x000fe20000010000 */
[-C--:B------:R-:W-:Y:S01]  /*0fe0*/  FFMA.FTZ R34, R112, R113.reuse, R34 ;  /* 0x0000007170227223 */ /* 0x080fe20000010022 */
[----:B------:R-:W-:Y:S01]  /*0ff0*/  FMUL.FTZ R190, R71, R113 ;  /* 0x0000007147be7220 */ /* 0x000fe20000410000 */
[----:B------:R-:W-:Y:S01]  /*1000*/  FMUL.FTZ R113, R106, UR10 ;  /* 0x0000000a6a717c20 */ /* 0x000fe20008410000 */
[----:B------:R-:W-:Y:S01]  /*1010*/  FADD.FTZ R189, R189, -UR5 ;  /* 0x80000005bdbd7e21 */ /* 0x000fe20008010000 */
[----:B------:R-:W-:Y:S01]  /*1020*/  FADD.FTZ R15, R195, R15 ;  /* 0x0000000fc30f7221 */ /* 0x000fe20000010000 */
[----:B------:R-:W-:Y:S01]  /*1030*/  FMUL.FTZ R138, R138, UR10 ;  /* 0x0000000a8a8a7c20 */ /* 0x000fe20008410000 */
[-C--:B------:R-:W-:Y:S01]  /*1040*/  FFMA.FTZ R142, R137, R195.reuse, R142 ;  /* 0x000000c3898e7223 */ /* 0x080fe2000001008e */
[----:B------:R-:W-:Y:S01]  /*1050*/  FMUL.FTZ R195, R79, R195 ;  /* 0x000000c34fc37220 */ /* 0x000fe20000410000 */
[----:B------:R-:W-:Y:S01]  /*1060*/  FADD.FTZ R106, R194, R201 ;  /* 0x000000c9c26a7221 */ /* 0x000fe20000010000 */
[----:B------:R-:W-:Y:S01]  /*1070*/  FADD.FTZ R154, R114, R154 ;  /* 0x0000009a729a7221 */ /* 0x000fe20000010000 */
[-C--:B------:R-:W-:Y:S01]  /*1080*/  FFMA.FTZ R32, R113, R114.reuse, R32 ;  /* 0x0000007271207223 */ /* 0x080fe20000010020 */
[----:B------:R-:W-:Y:S01]  /*1090*/  FMUL.FTZ R200, R65, R114 ;  /* 0x0000007241c87220 */ /* 0x000fe20000410000 */
        /* <DEDUP_REMOVED lines=8> */
[-C--:B------:R-:W-:Y:S01]  /*1120*/  FFMA.FTZ R140, R184, R197.reuse, R140 ;  /* 0x000000c5b88c7223 */ /* 0x080fe2000001008c */
[----:B------:R-:W-:Y:S01]  /*1130*/  FMUL.FTZ R197, R73, R197 ;  /* 0x000000c549c57220 */ /* 0x000fe20000410000 */
[----:B------:R-:W-:Y:S01]  /*1140*/  FADD.FTZ R106, R196, R107 ;  /* 0x0000006bc46a7221 */ /* 0x000fe20000010000 */
[----:B------:R-:W-:Y:S01]  /*1150*/  FADD.FTZ R147, R198, R147 ;  /* 0x00000093c6937221 */ /* 0x000fe20000010000 */
[----:B------:R-:W-:Y:S01]  /*1160*/  FMUL.FTZ R186, R186, UR10 ;  /* 0x0000000ababa7c20 */ /* 0x000fe20008410000 */
[-C--:B------:R-:W-:Y:S01]  /*1170*/  FFMA.FTZ R39, R185, R198.reuse, R39 ;  /* 0x000000c6b9277223 */ /* 0x080fe20000010027 */
[----:B------:R-:W-:Y:S01]  /*1180*/  FADD.FTZ R213, R213, -UR5 ;  /* 0x80000005d5d57e21 */ /* 0x000fe20008010000 */
[----:B------:R-:W-:Y:S01]  /*1190*/  FMUL.FTZ R198, R74, R198 ;  /* 0x000000c64ac67220 */ /* 0x000fe20000410000 */
[----:B------:R-:W-:Y:S01]  /*11a0*/  FADD.FTZ R107, R197, R106 ;  /* 0x0000006ac56b7221 */ /* 0x000fe20000010000 */
[----:B------:R-:W-:Y:S01]  /*11b0*/  FADD.FTZ R148, R199, R148 ;  /* 0x00000094c7947221 */ /* 0x000fe20000010000 */
[-C--:B------:R-:W-:Y:S01]  /*11c0*/  FFMA.FTZ R38, R186, R199.reuse, R38 ;  /* 0x000000c7ba267223 */ /* 0x080fe20000010026 */
[----:B------:R-:W-:Y:S01]  /*11d0*/  FMUL.FTZ R110, R213, UR10 ;  /* 0x0000000ad56e7c20 */ /* 0x000fe20008410000 */
[----:B------:R-:W-:Y:S01]  /*11e0*/  FFMA.FTZ R106, R108, R192, RZ ;  /* 0x000000c06c6a7223 */ /* 0x000fe200000100ff */
[----:B------:R-:W-:Y:S01]  /*11f0*/  FMUL.FTZ R199, R75, R199 ;  /* 0x000000c74bc77220 */ /* 0x000fe20000410000 */
[----:B------:R-:W-:Y:S01]  /*1200*/  FADD.FTZ R202, R198, R107 ;  /* 0x0000006bc6ca7221 */ /* 0x000fe20000010000 */
[----:B------:R-:W-:Y:S01]  /*1210*/  FADD.FTZ R149, R205, R149 ;  /* 0x00000095cd957221 */ /* 0x000fe20000010000 */
[----:B------:R-:W-:Y:S01]  /*1220*/  FFMA.FTZ R37, R110, R205, R37 ;  /* 0x000000cd6e257223 */ /* 0x000fe20000010025 */
[----:B------:R-:W-:Y:S01]  /*1230*/  FFMA.FTZ R107, R109, R193, R106 ;  /* 0x000000c16d6b7223 */ /* 0x000fe2000001006a */
[----:B------:R-:W-:Y:S01]  /*1240*/  FMUL.FTZ R205, R68, R205 ;  /* 0x000000cd44cd7220 */ /* 0x000fe20000410000 */
[----:B------:R-:W-:Y:S01]  /*1250*/  FADD.FTZ R202, R199, R202 ;  /* 0x000000cac7ca7221 */ /* 0x000fe20000010000 */
[----:B------:R-:W-:-:S02]  /*1260*/  HADD2.F32 R208, -RZ, R115.H0_H0 ;  /* 0x20000073ffd07230 */ /* 0x000fc40000004100 */
[----:B------:R-:W-:Y:S01]  /*1270*/  FADD.FTZ R189, R203, -UR5 ;  /* 0x80000005cbbd7e21 */ /* 0x000fe20008010000 */
[----:B------:R-:W-:Y:S02]  /*1280*/  HADD2.F32 R115, -RZ, R115.H1_H1 ;  /* 0x30000073ff737230 */ /* 0x000fe40000004100 */
[----:B------:R-:W-:Y:S01]  /*1290*/  FMUL.FTZ R187, R187, UR10 ;  /* 0x0000000abbbb7c20 */ /* 0x000fe20008410000 */
[--C-:B------:R-:W-:Y:S02]  /*12a0*/  HADD2.F32 R221, -RZ, R116.reuse.H0_H0 ;  /* 0x20000074ffdd7230 */ /* 0x100fe40000004100 */
[----:B------:R-:W-:Y:S01]  /*12b0*/  FFMA.FTZ R106, R136, R194, R107 ;  /* 0x000000c2886a7223 */ /* 0x000fe2000001006b */
[----:B------:R-:W-:Y:S01]  /*12c0*/  FADD.FTZ R203, R205, R202 ;  /* 0x000000cacdcb7221 */ /* 0x000fe20000010000 */
[----:B------:R-:W-:Y:S01]  /*12d0*/  FADD.FTZ R151, R206, R151 ;  /* 0x00000097ce977221 */ /* 0x000fe20000010000 */
[----:B------:R-:W-:Y:S01]  /*12e0*/  FFMA.FTZ R35, R187, R206, R35 ;  /* 0x000000cebb237223 */ /* 0x000fe20000010023 */
[----:B------:R-:W-:Y:S01]  /*12f0*/  FADD.FTZ R156, R115, R156 ;  /* 0x0000009c739c7221 */ /* 0x000fe20000010000 */
[-C--:B------:R-:W-:Y:S01]  /*1300*/  FFMA.FTZ R30, R114, R115.reuse, R30 ;  /* 0x00000073721e7223 */ /* 0x080fe2000001001e */
[----:B------:R-:W-:Y:S01]  /*1310*/  FMUL.FTZ R201, R67, R115 ;  /* 0x0000007343c97220 */ /* 0x000fe20000410000 */
[----:B------:R-:W-:Y:S01]  /*1320*/  FFMA.FTZ R107, R137, R195, R106 ;  /* 0x000000c3896b7223 */ /* 0x000fe2000001006a */
[----:B------:R-:W-:-:S02]  /*1330*/  HADD2.F32 R220, -RZ, R116.H1_H1 ;  /* 0x30000074ffdc7230 */ /* 0x000fc40000004100 */
[----:B------:R-:W-:Y:S01]  /*1340*/  FMUL.FTZ R206, R70, R206 ;  /* 0x000000ce46ce7220 */ /* 0x000fe20000410000 */
[----:B------:R-:W-:Y:S01]  /*1350*/  FADD.FTZ R115, R221, -UR5 ;  /* 0x80000005dd737e21 */ /* 0x000fe20008010000 */
[----:B------:R-:W-:Y:S01]  /*1360*/  FADD.FTZ R203, R188, R203 ;  /* 0x000000cbbccb7221 */ /* 0x000fe20000010000 */
[--C-:B------:R-:W-:Y:S02]  /*1370*/  HADD2.F32 R116, -RZ, R120.reuse.H0_H0 ;  /* 0x20000078ff747230 */ /* 0x100fe40000004100 */
[----:B------:R-:W-:Y:S01]  /*1380*/  FMUL.FTZ R189, R189, UR10 ;  /* 0x0000000abdbd7c20 */ /* 0x000fe20008410000 */
[----:B------:R-:W-:Y:S01]  /*1390*/  FFMA.FTZ R107, R138, R196, R107 ;  /* 0x000000c48a6b7223 */ /* 0x000fe2000001006b */
[----:B------:R-:W-:Y:S01]  /*13a0*/  FMUL.FTZ R115, R115, UR10 ;  /* 0x0000000a73737c20 */ /* 0x000fe20008410000 */
[----:B------:R-:W-:Y:S01]  /*13b0*/  FADD.FTZ R213, R206, R203 ;  /* 0x000000cbced57221 */ /* 0x000fe20000010000 */
[----:B------:R-:W-:Y:S02]  /*13c0*/  HADD2.F32 R219, -RZ, R117.H0_H0 ;  /* 0x20000075ffdb7230 */ /* 0x000fe40000004100 */
[----:B------:R-:W-:Y:S01]  /*13d0*/  FADD.FTZ R220, R220, -UR5 ;  /* 0x80000005dcdc7e21 */ /* 0x000fe20008010000 */
[----:B------:R-:W-:Y:S01]  /*13e0*/  FADD.FTZ R191, R204, -UR5 ;  /* 0x80000005ccbf7e21 */ /* 0x000fe20008010000 */
[----:B------:R-:W-:Y:S01]  /*13f0*/  FADD.FTZ R153, R207, R153 ;  /* 0x00000099cf997221 */ /* 0x000fe20000010000 */
[----:B------:R-:W-:Y:S01]  /*1400*/  FFMA.FTZ R33, R189, R207, R33 ;  /* 0x000000cfbd217223 */ /* 0x000fe20000010021 */
[----:B------:R-:W-:Y:S01]  /*1410*/  FFMA.FTZ R106, R184, R197, R107 ;  /* 0x000000c5b86a7223 */ /* 0x000fe2000001006b */
[----:B------:R-:W-:-:S02]  /*1420*/  HADD2.F32 R120, -RZ, R120.H1_H1 ;  /* 0x30000078ff787230 */ /* 0x000fc40000004100 */
[----:B------:R-:W-:Y:S01]  /*1430*/  FMUL.FTZ R207, R64, R207 ;  /* 0x000000cf40cf7220 */ /* 0x000fe20000410000 */
[----:B------:R-:W-:Y:S01]  /*1440*/  FADD.FTZ R157, R116, R157 ;  /* 0x0000009d749d7221 */ /* 0x000fe20000010000 */
[-C--:B------:R-:W-:Y:S01]  /*1450*/  FFMA.FTZ R29, R115, R116.reuse, R29 ;  /* 0x00000074731d7223 */ /* 0x080fe2000001001d */
[----:B------:R-:W-:Y:S01]  /*1460*/  FMUL.FTZ R202, R60, R116 ;  /* 0x000000743cca7220 */ /* 0x000fe20000410000 */
[----:B------:R-:W-:Y:S01]  /*1470*/  FADD.FTZ R204, R190, R213 ;  /* 0x000000d5becc7221 */ /* 0x000fe20000010000 */
[----:B------:R-:W-:Y:S01]  /*1480*/  FMUL.FTZ R116, R220, UR10 ;  /* 0x0000000adc747c20 */ /* 0x000fe20008410000 */
[----:B------:R-:W-:Y:S02]  /*1490*/  HADD2.F32 R218, -RZ, R117.H1_H1 ;  /* 0x30000075ffda7230 */ /* 0x000fe40000004100 */
[----:B------:R-:W-:Y:S01]  /*14a0*/  FADD.FTZ R219, R219, -UR5 ;  /* 0x80000005dbdb7e21 */ /* 0x000fe20008010000 */
[----:B------:R-:W-:Y:S01]  /*14b0*/  FMUL.FTZ R191, R191, UR10 ;  /* 0x0000000abfbf7c20 */ /* 0x000fe20008410000 */
[----:B------:R-:W-:Y:S01]  /*14c0*/  FFMA.FTZ R107, R185, R198, R106 ;  /* 0x000000c6b96b7223 */ /* 0x000fe2000001006a */
[----:B------:R-:W-:-:S02]  /*14d0*/  HADD2.F32 R217, -RZ, R118.H0_H0 ;  /* 0x20000076ffd97230 */ /* 0x000fc40000004100 */
[----:B------:R-:W-:Y:S01]  /*14e0*/  FADD.FTZ R213, R207, R204 ;  /* 0x000000cccfd57221 */ /* 0x000fe20000010000 */
[----:B------:R-:W-:Y:S02]  /*14f0*/  HADD2.F32 R216, -RZ, R118.H1_H1 ;  /* 0x30000076ffd87230 */ /* 0x000fe40000004100 */
[----:B------:R-:W-:Y:S01]  /*1500*/  FADD.FTZ R158, R120, R158 ;  /* 0x0000009e789e7221 */ /* 0x000fe20000010000 */
[----:B------:R-:W-:Y:S02]  /*1510*/  HADD2.F32 R118, -RZ, R121.H0_H0 ;  /* 0x20000079ff767230 */ /* 0x000fe40000004100 */
[-C--:B------:R-:W-:Y:S01]  /*1520*/  FFMA.FTZ R28, R116, R120.reuse, R28 ;  /* 0x00000078741c7223 */ /* 0x080fe2000001001c */
[----:B------:R-:W-:Y:S01]  /*1530*/  FMUL.FTZ R203, R61, R120 ;  /* 0x000000783dcb7220 */ /* 0x000fe20000410000 */
[----:B------:R-:W-:Y:S01]  /*1540*/  FMUL.FTZ R120, R219, UR10 ;  /* 0x0000000adb787c20 */ /* 0x000fe20008410000 */
[----:B------:R-:W-:Y:S01]  /*1550*/  FADD.FTZ R155, R208, R155 ;  /* 0x0000009bd09b7221 */ /* 0x000fe20000010000 */
[-C--:B------:R-:W-:Y:S01]  /*1560*/  FFMA.FTZ R31, R191, R208.reuse, R31 ;  /* 0x000000d0bf1f7223 */ /* 0x080fe2000001001f */
[----:B------:R-:W-:Y:S01]  /*1570*/  FADD.FTZ R218, R218, -UR5 ;  /* 0x80000005dada7e21 */ /* 0x000fe20008010000 */
[----:B------:R-:W-:Y:S01]  /*1580*/  FFMA.FTZ R107, R186, R199, R107 ;  /* 0x000000c7ba6b7223 */ /* 0x000fe2000001006b */
[----:B------:R-:W-:Y:S01]  /*1590*/  FMUL.FTZ R208, R66, R208 ;  /* 0x000000d042d07220 */ /* 0x000fe20000410000 */
[----:B------:R-:W-:Y:S01]  /*15a0*/  FADD.FTZ R213, R200, R213 ;  /* 0x000000d5c8d57221 */ /* 0x000fe20000010000 */
[----:B------:R-:W-:Y:S01]  /*15b0*/  FADD.FTZ R159, R118, R159 ;  /* 0x0000009f769f7221 */ /* 0x000fe20000010000 */
[-C--:B------:R-:W-:Y:S01]  /*15c0*/  FFMA.FTZ R27, R120, R118.reuse, R27 ;  /* 0x00000076781b7223 */ /* 0x080fe2000001001b */
[----:B------:R-:W-:Y:S01]  /*15d0*/  FMUL.FTZ R204, R62, R118 ;  /* 0x000000763ecc7220 */ /* 0x000fe20000410000 */
[----:B------:R-:W-:Y:S01]  /*15e0*/  FMUL.FTZ R118, R218, UR10 ;  /* 0x0000000ada767c20 */ /* 0x000fe20008410000 */
[----:B------:R-:W-:Y:S01]  /*15f0*/  FFMA.FTZ R106, R110, R205, R107 ;  /* 0x000000cd6e6a7223 */ /* 0x000fe2000001006b */
[----:B------:R-:W-:-:S03]  /*1600*/  FADD.FTZ R218, R208, R213 ;  /* 0x000000d5d0da7221 */ /* 0x000fc60000010000 */
[----:B------:R-:W-:Y:S01]  /*1610*/  FFMA.FTZ R106, R111, R188, R106 ;  /* 0x000000bc6f6a7223 */ /* 0x000fe2000001006a */
[----:B------:R-:W-:Y:S01]  /*1620*/  FADD.FTZ R219, R201, R218 ;  /* 0x000000dac9db7221 */ /* 0x000fe20000010000 */
[----:B------:R-:W-:Y:S02]  /*1630*/  HADD2.F32 R121, -RZ, R121.H1_H1 ;  /* 0x30000079ff797230 */ /* 0x000fe40000004100 */
[----:B------:R-:W-:Y:S01]  /*1640*/  FFMA.FTZ R107, R187, R206, R106 ;  /* 0x000000cebb6b7223 */ /* 0x000fe2000001006a */
[----:B------:R-:W-:Y:S01]  /*1650*/  FADD.FTZ R218, R202, R219 ;  /* 0x000000dbcada7221 */ /* 0x000fe20000010000 */
[----:B------:R-:W-:Y:S02]  /*1660*/  FADD.FTZ R217, R217, -UR5 ;  /* 0x80000005d9d97e21 */ /* 0x000fe40008010000 */
[----:B------:R-:W-:Y:S01]  /*1670*/  FFMA.FTZ R106, R112, R190, R107 ;  /* 0x000000be706a7223 */ /* 0x000fe2000001006b */
[----:B------:R-:W-:Y:S01]  /*1680*/  FADD.FTZ R107, R203, R218 ;  /* 0x000000dacb6b7221 */ /* 0x000fe20000010000 */
[----:B------:R-:W-:-:S02]  /*1690*/  HADD2.F32 R209, -RZ, R122.H0_H0 ;  /* 0x2000007affd17230 */ /* 0x000fc40000004100 */
[----:B------:R-:W-:Y:S01]  /*16a0*/  FADD.FTZ R160, R121, R160 ;  /* 0x000000a079a07221 */ /* 0x000fe20000010000 */
[-C--:B------:R-:W-:Y:S01]  /*16b0*/  FFMA.FTZ R26, R118, R121.reuse, R26 ;  /* 0x00000079761a7223 */ /* 0x080fe2000001001a */
[----:B------:R-:W-:Y:S01]  /*16c0*/  FMUL.FTZ R213, R63, R121 ;  /* 0x000000793fd57220 */ /* 0x000fe20000410000 */
[----:B------:R-:W-:Y:S01]  /*16d0*/  FMUL.FTZ R121, R217, UR10 ;  /* 0x0000000ad9797c20 */ /* 0x000fe20008410000 */
[----:B------:R-:W-:Y:S01]  /*16e0*/  FFMA.FTZ R106, R189, R207, R106 ;  /* 0x000000cfbd6a7223 */ /* 0x000fe2000001006a */
[----:B------:R-:W-:Y:S01]  /*16f0*/  FADD.FTZ R218, R204, R107 ;  /* 0x0000006bccda7221 */ /* 0x000fe20000010000 */
[----:B------:R-:W-:Y:S02]  /*1700*/  HADD2.F32 R211, -RZ, R122.H1_H1 ;  /* 0x3000007affd37230 */ /* 0x000fe40000004100 */
[----:B------:R-:W-:Y:S01]  /*1710*/  FADD.FTZ R161, R209, R161 ;  /* 0x000000a1d1a17221 */ /* 0x000fe20000010000 */
[-C--:B------:R-:W-:Y:S01]  /*1720*/  FFMA.FTZ R25, R121, R209.reuse, R25 ;  /* 0x000000d179197223 */ /* 0x080fe20000010019 */
[----:B------:R-:W-:Y:S01]  /*1730*/  FMUL.FTZ R248, R56, R209 ;  /* 0x000000d138f87220 */ /* 0x000fe20000410000 */
[----:B------:R-:W-:Y:S01]  /*1740*/  FFMA.FTZ R106, R113, R200, R106 ;  /* 0x000000c8716a7223 */ /* 0x000fe2000001006a */
[----:B------:R-:W-:Y:S01]  /*1750*/  FADD.FTZ R209, R213, R218 ;  /* 0x000000dad5d17221 */ /* 0x000fe20000010000 */
[----:B------:R-:W-:-:S02]  /*1760*/  HADD2.F32 R210, -RZ, R123.H0_H0 ;  /* 0x2000007bffd27230 */ /* 0x000fc40000004100 */
[----:B------:R-:W-:Y:S01]  /*1770*/  FMUL.FTZ R247, R57, R211 ;  /* 0x000000d339f77220 */ /* 0x000fe20000410000 */
[----:B------:R-:W-:Y:S01]  /*1780*/  FFMA.FTZ R107, R191, R208, R106 ;  /* 0x000000d0bf6b7223 */ /* 0x000fe2000001006a */
[----:B------:R-:W-:Y:S01]  /*1790*/  FADD.FTZ R106, R248, R209 ;  /* 0x000000d1f86a7221 */ /* 0x000fe20000010000 */
[----:B------:R-:W-:Y:S02]  /*17a0*/  HADD2.F32 R212, -RZ, R123.H1_H1 ;  /* 0x3000007bffd47230 */ /* 0x000fe40000004100 */
[----:B------:R-:W-:Y:S01]  /*17b0*/  FMUL.FTZ R246, R58, R210 ;  /* 0x000000d23af67220 */ /* 0x000fe20000410000 */
[----:B------:R-:W-:Y:S01]  /*17c0*/  FFMA.FTZ R218, R114, R201, R107 ;  /* 0x000000c972da7223 */ /* 0x000fe2000001006b */
[----:B------:R-:W-:Y:S01]  /*17d0*/  FADD.FTZ R209, R247, R106 ;  /* 0x0000006af7d17221 */ /* 0x000fe20000010000 */
[--C-:B------:R-:W-:Y:S02]  /*17e0*/  HADD2.F32 R223, -RZ, R127.reuse.H0_H0 ;  /* 0x2000007fffdf7230 */ /* 0x100fe40000004100 */
[----:B------:R-:W-:-:S02]  /*17f0*/  HADD2.F32 R222, -RZ, R127.H1_H1 ;  /* 0x3000007fffde7230 */ /* 0x000fc40000004100 */
[----:B------:R-:W-:Y:S01]  /*1800*/  FFMA.FTZ R107, R115, R202, R218 ;  /* 0x000000ca736b7223 */ /* 0x000fe200000100da */
[--C-:B------:R-:W-:Y:S02]  /*1810*/  HADD2.F32 R127, -RZ, R128.reuse.H0_H0 ;  /* 0x20000080ff7f7230 */ /* 0x100fe40000004100 */
[----:B------:R-:W-:Y:S01]  /*1820*/  FMUL.FTZ R245, R59, R212 ;  /* 0x000000d43bf57220 */ /* 0x000fe20000410000 */
[----:B------:R-:W-:Y:S01]  /*1830*/  FADD.FTZ R106, R246, R209 ;  /* 0x000000d1f66a7221 */ /* 0x000fe20000010000 */
[----:B------:R-:W-:Y:S02]  /*1840*/  HADD2.F32 R128, -RZ, R128.H1_H1 ;  /* 0x30000080ff807230 */ /* 0x000fe40000004100 */
[----:B------:R-:W-:Y:S01]  /*1850*/  FFMA.FTZ R107, R116, R203, R107 ;  /* 0x000000cb746b7223 */ /* 0x000fe2000001006b */
[----:B------:R-:W-:Y:S01]  /*1860*/  FMUL.FTZ R244, R52, R127 ;  /* 0x0000007f34f47220 */ /* 0x000fe20000410000 */
[----:B------:R-:W-:Y:S01]  /*1870*/  FADD.FTZ R209, R245, R106 ;  /* 0x0000006af5d17221 */ /* 0x000fe20000010000 */
[----:B------:R-:W-:-:S02]  /*1880*/  HADD2.F32 R117, -RZ, R129.H0_H0 ;  /* 0x20000081ff757230 */ /* 0x000fc40000004100 */
[----:B------:R-:W-:Y:S01]  /*1890*/  FFMA.FTZ R107, R120, R204, R107 ;  /* 0x000000cc786b7223 */ /* 0x000fe2000001006b */
[----:B------:R-:W-:Y:S01]  /*18a0*/  FMUL.FTZ R243, R53, R128 ;  /* 0x0000008035f37220 */ /* 0x000fe20000410000 */
[----:B------:R-:W-:Y:S01]  /*18b0*/  FADD.FTZ R218, R244, R209 ;  /* 0x000000d1f4da7221 */ /* 0x000fe20000010000 */
[----:B------:R-:W-:Y:S02]  /*18c0*/  HADD2.F32 R215, -RZ, R119.H0_H0 ;  /* 0x20000077ffd77230 */ /* 0x000fe40000004100 */
[----:B------:R-:W-:Y:S01]  /*18d0*/  FADD.FTZ R216, R216, -UR5 ;  /* 0x80000005d8d87e21 */ /* 0x000fe20008010000 */
[----:B------:R-:W-:Y:S02]  /*18e0*/  HADD2.F32 R129, -RZ, R129.H1_H1 ;  /* 0x30000081ff817230 */ /* 0x000fe40000004100 */
[----:B------:R-:W-:Y:S01]  /*18f0*/  FFMA.FTZ R106, R118, R213, R107 ;  /* 0x000000d5766a7223 */ /* 0x000fe2000001006b */
[----:B------:R-:W-:Y:S01]  /*1900*/  FADD.FTZ R107, R218, R243 ;  /* 0x000000f3da6b7221 */ /* 0x000fe20000010000 */
[----:B------:R-:W-:Y:S01]  /*1910*/  FMUL.FTZ R242, R54, R117 ;  /* 0x0000007536f27220 */ /* 0x000fe20000410000 */
[----:B------:R-:W-:-:S02]  /*1920*/  HADD2.F32 R214, -RZ, R119.H1_H1 ;  /* 0x30000077ffd67230 */ /* 0x000fc40000004100 */
[----:B------:R-:W-:Y:S01]  /*1930*/  FADD.FTZ R215, R215, -UR5 ;  /* 0x80000005d7d77e21 */ /* 0x000fe20008010000 */
[----:B------:R-:W-:Y:S02]  /*1940*/  HADD2.F32 R119, -RZ, R130.H0_H0 ;  /* 0x20000082ff777230 */ /* 0x000fe40000004100 */
[----:B------:R-:W-:Y:S01]  /*1950*/  FMUL.FTZ R241, R216, UR10 ;  /* 0x0000000ad8f17c20 */ /* 0x000fe20008410000 */
[----:B------:R-:W-:Y:S01]  /*1960*/  FFMA.FTZ R106, R121, R248, R106 ;  /* 0x000000f8796a7223 */ /* 0x000fe2000001006a */
[----:B------:R-:W-:Y:S01]  /*1970*/  FADD.FTZ R107, R107, R242 ;  /* 0x000000f26b6b7221 */ /* 0x000fe20000010000 */
[----:B------:R-:W-:Y:S01]  /*1980*/  FMUL.FTZ R240, R55, R129 ;  /* 0x0000008137f07220 */ /* 0x000fe20000410000 */
[----:B------:R-:W-:Y:S02]  /*1990*/  HADD2.F32 R229, -RZ, R124.H0_H0 ;  /* 0x2000007cffe57230 */ /* 0x000fe40000004100 */
[----:B------:R-:W-:Y:S01]  /*19a0*/  FADD.FTZ R214, R214, -UR5 ;  /* 0x80000005d6d67e21 */ /* 0x000fe20008010000 */
[----:B------:R-:W-:-:S02]  /*19b0*/  HADD2.F32 R130, -RZ, R130.H1_H1 ;  /* 0x30000082ff827230 */ /* 0x000fc40000004100 */
[----:B------:R-:W-:Y:S01]  /*19c0*/  FMUL.FTZ R239, R215, UR10 ;  /* 0x0000000ad7ef7c20 */ /* 0x000fe20008410000 */
[----:B------:R-:W-:Y:S01]  /*19d0*/  FFMA.FTZ R106, R241, R247, R106 ;  /* 0x000000f7f16a7223 */ /* 0x000fe2000001006a */
[----:B------:R-:W-:Y:S01]  /*19e0*/  FADD.FTZ R107, R107, R240 ;  /* 0x000000f06b6b7221 */ /* 0x000fe20000010000 */
[----:B------:R-:W-:Y:S01]  /*19f0*/  FMUL.FTZ R238, R48, R119 ;  /* 0x0000007730ee7220 */ /* 0x000fe20000410000 */
[----:B------:R-:W-:Y:S02]  /*1a00*/  HADD2.F32 R228, -RZ, R124.H1_H1 ;  /* 0x3000007cffe47230 */ /* 0x000fe40000004100 */
[----:B------:R-:W-:Y:S01]  /*1a10*/  FADD.FTZ R229, R229, -UR5 ;  /* 0x80000005e5e57e21 */ /* 0x000fe20008010000 */
[----:B------:R-:W-:Y:S02]  /*1a20*/  HADD2.F32 R122, -RZ, R131.H0_H0 ;  /* 0x20000083ff7a7230 */ /* 0x000fe40000004100 */
[----:B------:R-:W-:Y:S01]  /*1a30*/  FMUL.FTZ R237, R214, UR10 ;  /* 0x0000000ad6ed7c20 */ /* 0x000fe20008410000 */
[----:B------:R-:W-:Y:S01]  /*1a40*/  FFMA.FTZ R106, R239, R246, R106 ;  /* 0x000000f6ef6a7223 */ /* 0x000fe2000001006a */
[----:B------:R-:W-:Y:S01]  /*1a50*/  FADD.FTZ R107, R107, R238 ;  /* 0x000000ee6b6b7221 */ /* 0x000fe20000010000 */
[----:B------:R-:W-:Y:S01]  /*1a60*/  FMUL.FTZ R236, R49, R130 ;  /* 0x0000008231ec7220 */ /* 0x000fe20000410000 */
[----:B------:R-:W-:-:S02]  /*1a70*/  HADD2.F32 R227, -RZ, R125.H0_H0 ;  /* 0x2000007dffe37230 */ /* 0x000fc40000004100 */
[----:B------:R-:W-:Y:S01]  /*1a80*/  FADD.FTZ R228, R228, -UR5 ;  /* 0x80000005e4e47e21 */ /* 0x000fe20008010000 */
[----:B------:R-:W-:Y:S02]  /*1a90*/  HADD2.F32 R131, -RZ, R131.H1_H1 ;  /* 0x30000083ff837230 */ /* 0x000fe40000004100 */
[----:B------:R-:W-:Y:S01]  /*1aa0*/  FMUL.FTZ R235, R229, UR10 ;  /* 0x0000000ae5eb7c20 */ /* 0x000fe20008410000 */
[----:B------:R-:W-:Y:S01]  /*1ab0*/  FFMA.FTZ R106, R237, R245, R106 ;  /* 0x000000f5ed6a7223 */ /* 0x000fe2000001006a */
[----:B------:R-:W-:Y:S01]  /*1ac0*/  FADD.FTZ R107, R107, R236 ;  /* 0x000000ec6b6b7221 */ /* 0x000fe20000010000 */
[----:B------:R-:W-:Y:S01]  /*1ad0*/  FMUL.FTZ R234, R50, R122 ;  /* 0x0000007a32ea7220 */ /* 0x000fe20000410000 */
[----:B------:R-:W-:Y:S02]  /*1ae0*/  HADD2.F32 R226, -RZ, R125.H1_H1 ;  /* 0x3000007dffe27230 */ /* 0x000fe40000004100 */
[----:B------:R-:W-:Y:S01]  /*1af0*/  FADD.FTZ R227, R227, -UR5 ;  /* 0x80000005e3e37e21 */ /* 0x000fe20008010000 */
[----:B------:R-:W-:-:S02]  /*1b00*/  HADD2.F32 R123, -RZ, R132.H0_H0 ;  /* 0x20000084ff7b7230 */ /* 0x000fc40000004100 */
[----:B------:R-:W-:Y:S01]  /*1b10*/  FMUL.FTZ R233, R228, UR10 ;  /* 0x0000000ae4e97c20 */ /* 0x000fe20008410000 */
[----:B------:R-:W-:Y:S01]  /*1b20*/  FFMA.FTZ R106, R235, R244, R106 ;  /* 0x000000f4eb6a7223 */ /* 0x000fe2000001006a */
[----:B------:R-:W-:Y:S01]  /*1b30*/  FADD.FTZ R107, R107, R234 ;  /* 0x000000ea6b6b7221 */ /* 0x000fe20000010000 */
[----:B------:R-:W-:Y:S01]  /*1b40*/  FMUL.FTZ R232, R51, R131 ;  /* 0x0000008333e87220 */ /* 0x000fe20000410000 */
[----:B------:R-:W-:Y:S02]  /*1b50*/  HADD2.F32 R225, -RZ, R126.H0_H0 ;  /* 0x2000007effe17230 */ /* 0x000fe40000004100 */
[----:B------:R-:W-:Y:S01]  /*1b60*/  FADD.FTZ R226, R226, -UR5 ;  /* 0x80000005e2e27e21 */ /* 0x000fe20008010000 */
[----:B------:R-:W-:Y:S02]  /*1b70*/  HADD2.F32 R132, -RZ, R132.H1_H1 ;  /* 0x30000084ff847230 */ /* 0x000fe40000004100 */
[----:B------:R-:W-:Y:S01]  /*1b80*/  FMUL.FTZ R231, R227, UR10 ;  /* 0x0000000ae3e77c20 */ /* 0x000fe20008410000 */
[----:B------:R-:W-:Y:S01]  /*1b90*/  FFMA.FTZ R106, R233, R243, R106 ;  /* 0x000000f3e96a7223 */ /* 0x000fe2000001006a */
[----:B------:R-:W-:Y:S01]  /*1ba0*/  FADD.FTZ R107, R107, R232 ;  /* 0x000000e86b6b7221 */ /* 0x000fe20000010000 */
[----:B------:R-:W-:Y:S01]  /*1bb0*/  FMUL.FTZ R230, R44, R123 ;  /* 0x0000007b2ce67220 */ /* 0x000fe20000410000 */
[----:B------:R-:W-:-:S02]  /*1bc0*/  HADD2.F32 R224, -RZ, R126.H1_H1 ;  /* 0x3000007effe07230 */ /* 0x000fc40000004100 */
[----:B------:R-:W-:Y:S01]  /*1bd0*/  FADD.FTZ R225, R225, -UR5 ;  /* 0x80000005e1e17e21 */ /* 0x000fe20008010000 */
[--C-:B------:R-:W-:Y:S02]  /*1be0*/  HADD2.F32 R124, -RZ, R133.reuse.H0_H0 ;  /* 0x20000085ff7c7230 */ /* 0x100fe40000004100 */
[----:B------:R-:W-:Y:S01]  /*1bf0*/  FMUL.FTZ R229, R226, UR10 ;  /* 0x0000000ae2e57c20 */ /* 0x000fe20008410000 */
[----:B------:R-:W-:Y:S01]  /*1c00*/  FFMA.FTZ R106, R231, R242, R106 ;  /* 0x000000f2e76a7223 */ /* 0x000fe2000001006a */
[----:B------:R-:W-:Y:S01]  /*1c10*/  FADD.FTZ R107, R107, R230 ;  /* 0x000000e66b6b7221 */ /* 0x000fe20000010000 */
[----:B------:R-:W-:Y:S01]  /*1c20*/  FMUL.FTZ R228, R45, R132 ;  /* 0x000000842de47220 */ /* 0x000fe20000410000 */
[----:B------:R-:W-:Y:S02]  /*1c30*/  HADD2.F32 R133, -RZ, R133.H1_H1 ;  /* 0x30000085ff857230 */ /* 0x000fe40000004100 */
[----:B------:R-:W-:Y:S01]  /*1c40*/  FADD.FTZ R224, R224, -UR5 ;  /* 0x80000005e0e07e21 */ /* 0x000fe20008010000 */
[----:B------:R-:W-:Y:S01]  /*1c50*/  FMUL.FTZ R227, R225, UR10 ;  /* 0x0000000ae1e37c20 */ /* 0x000fe20008410000 */
[----:B------:R-:W-:Y:S01]  /*1c60*/  FFMA.FTZ R106, R229, R240, R106 ;  /* 0x000000f0e56a7223 */ /* 0x000fe2000001006a */
[----:B------:R-:W-:Y:S01]  /*1c70*/  FADD.FTZ R107, R107, R228 ;  /* 0x000000e46b6b7221 */ /* 0x000fe20000010000 */
[----:B------:R-:W-:Y:S01]  /*1c80*/  FMUL.FTZ R226, R46, R124 ;  /* 0x0000007c2ee27220 */ /* 0x000fe20000410000 */
[----:B------:R-:W-:-:S02]  /*1c90*/  HADD2.F32 R125, -RZ, R134.H0_H0 ;  /* 0x20000086ff7d7230 */ /* 0x000fc40000004100 */
[----:B------:R-:W-:Y:S01]  /*1ca0*/  FADD.FTZ R223, R223, -UR5 ;  /* 0x80000005dfdf7e21 */ /* 0x000fe20008010000 */
        /* <DEDUP_REMOVED lines=10> */
[----:B------:R-:W-:Y:S01]  /*1d50*/  FADD.FTZ R100, R100, -UR5 ;  /* 0x8000000564647e21 */ /* 0x000fe20008010000 */
[----:B------:R-:W-:-:S02]  /*1d60*/  HADD2.F32 R126, -RZ, R135.H0_H0 ;  /* 0x20000087ff7e7230 */ /* 0x000fc40000004100 */
[----:B------:R-:W-:Y:S01]  /*1d70*/  FMUL.FTZ R221, R221, UR10 ;  /* 0x0000000adddd7c20 */ /* 0x000fe20008410000 */
[----:B------:R-:W-:Y:S01]  /*1d80*/  FFMA.FTZ R106, R223, R234, R106 ;  /* 0x000000eadf6a7223 */ /* 0x000fe2000001006a */
[----:B------:R-:W-:Y:S01]  /*1d90*/  FADD.FTZ R107, R107, R222 ;  /* 0x000000de6b6b7221 */ /* 0x000fe20000010000 */
[----:B------:R-:W-:Y:S01]  /*1da0*/  FMUL.FTZ R220, R41, R134 ;  /* 0x0000008629dc7220 */ /* 0x000fe20000410000 */
[----:B------:R-:W-:Y:S01]  /*1db0*/  FMUL.FTZ R219, R100, UR10 ;  /* 0x0000000a64db7c20 */ /* 0x000fe20008410000 */
[----:B------:R-:W-:Y:S02]  /*1dc0*/  HADD2.F32 R135, -RZ, R135.H1_H1 ;  /* 0x30000087ff877230 */ /* 0x000fe40000004100 */
[----:B------:R-:W-:Y:S01]  /*1dd0*/  FADD.FTZ R101, R101, -UR5 ;  /* 0x8000000565657e21 */ /* 0x000fe20008010000 */
[----:B------:R-:W-:Y:S01]  /*1de0*/  FFMA.FTZ R100, R221, R232, R106 ;  /* 0x000000e8dd647223 */ /* 0x000fe2000001006a */
[----:B------:R-:W-:Y:S01]  /*1df0*/  FADD.FTZ R107, R107, R220 ;  /* 0x000000dc6b6b7221 */ /* 0x000fe20000010000 */
[----:B------:R-:W-:Y:S01]  /*1e00*/  FMUL.FTZ R218, R42, R126 ;  /* 0x0000007e2ada7220 */ /* 0x000fe20000410000 */
[----:B------:R-:W-:Y:S01]  /*1e10*/  FADD.FTZ R102, R102, -UR5 ;  /* 0x8000000566667e21 */ /* 0x000fe20008010000 */
[----:B------:R-:W-:Y:S01]  /*1e20*/  FMUL.FTZ R217, R101, UR10 ;  /* 0x0000000a65d97c20 */ /* 0x000fe20008410000 */
[----:B------:R-:W-:Y:S01]  /*1e30*/  FFMA.FTZ R100, R219, R230, R100 ;  /* 0x000000e6db647223 */ /* 0x000fe20000010064 */
[----:B------:R-:W-:Y:S01]  /*1e40*/  FADD.FTZ R107, R107, R218 ;  /* 0x000000da6b6b7221 */ /* 0x000fe20000010000 */
[----:B------:R-:W-:Y:S01]  /*1e50*/  FMUL.FTZ R216, R43, R135 ;  /* 0x000000872bd87220 */ /* 0x000fe20000410000 */
[----:B------:R-:W-:Y:S01]  /*1e60*/  FMUL.FTZ R215, R102, UR10 ;  /* 0x0000000a66d77c20 */ /* 0x000fe20008410000 */
[----:B------:R-:W-:Y:S01]  /*1e70*/  FFMA.FTZ R102, R217, R228, R100 ;  /* 0x000000e4d9667223 */ /* 0x000fe20000010064 */
[----:B------:R-:W-:Y:S01]  /*1e80*/  FADD.FTZ R103, R103, -UR5 ;  /* 0x8000000567677e21 */ /* 0x000fe20008010000 */
[----:B------:R-:W-:Y:S01]  /*1e90*/  FADD.FTZ R100, R107, R216 ;  /* 0x000000d86b647221 */ /* 0x000fe20000010000 */
[----:B------:R-:W-:-:S02]  /*1ea0*/  FADD.FTZ R105, R105, -UR5 ;  /* 0x8000000569697e21 */ /* 0x000fc40008010000 */
[----:B------:R-:W-:Y:S01]  /*1eb0*/  FMUL.FTZ R214, R103, UR10 ;  /* 0x0000000a67d67c20 */ /* 0x000fe20008410000 */
[----:B------:R-:W-:Y:S01]  /*1ec0*/  FFMA.FTZ R103, R215, R226, R102 ;  /* 0x000000e2d7677223 */ /* 0x000fe20000010066 */
[----:B------:R-:W0:Y:S01]  /*1ed0*/  SHFL.DOWN PT, R101, R100, 0x10, 0x1f ;  /* 0x0a001f0064657f89 */ /* 0x000e2200000e0000 */
[--C-:B------:R-:W-:Y:S02]  /*1ee0*/  HADD2.F32 R106, -RZ, R139.reuse.H0_H0 ;  /* 0x2000008bff6a7230 */ /* 0x100fe40000004100 */
        /* <DEDUP_REMOVED lines=8> */
[----:B------:R-:W-:-:S02]  /*1f70*/  FMUL.FTZ R249, R106, UR10 ;  /* 0x0000000a6af97c20 */ /* 0x000fc40008410000 */
        /* <DEDUP_REMOVED lines=39> */
.L_x_9836:
[----:B------:R-:W-:Y:S05]  /*21f0*/  BSYNC.RECONVERGENT B0 ;  /* 0x0000000000007941 */ /* 0x000fea0003800200 */
.L_x_9835:
        /* <DEDUP_REMOVED lines=111> */
[----:B------:R-:W-:Y:S01]  /*28f0*/  FMUL.FTZ R103, R103, UR10 ;  /* 0x0000000a67677c20 */ /* 0x000fe20008410000 */
        /* <DEDUP_REMOVED lines=20> */
[----:B0-----:R-:W-:-:S04]  /*2a40*/  IMAD.WIDE.U32 R124, R181, 0x10, R100 ;  /* 0x00000010b57c7825 */ /* 0x001fc800078e0064 */
[----:B------:R-:W-:Y:S01]  /*2a50*/  FADD.FTZ R184, R197, -R184 ;  /* 0x800000b8c5b87221 */ /* 0x000fe20000010000 */
[----:B------:R-:W-:Y:S01]  /*2a60*/  FADD.FTZ R115, R202, -R115 ;  /* 0x80000073ca737221 */ /* 0x000fe20000010000 */
        /* <DEDUP_REMOVED lines=11> */
[----:B------:R-:W-:Y:S01]  /*2b20*/  FMUL.FTZ R102, R102, UR10 ;  /* 0x0000000a66667c20 */ /* 0x000fe20008410000 */
[----:B------:R-:W-:Y:S01]  /*2b30*/  FMUL.FTZ R111, R111, UR7 ;  /* 0x000000076f6f7c20 */ /* 0x000fe20008410000 */
[----:B------:R-:W-:-:S04]  /*2b40*/  IMAD.WIDE.U32 R126, R179, 0x10, R100 ;  /* 0x00000010b37e7825 */ /* 0x000fc800078e0064 */
        /* <DEDUP_REMOVED lines=32> */
[----:B------:R-:W-:Y:S01]  /*2d50*/  FMUL.FTZ R102, R107, UR7 ;  /* 0x000000076b667c20 */ /* 0x000fe20008410000 */
[----:B------:R-:W-:Y:S01]  /*2d60*/  FMUL.FTZ R129, R108, UR7 ;  /* 0x000000076c817c20 */ /* 0x000fe20008410000 */
[----:B------:R-:W-:Y:S01]  /*2d70*/  F2FP.F16.F32.PACK_AB R106, R113, R106 ;  /* 0x0000006a716a723e */ /* 0x000fe200000000ff */
[----:B------:R-:W-:Y:S01]  /*2d80*/  FADD.FTZ R219, R230, -R219 ;  /* 0x800000dbe6db7221 */ /* 0x000fe20000010000 */
[----:B------:R-:W-:Y:S01]  /*2d90*/  F2FP.F16.F32.PACK_AB R104, R111, R104 ;  /* 0x000000686f68723e */ /* 0x000fe200000000ff */
        /* <DEDUP_REMOVED lines=68> */
[----:B------:R-:W-:Y:S01]  /*31e0*/  F2FP.F16.F32.PACK_AB R116, R217, R116 ;  /* 0x00000074d974723e */ /* 0x000fe200000000ff */
[----:B------:R3:W-:Y:S04]  /*31f0*/  STG.E.128 desc[UR18][R180.64], R112 ;  /* 0x00000070b4007986 */ /* 0x0007e8000c101d12 */
[----:B------:R3:W-:Y:S01]  /*3200*/  STG.E.128 desc[UR18][R126.64], R116 ;  /* 0x000000747e007986 */ /* 0x0007e2000c101d12 */
[----:B------:R-:W-:Y:S05]  /*3210*/  BRA `(.L_x_9839) ;  /* 0x0000002c00407947 */ /* 0x000fea0003800000 */
.L_x_9838:
        /* <DEDUP_REMOVED lines=13> */
[----:B------:R-:W-:Y:S01]  /*32f0*/  FFMA.FTZ R113, R113, UR4, R100 ;  /* 0x0000000471717c23 */ /* 0x000fe20008010064 */
[----:B------:R-:W-:Y:S01]  /*3300*/  FADD.FTZ R102, R193, -R102 ;  /* 0x80000066c1667221 */ /* 0x000fe20000010000 */
        /* <DEDUP_REMOVED lines=57> */
[----:B0-----:R-:W-:Y:S01]  /*36a0*/  IMAD.WIDE.U32 R108, R182, 0x10, R122 ;  /* 0x00000010b66c7825 */ /* 0x001fe200078e007a */
[----:B------:R-:W-:-:S03]  /*36b0*/  F2FP.F16.F32.PACK_AB R100, R107, R100 ;  /* 0x000000646b64723e */ /* 0x000fc600000000ff */
[C---:B------:R-:W-:Y:S01]  /*36c0*/  FMUL.FTZ R115, R113.reuse, UR7 ;  /* 0x0000000771737c20 */ /* 0x040fe20008410000 */
[----:B------:R-:W-:Y:S01]  /*36d0*/  F2FP.F16.F32.PACK_AB R101, R106, R101 ;  /* 0x000000656a65723e */ /* 0x000fe200000000ff */
[----:B------:R-:W-:Y:S01]  /*36e0*/  FMUL.FTZ R117, R186, UR7 ;  /* 0x00000007ba757c20 */ /* 0x000fe20008410000 */
[----:B------:R-:W-:Y:S01]  /*36f0*/  F2FP.F16.F32.PACK_AB R102, R113, R102 ;  /* 0x000000667166723e */ /* 0x000fe200000000ff */
[----:B------:R-:W-:Y:S01]  /*3700*/  FMUL.FTZ R112, R106, UR7 ;  /* 0x000000076a707c20 */ /* 0x000fe20008410000 */
[----:B------:R-:W-:Y:S01]  /*3710*/  F2FP.F16.F32.PACK_AB R103, R186, R103 ;  /* 0x00000067ba67723e */ /* 0x000fe200000000ff */
[----:B------:R-:W-:Y:S01]  /*3720*/  FMUL.FTZ R113, R107, UR7 ;  /* 0x000000076b717c20 */ /* 0x000fe20008410000 */
[----:B------:R-:W-:Y:S01]  /*3730*/  FADD.FTZ R110, R205, -R110 ;  /* 0x8000006ecd6e7221 */ /* 0x000fe20000010000 */
[----:B------:R-:W-:Y:S01]  /*3740*/  FADD.FTZ R111, R188, -R111 ;  /* 0x8000006fbc6f7221 */ /* 0x000fe20000010000 */
[----:B------:R-:W-:Y:S01]  /*3750*/  FADD.FTZ R191, R208, -R191 ;  /* 0x800000bfd0bf7221 */ /* 0x000fe20000010000 */
[----:B------:R0:W-:Y:S01]  /*3760*/  STG.E.128 desc[UR18][R108.64], R100 ;  /* 0x000000646c007986 */ /* 0x0001e2000c101d12 */
        /* <DEDUP_REMOVED lines=11> */
[----:B------:R-:W-:Y:S01]  /*3820*/  FMUL.FTZ R132, R130, UR7 ;  /* 0x0000000782847c20 */ /* 0x000fe20008410000 */
[----:B------:R-:W-:Y:S01]  /*3830*/  FMUL.FTZ R187, R187, UR10 ;  /* 0x0000000abbbb7c20 */ /* 0x000fe20008410000 */
[----:B------:R-:W-:Y:S01]  /*3840*/  FMUL.FTZ R190, R190, UR10 ;  /* 0x0000000abebe7c20 */ /* 0x000fe20008410000 */
[----:B------:R-:W-:Y:S01]  /*3850*/  FADD.FTZ R118, R213, -R118 ;  /* 0x80000076d5767221 */ /* 0x000fe20000010000 */
[----:B------:R-:W-:Y:S01]  /*3860*/  FMUL.FTZ R247, R247, UR10 ;  /* 0x0000000af7f77c20 */ /* 0x000fe20008410000 */
[----:B------:R-:W-:-:S04]  /*3870*/  IMAD.WIDE.U32 R112, R183, 0x10, R122 ;  /* 0x00000010b7707825 */ /* 0x000fc800078e007a */
[----:B0-----:R-:W-:Y:S01]  /*3880*/  FMUL.FTZ R102, R207, UR10 ;  /* 0x0000000acf667c20 */ /* 0x001fe20008410000 */
[----:B------:R-:W-:Y:S01]  /*3890*/  FMUL.FTZ R103, R200, UR10 ;  /* 0x0000000ac8677c20 */ /* 0x000fe20008410000 */
[----:B------:R-:W-:Y:S01]  /*38a0*/  FMUL.FTZ R108, R187, UR7 ;  /* 0x00000007bb6c7c20 */ /* 0x000fe20008410000 */
[----:B-1----:R-:W-:-:S04]  /*38b0*/  IMAD.WIDE.U32 R100, R182, 0x10, R128 ;  /* 0x00000010b6647825 */ /* 0x002fc800078e0080 */
[----:B------:R-:W-:Y:S01]  /*38c0*/  FMUL.FTZ R202, R202, UR10 ;  /* 0x0000000acaca7c20 */ /* 0x000fe20008410000 */
[----:B------:R-:W-:Y:S01]  /*38d0*/  FMUL.FTZ R109, R103, UR7 ;  /* 0x00000007676d7c20 */ /* 0x000fe20008410000 */
[----:B------:R-:W-:Y:S01]  /*38e0*/  FMUL.FTZ R203, R203, UR10 ;  /* 0x0000000acbcb7c20 */ /* 0x000fe20008410000 */
[----:B------:R-:W-:Y:S01]  /*38f0*/  FMUL.FTZ R204, R204, UR10 ;  /* 0x0000000acccc7c20 */ /* 0x000fe20008410000 */
[----:B------:R0:W-:Y:S01]  /*3900*/  STG.E.128 desc[UR18][R100.64], R104 ;  /* 0x0000006864007986 */ /* 0x0001e2000c101d12 */
[----:B------:R-:W-:Y:S01]  /*3910*/  FMUL.FTZ R131, R118, UR10 ;  /* 0x0000000a76837c20 */ /* 0x000fe20008410000 */
[----:B------:R-:W-:Y:S01]  /*3920*/  FADD.FTZ R227, R238, -R227 ;  /* 0x800000e3eee37221 */ /* 0x000fe20000010000 */
[----:B------:R-:W-:Y:S01]  /*3930*/  FADD.FTZ R225, R236, -R225 ;  /* 0x800000e1ece17221 */ /* 0x000fe20000010000 */
[----:B------:R-:W-:-:S04]  /*3940*/  IMAD.WIDE.U32 R116, R183, 0x10, R128 ;  /* 0x00000010b7747825 */ /* 0x000fc800078e0080 */
[----:B------:R-:W-:Y:S01]  /*3950*/  FADD.FTZ R231, R242, -R231 ;  /* 0x800000e7f2e77221 */ /* 0x000fe20000010000 */
[----:B------:R-:W-:Y:S01]  /*3960*/  FADD.FTZ R229, R240, -R229 ;  /* 0x800000e5f0e57221 */ /* 0x000fe20000010000 */
[----:B------:R-:W-:Y:S01]  /*3970*/  FMUL.FTZ R227, R227, UR10 ;  /* 0x0000000ae3e37c20 */ /* 0x000fe20008410000 */
[----:B------:R-:W-:-:S04]  /*3980*/  IMAD.WIDE.U32 R114, R181, 0x10, R122 ;  /* 0x00000010b5727825 */ /* 0x000fc800078e007a */
        /* <DEDUP_REMOVED lines=9> */
[----:B0-----:R-:W-:Y:S01]  /*3a20*/  F2FP.F16.F32.PACK_AB R100, R111, R110 ;  /* 0x0000006e6f64723e */ /* 0x001fe200000000ff */
        /* <DEDUP_REMOVED lines=21> */
[----:B------:R-:W-:Y:S01]  /*3b80*/  FADD.FTZ R215, R226, -R215 ;  /* 0x800000d7e2d77221 */ /* 0x000fe20000010000 */
[----:B------:R-:W-:Y:S01]  /*3b90*/  F2FP.F16.F32.PACK_AB R111, R132, R111 ;  /* 0x0000006f846f723e */ /* 0x000fe200000000ff */
[----:B------:R-:W-:Y:S01]  /*3ba0*/  FADD.FTZ R209, R222, -R209 ;  /* 0x800000d1ded17221 */ /* 0x000fe20000010000 */
[----:B------:R-:W-:Y:S01]  /*3bb0*/  F2FP.F16.F32.PACK_AB R108, R203, R202 ;  /* 0x000000cacb6c723e */ /* 0x000fe200000000ff */
[----:B------:R1:W-:Y:S01]  /*3bc0*/  STG.E.128 desc[UR18][R116.64], R104 ;  /* 0x0000006874007986 */ /* 0x0003e2000c101d12 */
[----:B------:R-:W-:Y:S01]  /*3bd0*/  F2FP.F16.F32.PACK_AB R109, R131, R204 ;  /* 0x000000cc836d723e */ /* 0x000fe200000000ff */
[----:B------:R-:W-:Y:S01]  /*3be0*/  FADD.FTZ R139, R220, -R139 ;  /* 0x8000008bdc8b7221 */ /* 0x000fe20000010000 */
        /* <DEDUP_REMOVED lines=8> */
[----:B------:R-:W-:Y:S01]  /*3c70*/  IMAD.WIDE.U32 R124, R181, 0x10, R128 ;  /* 0x00000010b57c7825 */ /* 0x000fe200078e0080 */
[----:B0-----:R-:W-:-:S03]  /*3c80*/  F2FP.F16.F32.PACK_AB R103, R133, R130 ;  /* 0x000000828567723e */ /* 0x001fc600000000ff */
[----:B------:R-:W-:Y:S01]  /*3c90*/  FMUL.FTZ R130, R225, UR10 ;  /* 0x0000000ae1827c20 */ /* 0x000fe20008410000 */
[----:B------:R-:W-:Y:S01]  /*3ca0*/  F2FP.F16.F32.PACK_AB R102, R247, R118 ;  /* 0x00000076f766723e */ /* 0x000fe200000000ff */
[----:B------:R-:W-:Y:S01]  /*3cb0*/  FMUL.FTZ R118, R229, UR10 ;  /* 0x0000000ae5767c20 */ /* 0x000fe20008410000 */
[----:B------:R-:W-:Y:S01]  /*3cc0*/  FMUL.FTZ R101, R204, UR7 ;  /* 0x00000007cc657c20 */ /* 0x000fe20008410000 */
[----:B------:R-:W-:Y:S01]  /*3cd0*/  FMUL.FTZ R113, R231, UR7 ;  /* 0x00000007e7717c20 */ /* 0x000fe20008410000 */
[----:B-1----:R-:W-:Y:S01]  /*3ce0*/  FMUL.FTZ R104, R131, UR7 ;  /* 0x0000000783687c20 */ /* 0x002fe20008410000 */
[----:B------:R-:W-:Y:S01]  /*3cf0*/  FMUL.FTZ R116, R119, UR10 ;  /* 0x0000000a77747c20 */ /* 0x000fe20008410000 */
[C---:B------:R-:W-:Y:S01]  /*3d00*/  F2FP.F16.F32.PACK_AB R105, R118.reuse, R231 ;  /* 0x000000e77669723e */ /* 0x040fe200000000ff */
[----:B------:R-:W-:Y:S01]  /*3d10*/  FMUL.FTZ R118, R118, UR7 ;  /* 0x0000000776767c20 */ /* 0x000fe20008410000 */
[----:B------:R-:W-:Y:S01]  /*3d20*/  FMUL.FTZ R100, R202, UR7 ;  /* 0x00000007ca647c20 */ /* 0x000fe20008410000 */
[----:B------:R-:W-:Y:S01]  /*3d30*/  F2FP.F16.F32.PACK_AB R101, R104, R101 ;  /* 0x000000656865723e */ /* 0x000fe200000000ff */
[----:B--2---:R-:W-:Y:S01]  /*3d40*/  FMUL.FTZ R114, R227, UR7 ;  /* 0x00000007e3727c20 */ /* 0x004fe20008410000 */
[C---:B------:R-:W-:Y:S01]  /*3d50*/  FMUL.FTZ R109, R130.reuse, UR7 ;  /* 0x00000007826d7c20 */ /* 0x040fe20008410000 */
        /* <DEDUP_REMOVED lines=16> */
[----:B------:R-:W-:Y:S01]  /*3e60*/  FMUL.FTZ R243, R243, UR7 ;  /* 0x00000007f3f37c20 */ /* 0x000fe20008410000 */
[----:B------:R-:W-:Y:S01]  /*3e70*/  FMUL.FTZ R117, R109, UR7 ;  /* 0x000000076d757c20 */ /* 0x000fe20008410000 */
[----:B------:R-:W-:Y:S01]  /*3e80*/  FMUL.FTZ R118, R110, UR7 ;  /* 0x000000076e767c20 */ /* 0x000fe20008410000 */
[----:B------:R-:W-:Y:S01]  /*3e90*/  FMUL.FTZ R116, R108, UR7 ;  /* 0x000000076c747c20 */ /* 0x000fe20008410000 */
[C---:B------:R-:W-:Y:S01]  /*3ea0*/  F2FP.F16.F32.PACK_AB R109, R224.reuse, R109 ;  /* 0x0000006de06d723e */ /* 0x040fe200000000ff */
[----:B------:R-:W-:Y:S01]  /*3eb0*/  FMUL.FTZ R224, R224, UR7 ;  /* 0x00000007e0e07c20 */ /* 0x000fe20008410000 */
[C---:B------:R-:W-:Y:S01]  /*3ec0*/  F2FP.F16.F32.PACK_AB R110, R139.reuse, R110 ;  /* 0x0000006e8b6e723e */ /* 0x040fe200000000ff */
[----:B------:R-:W-:Y:S01]  /*3ed0*/  FMUL.FTZ R139, R139, UR7 ;  /* 0x000000078b8b7c20 */ /* 0x000fe20008410000 */
[C---:B------:R-:W-:Y:S01]  /*3ee0*/  F2FP.F16.F32.PACK_AB R108, R217.reuse, R108 ;  /* 0x0000006cd96c723e */ /* 0x040fe200000000ff */
[----:B------:R-:W-:Y:S01]  /*3ef0*/  FMUL.FTZ R217, R217, UR7 ;  /* 0x00000007d9d97c20 */ /* 0x000fe20008410000 */
[----:B------:R-:W-:Y:S01]  /*3f00*/  F2FP.F16.F32.PACK_AB R100, R203, R100 ;  /* 0x00000064cb64723e */ /* 0x000fe200000000ff */
        /* <DEDUP_REMOVED lines=11> */
[----:B------:R-:W-:Y:S02]  /*3fc0*/  IMAD.WIDE.U32 R128, R179, 0x10, R128 ;  /* 0x00000010b3807825 */ /* 0x000fe400078e0080 */
[----:B------:R2:W-:Y:S04]  /*3fd0*/  STG.E.128 desc[UR18][R126.64], R112 ;  /* 0x000000707e007986 */ /* 0x0005e8000c101d12 */
[----:B------:R2:W-:Y:S04]  /*3fe0*/  STG.E.128 desc[UR18][R122.64], R108 ;  /* 0x0000006c7a007986 */ /* 0x0005e8000c101d12 */
[----:B------:R2:W-:Y:S01]  /*3ff0*/  STG.E.128 desc[UR18][R128.64], R116 ;  /* 0x0000007480007986 */ /* 0x0005e2000c101d12 */
[----:B------:R-:W-:Y:S05]  /*4000*/  BRA `(.L_x_9839) ;  /* 0x0000001c00c47947 */ /* 0x000fea0003800000 */
.L_x_9837:
        /* <DEDUP_REMOVED lines=46> */
[----:B------:R-:W-:Y:S02]  /*42f0*/  HADD2.F32 R119, -RZ, R83.H1_H1 ;  /* 0x30000053ff777230 */ /* 0x000fe40000004100 */
[----:B------:R-:W-:Y:S01]  /*4300*/  FADD.FTZ R186, R199, -R186 ;  /* 0x800000bac7ba7221 */ /* 0x000fe20000010000 */
[----:B------:R-:W-:Y:S02]  /*4310*/  HADD2.F32 R122, -RZ, R82.H0_H0 ;  /* 0x20000052ff7a7230 */ /* 0x000fe40000004100 */
[----:B------:R-:W-:Y:S01]  /*4320*/  FADD.FTZ R105, R196, -R105 ;  /* 0x80000069c4697221 */ /* 0x000fe20000010000 */
[----:B------:R-:W-:Y:S01]  /*4330*/  FFMA.FTZ R185, R185, UR10, R100 ;  /* 0x0000000ab9b97c23 */ /* 0x000fe20008010064 */
[--C-:B------:R-:W-:Y:S02]  /*4340*/  HADD2.F32 R100, -RZ, R81.reuse.H0_H0 ;  /* 0x20000051ff647230 */ /* 0x100fe40000004100 */
[----:B------:R-:W-:Y:S01]  /*4350*/  FFMA.FTZ R186, R186, UR10, R119 ;  /* 0x0000000ababa7c23 */ /* 0x000fe20008010077 */
[----:B------:R-:W-:Y:S01]  /*4360*/  FADD.FTZ R103, R194, -R103 ;  /* 0x80000067c2677221 */ /* 0x000fe20000010000 */
[----:B------:R-:W-:-:S02]  /*4370*/  HADD2.F32 R119, -RZ, R81.H1_H1 ;  /* 0x30000051ff777230 */ /* 0x000fc40000004100 */
[----:B------:R-:W-:Y:S01]  /*4380*/  FFMA.FTZ R105, R105, UR10, R122 ;  /* 0x0000000a69697c23 */ /* 0x000fe2000801007a */
        /* <DEDUP_REMOVED lines=9> */
[----:B------:R-:W-:Y:S02]  /*4420*/  HADD2.F32 R125, -RZ, R87.H1_H1 ;  /* 0x30000057ff7d7230 */ /* 0x000fe40000004100 */
[----:B------:R-:W-:Y:S01]  /*4430*/  FADD.FTZ R102, R193, -R102 ;  /* 0x80000066c1667221 */ /* 0x000fe20000010000 */
[----:B------:R-:W-:Y:S01]  /*4440*/  FADD.FTZ R114, R201, -R114 ;  /* 0x80000072c9727221 */ /* 0x000fe20000010000 */
[----:B------:R-:W-:Y:S02]  /*4450*/  HADD2.F32 R122, -RZ, R86.H1_H1 ;  /* 0x30000056ff7a7230 */ /* 0x000fe40000004100 */
[----:B------:R-:W-:Y:S01]  /*4460*/  FADD.FTZ R113, R200, -R113 ;  /* 0x80000071c8717221 */ /* 0x000fe20000010000 */
[----:B------:R-:W-:Y:S01]  /*4470*/  FFMA.FTZ R101, R101, UR10, R100 ;  /* 0x0000000a65657c23 */ /* 0x000fe20008010064 */
[----:B------:R-:W-:Y:S01]  /*4480*/  FFMA.FTZ R102, R102, UR10, R119 ;  /* 0x0000000a66667c23 */ /* 0x000fe20008010077 */
[----:B------:R-:W-:Y:S01]  /*4490*/  FFMA.FTZ R100, R114, UR10, R125 ;  /* 0x0000000a72647c23 */ /* 0x000fe2000801007d */
[----:B------:R-:W-:-:S02]  /*44a0*/  HADD2.F32 R114, -RZ, R85.H0_H0 ;  /* 0x20000055ff727230 */ /* 0x000fc40000004100 */
[----:B------:R-:W-:Y:S01]  /*44b0*/  FFMA.FTZ R113, R113, UR10, R122 ;  /* 0x0000000a71717c23 */ /* 0x000fe2000801007a */
[--C-:B------:R-:W-:Y:S02]  /*44c0*/  HADD2.F32 R119, -RZ, R84.reuse.H0_H0 ;  /* 0x20000054ff777230 */ /* 0x100fe40000004100 */
[----:B------:R-:W-:Y:S01]  /*44d0*/  FADD.FTZ R110, R205, -R110 ;  /* 0x8000006ecd6e7221 */ /* 0x000fe20000010000 */
[----:B------:R-:W-:Y:S01]  /*44e0*/  FADD.FTZ R187, R206, -R187 ;  /* 0x800000bbcebb7221 */ /* 0x000fe20000010000 */
[----:B------:R-:W-:Y:S02]  /*44f0*/  HADD2.F32 R124, -RZ, R85.H1_H1 ;  /* 0x30000055ff7c7230 */ /* 0x000fe40000004100 */
[----:B------:R-:W-:Y:S01]  /*4500*/  FADD.FTZ R111, R188, -R111 ;  /* 0x8000006fbc6f7221 */ /* 0x000fe20000010000 */
[----:B------:R-:W-:Y:S02]  /*4510*/  HADD2.F32 R122, -RZ, R84.H1_H1 ;  /* 0x30000054ff7a7230 */ /* 0x000fe40000004100 */
        /* <DEDUP_REMOVED lines=9> */
[----:B------:R-:W-:Y:S02]  /*45b0*/  HADD2.F32 R124, -RZ, R90.H0_H0 ;  /* 0x2000005aff7c7230 */ /* 0x000fe40000004100 */
[----:B------:R-:W-:Y:S01]  /*45c0*/  FADD.FTZ R109, R204, -R109 ;  /* 0x8000006dcc6d7221 */ /* 0x000fe20000010000 */
[----:B------:R-:W-:Y:S02]  /*45d0*/  HADD2.F32 R122, -RZ, R89.H0_H0 ;  /* 0x20000059ff7a7230 */ /* 0x000fe40000004100 */
[----:B------:R-:W-:Y:S01]  /*45e0*/  FADD.FTZ R121, R248, -R121 ;  /* 0x80000079f8797221 */ /* 0x000fe20000010000 */
[----:B------:R-:W-:-:S02]  /*45f0*/  HADD2.F32 R130, -RZ, R99.H0_H0 ;  /* 0x20000063ff827230 */ /* 0x000fc40000004100 */
[----:B------:R-:W-:Y:S01]  /*4600*/  FADD.FTZ R249, R218, -R249 ;  /* 0x800000f9daf97221 */ /* 0x000fe20000010000 */
[----:B------:R-:W-:Y:S01]  /*4610*/  FFMA.FTZ R239, R239, UR10, R126 ;  /* 0x0000000aefef7c23 */ /* 0x000fe2000801007e */
[----:B------:R-:W-:Y:S02]  /*4620*/  HADD2.F32 R123, -RZ, R82.H1_H1 ;  /* 0x30000052ff7b7230 */ /* 0x000fe40000004100 */
[----:B------:R-:W-:Y:S01]  /*4630*/  FFMA.FTZ R112, R112, UR10, R119 ;  /* 0x0000000a70707c23 */ /* 0x000fe20008010077 */
[----:B------:R-:W-:Y:S02]  /*4640*/  HADD2.F32 R126, -RZ, R94.H0_H0 ;  /* 0x2000005eff7e7230 */ /* 0x000fe40000004100 */
[----:B------:R-:W-:Y:S01]  /*4650*/  FADD.FTZ R184, R197, -R184 ;  /* 0x800000b8c5b87221 */ /* 0x000fe20000010000 */
[----:B------:R-:W-:Y:S01]  /*4660*/  FADD.FTZ R227, R238, -R227 ;  /* 0x800000e3eee37221 */ /* 0x000fe20000010000 */
[----:B------:R-:W-:Y:S01]  /*4670*/  FFMA.FTZ R119, R121, UR10, R124 ;  /* 0x0000000a79777c23 */ /* 0x000fe2000801007c */
[----:B------:R-:W-:Y:S01]  /*4680*/  FFMA.FTZ R109, R109, UR10, R122 ;  /* 0x0000000a6d6d7c23 */ /* 0x000fe2000801007a */
[----:B------:R-:W-:Y:S01]  /*4690*/  FFMA.FTZ R249, R249, UR10, R130 ;  /* 0x0000000af9f97c23 */ /* 0x000fe20008010082 */
[----:B------:R-:W-:-:S02]  /*46a0*/  HADD2.F32 R107, -RZ, R90.H1_H1 ;  /* 0x3000005aff6b7230 */ /* 0x000fc40000004100 */
[----:B------:R-:W-:Y:S01]  /*46b0*/  FADD.FTZ R115, R202, -R115 ;  /* 0x80000073ca737221 */ /* 0x000fe20000010000 */
[----:B------:R-:W-:Y:S02]  /*46c0*/  HADD2.F32 R122, -RZ, R88.H0_H0 ;  /* 0x20000058ff7a7230 */ /* 0x000fe40000004100 */
[----:B------:R-:W-:Y:S01]  /*46d0*/  FADD.FTZ R108, R247, -R108 ;  /* 0x8000006cf76c7221 */ /* 0x000fe20000010000 */
[----:B------:R-:W-:Y:S02]  /*46e0*/  HADD2.F32 R124, -RZ, R95.H0_H0 ;  /* 0x2000005fff7c7230 */ /* 0x000fe40000004100 */
[----:B------:R-:W-:Y:S01]  /*46f0*/  FADD.FTZ R223, R234, -R223 ;  /* 0x800000dfeadf7221 */ /* 0x000fe20000010000 */
[----:B------:R-:W-:Y:S02]  /*4700*/  HADD2.F32 R130, -RZ, R97.H1_H1 ;  /* 0x30000061ff827230 */ /* 0x000fe40000004100 */
[----:B------:R-:W-:Y:S01]  /*4710*/  FADD.FTZ R117, R224, -R117 ;  /* 0x80000075e0757221 */ /* 0x000fe20000010000 */
[----:B------:R-:W-:Y:S01]  /*4720*/  FFMA.FTZ R184, R184, UR10, R123 ;  /* 0x0000000ab8b87c23 */ /* 0x000fe2000801007b */
[----:B------:R-:W-:Y:S01]  /*4730*/  FFMA.FTZ R227, R227, UR10, R126 ;  /* 0x0000000ae3e37c23 */ /* 0x000fe2000801007e */
[----:B------:R-:W-:Y:S01]  /*4740*/  HADD2.F32 R123, -RZ, R86.H0_H0 ;  /* 0x20000056ff7b7230 */ /* 0x000fe20000004100 */
[----:B------:R-:W0:Y:S01]  /*4750*/  LDC.64 R126, c[0x0][0x468] ;  /* 0x00011a00ff7e7b82 */ /* 0x000e220000000a00 */
[----:B------:R-:W-:Y:S01]  /*4760*/  FADD.FTZ R106, R207, -R106 ;  /* 0x8000006acf6a7221 */ /* 0x000fe20000010000 */
[----:B------:R-:W-:Y:S01]  /*4770*/  FFMA.FTZ R108, R108, UR10, R107 ;  /* 0x0000000a6c6c7c23 */ /* 0x000fe2000801006b */
[----:B------:R-:W-:-:S02]  /*4780*/  HADD2.F32 R128, -RZ, R95.H1_H1 ;  /* 0x3000005fff807230 */ /* 0x000fc40000004100 */
[----:B------:R-:W-:Y:S01]  /*4790*/  FFMA.FTZ R115, R115, UR10, R122 ;  /* 0x0000000a73737c23 */ /* 0x000fe2000801007a */
[----:B------:R-:W-:Y:S01]  /*47a0*/  FFMA.FTZ R223, R223, UR10, R124 ;  /* 0x0000000adfdf7c23 */ /* 0x000fe2000801007c */
[----:B------:R-:W-:Y:S02]  /*47b0*/  HADD2.F32 R132, -RZ, R98.H1_H1 ;  /* 0x30000062ff847230 */ /* 0x000fe40000004100 */
[----:B------:R-:W-:Y:S01]  /*47c0*/  FFMA.FTZ R117, R117, UR10, R130 ;  /* 0x0000000a75757c23 */ /* 0x000fe20008010082 */
[----:B------:R-:W-:Y:S01]  /*47d0*/  FADD.FTZ R221, R232, -R221 ;  /* 0x800000dde8dd7221 */ /* 0x000fe20000010000 */
[----:B------:R-:W-:Y:S01]  /*47e0*/  FADD.FTZ R139, R220, -R139 ;  /* 0x8000008bdc8b7221 */ /* 0x000fe20000010000 */
[----:B------:R-:W-:Y:S02]  /*47f0*/  HADD2.F32 R107, -RZ, R88.H1_H1 ;  /* 0x30000058ff6b7230 */ /* 0x000fe40000004100 */
[----:B------:R-:W-:Y:S01]  /*4800*/  FMUL.FTZ R129, R105, UR7 ;  /* 0x0000000769817c20 */ /* 0x000fe20008410000 */
[----:B------:R-:W-:-:S02]  /*4810*/  HADD2.F32 R122, -RZ, R93.H0_H0 ;  /* 0x2000005dff7a7230 */ /* 0x000fc40000004100 */
[----:B------:R-:W-:Y:S01]  /*4820*/  FMUL.FTZ R130, R104, UR7 ;  /* 0x0000000768827c20 */ /* 0x000fe20008410000 */
[----:B------:R-:W-:Y:S02]  /*4830*/  HADD2.F32 R124, -RZ, R93.H1_H1 ;  /* 0x3000005dff7c7230 */ /* 0x000fe40000004100 */
        /* <DEDUP_REMOVED lines=9> */
[----:B------:R-:W-:-:S02]  /*48d0*/  HADD2.F32 R128, -RZ, R94.H1_H1 ;  /* 0x3000005eff807230 */ /* 0x000fc40000004100 */
[----:B------:R-:W-:Y:S01]  /*48e0*/  FFMA.FTZ R231, R231, UR10, R122 ;  /* 0x0000000ae7e77c23 */ /* 0x000fe2000801007a */
[----:B------:R-:W-:Y:S01]  /*48f0*/  FFMA.FTZ R229, R229, UR10, R124 ;  /* 0x0000000ae5e57c23 */ /* 0x000fe2000801007c */
[----:B------:R-:W-:Y:S01]  /*4900*/  FMUL.FTZ R132, R100, UR7 ;  /* 0x0000000764847c20 */ /* 0x000fe20008410000 */
[----:B------:R-:W-:Y:S01]  /*4910*/  FADD.FTZ R225, R236, -R225 ;  /* 0x800000e1ece17221 */ /* 0x000fe20000010000 */
[----:B------:R-:W-:Y:S01]  /*4920*/  HADD2.F32 R121, -RZ, R89.H1_H1 ;  /* 0x30000059ff797230 */ /* 0x000fe20000004100 */
[----:B------:R-:W-:Y:S01]  /*4930*/  F2FP.F16.F32.PACK_AB R100, R105, R104 ;  /* 0x000000686964723e */ /* 0x000fe200000000ff */
[--C-:B------:R-:W-:Y:S02]  /*4940*/  HADD2.F32 R122, -RZ, R92.reuse.H0_H0 ;  /* 0x2000005cff7a7230 */ /* 0x100fe40000004100 */
[----:B------:R-:W-:Y:S01]  /*4950*/  FADD.FTZ R118, R213, -R118 ;  /* 0x80000076d5767221 */ /* 0x000fe20000010000 */
[----:B------:R-:W-:Y:S02]  /*4960*/  HADD2.F32 R107, -RZ, R92.H1_H1 ;  /* 0x3000005cff6b7230 */ /* 0x000fe40000004100 */
[----:B------:R-:W-:Y:S01]  /*4970*/  FADD.FTZ R235, R244, -R235 ;  /* 0x800000ebf4eb7221 */ /* 0x000fe20000010000 */
[----:B------:R-:W-:-:S02]  /*4980*/  HADD2.F32 R124, -RZ, R98.H0_H0 ;  /* 0x20000062ff7c7230 */ /* 0x000fc40000004100 */
        /* <DEDUP_REMOVED lines=14> */
[----:B------:R-:W-:-:S02]  /*4a70*/  HADD2.F32 R121, -RZ, R99.H1_H1 ;  /* 0x30000063ff797230 */ /* 0x000fc40000004100 */
[----:B------:R-:W-:Y:S01]  /*4a80*/  FMUL.FTZ R119, R108, UR7 ;  /* 0x000000076c777c20 */ /* 0x000fe20008410000 */
[----:B------:R-:W-:Y:S01]  /*4a90*/  HADD2.F32 R124, -RZ, R97.H0_H0 ;  /* 0x20000061ff7c7230 */ /* 0x000fe20000004100 */
[----:B------:R-:W-:Y:S01]  /*4aa0*/  F2FP.F16.F32.PACK_AB R106, R113, R106 ;  /* 0x0000006a716a723e */ /* 0x000fe200000000ff */
[--C-:B------:R-:W-:Y:S01]  /*4ab0*/  HADD2.F32 R120, -RZ, R96.reuse.H0_H0 ;  /* 0x20000060ff787230 */ /* 0x100fe20000004100 */
[----:B------:R-:W-:Y:S01]  /*4ac0*/  F2FP.F16.F32.PACK_AB R104, R111, R104 ;  /* 0x000000686f68723e */ /* 0x000fe200000000ff */
[----:B------:R-:W-:Y:S02]  /*4ad0*/  HADD2.F32 R122, -RZ, R96.H1_H1 ;  /* 0x30000060ff7a7230 */ /* 0x000fe40000004100 */
[----:B------:R-:W-:Y:S01]  /*4ae0*/  FADD.FTZ R219, R230, -R219 ;  /* 0x800000dbe6db7221 */ /* 0x000fe20000010000 */
[----:B------:R-:W-:Y:S01]  /*4af0*/  FADD.FTZ R217, R228, -R217 ;  /* 0x800000d9e4d97221 */ /* 0x000fe20000010000 */
        /* <DEDUP_REMOVED lines=60> */
.L_x_9840:
        /* <DEDUP_REMOVED lines=42> */
[----:B-----5:R-:W-:-:S02]  /*5160*/  HADD2.F32 R100, -RZ, R80.H0_H0 ;  /* 0x20000050ff647230 */ /* 0x020fc40000004100 */
        /* <DEDUP_REMOVED lines=9> */
[----:B------:R-:W-:Y:S01]  /*5200*/  FADD.FTZ R105, R196, -R105 ;  /* 0x80000069c4697221 */ /* 0x000fe20000010000 */
[----:B------:R-:W-:-:S02]  /*5210*/  HADD2.F32 R103, -RZ, R82.H1_H1 ;  /* 0x30000052ff677230 */ /* 0x000fc40000004100 */
[----:B------:R-:W-:Y:S01]  /*5220*/  FADD.FTZ R184, R197, -R184 ;  /* 0x800000b8c5b87221 */ /* 0x000fe20000010000 */
[----:B------:R-:W-:Y:S02]  /*5230*/  HADD2.F32 R118, -RZ, R83.H0_H0 ;  /* 0x20000053ff767230 */ /* 0x000fe40000004100 */
[----:B------:R-:W-:Y:S01]  /*5240*/  FADD.FTZ R185, R198, -R185 ;  /* 0x800000b9c6b97221 */ /* 0x000fe20000010000 */
[----:B------:R-:W-:Y:S01]  /*5250*/  FFMA.FTZ R102, R105, UR10, R102 ;  /* 0x0000000a69667c23 */ /* 0x000fe20008010066 */
[----:B------:R-:W-:Y:S01]  /*5260*/  FFMA.FTZ R105, R184, UR10, R103 ;  /* 0x0000000ab8697c23 */ /* 0x000fe20008010067 */
[----:B------:R-:W-:Y:S01]  /*5270*/  FADD.FTZ R111, R188, -R111 ;  /* 0x8000006fbc6f7221 */ /* 0x000fe20000010000 */
[----:B------:R-:W-:Y:S01]  /*5280*/  FFMA.FTZ R103, R185, UR10, R118 ;  /* 0x0000000ab9677c23 */ /* 0x000fe20008010076 */
[----:B------:R-:W-:Y:S02]  /*5290*/  HADD2.F32 R118, -RZ, R84.H1_H1 ;  /* 0x30000054ff767230 */ /* 0x000fe40000004100 */
[----:B------:R-:W-:Y:S01]  /*52a0*/  FADD.FTZ R106, R207, -R106 ;  /* 0x8000006acf6a7221 */ /* 0x000fe20000010000 */
[----:B------:R-:W-:-:S02]  /*52b0*/  HADD2.F32 R189, -RZ, R86.H0_H0 ;  /* 0x20000056ffbd7230 */ /* 0x000fc40000004100 */
[----:B------:R-:W-:Y:S01]  /*52c0*/  FADD.FTZ R107, R190, -R107 ;  /* 0x8000006bbe6b7221 */ /* 0x000fe20000010000 */
[----:B------:R-:W-:Y:S02]  /*52d0*/  HADD2.F32 R122, -RZ, R85.H1_H1 ;  /* 0x30000055ff7a7230 */ /* 0x000fe40000004100 */
[----:B------:R-:W-:Y:S01]  /*52e0*/  FFMA.FTZ R111, R111, UR10, R118 ;  /* 0x0000000a6f6f7c23 */ /* 0x000fe20008010076 */
[--C-:B------:R-:W-:Y:S02]  /*52f0*/  HADD2.F32 R118, -RZ, R87.reuse.H0_H0 ;  /* 0x20000057ff767230 */ /* 0x100fe40000004100 */
[----:B------:R-:W-:Y:S01]  /*5300*/  FFMA.FTZ R189, R106, UR10, R189 ;  /* 0x0000000a6abd7c23 */ /* 0x000fe200080100bd */
[----:B------:R-:W-:Y:S01]  /*5310*/  FADD.FTZ R191, R208, -R191 ;  /* 0x800000bfd0bf7221 */ /* 0x000fe20000010000 */
[----:B------:R-:W-:Y:S01]  /*5320*/  FADD.FTZ R193, R220, -R139 ;  /* 0x8000008bdcc17221 */ /* 0x000fe20000010000 */
[----:B------:R-:W-:Y:S02]  /*5330*/  HADD2.F32 R106, -RZ, R88.H0_H0 ;  /* 0x20000058ff6a7230 */ /* 0x000fe40000004100 */
[----:B------:R-:W-:Y:S01]  /*5340*/  FADD.FTZ R115, R202, -R115 ;  /* 0x80000073ca737221 */ /* 0x000fe20000010000 */
[----:B------:R-:W-:Y:S01]  /*5350*/  FFMA.FTZ R139, R107, UR10, R122 ;  /* 0x0000000a6b8b7c23 */ /* 0x000fe2000801007a */
[----:B------:R-:W-:-:S02]  /*5360*/  HADD2.F32 R107, -RZ, R87.H1_H1 ;  /* 0x30000057ff6b7230 */ /* 0x000fc40000004100 */
[----:B------:R-:W-:Y:S01]  /*5370*/  FADD.FTZ R114, R201, -R114 ;  /* 0x80000072c9727221 */ /* 0x000fe20000010000 */
[----:B------:R-:W-:Y:S01]  /*5380*/  FADD.FTZ R197, R216, -R119 ;  /* 0x80000077d8c57221 */ /* 0x000fe20000010000 */
[----:B------:R-:W-:Y:S01]  /*5390*/  FFMA.FTZ R191, R191, UR10, R118 ;  /* 0x0000000abfbf7c23 */ /* 0x000fe20008010076 */
[----:B------:R-:W-:Y:S02]  /*53a0*/  HADD2.F32 R119, -RZ, R81.H1_H1 ;  /* 0x30000051ff777230 */ /* 0x000fe40000004100 */
[----:B------:R-:W-:Y:S01]  /*53b0*/  FFMA.FTZ R118, R115, UR10, R106 ;  /* 0x0000000a73767c23 */ /* 0x000fe2000801006a */
[----:B------:R-:W-:Y:S01]  /*53c0*/  FADD.FTZ R104, R195, -R104 ;  /* 0x80000068c3687221 */ /* 0x000fe20000010000 */
[----:B------:R-:W-:Y:S02]  /*53d0*/  HADD2.F32 R106, -RZ, R89.H1_H1 ;  /* 0x30000059ff6a7230 */ /* 0x000fe40000004100 */
[----:B------:R-:W-:Y:S01]  /*53e0*/  FFMA.FTZ R192, R114, UR10, R107 ;  /* 0x0000000a72c07c23 */ /* 0x000fe2000801006b */
[----:B------:R-:W-:-:S02]  /*53f0*/  HADD2.F32 R107, -RZ, R90.H1_H1 ;  /* 0x3000005aff6b7230 */ /* 0x000fc40000004100 */
[----:B------:R-:W-:Y:S01]  /*5400*/  FADD.FTZ R108, R247, -R108 ;  /* 0x8000006cf76c7221 */ /* 0x000fe20000010000 */
[----:B------:R-:W-:Y:S02]  /*5410*/  HADD2.F32 R123, -RZ, R84.H0_H0 ;  /* 0x20000054ff7b7230 */ /* 0x000fe40000004100 */
[----:B------:R-:W-:Y:S01]  /*5420*/  FADD.FTZ R110, R205, -R110 ;  /* 0x8000006ecd6e7221 */ /* 0x000fe20000010000 */
[----:B------:R-:W-:Y:S02]  /*5430*/  HADD2.F32 R132, -RZ, R89.H0_H0 ;  /* 0x20000059ff847230 */ /* 0x000fe40000004100 */
[----:B------:R-:W-:Y:S01]  /*5440*/  FADD.FTZ R109, R204, -R109 ;  /* 0x8000006dcc6d7221 */ /* 0x000fe20000010000 */
[----:B------:R-:W-:Y:S01]  /*5450*/  FFMA.FTZ R104, R104, UR10, R119 ;  /* 0x0000000a68687c23 */ /* 0x000fe20008010077 */
[----:B------:R-:W-:Y:S02]  /*5460*/  HADD2.F32 R119, -RZ, R83.H1_H1 ;  /* 0x30000053ff777230 */ /* 0x000fe40000004100 */
[----:B------:R-:W-:Y:S01]  /*5470*/  FFMA.FTZ R133, R133, UR10, R106 ;  /* 0x0000000a85857c23 */ /* 0x000fe2000801006a */
[----:B------:R-:W-:Y:S01]  /*5480*/  FADD.FTZ R186, R199, -R186 ;  /* 0x800000bac7ba7221 */ /* 0x000fe20000010000 */
[----:B------:R-:W-:-:S02]  /*5490*/  HADD2.F32 R106, -RZ, R92.H0_H0 ;  /* 0x2000005cff6a7230 */ /* 0x000fc40000004100 */
[----:B------:R-:W-:Y:S01]  /*54a0*/  FADD.FTZ R235, R244, -R235 ;  /* 0x800000ebf4eb7221 */ /* 0x000fe20000010000 */
[----:B------:R-:W-:Y:S01]  /*54b0*/  FFMA.FTZ R136, R108, UR10, R107 ;  /* 0x0000000a6c887c23 */ /* 0x000fe2000801006b */
[----:B------:R-:W-:Y:S01]  /*54c0*/  FFMA.FTZ R110, R110, UR10, R123 ;  /* 0x0000000a6e6e7c23 */ /* 0x000fe2000801007b */
[----:B------:R-:W-:Y:S01]  /*54d0*/  FFMA.FTZ R132, R109, UR10, R132 ;  /* 0x0000000a6d847c23 */ /* 0x000fe20008010084 */
[----:B------:R-:W-:Y:S02]  /*54e0*/  HADD2.F32 R107, -RZ, R92.H1_H1 ;  /* 0x3000005cff6b7230 */ /* 0x000fe40000004100 */
[----:B------:R-:W-:Y:S01]  /*54f0*/  FADD.FTZ R120, R243, -R120 ;  /* 0x80000078f3787221 */ /* 0x000fe20000010000 */
[----:B------:R-:W-:Y:S01]  /*5500*/  HADD2.F32 R109, -RZ, R91.H0_H0 ;  /* 0x2000005bff6d7230 */ /* 0x000fe20000004100 */
[----:B------:R-:W0:Y:S01]  /*5510*/  LDC.64 R122, c[0x0][0x478] ;  /* 0x00011e00ff7a7b82 */ /* 0x000e220000000a00 */
[----:B------:R-:W-:Y:S01]  /*5520*/  FADD.FTZ R196, R246, -R239 ;  /* 0x800000eff6c47221 */ /* 0x000fe20000010000 */
[----:B------:R-:W-:Y:S01]  /*5530*/  FFMA.FTZ R124, R186, UR10, R119 ;  /* 0x0000000aba7c7c23 */ /* 0x000fe20008010077 */
[----:B------:R-:W-:Y:S01]  /*5540*/  FFMA.FTZ R119, R235, UR10, R106 ;  /* 0x0000000aeb777c23 */ /* 0x000fe2000801006a */
[----:B------:R-:W-:-:S02]  /*5550*/  HADD2.F32 R106, -RZ, R93.H1_H1 ;  /* 0x3000005dff6a7230 */ /* 0x000fc40000004100 */
[----:B------:R-:W-:Y:S01]  /*5560*/  FADD.FTZ R137, R240, -R229 ;  /* 0x800000e5f0897221 */ /* 0x000fe20000010000 */
[----:B------:R-:W-:Y:S01]  /*5570*/  FFMA.FTZ R130, R120, UR10, R107 ;  /* 0x0000000a78827c23 */ /* 0x000fe2000801006b */
[----:B------:R-:W-:Y:S02]  /*5580*/  HADD2.F32 R184, -RZ, R85.H0_H0 ;  /* 0x20000055ffb87230 */ /* 0x000fe40000004100 */
[----:B------:R-:W-:Y:S01]  /*5590*/  FFMA.FTZ R196, R196, UR10, R109 ;  /* 0x0000000ac4c47c23 */ /* 0x000fe2000801006d */
[--C-:B------:R-:W-:Y:S02]  /*55a0*/  HADD2.F32 R107, -RZ, R94.reuse.H1_H1 ;  /* 0x3000005eff6b7230 */ /* 0x100fe40000004100 */
[----:B------:R-:W-:Y:S01]  /*55b0*/  FADD.FTZ R187, R206, -R187 ;  /* 0x800000bbcebb7221 */ /* 0x000fe20000010000 */
[----:B------:R-:W-:Y:S01]  /*55c0*/  FADD.FTZ R198, R236, -R225 ;  /* 0x800000e1ecc67221 */ /* 0x000fe20000010000 */
[----:B------:R-:W-:Y:S01]  /*55d0*/  HADD2.F32 R109, -RZ, R93.H0_H0 ;  /* 0x2000005dff6d7230 */ /* 0x000fe20000004100 */
[----:B------:R-:W1:Y:S01]  /*55e0*/  LDC.64 R128, c[0x0][0x468] ;  /* 0x00011a00ff807b82 */ /* 0x000e620000000a00 */
[----:B------:R-:W-:-:S02]  /*55f0*/  HADD2.F32 R108, -RZ, R94.H0_H0 ;  /* 0x2000005eff6c7230 */ /* 0x000fc40000004100 */
[----:B------:R-:W-:Y:S01]  /*5600*/  FADD.FTZ R138, R242, -R231 ;  /* 0x800000e7f28a7221 */ /* 0x000fe20000010000 */
[----:B------:R-:W-:Y:S01]  /*5610*/  FADD.FTZ R199, R238, -R227 ;  /* 0x800000e3eec77221 */ /* 0x000fe20000010000 */
[----:B------:R-:W-:Y:S01]  /*5620*/  FFMA.FTZ R137, R137, UR10, R106 ;  /* 0x0000000a89897c23 */ /* 0x000fe2000801006a */
[----:B------:R-:W-:Y:S02]  /*5630*/  HADD2.F32 R106, -RZ, R95.H1_H1 ;  /* 0x3000005fff6a7230 */ /* 0x000fe40000004100 */
[----:B------:R-:W-:Y:S01]  /*5640*/  FADD.FTZ R201, R232, -R221 ;  /* 0x800000dde8c97221 */ /* 0x000fe20000010000 */
[----:B------:R-:W-:Y:S01]  /*5650*/  FFMA.FTZ R184, R187, UR10, R184 ;  /* 0x0000000abbb87c23 */ /* 0x000fe200080100b8 */
[----:B------:R-:W-:Y:S02]  /*5660*/  HADD2.F32 R188, -RZ, R86.H1_H1 ;  /* 0x30000056ffbc7230 */ /* 0x000fe40000004100 */
[----:B------:R-:W-:Y:S01]  /*5670*/  FFMA.FTZ R198, R198, UR10, R107 ;  /* 0x0000000ac6c67c23 */ /* 0x000fe2000801006b */
[----:B------:R-:W-:Y:S01]  /*5680*/  FADD.FTZ R113, R200, -R113 ;  /* 0x80000071c8717221 */ /* 0x000fe20000010000 */
[----:B------:R-:W-:-:S02]  /*5690*/  HADD2.F32 R187, -RZ, R91.H1_H1 ;  /* 0x3000005bffbb7230 */ /* 0x000fc40000004100 */
[----:B------:R-:W-:Y:S01]  /*56a0*/  FFMA.FTZ R138, R138, UR10, R109 ;  /* 0x0000000a8a8a7c23 */ /* 0x000fe2000801006d */
[----:B------:R-:W-:Y:S01]  /*56b0*/  FFMA.FTZ R199, R199, UR10, R108 ;  /* 0x0000000ac7c77c23 */ /* 0x000fe2000801006c */
[--C-:B------:R-:W-:Y:S02]  /*56c0*/  HADD2.F32 R107, -RZ, R96.reuse.H1_H1 ;  /* 0x30000060ff6b7230 */ /* 0x100fe40000004100 */
[----:B------:R-:W-:Y:S01]  /*56d0*/  FADD.FTZ R112, R245, -R112 ;  /* 0x80000070f5707221 */ /* 0x000fe20000010000 */
[----:B------:R-:W-:Y:S01]  /*56e0*/  FADD.FTZ R134, R228, -R217 ;  /* 0x800000d9e4867221 */ /* 0x000fe20000010000 */
[----:B------:R-:W-:Y:S02]  /*56f0*/  HADD2.F32 R109, -RZ, R95.H0_H0 ;  /* 0x2000005fff6d7230 */ /* 0x000fe40000004100 */
[----:B------:R-:W-:Y:S01]  /*5700*/  FADD.FTZ R200, R234, -R223 ;  /* 0x800000dfeac87221 */ /* 0x000fe20000010000 */
[----:B------:R-:W-:Y:S02]  /*5710*/  HADD2.F32 R108, -RZ, R96.H0_H0 ;  /* 0x20000060ff6c7230 */ /* 0x000fe40000004100 */
[----:B------:R-:W-:Y:S01]  /*5720*/  FADD.FTZ R135, R230, -R219 ;  /* 0x800000dbe6877221 */ /* 0x000fe20000010000 */
[----:B------:R-:W-:Y:S01]  /*5730*/  FFMA.FTZ R201, R201, UR10, R106 ;  /* 0x0000000ac9c97c23 */ /* 0x000fe2000801006a */
[----:B------:R-:W-:Y:S01]  /*5740*/  FFMA.FTZ R188, R113, UR10, R188 ;  /* 0x0000000a71bc7c23 */ /* 0x000fe200080100bc */
[----:B------:R-:W-:-:S02]  /*5750*/  HADD2.F32 R106, -RZ, R98.H1_H1 ;  /* 0x30000062ff6a7230 */ /* 0x000fc40000004100 */
[----:B------:R-:W-:Y:S01]  /*5760*/  FFMA.FTZ R187, R112, UR10, R187 ;  /* 0x0000000a70bb7c23 */ /* 0x000fe200080100bb */
[----:B------:R-:W-:Y:S01]  /*5770*/  FFMA.FTZ R134, R134, UR10, R107 ;  /* 0x0000000a86867c23 */ /* 0x000fe2000801006b */
[----:B------:R-:W-:Y:S02]  /*5780*/  HADD2.F32 R113, -RZ, R99.H0_H0 ;  /* 0x20000063ff717230 */ /* 0x000fe40000004100 */
[----:B------:R-:W-:Y:S01]  /*5790*/  FADD.FTZ R194, R218, -R249 ;  /* 0x800000f9dac27221 */ /* 0x000fe20000010000 */
[----:B------:R-:W-:Y:S01]  /*57a0*/  FFMA.FTZ R200, R200, UR10, R109 ;  /* 0x0000000ac8c87c23 */ /* 0x000fe2000801006d */
[--C-:B------:R-:W-:Y:S02]  /*57b0*/  HADD2.F32 R112, -RZ, R97.reuse.H0_H0 ;  /* 0x20000061ff707230 */ /* 0x100fe40000004100 */
[----:B------:R-:W-:Y:S01]  /*57c0*/  FFMA.FTZ R135, R135, UR10, R108 ;  /* 0x0000000a87877c23 */ /* 0x000fe2000801006c */
[----:B------:R-:W-:Y:S02]  /*57d0*/  HADD2.F32 R107, -RZ, R97.H1_H1 ;  /* 0x30000061ff6b7230 */ /* 0x000fe40000004100 */
[----:B------:R-:W-:Y:S01]  /*57e0*/  FADD.FTZ R215, R226, -R215 ;  /* 0x800000d7e2d77221 */ /* 0x000fe20000010000 */
[----:B------:R-:W-:-:S02]  /*57f0*/  HADD2.F32 R109, -RZ, R98.H0_H0 ;  /* 0x20000062ff6d7230 */ /* 0x000fc40000004100 */
[----:B------:R-:W-:Y:S01]  /*5800*/  FADD.FTZ R190, R222, -R209 ;  /* 0x800000d1debe7221 */ /* 0x000fe20000010000 */
[----:B------:R-:W-:Y:S02]  /*5810*/  HADD2.F32 R108, -RZ, R99.H1_H1 ;  /* 0x30000063ff6c7230 */ /* 0x000fe40000004100 */
[----:B------:R-:W-:Y:S01]  /*5820*/  FFMA.FTZ R193, R193, UR10, R106 ;  /* 0x0000000ac1c17c23 */ /* 0x000fe2000801006a */
[----:B------:R-:W-:Y:S01]  /*5830*/  FFMA.FTZ R194, R194, UR10, R113 ;  /* 0x0000000ac2c27c23 */ /* 0x000fe20008010071 */
[----:B------:R-:W-:Y:S01]  /*5840*/  FMUL.FTZ R106, R102, UR7 ;  /* 0x00000007666a7c20 */ /* 0x000fe20008410000 */
[----:B------:R-:W-:Y:S01]  /*5850*/  FFMA.FTZ R185, R215, UR10, R112 ;  /* 0x0000000ad7b97c23 */ /* 0x000fe20008010070 */
[----:B------:R-:W-:Y:S01]  /*5860*/  FFMA.FTZ R186, R224, UR10, R107 ;  /* 0x0000000ae0ba7c23 */ /* 0x000fe2000801006b */
[----:B------:R-:W-:Y:S01]  /*5870*/  FMUL.FTZ R113, R101, UR7 ;  /* 0x0000000765717c20 */ /* 0x000fe20008410000 */
[----:B------:R-:W-:Y:S01]  /*5880*/  F2FP.F16.F32.PACK_AB R102, R105, R102 ;  /* 0x000000666966723e */ /* 0x000fe200000000ff */
[----:B------:R-:W-:Y:S01]  /*5890*/  FFMA.FTZ R190, R190, UR10, R109 ;  /* 0x0000000abebe7c23 */ /* 0x000fe2000801006d */
[----:B------:R-:W-:Y:S01]  /*58a0*/  FFMA.FTZ R197, R197, UR10, R108 ;  /* 0x0000000ac5c57c23 */ /* 0x000fe2000801006c */
[----:B------:R-:W-:Y:S01]  /*58b0*/  FMUL.FTZ R112, R100, UR7 ;  /* 0x0000000764707c20 */ /* 0x000fe20008410000 */
[----:B------:R-:W-:Y:S01]  /*58c0*/  FMUL.FTZ R107, R103, UR7 ;  /* 0x00000007676b7c20 */ /* 0x000fe20008410000 */
[----:B------:R-:W-:Y:S01]  /*58d0*/  F2FP.F16.F32.PACK_AB R101, R104, R101 ;  /* 0x000000656865723e */ /* 0x000fe200000000ff */
[----:B------:R-:W-:Y:S01]  /*58e0*/  FMUL.FTZ R105, R105, UR7 ;  /* 0x0000000769697c20 */ /* 0x000fe20008410000 */
[----:B0-----:R-:W-:Y:S01]  /*58f0*/  IMAD.WIDE.U32 R108, R182, 0x10, R122 ;  /* 0x00000010b66c7825 */ /* 0x001fe200078e007a */
[----:B------:R-:W-:-:S03]  /*5900*/  F2FP.F16.F32.PACK_AB R100, R117, R100 ;  /* 0x000000647564723e */ /* 0x000fc600000000ff */
[----:B------:R-:W-:Y:S01]  /*5910*/  FMUL.FTZ R104, R104, UR7 ;  /* 0x0000000768687c20 */ /* 0x000fe20008410000 */
[C---:B------:R-:W-:Y:S01]  /*5920*/  F2FP.F16.F32.PACK_AB R103, R124.reuse, R103 ;  /* 0x000000677c67723e */ /* 0x040fe200000000ff */
[----:B------:R-:W-:Y:S01]  /*5930*/  FMUL.FTZ R124, R124, UR7 ;  /* 0x000000077c7c7c20 */ /* 0x000fe20008410000 */
[----:B------:R-:W-:Y:S01]  /*5940*/  FMUL.FTZ R117, R117, UR7 ;  /* 0x0000000775757c20 */ /* 0x000fe20008410000 */
[----:B------:R-:W-:Y:S01]  /*5950*/  F2FP.F16.F32.PACK_AB R106, R105, R106 ;  /* 0x0000006a696a723e */ /* 0x000fe200000000ff */
[----:B------:R-:W-:Y:S01]  /*5960*/  HADD2.F32 R131, -RZ, R88.H1_H1 ;  /* 0x30000058ff837230 */ /* 0x000fe20000004100 */
[----:B------:R0:W-:Y:S01]  /*5970*/  STG.E.128 desc[UR18][R108.64], R100 ;  /* 0x000000646c007986 */ /* 0x0001e2000c101d12 */
[----:B------:R-:W-:Y:S01]  /*5980*/  HADD2.F32 R114, -RZ, R90.H0_H0 ;  /* 0x2000005aff727230 */ /* 0x000fe20000004100 */
[----:B------:R-:W-:Y:S01]  /*5990*/  F2FP.F16.F32.PACK_AB R105, R104, R113 ;  /* 0x000000716869723e */ /* 0x000fe200000000ff */
[----:B------:R-:W-:Y:S01]  /*59a0*/  FADD.FTZ R116, R203, -R116 ;  /* 0x80000074cb747221 */ /* 0x000fe20000010000 */
[----:B------:R-:W-:Y:S01]  /*59b0*/  FADD.FTZ R121, R248, -R121 ;  /* 0x80000079f8797221 */ /* 0x000fe20000010000 */
[----:B------:R-:W-:Y:S01]  /*59c0*/  F2FP.F16.F32.PACK_AB R107, R124, R107 ;  /* 0x0000006b7c6b723e */ /* 0x000fe200000000ff */
[----:B-1----:R-:W-:Y:S01]  /*59d0*/  IMAD.WIDE.U32 R124, R181, 0x10, R128 ;  /* 0x00000010b57c7825 */ /* 0x002fe200078e0080 */
[----:B------:R-:W-:-:S03]  /*59e0*/  F2FP.F16.F32.PACK_AB R104, R117, R112 ;  /* 0x000000707568723e */ /* 0x000fc600000000ff */
[----:B------:R-:W-:Y:S01]  /*59f0*/  FFMA.FTZ R131, R116, UR10, R131 ;  /* 0x0000000a74837c23 */ /* 0x000fe20008010083 */
[----:B------:R-:W-:Y:S01]  /*5a00*/  FFMA.FTZ R195, R121, UR10, R114 ;  /* 0x0000000a79c37c23 */ /* 0x000fe20008010072 */
[----:B------:R-:W-:-:S04]  /*5a10*/  IMAD.WIDE.U32 R112, R183, 0x10, R122 ;  /* 0x00000010b7707825 */ /* 0x000fc800078e007a */
[----:B------:R-:W-:-:S04]  /*5a20*/  IMAD.WIDE.U32 R114, R181, 0x10, R122 ;  /* 0x00000010b5727825 */ /* 0x000fc800078e007a */
[----:B0-----:R-:W-:Y:S01]  /*5a30*/  IMAD.WIDE.U32 R100, R182, 0x10, R128 ;  /* 0x00000010b6647825 */ /* 0x001fe200078e0080 */
[----:B------:R-:W-:-:S03]  /*5a40*/  F2FP.F16.F32.PACK_AB R102, R188, R189 ;  /* 0x000000bdbc66723e */ /* 0x000fc600000000ff */
[----:B------:R-:W-:Y:S01]  /*5a50*/  FMUL.FTZ R109, R184, UR7 ;  /* 0x00000007b86d7c20 */ /* 0x000fe20008410000 */
[----:B------:R-:W-:Y:S01]  /*5a60*/  FMUL.FTZ R188, R188, UR7 ;  /* 0x00000007bcbc7c20 */ /* 0x000fe20008410000 */
[----:B------:R-:W-:Y:S01]  /*5a70*/  IMAD.WIDE.U32 R120, R180, 0x10, R122 ;  /* 0x00000010b4787825 */ /* 0x000fe200078e007a */
[----:B------:R0:W-:Y:S03]  /*5a80*/  STG.E.128 desc[UR18][R100.64], R104 ;  /* 0x0000006864007986 */ /* 0x0001e6000c101d12 */
[----:B------:R-:W-:Y:S01]  /*5a90*/  FMUL.FTZ R182, R192, UR7 ;  /* 0x00000007c0b67c20 */ /* 0x000fe20008410000 */
[----:B------:R-:W-:Y:S01]  /*5aa0*/  FMUL.FTZ R108, R110, UR7 ;  /* 0x000000076e6c7c20 */ /* 0x000fe20008410000 */
[----:B------:R-:W-:Y:S01]  /*5ab0*/  IMAD.WIDE.U32 R116, R183, 0x10, R128 ;  /* 0x00000010b7747825 */ /* 0x000fe200078e0080 */
[----:B------:R-:W-:-:S03]  /*5ac0*/  F2FP.F16.F32.PACK_AB R103, R192, R191 ;  /* 0x000000bfc067723e */ /* 0x000fc600000000ff */
[----:B------:R-:W-:-:S04]  /*5ad0*/  IMAD.WIDE.U32 R126, R180, 0x10, R128 ;  /* 0x00000010b47e7825 */ /* 0x000fc800078e0080 */
[----:B------:R-:W-:Y:S01]  /*5ae0*/  FMUL.FTZ R180, R139, UR7 ;  /* 0x000000078bb47c20 */ /* 0x000fe20008410000 */
[----:B------:R-:W-:-:S04]  /*5af0*/  IMAD.WIDE.U32 R122, R179, 0x10, R122 ;  /* 0x00000010b37a7825 */ /* 0x000fc800078e007a */
[----:B------:R-:W-:-:S04]  /*5b00*/  IMAD.WIDE.U32 R128, R179, 0x10, R128 ;  /* 0x00000010b3807825 */ /* 0x000fc800078e0080 */
[----:B------:R-:W-:Y:S01]  /*5b10*/  FMUL.FTZ R179, R191, UR7 ;  /* 0x00000007bfb37c20 */ /* 0x000fe20008410000 */
[----:B0-----:R-:W-:Y:S01]  /*5b20*/  F2FP.F16.F32.PACK_AB R101, R139, R184 ;  /* 0x000000b88b65723e */ /* 0x001fe200000000ff */
        /* <DEDUP_REMOVED lines=11> */
[C---:B------:R-:W-:Y:S01]  /*5be0*/  F2FP.F16.F32.PACK_AB R110, R136.reuse, R195 ;  /* 0x000000c3886e723e */ /* 0x040fe200000000ff */
        /* <DEDUP_REMOVED lines=8> */
[----:B------:R-:W-:-:S02]  /*5c70*/  FMUL.FTZ R133, R133, UR7 ;  /* 0x0000000785857c20 */ /* 0x000fc40008410000 */
[----:B------:R2:W-:Y:S01]  /*5c80*/  STG.E.128 desc[UR18][R114.64], R108 ;  /* 0x0000006c72007986 */ /* 0x0005e2000c101d12 */
[----:B0-----:R-:W-:Y:S01]  /*5c90*/  FMUL.FTZ R112, R200, UR7 ;  /* 0x00000007c8707c20 */ /* 0x001fe20008410000 */
[----:B------:R-:W-:Y:S01]  /*5ca0*/  FMUL.FTZ R113, R138, UR7 ;  /* 0x000000078a717c20 */ /* 0x000fe20008410000 */
[----:B------:R-:W-:Y:S01]  /*5cb0*/  F2FP.F16.F32.PACK_AB R102, R136, R139 ;  /* 0x0000008b8866723e */ /* 0x000fe200000000ff */
[----:B------:R-:W-:Y:S01]  /*5cc0*/  FMUL.FTZ R136, R199, UR7 ;  /* 0x00000007c7887c20 */ /* 0x000fe20008410000 */
[----:B------:R-:W-:Y:S01]  /*5cd0*/  FMUL.FTZ R139, R198, UR7 ;  /* 0x00000007c68b7c20 */ /* 0x000fe20008410000 */
[----:B------:R-:W-:Y:S01]  /*5ce0*/  F2FP.F16.F32.PACK_AB R101, R133, R132 ;  /* 0x000000848565723e */ /* 0x000fe200000000ff */
[----:B------:R-:W-:Y:S01]  /*5cf0*/  FMUL.FTZ R133, R186, UR7 ;  /* 0x00000007ba857c20 */ /* 0x000fe20008410000 */
[----:B------:R-:W-:Y:S01]  /*5d00*/  F2FP.F16.F32.PACK_AB R100, R131, R118 ;  /* 0x000000768364723e */ /* 0x000fe200000000ff */
[----:B-1----:R-:W-:Y:S01]  /*5d10*/  FMUL.FTZ R104, R137, UR7 ;  /* 0x0000000789687c20 */ /* 0x002fe20008410000 */
[----:B------:R-:W-:Y:S01]  /*5d20*/  FMUL.FTZ R117, R130, UR7 ;  /* 0x0000000782757c20 */ /* 0x000fe20008410000 */
[----:B------:R-:W-:Y:S01]  /*5d30*/  FMUL.FTZ R118, R190, UR7 ;  /* 0x00000007be767c20 */ /* 0x000fe20008410000 */
[----:B------:R-:W-:Y:S01]  /*5d40*/  FMUL.FTZ R132, R197, UR7 ;  /* 0x00000007c5847c20 */ /* 0x000fe20008410000 */
[----:B------:R-:W-:Y:S01]  /*5d50*/  FMUL.FTZ R116, R135, UR7 ;  /* 0x0000000787747c20 */ /* 0x000fe20008410000 */
[----:B------:R-:W-:Y:S01]  /*5d60*/  F2FP.F16.F32.PACK_AB R113, R104, R113 ;  /* 0x000000716871723e */ /* 0x000fe200000000ff */
[----:B------:R-:W-:Y:S01]  /*5d70*/  FMUL.FTZ R131, R134, UR7 ;  /* 0x0000000786837c20 */ /* 0x000fe20008410000 */
[----:B------:R-:W-:Y:S01]  /*5d80*/  F2FP.F16.F32.PACK_AB R104, R130, R119 ;  /* 0x000000778268723e */ /* 0x000fe200000000ff */
[----:B--2---:R-:W-:Y:S01]  /*5d90*/  FMUL.FTZ R115, R201, UR7 ;  /* 0x00000007c9737c20 */ /* 0x004fe20008410000 */
[----:B------:R-:W-:Y:S01]  /*5da0*/  F2FP.F16.F32.PACK_AB R110, R193, R190 ;  /* 0x000000bec16e723e */ /* 0x000fe200000000ff */
[----:B------:R-:W-:Y:S01]  /*5db0*/  FMUL.FTZ R130, R185, UR7 ;  /* 0x00000007b9827c20 */ /* 0x000fe20008410000 */
[----:B------:R-:W-:Y:S01]  /*5dc0*/  FMUL.FTZ R193, R193, UR7 ;  /* 0x00000007c1c17c20 */ /* 0x000fe20008410000 */
[----:B------:R-:W-:-:S02]  /*5dd0*/  F2FP.F16.F32.PACK_AB R103, R180, R179 ;  /* 0x000000b3b467723e */ /* 0x000fc400000000ff */
[----:B------:R-:W-:Y:S01]  /*5de0*/  F2FP.F16.F32.PACK_AB R115, R115, R112 ;  /* 0x000000707373723e */ /* 0x000fe200000000ff */
[----:B------:R-:W-:Y:S01]  /*5df0*/  FMUL.FTZ R112, R119, UR7 ;  /* 0x0000000777707c20 */ /* 0x000fe20008410000 */
[----:B------:R-:W-:Y:S01]  /*5e00*/  FMUL.FTZ R119, R194, UR7 ;  /* 0x00000007c2777c20 */ /* 0x000fe20008410000 */
[----:B------:R-:W-:Y:S01]  /*5e10*/  F2FP.F16.F32.PACK_AB R106, R198, R199 ;  /* 0x000000c7c66a723e */ /* 0x000fe200000000ff */
[----:B------:R1:W-:Y:S01]  /*5e20*/  STG.E.128 desc[UR18][R124.64], R100 ;  /* 0x000000647c007986 */ /* 0x0003e2000c101d12 */
[----:B------:R-:W-:Y:S02]  /*5e30*/  F2FP.F16.F32.PACK_AB R107, R201, R200 ;  /* 0x000000c8c96b723e */ /* 0x000fe400000000ff */
[----:B------:R-:W-:Y:S02]  /*5e40*/  F2FP.F16.F32.PACK_AB R105, R137, R138 ;  /* 0x0000008a8969723e */ /* 0x000fe400000000ff */
[----:B------:R-:W-:Y:S02]  /*5e50*/  F2FP.F16.F32.PACK_AB R114, R139, R136 ;  /* 0x000000888b72723e */ /* 0x000fe400000000ff */
[----:B------:R-:W-:Y:S01]  /*5e60*/  F2FP.F16.F32.PACK_AB R112, R117, R112 ;  /* 0x000000707570723e */ /* 0x000fe200000000ff */
[----:B------:R1:W-:Y:S01]  /*5e70*/  STG.E.128 desc[UR18][R120.64], R104 ;  /* 0x0000006878007986 */ /* 0x0003e2000c101d12 */
[----:B------:R-:W-:-:S02]  /*5e80*/  F2FP.F16.F32.PACK_AB R109, R186, R185 ;  /* 0x000000b9ba6d723e */ /* 0x000fc400000000ff */
[----:B------:R-:W-:Y:S01]  /*5e90*/  F2FP.F16.F32.PACK_AB R111, R197, R194 ;  /* 0x000000c2c56f723e */ /* 0x000fe200000000ff */
[----:B------:R1:W-:Y:S01]  /*5ea0*/  STG.E.128 desc[UR18][R126.64], R112 ;  /* 0x000000707e007986 */ /* 0x0003e2000c101d12 */
[----:B------:R-:W-:Y:S02]  /*5eb0*/  F2FP.F16.F32.PACK_AB R108, R134, R135 ;  /* 0x00000087866c723e */ /* 0x000fe400000000ff */
[----:B------:R-:W-:Y:S02]  /*5ec0*/  F2FP.F16.F32.PACK_AB R119, R132, R119 ;  /* 0x000000778477723e */ /* 0x000fe400000000ff */
[----:B------:R-:W-:Y:S01]  /*5ed0*/  F2FP.F16.F32.PACK_AB R118, R193, R118 ;  /* 0x00000076c176723e */ /* 0x000fe200000000ff */
[----:B------:R1:W-:Y:S01]  /*5ee0*/  STG.E.128 desc[UR18][R122.64], R108 ;  /* 0x0000006c7a007986 */ /* 0x0003e2000c101d12 */
[----:B------:R-:W-:Y:S02]  /*5ef0*/  F2FP.F16.F32.PACK_AB R117, R133, R130 ;  /* 0x000000828575723e */ /* 0x000fe400000000ff */
[----:B------:R-:W-:-:S05]  /*5f00*/  F2FP.F16.F32.PACK_AB R116, R131, R116 ;  /* 0x000000748374723e */ /* 0x000fca00000000ff */
[----:B------:R1:W-:Y:S02]  /*5f10*/  STG.E.128 desc[UR18][R128.64], R116 ;  /* 0x0000007480007986 */ /* 0x0003e4000c101d12 */
.L_x_9839:
        /* <DEDUP_REMOVED lines=27> */
[----:B-----5:R-:W-:-:S02]  /*60d0*/  MOV R88, R21 ;  /* 0x0000001500587202 */ /* 0x020fc40000000f00 */
        /* <DEDUP_REMOVED lines=56> */
.L_x_9834:
        /* <DEDUP_REMOVED lines=29> */
.L_x_9842:
        /* <DEDUP_REMOVED lines=13> */
.L_x_19375:


//--------------------- .text._ZN10layer_norm13ln_bwd_kernelINS_13Kernel_traitsIf6__halfS2_S2_fjLj5120ELj1ELj1ELj4ELj16ENS_18Kernel_traits_baseILj5120EfS2_S2_S2_fjLj128EEEEELb0ELb0ELb1ELb0EEEvNS_9BwdParamsE --------------------------
	.section	.text._ZN10layer_norm13ln_bwd_kernelINS_13Kernel_traitsIf6__halfS2_S2_fjLj5120ELj1ELj1ELj4ELj16ENS_18Kernel_traits_baseILj5120EfS2_S2_S2_fjLj128EEEEELb0ELb0ELb1ELb0EEEvNS_9BwdParamsE,"ax",@progbits
	.align	128
        .global         _ZN10layer_norm13ln_bwd_kernelINS_13Kernel_traitsIf6__halfS2_S2_fjLj5120ELj1ELj1ELj4ELj16ENS_18Kernel_traits_baseILj5120EfS2_S2_S2_fjLj128EEEEELb0ELb0ELb1ELb0EEEvNS_9BwdParamsE
        .type           _ZN10layer_norm13ln_bwd_kernelINS_13Kernel_traitsIf6__halfS2_S2_fjLj5120ELj1ELj1ELj4ELj16ENS_18Kernel_traits_baseILj5120EfS2_S2_S2_fjLj128EEEEELb0ELb0ELb1ELb0EEEvNS_9BwdParamsE,@function
        .size           _ZN10layer_norm13ln_bwd_kernelINS_13Kernel_traitsIf6__halfS2_S2_fjLj5120ELj1ELj1ELj4ELj16ENS_18Kernel_traits_baseILj5120EfS2_S2_S2_fjLj128EEEEELb0ELb0ELb1ELb0EEEvNS_9BwdParamsE,(.L_x_19376 - _ZN10layer_norm13ln_bwd_kernelINS_13Kernel_traitsIf6__halfS2_S2_fjLj5120ELj1ELj1ELj4ELj16ENS_18Kernel_traits_baseILj5120EfS2_S2_S2_fjLj128EEEEELb0ELb0ELb1ELb0EEEvNS_9BwdParamsE)
        .other          _ZN10layer_norm13ln_bwd_kernelINS_13Kernel_traitsIf6__halfS2_S2_fjLj5120ELj1ELj1ELj4ELj16ENS_18Kernel_traits_baseILj5120EfS2_S2_S2_fjLj128EEEEELb0ELb0ELb1ELb0EEEvNS_9BwdParamsE,@"STO_CUDA_ENTRY STV_DEFAULT"
_ZN10layer_norm13ln_bwd_kernelINS_13Kernel_traitsIf6__halfS2_S2_fjLj5120ELj1ELj1ELj4ELj16ENS_18Kernel_traits_baseILj5120EfS2_S2_S2_fjLj128EEEEELb0ELb0ELb1ELb0EEEvNS_9BwdParamsE:
.text._ZN10layer_norm13ln_bwd_kernelINS_13Kernel_traitsIf6__halfS2_S2_fjLj5120ELj1ELj1ELj4ELj16ENS_18Kernel_traits_baseILj5120EfS2_S2_S2_fjLj128EEEEELb0ELb0ELb1ELb0EEEvNS_9BwdParamsE:
        /* <DEDUP_REMOVED lines=132> */
.L_x_9922:
        /* <DEDUP_REMOVED lines=50> */
[----:B------:R-:W-:Y:S01]  /*0b60*/  IADD3 R246, PT, PT, R246, 0x80, RZ ;  /* 0x00000080f6f67810 */ /* 0x000fe20007ffe0ff */
[--C-:B--2---:R-:W-:Y:S02]  /*0b70*/  HADD2.F32 R230, -RZ, R176.reuse.H0_H0 ;  /* 0x200000b0ffe67230 */ /* 0x104fe40000004100 */
[----:B------:R-:W-:Y:S02]  /*0b80*/  HADD2.F32 R232, -RZ, R176.H1_H1 ;  /* 0x300000b0ffe87230 */ /* 0x000fe40000004100 */
[--C-:B------:R-:W-:Y:S02]  /*0b90*/  HADD2.F32 R236, -RZ, R177.reuse.H0_H0 ;  /* 0x200000b1ffec7230 */ /* 0x100fe40000004100 */
[----:B------:R-:W-:Y:S01]  /*0ba0*/  FADD.FTZ R243, -R245, R230 ;  /* 0x000000e6f5f37221 */ /* 0x000fe20000010100 */
[----:B------:R-:W-:-:S02]  /*0bb0*/  HADD2.F32 R238, -RZ, R177.H1_H1 ;  /* 0x300000b1ffee7230 */ /* 0x000fc40000004100 */
[----:B---3--:R-:W-:Y:S02]  /*0bc0*/  HADD2.F32 R241, -RZ, R180.H0_H0 ;  /* 0x200000b4fff17230 */ /* 0x008fe40000004100 */
[----:B-----5:R-:W-:Y:S01]  /*0bd0*/  FMUL.FTZ R243, R6, R243 ;  /* 0x000000f306f37220 */ /* 0x020fe20000410000 */
[----:B------:R-:W-:Y:S02]  /*0be0*/  HADD2.F32 R240, -RZ, R178.H0_H0 ;  /* 0x200000b2fff07230 */ /* 0x000fe40000004100 */
[C---:B------:R-:W-:Y:S01]  /*0bf0*/  FADD.FTZ R239, -R245.reuse, R236 ;  /* 0x000000ecf5ef7221 */ /* 0x040fe20000010100 */
[--C-:B------:R-:W-:Y:S02]  /*0c00*/  HADD2.F32 R248, -RZ, R179.reuse.H0_H0 ;  /* 0x200000b3fff87230 */ /* 0x100fe40000004100 */
[----:B------:R-:W-:Y:S01]  /*0c10*/  FADD.FTZ R108, R108, R241 ;  /* 0x000000f16c6c7221 */ /* 0x000fe20000010000 */
[----:B------:R-:W-:Y:S02]  /*0c20*/  HADD2.F32 R250, -RZ, R179.H1_H1 ;  /* 0x300000b3fffa7230 */ /* 0x000fe40000004100 */
[----:B------:R-:W-:Y:S01]  /*0c30*/  FADD.FTZ R179, -R245, R232 ;  /* 0x000000e8f5b37221 */ /* 0x000fe20000010100 */
[----:B------:R-:W-:-:S02]  /*0c40*/  HADD2.F32 R237, -RZ, R181.H0_H0 ;  /* 0x200000b5ffed7230 */ /* 0x000fc40000004100 */
[-C--:B------:R-:W-:Y:S01]  /*0c50*/  FFMA.FTZ R72, R243, R241.reuse, R72 ;  /* 0x000000f1f3487223 */ /* 0x080fe20000010048 */
[----:B------:R-:W-:Y:S02]  /*0c60*/  HADD2.F32 R234, -RZ, R181.H1_H1 ;  /* 0x300000b5ffea7230 */ /* 0x000fe40000004100 */
[C---:B------:R-:W-:Y:S01]  /*0c70*/  FADD.FTZ R181, -R245.reuse, R238 ;  /* 0x000000eef5b57221 */ /* 0x040fe20000010100 */
[----:B------:R-:W-:Y:S02]  /*0c80*/  HADD2.F32 R180, -RZ, R180.H1_H1 ;  /* 0x300000b4ffb47230 */ /* 0x000fe40000004100 */
[----:B------:R-:W-:Y:S01]  /*0c90*/  FMUL.FTZ R241, R32, R241 ;  /* 0x000000f120f17220 */ /* 0x000fe20000410000 */
[----:B------:R-:W-:Y:S02]  /*0ca0*/  HADD2.F32 R178, -RZ, R178.H1_H1 ;  /* 0x300000b2ffb27230 */ /* 0x000fe40000004100 */
[----:B------:R-:W-:Y:S01]  /*0cb0*/  FADD.FTZ R235, -R245, R240 ;  /* 0x000000f0f5eb7221 */ /* 0x000fe20000010100 */
[C---:B------:R-:W-:Y:S01]  /*0cc0*/  FMUL.FTZ R240, R6.reuse, R179 ;  /* 0x000000b306f07220 */ /* 0x040fe20000410000 */
[C---:B------:R-:W-:Y:S01]  /*0cd0*/  FMUL.FTZ R239, R6.reuse, R239 ;  /* 0x000000ef06ef7220 */ /* 0x040fe20000410000 */
[----:B------:R-:W-:Y:S01]  /*0ce0*/  FMUL.FTZ R236, R6, R181 ;  /* 0x000000b506ec7220 */ /* 0x000fe20000410000 */
[----:B------:R-:W-:Y:S01]  /*0cf0*/  FMUL.FTZ R238, R33, R180 ;  /* 0x000000b421ee7220 */ /* 0x000fe20000410000 */
[----:B------:R-:W-:Y:S01]  /*0d00*/  FADD.FTZ R179, RZ, R241 ;  /* 0x000000f1ffb37221 */ /* 0x000fe20000010000 */
[----:B------:R-:W-:Y:S01]  /*0d10*/  FFMA.FTZ R181, R243, R241, RZ ;  /* 0x000000f1f3b57223 */ /* 0x000fe200000100ff */
[----:B0-----:R-:W-:-:S02]  /*0d20*/  HADD2.F32 R229, -RZ, R183.H0_H0 ;  /* 0x200000b7ffe57230 */ /* 0x001fc40000004100 */
[----:B------:R-:W-:Y:S01]  /*0d30*/  FADD.FTZ R109, R109, R180 ;  /* 0x000000b46d6d7221 */ /* 0x000fe20000010000 */
[----:B------:R-:W-:Y:S02]  /*0d40*/  HADD2.F32 R176, -RZ, R183.H1_H1 ;  /* 0x300000b7ffb07230 */ /* 0x000fe40000004100 */
[----:B------:R-:W-:Y:S01]  /*0d50*/  FADD.FTZ R183, -R245, R178 ;  /* 0x000000b2f5b77221 */ /* 0x000fe20000010100 */
[----:B------:R-:W-:Y:S01]  /*0d60*/  FFMA.FTZ R73, R240, R180, R73 ;  /* 0x000000b4f0497223 */ /* 0x000fe20000010049 */
[----:B------:R-:W-:Y:S01]  /*0d70*/  FADD.FTZ R110, R110, R237 ;  /* 0x000000ed6e6e7221 */ /* 0x000fe20000010000 */
[-C--:B------:R-:W-:Y:S01]  /*0d80*/  FFMA.FTZ R74, R239, R237.reuse, R74 ;  /* 0x000000edef4a7223 */ /* 0x080fe2000001004a */
[----:B------:R-:W-:Y:S01]  /*0d90*/  FMUL.FTZ R237, R34, R237 ;  /* 0x000000ed22ed7220 */ /* 0x000fe20000410000 */
[----:B------:R-:W-:Y:S01]  /*0da0*/  FADD.FTZ R178, R179, R238 ;  /* 0x000000eeb3b27221 */ /* 0x000fe20000010000 */
[----:B------:R-:W-:Y:S01]  /*0db0*/  FFMA.FTZ R180, R240, R238, R181 ;  /* 0x000000eef0b47223 */ /* 0x000fe200000100b5 */
[----:B------:R-:W-:-:S02]  /*0dc0*/  HADD2.F32 R233, -RZ, R182.H0_H0 ;  /* 0x200000b6ffe97230 */ /* 0x000fc40000004100 */
[----:B------:R-:W-:Y:S01]  /*0dd0*/  FADD.FTZ R111, R111, R234 ;  /* 0x000000ea6f6f7221 */ /* 0x000fe20000010000 */
[----:B------:R-:W-:Y:S01]  /*0de0*/  FMUL.FTZ R235, R6, R235 ;  /* 0x000000eb06eb7220 */ /* 0x000fe20000410000 */
[-C--:B------:R-:W-:Y:S01]  /*0df0*/  FFMA.FTZ R75, R236, R234.reuse, R75 ;  /* 0x000000eaec4b7223 */ /* 0x080fe2000001004b */
[----:B------:R-:W-:Y:S01]  /*0e00*/  FMUL.FTZ R234, R35, R234 ;  /* 0x000000ea23ea7220 */ /* 0x000fe20000410000 */
[----:B------:R-:W-:Y:S01]  /*0e10*/  FADD.FTZ R179, R178, R237 ;  /* 0x000000edb2b37221 */ /* 0x000fe20000010000 */
[----:B------:R-:W-:Y:S01]  /*0e20*/  FFMA.FTZ R181, R239, R237, R180 ;  /* 0x000000edefb57223 */ /* 0x000fe200000100b4 */
[----:B------:R-:W-:Y:S02]  /*0e30*/  HADD2.F32 R182, -RZ, R182.H1_H1 ;  /* 0x300000b6ffb67230 */ /* 0x000fe40000004100 */
[----:B------:R-:W-:Y:S01]  /*0e40*/  FADD.FTZ R231, -R245, R248 ;  /* 0x000000f8f5e77221 */ /* 0x000fe20000010100 */
[----:B------:R-:W-:Y:S01]  /*0e50*/  FADD.FTZ R112, R112, R233 ;  /* 0x000000e970707221 */ /* 0x000fe20000010000 */
[-C--:B------:R-:W-:Y:S01]  /*0e60*/  FFMA.FTZ R76, R235, R233.reuse, R76 ;  /* 0x000000e9eb4c7223 */ /* 0x080fe2000001004c */
[----:B------:R-:W-:Y:S01]  /*0e70*/  FMUL.FTZ R233, R36, R233 ;  /* 0x000000e924e97220 */ /* 0x000fe20000410000 */
[----:B------:R-:W-:Y:S01]  /*0e80*/  FADD.FTZ R178, R179, R234 ;  /* 0x000000eab3b27221 */ /* 0x000fe20000010000 */
[----:B------:R-:W-:Y:S01]  /*0e90*/  FFMA.FTZ R180, R236, R234, R181 ;  /* 0x000000eaecb47223 */ /* 0x000fe200000100b5 */
[C---:B------:R-:W-:Y:S01]  /*0ea0*/  FMUL.FTZ R231, R6.reuse, R231 ;  /* 0x000000e706e77220 */ /* 0x040fe20000410000 */
        /* <DEDUP_REMOVED lines=20> */
.L_x_9847:
[----:B----4-:R-:W-:Y:S05]  /*0ff0*/  BSYNC.RECONVERGENT B1 ;  /* 0x0000000000017941 */ /* 0x010fea0003800200 */
.L_x_9846:
        /* <DEDUP_REMOVED lines=15> */
[----:B--2---:R-:W-:Y:S02]  /*10f0*/  HADD2.F32 R190, -RZ, R176.H0_H0 ;  /* 0x200000b0ffbe7230 */ /* 0x004fe40000004100 */
[--C-:B------:R-:W-:Y:S02]  /*1100*/  HADD2.F32 R220, -RZ, R177.reuse.H0_H0 ;  /* 0x200000b1ffdc7230 */ /* 0x100fe40000004100 */
[----:B------:R-:W-:Y:S02]  /*1110*/  HADD2.F32 R226, -RZ, R178.H1_H1 ;  /* 0x300000b2ffe27230 */ /* 0x000fe40000004100 */
[----:B------:R-:W-:Y:S01]  /*1120*/  FADD.FTZ R193, -R245, R190 ;  /* 0x000000bef5c17221 */ /* 0x000fe20000010100 */
[----:B------:R-:W-:-:S02]  /*1130*/  HADD2.F32 R222, -RZ, R177.H1_H1 ;  /* 0x300000b1ffde7230 */ /* 0x000fc40000004100 */
[C---:B------:R-:W-:Y:S01]  /*1140*/  FADD.FTZ R221, -R245.reuse, R220 ;  /* 0x000000dcf5dd7221 */ /* 0x040fe20000010100 */
[----:B---3--:R-:W-:Y:S02]  /*1150*/  HADD2.F32 R191, -RZ, R180.H0_H0 ;  /* 0x200000b4ffbf7230 */ /* 0x008fe40000004100 */
[----:B-----5:R-:W-:Y:S01]  /*1160*/  FMUL.FTZ R193, R6, R193 ;  /* 0x000000c106c17220 */ /* 0x020fe20000410000 */
[----:B------:R-:W-:Y:S02]  /*1170*/  HADD2.F32 R192, -RZ, R176.H1_H1 ;  /* 0x300000b0ffc07230 */ /* 0x000fe40000004100 */
[----:B------:R-:W-:Y:S01]  /*1180*/  FADD.FTZ R223, -R245, R222 ;  /* 0x000000def5df7221 */ /* 0x000fe20000010100 */
[----:B------:R-:W-:Y:S02]  /*1190*/  HADD2.F32 R224, -RZ, R178.H0_H0 ;  /* 0x200000b2ffe07230 */ /* 0x000fe40000004100 */
[----:B------:R-:W-:Y:S01]  /*11a0*/  FADD.FTZ R160, R160, R191 ;  /* 0x000000bfa0a07221 */ /* 0x000fe20000010000 */
[----:B------:R-:W-:-:S02]  /*11b0*/  HADD2.F32 R177, -RZ, R183.H0_H0 ;  /* 0x200000b7ffb17230 */ /* 0x000fc40000004100 */
[-C--:B------:R-:W-:Y:S01]  /*11c0*/  FFMA.FTZ R148, R193, R191.reuse, R148 ;  /* 0x000000bfc1947223 */ /* 0x080fe20000010094 */
[----:B------:R-:W-:Y:S02]  /*11d0*/  HADD2.F32 R176, -RZ, R183.H1_H1 ;  /* 0x300000b7ffb07230 */ /* 0x000fe40000004100 */
[C---:B------:R-:W-:Y:S01]  /*11e0*/  FADD.FTZ R183, -R245.reuse, R226 ;  /* 0x000000e2f5b77221 */ /* 0x040fe20000010100 */
[--C-:B------:R-:W-:Y:S02]  /*11f0*/  HADD2.F32 R189, -RZ, R181.reuse.H0_H0 ;  /* 0x200000b5ffbd7230 */ /* 0x100fe40000004100 */
[----:B------:R-:W-:Y:S01]  /*1200*/  FMUL.FTZ R226, R40, R191 ;  /* 0x000000bf28e27220 */ /* 0x000fe20000410000 */
[----:B------:R-:W-:Y:S01]  /*1210*/  FMUL.FTZ R191, R6, R221 ;  /* 0x000000dd06bf7220 */ /* 0x000fe20000410000 */
[----:B------:R-:W-:Y:S01]  /*1220*/  FADD.FTZ R251, -R245, R224 ;  /* 0x000000e0f5fb7221 */ /* 0x000fe20000010100 */
[----:B------:R-:W-:Y:S02]  /*1230*/  HADD2.F32 R178, -RZ, R181.H1_H1 ;  /* 0x300000b5ffb27230 */ /* 0x000fe40000004100 */
[----:B------:R-:W-:Y:S01]  /*1240*/  FADD.FTZ R162, R162, R189 ;  /* 0x000000bda2a27221 */ /* 0x000fe20000010000 */
[----:B------:R-:W-:-:S02]  /*1250*/  HADD2.F32 R180, -RZ, R180.H1_H1 ;  /* 0x300000b4ffb47230 */ /* 0x000fc40000004100 */
[----:B------:R-:W-:Y:S01]  /*1260*/  FMUL.FTZ R190, R6, R223 ;  /* 0x000000df06be7220 */ /* 0x000fe20000410000 */
[----:B------:R-:W-:Y:S02]  /*1270*/  HADD2.F32 R181, -RZ, R182.H0_H0 ;  /* 0x200000b6ffb57230 */ /* 0x000fe40000004100 */
[-C--:B------:R-:W-:Y:S01]  /*1280*/  FFMA.FTZ R150, R191, R189.reuse, R150 ;  /* 0x000000bdbf967223 */ /* 0x080fe20000010096 */
[----:B------:R-:W-:Y:S01]  /*1290*/  FMUL.FTZ R224, R42, R189 ;  /* 0x000000bd2ae07220 */ /* 0x000fe20000410000 */
[----:B------:R-:W-:Y:S01]  /*12a0*/  FMUL.FTZ R189, R6, R251 ;  /* 0x000000fb06bd7220 */ /* 0x000fe20000410000 */
[--C-:B------:R-:W-:Y:S02]  /*12b0*/  HADD2.F32 R188, -RZ, R179.reuse.H1_H1 ;  /* 0x300000b3ffbc7230 */ /* 0x100fe40000004100 */
[----:B------:R-:W-:Y:S01]  /*12c0*/  FADD.FTZ R219, -R245, R192 ;  /* 0x000000c0f5db7221 */ /* 0x000fe20000010100 */
[----:B------:R-:W-:Y:S01]  /*12d0*/  FADD.FTZ R163, R163, R178 ;  /* 0x000000b2a3a37221 */ /* 0x000fe20000010000 */
[-C--:B------:R-:W-:Y:S01]  /*12e0*/  FFMA.FTZ R151, R190, R178.reuse, R151 ;  /* 0x000000b2be977223 */ /* 0x080fe20000010097 */
[----:B------:R-:W-:Y:S01]  /*12f0*/  FMUL.FTZ R223, R43, R178 ;  /* 0x000000b22bdf7220 */ /* 0x000fe20000410000 */
[----:B------:R-:W-:Y:S01]  /*1300*/  FMUL.FTZ R225, R41, R180 ;  /* 0x000000b429e17220 */ /* 0x000fe20000410000 */
[----:B------:R-:W-:Y:S01]  /*1310*/  FADD.FTZ R152, R152, R181 ;  /* 0x000000b598987221 */ /* 0x000fe20000010000 */
[-C--:B------:R-:W-:Y:S01]  /*1320*/  FFMA.FTZ R116, R189, R181.reuse, R116 ;  /* 0x000000b5bd747223 */ /* 0x080fe20000010074 */
[----:B------:R-:W-:Y:S01]  /*1330*/  FMUL.FTZ R222, R44, R181 ;  /* 0x000000b52cde7220 */ /* 0x000fe20000410000 */
[----:B------:R-:W-:Y:S01]  /*1340*/  FADD.FTZ R178, R249, R226 ;  /* 0x000000e2f9b27221 */ /* 0x000fe20000010000 */
[----:B------:R-:W-:-:S02]  /*1350*/  HADD2.F32 R250, -RZ, R179.H0_H0 ;  /* 0x200000b3fffa7230 */ /* 0x000fc40000004100 */
[C---:B------:R-:W-:Y:S01]  /*1360*/  FMUL.FTZ R192, R6.reuse, R219 ;  /* 0x000000db06c07220 */ /* 0x040fe20000410000 */
[----:B------:R-:W-:Y:S01]  /*1370*/  FFMA.FTZ R181, R193, R226, R248 ;  /* 0x000000e2c1b57223 */ /* 0x000fe200000100f8 */
[C---:B------:R-:W-:Y:S01]  /*1380*/  FADD.FTZ R179, -R245.reuse, R188 ;  /* 0x000000bcf5b37221 */ /* 0x040fe20000010100 */
[----:B------:R-:W-:Y:S01]  /*1390*/  FMUL.FTZ R188, R6, R183 ;  /* 0x000000b706bc7220 */ /* 0x000fe20000410000 */
[----:B------:R-:W-:Y:S01]  /*13a0*/  FADD.FTZ R183, R178, R225 ;  /* 0x000000e1b2b77221 */ /* 0x000fe20000010000 */
[C---:B------:R-:W-:Y:S01]  /*13b0*/  FFMA.FTZ R178, R192.reuse, R225, R181 ;  /* 0x000000e1c0b27223 */ /* 0x040fe200000100b5 */
[----:B0-----:R-:W-:Y:S01]  /*13c0*/  FADD.FTZ R187, -R245, R250 ;  /* 0x000000faf5bb7221 */ /* 0x001fe20000010100 */
        /* <DEDUP_REMOVED lines=26> */
.L_x_9849:
[----:B------:R-:W-:Y:S05]  /*1570*/  BSYNC.RECONVERGENT B1 ;  /* 0x0000000000017941 */ /* 0x000fea0003800200 */
.L_x_9848:
        /* <DEDUP_REMOVED lines=16> */
[----:B------:R-:W-:Y:S02]  /*1680*/  HADD2.F32 R182, -RZ, R13.H0_H0 ;  /* 0x2000000dffb67230 */ /* 0x000fe40000004100 */
[--C-:B------:R-:W-:Y:S02]  /*1690*/  HADD2.F32 R214, -RZ, R14.reuse.H0_H0 ;  /* 0x2000000effd67230 */ /* 0x100fe40000004100 */
[----:B------:R-:W-:Y:S01]  /*16a0*/  FADD.FTZ R17, -R245, R16 ;  /* 0x00000010f5117221 */ /* 0x000fe20000010100 */
[----:B------:R-:W-:-:S02]  /*16b0*/  HADD2.F32 R216, -RZ, R14.H1_H1 ;  /* 0x3000000effd87230 */ /* 0x000fc40000004100 */
[C---:B------:R-:W-:Y:S01]  /*16c0*/  FADD.FTZ R213, -R245.reuse, R182 ;  /* 0x000000b6f5d57221 */ /* 0x040fe20000010100 */
[--C-:B------:R-:W-:Y:S02]  /*16d0*/  HADD2.F32 R218, -RZ, R15.reuse.H0_H0 ;  /* 0x2000000fffda7230 */ /* 0x100fe40000004100 */
[----:B-----5:R-:W-:Y:S01]  /*16e0*/  FMUL.FTZ R17, R6, R17 ;  /* 0x0000001106117220 */ /* 0x020fe20000410000 */
[----:B------:R-:W-:Y:S02]  /*16f0*/  HADD2.F32 R14, -RZ, R15.H1_H1 ;  /* 0x3000000fff0e7230 */ /* 0x000fe40000004100 */
[C---:B------:R-:W-:Y:S01]  /*1700*/  FADD.FTZ R251, -R245.reuse, R214 ;  /* 0x000000d6f5fb7221 */ /* 0x040fe20000010100 */
[----:B---3--:R-:W-:Y:S02]  /*1710*/  HADD2.F32 R15, -RZ, R176.H0_H0 ;  /* 0x200000b0ff0f7230 */ /* 0x008fe40000004100 */
[----:B0-----:R-:W-:Y:S01]  /*1720*/  FADD.FTZ R11, -R245, R218 ;  /* 0x000000daf50b7221 */ /* 0x001fe20000010100 */
[----:B------:R-:W-:-:S02]  /*1730*/  HADD2.F32 R212, -RZ, R13.H1_H1 ;  /* 0x3000000dffd47230 */ /* 0x000fc40000004100 */
[----:B------:R-:W-:Y:S01]  /*1740*/  FADD.FTZ R183, -R245, R216 ;  /* 0x000000d8f5b77221 */ /* 0x000fe20000010100 */
[----:B------:R-:W-:Y:S02]  /*1750*/  HADD2.F32 R180, -RZ, R12.H1_H1 ;  /* 0x3000000cffb47230 */ /* 0x000fe40000004100 */
[----:B------:R-:W-:Y:S01]  /*1760*/  FADD.FTZ R120, R120, R15 ;  /* 0x0000000f78787221 */ /* 0x000fe20000010000 */
[----:B------:R-:W-:Y:S02]  /*1770*/  HADD2.F32 R13, -RZ, R177.H0_H0 ;  /* 0x200000b1ff0d7230 */ /* 0x000fe40000004100 */
[-C--:B------:R-:W-:Y:S01]  /*1780*/  FFMA.FTZ R84, R17, R15.reuse, R84 ;  /* 0x0000000f11547223 */ /* 0x080fe20000010054 */
[----:B------:R-:W-:Y:S01]  /*1790*/  FMUL.FTZ R218, R48, R15 ;  /* 0x0000000f30da7220 */ /* 0x000fe20000410000 */
[----:B------:R-:W-:Y:S01]  /*17a0*/  FADD.FTZ R215, -R245, R212 ;  /* 0x000000d4f5d77221 */ /* 0x000fe20000010100 */
[----:B------:R-:W-:Y:S01]  /*17b0*/  FMUL.FTZ R15, R6, R213 ;  /* 0x000000d5060f7220 */ /* 0x000fe20000410000 */
[----:B------:R-:W-:-:S02]  /*17c0*/  HADD2.F32 R12, -RZ, R176.H1_H1 ;  /* 0x300000b0ff0c7230 */ /* 0x000fc40000004100 */
[----:B------:R-:W-:Y:S01]  /*17d0*/  FADD.FTZ R211, -R245, R180 ;  /* 0x000000b4f5d37221 */ /* 0x000fe20000010100 */
[----:B------:R-:W-:Y:S02]  /*17e0*/  HADD2.F32 R10, -RZ, R177.H1_H1 ;  /* 0x300000b1ff0a7230 */ /* 0x000fe40000004100 */
[----:B------:R-:W-:Y:S01]  /*17f0*/  FADD.FTZ R122, R122, R13 ;  /* 0x0000000d7a7a7221 */ /* 0x000fe20000010000 */
[--C-:B------:R-:W-:Y:S02]  /*1800*/  HADD2.F32 R177, -RZ, R179.reuse.H0_H0 ;  /* 0x200000b3ffb17230 */ /* 0x100fe40000004100 */
[----:B------:R-:W-:Y:S01]  /*1810*/  FFMA.FTZ R86, R15, R13, R86 ;  /* 0x0000000d0f567223 */ /* 0x000fe20000010056 */
[----:B------:R-:W-:Y:S02]  /*1820*/  HADD2.F32 R176, -RZ, R179.H1_H1 ;  /* 0x300000b3ffb07230 */ /* 0x000fe40000004100 */
[----:B------:R-:W-:Y:S01]  /*1830*/  FADD.FTZ R179, -R245, R14 ;  /* 0x0000000ef5b37221 */ /* 0x000fe20000010100 */
[----:B------:R-:W-:-:S02]  /*1840*/  HADD2.F32 R181, -RZ, R178.H0_H0 ;  /* 0x200000b2ffb57230 */ /* 0x000fc40000004100 */
[----:B------:R-:W-:Y:S01]  /*1850*/  FMUL.FTZ R14, R6, R215 ;  /* 0x000000d7060e7220 */ /* 0x000fe20000410000 */
[----:B------:R-:W-:Y:S01]  /*1860*/  FMUL.FTZ R216, R50, R13 ;  /* 0x0000000d32d87220 */ /* 0x000fe20000410000 */
[C---:B------:R-:W-:Y:S01]  /*1870*/  FMUL.FTZ R13, R6.reuse, R251 ;  /* 0x000000fb060d7220 */ /* 0x040fe20000410000 */
[----:B------:R-:W-:Y:S01]  /*1880*/  FMUL.FTZ R16, R6, R211 ;  /* 0x000000d306107220 */ /* 0x000fe20000410000 */
        /* <DEDUP_REMOVED lines=8> */
[----:B------:R-:W-:Y:S01]  /*1910*/  FFMA.FTZ R181, R17, R218, R248 ;  /* 0x000000da11b57223 */ /* 0x000fe200000100f8 */
[----:B------:R-:W-:-:S02]  /*1920*/  HADD2.F32 R178, -RZ, R178.H1_H1 ;  /* 0x300000b2ffb27230 */ /* 0x000fc40000004100 */
        /* <DEDUP_REMOVED lines=28> */
.L_x_9851:
[----:B------:R-:W-:Y:S05]  /*1af0*/  BSYNC.RECONVERGENT B1 ;  /* 0x0000000000017941 */ /* 0x000fea0003800200 */
.L_x_9850:
        /* <DEDUP_REMOVED lines=17> */
[----:B------:R-:W-:Y:S02]  /*1c10*/  HADD2.F32 R210, -RZ, R22.H1_H1 ;  /* 0x30000016ffd27230 */ /* 0x000fe40000004100 */
[----:B0-----:R-:W-:Y:S01]  /*1c20*/  FADD.FTZ R9, -R245, R178 ;  /* 0x000000b2f5097221 */ /* 0x001fe20000010100 */
        /* <DEDUP_REMOVED lines=8> */
[----:B------:R-:W-:-:S02]  /*1cb0*/  HADD2.F32 R18, -RZ, R23.H1_H1 ;  /* 0x30000017ff127230 */ /* 0x000fc40000004100 */
[-C--:B------:R-:W-:Y:S01]  /*1cc0*/  FFMA.FTZ R92, R9, R7.reuse, R92 ;  /* 0x00000007095c7223 */ /* 0x080fe2000001005c */
[----:B------:R-:W-:Y:S02]  /*1cd0*/  HADD2.F32 R19, -RZ, R25.H0_H0 ;  /* 0x20000019ff137230 */ /* 0x000fe40000004100 */
[----:B------:R-:W-:Y:S01]  /*1ce0*/  FMUL.FTZ R210, R56, R7 ;  /* 0x0000000738d27220 */ /* 0x000fe20000410000 */
[C---:B------:R-:W-:Y:S01]  /*1cf0*/  FADD.FTZ R183, -R245.reuse, R20 ;  /* 0x00000014f5b77221 */ /* 0x040fe20000010100 */
[----:B------:R-:W-:Y:S01]  /*1d00*/  FMUL.FTZ R7, R6, R181 ;  /* 0x000000b506077220 */ /* 0x000fe20000410000 */
[C---:B------:R-:W-:Y:S01]  /*1d10*/  FADD.FTZ R251, -R245.reuse, R184 ;  /* 0x000000b8f5fb7221 */ /* 0x040fe20000010100 */
[--C-:B------:R-:W-:Y:S02]  /*1d20*/  HADD2.F32 R177, -RZ, R27.reuse.H0_H0 ;  /* 0x2000001bffb17230 */ /* 0x100fe40000004100 */
[----:B------:R-:W-:Y:S01]  /*1d30*/  FADD.FTZ R21, -R245, R180 ;  /* 0x000000b4f5157221 */ /* 0x000fe20000010100 */
[----:B------:R-:W-:-:S02]  /*1d40*/  HADD2.F32 R176, -RZ, R27.H1_H1 ;  /* 0x3000001bffb07230 */ /* 0x000fc40000004100 */
[----:B------:R-:W-:Y:S01]  /*1d50*/  FADD.FTZ R27, -R245, R18 ;  /* 0x00000012f51b7221 */ /* 0x000fe20000010100 */
[----:B------:R-:W-:Y:S02]  /*1d60*/  HADD2.F32 R250, -RZ, R23.H0_H0 ;  /* 0x20000017fffa7230 */ /* 0x000fe40000004100 */
[----:B------:R-:W-:Y:S01]  /*1d70*/  FADD.FTZ R130, R130, R19 ;  /* 0x0000001382827221 */ /* 0x000fe20000010000 */
[----:B------:R-:W-:Y:S02]  /*1d80*/  HADD2.F32 R22, -RZ, R25.H1_H1 ;  /* 0x30000019ff167230 */ /* 0x000fe40000004100 */
[----:B------:R-:W-:Y:S01]  /*1d90*/  FMUL.FTZ R18, R6, R183 ;  /* 0x000000b706127220 */ /* 0x000fe20000410000 */
[----:B------:R-:W-:Y:S02]  /*1da0*/  HADD2.F32 R24, -RZ, R24.H1_H1 ;  /* 0x30000018ff187230 */ /* 0x000fe40000004100 */
[----:B------:R-:W-:Y:S01]  /*1db0*/  FFMA.FTZ R94, R7, R19, R94 ;  /* 0x00000013075e7223 */ /* 0x000fe2000001005e */
[----:B------:R-:W-:-:S02]  /*1dc0*/  HADD2.F32 R23, -RZ, R26.H0_H0 ;  /* 0x2000001aff177230 */ /* 0x000fc40000004100 */
        /* <DEDUP_REMOVED lines=23> */
[----:B------:R-:W-:Y:S01]  /*1f40*/  FFMA.FTZ R179, R7, R20, R178 ;  /* 0x0000001407b37223 */ /* 0x000fe200000100b2 */
[----:B------:R-:W-:Y:S01]  /*1f50*/  FADD.FTZ R134, R134, R177 ;  /* 0x000000b186867221 */ /* 0x000fe20000010000 */
[----:B------:R-:W-:Y:S01]  /*1f60*/  FMUL.FTZ R25, R6, R25 ;  /* 0x0000001906197220 */ /* 0x000fe20000410000 */
[----:B------:R-:W-:Y:S01]  /*1f70*/  FADD.FTZ R181, R26, R21 ;  /* 0x000000151ab57221 */ /* 0x000fe20000010000 */
[----:B------:R-:W-:Y:S01]  /*1f80*/  FFMA.FTZ R178, R18, R21, R179 ;  /* 0x0000001512b27223 */ /* 0x000fe200000100b3 */
[-C--:B------:R-:W-:Y:S01]  /*1f90*/  FMUL.FTZ R26, R62, R177.reuse ;  /* 0x000000b13e1a7220 */ /* 0x080fe20000410000 */
[----:B------:R-:W-:Y:S01]  /*1fa0*/  FFMA.FTZ R98, R25, R177, R98 ;  /* 0x000000b119627223 */ /* 0x000fe20000010062 */
        /* <DEDUP_REMOVED lines=12> */
.L_x_9853:
[----:B------:R-:W-:Y:S05]  /*2070*/  BSYNC.RECONVERGENT B1 ;  /* 0x0000000000017941 */ /* 0x000fea0003800200 */
.L_x_9852:
        /* <DEDUP_REMOVED lines=14> */
[----:B------:R-:W-:Y:S02]  /*2160*/  HADD2.F32 R176, -RZ, R177.H1_H1 ;  /* 0x300000b1ffb07230 */ /* 0x000fe40000004100 */
[C---:B------:R-:W-:Y:S01]  /*2170*/  FADD.FTZ R185, -R245.reuse, R196 ;  /* 0x000000c4f5b97221 */ /* 0x040fe20000010100 */
[--C-:B------:R-:W-:Y:S02]  /*2180*/  HADD2.F32 R202, -RZ, R178.reuse.H0_H0 ;  /* 0x200000b2ffca7230 */ /* 0x100fe40000004100 */
[----:B------:R-:W-:Y:S01]  /*2190*/  FADD.FTZ R197, -R245, R198 ;  /* 0x000000c6f5c57221 */ /* 0x000fe20000010100 */
[----:B------:R-:W-:-:S02]  /*21a0*/  HADD2.F32 R178, -RZ, R178.H1_H1 ;  /* 0x300000b2ffb27230 */ /* 0x000fc40000004100 */
[C---:B------:R-:W-:Y:S01]  /*21b0*/  FADD.FTZ R207, -R245.reuse, R176 ;  /* 0x000000b0f5cf7221 */ /* 0x040fe20000010100 */
[----:B------:R-:W-:Y:S02]  /*21c0*/  HADD2.F32 R200, -RZ, R177.H0_H0 ;  /* 0x200000b1ffc87230 */ /* 0x000fe40000004100 */
[C---:B------:R-:W-:Y:S01]  /*21d0*/  FADD.FTZ R199, -R245.reuse, R202 ;  /* 0x000000caf5c77221 */ /* 0x040fe20000010100 */
[----:B---3--:R-:W-:Y:S02]  /*21e0*/  HADD2.F32 R195, -RZ, R180.H0_H0 ;  /* 0x200000b4ffc37230 */ /* 0x008fe40000004100 */
[----:B-----5:R-:W-:Y:S01]  /*21f0*/  FMUL.FTZ R185, R6, R185 ;  /* 0x000000b906b97220 */ /* 0x020fe20000410000 */
[--C-:B------:R-:W-:Y:S02]  /*2200*/  HADD2.F32 R204, -RZ, R179.reuse.H0_H0 ;  /* 0x200000b3ffcc7230 */ /* 0x100fe40000004100 */
[----:B------:R-:W-:Y:S01]  /*2210*/  FADD.FTZ R201, -R245, R200 ;  /* 0x000000c8f5c97221 */ /* 0x000fe20000010100 */
[----:B------:R-:W-:-:S02]  /*2220*/  HADD2.F32 R206, -RZ, R179.H1_H1 ;  /* 0x300000b3ffce7230 */ /* 0x000fc40000004100 */
[----:B------:R-:W-:Y:S01]  /*2230*/  FADD.FTZ R179, -R245, R178 ;  /* 0x000000b2f5b37221 */ /* 0x000fe20000010100 */
[--C-:B------:R-:W-:Y:S02]  /*2240*/  HADD2.F32 R203, -RZ, R181.reuse.H0_H0 ;  /* 0x200000b5ffcb7230 */ /* 0x100fe40000004100 */
[----:B------:R-:W-:Y:S01]  /*2250*/  FMUL.FTZ R198, R6, R207 ;  /* 0x000000cf06c67220 */ /* 0x000fe20000410000 */
[----:B------:R-:W-:Y:S02]  /*2260*/  HADD2.F32 R178, -RZ, R181.H1_H1 ;  /* 0x300000b5ffb27230 */ /* 0x000fe40000004100 */
[----:B------:R-:W-:Y:S01]  /*2270*/  FMUL.FTZ R196, R64, R195 ;  /* 0x000000c340c47220 */ /* 0x000fe20000410000 */
[----:B------:R-:W-:Y:S02]  /*2280*/  HADD2.F32 R180, -RZ, R180.H1_H1 ;  /* 0x300000b4ffb47230 */ /* 0x000fe40000004100 */
[----:B------:R-:W-:Y:S01]  /*2290*/  FMUL.FTZ R199, R6, R199 ;  /* 0x000000c706c77220 */ /* 0x000fe20000410000 */
[----:B------:R-:W-:-:S02]  /*22a0*/  HADD2.F32 R181, -RZ, R182.H0_H0 ;  /* 0x200000b6ffb57230 */ /* 0x000fc40000004100 */
[----:B------:R-:W-:Y:S01]  /*22b0*/  FADD.FTZ R136, R136, R195 ;  /* 0x000000c388887221 */ /* 0x000fe20000010000 */
[----:B------:R-:W-:Y:S01]  /*22c0*/  FFMA.FTZ R100, R185, R195, R100 ;  /* 0x000000c3b9647223 */ /* 0x000fe20000010064 */
        /* <DEDUP_REMOVED lines=11> */
[----:B------:R-:W-:Y:S01]  /*2380*/  FADD.FTZ R205, -R245, R204 ;  /* 0x000000ccf5cd7221 */ /* 0x000fe20000010100 */
[----:B------:R-:W-:Y:S01]  /*2390*/  FMUL.FTZ R204, R6, R179 ;  /* 0x000000b306cc7220 */ /* 0x000fe20000410000 */
[----:B------:R-:W-:Y:S01]  /*23a0*/  FMUL.FTZ R200, R66, R203 ;  /* 0x000000cb42c87220 */ /* 0x000fe20000410000 */
[----:B------:R-:W-:Y:S01]  /*23b0*/  FADD.FTZ R179, R178, R197 ;  /* 0x000000c5b2b37221 */ /* 0x000fe20000010000 */
[C---:B------:R-:W-:Y:S01]  /*23c0*/  FFMA.FTZ R178, R194.reuse, R197, R181 ;  /* 0x000000c5c2b27223 */ /* 0x040fe200000100b5 */
[----:B------:R-:W-:Y:S01]  /*23d0*/  FADD.FTZ R137, R137, R180 ;  /* 0x000000b489897221 */ /* 0x000fe20000010000 */
[----:B------:R-:W-:Y:S01]  /*23e0*/  FFMA.FTZ R101, R194, R180, R101 ;  /* 0x000000b4c2657223 */ /* 0x000fe20000010065 */
[----:B------:R-:W-:Y:S01]  /*23f0*/  FADD.FTZ R180, R179, R200 ;  /* 0x000000c8b3b47221 */ /* 0x000fe20000010000 */
[----:B------:R-:W-:Y:S01]  /*2400*/  FFMA.FTZ R179, R195, R200, R178 ;  /* 0x000000c8c3b37223 */ /* 0x000fe200000100b2 */
[----:B------:R-:W-:-:S02]  /*2410*/  HADD2.F32 R177, -RZ, R183.H0_H0 ;  /* 0x200000b7ffb17230 */ /* 0x000fc40000004100 */
[----:B------:R-:W-:Y:S01]  /*2420*/  FMUL.FTZ R205, R6, R205 ;  /* 0x000000cd06cd7220 */ /* 0x000fe20000410000 */
[----:B------:R-:W-:Y:S02]  /*2430*/  HADD2.F32 R182, -RZ, R182.H1_H1 ;  /* 0x300000b6ffb67230 */ /* 0x000fe40000004100 */
[----:B------:R-:W-:Y:S01]  /*2440*/  FADD.FTZ R181, R180, R201 ;  /* 0x000000c9b4b57221 */ /* 0x000fe20000010000 */
[----:B------:R-:W-:Y:S01]  /*2450*/  FFMA.FTZ R178, R198, R201, R179 ;  /* 0x000000c9c6b27223 */ /* 0x000fe200000100b3 */
[----:B------:R-:W-:Y:S01]  /*2460*/  FADD.FTZ R245, -R245, R206 ;  /* 0x000000cef5f57221 */ /* 0x000fe20000010100 */
        /* <DEDUP_REMOVED lines=8> */
[----:B------:R-:W-:-:S02]  /*24f0*/  HADD2.F32 R176, -RZ, R183.H1_H1 ;  /* 0x300000b7ffb07230 */ /* 0x000fc40000004100 */
        /* <DEDUP_REMOVED lines=9> */
[----:B------:R-:W-:Y:S02]  /*2590*/  FFMA.FTZ R105, R204, R182, R105 ;  /* 0x000000b6cc697223 */ /* 0x000fe40000010069 */
[----:B------:R-:W-:Y:S01]  /*25a0*/  FADD.FTZ R249, R176, R207 ;  /* 0x000000cfb0f97221 */ /* 0x000fe20000010000 */
[----:B------:R-:W-:Y:S01]  /*25b0*/  FFMA.FTZ R248, R208, R207, R177 ;  /* 0x000000cfd0f87223 */ /* 0x000fe200000100b1 */
[----:B------:R-:W-:Y:S06]  /*25c0*/  BRA `(.L_x_9854) ;  /* 0x0000000000887947 */ /* 0x000fec0003800000 */
.L_x_9845:
        /* <DEDUP_REMOVED lines=34> */
.L_x_9854:
[----:B----4-:R-:W-:Y:S05]  /*27f0*/  BSYNC.RECONVERGENT B0 ;  /* 0x0000000000007941 */ /* 0x010fea0003800200 */
.L_x_9844:
        /* <DEDUP_REMOVED lines=31> */
.L_x_9856:
[----:B------:R-:W-:Y:S05]  /*29f0*/  BSYNC.RECONVERGENT B0 ;  /* 0x0000000000007941 */ /* 0x000fea0003800200 */
.L_x_9855:
        /* <DEDUP_REMOVED lines=50> */
.L_x_9861:
        /* <DEDUP_REMOVED lines=9> */
.L_x_9862:
        /* <DEDUP_REMOVED lines=9> */
.L_x_9863:
        /* <DEDUP_REMOVED lines=9> */
.L_x_9864:
        /* <DEDUP_REMOVED lines=9> */
.L_x_9865:
        /* <DEDUP_REMOVED lines=9> */
.L_x_9866:
        /* <DEDUP_REMOVED lines=9> */
.L_x_9867:
        /* <DEDUP_REMOVED lines=10> */
.L_x_9860:
        /* <DEDUP_REMOVED lines=17> */
[----:B------:R-:W-:Y:S02]  /*3230*/  F2FP.F16.F32.PACK_AB R80, R81, R80 ;  /* 0x000000505150723e */ /* 0x000fe400000000ff */
[----:B------:R-:W-:Y:S02]  /*3240*/  FSEL R178, R177, RZ, P0 ;  /* 0x000000ffb1b27208 */ /* 0x000fe40000000000 */
[----:B------:R-:W-:Y:S01]  /*3250*/  @P3 F2FP.F16.F32.PACK_AB R82, RZ, R82 ;  /* 0x00000052ff52323e */ /* 0x000fe200000000ff */
[----:B-1----:R-:W-:Y:S01]  /*3260*/  @P3 FMUL.FTZ R83, R176, R81 ;  /* 0x00000051b0533220 */ /* 0x002fe20000410000 */
[-CC-:B------:R-:W-:Y:S01]  /*3270*/  FFMA.FTZ R176, R239, R182.reuse, R183.reuse ;  /* 0x000000b6efb07223 */ /* 0x180fe200000100b7 */
[----:B------:R-:W1:Y:S01]  /*3280*/  @P3 LDC R245, c[0x0][0x40c] ;  /* 0x00010300fff53b82 */ /* 0x000e620000000800 */
[----:B------:R-:W-:Y:S01]  /*3290*/  @P3 PRMT R156, R82, 0x7610, R156 ;  /* 0x00007610529c3816 */ /* 0x000fe2000000009c */
[----:B------:R-:W-:Y:S01]  /*32a0*/  FFMA.FTZ R82, R235, R182, R183 ;  /* 0x000000b6eb527223 */ /* 0x000fe200000100b7 */
[----:B------:R-:W-:Y:S01]  /*32b0*/  FADD.FTZ R81, R237, -R176 ;  /* 0x800000b0ed517221 */ /* 0x000fe20000010000 */
[----:B------:R-:W-:-:S03]  /*32c0*/  @P3 F2FP.F16.F32.PACK_AB R83, RZ, R83 ;  /* 0x00000053ff53323e */ /* 0x000fc600000000ff */
[----:B------:R-:W-:Y:S01]  /*32d0*/  FMUL.FTZ R81, R6, R81 ;  /* 0x0000005106517220 */ /* 0x000fe20000410000 */
[----:B------:R-:W-:Y:S01]  /*32e0*/  @P3 PRMT R156, R156, 0x5410, R83 ;  /* 0x000054109c9c3816 */ /* 0x000fe20000000053 */
[----:B------:R-:W-:-:S03]  /*32f0*/  FADD.FTZ R83, R233, -R82 ;  /* 0x80000052e9537221 */ /* 0x000fc60000010000 */
[----:B------:R-:W-:Y:S01]  /*3300*/  FSEL R81, R81, RZ, P0 ;  /* 0x000000ff51517208 */ /* 0x000fe20000000000 */
[----:B------:R-:W-:Y:S01]  /*3310*/  FMUL.FTZ R82, R6, R83 ;  /* 0x0000005306527220 */ /* 0x000fe20000410000 */
[----:B0-----:R-:W-:Y:S01]  /*3320*/  @P3 FMUL.FTZ R177, R179, R178 ;  /* 0x000000b2b3b13220 */ /* 0x001fe20000410000 */
[-CC-:B------:R-:W-:Y:S02]  /*3330*/  FFMA.FTZ R179, R232, R182.reuse, R183.reuse ;  /* 0x000000b6e8b37223 */ /* 0x180fe400000100b7 */
[-C--:B--2---:R-:W-:Y:S01]  /*3340*/  @P3 FMUL.FTZ R176, R244, R81.reuse ;  /* 0x00000051f4b03220 */ /* 0x084fe20000410000 */
[----:B------:R-:W-:Y:S01]  /*3350*/  F2FP.F16.F32.PACK_AB R81, R178, R81 ;  /* 0x00000051b251723e */ /* 0x000fe200000000ff */
[----:B------:R-:W-:Y:S01]  /*3360*/  FFMA.FTZ R244, R231, R182, R183 ;  /* 0x000000b6e7f47223 */ /* 0x000fe200000100b7 */
[----:B------:R-:W0:Y:S01]  /*3370*/  @P3 LDC R178, c[0x0][0x40c] ;  /* 0x00010300ffb23b82 */ /* 0x000e220000000800 */
[----:B------:R-:W-:Y:S01]  /*3380*/  FSEL R82, R82, RZ, P0 ;  /* 0x000000ff52527208 */ /* 0x000fe20000000000 */
[----:B------:R-:W-:Y:S01]  /*3390*/  FADD.FTZ R179, R230, -R179 ;  /* 0x800000b3e6b37221 */ /* 0x000fe20000010000 */
[----:B------:R-:W-:-:S02]  /*33a0*/  @P3 F2FP.F16.F32.PACK_AB R176, RZ, R176 ;  /* 0x000000b0ffb0323e */ /* 0x000fc400000000ff */
[----:B------:R-:W-:Y:S01]  /*33b0*/  @P3 F2FP.F16.F32.PACK_AB R177, RZ, R177 ;  /* 0x000000b1ffb1323e */ /* 0x000fe200000000ff */
[----:B------:R-:W-:Y:S01]  /*33c0*/  FMUL.FTZ R179, R6, R179 ;  /* 0x000000b306b37220 */ /* 0x000fe20000410000 */
[----:B-1----:R-:W-:Y:S01]  /*33d0*/  @P3 FMUL.FTZ R83, R245, R82 ;  /* 0x00000052f5533220 */ /* 0x002fe20000410000 */
[----:B------:R-:W-:Y:S01]  /*33e0*/  @P3 PRMT R157, R176, 0x7610, R157 ;  /* 0x00007610b09d3816 */ /* 0x000fe2000000009d */
[----:B------:R-:W1:Y:S01]  /*33f0*/  @P3 LDC R245, c[0x0][0x40c] ;  /* 0x00010300fff53b82 */ /* 0x000e620000000800 */
[----:B------:R-:W-:Y:S01]  /*3400*/  FFMA.FTZ R176, R228, R182, R183 ;  /* 0x000000b6e4b07223 */ /* 0x000fe200000100b7 */
[----:B------:R-:W-:Y:S02]  /*3410*/  FSEL R179, R179, RZ, P0 ;  /* 0x000000ffb3b37208 */ /* 0x000fe40000000000 */
[----:B------:R-:W-:Y:S01]  /*3420*/  @P3 PRMT R157, R157, 0x5410, R177 ;  /* 0x000054109d9d3816 */ /* 0x000fe200000000b1 */
[----:B------:R-:W-:Y:S01]  /*3430*/  FADD.FTZ R177, R227, -R176 ;  /* 0x800000b0e3b17221 */ /* 0x000fe20000010000 */
[----:B------:R-:W-:-:S02]  /*3440*/  F2FP.F16.F32.PACK_AB R82, R179, R82 ;  /* 0x00000052b352723e */ /* 0x000fc400000000ff */
[----:B------:R-:W-:Y:S01]  /*3450*/  @P3 F2FP.F16.F32.PACK_AB R83, RZ, R83 ;  /* 0x00000053ff53323e */ /* 0x000fe200000000ff */
[----:B------:R-:W-:-:S03]  /*3460*/  FMUL.FTZ R177, R6, R177 ;  /* 0x000000b106b17220 */ /* 0x000fc60000410000 */
[----:B------:R-:W-:Y:S02]  /*3470*/  @P3 PRMT R158, R83, 0x7610, R158 ;  /* 0x00007610539e3816 */ /* 0x000fe4000000009e */
[----:B------:R-:W-:Y:S01]  /*3480*/  FSEL R177, R177, RZ, P0 ;  /* 0x000000ffb1b17208 */ /* 0x000fe20000000000 */
[----:B0-----:R-:W-:Y:S01]  /*3490*/  @P3 FMUL.FTZ R178, R178, R179 ;  /* 0x000000b3b2b23220 */ /* 0x001fe20000410000 */
[----:B------:R-:W-:-:S04]  /*34a0*/  FADD.FTZ R179, R229, -R244 ;  /* 0x800000f4e5b37221 */ /* 0x000fc80000010000 */
[----:B------:R-:W-:Y:S01]  /*34b0*/  FMUL.FTZ R179, R6, R179 ;  /* 0x000000b306b37220 */ /* 0x000fe20000410000 */
[----:B------:R-:W-:-:S04]  /*34c0*/  @P3 F2FP.F16.F32.PACK_AB R178, RZ, R178 ;  /* 0x000000b2ffb2323e */ /* 0x000fc800000000ff */
[----:B------:R-:W-:Y:S02]  /*34d0*/  FSEL R244, R179, RZ, P0 ;  /* 0x000000ffb3f47208 */ /* 0x000fe40000000000 */
[----:B------:R-:W-:Y:S02]  /*34e0*/  @P3 PRMT R158, R158, 0x5410, R178 ;  /* 0x000054109e9e3816 */ /* 0x000fe400000000b2 */
[-C--:B------:R-:W-:Y:S01]  /*34f0*/  F2FP.F16.F32.PACK_AB R83, R177, R244.reuse ;  /* 0x000000f4b153723e */ /* 0x080fe200000000ff */
[----:B-1----:R-:W-:-:S05]  /*3500*/  @P3 FMUL.FTZ R176, R245, R244 ;  /* 0x000000f4f5b03220 */ /* 0x002fca0000410000 */
[----:B------:R-:W-:-:S04]  /*3510*/  @P3 F2FP.F16.F32.PACK_AB R176, RZ, R176 ;  /* 0x000000b0ffb0323e */ /* 0x000fc800000000ff */
[----:B------:R-:W-:Y:S01]  /*3520*/  @P3 PRMT R159, R176, 0x7610, R159 ;  /* 0x00007610b09f3816 */ /* 0x000fe2000000009f */
[----:B------:R-:W-:Y:S06]  /*3530*/  @!P3 BRA `(.L_x_9868) ;  /* 0x000000080040b947 */ /* 0x000fec0003800000 */
[----:B------:R-:W-:-:S05]  /*3540*/  FMUL.FTZ R177, R177, UR15 ;  /* 0x0000000fb1b17c20 */ /* 0x000fca0008410000 */
[----:B------:R-:W-:-:S04]  /*3550*/  F2FP.F16.F32.PACK_AB R177, RZ, R177 ;  /* 0x000000b1ffb1723e */ /* 0x000fc800000000ff */
[----:B------:R-:W-:Y:S01]  /*3560*/  PRMT R159, R159, 0x5410, R177 ;  /* 0x000054109f9f7816 */ /* 0x000fe200000000b1 */
[----:B------:R-:W-:Y:S06]  /*3570*/  BRA `(.L_x_9868) ;  /* 0x0000000800307947 */ /* 0x000fec0003800000 */
.L_x_9859:
[----:B------:R-:W-:Y:S01]  /*3580*/  UMOV UR4, UR6 ;  /* 0x0000000600047c82 */ /* 0x000fe20008000000 */
[----:B------:R-:W-:Y:S01]  /*3590*/  UMOV UR5, UR7 ;  /* 0x0000000700057c82 */ /* 0x000fe20008000000 */
[----:B------:R-:W-:-:S04]  /*35a0*/  UISETP.NE.U32.AND UP0, UPT, UR4, URZ, UPT ;  /* 0x000000ff0400728c */ /* 0x000fc8000bf05070 */
[----:B------:R-:W-:-:S09]  /*35b0*/  UISETP.NE.AND.EX UP0, UPT, UR5, URZ, UPT, UP0 ;  /* 0x000000ff0500728c */ /* 0x000fd2000bf05300 */
[----:B------:R-:W-:Y:S05]  /*35c0*/  BRA.U UP0, `(.L_x_9869) ;  /* 0x0000000500087547 */ /* 0x000fea000b800000 */
[----:B------:R-:W-:Y:S01]  /*35d0*/  ISETP.GT.AND P0, PT, R4, RZ, PT ;  /* 0x000000ff0400720c */ /* 0x000fe20003f04270 */
[--C-:B------:R-:W-:Y:S01]  /*35e0*/  HADD2.F32 R249, -RZ, R144.reuse.H0_H0 ;  /* 0x20000090fff97230 */ /* 0x100fe20000004100 */
[----:B------:R-:W0:Y:S01]  /*35f0*/  @P3 LDC R244, c[0x0][0x40c] ;  /* 0x00010300fff43b82 */ /* 0x000e220000000800 */
[----:B------:R-:W-:Y:S02]  /*3600*/  HADD2.F32 R251, -RZ, R144.H1_H1 ;  /* 0x30000090fffb7230 */ /* 0x000fe40000004100 */
[----:B------:R-:W-:Y:S02]  /*3610*/  HADD2.F32 R179, -RZ, R145.H0_H0 ;  /* 0x20000091ffb37230 */ /* 0x000fe40000004100 */
[----:B------:R-:W-:-:S03]  /*3620*/  HADD2.F32 R247, -RZ, R146.H0_H0 ;  /* 0x20000092fff77230 */ /* 0x000fc60000004100 */
[----:B------:R-:W1:Y:S03]  /*3630*/  @P3 LDC R248, c[0x0][0x40c] ;  /* 0x00010300fff83b82 */ /* 0x000e660000000800 */
[-CC-:B------:R-:W-:Y:S01]  /*3640*/  @P0 FFMA.FTZ R176, R243, R182.reuse, R183.reuse ;  /* 0x000000b6f3b00223 */ /* 0x180fe200000100b7 */
[-CC-:B------:R-:W-:Y:S01]  /*3650*/  @P0 FFMA.FTZ R177, R240, R182.reuse, R183.reuse ;  /* 0x000000b6f0b10223 */ /* 0x180fe200000100b7 */
[-CC-:B------:R-:W-:Y:S01]  /*3660*/  @P0 FFMA.FTZ R178, R235, R182.reuse, R183.reuse ;  /* 0x000000b6ebb20223 */ /* 0x180fe200000100b7 */
[----:B------:R-:W-:Y:S01]  /*3670*/  @P0 FFMA.FTZ R245, R232, R182, R183 ;  /* 0x000000b6e8f50223 */ /* 0x000fe200000100b7 */
[----:B------:R-:W-:Y:S01]  /*3680*/  @P0 FADD.FTZ R176, R241, -R176 ;  /* 0x800000b0f1b00221 */ /* 0x000fe20000010000 */
[----:B------:R-:W-:Y:S01]  /*3690*/  @P0 FADD.FTZ R177, R238, -R177 ;  /* 0x800000b1eeb10221 */ /* 0x000fe20000010000 */
[----:B------:R-:W-:Y:S01]  /*36a0*/  @P0 FADD.FTZ R178, R233, -R178 ;  /* 0x800000b2e9b20221 */ /* 0x000fe20000010000 */
[----:B------:R-:W2:Y:S01]  /*36b0*/  @P3 LDC R246, c[0x0][0x40c] ;  /* 0x00010300fff63b82 */ /* 0x000ea20000000800 */
[C---:B------:R-:W-:Y:S01]  /*36c0*/  @P0 FFMA.FTZ R249, R6.reuse, R176, R249 ;  /* 0x000000b006f90223 */ /* 0x040fe200000100f9 */
[-C--:B------:R-:W-:Y:S01]  /*36d0*/  @P0 FFMA.FTZ R176, R239, R182.reuse, R183 ;  /* 0x000000b6efb00223 */ /* 0x080fe200000100b7 */
[----:B------:R-:W-:Y:S01]  /*36e0*/  @P0 FFMA.FTZ R251, R6, R177, R251 ;  /* 0x000000b106fb0223 */ /* 0x000fe200000100fb */
[----:B------:R-:W-:Y:S01]  /*36f0*/  @P0 FFMA.FTZ R177, R236, R182, R183 ;  /* 0x000000b6ecb10223 */ /* 0x000fe200000100b7 */
[----:B------:R-:W-:Y:S01]  /*3700*/  @P0 FFMA.FTZ R247, R6, R178, R247 ;  /* 0x000000b206f70223 */ /* 0x000fe200000100f7 */
[----:B------:R-:W-:Y:S01]  /*3710*/  @P0 FADD.FTZ R176, R237, -R176 ;  /* 0x800000b0edb00221 */ /* 0x000fe20000010000 */
[----:B------:R-:W-:Y:S01]  /*3720*/  @P0 FADD.FTZ R178, R230, -R245 ;  /* 0x800000f5e6b20221 */ /* 0x000fe20000010000 */
[----:B0-----:R-:W-:Y:S01]  /*3730*/  @P3 FMUL.FTZ R244, R249, R244 ;  /* 0x000000f4f9f43220 */ /* 0x001fe20000410000 */
[----:B------:R-:W-:-:S02]  /*3740*/  HADD2.F32 R245, -RZ, R146.H1_H1 ;  /* 0x30000092fff57230 */ /* 0x000fc40000004100 */
[----:B------:R-:W-:Y:S01]  /*3750*/  @P0 FFMA.FTZ R179, R6, R176, R179 ;  /* 0x000000b006b30223 */ /* 0x000fe200000100b3 */
[----:B------:R-:W-:Y:S01]  /*3760*/  @P0 FADD.FTZ R176, R234, -R177 ;  /* 0x800000b1eab00221 */ /* 0x000fe20000010000 */
[----:B------:R-:W-:Y:S01]  /*3770*/  HADD2.F32 R177, -RZ, R145.H1_H1 ;  /* 0x30000091ffb17230 */ /* 0x000fe20000004100 */
[----:B------:R-:W0:Y:S01]  /*3780*/  @P3 LDC R250, c[0x0][0x40c] ;  /* 0x00010300fffa3b82 */ /* 0x000e220000000800 */
[----:B------:R-:W-:Y:S02]  /*3790*/  HADD2.F32 R249, -RZ, R147.H0_H0 ;  /* 0x20000093fff97230 */ /* 0x000fe40000004100 */
[C---:B------:R-:W-:Y:S01]  /*37a0*/  @P0 FFMA.FTZ R245, R6.reuse, R178, R245 ;  /* 0x000000b206f50223 */ /* 0x040fe200000100f5 */
[----:B-1----:R-:W-:Y:S01]  /*37b0*/  @P3 FMUL.FTZ R179, R179, R248 ;  /* 0x000000f8b3b33220 */ /* 0x002fe20000410000 */
[----:B------:R-:W-:Y:S01]  /*37c0*/  @P0 FFMA.FTZ R177, R6, R176, R177 ;  /* 0x000000b006b10223 */ /* 0x000fe200000100b1 */
[----:B------:R-:W-:Y:S02]  /*37d0*/  @P3 F2FP.F16.F32.PACK_AB R244, RZ, R244 ;  /* 0x000000f4fff4323e */ /* 0x000fe400000000ff */
[----:B------:R-:W1:Y:S01]  /*37e0*/  @P3 LDC R176, c[0x0][0x40c] ;  /* 0x00010300ffb03b82 */ /* 0x000e620000000800 */
[----:B------:R-:W-:Y:S01]  /*37f0*/  @P3 F2FP.F16.F32.PACK_AB R179, RZ, R179 ;  /* 0x000000b3ffb3323e */ /* 0x000fe200000000ff */
[----:B--2---:R-:W-:Y:S01]  /*3800*/  @P3 FMUL.FTZ R246, R247, R246 ;  /* 0x000000f6f7f63220 */ /* 0x004fe20000410000 */
[----:B------:R-:W-:-:S02]  /*3810*/  @P3 PRMT R156, R244, 0x7610, R156 ;  /* 0x00007610f49c3816 */ /* 0x000fc4000000009c */
[----:B------:R-:W-:-:S03]  /*3820*/  @P3 PRMT R157, R179, 0x7610, R157 ;  /* 0x00007610b39d3816 */ /* 0x000fc6000000009d */
[----:B------:R-:W2:Y:S01]  /*3830*/  @P3 LDC R178, c[0x0][0x40c] ;  /* 0x00010300ffb23b82 */ /* 0x000ea20000000800 */
[----:B------:R-:W-:-:S04]  /*3840*/  @P3 F2FP.F16.F32.PACK_AB R246, RZ, R246 ;  /* 0x000000f6fff6323e */ /* 0x000fc800000000ff */
[----:B------:R-:W-:Y:S01]  /*3850*/  @P3 PRMT R158, R246, 0x7610, R158 ;  /* 0x00007610f69e3816 */ /* 0x000fe2000000009e */
[----:B0-----:R-:W-:-:S05]  /*3860*/  @P3 FMUL.FTZ R177, R177, R250 ;  /* 0x000000fab1b13220 */ /* 0x001fca0000410000 */
[----:B------:R-:W-:Y:S01]  /*3870*/  @P3 F2FP.F16.F32.PACK_AB R177, RZ, R177 ;  /* 0x000000b1ffb1323e */ /* 0x000fe200000000ff */
[----:B-1----:R-:W-:Y:S01]  /*3880*/  @P3 FMUL.FTZ R251, R251, R176 ;  /* 0x000000b0fbfb3220 */ /* 0x002fe20000410000 */
[----:B------:R-:W-:Y:S02]  /*3890*/  @P0 FFMA.FTZ R176, R231, R182, R183 ;  /* 0x000000b6e7b00223 */ /* 0x000fe400000100b7 */
[----:B------:R-:W-:Y:S02]  /*38a0*/  @P3 PRMT R157, R157, 0x5410, R177 ;  /* 0x000054109d9d3816 */ /* 0x000fe400000000b1 */
[----:B------:R-:W-:Y:S01]  /*38b0*/  @P0 FADD.FTZ R176, R229, -R176 ;  /* 0x800000b0e5b00221 */ /* 0x000fe20000010000 */
[----:B------:R-:W-:Y:S01]  /*38c0*/  @P3 F2FP.F16.F32.PACK_AB R251, RZ, R251 ;  /* 0x000000fbfffb323e */ /* 0x000fe200000000ff */
[----:B--2---:R-:W-:Y:S02]  /*38d0*/  @P3 FMUL.FTZ R178, R245, R178 ;  /* 0x000000b2f5b23220 */ /* 0x004fe40000410000 */
[----:B------:R-:W-:Y:S01]  /*38e0*/  @P0 FFMA.FTZ R249, R6, R176, R249 ;  /* 0x000000b006f90223 */ /* 0x000fe200000100f9 */
[----:B------:R-:W-:Y:S01]  /*38f0*/  @P3 PRMT R156, R156, 0x5410, R251 ;  /* 0x000054109c9c3816 */ /* 0x000fe200000000fb */
[----:B------:R-:W0:Y:S01]  /*3900*/  @P3 LDC R176, c[0x0][0x40c] ;  /* 0x00010300ffb03b82 */ /* 0x000e220000000800 */
[----:B------:R-:W-:-:S04]  /*3910*/  @P3 F2FP.F16.F32.PACK_AB R178, RZ, R178 ;  /* 0x000000b2ffb2323e */ /* 0x000fc800000000ff */
[----:B------:R-:W-:Y:S01]  /*3920*/  @P3 PRMT R158, R158, 0x5410, R178 ;  /* 0x000054109e9e3816 */ /* 0x000fe200000000b2 */
[----:B0-----:R-:W-:-:S05]  /*3930*/  @P3 FMUL.FTZ R176, R249, R176 ;  /* 0x000000b0f9b03220 */ /* 0x001fca0000410000 */
        /* <DEDUP_REMOVED lines=11> */
.L_x_9869:
[----:B------:R-:W-:Y:S01]  /*39f0*/  ISETP.GT.AND P0, PT, R4, RZ, PT ;  /* 0x000000ff0400720c */ /* 0x000fe20003f04270 */
[----:B------:R-:W-:Y:S01]  /*3a00*/  @P1 FFMA.FTZ R80, R243, R182, R183 ;  /* 0x000000b6f3501223 */ /* 0x000fe200000100b7 */
[----:B------:R-:W-:Y:S01]  /*3a10*/  HADD2.F32 R249, -RZ, R144.H0_H0 ;  /* 0x20000090fff97230 */ /* 0x000fe20000004100 */
[----:B------:R-:W0:Y:S01]  /*3a20*/  @P3 LDC R179, c[0x0][0x40c] ;  /* 0x00010300ffb33b82 */ /* 0x000e220000000800 */
[--C-:B------:R-:W-:Y:S02]  /*3a30*/  HADD2.F32 R250, -RZ, R146.reuse.H0_H0 ;  /* 0x20000092fffa7230 */ /* 0x100fe40000004100 */
[----:B------:R-:W-:Y:S01]  /*3a40*/  @P1 FADD.FTZ R80, R241, -R80 ;  /* 0x80000050f1501221 */ /* 0x000fe20000010000 */
[----:B------:R-:W-:Y:S02]  /*3a50*/  HADD2.F32 R82, -RZ, R146.H1_H1 ;  /* 0x30000092ff527230 */ /* 0x000fe40000004100 */
[----:B------:R-:W-:Y:S02]  /*3a60*/  HADD2.F32 R251, -RZ, R144.H1_H1 ;  /* 0x30000090fffb7230 */ /* 0x000fe40000004100 */
[----:B------:R-:W-:Y:S01]  /*3a70*/  @P1 FFMA.FTZ R249, R6, R80, R249 ;  /* 0x0000005006f91223 */ /* 0x000fe200000100f9 */
[----:B------:R-:W-:Y:S01]  /*3a80*/  HADD2.F32 R247, -RZ, R147.H1_H1 ;  /* 0x30000093fff77230 */ /* 0x000fe20000004100 */
[----:B------:R-:W1:Y:S01]  /*3a90*/  @P3 LDC R245, c[0x0][0x40c] ;  /* 0x00010300fff53b82 */ /* 0x000e620000000800 */
[-CC-:B------:R-:W-:Y:S01]  /*3aa0*/  @P0 FFMA.FTZ R80, R235, R182.reuse, R183.reuse ;  /* 0x000000b6eb500223 */ /* 0x180fe200000100b7 */
[----:B------:R-:W-:-:S03]  /*3ab0*/  @P0 FFMA.FTZ R176, R231, R182, R183 ;  /* 0x000000b6e7b00223 */ /* 0x000fc600000100b7 */
[----:B------:R-:W-:Y:S01]  /*3ac0*/  @P0 FADD.FTZ R81, R233, -R80 ;  /* 0x80000050e9510221 */ /* 0x000fe20000010000 */
[-CC-:B------:R-:W-:Y:S01]  /*3ad0*/  @P0 FFMA.FTZ R80, R239, R182.reuse, R183.reuse ;  /* 0x000000b6ef500223 */ /* 0x180fe200000100b7 */
[----:B------:R-:W-:Y:S01]  /*3ae0*/  @P0 FADD.FTZ R176, R229, -R176 ;  /* 0x800000b0e5b00221 */ /* 0x000fe20000010000 */
[----:B------:R-:W2:Y:S01]  /*3af0*/  @P3 LDC R244, c[0x0][0x40c] ;  /* 0x00010300fff43b82 */ /* 0x000ea20000000800 */
[----:B------:R-:W-:Y:S01]  /*3b00*/  @P0 FFMA.FTZ R250, R6, R81, R250 ;  /* 0x0000005106fa0223 */ /* 0x000fe200000100fa */
[----:B------:R-:W-:-:S04]  /*3b10*/  @P0 FFMA.FTZ R81, R232, R182, R183 ;  /* 0x000000b6e8510223 */ /* 0x000fc800000100b7 */
[----:B------:R-:W-:Y:S02]  /*3b20*/  @P0 FADD.FTZ R81, R230, -R81 ;  /* 0x80000051e6510221 */ /* 0x000fe40000010000 */
[----:B------:R-:W3:Y:S02]  /*3b30*/  @P3 LDC R246, c[0x0][0x40c] ;  /* 0x00010300fff63b82 */ /* 0x000ee40000000800 */
[----:B------:R-:W-:Y:S01]  /*3b40*/  @P0 FFMA.FTZ R82, R6, R81, R82 ;  /* 0x0000005106520223 */ /* 0x000fe20000010052 */
[----:B------:R-:W-:Y:S01]  /*3b50*/  @P0 FADD.FTZ R81, R237, -R80 ;  /* 0x80000050ed510221 */ /* 0x000fe20000010000 */
[----:B------:R-:W-:-:S04]  /*3b60*/  HADD2.F32 R80, -RZ, R145.H0_H0 ;  /* 0x20000091ff507230 */ /* 0x000fc80000004100 */
[----:B------:R-:W4:Y:S01]  /*3b70*/  @P3 LDC R177, c[0x0][0x40c] ;  /* 0x00010300ffb13b82 */ /* 0x000f220000000800 */
[----:B------:R-:W-:Y:S01]  /*3b80*/  @P0 FFMA.FTZ R80, R6, R81, R80 ;  /* 0x0000005106500223 */ /* 0x000fe20000010050 */
[----:B------:R-:W-:-:S04]  /*3b90*/  @P0 FFMA.FTZ R81, R236, R182, R183 ;  /* 0x000000b6ec510223 */ /* 0x000fc800000100b7 */
[----:B------:R-:W-:Y:S01]  /*3ba0*/  @P0 FADD.FTZ R83, R234, -R81 ;  /* 0x80000051ea530221 */ /* 0x000fe20000010000 */
[----:B------:R-:W-:Y:S01]  /*3bb0*/  HADD2.F32 R81, -RZ, R145.H1_H1 ;  /* 0x30000091ff517230 */ /* 0x000fe20000004100 */
[----:B------:R-:W5:Y:S01]  /*3bc0*/  @P3 LDC R252, c[0x0][0x40c] ;  /* 0x00010300fffc3b82 */ /* 0x000f620000000800 */
[----:B--2---:R-:W-:-:S03]  /*3bd0*/  @P3 FMUL.FTZ R244, R249, R244 ;  /* 0x000000f4f9f43220 */ /* 0x004fc60000410000 */
[----:B------:R-:W-:Y:S01]  /*3be0*/  @P0 FFMA.FTZ R81, R6, R83, R81 ;  /* 0x0000005306510223 */ /* 0x000fe20000010051 */
[----:B------:R-:W-:Y:S01]  /*3bf0*/  @P0 FFMA.FTZ R83, R240, R182, R183 ;  /* 0x000000b6f0530223 */ /* 0x000fe200000100b7 */
[----:B------:R-:W-:Y:S02]  /*3c00*/  @P3 F2FP.F16.F32.PACK_AB R244, RZ, R244 ;  /* 0x000000f4fff4323e */ /* 0x000fe400000000ff */
[----:B------:R-:W2:Y:S01]  /*3c10*/  @P3 LDC R248, c[0x0][0x40c] ;  /* 0x00010300fff83b82 */ /* 0x000ea20000000800 */
[----:B------:R-:W-:Y:S01]  /*3c20*/  @P0 FADD.FTZ R83, R238, -R83 ;  /* 0x80000053ee530221 */ /* 0x000fe20000010000 */
[----:B------:R-:W-:-:S03]  /*3c30*/  @P3 PRMT R156, R244, 0x7610, R156 ;  /* 0x00007610f49c3816 */ /* 0x000fc6000000009c */
[----:B------:R-:W-:Y:S01]  /*3c40*/  @P0 FFMA.FTZ R251, R6, R83, R251 ;  /* 0x0000005306fb0223 */ /* 0x000fe200000100fb */
[----:B------:R-:W-:Y:S02]  /*3c50*/  HADD2.F32 R83, -RZ, R147.H0_H0 ;  /* 0x20000093ff537230 */ /* 0x000fe40000004100 */
[C---:B----4-:R-:W-:Y:S01]  /*3c60*/  @P3 FMUL.FTZ R177, R82.reuse, R177 ;  /* 0x000000b152b13220 */ /* 0x050fe20000410000 */
[----:B------:R-:W-:Y:S02]  /*3c70*/  F2FP.F16.F32.PACK_AB R82, R82, R250 ;  /* 0x000000fa5252723e */ /* 0x000fe400000000ff */
[----:B------:R-:W-:Y:S01]  /*3c80*/  @P0 FFMA.FTZ R83, R6, R176, R83 ;  /* 0x000000b006530223 */ /* 0x000fe20000010053 */
[----:B------:R-:W-:Y:S01]  /*3c90*/  @P0 FFMA.FTZ R176, R228, R182, R183 ;  /* 0x000000b6e4b00223 */ /* 0x000fe200000100b7 */
[----:B------:R-:W-:Y:S02]  /*3ca0*/  @P3 F2FP.F16.F32.PACK_AB R177, RZ, R177 ;  /* 0x000000b1ffb1323e */ /* 0x000fe400000000ff */
[----:B---3--:R-:W-:Y:S01]  /*3cb0*/  @P3 FMUL.FTZ R246, R83, R246 ;  /* 0x000000f653f63220 */ /* 0x008fe20000410000 */
[----:B------:R-:W-:Y:S01]  /*3cc0*/  @P0 FADD.FTZ R178, R227, -R176 ;  /* 0x800000b0e3b20221 */ /* 0x000fe20000010000 */
[----:B0-----:R-:W-:-:S02]  /*3cd0*/  @P3 FMUL.FTZ R176, R250, R179 ;  /* 0x000000b3fab03220 */ /* 0x001fc40000410000 */
[----:B------:R-:W0:Y:S01]  /*3ce0*/  @P3 LDC R179, c[0x0][0x40c] ;  /* 0x00010300ffb33b82 */ /* 0x000e220000000800 */
[----:B------:R-:W-:Y:S01]  /*3cf0*/  @P0 FFMA.FTZ R247, R6, R178, R247 ;  /* 0x000000b206f70223 */ /* 0x000fe200000100f7 */
[----:B-1----:R-:W-:Y:S01]  /*3d00*/  @P3 FMUL.FTZ R178, R80, R245 ;  /* 0x000000f550b23220 */ /* 0x002fe20000410000 */
[----:B-----5:R-:W-:Y:S01]  /*3d10*/  @P3 FMUL.FTZ R245, R251, R252 ;  /* 0x000000fcfbf53220 */ /* 0x020fe20000410000 */
[----:B------:R-:W-:Y:S01]  /*3d20*/  @P3 F2FP.F16.F32.PACK_AB R176, RZ, R176 ;  /* 0x000000b0ffb0323e */ /* 0x000fe200000000ff */
[----:B--2---:R-:W-:Y:S01]  /*3d30*/  @P3 FMUL.FTZ R248, R247, R248 ;  /* 0x000000f8f7f83220 */ /* 0x004fe20000410000 */
[----:B------:R-:W-:Y:S02]  /*3d40*/  @P3 F2FP.F16.F32.PACK_AB R246, RZ, R246 ;  /* 0x000000f6fff6323e */ /* 0x000fe400000000ff */
[----:B------:R-:W-:Y:S02]  /*3d50*/  @P3 F2FP.F16.F32.PACK_AB R178, RZ, R178 ;  /* 0x000000b2ffb2323e */ /* 0x000fe400000000ff */
[----:B------:R-:W-:-:S02]  /*3d60*/  @P3 F2FP.F16.F32.PACK_AB R245, RZ, R245 ;  /* 0x000000f5fff5323e */ /* 0x000fc400000000ff */
[----:B------:R-:W-:Y:S02]  /*3d70*/  @P3 PRMT R158, R176, 0x7610, R158 ;  /* 0x00007610b09e3816 */ /* 0x000fe4000000009e */
[----:B------:R-:W-:Y:S02]  /*3d80*/  @P3 F2FP.F16.F32.PACK_AB R248, RZ, R248 ;  /* 0x000000f8fff8323e */ /* 0x000fe400000000ff */
[----:B------:R-:W-:Y:S02]  /*3d90*/  @P3 PRMT R157, R178, 0x7610, R157 ;  /* 0x00007610b29d3816 */ /* 0x000fe4000000009d */
[----:B------:R-:W-:Y:S02]  /*3da0*/  @P3 PRMT R159, R246, 0x7610, R159 ;  /* 0x00007610f69f3816 */ /* 0x000fe4000000009f */
[----:B------:R-:W-:Y:S02]  /*3db0*/  F2FP.F16.F32.PACK_AB R83, R247, R83 ;  /* 0x00000053f753723e */ /* 0x000fe400000000ff */
[----:B------:R-:W-:Y:S01]  /*3dc0*/  @P3 PRMT R158, R158, 0x5410, R177 ;  /* 0x000054109e9e3816 */ /* 0x000fe200000000b1 */
[C---:B0-----:R-:W-:Y:S01]  /*3dd0*/  @P3 FMUL.FTZ R179, R81.reuse, R179 ;  /* 0x000000b351b33220 */ /* 0x041fe20000410000 */
[----:B------:R-:W-:-:S02]  /*3de0*/  F2FP.F16.F32.PACK_AB R81, R81, R80 ;  /* 0x000000505151723e */ /* 0x000fc400000000ff */
[----:B------:R-:W-:Y:S02]  /*3df0*/  F2FP.F16.F32.PACK_AB R80, R251, R249 ;  /* 0x000000f9fb50723e */ /* 0x000fe400000000ff */
[----:B------:R-:W-:Y:S02]  /*3e00*/  @P3 F2FP.F16.F32.PACK_AB R179, RZ, R179 ;  /* 0x000000b3ffb3323e */ /* 0x000fe400000000ff */
[----:B------:R-:W-:Y:S02]  /*3e10*/  @P3 PRMT R156, R156, 0x5410, R245 ;  /* 0x000054109c9c3816 */ /* 0x000fe400000000f5 */
[----:B------:R-:W-:Y:S02]  /*3e20*/  @P3 PRMT R157, R157, 0x5410, R179 ;  /* 0x000054109d9d3816 */ /* 0x000fe400000000b3 */
[----:B------:R-:W-:-:S07]  /*3e30*/  @P3 PRMT R159, R159, 0x5410, R248 ;  /* 0x000054109f9f3816 */ /* 0x000fce00000000f8 */
.L_x_9868:
        /* <DEDUP_REMOVED lines=10> */
.L_x_9858:
[----:B------:R-:W-:Y:S05]  /*3ee0*/  BSYNC.RECONVERGENT B0 ;  /* 0x0000000000007941 */ /* 0x000fea0003800200 */
.L_x_9857:
        /* <DEDUP_REMOVED lines=12> */
[----:B0-----:R-:W0:Y:S01]  /*3fb0*/  @P3 LDC R179, c[0x0][0x40c] ;  /* 0x00010300ffb33b82 */ /* 0x001e220000000800 */
[----:B------:R-:W-:Y:S02]  /*3fc0*/  HADD2.F32 R82, -RZ, R30.H1_H1 ;  /* 0x3000001eff527230 */ /* 0x000fe40000004100 */
[----:B------:R-:W-:Y:S02]  /*3fd0*/  HADD2.F32 R251, -RZ, R29.H0_H0 ;  /* 0x2000001dfffb7230 */ /* 0x000fe40000004100 */
[--C-:B------:R-:W-:Y:S02]  /*3fe0*/  HADD2.F32 R249, -RZ, R28.reuse.H0_H0 ;  /* 0x2000001cfff97230 */ /* 0x100fe40000004100 */
[----:B------:R-:W-:Y:S01]  /*3ff0*/  HADD2.F32 R245, -RZ, R28.H1_H1 ;  /* 0x3000001cfff57230 */ /* 0x000fe20000004100 */
[----:B------:R-:W1:Y:S01]  /*4000*/  @P3 LDC R178, c[0x0][0x40c] ;  /* 0x00010300ffb23b82 */ /* 0x000e620000000800 */
[----:B------:R-:W-:-:S02]  /*4010*/  HADD2.F32 R247, -RZ, R31.H0_H0 ;  /* 0x2000001ffff77230 */ /* 0x000fc40000004100 */
[-CC-:B------:R-:W-:Y:S01]  /*4020*/  @P2 FFMA.FTZ R81, R189, R182.reuse, R183.reuse ;  /* 0x000000b6bd512223 */ /* 0x180fe200000100b7 */
[-CC-:B------:R-:W-:Y:S01]  /*4030*/  @P2 FFMA.FTZ R80, R188, R182.reuse, R183.reuse ;  /* 0x000000b6bc502223 */ /* 0x180fe200000100b7 */
[-CC-:B------:R-:W-:Y:S01]  /*4040*/  @P2 FFMA.FTZ R83, R193, R182.reuse, R183.reuse ;  /* 0x000000b6c1532223 */ /* 0x180fe200000100b7 */
[-C--:B------:R-:W-:Y:S01]  /*4050*/  @P2 FFMA.FTZ R176, R186, R182.reuse, R183 ;  /* 0x000000b6bab02223 */ /* 0x080fe200000100b7 */
[----:B------:R-:W-:Y:S01]  /*4060*/  @P2 FADD.FTZ R81, R222, -R81 ;  /* 0x80000051de512221 */ /* 0x000fe20000010000 */
[----:B------:R-:W2:Y:S01]  /*4070*/  @P3 LDC R250, c[0x0][0x40c] ;  /* 0x00010300fffa3b82 */ /* 0x000ea20000000800 */
[----:B------:R-:W-:Y:S01]  /*4080*/  @P2 FADD.FTZ R83, R226, -R83 ;  /* 0x80000053e2532221 */ /* 0x000fe20000010000 */
[----:B------:R-:W-:Y:S02]  /*4090*/  HADD2.F32 R177, -RZ, R31.H1_H1 ;  /* 0x3000001fffb17230 */ /* 0x000fe40000004100 */
[----:B------:R-:W-:Y:S01]  /*40a0*/  @P2 FFMA.FTZ R248, R6, R81, R248 ;  /* 0x0000005106f82223 */ /* 0x000fe200000100f8 */
[----:B------:R-:W-:Y:S01]  /*40b0*/  @P2 FADD.FTZ R81, R221, -R80 ;  /* 0x80000050dd512221 */ /* 0x000fe20000010000 */
[-C--:B------:R-:W-:Y:S01]  /*40c0*/  @P2 FFMA.FTZ R80, R190, R182.reuse, R183 ;  /* 0x000000b6be502223 */ /* 0x080fe200000100b7 */
[C---:B------:R-:W-:Y:S01]  /*40d0*/  @P2 FFMA.FTZ R249, R6.reuse, R83, R249 ;  /* 0x0000005306f92223 */ /* 0x040fe200000100f9 */
[-CC-:B------:R-:W-:Y:S01]  /*40e0*/  @P2 FFMA.FTZ R83, R187, R182.reuse, R183.reuse ;  /* 0x000000b6bb532223 */ /* 0x180fe200000100b7 */
[----:B------:R-:W-:Y:S01]  /*40f0*/  @P2 FFMA.FTZ R82, R6, R81, R82 ;  /* 0x0000005106522223 */ /* 0x000fe20000010052 */
[----:B------:R-:W-:Y:S01]  /*4100*/  @P2 FFMA.FTZ R81, R191, R182, R183 ;  /* 0x000000b6bf512223 */ /* 0x000fe200000100b7 */
[----:B------:R-:W-:Y:S01]  /*4110*/  @P2 FADD.FTZ R80, R223, -R80 ;  /* 0x80000050df502221 */ /* 0x000fe20000010000 */
[----:B------:R-:W3:Y:S01]  /*4120*/  @P3 LDC R244, c[0x0][0x40c] ;  /* 0x00010300fff43b82 */ /* 0x000ee20000000800 */
[----:B------:R-:W-:Y:S01]  /*4130*/  @P2 FADD.FTZ R176, R219, -R176 ;  /* 0x800000b0dbb02221 */ /* 0x000fe20000010000 */
[----:B------:R-:W-:-:S03]  /*4140*/  @P2 FADD.FTZ R81, R224, -R81 ;  /* 0x80000051e0512221 */ /* 0x000fc60000010000 */
[C---:B------:R-:W-:Y:S01]  /*4150*/  @P2 FFMA.FTZ R177, R6.reuse, R176, R177 ;  /* 0x000000b006b12223 */ /* 0x040fe200000100b1 */
[----:B------:R-:W-:Y:S01]  /*4160*/  @P2 FFMA.FTZ R251, R6, R81, R251 ;  /* 0x0000005106fb2223 */ /* 0x000fe200000100fb */
[----:B------:R-:W-:Y:S01]  /*4170*/  HADD2.F32 R81, -RZ, R29.H1_H1 ;  /* 0x3000001dff517230 */ /* 0x000fe20000004100 */
[----:B------:R-:W4:Y:S01]  /*4180*/  @P3 LDC R246, c[0x0][0x40c] ;  /* 0x00010300fff63b82 */ /* 0x000f220000000800 */
[C---:B0-----:R-:W-:Y:S01]  /*4190*/  @P3 FMUL.FTZ R176, R82.reuse, R179 ;  /* 0x000000b352b03220 */ /* 0x041fe20000410000 */
[----:B------:R-:W-:Y:S01]  /*41a0*/  F2FP.F16.F32.PACK_AB R82, R82, R248 ;  /* 0x000000f85252723e */ /* 0x000fe200000000ff */
[----:B-1----:R-:W-:Y:S01]  /*41b0*/  @P3 FMUL.FTZ R178, R251, R178 ;  /* 0x000000b2fbb23220 */ /* 0x002fe20000410000 */
[----:B------:R-:W-:Y:S01]  /*41c0*/  @P2 FFMA.FTZ R81, R6, R80, R81 ;  /* 0x0000005006512223 */ /* 0x000fe20000010051 */
[----:B------:R-:W-:Y:S01]  /*41d0*/  @P2 FFMA.FTZ R80, R192, R182, R183 ;  /* 0x000000b6c0502223 */ /* 0x000fe200000100b7 */
[----:B------:R-:W-:Y:S02]  /*41e0*/  @P3 F2FP.F16.F32.PACK_AB R176, RZ, R176 ;  /* 0x000000b0ffb0323e */ /* 0x000fe400000000ff */
[----:B--2---:R-:W-:Y:S01]  /*41f0*/  @P3 FMUL.FTZ R179, R81, R250 ;  /* 0x000000fa51b33220 */ /* 0x004fe20000410000 */
[----:B------:R-:W-:Y:S01]  /*4200*/  @P2 FADD.FTZ R80, R225, -R80 ;  /* 0x80000050e1502221 */ /* 0x000fe20000010000 */
[----:B------:R-:W-:-:S02]  /*4210*/  @P3 F2FP.F16.F32.PACK_AB R178, RZ, R178 ;  /* 0x000000b2ffb2323e */ /* 0x000fc400000000ff */
[----:B------:R-:W-:Y:S01]  /*4220*/  F2FP.F16.F32.PACK_AB R81, R81, R251 ;  /* 0x000000fb5151723e */ /* 0x000fe200000000ff */
[----:B------:R-:W-:Y:S01]  /*4230*/  @P2 FFMA.FTZ R245, R6, R80, R245 ;  /* 0x0000005006f52223 */ /* 0x000fe200000100f5 */
[----:B------:R-:W-:Y:S01]  /*4240*/  @P2 FADD.FTZ R80, R220, -R83 ;  /* 0x80000053dc502221 */ /* 0x000fe20000010000 */
[----:B------:R-:W-:Y:S01]  /*4250*/  @P3 F2FP.F16.F32.PACK_AB R179, RZ, R179 ;  /* 0x000000b3ffb3323e */ /* 0x000fe200000000ff */
[----:B------:R-:W0:Y:S01]  /*4260*/  @P3 LDC R83, c[0x0][0x40c] ;  /* 0x00010300ff533b82 */ /* 0x000e220000000800 */
[----:B---3--:R-:W-:Y:S01]  /*4270*/  @P3 FMUL.FTZ R244, R245, R244 ;  /* 0x000000f4f5f43220 */ /* 0x008fe20000410000 */
[----:B------:R-:W-:Y:S01]  /*4280*/  @P2 FFMA.FTZ R247, R6, R80, R247 ;  /* 0x0000005006f72223 */ /* 0x000fe200000100f7 */
[----:B------:R-:W-:-:S03]  /*4290*/  @P3 PRMT R157, R178, 0x7610, R157 ;  /* 0x00007610b29d3816 */ /* 0x000fc6000000009d */
[----:B------:R-:W-:Y:S02]  /*42a0*/  @P3 F2FP.F16.F32.PACK_AB R244, RZ, R244 ;  /* 0x000000f4fff4323e */ /* 0x000fe400000000ff */
[----:B------:R-:W1:Y:S01]  /*42b0*/  @P3 LDC R80, c[0x0][0x40c] ;  /* 0x00010300ff503b82 */ /* 0x000e620000000800 */
[----:B----4-:R-:W-:Y:S01]  /*42c0*/  @P3 FMUL.FTZ R246, R247, R246 ;  /* 0x000000f6f7f63220 */ /* 0x010fe20000410000 */
[----:B------:R-:W-:-:S04]  /*42d0*/  @P3 PRMT R157, R157, 0x5410, R179 ;  /* 0x000054109d9d3816 */ /* 0x000fc800000000b3 */
[----:B------:R-:W-:-:S04]  /*42e0*/  @P3 F2FP.F16.F32.PACK_AB R246, RZ, R246 ;  /* 0x000000f6fff6323e */ /* 0x000fc800000000ff */
[----:B------:R-:W-:Y:S01]  /*42f0*/  @P3 PRMT R159, R246, 0x7610, R159 ;  /* 0x00007610f69f3816 */ /* 0x000fe2000000009f */
[----:B0-----:R-:W-:-:S05]  /*4300*/  @P3 FMUL.FTZ R83, R248, R83 ;  /* 0x00000053f8533220 */ /* 0x001fca0000410000 */
[----:B------:R-:W-:Y:S01]  /*4310*/  @P3 F2FP.F16.F32.PACK_AB R83, RZ, R83 ;  /* 0x00000053ff53323e */ /* 0x000fe200000000ff */
[----:B-1----:R-:W-:-:S03]  /*4320*/  @P3 FMUL.FTZ R248, R249, R80 ;  /* 0x00000050f9f83220 */ /* 0x002fc60000410000 */
[----:B------:R-:W-:Y:S02]  /*4330*/  @P3 PRMT R158, R83, 0x7610, R158 ;  /* 0x00007610539e3816 */ /* 0x000fe4000000009e */
[----:B------:R-:W-:Y:S02]  /*4340*/  F2FP.F16.F32.PACK_AB R80, R245, R249 ;  /* 0x000000f9f550723e */ /* 0x000fe400000000ff */
[----:B------:R-:W-:Y:S02]  /*4350*/  @P3 F2FP.F16.F32.PACK_AB R248, RZ, R248 ;  /* 0x000000f8fff8323e */ /* 0x000fe400000000ff */
[----:B------:R-:W-:Y:S02]  /*4360*/  @P3 PRMT R158, R158, 0x5410, R176 ;  /* 0x000054109e9e3816 */ /* 0x000fe400000000b0 */
[----:B------:R-:W-:Y:S02]  /*4370*/  @P3 PRMT R156, R248, 0x7610, R156 ;  /* 0x00007610f89c3816 */ /* 0x000fe4000000009c */
[----:B------:R-:W-:-:S02]  /*4380*/  F2FP.F16.F32.PACK_AB R83, R177, R247 ;  /* 0x000000f7b153723e */ /* 0x000fc400000000ff */
[----:B------:R-:W-:Y:S01]  /*4390*/  @P3 PRMT R156, R156, 0x5410, R244 ;  /* 0x000054109c9c3816 */ /* 0x000fe200000000f4 */
[----:B------:R-:W-:Y:S06]  /*43a0*/  @!P3 BRA `(.L_x_9874) ;  /* 0x0000000c0060b947 */ /* 0x000fec0003800000 */
[----:B------:R-:W-:-:S05]  /*43b0*/  FMUL.FTZ R177, R177, UR15 ;  /* 0x0000000fb1b17c20 */ /* 0x000fca0008410000 */
[----:B------:R-:W-:-:S04]  /*43c0*/  F2FP.F16.F32.PACK_AB R177, RZ, R177 ;  /* 0x000000b1ffb1723e */ /* 0x000fc800000000ff */
[----:B------:R-:W-:Y:S01]  /*43d0*/  PRMT R159, R159, 0x5410, R177 ;  /* 0x000054109f9f7816 */ /* 0x000fe200000000b1 */
[----:B------:R-:W-:Y:S06]  /*43e0*/  BRA `(.L_x_9874) ;  /* 0x0000000c00507947 */ /* 0x000fec0003800000 */
.L_x_9873:
[----:B------:R-:W-:Y:S01]  /*43f0*/  ISETP.GT.AND P2, PT, R4, RZ, PT ;  /* 0x000000ff0400720c */ /* 0x000fe20003f44270 */
[--C-:B------:R-:W-:Y:S01]  /*4400*/  HADD2.F32 R249, -RZ, R28.reuse.H0_H0 ;  /* 0x2000001cfff97230 */ /* 0x100fe20000004100 */
[----:B------:R-:W1:Y:S01]  /*4410*/  @P3 LDC R244, c[0x0][0x40c] ;  /* 0x00010300fff43b82 */ /* 0x000e620000000800 */
[----:B------:R-:W-:Y:S02]  /*4420*/  HADD2.F32 R251, -RZ, R28.H1_H1 ;  /* 0x3000001cfffb7230 */ /* 0x000fe40000004100 */
[----:B0-----:R-:W-:Y:S02]  /*4430*/  HADD2.F32 R179, -RZ, R29.H0_H0 ;  /* 0x2000001dffb37230 */ /* 0x001fe40000004100 */
[----:B------:R-:W-:-:S03]  /*4440*/  HADD2.F32 R247, -RZ, R30.H0_H0 ;  /* 0x2000001efff77230 */ /* 0x000fc60000004100 */
[----:B------:R-:W0:Y:S03]  /*4450*/  @P3 LDC R248, c[0x0][0x40c] ;  /* 0x00010300fff83b82 */ /* 0x000e260000000800 */
        /* <DEDUP_REMOVED lines=11> */
[----:B------:R-:W-:Y:S01]  /*4510*/  @P2 FFMA.FTZ R176, R190, R182, R183 ;  /* 0x000000b6beb02223 */ /* 0x000fe200000100b7 */
[----:B------:R-:W-:Y:S01]  /*4520*/  @P2 FFMA.FTZ R247, R6, R245, R247 ;  /* 0x000000f506f72223 */ /* 0x000fe200000100f7 */
[----:B------:R-:W-:Y:S01]  /*4530*/  @P2 FADD.FTZ R177, R224, -R177 ;  /* 0x800000b1e0b12221 */ /* 0x000fe20000010000 */
[----:B-1----:R-:W-:Y:S01]  /*4540*/  @P3 FMUL.FTZ R244, R249, R244 ;  /* 0x000000f4f9f43220 */ /* 0x002fe20000410000 */
[----:B------:R-:W-:Y:S01]  /*4550*/  @P2 FADD.FTZ R176, R223, -R176 ;  /* 0x800000b0dfb02221 */ /* 0x000fe20000010000 */
[----:B------:R-:W-:Y:S01]  /*4560*/  @P2 FFMA.FTZ R249, R187, R182, R183 ;  /* 0x000000b6bbf92223 */ /* 0x000fe200000100b7 */
[----:B------:R-:W-:Y:S01]  /*4570*/  @P2 FFMA.FTZ R179, R6, R177, R179 ;  /* 0x000000b106b32223 */ /* 0x000fe200000100b3 */
[----:B------:R-:W-:Y:S01]  /*4580*/  HADD2.F32 R177, -RZ, R29.H1_H1 ;  /* 0x3000001dffb17230 */ /* 0x000fe20000004100 */
[----:B------:R-:W1:Y:S01]  /*4590*/  @P3 LDC R246, c[0x0][0x40c] ;  /* 0x00010300fff63b82 */ /* 0x000e620000000800 */
[----:B------:R-:W-:-:S02]  /*45a0*/  HADD2.F32 R245, -RZ, R30.H1_H1 ;  /* 0x3000001efff57230 */ /* 0x000fc40000004100 */
[----:B0-----:R-:W-:Y:S01]  /*45b0*/  @P3 FMUL.FTZ R179, R179, R248 ;  /* 0x000000f8b3b33220 */ /* 0x001fe20000410000 */
[----:B------:R-:W-:Y:S01]  /*45c0*/  @P3 F2FP.F16.F32.PACK_AB R244, RZ, R244 ;  /* 0x000000f4fff4323e */ /* 0x000fe200000000ff */
[C---:B------:R-:W-:Y:S01]  /*45d0*/  @P2 FFMA.FTZ R177, R6.reuse, R176, R177 ;  /* 0x000000b006b12223 */ /* 0x040fe200000100b1 */
[----:B------:R-:W-:Y:S02]  /*45e0*/  @P2 FFMA.FTZ R245, R6, R178, R245 ;  /* 0x000000b206f52223 */ /* 0x000fe400000100f5 */
[----:B------:R-:W-:Y:S01]  /*45f0*/  @P3 F2FP.F16.F32.PACK_AB R179, RZ, R179 ;  /* 0x000000b3ffb3323e */ /* 0x000fe200000000ff */
[----:B------:R-:W0:Y:S01]  /*4600*/  @P3 LDC R176, c[0x0][0x40c] ;  /* 0x00010300ffb03b82 */ /* 0x000e220000000800 */
[----:B------:R-:W-:Y:S02]  /*4610*/  @P3 PRMT R156, R244, 0x7610, R156 ;  /* 0x00007610f49c3816 */ /* 0x000fe4000000009c */
[----:B------:R-:W-:-:S05]  /*4620*/  @P3 PRMT R157, R179, 0x7610, R157 ;  /* 0x00007610b39d3816 */ /* 0x000fca000000009d */
[----:B------:R-:W2:Y:S08]  /*4630*/  @P3 LDC R250, c[0x0][0x40c] ;  /* 0x00010300fffa3b82 */ /* 0x000eb00000000800 */
[----:B------:R-:W3:Y:S01]  /*4640*/  @P3 LDC R178, c[0x0][0x40c] ;  /* 0x00010300ffb23b82 */ /* 0x000ee20000000800 */
[----:B-1----:R-:W-:-:S05]  /*4650*/  @P3 FMUL.FTZ R246, R247, R246 ;  /* 0x000000f6f7f63220 */ /* 0x002fca0000410000 */
[----:B------:R-:W-:Y:S01]  /*4660*/  @P3 F2FP.F16.F32.PACK_AB R246, RZ, R246 ;  /* 0x000000f6fff6323e */ /* 0x000fe200000000ff */
[----:B0-----:R-:W-:Y:S01]  /*4670*/  @P3 FMUL.FTZ R251, R251, R176 ;  /* 0x000000b0fbfb3220 */ /* 0x001fe20000410000 */
[----:B------:R-:W-:Y:S01]  /*4680*/  @P2 FADD.FTZ R176, R220, -R249 ;  /* 0x800000f9dcb02221 */ /* 0x000fe20000010000 */
[----:B------:R-:W-:Y:S01]  /*4690*/  HADD2.F32 R249, -RZ, R31.H0_H0 ;  /* 0x2000001ffff97230 */ /* 0x000fe20000004100 */
[----:B------:R-:W-:Y:S02]  /*46a0*/  @P3 PRMT R158, R246, 0x7610, R158 ;  /* 0x00007610f69e3816 */ /* 0x000fe4000000009e */
[----:B------:R-:W-:Y:S02]  /*46b0*/  @P3 F2FP.F16.F32.PACK_AB R251, RZ, R251 ;  /* 0x000000fbfffb323e */ /* 0x000fe400000000ff */
[----:B------:R-:W-:Y:S01]  /*46c0*/  @P2 FFMA.FTZ R249, R6, R176, R249 ;  /* 0x000000b006f92223 */ /* 0x000fe200000100f9 */
[----:B--2---:R-:W-:Y:S01]  /*46d0*/  @P3 FMUL.FTZ R177, R177, R250 ;  /* 0x000000fab1b13220 */ /* 0x004fe20000410000 */
[----:B------:R-:W0:Y:S01]  /*46e0*/  @P3 LDC R176, c[0x0][0x40c] ;  /* 0x00010300ffb03b82 */ /* 0x000e220000000800 */
[----:B------:R-:W-:-:S03]  /*46f0*/  @P3 PRMT R156, R156, 0x5410, R251 ;  /* 0x000054109c9c3816 */ /* 0x000fc600000000fb */
[----:B------:R-:W-:Y:S01]  /*4700*/  @P3 F2FP.F16.F32.PACK_AB R177, RZ, R177 ;  /* 0x000000b1ffb1323e */ /* 0x000fe200000000ff */
[----:B---3--:R-:W-:-:S03]  /*4710*/  @P3 FMUL.FTZ R178, R245, R178 ;  /* 0x000000b2f5b23220 */ /* 0x008fc60000410000 */
[----:B------:R-:W-:Y:S02]  /*4720*/  @P3 PRMT R157, R157, 0x5410, R177 ;  /* 0x000054109d9d3816 */ /* 0x000fe400000000b1 */
        /* <DEDUP_REMOVED lines=14> */
.L_x_9872:
        /* <DEDUP_REMOVED lines=18> */
[----:B------:R-:W-:Y:S02]  /*4930*/  F2FP.F16.F32.PACK_AB R80, R81, R80 ;  /* 0x000000505150723e */ /* 0x000fe400000000ff */
[----:B------:R-:W-:Y:S01]  /*4940*/  @P3 F2FP.F16.F32.PACK_AB R82, RZ, R82 ;  /* 0x00000052ff52323e */ /* 0x000fe200000000ff */
[----:B-1----:R-:W-:Y:S01]  /*4950*/  @P3 FMUL.FTZ R83, R176, R81 ;  /* 0x00000051b0533220 */ /* 0x002fe20000410000 */
[-CC-:B------:R-:W-:Y:S01]  /*4960*/  FFMA.FTZ R81, R191, R182.reuse, R183.reuse ;  /* 0x000000b6bf517223 */ /* 0x180fe200000100b7 */
[-C--:B------:R-:W-:Y:S02]  /*4970*/  FFMA.FTZ R176, R190, R182.reuse, R183 ;  /* 0x000000b6beb07223 */ /* 0x080fe400000100b7 */
[----:B------:R-:W1:Y:S01]  /*4980*/  @P3 LDC R245, c[0x0][0x40c] ;  /* 0x00010300fff53b82 */ /* 0x000e620000000800 */
[----:B------:R-:W-:Y:S01]  /*4990*/  @P3 PRMT R156, R82, 0x7610, R156 ;  /* 0x00007610529c3816 */ /* 0x000fe2000000009c */
[----:B------:R-:W-:Y:S01]  /*49a0*/  FADD.FTZ R81, R224, -R81 ;  /* 0x80000051e0517221 */ /* 0x000fe20000010000 */
[----:B------:R-:W-:Y:S01]  /*49b0*/  FADD.FTZ R177, R223, -R176 ;  /* 0x800000b0dfb17221 */ /* 0x000fe20000010000 */
[----:B------:R-:W-:Y:S01]  /*49c0*/  @P3 F2FP.F16.F32.PACK_AB R83, RZ, R83 ;  /* 0x00000053ff53323e */ /* 0x000fe200000000ff */
        /* <DEDUP_REMOVED lines=9> */
[----:B------:R-:W-:Y:S01]  /*4a60*/  F2FP.F16.F32.PACK_AB R81, R178, R81 ;  /* 0x00000051b251723e */ /* 0x000fe200000000ff */
[----:B0-----:R-:W-:Y:S01]  /*4a70*/  @P3 FMUL.FTZ R176, R179, R178 ;  /* 0x000000b2b3b03220 */ /* 0x001fe20000410000 */
[----:B------:R-:W-:Y:S01]  /*4a80*/  FADD.FTZ R179, R221, -R82 ;  /* 0x80000052ddb37221 */ /* 0x000fe20000010000 */
[----:B------:R-:W0:Y:S01]  /*4a90*/  @P3 LDC R178, c[0x0][0x40c] ;  /* 0x00010300ffb23b82 */ /* 0x000e220000000800 */
[C---:B------:R-:W-:Y:S01]  /*4aa0*/  FMUL.FTZ R82, R6.reuse, R83 ;  /* 0x0000005306527220 */ /* 0x040fe20000410000 */
[----:B------:R-:W-:Y:S01]  /*4ab0*/  @P3 F2FP.F16.F32.PACK_AB R177, RZ, R177 ;  /* 0x000000b1ffb1323e */ /* 0x000fe200000000ff */
[----:B------:R-:W-:Y:S01]  /*4ac0*/  FMUL.FTZ R83, R6, R179 ;  /* 0x000000b306537220 */ /* 0x000fe20000410000 */
[----:B------:R-:W-:-:S02]  /*4ad0*/  @P3 F2FP.F16.F32.PACK_AB R176, RZ, R176 ;  /* 0x000000b0ffb0323e */ /* 0x000fc400000000ff */
[----:B------:R-:W-:Y:S02]  /*4ae0*/  FSEL R82, R82, RZ, P2 ;  /* 0x000000ff52527208 */ /* 0x000fe40001000000 */
[----:B------:R-:W-:Y:S02]  /*4af0*/  FSEL R179, R83, RZ, P2 ;  /* 0x000000ff53b37208 */ /* 0x000fe40001000000 */
[----:B------:R-:W-:Y:S01]  /*4b00*/  @P3 PRMT R157, R177, 0x7610, R157 ;  /* 0x00007610b19d3816 */ /* 0x000fe2000000009d */
[-C--:B-1----:R-:W-:Y:S01]  /*4b10*/  @P3 FMUL.FTZ R83, R245, R82.reuse ;  /* 0x00000052f5533220 */ /* 0x082fe20000410000 */
[----:B------:R-:W-:Y:S01]  /*4b20*/  F2FP.F16.F32.PACK_AB R82, R179, R82 ;  /* 0x00000052b352723e */ /* 0x000fe200000000ff */
[----:B------:R-:W1:Y:S01]  /*4b30*/  @P3 LDC R245, c[0x0][0x40c] ;  /* 0x00010300fff53b82 */ /* 0x000e620000000800 */
[----:B------:R-:W-:Y:S01]  /*4b40*/  @P3 PRMT R157, R157, 0x5410, R176 ;  /* 0x000054109d9d3816 */ /* 0x000fe200000000b0 */
[----:B------:R-:W-:Y:S01]  /*4b50*/  FFMA.FTZ R176, R186, R182, R183 ;  /* 0x000000b6bab07223 */ /* 0x000fe200000100b7 */
[----:B------:R-:W-:-:S04]  /*4b60*/  @P3 F2FP.F16.F32.PACK_AB R83, RZ, R83 ;  /* 0x00000053ff53323e */ /* 0x000fc800000000ff */
[----:B------:R-:W-:Y:S01]  /*4b70*/  @P3 PRMT R158, R83, 0x7610, R158 ;  /* 0x00007610539e3816 */ /* 0x000fe2000000009e */
[----:B0-----:R-:W-:Y:S01]  /*4b80*/  @P3 FMUL.FTZ R178, R178, R179 ;  /* 0x000000b3b2b23220 */ /* 0x001fe20000410000 */
[----:B------:R-:W-:-:S04]  /*4b90*/  FFMA.FTZ R179, R187, R182, R183 ;  /* 0x000000b6bbb37223 */ /* 0x000fc800000100b7 */
[----:B------:R-:W-:Y:S01]  /*4ba0*/  FADD.FTZ R179, R220, -R179 ;  /* 0x800000b3dcb37221 */ /* 0x000fe20000010000 */
[----:B------:R-:W-:-:S03]  /*4bb0*/  @P3 F2FP.F16.F32.PACK_AB R178, RZ, R178 ;  /* 0x000000b2ffb2323e */ /* 0x000fc600000000ff */
[----:B------:R-:W-:Y:S01]  /*4bc0*/  FMUL.FTZ R177, R6, R179 ;  /* 0x000000b306b17220 */ /* 0x000fe20000410000 */
[----:B------:R-:W-:-:S04]  /*4bd0*/  @P3 PRMT R158, R158, 0x5410, R178 ;  /* 0x000054109e9e3816 */ /* 0x000fc800000000b2 */
[----:B------:R-:W-:Y:S01]  /*4be0*/  FSEL R244, R177, RZ, P2 ;  /* 0x000000ffb1f47208 */ /* 0x000fe20001000000 */
[----:B------:R-:W-:-:S04]  /*4bf0*/  FADD.FTZ R177, R219, -R176 ;  /* 0x800000b0dbb17221 */ /* 0x000fc80000010000 */
[----:B-1----:R-:W-:Y:S01]  /*4c00*/  @P3 FMUL.FTZ R176, R245, R244 ;  /* 0x000000f4f5b03220 */ /* 0x002fe20000410000 */
[----:B------:R-:W-:-:S04]  /*4c10*/  FMUL.FTZ R177, R6, R177 ;  /* 0x000000b106b17220 */ /* 0x000fc80000410000 */
[----:B------:R-:W-:Y:S02]  /*4c20*/  @P3 F2FP.F16.F32.PACK_AB R176, RZ, R176 ;  /* 0x000000b0ffb0323e */ /* 0x000fe400000000ff */
[----:B------:R-:W-:Y:S02]  /*4c30*/  FSEL R177, R177, RZ, P2 ;  /* 0x000000ffb1b17208 */ /* 0x000fe40001000000 */
[----:B------:R-:W-:Y:S02]  /*4c40*/  @P3 PRMT R159, R176, 0x7610, R159 ;  /* 0x00007610b09f3816 */ /* 0x000fe4000000009f */
[----:B------:R-:W-:Y:S01]  /*4c50*/  F2FP.F16.F32.PACK_AB R83, R177, R244 ;  /* 0x000000f4b153723e */ /* 0x000fe200000000ff */
[----:B------:R-:W-:Y:S06]  /*4c60*/  @!P3 BRA `(.L_x_9874) ;  /* 0x000000040030b947 */ /* 0x000fec0003800000 */
[----:B------:R-:W-:-:S05]  /*4c70*/  FMUL.FTZ R177, R177, UR15 ;  /* 0x0000000fb1b17c20 */ /* 0x000fca0008410000 */
[----:B------:R-:W-:-:S04]  /*4c80*/  F2FP.F16.F32.PACK_AB R177, RZ, R177 ;  /* 0x000000b1ffb1723e */ /* 0x000fc800000000ff */
[----:B------:R-:W-:Y:S01]  /*4c90*/  PRMT R159, R159, 0x5410, R177 ;  /* 0x000054109f9f7816 */ /* 0x000fe200000000b1 */
[----:B------:R-:W-:Y:S06]  /*4ca0*/  BRA `(.L_x_9874) ;  /* 0x0000000400207947 */ /* 0x000fec0003800000 */
.L_x_9875:
        /* <DEDUP_REMOVED lines=9> */
.L_x_9876:
        /* <DEDUP_REMOVED lines=9> */
.L_x_9877:
        /* <DEDUP_REMOVED lines=9> */
.L_x_9878:
        /* <DEDUP_REMOVED lines=9> */
.L_x_9879:
        /* <DEDUP_REMOVED lines=9> */
.L_x_9880:
        /* <DEDUP_REMOVED lines=9> */
.L_x_9881:
        /* <DEDUP_REMOVED lines=9> */
.L_x_9882:
        /* <DEDUP_REMOVED lines=9> */
.L_x_9874:
        /* <DEDUP_REMOVED lines=8> */
.L_x_9871:
[----:B------:R-:W-:Y:S05]  /*51b0*/  BSYNC.RECONVERGENT B0 ;  /* 0x0000000000007941 */ /* 0x000fea0003800200 */
.L_x_9870:
        /* <DEDUP_REMOVED lines=12> */
[----:B0-2---:R-:W0:Y:S01]  /*5280*/  @P3 LDC R179, c[0x0][0x40c] ;  /* 0x00010300ffb33b82 */ /* 0x005e220000000800 */
        /* <DEDUP_REMOVED lines=67> */
.L_x_9886:
[----:B------:R-:W-:Y:S01]  /*56c0*/  ISETP.GT.AND P4, PT, R4, RZ, PT ;  /* 0x000000ff0400720c */ /* 0x000fe20003f84270 */
[--C-:B------:R-:W-:Y:S01]  /*56d0*/  HADD2.F32 R249, -RZ, R164.reuse.H0_H0 ;  /* 0x200000a4fff97230 */ /* 0x100fe20000004100 */
[----:B------:R-:W1:Y:S01]  /*56e0*/  @P3 LDC R244, c[0x0][0x40c] ;  /* 0x00010300fff43b82 */ /* 0x000e620000000800 */
[----:B------:R-:W-:Y:S02]  /*56f0*/  HADD2.F32 R251, -RZ, R164.H1_H1 ;  /* 0x300000a4fffb7230 */ /* 0x000fe40000004100 */
[----:B0-2---:R-:W-:Y:S02]  /*5700*/  HADD2.F32 R179, -RZ, R165.H0_H0 ;  /* 0x200000a5ffb37230 */ /* 0x005fe40000004100 */
        /* <DEDUP_REMOVED lines=61> */
.L_x_9885:
        /* <DEDUP_REMOVED lines=74> */
.L_x_9888:
        /* <DEDUP_REMOVED lines=9> */
.L_x_9889:
        /* <DEDUP_REMOVED lines=9> */
.L_x_9890:
        /* <DEDUP_REMOVED lines=9> */
.L_x_9891:
        /* <DEDUP_REMOVED lines=9> */
.L_x_9892:
        /* <DEDUP_REMOVED lines=9> */
.L_x_9893:
        /* <DEDUP_REMOVED lines=9> */
.L_x_9894:
        /* <DEDUP_REMOVED lines=9> */
.L_x_9895:
        /* <DEDUP_REMOVED lines=9> */
.L_x_9887:
        /* <DEDUP_REMOVED lines=8> */
.L_x_9884:
[----:B------:R-:W-:Y:S05]  /*6480*/  BSYNC.RECONVERGENT B0 ;  /* 0x0000000000007941 */ /* 0x000fea0003800200 */
.L_x_9883:
        /* <DEDUP_REMOVED lines=12> */
[----:B0-23--:R-:W0:Y:S01]  /*6550*/  @P3 LDC R179, c[0x0][0x40c] ;  /* 0x00010300ffb33b82 */ /* 0x00de220000000800 */
        /* <DEDUP_REMOVED lines=67> */
.L_x_9899:
[----:B------:R-:W-:Y:S01]  /*6990*/  ISETP.GT.AND P5, PT, R4, RZ, PT ;  /* 0x000000ff0400720c */ /* 0x000fe20003fa4270 */
[--C-:B------:R-:W-:Y:S01]  /*69a0*/  HADD2.F32 R249, -RZ, R168.reuse.H0_H0 ;  /* 0x200000a8fff97230 */ /* 0x100fe20000004100 */
[----:B------:R-:W1:Y:S01]  /*69b0*/  @P3 LDC R244, c[0x0][0x40c] ;  /* 0x00010300fff43b82 */ /* 0x000e620000000800 */
[----:B------:R-:W-:Y:S02]  /*69c0*/  HADD2.F32 R251, -RZ, R168.H1_H1 ;  /* 0x300000a8fffb7230 */ /* 0x000fe40000004100 */
[----:B0-23--:R-:W-:Y:S02]  /*69d0*/  HADD2.F32 R179, -RZ, R169.H0_H0 ;  /* 0x200000a9ffb37230 */ /* 0x00dfe40000004100 */
        /* <DEDUP_REMOVED lines=61> */
.L_x_9898:
[----:B0-23--:R-:W0:Y:S02]  /*6db0*/  LDC.64 R176, c[0x0][0x478] ;  /* 0x00011e00ffb07b82 */ /* 0x00de240000000a00 */
        /* <DEDUP_REMOVED lines=73> */
.L_x_9901:
        /* <DEDUP_REMOVED lines=9> */
.L_x_9902:
        /* <DEDUP_REMOVED lines=9> */
.L_x_9903:
        /* <DEDUP_REMOVED lines=9> */
.L_x_9904:
        /* <DEDUP_REMOVED lines=9> */
.L_x_9905:
        /* <DEDUP_REMOVED lines=9> */
.L_x_9906:
        /* <DEDUP_REMOVED lines=9> */
.L_x_9907:
        /* <DEDUP_REMOVED lines=9> */
.L_x_9908:
        /* <DEDUP_REMOVED lines=9> */
.L_x_9900:
        /* <DEDUP_REMOVED lines=8> */
.L_x_9897:
[----:B------:R-:W-:Y:S05]  /*7750*/  BSYNC.RECONVERGENT B0 ;  /* 0x0000000000007941 */ /* 0x000fea0003800200 */
.L_x_9896:
        /* <DEDUP_REMOVED lines=12> */
[--C-:B0-234-:R-:W-:Y:S01]  /*7820*/  HADD2.F32 R177, -RZ, R172.reuse.H0_H0 ;  /* 0x200000acffb17230 */ /* 0x11dfe20000004100 */
[----:B------:R-:W0:Y:S01]  /*7830*/  @P3 LDC R248, c[0x0][0x40c] ;  /* 0x00010300fff83b82 */ /* 0x000e220000000800 */
[----:B------:R-:W-:Y:S02]  /*7840*/  HADD2.F32 R83, -RZ, R172.H1_H1 ;  /* 0x300000acff537230 */ /* 0x000fe40000004100 */
[----:B------:R-:W-:-:S05]  /*7850*/  HADD2.F32 R247, -RZ, R174.H1_H1 ;  /* 0x300000aefff77230 */ /* 0x000fca0000004100 */
[----:B------:R-:W1:Y:S03]  /*7860*/  @P3 LDC R249, c[0x0][0x40c] ;  /* 0x00010300fff93b82 */ /* 0x000e660000000800 */
        /* <DEDUP_REMOVED lines=8> */
[C---:B------:R-:W-:Y:S01]  /*78f0*/  @P5 FFMA.FTZ R177, R6.reuse, R81, R177 ;  /* 0x0000005106b15223 */ /* 0x040fe200000100b1 */
[----:B------:R-:W-:Y:S01]  /*7900*/  @P5 FFMA.FTZ R83, R6, R80, R83 ;  /* 0x0000005006535223 */ /* 0x000fe20000010053 */
[----:B------:R-:W-:-:S02]  /*7910*/  HADD2.F32 R81, -RZ, R173.H0_H0 ;  /* 0x200000adff517230 */ /* 0x000fc40000004100 */
[----:B------:R-:W-:Y:S01]  /*7920*/  @P5 FADD.FTZ R80, R200, -R179 ;  /* 0x800000b3c8505221 */ /* 0x000fe20000010000 */
[----:B------:R-:W-:Y:S01]  /*7930*/  @P5 FADD.FTZ R179, R201, -R176 ;  /* 0x800000b0c9b35221 */ /* 0x000fe20000010000 */
[----:B------:R-:W-:Y:S01]  /*7940*/  @P5 FADD.FTZ R4, R203, -R4 ;  /* 0x80000004cb045221 */ /* 0x000fe20000010000 */
[----:B------:R-:W-:Y:S01]  /*7950*/  @P5 FFMA.FTZ R82, R208, R182, R183 ;  /* 0x000000b6d0525223 */ /* 0x000fe200000100b7 */
[----:B------:R-:W-:Y:S01]  /*7960*/  @P5 FFMA.FTZ R81, R6, R80, R81 ;  /* 0x0000005006515223 */ /* 0x000fe20000010051 */
[----:B------:R-:W-:Y:S02]  /*7970*/  HADD2.F32 R80, -RZ, R173.H1_H1 ;  /* 0x300000adff507230 */ /* 0x000fe40000004100 */
[----:B------:R-:W-:Y:S01]  /*7980*/  @P5 FFMA.FTZ R183, R205, R182, R183 ;  /* 0x000000b6cdb75223 */ /* 0x000fe200000100b7 */
[----:B------:R-:W-:Y:S01]  /*7990*/  @P5 FADD.FTZ R176, R202, -R245 ;  /* 0x800000f5cab05221 */ /* 0x000fe20000010000 */
[----:B------:R-:W-:Y:S01]  /*79a0*/  @P5 FFMA.FTZ R247, R6, R4, R247 ;  /* 0x0000000406f75223 */ /* 0x000fe200000100f7 */
[----:B------:R-:W-:-:S02]  /*79b0*/  HADD2.F32 R245, -RZ, R174.H0_H0 ;  /* 0x200000aefff57230 */ /* 0x000fc40000004100 */
[----:B------:R-:W-:Y:S01]  /*79c0*/  @P5 FFMA.FTZ R80, R6, R179, R80 ;  /* 0x000000b306505223 */ /* 0x000fe20000010050 */
[--C-:B------:R-:W-:Y:S02]  /*79d0*/  HADD2.F32 R4, -RZ, R175.reuse.H0_H0 ;  /* 0x200000afff047230 */ /* 0x100fe40000004100 */
[----:B------:R-:W-:Y:S01]  /*79e0*/  @P5 FADD.FTZ R183, R206, -R183 ;  /* 0x800000b7ceb75221 */ /* 0x000fe20000010000 */
[----:B------:R-:W-:Y:S02]  /*79f0*/  HADD2.F32 R179, -RZ, R175.H1_H1 ;  /* 0x300000afffb37230 */ /* 0x000fe40000004100 */
[----:B------:R-:W-:Y:S01]  /*7a00*/  @P5 FADD.FTZ R82, R207, -R82 ;  /* 0x80000052cf525221 */ /* 0x000fe20000010000 */
[C---:B------:R-:W-:Y:S01]  /*7a10*/  @P5 FFMA.FTZ R245, R6.reuse, R176, R245 ;  /* 0x000000b006f55223 */ /* 0x040fe200000100f5 */
[C---:B------:R-:W-:Y:S01]  /*7a20*/  @P5 FFMA.FTZ R4, R6.reuse, R183, R4 ;  /* 0x000000b706045223 */ /* 0x040fe20000010004 */
[----:B------:R-:W2:Y:S01]  /*7a30*/  @P3 LDC R182, c[0x0][0x40c] ;  /* 0x00010300ffb63b82 */ /* 0x000ea20000000800 */
[----:B------:R-:W-:Y:S01]  /*7a40*/  @P5 FFMA.FTZ R179, R6, R82, R179 ;  /* 0x0000005206b35223 */ /* 0x000fe200000100b3 */
[----:B0-----:R-:W-:Y:S01]  /*7a50*/  @P3 FMUL.FTZ R248, R177, R248 ;  /* 0x000000f8b1f83220 */ /* 0x001fe20000410000 */
[----:B-1----:R-:W-:Y:S01]  /*7a60*/  @P3 FMUL.FTZ R178, R80, R249 ;  /* 0x000000f950b23220 */ /* 0x002fe20000410000 */
[----:B------:R-:W-:-:S03]  /*7a70*/  F2FP.F16.F32.PACK_AB R82, R247, R245 ;  /* 0x000000f5f752723e */ /* 0x000fc600000000ff */
[----:B------:R-:W-:Y:S01]  /*7a80*/  @P3 F2FP.F16.F32.PACK_AB R248, RZ, R248 ;  /* 0x000000f8fff8323e */ /* 0x000fe200000000ff */
[----:B------:R-:W0:Y:S01]  /*7a90*/  @P3 LDC R6, c[0x0][0x40c] ;  /* 0x00010300ff063b82 */ /* 0x000e220000000800 */
[----:B------:R-:W-:Y:S02]  /*7aa0*/  @P3 F2FP.F16.F32.PACK_AB R178, RZ, R178 ;  /* 0x000000b2ffb2323e */ /* 0x000fe400000000ff */
[----:B------:R-:W-:-:S05]  /*7ab0*/  @P3 PRMT R156, R248, 0x7610, R156 ;  /* 0x00007610f89c3816 */ /* 0x000fca000000009c */
[----:B------:R-:W1:Y:S08]  /*7ac0*/  @P3 LDC R176, c[0x0][0x40c] ;  /* 0x00010300ffb03b82 */ /* 0x000e700000000800 */
[----:B------:R-:W3:Y:S01]  /*7ad0*/  @P3 LDC R246, c[0x0][0x40c] ;  /* 0x00010300fff63b82 */ /* 0x000ee20000000800 */
[----:B--2---:R-:W-:-:S05]  /*7ae0*/  @P3 FMUL.FTZ R182, R245, R182 ;  /* 0x000000b6f5b63220 */ /* 0x004fca0000410000 */
[----:B------:R-:W-:Y:S02]  /*7af0*/  @P3 F2FP.F16.F32.PACK_AB R182, RZ, R182 ;  /* 0x000000b6ffb6323e */ /* 0x000fe400000000ff */
[----:B------:R-:W2:Y:S01]  /*7b00*/  @P3 LDC R183, c[0x0][0x40c] ;  /* 0x00010300ffb73b82 */ /* 0x000ea20000000800 */
[----:B0-----:R-:W-:Y:S01]  /*7b10*/  @P3 FMUL.FTZ R6, R81, R6 ;  /* 0x0000000651063220 */ /* 0x001fe20000410000 */
[----:B------:R-:W-:Y:S02]  /*7b20*/  @P3 PRMT R158, R182, 0x7610, R158 ;  /* 0x00007610b69e3816 */ /* 0x000fe4000000009e */
[----:B------:R-:W-:Y:S02]  /*7b30*/  F2FP.F16.F32.PACK_AB R81, R80, R81 ;  /* 0x000000515051723e */ /* 0x000fe400000000ff */
[----:B------:R-:W-:Y:S01]  /*7b40*/  @P3 F2FP.F16.F32.PACK_AB R6, RZ, R6 ;  /* 0x00000006ff06323e */ /* 0x000fe200000000ff */
[----:B-1----:R-:W-:Y:S01]  /*7b50*/  @P3 FMUL.FTZ R176, R247, R176 ;  /* 0x000000b0f7b03220 */ /* 0x002fe20000410000 */
[----:B------:R-:W-:-:S02]  /*7b60*/  F2FP.F16.F32.PACK_AB R80, R83, R177 ;  /* 0x000000b15350723e */ /* 0x000fc400000000ff */
[----:B------:R-:W-:Y:S02]  /*7b70*/  @P3 PRMT R157, R6, 0x7610, R157 ;  /* 0x00007610069d3816 */ /* 0x000fe4000000009d */
[----:B------:R-:W-:Y:S02]  /*7b80*/  @P3 F2FP.F16.F32.PACK_AB R176, RZ, R176 ;  /* 0x000000b0ffb0323e */ /* 0x000fe400000000ff */
[----:B------:R-:W-:Y:S01]  /*7b90*/  @P3 PRMT R157, R157, 0x5410, R178 ;  /* 0x000054109d9d3816 */ /* 0x000fe200000000b2 */
[----:B---3--:R-:W-:Y:S01]  /*7ba0*/  @P3 FMUL.FTZ R246, R83, R246 ;  /* 0x000000f653f63220 */ /* 0x008fe20000410000 */
[----:B------:R-:W-:Y:S02]  /*7bb0*/  @P3 PRMT R158, R158, 0x5410, R176 ;  /* 0x000054109e9e3816 */ /* 0x000fe400000000b0 */
[----:B------:R-:W-:Y:S02]  /*7bc0*/  F2FP.F16.F32.PACK_AB R83, R179, R4 ;  /* 0x00000004b353723e */ /* 0x000fe400000000ff */
[----:B------:R-:W-:Y:S01]  /*7bd0*/  @P3 F2FP.F16.F32.PACK_AB R246, RZ, R246 ;  /* 0x000000f6fff6323e */ /* 0x000fe200000000ff */
[----:B--2---:R-:W-:-:S03]  /*7be0*/  @P3 FMUL.FTZ R183, R4, R183 ;  /* 0x000000b704b73220 */ /* 0x004fc60000410000 */
        /* <DEDUP_REMOVED lines=8> */
.L_x_9912:
[----:B------:R-:W-:Y:S01]  /*7c70*/  ISETP.GT.AND P5, PT, R4, RZ, PT ;  /* 0x000000ff0400720c */ /* 0x000fe20003fa4270 */
[--C-:B------:R-:W-:Y:S01]  /*7c80*/  HADD2.F32 R251, -RZ, R172.reuse.H1_H1 ;  /* 0x300000acfffb7230 */ /* 0x100fe20000004100 */
[----:B------:R-:W1:Y:S01]  /*7c90*/  @P3 LDC R250, c[0x0][0x40c] ;  /* 0x00010300fffa3b82 */ /* 0x000e620000000800 */
[--C-:B------:R-:W-:Y:S02]  /*7ca0*/  HADD2.F32 R245, -RZ, R173.reuse.H1_H1 ;  /* 0x300000adfff57230 */ /* 0x100fe40000004100 */
[----:B------:R-:W-:Y:S02]  /*7cb0*/  HADD2.F32 R249, -RZ, R172.H0_H0 ;  /* 0x200000acfff97230 */ /* 0x000fe40000004100 */
[----:B------:R-:W-:Y:S02]  /*7cc0*/  HADD2.F32 R247, -RZ, R173.H0_H0 ;  /* 0x200000adfff77230 */ /* 0x000fe40000004100 */
[----:B0-234-:R-:W-:Y:S01]  /*7cd0*/  HADD2.F32 R179, -RZ, R174.H0_H0 ;  /* 0x200000aeffb37230 */ /* 0x01dfe20000004100 */
[----:B------:R-:W0:Y:S03]  /*7ce0*/  @P3 LDC R178, c[0x0][0x40c] ;  /* 0x00010300ffb23b82 */ /* 0x000e260000000800 */
[-CC-:B------:R-:W-:Y:S01]  /*7cf0*/  @P5 FFMA.FTZ R4, R194, R182.reuse, R183.reuse ;  /* 0x000000b6c2045223 */ /* 0x180fe200000100b7 */
[-CC-:B------:R-:W-:Y:S01]  /*7d00*/  @P5 FFMA.FTZ R177, R185, R182.reuse, R183.reuse ;  /* 0x000000b6b9b15223 */ /* 0x180fe200000100b7 */
[----:B------:R-:W-:-:S02]  /*7d10*/  @P5 FFMA.FTZ R176, R204, R182, R183 ;  /* 0x000000b6ccb05223 */ /* 0x000fc400000100b7 */
[----:B------:R-:W-:Y:S01]  /*7d20*/  @P5 FADD.FTZ R4, R197, -R4 ;  /* 0x80000004c5045221 */ /* 0x000fe20000010000 */
[----:B------:R-:W-:Y:S01]  /*7d30*/  @P5 FADD.FTZ R177, R196, -R177 ;  /* 0x800000b1c4b15221 */ /* 0x000fe20000010000 */
[----:B------:R-:W-:Y:S01]  /*7d40*/  @P5 FADD.FTZ R176, R203, -R176 ;  /* 0x800000b0cbb05221 */ /* 0x000fe20000010000 */
[----:B------:R-:W2:Y:S01]  /*7d50*/  @P3 LDC R246, c[0x0][0x40c] ;  /* 0x00010300fff63b82 */ /* 0x000ea20000000800 */
[----:B------:R-:W-:Y:S01]  /*7d60*/  @P5 FFMA.FTZ R251, R6, R4, R251 ;  /* 0x0000000406fb5223 */ /* 0x000fe200000100fb */
[-C--:B------:R-:W-:Y:S01]  /*7d70*/  @P5 FFMA.FTZ R4, R198, R182.reuse, R183 ;  /* 0x000000b6c6045223 */ /* 0x080fe200000100b7 */
[----:B------:R-:W-:Y:S01]  /*7d80*/  @P5 FFMA.FTZ R249, R6, R177, R249 ;  /* 0x000000b106f95223 */ /* 0x000fe200000100f9 */
[----:B------:R-:W-:Y:S02]  /*7d90*/  @P5 FFMA.FTZ R177, R195, R182, R183 ;  /* 0x000000b6c3b15223 */ /* 0x000fe400000100b7 */
[----:B------:R-:W-:Y:S01]  /*7da0*/  @P5 FADD.FTZ R4, R201, -R4 ;  /* 0x80000004c9045221 */ /* 0x000fe20000010000 */
[----:B-1----:R-:W-:Y:S01]  /*7db0*/  @P3 FMUL.FTZ R250, R251, R250 ;  /* 0x000000fafbfa3220 */ /* 0x002fe20000410000 */
[----:B------:R-:W-:Y:S01]  /*7dc0*/  @P5 FADD.FTZ R177, R200, -R177 ;  /* 0x800000b1c8b15221 */ /* 0x000fe20000010000 */
[----:B------:R-:W1:Y:S01]  /*7dd0*/  @P3 LDC R248, c[0x0][0x40c] ;  /* 0x00010300fff83b82 */ /* 0x000e620000000800 */
[C---:B------:R-:W-:Y:S01]  /*7de0*/  @P5 FFMA.FTZ R245, R6.reuse, R4, R245 ;  /* 0x0000000406f55223 */ /* 0x040fe200000100f5 */
[-C--:B------:R-:W-:Y:S01]  /*7df0*/  @P5 FFMA.FTZ R251, R205, R182.reuse, R183 ;  /* 0x000000b6cdfb5223 */ /* 0x080fe200000100b7 */
[----:B------:R-:W-:Y:S01]  /*7e00*/  @P5 FFMA.FTZ R247, R6, R177, R247 ;  /* 0x000000b106f75223 */ /* 0x000fe200000100f7 */
[----:B------:R-:W-:Y:S01]  /*7e10*/  @P5 FFMA.FTZ R177, R199, R182, R183 ;  /* 0x000000b6c7b15223 */ /* 0x000fe200000100b7 */
[----:B------:R-:W-:Y:S01]  /*7e20*/  @P3 F2FP.F16.F32.PACK_AB R250, RZ, R250 ;  /* 0x000000fafffa323e */ /* 0x000fe200000000ff */
[----:B------:R-:W-:Y:S01]  /*7e30*/  @P5 FADD.FTZ R252, R206, -R251 ;  /* 0x800000fbcefc5221 */ /* 0x000fe20000010000 */
[----:B------:R-:W-:Y:S01]  /*7e40*/  HADD2.F32 R251, -RZ, R175.H0_H0 ;  /* 0x200000affffb7230 */ /* 0x000fe20000004100 */
[----:B------:R-:W3:Y:S01]  /*7e50*/  @P3 LDC R4, c[0x0][0x40c] ;  /* 0x00010300ff043b82 */ /* 0x000ee20000000800 */
[----:B------:R-:W-:-:S03]  /*7e60*/  @P5 FADD.FTZ R177, R202, -R177 ;  /* 0x800000b1cab15221 */ /* 0x000fc60000010000 */
[C---:B------:R-:W-:Y:S01]  /*7e70*/  @P5 FFMA.FTZ R251, R6.reuse, R252, R251 ;  /* 0x000000fc06fb5223 */ /* 0x040fe200000100fb */
[----:B------:R-:W-:Y:S01]  /*7e80*/  @P5 FFMA.FTZ R179, R6, R177, R179 ;  /* 0x000000b106b35223 */ /* 0x000fe200000100b3 */
[----:B------:R-:W-:-:S03]  /*7e90*/  HADD2.F32 R177, -RZ, R174.H1_H1 ;  /* 0x300000aeffb17230 */ /* 0x000fc60000004100 */
[----:B0-----:R-:W-:Y:S02]  /*7ea0*/  @P3 FMUL.FTZ R178, R179, R178 ;  /* 0x000000b2b3b23220 */ /* 0x001fe40000410000 */
[----:B------:R-:W-:Y:S02]  /*7eb0*/  @P5 FFMA.FTZ R177, R6, R176, R177 ;  /* 0x000000b006b15223 */ /* 0x000fe400000100b1 */
[----:B------:R-:W0:Y:S01]  /*7ec0*/  @P3 LDC R176, c[0x0][0x40c] ;  /* 0x00010300ffb03b82 */ /* 0x000e220000000800 */
[----:B------:R-:W-:Y:S01]  /*7ed0*/  @P3 F2FP.F16.F32.PACK_AB R178, RZ, R178 ;  /* 0x000000b2ffb2323e */ /* 0x000fe200000000ff */
[----:B--2---:R-:W-:Y:S01]  /*7ee0*/  @P3 FMUL.FTZ R246, R177, R246 ;  /* 0x000000f6b1f63220 */ /* 0x004fe20000410000 */
[----:B-1----:R-:W-:Y:S02]  /*7ef0*/  @P3 FMUL.FTZ R248, R251, R248 ;  /* 0x000000f8fbf83220 */ /* 0x002fe40000410000 */
[----:B------:R-:W-:Y:S02]  /*7f00*/  @P3 PRMT R158, R178, 0x7610, R158 ;  /* 0x00007610b29e3816 */ /* 0x000fe4000000009e */
[----:B------:R-:W-:-:S02]  /*7f10*/  @P3 F2FP.F16.F32.PACK_AB R246, RZ, R246 ;  /* 0x000000f6fff6323e */ /* 0x000fc400000000ff */
[----:B------:R-:W-:Y:S01]  /*7f20*/  @P3 F2FP.F16.F32.PACK_AB R248, RZ, R248 ;  /* 0x000000f8fff8323e */ /* 0x000fe200000000ff */
[----:B---3--:R-:W-:Y:S01]  /*7f30*/  @P3 FMUL.FTZ R249, R249, R4 ;  /* 0x00000004f9f93220 */ /* 0x008fe20000410000 */
[----:B------:R-:W-:Y:S01]  /*7f40*/  @P3 PRMT R158, R158, 0x5410, R246 ;  /* 0x000054109e9e3816 */ /* 0x000fe200000000f6 */
[----:B------:R-:W1:Y:S01]  /*7f50*/  @P3 LDC R4, c[0x0][0x40c] ;  /* 0x00010300ff043b82 */ /* 0x000e620000000800 */
[----:B------:R-:W-:Y:S02]  /*7f60*/  @P3 PRMT R159, R248, 0x7610, R159 ;  /* 0x00007610f89f3816 */ /* 0x000fe4000000009f */
[----:B------:R-:W-:-:S04]  /*7f70*/  @P3 F2FP.F16.F32.PACK_AB R249, RZ, R249 ;  /* 0x000000f9fff9323e */ /* 0x000fc800000000ff */
[----:B------:R-:W-:Y:S01]  /*7f80*/  @P3 PRMT R156, R249, 0x7610, R156 ;  /* 0x00007610f99c3816 */ /* 0x000fe2000000009c */
[----:B0-----:R-:W-:-:S03]  /*7f90*/  @P3 FMUL.FTZ R176, R245, R176 ;  /* 0x000000b0f5b03220 */ /* 0x001fc60000410000 */
[----:B------:R-:W-:Y:S02]  /*7fa0*/  @P3 PRMT R156, R156, 0x5410, R250 ;  /* 0x000054109c9c3816 */ /* 0x000fe400000000fa */
[----:B------:R-:W-:Y:S01]  /*7fb0*/  @P3 F2FP.F16.F32.PACK_AB R176, RZ, R176 ;  /* 0x000000b0ffb0323e */ /* 0x000fe200000000ff */
[----:B-1----:R-:W-:-:S05]  /*7fc0*/  @P3 FMUL.FTZ R4, R247, R4 ;  /* 0x00000004f7043220 */ /* 0x002fca0000410000 */
[----:B------:R-:W-:-:S04]  /*7fd0*/  @P3 F2FP.F16.F32.PACK_AB R4, RZ, R4 ;  /* 0x00000004ff04323e */ /* 0x000fc800000000ff */
[----:B------:R-:W-:-:S04]  /*7fe0*/  @P3 PRMT R157, R4, 0x7610, R157 ;  /* 0x00007610049d3816 */ /* 0x000fc8000000009d */
        /* <DEDUP_REMOVED lines=10> */
.L_x_9911:
        /* <DEDUP_REMOVED lines=42> */
[----:B------:R-:W-:Y:S02]  /*8330*/  @P3 F2FP.F16.F32.PACK_AB R177, RZ, R177 ;  /* 0x000000b1ffb1323e */ /* 0x000fe400000000ff */
[----:B------:R-:W0:Y:S01]  /*8340*/  @P3 LDC R249, c[0x0][0x40c] ;  /* 0x00010300fff93b82 */ /* 0x000e220000000800 */
[-C--:B-1----:R-:W-:Y:S01]  /*8350*/  @P3 FMUL.FTZ R6, R6, R81.reuse ;  /* 0x0000005106063220 */ /* 0x082fe20000410000 */
[----:B------:R-:W-:Y:S02]  /*8360*/  @P3 PRMT R158, R177, 0x7610, R158 ;  /* 0x00007610b19e3816 */ /* 0x000fe4000000009e */
[----:B------:R-:W-:Y:S02]  /*8370*/  F2FP.F16.F32.PACK_AB R81, R80, R81 ;  /* 0x000000515051723e */ /* 0x000fe400000000ff */
[----:B------:R-:W-:Y:S02]  /*8380*/  @P3 F2FP.F16.F32.PACK_AB R6, RZ, R6 ;  /* 0x00000006ff06323e */ /* 0x000fe400000000ff */
[----:B------:R-:W1:Y:S01]  /*8390*/  @P3 LDC R245, c[0x0][0x40c] ;  /* 0x00010300fff53b82 */ /* 0x000e620000000800 */
[----:B--2---:R-:W-:Y:S01]  /*83a0*/  @P3 FMUL.FTZ R246, R246, R183 ;  /* 0x000000b7f6f63220 */ /* 0x004fe20000410000 */
[----:B------:R-:W-:-:S04]  /*83b0*/  @P3 PRMT R157, R6, 0x7610, R157 ;  /* 0x00007610069d3816 */ /* 0x000fc8000000009d */
[----:B------:R-:W-:Y:S02]  /*83c0*/  @P3 F2FP.F16.F32.PACK_AB R246, RZ, R246 ;  /* 0x000000f6fff6323e */ /* 0x000fe400000000ff */
[----:B------:R-:W2:Y:S01]  /*83d0*/  @P3 LDC R178, c[0x0][0x40c] ;  /* 0x00010300ffb23b82 */ /* 0x000ea20000000800 */
[----:B---3--:R-:W-:Y:S01]  /*83e0*/  @P3 FMUL.FTZ R83, R83, R82 ;  /* 0x0000005253533220 */ /* 0x008fe20000410000 */
[----:B------:R-:W-:Y:S02]  /*83f0*/  @P3 PRMT R156, R246, 0x7610, R156 ;  /* 0x00007610f69c3816 */ /* 0x000fe4000000009c */
[----:B------:R-:W-:Y:S02]  /*8400*/  F2FP.F16.F32.PACK_AB R82, R82, R247 ;  /* 0x000000f75252723e */ /* 0x000fe400000000ff */
[----:B------:R-:W-:Y:S01]  /*8410*/  @P3 F2FP.F16.F32.PACK_AB R83, RZ, R83 ;  /* 0x00000053ff53323e */ /* 0x000fe200000000ff */
[----:B0-----:R-:W-:Y:S01]  /*8420*/  @P3 FMUL.FTZ R176, R249, R80 ;  /* 0x00000050f9b03220 */ /* 0x001fe20000410000 */
[----:B------:R-:W-:-:S02]  /*8430*/  F2FP.F16.F32.PACK_AB R80, R182, R183 ;  /* 0x000000b7b650723e */ /* 0x000fc400000000ff */
[----:B------:R-:W-:Y:S02]  /*8440*/  @P3 PRMT R158, R158, 0x5410, R83 ;  /* 0x000054109e9e3816 */ /* 0x000fe40000000053 */
[----:B------:R-:W-:Y:S02]  /*8450*/  @P3 F2FP.F16.F32.PACK_AB R176, RZ, R176 ;  /* 0x000000b0ffb0323e */ /* 0x000fe400000000ff */
[----:B------:R-:W-:Y:S01]  /*8460*/  F2FP.F16.F32.PACK_AB R83, R4, R179 ;  /* 0x000000b30453723e */ /* 0x000fe200000000ff */
[----:B-1----:R-:W-:Y:S01]  /*8470*/  @P3 FMUL.FTZ R245, R245, R182 ;  /* 0x000000b6f5f53220 */ /* 0x002fe20000410000 */
[----:B------:R-:W-:-:S04]  /*8480*/  @P3 PRMT R157, R157, 0x5410, R176 ;  /* 0x000054109d9d3816 */ /* 0x000fc800000000b0 */
        /* <DEDUP_REMOVED lines=10> */
.L_x_9914:
        /* <DEDUP_REMOVED lines=15> */
.L_x_9915:
        /* <DEDUP_REMOVED lines=9> */
.L_x_9916:
        /* <DEDUP_REMOVED lines=9> */
.L_x_9917:
        /* <DEDUP_REMOVED lines=9> */
.L_x_9918:
        /* <DEDUP_REMOVED lines=9> */
.L_x_9919:
        /* <DEDUP_REMOVED lines=9> */
.L_x_9920:
        /* <DEDUP_REMOVED lines=9> */
.L_x_9921:
[----:B0-----:R-:W-:-:S05]  /*8980*/  @P3 FMUL.FTZ R176, R176, R177 ;  /* 0x000000b1b0b03220 */ /* 0x001fca0000410000 */
[----:B------:R-:W-:-:S04]  /*8990*/  @P3 F2FP.F16.F32.PACK_AB R176, RZ, R176 ;  /* 0x000000b0ffb0323e */ /* 0x000fc800000000ff */
[----:B------:R-:W-:-:S07]  /*89a0*/  @P3 PRMT R159, R159, 0x5410, R176 ;  /* 0x000054109f9f3816 */ /* 0x000fce00000000b0 */
.L_x_9913:
[----:B------:R-:W0:Y:S08]  /*89b0*/  @P4 LDC.64 R178, c[0x0][0x478] ;  /* 0x00011e00ffb24b82 */ /* 0x000e300000000a00 */
[----:B------:R-:W1:Y:S01]  /*89c0*/  @P3 LDC.64 R176, c[0x0][0x468] ;  /* 0x00011a00ffb03b82 */ /* 0x000e620000000a00 */
[----:B0-----:R-:W-:-:S05]  /*89d0*/  @P4 IMAD.WIDE.U32 R178, R242, 0x10, R178 ;  /* 0x00000010f2b24825 */ /* 0x001fca00078e00b2 */
[----:B------:R0:W-:Y:S01]  /*89e0*/  @P4 STG.E.128 desc[UR10][R178.64], R80 ;  /* 0x00000050b2004986 */ /* 0x0001e2000c101d0a */
[----:B-1----:R-:W-:-:S05]  /*89f0*/  @P3 IMAD.WIDE.U32 R176, R181, 0x10, R176 ;  /* 0x00000010b5b03825 */ /* 0x002fca00078e00b0 */
[----:B------:R0:W-:Y:S02]  /*8a00*/  @P3 STG.E.128 desc[UR10][R176.64], R156 ;  /* 0x0000009cb0003986 */ /* 0x0001e4000c101d0a */
.L_x_9910:
[----:B------:R-:W-:Y:S05]  /*8a10*/  BSYNC.RECONVERGENT B0 ;  /* 0x0000000000007941 */ /* 0x000fea0003800200 */
.L_x_9909:
[----:B0-234-:R-:W0:Y:S01]  /*8a20*/  LDC.64 R176, c[0x0][0x380] ;  /* 0x0000e000ffb07b82 */ /* 0x01de220000000a00 */
[----:B------:R-:W-:Y:S01]  /*8a30*/  UPLOP3.LUT UP1, UPT, UPT, UPT, UP1, 0x40, 0x4 ;  /* 0x000000000004789c */ /* 0x000fe20003f2e810 */
[----:B0-----:R-:W-:-:S04]  /*8a40*/  IADD3 R5, PT, PT, R5, R176, RZ ;  /* 0x000000b005057210 */ /* 0x001fc80007ffe0ff */
[----:B------:R-:W-:-:S13]  /*8a50*/  ISETP.GE.AND P3, PT, R5, R177, PT ;  /* 0x000000b10500720c */ /* 0x000fda0003f66270 */
[----:B------:R-:W-:Y:S05]  /*8a60*/  @!P3 BRA `(.L_x_9922) ;  /* 0xffffff7c0074b947 */ /* 0x000fea000383ffff */
.L_x_9843:
        /* <DEDUP_REMOVED lines=51> */
.L_x_9923:
        /* <DEDUP_REMOVED lines=14> */
.L_x_19376:


//--------------------- .text._ZN10layer_norm13ln_bwd_kernelINS_13Kernel_traitsIf6__halfS2_S2_fjLj5120ELj1ELj1ELj4ELj16ENS_18Kernel_traits_baseILj5120EfS2_S2_S2_fjLj128EEEEELb0ELb0ELb1ELb1EEEvNS_9BwdParamsE --------------------------
	.section	.text._ZN10layer_norm13ln_bwd_kernelINS_13Kernel_traitsIf6__halfS2_S2_fjLj5120ELj1ELj1ELj4ELj16ENS_18Kernel_traits_baseILj5120EfS2_S2_S2_fjLj128EEEEELb0ELb0ELb1ELb1EEEvNS_9BwdParamsE,"ax",@progbits
	.align	128
        .global         _ZN10layer_norm13ln_bwd_kernelINS_13Kernel_traitsIf6__halfS2_S2_fjLj5120ELj1ELj1ELj4ELj16ENS_18Kernel_traits_baseILj5120EfS2_S2_S2_fjLj128EEEEELb0ELb0ELb1ELb1EEEvNS_9BwdParamsE
        .type           _ZN10layer_norm13ln_bwd_kernelINS_13Kernel_traitsIf6__halfS2_S2_fjLj5120ELj1ELj1ELj4ELj16ENS_18Kernel_traits_baseILj5120EfS2_S2_S2_fjLj128EEEEELb0ELb0ELb1ELb1EEEvNS_9BwdParamsE,@function
        .size           _ZN10layer_norm13ln_bwd_kernelINS_13Kernel_traitsIf6__halfS2_S2_fjLj5120ELj1ELj1ELj4ELj16ENS_18Kernel_traits_baseILj5120EfS2_S2_S2_fjLj128EEEEELb0ELb0ELb1ELb1EEEvNS_9BwdParamsE,(.L_x_19377 - _ZN10layer_norm13ln_bwd_kernelINS_13Kernel_traitsIf6__halfS2_S2_fjLj5120ELj1ELj1ELj4ELj16ENS_18Kernel_traits_baseILj5120EfS2_S2_S2_fjLj128EEEEELb0ELb0ELb1ELb1EEEvNS_9BwdParamsE)
        .other          _ZN10layer_norm13ln_bwd_kernelINS_13Kernel_traitsIf6__halfS2_S2_fjLj5120ELj1ELj1ELj4ELj16ENS_18Kernel_traits_baseILj5120EfS2_S2_S2_fjLj128EEEEELb0ELb0ELb1ELb1EEEvNS_9BwdParamsE,@"STO_CUDA_ENTRY STV_DEFAULT"
_ZN10layer_norm13ln_bwd_kernelINS_13Kernel_traitsIf6__halfS2_S2_fjLj5120ELj1ELj1ELj4ELj16ENS_18Kernel_traits_baseILj5120EfS2_S2_S2_fjLj128EEEEELb0ELb0ELb1ELb1EEEvNS_9BwdParamsE:
.text._ZN10layer_norm13ln_bwd_kernelINS_13Kernel_traitsIf6__halfS2_S2_fjLj5120ELj1ELj1ELj4ELj16ENS_18Kernel_traits_baseILj5120EfS2_S2_S2_fjLj128EEEEELb0ELb0ELb1ELb1EEEvNS_9BwdParamsE:
        /* <DEDUP_REMOVED lines=68> */
.L_x_9984:
[----:B------:R-:W1:Y:S08]  /*0440*/  LDC.64 R4, c[0x0][0x3f8] ;  /* 0x0000fe00ff047b82 */ /* 0x000e700000000a00 */
[----:B------:R-:W2:Y:S08]  /*0450*/  LDC.64 R170, c[0x0][0x3c8] ;  /* 0x0000f200ffaa7b82 */ /* 0x000eb00000000a00 */
[----:B------:R-:W3:Y:S01]  /*0460*/  LDC.64 R168, c[0x0][0x3f0] ;  /* 0x0000fc00ffa87b82 */ /* 0x000ee20000000a00 */
[----:B-1----:R-:W-:-:S05]  /*0470*/  IMAD.WIDE R180, R0, 0x4, R4 ;  /* 0x0000000400b47825 */ /* 0x002fca00078e0204 */
[----:B------:R-:W4:Y:S01]  /*0480*/  LDG.E R2, desc[UR12][R180.64] ;  /* 0x0000000cb4027981 */ /* 0x000f22000c1e1900 */
[----:B--2---:R-:W-:-:S05]  /*0490*/  IMAD.WIDE R170, R0, 0x4, R170 ;  /* 0x0000000400aa7825 */ /* 0x004fca00078e02aa */
        /* <DEDUP_REMOVED lines=20> */
[----:B------:R-:W-:Y:S01]  /*05e0*/  SHF.R.S32.HI R3, RZ, 0x1f, R0 ;  /* 0x0000001fff037819 */ /* 0x000fe20000011400 */
[----:B--2---:R-:W-:Y:S01]  /*05f0*/  IMAD.WIDE.U32 R16, R11, 0x10, R192 ;  /* 0x000000100b107825 */ /* 0x004fe200078e00c0 */
[----:B------:R-:W-:Y:S02]  /*0600*/  IADD3 R197, PT, PT, R189, 0x180, RZ ;  /* 0x00000180bdc57810 */ /* 0x000fe40007ffe0ff */
[----:B------:R-:W-:-:S02]  /*0610*/  IADD3 R13, PT, PT, R11, 0x80, RZ ;  /* 0x000000800b0d7810 */ /* 0x000fc40007ffe0ff */
[----:B------:R-:W-:Y:S01]  /*0620*/  IADD3 R15, PT, PT, R11, 0x100, RZ ;  /* 0x000001000b0f7810 */ /* 0x000fe20007ffe0ff */
[----:B-1----:R-:W-:Y:S01]  /*0630*/  IMAD.WIDE.U32 R196, R197, 0x10, R6 ;  /* 0x00000010c5c47825 */ /* 0x002fe200078e0006 */
[----:B------:R-:W-:Y:S01]  /*0640*/  IADD3 R181, PT, PT, R189, 0x100, RZ ;  /* 0x00000100bdb57810 */ /* 0x000fe20007ffe0ff */
[----:B------:R-:W2:Y:S01]  /*0650*/  LDG.E.128 R16, desc[UR12][R16.64] ;  /* 0x0000000c10107981 */ /* 0x000ea2000c1e1d00 */
[----:B------:R-:W-:Y:S02]  /*0660*/  IADD3 R205, PT, PT, R11, 0x180, RZ ;  /* 0x000001800bcd7810 */ /* 0x000fe40007ffe0ff */
[----:B------:R-:W-:Y:S02]  /*0670*/  IADD3 R169, PT, PT, R189, 0x80, RZ ;  /* 0x00000080bda97810 */ /* 0x000fe40007ffe0ff */
[----:B------:R-:W-:Y:S01]  /*0680*/  IADD3 R215, PT, PT, R11, 0x200, RZ ;  /* 0x000002000bd77810 */ /* 0x000fe20007ffe0ff */
[----:B------:R-:W-:Y:S01]  /*0690*/  IMAD.WIDE.U32 R172, R13, 0x10, R192 ;  /* 0x000000100dac7825 */ /* 0x000fe200078e00c0 */
[----:B------:R-:W3:Y:S01]  /*06a0*/  LDG.E.128 R196, desc[UR12][R196.64] ;  /* 0x0000000cc4c47981 */ /* 0x000ee2000c1e1d00 */
[----:B0-----:R-:W-:-:S02]  /*06b0*/  LEA R8, P0, R0, R8, 0x2 ;  /* 0x0000000800087211 */ /* 0x001fc400078010ff */
[----:B------:R-:W-:Y:S02]  /*06c0*/  IMAD.WIDE.U32 R176, R15, 0x10, R192 ;  /* 0x000000100fb07825 */ /* 0x000fe400078e00c0 */
[----:B------:R-:W4:Y:S01]  /*06d0*/  LDG.E.128 R172, desc[UR12][R172.64] ;  /* 0x0000000cacac7981 */ /* 0x000f22000c1e1d00 */
[----:B------:R-:W-:Y:S01]  /*06e0*/  LEA.HI.X R9, R0, R9, R3, 0x2, P0 ;  /* 0x0000000900097211 */ /* 0x000fe200000f1403 */
[----:B------:R-:W-:Y:S02]  /*06f0*/  IMAD.WIDE.U32 R180, R181, 0x10, R6 ;  /* 0x00000010b5b47825 */ /* 0x000fe400078e0006 */
[----:B------:R-:W4:Y:S02]  /*0700*/  LDG.E.128 R176, desc[UR12][R176.64] ;  /* 0x0000000cb0b07981 */ /* 0x000f24000c1e1d00 */
[----:B------:R-:W-:Y:S02]  /*0710*/  IMAD.WIDE.U32 R184, R205, 0x10, R192 ;  /* 0x00000010cdb87825 */ /* 0x000fe400078e00c0 */
[----:B------:R-:W4:Y:S02]  /*0720*/  LDG.E R8, desc[UR12][R8.64] ;  /* 0x0000000c08087981 */ /* 0x000f24000c1e1900 */
[----:B------:R-:W-:-:S02]  /*0730*/  IMAD.WIDE.U32 R200, R189, 0x10, R6 ;  /* 0x00000010bdc87825 */ /* 0x000fc400078e0006 */
[----:B------:R-:W4:Y:S02]  /*0740*/  LDG.E.128 R180, desc[UR12][R180.64] ;  /* 0x0000000cb4b47981 */ /* 0x000f24000c1e1d00 */
[----:B------:R-:W-:Y:S02]  /*0750*/  IMAD.WIDE.U32 R168, R169, 0x10, R6 ;  /* 0x00000010a9a87825 */ /* 0x000fe400078e0006 */
[----:B------:R-:W4:Y:S02]  /*0760*/  LDG.E.128 R200, desc[UR12][R200.64] ;  /* 0x0000000cc8c87981 */ /* 0x000f24000c1e1d00 */
[----:B------:R-:W-:Y:S02]  /*0770*/  IMAD.WIDE.U32 R192, R215, 0x10, R192 ;  /* 0x00000010d7c07825 */ /* 0x000fe400078e00c0 */
[----:B------:R-:W4:Y:S04]  /*0780*/  LDG.E.128 R168, desc[UR12][R168.64] ;  /* 0x0000000ca8a87981 */ /* 0x000f28000c1e1d00 */
[----:B------:R-:W4:Y:S04]  /*0790*/  LDG.E.128 R184, desc[UR12][R184.64] ;  /* 0x0000000cb8b87981 */ /* 0x000f28000c1e1d00 */
[----:B------:R-:W4:Y:S01]  /*07a0*/  LDG.E.128 R192, desc[UR12][R192.64] ;  /* 0x0000000cc0c07981 */ /* 0x000f22000c1e1d00 */
[----:B------:R-:W-:-:S05]  /*07b0*/  IADD3 R189, PT, PT, R189, 0x200, RZ ;  /* 0x00000200bdbd7810 */ /* 0x000fca0007ffe0ff */
        /* <DEDUP_REMOVED lines=13> */
[----:B------:R0:W5:Y:S03]  /*0890*/  @P0 LDG.E.128 R132, desc[UR12][R236.64] ;  /* 0x0000000cec840981 */ /* 0x000166000c1e1d00 */
[----:B------:R-:W-:Y:S01]  /*08a0*/  @P0 IMAD.WIDE.U32 R208, R15, 0x10, R208 ;  /* 0x000000100fd00825 */ /* 0x000fe200078e00d0 */
[----:B------:R1:W5:Y:S04]  /*08b0*/  @P0 LDG.E.128 R136, desc[UR12][R206.64] ;  /* 0x0000000cce880981 */ /* 0x000368000c1e1d00 */
[----:B------:R1:W5:Y:S01]  /*08c0*/  @P0 LDG.E.128 R140, desc[UR12][R208.64] ;  /* 0x0000000cd08c0981 */ /* 0x000362000c1e1d00 */
[----:B------:R-:W-:-:S05]  /*08d0*/  @P0 IMAD.WIDE.U32 R212, R215, 0x10, R212 ;  /* 0x00000010d7d40825 */ /* 0x000fca00078e00d4 */
[----:B------:R1:W5:Y:S01]  /*08e0*/  @P0 LDG.E.128 R148, desc[UR12][R212.64] ;  /* 0x0000000cd4940981 */ /* 0x000362000c1e1d00 */
[----:B------:R-:W-:-:S05]  /*08f0*/  @P0 IMAD.WIDE.U32 R210, R205, 0x10, R210 ;  /* 0x00000010cdd20825 */ /* 0x000fca00078e00d2 */
[----:B------:R1:W5:Y:S01]  /*0900*/  @P0 LDG.E.128 R144, desc[UR12][R210.64] ;  /* 0x0000000cd2900981 */ /* 0x000362000c1e1d00 */
[--C-:B--2---:R-:W-:Y:S02]  /*0910*/  HADD2.F32 R3, -RZ, R16.reuse.H0_H0 ;  /* 0x20000010ff037230 */ /* 0x104fe40000004100 */
[----:B------:R-:W-:Y:S02]  /*0920*/  HADD2.F32 R10, -RZ, R16.H1_H1 ;  /* 0x30000010ff0a7230 */ /* 0x000fe40000004100 */
[----:B------:R-:W-:Y:S02]  /*0930*/  HADD2.F32 R11, -RZ, R17.H0_H0 ;  /* 0x20000011ff0b7230 */ /* 0x000fe40000004100 */
[--C-:B---3--:R-:W-:Y:S02]  /*0940*/  HADD2.F32 R233, -RZ, R199.reuse.H0_H0 ;  /* 0x200000c7ffe97230 */ /* 0x108fe40000004100 */
[----:B------:R-:W-:Y:S02]  /*0950*/  HADD2.F32 R234, -RZ, R199.H1_H1 ;  /* 0x300000c7ffea7230 */ /* 0x000fe40000004100 */
[----:B------:R-:W-:-:S02]  /*0960*/  HADD2.F32 R12, -RZ, R17.H1_H1 ;  /* 0x30000011ff0c7230 */ /* 0x000fc40000004100 */
[----:B------:R-:W-:Y:S02]  /*0970*/  HADD2.F32 R13, -RZ, R18.H0_H0 ;  /* 0x20000012ff0d7230 */ /* 0x000fe40000004100 */
[----:B----4-:R-:W-:Y:S02]  /*0980*/  HADD2.F32 R204, -RZ, R174.H0_H0 ;  /* 0x200000aeffcc7230 */ /* 0x010fe40000004100 */
[----:B------:R-:W-:Y:S02]  /*0990*/  HADD2.F32 R14, -RZ, R18.H1_H1 ;  /* 0x30000012ff0e7230 */ /* 0x000fe40000004100 */
[--C-:B------:R-:W-:Y:S01]  /*09a0*/  HADD2.F32 R15, -RZ, R19.reuse.H0_H0 ;  /* 0x20000013ff0f7230 */ /* 0x100fe20000004100 */
[----:B------:R-:W-:Y:S01]  /*09b0*/  FSEL R199, R8, RZ, !P2 ;  /* 0x000000ff08c77208 */ /* 0x000fe20005000000 */
[----:B------:R-:W-:Y:S02]  /*09c0*/  HADD2.F32 R16, -RZ, R19.H1_H1 ;  /* 0x30000013ff107230 */ /* 0x000fe40000004100 */
[----:B------:R-:W-:-:S02]  /*09d0*/  HADD2.F32 R174, -RZ, R174.H1_H1 ;  /* 0x300000aeffae7230 */ /* 0x000fc40000004100 */
[--C-:B------:R-:W-:Y:S02]  /*09e0*/  HADD2.F32 R225, -RZ, R183.reuse.H0_H0 ;  /* 0x200000b7ffe17230 */ /* 0x100fe40000004100 */
[----:B------:R-:W-:Y:S02]  /*09f0*/  HADD2.F32 R226, -RZ, R183.H1_H1 ;  /* 0x300000b7ffe27230 */ /* 0x000fe40000004100 */
[----:B------:R-:W-:Y:S01]  /*0a00*/  FADD.FTZ R3, -R199, R3 ;  /* 0x00000003c7037221 */ /* 0x000fe20000010100 */
[--C-:B------:R-:W-:Y:S02]  /*0a10*/  HADD2.F32 R7, -RZ, R200.reuse.H0_H0 ;  /* 0x200000c8ff077230 */ /* 0x100fe40000004100 */
[----:B------:R-:W-:Y:S02]  /*0a20*/  HADD2.F32 R6, -RZ, R200.H1_H1 ;  /* 0x300000c8ff067230 */ /* 0x000fe40000004100 */
[--C-:B------:R-:W-:Y:S02]  /*0a30*/  HADD2.F32 R217, -RZ, R171.reuse.H0_H0 ;  /* 0x200000abffd97230 */ /* 0x100fe40000004100 */
[----:B------:R-:W-:-:S02]  /*0a40*/  HADD2.F32 R218, -RZ, R171.H1_H1 ;  /* 0x300000abffda7230 */ /* 0x000fc40000004100 */
[--C-:B------:R-:W-:Y:S02]  /*0a50*/  HADD2.F32 R183, -RZ, R184.reuse.H0_H0 ;  /* 0x200000b8ffb77230 */ /* 0x100fe40000004100 */
[----:B------:R-:W-:Y:S02]  /*0a60*/  HADD2.F32 R227, -RZ, R184.H1_H1 ;  /* 0x300000b8ffe37230 */ /* 0x000fe40000004100 */
[--C-:B------:R-:W-:Y:S02]  /*0a70*/  HADD2.F32 R8, -RZ, R192.reuse.H0_H0 ;  /* 0x200000c0ff087230 */ /* 0x100fe40000004100 */
[----:B0-----:R-:W-:Y:S02]  /*0a80*/  HADD2.F32 R236, -RZ, R192.H1_H1 ;  /* 0x300000c0ffec7230 */ /* 0x001fe40000004100 */
[--C-:B------:R-:W-:Y:S02]  /*0a90*/  HADD2.F32 R9, -RZ, R201.reuse.H0_H0 ;  /* 0x200000c9ff097230 */ /* 0x100fe40000004100 */
[----:B------:R-:W-:-:S02]  /*0aa0*/  HADD2.F32 R18, -RZ, R201.H1_H1 ;  /* 0x300000c9ff127230 */ /* 0x000fc40000004100 */
[--C-:B------:R-:W-:Y:S02]  /*0ab0*/  HADD2.F32 R19, -RZ, R203.reuse.H0_H0 ;  /* 0x200000cbff137230 */ /* 0x100fe40000004100 */
[----:B------:R-:W-:Y:S02]  /*0ac0*/  HADD2.F32 R200, -RZ, R203.H1_H1 ;  /* 0x300000cbffc87230 */ /* 0x000fe40000004100 */
[----:B------:R-:W-:Y:S02]  /*0ad0*/  HADD2.F32 R171, -RZ, R176.H0_H0 ;  /* 0x200000b0ffab7230 */ /* 0x000fe40000004100 */
[--C-:B------:R-:W-:Y:S02]  /*0ae0*/  HADD2.F32 R184, -RZ, R185.reuse.H0_H0 ;  /* 0x200000b9ffb87230 */ /* 0x100fe40000004100 */
[----:B------:R-:W-:Y:S02]  /*0af0*/  HADD2.F32 R228, -RZ, R185.H1_H1 ;  /* 0x300000b9ffe47230 */ /* 0x000fe40000004100 */
[----:B------:R-:W-:-:S02]  /*0b00*/  HADD2.F32 R192, -RZ, R193.H0_H0 ;  /* 0x200000c1ffc07230 */ /* 0x000fc40000004100 */
[----:B------:R-:W-:Y:S02]  /*0b10*/  HADD2.F32 R240, -RZ, R193.H1_H1 ;  /* 0x300000c1fff07230 */ /* 0x000fe40000004100 */
[C---:B------:R-:W-:Y:S01]  /*0b20*/  FADD.FTZ R193, -R199.reuse, R10 ;  /* 0x0000000ac7c17221 */ /* 0x040fe20000010100 */
[----:B------:R-:W-:Y:S02]  /*0b30*/  HADD2.F32 R201, -RZ, R172.H0_H0 ;  /* 0x200000acffc97230 */ /* 0x000fe40000004100 */
[----:B------:R-:W-:Y:S01]  /*0b40*/  FADD.FTZ R11, -R199, R11 ;  /* 0x0000000bc70b7221 */ /* 0x000fe20000010100 */
[----:B------:R-:W-:Y:S02]  /*0b50*/  HADD2.F32 R203, -RZ, R173.H0_H0 ;  /* 0x200000adffcb7230 */ /* 0x000fe40000004100 */
[----:B------:R-:W-:Y:S02]  /*0b60*/  HADD2.F32 R176, -RZ, R176.H1_H1 ;  /* 0x300000b0ffb07230 */ /* 0x000fe40000004100 */
[----:B------:R-:W-:-:S02]  /*0b70*/  HADD2.F32 R185, -RZ, R186.H0_H0 ;  /* 0x200000baffb97230 */ /* 0x000fc40000004100 */
[----:B------:R-:W-:Y:S02]  /*0b80*/  HADD2.F32 R229, -RZ, R186.H1_H1 ;  /* 0x300000baffe57230 */ /* 0x000fe40000004100 */
[--C-:B------:R-:W-:Y:S02]  /*0b90*/  HADD2.F32 R238, -RZ, R194.reuse.H0_H0 ;  /* 0x200000c2ffee7230 */ /* 0x100fe40000004100 */
[----:B-1----:R-:W-:Y:S02]  /*0ba0*/  HADD2.F32 R206, -RZ, R194.H1_H1 ;  /* 0x300000c2ffce7230 */ /* 0x002fe40000004100 */
[----:B------:R-:W-:Y:S02]  /*0bb0*/  HADD2.F32 R173, -RZ, R173.H1_H1 ;  /* 0x300000adffad7230 */ /* 0x000fe40000004100 */
[----:B------:R-:W-:Y:S02]  /*0bc0*/  HADD2.F32 R220, -RZ, R178.H0_H0 ;  /* 0x200000b2ffdc7230 */ /* 0x000fe40000004100 */
[----:B------:R-:W-:-:S02]  /*0bd0*/  HADD2.F32 R186, -RZ, R187.H0_H0 ;  /* 0x200000bbffba7230 */ /* 0x000fc40000004100 */
[--C-:B------:R-:W-:Y:S02]  /*0be0*/  HADD2.F32 R194, -RZ, R195.reuse.H0_H0 ;  /* 0x200000c3ffc27230 */ /* 0x100fe40000004100 */
[----:B------:R-:W-:Y:S02]  /*0bf0*/  HADD2.F32 R208, -RZ, R195.H1_H1 ;  /* 0x300000c3ffd07230 */ /* 0x000fe40000004100 */
[C---:B------:R-:W-:Y:S01]  /*0c00*/  FADD.FTZ R195, -R199.reuse, R12 ;  /* 0x0000000cc7c37221 */ /* 0x040fe20000010100 */
[----:B------:R-:W-:Y:S02]  /*0c10*/  HADD2.F32 R178, -RZ, R178.H1_H1 ;  /* 0x300000b2ffb27230 */ /* 0x000fe40000004100 */
[C---:B------:R-:W-:Y:S01]  /*0c20*/  FADD.FTZ R13, -R199.reuse, R13 ;  /* 0x0000000dc70d7221 */ /* 0x040fe20000010100 */
[C---:B------:R-:W-:Y:S01]  /*0c30*/  FADD.FTZ R235, -R199.reuse, R174 ;  /* 0x000000aec7eb7221 */ /* 0x040fe20000010100 */
[C---:B-----5:R-:W-:Y:S01]  /*0c40*/  FMUL.FTZ R3, R4.reuse, R3 ;  /* 0x0000000304037220 */ /* 0x060fe20000410000 */
[C---:B------:R-:W-:Y:S01]  /*0c50*/  FADD.FTZ R207, -R199.reuse, R14 ;  /* 0x0000000ec7cf7221 */ /* 0x040fe20000010100 */
[C---:B------:R-:W-:Y:S01]  /*0c60*/  FMUL.FTZ R174, R4.reuse, R193 ;  /* 0x000000c104ae7220 */ /* 0x040fe20000410000 */
[C---:B------:R-:W-:Y:S01]  /*0c70*/  FADD.FTZ R15, -R199.reuse, R15 ;  /* 0x0000000fc70f7221 */ /* 0x040fe20000010100 */
[C---:B------:R-:W-:Y:S01]  /*0c80*/  FADD.FTZ R201, -R199.reuse, R201 ;  /* 0x000000c9c7c97221 */ /* 0x040fe20000010100 */
[----:B------:R-:W-:Y:S01]  /*0c90*/  FADD.FTZ R239, -R199, R176 ;  /* 0x000000b0c7ef7221 */ /* 0x000fe20000010100 */
[----:B------:R-:W-:Y:S01]  /*0ca0*/  FMUL.FTZ R11, R4, R11 ;  /* 0x0000000b040b7220 */ /* 0x000fe20000410000 */
[----:B------:R-:W-:-:S02]  /*0cb0*/  HADD2.F32 R17, -RZ, R202.H0_H0 ;  /* 0x200000caff117230 */ /* 0x000fc40000004100 */
[C---:B------:R-:W-:Y:S01]  /*0cc0*/  FADD.FTZ R209, -R199.reuse, R16 ;  /* 0x00000010c7d17221 */ /* 0x040fe20000010100 */
[----:B------:R-:W-:Y:S02]  /*0cd0*/  HADD2.F32 R172, -RZ, R172.H1_H1 ;  /* 0x300000acffac7230 */ /* 0x000fe40000004100 */
[C---:B------:R-:W-:Y:S01]  /*0ce0*/  FADD.FTZ R173, -R199.reuse, R173 ;  /* 0x000000adc7ad7221 */ /* 0x040fe20000010100 */
[C---:B------:R-:W-:Y:S01]  /*0cf0*/  FADD.FTZ R251, -R199.reuse, R186 ;  /* 0x000000bac7fb7221 */ /* 0x040fe20000010100 */
[----:B------:R-:W-:Y:S01]  /*0d00*/  FMUL.FTZ R176, R4, R195 ;  /* 0x000000c304b07220 */ /* 0x000fe20000410000 */
[----:B------:R-:W-:Y:S02]  /*0d10*/  HADD2.F32 R202, -RZ, R202.H1_H1 ;  /* 0x300000caffca7230 */ /* 0x000fe40000004100 */
[C---:B------:R-:W-:Y:S01]  /*0d20*/  FADD.FTZ R213, -R199.reuse, R204 ;  /* 0x000000ccc7d57221 */ /* 0x040fe20000010100 */
[--C-:B------:R-:W-:Y:S02]  /*0d30*/  HADD2.F32 R205, -RZ, R175.reuse.H0_H0 ;  /* 0x200000afffcd7230 */ /* 0x100fe40000004100 */
[----:B------:R-:W-:Y:S01]  /*0d40*/  FADD.FTZ R243, -R199, R178 ;  /* 0x000000b2c7f37221 */ /* 0x000fe20000010100 */
[----:B------:R-:W-:-:S02]  /*0d50*/  HADD2.F32 R214, -RZ, R175.H1_H1 ;  /* 0x300000afffd67230 */ /* 0x000fc40000004100 */
[----:B------:R-:W-:Y:S01]  /*0d60*/  FMUL.FTZ R13, R4, R13 ;  /* 0x0000000d040d7220 */ /* 0x000fe20000410000 */
[----:B------:R-:W-:Y:S01]  /*0d70*/  FADD.FTZ R156, R156, R7 ;  /* 0x000000079c9c7221 */ /* 0x000fe20000010000 */
[-C--:B------:R-:W-:Y:S01]  /*0d80*/  FFMA.FTZ R20, R3, R7.reuse, R20 ;  /* 0x0000000703147223 */ /* 0x080fe20000010014 */
[----:B------:R-:W-:Y:S01]  /*0d90*/  FMUL.FTZ R186, R92, R7 ;  /* 0x000000075cba7220 */ /* 0x000fe20000410000 */
[----:B------:R-:W-:Y:S02]  /*0da0*/  HADD2.F32 R175, -RZ, R168.H0_H0 ;  /* 0x200000a8ffaf7230 */ /* 0x000fe40000004100 */
[----:B------:R-:W-:Y:S01]  /*0db0*/  FMUL.FTZ R178, R4, R207 ;  /* 0x000000cf04b27220 */ /* 0x000fe20000410000 */
[----:B------:R-:W-:Y:S01]  /*0dc0*/  FADD.FTZ R157, R157, R6 ;  /* 0x000000069d9d7221 */ /* 0x000fe20000010000 */
[-C--:B------:R-:W-:Y:S01]  /*0dd0*/  FFMA.FTZ R21, R174, R6.reuse, R21 ;  /* 0x00000006ae157223 */ /* 0x080fe20000010015 */
[----:B------:R-:W-:Y:S01]  /*0de0*/  FMUL.FTZ R7, R93, R6 ;  /* 0x000000065d077220 */ /* 0x000fe20000410000 */
[----:B------:R-:W-:-:S02]  /*0df0*/  HADD2.F32 R215, -RZ, R169.H0_H0 ;  /* 0x200000a9ffd77230 */ /* 0x000fc40000004100 */
[----:B------:R-:W-:Y:S01]  /*0e00*/  FADD.FTZ R247, -R199, R184 ;  /* 0x000000b8c7f77221 */ /* 0x000fe20000010100 */
[----:B------:R-:W-:Y:S02]  /*0e10*/  HADD2.F32 R216, -RZ, R169.H1_H1 ;  /* 0x300000a9ffd87230 */ /* 0x000fe40000004100 */
[----:B------:R-:W-:Y:S01]  /*0e20*/  FMUL.FTZ R15, R4, R15 ;  /* 0x0000000f040f7220 */ /* 0x000fe20000410000 */
[----:B------:R-:W-:Y:S01]  /*0e30*/  FADD.FTZ R158, R158, R9 ;  /* 0x000000099e9e7221 */ /* 0x000fe20000010000 */
[-C--:B------:R-:W-:Y:S01]  /*0e40*/  FFMA.FTZ R22, R11, R9.reuse, R22 ;  /* 0x000000090b167223 */ /* 0x080fe20000010016 */
[----:B------:R-:W-:Y:S01]  /*0e50*/  FMUL.FTZ R6, R94, R9 ;  /* 0x000000095e067220 */ /* 0x000fe20000410000 */
[C---:B------:R-:W-:Y:S01]  /*0e60*/  FMUL.FTZ R201, R4.reuse, R201 ;  /* 0x000000c904c97220 */ /* 0x040fe20000410000 */
[----:B------:R-:W-:Y:S02]  /*0e70*/  HADD2.F32 R169, -RZ, R170.H0_H0 ;  /* 0x200000aaffa97230 */ /* 0x000fe40000004100 */
[----:B------:R-:W-:Y:S01]  /*0e80*/  FMUL.FTZ R184, R4, R209 ;  /* 0x000000d104b87220 */ /* 0x000fe20000410000 */
[----:B------:R-:W-:-:S02]  /*0e90*/  HADD2.F32 R219, -RZ, R177.H0_H0 ;  /* 0x200000b1ffdb7230 */ /* 0x000fc40000004100 */
[----:B------:R-:W-:Y:S01]  /*0ea0*/  FADD.FTZ R159, R159, R18 ;  /* 0x000000129f9f7221 */ /* 0x000fe20000010000 */
[-C--:B------:R-:W-:Y:S01]  /*0eb0*/  FFMA.FTZ R23, R176, R18.reuse, R23 ;  /* 0x00000012b0177223 */ /* 0x080fe20000010017 */
[----:B------:R-:W-:Y:S01]  /*0ec0*/  FMUL.FTZ R9, R95, R18 ;  /* 0x000000125f097220 */ /* 0x000fe20000410000 */
[----:B------:R-:W-:Y:S01]  /*0ed0*/  FMUL.FTZ R204, R4, R173 ;  /* 0x000000ad04cc7220 */ /* 0x000fe20000410000 */
[----:B------:R-:W-:Y:S02]  /*0ee0*/  HADD2.F32 R177, -RZ, R177.H1_H1 ;  /* 0x300000b1ffb17230 */ /* 0x000fe40000004100 */
[----:B------:R-:W-:Y:S01]  /*0ef0*/  FADD.FTZ R211, -R199, R172 ;  /* 0x000000acc7d37221 */ /* 0x000fe20000010100 */
[--C-:B------:R-:W-:Y:S02]  /*0f00*/  HADD2.F32 R221, -RZ, R179.reuse.H0_H0 ;  /* 0x200000b3ffdd7230 */ /* 0x100fe40000004100 */
[----:B------:R-:W-:Y:S01]  /*0f10*/  FADD.FTZ R160, R160, R17 ;  /* 0x00000011a0a07221 */ /* 0x000fe20000010000 */
[----:B------:R-:W-:-:S02]  /*0f20*/  HADD2.F32 R222, -RZ, R179.H1_H1 ;  /* 0x300000b3ffde7230 */ /* 0x000fc40000004100 */
[-C--:B------:R-:W-:Y:S01]  /*0f30*/  FFMA.FTZ R24, R13, R17.reuse, R24 ;  /* 0x000000110d187223 */ /* 0x080fe20000010018 */
[----:B------:R-:W-:Y:S02]  /*0f40*/  HADD2.F32 R230, -RZ, R187.H1_H1 ;  /* 0x300000bbffe67230 */ /* 0x000fe40000004100 */
[----:B------:R-:W-:Y:S01]  /*0f50*/  FMUL.FTZ R18, R96, R17 ;  /* 0x0000001160127220 */ /* 0x000fe20000410000 */
[----:B------:R-:W-:Y:S01]  /*0f60*/  FMUL.FTZ R213, R4, R213 ;  /* 0x000000d504d57220 */ /* 0x000fe20000410000 */
[----:B------:R-:W-:Y:S01]  /*0f70*/  FADD.FTZ R237, -R199, R214 ;  /* 0x000000d6c7ed7221 */ /* 0x000fe20000010100 */
[----:B------:R-:W-:Y:S01]  /*0f80*/  FADD.FTZ R161, R161, R202 ;  /* 0x000000caa1a17221 */ /* 0x000fe20000010000 */
[-C--:B------:R-:W-:Y:S01]  /*0f90*/  FFMA.FTZ R25, R178, R202.reuse, R25 ;  /* 0x000000cab2197223 */ /* 0x080fe20000010019 */
[----:B------:R-:W-:Y:S01]  /*0fa0*/  FMUL.FTZ R17, R97, R202 ;  /* 0x000000ca61117220 */ /* 0x000fe20000410000 */
[----:B------:R-:W-:Y:S01]  /*0fb0*/  FADD.FTZ R162, R162, R19 ;  /* 0x00000013a2a27221 */ /* 0x000fe20000010000 */
[-C--:B------:R-:W-:Y:S01]  /*0fc0*/  FFMA.FTZ R26, R15, R19.reuse, R26 ;  /* 0x000000130f1a7223 */ /* 0x080fe2000001001a */
[----:B------:R-:W-:Y:S01]  /*0fd0*/  FMUL.FTZ R202, R98, R19 ;  /* 0x0000001362ca7220 */ /* 0x000fe20000410000 */
[----:B------:R-:W-:Y:S01]  /*0fe0*/  FADD.FTZ R76, R76, R175 ;  /* 0x000000af4c4c7221 */ /* 0x000fe20000010000 */
[-C--:B------:R-:W-:Y:S01]  /*0ff0*/  FFMA.FTZ R28, R201, R175.reuse, R28 ;  /* 0x000000afc91c7223 */ /* 0x080fe2000001001c */
[----:B------:R-:W-:Y:S01]  /*1000*/  FMUL.FTZ R214, R100, R175 ;  /* 0x000000af64d67220 */ /* 0x000fe20000410000 */
[----:B------:R-:W-:-:S02]  /*1010*/  HADD2.F32 R168, -RZ, R168.H1_H1 ;  /* 0x300000a8ffa87230 */ /* 0x000fc40000004100 */
[----:B------:R-:W-:Y:S01]  /*1020*/  FADD.FTZ R171, -R199, R171 ;  /* 0x000000abc7ab7221 */ /* 0x000fe20000010100 */
[----:B------:R-:W-:Y:S01]  /*1030*/  FADD.FTZ R163, R163, R200 ;  /* 0x000000c8a3a37221 */ /* 0x000fe20000010000 */
[-C--:B------:R-:W-:Y:S01]  /*1040*/  FFMA.FTZ R27, R184, R200.reuse, R27 ;  /* 0x000000c8b81b7223 */ /* 0x080fe2000001001b */
[----:B------:R-:W-:Y:S01]  /*1050*/  FMUL.FTZ R19, R99, R200 ;  /* 0x000000c863137220 */ /* 0x000fe20000410000 */
[----:B------:R-:W-:Y:S01]  /*1060*/  FADD.FTZ R79, R79, R216 ;  /* 0x000000d84f4f7221 */ /* 0x000fe20000010000 */
[-C--:B------:R-:W-:Y:S01]  /*1070*/  FFMA.FTZ R31, R204, R216.reuse, R31 ;  /* 0x000000d8cc1f7223 */ /* 0x080fe2000001001f */
[----:B------:R-:W-:Y:S01]  /*1080*/  FMUL.FTZ R175, R103, R216 ;  /* 0x000000d867af7220 */ /* 0x000fe20000410000 */
[----:B------:R-:W-:Y:S01]  /*1090*/  FADD.FTZ R212, RZ, R186 ;  /* 0x000000baffd47221 */ /* 0x000fe20000010000 */
[----:B------:R-:W-:Y:S01]  /*10a0*/  FMUL.FTZ R200, R4, R211 ;  /* 0x000000d304c87220 */ /* 0x000fe20000410000 */
        /* <DEDUP_REMOVED lines=23> */
[----:B------:R-:W-:Y:S01]  /*1220*/  FFMA.FTZ R169, R3, R186, RZ ;  /* 0x000000ba03a97223 */ /* 0x000fe200000100ff */
[----:B------:R-:W-:-:S02]  /*1230*/  HADD2.F32 R170, -RZ, R170.H1_H1 ;  /* 0x300000aaffaa7230 */ /* 0x000fc40000004100 */
[----:B------:R-:W-:Y:S01]  /*1240*/  FADD.FTZ R199, -R199, R208 ;  /* 0x000000d0c7c77221 */ /* 0x000fe20000010100 */
[C---:B------:R-:W-:Y:S01]  /*1250*/  FMUL.FTZ R208, R4.reuse, R235 ;  /* 0x000000eb04d07220 */ /* 0x040fe20000410000 */
[----:B------:R-:W-:Y:S01]  /*1260*/  FMUL.FTZ R195, R4, R171 ;  /* 0x000000ab04c37220 */ /* 0x000fe20000410000 */
[----:B------:R-:W-:Y:S01]  /*1270*/  FADD.FTZ R77, R77, R168 ;  /* 0x000000a84d4d7221 */ /* 0x000fe20000010000 */
[-C--:B------:R-:W-:Y:S01]  /*1280*/  FFMA.FTZ R29, R200, R168.reuse, R29 ;  /* 0x000000a8c81d7223 */ /* 0x080fe2000001001d */
[----:B------:R-:W-:Y:S01]  /*1290*/  FMUL.FTZ R173, R101, R168 ;  /* 0x000000a865ad7220 */ /* 0x000fe20000410000 */
[----:B------:R-:W-:Y:S01]  /*12a0*/  FADD.FTZ R171, R212, R7 ;  /* 0x00000007d4ab7221 */ /* 0x000fe20000010000 */
[----:B------:R-:W-:Y:S01]  /*12b0*/  FFMA.FTZ R168, R174, R7, R169 ;  /* 0x00000007aea87223 */ /* 0x000fe200000100a9 */
[--C-:B------:R-:W-:Y:S02]  /*12c0*/  HADD2.F32 R16, -RZ, R191.reuse.H0_H0 ;  /* 0x200000bfff107230 */ /* 0x100fe40000004100 */
[----:B------:R-:W-:Y:S01]  /*12d0*/  FADD.FTZ R85, R85, R170 ;  /* 0x000000aa55557221 */ /* 0x000fe20000010000 */
[----:B------:R-:W-:-:S02]  /*12e0*/  HADD2.F32 R172, -RZ, R191.H1_H1 ;  /* 0x300000bfffac7230 */ /* 0x000fc40000004100 */
        /* <DEDUP_REMOVED lines=35> */
[----:B------:R-:W-:-:S02]  /*1520*/  HADD2.F32 R180, -RZ, R180.H1_H1 ;  /* 0x300000b4ffb47230 */ /* 0x000fc40000004100 */
[----:B------:R-:W-:Y:S01]  /*1530*/  FMUL.FTZ R246, R108, R179 ;  /* 0x000000b36cf67220 */ /* 0x000fe20000410000 */
[----:B------:R-:W-:Y:S01]  /*1540*/  FADD.FTZ R171, R170, R193 ;  /* 0x000000c1aaab7221 */ /* 0x000fe20000010000 */
[----:B------:R-:W-:Y:S01]  /*1550*/  FFMA.FTZ R170, R210, R193, R169 ;  /* 0x000000c1d2aa7223 */ /* 0x000fe200000100a9 */
[----:B------:R-:W-:Y:S01]  /*1560*/  FMUL.FTZ R228, R4, R177 ;  /* 0x000000b104e47220 */ /* 0x000fe20000410000 */
[--C-:B------:R-:W-:Y:S02]  /*1570*/  HADD2.F32 R223, -RZ, R181.reuse.H0_H0 ;  /* 0x200000b5ffdf7230 */ /* 0x100fe40000004100 */
[----:B------:R-:W-:Y:S01]  /*1580*/  FADD.FTZ R87, R87, R218 ;  /* 0x000000da57577221 */ /* 0x000fe20000010000 */
[----:B------:R-:W-:Y:S01]  /*1590*/  FFMA.FTZ R35, R210, R218, R35 ;  /* 0x000000dad2237223 */ /* 0x000fe20000010023 */
[----:B------:R-:W-:Y:S01]  /*15a0*/  FMUL.FTZ R177, R109, R180 ;  /* 0x000000b46db17220 */ /* 0x000fe20000410000 */
[----:B------:R-:W-:Y:S01]  /*15b0*/  FADD.FTZ R168, R171, R246 ;  /* 0x000000f6aba87221 */ /* 0x000fe20000010000 */
[----:B------:R-:W-:Y:S01]  /*15c0*/  FMUL.FTZ R218, R4, R239 ;  /* 0x000000ef04da7220 */ /* 0x000fe20000410000 */
[----:B------:R-:W-:Y:S01]  /*15d0*/  FFMA.FTZ R169, R195, R246, R170 ;  /* 0x000000f6c3a97223 */ /* 0x000fe200000100aa */
[----:B------:R-:W-:-:S02]  /*15e0*/  HADD2.F32 R224, -RZ, R181.H1_H1 ;  /* 0x300000b5ffe07230 */ /* 0x000fc40000004100 */
[----:B------:R-:W-:Y:S01]  /*15f0*/  FADD.FTZ R171, R168, R177 ;  /* 0x000000b1a8ab7221 */ /* 0x000fe20000010000 */
[----:B------:R-:W-:Y:S01]  /*1600*/  FMUL.FTZ R219, R4, R219 ;  /* 0x000000db04db7220 */ /* 0x000fe20000410000 */
[----:B------:R-:W-:Y:S01]  /*1610*/  FMUL.FTZ R248, R110, R223 ;  /* 0x000000df6ef87220 */ /* 0x000fe20000410000 */
[----:B------:R-:W-:Y:S01]  /*1620*/  FFMA.FTZ R168, R218, R177, R169 ;  /* 0x000000b1daa87223 */ /* 0x000fe200000100a9 */
[--C-:B------:R-:W-:Y:S02]  /*1630*/  HADD2.F32 R181, -RZ, R182.reuse.H0_H0 ;  /* 0x200000b6ffb57230 */ /* 0x100fe40000004100 */
[----:B------:R-:W-:Y:S01]  /*1640*/  FADD.FTZ R80, R80, R179 ;  /* 0x000000b350507221 */ /* 0x000fe20000010000 */
[----:B------:R-:W-:Y:S01]  /*1650*/  FFMA.FTZ R36, R195, R179, R36 ;  /* 0x000000b3c3247223 */ /* 0x000fe20000010024 */
[----:B------:R-:W-:Y:S01]  /*1660*/  FMUL.FTZ R179, R111, R224 ;  /* 0x000000e06fb37220 */ /* 0x000fe20000410000 */
[----:B------:R-:W-:Y:S01]  /*1670*/  FADD.FTZ R170, R171, R248 ;  /* 0x000000f8abaa7221 */ /* 0x000fe20000010000 */
[----:B------:R-:W-:Y:S01]  /*1680*/  FFMA.FTZ R169, R219, R248, R168 ;  /* 0x000000f8dba97223 */ /* 0x000fe200000100a8 */
[----:B------:R-:W-:-:S02]  /*1690*/  HADD2.F32 R182, -RZ, R182.H1_H1 ;  /* 0x300000b6ffb67230 */ /* 0x000fc40000004100 */
        /* <DEDUP_REMOVED lines=14> */
[----:B------:R-:W-:-:S02]  /*1780*/  HADD2.F32 R187, -RZ, R196.H0_H0 ;  /* 0x200000c4ffbb7230 */ /* 0x000fc40000004100 */
[C---:B------:R-:W-:Y:S01]  /*1790*/  FMUL.FTZ R211, R4.reuse, R183 ;  /* 0x000000b704d37220 */ /* 0x040fe20000410000 */
[----:B------:R-:W-:Y:S01]  /*17a0*/  FMUL.FTZ R244, R4, R245 ;  /* 0x000000f504f47220 */ /* 0x000fe20000410000 */
[----:B------:R-:W-:Y:S01]  /*17b0*/  FMUL.FTZ R209, R115, R226 ;  /* 0x000000e273d17220 */ /* 0x000fe20000410000 */
[----:B------:R-:W-:Y:S01]  /*17c0*/  FADD.FTZ R170, R171, R224 ;  /* 0x000000e0abaa7221 */ /* 0x000fe20000010000 */
[C---:B------:R-:W-:Y:S01]  /*17d0*/  FFMA.FTZ R169, R221.reuse, R224, R168 ;  /* 0x000000e0dda97223 */ /* 0x040fe200000100a8 */
[----:B------:R-:W-:Y:S01]  /*17e0*/  FADD.FTZ R166, R166, R225 ;  /* 0x000000e1a6a67221 */ /* 0x000fe20000010000 */
[----:B------:R-:W-:Y:S01]  /*17f0*/  FFMA.FTZ R90, R221, R225, R90 ;  /* 0x000000e1dd5a7223 */ /* 0x000fe2000001005a */
[----:B------:R-:W-:Y:S02]  /*1800*/  HADD2.F32 R196, -RZ, R196.H1_H1 ;  /* 0x300000c4ffc47230 */ /* 0x000fe40000004100 */
[----:B------:R-:W-:Y:S01]  /*1810*/  FADD.FTZ R44, R44, R187 ;  /* 0x000000bb2c2c7221 */ /* 0x000fe20000010000 */
[-C--:B------:R-:W-:Y:S01]  /*1820*/  FFMA.FTZ R40, R211, R187.reuse, R40 ;  /* 0x000000bbd3287223 */ /* 0x080fe20000010028 */
[----:B------:R-:W-:Y:S01]  /*1830*/  FMUL.FTZ R225, R4, R8 ;  /* 0x0000000804e17220 */ /* 0x000fe20000410000 */
[----:B------:R-:W-:Y:S01]  /*1840*/  FMUL.FTZ R187, R116, R187 ;  /* 0x000000bb74bb7220 */ /* 0x000fe20000410000 */
[----:B------:R-:W-:Y:S01]  /*1850*/  FADD.FTZ R8, R170, R209 ;  /* 0x000000d1aa087221 */ /* 0x000fe20000010000 */
[C---:B------:R-:W-:Y:S01]  /*1860*/  FFMA.FTZ R168, R244.reuse, R209, R169 ;  /* 0x000000d1f4a87223 */ /* 0x040fe200000100a9 */
[----:B------:R-:W-:Y:S01]  /*1870*/  FADD.FTZ R167, R167, R226 ;  /* 0x000000e2a7a77221 */ /* 0x000fe20000010000 */
[----:B------:R-:W-:Y:S01]  /*1880*/  FFMA.FTZ R91, R244, R226, R91 ;  /* 0x000000e2f45b7223 */ /* 0x000fe2000001005b */
[----:B------:R-:W-:-:S02]  /*1890*/  HADD2.F32 R231, -RZ, R197.H0_H0 ;  /* 0x200000c5ffe77230 */ /* 0x000fc40000004100 */
[----:B------:R-:W-:Y:S01]  /*18a0*/  FADD.FTZ R78, R78, R215 ;  /* 0x000000d74e4e7221 */ /* 0x000fe20000010000 */
[----:B------:R-:W-:Y:S01]  /*18b0*/  FFMA.FTZ R30, R203, R215, R30 ;  /* 0x000000d7cb1e7223 */ /* 0x000fe2000001001e */
[----:B------:R-:W-:Y:S01]  /*18c0*/  FMUL.FTZ R226, R4, R227 ;  /* 0x000000e304e27220 */ /* 0x000fe20000410000 */
[-C--:B------:R-:W-:Y:S01]  /*18d0*/  FMUL.FTZ R215, R117, R196.reuse ;  /* 0x000000c475d77220 */ /* 0x080fe20000410000 */
[----:B------:R-:W-:Y:S01]  /*18e0*/  FADD.FTZ R8, R8, R187 ;  /* 0x000000bb08087221 */ /* 0x000fe20000010000 */
[----:B------:R-:W-:Y:S01]  /*18f0*/  FFMA.FTZ R169, R211, R187, R168 ;  /* 0x000000bbd3a97223 */ /* 0x000fe200000100a8 */
[----:B------:R-:W-:Y:S02]  /*1900*/  HADD2.F32 R232, -RZ, R197.H1_H1 ;  /* 0x300000c5ffe87230 */ /* 0x000fe40000004100 */
[----:B------:R-:W-:Y:S01]  /*1910*/  FADD.FTZ R45, R45, R196 ;  /* 0x000000c42d2d7221 */ /* 0x000fe20000010000 */
[----:B------:R-:W-:Y:S01]  /*1920*/  FFMA.FTZ R41, R226, R196, R41 ;  /* 0x000000c4e2297223 */ /* 0x000fe20000010029 */
[----:B------:R-:W-:Y:S01]  /*1930*/  FMUL.FTZ R247, R4, R247 ;  /* 0x000000f704f77220 */ /* 0x000fe20000410000 */
[----:B------:R-:W-:Y:S01]  /*1940*/  FMUL.FTZ R196, R118, R231 ;  /* 0x000000e776c47220 */ /* 0x000fe20000410000 */
[----:B------:R-:W-:Y:S01]  /*1950*/  FADD.FTZ R171, R8, R215 ;  /* 0x000000d708ab7221 */ /* 0x000fe20000010000 */
[----:B------:R-:W-:Y:S01]  /*1960*/  FFMA.FTZ R168, R226, R215, R169 ;  /* 0x000000d7e2a87223 */ /* 0x000fe200000100a9 */
[----:B------:R-:W-:-:S02]  /*1970*/  HADD2.F32 R197, -RZ, R198.H0_H0 ;  /* 0x200000c6ffc57230 */ /* 0x000fc40000004100 */
[----:B------:R-:W-:Y:S01]  /*1980*/  FADD.FTZ R86, R86, R217 ;  /* 0x000000d956567221 */ /* 0x000fe20000010000 */
[----:B------:R-:W-:Y:S01]  /*1990*/  FFMA.FTZ R34, R205, R217, R34 ;  /* 0x000000d9cd227223 */ /* 0x000fe20000010022 */
[C---:B------:R-:W-:Y:S01]  /*19a0*/  FMUL.FTZ R250, R4.reuse, R249 ;  /* 0x000000f904fa7220 */ /* 0x040fe20000410000 */
[----:B------:R-:W-:Y:S01]  /*19b0*/  FMUL.FTZ R217, R119, R232 ;  /* 0x000000e877d97220 */ /* 0x000fe20000410000 */
[----:B------:R-:W-:Y:S01]  /*19c0*/  FADD.FTZ R170, R171, R196 ;  /* 0x000000c4abaa7221 */ /* 0x000fe20000010000 */
[----:B------:R-:W-:Y:S01]  /*19d0*/  FFMA.FTZ R169, R247, R196, R168 ;  /* 0x000000c4f7a97223 */ /* 0x000fe200000100a8 */
[----:B------:R-:W-:Y:S02]  /*19e0*/  HADD2.F32 R198, -RZ, R198.H1_H1 ;  /* 0x300000c6ffc67230 */ /* 0x000fe40000004100 */
[----:B------:R-:W-:Y:S01]  /*19f0*/  FMUL.FTZ R185, R4, R185 ;  /* 0x000000b904b97220 */ /* 0x000fe20000410000 */
[----:B------:R-:W-:Y:S01]  /*1a00*/  FADD.FTZ R47, R47, R232 ;  /* 0x000000e82f2f7221 */ /* 0x000fe20000010000 */
[----:B------:R-:W-:Y:S01]  /*1a10*/  FFMA.FTZ R43, R250, R232, R43 ;  /* 0x000000e8fa2b7223 */ /* 0x000fe2000001002b */
        /* <DEDUP_REMOVED lines=22> */
[--C-:B------:R-:W-:Y:S02]  /*1b80*/  HADD2.F32 R14, -RZ, R189.reuse.H1_H1 ;  /* 0x300000bdff0e7230 */ /* 0x100fe40000004100 */
[----:B------:R-:W-:Y:S01]  /*1b90*/  FMUL.FTZ R240, R4, R240 ;  /* 0x000000f004f07220 */ /* 0x000fe20000410000 */
[----:B------:R-:W-:Y:S02]  /*1ba0*/  HADD2.F32 R188, -RZ, R188.H1_H1 ;  /* 0x300000bcffbc7230 */ /* 0x000fe40000004100 */
[----:B------:R-:W-:Y:S01]  /*1bb0*/  FADD.FTZ R60, R60, R10 ;  /* 0x0000000a3c3c7221 */ /* 0x000fe20000010000 */
[-C--:B------:R-:W-:Y:S01]  /*1bc0*/  FFMA.FTZ R56, R225, R10.reuse, R56 ;  /* 0x0000000ae1387223 */ /* 0x080fe20000010038 */
        /* <DEDUP_REMOVED lines=23> */
[----:B------:R-:W-:Y:S02]  /*1d40*/  HADD2.F32 R190, -RZ, R190.H1_H1 ;  /* 0x300000beffbe7230 */ /* 0x000fe40000004100 */
[----:B------:R-:W-:Y:S01]  /*1d50*/  FMUL.FTZ R229, R4, R238 ;  /* 0x000000ee04e57220 */ /* 0x000fe20000410000 */
        /* <DEDUP_REMOVED lines=37> */
.L_x_9925:
        /* <DEDUP_REMOVED lines=16> */
[----:B------:R-:W-:-:S04]  /*20b0*/  IMAD.WIDE.U32 R140, R141, 0x10, R148 ;  /* 0x000000108d8c7825 */ /* 0x000fc800078e0094 */
[--C-:B------:R-:W-:Y:S02]  /*20c0*/  IMAD.WIDE.U32 R144, R145, 0x10, R148.reuse ;  /* 0x0000001091907825 */ /* 0x100fe400078e0094 */
[----:B------:R-:W5:Y:S02]  /*20d0*/  LDG.E.128 R140, desc[UR12][R140.64] ;  /* 0x0000000c8c8c7981 */ /* 0x000f64000c1e1d00 */
[----:B------:R-:W-:Y:S02]  /*20e0*/  IMAD.WIDE.U32 R148, R135, 0x10, R148 ;  /* 0x0000001087947825 */ /* 0x000fe400078e0094 */
[----:B------:R-:W5:Y:S04]  /*20f0*/  LDG.E.128 R132, desc[UR12][R132.64] ;  /* 0x0000000c84847981 */ /* 0x000f68000c1e1d00 */
[----:B------:R-:W5:Y:S04]  /*2100*/  LDG.E.128 R144, desc[UR12][R144.64] ;  /* 0x0000000c90907981 */ /* 0x000f68000c1e1d00 */
[----:B------:R-:W5:Y:S02]  /*2110*/  LDG.E.128 R148, desc[UR12][R148.64] ;  /* 0x0000000c94947981 */ /* 0x000f64000c1e1d00 */
.L_x_9926:
        /* <DEDUP_REMOVED lines=32> */
.L_x_9928:
[----:B------:R-:W-:Y:S05]  /*2320*/  BSYNC.RECONVERGENT B0 ;  /* 0x0000000000007941 */ /* 0x000fea0003800200 */
.L_x_9927:
        /* <DEDUP_REMOVED lines=51> */
.L_x_9931:
        /* <DEDUP_REMOVED lines=9> */
.L_x_9932:
        /* <DEDUP_REMOVED lines=9> */
.L_x_9933:
        /* <DEDUP_REMOVED lines=9> */
.L_x_9934:
        /* <DEDUP_REMOVED lines=9> */
.L_x_9935:
        /* <DEDUP_REMOVED lines=9> */
.L_x_9936:
        /* <DEDUP_REMOVED lines=9> */
.L_x_9937:
        /* <DEDUP_REMOVED lines=10> */
.L_x_9930:
        /* <DEDUP_REMOVED lines=15> */
[----:B------:R-:W-:Y:S01]  /*2b50*/  F2FP.F16.F32.PACK_AB R72, R169, R72 ;  /* 0x00000048a948723e */ /* 0x000fe200000000ff */
[----:B-1----:R-:W-:Y:S01]  /*2b60*/  @P2 FMUL.FTZ R75, R74, R169 ;  /* 0x000000a94a4b2220 */ /* 0x002fe20000410000 */
[----:B------:R-:W-:Y:S01]  /*2b70*/  @P2 F2FP.F16.F32.PACK_AB R74, RZ, R73 ;  /* 0x00000049ff4a223e */ /* 0x000fe200000000ff */
[----:B------:R-:W-:-:S04]  /*2b80*/  FFMA.FTZ R73, R11, R5, R180 ;  /* 0x000000050b497223 */ /* 0x000fc800000100b4 */
[----:B------:R-:W1:Y:S01]  /*2b90*/  @P2 LDC R237, c[0x0][0x40c] ;  /* 0x00010300ffed2b82 */ /* 0x000e620000000800 */
[----:B------:R-:W-:Y:S01]  /*2ba0*/  @P2 F2FP.F16.F32.PACK_AB R169, RZ, R75 ;  /* 0x0000004bffa9223e */ /* 0x000fe200000000ff */
        /* <DEDUP_REMOVED lines=25> */
[----:B------:R-:W-:Y:S02]  /*2d40*/  F2FP.F16.F32.PACK_AB R74, R171, R74 ;  /* 0x0000004aab4a723e */ /* 0x000fe400000000ff */
[----:B------:R-:W-:Y:S01]  /*2d50*/  @P2 PRMT R153, R153, 0x5410, R168 ;  /* 0x0000541099992816 */ /* 0x000fe200000000a8 */
[----:B------:R-:W-:Y:S01]  /*2d60*/  FFMA.FTZ R168, R184, R5, R180 ;  /* 0x00000005b8a87223 */ /* 0x000fe200000100b4 */
[----:B------:R-:W-:-:S03]  /*2d70*/  @P2 F2FP.F16.F32.PACK_AB R169, RZ, R169 ;  /* 0x000000a9ffa9223e */ /* 0x000fc600000000ff */
[----:B------:R-:W-:Y:S01]  /*2d80*/  FADD.FTZ R237, R19, -R168 ;  /* 0x800000a813ed7221 */ /* 0x000fe20000010000 */
[----:B------:R-:W-:-:S03]  /*2d90*/  @P2 PRMT R154, R169, 0x7610, R154 ;  /* 0x00007610a99a2816 */ /* 0x000fc6000000009a */
[----:B------:R-:W-:Y:S01]  /*2da0*/  FMUL.FTZ R168, R4, R237 ;  /* 0x000000ed04a87220 */ /* 0x000fe20000410000 */
[----:B0-----:R-:W-:Y:S01]  /*2db0*/  @P2 FMUL.FTZ R170, R170, R171 ;  /* 0x000000abaaaa2220 */ /* 0x001fe20000410000 */
[----:B------:R-:W-:-:S03]  /*2dc0*/  FFMA.FTZ R171, R15, R5, R180 ;  /* 0x000000050fab7223 */ /* 0x000fc600000100b4 */
[----:B------:R-:W-:Y:S01]  /*2dd0*/  FSEL R168, R168, RZ, P1 ;  /* 0x000000ffa8a87208 */ /* 0x000fe20000800000 */
[----:B------:R-:W-:Y:S01]  /*2de0*/  FADD.FTZ R171, R202, -R171 ;  /* 0x800000abcaab7221 */ /* 0x000fe20000010000 */
[----:B------:R-:W-:-:S03]  /*2df0*/  @P2 F2FP.F16.F32.PACK_AB R170, RZ, R170 ;  /* 0x000000aaffaa223e */ /* 0x000fc600000000ff */
[----:B------:R-:W-:Y:S01]  /*2e00*/  FMUL.FTZ R171, R4, R171 ;  /* 0x000000ab04ab7220 */ /* 0x000fe20000410000 */
[----:B------:R-:W-:-:S04]  /*2e10*/  @P2 PRMT R154, R154, 0x5410, R170 ;  /* 0x000054109a9a2816 */ /* 0x000fc800000000aa */
[----:B------:R-:W-:-:S05]  /*2e20*/  FSEL R171, R171, RZ, P1 ;  /* 0x000000ffabab7208 */ /* 0x000fca0000800000 */
[----:B---3--:R-:W-:-:S05]  /*2e30*/  @P2 FMUL.FTZ R75, R182, R171 ;  /* 0x000000abb64b2220 */ /* 0x008fca0000410000 */
[----:B------:R-:W-:-:S04]  /*2e40*/  @P2 F2FP.F16.F32.PACK_AB R75, RZ, R75 ;  /* 0x0000004bff4b223e */ /* 0x000fc800000000ff */
[----:B------:R-:W-:Y:S02]  /*2e50*/  @P2 PRMT R155, R75, 0x7610, R155 ;  /* 0x000076104b9b2816 */ /* 0x000fe4000000009b */
[----:B------:R-:W-:Y:S01]  /*2e60*/  F2FP.F16.F32.PACK_AB R75, R168, R171 ;  /* 0x000000aba84b723e */ /* 0x000fe200000000ff */
[----:B------:R-:W-:Y:S06]  /*2e70*/  @!P2 BRA `(.L_x_9938) ;  /* 0x000000080040a947 */ /* 0x000fec0003800000 */
[----:B------:R-:W-:-:S05]  /*2e80*/  FMUL.FTZ R168, R168, UR16 ;  /* 0x00000010a8a87c20 */ /* 0x000fca0008410000 */
[----:B------:R-:W-:-:S04]  /*2e90*/  F2FP.F16.F32.PACK_AB R168, RZ, R168 ;  /* 0x000000a8ffa8723e */ /* 0x000fc800000000ff */
[----:B------:R-:W-:Y:S01]  /*2ea0*/  PRMT R155, R155, 0x5410, R168 ;  /* 0x000054109b9b7816 */ /* 0x000fe200000000a8 */
[----:B------:R-:W-:Y:S06]  /*2eb0*/  BRA `(.L_x_9938) ;  /* 0x0000000800307947 */ /* 0x000fec0003800000 */
.L_x_9929:
[----:B------:R-:W-:Y:S01]  /*2ec0*/  UMOV UR4, UR8 ;  /* 0x0000000800047c82 */ /* 0x000fe20008000000 */
[----:B------:R-:W-:Y:S01]  /*2ed0*/  UMOV UR5, UR9 ;  /* 0x0000000900057c82 */ /* 0x000fe20008000000 */
[----:B------:R-:W-:-:S04]  /*2ee0*/  UISETP.NE.U32.AND UP0, UPT, UR4, URZ, UPT ;  /* 0x000000ff0400728c */ /* 0x000fc8000bf05070 */
[----:B------:R-:W-:-:S09]  /*2ef0*/  UISETP.NE.AND.EX UP0, UPT, UR5, URZ, UPT, UP0 ;  /* 0x000000ff0500728c */ /* 0x000fd2000bf05300 */
[----:B------:R-:W-:Y:S05]  /*2f00*/  BRA.U UP0, `(.L_x_9939) ;  /* 0x0000000500087547 */ /* 0x000fea000b800000 */
[----:B------:R-:W-:Y:S01]  /*2f10*/  ISETP.GT.AND P1, PT, R2, RZ, PT ;  /* 0x000000ff0200720c */ /* 0x000fe20003f24270 */
[--C-:B------:R-:W-:Y:S01]  /*2f20*/  HADD2.F32 R245, -RZ, R132.reuse.H1_H1 ;  /* 0x30000084fff57230 */ /* 0x100fe20000004100 */
[----:B------:R-:W0:Y:S01]  /*2f30*/  @P2 LDC R170, c[0x0][0x40c] ;  /* 0x00010300ffaa2b82 */ /* 0x000e220000000800 */
[----:B------:R-:W-:Y:S02]  /*2f40*/  HADD2.F32 R243, -RZ, R132.H0_H0 ;  /* 0x20000084fff37230 */ /* 0x000fe40000004100 */
[--C-:B------:R-:W-:Y:S02]  /*2f50*/  HADD2.F32 R237, -RZ, R133.reuse.H1_H1 ;  /* 0x30000085ffed7230 */ /* 0x100fe40000004100 */
[----:B------:R-:W-:Y:S02]  /*2f60*/  HADD2.F32 R239, -RZ, R133.H0_H0 ;  /* 0x20000085ffef7230 */ /* 0x000fe40000004100 */
[----:B------:R-:W-:Y:S01]  /*2f70*/  HADD2.F32 R171, -RZ, R134.H0_H0 ;  /* 0x20000086ffab7230 */ /* 0x000fe20000004100 */
[----:B------:R-:W1:Y:S03]  /*2f80*/  @P2 LDC R192, c[0x0][0x40c] ;  /* 0x00010300ffc02b82 */ /* 0x000e660000000800 */
        /* <DEDUP_REMOVED lines=8> */
[--C-:B------:R-:W-:Y:S01]  /*3010*/  @P1 FFMA.FTZ R168, R176, R5, R180.reuse ;  /* 0x00000005b0a81223 */ /* 0x100fe200000100b4 */
[----:B------:R-:W-:Y:S01]  /*3020*/  @P1 FFMA.FTZ R243, R4, R169, R243 ;  /* 0x000000a904f31223 */ /* 0x000fe200000100f3 */
[----:B------:R-:W-:Y:S02]  /*3030*/  @P1 FFMA.FTZ R169, R11, R5, R180 ;  /* 0x000000050ba91223 */ /* 0x000fe400000100b4 */
[----:B------:R-:W-:Y:S01]  /*3040*/  @P1 FADD.FTZ R168, R9, -R168 ;  /* 0x800000a809a81221 */ /* 0x000fe20000010000 */
[----:B0-----:R-:W-:Y:S01]  /*3050*/  @P2 FMUL.FTZ R245, R245, R170 ;  /* 0x000000aaf5f52220 */ /* 0x001fe20000410000 */
[----:B------:R-:W-:Y:S01]  /*3060*/  @P1 FADD.FTZ R169, R6, -R169 ;  /* 0x800000a906a91221 */ /* 0x000fe20000010000 */
[----:B------:R-:W0:Y:S01]  /*3070*/  @P2 LDC R170, c[0x0][0x40c] ;  /* 0x00010300ffaa2b82 */ /* 0x000e220000000800 */
[----:B------:R-:W-:-:S02]  /*3080*/  @P1 FFMA.FTZ R237, R4, R168, R237 ;  /* 0x000000a804ed1223 */ /* 0x000fc400000100ed */
[----:B------:R-:W-:Y:S01]  /*3090*/  @P1 FFMA.FTZ R239, R4, R169, R239 ;  /* 0x000000a904ef1223 */ /* 0x000fe200000100ef */
[----:B------:R-:W-:Y:S01]  /*30a0*/  @P1 FFMA.FTZ R169, R13, R5, R180 ;  /* 0x000000050da91223 */ /* 0x000fe200000100b4 */
[----:B------:R-:W-:Y:S02]  /*30b0*/  @P2 F2FP.F16.F32.PACK_AB R245, RZ, R245 ;  /* 0x000000f5fff5223e */ /* 0x000fe400000000ff */
[----:B-1----:R-:W-:Y:S01]  /*30c0*/  @P2 FMUL.FTZ R239, R239, R192 ;  /* 0x000000c0efef2220 */ /* 0x002fe20000410000 */
[----:B------:R-:W1:Y:S01]  /*30d0*/  @P2 LDC R168, c[0x0][0x40c] ;  /* 0x00010300ffa82b82 */ /* 0x000e620000000800 */
[----:B------:R-:W-:-:S03]  /*30e0*/  @P1 FADD.FTZ R169, R18, -R169 ;  /* 0x800000a912a91221 */ /* 0x000fc60000010000 */
[----:B------:R-:W-:Y:S01]  /*30f0*/  @P2 F2FP.F16.F32.PACK_AB R239, RZ, R239 ;  /* 0x000000efffef223e */ /* 0x000fe200000000ff */
[C---:B------:R-:W-:Y:S01]  /*3100*/  @P1 FFMA.FTZ R171, R4.reuse, R169, R171 ;  /* 0x000000a904ab1223 */ /* 0x040fe200000100ab */
[----:B------:R-:W-:Y:S02]  /*3110*/  HADD2.F32 R169, -RZ, R134.H1_H1 ;  /* 0x30000086ffa97230 */ /* 0x000fe40000004100 */
[----:B--2---:R-:W-:Y:S01]  /*3120*/  @P2 FMUL.FTZ R188, R237, R188 ;  /* 0x000000bcedbc2220 */ /* 0x004fe20000410000 */
[----:B------:R-:W-:Y:S02]  /*3130*/  @P2 PRMT R153, R239, 0x7610, R153 ;  /* 0x00007610ef992816 */ /* 0x000fe40000000099 */
[----:B------:R-:W-:Y:S02]  /*3140*/  @P1 FFMA.FTZ R169, R4, R182, R169 ;  /* 0x000000b604a91223 */ /* 0x000fe400000100a9 */
[----:B------:R-:W-:Y:S01]  /*3150*/  @P2 F2FP.F16.F32.PACK_AB R188, RZ, R188 ;  /* 0x000000bcffbc223e */ /* 0x000fe200000000ff */
[----:B------:R-:W2:Y:S01]  /*3160*/  @P2 LDC R182, c[0x0][0x40c] ;  /* 0x00010300ffb62b82 */ /* 0x000ea20000000800 */
[----:B0-----:R-:W-:-:S02]  /*3170*/  @P2 FMUL.FTZ R170, R169, R170 ;  /* 0x000000aaa9aa2220 */ /* 0x001fc40000410000 */
[----:B------:R-:W-:-:S03]  /*3180*/  @P2 PRMT R153, R153, 0x5410, R188 ;  /* 0x0000541099992816 */ /* 0x000fc600000000bc */
[----:B------:R-:W-:Y:S01]  /*3190*/  @P2 F2FP.F16.F32.PACK_AB R170, RZ, R170 ;  /* 0x000000aaffaa223e */ /* 0x000fe200000000ff */
[----:B-1----:R-:W-:Y:S02]  /*31a0*/  @P2 FMUL.FTZ R243, R243, R168 ;  /* 0x000000a8f3f32220 */ /* 0x002fe40000410000 */
[----:B------:R-:W0:Y:S03]  /*31b0*/  @P2 LDC R168, c[0x0][0x40c] ;  /* 0x00010300ffa82b82 */ /* 0x000e260000000800 */
[----:B------:R-:W-:Y:S01]  /*31c0*/  @P2 F2FP.F16.F32.PACK_AB R190, RZ, R243 ;  /* 0x000000f3ffbe223e */ /* 0x000fe200000000ff */
[----:B------:R-:W-:-:S03]  /*31d0*/  @P1 FFMA.FTZ R243, R15, R5, R180 ;  /* 0x000000050ff31223 */ /* 0x000fc600000100b4 */
[----:B------:R-:W-:Y:S01]  /*31e0*/  @P2 PRMT R152, R190, 0x7610, R152 ;  /* 0x00007610be982816 */ /* 0x000fe20000000098 */
[----:B------:R-:W-:Y:S01]  /*31f0*/  @P1 FADD.FTZ R194, R202, -R243 ;  /* 0x800000f3cac21221 */ /* 0x000fe20000010000 */
[----:B------:R-:W-:Y:S02]  /*3200*/  HADD2.F32 R243, -RZ, R135.H0_H0 ;  /* 0x20000087fff37230 */ /* 0x000fe40000004100 */
[----:B--2---:R-:W-:Y:S01]  /*3210*/  @P2 FMUL.FTZ R182, R171, R182 ;  /* 0x000000b6abb62220 */ /* 0x004fe20000410000 */
[----:B------:R-:W-:Y:S02]  /*3220*/  @P2 PRMT R152, R152, 0x5410, R245 ;  /* 0x0000541098982816 */ /* 0x000fe400000000f5 */
[----:B------:R-:W-:Y:S02]  /*3230*/  @P1 FFMA.FTZ R243, R4, R194, R243 ;  /* 0x000000c204f31223 */ /* 0x000fe400000100f3 */
[----:B------:R-:W-:-:S04]  /*3240*/  @P2 F2FP.F16.F32.PACK_AB R182, RZ, R182 ;  /* 0x000000b6ffb6223e */ /* 0x000fc800000000ff */
[----:B------:R-:W-:Y:S01]  /*3250*/  @P2 PRMT R154, R182, 0x7610, R154 ;  /* 0x00007610b69a2816 */ /* 0x000fe2000000009a */
[----:B0-----:R-:W-:-:S03]  /*3260*/  @P2 FMUL.FTZ R168, R243, R168 ;  /* 0x000000a8f3a82220 */ /* 0x001fc60000410000 */
        /* <DEDUP_REMOVED lines=12> */
.L_x_9939:
[----:B------:R-:W-:Y:S01]  /*3330*/  ISETP.GT.AND P3, PT, R2, RZ, PT ;  /* 0x000000ff0200720c */ /* 0x000fe20003f64270 */
[----:B------:R-:W-:Y:S01]  /*3340*/  @P1 FFMA.FTZ R73, R3, R5, R180 ;  /* 0x0000000503491223 */ /* 0x000fe200000100b4 */
[----:B------:R-:W-:Y:S01]  /*3350*/  HADD2.F32 R243, -RZ, R132.H0_H0 ;  /* 0x20000084fff37230 */ /* 0x000fe20000004100 */
[----:B------:R-:W0:Y:S01]  /*3360*/  @P2 LDC R169, c[0x0][0x40c] ;  /* 0x00010300ffa92b82 */ /* 0x000e220000000800 */
[--C-:B------:R-:W-:Y:S02]  /*3370*/  HADD2.F32 R74, -RZ, R134.reuse.H0_H0 ;  /* 0x20000086ff4a7230 */ /* 0x100fe40000004100 */
[----:B------:R-:W-:Y:S01]  /*3380*/  @P1 FADD.FTZ R73, R186, -R73 ;  /* 0x80000049ba491221 */ /* 0x000fe20000010000 */
[----:B------:R-:W-:Y:S02]  /*3390*/  HADD2.F32 R249, -RZ, R134.H1_H1 ;  /* 0x30000086fff97230 */ /* 0x000fe40000004100 */
[----:B------:R-:W-:Y:S02]  /*33a0*/  HADD2.F32 R245, -RZ, R133.H0_H0 ;  /* 0x20000085fff57230 */ /* 0x000fe40000004100 */
[----:B------:R-:W-:Y:S01]  /*33b0*/  @P1 FFMA.FTZ R243, R4, R73, R243 ;  /* 0x0000004904f31223 */ /* 0x000fe200000100f3 */
[----:B------:R-:W-:Y:S01]  /*33c0*/  HADD2.F32 R239, -RZ, R132.H1_H1 ;  /* 0x30000084ffef7230 */ /* 0x000fe20000004100 */
[----:B------:R-:W1:Y:S01]  /*33d0*/  @P2 LDC R194, c[0x0][0x40c] ;  /* 0x00010300ffc22b82 */ /* 0x000e620000000800 */
[----:B------:R-:W-:-:S02]  /*33e0*/  HADD2.F32 R237, -RZ, R135.H1_H1 ;  /* 0x30000087ffed7230 */ /* 0x000fc40000004100 */
[-CC-:B------:R-:W-:Y:S01]  /*33f0*/  @P3 FFMA.FTZ R73, R13, R5.reuse, R180.reuse ;  /* 0x000000050d493223 */ /* 0x180fe200000100b4 */
[-CC-:B------:R-:W-:Y:S01]  /*3400*/  @P3 FFMA.FTZ R72, R178, R5.reuse, R180.reuse ;  /* 0x00000005b2483223 */ /* 0x180fe200000100b4 */
[-CC-:B------:R-:W-:Y:S01]  /*3410*/  @P3 FFMA.FTZ R75, R15, R5.reuse, R180.reuse ;  /* 0x000000050f4b3223 */ /* 0x180fe200000100b4 */
[----:B------:R-:W-:Y:S01]  /*3420*/  @P3 FFMA.FTZ R168, R184, R5, R180 ;  /* 0x00000005b8a83223 */ /* 0x000fe200000100b4 */
[----:B------:R-:W-:Y:S01]  /*3430*/  @P3 FADD.FTZ R73, R18, -R73 ;  /* 0x8000004912493221 */ /* 0x000fe20000010000 */
[----:B------:R-:W-:Y:S01]  /*3440*/  @P3 FADD.FTZ R72, R17, -R72 ;  /* 0x8000004811483221 */ /* 0x000fe20000010000 */
[----:B------:R-:W2:Y:S01]  /*3450*/  @P2 LDC R182, c[0x0][0x40c] ;  /* 0x00010300ffb62b82 */ /* 0x000ea20000000800 */
[----:B------:R-:W-:Y:S01]  /*3460*/  @P3 FADD.FTZ R171, R19, -R168 ;  /* 0x800000a813ab3221 */ /* 0x000fe20000010000 */
[C---:B------:R-:W-:Y:S01]  /*3470*/  @P3 FFMA.FTZ R74, R4.reuse, R73, R74 ;  /* 0x00000049044a3223 */ /* 0x040fe2000001004a */
[-CC-:B------:R-:W-:Y:S01]  /*3480*/  @P3 FFMA.FTZ R73, R11, R5.reuse, R180.reuse ;  /* 0x000000050b493223 */ /* 0x180fe200000100b4 */
[----:B------:R-:W-:Y:S01]  /*3490*/  @P3 FFMA.FTZ R249, R4, R72, R249 ;  /* 0x0000004804f93223 */ /* 0x000fe200000100f9 */
[----:B------:R-:W-:Y:S01]  /*34a0*/  @P3 FFMA.FTZ R72, R176, R5, R180 ;  /* 0x00000005b0483223 */ /* 0x000fe200000100b4 */
[----:B------:R-:W-:Y:S01]  /*34b0*/  @P3 FFMA.FTZ R237, R4, R171, R237 ;  /* 0x000000ab04ed3223 */ /* 0x000fe200000100ed */
[----:B------:R-:W-:Y:S01]  /*34c0*/  @P3 FADD.FTZ R73, R6, -R73 ;  /* 0x8000004906493221 */ /* 0x000fe20000010000 */
[----:B------:R-:W3:Y:S01]  /*34d0*/  @P2 LDC R188, c[0x0][0x40c] ;  /* 0x00010300ffbc2b82 */ /* 0x000ee20000000800 */
[----:B------:R-:W-:Y:S01]  /*34e0*/  @P3 FADD.FTZ R72, R9, -R72 ;  /* 0x8000004809483221 */ /* 0x000fe20000010000 */
[----:B0-----:R-:W-:Y:S01]  /*34f0*/  @P2 FMUL.FTZ R168, R74, R169 ;  /* 0x000000a94aa82220 */ /* 0x001fe20000410000 */
[----:B------:R-:W-:Y:S01]  /*3500*/  @P3 FFMA.FTZ R245, R4, R73, R245 ;  /* 0x0000004904f53223 */ /* 0x000fe200000100f5 */
[----:B------:R-:W-:Y:S01]  /*3510*/  HADD2.F32 R73, -RZ, R133.H1_H1 ;  /* 0x30000085ff497230 */ /* 0x000fe20000004100 */
[----:B------:R-:W-:-:S02]  /*3520*/  F2FP.F16.F32.PACK_AB R74, R249, R74 ;  /* 0x0000004af94a723e */ /* 0x000fc400000000ff */
[----:B------:R-:W-:Y:S01]  /*3530*/  @P2 F2FP.F16.F32.PACK_AB R168, RZ, R168 ;  /* 0x000000a8ffa8223e */ /* 0x000fe200000000ff */
[----:B------:R-:W0:Y:S01]  /*3540*/  @P2 LDC R170, c[0x0][0x40c] ;  /* 0x00010300ffaa2b82 */ /* 0x000e220000000800 */
[----:B------:R-:W-:Y:S01]  /*3550*/  @P3 FFMA.FTZ R73, R4, R72, R73 ;  /* 0x0000004804493223 */ /* 0x000fe20000010049 */
[----:B------:R-:W-:Y:S01]  /*3560*/  @P3 FFMA.FTZ R72, R174, R5, R180 ;  /* 0x00000005ae483223 */ /* 0x000fe200000100b4 */
[----:B-1----:R-:W-:Y:S01]  /*3570*/  @P2 FMUL.FTZ R169, R249, R194 ;  /* 0x000000c2f9a92220 */ /* 0x002fe20000410000 */
[----:B------:R-:W-:Y:S02]  /*3580*/  @P2 PRMT R154, R168, 0x7610, R154 ;  /* 0x00007610a89a2816 */ /* 0x000fe4000000009a */
[----:B------:R-:W-:Y:S02]  /*3590*/  @P3 FADD.FTZ R72, R7, -R72 ;  /* 0x8000004807483221 */ /* 0x000fe40000010000 */
[----:B------:R-:W1:Y:S01]  /*35a0*/  @P2 LDC R190, c[0x0][0x40c] ;  /* 0x00010300ffbe2b82 */ /* 0x000e620000000800 */
[----:B--2---:R-:W-:Y:S01]  /*35b0*/  @P2 FMUL.FTZ R194, R73, R182 ;  /* 0x000000b649c22220 */ /* 0x004fe20000410000 */
[----:B------:R-:W-:Y:S01]  /*35c0*/  @P3 FFMA.FTZ R239, R4, R72, R239 ;  /* 0x0000004804ef3223 */ /* 0x000fe200000100ef */
[----:B------:R-:W-:Y:S01]  /*35d0*/  @P3 FADD.FTZ R72, R202, -R75 ;  /* 0x8000004bca483221 */ /* 0x000fe20000010000 */
[----:B------:R-:W-:Y:S01]  /*35e0*/  HADD2.F32 R75, -RZ, R135.H0_H0 ;  /* 0x20000087ff4b7230 */ /* 0x000fe20000004100 */
[----:B------:R-:W-:-:S02]  /*35f0*/  @P2 F2FP.F16.F32.PACK_AB R169, RZ, R169 ;  /* 0x000000a9ffa9223e */ /* 0x000fc400000000ff */
[----:B------:R-:W-:Y:S01]  /*3600*/  F2FP.F16.F32.PACK_AB R73, R73, R245 ;  /* 0x000000f54949723e */ /* 0x000fe200000000ff */
[----:B------:R-:W2:Y:S01]  /*3610*/  @P2 LDC R192, c[0x0][0x40c] ;  /* 0x00010300ffc02b82 */ /* 0x000ea20000000800 */
[----:B------:R-:W-:Y:S01]  /*3620*/  @P3 FFMA.FTZ R75, R4, R72, R75 ;  /* 0x00000048044b3223 */ /* 0x000fe2000001004b */
[----:B---3--:R-:W-:Y:S01]  /*3630*/  @P2 FMUL.FTZ R171, R245, R188 ;  /* 0x000000bcf5ab2220 */ /* 0x008fe20000410000 */
[----:B------:R-:W-:-:S05]  /*3640*/  @P2 PRMT R154, R154, 0x5410, R169 ;  /* 0x000054109a9a2816 */ /* 0x000fca00000000a9 */
[----:B------:R-:W3:Y:S01]  /*3650*/  @P2 LDC R72, c[0x0][0x40c] ;  /* 0x00010300ff482b82 */ /* 0x000ee20000000800 */
[----:B0-----:R-:W-:Y:S01]  /*3660*/  @P2 FMUL.FTZ R182, R243, R170 ;  /* 0x000000aaf3b62220 */ /* 0x001fe20000410000 */
[----:B------:R-:W-:Y:S02]  /*3670*/  @P2 F2FP.F16.F32.PACK_AB R170, RZ, R171 ;  /* 0x000000abffaa223e */ /* 0x000fe400000000ff */
[----:B------:R-:W-:Y:S02]  /*3680*/  @P2 F2FP.F16.F32.PACK_AB R171, RZ, R194 ;  /* 0x000000c2ffab223e */ /* 0x000fe400000000ff */
[----:B------:R-:W-:Y:S01]  /*3690*/  @P2 F2FP.F16.F32.PACK_AB R182, RZ, R182 ;  /* 0x000000b6ffb6223e */ /* 0x000fe200000000ff */
[----:B-1----:R-:W-:Y:S01]  /*36a0*/  @P2 FMUL.FTZ R190, R75, R190 ;  /* 0x000000be4bbe2220 */ /* 0x002fe20000410000 */
[----:B------:R-:W-:Y:S02]  /*36b0*/  @P2 PRMT R153, R170, 0x7610, R153 ;  /* 0x00007610aa992816 */ /* 0x000fe40000000099 */
[----:B------:R-:W-:-:S02]  /*36c0*/  @P2 PRMT R152, R182, 0x7610, R152 ;  /* 0x00007610b6982816 */ /* 0x000fc40000000098 */
[----:B------:R-:W-:Y:S02]  /*36d0*/  @P2 F2FP.F16.F32.PACK_AB R190, RZ, R190 ;  /* 0x000000beffbe223e */ /* 0x000fe400000000ff */
[C---:B------:R-:W-:Y:S01]  /*36e0*/  F2FP.F16.F32.PACK_AB R75, R237.reuse, R75 ;  /* 0x0000004bed4b723e */ /* 0x040fe200000000ff */
[----:B--2---:R-:W-:Y:S01]  /*36f0*/  @P2 FMUL.FTZ R192, R237, R192 ;  /* 0x000000c0edc02220 */ /* 0x004fe20000410000 */
[----:B------:R-:W-:Y:S02]  /*3700*/  @P2 PRMT R155, R190, 0x7610, R155 ;  /* 0x00007610be9b2816 */ /* 0x000fe4000000009b */
[----:B------:R-:W-:Y:S02]  /*3710*/  @P2 PRMT R153, R153, 0x5410, R171 ;  /* 0x0000541099992816 */ /* 0x000fe400000000ab */
[----:B------:R-:W-:Y:S01]  /*3720*/  @P2 F2FP.F16.F32.PACK_AB R192, RZ, R192 ;  /* 0x000000c0ffc0223e */ /* 0x000fe200000000ff */
[C---:B---3--:R-:W-:Y:S01]  /*3730*/  @P2 FMUL.FTZ R188, R239.reuse, R72 ;  /* 0x00000048efbc2220 */ /* 0x048fe20000410000 */
[----:B------:R-:W-:-:S02]  /*3740*/  F2FP.F16.F32.PACK_AB R72, R239, R243 ;  /* 0x000000f3ef48723e */ /* 0x000fc400000000ff */
[----:B------:R-:W-:Y:S02]  /*3750*/  @P2 PRMT R155, R155, 0x5410, R192 ;  /* 0x000054109b9b2816 */ /* 0x000fe400000000c0 */
[----:B------:R-:W-:-:S04]  /*3760*/  @P2 F2FP.F16.F32.PACK_AB R188, RZ, R188 ;  /* 0x000000bcffbc223e */ /* 0x000fc800000000ff */
[----:B------:R-:W-:-:S07]  /*3770*/  @P2 PRMT R152, R152, 0x5410, R188 ;  /* 0x0000541098982816 */ /* 0x000fce00000000bc */
.L_x_9938:
        /* <DEDUP_REMOVED lines=11> */
[--C-:B------:R-:W-:Y:S01]  /*3830*/  HADD2.F32 R245, -RZ, R138.reuse.H0_H0 ;  /* 0x2000008afff57230 */ /* 0x100fe20000004100 */
[----:B------:R-:W1:Y:S01]  /*3840*/  @P2 LDC R192, c[0x0][0x40c] ;  /* 0x00010300ffc02b82 */ /* 0x000e620000000800 */
[----:B------:R-:W-:Y:S02]  /*3850*/  HADD2.F32 R249, -RZ, R138.H1_H1 ;  /* 0x3000008afff97230 */ /* 0x000fe40000004100 */
[----:B------:R-:W-:Y:S02]  /*3860*/  HADD2.F32 R239, -RZ, R137.H0_H0 ;  /* 0x20000089ffef7230 */ /* 0x000fe40000004100 */
[--C-:B------:R-:W-:Y:S02]  /*3870*/  HADD2.F32 R237, -RZ, R136.reuse.H0_H0 ;  /* 0x20000088ffed7230 */ /* 0x100fe40000004100 */
[----:B------:R-:W-:Y:S01]  /*3880*/  HADD2.F32 R243, -RZ, R136.H1_H1 ;  /* 0x30000088fff37230 */ /* 0x000fe20000004100 */
[----:B------:R-:W2:Y:S01]  /*3890*/  @P2 LDC R188, c[0x0][0x40c] ;  /* 0x00010300ffbc2b82 */ /* 0x000ea20000000800 */
[----:B0-----:R-:W-:-:S02]  /*38a0*/  HADD2.F32 R169, -RZ, R139.H1_H1 ;  /* 0x3000008bffa97230 */ /* 0x001fc40000004100 */
[-CC-:B------:R-:W-:Y:S01]  /*38b0*/  @P3 FFMA.FTZ R73, R213, R5.reuse, R180.reuse ;  /* 0x00000005d5493223 */ /* 0x180fe200000100b4 */
[-CC-:B------:R-:W-:Y:S01]  /*38c0*/  @P3 FFMA.FTZ R72, R208, R5.reuse, R180.reuse ;  /* 0x00000005d0483223 */ /* 0x180fe200000100b4 */
[-CC-:B------:R-:W-:Y:S01]  /*38d0*/  @P3 FFMA.FTZ R75, R201, R5.reuse, R180.reuse ;  /* 0x00000005c94b3223 */ /* 0x180fe200000100b4 */
[----:B------:R-:W-:Y:S01]  /*38e0*/  @P3 FFMA.FTZ R168, R210, R5, R180 ;  /* 0x00000005d2a83223 */ /* 0x000fe200000100b4 */
[----:B------:R-:W-:Y:S01]  /*38f0*/  @P3 FADD.FTZ R73, R216, -R73 ;  /* 0x80000049d8493221 */ /* 0x000fe20000010000 */
[----:B------:R-:W-:Y:S01]  /*3900*/  @P3 FADD.FTZ R72, R191, -R72 ;  /* 0x80000048bf483221 */ /* 0x000fe20000010000 */
[----:B------:R-:W-:Y:S01]  /*3910*/  @P3 FADD.FTZ R75, R214, -R75 ;  /* 0x8000004bd64b3221 */ /* 0x000fe20000010000 */
[----:B------:R-:W0:Y:S01]  /*3920*/  @P2 LDC R170, c[0x0][0x40c] ;  /* 0x00010300ffaa2b82 */ /* 0x000e220000000800 */
[C---:B------:R-:W-:Y:S01]  /*3930*/  @P3 FFMA.FTZ R245, R4.reuse, R73, R245 ;  /* 0x0000004904f53223 */ /* 0x040fe200000100f5 */
[-CC-:B------:R-:W-:Y:S01]  /*3940*/  @P3 FFMA.FTZ R73, R203, R5.reuse, R180.reuse ;  /* 0x00000005cb493223 */ /* 0x180fe200000100b4 */
[----:B------:R-:W-:Y:S01]  /*3950*/  @P3 FFMA.FTZ R249, R4, R72, R249 ;  /* 0x0000004804f93223 */ /* 0x000fe200000100f9 */
[--C-:B------:R-:W-:Y:S01]  /*3960*/  @P3 FFMA.FTZ R72, R204, R5, R180.reuse ;  /* 0x00000005cc483223 */ /* 0x100fe200000100b4 */
[----:B------:R-:W-:Y:S01]  /*3970*/  @P3 FFMA.FTZ R237, R4, R75, R237 ;  /* 0x0000004b04ed3223 */ /* 0x000fe200000100ed */
[----:B------:R-:W-:Y:S01]  /*3980*/  @P3 FADD.FTZ R73, R220, -R73 ;  /* 0x80000049dc493221 */ /* 0x000fe20000010000 */
[----:B------:R-:W-:Y:S01]  /*3990*/  @P3 FFMA.FTZ R75, R205, R5, R180 ;  /* 0x00000005cd4b3223 */ /* 0x000fe200000100b4 */
[----:B------:R-:W-:Y:S01]  /*39a0*/  @P3 FADD.FTZ R72, R175, -R72 ;  /* 0x80000048af483221 */ /* 0x000fe20000010000 */
[----:B------:R-:W3:Y:S01]  /*39b0*/  @P2 LDC R74, c[0x0][0x40c] ;  /* 0x00010300ff4a2b82 */ /* 0x000ee20000000800 */
[----:B------:R-:W-:Y:S01]  /*39c0*/  @P3 FFMA.FTZ R239, R4, R73, R239 ;  /* 0x0000004904ef3223 */ /* 0x000fe200000100ef */
[----:B------:R-:W-:-:S02]  /*39d0*/  HADD2.F32 R73, -RZ, R137.H1_H1 ;  /* 0x30000089ff497230 */ /* 0x000fc40000004100 */
[----:B------:R-:W-:Y:S01]  /*39e0*/  @P3 FADD.FTZ R168, R193, -R168 ;  /* 0x800000a8c1a83221 */ /* 0x000fe20000010000 */
[----:B--2---:R-:W-:Y:S02]  /*39f0*/  @P2 FMUL.FTZ R188, R245, R188 ;  /* 0x000000bcf5bc2220 */ /* 0x004fe40000410000 */
[----:B------:R-:W-:Y:S01]  /*3a00*/  @P3 FFMA.FTZ R73, R4, R72, R73 ;  /* 0x0000004804493223 */ /* 0x000fe20000010049 */
[----:B------:R-:W-:Y:S01]  /*3a10*/  @P3 FFMA.FTZ R72, R200, R5, R180 ;  /* 0x00000005c8483223 */ /* 0x000fe200000100b4 */
[----:B------:R-:W2:Y:S01]  /*3a20*/  @P2 LDC R190, c[0x0][0x40c] ;  /* 0x00010300ffbe2b82 */ /* 0x000ea20000000800 */
[----:B------:R-:W-:Y:S01]  /*3a30*/  @P3 FFMA.FTZ R169, R4, R168, R169 ;  /* 0x000000a804a93223 */ /* 0x000fe200000100a9 */
[----:B-1----:R-:W-:Y:S01]  /*3a40*/  @P2 FMUL.FTZ R168, R239, R192 ;  /* 0x000000c0efa82220 */ /* 0x002fe20000410000 */
[----:B------:R-:W-:Y:S01]  /*3a50*/  @P3 FADD.FTZ R72, R173, -R72 ;  /* 0x80000048ad483221 */ /* 0x000fe20000010000 */
[----:B------:R-:W-:Y:S01]  /*3a60*/  @P2 F2FP.F16.F32.PACK_AB R188, RZ, R188 ;  /* 0x000000bcffbc223e */ /* 0x000fe200000000ff */
[----:B0-----:R-:W-:-:S02]  /*3a70*/  @P2 FMUL.FTZ R170, R249, R170 ;  /* 0x000000aaf9aa2220 */ /* 0x001fc40000410000 */
[----:B------:R-:W-:Y:S01]  /*3a80*/  @P3 FFMA.FTZ R243, R4, R72, R243 ;  /* 0x0000004804f33223 */ /* 0x000fe200000100f3 */
[----:B------:R-:W-:Y:S01]  /*3a90*/  @P3 FADD.FTZ R72, R222, -R75 ;  /* 0x8000004bde483221 */ /* 0x000fe20000010000 */
[----:B------:R-:W-:Y:S01]  /*3aa0*/  HADD2.F32 R75, -RZ, R139.H0_H0 ;  /* 0x2000008bff4b7230 */ /* 0x000fe20000004100 */
[----:B------:R-:W0:Y:S01]  /*3ab0*/  @P2 LDC R182, c[0x0][0x40c] ;  /* 0x00010300ffb62b82 */ /* 0x000e220000000800 */
[----:B------:R-:W-:Y:S02]  /*3ac0*/  @P2 F2FP.F16.F32.PACK_AB R168, RZ, R168 ;  /* 0x000000a8ffa8223e */ /* 0x000fe400000000ff */
[----:B------:R-:W-:Y:S01]  /*3ad0*/  @P2 F2FP.F16.F32.PACK_AB R170, RZ, R170 ;  /* 0x000000aaffaa223e */ /* 0x000fe200000000ff */
[----:B------:R-:W-:Y:S01]  /*3ae0*/  @P3 FFMA.FTZ R75, R4, R72, R75 ;  /* 0x00000048044b3223 */ /* 0x000fe2000001004b */
[----:B---3--:R-:W-:Y:S01]  /*3af0*/  @P2 FMUL.FTZ R171, R73, R74 ;  /* 0x0000004a49ab2220 */ /* 0x008fe20000410000 */
[----:B------:R-:W-:Y:S02]  /*3b00*/  @P2 PRMT R154, R188, 0x7610, R154 ;  /* 0x00007610bc9a2816 */ /* 0x000fe4000000009a */
[----:B------:R-:W1:Y:S01]  /*3b10*/  @P2 LDC R72, c[0x0][0x40c] ;  /* 0x00010300ff482b82 */ /* 0x000e620000000800 */
[----:B------:R-:W-:-:S02]  /*3b20*/  @P2 PRMT R153, R168, 0x7610, R153 ;  /* 0x00007610a8992816 */ /* 0x000fc40000000099 */
[----:B------:R-:W-:Y:S02]  /*3b30*/  @P2 F2FP.F16.F32.PACK_AB R171, RZ, R171 ;  /* 0x000000abffab223e */ /* 0x000fe400000000ff */
[----:B------:R-:W-:Y:S01]  /*3b40*/  F2FP.F16.F32.PACK_AB R74, R249, R245 ;  /* 0x000000f5f94a723e */ /* 0x000fe200000000ff */
[----:B--2---:R-:W-:Y:S01]  /*3b50*/  @P2 FMUL.FTZ R190, R243, R190 ;  /* 0x000000bef3be2220 */ /* 0x004fe20000410000 */
[----:B------:R-:W-:Y:S02]  /*3b60*/  F2FP.F16.F32.PACK_AB R73, R73, R239 ;  /* 0x000000ef4949723e */ /* 0x000fe400000000ff */
[----:B------:R-:W-:Y:S02]  /*3b70*/  @P2 PRMT R154, R154, 0x5410, R170 ;  /* 0x000054109a9a2816 */ /* 0x000fe400000000aa */
[----:B------:R-:W-:Y:S02]  /*3b80*/  @P2 F2FP.F16.F32.PACK_AB R190, RZ, R190 ;  /* 0x000000beffbe223e */ /* 0x000fe400000000ff */
[----:B------:R-:W-:Y:S01]  /*3b90*/  @P2 PRMT R153, R153, 0x5410, R171 ;  /* 0x0000541099992816 */ /* 0x000fe200000000ab */
[----:B0-----:R-:W-:Y:S01]  /*3ba0*/  @P2 FMUL.FTZ R182, R75, R182 ;  /* 0x000000b64bb62220 */ /* 0x001fe20000410000 */
[----:B------:R-:W-:-:S04]  /*3bb0*/  F2FP.F16.F32.PACK_AB R75, R169, R75 ;  /* 0x0000004ba94b723e */ /* 0x000fc800000000ff */
[----:B------:R-:W-:Y:S01]  /*3bc0*/  @P2 F2FP.F16.F32.PACK_AB R182, RZ, R182 ;  /* 0x000000b6ffb6223e */ /* 0x000fe200000000ff */
[----:B-1----:R-:W-:Y:S01]  /*3bd0*/  @P2 FMUL.FTZ R192, R237, R72 ;  /* 0x00000048edc02220 */ /* 0x002fe20000410000 */
[----:B------:R-:W-:Y:S02]  /*3be0*/  F2FP.F16.F32.PACK_AB R72, R243, R237 ;  /* 0x000000edf348723e */ /* 0x000fe400000000ff */
[----:B------:R-:W-:Y:S02]  /*3bf0*/  @P2 PRMT R155, R182, 0x7610, R155 ;  /* 0x00007610b69b2816 */ /* 0x000fe4000000009b */
[----:B------:R-:W-:-:S04]  /*3c00*/  @P2 F2FP.F16.F32.PACK_AB R192, RZ, R192 ;  /* 0x000000c0ffc0223e */ /* 0x000fc800000000ff */
[----:B------:R-:W-:-:S04]  /*3c10*/  @P2 PRMT R152, R192, 0x7610, R152 ;  /* 0x00007610c0982816 */ /* 0x000fc80000000098 */
[----:B------:R-:W-:Y:S01]  /*3c20*/  @P2 PRMT R152, R152, 0x5410, R190 ;  /* 0x0000541098982816 */ /* 0x000fe200000000be */
[----:B------:R-:W-:Y:S06]  /*3c30*/  @!P2 BRA `(.L_x_9942) ;  /* 0x0000000c0054a947 */ /* 0x000fec0003800000 */
[----:B------:R-:W-:-:S05]  /*3c40*/  FMUL.FTZ R169, R169, UR16 ;  /* 0x00000010a9a97c20 */ /* 0x000fca0008410000 */
[----:B------:R-:W-:-:S04]  /*3c50*/  F2FP.F16.F32.PACK_AB R169, RZ, R169 ;  /* 0x000000a9ffa9723e */ /* 0x000fc800000000ff */
[----:B------:R-:W-:Y:S01]  /*3c60*/  PRMT R155, R155, 0x5410, R169 ;  /* 0x000054109b9b7816 */ /* 0x000fe200000000a9 */
[----:B------:R-:W-:Y:S06]  /*3c70*/  BRA `(.L_x_9942) ;  /* 0x0000000c00447947 */ /* 0x000fec0003800000 */
.L_x_9941:
[----:B------:R-:W-:Y:S01]  /*3c80*/  ISETP.GT.AND P3, PT, R2, RZ, PT ;  /* 0x000000ff0200720c */ /* 0x000fe20003f64270 */
[--C-:B------:R-:W-:Y:S01]  /*3c90*/  HADD2.F32 R245, -RZ, R136.reuse.H1_H1 ;  /* 0x30000088fff57230 */ /* 0x100fe20000004100 */
[----:B0-----:R-:W0:Y:S01]  /*3ca0*/  @P2 LDC R170, c[0x0][0x40c] ;  /* 0x00010300ffaa2b82 */ /* 0x001e220000000800 */
        /* <DEDUP_REMOVED lines=63> */
.L_x_9940:
        /* <DEDUP_REMOVED lines=48> */
[----:B------:R-:W-:Y:S02]  /*43a0*/  @P2 PRMT R153, R153, 0x5410, R75 ;  /* 0x0000541099992816 */ /* 0x000fe4000000004b */
        /* <DEDUP_REMOVED lines=9> */
[----:B------:R-:W-:-:S04]  /*4440*/  FFMA.FTZ R168, R210, R5, R180 ;  /* 0x00000005d2a87223 */ /* 0x000fc800000100b4 */
[----:B------:R-:W-:Y:S01]  /*4450*/  FADD.FTZ R237, R193, -R168 ;  /* 0x800000a8c1ed7221 */ /* 0x000fe20000010000 */
[----:B---3--:R-:W-:-:S03]  /*4460*/  @P2 FMUL.FTZ R75, R182, R171 ;  /* 0x000000abb64b2220 */ /* 0x008fc60000410000 */
[----:B------:R-:W-:Y:S02]  /*4470*/  FMUL.FTZ R168, R4, R237 ;  /* 0x000000ed04a87220 */ /* 0x000fe40000410000 */
[----:B------:R-:W-:-:S03]  /*4480*/  @P2 F2FP.F16.F32.PACK_AB R75, RZ, R75 ;  /* 0x0000004bff4b223e */ /* 0x000fc600000000ff */
        /* <DEDUP_REMOVED lines=8> */
.L_x_9943:
        /* <DEDUP_REMOVED lines=9> */
.L_x_9944:
        /* <DEDUP_REMOVED lines=9> */
.L_x_9945:
        /* <DEDUP_REMOVED lines=9> */
.L_x_9946:
        /* <DEDUP_REMOVED lines=9> */
.L_x_9947:
        /* <DEDUP_REMOVED lines=9> */
.L_x_9948:
        /* <DEDUP_REMOVED lines=9> */
.L_x_9949:
        /* <DEDUP_REMOVED lines=9> */
.L_x_9950:
        /* <DEDUP_REMOVED lines=9> */
.L_x_9942:
        /* <DEDUP_REMOVED lines=80> */
.L_x_9952:
        /* <DEDUP_REMOVED lines=66> */
.L_x_9951:
        /* <DEDUP_REMOVED lines=71> */
.L_x_9954:
        /* <DEDUP_REMOVED lines=9> */
.L_x_9955:
        /* <DEDUP_REMOVED lines=9> */
.L_x_9956:
        /* <DEDUP_REMOVED lines=9> */
.L_x_9957:
        /* <DEDUP_REMOVED lines=9> */
.L_x_9958:
        /* <DEDUP_REMOVED lines=9> */
.L_x_9959:
        /* <DEDUP_REMOVED lines=9> */
.L_x_9960:
        /* <DEDUP_REMOVED lines=9> */
.L_x_9961:
        /* <DEDUP_REMOVED lines=9> */
.L_x_9953:
        /* <DEDUP_REMOVED lines=25> */
[----:B------:R-:W0:Y:S01]  /*5d30*/  @P2 LDC R170, c[0x0][0x40c] ;  /* 0x00010300ffaa2b82 */ /* 0x000e220000000800 */
        /* <DEDUP_REMOVED lines=8> */
[----:B------:R-:W-:-:S02]  /*5dc0*/  @P3 FADD.FTZ R72, R217, -R72 ;  /* 0x80000048d9483221 */ /* 0x000fc40000010000 */
[----:B------:R-:W-:Y:S01]  /*5dd0*/  @P3 FFMA.FTZ R239, R4, R73, R239 ;  /* 0x0000004904ef3223 */ /* 0x000fe200000100ef */
[----:B------:R-:W-:-:S03]  /*5de0*/  HADD2.F32 R73, -RZ, R145.H1_H1 ;  /* 0x30000091ff497230 */ /* 0x000fc60000004100 */
[----:B-1----:R-:W-:Y:S01]  /*5df0*/  @P2 FMUL.FTZ R168, R239, R192 ;  /* 0x000000c0efa82220 */ /* 0x002fe20000410000 */
[----:B------:R-:W1:Y:S01]  /*5e00*/  @P2 LDC R190, c[0x0][0x40c] ;  /* 0x00010300ffbe2b82 */ /* 0x000e620000000800 */
[C---:B------:R-:W-:Y:S01]  /*5e10*/  @P3 FFMA.FTZ R73, R4.reuse, R72, R73 ;  /* 0x0000004804493223 */ /* 0x040fe20000010049 */
[-C--:B------:R-:W-:Y:S01]  /*5e20*/  @P3 FFMA.FTZ R72, R211, R5.reuse, R180 ;  /* 0x00000005d3483223 */ /* 0x080fe200000100b4 */
[----:B--2---:R-:W-:Y:S01]  /*5e30*/  @P2 FMUL.FTZ R188, R245, R188 ;  /* 0x000000bcf5bc2220 */ /* 0x004fe20000410000 */
[----:B------:R-:W-:Y:S02]  /*5e40*/  @P2 F2FP.F16.F32.PACK_AB R168, RZ, R168 ;  /* 0x000000a8ffa8223e */ /* 0x000fe400000000ff */
[----:B------:R-:W-:Y:S02]  /*5e50*/  @P3 FADD.FTZ R72, R187, -R72 ;  /* 0x80000048bb483221 */ /* 0x000fe40000010000 */
[----:B------:R-:W2:Y:S01]  /*5e60*/  @P2 LDC R182, c[0x0][0x40c] ;  /* 0x00010300ffb62b82 */ /* 0x000ea20000000800 */
[----:B0-----:R-:W-:Y:S01]  /*5e70*/  @P2 FMUL.FTZ R170, R249, R170 ;  /* 0x000000aaf9aa2220 */ /* 0x001fe20000410000 */
[----:B------:R-:W-:Y:S01]  /*5e80*/  @P3 FFMA.FTZ R237, R4, R72, R237 ;  /* 0x0000004804ed3223 */ /* 0x000fe200000100ed */
[----:B------:R-:W-:Y:S01]  /*5e90*/  @P3 FFMA.FTZ R72, R226, R5, R180 ;  /* 0x00000005e2483223 */ /* 0x000fe200000100b4 */
[----:B------:R-:W-:-:S02]  /*5ea0*/  @P2 F2FP.F16.F32.PACK_AB R188, RZ, R188 ;  /* 0x000000bcffbc223e */ /* 0x000fc400000000ff */
[----:B------:R-:W-:Y:S01]  /*5eb0*/  @P2 F2FP.F16.F32.PACK_AB R170, RZ, R170 ;  /* 0x000000aaffaa223e */ /* 0x000fe200000000ff */
[----:B------:R-:W-:Y:S01]  /*5ec0*/  @P3 FADD.FTZ R72, R215, -R72 ;  /* 0x80000048d7483221 */ /* 0x000fe20000010000 */
[----:B---3--:R-:W-:Y:S01]  /*5ed0*/  @P2 FMUL.FTZ R171, R73, R74 ;  /* 0x0000004a49ab2220 */ /* 0x008fe20000410000 */
[----:B------:R-:W-:Y:S02]  /*5ee0*/  @P2 PRMT R154, R188, 0x7610, R154 ;  /* 0x00007610bc9a2816 */ /* 0x000fe4000000009a */
[----:B------:R-:W-:Y:S01]  /*5ef0*/  @P3 FFMA.FTZ R243, R4, R72, R243 ;  /* 0x0000004804f33223 */ /* 0x000fe200000100f3 */
[----:B------:R-:W-:Y:S01]  /*5f00*/  @P3 FADD.FTZ R72, R198, -R75 ;  /* 0x8000004bc6483221 */ /* 0x000fe20000010000 */
[----:B------:R-:W-:Y:S01]  /*5f10*/  HADD2.F32 R75, -RZ, R147.H0_H0 ;  /* 0x20000093ff4b7230 */ /* 0x000fe20000004100 */
[----:B------:R-:W-:Y:S01]  /*5f20*/  @P2 F2FP.F16.F32.PACK_AB R171, RZ, R171 ;  /* 0x000000abffab223e */ /* 0x000fe200000000ff */
[----:B-1----:R-:W-:Y:S01]  /*5f30*/  @P2 FMUL.FTZ R190, R243, R190 ;  /* 0x000000bef3be2220 */ /* 0x002fe20000410000 */
[----:B------:R-:W-:-:S02]  /*5f40*/  @P2 PRMT R153, R168, 0x7610, R153 ;  /* 0x00007610a8992816 */ /* 0x000fc40000000099 */
[----:B------:R-:W-:Y:S01]  /*5f50*/  @P3 FFMA.FTZ R75, R4, R72, R75 ;  /* 0x00000048044b3223 */ /* 0x000fe2000001004b */
[----:B------:R-:W-:Y:S01]  /*5f60*/  F2FP.F16.F32.PACK_AB R74, R249, R245 ;  /* 0x000000f5f94a723e */ /* 0x000fe200000000ff */
[----:B------:R-:W0:Y:S01]  /*5f70*/  @P2 LDC R72, c[0x0][0x40c] ;  /* 0x00010300ff482b82 */ /* 0x000e220000000800 */
[----:B------:R-:W-:Y:S02]  /*5f80*/  @P2 F2FP.F16.F32.PACK_AB R190, RZ, R190 ;  /* 0x000000beffbe223e */ /* 0x000fe400000000ff */
[----:B------:R-:W-:Y:S01]  /*5f90*/  F2FP.F16.F32.PACK_AB R73, R73, R239 ;  /* 0x000000ef4949723e */ /* 0x000fe200000000ff */
[----:B--2---:R-:W-:Y:S01]  /*5fa0*/  @P2 FMUL.FTZ R182, R75, R182 ;  /* 0x000000b64bb62220 */ /* 0x004fe20000410000 */
[----:B------:R-:W-:Y:S02]  /*5fb0*/  @P2 PRMT R154, R154, 0x5410, R170 ;  /* 0x000054109a9a2816 */ /* 0x000fe400000000aa */
[----:B------:R-:W-:Y:S02]  /*5fc0*/  @P2 PRMT R153, R153, 0x5410, R171 ;  /* 0x0000541099992816 */ /* 0x000fe400000000ab */
[----:B------:R-:W-:-:S02]  /*5fd0*/  @P2 F2FP.F16.F32.PACK_AB R182, RZ, R182 ;  /* 0x000000b6ffb6223e */ /* 0x000fc400000000ff */
[----:B------:R-:W-:Y:S02]  /*5fe0*/  F2FP.F16.F32.PACK_AB R75, R169, R75 ;  /* 0x0000004ba94b723e */ /* 0x000fe400000000ff */
[----:B------:R-:W-:Y:S01]  /*5ff0*/  @P2 PRMT R155, R182, 0x7610, R155 ;  /* 0x00007610b69b2816 */ /* 0x000fe2000000009b */
[----:B0-----:R-:W-:Y:S01]  /*6000*/  @P2 FMUL.FTZ R192, R237, R72 ;  /* 0x00000048edc02220 */ /* 0x001fe20000410000 */
[----:B------:R-:W-:-:S04]  /*6010*/  F2FP.F16.F32.PACK_AB R72, R243, R237 ;  /* 0x000000edf348723e */ /* 0x000fc800000000ff */
        /* <DEDUP_REMOVED lines=8> */
.L_x_9963:
[----:B------:R-:W-:Y:S01]  /*60a0*/  ISETP.GT.AND P3, PT, R2, RZ, PT ;  /* 0x000000ff0200720c */ /* 0x000fe20003f64270 */
[--C-:B------:R-:W-:Y:S01]  /*60b0*/  HADD2.F32 R243, -RZ, R144.reuse.H0_H0 ;  /* 0x20000090fff37230 */ /* 0x100fe20000004100 */
[----:B0-----:R-:W0:Y:S01]  /*60c0*/  @P2 LDC R170, c[0x0][0x40c] ;  /* 0x00010300ffaa2b82 */ /* 0x001e220000000800 */
[----:B------:R-:W-:Y:S02]  /*60d0*/  HADD2.F32 R245, -RZ, R144.H1_H1 ;  /* 0x30000090fff57230 */ /* 0x000fe40000004100 */
        /* <DEDUP_REMOVED lines=15> */
[----:B------:R-:W-:Y:S02]  /*61d0*/  @P3 FADD.FTZ R168, R215, -R168 ;  /* 0x800000a8d7a83221 */ /* 0x000fe40000010000 */
[----:B------:R-:W-:-:S02]  /*61e0*/  @P3 FADD.FTZ R169, R232, -R169 ;  /* 0x800000a9e8a93221 */ /* 0x000fc40000010000 */
[----:B------:R-:W-:Y:S01]  /*61f0*/  @P3 FFMA.FTZ R245, R4, R168, R245 ;  /* 0x000000a804f53223 */ /* 0x000fe200000100f5 */
[----:B------:R-:W-:Y:S01]  /*6200*/  @P3 FFMA.FTZ R168, R250, R5, R180 ;  /* 0x00000005faa83223 */ /* 0x000fe200000100b4 */
[C---:B------:R-:W-:Y:S01]  /*6210*/  @P3 FFMA.FTZ R171, R4.reuse, R169, R171 ;  /* 0x000000a904ab3223 */ /* 0x040fe200000100ab */
[----:B------:R-:W-:Y:S02]  /*6220*/  HADD2.F32 R169, -RZ, R146.H1_H1 ;  /* 0x30000092ffa97230 */ /* 0x000fe40000004100 */
[----:B0-----:R-:W-:Y:S01]  /*6230*/  @P2 FMUL.FTZ R245, R245, R170 ;  /* 0x000000aaf5f52220 */ /* 0x001fe20000410000 */
[----:B------:R-:W-:Y:S01]  /*6240*/  @P3 FADD.FTZ R168, R217, -R168 ;  /* 0x800000a8d9a83221 */ /* 0x000fe20000010000 */
[----:B------:R-:W0:Y:S01]  /*6250*/  @P2 LDC R170, c[0x0][0x40c] ;  /* 0x00010300ffaa2b82 */ /* 0x000e220000000800 */
[----:B-1----:R-:W-:Y:S01]  /*6260*/  @P2 FMUL.FTZ R239, R239, R192 ;  /* 0x000000c0efef2220 */ /* 0x002fe20000410000 */
[C---:B------:R-:W-:Y:S01]  /*6270*/  @P3 FFMA.FTZ R169, R4.reuse, R182, R169 ;  /* 0x000000b604a93223 */ /* 0x040fe200000100a9 */
[----:B------:R-:W-:Y:S01]  /*6280*/  @P3 FFMA.FTZ R237, R4, R168, R237 ;  /* 0x000000a804ed3223 */ /* 0x000fe200000100ed */
[----:B------:R-:W-:-:S02]  /*6290*/  @P2 F2FP.F16.F32.PACK_AB R245, RZ, R245 ;  /* 0x000000f5fff5223e */ /* 0x000fc400000000ff */
[----:B------:R-:W-:Y:S02]  /*62a0*/  @P2 F2FP.F16.F32.PACK_AB R239, RZ, R239 ;  /* 0x000000efffef223e */ /* 0x000fe400000000ff */
[----:B------:R-:W1:Y:S01]  /*62b0*/  @P2 LDC R168, c[0x0][0x40c] ;  /* 0x00010300ffa82b82 */ /* 0x000e620000000800 */
[----:B--2---:R-:W-:Y:S01]  /*62c0*/  @P2 FMUL.FTZ R188, R237, R188 ;  /* 0x000000bcedbc2220 */ /* 0x004fe20000410000 */
[----:B------:R-:W-:-:S04]  /*62d0*/  @P2 PRMT R153, R239, 0x7610, R153 ;  /* 0x00007610ef992816 */ /* 0x000fc80000000099 */
[----:B------:R-:W-:Y:S02]  /*62e0*/  @P2 F2FP.F16.F32.PACK_AB R188, RZ, R188 ;  /* 0x000000bcffbc223e */ /* 0x000fe400000000ff */
[----:B------:R-:W2:Y:S02]  /*62f0*/  @P2 LDC R182, c[0x0][0x40c] ;  /* 0x00010300ffb62b82 */ /* 0x000ea40000000800 */
[----:B------:R-:W-:Y:S01]  /*6300*/  @P2 PRMT R153, R153, 0x5410, R188 ;  /* 0x0000541099992816 */ /* 0x000fe200000000bc */
[----:B0-----:R-:W-:-:S05]  /*6310*/  @P2 FMUL.FTZ R170, R169, R170 ;  /* 0x000000aaa9aa2220 */ /* 0x001fca0000410000 */
[----:B------:R-:W-:Y:S01]  /*6320*/  @P2 F2FP.F16.F32.PACK_AB R170, RZ, R170 ;  /* 0x000000aaffaa223e */ /* 0x000fe200000000ff */
[----:B-1----:R-:W-:Y:S02]  /*6330*/  @P2 FMUL.FTZ R243, R243, R168 ;  /* 0x000000a8f3f32220 */ /* 0x002fe40000410000 */
[----:B------:R-:W0:Y:S03]  /*6340*/  @P2 LDC R168, c[0x0][0x40c] ;  /* 0x00010300ffa82b82 */ /* 0x000e260000000800 */
[----:B------:R-:W-:Y:S01]  /*6350*/  @P2 F2FP.F16.F32.PACK_AB R190, RZ, R243 ;  /* 0x000000f3ffbe223e */ /* 0x000fe200000000ff */
[----:B------:R-:W-:Y:S01]  /*6360*/  @P3 FFMA.FTZ R243, R251, R5, R180 ;  /* 0x00000005fbf33223 */ /* 0x000fe200000100b4 */
[----:B--2---:R-:W-:Y:S02]  /*6370*/  @P2 FMUL.FTZ R182, R171, R182 ;  /* 0x000000b6abb62220 */ /* 0x004fe40000410000 */
[----:B------:R-:W-:Y:S01]  /*6380*/  @P2 PRMT R152, R190, 0x7610, R152 ;  /* 0x00007610be982816 */ /* 0x000fe20000000098 */
[----:B------:R-:W-:Y:S01]  /*6390*/  @P3 FADD.FTZ R194, R198, -R243 ;  /* 0x800000f3c6c23221 */ /* 0x000fe20000010000 */
[----:B------:R-:W-:Y:S01]  /*63a0*/  HADD2.F32 R243, -RZ, R147.H0_H0 ;  /* 0x20000093fff37230 */ /* 0x000fe20000004100 */
[----:B------:R-:W-:-:S02]  /*63b0*/  @P2 F2FP.F16.F32.PACK_AB R182, RZ, R182 ;  /* 0x000000b6ffb6223e */ /* 0x000fc400000000ff */
[----:B------:R-:W-:Y:S02]  /*63c0*/  @P2 PRMT R152, R152, 0x5410, R245 ;  /* 0x0000541098982816 */ /* 0x000fe400000000f5 */
[----:B------:R-:W-:Y:S01]  /*63d0*/  @P3 FFMA.FTZ R243, R4, R194, R243 ;  /* 0x000000c204f33223 */ /* 0x000fe200000100f3 */
[----:B------:R-:W-:-:S04]  /*63e0*/  @P2 PRMT R154, R182, 0x7610, R154 ;  /* 0x00007610b69a2816 */ /* 0x000fc8000000009a */
        /* <DEDUP_REMOVED lines=13> */
.L_x_9962:
        /* <DEDUP_REMOVED lines=14> */
[-C--:B0-----:R-:W-:Y:S01]  /*65a0*/  @P2 FMUL.FTZ R73, R75, R72.reuse ;  /* 0x000000484b492220 */ /* 0x081fe20000410000 */
[----:B------:R-:W-:-:S05]  /*65b0*/  F2FP.F16.F32.PACK_AB R72, R169, R72 ;  /* 0x00000048a948723e */ /* 0x000fca00000000ff */
[----:B------:R-:W0:Y:S01]  /*65c0*/  @P2 LDC R237, c[0x0][0x40c] ;  /* 0x00010300ffed2b82 */ /* 0x000e220000000800 */
[----:B------:R-:W-:Y:S01]  /*65d0*/  @P2 F2FP.F16.F32.PACK_AB R74, RZ, R73 ;  /* 0x00000049ff4a223e */ /* 0x000fe200000000ff */
[----:B------:R-:W-:Y:S01]  /*65e0*/  FFMA.FTZ R73, R247, R5, R180 ;  /* 0x00000005f7497223 */ /* 0x000fe200000100b4 */
[----:B-1----:R-:W-:Y:S02]  /*65f0*/  @P2 FMUL.FTZ R75, R168, R169 ;  /* 0x000000a9a84b2220 */ /* 0x002fe40000410000 */
[----:B------:R-:W-:-:S03]  /*6600*/  @P2 PRMT R152, R74, 0x7610, R152 ;  /* 0x000076104a982816 */ /* 0x000fc60000000098 */
[----:B------:R-:W1:Y:S01]  /*6610*/  @P2 LDC R168, c[0x0][0x40c] ;  /* 0x00010300ffa82b82 */ /* 0x000e620000000800 */
[----:B------:R-:W-:Y:S01]  /*6620*/  FADD.FTZ R73, R196, -R73 ;  /* 0x80000049c4497221 */ /* 0x000fe20000010000 */
[----:B------:R-:W-:Y:S01]  /*6630*/  FFMA.FTZ R74, R252, R5, R180 ;  /* 0x00000005fc4a7223 */ /* 0x000fe200000100b4 */
[----:B------:R-:W-:Y:S01]  /*6640*/  @P2 F2FP.F16.F32.PACK_AB R169, RZ, R75 ;  /* 0x0000004bffa9223e */ /* 0x000fe200000000ff */
[----:B------:R-:W-:Y:S01]  /*6650*/  FADD.FTZ R75, R217, -R170 ;  /* 0x800000aad94b7221 */ /* 0x000fe20000010000 */
[----:B------:R-:W-:Y:S02]  /*6660*/  FMUL.FTZ R73, R4, R73 ;  /* 0x0000004904497220 */ /* 0x000fe40000410000 */
[----:B------:R-:W-:Y:S01]  /*6670*/  @P2 PRMT R152, R152, 0x5410, R169 ;  /* 0x0000541098982816 */ /* 0x000fe200000000a9 */
[----:B------:R-:W-:Y:S01]  /*6680*/  FMUL.FTZ R75, R4, R75 ;  /* 0x0000004b044b7220 */ /* 0x000fe20000410000 */
[----:B------:R-:W-:Y:S01]  /*6690*/  FFMA.FTZ R169, R185, R5, R180 ;  /* 0x00000005b9a97223 */ /* 0x000fe200000100b4 */
[----:B------:R-:W-:Y:S01]  /*66a0*/  FSEL R73, R73, RZ, P3 ;  /* 0x000000ff49497208 */ /* 0x000fe20001800000 */
[----:B------:R-:W3:Y:S02]  /*66b0*/  @P2 LDC R182, c[0x0][0x40c] ;  /* 0x00010300ffb62b82 */ /* 0x000ee40000000800 */
[----:B------:R-:W-:Y:S01]  /*66c0*/  FSEL R170, R75, RZ, P3 ;  /* 0x000000ff4baa7208 */ /* 0x000fe20001800000 */
[----:B------:R-:W-:-:S04]  /*66d0*/  FADD.FTZ R169, R232, -R169 ;  /* 0x800000a9e8a97221 */ /* 0x000fc80000010000 */
[----:B--2---:R-:W-:Y:S01]  /*66e0*/  @P2 FMUL.FTZ R75, R171, R170 ;  /* 0x000000aaab4b2220 */ /* 0x004fe20000410000 */
[----:B------:R-:W-:Y:S01]  /*66f0*/  FADD.FTZ R171, R197, -R74 ;  /* 0x8000004ac5ab7221 */ /* 0x000fe20000010000 */
[----:B------:R-:W-:-:S03]  /*6700*/  FMUL.FTZ R74, R4, R169 ;  /* 0x000000a9044a7220 */ /* 0x000fc60000410000 */
[----:B------:R-:W-:Y:S01]  /*6710*/  FMUL.FTZ R169, R4, R171 ;  /* 0x000000ab04a97220 */ /* 0x000fe20000410000 */
[-C--:B-1----:R-:W-:Y:S01]  /*6720*/  @P2 FMUL.FTZ R168, R168, R73.reuse ;  /* 0x00000049a8a82220 */ /* 0x082fe20000410000 */
[----:B------:R-:W-:Y:S02]  /*6730*/  F2FP.F16.F32.PACK_AB R73, R170, R73 ;  /* 0x00000049aa49723e */ /* 0x000fe400000000ff */
[----:B------:R-:W1:Y:S01]  /*6740*/  @P2 LDC R170, c[0x0][0x40c] ;  /* 0x00010300ffaa2b82 */ /* 0x000e620000000800 */
[----:B------:R-:W-:Y:S02]  /*6750*/  FSEL R74, R74, RZ, P3 ;  /* 0x000000ff4a4a7208 */ /* 0x000fe40001800000 */
[----:B------:R-:W-:Y:S02]  /*6760*/  FSEL R171, R169, RZ, P3 ;  /* 0x000000ffa9ab7208 */ /* 0x000fe40001800000 */
[----:B------:R-:W-:Y:S01]  /*6770*/  @P2 F2FP.F16.F32.PACK_AB R168, RZ, R168 ;  /* 0x000000a8ffa8223e */ /* 0x000fe200000000ff */
[-C--:B0-----:R-:W-:Y:S01]  /*6780*/  @P2 FMUL.FTZ R169, R237, R74.reuse ;  /* 0x0000004aeda92220 */ /* 0x081fe20000410000 */
[----:B------:R-:W-:-:S02]  /*6790*/  F2FP.F16.F32.PACK_AB R74, R171, R74 ;  /* 0x0000004aab4a723e */ /* 0x000fc400000000ff */
[----:B------:R-:W-:Y:S02]  /*67a0*/  @P2 PRMT R153, R168, 0x7610, R153 ;  /* 0x00007610a8992816 */ /* 0x000fe40000000099 */
[----:B------:R-:W-:Y:S02]  /*67b0*/  @P2 F2FP.F16.F32.PACK_AB R75, RZ, R75 ;  /* 0x0000004bff4b223e */ /* 0x000fe400000000ff */
[----:B------:R-:W-:Y:S02]  /*67c0*/  @P2 F2FP.F16.F32.PACK_AB R169, RZ, R169 ;  /* 0x000000a9ffa9223e */ /* 0x000fe400000000ff */
[----:B------:R-:W-:Y:S02]  /*67d0*/  @P2 PRMT R153, R153, 0x5410, R75 ;  /* 0x0000541099992816 */ /* 0x000fe4000000004b */
[----:B------:R-:W-:Y:S01]  /*67e0*/  @P2 PRMT R154, R169, 0x7610, R154 ;  /* 0x00007610a99a2816 */ /* 0x000fe2000000009a */
[----:B-1----:R-:W-:Y:S01]  /*67f0*/  @P2 FMUL.FTZ R170, R170, R171 ;  /* 0x000000abaaaa2220 */ /* 0x002fe20000410000 */
        /* <DEDUP_REMOVED lines=19> */
.L_x_9965:
        /* <DEDUP_REMOVED lines=9> */
.L_x_9966:
        /* <DEDUP_REMOVED lines=9> */
.L_x_9967:
        /* <DEDUP_REMOVED lines=9> */
.L_x_9968:
        /* <DEDUP_REMOVED lines=9> */
.L_x_9969:
        /* <DEDUP_REMOVED lines=9> */
.L_x_9970:
        /* <DEDUP_REMOVED lines=9> */
.L_x_9971:
        /* <DEDUP_REMOVED lines=9> */
.L_x_9972:
        /* <DEDUP_REMOVED lines=9> */
.L_x_9964:
        /* <DEDUP_REMOVED lines=11> */
[--C-:B0-----:R-:W-:Y:S01]  /*6e60*/  HADD2.F32 R171, -RZ, R150.reuse.H0_H0 ;  /* 0x20000096ffab7230 */ /* 0x101fe20000004100 */
[----:B------:R-:W0:Y:S01]  /*6e70*/  @P2 LDC R190, c[0x0][0x40c] ;  /* 0x00010300ffbe2b82 */ /* 0x000e220000000800 */
[----:B------:R-:W-:-:S07]  /*6e80*/  HADD2.F32 R188, -RZ, R150.H1_H1 ;  /* 0x30000096ffbc7230 */ /* 0x000fce0000004100 */
[----:B------:R-:W1:Y:S03]  /*6e90*/  @P2 LDC R243, c[0x0][0x40c] ;  /* 0x00010300fff32b82 */ /* 0x000e660000000800 */
        /* <DEDUP_REMOVED lines=8> */
[----:B------:R-:W-:-:S02]  /*6f20*/  HADD2.F32 R5, -RZ, R148.H0_H0 ;  /* 0x20000094ff057230 */ /* 0x000fc40000004100 */
[----:B------:R-:W-:Y:S01]  /*6f30*/  @P0 FADD.FTZ R73, R10, -R73 ;  /* 0x800000490a490221 */ /* 0x000fe20000010000 */
[----:B------:R-:W-:Y:S01]  /*6f40*/  @P0 FADD.FTZ R72, R12, -R75 ;  /* 0x8000004b0c480221 */ /* 0x000fe20000010000 */
[----:B------:R-:W-:Y:S01]  /*6f50*/  @P0 FADD.FTZ R75, R233, -R168 ;  /* 0x800000a8e94b0221 */ /* 0x000fe20000010000 */
[----:B------:R-:W-:Y:S01]  /*6f60*/  @P0 FADD.FTZ R168, R14, -R169 ;  /* 0x800000a90ea80221 */ /* 0x000fe20000010000 */
[C---:B------:R-:W-:Y:S01]  /*6f70*/  @P0 FFMA.FTZ R5, R4.reuse, R73, R5 ;  /* 0x0000004904050223 */ /* 0x040fe20000010005 */
[----:B------:R-:W-:Y:S01]  /*6f80*/  @P0 FADD.FTZ R73, R199, -R2 ;  /* 0x80000002c7490221 */ /* 0x000fe20000010000 */
[----:B------:R-:W-:Y:S02]  /*6f90*/  HADD2.F32 R2, -RZ, R148.H1_H1 ;  /* 0x30000094ff027230 */ /* 0x000fe40000004100 */
[----:B------:R-:W-:Y:S01]  /*6fa0*/  @P0 FFMA.FTZ R171, R4, R168, R171 ;  /* 0x000000a804ab0223 */ /* 0x000fe200000100ab */
[----:B------:R-:W-:Y:S01]  /*6fb0*/  @P0 FADD.FTZ R168, R16, -R237 ;  /* 0x800000ed10a80221 */ /* 0x000fe20000010000 */
[----:B------:R-:W2:Y:S01]  /*6fc0*/  @P2 LDC R180, c[0x0][0x40c] ;  /* 0x00010300ffb42b82 */ /* 0x000ea20000000800 */
[----:B------:R-:W-:-:S02]  /*6fd0*/  HADD2.F32 R169, -RZ, R151.H1_H1 ;  /* 0x30000097ffa97230 */ /* 0x000fc40000004100 */
[C---:B------:R-:W-:Y:S01]  /*6fe0*/  @P0 FFMA.FTZ R2, R4.reuse, R73, R2 ;  /* 0x0000004904020223 */ /* 0x040fe20000010002 */
[--C-:B------:R-:W-:Y:S02]  /*6ff0*/  HADD2.F32 R73, -RZ, R149.reuse.H0_H0 ;  /* 0x20000095ff497230 */ /* 0x100fe40000004100 */
[----:B------:R-:W-:Y:S01]  /*7000*/  @P0 FADD.FTZ R74, R235, -R74 ;  /* 0x8000004aeb4a0221 */ /* 0x000fe20000010000 */
[----:B0-----:R-:W-:Y:S02]  /*7010*/  @P2 FMUL.FTZ R190, R5, R190 ;  /* 0x000000be05be2220 */ /* 0x001fe40000410000 */
[C---:B------:R-:W-:Y:S01]  /*7020*/  @P0 FFMA.FTZ R73, R4.reuse, R72, R73 ;  /* 0x0000004804490223 */ /* 0x040fe20000010049 */
[----:B------:R-:W-:Y:S01]  /*7030*/  HADD2.F32 R72, -RZ, R149.H1_H1 ;  /* 0x30000095ff487230 */ /* 0x000fe20000004100 */
[----:B------:R-:W0:Y:S01]  /*7040*/  @P2 LDC R239, c[0x0][0x40c] ;  /* 0x00010300ffef2b82 */ /* 0x000e220000000800 */
[----:B------:R-:W-:Y:S01]  /*7050*/  @P0 FFMA.FTZ R169, R4, R74, R169 ;  /* 0x0000004a04a90223 */ /* 0x000fe200000100a9 */
[----:B------:R-:W-:-:S02]  /*7060*/  @P2 F2FP.F16.F32.PACK_AB R190, RZ, R190 ;  /* 0x000000beffbe223e */ /* 0x000fc400000000ff */
[----:B------:R-:W-:Y:S01]  /*7070*/  @P0 FFMA.FTZ R72, R4, R75, R72 ;  /* 0x0000004b04480223 */ /* 0x000fe20000010048 */
[----:B------:R-:W-:Y:S01]  /*7080*/  @P0 FADD.FTZ R75, R189, -R170 ;  /* 0x800000aabd4b0221 */ /* 0x000fe20000010000 */
[----:B------:R-:W-:Y:S02]  /*7090*/  @P2 PRMT R152, R190, 0x7610, R152 ;  /* 0x00007610be982816 */ /* 0x000fe40000000098 */
[----:B------:R-:W3:Y:S01]  /*70a0*/  @P2 LDC R170, c[0x0][0x40c] ;  /* 0x00010300ffaa2b82 */ /* 0x000ee20000000800 */
[----:B------:R-:W-:Y:S01]  /*70b0*/  @P0 FFMA.FTZ R188, R4, R75, R188 ;  /* 0x0000004b04bc0223 */ /* 0x000fe200000100bc */
[----:B------:R-:W-:Y:S02]  /*70c0*/  HADD2.F32 R75, -RZ, R151.H0_H0 ;  /* 0x20000097ff4b7230 */ /* 0x000fe40000004100 */
[----:B--2---:R-:W-:-:S03]  /*70d0*/  @P2 FMUL.FTZ R180, R73, R180 ;  /* 0x000000b449b42220 */ /* 0x004fc60000410000 */
[----:B------:R-:W-:Y:S01]  /*70e0*/  @P0 FFMA.FTZ R75, R4, R168, R75 ;  /* 0x000000a8044b0223 */ /* 0x000fe2000001004b */
[----:B------:R-:W2:Y:S01]  /*70f0*/  @P2 LDC R237, c[0x0][0x40c] ;  /* 0x00010300ffed2b82 */ /* 0x000ea20000000800 */
[----:B-1----:R-:W-:Y:S01]  /*7100*/  @P2 FMUL.FTZ R4, R188, R243 ;  /* 0x000000f3bc042220 */ /* 0x002fe20000410000 */
[C---:B------:R-:W-:Y:S02]  /*7110*/  F2FP.F16.F32.PACK_AB R73, R72.reuse, R73 ;  /* 0x000000494849723e */ /* 0x040fe400000000ff */
[----:B------:R-:W-:Y:S02]  /*7120*/  @P2 F2FP.F16.F32.PACK_AB R180, RZ, R180 ;  /* 0x000000b4ffb4223e */ /* 0x000fe400000000ff */
[----:B------:R-:W-:Y:S02]  /*7130*/  @P2 F2FP.F16.F32.PACK_AB R4, RZ, R4 ;  /* 0x00000004ff04223e */ /* 0x000fe400000000ff */
[----:B------:R-:W1:Y:S01]  /*7140*/  @P2 LDC R168, c[0x0][0x40c] ;  /* 0x00010300ffa82b82 */ /* 0x000e620000000800 */
[----:B0-----:R-:W-:Y:S01]  /*7150*/  @P2 FMUL.FTZ R182, R72, R239 ;  /* 0x000000ef48b62220 */ /* 0x001fe20000410000 */
[----:B------:R-:W-:-:S02]  /*7160*/  @P2 PRMT R153, R180, 0x7610, R153 ;  /* 0x00007610b4992816 */ /* 0x000fc40000000099 */
[----:B------:R-:W-:Y:S02]  /*7170*/  F2FP.F16.F32.PACK_AB R74, R188, R171 ;  /* 0x000000abbc4a723e */ /* 0x000fe400000000ff */
[----:B------:R-:W-:Y:S01]  /*7180*/  @P2 F2FP.F16.F32.PACK_AB R182, RZ, R182 ;  /* 0x000000b6ffb6223e */ /* 0x000fe200000000ff */
[----:B---3--:R-:W-:Y:S01]  /*7190*/  @P2 FMUL.FTZ R170, R171, R170 ;  /* 0x000000aaabaa2220 */ /* 0x008fe20000410000 */
[C---:B------:R-:W-:Y:S02]  /*71a0*/  F2FP.F16.F32.PACK_AB R72, R2.reuse, R5 ;  /* 0x000000050248723e */ /* 0x040fe400000000ff */
[----:B------:R-:W-:Y:S02]  /*71b0*/  @P2 PRMT R153, R153, 0x5410, R182 ;  /* 0x0000541099992816 */ /* 0x000fe400000000b6 */
[----:B------:R-:W-:Y:S01]  /*71c0*/  @P2 F2FP.F16.F32.PACK_AB R170, RZ, R170 ;  /* 0x000000aaffaa223e */ /* 0x000fe200000000ff */
[----:B--2---:R-:W-:-:S03]  /*71d0*/  @P2 FMUL.FTZ R237, R2, R237 ;  /* 0x000000ed02ed2220 */ /* 0x004fc60000410000 */
[----:B------:R-:W-:Y:S02]  /*71e0*/  @P2 PRMT R154, R170, 0x7610, R154 ;  /* 0x00007610aa9a2816 */ /* 0x000fe4000000009a */
[----:B------:R-:W-:Y:S02]  /*71f0*/  @P2 F2FP.F16.F32.PACK_AB R237, RZ, R237 ;  /* 0x000000edffed223e */ /* 0x000fe400000000ff */
[----:B------:R-:W-:Y:S01]  /*7200*/  @P2 PRMT R154, R154, 0x5410, R4 ;  /* 0x000054109a9a2816 */ /* 0x000fe20000000004 */
[----:B-1----:R-:W-:Y:S01]  /*7210*/  @P2 FMUL.FTZ R168, R75, R168 ;  /* 0x000000a84ba82220 */ /* 0x002fe20000410000 */
        /* <DEDUP_REMOVED lines=9> */
.L_x_9974:
        /* <DEDUP_REMOVED lines=10> */
[-CC-:B------:R-:W-:Y:S01]  /*7350*/  @P0 FFMA.FTZ R170, R206, R5.reuse, R180.reuse ;  /* 0x00000005ceaa0223 */ /* 0x180fe200000100b4 */
[-C--:B------:R-:W-:Y:S01]  /*7360*/  @P0 FFMA.FTZ R249, R231, R5.reuse, R180 ;  /* 0x00000005e7f90223 */ /* 0x080fe200000100b4 */
[----:B------:R-:W-:Y:S01]  /*7370*/  @P0 FADD.FTZ R2, R199, -R2 ;  /* 0x80000002c7020221 */ /* 0x000fe20000010000 */
[----:B------:R-:W-:Y:S01]  /*7380*/  @P0 FADD.FTZ R169, R10, -R169 ;  /* 0x800000a90aa90221 */ /* 0x000fe20000010000 */
[----:B------:R-:W-:Y:S01]  /*7390*/  @P0 FADD.FTZ R170, R189, -R170 ;  /* 0x800000aabdaa0221 */ /* 0x000fe20000010000 */
[----:B------:R-:W2:Y:S01]  /*73a0*/  @P2 LDC R188, c[0x0][0x40c] ;  /* 0x00010300ffbc2b82 */ /* 0x000ea20000000800 */
[----:B------:R-:W-:Y:S01]  /*73b0*/  @P0 FFMA.FTZ R245, R4, R2, R245 ;  /* 0x0000000204f50223 */ /* 0x000fe200000100f5 */
[--C-:B------:R-:W-:Y:S01]  /*73c0*/  @P0 FFMA.FTZ R2, R240, R5, R180.reuse ;  /* 0x00000005f0020223 */ /* 0x100fe200000100b4 */
[----:B------:R-:W-:Y:S01]  /*73d0*/  @P0 FFMA.FTZ R243, R4, R169, R243 ;  /* 0x000000a904f30223 */ /* 0x000fe200000100f3 */
[----:B------:R-:W-:Y:S01]  /*73e0*/  @P0 FFMA.FTZ R169, R227, R5, R180 ;  /* 0x00000005e3a90223 */ /* 0x000fe200000100b4 */
[----:B------:R-:W-:Y:S01]  /*73f0*/  @P0 FADD.FTZ R190, R16, -R249 ;  /* 0x800000f910be0221 */ /* 0x000fe20000010000 */
[----:B------:R-:W-:Y:S01]  /*7400*/  @P0 FADD.FTZ R2, R233, -R2 ;  /* 0x80000002e9020221 */ /* 0x000fe20000010000 */
[----:B0-----:R-:W-:Y:S01]  /*7410*/  @P2 FMUL.FTZ R245, R245, R168 ;  /* 0x000000a8f5f52220 */ /* 0x001fe20000410000 */
[----:B------:R-:W-:Y:S01]  /*7420*/  @P0 FADD.FTZ R169, R12, -R169 ;  /* 0x800000a90ca90221 */ /* 0x000fe20000010000 */
[----:B------:R-:W0:Y:S01]  /*7430*/  @P2 LDC R168, c[0x0][0x40c] ;  /* 0x00010300ffa82b82 */ /* 0x000e220000000800 */
[----:B------:R-:W-:Y:S01]  /*7440*/  @P0 FFMA.FTZ R239, R4, R2, R239 ;  /* 0x0000000204ef0223 */ /* 0x000fe200000100ef */
[----:B------:R-:W-:-:S02]  /*7450*/  HADD2.F32 R249, -RZ, R151.H0_H0 ;  /* 0x20000097fff97230 */ /* 0x000fc40000004100 */
[C---:B------:R-:W-:Y:S01]  /*7460*/  @P0 FFMA.FTZ R237, R4.reuse, R169, R237 ;  /* 0x000000a904ed0223 */ /* 0x040fe200000100ed */
[----:B------:R-:W-:Y:S01]  /*7470*/  @P0 FFMA.FTZ R169, R229, R5, R180 ;  /* 0x00000005e5a90223 */ /* 0x000fe200000100b4 */
[----:B------:R-:W-:Y:S01]  /*7480*/  @P2 F2FP.F16.F32.PACK_AB R245, RZ, R245 ;  /* 0x000000f5fff5223e */ /* 0x000fe200000000ff */
[----:B------:R-:W-:Y:S01]  /*7490*/  @P0 FFMA.FTZ R249, R4, R190, R249 ;  /* 0x000000be04f90223 */ /* 0x000fe200000100f9 */
[----:B------:R-:W3:Y:S01]  /*74a0*/  @P2 LDC R2, c[0x0][0x40c] ;  /* 0x00010300ff022b82 */ /* 0x000ee20000000800 */
[----:B------:R-:W-:Y:S01]  /*74b0*/  @P0 FADD.FTZ R169, R14, -R169 ;  /* 0x800000a90ea90221 */ /* 0x000fe20000010000 */
[----:B-1----:R-:W-:-:S03]  /*74c0*/  @P2 FMUL.FTZ R237, R237, R182 ;  /* 0x000000b6eded2220 */ /* 0x002fc60000410000 */
[C---:B------:R-:W-:Y:S01]  /*74d0*/  @P0 FFMA.FTZ R171, R4.reuse, R169, R171 ;  /* 0x000000a904ab0223 */ /* 0x040fe200000100ab */
[----:B------:R-:W-:Y:S02]  /*74e0*/  HADD2.F32 R169, -RZ, R150.H1_H1 ;  /* 0x30000096ffa97230 */ /* 0x000fe40000004100 */
[----:B--2---:R-:W-:Y:S01]  /*74f0*/  @P2 FMUL.FTZ R239, R239, R188 ;  /* 0x000000bcefef2220 */ /* 0x004fe20000410000 */
[----:B------:R-:W-:Y:S02]  /*7500*/  @P2 F2FP.F16.F32.PACK_AB R237, RZ, R237 ;  /* 0x000000edffed223e */ /* 0x000fe400000000ff */
[----:B------:R-:W-:Y:S02]  /*7510*/  @P0 FFMA.FTZ R169, R4, R170, R169 ;  /* 0x000000aa04a90223 */ /* 0x000fe400000100a9 */
[----:B------:R-:W-:Y:S01]  /*7520*/  @P2 F2FP.F16.F32.PACK_AB R239, RZ, R239 ;  /* 0x000000efffef223e */ /* 0x000fe200000000ff */
[----:B------:R-:W1:Y:S01]  /*7530*/  @P2 LDC R170, c[0x0][0x40c] ;  /* 0x00010300ffaa2b82 */ /* 0x000e620000000800 */
[----:B------:R-:W-:Y:S01]  /*7540*/  @P2 PRMT R153, R237, 0x7610, R153 ;  /* 0x00007610ed992816 */ /* 0x000fe20000000099 */
[----:B0-----:R-:W-:-:S03]  /*7550*/  @P2 FMUL.FTZ R168, R169, R168 ;  /* 0x000000a8a9a82220 */ /* 0x001fc60000410000 */
[----:B------:R-:W-:Y:S02]  /*7560*/  @P2 PRMT R153, R153, 0x5410, R239 ;  /* 0x0000541099992816 */ /* 0x000fe400000000ef */
[----:B------:R-:W-:Y:S01]  /*7570*/  @P2 F2FP.F16.F32.PACK_AB R168, RZ, R168 ;  /* 0x000000a8ffa8223e */ /* 0x000fe200000000ff */
[----:B---3--:R-:W-:Y:S02]  /*7580*/  @P2 FMUL.FTZ R243, R243, R2 ;  /* 0x00000002f3f32220 */ /* 0x008fe40000410000 */
[----:B------:R-:W0:Y:S03]  /*7590*/  @P2 LDC R2, c[0x0][0x40c] ;  /* 0x00010300ff022b82 */ /* 0x000e260000000800 */
[----:B------:R-:W-:-:S04]  /*75a0*/  @P2 F2FP.F16.F32.PACK_AB R243, RZ, R243 ;  /* 0x000000f3fff3223e */ /* 0x000fc800000000ff */
[----:B------:R-:W-:Y:S01]  /*75b0*/  @P2 PRMT R152, R243, 0x7610, R152 ;  /* 0x00007610f3982816 */ /* 0x000fe20000000098 */
[----:B-1----:R-:W-:-:S03]  /*75c0*/  @P2 FMUL.FTZ R170, R171, R170 ;  /* 0x000000aaabaa2220 */ /* 0x002fc60000410000 */
[----:B------:R-:W-:Y:S02]  /*75d0*/  @P2 PRMT R152, R152, 0x5410, R245 ;  /* 0x0000541098982816 */ /* 0x000fe400000000f5 */
        /* <DEDUP_REMOVED lines=15> */
.L_x_9973:
        /* <DEDUP_REMOVED lines=37> */
[----:B------:R-:W-:Y:S02]  /*7920*/  F2FP.F16.F32.PACK_AB R74, R171, R74 ;  /* 0x0000004aab4a723e */ /* 0x000fe400000000ff */
[----:B------:R-:W-:Y:S01]  /*7930*/  FSEL R171, R73, RZ, P0 ;  /* 0x000000ff49ab7208 */ /* 0x000fe20000000000 */
[----:B------:R-:W0:Y:S01]  /*7940*/  @P2 LDC R75, c[0x0][0x40c] ;  /* 0x00010300ff4b2b82 */ /* 0x000e220000000800 */
[-C--:B--2---:R-:W-:Y:S01]  /*7950*/  @P2 FMUL.FTZ R182, R169, R170.reuse ;  /* 0x000000aaa9b62220 */ /* 0x084fe20000410000 */
[----:B------:R-:W-:-:S02]  /*7960*/  F2FP.F16.F32.PACK_AB R73, R237, R170 ;  /* 0x000000aaed49723e */ /* 0x000fc400000000ff */
[----:B------:R-:W-:Y:S02]  /*7970*/  FSEL R170, R5, RZ, P0 ;  /* 0x000000ff05aa7208 */ /* 0x000fe40000000000 */
[----:B------:R-:W-:Y:S02]  /*7980*/  @P2 F2FP.F16.F32.PACK_AB R182, RZ, R182 ;  /* 0x000000b6ffb6223e */ /* 0x000fe400000000ff */
[----:B------:R-:W1:Y:S01]  /*7990*/  @P2 LDC R4, c[0x0][0x40c] ;  /* 0x00010300ff042b82 */ /* 0x000e620000000800 */
[----:B---3--:R-:W-:Y:S01]  /*79a0*/  @P2 FMUL.FTZ R188, R180, R237 ;  /* 0x000000edb4bc2220 */ /* 0x008fe20000410000 */
[----:B------:R-:W-:Y:S02]  /*79b0*/  FSEL R237, R72, RZ, P0 ;  /* 0x000000ff48ed7208 */ /* 0x000fe40000000000 */
[----:B------:R-:W-:Y:S02]  /*79c0*/  @P2 F2FP.F16.F32.PACK_AB R180, RZ, R239 ;  /* 0x000000efffb4223e */ /* 0x000fe400000000ff */
[----:B------:R-:W-:Y:S01]  /*79d0*/  @P2 F2FP.F16.F32.PACK_AB R169, RZ, R190 ;  /* 0x000000beffa9223e */ /* 0x000fe200000000ff */
[----:B----4-:R-:W-:Y:S01]  /*79e0*/  @P2 FMUL.FTZ R168, R168, R171 ;  /* 0x000000aba8a82220 */ /* 0x010fe20000410000 */
[----:B------:R-:W-:-:S02]  /*79f0*/  @P2 F2FP.F16.F32.PACK_AB R188, RZ, R188 ;  /* 0x000000bcffbc223e */ /* 0x000fc400000000ff */
[----:B------:R-:W-:Y:S02]  /*7a00*/  @P2 PRMT R154, R180, 0x7610, R154 ;  /* 0x00007610b49a2816 */ /* 0x000fe4000000009a */
[----:B------:R-:W-:Y:S02]  /*7a10*/  @P2 F2FP.F16.F32.PACK_AB R168, RZ, R168 ;  /* 0x000000a8ffa8223e */ /* 0x000fe400000000ff */
[----:B------:R-:W-:Y:S01]  /*7a20*/  @P2 PRMT R153, R182, 0x7610, R153 ;  /* 0x00007610b6992816 */ /* 0x000fe20000000099 */
[----:B0-----:R-:W-:Y:S01]  /*7a30*/  @P2 FMUL.FTZ R75, R75, R170 ;  /* 0x000000aa4b4b2220 */ /* 0x001fe20000410000 */
[----:B------:R-:W-:Y:S02]  /*7a40*/  FSEL R2, R2, RZ, P0 ;  /* 0x000000ff02027208 */ /* 0x000fe40000000000 */
[----:B------:R-:W-:Y:S02]  /*7a50*/  @P2 PRMT R152, R168, 0x7610, R152 ;  /* 0x00007610a8982816 */ /* 0x000fe40000000098 */
[----:B------:R-:W-:-:S02]  /*7a60*/  F2FP.F16.F32.PACK_AB R72, R170, R171 ;  /* 0x000000abaa48723e */ /* 0x000fc400000000ff */
[----:B------:R-:W-:Y:S01]  /*7a70*/  @P2 PRMT R154, R154, 0x5410, R169 ;  /* 0x000054109a9a2816 */ /* 0x000fe200000000a9 */
[----:B-1----:R-:W-:Y:S01]  /*7a80*/  @P2 FMUL.FTZ R5, R4, R237 ;  /* 0x000000ed04052220 */ /* 0x002fe20000410000 */
[----:B------:R-:W-:Y:S02]  /*7a90*/  @P2 F2FP.F16.F32.PACK_AB R4, RZ, R75 ;  /* 0x0000004bff04223e */ /* 0x000fe400000000ff */
[----:B------:R-:W-:Y:S02]  /*7aa0*/  @P2 PRMT R153, R153, 0x5410, R188 ;  /* 0x0000541099992816 */ /* 0x000fe400000000bc */
[----:B------:R-:W-:Y:S02]  /*7ab0*/  @P2 F2FP.F16.F32.PACK_AB R5, RZ, R5 ;  /* 0x00000005ff05223e */ /* 0x000fe400000000ff */
[----:B------:R-:W-:Y:S02]  /*7ac0*/  F2FP.F16.F32.PACK_AB R75, R2, R237 ;  /* 0x000000ed024b723e */ /* 0x000fe400000000ff */
[----:B------:R-:W-:-:S02]  /*7ad0*/  @P2 PRMT R152, R152, 0x5410, R4 ;  /* 0x0000541098982816 */ /* 0x000fc40000000004 */
[----:B------:R-:W-:Y:S01]  /*7ae0*/  @P2 PRMT R155, R5, 0x7610, R155 ;  /* 0x00007610059b2816 */ /* 0x000fe2000000009b */
[----:B------:R-:W-:Y:S06]  /*7af0*/  @!P2 BRA `(.L_x_9975) ;  /* 0x000000040030a947 */ /* 0x000fec0003800000 */
[----:B------:R-:W-:-:S05]  /*7b00*/  FMUL.FTZ R2, R2, UR16 ;  /* 0x0000001002027c20 */ /* 0x000fca0008410000 */
[----:B------:R-:W-:-:S04]  /*7b10*/  F2FP.F16.F32.PACK_AB R2, RZ, R2 ;  /* 0x00000002ff02723e */ /* 0x000fc800000000ff */
[----:B------:R-:W-:Y:S01]  /*7b20*/  PRMT R155, R155, 0x5410, R2 ;  /* 0x000054109b9b7816 */ /* 0x000fe20000000002 */
[----:B------:R-:W-:Y:S06]  /*7b30*/  BRA `(.L_x_9975) ;  /* 0x0000000400207947 */ /* 0x000fec0003800000 */
.L_x_9976:
        /* <DEDUP_REMOVED lines=10> */
.L_x_9977:
        /* <DEDUP_REMOVED lines=9> */
.L_x_9978:
        /* <DEDUP_REMOVED lines=9> */
.L_x_9979:
        /* <DEDUP_REMOVED lines=9> */
.L_x_9980:
        /* <DEDUP_REMOVED lines=9> */
.L_x_9981:
        /* <DEDUP_REMOVED lines=9> */
.L_x_9982:
        /* <DEDUP_REMOVED lines=10> */
.L_x_9983:
[----:B------:R-:W-:Y:S01]  /*7f50*/  FADD.FTZ R5, R235, -R170 ;  /* 0x800000aaeb057221 */ /* 0x000fe20000010000 */
[----:B------:R-:W-:-:S03]  /*7f60*/  ISETP.GT.AND P0, PT, R2, RZ, PT ;  /* 0x000000ff0200720c */ /* 0x000fc60003f04270 */
[----:B------:R-:W-:-:S05]  /*7f70*/  FMUL.FTZ R5, R4, R5 ;  /* 0x0000000504057220 */ /* 0x000fca0000410000 */
[----:B------:R-:W-:-:S05]  /*7f80*/  FSEL R5, R5, RZ, P0 ;  /* 0x000000ff05057208 */ /* 0x000fca0000000000 */
[----:B0-----:R-:W-:-:S05]  /*7f90*/  @P2 FMUL.FTZ R168, R5, R168 ;  /* 0x000000a805a82220 */ /* 0x001fca0000410000 */
[----:B------:R-:W-:-:S04]  /*7fa0*/  @P2 F2FP.F16.F32.PACK_AB R168, RZ, R168 ;  /* 0x000000a8ffa8223e */ /* 0x000fc800000000ff */
[----:B------:R-:W-:-:S07]  /*7fb0*/  @P2 PRMT R155, R155, 0x5410, R168 ;  /* 0x000054109b9b2816 */ /* 0x000fce00000000a8 */
.L_x_9975:
        /* <DEDUP_REMOVED lines=13> */
.L_x_9924:
        /* <DEDUP_REMOVED lines=29> */
.L_x_9985:
        /* <DEDUP_REMOVED lines=10> */
.L_x_19377:


//--------------------- .text._ZN10layer_norm13ln_bwd_kernelINS_13Kernel_traitsIf6__halfS2_S2_fjLj5120ELj1ELj1ELj4ELj16ENS_18Kernel_traits_baseILj5120EfS2_S2_S2_fjLj128EEEEELb0ELb1ELb0ELb0EEEvNS_9BwdParamsE --------------------------
	.section	.text._ZN10layer_norm13ln_bwd_kernelINS_13Kernel_traitsIf6__halfS2_S2_fjLj5120ELj1ELj1ELj4ELj16ENS_18Kernel_traits_baseILj5120EfS2_S2_S2_fjLj128EEEEELb0ELb1ELb0ELb0EEEvNS_9BwdParamsE,"ax",@progbits
	.align	128
        .global         _ZN10layer_norm13ln_bwd_kernelINS_13Kernel_traitsIf6__halfS2_S2_fjLj5120ELj1ELj1ELj4ELj16ENS_18Kernel_traits_baseILj5120EfS2_S2_S2_fjLj128EEEEELb0ELb1ELb0ELb0EEEvNS_9BwdParamsE
        .type           _ZN10layer_norm13ln_bwd_kernelINS_13Kernel_traitsIf6__halfS2_S2_fjLj5120ELj1ELj1ELj4ELj16ENS_18Kernel_traits_baseILj5120EfS2_S2_S2_fjLj128EEEEELb0ELb1ELb0ELb0EEEvNS_9BwdParamsE,@function
        .size           _ZN10layer_norm13ln_bwd_kernelINS_13Kernel_traitsIf6__halfS2_S2_fjLj5120ELj1ELj1ELj4ELj16ENS_18Kernel_traits_baseILj5120EfS2_S2_S2_fjLj128EEEEELb0ELb1ELb0ELb0EEEvNS_9BwdParamsE,(.L_x_19378 - _ZN10layer_norm13ln_bwd_kernelINS_13Kernel_traitsIf6__halfS2_S2_fjLj5120ELj1ELj1ELj4ELj16ENS_18Kernel_traits_baseILj5120EfS2_S2_S2_fjLj128EEEEELb0ELb1ELb0ELb0EEEvNS_9BwdParamsE)
        .other          _ZN10layer_norm13ln_bwd_kernelINS_13Kernel_traitsIf6__halfS2_S2_fjLj5120ELj1ELj1ELj4ELj16ENS_18Kernel_traits_baseILj5120EfS2_S2_S2_fjLj128EEEEELb0ELb1ELb0ELb0EEEvNS_9BwdParamsE,@"STO_CUDA_ENTRY STV_DEFAULT"
_ZN10layer_norm13ln_bwd_kernelINS_13Kernel_traitsIf6__halfS2_S2_fjLj5120ELj1ELj1ELj4ELj16ENS_18Kernel_traits_baseILj5120EfS2_S2_S2_fjLj128EEEEELb0ELb1ELb0ELb0EEEvNS_9BwdParamsE:
.text._ZN10layer_norm13ln_bwd_kernelINS_13Kernel_traitsIf6__halfS2_S2_fjLj5120ELj1ELj1ELj4ELj16ENS_18Kernel_traits_baseILj5120EfS2_S2_S2_fjLj128EEEEELb0ELb1ELb0ELb0EEEvNS_9BwdParamsE:
        /* <DEDUP_REMOVED lines=260> */
.L_x_10038:
        /* <DEDUP_REMOVED lines=41> */
[----:B------:R-:W2:Y:S04]  /*12d0*/  LDL R252, [R1+0xfc] ;  /* 0x0000fc0001fc7983 */ /* 0x000ea80000100800 */
[----:B------:R-:W3:Y:S03]  /*12e0*/  LDL R251, [R1+0x100] ;  /* 0x0001000001fb7983 */ /* 0x000ee60000100800 */
[----:B------:R-:W1:Y:S01]  /*12f0*/  LDC.64 R188, c[0x0][0x428] ;  /* 0x00010a00ffbc7b82 */ /* 0x000e620000000a00 */
[----:B------:R-:W4:Y:S04]  /*1300*/  LDL R250, [R1+0x104] ;  /* 0x0001040001fa7983 */ /* 0x000f280000100800 */
[----:B------:R-:W2:Y:S04]  /*1310*/  LDL.LU R249, [R1+0x44] ;  /* 0x0000440001f97983 */ /* 0x000ea80000300800 */
[----:B------:R-:W4:Y:S04]  /*1320*/  LDL R248, [R1+0xe8] ;  /* 0x0000e80001f87983 */ /* 0x000f280000100800 */
[----:B------:R-:W4:Y:S01]  /*1330*/  LDL.LU R247, [R1+0x48] ;  /* 0x0000480001f77983 */ /* 0x000f220000300800 */
[----:B0-----:R-:W-:-:S03]  /*1340*/  IMAD.WIDE.U32 R184, R21, 0x10, R184 ;  /* 0x0000001015b87825 */ /* 0x001fc600078e00b8 */
[----:B------:R-:W4:Y:S04]  /*1350*/  LDL R246, [R1+0xec] ;  /* 0x0000ec0001f67983 */ /* 0x000f280000100800 */
[----:B------:R-:W3:Y:S01]  /*1360*/  LDG.E.128 R184, desc[UR16][R184.64] ;  /* 0x00000010b8b87981 */ /* 0x000ee2000c1e1d00 */
[----:B-1----:R-:W-:-:S06]  /*1370*/  IMAD.WIDE.U32 R188, R21, 0x10, R188 ;  /* 0x0000001015bc7825 */ /* 0x002fcc00078e00bc */
[----:B------:R-:W2:Y:S01]  /*1380*/  LDG.E.128 R188, desc[UR16][R188.64] ;  /* 0x00000010bcbc7981 */ /* 0x000ea2000c1e1d00 */
[----:B------:R-:W-:-:S04]  /*1390*/  ISETP.NE.U32.AND P0, PT, RZ, UR20, PT ;  /* 0x00000014ff007c0c */ /* 0x000fc8000bf05070 */
[----:B------:R-:W-:-:S13]  /*13a0*/  ISETP.NE.AND.EX P0, PT, RZ, UR21, PT, P0 ;  /* 0x00000015ff007c0c */ /* 0x000fda000bf05300 */
[----:B------:R-:W0:Y:S01]  /*13b0*/  @P0 LDC.64 R202, c[0x0][0x438] ;  /* 0x00010e00ffca0b82 */ /* 0x000e220000000a00 */
[----:B---3--:R-:W-:Y:S02]  /*13c0*/  HADD2.F32 R206, -RZ, R184.H1_H1 ;  /* 0x300000b8ffce7230 */ /* 0x008fe40000004100 */
[----:B------:R-:W-:Y:S02]  /*13d0*/  HADD2.F32 R227, -RZ, R185.H1_H1 ;  /* 0x300000b9ffe37230 */ /* 0x000fe40000004100 */
[----:B------:R-:W-:Y:S02]  /*13e0*/  HADD2.F32 R210, -RZ, R186.H0_H0 ;  /* 0x200000baffd27230 */ /* 0x000fe40000004100 */
[----:B------:R-:W-:Y:S02]  /*13f0*/  HADD2.F32 R207, -RZ, R187.H0_H0 ;  /* 0x200000bbffcf7230 */ /* 0x000fe40000004100 */
[----:B------:R-:W-:Y:S01]  /*1400*/  FADD.FTZ R228, R206, -UR14 ;  /* 0x8000000ecee47e21 */ /* 0x000fe20008010000 */
[----:B------:R-:W-:-:S02]  /*1410*/  HADD2.F32 R0, -RZ, R184.H0_H0 ;  /* 0x200000b8ff007230 */ /* 0x000fc40000004100 */
[----:B------:R-:W-:Y:S01]  /*1420*/  FADD.FTZ R206, R227, -UR14 ;  /* 0x8000000ee3ce7e21 */ /* 0x000fe20008010000 */
[----:B------:R-:W-:Y:S01]  /*1430*/  HADD2.F32 R205, -RZ, R185.H0_H0 ;  /* 0x200000b9ffcd7230 */ /* 0x000fe20000004100 */
[----:B------:R-:W3:Y:S01]  /*1440*/  LDL.LU R227, [R1+0x60] ;  /* 0x0000600001e37983 */ /* 0x000ee20000300800 */
[--C-:B--2---:R-:W-:Y:S02]  /*1450*/  HADD2.F32 R184, -RZ, R191.reuse.H0_H0 ;  /* 0x200000bfffb87230 */ /* 0x104fe40000004100 */
[----:B------:R-:W-:Y:S02]  /*1460*/  HADD2.F32 R23, -RZ, R191.H1_H1 ;  /* 0x300000bfff177230 */ /* 0x000fe40000004100 */
[----:B------:R-:W-:Y:S01]  /*1470*/  FADD.FTZ R191, R210, -UR14 ;  /* 0x8000000ed2bf7e21 */ /* 0x000fe20008010000 */
[----:B------:R-:W-:Y:S01]  /*1480*/  HADD2.F32 R185, -RZ, R187.H1_H1 ;  /* 0x300000bbffb97230 */ /* 0x000fe20000004100 */
[----:B------:R-:W2:Y:S01]  /*1490*/  LDL R210, [R1+0xf8] ;  /* 0x0000f80001d27983 */ /* 0x000ea20000100800 */
[----:B------:R-:W-:-:S03]  /*14a0*/  FADD.FTZ R187, R207, -UR14 ;  /* 0x8000000ecfbb7e21 */ /* 0x000fc60008010000 */
[----:B------:R-:W4:Y:S01]  /*14b0*/  LDL.LU R207, [R1+0x54] ;  /* 0x0000540001cf7983 */ /* 0x000f220000300800 */
[----:B0-----:R-:W-:-:S04]  /*14c0*/  @P0 IMAD.WIDE.U32 R202, R21, 0x10, R202 ;  /* 0x0000001015ca0825 */ /* 0x001fc800078e00ca */
[----:B------:R-:W-:Y:S01]  /*14d0*/  FADD.FTZ R0, R0, -UR14 ;  /* 0x8000000e00007e21 */ /* 0x000fe20008010000 */
[----:B------:R-:W-:Y:S01]  /*14e0*/  HADD2.F32 R208, -RZ, R186.H1_H1 ;  /* 0x300000baffd07230 */ /* 0x000fe20000004100 */
[----:B------:R0:W5:Y:S01]  /*14f0*/  @P0 LDG.E.128 R44, desc[UR16][R202.64] ;  /* 0x00000010ca2c0981 */ /* 0x000162000c1e1d00 */
[----:B------:R-:W-:Y:S02]  /*1500*/  HADD2.F32 R204, -RZ, R188.H0_H0 ;  /* 0x200000bcffcc7230 */ /* 0x000fe40000004100 */
[----:B------:R-:W-:Y:S01]  /*1510*/  FMUL.FTZ R0, R0, UR13 ;  /* 0x0000000d00007c20 */ /* 0x000fe20008410000 */
[----:B------:R-:W-:Y:S02]  /*1520*/  HADD2.F32 R186, -RZ, R190.H1_H1 ;  /* 0x300000beffba7230 */ /* 0x000fe40000004100 */
[----:B------:R-:W-:Y:S01]  /*1530*/  FADD.FTZ R124, R124, R204 ;  /* 0x000000cc7c7c7221 */ /* 0x000fe20000010000 */
[----:B0-----:R-:W-:Y:S02]  /*1540*/  HADD2.F32 R203, -RZ, R188.H1_H1 ;  /* 0x300000bcffcb7230 */ /* 0x001fe40000004100 */
[----:B------:R-:W-:-:S02]  /*1550*/  HADD2.F32 R188, -RZ, R190.H0_H0 ;  /* 0x200000beffbc7230 */ /* 0x000fc40000004100 */
[----:B------:R-:W-:Y:S01]  /*1560*/  FADD.FTZ R190, R208, -UR14 ;  /* 0x8000000ed0be7e21 */ /* 0x000fe20008010000 */
[----:B------:R-:W-:Y:S02]  /*1570*/  FMUL.FTZ R208, R228, UR13 ;  /* 0x0000000de4d07c20 */ /* 0x000fe40008410000 */
[----:B------:R-:W3:Y:S01]  /*1580*/  LDL.LU R228, [R1+0x5c] ;  /* 0x00005c0001e47983 */ /* 0x000ee20000300800 */
[-C--:B--2---:R-:W-:Y:S01]  /*1590*/  FMUL.FTZ R210, R210, R204.reuse ;  /* 0x000000ccd2d27220 */ /* 0x084fe20000410000 */
[----:B----4-:R-:W-:Y:S02]  /*15a0*/  FFMA.FTZ R207, R0, R204, R207 ;  /* 0x000000cc00cf7223 */ /* 0x010fe400000100cf */
[----:B------:R-:W2:Y:S01]  /*15b0*/  LDL.LU R204, [R1+0x58] ;  /* 0x0000580001cc7983 */ /* 0x000ea20000300800 */
[----:B------:R-:W-:Y:S01]  /*15c0*/  FADD.FTZ R205, R205, -UR14 ;  /* 0x8000000ecdcd7e21 */ /* 0x000fe20008010000 */
[--C-:B------:R-:W-:Y:S02]  /*15d0*/  HADD2.F32 R202, -RZ, R189.reuse.H0_H0 ;  /* 0x200000bdffca7230 */ /* 0x100fe40000004100 */
[----:B------:R0:W-:Y:S01]  /*15e0*/  STL [R1+0x54], R207 ;  /* 0x000054cf01007387 */ /* 0x0001e20000100800 */
[----:B------:R-:W-:-:S02]  /*15f0*/  HADD2.F32 R189, -RZ, R189.H1_H1 ;  /* 0x300000bdffbd7230 */ /* 0x000fc40000004100 */
[----:B------:R-:W-:Y:S01]  /*1600*/  FMUL.FTZ R206, R206, UR13 ;  /* 0x0000000dcece7c20 */ /* 0x000fe20008410000 */
[----:B0-----:R-:W-:-:S03]  /*1610*/  FMUL.FTZ R207, R205, UR13 ;  /* 0x0000000dcdcf7c20 */ /* 0x001fc60008410000 */
[----:B---3--:R-:W-:Y:S01]  /*1620*/  FFMA.FTZ R227, R206, R189, R227 ;  /* 0x000000bdcee37223 */ /* 0x008fe200000100e3 */
[-C--:B------:R-:W-:Y:S01]  /*1630*/  FFMA.FTZ R228, R207, R202.reuse, R228 ;  /* 0x000000cacfe47223 */ /* 0x080fe200000100e4 */
[----:B------:R-:W-:Y:S01]  /*1640*/  FADD.FTZ R126, R126, R202 ;  /* 0x000000ca7e7e7221 */ /* 0x000fe20000010000 */
[----:B------:R-:W-:Y:S01]  /*1650*/  FMUL.FTZ R251, R251, R202 ;  /* 0x000000cafbfb7220 */ /* 0x000fe20000410000 */
[----:B------:R-:W-:Y:S01]  /*1660*/  FMUL.FTZ R205, R191, UR13 ;  /* 0x0000000dbfcd7c20 */ /* 0x000fe20008410000 */
[----:B--2---:R-:W-:-:S05]  /*1670*/  FFMA.FTZ R204, R208, R203, R204 ;  /* 0x000000cbd0cc7223 */ /* 0x004fca00000100cc */
[----:B------:R-:W-:Y:S04]  /*1680*/  STL [R1+0x58], R204 ;  /* 0x000058cc01007387 */ /* 0x000fe80000100800 */
[----:B------:R0:W-:Y:S04]  /*1690*/  STL [R1+0x5c], R228 ;  /* 0x00005ce401007387 */ /* 0x0001e80000100800 */
[----:B------:R-:W2:Y:S04]  /*16a0*/  LDL R202, [R1+0xf0] ;  /* 0x0000f00001ca7983 */ /* 0x000ea80000100800 */
[----:B------:R-:W3:Y:S04]  /*16b0*/  LDL R191, [R1+0xf4] ;  /* 0x0000f40001bf7983 */ /* 0x000ee80000100800 */
[----:B------:R1:W-:Y:S04]  /*16c0*/  STL [R1+0x60], R227 ;  /* 0x000060e301007387 */ /* 0x0003e80000100800 */
[----:B0-----:R-:W4:Y:S04]  /*16d0*/  LDL.LU R228, [R1+0x4c] ;  /* 0x00004c0001e47983 */ /* 0x001f280000300800 */
[----:B-1----:R-:W4:Y:S01]  /*16e0*/  LDL.LU R227, [R1+0x50] ;  /* 0x0000500001e37983 */ /* 0x002f220000300800 */
[----:B------:R-:W-:Y:S01]  /*16f0*/  FFMA.FTZ R249, R205, R188, R249 ;  /* 0x000000bccdf97223 */ /* 0x000fe200000100f9 */
[----:B------:R-:W-:Y:S01]  /*1700*/  FADD.FTZ R127, R127, R189 ;  /* 0x000000bd7f7f7221 */ /* 0x000fe20000010000 */
[----:B------:R-:W-:Y:S01]  /*1710*/  FMUL.FTZ R250, R250, R189 ;  /* 0x000000bdfafa7220 */ /* 0x000fe20000410000 */
[----:B------:R-:W-:Y:S01]  /*1720*/  FMUL.FTZ R252, R252, R203 ;  /* 0x000000cbfcfc7220 */ /* 0x000fe20000410000 */
[----:B------:R-:W-:Y:S01]  /*1730*/  FADD.FTZ R120, R120, R188 ;  /* 0x000000bc78787221 */ /* 0x000fe20000010000 */
[----:B------:R0:W-:Y:S01]  /*1740*/  STL [R1+0x44], R249 ;  /* 0x000044f901007387 */ /* 0x0001e20000100800 */
[----:B------:R-:W-:Y:S01]  /*1750*/  FADD.FTZ R189, RZ, R210 ;  /* 0x000000d2ffbd7221 */ /* 0x000fe20000010000 */
[----:B------:R-:W-:-:S03]  /*1760*/  FMUL.FTZ R204, R190, UR13 ;  /* 0x0000000dbecc7c20 */ /* 0x000fc60008410000 */
[----:B------:R-:W-:Y:S01]  /*1770*/  FADD.FTZ R189, R189, R252 ;  /* 0x000000fcbdbd7221 */ /* 0x000fe20000010000 */
[----:B0-----:R-:W-:Y:S01]  /*1780*/  FMUL.FTZ R249, R248, R188 ;  /* 0x000000bcf8f97220 */ /* 0x001fe20000410000 */
[----:B------:R-:W-:Y:S01]  /*1790*/  FFMA.FTZ R188, R0, R210, RZ ;  /* 0x000000d200bc7223 */ /* 0x000fe200000100ff */
[----:B------:R-:W-:Y:S01]  /*17a0*/  FADD.FTZ R121, R121, R186 ;  /* 0x000000ba79797221 */ /* 0x000fe20000010000 */
[----:B------:R-:W-:Y:S02]  /*17b0*/  FFMA.FTZ R247, R204, R186, R247 ;  /* 0x000000baccf77223 */ /* 0x000fe400000100f7 */
[----:B------:R-:W-:Y:S01]  /*17c0*/  FFMA.FTZ R188, R208, R252, R188 ;  /* 0x000000fcd0bc7223 */ /* 0x000fe200000100bc */
[----:B------:R-:W-:Y:S01]  /*17d0*/  FMUL.FTZ R248, R246, R186 ;  /* 0x000000baf6f87220 */ /* 0x000fe20000410000 */
[----:B------:R-:W-:Y:S02]  /*17e0*/  FADD.FTZ R186, R189, R251 ;  /* 0x000000fbbdba7221 */ /* 0x000fe40000010000 */
[----:B------:R-:W-:Y:S01]  /*17f0*/  FFMA.FTZ R188, R207, R251, R188 ;  /* 0x000000fbcfbc7223 */ /* 0x000fe200000100bc */
[----:B------:R-:W-:Y:S01]  /*1800*/  FADD.FTZ R125, R125, R203 ;  /* 0x000000cb7d7d7221 */ /* 0x000fe20000010000 */
[----:B------:R-:W-:Y:S01]  /*1810*/  FMUL.FTZ R203, R187, UR13 ;  /* 0x0000000dbbcb7c20 */ /* 0x000fe20008410000 */
[----:B------:R-:W-:Y:S01]  /*1820*/  FADD.FTZ R186, R186, R250 ;  /* 0x000000fababa7221 */ /* 0x000fe20000010000 */
[----:B------:R-:W-:Y:S01]  /*1830*/  FFMA.FTZ R187, R206, R250, R188 ;  /* 0x000000facebb7223 */ /* 0x000fe200000100bc */
[----:B------:R-:W-:Y:S01]  /*1840*/  FADD.FTZ R185, R185, -UR14 ;  /* 0x8000000eb9b97e21 */ /* 0x000fe20008010000 */
[----:B------:R2:W-:Y:S01]  /*1850*/  STL [R1+0x48], R247 ;  /* 0x000048f701007387 */ /* 0x0005e20000100800 */
[----:B------:R-:W-:Y:S01]  /*1860*/  FADD.FTZ R186, R186, R249 ;  /* 0x000000f9baba7221 */ /* 0x000fe20000010000 */
[----:B------:R-:W-:-:S03]  /*1870*/  FFMA.FTZ R187, R205, R249, R187 ;  /* 0x000000f9cdbb7223 */ /* 0x000fc600000100bb */
[----:B------:R-:W-:Y:S01]  /*1880*/  FADD.FTZ R186, R186, R248 ;  /* 0x000000f8baba7221 */ /* 0x000fe20000010000 */
[----:B------:R-:W-:Y:S01]  /*1890*/  FFMA.FTZ R187, R204, R248, R187 ;  /* 0x000000f8ccbb7223 */ /* 0x000fe200000100bb */
[----:B------:R-:W-:Y:S01]  /*18a0*/  FADD.FTZ R123, R123, R23 ;  /* 0x000000177b7b7221 */ /* 0x000fe20000010000 */
[----:B------:R-:W-:Y:S01]  /*18b0*/  FADD.FTZ R122, R122, R184 ;  /* 0x000000b87a7a7221 */ /* 0x000fe20000010000 */
[-C--:B--2---:R-:W-:Y:S01]  /*18c0*/  FMUL.FTZ R247, R202, R184.reuse ;  /* 0x000000b8caf77220 */ /* 0x084fe20000410000 */
[----:B------:R-:W-:Y:S01]  /*18d0*/  FMUL.FTZ R202, R185, UR13 ;  /* 0x0000000db9ca7c20 */ /* 0x000fe20008410000 */
[----:B---3--:R-:W-:Y:S02]  /*18e0*/  FMUL.FTZ R246, R191, R23 ;  /* 0x00000017bff67220 */ /* 0x008fe40000410000 */
[C---:B------:R-:W-:Y:S01]  /*18f0*/  FFMA.FTZ R187, R203.reuse, R247, R187 ;  /* 0x000000f7cbbb7223 */ /* 0x040fe200000100bb */
[----:B----4-:R-:W-:Y:S01]  /*1900*/  FFMA.FTZ R228, R203, R184, R228 ;  /* 0x000000b8cbe47223 */ /* 0x010fe200000100e4 */
[----:B------:R-:W-:Y:S01]  /*1910*/  FFMA.FTZ R227, R202, R23, R227 ;  /* 0x00000017cae37223 */ /* 0x000fe200000100e3 */
[----:B------:R-:W-:-:S03]  /*1920*/  FADD.FTZ R23, R186, R247 ;  /* 0x000000f7ba177221 */ /* 0x000fc60000010000 */
[----:B------:R0:W-:Y:S04]  /*1930*/  STL [R1+0x4c], R228 ;  /* 0x00004ce401007387 */ /* 0x0001e80000100800 */
[----:B------:R1:W-:Y:S01]  /*1940*/  STL [R1+0x50], R227 ;  /* 0x000050e301007387 */ /* 0x0003e20000100800 */
[----:B0-----:R-:W-:Y:S01]  /*1950*/  FADD.FTZ R228, R23, R246 ;  /* 0x000000f617e47221 */ /* 0x001fe20000010000 */
[----:B------:R-:W-:Y:S01]  /*1960*/  IADD3 R23, PT, PT, R21, 0x80, RZ ;  /* 0x0000008015177810 */ /* 0x000fe20007ffe0ff */
[----:B-1----:R-:W-:-:S07]  /*1970*/  FFMA.FTZ R227, R202, R246, R187 ;  /* 0x000000f6cae37223 */ /* 0x002fce00000100bb */
.L_x_9988:
[----:B------:R-:W-:Y:S05]  /*1980*/  BSYNC.RECONVERGENT B0 ;  /* 0x0000000000007941 */ /* 0x000fea0003800200 */
.L_x_9987:
[----:B------:R-:W-:Y:S04]  /*1990*/  BSSY.RECONVERGENT B0, `(.L_x_9989) ;  /* 0x0000070000007945 */ /* 0x000fe80003800200 */
[----:B------:R-:W-:Y:S05]  /*19a0*/  @!P4 BRA `(.L_x_9990) ;  /* 0x0000000400b8c947 */ /* 0x000fea0003800000 */
[----:B------:R-:W0:Y:S01]  /*19b0*/  LDC.64 R184, c[0x0][0x3a8] ;  /* 0x0000ea00ffb87b82 */ /* 0x000e220000000a00 */
[----:B------:R1:W-:Y:S07]  /*19c0*/  STL [R1+0x108], R0 ;  /* 0x0001080001007387 */ /* 0x0003ee0000100800 */
[----:B------:R-:W2:Y:S01]  /*19d0*/  LDC.64 R188, c[0x0][0x428] ;  /* 0x00010a00ffbc7b82 */ /* 0x000ea20000000a00 */
[----:B-1----:R-:W3:Y:S04]  /*19e0*/  LDL.LU R0, [R1+0x34] ;  /* 0x0000340001007983 */ /* 0x002ee80000300800 */
[----:B------:R-:W4:Y:S01]  /*19f0*/  LDL R245, [R1+0xd8] ;  /* 0x0000d80001f57983 */ /* 0x000f220000100800 */
[----:B------:R-:W-:-:S03]  /*1a00*/  ISETP.NE.U32.AND P0, PT, RZ, UR20, PT ;  /* 0x00000014ff007c0c */ /* 0x000fc6000bf05070 */
[----:B------:R-:W4:Y:S01]  /*1a10*/  LDL R244, [R1+0xdc] ;  /* 0x0000dc0001f47983 */ /* 0x000f220000100800 */
[----:B0-----:R-:W-:-:S03]  /*1a20*/  IMAD.WIDE.U32 R184, R23, 0x10, R184 ;  /* 0x0000001017b87825 */ /* 0x001fc600078e00b8 */
[----:B------:R-:W4:Y:S04]  /*1a30*/  LDL R243, [R1+0xe0] ;  /* 0x0000e00001f37983 */ /* 0x000f280000100800 */
[----:B------:R-:W3:Y:S01]  /*1a40*/  LDG.E.128 R184, desc[UR16][R184.64] ;  /* 0x00000010b8b87981 */ /* 0x000ee2000c1e1d00 */
[----:B--2---:R-:W-:-:S06]  /*1a50*/  IMAD.WIDE.U32 R188, R23, 0x10, R188 ;  /* 0x0000001017bc7825 */ /* 0x004fcc00078e00bc */
[----:B------:R-:W2:Y:S01]  /*1a60*/  LDG.E.128 R188, desc[UR16][R188.64] ;  /* 0x00000010bcbc7981 */ /* 0x000ea2000c1e1d00 */
[----:B------:R-:W-:-:S13]  /*1a70*/  ISETP.NE.AND.EX P0, PT, RZ, UR21, PT, P0 ;  /* 0x00000015ff007c0c */ /* 0x000fda000bf05300 */
[----:B------:R-:W0:Y:S02]  /*1a80*/  @P0 LDC.64 R192, c[0x0][0x438] ;  /* 0x00010e00ffc00b82 */ /* 0x000e240000000a00 */
[----:B0-----:R-:W-:-:S05]  /*1a90*/  @P0 IMAD.WIDE.U32 R192, R23, 0x10, R192 ;  /* 0x0000001017c00825 */ /* 0x001fca00078e00c0 */
[----:B------:R0:W5:Y:S01]  /*1aa0*/  @P0 LDG.E.128 R40, desc[UR16][R192.64] ;  /* 0x00000010c0280981 */ /* 0x000162000c1e1d00 */
[--C-:B---3--:R-:W-:Y:S02]  /*1ab0*/  HADD2.F32 R199, -RZ, R184.reuse.H0_H0 ;  /* 0x200000b8ffc77230 */ /* 0x108fe40000004100 */
[----:B------:R-:W-:Y:S02]  /*1ac0*/  HADD2.F32 R201, -RZ, R184.H1_H1 ;  /* 0x300000b8ffc97230 */ /* 0x000fe40000004100 */
[--C-:B------:R-:W-:Y:S02]  /*1ad0*/  HADD2.F32 R200, -RZ, R185.reuse.H0_H0 ;  /* 0x200000b9ffc87230 */ /* 0x100fe40000004100 */
[----:B------:R-:W-:Y:S01]  /*1ae0*/  FADD.FTZ R240, R199, -UR14 ;  /* 0x8000000ec7f07e21 */ /* 0x000fe20008010000 */
[----:B------:R-:W-:Y:S02]  /*1af0*/  HADD2.F32 R238, -RZ, R185.H1_H1 ;  /* 0x300000b9ffee7230 */ /* 0x000fe40000004100 */
[----:B------:R-:W-:Y:S01]  /*1b00*/  FADD.FTZ R239, R201, -UR14 ;  /* 0x8000000ec9ef7e21 */ /* 0x000fe20008010000 */
[----:B------:R-:W-:-:S02]  /*1b10*/  HADD2.F32 R185, -RZ, R186.H0_H0 ;  /* 0x200000baffb97230 */ /* 0x000fc40000004100 */
[----:B------:R-:W-:Y:S01]  /*1b20*/  FMUL.FTZ R201, R240, UR13 ;  /* 0x0000000df0c97c20 */ /* 0x000fe20008410000 */
[----:B------:R-:W-:Y:S02]  /*1b30*/  HADD2.F32 R186, -RZ, R186.H1_H1 ;  /* 0x300000baffba7230 */ /* 0x000fe40000004100 */
[--C-:B--2---:R-:W-:Y:S02]  /*1b40*/  HADD2.F32 R198, -RZ, R188.reuse.H0_H0 ;  /* 0x200000bcffc67230 */ /* 0x104fe40000004100 */
[--C-:B------:R-:W-:Y:S02]  /*1b50*/  HADD2.F32 R241, -RZ, R187.reuse.H0_H0 ;  /* 0x200000bbfff17230 */ /* 0x100fe40000004100 */
[----:B------:R-:W-:Y:S02]  /*1b60*/  HADD2.F32 R242, -RZ, R187.H1_H1 ;  /* 0x300000bbfff27230 */ /* 0x000fe40000004100 */
[----:B------:R-:W-:Y:S01]  /*1b70*/  FFMA.FTZ R0, R201, R198, R0 ;  /* 0x000000c6c9007223 */ /* 0x000fe20000010000 */
[----:B0-----:R-:W-:-:S02]  /*1b80*/  HADD2.F32 R193, -RZ, R188.H1_H1 ;  /* 0x300000bcffc17230 */ /* 0x001fc40000004100 */
[----:B------:R-:W-:Y:S01]  /*1b90*/  FADD.FTZ R188, R186, -UR14 ;  /* 0x8000000ebabc7e21 */ /* 0x000fe20008010000 */
[--C-:B------:R-:W-:Y:S02]  /*1ba0*/  HADD2.F32 R187, -RZ, R190.reuse.H0_H0 ;  /* 0x200000beffbb7230 */ /* 0x100fe40000004100 */
[----:B------:R-:W-:Y:S01]  /*1bb0*/  FADD.FTZ R186, R241, -UR14 ;  /* 0x8000000ef1ba7e21 */ /* 0x000fe20008010000 */
[----:B------:R-:W-:Y:S02]  /*1bc0*/  HADD2.F32 R22, -RZ, R190.H1_H1 ;  /* 0x300000beff167230 */ /* 0x000fe40000004100 */
[----:B------:R-:W-:Y:S01]  /*1bd0*/  FADD.FTZ R190, R185, -UR14 ;  /* 0x8000000eb9be7e21 */ /* 0x000fe20008010000 */
[--C-:B------:R-:W-:Y:S02]  /*1be0*/  HADD2.F32 R20, -RZ, R191.reuse.H0_H0 ;  /* 0x200000bfff147230 */ /* 0x100fe40000004100 */
[----:B------:R-:W-:Y:S02]  /*1bf0*/  HADD2.F32 R184, -RZ, R191.H1_H1 ;  /* 0x300000bfffb87230 */ /* 0x000fe40000004100 */
[----:B------:R-:W-:Y:S01]  /*1c00*/  FADD.FTZ R191, R238, -UR14 ;  /* 0x8000000eeebf7e21 */ /* 0x000fe20008010000 */
[----:B------:R-:W-:Y:S01]  /*1c10*/  FADD.FTZ R199, R200, -UR14 ;  /* 0x8000000ec8c77e21 */ /* 0x000fe20008010000 */
[----:B------:R-:W2:Y:S01]  /*1c20*/  LDL R238, [R1+0xe4] ;  /* 0x0000e40001ee7983 */ /* 0x000ea20000100800 */
[----:B------:R-:W-:Y:S01]  /*1c30*/  FADD.FTZ R185, R242, -UR14 ;  /* 0x8000000ef2b97e21 */ /* 0x000fe20008010000 */
[----:B------:R-:W-:-:S02]  /*1c40*/  FMUL.FTZ R200, R239, UR13 ;  /* 0x0000000defc87c20 */ /* 0x000fc40008410000 */
[----:B------:R-:W3:Y:S04]  /*1c50*/  LDL R241, [R1+0xc8] ;  /* 0x0000c80001f17983 */ /* 0x000ee80000100800 */
[----:B------:R-:W2:Y:S01]  /*1c60*/  LDL R240, [R1+0xcc] ;  /* 0x0000cc0001f07983 */ /* 0x000ea20000100800 */
[----:B------:R-:W-:-:S03]  /*1c70*/  FADD.FTZ R116, R116, R198 ;  /* 0x000000c674747221 */ /* 0x000fc60000010000 */
[----:B------:R-:W3:Y:S01]  /*1c80*/  LDL.LU R242, [R1+0x40] ;  /* 0x0000400001f27983 */ /* 0x000ee20000300800 */
[----:B----4-:R-:W-:-:S03]  /*1c90*/  FMUL.FTZ R245, R245, R198 ;  /* 0x000000c6f5f57220 */ /* 0x010fc60000410000 */
[----:B------:R-:W4:Y:S04]  /*1ca0*/  LDL.LU R239, [R1+0x3c] ;  /* 0x00003c0001ef7983 */ /* 0x000f280000300800 */
[----:B------:R0:W-:Y:S04]  /*1cb0*/  STL [R1+0x34], R0 ;  /* 0x0000340001007387 */ /* 0x0001e80000100800 */
[----:B0-----:R0:W5:Y:S04]  /*1cc0*/  LDL.LU R0, [R1+0x108] ;  /* 0x0001080001007983 */ /* 0x0011680000300800 */
[----:B------:R-:W2:Y:S01]  /*1cd0*/  LDL.LU R198, [R1+0x38] ;  /* 0x0000380001c67983 */ /* 0x000ea20000300800 */
[----:B------:R-:W-:-:S02]  /*1ce0*/  HADD2.F32 R192, -RZ, R189.H0_H0 ;  /* 0x200000bdffc07230 */ /* 0x000fc40000004100 */
[----:B------:R-:W-:-:S03]  /*1cf0*/  FMUL.FTZ R199, R199, UR13 ;  /* 0x0000000dc7c77c20 */ /* 0x000fc60008410000 */
[----:B------:R-:W-:Y:S01]  /*1d00*/  FADD.FTZ R118, R118, R192 ;  /* 0x000000c076767221 */ /* 0x000fe20000010000 */
[-C--:B------:R-:W-:Y:S01]  /*1d10*/  FMUL.FTZ R243, R243, R192.reuse ;  /* 0x000000c0f3f37220 */ /* 0x080fe20000410000 */
[----:B----4-:R-:W-:Y:S01]  /*1d20*/  FFMA.FTZ R239, R199, R192, R239 ;  /* 0x000000c0c7ef7223 */ /* 0x010fe200000100ef */
[----:B--2---:R-:W-:-:S05]  /*1d30*/  FFMA.FTZ R198, R200, R193, R198 ;  /* 0x000000c1c8c67223 */ /* 0x004fca00000100c6 */
[----:B------:R1:W-:Y:S04]  /*1d40*/  STL [R1+0x38], R198 ;  /* 0x000038c601007387 */ /* 0x0003e80000100800 */
[----:B------:R-:W2:Y:S01]  /*1d50*/  LDL.LU R192, [R1+0x24] ;  /* 0x0000240001c07983 */ /* 0x000ea20000300800 */
[----:B------:R-:W-:Y:S02]  /*1d60*/  HADD2.F32 R189, -RZ, R189.H1_H1 ;  /* 0x300000bdffbd7230 */ /* 0x000fe40000004100 */
[----:B-1----:R-:W-:Y:S01]  /*1d70*/  FMUL.FTZ R198, R191, UR13 ;  /* 0x0000000dbfc67c20 */ /* 0x002fe20008410000 */
[----:B------:R-:W-:-:S03]  /*1d80*/  FADD.FTZ R117, R117, R193 ;  /* 0x000000c175757221 */ /* 0x000fc60000010000 */
[----:B---3--:R-:W-:Y:S01]  /*1d90*/  FFMA.FTZ R242, R198, R189, R242 ;  /* 0x000000bdc6f27223 */ /* 0x008fe200000100f2 */
[----:B------:R-:W-:Y:S01]  /*1da0*/  FMUL.FTZ R244, R244, R193 ;  /* 0x000000c1f4f47220 */ /* 0x000fe20000410000 */
[----:B------:R1:W-:Y:S01]  /*1db0*/  STL [R1+0x3c], R239 ;  /* 0x00003cef01007387 */ /* 0x0003e20000100800 */
[----:B------:R-:W-:-:S03]  /*1dc0*/  FMUL.FTZ R193, R190, UR13 ;  /* 0x0000000dbec17c20 */ /* 0x000fc60008410000 */
[----:B------:R3:W-:Y:S01]  /*1dd0*/  STL [R1+0x40], R242 ;  /* 0x000040f201007387 */ /* 0x0007e20000100800 */
[----:B------:R-:W-:Y:S01]  /*1de0*/  FADD.FTZ R112, R112, R187 ;  /* 0x000000bb70707221 */ /* 0x000fe20000010000 */
[----:B------:R-:W-:Y:S02]  /*1df0*/  FMUL.FTZ R241, R241, R187 ;  /* 0x000000bbf1f17220 */ /* 0x000fe40000410000 */
[----:B-1----:R-:W4:Y:S01]  /*1e00*/  LDL.LU R239, [R1+0x2c] ;  /* 0x00002c0001ef7983 */ /* 0x002f220000300800 */
[----:B---3--:R-:W-:-:S03]  /*1e10*/  FMUL.FTZ R242, R238, R189 ;  /* 0x000000bdeef27220 */ /* 0x008fc60000410000 */
[----:B------:R-:W3:Y:S04]  /*1e20*/  LDL R238, [R1+0xd0] ;  /* 0x0000d00001ee7983 */ /* 0x000ee80000100800 */
[----:B------:R-:W3:Y:S04]  /*1e30*/  LDL.LU R191, [R1+0x30] ;  /* 0x0000300001bf7983 */ /* 0x000ee80000300800 */
[----:B------:R-:W3:Y:S01]  /*1e40*/  LDL R190, [R1+0xd4] ;  /* 0x0000d40001be7983 */ /* 0x000ee20000100800 */
[----:B--2---:R-:W-:Y:S01]  /*1e50*/  FFMA.FTZ R192, R193, R187, R192 ;  /* 0x000000bbc1c07223 */ /* 0x004fe200000100c0 */
[----:B------:R-:W-:-:S02]  /*1e60*/  FADD.FTZ R187, R228, R245 ;  /* 0x000000f5e4bb7221 */ /* 0x000fc40000010000 */
[----:B------:R-:W2:Y:S04]  /*1e70*/  LDL.LU R228, [R1+0x28] ;  /* 0x0000280001e47983 */ /* 0x000ea80000300800 */
[----:B------:R1:W-:Y:S01]  /*1e80*/  STL [R1+0x24], R192 ;  /* 0x000024c001007387 */ /* 0x0003e20000100800 */
[----:B------:R-:W-:Y:S01]  /*1e90*/  FADD.FTZ R113, R113, R22 ;  /* 0x0000001671717221 */ /* 0x000fe20000010000 */
[----:B------:R-:W-:Y:S01]  /*1ea0*/  FMUL.FTZ R240, R240, R22 ;  /* 0x00000016f0f07220 */ /* 0x000fe20000410000 */
[----:B-1----:R-:W-:Y:S01]  /*1eb0*/  FMUL.FTZ R192, R188, UR13 ;  /* 0x0000000dbcc07c20 */ /* 0x002fe20008410000 */
[----:B------:R-:W-:Y:S01]  /*1ec0*/  FADD.FTZ R114, R114, R20 ;  /* 0x0000001472727221 */ /* 0x000fe20000010000 */
[----:B------:R-:W-:Y:S01]  /*1ed0*/  FADD.FTZ R119, R119, R189 ;  /* 0x000000bd77777221 */ /* 0x000fe20000010000 */
[----:B------:R-:W-:Y:S01]  /*1ee0*/  FFMA.FTZ R189, R201, R245, R227 ;  /* 0x000000f5c9bd7223 */ /* 0x000fe200000100e3 */
[----:B------:R-:W-:-:S03]  /*1ef0*/  FADD.FTZ R187, R187, R244 ;  /* 0x000000f4bbbb7221 */ /* 0x000fc60000010000 */
[----:B------:R-:W-:Y:S01]  /*1f00*/  FFMA.FTZ R189, R200, R244, R189 ;  /* 0x000000f4c8bd7223 */ /* 0x000fe200000100bd */
[----:B------:R-:W-:-:S03]  /*1f10*/  FADD.FTZ R187, R187, R243 ;  /* 0x000000f3bbbb7221 */ /* 0x000fc60000010000 */
[----:B------:R-:W-:Y:S01]  /*1f20*/  FFMA.FTZ R189, R199, R243, R189 ;  /* 0x000000f3c7bd7223 */ /* 0x000fe200000100bd */
[----:B------:R-:W-:-:S04]  /*1f30*/  FADD.FTZ R187, R187, R242 ;  /* 0x000000f2bbbb7221 */ /* 0x000fc80000010000 */
[----:B------:R-:W-:-:S04]  /*1f40*/  FADD.FTZ R187, R187, R241 ;  /* 0x000000f1bbbb7221 */ /* 0x000fc80000010000 */
[----:B------:R-:W-:Y:S01]  /*1f50*/  FADD.FTZ R187, R187, R240 ;  /* 0x000000f0bbbb7221 */ /* 0x000fe20000010000 */
[----:B------:R-:W-:Y:S01]  /*1f60*/  FADD.FTZ R115, R115, R184 ;  /* 0x000000b873737221 */ /* 0x000fe20000010000 */
[----:B------:R-:W-:Y:S01]  /*1f70*/  IADD3 R23, PT, PT, R23, 0x80, RZ ;  /* 0x0000008017177810 */ /* 0x000fe20007ffe0ff */
[----:B--2---:R-:W-:Y:S01]  /*1f80*/  FFMA.FTZ R228, R192, R22, R228 ;  /* 0x00000016c0e47223 */ /* 0x004fe200000100e4 */
[----:B------:R-:W-:-:S04]  /*1f90*/  FMUL.FTZ R22, R186, UR13 ;  /* 0x0000000dba167c20 */ /* 0x000fc80008410000 */
[-C--:B----4-:R-:W-:Y:S01]  /*1fa0*/  FFMA.FTZ R239, R22, R20.reuse, R239 ;  /* 0x0000001416ef7223 */ /* 0x090fe200000100ef */
[----:B------:R-:W-:Y:S04]  /*1fb0*/  STL [R1+0x28], R228 ;  /* 0x000028e401007387 */ /* 0x000fe80000100800 */
[----:B------:R3:W-:Y:S02]  /*1fc0*/  STL [R1+0x2c], R239 ;  /* 0x00002cef01007387 */ /* 0x0007e40000100800 */
[----:B---3--:R-:W-:Y:S01]  /*1fd0*/  FMUL.FTZ R239, R238, R20 ;  /* 0x00000014eeef7220 */ /* 0x008fe20000410000 */
[----:B------:R-:W-:-:S04]  /*1fe0*/  FMUL.FTZ R20, R185, UR13 ;  /* 0x0000000db9147c20 */ /* 0x000fc80008410000 */
[----:B------:R-:W-:Y:S01]  /*1ff0*/  FFMA.FTZ R191, R20, R184, R191 ;  /* 0x000000b814bf7223 */ /* 0x000fe200000100bf */
[----:B------:R-:W-:-:S04]  /*2000*/  FFMA.FTZ R186, R198, R242, R189 ;  /* 0x000000f2c6ba7223 */ /* 0x000fc800000100bd */
[----:B------:R0:W-:Y:S01]  /*2010*/  STL [R1+0x30], R191 ;  /* 0x000030bf01007387 */ /* 0x0001e20000100800 */
[----:B------:R-:W-:-:S04]  /*2020*/  FFMA.FTZ R186, R193, R241, R186 ;  /* 0x000000f1c1ba7223 */ /* 0x000fc800000100ba */
[----:B------:R-:W-:Y:S01]  /*2030*/  FFMA.FTZ R186, R192, R240, R186 ;  /* 0x000000f0c0ba7223 */ /* 0x000fe200000100ba */
[----:B------:R-:W-:Y:S01]  /*2040*/  FMUL.FTZ R238, R190, R184 ;  /* 0x000000b8beee7220 */ /* 0x000fe20000410000 */
[----:B------:R-:W-:Y:S02]  /*2050*/  FADD.FTZ R187, R187, R239 ;  /* 0x000000efbbbb7221 */ /* 0x000fe40000010000 */
[----:B------:R-:W-:Y:S02]  /*2060*/  FFMA.FTZ R186, R22, R239, R186 ;  /* 0x000000ef16ba7223 */ /* 0x000fe400000100ba */
[----:B------:R-:W-:Y:S02]  /*2070*/  FADD.FTZ R228, R187, R238 ;  /* 0x000000eebbe47221 */ /* 0x000fe40000010000 */
[----:B0-----:R-:W-:-:S07]  /*2080*/  FFMA.FTZ R227, R20, R238, R186 ;  /* 0x000000ee14e37223 */ /* 0x001fce00000100ba */
.L_x_9990:
[----:B------:R-:W-:Y:S05]  /*2090*/  BSYNC.RECONVERGENT B0 ;  /* 0x0000000000007941 */ /* 0x000fea0003800200 */
.L_x_9989:
[----:B------:R-:W-:Y:S04]  /*20a0*/  BSSY.RECONVERGENT B0, `(.L_x_9991) ;  /* 0x0000070000007945 */ /* 0x000fe80003800200 */
[----:B------:R-:W-:Y:S05]  /*20b0*/  @!P3 BRA `(.L_x_9992) ;  /* 0x0000000400b8b947 */ /* 0x000fea0003800000 */
[----:B------:R-:W0:Y:S01]  /*20c0*/  LDC.64 R14, c[0x0][0x3a8] ;  /* 0x0000ea00ff0e7b82 */ /* 0x000e220000000a00 */
[----:B-----5:R1:W-:Y:S07]  /*20d0*/  STL [R1+0x108], R0 ;  /* 0x0001080001007387 */ /* 0x0203ee0000100800 */
[----:B------:R-:W2:Y:S01]  /*20e0*/  LDC.64 R184, c[0x0][0x428] ;  /* 0x00010a00ffb87b82 */ /* 0x000ea20000000a00 */
[----:B-1----:R-:W3:Y:S04]  /*20f0*/  LDL.LU R0, [R1+0x14] ;  /* 0x0000140001007983 */ /* 0x002ee80000300800 */
[----:B------:R-:W4:Y:S01]  /*2100*/  LDL R237, [R1+0xb8] ;  /* 0x0000b80001ed7983 */ /* 0x000f220000100800 */
[----:B------:R-:W-:-:S03]  /*2110*/  ISETP.NE.U32.AND P0, PT, RZ, UR20, PT ;  /* 0x00000014ff007c0c */ /* 0x000fc6000bf05070 */
[----:B------:R-:W4:Y:S01]  /*2120*/  LDL R236, [R1+0xbc] ;  /* 0x0000bc0001ec7983 */ /* 0x000f220000100800 */
[----:B0-----:R-:W-:-:S03]  /*2130*/  IMAD.WIDE.U32 R14, R23, 0x10, R14 ;  /* 0x00000010170e7825 */ /* 0x001fc600078e000e */
[----:B------:R-:W4:Y:S04]  /*2140*/  LDL R235, [R1+0xc0] ;  /* 0x0000c00001eb7983 */ /* 0x000f280000100800 */
[----:B------:R0:W3:Y:S01]  /*2150*/  LDG.E.128 R16, desc[UR16][R14.64] ;  /* 0x000000100e107981 */ /* 0x0000e2000c1e1d00 */
[----:B--2---:R-:W-:-:S03]  /*2160*/  IMAD.WIDE.U32 R184, R23, 0x10, R184 ;  /* 0x0000001017b87825 */ /* 0x004fc600078e00b8 */
[----:B------:R-:W2:Y:S04]  /*2170*/  LDL R234, [R1+0xc4] ;  /* 0x0000c40001ea7983 */ /* 0x000ea80000100800 */
[----:B------:R-:W4:Y:S01]  /*2180*/  LDG.E.128 R184, desc[UR16][R184.64] ;  /* 0x00000010b8b87981 */ /* 0x000f22000c1e1d00 */
[----:B------:R-:W-:-:S13]  /*2190*/  ISETP.NE.AND.EX P0, PT, RZ, UR21, PT, P0 ;  /* 0x00000015ff007c0c */ /* 0x000fda000bf05300 */
[----:B0-----:R-:W0:Y:S02]  /*21a0*/  @P0 LDC.64 R14, c[0x0][0x438] ;  /* 0x00010e00ff0e0b82 */ /* 0x001e240000000a00 */
[----:B0-----:R-:W-:-:S05]  /*21b0*/  @P0 IMAD.WIDE.U32 R14, R23, 0x10, R14 ;  /* 0x00000010170e0825 */ /* 0x001fca00078e000e */
[----:B------:R0:W5:Y:S01]  /*21c0*/  @P0 LDG.E.128 R36, desc[UR16][R14.64] ;  /* 0x000000100e240981 */ /* 0x000162000c1e1d00 */
[----:B---3--:R-:W-:Y:S02]  /*21d0*/  HADD2.F32 R189, -RZ, R16.H0_H0 ;  /* 0x20000010ffbd7230 */ /* 0x008fe40000004100 */
[--C-:B------:R-:W-:Y:S02]  /*21e0*/  HADD2.F32 R197, -RZ, R18.reuse.H0_H0 ;  /* 0x20000012ffc57230 */ /* 0x100fe40000004100 */
[----:B------:R-:W-:Y:S02]  /*21f0*/  HADD2.F32 R196, -RZ, R18.H1_H1 ;  /* 0x30000012ffc47230 */ /* 0x000fe40000004100 */
[--C-:B------:R-:W-:Y:S02]  /*2200*/  HADD2.F32 R232, -RZ, R19.reuse.H0_H0 ;  /* 0x20000013ffe87230 */ /* 0x100fe40000004100 */
[----:B------:R-:W-:Y:S02]  /*2210*/  HADD2.F32 R233, -RZ, R19.H1_H1 ;  /* 0x30000013ffe97230 */ /* 0x000fe40000004100 */
[----:B----4-:R-:W-:-:S02]  /*2220*/  HADD2.F32 R19, -RZ, R184.H0_H0 ;  /* 0x200000b8ff137230 */ /* 0x010fc40000004100 */
[----:B------:R-:W-:Y:S02]  /*2230*/  HADD2.F32 R18, -RZ, R184.H1_H1 ;  /* 0x300000b8ff127230 */ /* 0x000fe40000004100 */
[----:B------:R-:W-:Y:S01]  /*2240*/  FADD.FTZ R184, R189, -UR14 ;  /* 0x8000000ebdb87e21 */ /* 0x000fe20008010000 */
[----:B------:R-:W-:Y:S02]  /*2250*/  HADD2.F32 R191, -RZ, R16.H1_H1 ;  /* 0x30000010ffbf7230 */ /* 0x000fe40000004100 */
[----:B------:R-:W-:Y:S01]  /*2260*/  FADD.FTZ R189, R197, -UR14 ;  /* 0x8000000ec5bd7e21 */ /* 0x000fe20008010000 */
[--C-:B------:R-:W-:Y:S02]  /*2270*/  HADD2.F32 R190, -RZ, R17.reuse.H0_H0 ;  /* 0x20000011ffbe7230 */ /* 0x100fe40000004100 */
[----:B------:R-:W-:Y:S01]  /*2280*/  FMUL.FTZ R197, R184, UR13 ;  /* 0x0000000db8c57c20 */ /* 0x000fe20008410000 */
[----:B------:R-:W-:Y:S02]  /*2290*/  HADD2.F32 R230, -RZ, R17.H1_H1 ;  /* 0x30000011ffe67230 */ /* 0x000fe40000004100 */
[----:B------:R-:W-:Y:S01]  /*22a0*/  FADD.FTZ R231, R191, -UR14 ;  /* 0x8000000ebfe77e21 */ /* 0x000fe20008010000 */
[----:B------:R-:W-:-:S02]  /*22b0*/  HADD2.F32 R17, -RZ, R185.H0_H0 ;  /* 0x200000b9ff117230 */ /* 0x000fc40000004100 */
[----:B------:R-:W-:Y:S01]  /*22c0*/  FADD.FTZ R191, R190, -UR14 ;  /* 0x8000000ebebf7e21 */ /* 0x000fe20008010000 */
[----:B------:R-:W-:Y:S01]  /*22d0*/  FFMA.FTZ R0, R197, R19, R0 ;  /* 0x00000013c5007223 */ /* 0x000fe20000010000 */
[----:B------:R-:W-:Y:S02]  /*22e0*/  HADD2.F32 R188, -RZ, R185.H1_H1 ;  /* 0x300000b9ffbc7230 */ /* 0x000fe40000004100 */
[----:B------:R-:W-:Y:S01]  /*22f0*/  FADD.FTZ R190, R230, -UR14 ;  /* 0x8000000ee6be7e21 */ /* 0x000fe20008010000 */
[--C-:B------:R-:W-:Y:S01]  /*2300*/  HADD2.F32 R16, -RZ, R186.reuse.H0_H0 ;  /* 0x200000baff107230 */ /* 0x100fe20000004100 */
[----:B------:R-:W3:Y:S01]  /*2310*/  LDL.LU R230, [R1+0x20] ;  /* 0x0000200001e67983 */ /* 0x000ee20000300800 */
[----:B0-----:R-:W-:Y:S02]  /*2320*/  HADD2.F32 R15, -RZ, R186.H1_H1 ;  /* 0x300000baff0f7230 */ /* 0x001fe40000004100 */
[----:B------:R-:W-:Y:S01]  /*2330*/  FADD.FTZ R186, R196, -UR14 ;  /* 0x8000000ec4ba7e21 */ /* 0x000fe20008010000 */
[----:B------:R-:W-:Y:S01]  /*2340*/  FADD.FTZ R185, R232, -UR14 ;  /* 0x8000000ee8b97e21 */ /* 0x000fe20008010000 */
[----:B------:R-:W-:Y:S01]  /*2350*/  FADD.FTZ R184, R233, -UR14 ;  /* 0x8000000ee9b87e21 */ /* 0x000fe20008010000 */
[----:B------:R-:W4:Y:S01]  /*2360*/  LDL R232, [R1+0xac] ;  /* 0x0000ac0001e87983 */ /* 0x000f220000100800 */
[----:B------:R-:W-:Y:S01]  /*2370*/  FMUL.FTZ R196, R231, UR13 ;  /* 0x0000000de7c47c20 */ /* 0x000fe20008410000 */
[----:B------:R-:W-:-:S02]  /*2380*/  FADD.FTZ R108, R108, R19 ;  /* 0x000000136c6c7221 */ /* 0x000fc40000010000 */
[----:B------:R-:W4:Y:S01]  /*2390*/  LDL R233, [R1+0xa8] ;  /* 0x0000a80001e97983 */ /* 0x000f220000100800 */
[----:B------:R-:W-:Y:S01]  /*23a0*/  FMUL.FTZ R237, R237, R19 ;  /* 0x00000013eded7220 */ /* 0x000fe20000410000 */
[----:B------:R-:W-:Y:S02]  /*23b0*/  FMUL.FTZ R19, R191, UR13 ;  /* 0x0000000dbf137c20 */ /* 0x000fe40008410000 */
[----:B------:R-:W3:Y:S04]  /*23c0*/  LDL.LU R231, [R1+0x1c] ;  /* 0x00001c0001e77983 */ /* 0x000ee80000300800 */
[----:B------:R0:W-:Y:S04]  /*23d0*/  STL [R1+0x14], R0 ;  /* 0x0000140001007387 */ /* 0x0001e80000100800 */
[----:B0-----:R0:W5:Y:S04]  /*23e0*/  LDL.LU R0, [R1+0x108] ;  /* 0x0001080001007983 */ /* 0x0011680000300800 */
[----:B------:R-:W4:Y:S01]  /*23f0*/  LDL.LU R191, [R1+0x18] ;  /* 0x0000180001bf7983 */ /* 0x000f220000300800 */
[----:B------:R-:W-:Y:S01]  /*2400*/  FADD.FTZ R109, R109, R18 ;  /* 0x000000126d6d7221 */ /* 0x000fe20000010000 */
[----:B------:R-:W-:Y:S01]  /*2410*/  FMUL.FTZ R236, R236, R18 ;  /* 0x00000012ecec7220 */ /* 0x000fe20000410000 */
[----:B------:R-:W-:Y:S01]  /*2420*/  FADD.FTZ R110, R110, R17 ;  /* 0x000000116e6e7221 */ /* 0x000fe20000010000 */
[-C--:B------:R-:W-:Y:S01]  /*2430*/  FMUL.FTZ R235, R235, R17.reuse ;  /* 0x00000011ebeb7220 */ /* 0x080fe20000410000 */
[----:B------:R-:W-:Y:S01]  /*2440*/  FADD.FTZ R111, R111, R188 ;  /* 0x000000bc6f6f7221 */ /* 0x000fe20000010000 */
[----:B--2---:R-:W-:Y:S01]  /*2450*/  FMUL.FTZ R234, R234, R188 ;  /* 0x000000bceaea7220 */ /* 0x004fe20000410000 */
[----:B---3--:R-:W-:Y:S01]  /*2460*/  FFMA.FTZ R231, R19, R17, R231 ;  /* 0x0000001113e77223 */ /* 0x008fe200000100e7 */
[----:B------:R-:W-:Y:S01]  /*2470*/  FMUL.FTZ R17, R189, UR13 ;  /* 0x0000000dbd117c20 */ /* 0x000fe20008410000 */
[----:B----4-:R-:W-:Y:S01]  /*2480*/  FFMA.FTZ R191, R196, R18, R191 ;  /* 0x00000012c4bf7223 */ /* 0x010fe200000100bf */
[----:B------:R-:W-:-:S04]  /*2490*/  FMUL.FTZ R18, R190, UR13 ;  /* 0x0000000dbe127c20 */ /* 0x000fc80008410000 */
[----:B------:R-:W-:Y:S01]  /*24a0*/  FFMA.FTZ R230, R18, R188, R230 ;  /* 0x000000bc12e67223 */ /* 0x000fe200000100e6 */
[----:B------:R-:W-:Y:S04]  /*24b0*/  STL [R1+0x18], R191 ;  /* 0x000018bf01007387 */ /* 0x000fe80000100800 */
[----:B------:R1:W-:Y:S04]  /*24c0*/  STL [R1+0x1c], R231 ;  /* 0x00001ce701007387 */ /* 0x0003e80000100800 */
[----:B------:R-:W2:Y:S01]  /*24d0*/  LDL.LU R189, [R1] ;  /* 0x0000000001bd7983 */ /* 0x000ea20000300800 */
[----:B------:R-:W-:-:S03]  /*24e0*/  FADD.FTZ R188, R228, R237 ;  /* 0x000000ede4bc7221 */ /* 0x000fc60000010000 */
[----:B-1----:R-:W3:Y:S04]  /*24f0*/  LDL.LU R231, [R1+0x8] ;  /* 0x0000080001e77983 */ /* 0x002ee80000300800 */
[----:B------:R1:W-:Y:S04]  /*2500*/  STL [R1+0x20], R230 ;  /* 0x000020e601007387 */ /* 0x0003e80000100800 */
[----:B-1----:R-:W4:Y:S04]  /*2510*/  LDL R230, [R1+0xb0] ;  /* 0x0000b00001e67983 */ /* 0x002f280000100800 */
[----:B------:R-:W4:Y:S04]  /*2520*/  LDL.LU R191, [R1+0xc] ;  /* 0x00000c0001bf7983 */ /* 0x000f280000300800 */
[----:B------:R-:W4:Y:S04]  /*2530*/  LDL R190, [R1+0xb4] ;  /* 0x0000b40001be7983 */ /* 0x000f280000100800 */
[----:B------:R-:W3:Y:S01]  /*2540*/  LDL.LU R228, [R1+0x4] ;  /* 0x0000040001e47983 */ /* 0x000ee20000300800 */
[----:B------:R-:W-:Y:S01]  /*2550*/  FADD.FTZ R104, R104, R16 ;  /* 0x0000001068687221 */ /* 0x000fe20000010000 */
[----:B------:R-:W-:Y:S01]  /*2560*/  FMUL.FTZ R233, R233, R16 ;  /* 0x00000010e9e97220 */ /* 0x000fe20000410000 */
[----:B------:R-:W-:-:S02]  /*2570*/  HADD2.F32 R14, -RZ, R187.H0_H0 ;  /* 0x200000bbff0e7230 */ /* 0x000fc40000004100 */
[----:B------:R-:W-:Y:S01]  /*2580*/  FADD.FTZ R105, R105, R15 ;  /* 0x0000000f69697221 */ /* 0x000fe20000010000 */
[----:B------:R-:W-:Y:S01]  /*2590*/  FMUL.FTZ R232, R232, R15 ;  /* 0x0000000fe8e87220 */ /* 0x000fe20000410000 */
[----:B------:R-:W-:Y:S02]  /*25a0*/  HADD2.F32 R187, -RZ, R187.H1_H1 ;  /* 0x300000bbffbb7230 */ /* 0x000fe40000004100 */
[----:B------:R-:W-:Y:S01]  /*25b0*/  FADD.FTZ R106, R106, R14 ;  /* 0x0000000e6a6a7221 */ /* 0x000fe20000010000 */
[----:B------:R-:W-:Y:S02]  /*25c0*/  IADD3 R23, PT, PT, R23, 0x80, RZ ;  /* 0x0000008017177810 */ /* 0x000fe40007ffe0ff */
[----:B------:R-:W-:Y:S01]  /*25d0*/  FADD.FTZ R107, R107, R187 ;  /* 0x000000bb6b6b7221 */ /* 0x000fe20000010000 */
[----:B--2---:R-:W-:Y:S01]  /*25e0*/  FFMA.FTZ R189, R17, R16, R189 ;  /* 0x0000001011bd7223 */ /* 0x004fe200000100bd */
[----:B------:R-:W-:-:S04]  /*25f0*/  FMUL.FTZ R16, R186, UR13 ;  /* 0x0000000dba107c20 */ /* 0x000fc80008410000 */
[----:B------:R1:W-:Y:S01]  /*2600*/  STL [R1], R189 ;  /* 0x000000bd01007387 */ /* 0x0003e20000100800 */
[----:B------:R-:W-:Y:S01]  /*2610*/  FADD.FTZ R186, R188, R236 ;  /* 0x000000ecbcba7221 */ /* 0x000fe20000010000 */
[----:B-1----:R-:W-:Y:S01]  /*2620*/  FFMA.FTZ R189, R197, R237, R227 ;  /* 0x000000edc5bd7223 */ /* 0x002fe200000100e3 */
[----:B---3--:R-:W-:Y:S01]  /*2630*/  FFMA.FTZ R228, R16, R15, R228 ;  /* 0x0000000f10e47223 */ /* 0x008fe200000100e4 */
[----:B------:R-:W-:-:S04]  /*2640*/  FMUL.FTZ R15, R185, UR13 ;  /* 0x0000000db90f7c20 */ /* 0x000fc80008410000 */
[----:B------:R-:W-:Y:S01]  /*2650*/  FFMA.FTZ R231, R15, R14, R231 ;  /* 0x0000000e0fe77223 */ /* 0x000fe200000100e7 */
[----:B------:R-:W-:Y:S04]  /*2660*/  STL [R1+0x4], R228 ;  /* 0x000004e401007387 */ /* 0x000fe80000100800 */
[----:B------:R4:W-:Y:S01]  /*2670*/  STL [R1+0x8], R231 ;  /* 0x000008e701007387 */ /* 0x0009e20000100800 */
[----:B------:R-:W-:Y:S01]  /*2680*/  FFMA.FTZ R189, R196, R236, R189 ;  /* 0x000000ecc4bd7223 */ /* 0x000fe200000100bd */
[----:B----4-:R-:W-:Y:S01]  /*2690*/  FMUL.FTZ R231, R230, R14 ;  /* 0x0000000ee6e77220 */ /* 0x010fe20000410000 */
        /* <DEDUP_REMOVED lines=15> */
[----:B0-----:R-:W-:-:S07]  /*2790*/  FFMA.FTZ R227, R14, R230, R185 ;  /* 0x000000e60ee37223 */ /* 0x001fce00000100b9 */
.L_x_9992:
[----:B------:R-:W-:Y:S05]  /*27a0*/  BSYNC.RECONVERGENT B0 ;  /* 0x0000000000007941 */ /* 0x000fea0003800200 */
.L_x_9991:
        /* <DEDUP_REMOVED lines=17> */
[----:B--2---:R-:W-:Y:S02]  /*28c0*/  HADD2.F32 R12, -RZ, R8.H0_H0 ;  /* 0x20000008ff0c7230 */ /* 0x004fe40000004100 */
[----:B------:R-:W-:Y:S02]  /*28d0*/  HADD2.F32 R13, -RZ, R9.H0_H0 ;  /* 0x20000009ff0d7230 */ /* 0x000fe40000004100 */
[--C-:B------:R-:W-:Y:S02]  /*28e0*/  HADD2.F32 R191, -RZ, R10.reuse.H0_H0 ;  /* 0x2000000affbf7230 */ /* 0x100fe40000004100 */
[----:B------:R-:W-:Y:S02]  /*28f0*/  HADD2.F32 R190, -RZ, R10.H1_H1 ;  /* 0x3000000affbe7230 */ /* 0x000fe40000004100 */
[--C-:B------:R-:W-:Y:S02]  /*2900*/  HADD2.F32 R222, -RZ, R11.reuse.H0_H0 ;  /* 0x2000000bffde7230 */ /* 0x100fe40000004100 */
[----:B------:R-:W-:-:S02]  /*2910*/  HADD2.F32 R223, -RZ, R11.H1_H1 ;  /* 0x3000000bffdf7230 */ /* 0x000fc40000004100 */
[--C-:B---3--:R-:W-:Y:S02]  /*2920*/  HADD2.F32 R11, -RZ, R184.reuse.H0_H0 ;  /* 0x200000b8ff0b7230 */ /* 0x108fe40000004100 */
[----:B------:R-:W-:Y:S02]  /*2930*/  HADD2.F32 R10, -RZ, R184.H1_H1 ;  /* 0x300000b8ff0a7230 */ /* 0x000fe40000004100 */
[----:B------:R-:W-:Y:S01]  /*2940*/  FADD.FTZ R184, R12, -UR14 ;  /* 0x8000000e0cb87e21 */ /* 0x000fe20008010000 */
[----:B------:R-:W-:-:S03]  /*2950*/  FADD.FTZ R221, R13, -UR14 ;  /* 0x8000000e0ddd7e21 */ /* 0x000fc60008010000 */
[----:B------:R-:W-:Y:S01]  /*2960*/  FMUL.FTZ R13, R184, UR13 ;  /* 0x0000000db80d7c20 */ /* 0x000fe20008410000 */
[----:B------:R-:W-:Y:S02]  /*2970*/  FADD.FTZ R184, R223, -UR14 ;  /* 0x8000000edfb87e21 */ /* 0x000fe40008010000 */
[----:B------:R-:W2:Y:S01]  /*2980*/  LDL R223, [R1+0x88] ;  /* 0x0000880001df7983 */ /* 0x000ea20000100800 */
[----:B------:R-:W-:Y:S02]  /*2990*/  HADD2.F32 R220, -RZ, R9.H1_H1 ;  /* 0x30000009ffdc7230 */ /* 0x000fe40000004100 */
[--C-:B------:R-:W-:Y:S02]  /*29a0*/  HADD2.F32 R9, -RZ, R185.reuse.H0_H0 ;  /* 0x200000b9ff097230 */ /* 0x100fe40000004100 */
[----:B------:R-:W-:Y:S02]  /*29b0*/  HADD2.F32 R188, -RZ, R185.H1_H1 ;  /* 0x300000b9ffbc7230 */ /* 0x000fe40000004100 */
[----:B------:R-:W-:-:S02]  /*29c0*/  FADD.FTZ R185, R222, -UR14 ;  /* 0x8000000edeb97e21 */ /* 0x000fc40008010000 */
[----:B------:R-:W3:Y:S01]  /*29d0*/  LDL R222, [R1+0x8c] ;  /* 0x00008c0001de7983 */ /* 0x000ee20000100800 */
[----:B------:R-:W-:Y:S02]  /*29e0*/  HADD2.F32 R189, -RZ, R8.H1_H1 ;  /* 0x30000008ffbd7230 */ /* 0x000fe40000004100 */
[--C-:B------:R-:W-:Y:S02]  /*29f0*/  HADD2.F32 R8, -RZ, R186.reuse.H0_H0 ;  /* 0x200000baff087230 */ /* 0x100fe40000004100 */
[----:B0-----:R-:W-:Y:S02]  /*2a00*/  HADD2.F32 R7, -RZ, R186.H1_H1 ;  /* 0x300000baff077230 */ /* 0x001fe40000004100 */
[----:B------:R-:W-:Y:S02]  /*2a10*/  FADD.FTZ R186, R190, -UR14 ;  /* 0x8000000ebeba7e21 */ /* 0x000fe40008010000 */
[----:B------:R-:W3:Y:S01]  /*2a20*/  LDL R190, [R1+0x90] ;  /* 0x0000900001be7983 */ /* 0x000ee20000100800 */
[----:B------:R-:W-:Y:S01]  /*2a30*/  FADD.FTZ R12, R189, -UR14 ;  /* 0x8000000ebd0c7e21 */ /* 0x000fe20008010000 */
[----:B------:R-:W-:-:S02]  /*2a40*/  FADD.FTZ R189, R191, -UR14 ;  /* 0x8000000ebfbd7e21 */ /* 0x000fc40008010000 */
[----:B------:R-:W3:Y:S01]  /*2a50*/  LDL R191, [R1+0x94] ;  /* 0x0000940001bf7983 */ /* 0x000ee20000100800 */
[----:B------:R-:W-:Y:S01]  /*2a60*/  FMUL.FTZ R12, R12, UR13 ;  /* 0x0000000d0c0c7c20 */ /* 0x000fe20008410000 */
[----:B------:R-:W-:Y:S01]  /*2a70*/  FADD.FTZ R220, R220, -UR14 ;  /* 0x8000000edcdc7e21 */ /* 0x000fe20008010000 */
[----:B------:R-:W-:Y:S01]  /*2a80*/  FADD.FTZ R100, R100, R11 ;  /* 0x0000000b64647221 */ /* 0x000fe20000010000 */
[-C--:B------:R-:W-:Y:S01]  /*2a90*/  FFMA.FTZ R140, R13, R11.reuse, R140 ;  /* 0x0000000b0d8c7223 */ /* 0x080fe2000001008c */
[----:B------:R-:W-:Y:S01]  /*2aa0*/  FMUL.FTZ R229, R229, R11 ;  /* 0x0000000be5e57220 */ /* 0x000fe20000410000 */
[----:B------:R-:W-:Y:S01]  /*2ab0*/  FMUL.FTZ R11, R221, UR13 ;  /* 0x0000000ddd0b7c20 */ /* 0x000fe20008410000 */
[----:B------:R-:W-:Y:S01]  /*2ac0*/  FADD.FTZ R101, R101, R10 ;  /* 0x0000000a65657221 */ /* 0x000fe20000010000 */
[-C--:B------:R-:W-:Y:S01]  /*2ad0*/  FFMA.FTZ R141, R12, R10.reuse, R141 ;  /* 0x0000000a0c8d7223 */ /* 0x080fe2000001008d */
[----:B------:R-:W-:Y:S01]  /*2ae0*/  FMUL.FTZ R226, R226, R10 ;  /* 0x0000000ae2e27220 */ /* 0x000fe20000410000 */
[----:B------:R-:W-:Y:S01]  /*2af0*/  FMUL.FTZ R10, R220, UR13 ;  /* 0x0000000ddc0a7c20 */ /* 0x000fe20008410000 */
[----:B------:R-:W-:Y:S01]  /*2b00*/  FADD.FTZ R102, R102, R9 ;  /* 0x0000000966667221 */ /* 0x000fe20000010000 */
[-C--:B------:R-:W-:Y:S01]  /*2b10*/  FFMA.FTZ R142, R11, R9.reuse, R142 ;  /* 0x000000090b8e7223 */ /* 0x080fe2000001008e */
[----:B----4-:R-:W-:Y:S01]  /*2b20*/  FMUL.FTZ R225, R225, R9 ;  /* 0x00000009e1e17220 */ /* 0x010fe20000410000 */
[----:B------:R-:W-:Y:S01]  /*2b30*/  FMUL.FTZ R9, R189, UR13 ;  /* 0x0000000dbd097c20 */ /* 0x000fe20008410000 */
[----:B------:R-:W-:Y:S01]  /*2b40*/  FADD.FTZ R103, R103, R188 ;  /* 0x000000bc67677221 */ /* 0x000fe20000010000 */
[-C--:B------:R-:W-:Y:S01]  /*2b50*/  FFMA.FTZ R143, R10, R188.reuse, R143 ;  /* 0x000000bc0a8f7223 */ /* 0x080fe2000001008f */
[----:B------:R-:W-:Y:S01]  /*2b60*/  FMUL.FTZ R224, R224, R188 ;  /* 0x000000bce0e07220 */ /* 0x000fe20000410000 */
[----:B------:R-:W-:Y:S01]  /*2b70*/  FADD.FTZ R188, R228, R229 ;  /* 0x000000e5e4bc7221 */ /* 0x000fe20000010000 */
[----:B------:R-:W-:Y:S01]  /*2b80*/  FFMA.FTZ R189, R13, R229, R227 ;  /* 0x000000e50dbd7223 */ /* 0x000fe200000100e3 */
[----:B------:R-:W-:Y:S01]  /*2b90*/  FADD.FTZ R96, R96, R8 ;  /* 0x0000000860607221 */ /* 0x000fe20000010000 */
[----:B------:R-:W-:-:S02]  /*2ba0*/  FFMA.FTZ R136, R9, R8, R136 ;  /* 0x0000000809887223 */ /* 0x000fc40000010088 */
[----:B------:R-:W-:Y:S01]  /*2bb0*/  FFMA.FTZ R189, R12, R226, R189 ;  /* 0x000000e20cbd7223 */ /* 0x000fe200000100bd */
[----:B------:R-:W-:-:S03]  /*2bc0*/  FADD.FTZ R97, R97, R7 ;  /* 0x0000000761617221 */ /* 0x000fc60000010000 */
[----:B------:R-:W-:Y:S01]  /*2bd0*/  FFMA.FTZ R189, R11, R225, R189 ;  /* 0x000000e10bbd7223 */ /* 0x000fe200000100bd */
[--C-:B------:R-:W-:Y:S02]  /*2be0*/  HADD2.F32 R6, -RZ, R187.reuse.H0_H0 ;  /* 0x200000bbff067230 */ /* 0x100fe40000004100 */
[----:B------:R-:W-:-:S03]  /*2bf0*/  HADD2.F32 R187, -RZ, R187.H1_H1 ;  /* 0x300000bbffbb7230 */ /* 0x000fc60000004100 */
[----:B------:R-:W-:Y:S01]  /*2c00*/  FADD.FTZ R98, R98, R6 ;  /* 0x0000000662627221 */ /* 0x000fe20000010000 */
[----:B------:R-:W-:Y:S01]  /*2c10*/  IADD3 R23, PT, PT, R23, 0x80, RZ ;  /* 0x0000008017177810 */ /* 0x000fe20007ffe0ff */
[----:B------:R-:W-:Y:S01]  /*2c20*/  FADD.FTZ R99, R99, R187 ;  /* 0x000000bb63637221 */ /* 0x000fe20000010000 */
[----:B--2---:R-:W-:Y:S01]  /*2c30*/  FMUL.FTZ R223, R223, R8 ;  /* 0x00000008dfdf7220 */ /* 0x004fe20000410000 */
[----:B------:R-:W-:Y:S01]  /*2c40*/  FMUL.FTZ R8, R186, UR13 ;  /* 0x0000000dba087c20 */ /* 0x000fe20008410000 */
[----:B------:R-:W-:-:S04]  /*2c50*/  FADD.FTZ R186, R188, R226 ;  /* 0x000000e2bcba7221 */ /* 0x000fc80000010000 */
[----:B------:R-:W-:Y:S01]  /*2c60*/  FADD.FTZ R186, R186, R225 ;  /* 0x000000e1baba7221 */ /* 0x000fe20000010000 */
[-C--:B------:R-:W-:Y:S01]  /*2c70*/  FFMA.FTZ R137, R8, R7.reuse, R137 ;  /* 0x0000000708897223 */ /* 0x080fe20000010089 */
[----:B---3--:R-:W-:Y:S01]  /*2c80*/  FMUL.FTZ R222, R222, R7 ;  /* 0x00000007dede7220 */ /* 0x008fe20000410000 */
[----:B------:R-:W-:Y:S01]  /*2c90*/  FMUL.FTZ R7, R185, UR13 ;  /* 0x0000000db9077c20 */ /* 0x000fe20008410000 */
[----:B------:R-:W-:Y:S01]  /*2ca0*/  FADD.FTZ R186, R186, R224 ;  /* 0x000000e0baba7221 */ /* 0x000fe20000010000 */
[----:B------:R-:W-:-:S03]  /*2cb0*/  FFMA.FTZ R185, R10, R224, R189 ;  /* 0x000000e00ab97223 */ /* 0x000fc600000100bd */
[----:B------:R-:W-:Y:S01]  /*2cc0*/  FADD.FTZ R186, R186, R223 ;  /* 0x000000dfbaba7221 */ /* 0x000fe20000010000 */
[----:B------:R-:W-:Y:S01]  /*2cd0*/  FFMA.FTZ R185, R9, R223, R185 ;  /* 0x000000df09b97223 */ /* 0x000fe200000100b9 */
[----:B------:R-:W-:Y:S02]  /*2ce0*/  FMUL.FTZ R221, R190, R6 ;  /* 0x00000006bedd7220 */ /* 0x000fe40000410000 */
[----:B------:R-:W-:Y:S01]  /*2cf0*/  FADD.FTZ R186, R186, R222 ;  /* 0x000000debaba7221 */ /* 0x000fe20000010000 */
[----:B------:R-:W-:Y:S01]  /*2d00*/  FFMA.FTZ R185, R8, R222, R185 ;  /* 0x000000de08b97223 */ /* 0x000fe200000100b9 */
[----:B------:R-:W-:Y:S01]  /*2d10*/  FFMA.FTZ R138, R7, R6, R138 ;  /* 0x00000006078a7223 */ /* 0x000fe2000001008a */
[----:B------:R-:W-:Y:S01]  /*2d20*/  FMUL.FTZ R6, R184, UR13 ;  /* 0x0000000db8067c20 */ /* 0x000fe20008410000 */
[----:B------:R-:W-:Y:S01]  /*2d30*/  FMUL.FTZ R220, R191, R187 ;  /* 0x000000bbbfdc7220 */ /* 0x000fe20000410000 */
[----:B------:R-:W-:Y:S01]  /*2d40*/  FADD.FTZ R186, R186, R221 ;  /* 0x000000ddbaba7221 */ /* 0x000fe20000010000 */
[----:B------:R-:W-:Y:S01]  /*2d50*/  FFMA.FTZ R185, R7, R221, R185 ;  /* 0x000000dd07b97223 */ /* 0x000fe200000100b9 */
[----:B------:R-:W-:-:S02]  /*2d60*/  FFMA.FTZ R139, R6, R187, R139 ;  /* 0x000000bb068b7223 */ /* 0x000fc4000001008b */
[----:B------:R-:W-:Y:S01]  /*2d70*/  FADD.FTZ R228, R186, R220 ;  /* 0x000000dcbae47221 */ /* 0x000fe20000010000 */
[----:B------:R-:W-:-:S07]  /*2d80*/  FFMA.FTZ R227, R6, R220, R185 ;  /* 0x000000dc06e37223 */ /* 0x000fce00000100b9 */
.L_x_9994:
[----:B------:R-:W-:Y:S05]  /*2d90*/  BSYNC.RECONVERGENT B0 ;  /* 0x0000000000007941 */ /* 0x000fea0003800200 */
.L_x_9993:
        /* <DEDUP_REMOVED lines=18> */
[--C-:B--2---:R-:W-:Y:S02]  /*2ec0*/  HADD2.F32 R213, -RZ, R185.reuse.H1_H1 ;  /* 0x300000b9ffd57230 */ /* 0x104fe40000004100 */
[----:B------:R-:W-:Y:S02]  /*2ed0*/  HADD2.F32 R209, -RZ, R185.H0_H0 ;  /* 0x200000b9ffd17230 */ /* 0x000fe40000004100 */
[--C-:B---3--:R-:W-:Y:S02]  /*2ee0*/  HADD2.F32 R3, -RZ, R190.reuse.H0_H0 ;  /* 0x200000beff037230 */ /* 0x108fe40000004100 */
[----:B------:R-:W-:Y:S02]  /*2ef0*/  HADD2.F32 R2, -RZ, R190.H1_H1 ;  /* 0x300000beff027230 */ /* 0x000fe40000004100 */
[----:B------:R-:W-:Y:S02]  /*2f00*/  FADD.FTZ R190, R213, -UR14 ;  /* 0x8000000ed5be7e21 */ /* 0x000fe40008010000 */
[----:B------:R-:W2:Y:S01]  /*2f10*/  LDL R213, [R1+0x6c] ;  /* 0x00006c0001d57983 */ /* 0x000ea20000100800 */
[----:B------:R-:W-:-:S02]  /*2f20*/  HADD2.F32 R195, -RZ, R184.H0_H0 ;  /* 0x200000b8ffc37230 */ /* 0x000fc40000004100 */
[----:B------:R-:W-:Y:S02]  /*2f30*/  HADD2.F32 R211, -RZ, R184.H1_H1 ;  /* 0x300000b8ffd37230 */ /* 0x000fe40000004100 */
[--C-:B------:R-:W-:Y:S02]  /*2f40*/  HADD2.F32 R184, -RZ, R191.reuse.H0_H0 ;  /* 0x200000bfffb87230 */ /* 0x100fe40000004100 */
[----:B------:R-:W-:Y:S02]  /*2f50*/  HADD2.F32 R23, -RZ, R191.H1_H1 ;  /* 0x300000bfff177230 */ /* 0x000fe40000004100 */
[----:B------:R-:W-:Y:S01]  /*2f60*/  FADD.FTZ R191, R209, -UR14 ;  /* 0x8000000ed1bf7e21 */ /* 0x000fe20008010000 */
[--C-:B------:R-:W-:Y:S01]  /*2f70*/  HADD2.F32 R212, -RZ, R186.reuse.H0_H0 ;  /* 0x200000baffd47230 */ /* 0x100fe20000004100 */
[----:B------:R-:W3:Y:S01]  /*2f80*/  LDL R209, [R1+0x70] ;  /* 0x0000700001d17983 */ /* 0x000ee20000100800 */
[----:B------:R-:W-:Y:S02]  /*2f90*/  HADD2.F32 R185, -RZ, R186.H1_H1 ;  /* 0x300000baffb97230 */ /* 0x000fe40000004100 */
[----:B------:R-:W-:-:S02]  /*2fa0*/  HADD2.F32 R186, -RZ, R187.H0_H0 ;  /* 0x200000bbffba7230 */ /* 0x000fc40000004100 */
[----:B------:R-:W-:Y:S02]  /*2fb0*/  HADD2.F32 R214, -RZ, R187.H1_H1 ;  /* 0x300000bbffd67230 */ /* 0x000fe40000004100 */
[--C-:B------:R-:W-:Y:S02]  /*2fc0*/  HADD2.F32 R4, -RZ, R189.reuse.H0_H0 ;  /* 0x200000bdff047230 */ /* 0x100fe40000004100 */
[----:B------:R-:W-:Y:S02]  /*2fd0*/  HADD2.F32 R187, -RZ, R189.H1_H1 ;  /* 0x300000bdffbb7230 */ /* 0x000fe40000004100 */
[----:B------:R-:W-:Y:S02]  /*2fe0*/  FADD.FTZ R189, R212, -UR14 ;  /* 0x8000000ed4bd7e21 */ /* 0x000fe40008010000 */
[----:B------:R-:W3:Y:S01]  /*2ff0*/  LDL R212, [R1+0x74] ;  /* 0x0000740001d47983 */ /* 0x000ee20000100800 */
[----:B------:R-:W-:Y:S01]  /*3000*/  FADD.FTZ R195, R195, -UR14 ;  /* 0x8000000ec3c37e21 */ /* 0x000fe20008010000 */
[----:B------:R-:W-:Y:S01]  /*3010*/  FADD.FTZ R211, R211, -UR14 ;  /* 0x8000000ed3d37e21 */ /* 0x000fe20008010000 */
[----:B------:R-:W-:-:S02]  /*3020*/  HADD2.F32 R194, -RZ, R188.H0_H0 ;  /* 0x200000bcffc27230 */ /* 0x000fc40000004100 */
[----:B------:R-:W-:Y:S02]  /*3030*/  HADD2.F32 R5, -RZ, R188.H1_H1 ;  /* 0x300000bcff057230 */ /* 0x000fe40000004100 */
[----:B------:R-:W-:Y:S01]  /*3040*/  FMUL.FTZ R195, R195, UR13 ;  /* 0x0000000dc3c37c20 */ /* 0x000fe20008410000 */
[----:B------:R-:W-:Y:S01]  /*3050*/  FMUL.FTZ R211, R211, UR13 ;  /* 0x0000000dd3d37c20 */ /* 0x000fe20008410000 */
[----:B------:R-:W-:Y:S01]  /*3060*/  FADD.FTZ R92, R92, R194 ;  /* 0x000000c25c5c7221 */ /* 0x000fe20000010000 */
[-C--:B------:R-:W-:Y:S01]  /*3070*/  FMUL.FTZ R219, R219, R194.reuse ;  /* 0x000000c2dbdb7220 */ /* 0x080fe20000410000 */
[----:B------:R-:W-:Y:S01]  /*3080*/  FFMA.FTZ R132, R195, R194, R132 ;  /* 0x000000c2c3847223 */ /* 0x000fe20000010084 */
[----:B------:R-:W-:Y:S01]  /*3090*/  FADD.FTZ R93, R93, R5 ;  /* 0x000000055d5d7221 */ /* 0x000fe20000010000 */
[----:B------:R-:W-:Y:S01]  /*30a0*/  FMUL.FTZ R194, R191, UR13 ;  /* 0x0000000dbfc27c20 */ /* 0x000fe20008410000 */
[-C--:B------:R-:W-:Y:S01]  /*30b0*/  FFMA.FTZ R133, R211, R5.reuse, R133 ;  /* 0x00000005d3857223 */ /* 0x080fe20000010085 */
[----:B------:R-:W-:Y:S01]  /*30c0*/  FMUL.FTZ R218, R218, R5 ;  /* 0x00000005dada7220 */ /* 0x000fe20000410000 */
[----:B------:R-:W-:Y:S01]  /*30d0*/  FMUL.FTZ R5, R190, UR13 ;  /* 0x0000000dbe057c20 */ /* 0x000fe20008410000 */
[----:B------:R-:W-:Y:S01]  /*30e0*/  FADD.FTZ R94, R94, R4 ;  /* 0x000000045e5e7221 */ /* 0x000fe20000010000 */
[-C--:B------:R-:W-:Y:S01]  /*30f0*/  FFMA.FTZ R134, R194, R4.reuse, R134 ;  /* 0x00000004c2867223 */ /* 0x080fe20000010086 */
[----:B----4-:R-:W-:Y:S01]  /*3100*/  FMUL.FTZ R217, R217, R4 ;  /* 0x00000004d9d97220 */ /* 0x010fe20000410000 */
[----:B------:R-:W-:Y:S01]  /*3110*/  FADD.FTZ R95, R95, R187 ;  /* 0x000000bb5f5f7221 */ /* 0x000fe20000010000 */
[----:B------:R-:W-:Y:S01]  /*3120*/  FMUL.FTZ R4, R189, UR13 ;  /* 0x0000000dbd047c20 */ /* 0x000fe20008410000 */
[-C--:B------:R-:W-:Y:S01]  /*3130*/  FFMA.FTZ R135, R5, R187.reuse, R135 ;  /* 0x000000bb05877223 */ /* 0x080fe20000010087 */
[----:B------:R-:W-:Y:S01]  /*3140*/  FMUL.FTZ R216, R216, R187 ;  /* 0x000000bbd8d87220 */ /* 0x000fe20000410000 */
[----:B------:R-:W-:Y:S01]  /*3150*/  FADD.FTZ R187, R228, R219 ;  /* 0x000000dbe4bb7221 */ /* 0x000fe20000010000 */
[----:B------:R-:W-:Y:S01]  /*3160*/  FFMA.FTZ R189, R195, R219, R227 ;  /* 0x000000dbc3bd7223 */ /* 0x000fe200000100e3 */
[----:B------:R-:W-:Y:S01]  /*3170*/  FADD.FTZ R188, R185, -UR14 ;  /* 0x8000000eb9bc7e21 */ /* 0x000fe20008010000 */
[----:B------:R-:W-:Y:S01]  /*3180*/  FADD.FTZ R88, R88, R3 ;  /* 0x0000000358587221 */ /* 0x000fe20000010000 */
[----:B------:R-:W-:Y:S01]  /*3190*/  FADD.FTZ R187, R187, R218 ;  /* 0x000000dabbbb7221 */ /* 0x000fe20000010000 */
[----:B------:R-:W-:Y:S01]  /*31a0*/  FFMA.FTZ R189, R211, R218, R189 ;  /* 0x000000dad3bd7223 */ /* 0x000fe200000100bd */
[-C--:B------:R-:W-:Y:S01]  /*31b0*/  FFMA.FTZ R128, R4, R3.reuse, R128 ;  /* 0x0000000304807223 */ /* 0x080fe20000010080 */
[----:B------:R-:W-:Y:S01]  /*31c0*/  FMUL.FTZ R215, R215, R3 ;  /* 0x00000003d7d77220 */ /* 0x000fe20000410000 */
[----:B------:R-:W-:Y:S01]  /*31d0*/  FMUL.FTZ R3, R188, UR13 ;  /* 0x0000000dbc037c20 */ /* 0x000fe20008410000 */
[----:B------:R-:W-:Y:S01]  /*31e0*/  FADD.FTZ R186, R186, -UR14 ;  /* 0x8000000ebaba7e21 */ /* 0x000fe20008010000 */
[----:B------:R-:W-:Y:S01]  /*31f0*/  FADD.FTZ R187, R187, R217 ;  /* 0x000000d9bbbb7221 */ /* 0x000fe20000010000 */
[----:B------:R-:W-:Y:S01]  /*3200*/  FFMA.FTZ R189, R194, R217, R189 ;  /* 0x000000d9c2bd7223 */ /* 0x000fe200000100bd */
[----:B------:R-:W-:Y:S01]  /*3210*/  FADD.FTZ R185, R214, -UR14 ;  /* 0x8000000ed6b97e21 */ /* 0x000fe20008010000 */
[----:B------:R-:W-:Y:S01]  /*3220*/  FADD.FTZ R89, R89, R2 ;  /* 0x0000000259597221 */ /* 0x000fe20000010000 */
[----:B------:R-:W-:Y:S01]  /*3230*/  FFMA.FTZ R129, R3, R2, R129 ;  /* 0x0000000203817223 */ /* 0x000fe20000010081 */
[----:B------:R-:W-:-:S04]  /*3240*/  FADD.FTZ R187, R187, R216 ;  /* 0x000000d8bbbb7221 */ /* 0x000fc80000010000 */
[----:B------:R-:W-:Y:S01]  /*3250*/  FADD.FTZ R187, R187, R215 ;  /* 0x000000d7bbbb7221 */ /* 0x000fe20000010000 */
[----:B------:R-:W-:Y:S01]  /*3260*/  FADD.FTZ R91, R91, R23 ;  /* 0x000000175b5b7221 */ /* 0x000fe20000010000 */
[----:B------:R-:W-:Y:S01]  /*3270*/  FADD.FTZ R90, R90, R184 ;  /* 0x000000b85a5a7221 */ /* 0x000fe20000010000 */
[----:B--2---:R-:W-:Y:S01]  /*3280*/  FMUL.FTZ R214, R213, R2 ;  /* 0x00000002d5d67220 */ /* 0x004fe20000410000 */
[----:B------:R-:W-:Y:S01]  /*3290*/  FMUL.FTZ R2, R186, UR13 ;  /* 0x0000000dba027c20 */ /* 0x000fe20008410000 */
[----:B------:R-:W-:-:S04]  /*32a0*/  FFMA.FTZ R186, R5, R216, R189 ;  /* 0x000000d805ba7223 */ /* 0x000fc800000100bd */
[----:B------:R-:W-:Y:S01]  /*32b0*/  FFMA.FTZ R186, R4, R215, R186 ;  /* 0x000000d704ba7223 */ /* 0x000fe200000100ba */
[----:B------:R-:W-:Y:S01]  /*32c0*/  FADD.FTZ R187, R187, R214 ;  /* 0x000000d6bbbb7221 */ /* 0x000fe20000010000 */
[----:B---3--:R-:W-:Y:S01]  /*32d0*/  FMUL.FTZ R213, R209, R184 ;  /* 0x000000b8d1d57220 */ /* 0x008fe20000410000 */
[----:B------:R-:W-:Y:S01]  /*32e0*/  FMUL.FTZ R209, R185, UR13 ;  /* 0x0000000db9d17c20 */ /* 0x000fe20008410000 */
[----:B------:R-:W-:-:S03]  /*32f0*/  FFMA.FTZ R186, R3, R214, R186 ;  /* 0x000000d603ba7223 */ /* 0x000fc600000100ba */
[----:B------:R-:W-:Y:S01]  /*3300*/  FFMA.FTZ R131, R209, R23, R131 ;  /* 0x00000017d1837223 */ /* 0x000fe20000010083 */
[C---:B------:R-:W-:Y:S01]  /*3310*/  FFMA.FTZ R186, R2.reuse, R213, R186 ;  /* 0x000000d502ba7223 */ /* 0x040fe200000100ba */
[----:B------:R-:W-:Y:S01]  /*3320*/  FFMA.FTZ R130, R2, R184, R130 ;  /* 0x000000b802827223 */ /* 0x000fe20000010082 */
[----:B------:R-:W-:Y:S01]  /*3330*/  FMUL.FTZ R212, R212, R23 ;  /* 0x00000017d4d47220 */ /* 0x000fe20000410000 */
[----:B------:R-:W-:-:S03]  /*3340*/  FADD.FTZ R23, R187, R213 ;  /* 0x000000d5bb177221 */ /* 0x000fc60000010000 */
[----:B------:R-:W-:Y:S01]  /*3350*/  FFMA.FTZ R227, R209, R212, R186 ;  /* 0x000000d4d1e37223 */ /* 0x000fe200000100ba */
[----:B------:R-:W-:-:S07]  /*3360*/  FADD.FTZ R228, R23, R212 ;  /* 0x000000d417e47221 */ /* 0x000fce0000010000 */
.L_x_9996:
[----:B------:R-:W-:Y:S05]  /*3370*/  BSYNC.RECONVERGENT B0 ;  /* 0x0000000000007941 */ /* 0x000fea0003800200 */
.L_x_9995:
        /* <DEDUP_REMOVED lines=32> */
.L_x_9998:
[----:B------:R-:W-:Y:S05]  /*3580*/  BSYNC.RECONVERGENT B0 ;  /* 0x0000000000007941 */ /* 0x000fea0003800200 */
.L_x_9997:
        /* <DEDUP_REMOVED lines=93> */
[----:B------:R-:W-:Y:S01]  /*3b60*/  F2FP.F16.F32.PACK_AB R80, R84, R80 ;  /* 0x000000505450723e */ /* 0x000fe200000000ff */
[----:B------:R-:W-:Y:S06]  /*3b70*/  BRA `(.L_x_10004) ;  /* 0x0000000400007947 */ /* 0x000fec0003800000 */
.L_x_10003:
[--C-:B------:R-:W-:Y:S01]  /*3b80*/  FFMA.FTZ R25, R203, UR4, R23.reuse ;  /* 0x00000004cb197c23 */ /* 0x100fe20008010017 */
[----:B------:R-:W-:Y:S01]  /*3b90*/  FFMA.FTZ R27, R202, UR4, R23 ;  /* 0x00000004ca1b7c23 */ /* 0x000fe20008010017 */
[----:B-----5:R-:W-:Y:S02]  /*3ba0*/  HADD2.F32 R26, -RZ, R187.H0_H0 ;  /* 0x200000bbff1a7230 */ /* 0x020fe40000004100 */
[----:B------:R-:W-:Y:S01]  /*3bb0*/  FADD.FTZ R25, R247, -R25 ;  /* 0x80000019f7197221 */ /* 0x000fe20000010000 */
[----:B------:R-:W-:-:S03]  /*3bc0*/  FADD.FTZ R27, R246, -R27 ;  /* 0x8000001bf61b7221 */ /* 0x000fc60000010000 */
[----:B------:R-:W-:Y:S01]  /*3bd0*/  FMUL.FTZ R25, R25, UR13 ;  /* 0x0000000d19197c20 */ /* 0x000fe20008410000 */
[----:B------:R-:W-:-:S03]  /*3be0*/  FMUL.FTZ R27, R27, UR13 ;  /* 0x0000000d1b1b7c20 */ /* 0x000fc60008410000 */
[----:B------:R-:W-:-:S04]  /*3bf0*/  FMUL.FTZ R24, R25, UR12 ;  /* 0x0000000c19187c20 */ /* 0x000fc80008410000 */
[----:B------:R-:W-:Y:S01]  /*3c00*/  FFMA.FTZ R189, R24, R26, R82 ;  /* 0x0000001a18bd7223 */ /* 0x000fe20000010052 */
[----:B------:R-:W-:Y:S02]  /*3c10*/  HADD2.F32 R82, -RZ, R187.H1_H1 ;  /* 0x300000bbff527230 */ /* 0x000fe40000004100 */
[C---:B------:R-:W-:Y:S01]  /*3c20*/  FMUL.FTZ R26, R27.reuse, UR12 ;  /* 0x0000000c1b1a7c20 */ /* 0x040fe20008410000 */
[----:B------:R-:W-:Y:S01]  /*3c30*/  F2FP.F16.F32.PACK_AB R27, R27, R25 ;  /* 0x000000191b1b723e */ /* 0x000fe200000000ff */
[----:B------:R-:W-:Y:S01]  /*3c40*/  FFMA.FTZ R25, R205, UR4, R23 ;  /* 0x00000004cd197c23 */ /* 0x000fe20008010017 */
[----:B------:R-:W-:Y:S01]  /*3c50*/  FMUL.FTZ R24, R178, R24 ;  /* 0x00000018b2187220 */ /* 0x000fe20000410000 */
[----:B------:R-:W-:Y:S01]  /*3c60*/  FFMA.FTZ R187, R26, R82, R83 ;  /* 0x000000521abb7223 */ /* 0x000fe20000010053 */
[----:B------:R-:W-:Y:S01]  /*3c70*/  FMUL.FTZ R26, R179, R26 ;  /* 0x0000001ab31a7220 */ /* 0x000fe20000410000 */
[----:B------:R-:W-:Y:S01]  /*3c80*/  FADD.FTZ R25, R249, -R25 ;  /* 0x80000019f9197221 */ /* 0x000fe20000010000 */
[----:B------:R-:W-:-:S03]  /*3c90*/  HADD2.F32 R82, -RZ, R186.H1_H1 ;  /* 0x300000baff527230 */ /* 0x000fc60000004100 */
[----:B------:R-:W-:Y:S01]  /*3ca0*/  F2FP.F16.F32.PACK_AB R83, R26, R24 ;  /* 0x000000181a53723e */ /* 0x000fe200000000ff */
[----:B------:R-:W-:Y:S01]  /*3cb0*/  FMUL.FTZ R26, R25, UR13 ;  /* 0x0000000d191a7c20 */ /* 0x000fe20008410000 */
[----:B------:R-:W-:-:S03]  /*3cc0*/  HADD2.F32 R25, -RZ, R186.H0_H0 ;  /* 0x200000baff197230 */ /* 0x000fc60000004100 */
[----:B------:R-:W-:-:S04]  /*3cd0*/  FMUL.FTZ R24, R26, UR12 ;  /* 0x0000000c1a187c20 */ /* 0x000fc80008410000 */
[----:B------:R-:W-:Y:S01]  /*3ce0*/  FFMA.FTZ R188, R24, R25, R80 ;  /* 0x0000001918bc7223 */ /* 0x000fe20000010050 */
[----:B------:R-:W-:Y:S01]  /*3cf0*/  FFMA.FTZ R25, R204, UR4, R23 ;  /* 0x00000004cc197c23 */ /* 0x000fe20008010017 */
[----:B------:R-:W-:-:S03]  /*3d00*/  FMUL.FTZ R24, R176, R24 ;  /* 0x00000018b0187220 */ /* 0x000fc60000410000 */
[----:B------:R-:W-:-:S04]  /*3d10*/  FADD.FTZ R25, R248, -R25 ;  /* 0x80000019f8197221 */ /* 0x000fc80000010000 */
[----:B------:R-:W-:-:S04]  /*3d20*/  FMUL.FTZ R25, R25, UR13 ;  /* 0x0000000d19197c20 */ /* 0x000fc80008410000 */
[C---:B------:R-:W-:Y:S01]  /*3d30*/  FMUL.FTZ R80, R25.reuse, UR12 ;  /* 0x0000000c19507c20 */ /* 0x040fe20008410000 */
[----:B------:R-:W-:Y:S01]  /*3d40*/  F2FP.F16.F32.PACK_AB R26, R25, R26 ;  /* 0x0000001a191a723e */ /* 0x000fe200000000ff */
[----:B------:R-:W-:Y:S02]  /*3d50*/  FFMA.FTZ R25, R207, UR4, R23 ;  /* 0x00000004cf197c23 */ /* 0x000fe40008010017 */
[----:B------:R-:W-:Y:S01]  /*3d60*/  FFMA.FTZ R186, R80, R82, R81 ;  /* 0x0000005250ba7223 */ /* 0x000fe20000010051 */
[----:B------:R-:W-:Y:S01]  /*3d70*/  FMUL.FTZ R82, R177, R80 ;  /* 0x00000050b1527220 */ /* 0x000fe20000410000 */
[----:B------:R-:W-:Y:S01]  /*3d80*/  FADD.FTZ R25, R251, -R25 ;  /* 0x80000019fb197221 */ /* 0x000fe20000010000 */
[--C-:B------:R-:W-:Y:S02]  /*3d90*/  HADD2.F32 R80, -RZ, R185.reuse.H0_H0 ;  /* 0x200000b9ff507230 */ /* 0x100fe40000004100 */
[----:B------:R-:W-:Y:S02]  /*3da0*/  HADD2.F32 R185, -RZ, R185.H1_H1 ;  /* 0x300000b9ffb97230 */ /* 0x000fe40000004100 */
[----:B------:R-:W-:Y:S01]  /*3db0*/  FMUL.FTZ R25, R25, UR13 ;  /* 0x0000000d19197c20 */ /* 0x000fe20008410000 */
[----:B------:R-:W-:-:S03]  /*3dc0*/  F2FP.F16.F32.PACK_AB R82, R82, R24 ;  /* 0x000000185252723e */ /* 0x000fc600000000ff */
[----:B------:R-:W-:-:S04]  /*3dd0*/  FMUL.FTZ R24, R25, UR12 ;  /* 0x0000000c19187c20 */ /* 0x000fc80008410000 */
[----:B------:R-:W-:Y:S01]  /*3de0*/  FFMA.FTZ R86, R24, R80, R86 ;  /* 0x0000005018567223 */ /* 0x000fe20000010056 */
[----:B------:R-:W-:Y:S01]  /*3df0*/  FFMA.FTZ R80, R206, UR4, R23 ;  /* 0x00000004ce507c23 */ /* 0x000fe20008010017 */
[----:B------:R-:W-:-:S03]  /*3e00*/  FMUL.FTZ R24, R182, R24 ;  /* 0x00000018b6187220 */ /* 0x000fc60000410000 */
[----:B------:R-:W-:-:S04]  /*3e10*/  FADD.FTZ R80, R250, -R80 ;  /* 0x80000050fa507221 */ /* 0x000fc80000010000 */
[----:B------:R-:W-:-:S04]  /*3e20*/  FMUL.FTZ R80, R80, UR13 ;  /* 0x0000000d50507c20 */ /* 0x000fc80008410000 */
[C---:B------:R-:W-:Y:S01]  /*3e30*/  FMUL.FTZ R81, R80.reuse, UR12 ;  /* 0x0000000c50517c20 */ /* 0x040fe20008410000 */
[----:B------:R-:W-:-:S03]  /*3e40*/  F2FP.F16.F32.PACK_AB R25, R80, R25 ;  /* 0x000000195019723e */ /* 0x000fc600000000ff */
        /* <DEDUP_REMOVED lines=17> */
[----:B------:R-:W-:-:S05]  /*3f60*/  FMUL.FTZ R85, R181, R190 ;  /* 0x000000beb5557220 */ /* 0x000fca0000410000 */
[----:B------:R-:W-:-:S07]  /*3f70*/  F2FP.F16.F32.PACK_AB R80, R85, R80 ;  /* 0x000000505550723e */ /* 0x000fce00000000ff */
.L_x_10004:
        /* <DEDUP_REMOVED lines=13> */
.L_x_10002:
[----:B------:R-:W-:Y:S05]  /*4050*/  BSYNC.RECONVERGENT B1 ;  /* 0x0000000000017941 */ /* 0x000fea0003800200 */
.L_x_10001:
        /* <DEDUP_REMOVED lines=71> */
[----:B------:R-:W-:Y:S01]  /*44d0*/  F2FP.F16.F32.PACK_AB R72, R77, R72 ;  /* 0x000000484d48723e */ /* 0x000fe200000000ff */
[----:B------:R-:W-:Y:S06]  /*44e0*/  BRA `(.L_x_10008) ;  /* 0x0000000000f07947 */ /* 0x000fec0003800000 */
.L_x_10007:
        /* <DEDUP_REMOVED lines=59> */
[----:B------:R-:W-:-:S07]  /*48a0*/  F2FP.F16.F32.PACK_AB R72, R76, R72 ;  /* 0x000000484c48723e */ /* 0x000fce00000000ff */
.L_x_10008:
        /* <DEDUP_REMOVED lines=13> */
.L_x_10006:
[----:B------:R-:W-:Y:S05]  /*4980*/  BSYNC.RECONVERGENT B1 ;  /* 0x0000000000017941 */ /* 0x000fea0003800200 */
.L_x_10005:
        /* <DEDUP_REMOVED lines=73> */
.L_x_10011:
        /* <DEDUP_REMOVED lines=60> */
.L_x_10012:
        /* <DEDUP_REMOVED lines=13> */
.L_x_10010:
[----:B------:R-:W-:Y:S05]  /*52b0*/  BSYNC.RECONVERGENT B1 ;  /* 0x0000000000017941 */ /* 0x000fea0003800200 */
.L_x_10009:
        /* <DEDUP_REMOVED lines=73> */
.L_x_10015:
        /* <DEDUP_REMOVED lines=60> */
.L_x_10016:
        /* <DEDUP_REMOVED lines=13> */
.L_x_10014:
[----:B------:R-:W-:Y:S05]  /*5be0*/  BSYNC.RECONVERGENT B1 ;  /* 0x0000000000017941 */ /* 0x000fea0003800200 */
.L_x_10013:
        /* <DEDUP_REMOVED lines=8> */
[----:B-----5:R-:W-:-:S03]  /*5c70*/  HADD2.F32 R25, -RZ, R187.H1_H1 ;  /* 0x300000bbff197230 */ /* 0x020fc60000004100 */
[----:B------:R-:W-:-:S04]  /*5c80*/  FADD.FTZ R24, R212, -R24 ;  /* 0x80000018d4187221 */ /* 0x000fc80000010000 */
[----:B------:R-:W-:-:S04]  /*5c90*/  FMUL.FTZ R27, R24, UR13 ;  /* 0x0000000d181b7c20 */ /* 0x000fc80008410000 */
[----:B------:R-:W-:-:S04]  /*5ca0*/  FMUL.FTZ R24, R27, UR12 ;  /* 0x0000000c1b187c20 */ /* 0x000fc80008410000 */
[----:B------:R-:W-:Y:S01]  /*5cb0*/  FFMA.FTZ R189, R24, R25, R51 ;  /* 0x0000001918bd7223 */ /* 0x000fe20000010033 */
[----:B------:R-:W-:Y:S01]  /*5cc0*/  FFMA.FTZ R25, R2, UR4, R23 ;  /* 0x0000000402197c23 */ /* 0x000fe20008010017 */
[----:B------:R-:W-:Y:S02]  /*5cd0*/  HADD2.F32 R51, -RZ, R187.H0_H0 ;  /* 0x200000bbff337230 */ /* 0x000fe40000004100 */
[----:B------:R-:W-:Y:S01]  /*5ce0*/  FMUL.FTZ R24, R147, R24 ;  /* 0x0000001893187220 */ /* 0x000fe20000410000 */
[----:B------:R-:W-:-:S04]  /*5cf0*/  FADD.FTZ R25, R213, -R25 ;  /* 0x80000019d5197221 */ /* 0x000fc80000010000 */
[----:B------:R-:W-:-:S04]  /*5d00*/  FMUL.FTZ R26, R25, UR13 ;  /* 0x0000000d191a7c20 */ /* 0x000fc80008410000 */
[----:B------:R-:W-:Y:S01]  /*5d10*/  FMUL.FTZ R25, R26, UR12 ;  /* 0x0000000c1a197c20 */ /* 0x000fe20008410000 */
[----:B------:R-:W-:Y:S01]  /*5d20*/  F2FP.F16.F32.PACK_AB R27, R27, R26 ;  /* 0x0000001a1b1b723e */ /* 0x000fe200000000ff */
[----:B------:R-:W-:Y:S02]  /*5d30*/  FFMA.FTZ R26, R4, UR4, R23 ;  /* 0x00000004041a7c23 */ /* 0x000fe40008010017 */
[----:B------:R-:W-:Y:S01]  /*5d40*/  FFMA.FTZ R187, R25, R51, R50 ;  /* 0x0000003319bb7223 */ /* 0x000fe20000010032 */
[----:B------:R-:W-:Y:S01]  /*5d50*/  FMUL.FTZ R25, R146, R25 ;  /* 0x0000001992197220 */ /* 0x000fe20000410000 */
[----:B------:R-:W-:Y:S01]  /*5d60*/  FADD.FTZ R26, R215, -R26 ;  /* 0x8000001ad71a7221 */ /* 0x000fe20000010000 */
[----:B------:R-:W-:-:S03]  /*5d70*/  HADD2.F32 R50, -RZ, R186.H1_H1 ;  /* 0x300000baff327230 */ /* 0x000fc60000004100 */
[----:B------:R-:W-:Y:S01]  /*5d80*/  FMUL.FTZ R26, R26, UR13 ;  /* 0x0000000d1a1a7c20 */ /* 0x000fe20008410000 */
[----:B------:R-:W-:Y:S01]  /*5d90*/  F2FP.F16.F32.PACK_AB R51, R24, R25 ;  /* 0x000000191833723e */ /* 0x000fe200000000ff */
[----:B------:R-:W-:Y:S02]  /*5da0*/  HADD2.F32 R25, -RZ, R186.H0_H0 ;  /* 0x200000baff197230 */ /* 0x000fe40000004100 */
        /* <DEDUP_REMOVED lines=26> */
[----:B------:R-:W-:-:S04]  /*5f50*/  HADD2.F32 R185, -RZ, R184.H0_H0 ;  /* 0x200000b8ffb97230 */ /* 0x000fc80000004100 */
[----:B------:R-:W-:Y:S01]  /*5f60*/  F2FP.F16.F32.PACK_AB R49, R49, R24 ;  /* 0x000000183131723e */ /* 0x000fe200000000ff */
        /* <DEDUP_REMOVED lines=8> */
[----:B------:R-:W-:Y:S02]  /*5ff0*/  HADD2.F32 R23, -RZ, R184.H1_H1 ;  /* 0x300000b8ff177230 */ /* 0x000fe40000004100 */
[----:B------:R-:W-:Y:S01]  /*6000*/  FMUL.FTZ R48, R148, R48 ;  /* 0x0000003094307220 */ /* 0x000fe20000410000 */
[C---:B------:R-:W-:Y:S01]  /*6010*/  FMUL.FTZ R184, R52.reuse, UR12 ;  /* 0x0000000c34b87c20 */ /* 0x040fe20008410000 */
[----:B------:R-:W-:-:S03]  /*6020*/  F2FP.F16.F32.PACK_AB R24, R52, R24 ;  /* 0x000000183418723e */ /* 0x000fc600000000ff */
[----:B------:R-:W-:Y:S01]  /*6030*/  FFMA.FTZ R23, R184, R23, R53 ;  /* 0x00000017b8177223 */ /* 0x000fe20000010035 */
[----:B------:R-:W-:-:S05]  /*6040*/  FMUL.FTZ R53, R149, R184 ;  /* 0x000000b895357220 */ /* 0x000fca0000410000 */
[----:B------:R-:W-:Y:S01]  /*6050*/  F2FP.F16.F32.PACK_AB R48, R53, R48 ;  /* 0x000000303530723e */ /* 0x000fe200000000ff */
[----:B------:R-:W-:Y:S06]  /*6060*/  BRA `(.L_x_10019) ;  /* 0x0000000000f07947 */ /* 0x000fec0003800000 */
.L_x_10018:
[----:B------:R-:W-:Y:S01]  /*6070*/  FFMA.FTZ R188, R209, UR4, R23 ;  /* 0x00000004d1bc7c23 */ /* 0x000fe20008010017 */
[--C-:B-----5:R-:W-:Y:S02]  /*6080*/  HADD2.F32 R189, -RZ, R187.reuse.H1_H1 ;  /* 0x300000bbffbd7230 */ /* 0x120fe40000004100 */
[----:B------:R-:W-:Y:S02]  /*6090*/  HADD2.F32 R187, -RZ, R187.H0_H0 ;  /* 0x200000bbffbb7230 */ /* 0x000fe40000004100 */
        /* <DEDUP_REMOVED lines=51> */
[----:B------:R-:W-:Y:S02]  /*63d0*/  HADD2.F32 R52, -RZ, R184.H1_H1 ;  /* 0x300000b8ff347230 */ /* 0x000fe40000004100 */
[----:B------:R-:W-:Y:S01]  /*63e0*/  FMUL.FTZ R184, R23, UR12 ;  /* 0x0000000c17b87c20 */ /* 0x000fe20008410000 */
[----:B------:R-:W-:-:S03]  /*63f0*/  FMUL.FTZ R48, R148, R48 ;  /* 0x0000003094307220 */ /* 0x000fc60000410000 */
[----:B------:R-:W-:Y:S01]  /*6400*/  FFMA.FTZ R23, R184, R52, R53 ;  /* 0x00000034b8177223 */ /* 0x000fe20000010035 */
[----:B------:R-:W-:-:S05]  /*6410*/  FMUL.FTZ R52, R149, R184 ;  /* 0x000000b895347220 */ /* 0x000fca0000410000 */
[----:B------:R-:W-:-:S07]  /*6420*/  F2FP.F16.F32.PACK_AB R48, R52, R48 ;  /* 0x000000303430723e */ /* 0x000fce00000000ff */
.L_x_10019:
        /* <DEDUP_REMOVED lines=13> */
.L_x_10000:
        /* <DEDUP_REMOVED lines=8> */
[--C-:B-----5:R-:W-:Y:S01]  /*6580*/  FFMA.FTZ R188, R0, UR4, R23.reuse ;  /* 0x0000000400bc7c23 */ /* 0x120fe20008010017 */
[--C-:B------:R-:W-:Y:S02]  /*6590*/  HADD2.F32 R189, -RZ, R44.reuse.H0_H0 ;  /* 0x2000002cffbd7230 */ /* 0x100fe40000004100 */
[----:B------:R-:W-:Y:S01]  /*65a0*/  FFMA.FTZ R190, R208, UR4, R23 ;  /* 0x00000004d0be7c23 */ /* 0x000fe20008010017 */
[----:B------:R-:W-:Y:S02]  /*65b0*/  HADD2.F32 R191, -RZ, R44.H1_H1 ;  /* 0x3000002cffbf7230 */ /* 0x000fe40000004100 */
[----:B------:R-:W-:Y:S01]  /*65c0*/  FADD.FTZ R188, R210, -R188 ;  /* 0x800000bcd2bc7221 */ /* 0x000fe20000010000 */
[----:B------:R-:W-:Y:S02]  /*65d0*/  HADD2.F32 R228, -RZ, R47.H1_H1 ;  /* 0x3000002fffe47230 */ /* 0x000fe40000004100 */
[----:B------:R-:W-:Y:S01]  /*65e0*/  FADD.FTZ R190, R252, -R190 ;  /* 0x800000befcbe7221 */ /* 0x000fe20000010000 */
[----:B------:R-:W-:Y:S01]  /*65f0*/  FFMA.FTZ R188, R188, UR13, R189 ;  /* 0x0000000dbcbc7c23 */ /* 0x000fe200080100bd */
[----:B------:R-:W-:-:S02]  /*6600*/  HADD2.F32 R189, -RZ, R184.H0_H0 ;  /* 0x200000b8ffbd7230 */ /* 0x000fc40000004100 */
[----:B------:R-:W-:Y:S01]  /*6610*/  FFMA.FTZ R190, R190, UR13, R191 ;  /* 0x0000000dbebe7c23 */ /* 0x000fe200080100bf */
[----:B------:R-:W-:Y:S02]  /*6620*/  HADD2.F32 R184, -RZ, R184.H1_H1 ;  /* 0x300000b8ffb87230 */ /* 0x000fe40000004100 */
[----:B------:R-:W-:Y:S01]  /*6630*/  FMUL.FTZ R188, R188, UR12 ;  /* 0x0000000cbcbc7c20 */ /* 0x000fe20008410000 */
[--C-:B------:R-:W-:Y:S02]  /*6640*/  HADD2.F32 R191, -RZ, R185.reuse.H0_H0 ;  /* 0x200000b9ffbf7230 */ /* 0x100fe40000004100 */
[----:B------:R-:W-:Y:S02]  /*6650*/  HADD2.F32 R185, -RZ, R185.H1_H1 ;  /* 0x300000b9ffb97230 */ /* 0x000fe40000004100 */
[----:B------:R-:W-:Y:S01]  /*6660*/  FFMA.FTZ R227, R188, R189, R84 ;  /* 0x000000bdbce37223 */ /* 0x000fe20000010054 */
[----:B------:R-:W-:Y:S01]  /*6670*/  FFMA.FTZ R84, R207, UR4, R23 ;  /* 0x00000004cf547c23 */ /* 0x000fe20008010017 */
[----:B------:R-:W-:-:S02]  /*6680*/  HADD2.F32 R189, -RZ, R45.H0_H0 ;  /* 0x2000002dffbd7230 */ /* 0x000fc40000004100 */
[----:B------:R-:W-:Y:S01]  /*6690*/  FMUL.FTZ R188, R180, R188 ;  /* 0x000000bcb4bc7220 */ /* 0x000fe20000410000 */
[----:B------:R-:W-:-:S04]  /*66a0*/  FADD.FTZ R84, R251, -R84 ;  /* 0x80000054fb547221 */ /* 0x000fc80000010000 */
[----:B------:R-:W-:Y:S01]  /*66b0*/  FFMA.FTZ R189, R84, UR13, R189 ;  /* 0x0000000d54bd7c23 */ /* 0x000fe200080100bd */
[----:B------:R-:W-:Y:S01]  /*66c0*/  FMUL.FTZ R84, R190, UR12 ;  /* 0x0000000cbe547c20 */ /* 0x000fe20008410000 */
[--C-:B------:R-:W-:Y:S02]  /*66d0*/  HADD2.F32 R190, -RZ, R186.reuse.H0_H0 ;  /* 0x200000baffbe7230 */ /* 0x100fe40000004100 */
[----:B------:R-:W-:Y:S02]  /*66e0*/  HADD2.F32 R186, -RZ, R186.H1_H1 ;  /* 0x300000baffba7230 */ /* 0x000fe40000004100 */
[----:B------:R-:W-:Y:S01]  /*66f0*/  FFMA.FTZ R184, R84, R184, R85 ;  /* 0x000000b854b87223 */ /* 0x000fe20000010055 */
[----:B------:R-:W-:Y:S01]  /*6700*/  FMUL.FTZ R85, R189, UR12 ;  /* 0x0000000cbd557c20 */ /* 0x000fe20008410000 */
[----:B------:R-:W-:Y:S02]  /*6710*/  HADD2.F32 R189, -RZ, R45.H1_H1 ;  /* 0x3000002dffbd7230 */ /* 0x000fe40000004100 */
[----:B------:R-:W-:Y:S01]  /*6720*/  FMUL.FTZ R84, R181, R84 ;  /* 0x00000054b5547220 */ /* 0x000fe20000410000 */
[----:B------:R-:W-:Y:S01]  /*6730*/  FFMA.FTZ R191, R85, R191, R86 ;  /* 0x000000bf55bf7223 */ /* 0x000fe20000010056 */
[----:B------:R-:W-:-:S04]  /*6740*/  FFMA.FTZ R86, R206, UR4, R23 ;  /* 0x00000004ce567c23 */ /* 0x000fc80008010017 */
[----:B------:R-:W-:-:S04]  /*6750*/  FADD.FTZ R86, R250, -R86 ;  /* 0x80000056fa567221 */ /* 0x000fc80000010000 */
[----:B------:R-:W-:Y:S01]  /*6760*/  FFMA.FTZ R86, R86, UR13, R189 ;  /* 0x0000000d56567c23 */ /* 0x000fe200080100bd */
[----:B------:R-:W-:-:S03]  /*6770*/  HADD2.F32 R189, -RZ, R46.H0_H0 ;  /* 0x2000002effbd7230 */ /* 0x000fc60000004100 */
[----:B------:R-:W-:-:S04]  /*6780*/  FMUL.FTZ R86, R86, UR12 ;  /* 0x0000000c56567c20 */ /* 0x000fc80008410000 */
[----:B------:R-:W-:Y:S01]  /*6790*/  FFMA.FTZ R87, R86, R185, R87 ;  /* 0x000000b956577223 */ /* 0x000fe20000010057 */
[----:B------:R-:W-:Y:S01]  /*67a0*/  FFMA.FTZ R185, R205, UR4, R23 ;  /* 0x00000004cdb97c23 */ /* 0x000fe20008010017 */
[----:B------:R-:W-:-:S03]  /*67b0*/  FMUL.FTZ R86, R183, R86 ;  /* 0x00000056b7567220 */ /* 0x000fc60000410000 */
        /* <DEDUP_REMOVED lines=24> */
[----:B------:R-:W-:Y:S01]  /*6940*/  FMUL.FTZ R83, R178, R81 ;  /* 0x00000051b2537220 */ /* 0x000fe20000410000 */
[----:B------:R-:W-:Y:S01]  /*6950*/  FMUL.FTZ R82, R179, R82 ;  /* 0x00000052b3527220 */ /* 0x000fe20000410000 */
[----:B------:R-:W-:-:S04]  /*6960*/  FMUL.FTZ R81, R182, R85 ;  /* 0x00000055b6517220 */ /* 0x000fc80000410000 */
[----:B------:R-:W-:Y:S01]  /*6970*/  F2FP.F16.F32.PACK_AB R83, R82, R83 ;  /* 0x000000535253723e */ /* 0x000fe200000000ff */
[----:B------:R-:W-:Y:S01]  /*6980*/  FMUL.FTZ R82, R176, R185 ;  /* 0x000000b9b0527220 */ /* 0x000fe20000410000 */
[----:B------:R-:W-:-:S04]  /*6990*/  F2FP.F16.F32.PACK_AB R81, R86, R81 ;  /* 0x000000515651723e */ /* 0x000fc800000000ff */
[----:B------:R-:W-:Y:S02]  /*69a0*/  F2FP.F16.F32.PACK_AB R82, R80, R82 ;  /* 0x000000525052723e */ /* 0x000fe400000000ff */
[----:B------:R-:W-:Y:S01]  /*69b0*/  F2FP.F16.F32.PACK_AB R80, R84, R188 ;  /* 0x000000bc5450723e */ /* 0x000fe200000000ff */
[----:B------:R-:W-:Y:S06]  /*69c0*/  BRA `(.L_x_10023) ;  /* 0x0000000400207947 */ /* 0x000fec0003800000 */
.L_x_10022:
[----:B------:R-:W-:Y:S01]  /*69d0*/  FFMA.FTZ R27, R203, UR4, R23 ;  /* 0x00000004cb1b7c23 */ /* 0x000fe20008010017 */
[--C-:B-----5:R-:W-:Y:S02]  /*69e0*/  HADD2.F32 R24, -RZ, R47.reuse.H0_H0 ;  /* 0x2000002fff187230 */ /* 0x120fe40000004100 */
[----:B------:R-:W-:Y:S02]  /*69f0*/  HADD2.F32 R26, -RZ, R47.H1_H1 ;  /* 0x3000002fff1a7230 */ /* 0x000fe40000004100 */
[----:B------:R-:W-:Y:S01]  /*6a00*/  FADD.FTZ R27, R247, -R27 ;  /* 0x8000001bf71b7221 */ /* 0x000fe20000010000 */
[----:B------:R-:W-:-:S03]  /*6a10*/  HADD2.F32 R188, -RZ, R46.H0_H0 ;  /* 0x2000002effbc7230 */ /* 0x000fc60000004100 */
[----:B------:R-:W-:Y:S01]  /*6a20*/  FFMA.FTZ R27, R27, UR13, R24 ;  /* 0x0000000d1b1b7c23 */ /* 0x000fe20008010018 */
[----:B------:R-:W-:-:S03]  /*6a30*/  HADD2.F32 R24, -RZ, R187.H0_H0 ;  /* 0x200000bbff187230 */ /* 0x000fc60000004100 */
[----:B------:R-:W-:-:S04]  /*6a40*/  FMUL.FTZ R25, R27, UR12 ;  /* 0x0000000c1b197c20 */ /* 0x000fc80008410000 */
[----:B------:R-:W-:Y:S01]  /*6a50*/  FFMA.FTZ R189, R25, R24, R82 ;  /* 0x0000001819bd7223 */ /* 0x000fe20000010052 */
[----:B------:R-:W-:Y:S01]  /*6a60*/  FFMA.FTZ R24, R202, UR4, R23 ;  /* 0x00000004ca187c23 */ /* 0x000fe20008010017 */
[----:B------:R-:W-:Y:S02]  /*6a70*/  HADD2.F32 R82, -RZ, R187.H1_H1 ;  /* 0x300000bbff527230 */ /* 0x000fe40000004100 */
[----:B------:R-:W-:Y:S01]  /*6a80*/  FMUL.FTZ R25, R178, R25 ;  /* 0x00000019b2197220 */ /* 0x000fe20000410000 */
[----:B------:R-:W-:-:S04]  /*6a90*/  FADD.FTZ R24, R246, -R24 ;  /* 0x80000018f6187221 */ /* 0x000fc80000010000 */
[----:B------:R-:W-:-:S04]  /*6aa0*/  FFMA.FTZ R24, R24, UR13, R26 ;  /* 0x0000000d18187c23 */ /* 0x000fc8000801001a */
[C---:B------:R-:W-:Y:S01]  /*6ab0*/  FMUL.FTZ R26, R24.reuse, UR12 ;  /* 0x0000000c181a7c20 */ /* 0x040fe20008410000 */
[----:B------:R-:W-:-:S03]  /*6ac0*/  F2FP.F16.F32.PACK_AB R27, R24, R27 ;  /* 0x0000001b181b723e */ /* 0x000fc600000000ff */
[----:B------:R-:W-:Y:S01]  /*6ad0*/  FFMA.FTZ R187, R26, R82, R83 ;  /* 0x000000521abb7223 */ /* 0x000fe20000010053 */
[----:B------:R-:W-:Y:S01]  /*6ae0*/  FFMA.FTZ R82, R205, UR4, R23 ;  /* 0x00000004cd527c23 */ /* 0x000fe20008010017 */
[----:B------:R-:W-:-:S03]  /*6af0*/  FMUL.FTZ R83, R179, R26 ;  /* 0x0000001ab3537220 */ /* 0x000fc60000410000 */
[----:B------:R-:W-:Y:S02]  /*6b00*/  FADD.FTZ R82, R249, -R82 ;  /* 0x80000052f9527221 */ /* 0x000fe40000010000 */
[----:B------:R-:W-:Y:S01]  /*6b10*/  F2FP.F16.F32.PACK_AB R83, R83, R25 ;  /* 0x000000195353723e */ /* 0x000fe200000000ff */
[--C-:B------:R-:W-:Y:S02]  /*6b20*/  HADD2.F32 R25, -RZ, R186.reuse.H0_H0 ;  /* 0x200000baff197230 */ /* 0x100fe40000004100 */
[----:B------:R-:W-:Y:S01]  /*6b30*/  FFMA.FTZ R26, R82, UR13, R188 ;  /* 0x0000000d521a7c23 */ /* 0x000fe200080100bc */
[----:B------:R-:W-:-:S03]  /*6b40*/  HADD2.F32 R82, -RZ, R186.H1_H1 ;  /* 0x300000baff527230 */ /* 0x000fc60000004100 */
        /* <DEDUP_REMOVED lines=8> */
[----:B------:R-:W-:Y:S01]  /*6bd0*/  F2FP.F16.F32.PACK_AB R26, R80, R26 ;  /* 0x0000001a501a723e */ /* 0x000fe200000000ff */
[----:B------:R-:W-:Y:S02]  /*6be0*/  FFMA.FTZ R80, R207, UR4, R23 ;  /* 0x00000004cf507c23 */ /* 0x000fe40008010017 */
[----:B------:R-:W-:Y:S01]  /*6bf0*/  FFMA.FTZ R186, R25, R82, R81 ;  /* 0x0000005219ba7223 */ /* 0x000fe20000010051 */
[----:B------:R-:W-:Y:S02]  /*6c00*/  HADD2.F32 R81, -RZ, R45.H0_H0 ;  /* 0x2000002dff517230 */ /* 0x000fe40000004100 */
[----:B------:R-:W-:Y:S01]  /*6c10*/  FADD.FTZ R80, R251, -R80 ;  /* 0x80000050fb507221 */ /* 0x000fe20000010000 */
[----:B------:R-:W-:-:S03]  /*6c20*/  FMUL.FTZ R82, R177, R25 ;  /* 0x00000019b1527220 */ /* 0x000fc60000410000 */
[----:B------:R-:W-:Y:S01]  /*6c30*/  FFMA.FTZ R25, R80, UR13, R81 ;  /* 0x0000000d50197c23 */ /* 0x000fe20008010051 */
[----:B------:R-:W-:Y:S01]  /*6c40*/  HADD2.F32 R80, -RZ, R185.H0_H0 ;  /* 0x200000b9ff507230 */ /* 0x000fe20000004100 */
[----:B------:R-:W-:Y:S01]  /*6c50*/  F2FP.F16.F32.PACK_AB R82, R82, R24 ;  /* 0x000000185252723e */ /* 0x000fe200000000ff */
[----:B------:R-:W-:Y:S02]  /*6c60*/  HADD2.F32 R81, -RZ, R45.H1_H1 ;  /* 0x3000002dff517230 */ /* 0x000fe40000004100 */
        /* <DEDUP_REMOVED lines=9> */
[----:B------:R-:W-:Y:S02]  /*6d00*/  HADD2.F32 R80, -RZ, R44.H0_H0 ;  /* 0x2000002cff507230 */ /* 0x000fe40000004100 */
[----:B------:R-:W-:Y:S01]  /*6d10*/  FFMA.FTZ R87, R81, R86, R87 ;  /* 0x0000005651577223 */ /* 0x000fe20000010057 */
        /* <DEDUP_REMOVED lines=17> */
[----:B------:R-:W-:-:S05]  /*6e30*/  FMUL.FTZ R86, R181, R86 ;  /* 0x00000056b5567220 */ /* 0x000fca0000410000 */
[----:B------:R-:W-:-:S07]  /*6e40*/  F2FP.F16.F32.PACK_AB R80, R86, R80 ;  /* 0x000000505650723e */ /* 0x000fce00000000ff */
.L_x_10023:
        /* <DEDUP_REMOVED lines=16> */
.L_x_10021:
[----:B------:R-:W-:Y:S05]  /*6f50*/  BSYNC.RECONVERGENT B1 ;  /* 0x0000000000017941 */ /* 0x000fea0003800200 */
.L_x_10020:
        /* <DEDUP_REMOVED lines=79> */
[----:B------:R-:W-:Y:S01]  /*7450*/  F2FP.F16.F32.PACK_AB R72, R78, R72 ;  /* 0x000000484e48723e */ /* 0x000fe200000000ff */
[----:B------:R-:W-:Y:S06]  /*7460*/  BRA `(.L_x_10027) ;  /* 0x0000000400107947 */ /* 0x000fec0003800000 */
.L_x_10026:
[--C-:B------:R-:W-:Y:S01]  /*7470*/  FFMA.FTZ R188, R201, UR4, R23.reuse ;  /* 0x00000004c9bc7c23 */ /* 0x100fe20008010017 */
[--C-:B-----5:R-:W-:Y:S02]  /*7480*/  HADD2.F32 R189, -RZ, R40.reuse.H0_H0 ;  /* 0x20000028ffbd7230 */ /* 0x120fe40000004100 */
        /* <DEDUP_REMOVED lines=65> */
[----:B------:R-:W-:-:S07]  /*78a0*/  F2FP.F16.F32.PACK_AB R72, R76, R188 ;  /* 0x000000bc4c48723e */ /* 0x000fce00000000ff */
.L_x_10027:
        /* <DEDUP_REMOVED lines=14> */
.L_x_10025:
[----:B------:R-:W-:Y:S05]  /*7990*/  BSYNC.RECONVERGENT B1 ;  /* 0x0000000000017941 */ /* 0x000fea0003800200 */
.L_x_10024:
        /* <DEDUP_REMOVED lines=81> */
.L_x_10030:
        /* <DEDUP_REMOVED lines=68> */
.L_x_10031:
        /* <DEDUP_REMOVED lines=14> */
.L_x_10029:
[----:B------:R-:W-:Y:S05]  /*83d0*/  BSYNC.RECONVERGENT B1 ;  /* 0x0000000000017941 */ /* 0x000fea0003800200 */
.L_x_10028:
        /* <DEDUP_REMOVED lines=81> */
.L_x_10034:
        /* <DEDUP_REMOVED lines=68> */
.L_x_10035:
        /* <DEDUP_REMOVED lines=14> */
.L_x_10033:
[----:B------:R-:W-:Y:S05]  /*8e10*/  BSYNC.RECONVERGENT B1 ;  /* 0x0000000000017941 */ /* 0x000fea0003800200 */
.L_x_10032:
        /* <DEDUP_REMOVED lines=8> */
[----:B-----5:R-:W-:Y:S02]  /*8ea0*/  HADD2.F32 R24, -RZ, R31.H0_H0 ;  /* 0x2000001fff187230 */ /* 0x020fe40000004100 */
[----:B------:R-:W-:Y:S01]  /*8eb0*/  FFMA.FTZ R27, R209, UR4, R23 ;  /* 0x00000004d11b7c23 */ /* 0x000fe20008010017 */
[----:B------:R-:W-:Y:S02]  /*8ec0*/  HADD2.F32 R26, -RZ, R187.H1_H1 ;  /* 0x300000bbff1a7230 */ /* 0x000fe40000004100 */
[----:B------:R-:W-:Y:S01]  /*8ed0*/  FADD.FTZ R25, R213, -R25 ;  /* 0x80000019d5197221 */ /* 0x000fe20000010000 */
[----:B------:R-:W-:-:S03]  /*8ee0*/  FADD.FTZ R27, R212, -R27 ;  /* 0x8000001bd41b7221 */ /* 0x000fc60000010000 */
[----:B------:R-:W-:Y:S01]  /*8ef0*/  FFMA.FTZ R25, R25, UR13, R24 ;  /* 0x0000000d19197c23 */ /* 0x000fe20008010018 */
[----:B------:R-:W-:-:S05]  /*8f00*/  HADD2.F32 R24, -RZ, R31.H1_H1 ;  /* 0x3000001fff187230 */ /* 0x000fca0000004100 */
[----:B------:R-:W-:-:S04]  /*8f10*/  FFMA.FTZ R27, R27, UR13, R24 ;  /* 0x0000000d1b1b7c23 */ /* 0x000fc80008010018 */
[C---:B------:R-:W-:Y:S01]  /*8f20*/  FMUL.FTZ R24, R27.reuse, UR12 ;  /* 0x0000000c1b187c20 */ /* 0x040fe20008410000 */
[----:B------:R-:W-:-:S03]  /*8f30*/  F2FP.F16.F32.PACK_AB R27, R27, R25 ;  /* 0x000000191b1b723e */ /* 0x000fc600000000ff */
[----:B------:R-:W-:Y:S01]  /*8f40*/  FFMA.FTZ R188, R24, R26, R51 ;  /* 0x0000001a18bc7223 */ /* 0x000fe20000010033 */
[----:B------:R-:W-:Y:S02]  /*8f50*/  HADD2.F32 R51, -RZ, R187.H0_H0 ;  /* 0x200000bbff337230 */ /* 0x000fe40000004100 */
[----:B------:R-:W-:Y:S01]  /*8f60*/  FMUL.FTZ R26, R25, UR12 ;  /* 0x0000000c191a7c20 */ /* 0x000fe20008410000 */
[----:B------:R-:W-:Y:S01]  /*8f70*/  FFMA.FTZ R25, R4, UR4, R23 ;  /* 0x0000000404197c23 */ /* 0x000fe20008010017 */
[----:B------:R-:W-:Y:S02]  /*8f80*/  FMUL.FTZ R24, R147, R24 ;  /* 0x0000001893187220 */ /* 0x000fe40000410000 */
[----:B------:R-:W-:Y:S01]  /*8f90*/  FFMA.FTZ R190, R26, R51, R50 ;  /* 0x000000331abe7223 */ /* 0x000fe20000010032 */
[----:B------:R-:W-:Y:S02]  /*8fa0*/  HADD2.F32 R50, -RZ, R30.H0_H0 ;  /* 0x2000001eff327230 */ /* 0x000fe40000004100 */
[----:B------:R-:W-:Y:S01]  /*8fb0*/  FADD.FTZ R25, R215, -R25 ;  /* 0x80000019d7197221 */ /* 0x000fe20000010000 */
[----:B------:R-:W-:-:S03]  /*8fc0*/  FMUL.FTZ R51, R146, R26 ;  /* 0x0000001a92337220 */ /* 0x000fc60000410000 */
[----:B------:R-:W-:Y:S01]  /*8fd0*/  FFMA.FTZ R26, R25, UR13, R50 ;  /* 0x0000000d191a7c23 */ /* 0x000fe20008010032 */
[--C-:B------:R-:W-:Y:S01]  /*8fe0*/  HADD2.F32 R25, -RZ, R186.reuse.H0_H0 ;  /* 0x200000baff197230 */ /* 0x100fe20000004100 */
        /* <DEDUP_REMOVED lines=13> */
[----:B------:R-:W-:Y:S01]  /*90c0*/  FMUL.FTZ R50, R145, R48 ;  /* 0x0000003091327220 */ /* 0x000fe20000410000 */
[----:B------:R-:W-:Y:S01]  /*90d0*/  FADD.FTZ R25, R217, -R25 ;  /* 0x80000019d9197221 */ /* 0x000fe20000010000 */
[----:B------:R-:W-:Y:S02]  /*90e0*/  HADD2.F32 R48, -RZ, R185.H0_H0 ;  /* 0x200000b9ff307230 */ /* 0x000fe40000004100 */
[--C-:B------:R-:W-:Y:S01]  /*90f0*/  HADD2.F32 R49, -RZ, R29.reuse.H1_H1 ;  /* 0x3000001dff317230 */ /* 0x100fe20000004100 */
[----:B------:R-:W-:Y:S01]  /*9100*/  F2FP.F16.F32.PACK_AB R50, R50, R24 ;  /* 0x000000183232723e */ /* 0x000fe200000000ff */
[----:B------:R-:W-:-:S05]  /*9110*/  HADD2.F32 R24, -RZ, R29.H0_H0 ;  /* 0x2000001dff187230 */ /* 0x000fca0000004100 */
        /* <DEDUP_REMOVED lines=19> */
[----:B------:R-:W-:-:S04]  /*9250*/  FFMA.FTZ R24, R24, UR13, R48 ;  /* 0x0000000d18187c23 */ /* 0x000fc80008010030 */
[----:B------:R-:W-:-:S04]  /*9260*/  FMUL.FTZ R48, R24, UR12 ;  /* 0x0000000c18307c20 */ /* 0x000fc80008410000 */
[----:B------:R-:W-:Y:S01]  /*9270*/  FFMA.FTZ R228, R48, R54, R52 ;  /* 0x0000003630e47223 */ /* 0x000fe20000010034 */
[----:B------:R-:W-:Y:S02]  /*9280*/  HADD2.F32 R52, -RZ, R28.H1_H1 ;  /* 0x3000001cff347230 */ /* 0x000fe40000004100 */
[----:B------:R-:W-:Y:S01]  /*9290*/  FMUL.FTZ R48, R148, R48 ;  /* 0x0000003094307220 */ /* 0x000fe20000410000 */
[----:B------:R-:W-:Y:S02]  /*92a0*/  HADD2.F32 R54, -RZ, R184.H1_H1 ;  /* 0x300000b8ff367230 */ /* 0x000fe40000004100 */
[----:B------:R-:W-:-:S04]  /*92b0*/  FFMA.FTZ R23, R23, UR13, R52 ;  /* 0x0000000d17177c23 */ /* 0x000fc80008010034 */
[C---:B------:R-:W-:Y:S01]  /*92c0*/  FMUL.FTZ R52, R23.reuse, UR12 ;  /* 0x0000000c17347c20 */ /* 0x040fe20008410000 */
[----:B------:R-:W-:-:S03]  /*92d0*/  F2FP.F16.F32.PACK_AB R24, R23, R24 ;  /* 0x000000181718723e */ /* 0x000fc600000000ff */
[----:B------:R-:W-:Y:S01]  /*92e0*/  FFMA.FTZ R184, R52, R54, R53 ;  /* 0x0000003634b87223 */ /* 0x000fe20000010035 */
[----:B------:R-:W-:-:S05]  /*92f0*/  FMUL.FTZ R52, R149, R52 ;  /* 0x0000003495347220 */ /* 0x000fca0000410000 */
[----:B------:R-:W-:Y:S01]  /*9300*/  F2FP.F16.F32.PACK_AB R48, R52, R48 ;  /* 0x000000303430723e */ /* 0x000fe200000000ff */
[----:B------:R-:W-:Y:S06]  /*9310*/  BRA `(.L_x_10037) ;  /* 0x0000000400107947 */ /* 0x000fec0003800000 */
.L_x_10036:
        /* <DEDUP_REMOVED lines=9> */
[----:B------:R-:W-:-:S04]  /*93b0*/  FMUL.FTZ R189, R189, UR12 ;  /* 0x0000000cbdbd7c20 */ /* 0x000fc80008410000 */
        /* <DEDUP_REMOVED lines=43> */
[----:B------:R-:W-:Y:S01]  /*9670*/  FFMA.FTZ R190, R49, R190, R50 ;  /* 0x000000be31be7223 */ /* 0x000fe20000010032 */
[----:B------:R-:W-:-:S05]  /*9680*/  HADD2.F32 R50, -RZ, R31.H1_H1 ;  /* 0x3000001fff327230 */ /* 0x000fca0000004100 */
[----:B------:R-:W-:Y:S01]  /*9690*/  FFMA.FTZ R23, R23, UR13, R50 ;  /* 0x0000000d17177c23 */ /* 0x000fe20008010032 */
[----:B------:R-:W-:-:S03]  /*96a0*/  HADD2.F32 R50, -RZ, R187.H1_H1 ;  /* 0x300000bbff327230 */ /* 0x000fc60000004100 */
[----:B------:R-:W-:-:S04]  /*96b0*/  FMUL.FTZ R23, R23, UR12 ;  /* 0x0000000c17177c20 */ /* 0x000fc80008410000 */
[----:B------:R-:W-:Y:S01]  /*96c0*/  FFMA.FTZ R188, R23, R50, R51 ;  /* 0x0000003217bc7223 */ /* 0x000fe20000010033 */
[----:B------:R-:W-:Y:S01]  /*96d0*/  FMUL.FTZ R51, R146, R49 ;  /* 0x0000003192337220 */ /* 0x000fe20000410000 */
[----:B------:R-:W-:Y:S01]  /*96e0*/  FMUL.FTZ R23, R147, R23 ;  /* 0x0000001793177220 */ /* 0x000fe20000410000 */
[----:B------:R-:W-:Y:S01]  /*96f0*/  FMUL.FTZ R50, R144, R185 ;  /* 0x000000b990327220 */ /* 0x000fe20000410000 */
[----:B------:R-:W-:-:S03]  /*9700*/  FMUL.FTZ R49, R150, R53 ;  /* 0x0000003596317220 */ /* 0x000fc60000410000 */
[----:B------:R-:W-:Y:S01]  /*9710*/  F2FP.F16.F32.PACK_AB R51, R23, R51 ;  /* 0x000000331733723e */ /* 0x000fe200000000ff */
[----:B------:R-:W-:Y:S01]  /*9720*/  FMUL.FTZ R23, R148, R189 ;  /* 0x000000bd94177220 */ /* 0x000fe20000410000 */
[----:B------:R-:W-:Y:S02]  /*9730*/  F2FP.F16.F32.PACK_AB R50, R48, R50 ;  /* 0x000000323032723e */ /* 0x000fe400000000ff */
[----:B------:R-:W-:Y:S02]  /*9740*/  F2FP.F16.F32.PACK_AB R49, R54, R49 ;  /* 0x000000313631723e */ /* 0x000fe400000000ff */
[----:B------:R-:W-:-:S07]  /*9750*/  F2FP.F16.F32.PACK_AB R48, R52, R23 ;  /* 0x000000173430723e */ /* 0x000fce00000000ff */
.L_x_10037:
        /* <DEDUP_REMOVED lines=13> */
.L_x_10017:
[----:B------:R-:W-:Y:S05]  /*9830*/  BSYNC.RECONVERGENT B0 ;  /* 0x0000000000007941 */ /* 0x000fea0003800200 */
.L_x_9999:
[----:B------:R-:W-:Y:S02]  /*9840*/  UIADD3 UR7, UPT, UPT, UR7, UR24, URZ ;  /* 0x0000001807077290 */ /* 0x000fe4000fffe0ff */
[----:B------:R-:W-:Y:S02]  /*9850*/  UPLOP3.LUT UP2, UPT, UPT, UPT, UP2, 0x40, 0x4 ;  /* 0x000000000004789c */ /* 0x000fe40003f4e820 */
[----:B------:R-:W-:-:S09]  /*9860*/  UISETP.GE.AND UP1, UPT, UR7, UR25, UPT ;  /* 0x000000190700728c */ /* 0x000fd2000bf26270 */
[----:B------:R-:W-:Y:S05]  /*9870*/  BRA.U !UP1, `(.L_x_10038) ;  /* 0xffffff7509f07547 */ /* 0x000fea000b83ffff */
.L_x_9986:
        /* <DEDUP_REMOVED lines=28> */
.L_x_10040:
[----:B------:R-:W-:Y:S05]  /*9a40*/  BSYNC.RECONVERGENT B0 ;  /* 0x0000000000007941 */ /* 0x000fea0003800200 */
.L_x_10039:
        /* <DEDUP_REMOVED lines=23> */
.L_x_10042:
[----:B------:R-:W-:Y:S05]  /*9bc0*/  BSYNC.RECONVERGENT B0 ;  /* 0x0000000000007941 */ /* 0x000fea0003800200 */
.L_x_10041:
        /* <DEDUP_REMOVED lines=23> */
.L_x_10044:
[----:B------:R-:W-:Y:S05]  /*9d40*/  BSYNC.RECONVERGENT B0 ;  /* 0x0000000000007941 */ /* 0x000fea0003800200 */
.L_x_10043:
        /* <DEDUP_REMOVED lines=15> */
.L_x_10046:
[----:B------:R-:W-:Y:S05]  /*9e40*/  BSYNC.RECONVERGENT B0 ;  /* 0x0000000000007941 */ /* 0x000fea0003800200 */
.L_x_10045:
        /* <DEDUP_REMOVED lines=14> */
.L_x_10047:
        /* <DEDUP_REMOVED lines=13> */
.L_x_19378:


//--------------------- .text._ZN10layer_norm13ln_bwd_kernelINS_13Kernel_traitsIf6__halfS2_S2_fjLj5120ELj1ELj1ELj4ELj16ENS_18Kernel_traits_baseILj5120EfS2_S2_S2_fjLj128EEEEELb0ELb1ELb0ELb1EEEvNS_9BwdParamsE --------------------------
	.section	.text._ZN10layer_norm13ln_bwd_kernelINS_13Kernel_traitsIf6__halfS2_S2_fjLj5120ELj1ELj1ELj4ELj16ENS_18Kernel_traits_baseILj5120EfS2_S2_S2_fjLj128EEEEELb0ELb1ELb0ELb1EEEvNS_9BwdParamsE,"ax",@progbits
	.align	128
        .global         _ZN10layer_norm13ln_bwd_kernelINS_13Kernel_traitsIf6__halfS2_S2_fjLj5120ELj1ELj1ELj4ELj16ENS_18Kernel_traits_baseILj5120EfS2_S2_S2_fjLj128EEEEELb0ELb1ELb0ELb1EEEvNS_9BwdParamsE
        .type           _ZN10layer_norm13ln_bwd_kernelINS_13Kernel_traitsIf6__halfS2_S2_fjLj5120ELj1ELj1ELj4ELj16ENS_18Kernel_traits_baseILj5120EfS2_S2_S2_fjLj128EEEEELb0ELb1ELb0ELb1EEEvNS_9BwdParamsE,@function
        .size           _ZN10layer_norm13ln_bwd_kernelINS_13Kernel_traitsIf6__halfS2_S2_fjLj5120ELj1ELj1ELj4ELj16ENS_18Kernel_traits_baseILj5120EfS2_S2_S2_fjLj128EEEEELb0ELb1ELb0ELb1EEEvNS_9BwdParamsE,(.L_x_19379 - _ZN10layer_norm13ln_bwd_kernelINS_13Kernel_traitsIf6__halfS2_S2_fjLj5120ELj1ELj1ELj4ELj16ENS_18Kernel_traits_baseILj5120EfS2_S2_S2_fjLj128EEEEELb0ELb1ELb0ELb1EEEvNS_9BwdParamsE)
        .other          _ZN10layer_norm13ln_bwd_kernelINS_13Kernel_traitsIf6__halfS2_S2_fjLj5120ELj1ELj1ELj4ELj16ENS_18Kernel_traits_baseILj5120EfS2_S2_S2_fjLj128EEEEELb0ELb1ELb0ELb1EEEvNS_9BwdParamsE,@"STO_CUDA_ENTRY STV_DEFAULT"
_ZN10layer_norm13ln_bwd_kernelINS_13Kernel_traitsIf6__halfS2_S2_fjLj5120ELj1ELj1ELj4ELj16ENS_18Kernel_traits_baseILj5120EfS2_S2_S2_fjLj128EEEEELb0ELb1ELb0ELb1EEEvNS_9BwdParamsE:
.text._ZN10layer_norm13ln_bwd_kernelINS_13Kernel_traitsIf6__halfS2_S2_fjLj5120ELj1ELj1ELj4ELj16ENS_18Kernel_traits_baseILj5120EfS2_S2_S2_fjLj128EEEEELb0ELb1ELb0ELb1EEEvNS_9BwdParamsE:
        /* <DEDUP_REMOVED lines=75> */
[----:B------:R-:W-:Y:S01]  /*04b0*/  CS2R R250, SRZ ;  /* 0x0000000000fa7805 */ /* 0x000fe2000001ff00 */
[----:B------:R-:W-:Y:S01]  /*04c0*/  HFMA2 R182, -RZ, RZ, 0, 0 ;  /* 0x00000000ffb67431 */ /* 0x000fe200000001ff */
        /* <DEDUP_REMOVED lines=21> */
[----:B------:R-:W-:-:S02]  /*0620*/  MOV R208, RZ ;  /* 0x000000ff00d07202 */ /* 0x000fc40000000f00 */
[----:B------:R-:W-:Y:S02]  /*0630*/  CS2R R206, SRZ ;  /* 0x0000000000ce7805 */ /* 0x000fe4000001ff00 */
[----:B------:R-:W-:Y:S01]  /*0640*/  CS2R R204, SRZ ;  /* 0x0000000000cc7805 */ /* 0x000fe2000001ff00 */
[----:B------:R1:W-:Y:S01]  /*0650*/  STL [R1+0x40], RZ ;  /* 0x000040ff01007387 */ /* 0x0003e20000100800 */
[----:B------:R-:W-:Y:S02]  /*0660*/  CS2R R202, SRZ ;  /* 0x0000000000ca7805 */ /* 0x000fe4000001ff00 */
[----:B------:R-:W-:Y:S01]  /*0670*/  CS2R R200, SRZ ;  /* 0x0000000000c87805 */ /* 0x000fe2000001ff00 */
[----:B------:R-:W-:Y:S01]  /*0680*/  UPLOP3.LUT UP2, UPT, UPT, UPT, UPT, 0x40, 0x4 ;  /* 0x000000000004789c */ /* 0x000fe20003f4e870 */
[----:B------:R1:W-:Y:S01]  /*0690*/  STL [R1+0x3c], RZ ;  /* 0x00003cff01007387 */ /* 0x0003e20000100800 */
[----:B------:R-:W2:Y:S03]  /*06a0*/  LDCU UR22, c[0x0][0x388] ;  /* 0x00007100ff1677ac */ /* 0x000ea60008000800 */
        /* <DEDUP_REMOVED lines=68> */
[----:B------:R-:W-:-:S02]  /*0af0*/  MOV R12, RZ ;  /* 0x000000ff000c7202 */ /* 0x000fc40000000f00 */
[----:B------:R-:W-:Y:S01]  /*0b00*/  CS2R R10, SRZ ;  /* 0x00000000000a7805 */ /* 0x000fe2000001ff00 */
[----:B0-----:R-:W5:Y:S01]  /*0b10*/  LDG.E.128 R132, desc[UR18][R2.64] ;  /* 0x0000001202847981 */ /* 0x001f62000c1e1d00 */
[----:B------:R-:W-:Y:S02]  /*0b20*/  CS2R R8, SRZ ;  /* 0x0000000000087805 */ /* 0x000fe4000001ff00 */
[----:B------:R-:W-:Y:S01]  /*0b30*/  CS2R R6, SRZ ;  /* 0x0000000000067805 */ /* 0x000fe2000001ff00 */
        /* <DEDUP_REMOVED lines=22> */
.L_x_10073:
[----:B0-----:R-:W0:Y:S01]  /*0ca0*/  S2R R0, SR_TID.X ;  /* 0x0000000000007919 */ /* 0x001e220000002100 */
[----:B------:R-:W1:Y:S01]  /*0cb0*/  LDC.64 R140, c[0x0][0x3a8] ;  /* 0x0000ea00ff8c7b82 */ /* 0x000e620000000a00 */
[----:B------:R-:W-:Y:S01]  /*0cc0*/  UIMAD UR7, UR6, UR22, URZ ;  /* 0x00000016060772a4 */ /* 0x000fe2000f8e02ff */
[----:B------:R-:W-:Y:S01]  /*0cd0*/  PLOP3.LUT P1, PT, PT, PT, UP0, 0x80, 0x8 ;  /* 0x000000000008781c */ /* 0x000fe20003f2f008 */
[----:B------:R-:W2:Y:S01]  /*0ce0*/  @UP0 LDCU.64 UR4, c[0x0][0x3e0] ;  /* 0x00007c00ff0407ac */ /* 0x000ea20008000a00 */
[----:B------:R-:W3:Y:S01]  /*0cf0*/  LDL.LU R196, [R1+0xa4] ;  /* 0x0000a40001c47983 */ /* 0x000ee20000300800 */
[----:B------:R-:W-:-:S03]  /*0d00*/  USHF.R.S32.HI UR8, URZ, 0x1f, UR7 ;  /* 0x0000001fff087899 */ /* 0x000fc60008011407 */
[----:B------:R-:W4:Y:S01]  /*0d10*/  LDC.64 R144, c[0x0][0x428] ;  /* 0x00010a00ff907b82 */ /* 0x000f220000000a00 */
[----:B------:R-:W-:Y:S01]  /*0d20*/  ISETP.NE.U32.AND P0, PT, RZ, UR20, PT ;  /* 0x00000014ff007c0c */ /* 0x000fe2000bf05070 */
[----:B------:R-:W-:Y:S01]  /*0d30*/  UIMAD.WIDE UR10, UR6, 0x4, UR12 ;  /* 0x00000004060a78a5 */ /* 0x000fe2000f8e020c */
[----:B------:R-:W3:Y:S01]  /*0d40*/  LDL.LU R193, [R1+0xa8] ;  /* 0x0000a80001c17983 */ /* 0x000ee20000300800 */
[----:B------:R-:W-:Y:S01]  /*0d50*/  ULEA.HI UR8, UR8, UR7, URZ, 0x3 ;  /* 0x0000000708087291 */ /* 0x000fe2000f8f18ff */
[----:B------:R-:W-:Y:S01]  /*0d60*/  ISETP.NE.AND.EX P0, PT, RZ, UR21, PT, P0 ;  /* 0x00000015ff007c0c */ /* 0x000fe2000bf05300 */
[----:B------:R-:W-:Y:S01]  /*0d70*/  UIMAD.WIDE UR16, UR6, 0x4, UR14 ;  /* 0x00000004061078a5 */ /* 0x000fe2000f8e020e */
[----:B------:R-:W3:Y:S01]  /*0d80*/  LDL.LU R195, [R1+0xac] ;  /* 0x0000ac0001c37983 */ /* 0x000ee20000300800 */
[----:B------:R-:W-:Y:S02]  /*0d90*/  MOV R16, UR10 ;  /* 0x0000000a00107c02 */ /* 0x000fe40008000f00 */
[----:B------:R-:W-:Y:S01]  /*0da0*/  MOV R209, UR8 ;  /* 0x0000000800d17c02 */ /* 0x000fe20008000f00 */
[----:B------:R-:W3:Y:S01]  /*0db0*/  LDL.LU R197, [R1+0xb0] ;  /* 0x0000b00001c57983 */ /* 0x000ee20000300800 */
[----:B------:R-:W-:Y:S01]  /*0dc0*/  MOV R17, UR11 ;  /* 0x0000000b00117c02 */ /* 0x000fe20008000f00 */
[----:B--2---:R-:W-:-:S04]  /*0dd0*/  @UP0 UIMAD.WIDE UR4, UR6, 0x2, UR4 ;  /* 0x00000002060408a5 */ /* 0x004fc8000f8e0204 */
[----:B------:R2:W3:Y:S01]  /*0de0*/  LDG.E R13, desc[UR18][R16.64] ;  /* 0x00000012100d7981 */ /* 0x0004e2000c1e1900 */
[----:B------:R-:W3:Y:S01]  /*0df0*/  @P0 LDC.64 R184, c[0x0][0x438] ;  /* 0x00010e00ffb80b82 */ /* 0x000ee20000000a00 */
[----:B------:R-:W-:Y:S02]  /*0e00*/  MOV R14, UR4 ;  /* 0x00000004000e7c02 */ /* 0x000fe40008000f00 */
[----:B------:R-:W-:Y:S02]  /*0e10*/  MOV R15, UR5 ;  /* 0x00000005000f7c02 */ /* 0x000fe40008000f00 */
[----:B0-----:R-:W-:-:S03]  /*0e20*/  LEA.HI.SX32 R209, R209, R0, 0x1d ;  /* 0x00000000d1d17211 */ /* 0x001fc600078feaff */
[----:B------:R-:W3:Y:S02]  /*0e30*/  @P1 LDG.E.U16 R14, desc[UR18][R14.64] ;  /* 0x000000120e0e1981 */ /* 0x000ee4000c1e1500 */
[----:B-1----:R-:W-:-:S06]  /*0e40*/  IMAD.WIDE.U32 R20, R209, 0x10, R140 ;  /* 0x00000010d1147825 */ /* 0x002fcc00078e008c */
[----:B------:R-:W3:Y:S01]  /*0e50*/  LDG.E.128 R20, desc[UR18][R20.64] ;  /* 0x0000001214147981 */ /* 0x000ee2000c1e1d00 */
[C---:B----4-:R-:W-:Y:S01]  /*0e60*/  IMAD.WIDE.U32 R24, R209.reuse, 0x10, R144 ;  /* 0x00000010d1187825 */ /* 0x050fe200078e0090 */
[C---:B------:R-:W-:Y:S02]  /*0e70*/  IADD3 R19, PT, PT, R209.reuse, 0x180, RZ ;  /* 0x00000180d1137810 */ /* 0x040fe40007ffe0ff */
[----:B------:R-:W-:-:S03]  /*0e80*/  IADD3 R183, PT, PT, R209, 0x80, RZ ;  /* 0x00000080d1b77810 */ /* 0x000fc60007ffe0ff */
[----:B------:R-:W4:Y:S01]  /*0e90*/  LDG.E.128 R24, desc[UR18][R24.64] ;  /* 0x0000001218187981 */ /* 0x000f22000c1e1d00 */
[----:B------:R-:W-:-:S04]  /*0ea0*/  IMAD.WIDE.U32 R164, R19, 0x10, R144 ;  /* 0x0000001013a47825 */ /* 0x000fc800078e0090 */
[----:B------:R-:W-:Y:S02]  /*0eb0*/  IMAD.WIDE.U32 R28, R183, 0x10, R140 ;  /* 0x00000010b71c7825 */ /* 0x000fe400078e008c */
[----:B------:R-:W4:Y:S04]  /*0ec0*/  LDG.E.128 R164, desc[UR18][R164.64] ;  /* 0x00000012a4a47981 */ /* 0x000f28000c1e1d00 */
[----:B------:R-:W4:Y:S01]  /*0ed0*/  LDG.E.128 R28, desc[UR18][R28.64] ;  /* 0x000000121c1c7981 */ /* 0x000f22000c1e1d00 */
[----:B------:R-:W-:Y:S01]  /*0ee0*/  IADD3 R163, PT, PT, R209, 0x100, RZ ;  /* 0x00000100d1a37810 */ /* 0x000fe20007ffe0ff */
[----:B------:R-:W-:Y:S01]  /*0ef0*/  IMAD.WIDE.U32 R32, R183, 0x10, R144 ;  /* 0x00000010b7207825 */ /* 0x000fe200078e0090 */
[----:B--2---:R-:W-:Y:S02]  /*0f00*/  MOV R16, UR16 ;  /* 0x0000001000107c02 */ /* 0x004fe40008000f00 */
[----:B------:R-:W-:-:S03]  /*0f10*/  MOV R17, UR17 ;  /* 0x0000001100117c02 */ /* 0x000fc60008000f00 */
[----:B------:R-:W2:Y:S04]  /*0f20*/  LDG.E.128 R32, desc[UR18][R32.64] ;  /* 0x0000001220207981 */ /* 0x000ea8000c1e1d00 */
[----:B------:R-:W2:Y:S01]  /*0f30*/  LDG.E R16, desc[UR18][R16.64] ;  /* 0x0000001210107981 */ /* 0x000ea2000c1e1900 */
[----:B------:R-:W-:Y:S01]  /*0f40*/  IADD3 R0, PT, PT, R209, 0x200, RZ ;  /* 0x00000200d1007810 */ /* 0x000fe20007ffe0ff */
[----:B------:R-:W-:-:S04]  /*0f50*/  IMAD.WIDE.U32 R152, R163, 0x10, R144 ;  /* 0x00000010a3987825 */ /* 0x000fc800078e0090 */
[----:B------:R-:W-:Y:S01]  /*0f60*/  IMAD.WIDE.U32 R144, R0, 0x10, R144 ;  /* 0x0000001000907825 */ /* 0x000fe200078e0090 */
[----:B------:R-:W-:Y:S01]  /*0f70*/  ISETP.NE.AND P2, PT, RZ, UR9, PT ;  /* 0x00000009ff007c0c */ /* 0x000fe2000bf45270 */
[----:B------:R-:W2:Y:S04]  /*0f80*/  LDG.E.128 R152, desc[UR18][R152.64] ;  /* 0x0000001298987981 */ /* 0x000ea8000c1e1d00 */
[----:B------:R-:W2:Y:S01]  /*0f90*/  LDG.E.128 R144, desc[UR18][R144.64] ;  /* 0x0000001290907981 */ /* 0x000ea2000c1e1d00 */
[--C-:B---3--:R-:W-:Y:S02]  /*0fa0*/  HADD2.F32 R161, -RZ, R20.reuse.H0_H0 ;  /* 0x20000014ffa17230 */ /* 0x108fe40000004100 */
[----:B------:R-:W-:Y:S02]  /*0fb0*/  HADD2.F32 R172, -RZ, R20.H1_H1 ;  /* 0x30000014ffac7230 */ /* 0x000fe40000004100 */
        /* <DEDUP_REMOVED lines=8> */
[--C-:B----4-:R-:W-:Y:S02]  /*1040*/  HADD2.F32 R219, -RZ, R24.reuse.H0_H0 ;  /* 0x20000018ffdb7230 */ /* 0x110fe40000004100 */
[----:B------:R-:W-:Y:S02]  /*1050*/  HADD2.F32 R217, -RZ, R24.H1_H1 ;  /* 0x30000018ffd97230 */ /* 0x000fe40000004100 */
[--C-:B------:R-:W-:Y:S02]  /*1060*/  HADD2.F32 R215, -RZ, R25.reuse.H0_H0 ;  /* 0x20000019ffd77230 */ /* 0x100fe40000004100 */
[----:B------:R-:W-:Y:S02]  /*1070*/  HADD2.F32 R213, -RZ, R25.H1_H1 ;  /* 0x30000019ffd57230 */ /* 0x000fe40000004100 */
[----:B------:R-:W-:-:S05]  /*1080*/  @P0 IMAD.WIDE.U32 R24, R209, 0x10, R184 ;  /* 0x00000010d1180825 */ /* 0x000fca00078e00b8 */
[----:B-----5:R1:W5:Y:S01]  /*1090*/  @P0 LDG.E.128 R52, desc[UR18][R24.64] ;  /* 0x0000001218340981 */ /* 0x020362000c1e1d00 */
[----:B0-----:R-:W-:-:S04]  /*10a0*/  @P0 IMAD.WIDE.U32 R20, R183, 0x10, R20 ;  /* 0x00000010b7140825 */ /* 0x001fc800078e0014 */
[----:B------:R-:W-:Y:S01]  /*10b0*/  HADD2.F32 R160, -RZ, R27.H0_H0 ;  /* 0x2000001bffa07230 */ /* 0x000fe20000004100 */
[----:B------:R0:W5:Y:S01]  /*10c0*/  @P0 LDG.E.128 R48, desc[UR18][R20.64] ;  /* 0x0000001214300981 */ /* 0x000162000c1e1d00 */
[----:B-1----:R-:W-:-:S04]  /*10d0*/  @P0 IMAD.WIDE.U32 R24, R163, 0x10, R22 ;  /* 0x00000010a3180825 */ /* 0x002fc800078e0016 */
[----:B------:R-:W-:Y:S01]  /*10e0*/  HADD2.F32 R168, -RZ, R27.H1_H1 ;  /* 0x3000001bffa87230 */ /* 0x000fe20000004100 */
[----:B------:R1:W5:Y:S01]  /*10f0*/  @P0 LDG.E.128 R44, desc[UR18][R24.64] ;  /* 0x00000012182c0981 */ /* 0x000362000c1e1d00 */
[--C-:B------:R-:W-:Y:S02]  /*1100*/  HADD2.F32 R23, -RZ, R164.reuse.H1_H1 ;  /* 0x300000a4ff177230 */ /* 0x100fe40000004100 */
[----:B0-----:R-:W-:Y:S02]  /*1110*/  HADD2.F32 R21, -RZ, R164.H0_H0 ;  /* 0x200000a4ff157230 */ /* 0x001fe40000004100 */
[--C-:B------:R-:W-:Y:S01]  /*1120*/  HADD2.F32 R188, -RZ, R29.reuse.H0_H0 ;  /* 0x2000001dffbc7230 */ /* 0x100fe20000004100 */
[----:B------:R-:W3:Y:S01]  /*1130*/  LDL.LU R164, [R1+0xb4] ;  /* 0x0000b40001a47983 */ /* 0x000ee20000300800 */
[----:B------:R-:W-:Y:S02]  /*1140*/  HADD2.F32 R187, -RZ, R29.H1_H1 ;  /* 0x3000001dffbb7230 */ /* 0x000fe40000004100 */
[----:B------:R-:W-:-:S02]  /*1150*/  HADD2.F32 R170, -RZ, R31.H0_H0 ;  /* 0x2000001fffaa7230 */ /* 0x000fc40000004100 */
[----:B------:R-:W-:Y:S02]  /*1160*/  HADD2.F32 R171, -RZ, R31.H1_H1 ;  /* 0x3000001fffab7230 */ /* 0x000fe40000004100 */
[--C-:B-1----:R-:W-:Y:S02]  /*1170*/  HADD2.F32 R25, -RZ, R165.reuse.H0_H0 ;  /* 0x200000a5ff197230 */ /* 0x102fe40000004100 */
[----:B------:R-:W-:Y:S02]  /*1180*/  HADD2.F32 R27, -RZ, R165.H1_H1 ;  /* 0x300000a5ff1b7230 */ /* 0x000fe40000004100 */
[----:B------:R-:W4:Y:S01]  /*1190*/  LDL.LU R165, [R1+0xa0] ;  /* 0x0000a00001a57983 */ /* 0x000f220000300800 */
[--C-:B------:R-:W-:Y:S02]  /*11a0*/  HADD2.F32 R29, -RZ, R166.reuse.H0_H0 ;  /* 0x200000a6ff1d7230 */ /* 0x100fe40000004100 */
[----:B------:R-:W-:Y:S02]  /*11b0*/  HADD2.F32 R31, -RZ, R166.H1_H1 ;  /* 0x300000a6ff1f7230 */ /* 0x000fe40000004100 */
[----:B------:R-:W3:Y:S01]  /*11c0*/  LDL.LU R166, [R1+0x9c] ;  /* 0x00009c0001a67983 */ /* 0x000ee20000300800 */
[----:B------:R-:W-:-:S05]  /*11d0*/  @P1 HADD2.F32 R14, -RZ, R14.H0_H0 ;  /* 0x2000000eff0e1230 */ /* 0x000fca0000004100 */
[----:B------:R-:W-:Y:S02]  /*11e0*/  @P1 R2UR UR4, R14 ;  /* 0x000000000e0412ca */ /* 0x000fe400000e0000 */
[----:B------:R-:W0:Y:S01]  /*11f0*/  @P0 LDC.64 R14, c[0x0][0x438] ;  /* 0x00010e00ff0e0b82 */ /* 0x000e220000000a00 */
[----:B------:R-:W-:-:S04]  /*1200*/  FSEL R13, R13, RZ, !P2 ;  /* 0x000000ff0d0d7208 */ /* 0x000fc80005000000 */
[----:B------:R-:W-:Y:S01]  /*1210*/  R2UR UR5, R13 ;  /* 0x000000000d0572ca */ /* 0x000fe200000e0000 */
[--C-:B--2---:R-:W-:Y:S01]  /*1220*/  HADD2.F32 R186, -RZ, R32.reuse.H0_H0 ;  /* 0x20000020ffba7230 */ /* 0x104fe20000004100 */
[----:B------:R-:W-:Y:S01]  /*1230*/  R2UR UR8, R16 ;  /* 0x00000000100872ca */ /* 0x000fe200000e0000 */
[----:B------:R-:W-:Y:S01]  /*1240*/  HADD2.F32 R32, -RZ, R32.H1_H1 ;  /* 0x30000020ff207230 */ /* 0x000fe20000004100 */
[----:B------:R-:W1:Y:S01]  /*1250*/  @P0 LDC.64 R16, c[0x0][0x438] ;  /* 0x00010e00ff100b82 */ /* 0x000e620000000a00 */
[----:B------:R-:W-:Y:S02]  /*1260*/  HADD2.F32 R190, -RZ, R33.H0_H0 ;  /* 0x20000021ffbe7230 */ /* 0x000fe40000004100 */
[--C-:B------:R-:W-:Y:S02]  /*1270*/  HADD2.F32 R191, -RZ, R28.reuse.H0_H0 ;  /* 0x2000001cffbf7230 */ /* 0x100fe40000004100 */
[----:B------:R-:W-:Y:S02]  /*1280*/  HADD2.F32 R189, -RZ, R28.H1_H1 ;  /* 0x3000001cffbd7230 */ /* 0x000fe40000004100 */
[----:B------:R-:W-:-:S02]  /*1290*/  HADD2.F32 R28, -RZ, R30.H0_H0 ;  /* 0x2000001eff1c7230 */ /* 0x000fc40000004100 */
[----:B------:R-:W-:Y:S02]  /*12a0*/  HADD2.F32 R192, -RZ, R33.H1_H1 ;  /* 0x30000021ffc07230 */ /* 0x000fe40000004100 */
[----:B------:R-:W-:Y:S02]  /*12b0*/  HADD2.F32 R194, -RZ, R34.H0_H0 ;  /* 0x20000022ffc27230 */ /* 0x000fe40000004100 */
[----:B------:R-:W-:Y:S01]  /*12c0*/  FADD.FTZ R28, R28, -UR5 ;  /* 0x800000051c1c7e21 */ /* 0x000fe20008010000 */
[----:B------:R-:W-:Y:S02]  /*12d0*/  HADD2.F32 R30, -RZ, R30.H1_H1 ;  /* 0x3000001eff1e7230 */ /* 0x000fe40000004100 */
[----:B------:R-:W-:Y:S01]  /*12e0*/  FADD.FTZ R196, R192, R196 ;  /* 0x000000c4c0c47221 */ /* 0x000fe20000010000 */
[----:B------:R-:W-:Y:S02]  /*12f0*/  HADD2.F32 R34, -RZ, R34.H1_H1 ;  /* 0x30000022ff227230 */ /* 0x000fe40000004100 */
[----:B------:R-:W-:Y:S01]  /*1300*/  FADD.FTZ R193, R194, R193 ;  /* 0x000000c1c2c17221 */ /* 0x000fe20000010000 */
[----:B------:R-:W-:-:S02]  /*1310*/  HADD2.F32 R198, -RZ, R35.H0_H0 ;  /* 0x20000023ffc67230 */ /* 0x000fc40000004100 */
[----:B------:R-:W-:Y:S01]  /*1320*/  FADD.FTZ R172, R172, -UR5 ;  /* 0x80000005acac7e21 */ /* 0x000fe20008010000 */
[----:B0-----:R-:W-:-:S04]  /*1330*/  @P0 IMAD.WIDE.U32 R14, R19, 0x10, R14 ;  /* 0x00000010130e0825 */ /* 0x001fc800078e000e */
[----:B------:R-:W-:Y:S01]  /*1340*/  FADD.FTZ R184, R191, -UR5 ;  /* 0x80000005bfb87e21 */ /* 0x000fe20008010000 */
[----:B------:R-:W-:Y:S01]  /*1350*/  FADD.FTZ R30, R30, -UR5 ;  /* 0x800000051e1e7e21 */ /* 0x000fe20008010000 */
[----:B------:R-:W-:Y:S01]  /*1360*/  FADD.FTZ R185, R189, -UR5 ;  /* 0x80000005bdb97e21 */ /* 0x000fe20008010000 */
[----:B------:R-:W-:Y:S01]  /*1370*/  FMUL.FTZ R191, R28, UR8 ;  /* 0x000000081cbf7c20 */ /* 0x000fe20008410000 */
[----:B------:R-:W-:Y:S01]  /*1380*/  FADD.FTZ R195, R34, R195 ;  /* 0x000000c322c37221 */ /* 0x000fe20000010000 */
[----:B------:R0:W5:Y:S01]  /*1390*/  @P0 LDG.E.128 R40, desc[UR18][R14.64] ;  /* 0x000000120e280981 */ /* 0x000162000c1e1d00 */
[----:B------:R-:W-:Y:S01]  /*13a0*/  FADD.FTZ R197, R198, R197 ;  /* 0x000000c5c6c57221 */ /* 0x000fe20000010000 */
[----:B------:R-:W-:Y:S02]  /*13b0*/  HADD2.F32 R223, -RZ, R144.H1_H1 ;  /* 0x30000090ffdf7230 */ /* 0x000fe40000004100 */
[----:B------:R-:W-:Y:S01]  /*13c0*/  FMUL.FTZ R220, R172, UR8 ;  /* 0x00000008acdc7c20 */ /* 0x000fe20008410000 */
[----:B------:R-:W-:Y:S01]  /*13d0*/  FADD.FTZ R188, R188, -UR5 ;  /* 0x80000005bcbc7e21 */ /* 0x000fe20008010000 */
[----:B------:R-:W-:-:S02]  /*13e0*/  HADD2.F32 R222, -RZ, R145.H1_H1 ;  /* 0x30000091ffde7230 */ /* 0x000fc40000004100 */
[----:B------:R-:W-:Y:S01]  /*13f0*/  FMUL.FTZ R185, R185, UR8 ;  /* 0x00000008b9b97c20 */ /* 0x000fe20008410000 */
[----:B------:R-:W-:Y:S02]  /*1400*/  HADD2.F32 R221, -RZ, R146.H1_H1 ;  /* 0x30000092ffdd7230 */ /* 0x000fe40000004100 */
[----:B0-----:R-:W-:Y:S02]  /*1410*/  HADD2.F32 R14, -RZ, R144.H0_H0 ;  /* 0x20000090ff0e7230 */ /* 0x001fe40000004100 */
[----:B------:R-:W-:Y:S02]  /*1420*/  HADD2.F32 R144, -RZ, R145.H0_H0 ;  /* 0x20000091ff907230 */ /* 0x000fe40000004100 */
[----:B------:R-:W-:Y:S01]  /*1430*/  FADD.FTZ R189, R187, -UR5 ;  /* 0x80000005bbbd7e21 */ /* 0x000fe20008010000 */
[----:B------:R-:W-:Y:S02]  /*1440*/  HADD2.F32 R145, -RZ, R146.H0_H0 ;  /* 0x20000092ff917230 */ /* 0x000fe40000004100 */
[----:B------:R-:W-:Y:S01]  /*1450*/  FMUL.FTZ R187, R188, UR8 ;  /* 0x00000008bcbb7c20 */ /* 0x000fe20008410000 */
[-C--:B------:R-:W-:Y:S01]  /*1460*/  FFMA.FTZ R11, R185, R32.reuse, R11 ;  /* 0x00000020b90b7223 */ /* 0x080fe2000001000b */
[----:B------:R-:W-:Y:S01]  /*1470*/  FMUL.FTZ R188, R125, R32 ;  /* 0x000000207dbc7220 */ /* 0x000fe20000410000 */
[----:B------:R-:W-:-:S06]  /*1480*/  IMAD.WIDE.U32 R148, R163, 0x10, R140 ;  /* 0x00000010a3947825 */ /* 0x000fcc00078e008c */
[----:B------:R-:W2:Y:S01]  /*1490*/  LDG.E.128 R148, desc[UR18][R148.64] ;  /* 0x0000001294947981 */ /* 0x000ea2000c1e1d00 */
[----:B----4-:R-:W-:Y:S01]  /*14a0*/  FADD.FTZ R165, R190, R165 ;  /* 0x000000a5bea57221 */ /* 0x010fe20000010000 */
[----:B---3--:R-:W-:-:S05]  /*14b0*/  FADD.FTZ R166, R32, R166 ;  /* 0x000000a620a67221 */ /* 0x008fca0000010000 */
[----:B------:R0:W-:Y:S04]  /*14c0*/  STL [R1+0x9c], R166 ;  /* 0x00009ca601007387 */ /* 0x0001e80000100800 */
[----:B------:R-:W-:Y:S04]  /*14d0*/  STL [R1+0xa0], R165 ;  /* 0x0000a0a501007387 */ /* 0x000fe80000100800 */
[----:B0-----:R-:W3:Y:S04]  /*14e0*/  LDL.LU R166, [R1+0xb8] ;  /* 0x0000b80001a67983 */ /* 0x001ee80000300800 */
[----:B------:R0:W-:Y:S04]  /*14f0*/  STL [R1+0xa4], R196 ;  /* 0x0000a4c401007387 */ /* 0x0001e80000100800 */
[----:B------:R-:W4:Y:S04]  /*1500*/  LDL.LU R28, [R1+0xbc] ;  /* 0x0000bc00011c7983 */ /* 0x000f280000300800 */
[----:B------:R1:W-:Y:S04]  /*1510*/  STL [R1+0xa8], R193 ;  /* 0x0000a8c101007387 */ /* 0x0003e80000100800 */
[----:B------:R-:W4:Y:S01]  /*1520*/  LDL.LU R172, [R1+0xc0] ;  /* 0x0000c00001ac7983 */ /* 0x000f220000300800 */
[----:B0-----:R-:W-:-:S03]  /*1530*/  FMUL.FTZ R196, R121, R34 ;  /* 0x0000002279c47220 */ /* 0x001fc60000410000 */
[----:B------:R-:W-:Y:S01]  /*1540*/  STL [R1+0xac], R195 ;  /* 0x0000acc301007387 */ /* 0x000fe20000100800 */
[----:B-1----:R-:W-:-:S03]  /*1550*/  FMUL.FTZ R193, R30, UR8 ;  /* 0x000000081ec17c20 */ /* 0x002fc60008410000 */
[----:B------:R-:W4:Y:S01]  /*1560*/  LDL.LU R146, [R1+0xc4] ;  /* 0x0000c40001927983 */ /* 0x000f220000300800 */
[----:B------:R-:W-:-:S03]  /*1570*/  FFMA.FTZ R201, R193, R34, R201 ;  /* 0x00000022c1c97223 */ /* 0x000fc600000100c9 */
[----:B------:R-:W-:Y:S04]  /*1580*/  STL [R1+0xb0], R197 ;  /* 0x0000b0c501007387 */ /* 0x000fe80000100800 */
[----:B------:R-:W4:Y:S04]  /*1590*/  LDL.LU R34, [R1+0xc8] ;  /* 0x0000c80001227983 */ /* 0x000f280000300800 */
[----:B------:R-:W4:Y:S04]  /*15a0*/  LDL.LU R32, [R1+0xcc] ;  /* 0x0000cc0001207983 */ /* 0x000f280000300800 */
[----:B------:R-:W4:Y:S01]  /*15b0*/  LDL.LU R30, [R1+0xd0] ;  /* 0x0000d000011e7983 */ /* 0x000f220000300800 */
[----:B------:R-:W-:-:S02]  /*15c0*/  HADD2.F32 R199, -RZ, R35.H1_H1 ;  /* 0x30000023ffc77230 */ /* 0x000fc40000004100 */
[--C-:B------:R-:W-:Y:S02]  /*15d0*/  HADD2.F32 R24, -RZ, R152.reuse.H0_H0 ;  /* 0x20000098ff187230 */ /* 0x100fe40000004100 */
[----:B------:R-:W-:Y:S02]  /*15e0*/  HADD2.F32 R152, -RZ, R152.H1_H1 ;  /* 0x30000098ff987230 */ /* 0x000fe40000004100 */
[----:B------:R-:W-:Y:S01]  /*15f0*/  FADD.FTZ R164, R199, R164 ;  /* 0x000000a4c7a47221 */ /* 0x000fe20000010000 */
[--C-:B------:R-:W-:Y:S02]  /*1600*/  HADD2.F32 R169, -RZ, R153.reuse.H0_H0 ;  /* 0x20000099ffa97230 */ /* 0x100fe40000004100 */
[----:B------:R-:W-:Y:S02]  /*1610*/  HADD2.F32 R153, -RZ, R153.H1_H1 ;  /* 0x30000099ff997230 */ /* 0x000fe40000004100 */
[--C-:B------:R-:W-:Y:S02]  /*1620*/  HADD2.F32 R173, -RZ, R154.reuse.H0_H0 ;  /* 0x2000009affad7230 */ /* 0x100fe40000004100 */
[----:B------:R-:W-:-:S02]  /*1630*/  HADD2.F32 R154, -RZ, R154.H1_H1 ;  /* 0x3000009aff9a7230 */ /* 0x000fc40000004100 */
[----:B------:R-:W-:Y:S01]  /*1640*/  HADD2.F32 R177, -RZ, R155.H0_H0 ;  /* 0x2000009bffb17230 */ /* 0x000fe20000004100 */
[----:B------:R-:W-:Y:S01]  /*1650*/  STL [R1+0xb4], R164 ;  /* 0x0000b4a401007387 */ /* 0x000fe20000100800 */
[--C-:B--2---:R-:W-:Y:S02]  /*1660*/  HADD2.F32 R229, -RZ, R148.reuse.H0_H0 ;  /* 0x20000094ffe57230 */ /* 0x104fe40000004100 */
[----:B------:R-:W-:Y:S02]  /*1670*/  HADD2.F32 R228, -RZ, R148.H1_H1 ;  /* 0x30000094ffe47230 */ /* 0x000fe40000004100 */
[----:B------:R-:W-:-:S05]  /*1680*/  HADD2.F32 R148, -RZ, R149.H0_H0 ;  /* 0x20000095ff947230 */ /* 0x000fca0000004100 */
[----:B------:R-:W-:Y:S01]  /*1690*/  FADD.FTZ R148, R148, -UR5 ;  /* 0x8000000594947e21 */ /* 0x000fe20008010000 */
[--C-:B------:R-:W-:Y:S02]  /*16a0*/  HADD2.F32 R33, -RZ, R167.reuse.H0_H0 ;  /* 0x200000a7ff217230 */ /* 0x100fe40000004100 */
[----:B------:R-:W-:Y:S02]  /*16b0*/  HADD2.F32 R35, -RZ, R167.H1_H1 ;  /* 0x300000a7ff237230 */ /* 0x000fe40000004100 */
[----:B------:R-:W-:Y:S01]  /*16c0*/  FMUL.FTZ R167, R148, UR8 ;  /* 0x0000000894a77c20 */ /* 0x000fe20008410000 */
[----:B------:R-:W-:-:S06]  /*16d0*/  IMAD.WIDE.U32 R156, R19, 0x10, R140 ;  /* 0x00000010139c7825 */ /* 0x000fcc00078e008c */
[----:B------:R-:W2:Y:S01]  /*16e0*/  LDG.E.128 R156, desc[UR18][R156.64] ;  /* 0x000000129c9c7981 */ /* 0x000ea2000c1e1d00 */
[----:B---3--:R-:W-:Y:S01]  /*16f0*/  FADD.FTZ R166, R24, R166 ;  /* 0x000000a618a67221 */ /* 0x008fe20000010000 */
[----:B----4-:R-:W-:-:S04]  /*1700*/  FADD.FTZ R28, R152, R28 ;  /* 0x0000001c981c7221 */ /* 0x010fc80000010000 */
[----:B------:R-:W-:Y:S04]  /*1710*/  STL [R1+0xb8], R166 ;  /* 0x0000b8a601007387 */ /* 0x000fe80000100800 */
[----:B------:R0:W-:Y:S01]  /*1720*/  STL [R1+0xbc], R28 ;  /* 0x0000bc1c01007387 */ /* 0x0001e20000100800 */
[----:B------:R-:W-:-:S03]  /*1730*/  FADD.FTZ R172, R169, R172 ;  /* 0x000000aca9ac7221 */ /* 0x000fc60000010000 */
[----:B0-----:R-:W3:Y:S01]  /*1740*/  LDL.LU R28, [R1+0xd4] ;  /* 0x0000d400011c7983 */ /* 0x001ee20000300800 */
[----:B------:R-:W-:-:S03]  /*1750*/  FADD.FTZ R146, R153, R146 ;  /* 0x0000009299927221 */ /* 0x000fc60000010000 */
[----:B------:R-:W-:Y:S01]  /*1760*/  STL [R1+0xc0], R172 ;  /* 0x0000c0ac01007387 */ /* 0x000fe20000100800 */
[----:B------:R-:W-:-:S03]  /*1770*/  FADD.FTZ R34, R173, R34 ;  /* 0x00000022ad227221 */ /* 0x000fc60000010000 */
[----:B------:R-:W-:Y:S01]  /*1780*/  STL [R1+0xc4], R146 ;  /* 0x0000c49201007387 */ /* 0x000fe20000100800 */
[----:B------:R-:W-:-:S03]  /*1790*/  FADD.FTZ R32, R154, R32 ;  /* 0x000000209a207221 */ /* 0x000fc60000010000 */
[----:B------:R-:W-:Y:S01]  /*17a0*/  STL [R1+0xc8], R34 ;  /* 0x0000c82201007387 */ /* 0x000fe20000100800 */
[----:B------:R-:W-:-:S03]  /*17b0*/  FADD.FTZ R30, R177, R30 ;  /* 0x0000001eb11e7221 */ /* 0x000fc60000010000 */
[----:B------:R-:W-:Y:S04]  /*17c0*/  STL [R1+0xcc], R32 ;  /* 0x0000cc2001007387 */ /* 0x000fe80000100800 */
[----:B------:R0:W-:Y:S04]  /*17d0*/  STL [R1+0xd0], R30 ;  /* 0x0000d01e01007387 */ /* 0x0001e80000100800 */
[----:B0-----:R-:W4:Y:S04]  /*17e0*/  LDL.LU R30, [R1+0xd8] ;  /* 0x0000d800011e7983 */ /* 0x001f280000300800 */
[----:B------:R-:W4:Y:S04]  /*17f0*/  LDL.LU R32, [R1+0xdc] ;  /* 0x0000dc0001207983 */ /* 0x000f280000300800 */
[----:B------:R-:W4:Y:S04]  /*1800*/  LDL.LU R148, [R1+0xe0] ;  /* 0x0000e00001947983 */ /* 0x000f280000300800 */
[----:B------:R-:W4:Y:S01]  /*1810*/  LDL.LU R146, [R1+0xe4] ;  /* 0x0000e40001927983 */ /* 0x000f220000300800 */
[----:B------:R-:W-:-:S02]  /*1820*/  HADD2.F32 R155, -RZ, R155.H1_H1 ;  /* 0x3000009bff9b7230 */ /* 0x000fc40000004100 */
[----:B------:R-:W-:-:S04]  /*1830*/  IMAD.WIDE.U32 R140, R0, 0x10, R140 ;  /* 0x00000010008c7825 */ /* 0x000fc800078e008c */
[----:B------:R-:W-:Y:S02]  /*1840*/  HADD2.F32 R149, -RZ, R149.H1_H1 ;  /* 0x30000095ff957230 */ /* 0x000fe40000004100 */
[----:B------:R-:W-:Y:S01]  /*1850*/  FADD.FTZ R170, R170, -UR5 ;  /* 0x80000005aaaa7e21 */ /* 0x000fe20008010000 */
[----:B------:R-:W4:Y:S02]  /*1860*/  LDG.E.128 R140, desc[UR18][R140.64] ;  /* 0x000000128c8c7981 */ /* 0x000f24000c1e1d00 */
[----:B------:R-:W-:Y:S01]  /*1870*/  FADD.FTZ R149, R149, -UR5 ;  /* 0x8000000595957e21 */ /* 0x000fe20008010000 */
[----:B------:R-:W-:-:S03]  /*1880*/  FMUL.FTZ R195, R170, UR8 ;  /* 0x00000008aac37c20 */ /* 0x000fc60008410000 */
[----:B------:R-:W-:Y:S01]  /*1890*/  FMUL.FTZ R170, R149, UR8 ;  /* 0x0000000895aa7c20 */ /* 0x000fe20008410000 */
[----:B------:R-:W-:-:S05]  /*18a0*/  @P0 IMAD.WIDE.U32 R16, R0, 0x10, R16 ;  /* 0x0000001000100825 */ /* 0x000fca00078e0010 */
[----:B------:R2:W5:Y:S01]  /*18b0*/  @P0 LDG.E.128 R36, desc[UR18][R16.64] ;  /* 0x0000001210240981 */ /* 0x000562000c1e1d00 */
[----:B------:R-:W-:Y:S01]  /*18c0*/  FADD.FTZ R164, R229, -UR5 ;  /* 0x80000005e5a47e21 */ /* 0x000fe20008010000 */
[--C-:B--2---:R-:W-:Y:S02]  /*18d0*/  HADD2.F32 R16, -RZ, R158.reuse.H0_H0 ;  /* 0x2000009eff107230 */ /* 0x104fe40000004100 */
[----:B------:R-:W-:Y:S02]  /*18e0*/  HADD2.F32 R17, -RZ, R158.H1_H1 ;  /* 0x3000009eff117230 */ /* 0x000fe40000004100 */
[----:B------:R-:W-:-:S04]  /*18f0*/  FADD.FTZ R158, R161, -UR5 ;  /* 0x80000005a19e7e21 */ /* 0x000fc80008010000 */
[----:B------:R-:W-:Y:S01]  /*1900*/  FMUL.FTZ R158, R158, UR8 ;  /* 0x000000089e9e7c20 */ /* 0x000fe20008410000 */
[----:B------:R-:W-:Y:S01]  /*1910*/  FADD.FTZ R174, R174, -UR5 ;  /* 0x80000005aeae7e21 */ /* 0x000fe20008010000 */
[----:B------:R-:W-:Y:S01]  /*1920*/  FADD.FTZ R243, R219, R243 ;  /* 0x000000f3dbf37221 */ /* 0x000fe20000010000 */
[----:B------:R-:W-:Y:S01]  /*1930*/  FMUL.FTZ R164, R164, UR8 ;  /* 0x00000008a4a47c20 */ /* 0x000fe20008410000 */
[-C--:B------:R-:W-:Y:S01]  /*1940*/  FFMA.FTZ R2, R158, R219.reuse, R2 ;  /* 0x000000db9e027223 */ /* 0x080fe20000010002 */
[----:B------:R-:W-:Y:S01]  /*1950*/  FMUL.FTZ R219, R132, R219 ;  /* 0x000000db84db7220 */ /* 0x000fe20000410000 */
[----:B---3--:R-:W-:-:S05]  /*1960*/  FADD.FTZ R28, R155, R28 ;  /* 0x0000001c9b1c7221 */ /* 0x008fca0000010000 */
[----:B------:R-:W-:Y:S01]  /*1970*/  STL [R1+0xd4], R28 ;  /* 0x0000d41c01007387 */ /* 0x000fe20000100800 */
[----:B----4-:R-:W-:-:S05]  /*1980*/  FADD.FTZ R30, R21, R30 ;  /* 0x0000001e151e7221 */ /* 0x010fca0000010000 */
[----:B------:R0:W-:Y:S01]  /*1990*/  STL [R1+0xd8], R30 ;  /* 0x0000d81e01007387 */ /* 0x0001e20000100800 */
[----:B------:R-:W-:-:S03]  /*19a0*/  FADD.FTZ R32, R23, R32 ;  /* 0x0000002017207221 */ /* 0x000fc60000010000 */
[----:B0-----:R-:W2:Y:S04]  /*19b0*/  LDL.LU R30, [R1+0xe8] ;  /* 0x0000e800011e7983 */ /* 0x001ea80000300800 */
[----:B------:R0:W-:Y:S01]  /*19c0*/  STL [R1+0xdc], R32 ;  /* 0x0000dc2001007387 */ /* 0x0001e20000100800 */
[----:B------:R-:W-:-:S03]  /*19d0*/  FADD.FTZ R148, R25, R148 ;  /* 0x0000009419947221 */ /* 0x000fc60000010000 */
[----:B0-----:R-:W3:Y:S01]  /*19e0*/  LDL.LU R32, [R1+0xec] ;  /* 0x0000ec0001207983 */ /* 0x001ee20000300800 */
[----:B------:R-:W-:-:S03]  /*19f0*/  FADD.FTZ R146, R27, R146 ;  /* 0x000000921b927221 */ /* 0x000fc60000010000 */
[----:B------:R-:W4:Y:S04]  /*1a00*/  LDL.LU R149, [R1+0xf0] ;  /* 0x0000f00001957983 */ /* 0x000f280000300800 */
[----:B------:R0:W-:Y:S04]  /*1a10*/  STL [R1+0xe0], R148 ;  /* 0x0000e09401007387 */ /* 0x0001e80000100800 */
[----:B0-----:R-:W4:Y:S04]  /*1a20*/  LDL.LU R148, [R1+0xf4] ;  /* 0x0000f40001947983 */ /* 0x001f280000300800 */
[----:B------:R0:W-:Y:S04]  /*1a30*/  STL [R1+0xe4], R146 ;  /* 0x0000e49201007387 */ /* 0x0001e80000100800 */
[----:B0-----:R-:W4:Y:S01]  /*1a40*/  LDL.LU R146, [R1+0xf8] ;  /* 0x0000f80001927983 */ /* 0x001f220000300800 */
[----:B------:R-:W-:Y:S01]  /*1a50*/  FADD.FTZ R175, R175, -UR5 ;  /* 0x80000005afaf7e21 */ /* 0x000fe20008010000 */
[----:B------:R-:W-:Y:S01]  /*1a60*/  FADD.FTZ R244, R217, R244 ;  /* 0x000000f4d9f47221 */ /* 0x000fe20000010000 */
[----:B------:R-:W-:Y:S01]  /*1a70*/  FMUL.FTZ R218, R174, UR8 ;  /* 0x00000008aeda7c20 */ /* 0x000fe20008410000 */
[-C--:B------:R-:W-:Y:S01]  /*1a80*/  FFMA.FTZ R3, R220, R217.reuse, R3 ;  /* 0x000000d9dc037223 */ /* 0x080fe20000010003 */
[-C--:B------:R-:W-:Y:S01]  /*1a90*/  FFMA.FTZ R204, R164, R24.reuse, R204 ;  /* 0x00000018a4cc7223 */ /* 0x080fe200000100cc */
[----:B------:R-:W-:Y:S01]  /*1aa0*/  FMUL.FTZ R166, R116, R24 ;  /* 0x0000001874a67220 */ /* 0x000fe20000410000 */
[----:B------:R-:W-:Y:S01]  /*1ab0*/  FMUL.FTZ R217, R133, R217 ;  /* 0x000000d985d97220 */ /* 0x000fe20000410000 */
[----:B------:R-:W-:Y:S01]  /*1ac0*/  FADD.FTZ R24, RZ, R219 ;  /* 0x000000dbff187221 */ /* 0x000fe20000010000 */
[----:B------:R-:W-:Y:S01]  /*1ad0*/  FADD.FTZ R176, R176, -UR5 ;  /* 0x80000005b0b07e21 */ /* 0x000fe20008010000 */
[----:B------:R-:W-:Y:S01]  /*1ae0*/  FADD.FTZ R245, R215, R245 ;  /* 0x000000f5d7f57221 */ /* 0x000fe20000010000 */
[----:B------:R-:W-:Y:S01]  /*1af0*/  FMUL.FTZ R216, R175, UR8 ;  /* 0x00000008afd87c20 */ /* 0x000fe20008410000 */
[-C--:B------:R-:W-:Y:S01]  /*1b00*/  FFMA.FTZ R4, R218, R215.reuse, R4 ;  /* 0x000000d7da047223 */ /* 0x080fe20000010004 */
[----:B------:R-:W-:Y:S01]  /*1b10*/  FMUL.FTZ R215, R134, R215 ;  /* 0x000000d786d77220 */ /* 0x000fe20000410000 */
[----:B------:R-:W-:Y:S01]  /*1b20*/  FADD.FTZ R24, R217, R24 ;  /* 0x00000018d9187221 */ /* 0x000fe20000010000 */
[----:B------:R-:W-:-:S02]  /*1b30*/  HADD2.F32 R181, -RZ, R26.H0_H0 ;  /* 0x2000001affb57230 */ /* 0x000fc40000004100 */
[----:B------:R-:W-:Y:S01]  /*1b40*/  FADD.FTZ R178, R178, -UR5 ;  /* 0x80000005b2b27e21 */ /* 0x000fe20008010000 */
[----:B------:R-:W-:Y:S02]  /*1b50*/  HADD2.F32 R22, -RZ, R150.H0_H0 ;  /* 0x20000096ff167230 */ /* 0x000fe40000004100 */
[----:B------:R-:W-:Y:S01]  /*1b60*/  FADD.FTZ R246, R213, R246 ;  /* 0x000000f6d5f67221 */ /* 0x000fe20000010000 */
[----:B------:R-:W-:Y:S01]  /*1b70*/  FMUL.FTZ R214, R176, UR8 ;  /* 0x00000008b0d67c20 */ /* 0x000fe20008410000 */
[-C--:B------:R-:W-:Y:S01]  /*1b80*/  FFMA.FTZ R5, R216, R213.reuse, R5 ;  /* 0x000000d5d8057223 */ /* 0x080fe20000010005 */
[----:B------:R-:W-:Y:S01]  /*1b90*/  FMUL.FTZ R213, R135, R213 ;  /* 0x000000d587d57220 */ /* 0x000fe20000410000 */
[----:B------:R-:W-:Y:S01]  /*1ba0*/  FADD.FTZ R24, R215, R24 ;  /* 0x00000018d7187221 */ /* 0x000fe20000010000 */
[----:B------:R-:W-:Y:S02]  /*1bb0*/  HADD2.F32 R162, -RZ, R26.H1_H1 ;  /* 0x3000001affa27230 */ /* 0x000fe40000004100 */
[----:B------:R-:W-:Y:S01]  /*1bc0*/  FADD.FTZ R171, R171, -UR5 ;  /* 0x80000005abab7e21 */ /* 0x000fe20008010000 */
[----:B------:R-:W-:Y:S01]  /*1bd0*/  FADD.FTZ R179, R179, -UR5 ;  /* 0x80000005b3b37e21 */ /* 0x000fe20008010000 */
[----:B------:R-:W-:Y:S01]  /*1be0*/  FADD.FTZ R247, R181, R247 ;  /* 0x000000f7b5f77221 */ /* 0x000fe20000010000 */
[----:B------:R-:W-:Y:S01]  /*1bf0*/  FMUL.FTZ R212, R178, UR8 ;  /* 0x00000008b2d47c20 */ /* 0x000fe20008410000 */
[-C--:B------:R-:W-:Y:S01]  /*1c00*/  FFMA.FTZ R6, R214, R181.reuse, R6 ;  /* 0x000000b5d6067223 */ /* 0x080fe20000010006 */
[----:B------:R-:W-:Y:S01]  /*1c10*/  FADD.FTZ R22, R22, -UR5 ;  /* 0x8000000516167e21 */ /* 0x000fe20008010000 */
[----:B------:R-:W-:Y:S01]  /*1c20*/  FMUL.FTZ R181, R128, R181 ;  /* 0x000000b580b57220 */ /* 0x000fe20000410000 */
[----:B------:R-:W-:Y:S01]  /*1c30*/  FADD.FTZ R24, R213, R24 ;  /* 0x00000018d5187221 */ /* 0x000fe20000010000 */
[----:B------:R-:W-:Y:S01]  /*1c40*/  FADD.FTZ R161, R180, -UR5 ;  /* 0x80000005b4a17e21 */ /* 0x000fe20008010000 */
[----:B------:R-:W-:Y:S01]  /*1c50*/  FMUL.FTZ R197, R171, UR8 ;  /* 0x00000008abc57c20 */ /* 0x000fe20008410000 */
[----:B------:R-:W-:Y:S01]  /*1c60*/  FADD.FTZ R248, R162, R248 ;  /* 0x000000f8a2f87221 */ /* 0x000fe20000010000 */
[----:B------:R-:W-:Y:S01]  /*1c70*/  FMUL.FTZ R180, R179, UR8 ;  /* 0x00000008b3b47c20 */ /* 0x000fe20008410000 */
[-C--:B------:R-:W-:Y:S01]  /*1c80*/  FFMA.FTZ R7, R212, R162.reuse, R7 ;  /* 0x000000a2d4077223 */ /* 0x080fe20000010007 */
[----:B------:R-:W-:Y:S01]  /*1c90*/  FMUL.FTZ R171, R22, UR8 ;  /* 0x0000000816ab7c20 */ /* 0x000fe20008410000 */
[----:B------:R-:W-:Y:S01]  /*1ca0*/  FMUL.FTZ R162, R129, R162 ;  /* 0x000000a281a27220 */ /* 0x000fe20000410000 */
[----:B------:R-:W-:Y:S01]  /*1cb0*/  FADD.FTZ R22, R181, R24 ;  /* 0x00000018b5167221 */ /* 0x000fe20000010000 */
[----:B------:R-:W-:Y:S01]  /*1cc0*/  FADD.FTZ R249, R160, R249 ;  /* 0x000000f9a0f97221 */ /* 0x000fe20000010000 */
[-C--:B------:R-:W-:Y:S01]  /*1cd0*/  FFMA.FTZ R8, R180, R160.reuse, R8 ;  /* 0x000000a0b4087223 */ /* 0x080fe20000010008 */
[----:B------:R-:W-:Y:S01]  /*1ce0*/  FMUL.FTZ R160, R130, R160 ;  /* 0x000000a082a07220 */ /* 0x000fe20000410000 */
[----:B------:R-:W-:Y:S01]  /*1cf0*/  FADD.FTZ R22, R162, R22 ;  /* 0x00000016a2167221 */ /* 0x000fe20000010000 */
[----:B------:R-:W-:-:S02]  /*1d00*/  HADD2.F32 R18, -RZ, R159.H0_H0 ;  /* 0x2000009fff127230 */ /* 0x000fc40000004100 */
[----:B------:R-:W-:Y:S01]  /*1d10*/  FMUL.FTZ R184, R184, UR8 ;  /* 0x00000008b8b87c20 */ /* 0x000fe20008410000 */
[----:B------:R-:W-:Y:S02]  /*1d20*/  HADD2.F32 R20, -RZ, R159.H1_H1 ;  /* 0x3000009fff147230 */ /* 0x000fe40000004100 */
[----:B------:R-:W-:Y:S01]  /*1d30*/  FFMA.FTZ R24, R158, R219, RZ ;  /* 0x000000db9e187223 */ /* 0x000fe200000100ff */
[----:B------:R-:W-:Y:S01]  /*1d40*/  FMUL.FTZ R159, R131, R168 ;  /* 0x000000a8839f7220 */ /* 0x000fe20000410000 */
[----:B------:R-:W-:Y:S01]  /*1d50*/  FADD.FTZ R22, R160, R22 ;  /* 0x00000016a0167221 */ /* 0x000fe20000010000 */
[----:B------:R-:W-:Y:S01]  /*1d60*/  FADD.FTZ R251, R186, R251 ;  /* 0x000000fbbafb7221 */ /* 0x000fe20000010000 */
[-C--:B------:R-:W-:Y:S01]  /*1d70*/  FFMA.FTZ R10, R184, R186.reuse, R10 ;  /* 0x000000bab80a7223 */ /* 0x080fe2000001000a */
[----:B------:R-:W-:Y:S01]  /*1d80*/  FFMA.FTZ R24, R220, R217, R24 ;  /* 0x000000d9dc187223 */ /* 0x000fe20000010018 */
[----:B------:R-:W-:Y:S01]  /*1d90*/  FMUL.FTZ R186, R124, R186 ;  /* 0x000000ba7cba7220 */ /* 0x000fe20000410000 */
[----:B------:R-:W-:-:S02]  /*1da0*/  FADD.FTZ R28, R159, R22 ;  /* 0x000000169f1c7221 */ /* 0x000fc40000010000 */
[----:B------:R-:W-:Y:S02]  /*1db0*/  FFMA.FTZ R24, R218, R215, R24 ;  /* 0x000000d7da187223 */ /* 0x000fe40000010018 */
[----:B------:R-:W-:Y:S01]  /*1dc0*/  FADD.FTZ R28, R186, R28 ;  /* 0x0000001cba1c7221 */ /* 0x000fe20000010000 */
[----:B------:R-:W-:Y:S01]  /*1dd0*/  FMUL.FTZ R189, R189, UR8 ;  /* 0x00000008bdbd7c20 */ /* 0x000fe20008410000 */
[-C--:B------:R-:W-:Y:S01]  /*1de0*/  FFMA.FTZ R12, R187, R190.reuse, R12 ;  /* 0x000000bebb0c7223 */ /* 0x080fe2000001000c */
[----:B------:R-:W-:Y:S01]  /*1df0*/  FFMA.FTZ R24, R216, R213, R24 ;  /* 0x000000d5d8187223 */ /* 0x000fe20000010018 */
[----:B------:R-:W-:Y:S01]  /*1e00*/  FMUL.FTZ R190, R126, R190 ;  /* 0x000000be7ebe7220 */ /* 0x000fe20000410000 */
[----:B------:R-:W-:Y:S01]  /*1e10*/  FADD.FTZ R28, R188, R28 ;  /* 0x0000001cbc1c7221 */ /* 0x000fe20000010000 */
[----:B------:R-:W-:Y:S02]  /*1e20*/  HADD2.F32 R13, -RZ, R156.H0_H0 ;  /* 0x2000009cff0d7230 */ /* 0x000fe40000004100 */
[-C--:B------:R-:W-:Y:S01]  /*1e30*/  FFMA.FTZ R182, R189, R192.reuse, R182 ;  /* 0x000000c0bdb67223 */ /* 0x080fe200000100b6 */
[----:B------:R-:W-:Y:S01]  /*1e40*/  FFMA.FTZ R24, R214, R181, R24 ;  /* 0x000000b5d6187223 */ /* 0x000fe20000010018 */
[----:B------:R-:W-:Y:S01]  /*1e50*/  FMUL.FTZ R192, R127, R192 ;  /* 0x000000c07fc07220 */ /* 0x000fe20000410000 */
[----:B------:R-:W-:Y:S01]  /*1e60*/  FADD.FTZ R28, R190, R28 ;  /* 0x0000001cbe1c7221 */ /* 0x000fe20000010000 */
[----:B------:R-:W-:Y:S01]  /*1e70*/  FADD.FTZ R13, R13, -UR5 ;  /* 0x800000050d0d7e21 */ /* 0x000fe20008010000 */
[----:B------:R-:W-:Y:S01]  /*1e80*/  FFMA.FTZ R200, R191, R194, R200 ;  /* 0x000000c2bfc87223 */ /* 0x000fe200000100c8 */
[----:B------:R-:W-:Y:S01]  /*1e90*/  FFMA.FTZ R24, R212, R162, R24 ;  /* 0x000000a2d4187223 */ /* 0x000fe20000010018 */
[----:B------:R-:W-:Y:S01]  /*1ea0*/  FMUL.FTZ R194, R120, R194 ;  /* 0x000000c278c27220 */ /* 0x000fe20000410000 */
[----:B------:R-:W-:Y:S01]  /*1eb0*/  FADD.FTZ R28, R192, R28 ;  /* 0x0000001cc01c7221 */ /* 0x000fe20000010000 */
[----:B------:R-:W-:Y:S01]  /*1ec0*/  FADD.FTZ R34, R20, -UR5 ;  /* 0x8000000514227e21 */ /* 0x000fe20008010000 */
[----:B------:R-:W-:Y:S01]  /*1ed0*/  FMUL.FTZ R20, R13, UR8 ;  /* 0x000000080d147c20 */ /* 0x000fe20008410000 */
[----:B------:R-:W-:Y:S01]  /*1ee0*/  FFMA.FTZ R13, R180, R160, R24 ;  /* 0x000000a0b40d7223 */ /* 0x000fe20000010018 */
[----:B------:R-:W-:Y:S01]  /*1ef0*/  FMUL.FTZ R161, R161, UR8 ;  /* 0x00000008a1a17c20 */ /* 0x000fe20008410000 */
[----:B------:R-:W-:Y:S01]  /*1f00*/  FADD.FTZ R24, R194, R28 ;  /* 0x0000001cc2187221 */ /* 0x000fe20000010000 */
[-C--:B------:R-:W-:Y:S01]  /*1f10*/  FFMA.FTZ R202, R195, R198.reuse, R202 ;  /* 0x000000c6c3ca7223 */ /* 0x080fe200000100ca */
[----:B------:R-:W-:Y:S01]  /*1f20*/  FMUL.FTZ R198, R122, R198 ;  /* 0x000000c67ac67220 */ /* 0x000fe20000410000 */
[----:B------:R-:W-:Y:S01]  /*1f30*/  FFMA.FTZ R13, R161, R159, R13 ;  /* 0x0000009fa10d7223 */ /* 0x000fe2000001000d */
[----:B------:R-:W-:Y:S01]  /*1f40*/  FADD.FTZ R24, R196, R24 ;  /* 0x00000018c4187221 */ /* 0x000fe20000010000 */
[----:B------:R-:W-:-:S02]  /*1f50*/  HADD2.F32 R15, -RZ, R157.H0_H0 ;  /* 0x2000009dff0f7230 */ /* 0x000fc40000004100 */
[-C--:B------:R-:W-:Y:S01]  /*1f60*/  FFMA.FTZ R203, R197, R199.reuse, R203 ;  /* 0x000000c7c5cb7223 */ /* 0x080fe200000100cb */
[----:B------:R-:W-:Y:S01]  /*1f70*/  FMUL.FTZ R199, R123, R199 ;  /* 0x000000c77bc77220 */ /* 0x000fe20000410000 */
[----:B------:R-:W-:Y:S01]  /*1f80*/  FFMA.FTZ R13, R184, R186, R13 ;  /* 0x000000bab80d7223 */ /* 0x000fe2000001000d */
[----:B------:R-:W-:Y:S01]  /*1f90*/  FADD.FTZ R24, R198, R24 ;  /* 0x00000018c6187221 */ /* 0x000fe20000010000 */
[----:B------:R-:W-:Y:S02]  /*1fa0*/  FADD.FTZ R15, R15, -UR5 ;  /* 0x800000050f0f7e21 */ /* 0x000fe40008010000 */
[----:B------:R-:W-:Y:S01]  /*1fb0*/  FFMA.FTZ R13, R185, R188, R13 ;  /* 0x000000bcb90d7223 */ /* 0x000fe2000001000d */
[----:B------:R-:W-:Y:S01]  /*1fc0*/  FADD.FTZ R28, R199, R24 ;  /* 0x00000018c71c7221 */ /* 0x000fe20000010000 */
[----:B------:R-:W-:Y:S01]  /*1fd0*/  FADD.FTZ R250, R168, R250 ;  /* 0x000000faa8fa7221 */ /* 0x000fe20000010000 */
[----:B------:R-:W-:Y:S01]  /*1fe0*/  FFMA.FTZ R9, R161, R168, R9 ;  /* 0x000000a8a1097223 */ /* 0x000fe20000010009 */
[----:B------:R-:W-:Y:S01]  /*1ff0*/  FMUL.FTZ R24, R15, UR8 ;  /* 0x000000080f187c20 */ /* 0x000fe20008410000 */
[----:B------:R-:W-:Y:S01]  /*2000*/  FMUL.FTZ R168, R117, R152 ;  /* 0x0000009875a87220 */ /* 0x000fe20000410000 */
[----:B------:R-:W-:Y:S01]  /*2010*/  FFMA.FTZ R13, R187, R190, R13 ;  /* 0x000000bebb0d7223 */ /* 0x000fe2000001000d */
        /* <DEDUP_REMOVED lines=9> */
[-C--:B------:R-:W-:Y:S01]  /*20b0*/  FFMA.FTZ R208, R171, R173.reuse, R208 ;  /* 0x000000adabd07223 */ /* 0x080fe200000100d0 */
[----:B------:R-:W-:Y:S01]  /*20c0*/  FADD.FTZ R26, R26, -UR5 ;  /* 0x800000051a1a7e21 */ /* 0x000fe20008010000 */
[----:B------:R-:W-:Y:S01]  /*20d0*/  FMUL.FTZ R173, R112, R173 ;  /* 0x000000ad70ad7220 */ /* 0x000fe20000410000 */
[----:B------:R-:W-:Y:S01]  /*20e0*/  FFMA.FTZ R13, R193, R196, R13 ;  /* 0x000000c4c10d7223 */ /* 0x000fe2000001000d */
[----:B------:R-:W-:Y:S01]  /*20f0*/  FADD.FTZ R15, R172, R15 ;  /* 0x0000000fac0f7221 */ /* 0x000fe20000010000 */
[----:B------:R-:W-:Y:S01]  /*2100*/  FMUL.FTZ R175, R26, UR8 ;  /* 0x000000081aaf7c20 */ /* 0x000fe20008410000 */
[----:B------:R-:W-:Y:S01]  /*2110*/  FMUL.FTZ R176, R113, R154 ;  /* 0x0000009a71b07220 */ /* 0x000fe20000410000 */
[----:B------:R-:W-:Y:S01]  /*2120*/  FFMA.FTZ R13, R195, R198, R13 ;  /* 0x000000c6c30d7223 */ /* 0x000fe2000001000d */
[----:B------:R-:W-:Y:S01]  /*2130*/  FADD.FTZ R15, R173, R15 ;  /* 0x0000000fad0f7221 */ /* 0x000fe20000010000 */
[----:B------:R-:W-:-:S02]  /*2140*/  HADD2.F32 R156, -RZ, R156.H1_H1 ;  /* 0x3000009cff9c7230 */ /* 0x000fc40000004100 */
[-C--:B------:R-:W-:Y:S01]  /*2150*/  FFMA.FTZ R211, R175, R177.reuse, R211 ;  /* 0x000000b1afd37223 */ /* 0x080fe200000100d3 */
[----:B------:R-:W-:Y:S01]  /*2160*/  FADD.FTZ R165, R228, -UR5 ;  /* 0x80000005e4a57e21 */ /* 0x000fe20008010000 */
[----:B------:R-:W-:Y:S01]  /*2170*/  FMUL.FTZ R177, R114, R177 ;  /* 0x000000b172b17220 */ /* 0x000fe20000410000 */
[----:B------:R-:W-:Y:S01]  /*2180*/  FFMA.FTZ R13, R197, R199, R13 ;  /* 0x000000c7c50d7223 */ /* 0x000fe2000001000d */
[----:B------:R-:W-:Y:S01]  /*2190*/  FADD.FTZ R15, R176, R15 ;  /* 0x0000000fb00f7221 */ /* 0x000fe20000010000 */
[----:B------:R-:W-:Y:S01]  /*21a0*/  FADD.FTZ R22, R156, -UR5 ;  /* 0x800000059c167e21 */ /* 0x000fe20008010000 */
[----:B------:R-:W-:Y:S01]  /*21b0*/  FMUL.FTZ R165, R165, UR8 ;  /* 0x00000008a5a57c20 */ /* 0x000fe20008410000 */
[----:B------:R-:W-:Y:S01]  /*21c0*/  FMUL.FTZ R179, R115, R155 ;  /* 0x0000009b73b37220 */ /* 0x000fe20000410000 */
[----:B------:R-:W-:Y:S01]  /*21d0*/  FFMA.FTZ R13, R164, R166, R13 ;  /* 0x000000a6a40d7223 */ /* 0x000fe2000001000d */
[----:B------:R-:W-:Y:S01]  /*21e0*/  FADD.FTZ R15, R177, R15 ;  /* 0x0000000fb10f7221 */ /* 0x000fe20000010000 */
[----:B------:R-:W-:-:S02]  /*21f0*/  HADD2.F32 R157, -RZ, R157.H1_H1 ;  /* 0x3000009dff9d7230 */ /* 0x000fc40000004100 */
[-C--:B------:R-:W-:Y:S01]  /*2200*/  FFMA.FTZ R225, R20, R21.reuse, R225 ;  /* 0x0000001514e17223 */ /* 0x080fe200000100e1 */
[----:B------:R-:W-:Y:S01]  /*2210*/  FMUL.FTZ R22, R22, UR8 ;  /* 0x0000000816167c20 */ /* 0x000fe20008410000 */
[----:B------:R-:W-:Y:S01]  /*2220*/  FMUL.FTZ R21, R108, R21 ;  /* 0x000000156c157220 */ /* 0x000fe20000410000 */
[----:B------:R-:W-:Y:S01]  /*2230*/  FFMA.FTZ R13, R165, R168, R13 ;  /* 0x000000a8a50d7223 */ /* 0x000fe2000001000d */
[----:B------:R-:W-:Y:S01]  /*2240*/  FADD.FTZ R15, R179, R15 ;  /* 0x0000000fb30f7221 */ /* 0x000fe20000010000 */
[----:B------:R-:W-:Y:S02]  /*2250*/  HADD2.F32 R150, -RZ, R150.H1_H1 ;  /* 0x30000096ff967230 */ /* 0x000fe40000004100 */
[----:B------:R-:W-:Y:S01]  /*2260*/  FADD.FTZ R26, R157, -UR5 ;  /* 0x800000059d1a7e21 */ /* 0x000fe20008010000 */
[----:B------:R-:W-:Y:S01]  /*2270*/  FADD.FTZ R16, R16, -UR5 ;  /* 0x8000000510107e21 */ /* 0x000fe20008010000 */
[----:B------:R-:W-:Y:S01]  /*2280*/  FADD.FTZ R17, R17, -UR5 ;  /* 0x8000000511117e21 */ /* 0x000fe20008010000 */
[-C--:B------:R-:W-:Y:S01]  /*2290*/  FFMA.FTZ R226, R22, R23.reuse, R226 ;  /* 0x0000001716e27223 */ /* 0x080fe200000100e2 */
[----:B------:R-:W-:Y:S01]  /*22a0*/  FMUL.FTZ R23, R109, R23 ;  /* 0x000000176d177220 */ /* 0x000fe20000410000 */
[----:B------:R-:W-:Y:S01]  /*22b0*/  FFMA.FTZ R13, R167, R169, R13 ;  /* 0x000000a9a70d7223 */ /* 0x000fe2000001000d */
[----:B------:R-:W-:Y:S01]  /*22c0*/  FADD.FTZ R15, R21, R15 ;  /* 0x0000000f150f7221 */ /* 0x000fe20000010000 */
[-C--:B------:R-:W-:Y:S01]  /*22d0*/  FFMA.FTZ R227, R24, R25.reuse, R227 ;  /* 0x0000001918e37223 */ /* 0x080fe200000100e3 */
[----:B------:R-:W-:Y:S01]  /*22e0*/  FMUL.FTZ R26, R26, UR8 ;  /* 0x000000081a1a7c20 */ /* 0x000fe20008410000 */
[----:B------:R-:W-:Y:S01]  /*22f0*/  FMUL.FTZ R28, R16, UR8 ;  /* 0x00000008101c7c20 */ /* 0x000fe20008410000 */
[----:B------:R-:W-:Y:S01]  /*2300*/  FADD.FTZ R150, R150, -UR5 ;  /* 0x8000000596967e21 */ /* 0x000fe20008010000 */
[----:B------:R-:W-:Y:S01]  /*2310*/  FMUL.FTZ R25, R110, R25 ;  /* 0x000000196e197220 */ /* 0x000fe20000410000 */
[----:B------:R-:W-:Y:S01]  /*2320*/  FADD.FTZ R16, R15, R23 ;  /* 0x000000170f107221 */ /* 0x000fe20000010000 */
[----:B------:R-:W-:-:S02]  /*2330*/  HADD2.F32 R151, -RZ, R151.H1_H1 ;  /* 0x30000097ff977230 */ /* 0x000fc40000004100 */
[-C--:B------:R-:W-:Y:S01]  /*2340*/  FFMA.FTZ R230, R26, R27.reuse, R230 ;  /* 0x0000001b1ae67223 */ /* 0x080fe200000100e6 */
[----:B------:R-:W-:Y:S01]  /*2350*/  FMUL.FTZ R174, R150, UR8 ;  /* 0x0000000896ae7c20 */ /* 0x000fe20008410000 */
[----:B------:R-:W-:Y:S01]  /*2360*/  FMUL.FTZ R27, R111, R27 ;  /* 0x0000001b6f1b7220 */ /* 0x000fe20000410000 */
[----:B------:R-:W-:Y:S01]  /*2370*/  FADD.FTZ R16, R16, R25 ;  /* 0x0000001910107221 */ /* 0x000fe20000010000 */
[----:B------:R-:W-:Y:S01]  /*2380*/  FADD.FTZ R18, R18, -UR5 ;  /* 0x8000000512127e21 */ /* 0x000fe20008010000 */
[----:B------:R-:W-:Y:S01]  /*2390*/  FFMA.FTZ R231, R28, R29, R231 ;  /* 0x0000001d1ce77223 */ /* 0x000fe200000100e7 */
[----:B------:R-:W-:Y:S01]  /*23a0*/  FADD.FTZ R151, R151, -UR5 ;  /* 0x8000000597977e21 */ /* 0x000fe20008010000 */
[----:B------:R-:W-:-:S03]  /*23b0*/  FADD.FTZ R16, R16, R27 ;  /* 0x0000001b10107221 */ /* 0x000fc60000010000 */
[----:B------:R-:W-:Y:S01]  /*23c0*/  FMUL.FTZ R178, R151, UR8 ;  /* 0x0000000897b27c20 */ /* 0x000fe20008410000 */
[----:B------:R-:W-:-:S04]  /*23d0*/  FMUL.FTZ R34, R34, UR8 ;  /* 0x0000000822227c20 */ /* 0x000fc80008410000 */
[----:B------:R-:W-:Y:S01]  /*23e0*/  FFMA.FTZ R234, R34, R35, R234 ;  /* 0x0000002322ea7223 */ /* 0x000fe200000100ea */
[----:B------:R-:W-:Y:S01]  /*23f0*/  FMUL.FTZ R15, R101, R223 ;  /* 0x000000df650f7220 */ /* 0x000fe20000410000 */
[----:B------:R-:W-:Y:S01]  /*2400*/  FFMA.FTZ R205, R165, R152, R205 ;  /* 0x00000098a5cd7223 */ /* 0x000fe200000100cd */
[----:B------:R-:W-:Y:S01]  /*2410*/  FFMA.FTZ R207, R170, R153, R207 ;  /* 0x00000099aacf7223 */ /* 0x000fe200000100cf */
[--C-:B------:R-:W-:Y:S02]  /*2420*/  HADD2.F32 R152, -RZ, R141.reuse.H0_H0 ;  /* 0x2000008dff987230 */ /* 0x100fe40000004100 */
[----:B------:R-:W-:Y:S02]  /*2430*/  HADD2.F32 R153, -RZ, R141.H1_H1 ;  /* 0x3000008dff997230 */ /* 0x000fe40000004100 */
[----:B------:R-:W-:Y:S01]  /*2440*/  FFMA.FTZ R210, R174, R154, R210 ;  /* 0x0000009aaed27223 */ /* 0x000fe200000100d2 */
[----:B------:R-:W-:Y:S01]  /*2450*/  FFMA.FTZ R224, R178, R155, R224 ;  /* 0x0000009bb2e07223 */ /* 0x000fe200000100e0 */
[----:B------:R-:W-:-:S02]  /*2460*/  HADD2.F32 R154, -RZ, R142.H0_H0 ;  /* 0x2000008eff9a7230 */ /* 0x000fc40000004100 */
[----:B------:R-:W-:Y:S02]  /*2470*/  HADD2.F32 R155, -RZ, R142.H1_H1 ;  /* 0x3000008eff9b7230 */ /* 0x000fe40000004100 */
[--C-:B------:R-:W-:Y:S02]  /*2480*/  HADD2.F32 R228, -RZ, R147.reuse.H0_H0 ;  /* 0x20000093ffe47230 */ /* 0x100fe40000004100 */
[----:B------:R-:W-:Y:S02]  /*2490*/  HADD2.F32 R150, -RZ, R140.H1_H1 ;  /* 0x3000008cff967230 */ /* 0x000fe40000004100 */
[----:B------:R-:W-:-:S03]  /*24a0*/  HADD2.F32 R229, -RZ, R147.H1_H1 ;  /* 0x30000093ffe57230 */ /* 0x000fc60000004100 */
[----:B------:R-:W-:Y:S01]  /*24b0*/  FADD.FTZ R150, R150, -UR5 ;  /* 0x8000000596967e21 */ /* 0x000fe20008010000 */
[----:B------:R-:W-:Y:S01]  /*24c0*/  FADD.FTZ R152, R152, -UR5 ;  /* 0x8000000598987e21 */ /* 0x000fe20008010000 */
[----:B------:R-:W-:Y:S02]  /*24d0*/  FMUL.FTZ R151, R99, R229 ;  /* 0x000000e563977220 */ /* 0x000fe40000410000 */
[----:B------:R-:W-:Y:S01]  /*24e0*/  FMUL.FTZ R150, R150, UR8 ;  /* 0x0000000896967c20 */ /* 0x000fe20008410000 */
[----:B------:R-:W-:Y:S01]  /*24f0*/  FADD.FTZ R153, R153, -UR5 ;  /* 0x8000000599997e21 */ /* 0x000fe20008010000 */
[----:B------:R-:W-:Y:S01]  /*2500*/  FMUL.FTZ R152, R152, UR8 ;  /* 0x0000000898987c20 */ /* 0x000fe20008410000 */
[----:B--2---:R-:W-:-:S05]  /*2510*/  FADD.FTZ R30, R29, R30 ;  /* 0x0000001e1d1e7221 */ /* 0x004fca0000010000 */
[----:B------:R0:W-:Y:S01]  /*2520*/  STL [R1+0xe8], R30 ;  /* 0x0000e81e01007387 */ /* 0x0001e20000100800 */
[----:B------:R-:W-:Y:S01]  /*2530*/  FMUL.FTZ R29, R104, R29 ;  /* 0x0000001d681d7220 */ /* 0x000fe20000410000 */
[----:B0-----:R-:W-:Y:S01]  /*2540*/  FMUL.FTZ R30, R17, UR8 ;  /* 0x00000008111e7c20 */ /* 0x001fe20008410000 */
[----:B------:R-:W-:Y:S01]  /*2550*/  FFMA.FTZ R17, R170, R172, R13 ;  /* 0x000000acaa117223 */ /* 0x000fe2000001000d */
[----:B---3--:R-:W-:-:S03]  /*2560*/  FADD.FTZ R32, R31, R32 ;  /* 0x000000201f207221 */ /* 0x008fc60000010000 */
[----:B------:R-:W-:Y:S01]  /*2570*/  FFMA.FTZ R17, R171, R173, R17 ;  /* 0x000000adab117223 */ /* 0x000fe20000010011 */
[----:B------:R-:W-:Y:S01]  /*2580*/  HADD2.F32 R13, -RZ, R140.H0_H0 ;  /* 0x2000008cff0d7230 */ /* 0x000fe20000004100 */
[----:B------:R0:W-:Y:S02]  /*2590*/  STL [R1+0xec], R32 ;  /* 0x0000ec2001007387 */ /* 0x0001e40000100800 */
[----:B------:R-:W-:Y:S01]  /*25a0*/  FFMA.FTZ R17, R174, R176, R17 ;  /* 0x000000b0ae117223 */ /* 0x000fe20000010011 */
[-C--:B------:R-:W-:Y:S01]  /*25b0*/  FFMA.FTZ R232, R30, R31.reuse, R232 ;  /* 0x0000001f1ee87223 */ /* 0x080fe200000100e8 */
[----:B------:R-:W-:Y:S01]  /*25c0*/  FMUL.FTZ R31, R105, R31 ;  /* 0x0000001f691f7220 */ /* 0x000fe20000410000 */
[----:B------:R-:W-:Y:S01]  /*25d0*/  FADD.FTZ R16, R16, R29 ;  /* 0x0000001d10107221 */ /* 0x000fe20000010000 */
[----:B------:R-:W-:Y:S01]  /*25e0*/  FFMA.FTZ R17, R175, R177, R17 ;  /* 0x000000b1af117223 */ /* 0x000fe20000010011 */
[----:B0-----:R-:W-:Y:S01]  /*25f0*/  FMUL.FTZ R32, R18, UR8 ;  /* 0x0000000812207c20 */ /* 0x001fe20008410000 */
[----:B----4-:R-:W-:Y:S01]  /*2600*/  FADD.FTZ R149, R33, R149 ;  /* 0x0000009521957221 */ /* 0x010fe20000010000 */
[----:B------:R-:W-:Y:S01]  /*2610*/  FADD.FTZ R13, R13, -UR5 ;  /* 0x800000050d0d7e21 */ /* 0x000fe20008010000 */
[----:B------:R-:W-:Y:S01]  /*2620*/  FFMA.FTZ R17, R178, R179, R17 ;  /* 0x000000b3b2117223 */ /* 0x000fe20000010011 */
[-C--:B------:R-:W-:Y:S01]  /*2630*/  FFMA.FTZ R233, R32, R33.reuse, R233 ;  /* 0x0000002120e97223 */ /* 0x080fe200000100e9 */
[----:B------:R-:W-:Y:S01]  /*2640*/  FMUL.FTZ R33, R106, R33 ;  /* 0x000000216a217220 */ /* 0x000fe20000410000 */
[----:B------:R-:W-:Y:S01]  /*2650*/  FADD.FTZ R16, R16, R31 ;  /* 0x0000001f10107221 */ /* 0x000fe20000010000 */
[----:B------:R-:W-:Y:S01]  /*2660*/  FADD.FTZ R148, R35, R148 ;  /* 0x0000009423947221 */ /* 0x000fe20000010000 */
[----:B------:R-:W-:Y:S01]  /*2670*/  FMUL.FTZ R13, R13, UR8 ;  /* 0x000000080d0d7c20 */ /* 0x000fe20008410000 */
[----:B------:R-:W-:Y:S01]  /*2680*/  FMUL.FTZ R35, R107, R35 ;  /* 0x000000236b237220 */ /* 0x000fe20000410000 */
[----:B------:R-:W-:Y:S01]  /*2690*/  FFMA.FTZ R17, R20, R21, R17 ;  /* 0x0000001514117223 */ /* 0x000fe20000010011 */
[----:B------:R-:W-:Y:S01]  /*26a0*/  FADD.FTZ R16, R16, R33 ;  /* 0x0000002110107221 */ /* 0x000fe20000010000 */
[-C--:B------:R-:W-:Y:S01]  /*26b0*/  FFMA.FTZ R235, R13, R14.reuse, R235 ;  /* 0x0000000e0deb7223 */ /* 0x080fe200000100eb */
[----:B------:R-:W-:Y:S01]  /*26c0*/  FADD.FTZ R146, R14, R146 ;  /* 0x000000920e927221 */ /* 0x000fe20000010000 */
[----:B------:R-:W-:Y:S01]  /*26d0*/  FMUL.FTZ R14, R100, R14 ;  /* 0x0000000e640e7220 */ /* 0x000fe20000410000 */
        /* <DEDUP_REMOVED lines=8> */
[----:B------:R-:W-:Y:S01]  /*2760*/  FMUL.FTZ R17, R103, R222 ;  /* 0x000000de67117220 */ /* 0x000fe20000410000 */
[----:B------:R-:W-:Y:S01]  /*2770*/  FADD.FTZ R141, R141, R16 ;  /* 0x000000108d8d7221 */ /* 0x000fe20000010000 */
[----:B------:R-:W-:Y:S01]  /*2780*/  FMUL.FTZ R18, R96, R145 ;  /* 0x0000009160127220 */ /* 0x000fe20000410000 */
[----:B------:R-:W-:Y:S02]  /*2790*/  FFMA.FTZ R142, R30, R31, R142 ;  /* 0x0000001f1e8e7223 */ /* 0x000fe4000001008e */
[----:B------:R-:W-:Y:S01]  /*27a0*/  FADD.FTZ R141, R141, R17 ;  /* 0x000000118d8d7221 */ /* 0x000fe20000010000 */
[----:B------:R0:W-:Y:S01]  /*27b0*/  STL [R1+0xf0], R149 ;  /* 0x0000f09501007387 */ /* 0x0001e20000100800 */
[----:B------:R-:W-:-:S02]  /*27c0*/  FFMA.FTZ R142, R32, R33, R142 ;  /* 0x00000021208e7223 */ /* 0x000fc4000001008e */
[----:B------:R-:W-:Y:S01]  /*27d0*/  FADD.FTZ R141, R141, R18 ;  /* 0x000000128d8d7221 */ /* 0x000fe20000010000 */
[----:B------:R1:W-:Y:S01]  /*27e0*/  STL [R1+0xf4], R148 ;  /* 0x0000f49401007387 */ /* 0x0003e20000100800 */
[----:B------:R-:W-:Y:S01]  /*27f0*/  FFMA.FTZ R142, R34, R35, R142 ;  /* 0x00000023228e7223 */ /* 0x000fe2000001008e */
[----:B0-----:R-:W-:Y:S01]  /*2800*/  FMUL.FTZ R149, R98, R228 ;  /* 0x000000e462957220 */ /* 0x001fe20000410000 */
[----:B-1----:R-:W-:-:S04]  /*2810*/  FMUL.FTZ R148, R97, R221 ;  /* 0x000000dd61947220 */ /* 0x002fc80000410000 */
[----:B------:R-:W-:Y:S01]  /*2820*/  FADD.FTZ R141, R141, R148 ;  /* 0x000000948d8d7221 */ /* 0x000fe20000010000 */
[----:B------:R-:W-:-:S03]  /*2830*/  FFMA.FTZ R142, R13, R14, R142 ;  /* 0x0000000e0d8e7223 */ /* 0x000fc6000001008e */
[----:B------:R-:W-:Y:S01]  /*2840*/  FADD.FTZ R141, R141, R149 ;  /* 0x000000958d8d7221 */ /* 0x000fe20000010000 */
[----:B------:R-:W-:-:S03]  /*2850*/  FFMA.FTZ R142, R150, R15, R142 ;  /* 0x0000000f968e7223 */ /* 0x000fc6000001008e */
[----:B------:R-:W-:Y:S01]  /*2860*/  FADD.FTZ R141, R141, R151 ;  /* 0x000000978d8d7221 */ /* 0x000fe20000010000 */
[----:B------:R-:W-:Y:S01]  /*2870*/  FADD.FTZ R154, R154, -UR5 ;  /* 0x800000059a9a7e21 */ /* 0x000fe20008010000 */
[----:B------:R-:W-:Y:S01]  /*2880*/  FMUL.FTZ R153, R153, UR8 ;  /* 0x0000000899997c20 */ /* 0x000fe20008410000 */
[----:B------:R-:W-:Y:S02]  /*2890*/  FFMA.FTZ R142, R152, R16, R142 ;  /* 0x00000010988e7223 */ /* 0x000fe4000001008e */
[----:B------:R-:W0:Y:S01]  /*28a0*/  SHFL.DOWN PT, R140, R141, 0x10, 0x1f ;  /* 0x0a001f008d8c7f89 */ /* 0x000e2200000e0000 */
        /* <DEDUP_REMOVED lines=32> */
[----:B------:R-:W-:Y:S01]  /*2ab0*/  UMOV UR7, 0x3f800000 ;  /* 0x3f80000000077882 */ /* 0x000fe20000000000 */
[----:B------:R-:W-:Y:S01]  /*2ac0*/  @UP0 UMOV UR7, UR4 ;  /* 0x0000000400070c82 */ /* 0x000fe20008000000 */
[----:B0-----:R-:W-:-:S02]  /*2ad0*/  FADD.FTZ R140, R140, R142 ;  /* 0x0000008e8c8c7221 */ /* 0x001fc40000010000 */
[----:B------:R-:W0:Y:S01]  /*2ae0*/  SHFL.DOWN PT, R142, R141, 0x1, 0x1f ;  /* 0x08201f008d8e7f89 */ /* 0x000e2200000e0000 */
[----:B-1----:R-:W-:Y:S01]  /*2af0*/  LOP3.LUT P0, RZ, R146, 0x1f, RZ, 0xc0, !PT ;  /* 0x0000001f92ff7812 */ /* 0x002fe2000780c0ff */
[----:B------:R-:W-:Y:S01]  /*2b00*/  BSSY.RECONVERGENT B0, `(.L_x_10049) ;  /* 0x000000b000007945 */ /* 0x000fe20003800200 */
[----:B0-----:R-:W-:-:S11]  /*2b10*/  FADD.FTZ R141, R141, R142 ;  /* 0x0000008e8d8d7221 */ /* 0x001fd60000010000 */
        /* <DEDUP_REMOVED lines=9> */
.L_x_10050:
[----:B------:R-:W-:Y:S05]  /*2bb0*/  BSYNC.RECONVERGENT B0 ;  /* 0x0000000000007941 */ /* 0x000fea0003800200 */
.L_x_10049:
[----:B0-----:R-:W2:Y:S04]  /*2bc0*/  LDL.LU R140, [R1+0xfc] ;  /* 0x0000fc00018c7983 */ /* 0x001ea80000300800 */
[----:B------:R0:W-:Y:S04]  /*2bd0*/  STL [R1+0x118], R0 ;  /* 0x0001180001007387 */ /* 0x0001e80000100800 */
[----:B0-----:R-:W3:Y:S04]  /*2be0*/  LDL.LU R0, [R1+0x100] ;  /* 0x0001000001007983 */ /* 0x001ee80000300800 */
[----:B------:R-:W4:Y:S01]  /*2bf0*/  LDL.LU R147, [R1+0x104] ;  /* 0x0001040001937983 */ /* 0x000f220000300800 */
[----:B------:R-:W0:Y:S01]  /*2c00*/  S2UR UR5, SR_CgaCtaId ;  /* 0x00000000000579c3 */ /* 0x000e220000008800 */
[----:B------:R-:W-:Y:S01]  /*2c10*/  UMOV UR4, 0x400 ;  /* 0x0000040000047882 */ /* 0x000fe20000000000 */
[----:B------:R-:W-:Y:S01]  /*2c20*/  FFMA.FTZ R236, R150, R223, R236 ;  /* 0x000000df96ec7223 */ /* 0x000fe200000100ec */
[----:B------:R-:W4:Y:S01]  /*2c30*/  LDL.LU R146, [R1+0x108] ;  /* 0x0001080001927983 */ /* 0x000f220000300800 */
[----:B0-----:R-:W-:-:S04]  /*2c40*/  ULEA UR4, UR5, UR4, 0x18 ;  /* 0x0000000405047291 */ /* 0x001fc8000f8ec0ff */
[----:B------:R-:W-:Y:S02]  /*2c50*/  UIADD3 UR5, UPT, UPT, UR4, 0x5020, URZ ;  /* 0x0000502004057890 */ /* 0x000fe4000fffe0ff */
[----:B------:R-:W-:Y:S01]  /*2c60*/  @!UP2 UIADD3 UR5, UPT, UPT, UR4, 0x5000, URZ ;  /* 0x000050000405a890 */ /* 0x000fe2000fffe0ff */
[----:B------:R-:W-:Y:S01]  /*2c70*/  FFMA.FTZ R238, R153, R222, R238 ;  /* 0x000000de99ee7223 */ /* 0x000fe200000100ee */
[----:B------:R-:W-:Y:S01]  /*2c80*/  BAR.SYNC.DEFER_BLOCKING 0x0 ;  /* 0x0000000000007b1d */ /* 0x000fe20000010000 */
[----:B--2---:R-:W-:-:S05]  /*2c90*/  FADD.FTZ R140, R223, R140 ;  /* 0x0000008cdf8c7221 */ /* 0x004fca0000010000 */
[----:B------:R-:W2:Y:S04]  /*2ca0*/  LDL.LU R223, [R1+0x114] ;  /* 0x0001140001df7983 */ /* 0x000ea80000300800 */
[----:B------:R-:W-:Y:S04]  /*2cb0*/  STL [R1+0xfc], R140 ;  /* 0x0000fc8c01007387 */ /* 0x000fe80000100800 */
[----:B------:R-:W0:Y:S01]  /*2cc0*/  LDS.128 R140, [UR5] ;  /* 0x00000005ff8c7984 */ /* 0x000e220008000c00 */
[----:B------:R-:W-:Y:S01]  /*2cd0*/  UIADD3 UR5, UPT, UPT, UR4, 0x5030, URZ ;  /* 0x0000503004057890 */ /* 0x000fe2000fffe0ff */
[----:B---3--:R-:W-:Y:S01]  /*2ce0*/  FADD.FTZ R0, R144, R0 ;  /* 0x0000000090007221 */ /* 0x008fe20000010000 */
[----:B----4-:R-:W-:-:S04]  /*2cf0*/  FADD.FTZ R147, R222, R147 ;  /* 0x00000093de937221 */ /* 0x010fc80000010000 */
[----:B------:R1:W-:Y:S04]  /*2d00*/  STL [R1+0x100], R0 ;  /* 0x0001000001007387 */ /* 0x0003e80000100800 */
[----:B-1----:R1:W5:Y:S01]  /*2d10*/  LDL.LU R0, [R1+0x118] ;  /* 0x0001180001007983 */ /* 0x0023620000300800 */
[----:B------:R-:W-:Y:S01]  /*2d20*/  @!UP2 UIADD3 UR5, UPT, UPT, UR4, 0x5010, URZ ;  /* 0x000050100405a890 */ /* 0x000fe2000fffe0ff */
[----:B------:R-:W-:Y:S02]  /*2d30*/  FFMA.FTZ R237, R152, R144, R237 ;  /* 0x0000009098ed7223 */ /* 0x000fe400000100ed */
[----:B------:R-:W3:Y:S01]  /*2d40*/  LDL.LU R222, [R1+0x110] ;  /* 0x0001100001de7983 */ /* 0x000ee20000300800 */
[----:B------:R-:W-:Y:S01]  /*2d50*/  FADD.FTZ R146, R145, R146 ;  /* 0x0000009291927221 */ /* 0x000fe20000010000 */
[----:B------:R-:W-:-:S02]  /*2d60*/  FFMA.FTZ R239, R154, R145, R239 ;  /* 0x000000919aef7223 */ /* 0x000fc400000100ef */
[----:B------:R-:W-:Y:S01]  /*2d70*/  STL [R1+0x104], R147 ;  /* 0x0001049301007387 */ /* 0x000fe20000100800 */
[----:B0-----:R-:W-:-:S04]  /*2d80*/  FADD.FTZ R141, RZ, R141 ;  /* 0x0000008dff8d7221 */ /* 0x001fc80000010000 */
[----:B------:R-:W-:Y:S02]  /*2d90*/  FADD.FTZ R143, R143, R141 ;  /* 0x0000008d8f8f7221 */ /* 0x000fe40000010000 */
[----:B------:R-:W4:Y:S01]  /*2da0*/  LDL.LU R141, [R1+0x10c] ;  /* 0x00010c00018d7983 */ /* 0x000f220000300800 */
[----:B------:R-:W-:Y:S01]  /*2db0*/  FADD.FTZ R140, RZ, R140 ;  /* 0x0000008cff8c7221 */ /* 0x000fe20000010000 */
[----:B------:R-:W-:Y:S01]  /*2dc0*/  UISETP.NE.U32.AND UP1, UPT, UR20, URZ, UPT ;  /* 0x000000ff1400728c */ /* 0x000fe2000bf25070 */
[----:B------:R-:W-:Y:S01]  /*2dd0*/  FFMA.FTZ R240, R155, R221, R240 ;  /* 0x000000dd9bf07223 */ /* 0x000fe200000100f0 */
[----:B------:R-:W-:Y:S01]  /*2de0*/  STL [R1+0x108], R146 ;  /* 0x0001089201007387 */ /* 0x000fe20000100800 */
[----:B------:R-:W-:Y:S01]  /*2df0*/  FADD.FTZ R140, R142, R140 ;  /* 0x0000008c8e8c7221 */ /* 0x000fe20000010000 */
[----:B------:R-:W-:Y:S01]  /*2e00*/  UISETP.NE.AND.EX UP1, UPT, UR21, URZ, UPT, UP1 ;  /* 0x000000ff1500728c */ /* 0x000fe2000bf25310 */
[----:B------:R-:W-:Y:S01]  /*2e10*/  FFMA.FTZ R241, R156, R228, R241 ;  /* 0x000000e49cf17223 */ /* 0x000fe200000100f1 */
[----:B------:R-:W0:Y:S01]  /*2e20*/  LDS.128 R144, [UR5] ;  /* 0x00000005ff907984 */ /* 0x000e220008000c00 */
        /* <DEDUP_REMOVED lines=9> */
[----:B--2---:R-:W-:Y:S01]  /*2ec0*/  FADD.FTZ R223, R229, R223 ;  /* 0x000000dfe5df7221 */ /* 0x004fe20000010000 */
[----:B---3--:R-:W-:Y:S01]  /*2ed0*/  FADD.FTZ R222, R228, R222 ;  /* 0x000000dee4de7221 */ /* 0x008fe20000010000 */
[----:B----4-:R-:W-:-:S05]  /*2ee0*/  FADD.FTZ R141, R221, R141 ;  /* 0x0000008ddd8d7221 */ /* 0x010fca0000010000 */
[----:B------:R1:W-:Y:S04]  /*2ef0*/  STL [R1+0x10c], R141 ;  /* 0x00010c8d01007387 */ /* 0x0003e80000100800 */
[----:B------:R1:W-:Y:S04]  /*2f00*/  STL [R1+0x110], R222 ;  /* 0x000110de01007387 */ /* 0x0003e80000100800 */
[----:B------:R1:W-:Y:S01]  /*2f10*/  STL [R1+0x114], R223 ;  /* 0x000114df01007387 */ /* 0x0003e20000100800 */
[----:B------:R-:W-:Y:S05]  /*2f20*/  BRA.U UP1, `(.L_x_10051) ;  /* 0x0000002901987547 */ /* 0x000fea000b800000 */
[----:B------:R-:W-:-:S05]  /*2f30*/  HFMA2 R140, -RZ, RZ, 0, 9.5367431640625e-07 ;  /* 0x00000010ff8c7431 */ /* 0x000fca00000001ff */
[----:B-1----:R-:W-:-:S06]  /*2f40*/  IMAD.WIDE.U32 R140, R209, R140, UR26 ;  /* 0x0000001ad18c7e25 */ /* 0x002fcc000f8e008c */
[----:B------:R-:W5:Y:S01]  /*2f50*/  LDG.E.128 R140, desc[UR18][R140.64] ;  /* 0x000000128c8c7981 */ /* 0x000f62000c1e1d00 */
[----:B------:R-:W-:-:S04]  /*2f60*/  ISETP.NE.U32.AND P0, PT, RZ, UR24, PT ;  /* 0x00000018ff007c0c */ /* 0x000fc8000bf05070 */
[----:B------:R-:W-:-:S13]  /*2f70*/  ISETP.NE.AND.EX P0, PT, RZ, UR25, PT, P0 ;  /* 0x00000019ff007c0c */ /* 0x000fda000bf05300 */
[----:B------:R-:W-:Y:S05]  /*2f80*/  @P0 BRA `(.L_x_10052) ;  /* 0x0000000000f40947 */ /* 0x000fea0003800000 */
[--C-:B------:R-:W-:Y:S01]  /*2f90*/  FFMA.FTZ R158, R158, UR4, R145.reuse ;  /* 0x000000049e9e7c23 */ /* 0x100fe20008010091 */
[--C-:B------:R-:W-:Y:S01]  /*2fa0*/  FFMA.FTZ R220, R220, UR4, R145.reuse ;  /* 0x00000004dcdc7c23 */ /* 0x100fe20008010091 */
[--C-:B-----5:R-:W-:Y:S02]  /*2fb0*/  HADD2.F32 R144, -RZ, R140.reuse.H0_H0 ;  /* 0x2000008cff907230 */ /* 0x120fe40000004100 */
[--C-:B------:R-:W-:Y:S01]  /*2fc0*/  FFMA.FTZ R216, R216, UR4, R145.reuse ;  /* 0x00000004d8d87c23 */ /* 0x100fe20008010091 */
[----:B------:R-:W-:Y:S01]  /*2fd0*/  FADD.FTZ R158, R219, -R158 ;  /* 0x8000009edb9e7221 */ /* 0x000fe20000010000 */
[----:B------:R-:W-:Y:S01]  /*2fe0*/  FADD.FTZ R217, R217, -R220 ;  /* 0x800000dcd9d97221 */ /* 0x000fe20000010000 */
[--C-:B------:R-:W-:Y:S01]  /*2ff0*/  FFMA.FTZ R214, R214, UR4, R145.reuse ;  /* 0x00000004d6d67c23 */ /* 0x100fe20008010091 */
[--C-:B------:R-:W-:Y:S01]  /*3000*/  FFMA.FTZ R212, R212, UR4, R145.reuse ;  /* 0x00000004d4d47c23 */ /* 0x100fe20008010091 */
[----:B------:R-:W-:Y:S01]  /*3010*/  FMUL.FTZ R147, R158, UR8 ;  /* 0x000000089e937c20 */ /* 0x000fe20008410000 */
[----:B------:R-:W-:Y:S01]  /*3020*/  FMUL.FTZ R146, R217, UR8 ;  /* 0x00000008d9927c20 */ /* 0x000fe20008410000 */
[--C-:B------:R-:W-:Y:S01]  /*3030*/  FFMA.FTZ R180, R180, UR4, R145.reuse ;  /* 0x00000004b4b47c23 */ /* 0x100fe20008010091 */
[----:B------:R-:W-:Y:S01]  /*3040*/  FFMA.FTZ R161, R161, UR4, R145 ;  /* 0x00000004a1a17c23 */ /* 0x000fe20008010091 */
[----:B------:R-:W-:Y:S01]  /*3050*/  FMUL.FTZ R147, R147, UR7 ;  /* 0x0000000793937c20 */ /* 0x000fe20008410000 */
[----:B------:R-:W-:Y:S01]  /*3060*/  FMUL.FTZ R146, R146, UR7 ;  /* 0x0000000792927c20 */ /* 0x000fe20008410000 */
[----:B------:R-:W-:-:S02]  /*3070*/  HADD2.F32 R158, -RZ, R140.H1_H1 ;  /* 0x3000008cff9e7230 */ /* 0x000fc40000004100 */
[----:B------:R-:W-:Y:S01]  /*3080*/  FADD.FTZ R213, R213, -R216 ;  /* 0x800000d8d5d57221 */ /* 0x000fe20000010000 */
[----:B------:R-:W-:Y:S01]  /*3090*/  FMUL.FTZ R144, R147, R144 ;  /* 0x0000009093907220 */ /* 0x000fe20000410000 */
[----:B------:R-:W-:Y:S01]  /*30a0*/  FMUL.FTZ R140, R56, R147 ;  /* 0x00000093388c7220 */ /* 0x000fe20000410000 */
[----:B------:R-:W-:Y:S01]  /*30b0*/  FFMA.FTZ R218, R218, UR4, R145 ;  /* 0x00000004dada7c23 */ /* 0x000fe20008010091 */
[----:B------:R-:W-:Y:S01]  /*30c0*/  FADD.FTZ R181, R181, -R214 ;  /* 0x800000d6b5b57221 */ /* 0x000fe20000010000 */
[----:B------:R-:W-:Y:S01]  /*30d0*/  FMUL.FTZ R147, R57, R146 ;  /* 0x0000009239937220 */ /* 0x000fe20000410000 */
[----:B------:R-:W-:Y:S01]  /*30e0*/  FADD.FTZ R162, R162, -R212 ;  /* 0x800000d4a2a27221 */ /* 0x000fe20000010000 */
[----:B------:R-:W-:Y:S01]  /*30f0*/  FADD.FTZ R160, R160, -R180 ;  /* 0x800000b4a0a07221 */ /* 0x000fe20000010000 */
[----:B------:R-:W-:Y:S01]  /*3100*/  FADD.FTZ R159, R159, -R161 ;  /* 0x800000a19f9f7221 */ /* 0x000fe20000010000 */
[----:B------:R-:W-:Y:S01]  /*3110*/  FMUL.FTZ R213, R213, UR8 ;  /* 0x00000008d5d57c20 */ /* 0x000fe20008410000 */
[----:B------:R-:W-:Y:S01]  /*3120*/  FADD.FTZ R215, R215, -R218 ;  /* 0x800000dad7d77221 */ /* 0x000fe20000010000 */
[----:B------:R-:W-:Y:S01]  /*3130*/  FMUL.FTZ R181, R181, UR8 ;  /* 0x00000008b5b57c20 */ /* 0x000fe20008410000 */
[----:B------:R-:W-:Y:S01]  /*3140*/  FMUL.FTZ R146, R146, R158 ;  /* 0x0000009e92927220 */ /* 0x000fe20000410000 */
[----:B------:R-:W-:Y:S01]  /*3150*/  F2FP.F16.F32.PACK_AB R140, R147, R140 ;  /* 0x0000008c938c723e */ /* 0x000fe200000000ff */
[----:B------:R-:W-:Y:S01]  /*3160*/  FMUL.FTZ R162, R162, UR8 ;  /* 0x00000008a2a27c20 */ /* 0x000fe20008410000 */
[----:B------:R-:W-:-:S02]  /*3170*/  HADD2.F32 R147, -RZ, R141.H0_H0 ;  /* 0x2000008dff937230 */ /* 0x000fc40000004100 */
[----:B------:R-:W-:Y:S01]  /*3180*/  FMUL.FTZ R180, R160, UR8 ;  /* 0x00000008a0b47c20 */ /* 0x000fe20008410000 */
[----:B------:R-:W-:Y:S02]  /*3190*/  HADD2.F32 R158, -RZ, R141.H1_H1 ;  /* 0x3000008dff9e7230 */ /* 0x000fe40000004100 */
[----:B------:R-:W-:Y:S01]  /*31a0*/  FMUL.FTZ R214, R159, UR8 ;  /* 0x000000089fd67c20 */ /* 0x000fe20008410000 */
[--C-:B------:R-:W-:Y:S02]  /*31b0*/  HADD2.F32 R141, -RZ, R142.reuse.H0_H0 ;  /* 0x2000008eff8d7230 */ /* 0x100fe40000004100 */
[----:B------:R-:W-:Y:S01]  /*31c0*/  FMUL.FTZ R159, R213, UR7 ;  /* 0x00000007d59f7c20 */ /* 0x000fe20008410000 */
[----:B------:R-:W-:Y:S02]  /*31d0*/  HADD2.F32 R142, -RZ, R142.H1_H1 ;  /* 0x3000008eff8e7230 */ /* 0x000fe40000004100 */
[----:B------:R-:W-:Y:S01]  /*31e0*/  FMUL.FTZ R212, R215, UR8 ;  /* 0x00000008d7d47c20 */ /* 0x000fe20008410000 */
[----:B------:R-:W-:Y:S01]  /*31f0*/  FMUL.FTZ R160, R181, UR7 ;  /* 0x00000007b5a07c20 */ /* 0x000fe20008410000 */
[----:B------:R-:W-:Y:S01]  /*3200*/  FMUL.FTZ R181, R162, UR7 ;  /* 0x00000007a2b57c20 */ /* 0x000fe20008410000 */
[----:B------:R-:W-:-:S02]  /*3210*/  HADD2.F32 R161, -RZ, R143.H0_H0 ;  /* 0x2000008fffa17230 */ /* 0x000fc40000004100 */
[----:B------:R-:W-:Y:S01]  /*3220*/  FMUL.FTZ R162, R180, UR7 ;  /* 0x00000007b4a27c20 */ /* 0x000fe20008410000 */
[----:B------:R-:W-:Y:S02]  /*3230*/  HADD2.F32 R143, -RZ, R143.H1_H1 ;  /* 0x3000008fff8f7230 */ /* 0x000fe40000004100 */
[----:B------:R-:W-:Y:S01]  /*3240*/  FMUL.FTZ R180, R214, UR7 ;  /* 0x00000007d6b47c20 */ /* 0x000fe20008410000 */
[----:B------:R-:W-:Y:S01]  /*3250*/  FMUL.FTZ R158, R159, R158 ;  /* 0x0000009e9f9e7220 */ /* 0x000fe20000410000 */
        /* <DEDUP_REMOVED lines=12> */
[----:B------:R-:W-:-:S03]  /*3320*/  F2FP.F16.F32.PACK_AB R142, R142, R214 ;  /* 0x000000d68e8e723e */ /* 0x000fc600000000ff */
[----:B------:R-:W-:Y:S02]  /*3330*/  F2FP.F16.F32.PACK_AB R141, R213, R212 ;  /* 0x000000d4d58d723e */ /* 0x000fe400000000ff */
[----:B------:R-:W-:Y:S01]  /*3340*/  F2FP.F16.F32.PACK_AB R143, R143, R181 ;  /* 0x000000b58f8f723e */ /* 0x000fe200000000ff */
[----:B------:R-:W-:Y:S06]  /*3350*/  BRA `(.L_x_10053) ;  /* 0x0000000400007947 */ /* 0x000fec0003800000 */
.L_x_10052:
[--C-:B------:R-:W-:Y:S01]  /*3360*/  FFMA.FTZ R158, R158, UR4, R145.reuse ;  /* 0x000000049e9e7c23 */ /* 0x100fe20008010091 */
[--C-:B------:R-:W-:Y:S01]  /*3370*/  FFMA.FTZ R220, R220, UR4, R145.reuse ;  /* 0x00000004dcdc7c23 */ /* 0x100fe20008010091 */
[--C-:B-----5:R-:W-:Y:S02]  /*3380*/  HADD2.F32 R144, -RZ, R140.reuse.H0_H0 ;  /* 0x2000008cff907230 */ /* 0x120fe40000004100 */
[--C-:B------:R-:W-:Y:S01]  /*3390*/  FFMA.FTZ R218, R218, UR4, R145.reuse ;  /* 0x00000004dada7c23 */ /* 0x100fe20008010091 */
[----:B------:R-:W-:Y:S01]  /*33a0*/  FADD.FTZ R219, R219, -R158 ;  /* 0x8000009edbdb7221 */ /* 0x000fe20000010000 */
[----:B------:R-:W-:Y:S01]  /*33b0*/  FADD.FTZ R217, R217, -R220 ;  /* 0x800000dcd9d97221 */ /* 0x000fe20000010000 */
[----:B------:R-:W-:Y:S02]  /*33c0*/  HADD2.F32 R146, -RZ, R140.H1_H1 ;  /* 0x3000008cff927230 */ /* 0x000fe40000004100 */
        /* <DEDUP_REMOVED lines=8> */
[----:B------:R-:W-:Y:S01]  /*3450*/  FADD.FTZ R213, R213, -R216 ;  /* 0x800000d8d5d57221 */ /* 0x000fe20000010000 */
[----:B------:R-:W-:Y:S01]  /*3460*/  FMUL.FTZ R144, R140, R144 ;  /* 0x000000908c907220 */ /* 0x000fe20000410000 */
[----:B------:R-:W-:Y:S01]  /*3470*/  FMUL.FTZ R140, R56, R140 ;  /* 0x0000008c388c7220 */ /* 0x000fe20000410000 */
[----:B------:R-:W-:Y:S01]  /*3480*/  FMUL.FTZ R137, R57, R138 ;  /* 0x0000008a39897220 */ /* 0x000fe20000410000 */
[----:B------:R-:W-:Y:S01]  /*3490*/  FADD.FTZ R181, R181, -R214 ;  /* 0x800000d6b5b57221 */ /* 0x000fe20000010000 */
[----:B------:R-:W-:Y:S01]  /*34a0*/  FADD.FTZ R162, R162, -R212 ;  /* 0x800000d4a2a27221 */ /* 0x000fe20000010000 */
[--C-:B------:R-:W-:Y:S01]  /*34b0*/  FFMA.FTZ R139, R180, UR4, R145.reuse ;  /* 0x00000004b48b7c23 */ /* 0x100fe20008010091 */
[----:B------:R-:W-:Y:S01]  /*34c0*/  FFMA.FTZ R161, R161, UR4, R145 ;  /* 0x00000004a1a17c23 */ /* 0x000fe20008010091 */
[----:B------:R-:W-:Y:S01]  /*34d0*/  F2FP.F16.F32.PACK_AB R140, R137, R140 ;  /* 0x0000008c898c723e */ /* 0x000fe200000000ff */
[----:B------:R-:W-:Y:S01]  /*34e0*/  FMUL.FTZ R137, R215, UR8 ;  /* 0x00000008d7897c20 */ /* 0x000fe20008410000 */
[----:B------:R-:W-:Y:S01]  /*34f0*/  FMUL.FTZ R146, R138, R146 ;  /* 0x000000928a927220 */ /* 0x000fe20000410000 */
[----:B------:R-:W-:Y:S01]  /*3500*/  FMUL.FTZ R213, R213, UR8 ;  /* 0x00000008d5d57c20 */ /* 0x000fe20008410000 */
[----:B------:R-:W-:Y:S01]  /*3510*/  FMUL.FTZ R138, R181, UR8 ;  /* 0x00000008b58a7c20 */ /* 0x000fe20008410000 */
[----:B------:R-:W-:Y:S01]  /*3520*/  FMUL.FTZ R162, R162, UR8 ;  /* 0x00000008a2a27c20 */ /* 0x000fe20008410000 */
[----:B------:R-:W-:-:S02]  /*3530*/  HADD2.F32 R147, -RZ, R141.H0_H0 ;  /* 0x2000008dff937230 */ /* 0x000fc40000004100 */
[----:B------:R-:W-:Y:S01]  /*3540*/  FMUL.FTZ R158, R137, UR7 ;  /* 0x00000007899e7c20 */ /* 0x000fe20008410000 */
[----:B------:R-:W-:Y:S02]  /*3550*/  HADD2.F32 R141, -RZ, R141.H1_H1 ;  /* 0x3000008dff8d7230 */ /* 0x000fe40000004100 */
[----:B------:R-:W-:Y:S01]  /*3560*/  FADD.FTZ R139, R160, -R139 ;  /* 0x8000008ba08b7221 */ /* 0x000fe20000010000 */
[----:B------:R-:W-:Y:S01]  /*3570*/  FADD.FTZ R161, R159, -R161 ;  /* 0x800000a19fa17221 */ /* 0x000fe20000010000 */
[----:B------:R-:W-:Y:S01]  /*3580*/  FMUL.FTZ R180, R213, UR7 ;  /* 0x00000007d5b47c20 */ /* 0x000fe20008410000 */
[--C-:B------:R-:W-:Y:S02]  /*3590*/  HADD2.F32 R159, -RZ, R142.reuse.H0_H0 ;  /* 0x2000008eff9f7230 */ /* 0x100fe40000004100 */
[----:B------:R-:W-:Y:S01]  /*35a0*/  FMUL.FTZ R160, R138, UR7 ;  /* 0x000000078aa07c20 */ /* 0x000fe20008410000 */
[----:B------:R-:W-:Y:S01]  /*35b0*/  HADD2.F32 R142, -RZ, R142.H1_H1 ;  /* 0x3000008eff8e7230 */ /* 0x000fe20000004100 */
[C---:B------:R-:W-:Y:S01]  /*35c0*/  F2FP.F16.F32.PACK_AB R138, R162.reuse, R138 ;  /* 0x0000008aa28a723e */ /* 0x040fe200000000ff */
        /* <DEDUP_REMOVED lines=9> */
[----:B------:R-:W-:Y:S01]  /*3660*/  FMUL.FTZ R139, R139, UR8 ;  /* 0x000000088b8b7c20 */ /* 0x000fe20008410000 */
[----:B------:R-:W-:Y:S01]  /*3670*/  HADD2.F32 R162, -RZ, R143.H1_H1 ;  /* 0x3000008fffa27230 */ /* 0x000fe20000004100 */
[----:B------:R-:W-:-:S02]  /*3680*/  F2FP.F16.F32.PACK_AB R136, R217, R136 ;  /* 0x00000088d988723e */ /* 0x000fc400000000ff */
[----:B------:R-:W-:Y:S01]  /*3690*/  F2FP.F16.F32.PACK_AB R142, R142, R180 ;  /* 0x000000b48e8e723e */ /* 0x000fe200000000ff */
[----:B------:R-:W-:Y:S01]  /*36a0*/  FMUL.FTZ R180, R161, UR8 ;  /* 0x00000008a1b47c20 */ /* 0x000fe20008410000 */
[----:B------:R-:W-:Y:S02]  /*36b0*/  HADD2.F32 R161, -RZ, R143.H0_H0 ;  /* 0x2000008fffa17230 */ /* 0x000fe40000004100 */
[----:B------:R-:W-:Y:S01]  /*36c0*/  FMUL.FTZ R143, R139, UR7 ;  /* 0x000000078b8f7c20 */ /* 0x000fe20008410000 */
[----:B------:R-:W-:Y:S02]  /*36d0*/  F2FP.F16.F32.PACK_AB R137, R213, R137 ;  /* 0x00000089d589723e */ /* 0x000fe400000000ff */
[C---:B------:R-:W-:Y:S01]  /*36e0*/  F2FP.F16.F32.PACK_AB R139, R180.reuse, R139 ;  /* 0x0000008bb48b723e */ /* 0x040fe200000000ff */
[----:B------:R-:W-:Y:S01]  /*36f0*/  FMUL.FTZ R180, R180, UR7 ;  /* 0x00000007b4b47c20 */ /* 0x000fe20008410000 */
[----:B------:R-:W-:Y:S01]  /*3700*/  FMUL.FTZ R161, R143, R161 ;  /* 0x000000a18fa17220 */ /* 0x000fe20000410000 */
[----:B------:R-:W-:Y:S01]  /*3710*/  FMUL.FTZ R143, R62, R143 ;  /* 0x0000008f3e8f7220 */ /* 0x000fe20000410000 */
[----:B------:R-:W-:Y:S01]  /*3720*/  F2FP.F16.F32.PACK_AB R141, R141, R181 ;  /* 0x000000b58d8d723e */ /* 0x000fe200000000ff */
[----:B------:R-:W-:Y:S01]  /*3730*/  FMUL.FTZ R162, R180, R162 ;  /* 0x000000a2b4a27220 */ /* 0x000fe20000410000 */
[----:B------:R-:W-:-:S05]  /*3740*/  FMUL.FTZ R180, R63, R180 ;  /* 0x000000b43fb47220 */ /* 0x000fca0000410000 */
[----:B------:R-:W-:-:S07]  /*3750*/  F2FP.F16.F32.PACK_AB R143, R180, R143 ;  /* 0x0000008fb48f723e */ /* 0x000fce00000000ff */
.L_x_10053:
        /* <DEDUP_REMOVED lines=16> */
[--C-:B-----5:R-:W-:Y:S02]  /*3860*/  HADD2.F32 R185, -RZ, R140.reuse.H0_H0 ;  /* 0x2000008cffb97230 */ /* 0x120fe40000004100 */
[----:B------:R-:W-:Y:S01]  /*3870*/  FFMA.FTZ R193, R193, UR4, R145 ;  /* 0x00000004c1c17c23 */ /* 0x000fe20008010091 */
[----:B------:R-:W-:Y:S01]  /*3880*/  FMUL.FTZ R136, R186, UR8 ;  /* 0x00000008ba887c20 */ /* 0x000fe20008410000 */
[----:B------:R-:W-:Y:S01]  /*3890*/  FMUL.FTZ R188, R188, UR8 ;  /* 0x00000008bcbc7c20 */ /* 0x000fe20008410000 */
[----:B------:R-:W-:-:S02]  /*38a0*/  HADD2.F32 R184, -RZ, R140.H1_H1 ;  /* 0x3000008cffb87230 */ /* 0x000fc40000004100 */
[----:B------:R-:W-:Y:S01]  /*38b0*/  FADD.FTZ R190, R190, -R187 ;  /* 0x800000bbbebe7221 */ /* 0x000fe20000010000 */
[----:B------:R-:W-:Y:S01]  /*38c0*/  FMUL.FTZ R140, R136, UR7 ;  /* 0x00000007888c7c20 */ /* 0x000fe20008410000 */
[----:B------:R-:W-:Y:S01]  /*38d0*/  FMUL.FTZ R138, R188, UR7 ;  /* 0x00000007bc8a7c20 */ /* 0x000fe20008410000 */
[----:B------:R-:W-:Y:S01]  /*38e0*/  FADD.FTZ R192, R192, -R189 ;  /* 0x800000bdc0c07221 */ /* 0x000fe20000010000 */
[----:B------:R-:W-:Y:S01]  /*38f0*/  FADD.FTZ R196, R196, -R193 ;  /* 0x800000c1c4c47221 */ /* 0x000fe20000010000 */
[----:B------:R-:W-:Y:S01]  /*3900*/  FMUL.FTZ R185, R140, R185 ;  /* 0x000000b98cb97220 */ /* 0x000fe20000410000 */
[----:B------:R-:W-:Y:S01]  /*3910*/  FMUL.FTZ R140, R64, R140 ;  /* 0x0000008c408c7220 */ /* 0x000fe20000410000 */
[----:B------:R-:W-:Y:S01]  /*3920*/  FMUL.FTZ R137, R65, R138 ;  /* 0x0000008a41897220 */ /* 0x000fe20000410000 */
[----:B------:R-:W-:Y:S01]  /*3930*/  FMUL.FTZ R192, R192, UR8 ;  /* 0x00000008c0c07c20 */ /* 0x000fe20008410000 */
[--C-:B------:R-:W-:Y:S02]  /*3940*/  HADD2.F32 R187, -RZ, R141.reuse.H0_H0 ;  /* 0x2000008dffbb7230 */ /* 0x100fe40000004100 */
[----:B------:R-:W-:Y:S01]  /*3950*/  FMUL.FTZ R196, R196, UR8 ;  /* 0x00000008c4c47c20 */ /* 0x000fe20008410000 */
[----:B------:R-:W-:Y:S01]  /*3960*/  HADD2.F32 R141, -RZ, R141.H1_H1 ;  /* 0x3000008dff8d7230 */ /* 0x000fe20000004100 */
[----:B------:R-:W-:Y:S01]  /*3970*/  F2FP.F16.F32.PACK_AB R140, R137, R140 ;  /* 0x0000008c898c723e */ /* 0x000fe200000000ff */
[----:B------:R-:W-:Y:S01]  /*3980*/  FMUL.FTZ R137, R190, UR8 ;  /* 0x00000008be897c20 */ /* 0x000fe20008410000 */
[--C-:B------:R-:W-:Y:S01]  /*3990*/  FFMA.FTZ R195, R195, UR4, R145.reuse ;  /* 0x00000004c3c37c23 */ /* 0x100fe20008010091 */
[----:B------:R-:W-:Y:S01]  /*39a0*/  FFMA.FTZ R197, R197, UR4, R145 ;  /* 0x00000004c5c57c23 */ /* 0x000fe20008010091 */
[----:B------:R-:W-:-:S02]  /*39b0*/  HADD2.F32 R189, -RZ, R142.H0_H0 ;  /* 0x2000008effbd7230 */ /* 0x000fc40000004100 */
[----:B------:R-:W-:Y:S01]  /*39c0*/  FMUL.FTZ R186, R137, UR7 ;  /* 0x0000000789ba7c20 */ /* 0x000fe20008410000 */
[----:B------:R-:W-:Y:S01]  /*39d0*/  FMUL.FTZ R181, R192, UR7 ;  /* 0x00000007c0b57c20 */ /* 0x000fe20008410000 */
[----:B------:R-:W-:Y:S02]  /*39e0*/  HADD2.F32 R142, -RZ, R142.H1_H1 ;  /* 0x3000008eff8e7230 */ /* 0x000fe40000004100 */
[----:B------:R-:W-:Y:S01]  /*39f0*/  FFMA.FTZ R191, R191, UR4, R145 ;  /* 0x00000004bfbf7c23 */ /* 0x000fe20008010091 */
[----:B------:R-:W-:Y:S01]  /*3a00*/  FMUL.FTZ R139, R196, UR7 ;  /* 0x00000007c48b7c20 */ /* 0x000fe20008410000 */
[----:B------:R-:W-:Y:S01]  /*3a10*/  FMUL.FTZ R187, R186, R187 ;  /* 0x000000bbbabb7220 */ /* 0x000fe20000410000 */
[----:B------:R-:W-:Y:S01]  /*3a20*/  FMUL.FTZ R190, R66, R186 ;  /* 0x000000ba42be7220 */ /* 0x000fe20000410000 */
[----:B------:R-:W-:Y:S01]  /*3a30*/  FADD.FTZ R198, R198, -R195 ;  /* 0x800000c3c6c67221 */ /* 0x000fe20000010000 */
[----:B------:R-:W-:Y:S01]  /*3a40*/  FADD.FTZ R199, R199, -R197 ;  /* 0x800000c5c7c77221 */ /* 0x000fe20000010000 */
[----:B------:R-:W-:Y:S01]  /*3a50*/  FMUL.FTZ R186, R181, R141 ;  /* 0x0000008db5ba7220 */ /* 0x000fe20000410000 */
[----:B------:R-:W-:Y:S01]  /*3a60*/  F2FP.F16.F32.PACK_AB R136, R188, R136 ;  /* 0x00000088bc88723e */ /* 0x000fe200000000ff */
[----:B------:R-:W-:Y:S01]  /*3a70*/  FMUL.FTZ R141, R67, R181 ;  /* 0x000000b5438d7220 */ /* 0x000fe20000410000 */
[----:B------:R-:W-:Y:S01]  /*3a80*/  FADD.FTZ R194, R194, -R191 ;  /* 0x800000bfc2c27221 */ /* 0x000fe20000010000 */
[----:B------:R-:W-:Y:S01]  /*3a90*/  FMUL.FTZ R188, R139, R142 ;  /* 0x0000008e8bbc7220 */ /* 0x000fe20000410000 */
[----:B------:R-:W-:Y:S01]  /*3aa0*/  FMUL.FTZ R142, R69, R139 ;  /* 0x0000008b458e7220 */ /* 0x000fe20000410000 */
[----:B------:R-:W-:Y:S01]  /*3ab0*/  FMUL.FTZ R139, R198, UR8 ;  /* 0x00000008c68b7c20 */ /* 0x000fe20008410000 */
[----:B------:R-:W-:Y:S01]  /*3ac0*/  FMUL.FTZ R199, R199, UR8 ;  /* 0x00000008c7c77c20 */ /* 0x000fe20008410000 */
[----:B------:R-:W-:Y:S01]  /*3ad0*/  FMUL.FTZ R184, R138, R184 ;  /* 0x000000b88ab87220 */ /* 0x000fe20000410000 */
[----:B------:R-:W-:Y:S01]  /*3ae0*/  FMUL.FTZ R138, R194, UR8 ;  /* 0x00000008c28a7c20 */ /* 0x000fe20008410000 */
[----:B------:R-:W-:Y:S01]  /*3af0*/  F2FP.F16.F32.PACK_AB R141, R141, R190 ;  /* 0x000000be8d8d723e */ /* 0x000fe200000000ff */
[--C-:B------:R-:W-:Y:S01]  /*3b00*/  HADD2.F32 R190, -RZ, R143.reuse.H0_H0 ;  /* 0x2000008fffbe7230 */ /* 0x100fe20000004100 */
[----:B------:R-:W-:Y:S01]  /*3b10*/  F2FP.F16.F32.PACK_AB R137, R192, R137 ;  /* 0x00000089c089723e */ /* 0x000fe200000000ff */
[----:B------:R-:W-:-:S02]  /*3b20*/  HADD2.F32 R191, -RZ, R143.H1_H1 ;  /* 0x3000008fffbf7230 */ /* 0x000fc40000004100 */
[----:B------:R-:W-:Y:S01]  /*3b30*/  FMUL.FTZ R143, R139, UR7 ;  /* 0x000000078b8f7c20 */ /* 0x000fe20008410000 */
[C---:B------:R-:W-:Y:S01]  /*3b40*/  F2FP.F16.F32.PACK_AB R139, R199.reuse, R139 ;  /* 0x0000008bc78b723e */ /* 0x040fe200000000ff */
        /* <DEDUP_REMOVED lines=12> */
.L_x_10054:
[--C-:B------:R-:W-:Y:S01]  /*3c10*/  FFMA.FTZ R184, R184, UR4, R145.reuse ;  /* 0x00000004b8b87c23 */ /* 0x100fe20008010091 */
[--C-:B------:R-:W-:Y:S01]  /*3c20*/  FFMA.FTZ R185, R185, UR4, R145.reuse ;  /* 0x00000004b9b97c23 */ /* 0x100fe20008010091 */
[--C-:B------:R-:W-:Y:S01]  /*3c30*/  FFMA.FTZ R187, R187, UR4, R145.reuse ;  /* 0x00000004bbbb7c23 */ /* 0x100fe20008010091 */
[----:B------:R-:W-:Y:S01]  /*3c40*/  FFMA.FTZ R191, R191, UR4, R145 ;  /* 0x00000004bfbf7c23 */ /* 0x000fe20008010091 */
[----:B------:R-:W-:Y:S01]  /*3c50*/  FADD.FTZ R184, R186, -R184 ;  /* 0x800000b8bab87221 */ /* 0x000fe20000010000 */
[----:B------:R-:W-:Y:S01]  /*3c60*/  FADD.FTZ R188, R188, -R185 ;  /* 0x800000b9bcbc7221 */ /* 0x000fe20000010000 */
[--C-:B-----5:R-:W-:Y:S02]  /*3c70*/  HADD2.F32 R185, -RZ, R140.reuse.H0_H0 ;  /* 0x2000008cffb97230 */ /* 0x120fe40000004100 */
[--C-:B------:R-:W-:Y:S01]  /*3c80*/  FFMA.FTZ R193, R193, UR4, R145.reuse ;  /* 0x00000004c1c17c23 */ /* 0x100fe20008010091 */
[----:B------:R-:W-:Y:S01]  /*3c90*/  FMUL.FTZ R180, R184, UR8 ;  /* 0x00000008b8b47c20 */ /* 0x000fe20008410000 */
[----:B------:R-:W-:Y:S01]  /*3ca0*/  FMUL.FTZ R184, R188, UR8 ;  /* 0x00000008bcb87c20 */ /* 0x000fe20008410000 */
[--C-:B------:R-:W-:Y:S01]  /*3cb0*/  FFMA.FTZ R189, R189, UR4, R145.reuse ;  /* 0x00000004bdbd7c23 */ /* 0x100fe20008010091 */
[--C-:B------:R-:W-:Y:S01]  /*3cc0*/  FFMA.FTZ R195, R195, UR4, R145.reuse ;  /* 0x00000004c3c37c23 */ /* 0x100fe20008010091 */
[----:B------:R-:W-:Y:S01]  /*3cd0*/  FMUL.FTZ R180, R180, UR7 ;  /* 0x00000007b4b47c20 */ /* 0x000fe20008410000 */
[----:B------:R-:W-:Y:S01]  /*3ce0*/  FMUL.FTZ R184, R184, UR7 ;  /* 0x00000007b8b87c20 */ /* 0x000fe20008410000 */
[----:B------:R-:W-:Y:S01]  /*3cf0*/  FFMA.FTZ R197, R197, UR4, R145 ;  /* 0x00000004c5c57c23 */ /* 0x000fe20008010091 */
[----:B------:R-:W-:-:S02]  /*3d00*/  HADD2.F32 R181, -RZ, R140.H1_H1 ;  /* 0x3000008cffb57230 */ /* 0x000fc40000004100 */
[----:B------:R-:W-:Y:S01]  /*3d10*/  FADD.FTZ R190, R190, -R187 ;  /* 0x800000bbbebe7221 */ /* 0x000fe20000010000 */
[----:B------:R-:W-:Y:S01]  /*3d20*/  FADD.FTZ R194, R194, -R191 ;  /* 0x800000bfc2c27221 */ /* 0x000fe20000010000 */
[----:B------:R-:W-:Y:S01]  /*3d30*/  FMUL.FTZ R185, R180, R185 ;  /* 0x000000b9b4b97220 */ /* 0x000fe20000410000 */
[----:B------:R-:W-:Y:S01]  /*3d40*/  FMUL.FTZ R140, R64, R180 ;  /* 0x000000b4408c7220 */ /* 0x000fe20000410000 */
[----:B------:R-:W-:Y:S01]  /*3d50*/  FADD.FTZ R196, R196, -R193 ;  /* 0x800000c1c4c47221 */ /* 0x000fe20000010000 */
[----:B------:R-:W-:Y:S01]  /*3d60*/  FMUL.FTZ R180, R65, R184 ;  /* 0x000000b841b47220 */ /* 0x000fe20000410000 */
[----:B------:R-:W-:Y:S01]  /*3d70*/  FADD.FTZ R192, R192, -R189 ;  /* 0x800000bdc0c07221 */ /* 0x000fe20000010000 */
[----:B------:R-:W-:Y:S01]  /*3d80*/  FADD.FTZ R198, R198, -R195 ;  /* 0x800000c3c6c67221 */ /* 0x000fe20000010000 */
[----:B------:R-:W-:Y:S01]  /*3d90*/  FADD.FTZ R199, R199, -R197 ;  /* 0x800000c5c7c77221 */ /* 0x000fe20000010000 */
[----:B------:R-:W-:Y:S01]  /*3da0*/  FMUL.FTZ R190, R190, UR8 ;  /* 0x00000008bebe7c20 */ /* 0x000fe20008410000 */
[----:B------:R-:W-:Y:S01]  /*3db0*/  FMUL.FTZ R188, R194, UR8 ;  /* 0x00000008c2bc7c20 */ /* 0x000fe20008410000 */
[----:B------:R-:W-:Y:S01]  /*3dc0*/  FMUL.FTZ R196, R196, UR8 ;  /* 0x00000008c4c47c20 */ /* 0x000fe20008410000 */
[----:B------:R-:W-:Y:S01]  /*3dd0*/  FMUL.FTZ R184, R184, R181 ;  /* 0x000000b5b8b87220 */ /* 0x000fe20000410000 */
[----:B------:R-:W-:Y:S01]  /*3de0*/  F2FP.F16.F32.PACK_AB R140, R180, R140 ;  /* 0x0000008cb48c723e */ /* 0x000fe200000000ff */
[----:B------:R-:W-:Y:S01]  /*3df0*/  FMUL.FTZ R191, R192, UR8 ;  /* 0x00000008c0bf7c20 */ /* 0x000fe20008410000 */
[----:B------:R-:W-:-:S02]  /*3e00*/  HADD2.F32 R189, -RZ, R142.H0_H0 ;  /* 0x2000008effbd7230 */ /* 0x000fc40000004100 */
[----:B------:R-:W-:Y:S01]  /*3e10*/  FMUL.FTZ R181, R198, UR8 ;  /* 0x00000008c6b57c20 */ /* 0x000fe20008410000 */
[----:B------:R-:W-:Y:S01]  /*3e20*/  FMUL.FTZ R180, R199, UR8 ;  /* 0x00000008c7b47c20 */ /* 0x000fe20008410000 */
[--C-:B------:R-:W-:Y:S02]  /*3e30*/  HADD2.F32 R187, -RZ, R141.reuse.H0_H0 ;  /* 0x2000008dffbb7230 */ /* 0x100fe40000004100 */
[----:B------:R-:W-:Y:S01]  /*3e40*/  FMUL.FTZ R192, R190, UR7 ;  /* 0x00000007bec07c20 */ /* 0x000fe20008410000 */
[----:B------:R-:W-:Y:S02]  /*3e50*/  HADD2.F32 R186, -RZ, R141.H1_H1 ;  /* 0x3000008dffba7230 */ /* 0x000fe40000004100 */
[----:B------:R-:W-:Y:S01]  /*3e60*/  FMUL.FTZ R188, R188, UR7 ;  /* 0x00000007bcbc7c20 */ /* 0x000fe20008410000 */
[----:B------:R-:W-:Y:S02]  /*3e70*/  HADD2.F32 R142, -RZ, R142.H1_H1 ;  /* 0x3000008eff8e7230 */ /* 0x000fe40000004100 */
[----:B------:R-:W-:Y:S01]  /*3e80*/  FMUL.FTZ R190, R196, UR7 ;  /* 0x00000007c4be7c20 */ /* 0x000fe20008410000 */
[----:B------:R-:W-:-:S02]  /*3e90*/  HADD2.F32 R141, -RZ, R143.H0_H0 ;  /* 0x2000008fff8d7230 */ /* 0x000fc40000004100 */
[----:B------:R-:W-:Y:S01]  /*3ea0*/  FMUL.FTZ R191, R191, UR7 ;  /* 0x00000007bfbf7c20 */ /* 0x000fe20008410000 */
[----:B------:R-:W-:Y:S02]  /*3eb0*/  HADD2.F32 R143, -RZ, R143.H1_H1 ;  /* 0x3000008fff8f7230 */ /* 0x000fe40000004100 */
        /* <DEDUP_REMOVED lines=14> */
[----:B------:R-:W-:-:S02]  /*3fa0*/  F2FP.F16.F32.PACK_AB R142, R142, R194 ;  /* 0x000000c28e8e723e */ /* 0x000fc400000000ff */
[----:B------:R-:W-:Y:S02]  /*3fb0*/  F2FP.F16.F32.PACK_AB R141, R193, R192 ;  /* 0x000000c0c18d723e */ /* 0x000fe400000000ff */
[----:B------:R-:W-:-:S07]  /*3fc0*/  F2FP.F16.F32.PACK_AB R143, R143, R181 ;  /* 0x000000b58f8f723e */ /* 0x000fce00000000ff */
.L_x_10055:
        /* <DEDUP_REMOVED lines=21> */
[----:B------:R-:W-:Y:S01]  /*4120*/  FFMA.FTZ R174, R174, UR4, R145 ;  /* 0x00000004aeae7c23 */ /* 0x000fe20008010091 */
        /* <DEDUP_REMOVED lines=8> */
[----:B------:R-:W-:Y:S01]  /*41b0*/  F2FP.F16.F32.PACK_AB R136, R168, R136 ;  /* 0x00000088a888723e */ /* 0x000fe200000000ff */
[----:B------:R-:W-:-:S02]  /*41c0*/  HADD2.F32 R168, -RZ, R141.H0_H0 ;  /* 0x2000008dffa87230 */ /* 0x000fc40000004100 */
[----:B------:R-:W-:Y:S01]  /*41d0*/  FMUL.FTZ R176, R176, UR8 ;  /* 0x00000008b0b07c20 */ /* 0x000fe20008410000 */
[----:B------:R-:W-:Y:S01]  /*41e0*/  F2FP.F16.F32.PACK_AB R140, R137, R140 ;  /* 0x0000008c898c723e */ /* 0x000fe200000000ff */
[----:B------:R-:W-:Y:S01]  /*41f0*/  FMUL.FTZ R137, R169, UR8 ;  /* 0x00000008a9897c20 */ /* 0x000fe20008410000 */
[----:B------:R-:W-:Y:S02]  /*4200*/  HADD2.F32 R141, -RZ, R141.H1_H1 ;  /* 0x3000008dff8d7230 */ /* 0x000fe40000004100 */
[--C-:B------:R-:W-:Y:S01]  /*4210*/  FFMA.FTZ R175, R175, UR4, R145.reuse ;  /* 0x00000004afaf7c23 */ /* 0x100fe20008010091 */
[--C-:B------:R-:W-:Y:S01]  /*4220*/  FFMA.FTZ R178, R178, UR4, R145.reuse ;  /* 0x00000004b2b27c23 */ /* 0x100fe20008010091 */
[----:B------:R-:W-:Y:S01]  /*4230*/  FMUL.FTZ R169, R137, UR7 ;  /* 0x0000000789a97c20 */ /* 0x000fe20008410000 */
[--C-:B------:R-:W-:Y:S02]  /*4240*/  HADD2.F32 R170, -RZ, R142.reuse.H0_H0 ;  /* 0x2000008effaa7230 */ /* 0x100fe40000004100 */
[C---:B------:R-:W-:Y:S01]  /*4250*/  FMUL.FTZ R165, R172.reuse, UR7 ;  /* 0x00000007aca57c20 */ /* 0x040fe20008410000 */
[----:B------:R-:W-:Y:S01]  /*4260*/  FFMA.FTZ R171, R171, UR4, R145 ;  /* 0x00000004abab7c23 */ /* 0x000fe20008010091 */
[----:B------:R-:W-:Y:S01]  /*4270*/  HADD2.F32 R142, -RZ, R142.H1_H1 ;  /* 0x3000008eff8e7230 */ /* 0x000fe20000004100 */
[----:B------:R-:W-:Y:S01]  /*4280*/  F2FP.F16.F32.PACK_AB R137, R172, R137 ;  /* 0x00000089ac89723e */ /* 0x000fe200000000ff */
[----:B------:R-:W-:Y:S01]  /*4290*/  FMUL.FTZ R139, R176, UR7 ;  /* 0x00000007b08b7c20 */ /* 0x000fe20008410000 */
[----:B------:R-:W-:Y:S01]  /*42a0*/  FMUL.FTZ R168, R169, R168 ;  /* 0x000000a8a9a87220 */ /* 0x000fe20000410000 */
[----:B------:R-:W-:Y:S01]  /*42b0*/  FMUL.FTZ R172, R74, R169 ;  /* 0x000000a94aac7220 */ /* 0x000fe20000410000 */
[----:B------:R-:W-:Y:S01]  /*42c0*/  FADD.FTZ R177, R177, -R175 ;  /* 0x800000afb1b17221 */ /* 0x000fe20000010000 */
[----:B------:R-:W-:Y:S01]  /*42d0*/  FADD.FTZ R179, R179, -R178 ;  /* 0x800000b2b3b37221 */ /* 0x000fe20000010000 */
[----:B------:R-:W-:Y:S01]  /*42e0*/  FMUL.FTZ R169, R165, R141 ;  /* 0x0000008da5a97220 */ /* 0x000fe20000410000 */
[----:B------:R-:W-:Y:S01]  /*42f0*/  FADD.FTZ R173, R173, -R171 ;  /* 0x800000abadad7221 */ /* 0x000fe20000010000 */
[----:B------:R-:W-:Y:S01]  /*4300*/  FMUL.FTZ R141, R75, R165 ;  /* 0x000000a54b8d7220 */ /* 0x000fe20000410000 */
[----:B------:R-:W-:Y:S01]  /*4310*/  FMUL.FTZ R171, R139, R142 ;  /* 0x0000008e8bab7220 */ /* 0x000fe20000410000 */
[----:B------:R-:W-:Y:S01]  /*4320*/  FMUL.FTZ R142, R77, R139 ;  /* 0x0000008b4d8e7220 */ /* 0x000fe20000410000 */
[----:B------:R-:W-:Y:S01]  /*4330*/  FMUL.FTZ R139, R177, UR8 ;  /* 0x00000008b18b7c20 */ /* 0x000fe20008410000 */
[----:B------:R-:W-:Y:S01]  /*4340*/  FMUL.FTZ R179, R179, UR8 ;  /* 0x00000008b3b37c20 */ /* 0x000fe20008410000 */
[----:B------:R-:W-:Y:S01]  /*4350*/  FMUL.FTZ R166, R138, R166 ;  /* 0x000000a68aa67220 */ /* 0x000fe20000410000 */
[----:B------:R-:W-:Y:S01]  /*4360*/  FMUL.FTZ R138, R173, UR8 ;  /* 0x00000008ad8a7c20 */ /* 0x000fe20008410000 */
[----:B------:R-:W-:Y:S01]  /*4370*/  F2FP.F16.F32.PACK_AB R141, R141, R172 ;  /* 0x000000ac8d8d723e */ /* 0x000fe200000000ff */
[----:B------:R-:W-:-:S02]  /*4380*/  HADD2.F32 R172, -RZ, R143.H0_H0 ;  /* 0x2000008fffac7230 */ /* 0x000fc40000004100 */
[----:B------:R-:W-:Y:S02]  /*4390*/  HADD2.F32 R173, -RZ, R143.H1_H1 ;  /* 0x3000008fffad7230 */ /* 0x000fe40000004100 */
        /* <DEDUP_REMOVED lines=14> */
.L_x_10056:
        /* <DEDUP_REMOVED lines=16> */
[----:B------:R-:W-:Y:S01]  /*4580*/  FFMA.FTZ R175, R175, UR4, R145 ;  /* 0x00000004afaf7c23 */ /* 0x000fe20008010091 */
[----:B------:R-:W-:Y:S01]  /*4590*/  FMUL.FTZ R167, R164, R167 ;  /* 0x000000a7a4a77220 */ /* 0x000fe20000410000 */
[----:B------:R-:W-:Y:S01]  /*45a0*/  FMUL.FTZ R140, R72, R164 ;  /* 0x000000a4488c7220 */ /* 0x000fe20000410000 */
[----:B------:R-:W-:Y:S01]  /*45b0*/  FADD.FTZ R173, R173, -R171 ;  /* 0x800000abadad7221 */ /* 0x000fe20000010000 */
[----:B------:R-:W-:Y:S01]  /*45c0*/  FFMA.FTZ R178, R178, UR4, R145 ;  /* 0x00000004b2b27c23 */ /* 0x000fe20008010091 */
[----:B------:R-:W-:Y:S01]  /*45d0*/  FMUL.FTZ R164, R73, R166 ;  /* 0x000000a649a47220 */ /* 0x000fe20000410000 */
[----:B------:R-:W-:Y:S01]  /*45e0*/  FADD.FTZ R176, R176, -R174 ;  /* 0x800000aeb0b07221 */ /* 0x000fe20000010000 */
[----:B------:R-:W-:Y:S01]  /*45f0*/  FMUL.FTZ R169, R169, UR8 ;  /* 0x00000008a9a97c20 */ /* 0x000fe20008410000 */
[----:B------:R-:W-:Y:S01]  /*4600*/  FADD.FTZ R177, R177, -R175 ;  /* 0x800000afb1b17221 */ /* 0x000fe20000010000 */
[----:B------:R-:W-:Y:S01]  /*4610*/  FMUL.FTZ R172, R172, UR8 ;  /* 0x00000008acac7c20 */ /* 0x000fe20008410000 */
[----:B------:R-:W-:Y:S01]  /*4620*/  FADD.FTZ R179, R179, -R178 ;  /* 0x800000b2b3b37221 */ /* 0x000fe20000010000 */
[----:B------:R-:W-:Y:S01]  /*4630*/  FMUL.FTZ R171, R173, UR8 ;  /* 0x00000008adab7c20 */ /* 0x000fe20008410000 */
[----:B------:R-:W-:Y:S01]  /*4640*/  F2FP.F16.F32.PACK_AB R140, R164, R140 ;  /* 0x0000008ca48c723e */ /* 0x000fe200000000ff */
[----:B------:R-:W-:-:S02]  /*4650*/  HADD2.F32 R168, -RZ, R141.H0_H0 ;  /* 0x2000008dffa87230 */ /* 0x000fc40000004100 */
[----:B------:R-:W-:Y:S01]  /*4660*/  FMUL.FTZ R176, R176, UR8 ;  /* 0x00000008b0b07c20 */ /* 0x000fe20008410000 */
[----:B------:R-:W-:Y:S02]  /*4670*/  HADD2.F32 R164, -RZ, R141.H1_H1 ;  /* 0x3000008dffa47230 */ /* 0x000fe40000004100 */
[----:B------:R-:W-:Y:S01]  /*4680*/  FMUL.FTZ R169, R169, UR7 ;  /* 0x00000007a9a97c20 */ /* 0x000fe20008410000 */
[----:B------:R-:W-:Y:S01]  /*4690*/  FMUL.FTZ R166, R166, R165 ;  /* 0x000000a5a6a67220 */ /* 0x000fe20000410000 */
[--C-:B------:R-:W-:Y:S02]  /*46a0*/  HADD2.F32 R170, -RZ, R142.reuse.H0_H0 ;  /* 0x2000008effaa7230 */ /* 0x100fe40000004100 */
[----:B------:R-:W-:Y:S01]  /*46b0*/  FMUL.FTZ R173, R177, UR8 ;  /* 0x00000008b1ad7c20 */ /* 0x000fe20008410000 */
[----:B------:R-:W-:Y:S01]  /*46c0*/  FMUL.FTZ R174, R172, UR7 ;  /* 0x00000007acae7c20 */ /* 0x000fe20008410000 */
[----:B------:R-:W-:Y:S02]  /*46d0*/  HADD2.F32 R142, -RZ, R142.H1_H1 ;  /* 0x3000008eff8e7230 */ /* 0x000fe40000004100 */
[----:B------:R-:W-:Y:S01]  /*46e0*/  FMUL.FTZ R165, R179, UR8 ;  /* 0x00000008b3a57c20 */ /* 0x000fe20008410000 */
[----:B------:R-:W-:Y:S01]  /*46f0*/  FMUL.FTZ R171, R171, UR7 ;  /* 0x00000007abab7c20 */ /* 0x000fe20008410000 */
[----:B------:R-:W-:Y:S01]  /*4700*/  FMUL.FTZ R172, R176, UR7 ;  /* 0x00000007b0ac7c20 */ /* 0x000fe20008410000 */
[----:B------:R-:W-:-:S02]  /*4710*/  HADD2.F32 R141, -RZ, R143.H0_H0 ;  /* 0x2000008fff8d7230 */ /* 0x000fc40000004100 */
[----:B------:R-:W-:Y:S01]  /*4720*/  FMUL.FTZ R168, R169, R168 ;  /* 0x000000a8a9a87220 */ /* 0x000fe20000410000 */
[----:B------:R-:W-:Y:S01]  /*4730*/  FMUL.FTZ R175, R74, R169 ;  /* 0x000000a94aaf7220 */ /* 0x000fe20000410000 */
[----:B------:R-:W-:Y:S02]  /*4740*/  HADD2.F32 R143, -RZ, R143.H1_H1 ;  /* 0x3000008fff8f7230 */ /* 0x000fe40000004100 */
[----:B------:R-:W-:Y:S01]  /*4750*/  FMUL.FTZ R173, R173, UR7 ;  /* 0x00000007adad7c20 */ /* 0x000fe20008410000 */
        /* <DEDUP_REMOVED lines=13> */
[----:B------:R-:W-:-:S07]  /*4830*/  F2FP.F16.F32.PACK_AB R143, R143, R176 ;  /* 0x000000b08f8f723e */ /* 0x000fce00000000ff */
.L_x_10057:
        /* <DEDUP_REMOVED lines=21> */
[----:B-----5:R-:W-:-:S02]  /*4990*/  HADD2.F32 R27, -RZ, R140.H0_H0 ;  /* 0x2000008cff1b7230 */ /* 0x020fc40000004100 */
[----:B------:R-:W-:Y:S01]  /*49a0*/  FADD.FTZ R25, R25, -R24 ;  /* 0x8000001819197221 */ /* 0x000fe20000010000 */
[----:B------:R-:W-:Y:S01]  /*49b0*/  FADD.FTZ R29, R29, -R28 ;  /* 0x8000001c1d1d7221 */ /* 0x000fe20000010000 */
[----:B------:R-:W-:Y:S01]  /*49c0*/  FMUL.FTZ R20, R21, UR7 ;  /* 0x0000000715147c20 */ /* 0x000fe20008410000 */
[----:B------:R-:W-:Y:S01]  /*49d0*/  FMUL.FTZ R28, R23, UR7 ;  /* 0x00000007171c7c20 */ /* 0x000fe20008410000 */
[----:B------:R-:W-:Y:S01]  /*49e0*/  FFMA.FTZ R32, R32, UR4, R145 ;  /* 0x0000000420207c23 */ /* 0x000fe20008010091 */
[----:B------:R-:W-:Y:S01]  /*49f0*/  FADD.FTZ R31, R31, -R30 ;  /* 0x8000001e1f1f7221 */ /* 0x000fe20000010000 */
[----:B------:R-:W-:Y:S01]  /*4a00*/  F2FP.F16.F32.PACK_AB R136, R23, R21 ;  /* 0x000000151788723e */ /* 0x000fe200000000ff */
[----:B------:R-:W-:Y:S01]  /*4a10*/  FMUL.FTZ R27, R20, R27 ;  /* 0x0000001b141b7220 */ /* 0x000fe20000410000 */
[----:B------:R-:W-:Y:S01]  /*4a20*/  FMUL.FTZ R25, R25, UR8 ;  /* 0x0000000819197c20 */ /* 0x000fe20008410000 */
[----:B------:R-:W-:Y:S01]  /*4a30*/  FMUL.FTZ R23, R22, UR8 ;  /* 0x0000000816177c20 */ /* 0x000fe20008410000 */
[----:B------:R-:W-:Y:S01]  /*4a40*/  FMUL.FTZ R20, R80, R20 ;  /* 0x0000001450147220 */ /* 0x000fe20000410000 */
[----:B------:R-:W-:Y:S01]  /*4a50*/  FMUL.FTZ R24, R81, R28 ;  /* 0x0000001c51187220 */ /* 0x000fe20000410000 */
[----:B------:R-:W-:Y:S01]  /*4a60*/  FADD.FTZ R33, R33, -R32 ;  /* 0x8000002021217221 */ /* 0x000fe20000010000 */
[----:B------:R-:W-:Y:S01]  /*4a70*/  FMUL.FTZ R29, R29, UR8 ;  /* 0x000000081d1d7c20 */ /* 0x000fe20008410000 */
[----:B------:R-:W-:Y:S01]  /*4a80*/  FMUL.FTZ R32, R31, UR8 ;  /* 0x000000081f207c20 */ /* 0x000fe20008410000 */
[----:B------:R-:W-:-:S02]  /*4a90*/  HADD2.F32 R21, -RZ, R141.H0_H0 ;  /* 0x2000008dff157230 */ /* 0x000fc40000004100 */
[----:B------:R-:W-:Y:S01]  /*4aa0*/  FMUL.FTZ R31, R25, UR7 ;  /* 0x00000007191f7c20 */ /* 0x000fe20008410000 */
[C---:B------:R-:W-:Y:S01]  /*4ab0*/  F2FP.F16.F32.PACK_AB R137, R23.reuse, R25 ;  /* 0x000000191789723e */ /* 0x040fe200000000ff */
[----:B------:R-:W-:Y:S01]  /*4ac0*/  FFMA.FTZ R34, R34, UR4, R145 ;  /* 0x0000000422227c23 */ /* 0x000fe20008010091 */
[----:B------:R-:W-:Y:S01]  /*4ad0*/  F2FP.F16.F32.PACK_AB R20, R24, R20 ;  /* 0x000000141814723e */ /* 0x000fe200000000ff */
[--C-:B------:R-:W-:Y:S02]  /*4ae0*/  HADD2.F32 R22, -RZ, R142.reuse.H0_H0 ;  /* 0x2000008eff167230 */ /* 0x100fe40000004100 */
[----:B------:R-:W-:Y:S01]  /*4af0*/  FMUL.FTZ R25, R23, UR7 ;  /* 0x0000000717197c20 */ /* 0x000fe20008410000 */
[----:B------:R-:W-:Y:S02]  /*4b00*/  HADD2.F32 R30, -RZ, R142.H1_H1 ;  /* 0x3000008eff1e7230 */ /* 0x000fe40000004100 */
[----:B------:R-:W-:Y:S01]  /*4b10*/  FMUL.FTZ R24, R29, UR7 ;  /* 0x000000071d187c20 */ /* 0x000fe20008410000 */
[C---:B------:R-:W-:Y:S01]  /*4b20*/  FMUL.FTZ R23, R32.reuse, UR7 ;  /* 0x0000000720177c20 */ /* 0x040fe20008410000 */
[----:B------:R-:W-:Y:S01]  /*4b30*/  F2FP.F16.F32.PACK_AB R138, R32, R29 ;  /* 0x0000001d208a723e */ /* 0x000fe200000000ff */
[----:B------:R-:W-:Y:S01]  /*4b40*/  FMUL.FTZ R29, R31, R21 ;  /* 0x000000151f1d7220 */ /* 0x000fe20000410000 */
[----:B------:R-:W-:Y:S01]  /*4b50*/  FADD.FTZ R35, R35, -R34 ;  /* 0x8000002223237221 */ /* 0x000fe20000010000 */
[----:B------:R-:W-:Y:S01]  /*4b60*/  FMUL.FTZ R21, R82, R31 ;  /* 0x0000001f52157220 */ /* 0x000fe20000410000 */
[----:B------:R-:W-:Y:S01]  /*4b70*/  FMUL.FTZ R31, R24, R22 ;  /* 0x00000016181f7220 */ /* 0x000fe20000410000 */
[----:B------:R-:W-:Y:S01]  /*4b80*/  FMUL.FTZ R30, R23, R30 ;  /* 0x0000001e171e7220 */ /* 0x000fe20000410000 */
[----:B------:R-:W-:Y:S01]  /*4b90*/  FMUL.FTZ R22, R84, R24 ;  /* 0x0000001854167220 */ /* 0x000fe20000410000 */
[----:B------:R-:W-:Y:S01]  /*4ba0*/  FMUL.FTZ R23, R85, R23 ;  /* 0x0000001755177220 */ /* 0x000fe20000410000 */
[----:B------:R-:W-:-:S02]  /*4bb0*/  HADD2.F32 R26, -RZ, R140.H1_H1 ;  /* 0x3000008cff1a7230 */ /* 0x000fc40000004100 */
[----:B------:R-:W-:Y:S01]  /*4bc0*/  FMUL.FTZ R139, R33, UR8 ;  /* 0x00000008218b7c20 */ /* 0x000fe20008410000 */
[----:B------:R-:W-:Y:S01]  /*4bd0*/  FMUL.FTZ R35, R35, UR8 ;  /* 0x0000000823237c20 */ /* 0x000fe20008410000 */
[----:B------:R-:W-:Y:S01]  /*4be0*/  HADD2.F32 R32, -RZ, R143.H0_H0 ;  /* 0x2000008fff207230 */ /* 0x000fe20000004100 */
[----:B------:R-:W-:Y:S01]  /*4bf0*/  F2FP.F16.F32.PACK_AB R22, R23, R22 ;  /* 0x000000161716723e */ /* 0x000fe200000000ff */
[----:B------:R-:W-:Y:S01]  /*4c00*/  FMUL.FTZ R26, R28, R26 ;  /* 0x0000001a1c1a7220 */ /* 0x000fe20000410000 */
[----:B------:R-:W-:Y:S01]  /*4c10*/  FMUL.FTZ R23, R139, UR7 ;  /* 0x000000078b177c20 */ /* 0x000fe20008410000 */
[----:B------:R-:W-:Y:S01]  /*4c20*/  HADD2.F32 R28, -RZ, R141.H1_H1 ;  /* 0x3000008dff1c7230 */ /* 0x000fe20000004100 */
[C---:B------:R-:W-:Y:S01]  /*4c30*/  F2FP.F16.F32.PACK_AB R139, R35.reuse, R139 ;  /* 0x0000008b238b723e */ /* 0x040fe200000000ff */
[----:B------:R-:W-:Y:S02]  /*4c40*/  HADD2.F32 R33, -RZ, R143.H1_H1 ;  /* 0x3000008fff217230 */ /* 0x000fe40000004100 */
[----:B------:R-:W-:Y:S01]  /*4c50*/  FMUL.FTZ R35, R35, UR7 ;  /* 0x0000000723237c20 */ /* 0x000fe20008410000 */
[----:B------:R-:W-:Y:S01]  /*4c60*/  FMUL.FTZ R32, R23, R32 ;  /* 0x0000002017207220 */ /* 0x000fe20000410000 */
[----:B------:R-:W-:Y:S01]  /*4c70*/  FMUL.FTZ R28, R25, R28 ;  /* 0x0000001c191c7220 */ /* 0x000fe20000410000 */
[----:B------:R-:W-:Y:S01]  /*4c80*/  FMUL.FTZ R25, R83, R25 ;  /* 0x0000001953197220 */ /* 0x000fe20000410000 */
[----:B------:R-:W-:Y:S01]  /*4c90*/  FMUL.FTZ R33, R35, R33 ;  /* 0x0000002123217220 */ /* 0x000fe20000410000 */
[----:B------:R-:W-:Y:S01]  /*4ca0*/  FMUL.FTZ R23, R86, R23 ;  /* 0x0000001756177220 */ /* 0x000fe20000410000 */
[----:B------:R-:W-:-:S02]  /*4cb0*/  FMUL.FTZ R35, R87, R35 ;  /* 0x0000002357237220 */ /* 0x000fc40000410000 */
[----:B------:R-:W-:-:S03]  /*4cc0*/  F2FP.F16.F32.PACK_AB R21, R25, R21 ;  /* 0x000000151915723e */ /* 0x000fc600000000ff */
[----:B------:R-:W-:Y:S01]  /*4cd0*/  F2FP.F16.F32.PACK_AB R23, R35, R23 ;  /* 0x000000172317723e */ /* 0x000fe200000000ff */
[----:B------:R-:W-:Y:S06]  /*4ce0*/  BRA `(.L_x_10059) ;  /* 0x0000000000f07947 */ /* 0x000fec0003800000 */
.L_x_10058:
        /* <DEDUP_REMOVED lines=12> */
[--C-:B------:R-:W-:Y:S01]  /*4db0*/  FFMA.FTZ R32, R32, UR4, R145.reuse ;  /* 0x0000000420207c23 */ /* 0x100fe20008010091 */
[----:B------:R-:W-:Y:S01]  /*4dc0*/  FMUL.FTZ R20, R20, UR7 ;  /* 0x0000000714147c20 */ /* 0x000fe20008410000 */
[----:B------:R-:W-:Y:S01]  /*4dd0*/  FFMA.FTZ R34, R34, UR4, R145 ;  /* 0x0000000422227c23 */ /* 0x000fe20008010091 */
[----:B------:R-:W-:Y:S01]  /*4de0*/  FMUL.FTZ R26, R23, UR7 ;  /* 0x00000007171a7c20 */ /* 0x000fe20008410000 */
[----:B------:R-:W-:Y:S01]  /*4df0*/  FADD.FTZ R25, R25, -R24 ;  /* 0x8000001819197221 */ /* 0x000fe20000010000 */
[----:B------:R-:W-:Y:S02]  /*4e00*/  HADD2.F32 R140, -RZ, R140.H1_H1 ;  /* 0x3000008cff8c7230 */ /* 0x000fe40000004100 */
[----:B------:R-:W-:Y:S01]  /*4e10*/  FADD.FTZ R31, R31, -R30 ;  /* 0x8000001e1f1f7221 */ /* 0x000fe20000010000 */
[----:B------:R-:W-:Y:S01]  /*4e20*/  FADD.FTZ R29, R29, -R28 ;  /* 0x8000001c1d1d7221 */ /* 0x000fe20000010000 */
[----:B------:R-:W-:Y:S01]  /*4e30*/  FADD.FTZ R33, R33, -R32 ;  /* 0x8000002021217221 */ /* 0x000fe20000010000 */
[----:B------:R-:W-:Y:S01]  /*4e40*/  FMUL.FTZ R27, R20, R27 ;  /* 0x0000001b141b7220 */ /* 0x000fe20000410000 */
[----:B------:R-:W-:Y:S01]  /*4e50*/  FADD.FTZ R35, R35, -R34 ;  /* 0x8000002223237221 */ /* 0x000fe20000010000 */
[----:B------:R-:W-:Y:S01]  /*4e60*/  FMUL.FTZ R20, R80, R20 ;  /* 0x0000001450147220 */ /* 0x000fe20000410000 */
[----:B------:R-:W-:Y:S01]  /*4e70*/  FMUL.FTZ R22, R81, R26 ;  /* 0x0000001a51167220 */ /* 0x000fe20000410000 */
[----:B------:R-:W-:Y:S01]  /*4e80*/  FMUL.FTZ R25, R25, UR8 ;  /* 0x0000000819197c20 */ /* 0x000fe20008410000 */
[----:B------:R-:W-:Y:S01]  /*4e90*/  FMUL.FTZ R26, R26, R140 ;  /* 0x0000008c1a1a7220 */ /* 0x000fe20000410000 */
[----:B------:R-:W-:Y:S01]  /*4ea0*/  FMUL.FTZ R21, R21, UR8 ;  /* 0x0000000815157c20 */ /* 0x000fe20008410000 */
[----:B------:R-:W-:Y:S01]  /*4eb0*/  FMUL.FTZ R24, R31, UR8 ;  /* 0x000000081f187c20 */ /* 0x000fe20008410000 */
[----:B------:R-:W-:Y:S01]  /*4ec0*/  FMUL.FTZ R29, R29, UR8 ;  /* 0x000000081d1d7c20 */ /* 0x000fe20008410000 */
[----:B------:R-:W-:Y:S01]  /*4ed0*/  FMUL.FTZ R140, R33, UR8 ;  /* 0x00000008218c7c20 */ /* 0x000fe20008410000 */
[----:B------:R-:W-:-:S02]  /*4ee0*/  HADD2.F32 R23, -RZ, R141.H0_H0 ;  /* 0x2000008dff177230 */ /* 0x000fc40000004100 */
[----:B------:R-:W-:Y:S01]  /*4ef0*/  FMUL.FTZ R35, R35, UR8 ;  /* 0x0000000823237c20 */ /* 0x000fe20008410000 */
[----:B------:R-:W-:Y:S01]  /*4f00*/  F2FP.F16.F32.PACK_AB R20, R22, R20 ;  /* 0x000000141614723e */ /* 0x000fe200000000ff */
[----:B------:R-:W-:Y:S02]  /*4f10*/  HADD2.F32 R28, -RZ, R141.H1_H1 ;  /* 0x3000008dff1c7230 */ /* 0x000fe40000004100 */
[----:B------:R-:W-:Y:S01]  /*4f20*/  FMUL.FTZ R34, R25, UR7 ;  /* 0x0000000719227c20 */ /* 0x000fe20008410000 */
[--C-:B------:R-:W-:Y:S02]  /*4f30*/  HADD2.F32 R22, -RZ, R142.reuse.H0_H0 ;  /* 0x2000008eff167230 */ /* 0x100fe40000004100 */
[----:B------:R-:W-:Y:S01]  /*4f40*/  FMUL.FTZ R31, R21, UR7 ;  /* 0x00000007151f7c20 */ /* 0x000fe20008410000 */
[----:B------:R-:W-:Y:S02]  /*4f50*/  HADD2.F32 R30, -RZ, R142.H1_H1 ;  /* 0x3000008eff1e7230 */ /* 0x000fe40000004100 */
[----:B------:R-:W-:Y:S01]  /*4f60*/  FMUL.FTZ R25, R24, UR7 ;  /* 0x0000000718197c20 */ /* 0x000fe20008410000 */
[----:B------:R-:W-:-:S02]  /*4f70*/  HADD2.F32 R32, -RZ, R143.H0_H0 ;  /* 0x2000008fff207230 */ /* 0x000fc40000004100 */
[----:B------:R-:W-:Y:S01]  /*4f80*/  FMUL.FTZ R33, R29, UR7 ;  /* 0x000000071d217c20 */ /* 0x000fe20008410000 */
[----:B------:R-:W-:Y:S01]  /*4f90*/  FMUL.FTZ R24, R140, UR7 ;  /* 0x000000078c187c20 */ /* 0x000fe20008410000 */
[----:B------:R-:W-:Y:S01]  /*4fa0*/  FMUL.FTZ R21, R35, UR7 ;  /* 0x0000000723157c20 */ /* 0x000fe20008410000 */
[----:B------:R-:W-:Y:S01]  /*4fb0*/  FMUL.FTZ R29, R34, R23 ;  /* 0x00000017221d7220 */ /* 0x000fe20000410000 */
[----:B------:R-:W-:Y:S02]  /*4fc0*/  HADD2.F32 R143, -RZ, R143.H1_H1 ;  /* 0x3000008fff8f7230 */ /* 0x000fe40000004100 */
        /* <DEDUP_REMOVED lines=14> */
.L_x_10059:
        /* <DEDUP_REMOVED lines=20> */
[----:B-----5:R-:W-:-:S02]  /*51f0*/  HADD2.F32 R14, -RZ, R20.H1_H1 ;  /* 0x30000014ff0e7230 */ /* 0x020fc40000004100 */
[----:B------:R-:W-:Y:S01]  /*5200*/  FMUL.FTZ R137, R16, UR8 ;  /* 0x0000000810897c20 */ /* 0x000fe20008410000 */
[----:B------:R-:W-:Y:S02]  /*5210*/  HADD2.F32 R17, -RZ, R20.H0_H0 ;  /* 0x20000014ff117230 */ /* 0x000fe40000004100 */
[----:B------:R-:W-:Y:S01]  /*5220*/  FMUL.FTZ R16, R13, UR7 ;  /* 0x000000070d107c20 */ /* 0x000fe20008410000 */
[C---:B------:R-:W-:Y:S01]  /*5230*/  F2FP.F16.F32.PACK_AB R136, R15.reuse, R13 ;  /* 0x0000000d0f88723e */ /* 0x040fe200000000ff */
[----:B------:R-:W-:Y:S01]  /*5240*/  FMUL.FTZ R15, R15, UR7 ;  /* 0x000000070f0f7c20 */ /* 0x000fe20008410000 */
[----:B------:R-:W-:Y:S01]  /*5250*/  FMUL.FTZ R153, R153, UR8 ;  /* 0x0000000899997c20 */ /* 0x000fe20008410000 */
[--C-:B------:R-:W-:Y:S01]  /*5260*/  FFMA.FTZ R154, R154, UR4, R145.reuse ;  /* 0x000000049a9a7c23 */ /* 0x100fe20008010091 */
[--C-:B------:R-:W-:Y:S02]  /*5270*/  HADD2.F32 R24, -RZ, R21.reuse.H0_H0 ;  /* 0x20000015ff187230 */ /* 0x100fe40000004100 */
[----:B------:R-:W-:Y:S01]  /*5280*/  FMUL.FTZ R13, R15, R14 ;  /* 0x0000000e0f0d7220 */ /* 0x000fe20000410000 */
[----:B------:R-:W-:Y:S01]  /*5290*/  FFMA.FTZ R155, R155, UR4, R145 ;  /* 0x000000049b9b7c23 */ /* 0x000fe20008010091 */
[----:B------:R-:W-:-:S02]  /*52a0*/  HADD2.F32 R21, -RZ, R21.H1_H1 ;  /* 0x30000015ff157230 */ /* 0x000fc40000004100 */
[----:B------:R-:W-:Y:S01]  /*52b0*/  FMUL.FTZ R20, R16, R17 ;  /* 0x0000001110147220 */ /* 0x000fe20000410000 */
[----:B------:R-:W-:Y:S01]  /*52c0*/  FMUL.FTZ R14, R89, R15 ;  /* 0x0000000f590e7220 */ /* 0x000fe20000410000 */
[--C-:B------:R-:W-:Y:S01]  /*52d0*/  FFMA.FTZ R156, R156, UR4, R145.reuse ;  /* 0x000000049c9c7c23 */ /* 0x100fe20008010091 */
[----:B------:R-:W-:Y:S01]  /*52e0*/  FMUL.FTZ R17, R137, UR7 ;  /* 0x0000000789117c20 */ /* 0x000fe20008410000 */
[----:B------:R-:W-:Y:S01]  /*52f0*/  FMUL.FTZ R15, R153, UR7 ;  /* 0x00000007990f7c20 */ /* 0x000fe20008410000 */
[----:B------:R-:W-:Y:S01]  /*5300*/  FFMA.FTZ R145, R157, UR4, R145 ;  /* 0x000000049d917c23 */ /* 0x000fe20008010091 */
[----:B------:R-:W-:Y:S01]  /*5310*/  FADD.FTZ R18, R18, -R154 ;  /* 0x8000009a12127221 */ /* 0x000fe20000010000 */
[----:B------:R-:W-:Y:S01]  /*5320*/  FADD.FTZ R148, R148, -R155 ;  /* 0x8000009b94947221 */ /* 0x000fe20000010000 */
[----:B------:R-:W-:Y:S01]  /*5330*/  FMUL.FTZ R16, R88, R16 ;  /* 0x0000001058107220 */ /* 0x000fe20000410000 */
[----:B------:R-:W-:Y:S01]  /*5340*/  FADD.FTZ R156, R149, -R156 ;  /* 0x8000009c959c7221 */ /* 0x000fe20000010000 */
[----:B------:R-:W-:Y:S01]  /*5350*/  FMUL.FTZ R24, R17, R24 ;  /* 0x0000001811187220 */ /* 0x000fe20000410000 */
[----:B------:R-:W-:Y:S01]  /*5360*/  FMUL.FTZ R21, R15, R21 ;  /* 0x000000150f157220 */ /* 0x000fe20000410000 */
[----:B------:R-:W-:Y:S01]  /*5370*/  FADD.FTZ R145, R151, -R145 ;  /* 0x8000009197917221 */ /* 0x000fe20000010000 */
[----:B------:R-:W-:Y:S01]  /*5380*/  FMUL.FTZ R17, R90, R17 ;  /* 0x000000115a117220 */ /* 0x000fe20000410000 */
[----:B------:R-:W-:Y:S01]  /*5390*/  FMUL.FTZ R15, R91, R15 ;  /* 0x0000000f5b0f7220 */ /* 0x000fe20000410000 */
[----:B------:R-:W-:Y:S01]  /*53a0*/  FMUL.FTZ R18, R18, UR8 ;  /* 0x0000000812127c20 */ /* 0x000fe20008410000 */
[----:B------:R-:W-:Y:S01]  /*53b0*/  FMUL.FTZ R148, R148, UR8 ;  /* 0x0000000894947c20 */ /* 0x000fe20008410000 */
[----:B------:R-:W-:Y:S01]  /*53c0*/  F2FP.F16.F32.PACK_AB R16, R14, R16 ;  /* 0x000000100e10723e */ /* 0x000fe200000000ff */
[----:B------:R-:W-:Y:S01]  /*53d0*/  FMUL.FTZ R139, R156, UR8 ;  /* 0x000000089c8b7c20 */ /* 0x000fe20008410000 */
[----:B------:R-:W-:-:S02]  /*53e0*/  HADD2.F32 R14, -RZ, R22.H0_H0 ;  /* 0x20000016ff0e7230 */ /* 0x000fc40000004100 */
[----:B------:R-:W-:Y:S01]  /*53f0*/  FMUL.FTZ R145, R145, UR8 ;  /* 0x0000000891917c20 */ /* 0x000fe20008410000 */
[--C-:B------:R-:W-:Y:S01]  /*5400*/  HADD2.F32 R25, -RZ, R23.reuse.H0_H0 ;  /* 0x20000017ff197230 */ /* 0x100fe20000004100 */
[----:B------:R-:W-:Y:S01]  /*5410*/  F2FP.F16.F32.PACK_AB R17, R15, R17 ;  /* 0x000000110f11723e */ /* 0x000fe200000000ff */
[----:B------:R-:W-:Y:S02]  /*5420*/  HADD2.F32 R34, -RZ, R23.H1_H1 ;  /* 0x30000017ff227230 */ /* 0x000fe40000004100 */
[----:B------:R-:W-:Y:S01]  /*5430*/  FMUL.FTZ R23, R18, UR7 ;  /* 0x0000000712177c20 */ /* 0x000fe20008410000 */
[----:B------:R-:W-:Y:S01]  /*5440*/  HADD2.F32 R15, -RZ, R22.H1_H1 ;  /* 0x30000016ff0f7230 */ /* 0x000fe20000004100 */
[C---:B------:R-:W-:Y:S01]  /*5450*/  F2FP.F16.F32.PACK_AB R138, R148.reuse, R18 ;  /* 0x00000012948a723e */ /* 0x040fe200000000ff */
[----:B------:R-:W-:Y:S01]  /*5460*/  FMUL.FTZ R35, R148, UR7 ;  /* 0x0000000794237c20 */ /* 0x000fe20008410000 */
        /* <DEDUP_REMOVED lines=12> */
[----:B------:R-:W-:Y:S02]  /*5530*/  F2FP.F16.F32.PACK_AB R18, R35, R14 ;  /* 0x0000000e2312723e */ /* 0x000fe400000000ff */
[----:B------:R-:W-:Y:S01]  /*5540*/  F2FP.F16.F32.PACK_AB R19, R15, R19 ;  /* 0x000000130f13723e */ /* 0x000fe200000000ff */
[----:B------:R-:W-:Y:S06]  /*5550*/  BRA `(.L_x_10061) ;  /* 0x0000000000f07947 */ /* 0x000fec0003800000 */
.L_x_10060:
        /* <DEDUP_REMOVED lines=8> */
[--C-:B-----5:R-:W-:Y:S02]  /*55e0*/  HADD2.F32 R17, -RZ, R20.reuse.H1_H1 ;  /* 0x30000014ff117230 */ /* 0x120fe40000004100 */
[----:B------:R-:W-:Y:S01]  /*55f0*/  FADD.FTZ R14, R16, -R14 ;  /* 0x8000000e100e7221 */ /* 0x000fe20000010000 */
[----:B------:R-:W-:Y:S01]  /*5600*/  FMUL.FTZ R16, R13, UR8 ;  /* 0x000000080d107c20 */ /* 0x000fe20008410000 */
[----:B------:R-:W-:Y:S01]  /*5610*/  FMUL.FTZ R13, R15, UR8 ;  /* 0x000000080f0d7c20 */ /* 0x000fe20008410000 */
[----:B------:R-:W-:-:S02]  /*5620*/  HADD2.F32 R15, -RZ, R20.H0_H0 ;  /* 0x20000014ff0f7230 */ /* 0x000fc40000004100 */
[--C-:B------:R-:W-:Y:S01]  /*5630*/  FFMA.FTZ R155, R155, UR4, R145.reuse ;  /* 0x000000049b9b7c23 */ /* 0x100fe20008010091 */
[----:B------:R-:W-:Y:S01]  /*5640*/  FMUL.FTZ R16, R16, UR7 ;  /* 0x0000000710107c20 */ /* 0x000fe20008410000 */
[----:B------:R-:W-:Y:S01]  /*5650*/  FMUL.FTZ R13, R13, UR7 ;  /* 0x000000070d0d7c20 */ /* 0x000fe20008410000 */
[--C-:B------:R-:W-:Y:S01]  /*5660*/  FFMA.FTZ R156, R156, UR4, R145.reuse ;  /* 0x000000049c9c7c23 */ /* 0x100fe20008010091 */
[----:B------:R-:W-:Y:S01]  /*5670*/  FFMA.FTZ R145, R157, UR4, R145 ;  /* 0x000000049d917c23 */ /* 0x000fe20008010091 */
[----:B------:R-:W-:Y:S01]  /*5680*/  FMUL.FTZ R20, R16, R15 ;  /* 0x0000000f10147220 */ /* 0x000fe20000410000 */
[----:B------:R-:W-:Y:S01]  /*5690*/  FMUL.FTZ R16, R88, R16 ;  /* 0x0000001058107220 */ /* 0x000fe20000410000 */
[----:B------:R-:W-:Y:S01]  /*56a0*/  FMUL.FTZ R15, R89, R13 ;  /* 0x0000000d590f7220 */ /* 0x000fe20000410000 */
[----:B------:R-:W-:Y:S01]  /*56b0*/  FADD.FTZ R154, R18, -R154 ;  /* 0x8000009a129a7221 */ /* 0x000fe20000010000 */
[----:B------:R-:W-:Y:S01]  /*56c0*/  FMUL.FTZ R13, R13, R17 ;  /* 0x000000110d0d7220 */ /* 0x000fe20000410000 */
[----:B------:R-:W-:Y:S01]  /*56d0*/  FADD.FTZ R155, R148, -R155 ;  /* 0x8000009b949b7221 */ /* 0x000fe20000010000 */
[--C-:B------:R-:W-:Y:S01]  /*56e0*/  HADD2.F32 R17, -RZ, R22.reuse.H1_H1 ;  /* 0x30000016ff117230 */ /* 0x100fe20000004100 */
[----:B------:R-:W-:Y:S01]  /*56f0*/  F2FP.F16.F32.PACK_AB R16, R15, R16 ;  /* 0x000000100f10723e */ /* 0x000fe200000000ff */
[----:B------:R-:W-:-:S02]  /*5700*/  HADD2.F32 R15, -RZ, R22.H0_H0 ;  /* 0x20000016ff0f7230 */ /* 0x000fc40000004100 */
[----:B------:R-:W-:Y:S01]  /*5710*/  FADD.FTZ R145, R151, -R145 ;  /* 0x8000009197917221 */ /* 0x000fe20000010000 */
[--C-:B------:R-:W-:Y:S02]  /*5720*/  HADD2.F32 R25, -RZ, R23.reuse.H0_H0 ;  /* 0x20000017ff197230 */ /* 0x100fe40000004100 */
[----:B------:R-:W-:Y:S01]  /*5730*/  FMUL.FTZ R22, R153, UR8 ;  /* 0x0000000899167c20 */ /* 0x000fe20008410000 */
[----:B------:R-:W-:Y:S02]  /*5740*/  HADD2.F32 R34, -RZ, R23.H1_H1 ;  /* 0x30000017ff227230 */ /* 0x000fe40000004100 */
[----:B------:R-:W-:Y:S01]  /*5750*/  FADD.FTZ R156, R149, -R156 ;  /* 0x8000009c959c7221 */ /* 0x000fe20000010000 */
[----:B------:R-:W-:Y:S01]  /*5760*/  FMUL.FTZ R23, R154, UR8 ;  /* 0x000000089a177c20 */ /* 0x000fe20008410000 */
[--C-:B------:R-:W-:Y:S02]  /*5770*/  HADD2.F32 R24, -RZ, R21.reuse.H0_H0 ;  /* 0x20000015ff187230 */ /* 0x100fe40000004100 */
[----:B------:R-:W-:Y:S01]  /*5780*/  FMUL.FTZ R14, R14, UR8 ;  /* 0x000000080e0e7c20 */ /* 0x000fe20008410000 */
[----:B------:R-:W-:-:S02]  /*5790*/  HADD2.F32 R21, -RZ, R21.H1_H1 ;  /* 0x30000015ff157230 */ /* 0x000fc40000004100 */
        /* <DEDUP_REMOVED lines=24> */
.L_x_10061:
[----:B------:R-:W0:Y:S02]  /*5920*/  @P0 LDC.64 R14, c[0x0][0x478] ;  /* 0x00011e00ff0e0b82 */ /* 0x000e240000000a00 */
[----:B0-----:R-:W-:-:S05]  /*5930*/  @P0 IMAD.WIDE.U32 R14, R0, 0x10, R14 ;  /* 0x00000010000e0825 */ /* 0x001fca00078e000e */
[----:B------:R0:W-:Y:S02]  /*5940*/  @P0 STG.E.128 desc[UR18][R14.64], R136 ;  /* 0x000000880e000986 */ /* 0x0001e4000c101d12 */
[----:B0-----:R-:W-:-:S05]  /*5950*/  MOV R14, 0x10 ;  /* 0x00000010000e7802 */ /* 0x001fca0000000f00 */
[----:B------:R-:W-:-:S05]  /*5960*/  IMAD.WIDE.U32 R14, R0, R14, UR28 ;  /* 0x0000001c000e7e25 */ /* 0x000fca000f8e000e */
[----:B------:R1:W-:Y:S01]  /*5970*/  STG.E.128 desc[UR18][R14.64], R16 ;  /* 0x000000100e007986 */ /* 0x0003e2000c101d12 */
[----:B------:R-:W-:Y:S05]  /*5980*/  BRA `(.L_x_10062) ;  /* 0x0000002c00dc7947 */ /* 0x000fea0003800000 */
.L_x_10051:
[----:B------:R-:W-:-:S05]  /*5990*/  HFMA2 R140, -RZ, RZ, 0, 9.5367431640625e-07 ;  /* 0x00000010ff8c7431 */ /* 0x000fca00000001ff */
[----:B-1----:R-:W-:-:S06]  /*59a0*/  IMAD.WIDE.U32 R140, R209, R140, UR26 ;  /* 0x0000001ad18c7e25 */ /* 0x002fcc000f8e008c */
[----:B------:R-:W5:Y:S01]  /*59b0*/  LDG.E.128 R140, desc[UR18][R140.64] ;  /* 0x000000128c8c7981 */ /* 0x000f62000c1e1d00 */
[----:B------:R-:W-:-:S04]  /*59c0*/  UISETP.NE.U32.AND UP1, UPT, UR24, URZ, UPT ;  /* 0x000000ff1800728c */ /* 0x000fc8000bf25070 */
[----:B------:R-:W-:-:S09]  /*59d0*/  UISETP.NE.AND.EX UP1, UPT, UR25, URZ, UPT, UP1 ;  /* 0x000000ff1900728c */ /* 0x000fd2000bf25310 */
[----:B------:R-:W-:Y:S05]  /*59e0*/  BRA.U UP1, `(.L_x_10063) ;  /* 0x0000000501147547 */ /* 0x000fea000b800000 */
        /* <DEDUP_REMOVED lines=9> */
[--C-:B------:R-:W-:Y:S01]  /*5a80*/  FFMA.FTZ R212, R212, UR4, R145.reuse ;  /* 0x00000004d4d47c23 */ /* 0x100fe20008010091 */
[----:B------:R-:W-:Y:S01]  /*5a90*/  FFMA.FTZ R146, R217, UR8, R146 ;  /* 0x00000008d9927c23 */ /* 0x000fe20008010092 */
[----:B------:R-:W-:Y:S01]  /*5aa0*/  FFMA.FTZ R214, R214, UR4, R145 ;  /* 0x00000004d6d67c23 */ /* 0x000fe20008010091 */
[----:B------:R-:W-:Y:S01]  /*5ab0*/  FMUL.FTZ R147, R147, UR7 ;  /* 0x0000000793937c20 */ /* 0x000fe20008410000 */
[----:B------:R-:W-:-:S02]  /*5ac0*/  HADD2.F32 R158, -RZ, R140.H1_H1 ;  /* 0x3000008cff9e7230 */ /* 0x000fc40000004100 */
[----:B------:R-:W-:Y:S01]  /*5ad0*/  FMUL.FTZ R146, R146, UR7 ;  /* 0x0000000792927c20 */ /* 0x000fe20008410000 */
[----:B------:R-:W-:Y:S01]  /*5ae0*/  FFMA.FTZ R216, R216, UR4, R145 ;  /* 0x00000004d8d87c23 */ /* 0x000fe20008010091 */
[----:B------:R-:W-:Y:S01]  /*5af0*/  FMUL.FTZ R144, R147, R144 ;  /* 0x0000009093907220 */ /* 0x000fe20000410000 */
[----:B------:R-:W-:Y:S01]  /*5b00*/  FMUL.FTZ R140, R56, R147 ;  /* 0x00000093388c7220 */ /* 0x000fe20000410000 */
[----:B------:R-:W-:Y:S01]  /*5b10*/  FADD.FTZ R160, R160, -R180 ;  /* 0x800000b4a0a07221 */ /* 0x000fe20000010000 */
[----:B------:R-:W-:Y:S01]  /*5b20*/  FMUL.FTZ R147, R57, R146 ;  /* 0x0000009239937220 */ /* 0x000fe20000410000 */
[----:B------:R-:W-:Y:S01]  /*5b30*/  FADD.FTZ R162, R162, -R212 ;  /* 0x800000d4a2a27221 */ /* 0x000fe20000010000 */
[----:B------:R-:W-:Y:S02]  /*5b40*/  HADD2.F32 R180, -RZ, R54.H0_H0 ;  /* 0x20000036ffb47230 */ /* 0x000fe40000004100 */
[----:B------:R-:W-:Y:S01]  /*5b50*/  FADD.FTZ R181, R181, -R214 ;  /* 0x800000d6b5b57221 */ /* 0x000fe20000010000 */
[----:B------:R-:W-:-:S02]  /*5b60*/  HADD2.F32 R212, -RZ, R53.H1_H1 ;  /* 0x30000035ffd47230 */ /* 0x000fc40000004100 */
[----:B------:R-:W-:Y:S01]  /*5b70*/  FADD.FTZ R213, R213, -R216 ;  /* 0x800000d8d5d57221 */ /* 0x000fe20000010000 */
[--C-:B------:R-:W-:Y:S01]  /*5b80*/  FFMA.FTZ R218, R218, UR4, R145.reuse ;  /* 0x00000004dada7c23 */ /* 0x100fe20008010091 */
[----:B------:R-:W-:Y:S01]  /*5b90*/  FFMA.FTZ R161, R161, UR4, R145 ;  /* 0x00000004a1a17c23 */ /* 0x000fe20008010091 */
[----:B------:R-:W-:Y:S01]  /*5ba0*/  F2FP.F16.F32.PACK_AB R140, R147, R140 ;  /* 0x0000008c938c723e */ /* 0x000fe200000000ff */
[----:B------:R-:W-:Y:S02]  /*5bb0*/  HADD2.F32 R147, -RZ, R54.H1_H1 ;  /* 0x30000036ff937230 */ /* 0x000fe40000004100 */
[----:B------:R-:W-:Y:S01]  /*5bc0*/  FFMA.FTZ R180, R181, UR8, R180 ;  /* 0x00000008b5b47c23 */ /* 0x000fe200080100b4 */
[----:B------:R-:W-:Y:S02]  /*5bd0*/  HADD2.F32 R214, -RZ, R53.H0_H0 ;  /* 0x20000035ffd67230 */ /* 0x000fe40000004100 */
[----:B------:R-:W-:Y:S01]  /*5be0*/  FFMA.FTZ R212, R213, UR8, R212 ;  /* 0x00000008d5d47c23 */ /* 0x000fe200080100d4 */
[----:B------:R-:W-:-:S02]  /*5bf0*/  HADD2.F32 R181, -RZ, R55.H1_H1 ;  /* 0x30000037ffb57230 */ /* 0x000fc40000004100 */
[----:B------:R-:W-:Y:S01]  /*5c00*/  FADD.FTZ R215, R215, -R218 ;  /* 0x800000dad7d77221 */ /* 0x000fe20000010000 */
[----:B------:R-:W-:Y:S01]  /*5c10*/  FADD.FTZ R159, R159, -R161 ;  /* 0x800000a19f9f7221 */ /* 0x000fe20000010000 */
[----:B------:R-:W-:Y:S02]  /*5c20*/  HADD2.F32 R213, -RZ, R55.H0_H0 ;  /* 0x20000037ffd57230 */ /* 0x000fe40000004100 */
[----:B------:R-:W-:Y:S01]  /*5c30*/  FFMA.FTZ R162, R162, UR8, R147 ;  /* 0x00000008a2a27c23 */ /* 0x000fe20008010093 */
[----:B------:R-:W-:Y:S01]  /*5c40*/  FFMA.FTZ R214, R215, UR8, R214 ;  /* 0x00000008d7d67c23 */ /* 0x000fe200080100d6 */
[----:B------:R-:W-:Y:S01]  /*5c50*/  FFMA.FTZ R181, R159, UR8, R181 ;  /* 0x000000089fb57c23 */ /* 0x000fe200080100b5 */
[----:B------:R-:W-:Y:S01]  /*5c60*/  FMUL.FTZ R146, R146, R158 ;  /* 0x0000009e92927220 */ /* 0x000fe20000410000 */
[----:B------:R-:W-:Y:S01]  /*5c70*/  FFMA.FTZ R213, R160, UR8, R213 ;  /* 0x00000008a0d57c23 */ /* 0x000fe200080100d5 */
[----:B------:R-:W-:Y:S02]  /*5c80*/  HADD2.F32 R160, -RZ, R142.H1_H1 ;  /* 0x3000008effa07230 */ /* 0x000fe40000004100 */
[----:B------:R-:W-:Y:S01]  /*5c90*/  FMUL.FTZ R162, R162, UR7 ;  /* 0x00000007a2a27c20 */ /* 0x000fe20008410000 */
[----:B------:R-:W-:-:S02]  /*5ca0*/  HADD2.F32 R161, -RZ, R143.H0_H0 ;  /* 0x2000008fffa17230 */ /* 0x000fc40000004100 */
[----:B------:R-:W-:Y:S01]  /*5cb0*/  FMUL.FTZ R214, R214, UR7 ;  /* 0x00000007d6d67c20 */ /* 0x000fe20008410000 */
[--C-:B------:R-:W-:Y:S02]  /*5cc0*/  HADD2.F32 R147, -RZ, R141.reuse.H0_H0 ;  /* 0x2000008dff937230 */ /* 0x100fe40000004100 */
[----:B------:R-:W-:Y:S01]  /*5cd0*/  FMUL.FTZ R212, R212, UR7 ;  /* 0x00000007d4d47c20 */ /* 0x000fe20008410000 */
[----:B------:R-:W-:Y:S02]  /*5ce0*/  HADD2.F32 R158, -RZ, R141.H1_H1 ;  /* 0x3000008dff9e7230 */ /* 0x000fe40000004100 */
[----:B------:R-:W-:Y:S01]  /*5cf0*/  FMUL.FTZ R180, R180, UR7 ;  /* 0x00000007b4b47c20 */ /* 0x000fe20008410000 */
[----:B------:R-:W-:Y:S02]  /*5d00*/  HADD2.F32 R159, -RZ, R142.H0_H0 ;  /* 0x2000008eff9f7230 */ /* 0x000fe40000004100 */
[----:B------:R-:W-:Y:S01]  /*5d10*/  FMUL.FTZ R141, R181, UR7 ;  /* 0x00000007b58d7c20 */ /* 0x000fe20008410000 */
[----:B------:R-:W-:-:S02]  /*5d20*/  HADD2.F32 R143, -RZ, R143.H1_H1 ;  /* 0x3000008fff8f7230 */ /* 0x000fc40000004100 */
        /* <DEDUP_REMOVED lines=15> */
[----:B------:R-:W-:Y:S01]  /*5e20*/  F2FP.F16.F32.PACK_AB R143, R143, R213 ;  /* 0x000000d58f8f723e */ /* 0x000fe200000000ff */
[----:B------:R-:W-:Y:S06]  /*5e30*/  BRA `(.L_x_10064) ;  /* 0x0000000400207947 */ /* 0x000fec0003800000 */
.L_x_10063:
[--C-:B------:R-:W-:Y:S01]  /*5e40*/  FFMA.FTZ R220, R220, UR4, R145.reuse ;  /* 0x00000004dcdc7c23 */ /* 0x100fe20008010091 */
[--C-:B-----5:R-:W-:Y:S02]  /*5e50*/  HADD2.F32 R137, -RZ, R52.reuse.H1_H1 ;  /* 0x30000034ff897230 */ /* 0x120fe40000004100 */
[--C-:B------:R-:W-:Y:S01]  /*5e60*/  FFMA.FTZ R158, R158, UR4, R145.reuse ;  /* 0x000000049e9e7c23 */ /* 0x100fe20008010091 */
[--C-:B------:R-:W-:Y:S01]  /*5e70*/  FFMA.FTZ R218, R218, UR4, R145.reuse ;  /* 0x00000004dada7c23 */ /* 0x100fe20008010091 */
[----:B------:R-:W-:Y:S01]  /*5e80*/  FADD.FTZ R217, R217, -R220 ;  /* 0x800000dcd9d97221 */ /* 0x000fe20000010000 */
[----:B------:R-:W-:Y:S01]  /*5e90*/  FFMA.FTZ R216, R216, UR4, R145 ;  /* 0x00000004d8d87c23 */ /* 0x000fe20008010091 */
[----:B------:R-:W-:Y:S02]  /*5ea0*/  HADD2.F32 R136, -RZ, R52.H0_H0 ;  /* 0x20000034ff887230 */ /* 0x000fe40000004100 */
[----:B------:R-:W-:Y:S01]  /*5eb0*/  FADD.FTZ R219, R219, -R158 ;  /* 0x8000009edbdb7221 */ /* 0x000fe20000010000 */
[----:B------:R-:W-:Y:S01]  /*5ec0*/  FFMA.FTZ R217, R217, UR8, R137 ;  /* 0x00000008d9d97c23 */ /* 0x000fe20008010089 */
[----:B------:R-:W-:-:S02]  /*5ed0*/  HADD2.F32 R137, -RZ, R53.H0_H0 ;  /* 0x20000035ff897230 */ /* 0x000fc40000004100 */
[----:B------:R-:W-:Y:S01]  /*5ee0*/  FADD.FTZ R215, R215, -R218 ;  /* 0x800000dad7d77221 */ /* 0x000fe20000010000 */
[----:B------:R-:W-:Y:S02]  /*5ef0*/  HADD2.F32 R138, -RZ, R53.H1_H1 ;  /* 0x30000035ff8a7230 */ /* 0x000fe40000004100 */
[----:B------:R-:W-:Y:S01]  /*5f00*/  FADD.FTZ R213, R213, -R216 ;  /* 0x800000d8d5d57221 */ /* 0x000fe20000010000 */
[----:B------:R-:W-:Y:S01]  /*5f10*/  FFMA.FTZ R139, R161, UR4, R145 ;  /* 0x00000004a18b7c23 */ /* 0x000fe20008010091 */
[----:B------:R-:W-:Y:S01]  /*5f20*/  FFMA.FTZ R136, R219, UR8, R136 ;  /* 0x00000008db887c23 */ /* 0x000fe20008010088 */
[----:B------:R-:W-:Y:S01]  /*5f30*/  FFMA.FTZ R137, R215, UR8, R137 ;  /* 0x00000008d7897c23 */ /* 0x000fe20008010089 */
[----:B------:R-:W-:Y:S01]  /*5f40*/  FFMA.FTZ R213, R213, UR8, R138 ;  /* 0x00000008d5d57c23 */ /* 0x000fe2000801008a */
[----:B------:R-:W-:Y:S01]  /*5f50*/  FADD.FTZ R139, R159, -R139 ;  /* 0x8000008b9f8b7221 */ /* 0x000fe20000010000 */
[--C-:B------:R-:W-:Y:S02]  /*5f60*/  HADD2.F32 R144, -RZ, R140.reuse.H0_H0 ;  /* 0x2000008cff907230 */ /* 0x100fe40000004100 */
[----:B------:R-:W-:Y:S01]  /*5f70*/  FMUL.FTZ R159, R136, UR7 ;  /* 0x00000007889f7c20 */ /* 0x000fe20008410000 */
[----:B------:R-:W-:-:S02]  /*5f80*/  HADD2.F32 R146, -RZ, R140.H1_H1 ;  /* 0x3000008cff927230 */ /* 0x000fc40000004100 */
[----:B------:R-:W-:Y:S01]  /*5f90*/  FMUL.FTZ R140, R217, UR7 ;  /* 0x00000007d98c7c20 */ /* 0x000fe20008410000 */
[--C-:B------:R-:W-:Y:S02]  /*5fa0*/  HADD2.F32 R147, -RZ, R141.reuse.H0_H0 ;  /* 0x2000008dff937230 */ /* 0x100fe40000004100 */
[----:B------:R-:W-:Y:S01]  /*5fb0*/  FMUL.FTZ R138, R213, UR7 ;  /* 0x00000007d58a7c20 */ /* 0x000fe20008410000 */
[----:B------:R-:W-:Y:S02]  /*5fc0*/  HADD2.F32 R158, -RZ, R141.H1_H1 ;  /* 0x3000008dff9e7230 */ /* 0x000fe40000004100 */
        /* <DEDUP_REMOVED lines=9> */
[--C-:B------:R-:W-:Y:S01]  /*6060*/  FFMA.FTZ R214, R214, UR4, R145.reuse ;  /* 0x00000004d6d67c23 */ /* 0x100fe20008010091 */
[--C-:B------:R-:W-:Y:S01]  /*6070*/  FFMA.FTZ R212, R212, UR4, R145.reuse ;  /* 0x00000004d4d47c23 */ /* 0x100fe20008010091 */
[----:B------:R-:W-:Y:S01]  /*6080*/  FFMA.FTZ R180, R180, UR4, R145 ;  /* 0x00000004b4b47c23 */ /* 0x000fe20008010091 */
[----:B------:R-:W-:Y:S01]  /*6090*/  F2FP.F16.F32.PACK_AB R140, R140, R159 ;  /* 0x0000009f8c8c723e */ /* 0x000fe200000000ff */
[--C-:B------:R-:W-:Y:S01]  /*60a0*/  HADD2.F32 R159, -RZ, R54.reuse.H1_H1 ;  /* 0x30000036ff9f7230 */ /* 0x100fe20000004100 */
[----:B------:R-:W-:Y:S01]  /*60b0*/  F2FP.F16.F32.PACK_AB R141, R138, R141 ;  /* 0x0000008d8a8d723e */ /* 0x000fe200000000ff */
[----:B------:R-:W-:-:S02]  /*60c0*/  HADD2.F32 R138, -RZ, R54.H0_H0 ;  /* 0x20000036ff8a7230 */ /* 0x000fc40000004100 */
[----:B------:R-:W-:Y:S01]  /*60d0*/  FADD.FTZ R181, R181, -R214 ;  /* 0x800000d6b5b57221 */ /* 0x000fe20000010000 */
        /* <DEDUP_REMOVED lines=8> */
[----:B------:R-:W-:Y:S01]  /*6160*/  FMUL.FTZ R142, R138, UR7 ;  /* 0x000000078a8e7c20 */ /* 0x000fe20008410000 */
[C---:B------:R-:W-:Y:S01]  /*6170*/  F2FP.F16.F32.PACK_AB R138, R162.reuse, R138 ;  /* 0x0000008aa28a723e */ /* 0x040fe200000000ff */
[----:B------:R-:W-:Y:S01]  /*6180*/  FMUL.FTZ R162, R162, UR7 ;  /* 0x00000007a2a27c20 */ /* 0x000fe20008410000 */
[----:B------:R-:W-:Y:S02]  /*6190*/  HADD2.F32 R181, -RZ, R55.H1_H1 ;  /* 0x30000037ffb57230 */ /* 0x000fe40000004100 */
[----:B------:R-:W-:Y:S01]  /*61a0*/  FMUL.FTZ R159, R142, R159 ;  /* 0x0000009f8e9f7220 */ /* 0x000fe20000410000 */
[----:B------:R-:W-:Y:S01]  /*61b0*/  FMUL.FTZ R142, R60, R142 ;  /* 0x0000008e3c8e7220 */ /* 0x000fe20000410000 */
[----:B------:R-:W-:Y:S01]  /*61c0*/  FMUL.FTZ R160, R162, R160 ;  /* 0x000000a0a2a07220 */ /* 0x000fe20000410000 */
[----:B------:R-:W-:Y:S01]  /*61d0*/  FMUL.FTZ R162, R61, R162 ;  /* 0x000000a23da27220 */ /* 0x000fe20000410000 */
[----:B------:R-:W-:Y:S01]  /*61e0*/  FFMA.FTZ R181, R139, UR8, R181 ;  /* 0x000000088bb57c23 */ /* 0x000fe200080100b5 */
[----:B------:R-:W-:Y:S01]  /*61f0*/  HADD2.F32 R180, -RZ, R143.H0_H0 ;  /* 0x2000008fffb47230 */ /* 0x000fe20000004100 */
[----:B------:R-:W-:-:S02]  /*6200*/  F2FP.F16.F32.PACK_AB R136, R217, R136 ;  /* 0x00000088d988723e */ /* 0x000fc400000000ff */
[----:B------:R-:W-:Y:S01]  /*6210*/  F2FP.F16.F32.PACK_AB R142, R162, R142 ;  /* 0x0000008ea28e723e */ /* 0x000fe200000000ff */
[----:B------:R-:W-:Y:S01]  /*6220*/  HADD2.F32 R162, -RZ, R143.H1_H1 ;  /* 0x3000008fffa27230 */ /* 0x000fe20000004100 */
[----:B------:R-:W-:Y:S01]  /*6230*/  F2FP.F16.F32.PACK_AB R139, R181, R161 ;  /* 0x000000a1b58b723e */ /* 0x000fe200000000ff */
[----:B------:R-:W-:Y:S01]  /*6240*/  FMUL.FTZ R143, R161, UR7 ;  /* 0x00000007a18f7c20 */ /* 0x000fe20008410000 */
[----:B------:R-:W-:Y:S01]  /*6250*/  FMUL.FTZ R181, R181, UR7 ;  /* 0x00000007b5b57c20 */ /* 0x000fe20008410000 */
[----:B------:R-:W-:Y:S02]  /*6260*/  F2FP.F16.F32.PACK_AB R137, R213, R137 ;  /* 0x00000089d589723e */ /* 0x000fe400000000ff */
[----:B------:R-:W-:Y:S01]  /*6270*/  FMUL.FTZ R161, R143, R180 ;  /* 0x000000b48fa17220 */ /* 0x000fe20000410000 */
[----:B------:R-:W-:Y:S01]  /*6280*/  FMUL.FTZ R162, R181, R162 ;  /* 0x000000a2b5a27220 */ /* 0x000fe20000410000 */
[----:B------:R-:W-:Y:S01]  /*6290*/  FMUL.FTZ R143, R62, R143 ;  /* 0x0000008f3e8f7220 */ /* 0x000fe20000410000 */
[----:B------:R-:W-:-:S05]  /*62a0*/  FMUL.FTZ R181, R63, R181 ;  /* 0x000000b53fb57220 */ /* 0x000fca0000410000 */
[----:B------:R-:W-:-:S07]  /*62b0*/  F2FP.F16.F32.PACK_AB R143, R181, R143 ;  /* 0x0000008fb58f723e */ /* 0x000fce00000000ff */
.L_x_10064:
        /* <DEDUP_REMOVED lines=13> */
[--C-:B------:R-:W-:Y:S02]  /*6390*/  HADD2.F32 R137, -RZ, R48.reuse.H1_H1 ;  /* 0x30000030ff897230 */ /* 0x100fe40000004100 */
[--C-:B------:R-:W-:Y:S01]  /*63a0*/  FFMA.FTZ R184, R184, UR4, R145.reuse ;  /* 0x00000004b8b87c23 */ /* 0x100fe20008010091 */
[----:B------:R-:W-:Y:S01]  /*63b0*/  FFMA.FTZ R187, R187, UR4, R145 ;  /* 0x00000004bbbb7c23 */ /* 0x000fe20008010091 */
        /* <DEDUP_REMOVED lines=11> */
[--C-:B-----5:R-:W-:Y:S02]  /*6470*/  HADD2.F32 R185, -RZ, R140.reuse.H0_H0 ;  /* 0x2000008cffb97230 */ /* 0x120fe40000004100 */
[----:B------:R-:W-:Y:S01]  /*6480*/  FFMA.FTZ R192, R192, UR8, R138 ;  /* 0x00000008c0c07c23 */ /* 0x000fe2000801008a */
[----:B------:R-:W-:Y:S02]  /*6490*/  HADD2.F32 R184, -RZ, R140.H1_H1 ;  /* 0x3000008cffb87230 */ /* 0x000fe40000004100 */
[----:B------:R-:W-:Y:S01]  /*64a0*/  FMUL.FTZ R139, R136, UR7 ;  /* 0x00000007888b7c20 */ /* 0x000fe20008410000 */
[----:B------:R-:W-:-:S02]  /*64b0*/  HADD2.F32 R187, -RZ, R141.H0_H0 ;  /* 0x2000008dffbb7230 */ /* 0x000fc40000004100 */
[----:B------:R-:W-:Y:S01]  /*64c0*/  FMUL.FTZ R140, R188, UR7 ;  /* 0x00000007bc8c7c20 */ /* 0x000fe20008410000 */
[----:B------:R-:W-:Y:S02]  /*64d0*/  HADD2.F32 R186, -RZ, R141.H1_H1 ;  /* 0x3000008dffba7230 */ /* 0x000fe40000004100 */
[----:B------:R-:W-:Y:S01]  /*64e0*/  FMUL.FTZ R141, R137, UR7 ;  /* 0x00000007898d7c20 */ /* 0x000fe20008410000 */
[----:B------:R-:W-:Y:S01]  /*64f0*/  FMUL.FTZ R138, R192, UR7 ;  /* 0x00000007c08a7c20 */ /* 0x000fe20008410000 */
[----:B------:R-:W-:Y:S01]  /*6500*/  FFMA.FTZ R193, R193, UR4, R145 ;  /* 0x00000004c1c17c23 */ /* 0x000fe20008010091 */
        /* <DEDUP_REMOVED lines=8> */
[----:B------:R-:W-:-:S02]  /*6590*/  HADD2.F32 R180, -RZ, R50.H1_H1 ;  /* 0x30000032ffb47230 */ /* 0x000fc40000004100 */
[----:B------:R-:W-:Y:S01]  /*65a0*/  FADD.FTZ R196, R196, -R193 ;  /* 0x800000c1c4c47221 */ /* 0x000fe20000010000 */
[--C-:B------:R-:W-:Y:S01]  /*65b0*/  FFMA.FTZ R191, R191, UR4, R145.reuse ;  /* 0x00000004bfbf7c23 */ /* 0x100fe20008010091 */
[--C-:B------:R-:W-:Y:S01]  /*65c0*/  FFMA.FTZ R195, R195, UR4, R145.reuse ;  /* 0x00000004c3c37c23 */ /* 0x100fe20008010091 */
[----:B------:R-:W-:Y:S01]  /*65d0*/  FFMA.FTZ R197, R197, UR4, R145 ;  /* 0x00000004c5c57c23 */ /* 0x000fe20008010091 */
[----:B------:R-:W-:Y:S01]  /*65e0*/  F2FP.F16.F32.PACK_AB R140, R140, R139 ;  /* 0x0000008b8c8c723e */ /* 0x000fe200000000ff */
[----:B------:R-:W-:Y:S01]  /*65f0*/  FFMA.FTZ R196, R196, UR8, R180 ;  /* 0x00000008c4c47c23 */ /* 0x000fe200080100b4 */
[----:B------:R-:W-:Y:S01]  /*6600*/  F2FP.F16.F32.PACK_AB R141, R138, R141 ;  /* 0x0000008d8a8d723e */ /* 0x000fe200000000ff */
[----:B------:R-:W-:Y:S02]  /*6610*/  HADD2.F32 R138, -RZ, R50.H0_H0 ;  /* 0x20000032ff8a7230 */ /* 0x000fe40000004100 */
[----:B------:R-:W-:Y:S01]  /*6620*/  FADD.FTZ R194, R194, -R191 ;  /* 0x800000bfc2c27221 */ /* 0x000fe20000010000 */
[----:B------:R-:W-:-:S02]  /*6630*/  HADD2.F32 R139, -RZ, R51.H0_H0 ;  /* 0x20000033ff8b7230 */ /* 0x000fc40000004100 */
[----:B------:R-:W-:Y:S01]  /*6640*/  FADD.FTZ R198, R198, -R195 ;  /* 0x800000c3c6c67221 */ /* 0x000fe20000010000 */
[----:B------:R-:W-:Y:S02]  /*6650*/  HADD2.F32 R180, -RZ, R51.H1_H1 ;  /* 0x30000033ffb47230 */ /* 0x000fe40000004100 */
[----:B------:R-:W-:Y:S01]  /*6660*/  FADD.FTZ R199, R199, -R197 ;  /* 0x800000c5c7c77221 */ /* 0x000fe20000010000 */
[----:B------:R-:W-:Y:S01]  /*6670*/  FFMA.FTZ R138, R194, UR8, R138 ;  /* 0x00000008c28a7c23 */ /* 0x000fe2000801008a */
[----:B------:R-:W-:Y:S01]  /*6680*/  FFMA.FTZ R139, R198, UR8, R139 ;  /* 0x00000008c68b7c23 */ /* 0x000fe2000801008b */
[----:B------:R-:W-:Y:S01]  /*6690*/  F2FP.F16.F32.PACK_AB R136, R188, R136 ;  /* 0x00000088bc88723e */ /* 0x000fe200000000ff */
[----:B------:R-:W-:Y:S01]  /*66a0*/  FFMA.FTZ R199, R199, UR8, R180 ;  /* 0x00000008c7c77c23 */ /* 0x000fe200080100b4 */
[--C-:B------:R-:W-:Y:S01]  /*66b0*/  HADD2.F32 R189, -RZ, R142.reuse.H0_H0 ;  /* 0x2000008effbd7230 */ /* 0x100fe20000004100 */
[----:B------:R-:W-:Y:S01]  /*66c0*/  F2FP.F16.F32.PACK_AB R137, R192, R137 ;  /* 0x00000089c089723e */ /* 0x000fe200000000ff */
[----:B------:R-:W-:-:S02]  /*66d0*/  HADD2.F32 R188, -RZ, R142.H1_H1 ;  /* 0x3000008effbc7230 */ /* 0x000fc40000004100 */
[----:B------:R-:W-:Y:S01]  /*66e0*/  FMUL.FTZ R142, R138, UR7 ;  /* 0x000000078a8e7c20 */ /* 0x000fe20008410000 */
[--C-:B------:R-:W-:Y:S01]  /*66f0*/  HADD2.F32 R190, -RZ, R143.reuse.H0_H0 ;  /* 0x2000008fffbe7230 */ /* 0x100fe20000004100 */
[C---:B------:R-:W-:Y:S01]  /*6700*/  F2FP.F16.F32.PACK_AB R138, R196.reuse, R138 ;  /* 0x0000008ac48a723e */ /* 0x040fe200000000ff */
        /* <DEDUP_REMOVED lines=12> */
[----:B------:R-:W-:-:S03]  /*67d0*/  FMUL.FTZ R199, R71, R199 ;  /* 0x000000c747c77220 */ /* 0x000fc60000410000 */
[----:B------:R-:W-:Y:S02]  /*67e0*/  F2FP.F16.F32.PACK_AB R142, R196, R142 ;  /* 0x0000008ec48e723e */ /* 0x000fe400000000ff */
[----:B------:R-:W-:Y:S01]  /*67f0*/  F2FP.F16.F32.PACK_AB R143, R199, R143 ;  /* 0x0000008fc78f723e */ /* 0x000fe200000000ff */
[----:B------:R-:W-:Y:S06]  /*6800*/  BRA `(.L_x_10066) ;  /* 0x0000000400107947 */ /* 0x000fec0003800000 */
.L_x_10065:
[--C-:B------:R-:W-:Y:S01]  /*6810*/  FFMA.FTZ R184, R184, UR4, R145.reuse ;  /* 0x00000004b8b87c23 */ /* 0x100fe20008010091 */
[--C-:B------:R-:W-:Y:S01]  /*6820*/  FFMA.FTZ R185, R185, UR4, R145.reuse ;  /* 0x00000004b9b97c23 */ /* 0x100fe20008010091 */
[--C-:B------:R-:W-:Y:S01]  /*6830*/  FFMA.FTZ R187, R187, UR4, R145.reuse ;  /* 0x00000004bbbb7c23 */ /* 0x100fe20008010091 */
[----:B------:R-:W-:Y:S01]  /*6840*/  FFMA.FTZ R189, R189, UR4, R145 ;  /* 0x00000004bdbd7c23 */ /* 0x000fe20008010091 */
[----:B------:R-:W-:Y:S01]  /*6850*/  FADD.FTZ R186, R186, -R184 ;  /* 0x800000b8baba7221 */ /* 0x000fe20000010000 */
[----:B------:R-:W-:Y:S02]  /*6860*/  HADD2.F32 R184, -RZ, R48.H0_H0 ;  /* 0x20000030ffb87230 */ /* 0x000fe40000004100 */
[----:B------:R-:W-:Y:S01]  /*6870*/  FADD.FTZ R188, R188, -R185 ;  /* 0x800000b9bcbc7221 */ /* 0x000fe20000010000 */
[--C-:B-----5:R-:W-:Y:S02]  /*6880*/  HADD2.F32 R185, -RZ, R140.reuse.H0_H0 ;  /* 0x2000008cffb97230 */ /* 0x120fe40000004100 */
[----:B------:R-:W-:Y:S01]  /*6890*/  FADD.FTZ R190, R190, -R187 ;  /* 0x800000bbbebe7221 */ /* 0x000fe20000010000 */
[----:B------:R-:W-:-:S02]  /*68a0*/  HADD2.F32 R187, -RZ, R140.H1_H1 ;  /* 0x3000008cffbb7230 */ /* 0x000fc40000004100 */
[----:B------:R-:W-:Y:S01]  /*68b0*/  FFMA.FTZ R186, R186, UR8, R184 ;  /* 0x00000008baba7c23 */ /* 0x000fe200080100b8 */
[----:B------:R-:W-:Y:S02]  /*68c0*/  HADD2.F32 R184, -RZ, R48.H1_H1 ;  /* 0x30000030ffb87230 */ /* 0x000fe40000004100 */
[----:B------:R-:W-:Y:S01]  /*68d0*/  FADD.FTZ R192, R192, -R189 ;  /* 0x800000bdc0c07221 */ /* 0x000fe20000010000 */
[--C-:B------:R-:W-:Y:S01]  /*68e0*/  FFMA.FTZ R180, R193, UR4, R145.reuse ;  /* 0x00000004c1b47c23 */ /* 0x100fe20008010091 */
[----:B------:R-:W-:Y:S01]  /*68f0*/  FMUL.FTZ R186, R186, UR7 ;  /* 0x00000007baba7c20 */ /* 0x000fe20008410000 */
[----:B------:R-:W-:Y:S01]  /*6900*/  FFMA.FTZ R181, R191, UR4, R145 ;  /* 0x00000004bfb57c23 */ /* 0x000fe20008010091 */
[----:B------:R-:W-:Y:S01]  /*6910*/  FFMA.FTZ R184, R188, UR8, R184 ;  /* 0x00000008bcb87c23 */ /* 0x000fe200080100b8 */
[----:B------:R-:W-:Y:S01]  /*6920*/  FADD.FTZ R180, R196, -R180 ;  /* 0x800000b4c4b47221 */ /* 0x000fe20000010000 */
[----:B------:R-:W-:Y:S01]  /*6930*/  FMUL.FTZ R185, R186, R185 ;  /* 0x000000b9bab97220 */ /* 0x000fe20000410000 */
[----:B------:R-:W-:Y:S01]  /*6940*/  FMUL.FTZ R140, R64, R186 ;  /* 0x000000ba408c7220 */ /* 0x000fe20000410000 */
[----:B------:R-:W-:Y:S01]  /*6950*/  FMUL.FTZ R184, R184, UR7 ;  /* 0x00000007b8b87c20 */ /* 0x000fe20008410000 */
[----:B------:R-:W-:Y:S01]  /*6960*/  FADD.FTZ R181, R194, -R181 ;  /* 0x800000b5c2b57221 */ /* 0x000fe20000010000 */
[--C-:B------:R-:W-:Y:S01]  /*6970*/  FFMA.FTZ R191, R197, UR4, R145.reuse ;  /* 0x00000004c5bf7c23 */ /* 0x100fe20008010091 */
[----:B------:R-:W-:Y:S01]  /*6980*/  FFMA.FTZ R193, R195, UR4, R145 ;  /* 0x00000004c3c17c23 */ /* 0x000fe20008010091 */
[----:B------:R-:W-:Y:S01]  /*6990*/  FMUL.FTZ R186, R65, R184 ;  /* 0x000000b841ba7220 */ /* 0x000fe20000410000 */
[----:B------:R-:W-:Y:S01]  /*69a0*/  FMUL.FTZ R184, R184, R187 ;  /* 0x000000bbb8b87220 */ /* 0x000fe20000410000 */
[----:B------:R-:W-:-:S02]  /*69b0*/  HADD2.F32 R187, -RZ, R50.H0_H0 ;  /* 0x20000032ffbb7230 */ /* 0x000fc40000004100 */
[----:B------:R-:W-:Y:S01]  /*69c0*/  FADD.FTZ R191, R199, -R191 ;  /* 0x800000bfc7bf7221 */ /* 0x000fe20000010000 */
[--C-:B------:R-:W-:Y:S01]  /*69d0*/  HADD2.F32 R194, -RZ, R49.reuse.H0_H0 ;  /* 0x20000031ffc27230 */ /* 0x100fe20000004100 */
[----:B------:R-:W-:Y:S01]  /*69e0*/  F2FP.F16.F32.PACK_AB R140, R186, R140 ;  /* 0x0000008cba8c723e */ /* 0x000fe200000000ff */
[----:B------:R-:W-:Y:S02]  /*69f0*/  HADD2.F32 R186, -RZ, R49.H1_H1 ;  /* 0x30000031ffba7230 */ /* 0x000fe40000004100 */
[----:B------:R-:W-:Y:S01]  /*6a00*/  FFMA.FTZ R181, R181, UR8, R187 ;  /* 0x00000008b5b57c23 */ /* 0x000fe200080100bb */
[----:B------:R-:W-:Y:S02]  /*6a10*/  HADD2.F32 R187, -RZ, R51.H0_H0 ;  /* 0x20000033ffbb7230 */ /* 0x000fe40000004100 */
[----:B------:R-:W-:Y:S01]  /*6a20*/  FADD.FTZ R193, R198, -R193 ;  /* 0x800000c1c6c17221 */ /* 0x000fe20000010000 */
[----:B------:R-:W-:Y:S01]  /*6a30*/  FFMA.FTZ R194, R190, UR8, R194 ;  /* 0x00000008bec27c23 */ /* 0x000fe200080100c2 */
[----:B------:R-:W-:Y:S01]  /*6a40*/  FFMA.FTZ R192, R192, UR8, R186 ;  /* 0x00000008c0c07c23 */ /* 0x000fe200080100ba */
[----:B------:R-:W-:-:S02]  /*6a50*/  HADD2.F32 R186, -RZ, R50.H1_H1 ;  /* 0x30000032ffba7230 */ /* 0x000fc40000004100 */
[----:B------:R-:W-:Y:S01]  /*6a60*/  FFMA.FTZ R193, R193, UR8, R187 ;  /* 0x00000008c1c17c23 */ /* 0x000fe200080100bb */
[----:B------:R-:W-:Y:S02]  /*6a70*/  HADD2.F32 R190, -RZ, R143.H0_H0 ;  /* 0x2000008fffbe7230 */ /* 0x000fe40000004100 */
[----:B------:R-:W-:Y:S01]  /*6a80*/  FMUL.FTZ R194, R194, UR7 ;  /* 0x00000007c2c27c20 */ /* 0x000fe20008410000 */
[----:B------:R-:W-:Y:S02]  /*6a90*/  HADD2.F32 R187, -RZ, R141.H0_H0 ;  /* 0x2000008dffbb7230 */ /* 0x000fe40000004100 */
[----:B------:R-:W-:Y:S01]  /*6aa0*/  FFMA.FTZ R180, R180, UR8, R186 ;  /* 0x00000008b4b47c23 */ /* 0x000fe200080100ba */
[----:B------:R-:W-:Y:S02]  /*6ab0*/  HADD2.F32 R186, -RZ, R51.H1_H1 ;  /* 0x30000033ffba7230 */ /* 0x000fe40000004100 */
[----:B------:R-:W-:Y:S01]  /*6ac0*/  FMUL.FTZ R192, R192, UR7 ;  /* 0x00000007c0c07c20 */ /* 0x000fe20008410000 */
[----:B------:R-:W-:-:S02]  /*6ad0*/  HADD2.F32 R189, -RZ, R142.H0_H0 ;  /* 0x2000008effbd7230 */ /* 0x000fc40000004100 */
[----:B------:R-:W-:Y:S01]  /*6ae0*/  FMUL.FTZ R181, R181, UR7 ;  /* 0x00000007b5b57c20 */ /* 0x000fe20008410000 */
[----:B------:R-:W-:Y:S02]  /*6af0*/  HADD2.F32 R188, -RZ, R142.H1_H1 ;  /* 0x3000008effbc7230 */ /* 0x000fe40000004100 */
[----:B------:R-:W-:Y:S01]  /*6b00*/  FFMA.FTZ R191, R191, UR8, R186 ;  /* 0x00000008bfbf7c23 */ /* 0x000fe200080100ba */
[----:B------:R-:W-:Y:S02]  /*6b10*/  HADD2.F32 R186, -RZ, R141.H1_H1 ;  /* 0x3000008dffba7230 */ /* 0x000fe40000004100 */
        /* <DEDUP_REMOVED lines=19> */
.L_x_10066:
        /* <DEDUP_REMOVED lines=12> */
[--C-:B------:R-:W-:Y:S02]  /*6d10*/  HADD2.F32 R137, -RZ, R44.reuse.H1_H1 ;  /* 0x3000002cff897230 */ /* 0x100fe40000004100 */
        /* <DEDUP_REMOVED lines=16> */
[C---:B------:R-:W-:Y:S01]  /*6e20*/  F2FP.F16.F32.PACK_AB R136, R168.reuse, R136 ;  /* 0x00000088a888723e */ /* 0x040fe200000000ff */
[----:B------:R-:W-:Y:S01]  /*6e30*/  FMUL.FTZ R140, R168, UR7 ;  /* 0x00000007a88c7c20 */ /* 0x000fe20008410000 */
[----:B------:R-:W-:-:S02]  /*6e40*/  HADD2.F32 R168, -RZ, R141.H0_H0 ;  /* 0x2000008dffa87230 */ /* 0x000fc40000004100 */
[----:B------:R-:W-:Y:S01]  /*6e50*/  FMUL.FTZ R138, R172, UR7 ;  /* 0x00000007ac8a7c20 */ /* 0x000fe20008410000 */
[----:B------:R-:W-:Y:S02]  /*6e60*/  HADD2.F32 R169, -RZ, R141.H1_H1 ;  /* 0x3000008dffa97230 */ /* 0x000fe40000004100 */
        /* <DEDUP_REMOVED lines=28> */
[--C-:B------:R-:W-:Y:S02]  /*7030*/  HADD2.F32 R170, -RZ, R142.reuse.H0_H0 ;  /* 0x2000008effaa7230 */ /* 0x100fe40000004100 */
        /* <DEDUP_REMOVED lines=20> */
.L_x_10067:
[--C-:B------:R-:W-:Y:S01]  /*7180*/  FFMA.FTZ R167, R167, UR4, R145.reuse ;  /* 0x00000004a7a77c23 */ /* 0x100fe20008010091 */
[--C-:B------:R-:W-:Y:S01]  /*7190*/  FFMA.FTZ R164, R164, UR4, R145.reuse ;  /* 0x00000004a4a47c23 */ /* 0x100fe20008010091 */
[--C-:B------:R-:W-:Y:S01]  /*71a0*/  FFMA.FTZ R165, R165, UR4, R145.reuse ;  /* 0x00000004a5a57c23 */ /* 0x100fe20008010091 */
[----:B------:R-:W-:Y:S01]  /*71b0*/  FFMA.FTZ R170, R170, UR4, R145 ;  /* 0x00000004aaaa7c23 */ /* 0x000fe20008010091 */
[----:B------:R-:W-:Y:S01]  /*71c0*/  FADD.FTZ R169, R169, -R167 ;  /* 0x800000a7a9a97221 */ /* 0x000fe20000010000 */
[--C-:B------:R-:W-:Y:S02]  /*71d0*/  HADD2.F32 R167, -RZ, R44.reuse.H0_H0 ;  /* 0x2000002cffa77230 */ /* 0x100fe40000004100 */
[----:B------:R-:W-:Y:S01]  /*71e0*/  FADD.FTZ R166, R166, -R164 ;  /* 0x800000a4a6a67221 */ /* 0x000fe20000010000 */
[----:B------:R-:W-:Y:S01]  /*71f0*/  FADD.FTZ R168, R168, -R165 ;  /* 0x800000a5a8a87221 */ /* 0x000fe20000010000 */
[----:B------:R-:W-:Y:S01]  /*7200*/  FFMA.FTZ R164, R174, UR4, R145 ;  /* 0x00000004aea47c23 */ /* 0x000fe20008010091 */
[----:B------:R-:W-:Y:S01]  /*7210*/  FADD.FTZ R172, R172, -R170 ;  /* 0x800000aaacac7221 */ /* 0x000fe20000010000 */
[----:B------:R-:W-:Y:S01]  /*7220*/  FFMA.FTZ R167, R166, UR8, R167 ;  /* 0x00000008a6a77c23 */ /* 0x000fe200080100a7 */
[----:B------:R-:W-:-:S02]  /*7230*/  HADD2.F32 R166, -RZ, R44.H1_H1 ;  /* 0x3000002cffa67230 */ /* 0x000fc40000004100 */
[----:B------:R-:W-:Y:S01]  /*7240*/  FADD.FTZ R164, R176, -R164 ;  /* 0x800000a4b0a47221 */ /* 0x000fe20000010000 */
[--C-:B-----5:R-:W-:Y:S02]  /*7250*/  HADD2.F32 R170, -RZ, R140.reuse.H1_H1 ;  /* 0x3000008cffaa7230 */ /* 0x120fe40000004100 */
[----:B------:R-:W-:Y:S01]  /*7260*/  FFMA.FTZ R165, R171, UR4, R145 ;  /* 0x00000004aba57c23 */ /* 0x000fe20008010091 */
[----:B------:R-:W-:Y:S02]  /*7270*/  HADD2.F32 R176, -RZ, R45.H0_H0 ;  /* 0x2000002dffb07230 */ /* 0x000fe40000004100 */
[----:B------:R-:W-:Y:S01]  /*7280*/  FFMA.FTZ R166, R168, UR8, R166 ;  /* 0x00000008a8a67c23 */ /* 0x000fe200080100a6 */
[----:B------:R-:W-:Y:S01]  /*7290*/  FMUL.FTZ R168, R167, UR7 ;  /* 0x00000007a7a87c20 */ /* 0x000fe20008410000 */
[----:B------:R-:W-:Y:S02]  /*72a0*/  HADD2.F32 R167, -RZ, R140.H0_H0 ;  /* 0x2000008cffa77230 */ /* 0x000fe40000004100 */
[----:B------:R-:W-:Y:S01]  /*72b0*/  FADD.FTZ R165, R173, -R165 ;  /* 0x800000a5ada57221 */ /* 0x000fe20000010000 */
[----:B------:R-:W-:Y:S01]  /*72c0*/  FMUL.FTZ R166, R166, UR7 ;  /* 0x00000007a6a67c20 */ /* 0x000fe20008410000 */
[----:B------:R-:W-:Y:S01]  /*72d0*/  FMUL.FTZ R140, R72, R168 ;  /* 0x000000a8488c7220 */ /* 0x000fe20000410000 */
[----:B------:R-:W-:Y:S01]  /*72e0*/  FFMA.FTZ R176, R169, UR8, R176 ;  /* 0x00000008a9b07c23 */ /* 0x000fe200080100b0 */
[----:B------:R-:W-:Y:S01]  /*72f0*/  FMUL.FTZ R167, R168, R167 ;  /* 0x000000a7a8a77220 */ /* 0x000fe20000410000 */
[----:B------:R-:W-:Y:S01]  /*7300*/  FMUL.FTZ R168, R73, R166 ;  /* 0x000000a649a87220 */ /* 0x000fe20000410000 */
[----:B------:R-:W-:-:S02]  /*7310*/  HADD2.F32 R169, -RZ, R46.H0_H0 ;  /* 0x2000002effa97230 */ /* 0x000fc40000004100 */
[--C-:B------:R-:W-:Y:S01]  /*7320*/  FFMA.FTZ R173, R178, UR4, R145.reuse ;  /* 0x00000004b2ad7c23 */ /* 0x100fe20008010091 */
[----:B------:R-:W-:Y:S01]  /*7330*/  FFMA.FTZ R175, R175, UR4, R145 ;  /* 0x00000004afaf7c23 */ /* 0x000fe20008010091 */
[----:B------:R-:W-:Y:S01]  /*7340*/  HADD2.F32 R174, -RZ, R45.H1_H1 ;  /* 0x3000002dffae7230 */ /* 0x000fe20000004100 */
[----:B------:R-:W-:Y:S01]  /*7350*/  F2FP.F16.F32.PACK_AB R140, R168, R140 ;  /* 0x0000008ca88c723e */ /* 0x000fe200000000ff */
[----:B------:R-:W-:Y:S02]  /*7360*/  HADD2.F32 R168, -RZ, R46.H1_H1 ;  /* 0x3000002effa87230 */ /* 0x000fe40000004100 */
[----:B------:R-:W-:Y:S01]  /*7370*/  FFMA.FTZ R165, R165, UR8, R169 ;  /* 0x00000008a5a57c23 */ /* 0x000fe200080100a9 */
[----:B------:R-:W-:Y:S01]  /*7380*/  FADD.FTZ R173, R179, -R173 ;  /* 0x800000adb3ad7221 */ /* 0x000fe20000010000 */
[--C-:B------:R-:W-:Y:S02]  /*7390*/  HADD2.F32 R169, -RZ, R47.reuse.H0_H0 ;  /* 0x2000002fffa97230 */ /* 0x100fe40000004100 */
[----:B------:R-:W-:Y:S01]  /*73a0*/  FADD.FTZ R175, R177, -R175 ;  /* 0x800000afb1af7221 */ /* 0x000fe20000010000 */
[----:B------:R-:W-:Y:S01]  /*73b0*/  FFMA.FTZ R164, R164, UR8, R168 ;  /* 0x00000008a4a47c23 */ /* 0x000fe200080100a8 */
[----:B------:R-:W-:-:S02]  /*73c0*/  HADD2.F32 R168, -RZ, R47.H1_H1 ;  /* 0x3000002fffa87230 */ /* 0x000fc40000004100 */
[----:B------:R-:W-:Y:S01]  /*73d0*/  FFMA.FTZ R174, R172, UR8, R174 ;  /* 0x00000008acae7c23 */ /* 0x000fe200080100ae */
[----:B------:R-:W-:Y:S01]  /*73e0*/  FFMA.FTZ R175, R175, UR8, R169 ;  /* 0x00000008afaf7c23 */ /* 0x000fe200080100a9 */
[----:B------:R-:W-:Y:S01]  /*73f0*/  FMUL.FTZ R166, R166, R170 ;  /* 0x000000aaa6a67220 */ /* 0x000fe20000410000 */
[----:B------:R-:W-:Y:S02]  /*7400*/  HADD2.F32 R172, -RZ, R143.H0_H0 ;  /* 0x2000008fffac7230 */ /* 0x000fe40000004100 */
[----:B------:R-:W-:Y:S01]  /*7410*/  FFMA.FTZ R173, R173, UR8, R168 ;  /* 0x00000008adad7c23 */ /* 0x000fe200080100a8 */
[--C-:B------:R-:W-:Y:S02]  /*7420*/  HADD2.F32 R168, -RZ, R141.reuse.H0_H0 ;  /* 0x2000008dffa87230 */ /* 0x100fe40000004100 */
[----:B------:R-:W-:Y:S01]  /*7430*/  FMUL.FTZ R176, R176, UR7 ;  /* 0x00000007b0b07c20 */ /* 0x000fe20008410000 */
[----:B------:R-:W-:Y:S02]  /*7440*/  HADD2.F32 R169, -RZ, R141.H1_H1 ;  /* 0x3000008dffa97230 */ /* 0x000fe40000004100 */
[----:B------:R-:W-:Y:S01]  /*7450*/  FMUL.FTZ R174, R174, UR7 ;  /* 0x00000007aeae7c20 */ /* 0x000fe20008410000 */
[----:B------:R-:W-:-:S02]  /*7460*/  HADD2.F32 R170, -RZ, R142.H0_H0 ;  /* 0x2000008effaa7230 */ /* 0x000fc40000004100 */
[----:B------:R-:W-:Y:S01]  /*7470*/  FMUL.FTZ R165, R165, UR7 ;  /* 0x00000007a5a57c20 */ /* 0x000fe20008410000 */
        /* <DEDUP_REMOVED lines=20> */
.L_x_10068:
        /* <DEDUP_REMOVED lines=18> */
[----:B------:R-:W-:Y:S02]  /*76e0*/  HADD2.F32 R24, -RZ, R40.H0_H0 ;  /* 0x20000028ff187230 */ /* 0x000fe40000004100 */
[----:B------:R-:W-:Y:S01]  /*76f0*/  FADD.FTZ R27, R27, -R26 ;  /* 0x8000001a1b1b7221 */ /* 0x000fe20000010000 */
[----:B------:R-:W-:Y:S01]  /*7700*/  FFMA.FTZ R23, R23, UR8, R20 ;  /* 0x0000000817177c23 */ /* 0x000fe20008010014 */
[----:B------:R-:W-:-:S02]  /*7710*/  HADD2.F32 R20, -RZ, R41.H0_H0 ;  /* 0x20000029ff147230 */ /* 0x000fc40000004100 */
[----:B------:R-:W-:Y:S01]  /*7720*/  FFMA.FTZ R22, R28, UR4, R145 ;  /* 0x000000041c167c23 */ /* 0x000fe20008010091 */
[----:B------:R-:W-:Y:S02]  /*7730*/  HADD2.F32 R137, -RZ, R41.H1_H1 ;  /* 0x30000029ff897230 */ /* 0x000fe40000004100 */
[----:B------:R-:W-:Y:S01]  /*7740*/  FFMA.FTZ R21, R21, UR8, R24 ;  /* 0x0000000815157c23 */ /* 0x000fe20008010018 */
[--C-:B-----5:R-:W-:Y:S02]  /*7750*/  HADD2.F32 R28, -RZ, R141.reuse.H1_H1 ;  /* 0x3000008dff1c7230 */ /* 0x120fe40000004100 */
[----:B------:R-:W-:Y:S01]  /*7760*/  FFMA.FTZ R25, R25, UR8, R20 ;  /* 0x0000000819197c23 */ /* 0x000fe20008010014 */
[----:B------:R-:W-:Y:S01]  /*7770*/  FADD.FTZ R22, R29, -R22 ;  /* 0x800000161d167221 */ /* 0x000fe20000010000 */
[----:B------:R-:W-:Y:S01]  /*7780*/  FFMA.FTZ R137, R27, UR8, R137 ;  /* 0x000000081b897c23 */ /* 0x000fe20008010089 */
[----:B------:R-:W-:Y:S01]  /*7790*/  FMUL.FTZ R24, R21, UR7 ;  /* 0x0000000715187c20 */ /* 0x000fe20008410000 */
[C---:B------:R-:W-:Y:S01]  /*77a0*/  F2FP.F16.F32.PACK_AB R136, R23.reuse, R21 ;  /* 0x000000151788723e */ /* 0x040fe200000000ff */
[----:B------:R-:W-:Y:S01]  /*77b0*/  FMUL.FTZ R20, R23, UR7 ;  /* 0x0000000717147c20 */ /* 0x000fe20008410000 */
[----:B------:R-:W-:-:S02]  /*77c0*/  HADD2.F32 R29, -RZ, R141.H0_H0 ;  /* 0x2000008dff1d7230 */ /* 0x000fc40000004100 */
[----:B------:R-:W-:Y:S01]  /*77d0*/  FMUL.FTZ R21, R25, UR7 ;  /* 0x0000000719157c20 */ /* 0x000fe20008410000 */
[----:B------:R-:W-:Y:S01]  /*77e0*/  FMUL.FTZ R23, R137, UR7 ;  /* 0x0000000789177c20 */ /* 0x000fe20008410000 */
[--C-:B------:R-:W-:Y:S02]  /*77f0*/  HADD2.F32 R27, -RZ, R140.reuse.H0_H0 ;  /* 0x2000008cff1b7230 */ /* 0x100fe40000004100 */
[----:B------:R-:W-:Y:S01]  /*7800*/  FFMA.FTZ R30, R30, UR4, R145 ;  /* 0x000000041e1e7c23 */ /* 0x000fe20008010091 */
        /* <DEDUP_REMOVED lines=9> */
[----:B------:R-:W-:Y:S01]  /*78a0*/  F2FP.F16.F32.PACK_AB R21, R23, R21 ;  /* 0x000000151715723e */ /* 0x000fe200000000ff */
[----:B------:R-:W-:-:S02]  /*78b0*/  HADD2.F32 R23, -RZ, R42.H0_H0 ;  /* 0x2000002aff177230 */ /* 0x000fc40000004100 */
[----:B------:R-:W-:Y:S01]  /*78c0*/  FFMA.FTZ R32, R32, UR4, R145 ;  /* 0x0000000420207c23 */ /* 0x000fe20008010091 */
[----:B------:R-:W-:Y:S01]  /*78d0*/  FADD.FTZ R31, R31, -R30 ;  /* 0x8000001e1f1f7221 */ /* 0x000fe20000010000 */
[----:B------:R-:W-:Y:S01]  /*78e0*/  F2FP.F16.F32.PACK_AB R20, R20, R24 ;  /* 0x000000181414723e */ /* 0x000fe200000000ff */
[----:B------:R-:W-:Y:S02]  /*78f0*/  HADD2.F32 R24, -RZ, R42.H1_H1 ;  /* 0x3000002aff187230 */ /* 0x000fe40000004100 */
[----:B------:R-:W-:Y:S01]  /*7900*/  FFMA.FTZ R22, R22, UR8, R23 ;  /* 0x0000000816167c23 */ /* 0x000fe20008010017 */
[----:B------:R-:W-:Y:S02]  /*7910*/  HADD2.F32 R23, -RZ, R43.H0_H0 ;  /* 0x2000002bff177230 */ /* 0x000fe40000004100 */
[----:B------:R-:W-:Y:S01]  /*7920*/  FADD.FTZ R33, R33, -R32 ;  /* 0x8000002021217221 */ /* 0x000fe20000010000 */
[----:B------:R-:W-:Y:S01]  /*7930*/  FFMA.FTZ R34, R34, UR4, R145 ;  /* 0x0000000422227c23 */ /* 0x000fe20008010091 */
[----:B------:R-:W-:Y:S01]  /*7940*/  FFMA.FTZ R31, R31, UR8, R24 ;  /* 0x000000081f1f7c23 */ /* 0x000fe20008010018 */
[----:B------:R-:W-:-:S02]  /*7950*/  HADD2.F32 R24, -RZ, R142.H0_H0 ;  /* 0x2000008eff187230 */ /* 0x000fc40000004100 */
[----:B------:R-:W-:Y:S01]  /*7960*/  FFMA.FTZ R33, R33, UR8, R23 ;  /* 0x0000000821217c23 */ /* 0x000fe20008010017 */
[----:B------:R-:W-:Y:S01]  /*7970*/  FMUL.FTZ R23, R22, UR7 ;  /* 0x0000000716177c20 */ /* 0x000fe20008410000 */
[----:B------:R-:W-:Y:S01]  /*7980*/  HADD2.F32 R30, -RZ, R142.H1_H1 ;  /* 0x3000008eff1e7230 */ /* 0x000fe20000004100 */
[C---:B------:R-:W-:Y:S01]  /*7990*/  F2FP.F16.F32.PACK_AB R138, R31.reuse, R22 ;  /* 0x000000161f8a723e */ /* 0x040fe200000000ff */
[----:B------:R-:W-:Y:S01]  /*79a0*/  FMUL.FTZ R22, R31, UR7 ;  /* 0x000000071f167c20 */ /* 0x000fe20008410000 */
[----:B------:R-:W-:Y:S01]  /*79b0*/  FMUL.FTZ R31, R23, R24 ;  /* 0x00000018171f7220 */ /* 0x000fe20000410000 */
[----:B------:R-:W-:Y:S02]  /*79c0*/  HADD2.F32 R24, -RZ, R43.H1_H1 ;  /* 0x3000002bff187230 */ /* 0x000fe40000004100 */
[----:B------:R-:W-:Y:S01]  /*79d0*/  FADD.FTZ R35, R35, -R34 ;  /* 0x8000002223237221 */ /* 0x000fe20000010000 */
[----:B------:R-:W-:Y:S01]  /*79e0*/  FMUL.FTZ R30, R22, R30 ;  /* 0x0000001e161e7220 */ /* 0x000fe20000410000 */
[----:B------:R-:W-:Y:S01]  /*79f0*/  FMUL.FTZ R23, R84, R23 ;  /* 0x0000001754177220 */ /* 0x000fe20000410000 */
[----:B------:R-:W-:Y:S01]  /*7a00*/  FMUL.FTZ R22, R85, R22 ;  /* 0x0000001655167220 */ /* 0x000fe20000410000 */
[----:B------:R-:W-:Y:S01]  /*7a10*/  FFMA.FTZ R35, R35, UR8, R24 ;  /* 0x0000000823237c23 */ /* 0x000fe20008010018 */
[--C-:B------:R-:W-:Y:S01]  /*7a20*/  HADD2.F32 R32, -RZ, R143.reuse.H0_H0 ;  /* 0x2000008fff207230 */ /* 0x100fe20000004100 */
[----:B------:R-:W-:Y:S01]  /*7a30*/  F2FP.F16.F32.PACK_AB R137, R137, R25 ;  /* 0x000000198989723e */ /* 0x000fe200000000ff */
[----:B------:R-:W-:Y:S01]  /*7a40*/  HADD2.F32 R143, -RZ, R143.H1_H1 ;  /* 0x3000008fff8f7230 */ /* 0x000fe20000004100 */
[----:B------:R-:W-:Y:S01]  /*7a50*/  F2FP.F16.F32.PACK_AB R22, R22, R23 ;  /* 0x000000171616723e */ /* 0x000fe200000000ff */
[----:B------:R-:W-:Y:S01]  /*7a60*/  FMUL.FTZ R23, R33, UR7 ;  /* 0x0000000721177c20 */ /* 0x000fe20008410000 */
[C---:B------:R-:W-:Y:S01]  /*7a70*/  F2FP.F16.F32.PACK_AB R139, R35.reuse, R33 ;  /* 0x00000021238b723e */ /* 0x040fe200000000ff */
[----:B------:R-:W-:-:S02]  /*7a80*/  FMUL.FTZ R35, R35, UR7 ;  /* 0x0000000723237c20 */ /* 0x000fc40008410000 */
[----:B------:R-:W-:Y:S01]  /*7a90*/  FMUL.FTZ R32, R23, R32 ;  /* 0x0000002017207220 */ /* 0x000fe20000410000 */
[----:B------:R-:W-:Y:S01]  /*7aa0*/  FMUL.FTZ R23, R86, R23 ;  /* 0x0000001756177220 */ /* 0x000fe20000410000 */
[----:B------:R-:W-:Y:S01]  /*7ab0*/  FMUL.FTZ R33, R35, R143 ;  /* 0x0000008f23217220 */ /* 0x000fe20000410000 */
[----:B------:R-:W-:-:S05]  /*7ac0*/  FMUL.FTZ R35, R87, R35 ;  /* 0x0000002357237220 */ /* 0x000fca0000410000 */
[----:B------:R-:W-:Y:S01]  /*7ad0*/  F2FP.F16.F32.PACK_AB R23, R35, R23 ;  /* 0x000000172317723e */ /* 0x000fe200000000ff */
[----:B------:R-:W-:Y:S06]  /*7ae0*/  BRA `(.L_x_10070) ;  /* 0x0000000400107947 */ /* 0x000fec0003800000 */
.L_x_10069:
[--C-:B------:R-:W-:Y:S01]  /*7af0*/  FFMA.FTZ R20, R20, UR4, R145.reuse ;  /* 0x0000000414147c23 */ /* 0x100fe20008010091 */
[--C-:B------:R-:W-:Y:S01]  /*7b00*/  FFMA.FTZ R22, R22, UR4, R145.reuse ;  /* 0x0000000416167c23 */ /* 0x100fe20008010091 */
[--C-:B------:R-:W-:Y:S01]  /*7b10*/  FFMA.FTZ R24, R24, UR4, R145.reuse ;  /* 0x0000000418187c23 */ /* 0x100fe20008010091 */
[--C-:B------:R-:W-:Y:S01]  /*7b20*/  FFMA.FTZ R30, R30, UR4, R145.reuse ;  /* 0x000000041e1e7c23 */ /* 0x100fe20008010091 */
[----:B------:R-:W-:Y:S01]  /*7b30*/  FADD.FTZ R21, R21, -R20 ;  /* 0x8000001415157221 */ /* 0x000fe20000010000 */
[--C-:B------:R-:W-:Y:S02]  /*7b40*/  HADD2.F32 R20, -RZ, R40.reuse.H0_H0 ;  /* 0x20000028ff147230 */ /* 0x100fe40000004100 */
[----:B------:R-:W-:Y:S01]  /*7b50*/  FADD.FTZ R23, R23, -R22 ;  /* 0x8000001617177221 */ /* 0x000fe20000010000 */
[--C-:B------:R-:W-:Y:S01]  /*7b60*/  FFMA.FTZ R22, R26, UR4, R145.reuse ;  /* 0x000000041a167c23 */ /* 0x100fe20008010091 */
[----:B------:R-:W-:Y:S01]  /*7b70*/  FADD.FTZ R25, R25, -R24 ;  /* 0x8000001819197221 */ /* 0x000fe20000010000 */
[----:B------:R-:W-:Y:S01]  /*7b80*/  FFMA.FTZ R24, R28, UR4, R145 ;  /* 0x000000041c187c23 */ /* 0x000fe20008010091 */
[----:B------:R-:W-:Y:S01]  /*7b90*/  FFMA.FTZ R20, R21, UR8, R20 ;  /* 0x0000000815147c23 */ /* 0x000fe20008010014 */
[----:B------:R-:W-:-:S02]  /*7ba0*/  HADD2.F32 R21, -RZ, R40.H1_H1 ;  /* 0x30000028ff157230 */ /* 0x000fc40000004100 */
[----:B------:R-:W-:Y:S01]  /*7bb0*/  FADD.FTZ R22, R27, -R22 ;  /* 0x800000161b167221 */ /* 0x000fe20000010000 */
[----:B-----5:R-:W-:Y:S02]  /*7bc0*/  HADD2.F32 R27, -RZ, R140.H0_H0 ;  /* 0x2000008cff1b7230 */ /* 0x020fe40000004100 */
        /* <DEDUP_REMOVED lines=8> */
[----:B------:R-:W-:-:S02]  /*7c50*/  HADD2.F32 R35, -RZ, R41.H1_H1 ;  /* 0x30000029ff237230 */ /* 0x000fc40000004100 */
[----:B------:R-:W-:Y:S01]  /*7c60*/  FFMA.FTZ R32, R32, UR4, R145 ;  /* 0x0000000420207c23 */ /* 0x000fe20008010091 */
[----:B------:R-:W-:Y:S01]  /*7c70*/  FMUL.FTZ R21, R81, R26 ;  /* 0x0000001a51157220 */ /* 0x000fe20000410000 */
[----:B------:R-:W-:Y:S02]  /*7c80*/  HADD2.F32 R23, -RZ, R42.H1_H1 ;  /* 0x3000002aff177230 */ /* 0x000fe40000004100 */
[----:B------:R-:W-:Y:S01]  /*7c90*/  FADD.FTZ R31, R31, -R30 ;  /* 0x8000001e1f1f7221 */ /* 0x000fe20000010000 */
[----:B------:R-:W-:Y:S01]  /*7ca0*/  FFMA.FTZ R35, R22, UR8, R35 ;  /* 0x0000000816237c23 */ /* 0x000fe20008010023 */
[----:B------:R-:W-:Y:S01]  /*7cb0*/  HADD2.F32 R22, -RZ, R43.H0_H0 ;  /* 0x2000002bff167230 */ /* 0x000fe20000004100 */
[----:B------:R-:W-:Y:S01]  /*7cc0*/  F2FP.F16.F32.PACK_AB R20, R21, R20 ;  /* 0x000000141514723e */ /* 0x000fe200000000ff */
[----:B------:R-:W-:Y:S02]  /*7cd0*/  HADD2.F32 R21, -RZ, R41.H0_H0 ;  /* 0x20000029ff157230 */ /* 0x000fe40000004100 */
[----:B------:R-:W-:Y:S01]  /*7ce0*/  FADD.FTZ R33, R33, -R32 ;  /* 0x8000002021217221 */ /* 0x000fe20000010000 */
[----:B------:R-:W-:Y:S01]  /*7cf0*/  FFMA.FTZ R23, R31, UR8, R23 ;  /* 0x000000081f177c23 */ /* 0x000fe20008010017 */
[----:B------:R-:W-:-:S02]  /*7d00*/  HADD2.F32 R31, -RZ, R142.H0_H0 ;  /* 0x2000008eff1f7230 */ /* 0x000fc40000004100 */
[----:B------:R-:W-:Y:S01]  /*7d10*/  FFMA.FTZ R25, R25, UR8, R21 ;  /* 0x0000000819197c23 */ /* 0x000fe20008010015 */
[----:B------:R-:W-:Y:S02]  /*7d20*/  HADD2.F32 R21, -RZ, R42.H0_H0 ;  /* 0x2000002aff157230 */ /* 0x000fe40000004100 */
[----:B------:R-:W-:Y:S01]  /*7d30*/  FFMA.FTZ R22, R33, UR8, R22 ;  /* 0x0000000821167c23 */ /* 0x000fe20008010016 */
[----:B------:R-:W-:Y:S02]  /*7d40*/  HADD2.F32 R30, -RZ, R142.H1_H1 ;  /* 0x3000008eff1e7230 */ /* 0x000fe40000004100 */
[----:B------:R-:W-:Y:S01]  /*7d50*/  FMUL.FTZ R34, R25, UR7 ;  /* 0x0000000719227c20 */ /* 0x000fe20008410000 */
[----:B------:R-:W-:Y:S02]  /*7d60*/  HADD2.F32 R140, -RZ, R140.H1_H1 ;  /* 0x3000008cff8c7230 */ /* 0x000fe40000004100 */
[----:B------:R-:W-:Y:S01]  /*7d70*/  FFMA.FTZ R24, R24, UR8, R21 ;  /* 0x0000000818187c23 */ /* 0x000fe20008010015 */
[----:B------:R-:W-:-:S02]  /*7d80*/  HADD2.F32 R21, -RZ, R43.H1_H1 ;  /* 0x3000002bff157230 */ /* 0x000fc40000004100 */
[----:B------:R-:W-:Y:S01]  /*7d90*/  FMUL.FTZ R23, R23, UR7 ;  /* 0x0000000717177c20 */ /* 0x000fe20008410000 */
[--C-:B------:R-:W-:Y:S02]  /*7da0*/  HADD2.F32 R29, -RZ, R141.reuse.H0_H0 ;  /* 0x2000008dff1d7230 */ /* 0x100fe40000004100 */
[----:B------:R-:W-:Y:S01]  /*7db0*/  FMUL.FTZ R24, R24, UR7 ;  /* 0x0000000718187c20 */ /* 0x000fe20008410000 */
[----:B------:R-:W-:Y:S01]  /*7dc0*/  FMUL.FTZ R25, R35, UR7 ;  /* 0x0000000723197c20 */ /* 0x000fe20008410000 */
[----:B------:R-:W-:Y:S01]  /*7dd0*/  FFMA.FTZ R21, R28, UR8, R21 ;  /* 0x000000081c157c23 */ /* 0x000fe20008010015 */
[----:B------:R-:W-:Y:S02]  /*7de0*/  HADD2.F32 R28, -RZ, R141.H1_H1 ;  /* 0x3000008dff1c7230 */ /* 0x000fe40000004100 */
[----:B------:R-:W-:Y:S01]  /*7df0*/  FMUL.FTZ R22, R22, UR7 ;  /* 0x0000000716167c20 */ /* 0x000fe20008410000 */
[--C-:B------:R-:W-:Y:S02]  /*7e00*/  HADD2.F32 R32, -RZ, R143.reuse.H0_H0 ;  /* 0x2000008fff207230 */ /* 0x100fe40000004100 */
[----:B------:R-:W-:Y:S01]  /*7e10*/  FMUL.FTZ R21, R21, UR7 ;  /* 0x0000000715157c20 */ /* 0x000fe20008410000 */
[----:B------:R-:W-:Y:S01]  /*7e20*/  FMUL.FTZ R31, R24, R31 ;  /* 0x0000001f181f7220 */ /* 0x000fe20000410000 */
[----:B------:R-:W-:Y:S01]  /*7e30*/  FMUL.FTZ R30, R23, R30 ;  /* 0x0000001e171e7220 */ /* 0x000fe20000410000 */
[----:B------:R-:W-:Y:S01]  /*7e40*/  FMUL.FTZ R26, R26, R140 ;  /* 0x0000008c1a1a7220 */ /* 0x000fe20000410000 */
[----:B------:R-:W-:-:S02]  /*7e50*/  HADD2.F32 R33, -RZ, R143.H1_H1 ;  /* 0x3000008fff217230 */ /* 0x000fc40000004100 */
        /* <DEDUP_REMOVED lines=13> */
.L_x_10070:
        /* <DEDUP_REMOVED lines=17> */
[----:B------:R-:W-:Y:S01]  /*8040*/  FFMA.FTZ R153, R153, UR4, R145 ;  /* 0x0000000499997c23 */ /* 0x000fe20008010091 */
[----:B------:R-:W-:Y:S01]  /*8050*/  FFMA.FTZ R136, R14, UR8, R136 ;  /* 0x000000080e887c23 */ /* 0x000fe20008010088 */
[----:B------:R-:W-:-:S02]  /*8060*/  HADD2.F32 R137, -RZ, R37.H1_H1 ;  /* 0x30000025ff897230 */ /* 0x000fc40000004100 */
[----:B------:R-:W-:Y:S01]  /*8070*/  FFMA.FTZ R15, R15, UR8, R13 ;  /* 0x000000080f0f7c23 */ /* 0x000fe2000801000d */
[----:B------:R-:W-:Y:S02]  /*8080*/  HADD2.F32 R13, -RZ, R37.H0_H0 ;  /* 0x20000025ff0d7230 */ /* 0x000fe40000004100 */
[----:B------:R-:W-:Y:S01]  /*8090*/  FADD.FTZ R16, R16, -R152 ;  /* 0x8000009810107221 */ /* 0x000fe20000010000 */
[----:B------:R-:W-:Y:S01]  /*80a0*/  FADD.FTZ R153, R17, -R153 ;  /* 0x8000009911997221 */ /* 0x000fe20000010000 */
[--C-:B-----5:R-:W-:Y:S02]  /*80b0*/  HADD2.F32 R14, -RZ, R20.reuse.H0_H0 ;  /* 0x20000014ff0e7230 */ /* 0x120fe40000004100 */
[----:B------:R-:W-:Y:S01]  /*80c0*/  FMUL.FTZ R19, R136, UR7 ;  /* 0x0000000788137c20 */ /* 0x000fe20008410000 */
[----:B------:R-:W-:Y:S01]  /*80d0*/  FFMA.FTZ R16, R16, UR8, R13 ;  /* 0x0000000810107c23 */ /* 0x000fe2000801000d */
[----:B------:R-:W-:Y:S01]  /*80e0*/  FFMA.FTZ R137, R153, UR8, R137 ;  /* 0x0000000899897c23 */ /* 0x000fe20008010089 */
[----:B------:R-:W-:-:S02]  /*80f0*/  HADD2.F32 R13, -RZ, R20.H1_H1 ;  /* 0x30000014ff0d7230 */ /* 0x000fc40000004100 */
[----:B------:R-:W-:Y:S01]  /*8100*/  FMUL.FTZ R20, R19, R14 ;  /* 0x0000000e13147220 */ /* 0x000fe20000410000 */
[--C-:B------:R-:W-:Y:S02]  /*8110*/  HADD2.F32 R24, -RZ, R21.reuse.H0_H0 ;  /* 0x20000015ff187230 */ /* 0x100fe40000004100 */
[----:B------:R-:W-:Y:S01]  /*8120*/  FMUL.FTZ R17, R16, UR7 ;  /* 0x0000000710117c20 */ /* 0x000fe20008410000 */
[----:B------:R-:W-:Y:S02]  /*8130*/  HADD2.F32 R21, -RZ, R21.H1_H1 ;  /* 0x30000015ff157230 */ /* 0x000fe40000004100 */
[----:B------:R-:W-:Y:S01]  /*8140*/  FMUL.FTZ R14, R137, UR7 ;  /* 0x00000007890e7c20 */ /* 0x000fe20008410000 */
[C---:B------:R-:W-:Y:S01]  /*8150*/  F2FP.F16.F32.PACK_AB R136, R15.reuse, R136 ;  /* 0x000000880f88723e */ /* 0x040fe200000000ff */
        /* <DEDUP_REMOVED lines=9> */
[----:B------:R-:W-:Y:S01]  /*81f0*/  F2FP.F16.F32.PACK_AB R17, R14, R17 ;  /* 0x000000110e11723e */ /* 0x000fe200000000ff */
[----:B------:R-:W-:-:S02]  /*8200*/  HADD2.F32 R14, -RZ, R38.H1_H1 ;  /* 0x30000026ff0e7230 */ /* 0x000fc40000004100 */
[----:B------:R-:W-:Y:S01]  /*8210*/  FFMA.FTZ R154, R154, UR4, R145 ;  /* 0x000000049a9a7c23 */ /* 0x000fe20008010091 */
[----:B------:R-:W-:Y:S01]  /*8220*/  FADD.FTZ R148, R148, -R155 ;  /* 0x8000009b94947221 */ /* 0x000fe20000010000 */
[--C-:B------:R-:W-:Y:S01]  /*8230*/  FFMA.FTZ R156, R156, UR4, R145.reuse ;  /* 0x000000049c9c7c23 */ /* 0x100fe20008010091 */
[----:B------:R-:W-:Y:S01]  /*8240*/  F2FP.F16.F32.PACK_AB R137, R137, R16 ;  /* 0x000000108989723e */ /* 0x000fe200000000ff */
[----:B------:R-:W-:Y:S01]  /*8250*/  FFMA.FTZ R145, R157, UR4, R145 ;  /* 0x000000049d917c23 */ /* 0x000fe20008010091 */
[----:B------:R-:W-:Y:S01]  /*8260*/  F2FP.F16.F32.PACK_AB R16, R15, R19 ;  /* 0x000000130f10723e */ /* 0x000fe200000000ff */
        /* <DEDUP_REMOVED lines=9> */
[--C-:B------:R-:W-:Y:S02]  /*8300*/  HADD2.F32 R15, -RZ, R22.reuse.H1_H1 ;  /* 0x30000016ff0f7230 */ /* 0x100fe40000004100 */
[----:B------:R-:W-:Y:S01]  /*8310*/  FFMA.FTZ R151, R151, UR8, R14 ;  /* 0x0000000897977c23 */ /* 0x000fe2000801000e */
[----:B------:R-:W-:Y:S01]  /*8320*/  FMUL.FTZ R19, R18, UR7 ;  /* 0x0000000712137c20 */ /* 0x000fe20008410000 */
[----:B------:R-:W-:Y:S01]  /*8330*/  F2FP.F16.F32.PACK_AB R138, R148, R18 ;  /* 0x00000012948a723e */ /* 0x000fe200000000ff */
[----:B------:R-:W-:-:S02]  /*8340*/  HADD2.F32 R14, -RZ, R22.H0_H0 ;  /* 0x20000016ff0e7230 */ /* 0x000fc40000004100 */
[----:B------:R-:W-:Y:S01]  /*8350*/  FMUL.FTZ R18, R139, UR7 ;  /* 0x000000078b127c20 */ /* 0x000fe20008410000 */
[--C-:B------:R-:W-:Y:S02]  /*8360*/  HADD2.F32 R34, -RZ, R23.reuse.H1_H1 ;  /* 0x30000017ff227230 */ /* 0x100fe40000004100 */
[----:B------:R-:W-:Y:S01]  /*8370*/  FMUL.FTZ R148, R148, UR7 ;  /* 0x0000000794947c20 */ /* 0x000fe20008410000 */
[C---:B------:R-:W-:Y:S01]  /*8380*/  F2FP.F16.F32.PACK_AB R139, R151.reuse, R139 ;  /* 0x0000008b978b723e */ /* 0x040fe200000000ff */
[----:B------:R-:W-:Y:S01]  /*8390*/  FMUL.FTZ R151, R151, UR7 ;  /* 0x0000000797977c20 */ /* 0x000fe20008410000 */
[----:B------:R-:W-:Y:S02]  /*83a0*/  HADD2.F32 R25, -RZ, R23.H0_H0 ;  /* 0x20000017ff197230 */ /* 0x000fe40000004100 */
        /* <DEDUP_REMOVED lines=9> */
[----:B------:R-:W-:Y:S01]  /*8440*/  F2FP.F16.F32.PACK_AB R19, R151, R14 ;  /* 0x0000000e9713723e */ /* 0x000fe200000000ff */
[----:B------:R-:W-:Y:S06]  /*8450*/  BRA `(.L_x_10072) ;  /* 0x0000000400107947 */ /* 0x000fec0003800000 */
.L_x_10071:
[--C-:B------:R-:W-:Y:S01]  /*8460*/  FFMA.FTZ R13, R13, UR4, R145.reuse ;  /* 0x000000040d0d7c23 */ /* 0x100fe20008010091 */
[--C-:B------:R-:W-:Y:S01]  /*8470*/  FFMA.FTZ R150, R150, UR4, R145.reuse ;  /* 0x0000000496967c23 */ /* 0x100fe20008010091 */
[----:B------:R-:W-:Y:S01]  /*8480*/  FFMA.FTZ R153, R153, UR4, R145 ;  /* 0x0000000499997c23 */ /* 0x000fe20008010091 */
[----:B------:R-:W-:Y:S02]  /*8490*/  HADD2.F32 R35, -RZ, R37.H0_H0 ;  /* 0x20000025ff237230 */ /* 0x000fe40000004100 */
[----:B------:R-:W-:Y:S01]  /*84a0*/  FADD.FTZ R13, R14, -R13 ;  /* 0x8000000d0e0d7221 */ /* 0x000fe20000010000 */
[----:B------:R-:W-:Y:S01]  /*84b0*/  FFMA.FTZ R14, R152, UR4, R145 ;  /* 0x00000004980e7c23 */ /* 0x000fe20008010091 */
[----:B------:R-:W-:Y:S01]  /*84c0*/  FADD.FTZ R15, R15, -R150 ;  /* 0x800000960f0f7221 */ /* 0x000fe20000010000 */
[----:B------:R-:W-:Y:S01]  /*84d0*/  FADD.FTZ R153, R17, -R153 ;  /* 0x8000009911997221 */ /* 0x000fe20000010000 */
[----:B-----5:R-:W-:Y:S02]  /*84e0*/  HADD2.F32 R17, -RZ, R20.H1_H1 ;  /* 0x30000014ff117230 */ /* 0x020fe40000004100 */
[----:B------:R-:W-:Y:S01]  /*84f0*/  FADD.FTZ R14, R16, -R14 ;  /* 0x8000000e100e7221 */ /* 0x000fe20000010000 */
[----:B------:R-:W-:-:S02]  /*8500*/  HADD2.F32 R16, -RZ, R36.H0_H0 ;  /* 0x20000024ff107230 */ /* 0x000fc40000004100 */
[--C-:B------:R-:W-:Y:S01]  /*8510*/  FFMA.FTZ R155, R155, UR4, R145.reuse ;  /* 0x000000049b9b7c23 */ /* 0x100fe20008010091 */
[----:B------:R-:W-:Y:S01]  /*8520*/  FFMA.FTZ R154, R154, UR4, R145 ;  /* 0x000000049a9a7c23 */ /* 0x000fe20008010091 */
[----:B------:R-:W-:Y:S01]  /*8530*/  FFMA.FTZ R35, R14, UR8, R35 ;  /* 0x000000080e237c23 */ /* 0x000fe20008010023 */
[----:B------:R-:W-:Y:S02]  /*8540*/  HADD2.F32 R14, -RZ, R38.H1_H1 ;  /* 0x30000026ff0e7230 */ /* 0x000fe40000004100 */
[----:B------:R-:W-:Y:S01]  /*8550*/  FFMA.FTZ R16, R13, UR8, R16 ;  /* 0x000000080d107c23 */ /* 0x000fe20008010010 */
[----:B------:R-:W-:Y:S02]  /*8560*/  HADD2.F32 R13, -RZ, R36.H1_H1 ;  /* 0x30000024ff0d7230 */ /* 0x000fe40000004100 */
[----:B------:R-:W-:Y:S01]  /*8570*/  FADD.FTZ R19, R148, -R155 ;  /* 0x8000009b94137221 */ /* 0x000fe20000010000 */
[----:B------:R-:W-:Y:S01]  /*8580*/  FFMA.FTZ R156, R156, UR4, R145 ;  /* 0x000000049c9c7c23 */ /* 0x000fe20008010091 */
[----:B------:R-:W-:Y:S01]  /*8590*/  FMUL.FTZ R16, R16, UR7 ;  /* 0x0000000710107c20 */ /* 0x000fe20008410000 */
[----:B------:R-:W-:Y:S01]  /*85a0*/  FADD.FTZ R140, R18, -R154 ;  /* 0x8000009a128c7221 */ /* 0x000fe20000010000 */
[----:B------:R-:W-:Y:S01]  /*85b0*/  FFMA.FTZ R13, R15, UR8, R13 ;  /* 0x000000080f0d7c23 */ /* 0x000fe2000801000d */
[----:B------:R-:W-:-:S02]  /*85c0*/  HADD2.F32 R15, -RZ, R20.H0_H0 ;  /* 0x20000014ff0f7230 */ /* 0x000fc40000004100 */
[----:B------:R-:W-:Y:S01]  /*85d0*/  FFMA.FTZ R145, R157, UR4, R145 ;  /* 0x000000049d917c23 */ /* 0x000fe20008010091 */
[----:B------:R-:W-:Y:S01]  /*85e0*/  FFMA.FTZ R19, R19, UR8, R14 ;  /* 0x0000000813137c23 */ /* 0x000fe2000801000e */
[----:B------:R-:W-:Y:S01]  /*85f0*/  FMUL.FTZ R13, R13, UR7 ;  /* 0x000000070d0d7c20 */ /* 0x000fe20008410000 */
[----:B------:R-:W-:Y:S02]  /*8600*/  HADD2.F32 R14, -RZ, R39.H1_H1 ;  /* 0x30000027ff0e7230 */ /* 0x000fe40000004100 */
[----:B------:R-:W-:Y:S01]  /*8610*/  FMUL.FTZ R20, R16, R15 ;  /* 0x0000000f10147220 */ /* 0x000fe20000410000 */
[----:B------:R-:W-:Y:S01]  /*8620*/  FMUL.FTZ R16, R88, R16 ;  /* 0x0000001058107220 */ /* 0x000fe20000410000 */
[----:B------:R-:W-:Y:S01]  /*8630*/  FMUL.FTZ R15, R89, R13 ;  /* 0x0000000d590f7220 */ /* 0x000fe20000410000 */
[----:B------:R-:W-:Y:S01]  /*8640*/  FADD.FTZ R145, R151, -R145 ;  /* 0x8000009197917221 */ /* 0x000fe20000010000 */
[----:B------:R-:W-:Y:S01]  /*8650*/  FADD.FTZ R156, R149, -R156 ;  /* 0x8000009c959c7221 */ /* 0x000fe20000010000 */
[----:B------:R-:W-:Y:S01]  /*8660*/  FMUL.FTZ R13, R13, R17 ;  /* 0x000000110d0d7220 */ /* 0x000fe20000410000 */
[----:B------:R-:W-:Y:S01]  /*8670*/  HADD2.F32 R24, -RZ, R21.H0_H0 ;  /* 0x20000015ff187230 */ /* 0x000fe20000004100 */
[----:B------:R-:W-:Y:S01]  /*8680*/  F2FP.F16.F32.PACK_AB R16, R15, R16 ;  /* 0x000000100f10723e */ /* 0x000fe200000000ff */
[----:B------:R-:W-:-:S02]  /*8690*/  HADD2.F32 R15, -RZ, R37.H1_H1 ;  /* 0x30000025ff0f7230 */ /* 0x000fc40000004100 */
[----:B------:R-:W-:Y:S01]  /*86a0*/  FFMA.FTZ R14, R145, UR8, R14 ;  /* 0x00000008910e7c23 */ /* 0x000fe2000801000e */
[----:B------:R-:W-:Y:S02]  /*86b0*/  HADD2.F32 R21, -RZ, R21.H1_H1 ;  /* 0x30000015ff157230 */ /* 0x000fe40000004100 */
[----:B------:R-:W-:Y:S01]  /*86c0*/  FMUL.FTZ R19, R19, UR7 ;  /* 0x0000000713137c20 */ /* 0x000fe20008410000 */
[----:B------:R-:W-:Y:S02]  /*86d0*/  HADD2.F32 R17, -RZ, R22.H0_H0 ;  /* 0x20000016ff117230 */ /* 0x000fe40000004100 */
[----:B------:R-:W-:Y:S01]  /*86e0*/  FFMA.FTZ R153, R153, UR8, R15 ;  /* 0x0000000899997c23 */ /* 0x000fe2000801000f */
[----:B------:R-:W-:Y:S02]  /*86f0*/  HADD2.F32 R15, -RZ, R38.H0_H0 ;  /* 0x20000026ff0f7230 */ /* 0x000fe40000004100 */
[----:B------:R-:W-:Y:S01]  /*8700*/  FMUL.FTZ R35, R35, UR7 ;  /* 0x0000000723237c20 */ /* 0x000fe20008410000 */
[----:B------:R-:W-:-:S02]  /*8710*/  HADD2.F32 R18, -RZ, R22.H1_H1 ;  /* 0x30000016ff127230 */ /* 0x000fc40000004100 */
[----:B------:R-:W-:Y:S01]  /*8720*/  FMUL.FTZ R22, R153, UR7 ;  /* 0x0000000799167c20 */ /* 0x000fe20008410000 */
[----:B------:R-:W-:Y:S02]  /*8730*/  HADD2.F32 R25, -RZ, R23.H0_H0 ;  /* 0x20000017ff197230 */ /* 0x000fe40000004100 */
[----:B------:R-:W-:Y:S01]  /*8740*/  FFMA.FTZ R140, R140, UR8, R15 ;  /* 0x000000088c8c7c23 */ /* 0x000fe2000801000f */
[----:B------:R-:W-:Y:S02]  /*8750*/  HADD2.F32 R15, -RZ, R39.H0_H0 ;  /* 0x20000027ff0f7230 */ /* 0x000fe40000004100 */
[----:B------:R-:W-:Y:S01]  /*8760*/  FMUL.FTZ R14, R14, UR7 ;  /* 0x000000070e0e7c20 */ /* 0x000fe20008410000 */
[----:B------:R-:W-:Y:S02]  /*8770*/  HADD2.F32 R34, -RZ, R23.H1_H1 ;  /* 0x30000017ff227230 */ /* 0x000fe40000004100 */
[----:B------:R-:W-:Y:S01]  /*8780*/  FMUL.FTZ R23, R140, UR7 ;  /* 0x000000078c177c20 */ /* 0x000fe20008410000 */
[----:B------:R-:W-:Y:S01]  /*8790*/  FMUL.FTZ R21, R22, R21 ;  /* 0x0000001516157220 */ /* 0x000fe20000410000 */
[----:B------:R-:W-:Y:S01]  /*87a0*/  FFMA.FTZ R15, R156, UR8, R15 ;  /* 0x000000089c0f7c23 */ /* 0x000fe2000801000f */
[----:B------:R-:W-:Y:S01]  /*87b0*/  FMUL.FTZ R140, R91, R22 ;  /* 0x000000165b8c7220 */ /* 0x000fe20000410000 */
        /* <DEDUP_REMOVED lines=14> */
.L_x_10072:
[----:B------:R-:W0:Y:S02]  /*88a0*/  @P0 LDC.64 R14, c[0x0][0x478] ;  /* 0x00011e00ff0e0b82 */ /* 0x000e240000000a00 */
[----:B0-----:R-:W-:-:S05]  /*88b0*/  @P0 IMAD.WIDE.U32 R14, R0, 0x10, R14 ;  /* 0x00000010000e0825 */ /* 0x001fca00078e000e */
[----:B------:R0:W-:Y:S02]  /*88c0*/  @P0 STG.E.128 desc[UR18][R14.64], R136 ;  /* 0x000000880e000986 */ /* 0x0001e4000c101d12 */
[----:B0-----:R-:W-:-:S05]  /*88d0*/  MOV R14, 0x10 ;  /* 0x00000010000e7802 */ /* 0x001fca0000000f00 */
[----:B------:R-:W-:-:S05]  /*88e0*/  IMAD.WIDE.U32 R14, R0, R14, UR28 ;  /* 0x0000001c000e7e25 */ /* 0x000fca000f8e000e */
[----:B------:R0:W-:Y:S02]  /*88f0*/  STG.E.128 desc[UR18][R14.64], R16 ;  /* 0x000000100e007986 */ /* 0x0001e4000c101d12 */
.L_x_10062:
        /* <DEDUP_REMOVED lines=138> */
[----:B0-----:R1:W5:Y:S01]  /*91a0*/  LDL.LU R14, [R1+0xb0] ;  /* 0x0000b000010e7983 */ /* 0x0013620000300800 */
        /* <DEDUP_REMOVED lines=66> */
[----:B------:R-:W-:-:S03]  /*95d0*/  MOV R68, R251 ;  /* 0x000000fb00447202 */ /* 0x000fc60000000f00 */
[----:B------:R1:W5:Y:S01]  /*95e0*/  LDL.LU R97, [R1+0x10c] ;  /* 0x00010c0001617983 */ /* 0x0003620000300800 */
        /* <DEDUP_REMOVED lines=21> */
.L_x_10048:
        /* <DEDUP_REMOVED lines=42> */
.L_x_10074:
        /* <DEDUP_REMOVED lines=10> */
.L_x_19379:


//--------------------- .text._ZN10layer_norm13ln_bwd_kernelINS_13Kernel_traitsIf6__halfS2_S2_fjLj5120ELj1ELj1ELj4ELj16ENS_18Kernel_traits_baseILj5120EfS2_S2_S2_fjLj128EEEEELb0ELb1ELb1ELb0EEEvNS_9BwdParamsE --------------------------
	.section	.text._ZN10layer_norm13ln_bwd_kernelINS_13Kernel_traitsIf6__halfS2_S2_fjLj5120ELj1ELj1ELj4ELj16ENS_18Kernel_traits_baseILj5120EfS2_S2_S2_fjLj128EEEEELb0ELb1ELb1ELb0EEEvNS_9BwdParamsE,"ax",@progbits
	.align	128
        .global         _ZN10layer_norm13ln_bwd_kernelINS_13Kernel_traitsIf6__halfS2_S2_fjLj5120ELj1ELj1ELj4ELj16ENS_18Kernel_traits_baseILj5120EfS2_S2_S2_fjLj128EEEEELb0ELb1ELb1ELb0EEEvNS_9BwdParamsE
        .type           _ZN10layer_norm13ln_bwd_kernelINS_13Kernel_traitsIf6__halfS2_S2_fjLj5120ELj1ELj1ELj4ELj16ENS_18Kernel_traits_baseILj5120EfS2_S2_S2_fjLj128EEEEELb0ELb1ELb1ELb0EEEvNS_9BwdParamsE,@function
        .size           _ZN10layer_norm13ln_bwd_kernelINS_13Kernel_traitsIf6__halfS2_S2_fjLj5120ELj1ELj1ELj4ELj16ENS_18Kernel_traits_baseILj5120EfS2_S2_S2_fjLj128EEEEELb0ELb1ELb1ELb0EEEvNS_9BwdParamsE,(.L_x_19380 - _ZN10layer_norm13ln_bwd_kernelINS_13Kernel_traitsIf6__halfS2_S2_fjLj5120ELj1ELj1ELj4ELj16ENS_18Kernel_traits_baseILj5120EfS2_S2_S2_fjLj128EEEEELb0ELb1ELb1ELb0EEEvNS_9BwdParamsE)
        .other          _ZN10layer_norm13ln_bwd_kernelINS_13Kernel_traitsIf6__halfS2_S2_fjLj5120ELj1ELj1ELj4ELj16ENS_18Kernel_traits_baseILj5120EfS2_S2_S2_fjLj128EEEEELb0ELb1ELb1ELb0EEEvNS_9BwdParamsE,@"STO_CUDA_ENTRY STV_DEFAULT"
_ZN10layer_norm13ln_bwd_kernelINS_13Kernel_traitsIf6__halfS2_S2_fjLj5120ELj1ELj1ELj4ELj16ENS_18Kernel_traits_baseILj5120EfS2_S2_S2_fjLj128EEEEELb0ELb1ELb1ELb0EEEvNS_9BwdParamsE:
.text._ZN10layer_norm13ln_bwd_kernelINS_13Kernel_traitsIf6__halfS2_S2_fjLj5120ELj1ELj1ELj4ELj16ENS_18Kernel_traits_baseILj5120EfS2_S2_S2_fjLj128EEEEELb0ELb1ELb1ELb0EEEvNS_9BwdParamsE:
        /* <DEDUP_REMOVED lines=263> */
.L_x_10264:
        /* <DEDUP_REMOVED lines=51> */
[----:B------:R1:W-:Y:S07]  /*13a0*/  STL [R1+0x13c], R7 ;  /* 0x00013c0701007387 */ /* 0x0003ee0000100800 */
[----:B------:R-:W2:Y:S01]  /*13b0*/  LDC.64 R188, c[0x0][0x428] ;  /* 0x00010a00ffbc7b82 */ /* 0x000ea20000000a00 */
[----:B-1----:R-:W3:Y:S04]  /*13c0*/  LDL.LU R7, [R1+0x78] ;  /* 0x0000780001077983 */ /* 0x002ee80000300800 */
[----:B------:R1:W-:Y:S01]  /*13d0*/  STL [R1+0x138], R6 ;  /* 0x0001380601007387 */ /* 0x0003e20000100800 */
[----:B0-----:R-:W-:-:S03]  /*13e0*/  IMAD.WIDE.U32 R184, R197, 0x10, R184 ;  /* 0x00000010c5b87825 */ /* 0x001fc600078e00b8 */
[----:B-1----:R-:W4:Y:S04]  /*13f0*/  LDL R6, [R1+0x118] ;  /* 0x0001180001067983 */ /* 0x002f280000100800 */
[----:B------:R0:W-:Y:S04]  /*1400*/  STL [R1+0x134], R5 ;  /* 0x0001340501007387 */ /* 0x0001e80000100800 */
[----:B------:R-:W3:Y:S01]  /*1410*/  LDG.E.128 R184, desc[UR16][R184.64] ;  /* 0x00000010b8b87981 */ /* 0x000ee2000c1e1d00 */
[----:B--2---:R-:W-:-:S03]  /*1420*/  IMAD.WIDE.U32 R188, R226, 0x10, R188 ;  /* 0x00000010e2bc7825 */ /* 0x004fc600078e00bc */
[----:B0-----:R-:W2:Y:S04]  /*1430*/  LDL.LU R5, [R1+0x7c] ;  /* 0x00007c0001057983 */ /* 0x001ea80000300800 */
[----:B------:R-:W4:Y:S04]  /*1440*/  LDG.E.128 R188, desc[UR16][R188.64] ;  /* 0x00000010bcbc7981 */ /* 0x000f28000c1e1d00 */
[----:B------:R-:W2:Y:S04]  /*1450*/  LDL R252, [R1+0x124] ;  /* 0x0001240001fc7983 */ /* 0x000ea80000100800 */
[----:B------:R0:W-:Y:S04]  /*1460*/  STL [R1+0x130], R4 ;  /* 0x0001300401007387 */ /* 0x0001e80000100800 */
[----:B0-----:R-:W2:Y:S01]  /*1470*/  LDL R4, [R1+0x11c] ;  /* 0x00011c0001047983 */ /* 0x001ea20000100800 */
[----:B------:R-:W-:-:S03]  /*1480*/  ISETP.NE.U32.AND P0, PT, RZ, UR22, PT ;  /* 0x00000016ff007c0c */ /* 0x000fc6000bf05070 */
[----:B------:R-:W-:Y:S01]  /*1490*/  STL [R1+0x12c], R3 ;  /* 0x00012c0301007387 */ /* 0x000fe20000100800 */
[----:B------:R-:W-:-:S03]  /*14a0*/  ISETP.NE.AND.EX P0, PT, RZ, UR23, PT, P0 ;  /* 0x00000017ff007c0c */ /* 0x000fc6000bf05300 */
[----:B------:R0:W-:Y:S10]  /*14b0*/  STL [R1+0x128], R2 ;  /* 0x0001280201007387 */ /* 0x0001f40000100800 */
[----:B------:R-:W1:Y:S01]  /*14c0*/  @P0 LDC.64 R244, c[0x0][0x438] ;  /* 0x00010e00fff40b82 */ /* 0x000e620000000a00 */
[----:B0-----:R-:W2:Y:S01]  /*14d0*/  LDL.LU R2, [R1+0x6c] ;  /* 0x00006c0001027983 */ /* 0x001ea20000300800 */
[----:B-1----:R-:W-:-:S05]  /*14e0*/  @P0 IMAD.WIDE.U32 R244, R197, 0x10, R244 ;  /* 0x00000010c5f40825 */ /* 0x002fca00078e00f4 */
[----:B------:R0:W5:Y:S01]  /*14f0*/  @P0 LDG.E.128 R24, desc[UR16][R244.64] ;  /* 0x00000010f4180981 */ /* 0x000162000c1e1d00 */
[--C-:B---3--:R-:W-:Y:S02]  /*1500*/  HADD2.F32 R0, -RZ, R184.reuse.H0_H0 ;  /* 0x200000b8ff007230 */ /* 0x108fe40000004100 */
[----:B------:R-:W-:-:S03]  /*1510*/  HADD2.F32 R246, -RZ, R184.H1_H1 ;  /* 0x300000b8fff67230 */ /* 0x000fc60000004100 */
[----:B------:R-:W-:Y:S01]  /*1520*/  FADD.FTZ R0, R0, -UR32 ;  /* 0x8000002000007e21 */ /* 0x000fe20008010000 */
[--C-:B0-----:R-:W-:Y:S02]  /*1530*/  HADD2.F32 R245, -RZ, R185.reuse.H0_H0 ;  /* 0x200000b9fff57230 */ /* 0x101fe40000004100 */
[----:B------:R-:W-:Y:S01]  /*1540*/  FADD.FTZ R249, R246, -UR32 ;  /* 0x80000020f6f97e21 */ /* 0x000fe20008010000 */
[----:B------:R-:W-:Y:S02]  /*1550*/  HADD2.F32 R247, -RZ, R186.H0_H0 ;  /* 0x200000bafff77230 */ /* 0x000fe40000004100 */
[----:B------:R-:W-:Y:S01]  /*1560*/  FMUL.FTZ R0, R0, UR30 ;  /* 0x0000001e00007c20 */ /* 0x000fe20008410000 */
[----:B----4-:R-:W-:Y:S02]  /*1570*/  HADD2.F32 R196, -RZ, R188.H0_H0 ;  /* 0x200000bcffc47230 */ /* 0x010fe40000004100 */
[----:B------:R-:W-:Y:S02]  /*1580*/  HADD2.F32 R248, -RZ, R185.H1_H1 ;  /* 0x300000b9fff87230 */ /* 0x000fe40000004100 */
[----:B------:R-:W-:-:S02]  /*1590*/  HADD2.F32 R186, -RZ, R186.H1_H1 ;  /* 0x300000baffba7230 */ /* 0x000fc40000004100 */
[--C-:B------:R-:W-:Y:S02]  /*15a0*/  HADD2.F32 R250, -RZ, R187.reuse.H0_H0 ;  /* 0x200000bbfffa7230 */ /* 0x100fe40000004100 */
[----:B------:R-:W-:Y:S02]  /*15b0*/  HADD2.F32 R251, -RZ, R187.H1_H1 ;  /* 0x300000bbfffb7230 */ /* 0x000fe40000004100 */
[----:B------:R-:W-:Y:S01]  /*15c0*/  FADD.FTZ R246, R245, -UR32 ;  /* 0x80000020f5f67e21 */ /* 0x000fe20008010000 */
[----:B------:R-:W-:Y:S02]  /*15d0*/  HADD2.F32 R244, -RZ, R188.H1_H1 ;  /* 0x300000bcfff47230 */ /* 0x000fe40000004100 */
[----:B------:R-:W-:Y:S01]  /*15e0*/  FMUL.FTZ R3, R249, UR30 ;  /* 0x0000001ef9037c20 */ /* 0x000fe20008410000 */
[--C-:B------:R-:W-:Y:S02]  /*15f0*/  HADD2.F32 R228, -RZ, R189.reuse.H0_H0 ;  /* 0x200000bdffe47230 */ /* 0x100fe40000004100 */
[----:B------:R-:W-:Y:S01]  /*1600*/  FFMA.FTZ R7, R0, R196, R7 ;  /* 0x000000c400077223 */ /* 0x000fe20000010007 */
[----:B------:R-:W-:-:S02]  /*1610*/  HADD2.F32 R227, -RZ, R189.H1_H1 ;  /* 0x300000bdffe37230 */ /* 0x000fc40000004100 */
[----:B------:R-:W-:Y:S01]  /*1620*/  FADD.FTZ R245, R248, -UR32 ;  /* 0x80000020f8f57e21 */ /* 0x000fe20008010000 */
[--C-:B------:R-:W-:Y:S02]  /*1630*/  HADD2.F32 R189, -RZ, R190.reuse.H0_H0 ;  /* 0x200000beffbd7230 */ /* 0x100fe40000004100 */
[----:B------:R-:W-:Y:S01]  /*1640*/  FADD.FTZ R188, R250, -UR32 ;  /* 0x80000020fabc7e21 */ /* 0x000fe20008010000 */
[----:B------:R-:W-:Y:S02]  /*1650*/  HADD2.F32 R187, -RZ, R190.H1_H1 ;  /* 0x300000beffbb7230 */ /* 0x000fe40000004100 */
[----:B------:R-:W-:Y:S01]  /*1660*/  FADD.FTZ R190, R186, -UR32 ;  /* 0x80000020babe7e21 */ /* 0x000fe20008010000 */
[--C-:B------:R-:W-:Y:S01]  /*1670*/  HADD2.F32 R185, -RZ, R191.reuse.H0_H0 ;  /* 0x200000bfffb97230 */ /* 0x100fe20000004100 */
[----:B------:R-:W3:Y:S01]  /*1680*/  LDL R248, [R1+0x10c] ;  /* 0x00010c0001f87983 */ /* 0x000ee20000100800 */
[----:B------:R-:W-:Y:S02]  /*1690*/  HADD2.F32 R184, -RZ, R191.H1_H1 ;  /* 0x300000bfffb87230 */ /* 0x000fe40000004100 */
[----:B------:R-:W-:Y:S01]  /*16a0*/  FADD.FTZ R191, R247, -UR32 ;  /* 0x80000020f7bf7e21 */ /* 0x000fe20008010000 */
[----:B------:R-:W-:Y:S01]  /*16b0*/  FADD.FTZ R186, R251, -UR32 ;  /* 0x80000020fbba7e21 */ /* 0x000fe20008010000 */
[----:B------:R-:W4:Y:S01]  /*16c0*/  LDL R247, [R1+0x120] ;  /* 0x0001200001f77983 */ /* 0x000f220000100800 */
[----:B--2---:R-:W-:-:S03]  /*16d0*/  FFMA.FTZ R5, R3, R244, R5 ;  /* 0x000000f403057223 */ /* 0x004fc60000010005 */
[----:B------:R-:W2:Y:S01]  /*16e0*/  LDL R250, [R1+0x108] ;  /* 0x0001080001fa7983 */ /* 0x000ea20000100800 */
[----:B------:R-:W-:-:S03]  /*16f0*/  FADD.FTZ R104, R104, R196 ;  /* 0x000000c468687221 */ /* 0x000fc60000010000 */
[----:B------:R-:W3:Y:S01]  /*1700*/  LDL.LU R251, [R1+0x80] ;  /* 0x0000800001fb7983 */ /* 0x000ee20000300800 */
[----:B------:R-:W-:-:S03]  /*1710*/  FMUL.FTZ R196, R6, R196 ;  /* 0x000000c406c47220 */ /* 0x000fc60000410000 */
[----:B------:R-:W2:Y:S04]  /*1720*/  LDL.LU R249, [R1+0x68] ;  /* 0x0000680001f97983 */ /* 0x000ea80000300800 */
[----:B------:R0:W-:Y:S01]  /*1730*/  STL [R1+0x78], R7 ;  /* 0x0000780701007387 */ /* 0x0001e20000100800 */
[----:B------:R-:W-:Y:S01]  /*1740*/  FADD.FTZ R105, R105, R244 ;  /* 0x000000f469697221 */ /* 0x000fe20000010000 */
[----:B------:R-:W-:Y:S02]  /*1750*/  FMUL.FTZ R4, R4, R244 ;  /* 0x000000f404047220 */ /* 0x000fe40000410000 */
[----:B0-----:R0:W5:Y:S04]  /*1760*/  LDL.LU R7, [R1+0x13c] ;  /* 0x00013c0001077983 */ /* 0x0011680000300800 */
[----:B------:R0:W5:Y:S04]  /*1770*/  LDL.LU R6, [R1+0x138] ;  /* 0x0001380001067983 */ /* 0x0001680000300800 */
[----:B------:R-:W-:Y:S04]  /*1780*/  STL [R1+0x10], R3 ;  /* 0x0000100301007387 */ /* 0x000fe80000100800 */
[----:B------:R1:W-:Y:S04]  /*1790*/  STL [R1+0x7c], R5 ;  /* 0x00007c0501007387 */ /* 0x0003e80000100800 */
[----:B-1----:R0:W5:Y:S04]  /*17a0*/  LDL.LU R5, [R1+0x134] ;  /* 0x0001340001057983 */ /* 0x0021680000300800 */
[----:B------:R-:W2:Y:S01]  /*17b0*/  LDL.LU R244, [R1+0x84] ;  /* 0x0000840001f47983 */ /* 0x000ea20000300800 */
[----:B------:R-:W-:Y:S01]  /*17c0*/  FMUL.FTZ R246, R246, UR30 ;  /* 0x0000001ef6f67c20 */ /* 0x000fe20008410000 */
[----:B------:R-:W-:-:S04]  /*17d0*/  FMUL.FTZ R245, R245, UR30 ;  /* 0x0000001ef5f57c20 */ /* 0x000fc80008410000 */
[----:B------:R-:W-:Y:S04]  /*17e0*/  STL [R1+0x8], R246 ;  /* 0x000008f601007387 */ /* 0x000fe80000100800 */
[----:B------:R-:W-:Y:S04]  /*17f0*/  STL [R1+0xc], R4 ;  /* 0x00000c0401007387 */ /* 0x000fe80000100800 */
[----:B------:R-:W-:Y:S01]  /*1800*/  STL [R1], R245 ;  /* 0x000000f501007387 */ /* 0x000fe20000100800 */
[----:B------:R-:W-:Y:S01]  /*1810*/  FADD.FTZ R106, R106, R228 ;  /* 0x000000e46a6a7221 */ /* 0x000fe20000010000 */
[----:B------:R-:W-:Y:S01]  /*1820*/  FADD.FTZ R100, R100, R189 ;  /* 0x000000bd64647221 */ /* 0x000fe20000010000 */
[----:B------:R-:W-:Y:S01]  /*1830*/  FADD.FTZ R107, R107, R227 ;  /* 0x000000e36b6b7221 */ /* 0x000fe20000010000 */
[----:B------:R-:W-:Y:S01]  /*1840*/  FMUL.FTZ R252, R252, R227 ;  /* 0x000000e3fcfc7220 */ /* 0x000fe20000410000 */
[-C--:B----4-:R-:W-:Y:S01]  /*1850*/  FMUL.FTZ R247, R247, R228.reuse ;  /* 0x000000e4f7f77220 */ /* 0x090fe20000410000 */
[----:B---3--:R-:W-:-:S05]  /*1860*/  FFMA.FTZ R251, R246, R228, R251 ;  /* 0x000000e4f6fb7223 */ /* 0x008fca00000100fb */
[----:B------:R1:W-:Y:S04]  /*1870*/  STL [R1+0x80], R251 ;  /* 0x000080fb01007387 */ /* 0x0003e80000100800 */
[----:B------:R-:W-:Y:S01]  /*1880*/  STL [R1+0x4], R247 ;  /* 0x000004f701007387 */ /* 0x000fe20000100800 */
[----:B-1----:R-:W-:-:S04]  /*1890*/  FMUL.FTZ R251, R191, UR30 ;  /* 0x0000001ebffb7c20 */ /* 0x002fc80008410000 */
[-C--:B--2---:R-:W-:Y:S01]  /*18a0*/  FFMA.FTZ R249, R251, R189.reuse, R249 ;  /* 0x000000bdfbf97223 */ /* 0x084fe200000100f9 */
[----:B------:R-:W-:Y:S01]  /*18b0*/  FMUL.FTZ R250, R250, R189 ;  /* 0x000000bdfafa7220 */ /* 0x000fe20000410000 */
[----:B------:R-:W-:-:S04]  /*18c0*/  FADD.FTZ R189, RZ, R196 ;  /* 0x000000c4ffbd7221 */ /* 0x000fc80000010000 */
[----:B------:R-:W-:Y:S01]  /*18d0*/  FADD.FTZ R189, R189, R4 ;  /* 0x00000004bdbd7221 */ /* 0x000fe20000010000 */
[----:B------:R-:W-:-:S05]  /*18e0*/  FFMA.FTZ R244, R245, R227, R244 ;  /* 0x000000e3f5f47223 */ /* 0x000fca00000100f4 */
[----:B------:R1:W-:Y:S04]  /*18f0*/  STL [R1+0x84], R244 ;  /* 0x000084f401007387 */ /* 0x0003e80000100800 */
[----:B-1----:R-:W2:Y:S04]  /*1900*/  LDL.LU R244, [R1+0x70] ;  /* 0x0000700001f47983 */ /* 0x002ea80000300800 */
[----:B------:R-:W3:Y:S04]  /*1910*/  LDL R228, [R1+0x110] ;  /* 0x0001100001e47983 */ /* 0x000ee80000100800 */
[----:B------:R1:W-:Y:S02]  /*1920*/  STL [R1+0x68], R249 ;  /* 0x000068f901007387 */ /* 0x0003e40000100800 */
[----:B-1----:R-:W-:Y:S01]  /*1930*/  FMUL.FTZ R249, R190, UR30 ;  /* 0x0000001ebef97c20 */ /* 0x002fe20008410000 */
[----:B------:R-:W-:-:S04]  /*1940*/  FFMA.FTZ R190, R0, R196, RZ ;  /* 0x000000c400be7223 */ /* 0x000fc800000100ff */
[----:B------:R-:W-:Y:S02]  /*1950*/  FFMA.FTZ R190, R3, R4, R190 ;  /* 0x0000000403be7223 */ /* 0x000fe400000100be */
[----:B------:R0:W5:Y:S04]  /*1960*/  LDL.LU R4, [R1+0x130] ;  /* 0x0001300001047983 */ /* 0x0001680000300800 */
[----:B------:R0:W5:Y:S04]  /*1970*/  LDL.LU R3, [R1+0x12c] ;  /* 0x00012c0001037983 */ /* 0x0001680000300800 */
[----:B------:R-:W4:Y:S04]  /*1980*/  LDL.LU R227, [R1+0x74] ;  /* 0x0000740001e37983 */ /* 0x000f280000300800 */
[----:B------:R-:W4:Y:S01]  /*1990*/  LDL R191, [R1+0x114] ;  /* 0x0001140001bf7983 */ /* 0x000f220000100800 */
[----:B------:R-:W-:Y:S01]  /*19a0*/  FADD.FTZ R101, R101, R187 ;  /* 0x000000bb65657221 */ /* 0x000fe20000010000 */
[-C--:B------:R-:W-:Y:S01]  /*19b0*/  FFMA.FTZ R2, R249, R187.reuse, R2 ;  /* 0x000000bbf9027223 */ /* 0x080fe20000010002 */
[----:B------:R-:W-:Y:S01]  /*19c0*/  FMUL.FTZ R248, R248, R187 ;  /* 0x000000bbf8f87220 */ /* 0x000fe20000410000 */
[----:B------:R-:W-:Y:S01]  /*19d0*/  FADD.FTZ R187, R189, R247 ;  /* 0x000000f7bdbb7221 */ /* 0x000fe20000010000 */
[----:B------:R-:W-:Y:S01]  /*19e0*/  FFMA.FTZ R190, R246, R247, R190 ;  /* 0x000000f7f6be7223 */ /* 0x000fe200000100be */
[----:B------:R-:W-:-:S02]  /*19f0*/  FMUL.FTZ R247, R188, UR30 ;  /* 0x0000001ebcf77c20 */ /* 0x000fc40008410000 */
[----:B------:R-:W-:Y:S01]  /*1a00*/  FADD.FTZ R187, R187, R252 ;  /* 0x000000fcbbbb7221 */ /* 0x000fe20000010000 */
[----:B------:R-:W-:Y:S01]  /*1a10*/  FFMA.FTZ R190, R245, R252, R190 ;  /* 0x000000fcf5be7223 */ /* 0x000fe200000100be */
[----:B------:R-:W-:Y:S02]  /*1a20*/  FADD.FTZ R102, R102, R185 ;  /* 0x000000b966667221 */ /* 0x000fe40000010000 */
[----:B------:R-:W-:Y:S01]  /*1a30*/  FADD.FTZ R187, R187, R250 ;  /* 0x000000fabbbb7221 */ /* 0x000fe20000010000 */
[----:B------:R-:W-:Y:S01]  /*1a40*/  FMUL.FTZ R245, R186, UR30 ;  /* 0x0000001ebaf57c20 */ /* 0x000fe20008410000 */
[----:B------:R1:W-:Y:S02]  /*1a50*/  STL [R1+0x6c], R2 ;  /* 0x00006c0201007387 */ /* 0x0003e40000100800 */
[----:B------:R-:W-:Y:S01]  /*1a60*/  FADD.FTZ R187, R187, R248 ;  /* 0x000000f8bbbb7221 */ /* 0x000fe20000010000 */
[----:B------:R-:W-:Y:S01]  /*1a70*/  FADD.FTZ R103, R103, R184 ;  /* 0x000000b867677221 */ /* 0x000fe20000010000 */
[----:B------:R-:W-:Y:S01]  /*1a80*/  IADD3 R226, PT, PT, R226, 0x80, RZ ;  /* 0x00000080e2e27810 */ /* 0x000fe20007ffe0ff */
[----:B-1----:R0:W5:Y:S01]  /*1a90*/  LDL.LU R2, [R1+0x128] ;  /* 0x0001280001027983 */ /* 0x0021620000300800 */
[----:B------:R-:W-:Y:S01]  /*1aa0*/  IADD3 R197, PT, PT, R197, 0x80, RZ ;  /* 0x00000080c5c57810 */ /* 0x000fe20007ffe0ff */
[-C--:B--2---:R-:W-:Y:S01]  /*1ab0*/  FFMA.FTZ R244, R247, R185.reuse, R244 ;  /* 0x000000b9f7f47223 */ /* 0x084fe200000100f4 */
[----:B---3--:R-:W-:Y:S01]  /*1ac0*/  FMUL.FTZ R246, R228, R185 ;  /* 0x000000b9e4f67220 */ /* 0x008fe20000410000 */
[----:B------:R-:W-:-:S03]  /*1ad0*/  FFMA.FTZ R185, R251, R250, R190 ;  /* 0x000000fafbb97223 */ /* 0x000fc600000100be */
[----:B------:R1:W-:Y:S01]  /*1ae0*/  STL [R1+0x70], R244 ;  /* 0x000070f401007387 */ /* 0x0003e20000100800 */
[----:B------:R-:W-:Y:S01]  /*1af0*/  FFMA.FTZ R185, R249, R248, R185 ;  /* 0x000000f8f9b97223 */ /* 0x000fe200000100b9 */
[----:B------:R-:W-:-:S03]  /*1b00*/  FADD.FTZ R187, R187, R246 ;  /* 0x000000f6bbbb7221 */ /* 0x000fc60000010000 */
[----:B------:R-:W-:Y:S01]  /*1b10*/  FFMA.FTZ R185, R247, R246, R185 ;  /* 0x000000f6f7b97223 */ /* 0x000fe200000100b9 */
[-C--:B----4-:R-:W-:Y:S01]  /*1b20*/  FFMA.FTZ R227, R245, R184.reuse, R227 ;  /* 0x000000b8f5e37223 */ /* 0x090fe200000100e3 */
[----:B-1----:R-:W-:-:S04]  /*1b30*/  FMUL.FTZ R244, R191, R184 ;  /* 0x000000b8bff47220 */ /* 0x002fc80000410000 */
[----:B------:R1:W-:Y:S01]  /*1b40*/  STL [R1+0x74], R227 ;  /* 0x000074e301007387 */ /* 0x0003e20000100800 */
[----:B------:R-:W-:Y:S01]  /*1b50*/  FADD.FTZ R228, R187, R244 ;  /* 0x000000f4bbe47221 */ /* 0x000fe20000010000 */
[----:B01----:R-:W-:-:S07]  /*1b60*/  FFMA.FTZ R227, R245, R244, R185 ;  /* 0x000000f4f5e37223 */ /* 0x003fce00000100b9 */
.L_x_10079:
[----:B------:R-:W-:Y:S05]  /*1b70*/  BSYNC.RECONVERGENT B1 ;  /* 0x0000000000017941 */ /* 0x000fea0003800200 */
.L_x_10078:
        /* <DEDUP_REMOVED lines=11> */
[----:B------:R-:W4:Y:S01]  /*1c30*/  LDL R240, [R1+0x104] ;  /* 0x0001040001f07983 */ /* 0x000f220000100800 */
[----:B--2---:R-:W-:-:S03]  /*1c40*/  IMAD.WIDE.U32 R184, R226, 0x10, R184 ;  /* 0x00000010e2b87825 */ /* 0x004fc600078e00b8 */
[----:B------:R-:W2:Y:S04]  /*1c50*/  LDG.E.128 R16, desc[UR16][R16.64] ;  /* 0x0000001010107981 */ /* 0x000ea8000c1e1d00 */
[----:B------:R-:W3:Y:S01]  /*1c60*/  LDG.E.128 R184, desc[UR16][R184.64] ;  /* 0x00000010b8b87981 */ /* 0x000ee2000c1e1d00 */
[----:B------:R-:W-:-:S13]  /*1c70*/  ISETP.NE.AND.EX P0, PT, RZ, UR23, PT, P0 ;  /* 0x00000017ff007c0c */ /* 0x000fda000bf05300 */
[----:B------:R-:W0:Y:S02]  /*1c80*/  @P0 LDC.64 R188, c[0x0][0x438] ;  /* 0x00010e00ffbc0b82 */ /* 0x000e240000000a00 */
[----:B0-----:R-:W-:-:S05]  /*1c90*/  @P0 IMAD.WIDE.U32 R188, R197, 0x10, R188 ;  /* 0x00000010c5bc0825 */ /* 0x001fca00078e00bc */
[----:B------:R0:W5:Y:S01]  /*1ca0*/  @P0 LDG.E.128 R20, desc[UR16][R188.64] ;  /* 0x00000010bc140981 */ /* 0x000162000c1e1d00 */
[----:B--2---:R-:W-:Y:S02]  /*1cb0*/  HADD2.F32 R190, -RZ, R16.H0_H0 ;  /* 0x20000010ffbe7230 */ /* 0x004fe40000004100 */
[----:B------:R-:W-:Y:S02]  /*1cc0*/  HADD2.F32 R195, -RZ, R18.H1_H1 ;  /* 0x30000012ffc37230 */ /* 0x000fe40000004100 */
[----:B------:R-:W-:Y:S02]  /*1cd0*/  HADD2.F32 R193, -RZ, R16.H1_H1 ;  /* 0x30000010ffc17230 */ /* 0x000fe40000004100 */
[--C-:B---3--:R-:W-:Y:S02]  /*1ce0*/  HADD2.F32 R191, -RZ, R184.reuse.H0_H0 ;  /* 0x200000b8ffbf7230 */ /* 0x108fe40000004100 */
[----:B0-----:R-:W-:Y:S02]  /*1cf0*/  HADD2.F32 R189, -RZ, R184.H1_H1 ;  /* 0x300000b8ffbd7230 */ /* 0x001fe40000004100 */
[----:B------:R-:W-:Y:S01]  /*1d00*/  FADD.FTZ R184, R190, -UR32 ;  /* 0x80000020beb87e21 */ /* 0x000fe20008010000 */
[----:B------:R-:W-:-:S02]  /*1d10*/  HADD2.F32 R192, -RZ, R17.H0_H0 ;  /* 0x20000011ffc07230 */ /* 0x000fc40000004100 */
[----:B------:R-:W-:Y:S01]  /*1d20*/  FADD.FTZ R236, R193, -UR32 ;  /* 0x80000020c1ec7e21 */ /* 0x000fe20008010000 */
[----:B------:R-:W-:Y:S02]  /*1d30*/  HADD2.F32 R194, -RZ, R17.H1_H1 ;  /* 0x30000011ffc27230 */ /* 0x000fe40000004100 */
[----:B------:R-:W-:Y:S02]  /*1d40*/  HADD2.F32 R237, -RZ, R18.H0_H0 ;  /* 0x20000012ffed7230 */ /* 0x000fe40000004100 */
[----:B------:R-:W-:Y:S01]  /*1d50*/  FADD.FTZ R193, R192, -UR32 ;  /* 0x80000020c0c17e21 */ /* 0x000fe20008010000 */
[--C-:B------:R-:W-:Y:S02]  /*1d60*/  HADD2.F32 R18, -RZ, R186.reuse.H0_H0 ;  /* 0x200000baff127230 */ /* 0x100fe40000004100 */
[----:B------:R-:W-:Y:S01]  /*1d70*/  FADD.FTZ R192, R194, -UR32 ;  /* 0x80000020c2c07e21 */ /* 0x000fe20008010000 */
[----:B------:R-:W-:Y:S02]  /*1d80*/  HADD2.F32 R17, -RZ, R186.H1_H1 ;  /* 0x300000baff117230 */ /* 0x000fe40000004100 */
[----:B------:R-:W-:Y:S01]  /*1d90*/  FADD.FTZ R186, R195, -UR32 ;  /* 0x80000020c3ba7e21 */ /* 0x000fe20008010000 */
[----:B------:R-:W-:Y:S01]  /*1da0*/  FMUL.FTZ R195, R184, UR30 ;  /* 0x0000001eb8c37c20 */ /* 0x000fe20008410000 */
[----:B------:R-:W-:-:S02]  /*1db0*/  HADD2.F32 R238, -RZ, R19.H0_H0 ;  /* 0x20000013ffee7230 */ /* 0x000fc40000004100 */
[----:B------:R-:W-:Y:S01]  /*1dc0*/  FADD.FTZ R190, R237, -UR32 ;  /* 0x80000020edbe7e21 */ /* 0x000fe20008010000 */
[----:B------:R-:W-:Y:S02]  /*1dd0*/  HADD2.F32 R239, -RZ, R19.H1_H1 ;  /* 0x30000013ffef7230 */ /* 0x000fe40000004100 */
[----:B------:R-:W-:Y:S01]  /*1de0*/  FFMA.FTZ R0, R195, R191, R0 ;  /* 0x000000bfc3007223 */ /* 0x000fe20000010000 */
[--C-:B------:R-:W-:Y:S01]  /*1df0*/  HADD2.F32 R19, -RZ, R185.reuse.H0_H0 ;  /* 0x200000b9ff137230 */ /* 0x100fe20000004100 */
[----:B------:R-:W2:Y:S01]  /*1e00*/  LDL.LU R237, [R1+0x64] ;  /* 0x0000640001ed7983 */ /* 0x000ea20000300800 */
[----:B------:R-:W-:Y:S02]  /*1e10*/  HADD2.F32 R188, -RZ, R185.H1_H1 ;  /* 0x300000b9ffbc7230 */ /* 0x000fe40000004100 */
[----:B------:R-:W-:Y:S01]  /*1e20*/  FADD.FTZ R185, R238, -UR32 ;  /* 0x80000020eeb97e21 */ /* 0x000fe20008010000 */
[----:B------:R-:W-:Y:S01]  /*1e30*/  FADD.FTZ R184, R239, -UR32 ;  /* 0x80000020efb87e21 */ /* 0x000fe20008010000 */
[----:B------:R-:W3:Y:S01]  /*1e40*/  LDL R238, [R1+0xec] ;  /* 0x0000ec0001ee7983 */ /* 0x000ee20000100800 */
[----:B------:R-:W-:Y:S01]  /*1e50*/  FMUL.FTZ R194, R236, UR30 ;  /* 0x0000001eecc27c20 */ /* 0x000fe20008410000 */
[----:B------:R-:W-:-:S02]  /*1e60*/  HADD2.F32 R16, -RZ, R187.H0_H0 ;  /* 0x200000bbff107230 */ /* 0x000fc40000004100 */
[----:B------:R-:W3:Y:S01]  /*1e70*/  LDL R239, [R1+0xe8] ;  /* 0x0000e80001ef7983 */ /* 0x000ee20000100800 */
[----:B------:R-:W-:Y:S01]  /*1e80*/  FADD.FTZ R96, R96, R191 ;  /* 0x000000bf60607221 */ /* 0x000fe20000010000 */
[----:B----4-:R-:W-:Y:S01]  /*1e90*/  FMUL.FTZ R243, R243, R191 ;  /* 0x000000bff3f37220 */ /* 0x010fe20000410000 */
[----:B------:R-:W-:Y:S01]  /*1ea0*/  FMUL.FTZ R193, R193, UR30 ;  /* 0x0000001ec1c17c20 */ /* 0x000fe20008410000 */
[----:B------:R-:W4:Y:S01]  /*1eb0*/  LDL.LU R236, [R1+0x60] ;  /* 0x0000600001ec7983 */ /* 0x000f220000300800 */
[----:B------:R-:W-:Y:S01]  /*1ec0*/  FMUL.FTZ R192, R192, UR30 ;  /* 0x0000001ec0c07c20 */ /* 0x000fe20008410000 */
[----:B------:R-:W-:Y:S01]  /*1ed0*/  FADD.FTZ R97, R97, R189 ;  /* 0x000000bd61617221 */ /* 0x000fe20000010000 */
[----:B------:R-:W-:Y:S01]  /*1ee0*/  FMUL.FTZ R242, R242, R189 ;  /* 0x000000bdf2f27220 */ /* 0x000fe20000410000 */
[----:B------:R0:W-:Y:S01]  /*1ef0*/  STL [R1+0x58], R0 ;  /* 0x0000580001007387 */ /* 0x0001e20000100800 */
[----:B------:R-:W-:Y:S01]  /*1f00*/  FADD.FTZ R98, R98, R19 ;  /* 0x0000001362627221 */ /* 0x000fe20000010000 */
[-C--:B------:R-:W-:Y:S01]  /*1f10*/  FMUL.FTZ R241, R241, R19.reuse ;  /* 0x00000013f1f17220 */ /* 0x080fe20000410000 */
[----:B------:R-:W-:Y:S01]  /*1f20*/  FADD.FTZ R99, R99, R188 ;  /* 0x000000bc63637221 */ /* 0x000fe20000010000 */
[-C--:B------:R-:W-:Y:S01]  /*1f30*/  FMUL.FTZ R240, R240, R188.reuse ;  /* 0x000000bcf0f07220 */ /* 0x080fe20000410000 */
[----:B------:R-:W-:Y:S01]  /*1f40*/  FADD.FTZ R92, R92, R18 ;  /* 0x000000125c5c7221 */ /* 0x000fe20000010000 */
[----:B------:R-:W-:Y:S01]  /*1f50*/  FADD.FTZ R93, R93, R17 ;  /* 0x000000115d5d7221 */ /* 0x000fe20000010000 */
[----:B------:R-:W-:Y:S01]  /*1f60*/  HADD2.F32 R187, -RZ, R187.H1_H1 ;  /* 0x300000bbffbb7230 */ /* 0x000fe20000004100 */
[----:B0-----:R0:W5:Y:S04]  /*1f70*/  LDL.LU R0, [R1+0x128] ;  /* 0x0001280001007983 */ /* 0x0011680000300800 */
[----:B------:R-:W3:Y:S01]  /*1f80*/  LDL.LU R191, [R1+0x5c] ;  /* 0x00005c0001bf7983 */ /* 0x000ee20000300800 */
[----:B--2---:R-:W-:Y:S01]  /*1f90*/  FFMA.FTZ R237, R192, R188, R237 ;  /* 0x000000bcc0ed7223 */ /* 0x004fe200000100ed */
[----:B------:R-:W-:Y:S01]  /*1fa0*/  FADD.FTZ R188, R228, R243 ;  /* 0x000000f3e4bc7221 */ /* 0x000fe20000010000 */
[----:B----4-:R-:W-:Y:S01]  /*1fb0*/  FFMA.FTZ R236, R193, R19, R236 ;  /* 0x00000013c1ec7223 */ /* 0x010fe200000100ec */
[----:B------:R-:W-:Y:S01]  /*1fc0*/  FMUL.FTZ R19, R190, UR30 ;  /* 0x0000001ebe137c20 */ /* 0x000fe20008410000 */
[----:B---3--:R-:W-:-:S02]  /*1fd0*/  FFMA.FTZ R191, R194, R189, R191 ;  /* 0x000000bdc2bf7223 */ /* 0x008fc400000100bf */
[----:B------:R-:W2:Y:S04]  /*1fe0*/  LDL.LU R189, [R1+0x48] ;  /* 0x0000480001bd7983 */ /* 0x000ea80000300800 */
[----:B------:R-:W-:Y:S04]  /*1ff0*/  STL [R1+0x5c], R191 ;  /* 0x00005cbf01007387 */ /* 0x000fe80000100800 */
[----:B------:R-:W-:Y:S04]  /*2000*/  STL [R1+0x60], R236 ;  /* 0x000060ec01007387 */ /* 0x000fe80000100800 */
[----:B------:R1:W-:Y:S04]  /*2010*/  STL [R1+0x64], R237 ;  /* 0x000064ed01007387 */ /* 0x0003e80000100800 */
[----:B-1----:R-:W3:Y:S04]  /*2020*/  LDL.LU R237, [R1+0x50] ;  /* 0x0000500001ed7983 */ /* 0x002ee80000300800 */
[----:B------:R-:W4:Y:S04]  /*2030*/  LDL R236, [R1+0xf0] ;  /* 0x0000f00001ec7983 */ /* 0x000f280000100800 */
[----:B------:R-:W4:Y:S04]  /*2040*/  LDL.LU R191, [R1+0x54] ;  /* 0x0000540001bf7983 */ /* 0x000f280000300800 */
[----:B------:R-:W4:Y:S04]  /*2050*/  LDL R190, [R1+0xf4] ;  /* 0x0000f40001be7983 */ /* 0x000f280000100800 */
[----:B------:R-:W3:Y:S01]  /*2060*/  LDL.LU R228, [R1+0x4c] ;  /* 0x00004c0001e47983 */ /* 0x000ee20000300800 */
[----:B------:R-:W-:Y:S01]  /*2070*/  FMUL.FTZ R239, R239, R18 ;  /* 0x00000012efef7220 */ /* 0x000fe20000410000 */
[----:B------:R-:W-:Y:S01]  /*2080*/  FMUL.FTZ R238, R238, R17 ;  /* 0x00000011eeee7220 */ /* 0x000fe20000410000 */
[----:B------:R-:W-:Y:S01]  /*2090*/  FADD.FTZ R94, R94, R16 ;  /* 0x000000105e5e7221 */ /* 0x000fe20000010000 */
[----:B------:R-:W-:Y:S01]  /*20a0*/  FADD.FTZ R95, R95, R187 ;  /* 0x000000bb5f5f7221 */ /* 0x000fe20000010000 */
[----:B------:R-:W-:-:S02]  /*20b0*/  IADD3 R226, PT, PT, R226, 0x80, RZ ;  /* 0x00000080e2e27810 */ /* 0x000fc40007ffe0ff */
[----:B------:R-:W-:Y:S01]  /*20c0*/  IADD3 R197, PT, PT, R197, 0x80, RZ ;  /* 0x00000080c5c57810 */ /* 0x000fe20007ffe0ff */
[----:B--2---:R-:W-:Y:S01]  /*20d0*/  FFMA.FTZ R189, R19, R18, R189 ;  /* 0x0000001213bd7223 */ /* 0x004fe200000100bd */
[----:B------:R-:W-:-:S04]  /*20e0*/  FMUL.FTZ R18, R186, UR30 ;  /* 0x0000001eba127c20 */ /* 0x000fc80008410000 */
[----:B------:R1:W-:Y:S01]  /*20f0*/  STL [R1+0x48], R189 ;  /* 0x000048bd01007387 */ /* 0x0003e20000100800 */
[----:B------:R-:W-:Y:S01]  /*2100*/  FADD.FTZ R186, R188, R242 ;  /* 0x000000f2bcba7221 */ /* 0x000fe20000010000 */
[----:B-1----:R-:W-:-:S04]  /*2110*/  FFMA.FTZ R189, R195, R243, R227 ;  /* 0x000000f3c3bd7223 */ /* 0x002fc800000100e3 */
[----:B------:R-:W-:Y:S01]  /*2120*/  FFMA.FTZ R189, R194, R242, R189 ;  /* 0x000000f2c2bd7223 */ /* 0x000fe200000100bd */
[----:B---3--:R-:W-:Y:S01]  /*2130*/  FFMA.FTZ R228, R18, R17, R228 ;  /* 0x0000001112e47223 */ /* 0x008fe200000100e4 */
[----:B------:R-:W-:-:S04]  /*2140*/  FMUL.FTZ R17, R185, UR30 ;  /* 0x0000001eb9117c20 */ /* 0x000fc80008410000 */
[-C--:B------:R-:W-:Y:S01]  /*2150*/  FFMA.FTZ R237, R17, R16.reuse, R237 ;  /* 0x0000001011ed7223 */ /* 0x080fe200000100ed */
[----:B------:R-:W-:Y:S04]  /*2160*/  STL [R1+0x4c], R228 ;  /* 0x00004ce401007387 */ /* 0x000fe80000100800 */
[----:B------:R4:W-:Y:S02]  /*2170*/  STL [R1+0x50], R237 ;  /* 0x000050ed01007387 */ /* 0x0009e40000100800 */
        /* <DEDUP_REMOVED lines=17> */
.L_x_10081:
[----:B------:R-:W-:Y:S05]  /*2290*/  BSYNC.RECONVERGENT B1 ;  /* 0x0000000000017941 */ /* 0x000fea0003800200 */
.L_x_10080:
        /* <DEDUP_REMOVED lines=18> */
[----:B------:R2:W5:Y:S02]  /*23c0*/  @P0 LDG.E.128 R160, desc[UR16][R184.64] ;  /* 0x00000010b8a00981 */ /* 0x000564000c1e1d00 */
[--C-:B--2---:R-:W-:Y:S02]  /*23d0*/  HADD2.F32 R185, -RZ, R8.reuse.H0_H0 ;  /* 0x20000008ffb97230 */ /* 0x104fe40000004100 */
[----:B------:R-:W-:Y:S02]  /*23e0*/  HADD2.F32 R188, -RZ, R8.H1_H1 ;  /* 0x30000008ffbc7230 */ /* 0x000fe40000004100 */
[----:B------:R-:W-:Y:S02]  /*23f0*/  HADD2.F32 R189, -RZ, R9.H1_H1 ;  /* 0x30000009ffbd7230 */ /* 0x000fe40000004100 */
[--C-:B---3--:R-:W-:Y:S02]  /*2400*/  HADD2.F32 R8, -RZ, R15.reuse.H0_H0 ;  /* 0x2000000fff087230 */ /* 0x108fe40000004100 */
[----:B------:R-:W-:-:S02]  /*2410*/  HADD2.F32 R184, -RZ, R15.H1_H1 ;  /* 0x3000000fffb87230 */ /* 0x000fc40000004100 */
[----:B------:R-:W-:Y:S01]  /*2420*/  FADD.FTZ R15, R185, -UR32 ;  /* 0x80000020b90f7e21 */ /* 0x000fe20008010000 */
[----:B------:R-:W-:Y:S02]  /*2430*/  HADD2.F32 R190, -RZ, R12.H0_H0 ;  /* 0x2000000cffbe7230 */ /* 0x000fe40000004100 */
[----:B------:R-:W-:Y:S01]  /*2440*/  FADD.FTZ R191, R189, -UR32 ;  /* 0x80000020bdbf7e21 */ /* 0x000fe20008010000 */
[--C-:B------:R-:W-:Y:S02]  /*2450*/  HADD2.F32 R229, -RZ, R10.reuse.H0_H0 ;  /* 0x2000000affe57230 */ /* 0x100fe40000004100 */
[----:B------:R-:W-:Y:S01]  /*2460*/  FMUL.FTZ R15, R15, UR30 ;  /* 0x0000001e0f0f7c20 */ /* 0x000fe20008410000 */
[----:B------:R-:W-:Y:S02]  /*2470*/  HADD2.F32 R186, -RZ, R9.H0_H0 ;  /* 0x20000009ffba7230 */ /* 0x000fe40000004100 */
[----:B------:R-:W-:Y:S02]  /*2480*/  HADD2.F32 R225, -RZ, R10.H1_H1 ;  /* 0x3000000affe17230 */ /* 0x000fe40000004100 */
[----:B------:R-:W-:-:S02]  /*2490*/  HADD2.F32 R230, -RZ, R11.H0_H0 ;  /* 0x2000000bffe67230 */ /* 0x000fc40000004100 */
[----:B------:R-:W-:Y:S02]  /*24a0*/  HADD2.F32 R231, -RZ, R11.H1_H1 ;  /* 0x3000000bffe77230 */ /* 0x000fe40000004100 */
[----:B------:R-:W-:Y:S01]  /*24b0*/  FFMA.FTZ R0, R15, R190, R0 ;  /* 0x000000be0f007223 */ /* 0x000fe20000010000 */
[--C-:B------:R-:W-:Y:S02]  /*24c0*/  HADD2.F32 R10, -RZ, R14.reuse.H0_H0 ;  /* 0x2000000eff0a7230 */ /* 0x100fe40000004100 */
[----:B------:R-:W-:Y:S01]  /*24d0*/  FADD.FTZ R189, R229, -UR32 ;  /* 0x80000020e5bd7e21 */ /* 0x000fe20008010000 */
[----:B------:R-:W-:Y:S02]  /*24e0*/  HADD2.F32 R9, -RZ, R14.H1_H1 ;  /* 0x3000000eff097230 */ /* 0x000fe40000004100 */
[----:B------:R-:W-:Y:S01]  /*24f0*/  FADD.FTZ R14, R188, -UR32 ;  /* 0x80000020bc0e7e21 */ /* 0x000fe20008010000 */
[--C-:B------:R-:W-:Y:S01]  /*2500*/  HADD2.F32 R11, -RZ, R13.reuse.H0_H0 ;  /* 0x2000000dff0b7230 */ /* 0x100fe20000004100 */
[----:B------:R-:W2:Y:S01]  /*2510*/  LDL.LU R229, [R1+0x44] ;  /* 0x0000440001e57983 */ /* 0x000ea20000300800 */
[----:B------:R-:W-:-:S02]  /*2520*/  HADD2.F32 R187, -RZ, R13.H1_H1 ;  /* 0x3000000dffbb7230 */ /* 0x000fc40000004100 */
[----:B------:R-:W-:Y:S01]  /*2530*/  FADD.FTZ R13, R186, -UR32 ;  /* 0x80000020ba0d7e21 */ /* 0x000fe20008010000 */
[----:B------:R-:W-:Y:S01]  /*2540*/  FADD.FTZ R188, R225, -UR32 ;  /* 0x80000020e1bc7e21 */ /* 0x000fe20008010000 */
[----:B------:R-:W-:Y:S01]  /*2550*/  FADD.FTZ R186, R230, -UR32 ;  /* 0x80000020e6ba7e21 */ /* 0x000fe20008010000 */
[----:B------:R-:W3:Y:S01]  /*2560*/  LDL.LU R225, [R1+0x40] ;  /* 0x0000400001e17983 */ /* 0x000ee20000300800 */
[----:B------:R-:W-:Y:S01]  /*2570*/  FADD.FTZ R185, R231, -UR32 ;  /* 0x80000020e7b97e21 */ /* 0x000fe20008010000 */
[----:B------:R-:W-:Y:S01]  /*2580*/  FADD.FTZ R88, R88, R190 ;  /* 0x000000be58587221 */ /* 0x000fe20000010000 */
[----:B------:R-:W-:Y:S01]  /*2590*/  HADD2.F32 R12, -RZ, R12.H1_H1 ;  /* 0x3000000cff0c7230 */ /* 0x000fe20000004100 */
[----:B------:R-:W2:Y:S01]  /*25a0*/  LDL R230, [R1+0xcc] ;  /* 0x0000cc0001e67983 */ /* 0x000ea20000100800 */
[----:B----4-:R-:W-:-:S03]  /*25b0*/  FMUL.FTZ R235, R235, R190 ;  /* 0x000000beebeb7220 */ /* 0x010fc60000410000 */
[----:B------:R-:W4:Y:S04]  /*25c0*/  LDL R231, [R1+0xc8] ;  /* 0x0000c80001e77983 */ /* 0x000f280000100800 */
[----:B------:R0:W-:Y:S04]  /*25d0*/  STL [R1+0x38], R0 ;  /* 0x0000380001007387 */ /* 0x0001e80000100800 */
[----:B0-----:R0:W5:Y:S04]  /*25e0*/  LDL.LU R0, [R1+0x128] ;  /* 0x0001280001007983 */ /* 0x0011680000300800 */
[----:B------:R-:W2:Y:S01]  /*25f0*/  LDL.LU R190, [R1+0x3c] ;  /* 0x00003c0001be7983 */ /* 0x000ea20000300800 */
[----:B------:R-:W-:Y:S01]  /*2600*/  FMUL.FTZ R14, R14, UR30 ;  /* 0x0000001e0e0e7c20 */ /* 0x000fe20008410000 */
[----:B------:R-:W-:Y:S01]  /*2610*/  FMUL.FTZ R13, R13, UR30 ;  /* 0x0000001e0d0d7c20 */ /* 0x000fe20008410000 */
[----:B------:R-:W-:Y:S01]  /*2620*/  FADD.FTZ R89, R89, R12 ;  /* 0x0000000c59597221 */ /* 0x000fe20000010000 */
[-C--:B------:R-:W-:Y:S01]  /*2630*/  FMUL.FTZ R234, R234, R12.reuse ;  /* 0x0000000ceaea7220 */ /* 0x080fe20000410000 */
[----:B------:R-:W-:Y:S01]  /*2640*/  FADD.FTZ R90, R90, R11 ;  /* 0x0000000b5a5a7221 */ /* 0x000fe20000010000 */
[----:B------:R-:W-:Y:S01]  /*2650*/  FMUL.FTZ R233, R233, R11 ;  /* 0x0000000be9e97220 */ /* 0x000fe20000410000 */
[----:B------:R-:W-:Y:S01]  /*2660*/  FADD.FTZ R91, R91, R187 ;  /* 0x000000bb5b5b7221 */ /* 0x000fe20000010000 */
[----:B------:R-:W-:Y:S01]  /*2670*/  FMUL.FTZ R232, R232, R187 ;  /* 0x000000bbe8e87220 */ /* 0x000fe20000410000 */
[----:B---3--:R-:W-:Y:S01]  /*2680*/  FFMA.FTZ R225, R13, R11, R225 ;  /* 0x0000000b0de17223 */ /* 0x008fe200000100e1 */
[----:B------:R-:W-:Y:S01]  /*2690*/  FMUL.FTZ R11, R189, UR30 ;  /* 0x0000001ebd0b7c20 */ /* 0x000fe20008410000 */
[----:B--2---:R-:W-:Y:S01]  /*26a0*/  FFMA.FTZ R190, R14, R12, R190 ;  /* 0x0000000c0ebe7223 */ /* 0x004fe200000100be */
[----:B------:R-:W-:-:S04]  /*26b0*/  FMUL.FTZ R12, R191, UR30 ;  /* 0x0000001ebf0c7c20 */ /* 0x000fc80008410000 */
[----:B------:R-:W-:Y:S01]  /*26c0*/  FFMA.FTZ R229, R12, R187, R229 ;  /* 0x000000bb0ce57223 */ /* 0x000fe200000100e5 */
[----:B------:R-:W-:Y:S04]  /*26d0*/  STL [R1+0x3c], R190 ;  /* 0x00003cbe01007387 */ /* 0x000fe80000100800 */
[----:B------:R-:W-:Y:S04]  /*26e0*/  STL [R1+0x40], R225 ;  /* 0x000040e101007387 */ /* 0x000fe80000100800 */
[----:B------:R-:W2:Y:S04]  /*26f0*/  LDL.LU R189, [R1+0x28] ;  /* 0x0000280001bd7983 */ /* 0x000ea80000300800 */
[----:B------:R1:W-:Y:S01]  /*2700*/  STL [R1+0x44], R229 ;  /* 0x000044e501007387 */ /* 0x0003e20000100800 */
[----:B------:R-:W-:-:S03]  /*2710*/  FADD.FTZ R187, R228, R235 ;  /* 0x000000ebe4bb7221 */ /* 0x000fc60000010000 */
[----:B-1----:R-:W3:Y:S04]  /*2720*/  LDL.LU R229, [R1+0x30] ;  /* 0x0000300001e57983 */ /* 0x002ee80000300800 */
[----:B------:R-:W3:Y:S04]  /*2730*/  LDL R225, [R1+0xd0] ;  /* 0x0000d00001e17983 */ /* 0x000ee80000100800 */
[----:B------:R-:W3:Y:S04]  /*2740*/  LDL.LU R191, [R1+0x34] ;  /* 0x0000340001bf7983 */ /* 0x000ee80000300800 */
[----:B------:R-:W3:Y:S04]  /*2750*/  LDL R190, [R1+0xd4] ;  /* 0x0000d40001be7983 */ /* 0x000ee80000100800 */
[----:B------:R-:W3:Y:S01]  /*2760*/  LDL.LU R228, [R1+0x2c] ;  /* 0x00002c0001e47983 */ /* 0x000ee20000300800 */
[----:B------:R-:W-:Y:S01]  /*2770*/  FADD.FTZ R84, R84, R10 ;  /* 0x0000000a54547221 */ /* 0x000fe20000010000 */
[----:B----4-:R-:W-:Y:S01]  /*2780*/  FMUL.FTZ R231, R231, R10 ;  /* 0x0000000ae7e77220 */ /* 0x010fe20000410000 */
[----:B------:R-:W-:Y:S01]  /*2790*/  FADD.FTZ R85, R85, R9 ;  /* 0x0000000955557221 */ /* 0x000fe20000010000 */
[----:B------:R-:W-:Y:S01]  /*27a0*/  FMUL.FTZ R230, R230, R9 ;  /* 0x00000009e6e67220 */ /* 0x000fe20000410000 */
[----:B------:R-:W-:Y:S01]  /*27b0*/  FADD.FTZ R86, R86, R8 ;  /* 0x0000000856567221 */ /* 0x000fe20000010000 */
[----:B------:R-:W-:-:S04]  /*27c0*/  FADD.FTZ R187, R187, R234 ;  /* 0x000000eabbbb7221 */ /* 0x000fc80000010000 */
[----:B------:R-:W-:-:S04]  /*27d0*/  FADD.FTZ R187, R187, R233 ;  /* 0x000000e9bbbb7221 */ /* 0x000fc80000010000 */
[----:B------:R-:W-:-:S04]  /*27e0*/  FADD.FTZ R187, R187, R232 ;  /* 0x000000e8bbbb7221 */ /* 0x000fc80000010000 */
[----:B------:R-:W-:-:S04]  /*27f0*/  FADD.FTZ R187, R187, R231 ;  /* 0x000000e7bbbb7221 */ /* 0x000fc80000010000 */
[----:B------:R-:W-:Y:S01]  /*2800*/  FADD.FTZ R187, R187, R230 ;  /* 0x000000e6bbbb7221 */ /* 0x000fe20000010000 */
[----:B------:R-:W-:Y:S01]  /*2810*/  FADD.FTZ R87, R87, R184 ;  /* 0x000000b857577221 */ /* 0x000fe20000010000 */
[----:B------:R-:W-:Y:S02]  /*2820*/  IADD3 R226, PT, PT, R226, 0x80, RZ ;  /* 0x00000080e2e27810 */ /* 0x000fe40007ffe0ff */
[----:B------:R-:W-:Y:S01]  /*2830*/  IADD3 R197, PT, PT, R197, 0x80, RZ ;  /* 0x00000080c5c57810 */ /* 0x000fe20007ffe0ff */
[----:B--2---:R-:W-:Y:S01]  /*2840*/  FFMA.FTZ R189, R11, R10, R189 ;  /* 0x0000000a0bbd7223 */ /* 0x004fe200000100bd */
[----:B------:R-:W-:-:S04]  /*2850*/  FMUL.FTZ R10, R188, UR30 ;  /* 0x0000001ebc0a7c20 */ /* 0x000fc80008410000 */
[----:B------:R1:W-:Y:S02]  /*2860*/  STL [R1+0x28], R189 ;  /* 0x000028bd01007387 */ /* 0x0003e40000100800 */
[----:B-1----:R-:W-:Y:S01]  /*2870*/  FFMA.FTZ R189, R15, R235, R227 ;  /* 0x000000eb0fbd7223 */ /* 0x002fe200000100e3 */
[----:B---3--:R-:W-:Y:S01]  /*2880*/  FFMA.FTZ R228, R10, R9, R228 ;  /* 0x000000090ae47223 */ /* 0x008fe200000100e4 */
[----:B------:R-:W-:-:S04]  /*2890*/  FMUL.FTZ R9, R186, UR30 ;  /* 0x0000001eba097c20 */ /* 0x000fc80008410000 */
[----:B------:R-:W-:Y:S01]  /*28a0*/  FFMA.FTZ R229, R9, R8, R229 ;  /* 0x0000000809e57223 */ /* 0x000fe200000100e5 */
[----:B------:R-:W-:Y:S04]  /*28b0*/  STL [R1+0x2c], R228 ;  /* 0x00002ce401007387 */ /* 0x000fe80000100800 */
[----:B------:R1:W-:Y:S01]  /*28c0*/  STL [R1+0x30], R229 ;  /* 0x000030e501007387 */ /* 0x0003e20000100800 */
[----:B------:R-:W-:Y:S01]  /*28d0*/  FFMA.FTZ R189, R14, R234, R189 ;  /* 0x000000ea0ebd7223 */ /* 0x000fe200000100bd */
[----:B-1----:R-:W-:Y:S01]  /*28e0*/  FMUL.FTZ R229, R225, R8 ;  /* 0x00000008e1e57220 */ /* 0x002fe20000410000 */
[----:B------:R-:W-:-:S04]  /*28f0*/  FMUL.FTZ R8, R185, UR30 ;  /* 0x0000001eb9087c20 */ /* 0x000fc80008410000 */
[----:B------:R-:W-:Y:S01]  /*2900*/  FFMA.FTZ R191, R8, R184, R191 ;  /* 0x000000b808bf7223 */ /* 0x000fe200000100bf */
[----:B------:R-:W-:-:S04]  /*2910*/  FFMA.FTZ R189, R13, R233, R189 ;  /* 0x000000e90dbd7223 */ /* 0x000fc800000100bd */
[----:B------:R0:W-:Y:S01]  /*2920*/  STL [R1+0x34], R191 ;  /* 0x000034bf01007387 */ /* 0x0001e20000100800 */
[----:B------:R-:W-:-:S04]  /*2930*/  FFMA.FTZ R186, R12, R232, R189 ;  /* 0x000000e80cba7223 */ /* 0x000fc800000100bd */
[----:B------:R-:W-:-:S04]  /*2940*/  FFMA.FTZ R186, R11, R231, R186 ;  /* 0x000000e70bba7223 */ /* 0x000fc800000100ba */
[----:B------:R-:W-:Y:S01]  /*2950*/  FFMA.FTZ R186, R10, R230, R186 ;  /* 0x000000e60aba7223 */ /* 0x000fe200000100ba */
[----:B------:R-:W-:Y:S01]  /*2960*/  FMUL.FTZ R225, R190, R184 ;  /* 0x000000b8bee17220 */ /* 0x000fe20000410000 */
[----:B------:R-:W-:Y:S02]  /*2970*/  FADD.FTZ R187, R187, R229 ;  /* 0x000000e5bbbb7221 */ /* 0x000fe40000010000 */
[----:B------:R-:W-:Y:S02]  /*2980*/  FFMA.FTZ R186, R9, R229, R186 ;  /* 0x000000e509ba7223 */ /* 0x000fe400000100ba */
[----:B------:R-:W-:Y:S02]  /*2990*/  FADD.FTZ R228, R187, R225 ;  /* 0x000000e1bbe47221 */ /* 0x000fe40000010000 */
[----:B0-----:R-:W-:-:S07]  /*29a0*/  FFMA.FTZ R227, R8, R225, R186 ;  /* 0x000000e108e37223 */ /* 0x001fce00000100ba */
.L_x_10083:
[----:B------:R-:W-:Y:S05]  /*29b0*/  BSYNC.RECONVERGENT B1 ;  /* 0x0000000000017941 */ /* 0x000fea0003800200 */
.L_x_10082:
[----:B------:R-:W-:Y:S04]  /*29c0*/  BSSY.RECONVERGENT B1, `(.L_x_10084) ;  /* 0x0000069000017945 */ /* 0x000fe80003800200 */
[----:B------:R-:W-:Y:S05]  /*29d0*/  @!P1 BRA `(.L_x_10085) ;  /* 0x00000004009c9947 */ /* 0x000fea0003800000 */
[----:B-----5:R-:W0:Y:S01]  /*29e0*/  LDC.64 R4, c[0x0][0x3a8] ;  /* 0x0000ea00ff047b82 */ /* 0x020e220000000a00 */
        /* <DEDUP_REMOVED lines=16> */
[----:B--2---:R-:W-:Y:S02]  /*2af0*/  HADD2.F32 R188, -RZ, R4.H0_H0 ;  /* 0x20000004ffbc7230 */ /* 0x004fe40000004100 */
[--C-:B------:R-:W-:Y:S02]  /*2b00*/  HADD2.F32 R203, -RZ, R7.reuse.H0_H0 ;  /* 0x20000007ffcb7230 */ /* 0x100fe40000004100 */
[----:B------:R-:W-:Y:S02]  /*2b10*/  HADD2.F32 R204, -RZ, R7.H1_H1 ;  /* 0x30000007ffcc7230 */ /* 0x000fe40000004100 */
[----:B------:R-:W-:Y:S01]  /*2b20*/  FADD.FTZ R7, R188, -UR32 ;  /* 0x80000020bc077e21 */ /* 0x000fe20008010000 */
[--C-:B------:R-:W-:Y:S02]  /*2b30*/  HADD2.F32 R191, -RZ, R5.reuse.H0_H0 ;  /* 0x20000005ffbf7230 */ /* 0x100fe40000004100 */
[----:B------:R-:W-:-:S02]  /*2b40*/  HADD2.F32 R199, -RZ, R5.H1_H1 ;  /* 0x30000005ffc77230 */ /* 0x000fc40000004100 */
[----:B------:R-:W-:Y:S01]  /*2b50*/  FMUL.FTZ R7, R7, UR30 ;  /* 0x0000001e07077c20 */ /* 0x000fe20008410000 */
[----:B------:R-:W-:Y:S02]  /*2b60*/  HADD2.F32 R198, -RZ, R4.H1_H1 ;  /* 0x30000004ffc67230 */ /* 0x000fe40000004100 */
[----:B------:R-:W-:Y:S01]  /*2b70*/  FADD.FTZ R200, R191, -UR32 ;  /* 0x80000020bfc87e21 */ /* 0x000fe20008010000 */
[----:B---3--:R-:W-:Y:S02]  /*2b80*/  HADD2.F32 R5, -RZ, R184.H0_H0 ;  /* 0x200000b8ff057230 */ /* 0x008fe40000004100 */
[--C-:B------:R-:W-:Y:S02]  /*2b90*/  HADD2.F32 R202, -RZ, R6.reuse.H0_H0 ;  /* 0x20000006ffca7230 */ /* 0x100fe40000004100 */
[----:B------:R-:W-:Y:S02]  /*2ba0*/  HADD2.F32 R201, -RZ, R6.H1_H1 ;  /* 0x30000006ffc97230 */ /* 0x000fe40000004100 */
[----:B------:R-:W-:Y:S01]  /*2bb0*/  FADD.FTZ R6, R198, -UR32 ;  /* 0x80000020c6067e21 */ /* 0x000fe20008010000 */
[----:B------:R-:W-:Y:S01]  /*2bc0*/  FFMA.FTZ R0, R7, R5, R0 ;  /* 0x0000000507007223 */ /* 0x000fe20000010000 */
[----:B------:R-:W-:Y:S01]  /*2bd0*/  FADD.FTZ R198, R202, -UR32 ;  /* 0x80000020cac67e21 */ /* 0x000fe20008010000 */
[--C-:B------:R-:W-:Y:S01]  /*2be0*/  HADD2.F32 R3, -RZ, R185.reuse.H0_H0 ;  /* 0x200000b9ff037230 */ /* 0x100fe20000004100 */
[----:B------:R-:W2:Y:S01]  /*2bf0*/  LDL.LU R202, [R1+0x24] ;  /* 0x0000240001ca7983 */ /* 0x000ea20000300800 */
[----:B------:R-:W-:-:S02]  /*2c00*/  HADD2.F32 R190, -RZ, R185.H1_H1 ;  /* 0x300000b9ffbe7230 */ /* 0x000fc40000004100 */
[----:B------:R-:W-:Y:S01]  /*2c10*/  FADD.FTZ R191, R201, -UR32 ;  /* 0x80000020c9bf7e21 */ /* 0x000fe20008010000 */
[----:B------:R-:W-:Y:S01]  /*2c20*/  FADD.FTZ R188, R203, -UR32 ;  /* 0x80000020cbbc7e21 */ /* 0x000fe20008010000 */
[----:B------:R-:W3:Y:S01]  /*2c30*/  LDL R201, [R1+0xac] ;  /* 0x0000ac0001c97983 */ /* 0x000ee20000100800 */
[----:B------:R-:W-:Y:S01]  /*2c40*/  FADD.FTZ R185, R204, -UR32 ;  /* 0x80000020ccb97e21 */ /* 0x000fe20008010000 */
[----:B------:R-:W-:Y:S01]  /*2c50*/  FADD.FTZ R80, R80, R5 ;  /* 0x0000000550507221 */ /* 0x000fe20000010000 */
[----:B------:R-:W-:Y:S01]  /*2c60*/  HADD2.F32 R4, -RZ, R184.H1_H1 ;  /* 0x300000b8ff047230 */ /* 0x000fe20000004100 */
[----:B------:R-:W2:Y:S01]  /*2c70*/  LDL R203, [R1+0xa8] ;  /* 0x0000a80001cb7983 */ /* 0x000ea20000100800 */
[----:B----4-:R-:W-:Y:S01]  /*2c80*/  FMUL.FTZ R224, R224, R5 ;  /* 0x00000005e0e07220 */ /* 0x010fe20000410000 */
[----:B------:R-:W-:Y:S01]  /*2c90*/  FMUL.FTZ R5, R200, UR30 ;  /* 0x0000001ec8057c20 */ /* 0x000fe20008410000 */
[----:B------:R-:W-:Y:S01]  /*2ca0*/  FMUL.FTZ R6, R6, UR30 ;  /* 0x0000001e06067c20 */ /* 0x000fe20008410000 */
[----:B------:R-:W4:Y:S01]  /*2cb0*/  LDL.LU R204, [R1+0x20] ;  /* 0x0000200001cc7983 */ /* 0x000f220000300800 */
[----:B------:R-:W-:Y:S01]  /*2cc0*/  FADD.FTZ R199, R199, -UR32 ;  /* 0x80000020c7c77e21 */ /* 0x000fe20008010000 */
[----:B------:R-:W-:-:S02]  /*2cd0*/  HADD2.F32 R189, -RZ, R186.H0_H0 ;  /* 0x200000baffbd7230 */ /* 0x000fc40000004100 */
[----:B------:R0:W-:Y:S01]  /*2ce0*/  STL [R1+0x18], R0 ;  /* 0x0000180001007387 */ /* 0x0001e20000100800 */
[----:B------:R-:W-:Y:S01]  /*2cf0*/  FADD.FTZ R81, R81, R4 ;  /* 0x0000000451517221 */ /* 0x000fe20000010000 */
[----:B------:R-:W-:Y:S01]  /*2d00*/  FMUL.FTZ R223, R223, R4 ;  /* 0x00000004dfdf7220 */ /* 0x000fe20000410000 */
[----:B------:R-:W-:Y:S01]  /*2d10*/  FADD.FTZ R82, R82, R3 ;  /* 0x0000000352527221 */ /* 0x000fe20000010000 */
[-C--:B------:R-:W-:Y:S01]  /*2d20*/  FMUL.FTZ R222, R222, R3.reuse ;  /* 0x00000003dede7220 */ /* 0x080fe20000410000 */
[----:B------:R-:W-:Y:S01]  /*2d30*/  FADD.FTZ R83, R83, R190 ;  /* 0x000000be53537221 */ /* 0x000fe20000010000 */
[----:B------:R-:W-:Y:S01]  /*2d40*/  FMUL.FTZ R221, R221, R190 ;  /* 0x000000bedddd7220 */ /* 0x000fe20000410000 */
[----:B------:R-:W-:Y:S02]  /*2d50*/  HADD2.F32 R186, -RZ, R186.H1_H1 ;  /* 0x300000baffba7230 */ /* 0x000fe40000004100 */
[----:B------:R-:W-:Y:S01]  /*2d60*/  HADD2.F32 R184, -RZ, R187.H0_H0 ;  /* 0x200000bbffb87230 */ /* 0x000fe20000004100 */
[----:B0-----:R0:W5:Y:S01]  /*2d70*/  LDL.LU R0, [R1+0x128] ;  /* 0x0001280001007983 */ /* 0x0011620000300800 */
[----:B----4-:R-:W-:-:S03]  /*2d80*/  FFMA.FTZ R204, R5, R3, R204 ;  /* 0x0000000305cc7223 */ /* 0x010fc600000100cc */
[----:B------:R-:W4:Y:S01]  /*2d90*/  LDL.LU R200, [R1+0x1c] ;  /* 0x00001c0001c87983 */ /* 0x000f220000300800 */
[----:B------:R-:W-:Y:S01]  /*2da0*/  FMUL.FTZ R3, R198, UR30 ;  /* 0x0000001ec6037c20 */ /* 0x000fe20008410000 */
[----:B------:R-:W-:Y:S01]  /*2db0*/  FADD.FTZ R76, R76, R189 ;  /* 0x000000bd4c4c7221 */ /* 0x000fe20000010000 */
[-C--:B--2---:R-:W-:Y:S01]  /*2dc0*/  FMUL.FTZ R198, R203, R189.reuse ;  /* 0x000000bdcbc67220 */ /* 0x084fe20000410000 */
[----:B------:R-:W-:Y:S01]  /*2dd0*/  FADD.FTZ R77, R77, R186 ;  /* 0x000000ba4d4d7221 */ /* 0x000fe20000010000 */
[----:B------:R-:W-:Y:S01]  /*2de0*/  FFMA.FTZ R116, R3, R189, R116 ;  /* 0x000000bd03747223 */ /* 0x000fe20000010074 */
[----:B------:R-:W-:Y:S02]  /*2df0*/  HADD2.F32 R187, -RZ, R187.H1_H1 ;  /* 0x300000bbffbb7230 */ /* 0x000fe40000004100 */
[----:B----4-:R-:W-:Y:S01]  /*2e00*/  FFMA.FTZ R200, R6, R4, R200 ;  /* 0x0000000406c87223 */ /* 0x010fe200000100c8 */
[----:B------:R-:W-:-:S04]  /*2e10*/  FMUL.FTZ R4, R199, UR30 ;  /* 0x0000001ec7047c20 */ /* 0x000fc80008410000 */
[----:B------:R-:W-:Y:S01]  /*2e20*/  FFMA.FTZ R202, R4, R190, R202 ;  /* 0x000000be04ca7223 */ /* 0x000fe200000100ca */
[----:B------:R-:W-:Y:S04]  /*2e30*/  STL [R1+0x1c], R200 ;  /* 0x00001cc801007387 */ /* 0x000fe80000100800 */
[----:B------:R1:W-:Y:S04]  /*2e40*/  STL [R1+0x20], R204 ;  /* 0x000020cc01007387 */ /* 0x0003e80000100800 */
[----:B------:R2:W-:Y:S04]  /*2e50*/  STL [R1+0x24], R202 ;  /* 0x000024ca01007387 */ /* 0x0005e80000100800 */
[----:B-1----:R-:W4:Y:S04]  /*2e60*/  LDL R204, [R1+0xb4] ;  /* 0x0000b40001cc7983 */ /* 0x002f280000100800 */
[----:B--2---:R-:W2:Y:S01]  /*2e70*/  LDL R202, [R1+0xb0] ;  /* 0x0000b00001ca7983 */ /* 0x004ea20000100800 */
[----:B------:R-:W-:Y:S01]  /*2e80*/  FADD.FTZ R189, R228, R224 ;  /* 0x000000e0e4bd7221 */ /* 0x000fe20000010000 */
[----:B------:R-:W-:Y:S01]  /*2e90*/  FFMA.FTZ R190, R7, R224, R227 ;  /* 0x000000e007be7223 */ /* 0x000fe200000100e3 */
[----:B------:R-:W-:-:S02]  /*2ea0*/  FMUL.FTZ R199, R191, UR30 ;  /* 0x0000001ebfc77c20 */ /* 0x000fc40008410000 */
[----:B------:R-:W-:Y:S01]  /*2eb0*/  FADD.FTZ R189, R189, R223 ;  /* 0x000000dfbdbd7221 */ /* 0x000fe20000010000 */
[----:B------:R-:W-:Y:S01]  /*2ec0*/  FFMA.FTZ R190, R6, R223, R190 ;  /* 0x000000df06be7223 */ /* 0x000fe200000100be */
[-C--:B------:R-:W-:Y:S01]  /*2ed0*/  FFMA.FTZ R117, R199, R186.reuse, R117 ;  /* 0x000000bac7757223 */ /* 0x080fe20000010075 */
[----:B---3--:R-:W-:Y:S01]  /*2ee0*/  FMUL.FTZ R200, R201, R186 ;  /* 0x000000bac9c87220 */ /* 0x008fe20000410000 */
[----:B------:R-:W-:Y:S01]  /*2ef0*/  FADD.FTZ R186, R189, R222 ;  /* 0x000000debdba7221 */ /* 0x000fe20000010000 */
[----:B------:R-:W-:Y:S01]  /*2f00*/  FFMA.FTZ R190, R5, R222, R190 ;  /* 0x000000de05be7223 */ /* 0x000fe200000100be */
[----:B------:R-:W-:Y:S02]  /*2f10*/  FMUL.FTZ R201, R188, UR30 ;  /* 0x0000001ebcc97c20 */ /* 0x000fe40008410000 */
[----:B------:R-:W-:Y:S01]  /*2f20*/  FADD.FTZ R186, R186, R221 ;  /* 0x000000ddbaba7221 */ /* 0x000fe20000010000 */
[----:B------:R-:W-:Y:S01]  /*2f30*/  FFMA.FTZ R190, R4, R221, R190 ;  /* 0x000000dd04be7223 */ /* 0x000fe200000100be */
[----:B------:R-:W-:Y:S01]  /*2f40*/  FADD.FTZ R78, R78, R184 ;  /* 0x000000b84e4e7221 */ /* 0x000fe20000010000 */
[----:B------:R-:W-:Y:S01]  /*2f50*/  FFMA.FTZ R118, R201, R184, R118 ;  /* 0x000000b8c9767223 */ /* 0x000fe20000010076 */
[----:B------:R-:W-:-:S04]  /*2f60*/  FADD.FTZ R186, R186, R198 ;  /* 0x000000c6baba7221 */ /* 0x000fc80000010000 */
[----:B------:R-:W-:Y:S01]  /*2f70*/  FADD.FTZ R186, R186, R200 ;  /* 0x000000c8baba7221 */ /* 0x000fe20000010000 */
[----:B------:R-:W-:Y:S01]  /*2f80*/  FMUL.FTZ R203, R185, UR30 ;  /* 0x0000001eb9cb7c20 */ /* 0x000fe20008410000 */
[----:B------:R-:W-:Y:S01]  /*2f90*/  FADD.FTZ R79, R79, R187 ;  /* 0x000000bb4f4f7221 */ /* 0x000fe20000010000 */
[----:B------:R-:W-:Y:S02]  /*2fa0*/  IADD3 R226, PT, PT, R226, 0x80, RZ ;  /* 0x00000080e2e27810 */ /* 0x000fe40007ffe0ff */
[----:B------:R-:W-:Y:S01]  /*2fb0*/  FFMA.FTZ R119, R203, R187, R119 ;  /* 0x000000bbcb777223 */ /* 0x000fe20000010077 */
[----:B------:R-:W-:Y:S01]  /*2fc0*/  IADD3 R197, PT, PT, R197, 0x80, RZ ;  /* 0x00000080c5c57810 */ /* 0x000fe20007ffe0ff */
[----:B--2---:R-:W-:Y:S01]  /*2fd0*/  FMUL.FTZ R202, R202, R184 ;  /* 0x000000b8caca7220 */ /* 0x004fe20000410000 */
[----:B------:R-:W-:-:S04]  /*2fe0*/  FFMA.FTZ R184, R3, R198, R190 ;  /* 0x000000c603b87223 */ /* 0x000fc800000100be */
[----:B------:R-:W-:Y:S01]  /*2ff0*/  FFMA.FTZ R184, R199, R200, R184 ;  /* 0x000000c8c7b87223 */ /* 0x000fe200000100b8 */
[----:B----4-:R-:W-:Y:S01]  /*3000*/  FMUL.FTZ R204, R204, R187 ;  /* 0x000000bbcccc7220 */ /* 0x010fe20000410000 */
[----:B------:R-:W-:Y:S02]  /*3010*/  FADD.FTZ R186, R186, R202 ;  /* 0x000000cababa7221 */ /* 0x000fe40000010000 */
[----:B------:R-:W-:Y:S02]  /*3020*/  FFMA.FTZ R184, R201, R202, R184 ;  /* 0x000000cac9b87223 */ /* 0x000fe400000100b8 */
[----:B------:R-:W-:Y:S02]  /*3030*/  FADD.FTZ R228, R186, R204 ;  /* 0x000000ccbae47221 */ /* 0x000fe40000010000 */
[----:B0-----:R-:W-:-:S07]  /*3040*/  FFMA.FTZ R227, R203, R204, R184 ;  /* 0x000000cccbe37223 */ /* 0x001fce00000100b8 */
.L_x_10085:
[----:B------:R-:W-:Y:S05]  /*3050*/  BSYNC.RECONVERGENT B1 ;  /* 0x0000000000017941 */ /* 0x000fea0003800200 */
.L_x_10084:
        /* <DEDUP_REMOVED lines=8> */
[----:B0-----:R-:W-:-:S06]  /*30e0*/  IMAD.WIDE.U32 R184, R197, 0x10, R184 ;  /* 0x00000010c5b87825 */ /* 0x001fcc00078e00b8 */
[----:B------:R-:W2:Y:S01]  /*30f0*/  LDG.E.128 R184, desc[UR16][R184.64] ;  /* 0x00000010b8b87981 */ /* 0x000ea2000c1e1d00 */
[----:B-1----:R-:W-:Y:S01]  /*3100*/  IMAD.WIDE.U32 R188, R226, 0x10, R188 ;  /* 0x00000010e2bc7825 */ /* 0x002fe200078e00bc */
[----:B------:R-:W-:Y:S02]  /*3110*/  ISETP.NE.U32.AND P0, PT, RZ, UR22, PT ;  /* 0x00000016ff007c0c */ /* 0x000fe4000bf05070 */
[----:B------:R-:W4:Y:S04]  /*3120*/  LDL R226, [R1+0x9c] ;  /* 0x00009c0001e27983 */ /* 0x000f280000100800 */
[----:B------:R-:W3:Y:S01]  /*3130*/  LDG.E.128 R188, desc[UR16][R188.64] ;  /* 0x00000010bcbc7981 */ /* 0x000ee2000c1e1d00 */
[----:B------:R-:W-:-:S13]  /*3140*/  ISETP.NE.AND.EX P0, PT, RZ, UR23, PT, P0 ;  /* 0x00000017ff007c0c */ /* 0x000fda000bf05300 */
[----:B------:R-:W0:Y:S02]  /*3150*/  @P0 LDC.64 R206, c[0x0][0x438] ;  /* 0x00010e00ffce0b82 */ /* 0x000e240000000a00 */
[----:B0-----:R-:W-:-:S05]  /*3160*/  @P0 IMAD.WIDE.U32 R206, R197, 0x10, R206 ;  /* 0x00000010c5ce0825 */ /* 0x001fca00078e00ce */
[----:B------:R0:W5:Y:S01]  /*3170*/  @P0 LDG.E.128 R168, desc[UR16][R206.64] ;  /* 0x00000010cea80981 */ /* 0x000162000c1e1d00 */
[----:B--2---:R-:W-:Y:S02]  /*3180*/  HADD2.F32 R210, -RZ, R186.H0_H0 ;  /* 0x200000baffd27230 */ /* 0x004fe40000004100 */
[--C-:B------:R-:W-:Y:S02]  /*3190*/  HADD2.F32 R205, -RZ, R184.reuse.H0_H0 ;  /* 0x200000b8ffcd7230 */ /* 0x100fe40000004100 */
[----:B------:R-:W-:Y:S02]  /*31a0*/  HADD2.F32 R208, -RZ, R184.H1_H1 ;  /* 0x300000b8ffd07230 */ /* 0x000fe40000004100 */
[--C-:B0-----:R-:W-:Y:S02]  /*31b0*/  HADD2.F32 R206, -RZ, R185.reuse.H0_H0 ;  /* 0x200000b9ffce7230 */ /* 0x101fe40000004100 */
[----:B------:R-:W-:Y:S02]  /*31c0*/  HADD2.F32 R212, -RZ, R185.H1_H1 ;  /* 0x300000b9ffd47230 */ /* 0x000fe40000004100 */
[----:B---3--:R-:W-:-:S02]  /*31d0*/  HADD2.F32 R185, -RZ, R191.H0_H0 ;  /* 0x200000bfffb97230 */ /* 0x008fc40000004100 */
[----:B------:R-:W-:Y:S02]  /*31e0*/  HADD2.F32 R184, -RZ, R191.H1_H1 ;  /* 0x300000bfffb87230 */ /* 0x000fe40000004100 */
[----:B------:R-:W-:Y:S02]  /*31f0*/  FADD.FTZ R191, R210, -UR32 ;  /* 0x80000020d2bf7e21 */ /* 0x000fe40008010000 */
[----:B------:R-:W2:Y:S01]  /*3200*/  LDL R210, [R1+0x98] ;  /* 0x0000980001d27983 */ /* 0x000ea20000100800 */
[----:B------:R-:W-:Y:S02]  /*3210*/  HADD2.F32 R197, -RZ, R189.H1_H1 ;  /* 0x300000bdffc57230 */ /* 0x000fe40000004100 */
[----:B------:R-:W-:Y:S01]  /*3220*/  FADD.FTZ R213, R208, -UR32 ;  /* 0x80000020d0d57e21 */ /* 0x000fe20008010000 */
[----:B------:R-:W-:-:S03]  /*3230*/  FADD.FTZ R208, R206, -UR32 ;  /* 0x80000020ced07e21 */ /* 0x000fc60008010000 */
[----:B------:R-:W-:Y:S01]  /*3240*/  FMUL.FTZ R206, R213, UR30 ;  /* 0x0000001ed5ce7c20 */ /* 0x000fe20008410000 */
[----:B------:R-:W-:Y:S02]  /*3250*/  FMUL.FTZ R213, R220, R197 ;  /* 0x000000c5dcd57220 */ /* 0x000fe40000410000 */
[----:B------:R-:W3:Y:S01]  /*3260*/  LDL R220, [R1+0x94] ;  /* 0x0000940001dc7983 */ /* 0x000ee20000100800 */
[----:B------:R-:W-:Y:S01]  /*3270*/  FADD.FTZ R205, R205, -UR32 ;  /* 0x80000020cdcd7e21 */ /* 0x000fe20008010000 */
[----:B------:R-:W-:Y:S02]  /*3280*/  HADD2.F32 R207, -RZ, R188.H0_H0 ;  /* 0x200000bcffcf7230 */ /* 0x000fe40000004100 */
[----:B------:R-:W-:Y:S01]  /*3290*/  FADD.FTZ R212, R212, -UR32 ;  /* 0x80000020d4d47e21 */ /* 0x000fe20008010000 */
[----:B------:R-:W-:Y:S01]  /*32a0*/  FMUL.FTZ R205, R205, UR30 ;  /* 0x0000001ecdcd7c20 */ /* 0x000fe20008410000 */
[----:B------:R-:W-:Y:S02]  /*32b0*/  HADD2.F32 R214, -RZ, R187.H0_H0 ;  /* 0x200000bbffd67230 */ /* 0x000fe40000004100 */
[----:B------:R-:W-:Y:S01]  /*32c0*/  FADD.FTZ R72, R72, R207 ;  /* 0x000000cf48487221 */ /* 0x000fe20000010000 */
[----:B------:R-:W-:-:S02]  /*32d0*/  HADD2.F32 R211, -RZ, R189.H0_H0 ;  /* 0x200000bdffd37230 */ /* 0x000fc40000004100 */
[----:B------:R-:W-:Y:S01]  /*32e0*/  FFMA.FTZ R112, R205, R207, R112 ;  /* 0x000000cfcd707223 */ /* 0x000fe20000010070 */
[----:B------:R-:W-:Y:S02]  /*32f0*/  HADD2.F32 R186, -RZ, R186.H1_H1 ;  /* 0x300000baffba7230 */ /* 0x000fe40000004100 */
[----:B------:R-:W-:Y:S02]  /*3300*/  HADD2.F32 R209, -RZ, R188.H1_H1 ;  /* 0x300000bcffd17230 */ /* 0x000fe40000004100 */
[--C-:B------:R-:W-:Y:S02]  /*3310*/  HADD2.F32 R189, -RZ, R190.reuse.H0_H0 ;  /* 0x200000beffbd7230 */ /* 0x100fe40000004100 */
[----:B------:R-:W-:Y:S01]  /*3320*/  FADD.FTZ R188, R214, -UR32 ;  /* 0x80000020d6bc7e21 */ /* 0x000fe20008010000 */
[----:B------:R-:W-:Y:S02]  /*3330*/  HADD2.F32 R215, -RZ, R187.H1_H1 ;  /* 0x300000bbffd77230 */ /* 0x000fe40000004100 */
[----:B------:R-:W-:Y:S01]  /*3340*/  FADD.FTZ R73, R73, R209 ;  /* 0x000000d149497221 */ /* 0x000fe20000010000 */
[----:B------:R-:W-:-:S02]  /*3350*/  HADD2.F32 R187, -RZ, R190.H1_H1 ;  /* 0x300000beffbb7230 */ /* 0x000fc40000004100 */
[----:B------:R-:W-:Y:S01]  /*3360*/  FADD.FTZ R190, R186, -UR32 ;  /* 0x80000020babe7e21 */ /* 0x000fe20008010000 */
[----:B------:R-:W-:Y:S01]  /*3370*/  FMUL.FTZ R208, R208, UR30 ;  /* 0x0000001ed0d07c20 */ /* 0x000fe20008410000 */
[----:B------:R-:W-:Y:S01]  /*3380*/  FFMA.FTZ R113, R206, R209, R113 ;  /* 0x000000d1ce717223 */ /* 0x000fe20000010071 */
[----:B------:R-:W-:Y:S01]  /*3390*/  FADD.FTZ R68, R68, R189 ;  /* 0x000000bd44447221 */ /* 0x000fe20000010000 */
[----:B------:R-:W-:Y:S01]  /*33a0*/  FMUL.FTZ R214, R217, R189 ;  /* 0x000000bdd9d67220 */ /* 0x000fe20000410000 */
[----:B----4-:R-:W-:Y:S01]  /*33b0*/  FMUL.FTZ R209, R226, R209 ;  /* 0x000000d1e2d17220 */ /* 0x010fe20000410000 */
[----:B------:R-:W-:Y:S01]  /*33c0*/  FADD.FTZ R186, R215, -UR32 ;  /* 0x80000020d7ba7e21 */ /* 0x000fe20008010000 */
[----:B------:R-:W-:Y:S01]  /*33d0*/  FADD.FTZ R74, R74, R211 ;  /* 0x000000d34a4a7221 */ /* 0x000fe20000010000 */
[-C--:B------:R-:W-:Y:S01]  /*33e0*/  FFMA.FTZ R114, R208, R211.reuse, R114 ;  /* 0x000000d3d0727223 */ /* 0x080fe20000010072 */
[----:B------:R-:W-:Y:S01]  /*33f0*/  FMUL.FTZ R215, R190, UR30 ;  /* 0x0000001ebed77c20 */ /* 0x000fe20008410000 */
[----:B------:R-:W-:Y:S01]  /*3400*/  FMUL.FTZ R211, R216, R211 ;  /* 0x000000d3d8d37220 */ /* 0x000fe20000410000 */
[----:B------:R-:W-:Y:S01]  /*3410*/  FADD.FTZ R69, R69, R187 ;  /* 0x000000bb45457221 */ /* 0x000fe20000010000 */
[-C--:B------:R-:W-:Y:S01]  /*3420*/  FMUL.FTZ R216, R218, R187.reuse ;  /* 0x000000bbdad87220 */ /* 0x080fe20000410000 */
[----:B------:R-:W-:Y:S01]  /*3430*/  FFMA.FTZ R109, R215, R187, R109 ;  /* 0x000000bbd76d7223 */ /* 0x000fe2000001006d */
[----:B------:R-:W-:Y:S01]  /*3440*/  FMUL.FTZ R217, R188, UR30 ;  /* 0x0000001ebcd97c20 */ /* 0x000fe20008410000 */
[----:B------:R-:W-:Y:S01]  /*3450*/  FADD.FTZ R70, R70, R185 ;  /* 0x000000b946467221 */ /* 0x000fe20000010000 */
[----:B------:R-:W-:-:S02]  /*3460*/  FMUL.FTZ R218, R219, R185 ;  /* 0x000000b9dbda7220 */ /* 0x000fc40000410000 */
[----:B------:R-:W-:Y:S01]  /*3470*/  FFMA.FTZ R110, R217, R185, R110 ;  /* 0x000000b9d96e7223 */ /* 0x000fe2000001006e */
[----:B------:R-:W-:Y:S01]  /*3480*/  FMUL.FTZ R219, R186, UR30 ;  /* 0x0000001ebadb7c20 */ /* 0x000fe20008410000 */
[----:B------:R-:W-:Y:S01]  /*3490*/  FADD.FTZ R75, R75, R197 ;  /* 0x000000c54b4b7221 */ /* 0x000fe20000010000 */
[----:B------:R-:W-:Y:S02]  /*34a0*/  FADD.FTZ R71, R71, R184 ;  /* 0x000000b847477221 */ /* 0x000fe40000010000 */
[----:B------:R-:W-:Y:S01]  /*34b0*/  FFMA.FTZ R111, R219, R184, R111 ;  /* 0x000000b8db6f7223 */ /* 0x000fe2000001006f */
[----:B--2---:R-:W-:Y:S01]  /*34c0*/  FMUL.FTZ R207, R210, R207 ;  /* 0x000000cfd2cf7220 */ /* 0x004fe20000410000 */
[----:B------:R-:W-:Y:S01]  /*34d0*/  FMUL.FTZ R210, R212, UR30 ;  /* 0x0000001ed4d27c20 */ /* 0x000fe20008410000 */
[----:B------:R-:W-:Y:S02]  /*34e0*/  FMUL.FTZ R212, R191, UR30 ;  /* 0x0000001ebfd47c20 */ /* 0x000fe40008410000 */
[----:B------:R-:W-:-:S02]  /*34f0*/  FFMA.FTZ R191, R205, R207, R227 ;  /* 0x000000cfcdbf7223 */ /* 0x000fc400000100e3 */
        /* <DEDUP_REMOVED lines=12> */
[----:B---3--:R-:W-:Y:S01]  /*35c0*/  FMUL.FTZ R220, R220, R184 ;  /* 0x000000b8dcdc7220 */ /* 0x008fe20000410000 */
[----:B------:R-:W-:Y:S02]  /*35d0*/  FFMA.FTZ R185, R217, R218, R185 ;  /* 0x000000dad9b97223 */ /* 0x000fe400000100b9 */
[----:B------:R-:W-:Y:S01]  /*35e0*/  FADD.FTZ R187, R187, R218 ;  /* 0x000000dabbbb7221 */ /* 0x000fe20000010000 */
[----:B------:R-:W-:Y:S01]  /*35f0*/  FFMA.FTZ R115, R210, R197, R115 ;  /* 0x000000c5d2737223 */ /* 0x000fe20000010073 */
[----:B------:R-:W-:Y:S02]  /*3600*/  FFMA.FTZ R227, R219, R220, R185 ;  /* 0x000000dcdbe37223 */ /* 0x000fe400000100b9 */
[----:B------:R-:W-:Y:S01]  /*3610*/  FADD.FTZ R228, R187, R220 ;  /* 0x000000dcbbe47221 */ /* 0x000fe20000010000 */
[----:B------:R-:W-:Y:S06]  /*3620*/  BRA `(.L_x_10086) ;  /* 0x0000000000887947 */ /* 0x000fec0003800000 */
.L_x_10077:
        /* <DEDUP_REMOVED lines=34> */
.L_x_10086:
[----:B------:R-:W-:Y:S05]  /*3850*/  BSYNC.RECONVERGENT B0 ;  /* 0x0000000000007941 */ /* 0x000fea0003800200 */
.L_x_10076:
        /* <DEDUP_REMOVED lines=32> */
.L_x_10088:
[----:B------:R-:W-:Y:S05]  /*3a60*/  BSYNC.RECONVERGENT B0 ;  /* 0x0000000000007941 */ /* 0x000fea0003800200 */
.L_x_10087:
        /* <DEDUP_REMOVED lines=44> */
.L_x_10091:
        /* <DEDUP_REMOVED lines=14> */
[----:B------:R-:W-:-:S05]  /*3e10*/  FMUL.FTZ R184, R156, R184 ;  /* 0x000000b89cb87220 */ /* 0x000fca0000410000 */
[----:B------:R-:W-:-:S04]  /*3e20*/  F2FP.F16.F32.PACK_AB R184, RZ, R184 ;  /* 0x000000b8ffb8723e */ /* 0x000fc800000000ff */
[----:B------:R-:W-:-:S07]  /*3e30*/  PRMT R176, R184, 0x7610, R176 ;  /* 0x00007610b8b07816 */ /* 0x000fce00000000b0 */
.L_x_10094:
[----:B------:R-:W-:Y:S05]  /*3e40*/  BRA.U !UP3, `(.L_x_10095) ;  /* 0x000000010b387547 */ /* 0x000fea000b800000 */
[----:B------:R-:W2:Y:S04]  /*3e50*/  LDL R188, [R1+0x10] ;  /* 0x0000100001bc7983 */ /* 0x000ea80000100800 */
[----:B------:R-:W3:Y:S01]  /*3e60*/  LDL R185, [R1+0xc] ;  /* 0x00000c0001b97983 */ /* 0x000ee20000100800 */
[----:B------:R-:W-:Y:S02]  /*3e70*/  MOV R184, UR8 ;  /* 0x0000000800b87c02 */ /* 0x000fe40008000f00 */
[----:B------:R-:W-:-:S03]  /*3e80*/  ISETP.LT.AND P0, PT, RZ, UR31, PT ;  /* 0x0000001fff007c0c */ /* 0x000fc6000bf01270 */
[----:B--2---:R-:W-:-:S04]  /*3e90*/  FFMA.FTZ R184, R188, R184, UR9 ;  /* 0x00000009bcb87e23 */ /* 0x004fc800080100b8 */
[----:B---3--:R-:W-:Y:S01]  /*3ea0*/  FADD.FTZ R184, R185, -R184 ;  /* 0x800000b8b9b87221 */ /* 0x008fe20000010000 */
[----:B-----5:R-:W-:-:S03]  /*3eb0*/  HADD2.F32 R185, -RZ, R172.H1_H1 ;  /* 0x300000acffb97230 */ /* 0x020fc60000004100 */
[----:B------:R-:W-:-:S05]  /*3ec0*/  FMUL.FTZ R184, R184, UR30 ;  /* 0x0000001eb8b87c20 */ /* 0x000fca0008410000 */
[----:B------:R-:W-:-:S05]  /*3ed0*/  FSEL R184, R184, RZ, P0 ;  /* 0x000000ffb8b87208 */ /* 0x000fca0000000000 */
[----:B------:R-:W-:-:S04]  /*3ee0*/  FMUL.FTZ R184, R184, UR29 ;  /* 0x0000001db8b87c20 */ /* 0x000fc80008410000 */
[----:B------:R-:W-:Y:S01]  /*3ef0*/  FFMA.FTZ R65, R184, R185, R65 ;  /* 0x000000b9b8417223 */ /* 0x000fe20000010041 */
[----:B------:R-:W-:-:S05]  /*3f00*/  FMUL.FTZ R184, R157, R184 ;  /* 0x000000b89db87220 */ /* 0x000fca0000410000 */
[----:B------:R-:W-:-:S04]  /*3f10*/  F2FP.F16.F32.PACK_AB R184, RZ, R184 ;  /* 0x000000b8ffb8723e */ /* 0x000fc800000000ff */
[----:B------:R-:W-:-:S07]  /*3f20*/  PRMT R176, R176, 0x5410, R184 ;  /* 0x00005410b0b07816 */ /* 0x000fce00000000b8 */
.L_x_10095:
[----:B------:R-:W-:Y:S05]  /*3f30*/  BRA.U !UP3, `(.L_x_10096) ;  /* 0x000000010b387547 */ /* 0x000fea000b800000 */
[----:B------:R-:W2:Y:S04]  /*3f40*/  LDL R188, [R1+0x8] ;  /* 0x0000080001bc7983 */ /* 0x000ea80000100800 */
[----:B------:R-:W3:Y:S01]  /*3f50*/  LDL R185, [R1+0x4] ;  /* 0x0000040001b97983 */ /* 0x000ee20000100800 */
        /* <DEDUP_REMOVED lines=9> */
[----:B------:R-:W-:-:S05]  /*3ff0*/  FMUL.FTZ R184, R158, R184 ;  /* 0x000000b89eb87220 */ /* 0x000fca0000410000 */
[----:B------:R-:W-:-:S04]  /*4000*/  F2FP.F16.F32.PACK_AB R184, RZ, R184 ;  /* 0x000000b8ffb8723e */ /* 0x000fc800000000ff */
[----:B------:R-:W-:-:S07]  /*4010*/  PRMT R177, R184, 0x7610, R177 ;  /* 0x00007610b8b17816 */ /* 0x000fce00000000b1 */
.L_x_10096:
[----:B------:R-:W-:Y:S05]  /*4020*/  BRA.U !UP3, `(.L_x_10097) ;  /* 0x000000010b347547 */ /* 0x000fea000b800000 */
[----:B------:R-:W2:Y:S01]  /*4030*/  LDL R185, [R1] ;  /* 0x0000000001b97983 */ /* 0x000ea20000100800 */
[----:B------:R-:W-:Y:S02]  /*4040*/  MOV R184, UR8 ;  /* 0x0000000800b87c02 */ /* 0x000fe40008000f00 */
[----:B------:R-:W-:-:S03]  /*4050*/  ISETP.LT.AND P0, PT, RZ, UR31, PT ;  /* 0x0000001fff007c0c */ /* 0x000fc6000bf01270 */
[----:B--2---:R-:W-:Y:S01]  /*4060*/  FFMA.FTZ R184, R185, R184, UR9 ;  /* 0x00000009b9b87e23 */ /* 0x004fe200080100b8 */
[----:B-----5:R-:W-:-:S03]  /*4070*/  HADD2.F32 R185, -RZ, R173.H1_H1 ;  /* 0x300000adffb97230 */ /* 0x020fc60000004100 */
        /* <DEDUP_REMOVED lines=8> */
.L_x_10097:
        /* <DEDUP_REMOVED lines=13> */
.L_x_10098:
        /* <DEDUP_REMOVED lines=13> */
.L_x_10099:
        /* <DEDUP_REMOVED lines=13> */
.L_x_10100:
        /* <DEDUP_REMOVED lines=12> */
[----:B------:R-:W-:Y:S01]  /*4430*/  PRMT R179, R179, 0x5410, R184 ;  /* 0x00005410b3b37816 */ /* 0x000fe200000000b8 */
[----:B------:R-:W-:Y:S06]  /*4440*/  BRA `(.L_x_10101) ;  /* 0x0000001400007947 */ /* 0x000fec0003800000 */
.L_x_10093:
        /* <DEDUP_REMOVED lines=21> */
[----:B-----5:R-:W-:Y:S02]  /*45a0*/  HADD2.F32 R182, -RZ, R172.H0_H0 ;  /* 0x200000acffb67230 */ /* 0x020fe40000004100 */
[----:B------:R-:W-:-:S04]  /*45b0*/  FMUL.FTZ R184, R183, UR29 ;  /* 0x0000001db7b87c20 */ /* 0x000fc80008410000 */
[-C--:B------:R-:W-:Y:S01]  /*45c0*/  FFMA.FTZ R64, R182, R184.reuse, R64 ;  /* 0x000000b8b6407223 */ /* 0x080fe20000010040 */
[----:B------:R-:W-:-:S05]  /*45d0*/  FMUL.FTZ R182, R156, R184 ;  /* 0x000000b89cb67220 */ /* 0x000fca0000410000 */
[----:B------:R-:W-:-:S04]  /*45e0*/  F2FP.F16.F32.PACK_AB R182, RZ, R182 ;  /* 0x000000b6ffb6723e */ /* 0x000fc800000000ff */
[----:B------:R-:W-:-:S07]  /*45f0*/  PRMT R176, R182, 0x7610, R176 ;  /* 0x00007610b6b07816 */ /* 0x000fce00000000b0 */
.L_x_10102:
[----:B------:R-:W-:Y:S05]  /*4600*/  BRA.U !UP3, `(.L_x_10103) ;  /* 0x000000010b187547 */ /* 0x000fea000b800000 */
[----:B-----5:R-:W-:Y:S02]  /*4610*/  HADD2.F32 R182, -RZ, R172.H1_H1 ;  /* 0x300000acffb67230 */ /* 0x020fe40000004100 */
[----:B------:R-:W-:-:S04]  /*4620*/  FMUL.FTZ R184, R180, UR29 ;  /* 0x0000001db4b87c20 */ /* 0x000fc80008410000 */
[-C--:B------:R-:W-:Y:S01]  /*4630*/  FFMA.FTZ R65, R182, R184.reuse, R65 ;  /* 0x000000b8b6417223 */ /* 0x080fe20000010041 */
[----:B------:R-:W-:-:S05]  /*4640*/  FMUL.FTZ R182, R157, R184 ;  /* 0x000000b89db67220 */ /* 0x000fca0000410000 */
[----:B------:R-:W-:-:S04]  /*4650*/  F2FP.F16.F32.PACK_AB R182, RZ, R182 ;  /* 0x000000b6ffb6723e */ /* 0x000fc800000000ff */
[----:B------:R-:W-:-:S07]  /*4660*/  PRMT R176, R176, 0x5410, R182 ;  /* 0x00005410b0b07816 */ /* 0x000fce00000000b6 */
.L_x_10103:
[----:B------:R-:W-:Y:S05]  /*4670*/  BRA.U !UP3, `(.L_x_10104) ;  /* 0x000000010b187547 */ /* 0x000fea000b800000 */
[----:B-----5:R-:W-:Y:S02]  /*4680*/  HADD2.F32 R182, -RZ, R173.H0_H0 ;  /* 0x200000adffb67230 */ /* 0x020fe40000004100 */
[----:B------:R-:W-:-:S04]  /*4690*/  FMUL.FTZ R184, R181, UR29 ;  /* 0x0000001db5b87c20 */ /* 0x000fc80008410000 */
[-C--:B------:R-:W-:Y:S01]  /*46a0*/  FFMA.FTZ R66, R182, R184.reuse, R66 ;  /* 0x000000b8b6427223 */ /* 0x080fe20000010042 */
[----:B------:R-:W-:-:S05]  /*46b0*/  FMUL.FTZ R182, R158, R184 ;  /* 0x000000b89eb67220 */ /* 0x000fca0000410000 */
[----:B------:R-:W-:-:S04]  /*46c0*/  F2FP.F16.F32.PACK_AB R182, RZ, R182 ;  /* 0x000000b6ffb6723e */ /* 0x000fc800000000ff */
[----:B------:R-:W-:-:S07]  /*46d0*/  PRMT R177, R182, 0x7610, R177 ;  /* 0x00007610b6b17816 */ /* 0x000fce00000000b1 */
.L_x_10104:
[----:B------:R-:W2:Y:S01]  /*46e0*/  LDL R184, [R1] ;  /* 0x0000000001b87983 */ /* 0x000ea20000100800 */
[----:B------:R-:W-:-:S05]  /*46f0*/  MOV R182, UR8 ;  /* 0x0000000800b67c02 */ /* 0x000fca0008000f00 */
[----:B--2---:R-:W-:-:S04]  /*4700*/  FFMA.FTZ R182, R184, R182, UR9 ;  /* 0x00000009b8b67e23 */ /* 0x004fc800080100b6 */
[----:B------:R-:W-:-:S04]  /*4710*/  FADD.FTZ R182, R252, -R182 ;  /* 0x800000b6fcb67221 */ /* 0x000fc80000010000 */
[----:B------:R-:W-:-:S05]  /*4720*/  FMUL.FTZ R182, R182, UR30 ;  /* 0x0000001eb6b67c20 */ /* 0x000fca0008410000 */
[----:B------:R-:W-:Y:S01]  /*4730*/  FSEL R184, R182, RZ, P0 ;  /* 0x000000ffb6b87208 */ /* 0x000fe20000000000 */
[----:B------:R-:W-:Y:S06]  /*4740*/  BRA.U !UP3, `(.L_x_10105) ;  /* 0x000000010b187547 */ /* 0x000fec000b800000 */
[----:B-----5:R-:W-:Y:S02]  /*4750*/  HADD2.F32 R182, -RZ, R173.H1_H1 ;  /* 0x300000adffb67230 */ /* 0x020fe40000004100 */
[----:B------:R-:W-:-:S04]  /*4760*/  FMUL.FTZ R185, R184, UR29 ;  /* 0x0000001db8b97c20 */ /* 0x000fc80008410000 */
[-C--:B------:R-:W-:Y:S01]  /*4770*/  FFMA.FTZ R67, R182, R185.reuse, R67 ;  /* 0x000000b9b6437223 */ /* 0x080fe20000010043 */
[----:B------:R-:W-:-:S05]  /*4780*/  FMUL.FTZ R182, R159, R185 ;  /* 0x000000b99fb67220 */ /* 0x000fca0000410000 */
[----:B------:R-:W-:-:S04]  /*4790*/  F2FP.F16.F32.PACK_AB R182, RZ, R182 ;  /* 0x000000b6ffb6723e */ /* 0x000fc800000000ff */
[----:B------:R-:W-:-:S07]  /*47a0*/  PRMT R177, R177, 0x5410, R182 ;  /* 0x00005410b1b17816 */ /* 0x000fce00000000b6 */
.L_x_10105:
        /* <DEDUP_REMOVED lines=12> */
.L_x_10106:
        /* <DEDUP_REMOVED lines=12> */
.L_x_10107:
        /* <DEDUP_REMOVED lines=20> */
.L_x_10108:
[----:B------:R-:W-:Y:S01]  /*4a70*/  F2FP.F16.F32.PACK_AB R183, R184, R183 ;  /* 0x000000b7b8b7723e */ /* 0x000fe200000000ff */
[----:B------:R-:W-:Y:S06]  /*4a80*/  BRA.U !UP3, `(.L_x_10101) ;  /* 0x0000000d0b707547 */ /* 0x000fec000b800000 */
[----:B-----5:R-:W-:Y:S02]  /*4a90*/  HADD2.F32 R185, -RZ, R175.H1_H1 ;  /* 0x300000afffb97230 */ /* 0x020fe40000004100 */
[----:B------:R-:W-:-:S04]  /*4aa0*/  FMUL.FTZ R184, R184, UR29 ;  /* 0x0000001db8b87c20 */ /* 0x000fc80008410000 */
[-C--:B------:R-:W-:Y:S01]  /*4ab0*/  FFMA.FTZ R63, R185, R184.reuse, R63 ;  /* 0x000000b8b93f7223 */ /* 0x080fe2000001003f */
[----:B------:R-:W-:-:S05]  /*4ac0*/  FMUL.FTZ R184, R155, R184 ;  /* 0x000000b89bb87220 */ /* 0x000fca0000410000 */
[----:B------:R-:W-:-:S04]  /*4ad0*/  F2FP.F16.F32.PACK_AB R184, RZ, R184 ;  /* 0x000000b8ffb8723e */ /* 0x000fc800000000ff */
[----:B------:R-:W-:Y:S01]  /*4ae0*/  PRMT R179, R179, 0x5410, R184 ;  /* 0x00005410b3b37816 */ /* 0x000fe200000000b8 */
[----:B------:R-:W-:Y:S06]  /*4af0*/  BRA `(.L_x_10101) ;  /* 0x0000000c00547947 */ /* 0x000fec0003800000 */
.L_x_10092:
[----:B------:R-:W-:-:S04]  /*4b00*/  UISETP.NE.U32.AND UP0, UPT, UR4, URZ, UPT ;  /* 0x000000ff0400728c */ /* 0x000fc8000bf05070 */
[----:B------:R-:W-:-:S09]  /*4b10*/  UISETP.NE.AND.EX UP0, UPT, UR5, URZ, UPT, UP0 ;  /* 0x000000ff0500728c */ /* 0x000fd2000bf05300 */
[----:B------:R-:W-:Y:S05]  /*4b20*/  BRA.U UP0, `(.L_x_10109) ;  /* 0x00000005009c7547 */ /* 0x000fea000b800000 */
[----:B------:R-:W-:Y:S01]  /*4b30*/  ISETP.LT.AND P0, PT, RZ, UR31, PT ;  /* 0x0000001fff007c0c */ /* 0x000fe2000bf01270 */
[----:B------:R-:W-:-:S12]  /*4b40*/  BRA.U !UP3, `(.L_x_10110) ;  /* 0x000000010b2c7547 */ /* 0x000fd8000b800000 */
[----:B------:R-:W-:Y:S01]  /*4b50*/  MOV R184, UR8 ;  /* 0x0000000800b87c02 */ /* 0x000fe20008000f00 */
[----:B------:R-:W-:-:S04]  /*4b60*/  HADD2.F32 R185, -RZ, R24.H0_H0 ;  /* 0x20000018ffb97230 */ /* 0x000fc80000004100 */
[----:B------:R-:W-:-:S04]  /*4b70*/  @P0 FFMA.FTZ R184, R0, R184, UR9 ;  /* 0x0000000900b80e23 */ /* 0x000fc800080100b8 */
[----:B------:R-:W-:-:S04]  /*4b80*/  @P0 FADD.FTZ R184, R196, -R184 ;  /* 0x800000b8c4b80221 */ /* 0x000fc80000010000 */
[----:B------:R-:W-:Y:S01]  /*4b90*/  @P0 FFMA.FTZ R185, R184, UR30, R185 ;  /* 0x0000001eb8b90c23 */ /* 0x000fe200080100b9 */
[----:B-----5:R-:W-:-:S03]  /*4ba0*/  HADD2.F32 R184, -RZ, R172.H0_H0 ;  /* 0x200000acffb87230 */ /* 0x020fc60000004100 */
[----:B------:R-:W-:-:S04]  /*4bb0*/  FMUL.FTZ R185, R185, UR29 ;  /* 0x0000001db9b97c20 */ /* 0x000fc80008410000 */
[-C--:B------:R-:W-:Y:S01]  /*4bc0*/  FFMA.FTZ R64, R184, R185.reuse, R64 ;  /* 0x000000b9b8407223 */ /* 0x080fe20000010040 */
[----:B------:R-:W-:-:S05]  /*4bd0*/  FMUL.FTZ R184, R156, R185 ;  /* 0x000000b99cb87220 */ /* 0x000fca0000410000 */
[----:B------:R-:W-:-:S04]  /*4be0*/  F2FP.F16.F32.PACK_AB R184, RZ, R184 ;  /* 0x000000b8ffb8723e */ /* 0x000fc800000000ff */
[----:B------:R-:W-:-:S07]  /*4bf0*/  PRMT R176, R184, 0x7610, R176 ;  /* 0x00007610b8b07816 */ /* 0x000fce00000000b0 */
.L_x_10110:
[----:B------:R-:W-:Y:S05]  /*4c00*/  BRA.U !UP3, `(.L_x_10111) ;  /* 0x000000010b347547 */ /* 0x000fea000b800000 */
[----:B------:R-:W2:Y:S04]  /*4c10*/  LDL R188, [R1+0x10] ;  /* 0x0000100001bc7983 */ /* 0x000ea80000100800 */
[----:B------:R-:W3:Y:S01]  /*4c20*/  LDL R185, [R1+0xc] ;  /* 0x00000c0001b97983 */ /* 0x000ee20000100800 */
[----:B------:R-:W-:-:S05]  /*4c30*/  MOV R184, UR8 ;  /* 0x0000000800b87c02 */ /* 0x000fca0008000f00 */
[----:B--2---:R-:W-:-:S04]  /*4c40*/  @P0 FFMA.FTZ R184, R188, R184, UR9 ;  /* 0x00000009bcb80e23 */ /* 0x004fc800080100b8 */
[----:B---3--:R-:W-:Y:S01]  /*4c50*/  @P0 FADD.FTZ R184, R185, -R184 ;  /* 0x800000b8b9b80221 */ /* 0x008fe20000010000 */
[----:B------:R-:W-:-:S05]  /*4c60*/  HADD2.F32 R185, -RZ, R24.H1_H1 ;  /* 0x30000018ffb97230 */ /* 0x000fca0000004100 */
[----:B------:R-:W-:Y:S01]  /*4c70*/  @P0 FFMA.FTZ R185, R184, UR30, R185 ;  /* 0x0000001eb8b90c23 */ /* 0x000fe200080100b9 */
[----:B-----5:R-:W-:-:S03]  /*4c80*/  HADD2.F32 R184, -RZ, R172.H1_H1 ;  /* 0x300000acffb87230 */ /* 0x020fc60000004100 */
[----:B------:R-:W-:-:S04]  /*4c90*/  FMUL.FTZ R185, R185, UR29 ;  /* 0x0000001db9b97c20 */ /* 0x000fc80008410000 */
[-C--:B------:R-:W-:Y:S01]  /*4ca0*/  FFMA.FTZ R65, R184, R185.reuse, R65 ;  /* 0x000000b9b8417223 */ /* 0x080fe20000010041 */
[----:B------:R-:W-:-:S05]  /*4cb0*/  FMUL.FTZ R184, R157, R185 ;  /* 0x000000b99db87220 */ /* 0x000fca0000410000 */
[----:B------:R-:W-:-:S04]  /*4cc0*/  F2FP.F16.F32.PACK_AB R184, RZ, R184 ;  /* 0x000000b8ffb8723e */ /* 0x000fc800000000ff */
[----:B------:R-:W-:-:S07]  /*4cd0*/  PRMT R176, R176, 0x5410, R184 ;  /* 0x00005410b0b07816 */ /* 0x000fce00000000b8 */
.L_x_10111:
[----:B------:R-:W-:Y:S05]  /*4ce0*/  BRA.U !UP3, `(.L_x_10112) ;  /* 0x000000010b347547 */ /* 0x000fea000b800000 */
[----:B------:R-:W2:Y:S04]  /*4cf0*/  LDL R188, [R1+0x8] ;  /* 0x0000080001bc7983 */ /* 0x000ea80000100800 */
[----:B------:R-:W3:Y:S01]  /*4d00*/  LDL R185, [R1+0x4] ;  /* 0x0000040001b97983 */ /* 0x000ee20000100800 */
[----:B------:R-:W-:-:S05]  /*4d10*/  MOV R184, UR8 ;  /* 0x0000000800b87c02 */ /* 0x000fca0008000f00 */
[----:B--2---:R-:W-:-:S04]  /*4d20*/  @P0 FFMA.FTZ R184, R188, R184, UR9 ;  /* 0x00000009bcb80e23 */ /* 0x004fc800080100b8 */
[----:B---3--:R-:W-:Y:S01]  /*4d30*/  @P0 FADD.FTZ R184, R185, -R184 ;  /* 0x800000b8b9b80221 */ /* 0x008fe20000010000 */
[----:B------:R-:W-:-:S05]  /*4d40*/  HADD2.F32 R185, -RZ, R25.H0_H0 ;  /* 0x20000019ffb97230 */ /* 0x000fca0000004100 */
[----:B------:R-:W-:Y:S01]  /*4d50*/  @P0 FFMA.FTZ R185, R184, UR30, R185 ;  /* 0x0000001eb8b90c23 */ /* 0x000fe200080100b9 */
[----:B-----5:R-:W-:-:S03]  /*4d60*/  HADD2.F32 R184, -RZ, R173.H0_H0 ;  /* 0x200000adffb87230 */ /* 0x020fc60000004100 */
[----:B------:R-:W-:-:S04]  /*4d70*/  FMUL.FTZ R185, R185, UR29 ;  /* 0x0000001db9b97c20 */ /* 0x000fc80008410000 */
[-C--:B------:R-:W-:Y:S01]  /*4d80*/  FFMA.FTZ R66, R184, R185.reuse, R66 ;  /* 0x000000b9b8427223 */ /* 0x080fe20000010042 */
[----:B------:R-:W-:-:S05]  /*4d90*/  FMUL.FTZ R184, R158, R185 ;  /* 0x000000b99eb87220 */ /* 0x000fca0000410000 */
[----:B------:R-:W-:-:S04]  /*4da0*/  F2FP.F16.F32.PACK_AB R184, RZ, R184 ;  /* 0x000000b8ffb8723e */ /* 0x000fc800000000ff */
[----:B------:R-:W-:-:S07]  /*4db0*/  PRMT R177, R184, 0x7610, R177 ;  /* 0x00007610b8b17816 */ /* 0x000fce00000000b1 */
.L_x_10112:
[----:B------:R-:W-:Y:S05]  /*4dc0*/  BRA.U !UP3, `(.L_x_10113) ;  /* 0x000000010b307547 */ /* 0x000fea000b800000 */
[----:B------:R-:W2:Y:S01]  /*4dd0*/  LDL R185, [R1] ;  /* 0x0000000001b97983 */ /* 0x000ea20000100800 */
[----:B------:R-:W-:-:S05]  /*4de0*/  MOV R184, UR8 ;  /* 0x0000000800b87c02 */ /* 0x000fca0008000f00 */
[----:B--2---:R-:W-:Y:S01]  /*4df0*/  @P0 FFMA.FTZ R184, R185, R184, UR9 ;  /* 0x00000009b9b80e23 */ /* 0x004fe200080100b8 */
[----:B------:R-:W-:-:S03]  /*4e00*/  HADD2.F32 R185, -RZ, R25.H1_H1 ;  /* 0x30000019ffb97230 */ /* 0x000fc60000004100 */
[----:B------:R-:W-:-:S04]  /*4e10*/  @P0 FADD.FTZ R184, R252, -R184 ;  /* 0x800000b8fcb80221 */ /* 0x000fc80000010000 */
[----:B------:R-:W-:Y:S01]  /*4e20*/  @P0 FFMA.FTZ R185, R184, UR30, R185 ;  /* 0x0000001eb8b90c23 */ /* 0x000fe200080100b9 */
[----:B-----5:R-:W-:-:S03]  /*4e30*/  HADD2.F32 R184, -RZ, R173.H1_H1 ;  /* 0x300000adffb87230 */ /* 0x020fc60000004100 */
[----:B------:R-:W-:-:S04]  /*4e40*/  FMUL.FTZ R185, R185, UR29 ;  /* 0x0000001db9b97c20 */ /* 0x000fc80008410000 */
[-C--:B------:R-:W-:Y:S01]  /*4e50*/  FFMA.FTZ R67, R184, R185.reuse, R67 ;  /* 0x000000b9b8437223 */ /* 0x080fe20000010043 */
[----:B------:R-:W-:-:S05]  /*4e60*/  FMUL.FTZ R184, R159, R185 ;  /* 0x000000b99fb87220 */ /* 0x000fca0000410000 */
[----:B------:R-:W-:-:S04]  /*4e70*/  F2FP.F16.F32.PACK_AB R184, RZ, R184 ;  /* 0x000000b8ffb8723e */ /* 0x000fc800000000ff */
[----:B------:R-:W-:-:S07]  /*4e80*/  PRMT R177, R177, 0x5410, R184 ;  /* 0x00005410b1b17816 */ /* 0x000fce00000000b8 */
.L_x_10113:
        /* <DEDUP_REMOVED lines=12> */
.L_x_10114:
        /* <DEDUP_REMOVED lines=12> */
.L_x_10115:
        /* <DEDUP_REMOVED lines=12> */
.L_x_10116:
        /* <DEDUP_REMOVED lines=11> */
[----:B------:R-:W-:Y:S01]  /*5180*/  PRMT R179, R179, 0x5410, R184 ;  /* 0x00005410b3b37816 */ /* 0x000fe200000000b8 */
[----:B------:R-:W-:Y:S06]  /*5190*/  BRA `(.L_x_10101) ;  /* 0x0000000400ac7947 */ /* 0x000fec0003800000 */
.L_x_10109:
[----:B------:R-:W2:Y:S04]  /*51a0*/  LDL R190, [R1+0x10] ;  /* 0x0000100001be7983 */ /* 0x000ea80000100800 */
[----:B------:R-:W3:Y:S04]  /*51b0*/  LDL R185, [R1+0xc] ;  /* 0x00000c0001b97983 */ /* 0x000ee80000100800 */
[----:B------:R-:W4:Y:S04]  /*51c0*/  LDL R189, [R1+0x8] ;  /* 0x0000080001bd7983 */ /* 0x000f280000100800 */
[----:B------:R-:W4:Y:S04]  /*51d0*/  LDL R188, [R1+0x4] ;  /* 0x0000040001bc7983 */ /* 0x000f280000100800 */
[----:B------:R-:W4:Y:S01]  /*51e0*/  LDL R184, [R1] ;  /* 0x0000000001b87983 */ /* 0x000f220000100800 */
[----:B------:R-:W-:-:S02]  /*51f0*/  ISETP.LT.AND P0, PT, RZ, UR31, PT ;  /* 0x0000001fff007c0c */ /* 0x000fc4000bf01270 */
[----:B------:R-:W-:Y:S02]  /*5200*/  MOV R181, UR8 ;  /* 0x0000000800b57c02 */ /* 0x000fe40008000f00 */
[----:B------:R-:W-:Y:S02]  /*5210*/  MOV R180, UR8 ;  /* 0x0000000800b47c02 */ /* 0x000fe40008000f00 */
[----:B------:R-:W-:Y:S02]  /*5220*/  PLOP3.LUT P2, PT, PT, PT, UP2, 0x80, 0x8 ;  /* 0x000000000008781c */ /* 0x000fe40003f4f028 */
[----:B------:R-:W-:-:S11]  /*5230*/  MOV R182, UR8 ;  /* 0x0000000800b67c02 */ /* 0x000fd60008000f00 */
[----:B------:R-:W-:-:S04]  /*5240*/  @P2 FFMA.FTZ R182, R0, R182, UR9 ;  /* 0x0000000900b62e23 */ /* 0x000fc800080100b6 */
[----:B------:R-:W-:Y:S01]  /*5250*/  @P2 FADD.FTZ R182, R196, -R182 ;  /* 0x800000b6c4b62221 */ /* 0x000fe20000010000 */
[----:B--2---:R-:W-:-:S04]  /*5260*/  @P0 FFMA.FTZ R181, R190, R181, UR9 ;  /* 0x00000009beb50e23 */ /* 0x004fc800080100b5 */
[----:B---3--:R-:W-:Y:S01]  /*5270*/  @P0 FADD.FTZ R181, R185, -R181 ;  /* 0x800000b5b9b50221 */ /* 0x008fe20000010000 */
[----:B------:R-:W-:Y:S02]  /*5280*/  HADD2.F32 R185, -RZ, R24.H1_H1 ;  /* 0x30000018ffb97230 */ /* 0x000fe40000004100 */
[----:B----4-:R-:W-:-:S03]  /*5290*/  @P0 FFMA.FTZ R180, R189, R180, UR9 ;  /* 0x00000009bdb40e23 */ /* 0x010fc600080100b4 */
[----:B------:R-:W-:Y:S01]  /*52a0*/  @P0 FFMA.FTZ R185, R181, UR30, R185 ;  /* 0x0000001eb5b90c23 */ /* 0x000fe200080100b9 */
[----:B------:R-:W-:Y:S02]  /*52b0*/  HADD2.F32 R181, -RZ, R25.H0_H0 ;  /* 0x20000019ffb57230 */ /* 0x000fe40000004100 */
[----:B------:R-:W-:-:S04]  /*52c0*/  @P0 FADD.FTZ R180, R188, -R180 ;  /* 0x800000b4bcb40221 */ /* 0x000fc80000010000 */
[----:B------:R-:W-:Y:S01]  /*52d0*/  @P0 FFMA.FTZ R181, R180, UR30, R181 ;  /* 0x0000001eb4b50c23 */ /* 0x000fe200080100b5 */
[----:B------:R-:W-:-:S05]  /*52e0*/  MOV R180, UR8 ;  /* 0x0000000800b47c02 */ /* 0x000fca0008000f00 */
[----:B------:R-:W-:Y:S01]  /*52f0*/  @P0 FFMA.FTZ R180, R184, R180, UR9 ;  /* 0x00000009b8b40e23 */ /* 0x000fe200080100b4 */
[----:B------:R-:W-:-:S03]  /*5300*/  HADD2.F32 R184, -RZ, R25.H1_H1 ;  /* 0x30000019ffb87230 */ /* 0x000fc60000004100 */
[----:B------:R-:W-:-:S04]  /*5310*/  @P0 FADD.FTZ R180, R252, -R180 ;  /* 0x800000b4fcb40221 */ /* 0x000fc80000010000 */
[----:B------:R-:W-:Y:S01]  /*5320*/  @P0 FFMA.FTZ R184, R180, UR30, R184 ;  /* 0x0000001eb4b80c23 */ /* 0x000fe200080100b8 */
[----:B------:R-:W-:-:S05]  /*5330*/  HADD2.F32 R180, -RZ, R24.H0_H0 ;  /* 0x20000018ffb47230 */ /* 0x000fca0000004100 */
[----:B------:R-:W-:Y:S01]  /*5340*/  @P2 FFMA.FTZ R180, R182, UR30, R180 ;  /* 0x0000001eb6b42c23 */ /* 0x000fe200080100b4 */
[----:B------:R-:W-:Y:S06]  /*5350*/  BRA.U !UP3, `(.L_x_10117) ;  /* 0x000000010b187547 */ /* 0x000fec000b800000 */
[----:B-----5:R-:W-:Y:S02]  /*5360*/  HADD2.F32 R182, -RZ, R172.H0_H0 ;  /* 0x200000acffb67230 */ /* 0x020fe40000004100 */
[----:B------:R-:W-:-:S04]  /*5370*/  FMUL.FTZ R183, R180, UR29 ;  /* 0x0000001db4b77c20 */ /* 0x000fc80008410000 */
[-C--:B------:R-:W-:Y:S01]  /*5380*/  FFMA.FTZ R64, R182, R183.reuse, R64 ;  /* 0x000000b7b6407223 */ /* 0x080fe20000010040 */
[----:B------:R-:W-:-:S05]  /*5390*/  FMUL.FTZ R182, R156, R183 ;  /* 0x000000b79cb67220 */ /* 0x000fca0000410000 */
[----:B------:R-:W-:-:S04]  /*53a0*/  F2FP.F16.F32.PACK_AB R182, RZ, R182 ;  /* 0x000000b6ffb6723e */ /* 0x000fc800000000ff */
[----:B------:R-:W-:-:S07]  /*53b0*/  PRMT R176, R182, 0x7610, R176 ;  /* 0x00007610b6b07816 */ /* 0x000fce00000000b0 */
.L_x_10117:
[----:B------:R-:W-:Y:S05]  /*53c0*/  BRA.U !UP3, `(.L_x_10118) ;  /* 0x000000010b187547 */ /* 0x000fea000b800000 */
[----:B-----5:R-:W-:Y:S02]  /*53d0*/  HADD2.F32 R182, -RZ, R172.H1_H1 ;  /* 0x300000acffb67230 */ /* 0x020fe40000004100 */
[----:B------:R-:W-:-:S04]  /*53e0*/  FMUL.FTZ R183, R185, UR29 ;  /* 0x0000001db9b77c20 */ /* 0x000fc80008410000 */
[-C--:B------:R-:W-:Y:S01]  /*53f0*/  FFMA.FTZ R65, R182, R183.reuse, R65 ;  /* 0x000000b7b6417223 */ /* 0x080fe20000010041 */
[----:B------:R-:W-:-:S05]  /*5400*/  FMUL.FTZ R182, R157, R183 ;  /* 0x000000b79db67220 */ /* 0x000fca0000410000 */
[----:B------:R-:W-:-:S04]  /*5410*/  F2FP.F16.F32.PACK_AB R182, RZ, R182 ;  /* 0x000000b6ffb6723e */ /* 0x000fc800000000ff */
[----:B------:R-:W-:-:S07]  /*5420*/  PRMT R176, R176, 0x5410, R182 ;  /* 0x00005410b0b07816 */ /* 0x000fce00000000b6 */
.L_x_10118:
[----:B------:R-:W-:Y:S05]  /*5430*/  BRA.U !UP3, `(.L_x_10119) ;  /* 0x000000010b187547 */ /* 0x000fea000b800000 */
[----:B-----5:R-:W-:Y:S02]  /*5440*/  HADD2.F32 R182, -RZ, R173.H0_H0 ;  /* 0x200000adffb67230 */ /* 0x020fe40000004100 */
[----:B------:R-:W-:-:S04]  /*5450*/  FMUL.FTZ R183, R181, UR29 ;  /* 0x0000001db5b77c20 */ /* 0x000fc80008410000 */
[-C--:B------:R-:W-:Y:S01]  /*5460*/  FFMA.FTZ R66, R182, R183.reuse, R66 ;  /* 0x000000b7b6427223 */ /* 0x080fe20000010042 */
[----:B------:R-:W-:-:S05]  /*5470*/  FMUL.FTZ R182, R158, R183 ;  /* 0x000000b79eb67220 */ /* 0x000fca0000410000 */
[----:B------:R-:W-:-:S04]  /*5480*/  F2FP.F16.F32.PACK_AB R182, RZ, R182 ;  /* 0x000000b6ffb6723e */ /* 0x000fc800000000ff */
[----:B------:R-:W-:-:S07]  /*5490*/  PRMT R177, R182, 0x7610, R177 ;  /* 0x00007610b6b17816 */ /* 0x000fce00000000b1 */
.L_x_10119:
[----:B------:R-:W-:Y:S05]  /*54a0*/  BRA.U !UP3, `(.L_x_10120) ;  /* 0x000000010b187547 */ /* 0x000fea000b800000 */
[----:B-----5:R-:W-:Y:S02]  /*54b0*/  HADD2.F32 R182, -RZ, R173.H1_H1 ;  /* 0x300000adffb67230 */ /* 0x020fe40000004100 */
[----:B------:R-:W-:-:S04]  /*54c0*/  FMUL.FTZ R183, R184, UR29 ;  /* 0x0000001db8b77c20 */ /* 0x000fc80008410000 */
[-C--:B------:R-:W-:Y:S01]  /*54d0*/  FFMA.FTZ R67, R182, R183.reuse, R67 ;  /* 0x000000b7b6437223 */ /* 0x080fe20000010043 */
[----:B------:R-:W-:-:S05]  /*54e0*/  FMUL.FTZ R182, R159, R183 ;  /* 0x000000b79fb67220 */ /* 0x000fca0000410000 */
[----:B------:R-:W-:-:S04]  /*54f0*/  F2FP.F16.F32.PACK_AB R182, RZ, R182 ;  /* 0x000000b6ffb6723e */ /* 0x000fc800000000ff */
[----:B------:R-:W-:-:S07]  /*5500*/  PRMT R177, R177, 0x5410, R182 ;  /* 0x00005410b1b17816 */ /* 0x000fce00000000b6 */
.L_x_10120:
[----:B------:R-:W-:-:S05]  /*5510*/  MOV R182, UR8 ;  /* 0x0000000800b67c02 */ /* 0x000fca0008000f00 */
[----:B------:R-:W-:-:S04]  /*5520*/  @P0 FFMA.FTZ R182, R251, R182, UR9 ;  /* 0x00000009fbb60e23 */ /* 0x000fc800080100b6 */
[----:B------:R-:W-:Y:S01]  /*5530*/  @P0 FADD.FTZ R183, R250, -R182 ;  /* 0x800000b6fab70221 */ /* 0x000fe20000010000 */
        /* <DEDUP_REMOVED lines=9> */
.L_x_10121:
[----:B------:R-:W-:Y:S01]  /*55d0*/  MOV R183, UR8 ;  /* 0x0000000800b77c02 */ /* 0x000fe20008000f00 */
[----:B------:R-:W-:-:S04]  /*55e0*/  HADD2.F32 R188, -RZ, R26.H1_H1 ;  /* 0x3000001affbc7230 */ /* 0x000fc80000004100 */
[----:B------:R-:W-:-:S04]  /*55f0*/  @P0 FFMA.FTZ R183, R249, R183, UR9 ;  /* 0x00000009f9b70e23 */ /* 0x000fc800080100b7 */
[----:B------:R-:W-:-:S04]  /*5600*/  @P0 FADD.FTZ R183, R248, -R183 ;  /* 0x800000b7f8b70221 */ /* 0x000fc80000010000 */
[----:B------:R-:W-:Y:S01]  /*5610*/  @P0 FFMA.FTZ R188, R183, UR30, R188 ;  /* 0x0000001eb7bc0c23 */ /* 0x000fe200080100bc */
[----:B------:R-:W-:Y:S06]  /*5620*/  BRA.U !UP3, `(.L_x_10122) ;  /* 0x000000010b187547 */ /* 0x000fec000b800000 */
[----:B-----5:R-:W-:Y:S02]  /*5630*/  HADD2.F32 R183, -RZ, R174.H1_H1 ;  /* 0x300000aeffb77230 */ /* 0x020fe40000004100 */
[----:B------:R-:W-:-:S04]  /*5640*/  FMUL.FTZ R189, R188, UR29 ;  /* 0x0000001dbcbd7c20 */ /* 0x000fc80008410000 */
[-C--:B------:R-:W-:Y:S01]  /*5650*/  FFMA.FTZ R61, R183, R189.reuse, R61 ;  /* 0x000000bdb73d7223 */ /* 0x080fe2000001003d */
[----:B------:R-:W-:-:S05]  /*5660*/  FMUL.FTZ R183, R153, R189 ;  /* 0x000000bd99b77220 */ /* 0x000fca0000410000 */
[----:B------:R-:W-:-:S04]  /*5670*/  F2FP.F16.F32.PACK_AB R183, RZ, R183 ;  /* 0x000000b7ffb7723e */ /* 0x000fc800000000ff */
[----:B------:R-:W-:-:S07]  /*5680*/  PRMT R178, R178, 0x5410, R183 ;  /* 0x00005410b2b27816 */ /* 0x000fce00000000b7 */
.L_x_10122:
        /* <DEDUP_REMOVED lines=20> */
.L_x_10123:
[----:B------:R-:W-:Y:S01]  /*57d0*/  F2FP.F16.F32.PACK_AB R183, R184, R183 ;  /* 0x000000b7b8b7723e */ /* 0x000fe200000000ff */
[----:B------:R-:W-:Y:S06]  /*57e0*/  BRA.U !UP3, `(.L_x_10101) ;  /* 0x000000010b187547 */ /* 0x000fec000b800000 */
[----:B-----5:R-:W-:Y:S02]  /*57f0*/  HADD2.F32 R185, -RZ, R175.H1_H1 ;  /* 0x300000afffb97230 */ /* 0x020fe40000004100 */
[----:B------:R-:W-:-:S04]  /*5800*/  FMUL.FTZ R184, R184, UR29 ;  /* 0x0000001db8b87c20 */ /* 0x000fc80008410000 */
[-C--:B------:R-:W-:Y:S01]  /*5810*/  FFMA.FTZ R63, R185, R184.reuse, R63 ;  /* 0x000000b8b93f7223 */ /* 0x080fe2000001003f */
[----:B------:R-:W-:-:S05]  /*5820*/  FMUL.FTZ R184, R155, R184 ;  /* 0x000000b89bb87220 */ /* 0x000fca0000410000 */
[----:B------:R-:W-:-:S04]  /*5830*/  F2FP.F16.F32.PACK_AB R184, RZ, R184 ;  /* 0x000000b8ffb8723e */ /* 0x000fc800000000ff */
[----:B------:R-:W-:-:S07]  /*5840*/  PRMT R179, R179, 0x5410, R184 ;  /* 0x00005410b3b37816 */ /* 0x000fce00000000b8 */
.L_x_10101:
        /* <DEDUP_REMOVED lines=13> */
.L_x_10090:
[----:B------:R-:W-:Y:S05]  /*5920*/  BSYNC.RECONVERGENT B0 ;  /* 0x0000000000007941 */ /* 0x000fea0003800200 */
.L_x_10089:
        /* <DEDUP_REMOVED lines=9> */
.L_x_10126:
[----:B------:R-:W-:Y:S05]  /*59c0*/  BRA.U !UP0, `(.L_x_10127) ;  /* 0x0000000d08307547 */ /* 0x000fea000b800000 */
[----:B------:R-:W-:-:S04]  /*59d0*/  UISETP.NE.U32.AND UP0, UPT, UR4, URZ, UPT ;  /* 0x000000ff0400728c */ /* 0x000fc8000bf05070 */
[----:B------:R-:W-:-:S06]  /*59e0*/  UISETP.NE.AND.EX UP0, UPT, UR5, URZ, UPT, UP0 ;  /* 0x000000ff0500728c */ /* 0x000fcc000bf05300 */
[----:B------:R-:W-:-:S13]  /*59f0*/  PLOP3.LUT P0, PT, PT, PT, UP0, 0x80, 0x8 ;  /* 0x000000000008781c */ /* 0x000fda0003f0f008 */
[----:B------:R-:W-:Y:S05]  /*5a00*/  @!P0 BRA `(.L_x_10128) ;  /* 0x0000000400988947 */ /* 0x000fea0003800000 */
[----:B------:R-:W-:Y:S01]  /*5a10*/  ISETP.LT.AND P3, PT, RZ, UR31, PT ;  /* 0x0000001fff007c0c */ /* 0x000fe2000bf61270 */
[----:B0-----:R-:W-:Y:S01]  /*5a20*/  HADD2.F32 R185, -RZ, R20.H1_H1 ;  /* 0x30000014ffb97230 */ /* 0x001fe20000004100 */
[----:B------:R-:W-:Y:S01]  /*5a30*/  MOV R181, UR8 ;  /* 0x0000000800b57c02 */ /* 0x000fe20008000f00 */
[----:B------:R-:W-:Y:S01]  /*5a40*/  HADD2.F32 R184, -RZ, R21.H1_H1 ;  /* 0x30000015ffb87230 */ /* 0x000fe20000004100 */
[----:B------:R-:W-:Y:S02]  /*5a50*/  MOV R180, UR8 ;  /* 0x0000000800b47c02 */ /* 0x000fe40008000f00 */
[----:B------:R-:W-:-:S07]  /*5a60*/  MOV R182, UR8 ;  /* 0x0000000800b67c02 */ /* 0x000fce0008000f00 */
[----:B------:R-:W-:Y:S01]  /*5a70*/  @P3 FFMA.FTZ R181, R194, R181, UR9 ;  /* 0x00000009c2b53e23 */ /* 0x000fe200080100b5 */
[----:B------:R-:W-:Y:S01]  /*5a80*/  @P3 FFMA.FTZ R180, R193, R180, UR9 ;  /* 0x00000009c1b43e23 */ /* 0x000fe200080100b4 */
[----:B------:R-:W-:Y:S02]  /*5a90*/  @P3 FFMA.FTZ R182, R195, R182, UR9 ;  /* 0x00000009c3b63e23 */ /* 0x000fe400080100b6 */
[----:B------:R-:W-:Y:S01]  /*5aa0*/  @P3 FADD.FTZ R181, R242, -R181 ;  /* 0x800000b5f2b53221 */ /* 0x000fe20000010000 */
[----:B------:R-:W-:Y:S01]  /*5ab0*/  @P3 FADD.FTZ R180, R241, -R180 ;  /* 0x800000b4f1b43221 */ /* 0x000fe20000010000 */
[----:B------:R-:W-:Y:S02]  /*5ac0*/  @P3 FADD.FTZ R182, R243, -R182 ;  /* 0x800000b6f3b63221 */ /* 0x000fe40000010000 */
[----:B------:R-:W-:Y:S01]  /*5ad0*/  @P3 FFMA.FTZ R185, R181, UR30, R185 ;  /* 0x0000001eb5b93c23 */ /* 0x000fe200080100b9 */
[----:B------:R-:W-:-:S05]  /*5ae0*/  HADD2.F32 R181, -RZ, R21.H0_H0 ;  /* 0x20000015ffb57230 */ /* 0x000fca0000004100 */
[----:B------:R-:W-:Y:S01]  /*5af0*/  @P3 FFMA.FTZ R181, R180, UR30, R181 ;  /* 0x0000001eb4b53c23 */ /* 0x000fe200080100b5 */
[----:B------:R-:W-:-:S05]  /*5b00*/  MOV R180, UR8 ;  /* 0x0000000800b47c02 */ /* 0x000fca0008000f00 */
[----:B------:R-:W-:-:S04]  /*5b10*/  @P3 FFMA.FTZ R180, R192, R180, UR9 ;  /* 0x00000009c0b43e23 */ /* 0x000fc800080100b4 */
        /* <DEDUP_REMOVED lines=11> */
.L_x_10129:
[----:B------:R-:W-:Y:S05]  /*5bd0*/  BRA.U !UP3, `(.L_x_10130) ;  /* 0x000000010b187547 */ /* 0x000fea000b800000 */
[----:B-----5:R-:W-:Y:S02]  /*5be0*/  HADD2.F32 R182, -RZ, R172.H1_H1 ;  /* 0x300000acffb67230 */ /* 0x020fe40000004100 */
[----:B------:R-:W-:-:S04]  /*5bf0*/  FMUL.FTZ R183, R185, UR29 ;  /* 0x0000001db9b77c20 */ /* 0x000fc80008410000 */
[-C--:B------:R-:W-:Y:S01]  /*5c00*/  FFMA.FTZ R57, R182, R183.reuse, R57 ;  /* 0x000000b7b6397223 */ /* 0x080fe20000010039 */
[----:B------:R-:W-:-:S05]  /*5c10*/  FMUL.FTZ R182, R149, R183 ;  /* 0x000000b795b67220 */ /* 0x000fca0000410000 */
[----:B------:R-:W-:-:S04]  /*5c20*/  F2FP.F16.F32.PACK_AB R182, RZ, R182 ;  /* 0x000000b6ffb6723e */ /* 0x000fc800000000ff */
[----:B------:R-:W-:-:S07]  /*5c30*/  PRMT R176, R176, 0x5410, R182 ;  /* 0x00005410b0b07816 */ /* 0x000fce00000000b6 */
.L_x_10130:
[----:B------:R-:W-:Y:S05]  /*5c40*/  BRA.U !UP3, `(.L_x_10131) ;  /* 0x000000010b187547 */ /* 0x000fea000b800000 */
[----:B-----5:R-:W-:Y:S02]  /*5c50*/  HADD2.F32 R182, -RZ, R173.H0_H0 ;  /* 0x200000adffb67230 */ /* 0x020fe40000004100 */
[----:B------:R-:W-:-:S04]  /*5c60*/  FMUL.FTZ R183, R181, UR29 ;  /* 0x0000001db5b77c20 */ /* 0x000fc80008410000 */
[-C--:B------:R-:W-:Y:S01]  /*5c70*/  FFMA.FTZ R58, R182, R183.reuse, R58 ;  /* 0x000000b7b63a7223 */ /* 0x080fe2000001003a */
[----:B------:R-:W-:-:S05]  /*5c80*/  FMUL.FTZ R182, R150, R183 ;  /* 0x000000b796b67220 */ /* 0x000fca0000410000 */
[----:B------:R-:W-:-:S04]  /*5c90*/  F2FP.F16.F32.PACK_AB R182, RZ, R182 ;  /* 0x000000b6ffb6723e */ /* 0x000fc800000000ff */
[----:B------:R-:W-:-:S07]  /*5ca0*/  PRMT R177, R182, 0x7610, R177 ;  /* 0x00007610b6b17816 */ /* 0x000fce00000000b1 */
.L_x_10131:
[----:B------:R-:W-:Y:S05]  /*5cb0*/  BRA.U !UP3, `(.L_x_10132) ;  /* 0x000000010b187547 */ /* 0x000fea000b800000 */
[----:B-----5:R-:W-:Y:S02]  /*5cc0*/  HADD2.F32 R182, -RZ, R173.H1_H1 ;  /* 0x300000adffb67230 */ /* 0x020fe40000004100 */
[----:B------:R-:W-:-:S04]  /*5cd0*/  FMUL.FTZ R183, R184, UR29 ;  /* 0x0000001db8b77c20 */ /* 0x000fc80008410000 */
[-C--:B------:R-:W-:Y:S01]  /*5ce0*/  FFMA.FTZ R59, R182, R183.reuse, R59 ;  /* 0x000000b7b63b7223 */ /* 0x080fe2000001003b */
[----:B------:R-:W-:-:S05]  /*5cf0*/  FMUL.FTZ R182, R151, R183 ;  /* 0x000000b797b67220 */ /* 0x000fca0000410000 */
[----:B------:R-:W-:-:S04]  /*5d00*/  F2FP.F16.F32.PACK_AB R182, RZ, R182 ;  /* 0x000000b6ffb6723e */ /* 0x000fc800000000ff */
[----:B------:R-:W-:-:S07]  /*5d10*/  PRMT R177, R177, 0x5410, R182 ;  /* 0x00005410b1b17816 */ /* 0x000fce00000000b6 */
.L_x_10132:
        /* <DEDUP_REMOVED lines=12> */
.L_x_10133:
        /* <DEDUP_REMOVED lines=12> */
.L_x_10134:
        /* <DEDUP_REMOVED lines=20> */
.L_x_10135:
        /* <DEDUP_REMOVED lines=9> */
.L_x_10128:
        /* <DEDUP_REMOVED lines=13> */
.L_x_10137:
        /* <DEDUP_REMOVED lines=12> */
.L_x_10138:
        /* <DEDUP_REMOVED lines=12> */
.L_x_10139:
        /* <DEDUP_REMOVED lines=12> */
.L_x_10140:
        /* <DEDUP_REMOVED lines=12> */
.L_x_10141:
        /* <DEDUP_REMOVED lines=12> */
.L_x_10142:
        /* <DEDUP_REMOVED lines=12> */
.L_x_10143:
        /* <DEDUP_REMOVED lines=13> */
.L_x_10127:
        /* <DEDUP_REMOVED lines=27> */
.L_x_10145:
[----:B------:R-:W-:Y:S05]  /*6840*/  BRA.U !UP3, `(.L_x_10146) ;  /* 0x000000010b187547 */ /* 0x000fea000b800000 */
[----:B-----5:R-:W-:Y:S02]  /*6850*/  HADD2.F32 R182, -RZ, R172.H1_H1 ;  /* 0x300000acffb67230 */ /* 0x020fe40000004100 */
[----:B------:R-:W-:-:S04]  /*6860*/  FMUL.FTZ R184, R180, UR29 ;  /* 0x0000001db4b87c20 */ /* 0x000fc80008410000 */
[-C--:B------:R-:W-:Y:S01]  /*6870*/  FFMA.FTZ R57, R182, R184.reuse, R57 ;  /* 0x000000b8b6397223 */ /* 0x080fe20000010039 */
[----:B------:R-:W-:-:S05]  /*6880*/  FMUL.FTZ R182, R149, R184 ;  /* 0x000000b895b67220 */ /* 0x000fca0000410000 */
[----:B------:R-:W-:-:S04]  /*6890*/  F2FP.F16.F32.PACK_AB R182, RZ, R182 ;  /* 0x000000b6ffb6723e */ /* 0x000fc800000000ff */
[----:B------:R-:W-:-:S07]  /*68a0*/  PRMT R176, R176, 0x5410, R182 ;  /* 0x00005410b0b07816 */ /* 0x000fce00000000b6 */
.L_x_10146:
[----:B------:R-:W-:Y:S05]  /*68b0*/  BRA.U !UP3, `(.L_x_10147) ;  /* 0x000000010b187547 */ /* 0x000fea000b800000 */
[----:B-----5:R-:W-:Y:S02]  /*68c0*/  HADD2.F32 R182, -RZ, R173.H0_H0 ;  /* 0x200000adffb67230 */ /* 0x020fe40000004100 */
[----:B------:R-:W-:-:S04]  /*68d0*/  FMUL.FTZ R184, R181, UR29 ;  /* 0x0000001db5b87c20 */ /* 0x000fc80008410000 */
[-C--:B------:R-:W-:Y:S01]  /*68e0*/  FFMA.FTZ R58, R182, R184.reuse, R58 ;  /* 0x000000b8b63a7223 */ /* 0x080fe2000001003a */
[----:B------:R-:W-:-:S05]  /*68f0*/  FMUL.FTZ R182, R150, R184 ;  /* 0x000000b896b67220 */ /* 0x000fca0000410000 */
[----:B------:R-:W-:-:S04]  /*6900*/  F2FP.F16.F32.PACK_AB R182, RZ, R182 ;  /* 0x000000b6ffb6723e */ /* 0x000fc800000000ff */
[----:B------:R-:W-:-:S07]  /*6910*/  PRMT R177, R182, 0x7610, R177 ;  /* 0x00007610b6b17816 */ /* 0x000fce00000000b1 */
.L_x_10147:
        /* <DEDUP_REMOVED lines=12> */
.L_x_10148:
        /* <DEDUP_REMOVED lines=12> */
.L_x_10149:
        /* <DEDUP_REMOVED lines=12> */
.L_x_10150:
        /* <DEDUP_REMOVED lines=20> */
.L_x_10151:
        /* <DEDUP_REMOVED lines=9> */
.L_x_10144:
        /* <DEDUP_REMOVED lines=11> */
[----:B------:R-:W-:-:S04]  /*6de0*/  F2FP.F16.F32.PACK_AB R184, RZ, R184 ;  /* 0x000000b8ffb8723e */ /* 0x000fc800000000ff */
[----:B------:R-:W-:-:S07]  /*6df0*/  PRMT R176, R184, 0x7610, R176 ;  /* 0x00007610b8b07816 */ /* 0x000fce00000000b0 */
.L_x_10152:
        /* <DEDUP_REMOVED lines=13> */
.L_x_10153:
        /* <DEDUP_REMOVED lines=13> */
.L_x_10154:
        /* <DEDUP_REMOVED lines=13> */
.L_x_10155:
        /* <DEDUP_REMOVED lines=13> */
.L_x_10156:
        /* <DEDUP_REMOVED lines=13> */
.L_x_10157:
        /* <DEDUP_REMOVED lines=13> */
.L_x_10158:
        /* <DEDUP_REMOVED lines=13> */
.L_x_10136:
        /* <DEDUP_REMOVED lines=11> */
.L_x_10125:
[----:B------:R-:W-:Y:S05]  /*7460*/  BSYNC.RECONVERGENT B0 ;  /* 0x0000000000007941 */ /* 0x000fea0003800200 */
.L_x_10124:
        /* <DEDUP_REMOVED lines=9> */
.L_x_10161:
[----:B------:R-:W-:Y:S05]  /*7500*/  BRA.U !UP0, `(.L_x_10162) ;  /* 0x0000000d08307547 */ /* 0x000fea000b800000 */
[----:B------:R-:W-:-:S04]  /*7510*/  UISETP.NE.U32.AND UP0, UPT, UR4, URZ, UPT ;  /* 0x000000ff0400728c */ /* 0x000fc8000bf05070 */
[----:B------:R-:W-:-:S06]  /*7520*/  UISETP.NE.AND.EX UP0, UPT, UR5, URZ, UPT, UP0 ;  /* 0x000000ff0500728c */ /* 0x000fcc000bf05300 */
[----:B------:R-:W-:-:S13]  /*7530*/  PLOP3.LUT P0, PT, PT, PT, UP0, 0x80, 0x8 ;  /* 0x000000000008781c */ /* 0x000fda0003f0f008 */
[----:B------:R-:W-:Y:S05]  /*7540*/  @!P0 BRA `(.L_x_10163) ;  /* 0x0000000400988947 */ /* 0x000fea0003800000 */
[----:B------:R-:W-:Y:S01]  /*7550*/  ISETP.LT.AND P4, PT, RZ, UR31, PT ;  /* 0x0000001fff007c0c */ /* 0x000fe2000bf81270 */
[----:B01----:R-:W-:Y:S01]  /*7560*/  HADD2.F32 R185, -RZ, R160.H1_H1 ;  /* 0x300000a0ffb97230 */ /* 0x003fe20000004100 */
        /* <DEDUP_REMOVED lines=26> */
.L_x_10164:
[----:B------:R-:W-:Y:S05]  /*7710*/  BRA.U !UP3, `(.L_x_10165) ;  /* 0x000000010b187547 */ /* 0x000fea000b800000 */
[----:B-----5:R-:W-:Y:S02]  /*7720*/  HADD2.F32 R182, -RZ, R172.H1_H1 ;  /* 0x300000acffb67230 */ /* 0x020fe40000004100 */
[----:B------:R-:W-:-:S04]  /*7730*/  FMUL.FTZ R183, R185, UR29 ;  /* 0x0000001db9b77c20 */ /* 0x000fc80008410000 */
[-C--:B------:R-:W-:Y:S01]  /*7740*/  FFMA.FTZ R49, R182, R183.reuse, R49 ;  /* 0x000000b7b6317223 */ /* 0x080fe20000010031 */
[----:B------:R-:W-:-:S05]  /*7750*/  FMUL.FTZ R182, R141, R183 ;  /* 0x000000b78db67220 */ /* 0x000fca0000410000 */
[----:B------:R-:W-:-:S04]  /*7760*/  F2FP.F16.F32.PACK_AB R182, RZ, R182 ;  /* 0x000000b6ffb6723e */ /* 0x000fc800000000ff */
[----:B------:R-:W-:-:S07]  /*7770*/  PRMT R176, R176, 0x5410, R182 ;  /* 0x00005410b0b07816 */ /* 0x000fce00000000b6 */
.L_x_10165:
[----:B------:R-:W-:Y:S05]  /*7780*/  BRA.U !UP3, `(.L_x_10166) ;  /* 0x000000010b187547 */ /* 0x000fea000b800000 */
[----:B-----5:R-:W-:Y:S02]  /*7790*/  HADD2.F32 R182, -RZ, R173.H0_H0 ;  /* 0x200000adffb67230 */ /* 0x020fe40000004100 */
[----:B------:R-:W-:-:S04]  /*77a0*/  FMUL.FTZ R183, R181, UR29 ;  /* 0x0000001db5b77c20 */ /* 0x000fc80008410000 */
[-C--:B------:R-:W-:Y:S01]  /*77b0*/  FFMA.FTZ R50, R182, R183.reuse, R50 ;  /* 0x000000b7b6327223 */ /* 0x080fe20000010032 */
[----:B------:R-:W-:-:S05]  /*77c0*/  FMUL.FTZ R182, R142, R183 ;  /* 0x000000b78eb67220 */ /* 0x000fca0000410000 */
[----:B------:R-:W-:-:S04]  /*77d0*/  F2FP.F16.F32.PACK_AB R182, RZ, R182 ;  /* 0x000000b6ffb6723e */ /* 0x000fc800000000ff */
[----:B------:R-:W-:-:S07]  /*77e0*/  PRMT R177, R182, 0x7610, R177 ;  /* 0x00007610b6b17816 */ /* 0x000fce00000000b1 */
.L_x_10166:
[----:B------:R-:W-:Y:S05]  /*77f0*/  BRA.U !UP3, `(.L_x_10167) ;  /* 0x000000010b187547 */ /* 0x000fea000b800000 */
[----:B-----5:R-:W-:Y:S02]  /*7800*/  HADD2.F32 R182, -RZ, R173.H1_H1 ;  /* 0x300000adffb67230 */ /* 0x020fe40000004100 */
[----:B------:R-:W-:-:S04]  /*7810*/  FMUL.FTZ R183, R184, UR29 ;  /* 0x0000001db8b77c20 */ /* 0x000fc80008410000 */
[-C--:B------:R-:W-:Y:S01]  /*7820*/  FFMA.FTZ R51, R182, R183.reuse, R51 ;  /* 0x000000b7b6337223 */ /* 0x080fe20000010033 */
[----:B------:R-:W-:-:S05]  /*7830*/  FMUL.FTZ R182, R143, R183 ;  /* 0x000000b78fb67220 */ /* 0x000fca0000410000 */
[----:B------:R-:W-:-:S04]  /*7840*/  F2FP.F16.F32.PACK_AB R182, RZ, R182 ;  /* 0x000000b6ffb6723e */ /* 0x000fc800000000ff */
[----:B------:R-:W-:-:S07]  /*7850*/  PRMT R177, R177, 0x5410, R182 ;  /* 0x00005410b1b17816 */ /* 0x000fce00000000b6 */
.L_x_10167:
        /* <DEDUP_REMOVED lines=12> */
.L_x_10168:
        /* <DEDUP_REMOVED lines=12> */
.L_x_10169:
        /* <DEDUP_REMOVED lines=20> */
.L_x_10170:
        /* <DEDUP_REMOVED lines=9> */
.L_x_10163:
[----:B------:R-:W-:Y:S01]  /*7bb0*/  ISETP.LT.AND P4, PT, RZ, UR31, PT ;  /* 0x0000001fff007c0c */ /* 0x000fe2000bf81270 */
[----:B------:R-:W-:-:S12]  /*7bc0*/  BRA.U !UP3, `(.L_x_10172) ;  /* 0x000000010b2c7547 */ /* 0x000fd8000b800000 */
[----:B01----:R-:W-:Y:S01]  /*7bd0*/  MOV R184, UR8 ;  /* 0x0000000800b87c02 */ /* 0x003fe20008000f00 */
        /* <DEDUP_REMOVED lines=10> */
.L_x_10172:
[----:B------:R-:W-:Y:S05]  /*7c80*/  BRA.U !UP3, `(.L_x_10173) ;  /* 0x000000010b2c7547 */ /* 0x000fea000b800000 */
[----:B01----:R-:W-:Y:S01]  /*7c90*/  MOV R184, UR8 ;  /* 0x0000000800b87c02 */ /* 0x003fe20008000f00 */
        /* <DEDUP_REMOVED lines=10> */
.L_x_10173:
[----:B------:R-:W-:Y:S05]  /*7d40*/  BRA.U !UP3, `(.L_x_10174) ;  /* 0x000000010b2c7547 */ /* 0x000fea000b800000 */
        /* <DEDUP_REMOVED lines=11> */
.L_x_10174:
        /* <DEDUP_REMOVED lines=12> */
.L_x_10175:
        /* <DEDUP_REMOVED lines=12> */
.L_x_10176:
        /* <DEDUP_REMOVED lines=12> */
.L_x_10177:
        /* <DEDUP_REMOVED lines=12> */
.L_x_10178:
        /* <DEDUP_REMOVED lines=13> */
.L_x_10162:
        /* <DEDUP_REMOVED lines=27> */
.L_x_10180:
[----:B------:R-:W-:Y:S05]  /*8380*/  BRA.U !UP3, `(.L_x_10181) ;  /* 0x000000010b187547 */ /* 0x000fea000b800000 */
[----:B-----5:R-:W-:Y:S02]  /*8390*/  HADD2.F32 R182, -RZ, R172.H1_H1 ;  /* 0x300000acffb67230 */ /* 0x020fe40000004100 */
[----:B------:R-:W-:-:S04]  /*83a0*/  FMUL.FTZ R184, R180, UR29 ;  /* 0x0000001db4b87c20 */ /* 0x000fc80008410000 */
[-C--:B------:R-:W-:Y:S01]  /*83b0*/  FFMA.FTZ R49, R182, R184.reuse, R49 ;  /* 0x000000b8b6317223 */ /* 0x080fe20000010031 */
[----:B------:R-:W-:-:S05]  /*83c0*/  FMUL.FTZ R182, R141, R184 ;  /* 0x000000b88db67220 */ /* 0x000fca0000410000 */
[----:B------:R-:W-:-:S04]  /*83d0*/  F2FP.F16.F32.PACK_AB R182, RZ, R182 ;  /* 0x000000b6ffb6723e */ /* 0x000fc800000000ff */
[----:B------:R-:W-:-:S07]  /*83e0*/  PRMT R176, R176, 0x5410, R182 ;  /* 0x00005410b0b07816 */ /* 0x000fce00000000b6 */
.L_x_10181:
[----:B------:R-:W-:Y:S05]  /*83f0*/  BRA.U !UP3, `(.L_x_10182) ;  /* 0x000000010b187547 */ /* 0x000fea000b800000 */
[----:B-----5:R-:W-:Y:S02]  /*8400*/  HADD2.F32 R182, -RZ, R173.H0_H0 ;  /* 0x200000adffb67230 */ /* 0x020fe40000004100 */
[----:B------:R-:W-:-:S04]  /*8410*/  FMUL.FTZ R184, R181, UR29 ;  /* 0x0000001db5b87c20 */ /* 0x000fc80008410000 */
[-C--:B------:R-:W-:Y:S01]  /*8420*/  FFMA.FTZ R50, R182, R184.reuse, R50 ;  /* 0x000000b8b6327223 */ /* 0x080fe20000010032 */
[----:B------:R-:W-:-:S05]  /*8430*/  FMUL.FTZ R182, R142, R184 ;  /* 0x000000b88eb67220 */ /* 0x000fca0000410000 */
[----:B------:R-:W-:-:S04]  /*8440*/  F2FP.F16.F32.PACK_AB R182, RZ, R182 ;  /* 0x000000b6ffb6723e */ /* 0x000fc800000000ff */
[----:B------:R-:W-:-:S07]  /*8450*/  PRMT R177, R182, 0x7610, R177 ;  /* 0x00007610b6b17816 */ /* 0x000fce00000000b1 */
.L_x_10182:
        /* <DEDUP_REMOVED lines=12> */
.L_x_10183:
        /* <DEDUP_REMOVED lines=12> */
.L_x_10184:
        /* <DEDUP_REMOVED lines=12> */
.L_x_10185:
        /* <DEDUP_REMOVED lines=20> */
.L_x_10186:
        /* <DEDUP_REMOVED lines=9> */
.L_x_10179:
        /* <DEDUP_REMOVED lines=13> */
.L_x_10187:
        /* <DEDUP_REMOVED lines=13> */
.L_x_10188:
        /* <DEDUP_REMOVED lines=13> */
.L_x_10189:
        /* <DEDUP_REMOVED lines=13> */
.L_x_10190:
        /* <DEDUP_REMOVED lines=13> */
.L_x_10191:
        /* <DEDUP_REMOVED lines=13> */
.L_x_10192:
        /* <DEDUP_REMOVED lines=13> */
.L_x_10193:
        /* <DEDUP_REMOVED lines=13> */
.L_x_10171:
        /* <DEDUP_REMOVED lines=11> */
.L_x_10160:
[----:B------:R-:W-:Y:S05]  /*8fa0*/  BSYNC.RECONVERGENT B0 ;  /* 0x0000000000007941 */ /* 0x000fea0003800200 */
.L_x_10159:
        /* <DEDUP_REMOVED lines=9> */
.L_x_10196:
[----:B------:R-:W-:Y:S05]  /*9040*/  BRA.U !UP0, `(.L_x_10197) ;  /* 0x0000000d08307547 */ /* 0x000fea000b800000 */
[----:B------:R-:W-:-:S04]  /*9050*/  UISETP.NE.U32.AND UP0, UPT, UR4, URZ, UPT ;  /* 0x000000ff0400728c */ /* 0x000fc8000bf05070 */
[----:B------:R-:W-:-:S06]  /*9060*/  UISETP.NE.AND.EX UP0, UPT, UR5, URZ, UPT, UP0 ;  /* 0x000000ff0500728c */ /* 0x000fcc000bf05300 */
[----:B------:R-:W-:-:S13]  /*9070*/  PLOP3.LUT P0, PT, PT, PT, UP0, 0x80, 0x8 ;  /* 0x000000000008781c */ /* 0x000fda0003f0f008 */
[----:B------:R-:W-:Y:S05]  /*9080*/  @!P0 BRA `(.L_x_10198) ;  /* 0x0000000400988947 */ /* 0x000fea0003800000 */
[----:B------:R-:W-:Y:S01]  /*9090*/  ISETP.LT.AND P5, PT, RZ, UR31, PT ;  /* 0x0000001fff007c0c */ /* 0x000fe2000bfa1270 */
[----:B012---:R-:W-:Y:S01]  /*90a0*/  HADD2.F32 R185, -RZ, R164.H1_H1 ;  /* 0x300000a4ffb97230 */ /* 0x007fe20000004100 */
        /* <DEDUP_REMOVED lines=26> */
.L_x_10199:
[----:B------:R-:W-:Y:S05]  /*9250*/  BRA.U !UP3, `(.L_x_10200) ;  /* 0x000000010b187547 */ /* 0x000fea000b800000 */
[----:B-----5:R-:W-:Y:S02]  /*9260*/  HADD2.F32 R182, -RZ, R172.H1_H1 ;  /* 0x300000acffb67230 */ /* 0x020fe40000004100 */
[----:B------:R-:W-:-:S04]  /*9270*/  FMUL.FTZ R183, R185, UR29 ;  /* 0x0000001db9b77c20 */ /* 0x000fc80008410000 */
[-C--:B------:R-:W-:Y:S01]  /*9280*/  FFMA.FTZ R41, R182, R183.reuse, R41 ;  /* 0x000000b7b6297223 */ /* 0x080fe20000010029 */
[----:B------:R-:W-:-:S05]  /*9290*/  FMUL.FTZ R182, R133, R183 ;  /* 0x000000b785b67220 */ /* 0x000fca0000410000 */
[----:B------:R-:W-:-:S04]  /*92a0*/  F2FP.F16.F32.PACK_AB R182, RZ, R182 ;  /* 0x000000b6ffb6723e */ /* 0x000fc800000000ff */
[----:B------:R-:W-:-:S07]  /*92b0*/  PRMT R176, R176, 0x5410, R182 ;  /* 0x00005410b0b07816 */ /* 0x000fce00000000b6 */
.L_x_10200:
[----:B------:R-:W-:Y:S05]  /*92c0*/  BRA.U !UP3, `(.L_x_10201) ;  /* 0x000000010b187547 */ /* 0x000fea000b800000 */
[----:B-----5:R-:W-:Y:S02]  /*92d0*/  HADD2.F32 R182, -RZ, R173.H0_H0 ;  /* 0x200000adffb67230 */ /* 0x020fe40000004100 */
[----:B------:R-:W-:-:S04]  /*92e0*/  FMUL.FTZ R183, R181, UR29 ;  /* 0x0000001db5b77c20 */ /* 0x000fc80008410000 */
[-C--:B------:R-:W-:Y:S01]  /*92f0*/  FFMA.FTZ R42, R182, R183.reuse, R42 ;  /* 0x000000b7b62a7223 */ /* 0x080fe2000001002a */
[----:B------:R-:W-:-:S05]  /*9300*/  FMUL.FTZ R182, R134, R183 ;  /* 0x000000b786b67220 */ /* 0x000fca0000410000 */
[----:B------:R-:W-:-:S04]  /*9310*/  F2FP.F16.F32.PACK_AB R182, RZ, R182 ;  /* 0x000000b6ffb6723e */ /* 0x000fc800000000ff */
[----:B------:R-:W-:-:S07]  /*9320*/  PRMT R177, R182, 0x7610, R177 ;  /* 0x00007610b6b17816 */ /* 0x000fce00000000b1 */
.L_x_10201:
[----:B------:R-:W-:Y:S05]  /*9330*/  BRA.U !UP3, `(.L_x_10202) ;  /* 0x000000010b187547 */ /* 0x000fea000b800000 */
[----:B-----5:R-:W-:Y:S02]  /*9340*/  HADD2.F32 R182, -RZ, R173.H1_H1 ;  /* 0x300000adffb67230 */ /* 0x020fe40000004100 */
[----:B------:R-:W-:-:S04]  /*9350*/  FMUL.FTZ R183, R184, UR29 ;  /* 0x0000001db8b77c20 */ /* 0x000fc80008410000 */
[-C--:B------:R-:W-:Y:S01]  /*9360*/  FFMA.FTZ R43, R182, R183.reuse, R43 ;  /* 0x000000b7b62b7223 */ /* 0x080fe2000001002b */
[----:B------:R-:W-:-:S05]  /*9370*/  FMUL.FTZ R182, R135, R183 ;  /* 0x000000b787b67220 */ /* 0x000fca0000410000 */
[----:B------:R-:W-:-:S04]  /*9380*/  F2FP.F16.F32.PACK_AB R182, RZ, R182 ;  /* 0x000000b6ffb6723e */ /* 0x000fc800000000ff */
[----:B------:R-:W-:-:S07]  /*9390*/  PRMT R177, R177, 0x5410, R182 ;  /* 0x00005410b1b17816 */ /* 0x000fce00000000b6 */
.L_x_10202:
        /* <DEDUP_REMOVED lines=12> */
.L_x_10203:
        /* <DEDUP_REMOVED lines=12> */
.L_x_10204:
        /* <DEDUP_REMOVED lines=20> */
.L_x_10205:
        /* <DEDUP_REMOVED lines=9> */
.L_x_10198:
[----:B------:R-:W-:Y:S01]  /*96f0*/  ISETP.LT.AND P5, PT, RZ, UR31, PT ;  /* 0x0000001fff007c0c */ /* 0x000fe2000bfa1270 */
[----:B------:R-:W-:-:S12]  /*9700*/  BRA.U !UP3, `(.L_x_10207) ;  /* 0x000000010b2c7547 */ /* 0x000fd8000b800000 */
[----:B012---:R-:W-:Y:S01]  /*9710*/  MOV R184, UR8 ;  /* 0x0000000800b87c02 */ /* 0x007fe20008000f00 */
        /* <DEDUP_REMOVED lines=10> */
.L_x_10207:
[----:B------:R-:W-:Y:S05]  /*97c0*/  BRA.U !UP3, `(.L_x_10208) ;  /* 0x000000010b2c7547 */ /* 0x000fea000b800000 */
[----:B012---:R-:W-:Y:S01]  /*97d0*/  MOV R184, UR8 ;  /* 0x0000000800b87c02 */ /* 0x007fe20008000f00 */
        /* <DEDUP_REMOVED lines=10> */
.L_x_10208:
[----:B------:R-:W-:Y:S05]  /*9880*/  BRA.U !UP3, `(.L_x_10209) ;  /* 0x000000010b2c7547 */ /* 0x000fea000b800000 */
        /* <DEDUP_REMOVED lines=11> */
.L_x_10209:
        /* <DEDUP_REMOVED lines=12> */
.L_x_10210:
        /* <DEDUP_REMOVED lines=12> */
.L_x_10211:
        /* <DEDUP_REMOVED lines=12> */
.L_x_10212:
        /* <DEDUP_REMOVED lines=12> */
.L_x_10213:
        /* <DEDUP_REMOVED lines=13> */
.L_x_10197:
        /* <DEDUP_REMOVED lines=27> */
.L_x_10215:
[----:B------:R-:W-:Y:S05]  /*9ec0*/  BRA.U !UP3, `(.L_x_10216) ;  /* 0x000000010b187547 */ /* 0x000fea000b800000 */
[----:B-----5:R-:W-:Y:S02]  /*9ed0*/  HADD2.F32 R182, -RZ, R172.H1_H1 ;  /* 0x300000acffb67230 */ /* 0x020fe40000004100 */
[----:B------:R-:W-:-:S04]  /*9ee0*/  FMUL.FTZ R184, R180, UR29 ;  /* 0x0000001db4b87c20 */ /* 0x000fc80008410000 */
[-C--:B------:R-:W-:Y:S01]  /*9ef0*/  FFMA.FTZ R41, R182, R184.reuse, R41 ;  /* 0x000000b8b6297223 */ /* 0x080fe20000010029 */
[----:B------:R-:W-:-:S05]  /*9f00*/  FMUL.FTZ R182, R133, R184 ;  /* 0x000000b885b67220 */ /* 0x000fca0000410000 */
[----:B------:R-:W-:-:S04]  /*9f10*/  F2FP.F16.F32.PACK_AB R182, RZ, R182 ;  /* 0x000000b6ffb6723e */ /* 0x000fc800000000ff */
[----:B------:R-:W-:-:S07]  /*9f20*/  PRMT R176, R176, 0x5410, R182 ;  /* 0x00005410b0b07816 */ /* 0x000fce00000000b6 */
.L_x_10216:
[----:B------:R-:W-:Y:S05]  /*9f30*/  BRA.U !UP3, `(.L_x_10217) ;  /* 0x000000010b187547 */ /* 0x000fea000b800000 */
[----:B-----5:R-:W-:Y:S02]  /*9f40*/  HADD2.F32 R182, -RZ, R173.H0_H0 ;  /* 0x200000adffb67230 */ /* 0x020fe40000004100 */
[----:B------:R-:W-:-:S04]  /*9f50*/  FMUL.FTZ R184, R181, UR29 ;  /* 0x0000001db5b87c20 */ /* 0x000fc80008410000 */
[-C--:B------:R-:W-:Y:S01]  /*9f60*/  FFMA.FTZ R42, R182, R184.reuse, R42 ;  /* 0x000000b8b62a7223 */ /* 0x080fe2000001002a */
[----:B------:R-:W-:-:S05]  /*9f70*/  FMUL.FTZ R182, R134, R184 ;  /* 0x000000b886b67220 */ /* 0x000fca0000410000 */
[----:B------:R-:W-:-:S04]  /*9f80*/  F2FP.F16.F32.PACK_AB R182, RZ, R182 ;  /* 0x000000b6ffb6723e */ /* 0x000fc800000000ff */
[----:B------:R-:W-:-:S07]  /*9f90*/  PRMT R177, R182, 0x7610, R177 ;  /* 0x00007610b6b17816 */ /* 0x000fce00000000b1 */
.L_x_10217:
        /* <DEDUP_REMOVED lines=12> */
.L_x_10218:
        /* <DEDUP_REMOVED lines=12> */
.L_x_10219:
        /* <DEDUP_REMOVED lines=12> */
.L_x_10220:
        /* <DEDUP_REMOVED lines=20> */
.L_x_10221:
        /* <DEDUP_REMOVED lines=9> */
.L_x_10214:
        /* <DEDUP_REMOVED lines=13> */
.L_x_10222:
        /* <DEDUP_REMOVED lines=13> */
.L_x_10223:
        /* <DEDUP_REMOVED lines=13> */
.L_x_10224:
        /* <DEDUP_REMOVED lines=13> */
.L_x_10225:
        /* <DEDUP_REMOVED lines=13> */
.L_x_10226:
        /* <DEDUP_REMOVED lines=13> */
.L_x_10227:
        /* <DEDUP_REMOVED lines=13> */
.L_x_10228:
        /* <DEDUP_REMOVED lines=13> */
.L_x_10206:
        /* <DEDUP_REMOVED lines=11> */
.L_x_10195:
[----:B------:R-:W-:Y:S05]  /*aae0*/  BSYNC.RECONVERGENT B0 ;  /* 0x0000000000007941 */ /* 0x000fea0003800200 */
.L_x_10194:
        /* <DEDUP_REMOVED lines=9> */
.L_x_10231:
[----:B------:R-:W-:Y:S05]  /*ab80*/  BRA.U !UP0, `(.L_x_10232) ;  /* 0x0000000d08307547 */ /* 0x000fea000b800000 */
[----:B------:R-:W-:-:S04]  /*ab90*/  UISETP.NE.U32.AND UP0, UPT, UR4, URZ, UPT ;  /* 0x000000ff0400728c */ /* 0x000fc8000bf05070 */
[----:B------:R-:W-:-:S06]  /*aba0*/  UISETP.NE.AND.EX UP0, UPT, UR5, URZ, UPT, UP0 ;  /* 0x000000ff0500728c */ /* 0x000fcc000bf05300 */
[----:B------:R-:W-:-:S13]  /*abb0*/  PLOP3.LUT P0, PT, PT, PT, UP0, 0x80, 0x8 ;  /* 0x000000000008781c */ /* 0x000fda0003f0f008 */
[----:B------:R-:W-:Y:S05]  /*abc0*/  @!P0 BRA `(.L_x_10233) ;  /* 0x0000000400988947 */ /* 0x000fea0003800000 */
[----:B------:R-:W-:Y:S01]  /*abd0*/  ISETP.LT.AND P6, PT, RZ, UR31, PT ;  /* 0x0000001fff007c0c */ /* 0x000fe2000bfc1270 */
[----:B0123--:R-:W-:Y:S01]  /*abe0*/  HADD2.F32 R185, -RZ, R168.H1_H1 ;  /* 0x300000a8ffb97230 */ /* 0x00ffe20000004100 */
        /* <DEDUP_REMOVED lines=26> */
.L_x_10234:
[----:B------:R-:W-:Y:S05]  /*ad90*/  BRA.U !UP3, `(.L_x_10235) ;  /* 0x000000010b187547 */ /* 0x000fea000b800000 */
[----:B-----5:R-:W-:Y:S02]  /*ada0*/  HADD2.F32 R182, -RZ, R172.H1_H1 ;  /* 0x300000acffb67230 */ /* 0x020fe40000004100 */
[----:B------:R-:W-:-:S04]  /*adb0*/  FMUL.FTZ R183, R185, UR29 ;  /* 0x0000001db9b77c20 */ /* 0x000fc80008410000 */
[-C--:B------:R-:W-:Y:S01]  /*adc0*/  FFMA.FTZ R33, R182, R183.reuse, R33 ;  /* 0x000000b7b6217223 */ /* 0x080fe20000010021 */
[----:B------:R-:W-:-:S05]  /*add0*/  FMUL.FTZ R182, R125, R183 ;  /* 0x000000b77db67220 */ /* 0x000fca0000410000 */
[----:B------:R-:W-:-:S04]  /*ade0*/  F2FP.F16.F32.PACK_AB R182, RZ, R182 ;  /* 0x000000b6ffb6723e */ /* 0x000fc800000000ff */
[----:B------:R-:W-:-:S07]  /*adf0*/  PRMT R176, R176, 0x5410, R182 ;  /* 0x00005410b0b07816 */ /* 0x000fce00000000b6 */
.L_x_10235:
[----:B------:R-:W-:Y:S05]  /*ae00*/  BRA.U !UP3, `(.L_x_10236) ;  /* 0x000000010b187547 */ /* 0x000fea000b800000 */
[----:B-----5:R-:W-:Y:S02]  /*ae10*/  HADD2.F32 R182, -RZ, R173.H0_H0 ;  /* 0x200000adffb67230 */ /* 0x020fe40000004100 */
[----:B------:R-:W-:-:S04]  /*ae20*/  FMUL.FTZ R183, R181, UR29 ;  /* 0x0000001db5b77c20 */ /* 0x000fc80008410000 */
[-C--:B------:R-:W-:Y:S01]  /*ae30*/  FFMA.FTZ R34, R182, R183.reuse, R34 ;  /* 0x000000b7b6227223 */ /* 0x080fe20000010022 */
[----:B------:R-:W-:-:S05]  /*ae40*/  FMUL.FTZ R182, R126, R183 ;  /* 0x000000b77eb67220 */ /* 0x000fca0000410000 */
[----:B------:R-:W-:-:S04]  /*ae50*/  F2FP.F16.F32.PACK_AB R182, RZ, R182 ;  /* 0x000000b6ffb6723e */ /* 0x000fc800000000ff */
[----:B------:R-:W-:-:S07]  /*ae60*/  PRMT R177, R182, 0x7610, R177 ;  /* 0x00007610b6b17816 */ /* 0x000fce00000000b1 */
.L_x_10236:
[----:B------:R-:W-:Y:S05]  /*ae70*/  BRA.U !UP3, `(.L_x_10237) ;  /* 0x000000010b187547 */ /* 0x000fea000b800000 */
[----:B-----5:R-:W-:Y:S02]  /*ae80*/  HADD2.F32 R182, -RZ, R173.H1_H1 ;  /* 0x300000adffb67230 */ /* 0x020fe40000004100 */
[----:B------:R-:W-:-:S04]  /*ae90*/  FMUL.FTZ R183, R184, UR29 ;  /* 0x0000001db8b77c20 */ /* 0x000fc80008410000 */
[-C--:B------:R-:W-:Y:S01]  /*aea0*/  FFMA.FTZ R35, R182, R183.reuse, R35 ;  /* 0x000000b7b6237223 */ /* 0x080fe20000010023 */
[----:B------:R-:W-:-:S05]  /*aeb0*/  FMUL.FTZ R182, R127, R183 ;  /* 0x000000b77fb67220 */ /* 0x000fca0000410000 */
[----:B------:R-:W-:-:S04]  /*aec0*/  F2FP.F16.F32.PACK_AB R182, RZ, R182 ;  /* 0x000000b6ffb6723e */ /* 0x000fc800000000ff */
[----:B------:R-:W-:-:S07]  /*aed0*/  PRMT R177, R177, 0x5410, R182 ;  /* 0x00005410b1b17816 */ /* 0x000fce00000000b6 */
.L_x_10237:
        /* <DEDUP_REMOVED lines=12> */
.L_x_10238:
        /* <DEDUP_REMOVED lines=12> */
.L_x_10239:
        /* <DEDUP_REMOVED lines=20> */
.L_x_10240:
        /* <DEDUP_REMOVED lines=9> */
.L_x_10233:
[----:B------:R-:W-:Y:S01]  /*b230*/  ISETP.LT.AND P6, PT, RZ, UR31, PT ;  /* 0x0000001fff007c0c */ /* 0x000fe2000bfc1270 */
[----:B------:R-:W-:-:S12]  /*b240*/  BRA.U !UP3, `(.L_x_10242) ;  /* 0x000000010b2c7547 */ /* 0x000fd8000b800000 */
[----:B0123--:R-:W-:Y:S01]  /*b250*/  MOV R184, UR8 ;  /* 0x0000000800b87c02 */ /* 0x00ffe20008000f00 */
        /* <DEDUP_REMOVED lines=10> */
.L_x_10242:
[----:B------:R-:W-:Y:S05]  /*b300*/  BRA.U !UP3, `(.L_x_10243) ;  /* 0x000000010b2c7547 */ /* 0x000fea000b800000 */
[----:B0123--:R-:W-:Y:S01]  /*b310*/  MOV R184, UR8 ;  /* 0x0000000800b87c02 */ /* 0x00ffe20008000f00 */
        /* <DEDUP_REMOVED lines=10> */
.L_x_10243:
[----:B------:R-:W-:Y:S05]  /*b3c0*/  BRA.U !UP3, `(.L_x_10244) ;  /* 0x000000010b2c7547 */ /* 0x000fea000b800000 */
        /* <DEDUP_REMOVED lines=11> */
.L_x_10244:
        /* <DEDUP_REMOVED lines=12> */
.L_x_10245:
        /* <DEDUP_REMOVED lines=12> */
.L_x_10246:
        /* <DEDUP_REMOVED lines=12> */
.L_x_10247:
        /* <DEDUP_REMOVED lines=12> */
.L_x_10248:
        /* <DEDUP_REMOVED lines=13> */
.L_x_10232:
        /* <DEDUP_REMOVED lines=27> */
.L_x_10250:
[----:B------:R-:W-:Y:S05]  /*ba00*/  BRA.U !UP3, `(.L_x_10251) ;  /* 0x000000010b187547 */ /* 0x000fea000b800000 */
[----:B-----5:R-:W-:Y:S02]  /*ba10*/  HADD2.F32 R182, -RZ, R172.H1_H1 ;  /* 0x300000acffb67230 */ /* 0x020fe40000004100 */
[----:B------:R-:W-:-:S04]  /*ba20*/  FMUL.FTZ R184, R180, UR29 ;  /* 0x0000001db4b87c20 */ /* 0x000fc80008410000 */
[-C--:B------:R-:W-:Y:S01]  /*ba30*/  FFMA.FTZ R33, R182, R184.reuse, R33 ;  /* 0x000000b8b6217223 */ /* 0x080fe20000010021 */
[----:B------:R-:W-:-:S05]  /*ba40*/  FMUL.FTZ R182, R125, R184 ;  /* 0x000000b87db67220 */ /* 0x000fca0000410000 */
[----:B------:R-:W-:-:S04]  /*ba50*/  F2FP.F16.F32.PACK_AB R182, RZ, R182 ;  /* 0x000000b6ffb6723e */ /* 0x000fc800000000ff */
[----:B------:R-:W-:-:S07]  /*ba60*/  PRMT R176, R176, 0x5410, R182 ;  /* 0x00005410b0b07816 */ /* 0x000fce00000000b6 */
.L_x_10251:
[----:B------:R-:W-:Y:S05]  /*ba70*/  BRA.U !UP3, `(.L_x_10252) ;  /* 0x000000010b187547 */ /* 0x000fea000b800000 */
[----:B-----5:R-:W-:Y:S02]  /*ba80*/  HADD2.F32 R182, -RZ, R173.H0_H0 ;  /* 0x200000adffb67230 */ /* 0x020fe40000004100 */
[----:B------:R-:W-:-:S04]  /*ba90*/  FMUL.FTZ R184, R181, UR29 ;  /* 0x0000001db5b87c20 */ /* 0x000fc80008410000 */
[-C--:B------:R-:W-:Y:S01]  /*baa0*/  FFMA.FTZ R34, R182, R184.reuse, R34 ;  /* 0x000000b8b6227223 */ /* 0x080fe20000010022 */
[----:B------:R-:W-:-:S05]  /*bab0*/  FMUL.FTZ R182, R126, R184 ;  /* 0x000000b87eb67220 */ /* 0x000fca0000410000 */
[----:B------:R-:W-:-:S04]  /*bac0*/  F2FP.F16.F32.PACK_AB R182, RZ, R182 ;  /* 0x000000b6ffb6723e */ /* 0x000fc800000000ff */
[----:B------:R-:W-:-:S07]  /*bad0*/  PRMT R177, R182, 0x7610, R177 ;  /* 0x00007610b6b17816 */ /* 0x000fce00000000b1 */
.L_x_10252:
        /* <DEDUP_REMOVED lines=12> */
.L_x_10253:
        /* <DEDUP_REMOVED lines=12> */
.L_x_10254:
        /* <DEDUP_REMOVED lines=12> */
.L_x_10255:
        /* <DEDUP_REMOVED lines=20> */
.L_x_10256:
        /* <DEDUP_REMOVED lines=9> */
.L_x_10249:
        /* <DEDUP_REMOVED lines=13> */
.L_x_10257:
        /* <DEDUP_REMOVED lines=13> */
.L_x_10258:
        /* <DEDUP_REMOVED lines=13> */
.L_x_10259:
        /* <DEDUP_REMOVED lines=13> */
.L_x_10260:
        /* <DEDUP_REMOVED lines=13> */
.L_x_10261:
        /* <DEDUP_REMOVED lines=13> */
.L_x_10262:
        /* <DEDUP_REMOVED lines=13> */
.L_x_10263:
        /* <DEDUP_REMOVED lines=14> */
.L_x_10241:
        /* <DEDUP_REMOVED lines=9> */
.L_x_10230:
[----:B------:R-:W-:Y:S05]  /*c610*/  BSYNC.RECONVERGENT B0 ;  /* 0x0000000000007941 */ /* 0x000fea0003800200 */
.L_x_10229:
[----:B------:R-:W-:Y:S02]  /*c620*/  UIADD3 UR26, UPT, UPT, UR26, UR24, URZ ;  /* 0x000000181a1a7290 */ /* 0x000fe4000fffe0ff */
[----:B------:R-:W-:Y:S02]  /*c630*/  UPLOP3.LUT UP1, UPT, UPT, UPT, UP1, 0x40, 0x4 ;  /* 0x000000000004789c */ /* 0x000fe40003f2e810 */
[----:B------:R-:W-:-:S09]  /*c640*/  UISETP.GE.AND UP0, UPT, UR26, UR25, UPT ;  /* 0x000000191a00728c */ /* 0x000fd2000bf06270 */
[----:B------:R-:W-:Y:S05]  /*c650*/  BRA.U !UP0, `(.L_x_10264) ;  /* 0xffffff4908847547 */ /* 0x000fea000b83ffff */
.L_x_10075:
        /* <DEDUP_REMOVED lines=28> */
.L_x_10266:
[----:B------:R-:W-:Y:S05]  /*c820*/  BSYNC.RECONVERGENT B0 ;  /* 0x0000000000007941 */ /* 0x000fea0003800200 */
.L_x_10265:
        /* <DEDUP_REMOVED lines=23> */
.L_x_10268:
[----:B------:R-:W-:Y:S05]  /*c9a0*/  BSYNC.RECONVERGENT B0 ;  /* 0x0000000000007941 */ /* 0x000fea0003800200 */
.L_x_10267:
        /* <DEDUP_REMOVED lines=23> */
.L_x_10270:
[----:B------:R-:W-:Y:S05]  /*cb20*/  BSYNC.RECONVERGENT B0 ;  /* 0x0000000000007941 */ /* 0x000fea0003800200 */
.L_x_10269:
        /* <DEDUP_REMOVED lines=19> */
.L_x_10272:
[----:B------:R-:W-:Y:S05]  /*cc60*/  BSYNC.RECONVERGENT B0 ;  /* 0x0000000000007941 */ /* 0x000fea0003800200 */
.L_x_10271:
        /* <DEDUP_REMOVED lines=14> */
.L_x_10273:
        /* <DEDUP_REMOVED lines=11> */
.L_x_19380:


//--------------------- .text._ZN10layer_norm13ln_bwd_kernelINS_13Kernel_traitsIf6__halfS2_S2_fjLj5120ELj1ELj1ELj4ELj16ENS_18Kernel_traits_baseILj5120EfS2_S2_S2_fjLj128EEEEELb0ELb1ELb1ELb1EEEvNS_9BwdParamsE --------------------------
	.section	.text._ZN10layer_norm13ln_bwd_kernelINS_13Kernel_traitsIf6__halfS2_S2_fjLj5120ELj1ELj1ELj4ELj16ENS_18Kernel_traits_baseILj5120EfS2_S2_S2_fjLj128EEEEELb0ELb1ELb1ELb1EEEvNS_9BwdParamsE,"ax",@progbits
	.align	128
        .global         _ZN10layer_norm13ln_bwd_kernelINS_13Kernel_traitsIf6__halfS2_S2_fjLj5120ELj1ELj1ELj4ELj16ENS_18Kernel_traits_baseILj5120EfS2_S2_S2_fjLj128EEEEELb0ELb1ELb1ELb1EEEvNS_9BwdParamsE
        .type           _ZN10layer_norm13ln_bwd_kernelINS_13Kernel_traitsIf6__halfS2_S2_fjLj5120ELj1ELj1ELj4ELj16ENS_18Kernel_traits_baseILj5120EfS2_S2_S2_fjLj128EEEEELb0ELb1ELb1ELb1EEEvNS_9BwdParamsE,@function
        .size           _ZN10layer_norm13ln_bwd_kernelINS_13Kernel_traitsIf6__halfS2_S2_fjLj5120ELj1ELj1ELj4ELj16ENS_18Kernel_traits_baseILj5120EfS2_S2_S2_fjLj128EEEEELb0ELb1ELb1ELb1EEEvNS_9BwdParamsE,(.L_x_19381 - _ZN10layer_norm13ln_bwd_kernelINS_13Kernel_traitsIf6__halfS2_S2_fjLj5120ELj1ELj1ELj4ELj16ENS_18Kernel_traits_baseILj5120EfS2_S2_S2_fjLj128EEEEELb0ELb1ELb1ELb1EEEvNS_9BwdParamsE)
        .other          _ZN10layer_norm13ln_bwd_kernelINS_13Kernel_traitsIf6__halfS2_S2_fjLj5120ELj1ELj1ELj4ELj16ENS_18Kernel_traits_baseILj5120EfS2_S2_S2_fjLj128EEEEELb0ELb1ELb1ELb1EEEvNS_9BwdParamsE,@"STO_CUDA_ENTRY STV_DEFAULT"
_ZN10layer_norm13ln_bwd_kernelINS_13Kernel_traitsIf6__halfS2_S2_fjLj5120ELj1ELj1ELj4ELj16ENS_18Kernel_traits_baseILj5120EfS2_S2_S2_fjLj128EEEEELb0ELb1ELb1ELb1EEEvNS_9BwdParamsE:
.text._ZN10layer_norm13ln_bwd_kernelINS_13Kernel_traitsIf6__halfS2_S2_fjLj5120ELj1ELj1ELj4ELj16ENS_18Kernel_traits_baseILj5120EfS2_S2_S2_fjLj128EEEEELb0ELb1ELb1ELb1EEEvNS_9BwdParamsE:
        /* <DEDUP_REMOVED lines=136> */
.L_x_10443:
        /* <DEDUP_REMOVED lines=21> */
[----:B------:R-:W-:Y:S01]  /*09d0*/  UIADD3 UR11, UPT, UPT, UR32, -0x1, URZ ;  /* 0xffffffff200b7890 */ /* 0x000fe2000fffe0ff */
[----:B------:R-:W-:Y:S01]  /*09e0*/  STL [R1+0x134], R31 ;  /* 0x0001341f01007387 */ /* 0x000fe20000100800 */
[----:B------:R-:W-:Y:S02]  /*09f0*/  USHF.R.S32.HI UR10, URZ, 0x1f, UR9 ;  /* 0x0000001fff0a7899 */ /* 0x000fe40008011409 */
[----:B------:R-:W-:Y:S01]  /*0a00*/  UIMAD UR11, UR11, UR26, URZ ;  /* 0x0000001a0b0b72a4 */ /* 0x000fe2000f8e02ff */
[----:B------:R-:W-:Y:S01]  /*0a10*/  STL [R1+0x130], R30 ;  /* 0x0001301e01007387 */ /* 0x000fe20000100800 */
[----:B------:R-:W-:Y:S01]  /*0a20*/  ULEA.HI UR10, UR10, UR9, URZ, 0x3 ;  /* 0x000000090a0a7291 */ /* 0x000fe2000f8f18ff */
[----:B--2---:R-:W2:Y:S01]  /*0a30*/  LDC.64 R8, c[0x0][0x3a8] ;  /* 0x0000ea00ff087b82 */ /* 0x004ea20000000a00 */
        /* <DEDUP_REMOVED lines=10> */
[----:B0-----:R-:W-:-:S03]  /*0ae0*/  LEA.HI.SX32 R223, R223, R6, 0x1d ;  /* 0x00000006dfdf7211 */ /* 0x001fc600078feaff */
[----:B------:R-:W3:Y:S01]  /*0af0*/  LDG.E R224, desc[UR18][R224.64] ;  /* 0x00000012e0e07981 */ /* 0x000ee2000c1e1900 */
[----:B------:R-:W-:Y:S01]  /*0b00*/  LEA.HI.SX32 R6, R3, R6, 0x1d ;  /* 0x0000000603067211 */ /* 0x000fe200078feaff */
[----:B------:R-:W-:Y:S02]  /*0b10*/  UISETP.NE.AND.EX UP0, UPT, UR5, URZ, UPT, UP0 ;  /* 0x000000ff0500728c */ /* 0x000fe4000bf05300 */
[----:B------:R-:W-:Y:S01]  /*0b20*/  STL [R1+0x124], R27 ;  /* 0x0001241b01007387 */ /* 0x000fe20000100800 */
[C---:B------:R-:W-:Y:S02]  /*0b30*/  IADD3 R4, PT, PT, R6.reuse, 0x80, RZ ;  /* 0x0000008006047810 */ /* 0x040fe40007ffe0ff */
[C---:B------:R-:W-:Y:S02]  /*0b40*/  IADD3 R3, PT, PT, R223.reuse, 0x100, RZ ;  /* 0x00000100df037810 */ /* 0x040fe40007ffe0ff */
[----:B------:R-:W-:Y:S01]  /*0b50*/  IADD3 R0, PT, PT, R6, 0x100, RZ ;  /* 0x0000010006007810 */ /* 0x000fe20007ffe0ff */
[--C-:B-1----:R-:W-:Y:S01]  /*0b60*/  IMAD.WIDE.U32 R4, R4, 0x10, R204.reuse ;  /* 0x0000001004047825 */ /* 0x102fe200078e00cc */
[C---:B------:R-:W-:Y:S01]  /*0b70*/  IADD3 R2, PT, PT, R223.reuse, 0x180, RZ ;  /* 0x00000180df027810 */ /* 0x040fe20007ffe0ff */
[----:B------:R-:W-:Y:S04]  /*0b80*/  STL [R1+0x120], R26 ;  /* 0x0001201a01007387 */ /* 0x000fe80000100800 */
[----:B------:R0:W4:Y:S01]  /*0b90*/  LDG.E.128 R212, desc[UR18][R4.64] ;  /* 0x0000001204d47981 */ /* 0x000122000c1e1d00 */
[----:B------:R-:W-:Y:S01]  /*0ba0*/  IADD3 R222, PT, PT, R223, 0x80, RZ ;  /* 0x00000080dfde7810 */ /* 0x000fe20007ffe0ff */
[----:B------:R-:W-:-:S04]  /*0bb0*/  IMAD.WIDE.U32 R196, R6, 0x10, R204 ;  /* 0x0000001006c47825 */ /* 0x000fc800078e00cc */
[--C-:B--2---:R-:W-:Y:S01]  /*0bc0*/  IMAD.WIDE.U32 R200, R223, 0x10, R8.reuse ;  /* 0x00000010dfc87825 */ /* 0x104fe200078e0008 */
[----:B------:R-:W-:Y:S01]  /*0bd0*/  PLOP3.LUT P0, PT, PT, PT, UP0, 0x80, 0x8 ;  /* 0x000000000008781c */ /* 0x000fe20003f0f008 */
[----:B------:R-:W2:Y:S02]  /*0be0*/  LDG.E.128 R196, desc[UR18][R196.64] ;  /* 0x00000012c4c47981 */ /* 0x000ea4000c1e1d00 */
[--C-:B0-----:R-:W-:Y:S02]  /*0bf0*/  IMAD.WIDE.U32 R4, R3, 0x10, R8.reuse ;  /* 0x0000001003047825 */ /* 0x101fe400078e0008 */
[----:B------:R-:W4:Y:S04]  /*0c00*/  LDG.E.128 R200, desc[UR18][R200.64] ;  /* 0x00000012c8c87981 */ /* 0x000f28000c1e1d00 */
[----:B------:R0:W4:Y:S01]  /*0c10*/  LDG.E.128 R208, desc[UR18][R4.64] ;  /* 0x0000001204d07981 */ /* 0x000122000c1e1d00 */
[----:B------:R-:W-:-:S03]  /*0c20*/  IMAD.WIDE.U32 R192, R222, 0x10, R8 ;  /* 0x00000010dec07825 */ /* 0x000fc600078e0008 */
[----:B------:R-:W-:Y:S01]  /*0c30*/  STL [R1+0x11c], R25 ;  /* 0x00011c1901007387 */ /* 0x000fe20000100800 */
[----:B------:R-:W1:Y:S03]  /*0c40*/  @P0 LDC.64 R216, c[0x0][0x438] ;  /* 0x00010e00ffd80b82 */ /* 0x000e660000000a00 */
[----:B------:R-:W4:Y:S01]  /*0c50*/  LDG.E.128 R192, desc[UR18][R192.64] ;  /* 0x00000012c0c07981 */ /* 0x000f22000c1e1d00 */
[----:B0-----:R-:W-:Y:S01]  /*0c60*/  IMAD.WIDE.U32 R4, R0, 0x10, R204 ;  /* 0x0000001000047825 */ /* 0x001fe200078e00cc */
[C---:B------:R-:W-:Y:S02]  /*0c70*/  IADD3 R0, PT, PT, R6.reuse, 0x180, RZ ;  /* 0x0000018006007810 */ /* 0x040fe40007ffe0ff */
[----:B------:R-:W-:Y:S01]  /*0c80*/  STL [R1+0x118], R24 ;  /* 0x0001181801007387 */ /* 0x000fe20000100800 */
[----:B------:R-:W0:Y:S03]  /*0c90*/  @P0 LDC.64 R220, c[0x0][0x438] ;  /* 0x00010e00ffdc0b82 */ /* 0x000e260000000a00 */
[----:B------:R1:W4:Y:S01]  /*0ca0*/  LDG.E.128 R188, desc[UR18][R4.64] ;  /* 0x0000001204bc7981 */ /* 0x000322000c1e1d00 */
[----:B------:R-:W-:-:S03]  /*0cb0*/  IADD3 R6, PT, PT, R6, 0x200, RZ ;  /* 0x0000020006067810 */ /* 0x000fc60007ffe0ff */
[----:B------:R-:W-:Y:S01]  /*0cc0*/  STL [R1+0x114], R23 ;  /* 0x0001141701007387 */ /* 0x000fe20000100800 */
[----:B------:R-:W0:Y:S03]  /*0cd0*/  @P0 LDC.64 R218, c[0x0][0x438] ;  /* 0x00010e00ffda0b82 */ /* 0x000e260000000a00 */
[----:B------:R-:W-:Y:S01]  /*0ce0*/  STL [R1+0x110], R22 ;  /* 0x0001101601007387 */ /* 0x000fe20000100800 */
[----:B-1----:R-:W-:-:S03]  /*0cf0*/  IMAD.WIDE.U32 R4, R2, 0x10, R8 ;  /* 0x0000001002047825 */ /* 0x002fc600078e0008 */
[----:B------:R1:W-:Y:S01]  /*0d00*/  STL [R1+0x10c], R21 ;  /* 0x00010c1501007387 */ /* 0x0003e20000100800 */
[----:B------:R-:W1:Y:S03]  /*0d10*/  @P0 LDC.64 R206, c[0x0][0x438] ;  /* 0x00010e00ffce0b82 */ /* 0x000e660000000a00 */
[----:B------:R0:W4:Y:S04]  /*0d20*/  LDG.E.128 R16, desc[UR18][R4.64] ;  /* 0x0000001204107981 */ /* 0x000128000c1e1d00 */
[----:B------:R4:W-:Y:S04]  /*0d30*/  STL [R1+0x108], R20 ;  /* 0x0001081401007387 */ /* 0x0009e80000100800 */
[----:B------:R-:W4:Y:S01]  /*0d40*/  LDL R251, [R1+0xfc] ;  /* 0x0000fc0001fb7983 */ /* 0x000f220000100800 */
[----:B0-----:R-:W-:Y:S01]  /*0d50*/  IMAD.WIDE.U32 R4, R0, 0x10, R204 ;  /* 0x0000001000047825 */ /* 0x001fe200078e00cc */
[----:B------:R-:W-:-:S02]  /*0d60*/  IADD3 R0, PT, PT, R223, 0x200, RZ ;  /* 0x00000200df007810 */ /* 0x000fc40007ffe0ff */
[----:B------:R-:W4:Y:S04]  /*0d70*/  LDL R249, [R1+0x100] ;  /* 0x0001000001f97983 */ /* 0x000f280000100800 */
[----:B------:R0:W4:Y:S01]  /*0d80*/  LDG.E.128 R12, desc[UR18][R4.64] ;  /* 0x00000012040c7981 */ /* 0x000122000c1e1d00 */
[----:B------:R-:W-:Y:S01]  /*0d90*/  ISETP.NE.AND P1, PT, RZ, UR27, PT ;  /* 0x0000001bff007c0c */ /* 0x000fe2000bf25270 */
[----:B------:R-:W-:Y:S02]  /*0da0*/  @P0 IMAD.WIDE.U32 R216, R223, 0x10, R216 ;  /* 0x00000010dfd80825 */ /* 0x000fe400078e00d8 */
[----:B------:R-:W4:Y:S04]  /*0db0*/  LDL R244, [R1+0xf4] ;  /* 0x0000f40001f47983 */ /* 0x000f280000100800 */
[----:B------:R-:W5:Y:S01]  /*0dc0*/  @P0 LDG.E.128 R156, desc[UR18][R216.64] ;  /* 0x00000012d89c0981 */ /* 0x000f62000c1e1d00 */
[----:B0-----:R-:W-:-:S05]  /*0dd0*/  IMAD.WIDE.U32 R4, R0, 0x10, R8 ;  /* 0x0000001000047825 */ /* 0x001fca00078e0008 */
[----:B------:R0:W4:Y:S02]  /*0de0*/  LDG.E.128 R8, desc[UR18][R4.64] ;  /* 0x0000001204087981 */ /* 0x000124000c1e1d00 */
[----:B0-----:R-:W-:Y:S02]  /*0df0*/  IMAD.WIDE.U32 R4, R6, 0x10, R204 ;  /* 0x0000001006047825 */ /* 0x001fe400078e00cc */
[----:B------:R-:W0:Y:S04]  /*0e00*/  @P0 LDC.64 R204, c[0x0][0x438] ;  /* 0x00010e00ffcc0b82 */ /* 0x000e280000000a00 */
[----:B------:R-:W4:Y:S01]  /*0e10*/  LDG.E.128 R4, desc[UR18][R4.64] ;  /* 0x0000001204047981 */ /* 0x000f22000c1e1d00 */
[----:B---3--:R-:W-:-:S04]  /*0e20*/  FSEL R224, R224, RZ, !P1 ;  /* 0x000000ffe0e07208 */ /* 0x008fc80004800000 */
[----:B------:R-:W-:Y:S01]  /*0e30*/  R2UR UR9, R224 ;  /* 0x00000000e00972ca */ /* 0x000fe200000e0000 */
[----:B------:R-:W-:-:S04]  /*0e40*/  @P0 IMAD.WIDE.U32 R224, R222, 0x10, R220 ;  /* 0x00000010dee00825 */ /* 0x000fc800078e00dc */
[----:B------:R-:W-:Y:S01]  /*0e50*/  @P0 IMAD.WIDE.U32 R222, R3, 0x10, R218 ;  /* 0x0000001003de0825 */ /* 0x000fe200078e00da */
[----:B------:R-:W5:Y:S03]  /*0e60*/  @P0 LDG.E.128 R160, desc[UR18][R224.64] ;  /* 0x00000012e0a00981 */ /* 0x000f66000c1e1d00 */
[----:B0-----:R-:W-:Y:S01]  /*0e70*/  @P0 IMAD.WIDE.U32 R220, R0, 0x10, R204 ;  /* 0x0000001000dc0825 */ /* 0x001fe200078e00cc */
[----:B------:R-:W5:Y:S03]  /*0e80*/  @P0 LDG.E.128 R164, desc[UR18][R222.64] ;  /* 0x00000012dea40981 */ /* 0x000f66000c1e1d00 */
[----:B-1----:R-:W-:Y:S01]  /*0e90*/  @P0 IMAD.WIDE.U32 R218, R2, 0x10, R206 ;  /* 0x0000001002da0825 */ /* 0x002fe200078e00ce */
[----:B------:R0:W5:Y:S04]  /*0ea0*/  @P0 LDG.E.128 R172, desc[UR18][R220.64] ;  /* 0x00000012dcac0981 */ /* 0x000168000c1e1d00 */
[----:B------:R1:W5:Y:S01]  /*0eb0*/  @P0 LDG.E.128 R168, desc[UR18][R218.64] ;  /* 0x00000012daa80981 */ /* 0x000362000c1e1d00 */
[----:B--2---:R-:W-:-:S02]  /*0ec0*/  HADD2.F32 R2, -RZ, R196.H0_H0 ;  /* 0x200000c4ff027230 */ /* 0x004fc40000004100 */
[----:B------:R-:W-:Y:S02]  /*0ed0*/  HADD2.F32 R207, -RZ, R196.H1_H1 ;  /* 0x300000c4ffcf7230 */ /* 0x000fe40000004100 */
[----:B----4-:R-:W-:Y:S02]  /*0ee0*/  HADD2.F32 R241, -RZ, R200.H0_H0 ;  /* 0x200000c8fff17230 */ /* 0x010fe40000004100 */
[--C-:B------:R-:W-:Y:S02]  /*0ef0*/  HADD2.F32 R236, -RZ, R201.reuse.H0_H0 ;  /* 0x200000c9ffec7230 */ /* 0x100fe40000004100 */
[----:B------:R-:W-:Y:S02]  /*0f00*/  HADD2.F32 R235, -RZ, R201.H1_H1 ;  /* 0x300000c9ffeb7230 */ /* 0x000fe40000004100 */
[--C-:B------:R-:W-:Y:S02]  /*0f10*/  HADD2.F32 R234, -RZ, R202.reuse.H0_H0 ;  /* 0x200000caffea7230 */ /* 0x100fe40000004100 */
[----:B------:R-:W-:-:S02]  /*0f20*/  HADD2.F32 R233, -RZ, R202.H1_H1 ;  /* 0x300000caffe97230 */ /* 0x000fc40000004100 */
[----:B------:R-:W-:Y:S02]  /*0f30*/  HADD2.F32 R0, -RZ, R203.H0_H0 ;  /* 0x200000cbff007230 */ /* 0x000fe40000004100 */
[----:B------:R-:W-:Y:S02]  /*0f40*/  HADD2.F32 R226, -RZ, R193.H0_H0 ;  /* 0x200000c1ffe27230 */ /* 0x000fe40000004100 */
[----:B------:R-:W-:Y:S02]  /*0f50*/  HADD2.F32 R3, -RZ, R203.H1_H1 ;  /* 0x300000cbff037230 */ /* 0x000fe40000004100 */
        /* <DEDUP_REMOVED lines=15> */
[--C-:B0-----:R-:W-:Y:S02]  /*1050*/  HADD2.F32 R221, -RZ, R18.reuse.H0_H0 ;  /* 0x20000012ffdd7230 */ /* 0x101fe40000004100 */
[----:B------:R-:W-:Y:S01]  /*1060*/  HADD2.F32 R222, -RZ, R18.H1_H1 ;  /* 0x30000012ffde7230 */ /* 0x000fe20000004100 */
[----:B------:R-:W-:Y:S01]  /*1070*/  MOV R18, R226 ;  /* 0x000000e200127202 */ /* 0x000fe20000000f00 */
[--C-:B------:R-:W-:Y:S02]  /*1080*/  HADD2.F32 R213, -RZ, R190.reuse.H0_H0 ;  /* 0x200000beffd57230 */ /* 0x100fe40000004100 */
[----:B------:R-:W-:Y:S02]  /*1090*/  HADD2.F32 R214, -RZ, R190.H1_H1 ;  /* 0x300000beffd67230 */ /* 0x000fe40000004100 */
[--C-:B------:R-:W-:Y:S02]  /*10a0*/  HADD2.F32 R215, -RZ, R191.reuse.H0_H0 ;  /* 0x200000bfffd77230 */ /* 0x100fe40000004100 */
[----:B------:R-:W-:-:S02]  /*10b0*/  HADD2.F32 R216, -RZ, R191.H1_H1 ;  /* 0x300000bfffd87230 */ /* 0x000fc40000004100 */
[--C-:B------:R-:W-:Y:S02]  /*10c0*/  HADD2.F32 R231, -RZ, R15.reuse.H0_H0 ;  /* 0x2000000fffe77230 */ /* 0x100fe40000004100 */
[----:B------:R-:W-:Y:S02]  /*10d0*/  HADD2.F32 R232, -RZ, R15.H1_H1 ;  /* 0x3000000fffe87230 */ /* 0x000fe40000004100 */
[--C-:B------:R-:W-:Y:S01]  /*10e0*/  HADD2.F32 R225, -RZ, R12.reuse.H0_H0 ;  /* 0x2000000cffe17230 */ /* 0x100fe20000004100 */
[----:B------:R-:W2:Y:S01]  /*10f0*/  LDL R15, [R1+0xe8] ;  /* 0x0000e800010f7983 */ /* 0x000ea20000100800 */
[----:B------:R-:W-:Y:S02]  /*1100*/  HADD2.F32 R226, -RZ, R12.H1_H1 ;  /* 0x3000000cffe27230 */ /* 0x000fe40000004100 */
[--C-:B------:R-:W-:Y:S01]  /*1110*/  HADD2.F32 R30, -RZ, R11.reuse.H0_H0 ;  /* 0x2000000bff1e7230 */ /* 0x100fe20000004100 */
[----:B------:R-:W3:Y:S01]  /*1120*/  LDL R12, [R1+0xec] ;  /* 0x0000ec00010c7983 */ /* 0x000ee20000100800 */
[----:B------:R-:W-:-:S03]  /*1130*/  HADD2.F32 R31, -RZ, R11.H1_H1 ;  /* 0x3000000bff1f7230 */ /* 0x000fc60000004100 */
[----:B------:R-:W4:Y:S01]  /*1140*/  LDL R11, [R1+0x104] ;  /* 0x00010400010b7983 */ /* 0x000f220000100800 */
[--C-:B------:R-:W-:Y:S02]  /*1150*/  HADD2.F32 R223, -RZ, R19.reuse.H0_H0 ;  /* 0x20000013ffdf7230 */ /* 0x100fe40000004100 */
[----:B------:R-:W-:Y:S02]  /*1160*/  HADD2.F32 R224, -RZ, R19.H1_H1 ;  /* 0x30000013ffe07230 */ /* 0x000fe40000004100 */
[----:B------:R-:W4:Y:S01]  /*1170*/  LDL R19, [R1+0xf0] ;  /* 0x0000f00001137983 */ /* 0x000f220000100800 */
[--C-:B------:R-:W-:Y:S02]  /*1180*/  HADD2.F32 R191, -RZ, R4.reuse.H0_H0 ;  /* 0x20000004ffbf7230 */ /* 0x100fe40000004100 */
[----:B------:R-:W-:Y:S02]  /*1190*/  HADD2.F32 R190, -RZ, R4.H1_H1 ;  /* 0x30000004ffbe7230 */ /* 0x000fe40000004100 */
[----:B------:R-:W-:-:S02]  /*11a0*/  FADD.FTZ R4, R241, -UR9 ;  /* 0x80000009f1047e21 */ /* 0x000fc40008010000 */
[----:B------:R-:W4:Y:S01]  /*11b0*/  LDL R241, [R1+0xf8] ;  /* 0x0000f80001f17983 */ /* 0x000f220000100800 */
[----:B------:R-:W-:Y:S02]  /*11c0*/  HADD2.F32 R227, -RZ, R193.H1_H1 ;  /* 0x300000c1ffe37230 */ /* 0x000fe40000004100 */
[--C-:B------:R-:W-:Y:S02]  /*11d0*/  HADD2.F32 R228, -RZ, R194.reuse.H0_H0 ;  /* 0x200000c2ffe47230 */ /* 0x100fe40000004100 */
[----:B------:R-:W-:Y:S02]  /*11e0*/  HADD2.F32 R20, -RZ, R194.H1_H1 ;  /* 0x300000c2ff147230 */ /* 0x000fe40000004100 */
        /* <DEDUP_REMOVED lines=14> */
[----:B------:R-:W-:-:S04]  /*12d0*/  FADD.FTZ R5, R239, -UR9 ;  /* 0x80000009ef057e21 */ /* 0x000fc80008010000 */
[----:B------:R-:W-:Y:S01]  /*12e0*/  FMUL.FTZ R252, R5, UR29 ;  /* 0x0000001d05fc7c20 */ /* 0x000fe20008410000 */
[----:B------:R-:W-:Y:S01]  /*12f0*/  FADD.FTZ R73, R73, R207 ;  /* 0x000000cf49497221 */ /* 0x000fe20000010000 */
[-C--:B------:R-:W-:Y:S02]  /*1300*/  FMUL.FTZ R251, R251, R207.reuse ;  /* 0x000000cffbfb7220 */ /* 0x080fe40000410000 */
[----:B------:R-:W-:Y:S01]  /*1310*/  FFMA.FTZ R113, R252, R207, R113 ;  /* 0x000000cffc717223 */ /* 0x000fe20000010071 */
[----:B------:R-:W-:Y:S02]  /*1320*/  FADD.FTZ R207, R27, -UR9 ;  /* 0x800000091bcf7e21 */ /* 0x000fe40008010000 */
[----:B------:R-:W4:Y:S01]  /*1330*/  LDL R27, [R1+0xd8] ;  /* 0x0000d800011b7983 */ /* 0x000f220000100800 */
[--C-:B-1----:R-:W-:Y:S01]  /*1340*/  HADD2.F32 R219, -RZ, R17.reuse.H0_H0 ;  /* 0x20000011ffdb7230 */ /* 0x102fe20000004100 */
[----:B------:R-:W-:Y:S01]  /*1350*/  MOV R218, R228 ;  /* 0x000000e400da7202 */ /* 0x000fe20000000f00 */
[----:B------:R-:W-:Y:S01]  /*1360*/  HADD2.F32 R220, -RZ, R17.H1_H1 ;  /* 0x30000011ffdc7230 */ /* 0x000fe20000004100 */
[----:B------:R-:W-:Y:S01]  /*1370*/  MOV R17, R227 ;  /* 0x000000e300117202 */ /* 0x000fe20000000f00 */
[----:B------:R-:W-:-:S02]  /*1380*/  HADD2.F32 R245, -RZ, R6.H0_H0 ;  /* 0x20000006fff57230 */ /* 0x000fc40000004100 */
[----:B------:R-:W-:Y:S02]  /*1390*/  HADD2.F32 R246, -RZ, R6.H1_H1 ;  /* 0x30000006fff67230 */ /* 0x000fe40000004100 */
[----:B------:R-:W-:Y:S01]  /*13a0*/  FADD.FTZ R6, R236, -UR9 ;  /* 0x80000009ec067e21 */ /* 0x000fe20008010000 */
[--C-:B------:R-:W-:Y:S02]  /*13b0*/  HADD2.F32 R227, -RZ, R13.reuse.H0_H0 ;  /* 0x2000000dffe37230 */ /* 0x100fe40000004100 */
[----:B------:R-:W-:Y:S02]  /*13c0*/  HADD2.F32 R228, -RZ, R13.H1_H1 ;  /* 0x3000000dffe47230 */ /* 0x000fe40000004100 */
[--C-:B------:R-:W-:Y:S02]  /*13d0*/  HADD2.F32 R229, -RZ, R14.reuse.H0_H0 ;  /* 0x2000000effe57230 */ /* 0x100fe40000004100 */
[----:B------:R-:W-:Y:S02]  /*13e0*/  HADD2.F32 R230, -RZ, R14.H1_H1 ;  /* 0x3000000effe67230 */ /* 0x000fe40000004100 */
[----:B------:R-:W-:-:S02]  /*13f0*/  HADD2.F32 R247, -RZ, R7.H0_H0 ;  /* 0x20000007fff77230 */ /* 0x000fc40000004100 */
[----:B------:R-:W-:Y:S02]  /*1400*/  HADD2.F32 R248, -RZ, R7.H1_H1 ;  /* 0x30000007fff87230 */ /* 0x000fe40000004100 */
[----:B------:R-:W-:Y:S01]  /*1410*/  FADD.FTZ R7, R235, -UR9 ;  /* 0x80000009eb077e21 */ /* 0x000fe20008010000 */
[--C-:B------:R-:W-:Y:S02]  /*1420*/  HADD2.F32 R13, -RZ, R8.reuse.H0_H0 ;  /* 0x20000008ff0d7230 */ /* 0x100fe40000004100 */
[----:B------:R-:W-:Y:S02]  /*1430*/  HADD2.F32 R14, -RZ, R8.H1_H1 ;  /* 0x30000008ff0e7230 */ /* 0x000fe40000004100 */
[----:B------:R-:W-:Y:S01]  /*1440*/  FADD.FTZ R8, R234, -UR9 ;  /* 0x80000009ea087e21 */ /* 0x000fe20008010000 */
[--C-:B------:R-:W-:Y:S02]  /*1450*/  HADD2.F32 R238, -RZ, R9.reuse.H0_H0 ;  /* 0x20000009ffee7230 */ /* 0x100fe40000004100 */
[----:B------:R-:W-:-:S02]  /*1460*/  HADD2.F32 R237, -RZ, R9.H1_H1 ;  /* 0x30000009ffed7230 */ /* 0x000fc40000004100 */
[----:B------:R-:W-:Y:S01]  /*1470*/  FADD.FTZ R9, R233, -UR9 ;  /* 0x80000009e9097e21 */ /* 0x000fe20008010000 */
[----:B------:R-:W-:Y:S01]  /*1480*/  FMUL.FTZ R250, R6, UR29 ;  /* 0x0000001d06fa7c20 */ /* 0x000fe20008410000 */
[--C-:B------:R-:W-:Y:S02]  /*1490*/  HADD2.F32 R29, -RZ, R10.reuse.H0_H0 ;  /* 0x2000000aff1d7230 */ /* 0x100fe40000004100 */
[----:B------:R-:W-:Y:S01]  /*14a0*/  FMUL.FTZ R7, R7, UR29 ;  /* 0x0000001d07077c20 */ /* 0x000fe20008410000 */
[----:B------:R-:W-:Y:S02]  /*14b0*/  HADD2.F32 R240, -RZ, R10.H1_H1 ;  /* 0x3000000afff07230 */ /* 0x000fe40000004100 */
[----:B------:R-:W-:Y:S01]  /*14c0*/  FADD.FTZ R10, R0, -UR9 ;  /* 0x80000009000a7e21 */ /* 0x000fe20008010000 */
[----:B------:R-:W-:Y:S01]  /*14d0*/  FMUL.FTZ R6, R8, UR29 ;  /* 0x0000001d08067c20 */ /* 0x000fe20008410000 */
[----:B------:R-:W-:Y:S01]  /*14e0*/  FMUL.FTZ R0, R4, UR29 ;  /* 0x0000001d04007c20 */ /* 0x000fe20008410000 */
[----:B------:R-:W-:Y:S01]  /*14f0*/  FMUL.FTZ R5, R9, UR29 ;  /* 0x0000001d09057c20 */ /* 0x000fe20008410000 */
        /* <DEDUP_REMOVED lines=9> */
[----:B------:R-:W4:Y:S01]  /*1590*/  LDL R26, [R1+0xdc] ;  /* 0x0000dc00011a7983 */ /* 0x000f220000100800 */
[----:B------:R-:W-:Y:S01]  /*15a0*/  FADD.FTZ R72, R72, R2 ;  /* 0x0000000248487221 */ /* 0x000fe20000010000 */
[----:B------:R-:W-:Y:S01]  /*15b0*/  FFMA.FTZ R112, R0, R2, R112 ;  /* 0x0000000200707223 */ /* 0x000fe20000010070 */
[----:B------:R-:W-:Y:S01]  /*15c0*/  FADD.FTZ R69, R69, R203 ;  /* 0x000000cb45457221 */ /* 0x000fe20000010000 */
[----:B------:R-:W-:Y:S01]  /*15d0*/  FFMA.FTZ R109, R5, R203, R109 ;  /* 0x000000cb056d7223 */ /* 0x000fe2000001006d */
[----:B--2---:R-:W-:Y:S01]  /*15e0*/  FMUL.FTZ R9, R15, R204 ;  /* 0x000000cc0f097220 */ /* 0x004fe20000410000 */
[----:B------:R-:W-:-:S02]  /*15f0*/  FADD.FTZ R204, R24, -UR9 ;  /* 0x8000000918cc7e21 */ /* 0x000fc40008010000 */
[----:B------:R-:W2:Y:S01]  /*1600*/  LDL R24, [R1+0xe4] ;  /* 0x0000e40001187983 */ /* 0x000ea20000100800 */
[----:B---3--:R-:W-:Y:S01]  /*1610*/  FMUL.FTZ R10, R12, R203 ;  /* 0x000000cb0c0a7220 */ /* 0x008fe20000410000 */
[----:B------:R-:W-:Y:S02]  /*1620*/  FADD.FTZ R203, R23, -UR9 ;  /* 0x8000000917cb7e21 */ /* 0x000fe40008010000 */
[----:B------:R-:W3:Y:S01]  /*1630*/  LDL R23, [R1+0xc8] ;  /* 0x0000c80001177983 */ /* 0x000ee20000100800 */
[----:B----4-:R-:W-:Y:S01]  /*1640*/  FMUL.FTZ R8, R11, R205 ;  /* 0x000000cd0b087220 */ /* 0x010fe20000410000 */
[----:B------:R-:W-:Y:S02]  /*1650*/  FADD.FTZ R205, R25, -UR9 ;  /* 0x8000000919cd7e21 */ /* 0x000fe40008010000 */
[----:B------:R-:W4:Y:S01]  /*1660*/  LDL R25, [R1+0xe0] ;  /* 0x0000e00001197983 */ /* 0x000f220000100800 */
[----:B------:R-:W-:Y:S01]  /*1670*/  FMUL.FTZ R11, R19, R202 ;  /* 0x000000ca130b7220 */ /* 0x000fe20000410000 */
[----:B------:R-:W-:-:S02]  /*1680*/  FADD.FTZ R19, R21, -UR9 ;  /* 0x8000000915137e21 */ /* 0x000fc40008010000 */
[----:B------:R-:W4:Y:S01]  /*1690*/  LDL R21, [R1+0xd0] ;  /* 0x0000d00001157983 */ /* 0x000f220000100800 */
[----:B------:R-:W-:Y:S01]  /*16a0*/  FMUL.FTZ R2, R241, R2 ;  /* 0x00000002f1027220 */ /* 0x000fe20000410000 */
[----:B------:R-:W-:Y:S02]  /*16b0*/  FADD.FTZ R241, R22, -UR9 ;  /* 0x8000000916f17e21 */ /* 0x000fe40008010000 */
[----:B------:R-:W4:Y:S01]  /*16c0*/  LDL R22, [R1+0xcc] ;  /* 0x0000cc0001167983 */ /* 0x000f220000100800 */
[----:B------:R-:W-:Y:S01]  /*16d0*/  FADD.FTZ R15, R18, -UR9 ;  /* 0x80000009120f7e21 */ /* 0x000fe20008010000 */
[----:B------:R-:W-:Y:S02]  /*16e0*/  FADD.FTZ R18, R20, -UR9 ;  /* 0x8000000914127e21 */ /* 0x000fe40008010000 */
[----:B------:R-:W4:Y:S01]  /*16f0*/  LDL R20, [R1+0xd4] ;  /* 0x0000d40001147983 */ /* 0x000f220000100800 */
[----:B------:R-:W-:Y:S01]  /*1700*/  FADD.FTZ R3, R3, -UR9 ;  /* 0x8000000903037e21 */ /* 0x000fe20008010000 */
[----:B------:R-:W-:-:S02]  /*1710*/  HADD2.F32 R242, -RZ, R192.H0_H0 ;  /* 0x200000c0fff27230 */ /* 0x000fc40000004100 */
[----:B------:R-:W-:Y:S01]  /*1720*/  FMUL.FTZ R12, R244, R201 ;  /* 0x000000c9f40c7220 */ /* 0x000fe20000410000 */
[----:B------:R-:W-:Y:S02]  /*1730*/  HADD2.F32 R243, -RZ, R192.H1_H1 ;  /* 0x300000c0fff37230 */ /* 0x000fe40000004100 */
[----:B------:R-:W-:Y:S01]  /*1740*/  FMUL.FTZ R3, R3, UR29 ;  /* 0x0000001d03037c20 */ /* 0x000fe20008410000 */
[----:B------:R-:W-:Y:S02]  /*1750*/  HADD2.F32 R217, -RZ, R208.H0_H0 ;  /* 0x200000d0ffd97230 */ /* 0x000fe40000004100 */
[----:B------:R-:W-:Y:S01]  /*1760*/  FADD.FTZ R244, R242, -UR9 ;  /* 0x80000009f2f47e21 */ /* 0x000fe20008010000 */
[----:B------:R-:W-:Y:S02]  /*1770*/  HADD2.F32 R192, -RZ, R16.H0_H0 ;  /* 0x20000010ffc07230 */ /* 0x000fe40000004100 */
[----:B------:R-:W-:Y:S01]  /*1780*/  FADD.FTZ R71, R71, R201 ;  /* 0x000000c947477221 */ /* 0x000fe20000010000 */
[----:B------:R-:W-:-:S02]  /*1790*/  HADD2.F32 R208, -RZ, R208.H1_H1 ;  /* 0x300000d0ffd07230 */ /* 0x000fc40000004100 */
[----:B------:R-:W-:Y:S01]  /*17a0*/  FFMA.FTZ R111, R3, R201, R111 ;  /* 0x000000c9036f7223 */ /* 0x000fe2000001006f */
[----:B------:R-:W-:Y:S01]  /*17b0*/  FADD.FTZ R201, R217, -UR9 ;  /* 0x80000009d9c97e21 */ /* 0x000fe20008010000 */
[----:B------:R-:W-:Y:S01]  /*17c0*/  FADD.FTZ R233, R13, -UR9 ;  /* 0x800000090de97e21 */ /* 0x000fe20008010000 */
[----:B------:R-:W-:Y:S01]  /*17d0*/  FADD.FTZ R217, R192, -UR9 ;  /* 0x80000009c0d97e21 */ /* 0x000fe20008010000 */
[----:B------:R-:W-:Y:S01]  /*17e0*/  FMUL.FTZ R13, R244, UR29 ;  /* 0x0000001df40d7c20 */ /* 0x000fe20008410000 */
[----:B------:R-:W-:Y:S01]  /*17f0*/  FMUL.FTZ R192, R241, UR29 ;  /* 0x0000001df1c07c20 */ /* 0x000fe20008410000 */
[----:B------:R-:W-:Y:S01]  /*1800*/  FADD.FTZ R70, R70, R202 ;  /* 0x000000ca46467221 */ /* 0x000fe20000010000 */
[----:B------:R-:W-:Y:S01]  /*1810*/  FFMA.FTZ R110, R4, R202, R110 ;  /* 0x000000ca046e7223 */ /* 0x000fe2000001006e */
[----:B------:R-:W-:Y:S01]  /*1820*/  FADD.FTZ R236, R237, -UR9 ;  /* 0x80000009edec7e21 */ /* 0x000fe20008010000 */
[----:B------:R-:W-:Y:S01]  /*1830*/  FADD.FTZ R239, R30, -UR9 ;  /* 0x800000091eef7e21 */ /* 0x000fe20008010000 */
[----:B------:R-:W4:Y:S01]  /*1840*/  LDL.LU R241, [R1+0xc] ;  /* 0x00000c0001f17983 */ /* 0x000f220000300800 */
[----:B------:R-:W-:Y:S01]  /*1850*/  FADD.FTZ R243, R243, -UR9 ;  /* 0x80000009f3f37e21 */ /* 0x000fe20008010000 */
[----:B------:R-:W-:Y:S01]  /*1860*/  FADD.FTZ R202, R208, -UR9 ;  /* 0x80000009d0ca7e21 */ /* 0x000fe20008010000 */
[----:B------:R-:W-:Y:S01]  /*1870*/  FADD.FTZ R237, R29, -UR9 ;  /* 0x800000091ded7e21 */ /* 0x000fe20008010000 */
[----:B------:R-:W4:Y:S01]  /*1880*/  LDL R30, [R1+0xc0] ;  /* 0x0000c000011e7983 */ /* 0x000f220000100800 */
[----:B------:R-:W-:Y:S01]  /*1890*/  FADD.FTZ R208, R28, -UR9 ;  /* 0x800000091cd07e21 */ /* 0x000fe20008010000 */
[----:B------:R-:W-:Y:S01]  /*18a0*/  FADD.FTZ R235, R238, -UR9 ;  /* 0x80000009eeeb7e21 */ /* 0x000fe20008010000 */
[----:B------:R-:W-:Y:S01]  /*18b0*/  FADD.FTZ R64, R64, R193 ;  /* 0x000000c140407221 */ /* 0x000fe20000010000 */
[----:B------:R-:W-:Y:S01]  /*18c0*/  FFMA.FTZ R104, R13, R193, R104 ;  /* 0x000000c10d687223 */ /* 0x000fe20000010068 */
[----:B------:R-:W4:Y:S01]  /*18d0*/  LDL.LU R29, [R1+0x10] ;  /* 0x00001000011d7983 */ /* 0x000f220000300800 */
[----:B------:R-:W-:Y:S01]  /*18e0*/  FADD.FTZ R238, R240, -UR9 ;  /* 0x80000009f0ee7e21 */ /* 0x000fe20008010000 */
[----:B------:R-:W-:-:S02]  /*18f0*/  FADD.FTZ R240, R31, -UR9 ;  /* 0x800000091ff07e21 */ /* 0x000fc40008010000 */
[----:B------:R-:W4:Y:S01]  /*1900*/  LDL R28, [R1+0xc4] ;  /* 0x0000c400011c7983 */ /* 0x000f220000100800 */
[----:B------:R-:W-:Y:S01]  /*1910*/  FADD.FTZ R234, R14, -UR9 ;  /* 0x800000090eea7e21 */ /* 0x000fe20008010000 */
[----:B------:R-:W-:Y:S02]  /*1920*/  FMUL.FTZ R193, R27, R193 ;  /* 0x000000c11bc17220 */ /* 0x000fe40000410000 */
[----:B------:R-:W4:Y:S01]  /*1930*/  LDL.LU R27, [R1+0x14] ;  /* 0x00001400011b7983 */ /* 0x000f220000300800 */
[----:B------:R-:W-:Y:S01]  /*1940*/  FMUL.FTZ R14, R243, UR29 ;  /* 0x0000001df30e7c20 */ /* 0x000fe20008410000 */
[----:B------:R-:W-:Y:S02]  /*1950*/  HADD2.F32 R16, -RZ, R16.H1_H1 ;  /* 0x30000010ff107230 */ /* 0x000fe40000004100 */
[----:B------:R-:W4:Y:S01]  /*1960*/  LDL.LU R31, [R1+0x4] ;  /* 0x00000400011f7983 */ /* 0x000f220000300800 */
[----:B------:R-:W-:-:S03]  /*1970*/  FADD.FTZ R242, R17, -UR9 ;  /* 0x8000000911f27e21 */ /* 0x000fc60008010000 */
[----:B------:R-:W4:Y:S04]  /*1980*/  LDL R244, [R1+0xb8] ;  /* 0x0000b80001f47983 */ /* 0x000f280000100800 */
[----:B------:R-:W4:Y:S01]  /*1990*/  LDL.LU R243, [R1+0x8] ;  /* 0x0000080001f37983 */ /* 0x000f220000300800 */
[----:B------:R-:W-:Y:S01]  /*19a0*/  FADD.FTZ R17, R218, -UR9 ;  /* 0x80000009da117e21 */ /* 0x000fe20008010000 */
[----:B------:R-:W-:Y:S01]  /*19b0*/  FADD.FTZ R218, R16, -UR9 ;  /* 0x8000000910da7e21 */ /* 0x000fe20008010000 */
[----:B------:R-:W-:Y:S02]  /*19c0*/  FMUL.FTZ R16, R242, UR29 ;  /* 0x0000001df2107c20 */ /* 0x000fe40008410000 */
[----:B------:R-:W4:Y:S01]  /*19d0*/  LDL R242, [R1+0xbc] ;  /* 0x0000bc0001f27983 */ /* 0x000f220000100800 */
[----:B------:R-:W-:Y:S01]  /*19e0*/  FMUL.FTZ R15, R15, UR29 ;  /* 0x0000001d0f0f7c20 */ /* 0x000fe20008410000 */
[----:B------:R-:W-:Y:S01]  /*19f0*/  FMUL.FTZ R17, R17, UR29 ;  /* 0x0000001d11117c20 */ /* 0x000fe20008410000 */
[----:B------:R-:W-:Y:S01]  /*1a00*/  FMUL.FTZ R18, R18, UR29 ;  /* 0x0000001d12127c20 */ /* 0x000fe20008410000 */
[----:B------:R-:W-:Y:S01]  /*1a10*/  FADD.FTZ R65, R65, R194 ;  /* 0x000000c241417221 */ /* 0x000fe20000010000 */
[----:B------:R-:W-:Y:S01]  /*1a20*/  FFMA.FTZ R105, R14, R194, R105 ;  /* 0x000000c20e697223 */ /* 0x000fe20000010069 */
        /* <DEDUP_REMOVED lines=11> */
[----:B------:R-:W-:-:S02]  /*1ae0*/  FMUL.FTZ R194, R26, R194 ;  /* 0x000000c21ac27220 */ /* 0x000fc40000410000 */
[----:B------:R-:W4:Y:S01]  /*1af0*/  LDL R26, [R1+0xa8] ;  /* 0x0000a800011a7983 */ /* 0x000f220000100800 */
[----:B------:R-:W-:Y:S01]  /*1b00*/  FADD.FTZ R63, R63, R200 ;  /* 0x000000c83f3f7221 */ /* 0x000fe20000010000 */
[----:B------:R-:W-:Y:S01]  /*1b10*/  FFMA.FTZ R103, R192, R200, R103 ;  /* 0x000000c8c0677223 */ /* 0x000fe20000010067 */
[----:B--2---:R-:W-:Y:S01]  /*1b20*/  FMUL.FTZ R196, R24, R196 ;  /* 0x000000c418c47220 */ /* 0x004fe20000410000 */
[----:B---3--:R-:W-:Y:S01]  /*1b30*/  FMUL.FTZ R197, R23, R197 ;  /* 0x000000c517c57220 */ /* 0x008fe20000410000 */
[----:B----4-:R-:W-:Y:S02]  /*1b40*/  FMUL.FTZ R195, R25, R195 ;  /* 0x000000c319c37220 */ /* 0x010fe40000410000 */
[----:B------:R-:W2:Y:S04]  /*1b50*/  LDL.LU R25, [R1+0x18] ;  /* 0x0000180001197983 */ /* 0x000ea80000300800 */
[----:B------:R-:W3:Y:S01]  /*1b60*/  LDL R24, [R1+0xac] ;  /* 0x0000ac0001187983 */ /* 0x000ee20000100800 */
[----:B------:R-:W-:-:S03]  /*1b70*/  FMUL.FTZ R199, R21, R199 ;  /* 0x000000c715c77220 */ /* 0x000fc60000410000 */
[----:B------:R-:W4:Y:S01]  /*1b80*/  LDL.LU R23, [R1+0x1c] ;  /* 0x00001c0001177983 */ /* 0x000f220000300800 */
[----:B------:R-:W-:-:S03]  /*1b90*/  FMUL.FTZ R198, R22, R198 ;  /* 0x000000c616c67220 */ /* 0x000fc60000410000 */
[----:B------:R-:W3:Y:S04]  /*1ba0*/  LDL R22, [R1+0xb0] ;  /* 0x0000b00001167983 */ /* 0x000ee80000100800 */
[----:B------:R-:W3:Y:S01]  /*1bb0*/  LDL.LU R21, [R1+0x20] ;  /* 0x0000200001157983 */ /* 0x000ee20000300800 */
[----:B------:R-:W-:-:S03]  /*1bc0*/  FMUL.FTZ R200, R20, R200 ;  /* 0x000000c814c87220 */ /* 0x000fc60000410000 */
[----:B------:R-:W3:Y:S01]  /*1bd0*/  LDL R20, [R1+0xb4] ;  /* 0x0000b40001147983 */ /* 0x000ee20000100800 */
[----:B------:R-:W-:-:S04]  /*1be0*/  FMUL.FTZ R202, R202, UR29 ;  /* 0x0000001dcaca7c20 */ /* 0x000fc80008410000 */
[----:B------:R-:W-:Y:S01]  /*1bf0*/  FFMA.FTZ R97, R202, R210, R97 ;  /* 0x000000d2ca617223 */ /* 0x000fe20000010061 */
[----:B------:R-:W-:Y:S01]  /*1c00*/  FADD.FTZ R241, R241, R211 ;  /* 0x000000d3f1f17221 */ /* 0x000fe20000010000 */
[----:B------:R-:W-:-:S05]  /*1c10*/  FADD.FTZ R31, R31, R209 ;  /* 0x000000d11f1f7221 */ /* 0x000fca0000010000 */
[----:B------:R0:W-:Y:S01]  /*1c20*/  STL [R1+0x4], R31 ;  /* 0x0000041f01007387 */ /* 0x0001e20000100800 */
[----:B------:R-:W-:-:S03]  /*1c30*/  FADD.FTZ R243, R243, R210 ;  /* 0x000000d2f3f37221 */ /* 0x000fc60000010000 */
[----:B0-----:R0:W5:Y:S01]  /*1c40*/  LDL.LU R31, [R1+0x134] ;  /* 0x00013400011f7983 */ /* 0x0011620000300800 */
[----:B------:R-:W-:-:S03]  /*1c50*/  FMUL.FTZ R210, R242, R210 ;  /* 0x000000d2f2d27220 */ /* 0x000fc60000410000 */
[----:B------:R-:W-:Y:S01]  /*1c60*/  STL [R1+0x8], R243 ;  /* 0x000008f301007387 */ /* 0x000fe20000100800 */
[----:B------:R-:W-:-:S03]  /*1c70*/  FADD.FTZ R242, RZ, R2 ;  /* 0x00000002fff27221 */ /* 0x000fc60000010000 */
[----:B------:R1:W-:Y:S01]  /*1c80*/  STL [R1+0xc], R241 ;  /* 0x00000cf101007387 */ /* 0x0003e20000100800 */
[----:B------:R-:W-:Y:S01]  /*1c90*/  FADD.FTZ R242, R251, R242 ;  /* 0x000000f2fbf27221 */ /* 0x000fe20000010000 */
[----:B-1----:R-:W-:-:S04]  /*1ca0*/  FFMA.FTZ R241, R0, R2, RZ ;  /* 0x0000000200f17223 */ /* 0x002fc800000100ff */
[----:B------:R-:W-:Y:S01]  /*1cb0*/  FFMA.FTZ R241, R252, R251, R241 ;  /* 0x000000fbfcf17223 */ /* 0x000fe200000100f1 */
[----:B------:R-:W-:-:S03]  /*1cc0*/  FADD.FTZ R242, R249, R242 ;  /* 0x000000f2f9f27221 */ /* 0x000fc60000010000 */
[----:B------:R-:W-:Y:S01]  /*1cd0*/  FFMA.FTZ R241, R250, R249, R241 ;  /* 0x000000f9faf17223 */ /* 0x000fe200000100f1 */
[----:B------:R-:W-:-:S03]  /*1ce0*/  FADD.FTZ R243, R8, R242 ;  /* 0x000000f208f37221 */ /* 0x000fc60000010000 */
[----:B------:R-:W-:-:S04]  /*1cf0*/  FFMA.FTZ R241, R7, R8, R241 ;  /* 0x0000000807f17223 */ /* 0x000fc800000100f1 */
[----:B------:R-:W-:Y:S01]  /*1d00*/  FFMA.FTZ R242, R6, R9, R241 ;  /* 0x0000000906f27223 */ /* 0x000fe200000100f1 */
[----:B------:R-:W-:Y:S01]  /*1d10*/  FADD.FTZ R241, R9, R243 ;  /* 0x000000f309f17221 */ /* 0x000fe20000010000 */
[----:B------:R-:W-:Y:S01]  /*1d20*/  FADD.FTZ R29, R29, R212 ;  /* 0x000000d41d1d7221 */ /* 0x000fe20000010000 */
[----:B------:R-:W-:Y:S02]  /*1d30*/  FADD.FTZ R27, R27, R213 ;  /* 0x000000d51b1b7221 */ /* 0x000fe40000010000 */
[----:B------:R-:W-:Y:S01]  /*1d40*/  FADD.FTZ R241, R10, R241 ;  /* 0x000000f10af17221 */ /* 0x000fe20000010000 */
[----:B------:R-:W-:Y:S01]  /*1d50*/  FMUL.FTZ R203, R203, UR29 ;  /* 0x0000001dcbcb7c20 */ /* 0x000fe20008410000 */
[----:B------:R1:W-:Y:S02]  /*1d60*/  STL [R1+0x10], R29 ;  /* 0x0000101d01007387 */ /* 0x0003e40000100800 */
[----:B------:R-:W-:Y:S01]  /*1d70*/  FADD.FTZ R241, R11, R241 ;  /* 0x000000f10bf17221 */ /* 0x000fe20000010000 */
[----:B------:R-:W-:Y:S01]  /*1d80*/  FMUL.FTZ R204, R204, UR29 ;  /* 0x0000001dcccc7c20 */ /* 0x000fe20008410000 */
[----:B------:R0:W-:Y:S01]  /*1d90*/  STL [R1+0x14], R27 ;  /* 0x0000141b01007387 */ /* 0x0001e20000100800 */
[----:B------:R-:W-:Y:S01]  /*1da0*/  FMUL.FTZ R206, R206, UR29 ;  /* 0x0000001dcece7c20 */ /* 0x000fe20008410000 */
[----:B------:R-:W-:Y:S01]  /*1db0*/  FADD.FTZ R241, R12, R241 ;  /* 0x000000f10cf17221 */ /* 0x000fe20000010000 */
[-C--:B------:R-:W-:Y:S01]  /*1dc0*/  FFMA.FTZ R98, R203, R211.reuse, R98 ;  /* 0x000000d3cb627223 */ /* 0x080fe20000010062 */
[----:B------:R-:W-:Y:S01]  /*1dd0*/  FMUL.FTZ R211, R30, R211 ;  /* 0x000000d31ed37220 */ /* 0x000fe20000410000 */
[----:B------:R-:W-:Y:S01]  /*1de0*/  FMUL.FTZ R201, R201, UR29 ;  /* 0x0000001dc9c97c20 */ /* 0x000fe20008410000 */
[----:B------:R-:W-:Y:S01]  /*1df0*/  FMUL.FTZ R205, R205, UR29 ;  /* 0x0000001dcdcd7c20 */ /* 0x000fe20008410000 */
[-C--:B------:R-:W-:Y:S01]  /*1e00*/  FFMA.FTZ R99, R204, R212.reuse, R99 ;  /* 0x000000d4cc637223 */ /* 0x080fe20000010063 */
[----:B------:R-:W-:Y:S01]  /*1e10*/  FMUL.FTZ R212, R28, R212 ;  /* 0x000000d41cd47220 */ /* 0x000fe20000410000 */
[----:B------:R-:W-:Y:S01]  /*1e20*/  FADD.FTZ R241, R193, R241 ;  /* 0x000000f1c1f17221 */ /* 0x000fe20000010000 */
[----:B------:R-:W-:Y:S01]  /*1e30*/  FMUL.FTZ R207, R207, UR29 ;  /* 0x0000001dcfcf7c20 */ /* 0x000fe20008410000 */
[----:B------:R-:W-:Y:S01]  /*1e40*/  FFMA.FTZ R93, R206, R214, R93 ;  /* 0x000000d6ce5d7223 */ /* 0x000fe2000001005d */
[----:B------:R-:W-:Y:S01]  /*1e50*/  FMUL.FTZ R208, R208, UR29 ;  /* 0x0000001dd0d07c20 */ /* 0x000fe20008410000 */
[----:B------:R-:W-:Y:S01]  /*1e60*/  FFMA.FTZ R96, R201, R209, R96 ;  /* 0x000000d1c9607223 */ /* 0x000fe20000010060 */
[----:B------:R-:W-:Y:S01]  /*1e70*/  FFMA.FTZ R92, R205, R213, R92 ;  /* 0x000000d5cd5c7223 */ /* 0x000fe2000001005c */
[----:B------:R-:W-:Y:S01]  /*1e80*/  FMUL.FTZ R209, R244, R209 ;  /* 0x000000d1f4d17220 */ /* 0x000fe20000410000 */
[----:B------:R-:W-:Y:S01]  /*1e90*/  FMUL.FTZ R213, R26, R213 ;  /* 0x000000d51ad57220 */ /* 0x000fe20000410000 */
[----:B------:R-:W-:Y:S01]  /*1ea0*/  FADD.FTZ R241, R194, R241 ;  /* 0x000000f1c2f17221 */ /* 0x000fe20000010000 */
[----:B------:R-:W-:Y:S01]  /*1eb0*/  FFMA.FTZ R94, R207, R215, R94 ;  /* 0x000000d7cf5e7223 */ /* 0x000fe2000001005e */
[----:B------:R-:W-:-:S02]  /*1ec0*/  FFMA.FTZ R95, R208, R216, R95 ;  /* 0x000000d8d05f7223 */ /* 0x000fc4000001005f */
[----:B------:R-:W-:Y:S01]  /*1ed0*/  FADD.FTZ R243, R195, R241 ;  /* 0x000000f1c3f37221 */ /* 0x000fe20000010000 */
[----:B--2---:R-:W-:Y:S01]  /*1ee0*/  FADD.FTZ R25, R25, R214 ;  /* 0x000000d619197221 */ /* 0x004fe20000010000 */
[----:B----4-:R-:W-:-:S04]  /*1ef0*/  FADD.FTZ R23, R23, R215 ;  /* 0x000000d717177221 */ /* 0x010fc80000010000 */
[----:B------:R-:W-:Y:S04]  /*1f00*/  STL [R1+0x18], R25 ;  /* 0x0000181901007387 */ /* 0x000fe80000100800 */
[----:B------:R2:W-:Y:S01]  /*1f10*/  STL [R1+0x1c], R23 ;  /* 0x00001c1701007387 */ /* 0x0005e20000100800 */
[----:B---3--:R-:W-:Y:S01]  /*1f20*/  FADD.FTZ R21, R21, R216 ;  /* 0x000000d815157221 */ /* 0x008fe20000010000 */
[----:B------:R-:W-:-:S04]  /*1f30*/  FMUL.FTZ R214, R24, R214 ;  /* 0x000000d618d67220 */ /* 0x000fc80000410000 */
[----:B------:R3:W-:Y:S04]  /*1f40*/  STL [R1+0x20], R21 ;  /* 0x0000201501007387 */ /* 0x0007e80000100800 */
[----:B------:R-:W4:Y:S04]  /*1f50*/  LDL R30, [R1+0x98] ;  /* 0x00009800011e7983 */ /* 0x000f280000100800 */
[----:B-1----:R-:W4:Y:S04]  /*1f60*/  LDL.LU R29, [R1+0x28] ;  /* 0x00002800011d7983 */ /* 0x002f280000300800 */
[----:B------:R-:W4:Y:S04]  /*1f70*/  LDL R28, [R1+0x9c] ;  /* 0x00009c00011c7983 */ /* 0x000f280000100800 */
[----:B0-----:R-:W4:Y:S01]  /*1f80*/  LDL.LU R27, [R1+0x2c] ;  /* 0x00002c00011b7983 */ /* 0x001f220000300800 */
[----:B------:R-:W-:-:S03]  /*1f90*/  FMUL.FTZ R215, R22, R215 ;  /* 0x000000d716d77220 */ /* 0x000fc60000410000 */
[----:B------:R-:W4:Y:S04]  /*1fa0*/  LDL R24, [R1+0xa0] ;  /* 0x0000a00001187983 */ /* 0x000f280000100800 */
[----:B--2---:R-:W2:Y:S01]  /*1fb0*/  LDL.LU R23, [R1+0x30] ;  /* 0x0000300001177983 */ /* 0x004ea20000300800 */
[----:B------:R-:W-:-:S03]  /*1fc0*/  FMUL.FTZ R216, R20, R216 ;  /* 0x000000d814d87220 */ /* 0x000fc60000410000 */
[----:B------:R-:W2:Y:S04]  /*1fd0*/  LDL R26, [R1+0xa4] ;  /* 0x0000a400011a7983 */ /* 0x000ea80000100800 */
[----:B------:R-:W2:Y:S04]  /*1fe0*/  LDL R244, [R1+0x88] ;  /* 0x0000880001f47983 */ /* 0x000ea80000100800 */
[----:B------:R-:W2:Y:S04]  /*1ff0*/  LDL.LU R25, [R1+0x38] ;  /* 0x0000380001197983 */ /* 0x000ea80000300800 */
[----:B------:R-:W2:Y:S04]  /*2000*/  LDL R22, [R1+0x90] ;  /* 0x0000900001167983 */ /* 0x000ea80000100800 */
[----:B---3--:R-:W3:Y:S04]  /*2010*/  LDL.LU R21, [R1+0x40] ;  /* 0x0000400001157983 */ /* 0x008ee80000300800 */
[----:B------:R-:W3:Y:S04]  /*2020*/  LDL R20, [R1+0x94] ;  /* 0x0000940001147983 */ /* 0x000ee80000100800 */
[----:B------:R-:W3:Y:S01]  /*2030*/  LDL.LU R241, [R1+0x24] ;  /* 0x0000240001f17983 */ /* 0x000ee20000300800 */
[----:B------:R-:W-:-:S04]  /*2040*/  FFMA.FTZ R242, R5, R10, R242 ;  /* 0x0000000a05f27223 */ /* 0x000fc800000100f2 */
[----:B------:R-:W-:-:S04]  /*2050*/  FFMA.FTZ R242, R4, R11, R242 ;  /* 0x0000000b04f27223 */ /* 0x000fc800000100f2 */
[----:B------:R-:W-:-:S04]  /*2060*/  FFMA.FTZ R242, R3, R12, R242 ;  /* 0x0000000c03f27223 */ /* 0x000fc800000100f2 */
[----:B------:R-:W-:-:S04]  /*2070*/  FFMA.FTZ R242, R13, R193, R242 ;  /* 0x000000c10df27223 */ /* 0x000fc800000100f2 */
[----:B------:R-:W-:Y:S01]  /*2080*/  FFMA.FTZ R242, R14, R194, R242 ;  /* 0x000000c20ef27223 */ /* 0x000fe200000100f2 */
[----:B------:R-:W-:-:S03]  /*2090*/  FMUL.FTZ R217, R217, UR29 ;  /* 0x0000001dd9d97c20 */ /* 0x000fc60008410000 */
[----:B------:R-:W-:Y:S01]  /*20a0*/  FFMA.FTZ R242, R15, R195, R242 ;  /* 0x000000c30ff27223 */ /* 0x000fe200000100f2 */
[----:B------:R-:W-:Y:S01]  /*20b0*/  FADD.FTZ R219, R219, -UR9 ;  /* 0x80000009dbdb7e21 */ /* 0x000fe20008010000 */
[----:B------:R-:W-:Y:S01]  /*20c0*/  FMUL.FTZ R218, R218, UR29 ;  /* 0x0000001ddada7c20 */ /* 0x000fe20008410000 */
[----:B------:R-:W-:Y:S02]  /*20d0*/  FFMA.FTZ R88, R217, R225, R88 ;  /* 0x000000e1d9587223 */ /* 0x000fe40000010058 */
[----:B------:R-:W-:Y:S01]  /*20e0*/  FMUL.FTZ R219, R219, UR29 ;  /* 0x0000001ddbdb7c20 */ /* 0x000fe20008410000 */
[----:B------:R-:W-:-:S03]  /*20f0*/  FFMA.FTZ R89, R218, R226, R89 ;  /* 0x000000e2da597223 */ /* 0x000fc60000010059 */
[-C--:B------:R-:W-:Y:S01]  /*2100*/  FFMA.FTZ R90, R219, R227.reuse, R90 ;  /* 0x000000e3db5a7223 */ /* 0x080fe2000001005a */
[----:B----4-:R-:W-:Y:S01]  /*2110*/  FADD.FTZ R29, R29, R226 ;  /* 0x000000e21d1d7221 */ /* 0x010fe20000010000 */
[----:B------:R-:W-:Y:S01]  /*2120*/  FMUL.FTZ R226, R28, R226 ;  /* 0x000000e21ce27220 */ /* 0x000fe20000410000 */
[----:B------:R-:W-:Y:S01]  /*2130*/  FADD.FTZ R27, R27, R227 ;  /* 0x000000e31b1b7221 */ /* 0x000fe20000010000 */
[----:B------:R-:W-:Y:S01]  /*2140*/  FMUL.FTZ R227, R24, R227 ;  /* 0x000000e318e37220 */ /* 0x000fe20000410000 */
[----:B--2---:R-:W-:Y:S01]  /*2150*/  FADD.FTZ R23, R23, R228 ;  /* 0x000000e417177221 */ /* 0x004fe20000010000 */
[----:B---3--:R-:W-:Y:S01]  /*2160*/  FADD.FTZ R241, R241, R225 ;  /* 0x000000e1f1f17221 */ /* 0x008fe20000010000 */
[----:B------:R-:W-:-:S04]  /*2170*/  FMUL.FTZ R225, R30, R225 ;  /* 0x000000e11ee17220 */ /* 0x000fc80000410000 */
[----:B------:R0:W-:Y:S02]  /*2180*/  STL [R1+0x24], R241 ;  /* 0x000024f101007387 */ /* 0x0001e40000100800 */
[----:B0-----:R-:W-:Y:S01]  /*2190*/  FFMA.FTZ R241, R16, R196, R242 ;  /* 0x000000c410f17223 */ /* 0x001fe200000100f2 */
[----:B------:R-:W-:Y:S02]  /*21a0*/  FADD.FTZ R242, R196, R243 ;  /* 0x000000f3c4f27221 */ /* 0x000fe40000010000 */
[----:B------:R-:W2:Y:S04]  /*21b0*/  LDL.LU R243, [R1+0x34] ;  /* 0x0000340001f37983 */ /* 0x000ea80000300800 */
[----:B------:R0:W5:Y:S04]  /*21c0*/  LDL.LU R30, [R1+0x130] ;  /* 0x00013000011e7983 */ /* 0x0001680000300800 */
[----:B------:R1:W-:Y:S04]  /*21d0*/  STL [R1+0x28], R29 ;  /* 0x0000281d01007387 */ /* 0x0003e80000100800 */
[----:B-1----:R0:W5:Y:S04]  /*21e0*/  LDL.LU R29, [R1+0x12c] ;  /* 0x00012c00011d7983 */ /* 0x0021680000300800 */
[----:B------:R0:W5:Y:S04]  /*21f0*/  LDL.LU R28, [R1+0x128] ;  /* 0x00012800011c7983 */ /* 0x0001680000300800 */
[----:B------:R1:W-:Y:S04]  /*2200*/  STL [R1+0x2c], R27 ;  /* 0x00002c1b01007387 */ /* 0x0003e80000100800 */
[----:B-1----:R0:W5:Y:S04]  /*2210*/  LDL.LU R27, [R1+0x124] ;  /* 0x00012400011b7983 */ /* 0x0021680000300800 */
[----:B------:R-:W3:Y:S04]  /*2220*/  LDL R24, [R1+0x8c] ;  /* 0x00008c0001187983 */ /* 0x000ee80000100800 */
[----:B------:R1:W-:Y:S04]  /*2230*/  STL [R1+0x30], R23 ;  /* 0x0000301701007387 */ /* 0x0003e80000100800 */
[----:B-1----:R-:W4:Y:S01]  /*2240*/  LDL.LU R23, [R1+0x3c] ;  /* 0x00003c0001177983 */ /* 0x002f220000300800 */
        /* <DEDUP_REMOVED lines=8> */
[----:B------:R-:W-:Y:S02]  /*22d0*/  FADD.FTZ R220, R220, -UR9 ;  /* 0x80000009dcdc7e21 */ /* 0x000fe40008010000 */
[----:B------:R-:W-:Y:S01]  /*22e0*/  FFMA.FTZ R241, R201, R209, R241 ;  /* 0x000000d1c9f17223 */ /* 0x000fe200000100f1 */
[----:B------:R-:W-:Y:S01]  /*22f0*/  FADD.FTZ R242, R209, R242 ;  /* 0x000000f2d1f27221 */ /* 0x000fe20000010000 */
[----:B------:R-:W-:Y:S02]  /*2300*/  FMUL.FTZ R220, R220, UR29 ;  /* 0x0000001ddcdc7c20 */ /* 0x000fe40008410000 */
[----:B------:R-:W-:Y:S01]  /*2310*/  FFMA.FTZ R241, R202, R210, R241 ;  /* 0x000000d2caf17223 */ /* 0x000fe200000100f1 */
[----:B------:R-:W-:Y:S01]  /*2320*/  FADD.FTZ R242, R210, R242 ;  /* 0x000000f2d2f27221 */ /* 0x000fe20000010000 */
[-C--:B------:R-:W-:Y:S01]  /*2330*/  FFMA.FTZ R91, R220, R228.reuse, R91 ;  /* 0x000000e4dc5b7223 */ /* 0x080fe2000001005b */
[----:B------:R-:W-:Y:S01]  /*2340*/  FMUL.FTZ R228, R26, R228 ;  /* 0x000000e41ae47220 */ /* 0x000fe20000410000 */
[----:B------:R-:W-:Y:S01]  /*2350*/  FFMA.FTZ R241, R203, R211, R241 ;  /* 0x000000d3cbf17223 */ /* 0x000fe200000100f1 */
[----:B------:R-:W-:Y:S01]  /*2360*/  FADD.FTZ R242, R211, R242 ;  /* 0x000000f2d3f27221 */ /* 0x000fe20000010000 */
[----:B------:R0:W5:Y:S01]  /*2370*/  LDL.LU R26, [R1+0x120] ;  /* 0x00012000011a7983 */ /* 0x0001620000300800 */
[----:B------:R-:W-:Y:S01]  /*2380*/  FADD.FTZ R25, R25, R230 ;  /* 0x000000e619197221 */ /* 0x000fe20000010000 */
[----:B------:R-:W-:Y:S01]  /*2390*/  FFMA.FTZ R241, R204, R212, R241 ;  /* 0x000000d4ccf17223 */ /* 0x000fe200000100f1 */
[----:B------:R-:W-:Y:S01]  /*23a0*/  FADD.FTZ R21, R21, R232 ;  /* 0x000000e815157221 */ /* 0x000fe20000010000 */
[----:B--2---:R-:W-:-:S05]  /*23b0*/  FADD.FTZ R243, R243, R229 ;  /* 0x000000e5f3f37221 */ /* 0x004fca0000010000 */
[----:B------:R1:W-:Y:S04]  /*23c0*/  STL [R1+0x34], R243 ;  /* 0x000034f301007387 */ /* 0x0003e80000100800 */
[----:B------:R-:W-:Y:S01]  /*23d0*/  STL [R1+0x38], R25 ;  /* 0x0000381901007387 */ /* 0x000fe20000100800 */
[----:B-1----:R-:W-:Y:S01]  /*23e0*/  FADD.FTZ R243, R212, R242 ;  /* 0x000000f2d4f37221 */ /* 0x002fe20000010000 */
[----:B------:R-:W-:-:S03]  /*23f0*/  FFMA.FTZ R242, R205, R213, R241 ;  /* 0x000000d5cdf27223 */ /* 0x000fc600000100f1 */
[----:B------:R-:W-:Y:S01]  /*2400*/  FADD.FTZ R241, R213, R243 ;  /* 0x000000f3d5f17221 */ /* 0x000fe20000010000 */
[----:B----4-:R-:W-:-:S05]  /*2410*/  FADD.FTZ R23, R23, R231 ;  /* 0x000000e717177221 */ /* 0x010fca0000010000 */
[----:B------:R1:W-:Y:S04]  /*2420*/  STL [R1+0x3c], R23 ;  /* 0x00003c1701007387 */ /* 0x0003e80000100800 */
[----:B------:R2:W-:Y:S04]  /*2430*/  STL [R1+0x40], R21 ;  /* 0x0000401501007387 */ /* 0x0005e80000100800 */
[----:B------:R-:W4:Y:S01]  /*2440*/  LDL.LU R243, [R1+0x44] ;  /* 0x0000440001f37983 */ /* 0x000f220000300800 */
[----:B------:R-:W-:Y:S01]  /*2450*/  FADD.FTZ R241, R214, R241 ;  /* 0x000000f1d6f17221 */ /* 0x000fe20000010000 */
[----:B------:R-:W-:-:S03]  /*2460*/  FADD.FTZ R221, R221, -UR9 ;  /* 0x80000009dddd7e21 */ /* 0x000fc60008010000 */
[----:B------:R-:W-:Y:S01]  /*2470*/  FADD.FTZ R241, R215, R241 ;  /* 0x000000f1d7f17221 */ /* 0x000fe20000010000 */
[----:B------:R-:W-:Y:S01]  /*2480*/  FADD.FTZ R222, R222, -UR9 ;  /* 0x80000009dede7e21 */ /* 0x000fe20008010000 */
[----:B------:R-:W-:Y:S02]  /*2490*/  FADD.FTZ R223, R223, -UR9 ;  /* 0x80000009dfdf7e21 */ /* 0x000fe40008010000 */
[----:B------:R-:W-:Y:S01]  /*24a0*/  FADD.FTZ R241, R216, R241 ;  /* 0x000000f1d8f17221 */ /* 0x000fe20000010000 */
[----:B------:R-:W-:Y:S01]  /*24b0*/  FMUL.FTZ R221, R221, UR29 ;  /* 0x0000001ddddd7c20 */ /* 0x000fe20008410000 */
[----:B------:R-:W-:Y:S01]  /*24c0*/  FADD.FTZ R224, R224, -UR9 ;  /* 0x80000009e0e07e21 */ /* 0x000fe20008010000 */
[----:B------:R-:W-:Y:S01]  /*24d0*/  FMUL.FTZ R222, R222, UR29 ;  /* 0x0000001ddede7c20 */ /* 0x000fe20008410000 */
[----:B------:R-:W-:Y:S01]  /*24e0*/  FADD.FTZ R241, R225, R241 ;  /* 0x000000f1e1f17221 */ /* 0x000fe20000010000 */
[----:B------:R-:W-:Y:S01]  /*24f0*/  FMUL.FTZ R223, R223, UR29 ;  /* 0x0000001ddfdf7c20 */ /* 0x000fe20008410000 */
[-C--:B------:R-:W-:Y:S01]  /*2500*/  FFMA.FTZ R84, R221, R229.reuse, R84 ;  /* 0x000000e5dd547223 */ /* 0x080fe20000010054 */
[----:B------:R-:W-:Y:S01]  /*2510*/  FMUL.FTZ R224, R224, UR29 ;  /* 0x0000001de0e07c20 */ /* 0x000fe20008410000 */
[----:B------:R-:W-:Y:S01]  /*2520*/  FMUL.FTZ R229, R244, R229 ;  /* 0x000000e5f4e57220 */ /* 0x000fe20000410000 */
[-C--:B------:R-:W-:Y:S01]  /*2530*/  FFMA.FTZ R85, R222, R230.reuse, R85 ;  /* 0x000000e6de557223 */ /* 0x080fe20000010055 */
[----:B------:R-:W-:Y:S01]  /*2540*/  FADD.FTZ R241, R241, R226 ;  /* 0x000000e2f1f17221 */ /* 0x000fe20000010000 */
[----:B---3--:R-:W-:Y:S01]  /*2550*/  FMUL.FTZ R230, R24, R230 ;  /* 0x000000e618e67220 */ /* 0x008fe20000410000 */
[----:B------:R-:W3:Y:S01]  /*2560*/  LDL.LU R244, [R1+0x48] ;  /* 0x0000480001f47983 */ /* 0x000ee20000300800 */
[-C--:B------:R-:W-:Y:S01]  /*2570*/  FFMA.FTZ R86, R223, R231.reuse, R86 ;  /* 0x000000e7df567223 */ /* 0x080fe20000010056 */
[----:B------:R-:W-:-:S02]  /*2580*/  FMUL.FTZ R231, R22, R231 ;  /* 0x000000e716e77220 */ /* 0x000fc40000410000 */
[----:B------:R-:W3:Y:S01]  /*2590*/  LDL R24, [R1+0x7c] ;  /* 0x00007c0001187983 */ /* 0x000ee20000100800 */
[-C--:B------:R-:W-:Y:S01]  /*25a0*/  FFMA.FTZ R87, R224, R232.reuse, R87 ;  /* 0x000000e8e0577223 */ /* 0x080fe20000010057 */
[----:B------:R-:W-:Y:S02]  /*25b0*/  FADD.FTZ R241, R241, R227 ;  /* 0x000000e3f1f17221 */ /* 0x000fe40000010000 */
[----:B-1----:R-:W3:Y:S01]  /*25c0*/  LDL.LU R23, [R1+0x4c] ;  /* 0x00004c0001177983 */ /* 0x002ee20000300800 */
[----:B------:R-:W-:-:S03]  /*25d0*/  FMUL.FTZ R232, R20, R232 ;  /* 0x000000e814e87220 */ /* 0x000fc60000410000 */
[----:B------:R-:W3:Y:S04]  /*25e0*/  LDL R22, [R1+0x80] ;  /* 0x0000800001167983 */ /* 0x000ee80000100800 */
[----:B--2---:R-:W2:Y:S04]  /*25f0*/  LDL.LU R21, [R1+0x50] ;  /* 0x0000500001157983 */ /* 0x004ea80000300800 */
[----:B------:R-:W2:Y:S04]  /*2600*/  LDL R20, [R1+0x84] ;  /* 0x0000840001147983 */ /* 0x000ea80000100800 */
[----:B------:R-:W2:Y:S01]  /*2610*/  LDL.LU R25, [R1+0x54] ;  /* 0x0000540001197983 */ /* 0x000ea20000300800 */
[----:B----4-:R-:W-:-:S05]  /*2620*/  FADD.FTZ R243, R243, R191 ;  /* 0x000000bff3f37221 */ /* 0x010fca0000010000 */
[----:B------:R1:W-:Y:S02]  /*2630*/  STL [R1+0x44], R243 ;  /* 0x000044f301007387 */ /* 0x0003e40000100800 */
[----:B-1----:R-:W-:Y:S02]  /*2640*/  FADD.FTZ R243, R241, R228 ;  /* 0x000000e4f1f37221 */ /* 0x002fe40000010000 */
[----:B------:R-:W4:Y:S01]  /*2650*/  LDL R241, [R1+0x78] ;  /* 0x0000780001f17983 */ /* 0x000f220000100800 */
[----:B------:R-:W-:-:S04]  /*2660*/  FFMA.FTZ R242, R206, R214, R242 ;  /* 0x000000d6cef27223 */ /* 0x000fc800000100f2 */
[----:B------:R-:W-:-:S04]  /*2670*/  FFMA.FTZ R242, R207, R215, R242 ;  /* 0x000000d7cff27223 */ /* 0x000fc800000100f2 */
[----:B------:R-:W-:-:S04]  /*2680*/  FFMA.FTZ R242, R208, R216, R242 ;  /* 0x000000d8d0f27223 */ /* 0x000fc800000100f2 */
[----:B------:R-:W-:-:S04]  /*2690*/  FFMA.FTZ R242, R217, R225, R242 ;  /* 0x000000e1d9f27223 */ /* 0x000fc800000100f2 */
[----:B------:R-:W-:Y:S01]  /*26a0*/  FFMA.FTZ R242, R218, R226, R242 ;  /* 0x000000e2daf27223 */ /* 0x000fe200000100f2 */
[----:B------:R-:W-:-:S03]  /*26b0*/  FMUL.FTZ R233, R233, UR29 ;  /* 0x0000001de9e97c20 */ /* 0x000fc60008410000 */
[----:B------:R-:W-:Y:S01]  /*26c0*/  FFMA.FTZ R242, R219, R227, R242 ;  /* 0x000000e3dbf27223 */ /* 0x000fe200000100f2 */
[----:B------:R-:W-:-:S03]  /*26d0*/  FMUL.FTZ R234, R234, UR29 ;  /* 0x0000001deaea7c20 */ /* 0x000fc60008410000 */
[----:B------:R-:W-:Y:S01]  /*26e0*/  FFMA.FTZ R242, R220, R228, R242 ;  /* 0x000000e4dcf27223 */ /* 0x000fe200000100f2 */
[----:B------:R-:W-:Y:S01]  /*26f0*/  FFMA.FTZ R80, R233, R191, R80 ;  /* 0x000000bfe9507223 */ /* 0x000fe20000010050 */
[----:B------:R-:W-:Y:S01]  /*2700*/  FADD.FTZ R243, R243, R229 ;  /* 0x000000e5f3f37221 */ /* 0x000fe20000010000 */
[----:B---3--:R-:W-:Y:S01]  /*2710*/  FADD.FTZ R244, R244, R190 ;  /* 0x000000bef4f47221 */ /* 0x008fe20000010000 */
[----:B------:R-:W-:Y:S01]  /*2720*/  FFMA.FTZ R81, R234, R190, R81 ;  /* 0x000000beea517223 */ /* 0x000fe20000010051 */
[----:B------:R-:W-:Y:S01]  /*2730*/  FADD.FTZ R23, R23, R189 ;  /* 0x000000bd17177221 */ /* 0x000fe20000010000 */
[----:B--2---:R-:W-:Y:S02]  /*2740*/  FADD.FTZ R21, R21, R188 ;  /* 0x000000bc15157221 */ /* 0x004fe40000010000 */
[----:B------:R1:W-:Y:S01]  /*2750*/  STL [R1+0x48], R244 ;  /* 0x000048f401007387 */ /* 0x0003e20000100800 */
[----:B------:R-:W-:Y:S01]  /*2760*/  FMUL.FTZ R236, R236, UR29 ;  /* 0x0000001decec7c20 */ /* 0x000fe20008410000 */
[----:B------:R-:W-:-:S02]  /*2770*/  FMUL.FTZ R235, R235, UR29 ;  /* 0x0000001debeb7c20 */ /* 0x000fc40008410000 */
[----:B------:R2:W-:Y:S01]  /*2780*/  STL [R1+0x4c], R23 ;  /* 0x00004c1701007387 */ /* 0x0005e20000100800 */
[-C--:B------:R-:W-:Y:S01]  /*2790*/  FFMA.FTZ R83, R236, R188.reuse, R83 ;  /* 0x000000bcec537223 */ /* 0x080fe20000010053 */
[----:B------:R-:W-:Y:S01]  /*27a0*/  FFMA.FTZ R82, R235, R189, R82 ;  /* 0x000000bdeb527223 */ /* 0x000fe20000010052 */
[----:B-1----:R-:W-:Y:S01]  /*27b0*/  FMUL.FTZ R244, R20, R188 ;  /* 0x000000bc14f47220 */ /* 0x002fe20000410000 */
[----:B----4-:R-:W-:Y:S01]  /*27c0*/  FMUL.FTZ R241, R241, R191 ;  /* 0x000000bff1f17220 */ /* 0x010fe20000410000 */
[----:B------:R-:W-:Y:S01]  /*27d0*/  FFMA.FTZ R191, R221, R229, R242 ;  /* 0x000000e5ddbf7223 */ /* 0x000fe200000100f2 */
[----:B------:R-:W-:Y:S02]  /*27e0*/  FMUL.FTZ R242, R24, R190 ;  /* 0x000000be18f27220 */ /* 0x000fe40000410000 */
[----:B------:R-:W3:Y:S01]  /*27f0*/  LDL R24, [R1+0x68] ;  /* 0x0000680001187983 */ /* 0x000ee20000100800 */
[----:B------:R-:W-:Y:S01]  /*2800*/  FFMA.FTZ R190, R222, R230, R191 ;  /* 0x000000e6debe7223 */ /* 0x000fe200000100bf */
[----:B------:R-:W-:-:S02]  /*2810*/  FADD.FTZ R191, R243, R230 ;  /* 0x000000e6f3bf7221 */ /* 0x000fc40000010000 */
[----:B--2---:R-:W2:Y:S01]  /*2820*/  LDL.LU R23, [R1+0x58] ;  /* 0x0000580001177983 */ /* 0x004ea20000300800 */
[----:B------:R-:W-:Y:S01]  /*2830*/  FFMA.FTZ R190, R223, R231, R190 ;  /* 0x000000e7dfbe7223 */ /* 0x000fe200000100be */
[----:B------:R-:W-:Y:S01]  /*2840*/  FADD.FTZ R191, R191, R231 ;  /* 0x000000e7bfbf7221 */ /* 0x000fe20000010000 */
[----:B------:R-:W-:Y:S02]  /*2850*/  FMUL.FTZ R243, R22, R189 ;  /* 0x000000bd16f37220 */ /* 0x000fe40000410000 */
[----:B------:R-:W-:Y:S01]  /*2860*/  FFMA.FTZ R190, R224, R232, R190 ;  /* 0x000000e8e0be7223 */ /* 0x000fe200000100be */
[----:B------:R-:W-:Y:S01]  /*2870*/  FADD.FTZ R191, R191, R232 ;  /* 0x000000e8bfbf7221 */ /* 0x000fe20000010000 */
[----:B------:R-:W4:Y:S02]  /*2880*/  LDL R22, [R1+0x6c] ;  /* 0x00006c0001167983 */ /* 0x000f240000100800 */
[----:B------:R-:W-:Y:S02]  /*2890*/  FFMA.FTZ R188, R233, R241, R190 ;  /* 0x000000f1e9bc7223 */ /* 0x000fe400000100be */
[----:B------:R1:W-:Y:S01]  /*28a0*/  STL [R1+0x50], R21 ;  /* 0x0000501501007387 */ /* 0x0003e20000100800 */
[----:B------:R-:W-:-:S03]  /*28b0*/  FADD.FTZ R189, R191, R241 ;  /* 0x000000f1bfbd7221 */ /* 0x000fc60000010000 */
[----:B-1----:R-:W4:Y:S04]  /*28c0*/  LDL.LU R21, [R1+0x5c] ;  /* 0x00005c0001157983 */ /* 0x002f280000300800 */
[----:B------:R-:W4:Y:S04]  /*28d0*/  LDL R20, [R1+0x70] ;  /* 0x0000700001147983 */ /* 0x000f280000100800 */
[----:B------:R-:W4:Y:S04]  /*28e0*/  LDL R190, [R1+0x74] ;  /* 0x0000740001be7983 */ /* 0x000f280000100800 */
[----:B------:R-:W4:Y:S01]  /*28f0*/  LDL.LU R191, [R1+0x60] ;  /* 0x0000600001bf7983 */ /* 0x000f220000300800 */
[----:B------:R-:W-:Y:S01]  /*2900*/  FADD.FTZ R25, R25, R245 ;  /* 0x000000f519197221 */ /* 0x000fe20000010000 */
[----:B------:R-:W-:Y:S01]  /*2910*/  FMUL.FTZ R237, R237, UR29 ;  /* 0x0000001deded7c20 */ /* 0x000fe20008410000 */
[----:B------:R-:W-:Y:S01]  /*2920*/  FMUL.FTZ R238, R238, UR29 ;  /* 0x0000001deeee7c20 */ /* 0x000fe20008410000 */
[----:B------:R-:W-:-:S02]  /*2930*/  FMUL.FTZ R239, R239, UR29 ;  /* 0x0000001defef7c20 */ /* 0x000fc40008410000 */
[----:B------:R1:W-:Y:S01]  /*2940*/  STL [R1+0x54], R25 ;  /* 0x0000541901007387 */ /* 0x0003e20000100800 */
[----:B------:R-:W-:Y:S01]  /*2950*/  FFMA.FTZ R76, R237, R245, R76 ;  /* 0x000000f5ed4c7223 */ /* 0x000fe2000001004c */
[----:B------:R-:W-:Y:S01]  /*2960*/  FFMA.FTZ R77, R238, R246, R77 ;  /* 0x000000f6ee4d7223 */ /* 0x000fe2000001004d */
[----:B------:R-:W-:Y:S01]  /*2970*/  FFMA.FTZ R188, R234, R242, R188 ;  /* 0x000000f2eabc7223 */ /* 0x000fe200000100bc */
[----:B------:R-:W-:Y:S01]  /*2980*/  FADD.FTZ R189, R189, R242 ;  /* 0x000000f2bdbd7221 */ /* 0x000fe20000010000 */
[----:B------:R-:W-:Y:S01]  /*2990*/  FFMA.FTZ R78, R239, R247, R78 ;  /* 0x000000f7ef4e7223 */ /* 0x000fe2000001004e */
[----:B-1----:R0:W5:Y:S01]  /*29a0*/  LDL.LU R25, [R1+0x11c] ;  /* 0x00011c0001197983 */ /* 0x0021620000300800 */
[----:B------:R-:W-:Y:S01]  /*29b0*/  FFMA.FTZ R188, R235, R243, R188 ;  /* 0x000000f3ebbc7223 */ /* 0x000fe200000100bc */
[----:B------:R-:W-:-:S03]  /*29c0*/  FADD.FTZ R189, R189, R243 ;  /* 0x000000f3bdbd7221 */ /* 0x000fc60000010000 */
[----:B------:R-:W-:Y:S01]  /*29d0*/  FFMA.FTZ R188, R236, R244, R188 ;  /* 0x000000f4ecbc7223 */ /* 0x000fe200000100bc */
[----:B------:R-:W-:Y:S01]  /*29e0*/  FADD.FTZ R189, R189, R244 ;  /* 0x000000f4bdbd7221 */ /* 0x000fe20000010000 */
[----:B------:R-:W-:-:S04]  /*29f0*/  FMUL.FTZ R240, R240, UR29 ;  /* 0x0000001df0f07c20 */ /* 0x000fc80008410000 */
[----:B------:R-:W-:Y:S01]  /*2a00*/  FFMA.FTZ R79, R240, R248, R79 ;  /* 0x000000f8f04f7223 */ /* 0x000fe2000001004f */
[----:B---3--:R-:W-:Y:S02]  /*2a10*/  FMUL.FTZ R245, R24, R245 ;  /* 0x000000f518f57220 */ /* 0x008fe40000410000 */
[----:B------:R0:W5:Y:S01]  /*2a20*/  LDL.LU R24, [R1+0x118] ;  /* 0x0001180001187983 */ /* 0x0001620000300800 */
[----:B--2---:R-:W-:-:S05]  /*2a30*/  FADD.FTZ R23, R23, R246 ;  /* 0x000000f617177221 */ /* 0x004fca0000010000 */
[----:B------:R1:W-:Y:S01]  /*2a40*/  STL [R1+0x58], R23 ;  /* 0x0000581701007387 */ /* 0x0003e20000100800 */
[----:B----4-:R-:W-:-:S03]  /*2a50*/  FMUL.FTZ R246, R22, R246 ;  /* 0x000000f616f67220 */ /* 0x010fc60000410000 */
[----:B-1----:R0:W5:Y:S04]  /*2a60*/  LDL.LU R23, [R1+0x114] ;  /* 0x0001140001177983 */ /* 0x0021680000300800 */
[----:B------:R0:W5:Y:S01]  /*2a70*/  LDL.LU R22, [R1+0x110] ;  /* 0x0001100001167983 */ /* 0x0001620000300800 */
[----:B------:R-:W-:Y:S01]  /*2a80*/  FADD.FTZ R21, R21, R247 ;  /* 0x000000f715157221 */ /* 0x000fe20000010000 */
[----:B------:R-:W-:-:S04]  /*2a90*/  FMUL.FTZ R247, R20, R247 ;  /* 0x000000f714f77220 */ /* 0x000fc80000410000 */
[----:B------:R1:W-:Y:S01]  /*2aa0*/  STL [R1+0x5c], R21 ;  /* 0x00005c1501007387 */ /* 0x0003e20000100800 */
[----:B------:R-:W-:-:S03]  /*2ab0*/  FADD.FTZ R191, R191, R248 ;  /* 0x000000f8bfbf7221 */ /* 0x000fc60000010000 */
[----:B-1----:R0:W5:Y:S04]  /*2ac0*/  LDL.LU R21, [R1+0x10c] ;  /* 0x00010c0001157983 */ /* 0x0021680000300800 */
[----:B------:R0:W5:Y:S04]  /*2ad0*/  LDL.LU R20, [R1+0x108] ;  /* 0x0001080001147983 */ /* 0x0001680000300800 */
[----:B------:R0:W-:Y:S01]  /*2ae0*/  STL [R1+0x60], R191 ;  /* 0x000060bf01007387 */ /* 0x0001e20000100800 */
[----:B------:R-:W-:Y:S01]  /*2af0*/  FFMA.FTZ R188, R237, R245, R188 ;  /* 0x000000f5edbc7223 */ /* 0x000fe200000100bc */
        /* <DEDUP_REMOVED lines=8> */
[----:B0-----:R-:W-:Y:S06]  /*2b80*/  BRA `(.L_x_10276) ;  /* 0x0000000000607947 */ /* 0x001fec0003800000 */
.L_x_10275:
        /* <DEDUP_REMOVED lines=24> */
.L_x_10276:
        /* <DEDUP_REMOVED lines=35> */
.L_x_10278:
[----:B------:R-:W-:Y:S05]  /*2f40*/  BSYNC.RECONVERGENT B0 ;  /* 0x0000000000007941 */ /* 0x000fea0003800200 */
.L_x_10277:
        /* <DEDUP_REMOVED lines=67> */
.L_x_10281:
        /* <DEDUP_REMOVED lines=13> */
.L_x_10282:
        /* <DEDUP_REMOVED lines=13> */
.L_x_10283:
        /* <DEDUP_REMOVED lines=13> */
.L_x_10284:
        /* <DEDUP_REMOVED lines=13> */
.L_x_10285:
        /* <DEDUP_REMOVED lines=13> */
.L_x_10286:
        /* <DEDUP_REMOVED lines=13> */
.L_x_10287:
        /* <DEDUP_REMOVED lines=14> */
.L_x_10280:
        /* <DEDUP_REMOVED lines=17> */
[----:B------:R-:W-:Y:S02]  /*3a50*/  HADD2.F32 R185, -RZ, R176.H0_H0 ;  /* 0x200000b0ffb97230 */ /* 0x000fe40000004100 */
[----:B------:R-:W-:-:S04]  /*3a60*/  FMUL.FTZ R186, R184, UR17 ;  /* 0x00000011b8ba7c20 */ /* 0x000fc80008410000 */
[-C--:B------:R-:W-:Y:S01]  /*3a70*/  FFMA.FTZ R20, R185, R186.reuse, R20 ;  /* 0x000000bab9147223 */ /* 0x080fe20000010014 */
[----:B------:R-:W-:-:S05]  /*3a80*/  FMUL.FTZ R185, R152, R186 ;  /* 0x000000ba98b97220 */ /* 0x000fca0000410000 */
[----:B------:R-:W-:-:S04]  /*3a90*/  F2FP.F16.F32.PACK_AB R185, RZ, R185 ;  /* 0x000000b9ffb9723e */ /* 0x000fc800000000ff */
[----:B------:R-:W-:-:S07]  /*3aa0*/  PRMT R180, R185, 0x7610, R180 ;  /* 0x00007610b9b47816 */ /* 0x000fce00000000b4 */
.L_x_10289:
[----:B------:R-:W-:Y:S05]  /*3ab0*/  BRA.U !UP2, `(.L_x_10290) ;  /* 0x000000010a187547 */ /* 0x000fea000b800000 */
[----:B------:R-:W-:Y:S02]  /*3ac0*/  HADD2.F32 R185, -RZ, R176.H1_H1 ;  /* 0x300000b0ffb97230 */ /* 0x000fe40000004100 */
[----:B------:R-:W-:-:S04]  /*3ad0*/  FMUL.FTZ R186, R187, UR17 ;  /* 0x00000011bbba7c20 */ /* 0x000fc80008410000 */
[-C--:B------:R-:W-:Y:S01]  /*3ae0*/  FFMA.FTZ R21, R185, R186.reuse, R21 ;  /* 0x000000bab9157223 */ /* 0x080fe20000010015 */
[----:B------:R-:W-:-:S05]  /*3af0*/  FMUL.FTZ R185, R153, R186 ;  /* 0x000000ba99b97220 */ /* 0x000fca0000410000 */
[----:B------:R-:W-:-:S04]  /*3b00*/  F2FP.F16.F32.PACK_AB R185, RZ, R185 ;  /* 0x000000b9ffb9723e */ /* 0x000fc800000000ff */
[----:B------:R-:W-:-:S07]  /*3b10*/  PRMT R180, R180, 0x5410, R185 ;  /* 0x00005410b4b47816 */ /* 0x000fce00000000b9 */
.L_x_10290:
[----:B------:R-:W-:Y:S05]  /*3b20*/  BRA.U !UP2, `(.L_x_10291) ;  /* 0x000000010a187547 */ /* 0x000fea000b800000 */
[----:B------:R-:W-:Y:S02]  /*3b30*/  HADD2.F32 R185, -RZ, R177.H0_H0 ;  /* 0x200000b1ffb97230 */ /* 0x000fe40000004100 */
[----:B------:R-:W-:-:S04]  /*3b40*/  FMUL.FTZ R186, R190, UR17 ;  /* 0x00000011beba7c20 */ /* 0x000fc80008410000 */
[-C--:B------:R-:W-:Y:S01]  /*3b50*/  FFMA.FTZ R22, R185, R186.reuse, R22 ;  /* 0x000000bab9167223 */ /* 0x080fe20000010016 */
[----:B------:R-:W-:-:S05]  /*3b60*/  FMUL.FTZ R185, R154, R186 ;  /* 0x000000ba9ab97220 */ /* 0x000fca0000410000 */
[----:B------:R-:W-:-:S04]  /*3b70*/  F2FP.F16.F32.PACK_AB R185, RZ, R185 ;  /* 0x000000b9ffb9723e */ /* 0x000fc800000000ff */
[----:B------:R-:W-:-:S07]  /*3b80*/  PRMT R181, R185, 0x7610, R181 ;  /* 0x00007610b9b57816 */ /* 0x000fce00000000b5 */
.L_x_10291:
        /* <DEDUP_REMOVED lines=8> */
[-C--:B------:R-:W-:Y:S01]  /*3c10*/  FFMA.FTZ R23, R186, R191.reuse, R23 ;  /* 0x000000bfba177223 */ /* 0x080fe20000010017 */
[----:B------:R-:W-:-:S05]  /*3c20*/  FMUL.FTZ R186, R155, R191 ;  /* 0x000000bf9bba7220 */ /* 0x000fca0000410000 */
[----:B------:R-:W-:-:S04]  /*3c30*/  F2FP.F16.F32.PACK_AB R186, RZ, R186 ;  /* 0x000000baffba723e */ /* 0x000fc800000000ff */
[----:B------:R-:W-:-:S07]  /*3c40*/  PRMT R181, R181, 0x5410, R186 ;  /* 0x00005410b5b57816 */ /* 0x000fce00000000ba */
.L_x_10292:
        /* <DEDUP_REMOVED lines=9> */
[-C--:B------:R-:W-:Y:S02]  /*3ce0*/  FFMA.FTZ R24, R0, R186.reuse, R24 ;  /* 0x000000ba00187223 */ /* 0x080fe40000010018 */
[----:B------:R0:W5:Y:S01]  /*3cf0*/  LDL.LU R0, [R1+0x108] ;  /* 0x0001080001007983 */ /* 0x0001620000300800 */
[----:B------:R-:W-:-:S05]  /*3d00*/  FMUL.FTZ R186, R148, R186 ;  /* 0x000000ba94ba7220 */ /* 0x000fca0000410000 */
[----:B------:R-:W-:-:S04]  /*3d10*/  F2FP.F16.F32.PACK_AB R186, RZ, R186 ;  /* 0x000000baffba723e */ /* 0x000fc800000000ff */
[----:B0-----:R-:W-:-:S07]  /*3d20*/  PRMT R182, R186, 0x7610, R182 ;  /* 0x00007610bab67816 */ /* 0x001fce00000000b6 */
.L_x_10293:
        /* <DEDUP_REMOVED lines=9> */
[----:B0-----:R-:W-:-:S03]  /*3dc0*/  HADD2.F32 R4, -RZ, R178.H1_H1 ;  /* 0x300000b2ff047230 */ /* 0x001fc60000004100 */
[----:B-----5:R0:W-:Y:S01]  /*3dd0*/  STL [R1+0x108], R0 ;  /* 0x0001080001007387 */ /* 0x0201e20000100800 */
[----:B-1----:R-:W-:-:S04]  /*3de0*/  FMUL.FTZ R3, R186, UR17 ;  /* 0x00000011ba037c20 */ /* 0x002fc80008410000 */
[-C--:B------:R-:W-:Y:S01]  /*3df0*/  FFMA.FTZ R25, R4, R3.reuse, R25 ;  /* 0x0000000304197223 */ /* 0x080fe20000010019 */
[----:B------:R-:W-:Y:S01]  /*3e00*/  FMUL.FTZ R3, R149, R3 ;  /* 0x0000000395037220 */ /* 0x000fe20000410000 */
[----:B------:R1:W5:Y:S04]  /*3e10*/  LDL.LU R4, [R1+0x114] ;  /* 0x0001140001047983 */ /* 0x0003680000300800 */
[----:B--2---:R-:W-:Y:S02]  /*3e20*/  F2FP.F16.F32.PACK_AB R2, RZ, R3 ;  /* 0x00000003ff02723e */ /* 0x004fe400000000ff */
[----:B------:R1:W5:Y:S02]  /*3e30*/  LDL.LU R3, [R1+0x110] ;  /* 0x0001100001037983 */ /* 0x0003640000300800 */
[----:B0-----:R-:W-:-:S02]  /*3e40*/  PRMT R0, R2, 0x7610, R0 ;  /* 0x0000761002007816 */ /* 0x001fc40000000000 */
[----:B------:R1:W5:Y:S02]  /*3e50*/  LDL.LU R2, [R1+0x10c] ;  /* 0x00010c0001027983 */ /* 0x0003640000300800 */
[----:B------:R-:W-:Y:S02]  /*3e60*/  PRMT R182, R182, 0x5410, R0 ;  /* 0x00005410b6b67816 */ /* 0x000fe40000000000 */
[----:B------:R1:W5:Y:S05]  /*3e70*/  LDL.LU R0, [R1+0x108] ;  /* 0x0001080001007983 */ /* 0x00036a0000300800 */
.L_x_10294:
        /* <DEDUP_REMOVED lines=22> */
.L_x_10295:
[----:B------:R-:W-:Y:S01]  /*3fe0*/  F2FP.F16.F32.PACK_AB R187, R190, R191 ;  /* 0x000000bfbebb723e */ /* 0x000fe200000000ff */
[----:B------:R-:W-:Y:S06]  /*3ff0*/  BRA.U !UP2, `(.L_x_10288) ;  /* 0x0000000d0a987547 */ /* 0x000fec000b800000 */
[----:B------:R-:W-:Y:S02]  /*4000*/  HADD2.F32 R191, -RZ, R179.H1_H1 ;  /* 0x300000b3ffbf7230 */ /* 0x000fe40000004100 */
[----:B------:R-:W-:-:S04]  /*4010*/  FMUL.FTZ R190, R190, UR17 ;  /* 0x00000011bebe7c20 */ /* 0x000fc80008410000 */
[-C--:B------:R-:W-:Y:S01]  /*4020*/  FFMA.FTZ R27, R191, R190.reuse, R27 ;  /* 0x000000bebf1b7223 */ /* 0x080fe2000001001b */
[----:B------:R-:W-:-:S05]  /*4030*/  FMUL.FTZ R190, R151, R190 ;  /* 0x000000be97be7220 */ /* 0x000fca0000410000 */
[----:B------:R-:W-:-:S04]  /*4040*/  F2FP.F16.F32.PACK_AB R190, RZ, R190 ;  /* 0x000000beffbe723e */ /* 0x000fc800000000ff */
[----:B------:R-:W-:Y:S01]  /*4050*/  PRMT R183, R183, 0x5410, R190 ;  /* 0x00005410b7b77816 */ /* 0x000fe200000000be */
[----:B------:R-:W-:Y:S06]  /*4060*/  BRA `(.L_x_10288) ;  /* 0x0000000c007c7947 */ /* 0x000fec0003800000 */
.L_x_10279:
        /* <DEDUP_REMOVED lines=12> */
[-C--:B------:R-:W-:Y:S01]  /*4130*/  FFMA.FTZ R20, R190, R191.reuse, R20 ;  /* 0x000000bfbe147223 */ /* 0x080fe20000010014 */
[----:B------:R-:W-:-:S05]  /*4140*/  FMUL.FTZ R190, R152, R191 ;  /* 0x000000bf98be7220 */ /* 0x000fca0000410000 */
[----:B------:R-:W-:-:S04]  /*4150*/  F2FP.F16.F32.PACK_AB R190, RZ, R190 ;  /* 0x000000beffbe723e */ /* 0x000fc800000000ff */
[----:B------:R-:W-:-:S07]  /*4160*/  PRMT R180, R190, 0x7610, R180 ;  /* 0x00007610beb47816 */ /* 0x000fce00000000b4 */
.L_x_10297:
        /* <DEDUP_REMOVED lines=12> */
.L_x_10298:
        /* <DEDUP_REMOVED lines=12> */
.L_x_10299:
        /* <DEDUP_REMOVED lines=12> */
.L_x_10300:
        /* <DEDUP_REMOVED lines=12> */
.L_x_10301:
        /* <DEDUP_REMOVED lines=12> */
.L_x_10302:
        /* <DEDUP_REMOVED lines=12> */
.L_x_10303:
        /* <DEDUP_REMOVED lines=13> */
.L_x_10296:
[----:B------:R-:W-:Y:S01]  /*46c0*/  ISETP.LT.AND P1, PT, RZ, UR32, PT ;  /* 0x00000020ff007c0c */ /* 0x000fe2000bf21270 */
[----:B------:R-:W-:Y:S01]  /*46d0*/  HADD2.F32 R187, -RZ, R156.H1_H1 ;  /* 0x3000009cffbb7230 */ /* 0x000fe20000004100 */
[----:B------:R-:W-:Y:S01]  /*46e0*/  MOV R184, UR16 ;  /* 0x0000001000b87c02 */ /* 0x000fe20008000f00 */
[----:B------:R-:W-:Y:S01]  /*46f0*/  HADD2.F32 R190, -RZ, R157.H0_H0 ;  /* 0x2000009dffbe7230 */ /* 0x000fe20000004100 */
[----:B------:R-:W-:Y:S02]  /*4700*/  MOV R185, UR16 ;  /* 0x0000001000b97c02 */ /* 0x000fe40008000f00 */
[----:B------:R-:W-:Y:S02]  /*4710*/  PLOP3.LUT P3, PT, PT, PT, UP3, 0x80, 0x8 ;  /* 0x000000000008781c */ /* 0x000fe40003f6f038 */
        /* <DEDUP_REMOVED lines=10> */
[----:B------:R-:W-:-:S03]  /*47c0*/  HADD2.F32 R185, -RZ, R157.H1_H1 ;  /* 0x3000009dffb97230 */ /* 0x000fc60000004100 */
[----:B-----5:R-:W-:Y:S02]  /*47d0*/  @P3 FFMA.FTZ R184, R0, R184, UR30 ;  /* 0x0000001e00b83e23 */ /* 0x020fe400080100b8 */
[----:B------:R-:W-:Y:S02]  /*47e0*/  @P1 FFMA.FTZ R185, R186, UR29, R185 ;  /* 0x0000001dbab91c23 */ /* 0x000fe400080100b9 */
[----:B------:R-:W-:Y:S01]  /*47f0*/  @P3 FADD.FTZ R186, R2, -R184 ;  /* 0x800000b802ba3221 */ /* 0x000fe20000010000 */
[----:B------:R-:W-:-:S05]  /*4800*/  HADD2.F32 R184, -RZ, R156.H0_H0 ;  /* 0x2000009cffb87230 */ /* 0x000fca0000004100 */
[----:B------:R-:W-:Y:S01]  /*4810*/  @P3 FFMA.FTZ R184, R186, UR29, R184 ;  /* 0x0000001dbab83c23 */ /* 0x000fe200080100b8 */
[----:B------:R-:W-:Y:S06]  /*4820*/  BRA.U !UP2, `(.L_x_10304) ;  /* 0x000000010a187547 */ /* 0x000fec000b800000 */
[----:B------:R-:W-:Y:S02]  /*4830*/  HADD2.F32 R186, -RZ, R176.H0_H0 ;  /* 0x200000b0ffba7230 */ /* 0x000fe40000004100 */
[----:B------:R-:W-:-:S04]  /*4840*/  FMUL.FTZ R191, R184, UR17 ;  /* 0x00000011b8bf7c20 */ /* 0x000fc80008410000 */
[-C--:B------:R-:W-:Y:S01]  /*4850*/  FFMA.FTZ R20, R186, R191.reuse, R20 ;  /* 0x000000bfba147223 */ /* 0x080fe20000010014 */
[----:B------:R-:W-:-:S05]  /*4860*/  FMUL.FTZ R186, R152, R191 ;  /* 0x000000bf98ba7220 */ /* 0x000fca0000410000 */
[----:B------:R-:W-:-:S04]  /*4870*/  F2FP.F16.F32.PACK_AB R186, RZ, R186 ;  /* 0x000000baffba723e */ /* 0x000fc800000000ff */
[----:B------:R-:W-:-:S07]  /*4880*/  PRMT R180, R186, 0x7610, R180 ;  /* 0x00007610bab47816 */ /* 0x000fce00000000b4 */
.L_x_10304:
[----:B------:R-:W-:Y:S05]  /*4890*/  BRA.U !UP2, `(.L_x_10305) ;  /* 0x000000010a187547 */ /* 0x000fea000b800000 */
[----:B------:R-:W-:Y:S02]  /*48a0*/  HADD2.F32 R186, -RZ, R176.H1_H1 ;  /* 0x300000b0ffba7230 */ /* 0x000fe40000004100 */
[----:B------:R-:W-:-:S04]  /*48b0*/  FMUL.FTZ R191, R187, UR17 ;  /* 0x00000011bbbf7c20 */ /* 0x000fc80008410000 */
[-C--:B------:R-:W-:Y:S01]  /*48c0*/  FFMA.FTZ R21, R186, R191.reuse, R21 ;  /* 0x000000bfba157223 */ /* 0x080fe20000010015 */
[----:B------:R-:W-:-:S05]  /*48d0*/  FMUL.FTZ R186, R153, R191 ;  /* 0x000000bf99ba7220 */ /* 0x000fca0000410000 */
[----:B------:R-:W-:-:S04]  /*48e0*/  F2FP.F16.F32.PACK_AB R186, RZ, R186 ;  /* 0x000000baffba723e */ /* 0x000fc800000000ff */
[----:B------:R-:W-:-:S07]  /*48f0*/  PRMT R180, R180, 0x5410, R186 ;  /* 0x00005410b4b47816 */ /* 0x000fce00000000ba */
.L_x_10305:
[----:B------:R-:W-:Y:S05]  /*4900*/  BRA.U !UP2, `(.L_x_10306) ;  /* 0x000000010a187547 */ /* 0x000fea000b800000 */
[----:B------:R-:W-:Y:S02]  /*4910*/  HADD2.F32 R186, -RZ, R177.H0_H0 ;  /* 0x200000b1ffba7230 */ /* 0x000fe40000004100 */
[----:B------:R-:W-:-:S04]  /*4920*/  FMUL.FTZ R191, R190, UR17 ;  /* 0x00000011bebf7c20 */ /* 0x000fc80008410000 */
[-C--:B------:R-:W-:Y:S01]  /*4930*/  FFMA.FTZ R22, R186, R191.reuse, R22 ;  /* 0x000000bfba167223 */ /* 0x080fe20000010016 */
[----:B------:R-:W-:-:S05]  /*4940*/  FMUL.FTZ R186, R154, R191 ;  /* 0x000000bf9aba7220 */ /* 0x000fca0000410000 */
[----:B------:R-:W-:-:S04]  /*4950*/  F2FP.F16.F32.PACK_AB R186, RZ, R186 ;  /* 0x000000baffba723e */ /* 0x000fc800000000ff */
[----:B------:R-:W-:-:S07]  /*4960*/  PRMT R181, R186, 0x7610, R181 ;  /* 0x00007610bab57816 */ /* 0x000fce00000000b5 */
.L_x_10306:
[----:B------:R-:W-:Y:S05]  /*4970*/  BRA.U !UP2, `(.L_x_10307) ;  /* 0x000000010a187547 */ /* 0x000fea000b800000 */
[----:B------:R-:W-:Y:S02]  /*4980*/  HADD2.F32 R186, -RZ, R177.H1_H1 ;  /* 0x300000b1ffba7230 */ /* 0x000fe40000004100 */
[----:B------:R-:W-:-:S04]  /*4990*/  FMUL.FTZ R191, R185, UR17 ;  /* 0x00000011b9bf7c20 */ /* 0x000fc80008410000 */
[-C--:B------:R-:W-:Y:S01]  /*49a0*/  FFMA.FTZ R23, R186, R191.reuse, R23 ;  /* 0x000000bfba177223 */ /* 0x080fe20000010017 */
[----:B------:R-:W-:-:S05]  /*49b0*/  FMUL.FTZ R186, R155, R191 ;  /* 0x000000bf9bba7220 */ /* 0x000fca0000410000 */
[----:B------:R-:W-:-:S04]  /*49c0*/  F2FP.F16.F32.PACK_AB R186, RZ, R186 ;  /* 0x000000baffba723e */ /* 0x000fc800000000ff */
[----:B------:R-:W-:-:S07]  /*49d0*/  PRMT R181, R181, 0x5410, R186 ;  /* 0x00005410b5b57816 */ /* 0x000fce00000000ba */
.L_x_10307:
        /* <DEDUP_REMOVED lines=14> */
.L_x_10308:
[----:B------:R-:W-:Y:S01]  /*4ac0*/  MOV R186, UR16 ;  /* 0x0000001000ba7c02 */ /* 0x000fe20008000f00 */
[----:B-----5:R0:W-:Y:S04]  /*4ad0*/  STL [R1+0x108], R0 ;  /* 0x0001080001007387 */ /* 0x0201e80000100800 */
[----:B------:R-:W-:-:S04]  /*4ae0*/  @P1 FFMA.FTZ R186, R5, R186, UR30 ;  /* 0x0000001e05ba1e23 */ /* 0x000fc800080100ba */
[----:B0-----:R-:W-:Y:S01]  /*4af0*/  @P1 FADD.FTZ R0, R10, -R186 ;  /* 0x800000ba0a001221 */ /* 0x001fe20000010000 */
[----:B------:R-:W-:-:S05]  /*4b00*/  HADD2.F32 R186, -RZ, R158.H1_H1 ;  /* 0x3000009effba7230 */ /* 0x000fca0000004100 */
[----:B------:R-:W-:Y:S02]  /*4b10*/  @P1 FFMA.FTZ R186, R0, UR29, R186 ;  /* 0x0000001d00ba1c23 */ /* 0x000fe400080100ba */
[----:B------:R0:W5:Y:S01]  /*4b20*/  LDL.LU R0, [R1+0x108] ;  /* 0x0001080001007983 */ /* 0x0001620000300800 */
[----:B------:R-:W-:Y:S05]  /*4b30*/  BRA.U !UP2, `(.L_x_10309) ;  /* 0x000000010a3c7547 */ /* 0x000fea000b800000 */
[----:B------:R1:W-:Y:S04]  /*4b40*/  STL [R1+0x114], R4 ;  /* 0x0001140401007387 */ /* 0x0003e80000100800 */
[----:B------:R2:W-:Y:S04]  /*4b50*/  STL [R1+0x110], R3 ;  /* 0x0001100301007387 */ /* 0x0005e80000100800 */
[----:B------:R3:W-:Y:S01]  /*4b60*/  STL [R1+0x10c], R2 ;  /* 0x00010c0201007387 */ /* 0x0007e20000100800 */
[----:B-1----:R-:W-:-:S03]  /*4b70*/  HADD2.F32 R4, -RZ, R178.H1_H1 ;  /* 0x300000b2ff047230 */ /* 0x002fc60000004100 */
[----:B-----5:R1:W-:Y:S01]  /*4b80*/  STL [R1+0x108], R0 ;  /* 0x0001080001007387 */ /* 0x0203e20000100800 */
[----:B--2---:R-:W-:-:S04]  /*4b90*/  FMUL.FTZ R3, R186, UR17 ;  /* 0x00000011ba037c20 */ /* 0x004fc80008410000 */
[-C--:B------:R-:W-:Y:S01]  /*4ba0*/  FFMA.FTZ R25, R4, R3.reuse, R25 ;  /* 0x0000000304197223 */ /* 0x080fe20000010019 */
[----:B------:R-:W-:Y:S01]  /*4bb0*/  FMUL.FTZ R3, R149, R3 ;  /* 0x0000000395037220 */ /* 0x000fe20000410000 */
[----:B------:R2:W5:Y:S04]  /*4bc0*/  LDL.LU R4, [R1+0x114] ;  /* 0x0001140001047983 */ /* 0x0005680000300800 */
[----:B---3--:R-:W-:Y:S02]  /*4bd0*/  F2FP.F16.F32.PACK_AB R2, RZ, R3 ;  /* 0x00000003ff02723e */ /* 0x008fe400000000ff */
[----:B------:R2:W5:Y:S02]  /*4be0*/  LDL.LU R3, [R1+0x110] ;  /* 0x0001100001037983 */ /* 0x0005640000300800 */
[----:B-1----:R-:W-:-:S02]  /*4bf0*/  PRMT R0, R2, 0x7610, R0 ;  /* 0x0000761002007816 */ /* 0x002fc40000000000 */
[----:B------:R2:W5:Y:S02]  /*4c00*/  LDL.LU R2, [R1+0x10c] ;  /* 0x00010c0001027983 */ /* 0x0005640000300800 */
[----:B------:R-:W-:Y:S02]  /*4c10*/  PRMT R182, R182, 0x5410, R0 ;  /* 0x00005410b6b67816 */ /* 0x000fe40000000000 */
[----:B------:R2:W5:Y:S05]  /*4c20*/  LDL.LU R0, [R1+0x108] ;  /* 0x0001080001007983 */ /* 0x00056a0000300800 */
.L_x_10309:
[----:B-----5:R1:W-:Y:S04]  /*4c30*/  STL [R1+0x10c], R2 ;  /* 0x00010c0201007387 */ /* 0x0203e80000100800 */
[----:B------:R3:W-:Y:S01]  /*4c40*/  STL [R1+0x108], R0 ;  /* 0x0001080001007387 */ /* 0x0007e20000100800 */
[----:B-1----:R-:W-:-:S05]  /*4c50*/  MOV R2, UR16 ;  /* 0x0000001000027c02 */ /* 0x002fca0008000f00 */
        /* <DEDUP_REMOVED lines=16> */
[----:B------:R-:W3:Y:S01]  /*4d60*/  LDL R187, [R1] ;  /* 0x0000000001bb7983 */ /* 0x000ee20000100800 */
[----:B------:R-:W-:Y:S02]  /*4d70*/  HADD2.F32 R191, -RZ, R179.H0_H0 ;  /* 0x200000b3ffbf7230 */ /* 0x000fe40000004100 */
[----:B---3--:R-:W-:-:S04]  /*4d80*/  FMUL.FTZ R187, R187, UR17 ;  /* 0x00000011bbbb7c20 */ /* 0x008fc80008410000 */
[-C--:B------:R-:W-:Y:S01]  /*4d90*/  FFMA.FTZ R26, R191, R187.reuse, R26 ;  /* 0x000000bbbf1a7223 */ /* 0x080fe2000001001a */
[----:B------:R-:W-:-:S05]  /*4da0*/  FMUL.FTZ R187, R150, R187 ;  /* 0x000000bb96bb7220 */ /* 0x000fca0000410000 */
[----:B------:R-:W-:-:S04]  /*4db0*/  F2FP.F16.F32.PACK_AB R187, RZ, R187 ;  /* 0x000000bbffbb723e */ /* 0x000fc800000000ff */
[----:B------:R-:W-:-:S07]  /*4dc0*/  PRMT R183, R187, 0x7610, R183 ;  /* 0x00007610bbb77816 */ /* 0x000fce00000000b7 */
.L_x_10310:
[----:B------:R-:W3:Y:S02]  /*4dd0*/  LDL.LU R187, [R1] ;  /* 0x0000000001bb7983 */ /* 0x000ee40000300800 */
[----:B---3--:R-:W-:Y:S01]  /*4de0*/  F2FP.F16.F32.PACK_AB R187, R190, R187 ;  /* 0x000000bbbebb723e */ /* 0x008fe200000000ff */
[----:B------:R-:W-:Y:S06]  /*4df0*/  BRA.U !UP2, `(.L_x_10288) ;  /* 0x000000010a187547 */ /* 0x000fec000b800000 */
[----:B------:R-:W-:Y:S02]  /*4e00*/  HADD2.F32 R191, -RZ, R179.H1_H1 ;  /* 0x300000b3ffbf7230 */ /* 0x000fe40000004100 */
[----:B------:R-:W-:-:S04]  /*4e10*/  FMUL.FTZ R190, R190, UR17 ;  /* 0x00000011bebe7c20 */ /* 0x000fc80008410000 */
[-C--:B------:R-:W-:Y:S01]  /*4e20*/  FFMA.FTZ R27, R191, R190.reuse, R27 ;  /* 0x000000bebf1b7223 */ /* 0x080fe2000001001b */
[----:B------:R-:W-:-:S05]  /*4e30*/  FMUL.FTZ R190, R151, R190 ;  /* 0x000000be97be7220 */ /* 0x000fca0000410000 */
[----:B------:R-:W-:-:S04]  /*4e40*/  F2FP.F16.F32.PACK_AB R190, RZ, R190 ;  /* 0x000000beffbe723e */ /* 0x000fc800000000ff */
[----:B------:R-:W-:-:S07]  /*4e50*/  PRMT R183, R183, 0x5410, R190 ;  /* 0x00005410b7b77816 */ /* 0x000fce00000000be */
.L_x_10288:
        /* <DEDUP_REMOVED lines=14> */
.L_x_10311:
[----:B------:R-:W-:Y:S05]  /*4f40*/  @!P0 BRA `(.L_x_10312) ;  /* 0x0000000c00748947 */ /* 0x000fea0003800000 */
[----:B------:R-:W-:Y:S05]  /*4f50*/  @!P1 BRA `(.L_x_10313) ;  /* 0x0000000400e89947 */ /* 0x000fea0003800000 */
[----:B------:R-:W-:Y:S01]  /*4f60*/  ISETP.LT.AND P3, PT, RZ, UR32, PT ;  /* 0x00000020ff007c0c */ /* 0x000fe2000bf61270 */
[----:B------:R-:W-:Y:S01]  /*4f70*/  HADD2.F32 R187, -RZ, R160.H1_H1 ;  /* 0x300000a0ffbb7230 */ /* 0x000fe20000004100 */
[----:B------:R-:W-:Y:S01]  /*4f80*/  MOV R184, UR16 ;  /* 0x0000001000b87c02 */ /* 0x000fe20008000f00 */
[----:B---3--:R-:W-:Y:S01]  /*4f90*/  HADD2.F32 R190, -RZ, R161.H0_H0 ;  /* 0x200000a1ffbe7230 */ /* 0x008fe20000004100 */
        /* <DEDUP_REMOVED lines=12> */
[----:B------:R-:W-:Y:S02]  /*5060*/  @P3 FFMA.FTZ R184, R13, R184, UR30 ;  /* 0x0000001e0db83e23 */ /* 0x000fe400080100b8 */
[----:B------:R-:W-:Y:S02]  /*5070*/  @P3 FFMA.FTZ R185, R186, UR29, R185 ;  /* 0x0000001dbab93c23 */ /* 0x000fe400080100b9 */
        /* <DEDUP_REMOVED lines=10> */
.L_x_10314:
[----:B------:R-:W-:Y:S05]  /*5120*/  BRA.U !UP2, `(.L_x_10315) ;  /* 0x000000010a187547 */ /* 0x000fea000b800000 */
[----:B-----5:R-:W-:Y:S02]  /*5130*/  HADD2.F32 R186, -RZ, R176.H1_H1 ;  /* 0x300000b0ffba7230 */ /* 0x020fe40000004100 */
[----:B------:R-:W-:-:S04]  /*5140*/  FMUL.FTZ R191, R187, UR17 ;  /* 0x00000011bbbf7c20 */ /* 0x000fc80008410000 */
[-C--:B------:R-:W-:Y:S01]  /*5150*/  FFMA.FTZ R29, R186, R191.reuse, R29 ;  /* 0x000000bfba1d7223 */ /* 0x080fe2000001001d */
[----:B------:R-:W-:-:S05]  /*5160*/  FMUL.FTZ R186, R145, R191 ;  /* 0x000000bf91ba7220 */ /* 0x000fca0000410000 */
[----:B------:R-:W-:-:S04]  /*5170*/  F2FP.F16.F32.PACK_AB R186, RZ, R186 ;  /* 0x000000baffba723e */ /* 0x000fc800000000ff */
[----:B------:R-:W-:-:S07]  /*5180*/  PRMT R180, R180, 0x5410, R186 ;  /* 0x00005410b4b47816 */ /* 0x000fce00000000ba */
.L_x_10315:
[----:B------:R-:W-:Y:S05]  /*5190*/  BRA.U !UP2, `(.L_x_10316) ;  /* 0x000000010a187547 */ /* 0x000fea000b800000 */
[----:B-----5:R-:W-:Y:S02]  /*51a0*/  HADD2.F32 R186, -RZ, R177.H0_H0 ;  /* 0x200000b1ffba7230 */ /* 0x020fe40000004100 */
[----:B------:R-:W-:-:S04]  /*51b0*/  FMUL.FTZ R191, R190, UR17 ;  /* 0x00000011bebf7c20 */ /* 0x000fc80008410000 */
[-C--:B------:R-:W-:Y:S01]  /*51c0*/  FFMA.FTZ R30, R186, R191.reuse, R30 ;  /* 0x000000bfba1e7223 */ /* 0x080fe2000001001e */
[----:B------:R-:W-:-:S05]  /*51d0*/  FMUL.FTZ R186, R146, R191 ;  /* 0x000000bf92ba7220 */ /* 0x000fca0000410000 */
[----:B------:R-:W-:-:S04]  /*51e0*/  F2FP.F16.F32.PACK_AB R186, RZ, R186 ;  /* 0x000000baffba723e */ /* 0x000fc800000000ff */
[----:B------:R-:W-:-:S07]  /*51f0*/  PRMT R181, R186, 0x7610, R181 ;  /* 0x00007610bab57816 */ /* 0x000fce00000000b5 */
.L_x_10316:
[----:B------:R-:W-:Y:S05]  /*5200*/  BRA.U !UP2, `(.L_x_10317) ;  /* 0x000000010a187547 */ /* 0x000fea000b800000 */
[----:B-----5:R-:W-:Y:S02]  /*5210*/  HADD2.F32 R186, -RZ, R177.H1_H1 ;  /* 0x300000b1ffba7230 */ /* 0x020fe40000004100 */
[----:B------:R-:W-:-:S04]  /*5220*/  FMUL.FTZ R191, R185, UR17 ;  /* 0x00000011b9bf7c20 */ /* 0x000fc80008410000 */
[-C--:B------:R-:W-:Y:S01]  /*5230*/  FFMA.FTZ R31, R186, R191.reuse, R31 ;  /* 0x000000bfba1f7223 */ /* 0x080fe2000001001f */
[----:B------:R-:W-:-:S05]  /*5240*/  FMUL.FTZ R186, R147, R191 ;  /* 0x000000bf93ba7220 */ /* 0x000fca0000410000 */
[----:B------:R-:W-:-:S04]  /*5250*/  F2FP.F16.F32.PACK_AB R186, RZ, R186 ;  /* 0x000000baffba723e */ /* 0x000fc800000000ff */
[----:B------:R-:W-:-:S07]  /*5260*/  PRMT R181, R181, 0x5410, R186 ;  /* 0x00005410b5b57816 */ /* 0x000fce00000000ba */
.L_x_10317:
        /* <DEDUP_REMOVED lines=8> */
[----:B---3--:R-:W-:-:S05]  /*52f0*/  HADD2.F32 R0, -RZ, R178.H0_H0 ;  /* 0x200000b2ff007230 */ /* 0x008fca0000004100 */
[-C--:B------:R-:W-:Y:S02]  /*5300*/  FFMA.FTZ R32, R0, R186.reuse, R32 ;  /* 0x000000ba00207223 */ /* 0x080fe40000010020 */
[----:B------:R3:W5:Y:S01]  /*5310*/  LDL.LU R0, [R1+0x108] ;  /* 0x0001080001007983 */ /* 0x0007620000300800 */
[----:B------:R-:W-:-:S05]  /*5320*/  FMUL.FTZ R186, R140, R186 ;  /* 0x000000ba8cba7220 */ /* 0x000fca0000410000 */
[----:B------:R-:W-:-:S04]  /*5330*/  F2FP.F16.F32.PACK_AB R186, RZ, R186 ;  /* 0x000000baffba723e */ /* 0x000fc800000000ff */
[----:B---3--:R-:W-:-:S07]  /*5340*/  PRMT R182, R186, 0x7610, R182 ;  /* 0x00007610bab67816 */ /* 0x008fce00000000b6 */
.L_x_10318:
[----:B------:R-:W-:Y:S01]  /*5350*/  MOV R186, UR16 ;  /* 0x0000001000ba7c02 */ /* 0x000fe20008000f00 */
[----:B-----5:R3:W-:Y:S04]  /*5360*/  STL [R1+0x108], R0 ;  /* 0x0001080001007387 */ /* 0x0207e80000100800 */
[----:B------:R-:W-:-:S04]  /*5370*/  @P3 FFMA.FTZ R186, R18, R186, UR30 ;  /* 0x0000001e12ba3e23 */ /* 0x000fc800080100ba */
[----:B---3--:R-:W-:Y:S01]  /*5380*/  @P3 FADD.FTZ R0, R198, -R186 ;  /* 0x800000bac6003221 */ /* 0x008fe20000010000 */
[----:B------:R-:W-:-:S05]  /*5390*/  HADD2.F32 R186, -RZ, R162.H1_H1 ;  /* 0x300000a2ffba7230 */ /* 0x000fca0000004100 */
[----:B------:R-:W-:Y:S02]  /*53a0*/  @P3 FFMA.FTZ R186, R0, UR29, R186 ;  /* 0x0000001d00ba3c23 */ /* 0x000fe400080100ba */
[----:B------:R3:W5:Y:S01]  /*53b0*/  LDL.LU R0, [R1+0x108] ;  /* 0x0001080001007983 */ /* 0x0007620000300800 */
[----:B------:R-:W-:Y:S05]  /*53c0*/  BRA.U !UP2, `(.L_x_10319) ;  /* 0x000000010a3c7547 */ /* 0x000fea000b800000 */
[----:B------:R4:W-:Y:S04]  /*53d0*/  STL [R1+0x114], R4 ;  /* 0x0001140401007387 */ /* 0x0009e80000100800 */
[----:B------:R0:W-:Y:S04]  /*53e0*/  STL [R1+0x110], R3 ;  /* 0x0001100301007387 */ /* 0x0001e80000100800 */
[----:B------:R1:W-:Y:S01]  /*53f0*/  STL [R1+0x10c], R2 ;  /* 0x00010c0201007387 */ /* 0x0003e20000100800 */
[----:B----4-:R-:W-:-:S03]  /*5400*/  HADD2.F32 R4, -RZ, R178.H1_H1 ;  /* 0x300000b2ff047230 */ /* 0x010fc60000004100 */
[----:B-----5:R4:W-:Y:S01]  /*5410*/  STL [R1+0x108], R0 ;  /* 0x0001080001007387 */ /* 0x0209e20000100800 */
[----:B0-----:R-:W-:-:S04]  /*5420*/  FMUL.FTZ R3, R186, UR17 ;  /* 0x00000011ba037c20 */ /* 0x001fc80008410000 */
[-C--:B------:R-:W-:Y:S01]  /*5430*/  FFMA.FTZ R33, R4, R3.reuse, R33 ;  /* 0x0000000304217223 */ /* 0x080fe20000010021 */
[----:B------:R-:W-:Y:S01]  /*5440*/  FMUL.FTZ R3, R141, R3 ;  /* 0x000000038d037220 */ /* 0x000fe20000410000 */
[----:B------:R0:W5:Y:S04]  /*5450*/  LDL.LU R4, [R1+0x114] ;  /* 0x0001140001047983 */ /* 0x0001680000300800 */
[----:B-1----:R-:W-:Y:S02]  /*5460*/  F2FP.F16.F32.PACK_AB R2, RZ, R3 ;  /* 0x00000003ff02723e */ /* 0x002fe400000000ff */
[----:B------:R0:W5:Y:S02]  /*5470*/  LDL.LU R3, [R1+0x110] ;  /* 0x0001100001037983 */ /* 0x0001640000300800 */
[----:B----4-:R-:W-:-:S02]  /*5480*/  PRMT R0, R2, 0x7610, R0 ;  /* 0x0000761002007816 */ /* 0x010fc40000000000 */
[----:B------:R0:W5:Y:S02]  /*5490*/  LDL.LU R2, [R1+0x10c] ;  /* 0x00010c0001027983 */ /* 0x0001640000300800 */
[----:B------:R-:W-:Y:S02]  /*54a0*/  PRMT R182, R182, 0x5410, R0 ;  /* 0x00005410b6b67816 */ /* 0x000fe40000000000 */
[----:B------:R0:W5:Y:S05]  /*54b0*/  LDL.LU R0, [R1+0x108] ;  /* 0x0001080001007983 */ /* 0x00016a0000300800 */
.L_x_10319:
[----:B-----5:R4:W-:Y:S04]  /*54c0*/  STL [R1+0x10c], R2 ;  /* 0x00010c0201007387 */ /* 0x0209e80000100800 */
[----:B------:R1:W-:Y:S01]  /*54d0*/  STL [R1+0x108], R0 ;  /* 0x0001080001007387 */ /* 0x0003e20000100800 */
[----:B----4-:R-:W-:-:S05]  /*54e0*/  MOV R2, UR16 ;  /* 0x0000001000027c02 */ /* 0x010fca0008000f00 */
[----:B-1----:R-:W-:-:S04]  /*54f0*/  @P3 FFMA.FTZ R0, R19, R2, UR30 ;  /* 0x0000001e13003e23 */ /* 0x002fc80008010002 */
[----:B------:R-:W-:Y:S01]  /*5500*/  @P3 FADD.FTZ R2, R199, -R0 ;  /* 0x80000000c7023221 */ /* 0x000fe20000010000 */
[----:B------:R-:W-:-:S05]  /*5510*/  HADD2.F32 R0, -RZ, R163.H0_H0 ;  /* 0x200000a3ff007230 */ /* 0x000fca0000004100 */
[----:B------:R-:W-:Y:S02]  /*5520*/  @P3 FFMA.FTZ R0, R2, UR29, R0 ;  /* 0x0000001d02003c23 */ /* 0x000fe40008010000 */
[----:B------:R1:W5:Y:S04]  /*5530*/  LDL.LU R2, [R1+0x10c] ;  /* 0x00010c0001027983 */ /* 0x0003680000300800 */
[----:B------:R4:W-:Y:S04]  /*5540*/  STL [R1], R0 ;  /* 0x0000000001007387 */ /* 0x0009e80000100800 */
[----:B----4-:R1:W5:Y:S01]  /*5550*/  LDL.LU R0, [R1+0x108] ;  /* 0x0001080001007983 */ /* 0x0103620000300800 */
        /* <DEDUP_REMOVED lines=9> */
[----:B------:R-:W4:Y:S01]  /*55f0*/  LDL R187, [R1] ;  /* 0x0000000001bb7983 */ /* 0x000f220000100800 */
[----:B------:R-:W-:Y:S02]  /*5600*/  HADD2.F32 R191, -RZ, R179.H0_H0 ;  /* 0x200000b3ffbf7230 */ /* 0x000fe40000004100 */
[----:B----4-:R-:W-:-:S04]  /*5610*/  FMUL.FTZ R187, R187, UR17 ;  /* 0x00000011bbbb7c20 */ /* 0x010fc80008410000 */
[-C--:B------:R-:W-:Y:S01]  /*5620*/  FFMA.FTZ R34, R191, R187.reuse, R34 ;  /* 0x000000bbbf227223 */ /* 0x080fe20000010022 */
[----:B------:R-:W-:-:S05]  /*5630*/  FMUL.FTZ R187, R142, R187 ;  /* 0x000000bb8ebb7220 */ /* 0x000fca0000410000 */
[----:B------:R-:W-:-:S04]  /*5640*/  F2FP.F16.F32.PACK_AB R187, RZ, R187 ;  /* 0x000000bbffbb723e */ /* 0x000fc800000000ff */
[----:B------:R-:W-:-:S07]  /*5650*/  PRMT R183, R187, 0x7610, R183 ;  /* 0x00007610bbb77816 */ /* 0x000fce00000000b7 */
.L_x_10320:
[----:B------:R-:W4:Y:S02]  /*5660*/  LDL.LU R187, [R1] ;  /* 0x0000000001bb7983 */ /* 0x000f240000300800 */
[----:B----4-:R-:W-:Y:S01]  /*5670*/  F2FP.F16.F32.PACK_AB R187, R190, R187 ;  /* 0x000000bbbebb723e */ /* 0x010fe200000000ff */
        /* <DEDUP_REMOVED lines=8> */
.L_x_10313:
[----:B------:R-:W-:Y:S01]  /*5700*/  ISETP.LT.AND P3, PT, RZ, UR32, PT ;  /* 0x00000020ff007c0c */ /* 0x000fe2000bf61270 */
[----:B------:R-:W-:-:S12]  /*5710*/  BRA.U !UP2, `(.L_x_10322) ;  /* 0x000000010a2c7547 */ /* 0x000fd8000b800000 */
[----:B---3--:R-:W-:Y:S01]  /*5720*/  MOV R190, UR16 ;  /* 0x0000001000be7c02 */ /* 0x008fe20008000f00 */
        /* <DEDUP_REMOVED lines=10> */
.L_x_10322:
[----:B------:R-:W-:Y:S05]  /*57d0*/  BRA.U !UP2, `(.L_x_10323) ;  /* 0x000000010a2c7547 */ /* 0x000fea000b800000 */
[----:B---3--:R-:W-:Y:S01]  /*57e0*/  MOV R190, UR16 ;  /* 0x0000001000be7c02 */ /* 0x008fe20008000f00 */
        /* <DEDUP_REMOVED lines=10> */
.L_x_10323:
[----:B------:R-:W-:Y:S05]  /*5890*/  BRA.U !UP2, `(.L_x_10324) ;  /* 0x000000010a2c7547 */ /* 0x000fea000b800000 */
        /* <DEDUP_REMOVED lines=11> */
.L_x_10324:
        /* <DEDUP_REMOVED lines=12> */
.L_x_10325:
        /* <DEDUP_REMOVED lines=12> */
.L_x_10326:
        /* <DEDUP_REMOVED lines=12> */
.L_x_10327:
        /* <DEDUP_REMOVED lines=12> */
.L_x_10328:
        /* <DEDUP_REMOVED lines=13> */
.L_x_10312:
        /* <DEDUP_REMOVED lines=24> */
.L_x_10330:
[----:B------:R-:W-:Y:S05]  /*5ea0*/  BRA.U !UP2, `(.L_x_10331) ;  /* 0x000000010a187547 */ /* 0x000fea000b800000 */
[----:B-----5:R-:W-:Y:S02]  /*5eb0*/  HADD2.F32 R185, -RZ, R176.H1_H1 ;  /* 0x300000b0ffb97230 */ /* 0x020fe40000004100 */
[----:B------:R-:W-:-:S04]  /*5ec0*/  FMUL.FTZ R186, R187, UR17 ;  /* 0x00000011bbba7c20 */ /* 0x000fc80008410000 */
[-C--:B------:R-:W-:Y:S01]  /*5ed0*/  FFMA.FTZ R29, R185, R186.reuse, R29 ;  /* 0x000000bab91d7223 */ /* 0x080fe2000001001d */
[----:B------:R-:W-:-:S05]  /*5ee0*/  FMUL.FTZ R185, R145, R186 ;  /* 0x000000ba91b97220 */ /* 0x000fca0000410000 */
[----:B------:R-:W-:-:S04]  /*5ef0*/  F2FP.F16.F32.PACK_AB R185, RZ, R185 ;  /* 0x000000b9ffb9723e */ /* 0x000fc800000000ff */
[----:B------:R-:W-:-:S07]  /*5f00*/  PRMT R180, R180, 0x5410, R185 ;  /* 0x00005410b4b47816 */ /* 0x000fce00000000b9 */
.L_x_10331:
[----:B------:R-:W-:Y:S05]  /*5f10*/  BRA.U !UP2, `(.L_x_10332) ;  /* 0x000000010a187547 */ /* 0x000fea000b800000 */
[----:B-----5:R-:W-:Y:S02]  /*5f20*/  HADD2.F32 R185, -RZ, R177.H0_H0 ;  /* 0x200000b1ffb97230 */ /* 0x020fe40000004100 */
[----:B------:R-:W-:-:S04]  /*5f30*/  FMUL.FTZ R186, R190, UR17 ;  /* 0x00000011beba7c20 */ /* 0x000fc80008410000 */
[-C--:B------:R-:W-:Y:S01]  /*5f40*/  FFMA.FTZ R30, R185, R186.reuse, R30 ;  /* 0x000000bab91e7223 */ /* 0x080fe2000001001e */
[----:B------:R-:W-:-:S05]  /*5f50*/  FMUL.FTZ R185, R146, R186 ;  /* 0x000000ba92b97220 */ /* 0x000fca0000410000 */
[----:B------:R-:W-:-:S04]  /*5f60*/  F2FP.F16.F32.PACK_AB R185, RZ, R185 ;  /* 0x000000b9ffb9723e */ /* 0x000fc800000000ff */
[----:B------:R-:W-:-:S07]  /*5f70*/  PRMT R181, R185, 0x7610, R181 ;  /* 0x00007610b9b57816 */ /* 0x000fce00000000b5 */
.L_x_10332:
        /* <DEDUP_REMOVED lines=12> */
.L_x_10333:
        /* <DEDUP_REMOVED lines=14> */
.L_x_10334:
        /* <DEDUP_REMOVED lines=9> */
[----:B---3--:R-:W-:-:S03]  /*61b0*/  HADD2.F32 R4, -RZ, R178.H1_H1 ;  /* 0x300000b2ff047230 */ /* 0x008fc60000004100 */
[----:B------:R3:W-:Y:S01]  /*61c0*/  STL [R1+0x108], R0 ;  /* 0x0001080001007387 */ /* 0x0007e20000100800 */
[----:B----4-:R-:W-:-:S04]  /*61d0*/  FMUL.FTZ R3, R186, UR17 ;  /* 0x00000011ba037c20 */ /* 0x010fc80008410000 */
[-C--:B------:R-:W-:Y:S01]  /*61e0*/  FFMA.FTZ R33, R4, R3.reuse, R33 ;  /* 0x0000000304217223 */ /* 0x080fe20000010021 */
[----:B------:R-:W-:Y:S01]  /*61f0*/  FMUL.FTZ R3, R141, R3 ;  /* 0x000000038d037220 */ /* 0x000fe20000410000 */
[----:B------:R4:W5:Y:S04]  /*6200*/  LDL.LU R4, [R1+0x114] ;  /* 0x0001140001047983 */ /* 0x0009680000300800 */
[----:B0-----:R-:W-:Y:S02]  /*6210*/  F2FP.F16.F32.PACK_AB R2, RZ, R3 ;  /* 0x00000003ff02723e */ /* 0x001fe400000000ff */
[----:B------:R4:W5:Y:S02]  /*6220*/  LDL.LU R3, [R1+0x110] ;  /* 0x0001100001037983 */ /* 0x0009640000300800 */
[----:B---3--:R-:W-:-:S02]  /*6230*/  PRMT R0, R2, 0x7610, R0 ;  /* 0x0000761002007816 */ /* 0x008fc40000000000 */
[----:B------:R4:W5:Y:S02]  /*6240*/  LDL.LU R2, [R1+0x10c] ;  /* 0x00010c0001027983 */ /* 0x0009640000300800 */
[----:B------:R-:W-:Y:S02]  /*6250*/  PRMT R182, R182, 0x5410, R0 ;  /* 0x00005410b6b67816 */ /* 0x000fe40000000000 */
[----:B------:R4:W5:Y:S05]  /*6260*/  LDL.LU R0, [R1+0x108] ;  /* 0x0001080001007983 */ /* 0x00096a0000300800 */
.L_x_10335:
        /* <DEDUP_REMOVED lines=22> */
.L_x_10336:
        /* <DEDUP_REMOVED lines=9> */
.L_x_10329:
[----:B------:R-:W-:Y:S05]  /*6460*/  BRA.U !UP2, `(.L_x_10337) ;  /* 0x000000010a307547 */ /* 0x000fea000b800000 */
[----:B---3--:R-:W-:Y:S01]  /*6470*/  MOV R190, UR16 ;  /* 0x0000001000be7c02 */ /* 0x008fe20008000f00 */
        /* <DEDUP_REMOVED lines=11> */
.L_x_10337:
[----:B------:R-:W-:Y:S05]  /*6530*/  BRA.U !UP2, `(.L_x_10338) ;  /* 0x000000010a307547 */ /* 0x000fea000b800000 */
[----:B---3--:R-:W-:Y:S01]  /*6540*/  MOV R190, UR16 ;  /* 0x0000001000be7c02 */ /* 0x008fe20008000f00 */
        /* <DEDUP_REMOVED lines=11> */
.L_x_10338:
        /* <DEDUP_REMOVED lines=13> */
.L_x_10339:
        /* <DEDUP_REMOVED lines=13> */
.L_x_10340:
        /* <DEDUP_REMOVED lines=13> */
.L_x_10341:
        /* <DEDUP_REMOVED lines=13> */
.L_x_10342:
        /* <DEDUP_REMOVED lines=13> */
.L_x_10343:
        /* <DEDUP_REMOVED lines=13> */
.L_x_10321:
        /* <DEDUP_REMOVED lines=16> */
.L_x_10344:
[----:B------:R-:W-:Y:S05]  /*6be0*/  @!P0 BRA `(.L_x_10345) ;  /* 0x0000000c00748947 */ /* 0x000fea0003800000 */
[----:B------:R-:W-:Y:S05]  /*6bf0*/  @!P1 BRA `(.L_x_10346) ;  /* 0x0000000400e89947 */ /* 0x000fea0003800000 */
[----:B------:R-:W-:Y:S01]  /*6c00*/  ISETP.LT.AND P3, PT, RZ, UR32, PT ;  /* 0x00000020ff007c0c */ /* 0x000fe2000bf61270 */
[----:B------:R-:W-:Y:S01]  /*6c10*/  HADD2.F32 R187, -RZ, R164.H1_H1 ;  /* 0x300000a4ffbb7230 */ /* 0x000fe20000004100 */
[----:B------:R-:W-:Y:S01]  /*6c20*/  MOV R184, UR16 ;  /* 0x0000001000b87c02 */ /* 0x000fe20008000f00 */
[----:B0-----:R-:W-:Y:S01]  /*6c30*/  HADD2.F32 R190, -RZ, R165.H0_H0 ;  /* 0x200000a5ffbe7230 */ /* 0x001fe20000004100 */
        /* <DEDUP_REMOVED lines=24> */
.L_x_10347:
[----:B------:R-:W-:Y:S05]  /*6dc0*/  BRA.U !UP2, `(.L_x_10348) ;  /* 0x000000010a187547 */ /* 0x000fea000b800000 */
[----:B-----5:R-:W-:Y:S02]  /*6dd0*/  HADD2.F32 R186, -RZ, R176.H1_H1 ;  /* 0x300000b0ffba7230 */ /* 0x020fe40000004100 */
[----:B------:R-:W-:-:S04]  /*6de0*/  FMUL.FTZ R191, R187, UR17 ;  /* 0x00000011bbbf7c20 */ /* 0x000fc80008410000 */
[-C--:B------:R-:W-:Y:S01]  /*6df0*/  FFMA.FTZ R37, R186, R191.reuse, R37 ;  /* 0x000000bfba257223 */ /* 0x080fe20000010025 */
[----:B------:R-:W-:-:S05]  /*6e00*/  FMUL.FTZ R186, R137, R191 ;  /* 0x000000bf89ba7220 */ /* 0x000fca0000410000 */
[----:B------:R-:W-:-:S04]  /*6e10*/  F2FP.F16.F32.PACK_AB R186, RZ, R186 ;  /* 0x000000baffba723e */ /* 0x000fc800000000ff */
[----:B------:R-:W-:-:S07]  /*6e20*/  PRMT R180, R180, 0x5410, R186 ;  /* 0x00005410b4b47816 */ /* 0x000fce00000000ba */
.L_x_10348:
[----:B------:R-:W-:Y:S05]  /*6e30*/  BRA.U !UP2, `(.L_x_10349) ;  /* 0x000000010a187547 */ /* 0x000fea000b800000 */
[----:B-----5:R-:W-:Y:S02]  /*6e40*/  HADD2.F32 R186, -RZ, R177.H0_H0 ;  /* 0x200000b1ffba7230 */ /* 0x020fe40000004100 */
[----:B------:R-:W-:-:S04]  /*6e50*/  FMUL.FTZ R191, R190, UR17 ;  /* 0x00000011bebf7c20 */ /* 0x000fc80008410000 */
[-C--:B------:R-:W-:Y:S01]  /*6e60*/  FFMA.FTZ R38, R186, R191.reuse, R38 ;  /* 0x000000bfba267223 */ /* 0x080fe20000010026 */
[----:B------:R-:W-:-:S05]  /*6e70*/  FMUL.FTZ R186, R138, R191 ;  /* 0x000000bf8aba7220 */ /* 0x000fca0000410000 */
[----:B------:R-:W-:-:S04]  /*6e80*/  F2FP.F16.F32.PACK_AB R186, RZ, R186 ;  /* 0x000000baffba723e */ /* 0x000fc800000000ff */
[----:B------:R-:W-:-:S07]  /*6e90*/  PRMT R181, R186, 0x7610, R181 ;  /* 0x00007610bab57816 */ /* 0x000fce00000000b5 */
.L_x_10349:
[----:B------:R-:W-:Y:S05]  /*6ea0*/  BRA.U !UP2, `(.L_x_10350) ;  /* 0x000000010a187547 */ /* 0x000fea000b800000 */
[----:B-----5:R-:W-:Y:S02]  /*6eb0*/  HADD2.F32 R186, -RZ, R177.H1_H1 ;  /* 0x300000b1ffba7230 */ /* 0x020fe40000004100 */
[----:B------:R-:W-:-:S04]  /*6ec0*/  FMUL.FTZ R191, R185, UR17 ;  /* 0x00000011b9bf7c20 */ /* 0x000fc80008410000 */
[-C--:B------:R-:W-:Y:S01]  /*6ed0*/  FFMA.FTZ R39, R186, R191.reuse, R39 ;  /* 0x000000bfba277223 */ /* 0x080fe20000010027 */
[----:B------:R-:W-:-:S05]  /*6ee0*/  FMUL.FTZ R186, R139, R191 ;  /* 0x000000bf8bba7220 */ /* 0x000fca0000410000 */
[----:B------:R-:W-:-:S04]  /*6ef0*/  F2FP.F16.F32.PACK_AB R186, RZ, R186 ;  /* 0x000000baffba723e */ /* 0x000fc800000000ff */
[----:B------:R-:W-:-:S07]  /*6f00*/  PRMT R181, R181, 0x5410, R186 ;  /* 0x00005410b5b57816 */ /* 0x000fce00000000ba */
.L_x_10350:
        /* <DEDUP_REMOVED lines=9> */
[-C--:B------:R-:W-:Y:S02]  /*6fa0*/  FFMA.FTZ R40, R0, R186.reuse, R40 ;  /* 0x000000ba00287223 */ /* 0x080fe40000010028 */
[----:B------:R0:W5:Y:S01]  /*6fb0*/  LDL.LU R0, [R1+0x108] ;  /* 0x0001080001007983 */ /* 0x0001620000300800 */
[----:B------:R-:W-:-:S05]  /*6fc0*/  FMUL.FTZ R186, R132, R186 ;  /* 0x000000ba84ba7220 */ /* 0x000fca0000410000 */
[----:B------:R-:W-:-:S04]  /*6fd0*/  F2FP.F16.F32.PACK_AB R186, RZ, R186 ;  /* 0x000000baffba723e */ /* 0x000fc800000000ff */
[----:B0-----:R-:W-:-:S07]  /*6fe0*/  PRMT R182, R186, 0x7610, R182 ;  /* 0x00007610bab67816 */ /* 0x001fce00000000b6 */
.L_x_10351:
        /* <DEDUP_REMOVED lines=13> */
[----:B---3--:R-:W-:-:S04]  /*70c0*/  FMUL.FTZ R3, R186, UR17 ;  /* 0x00000011ba037c20 */ /* 0x008fc80008410000 */
[-C--:B------:R-:W-:Y:S01]  /*70d0*/  FFMA.FTZ R41, R4, R3.reuse, R41 ;  /* 0x0000000304297223 */ /* 0x080fe20000010029 */
[----:B------:R-:W-:Y:S01]  /*70e0*/  FMUL.FTZ R3, R133, R3 ;  /* 0x0000000385037220 */ /* 0x000fe20000410000 */
[----:B------:R3:W5:Y:S04]  /*70f0*/  LDL.LU R4, [R1+0x114] ;  /* 0x0001140001047983 */ /* 0x0007680000300800 */
[----:B--2---:R-:W-:Y:S02]  /*7100*/  F2FP.F16.F32.PACK_AB R2, RZ, R3 ;  /* 0x00000003ff02723e */ /* 0x004fe400000000ff */
[----:B------:R3:W5:Y:S02]  /*7110*/  LDL.LU R3, [R1+0x110] ;  /* 0x0001100001037983 */ /* 0x0007640000300800 */
[----:B-1----:R-:W-:-:S02]  /*7120*/  PRMT R0, R2, 0x7610, R0 ;  /* 0x0000761002007816 */ /* 0x002fc40000000000 */
[----:B------:R3:W5:Y:S02]  /*7130*/  LDL.LU R2, [R1+0x10c] ;  /* 0x00010c0001027983 */ /* 0x0007640000300800 */
[----:B------:R-:W-:Y:S02]  /*7140*/  PRMT R182, R182, 0x5410, R0 ;  /* 0x00005410b6b67816 */ /* 0x000fe40000000000 */
[----:B------:R3:W5:Y:S05]  /*7150*/  LDL.LU R0, [R1+0x108] ;  /* 0x0001080001007983 */ /* 0x00076a0000300800 */
.L_x_10352:
[----:B-----5:R1:W-:Y:S04]  /*7160*/  STL [R1+0x10c], R2 ;  /* 0x00010c0201007387 */ /* 0x0203e80000100800 */
[----:B------:R2:W-:Y:S01]  /*7170*/  STL [R1+0x108], R0 ;  /* 0x0001080001007387 */ /* 0x0005e20000100800 */
[----:B-1----:R-:W-:-:S05]  /*7180*/  MOV R2, UR16 ;  /* 0x0000001000027c02 */ /* 0x002fca0008000f00 */
[----:B--2---:R-:W-:-:S04]  /*7190*/  @P3 FFMA.FTZ R0, R207, R2, UR30 ;  /* 0x0000001ecf003e23 */ /* 0x004fc80008010002 */
[----:B------:R-:W-:Y:S01]  /*71a0*/  @P3 FADD.FTZ R2, R215, -R0 ;  /* 0x80000000d7023221 */ /* 0x000fe20000010000 */
[----:B------:R-:W-:-:S05]  /*71b0*/  HADD2.F32 R0, -RZ, R167.H0_H0 ;  /* 0x200000a7ff007230 */ /* 0x000fca0000004100 */
[----:B------:R-:W-:Y:S02]  /*71c0*/  @P3 FFMA.FTZ R0, R2, UR29, R0 ;  /* 0x0000001d02003c23 */ /* 0x000fe40008010000 */
[----:B------:R1:W5:Y:S04]  /*71d0*/  LDL.LU R2, [R1+0x10c] ;  /* 0x00010c0001027983 */ /* 0x0003680000300800 */
[----:B------:R2:W-:Y:S04]  /*71e0*/  STL [R1], R0 ;  /* 0x0000000001007387 */ /* 0x0005e80000100800 */
[----:B--2---:R1:W5:Y:S01]  /*71f0*/  LDL.LU R0, [R1+0x108] ;  /* 0x0001080001007983 */ /* 0x0043620000300800 */
        /* <DEDUP_REMOVED lines=9> */
[----:B------:R-:W2:Y:S01]  /*7290*/  LDL R187, [R1] ;  /* 0x0000000001bb7983 */ /* 0x000ea20000100800 */
[----:B------:R-:W-:Y:S02]  /*72a0*/  HADD2.F32 R191, -RZ, R179.H0_H0 ;  /* 0x200000b3ffbf7230 */ /* 0x000fe40000004100 */
[----:B--2---:R-:W-:-:S04]  /*72b0*/  FMUL.FTZ R187, R187, UR17 ;  /* 0x00000011bbbb7c20 */ /* 0x004fc80008410000 */
[-C--:B------:R-:W-:Y:S01]  /*72c0*/  FFMA.FTZ R42, R191, R187.reuse, R42 ;  /* 0x000000bbbf2a7223 */ /* 0x080fe2000001002a */
[----:B------:R-:W-:-:S05]  /*72d0*/  FMUL.FTZ R187, R134, R187 ;  /* 0x000000bb86bb7220 */ /* 0x000fca0000410000 */
[----:B------:R-:W-:-:S04]  /*72e0*/  F2FP.F16.F32.PACK_AB R187, RZ, R187 ;  /* 0x000000bbffbb723e */ /* 0x000fc800000000ff */
[----:B------:R-:W-:-:S07]  /*72f0*/  PRMT R183, R187, 0x7610, R183 ;  /* 0x00007610bbb77816 */ /* 0x000fce00000000b7 */
.L_x_10353:
[----:B------:R-:W2:Y:S02]  /*7300*/  LDL.LU R187, [R1] ;  /* 0x0000000001bb7983 */ /* 0x000ea40000300800 */
[----:B--2---:R-:W-:Y:S01]  /*7310*/  F2FP.F16.F32.PACK_AB R187, R190, R187 ;  /* 0x000000bbbebb723e */ /* 0x004fe200000000ff */
        /* <DEDUP_REMOVED lines=8> */
.L_x_10346:
        /* <DEDUP_REMOVED lines=13> */
.L_x_10355:
        /* <DEDUP_REMOVED lines=12> */
.L_x_10356:
        /* <DEDUP_REMOVED lines=12> */
.L_x_10357:
        /* <DEDUP_REMOVED lines=12> */
.L_x_10358:
        /* <DEDUP_REMOVED lines=12> */
.L_x_10359:
        /* <DEDUP_REMOVED lines=12> */
.L_x_10360:
        /* <DEDUP_REMOVED lines=12> */
.L_x_10361:
        /* <DEDUP_REMOVED lines=13> */
.L_x_10345:
        /* <DEDUP_REMOVED lines=24> */
.L_x_10363:
[----:B------:R-:W-:Y:S05]  /*7b40*/  BRA.U !UP2, `(.L_x_10364) ;  /* 0x000000010a187547 */ /* 0x000fea000b800000 */
[----:B-----5:R-:W-:Y:S02]  /*7b50*/  HADD2.F32 R185, -RZ, R176.H1_H1 ;  /* 0x300000b0ffb97230 */ /* 0x020fe40000004100 */
[----:B------:R-:W-:-:S04]  /*7b60*/  FMUL.FTZ R186, R187, UR17 ;  /* 0x00000011bbba7c20 */ /* 0x000fc80008410000 */
[-C--:B------:R-:W-:Y:S01]  /*7b70*/  FFMA.FTZ R37, R185, R186.reuse, R37 ;  /* 0x000000bab9257223 */ /* 0x080fe20000010025 */
[----:B------:R-:W-:-:S05]  /*7b80*/  FMUL.FTZ R185, R137, R186 ;  /* 0x000000ba89b97220 */ /* 0x000fca0000410000 */
[----:B------:R-:W-:-:S04]  /*7b90*/  F2FP.F16.F32.PACK_AB R185, RZ, R185 ;  /* 0x000000b9ffb9723e */ /* 0x000fc800000000ff */
[----:B------:R-:W-:-:S07]  /*7ba0*/  PRMT R180, R180, 0x5410, R185 ;  /* 0x00005410b4b47816 */ /* 0x000fce00000000b9 */
.L_x_10364:
[----:B------:R-:W-:Y:S05]  /*7bb0*/  BRA.U !UP2, `(.L_x_10365) ;  /* 0x000000010a187547 */ /* 0x000fea000b800000 */
[----:B-----5:R-:W-:Y:S02]  /*7bc0*/  HADD2.F32 R185, -RZ, R177.H0_H0 ;  /* 0x200000b1ffb97230 */ /* 0x020fe40000004100 */
[----:B------:R-:W-:-:S04]  /*7bd0*/  FMUL.FTZ R186, R190, UR17 ;  /* 0x00000011beba7c20 */ /* 0x000fc80008410000 */
[-C--:B------:R-:W-:Y:S01]  /*7be0*/  FFMA.FTZ R38, R185, R186.reuse, R38 ;  /* 0x000000bab9267223 */ /* 0x080fe20000010026 */
[----:B------:R-:W-:-:S05]  /*7bf0*/  FMUL.FTZ R185, R138, R186 ;  /* 0x000000ba8ab97220 */ /* 0x000fca0000410000 */
[----:B------:R-:W-:-:S04]  /*7c00*/  F2FP.F16.F32.PACK_AB R185, RZ, R185 ;  /* 0x000000b9ffb9723e */ /* 0x000fc800000000ff */
[----:B------:R-:W-:-:S07]  /*7c10*/  PRMT R181, R185, 0x7610, R181 ;  /* 0x00007610b9b57816 */ /* 0x000fce00000000b5 */
.L_x_10365:
        /* <DEDUP_REMOVED lines=12> */
.L_x_10366:
        /* <DEDUP_REMOVED lines=14> */
.L_x_10367:
        /* <DEDUP_REMOVED lines=9> */
[----:B0----5:R-:W-:-:S03]  /*7e50*/  HADD2.F32 R4, -RZ, R178.H1_H1 ;  /* 0x300000b2ff047230 */ /* 0x021fc60000004100 */
[----:B------:R0:W-:Y:S01]  /*7e60*/  STL [R1+0x108], R0 ;  /* 0x0001080001007387 */ /* 0x0001e20000100800 */
[----:B-1----:R-:W-:-:S04]  /*7e70*/  FMUL.FTZ R3, R186, UR17 ;  /* 0x00000011ba037c20 */ /* 0x002fc80008410000 */
[-C--:B------:R-:W-:Y:S01]  /*7e80*/  FFMA.FTZ R41, R4, R3.reuse, R41 ;  /* 0x0000000304297223 */ /* 0x080fe20000010029 */
[----:B------:R-:W-:Y:S01]  /*7e90*/  FMUL.FTZ R3, R133, R3 ;  /* 0x0000000385037220 */ /* 0x000fe20000410000 */
[----:B------:R1:W5:Y:S04]  /*7ea0*/  LDL.LU R4, [R1+0x114] ;  /* 0x0001140001047983 */ /* 0x0003680000300800 */
[----:B---3--:R-:W-:Y:S02]  /*7eb0*/  F2FP.F16.F32.PACK_AB R2, RZ, R3 ;  /* 0x00000003ff02723e */ /* 0x008fe400000000ff */
[----:B------:R1:W5:Y:S02]  /*7ec0*/  LDL.LU R3, [R1+0x110] ;  /* 0x0001100001037983 */ /* 0x0003640000300800 */
[----:B0-----:R-:W-:-:S02]  /*7ed0*/  PRMT R0, R2, 0x7610, R0 ;  /* 0x0000761002007816 */ /* 0x001fc40000000000 */
[----:B------:R1:W5:Y:S02]  /*7ee0*/  LDL.LU R2, [R1+0x10c] ;  /* 0x00010c0001027983 */ /* 0x0003640000300800 */
[----:B------:R-:W-:Y:S02]  /*7ef0*/  PRMT R182, R182, 0x5410, R0 ;  /* 0x00005410b6b67816 */ /* 0x000fe40000000000 */
[----:B------:R1:W5:Y:S05]  /*7f00*/  LDL.LU R0, [R1+0x108] ;  /* 0x0001080001007983 */ /* 0x00036a0000300800 */
.L_x_10368:
        /* <DEDUP_REMOVED lines=22> */
.L_x_10369:
        /* <DEDUP_REMOVED lines=9> */
.L_x_10362:
        /* <DEDUP_REMOVED lines=13> */
.L_x_10370:
        /* <DEDUP_REMOVED lines=13> */
.L_x_10371:
        /* <DEDUP_REMOVED lines=13> */
.L_x_10372:
        /* <DEDUP_REMOVED lines=13> */
.L_x_10373:
        /* <DEDUP_REMOVED lines=13> */
.L_x_10374:
        /* <DEDUP_REMOVED lines=13> */
.L_x_10375:
        /* <DEDUP_REMOVED lines=13> */
.L_x_10376:
        /* <DEDUP_REMOVED lines=13> */
.L_x_10354:
        /* <DEDUP_REMOVED lines=16> */
.L_x_10377:
        /* <DEDUP_REMOVED lines=30> */
.L_x_10380:
[----:B------:R-:W-:Y:S05]  /*8a60*/  BRA.U !UP2, `(.L_x_10381) ;  /* 0x000000010a187547 */ /* 0x000fea000b800000 */
[----:B-----5:R-:W-:Y:S02]  /*8a70*/  HADD2.F32 R186, -RZ, R176.H1_H1 ;  /* 0x300000b0ffba7230 */ /* 0x020fe40000004100 */
[----:B------:R-:W-:-:S04]  /*8a80*/  FMUL.FTZ R191, R187, UR17 ;  /* 0x00000011bbbf7c20 */ /* 0x000fc80008410000 */
[-C--:B------:R-:W-:Y:S01]  /*8a90*/  FFMA.FTZ R45, R186, R191.reuse, R45 ;  /* 0x000000bfba2d7223 */ /* 0x080fe2000001002d */
[----:B------:R-:W-:-:S05]  /*8aa0*/  FMUL.FTZ R186, R129, R191 ;  /* 0x000000bf81ba7220 */ /* 0x000fca0000410000 */
[----:B------:R-:W-:-:S04]  /*8ab0*/  F2FP.F16.F32.PACK_AB R186, RZ, R186 ;  /* 0x000000baffba723e */ /* 0x000fc800000000ff */
[----:B------:R-:W-:-:S07]  /*8ac0*/  PRMT R180, R180, 0x5410, R186 ;  /* 0x00005410b4b47816 */ /* 0x000fce00000000ba */
.L_x_10381:
[----:B------:R-:W-:Y:S05]  /*8ad0*/  BRA.U !UP2, `(.L_x_10382) ;  /* 0x000000010a187547 */ /* 0x000fea000b800000 */
[----:B-----5:R-:W-:Y:S02]  /*8ae0*/  HADD2.F32 R186, -RZ, R177.H0_H0 ;  /* 0x200000b1ffba7230 */ /* 0x020fe40000004100 */
[----:B------:R-:W-:-:S04]  /*8af0*/  FMUL.FTZ R191, R190, UR17 ;  /* 0x00000011bebf7c20 */ /* 0x000fc80008410000 */
[-C--:B------:R-:W-:Y:S01]  /*8b00*/  FFMA.FTZ R46, R186, R191.reuse, R46 ;  /* 0x000000bfba2e7223 */ /* 0x080fe2000001002e */
[----:B------:R-:W-:-:S05]  /*8b10*/  FMUL.FTZ R186, R130, R191 ;  /* 0x000000bf82ba7220 */ /* 0x000fca0000410000 */
[----:B------:R-:W-:-:S04]  /*8b20*/  F2FP.F16.F32.PACK_AB R186, RZ, R186 ;  /* 0x000000baffba723e */ /* 0x000fc800000000ff */
[----:B------:R-:W-:-:S07]  /*8b30*/  PRMT R181, R186, 0x7610, R181 ;  /* 0x00007610bab57816 */ /* 0x000fce00000000b5 */
.L_x_10382:
[----:B------:R-:W-:Y:S05]  /*8b40*/  BRA.U !UP2, `(.L_x_10383) ;  /* 0x000000010a187547 */ /* 0x000fea000b800000 */
[----:B-----5:R-:W-:Y:S02]  /*8b50*/  HADD2.F32 R186, -RZ, R177.H1_H1 ;  /* 0x300000b1ffba7230 */ /* 0x020fe40000004100 */
[----:B------:R-:W-:-:S04]  /*8b60*/  FMUL.FTZ R191, R185, UR17 ;  /* 0x00000011b9bf7c20 */ /* 0x000fc80008410000 */
[-C--:B------:R-:W-:Y:S01]  /*8b70*/  FFMA.FTZ R47, R186, R191.reuse, R47 ;  /* 0x000000bfba2f7223 */ /* 0x080fe2000001002f */
[----:B------:R-:W-:-:S05]  /*8b80*/  FMUL.FTZ R186, R131, R191 ;  /* 0x000000bf83ba7220 */ /* 0x000fca0000410000 */
[----:B------:R-:W-:-:S04]  /*8b90*/  F2FP.F16.F32.PACK_AB R186, RZ, R186 ;  /* 0x000000baffba723e */ /* 0x000fc800000000ff */
[----:B------:R-:W-:-:S07]  /*8ba0*/  PRMT R181, R181, 0x5410, R186 ;  /* 0x00005410b5b57816 */ /* 0x000fce00000000ba */
.L_x_10383:
        /* <DEDUP_REMOVED lines=14> */
.L_x_10384:
        /* <DEDUP_REMOVED lines=23> */
.L_x_10385:
        /* <DEDUP_REMOVED lines=26> */
.L_x_10386:
        /* <DEDUP_REMOVED lines=10> */
.L_x_10379:
        /* <DEDUP_REMOVED lines=13> */
.L_x_10388:
        /* <DEDUP_REMOVED lines=12> */
.L_x_10389:
        /* <DEDUP_REMOVED lines=12> */
.L_x_10390:
        /* <DEDUP_REMOVED lines=12> */
.L_x_10391:
        /* <DEDUP_REMOVED lines=12> */
.L_x_10392:
        /* <DEDUP_REMOVED lines=12> */
.L_x_10393:
        /* <DEDUP_REMOVED lines=12> */
.L_x_10394:
        /* <DEDUP_REMOVED lines=13> */
.L_x_10378:
        /* <DEDUP_REMOVED lines=24> */
.L_x_10396:
[----:B------:R-:W-:Y:S05]  /*97e0*/  BRA.U !UP2, `(.L_x_10397) ;  /* 0x000000010a187547 */ /* 0x000fea000b800000 */
[----:B-----5:R-:W-:Y:S02]  /*97f0*/  HADD2.F32 R185, -RZ, R176.H1_H1 ;  /* 0x300000b0ffb97230 */ /* 0x020fe40000004100 */
[----:B------:R-:W-:-:S04]  /*9800*/  FMUL.FTZ R186, R187, UR17 ;  /* 0x00000011bbba7c20 */ /* 0x000fc80008410000 */
[-C--:B------:R-:W-:Y:S01]  /*9810*/  FFMA.FTZ R45, R185, R186.reuse, R45 ;  /* 0x000000bab92d7223 */ /* 0x080fe2000001002d */
[----:B------:R-:W-:-:S05]  /*9820*/  FMUL.FTZ R185, R129, R186 ;  /* 0x000000ba81b97220 */ /* 0x000fca0000410000 */
[----:B------:R-:W-:-:S04]  /*9830*/  F2FP.F16.F32.PACK_AB R185, RZ, R185 ;  /* 0x000000b9ffb9723e */ /* 0x000fc800000000ff */
[----:B------:R-:W-:-:S07]  /*9840*/  PRMT R180, R180, 0x5410, R185 ;  /* 0x00005410b4b47816 */ /* 0x000fce00000000b9 */
.L_x_10397:
[----:B------:R-:W-:Y:S05]  /*9850*/  BRA.U !UP2, `(.L_x_10398) ;  /* 0x000000010a187547 */ /* 0x000fea000b800000 */
[----:B-----5:R-:W-:Y:S02]  /*9860*/  HADD2.F32 R185, -RZ, R177.H0_H0 ;  /* 0x200000b1ffb97230 */ /* 0x020fe40000004100 */
[----:B------:R-:W-:-:S04]  /*9870*/  FMUL.FTZ R186, R190, UR17 ;  /* 0x00000011beba7c20 */ /* 0x000fc80008410000 */
[-C--:B------:R-:W-:Y:S01]  /*9880*/  FFMA.FTZ R46, R185, R186.reuse, R46 ;  /* 0x000000bab92e7223 */ /* 0x080fe2000001002e */
[----:B------:R-:W-:-:S05]  /*9890*/  FMUL.FTZ R185, R130, R186 ;  /* 0x000000ba82b97220 */ /* 0x000fca0000410000 */
[----:B------:R-:W-:-:S04]  /*98a0*/  F2FP.F16.F32.PACK_AB R185, RZ, R185 ;  /* 0x000000b9ffb9723e */ /* 0x000fc800000000ff */
[----:B------:R-:W-:-:S07]  /*98b0*/  PRMT R181, R185, 0x7610, R181 ;  /* 0x00007610b9b57816 */ /* 0x000fce00000000b5 */
.L_x_10398:
        /* <DEDUP_REMOVED lines=12> */
.L_x_10399:
        /* <DEDUP_REMOVED lines=14> */
.L_x_10400:
        /* <DEDUP_REMOVED lines=21> */
.L_x_10401:
        /* <DEDUP_REMOVED lines=22> */
.L_x_10402:
        /* <DEDUP_REMOVED lines=9> */
.L_x_10395:
        /* <DEDUP_REMOVED lines=13> */
.L_x_10403:
        /* <DEDUP_REMOVED lines=13> */
.L_x_10404:
        /* <DEDUP_REMOVED lines=13> */
.L_x_10405:
        /* <DEDUP_REMOVED lines=13> */
.L_x_10406:
        /* <DEDUP_REMOVED lines=13> */
.L_x_10407:
        /* <DEDUP_REMOVED lines=13> */
.L_x_10408:
        /* <DEDUP_REMOVED lines=13> */
.L_x_10409:
        /* <DEDUP_REMOVED lines=13> */
.L_x_10387:
        /* <DEDUP_REMOVED lines=17> */
.L_x_10410:
[----:B------:R-:W-:Y:S05]  /*a530*/  @!P0 BRA `(.L_x_10411) ;  /* 0x0000000c00348947 */ /* 0x000fea0003800000 */
[----:B------:R-:W-:Y:S05]  /*a540*/  @!P1 BRA `(.L_x_10412) ;  /* 0x0000000400a89947 */ /* 0x000fea0003800000 */
[----:B------:R-:W-:Y:S01]  /*a550*/  ISETP.LT.AND P0, PT, RZ, UR32, PT ;  /* 0x00000020ff007c0c */ /* 0x000fe2000bf01270 */
[----:B0-----:R-:W-:Y:S01]  /*a560*/  HADD2.F32 R189, -RZ, R173.H0_H0 ;  /* 0x200000adffbd7230 */ /* 0x001fe20000004100 */
[----:B------:R-:W-:Y:S01]  /*a570*/  MOV R186, UR16 ;  /* 0x0000001000ba7c02 */ /* 0x000fe20008000f00 */
[--C-:B------:R-:W-:Y:S01]  /*a580*/  HADD2.F32 R184, -RZ, R172.reuse.H1_H1 ;  /* 0x300000acffb87230 */ /* 0x100fe20000004100 */
[----:B------:R-:W-:Y:S01]  /*a590*/  MOV R185, UR16 ;  /* 0x0000001000b97c02 */ /* 0x000fe20008000f00 */
[----:B------:R-:W-:Y:S01]  /*a5a0*/  HADD2.F32 R190, -RZ, R172.H0_H0 ;  /* 0x200000acffbe7230 */ /* 0x000fe20000004100 */
        /* <DEDUP_REMOVED lines=13> */
[----:B------:R-:W-:-:S04]  /*a680*/  @P0 FADD.FTZ R186, R241, -R186 ;  /* 0x800000baf1ba0221 */ /* 0x000fc80000010000 */
        /* <DEDUP_REMOVED lines=8> */
.L_x_10413:
[----:B------:R-:W-:Y:S05]  /*a710*/  BRA.U !UP2, `(.L_x_10414) ;  /* 0x000000010a187547 */ /* 0x000fea000b800000 */
[----:B-----5:R-:W-:Y:S02]  /*a720*/  HADD2.F32 R186, -RZ, R176.H1_H1 ;  /* 0x300000b0ffba7230 */ /* 0x020fe40000004100 */
[----:B------:R-:W-:-:S04]  /*a730*/  FMUL.FTZ R187, R184, UR17 ;  /* 0x00000011b8bb7c20 */ /* 0x000fc80008410000 */
[-C--:B------:R-:W-:Y:S01]  /*a740*/  FFMA.FTZ R53, R186, R187.reuse, R53 ;  /* 0x000000bbba357223 */ /* 0x080fe20000010035 */
[----:B------:R-:W-:-:S05]  /*a750*/  FMUL.FTZ R186, R121, R187 ;  /* 0x000000bb79ba7220 */ /* 0x000fca0000410000 */
[----:B------:R-:W-:-:S04]  /*a760*/  F2FP.F16.F32.PACK_AB R186, RZ, R186 ;  /* 0x000000baffba723e */ /* 0x000fc800000000ff */
[----:B------:R-:W-:-:S07]  /*a770*/  PRMT R180, R180, 0x5410, R186 ;  /* 0x00005410b4b47816 */ /* 0x000fce00000000ba */
.L_x_10414:
[----:B------:R-:W-:Y:S05]  /*a780*/  BRA.U !UP2, `(.L_x_10415) ;  /* 0x000000010a187547 */ /* 0x000fea000b800000 */
[----:B-----5:R-:W-:Y:S02]  /*a790*/  HADD2.F32 R186, -RZ, R177.H0_H0 ;  /* 0x200000b1ffba7230 */ /* 0x020fe40000004100 */
[----:B------:R-:W-:-:S04]  /*a7a0*/  FMUL.FTZ R187, R189, UR17 ;  /* 0x00000011bdbb7c20 */ /* 0x000fc80008410000 */
[-C--:B------:R-:W-:Y:S01]  /*a7b0*/  FFMA.FTZ R54, R186, R187.reuse, R54 ;  /* 0x000000bbba367223 */ /* 0x080fe20000010036 */
[----:B------:R-:W-:-:S05]  /*a7c0*/  FMUL.FTZ R186, R122, R187 ;  /* 0x000000bb7aba7220 */ /* 0x000fca0000410000 */
[----:B------:R-:W-:-:S04]  /*a7d0*/  F2FP.F16.F32.PACK_AB R186, RZ, R186 ;  /* 0x000000baffba723e */ /* 0x000fc800000000ff */
[----:B------:R-:W-:-:S07]  /*a7e0*/  PRMT R181, R186, 0x7610, R181 ;  /* 0x00007610bab57816 */ /* 0x000fce00000000b5 */
.L_x_10415:
[----:B------:R-:W-:Y:S05]  /*a7f0*/  BRA.U !UP2, `(.L_x_10416) ;  /* 0x000000010a187547 */ /* 0x000fea000b800000 */
[----:B-----5:R-:W-:Y:S02]  /*a800*/  HADD2.F32 R186, -RZ, R177.H1_H1 ;  /* 0x300000b1ffba7230 */ /* 0x020fe40000004100 */
[----:B------:R-:W-:-:S04]  /*a810*/  FMUL.FTZ R187, R185, UR17 ;  /* 0x00000011b9bb7c20 */ /* 0x000fc80008410000 */
[-C--:B------:R-:W-:Y:S01]  /*a820*/  FFMA.FTZ R55, R186, R187.reuse, R55 ;  /* 0x000000bbba377223 */ /* 0x080fe20000010037 */
[----:B------:R-:W-:-:S05]  /*a830*/  FMUL.FTZ R186, R123, R187 ;  /* 0x000000bb7bba7220 */ /* 0x000fca0000410000 */
[----:B------:R-:W-:-:S04]  /*a840*/  F2FP.F16.F32.PACK_AB R186, RZ, R186 ;  /* 0x000000baffba723e */ /* 0x000fc800000000ff */
[----:B------:R-:W-:-:S07]  /*a850*/  PRMT R181, R181, 0x5410, R186 ;  /* 0x00005410b5b57816 */ /* 0x000fce00000000ba */
.L_x_10416:
        /* <DEDUP_REMOVED lines=12> */
.L_x_10417:
        /* <DEDUP_REMOVED lines=9> */
[-C--:B------:R-:W-:Y:S02]  /*a9b0*/  FFMA.FTZ R57, R0, R187.reuse, R57 ;  /* 0x000000bb00397223 */ /* 0x080fe40000010039 */
[----:B------:R0:W5:Y:S01]  /*a9c0*/  LDL.LU R0, [R1+0x108] ;  /* 0x0001080001007983 */ /* 0x0001620000300800 */
[----:B------:R-:W-:-:S05]  /*a9d0*/  FMUL.FTZ R187, R117, R187 ;  /* 0x000000bb75bb7220 */ /* 0x000fca0000410000 */
[----:B------:R-:W-:-:S04]  /*a9e0*/  F2FP.F16.F32.PACK_AB R187, RZ, R187 ;  /* 0x000000bbffbb723e */ /* 0x000fc800000000ff */
[----:B0-----:R-:W-:-:S07]  /*a9f0*/  PRMT R182, R182, 0x5410, R187 ;  /* 0x00005410b6b67816 */ /* 0x001fce00000000bb */
.L_x_10418:
[----:B------:R-:W-:Y:S01]  /*aa00*/  MOV R187, UR16 ;  /* 0x0000001000bb7c02 */ /* 0x000fe20008000f00 */
[----:B-----5:R0:W-:Y:S04]  /*aa10*/  STL [R1+0x108], R0 ;  /* 0x0001080001007387 */ /* 0x0201e80000100800 */
[----:B------:R-:W-:-:S04]  /*aa20*/  @P0 FFMA.FTZ R187, R239, R187, UR30 ;  /* 0x0000001eefbb0e23 */ /* 0x000fc800080100bb */
[----:B0-----:R-:W-:Y:S01]  /*aa30*/  @P0 FADD.FTZ R0, R247, -R187 ;  /* 0x800000bbf7000221 */ /* 0x001fe20000010000 */
        /* <DEDUP_REMOVED lines=11> */
[----:B0-----:R-:W-:Y:S06]  /*aaf0*/  BRA.U !UP2, `(.L_x_10419) ;  /* 0x000000010a187547 */ /* 0x001fec000b800000 */
[----:B------:R-:W-:Y:S02]  /*ab00*/  HADD2.F32 R191, -RZ, R179.H0_H0 ;  /* 0x200000b3ffbf7230 */ /* 0x000fe40000004100 */
[----:B------:R-:W-:-:S04]  /*ab10*/  FMUL.FTZ R190, R187, UR17 ;  /* 0x00000011bbbe7c20 */ /* 0x000fc80008410000 */
[-C--:B------:R-:W-:Y:S01]  /*ab20*/  FFMA.FTZ R58, R191, R190.reuse, R58 ;  /* 0x000000bebf3a7223 */ /* 0x080fe2000001003a */
[----:B------:R-:W-:-:S05]  /*ab30*/  FMUL.FTZ R190, R118, R190 ;  /* 0x000000be76be7220 */ /* 0x000fca0000410000 */
[----:B------:R-:W-:-:S04]  /*ab40*/  F2FP.F16.F32.PACK_AB R190, RZ, R190 ;  /* 0x000000beffbe723e */ /* 0x000fc800000000ff */
[----:B------:R-:W-:-:S07]  /*ab50*/  PRMT R183, R190, 0x7610, R183 ;  /* 0x00007610beb77816 */ /* 0x000fce00000000b7 */
.L_x_10419:
        /* <DEDUP_REMOVED lines=9> */
.L_x_10412:
        /* <DEDUP_REMOVED lines=13> */
.L_x_10421:
        /* <DEDUP_REMOVED lines=12> */
.L_x_10422:
        /* <DEDUP_REMOVED lines=12> */
.L_x_10423:
        /* <DEDUP_REMOVED lines=12> */
.L_x_10424:
        /* <DEDUP_REMOVED lines=12> */
.L_x_10425:
        /* <DEDUP_REMOVED lines=12> */
.L_x_10426:
        /* <DEDUP_REMOVED lines=12> */
.L_x_10427:
        /* <DEDUP_REMOVED lines=13> */
.L_x_10411:
        /* <DEDUP_REMOVED lines=19> */
[----:B0-----:R-:W-:-:S04]  /*b340*/  FMUL.FTZ R189, R184, UR17 ;  /* 0x00000011b8bd7c20 */ /* 0x001fc80008410000 */
[-C--:B------:R-:W-:Y:S01]  /*b350*/  FFMA.FTZ R52, R186, R189.reuse, R52 ;  /* 0x000000bdba347223 */ /* 0x080fe20000010034 */
[----:B------:R-:W-:-:S05]  /*b360*/  FMUL.FTZ R186, R120, R189 ;  /* 0x000000bd78ba7220 */ /* 0x000fca0000410000 */
[----:B------:R-:W-:-:S04]  /*b370*/  F2FP.F16.F32.PACK_AB R186, RZ, R186 ;  /* 0x000000baffba723e */ /* 0x000fc800000000ff */
[----:B------:R-:W-:-:S07]  /*b380*/  PRMT R180, R186, 0x7610, R180 ;  /* 0x00007610bab47816 */ /* 0x000fce00000000b4 */
.L_x_10429:
[----:B------:R-:W-:Y:S05]  /*b390*/  BRA.U !UP2, `(.L_x_10430) ;  /* 0x000000010a187547 */ /* 0x000fea000b800000 */
[----:B-----5:R-:W-:Y:S02]  /*b3a0*/  HADD2.F32 R186, -RZ, R176.H1_H1 ;  /* 0x300000b0ffba7230 */ /* 0x020fe40000004100 */
[----:B0-----:R-:W-:-:S04]  /*b3b0*/  FMUL.FTZ R189, R187, UR17 ;  /* 0x00000011bbbd7c20 */ /* 0x001fc80008410000 */
[-C--:B------:R-:W-:Y:S01]  /*b3c0*/  FFMA.FTZ R53, R186, R189.reuse, R53 ;  /* 0x000000bdba357223 */ /* 0x080fe20000010035 */
[----:B------:R-:W-:-:S05]  /*b3d0*/  FMUL.FTZ R186, R121, R189 ;  /* 0x000000bd79ba7220 */ /* 0x000fca0000410000 */
[----:B------:R-:W-:-:S04]  /*b3e0*/  F2FP.F16.F32.PACK_AB R186, RZ, R186 ;  /* 0x000000baffba723e */ /* 0x000fc800000000ff */
[----:B------:R-:W-:-:S07]  /*b3f0*/  PRMT R180, R180, 0x5410, R186 ;  /* 0x00005410b4b47816 */ /* 0x000fce00000000ba */
.L_x_10430:
[----:B------:R-:W-:Y:S05]  /*b400*/  BRA.U !UP2, `(.L_x_10431) ;  /* 0x000000010a187547 */ /* 0x000fea000b800000 */
[----:B-----5:R-:W-:Y:S02]  /*b410*/  HADD2.F32 R186, -RZ, R177.H0_H0 ;  /* 0x200000b1ffba7230 */ /* 0x020fe40000004100 */
[----:B0-----:R-:W-:-:S04]  /*b420*/  FMUL.FTZ R189, R185, UR17 ;  /* 0x00000011b9bd7c20 */ /* 0x001fc80008410000 */
[-C--:B------:R-:W-:Y:S01]  /*b430*/  FFMA.FTZ R54, R186, R189.reuse, R54 ;  /* 0x000000bdba367223 */ /* 0x080fe20000010036 */
[----:B------:R-:W-:-:S05]  /*b440*/  FMUL.FTZ R186, R122, R189 ;  /* 0x000000bd7aba7220 */ /* 0x000fca0000410000 */
[----:B------:R-:W-:-:S04]  /*b450*/  F2FP.F16.F32.PACK_AB R186, RZ, R186 ;  /* 0x000000baffba723e */ /* 0x000fc800000000ff */
[----:B------:R-:W-:-:S07]  /*b460*/  PRMT R181, R186, 0x7610, R181 ;  /* 0x00007610bab57816 */ /* 0x000fce00000000b5 */
.L_x_10431:
        /* <DEDUP_REMOVED lines=8> */
[-C--:B------:R-:W-:Y:S01]  /*b4f0*/  FFMA.FTZ R55, R186, R190.reuse, R55 ;  /* 0x000000beba377223 */ /* 0x080fe20000010037 */
[----:B------:R-:W-:-:S05]  /*b500*/  FMUL.FTZ R186, R123, R190 ;  /* 0x000000be7bba7220 */ /* 0x000fca0000410000 */
[----:B------:R-:W-:-:S04]  /*b510*/  F2FP.F16.F32.PACK_AB R186, RZ, R186 ;  /* 0x000000baffba723e */ /* 0x000fc800000000ff */
[----:B------:R-:W-:-:S07]  /*b520*/  PRMT R181, R181, 0x5410, R186 ;  /* 0x00005410b5b57816 */ /* 0x000fce00000000ba */
.L_x_10432:
        /* <DEDUP_REMOVED lines=12> */
.L_x_10433:
        /* <DEDUP_REMOVED lines=14> */
.L_x_10434:
        /* <DEDUP_REMOVED lines=20> */
.L_x_10435:
        /* <DEDUP_REMOVED lines=9> */
.L_x_10428:
        /* <DEDUP_REMOVED lines=13> */
.L_x_10436:
        /* <DEDUP_REMOVED lines=13> */
.L_x_10437:
        /* <DEDUP_REMOVED lines=13> */
.L_x_10438:
        /* <DEDUP_REMOVED lines=13> */
.L_x_10439:
        /* <DEDUP_REMOVED lines=13> */
.L_x_10440:
        /* <DEDUP_REMOVED lines=13> */
.L_x_10441:
        /* <DEDUP_REMOVED lines=13> */
.L_x_10442:
        /* <DEDUP_REMOVED lines=13> */
.L_x_10420:
        /* <DEDUP_REMOVED lines=13> */
.L_x_10274:
        /* <DEDUP_REMOVED lines=66> */
.L_x_10444:
        /* <DEDUP_REMOVED lines=15> */
.L_x_19381:


//--------------------- .text._ZN10layer_norm13ln_bwd_kernelINS_13Kernel_traitsIf6__halfS2_S2_fjLj5120ELj1ELj1ELj4ELj16ENS_18Kernel_traits_baseILj5120EfS2_S2_S2_fjLj128EEEEELb1ELb0ELb0ELb0EEEvNS_9BwdParamsE --------------------------
	.section	.text._ZN10layer_norm13ln_bwd_kernelINS_13Kernel_traitsIf6__halfS2_S2_fjLj5120ELj1ELj1ELj4ELj16ENS_18Kernel_traits_baseILj5120EfS2_S2_S2_fjLj128EEEEELb1ELb0ELb0ELb0EEEvNS_9BwdParamsE,"ax",@progbits
	.align	128
        .global         _ZN10layer_norm13ln_bwd_kernelINS_13Kernel_traitsIf6__halfS2_S2_fjLj5120ELj1ELj1ELj4ELj16ENS_18Kernel_traits_baseILj5120EfS2_S2_S2_fjLj128EEEEELb1ELb0ELb0ELb0EEEvNS_9BwdParamsE
        .type           _ZN10layer_norm13ln_bwd_kernelINS_13Kernel_traitsIf6__halfS2_S2_fjLj5120ELj1ELj1ELj4ELj16ENS_18Kernel_traits_baseILj5120EfS2_S2_S2_fjLj128EEEEELb1ELb0ELb0ELb0EEEvNS_9BwdParamsE,@function
        .size           _ZN10layer_norm13ln_bwd_kernelINS_13Kernel_traitsIf6__halfS2_S2_fjLj5120ELj1ELj1ELj4ELj16ENS_18Kernel_traits_baseILj5120EfS2_S2_S2_fjLj128EEEEELb1ELb0ELb0ELb0EEEvNS_9BwdParamsE,(.L_x_19382 - _ZN10layer_norm13ln_bwd_kernelINS_13Kernel_traitsIf6__halfS2_S2_fjLj5120ELj1ELj1ELj4ELj16ENS_18Kernel_traits_baseILj5120EfS2_S2_S2_fjLj128EEEEELb1ELb0ELb0ELb0EEEvNS_9BwdParamsE)
        .other          _ZN10layer_norm13ln_bwd_kernelINS_13Kernel_traitsIf6__halfS2_S2_fjLj5120ELj1ELj1ELj4ELj16ENS_18Kernel_traits_baseILj5120EfS2_S2_S2_fjLj128EEEEELb1ELb0ELb0ELb0EEEvNS_9BwdParamsE,@"STO_CUDA_ENTRY STV_DEFAULT"
_ZN10layer_norm13ln_bwd_kernelINS_13Kernel_traitsIf6__halfS2_S2_fjLj5120ELj1ELj1ELj4ELj16ENS_18Kernel_traits_baseILj5120EfS2_S2_S2_fjLj128EEEEELb1ELb0ELb0ELb0EEEvNS_9BwdParamsE:
.text._ZN10layer_norm13ln_bwd_kernelINS_13Kernel_traitsIf6__halfS2_S2_fjLj5120ELj1ELj1ELj4ELj16ENS_18Kernel_traits_baseILj5120EfS2_S2_S2_fjLj128EEEEELb1ELb0ELb0ELb0EEEvNS_9BwdParamsE:
        /* <DEDUP_REMOVED lines=135> */
.L_x_10496:
[----:B0-----:R-:W-:Y:S02]  /*0870*/  UIMAD.WIDE UR4, UR7, 0x4, UR8 ;  /* 0x00000004070478a5 */ /* 0x001fe4000f8e0208 */
[----:B------:R-:W-:-:S04]  /*0880*/  UIMAD.WIDE UR12, UR7, 0x4, UR10 ;  /* 0x00000004070c78a5 */ /* 0x000fc8000f8e020a */
[----:B-1234-:R-:W-:Y:S02]  /*0890*/  MOV R174, UR4 ;  /* 0x0000000400ae7c02 */ /* 0x01efe40008000f00 */
[----:B------:R-:W-:Y:S02]  /*08a0*/  MOV R175, UR5 ;  /* 0x0000000500af7c02 */ /* 0x000fe40008000f00 */
[----:B------:R-:W-:Y:S01]  /*08b0*/  MOV R172, UR12 ;  /* 0x0000000c00ac7c02 */ /* 0x000fe20008000f00 */
[----:B------:R-:W0:Y:S01]  /*08c0*/  @UP0 LDCU.64 UR4, c[0x0][0x3e0] ;  /* 0x00007c00ff0407ac */ /* 0x000e220008000a00 */
[----:B------:R-:W-:Y:S01]  /*08d0*/  MOV R173, UR13 ;  /* 0x0000000d00ad7c02 */ /* 0x000fe20008000f00 */
[----:B------:R-:W3:Y:S04]  /*08e0*/  LDG.E R174, desc[UR14][R174.64] ;  /* 0x0000000eaeae7981 */ /* 0x000ee8000c1e1900 */
[----:B------:R4:W3:Y:S01]  /*08f0*/  LDG.E R172, desc[UR14][R172.64] ;  /* 0x0000000eacac7981 */ /* 0x0008e2000c1e1900 */
[----:B------:R-:W-:Y:S01]  /*0900*/  PLOP3.LUT P0, PT, PT, PT, UP0, 0x80, 0x8 ;  /* 0x000000000008781c */ /* 0x000fe20003f0f008 */
[----:B------:R-:W4:Y:S01]  /*0910*/  S2R R0, SR_TID.X ;  /* 0x0000000000007919 */ /* 0x000f220000002100 */
[----:B0-----:R-:W-:-:S06]  /*0920*/  @UP0 UIMAD.WIDE UR4, UR7, 0x2, UR4 ;  /* 0x00000002070408a5 */ /* 0x001fcc000f8e0204 */
[----:B------:R-:W-:Y:S01]  /*0930*/  MOV R236, UR4 ;  /* 0x0000000400ec7c02 */ /* 0x000fe20008000f00 */
[----:B-1----:R-:W-:Y:S01]  /*0940*/  UIMAD UR4, UR7, UR6, URZ ;  /* 0x00000006070472a4 */ /* 0x002fe2000f8e02ff */
[----:B------:R-:W-:-:S03]  /*0950*/  MOV R237, UR5 ;  /* 0x0000000500ed7c02 */ /* 0x000fc60008000f00 */
[----:B------:R-:W-:Y:S01]  /*0960*/  USHF.R.S32.HI UR5, URZ, 0x1f, UR4 ;  /* 0x0000001fff057899 */ /* 0x000fe20008011404 */
[C---:B------:R-:W-:Y:S02]  /*0970*/  ISETP.GE.U32.AND P5, PT, R27.reuse, 0x80, PT ;  /* 0x000000801b00780c */ /* 0x040fe40003fa6070 */
[----:B--2---:R-:W-:Y:S01]  /*0980*/  ISETP.NE.AND P6, PT, RZ, UR16, PT ;  /* 0x00000010ff007c0c */ /* 0x004fe2000bfc5270 */
[----:B------:R-:W-:Y:S01]  /*0990*/  ULEA.HI UR5, UR5, UR4, URZ, 0x3 ;  /* 0x0000000405057291 */ /* 0x000fe2000f8f18ff */
[----:B------:R-:W-:Y:S01]  /*09a0*/  BSSY.RECONVERGENT B0, `(.L_x_10446) ;  /* 0x0000065000007945 */ /* 0x000fe20003800200 */
[----:B-----5:R0:W5:Y:S01]  /*09b0*/  @P0 LDG.E.U16 R236, desc[UR14][R236.64] ;  /* 0x0000000eecec0981 */ /* 0x020162000c1e1500 */
[C---:B------:R-:W-:Y:S02]  /*09c0*/  ISETP.GE.U32.AND P4, PT, R27.reuse, 0x100, PT ;  /* 0x000001001b00780c */ /* 0x040fe40003f86070 */
[----:B------:R-:W-:Y:S02]  /*09d0*/  CS2R R238, SRZ ;  /* 0x0000000000ee7805 */ /* 0x000fe4000001ff00 */
[----:B------:R-:W-:-:S02]  /*09e0*/  ISETP.GE.U32.AND P3, PT, R27, 0x180, PT ;  /* 0x000001801b00780c */ /* 0x000fc40003f66070 */
[----:B----4-:R-:W-:Y:S02]  /*09f0*/  MOV R173, UR5 ;  /* 0x0000000500ad7c02 */ /* 0x010fe40008000f00 */
[----:B------:R-:W-:Y:S02]  /*0a00*/  ISETP.GE.U32.AND P2, PT, R27, 0x200, PT ;  /* 0x000002001b00780c */ /* 0x000fe40003f46070 */
[----:B------:R-:W-:Y:S02]  /*0a10*/  LEA.HI.SX32 R26, R173, R0, 0x1d ;  /* 0x00000000ad1a7211 */ /* 0x000fe400078feaff */
[----:B------:R-:W-:Y:S02]  /*0a20*/  ISETP.GE.U32.AND P1, PT, R27, 0x280, PT ;  /* 0x000002801b00780c */ /* 0x000fe40003f26070 */
        /* <DEDUP_REMOVED lines=19> */
[----:B------:R-:W-:Y:S01]  /*0b60*/  IADD3 R237, PT, PT, R26, 0x80, RZ ;  /* 0x000000801aed7810 */ /* 0x000fe20007ffe0ff */
[----:B---3--:R-:W-:Y:S02]  /*0b70*/  HADD2.F32 R224, -RZ, R172.H0_H0 ;  /* 0x200000acffe07230 */ /* 0x008fe40000004100 */
[----:B------:R-:W-:-:S03]  /*0b80*/  HADD2.F32 R226, -RZ, R173.H0_H0 ;  /* 0x200000adffe27230 */ /* 0x000fc60000004100 */
[----:B------:R-:W-:Y:S01]  /*0b90*/  FADD.FTZ R224, R224, -UR12 ;  /* 0x8000000ce0e07e21 */ /* 0x000fe20008010000 */
[----:B------:R-:W-:Y:S02]  /*0ba0*/  HADD2.F32 R173, -RZ, R173.H1_H1 ;  /* 0x300000adffad7230 */ /* 0x000fe40000004100 */
[----:B----4-:R-:W-:Y:S02]  /*0bb0*/  HADD2.F32 R233, -RZ, R176.H0_H0 ;  /* 0x200000b0ffe97230 */ /* 0x010fe40000004100 */
[----:B------:R-:W-:Y:S01]  /*0bc0*/  FMUL.FTZ R235, R224, UR13 ;  /* 0x0000000de0eb7c20 */ /* 0x000fe20008410000 */
[----:B------:R-:W-:Y:S02]  /*0bd0*/  HADD2.F32 R172, -RZ, R172.H1_H1 ;  /* 0x300000acffac7230 */ /* 0x000fe40000004100 */
[----:B------:R-:W-:Y:S02]  /*0be0*/  HADD2.F32 R227, -RZ, R174.H0_H0 ;  /* 0x200000aeffe37230 */ /* 0x000fe40000004100 */
[----:B------:R-:W-:-:S02]  /*0bf0*/  HADD2.F32 R230, -RZ, R175.H0_H0 ;  /* 0x200000afffe67230 */ /* 0x000fc40000004100 */
[----:B------:R-:W-:Y:S01]  /*0c00*/  FADD.FTZ R226, R226, -UR12 ;  /* 0x8000000ce2e27e21 */ /* 0x000fe20008010000 */
[----:B------:R-:W-:Y:S02]  /*0c10*/  HADD2.F32 R174, -RZ, R174.H1_H1 ;  /* 0x300000aeffae7230 */ /* 0x000fe40000004100 */
[----:B------:R-:W-:Y:S01]  /*0c20*/  FADD.FTZ R173, R173, -UR12 ;  /* 0x8000000cadad7e21 */ /* 0x000fe20008010000 */
[----:B------:R-:W-:Y:S02]  /*0c30*/  HADD2.F32 R175, -RZ, R175.H1_H1 ;  /* 0x300000afffaf7230 */ /* 0x000fe40000004100 */
[----:B------:R-:W-:Y:S01]  /*0c40*/  FADD.FTZ R104, R104, R233 ;  /* 0x000000e968687221 */ /* 0x000fe20000010000 */
[----:B------:R-:W-:Y:S02]  /*0c50*/  HADD2.F32 R176, -RZ, R176.H1_H1 ;  /* 0x300000b0ffb07230 */ /* 0x000fe40000004100 */
[-C--:B------:R-:W-:Y:S01]  /*0c60*/  FFMA.FTZ R72, R235, R233.reuse, R72 ;  /* 0x000000e9eb487223 */ /* 0x080fe20000010048 */
[----:B------:R-:W-:Y:S01]  /*0c70*/  FADD.FTZ R172, R172, -UR12 ;  /* 0x8000000cacac7e21 */ /* 0x000fe20008010000 */
[----:B------:R-:W-:Y:S01]  /*0c80*/  FMUL.FTZ R233, R32, R233 ;  /* 0x000000e920e97220 */ /* 0x000fe20000410000 */
[----:B------:R-:W-:-:S02]  /*0c90*/  HADD2.F32 R229, -RZ, R177.H0_H0 ;  /* 0x200000b1ffe57230 */ /* 0x000fc40000004100 */
[----:B0-----:R-:W-:Y:S01]  /*0ca0*/  FADD.FTZ R223, R230, -UR12 ;  /* 0x8000000ce6df7e21 */ /* 0x001fe20008010000 */
        /* <DEDUP_REMOVED lines=8> */
[----:B------:R-:W-:Y:S02]  /*0d30*/  HADD2.F32 R228, -RZ, R177.H1_H1 ;  /* 0x300000b1ffe47230 */ /* 0x000fe40000004100 */
[----:B------:R-:W-:Y:S01]  /*0d40*/  FADD.FTZ R227, R227, -UR12 ;  /* 0x8000000ce3e37e21 */ /* 0x000fe20008010000 */
[----:B------:R-:W-:Y:S01]  /*0d50*/  FADD.FTZ R106, R106, R229 ;  /* 0x000000e56a6a7221 */ /* 0x000fe20000010000 */
[-C--:B------:R-:W-:Y:S01]  /*0d60*/  FFMA.FTZ R74, R231, R229.reuse, R74 ;  /* 0x000000e5e74a7223 */ /* 0x080fe2000001004a */
[----:B------:R-:W-:Y:S01]  /*0d70*/  FMUL.FTZ R226, R174, UR13 ;  /* 0x0000000daee27c20 */ /* 0x000fe20008410000 */
[----:B------:R-:W-:Y:S01]  /*0d80*/  FMUL.FTZ R229, R34, R229 ;  /* 0x000000e522e57220 */ /* 0x000fe20000410000 */
[----:B------:R-:W-:Y:S01]  /*0d90*/  FADD.FTZ R172, R173, R232 ;  /* 0x000000e8adac7221 */ /* 0x000fe20000010000 */
[----:B------:R-:W-:Y:S01]  /*0da0*/  FFMA.FTZ R174, R234, R232, R175 ;  /* 0x000000e8eaae7223 */ /* 0x000fe200000100af */
[----:B------:R-:W-:-:S02]  /*0db0*/  HADD2.F32 R225, -RZ, R178.H0_H0 ;  /* 0x200000b2ffe17230 */ /* 0x000fc40000004100 */
[----:B------:R-:W-:Y:S01]  /*0dc0*/  FADD.FTZ R107, R107, R228 ;  /* 0x000000e46b6b7221 */ /* 0x000fe20000010000 */
[----:B------:R-:W-:Y:S01]  /*0dd0*/  FMUL.FTZ R227, R227, UR13 ;  /* 0x0000000de3e37c20 */ /* 0x000fe20008410000 */
[-C--:B------:R-:W-:Y:S01]  /*0de0*/  FFMA.FTZ R75, R230, R228.reuse, R75 ;  /* 0x000000e4e64b7223 */ /* 0x080fe2000001004b */
        /* <DEDUP_REMOVED lines=9> */
[----:B------:R-:W-:-:S02]  /*0e80*/  HADD2.F32 R221, -RZ, R179.H0_H0 ;  /* 0x200000b3ffdd7230 */ /* 0x000fc40000004100 */
[----:B------:R-:W-:Y:S01]  /*0e90*/  FMUL.FTZ R223, R223, UR13 ;  /* 0x0000000ddfdf7c20 */ /* 0x000fe20008410000 */
[----:B------:R-:W-:Y:S01]  /*0ea0*/  FMUL.FTZ R224, R37, R178 ;  /* 0x000000b225e07220 */ /* 0x000fe20000410000 */
[----:B------:R-:W-:Y:S01]  /*0eb0*/  FADD.FTZ R173, R172, R225 ;  /* 0x000000e1acad7221 */ /* 0x000fe20000010000 */
[----:B------:R-:W-:Y:S01]  /*0ec0*/  FFMA.FTZ R175, R227, R225, R174 ;  /* 0x000000e1e3af7223 */ /* 0x000fe200000100ae */
[----:B------:R-:W-:Y:S02]  /*0ed0*/  HADD2.F32 R220, -RZ, R179.H1_H1 ;  /* 0x300000b3ffdc7230 */ /* 0x000fe40000004100 */
        /* <DEDUP_REMOVED lines=17> */
.L_x_10447:
[----:B------:R-:W-:Y:S05]  /*0ff0*/  BSYNC.RECONVERGENT B0 ;  /* 0x0000000000007941 */ /* 0x000fea0003800200 */
.L_x_10446:
        /* <DEDUP_REMOVED lines=25> */
[----:B------:R-:W-:Y:S01]  /*1190*/  FADD.FTZ R215, R210, -UR12 ;  /* 0x8000000cd2d77e21 */ /* 0x000fe20008010000 */
[----:B------:R-:W-:-:S02]  /*11a0*/  HADD2.F32 R176, -RZ, R176.H1_H1 ;  /* 0x300000b0ffb07230 */ /* 0x000fc40000004100 */
[----:B------:R-:W-:Y:S01]  /*11b0*/  FADD.FTZ R173, R173, -UR12 ;  /* 0x8000000cadad7e21 */ /* 0x000fe20008010000 */
[----:B------:R-:W-:Y:S01]  /*11c0*/  FADD.FTZ R156, R156, R217 ;  /* 0x000000d99c9c7221 */ /* 0x000fe20000010000 */
[-C--:B------:R-:W-:Y:S01]  /*11d0*/  FFMA.FTZ R148, R219, R217.reuse, R148 ;  /* 0x000000d9db947223 */ /* 0x080fe20000010094 */
[----:B------:R-:W-:Y:S01]  /*11e0*/  FADD.FTZ R172, R172, -UR12 ;  /* 0x8000000cacac7e21 */ /* 0x000fe20008010000 */
[----:B------:R-:W-:Y:S01]  /*11f0*/  FMUL.FTZ R217, R40, R217 ;  /* 0x000000d928d97220 */ /* 0x000fe20000410000 */
[--C-:B------:R-:W-:Y:S02]  /*1200*/  HADD2.F32 R211, -RZ, R174.reuse.H0_H0 ;  /* 0x200000aeffd37230 */ /* 0x100fe40000004100 */
[----:B0-----:R-:W-:Y:S01]  /*1210*/  FADD.FTZ R207, R214, -UR12 ;  /* 0x8000000cd6cf7e21 */ /* 0x001fe20008010000 */
[----:B------:R-:W-:Y:S02]  /*1220*/  HADD2.F32 R174, -RZ, R174.H1_H1 ;  /* 0x300000aeffae7230 */ /* 0x000fe40000004100 */
[----:B------:R-:W-:Y:S01]  /*1230*/  FMUL.FTZ R215, R215, UR13 ;  /* 0x0000000dd7d77c20 */ /* 0x000fe20008410000 */
[----:B------:R-:W-:-:S02]  /*1240*/  HADD2.F32 R213, -RZ, R177.H0_H0 ;  /* 0x200000b1ffd57230 */ /* 0x000fc40000004100 */
[----:B------:R-:W-:Y:S01]  /*1250*/  FMUL.FTZ R214, R173, UR13 ;  /* 0x0000000dadd67c20 */ /* 0x000fe20008410000 */
[----:B------:R-:W-:Y:S01]  /*1260*/  FMUL.FTZ R218, R172, UR13 ;  /* 0x0000000dacda7c20 */ /* 0x000fe20008410000 */
[----:B------:R-:W-:Y:S01]  /*1270*/  FMUL.FTZ R216, R41, R176 ;  /* 0x000000b029d87220 */ /* 0x000fe20000410000 */
[----:B------:R-:W-:Y:S01]  /*1280*/  FADD.FTZ R239, R239, R217 ;  /* 0x000000d9efef7221 */ /* 0x000fe20000010000 */
[----:B------:R-:W-:Y:S01]  /*1290*/  FFMA.FTZ R173, R219, R217, R238 ;  /* 0x000000d9dbad7223 */ /* 0x000fe200000100ee */
[----:B------:R-:W-:Y:S02]  /*12a0*/  HADD2.F32 R175, -RZ, R175.H1_H1 ;  /* 0x300000afffaf7230 */ /* 0x000fe40000004100 */
[----:B------:R-:W-:Y:S01]  /*12b0*/  FADD.FTZ R211, R211, -UR12 ;  /* 0x8000000cd3d37e21 */ /* 0x000fe20008010000 */
[----:B------:R-:W-:Y:S02]  /*12c0*/  HADD2.F32 R212, -RZ, R177.H1_H1 ;  /* 0x300000b1ffd47230 */ /* 0x000fe40000004100 */
[----:B------:R-:W-:Y:S01]  /*12d0*/  FADD.FTZ R210, R174, -UR12 ;  /* 0x8000000caed27e21 */ /* 0x000fe20008010000 */
[----:B------:R-:W-:Y:S01]  /*12e0*/  FADD.FTZ R158, R158, R213 ;  /* 0x000000d59e9e7221 */ /* 0x000fe20000010000 */
[-C--:B------:R-:W-:Y:S01]  /*12f0*/  FFMA.FTZ R150, R215, R213.reuse, R150 ;  /* 0x000000d5d7967223 */ /* 0x080fe20000010096 */
[----:B------:R-:W-:Y:S01]  /*1300*/  FMUL.FTZ R213, R42, R213 ;  /* 0x000000d52ad57220 */ /* 0x000fe20000410000 */
[----:B------:R-:W-:Y:S01]  /*1310*/  FADD.FTZ R172, R239, R216 ;  /* 0x000000d8efac7221 */ /* 0x000fe20000010000 */
[----:B------:R-:W-:Y:S01]  /*1320*/  FFMA.FTZ R174, R218, R216, R173 ;  /* 0x000000d8daae7223 */ /* 0x000fe200000100ad */
[----:B------:R-:W-:-:S02]  /*1330*/  HADD2.F32 R209, -RZ, R178.H0_H0 ;  /* 0x200000b2ffd17230 */ /* 0x000fc40000004100 */
[----:B------:R-:W-:Y:S01]  /*1340*/  FADD.FTZ R206, R175, -UR12 ;  /* 0x8000000cafce7e21 */ /* 0x000fe20008010000 */
        /* <DEDUP_REMOVED lines=36> */
.L_x_10449:
[----:B------:R-:W-:Y:S05]  /*1590*/  BSYNC.RECONVERGENT B0 ;  /* 0x0000000000007941 */ /* 0x000fea0003800200 */
.L_x_10448:
        /* <DEDUP_REMOVED lines=23> */
[----:B------:R-:W-:Y:S02]  /*1710*/  HADD2.F32 R198, -RZ, R174.H0_H0 ;  /* 0x200000aeffc67230 */ /* 0x000fe40000004100 */
[----:B------:R-:W-:Y:S01]  /*1720*/  FADD.FTZ R196, R196, -UR12 ;  /* 0x8000000cc4c47e21 */ /* 0x000fe20008010000 */
[--C-:B------:R-:W-:Y:S02]  /*1730*/  HADD2.F32 R200, -RZ, R175.reuse.H0_H0 ;  /* 0x200000afffc87230 */ /* 0x100fe40000004100 */
[----:B------:R-:W-:Y:S01]  /*1740*/  FADD.FTZ R116, R116, R185 ;  /* 0x000000b974747221 */ /* 0x000fe20000010000 */
[----:B------:R-:W-:-:S02]  /*1750*/  HADD2.F32 R184, -RZ, R175.H1_H1 ;  /* 0x300000afffb87230 */ /* 0x000fc40000004100 */
[-C--:B------:R-:W-:Y:S01]  /*1760*/  FFMA.FTZ R80, R187, R185.reuse, R80 ;  /* 0x000000b9bb507223 */ /* 0x080fe20000010050 */
[--C-:B------:R-:W-:Y:S02]  /*1770*/  HADD2.F32 R183, -RZ, R177.reuse.H0_H0 ;  /* 0x200000b1ffb77230 */ /* 0x100fe40000004100 */
[----:B------:R-:W-:Y:S01]  /*1780*/  FMUL.FTZ R202, R48, R185 ;  /* 0x000000b930ca7220 */ /* 0x000fe20000410000 */
[----:B------:R-:W-:Y:S01]  /*1790*/  FADD.FTZ R197, R197, -UR12 ;  /* 0x8000000cc5c57e21 */ /* 0x000fe20008010000 */
[----:B------:R-:W-:Y:S01]  /*17a0*/  FMUL.FTZ R185, R196, UR13 ;  /* 0x0000000dc4b97c20 */ /* 0x000fe20008410000 */
[----:B------:R-:W-:Y:S02]  /*17b0*/  HADD2.F32 R186, -RZ, R172.H1_H1 ;  /* 0x300000acffba7230 */ /* 0x000fe40000004100 */
[----:B------:R-:W-:Y:S01]  /*17c0*/  FADD.FTZ R198, R198, -UR12 ;  /* 0x8000000cc6c67e21 */ /* 0x000fe20008010000 */
[----:B------:R-:W-:Y:S02]  /*17d0*/  HADD2.F32 R199, -RZ, R174.H1_H1 ;  /* 0x300000aeffc77230 */ /* 0x000fe40000004100 */
[----:B0-----:R-:W-:Y:S01]  /*17e0*/  FADD.FTZ R181, R200, -UR12 ;  /* 0x8000000cc8b57e21 */ /* 0x001fe20008010000 */
[----:B------:R-:W-:-:S02]  /*17f0*/  HADD2.F32 R174, -RZ, R177.H1_H1 ;  /* 0x300000b1ffae7230 */ /* 0x000fc40000004100 */
[----:B------:R-:W-:Y:S01]  /*1800*/  FADD.FTZ R180, R184, -UR12 ;  /* 0x8000000cb8b47e21 */ /* 0x000fe20008010000 */
[----:B------:R-:W-:Y:S02]  /*1810*/  HADD2.F32 R176, -RZ, R176.H1_H1 ;  /* 0x300000b0ffb07230 */ /* 0x000fe40000004100 */
[----:B------:R-:W-:Y:S01]  /*1820*/  FADD.FTZ R118, R118, R183 ;  /* 0x000000b776767221 */ /* 0x000fe20000010000 */
[----:B------:R-:W-:Y:S02]  /*1830*/  HADD2.F32 R175, -RZ, R178.H0_H0 ;  /* 0x200000b2ffaf7230 */ /* 0x000fe40000004100 */
[----:B------:R-:W-:Y:S01]  /*1840*/  FMUL.FTZ R184, R197, UR13 ;  /* 0x0000000dc5b87c20 */ /* 0x000fe20008410000 */
[-C--:B------:R-:W-:Y:S01]  /*1850*/  FFMA.FTZ R82, R185, R183.reuse, R82 ;  /* 0x000000b7b9527223 */ /* 0x080fe20000010052 */
[----:B------:R-:W-:Y:S01]  /*1860*/  FMUL.FTZ R200, R50, R183 ;  /* 0x000000b732c87220 */ /* 0x000fe20000410000 */
[----:B------:R-:W-:Y:S01]  /*1870*/  FMUL.FTZ R183, R198, UR13 ;  /* 0x0000000dc6b77c20 */ /* 0x000fe20008410000 */
[----:B------:R-:W-:Y:S01]  /*1880*/  FADD.FTZ R186, R186, -UR12 ;  /* 0x8000000cbaba7e21 */ /* 0x000fe20008010000 */
        /* <DEDUP_REMOVED lines=8> */
[----:B------:R-:W-:Y:S01]  /*1910*/  FMUL.FTZ R186, R186, UR13 ;  /* 0x0000000dbaba7c20 */ /* 0x000fe20008410000 */
[----:B------:R-:W-:-:S02]  /*1920*/  FFMA.FTZ R175, R187, R202, R238 ;  /* 0x000000cabbaf7223 */ /* 0x000fc400000100ee */
[----:B------:R-:W-:Y:S02]  /*1930*/  FADD.FTZ R177, R174, R203 ;  /* 0x000000cbaeb17221 */ /* 0x000fe40000010000 */
[C---:B------:R-:W-:Y:S01]  /*1940*/  FFMA.FTZ R174, R186.reuse, R203, R175 ;  /* 0x000000cbbaae7223 */ /* 0x040fe200000100af */
[----:B------:R-:W-:Y:S01]  /*1950*/  FADD.FTZ R117, R117, R176 ;  /* 0x000000b075757221 */ /* 0x000fe20000010000 */
[----:B------:R-:W-:Y:S01]  /*1960*/  FFMA.FTZ R81, R186, R176, R81 ;  /* 0x000000b0ba517223 */ /* 0x000fe20000010051 */
[----:B------:R-:W-:Y:S01]  /*1970*/  FADD.FTZ R176, R177, R200 ;  /* 0x000000c8b1b07221 */ /* 0x000fe20000010000 */
[----:B------:R-:W-:Y:S01]  /*1980*/  FFMA.FTZ R175, R185, R200, R174 ;  /* 0x000000c8b9af7223 */ /* 0x000fe200000100ae */
[----:B------:R-:W-:Y:S02]  /*1990*/  HADD2.F32 R173, -RZ, R179.H0_H0 ;  /* 0x200000b3ffad7230 */ /* 0x000fe40000004100 */
[----:B------:R-:W-:Y:S01]  /*19a0*/  FMUL.FTZ R181, R181, UR13 ;  /* 0x0000000db5b57c20 */ /* 0x000fe20008410000 */
[----:B------:R-:W-:-:S02]  /*19b0*/  HADD2.F32 R178, -RZ, R178.H1_H1 ;  /* 0x300000b2ffb27230 */ /* 0x000fc40000004100 */
[----:B------:R-:W-:Y:S01]  /*19c0*/  FADD.FTZ R182, R199, -UR12 ;  /* 0x8000000cc7b67e21 */ /* 0x000fe20008010000 */
[----:B------:R-:W-:Y:S01]  /*19d0*/  FADD.FTZ R177, R176, R201 ;  /* 0x000000c9b0b17221 */ /* 0x000fe20000010000 */
[----:B------:R-:W-:Y:S01]  /*19e0*/  FFMA.FTZ R174, R184, R201, R175 ;  /* 0x000000c9b8ae7223 */ /* 0x000fe200000100af */
[----:B------:R-:W-:Y:S01]  /*19f0*/  FADD.FTZ R122, R122, R173 ;  /* 0x000000ad7a7a7221 */ /* 0x000fe20000010000 */
[-C--:B------:R-:W-:Y:S01]  /*1a00*/  FFMA.FTZ R86, R181, R173.reuse, R86 ;  /* 0x000000adb5567223 */ /* 0x080fe20000010056 */
[----:B------:R-:W-:Y:S01]  /*1a10*/  FMUL.FTZ R196, R54, R173 ;  /* 0x000000ad36c47220 */ /* 0x000fe20000410000 */
[----:B------:R-:W-:Y:S01]  /*1a20*/  FMUL.FTZ R182, R182, UR13 ;  /* 0x0000000db6b67c20 */ /* 0x000fe20008410000 */
[----:B------:R-:W-:Y:S01]  /*1a30*/  FMUL.FTZ R199, R53, R178 ;  /* 0x000000b235c77220 */ /* 0x000fe20000410000 */
[----:B------:R-:W-:Y:S01]  /*1a40*/  FADD.FTZ R176, R177, R198 ;  /* 0x000000c6b1b07221 */ /* 0x000fe20000010000 */
[----:B------:R-:W-:Y:S01]  /*1a50*/  FFMA.FTZ R173, R183, R198, R174 ;  /* 0x000000c6b7ad7223 */ /* 0x000fe200000100ae */
[----:B------:R-:W-:-:S02]  /*1a60*/  HADD2.F32 R172, -RZ, R179.H1_H1 ;  /* 0x300000b3ffac7230 */ /* 0x000fc40000004100 */
        /* <DEDUP_REMOVED lines=12> */
.L_x_10451:
[----:B------:R-:W-:Y:S05]  /*1b30*/  BSYNC.RECONVERGENT B0 ;  /* 0x0000000000007941 */ /* 0x000fea0003800200 */
.L_x_10450:
        /* <DEDUP_REMOVED lines=19> */
[----:B0-----:R-:W-:Y:S01]  /*1c70*/  FADD.FTZ R3, R9, -UR12 ;  /* 0x8000000c09037e21 */ /* 0x001fe20008010000 */
[----:B------:R-:W-:Y:S02]  /*1c80*/  HADD2.F32 R176, -RZ, R4.H1_H1 ;  /* 0x30000004ffb07230 */ /* 0x000fe40000004100 */
[----:B------:R-:W-:Y:S02]  /*1c90*/  HADD2.F32 R179, -RZ, R5.H1_H1 ;  /* 0x30000005ffb37230 */ /* 0x000fe40000004100 */
[----:B------:R-:W-:Y:S01]  /*1ca0*/  FMUL.FTZ R3, R3, UR13 ;  /* 0x0000000d03037c20 */ /* 0x000fe20008410000 */
[----:B----4-:R-:W-:Y:S02]  /*1cb0*/  HADD2.F32 R5, -RZ, R172.H0_H0 ;  /* 0x200000acff057230 */ /* 0x010fe40000004100 */
[----:B------:R-:W-:Y:S01]  /*1cc0*/  FADD.FTZ R178, R178, -UR12 ;  /* 0x8000000cb2b27e21 */ /* 0x000fe20008010000 */
[----:B------:R-:W-:Y:S02]  /*1cd0*/  HADD2.F32 R188, -RZ, R6.H0_H0 ;  /* 0x20000006ffbc7230 */ /* 0x000fe40000004100 */
[----:B------:R-:W-:Y:S01]  /*1ce0*/  FADD.FTZ R2, R176, -UR12 ;  /* 0x8000000cb0027e21 */ /* 0x000fe20008010000 */
[----:B------:R-:W-:-:S02]  /*1cf0*/  HADD2.F32 R190, -RZ, R7.H0_H0 ;  /* 0x20000007ffbe7230 */ /* 0x000fc40000004100 */
[----:B------:R-:W-:Y:S01]  /*1d00*/  FADD.FTZ R124, R124, R5 ;  /* 0x000000057c7c7221 */ /* 0x000fe20000010000 */
[----:B------:R-:W-:Y:S02]  /*1d10*/  HADD2.F32 R8, -RZ, R7.H1_H1 ;  /* 0x30000007ff087230 */ /* 0x000fe40000004100 */
[-C--:B------:R-:W-:Y:S01]  /*1d20*/  FFMA.FTZ R88, R3, R5.reuse, R88 ;  /* 0x0000000503587223 */ /* 0x080fe20000010058 */
[----:B------:R-:W-:Y:S02]  /*1d30*/  HADD2.F32 R7, -RZ, R173.H0_H0 ;  /* 0x200000adff077230 */ /* 0x000fe40000004100 */
[----:B------:R-:W-:Y:S01]  /*1d40*/  FMUL.FTZ R194, R56, R5 ;  /* 0x0000000538c27220 */ /* 0x000fe20000410000 */
[----:B------:R-:W-:Y:S01]  /*1d50*/  FMUL.FTZ R5, R178, UR13 ;  /* 0x0000000db2057c20 */ /* 0x000fe20008410000 */
[----:B------:R-:W-:Y:S02]  /*1d60*/  HADD2.F32 R4, -RZ, R172.H1_H1 ;  /* 0x300000acff047230 */ /* 0x000fe40000004100 */
[----:B------:R-:W-:Y:S01]  /*1d70*/  FADD.FTZ R188, R188, -UR12 ;  /* 0x8000000cbcbc7e21 */ /* 0x000fe20008010000 */
[----:B------:R-:W-:Y:S01]  /*1d80*/  FMUL.FTZ R2, R2, UR13 ;  /* 0x0000000d02027c20 */ /* 0x000fe20008410000 */
[----:B------:R-:W-:-:S02]  /*1d90*/  HADD2.F32 R189, -RZ, R6.H1_H1 ;  /* 0x30000006ffbd7230 */ /* 0x000fc40000004100 */
[----:B------:R-:W-:Y:S01]  /*1da0*/  FADD.FTZ R179, R179, -UR12 ;  /* 0x8000000cb3b37e21 */ /* 0x000fe20008010000 */
[----:B------:R-:W-:Y:S02]  /*1db0*/  HADD2.F32 R177, -RZ, R174.H0_H0 ;  /* 0x200000aeffb17230 */ /* 0x000fe40000004100 */
[----:B------:R-:W-:Y:S01]  /*1dc0*/  FADD.FTZ R126, R126, R7 ;  /* 0x000000077e7e7221 */ /* 0x000fe20000010000 */
[-C--:B------:R-:W-:Y:S01]  /*1dd0*/  FFMA.FTZ R90, R5, R7.reuse, R90 ;  /* 0x00000007055a7223 */ /* 0x080fe2000001005a */
[----:B------:R-:W-:Y:S01]  /*1de0*/  FMUL.FTZ R192, R58, R7 ;  /* 0x000000073ac07220 */ /* 0x000fe20000410000 */
[----:B------:R-:W-:Y:S01]  /*1df0*/  FMUL.FTZ R7, R188, UR13 ;  /* 0x0000000dbc077c20 */ /* 0x000fe20008410000 */
[----:B------:R-:W-:Y:S02]  /*1e00*/  HADD2.F32 R6, -RZ, R173.H1_H1 ;  /* 0x300000adff067230 */ /* 0x000fe40000004100 */
[----:B------:R-:W-:Y:S01]  /*1e10*/  FADD.FTZ R125, R125, R4 ;  /* 0x000000047d7d7221 */ /* 0x000fe20000010000 */
[-C--:B------:R-:W-:Y:S01]  /*1e20*/  FFMA.FTZ R89, R2, R4.reuse, R89 ;  /* 0x0000000402597223 */ /* 0x080fe20000010059 */
[----:B------:R-:W-:Y:S01]  /*1e30*/  FMUL.FTZ R195, R57, R4 ;  /* 0x0000000439c37220 */ /* 0x000fe20000410000 */
[----:B------:R-:W-:-:S02]  /*1e40*/  HADD2.F32 R173, -RZ, R175.H0_H0 ;  /* 0x200000afffad7230 */ /* 0x000fc40000004100 */
[----:B------:R-:W-:Y:S01]  /*1e50*/  FMUL.FTZ R4, R179, UR13 ;  /* 0x0000000db3047c20 */ /* 0x000fe20008410000 */
[----:B------:R-:W-:Y:S02]  /*1e60*/  HADD2.F32 R172, -RZ, R175.H1_H1 ;  /* 0x300000afffac7230 */ /* 0x000fe40000004100 */
[----:B------:R-:W-:Y:S01]  /*1e70*/  FADD.FTZ R175, R189, -UR12 ;  /* 0x8000000cbdaf7e21 */ /* 0x000fe20008010000 */
[----:B------:R-:W-:Y:S01]  /*1e80*/  FADD.FTZ R9, R190, -UR12 ;  /* 0x8000000cbe097e21 */ /* 0x000fe20008010000 */
[----:B------:R-:W-:Y:S01]  /*1e90*/  FADD.FTZ R128, R128, R177 ;  /* 0x000000b180807221 */ /* 0x000fe20000010000 */
[-C--:B------:R-:W-:Y:S01]  /*1ea0*/  FFMA.FTZ R92, R7, R177.reuse, R92 ;  /* 0x000000b1075c7223 */ /* 0x080fe2000001005c */
[----:B------:R-:W-:Y:S01]  /*1eb0*/  FMUL.FTZ R190, R60, R177 ;  /* 0x000000b13cbe7220 */ /* 0x000fe20000410000 */
[----:B------:R-:W-:Y:S01]  /*1ec0*/  FADD.FTZ R176, R239, R194 ;  /* 0x000000c2efb07221 */ /* 0x000fe20000010000 */
[----:B------:R-:W-:Y:S01]  /*1ed0*/  FFMA.FTZ R177, R3, R194, R238 ;  /* 0x000000c203b17223 */ /* 0x000fe200000100ee */
[----:B------:R-:W-:-:S02]  /*1ee0*/  HADD2.F32 R174, -RZ, R174.H1_H1 ;  /* 0x300000aeffae7230 */ /* 0x000fc40000004100 */
        /* <DEDUP_REMOVED lines=30> */
.L_x_10453:
[----:B------:R-:W-:Y:S05]  /*20d0*/  BSYNC.RECONVERGENT B0 ;  /* 0x0000000000007941 */ /* 0x000fea0003800200 */
.L_x_10452:
        /* <DEDUP_REMOVED lines=16> */
[--C-:B--2---:R-:W-:Y:S02]  /*21e0*/  HADD2.F32 R23, -RZ, R12.reuse.H0_H0 ;  /* 0x2000000cff177230 */ /* 0x104fe40000004100 */
[--C-:B------:R-:W-:Y:S02]  /*21f0*/  HADD2.F32 R24, -RZ, R13.reuse.H0_H0 ;  /* 0x2000000dff187230 */ /* 0x100fe40000004100 */
[----:B------:R-:W-:Y:S02]  /*2200*/  HADD2.F32 R174, -RZ, R13.H1_H1 ;  /* 0x3000000dffae7230 */ /* 0x000fe40000004100 */
[----:B0-----:R-:W-:Y:S01]  /*2210*/  FADD.FTZ R11, R23, -UR12 ;  /* 0x8000000c170b7e21 */ /* 0x001fe20008010000 */
[----:B------:R-:W-:Y:S02]  /*2220*/  HADD2.F32 R12, -RZ, R12.H1_H1 ;  /* 0x3000000cff0c7230 */ /* 0x000fe40000004100 */
[----:B------:R-:W-:-:S02]  /*2230*/  HADD2.F32 R175, -RZ, R14.H0_H0 ;  /* 0x2000000effaf7230 */ /* 0x000fc40000004100 */
[----:B------:R-:W-:Y:S01]  /*2240*/  FMUL.FTZ R11, R11, UR13 ;  /* 0x0000000d0b0b7c20 */ /* 0x000fe20008410000 */
[----:B---3--:R-:W-:Y:S02]  /*2250*/  HADD2.F32 R13, -RZ, R16.H0_H0 ;  /* 0x20000010ff0d7230 */ /* 0x008fe40000004100 */
[----:B------:R-:W-:Y:S02]  /*2260*/  HADD2.F32 R176, -RZ, R14.H1_H1 ;  /* 0x3000000effb07230 */ /* 0x000fe40000004100 */
[----:B------:R-:W-:Y:S01]  /*2270*/  FADD.FTZ R14, R24, -UR12 ;  /* 0x8000000c180e7e21 */ /* 0x000fe20008010000 */
[--C-:B------:R-:W-:Y:S02]  /*2280*/  HADD2.F32 R173, -RZ, R17.reuse.H0_H0 ;  /* 0x20000011ffad7230 */ /* 0x100fe40000004100 */
[----:B-1----:R-:W-:Y:S02]  /*2290*/  HADD2.F32 R20, -RZ, R17.H1_H1 ;  /* 0x30000011ff147230 */ /* 0x002fe40000004100 */
[----:B------:R-:W-:Y:S01]  /*22a0*/  FADD.FTZ R17, R174, -UR12 ;  /* 0x8000000cae117e21 */ /* 0x000fe20008010000 */
[----:B------:R-:W-:Y:S01]  /*22b0*/  FADD.FTZ R10, R12, -UR12 ;  /* 0x8000000c0c0a7e21 */ /* 0x000fe20008010000 */
        /* <DEDUP_REMOVED lines=8> */
[----:B------:R-:W-:Y:S01]  /*2340*/  FMUL.FTZ R14, R17, UR13 ;  /* 0x0000000d110e7c20 */ /* 0x000fe20008410000 */
[--C-:B------:R-:W-:Y:S02]  /*2350*/  HADD2.F32 R21, -RZ, R18.reuse.H0_H0 ;  /* 0x20000012ff157230 */ /* 0x100fe40000004100 */
[----:B------:R-:W-:Y:S01]  /*2360*/  FMUL.FTZ R17, R175, UR13 ;  /* 0x0000000daf117c20 */ /* 0x000fe20008410000 */
[----:B------:R-:W-:Y:S01]  /*2370*/  FMUL.FTZ R10, R10, UR13 ;  /* 0x0000000d0a0a7c20 */ /* 0x000fe20008410000 */
[----:B------:R-:W-:-:S02]  /*2380*/  HADD2.F32 R22, -RZ, R18.H1_H1 ;  /* 0x30000012ff167230 */ /* 0x000fc40000004100 */
[----:B------:R-:W-:Y:S01]  /*2390*/  FADD.FTZ R174, R176, -UR12 ;  /* 0x8000000cb0ae7e21 */ /* 0x000fe20008010000 */
[----:B------:R-:W-:Y:S01]  /*23a0*/  FADD.FTZ R24, R15, -UR12 ;  /* 0x8000000c0f187e21 */ /* 0x000fe20008010000 */
[----:B------:R-:W-:Y:S01]  /*23b0*/  FMUL.FTZ R15, R65, R16 ;  /* 0x00000010410f7220 */ /* 0x000fe20000410000 */
[----:B------:R-:W-:Y:S01]  /*23c0*/  FADD.FTZ R136, R136, R21 ;  /* 0x0000001588887221 */ /* 0x000fe20000010000 */
[-C--:B------:R-:W-:Y:S01]  /*23d0*/  FFMA.FTZ R100, R17, R21.reuse, R100 ;  /* 0x0000001511647223 */ /* 0x080fe20000010064 */
[----:B------:R-:W-:Y:S01]  /*23e0*/  FMUL.FTZ R18, R68, R21 ;  /* 0x0000001544127220 */ /* 0x000fe20000410000 */
[----:B------:R-:W-:Y:S01]  /*23f0*/  FADD.FTZ R176, R239, R12 ;  /* 0x0000000cefb07221 */ /* 0x000fe20000010000 */
[--C-:B------:R-:W-:Y:S02]  /*2400*/  HADD2.F32 R25, -RZ, R19.reuse.H0_H0 ;  /* 0x20000013ff197230 */ /* 0x100fe40000004100 */
[----:B------:R-:W-:Y:S01]  /*2410*/  FFMA.FTZ R21, R11, R12, R238 ;  /* 0x0000000c0b157223 */ /* 0x000fe200000100ee */
[----:B------:R-:W-:-:S02]  /*2420*/  HADD2.F32 R172, -RZ, R19.H1_H1 ;  /* 0x30000013ffac7230 */ /* 0x000fc40000004100 */
[----:B------:R-:W-:Y:S01]  /*2430*/  FADD.FTZ R133, R133, R16 ;  /* 0x0000001085857221 */ /* 0x000fe20000010000 */
[----:B------:R-:W-:Y:S01]  /*2440*/  FFMA.FTZ R97, R10, R16, R97 ;  /* 0x000000100a617223 */ /* 0x000fe20000010061 */
        /* <DEDUP_REMOVED lines=14> */
[----:B------:R-:W-:-:S02]  /*2530*/  FFMA.FTZ R173, R13, R16, R174 ;  /* 0x000000100dad7223 */ /* 0x000fc400000100ae */
        /* <DEDUP_REMOVED lines=18> */
.L_x_10455:
[----:B------:R-:W-:Y:S05]  /*2660*/  BSYNC.RECONVERGENT B0 ;  /* 0x0000000000007941 */ /* 0x000fea0003800200 */
.L_x_10454:
        /* <DEDUP_REMOVED lines=31> */
.L_x_10457:
[----:B------:R-:W-:Y:S05]  /*2860*/  BSYNC.RECONVERGENT B0 ;  /* 0x0000000000007941 */ /* 0x000fea0003800200 */
.L_x_10456:
        /* <DEDUP_REMOVED lines=59> */
[----:B------:R-:W-:Y:S01]  /*2c20*/  F2FP.F16.F32.PACK_AB R175, R174, R173 ;  /* 0x000000adaeaf723e */ /* 0x000fe200000000ff */
        /* <DEDUP_REMOVED lines=25> */
[----:B------:R-:W-:-:S02]  /*2dc0*/  F2FP.F16.F32.PACK_AB R174, R173, R174 ;  /* 0x000000aeadae723e */ /* 0x000fc400000000ff */
[----:B------:R-:W-:Y:S01]  /*2dd0*/  FSEL R178, R178, RZ, P6 ;  /* 0x000000ffb2b27208 */ /* 0x000fe20003000000 */
[----:B------:R-:W-:Y:S01]  /*2de0*/  FMUL.FTZ R172, R172, UR4 ;  /* 0x00000004acac7c20 */ /* 0x000fe20008410000 */
[----:B------:R-:W-:-:S03]  /*2df0*/  LOP3.LUT P6, RZ, R248, 0xff000000, RZ, 0xc0, !PT ;  /* 0xff000000f8ff7812 */ /* 0x000fc600078cc0ff */
[----:B------:R-:W-:Y:S01]  /*2e00*/  FMUL.FTZ R172, R172, UR22 ;  /* 0x00000016acac7c20 */ /* 0x000fe20008410000 */
[----:B------:R-:W-:Y:S02]  /*2e10*/  FSEL R179, R179, RZ, P6 ;  /* 0x000000ffb3b37208 */ /* 0x000fe40003000000 */
[C---:B------:R-:W-:Y:S02]  /*2e20*/  LOP3.LUT P6, RZ, R248.reuse, 0xff00, RZ, 0xc0, !PT ;  /* 0x0000ff00f8ff7812 */ /* 0x040fe400078cc0ff */
[----:B------:R-:W-:Y:S02]  /*2e30*/  F2FP.F16.F32.PACK_AB R173, R179, R178 ;  /* 0x000000b2b3ad723e */ /* 0x000fe400000000ff */
[----:B------:R-:W-:Y:S02]  /*2e40*/  FSEL R177, R177, RZ, P6 ;  /* 0x000000ffb1b17208 */ /* 0x000fe40003000000 */
[----:B------:R-:W-:-:S04]  /*2e50*/  LOP3.LUT P6, RZ, R248, 0xff, RZ, 0xc0, !PT ;  /* 0x000000fff8ff7812 */ /* 0x000fc800078cc0ff */
[----:B------:R-:W-:-:S04]  /*2e60*/  FSEL R172, R172, RZ, P6 ;  /* 0x000000ffacac7208 */ /* 0x000fc80003000000 */
[----:B------:R-:W-:Y:S01]  /*2e70*/  F2FP.F16.F32.PACK_AB R172, R177, R172 ;  /* 0x000000acb1ac723e */ /* 0x000fe200000000ff */
[----:B------:R-:W-:Y:S06]  /*2e80*/  BRA `(.L_x_10463) ;  /* 0x0000000400107947 */ /* 0x000fec0003800000 */
.L_x_10462:
        /* <DEDUP_REMOVED lines=14> */
[----:B------:R-:W-:Y:S01]  /*2f70*/  F2FP.F16.F32.PACK_AB R143, R143, R140 ;  /* 0x0000008c8f8f723e */ /* 0x000fe200000000ff */
        /* <DEDUP_REMOVED lines=13> */
[----:B------:R-:W-:Y:S01]  /*3050*/  F2FP.F16.F32.PACK_AB R175, R142, R141 ;  /* 0x0000008d8eaf723e */ /* 0x000fe200000000ff */
[----:B------:R-:W-:-:S04]  /*3060*/  FFMA.FTZ R141, R226, UR5, R176 ;  /* 0x00000005e28d7c23 */ /* 0x000fc800080100b0 */
[----:B------:R-:W-:-:S04]  /*3070*/  FADD.FTZ R141, R224, -R141 ;  /* 0x8000008de08d7221 */ /* 0x000fc80000010000 */
[----:B------:R-:W-:Y:S01]  /*3080*/  FMUL.FTZ R173, R141, UR13 ;  /* 0x0000000d8dad7c20 */ /* 0x000fe20008410000 */
[----:B------:R-:W-:-:S04]  /*3090*/  FMUL.FTZ R141, R140, UR4 ;  /* 0x000000048c8d7c20 */ /* 0x000fc80008410000 */
[C---:B------:R-:W-:Y:S01]  /*30a0*/  F2FP.F16.F32.PACK_AB R142, R173.reuse, R140 ;  /* 0x0000008cad8e723e */ /* 0x040fe200000000ff */
        /* <DEDUP_REMOVED lines=16> */
[----:B------:R-:W-:Y:S01]  /*31b0*/  F2FP.F16.F32.PACK_AB R141, R178, R141 ;  /* 0x0000008db28d723e */ /* 0x000fe200000000ff */
[----:B------:R-:W-:Y:S01]  /*31c0*/  FMUL.FTZ R179, R177, UR22 ;  /* 0x00000016b1b37c20 */ /* 0x000fe20008410000 */
[----:B------:R-:W-:Y:S01]  /*31d0*/  FMUL.FTZ R178, R172, UR13 ;  /* 0x0000000dacb27c20 */ /* 0x000fe20008410000 */
[----:B------:R-:W-:Y:S01]  /*31e0*/  FMUL.FTZ R177, R140, UR4 ;  /* 0x000000048cb17c20 */ /* 0x000fe20008410000 */
[----:B------:R-:W-:Y:S02]  /*31f0*/  F2FP.F16.F32.PACK_AB R174, R174, R173 ;  /* 0x000000adaeae723e */ /* 0x000fe400000000ff */
[----:B------:R-:W-:Y:S01]  /*3200*/  FSEL R172, R179, RZ, P6 ;  /* 0x000000ffb3ac7208 */ /* 0x000fe20003000000 */
[----:B------:R-:W-:Y:S01]  /*3210*/  FMUL.FTZ R177, R177, UR22 ;  /* 0x00000016b1b17c20 */ /* 0x000fe20008410000 */
[----:B------:R-:W-:-:S02]  /*3220*/  LOP3.LUT P6, RZ, R248, 0xff000000, RZ, 0xc0, !PT ;  /* 0xff000000f8ff7812 */ /* 0x000fc400078cc0ff */
[C---:B------:R-:W-:Y:S01]  /*3230*/  F2FP.F16.F32.PACK_AB R140, R178.reuse, R237 ;  /* 0x000000edb28c723e */ /* 0x040fe200000000ff */
[----:B------:R-:W-:Y:S01]  /*3240*/  FMUL.FTZ R178, R178, UR4 ;  /* 0x00000004b2b27c20 */ /* 0x000fe20008410000 */
[----:B------:R-:W-:Y:S02]  /*3250*/  FSEL R179, R236, RZ, P6 ;  /* 0x000000ffecb37208 */ /* 0x000fe40003000000 */
[----:B------:R-:W-:Y:S01]  /*3260*/  LOP3.LUT P6, RZ, R248, 0xff, RZ, 0xc0, !PT ;  /* 0x000000fff8ff7812 */ /* 0x000fe200078cc0ff */
[----:B------:R-:W-:Y:S01]  /*3270*/  FMUL.FTZ R178, R178, UR22 ;  /* 0x00000016b2b27c20 */ /* 0x000fe20008410000 */
[----:B------:R-:W-:Y:S02]  /*3280*/  F2FP.F16.F32.PACK_AB R173, R179, R172 ;  /* 0x000000acb3ad723e */ /* 0x000fe400000000ff */
[----:B------:R-:W-:Y:S02]  /*3290*/  FSEL R177, R177, RZ, P6 ;  /* 0x000000ffb1b17208 */ /* 0x000fe40003000000 */
[----:B------:R-:W-:-:S04]  /*32a0*/  LOP3.LUT P6, RZ, R248, 0xff00, RZ, 0xc0, !PT ;  /* 0x0000ff00f8ff7812 */ /* 0x000fc800078cc0ff */
[----:B------:R-:W-:-:S04]  /*32b0*/  FSEL R178, R178, RZ, P6 ;  /* 0x000000ffb2b27208 */ /* 0x000fc80003000000 */
[----:B------:R-:W-:-:S07]  /*32c0*/  F2FP.F16.F32.PACK_AB R172, R178, R177 ;  /* 0x000000b1b2ac723e */ /* 0x000fce00000000ff */
.L_x_10463:
[----:B------:R-:W0:Y:S08]  /*32d0*/  @P0 LDC.64 R236, c[0x0][0x478] ;  /* 0x00011e00ffec0b82 */ /* 0x000e300000000a00 */
[----:B------:R-:W1:Y:S01]  /*32e0*/  LDC.64 R178, c[0x0][0x468] ;  /* 0x00011a00ffb27b82 */ /* 0x000e620000000a00 */
[----:B0-----:R-:W-:-:S05]  /*32f0*/  @P0 IMAD.WIDE.U32 R236, R26, 0x10, R236 ;  /* 0x000000101aec0825 */ /* 0x001fca00078e00ec */
[----:B------:R0:W-:Y:S01]  /*3300*/  @P0 STG.E.128 desc[UR14][R236.64], R140 ;  /* 0x0000008cec000986 */ /* 0x0001e2000c101d0e */
[C---:B-1----:R-:W-:Y:S01]  /*3310*/  IMAD.WIDE.U32 R178, R26.reuse, 0x10, R178 ;  /* 0x000000101ab27825 */ /* 0x042fe200078e00b2 */
[----:B------:R-:W-:-:S04]  /*3320*/  IADD3 R26, PT, PT, R26, 0x80, RZ ;  /* 0x000000801a1a7810 */ /* 0x000fc80007ffe0ff */
[----:B------:R0:W-:Y:S03]  /*3330*/  STG.E.128 desc[UR14][R178.64], R172 ;  /* 0x000000acb2007986 */ /* 0x0001e6000c101d0e */
.L_x_10461:
[----:B------:R-:W-:Y:S05]  /*3340*/  BSYNC.RECONVERGENT B1 ;  /* 0x0000000000017941 */ /* 0x000fea0003800200 */
.L_x_10460:
        /* <DEDUP_REMOVED lines=72> */
[----:B------:R-:W-:Y:S01]  /*37d0*/  F2FP.F16.F32.PACK_AB R172, R178, R177 ;  /* 0x000000b1b2ac723e */ /* 0x000fe200000000ff */
[----:B------:R-:W-:Y:S06]  /*37e0*/  BRA `(.L_x_10467) ;  /* 0x0000000000f47947 */ /* 0x000fec0003800000 */
.L_x_10466:
        /* <DEDUP_REMOVED lines=60> */
[----:B------:R-:W-:-:S07]  /*3bb0*/  F2FP.F16.F32.PACK_AB R172, R177, R172 ;  /* 0x000000acb1ac723e */ /* 0x000fce00000000ff */
.L_x_10467:
[----:B------:R-:W0:Y:S08]  /*3bc0*/  @P0 LDC.64 R236, c[0x0][0x478] ;  /* 0x00011e00ffec0b82 */ /* 0x000e300000000a00 */
[----:B------:R-:W1:Y:S01]  /*3bd0*/  LDC.64 R178, c[0x0][0x468] ;  /* 0x00011a00ffb27b82 */ /* 0x000e620000000a00 */
[----:B0-----:R-:W-:-:S05]  /*3be0*/  @P0 IMAD.WIDE.U32 R236, R26, 0x10, R236 ;  /* 0x000000101aec0825 */ /* 0x001fca00078e00ec */
[----:B------:R2:W-:Y:S01]  /*3bf0*/  @P0 STG.E.128 desc[UR14][R236.64], R140 ;  /* 0x0000008cec000986 */ /* 0x0005e2000c101d0e */
[C---:B-1----:R-:W-:Y:S01]  /*3c00*/  IMAD.WIDE.U32 R178, R26.reuse, 0x10, R178 ;  /* 0x000000101ab27825 */ /* 0x042fe200078e00b2 */
[----:B------:R-:W-:-:S04]  /*3c10*/  IADD3 R26, PT, PT, R26, 0x80, RZ ;  /* 0x000000801a1a7810 */ /* 0x000fc80007ffe0ff */
[----:B------:R2:W-:Y:S03]  /*3c20*/  STG.E.128 desc[UR14][R178.64], R172 ;  /* 0x000000acb2007986 */ /* 0x0005e6000c101d0e */
.L_x_10465:
[----:B------:R-:W-:Y:S05]  /*3c30*/  BSYNC.RECONVERGENT B1 ;  /* 0x0000000000017941 */ /* 0x000fea0003800200 */
.L_x_10464:
        /* <DEDUP_REMOVED lines=23> */
[----:B------:R-:W-:Y:S01]  /*3db0*/  F2FP.F16.F32.PACK_AB R143, R142, R141 ;  /* 0x0000008d8e8f723e */ /* 0x000fe200000000ff */
[--C-:B------:R-:W-:Y:S01]  /*3dc0*/  FFMA.FTZ R141, R183, UR5, R176.reuse ;  /* 0x00000005b78d7c23 */ /* 0x100fe200080100b0 */
[----:B------:R-:W-:Y:S01]  /*3dd0*/  F2FP.F16.F32.PACK_AB R175, R175, R140 ;  /* 0x0000008cafaf723e */ /* 0x000fe200000000ff */
[----:B------:R-:W-:Y:S01]  /*3de0*/  FFMA.FTZ R140, R182, UR5, R176 ;  /* 0x00000005b68c7c23 */ /* 0x000fe200080100b0 */
[----:B------:R-:W-:Y:S01]  /*3df0*/  LOP3.LUT P6, RZ, R243, 0xff, RZ, 0xc0, !PT ;  /* 0x000000fff3ff7812 */ /* 0x000fe200078cc0ff */
[----:B------:R-:W-:Y:S02]  /*3e00*/  FADD.FTZ R141, R198, -R141 ;  /* 0x8000008dc68d7221 */ /* 0x000fe40000010000 */
[----:B------:R-:W-:Y:S02]  /*3e10*/  FADD.FTZ R140, R199, -R140 ;  /* 0x8000008cc78c7221 */ /* 0x000fe40000010000 */
[----:B------:R-:W-:-:S02]  /*3e20*/  FMUL.FTZ R141, R141, UR13 ;  /* 0x0000000d8d8d7c20 */ /* 0x000fc40008410000 */
[----:B------:R-:W-:Y:S02]  /*3e30*/  FMUL.FTZ R172, R140, UR13 ;  /* 0x0000000d8cac7c20 */ /* 0x000fe40008410000 */
[----:B------:R-:W-:-:S03]  /*3e40*/  FMUL.FTZ R140, R141, UR4 ;  /* 0x000000048d8c7c20 */ /* 0x000fc60008410000 */
[----:B------:R-:W-:Y:S01]  /*3e50*/  F2FP.F16.F32.PACK_AB R142, R172, R141 ;  /* 0x0000008dac8e723e */ /* 0x000fe200000000ff */
        /* <DEDUP_REMOVED lines=17> */
[----:B------:R-:W-:Y:S01]  /*3f70*/  F2FP.F16.F32.PACK_AB R174, R174, R173 ;  /* 0x000000adaeae723e */ /* 0x000fe200000000ff */
[----:B------:R-:W-:Y:S01]  /*3f80*/  FMUL.FTZ R236, R178, UR13 ;  /* 0x0000000db2ec7c20 */ /* 0x000fe20008410000 */
[----:B------:R-:W-:-:S04]  /*3f90*/  FMUL.FTZ R178, R177, UR4 ;  /* 0x00000004b1b27c20 */ /* 0x000fc80008410000 */
[----:B------:R-:W-:Y:S01]  /*3fa0*/  F2FP.F16.F32.PACK_AB R141, R236, R177 ;  /* 0x000000b1ec8d723e */ /* 0x000fe200000000ff */
        /* <DEDUP_REMOVED lines=8> */
[C---:B------:R-:W-:Y:S01]  /*4030*/  F2FP.F16.F32.PACK_AB R140, R178.reuse, R237 ;  /* 0x000000edb28c723e */ /* 0x040fe200000000ff */
[----:B------:R-:W-:Y:S01]  /*4040*/  FMUL.FTZ R178, R178, UR4 ;  /* 0x00000004b2b27c20 */ /* 0x000fe20008410000 */
[----:B------:R-:W-:-:S02]  /*4050*/  FSEL R179, R236, RZ, P6 ;  /* 0x000000ffecb37208 */ /* 0x000fc40003000000 */
        /* <DEDUP_REMOVED lines=8> */
.L_x_10470:
        /* <DEDUP_REMOVED lines=50> */
[----:B------:R-:W-:Y:S02]  /*4400*/  F2FP.F16.F32.PACK_AB R174, R173, R174 ;  /* 0x000000aeadae723e */ /* 0x000fe400000000ff */
[----:B------:R-:W-:Y:S01]  /*4410*/  FSEL R178, R178, RZ, P6 ;  /* 0x000000ffb2b27208 */ /* 0x000fe20003000000 */
[----:B------:R-:W-:Y:S01]  /*4420*/  FMUL.FTZ R172, R172, UR22 ;  /* 0x00000016acac7c20 */ /* 0x000fe20008410000 */
[----:B------:R-:W-:-:S04]  /*4430*/  LOP3.LUT P6, RZ, R242, 0xff000000, RZ, 0xc0, !PT ;  /* 0xff000000f2ff7812 */ /* 0x000fc800078cc0ff */
[----:B------:R-:W-:Y:S02]  /*4440*/  FSEL R179, R179, RZ, P6 ;  /* 0x000000ffb3b37208 */ /* 0x000fe40003000000 */
[C---:B------:R-:W-:Y:S02]  /*4450*/  LOP3.LUT P6, RZ, R242.reuse, 0xff00, RZ, 0xc0, !PT ;  /* 0x0000ff00f2ff7812 */ /* 0x040fe400078cc0ff */
[----:B------:R-:W-:Y:S02]  /*4460*/  F2FP.F16.F32.PACK_AB R173, R179, R178 ;  /* 0x000000b2b3ad723e */ /* 0x000fe400000000ff */
[----:B------:R-:W-:Y:S02]  /*4470*/  FSEL R177, R177, RZ, P6 ;  /* 0x000000ffb1b17208 */ /* 0x000fe40003000000 */
[----:B------:R-:W-:-:S04]  /*4480*/  LOP3.LUT P6, RZ, R242, 0xff, RZ, 0xc0, !PT ;  /* 0x000000fff2ff7812 */ /* 0x000fc800078cc0ff */
[----:B------:R-:W-:-:S04]  /*4490*/  FSEL R172, R172, RZ, P6 ;  /* 0x000000ffacac7208 */ /* 0x000fc80003000000 */
[----:B------:R-:W-:-:S07]  /*44a0*/  F2FP.F16.F32.PACK_AB R172, R177, R172 ;  /* 0x000000acb1ac723e */ /* 0x000fce00000000ff */
.L_x_10471:
[----:B------:R-:W0:Y:S08]  /*44b0*/  @P0 LDC.64 R236, c[0x0][0x478] ;  /* 0x00011e00ffec0b82 */ /* 0x000e300000000a00 */
[----:B------:R-:W1:Y:S01]  /*44c0*/  LDC.64 R178, c[0x0][0x468] ;  /* 0x00011a00ffb27b82 */ /* 0x000e620000000a00 */
[----:B0-----:R-:W-:-:S05]  /*44d0*/  @P0 IMAD.WIDE.U32 R236, R26, 0x10, R236 ;  /* 0x000000101aec0825 */ /* 0x001fca00078e00ec */
[----:B------:R3:W-:Y:S01]  /*44e0*/  @P0 STG.E.128 desc[UR14][R236.64], R140 ;  /* 0x0000008cec000986 */ /* 0x0007e2000c101d0e */
[C---:B-1----:R-:W-:Y:S01]  /*44f0*/  IMAD.WIDE.U32 R178, R26.reuse, 0x10, R178 ;  /* 0x000000101ab27825 */ /* 0x042fe200078e00b2 */
[----:B------:R-:W-:-:S04]  /*4500*/  IADD3 R26, PT, PT, R26, 0x80, RZ ;  /* 0x000000801a1a7810 */ /* 0x000fc80007ffe0ff */
[----:B------:R3:W-:Y:S03]  /*4510*/  STG.E.128 desc[UR14][R178.64], R172 ;  /* 0x000000acb2007986 */ /* 0x0007e6000c101d0e */
.L_x_10469:
[----:B------:R-:W-:Y:S05]  /*4520*/  BSYNC.RECONVERGENT B1 ;  /* 0x0000000000017941 */ /* 0x000fea0003800200 */
.L_x_10468:
        /* <DEDUP_REMOVED lines=74> */
.L_x_10474:
        /* <DEDUP_REMOVED lines=61> */
.L_x_10475:
[----:B------:R-:W0:Y:S08]  /*4da0*/  @P0 LDC.64 R236, c[0x0][0x478] ;  /* 0x00011e00ffec0b82 */ /* 0x000e300000000a00 */
[----:B------:R-:W1:Y:S01]  /*4db0*/  LDC.64 R178, c[0x0][0x468] ;  /* 0x00011a00ffb27b82 */ /* 0x000e620000000a00 */
[----:B0-----:R-:W-:-:S05]  /*4dc0*/  @P0 IMAD.WIDE.U32 R236, R26, 0x10, R236 ;  /* 0x000000101aec0825 */ /* 0x001fca00078e00ec */
[----:B------:R4:W-:Y:S01]  /*4dd0*/  @P0 STG.E.128 desc[UR14][R236.64], R140 ;  /* 0x0000008cec000986 */ /* 0x0009e2000c101d0e */
[C---:B-1----:R-:W-:Y:S01]  /*4de0*/  IMAD.WIDE.U32 R178, R26.reuse, 0x10, R178 ;  /* 0x000000101ab27825 */ /* 0x042fe200078e00b2 */
[----:B------:R-:W-:-:S04]  /*4df0*/  IADD3 R26, PT, PT, R26, 0x80, RZ ;  /* 0x000000801a1a7810 */ /* 0x000fc80007ffe0ff */
[----:B------:R4:W-:Y:S03]  /*4e00*/  STG.E.128 desc[UR14][R178.64], R172 ;  /* 0x000000acb2007986 */ /* 0x0009e6000c101d0e */
.L_x_10473:
[----:B------:R-:W-:Y:S05]  /*4e10*/  BSYNC.RECONVERGENT B1 ;  /* 0x0000000000017941 */ /* 0x000fea0003800200 */
.L_x_10472:
        /* <DEDUP_REMOVED lines=18> */
[----:B------:R-:W-:Y:S01]  /*4f40*/  F2FP.F16.F32.PACK_AB R143, R142, R141 ;  /* 0x0000008d8e8f723e */ /* 0x000fe200000000ff */
[--C-:B------:R-:W-:Y:S01]  /*4f50*/  FFMA.FTZ R141, R17, UR5, R176.reuse ;  /* 0x00000005118d7c23 */ /* 0x100fe200080100b0 */
[----:B------:R-:W-:Y:S02]  /*4f60*/  FSEL R140, R140, RZ, P6 ;  /* 0x000000ff8c8c7208 */ /* 0x000fe40003000000 */
[----:B------:R-:W-:Y:S01]  /*4f70*/  LOP3.LUT P6, RZ, R245, 0xff, RZ, 0xc0, !PT ;  /* 0x000000fff5ff7812 */ /* 0x000fe200078cc0ff */
[----:B------:R-:W-:Y:S01]  /*4f80*/  FADD.FTZ R141, R18, -R141 ;  /* 0x8000008d128d7221 */ /* 0x000fe20000010000 */
[----:B------:R-:W-:Y:S01]  /*4f90*/  F2FP.F16.F32.PACK_AB R175, R175, R140 ;  /* 0x0000008cafaf723e */ /* 0x000fe200000000ff */
[----:B------:R-:W-:-:S02]  /*4fa0*/  FFMA.FTZ R140, R20, UR5, R176 ;  /* 0x00000005148c7c23 */ /* 0x000fc400080100b0 */
[----:B------:R-:W-:Y:S02]  /*4fb0*/  FMUL.FTZ R141, R141, UR13 ;  /* 0x0000000d8d8d7c20 */ /* 0x000fe40008410000 */
[----:B------:R-:W-:Y:S02]  /*4fc0*/  FADD.FTZ R142, R21, -R140 ;  /* 0x8000008c158e7221 */ /* 0x000fe40000010000 */
[----:B------:R-:W-:Y:S02]  /*4fd0*/  FMUL.FTZ R140, R141, UR4 ;  /* 0x000000048d8c7c20 */ /* 0x000fe40008410000 */
[----:B------:R-:W-:Y:S02]  /*4fe0*/  FMUL.FTZ R172, R142, UR13 ;  /* 0x0000000d8eac7c20 */ /* 0x000fe40008410000 */
[----:B------:R-:W-:Y:S02]  /*4ff0*/  FMUL.FTZ R140, R140, UR22 ;  /* 0x000000168c8c7c20 */ /* 0x000fe40008410000 */
[C---:B------:R-:W-:Y:S01]  /*5000*/  FMUL.FTZ R177, R172.reuse, UR4 ;  /* 0x00000004acb17c20 */ /* 0x040fe20008410000 */
[----:B------:R-:W-:Y:S01]  /*5010*/  F2FP.F16.F32.PACK_AB R142, R172, R141 ;  /* 0x0000008dac8e723e */ /* 0x000fe200000000ff */
        /* <DEDUP_REMOVED lines=15> */
[C---:B------:R-:W-:Y:S01]  /*5110*/  F2FP.F16.F32.PACK_AB R141, R179.reuse, R176 ;  /* 0x000000b0b38d723e */ /* 0x040fe200000000ff */
        /* <DEDUP_REMOVED lines=9> */
[----:B------:R-:W-:Y:S01]  /*51b0*/  F2FP.F16.F32.PACK_AB R140, R177, R176 ;  /* 0x000000b0b18c723e */ /* 0x000fe200000000ff */
[----:B------:R-:W-:Y:S01]  /*51c0*/  FMUL.FTZ R178, R178, UR22 ;  /* 0x00000016b2b27c20 */ /* 0x000fe20008410000 */
[----:B------:R-:W-:Y:S01]  /*51d0*/  FSEL R179, R179, RZ, P6 ;  /* 0x000000ffb3b37208 */ /* 0x000fe20003000000 */
[----:B------:R-:W-:Y:S01]  /*51e0*/  FMUL.FTZ R176, R176, UR4 ;  /* 0x00000004b0b07c20 */ /* 0x000fe20008410000 */
[----:B------:R-:W-:Y:S02]  /*51f0*/  LOP3.LUT P6, RZ, R244, 0xff00, RZ, 0xc0, !PT ;  /* 0x0000ff00f4ff7812 */ /* 0x000fe400078cc0ff */
[----:B------:R-:W-:Y:S01]  /*5200*/  F2FP.F16.F32.PACK_AB R174, R173, R174 ;  /* 0x000000aeadae723e */ /* 0x000fe200000000ff */
[----:B------:R-:W-:Y:S01]  /*5210*/  FMUL.FTZ R176, R176, UR22 ;  /* 0x00000016b0b07c20 */ /* 0x000fe20008410000 */
[----:B------:R-:W-:Y:S02]  /*5220*/  FSEL R177, R178, RZ, P6 ;  /* 0x000000ffb2b17208 */ /* 0x000fe40003000000 */
[----:B------:R-:W-:-:S02]  /*5230*/  LOP3.LUT P6, RZ, R244, 0xff, RZ, 0xc0, !PT ;  /* 0x000000fff4ff7812 */ /* 0x000fc400078cc0ff */
[----:B------:R-:W-:Y:S02]  /*5240*/  F2FP.F16.F32.PACK_AB R173, R179, R172 ;  /* 0x000000acb3ad723e */ /* 0x000fe400000000ff */
[----:B------:R-:W-:-:S04]  /*5250*/  FSEL R176, R176, RZ, P6 ;  /* 0x000000ffb0b07208 */ /* 0x000fc80003000000 */
[----:B------:R-:W-:Y:S01]  /*5260*/  F2FP.F16.F32.PACK_AB R172, R177, R176 ;  /* 0x000000b0b1ac723e */ /* 0x000fe200000000ff */
[----:B------:R-:W-:Y:S06]  /*5270*/  BRA `(.L_x_10478) ;  /* 0x0000000000f47947 */ /* 0x000fec0003800000 */
.L_x_10477:
        /* <DEDUP_REMOVED lines=24> */
[----:B------:R-:W-:Y:S01]  /*5400*/  F2FP.F16.F32.PACK_AB R175, R172, R175 ;  /* 0x000000afacaf723e */ /* 0x000fe200000000ff */
        /* <DEDUP_REMOVED lines=27> */
[----:B------:R-:W-:-:S02]  /*55c0*/  F2FP.F16.F32.PACK_AB R174, R173, R174 ;  /* 0x000000aeadae723e */ /* 0x000fc400000000ff */
[----:B------:R-:W-:Y:S01]  /*55d0*/  FSEL R179, R179, RZ, P6 ;  /* 0x000000ffb3b37208 */ /* 0x000fe20003000000 */
[----:B------:R-:W-:Y:S01]  /*55e0*/  FMUL.FTZ R172, R172, UR22 ;  /* 0x00000016acac7c20 */ /* 0x000fe20008410000 */
[----:B------:R-:W-:Y:S02]  /*55f0*/  LOP3.LUT P6, RZ, R244, 0xff00, RZ, 0xc0, !PT ;  /* 0x0000ff00f4ff7812 */ /* 0x000fe400078cc0ff */
[----:B------:R-:W-:Y:S02]  /*5600*/  F2FP.F16.F32.PACK_AB R173, R179, R178 ;  /* 0x000000b2b3ad723e */ /* 0x000fe400000000ff */
[----:B------:R-:W-:Y:S02]  /*5610*/  FSEL R177, R176, RZ, P6 ;  /* 0x000000ffb0b17208 */ /* 0x000fe40003000000 */
[----:B------:R-:W-:-:S04]  /*5620*/  LOP3.LUT P6, RZ, R244, 0xff, RZ, 0xc0, !PT ;  /* 0x000000fff4ff7812 */ /* 0x000fc800078cc0ff */
[----:B------:R-:W-:-:S04]  /*5630*/  FSEL R172, R172, RZ, P6 ;  /* 0x000000ffacac7208 */ /* 0x000fc80003000000 */
[----:B------:R-:W-:-:S07]  /*5640*/  F2FP.F16.F32.PACK_AB R172, R177, R172 ;  /* 0x000000acb1ac723e */ /* 0x000fce00000000ff */
.L_x_10478:
[----:B------:R-:W0:Y:S08]  /*5650*/  @P0 LDC.64 R178, c[0x0][0x478] ;  /* 0x00011e00ffb20b82 */ /* 0x000e300000000a00 */
[----:B------:R-:W1:Y:S01]  /*5660*/  LDC.64 R176, c[0x0][0x468] ;  /* 0x00011a00ffb07b82 */ /* 0x000e620000000a00 */
[----:B0-----:R-:W-:-:S05]  /*5670*/  @P0 IMAD.WIDE.U32 R178, R26, 0x10, R178 ;  /* 0x000000101ab20825 */ /* 0x001fca00078e00b2 */
[----:B------:R0:W-:Y:S01]  /*5680*/  @P0 STG.E.128 desc[UR14][R178.64], R140 ;  /* 0x0000008cb2000986 */ /* 0x0001e2000c101d0e */
[----:B-1----:R-:W-:-:S05]  /*5690*/  IMAD.WIDE.U32 R176, R26, 0x10, R176 ;  /* 0x000000101ab07825 */ /* 0x002fca00078e00b0 */
[----:B------:R0:W-:Y:S01]  /*56a0*/  STG.E.128 desc[UR14][R176.64], R172 ;  /* 0x000000acb0007986 */ /* 0x0001e2000c101d0e */
[----:B------:R-:W-:Y:S05]  /*56b0*/  BRA `(.L_x_10476) ;  /* 0x0000003000687947 */ /* 0x000fea0003800000 */
.L_x_10459:
        /* <DEDUP_REMOVED lines=8> */
[----:B------:R-:W-:Y:S02]  /*5740*/  ISETP.GE.U32.AND P0, PT, R248, RZ, PT ;  /* 0x000000fff800720c */ /* 0x000fe40003f06070 */
[----:B------:R-:W-:Y:S01]  /*5750*/  FADD.FTZ R175, R221, -R172 ;  /* 0x800000acddaf7221 */ /* 0x000fe20000010000 */
[----:B------:R-:W-:Y:S01]  /*5760*/  FADD.FTZ R178, R220, -R173 ;  /* 0x800000addcb27221 */ /* 0x000fe20000010000 */
[--C-:B------:R-:W-:Y:S01]  /*5770*/  HADD2.F32 R172, -RZ, R147.reuse.H0_H0 ;  /* 0x20000093ffac7230 */ /* 0x100fe20000004100 */
[C---:B------:R-:W-:Y:S01]  /*5780*/  LOP3.LUT P6, RZ, R249.reuse, 0xff0000, RZ, 0xc0, !PT ;  /* 0x00ff0000f9ff7812 */ /* 0x040fe200078cc0ff */
[----:B------:R-:W-:Y:S01]  /*5790*/  HADD2.F32 R173, -RZ, R147.H1_H1 ;  /* 0x30000093ffad7230 */ /* 0x000fe20000004100 */
[----:B------:R-:W-:Y:S02]  /*57a0*/  ISETP.GE.U32.AND.EX P0, PT, R249, 0x1000000, PT, P0 ;  /* 0x01000000f900780c */ /* 0x000fe40003f06100 */
[----:B------:R-:W-:Y:S01]  /*57b0*/  FFMA.FTZ R174, R175, UR13, R172 ;  /* 0x0000000dafae7c23 */ /* 0x000fe200080100ac */
[--C-:B------:R-:W-:Y:S01]  /*57c0*/  FFMA.FTZ R172, R227, UR5, R176.reuse ;  /* 0x00000005e3ac7c23 */ /* 0x100fe200080100b0 */
[----:B------:R-:W-:Y:S01]  /*57d0*/  FFMA.FTZ R175, R178, UR13, R173 ;  /* 0x0000000db2af7c23 */ /* 0x000fe200080100ad */
[----:B------:R-:W-:Y:S01]  /*57e0*/  FFMA.FTZ R173, R226, UR5, R176 ;  /* 0x00000005e2ad7c23 */ /* 0x000fe200080100b0 */
[----:B------:R-:W-:Y:S01]  /*57f0*/  FMUL.FTZ R174, R174, UR4 ;  /* 0x00000004aeae7c20 */ /* 0x000fe20008410000 */
[----:B------:R-:W-:Y:S01]  /*5800*/  FADD.FTZ R177, R225, -R172 ;  /* 0x800000ace1b17221 */ /* 0x000fe20000010000 */
[----:B------:R-:W-:-:S02]  /*5810*/  HADD2.F32 R172, -RZ, R146.H0_H0 ;  /* 0x20000092ffac7230 */ /* 0x000fc40000004100 */
[----:B------:R-:W-:Y:S01]  /*5820*/  FADD.FTZ R178, R224, -R173 ;  /* 0x800000ade0b27221 */ /* 0x000fe20000010000 */
[----:B------:R-:W-:Y:S02]  /*5830*/  HADD2.F32 R173, -RZ, R146.H1_H1 ;  /* 0x30000092ffad7230 */ /* 0x000fe40000004100 */
[----:B------:R-:W-:Y:S01]  /*5840*/  FMUL.FTZ R175, R175, UR4 ;  /* 0x00000004afaf7c20 */ /* 0x000fe20008410000 */
[----:B------:R-:W-:Y:S01]  /*5850*/  FMUL.FTZ R174, R174, UR22 ;  /* 0x00000016aeae7c20 */ /* 0x000fe20008410000 */
[----:B------:R-:W-:Y:S01]  /*5860*/  FFMA.FTZ R172, R177, UR13, R172 ;  /* 0x0000000db1ac7c23 */ /* 0x000fe200080100ac */
[----:B------:R-:W-:Y:S01]  /*5870*/  FFMA.FTZ R173, R178, UR13, R173 ;  /* 0x0000000db2ad7c23 */ /* 0x000fe200080100ad */
[----:B------:R-:W-:Y:S02]  /*5880*/  FMUL.FTZ R175, R175, UR22 ;  /* 0x00000016afaf7c20 */ /* 0x000fe40008410000 */
[----:B------:R-:W-:Y:S01]  /*5890*/  FMUL.FTZ R172, R172, UR4 ;  /* 0x00000004acac7c20 */ /* 0x000fe20008410000 */
[----:B------:R-:W-:Y:S01]  /*58a0*/  FSEL R174, R174, RZ, P6 ;  /* 0x000000ffaeae7208 */ /* 0x000fe20003000000 */
[----:B------:R-:W-:Y:S01]  /*58b0*/  FMUL.FTZ R173, R173, UR4 ;  /* 0x00000004adad7c20 */ /* 0x000fe20008410000 */
[----:B------:R-:W-:Y:S01]  /*58c0*/  LOP3.LUT P6, RZ, R249, 0xff, RZ, 0xc0, !PT ;  /* 0x000000fff9ff7812 */ /* 0x000fe200078cc0ff */
[----:B------:R-:W-:Y:S01]  /*58d0*/  FMUL.FTZ R172, R172, UR22 ;  /* 0x00000016acac7c20 */ /* 0x000fe20008410000 */
[----:B------:R-:W-:Y:S01]  /*58e0*/  FSEL R175, R175, RZ, P0 ;  /* 0x000000ffafaf7208 */ /* 0x000fe20000000000 */
[----:B------:R-:W-:Y:S01]  /*58f0*/  FMUL.FTZ R173, R173, UR22 ;  /* 0x00000016adad7c20 */ /* 0x000fe20008410000 */
[----:B------:R-:W-:-:S02]  /*5900*/  LOP3.LUT P0, RZ, R249, 0xff00, RZ, 0xc0, !PT ;  /* 0x0000ff00f9ff7812 */ /* 0x000fc4000780c0ff */
[----:B------:R-:W-:Y:S02]  /*5910*/  FSEL R172, R172, RZ, P6 ;  /* 0x000000ffacac7208 */ /* 0x000fe40003000000 */
[----:B------:R-:W-:Y:S02]  /*5920*/  FSEL R173, R173, RZ, P0 ;  /* 0x000000ffadad7208 */ /* 0x000fe40000000000 */
[----:B------:R-:W-:Y:S02]  /*5930*/  F2FP.F16.F32.PACK_AB R175, R175, R174 ;  /* 0x000000aeafaf723e */ /* 0x000fe400000000ff */
[----:B------:R-:W-:Y:S01]  /*5940*/  F2FP.F16.F32.PACK_AB R174, R173, R172 ;  /* 0x000000acadae723e */ /* 0x000fe200000000ff */
[--C-:B------:R-:W-:Y:S01]  /*5950*/  FFMA.FTZ R172, R231, UR5, R176.reuse ;  /* 0x00000005e7ac7c23 */ /* 0x100fe200080100b0 */
[----:B------:R-:W-:Y:S01]  /*5960*/  FFMA.FTZ R173, R230, UR5, R176 ;  /* 0x00000005e6ad7c23 */ /* 0x000fe200080100b0 */
[----:B------:R-:W-:Y:S02]  /*5970*/  LOP3.LUT P0, RZ, R248, 0xff0000, RZ, 0xc0, !PT ;  /* 0x00ff0000f8ff7812 */ /* 0x000fe4000780c0ff */
[----:B------:R-:W-:Y:S01]  /*5980*/  FADD.FTZ R177, R229, -R172 ;  /* 0x800000ace5b17221 */ /* 0x000fe20000010000 */
[----:B------:R-:W-:Y:S01]  /*5990*/  FADD.FTZ R236, R228, -R173 ;  /* 0x800000ade4ec7221 */ /* 0x000fe20000010000 */
[--C-:B------:R-:W-:Y:S01]  /*59a0*/  HADD2.F32 R172, -RZ, R145.reuse.H0_H0 ;  /* 0x20000091ffac7230 */ /* 0x100fe20000004100 */
[----:B------:R-:W-:Y:S01]  /*59b0*/  LOP3.LUT P6, RZ, R248, 0xff000000, RZ, 0xc0, !PT ;  /* 0xff000000f8ff7812 */ /* 0x000fe200078cc0ff */
[----:B------:R-:W-:-:S03]  /*59c0*/  HADD2.F32 R173, -RZ, R145.H1_H1 ;  /* 0x30000091ffad7230 */ /* 0x000fc60000004100 */
[----:B------:R-:W-:Y:S01]  /*59d0*/  FFMA.FTZ R178, R177, UR13, R172 ;  /* 0x0000000db1b27c23 */ /* 0x000fe200080100ac */
[--C-:B------:R-:W-:Y:S02]  /*59e0*/  HADD2.F32 R177, -RZ, R144.reuse.H1_H1 ;  /* 0x30000090ffb17230 */ /* 0x100fe40000004100 */
[----:B------:R-:W-:Y:S01]  /*59f0*/  FFMA.FTZ R172, R236, UR13, R173 ;  /* 0x0000000decac7c23 */ /* 0x000fe200080100ad */
[--C-:B------:R-:W-:Y:S01]  /*5a00*/  FFMA.FTZ R173, R234, UR5, R176.reuse ;  /* 0x00000005eaad7c23 */ /* 0x100fe200080100b0 */
[----:B------:R-:W-:Y:S02]  /*5a10*/  FFMA.FTZ R236, R235, UR5, R176 ;  /* 0x00000005ebec7c23 */ /* 0x000fe400080100b0 */
[----:B------:R-:W-:Y:S01]  /*5a20*/  FMUL.FTZ R172, R172, UR4 ;  /* 0x00000004acac7c20 */ /* 0x000fe20008410000 */
[----:B------:R-:W-:Y:S01]  /*5a30*/  FADD.FTZ R238, R232, -R173 ;  /* 0x800000ade8ee7221 */ /* 0x000fe20000010000 */
[----:B------:R-:W-:Y:S02]  /*5a40*/  HADD2.F32 R173, -RZ, R144.H0_H0 ;  /* 0x20000090ffad7230 */ /* 0x000fe40000004100 */
[----:B------:R-:W-:Y:S01]  /*5a50*/  FADD.FTZ R236, R233, -R236 ;  /* 0x800000ece9ec7221 */ /* 0x000fe20000010000 */
[----:B------:R-:W-:Y:S01]  /*5a60*/  FMUL.FTZ R172, R172, UR22 ;  /* 0x00000016acac7c20 */ /* 0x000fe20008410000 */
[----:B------:R-:W-:-:S02]  /*5a70*/  FFMA.FTZ R177, R238, UR13, R177 ;  /* 0x0000000deeb17c23 */ /* 0x000fc400080100b1 */
[----:B------:R-:W-:Y:S01]  /*5a80*/  FFMA.FTZ R173, R236, UR13, R173 ;  /* 0x0000000decad7c23 */ /* 0x000fe200080100ad */
[----:B------:R-:W-:Y:S01]  /*5a90*/  FMUL.FTZ R236, R178, UR4 ;  /* 0x00000004b2ec7c20 */ /* 0x000fe20008410000 */
[----:B------:R-:W-:Y:S01]  /*5aa0*/  FMUL.FTZ R177, R177, UR4 ;  /* 0x00000004b1b17c20 */ /* 0x000fe20008410000 */
[----:B------:R-:W0:Y:S01]  /*5ab0*/  LDC.64 R178, c[0x0][0x468] ;  /* 0x00011a00ffb27b82 */ /* 0x000e220000000a00 */
[----:B------:R-:W-:Y:S01]  /*5ac0*/  FMUL.FTZ R173, R173, UR4 ;  /* 0x00000004adad7c20 */ /* 0x000fe20008410000 */
[----:B------:R-:W-:Y:S01]  /*5ad0*/  FMUL.FTZ R236, R236, UR22 ;  /* 0x00000016ecec7c20 */ /* 0x000fe20008410000 */
[----:B------:R-:W-:Y:S01]  /*5ae0*/  FMUL.FTZ R177, R177, UR22 ;  /* 0x00000016b1b17c20 */ /* 0x000fe20008410000 */
[----:B------:R-:W-:Y:S01]  /*5af0*/  FSEL R237, R172, RZ, P6 ;  /* 0x000000ffaced7208 */ /* 0x000fe20003000000 */
[----:B------:R-:W-:Y:S01]  /*5b00*/  FMUL.FTZ R173, R173, UR22 ;  /* 0x00000016adad7c20 */ /* 0x000fe20008410000 */
[----:B------:R-:W-:Y:S02]  /*5b10*/  LOP3.LUT P6, RZ, R248, 0xff, RZ, 0xc0, !PT ;  /* 0x000000fff8ff7812 */ /* 0x000fe400078cc0ff */
[----:B------:R-:W-:-:S02]  /*5b20*/  FSEL R236, R236, RZ, P0 ;  /* 0x000000ffecec7208 */ /* 0x000fc40000000000 */
[----:B------:R-:W-:Y:S02]  /*5b30*/  LOP3.LUT P0, RZ, R248, 0xff00, RZ, 0xc0, !PT ;  /* 0x0000ff00f8ff7812 */ /* 0x000fe4000780c0ff */
[----:B------:R-:W-:Y:S02]  /*5b40*/  FSEL R172, R173, RZ, P6 ;  /* 0x000000ffadac7208 */ /* 0x000fe40003000000 */
[----:B------:R-:W-:Y:S02]  /*5b50*/  FSEL R177, R177, RZ, P0 ;  /* 0x000000ffb1b17208 */ /* 0x000fe40000000000 */
[----:B------:R-:W-:Y:S02]  /*5b60*/  F2FP.F16.F32.PACK_AB R173, R237, R236 ;  /* 0x000000ecedad723e */ /* 0x000fe400000000ff */
[----:B------:R-:W-:Y:S01]  /*5b70*/  F2FP.F16.F32.PACK_AB R172, R177, R172 ;  /* 0x000000acb1ac723e */ /* 0x000fe200000000ff */
[C---:B0-----:R-:W-:Y:S01]  /*5b80*/  IMAD.WIDE.U32 R178, R26.reuse, 0x10, R178 ;  /* 0x000000101ab27825 */ /* 0x041fe200078e00b2 */
[----:B------:R-:W-:-:S04]  /*5b90*/  IADD3 R26, PT, PT, R26, 0x80, RZ ;  /* 0x000000801a1a7810 */ /* 0x000fc80007ffe0ff */
[----:B------:R0:W-:Y:S03]  /*5ba0*/  STG.E.128 desc[UR14][R178.64], R172 ;  /* 0x000000acb2007986 */ /* 0x0001e6000c101d0e */
.L_x_10481:
[----:B------:R-:W-:Y:S05]  /*5bb0*/  BSYNC.RECONVERGENT B1 ;  /* 0x0000000000017941 */ /* 0x000fea0003800200 */
.L_x_10480:
[----:B------:R-:W-:Y:S04]  /*5bc0*/  BSSY.RECONVERGENT B1, `(.L_x_10482) ;  /* 0x000004b000017945 */ /* 0x000fe80003800200 */
[----:B------:R-:W-:Y:S05]  /*5bd0*/  @!P4 BRA `(.L_x_10483) ;  /* 0x000000040024c947 */ /* 0x000fea0003800000 */
[--C-:B0-----:R-:W-:Y:S01]  /*5be0*/  FFMA.FTZ R172, R207, UR5, R176.reuse ;  /* 0x00000005cfac7c23 */ /* 0x101fe200080100b0 */
        /* <DEDUP_REMOVED lines=72> */
.L_x_10483:
[----:B------:R-:W-:Y:S05]  /*6070*/  BSYNC.RECONVERGENT B1 ;  /* 0x0000000000017941 */ /* 0x000fea0003800200 */
.L_x_10482:
[----:B------:R-:W-:Y:S04]  /*6080*/  BSSY.RECONVERGENT B1, `(.L_x_10484) ;  /* 0x000004b000017945 */ /* 0x000fe80003800200 */
[----:B------:R-:W-:Y:S05]  /*6090*/  @!P3 BRA `(.L_x_10485) ;  /* 0x000000040024b947 */ /* 0x000fea0003800000 */
[--C-:B01----:R-:W-:Y:S01]  /*60a0*/  FFMA.FTZ R172, R180, UR5, R176.reuse ;  /* 0x00000005b4ac7c23 */ /* 0x103fe200080100b0 */
[--C-:B------:R-:W-:Y:S01]  /*60b0*/  FFMA.FTZ R173, R181, UR5, R176.reuse ;  /* 0x00000005b5ad7c23 */ /* 0x100fe200080100b0 */
[----:B------:R-:W-:Y:S01]  /*60c0*/  ISETP.GE.U32.AND P0, PT, R242, RZ, PT ;  /* 0x000000fff200720c */ /* 0x000fe20003f06070 */
[----:B------:R-:W-:Y:S01]  /*60d0*/  FFMA.FTZ R238, R186, UR5, R176 ;  /* 0x00000005baee7c23 */ /* 0x000fe200080100b0 */
[----:B------:R-:W-:Y:S01]  /*60e0*/  FADD.FTZ R178, R197, -R172 ;  /* 0x800000acc5b27221 */ /* 0x000fe20000010000 */
[----:B------:R-:W-:Y:S01]  /*60f0*/  FADD.FTZ R175, R196, -R173 ;  /* 0x800000adc4af7221 */ /* 0x000fe20000010000 */
[--C-:B------:R-:W-:Y:S01]  /*6100*/  HADD2.F32 R172, -RZ, R163.reuse.H0_H0 ;  /* 0x200000a3ffac7230 */ /* 0x100fe20000004100 */
[C---:B------:R-:W-:Y:S01]  /*6110*/  LOP3.LUT P6, RZ, R243.reuse, 0xff0000, RZ, 0xc0, !PT ;  /* 0x00ff0000f3ff7812 */ /* 0x040fe200078cc0ff */
[----:B------:R-:W-:Y:S01]  /*6120*/  HADD2.F32 R173, -RZ, R163.H1_H1 ;  /* 0x300000a3ffad7230 */ /* 0x000fe20000004100 */
[----:B------:R-:W-:Y:S01]  /*6130*/  ISETP.GE.U32.AND.EX P0, PT, R243, 0x1000000, PT, P0 ;  /* 0x01000000f300780c */ /* 0x000fe20003f06100 */
[----:B------:R-:W-:Y:S01]  /*6140*/  FADD.FTZ R238, R203, -R238 ;  /* 0x800000eecbee7221 */ /* 0x000fe20000010000 */
        /* <DEDUP_REMOVED lines=35> */
[----:B------:R-:W-:Y:S02]  /*6380*/  HADD2.F32 R177, -RZ, R160.H1_H1 ;  /* 0x300000a0ffb17230 */ /* 0x000fe40000004100 */
[----:B------:R-:W-:Y:S01]  /*6390*/  FFMA.FTZ R172, R236, UR13, R173 ;  /* 0x0000000decac7c23 */ /* 0x000fe200080100ad */
[----:B------:R-:W-:-:S03]  /*63a0*/  FFMA.FTZ R173, R187, UR5, R176 ;  /* 0x00000005bbad7c23 */ /* 0x000fc600080100b0 */
[----:B------:R-:W-:Y:S01]  /*63b0*/  FMUL.FTZ R172, R172, UR4 ;  /* 0x00000004acac7c20 */ /* 0x000fe20008410000 */
[----:B------:R-:W-:Y:S01]  /*63c0*/  FADD.FTZ R236, R202, -R173 ;  /* 0x800000adcaec7221 */ /* 0x000fe20000010000 */
[----:B------:R-:W-:Y:S02]  /*63d0*/  HADD2.F32 R173, -RZ, R160.H0_H0 ;  /* 0x200000a0ffad7230 */ /* 0x000fe40000004100 */
[----:B------:R-:W-:Y:S01]  /*63e0*/  FFMA.FTZ R177, R238, UR13, R177 ;  /* 0x0000000deeb17c23 */ /* 0x000fe200080100b1 */
[----:B------:R-:W-:Y:S02]  /*63f0*/  FMUL.FTZ R172, R172, UR22 ;  /* 0x00000016acac7c20 */ /* 0x000fe40008410000 */
        /* <DEDUP_REMOVED lines=9> */
[----:B------:R-:W-:-:S02]  /*6490*/  LOP3.LUT P6, RZ, R242, 0xff, RZ, 0xc0, !PT ;  /* 0x000000fff2ff7812 */ /* 0x000fc400078cc0ff */
[----:B------:R-:W-:Y:S02]  /*64a0*/  FSEL R236, R236, RZ, P0 ;  /* 0x000000ffecec7208 */ /* 0x000fe40000000000 */
        /* <DEDUP_REMOVED lines=8> */
.L_x_10485:
[----:B------:R-:W-:Y:S05]  /*6530*/  BSYNC.RECONVERGENT B1 ;  /* 0x0000000000017941 */ /* 0x000fea0003800200 */
.L_x_10484:
[----:B------:R-:W-:Y:S04]  /*6540*/  BSSY.RECONVERGENT B1, `(.L_x_10486) ;  /* 0x000004b000017945 */ /* 0x000fe80003800200 */
[----:B------:R-:W-:Y:S05]  /*6550*/  @!P2 BRA `(.L_x_10487) ;  /* 0x000000040024a947 */ /* 0x000fea0003800000 */
[--C-:B012---:R-:W-:Y:S01]  /*6560*/  FFMA.FTZ R172, R8, UR5, R176.reuse ;  /* 0x0000000508ac7c23 */ /* 0x107fe200080100b0 */
        /* <DEDUP_REMOVED lines=72> */
.L_x_10487:
[----:B------:R-:W-:Y:S05]  /*69f0*/  BSYNC.RECONVERGENT B1 ;  /* 0x0000000000017941 */ /* 0x000fea0003800200 */
.L_x_10486:
[----:B------:R-:W-:Y:S05]  /*6a00*/  @!P1 BRA `(.L_x_10476) ;  /* 0x0000001c00949947 */ /* 0x000fea0003800000 */
[--C-:B0123--:R-:W-:Y:S01]  /*6a10*/  FFMA.FTZ R172, R24, UR5, R176.reuse ;  /* 0x0000000518ac7c23 */ /* 0x10ffe200080100b0 */
        /* <DEDUP_REMOVED lines=20> */
[--C-:B------:R-:W-:Y:S01]  /*6b60*/  FFMA.FTZ R177, R11, UR5, R176.reuse ;  /* 0x000000050bb17c23 */ /* 0x100fe200080100b0 */
[----:B------:R-:W-:Y:S01]  /*6b70*/  FFMA.FTZ R173, R178, UR13, R173 ;  /* 0x0000000db2ad7c23 */ /* 0x000fe200080100ad */
[----:B------:R-:W-:Y:S01]  /*6b80*/  FMUL.FTZ R175, R175, UR22 ;  /* 0x00000016afaf7c20 */ /* 0x000fe20008410000 */
        /* <DEDUP_REMOVED lines=8> */
[----:B------:R-:W-:Y:S01]  /*6c10*/  FFMA.FTZ R178, R14, UR5, R176 ;  /* 0x000000050eb27c23 */ /* 0x000fe200080100b0 */
[----:B------:R-:W-:-:S02]  /*6c20*/  FSEL R172, R172, RZ, P6 ;  /* 0x000000ffacac7208 */ /* 0x000fc40003000000 */
[----:B------:R-:W-:Y:S01]  /*6c30*/  FSEL R173, R173, RZ, P0 ;  /* 0x000000ffadad7208 */ /* 0x000fe20000000000 */
[----:B------:R-:W-:Y:S01]  /*6c40*/  FADD.FTZ R178, R19, -R178 ;  /* 0x800000b213b27221 */ /* 0x000fe20000010000 */
[----:B------:R-:W-:Y:S02]  /*6c50*/  F2FP.F16.F32.PACK_AB R175, R175, R174 ;  /* 0x000000aeafaf723e */ /* 0x000fe400000000ff */
[----:B------:R-:W-:Y:S01]  /*6c60*/  F2FP.F16.F32.PACK_AB R174, R173, R172 ;  /* 0x000000acadae723e */ /* 0x000fe200000000ff */
[--C-:B------:R-:W-:Y:S01]  /*6c70*/  FFMA.FTZ R173, R13, UR5, R176.reuse ;  /* 0x000000050dad7c23 */ /* 0x100fe200080100b0 */
[----:B------:R-:W-:Y:S02]  /*6c80*/  HADD2.F32 R172, -RZ, R169.H0_H0 ;  /* 0x200000a9ffac7230 */ /* 0x000fe40000004100 */
[----:B------:R-:W-:Y:S01]  /*6c90*/  FFMA.FTZ R176, R10, UR5, R176 ;  /* 0x000000050ab07c23 */ /* 0x000fe200080100b0 */
[----:B------:R-:W-:Y:S01]  /*6ca0*/  LOP3.LUT P0, RZ, R244, 0xff0000, RZ, 0xc0, !PT ;  /* 0x00ff0000f4ff7812 */ /* 0x000fe2000780c0ff */
[----:B------:R-:W-:Y:S01]  /*6cb0*/  FADD.FTZ R173, R16, -R173 ;  /* 0x800000ad10ad7221 */ /* 0x000fe20000010000 */
[----:B------:R-:W-:-:S03]  /*6cc0*/  LOP3.LUT P6, RZ, R244, 0xff000000, RZ, 0xc0, !PT ;  /* 0xff000000f4ff7812 */ /* 0x000fc600078cc0ff */
[----:B------:R-:W-:Y:S01]  /*6cd0*/  FFMA.FTZ R172, R173, UR13, R172 ;  /* 0x0000000dadac7c23 */ /* 0x000fe200080100ac */
[----:B------:R-:W-:-:S03]  /*6ce0*/  HADD2.F32 R173, -RZ, R169.H1_H1 ;  /* 0x300000a9ffad7230 */ /* 0x000fc60000004100 */
[----:B------:R-:W-:Y:S02]  /*6cf0*/  FMUL.FTZ R172, R172, UR4 ;  /* 0x00000004acac7c20 */ /* 0x000fe40008410000 */
[----:B------:R-:W-:Y:S01]  /*6d00*/  FFMA.FTZ R179, R178, UR13, R173 ;  /* 0x0000000db2b37c23 */ /* 0x000fe200080100ad */
[----:B------:R-:W-:Y:S01]  /*6d10*/  FADD.FTZ R178, R12, -R177 ;  /* 0x800000b10cb27221 */ /* 0x000fe20000010000 */
[----:B------:R-:W-:Y:S01]  /*6d20*/  FADD.FTZ R177, R15, -R176 ;  /* 0x800000b00fb17221 */ /* 0x000fe20000010000 */
[--C-:B------:R-:W-:Y:S02]  /*6d30*/  HADD2.F32 R173, -RZ, R168.reuse.H0_H0 ;  /* 0x200000a8ffad7230 */ /* 0x100fe40000004100 */
[----:B------:R-:W-:Y:S01]  /*6d40*/  FMUL.FTZ R179, R179, UR4 ;  /* 0x00000004b3b37c20 */ /* 0x000fe20008410000 */
[----:B------:R-:W-:Y:S02]  /*6d50*/  HADD2.F32 R176, -RZ, R168.H1_H1 ;  /* 0x300000a8ffb07230 */ /* 0x000fe40000004100 */
[----:B------:R-:W-:Y:S01]  /*6d60*/  FMUL.FTZ R172, R172, UR22 ;  /* 0x00000016acac7c20 */ /* 0x000fe20008410000 */
[----:B------:R-:W-:Y:S01]  /*6d70*/  FFMA.FTZ R173, R178, UR13, R173 ;  /* 0x0000000db2ad7c23 */ /* 0x000fe200080100ad */
[----:B------:R-:W-:Y:S01]  /*6d80*/  FMUL.FTZ R179, R179, UR22 ;  /* 0x00000016b3b37c20 */ /* 0x000fe20008410000 */
[----:B------:R-:W-:-:S02]  /*6d90*/  FFMA.FTZ R178, R177, UR13, R176 ;  /* 0x0000000db1b27c23 */ /* 0x000fc400080100b0 */
[----:B------:R-:W-:Y:S01]  /*6da0*/  FSEL R236, R172, RZ, P0 ;  /* 0x000000ffacec7208 */ /* 0x000fe20000000000 */
[----:B------:R-:W0:Y:S01]  /*6db0*/  LDC.64 R176, c[0x0][0x468] ;  /* 0x00011a00ffb07b82 */ /* 0x000e220000000a00 */
[----:B------:R-:W-:Y:S01]  /*6dc0*/  FMUL.FTZ R173, R173, UR4 ;  /* 0x00000004adad7c20 */ /* 0x000fe20008410000 */
[----:B------:R-:W-:Y:S01]  /*6dd0*/  FMUL.FTZ R178, R178, UR4 ;  /* 0x00000004b2b27c20 */ /* 0x000fe20008410000 */
[----:B------:R-:W-:Y:S02]  /*6de0*/  FSEL R237, R179, RZ, P6 ;  /* 0x000000ffb3ed7208 */ /* 0x000fe40003000000 */
[----:B------:R-:W-:Y:S01]  /*6df0*/  FMUL.FTZ R173, R173, UR22 ;  /* 0x00000016adad7c20 */ /* 0x000fe20008410000 */
[----:B------:R-:W-:Y:S01]  /*6e00*/  FMUL.FTZ R178, R178, UR22 ;  /* 0x00000016b2b27c20 */ /* 0x000fe20008410000 */
[C---:B------:R-:W-:Y:S02]  /*6e10*/  LOP3.LUT P0, RZ, R244.reuse, 0xff00, RZ, 0xc0, !PT ;  /* 0x0000ff00f4ff7812 */ /* 0x040fe4000780c0ff */
[----:B------:R-:W-:-:S02]  /*6e20*/  LOP3.LUT P6, RZ, R244, 0xff, RZ, 0xc0, !PT ;  /* 0x000000fff4ff7812 */ /* 0x000fc400078cc0ff */
[----:B------:R-:W-:Y:S02]  /*6e30*/  FSEL R179, R178, RZ, P0 ;  /* 0x000000ffb2b37208 */ /* 0x000fe40000000000 */
[----:B------:R-:W-:Y:S02]  /*6e40*/  FSEL R172, R173, RZ, P6 ;  /* 0x000000ffadac7208 */ /* 0x000fe40003000000 */
[----:B------:R-:W-:Y:S02]  /*6e50*/  F2FP.F16.F32.PACK_AB R173, R237, R236 ;  /* 0x000000ecedad723e */ /* 0x000fe400000000ff */
[----:B------:R-:W-:Y:S01]  /*6e60*/  F2FP.F16.F32.PACK_AB R172, R179, R172 ;  /* 0x000000acb3ac723e */ /* 0x000fe200000000ff */
[----:B0-----:R-:W-:-:S05]  /*6e70*/  IMAD.WIDE.U32 R176, R26, 0x10, R176 ;  /* 0x000000101ab07825 */ /* 0x001fca00078e00b0 */
[----:B------:R4:W-:Y:S01]  /*6e80*/  STG.E.128 desc[UR14][R176.64], R172 ;  /* 0x000000acb0007986 */ /* 0x0009e2000c101d0e */
[----:B------:R-:W-:Y:S05]  /*6e90*/  BRA `(.L_x_10476) ;  /* 0x0000001800707947 */ /* 0x000fea0003800000 */
.L_x_10479:
[----:B------:R-:W-:Y:S04]  /*6ea0*/  BSSY.RECONVERGENT B1, `(.L_x_10488) ;  /* 0x0000052000017945 */ /* 0x000fe80003800200 */
[----:B------:R-:W-:Y:S05]  /*6eb0*/  @!P5 BRA `(.L_x_10489) ;  /* 0x000000040040d947 */ /* 0x000fea0003800000 */
[--C-:B------:R-:W-:Y:S01]  /*6ec0*/  FFMA.FTZ R141, R222, UR5, R176.reuse ;  /* 0x00000005de8d7c23 */ /* 0x100fe200080100b0 */
[----:B------:R-:W-:Y:S01]  /*6ed0*/  FFMA.FTZ R140, R223, UR5, R176 ;  /* 0x00000005df8c7c23 */ /* 0x000fe200080100b0 */
[--C-:B------:R-:W-:Y:S01]  /*6ee0*/  HADD2.F32 R238, -RZ, R147.reuse.H1_H1 ;  /* 0x30000093ffee7230 */ /* 0x100fe20000004100 */
[----:B------:R-:W0:Y:S01]  /*6ef0*/  LDC.64 R172, c[0x0][0x478] ;  /* 0x00011e00ffac7b82 */ /* 0x000e220000000a00 */
[----:B------:R-:W-:Y:S01]  /*6f00*/  FADD.FTZ R141, R220, -R141 ;  /* 0x8000008ddc8d7221 */ /* 0x000fe20000010000 */
[----:B------:R-:W-:Y:S02]  /*6f10*/  HADD2.F32 R179, -RZ, R147.H0_H0 ;  /* 0x20000093ffb37230 */ /* 0x000fe40000004100 */
[----:B------:R-:W-:Y:S01]  /*6f20*/  FADD.FTZ R140, R221, -R140 ;  /* 0x8000008cdd8c7221 */ /* 0x000fe20000010000 */
[--C-:B------:R-:W-:Y:S02]  /*6f30*/  HADD2.F32 R142, -RZ, R146.reuse.H1_H1 ;  /* 0x30000092ff8e7230 */ /* 0x100fe40000004100 */
[----:B------:R-:W-:Y:S01]  /*6f40*/  FFMA.FTZ R238, R141, UR13, R238 ;  /* 0x0000000d8dee7c23 */ /* 0x000fe200080100ee */
[--C-:B------:R-:W-:Y:S01]  /*6f50*/  FFMA.FTZ R141, R226, UR5, R176.reuse ;  /* 0x00000005e28d7c23 */ /* 0x100fe200080100b0 */
[----:B------:R-:W-:Y:S01]  /*6f60*/  FFMA.FTZ R179, R140, UR13, R179 ;  /* 0x0000000d8cb37c23 */ /* 0x000fe200080100b3 */
[----:B------:R-:W-:Y:S01]  /*6f70*/  FFMA.FTZ R140, R227, UR5, R176 ;  /* 0x00000005e38c7c23 */ /* 0x000fe200080100b0 */
[----:B------:R-:W-:Y:S01]  /*6f80*/  ISETP.GE.U32.AND P0, PT, R248, RZ, PT ;  /* 0x000000fff800720c */ /* 0x000fe20003f06070 */
[----:B------:R-:W-:Y:S01]  /*6f90*/  FADD.FTZ R175, R224, -R141 ;  /* 0x8000008de0af7221 */ /* 0x000fe20000010000 */
[----:B------:R-:W-:-:S02]  /*6fa0*/  HADD2.F32 R141, -RZ, R146.H0_H0 ;  /* 0x20000092ff8d7230 */ /* 0x000fc40000004100 */
[----:B------:R-:W-:Y:S01]  /*6fb0*/  FADD.FTZ R140, R225, -R140 ;  /* 0x8000008ce18c7221 */ /* 0x000fe20000010000 */
[----:B------:R-:W-:Y:S01]  /*6fc0*/  F2FP.F16.F32.PACK_AB R143, R238, R179 ;  /* 0x000000b3ee8f723e */ /* 0x000fe200000000ff */
[----:B------:R-:W-:Y:S01]  /*6fd0*/  FFMA.FTZ R175, R175, UR13, R142 ;  /* 0x0000000dafaf7c23 */ /* 0x000fe2000801008e */
[--C-:B------:R-:W-:Y:S02]  /*6fe0*/  HADD2.F32 R142, -RZ, R145.reuse.H1_H1 ;  /* 0x30000091ff8e7230 */ /* 0x100fe40000004100 */
[----:B------:R-:W-:Y:S01]  /*6ff0*/  FFMA.FTZ R174, R140, UR13, R141 ;  /* 0x0000000d8cae7c23 */ /* 0x000fe2000801008d */
[--C-:B------:R-:W-:Y:S01]  /*7000*/  FFMA.FTZ R141, R230, UR5, R176.reuse ;  /* 0x00000005e68d7c23 */ /* 0x100fe200080100b0 */
[----:B------:R-:W-:Y:S01]  /*7010*/  FFMA.FTZ R140, R231, UR5, R176 ;  /* 0x00000005e78c7c23 */ /* 0x000fe200080100b0 */
[----:B------:R-:W-:Y:S01]  /*7020*/  FMUL.FTZ R238, R238, UR4 ;  /* 0x00000004eeee7c20 */ /* 0x000fe20008410000 */
[----:B------:R-:W-:Y:S01]  /*7030*/  FMUL.FTZ R179, R179, UR4 ;  /* 0x00000004b3b37c20 */ /* 0x000fe20008410000 */
[----:B------:R-:W-:Y:S01]  /*7040*/  FADD.FTZ R177, R228, -R141 ;  /* 0x8000008de4b17221 */ /* 0x000fe20000010000 */
[----:B------:R-:W-:-:S02]  /*7050*/  HADD2.F32 R141, -RZ, R145.H0_H0 ;  /* 0x20000091ff8d7230 */ /* 0x000fc40000004100 */
[----:B------:R-:W-:Y:S01]  /*7060*/  FADD.FTZ R140, R229, -R140 ;  /* 0x8000008ce58c7221 */ /* 0x000fe20000010000 */
[----:B------:R-:W-:Y:S01]  /*7070*/  FMUL.FTZ R238, R238, UR22 ;  /* 0x00000016eeee7c20 */ /* 0x000fe20008410000 */
[----:B------:R-:W-:Y:S01]  /*7080*/  FFMA.FTZ R177, R177, UR13, R142 ;  /* 0x0000000db1b17c23 */ /* 0x000fe2000801008e */
[--C-:B------:R-:W-:Y:S02]  /*7090*/  HADD2.F32 R142, -RZ, R144.reuse.H1_H1 ;  /* 0x30000090ff8e7230 */ /* 0x100fe40000004100 */
[----:B------:R-:W-:Y:S01]  /*70a0*/  FFMA.FTZ R178, R140, UR13, R141 ;  /* 0x0000000d8cb27c23 */ /* 0x000fe2000801008d */
[--C-:B------:R-:W-:Y:S01]  /*70b0*/  FFMA.FTZ R141, R234, UR5, R176.reuse ;  /* 0x00000005ea8d7c23 */ /* 0x100fe200080100b0 */
[----:B------:R-:W-:Y:S01]  /*70c0*/  FFMA.FTZ R140, R235, UR5, R176 ;  /* 0x00000005eb8c7c23 */ /* 0x000fe200080100b0 */
[----:B------:R-:W-:Y:S01]  /*70d0*/  FMUL.FTZ R179, R179, UR22 ;  /* 0x00000016b3b37c20 */ /* 0x000fe20008410000 */
[----:B------:R-:W-:Y:S01]  /*70e0*/  ISETP.GE.U32.AND.EX P0, PT, R249, 0x1000000, PT, P0 ;  /* 0x01000000f900780c */ /* 0x000fe20003f06100 */
[----:B------:R-:W-:Y:S01]  /*70f0*/  FADD.FTZ R237, R232, -R141 ;  /* 0x8000008de8ed7221 */ /* 0x000fe20000010000 */
[----:B------:R-:W-:-:S02]  /*7100*/  HADD2.F32 R141, -RZ, R144.H0_H0 ;  /* 0x20000090ff8d7230 */ /* 0x000fc40000004100 */
[----:B------:R-:W-:Y:S01]  /*7110*/  FADD.FTZ R140, R233, -R140 ;  /* 0x8000008ce98c7221 */ /* 0x000fe20000010000 */
[----:B------:R-:W-:Y:S01]  /*7120*/  LOP3.LUT P6, RZ, R249, 0xff0000, RZ, 0xc0, !PT ;  /* 0x00ff0000f9ff7812 */ /* 0x000fe200078cc0ff */
[----:B------:R-:W-:Y:S01]  /*7130*/  FFMA.FTZ R237, R237, UR13, R142 ;  /* 0x0000000deded7c23 */ /* 0x000fe2000801008e */
[C---:B------:R-:W-:Y:S01]  /*7140*/  F2FP.F16.F32.PACK_AB R142, R175.reuse, R174 ;  /* 0x000000aeaf8e723e */ /* 0x040fe200000000ff */
[----:B------:R-:W-:Y:S01]  /*7150*/  FFMA.FTZ R236, R140, UR13, R141 ;  /* 0x0000000d8cec7c23 */ /* 0x000fe2000801008d */
[----:B------:R-:W-:Y:S01]  /*7160*/  FMUL.FTZ R175, R175, UR4 ;  /* 0x00000004afaf7c20 */ /* 0x000fe20008410000 */
[----:B0-----:R-:W-:Y:S01]  /*7170*/  IMAD.WIDE.U32 R172, R26, 0x10, R172 ;  /* 0x000000101aac7825 */ /* 0x001fe200078e00ac */
[----:B------:R-:W-:-:S03]  /*7180*/  F2FP.F16.F32.PACK_AB R141, R177, R178 ;  /* 0x000000b2b18d723e */ /* 0x000fc600000000ff */
[----:B------:R-:W-:Y:S01]  /*7190*/  FMUL.FTZ R174, R174, UR4 ;  /* 0x00000004aeae7c20 */ /* 0x000fe20008410000 */
[----:B------:R-:W-:Y:S01]  /*71a0*/  F2FP.F16.F32.PACK_AB R140, R237, R236 ;  /* 0x000000eced8c723e */ /* 0x000fe200000000ff */
[----:B------:R-:W-:Y:S01]  /*71b0*/  FMUL.FTZ R175, R175, UR22 ;  /* 0x00000016afaf7c20 */ /* 0x000fe20008410000 */
[----:B------:R-:W-:Y:S01]  /*71c0*/  FSEL R238, R238, RZ, P0 ;  /* 0x000000ffeeee7208 */ /* 0x000fe20000000000 */
[----:B------:R-:W-:Y:S01]  /*71d0*/  FMUL.FTZ R174, R174, UR22 ;  /* 0x00000016aeae7c20 */ /* 0x000fe20008410000 */
[----:B------:R-:W-:Y:S01]  /*71e0*/  FSEL R179, R179, RZ, P6 ;  /* 0x000000ffb3b37208 */ /* 0x000fe20003000000 */
[----:B------:R0:W-:Y:S01]  /*71f0*/  STG.E.128 desc[UR14][R172.64], R140 ;  /* 0x0000008cac007986 */ /* 0x0001e2000c101d0e */
[----:B------:R-:W-:Y:S01]  /*7200*/  LOP3.LUT P0, RZ, R249, 0xff00, RZ, 0xc0, !PT ;  /* 0x0000ff00f9ff7812 */ /* 0x000fe2000780c0ff */
[----:B------:R-:W-:Y:S01]  /*7210*/  FMUL.FTZ R177, R177, UR4 ;  /* 0x00000004b1b17c20 */ /* 0x000fe20008410000 */
[----:B------:R-:W-:Y:S01]  /*7220*/  LOP3.LUT P6, RZ, R249, 0xff, RZ, 0xc0, !PT ;  /* 0x000000fff9ff7812 */ /* 0x000fe200078cc0ff */
[----:B------:R-:W-:Y:S01]  /*7230*/  FMUL.FTZ R236, R236, UR4 ;  /* 0x00000004ecec7c20 */ /* 0x000fe20008410000 */
[----:B------:R-:W-:Y:S01]  /*7240*/  FMUL.FTZ R237, R237, UR4 ;  /* 0x00000004eded7c20 */ /* 0x000fe20008410000 */
[----:B------:R-:W-:Y:S01]  /*7250*/  FMUL.FTZ R177, R177, UR22 ;  /* 0x00000016b1b17c20 */ /* 0x000fe20008410000 */
[----:B------:R-:W-:Y:S01]  /*7260*/  FSEL R174, R174, RZ, P6 ;  /* 0x000000ffaeae7208 */ /* 0x000fe20003000000 */
[----:B------:R-:W-:Y:S01]  /*7270*/  FMUL.FTZ R236, R236, UR22 ;  /* 0x00000016ecec7c20 */ /* 0x000fe20008410000 */
[----:B------:R-:W-:Y:S01]  /*7280*/  LOP3.LUT P6, RZ, R248, 0xff000000, RZ, 0xc0, !PT ;  /* 0xff000000f8ff7812 */ /* 0x000fe200078cc0ff */
[----:B------:R-:W-:Y:S01]  /*7290*/  FMUL.FTZ R237, R237, UR22 ;  /* 0x00000016eded7c20 */ /* 0x000fe20008410000 */
[----:B0-----:R-:W-:Y:S01]  /*72a0*/  FSEL R173, R175, RZ, P0 ;  /* 0x000000ffafad7208 */ /* 0x001fe20000000000 */
[----:B------:R-:W-:Y:S01]  /*72b0*/  FMUL.FTZ R172, R178, UR4 ;  /* 0x00000004b2ac7c20 */ /* 0x000fe20008410000 */
[----:B------:R-:W-:-:S02]  /*72c0*/  F2FP.F16.F32.PACK_AB R175, R238, R179 ;  /* 0x000000b3eeaf723e */ /* 0x000fc400000000ff */
[----:B------:R-:W0:Y:S01]  /*72d0*/  LDC.64 R178, c[0x0][0x468] ;  /* 0x00011a00ffb27b82 */ /* 0x000e220000000a00 */
[----:B------:R-:W-:Y:S01]  /*72e0*/  FMUL.FTZ R172, R172, UR22 ;  /* 0x00000016acac7c20 */ /* 0x000fe20008410000 */
[----:B------:R-:W-:Y:S02]  /*72f0*/  LOP3.LUT P0, RZ, R248, 0xff0000, RZ, 0xc0, !PT ;  /* 0x00ff0000f8ff7812 */ /* 0x000fe4000780c0ff */
[----:B------:R-:W-:Y:S02]  /*7300*/  F2FP.F16.F32.PACK_AB R174, R173, R174 ;  /* 0x000000aeadae723e */ /* 0x000fe400000000ff */
[----:B------:R-:W-:Y:S02]  /*7310*/  FSEL R173, R172, RZ, P0 ;  /* 0x000000ffacad7208 */ /* 0x000fe40000000000 */
[----:B------:R-:W-:Y:S02]  /*7320*/  FSEL R238, R177, RZ, P6 ;  /* 0x000000ffb1ee7208 */ /* 0x000fe40003000000 */
[----:B------:R-:W-:-:S02]  /*7330*/  LOP3.LUT P0, RZ, R248, 0xff, RZ, 0xc0, !PT ;  /* 0x000000fff8ff7812 */ /* 0x000fc4000780c0ff */
        /* <DEDUP_REMOVED lines=8> */
.L_x_10489:
[----:B------:R-:W-:Y:S05]  /*73c0*/  BSYNC.RECONVERGENT B1 ;  /* 0x0000000000017941 */ /* 0x000fea0003800200 */
.L_x_10488:
[----:B------:R-:W-:Y:S04]  /*73d0*/  BSSY.RECONVERGENT B1, `(.L_x_10490) ;  /* 0x0000052000017945 */ /* 0x000fe80003800200 */
[----:B------:R-:W-:Y:S05]  /*73e0*/  @!P4 BRA `(.L_x_10491) ;  /* 0x000000040040c947 */ /* 0x000fea0003800000 */
[--C-:B------:R-:W-:Y:S01]  /*73f0*/  FFMA.FTZ R141, R206, UR5, R176.reuse ;  /* 0x00000005ce8d7c23 */ /* 0x100fe200080100b0 */
[----:B------:R-:W-:Y:S01]  /*7400*/  FFMA.FTZ R140, R207, UR5, R176 ;  /* 0x00000005cf8c7c23 */ /* 0x000fe200080100b0 */
[--C-:B------:R-:W-:Y:S01]  /*7410*/  HADD2.F32 R238, -RZ, R31.reuse.H1_H1 ;  /* 0x3000001fffee7230 */ /* 0x100fe20000004100 */
[----:B0-----:R-:W0:Y:S01]  /*7420*/  LDC.64 R172, c[0x0][0x478] ;  /* 0x00011e00ffac7b82 */ /* 0x001e220000000a00 */
        /* <DEDUP_REMOVED lines=76> */
.L_x_10491:
[----:B------:R-:W-:Y:S05]  /*78f0*/  BSYNC.RECONVERGENT B1 ;  /* 0x0000000000017941 */ /* 0x000fea0003800200 */
.L_x_10490:
[----:B------:R-:W-:Y:S04]  /*7900*/  BSSY.RECONVERGENT B1, `(.L_x_10492) ;  /* 0x0000052000017945 */ /* 0x000fe80003800200 */
[----:B------:R-:W-:Y:S05]  /*7910*/  @!P3 BRA `(.L_x_10493) ;  /* 0x000000040040b947 */ /* 0x000fea0003800000 */
[--C-:B------:R-:W-:Y:S01]  /*7920*/  FFMA.FTZ R140, R180, UR5, R176.reuse ;  /* 0x00000005b48c7c23 */ /* 0x100fe200080100b0 */
[----:B------:R-:W-:Y:S01]  /*7930*/  FFMA.FTZ R141, R181, UR5, R176 ;  /* 0x00000005b58d7c23 */ /* 0x000fe200080100b0 */
[--C-:B01----:R-:W-:Y:S01]  /*7940*/  HADD2.F32 R174, -RZ, R162.reuse.H0_H0 ;  /* 0x200000a2ffae7230 */ /* 0x103fe20000004100 */
[----:B------:R-:W0:Y:S01]  /*7950*/  LDC.64 R172, c[0x0][0x478] ;  /* 0x00011e00ffac7b82 */ /* 0x000e220000000a00 */
[----:B------:R-:W-:Y:S01]  /*7960*/  FADD.FTZ R238, R197, -R140 ;  /* 0x8000008cc5ee7221 */ /* 0x000fe20000010000 */
[--C-:B------:R-:W-:Y:S02]  /*7970*/  HADD2.F32 R140, -RZ, R163.reuse.H0_H0 ;  /* 0x200000a3ff8c7230 */ /* 0x100fe40000004100 */
[----:B------:R-:W-:Y:S01]  /*7980*/  FADD.FTZ R141, R196, -R141 ;  /* 0x8000008dc48d7221 */ /* 0x000fe20000010000 */
[----:B------:R-:W-:Y:S01]  /*7990*/  HADD2.F32 R175, -RZ, R162.H1_H1 ;  /* 0x300000a2ffaf7230 */ /* 0x000fe20000004100 */
[----:B------:R-:W-:Y:S01]  /*79a0*/  ISETP.GE.U32.AND P0, PT, R242, RZ, PT ;  /* 0x000000fff200720c */ /* 0x000fe20003f06070 */
[----:B------:R-:W-:-:S02]  /*79b0*/  HADD2.F32 R143, -RZ, R163.H1_H1 ;  /* 0x300000a3ff8f7230 */ /* 0x000fc40000004100 */
[----:B------:R-:W-:Y:S01]  /*79c0*/  FFMA.FTZ R179, R141, UR13, R140 ;  /* 0x0000000d8db37c23 */ /* 0x000fe2000801008c */
[--C-:B------:R-:W-:Y:S01]  /*79d0*/  FFMA.FTZ R141, R183, UR5, R176.reuse ;  /* 0x00000005b78d7c23 */ /* 0x100fe200080100b0 */
[----:B------:R-:W-:Y:S01]  /*79e0*/  FFMA.FTZ R140, R182, UR5, R176 ;  /* 0x00000005b68c7c23 */ /* 0x000fe200080100b0 */
[--C-:B------:R-:W-:Y:S02]  /*79f0*/  HADD2.F32 R178, -RZ, R161.reuse.H0_H0 ;  /* 0x200000a1ffb27230 */ /* 0x100fe40000004100 */
[----:B------:R-:W-:Y:S01]  /*7a00*/  FFMA.FTZ R238, R238, UR13, R143 ;  /* 0x0000000deeee7c23 */ /* 0x000fe2000801008f */
[----:B------:R-:W-:Y:S01]  /*7a10*/  FADD.FTZ R141, R198, -R141 ;  /* 0x8000008dc68d7221 */ /* 0x000fe20000010000 */
[----:B------:R-:W-:Y:S01]  /*7a20*/  FADD.FTZ R140, R199, -R140 ;  /* 0x8000008cc78c7221 */ /* 0x000fe20000010000 */
[----:B------:R-:W-:Y:S01]  /*7a30*/  HADD2.F32 R177, -RZ, R161.H1_H1 ;  /* 0x300000a1ffb17230 */ /* 0x000fe20000004100 */
[----:B------:R-:W-:Y:S01]  /*7a40*/  ISETP.GE.U32.AND.EX P0, PT, R243, 0x1000000, PT, P0 ;  /* 0x01000000f300780c */ /* 0x000fe20003f06100 */
[----:B------:R-:W-:Y:S01]  /*7a50*/  FFMA.FTZ R174, R141, UR13, R174 ;  /* 0x0000000d8dae7c23 */ /* 0x000fe200080100ae */
[----:B------:R-:W-:Y:S01]  /*7a60*/  FFMA.FTZ R175, R140, UR13, R175 ;  /* 0x0000000d8caf7c23 */ /* 0x000fe200080100af */
[--C-:B------:R-:W-:Y:S01]  /*7a70*/  FFMA.FTZ R141, R185, UR5, R176.reuse ;  /* 0x00000005b98d7c23 */ /* 0x100fe200080100b0 */
[----:B------:R-:W-:Y:S01]  /*7a80*/  FFMA.FTZ R140, R184, UR5, R176 ;  /* 0x00000005b88c7c23 */ /* 0x000fe200080100b0 */
[--C-:B------:R-:W-:Y:S01]  /*7a90*/  HADD2.F32 R236, -RZ, R160.reuse.H0_H0 ;  /* 0x200000a0ffec7230 */ /* 0x100fe20000004100 */
[----:B------:R-:W-:Y:S01]  /*7aa0*/  F2FP.F16.F32.PACK_AB R143, R238, R179 ;  /* 0x000000b3ee8f723e */ /* 0x000fe200000000ff */
[----:B------:R-:W-:Y:S01]  /*7ab0*/  FADD.FTZ R141, R200, -R141 ;  /* 0x8000008dc88d7221 */ /* 0x000fe20000010000 */
[----:B------:R-:W-:Y:S01]  /*7ac0*/  FADD.FTZ R140, R201, -R140 ;  /* 0x8000008cc98c7221 */ /* 0x000fe20000010000 */
[----:B------:R-:W-:-:S02]  /*7ad0*/  HADD2.F32 R237, -RZ, R160.H1_H1 ;  /* 0x300000a0ffed7230 */ /* 0x000fc40000004100 */
[----:B------:R-:W-:Y:S01]  /*7ae0*/  FMUL.FTZ R238, R238, UR4 ;  /* 0x00000004eeee7c20 */ /* 0x000fe20008410000 */
[----:B------:R-:W-:Y:S01]  /*7af0*/  FFMA.FTZ R178, R141, UR13, R178 ;  /* 0x0000000d8db27c23 */ /* 0x000fe200080100b2 */
[----:B------:R-:W-:Y:S01]  /*7b00*/  FFMA.FTZ R177, R140, UR13, R177 ;  /* 0x0000000d8cb17c23 */ /* 0x000fe200080100b1 */
[--C-:B------:R-:W-:Y:S01]  /*7b10*/  FFMA.FTZ R141, R187, UR5, R176.reuse ;  /* 0x00000005bb8d7c23 */ /* 0x100fe200080100b0 */
[----:B------:R-:W-:Y:S01]  /*7b20*/  FFMA.FTZ R140, R186, UR5, R176 ;  /* 0x00000005ba8c7c23 */ /* 0x000fe200080100b0 */
[----:B------:R-:W-:Y:S01]  /*7b30*/  FMUL.FTZ R179, R179, UR4 ;  /* 0x00000004b3b37c20 */ /* 0x000fe20008410000 */
[----:B------:R-:W-:Y:S01]  /*7b40*/  F2FP.F16.F32.PACK_AB R142, R175, R174 ;  /* 0x000000aeaf8e723e */ /* 0x000fe200000000ff */
[----:B------:R-:W-:Y:S01]  /*7b50*/  FADD.FTZ R141, R202, -R141 ;  /* 0x8000008dca8d7221 */ /* 0x000fe20000010000 */
[----:B------:R-:W-:Y:S01]  /*7b60*/  FADD.FTZ R140, R203, -R140 ;  /* 0x8000008ccb8c7221 */ /* 0x000fe20000010000 */
[----:B------:R-:W-:Y:S01]  /*7b70*/  FMUL.FTZ R238, R238, UR22 ;  /* 0x00000016eeee7c20 */ /* 0x000fe20008410000 */
[----:B------:R-:W-:Y:S01]  /*7b80*/  FMUL.FTZ R179, R179, UR22 ;  /* 0x00000016b3b37c20 */ /* 0x000fe20008410000 */
[----:B------:R-:W-:Y:S01]  /*7b90*/  FFMA.FTZ R236, R141, UR13, R236 ;  /* 0x0000000d8dec7c23 */ /* 0x000fe200080100ec */
[----:B------:R-:W-:Y:S01]  /*7ba0*/  FFMA.FTZ R237, R140, UR13, R237 ;  /* 0x0000000d8ced7c23 */ /* 0x000fe200080100ed */
[----:B------:R-:W-:Y:S01]  /*7bb0*/  FMUL.FTZ R175, R175, UR4 ;  /* 0x00000004afaf7c20 */ /* 0x000fe20008410000 */
[----:B------:R-:W-:Y:S01]  /*7bc0*/  LOP3.LUT P6, RZ, R243, 0xff0000, RZ, 0xc0, !PT ;  /* 0x00ff0000f3ff7812 */ /* 0x000fe200078cc0ff */
        /* <DEDUP_REMOVED lines=9> */
[C---:B------:R-:W-:Y:S01]  /*7c60*/  LOP3.LUT P0, RZ, R243.reuse, 0xff00, RZ, 0xc0, !PT ;  /* 0x0000ff00f3ff7812 */ /* 0x040fe2000780c0ff */
[----:B------:R-:W-:Y:S01]  /*7c70*/  FMUL.FTZ R174, R174, UR22 ;  /* 0x00000016aeae7c20 */ /* 0x000fe20008410000 */
[----:B------:R-:W-:Y:S01]  /*7c80*/  LOP3.LUT P6, RZ, R243, 0xff, RZ, 0xc0, !PT ;  /* 0x000000fff3ff7812 */ /* 0x000fe200078cc0ff */
[----:B------:R-:W-:Y:S01]  /*7c90*/  FMUL.FTZ R177, R177, UR22 ;  /* 0x00000016b1b17c20 */ /* 0x000fe20008410000 */
[----:B------:R-:W-:Y:S01]  /*7ca0*/  FMUL.FTZ R236, R236, UR4 ;  /* 0x00000004ecec7c20 */ /* 0x000fe20008410000 */
[----:B------:R-:W-:Y:S01]  /*7cb0*/  FMUL.FTZ R237, R237, UR4 ;  /* 0x00000004eded7c20 */ /* 0x000fe20008410000 */
[----:B------:R-:W-:-:S02]  /*7cc0*/  FSEL R174, R174, RZ, P6 ;  /* 0x000000ffaeae7208 */ /* 0x000fc40003000000 */
[----:B------:R-:W-:Y:S01]  /*7cd0*/  LOP3.LUT P6, RZ, R242, 0xff000000, RZ, 0xc0, !PT ;  /* 0xff000000f2ff7812 */ /* 0x000fe200078cc0ff */
[----:B------:R-:W-:Y:S01]  /*7ce0*/  FMUL.FTZ R236, R236, UR22 ;  /* 0x00000016ecec7c20 */ /* 0x000fe20008410000 */
[----:B------:R-:W-:Y:S01]  /*7cf0*/  FMUL.FTZ R237, R237, UR22 ;  /* 0x00000016eded7c20 */ /* 0x000fe20008410000 */
[----:B0-----:R-:W-:Y:S01]  /*7d00*/  FSEL R173, R175, RZ, P0 ;  /* 0x000000ffafad7208 */ /* 0x001fe20000000000 */
[----:B------:R-:W-:Y:S01]  /*7d10*/  FMUL.FTZ R172, R178, UR4 ;  /* 0x00000004b2ac7c20 */ /* 0x000fe20008410000 */
[----:B------:R-:W-:Y:S02]  /*7d20*/  F2FP.F16.F32.PACK_AB R175, R238, R179 ;  /* 0x000000b3eeaf723e */ /* 0x000fe400000000ff */
[----:B------:R-:W0:Y:S01]  /*7d30*/  LDC.64 R178, c[0x0][0x468] ;  /* 0x00011a00ffb27b82 */ /* 0x000e220000000a00 */
[----:B------:R-:W-:Y:S01]  /*7d40*/  FMUL.FTZ R172, R172, UR22 ;  /* 0x00000016acac7c20 */ /* 0x000fe20008410000 */
[----:B------:R-:W-:Y:S02]  /*7d50*/  LOP3.LUT P0, RZ, R242, 0xff0000, RZ, 0xc0, !PT ;  /* 0x00ff0000f2ff7812 */ /* 0x000fe4000780c0ff */
[----:B------:R-:W-:-:S02]  /*7d60*/  F2FP.F16.F32.PACK_AB R174, R173, R174 ;  /* 0x000000aeadae723e */ /* 0x000fc400000000ff */
[----:B------:R-:W-:Y:S02]  /*7d70*/  FSEL R173, R172, RZ, P0 ;  /* 0x000000ffacad7208 */ /* 0x000fe40000000000 */
[----:B------:R-:W-:Y:S02]  /*7d80*/  FSEL R238, R177, RZ, P6 ;  /* 0x000000ffb1ee7208 */ /* 0x000fe40003000000 */
[C---:B------:R-:W-:Y:S02]  /*7d90*/  LOP3.LUT P0, RZ, R242.reuse, 0xff, RZ, 0xc0, !PT ;  /* 0x000000fff2ff7812 */ /* 0x040fe4000780c0ff */
[----:B------:R-:W-:Y:S02]  /*7da0*/  LOP3.LUT P6, RZ, R242, 0xff00, RZ, 0xc0, !PT ;  /* 0x0000ff00f2ff7812 */ /* 0x000fe400078cc0ff */
[----:B------:R-:W-:Y:S02]  /*7db0*/  FSEL R172, R236, RZ, P0 ;  /* 0x000000ffecac7208 */ /* 0x000fe40000000000 */
[----:B------:R-:W-:-:S02]  /*7dc0*/  FSEL R237, R237, RZ, P6 ;  /* 0x000000ffeded7208 */ /* 0x000fc40003000000 */
[----:B------:R-:W-:Y:S02]  /*7dd0*/  F2FP.F16.F32.PACK_AB R173, R238, R173 ;  /* 0x000000adeead723e */ /* 0x000fe400000000ff */
[----:B------:R-:W-:Y:S01]  /*7de0*/  F2FP.F16.F32.PACK_AB R172, R237, R172 ;  /* 0x000000acedac723e */ /* 0x000fe200000000ff */
[C---:B0-----:R-:W-:Y:S01]  /*7df0*/  IMAD.WIDE.U32 R178, R26.reuse, 0x10, R178 ;  /* 0x000000101ab27825 */ /* 0x041fe200078e00b2 */
[----:B------:R-:W-:-:S04]  /*7e00*/  IADD3 R26, PT, PT, R26, 0x80, RZ ;  /* 0x000000801a1a7810 */ /* 0x000fc80007ffe0ff */
[----:B------:R2:W-:Y:S03]  /*7e10*/  STG.E.128 desc[UR14][R178.64], R172 ;  /* 0x000000acb2007986 */ /* 0x0005e6000c101d0e */
.L_x_10493:
[----:B------:R-:W-:Y:S05]  /*7e20*/  BSYNC.RECONVERGENT B1 ;  /* 0x0000000000017941 */ /* 0x000fea0003800200 */
.L_x_10492:
[----:B------:R-:W-:Y:S04]  /*7e30*/  BSSY.RECONVERGENT B1, `(.L_x_10494) ;  /* 0x0000052000017945 */ /* 0x000fe80003800200 */
[----:B------:R-:W-:Y:S05]  /*7e40*/  @!P2 BRA `(.L_x_10495) ;  /* 0x000000040040a947 */ /* 0x000fea0003800000 */
[--C-:B------:R-:W-:Y:S01]  /*7e50*/  FFMA.FTZ R140, R8, UR5, R176.reuse ;  /* 0x00000005088c7c23 */ /* 0x100fe200080100b0 */
[----:B------:R-:W-:Y:S01]  /*7e60*/  FFMA.FTZ R141, R9, UR5, R176 ;  /* 0x00000005098d7c23 */ /* 0x000fe200080100b0 */
[--C-:B012---:R-:W-:Y:S01]  /*7e70*/  HADD2.F32 R174, -RZ, R166.reuse.H0_H0 ;  /* 0x200000a6ffae7230 */ /* 0x107fe20000004100 */
        /* <DEDUP_REMOVED lines=77> */
.L_x_10495:
[----:B------:R-:W-:Y:S05]  /*8350*/  BSYNC.RECONVERGENT B1 ;  /* 0x0000000000017941 */ /* 0x000fea0003800200 */
.L_x_10494:
[----:B------:R-:W-:Y:S05]  /*8360*/  @!P1 BRA `(.L_x_10476) ;  /* 0x00000004003c9947 */ /* 0x000fea0003800000 */
[----:B------:R-:W-:Y:S01]  /*8370*/  FFMA.FTZ R141, R23, UR5, R176 ;  /* 0x00000005178d7c23 */ /* 0x000fe200080100b0 */
[--C-:B------:R-:W-:Y:S01]  /*8380*/  HADD2.F32 R140, -RZ, R171.reuse.H0_H0 ;  /* 0x200000abff8c7230 */ /* 0x100fe20000004100 */
[----:B------:R-:W-:Y:S01]  /*8390*/  ISETP.GE.U32.AND P0, PT, R244, RZ, PT ;  /* 0x000000fff400720c */ /* 0x000fe20003f06070 */
[----:B0123--:R-:W-:Y:S02]  /*83a0*/  HADD2.F32 R173, -RZ, R171.H1_H1 ;  /* 0x300000abffad7230 */ /* 0x00ffe40000004100 */
[----:B------:R-:W-:Y:S01]  /*83b0*/  FADD.FTZ R141, R22, -R141 ;  /* 0x8000008d168d7221 */ /* 0x000fe20000010000 */
[C---:B------:R-:W-:Y:S01]  /*83c0*/  LOP3.LUT P6, RZ, R245.reuse, 0xff0000, RZ, 0xc0, !PT ;  /* 0x00ff0000f5ff7812 */ /* 0x040fe200078cc0ff */
[----:B------:R-:W0:Y:S01]  /*83d0*/  LDC.64 R178, c[0x0][0x478] ;  /* 0x00011e00ffb27b82 */ /* 0x000e220000000a00 */
[----:B------:R-:W-:Y:S01]  /*83e0*/  ISETP.GE.U32.AND.EX P0, PT, R245, 0x1000000, PT, P0 ;  /* 0x01000000f500780c */ /* 0x000fe20003f06100 */
[----:B------:R-:W-:Y:S01]  /*83f0*/  FFMA.FTZ R143, R141, UR13, R140 ;  /* 0x0000000d8d8f7c23 */ /* 0x000fe2000801008c */
[--C-:B------:R-:W-:Y:S01]  /*8400*/  FFMA.FTZ R140, R24, UR5, R176.reuse ;  /* 0x00000005188c7c23 */ /* 0x100fe200080100b0 */
[----:B------:R-:W-:-:S03]  /*8410*/  FFMA.FTZ R141, R17, UR5, R176 ;  /* 0x00000005118d7c23 */ /* 0x000fc600080100b0 */
[----:B------:R-:W-:Y:S01]  /*8420*/  FADD.FTZ R142, R25, -R140 ;  /* 0x8000008c198e7221 */ /* 0x000fe20000010000 */
[--C-:B------:R-:W-:Y:S02]  /*8430*/  HADD2.F32 R140, -RZ, R170.reuse.H0_H0 ;  /* 0x200000aaff8c7230 */ /* 0x100fe40000004100 */
[----:B------:R-:W-:Y:S01]  /*8440*/  FADD.FTZ R141, R18, -R141 ;  /* 0x8000008d128d7221 */ /* 0x000fe20000010000 */
[----:B------:R-:W-:Y:S01]  /*8450*/  FFMA.FTZ R172, R142, UR13, R173 ;  /* 0x0000000d8eac7c23 */ /* 0x000fe200080100ad */
[----:B------:R-:W-:Y:S02]  /*8460*/  FFMA.FTZ R142, R20, UR5, R176 ;  /* 0x00000005148e7c23 */ /* 0x000fe400080100b0 */
[----:B------:R-:W-:Y:S01]  /*8470*/  FFMA.FTZ R140, R141, UR13, R140 ;  /* 0x0000000d8d8c7c23 */ /* 0x000fe2000801008c */
[----:B------:R-:W-:Y:S02]  /*8480*/  HADD2.F32 R141, -RZ, R170.H1_H1 ;  /* 0x300000aaff8d7230 */ /* 0x000fe40000004100 */
[----:B------:R-:W-:Y:S01]  /*8490*/  FMUL.FTZ R174, R172, UR4 ;  /* 0x00000004acae7c20 */ /* 0x000fe20008410000 */
[----:B------:R-:W-:-:S03]  /*84a0*/  FADD.FTZ R142, R21, -R142 ;  /* 0x8000008e158e7221 */ /* 0x000fc60000010000 */
[----:B------:R-:W-:Y:S01]  /*84b0*/  FMUL.FTZ R174, R174, UR22 ;  /* 0x00000016aeae7c20 */ /* 0x000fe20008410000 */
[----:B------:R-:W-:Y:S01]  /*84c0*/  FFMA.FTZ R173, R142, UR13, R141 ;  /* 0x0000000d8ead7c23 */ /* 0x000fe2000801008d */
[----:B------:R-:W-:Y:S01]  /*84d0*/  FMUL.FTZ R141, R143, UR4 ;  /* 0x000000048f8d7c20 */ /* 0x000fe20008410000 */
[----:B------:R-:W-:Y:S02]  /*84e0*/  F2FP.F16.F32.PACK_AB R143, R172, R143 ;  /* 0x0000008fac8f723e */ /* 0x000fe400000000ff */
[----:B------:R-:W-:Y:S01]  /*84f0*/  FSEL R175, R174, RZ, P0 ;  /* 0x000000ffaeaf7208 */ /* 0x000fe20000000000 */
[----:B------:R-:W-:Y:S01]  /*8500*/  FMUL.FTZ R172, R141, UR22 ;  /* 0x000000168dac7c20 */ /* 0x000fe20008410000 */
[C---:B------:R-:W-:Y:S01]  /*8510*/  F2FP.F16.F32.PACK_AB R142, R173.reuse, R140 ;  /* 0x0000008cad8e723e */ /* 0x040fe200000000ff */
[----:B------:R-:W-:Y:S01]  /*8520*/  FMUL.FTZ R141, R140, UR4 ;  /* 0x000000048c8d7c20 */ /* 0x000fe20008410000 */
[----:B------:R-:W-:Y:S01]  /*8530*/  FMUL.FTZ R173, R173, UR4 ;  /* 0x00000004adad7c20 */ /* 0x000fe20008410000 */
[----:B------:R-:W-:Y:S01]  /*8540*/  LOP3.LUT P0, RZ, R245, 0xff00, RZ, 0xc0, !PT ;  /* 0x0000ff00f5ff7812 */ /* 0x000fe2000780c0ff */
[----:B------:R-:W-:Y:S01]  /*8550*/  HADD2.F32 R140, -RZ, R169.H0_H0 ;  /* 0x200000a9ff8c7230 */ /* 0x000fe20000004100 */
[----:B------:R-:W-:Y:S01]  /*8560*/  FSEL R172, R172, RZ, P6 ;  /* 0x000000ffacac7208 */ /* 0x000fe20003000000 */
[----:B------:R-:W-:Y:S01]  /*8570*/  FMUL.FTZ R141, R141, UR22 ;  /* 0x000000168d8d7c20 */ /* 0x000fe20008410000 */
[----:B------:R-:W-:Y:S01]  /*8580*/  FMUL.FTZ R173, R173, UR22 ;  /* 0x00000016adad7c20 */ /* 0x000fe20008410000 */
[----:B------:R-:W-:Y:S01]  /*8590*/  LOP3.LUT P6, RZ, R245, 0xff, RZ, 0xc0, !PT ;  /* 0x000000fff5ff7812 */ /* 0x000fe200078cc0ff */
[----:B0-----:R-:W-:Y:S01]  /*85a0*/  IMAD.WIDE.U32 R178, R26, 0x10, R178 ;  /* 0x000000101ab27825 */ /* 0x001fe200078e00b2 */
[----:B------:R-:W-:-:S02]  /*85b0*/  F2FP.F16.F32.PACK_AB R175, R175, R172 ;  /* 0x000000acafaf723e */ /* 0x000fc400000000ff */
[----:B------:R-:W-:Y:S02]  /*85c0*/  FSEL R141, R141, RZ, P6 ;  /* 0x000000ff8d8d7208 */ /* 0x000fe40003000000 */
[----:B------:R-:W-:Y:S01]  /*85d0*/  FSEL R174, R173, RZ, P0 ;  /* 0x000000ffadae7208 */ /* 0x000fe20000000000 */
[----:B------:R-:W-:Y:S01]  /*85e0*/  HADD2.F32 R173, -RZ, R169.H1_H1 ;  /* 0x300000a9ffad7230 */ /* 0x000fe20000004100 */
[----:B------:R-:W-:Y:S02]  /*85f0*/  LOP3.LUT P0, RZ, R244, 0xff0000, RZ, 0xc0, !PT ;  /* 0x00ff0000f4ff7812 */ /* 0x000fe4000780c0ff */
[----:B------:R-:W-:Y:S01]  /*8600*/  F2FP.F16.F32.PACK_AB R174, R174, R141 ;  /* 0x0000008daeae723e */ /* 0x000fe200000000ff */
[----:B------:R-:W-:Y:S01]  /*8610*/  FFMA.FTZ R141, R13, UR5, R176 ;  /* 0x000000050d8d7c23 */ /* 0x000fe200080100b0 */
[----:B------:R-:W-:-:S03]  /*8620*/  LOP3.LUT P6, RZ, R244, 0xff000000, RZ, 0xc0, !PT ;  /* 0xff000000f4ff7812 */ /* 0x000fc600078cc0ff */
[----:B------:R-:W-:-:S04]  /*8630*/  FADD.FTZ R141, R16, -R141 ;  /* 0x8000008d108d7221 */ /* 0x000fc80000010000 */
[----:B------:R-:W-:Y:S01]  /*8640*/  FFMA.FTZ R172, R141, UR13, R140 ;  /* 0x0000000d8dac7c23 */ /* 0x000fe2000801008c */
[--C-:B------:R-:W-:Y:S01]  /*8650*/  FFMA.FTZ R140, R14, UR5, R176.reuse ;  /* 0x000000050e8c7c23 */ /* 0x100fe200080100b0 */
[--C-:B------:R-:W-:Y:S01]  /*8660*/  FFMA.FTZ R141, R11, UR5, R176.reuse ;  /* 0x000000050b8d7c23 */ /* 0x100fe200080100b0 */
[----:B------:R-:W-:Y:S01]  /*8670*/  FFMA.FTZ R176, R10, UR5, R176 ;  /* 0x000000050ab07c23 */ /* 0x000fe200080100b0 */
[----:B------:R-:W-:Y:S01]  /*8680*/  FMUL.FTZ R236, R172, UR4 ;  /* 0x00000004acec7c20 */ /* 0x000fe20008410000 */
[----:B------:R-:W-:Y:S01]  /*8690*/  FADD.FTZ R140, R19, -R140 ;  /* 0x8000008c138c7221 */ /* 0x000fe20000010000 */
[----:B------:R-:W-:Y:S01]  /*86a0*/  FADD.FTZ R141, R12, -R141 ;  /* 0x8000008d0c8d7221 */ /* 0x000fe20000010000 */
[----:B------:R-:W-:Y:S01]  /*86b0*/  FADD.FTZ R176, R15, -R176 ;  /* 0x800000b00fb07221 */ /* 0x000fe20000010000 */
[----:B------:R-:W-:Y:S01]  /*86c0*/  FMUL.FTZ R236, R236, UR22 ;  /* 0x00000016ecec7c20 */ /* 0x000fe20008410000 */
[----:B------:R-:W-:Y:S01]  /*86d0*/  FFMA.FTZ R177, R140, UR13, R173 ;  /* 0x0000000d8cb17c23 */ /* 0x000fe200080100ad */
[----:B------:R-:W-:-:S02]  /*86e0*/  HADD2.F32 R140, -RZ, R168.H0_H0 ;  /* 0x200000a8ff8c7230 */ /* 0x000fc40000004100 */
[----:B------:R-:W-:Y:S02]  /*86f0*/  HADD2.F32 R173, -RZ, R168.H1_H1 ;  /* 0x300000a8ffad7230 */ /* 0x000fe40000004100 */
[----:B------:R-:W-:Y:S01]  /*8700*/  FMUL.FTZ R237, R177, UR4 ;  /* 0x00000004b1ed7c20 */ /* 0x000fe20008410000 */
[----:B------:R-:W-:Y:S01]  /*8710*/  FSEL R236, R236, RZ, P0 ;  /* 0x000000ffecec7208 */ /* 0x000fe20000000000 */
[----:B------:R-:W-:Y:S01]  /*8720*/  FFMA.FTZ R140, R141, UR13, R140 ;  /* 0x0000000d8d8c7c23 */ /* 0x000fe2000801008c */
[----:B------:R-:W-:Y:S01]  /*8730*/  F2FP.F16.F32.PACK_AB R141, R177, R172 ;  /* 0x000000acb18d723e */ /* 0x000fe200000000ff */
[----:B------:R-:W-:Y:S01]  /*8740*/  FFMA.FTZ R173, R176, UR13, R173 ;  /* 0x0000000db0ad7c23 */ /* 0x000fe200080100ad */
[----:B------:R-:W-:Y:S01]  /*8750*/  FMUL.FTZ R237, R237, UR22 ;  /* 0x00000016eded7c20 */ /* 0x000fe20008410000 */
[----:B------:R-:W0:Y:S01]  /*8760*/  LDC.64 R176, c[0x0][0x468] ;  /* 0x00011a00ffb07b82 */ /* 0x000e220000000a00 */
[----:B------:R-:W-:Y:S01]  /*8770*/  FMUL.FTZ R172, R140, UR4 ;  /* 0x000000048cac7c20 */ /* 0x000fe20008410000 */
[----:B------:R-:W-:-:S02]  /*8780*/  LOP3.LUT P0, RZ, R244, 0xff, RZ, 0xc0, !PT ;  /* 0x000000fff4ff7812 */ /* 0x000fc4000780c0ff */
[C---:B------:R-:W-:Y:S01]  /*8790*/  F2FP.F16.F32.PACK_AB R140, R173.reuse, R140 ;  /* 0x0000008cad8c723e */ /* 0x040fe200000000ff */
[----:B------:R-:W-:Y:S01]  /*87a0*/  FMUL.FTZ R173, R173, UR4 ;  /* 0x00000004adad7c20 */ /* 0x000fe20008410000 */
[----:B------:R-:W-:Y:S01]  /*87b0*/  FMUL.FTZ R172, R172, UR22 ;  /* 0x00000016acac7c20 */ /* 0x000fe20008410000 */
[----:B------:R-:W-:Y:S02]  /*87c0*/  FSEL R239, R237, RZ, P6 ;  /* 0x000000ffedef7208 */ /* 0x000fe40003000000 */
[----:B------:R-:W-:Y:S01]  /*87d0*/  FMUL.FTZ R173, R173, UR22 ;  /* 0x00000016adad7c20 */ /* 0x000fe20008410000 */
[----:B------:R-:W-:Y:S01]  /*87e0*/  LOP3.LUT P6, RZ, R244, 0xff00, RZ, 0xc0, !PT ;  /* 0x0000ff00f4ff7812 */ /* 0x000fe200078cc0ff */
[----:B------:R1:W-:Y:S01]  /*87f0*/  STG.E.128 desc[UR14][R178.64], R140 ;  /* 0x0000008cb2007986 */ /* 0x0003e2000c101d0e */
[----:B------:R-:W-:Y:S02]  /*8800*/  FSEL R172, R172, RZ, P0 ;  /* 0x000000ffacac7208 */ /* 0x000fe40000000000 */
[----:B------:R-:W-:-:S02]  /*8810*/  FSEL R237, R173, RZ, P6 ;  /* 0x000000ffaded7208 */ /* 0x000fc40003000000 */
[----:B------:R-:W-:Y:S02]  /*8820*/  F2FP.F16.F32.PACK_AB R173, R239, R236 ;  /* 0x000000ecefad723e */ /* 0x000fe400000000ff */
[----:B------:R-:W-:Y:S01]  /*8830*/  F2FP.F16.F32.PACK_AB R172, R237, R172 ;  /* 0x000000acedac723e */ /* 0x000fe200000000ff */
[----:B0-----:R-:W-:-:S05]  /*8840*/  IMAD.WIDE.U32 R176, R26, 0x10, R176 ;  /* 0x000000101ab07825 */ /* 0x001fca00078e00b0 */
[----:B------:R1:W-:Y:S02]  /*8850*/  STG.E.128 desc[UR14][R176.64], R172 ;  /* 0x000000acb0007986 */ /* 0x0003e4000c101d0e */
.L_x_10476:
[----:B------:R-:W-:Y:S05]  /*8860*/  BSYNC.RECONVERGENT B0 ;  /* 0x0000000000007941 */ /* 0x000fea0003800200 */
.L_x_10458:
[----:B------:R-:W-:Y:S02]  /*8870*/  UIADD3 UR7, UPT, UPT, UR7, UR24, URZ ;  /* 0x0000001807077290 */ /* 0x000fe4000fffe0ff */
[----:B------:R-:W-:Y:S02]  /*8880*/  UPLOP3.LUT UP2, UPT, UPT, UPT, UP2, 0x40, 0x4 ;  /* 0x000000000004789c */ /* 0x000fe40003f4e820 */
[----:B------:R-:W-:-:S09]  /*8890*/  UISETP.GE.AND UP1, UPT, UR7, UR25, UPT ;  /* 0x000000190700728c */ /* 0x000fd2000bf26270 */
[----:B------:R-:W-:Y:S05]  /*88a0*/  BRA.U !UP1, `(.L_x_10496) ;  /* 0xffffff7d09f07547 */ /* 0x000fea000b83ffff */
.L_x_10445:
        /* <DEDUP_REMOVED lines=50> */
.L_x_10497:
        /* <DEDUP_REMOVED lines=11> */
.L_x_19382:


//--------------------- .text._ZN10layer_norm13ln_bwd_kernelINS_13Kernel_traitsIf6__halfS2_S2_fjLj5120ELj1ELj1ELj4ELj16ENS_18Kernel_traits_baseILj5120EfS2_S2_S2_fjLj128EEEEELb1ELb0ELb0ELb1EEEvNS_9BwdParamsE --------------------------
	.section	.text._ZN10layer_norm13ln_bwd_kernelINS_13Kernel_traitsIf6__halfS2_S2_fjLj5120ELj1ELj1ELj4ELj16ENS_18Kernel_traits_baseILj5120EfS2_S2_S2_fjLj128EEEEELb1ELb0ELb0ELb1EEEvNS_9BwdParamsE,"ax",@progbits
	.align	128
        .global         _ZN10layer_norm13ln_bwd_kernelINS_13Kernel_traitsIf6__halfS2_S2_fjLj5120ELj1ELj1ELj4ELj16ENS_18Kernel_traits_baseILj5120EfS2_S2_S2_fjLj128EEEEELb1ELb0ELb0ELb1EEEvNS_9BwdParamsE
        .type           _ZN10layer_norm13ln_bwd_kernelINS_13Kernel_traitsIf6__halfS2_S2_fjLj5120ELj1ELj1ELj4ELj16ENS_18Kernel_traits_baseILj5120EfS2_S2_S2_fjLj128EEEEELb1ELb0ELb0ELb1EEEvNS_9BwdParamsE,@function
        .size           _ZN10layer_norm13ln_bwd_kernelINS_13Kernel_traitsIf6__halfS2_S2_fjLj5120ELj1ELj1ELj4ELj16ENS_18Kernel_traits_baseILj5120EfS2_S2_S2_fjLj128EEEEELb1ELb0ELb0ELb1EEEvNS_9BwdParamsE,(.L_x_19383 - _ZN10layer_norm13ln_bwd_kernelINS_13Kernel_traitsIf6__halfS2_S2_fjLj5120ELj1ELj1ELj4ELj16ENS_18Kernel_traits_baseILj5120EfS2_S2_S2_fjLj128EEEEELb1ELb0ELb0ELb1EEEvNS_9BwdParamsE)
        .other          _ZN10layer_norm13ln_bwd_kernelINS_13Kernel_traitsIf6__halfS2_S2_fjLj5120ELj1ELj1ELj4ELj16ENS_18Kernel_traits_baseILj5120EfS2_S2_S2_fjLj128EEEEELb1ELb0ELb0ELb1EEEvNS_9BwdParamsE,@"STO_CUDA_ENTRY STV_DEFAULT"
_ZN10layer_norm13ln_bwd_kernelINS_13Kernel_traitsIf6__halfS2_S2_fjLj5120ELj1ELj1ELj4ELj16ENS_18Kernel_traits_baseILj5120EfS2_S2_S2_fjLj128EEEEELb1ELb0ELb0ELb1EEEvNS_9BwdParamsE:
.text._ZN10layer_norm13ln_bwd_kernelINS_13Kernel_traitsIf6__halfS2_S2_fjLj5120ELj1ELj1ELj4ELj16ENS_18Kernel_traits_baseILj5120EfS2_S2_S2_fjLj128EEEEELb1ELb0ELb0ELb1EEEvNS_9BwdParamsE:
        /* <DEDUP_REMOVED lines=49> */
[----:B------:R-:W-:Y:S01]  /*0310*/  HFMA2 R252, -RZ, RZ, 0, 0 ;  /* 0x00000000fffc7431 */ /* 0x000fe200000001ff */
[----:B------:R-:W-:Y:S01]  /*0320*/  PLOP3.LUT P2, PT, PT, PT, PT, 0x8, 0x80 ;  /* 0x000000000080781c */ /* 0x000fe20003f4e170 */
[----:B------:R-:W-:Y:S01]  /*0330*/  HFMA2 R236, -RZ, RZ, 0, 0 ;  /* 0x00000000ffec7431 */ /* 0x000fe200000001ff */
[----:B------:R-:W3:Y:S01]  /*0340*/  LDCU UR4, c[0x0][0x408] ;  /* 0x00008100ff0477ac */ /* 0x000ee20008000800 */
[----:B------:R-:W-:Y:S01]  /*0350*/  HFMA2 R216, -RZ, RZ, 0, 0 ;  /* 0x00000000ffd87431 */ /* 0x000fe200000001ff */
[----:B------:R-:W-:-:S02]  /*0360*/  MOV R147, UR5 ;  /* 0x0000000500937c02 */ /* 0x000fc40008000f00 */
        /* <DEDUP_REMOVED lines=14> */
[----:B0-----:R-:W5:Y:S01]  /*0450*/  LDG.E.128 R40, desc[UR6][R2.64] ;  /* 0x0000000602287981 */ /* 0x001f62000c1e1d00 */
[----:B------:R-:W-:Y:S02]  /*0460*/  CS2R R222, SRZ ;  /* 0x0000000000de7805 */ /* 0x000fe4000001ff00 */
[----:B------:R-:W-:Y:S02]  /*0470*/  CS2R R220, SRZ ;  /* 0x0000000000dc7805 */ /* 0x000fe4000001ff00 */
[----:B--2---:R-:W-:Y:S01]  /*0480*/  ISETP.NE.U32.AND P1, PT, R4, RZ, PT ;  /* 0x000000ff0400720c */ /* 0x004fe20003f25070 */
[----:B------:R-:W5:Y:S01]  /*0490*/  LDG.E.128 R44, desc[UR6][R2.64+0x10] ;  /* 0x00001006022c7981 */ /* 0x000f62000c1e1d00 */
[----:B------:R-:W-:Y:S02]  /*04a0*/  CS2R R214, SRZ ;  /* 0x0000000000d67805 */ /* 0x000fe4000001ff00 */
[----:B------:R-:W-:-:S02]  /*04b0*/  CS2R R212, SRZ ;  /* 0x0000000000d47805 */ /* 0x000fc4000001ff00 */
[----:B------:R-:W-:Y:S01]  /*04c0*/  ISETP.NE.AND.EX P1, PT, R5, RZ, PT, P1 ;  /* 0x000000ff0500720c */ /* 0x000fe20003f25310 */
[----:B------:R-:W5:Y:S01]  /*04d0*/  LDG.E.128 R48, desc[UR6][R2.64+0x1000] ;  /* 0x0010000602307981 */ /* 0x000f62000c1e1d00 */
[----:B------:R-:W-:Y:S02]  /*04e0*/  CS2R R210, SRZ ;  /* 0x0000000000d27805 */ /* 0x000fe4000001ff00 */
[----:B------:R-:W-:Y:S02]  /*04f0*/  CS2R R208, SRZ ;  /* 0x0000000000d07805 */ /* 0x000fe4000001ff00 */
[----:B------:R-:W-:Y:S01]  /*0500*/  MOV R146, RZ ;  /* 0x000000ff00927202 */ /* 0x000fe20000000f00 */
        /* <DEDUP_REMOVED lines=24> */
[----:B------:R0:W5:Y:S01]  /*0690*/  LDG.E.128 R76, desc[UR6][R2.64+0x4010] ;  /* 0x00401006024c7981 */ /* 0x000162000c1e1d00 */
[----:B------:R-:W-:Y:S01]  /*06a0*/  CS2R R4, SRZ ;  /* 0x0000000000047805 */ /* 0x000fe2000001ff00 */
[----:B------:R-:W1:Y:S01]  /*06b0*/  LDCU UR9, c[0x0][0x388] ;  /* 0x00007100ff0977ac */ /* 0x000e620008000800 */
[----:B------:R-:W2:Y:S01]  /*06c0*/  LDCU.U8 UR8, c[0x0][0x410] ;  /* 0x00008200ff0877ac */ /* 0x000ea20008000000 */
[----:B0-----:R-:W-:Y:S01]  /*06d0*/  CS2R R2, SRZ ;  /* 0x0000000000027805 */ /* 0x001fe2000001ff00 */
[----:B------:R-:W0:Y:S01]  /*06e0*/  LDCU UR12, c[0x0][0x400] ;  /* 0x00008000ff0c77ac */ /* 0x000e220008000800 */
[----:B------:R-:W4:Y:S01]  /*06f0*/  LDCU.64 UR14, c[0x0][0x478] ;  /* 0x00008f00ff0e77ac */ /* 0x000f220008000a00 */
[----:B---3--:R-:W0:Y:S04]  /*0700*/  LDCU.64 UR10, c[0x0][0x438] ;  /* 0x00008700ff0a77ac */ /* 0x008e280008000a00 */
.L_x_10512:
[----:B------:R-:W3:Y:S01]  /*0710*/  S2R R155, SR_TID.X ;  /* 0x00000000009b7919 */ /* 0x000ee20000002100 */
[----:B------:R-:W2:Y:S01]  /*0720*/  LDC.64 R140, c[0x0][0x3a8] ;  /* 0x0000ea00ff8c7b82 */ /* 0x000ea20000000a00 */
[----:B-1----:R-:W-:-:S05]  /*0730*/  IMAD R0, R147, UR9, RZ ;  /* 0x0000000993007c24 */ /* 0x002fca000f8e02ff */
[----:B------:R-:W-:Y:S02]  /*0740*/  SHF.R.S32.HI R105, RZ, 0x1f, R0 ;  /* 0x0000001fff697819 */ /* 0x000fe40000011400 */
[----:B------:R-:W1:Y:S02]  /*0750*/  LDC.64 R176, c[0x0][0x3c0] ;  /* 0x0000f000ffb07b82 */ /* 0x000e640000000a00 */
[----:B------:R-:W-:-:S06]  /*0760*/  LEA.HI R105, R105, R0, RZ, 0x3 ;  /* 0x0000000069697211 */ /* 0x000fcc00078f18ff */
[----:B------:R-:W4:Y:S08]  /*0770*/  LDC.64 R110, c[0x0][0x428] ;  /* 0x00010a00ff6e7b82 */ /* 0x000f300000000a00 */
[----:B------:R-:W0:Y:S01]  /*0780*/  LDC.64 R108, c[0x0][0x3c8] ;  /* 0x0000f200ff6c7b82 */ /* 0x000e220000000a00 */
[----:B---3--:R-:W-:-:S04]  /*0790*/  LEA.HI.SX32 R152, R105, R155, 0x1d ;  /* 0x0000009b69987211 */ /* 0x008fc800078feaff */
[C---:B------:R-:W-:Y:S01]  /*07a0*/  IADD3 R151, PT, PT, R152.reuse, 0x80, RZ ;  /* 0x0000008098977810 */ /* 0x040fe20007ffe0ff */
[C-C-:B--2---:R-:W-:Y:S01]  /*07b0*/  IMAD.WIDE.U32 R112, R152.reuse, 0x10, R140.reuse ;  /* 0x0000001098707825 */ /* 0x144fe200078e008c */
[C---:B------:R-:W-:Y:S02]  /*07c0*/  IADD3 R150, PT, PT, R152.reuse, 0x100, RZ ;  /* 0x0000010098967810 */ /* 0x040fe40007ffe0ff */
[----:B------:R-:W-:Y:S01]  /*07d0*/  IADD3 R148, PT, PT, R152, 0x180, RZ ;  /* 0x0000018098947810 */ /* 0x000fe20007ffe0ff */
[--C-:B------:R-:W-:Y:S02]  /*07e0*/  IMAD.WIDE.U32 R120, R151, 0x10, R140.reuse ;  /* 0x0000001097787825 */ /* 0x100fe400078e008c */
[----:B------:R-:W2:Y:S02]  /*07f0*/  LDG.E.128 R112, desc[UR6][R112.64] ;  /* 0x0000000670707981 */ /* 0x000ea4000c1e1d00 */
[----:B------:R-:W-:Y:S02]  /*0800*/  IMAD.WIDE.U32 R128, R150, 0x10, R140 ;  /* 0x0000001096807825 */ /* 0x000fe400078e008c */
[----:B------:R-:W3:Y:S02]  /*0810*/  LDG.E.128 R120, desc[UR6][R120.64] ;  /* 0x0000000678787981 */ /* 0x000ee4000c1e1d00 */
[----:B-1----:R-:W-:-:S02]  /*0820*/  IMAD.WIDE R176, R147, 0x4, R176 ;  /* 0x0000000493b07825 */ /* 0x002fc400078e02b0 */
[----:B------:R-:W3:Y:S02]  /*0830*/  LDG.E.128 R128, desc[UR6][R128.64] ;  /* 0x0000000680807981 */ /* 0x000ee4000c1e1d00 */
[----:B----4-:R-:W-:Y:S02]  /*0840*/  IMAD.WIDE.U32 R116, R152, 0x10, R110 ;  /* 0x0000001098747825 */ /* 0x010fe400078e006e */
[----:B------:R-:W4:Y:S02]  /*0850*/  LDG.E R176, desc[UR6][R176.64] ;  /* 0x00000006b0b07981 */ /* 0x000f24000c1e1900 */
[C---:B------:R-:W-:Y:S02]  /*0860*/  IMAD.WIDE.U32 R136, R148.reuse, 0x10, R140 ;  /* 0x0000001094887825 */ /* 0x040fe400078e008c */
[----:B------:R-:W4:Y:S02]  /*0870*/  LDG.E.128 R116, desc[UR6][R116.64] ;  /* 0x0000000674747981 */ /* 0x000f24000c1e1d00 */
[----:B------:R-:W-:-:S02]  /*0880*/  IMAD.WIDE.U32 R104, R148, 0x10, R110 ;  /* 0x0000001094687825 */ /* 0x000fc400078e006e */
[----:B------:R-:W4:Y:S02]  /*0890*/  LDG.E.128 R136, desc[UR6][R136.64] ;  /* 0x0000000688887981 */ /* 0x000f24000c1e1d00 */
[----:B0-----:R-:W-:Y:S02]  /*08a0*/  IMAD.WIDE R108, R147, 0x4, R108 ;  /* 0x00000004936c7825 */ /* 0x001fe400078e026c */
[----:B------:R-:W4:Y:S04]  /*08b0*/  LDG.E.128 R104, desc[UR6][R104.64] ;  /* 0x0000000668687981 */ /* 0x000f28000c1e1d00 */
[----:B------:R0:W4:Y:S01]  /*08c0*/  LDG.E R153, desc[UR6][R108.64] ;  /* 0x000000066c997981 */ /* 0x000122000c1e1900 */
[----:B------:R-:W-:Y:S01]  /*08d0*/  IADD3 R149, PT, PT, R152, 0x200, RZ ;  /* 0x0000020098957810 */ /* 0x000fe20007ffe0ff */
[----:B------:R-:W-:-:S04]  /*08e0*/  IMAD.WIDE.U32 R124, R151, 0x10, R110 ;  /* 0x00000010977c7825 */ /* 0x000fc800078e006e */
[----:B------:R-:W-:Y:S02]  /*08f0*/  IMAD.WIDE.U32 R140, R149, 0x10, R140 ;  /* 0x00000010958c7825 */ /* 0x000fe400078e008c */
[----:B------:R-:W4:Y:S04]  /*0900*/  LDG.E.128 R124, desc[UR6][R124.64] ;  /* 0x000000067c7c7981 */ /* 0x000f28000c1e1d00 */
[----:B------:R-:W4:Y:S01]  /*0910*/  LDG.E.128 R140, desc[UR6][R140.64] ;  /* 0x000000068c8c7981 */ /* 0x000f22000c1e1d00 */
[----:B------:R-:W-:-:S06]  /*0920*/  IMAD.WIDE.U32 R132, R150, 0x10, R110 ;  /* 0x0000001096847825 */ /* 0x000fcc00078e006e */
[----:B------:R-:W4:Y:S01]  /*0930*/  LDG.E.128 R132, desc[UR6][R132.64] ;  /* 0x0000000684847981 */ /* 0x000f22000c1e1d00 */
[----:B0-----:R-:W-:-:S06]  /*0940*/  IMAD.WIDE.U32 R108, R149, 0x10, R110 ;  /* 0x00000010956c7825 */ /* 0x001fcc00078e006e */
[----:B------:R-:W4:Y:S01]  /*0950*/  LDG.E.128 R108, desc[UR6][R108.64] ;  /* 0x000000066c6c7981 */ /* 0x000f22000c1e1d00 */
[----:B------:R-:W0:Y:S01]  /*0960*/  S2R R0, SR_CgaCtaId ;  /* 0x0000000000007919 */ /* 0x000e220000008800 */
[----:B------:R-:W-:Y:S02]  /*0970*/  LOP3.LUT P3, RZ, R155, 0x1f, RZ, 0xc0, !PT ;  /* 0x0000001f9bff7812 */ /* 0x000fe4000786c0ff */
[----:B------:R-:W-:Y:S02]  /*0980*/  PLOP3.LUT P0, PT, PT, PT, PT, 0x80, 0x8 ;  /* 0x000000000008781c */ /* 0x000fe40003f0f070 */
[----:B------:R-:W-:-:S09]  /*0990*/  MOV R241, 0x400 ;  /* 0x0000040000f17802 */ /* 0x000fd20000000f00 */
[----:B------:R-:W-:Y:S02]  /*09a0*/  @!P3 PLOP3.LUT P0, PT, P2, PT, PT, 0x80, 0x8 ;  /* 0x000000000008b81c */ /* 0x000fe4000170f070 */
[----:B------:R-:W-:Y:S02]  /*09b0*/  @!P3 SHF.R.U32.HI R155, RZ, 0x2, R155 ;  /* 0x00000002ff9bb819 */ /* 0x000fe4000001169b */
[----:B------:R-:W-:Y:S02]  /*09c0*/  ISETP.NE.AND P4, PT, RZ, UR8, PT ;  /* 0x00000008ff007c0c */ /* 0x000fe4000bf85270 */
[----:B------:R-:W-:Y:S02]  /*09d0*/  @!P3 LOP3.LUT R155, R155, 0x18, RZ, 0xc0, !PT ;  /* 0x000000189b9bb812 */ /* 0x000fe400078ec0ff */
[----:B0-----:R-:W-:-:S04]  /*09e0*/  LEA R241, R0, R241, 0x18 ;  /* 0x000000f100f17211 */ /* 0x001fc800078ec0ff */
[----:B------:R-:W-:-:S04]  /*09f0*/  IADD3 R154, PT, PT, R241, 0x5020, RZ ;  /* 0x00005020f19a7810 */ /* 0x000fc80007ffe0ff */
[----:B------:R-:W-:Y:S02]  /*0a00*/  @!P3 MOV R0, R154 ;  /* 0x0000009a0000b202 */ /* 0x000fe40000000f00 */
[----:B------:R-:W-:-:S04]  /*0a10*/  @!P0 IADD3 R0, PT, PT, R241, 0x5000, RZ ;  /* 0x00005000f1008810 */ /* 0x000fc80007ffe0ff */
[----:B------:R-:W-:Y:S01]  /*0a20*/  @!P3 IADD3 R156, PT, PT, R155, R0, RZ ;  /* 0x000000009b9cb210 */ /* 0x000fe20007ffe0ff */
[----:B--2---:R-:W-:Y:S02]  /*0a30*/  HADD2.F32 R0, -RZ, R113.H0_H0 ;  /* 0x20000071ff007230 */ /* 0x004fe40000004100 */
[--C-:B---3--:R-:W-:Y:S02]  /*0a40*/  HADD2.F32 R161, -RZ, R120.reuse.H0_H0 ;  /* 0x20000078ffa17230 */ /* 0x108fe40000004100 */
[----:B------:R-:W-:Y:S02]  /*0a50*/  HADD2.F32 R162, -RZ, R120.H1_H1 ;  /* 0x30000078ffa27230 */ /* 0x000fe40000004100 */
[--C-:B------:R-:W-:Y:S02]  /*0a60*/  HADD2.F32 R120, -RZ, R128.reuse.H0_H0 ;  /* 0x20000080ff787230 */ /* 0x100fe40000004100 */
[----:B------:R-:W-:Y:S01]  /*0a70*/  HADD2.F32 R155, -RZ, R128.H1_H1 ;  /* 0x30000080ff9b7230 */ /* 0x000fe20000004100 */
[----:B----4-:R-:W-:Y:S01]  /*0a80*/  FSEL R128, R176, RZ, !P4 ;  /* 0x000000ffb0807208 */ /* 0x010fe20006000000 */
[----:B------:R-:W-:-:S02]  /*0a90*/  HADD2.F32 R178, -RZ, R112.H0_H0 ;  /* 0x20000070ffb27230 */ /* 0x000fc40000004100 */
        /* <DEDUP_REMOVED lines=10> */
[C---:B------:R-:W-:Y:S01]  /*0b40*/  FADD.FTZ R106, -R128.reuse, R0 ;  /* 0x00000000806a7221 */ /* 0x040fe20000010100 */
[----:B------:R-:W-:Y:S02]  /*0b50*/  HADD2.F32 R180, -RZ, R112.H1_H1 ;  /* 0x30000070ffb47230 */ /* 0x000fe40000004100 */
[----:B------:R-:W-:Y:S01]  /*0b60*/  FADD.FTZ R0, -R128, R178 ;  /* 0x000000b280007221 */ /* 0x000fe20000010100 */
[----:B------:R-:W-:-:S02]  /*0b70*/  HADD2.F32 R172, -RZ, R113.H1_H1 ;  /* 0x30000071ffac7230 */ /* 0x000fc40000004100 */
[----:B------:R-:W-:Y:S01]  /*0b80*/  FADD.FTZ R180, -R128, R180 ;  /* 0x000000b480b47221 */ /* 0x000fe20000010100 */
[C---:B------:R-:W-:Y:S01]  /*0b90*/  FMUL.FTZ R0, R153.reuse, R0 ;  /* 0x0000000099007220 */ /* 0x040fe20000410000 */
[----:B------:R-:W-:Y:S02]  /*0ba0*/  FADD.FTZ R146, R194, R146 ;  /* 0x00000092c2927221 */ /* 0x000fe40000010000 */
[----:B------:R-:W-:Y:S01]  /*0bb0*/  FMUL.FTZ R195, R153, R180 ;  /* 0x000000b499c37220 */ /* 0x000fe20000410000 */
[-C--:B------:R-:W-:Y:S01]  /*0bc0*/  FFMA.FTZ R2, R0, R194.reuse, R2 ;  /* 0x000000c200027223 */ /* 0x080fe20000010002 */
[----:B-----5:R-:W-:Y:S01]  /*0bd0*/  FMUL.FTZ R194, R40, R194 ;  /* 0x000000c228c27220 */ /* 0x020fe20000410000 */
[----:B------:R-:W-:Y:S02]  /*0be0*/  HADD2.F32 R173, -RZ, R114.H0_H0 ;  /* 0x20000072ffad7230 */ /* 0x000fe40000004100 */
[----:B------:R-:W-:Y:S01]  /*0bf0*/  FADD.FTZ R172, -R128, R172 ;  /* 0x000000ac80ac7221 */ /* 0x000fe20000010100 */
[----:B------:R-:W-:-:S02]  /*0c00*/  HADD2.F32 R205, -RZ, R117.H0_H0 ;  /* 0x20000075ffcd7230 */ /* 0x000fc40000004100 */
[----:B------:R-:W-:Y:S01]  /*0c10*/  FMUL.FTZ R207, R153, R106 ;  /* 0x0000006a99cf7220 */ /* 0x000fe20000410000 */
[----:B------:R-:W-:Y:S01]  /*0c20*/  FADD.FTZ R208, R193, R208 ;  /* 0x000000d0c1d07221 */ /* 0x000fe20000010000 */
[-C--:B------:R-:W-:Y:S01]  /*0c30*/  FFMA.FTZ R3, R195, R193.reuse, R3 ;  /* 0x000000c1c3037223 */ /* 0x080fe20000010003 */
[----:B------:R-:W-:Y:S01]  /*0c40*/  FMUL.FTZ R193, R41, R193 ;  /* 0x000000c129c17220 */ /* 0x000fe20000410000 */
[----:B------:R-:W-:Y:S01]  /*0c50*/  FADD.FTZ R106, RZ, R194 ;  /* 0x000000c2ff6a7221 */ /* 0x000fe20000010000 */
[----:B------:R-:W-:Y:S02]  /*0c60*/  HADD2.F32 R175, -RZ, R114.H1_H1 ;  /* 0x30000072ffaf7230 */ /* 0x000fe40000004100 */
[----:B------:R-:W-:Y:S01]  /*0c70*/  FADD.FTZ R204, -R128, R173 ;  /* 0x000000ad80cc7221 */ /* 0x000fe20000010100 */
[----:B------:R-:W-:Y:S02]  /*0c80*/  HADD2.F32 R203, -RZ, R117.H1_H1 ;  /* 0x30000075ffcb7230 */ /* 0x000fe40000004100 */
[----:B------:R-:W-:Y:S01]  /*0c90*/  FADD.FTZ R209, R205, R209 ;  /* 0x000000d1cdd17221 */ /* 0x000fe20000010000 */
[----:B------:R-:W-:Y:S01]  /*0ca0*/  FMUL.FTZ R206, R153, R172 ;  /* 0x000000ac99ce7220 */ /* 0x000fe20000410000 */
[-C--:B------:R-:W-:Y:S01]  /*0cb0*/  FFMA.FTZ R4, R207, R205.reuse, R4 ;  /* 0x000000cdcf047223 */ /* 0x080fe20000010004 */
[----:B------:R-:W-:Y:S01]  /*0cc0*/  FMUL.FTZ R205, R42, R205 ;  /* 0x000000cd2acd7220 */ /* 0x000fe20000410000 */
[----:B------:R-:W-:Y:S01]  /*0cd0*/  FADD.FTZ R106, R193, R106 ;  /* 0x0000006ac16a7221 */ /* 0x000fe20000010000 */
[----:B------:R-:W-:-:S02]  /*0ce0*/  HADD2.F32 R201, -RZ, R118.H0_H0 ;  /* 0x20000076ffc97230 */ /* 0x000fc40000004100 */
[----:B------:R-:W-:Y:S01]  /*0cf0*/  FADD.FTZ R202, -R128, R175 ;  /* 0x000000af80ca7221 */ /* 0x000fe20000010100 */
[----:B------:R-:W-:Y:S01]  /*0d00*/  FADD.FTZ R210, R203, R210 ;  /* 0x000000d2cbd27221 */ /* 0x000fe20000010000 */
[----:B------:R-:W-:Y:S01]  /*0d10*/  FMUL.FTZ R204, R153, R204 ;  /* 0x000000cc99cc7220 */ /* 0x000fe20000410000 */
[-C--:B------:R-:W-:Y:S01]  /*0d20*/  FFMA.FTZ R5, R206, R203.reuse, R5 ;  /* 0x000000cbce057223 */ /* 0x080fe20000010005 */
[----:B------:R-:W-:Y:S01]  /*0d30*/  FMUL.FTZ R203, R43, R203 ;  /* 0x000000cb2bcb7220 */ /* 0x000fe20000410000 */
[----:B------:R-:W-:Y:S01]  /*0d40*/  FADD.FTZ R106, R205, R106 ;  /* 0x0000006acd6a7221 */ /* 0x000fe20000010000 */
[----:B------:R-:W-:Y:S02]  /*0d50*/  HADD2.F32 R199, -RZ, R118.H1_H1 ;  /* 0x30000076ffc77230 */ /* 0x000fe40000004100 */
[----:B------:R-:W-:Y:S01]  /*0d60*/  FADD.FTZ R174, -R128, R174 ;  /* 0x000000ae80ae7221 */ /* 0x000fe20000010100 */
[----:B------:R-:W-:Y:S01]  /*0d70*/  FADD.FTZ R211, R201, R211 ;  /* 0x000000d3c9d37221 */ /* 0x000fe20000010000 */
[----:B------:R-:W-:Y:S01]  /*0d80*/  FMUL.FTZ R202, R153, R202 ;  /* 0x000000ca99ca7220 */ /* 0x000fe20000410000 */
[-C--:B------:R-:W-:Y:S01]  /*0d90*/  FFMA.FTZ R6, R204, R201.reuse, R6 ;  /* 0x000000c9cc067223 */ /* 0x080fe20000010006 */
        /* <DEDUP_REMOVED lines=8> */
[C---:B------:R-:W-:Y:S01]  /*0e20*/  FADD.FTZ R120, -R128.reuse, R120 ;  /* 0x0000007880787221 */ /* 0x040fe20000010100 */
[----:B------:R-:W-:Y:S01]  /*0e30*/  FMUL.FTZ R199, R45, R199 ;  /* 0x000000c72dc77220 */ /* 0x000fe20000410000 */
[----:B------:R-:W-:Y:S01]  /*0e40*/  FADD.FTZ R106, R201, R106 ;  /* 0x0000006ac96a7221 */ /* 0x000fe20000010000 */
[----:B------:R-:W-:Y:S02]  /*0e50*/  HADD2.F32 R167, -RZ, R122.H1_H1 ;  /* 0x3000007affa77230 */ /* 0x000fe40000004100 */
[----:B------:R-:W-:Y:S01]  /*0e60*/  FADD.FTZ R166, -R128, R166 ;  /* 0x000000a680a67221 */ /* 0x000fe20000010100 */
[----:B------:R-:W-:-:S02]  /*0e70*/  HADD2.F32 R169, -RZ, R123.H0_H0 ;  /* 0x2000007bffa97230 */ /* 0x000fc40000004100 */
[----:B------:R-:W-:Y:S02]  /*0e80*/  HADD2.F32 R170, -RZ, R123.H1_H1 ;  /* 0x3000007bffaa7230 */ /* 0x000fe40000004100 */
[----:B------:R-:W-:Y:S02]  /*0e90*/  HADD2.F32 R157, -RZ, R129.H0_H0 ;  /* 0x20000081ff9d7230 */ /* 0x000fe40000004100 */
[----:B------:R-:W-:Y:S01]  /*0ea0*/  FADD.FTZ R213, R197, R213 ;  /* 0x000000d5c5d57221 */ /* 0x000fe20000010000 */
[----:B------:R-:W-:Y:S02]  /*0eb0*/  HADD2.F32 R196, -RZ, R119.H1_H1 ;  /* 0x30000077ffc47230 */ /* 0x000fe40000004100 */
[----:B------:R-:W-:Y:S01]  /*0ec0*/  FMUL.FTZ R198, R153, R198 ;  /* 0x000000c699c67220 */ /* 0x000fe20000410000 */
[----:B------:R-:W-:Y:S02]  /*0ed0*/  HADD2.F32 R129, -RZ, R129.H1_H1 ;  /* 0x30000081ff817230 */ /* 0x000fe40000004100 */
[----:B------:R-:W-:Y:S01]  /*0ee0*/  FFMA.FTZ R8, R200, R197, R8 ;  /* 0x000000c5c8087223 */ /* 0x000fe20000010008 */
[----:B------:R-:W-:-:S02]  /*0ef0*/  HADD2.F32 R113, -RZ, R137.H0_H0 ;  /* 0x20000089ff717230 */ /* 0x000fc40000004100 */
[----:B------:R-:W-:Y:S02]  /*0f00*/  HADD2.F32 R114, -RZ, R137.H1_H1 ;  /* 0x30000089ff727230 */ /* 0x000fe40000004100 */
[----:B------:R-:W-:Y:S01]  /*0f10*/  FMUL.FTZ R137, R153, R120 ;  /* 0x0000007899897220 */ /* 0x000fe20000410000 */
[--C-:B------:R-:W-:Y:S02]  /*0f20*/  HADD2.F32 R122, -RZ, R140.reuse.H0_H0 ;  /* 0x2000008cff7a7230 */ /* 0x100fe40000004100 */
[----:B------:R-:W-:Y:S02]  /*0f30*/  HADD2.F32 R123, -RZ, R140.H1_H1 ;  /* 0x3000008cff7b7230 */ /* 0x000fe40000004100 */
[----:B------:R-:W-:Y:S01]  /*0f40*/  FADD.FTZ R140, -R128, R161 ;  /* 0x000000a1808c7221 */ /* 0x000fe20000010100 */
[----:B------:R-:W-:Y:S01]  /*0f50*/  FMUL.FTZ R197, R46, R197 ;  /* 0x000000c52ec57220 */ /* 0x000fe20000410000 */
[----:B------:R-:W-:Y:S01]  /*0f60*/  FADD.FTZ R120, R199, R106 ;  /* 0x0000006ac7787221 */ /* 0x000fe20000010000 */
[----:B------:R-:W-:-:S02]  /*0f70*/  HADD2.F32 R179, -RZ, R124.H0_H0 ;  /* 0x2000007cffb37230 */ /* 0x000fc40000004100 */
[C---:B------:R-:W-:Y:S01]  /*0f80*/  FMUL.FTZ R184, R153.reuse, R166 ;  /* 0x000000a699b87220 */ /* 0x040fe20000410000 */
[----:B------:R-:W-:Y:S01]  /*0f90*/  FADD.FTZ R214, R196, R214 ;  /* 0x000000d6c4d67221 */ /* 0x000fe20000010000 */
[----:B------:R-:W-:Y:S01]  /*0fa0*/  FFMA.FTZ R9, R198, R196, R9 ;  /* 0x000000c4c6097223 */ /* 0x000fe20000010009 */
[C---:B------:R-:W-:Y:S01]  /*0fb0*/  FADD.FTZ R162, -R128.reuse, R162 ;  /* 0x000000a280a27221 */ /* 0x040fe20000010100 */
[----:B------:R-:W-:Y:S01]  /*0fc0*/  FMUL.FTZ R177, R153, R140 ;  /* 0x0000008c99b17220 */ /* 0x000fe20000410000 */
[----:B------:R-:W-:Y:S01]  /*0fd0*/  FADD.FTZ R166, -R128, R129 ;  /* 0x0000008180a67221 */ /* 0x000fe20000010100 */
[----:B------:R-:W-:Y:S01]  /*0fe0*/  FMUL.FTZ R196, R47, R196 ;  /* 0x000000c42fc47220 */ /* 0x000fe20000410000 */
[----:B------:R-:W-:Y:S01]  /*0ff0*/  FFMA.FTZ R106, R0, R194, RZ ;  /* 0x000000c2006a7223 */ /* 0x000fe200000100ff */
[----:B------:R-:W-:Y:S01]  /*1000*/  FADD.FTZ R129, R197, R120 ;  /* 0x00000078c5817221 */ /* 0x000fe20000010000 */
[----:B------:R-:W-:Y:S02]  /*1010*/  HADD2.F32 R181, -RZ, R124.H1_H1 ;  /* 0x3000007cffb57230 */ /* 0x000fe40000004100 */
[----:B------:R-:W-:Y:S01]  /*1020*/  FADD.FTZ R180, -R128, R163 ;  /* 0x000000a380b47221 */ /* 0x000fe20000010100 */
[----:B------:R-:W-:Y:S01]  /*1030*/  FADD.FTZ R215, R179, R215 ;  /* 0x000000d7b3d77221 */ /* 0x000fe20000010000 */
[----:B------:R-:W-:Y:S01]  /*1040*/  FMUL.FTZ R178, R153, R162 ;  /* 0x000000a299b27220 */ /* 0x000fe20000410000 */
[-C--:B------:R-:W-:Y:S01]  /*1050*/  FFMA.FTZ R10, R177, R179.reuse, R10 ;  /* 0x000000b3b10a7223 */ /* 0x080fe2000001000a */
[----:B------:R-:W-:Y:S01]  /*1060*/  FMUL.FTZ R179, R48, R179 ;  /* 0x000000b330b37220 */ /* 0x000fe20000410000 */
[----:B------:R-:W-:Y:S01]  /*1070*/  FFMA.FTZ R106, R195, R193, R106 ;  /* 0x000000c1c36a7223 */ /* 0x000fe2000001006a */
[----:B------:R-:W-:Y:S01]  /*1080*/  FADD.FTZ R120, R196, R129 ;  /* 0x00000081c4787221 */ /* 0x000fe20000010000 */
[----:B------:R-:W-:-:S02]  /*1090*/  HADD2.F32 R183, -RZ, R125.H0_H0 ;  /* 0x2000007dffb77230 */ /* 0x000fc40000004100 */
[----:B------:R-:W-:Y:S01]  /*10a0*/  FADD.FTZ R182, -R128, R165 ;  /* 0x000000a580b67221 */ /* 0x000fe20000010100 */
[----:B------:R-:W-:Y:S01]  /*10b0*/  FADD.FTZ R216, R181, R216 ;  /* 0x000000d8b5d87221 */ /* 0x000fe20000010000 */
[----:B------:R-:W-:Y:S01]  /*10c0*/  FMUL.FTZ R180, R153, R180 ;  /* 0x000000b499b47220 */ /* 0x000fe20000410000 */
[-C--:B------:R-:W-:Y:S01]  /*10d0*/  FFMA.FTZ R11, R178, R181.reuse, R11 ;  /* 0x000000b5b20b7223 */ /* 0x080fe2000001000b */
[----:B------:R-:W-:Y:S01]  /*10e0*/  FMUL.FTZ R181, R49, R181 ;  /* 0x000000b531b57220 */ /* 0x000fe20000410000 */
[----:B------:R-:W-:Y:S01]  /*10f0*/  FFMA.FTZ R129, R207, R205, R106 ;  /* 0x000000cdcf817223 */ /* 0x000fe2000001006a */
[----:B------:R-:W-:Y:S01]  /*1100*/  FADD.FTZ R120, R179, R120 ;  /* 0x00000078b3787221 */ /* 0x000fe20000010000 */
[----:B------:R-:W-:Y:S02]  /*1110*/  HADD2.F32 R185, -RZ, R125.H1_H1 ;  /* 0x3000007dffb97230 */ /* 0x000fe40000004100 */
[----:B------:R-:W-:Y:S01]  /*1120*/  FADD.FTZ R220, R183, R220 ;  /* 0x000000dcb7dc7221 */ /* 0x000fe20000010000 */
[----:B------:R-:W-:Y:S01]  /*1130*/  FMUL.FTZ R182, R153, R182 ;  /* 0x000000b699b67220 */ /* 0x000fe20000410000 */
[----:B------:R-:W-:Y:S01]  /*1140*/  FFMA.FTZ R12, R180, R183, R12 ;  /* 0x000000b7b40c7223 */ /* 0x000fe2000001000c */
[----:B------:R-:W-:Y:S01]  /*1150*/  FADD.FTZ R140, -R128, R155 ;  /* 0x0000009b808c7221 */ /* 0x000fe20000010100 */
[----:B------:R-:W-:-:S02]  /*1160*/  HADD2.F32 R158, -RZ, R130.H0_H0 ;  /* 0x20000082ff9e7230 */ /* 0x000fc40000004100 */
[----:B------:R-:W-:Y:S01]  /*1170*/  FMUL.FTZ R183, R50, R183 ;  /* 0x000000b732b77220 */ /* 0x000fe20000410000 */
[----:B------:R-:W-:Y:S02]  /*1180*/  HADD2.F32 R159, -RZ, R130.H1_H1 ;  /* 0x30000082ff9f7230 */ /* 0x000fe40000004100 */
[----:B------:R-:W-:Y:S01]  /*1190*/  FFMA.FTZ R129, R206, R203, R129 ;  /* 0x000000cbce817223 */ /* 0x000fe20000010081 */
[----:B------:R-:W-:Y:S01]  /*11a0*/  FADD.FTZ R120, R181, R120 ;  /* 0x00000078b5787221 */ /* 0x000fe20000010000 */
[----:B------:R-:W-:Y:S02]  /*11b0*/  HADD2.F32 R130, -RZ, R132.H0_H0 ;  /* 0x20000084ff827230 */ /* 0x000fe40000004100 */
[----:B------:R-:W-:Y:S01]  /*11c0*/  FADD.FTZ R186, -R128, R167 ;  /* 0x000000a780ba7221 */ /* 0x000fe20000010100 */
[----:B------:R-:W-:Y:S02]  /*11d0*/  HADD2.F32 R187, -RZ, R126.H0_H0 ;  /* 0x2000007effbb7230 */ /* 0x000fe40000004100 */
[----:B------:R-:W-:Y:S01]  /*11e0*/  FADD.FTZ R221, R185, R221 ;  /* 0x000000ddb9dd7221 */ /* 0x000fe20000010000 */
[----:B------:R-:W-:-:S02]  /*11f0*/  HADD2.F32 R132, -RZ, R132.H1_H1 ;  /* 0x30000084ff847230 */ /* 0x000fc40000004100 */
[-C--:B------:R-:W-:Y:S01]  /*1200*/  FFMA.FTZ R13, R182, R185.reuse, R13 ;  /* 0x000000b9b60d7223 */ /* 0x080fe2000001000d */
[----:B------:R-:W-:Y:S01]  /*1210*/  FMUL.FTZ R140, R153, R140 ;  /* 0x0000008c998c7220 */ /* 0x000fe20000410000 */
[----:B------:R-:W-:Y:S01]  /*1220*/  FMUL.FTZ R185, R51, R185 ;  /* 0x000000b933b97220 */ /* 0x000fe20000410000 */
[----:B------:R-:W-:Y:S01]  /*1230*/  FFMA.FTZ R129, R204, R201, R129 ;  /* 0x000000c9cc817223 */ /* 0x000fe20000010081 */
[----:B------:R-:W-:Y:S01]  /*1240*/  FADD.FTZ R120, R183, R120 ;  /* 0x00000078b7787221 */ /* 0x000fe20000010000 */
[----:B------:R-:W-:Y:S02]  /*1250*/  HADD2.F32 R189, -RZ, R126.H1_H1 ;  /* 0x3000007effbd7230 */ /* 0x000fe40000004100 */
[----:B------:R-:W-:Y:S01]  /*1260*/  FADD.FTZ R188, -R128, R169 ;  /* 0x000000a980bc7221 */ /* 0x000fe20000010100 */
[----:B------:R-:W-:Y:S01]  /*1270*/  FADD.FTZ R222, R187, R222 ;  /* 0x000000debbde7221 */ /* 0x000fe20000010000 */
[----:B------:R-:W-:Y:S01]  /*1280*/  FMUL.FTZ R186, R153, R186 ;  /* 0x000000ba99ba7220 */ /* 0x000fe20000410000 */
[-C--:B------:R-:W-:Y:S01]  /*1290*/  FFMA.FTZ R14, R184, R187.reuse, R14 ;  /* 0x000000bbb80e7223 */ /* 0x080fe2000001000e */
[----:B------:R-:W-:Y:S01]  /*12a0*/  FADD.FTZ R227, R132, R227 ;  /* 0x000000e384e37221 */ /* 0x000fe20000010000 */
[-C--:B------:R-:W-:Y:S01]  /*12b0*/  FFMA.FTZ R19, R140, R132.reuse, R19 ;  /* 0x000000848c137223 */ /* 0x080fe20000010013 */
[----:B------:R-:W-:Y:S01]  /*12c0*/  FMUL.FTZ R155, R57, R132 ;  /* 0x00000084399b7220 */ /* 0x000fe20000410000 */
        /* <DEDUP_REMOVED lines=11> */
[----:B------:R-:W-:Y:S02]  /*1380*/  HADD2.F32 R160, -RZ, R131.H0_H0 ;  /* 0x20000083ffa07230 */ /* 0x000fe40000004100 */
[----:B------:R-:W-:Y:S01]  /*1390*/  FADD.FTZ R224, R191, R224 ;  /* 0x000000e0bfe07221 */ /* 0x000fe20000010000 */
[----:B------:R-:W-:-:S02]  /*13a0*/  HADD2.F32 R192, -RZ, R127.H1_H1 ;  /* 0x3000007fffc07230 */ /* 0x000fc40000004100 */
[----:B------:R-:W-:Y:S01]  /*13b0*/  FMUL.FTZ R190, R153, R170 ;  /* 0x000000aa99be7220 */ /* 0x000fe20000410000 */
[----:B------:R-:W-:Y:S02]  /*13c0*/  HADD2.F32 R117, -RZ, R139.H0_H0 ;  /* 0x2000008bff757230 */ /* 0x000fe40000004100 */
[-C--:B------:R-:W-:Y:S01]  /*13d0*/  FFMA.FTZ R16, R188, R191.reuse, R16 ;  /* 0x000000bfbc107223 */ /* 0x080fe20000010010 */
[----:B------:R-:W-:Y:S01]  /*13e0*/  FADD.FTZ R106, -R128, R114 ;  /* 0x00000072806a7221 */ /* 0x000fe20000010100 */
[----:B------:R-:W-:Y:S01]  /*13f0*/  FMUL.FTZ R191, R54, R191 ;  /* 0x000000bf36bf7220 */ /* 0x000fe20000410000 */
[----:B------:R-:W-:Y:S01]  /*1400*/  FFMA.FTZ R114, R198, R196, R129 ;  /* 0x000000c4c6727223 */ /* 0x000fe20000010081 */
[----:B------:R-:W-:Y:S01]  /*1410*/  FADD.FTZ R132, R189, R132 ;  /* 0x00000084bd847221 */ /* 0x000fe20000010000 */
[--C-:B------:R-:W-:Y:S02]  /*1420*/  HADD2.F32 R124, -RZ, R141.reuse.H0_H0 ;  /* 0x2000008dff7c7230 */ /* 0x100fe40000004100 */
[----:B------:R-:W-:Y:S01]  /*1430*/  FADD.FTZ R170, -R128, R159 ;  /* 0x0000009f80aa7221 */ /* 0x000fe20000010100 */
[----:B------:R-:W-:-:S02]  /*1440*/  HADD2.F32 R125, -RZ, R141.H1_H1 ;  /* 0x3000008dff7d7230 */ /* 0x000fc40000004100 */
[----:B------:R-:W-:Y:S01]  /*1450*/  FADD.FTZ R174, -R128, R160 ;  /* 0x000000a080ae7221 */ /* 0x000fe20000010100 */
[--C-:B------:R-:W-:Y:S02]  /*1460*/  HADD2.F32 R112, -RZ, R136.reuse.H0_H0 ;  /* 0x20000088ff707230 */ /* 0x100fe40000004100 */
[----:B------:R-:W-:Y:S01]  /*1470*/  FADD.FTZ R226, R130, R226 ;  /* 0x000000e282e27221 */ /* 0x000fe20000010000 */
[-C--:B------:R-:W-:Y:S01]  /*1480*/  FFMA.FTZ R18, R137, R130.reuse, R18 ;  /* 0x0000008289127223 */ /* 0x080fe20000010012 */
[----:B------:R-:W-:Y:S01]  /*1490*/  FMUL.FTZ R141, R56, R130 ;  /* 0x00000082388d7220 */ /* 0x000fe20000410000 */
[----:B------:R-:W-:Y:S01]  /*14a0*/  FADD.FTZ R225, R192, R225 ;  /* 0x000000e1c0e17221 */ /* 0x000fe20000010000 */
[-C--:B------:R-:W-:Y:S01]  /*14b0*/  FFMA.FTZ R17, R190, R192.reuse, R17 ;  /* 0x000000c0be117223 */ /* 0x080fe20000010011 */
[C---:B------:R-:W-:Y:S01]  /*14c0*/  FADD.FTZ R130, -R128.reuse, R113 ;  /* 0x0000007180827221 */ /* 0x040fe20000010100 */
[----:B------:R-:W-:Y:S01]  /*14d0*/  FADD.FTZ R175, -R128, R117 ;  /* 0x0000007580af7221 */ /* 0x000fe20000010100 */
[----:B------:R-:W-:Y:S01]  /*14e0*/  FMUL.FTZ R192, R55, R192 ;  /* 0x000000c037c07220 */ /* 0x000fe20000410000 */
[----:B------:R-:W-:Y:S01]  /*14f0*/  FFMA.FTZ R113, R177, R179, R114 ;  /* 0x000000b3b1717223 */ /* 0x000fe20000010072 */
[----:B------:R-:W-:Y:S01]  /*1500*/  FADD.FTZ R117, R191, R132 ;  /* 0x00000084bf757221 */ /* 0x000fe20000010000 */
[----:B------:R-:W-:Y:S01]  /*1510*/  FMUL.FTZ R167, R153, R170 ;  /* 0x000000aa99a77220 */ /* 0x000fe20000410000 */
[----:B------:R-:W-:-:S02]  /*1520*/  HADD2.F32 R136, -RZ, R136.H1_H1 ;  /* 0x30000088ff887230 */ /* 0x000fc40000004100 */
[C---:B------:R-:W-:Y:S01]  /*1530*/  FMUL.FTZ R170, R153.reuse, R174 ;  /* 0x000000ae99aa7220 */ /* 0x040fe20000410000 */
[C---:B------:R-:W-:Y:S01]  /*1540*/  FADD.FTZ R162, -R128.reuse, R157 ;  /* 0x0000009d80a27221 */ /* 0x040fe20000010100 */
[C---:B------:R-:W-:Y:S01]  /*1550*/  FADD.FTZ R112, -R128.reuse, R112 ;  /* 0x0000007080707221 */ /* 0x040fe20000010100 */
[C---:B------:R-:W-:Y:S01]  /*1560*/  FADD.FTZ R120, -R128.reuse, R115 ;  /* 0x0000007380787221 */ /* 0x040fe20000010100 */
[----:B------:R-:W-:Y:S01]  /*1570*/  FADD.FTZ R174, -R128, R116 ;  /* 0x0000007480ae7221 */ /* 0x000fe20000010100 */
[----:B------:R-:W-:Y:S01]  /*1580*/  FFMA.FTZ R115, R178, R181, R113 ;  /* 0x000000b5b2737223 */ /* 0x000fe20000010071 */
[----:B------:R-:W-:Y:S01]  /*1590*/  FADD.FTZ R116, R192, R117 ;  /* 0x00000075c0747221 */ /* 0x000fe20000010000 */
[----:B------:R-:W-:Y:S02]  /*15a0*/  HADD2.F32 R164, -RZ, R133.H0_H0 ;  /* 0x20000085ffa47230 */ /* 0x000fe40000004100 */
[----:B------:R-:W-:Y:S01]  /*15b0*/  FMUL.FTZ R160, R153, R162 ;  /* 0x000000a299a07220 */ /* 0x000fe20000410000 */
[----:B------:R-:W-:-:S02]  /*15c0*/  HADD2.F32 R119, -RZ, R104.H0_H0 ;  /* 0x20000068ff777230 */ /* 0x000fc40000004100 */
[----:B------:R-:W-:Y:S01]  /*15d0*/  FADD.FTZ R136, -R128, R136 ;  /* 0x0000008880887221 */ /* 0x000fe20000010100 */
[----:B------:R-:W-:Y:S01]  /*15e0*/  FMUL.FTZ R112, R153, R112 ;  /* 0x0000007099707220 */ /* 0x000fe20000410000 */
[----:B------:R-:W-:Y:S01]  /*15f0*/  FFMA.FTZ R115, R180, R183, R115 ;  /* 0x000000b7b4737223 */ /* 0x000fe20000010073 */
[----:B------:R-:W-:Y:S01]  /*1600*/  FADD.FTZ R116, R141, R116 ;  /* 0x000000748d747221 */ /* 0x000fe20000010000 */
[----:B------:R-:W-:Y:S02]  /*1610*/  HADD2.F32 R118, -RZ, R104.H1_H1 ;  /* 0x30000068ff767230 */ /* 0x000fe40000004100 */
[----:B------:R-:W-:Y:S01]  /*1620*/  FADD.FTZ R158, -R128, R158 ;  /* 0x0000009e809e7221 */ /* 0x000fe20000010100 */
[----:B------:R-:W-:Y:S02]  /*1630*/  HADD2.F32 R133, -RZ, R133.H1_H1 ;  /* 0x30000085ff857230 */ /* 0x000fe40000004100 */
[----:B------:R-:W-:Y:S01]  /*1640*/  FADD.FTZ R228, R164, R228 ;  /* 0x000000e4a4e47221 */ /* 0x000fe20000010000 */
[----:B------:R-:W-:Y:S01]  /*1650*/  FFMA.FTZ R20, R160, R164, R20 ;  /* 0x000000a4a0147223 */ /* 0x000fe20000010014 */
[----:B------:R-:W-:Y:S01]  /*1660*/  FADD.FTZ R235, R119, R235 ;  /* 0x000000eb77eb7221 */ /* 0x000fe20000010000 */
[-C--:B------:R-:W-:Y:S01]  /*1670*/  FFMA.FTZ R26, R112, R119.reuse, R26 ;  /* 0x00000077701a7223 */ /* 0x080fe2000001001a */
[----:B------:R-:W-:Y:S01]  /*1680*/  FMUL.FTZ R113, R64, R119 ;  /* 0x0000007740717220 */ /* 0x000fe20000410000 */
[----:B------:R-:W-:Y:S01]  /*1690*/  FMUL.FTZ R114, R153, R136 ;  /* 0x0000008899727220 */ /* 0x000fe20000410000 */
[----:B------:R-:W-:Y:S01]  /*16a0*/  FMUL.FTZ R164, R58, R164 ;  /* 0x000000a43aa47220 */ /* 0x000fe20000410000 */
[----:B------:R-:W-:Y:S01]  /*16b0*/  FFMA.FTZ R117, R182, R185, R115 ;  /* 0x000000b9b6757223 */ /* 0x000fe20000010073 */
[----:B------:R-:W-:Y:S01]  /*16c0*/  FADD.FTZ R119, R155, R116 ;  /* 0x000000749b777221 */ /* 0x000fe20000010000 */
[----:B------:R-:W-:-:S02]  /*16d0*/  HADD2.F32 R168, -RZ, R134.H0_H0 ;  /* 0x20000086ffa87230 */ /* 0x000fc40000004100 */
[C---:B------:R-:W-:Y:S01]  /*16e0*/  FMUL.FTZ R161, R153.reuse, R166 ;  /* 0x000000a699a17220 */ /* 0x040fe20000410000 */
[----:B------:R-:W-:Y:S01]  /*16f0*/  FMUL.FTZ R166, R153, R158 ;  /* 0x0000009e99a67220 */ /* 0x000fe20000410000 */
[----:B------:R-:W-:Y:S01]  /*1700*/  FADD.FTZ R236, R118, R236 ;  /* 0x000000ec76ec7221 */ /* 0x000fe20000010000 */
[-C--:B------:R-:W-:Y:S01]  /*1710*/  FFMA.FTZ R27, R114, R118.reuse, R27 ;  /* 0x00000076721b7223 */ /* 0x080fe2000001001b */
[----:B------:R-:W-:Y:S01]  /*1720*/  FMUL.FTZ R115, R65, R118 ;  /* 0x0000007641737220 */ /* 0x000fe20000410000 */
[----:B------:R-:W-:Y:S01]  /*1730*/  FMUL.FTZ R165, R59, R133 ;  /* 0x000000853ba57220 */ /* 0x000fe20000410000 */
[----:B------:R-:W-:Y:S01]  /*1740*/  FFMA.FTZ R117, R184, R187, R117 ;  /* 0x000000bbb8757223 */ /* 0x000fe20000010075 */
[----:B------:R-:W-:Y:S01]  /*1750*/  FADD.FTZ R118, R164, R119 ;  /* 0x00000077a4767221 */ /* 0x000fe20000010000 */
[----:B------:R-:W-:Y:S02]  /*1760*/  HADD2.F32 R104, -RZ, R105.H0_H0 ;  /* 0x20000069ff687230 */ /* 0x000fe40000004100 */
[----:B------:R-:W-:Y:S01]  /*1770*/  FADD.FTZ R230, R168, R230 ;  /* 0x000000e6a8e67221 */ /* 0x000fe20000010000 */
[----:B------:R-:W-:-:S02]  /*1780*/  HADD2.F32 R134, -RZ, R134.H1_H1 ;  /* 0x30000086ff867230 */ /* 0x000fc40000004100 */
[----:B------:R-:W-:Y:S01]  /*1790*/  FFMA.FTZ R22, R166, R168, R22 ;  /* 0x000000a8a6167223 */ /* 0x000fe20000010016 */
[----:B------:R-:W-:Y:S01]  /*17a0*/  FMUL.FTZ R116, R153, R130 ;  /* 0x0000008299747220 */ /* 0x000fe20000410000 */
[----:B------:R-:W-:Y:S01]  /*17b0*/  FMUL.FTZ R168, R60, R168 ;  /* 0x000000a83ca87220 */ /* 0x000fe20000410000 */
[----:B------:R-:W-:Y:S01]  /*17c0*/  FFMA.FTZ R119, R186, R189, R117 ;  /* 0x000000bdba777223 */ /* 0x000fe20000010075 */
[----:B------:R-:W-:Y:S01]  /*17d0*/  FADD.FTZ R129, R165, R118 ;  /* 0x00000076a5817221 */ /* 0x000fe20000010000 */
[----:B------:R-:W-:Y:S02]  /*17e0*/  HADD2.F32 R171, -RZ, R135.H0_H0 ;  /* 0x20000087ffab7230 */ /* 0x000fe40000004100 */
[----:B------:R-:W-:Y:S01]  /*17f0*/  FADD.FTZ R238, R104, R238 ;  /* 0x000000ee68ee7221 */ /* 0x000fe20000010000 */
[-C--:B------:R-:W-:Y:S01]  /*1800*/  FFMA.FTZ R28, R116, R104.reuse, R28 ;  /* 0x00000068741c7223 */ /* 0x080fe2000001001c */
[----:B------:R-:W-:Y:S01]  /*1810*/  FMUL.FTZ R117, R66, R104 ;  /* 0x0000006842757220 */ /* 0x000fe20000410000 */
[----:B------:R-:W-:Y:S01]  /*1820*/  FMUL.FTZ R169, R61, R134 ;  /* 0x000000863da97220 */ /* 0x000fe20000410000 */
[----:B------:R-:W-:Y:S01]  /*1830*/  FFMA.FTZ R119, R188, R191, R119 ;  /* 0x000000bfbc777223 */ /* 0x000fe20000010077 */
[----:B------:R-:W-:Y:S01]  /*1840*/  FADD.FTZ R104, R168, R129 ;  /* 0x00000081a8687221 */ /* 0x000fe20000010000 */
[----:B------:R-:W-:-:S02]  /*1850*/  HADD2.F32 R105, -RZ, R105.H1_H1 ;  /* 0x30000069ff697230 */ /* 0x000fc40000004100 */
[----:B------:R-:W-:Y:S01]  /*1860*/  FADD.FTZ R233, R171, R233 ;  /* 0x000000e9abe97221 */ /* 0x000fe20000010000 */
[----:B------:R-:W-:Y:S02]  /*1870*/  HADD2.F32 R135, -RZ, R135.H1_H1 ;  /* 0x30000087ff877230 */ /* 0x000fe40000004100 */
[-C--:B------:R-:W-:Y:S01]  /*1880*/  FFMA.FTZ R24, R170, R171.reuse, R24 ;  /* 0x000000abaa187223 */ /* 0x080fe20000010018 */
[----:B------:R-:W-:Y:S01]  /*1890*/  FMUL.FTZ R118, R153, R106 ;  /* 0x0000006a99767220 */ /* 0x000fe20000410000 */
[----:B------:R-:W-:Y:S01]  /*18a0*/  FMUL.FTZ R171, R62, R171 ;  /* 0x000000ab3eab7220 */ /* 0x000fe20000410000 */
[----:B------:R-:W-:Y:S01]  /*18b0*/  FFMA.FTZ R106, R190, R192, R119 ;  /* 0x000000c0be6a7223 */ /* 0x000fe20000010077 */
[----:B------:R-:W-:Y:S01]  /*18c0*/  FADD.FTZ R104, R169, R104 ;  /* 0x00000068a9687221 */ /* 0x000fe20000010000 */
[----:B------:R-:W-:Y:S01]  /*18d0*/  FADD.FTZ R239, R105, R239 ;  /* 0x000000ef69ef7221 */ /* 0x000fe20000010000 */
[-C--:B------:R-:W-:Y:S01]  /*18e0*/  FFMA.FTZ R29, R118, R105.reuse, R29 ;  /* 0x00000069761d7223 */ /* 0x080fe2000001001d */
[----:B------:R-:W-:Y:S01]  /*18f0*/  FMUL.FTZ R119, R67, R105 ;  /* 0x0000006943777220 */ /* 0x000fe20000410000 */
[----:B------:R-:W-:Y:S01]  /*1900*/  FMUL.FTZ R173, R63, R135 ;  /* 0x000000873fad7220 */ /* 0x000fe20000410000 */
[----:B------:R-:W-:Y:S01]  /*1910*/  FFMA.FTZ R105, R137, R141, R106 ;  /* 0x0000008d89697223 */ /* 0x000fe2000001006a */
[----:B------:R-:W-:-:S03]  /*1920*/  FADD.FTZ R104, R171, R104 ;  /* 0x00000068ab687221 */ /* 0x000fc60000010000 */
[----:B------:R-:W-:Y:S01]  /*1930*/  FFMA.FTZ R129, R140, R155, R105 ;  /* 0x0000009b8c817223 */ /* 0x000fe20000010069 */
[----:B------:R-:W-:Y:S01]  /*1940*/  FADD.FTZ R104, R173, R104 ;  /* 0x00000068ad687221 */ /* 0x000fe20000010000 */
[----:B------:R-:W-:Y:S02]  /*1950*/  FADD.FTZ R105, -R128, R122 ;  /* 0x0000007a80697221 */ /* 0x000fe40000010100 */
[----:B------:R-:W-:Y:S01]  /*1960*/  FFMA.FTZ R106, R160, R164, R129 ;  /* 0x000000a4a06a7223 */ /* 0x000fe20000010081 */
[----:B------:R-:W-:Y:S01]  /*1970*/  FADD.FTZ R122, R113, R104 ;  /* 0x00000068717a7221 */ /* 0x000fe20000010000 */
[----:B------:R-:W-:Y:S01]  /*1980*/  FADD.FTZ R104, -R128, R123 ;  /* 0x0000007b80687221 */ /* 0x000fe20000010100 */
[----:B------:R-:W-:Y:S02]  /*1990*/  HADD2.F32 R131, -RZ, R131.H1_H1 ;  /* 0x30000083ff837230 */ /* 0x000fe40000004100 */
[----:B------:R-:W-:Y:S01]  /*19a0*/  FFMA.FTZ R123, R161, R165, R106 ;  /* 0x000000a5a17b7223 */ /* 0x000fe2000001006a */
[----:B------:R-:W-:Y:S01]  /*19b0*/  FADD.FTZ R122, R122, R115 ;  /* 0x000000737a7a7221 */ /* 0x000fe20000010000 */
[----:B------:R-:W-:-:S02]  /*19c0*/  FMUL.FTZ R120, R153, R120 ;  /* 0x0000007899787220 */ /* 0x000fc40000410000 */
[----:B------:R-:W-:Y:S01]  /*19d0*/  FFMA.FTZ R106, R166, R168, R123 ;  /* 0x000000a8a66a7223 */ /* 0x000fe2000001007b */
[----:B------:R-:W-:Y:S01]  /*19e0*/  FADD.FTZ R122, R122, R117 ;  /* 0x000000757a7a7221 */ /* 0x000fe20000010000 */
[----:B------:R-:W-:Y:S01]  /*19f0*/  FADD.FTZ R172, -R128, R131 ;  /* 0x0000008380ac7221 */ /* 0x000fe20000010100 */
[----:B------:R-:W-:Y:S02]  /*1a00*/  HADD2.F32 R139, -RZ, R139.H1_H1 ;  /* 0x3000008bff8b7230 */ /* 0x000fe40000004100 */
[----:B------:R-:W-:Y:S01]  /*1a10*/  FADD.FTZ R240, R121, R240 ;  /* 0x000000f079f07221 */ /* 0x000fe20000010000 */
[-C--:B------:R-:W-:Y:S01]  /*1a20*/  FFMA.FTZ R30, R120, R121.reuse, R30 ;  /* 0x00000079781e7223 */ /* 0x080fe2000001001e */
[--C-:B------:R-:W-:Y:S02]  /*1a30*/  HADD2.F32 R127, -RZ, R143.reuse.H0_H0 ;  /* 0x2000008fff7f7230 */ /* 0x100fe40000004100 */
[----:B------:R-:W-:Y:S01]  /*1a40*/  FMUL.FTZ R121, R68, R121 ;  /* 0x0000007944797220 */ /* 0x000fe20000410000 */
[----:B------:R-:W-:Y:S01]  /*1a50*/  FFMA.FTZ R123, R167, R169, R106 ;  /* 0x000000a9a77b7223 */ /* 0x000fe2000001006a */
[----:B------:R-:W-:Y:S01]  /*1a60*/  FADD.FTZ R122, R122, R119 ;  /* 0x000000777a7a7221 */ /* 0x000fe20000010000 */
[----:B------:R-:W-:-:S02]  /*1a70*/  HADD2.F32 R143, -RZ, R143.H1_H1 ;  /* 0x3000008fff8f7230 */ /* 0x000fc40000004100 */
[----:B------:R-:W-:Y:S01]  /*1a80*/  FMUL.FTZ R172, R153, R172 ;  /* 0x000000ac99ac7220 */ /* 0x000fe20000410000 */
[C---:B------:R-:W-:Y:S01]  /*1a90*/  FADD.FTZ R176, -R128.reuse, R139 ;  /* 0x0000008b80b07221 */ /* 0x040fe20000010100 */
[----:B------:R-:W-:Y:S01]  /*1aa0*/  FADD.FTZ R131, -R128, R125 ;  /* 0x0000007d80837221 */ /* 0x000fe20000010100 */
[----:B------:R-:W-:Y:S02]  /*1ab0*/  HADD2.F32 R139, -RZ, R107.H0_H0 ;  /* 0x2000006bff8b7230 */ /* 0x000fe40000004100 */
[----:B------:R-:W-:Y:S01]  /*1ac0*/  FFMA.FTZ R123, R170, R171, R123 ;  /* 0x000000abaa7b7223 */ /* 0x000fe2000001007b */
[----:B------:R-:W-:Y:S01]  /*1ad0*/  FADD.FTZ R125, R122, R121 ;  /* 0x000000797a7d7221 */ /* 0x000fe20000010000 */
[--C-:B------:R-:W-:Y:S02]  /*1ae0*/  HADD2.F32 R126, -RZ, R142.reuse.H0_H0 ;  /* 0x2000008eff7e7230 */ /* 0x100fe40000004100 */
[----:B------:R-:W-:Y:S01]  /*1af0*/  FADD.FTZ R234, R135, R234 ;  /* 0x000000ea87ea7221 */ /* 0x000fe20000010000 */
[----:B------:R-:W-:Y:S01]  /*1b00*/  FFMA.FTZ R25, R172, R135, R25 ;  /* 0x00000087ac197223 */ /* 0x000fe20000010019 */
[----:B------:R-:W-:Y:S01]  /*1b10*/  FMUL.FTZ R122, R69, R138 ;  /* 0x0000008a457a7220 */ /* 0x000fe20000410000 */
[----:B------:R-:W-:-:S02]  /*1b20*/  HADD2.F32 R142, -RZ, R142.H1_H1 ;  /* 0x3000008eff8e7230 */ /* 0x000fc40000004100 */
[----:B------:R-:W-:Y:S01]  /*1b30*/  FADD.FTZ R135, -R128, R143 ;  /* 0x0000008f80877221 */ /* 0x000fe20000010100 */
[----:B------:R-:W-:Y:S02]  /*1b40*/  HADD2.F32 R143, -RZ, R107.H1_H1 ;  /* 0x3000006bff8f7230 */ /* 0x000fe40000004100 */
[----:B------:R-:W-:Y:S01]  /*1b50*/  FFMA.FTZ R107, R172, R173, R123 ;  /* 0x000000adac6b7223 */ /* 0x000fe2000001007b */
[----:B------:R-:W-:Y:S01]  /*1b60*/  FADD.FTZ R106, R125, R122 ;  /* 0x0000007a7d6a7221 */ /* 0x000fe20000010000 */
[----:B------:R-:W-:Y:S01]  /*1b70*/  FMUL.FTZ R123, R70, R139 ;  /* 0x0000008b467b7220 */ /* 0x000fe20000410000 */
[----:B------:R-:W-:Y:S01]  /*1b80*/  FADD.FTZ R229, R133, R229 ;  /* 0x000000e585e57221 */ /* 0x000fe20000010000 */
[----:B------:R-:W-:Y:S01]  /*1b90*/  FFMA.FTZ R21, R161, R133, R21 ;  /* 0x00000085a1157223 */ /* 0x000fe20000010015 */
[----:B------:R-:W-:Y:S01]  /*1ba0*/  FADD.FTZ R133, -R128, R142 ;  /* 0x0000008e80857221 */ /* 0x000fe20000010100 */
[--C-:B------:R-:W-:Y:S02]  /*1bb0*/  HADD2.F32 R142, -RZ, R108.reuse.H0_H0 ;  /* 0x2000006cff8e7230 */ /* 0x100fe40000004100 */
[----:B------:R-:W-:Y:S01]  /*1bc0*/  FADD.FTZ R125, R106, R123 ;  /* 0x0000007b6a7d7221 */ /* 0x000fe20000010000 */
[----:B------:R-:W-:Y:S01]  /*1bd0*/  FMUL.FTZ R136, R71, R143 ;  /* 0x0000008f47887220 */ /* 0x000fe20000410000 */
[----:B------:R-:W-:Y:S01]  /*1be0*/  FFMA.FTZ R107, R112, R113, R107 ;  /* 0x00000071706b7223 */ /* 0x000fe2000001006b */
[----:B------:R-:W-:-:S02]  /*1bf0*/  HADD2.F32 R158, -RZ, R108.H1_H1 ;  /* 0x3000006cff9e7230 */ /* 0x000fc40000004100 */
[----:B------:R-:W-:Y:S01]  /*1c00*/  FMUL.FTZ R108, R72, R142 ;  /* 0x0000008e486c7220 */ /* 0x000fe20000410000 */
[----:B------:R-:W-:Y:S01]  /*1c10*/  FADD.FTZ R125, R125, R136 ;  /* 0x000000887d7d7221 */ /* 0x000fe20000010000 */
[----:B------:R-:W-:Y:S01]  /*1c20*/  FFMA.FTZ R107, R114, R115, R107 ;  /* 0x00000073726b7223 */ /* 0x000fe2000001006b */
[--C-:B------:R-:W-:Y:S02]  /*1c30*/  HADD2.F32 R159, -RZ, R109.reuse.H0_H0 ;  /* 0x2000006dff9f7230 */ /* 0x100fe40000004100 */
[----:B------:R-:W-:Y:S02]  /*1c40*/  HADD2.F32 R157, -RZ, R109.H1_H1 ;  /* 0x3000006dff9d7230 */ /* 0x000fe40000004100 */
[----:B------:R-:W-:Y:S01]  /*1c50*/  FADD.FTZ R106, R125, R108 ;  /* 0x0000006c7d6a7221 */ /* 0x000fe20000010000 */
[----:B------:R-:W-:Y:S01]  /*1c60*/  FMUL.FTZ R109, R73, R158 ;  /* 0x0000009e496d7220 */ /* 0x000fe20000410000 */
[----:B------:R-:W-:Y:S01]  /*1c70*/  FFMA.FTZ R107, R116, R117, R107 ;  /* 0x00000075746b7223 */ /* 0x000fe2000001006b */
[----:B------:R-:W-:-:S02]  /*1c80*/  HADD2.F32 R217, -RZ, R110.H0_H0 ;  /* 0x2000006effd97230 */ /* 0x000fc40000004100 */
[----:B------:R-:W-:Y:S02]  /*1c90*/  HADD2.F32 R218, -RZ, R110.H1_H1 ;  /* 0x3000006effda7230 */ /* 0x000fe40000004100 */
[----:B------:R-:W-:Y:S01]  /*1ca0*/  FMUL.FTZ R110, R74, R159 ;  /* 0x0000009f4a6e7220 */ /* 0x000fe20000410000 */
[--C-:B------:R-:W-:Y:S02]  /*1cb0*/  HADD2.F32 R219, -RZ, R111.reuse.H0_H0 ;  /* 0x2000006fffdb7230 */ /* 0x100fe40000004100 */
[----:B------:R-:W-:Y:S02]  /*1cc0*/  HADD2.F32 R232, -RZ, R111.H1_H1 ;  /* 0x3000006fffe87230 */ /* 0x000fe40000004100 */
[----:B------:R-:W-:Y:S01]  /*1cd0*/  FADD.FTZ R111, R106, R109 ;  /* 0x0000006d6a6f7221 */ /* 0x000fe20000010000 */
[----:B------:R-:W-:Y:S01]  /*1ce0*/  FFMA.FTZ R107, R118, R119, R107 ;  /* 0x00000077766b7223 */ /* 0x000fe2000001006b */
[----:B------:R-:W-:Y:S01]  /*1cf0*/  FADD.FTZ R130, -R128, R124 ;  /* 0x0000007c80827221 */ /* 0x000fe20000010100 */
[----:B------:R-:W-:Y:S01]  /*1d00*/  FMUL.FTZ R174, R153, R174 ;  /* 0x000000ae99ae7220 */ /* 0x000fe20000410000 */
[----:B------:R-:W-:Y:S01]  /*1d10*/  FADD.FTZ R124, R111, R110 ;  /* 0x0000006e6f7c7221 */ /* 0x000fe20000010000 */
[----:B------:R-:W-:Y:S01]  /*1d20*/  FFMA.FTZ R107, R120, R121, R107 ;  /* 0x00000079786b7223 */ /* 0x000fe2000001006b */
[----:B------:R-:W-:Y:S01]  /*1d30*/  FMUL.FTZ R111, R75, R157 ;  /* 0x0000009d4b6f7220 */ /* 0x000fe20000410000 */
[----:B------:R-:W-:-:S02]  /*1d40*/  FMUL.FTZ R175, R153, R175 ;  /* 0x000000af99af7220 */ /* 0x000fc40000410000 */
[----:B------:R-:W-:Y:S01]  /*1d50*/  FFMA.FTZ R106, R174, R122, R107 ;  /* 0x0000007aae6a7223 */ /* 0x000fe2000001006b */
[----:B------:R-:W-:Y:S01]  /*1d60*/  FADD.FTZ R125, R124, R111 ;  /* 0x0000006f7c7d7221 */ /* 0x000fe20000010000 */
[----:B------:R-:W-:Y:S01]  /*1d70*/  FMUL.FTZ R124, R76, R217 ;  /* 0x000000d94c7c7220 */ /* 0x000fe20000410000 */
[----:B------:R-:W-:Y:S01]  /*1d80*/  FMUL.FTZ R176, R153, R176 ;  /* 0x000000b099b07220 */ /* 0x000fe20000410000 */
[----:B------:R-:W-:Y:S02]  /*1d90*/  FFMA.FTZ R107, R175, R123, R106 ;  /* 0x0000007baf6b7223 */ /* 0x000fe4000001006a */
[----:B------:R-:W-:Y:S01]  /*1da0*/  FADD.FTZ R106, R125, R124 ;  /* 0x0000007c7d6a7221 */ /* 0x000fe20000010000 */
[----:B------:R-:W-:Y:S01]  /*1db0*/  FMUL.FTZ R125, R77, R218 ;  /* 0x000000da4d7d7220 */ /* 0x000fe20000410000 */
[----:B------:R-:W-:Y:S01]  /*1dc0*/  FADD.FTZ R132, -R128, R126 ;  /* 0x0000007e80847221 */ /* 0x000fe20000010100 */
[----:B------:R-:W-:Y:S01]  /*1dd0*/  FADD.FTZ R231, R134, R231 ;  /* 0x000000e786e77221 */ /* 0x000fe20000010000 */
[----:B------:R-:W-:Y:S01]  /*1de0*/  FFMA.FTZ R23, R167, R134, R23 ;  /* 0x00000086a7177223 */ /* 0x000fe20000010017 */
[C---:B------:R-:W-:Y:S01]  /*1df0*/  FMUL.FTZ R126, R153.reuse, R105 ;  /* 0x00000069997e7220 */ /* 0x040fe20000410000 */
[----:B------:R-:W-:Y:S01]  /*1e00*/  FADD.FTZ R134, -R128, R127 ;  /* 0x0000007f80867221 */ /* 0x000fe20000010100 */
[----:B------:R-:W-:Y:S01]  /*1e10*/  FFMA.FTZ R105, R176, R136, R107 ;  /* 0x00000088b0697223 */ /* 0x000fe2000001006b */
[----:B------:R-:W-:Y:S01]  /*1e20*/  FADD.FTZ R106, R106, R125 ;  /* 0x0000007d6a6a7221 */ /* 0x000fe20000010000 */
[----:B------:R-:W-:Y:S01]  /*1e30*/  FMUL.FTZ R127, R78, R219 ;  /* 0x000000db4e7f7220 */ /* 0x000fe20000410000 */
[----:B------:R-:W-:Y:S01]  /*1e40*/  FMUL.FTZ R128, R153, R104 ;  /* 0x0000006899807220 */ /* 0x000fe20000410000 */
[----:B------:R-:W-:Y:S01]  /*1e50*/  FFMA.FTZ R105, R126, R108, R105 ;  /* 0x0000006c7e697223 */ /* 0x000fe20000010069 */
[----:B------:R-:W-:Y:S01]  /*1e60*/  FMUL.FTZ R129, R79, R232 ;  /* 0x000000e84f817220 */ /* 0x000fe20000410000 */
[----:B------:R-:W-:Y:S01]  /*1e70*/  FADD.FTZ R104, R106, R127 ;  /* 0x0000007f6a687221 */ /* 0x000fe20000010000 */
[----:B------:R-:W-:Y:S01]  /*1e80*/  FMUL.FTZ R130, R153, R130 ;  /* 0x0000008299827220 */ /* 0x000fe20000410000 */
[----:B------:R-:W-:-:S02]  /*1e90*/  FFMA.FTZ R105, R128, R109, R105 ;  /* 0x0000006d80697223 */ /* 0x000fc40000010069 */
[----:B------:R-:W-:Y:S01]  /*1ea0*/  FADD.FTZ R104, R104, R129 ;  /* 0x0000008168687221 */ /* 0x000fe20000010000 */
[----:B------:R-:W-:Y:S01]  /*1eb0*/  FMUL.FTZ R131, R153, R131 ;  /* 0x0000008399837220 */ /* 0x000fe20000410000 */
[----:B------:R-:W-:-:S03]  /*1ec0*/  FFMA.FTZ R106, R130, R110, R105 ;  /* 0x0000006e826a7223 */ /* 0x000fc60000010069 */
[----:B------:R-:W0:Y:S01]  /*1ed0*/  SHFL.DOWN PT, R105, R104, 0x10, 0x1f ;  /* 0x0a001f0068697f89 */ /* 0x000e2200000e0000 */
[----:B------:R-:W-:Y:S01]  /*1ee0*/  FMUL.FTZ R132, R153, R132 ;  /* 0x0000008499847220 */ /* 0x000fe20000410000 */
[----:B------:R-:W-:Y:S01]  /*1ef0*/  FFMA.FTZ R107, R131, R111, R106 ;  /* 0x0000006f836b7223 */ /* 0x000fe2000001006a */
[----:B------:R-:W-:-:S03]  /*1f00*/  FMUL.FTZ R133, R153, R133 ;  /* 0x0000008599857220 */ /* 0x000fc60000410000 */
[----:B------:R-:W-:Y:S01]  /*1f10*/  FFMA.FTZ R106, R132, R124, R107 ;  /* 0x0000007c846a7223 */ /* 0x000fe2000001006b */
[----:B------:R-:W-:-:S03]  /*1f20*/  FMUL.FTZ R134, R153, R134 ;  /* 0x0000008699867220 */ /* 0x000fc60000410000 */
[----:B------:R-:W-:Y:S01]  /*1f30*/  FFMA.FTZ R107, R133, R125, R106 ;  /* 0x0000007d856b7223 */ /* 0x000fe2000001006a */
[----:B------:R-:W-:-:S03]  /*1f40*/  FMUL.FTZ R135, R153, R135 ;  /* 0x0000008799877220 */ /* 0x000fc60000410000 */
        /* <DEDUP_REMOVED lines=11> */
[----:B-1----:R-:W-:Y:S01]  /*2000*/  FADD.FTZ R237, R162, R237 ;  /* 0x000000eda2ed7221 */ /* 0x002fe20000010000 */
[----:B0-----:R-:W-:-:S04]  /*2010*/  FADD.FTZ R163, R163, R104 ;  /* 0x00000068a3a37221 */ /* 0x001fc80000010000 */
[----:B------:R-:W0:Y:S02]  /*2020*/  SHFL.DOWN PT, R104, R237, 0x2, 0x1f ;  /* 0x08401f00ed687f89 */ /* 0x000e2400000e0000 */
[----:B0-----:R-:W-:Y:S02]  /*2030*/  FADD.FTZ R237, R237, R104 ;  /* 0x00000068eded7221 */ /* 0x001fe40000010000 */
[----:B------:R-:W0:Y:S01]  /*2040*/  SHFL.DOWN PT, R104, R163, 0x2, 0x1f ;  /* 0x08401f00a3687f89 */ /* 0x000e2200000e0000 */
[----:B------:R-:W-:Y:S01]  /*2050*/  ISETP.NE.U32.AND P0, PT, RZ, UR10, PT ;  /* 0x0000000aff007c0c */ /* 0x000fe2000bf05070 */
[----:B0-----:R-:W-:Y:S02]  /*2060*/  FADD.FTZ R162, R163, R104 ;  /* 0x00000068a3a27221 */ /* 0x001fe40000010000 */
[----:B------:R-:W0:Y:S04]  /*2070*/  SHFL.DOWN PT, R104, R237, 0x1, 0x1f ;  /* 0x08201f00ed687f89 */ /* 0x000e2800000e0000 */
[----:B------:R-:W1:Y:S01]  /*2080*/  SHFL.DOWN PT, R105, R162, 0x1, 0x1f ;  /* 0x08201f00a2697f89 */ /* 0x000e6200000e0000 */
[----:B------:R-:W-:-:S13]  /*2090*/  ISETP.NE.AND.EX P0, PT, RZ, UR11, PT, P0 ;  /* 0x0000000bff007c0c */ /* 0x000fda000bf05300 */
[----:B------:R-:W2:Y:S01]  /*20a0*/  @P0 LDC.64 R106, c[0x0][0x438] ;  /* 0x00010e00ff6a0b82 */ /* 0x000ea20000000a00 */
[----:B0-----:R-:W-:Y:S01]  /*20b0*/  FADD.FTZ R104, R237, R104 ;  /* 0x00000068ed687221 */ /* 0x001fe20000010000 */
[----:B-1----:R-:W-:-:S05]  /*20c0*/  FADD.FTZ R105, R162, R105 ;  /* 0x00000069a2697221 */ /* 0x002fca0000010000 */
[----:B------:R0:W-:Y:S02]  /*20d0*/  @!P3 STS.64 [R156], R104 ;  /* 0x000000689c00b388 */ /* 0x0001e40000000a00 */
        /* <DEDUP_REMOVED lines=10> */
[----:B0-----:R-:W-:-:S05]  /*2180*/  @P1 IMAD.WIDE R104, R147, 0x2, R104 ;  /* 0x0000000293681825 */ /* 0x001fca00078e0268 */
[----:B------:R-:W3:Y:S01]  /*2190*/  @P1 LDG.E.U16 R237, desc[UR6][R104.64] ;  /* 0x0000000668ed1981 */ /* 0x000ee2000c1e1500 */
[----:B--2---:R-:W-:-:S05]  /*21a0*/  @P0 IMAD.WIDE.U32 R106, R151, 0x10, R106 ;  /* 0x00000010976a0825 */ /* 0x004fca00078e006a */
        /* <DEDUP_REMOVED lines=29> */
[----:B------:R-:W-:Y:S01]  /*2380*/  @!P2 IADD3 R154, PT, PT, R241, 0x5000, RZ ;  /* 0x00005000f19aa810 */ /* 0x000fe20007ffe0ff */
[----:B------:R-:W-:Y:S06]  /*2390*/  BAR.SYNC.DEFER_BLOCKING 0x0 ;  /* 0x0000000000007b1d */ /* 0x000fec0000010000 */
[----:B------:R-:W0:Y:S01]  /*23a0*/  LDS.128 R104, [R154] ;  /* 0x000000009a687984 */ /* 0x000e220000000c00 */
[----:B------:R-:W-:Y:S01]  /*23b0*/  FADD.FTZ R249, R217, R249 ;  /* 0x000000f9d9f97221 */ /* 0x000fe20000010000 */
        /* <DEDUP_REMOVED lines=12> */
[----:B------:R-:W-:Y:S01]  /*2480*/  FADD.FTZ R251, R219, R251 ;  /* 0x000000fbdbfb7221 */ /* 0x000fe20000010000 */
[----:B------:R-:W-:Y:S01]  /*2490*/  FFMA.FTZ R144, R134, R219, R144 ;  /* 0x000000db86907223 */ /* 0x000fe20000010090 */
[----:B------:R-:W-:Y:S01]  /*24a0*/  MOV R154, 0x3f800000 ;  /* 0x3f800000009a7802 */ /* 0x000fe20000000f00 */
        /* <DEDUP_REMOVED lines=23> */
[----:B------:R-:W-:Y:S01]  /*2620*/  FADD.FTZ R130, R193, -R104 ;  /* 0x80000068c1827221 */ /* 0x000fe20000010000 */
[----:B------:R-:W-:Y:S01]  /*2630*/  FFMA.FTZ R167, R174, R217, R219 ;  /* 0x000000d9aea77223 */ /* 0x000fe200000100db */
[----:B-----5:R-:W-:-:S02]  /*2640*/  HADD2.F32 R104, -RZ, R92.H0_H0 ;  /* 0x2000005cff687230 */ /* 0x020fc40000004100 */
[-C--:B------:R-:W-:Y:S01]  /*2650*/  FFMA.FTZ R174, R175, R217.reuse, R219 ;  /* 0x000000d9afae7223 */ /* 0x080fe200000100db */
[----:B------:R-:W-:Y:S01]  /*2660*/  FADD.FTZ R194, R194, -R107 ;  /* 0x8000006bc2c27221 */ /* 0x000fe20000010000 */
[-CC-:B------:R-:W-:Y:S01]  /*2670*/  FFMA.FTZ R175, R176, R217.reuse, R219.reuse ;  /* 0x000000d9b0af7223 */ /* 0x180fe200000100db */
[-CC-:B------:R-:W-:Y:S01]  /*2680*/  FFMA.FTZ R195, R126, R217.reuse, R219.reuse ;  /* 0x000000d97ec37223 */ /* 0x180fe200000100db */
[-CC-:B------:R-:W-:Y:S01]  /*2690*/  FFMA.FTZ R126, R131, R217.reuse, R219.reuse ;  /* 0x000000d9837e7223 */ /* 0x180fe200000100db */
[-C--:B------:R-:W-:Y:S01]  /*26a0*/  FFMA.FTZ R176, R133, R217.reuse, R219 ;  /* 0x000000d985b07223 */ /* 0x080fe200000100db */
[----:B------:R-:W-:Y:S02]  /*26b0*/  HADD2.F32 R131, -RZ, R92.H1_H1 ;  /* 0x3000005cff837230 */ /* 0x000fe40000004100 */
[----:B------:R-:W-:Y:S01]  /*26c0*/  FADD.FTZ R106, R205, -R106 ;  /* 0x8000006acd6a7221 */ /* 0x000fe20000010000 */
[--C-:B------:R-:W-:Y:S02]  /*26d0*/  HADD2.F32 R133, -RZ, R93.reuse.H0_H0 ;  /* 0x2000005dff857230 */ /* 0x100fe40000004100 */
[C---:B------:R-:W-:Y:S01]  /*26e0*/  FFMA.FTZ R107, R153.reuse, R194, R104 ;  /* 0x000000c2996b7223 */ /* 0x040fe20000010068 */
[----:B------:R-:W-:Y:S01]  /*26f0*/  LOP3.LUT P4, RZ, R162, 0xff, RZ, 0xc0, !PT ;  /* 0x000000ffa2ff7812 */ /* 0x000fe2000788c0ff */
[C---:B------:R-:W-:Y:S01]  /*2700*/  FFMA.FTZ R131, R153.reuse, R130, R131 ;  /* 0x0000008299837223 */ /* 0x040fe20000010083 */
[-C--:B------:R-:W-:Y:S01]  /*2710*/  FFMA.FTZ R237, R132, R217.reuse, R219 ;  /* 0x000000d984ed7223 */ /* 0x080fe200000100db */
[----:B------:R-:W-:Y:S01]  /*2720*/  FFMA.FTZ R133, R153, R106, R133 ;  /* 0x0000006a99857223 */ /* 0x000fe20000010085 */
[-C--:B------:R-:W-:Y:S01]  /*2730*/  FMUL.FTZ R107, R107, R154.reuse ;  /* 0x0000009a6b6b7220 */ /* 0x080fe20000410000 */
[-C--:B------:R-:W-:Y:S01]  /*2740*/  FMUL.FTZ R131, R131, R154.reuse ;  /* 0x0000009a83837220 */ /* 0x080fe20000410000 */
[-CC-:B------:R-:W-:Y:S01]  /*2750*/  FFMA.FTZ R206, R206, R217.reuse, R219.reuse ;  /* 0x000000d9cece7223 */ /* 0x180fe200000100db */
[----:B------:R-:W-:Y:S01]  /*2760*/  FMUL.FTZ R133, R133, R154 ;  /* 0x0000009a85857220 */ /* 0x000fe20000410000 */
[----:B------:R-:W-:Y:S01]  /*2770*/  FMUL.FTZ R107, R107, UR4 ;  /* 0x000000046b6b7c20 */ /* 0x000fe20008410000 */
[----:B------:R-:W-:Y:S01]  /*2780*/  FMUL.FTZ R131, R131, UR4 ;  /* 0x0000000483837c20 */ /* 0x000fe20008410000 */
[C---:B------:R-:W-:Y:S01]  /*2790*/  LOP3.LUT P6, RZ, R162.reuse, 0xff00, RZ, 0xc0, !PT ;  /* 0x0000ff00a2ff7812 */ /* 0x040fe200078cc0ff */
[----:B------:R-:W-:Y:S01]  /*27a0*/  FMUL.FTZ R132, R133, UR4 ;  /* 0x0000000485847c20 */ /* 0x000fe20008410000 */
[----:B------:R-:W-:Y:S01]  /*27b0*/  LOP3.LUT P0, RZ, R162, 0xff0000, RZ, 0xc0, !PT ;  /* 0x00ff0000a2ff7812 */ /* 0x000fe2000780c0ff */
[----:B------:R-:W-:Y:S01]  /*27c0*/  FADD.FTZ R104, R179, -R0 ;  /* 0x80000000b3687221 */ /* 0x000fe20000010000 */
[----:B------:R-:W-:Y:S01]  /*27d0*/  FSEL R130, R107, RZ, P4 ;  /* 0x000000ff6b827208 */ /* 0x000fe20002000000 */
[----:B------:R-:W-:Y:S01]  /*27e0*/  FFMA.FTZ R105, R198, R217, R219 ;  /* 0x000000d9c6697223 */ /* 0x000fe200000100db */
[----:B------:R-:W-:Y:S01]  /*27f0*/  ISETP.GE.U32.AND P4, PT, R162, RZ, PT ;  /* 0x000000ffa200720c */ /* 0x000fe20003f86070 */
[----:B------:R-:W-:-:S02]  /*2800*/  HADD2.F32 R0, -RZ, R93.H1_H1 ;  /* 0x3000005dff007230 */ /* 0x000fc40000004100 */
[-CC-:B------:R-:W-:Y:S01]  /*2810*/  FFMA.FTZ R204, R204, R217.reuse, R219.reuse ;  /* 0x000000d9cccc7223 */ /* 0x180fe200000100db */
[-CC-:B------:R-:W-:Y:S01]  /*2820*/  FFMA.FTZ R200, R200, R217.reuse, R219.reuse ;  /* 0x000000d9c8c87223 */ /* 0x180fe200000100db */
[----:B------:R-:W-:Y:S01]  /*2830*/  FADD.FTZ R206, R203, -R206 ;  /* 0x800000cecbce7221 */ /* 0x000fe20000010000 */
[-CC-:B------:R-:W-:Y:S01]  /*2840*/  FFMA.FTZ R202, R202, R217.reuse, R219.reuse ;  /* 0x000000d9caca7223 */ /* 0x180fe200000100db */
[----:B------:R-:W-:Y:S01]  /*2850*/  FSEL R131, R131, RZ, P6 ;  /* 0x000000ff83837208 */ /* 0x000fe20003000000 */
[-CC-:B------:R-:W-:Y:S01]  /*2860*/  FFMA.FTZ R198, R135, R217.reuse, R219.reuse ;  /* 0x000000d987c67223 */ /* 0x180fe200000100db */
[----:B------:R-:W-:Y:S01]  /*2870*/  FSEL R132, R132, RZ, P0 ;  /* 0x000000ff84847208 */ /* 0x000fe20000000000 */
[----:B------:R-:W-:Y:S01]  /*2880*/  FFMA.FTZ R178, R178, R217, R219 ;  /* 0x000000d9b2b27223 */ /* 0x000fe200000100db */
[C---:B------:R-:W-:Y:S01]  /*2890*/  LOP3.LUT P3, RZ, R163.reuse, 0xff, RZ, 0xc0, !PT ;  /* 0x000000ffa3ff7812 */ /* 0x040fe2000786c0ff */
[----:B------:R-:W-:Y:S01]  /*28a0*/  FADD.FTZ R196, R196, -R105 ;  /* 0x80000069c4c47221 */ /* 0x000fe20000010000 */
[C---:B------:R-:W-:Y:S01]  /*28b0*/  LOP3.LUT P6, RZ, R163.reuse, 0xff00, RZ, 0xc0, !PT ;  /* 0x0000ff00a3ff7812 */ /* 0x040fe200078cc0ff */
[----:B------:R-:W-:Y:S01]  /*28c0*/  HADD2.F32 R107, -RZ, R94.H0_H0 ;  /* 0x2000005eff6b7230 */ /* 0x000fe20000004100 */
[C---:B------:R-:W-:Y:S01]  /*28d0*/  LOP3.LUT P0, RZ, R163.reuse, 0xff0000, RZ, 0xc0, !PT ;  /* 0x00ff0000a3ff7812 */ /* 0x040fe2000780c0ff */
[--C-:B------:R-:W-:Y:S01]  /*28e0*/  HADD2.F32 R135, -RZ, R95.reuse.H0_H0 ;  /* 0x2000005fff877230 */ /* 0x100fe20000004100 */
[----:B------:R-:W-:Y:S01]  /*28f0*/  ISETP.GE.U32.AND.EX P4, PT, R163, 0x1000000, PT, P4 ;  /* 0x01000000a300780c */ /* 0x000fe20003f86140 */
[----:B------:R-:W-:-:S02]  /*2900*/  HADD2.F32 R163, -RZ, R95.H1_H1 ;  /* 0x3000005fffa37230 */ /* 0x000fc40000004100 */
[----:B------:R-:W-:Y:S01]  /*2910*/  FADD.FTZ R204, R201, -R204 ;  /* 0x800000ccc9cc7221 */ /* 0x000fe20000010000 */
[----:B------:R-:W-:Y:S01]  /*2920*/  FADD.FTZ R200, R197, -R200 ;  /* 0x800000c8c5c87221 */ /* 0x000fe20000010000 */
[----:B------:R-:W-:Y:S02]  /*2930*/  HADD2.F32 R133, -RZ, R94.H1_H1 ;  /* 0x3000005eff857230 */ /* 0x000fe40000004100 */
[----:B------:R-:W-:Y:S01]  /*2940*/  FFMA.FTZ R105, R153, R206, R0 ;  /* 0x000000ce99697223 */ /* 0x000fe20000010000 */
[----:B------:R-:W-:Y:S01]  /*2950*/  FFMA.FTZ R180, R180, R217, R219 ;  /* 0x000000d9b4b47223 */ /* 0x000fe200000100db */
[----:B------:R-:W-:Y:S01]  /*2960*/  FADD.FTZ R202, R199, -R202 ;  /* 0x800000cac7ca7221 */ /* 0x000fe20000010000 */
[--C-:B------:R-:W-:Y:S02]  /*2970*/  HADD2.F32 R0, -RZ, R80.reuse.H0_H0 ;  /* 0x20000050ff007230 */ /* 0x100fe40000004100 */
[----:B------:R-:W-:Y:S01]  /*2980*/  FADD.FTZ R178, R181, -R178 ;  /* 0x800000b2b5b27221 */ /* 0x000fe20000010000 */
[C---:B------:R-:W-:Y:S01]  /*2990*/  FFMA.FTZ R107, R153.reuse, R204, R107 ;  /* 0x000000cc996b7223 */ /* 0x040fe2000001006b */
[C---:B------:R-:W-:Y:S01]  /*29a0*/  FFMA.FTZ R135, R153.reuse, R200, R135 ;  /* 0x000000c899877223 */ /* 0x040fe20000010087 */
[----:B------:R-:W-:Y:S01]  /*29b0*/  FFMA.FTZ R181, R153, R196, R163 ;  /* 0x000000c499b57223 */ /* 0x000fe200000100a3 */
[----:B------:R-:W-:Y:S01]  /*29c0*/  FADD.FTZ R180, R183, -R180 ;  /* 0x800000b4b7b47221 */ /* 0x000fe20000010000 */
[----:B------:R-:W-:Y:S01]  /*29d0*/  FFMA.FTZ R133, R153, R202, R133 ;  /* 0x000000ca99857223 */ /* 0x000fe20000010085 */
[----:B------:R-:W-:-:S02]  /*29e0*/  HADD2.F32 R163, -RZ, R80.H1_H1 ;  /* 0x30000050ffa37230 */ /* 0x000fc40000004100 */
[----:B------:R-:W-:Y:S01]  /*29f0*/  FMUL.FTZ R105, R105, R154 ;  /* 0x0000009a69697220 */ /* 0x000fe20000410000 */
[--C-:B------:R-:W-:Y:S02]  /*2a00*/  HADD2.F32 R179, -RZ, R81.reuse.H0_H0 ;  /* 0x20000051ffb37230 */ /* 0x100fe40000004100 */
[----:B------:R-:W-:Y:S01]  /*2a10*/  FFMA.FTZ R183, R153, R104, R0 ;  /* 0x0000006899b77223 */ /* 0x000fe20000010000 */
[-C--:B------:R-:W-:Y:S01]  /*2a20*/  FMUL.FTZ R107, R107, R154.reuse ;  /* 0x0000009a6b6b7220 */ /* 0x080fe20000410000 */
[-C--:B------:R-:W-:Y:S01]  /*2a30*/  FMUL.FTZ R135, R135, R154.reuse ;  /* 0x0000009a87877220 */ /* 0x080fe20000410000 */
[----:B------:R-:W-:Y:S01]  /*2a40*/  FMUL.FTZ R105, R105, UR4 ;  /* 0x0000000469697c20 */ /* 0x000fe20008410000 */
[----:B------:R-:W-:Y:S01]  /*2a50*/  FMUL.FTZ R133, R133, R154 ;  /* 0x0000009a85857220 */ /* 0x000fe20000410000 */
[----:B------:R-:W-:Y:S01]  /*2a60*/  LOP3.LUT P5, RZ, R162, 0xff000000, RZ, 0xc0, !PT ;  /* 0xff000000a2ff7812 */ /* 0x000fe200078ac0ff */
[C---:B------:R-:W-:Y:S01]  /*2a70*/  FFMA.FTZ R193, R153.reuse, R178, R163 ;  /* 0x000000b299c17223 */ /* 0x040fe200000100a3 */
[----:B------:R-:W-:Y:S01]  /*2a80*/  FFMA.FTZ R197, R153, R180, R179 ;  /* 0x000000b499c57223 */ /* 0x000fe200000100b3 */
[-C--:B------:R-:W-:Y:S01]  /*2a90*/  FMUL.FTZ R183, R183, R154.reuse ;  /* 0x0000009ab7b77220 */ /* 0x080fe20000410000 */
[----:B------:R-:W-:Y:S01]  /*2aa0*/  FMUL.FTZ R107, R107, UR4 ;  /* 0x000000046b6b7c20 */ /* 0x000fe20008410000 */
[----:B------:R-:W-:Y:S01]  /*2ab0*/  FMUL.FTZ R135, R135, UR4 ;  /* 0x0000000487877c20 */ /* 0x000fe20008410000 */
[----:B------:R-:W-:Y:S01]  /*2ac0*/  FMUL.FTZ R106, R133, UR4 ;  /* 0x00000004856a7c20 */ /* 0x000fe20008410000 */
[----:B------:R-:W-:Y:S01]  /*2ad0*/  FSEL R163, R105, RZ, P5 ;  /* 0x000000ff69a37208 */ /* 0x000fe20002800000 */
[-C--:B------:R-:W-:Y:S01]  /*2ae0*/  FMUL.FTZ R181, R181, R154.reuse ;  /* 0x0000009ab5b57220 */ /* 0x080fe20000410000 */
[-C--:B------:R-:W-:Y:S01]  /*2af0*/  FMUL.FTZ R193, R193, R154.reuse ;  /* 0x0000009ac1c17220 */ /* 0x080fe20000410000 */
[----:B------:R-:W-:Y:S01]  /*2b00*/  FMUL.FTZ R197, R197, R154 ;  /* 0x0000009ac5c57220 */ /* 0x000fe20000410000 */
[----:B------:R-:W-:Y:S01]  /*2b10*/  FMUL.FTZ R133, R183, UR4 ;  /* 0x00000004b7857c20 */ /* 0x000fe20008410000 */
[-CC-:B------:R-:W-:Y:S01]  /*2b20*/  FFMA.FTZ R182, R182, R217.reuse, R219.reuse ;  /* 0x000000d9b6b67223 */ /* 0x180fe200000100db */
[----:B------:R-:W-:Y:S01]  /*2b30*/  LOP3.LUT P5, RZ, R158, 0xff, RZ, 0xc0, !PT ;  /* 0x000000ff9eff7812 */ /* 0x000fe200078ac0ff */
[-CC-:B------:R-:W-:Y:S01]  /*2b40*/  FFMA.FTZ R140, R140, R217.reuse, R219.reuse ;  /* 0x000000d98c8c7223 */ /* 0x180fe200000100db */
[----:B------:R-:W-:Y:S01]  /*2b50*/  FSEL R179, R107, RZ, P3 ;  /* 0x000000ff6bb37208 */ /* 0x000fe20001800000 */
[-CC-:B------:R-:W-:Y:S01]  /*2b60*/  FFMA.FTZ R188, R188, R217.reuse, R219.reuse ;  /* 0x000000d9bcbc7223 */ /* 0x180fe200000100db */
[----:B------:R-:W-:Y:S01]  /*2b70*/  FSEL R162, R135, RZ, P0 ;  /* 0x000000ff87a27208 */ /* 0x000fe20000000000 */
[----:B------:R-:W-:Y:S01]  /*2b80*/  FMUL.FTZ R107, R181, UR4 ;  /* 0x00000004b56b7c20 */ /* 0x000fe20008410000 */
[----:B------:R-:W-:Y:S01]  /*2b90*/  FSEL R106, R106, RZ, P6 ;  /* 0x000000ff6a6a7208 */ /* 0x000fe20003000000 */
[----:B------:R-:W-:Y:S01]  /*2ba0*/  FMUL.FTZ R0, R193, UR4 ;  /* 0x00000004c1007c20 */ /* 0x000fe20008410000 */
[----:B------:R-:W-:Y:S01]  /*2bb0*/  FMUL.FTZ R135, R197, UR4 ;  /* 0x00000004c5877c20 */ /* 0x000fe20008410000 */
[----:B------:R-:W-:Y:S01]  /*2bc0*/  HADD2.F32 R104, -RZ, R81.H1_H1 ;  /* 0x30000051ff687230 */ /* 0x000fe20000004100 */
[C---:B------:R-:W-:Y:S01]  /*2bd0*/  LOP3.LUT P3, RZ, R158.reuse, 0xff00, RZ, 0xc0, !PT ;  /* 0x0000ff009eff7812 */ /* 0x040fe2000786c0ff */
[----:B------:R-:W-:Y:S01]  /*2be0*/  FADD.FTZ R182, R185, -R182 ;  /* 0x800000b6b9b67221 */ /* 0x000fe20000010000 */
[----:B------:R-:W-:Y:S01]  /*2bf0*/  LOP3.LUT P6, RZ, R158, 0xff0000, RZ, 0xc0, !PT ;  /* 0x00ff00009eff7812 */ /* 0x000fe200078cc0ff */
[-CC-:B------:R-:W-:Y:S01]  /*2c00*/  FFMA.FTZ R184, R184, R217.reuse, R219.reuse ;  /* 0x000000d9b8b87223 */ /* 0x180fe200000100db */
[----:B------:R-:W-:Y:S01]  /*2c10*/  FSEL R133, R133, RZ, P5 ;  /* 0x000000ff85857208 */ /* 0x000fe20002800000 */
[----:B------:R-:W-:Y:S01]  /*2c20*/  FFMA.FTZ R186, R186, R217, R219 ;  /* 0x000000d9baba7223 */ /* 0x000fe200000100db */
[----:B------:R-:W-:Y:S01]  /*2c30*/  ISETP.GE.U32.AND P5, PT, R158, RZ, PT ;  /* 0x000000ff9e00720c */ /* 0x000fe20003fa6070 */
[----:B------:R-:W-:Y:S01]  /*2c40*/  FADD.FTZ R140, R155, -R140 ;  /* 0x8000008c9b8c7221 */ /* 0x000fe20000010000 */
[----:B------:R-:W-:-:S02]  /*2c50*/  HADD2.F32 R155, -RZ, R83.H0_H0 ;  /* 0x20000053ff9b7230 */ /* 0x000fc40000004100 */
[----:B------:R-:W-:Y:S01]  /*2c60*/  FADD.FTZ R188, R191, -R188 ;  /* 0x800000bcbfbc7221 */ /* 0x000fe20000010000 */
[----:B------:R-:W-:Y:S01]  /*2c70*/  FADD.FTZ R190, R141, -R190 ;  /* 0x800000be8dbe7221 */ /* 0x000fe20000010000 */
[----:B------:R-:W-:Y:S01]  /*2c80*/  FADD.FTZ R164, R164, -R137 ;  /* 0x80000089a4a47221 */ /* 0x000fe20000010000 */
[----:B------:R-:W-:Y:S01]  /*2c90*/  FSEL R107, R107, RZ, P4 ;  /* 0x000000ff6b6b7208 */ /* 0x000fe20002000000 */
[--C-:B------:R-:W-:Y:S01]  /*2ca0*/  HADD2.F32 R137, -RZ, R82.reuse.H0_H0 ;  /* 0x20000052ff897230 */ /* 0x100fe20000004100 */
[----:B------:R-:W-:Y:S01]  /*2cb0*/  FSEL R0, R0, RZ, P3 ;  /* 0x000000ff00007208 */ /* 0x000fe20001800000 */
[----:B------:R-:W-:Y:S01]  /*2cc0*/  HADD2.F32 R141, -RZ, R82.H1_H1 ;  /* 0x30000052ff8d7230 */ /* 0x000fe20000004100 */
[----:B------:R-:W-:Y:S01]  /*2cd0*/  FSEL R135, R135, RZ, P6 ;  /* 0x000000ff87877208 */ /* 0x000fe20003000000 */
[----:B------:R-:W-:Y:S01]  /*2ce0*/  FFMA.FTZ R105, R153, R182, R104 ;  /* 0x000000b699697223 */ /* 0x000fe20000010068 */
[----:B------:R-:W-:Y:S01]  /*2cf0*/  LOP3.LUT P4, RZ, R159, 0xff, RZ, 0xc0, !PT ;  /* 0x000000ff9fff7812 */ /* 0x000fe2000788c0ff */
[----:B------:R-:W-:Y:S01]  /*2d00*/  FADD.FTZ R184, R187, -R184 ;  /* 0x800000b8bbb87221 */ /* 0x000fe20000010000 */
[----:B------:R-:W-:Y:S01]  /*2d10*/  LOP3.LUT P3, RZ, R159, 0xff00, RZ, 0xc0, !PT ;  /* 0x0000ff009fff7812 */ /* 0x000fe2000786c0ff */
[----:B------:R-:W-:Y:S01]  /*2d20*/  FADD.FTZ R186, R189, -R186 ;  /* 0x800000babdba7221 */ /* 0x000fe20000010000 */
[C---:B------:R-:W-:Y:S01]  /*2d30*/  LOP3.LUT P6, RZ, R159.reuse, 0xff0000, RZ, 0xc0, !PT ;  /* 0x00ff00009fff7812 */ /* 0x040fe200078cc0ff */
[----:B------:R-:W-:Y:S01]  /*2d40*/  HADD2.F32 R104, -RZ, R88.H0_H0 ;  /* 0x20000058ff687230 */ /* 0x000fe20000004100 */
[----:B------:R-:W-:Y:S01]  /*2d50*/  ISETP.GE.U32.AND.EX P5, PT, R159, 0x1000000, PT, P5 ;  /* 0x010000009f00780c */ /* 0x000fe20003fa6150 */
[----:B------:R-:W-:-:S02]  /*2d60*/  HADD2.F32 R159, -RZ, R83.H1_H1 ;  /* 0x30000053ff9f7230 */ /* 0x000fc40000004100 */
[----:B------:R-:W-:Y:S01]  /*2d70*/  FADD.FTZ R192, R192, -R177 ;  /* 0x800000b1c0c07221 */ /* 0x000fe20000010000 */
[C---:B------:R-:W-:Y:S01]  /*2d80*/  FFMA.FTZ R155, R153.reuse, R188, R155 ;  /* 0x000000bc999b7223 */ /* 0x040fe2000001009b */
[C---:B------:R-:W-:Y:S01]  /*2d90*/  FFMA.FTZ R137, R153.reuse, R184, R137 ;  /* 0x000000b899897223 */ /* 0x040fe20000010089 */
[----:B------:R-:W-:Y:S01]  /*2da0*/  FFMA.FTZ R141, R153, R186, R141 ;  /* 0x000000ba998d7223 */ /* 0x000fe2000001008d */
[----:B------:R-:W-:Y:S02]  /*2db0*/  HADD2.F32 R181, -RZ, R88.H1_H1 ;  /* 0x30000058ffb57230 */ /* 0x000fe40000004100 */
[----:B------:R-:W-:Y:S01]  /*2dc0*/  FMUL.FTZ R105, R105, R154 ;  /* 0x0000009a69697220 */ /* 0x000fe20000410000 */
[--C-:B------:R-:W-:Y:S02]  /*2dd0*/  HADD2.F32 R183, -RZ, R89.reuse.H0_H0 ;  /* 0x20000059ffb77230 */ /* 0x100fe40000004100 */
[C---:B------:R-:W-:Y:S01]  /*2de0*/  FFMA.FTZ R177, R153.reuse, R190, R104 ;  /* 0x000000be99b17223 */ /* 0x040fe20000010068 */
[----:B------:R-:W-:Y:S01]  /*2df0*/  FFMA.FTZ R159, R153, R192, R159 ;  /* 0x000000c0999f7223 */ /* 0x000fe2000001009f */
[-C--:B------:R-:W-:Y:S01]  /*2e00*/  FMUL.FTZ R104, R155, R154.reuse ;  /* 0x0000009a9b687220 */ /* 0x080fe20000410000 */
[-C--:B------:R-:W-:Y:S01]  /*2e10*/  FMUL.FTZ R137, R137, R154.reuse ;  /* 0x0000009a89897220 */ /* 0x080fe20000410000 */
[----:B------:R-:W-:Y:S01]  /*2e20*/  FMUL.FTZ R141, R141, R154 ;  /* 0x0000009a8d8d7220 */ /* 0x000fe20000410000 */
[----:B------:R-:W-:Y:S01]  /*2e30*/  FMUL.FTZ R105, R105, UR4 ;  /* 0x0000000469697c20 */ /* 0x000fe20008410000 */
[----:B------:R-:W-:Y:S01]  /*2e40*/  LOP3.LUT P0, RZ, R158, 0xff000000, RZ, 0xc0, !PT ;  /* 0xff0000009eff7812 */ /* 0x000fe2000780c0ff */
[C---:B------:R-:W-:Y:S01]  /*2e50*/  FFMA.FTZ R181, R153.reuse, R140, R181 ;  /* 0x0000008c99b57223 */ /* 0x040fe200000100b5 */
[----:B------:R-:W-:Y:S01]  /*2e60*/  FFMA.FTZ R183, R153, R164, R183 ;  /* 0x000000a499b77223 */ /* 0x000fe200000100b7 */
[-C--:B------:R-:W-:Y:S01]  /*2e70*/  FMUL.FTZ R159, R159, R154.reuse ;  /* 0x0000009a9f9f7220 */ /* 0x080fe20000410000 */
[----:B------:R-:W-:Y:S01]  /*2e80*/  FMUL.FTZ R104, R104, UR4 ;  /* 0x0000000468687c20 */ /* 0x000fe20008410000 */
[-C--:B------:R-:W-:Y:S01]  /*2e90*/  FMUL.FTZ R177, R177, R154.reuse ;  /* 0x0000009ab1b17220 */ /* 0x080fe20000410000 */
[----:B------:R-:W-:Y:S01]  /*2ea0*/  FMUL.FTZ R137, R137, UR4 ;  /* 0x0000000489897c20 */ /* 0x000fe20008410000 */
[----:B------:R-:W-:Y:S01]  /*2eb0*/  FMUL.FTZ R141, R141, UR4 ;  /* 0x000000048d8d7c20 */ /* 0x000fe20008410000 */
[-CC-:B------:R-:W-:Y:S01]  /*2ec0*/  FFMA.FTZ R112, R112, R217.reuse, R219.reuse ;  /* 0x000000d970707223 */ /* 0x180fe200000100db */
[-CC-:B------:R-:W-:Y:S01]  /*2ed0*/  FFMA.FTZ R114, R114, R217.reuse, R219.reuse ;  /* 0x000000d972727223 */ /* 0x180fe200000100db */
[----:B------:R-:W-:Y:S01]  /*2ee0*/  FSEL R158, R105, RZ, P0 ;  /* 0x000000ff699e7208 */ /* 0x000fe20000000000 */
[-C--:B------:R-:W-:Y:S01]  /*2ef0*/  FMUL.FTZ R181, R181, R154.reuse ;  /* 0x0000009ab5b57220 */ /* 0x080fe20000410000 */
[----:B------:R-:W-:Y:S01]  /*2f00*/  FMUL.FTZ R178, R159, UR4 ;  /* 0x000000049fb27c20 */ /* 0x000fe20008410000 */
[----:B------:R-:W-:Y:S01]  /*2f10*/  FMUL.FTZ R183, R183, R154 ;  /* 0x0000009ab7b77220 */ /* 0x000fe20000410000 */
[----:B------:R-:W-:Y:S01]  /*2f20*/  FMUL.FTZ R140, R177, UR4 ;  /* 0x00000004b18c7c20 */ /* 0x000fe20008410000 */
[-CC-:B------:R-:W-:Y:S01]  /*2f30*/  FFMA.FTZ R116, R116, R217.reuse, R219.reuse ;  /* 0x000000d974747223 */ /* 0x180fe200000100db */
[----:B------:R-:W-:Y:S01]  /*2f40*/  LOP3.LUT P0, RZ, R156, 0xff, RZ, 0xc0, !PT ;  /* 0x000000ff9cff7812 */ /* 0x000fe2000780c0ff */
[----:B------:R-:W-:Y:S01]  /*2f50*/  FFMA.FTZ R170, R170, R217, R219 ;  /* 0x000000d9aaaa7223 */ /* 0x000fe200000100db */
[----:B------:R-:W-:Y:S01]  /*2f60*/  FSEL R159, R104, RZ, P6 ;  /* 0x000000ff689f7208 */ /* 0x000fe20003000000 */
[----:B------:R-:W-:Y:S01]  /*2f70*/  HADD2.F32 R104, -RZ, R89.H1_H1 ;  /* 0x30000059ff687230 */ /* 0x000fe20000004100 */
[----:B------:R-:W-:Y:S01]  /*2f80*/  FSEL R155, R137, RZ, P4 ;  /* 0x000000ff899b7208 */ /* 0x000fe20002000000 */
[----:B------:R-:W-:Y:S01]  /*2f90*/  FADD.FTZ R160, R165, -R160 ;  /* 0x800000a0a5a07221 */ /* 0x000fe20000010000 */
[----:B------:R-:W-:Y:S01]  /*2fa0*/  FSEL R164, R141, RZ, P3 ;  /* 0x000000ff8da47208 */ /* 0x000fe20001800000 */
[----:B------:R-:W-:Y:S01]  /*2fb0*/  FADD.FTZ R112, R113, -R112 ;  /* 0x8000007071707221 */ /* 0x000fe20000010000 */
[----:B------:R-:W-:Y:S01]  /*2fc0*/  FMUL.FTZ R137, R181, UR4 ;  /* 0x00000004b5897c20 */ /* 0x000fe20008410000 */
[----:B------:R-:W-:Y:S01]  /*2fd0*/  FMUL.FTZ R141, R183, UR4 ;  /* 0x00000004b78d7c20 */ /* 0x000fe20008410000 */
[----:B------:R-:W-:Y:S01]  /*2fe0*/  FADD.FTZ R114, R115, -R114 ;  /* 0x8000007273727221 */ /* 0x000fe20000010000 */
[--C-:B------:R-:W-:Y:S01]  /*2ff0*/  HADD2.F32 R113, -RZ, R90.reuse.H0_H0 ;  /* 0x2000005aff717230 */ /* 0x100fe20000004100 */
[----:B------:R-:W-:Y:S01]  /*3000*/  LOP3.LUT P4, RZ, R156, 0xff00, RZ, 0xc0, !PT ;  /* 0x0000ff009cff7812 */ /* 0x000fe2000788c0ff */
[----:B------:R-:W-:Y:S01]  /*3010*/  FADD.FTZ R168, R168, -R161 ;  /* 0x800000a1a8a87221 */ /* 0x000fe20000010000 */
[----:B------:R-:W-:Y:S01]  /*3020*/  LOP3.LUT P3, RZ, R156, 0xff0000, RZ, 0xc0, !PT ;  /* 0x00ff00009cff7812 */ /* 0x000fe2000786c0ff */
[----:B------:R-:W-:Y:S01]  /*3030*/  FADD.FTZ R116, R117, -R116 ;  /* 0x8000007475747221 */ /* 0x000fe20000010000 */
[----:B------:R-:W-:Y:S01]  /*3040*/  FSEL R140, R140, RZ, P0 ;  /* 0x000000ff8c8c7208 */ /* 0x000fe20000000000 */
[----:B------:R-:W-:Y:S01]  /*3050*/  HADD2.F32 R115, -RZ, R90.H1_H1 ;  /* 0x3000005aff737230 */ /* 0x000fe20000004100 */
[----:B------:R-:W-:Y:S01]  /*3060*/  ISETP.GE.U32.AND P0, PT, R156, RZ, PT ;  /* 0x000000ff9c00720c */ /* 0x000fe20003f06070 */
[----:B------:R-:W-:Y:S01]  /*3070*/  FADD.FTZ R166, R169, -R166 ;  /* 0x800000a6a9a67221 */ /* 0x000fe20000010000 */
[----:B------:R-:W-:-:S02]  /*3080*/  HADD2.F32 R117, -RZ, R91.H0_H0 ;  /* 0x2000005bff757230 */ /* 0x000fc40000004100 */
[----:B------:R-:W-:Y:S01]  /*3090*/  FADD.FTZ R170, R171, -R170 ;  /* 0x800000aaabaa7221 */ /* 0x000fe20000010000 */
[C---:B------:R-:W-:Y:S01]  /*30a0*/  FFMA.FTZ R105, R153.reuse, R160, R104 ;  /* 0x000000a099697223 */ /* 0x040fe20000010068 */
[----:B------:R-:W-:Y:S01]  /*30b0*/  FFMA.FTZ R172, R172, R217, R219 ;  /* 0x000000d9acac7223 */ /* 0x000fe200000100db */
[--C-:B------:R-:W-:Y:S01]  /*30c0*/  HADD2.F32 R104, -RZ, R100.reuse.H0_H0 ;  /* 0x20000064ff687230 */ /* 0x100fe20000004100 */
[----:B------:R-:W-:Y:S01]  /*30d0*/  FSEL R178, R178, RZ, P5 ;  /* 0x000000ffb2b27208 */ /* 0x000fe20002800000 */
[----:B------:R-:W-:Y:S01]  /*30e0*/  FFMA.FTZ R113, R153, R168, R113 ;  /* 0x000000a899717223 */ /* 0x000fe20000010071 */
[----:B------:R-:W-:Y:S01]  /*30f0*/  FSEL R137, R137, RZ, P4 ;  /* 0x000000ff89897208 */ /* 0x000fe20002000000 */
[----:B------:R-:W-:Y:S01]  /*3100*/  FFMA.FTZ R115, R153, R166, R115 ;  /* 0x000000a699737223 */ /* 0x000fe20000010073 */
[----:B------:R-:W-:Y:S01]  /*3110*/  FSEL R141, R141, RZ, P3 ;  /* 0x000000ff8d8d7208 */ /* 0x000fe20001800000 */
[----:B------:R-:W-:Y:S01]  /*3120*/  FFMA.FTZ R117, R153, R170, R117 ;  /* 0x000000aa99757223 */ /* 0x000fe20000010075 */
[----:B------:R-:W-:Y:S01]  /*3130*/  LOP3.LUT P5, RZ, R157, 0xff, RZ, 0xc0, !PT ;  /* 0x000000ff9dff7812 */ /* 0x000fe200078ac0ff */
[----:B------:R-:W-:Y:S01]  /*3140*/  FADD.FTZ R172, R173, -R172 ;  /* 0x800000acadac7221 */ /* 0x000fe20000010000 */
[C---:B------:R-:W-:Y:S01]  /*3150*/  LOP3.LUT P4, RZ, R157.reuse, 0xff00, RZ, 0xc0, !PT ;  /* 0x0000ff009dff7812 */ /* 0x040fe2000788c0ff */
[----:B------:R-:W-:Y:S01]  /*3160*/  HADD2.F32 R165, -RZ, R100.H1_H1 ;  /* 0x30000064ffa57230 */ /* 0x000fe20000004100 */
[----:B------:R-:W-:Y:S01]  /*3170*/  LOP3.LUT P3, RZ, R157, 0xff0000, RZ, 0xc0, !PT ;  /* 0x00ff00009dff7812 */ /* 0x000fe2000786c0ff */
[----:B------:R-:W-:Y:S01]  /*3180*/  FMUL.FTZ R105, R105, R154 ;  /* 0x0000009a69697220 */ /* 0x000fe20000410000 */
[----:B------:R-:W-:Y:S01]  /*3190*/  ISETP.GE.U32.AND.EX P0, PT, R157, 0x1000000, PT, P0 ;  /* 0x010000009d00780c */ /* 0x000fe20003f06100 */
[----:B------:R-:W-:-:S02]  /*31a0*/  HADD2.F32 R157, -RZ, R91.H1_H1 ;  /* 0x3000005bff9d7230 */ /* 0x000fc40000004100 */
[----:B------:R-:W-:Y:S01]  /*31b0*/  FFMA.FTZ R161, R153, R112, R104 ;  /* 0x0000007099a17223 */ /* 0x000fe20000010068 */
[--C-:B------:R-:W-:Y:S02]  /*31c0*/  HADD2.F32 R169, -RZ, R101.reuse.H0_H0 ;  /* 0x20000065ffa97230 */ /* 0x100fe40000004100 */
[-C--:B------:R-:W-:Y:S01]  /*31d0*/  FMUL.FTZ R113, R113, R154.reuse ;  /* 0x0000009a71717220 */ /* 0x080fe20000410000 */
[-C--:B------:R-:W-:Y:S01]  /*31e0*/  FMUL.FTZ R115, R115, R154.reuse ;  /* 0x0000009a73737220 */ /* 0x080fe20000410000 */
[----:B------:R-:W-:Y:S01]  /*31f0*/  FMUL.FTZ R117, R117, R154 ;  /* 0x0000009a75757220 */ /* 0x000fe20000410000 */
[----:B------:R-:W-:Y:S01]  /*3200*/  FFMA.FTZ R157, R153, R172, R157 ;  /* 0x000000ac999d7223 */ /* 0x000fe2000001009d */
[----:B------:R-:W-:Y:S01]  /*3210*/  FMUL.FTZ R105, R105, UR4 ;  /* 0x0000000469697c20 */ /* 0x000fe20008410000 */
[----:B------:R-:W-:Y:S01]  /*3220*/  LOP3.LUT P6, RZ, R156, 0xff000000, RZ, 0xc0, !PT ;  /* 0xff0000009cff7812 */ /* 0x000fe200078cc0ff */
[C---:B------:R-:W-:Y:S01]  /*3230*/  FFMA.FTZ R165, R153.reuse, R114, R165 ;  /* 0x0000007299a57223 */ /* 0x040fe200000100a5 */
[----:B------:R-:W-:Y:S01]  /*3240*/  FFMA.FTZ R169, R153, R116, R169 ;  /* 0x0000007499a97223 */ /* 0x000fe200000100a9 */
[----:B------:R-:W-:Y:S01]  /*3250*/  FMUL.FTZ R113, R113, UR4 ;  /* 0x0000000471717c20 */ /* 0x000fe20008410000 */
[-C--:B------:R-:W-:Y:S01]  /*3260*/  FMUL.FTZ R161, R161, R154.reuse ;  /* 0x0000009aa1a17220 */ /* 0x080fe20000410000 */
[-CC-:B------:R-:W-:Y:S01]  /*3270*/  FFMA.FTZ R118, R118, R217.reuse, R219.reuse ;  /* 0x000000d976767223 */ /* 0x180fe200000100db */
[----:B------:R-:W-:Y:S01]  /*3280*/  FMUL.FTZ R115, R115, UR4 ;  /* 0x0000000473737c20 */ /* 0x000fe20008410000 */
[----:B------:R-:W-:Y:S01]  /*3290*/  FMUL.FTZ R117, R117, UR4 ;  /* 0x0000000475757c20 */ /* 0x000fe20008410000 */
[-C--:B------:R-:W-:Y:S01]  /*32a0*/  FMUL.FTZ R157, R157, R154.reuse ;  /* 0x0000009a9d9d7220 */ /* 0x080fe20000410000 */
[----:B------:R-:W-:Y:S01]  /*32b0*/  FSEL R112, R105, RZ, P6 ;  /* 0x000000ff69707208 */ /* 0x000fe20003000000 */
[-C--:B------:R-:W-:Y:S01]  /*32c0*/  FMUL.FTZ R165, R165, R154.reuse ;  /* 0x0000009aa5a57220 */ /* 0x080fe20000410000 */
[----:B------:R-:W-:Y:S01]  /*32d0*/  FMUL.FTZ R169, R169, R154 ;  /* 0x0000009aa9a97220 */ /* 0x000fe20000410000 */
[----:B------:R-:W-:Y:S01]  /*32e0*/  FMUL.FTZ R116, R161, UR4 ;  /* 0x00000004a1747c20 */ /* 0x000fe20008410000 */
[----:B------:R-:W-:Y:S01]  /*32f0*/  HADD2.F32 R104, -RZ, R101.H1_H1 ;  /* 0x30000065ff687230 */ /* 0x000fe20000004100 */
[----:B------:R-:W-:Y:S01]  /*3300*/  LOP3.LUT P6, RZ, R142, 0xff, RZ, 0xc0, !PT ;  /* 0x000000ff8eff7812 */ /* 0x000fe200078cc0ff */
[----:B------:R-:W-:Y:S01]  /*3310*/  FADD.FTZ R118, R119, -R118 ;  /* 0x8000007677767221 */ /* 0x000fe20000010000 */
[----:B------:R-:W-:Y:S01]  /*3320*/  FSEL R114, R113, RZ, P5 ;  /* 0x000000ff71727208 */ /* 0x000fe20002800000 */
[----:B------:R-:W-:Y:S01]  /*3330*/  FFMA.FTZ R120, R120, R217, R219 ;  /* 0x000000d978787223 */ /* 0x000fe200000100db */
[----:B------:R-:W-:Y:S01]  /*3340*/  FSEL R113, R115, RZ, P4 ;  /* 0x000000ff73717208 */ /* 0x000fe20002000000 */
[----:B------:R-:W-:Y:S01]  /*3350*/  FMUL.FTZ R156, R157, UR4 ;  /* 0x000000049d9c7c20 */ /* 0x000fe20008410000 */
[----:B------:R-:W-:Y:S01]  /*3360*/  FSEL R115, R117, RZ, P3 ;  /* 0x000000ff75737208 */ /* 0x000fe20001800000 */
[----:B------:R-:W-:Y:S01]  /*3370*/  FMUL.FTZ R157, R165, UR4 ;  /* 0x00000004a59d7c20 */ /* 0x000fe20008410000 */
[----:B------:R-:W-:Y:S01]  /*3380*/  FMUL.FTZ R117, R169, UR4 ;  /* 0x00000004a9757c20 */ /* 0x000fe20008410000 */
[C---:B------:R-:W-:Y:S01]  /*3390*/  LOP3.LUT P5, RZ, R142.reuse, 0xff00, RZ, 0xc0, !PT ;  /* 0x0000ff008eff7812 */ /* 0x040fe200078ac0ff */
[----:B------:R-:W-:Y:S01]  /*33a0*/  FFMA.FTZ R105, R153, R118, R104 ;  /* 0x0000007699697223 */ /* 0x000fe20000010068 */
[----:B------:R-:W-:Y:S01]  /*33b0*/  LOP3.LUT P4, RZ, R142, 0xff0000, RZ, 0xc0, !PT ;  /* 0x00ff00008eff7812 */ /* 0x000fe2000788c0ff */
[----:B------:R-:W-:Y:S01]  /*33c0*/  FADD.FTZ R120, R121, -R120 ;  /* 0x8000007879787221 */ /* 0x000fe20000010000 */
[----:B------:R-:W-:Y:S01]  /*33d0*/  FSEL R116, R116, RZ, P6 ;  /* 0x000000ff74747208 */ /* 0x000fe20003000000 */
[----:B------:R-:W-:Y:S01]  /*33e0*/  FADD.FTZ R174, R123, -R174 ;  /* 0x800000ae7bae7221 */ /* 0x000fe20000010000 */
[----:B------:R-:W-:Y:S01]  /*33f0*/  ISETP.GE.U32.AND P6, PT, R142, RZ, PT ;  /* 0x000000ff8e00720c */ /* 0x000fe20003fc6070 */
[----:B------:R-:W-:-:S02]  /*3400*/  HADD2.F32 R121, -RZ, R102.H1_H1 ;  /* 0x30000066ff797230 */ /* 0x000fc40000004100 */
[----:B------:R-:W-:Y:S01]  /*3410*/  FADD.FTZ R122, R122, -R167 ;  /* 0x800000a77a7a7221 */ /* 0x000fe20000010000 */
[----:B------:R-:W-:Y:S01]  /*3420*/  HADD2.F32 R123, -RZ, R103.H0_H0 ;  /* 0x20000067ff7b7230 */ /* 0x000fe20000004100 */
[----:B------:R-:W-:Y:S01]  /*3430*/  FSEL R156, R156, RZ, P0 ;  /* 0x000000ff9c9c7208 */ /* 0x000fe20000000000 */
[----:B------:R-:W-:Y:S01]  /*3440*/  FMUL.FTZ R105, R105, R154 ;  /* 0x0000009a69697220 */ /* 0x000fe20000410000 */
[----:B------:R-:W-:Y:S01]  /*3450*/  FSEL R157, R157, RZ, P5 ;  /* 0x000000ff9d9d7208 */ /* 0x000fe20002800000 */
[----:B------:R-:W-:Y:S01]  /*3460*/  FADD.FTZ R136, R136, -R175 ;  /* 0x800000af88887221 */ /* 0x000fe20000010000 */
[----:B------:R-:W-:Y:S01]  /*3470*/  FSEL R117, R117, RZ, P4 ;  /* 0x000000ff75757208 */ /* 0x000fe20002000000 */
[----:B------:R-:W-:Y:S01]  /*3480*/  HADD2.F32 R119, -RZ, R102.H0_H0 ;  /* 0x20000066ff777230 */ /* 0x000fe20000004100 */
[----:B------:R-:W-:Y:S01]  /*3490*/  LOP3.LUT P0, RZ, R143, 0xff, RZ, 0xc0, !PT ;  /* 0x000000ff8fff7812 */ /* 0x000fe2000780c0ff */
[----:B------:R-:W-:Y:S01]  /*34a0*/  FFMA.FTZ R121, R153, R122, R121 ;  /* 0x0000007a99797223 */ /* 0x000fe20000010079 */
[C---:B------:R-:W-:Y:S01]  /*34b0*/  LOP3.LUT P5, RZ, R143.reuse, 0xff00, RZ, 0xc0, !PT ;  /* 0x0000ff008fff7812 */ /* 0x040fe200078ac0ff */
[----:B------:R-:W-:Y:S01]  /*34c0*/  HADD2.F32 R165, -RZ, R97.H0_H0 ;  /* 0x20000061ffa57230 */ /* 0x000fe20000004100 */
[C---:B------:R-:W-:Y:S01]  /*34d0*/  LOP3.LUT P4, RZ, R143.reuse, 0xff0000, RZ, 0xc0, !PT ;  /* 0x00ff00008fff7812 */ /* 0x040fe2000788c0ff */
[----:B------:R-:W-:Y:S01]  /*34e0*/  FADD.FTZ R110, R110, -R207 ;  /* 0x800000cf6e6e7221 */ /* 0x000fe20000010000 */
[----:B------:R-:W-:Y:S01]  /*34f0*/  ISETP.GE.U32.AND.EX P6, PT, R143, 0x1000000, PT, P6 ;  /* 0x010000008f00780c */ /* 0x000fe20003fc6160 */
[----:B------:R-:W-:-:S02]  /*3500*/  HADD2.F32 R143, -RZ, R103.H1_H1 ;  /* 0x30000067ff8f7230 */ /* 0x000fc40000004100 */
[----:B------:R-:W-:Y:S01]  /*3510*/  FFMA.FTZ R123, R153, R174, R123 ;  /* 0x000000ae997b7223 */ /* 0x000fe2000001007b */
[----:B------:R-:W-:Y:S02]  /*3520*/  HADD2.F32 R104, -RZ, R96.H0_H0 ;  /* 0x20000060ff687230 */ /* 0x000fe40000004100 */
[----:B------:R-:W-:Y:S01]  /*3530*/  FMUL.FTZ R105, R105, UR4 ;  /* 0x0000000469697c20 */ /* 0x000fe20008410000 */
[----:B------:R-:W-:Y:S01]  /*3540*/  LOP3.LUT P3, RZ, R142, 0xff000000, RZ, 0xc0, !PT ;  /* 0xff0000008eff7812 */ /* 0x000fe2000786c0ff */
[----:B------:R-:W-:Y:S01]  /*3550*/  FADD.FTZ R108, R108, -R195 ;  /* 0x800000c36c6c7221 */ /* 0x000fe20000010000 */
[----:B------:R-:W-:Y:S01]  /*3560*/  FFMA.FTZ R143, R153, R136, R143 ;  /* 0x00000088998f7223 */ /* 0x000fe2000001008f */
[----:B------:R-:W-:Y:S02]  /*3570*/  HADD2.F32 R167, -RZ, R98.H0_H0 ;  /* 0x20000062ffa77230 */ /* 0x000fe40000004100 */
[----:B------:R-:W-:Y:S01]  /*3580*/  FMUL.FTZ R121, R121, R154 ;  /* 0x0000009a79797220 */ /* 0x000fe20000410000 */
[----:B------:R-:W-:Y:S01]  /*3590*/  FADD.FTZ R124, R124, -R237 ;  /* 0x800000ed7c7c7221 */ /* 0x000fe20000010000 */
[C---:B------:R-:W-:Y:S01]  /*35a0*/  FFMA.FTZ R119, R153.reuse, R120, R119 ;  /* 0x0000007899777223 */ /* 0x040fe20000010077 */
[----:B------:R-:W-:Y:S01]  /*35b0*/  FFMA.FTZ R165, R153, R110, R165 ;  /* 0x0000006e99a57223 */ /* 0x000fe200000100a5 */
[----:B------:R-:W-:Y:S01]  /*35c0*/  FMUL.FTZ R123, R123, R154 ;  /* 0x0000009a7b7b7220 */ /* 0x000fe20000410000 */
[----:B------:R-:W-:Y:S01]  /*35d0*/  FFMA.FTZ R161, R153, R108, R104 ;  /* 0x0000006c99a17223 */ /* 0x000fe20000010068 */
[----:B------:R-:W-:Y:S01]  /*35e0*/  FSEL R120, R105, RZ, P3 ;  /* 0x000000ff69787208 */ /* 0x000fe20001800000 */
[----:B------:R-:W-:Y:S01]  /*35f0*/  FMUL.FTZ R121, R121, UR4 ;  /* 0x0000000479797c20 */ /* 0x000fe20008410000 */
[----:B------:R-:W0:Y:S01]  /*3600*/  LDC.64 R104, c[0x0][0x468] ;  /* 0x00011a00ff687b82 */ /* 0x000e220000000a00 */
[-C--:B------:R-:W-:Y:S01]  /*3610*/  FMUL.FTZ R143, R143, R154.reuse ;  /* 0x0000009a8f8f7220 */ /* 0x080fe20000410000 */
[----:B------:R-:W-:Y:S01]  /*3620*/  FMUL.FTZ R119, R119, R154 ;  /* 0x0000009a77777220 */ /* 0x000fe20000410000 */
[----:B------:R-:W-:Y:S01]  /*3630*/  FFMA.FTZ R167, R153, R124, R167 ;  /* 0x0000007c99a77223 */ /* 0x000fe200000100a7 */
[----:B------:R-:W-:Y:S01]  /*3640*/  FMUL.FTZ R123, R123, UR4 ;  /* 0x000000047b7b7c20 */ /* 0x000fe20008410000 */
[-C--:B------:R-:W-:Y:S01]  /*3650*/  FMUL.FTZ R165, R165, R154.reuse ;  /* 0x0000009aa5a57220 */ /* 0x080fe20000410000 */
[-CC-:B------:R-:W-:Y:S01]  /*3660*/  FFMA.FTZ R128, R128, R217.reuse, R219.reuse ;  /* 0x000000d980807223 */ /* 0x180fe200000100db */
[----:B------:R-:W-:Y:S01]  /*3670*/  FFMA.FTZ R134, R134, R217, R219 ;  /* 0x000000d986867223 */ /* 0x000fe200000100db */
[----:B------:R-:W-:Y:S01]  /*3680*/  FMUL.FTZ R143, R143, UR4 ;  /* 0x000000048f8f7c20 */ /* 0x000fe20008410000 */
[----:B------:R-:W-:Y:S01]  /*3690*/  FMUL.FTZ R118, R119, UR4 ;  /* 0x0000000477767c20 */ /* 0x000fe20008410000 */
[----:B------:R-:W-:Y:S01]  /*36a0*/  FSEL R121, R121, RZ, P5 ;  /* 0x000000ff79797208 */ /* 0x000fe20002800000 */
[-C--:B------:R-:W-:Y:S01]  /*36b0*/  FMUL.FTZ R161, R161, R154.reuse ;  /* 0x0000009aa1a17220 */ /* 0x080fe20000410000 */
[----:B------:R-:W-:Y:S01]  /*36c0*/  FMUL.FTZ R167, R167, R154 ;  /* 0x0000009aa7a77220 */ /* 0x000fe20000410000 */
[----:B------:R-:W-:Y:S01]  /*36d0*/  FMUL.FTZ R142, R165, UR4 ;  /* 0x00000004a58e7c20 */ /* 0x000fe20008410000 */
[----:B------:R-:W-:Y:S01]  /*36e0*/  LOP3.LUT P5, RZ, R138, 0xff0000, RZ, 0xc0, !PT ;  /* 0x00ff00008aff7812 */ /* 0x000fe200078ac0ff */
[----:B------:R-:W-:Y:S01]  /*36f0*/  FADD.FTZ R128, R109, -R128 ;  /* 0x800000806d807221 */ /* 0x000fe20000010000 */
[----:B------:R-:W-:Y:S01]  /*3700*/  FSEL R119, R123, RZ, P4 ;  /* 0x000000ff7b777208 */ /* 0x000fe20002000000 */
[----:B------:R-:W-:Y:S01]  /*3710*/  FADD.FTZ R126, R111, -R126 ;  /* 0x8000007e6f7e7221 */ /* 0x000fe20000010000 */
[----:B------:R-:W-:Y:S01]  /*3720*/  FADD.FTZ R134, R127, -R134 ;  /* 0x800000867f867221 */ /* 0x000fe20000010000 */
[----:B------:R-:W-:-:S02]  /*3730*/  HADD2.F32 R108, -RZ, R99.H1_H1 ;  /* 0x30000063ff6c7230 */ /* 0x000fc40000004100 */
[----:B------:R-:W-:Y:S01]  /*3740*/  FADD.FTZ R176, R125, -R176 ;  /* 0x800000b07db07221 */ /* 0x000fe20000010000 */
[----:B------:R-:W-:Y:S02]  /*3750*/  HADD2.F32 R109, -RZ, R96.H1_H1 ;  /* 0x30000060ff6d7230 */ /* 0x000fe40000004100 */
[----:B------:R-:W-:Y:S01]  /*3760*/  FADD.FTZ R198, R129, -R198 ;  /* 0x800000c681c67221 */ /* 0x000fe20000010000 */
[----:B------:R-:W-:Y:S02]  /*3770*/  HADD2.F32 R111, -RZ, R97.H1_H1 ;  /* 0x30000061ff6f7230 */ /* 0x000fe40000004100 */
[----:B------:R-:W-:Y:S01]  /*3780*/  FMUL.FTZ R136, R161, UR4 ;  /* 0x00000004a1887c20 */ /* 0x000fe20008410000 */
[----:B------:R-:W-:Y:S01]  /*3790*/  HADD2.F32 R123, -RZ, R98.H1_H1 ;  /* 0x30000062ff7b7230 */ /* 0x000fe20000004100 */
[----:B------:R-:W-:Y:S01]  /*37a0*/  FSEL R160, R143, RZ, P6 ;  /* 0x000000ff8fa07208 */ /* 0x000fe20003000000 */
[----:B------:R-:W-:Y:S02]  /*37b0*/  HADD2.F32 R127, -RZ, R99.H0_H0 ;  /* 0x20000063ff7f7230 */ /* 0x000fe40000004100 */
[----:B------:R-:W-:Y:S01]  /*37c0*/  FMUL.FTZ R122, R167, UR4 ;  /* 0x00000004a77a7c20 */ /* 0x000fe20008410000 */
[----:B------:R-:W-:Y:S01]  /*37d0*/  LOP3.LUT P3, RZ, R138, 0xff, RZ, 0xc0, !PT ;  /* 0x000000ff8aff7812 */ /* 0x000fe2000786c0ff */
[----:B------:R-:W-:Y:S01]  /*37e0*/  FFMA.FTZ R129, R153, R198, R108 ;  /* 0x000000c699817223 */ /* 0x000fe2000001006c */
[----:B------:R-:W-:Y:S01]  /*37f0*/  LOP3.LUT P6, RZ, R139, 0xff, RZ, 0xc0, !PT ;  /* 0x000000ff8bff7812 */ /* 0x000fe200078cc0ff */
[C---:B------:R-:W-:Y:S01]  /*3800*/  FFMA.FTZ R109, R153.reuse, R128, R109 ;  /* 0x00000080996d7223 */ /* 0x040fe2000001006d */
[----:B------:R-:W-:Y:S01]  /*3810*/  FSEL R142, R142, RZ, P5 ;  /* 0x000000ff8e8e7208 */ /* 0x000fe20002800000 */
[C---:B------:R-:W-:Y:S01]  /*3820*/  FFMA.FTZ R111, R153.reuse, R126, R111 ;  /* 0x0000007e996f7223 */ /* 0x040fe2000001006f */
[----:B------:R-:W-:Y:S01]  /*3830*/  ISETP.GE.U32.AND P5, PT, R138, RZ, PT ;  /* 0x000000ff8a00720c */ /* 0x000fe20003fa6070 */
[C---:B------:R-:W-:Y:S01]  /*3840*/  FFMA.FTZ R125, R153.reuse, R176, R123 ;  /* 0x000000b0997d7223 */ /* 0x040fe2000001007b */
[----:B------:R-:W-:Y:S01]  /*3850*/  FFMA.FTZ R127, R153, R134, R127 ;  /* 0x00000086997f7223 */ /* 0x000fe2000001007f */
[----:B------:R-:W-:Y:S01]  /*3860*/  FSEL R118, R118, RZ, P0 ;  /* 0x000000ff76767208 */ /* 0x000fe20000000000 */
[-C--:B------:R-:W-:Y:S01]  /*3870*/  FMUL.FTZ R123, R109, R154.reuse ;  /* 0x0000009a6d7b7220 */ /* 0x080fe20000410000 */
[----:B------:R-:W-:Y:S01]  /*3880*/  FSEL R136, R136, RZ, P3 ;  /* 0x000000ff88887208 */ /* 0x000fe20001800000 */
[-C--:B------:R-:W-:Y:S01]  /*3890*/  FMUL.FTZ R134, R111, R154.reuse ;  /* 0x0000009a6f867220 */ /* 0x080fe20000410000 */
[----:B------:R-:W-:Y:S01]  /*38a0*/  FSEL R122, R122, RZ, P6 ;  /* 0x000000ff7a7a7208 */ /* 0x000fe20003000000 */
[----:B------:R-:W-:Y:S01]  /*38b0*/  FMUL.FTZ R123, R123, UR4 ;  /* 0x000000047b7b7c20 */ /* 0x000fe20008410000 */
[----:B------:R-:W-:Y:S01]  /*38c0*/  LOP3.LUT P0, RZ, R138, 0xff00, RZ, 0xc0, !PT ;  /* 0x0000ff008aff7812 */ /* 0x000fe2000780c0ff */
[----:B------:R-:W-:Y:S01]  /*38d0*/  FMUL.FTZ R134, R134, UR4 ;  /* 0x0000000486867c20 */ /* 0x000fe20008410000 */
[----:B------:R-:W-:Y:S01]  /*38e0*/  LOP3.LUT P4, RZ, R138, 0xff000000, RZ, 0xc0, !PT ;  /* 0xff0000008aff7812 */ /* 0x000fe2000788c0ff */
[----:B------:R-:W-:Y:S01]  /*38f0*/  FMUL.FTZ R138, R125, R154 ;  /* 0x0000009a7d8a7220 */ /* 0x000fe20000410000 */
[----:B------:R-:W-:Y:S01]  /*3900*/  LOP3.LUT P3, RZ, R139, 0xff00, RZ, 0xc0, !PT ;  /* 0x0000ff008bff7812 */ /* 0x000fe2000786c0ff */
[----:B0-----:R-:W-:Y:S01]  /*3910*/  IMAD.WIDE.U32 R124, R151, 0x10, R104 ;  /* 0x00000010977c7825 */ /* 0x001fe200078e0068 */
[----:B------:R-:W-:-:S03]  /*3920*/  LOP3.LUT P6, RZ, R139, 0xff0000, RZ, 0xc0, !PT ;  /* 0x00ff00008bff7812 */ /* 0x000fc600078cc0ff */
[----:B------:R-:W-:Y:S01]  /*3930*/  FMUL.FTZ R138, R138, UR4 ;  /* 0x000000048a8a7c20 */ /* 0x000fe20008410000 */
[----:B------:R-:W-:Y:S01]  /*3940*/  ISETP.GE.U32.AND.EX P5, PT, R139, 0x1000000, PT, P5 ;  /* 0x010000008b00780c */ /* 0x000fe20003fa6150 */
[-C--:B------:R-:W-:Y:S01]  /*3950*/  FMUL.FTZ R139, R129, R154.reuse ;  /* 0x0000009a818b7220 */ /* 0x080fe20000410000 */
[----:B------:R-:W-:Y:S01]  /*3960*/  FMUL.FTZ R154, R127, R154 ;  /* 0x0000009a7f9a7220 */ /* 0x000fe20000410000 */
[----:B------:R-:W-:Y:S01]  /*3970*/  IMAD.WIDE.U32 R152, R152, 0x10, R104 ;  /* 0x0000001098987825 */ /* 0x000fe200078e0068 */
[----:B------:R-:W-:-:S03]  /*3980*/  F2FP.F16.F32.PACK_AB R108, R0, R133 ;  /* 0x00000085006c723e */ /* 0x000fc600000000ff */
[----:B------:R-:W-:Y:S01]  /*3990*/  FMUL.FTZ R139, R139, UR4 ;  /* 0x000000048b8b7c20 */ /* 0x000fe20008410000 */
[----:B------:R-:W-:Y:S01]  /*39a0*/  FMUL.FTZ R154, R154, UR4 ;  /* 0x000000049a9a7c20 */ /* 0x000fe20008410000 */
[--C-:B------:R-:W-:Y:S01]  /*39b0*/  IMAD.WIDE.U32 R150, R150, 0x10, R104.reuse ;  /* 0x0000001096967825 */ /* 0x100fe200078e0068 */
[----:B------:R-:W-:Y:S02]  /*39c0*/  F2FP.F16.F32.PACK_AB R118, R121, R118 ;  /* 0x000000767976723e */ /* 0x000fe400000000ff */
[----:B------:R-:W-:Y:S01]  /*39d0*/  F2FP.F16.F32.PACK_AB R107, R107, R162 ;  /* 0x000000a26b6b723e */ /* 0x000fe200000000ff */
[--C-:B------:R-:W-:Y:S01]  /*39e0*/  IMAD.WIDE.U32 R126, R148, 0x10, R104.reuse ;  /* 0x00000010947e7825 */ /* 0x100fe200078e0068 */
[----:B------:R-:W-:Y:S02]  /*39f0*/  F2FP.F16.F32.PACK_AB R106, R106, R179 ;  /* 0x000000b36a6a723e */ /* 0x000fe400000000ff */
[----:B------:R-:W-:Y:S01]  /*3a00*/  F2FP.F16.F32.PACK_AB R114, R113, R114 ;  /* 0x000000727172723e */ /* 0x000fe200000000ff */
[----:B------:R-:W-:Y:S01]  /*3a10*/  IMAD.WIDE.U32 R128, R149, 0x10, R104 ;  /* 0x0000001095807825 */ /* 0x000fe200078e0068 */
[----:B------:R-:W-:-:S02]  /*3a20*/  F2FP.F16.F32.PACK_AB R104, R131, R130 ;  /* 0x000000828368723e */ /* 0x000fc400000000ff */
[----:B------:R-:W-:Y:S02]  /*3a30*/  F2FP.F16.F32.PACK_AB R105, R163, R132 ;  /* 0x00000084a369723e */ /* 0x000fe400000000ff */
[----:B------:R-:W-:Y:S02]  /*3a40*/  FSEL R154, R154, RZ, P6 ;  /* 0x000000ff9a9a7208 */ /* 0x000fe40003000000 */
[----:B------:R-:W-:Y:S01]  /*3a50*/  FSEL R139, R139, RZ, P5 ;  /* 0x000000ff8b8b7208 */ /* 0x000fe20002800000 */
[----:B------:R0:W-:Y:S01]  /*3a60*/  STG.E.128 desc[UR6][R152.64], R104 ;  /* 0x0000006898007986 */ /* 0x0001e2000c101d06 */
[----:B------:R-:W-:Y:S02]  /*3a70*/  FSEL R133, R138, RZ, P3 ;  /* 0x000000ff8a857208 */ /* 0x000fe40001800000 */
[----:B------:R-:W-:Y:S02]  /*3a80*/  FSEL R121, R134, RZ, P4 ;  /* 0x000000ff86797208 */ /* 0x000fe40002000000 */
[----:B------:R-:W-:-:S02]  /*3a90*/  FSEL R131, R123, RZ, P0 ;  /* 0x000000ff7b837208 */ /* 0x000fc40000000000 */
[----:B------:R-:W-:Y:S02]  /*3aa0*/  F2FP.F16.F32.PACK_AB R111, R178, R159 ;  /* 0x0000009fb26f723e */ /* 0x000fe400000000ff */
[----:B------:R-:W-:Y:S02]  /*3ab0*/  F2FP.F16.F32.PACK_AB R110, R164, R155 ;  /* 0x0000009ba46e723e */ /* 0x000fe400000000ff */
[----:B------:R-:W-:Y:S02]  /*3ac0*/  F2FP.F16.F32.PACK_AB R109, R158, R135 ;  /* 0x000000879e6d723e */ /* 0x000fe400000000ff */
        /* <DEDUP_REMOVED lines=8> */
[----:B------:R-:W-:Y:S02]  /*3b50*/  F2FP.F16.F32.PACK_AB R123, R139, R154 ;  /* 0x0000009a8b7b723e */ /* 0x000fe400000000ff */
[----:B------:R-:W-:Y:S01]  /*3b60*/  F2FP.F16.F32.PACK_AB R122, R133, R122 ;  /* 0x0000007a857a723e */ /* 0x000fe200000000ff */
[----:B------:R0:W-:Y:S01]  /*3b70*/  STG.E.128 desc[UR6][R126.64], R116 ;  /* 0x000000747e007986 */ /* 0x0001e2000c101d06 */
[----:B------:R-:W-:-:S02]  /*3b80*/  F2FP.F16.F32.PACK_AB R121, R121, R142 ;  /* 0x0000008e7979723e */ /* 0x000fc400000000ff */
[----:B------:R-:W-:-:S05]  /*3b90*/  F2FP.F16.F32.PACK_AB R120, R131, R136 ;  /* 0x000000888378723e */ /* 0x000fca00000000ff */
[----:B------:R0:W-:Y:S01]  /*3ba0*/  STG.E.128 desc[UR6][R128.64], R120 ;  /* 0x0000007880007986 */ /* 0x0001e2000c101d06 */
[----:B------:R-:W-:Y:S05]  /*3bb0*/  BRA `(.L_x_10501) ;  /* 0x0000004000807947 */ /* 0x000fea0003800000 */
.L_x_10500:
[-CC-:B------:R-:W-:Y:S01]  /*3bc0*/  FFMA.FTZ R200, R200, R217.reuse, R219.reuse ;  /* 0x000000d9c8c87223 */ /* 0x180fe200000100db */
[-CC-:B------:R-:W-:Y:S01]  /*3bd0*/  FFMA.FTZ R85, R198, R217.reuse, R219.reuse ;  /* 0x000000d9c6557223 */ /* 0x180fe200000100db */
[----:B------:R-:W-:Y:S01]  /*3be0*/  FFMA.FTZ R204, R204, R217, R219 ;  /* 0x000000d9cccc7223 */ /* 0x000fe200000100db */
[--C-:B-----5:R-:W-:Y:S02]  /*3bf0*/  HADD2.F32 R104, -RZ, R95.reuse.H0_H0 ;  /* 0x2000005fff687230 */ /* 0x120fe40000004100 */
[----:B------:R-:W-:Y:S01]  /*3c00*/  FADD.FTZ R86, R197, -R200 ;  /* 0x800000c8c5567221 */ /* 0x000fe20000010000 */
[----:B------:R-:W-:Y:S01]  /*3c10*/  FADD.FTZ R196, R196, -R85 ;  /* 0x80000055c4c47221 */ /* 0x000fe20000010000 */
[----:B------:R-:W-:Y:S02]  /*3c20*/  HADD2.F32 R85, -RZ, R95.H1_H1 ;  /* 0x3000005fff557230 */ /* 0x000fe40000004100 */
[----:B------:R-:W-:Y:S01]  /*3c30*/  FADD.FTZ R84, R201, -R204 ;  /* 0x800000ccc9547221 */ /* 0x000fe20000010000 */
[----:B------:R-:W-:-:S02]  /*3c40*/  HADD2.F32 R87, -RZ, R94.H0_H0 ;  /* 0x2000005eff577230 */ /* 0x000fc40000004100 */
[C---:B------:R-:W-:Y:S01]  /*3c50*/  FFMA.FTZ R86, R153.reuse, R86, R104 ;  /* 0x0000005699567223 */ /* 0x040fe20000010068 */
[----:B------:R-:W-:Y:S01]  /*3c60*/  ISETP.GE.U32.AND P3, PT, R162, RZ, PT ;  /* 0x000000ffa200720c */ /* 0x000fe20003f66070 */
[----:B------:R-:W-:Y:S01]  /*3c70*/  FFMA.FTZ R85, R153, R196, R85 ;  /* 0x000000c499557223 */ /* 0x000fe20000010055 */
[----:B------:R-:W-:Y:S01]  /*3c80*/  LOP3.LUT P0, RZ, R163, 0xff0000, RZ, 0xc0, !PT ;  /* 0x00ff0000a3ff7812 */ /* 0x000fe2000780c0ff */
[----:B------:R-:W-:Y:S01]  /*3c90*/  FFMA.FTZ R84, R153, R84, R87 ;  /* 0x0000005499547223 */ /* 0x000fe20000010057 */
[-C--:B------:R-:W-:Y:S01]  /*3ca0*/  FMUL.FTZ R87, R86, R154.reuse ;  /* 0x0000009a56577220 */ /* 0x080fe20000410000 */
[-C--:B------:R-:W-:Y:S01]  /*3cb0*/  FMUL.FTZ R104, R85, R154.reuse ;  /* 0x0000009a55687220 */ /* 0x080fe20000410000 */
[----:B------:R-:W-:Y:S01]  /*3cc0*/  ISETP.GE.U32.AND.EX P3, PT, R163, 0x1000000, PT, P3 ;  /* 0x01000000a300780c */ /* 0x000fe20003f66130 */
[-CC-:B------:R-:W-:Y:S01]  /*3cd0*/  FFMA.FTZ R202, R202, R217.reuse, R219.reuse ;  /* 0x000000d9caca7223 */ /* 0x180fe200000100db */
[----:B------:R-:W-:Y:S01]  /*3ce0*/  FMUL.FTZ R197, R87, UR4 ;  /* 0x0000000457c57c20 */ /* 0x000fe20008410000 */
[----:B------:R-:W-:Y:S01]  /*3cf0*/  FMUL.FTZ R87, R84, R154 ;  /* 0x0000009a54577220 */ /* 0x000fe20000410000 */
[----:B------:R-:W-:Y:S01]  /*3d00*/  FMUL.FTZ R104, R104, UR4 ;  /* 0x0000000468687c20 */ /* 0x000fe20008410000 */
[----:B------:R-:W-:Y:S01]  /*3d10*/  LOP3.LUT P6, RZ, R163, 0xff, RZ, 0xc0, !PT ;  /* 0x000000ffa3ff7812 */ /* 0x000fe200078cc0ff */
[----:B------:R-:W-:Y:S01]  /*3d20*/  FADD.FTZ R198, R199, -R202 ;  /* 0x800000cac7c67221 */ /* 0x000fe20000010000 */
[----:B------:R-:W-:Y:S01]  /*3d30*/  FMUL.FTZ R87, R87, UR4 ;  /* 0x0000000457577c20 */ /* 0x000fe20008410000 */
[----:B------:R-:W-:Y:S01]  /*3d40*/  FSEL R197, R197, RZ, P0 ;  /* 0x000000ffc5c57208 */ /* 0x000fe20000000000 */
[-CC-:B------:R-:W-:Y:S01]  /*3d50*/  FFMA.FTZ R200, R207, R217.reuse, R219.reuse ;  /* 0x000000d9cfc87223 */ /* 0x180fe200000100db */
[----:B------:R-:W-:Y:S01]  /*3d60*/  FSEL R196, R104, RZ, P3 ;  /* 0x000000ff68c47208 */ /* 0x000fe20001800000 */
[-CC-:B------:R-:W-:Y:S01]  /*3d70*/  FFMA.FTZ R104, R184, R217.reuse, R219.reuse ;  /* 0x000000d9b8687223 */ /* 0x180fe200000100db */
[C---:B------:R-:W-:Y:S01]  /*3d80*/  LOP3.LUT P4, RZ, R162.reuse, 0xff, RZ, 0xc0, !PT ;  /* 0x000000ffa2ff7812 */ /* 0x040fe2000788c0ff */
[----:B------:R-:W-:Y:S01]  /*3d90*/  HADD2.F32 R184, -RZ, R94.H1_H1 ;  /* 0x3000005effb87230 */ /* 0x000fe20000004100 */
[C---:B------:R-:W-:Y:S01]  /*3da0*/  LOP3.LUT P5, RZ, R162.reuse, 0xff00, RZ, 0xc0, !PT ;  /* 0x0000ff00a2ff7812 */ /* 0x040fe200078ac0ff */
[----:B------:R-:W-:Y:S01]  /*3db0*/  HADD2.F32 R107, -RZ, R92.H0_H0 ;  /* 0x2000005cff6b7230 */ /* 0x000fe20000004100 */
[C---:B------:R-:W-:Y:S01]  /*3dc0*/  LOP3.LUT P0, RZ, R162.reuse, 0xff0000, RZ, 0xc0, !PT ;  /* 0x00ff0000a2ff7812 */ /* 0x040fe2000780c0ff */
[-CC-:B------:R-:W-:Y:S01]  /*3dd0*/  FFMA.FTZ R106, R195, R217.reuse, R219.reuse ;  /* 0x000000d9c36a7223 */ /* 0x180fe200000100db */
[----:B------:R-:W-:Y:S01]  /*3de0*/  LOP3.LUT P3, RZ, R162, 0xff000000, RZ, 0xc0, !PT ;  /* 0xff000000a2ff7812 */ /* 0x000fe2000786c0ff */
[--C-:B------:R-:W-:Y:S01]  /*3df0*/  HADD2.F32 R195, -RZ, R93.reuse.H0_H0 ;  /* 0x2000005dffc37230 */ /* 0x100fe20000004100 */
[----:B------:R-:W-:Y:S01]  /*3e00*/  FSEL R162, R87, RZ, P6 ;  /* 0x000000ff57a27208 */ /* 0x000fe20003000000 */
[-CC-:B------:R-:W-:Y:S01]  /*3e10*/  FFMA.FTZ R87, R0, R217.reuse, R219.reuse ;  /* 0x000000d900577223 */ /* 0x180fe200000100db */
[----:B------:R-:W-:Y:S01]  /*3e20*/  FFMA.FTZ R198, R153, R198, R184 ;  /* 0x000000c699c67223 */ /* 0x000fe200000100b8 */
[----:B------:R-:W-:Y:S01]  /*3e30*/  FADD.FTZ R200, R205, -R200 ;  /* 0x800000c8cdc87221 */ /* 0x000fe20000010000 */
[-C--:B------:R-:W-:Y:S01]  /*3e40*/  FFMA.FTZ R206, R206, R217.reuse, R219 ;  /* 0x000000d9cece7223 */ /* 0x080fe200000100db */
[----:B------:R-:W-:Y:S01]  /*3e50*/  FADD.FTZ R0, R194, -R87 ;  /* 0x80000057c2007221 */ /* 0x000fe20000010000 */
[----:B------:R-:W-:Y:S01]  /*3e60*/  FFMA.FTZ R87, R190, R217, R219 ;  /* 0x000000d9be577223 */ /* 0x000fe200000100db */
[----:B------:R-:W-:-:S02]  /*3e70*/  HADD2.F32 R105, -RZ, R93.H1_H1 ;  /* 0x3000005dff697230 */ /* 0x000fc40000004100 */
[----:B------:R-:W-:Y:S01]  /*3e80*/  FADD.FTZ R206, R203, -R206 ;  /* 0x800000cecbce7221 */ /* 0x000fe20000010000 */
[C---:B------:R-:W-:Y:S01]  /*3e90*/  FFMA.FTZ R107, R153.reuse, R0, R107 ;  /* 0x00000000996b7223 */ /* 0x040fe2000001006b */
[----:B------:R-:W-:Y:S01]  /*3ea0*/  FMUL.FTZ R0, R198, R154 ;  /* 0x0000009ac6007220 */ /* 0x000fe20000410000 */
[----:B------:R-:W-:Y:S01]  /*3eb0*/  FFMA.FTZ R195, R153, R200, R195 ;  /* 0x000000c899c37223 */ /* 0x000fe200000100c3 */
[----:B------:R-:W-:Y:S01]  /*3ec0*/  LOP3.LUT P6, RZ, R163, 0xff00, RZ, 0xc0, !PT ;  /* 0x0000ff00a3ff7812 */ /* 0x000fe200078cc0ff */
[----:B------:R-:W-:Y:S01]  /*3ed0*/  FADD.FTZ R106, R193, -R106 ;  /* 0x8000006ac16a7221 */ /* 0x000fe20000010000 */
[----:B------:R-:W-:Y:S01]  /*3ee0*/  FFMA.FTZ R188, R188, R217, R219 ;  /* 0x000000d9bcbc7223 */ /* 0x000fe200000100db */
[----:B------:R-:W-:Y:S02]  /*3ef0*/  HADD2.F32 R163, -RZ, R82.H0_H0 ;  /* 0x20000052ffa37230 */ /* 0x000fe40000004100 */
[----:B------:R-:W-:Y:S01]  /*3f00*/  FADD.FTZ R104, R187, -R104 ;  /* 0x80000068bb687221 */ /* 0x000fe20000010000 */
[----:B------:R-:W-:Y:S01]  /*3f10*/  FADD.FTZ R192, R192, -R87 ;  /* 0x80000057c0c07221 */ /* 0x000fe20000010000 */
[----:B------:R-:W-:Y:S01]  /*3f20*/  FMUL.FTZ R193, R0, UR4 ;  /* 0x0000000400c17c20 */ /* 0x000fe20008410000 */
[----:B------:R-:W-:-:S02]  /*3f30*/  HADD2.F32 R87, -RZ, R92.H1_H1 ;  /* 0x3000005cff577230 */ /* 0x000fc40000004100 */
[----:B------:R-:W-:Y:S01]  /*3f40*/  FFMA.FTZ R194, R153, R206, R105 ;  /* 0x000000ce99c27223 */ /* 0x000fe20000010069 */
[----:B------:R-:W-:Y:S01]  /*3f50*/  FMUL.FTZ R0, R195, R154 ;  /* 0x0000009ac3007220 */ /* 0x000fe20000410000 */
[--C-:B------:R-:W-:Y:S02]  /*3f60*/  HADD2.F32 R105, -RZ, R83.reuse.H0_H0 ;  /* 0x20000053ff697230 */ /* 0x100fe40000004100 */
[----:B------:R-:W-:Y:S01]  /*3f70*/  FADD.FTZ R188, R191, -R188 ;  /* 0x800000bcbfbc7221 */ /* 0x000fe20000010000 */
[----:B------:R-:W-:Y:S02]  /*3f80*/  HADD2.F32 R187, -RZ, R83.H1_H1 ;  /* 0x30000053ffbb7230 */ /* 0x000fe40000004100 */
[C---:B------:R-:W-:Y:S01]  /*3f90*/  FFMA.FTZ R104, R153.reuse, R104, R163 ;  /* 0x0000006899687223 */ /* 0x040fe200000100a3 */
[----:B------:R-:W-:Y:S01]  /*3fa0*/  FMUL.FTZ R163, R194, R154 ;  /* 0x0000009ac2a37220 */ /* 0x000fe20000410000 */
[----:B------:R-:W-:Y:S01]  /*3fb0*/  FMUL.FTZ R191, R0, UR4 ;  /* 0x0000000400bf7c20 */ /* 0x000fe20008410000 */
[----:B------:R-:W-:Y:S01]  /*3fc0*/  FFMA.FTZ R106, R153, R106, R87 ;  /* 0x0000006a996a7223 */ /* 0x000fe20000010057 */
[----:B------:R-:W-:Y:S01]  /*3fd0*/  FMUL.FTZ R0, R107, R154 ;  /* 0x0000009a6b007220 */ /* 0x000fe20000410000 */
[C---:B------:R-:W-:Y:S01]  /*3fe0*/  FFMA.FTZ R87, R153.reuse, R188, R105 ;  /* 0x000000bc99577223 */ /* 0x040fe20000010069 */
[----:B------:R-:W-:Y:S01]  /*3ff0*/  FFMA.FTZ R105, R153, R192, R187 ;  /* 0x000000c099697223 */ /* 0x000fe200000100bb */
[----:B------:R-:W-:Y:S01]  /*4000*/  FMUL.FTZ R192, R163, UR4 ;  /* 0x00000004a3c07c20 */ /* 0x000fe20008410000 */
[----:B------:R-:W-:Y:S01]  /*4010*/  FMUL.FTZ R0, R0, UR4 ;  /* 0x0000000400007c20 */ /* 0x000fe20008410000 */
[-C--:B------:R-:W-:Y:S01]  /*4020*/  FMUL.FTZ R163, R106, R154.reuse ;  /* 0x0000009a6aa37220 */ /* 0x080fe20000410000 */
[-CC-:B------:R-:W-:Y:S01]  /*4030*/  FFMA.FTZ R180, R180, R217.reuse, R219.reuse ;  /* 0x000000d9b4b47223 */ /* 0x180fe200000100db */
[-CC-:B------:R-:W-:Y:S01]  /*4040*/  FFMA.FTZ R182, R182, R217.reuse, R219.reuse ;  /* 0x000000d9b6b67223 */ /* 0x180fe200000100db */
[----:B------:R-:W-:Y:S01]  /*4050*/  FSEL R192, R192, RZ, P3 ;  /* 0x000000ffc0c07208 */ /* 0x000fe20001800000 */
[----:B------:R-:W-:Y:S01]  /*4060*/  FMUL.FTZ R163, R163, UR4 ;  /* 0x00000004a3a37c20 */ /* 0x000fe20008410000 */
[----:B------:R-:W-:Y:S01]  /*4070*/  FSEL R190, R0, RZ, P4 ;  /* 0x000000ff00be7208 */ /* 0x000fe20002000000 */
[-C--:B------:R-:W-:Y:S01]  /*4080*/  FMUL.FTZ R0, R87, R154.reuse ;  /* 0x0000009a57007220 */ /* 0x080fe20000410000 */
[----:B------:R-:W-:Y:S01]  /*4090*/  LOP3.LUT P3, RZ, R159, 0xff, RZ, 0xc0, !PT ;  /* 0x000000ff9fff7812 */ /* 0x000fe2000786c0ff */
[----:B------:R-:W-:Y:S01]  /*40a0*/  FADD.FTZ R180, R183, -R180 ;  /* 0x800000b4b7b47221 */ /* 0x000fe20000010000 */
[----:B------:R-:W-:Y:S01]  /*40b0*/  FSEL R188, R163, RZ, P5 ;  /* 0x000000ffa3bc7208 */ /* 0x000fe20002800000 */
[----:B------:R-:W-:Y:S01]  /*40c0*/  FMUL.FTZ R187, R0, UR4 ;  /* 0x0000000400bb7c20 */ /* 0x000fe20008410000 */
[-C--:B------:R-:W-:Y:S01]  /*40d0*/  FMUL.FTZ R163, R105, R154.reuse ;  /* 0x0000009a69a37220 */ /* 0x080fe20000410000 */
[----:B------:R-:W-:Y:S01]  /*40e0*/  ISETP.GE.U32.AND P5, PT, R158, RZ, PT ;  /* 0x000000ff9e00720c */ /* 0x000fe20003fa6070 */
[----:B------:R-:W-:Y:S01]  /*40f0*/  FMUL.FTZ R0, R104, R154 ;  /* 0x0000009a68007220 */ /* 0x000fe20000410000 */
[----:B------:R-:W-:Y:S01]  /*4100*/  LOP3.LUT P4, RZ, R159, 0xff0000, RZ, 0xc0, !PT ;  /* 0x00ff00009fff7812 */ /* 0x000fe2000788c0ff */
[----:B------:R-:W-:Y:S01]  /*4110*/  FMUL.FTZ R163, R163, UR4 ;  /* 0x00000004a3a37c20 */ /* 0x000fe20008410000 */
[----:B------:R-:W-:Y:S01]  /*4120*/  ISETP.GE.U32.AND.EX P5, PT, R159, 0x1000000, PT, P5 ;  /* 0x010000009f00780c */ /* 0x000fe20003fa6150 */
[----:B------:R-:W-:Y:S01]  /*4130*/  FMUL.FTZ R0, R0, UR4 ;  /* 0x0000000400007c20 */ /* 0x000fe20008410000 */
[----:B------:R-:W-:Y:S01]  /*4140*/  FSEL R193, R193, RZ, P6 ;  /* 0x000000ffc1c17208 */ /* 0x000fe20003000000 */
[-CC-:B------:R-:W-:Y:S01]  /*4150*/  FFMA.FTZ R186, R186, R217.reuse, R219.reuse ;  /* 0x000000d9baba7223 */ /* 0x180fe200000100db */
[----:B------:R-:W-:Y:S01]  /*4160*/  FSEL R184, R163, RZ, P5 ;  /* 0x000000ffa3b87208 */ /* 0x000fe20002800000 */
[-CC-:B------:R-:W-:Y:S01]  /*4170*/  FFMA.FTZ R170, R170, R217.reuse, R219.reuse ;  /* 0x000000d9aaaa7223 */ /* 0x180fe200000100db */
[----:B------:R-:W-:Y:S01]  /*4180*/  FSEL R163, R0, RZ, P3 ;  /* 0x000000ff00a37208 */ /* 0x000fe20001800000 */
[-CC-:B------:R-:W-:Y:S01]  /*4190*/  FFMA.FTZ R0, R177, R217.reuse, R219.reuse ;  /* 0x000000d9b1007223 */ /* 0x180fe200000100db */
[----:B------:R-:W-:Y:S01]  /*41a0*/  LOP3.LUT P3, RZ, R159, 0xff00, RZ, 0xc0, !PT ;  /* 0x0000ff009fff7812 */ /* 0x000fe2000786c0ff */
[-C--:B------:R-:W-:Y:S01]  /*41b0*/  FFMA.FTZ R159, R166, R217.reuse, R219 ;  /* 0x000000d9a69f7223 */ /* 0x080fe200000100db */
[----:B------:R-:W-:Y:S01]  /*41c0*/  FSEL R191, R191, RZ, P0 ;  /* 0x000000ffbfbf7208 */ /* 0x000fe20000000000 */
[----:B------:R-:W-:Y:S01]  /*41d0*/  HADD2.F32 R166, -RZ, R82.H1_H1 ;  /* 0x30000052ffa67230 */ /* 0x000fe20000004100 */
[----:B------:R-:W-:Y:S01]  /*41e0*/  FSEL R187, R187, RZ, P4 ;  /* 0x000000ffbbbb7208 */ /* 0x000fe20002000000 */
[----:B------:R-:W-:Y:S01]  /*41f0*/  FADD.FTZ R168, R168, -R159 ;  /* 0x8000009fa8a87221 */ /* 0x000fe20000010000 */
[----:B------:R-:W-:Y:S01]  /*4200*/  HADD2.F32 R159, -RZ, R81.H0_H0 ;  /* 0x20000051ff9f7230 */ /* 0x000fe20000004100 */
[C---:B------:R-:W-:Y:S01]  /*4210*/  LOP3.LUT P6, RZ, R158.reuse, 0xff, RZ, 0xc0, !PT ;  /* 0x000000ff9eff7812 */ /* 0x040fe200078cc0ff */
[----:B------:R-:W-:Y:S01]  /*4220*/  FADD.FTZ R186, R189, -R186 ;  /* 0x800000babdba7221 */ /* 0x000fe20000010000 */
[C---:B------:R-:W-:Y:S01]  /*4230*/  LOP3.LUT P0, RZ, R158.reuse, 0xff00, RZ, 0xc0, !PT ;  /* 0x0000ff009eff7812 */ /* 0x040fe2000780c0ff */
[----:B------:R-:W-:Y:S01]  /*4240*/  FADD.FTZ R0, R179, -R0 ;  /* 0x80000000b3007221 */ /* 0x000fe20000010000 */
[C---:B------:R-:W-:Y:S01]  /*4250*/  LOP3.LUT P4, RZ, R158.reuse, 0xff0000, RZ, 0xc0, !PT ;  /* 0x00ff00009eff7812 */ /* 0x040fe2000788c0ff */
[--C-:B------:R-:W-:Y:S01]  /*4260*/  HADD2.F32 R179, -RZ, R80.reuse.H0_H0 ;  /* 0x20000050ffb37230 */ /* 0x100fe20000004100 */
[----:B------:R-:W-:Y:S01]  /*4270*/  LOP3.LUT P5, RZ, R158, 0xff000000, RZ, 0xc0, !PT ;  /* 0xff0000009eff7812 */ /* 0x000fe200078ac0ff */
[----:B------:R-:W-:Y:S01]  /*4280*/  FFMA.FTZ R158, R178, R217, R219 ;  /* 0x000000d9b29e7223 */ /* 0x000fe200000100db */
[----:B------:R-:W-:Y:S01]  /*4290*/  FADD.FTZ R178, R185, -R182 ;  /* 0x800000b6b9b27221 */ /* 0x000fe20000010000 */
[----:B------:R-:W-:Y:S01]  /*42a0*/  FFMA.FTZ R182, R153, R180, R159 ;  /* 0x000000b499b67223 */ /* 0x000fe2000001009f */
[----:B------:R-:W-:-:S02]  /*42b0*/  HADD2.F32 R159, -RZ, R80.H1_H1 ;  /* 0x30000050ff9f7230 */ /* 0x000fc40000004100 */
[----:B------:R-:W-:Y:S01]  /*42c0*/  FADD.FTZ R158, R181, -R158 ;  /* 0x8000009eb59e7221 */ /* 0x000fe20000010000 */
[----:B------:R-:W-:Y:S01]  /*42d0*/  FFMA.FTZ R172, R172, R217, R219 ;  /* 0x000000d9acac7223 */ /* 0x000fe200000100db */
[----:B------:R-:W-:Y:S01]  /*42e0*/  FFMA.FTZ R183, R153, R186, R166 ;  /* 0x000000ba99b77223 */ /* 0x000fe200000100a6 */
[----:B------:R-:W-:Y:S01]  /*42f0*/  FADD.FTZ R170, R171, -R170 ;  /* 0x800000aaabaa7221 */ /* 0x000fe20000010000 */
[----:B------:R-:W-:Y:S01]  /*4300*/  FFMA.FTZ R180, R153, R158, R159 ;  /* 0x0000009e99b47223 */ /* 0x000fe2000001009f */
[----:B------:R-:W-:Y:S01]  /*4310*/  FMUL.FTZ R158, R182, R154 ;  /* 0x0000009ab69e7220 */ /* 0x000fe20000410000 */
[----:B------:R-:W-:Y:S02]  /*4320*/  HADD2.F32 R181, -RZ, R81.H1_H1 ;  /* 0x30000051ffb57230 */ /* 0x000fe40000004100 */
[----:B------:R-:W-:Y:S01]  /*4330*/  FADD.FTZ R172, R173, -R172 ;  /* 0x800000acadac7221 */ /* 0x000fe20000010000 */
[--C-:B------:R-:W-:Y:S02]  /*4340*/  HADD2.F32 R171, -RZ, R91.reuse.H1_H1 ;  /* 0x3000005bffab7230 */ /* 0x100fe40000004100 */
[----:B------:R-:W-:Y:S01]  /*4350*/  FFMA.FTZ R179, R153, R0, R179 ;  /* 0x0000000099b37223 */ /* 0x000fe200000100b3 */
[----:B------:R-:W-:Y:S01]  /*4360*/  FMUL.FTZ R158, R158, UR4 ;  /* 0x000000049e9e7c20 */ /* 0x000fe20008410000 */
[----:B------:R-:W-:Y:S01]  /*4370*/  FMUL.FTZ R0, R183, R154 ;  /* 0x0000009ab7007220 */ /* 0x000fe20000410000 */
[C---:B------:R-:W-:Y:S01]  /*4380*/  FFMA.FTZ R181, R153.reuse, R178, R181 ;  /* 0x000000b299b57223 */ /* 0x040fe200000100b5 */
[----:B------:R-:W-:Y:S01]  /*4390*/  FFMA.FTZ R178, R153, R172, R171 ;  /* 0x000000ac99b27223 */ /* 0x000fe200000100ab */
[----:B------:R-:W-:-:S02]  /*43a0*/  HADD2.F32 R177, -RZ, R91.H0_H0 ;  /* 0x2000005bffb17230 */ /* 0x000fc40000004100 */
[----:B------:R-:W-:Y:S01]  /*43b0*/  FMUL.FTZ R172, R0, UR4 ;  /* 0x0000000400ac7c20 */ /* 0x000fe20008410000 */
[----:B------:R-:W-:Y:S01]  /*43c0*/  FSEL R171, R158, RZ, P4 ;  /* 0x000000ff9eab7208 */ /* 0x000fe20002000000 */
[-C--:B------:R-:W-:Y:S01]  /*43d0*/  FMUL.FTZ R0, R179, R154.reuse ;  /* 0x0000009ab3007220 */ /* 0x080fe20000410000 */
[-C--:B------:R-:W-:Y:S01]  /*43e0*/  FMUL.FTZ R158, R180, R154.reuse ;  /* 0x0000009ab49e7220 */ /* 0x080fe20000410000 */
[--C-:B------:R-:W-:Y:S02]  /*43f0*/  HADD2.F32 R173, -RZ, R90.reuse.H0_H0 ;  /* 0x2000005affad7230 */ /* 0x100fe40000004100 */
[----:B------:R-:W-:Y:S01]  /*4400*/  FMUL.FTZ R159, R181, R154 ;  /* 0x0000009ab59f7220 */ /* 0x000fe20000410000 */
[----:B------:R-:W-:Y:S01]  /*4410*/  FMUL.FTZ R0, R0, UR4 ;  /* 0x0000000400007c20 */ /* 0x000fe20008410000 */
[----:B------:R-:W-:Y:S01]  /*4420*/  FMUL.FTZ R158, R158, UR4 ;  /* 0x000000049e9e7c20 */ /* 0x000fe20008410000 */
[C---:B------:R-:W-:Y:S01]  /*4430*/  FFMA.FTZ R177, R153.reuse, R170, R177 ;  /* 0x000000aa99b17223 */ /* 0x040fe200000100b1 */
[----:B------:R-:W-:Y:S01]  /*4440*/  FFMA.FTZ R173, R153, R168, R173 ;  /* 0x000000a899ad7223 */ /* 0x000fe200000100ad */
[----:B------:R-:W-:Y:S01]  /*4450*/  FMUL.FTZ R159, R159, UR4 ;  /* 0x000000049f9f7c20 */ /* 0x000fe20008410000 */
[----:B------:R-:W-:Y:S01]  /*4460*/  FSEL R168, R0, RZ, P6 ;  /* 0x000000ff00a87208 */ /* 0x000fe20003000000 */
[-C--:B------:R-:W-:Y:S01]  /*4470*/  FMUL.FTZ R0, R177, R154.reuse ;  /* 0x0000009ab1007220 */ /* 0x080fe20000410000 */
[----:B------:R-:W-:Y:S01]  /*4480*/  FSEL R166, R158, RZ, P0 ;  /* 0x000000ff9ea67208 */ /* 0x000fe20000000000 */
[----:B------:R-:W-:Y:S01]  /*4490*/  FMUL.FTZ R158, R178, R154 ;  /* 0x0000009ab29e7220 */ /* 0x000fe20000410000 */
[----:B------:R-:W-:Y:S01]  /*44a0*/  ISETP.GE.U32.AND P0, PT, R156, RZ, PT ;  /* 0x000000ff9c00720c */ /* 0x000fe20003f06070 */
[-CC-:B------:R-:W-:Y:S01]  /*44b0*/  FFMA.FTZ R120, R120, R217.reuse, R219.reuse ;  /* 0x000000d978787223 */ /* 0x180fe200000100db */
[----:B------:R-:W-:Y:S01]  /*44c0*/  FSEL R170, R159, RZ, P5 ;  /* 0x000000ff9faa7208 */ /* 0x000fe20002800000 */
[----:B------:R-:W-:Y:S01]  /*44d0*/  FMUL.FTZ R159, R0, UR4 ;  /* 0x00000004009f7c20 */ /* 0x000fe20008410000 */
[----:B------:R-:W-:Y:S01]  /*44e0*/  FMUL.FTZ R158, R158, UR4 ;  /* 0x000000049e9e7c20 */ /* 0x000fe20008410000 */
[----:B------:R-:W-:Y:S01]  /*44f0*/  LOP3.LUT P6, RZ, R157, 0xff0000, RZ, 0xc0, !PT ;  /* 0x00ff00009dff7812 */ /* 0x000fe200078cc0ff */
[-CC-:B------:R-:W-:Y:S01]  /*4500*/  FFMA.FTZ R200, R175, R217.reuse, R219.reuse ;  /* 0x000000d9afc87223 */ /* 0x180fe200000100db */
[----:B------:R-:W-:Y:S01]  /*4510*/  ISETP.GE.U32.AND.EX P0, PT, R157, 0x1000000, PT, P0 ;  /* 0x010000009d00780c */ /* 0x000fe20003f06100 */
[-CC-:B------:R-:W-:Y:S01]  /*4520*/  FFMA.FTZ R186, R167, R217.reuse, R219.reuse ;  /* 0x000000d9a7ba7223 */ /* 0x180fe200000100db */
[----:B------:R-:W-:Y:S01]  /*4530*/  FADD.FTZ R202, R121, -R120 ;  /* 0x8000007879ca7221 */ /* 0x000fe20000010000 */
[----:B------:R-:W-:Y:S01]  /*4540*/  FSEL R172, R172, RZ, P3 ;  /* 0x000000ffacac7208 */ /* 0x000fe20001800000 */
[-CC-:B------:R-:W-:Y:S01]  /*4550*/  FFMA.FTZ R121, R176, R217.reuse, R219.reuse ;  /* 0x000000d9b0797223 */ /* 0x180fe200000100db */
[----:B------:R-:W-:Y:S01]  /*4560*/  FSEL R159, R159, RZ, P6 ;  /* 0x000000ff9f9f7208 */ /* 0x000fe20003000000 */
[----:B------:R-:W-:Y:S01]  /*4570*/  FADD.FTZ R176, R123, -R200 ;  /* 0x800000c87bb07221 */ /* 0x000fe20000010000 */
[----:B------:R-:W-:Y:S01]  /*4580*/  FSEL R158, R158, RZ, P0 ;  /* 0x000000ff9e9e7208 */ /* 0x000fe20000000000 */
[----:B------:R-:W-:Y:S01]  /*4590*/  HADD2.F32 R200, -RZ, R90.H1_H1 ;  /* 0x3000005affc87230 */ /* 0x000fe20000004100 */
[C---:B------:R-:W-:Y:S01]  /*45a0*/  LOP3.LUT P3, RZ, R156.reuse, 0xff, RZ, 0xc0, !PT ;  /* 0x000000ff9cff7812 */ /* 0x040fe2000786c0ff */
[----:B------:R-:W-:Y:S01]  /*45b0*/  FADD.FTZ R186, R169, -R186 ;  /* 0x800000baa9ba7221 */ /* 0x000fe20000010000 */
[----:B------:R-:W-:Y:S01]  /*45c0*/  LOP3.LUT P4, RZ, R156, 0xff00, RZ, 0xc0, !PT ;  /* 0x0000ff009cff7812 */ /* 0x000fe2000788c0ff */
[-CC-:B------:R-:W-:Y:S01]  /*45d0*/  FFMA.FTZ R140, R140, R217.reuse, R219.reuse ;  /* 0x000000d98c8c7223 */ /* 0x180fe200000100db */
[C---:B------:R-:W-:Y:S01]  /*45e0*/  LOP3.LUT P6, RZ, R156.reuse, 0xff0000, RZ, 0xc0, !PT ;  /* 0x00ff00009cff7812 */ /* 0x040fe200078cc0ff */
[----:B------:R-:W-:Y:S01]  /*45f0*/  HADD2.F32 R123, -RZ, R89.H0_H0 ;  /* 0x20000059ff7b7230 */ /* 0x000fe20000004100 */
[----:B------:R-:W-:Y:S01]  /*4600*/  LOP3.LUT P0, RZ, R156, 0xff000000, RZ, 0xc0, !PT ;  /* 0xff0000009cff7812 */ /* 0x000fe2000780c0ff */
[-CC-:B------:R-:W-:Y:S01]  /*4610*/  FFMA.FTZ R156, R137, R217.reuse, R219.reuse ;  /* 0x000000d9899c7223 */ /* 0x180fe200000100db */
[-CC-:B------:R-:W-:Y:S01]  /*4620*/  FFMA.FTZ R137, R160, R217.reuse, R219.reuse ;  /* 0x000000d9a0897223 */ /* 0x180fe200000100db */
[----:B------:R-:W-:Y:S01]  /*4630*/  FFMA.FTZ R160, R161, R217, R219 ;  /* 0x000000d9a1a07223 */ /* 0x000fe200000100db */
[----:B------:R-:W-:Y:S01]  /*4640*/  FADD.FTZ R204, R136, -R121 ;  /* 0x8000007988cc7221 */ /* 0x000fe20000010000 */
[----:B------:R-:W-:-:S02]  /*4650*/  HADD2.F32 R121, -RZ, R88.H0_H0 ;  /* 0x20000058ff797230 */ /* 0x000fc40000004100 */
[----:B------:R-:W-:Y:S01]  /*4660*/  FADD.FTZ R164, R164, -R137 ;  /* 0x80000089a4a47221 */ /* 0x000fe20000010000 */
[----:B------:R-:W-:Y:S01]  /*4670*/  FFMA.FTZ R200, R153, R186, R200 ;  /* 0x000000ba99c87223 */ /* 0x000fe200000100c8 */
[----:B------:R-:W-:Y:S01]  /*4680*/  FADD.FTZ R156, R141, -R156 ;  /* 0x8000009c8d9c7221 */ /* 0x000fe20000010000 */
[----:B------:R-:W-:Y:S02]  /*4690*/  HADD2.F32 R199, -RZ, R89.H1_H1 ;  /* 0x30000059ffc77230 */ /* 0x000fe40000004100 */
[----:B------:R-:W-:Y:S01]  /*46a0*/  FADD.FTZ R140, R155, -R140 ;  /* 0x8000008c9b8c7221 */ /* 0x000fe20000010000 */
[----:B------:R-:W-:Y:S02]  /*46b0*/  HADD2.F32 R137, -RZ, R88.H1_H1 ;  /* 0x30000058ff897230 */ /* 0x000fe40000004100 */
[----:B------:R-:W-:Y:S01]  /*46c0*/  FADD.FTZ R160, R165, -R160 ;  /* 0x800000a0a5a07221 */ /* 0x000fe20000010000 */
[C---:B------:R-:W-:Y:S01]  /*46d0*/  FFMA.FTZ R123, R153.reuse, R164, R123 ;  /* 0x000000a4997b7223 */ /* 0x040fe2000001007b */
[----:B------:R-:W-:Y:S01]  /*46e0*/  FMUL.FTZ R136, R200, R154 ;  /* 0x0000009ac8887220 */ /* 0x000fe20000410000 */
[C---:B------:R-:W-:Y:S01]  /*46f0*/  FFMA.FTZ R120, R153.reuse, R156, R121 ;  /* 0x0000009c99787223 */ /* 0x040fe20000010079 */
[C---:B------:R-:W-:Y:S01]  /*4700*/  FFMA.FTZ R199, R153.reuse, R160, R199 ;  /* 0x000000a099c77223 */ /* 0x040fe200000100c7 */
[----:B------:R-:W-:Y:S01]  /*4710*/  FFMA.FTZ R121, R153, R140, R137 ;  /* 0x0000008c99797223 */ /* 0x000fe20000010089 */
[-C--:B------:R-:W-:Y:S01]  /*4720*/  FMUL.FTZ R137, R123, R154.reuse ;  /* 0x0000009a7b897220 */ /* 0x080fe20000410000 */
[----:B------:R-:W-:Y:S01]  /*4730*/  FMUL.FTZ R160, R136, UR4 ;  /* 0x0000000488a07c20 */ /* 0x000fe20008410000 */
[----:B------:R-:W-:Y:S01]  /*4740*/  FMUL.FTZ R136, R120, R154 ;  /* 0x0000009a78887220 */ /* 0x000fe20000410000 */
[----:B------:R-:W-:-:S02]  /*4750*/  HADD2.F32 R141, -RZ, R103.H0_H0 ;  /* 0x20000067ff8d7230 */ /* 0x000fc40000004100 */
[----:B------:R-:W-:Y:S01]  /*4760*/  FMUL.FTZ R156, R137, UR4 ;  /* 0x00000004899c7c20 */ /* 0x000fe20008410000 */
[----:B------:R-:W-:Y:S01]  /*4770*/  FMUL.FTZ R137, R121, R154 ;  /* 0x0000009a79897220 */ /* 0x000fe20000410000 */
[----:B------:R-:W-:Y:S01]  /*4780*/  FMUL.FTZ R136, R136, UR4 ;  /* 0x0000000488887c20 */ /* 0x000fe20008410000 */
[--C-:B------:R-:W-:Y:S02]  /*4790*/  HADD2.F32 R161, -RZ, R102.reuse.H0_H0 ;  /* 0x20000066ffa17230 */ /* 0x100fe40000004100 */
[----:B------:R-:W-:Y:S01]  /*47a0*/  FFMA.FTZ R164, R153, R176, R141 ;  /* 0x000000b099a47223 */ /* 0x000fe2000001008d */
[-C--:B------:R-:W-:Y:S01]  /*47b0*/  FMUL.FTZ R0, R173, R154.reuse ;  /* 0x0000009aad007220 */ /* 0x080fe20000410000 */
[----:B------:R-:W-:Y:S01]  /*47c0*/  FMUL.FTZ R137, R137, UR4 ;  /* 0x0000000489897c20 */ /* 0x000fe20008410000 */
[----:B------:R-:W-:Y:S01]  /*47d0*/  FSEL R141, R136, RZ, P3 ;  /* 0x000000ff888d7208 */ /* 0x000fe20001800000 */
[-C--:B------:R-:W-:Y:S01]  /*47e0*/  FMUL.FTZ R140, R199, R154.reuse ;  /* 0x0000009ac78c7220 */ /* 0x080fe20000410000 */
[----:B------:R-:W-:Y:S01]  /*47f0*/  FMUL.FTZ R136, R164, R154 ;  /* 0x0000009aa4887220 */ /* 0x000fe20000410000 */
[----:B------:R-:W-:Y:S01]  /*4800*/  FFMA.FTZ R161, R153, R202, R161 ;  /* 0x000000ca99a17223 */ /* 0x000fe200000100a1 */
[----:B------:R-:W-:Y:S01]  /*4810*/  FMUL.FTZ R0, R0, UR4 ;  /* 0x0000000400007c20 */ /* 0x000fe20008410000 */
[----:B------:R-:W-:Y:S01]  /*4820*/  HADD2.F32 R165, -RZ, R103.H1_H1 ;  /* 0x30000067ffa57230 */ /* 0x000fe20000004100 */
[----:B------:R-:W-:Y:S01]  /*4830*/  LOP3.LUT P5, RZ, R157, 0xff, RZ, 0xc0, !PT ;  /* 0x000000ff9dff7812 */ /* 0x000fe200078ac0ff */
[----:B------:R-:W-:Y:S01]  /*4840*/  FMUL.FTZ R140, R140, UR4 ;  /* 0x000000048c8c7c20 */ /* 0x000fe20008410000 */
[----:B------:R-:W-:Y:S01]  /*4850*/  FSEL R155, R137, RZ, P4 ;  /* 0x000000ff899b7208 */ /* 0x000fe20002000000 */
[----:B------:R-:W-:Y:S01]  /*4860*/  FMUL.FTZ R137, R136, UR4 ;  /* 0x0000000488897c20 */ /* 0x000fe20008410000 */
[----:B------:R-:W-:Y:S01]  /*4870*/  FMUL.FTZ R136, R161, R154 ;  /* 0x0000009aa1887220 */ /* 0x000fe20000410000 */
[----:B------:R-:W-:Y:S01]  /*4880*/  FSEL R0, R0, RZ, P5 ;  /* 0x000000ff00007208 */ /* 0x000fe20002800000 */
[----:B------:R-:W-:Y:S01]  /*4890*/  FFMA.FTZ R165, R153, R204, R165 ;  /* 0x000000cc99a57223 */ /* 0x000fe200000100a5 */
[----:B------:R-:W-:Y:S01]  /*48a0*/  LOP3.LUT P5, RZ, R157, 0xff00, RZ, 0xc0, !PT ;  /* 0x0000ff009dff7812 */ /* 0x000fe200078ac0ff */
[----:B------:R-:W-:Y:S01]  /*48b0*/  FMUL.FTZ R136, R136, UR4 ;  /* 0x0000000488887c20 */ /* 0x000fe20008410000 */
[----:B------:R-:W-:Y:S01]  /*48c0*/  FSEL R157, R140, RZ, P0 ;  /* 0x000000ff8c9d7208 */ /* 0x000fe20000000000 */
[----:B------:R-:W-:Y:S01]  /*48d0*/  FMUL.FTZ R140, R165, R154 ;  /* 0x0000009aa58c7220 */ /* 0x000fe20000410000 */
[C---:B------:R-:W-:Y:S01]  /*48e0*/  LOP3.LUT P0, RZ, R143.reuse, 0xff, RZ, 0xc0, !PT ;  /* 0x000000ff8fff7812 */ /* 0x040fe2000780c0ff */
[-CC-:B------:R-:W-:Y:S01]  /*48f0*/  FFMA.FTZ R167, R126, R217.reuse, R219.reuse ;  /* 0x000000d97ea77223 */ /* 0x180fe200000100db */
[----:B------:R-:W-:Y:S01]  /*4900*/  ISETP.GE.U32.AND P4, PT, R142, RZ, PT ;  /* 0x000000ff8e00720c */ /* 0x000fe20003f86070 */
[----:B------:R-:W-:Y:S01]  /*4910*/  FMUL.FTZ R140, R140, UR4 ;  /* 0x000000048c8c7c20 */ /* 0x000fe20008410000 */
[----:B------:R-:W-:Y:S01]  /*4920*/  FSEL R136, R136, RZ, P0 ;  /* 0x000000ff88887208 */ /* 0x000fe20000000000 */
[-CC-:B------:R-:W-:Y:S01]  /*4930*/  FFMA.FTZ R186, R116, R217.reuse, R219.reuse ;  /* 0x000000d974ba7223 */ /* 0x180fe200000100db */
[C---:B------:R-:W-:Y:S01]  /*4940*/  LOP3.LUT P3, RZ, R143.reuse, 0xff0000, RZ, 0xc0, !PT ;  /* 0x00ff00008fff7812 */ /* 0x040fe2000786c0ff */
[--C-:B------:R-:W-:Y:S01]  /*4950*/  HADD2.F32 R185, -RZ, R101.reuse.H0_H0 ;  /* 0x20000065ffb97230 */ /* 0x100fe20000004100 */
[C---:B------:R-:W-:Y:S01]  /*4960*/  ISETP.GE.U32.AND.EX P4, PT, R143.reuse, 0x1000000, PT, P4 ;  /* 0x010000008f00780c */ /* 0x040fe20003f86140 */
[-CC-:B------:R-:W-:Y:S01]  /*4970*/  FFMA.FTZ R176, R114, R217.reuse, R219.reuse ;  /* 0x000000d972b07223 */ /* 0x180fe200000100db */
[----:B------:R-:W-:Y:S01]  /*4980*/  LOP3.LUT P0, RZ, R143, 0xff00, RZ, 0xc0, !PT ;  /* 0x0000ff008fff7812 */ /* 0x000fe2000780c0ff */
[-C--:B------:R-:W-:Y:S01]  /*4990*/  FFMA.FTZ R143, R174, R217.reuse, R219 ;  /* 0x000000d9ae8f7223 */ /* 0x080fe200000100db */
[----:B------:R-:W-:Y:S01]  /*49a0*/  FADD.FTZ R174, R108, -R167 ;  /* 0x800000a76cae7221 */ /* 0x000fe20000010000 */
[----:B------:R-:W-:Y:S01]  /*49b0*/  HADD2.F32 R108, -RZ, R102.H1_H1 ;  /* 0x30000066ff6c7230 */ /* 0x000fe20000004100 */
[----:B------:R-:W-:Y:S01]  /*49c0*/  FSEL R160, R160, RZ, P5 ;  /* 0x000000ffa0a07208 */ /* 0x000fe20002800000 */
[----:B------:R-:W-:Y:S01]  /*49d0*/  FADD.FTZ R122, R122, -R143 ;  /* 0x8000008f7a7a7221 */ /* 0x000fe20000010000 */
[----:B------:R-:W-:Y:S01]  /*49e0*/  FSEL R156, R156, RZ, P6 ;  /* 0x000000ff9c9c7208 */ /* 0x000fe20003000000 */
[----:B------:R-:W-:Y:S01]  /*49f0*/  FADD.FTZ R186, R117, -R186 ;  /* 0x800000ba75ba7221 */ /* 0x000fe20000010000 */
[----:B------:R-:W-:Y:S01]  /*4a00*/  FSEL R137, R137, RZ, P3 ;  /* 0x000000ff89897208 */ /* 0x000fe20001800000 */
[----:B------:R-:W-:Y:S01]  /*4a10*/  FFMA.FTZ R189, R153, R122, R108 ;  /* 0x0000007a99bd7223 */ /* 0x000fe2000001006c */
[----:B------:R-:W-:Y:S01]  /*4a20*/  FSEL R140, R140, RZ, P4 ;  /* 0x000000ff8c8c7208 */ /* 0x000fe20002000000 */
[-CC-:B------:R-:W-:Y:S01]  /*4a30*/  FFMA.FTZ R202, R118, R217.reuse, R219.reuse ;  /* 0x000000d976ca7223 */ /* 0x180fe200000100db */
[C---:B------:R-:W-:Y:S01]  /*4a40*/  LOP3.LUT P5, RZ, R142.reuse, 0xff, RZ, 0xc0, !PT ;  /* 0x000000ff8eff7812 */ /* 0x040fe200078ac0ff */
[----:B------:R-:W-:Y:S01]  /*4a50*/  HADD2.F32 R108, -RZ, R96.H0_H0 ;  /* 0x20000060ff6c7230 */ /* 0x000fe20000004100 */
[----:B------:R-:W-:Y:S01]  /*4a60*/  LOP3.LUT P6, RZ, R142, 0xff00, RZ, 0xc0, !PT ;  /* 0x0000ff008eff7812 */ /* 0x000fe200078cc0ff */
[-CC-:B------:R-:W-:Y:S01]  /*4a70*/  FFMA.FTZ R169, R130, R217.reuse, R219.reuse ;  /* 0x000000d982a97223 */ /* 0x180fe200000100db */
[C---:B------:R-:W-:Y:S01]  /*4a80*/  LOP3.LUT P3, RZ, R142.reuse, 0xff0000, RZ, 0xc0, !PT ;  /* 0x00ff00008eff7812 */ /* 0x040fe2000786c0ff */
[----:B------:R-:W-:Y:S01]  /*4a90*/  FADD.FTZ R126, R115, -R176 ;  /* 0x800000b0737e7221 */ /* 0x000fe20000010000 */
[----:B------:R-:W-:Y:S01]  /*4aa0*/  LOP3.LUT P4, RZ, R142, 0xff000000, RZ, 0xc0, !PT ;  /* 0xff0000008eff7812 */ /* 0x000fe2000788c0ff */
[----:B------:R-:W-:Y:S01]  /*4ab0*/  FFMA.FTZ R142, R112, R217, R219 ;  /* 0x000000d9708e7223 */ /* 0x000fe200000100db */
[----:B------:R-:W-:Y:S01]  /*4ac0*/  FFMA.FTZ R185, R153, R186, R185 ;  /* 0x000000ba99b97223 */ /* 0x000fe200000100b9 */
[----:B------:R-:W-:-:S02]  /*4ad0*/  HADD2.F32 R115, -RZ, R101.H1_H1 ;  /* 0x30000065ff737230 */ /* 0x000fc40000004100 */
[----:B------:R-:W-:Y:S01]  /*4ae0*/  FADD.FTZ R202, R119, -R202 ;  /* 0x800000ca77ca7221 */ /* 0x000fe20000010000 */
[----:B------:R-:W-:Y:S01]  /*4af0*/  FADD.FTZ R142, R113, -R142 ;  /* 0x8000008e718e7221 */ /* 0x000fe20000010000 */
[--C-:B------:R-:W-:Y:S02]  /*4b00*/  HADD2.F32 R113, -RZ, R100.reuse.H0_H0 ;  /* 0x20000064ff717230 */ /* 0x100fe40000004100 */
[----:B------:R-:W-:Y:S01]  /*4b10*/  FFMA.FTZ R174, R153, R174, R108 ;  /* 0x000000ae99ae7223 */ /* 0x000fe2000001006c */
[----:B------:R-:W-:Y:S01]  /*4b20*/  FADD.FTZ R130, R110, -R169 ;  /* 0x800000a96e827221 */ /* 0x000fe20000010000 */
[-C--:B------:R-:W-:Y:S01]  /*4b30*/  FMUL.FTZ R108, R185, R154.reuse ;  /* 0x0000009ab96c7220 */ /* 0x080fe20000410000 */
[----:B------:R-:W-:Y:S01]  /*4b40*/  FMUL.FTZ R110, R189, R154 ;  /* 0x0000009abd6e7220 */ /* 0x000fe20000410000 */
[C---:B------:R-:W-:Y:S01]  /*4b50*/  FFMA.FTZ R176, R153.reuse, R142, R113 ;  /* 0x0000008e99b07223 */ /* 0x040fe20000010071 */
[----:B------:R-:W-:Y:S02]  /*4b60*/  HADD2.F32 R175, -RZ, R100.H1_H1 ;  /* 0x30000064ffaf7230 */ /* 0x000fe40000004100 */
[----:B------:R-:W-:Y:S01]  /*4b70*/  FFMA.FTZ R186, R153, R202, R115 ;  /* 0x000000ca99ba7223 */ /* 0x000fe20000010073 */
[-CC-:B------:R-:W-:Y:S01]  /*4b80*/  FFMA.FTZ R112, R131, R217.reuse, R219.reuse ;  /* 0x000000d983707223 */ /* 0x180fe200000100db */
[-CC-:B------:R-:W-:Y:S01]  /*4b90*/  FFMA.FTZ R118, R135, R217.reuse, R219.reuse ;  /* 0x000000d987767223 */ /* 0x180fe200000100db */
[-CC-:B------:R-:W-:Y:S01]  /*4ba0*/  FFMA.FTZ R131, R132, R217.reuse, R219.reuse ;  /* 0x000000d984837223 */ /* 0x180fe200000100db */
[----:B------:R-:W-:Y:S01]  /*4bb0*/  FFMA.FTZ R116, R134, R217, R219 ;  /* 0x000000d986747223 */ /* 0x000fe200000100db */
[----:B------:R-:W-:Y:S01]  /*4bc0*/  FMUL.FTZ R135, R108, UR4 ;  /* 0x000000046c877c20 */ /* 0x000fe20008410000 */
[----:B------:R-:W0:Y:S01]  /*4bd0*/  LDC.64 R202, c[0x0][0x478] ;  /* 0x00011e00ffca7b82 */ /* 0x000e220000000a00 */
[----:B------:R-:W-:Y:S01]  /*4be0*/  FMUL.FTZ R143, R110, UR4 ;  /* 0x000000046e8f7c20 */ /* 0x000fe20008410000 */
[----:B------:R-:W-:Y:S01]  /*4bf0*/  FMUL.FTZ R108, R176, R154 ;  /* 0x0000009ab06c7220 */ /* 0x000fe20000410000 */
[----:B------:R-:W-:-:S02]  /*4c00*/  HADD2.F32 R169, -RZ, R97.H0_H0 ;  /* 0x20000061ffa97230 */ /* 0x000fc40000004100 */
[----:B------:R-:W-:Y:S01]  /*4c10*/  FMUL.FTZ R110, R186, R154 ;  /* 0x0000009aba6e7220 */ /* 0x000fe20000410000 */
[----:B------:R-:W-:Y:S01]  /*4c20*/  FFMA.FTZ R175, R153, R126, R175 ;  /* 0x0000007e99af7223 */ /* 0x000fe200000100af */
[----:B------:R-:W-:Y:S02]  /*4c30*/  HADD2.F32 R167, -RZ, R98.H0_H0 ;  /* 0x20000062ffa77230 */ /* 0x000fe40000004100 */
[----:B------:R-:W-:Y:S01]  /*4c40*/  FADD.FTZ R124, R124, -R131 ;  /* 0x800000837c7c7221 */ /* 0x000fe20000010000 */
[----:B------:R-:W-:Y:S01]  /*4c50*/  FADD.FTZ R116, R127, -R116 ;  /* 0x800000747f747221 */ /* 0x000fe20000010000 */
[----:B------:R-:W-:Y:S01]  /*4c60*/  FMUL.FTZ R108, R108, UR4 ;  /* 0x000000046c6c7c20 */ /* 0x000fe20008410000 */
[----:B------:R-:W1:Y:S01]  /*4c70*/  LDC.64 R126, c[0x0][0x468] ;  /* 0x00011a00ff7e7b82 */ /* 0x000e620000000a00 */
[----:B------:R-:W-:Y:S01]  /*4c80*/  FMUL.FTZ R142, R110, UR4 ;  /* 0x000000046e8e7c20 */ /* 0x000fe20008410000 */
[----:B------:R-:W-:Y:S01]  /*4c90*/  FFMA.FTZ R169, R153, R130, R169 ;  /* 0x0000008299a97223 */ /* 0x000fe200000100a9 */
[----:B------:R-:W-:Y:S01]  /*4ca0*/  FMUL.FTZ R110, R175, R154 ;  /* 0x0000009aaf6e7220 */ /* 0x000fe20000410000 */
[----:B------:R-:W-:Y:S01]  /*4cb0*/  FFMA.FTZ R167, R153, R124, R167 ;  /* 0x0000007c99a77223 */ /* 0x000fe200000100a7 */
[-C--:B------:R-:W-:Y:S01]  /*4cc0*/  FMUL.FTZ R113, R174, R154.reuse ;  /* 0x0000009aae717220 */ /* 0x080fe20000410000 */
[-CC-:B------:R-:W-:Y:S01]  /*4cd0*/  FFMA.FTZ R114, R133, R217.reuse, R219.reuse ;  /* 0x000000d985727223 */ /* 0x180fe200000100db */
[----:B------:R-:W-:Y:S01]  /*4ce0*/  FSEL R133, R108, RZ, P5 ;  /* 0x000000ff6c857208 */ /* 0x000fe20002800000 */
[----:B------:R-:W-:Y:S01]  /*4cf0*/  FMUL.FTZ R110, R110, UR4 ;  /* 0x000000046e6e7c20 */ /* 0x000fe20008410000 */
[-C--:B------:R-:W-:Y:S01]  /*4d00*/  FMUL.FTZ R108, R169, R154.reuse ;  /* 0x0000009aa96c7220 */ /* 0x080fe20000410000 */
[----:B------:R-:W-:Y:S01]  /*4d10*/  FSEL R143, R143, RZ, P0 ;  /* 0x000000ff8f8f7208 */ /* 0x000fe20000000000 */
[----:B------:R-:W-:Y:S01]  /*4d20*/  FMUL.FTZ R115, R167, R154 ;  /* 0x0000009aa7737220 */ /* 0x000fe20000410000 */
[----:B------:R-:W-:Y:S01]  /*4d30*/  FMUL.FTZ R113, R113, UR4 ;  /* 0x0000000471717c20 */ /* 0x000fe20008410000 */
[----:B------:R-:W-:Y:S01]  /*4d40*/  LOP3.LUT P0, RZ, R138, 0xff, RZ, 0xc0, !PT ;  /* 0x000000ff8aff7812 */ /* 0x000fe2000780c0ff */
[----:B------:R-:W-:Y:S01]  /*4d50*/  FMUL.FTZ R108, R108, UR4 ;  /* 0x000000046c6c7c20 */ /* 0x000fe20008410000 */
[----:B------:R-:W-:Y:S01]  /*4d60*/  FSEL R142, R142, RZ, P4 ;  /* 0x000000ff8e8e7208 */ /* 0x000fe20002000000 */
[----:B------:R-:W-:Y:S01]  /*4d70*/  FMUL.FTZ R115, R115, UR4 ;  /* 0x0000000473737c20 */ /* 0x000fe20008410000 */
[----:B------:R-:W-:Y:S01]  /*4d80*/  LOP3.LUT P4, RZ, R138, 0xff0000, RZ, 0xc0, !PT ;  /* 0x00ff00008aff7812 */ /* 0x000fe2000788c0ff */
[----:B------:R-:W-:Y:S01]  /*4d90*/  FFMA.FTZ R128, R128, R217, R219 ;  /* 0x000000d980807223 */ /* 0x000fe200000100db */
[----:B------:R-:W-:Y:S01]  /*4da0*/  FSEL R134, R110, RZ, P6 ;  /* 0x000000ff6e867208 */ /* 0x000fe20003000000 */
[----:B------:R-:W-:Y:S01]  /*4db0*/  FADD.FTZ R110, R125, -R114 ;  /* 0x800000727d6e7221 */ /* 0x000fe20000010000 */
[----:B------:R-:W-:Y:S01]  /*4dc0*/  LOP3.LUT P6, RZ, R139, 0xff, RZ, 0xc0, !PT ;  /* 0x000000ff8bff7812 */ /* 0x000fe200078cc0ff */
[----:B------:R-:W-:Y:S01]  /*4dd0*/  FADD.FTZ R128, R109, -R128 ;  /* 0x800000806d807221 */ /* 0x000fe20000010000 */
[----:B------:R-:W-:Y:S01]  /*4de0*/  FSEL R130, R113, RZ, P0 ;  /* 0x000000ff71827208 */ /* 0x000fe20000000000 */
[----:B------:R-:W-:Y:S01]  /*4df0*/  HADD2.F32 R109, -RZ, R99.H0_H0 ;  /* 0x20000063ff6d7230 */ /* 0x000fe20000004100 */
[----:B------:R-:W-:Y:S01]  /*4e00*/  ISETP.GE.U32.AND P0, PT, R138, RZ, PT ;  /* 0x000000ff8a00720c */ /* 0x000fe20003f06070 */
[----:B------:R-:W-:Y:S01]  /*4e10*/  FADD.FTZ R118, R129, -R118 ;  /* 0x8000007681767221 */ /* 0x000fe20000010000 */
[----:B------:R-:W-:Y:S01]  /*4e20*/  FSEL R131, R108, RZ, P4 ;  /* 0x000000ff6c837208 */ /* 0x000fe20002000000 */
[----:B------:R-:W-:Y:S01]  /*4e30*/  FADD.FTZ R108, R111, -R112 ;  /* 0x800000706f6c7221 */ /* 0x000fe20000010000 */
[----:B------:R-:W-:Y:S01]  /*4e40*/  FSEL R135, R135, RZ, P3 ;  /* 0x000000ff87877208 */ /* 0x000fe20001800000 */
[----:B-1----:R-:W-:Y:S01]  /*4e50*/  IMAD.WIDE.U32 R124, R148, 0x10, R126 ;  /* 0x00000010947c7825 */ /* 0x002fe200078e007e */
[----:B------:R-:W-:-:S02]  /*4e60*/  FSEL R132, R115, RZ, P6 ;  /* 0x000000ff73847208 */ /* 0x000fc40003000000 */
[C---:B------:R-:W-:Y:S02]  /*4e70*/  LOP3.LUT P3, RZ, R138.reuse, 0xff00, RZ, 0xc0, !PT ;  /* 0x0000ff008aff7812 */ /* 0x040fe4000786c0ff */
[----:B------:R-:W-:Y:S01]  /*4e80*/  LOP3.LUT P5, RZ, R138, 0xff000000, RZ, 0xc0, !PT ;  /* 0xff0000008aff7812 */ /* 0x000fe200078ac0ff */
[----:B------:R-:W-:Y:S01]  /*4e90*/  HADD2.F32 R138, -RZ, R99.H1_H1 ;  /* 0x30000063ff8a7230 */ /* 0x000fe20000004100 */
[C---:B------:R-:W-:Y:S02]  /*4ea0*/  LOP3.LUT P4, RZ, R139.reuse, 0xff00, RZ, 0xc0, !PT ;  /* 0x0000ff008bff7812 */ /* 0x040fe4000788c0ff */
[C---:B------:R-:W-:Y:S02]  /*4eb0*/  LOP3.LUT P6, RZ, R139.reuse, 0xff0000, RZ, 0xc0, !PT ;  /* 0x00ff00008bff7812 */ /* 0x040fe400078cc0ff */
[----:B------:R-:W-:Y:S01]  /*4ec0*/  ISETP.GE.U32.AND.EX P0, PT, R139, 0x1000000, PT, P0 ;  /* 0x010000008b00780c */ /* 0x000fe20003f06100 */
[----:B------:R-:W-:Y:S01]  /*4ed0*/  HADD2.F32 R139, -RZ, R96.H1_H1 ;  /* 0x30000060ff8b7230 */ /* 0x000fe20000004100 */
[----:B------:R-:W-:Y:S01]  /*4ee0*/  F2FP.F16.F32.PACK_AB R115, R85, R86 ;  /* 0x000000565573723e */ /* 0x000fe200000000ff */
[----:B------:R-:W-:Y:S01]  /*4ef0*/  HADD2.F32 R86, -RZ, R97.H1_H1 ;  /* 0x30000061ff567230 */ /* 0x000fe20000004100 */
[----:B------:R-:W-:Y:S01]  /*4f00*/  F2FP.F16.F32.PACK_AB R112, R106, R107 ;  /* 0x0000006b6a70723e */ /* 0x000fe200000000ff */
[----:B------:R-:W-:Y:S01]  /*4f10*/  HADD2.F32 R107, -RZ, R98.H1_H1 ;  /* 0x30000062ff6b7230 */ /* 0x000fe20000004100 */
[----:B------:R-:W-:Y:S01]  /*4f20*/  F2FP.F16.F32.PACK_AB R114, R198, R84 ;  /* 0x00000054c672723e */ /* 0x000fe200000000ff */
[----:B0-----:R-:W-:Y:S01]  /*4f30*/  IMAD.WIDE.U32 R84, R152, 0x10, R202 ;  /* 0x0000001098547825 */ /* 0x001fe200078e00ca */
[----:B------:R-:W-:-:S03]  /*4f40*/  F2FP.F16.F32.PACK_AB R113, R194, R195 ;  /* 0x000000c3c271723e */ /* 0x000fc600000000ff */
[C---:B------:R-:W-:Y:S01]  /*4f50*/  FFMA.FTZ R138, R153.reuse, R118, R138 ;  /* 0x00000076998a7223 */ /* 0x040fe2000001008a */
[C---:B------:R-:W-:Y:S01]  /*4f60*/  FFMA.FTZ R139, R153.reuse, R128, R139 ;  /* 0x00000080998b7223 */ /* 0x040fe2000001008b */
[C---:B------:R-:W-:Y:S01]  /*4f70*/  FFMA.FTZ R195, R153.reuse, R108, R86 ;  /* 0x0000006c99c37223 */ /* 0x040fe20000010056 */
[C---:B------:R-:W-:Y:S01]  /*4f80*/  FFMA.FTZ R194, R153.reuse, R110, R107 ;  /* 0x0000006e99c27223 */ /* 0x040fe2000001006b */
[----:B------:R-:W-:Y:S01]  /*4f90*/  FFMA.FTZ R198, R153, R116, R109 ;  /* 0x0000007499c67223 */ /* 0x000fe2000001006d */
[----:B------:R0:W-:Y:S01]  /*4fa0*/  STG.E.128 desc[UR6][R84.64], R112 ;  /* 0x0000007054007986 */ /* 0x0001e2000c101d06 */
[----:B------:R-:W-:Y:S01]  /*4fb0*/  F2FP.F16.F32.PACK_AB R111, R196, R197 ;  /* 0x000000c5c46f723e */ /* 0x000fe200000000ff */
[----:B------:R-:W-:Y:S01]  /*4fc0*/  IMAD.WIDE.U32 R152, R152, 0x10, R126 ;  /* 0x0000001098987825 */ /* 0x000fe200078e007e */
[----:B------:R-:W-:Y:S02]  /*4fd0*/  F2FP.F16.F32.PACK_AB R110, R193, R162 ;  /* 0x000000a2c16e723e */ /* 0x000fe400000000ff */
        /* <DEDUP_REMOVED lines=9> */
[----:B------:R-:W-:Y:S02]  /*5070*/  F2FP.F16.F32.PACK_AB R106, R200, R173 ;  /* 0x000000adc86a723e */ /* 0x000fe400000000ff */
[----:B------:R-:W-:Y:S01]  /*5080*/  F2FP.F16.F32.PACK_AB R105, R199, R123 ;  /* 0x0000007bc769723e */ /* 0x000fe200000000ff */
[----:B------:R-:W-:Y:S01]  /*5090*/  IMAD.WIDE.U32 R150, R150, 0x10, R126 ;  /* 0x0000001096967825 */ /* 0x000fe200078e007e */
[----:B0-----:R-:W-:-:S02]  /*50a0*/  F2FP.F16.F32.PACK_AB R85, R181, R182 ;  /* 0x000000b6b555723e */ /* 0x001fc400000000ff */
[----:B------:R-:W-:Y:S01]  /*50b0*/  F2FP.F16.F32.PACK_AB R84, R180, R179 ;  /* 0x000000b3b454723e */ /* 0x000fe200000000ff */
[C---:B------:R-:W-:Y:S01]  /*50c0*/  IMAD.WIDE.U32 R122, R149.reuse, 0x10, R202 ;  /* 0x00000010957a7825 */ /* 0x040fe200078e00ca */
[----:B------:R-:W-:Y:S02]  /*50d0*/  F2FP.F16.F32.PACK_AB R115, R184, R187 ;  /* 0x000000bbb873723e */ /* 0x000fe400000000ff */
[----:B------:R-:W-:Y:S01]  /*50e0*/  F2FP.F16.F32.PACK_AB R114, R172, R163 ;  /* 0x000000a3ac72723e */ /* 0x000fe200000000ff */
[----:B------:R0:W-:Y:S01]  /*50f0*/  STG.E.128 desc[UR6][R118.64], R84 ;  /* 0x0000005476007986 */ /* 0x0001e2000c101d06 */
[----:B------:R-:W-:Y:S01]  /*5100*/  F2FP.F16.F32.PACK_AB R113, R170, R171 ;  /* 0x000000abaa71723e */ /* 0x000fe200000000ff */
[----:B------:R-:W-:Y:S01]  /*5110*/  IMAD.WIDE.U32 R126, R149, 0x10, R126 ;  /* 0x00000010957e7825 */ /* 0x000fe200078e007e */
[----:B------:R-:W-:Y:S02]  /*5120*/  F2FP.F16.F32.PACK_AB R112, R166, R168 ;  /* 0x000000a8a670723e */ /* 0x000fe400000000ff */
[----:B------:R-:W-:Y:S01]  /*5130*/  F2FP.F16.F32.PACK_AB R104, R121, R120 ;  /* 0x000000787968723e */ /* 0x000fe200000000ff */
[----:B------:R-:W-:Y:S01]  /*5140*/  IMAD.WIDE.U32 R120, R148, 0x10, R202 ;  /* 0x0000001094787825 */ /* 0x000fe200078e00ca */
[----:B-1----:R-:W-:Y:S01]  /*5150*/  F2FP.F16.F32.PACK_AB R111, R140, R137 ;  /* 0x000000898c6f723e */ /* 0x002fe200000000ff */
[----:B------:R1:W-:Y:S01]  /*5160*/  STG.E.128 desc[UR6][R128.64], R112 ;  /* 0x0000007080007986 */ /* 0x0003e2000c101d06 */
[----:B------:R-:W-:-:S02]  /*5170*/  F2FP.F16.F32.PACK_AB R110, R143, R136 ;  /* 0x000000888f6e723e */ /* 0x000fc400000000ff */
[----:B------:R-:W-:Y:S01]  /*5180*/  F2FP.F16.F32.PACK_AB R109, R142, R135 ;  /* 0x000000878e6d723e */ /* 0x000fe200000000ff */
[----:B------:R2:W-:Y:S01]  /*5190*/  STG.E.128 desc[UR6][R116.64], R104 ;  /* 0x0000006874007986 */ /* 0x0005e2000c101d06 */
[----:B------:R-:W-:Y:S02]  /*51a0*/  F2FP.F16.F32.PACK_AB R108, R134, R133 ;  /* 0x00000085866c723e */ /* 0x000fe400000000ff */
[C---:B0-----:R-:W-:Y:S01]  /*51b0*/  F2FP.F16.F32.PACK_AB R84, R139.reuse, R174 ;  /* 0x000000ae8b54723e */ /* 0x041fe200000000ff */
[-C--:B------:R-:W-:Y:S01]  /*51c0*/  FMUL.FTZ R139, R139, R154.reuse ;  /* 0x0000009a8b8b7220 */ /* 0x080fe20000410000 */
[C---:B------:R-:W-:Y:S01]  /*51d0*/  F2FP.F16.F32.PACK_AB R85, R195.reuse, R169 ;  /* 0x000000a9c355723e */ /* 0x040fe200000000ff */
[-C--:B------:R-:W-:Y:S01]  /*51e0*/  FMUL.FTZ R195, R195, R154.reuse ;  /* 0x0000009ac3c37220 */ /* 0x080fe20000410000 */
[C---:B------:R-:W-:Y:S01]  /*51f0*/  F2FP.F16.F32.PACK_AB R86, R194.reuse, R167 ;  /* 0x000000a7c256723e */ /* 0x040fe200000000ff */
[-C--:B------:R-:W-:Y:S01]  /*5200*/  FMUL.FTZ R194, R194, R154.reuse ;  /* 0x0000009ac2c27220 */ /* 0x080fe20000410000 */
[----:B------:R-:W-:Y:S01]  /*5210*/  FMUL.FTZ R139, R139, UR4 ;  /* 0x000000048b8b7c20 */ /* 0x000fe20008410000 */
[----:B------:R-:W-:Y:S01]  /*5220*/  FMUL.FTZ R195, R195, UR4 ;  /* 0x00000004c3c37c20 */ /* 0x000fe20008410000 */
[-C--:B-1----:R-:W-:Y:S01]  /*5230*/  FMUL.FTZ R112, R198, R154.reuse ;  /* 0x0000009ac6707220 */ /* 0x082fe20000410000 */
[----:B------:R-:W-:Y:S01]  /*5240*/  FMUL.FTZ R154, R138, R154 ;  /* 0x0000009a8a9a7220 */ /* 0x000fe20000410000 */
[----:B------:R-:W-:Y:S01]  /*5250*/  FMUL.FTZ R194, R194, UR4 ;  /* 0x00000004c2c27c20 */ /* 0x000fe20008410000 */
[----:B------:R-:W-:Y:S01]  /*5260*/  FSEL R139, R139, RZ, P3 ;  /* 0x000000ff8b8b7208 */ /* 0x000fe20001800000 */
[----:B------:R-:W-:Y:S01]  /*5270*/  FMUL.FTZ R112, R112, UR4 ;  /* 0x0000000470707c20 */ /* 0x000fe20008410000 */
[----:B------:R-:W-:Y:S01]  /*5280*/  FMUL.FTZ R154, R154, UR4 ;  /* 0x000000049a9a7c20 */ /* 0x000fe20008410000 */
[----:B--2---:R-:W-:-:S02]  /*5290*/  F2FP.F16.F32.PACK_AB R106, R160, R0 ;  /* 0x00000000a06a723e */ /* 0x004fc400000000ff */
[----:B------:R-:W-:Y:S02]  /*52a0*/  FSEL R113, R194, RZ, P4 ;  /* 0x000000ffc2717208 */ /* 0x000fe40002000000 */
[----:B------:R-:W-:Y:S02]  /*52b0*/  FSEL R112, R112, RZ, P6 ;  /* 0x000000ff70707208 */ /* 0x000fe40003000000 */
[----:B------:R-:W-:Y:S02]  /*52c0*/  FSEL R115, R154, RZ, P0 ;  /* 0x000000ff9a737208 */ /* 0x000fe40000000000 */
[----:B------:R-:W-:Y:S02]  /*52d0*/  F2FP.F16.F32.PACK_AB R107, R158, R159 ;  /* 0x0000009f9e6b723e */ /* 0x000fe400000000ff */
[----:B------:R-:W-:Y:S02]  /*52e0*/  F2FP.F16.F32.PACK_AB R105, R157, R156 ;  /* 0x0000009c9d69723e */ /* 0x000fe400000000ff */
[----:B------:R-:W-:-:S02]  /*52f0*/  F2FP.F16.F32.PACK_AB R104, R155, R141 ;  /* 0x0000008d9b68723e */ /* 0x000fc400000000ff */
[----:B------:R-:W-:Y:S02]  /*5300*/  FSEL R0, R195, RZ, P5 ;  /* 0x000000ffc3007208 */ /* 0x000fe40002800000 */
[----:B------:R-:W-:Y:S01]  /*5310*/  F2FP.F16.F32.PACK_AB R119, R165, R164 ;  /* 0x000000a4a577723e */ /* 0x000fe200000000ff */
[----:B------:R1:W-:Y:S01]  /*5320*/  STG.E.128 desc[UR6][R150.64], R104 ;  /* 0x0000006896007986 */ /* 0x0003e2000c101d06 */
        /* <DEDUP_REMOVED lines=9> */
[----:B------:R-:W-:-:S03]  /*53c0*/  F2FP.F16.F32.PACK_AB R112, R139, R130 ;  /* 0x000000828b70723e */ /* 0x000fc600000000ff */
[----:B------:R1:W-:Y:S04]  /*53d0*/  STG.E.128 desc[UR6][R122.64], R84 ;  /* 0x000000547a007986 */ /* 0x0003e8000c101d06 */
[----:B------:R1:W-:Y:S01]  /*53e0*/  STG.E.128 desc[UR6][R126.64], R112 ;  /* 0x000000707e007986 */ /* 0x0003e2000c101d06 */
[----:B------:R-:W-:Y:S05]  /*53f0*/  BRA `(.L_x_10501) ;  /* 0x0000002800707947 */ /* 0x000fea0003800000 */
.L_x_10499:
[----:B------:R-:W-:-:S04]  /*5400*/  ISETP.NE.U32.AND P0, PT, RZ, UR14, PT ;  /* 0x0000000eff007c0c */ /* 0x000fc8000bf05070 */
[----:B------:R-:W-:-:S13]  /*5410*/  ISETP.NE.AND.EX P0, PT, RZ, UR15, PT, P0 ;  /* 0x0000000fff007c0c */ /* 0x000fda000bf05300 */
[----:B------:R-:W-:Y:S05]  /*5420*/  @P0 BRA `(.L_x_10502) ;  /* 0x0000000000f80947 */ /* 0x000fea0003800000 */
        /* <DEDUP_REMOVED lines=8> */
[C---:B------:R-:W-:Y:S01]  /*54b0*/  FMUL.FTZ R105, R153.reuse, R104 ;  /* 0x0000006899697220 */ /* 0x040fe20000410000 */
[C---:B-----5:R-:W-:Y:S01]  /*54c0*/  LOP3.LUT P6, RZ, R162.reuse, 0xff00, RZ, 0xc0, !PT ;  /* 0x0000ff00a2ff7812 */ /* 0x060fe200078cc0ff */
[C---:B------:R-:W-:Y:S01]  /*54d0*/  FMUL.FTZ R107, R153.reuse, R106 ;  /* 0x0000006a996b7220 */ /* 0x040fe20000410000 */
[----:B------:R-:W-:Y:S01]  /*54e0*/  FMUL.FTZ R193, R153, R200 ;  /* 0x000000c899c17220 */ /* 0x000fe20000410000 */
[-C--:B------:R-:W-:Y:S01]  /*54f0*/  FMUL.FTZ R105, R105, R154.reuse ;  /* 0x0000009a69697220 */ /* 0x080fe20000410000 */
[C---:B------:R-:W-:Y:S01]  /*5500*/  LOP3.LUT P5, RZ, R162.reuse, 0xff0000, RZ, 0xc0, !PT ;  /* 0x00ff0000a2ff7812 */ /* 0x040fe200078ac0ff */
[-C--:B------:R-:W-:Y:S01]  /*5510*/  FMUL.FTZ R107, R107, R154.reuse ;  /* 0x0000009a6b6b7220 */ /* 0x080fe20000410000 */
[----:B------:R-:W-:Y:S01]  /*5520*/  FMUL.FTZ R193, R193, R154 ;  /* 0x0000009ac1c17220 */ /* 0x000fe20000410000 */
[----:B------:R-:W-:Y:S01]  /*5530*/  FMUL.FTZ R104, R105, UR4 ;  /* 0x0000000469687c20 */ /* 0x000fe20008410000 */
[----:B------:R-:W-:Y:S01]  /*5540*/  FMUL.FTZ R195, R153, R196 ;  /* 0x000000c499c37220 */ /* 0x000fe20000410000 */
[----:B------:R-:W-:Y:S01]  /*5550*/  FMUL.FTZ R105, R107, UR4 ;  /* 0x000000046b697c20 */ /* 0x000fe20008410000 */
[----:B------:R-:W-:Y:S01]  /*5560*/  FMUL.FTZ R193, R193, UR4 ;  /* 0x00000004c1c17c20 */ /* 0x000fe20008410000 */
[----:B------:R-:W-:Y:S01]  /*5570*/  ISETP.GE.U32.AND P3, PT, R162, RZ, PT ;  /* 0x000000ffa200720c */ /* 0x000fe20003f66070 */
[----:B------:R-:W-:Y:S01]  /*5580*/  FMUL.FTZ R195, R195, R154 ;  /* 0x0000009ac3c37220 */ /* 0x000fe20000410000 */
[----:B------:R-:W-:Y:S01]  /*5590*/  FSEL R104, R104, RZ, P6 ;  /* 0x000000ff68687208 */ /* 0x000fe20003000000 */
[-CC-:B------:R-:W-:Y:S01]  /*55a0*/  FFMA.FTZ R206, R206, R217.reuse, R219.reuse ;  /* 0x000000d9cece7223 */ /* 0x180fe200000100db */
[----:B------:R-:W-:Y:S01]  /*55b0*/  LOP3.LUT P6, RZ, R163, 0xff0000, RZ, 0xc0, !PT ;  /* 0x00ff0000a3ff7812 */ /* 0x000fe200078cc0ff */
[-CC-:B------:R-:W-:Y:S01]  /*55c0*/  FFMA.FTZ R204, R204, R217.reuse, R219.reuse ;  /* 0x000000d9cccc7223 */ /* 0x180fe200000100db */
[----:B------:R-:W-:Y:S01]  /*55d0*/  FSEL R105, R105, RZ, P5 ;  /* 0x000000ff69697208 */ /* 0x000fe20002800000 */
[-CC-:B------:R-:W-:Y:S01]  /*55e0*/  FFMA.FTZ R202, R202, R217.reuse, R219.reuse ;  /* 0x000000d9caca7223 */ /* 0x180fe200000100db */
[----:B------:R-:W-:Y:S01]  /*55f0*/  FSEL R107, R193, RZ, P6 ;  /* 0x000000ffc16b7208 */ /* 0x000fe20003000000 */
[----:B------:R-:W-:Y:S01]  /*5600*/  FMUL.FTZ R195, R195, UR4 ;  /* 0x00000004c3c37c20 */ /* 0x000fe20008410000 */
[----:B------:R-:W-:Y:S01]  /*5610*/  ISETP.GE.U32.AND.EX P3, PT, R163, 0x1000000, PT, P3 ;  /* 0x01000000a300780c */ /* 0x000fe20003f66130 */
[----:B------:R-:W-:Y:S01]  /*5620*/  FADD.FTZ R206, R203, -R206 ;  /* 0x800000cecbce7221 */ /* 0x000fe20000010000 */
[----:B------:R-:W-:Y:S01]  /*5630*/  LOP3.LUT P5, RZ, R163, 0xff, RZ, 0xc0, !PT ;  /* 0x000000ffa3ff7812 */ /* 0x000fe200078ac0ff */
[----:B------:R-:W-:Y:S01]  /*5640*/  FADD.FTZ R204, R201, -R204 ;  /* 0x800000ccc9cc7221 */ /* 0x000fe20000010000 */
[----:B------:R-:W-:Y:S01]  /*5650*/  LOP3.LUT P6, RZ, R163, 0xff00, RZ, 0xc0, !PT ;  /* 0x0000ff00a3ff7812 */ /* 0x000fe200078cc0ff */
[----:B------:R-:W-:Y:S01]  /*5660*/  FFMA.FTZ R163, R0, R217, R219 ;  /* 0x000000d900a37223 */ /* 0x000fe200000100db */
[----:B------:R-:W-:Y:S01]  /*5670*/  FADD.FTZ R202, R199, -R202 ;  /* 0x800000cac7ca7221 */ /* 0x000fe20000010000 */
[----:B------:R-:W-:Y:S01]  /*5680*/  FSEL R106, R195, RZ, P3 ;  /* 0x000000ffc36a7208 */ /* 0x000fe20001800000 */
[C---:B------:R-:W-:Y:S01]  /*5690*/  FMUL.FTZ R195, R153.reuse, R204 ;  /* 0x000000cc99c37220 */ /* 0x040fe20000410000 */
[----:B------:R-:W-:Y:S01]  /*56a0*/  FADD.FTZ R194, R194, -R163 ;  /* 0x800000a3c2c27221 */ /* 0x000fe20000010000 */
[C---:B------:R-:W-:Y:S01]  /*56b0*/  FMUL.FTZ R197, R153.reuse, R202 ;  /* 0x000000ca99c57220 */ /* 0x040fe20000410000 */
[----:B------:R-:W-:Y:S01]  /*56c0*/  FMUL.FTZ R193, R153, R206 ;  /* 0x000000ce99c17220 */ /* 0x000fe20000410000 */
[----:B------:R-:W-:Y:S01]  /*56d0*/  FMUL.FTZ R195, R195, R154 ;  /* 0x0000009ac3c37220 */ /* 0x000fe20000410000 */
[----:B------:R-:W-:Y:S01]  /*56e0*/  FMUL.FTZ R163, R153, R194 ;  /* 0x000000c299a37220 */ /* 0x000fe20000410000 */
[-C--:B------:R-:W-:Y:S01]  /*56f0*/  FMUL.FTZ R197, R197, R154.reuse ;  /* 0x0000009ac5c57220 */ /* 0x080fe20000410000 */
[-C--:B------:R-:W-:Y:S01]  /*5700*/  FMUL.FTZ R193, R193, R154.reuse ;  /* 0x0000009ac1c17220 */ /* 0x080fe20000410000 */
[----:B------:R-:W-:Y:S01]  /*5710*/  FMUL.FTZ R195, R195, UR4 ;  /* 0x00000004c3c37c20 */ /* 0x000fe20008410000 */
[----:B------:R-:W-:Y:S01]  /*5720*/  FMUL.FTZ R163, R163, R154 ;  /* 0x0000009aa3a37220 */ /* 0x000fe20000410000 */
[----:B------:R-:W-:Y:S01]  /*5730*/  FMUL.FTZ R197, R197, UR4 ;  /* 0x00000004c5c57c20 */ /* 0x000fe20008410000 */
[----:B------:R-:W-:Y:S01]  /*5740*/  FMUL.FTZ R193, R193, UR4 ;  /* 0x00000004c1c17c20 */ /* 0x000fe20008410000 */
[C---:B------:R-:W-:Y:S01]  /*5750*/  LOP3.LUT P4, RZ, R162.reuse, 0xff000000, RZ, 0xc0, !PT ;  /* 0xff000000a2ff7812 */ /* 0x040fe2000788c0ff */
[----:B------:R-:W-:Y:S01]  /*5760*/  FMUL.FTZ R163, R163, UR4 ;  /* 0x00000004a3a37c20 */ /* 0x000fe20008410000 */
[----:B------:R-:W-:-:S02]  /*5770*/  LOP3.LUT P3, RZ, R162, 0xff, RZ, 0xc0, !PT ;  /* 0x000000ffa2ff7812 */ /* 0x000fc4000786c0ff */
[----:B------:R-:W-:Y:S02]  /*5780*/  F2FP.F16.F32.PACK_AB R107, R106, R107 ;  /* 0x0000006b6a6b723e */ /* 0x000fe400000000ff */
[----:B------:R-:W-:Y:S02]  /*5790*/  FSEL R106, R195, RZ, P5 ;  /* 0x000000ffc36a7208 */ /* 0x000fe40002800000 */
[----:B------:R-:W-:Y:S02]  /*57a0*/  FSEL R197, R197, RZ, P6 ;  /* 0x000000ffc5c57208 */ /* 0x000fe40003000000 */
[----:B------:R-:W-:Y:S02]  /*57b0*/  FSEL R0, R193, RZ, P4 ;  /* 0x000000ffc1007208 */ /* 0x000fe40002000000 */
[----:B------:R-:W-:Y:S02]  /*57c0*/  FSEL R163, R163, RZ, P3 ;  /* 0x000000ffa3a37208 */ /* 0x000fe40001800000 */
[----:B------:R-:W-:-:S02]  /*57d0*/  F2FP.F16.F32.PACK_AB R106, R197, R106 ;  /* 0x0000006ac56a723e */ /* 0x000fc400000000ff */
[----:B------:R-:W-:Y:S02]  /*57e0*/  F2FP.F16.F32.PACK_AB R105, R0, R105 ;  /* 0x000000690069723e */ /* 0x000fe400000000ff */
[----:B------:R-:W-:Y:S01]  /*57f0*/  F2FP.F16.F32.PACK_AB R104, R104, R163 ;  /* 0x000000a36868723e */ /* 0x000fe200000000ff */
[----:B------:R-:W-:Y:S06]  /*5800*/  BRA `(.L_x_10503) ;  /* 0x0000000400047947 */ /* 0x000fec0003800000 */
.L_x_10502:
        /* <DEDUP_REMOVED lines=15> */
[----:B-----5:R-:W-:Y:S01]  /*5900*/  LOP3.LUT P6, RZ, R163, 0xff0000, RZ, 0xc0, !PT ;  /* 0x00ff0000a3ff7812 */ /* 0x020fe200078cc0ff */
[----:B------:R-:W-:Y:S01]  /*5910*/  FMUL.FTZ R106, R84, UR4 ;  /* 0x00000004546a7c20 */ /* 0x000fe20008410000 */
[----:B------:R-:W-:Y:S01]  /*5920*/  FMUL.FTZ R104, R104, UR4 ;  /* 0x0000000468687c20 */ /* 0x000fe20008410000 */
[----:B------:R-:W-:Y:S01]  /*5930*/  FMUL.FTZ R84, R86, R154 ;  /* 0x0000009a56547220 */ /* 0x000fe20000410000 */
[----:B------:R-:W-:Y:S01]  /*5940*/  ISETP.GE.U32.AND P3, PT, R162, RZ, PT ;  /* 0x000000ffa200720c */ /* 0x000fe20003f66070 */
[----:B------:R-:W-:Y:S01]  /*5950*/  FMUL.FTZ R196, R105, UR4 ;  /* 0x0000000469c47c20 */ /* 0x000fe20008410000 */
[----:B------:R-:W-:Y:S01]  /*5960*/  LOP3.LUT P5, RZ, R163, 0xff, RZ, 0xc0, !PT ;  /* 0x000000ffa3ff7812 */ /* 0x000fe200078ac0ff */
[----:B------:R-:W-:Y:S01]  /*5970*/  FMUL.FTZ R105, R84, UR4 ;  /* 0x0000000454697c20 */ /* 0x000fe20008410000 */
[----:B------:R-:W-:Y:S01]  /*5980*/  FSEL R107, R104, RZ, P6 ;  /* 0x000000ff686b7208 */ /* 0x000fe20003000000 */
[-CC-:B------:R-:W-:Y:S01]  /*5990*/  FFMA.FTZ R104, R195, R217.reuse, R219.reuse ;  /* 0x000000d9c3687223 */ /* 0x180fe200000100db */
[C---:B------:R-:W-:Y:S01]  /*59a0*/  ISETP.GE.U32.AND.EX P3, PT, R163.reuse, 0x1000000, PT, P3 ;  /* 0x01000000a300780c */ /* 0x040fe20003f66130 */
[-CC-:B------:R-:W-:Y:S01]  /*59b0*/  FFMA.FTZ R206, R206, R217.reuse, R219.reuse ;  /* 0x000000d9cece7223 */ /* 0x180fe200000100db */
[----:B------:R-:W-:Y:S01]  /*59c0*/  LOP3.LUT P6, RZ, R163, 0xff00, RZ, 0xc0, !PT ;  /* 0x0000ff00a3ff7812 */ /* 0x000fe200078cc0ff */
[----:B------:R-:W-:Y:S01]  /*59d0*/  FFMA.FTZ R163, R0, R217, R219 ;  /* 0x000000d900a37223 */ /* 0x000fe200000100db */
[----:B------:R-:W-:Y:S01]  /*59e0*/  FSEL R84, R196, RZ, P3 ;  /* 0x000000ffc4547208 */ /* 0x000fe20001800000 */
[----:B------:R-:W-:Y:S01]  /*59f0*/  FADD.FTZ R104, R193, -R104 ;  /* 0x80000068c1687221 */ /* 0x000fe20000010000 */
[----:B------:R-:W-:Y:S01]  /*5a00*/  FSEL R106, R106, RZ, P5 ;  /* 0x000000ff6a6a7208 */ /* 0x000fe20002800000 */
[----:B------:R-:W-:Y:S01]  /*5a10*/  FADD.FTZ R206, R203, -R206 ;  /* 0x800000cecbce7221 */ /* 0x000fe20000010000 */
[----:B------:R-:W-:Y:S01]  /*5a20*/  FSEL R105, R105, RZ, P6 ;  /* 0x000000ff69697208 */ /* 0x000fe20003000000 */
[----:B------:R-:W-:Y:S01]  /*5a30*/  FADD.FTZ R194, R194, -R163 ;  /* 0x800000a3c2c27221 */ /* 0x000fe20000010000 */
[C---:B------:R-:W-:Y:S01]  /*5a40*/  LOP3.LUT P4, RZ, R162.reuse, 0xff, RZ, 0xc0, !PT ;  /* 0x000000ffa2ff7812 */ /* 0x040fe2000788c0ff */
[C---:B------:R-:W-:Y:S01]  /*5a50*/  FMUL.FTZ R206, R153.reuse, R206 ;  /* 0x000000ce99ce7220 */ /* 0x040fe20000410000 */
[C---:B------:R-:W-:Y:S01]  /*5a60*/  LOP3.LUT P3, RZ, R162.reuse, 0xff00, RZ, 0xc0, !PT ;  /* 0x0000ff00a2ff7812 */ /* 0x040fe2000786c0ff */
[----:B------:R-:W-:Y:S01]  /*5a70*/  FMUL.FTZ R163, R153, R194 ;  /* 0x000000c299a37220 */ /* 0x000fe20000410000 */
[----:B------:R-:W-:-:S02]  /*5a80*/  LOP3.LUT P5, RZ, R162, 0xff0000, RZ, 0xc0, !PT ;  /* 0x00ff0000a2ff7812 */ /* 0x000fc400078ac0ff */
[----:B------:R-:W-:Y:S01]  /*5a90*/  LOP3.LUT P6, RZ, R162, 0xff000000, RZ, 0xc0, !PT ;  /* 0xff000000a2ff7812 */ /* 0x000fe200078cc0ff */
[----:B------:R-:W-:Y:S01]  /*5aa0*/  FFMA.FTZ R162, R207, R217, R219 ;  /* 0x000000d9cfa27223 */ /* 0x000fe200000100db */
[----:B------:R-:W-:Y:S02]  /*5ab0*/  F2FP.F16.F32.PACK_AB R87, R85, R87 ;  /* 0x000000575557723e */ /* 0x000fe400000000ff */
[----:B------:R-:W-:Y:S01]  /*5ac0*/  F2FP.F16.F32.PACK_AB R107, R84, R107 ;  /* 0x0000006b546b723e */ /* 0x000fe200000000ff */
[----:B------:R-:W-:Y:S01]  /*5ad0*/  FADD.FTZ R162, R205, -R162 ;  /* 0x800000a2cda27221 */ /* 0x000fe20000010000 */
[----:B------:R-:W-:Y:S01]  /*5ae0*/  FMUL.FTZ R84, R153, R104 ;  /* 0x0000006899547220 */ /* 0x000fe20000410000 */
[----:B------:R-:W-:Y:S02]  /*5af0*/  F2FP.F16.F32.PACK_AB R106, R105, R106 ;  /* 0x0000006a696a723e */ /* 0x000fe400000000ff */
[----:B------:R-:W-:Y:S01]  /*5b00*/  FMUL.FTZ R85, R153, R162 ;  /* 0x000000a299557220 */ /* 0x000fe20000410000 */
[CC--:B------:R-:W-:Y:S01]  /*5b10*/  FMUL.FTZ R0, R84.reuse, R154.reuse ;  /* 0x0000009a54007220 */ /* 0x0c0fe20000410000 */
[----:B------:R-:W-:Y:S01]  /*5b20*/  F2FP.F16.F32.PACK_AB R84, R84, R163 ;  /* 0x000000a35454723e */ /* 0x000fe200000000ff */
[-C--:B------:R-:W-:Y:S01]  /*5b30*/  FMUL.FTZ R163, R163, R154.reuse ;  /* 0x0000009aa3a37220 */ /* 0x080fe20000410000 */
[-C--:B------:R-:W-:Y:S01]  /*5b40*/  FMUL.FTZ R104, R85, R154.reuse ;  /* 0x0000009a55687220 */ /* 0x080fe20000410000 */
[C---:B------:R-:W-:Y:S01]  /*5b50*/  F2FP.F16.F32.PACK_AB R85, R206.reuse, R85 ;  /* 0x00000055ce55723e */ /* 0x040fe200000000ff */
[----:B------:R-:W-:Y:S01]  /*5b60*/  FMUL.FTZ R206, R206, R154 ;  /* 0x0000009acece7220 */ /* 0x000fe20000410000 */
[----:B------:R-:W-:Y:S01]  /*5b70*/  FMUL.FTZ R0, R0, UR4 ;  /* 0x0000000400007c20 */ /* 0x000fe20008410000 */
[----:B------:R-:W-:Y:S01]  /*5b80*/  FMUL.FTZ R104, R104, UR4 ;  /* 0x0000000468687c20 */ /* 0x000fe20008410000 */
[----:B------:R-:W-:Y:S01]  /*5b90*/  FMUL.FTZ R163, R163, UR4 ;  /* 0x00000004a3a37c20 */ /* 0x000fe20008410000 */
[----:B------:R-:W-:Y:S01]  /*5ba0*/  FMUL.FTZ R206, R206, UR4 ;  /* 0x00000004cece7c20 */ /* 0x000fe20008410000 */
[----:B------:R-:W-:-:S02]  /*5bb0*/  F2FP.F16.F32.PACK_AB R86, R86, R197 ;  /* 0x000000c55656723e */ /* 0x000fc400000000ff */
[----:B------:R-:W-:Y:S02]  /*5bc0*/  FSEL R162, R104, RZ, P5 ;  /* 0x000000ff68a27208 */ /* 0x000fe40002800000 */
[----:B------:R-:W-:Y:S02]  /*5bd0*/  FSEL R195, R206, RZ, P6 ;  /* 0x000000ffcec37208 */ /* 0x000fe40003000000 */
[----:B------:R-:W-:Y:S02]  /*5be0*/  FSEL R193, R0, RZ, P3 ;  /* 0x000000ff00c17208 */ /* 0x000fe40001800000 */
[----:B------:R-:W-:Y:S02]  /*5bf0*/  FSEL R104, R163, RZ, P4 ;  /* 0x000000ffa3687208 */ /* 0x000fe40002000000 */
[----:B------:R-:W-:Y:S02]  /*5c00*/  F2FP.F16.F32.PACK_AB R105, R195, R162 ;  /* 0x000000a2c369723e */ /* 0x000fe400000000ff */
[----:B------:R-:W-:-:S07]  /*5c10*/  F2FP.F16.F32.PACK_AB R104, R193, R104 ;  /* 0x00000068c168723e */ /* 0x000fce00000000ff */
.L_x_10503:
        /* <DEDUP_REMOVED lines=16> */
[----:B------:R-:W-:Y:S01]  /*5d20*/  FMUL.FTZ R86, R153, R86 ;  /* 0x0000005699567220 */ /* 0x000fe20000410000 */
[----:B------:R-:W-:Y:S01]  /*5d30*/  LOP3.LUT P6, RZ, R159, 0xff0000, RZ, 0xc0, !PT ;  /* 0x00ff00009fff7812 */ /* 0x000fe200078cc0ff */
[----:B------:R-:W-:Y:S01]  /*5d40*/  FMUL.FTZ R85, R153, R192 ;  /* 0x000000c099557220 */ /* 0x000fe20000410000 */
[----:B------:R-:W-:Y:S01]  /*5d50*/  FMUL.FTZ R84, R87, R154 ;  /* 0x0000009a57547220 */ /* 0x000fe20000410000 */
[----:B0-----:R-:W-:Y:S01]  /*5d60*/  FMUL.FTZ R163, R153, R184 ;  /* 0x000000b899a37220 */ /* 0x001fe20000410000 */
[----:B------:R-:W-:Y:S01]  /*5d70*/  ISETP.GE.U32.AND P3, PT, R158, RZ, PT ;  /* 0x000000ff9e00720c */ /* 0x000fe20003f66070 */
[-C--:B------:R-:W-:Y:S01]  /*5d80*/  FMUL.FTZ R104, R85, R154.reuse ;  /* 0x0000009a55687220 */ /* 0x080fe20000410000 */
[----:B------:R-:W-:Y:S01]  /*5d90*/  FMUL.FTZ R107, R84, UR4 ;  /* 0x00000004546b7c20 */ /* 0x000fe20008410000 */
[-C--:B------:R-:W-:Y:S01]  /*5da0*/  FMUL.FTZ R84, R86, R154.reuse ;  /* 0x0000009a56547220 */ /* 0x080fe20000410000 */
[----:B------:R-:W-:Y:S01]  /*5db0*/  FMUL.FTZ R0, R163, R154 ;  /* 0x0000009aa3007220 */ /* 0x000fe20000410000 */
[----:B------:R-:W-:Y:S01]  /*5dc0*/  FMUL.FTZ R104, R104, UR4 ;  /* 0x0000000468687c20 */ /* 0x000fe20008410000 */
[-CC-:B------:R-:W-:Y:S01]  /*5dd0*/  FFMA.FTZ R180, R180, R217.reuse, R219.reuse ;  /* 0x000000d9b4b47223 */ /* 0x180fe200000100db */
[----:B------:R-:W-:Y:S01]  /*5de0*/  FSEL R107, R107, RZ, P6 ;  /* 0x000000ff6b6b7208 */ /* 0x000fe20003000000 */
[----:B------:R-:W-:Y:S01]  /*5df0*/  FMUL.FTZ R84, R84, UR4 ;  /* 0x0000000454547c20 */ /* 0x000fe20008410000 */
[C---:B------:R-:W-:Y:S01]  /*5e00*/  LOP3.LUT P6, RZ, R159.reuse, 0xff00, RZ, 0xc0, !PT ;  /* 0x0000ff009fff7812 */ /* 0x040fe200078cc0ff */
[-CC-:B------:R-:W-:Y:S01]  /*5e10*/  FFMA.FTZ R182, R182, R217.reuse, R219.reuse ;  /* 0x000000d9b6b67223 */ /* 0x180fe200000100db */
[----:B------:R-:W-:Y:S01]  /*5e20*/  ISETP.GE.U32.AND.EX P3, PT, R159, 0x1000000, PT, P3 ;  /* 0x010000009f00780c */ /* 0x000fe20003f66130 */
[-CC-:B------:R-:W-:Y:S01]  /*5e30*/  FFMA.FTZ R178, R178, R217.reuse, R219.reuse ;  /* 0x000000d9b2b27223 */ /* 0x180fe200000100db */
[----:B------:R-:W-:Y:S01]  /*5e40*/  FSEL R105, R84, RZ, P6 ;  /* 0x000000ff54697208 */ /* 0x000fe20003000000 */
[----:B------:R-:W-:Y:S01]  /*5e50*/  FFMA.FTZ R84, R177, R217, R219 ;  /* 0x000000d9b1547223 */ /* 0x000fe200000100db */
[----:B------:R-:W-:Y:S01]  /*5e60*/  FMUL.FTZ R106, R0, UR4 ;  /* 0x00000004006a7c20 */ /* 0x000fe20008410000 */
[----:B------:R-:W-:Y:S01]  /*5e70*/  FADD.FTZ R180, R183, -R180 ;  /* 0x800000b4b7b47221 */ /* 0x000fe20000010000 */
[----:B------:R-:W-:Y:S01]  /*5e80*/  FADD.FTZ R182, R185, -R182 ;  /* 0x800000b6b9b67221 */ /* 0x000fe20000010000 */
[----:B------:R-:W-:Y:S01]  /*5e90*/  FSEL R0, R104, RZ, P3 ;  /* 0x000000ff68007208 */ /* 0x000fe20001800000 */
[----:B------:R-:W-:Y:S01]  /*5ea0*/  FADD.FTZ R152, R181, -R178 ;  /* 0x800000b2b5987221 */ /* 0x000fe20000010000 */
[----:B------:R-:W-:Y:S01]  /*5eb0*/  LOP3.LUT P5, RZ, R159, 0xff, RZ, 0xc0, !PT ;  /* 0x000000ff9fff7812 */ /* 0x000fe200078ac0ff */
[----:B------:R-:W-:Y:S01]  /*5ec0*/  FADD.FTZ R104, R179, -R84 ;  /* 0x80000054b3687221 */ /* 0x000fe20000010000 */
[----:B------:R-:W-:Y:S01]  /*5ed0*/  F2FP.F16.F32.PACK_AB R87, R85, R87 ;  /* 0x000000575557723e */ /* 0x000fe200000000ff */
[C---:B------:R-:W-:Y:S01]  /*5ee0*/  FMUL.FTZ R85, R153.reuse, R180 ;  /* 0x000000b499557220 */ /* 0x040fe20000410000 */
[C---:B------:R-:W-:Y:S01]  /*5ef0*/  FMUL.FTZ R84, R153.reuse, R182 ;  /* 0x000000b699547220 */ /* 0x040fe20000410000 */
[C---:B------:R-:W-:Y:S01]  /*5f00*/  FMUL.FTZ R152, R153.reuse, R152 ;  /* 0x0000009899987220 */ /* 0x040fe20000410000 */
[----:B------:R-:W-:Y:S01]  /*5f10*/  FSEL R106, R106, RZ, P5 ;  /* 0x000000ff6a6a7208 */ /* 0x000fe20002800000 */
[----:B------:R-:W-:Y:S01]  /*5f20*/  FMUL.FTZ R159, R153, R104 ;  /* 0x00000068999f7220 */ /* 0x000fe20000410000 */
[----:B------:R-:W-:Y:S01]  /*5f30*/  LOP3.LUT P4, RZ, R158, 0xff, RZ, 0xc0, !PT ;  /* 0x000000ff9eff7812 */ /* 0x000fe2000788c0ff */
[----:B------:R-:W-:Y:S01]  /*5f40*/  FMUL.FTZ R104, R152, R154 ;  /* 0x0000009a98687220 */ /* 0x000fe20000410000 */
[----:B------:R-:W-:-:S02]  /*5f50*/  LOP3.LUT P3, RZ, R158, 0xff00, RZ, 0xc0, !PT ;  /* 0x0000ff009eff7812 */ /* 0x000fc4000786c0ff */
[C---:B------:R-:W-:Y:S02]  /*5f60*/  LOP3.LUT P5, RZ, R158.reuse, 0xff0000, RZ, 0xc0, !PT ;  /* 0x00ff00009eff7812 */ /* 0x040fe400078ac0ff */
[----:B------:R-:W-:Y:S01]  /*5f70*/  LOP3.LUT P6, RZ, R158, 0xff000000, RZ, 0xc0, !PT ;  /* 0xff0000009eff7812 */ /* 0x000fe200078cc0ff */
[-C--:B------:R-:W-:Y:S01]  /*5f80*/  FMUL.FTZ R158, R85, R154.reuse ;  /* 0x0000009a559e7220 */ /* 0x080fe20000410000 */
[----:B------:R-:W-:Y:S01]  /*5f90*/  F2FP.F16.F32.PACK_AB R86, R86, R163 ;  /* 0x000000a35656723e */ /* 0x000fe200000000ff */
[CC--:B------:R-:W-:Y:S01]  /*5fa0*/  FMUL.FTZ R163, R84.reuse, R154.reuse ;  /* 0x0000009a54a37220 */ /* 0x0c0fe20000410000 */
[----:B------:R-:W-:Y:S01]  /*5fb0*/  F2FP.F16.F32.PACK_AB R85, R84, R85 ;  /* 0x000000555455723e */ /* 0x000fe200000000ff */
        /* <DEDUP_REMOVED lines=11> */
[----:B------:R-:W-:-:S02]  /*6070*/  F2FP.F16.F32.PACK_AB R107, R0, R107 ;  /* 0x0000006b006b723e */ /* 0x000fc400000000ff */
[----:B------:R-:W-:Y:S02]  /*6080*/  F2FP.F16.F32.PACK_AB R105, R163, R162 ;  /* 0x000000a2a369723e */ /* 0x000fe400000000ff */
[----:B------:R-:W-:Y:S01]  /*6090*/  F2FP.F16.F32.PACK_AB R104, R159, R104 ;  /* 0x000000689f68723e */ /* 0x000fe200000000ff */
[----:B------:R-:W-:Y:S06]  /*60a0*/  BRA `(.L_x_10505) ;  /* 0x0000000000f47947 */ /* 0x000fec0003800000 */
.L_x_10504:
[-CC-:B------:R-:W-:Y:S01]  /*60b0*/  FFMA.FTZ R178, R178, R217.reuse, R219.reuse ;  /* 0x000000d9b2b27223 */ /* 0x180fe200000100db */
[-CC-:B0-----:R-:W-:Y:S01]  /*60c0*/  FFMA.FTZ R105, R190, R217.reuse, R219.reuse ;  /* 0x000000d9be697223 */ /* 0x181fe200000100db */
[-CC-:B------:R-:W-:Y:S01]  /*60d0*/  FFMA.FTZ R180, R180, R217.reuse, R219.reuse ;  /* 0x000000d9b4b47223 */ /* 0x180fe200000100db */
[-C--:B------:R-:W-:Y:S01]  /*60e0*/  FFMA.FTZ R184, R184, R217.reuse, R219 ;  /* 0x000000d9b8b87223 */ /* 0x080fe200000100db */
[----:B------:R-:W-:Y:S01]  /*60f0*/  FADD.FTZ R178, R181, -R178 ;  /* 0x800000b2b5b27221 */ /* 0x000fe20000010000 */
[----:B------:R-:W-:Y:S01]  /*6100*/  FADD.FTZ R192, R192, -R105 ;  /* 0x80000069c0c07221 */ /* 0x000fe20000010000 */
[----:B------:R-:W-:Y:S01]  /*6110*/  FADD.FTZ R180, R183, -R180 ;  /* 0x800000b4b7b47221 */ /* 0x000fe20000010000 */
[----:B------:R-:W-:Y:S01]  /*6120*/  FADD.FTZ R184, R187, -R184 ;  /* 0x800000b8bbb87221 */ /* 0x000fe20000010000 */
[C---:B------:R-:W-:Y:S01]  /*6130*/  FMUL.FTZ R105, R153.reuse, R178 ;  /* 0x000000b299697220 */ /* 0x040fe20000410000 */
[-CC-:B------:R-:W-:Y:S01]  /*6140*/  FFMA.FTZ R188, R188, R217.reuse, R219.reuse ;  /* 0x000000d9bcbc7223 */ /* 0x180fe200000100db */
[C---:B------:R-:W-:Y:S01]  /*6150*/  FMUL.FTZ R107, R153.reuse, R180 ;  /* 0x000000b4996b7220 */ /* 0x040fe20000410000 */
[----:B------:R-:W-:Y:S01]  /*6160*/  FMUL.FTZ R163, R153, R184 ;  /* 0x000000b899a37220 */ /* 0x000fe20000410000 */
[-C--:B------:R-:W-:Y:S01]  /*6170*/  FMUL.FTZ R105, R105, R154.reuse ;  /* 0x0000009a69697220 */ /* 0x080fe20000410000 */
[----:B------:R-:W-:Y:S01]  /*6180*/  LOP3.LUT P3, RZ, R158, 0xff00, RZ, 0xc0, !PT ;  /* 0x0000ff009eff7812 */ /* 0x000fe2000786c0ff */
[-C--:B------:R-:W-:Y:S01]  /*6190*/  FMUL.FTZ R107, R107, R154.reuse ;  /* 0x0000009a6b6b7220 */ /* 0x080fe20000410000 */
[----:B------:R-:W-:Y:S01]  /*61a0*/  FMUL.FTZ R163, R163, R154 ;  /* 0x0000009aa3a37220 */ /* 0x000fe20000410000 */
[----:B------:R-:W-:Y:S01]  /*61b0*/  FMUL.FTZ R105, R105, UR4 ;  /* 0x0000000469697c20 */ /* 0x000fe20008410000 */
[-CC-:B------:R-:W-:Y:S01]  /*61c0*/  FFMA.FTZ R186, R186, R217.reuse, R219.reuse ;  /* 0x000000d9baba7223 */ /* 0x180fe200000100db */
[----:B------:R-:W-:Y:S01]  /*61d0*/  FADD.FTZ R188, R191, -R188 ;  /* 0x800000bcbfbc7221 */ /* 0x000fe20000010000 */
[-CC-:B------:R-:W-:Y:S01]  /*61e0*/  FFMA.FTZ R182, R182, R217.reuse, R219.reuse ;  /* 0x000000d9b6b67223 */ /* 0x180fe200000100db */
[----:B------:R-:W-:Y:S01]  /*61f0*/  FFMA.FTZ R0, R177, R217, R219 ;  /* 0x000000d9b1007223 */ /* 0x000fe200000100db */
[----:B------:R-:W-:Y:S01]  /*6200*/  FMUL.FTZ R107, R107, UR4 ;  /* 0x000000046b6b7c20 */ /* 0x000fe20008410000 */
[----:B------:R-:W-:Y:S01]  /*6210*/  FMUL.FTZ R104, R163, UR4 ;  /* 0x00000004a3687c20 */ /* 0x000fe20008410000 */
[C---:B------:R-:W-:Y:S01]  /*6220*/  LOP3.LUT P5, RZ, R158.reuse, 0xff0000, RZ, 0xc0, !PT ;  /* 0x00ff00009eff7812 */ /* 0x040fe200078ac0ff */
[----:B------:R-:W-:Y:S01]  /*6230*/  FADD.FTZ R186, R189, -R186 ;  /* 0x800000babdba7221 */ /* 0x000fe20000010000 */
[----:B------:R-:W-:Y:S01]  /*6240*/  LOP3.LUT P6, RZ, R159, 0xff, RZ, 0xc0, !PT ;  /* 0x000000ff9fff7812 */ /* 0x000fe200078cc0ff */
[----:B------:R-:W-:Y:S01]  /*6250*/  FMUL.FTZ R177, R153, R188 ;  /* 0x000000bc99b17220 */ /* 0x000fe20000410000 */
[----:B------:R-:W-:Y:S01]  /*6260*/  FSEL R163, R105, RZ, P3 ;  /* 0x000000ff69a37208 */ /* 0x000fe20001800000 */
[----:B------:R-:W-:Y:S01]  /*6270*/  FADD.FTZ R182, R185, -R182 ;  /* 0x800000b6b9b67221 */ /* 0x000fe20000010000 */
[----:B------:R-:W-:Y:S01]  /*6280*/  ISETP.GE.U32.AND P3, PT, R158, RZ, PT ;  /* 0x000000ff9e00720c */ /* 0x000fe20003f66070 */
[----:B------:R-:W-:Y:S01]  /*6290*/  FADD.FTZ R0, R179, -R0 ;  /* 0x80000000b3007221 */ /* 0x000fe20000010000 */
[----:B------:R-:W-:Y:S01]  /*62a0*/  FSEL R152, R107, RZ, P5 ;  /* 0x000000ff6b987208 */ /* 0x000fe20002800000 */
[----:B------:R-:W-:Y:S01]  /*62b0*/  FMUL.FTZ R177, R177, R154 ;  /* 0x0000009ab1b17220 */ /* 0x000fe20000410000 */
[----:B------:R-:W-:Y:S01]  /*62c0*/  FSEL R106, R104, RZ, P6 ;  /* 0x000000ff686a7208 */ /* 0x000fe20003000000 */
[----:B------:R-:W-:Y:S01]  /*62d0*/  FMUL.FTZ R107, R153, R182 ;  /* 0x000000b6996b7220 */ /* 0x000fe20000410000 */
[----:B------:R-:W-:Y:S01]  /*62e0*/  LOP3.LUT P5, RZ, R159, 0xff00, RZ, 0xc0, !PT ;  /* 0x0000ff009fff7812 */ /* 0x000fe200078ac0ff */
[----:B------:R-:W-:Y:S01]  /*62f0*/  FMUL.FTZ R179, R153, R192 ;  /* 0x000000c099b37220 */ /* 0x000fe20000410000 */
[----:B------:R-:W-:Y:S01]  /*6300*/  LOP3.LUT P6, RZ, R159, 0xff0000, RZ, 0xc0, !PT ;  /* 0x00ff00009fff7812 */ /* 0x000fe200078cc0ff */
[----:B------:R-:W-:Y:S01]  /*6310*/  FMUL.FTZ R105, R153, R0 ;  /* 0x0000000099697220 */ /* 0x000fe20000410000 */
[----:B------:R-:W-:Y:S01]  /*6320*/  ISETP.GE.U32.AND.EX P3, PT, R159, 0x1000000, PT, P3 ;  /* 0x010000009f00780c */ /* 0x000fe20003f66130 */
[----:B------:R-:W-:Y:S01]  /*6330*/  FMUL.FTZ R159, R153, R186 ;  /* 0x000000ba999f7220 */ /* 0x000fe20000410000 */
[----:B------:R-:W-:Y:S01]  /*6340*/  FMUL.FTZ R177, R177, UR4 ;  /* 0x00000004b1b17c20 */ /* 0x000fe20008410000 */
        /* <DEDUP_REMOVED lines=8> */
[----:B------:R-:W-:-:S02]  /*63d0*/  FSEL R0, R177, RZ, P6 ;  /* 0x000000ffb1007208 */ /* 0x000fc40003000000 */
        /* <DEDUP_REMOVED lines=10> */
.L_x_10505:
        /* <DEDUP_REMOVED lines=8> */
[-CC-:B0-----:R-:W-:Y:S01]  /*6500*/  FFMA.FTZ R85, R166, R217.reuse, R219.reuse ;  /* 0x000000d9a6557223 */ /* 0x181fe200000100db */
        /* <DEDUP_REMOVED lines=11> */
[----:B------:R-:W-:Y:S01]  /*65c0*/  ISETP.GE.U32.AND P3, PT, R156, RZ, PT ;  /* 0x000000ff9c00720c */ /* 0x000fe20003f66070 */
[-C--:B------:R-:W-:Y:S01]  /*65d0*/  FMUL.FTZ R0, R105, R154.reuse ;  /* 0x0000009a69007220 */ /* 0x080fe20000410000 */
[----:B------:R-:W-:Y:S01]  /*65e0*/  FMUL.FTZ R85, R84, UR4 ;  /* 0x0000000454557c20 */ /* 0x000fe20008410000 */
[C---:B------:R-:W-:Y:S01]  /*65f0*/  LOP3.LUT P6, RZ, R157.reuse, 0xff0000, RZ, 0xc0, !PT ;  /* 0x00ff00009dff7812 */ /* 0x040fe200078cc0ff */
[----:B------:R-:W-:Y:S01]  /*6600*/  FMUL.FTZ R84, R86, R154 ;  /* 0x0000009a56547220 */ /* 0x000fe20000410000 */
[----:B------:R-:W-:Y:S01]  /*6610*/  FMUL.FTZ R106, R106, UR4 ;  /* 0x000000046a6a7c20 */ /* 0x000fe20008410000 */
[C---:B------:R-:W-:Y:S01]  /*6620*/  ISETP.GE.U32.AND.EX P3, PT, R157.reuse, 0x1000000, PT, P3 ;  /* 0x010000009d00780c */ /* 0x040fe20003f66130 */
[----:B------:R-:W-:Y:S01]  /*6630*/  FMUL.FTZ R0, R0, UR4 ;  /* 0x0000000400007c20 */ /* 0x000fe20008410000 */
[----:B------:R-:W-:Y:S01]  /*6640*/  LOP3.LUT P5, RZ, R157, 0xff, RZ, 0xc0, !PT ;  /* 0x000000ff9dff7812 */ /* 0x000fe200078ac0ff */
[----:B------:R-:W-:Y:S01]  /*6650*/  FMUL.FTZ R84, R84, UR4 ;  /* 0x0000000454547c20 */ /* 0x000fe20008410000 */
[----:B------:R-:W-:Y:S01]  /*6660*/  FSEL R158, R85, RZ, P6 ;  /* 0x000000ff559e7208 */ /* 0x000fe20003000000 */
[-CC-:B------:R-:W-:Y:S01]  /*6670*/  FFMA.FTZ R140, R140, R217.reuse, R219.reuse ;  /* 0x000000d98c8c7223 */ /* 0x180fe200000100db */
[----:B------:R-:W-:Y:S01]  /*6680*/  LOP3.LUT P6, RZ, R157, 0xff00, RZ, 0xc0, !PT ;  /* 0x0000ff009dff7812 */ /* 0x000fe200078cc0ff */
[-CC-:B------:R-:W-:Y:S01]  /*6690*/  FFMA.FTZ R85, R160, R217.reuse, R219.reuse ;  /* 0x000000d9a0557223 */ /* 0x180fe200000100db */
[----:B------:R-:W-:Y:S01]  /*66a0*/  FSEL R157, R106, RZ, P3 ;  /* 0x000000ff6a9d7208 */ /* 0x000fe20001800000 */
[-CC-:B------:R-:W-:Y:S01]  /*66b0*/  FFMA.FTZ R106, R161, R217.reuse, R219.reuse ;  /* 0x000000d9a16a7223 */ /* 0x180fe200000100db */
[----:B------:R-:W-:Y:S01]  /*66c0*/  FSEL R151, R0, RZ, P5 ;  /* 0x000000ff00977208 */ /* 0x000fe20002800000 */
[----:B------:R-:W-:Y:S01]  /*66d0*/  FFMA.FTZ R0, R137, R217, R219 ;  /* 0x000000d989007223 */ /* 0x000fe200000100db */
[----:B------:R-:W-:Y:S01]  /*66e0*/  FSEL R152, R84, RZ, P6 ;  /* 0x000000ff54987208 */ /* 0x000fe20003000000 */
[----:B------:R-:W-:Y:S01]  /*66f0*/  FADD.FTZ R84, R155, -R140 ;  /* 0x8000008c9b547221 */ /* 0x000fe20000010000 */
[----:B------:R-:W-:Y:S01]  /*6700*/  FADD.FTZ R164, R164, -R85 ;  /* 0x80000055a4a47221 */ /* 0x000fe20000010000 */
[----:B------:R-:W-:Y:S01]  /*6710*/  FADD.FTZ R140, R165, -R106 ;  /* 0x8000006aa58c7221 */ /* 0x000fe20000010000 */
[----:B------:R-:W-:Y:S01]  /*6720*/  FADD.FTZ R106, R141, -R0 ;  /* 0x800000008d6a7221 */ /* 0x000fe20000010000 */
[----:B------:R-:W-:Y:S01]  /*6730*/  F2FP.F16.F32.PACK_AB R86, R86, R105 ;  /* 0x000000695656723e */ /* 0x000fe200000000ff */
[C---:B------:R-:W-:Y:S01]  /*6740*/  FMUL.FTZ R85, R153.reuse, R164 ;  /* 0x000000a499557220 */ /* 0x040fe20000410000 */
[C---:B------:R-:W-:Y:S01]  /*6750*/  FMUL.FTZ R0, R153.reuse, R140 ;  /* 0x0000008c99007220 */ /* 0x040fe20000410000 */
[C---:B------:R-:W-:Y:S01]  /*6760*/  FMUL.FTZ R84, R153.reuse, R84 ;  /* 0x0000005499547220 */ /* 0x040fe20000410000 */
[----:B------:R-:W-:Y:S01]  /*6770*/  FMUL.FTZ R105, R153, R106 ;  /* 0x0000006a99697220 */ /* 0x000fe20000410000 */
        /* <DEDUP_REMOVED lines=24> */
.L_x_10506:
[-CC-:B------:R-:W-:Y:S01]  /*6900*/  FFMA.FTZ R140, R140, R217.reuse, R219.reuse ;  /* 0x000000d98c8c7223 */ /* 0x180fe200000100db */
[-CC-:B0-----:R-:W-:Y:S01]  /*6910*/  FFMA.FTZ R105, R160, R217.reuse, R219.reuse ;  /* 0x000000d9a0697223 */ /* 0x181fe200000100db */
[-CC-:B------:R-:W-:Y:S01]  /*6920*/  FFMA.FTZ R107, R166, R217.reuse, R219.reuse ;  /* 0x000000d9a66b7223 */ /* 0x180fe200000100db */
[-C--:B------:R-:W-:Y:S01]  /*6930*/  FFMA.FTZ R0, R161, R217.reuse, R219 ;  /* 0x000000d9a1007223 */ /* 0x080fe200000100db */
[----:B------:R-:W-:Y:S01]  /*6940*/  FADD.FTZ R140, R155, -R140 ;  /* 0x8000008c9b8c7221 */ /* 0x000fe20000010000 */
[----:B------:R-:W-:Y:S01]  /*6950*/  FADD.FTZ R164, R164, -R105 ;  /* 0x80000069a4a47221 */ /* 0x000fe20000010000 */
[----:B------:R-:W-:Y:S01]  /*6960*/  FADD.FTZ R168, R168, -R107 ;  /* 0x8000006ba8a87221 */ /* 0x000fe20000010000 */
[-CC-:B------:R-:W-:Y:S01]  /*6970*/  FFMA.FTZ R170, R170, R217.reuse, R219.reuse ;  /* 0x000000d9aaaa7223 */ /* 0x180fe200000100db */
[C---:B------:R-:W-:Y:S01]  /*6980*/  FMUL.FTZ R105, R153.reuse, R140 ;  /* 0x0000008c99697220 */ /* 0x040fe20000410000 */
[----:B------:R-:W-:Y:S01]  /*6990*/  FMUL.FTZ R107, R153, R164 ;  /* 0x000000a4996b7220 */ /* 0x000fe20000410000 */
[----:B------:R-:W-:Y:S01]  /*69a0*/  FADD.FTZ R104, R165, -R0 ;  /* 0x80000000a5687221 */ /* 0x000fe20000010000 */
[-CC-:B------:R-:W-:Y:S01]  /*69b0*/  FFMA.FTZ R0, R137, R217.reuse, R219.reuse ;  /* 0x000000d989007223 */ /* 0x180fe200000100db */
[----:B------:R-:W-:Y:S01]  /*69c0*/  FMUL.FTZ R137, R153, R168 ;  /* 0x000000a899897220 */ /* 0x000fe20000410000 */
[-C--:B------:R-:W-:Y:S01]  /*69d0*/  FMUL.FTZ R105, R105, R154.reuse ;  /* 0x0000009a69697220 */ /* 0x080fe20000410000 */
[-C--:B------:R-:W-:Y:S01]  /*69e0*/  FMUL.FTZ R107, R107, R154.reuse ;  /* 0x0000009a6b6b7220 */ /* 0x080fe20000410000 */
[-CC-:B------:R-:W-:Y:S01]  /*69f0*/  FFMA.FTZ R106, R167, R217.reuse, R219.reuse ;  /* 0x000000d9a76a7223 */ /* 0x180fe200000100db */
[----:B------:R-:W-:Y:S01]  /*6a00*/  FADD.FTZ R170, R171, -R170 ;  /* 0x800000aaabaa7221 */ /* 0x000fe20000010000 */
[----:B------:R-:W-:Y:S01]  /*6a10*/  FFMA.FTZ R172, R172, R217, R219 ;  /* 0x000000d9acac7223 */ /* 0x000fe200000100db */
[----:B------:R-:W-:Y:S01]  /*6a20*/  FMUL.FTZ R137, R137, R154 ;  /* 0x0000009a89897220 */ /* 0x000fe20000410000 */
[----:B------:R-:W-:Y:S01]  /*6a30*/  FMUL.FTZ R105, R105, UR4 ;  /* 0x0000000469697c20 */ /* 0x000fe20008410000 */
[----:B------:R-:W-:Y:S01]  /*6a40*/  FMUL.FTZ R107, R107, UR4 ;  /* 0x000000046b6b7c20 */ /* 0x000fe20008410000 */
[----:B------:R-:W-:Y:S01]  /*6a50*/  FADD.FTZ R152, R169, -R106 ;  /* 0x8000006aa9987221 */ /* 0x000fe20000010000 */
[C---:B------:R-:W-:Y:S01]  /*6a60*/  LOP3.LUT P3, RZ, R156.reuse, 0xff00, RZ, 0xc0, !PT ;  /* 0x0000ff009cff7812 */ /* 0x040fe2000786c0ff */
[----:B------:R-:W-:Y:S01]  /*6a70*/  FMUL.FTZ R151, R153, R170 ;  /* 0x000000aa99977220 */ /* 0x000fe20000410000 */
[----:B------:R-:W-:Y:S01]  /*6a80*/  LOP3.LUT P5, RZ, R156, 0xff0000, RZ, 0xc0, !PT ;  /* 0x00ff00009cff7812 */ /* 0x000fe200078ac0ff */
[----:B------:R-:W-:Y:S01]  /*6a90*/  FADD.FTZ R172, R173, -R172 ;  /* 0x800000acadac7221 */ /* 0x000fe20000010000 */
[----:B------:R-:W-:Y:S01]  /*6aa0*/  FADD.FTZ R0, R141, -R0 ;  /* 0x800000008d007221 */ /* 0x000fe20000010000 */
[----:B------:R-:W-:Y:S01]  /*6ab0*/  FMUL.FTZ R106, R137, UR4 ;  /* 0x00000004896a7c20 */ /* 0x000fe20008410000 */
[----:B------:R-:W-:Y:S01]  /*6ac0*/  LOP3.LUT P6, RZ, R157, 0xff, RZ, 0xc0, !PT ;  /* 0x000000ff9dff7812 */ /* 0x000fe200078cc0ff */
[----:B------:R-:W-:Y:S01]  /*6ad0*/  FMUL.FTZ R141, R153, R152 ;  /* 0x00000098998d7220 */ /* 0x000fe20000410000 */
[----:B------:R-:W-:Y:S01]  /*6ae0*/  FSEL R137, R105, RZ, P3 ;  /* 0x000000ff69897208 */ /* 0x000fe20001800000 */
[----:B------:R-:W-:Y:S01]  /*6af0*/  FMUL.FTZ R151, R151, R154 ;  /* 0x0000009a97977220 */ /* 0x000fe20000410000 */
[----:B------:R-:W-:Y:S01]  /*6b00*/  FSEL R140, R107, RZ, P5 ;  /* 0x000000ff6b8c7208 */ /* 0x000fe20002800000 */
[C---:B------:R-:W-:Y:S01]  /*6b10*/  FMUL.FTZ R107, R153.reuse, R104 ;  /* 0x00000068996b7220 */ /* 0x040fe20000410000 */
[C---:B------:R-:W-:Y:S01]  /*6b20*/  FMUL.FTZ R155, R153.reuse, R172 ;  /* 0x000000ac999b7220 */ /* 0x040fe20000410000 */
[----:B------:R-:W-:Y:S01]  /*6b30*/  FMUL.FTZ R105, R153, R0 ;  /* 0x0000000099697220 */ /* 0x000fe20000410000 */
[----:B------:R-:W-:Y:S01]  /*6b40*/  FSEL R106, R106, RZ, P6 ;  /* 0x000000ff6a6a7208 */ /* 0x000fe20003000000 */
[-C--:B------:R-:W-:Y:S01]  /*6b50*/  FMUL.FTZ R141, R141, R154.reuse ;  /* 0x0000009a8d8d7220 */ /* 0x080fe20000410000 */
[----:B------:R-:W-:Y:S01]  /*6b60*/  FMUL.FTZ R151, R151, UR4 ;  /* 0x0000000497977c20 */ /* 0x000fe20008410000 */
[----:B------:R-:W-:Y:S01]  /*6b70*/  LOP3.LUT P6, RZ, R157, 0xff0000, RZ, 0xc0, !PT ;  /* 0x00ff00009dff7812 */ /* 0x000fe200078cc0ff */
[-C--:B------:R-:W-:Y:S01]  /*6b80*/  FMUL.FTZ R107, R107, R154.reuse ;  /* 0x0000009a6b6b7220 */ /* 0x080fe20000410000 */
[-C--:B------:R-:W-:Y:S01]  /*6b90*/  FMUL.FTZ R155, R155, R154.reuse ;  /* 0x0000009a9b9b7220 */ /* 0x080fe20000410000 */
[----:B------:R-:W-:Y:S01]  /*6ba0*/  FMUL.FTZ R105, R105, R154 ;  /* 0x0000009a69697220 */ /* 0x000fe20000410000 */
[----:B------:R-:W-:Y:S01]  /*6bb0*/  ISETP.GE.U32.AND P3, PT, R156, RZ, PT ;  /* 0x000000ff9c00720c */ /* 0x000fe20003f66070 */
[----:B------:R-:W-:Y:S01]  /*6bc0*/  FMUL.FTZ R141, R141, UR4 ;  /* 0x000000048d8d7c20 */ /* 0x000fe20008410000 */
[----:B------:R-:W-:Y:S01]  /*6bd0*/  LOP3.LUT P5, RZ, R157, 0xff00, RZ, 0xc0, !PT ;  /* 0x0000ff009dff7812 */ /* 0x000fe200078ac0ff */
[----:B------:R-:W-:Y:S01]  /*6be0*/  FMUL.FTZ R107, R107, UR4 ;  /* 0x000000046b6b7c20 */ /* 0x000fe20008410000 */
[----:B------:R-:W-:Y:S01]  /*6bf0*/  FMUL.FTZ R155, R155, UR4 ;  /* 0x000000049b9b7c20 */ /* 0x000fe20008410000 */
[----:B------:R-:W-:Y:S01]  /*6c00*/  FMUL.FTZ R105, R105, UR4 ;  /* 0x0000000469697c20 */ /* 0x000fe20008410000 */
[----:B------:R-:W-:-:S02]  /*6c10*/  FSEL R0, R151, RZ, P6 ;  /* 0x000000ff97007208 */ /* 0x000fc40003000000 */
[C---:B------:R-:W-:Y:S02]  /*6c20*/  LOP3.LUT P4, RZ, R156.reuse, 0xff000000, RZ, 0xc0, !PT ;  /* 0xff0000009cff7812 */ /* 0x040fe4000788c0ff */
[----:B------:R-:W-:Y:S02]  /*6c30*/  ISETP.GE.U32.AND.EX P3, PT, R157, 0x1000000, PT, P3 ;  /* 0x010000009d00780c */ /* 0x000fe40003f66130 */
[----:B------:R-:W-:Y:S02]  /*6c40*/  LOP3.LUT P6, RZ, R156, 0xff, RZ, 0xc0, !PT ;  /* 0x000000ff9cff7812 */ /* 0x000fe400078cc0ff */
[----:B------:R-:W-:Y:S02]  /*6c50*/  FSEL R151, R141, RZ, P5 ;  /* 0x000000ff8d977208 */ /* 0x000fe40002800000 */
[----:B------:R-:W-:Y:S02]  /*6c60*/  FSEL R155, R155, RZ, P3 ;  /* 0x000000ff9b9b7208 */ /* 0x000fe40001800000 */
[----:B------:R-:W-:-:S02]  /*6c70*/  FSEL R141, R107, RZ, P4 ;  /* 0x000000ff6b8d7208 */ /* 0x000fc40002000000 */
[----:B------:R-:W-:Y:S02]  /*6c80*/  FSEL R104, R105, RZ, P6 ;  /* 0x000000ff69687208 */ /* 0x000fe40003000000 */
[----:B------:R-:W-:Y:S02]  /*6c90*/  F2FP.F16.F32.PACK_AB R107, R155, R0 ;  /* 0x000000009b6b723e */ /* 0x000fe400000000ff */
[----:B------:R-:W-:Y:S02]  /*6ca0*/  F2FP.F16.F32.PACK_AB R106, R151, R106 ;  /* 0x0000006a976a723e */ /* 0x000fe400000000ff */
[----:B------:R-:W-:Y:S02]  /*6cb0*/  F2FP.F16.F32.PACK_AB R105, R141, R140 ;  /* 0x0000008c8d69723e */ /* 0x000fe400000000ff */
[----:B------:R-:W-:-:S07]  /*6cc0*/  F2FP.F16.F32.PACK_AB R104, R137, R104 ;  /* 0x000000688968723e */ /* 0x000fce00000000ff */
.L_x_10507:
        /* <DEDUP_REMOVED lines=18> */
[-C--:B------:R-:W-:Y:S01]  /*6df0*/  FMUL.FTZ R84, R87, R154.reuse ;  /* 0x0000009a57547220 */ /* 0x080fe20000410000 */
[----:B------:R-:W-:Y:S01]  /*6e00*/  FMUL.FTZ R0, R105, R154 ;  /* 0x0000009a69007220 */ /* 0x000fe20000410000 */
[----:B------:R-:W-:Y:S01]  /*6e10*/  FMUL.FTZ R104, R153, R104 ;  /* 0x0000006899687220 */ /* 0x000fe20000410000 */
[----:B------:R-:W-:Y:S01]  /*6e20*/  LOP3.LUT P5, RZ, R143, 0xff, RZ, 0xc0, !PT ;  /* 0x000000ff8fff7812 */ /* 0x000fe200078ac0ff */
[----:B------:R-:W-:Y:S01]  /*6e30*/  FMUL.FTZ R85, R84, UR4 ;  /* 0x0000000454557c20 */ /* 0x000fe20008410000 */
[-C--:B------:R-:W-:Y:S01]  /*6e40*/  FMUL.FTZ R84, R86, R154.reuse ;  /* 0x0000009a56547220 */ /* 0x080fe20000410000 */
[----:B------:R-:W-:Y:S01]  /*6e50*/  FMUL.FTZ R0, R0, UR4 ;  /* 0x0000000400007c20 */ /* 0x000fe20008410000 */
[-CC-:B------:R-:W-:Y:S01]  /*6e60*/  FFMA.FTZ R116, R116, R217.reuse, R219.reuse ;  /* 0x000000d974747223 */ /* 0x180fe200000100db */
[-CC-:B------:R-:W-:Y:S01]  /*6e70*/  FFMA.FTZ R118, R118, R217.reuse, R219.reuse ;  /* 0x000000d976767223 */ /* 0x180fe200000100db */
[----:B------:R-:W-:Y:S01]  /*6e80*/  FSEL R122, R85, RZ, P6 ;  /* 0x000000ff557a7208 */ /* 0x000fe20003000000 */
[----:B------:R-:W-:Y:S01]  /*6e90*/  FMUL.FTZ R84, R84, UR4 ;  /* 0x0000000454547c20 */ /* 0x000fe20008410000 */
[----:B------:R-:W-:Y:S01]  /*6ea0*/  LOP3.LUT P6, RZ, R143, 0xff00, RZ, 0xc0, !PT ;  /* 0x0000ff008fff7812 */ /* 0x000fe200078cc0ff */
[----:B------:R-:W-:Y:S01]  /*6eb0*/  FMUL.FTZ R106, R104, R154 ;  /* 0x0000009a686a7220 */ /* 0x000fe20000410000 */
[-CC-:B------:R-:W-:Y:S01]  /*6ec0*/  FFMA.FTZ R114, R114, R217.reuse, R219.reuse ;  /* 0x000000d972727223 */ /* 0x180fe200000100db */
[----:B------:R-:W-:Y:S01]  /*6ed0*/  FFMA.FTZ R112, R112, R217, R219 ;  /* 0x000000d970707223 */ /* 0x000fe200000100db */
[----:B------:R-:W-:Y:S01]  /*6ee0*/  ISETP.GE.U32.AND P3, PT, R142, RZ, PT ;  /* 0x000000ff8e00720c */ /* 0x000fe20003f66070 */
[----:B------:R-:W-:Y:S01]  /*6ef0*/  FADD.FTZ R116, R117, -R116 ;  /* 0x8000007475747221 */ /* 0x000fe20000010000 */
[----:B------:R-:W-:Y:S01]  /*6f00*/  FSEL R120, R0, RZ, P5 ;  /* 0x000000ff00787208 */ /* 0x000fe20002800000 */
[----:B------:R-:W-:Y:S01]  /*6f10*/  FADD.FTZ R0, R119, -R118 ;  /* 0x8000007677007221 */ /* 0x000fe20000010000 */
[----:B------:R-:W-:Y:S01]  /*6f20*/  FSEL R121, R84, RZ, P6 ;  /* 0x000000ff54797208 */ /* 0x000fe20003000000 */
[----:B------:R-:W-:Y:S01]  /*6f30*/  FMUL.FTZ R106, R106, UR4 ;  /* 0x000000046a6a7c20 */ /* 0x000fe20008410000 */
[----:B------:R-:W-:Y:S01]  /*6f40*/  FADD.FTZ R84, R115, -R114 ;  /* 0x8000007273547221 */ /* 0x000fe20000010000 */
[----:B------:R-:W-:Y:S01]  /*6f50*/  FADD.FTZ R112, R113, -R112 ;  /* 0x8000007071707221 */ /* 0x000fe20000010000 */
[----:B------:R-:W-:Y:S01]  /*6f60*/  ISETP.GE.U32.AND.EX P3, PT, R143, 0x1000000, PT, P3 ;  /* 0x010000008f00780c */ /* 0x000fe20003f66130 */
[C---:B------:R-:W-:Y:S01]  /*6f70*/  FMUL.FTZ R85, R153.reuse, R116 ;  /* 0x0000007499557220 */ /* 0x040fe20000410000 */
[C---:B------:R-:W-:Y:S01]  /*6f80*/  FMUL.FTZ R0, R153.reuse, R0 ;  /* 0x0000000099007220 */ /* 0x040fe20000410000 */
        /* <DEDUP_REMOVED lines=28> */
.L_x_10508:
[-CC-:B------:R-:W-:Y:S01]  /*7150*/  FFMA.FTZ R114, R114, R217.reuse, R219.reuse ;  /* 0x000000d972727223 */ /* 0x180fe200000100db */
[-CC-:B------:R-:W-:Y:S01]  /*7160*/  FFMA.FTZ R116, R116, R217.reuse, R219.reuse ;  /* 0x000000d974747223 */ /* 0x180fe200000100db */
[-CC-:B0-----:R-:W-:Y:S01]  /*7170*/  FFMA.FTZ R105, R174, R217.reuse, R219.reuse ;  /* 0x000000d9ae697223 */ /* 0x181fe200000100db */
[-CC-:B------:R-:W-:Y:S01]  /*7180*/  FFMA.FTZ R107, R176, R217.reuse, R219.reuse ;  /* 0x000000d9b06b7223 */ /* 0x180fe200000100db */
[-CC-:B------:R-:W-:Y:S01]  /*7190*/  FFMA.FTZ R120, R120, R217.reuse, R219.reuse ;  /* 0x000000d978787223 */ /* 0x180fe200000100db */
[----:B------:R-:W-:Y:S01]  /*71a0*/  FADD.FTZ R114, R115, -R114 ;  /* 0x8000007273727221 */ /* 0x000fe20000010000 */
[----:B------:R-:W-:Y:S01]  /*71b0*/  FADD.FTZ R116, R117, -R116 ;  /* 0x8000007475747221 */ /* 0x000fe20000010000 */
[-C--:B------:R-:W-:Y:S01]  /*71c0*/  FFMA.FTZ R112, R112, R217.reuse, R219 ;  /* 0x000000d970707223 */ /* 0x080fe200000100db */
[----:B------:R-:W-:Y:S01]  /*71d0*/  FADD.FTZ R122, R122, -R105 ;  /* 0x800000697a7a7221 */ /* 0x000fe20000010000 */
[----:B------:R-:W-:Y:S01]  /*71e0*/  FADD.FTZ R136, R136, -R107 ;  /* 0x8000006b88887221 */ /* 0x000fe20000010000 */
[----:B------:R-:W-:Y:S01]  /*71f0*/  FADD.FTZ R120, R121, -R120 ;  /* 0x8000007879787221 */ /* 0x000fe20000010000 */
[C---:B------:R-:W-:Y:S01]  /*7200*/  FMUL.FTZ R105, R153.reuse, R114 ;  /* 0x0000007299697220 */ /* 0x040fe20000410000 */
[----:B------:R-:W-:Y:S01]  /*7210*/  FMUL.FTZ R107, R153, R116 ;  /* 0x00000074996b7220 */ /* 0x000fe20000410000 */
[-CC-:B------:R-:W-:Y:S01]  /*7220*/  FFMA.FTZ R0, R175, R217.reuse, R219.reuse ;  /* 0x000000d9af007223 */ /* 0x180fe200000100db */
[----:B------:R-:W-:Y:S01]  /*7230*/  FADD.FTZ R112, R113, -R112 ;  /* 0x8000007071707221 */ /* 0x000fe20000010000 */
[----:B------:R-:W-:Y:S01]  /*7240*/  FMUL.FTZ R113, R153, R120 ;  /* 0x0000007899717220 */ /* 0x000fe20000410000 */
[-C--:B------:R-:W-:Y:S01]  /*7250*/  FMUL.FTZ R105, R105, R154.reuse ;  /* 0x0000009a69697220 */ /* 0x080fe20000410000 */
[-C--:B------:R-:W-:Y:S01]  /*7260*/  FMUL.FTZ R107, R107, R154.reuse ;  /* 0x0000009a6b6b7220 */ /* 0x080fe20000410000 */
[----:B------:R-:W-:Y:S01]  /*7270*/  FADD.FTZ R140, R123, -R0 ;  /* 0x800000007b8c7221 */ /* 0x000fe20000010000 */
[----:B------:R-:W-:Y:S01]  /*7280*/  FFMA.FTZ R118, R118, R217, R219 ;  /* 0x000000d976767223 */ /* 0x000fe200000100db */
[----:B------:R-:W-:Y:S01]  /*7290*/  FMUL.FTZ R113, R113, R154 ;  /* 0x0000009a71717220 */ /* 0x000fe20000410000 */
[----:B------:R-:W-:Y:S01]  /*72a0*/  FMUL.FTZ R105, R105, UR4 ;  /* 0x0000000469697c20 */ /* 0x000fe20008410000 */
[----:B------:R-:W-:Y:S01]  /*72b0*/  FMUL.FTZ R107, R107, UR4 ;  /* 0x000000046b6b7c20 */ /* 0x000fe20008410000 */
[C---:B------:R-:W-:Y:S01]  /*72c0*/  LOP3.LUT P3, RZ, R142.reuse, 0xff00, RZ, 0xc0, !PT ;  /* 0x0000ff008eff7812 */ /* 0x040fe2000786c0ff */
[----:B------:R-:W-:Y:S01]  /*72d0*/  FMUL.FTZ R117, R153, R140 ;  /* 0x0000008c99757220 */ /* 0x000fe20000410000 */
[----:B------:R-:W-:Y:S01]  /*72e0*/  LOP3.LUT P5, RZ, R142, 0xff0000, RZ, 0xc0, !PT ;  /* 0x00ff00008eff7812 */ /* 0x000fe200078ac0ff */
        /* <DEDUP_REMOVED lines=35> */
.L_x_10509:
[----:B------:R-:W0:Y:S01]  /*7520*/  @P0 LDC.64 R112, c[0x0][0x478] ;  /* 0x00011e00ff700b82 */ /* 0x000e220000000a00 */
[----:B------:R-:W-:-:S04]  /*7530*/  IMAD.WIDE.U32 R114, R148, 0x10, R194 ;  /* 0x0000001094727825 */ /* 0x000fc800078e00c2 */
[----:B0-----:R-:W-:-:S05]  /*7540*/  @P0 IMAD.WIDE.U32 R112, R148, 0x10, R112 ;  /* 0x0000001094700825 */ /* 0x001fca00078e0070 */
[----:B------:R0:W-:Y:S04]  /*7550*/  @P0 STG.E.128 desc[UR6][R112.64], R84 ;  /* 0x0000005470000986 */ /* 0x0001e8000c101d06 */
[----:B------:R0:W-:Y:S01]  /*7560*/  STG.E.128 desc[UR6][R114.64], R104 ;  /* 0x0000006872007986 */ /* 0x0001e2000c101d06 */
[----:B------:R-:W-:Y:S05]  /*7570*/  @!P0 BRA `(.L_x_10510) ;  /* 0x0000000400088947 */ /* 0x000fea0003800000 */
[-CC-:B0-----:R-:W-:Y:S01]  /*7580*/  FFMA.FTZ R85, R132, R217.reuse, R219.reuse ;  /* 0x000000d984557223 */ /* 0x181fe200000100db */
        /* <DEDUP_REMOVED lines=14> */
[----:B------:R-:W-:Y:S01]  /*7670*/  ISETP.GE.U32.AND P3, PT, R138, RZ, PT ;  /* 0x000000ff8a00720c */ /* 0x000fe20003f66070 */
[----:B------:R-:W-:Y:S01]  /*7680*/  FMUL.FTZ R0, R0, UR4 ;  /* 0x0000000400007c20 */ /* 0x000fe20008410000 */
[----:B------:R-:W-:Y:S01]  /*7690*/  FMUL.FTZ R85, R85, UR4 ;  /* 0x0000000455557c20 */ /* 0x000fe20008410000 */
[C---:B------:R-:W-:Y:S01]  /*76a0*/  LOP3.LUT P5, RZ, R139.reuse, 0xff, RZ, 0xc0, !PT ;  /* 0x000000ff8bff7812 */ /* 0x040fe200078ac0ff */
[----:B------:R-:W-:Y:S01]  /*76b0*/  FMUL.FTZ R106, R84, UR4 ;  /* 0x00000004546a7c20 */ /* 0x000fe20008410000 */
[C---:B------:R-:W-:Y:S01]  /*76c0*/  LOP3.LUT P6, RZ, R139.reuse, 0xff0000, RZ, 0xc0, !PT ;  /* 0x00ff00008bff7812 */ /* 0x040fe200078cc0ff */
[----:B------:R-:W-:Y:S01]  /*76d0*/  FMUL.FTZ R84, R86, R154 ;  /* 0x0000009a56547220 */ /* 0x000fe20000410000 */
[----:B------:R-:W-:Y:S01]  /*76e0*/  ISETP.GE.U32.AND.EX P3, PT, R139, 0x1000000, PT, P3 ;  /* 0x010000008b00780c */ /* 0x000fe20003f66130 */
[-CC-:B------:R-:W-:Y:S01]  /*76f0*/  FFMA.FTZ R128, R128, R217.reuse, R219.reuse ;  /* 0x000000d980807223 */ /* 0x180fe200000100db */
[----:B------:R-:W-:Y:S01]  /*7700*/  FSEL R107, R85, RZ, P6 ;  /* 0x000000ff556b7208 */ /* 0x000fe20003000000 */
[----:B------:R-:W-:Y:S01]  /*7710*/  FMUL.FTZ R84, R84, UR4 ;  /* 0x0000000454547c20 */ /* 0x000fe20008410000 */
[----:B------:R-:W-:Y:S01]  /*7720*/  FSEL R112, R0, RZ, P5 ;  /* 0x000000ff00707208 */ /* 0x000fe20002800000 */
[-CC-:B------:R-:W-:Y:S01]  /*7730*/  FFMA.FTZ R85, R130, R217.reuse, R219.reuse ;  /* 0x000000d982557223 */ /* 0x180fe200000100db */
[----:B------:R-:W-:Y:S01]  /*7740*/  FSEL R114, R106, RZ, P3 ;  /* 0x000000ff6a727208 */ /* 0x000fe20001800000 */
[-CC-:B------:R-:W-:Y:S01]  /*7750*/  FFMA.FTZ R0, R131, R217.reuse, R219.reuse ;  /* 0x000000d983007223 */ /* 0x180fe200000100db */
[----:B------:R-:W-:Y:S01]  /*7760*/  LOP3.LUT P3, RZ, R139, 0xff00, RZ, 0xc0, !PT ;  /* 0x0000ff008bff7812 */ /* 0x000fe2000786c0ff */
[----:B------:R-:W-:Y:S01]  /*7770*/  FFMA.FTZ R217, R126, R217, R219 ;  /* 0x000000d97ed97223 */ /* 0x000fe200000100db */
[----:B------:R-:W-:Y:S01]  /*7780*/  FADD.FTZ R110, R110, -R85 ;  /* 0x800000556e6e7221 */ /* 0x000fe20000010000 */
[----:B------:R-:W-:Y:S01]  /*7790*/  FADD.FTZ R0, R111, -R0 ;  /* 0x800000006f007221 */ /* 0x000fe20000010000 */
[----:B------:R-:W-:Y:S01]  /*77a0*/  FSEL R113, R84, RZ, P3 ;  /* 0x000000ff54717208 */ /* 0x000fe20001800000 */
[----:B------:R-:W-:Y:S01]  /*77b0*/  FADD.FTZ R84, R109, -R128 ;  /* 0x800000806d547221 */ /* 0x000fe20000010000 */
[----:B------:R-:W-:Y:S01]  /*77c0*/  FADD.FTZ R108, R108, -R217 ;  /* 0x800000d96c6c7221 */ /* 0x000fe20000010000 */
        /* <DEDUP_REMOVED lines=28> */
[----:B------:R-:W-:Y:S06]  /*7990*/  BRA `(.L_x_10511) ;  /* 0x0000000000f47947 */ /* 0x000fec0003800000 */
.L_x_10510:
[-CC-:B0-----:R-:W-:Y:S01]  /*79a0*/  FFMA.FTZ R107, R132, R217.reuse, R219.reuse ;  /* 0x000000d9846b7223 */ /* 0x181fe200000100db */
[-CC-:B------:R-:W-:Y:S01]  /*79b0*/  FFMA.FTZ R128, R128, R217.reuse, R219.reuse ;  /* 0x000000d980807223 */ /* 0x180fe200000100db */
[-CC-:B------:R-:W-:Y:S01]  /*79c0*/  FFMA.FTZ R0, R131, R217.reuse, R219.reuse ;  /* 0x000000d983007223 */ /* 0x180fe200000100db */
[-C--:B------:R-:W-:Y:S01]  /*79d0*/  FFMA.FTZ R105, R130, R217.reuse, R219 ;  /* 0x000000d982697223 */ /* 0x080fe200000100db */
[----:B------:R-:W-:Y:S01]  /*79e0*/  FADD.FTZ R124, R124, -R107 ;  /* 0x8000006b7c7c7221 */ /* 0x000fe20000010000 */
[-C--:B------:R-:W-:Y:S01]  /*79f0*/  FFMA.FTZ R134, R134, R217.reuse, R219 ;  /* 0x000000d986867223 */ /* 0x080fe200000100db */
[----:B------:R-:W-:Y:S01]  /*7a00*/  FADD.FTZ R128, R109, -R128 ;  /* 0x800000806d807221 */ /* 0x000fe20000010000 */
[----:B------:R-:W-:Y:S01]  /*7a10*/  FADD.FTZ R0, R111, -R0 ;  /* 0x800000006f007221 */ /* 0x000fe20000010000 */
[----:B------:R-:W-:Y:S01]  /*7a20*/  FADD.FTZ R110, R110, -R105 ;  /* 0x800000696e6e7221 */ /* 0x000fe20000010000 */
[----:B------:R-:W-:Y:S01]  /*7a30*/  FMUL.FTZ R111, R153, R124 ;  /* 0x0000007c996f7220 */ /* 0x000fe20000410000 */
[-CC-:B------:R-:W-:Y:S01]  /*7a40*/  FFMA.FTZ R104, R133, R217.reuse, R219.reuse ;  /* 0x000000d985687223 */ /* 0x180fe200000100db */
[-CC-:B------:R-:W-:Y:S01]  /*7a50*/  FFMA.FTZ R106, R135, R217.reuse, R219.reuse ;  /* 0x000000d9876a7223 */ /* 0x180fe200000100db */
[----:B------:R-:W-:Y:S01]  /*7a60*/  FADD.FTZ R134, R127, -R134 ;  /* 0x800000867f867221 */ /* 0x000fe20000010000 */
[C---:B------:R-:W-:Y:S01]  /*7a70*/  FMUL.FTZ R105, R153.reuse, R128 ;  /* 0x0000008099697220 */ /* 0x040fe20000410000 */
[----:B------:R-:W-:Y:S01]  /*7a80*/  FFMA.FTZ R217, R126, R217, R219 ;  /* 0x000000d97ed97223 */ /* 0x000fe200000100db */
[----:B------:R-:W-:Y:S01]  /*7a90*/  FMUL.FTZ R107, R153, R110 ;  /* 0x0000006e996b7220 */ /* 0x000fe20000410000 */
[----:B------:R-:W-:Y:S01]  /*7aa0*/  FMUL.FTZ R111, R111, R154 ;  /* 0x0000009a6f6f7220 */ /* 0x000fe20000410000 */
[----:B------:R-:W-:Y:S01]  /*7ab0*/  FADD.FTZ R104, R125, -R104 ;  /* 0x800000687d687221 */ /* 0x000fe20000010000 */
[----:B------:R-:W-:Y:S01]  /*7ac0*/  FADD.FTZ R106, R129, -R106 ;  /* 0x8000006a816a7221 */ /* 0x000fe20000010000 */
[----:B------:R-:W-:Y:S01]  /*7ad0*/  FMUL.FTZ R115, R153, R134 ;  /* 0x0000008699737220 */ /* 0x000fe20000410000 */
[-C--:B------:R-:W-:Y:S01]  /*7ae0*/  FMUL.FTZ R105, R105, R154.reuse ;  /* 0x0000009a69697220 */ /* 0x080fe20000410000 */
[----:B------:R-:W-:Y:S01]  /*7af0*/  FADD.FTZ R108, R108, -R217 ;  /* 0x800000d96c6c7221 */ /* 0x000fe20000010000 */
[----:B------:R-:W-:Y:S01]  /*7b00*/  FMUL.FTZ R107, R107, R154 ;  /* 0x0000009a6b6b7220 */ /* 0x000fe20000410000 */
[----:B------:R-:W-:Y:S01]  /*7b10*/  FMUL.FTZ R111, R111, UR4 ;  /* 0x000000046f6f7c20 */ /* 0x000fe20008410000 */
[C---:B------:R-:W-:Y:S01]  /*7b20*/  FMUL.FTZ R109, R153.reuse, R0 ;  /* 0x00000000996d7220 */ /* 0x040fe20000410000 */
[C---:B------:R-:W-:Y:S01]  /*7b30*/  FMUL.FTZ R113, R153.reuse, R104 ;  /* 0x0000006899717220 */ /* 0x040fe20000410000 */
[----:B------:R-:W-:Y:S01]  /*7b40*/  FMUL.FTZ R117, R153, R106 ;  /* 0x0000006a99757220 */ /* 0x000fe20000410000 */
[----:B------:R-:W-:Y:S01]  /*7b50*/  FMUL.FTZ R115, R115, R154 ;  /* 0x0000009a73737220 */ /* 0x000fe20000410000 */
[----:B------:R-:W-:Y:S01]  /*7b60*/  FMUL.FTZ R105, R105, UR4 ;  /* 0x0000000469697c20 */ /* 0x000fe20008410000 */
[----:B------:R-:W-:Y:S01]  /*7b70*/  LOP3.LUT P6, RZ, R139, 0xff, RZ, 0xc0, !PT ;  /* 0x000000ff8bff7812 */ /* 0x000fe200078cc0ff */
[----:B------:R-:W-:Y:S01]  /*7b80*/  FMUL.FTZ R153, R153, R108 ;  /* 0x0000006c99997220 */ /* 0x000fe20000410000 */
[C---:B------:R-:W-:Y:S01]  /*7b90*/  LOP3.LUT P3, RZ, R138.reuse, 0xff00, RZ, 0xc0, !PT ;  /* 0x0000ff008aff7812 */ /* 0x040fe2000786c0ff */
[----:B------:R-:W-:Y:S01]  /*7ba0*/  FMUL.FTZ R107, R107, UR4 ;  /* 0x000000046b6b7c20 */ /* 0x000fe20008410000 */
[-C--:B------:R-:W-:Y:S01]  /*7bb0*/  FMUL.FTZ R0, R109, R154.reuse ;  /* 0x0000009a6d007220 */ /* 0x080fe20000410000 */
[----:B------:R-:W-:Y:S01]  /*7bc0*/  LOP3.LUT P5, RZ, R138, 0xff0000, RZ, 0xc0, !PT ;  /* 0x00ff00008aff7812 */ /* 0x000fe200078ac0ff */
[----:B------:R-:W-:Y:S01]  /*7bd0*/  FMUL.FTZ R115, R115, UR4 ;  /* 0x0000000473737c20 */ /* 0x000fe20008410000 */
[----:B------:R-:W-:Y:S01]  /*7be0*/  FSEL R106, R111, RZ, P6 ;  /* 0x000000ff6f6a7208 */ /* 0x000fe20003000000 */
[-C--:B------:R-:W-:Y:S01]  /*7bf0*/  FMUL.FTZ R113, R113, R154.reuse ;  /* 0x0000009a71717220 */ /* 0x080fe20000410000 */
[-C--:B------:R-:W-:Y:S01]  /*7c00*/  FMUL.FTZ R117, R117, R154.reuse ;  /* 0x0000009a75757220 */ /* 0x080fe20000410000 */
[----:B------:R-:W-:Y:S01]  /*7c10*/  FMUL.FTZ R153, R153, R154 ;  /* 0x0000009a99997220 */ /* 0x000fe20000410000 */
[----:B------:R-:W-:Y:S01]  /*7c20*/  FSEL R109, R105, RZ, P3 ;  /* 0x000000ff696d7208 */ /* 0x000fe20001800000 */
[----:B------:R-:W-:Y:S01]  /*7c30*/  FMUL.FTZ R0, R0, UR4 ;  /* 0x0000000400007c20 */ /* 0x000fe20008410000 */
[----:B------:R-:W-:Y:S01]  /*7c40*/  LOP3.LUT P6, RZ, R139, 0xff0000, RZ, 0xc0, !PT ;  /* 0x00ff00008bff7812 */ /* 0x000fe200078cc0ff */
[----:B------:R-:W-:Y:S01]  /*7c50*/  FMUL.FTZ R117, R117, UR4 ;  /* 0x0000000475757c20 */ /* 0x000fe20008410000 */
[----:B------:R-:W-:Y:S01]  /*7c60*/  ISETP.GE.U32.AND P3, PT, R138, RZ, PT ;  /* 0x000000ff8a00720c */ /* 0x000fe20003f66070 */
[----:B------:R-:W-:Y:S01]  /*7c70*/  FMUL.FTZ R113, R113, UR4 ;  /* 0x0000000471717c20 */ /* 0x000fe20008410000 */
[----:B------:R-:W-:Y:S01]  /*7c80*/  FSEL R105, R107, RZ, P5 ;  /* 0x000000ff6b697208 */ /* 0x000fe20002800000 */
        /* <DEDUP_REMOVED lines=14> */
.L_x_10511:
[----:B------:R-:W0:Y:S01]  /*7d70*/  @P0 LDC.64 R108, c[0x0][0x478] ;  /* 0x00011e00ff6c0b82 */ /* 0x000e220000000a00 */
[----:B------:R-:W-:-:S04]  /*7d80*/  IMAD.WIDE.U32 R194, R149, 0x10, R194 ;  /* 0x0000001095c27825 */ /* 0x000fc800078e00c2 */
[----:B0-----:R-:W-:-:S05]  /*7d90*/  @P0 IMAD.WIDE.U32 R108, R149, 0x10, R108 ;  /* 0x00000010956c0825 */ /* 0x001fca00078e006c */
[----:B------:R2:W-:Y:S04]  /*7da0*/  @P0 STG.E.128 desc[UR6][R108.64], R84 ;  /* 0x000000546c000986 */ /* 0x0005e8000c101d06 */
[----:B------:R2:W-:Y:S02]  /*7db0*/  STG.E.128 desc[UR6][R194.64], R104 ;  /* 0x00000068c2007986 */ /* 0x0005e4000c101d06 */
.L_x_10501:
        /* <DEDUP_REMOVED lines=84> */
.L_x_10498:
        /* <DEDUP_REMOVED lines=30> */
.L_x_10513:
        /* <DEDUP_REMOVED lines=10> */
.L_x_19383:


//--------------------- .text._ZN10layer_norm22ln_bwd_finalize_kernelINS_22Kernel_traits_finalizeILj5120Ef6__halfS2_S2_fjLb0ELj1024ELj4ENS_18Kernel_traits_baseILj5120EfS2_S2_S2_fjLj1024EEEEELb0ELb0EEEvNS_9BwdParamsE --------------------------
	.section	.text._ZN10layer_norm22ln_bwd_finalize_kernelINS_22Kernel_traits_finalizeILj5120Ef6__halfS2_S2_fjLb0ELj1024ELj4ENS_18Kernel_traits_baseILj5120EfS2_S2_S2_fjLj1024EEEEELb0ELb0EEEvNS_9BwdParamsE,"ax",@progbits
	.align	128
        .global         _ZN10layer_norm22ln_bwd_finalize_kernelINS_22Kernel_traits_finalizeILj5120Ef6__halfS2_S2_fjLb0ELj1024ELj4ENS_18Kernel_traits_baseILj5120EfS2_S2_S2_fjLj1024EEEEELb0ELb0EEEvNS_9BwdParamsE
        .type           _ZN10layer_norm22ln_bwd_finalize_kernelINS_22Kernel_traits_finalizeILj5120Ef6__halfS2_S2_fjLb0ELj1024ELj4ENS_18Kernel_traits_baseILj5120EfS2_S2_S2_fjLj1024EEEEELb0ELb0EEEvNS_9BwdParamsE,@function
        .size           _ZN10layer_norm22ln_bwd_finalize_kernelINS_22Kernel_traits_finalizeILj5120Ef6__halfS2_S2_fjLb0ELj1024ELj4ENS_18Kernel_traits_baseILj5120EfS2_S2_S2_fjLj1024EEEEELb0ELb0EEEvNS_9BwdParamsE,(.L_x_19384 - _ZN10layer_norm22ln_bwd_finalize_kernelINS_22Kernel_traits_finalizeILj5120Ef6__halfS2_S2_fjLb0ELj1024ELj4ENS_18Kernel_traits_baseILj5120EfS2_S2_S2_fjLj1024EEEEELb0ELb0EEEvNS_9BwdParamsE)
        .other          _ZN10layer_norm22ln_bwd_finalize_kernelINS_22Kernel_traits_finalizeILj5120Ef6__halfS2_S2_fjLb0ELj1024ELj4ENS_18Kernel_traits_baseILj5120EfS2_S2_S2_fjLj1024EEEEELb0ELb0EEEvNS_9BwdParamsE,@"STO_CUDA_ENTRY STV_DEFAULT"
_ZN10layer_norm22ln_bwd_finalize_kernelINS_22Kernel_traits_finalizeILj5120Ef6__halfS2_S2_fjLb0ELj1024ELj4ENS_18Kernel_traits_baseILj5120EfS2_S2_S2_fjLj1024EEEEELb0ELb0EEEvNS_9BwdParamsE:
.text._ZN10layer_norm22ln_bwd_finalize_kernelINS_22Kernel_traits_finalizeILj5120Ef6__halfS2_S2_fjLb0ELj1024ELj4ENS_18Kernel_traits_baseILj5120EfS2_S2_S2_fjLj1024EEEEELb0ELb0EEEvNS_9BwdParamsE:
        /* <DEDUP_REMOVED lines=82> */
.L_x_10518:
        /* <DEDUP_REMOVED lines=118> */
.L_x_10517:
[----:B------:R-:W-:Y:S05]  /*0c80*/  BSYNC.RECONVERGENT B1 ;  /* 0x0000000000017941 */ /* 0x000fea0003800200 */
.L_x_10516:
        /* <DEDUP_REMOVED lines=75> */
.L_x_10520:
[----:B------:R-:W-:Y:S05]  /*1140*/  BSYNC.RECONVERGENT B1 ;  /* 0x0000000000017941 */ /* 0x000fea0003800200 */
.L_x_10519:
        /* <DEDUP_REMOVED lines=37> */
.L_x_10522:
[----:B------:R-:W-:Y:S05]  /*13a0*/  BSYNC.RECONVERGENT B1 ;  /* 0x0000000000017941 */ /* 0x000fea0003800200 */
.L_x_10521:
[----:B------:R-:W-:Y:S05]  /*13b0*/  @!P1 BRA `(.L_x_10515) ;  /* 0x0000000000409947 */ /* 0x000fea0003800000 */
[----:B------:R-:W0:Y:S01]  /*13c0*/  LDC.64 R6, c[0x0][0x440] ;  /* 0x00011000ff067b82 */ /* 0x000e220000000a00 */
[----:B------:R-:W-:Y:S01]  /*13d0*/  IMAD R59, R2, R56, R59 ;  /* 0x00000038023b7224 */ /* 0x000fe200078e023b */
[----:B------:R-:W-:Y:S02]  /*13e0*/  LOP3.LUT R8, R8, 0x1f, RZ, 0xc0, !PT ;  /* 0x0000001f08087812 */ /* 0x000fe400078ec0ff */
[----:B------:R-:W-:Y:S02]  /*13f0*/  IADD3 R9, PT, PT, -R9, RZ, RZ ;  /* 0x000000ff09097210 */ /* 0x000fe40007ffe1ff */
[----:B------:R-:W-:Y:S02]  /*1400*/  IADD3 R59, PT, PT, R8, R59, RZ ;  /* 0x0000003b083b7210 */ /* 0x000fe40007ffe0ff */
[----:B------:R-:W1:Y:S05]  /*1410*/  LDC.64 R10, c[0x0][0x448] ;  /* 0x00011200ff0a7b82 */ /* 0x000e6a0000000a00 */
.L_x_10523:
        /* <DEDUP_REMOVED lines=10> */
.L_x_10515:
[----:B------:R-:W-:Y:S05]  /*14c0*/  BSYNC.RECONVERGENT B0 ;  /* 0x0000000000007941 */ /* 0x000fea0003800200 */
.L_x_10514:
        /* <DEDUP_REMOVED lines=57> */
.L_x_10524:
        /* <DEDUP_REMOVED lines=10> */
.L_x_19384:


//--------------------- .text._ZN10layer_norm13ln_bwd_kernelINS_13Kernel_traitsIf6__halfS2_S2_fjLj5120ELj1ELj1ELj4ELj16ENS_18Kernel_traits_baseILj5120EfS2_S2_S2_fjLj128EEEEELb1ELb0ELb1ELb0EEEvNS_9BwdParamsE --------------------------
	.section	.text._ZN10layer_norm13ln_bwd_kernelINS_13Kernel_traitsIf6__halfS2_S2_fjLj5120ELj1ELj1ELj4ELj16ENS_18Kernel_traits_baseILj5120EfS2_S2_S2_fjLj128EEEEELb1ELb0ELb1ELb0EEEvNS_9BwdParamsE,"ax",@progbits
	.align	128
        .global         _ZN10layer_norm13ln_bwd_kernelINS_13Kernel_traitsIf6__halfS2_S2_fjLj5120ELj1ELj1ELj4ELj16ENS_18Kernel_traits_baseILj5120EfS2_S2_S2_fjLj128EEEEELb1ELb0ELb1ELb0EEEvNS_9BwdParamsE
        .type           _ZN10layer_norm13ln_bwd_kernelINS_13Kernel_traitsIf6__halfS2_S2_fjLj5120ELj1ELj1ELj4ELj16ENS_18Kernel_traits_baseILj5120EfS2_S2_S2_fjLj128EEEEELb1ELb0ELb1ELb0EEEvNS_9BwdParamsE,@function
        .size           _ZN10layer_norm13ln_bwd_kernelINS_13Kernel_traitsIf6__halfS2_S2_fjLj5120ELj1ELj1ELj4ELj16ENS_18Kernel_traits_baseILj5120EfS2_S2_S2_fjLj128EEEEELb1ELb0ELb1ELb0EEEvNS_9BwdParamsE,(.L_x_19385 - _ZN10layer_norm13ln_bwd_kernelINS_13Kernel_traitsIf6__halfS2_S2_fjLj5120ELj1ELj1ELj4ELj16ENS_18Kernel_traits_baseILj5120EfS2_S2_S2_fjLj128EEEEELb1ELb0ELb1ELb0EEEvNS_9BwdParamsE)
        .other          _ZN10layer_norm13ln_bwd_kernelINS_13Kernel_traitsIf6__halfS2_S2_fjLj5120ELj1ELj1ELj4ELj16ENS_18Kernel_traits_baseILj5120EfS2_S2_S2_fjLj128EEEEELb1ELb0ELb1ELb0EEEvNS_9BwdParamsE,@"STO_CUDA_ENTRY STV_DEFAULT"
_ZN10layer_norm13ln_bwd_kernelINS_13Kernel_traitsIf6__halfS2_S2_fjLj5120ELj1ELj1ELj4ELj16ENS_18Kernel_traits_baseILj5120EfS2_S2_S2_fjLj128EEEEELb1ELb0ELb1ELb0EEEvNS_9BwdParamsE:
.text._ZN10layer_norm13ln_bwd_kernelINS_13Kernel_traitsIf6__halfS2_S2_fjLj5120ELj1ELj1ELj4ELj16ENS_18Kernel_traits_baseILj5120EfS2_S2_S2_fjLj128EEEEELb1ELb0ELb1ELb0EEEvNS_9BwdParamsE:
        /* <DEDUP_REMOVED lines=32> */
[C---:B--2---:R-:W-:Y:S01]  /*0200*/  @P1 IMAD.WIDE.U32 R8, R3.reuse, 0x20, R6 ;  /* 0x0000002003081825 */ /* 0x044fe200078e0006 */
[----:B------:R-:W-:-:S04]  /*0210*/  @P1 IADD3 R3, PT, PT, R3, 0x80, RZ ;  /* 0x0000008003031810 */ /* 0x000fc80007ffe0ff */
[----:B------:R1:W5:Y:S01]  /*0220*/  @P1 LDG.E.128 R244, desc[UR20][R8.64] ;  /* 0x0000001408f41981 */ /* 0x000362000c1e1d00 */
[C---:B0-----:R-:W-:Y:S01]  /*0230*/  @P2 IMAD.WIDE.U32 R10, R3.reuse, 0x20, R10 ;  /* 0x00000020030a2825 */ /* 0x041fe200078e000a */
[----:B------:R-:W-:Y:S02]  /*0240*/  @P2 IADD3 R3, PT, PT, R3, 0x80, RZ ;  /* 0x0000008003032810 */ /* 0x000fe40007ffe0ff */
[----:B------:R1:W5:Y:S04]  /*0250*/  @P1 LDG.E.128 R240, desc[UR20][R8.64+0x10] ;  /* 0x0000101408f01981 */ /* 0x000368000c1e1d00 */
[----:B------:R1:W5:Y:S01]  /*0260*/  @P2 LDG.E.128 R236, desc[UR20][R10.64] ;  /* 0x000000140aec2981 */ /* 0x000362000c1e1d00 */
[C---:B------:R-:W-:Y:S01]  /*0270*/  @P3 IMAD.WIDE.U32 R12, R3.reuse, 0x20, R12 ;  /* 0x00000020030c3825 */ /* 0x040fe200078e000c */
[----:B------:R-:W-:-:S02]  /*0280*/  @P3 IADD3 R3, PT, PT, R3, 0x80, RZ ;  /* 0x0000008003033810 */ /* 0x000fc40007ffe0ff */
[----:B------:R1:W5:Y:S04]  /*0290*/  @P2 LDG.E.128 R232, desc[UR20][R10.64+0x10] ;  /* 0x000010140ae82981 */ /* 0x000368000c1e1d00 */
        /* <DEDUP_REMOVED lines=97> */
.L_x_10710:
[----:B0-----:R-:W-:Y:S02]  /*08b0*/  UIMAD.WIDE UR10, UR28, 0x4, UR18 ;  /* 0x000000041c0a78a5 */ /* 0x001fe4000f8e0212 */
[----:B------:R-:W-:-:S04]  /*08c0*/  UIMAD.WIDE UR8, UR28, 0x4, UR14 ;  /* 0x000000041c0878a5 */ /* 0x000fc8000f8e020e */
[----:B--234-:R-:W-:Y:S02]  /*08d0*/  MOV R144, UR10 ;  /* 0x0000000a00907c02 */ /* 0x01cfe40008000f00 */
[----:B------:R-:W-:Y:S01]  /*08e0*/  MOV R145, UR11 ;  /* 0x0000000b00917c02 */ /* 0x000fe20008000f00 */
[----:B------:R-:W-:-:S04]  /*08f0*/  UIMAD.WIDE UR10, UR28, 0x4, UR16 ;  /* 0x000000041c0a78a5 */ /* 0x000fc8000f8e0210 */
[----:B------:R0:W2:Y:S02]  /*0900*/  LDG.E R146, desc[UR20][R144.64] ;  /* 0x0000001490927981 */ /* 0x0000a4000c1e1900 */
[----:B0-----:R-:W-:Y:S02]  /*0910*/  MOV R144, UR8 ;  /* 0x0000000800907c02 */ /* 0x001fe40008000f00 */
[----:B------:R-:W-:-:S05]  /*0920*/  MOV R145, UR9 ;  /* 0x0000000900917c02 */ /* 0x000fca0008000f00 */
[----:B------:R0:W3:Y:S02]  /*0930*/  LDG.E R3, desc[UR20][R144.64] ;  /* 0x0000001490037981 */ /* 0x0000e4000c1e1900 */
[----:B0-----:R-:W-:Y:S02]  /*0940*/  MOV R144, UR10 ;  /* 0x0000000a00907c02 */ /* 0x001fe40008000f00 */
        /* <DEDUP_REMOVED lines=41> */
[----:B------:R-:W-:Y:S02]  /*0be0*/  MOV R146, UR10 ;  /* 0x0000000a00927c02 */ /* 0x000fe40008000f00 */
[-C--:B------:R-:W-:Y:S02]  /*0bf0*/  LEA.HI.SX32 R3, R144, R215.reuse, 0x1d ;  /* 0x000000d790037211 */ /* 0x080fe400078feaff */
        /* <DEDUP_REMOVED lines=23> */
[----:B------:R-:W-:Y:S01]  /*0d70*/  IADD3 R209, PT, PT, R209, 0x80, RZ ;  /* 0x00000080d1d17810 */ /* 0x000fe20007ffe0ff */
[--C-:B--2---:R-:W-:Y:S02]  /*0d80*/  HADD2.F32 R0, -RZ, R144.reuse.H0_H0 ;  /* 0x20000090ff007230 */ /* 0x104fe40000004100 */
[----:B------:R-:W-:Y:S02]  /*0d90*/  HADD2.F32 R182, -RZ, R144.H1_H1 ;  /* 0x30000090ffb67230 */ /* 0x000fe40000004100 */
[----:B------:R-:W-:-:S02]  /*0da0*/  HADD2.F32 R181, -RZ, R145.H1_H1 ;  /* 0x30000091ffb57230 */ /* 0x000fc40000004100 */
[----:B------:R-:W-:Y:S01]  /*0db0*/  FADD.FTZ R0, R0, -UR33 ;  /* 0x8000002100007e21 */ /* 0x000fe20008010000 */
[--C-:B------:R-:W-:Y:S02]  /*0dc0*/  HADD2.F32 R178, -RZ, R146.reuse.H0_H0 ;  /* 0x20000092ffb27230 */ /* 0x100fe40000004100 */
[----:B------:R-:W-:Y:S02]  /*0dd0*/  HADD2.F32 R187, -RZ, R146.H1_H1 ;  /* 0x30000092ffbb7230 */ /* 0x000fe40000004100 */
[----:B------:R-:W-:Y:S01]  /*0de0*/  FADD.FTZ R146, R182, -UR33 ;  /* 0x80000021b6927e21 */ /* 0x000fe20008010000 */
[----:B------:R-:W-:Y:S02]  /*0df0*/  HADD2.F32 R180, -RZ, R145.H0_H0 ;  /* 0x20000091ffb47230 */ /* 0x000fe40000004100 */
[----:B------:R-:W-:Y:S01]  /*0e00*/  FADD.FTZ R182, R181, -UR33 ;  /* 0x80000021b5b67e21 */ /* 0x000fe20008010000 */
[----:B----4-:R-:W-:Y:S02]  /*0e10*/  HADD2.F32 R179, -RZ, R148.H0_H0 ;  /* 0x20000094ffb37230 */ /* 0x010fe40000004100 */
[----:B------:R-:W-:Y:S01]  /*0e20*/  FADD.FTZ R184, R178, -UR33 ;  /* 0x80000021b2b87e21 */ /* 0x000fe20008010000 */
[----:B------:R-:W-:Y:S01]  /*0e30*/  FMUL.FTZ R0, R0, UR31 ;  /* 0x0000001f00007c20 */ /* 0x000fe20008410000 */
[----:B------:R-:W-:-:S02]  /*0e40*/  HADD2.F32 R189, -RZ, R147.H0_H0 ;  /* 0x20000093ffbd7230 */ /* 0x000fc40000004100 */
[----:B------:R-:W-:Y:S02]  /*0e50*/  HADD2.F32 R191, -RZ, R147.H1_H1 ;  /* 0x30000093ffbf7230 */ /* 0x000fe40000004100 */
[----:B------:R-:W-:Y:S01]  /*0e60*/  FADD.FTZ R180, R180, -UR33 ;  /* 0x80000021b4b47e21 */ /* 0x000fe20008010000 */
[--C-:B------:R-:W-:Y:S02]  /*0e70*/  HADD2.F32 R144, -RZ, R149.reuse.H1_H1 ;  /* 0x30000095ff907230 */ /* 0x100fe40000004100 */
[----:B------:R-:W-:Y:S01]  /*0e80*/  FADD.FTZ R76, R76, R179 ;  /* 0x000000b34c4c7221 */ /* 0x000fe20000010000 */
[----:B------:R-:W-:Y:S02]  /*0e90*/  HADD2.F32 R147, -RZ, R150.H0_H0 ;  /* 0x20000096ff937230 */ /* 0x000fe40000004100 */
[-C--:B------:R-:W-:Y:S01]  /*0ea0*/  FFMA.FTZ R40, R0, R179.reuse, R40 ;  /* 0x000000b300287223 */ /* 0x080fe20000010028 */
[----:B------:R-:W-:Y:S02]  /*0eb0*/  HADD2.F32 R148, -RZ, R148.H1_H1 ;  /* 0x30000094ff947230 */ /* 0x000fe40000004100 */
[----:B------:R-:W-:Y:S01]  /*0ec0*/  FMUL.FTZ R182, R182, UR31 ;  /* 0x0000001fb6b67c20 */ /* 0x000fe20008410000 */
[----:B------:R-:W-:Y:S01]  /*0ed0*/  FMUL.FTZ R184, R184, UR31 ;  /* 0x0000001fb8b87c20 */ /* 0x000fe20008410000 */
[----:B------:R-:W-:Y:S01]  /*0ee0*/  FMUL.FTZ R179, R186, R179 ;  /* 0x000000b3bab37220 */ /* 0x000fe20000410000 */
[----:B------:R-:W-:-:S02]  /*0ef0*/  HADD2.F32 R183, -RZ, R149.H0_H0 ;  /* 0x20000095ffb77230 */ /* 0x000fc40000004100 */
[----:B------:R-:W-:Y:S01]  /*0f00*/  FMUL.FTZ R180, R180, UR31 ;  /* 0x0000001fb4b47c20 */ /* 0x000fe20008410000 */
[----:B------:R-:W-:Y:S01]  /*0f10*/  FADD.FTZ R79, R79, R144 ;  /* 0x000000904f4f7221 */ /* 0x000fe20000010000 */
[-C--:B------:R-:W-:Y:S01]  /*0f20*/  FFMA.FTZ R43, R182, R144.reuse, R43 ;  /* 0x00000090b62b7223 */ /* 0x080fe2000001002b */
[----:B---3--:R-:W-:Y:S01]  /*0f30*/  FMUL.FTZ R185, R252, R144 ;  /* 0x00000090fcb97220 */ /* 0x008fe20000410000 */
[----:B------:R-:W-:Y:S01]  /*0f40*/  FADD.FTZ R80, R80, R147 ;  /* 0x0000009350507221 */ /* 0x000fe20000010000 */
[-C--:B------:R-:W-:Y:S01]  /*0f50*/  FFMA.FTZ R44, R184, R147.reuse, R44 ;  /* 0x00000093b82c7223 */ /* 0x080fe2000001002c */
[----:B-----5:R-:W-:Y:S01]  /*0f60*/  FMUL.FTZ R186, R248, R147 ;  /* 0x00000093f8ba7220 */ /* 0x020fe20000410000 */
[----:B------:R-:W-:Y:S01]  /*0f70*/  FMUL.FTZ R178, R146, UR31 ;  /* 0x0000001f92b27c20 */ /* 0x000fe20008410000 */
[----:B------:R-:W-:Y:S01]  /*0f80*/  FMUL.FTZ R181, R188, R148 ;  /* 0x00000094bcb57220 */ /* 0x000fe20000410000 */
[----:B------:R-:W-:Y:S01]  /*0f90*/  FADD.FTZ R144, RZ, R179 ;  /* 0x000000b3ff907221 */ /* 0x000fe20000010000 */
[----:B------:R-:W-:Y:S01]  /*0fa0*/  FFMA.FTZ R147, R0, R179, RZ ;  /* 0x000000b300937223 */ /* 0x000fe200000100ff */
[----:B------:R-:W-:Y:S01]  /*0fb0*/  FADD.FTZ R78, R78, R183 ;  /* 0x000000b74e4e7221 */ /* 0x000fe20000010000 */
[-C--:B------:R-:W-:Y:S01]  /*0fc0*/  FFMA.FTZ R42, R180, R183.reuse, R42 ;  /* 0x000000b7b42a7223 */ /* 0x080fe2000001002a */
[----:B------:R-:W-:Y:S01]  /*0fd0*/  FMUL.FTZ R183, R190, R183 ;  /* 0x000000b7beb77220 */ /* 0x000fe20000410000 */
        /* <DEDUP_REMOVED lines=8> */
[--C-:B------:R-:W-:Y:S02]  /*1060*/  HADD2.F32 R145, -RZ, R151.reuse.H0_H0 ;  /* 0x20000097ff917230 */ /* 0x100fe40000004100 */
[----:B------:R-:W-:Y:S01]  /*1070*/  FADD.FTZ R191, R191, -UR33 ;  /* 0x80000021bfbf7e21 */ /* 0x000fe20008010000 */
[----:B------:R-:W-:Y:S01]  /*1080*/  FADD.FTZ R189, R189, -UR33 ;  /* 0x80000021bdbd7e21 */ /* 0x000fe20008010000 */
[----:B------:R-:W-:Y:S01]  /*1090*/  FMUL.FTZ R187, R187, UR31 ;  /* 0x0000001fbbbb7c20 */ /* 0x000fe20008410000 */
[----:B------:R-:W-:Y:S01]  /*10a0*/  FMUL.FTZ R188, R249, R150 ;  /* 0x00000096f9bc7220 */ /* 0x000fe20000410000 */
[----:B------:R-:W-:Y:S01]  /*10b0*/  FADD.FTZ R149, R149, R186 ;  /* 0x000000ba95957221 */ /* 0x000fe20000010000 */
[----:B------:R-:W-:Y:S01]  /*10c0*/  FFMA.FTZ R144, R184, R186, R147 ;  /* 0x000000bab8907223 */ /* 0x000fe20000010093 */
[----:B------:R-:W-:-:S02]  /*10d0*/  HADD2.F32 R192, -RZ, R151.H1_H1 ;  /* 0x30000097ffc07230 */ /* 0x000fc40000004100 */
[----:B------:R-:W-:Y:S01]  /*10e0*/  FMUL.FTZ R191, R191, UR31 ;  /* 0x0000001fbfbf7c20 */ /* 0x000fe20008410000 */
[----:B------:R-:W-:Y:S01]  /*10f0*/  FMUL.FTZ R189, R189, UR31 ;  /* 0x0000001fbdbd7c20 */ /* 0x000fe20008410000 */
[-C--:B------:R-:W-:Y:S01]  /*1100*/  FMUL.FTZ R190, R250, R145.reuse ;  /* 0x00000091fabe7220 */ /* 0x080fe20000410000 */
        /* <DEDUP_REMOVED lines=15> */
.L_x_10529:
[----:B------:R-:W-:Y:S05]  /*1200*/  BSYNC.RECONVERGENT B1 ;  /* 0x0000000000017941 */ /* 0x000fea0003800200 */
.L_x_10528:
        /* <DEDUP_REMOVED lines=16> */
[----:B------:R-:W-:Y:S02]  /*1310*/  IADD3 R211, PT, PT, R211, 0x80, RZ ;  /* 0x00000080d3d37810 */ /* 0x000fe40007ffe0ff */
[----:B------:R-:W-:Y:S02]  /*1320*/  IADD3 R210, PT, PT, R210, 0x80, RZ ;  /* 0x00000080d2d27810 */ /* 0x000fe40007ffe0ff */
[----:B------:R-:W-:Y:S01]  /*1330*/  IADD3 R209, PT, PT, R209, 0x80, RZ ;  /* 0x00000080d1d17810 */ /* 0x000fe20007ffe0ff */
[--C-:B----4-:R-:W-:Y:S02]  /*1340*/  HADD2.F32 R193, -RZ, R144.reuse.H0_H0 ;  /* 0x20000090ffc17230 */ /* 0x110fe40000004100 */
[----:B------:R-:W-:Y:S02]  /*1350*/  HADD2.F32 R194, -RZ, R144.H1_H1 ;  /* 0x30000090ffc27230 */ /* 0x000fe40000004100 */
[----:B------:R-:W-:-:S02]  /*1360*/  HADD2.F32 R144, -RZ, R145.H0_H0 ;  /* 0x20000091ff907230 */ /* 0x000fc40000004100 */
[----:B------:R-:W-:Y:S01]  /*1370*/  FADD.FTZ R193, R193, -UR33 ;  /* 0x80000021c1c17e21 */ /* 0x000fe20008010000 */
[----:B------:R-:W-:Y:S02]  /*1380*/  HADD2.F32 R145, -RZ, R145.H1_H1 ;  /* 0x30000091ff917230 */ /* 0x000fe40000004100 */
[----:B------:R-:W-:Y:S01]  /*1390*/  FADD.FTZ R194, R194, -UR33 ;  /* 0x80000021c2c27e21 */ /* 0x000fe20008010000 */
[--C-:B--2---:R-:W-:Y:S02]  /*13a0*/  HADD2.F32 R195, -RZ, R148.reuse.H0_H0 ;  /* 0x20000094ffc37230 */ /* 0x104fe40000004100 */
[----:B------:R-:W-:Y:S01]  /*13b0*/  FMUL.FTZ R193, R193, UR31 ;  /* 0x0000001fc1c17c20 */ /* 0x000fe20008410000 */
[----:B------:R-:W-:Y:S02]  /*13c0*/  HADD2.F32 R148, -RZ, R148.H1_H1 ;  /* 0x30000094ff947230 */ /* 0x000fe40000004100 */
[----:B------:R-:W-:Y:S01]  /*13d0*/  FADD.FTZ R144, R144, -UR33 ;  /* 0x8000002190907e21 */ /* 0x000fe20008010000 */
[----:B------:R-:W-:Y:S01]  /*13e0*/  FADD.FTZ R145, R145, -UR33 ;  /* 0x8000002191917e21 */ /* 0x000fe20008010000 */
[----:B------:R-:W-:Y:S01]  /*13f0*/  FADD.FTZ R84, R84, R195 ;  /* 0x000000c354547221 */ /* 0x000fe20000010000 */
[-C--:B------:R-:W-:Y:S01]  /*1400*/  FFMA.FTZ R48, R193, R195.reuse, R48 ;  /* 0x000000c3c1307223 */ /* 0x080fe20000010030 */
[----:B-----5:R-:W-:Y:S01]  /*1410*/  FMUL.FTZ R195, R244, R195 ;  /* 0x000000c3f4c37220 */ /* 0x020fe20000410000 */
[----:B------:R-:W-:-:S02]  /*1420*/  HADD2.F32 R200, -RZ, R146.H0_H0 ;  /* 0x20000092ffc87230 */ /* 0x000fc40000004100 */
[----:B------:R-:W-:Y:S01]  /*1430*/  FMUL.FTZ R196, R144, UR31 ;  /* 0x0000001f90c47c20 */ /* 0x000fe20008410000 */
[--C-:B------:R-:W-:Y:S02]  /*1440*/  HADD2.F32 R199, -RZ, R149.reuse.H0_H0 ;  /* 0x20000095ffc77230 */ /* 0x100fe40000004100 */
[----:B------:R-:W-:Y:S01]  /*1450*/  FMUL.FTZ R198, R145, UR31 ;  /* 0x0000001f91c67c20 */ /* 0x000fe20008410000 */
[----:B------:R-:W-:Y:S01]  /*1460*/  FMUL.FTZ R194, R194, UR31 ;  /* 0x0000001fc2c27c20 */ /* 0x000fe20008410000 */
[----:B------:R-:W-:Y:S01]  /*1470*/  FMUL.FTZ R197, R245, R148 ;  /* 0x00000094f5c57220 */ /* 0x000fe20000410000 */
[----:B------:R-:W-:Y:S01]  /*1480*/  FADD.FTZ R144, R213, R195 ;  /* 0x000000c3d5907221 */ /* 0x000fe20000010000 */
[----:B------:R-:W-:Y:S01]  /*1490*/  FFMA.FTZ R145, R193, R195, R212 ;  /* 0x000000c3c1917223 */ /* 0x000fe200000100d4 */
        /* <DEDUP_REMOVED lines=8> */
[----:B------:R-:W-:Y:S01]  /*1520*/  FMUL.FTZ R200, R200, UR31 ;  /* 0x0000001fc8c87c20 */ /* 0x000fe20008410000 */
[----:B------:R-:W-:Y:S02]  /*1530*/  HADD2.F32 R202, -RZ, R150.H0_H0 ;  /* 0x20000096ffca7230 */ /* 0x000fe40000004100 */
[----:B------:R-:W-:Y:S01]  /*1540*/  FMUL.FTZ R201, R247, R149 ;  /* 0x00000095f7c97220 */ /* 0x000fe20000410000 */
[----:B------:R-:W-:Y:S02]  /*1550*/  HADD2.F32 R203, -RZ, R146.H1_H1 ;  /* 0x30000092ffcb7230 */ /* 0x000fe40000004100 */
[----:B------:R-:W-:Y:S01]  /*1560*/  FADD.FTZ R144, R144, R199 ;  /* 0x000000c790907221 */ /* 0x000fe20000010000 */
[----:B------:R-:W-:Y:S01]  /*1570*/  FFMA.FTZ R145, R196, R199, R145 ;  /* 0x000000c7c4917223 */ /* 0x000fe20000010091 */
[----:B------:R-:W-:Y:S02]  /*1580*/  HADD2.F32 R207, -RZ, R147.H1_H1 ;  /* 0x30000093ffcf7230 */ /* 0x000fe40000004100 */
[----:B------:R-:W-:Y:S01]  /*1590*/  FADD.FTZ R205, R205, -UR33 ;  /* 0x80000021cdcd7e21 */ /* 0x000fe20008010000 */
[----:B------:R-:W-:-:S02]  /*15a0*/  HADD2.F32 R150, -RZ, R150.H1_H1 ;  /* 0x30000096ff967230 */ /* 0x000fc40000004100 */
[----:B------:R-:W-:Y:S01]  /*15b0*/  FADD.FTZ R88, R88, R202 ;  /* 0x000000ca58587221 */ /* 0x000fe20000010000 */
[-C--:B------:R-:W-:Y:S01]  /*15c0*/  FFMA.FTZ R52, R200, R202.reuse, R52 ;  /* 0x000000cac8347223 */ /* 0x080fe20000010034 */
[----:B------:R-:W-:Y:S01]  /*15d0*/  FADD.FTZ R203, R203, -UR33 ;  /* 0x80000021cbcb7e21 */ /* 0x000fe20008010000 */
[----:B------:R-:W-:Y:S01]  /*15e0*/  FMUL.FTZ R202, R240, R202 ;  /* 0x000000caf0ca7220 */ /* 0x000fe20000410000 */
[----:B------:R-:W-:Y:S01]  /*15f0*/  FADD.FTZ R147, R144, R201 ;  /* 0x000000c990937221 */ /* 0x000fe20000010000 */
[----:B------:R-:W-:Y:S01]  /*1600*/  FFMA.FTZ R145, R198, R201, R145 ;  /* 0x000000c9c6917223 */ /* 0x000fe20000010091 */
[--C-:B------:R-:W-:Y:S02]  /*1610*/  HADD2.F32 R206, -RZ, R151.reuse.H0_H0 ;  /* 0x20000097ffce7230 */ /* 0x100fe40000004100 */
[----:B------:R-:W-:Y:S01]  /*1620*/  FMUL.FTZ R205, R205, UR31 ;  /* 0x0000001fcdcd7c20 */ /* 0x000fe20008410000 */
[----:B------:R-:W-:Y:S01]  /*1630*/  FMUL.FTZ R203, R203, UR31 ;  /* 0x0000001fcbcb7c20 */ /* 0x000fe20008410000 */
[----:B------:R-:W-:Y:S01]  /*1640*/  FMUL.FTZ R204, R241, R150 ;  /* 0x00000096f1cc7220 */ /* 0x000fe20000410000 */
[----:B------:R-:W-:Y:S01]  /*1650*/  FADD.FTZ R147, R147, R202 ;  /* 0x000000ca93937221 */ /* 0x000fe20000010000 */
[----:B------:R-:W-:Y:S01]  /*1660*/  FFMA.FTZ R144, R200, R202, R145 ;  /* 0x000000cac8907223 */ /* 0x000fe20000010091 */
[----:B------:R-:W-:-:S02]  /*1670*/  HADD2.F32 R151, -RZ, R151.H1_H1 ;  /* 0x30000097ff977230 */ /* 0x000fc40000004100 */
[----:B------:R-:W-:Y:S01]  /*1680*/  FADD.FTZ R90, R90, R206 ;  /* 0x000000ce5a5a7221 */ /* 0x000fe20000010000 */
[-C--:B------:R-:W-:Y:S01]  /*1690*/  FFMA.FTZ R54, R205, R206.reuse, R54 ;  /* 0x000000cecd367223 */ /* 0x080fe20000010036 */
[----:B------:R-:W-:Y:S01]  /*16a0*/  FADD.FTZ R207, R207, -UR33 ;  /* 0x80000021cfcf7e21 */ /* 0x000fe20008010000 */
        /* <DEDUP_REMOVED lines=17> */
.L_x_10531:
[----:B------:R-:W-:Y:S05]  /*17c0*/  BSYNC.RECONVERGENT B1 ;  /* 0x0000000000017941 */ /* 0x000fea0003800200 */
.L_x_10530:
        /* <DEDUP_REMOVED lines=24> */
[--C-:B------:R-:W-:Y:S02]  /*1950*/  HADD2.F32 R146, -RZ, R6.reuse.H0_H0 ;  /* 0x20000006ff927230 */ /* 0x100fe40000004100 */
[----:B------:R-:W-:Y:S02]  /*1960*/  HADD2.F32 R145, -RZ, R6.H1_H1 ;  /* 0x30000006ff917230 */ /* 0x000fe40000004100 */
[--C-:B------:R-:W-:Y:S02]  /*1970*/  HADD2.F32 R5, -RZ, R7.reuse.H0_H0 ;  /* 0x20000007ff057230 */ /* 0x100fe40000004100 */
[----:B------:R-:W-:Y:S02]  /*1980*/  HADD2.F32 R18, -RZ, R7.H1_H1 ;  /* 0x30000007ff127230 */ /* 0x000fe40000004100 */
[----:B------:R-:W-:Y:S01]  /*1990*/  FADD.FTZ R7, R4, -UR33 ;  /* 0x8000002104077e21 */ /* 0x000fe20008010000 */
[----:B----4-:R-:W-:-:S02]  /*19a0*/  HADD2.F32 R6, -RZ, R8.H0_H0 ;  /* 0x20000008ff067230 */ /* 0x010fc40000004100 */
[----:B------:R-:W-:Y:S01]  /*19b0*/  FMUL.FTZ R4, R148, UR31 ;  /* 0x0000001f94047c20 */ /* 0x000fe20008410000 */
[--C-:B0-----:R-:W-:Y:S02]  /*19c0*/  HADD2.F32 R13, -RZ, R10.reuse.H0_H0 ;  /* 0x2000000aff0d7230 */ /* 0x101fe40000004100 */
[----:B------:R-:W-:Y:S01]  /*19d0*/  FMUL.FTZ R7, R7, UR31 ;  /* 0x0000001f07077c20 */ /* 0x000fe20008410000 */
[----:B------:R-:W-:Y:S02]  /*19e0*/  HADD2.F32 R15, -RZ, R10.H1_H1 ;  /* 0x3000000aff0f7230 */ /* 0x000fe40000004100 */
[----:B------:R-:W-:Y:S01]  /*19f0*/  FADD.FTZ R10, R16, -UR33 ;  /* 0x80000021100a7e21 */ /* 0x000fe20008010000 */
[----:B------:R-:W-:Y:S02]  /*1a00*/  HADD2.F32 R8, -RZ, R8.H1_H1 ;  /* 0x30000008ff087230 */ /* 0x000fe40000004100 */
[----:B------:R-:W-:Y:S01]  /*1a10*/  FADD.FTZ R16, R5, -UR33 ;  /* 0x8000002105107e21 */ /* 0x000fe20008010000 */
[----:B------:R-:W-:Y:S01]  /*1a20*/  FADD.FTZ R92, R92, R6 ;  /* 0x000000065c5c7221 */ /* 0x000fe20000010000 */
[----:B------:R-:W-:Y:S01]  /*1a30*/  FMUL.FTZ R5, R10, UR31 ;  /* 0x0000001f0a057c20 */ /* 0x000fe20008410000 */
[-C--:B------:R-:W-:Y:S01]  /*1a40*/  FFMA.FTZ R56, R4, R6.reuse, R56 ;  /* 0x0000000604387223 */ /* 0x080fe20000010038 */
[----:B-----5:R-:W-:Y:S01]  /*1a50*/  FMUL.FTZ R6, R236, R6 ;  /* 0x00000006ec067220 */ /* 0x020fe20000410000 */
[----:B------:R-:W-:-:S02]  /*1a60*/  HADD2.F32 R144, -RZ, R9.H0_H0 ;  /* 0x20000009ff907230 */ /* 0x000fc40000004100 */
[----:B------:R-:W-:Y:S01]  /*1a70*/  FADD.FTZ R93, R93, R8 ;  /* 0x000000085d5d7221 */ /* 0x000fe20000010000 */
[----:B------:R-:W-:Y:S02]  /*1a80*/  HADD2.F32 R12, -RZ, R9.H1_H1 ;  /* 0x30000009ff0c7230 */ /* 0x000fe40000004100 */
[----:B------:R-:W-:Y:S01]  /*1a90*/  FADD.FTZ R9, R147, -UR33 ;  /* 0x8000002193097e21 */ /* 0x000fe20008010000 */
[-C--:B------:R-:W-:Y:S01]  /*1aa0*/  FFMA.FTZ R57, R5, R8.reuse, R57 ;  /* 0x0000000805397223 */ /* 0x080fe20000010039 */
[----:B------:R-:W-:Y:S01]  /*1ab0*/  FMUL.FTZ R8, R237, R8 ;  /* 0x00000008ed087220 */ /* 0x000fe20000410000 */
[----:B------:R-:W-:Y:S01]  /*1ac0*/  FADD.FTZ R213, R213, R6 ;  /* 0x00000006d5d57221 */ /* 0x000fe20000010000 */
[----:B------:R-:W-:Y:S01]  /*1ad0*/  FFMA.FTZ R212, R4, R6, R212 ;  /* 0x0000000604d47223 */ /* 0x000fe200000100d4 */
[--C-:B------:R-:W-:Y:S02]  /*1ae0*/  HADD2.F32 R17, -RZ, R11.reuse.H0_H0 ;  /* 0x2000000bff117230 */ /* 0x100fe40000004100 */
[----:B------:R-:W-:Y:S01]  /*1af0*/  FMUL.FTZ R9, R9, UR31 ;  /* 0x0000001f09097c20 */ /* 0x000fe20008410000 */
[----:B------:R-:W-:-:S02]  /*1b00*/  HADD2.F32 R19, -RZ, R11.H1_H1 ;  /* 0x3000000bff137230 */ /* 0x000fc40000004100 */
[----:B------:R-:W-:Y:S01]  /*1b10*/  FADD.FTZ R11, R146, -UR33 ;  /* 0x80000021920b7e21 */ /* 0x000fe20008010000 */
[----:B------:R-:W-:Y:S01]  /*1b20*/  FMUL.FTZ R10, R238, R144 ;  /* 0x00000090ee0a7220 */ /* 0x000fe20000410000 */
[----:B------:R-:W-:Y:S01]  /*1b30*/  FADD.FTZ R213, R213, R8 ;  /* 0x00000008d5d57221 */ /* 0x000fe20000010000 */
[----:B------:R-:W-:Y:S01]  /*1b40*/  FFMA.FTZ R212, R5, R8, R212 ;  /* 0x0000000805d47223 */ /* 0x000fe200000100d4 */
[----:B------:R-:W-:Y:S01]  /*1b50*/  FADD.FTZ R14, R145, -UR33 ;  /* 0x80000021910e7e21 */ /* 0x000fe20008010000 */
[----:B------:R-:W-:Y:S01]  /*1b60*/  FADD.FTZ R95, R95, R12 ;  /* 0x0000000c5f5f7221 */ /* 0x000fe20000010000 */
[----:B------:R-:W-:Y:S01]  /*1b70*/  FMUL.FTZ R11, R11, UR31 ;  /* 0x0000001f0b0b7c20 */ /* 0x000fe20008410000 */
[-C--:B------:R-:W-:Y:S01]  /*1b80*/  FFMA.FTZ R59, R9, R12.reuse, R59 ;  /* 0x0000000c093b7223 */ /* 0x080fe2000001003b */
[----:B------:R-:W-:Y:S01]  /*1b90*/  FMUL.FTZ R12, R239, R12 ;  /* 0x0000000cef0c7220 */ /* 0x000fe20000410000 */
[----:B------:R-:W-:Y:S01]  /*1ba0*/  FADD.FTZ R213, R213, R10 ;  /* 0x0000000ad5d57221 */ /* 0x000fe20000010000 */
[C---:B------:R-:W-:Y:S01]  /*1bb0*/  FFMA.FTZ R212, R7.reuse, R10, R212 ;  /* 0x0000000a07d47223 */ /* 0x040fe200000100d4 */
[----:B------:R-:W-:Y:S01]  /*1bc0*/  FADD.FTZ R94, R94, R144 ;  /* 0x000000905e5e7221 */ /* 0x000fe20000010000 */
        /* <DEDUP_REMOVED lines=27> */
.L_x_10533:
[----:B------:R-:W-:Y:S05]  /*1d80*/  BSYNC.RECONVERGENT B1 ;  /* 0x0000000000017941 */ /* 0x000fea0003800200 */
.L_x_10532:
        /* <DEDUP_REMOVED lines=29> */
[----:B--2---:R-:W-:-:S02]  /*1f60*/  HADD2.F32 R22, -RZ, R24.H0_H0 ;  /* 0x20000018ff167230 */ /* 0x004fc40000004100 */
        /* <DEDUP_REMOVED lines=61> */
.L_x_10535:
[----:B------:R-:W-:Y:S05]  /*2340*/  BSYNC.RECONVERGENT B1 ;  /* 0x0000000000017941 */ /* 0x000fea0003800200 */
.L_x_10534:
        /* <DEDUP_REMOVED lines=11> */
[----:B------:R-:W5:Y:S07]  /*2400*/  LDG.E.64 R170, desc[UR20][R152.64] ;  /* 0x0000001498aa7981 */ /* 0x000f6e000c1e1b00 */
[----:B------:R-:W0:Y:S02]  /*2410*/  @P4 LDC.64 R154, c[0x0][0x438] ;  /* 0x00010e00ff9a4b82 */ /* 0x000e240000000a00 */
[----:B0-----:R-:W-:-:S05]  /*2420*/  @P4 IMAD.WIDE.U32 R154, R209, 0x10, R154 ;  /* 0x00000010d19a4825 */ /* 0x001fca00078e009a */
[----:B------:R0:W5:Y:S01]  /*2430*/  @P4 LDG.E.128 R36, desc[UR20][R154.64] ;  /* 0x000000149a244981 */ /* 0x000162000c1e1d00 */
[----:B----4-:R-:W-:Y:S02]  /*2440*/  HADD2.F32 R173, -RZ, R144.H0_H0 ;  /* 0x20000090ffad7230 */ /* 0x010fe40000004100 */
[--C-:B------:R-:W-:Y:S02]  /*2450*/  HADD2.F32 R156, -RZ, R146.reuse.H0_H0 ;  /* 0x20000092ff9c7230 */ /* 0x100fe40000004100 */
[----:B------:R-:W-:Y:S02]  /*2460*/  HADD2.F32 R160, -RZ, R146.H1_H1 ;  /* 0x30000092ffa07230 */ /* 0x000fe40000004100 */
[----:B------:R-:W-:Y:S02]  /*2470*/  HADD2.F32 R174, -RZ, R144.H1_H1 ;  /* 0x30000090ffae7230 */ /* 0x000fe40000004100 */
[----:B------:R-:W-:Y:S02]  /*2480*/  HADD2.F32 R172, -RZ, R145.H1_H1 ;  /* 0x30000091ffac7230 */ /* 0x000fe40000004100 */
[----:B------:R-:W-:-:S02]  /*2490*/  HADD2.F32 R159, -RZ, R147.H0_H0 ;  /* 0x20000093ff9f7230 */ /* 0x000fc40000004100 */
[----:B------:R-:W-:Y:S02]  /*24a0*/  HADD2.F32 R146, -RZ, R147.H1_H1 ;  /* 0x30000093ff927230 */ /* 0x000fe40000004100 */
[----:B------:R-:W-:Y:S01]  /*24b0*/  FADD.FTZ R173, R173, -UR33 ;  /* 0x80000021adad7e21 */ /* 0x000fe20008010000 */
[--C-:B--2---:R-:W-:Y:S02]  /*24c0*/  HADD2.F32 R147, -RZ, R148.reuse.H0_H0 ;  /* 0x20000094ff937230 */ /* 0x104fe40000004100 */
[----:B------:R-:W-:Y:S01]  /*24d0*/  FADD.FTZ R177, R156, -UR33 ;  /* 0x800000219cb17e21 */ /* 0x000fe20008010000 */
[----:B------:R-:W-:Y:S02]  /*24e0*/  HADD2.F32 R161, -RZ, R145.H0_H0 ;  /* 0x20000091ffa17230 */ /* 0x000fe40000004100 */
[----:B------:R-:W-:Y:S01]  /*24f0*/  FADD.FTZ R174, R174, -UR33 ;  /* 0x80000021aeae7e21 */ /* 0x000fe20008010000 */
[----:B------:R-:W-:Y:S02]  /*2500*/  HADD2.F32 R148, -RZ, R148.H1_H1 ;  /* 0x30000094ff947230 */ /* 0x000fe40000004100 */
[----:B------:R-:W-:Y:S01]  /*2510*/  FADD.FTZ R175, R172, -UR33 ;  /* 0x80000021acaf7e21 */ /* 0x000fe20008010000 */
[----:B------:R-:W-:Y:S01]  /*2520*/  FADD.FTZ R156, R160, -UR33 ;  /* 0x80000021a09c7e21 */ /* 0x000fe20008010000 */
[----:B------:R-:W-:Y:S01]  /*2530*/  FMUL.FTZ R160, R173, UR31 ;  /* 0x0000001fada07c20 */ /* 0x000fe20008410000 */
[----:B-----5:R-:W-:Y:S01]  /*2540*/  FMUL.FTZ R172, R220, R147 ;  /* 0x00000093dcac7220 */ /* 0x020fe20000410000 */
[----:B------:R-:W-:-:S02]  /*2550*/  HADD2.F32 R145, -RZ, R149.H0_H0 ;  /* 0x20000095ff917230 */ /* 0x000fc40000004100 */
[----:B------:R-:W-:Y:S02]  /*2560*/  HADD2.F32 R144, -RZ, R149.H1_H1 ;  /* 0x30000095ff907230 */ /* 0x000fe40000004100 */
[----:B------:R-:W-:Y:S01]  /*2570*/  FADD.FTZ R149, R161, -UR33 ;  /* 0x80000021a1957e21 */ /* 0x000fe20008010000 */
[----:B------:R-:W-:Y:S01]  /*2580*/  FMUL.FTZ R161, R174, UR31 ;  /* 0x0000001faea17c20 */ /* 0x000fe20008410000 */
[----:B------:R-:W-:Y:S01]  /*2590*/  FMUL.FTZ R174, R221, R148 ;  /* 0x00000094ddae7220 */ /* 0x000fe20000410000 */
[----:B------:R-:W-:Y:S01]  /*25a0*/  FADD.FTZ R213, R213, R172 ;  /* 0x000000acd5d57221 */ /* 0x000fe20000010000 */
[----:B------:R-:W-:Y:S01]  /*25b0*/  FFMA.FTZ R212, R160, R172, R212 ;  /* 0x000000aca0d47223 */ /* 0x000fe200000100d4 */
[----:B------:R-:W-:Y:S01]  /*25c0*/  FMUL.FTZ R175, R175, UR31 ;  /* 0x0000001fafaf7c20 */ /* 0x000fe20008410000 */
[----:B------:R-:W-:Y:S01]  /*25d0*/  FMUL.FTZ R173, R149, UR31 ;  /* 0x0000001f95ad7c20 */ /* 0x000fe20008410000 */
[----:B------:R-:W-:Y:S01]  /*25e0*/  FMUL.FTZ R176, R222, R145 ;  /* 0x00000091deb07220 */ /* 0x000fe20000410000 */
[----:B------:R-:W-:Y:S01]  /*25f0*/  FADD.FTZ R213, R213, R174 ;  /* 0x000000aed5d57221 */ /* 0x000fe20000010000 */
[----:B------:R-:W-:Y:S01]  /*2600*/  FFMA.FTZ R212, R161, R174, R212 ;  /* 0x000000aea1d47223 */ /* 0x000fe200000100d4 */
[----:B------:R-:W-:-:S02]  /*2610*/  HADD2.F32 R157, -RZ, R150.H0_H0 ;  /* 0x20000096ff9d7230 */ /* 0x000fc40000004100 */
[----:B0-----:R-:W-:Y:S01]  /*2620*/  FADD.FTZ R154, R159, -UR33 ;  /* 0x800000219f9a7e21 */ /* 0x001fe20008010000 */
        /* <DEDUP_REMOVED lines=15> */
[----:B------:R-:W-:Y:S01]  /*2720*/  FFMA.FTZ R138, R173, R145, R138 ;  /* 0x00000091ad8a7223 */ /* 0x000fe2000001008a */
        /* <DEDUP_REMOVED lines=26> */
.L_x_10527:
        /* <DEDUP_REMOVED lines=15> */
[----:B------:R-:W-:Y:S02]  /*29c0*/  MOV R144, UR7 ;  /* 0x0000000700907c02 */ /* 0x000fe40008000f00 */
[----:B------:R-:W-:Y:S02]  /*29d0*/  MOV R151, R3 ;  /* 0x0000000300977202 */ /* 0x000fe40000000f00 */
        /* <DEDUP_REMOVED lines=14> */
[----:B------:R-:W-:-:S05]  /*2ac0*/  @P1 IADD3 R150, PT, PT, R150, 0x80, RZ ;  /* 0x0000008096961810 */ /* 0x000fca0007ffe0ff */
        /* <DEDUP_REMOVED lines=15> */
.L_x_10537:
        /* <DEDUP_REMOVED lines=23> */
[----:B------:R-:W-:Y:S02]  /*2d30*/  @P0 IADD3 R151, PT, PT, R151, 0x80, RZ ;  /* 0x0000008097970810 */ /* 0x000fe40007ffe0ff */
        /* <DEDUP_REMOVED lines=9> */
[----:B------:R-:W-:Y:S02]  /*2dd0*/  @P2 IADD3 R151, PT, PT, R151, 0x80, RZ ;  /* 0x0000008097972810 */ /* 0x000fe40007ffe0ff */
[----:B------:R-:W-:Y:S02]  /*2de0*/  @P3 IADD3 R150, PT, PT, R150, 0x80, RZ ;  /* 0x0000008096963810 */ /* 0x000fe40007ffe0ff */
[----:B------:R-:W-:Y:S02]  /*2df0*/  CS2R R212, SRZ ;  /* 0x0000000000d47805 */ /* 0x000fe4000001ff00 */
[----:B------:R-:W-:Y:S01]  /*2e00*/  P2R R214, PR, RZ, 0x10 ;  /* 0x00000010ffd67803 */ /* 0x000fe20000000000 */
[----:B0-----:R-:W0:Y:S01]  /*2e10*/  @P4 LDC.64 R144, c[0x0][0x3b0] ;  /* 0x0000ec00ff904b82 */ /* 0x001e220000000a00 */
[C---:B--2---:R-:W-:Y:S01]  /*2e20*/  @P3 IMAD.WIDE.U32 R210, R151.reuse, 0x10, R146 ;  /* 0x0000001097d23825 */ /* 0x044fe200078e0092 */
[----:B------:R-:W-:-:S04]  /*2e30*/  @P3 IADD3 R151, PT, PT, R151, 0x80, RZ ;  /* 0x0000008097973810 */ /* 0x000fc80007ffe0ff */
[----:B------:R2:W5:Y:S01]  /*2e40*/  @P3 LDG.E.128 R124, desc[UR20][R210.64] ;  /* 0x00000014d27c3981 */ /* 0x000562000c1e1d00 */
[----:B---3--:R-:W-:-:S05]  /*2e50*/  @P4 IMAD.WIDE.U32 R146, R151, 0x10, R148 ;  /* 0x0000001097924825 */ /* 0x008fca00078e0094 */
[----:B------:R2:W5:Y:S01]  /*2e60*/  @P4 LDG.E.128 R36, desc[UR20][R146.64] ;  /* 0x0000001492244981 */ /* 0x000562000c1e1d00 */
[----:B0-----:R-:W-:-:S05]  /*2e70*/  @P4 IMAD.WIDE.U32 R144, R150, 0x8, R144 ;  /* 0x0000000896904825 */ /* 0x001fca00078e0090 */
[----:B------:R2:W5:Y:S02]  /*2e80*/  @P4 LDG.E.64 R170, desc[UR20][R144.64] ;  /* 0x0000001490aa4981 */ /* 0x000564000c1e1b00 */
.L_x_10536:
[----:B------:R-:W-:Y:S05]  /*2e90*/  BSYNC.RECONVERGENT B0 ;  /* 0x0000000000007941 */ /* 0x000fea0003800200 */
.L_x_10526:
        /* <DEDUP_REMOVED lines=31> */
.L_x_10539:
[----:B------:R-:W-:Y:S05]  /*3090*/  BSYNC.RECONVERGENT B0 ;  /* 0x0000000000007941 */ /* 0x000fea0003800200 */
.L_x_10538:
        /* <DEDUP_REMOVED lines=19> */
[----:B------:R-:W-:Y:S02]  /*31d0*/  MOV R144, UR7 ;  /* 0x0000000700907c02 */ /* 0x000fe40008000f00 */
        /* <DEDUP_REMOVED lines=31> */
.L_x_10544:
        /* <DEDUP_REMOVED lines=12> */
.L_x_10545:
        /* <DEDUP_REMOVED lines=12> */
.L_x_10546:
        /* <DEDUP_REMOVED lines=12> */
.L_x_10547:
        /* <DEDUP_REMOVED lines=12> */
.L_x_10548:
        /* <DEDUP_REMOVED lines=12> */
.L_x_10549:
        /* <DEDUP_REMOVED lines=12> */
.L_x_10550:
        /* <DEDUP_REMOVED lines=14> */
.L_x_10543:
        /* <DEDUP_REMOVED lines=30> */
.L_x_10552:
[----:B------:R-:W-:Y:S05]  /*3b10*/  BRA.U !UP3, `(.L_x_10553) ;  /* 0x000000010b187547 */ /* 0x000fea000b800000 */
[----:B------:R-:W-:Y:S01]  /*3b20*/  FMUL.FTZ R148, R72, UR23 ;  /* 0x0000001748947c20 */ /* 0x000fe20008410000 */
[----:B-----5:R-:W-:-:S03]  /*3b30*/  LOP3.LUT P5, RZ, R164, 0xff00, RZ, 0xc0, !PT ;  /* 0x0000ff00a4ff7812 */ /* 0x020fc600078ac0ff */
[----:B------:R-:W-:-:S05]  /*3b40*/  FMUL.FTZ R148, R148, UR22 ;  /* 0x0000001694947c20 */ /* 0x000fca0008410000 */
[----:B------:R-:W-:-:S04]  /*3b50*/  FSEL R148, R148, RZ, P5 ;  /* 0x000000ff94947208 */ /* 0x000fc80002800000 */
[----:B------:R-:W-:-:S04]  /*3b60*/  F2FP.F16.F32.PACK_AB R148, RZ, R148 ;  /* 0x00000094ff94723e */ /* 0x000fc800000000ff */
[----:B------:R-:W-:-:S07]  /*3b70*/  PRMT R128, R128, 0x5410, R148 ;  /* 0x0000541080807816 */ /* 0x000fce0000000094 */
.L_x_10553:
[----:B------:R-:W-:Y:S05]  /*3b80*/  BRA.U !UP3, `(.L_x_10554) ;  /* 0x000000010b187547 */ /* 0x000fea000b800000 */
[----:B------:R-:W-:Y:S01]  /*3b90*/  FMUL.FTZ R148, R73, UR23 ;  /* 0x0000001749947c20 */ /* 0x000fe20008410000 */
[----:B-----5:R-:W-:-:S03]  /*3ba0*/  LOP3.LUT P5, RZ, R164, 0xff0000, RZ, 0xc0, !PT ;  /* 0x00ff0000a4ff7812 */ /* 0x020fc600078ac0ff */
[----:B------:R-:W-:-:S05]  /*3bb0*/  FMUL.FTZ R148, R148, UR22 ;  /* 0x0000001694947c20 */ /* 0x000fca0008410000 */
[----:B------:R-:W-:-:S04]  /*3bc0*/  FSEL R148, R148, RZ, P5 ;  /* 0x000000ff94947208 */ /* 0x000fc80002800000 */
[----:B------:R-:W-:-:S04]  /*3bd0*/  F2FP.F16.F32.PACK_AB R148, RZ, R148 ;  /* 0x00000094ff94723e */ /* 0x000fc800000000ff */
[----:B------:R-:W-:-:S07]  /*3be0*/  PRMT R129, R148, 0x7610, R129 ;  /* 0x0000761094817816 */ /* 0x000fce0000000081 */
.L_x_10554:
[----:B------:R-:W-:Y:S05]  /*3bf0*/  BRA.U !UP3, `(.L_x_10555) ;  /* 0x000000010b187547 */ /* 0x000fea000b800000 */
[----:B------:R-:W-:Y:S01]  /*3c00*/  FMUL.FTZ R148, R144, UR23 ;  /* 0x0000001790947c20 */ /* 0x000fe20008410000 */
[----:B-----5:R-:W-:-:S03]  /*3c10*/  LOP3.LUT P5, RZ, R164, 0xff000000, RZ, 0xc0, !PT ;  /* 0xff000000a4ff7812 */ /* 0x020fc600078ac0ff */
[----:B------:R-:W-:-:S05]  /*3c20*/  FMUL.FTZ R148, R148, UR22 ;  /* 0x0000001694947c20 */ /* 0x000fca0008410000 */
[----:B------:R-:W-:-:S04]  /*3c30*/  FSEL R148, R148, RZ, P5 ;  /* 0x000000ff94947208 */ /* 0x000fc80002800000 */
[----:B------:R-:W-:-:S04]  /*3c40*/  F2FP.F16.F32.PACK_AB R148, RZ, R148 ;  /* 0x00000094ff94723e */ /* 0x000fc800000000ff */
[----:B------:R-:W-:-:S07]  /*3c50*/  PRMT R129, R129, 0x5410, R148 ;  /* 0x0000541081817816 */ /* 0x000fce0000000094 */
.L_x_10555:
        /* <DEDUP_REMOVED lines=10> */
.L_x_10556:
        /* <DEDUP_REMOVED lines=8> */
.L_x_10557:
[--C-:B------:R-:W-:Y:S01]  /*3d80*/  FFMA.FTZ R149, R191, UR10, R147.reuse ;  /* 0x0000000abf957c23 */ /* 0x100fe20008010093 */
[----:B------:R-:W-:Y:S01]  /*3d90*/  FFMA.FTZ R75, R189, UR10, R147 ;  /* 0x0000000abd4b7c23 */ /* 0x000fe20008010093 */
[----:B------:R-:W-:Y:S02]  /*3da0*/  F2FP.F16.F32.PACK_AB R72, R72, R145 ;  /* 0x000000914848723e */ /* 0x000fe400000000ff */
        /* <DEDUP_REMOVED lines=13> */
.L_x_10558:
        /* <DEDUP_REMOVED lines=10> */
.L_x_10542:
[----:B------:R-:W-:-:S04]  /*3f20*/  UISETP.NE.U32.AND UP0, UPT, UR4, URZ, UPT ;  /* 0x000000ff0400728c */ /* 0x000fc8000bf05070 */
[----:B------:R-:W-:-:S09]  /*3f30*/  UISETP.NE.AND.EX UP0, UPT, UR5, URZ, UPT, UP0 ;  /* 0x000000ff0500728c */ /* 0x000fd2000bf05300 */
[----:B------:R-:W-:Y:S05]  /*3f40*/  BRA.U UP0, `(.L_x_10559) ;  /* 0x00000005006c7547 */ /* 0x000fea000b800000 */
[----:B------:R-:W-:Y:S01]  /*3f50*/  ISETP.LT.AND P4, PT, RZ, UR32, PT ;  /* 0x00000020ff007c0c */ /* 0x000fe2000bf81270 */
[----:B------:R-:W-:-:S12]  /*3f60*/  BRA.U !UP3, `(.L_x_10560) ;  /* 0x000000010b287547 */ /* 0x000fd8000b800000 */
[----:B------:R-:W-:Y:S01]  /*3f70*/  @P4 FFMA.FTZ R144, R0, UR10, R147 ;  /* 0x0000000a00904c23 */ /* 0x000fe20008010093 */
[----:B-----5:R-:W-:-:S03]  /*3f80*/  LOP3.LUT P5, RZ, R164, 0xff, RZ, 0xc0, !PT ;  /* 0x000000ffa4ff7812 */ /* 0x020fc600078ac0ff */
[----:B------:R-:W-:Y:S01]  /*3f90*/  @P4 FADD.FTZ R145, R179, -R144 ;  /* 0x80000090b3914221 */ /* 0x000fe20000010000 */
[----:B------:R-:W-:-:S05]  /*3fa0*/  HADD2.F32 R144, -RZ, R112.H0_H0 ;  /* 0x20000070ff907230 */ /* 0x000fca0000004100 */
[----:B------:R-:W-:-:S04]  /*3fb0*/  @P4 FFMA.FTZ R144, R145, UR31, R144 ;  /* 0x0000001f91904c23 */ /* 0x000fc80008010090 */
[----:B------:R-:W-:-:S04]  /*3fc0*/  FMUL.FTZ R144, R144, UR23 ;  /* 0x0000001790907c20 */ /* 0x000fc80008410000 */
[----:B------:R-:W-:-:S05]  /*3fd0*/  FMUL.FTZ R144, R144, UR22 ;  /* 0x0000001690907c20 */ /* 0x000fca0008410000 */
[----:B------:R-:W-:-:S04]  /*3fe0*/  FSEL R144, R144, RZ, P5 ;  /* 0x000000ff90907208 */ /* 0x000fc80002800000 */
[----:B------:R-:W-:-:S04]  /*3ff0*/  F2FP.F16.F32.PACK_AB R144, RZ, R144 ;  /* 0x00000090ff90723e */ /* 0x000fc800000000ff */
[----:B------:R-:W-:-:S07]  /*4000*/  PRMT R128, R144, 0x7610, R128 ;  /* 0x0000761090807816 */ /* 0x000fce0000000080 */
.L_x_10560:
[----:B------:R-:W-:Y:S05]  /*4010*/  BRA.U !UP3, `(.L_x_10561) ;  /* 0x000000010b287547 */ /* 0x000fea000b800000 */
[----:B------:R-:W-:Y:S01]  /*4020*/  @P4 FFMA.FTZ R144, R178, UR10, R147 ;  /* 0x0000000ab2904c23 */ /* 0x000fe20008010093 */
[----:B-----5:R-:W-:-:S03]  /*4030*/  LOP3.LUT P5, RZ, R164, 0xff00, RZ, 0xc0, !PT ;  /* 0x0000ff00a4ff7812 */ /* 0x020fc600078ac0ff */
[----:B------:R-:W-:Y:S01]  /*4040*/  @P4 FADD.FTZ R145, R181, -R144 ;  /* 0x80000090b5914221 */ /* 0x000fe20000010000 */
[----:B------:R-:W-:-:S05]  /*4050*/  HADD2.F32 R144, -RZ, R112.H1_H1 ;  /* 0x30000070ff907230 */ /* 0x000fca0000004100 */
[----:B------:R-:W-:-:S04]  /*4060*/  @P4 FFMA.FTZ R144, R145, UR31, R144 ;  /* 0x0000001f91904c23 */ /* 0x000fc80008010090 */
[----:B------:R-:W-:-:S04]  /*4070*/  FMUL.FTZ R144, R144, UR23 ;  /* 0x0000001790907c20 */ /* 0x000fc80008410000 */
[----:B------:R-:W-:-:S05]  /*4080*/  FMUL.FTZ R144, R144, UR22 ;  /* 0x0000001690907c20 */ /* 0x000fca0008410000 */
[----:B------:R-:W-:-:S04]  /*4090*/  FSEL R144, R144, RZ, P5 ;  /* 0x000000ff90907208 */ /* 0x000fc80002800000 */
[----:B------:R-:W-:-:S04]  /*40a0*/  F2FP.F16.F32.PACK_AB R144, RZ, R144 ;  /* 0x00000090ff90723e */ /* 0x000fc800000000ff */
[----:B------:R-:W-:-:S07]  /*40b0*/  PRMT R128, R128, 0x5410, R144 ;  /* 0x0000541080807816 */ /* 0x000fce0000000090 */
.L_x_10561:
[----:B------:R-:W-:Y:S05]  /*40c0*/  BRA.U !UP3, `(.L_x_10562) ;  /* 0x000000010b287547 */ /* 0x000fea000b800000 */
        /* <DEDUP_REMOVED lines=10> */
.L_x_10562:
        /* <DEDUP_REMOVED lines=11> */
.L_x_10563:
        /* <DEDUP_REMOVED lines=11> */
.L_x_10564:
        /* <DEDUP_REMOVED lines=11> */
.L_x_10565:
        /* <DEDUP_REMOVED lines=11> */
.L_x_10566:
        /* <DEDUP_REMOVED lines=13> */
.L_x_10559:
[----:B------:R-:W-:Y:S01]  /*4500*/  ISETP.LT.AND P4, PT, RZ, UR32, PT ;  /* 0x00000020ff007c0c */ /* 0x000fe2000bf81270 */
[----:B-----5:R-:W-:Y:S01]  /*4510*/  HADD2.F32 R73, -RZ, R112.H1_H1 ;  /* 0x30000070ff497230 */ /* 0x020fe20000004100 */
[----:B------:R-:W-:Y:S01]  /*4520*/  PLOP3.LUT P5, PT, PT, PT, UP2, 0x80, 0x8 ;  /* 0x000000000008781c */ /* 0x000fe20003faf028 */
[--C-:B------:R-:W-:Y:S02]  /*4530*/  HADD2.F32 R149, -RZ, R113.reuse.H0_H0 ;  /* 0x20000071ff957230 */ /* 0x100fe40000004100 */
[----:B------:R-:W-:Y:S02]  /*4540*/  HADD2.F32 R74, -RZ, R113.H1_H1 ;  /* 0x30000071ff4a7230 */ /* 0x000fe40000004100 */
[----:B------:R-:W-:-:S06]  /*4550*/  HADD2.F32 R148, -RZ, R114.H0_H0 ;  /* 0x20000072ff947230 */ /* 0x000fcc0000004100 */
[--C-:B------:R-:W-:Y:S01]  /*4560*/  @P4 FFMA.FTZ R72, R178, UR10, R147.reuse ;  /* 0x0000000ab2484c23 */ /* 0x100fe20008010093 */
[--C-:B------:R-:W-:Y:S01]  /*4570*/  @P4 FFMA.FTZ R145, R189, UR10, R147.reuse ;  /* 0x0000000abd914c23 */ /* 0x100fe20008010093 */
[----:B------:R-:W-:Y:S02]  /*4580*/  @P4 FFMA.FTZ R209, R191, UR10, R147 ;  /* 0x0000000abfd14c23 */ /* 0x000fe40008010093 */
[----:B------:R-:W-:Y:S01]  /*4590*/  @P4 FADD.FTZ R72, R181, -R72 ;  /* 0x80000048b5484221 */ /* 0x000fe20000010000 */
[----:B------:R-:W-:Y:S01]  /*45a0*/  @P4 FADD.FTZ R144, R190, -R145 ;  /* 0x80000091be904221 */ /* 0x000fe20000010000 */
[--C-:B------:R-:W-:Y:S02]  /*45b0*/  HADD2.F32 R145, -RZ, R115.reuse.H0_H0 ;  /* 0x20000073ff917230 */ /* 0x100fe40000004100 */
[----:B------:R-:W-:Y:S01]  /*45c0*/  @P4 FADD.FTZ R209, R192, -R209 ;  /* 0x800000d1c0d14221 */ /* 0x000fe20000010000 */
[----:B------:R-:W-:Y:S01]  /*45d0*/  @P4 FFMA.FTZ R73, R72, UR31, R73 ;  /* 0x0000001f48494c23 */ /* 0x000fe20008010049 */
[----:B------:R-:W-:Y:S01]  /*45e0*/  @P4 FFMA.FTZ R72, R180, UR10, R147 ;  /* 0x0000000ab4484c23 */ /* 0x000fe20008010093 */
[----:B------:R-:W-:Y:S01]  /*45f0*/  @P4 FFMA.FTZ R145, R144, UR31, R145 ;  /* 0x0000001f90914c23 */ /* 0x000fe20008010091 */
[----:B------:R-:W-:-:S02]  /*4600*/  HADD2.F32 R144, -RZ, R115.H1_H1 ;  /* 0x30000073ff907230 */ /* 0x000fc40000004100 */
[----:B------:R-:W-:-:S04]  /*4610*/  @P4 FADD.FTZ R72, R183, -R72 ;  /* 0x80000048b7484221 */ /* 0x000fc80000010000 */
[----:B------:R-:W-:Y:S01]  /*4620*/  @P4 FFMA.FTZ R149, R72, UR31, R149 ;  /* 0x0000001f48954c23 */ /* 0x000fe20008010095 */
[----:B------:R-:W-:Y:S01]  /*4630*/  @P4 FFMA.FTZ R72, R182, UR10, R147 ;  /* 0x0000000ab6484c23 */ /* 0x000fe20008010093 */
[----:B------:R-:W-:-:S03]  /*4640*/  @P4 FFMA.FTZ R144, R209, UR31, R144 ;  /* 0x0000001fd1904c23 */ /* 0x000fc60008010090 */
[----:B------:R-:W-:-:S04]  /*4650*/  @P4 FADD.FTZ R75, R185, -R72 ;  /* 0x80000048b94b4221 */ /* 0x000fc80000010000 */
[----:B------:R-:W-:Y:S01]  /*4660*/  @P4 FFMA.FTZ R74, R75, UR31, R74 ;  /* 0x0000001f4b4a4c23 */ /* 0x000fe2000801004a */
[----:B------:R-:W-:-:S04]  /*4670*/  @P4 FFMA.FTZ R75, R184, UR10, R147 ;  /* 0x0000000ab84b4c23 */ /* 0x000fc80008010093 */
[----:B------:R-:W-:-:S04]  /*4680*/  @P4 FADD.FTZ R75, R186, -R75 ;  /* 0x8000004bba4b4221 */ /* 0x000fc80000010000 */
[----:B------:R-:W-:Y:S01]  /*4690*/  @P4 FFMA.FTZ R148, R75, UR31, R148 ;  /* 0x0000001f4b944c23 */ /* 0x000fe20008010094 */
[----:B------:R-:W-:-:S04]  /*46a0*/  @P4 FFMA.FTZ R75, R187, UR10, R147 ;  /* 0x0000000abb4b4c23 */ /* 0x000fc80008010093 */
[----:B------:R-:W-:Y:S01]  /*46b0*/  @P4 FADD.FTZ R72, R188, -R75 ;  /* 0x8000004bbc484221 */ /* 0x000fe20000010000 */
[----:B------:R-:W-:-:S05]  /*46c0*/  HADD2.F32 R75, -RZ, R114.H1_H1 ;  /* 0x30000072ff4b7230 */ /* 0x000fca0000004100 */
[----:B------:R-:W-:Y:S01]  /*46d0*/  @P4 FFMA.FTZ R75, R72, UR31, R75 ;  /* 0x0000001f484b4c23 */ /* 0x000fe2000801004b */
[----:B------:R-:W-:Y:S01]  /*46e0*/  @P5 FFMA.FTZ R72, R0, UR10, R147 ;  /* 0x0000000a00485c23 */ /* 0x000fe20008010093 */
[----:B------:R-:W-:-:S13]  /*46f0*/  PLOP3.LUT P5, PT, PT, PT, UP2, 0x80, 0x8 ;  /* 0x000000000008781c */ /* 0x000fda0003faf028 */
[----:B------:R-:W-:Y:S01]  /*4700*/  @P5 FADD.FTZ R151, R179, -R72 ;  /* 0x80000048b3975221 */ /* 0x000fe20000010000 */
[----:B------:R-:W-:Y:S01]  /*4710*/  PLOP3.LUT P5, PT, PT, PT, UP2, 0x80, 0x8 ;  /* 0x000000000008781c */ /* 0x000fe20003faf028 */
[----:B------:R-:W-:-:S12]  /*4720*/  HADD2.F32 R72, -RZ, R112.H0_H0 ;  /* 0x20000070ff487230 */ /* 0x000fd80000004100 */
[----:B------:R-:W-:Y:S01]  /*4730*/  @P5 FFMA.FTZ R72, R151, UR31, R72 ;  /* 0x0000001f97485c23 */ /* 0x000fe20008010048 */
[----:B------:R-:W-:Y:S06]  /*4740*/  BRA.U !UP3, `(.L_x_10567) ;  /* 0x000000010b187547 */ /* 0x000fec000b800000 */
[----:B------:R-:W-:Y:S01]  /*4750*/  FMUL.FTZ R150, R72, UR23 ;  /* 0x0000001748967c20 */ /* 0x000fe20008410000 */
[----:B------:R-:W-:-:S03]  /*4760*/  LOP3.LUT P4, RZ, R164, 0xff, RZ, 0xc0, !PT ;  /* 0x000000ffa4ff7812 */ /* 0x000fc6000788c0ff */
[----:B------:R-:W-:-:S05]  /*4770*/  FMUL.FTZ R150, R150, UR22 ;  /* 0x0000001696967c20 */ /* 0x000fca0008410000 */
[----:B------:R-:W-:-:S04]  /*4780*/  FSEL R150, R150, RZ, P4 ;  /* 0x000000ff96967208 */ /* 0x000fc80002000000 */
[----:B------:R-:W-:-:S04]  /*4790*/  F2FP.F16.F32.PACK_AB R150, RZ, R150 ;  /* 0x00000096ff96723e */ /* 0x000fc800000000ff */
[----:B------:R-:W-:-:S07]  /*47a0*/  PRMT R128, R150, 0x7610, R128 ;  /* 0x0000761096807816 */ /* 0x000fce0000000080 */
.L_x_10567:
        /* <DEDUP_REMOVED lines=8> */
.L_x_10568:
[----:B------:R-:W-:Y:S05]  /*4830*/  BRA.U !UP3, `(.L_x_10569) ;  /* 0x000000010b187547 */ /* 0x000fea000b800000 */
[----:B------:R-:W-:Y:S01]  /*4840*/  FMUL.FTZ R73, R149, UR23 ;  /* 0x0000001795497c20 */ /* 0x000fe20008410000 */
[----:B------:R-:W-:-:S03]  /*4850*/  LOP3.LUT P4, RZ, R164, 0xff0000, RZ, 0xc0, !PT ;  /* 0x00ff0000a4ff7812 */ /* 0x000fc6000788c0ff */
[----:B------:R-:W-:-:S05]  /*4860*/  FMUL.FTZ R73, R73, UR22 ;  /* 0x0000001649497c20 */ /* 0x000fca0008410000 */
[----:B------:R-:W-:-:S04]  /*4870*/  FSEL R73, R73, RZ, P4 ;  /* 0x000000ff49497208 */ /* 0x000fc80002000000 */
[----:B------:R-:W-:-:S04]  /*4880*/  F2FP.F16.F32.PACK_AB R73, RZ, R73 ;  /* 0x00000049ff49723e */ /* 0x000fc800000000ff */
[----:B------:R-:W-:-:S07]  /*4890*/  PRMT R129, R73, 0x7610, R129 ;  /* 0x0000761049817816 */ /* 0x000fce0000000081 */
.L_x_10569:
        /* <DEDUP_REMOVED lines=8> */
.L_x_10570:
[----:B------:R-:W-:Y:S05]  /*4920*/  BRA.U !UP3, `(.L_x_10571) ;  /* 0x000000010b187547 */ /* 0x000fea000b800000 */
[----:B------:R-:W-:Y:S01]  /*4930*/  FMUL.FTZ R74, R148, UR23 ;  /* 0x00000017944a7c20 */ /* 0x000fe20008410000 */
[----:B------:R-:W-:-:S03]  /*4940*/  LOP3.LUT P4, RZ, R165, 0xff, RZ, 0xc0, !PT ;  /* 0x000000ffa5ff7812 */ /* 0x000fc6000788c0ff */
[----:B------:R-:W-:-:S05]  /*4950*/  FMUL.FTZ R74, R74, UR22 ;  /* 0x000000164a4a7c20 */ /* 0x000fca0008410000 */
[----:B------:R-:W-:-:S04]  /*4960*/  FSEL R74, R74, RZ, P4 ;  /* 0x000000ff4a4a7208 */ /* 0x000fc80002000000 */
[----:B------:R-:W-:-:S04]  /*4970*/  F2FP.F16.F32.PACK_AB R74, RZ, R74 ;  /* 0x0000004aff4a723e */ /* 0x000fc800000000ff */
[----:B------:R-:W-:-:S07]  /*4980*/  PRMT R130, R74, 0x7610, R130 ;  /* 0x000076104a827816 */ /* 0x000fce0000000082 */
.L_x_10571:
        /* <DEDUP_REMOVED lines=8> */
.L_x_10572:
[----:B------:R-:W-:Y:S05]  /*4a10*/  BRA.U !UP3, `(.L_x_10573) ;  /* 0x000000010b187547 */ /* 0x000fea000b800000 */
[----:B------:R-:W-:Y:S01]  /*4a20*/  FMUL.FTZ R75, R145, UR23 ;  /* 0x00000017914b7c20 */ /* 0x000fe20008410000 */
[----:B------:R-:W-:-:S03]  /*4a30*/  LOP3.LUT P4, RZ, R165, 0xff0000, RZ, 0xc0, !PT ;  /* 0x00ff0000a5ff7812 */ /* 0x000fc6000788c0ff */
[----:B------:R-:W-:-:S05]  /*4a40*/  FMUL.FTZ R75, R75, UR22 ;  /* 0x000000164b4b7c20 */ /* 0x000fca0008410000 */
[----:B------:R-:W-:-:S04]  /*4a50*/  FSEL R75, R75, RZ, P4 ;  /* 0x000000ff4b4b7208 */ /* 0x000fc80002000000 */
[----:B------:R-:W-:-:S04]  /*4a60*/  F2FP.F16.F32.PACK_AB R75, RZ, R75 ;  /* 0x0000004bff4b723e */ /* 0x000fc800000000ff */
[----:B------:R-:W-:-:S07]  /*4a70*/  PRMT R131, R75, 0x7610, R131 ;  /* 0x000076104b837816 */ /* 0x000fce0000000083 */
.L_x_10573:
        /* <DEDUP_REMOVED lines=9> */
.L_x_10551:
        /* <DEDUP_REMOVED lines=10> */
[C---:B0-----:R-:W-:Y:S01]  /*4bb0*/  @P4 IMAD.WIDE.U32 R144, R146.reuse, R149, UR8 ;  /* 0x0000000892904e25 */ /* 0x041fe2000f8e0095 */
[----:B------:R-:W-:-:S04]  /*4bc0*/  IADD3 R146, PT, PT, R146, 0x80, RZ ;  /* 0x0000008092927810 */ /* 0x000fc80007ffe0ff */
[----:B------:R0:W-:Y:S03]  /*4bd0*/  @P5 STG.E.128 desc[UR20][R144.64], R128 ;  /* 0x0000008090005986 */ /* 0x0001e6000c101d14 */
.L_x_10541:
[----:B------:R-:W-:Y:S05]  /*4be0*/  BSYNC.RECONVERGENT B0 ;  /* 0x0000000000007941 */ /* 0x000fea0003800200 */
.L_x_10540:
        /* <DEDUP_REMOVED lines=10> */
[----:B-----5:R-:W-:Y:S02]  /*4c90*/  HADD2.F32 R149, -RZ, R117.H0_H0 ;  /* 0x20000075ff957230 */ /* 0x020fe40000004100 */
[----:B------:R-:W-:-:S10]  /*4ca0*/  HADD2.F32 R148, -RZ, R118.H0_H0 ;  /* 0x20000076ff947230 */ /* 0x000fd40000004100 */
[--C-:B------:R-:W-:Y:S01]  /*4cb0*/  @P5 FFMA.FTZ R72, R193, UR10, R147.reuse ;  /* 0x0000000ac1485c23 */ /* 0x100fe20008010093 */
[--C-:B------:R-:W-:Y:S01]  /*4cc0*/  @P5 FFMA.FTZ R74, R194, UR10, R147.reuse ;  /* 0x0000000ac24a5c23 */ /* 0x100fe20008010093 */
[--C-:B0-----:R-:W-:Y:S01]  /*4cd0*/  @P5 FFMA.FTZ R145, R205, UR10, R147.reuse ;  /* 0x0000000acd915c23 */ /* 0x101fe20008010093 */
[----:B------:R-:W-:Y:S01]  /*4ce0*/  @P5 FFMA.FTZ R151, R207, UR10, R147 ;  /* 0x0000000acf975c23 */ /* 0x000fe20008010093 */
[----:B------:R-:W-:Y:S01]  /*4cf0*/  @P5 FADD.FTZ R73, R195, -R72 ;  /* 0x80000048c3495221 */ /* 0x000fe20000010000 */
[--C-:B------:R-:W-:Y:S02]  /*4d00*/  HADD2.F32 R72, -RZ, R116.reuse.H0_H0 ;  /* 0x20000074ff487230 */ /* 0x100fe40000004100 */
[----:B------:R-:W-:Y:S01]  /*4d10*/  @P5 FADD.FTZ R74, R197, -R74 ;  /* 0x8000004ac54a5221 */ /* 0x000fe20000010000 */
[----:B------:R-:W-:Y:S02]  /*4d20*/  @P5 FADD.FTZ R151, R208, -R151 ;  /* 0x80000097d0975221 */ /* 0x000fe40000010000 */
[----:B------:R-:W-:Y:S01]  /*4d30*/  @P5 FFMA.FTZ R72, R73, UR31, R72 ;  /* 0x0000001f49485c23 */ /* 0x000fe20008010048 */
[----:B------:R-:W-:-:S05]  /*4d40*/  HADD2.F32 R73, -RZ, R116.H1_H1 ;  /* 0x30000074ff497230 */ /* 0x000fca0000004100 */
        /* <DEDUP_REMOVED lines=15> */
[----:B------:R-:W-:Y:S01]  /*4e40*/  @P5 FADD.FTZ R144, R206, -R145 ;  /* 0x80000091ce905221 */ /* 0x000fe20000010000 */
[----:B------:R-:W-:-:S05]  /*4e50*/  HADD2.F32 R145, -RZ, R119.H0_H0 ;  /* 0x20000077ff917230 */ /* 0x000fca0000004100 */
[----:B------:R-:W-:Y:S01]  /*4e60*/  @P5 FFMA.FTZ R145, R144, UR31, R145 ;  /* 0x0000001f90915c23 */ /* 0x000fe20008010091 */
[----:B------:R-:W-:-:S05]  /*4e70*/  HADD2.F32 R144, -RZ, R119.H1_H1 ;  /* 0x30000077ff907230 */ /* 0x000fca0000004100 */
        /* <DEDUP_REMOVED lines=8> */
.L_x_10578:
        /* <DEDUP_REMOVED lines=8> */
.L_x_10579:
[----:B------:R-:W-:Y:S05]  /*4f80*/  BRA.U !UP3, `(.L_x_10580) ;  /* 0x000000010b187547 */ /* 0x000fea000b800000 */
[----:B------:R-:W-:Y:S01]  /*4f90*/  FMUL.FTZ R73, R149, UR23 ;  /* 0x0000001795497c20 */ /* 0x000fe20008410000 */
[----:B------:R-:W-:-:S03]  /*4fa0*/  LOP3.LUT P5, RZ, R166, 0xff0000, RZ, 0xc0, !PT ;  /* 0x00ff0000a6ff7812 */ /* 0x000fc600078ac0ff */
[----:B------:R-:W-:-:S05]  /*4fb0*/  FMUL.FTZ R73, R73, UR22 ;  /* 0x0000001649497c20 */ /* 0x000fca0008410000 */
[----:B------:R-:W-:-:S04]  /*4fc0*/  FSEL R73, R73, RZ, P5 ;  /* 0x000000ff49497208 */ /* 0x000fc80002800000 */
[----:B------:R-:W-:-:S04]  /*4fd0*/  F2FP.F16.F32.PACK_AB R73, RZ, R73 ;  /* 0x00000049ff49723e */ /* 0x000fc800000000ff */
[----:B------:R-:W-:-:S07]  /*4fe0*/  PRMT R129, R73, 0x7610, R129 ;  /* 0x0000761049817816 */ /* 0x000fce0000000081 */
.L_x_10580:
        /* <DEDUP_REMOVED lines=8> */
.L_x_10581:
[----:B------:R-:W-:Y:S05]  /*5070*/  BRA.U !UP3, `(.L_x_10582) ;  /* 0x000000010b187547 */ /* 0x000fea000b800000 */
[----:B------:R-:W-:Y:S01]  /*5080*/  FMUL.FTZ R74, R148, UR23 ;  /* 0x00000017944a7c20 */ /* 0x000fe20008410000 */
[----:B------:R-:W-:-:S03]  /*5090*/  LOP3.LUT P5, RZ, R167, 0xff, RZ, 0xc0, !PT ;  /* 0x000000ffa7ff7812 */ /* 0x000fc600078ac0ff */
[----:B------:R-:W-:-:S05]  /*50a0*/  FMUL.FTZ R74, R74, UR22 ;  /* 0x000000164a4a7c20 */ /* 0x000fca0008410000 */
[----:B------:R-:W-:-:S04]  /*50b0*/  FSEL R74, R74, RZ, P5 ;  /* 0x000000ff4a4a7208 */ /* 0x000fc80002800000 */
[----:B------:R-:W-:-:S04]  /*50c0*/  F2FP.F16.F32.PACK_AB R74, RZ, R74 ;  /* 0x0000004aff4a723e */ /* 0x000fc800000000ff */
[----:B------:R-:W-:-:S07]  /*50d0*/  PRMT R130, R74, 0x7610, R130 ;  /* 0x000076104a827816 */ /* 0x000fce0000000082 */
.L_x_10582:
        /* <DEDUP_REMOVED lines=8> */
.L_x_10583:
[----:B------:R-:W-:Y:S05]  /*5160*/  BRA.U !UP3, `(.L_x_10584) ;  /* 0x000000010b187547 */ /* 0x000fea000b800000 */
[----:B------:R-:W-:Y:S01]  /*5170*/  FMUL.FTZ R75, R145, UR23 ;  /* 0x00000017914b7c20 */ /* 0x000fe20008410000 */
[----:B------:R-:W-:-:S03]  /*5180*/  LOP3.LUT P5, RZ, R167, 0xff0000, RZ, 0xc0, !PT ;  /* 0x00ff0000a7ff7812 */ /* 0x000fc600078ac0ff */
[----:B------:R-:W-:-:S05]  /*5190*/  FMUL.FTZ R75, R75, UR22 ;  /* 0x000000164b4b7c20 */ /* 0x000fca0008410000 */
[----:B------:R-:W-:-:S04]  /*51a0*/  FSEL R75, R75, RZ, P5 ;  /* 0x000000ff4b4b7208 */ /* 0x000fc80002800000 */
[----:B------:R-:W-:-:S04]  /*51b0*/  F2FP.F16.F32.PACK_AB R75, RZ, R75 ;  /* 0x0000004bff4b723e */ /* 0x000fc800000000ff */
[----:B------:R-:W-:-:S07]  /*51c0*/  PRMT R131, R75, 0x7610, R131 ;  /* 0x000076104b837816 */ /* 0x000fce0000000083 */
.L_x_10584:
        /* <DEDUP_REMOVED lines=10> */
.L_x_10577:
[----:B------:R-:W-:Y:S01]  /*5270*/  ISETP.LT.AND P5, PT, RZ, UR32, PT ;  /* 0x00000020ff007c0c */ /* 0x000fe2000bfa1270 */
[----:B------:R-:W-:-:S12]  /*5280*/  BRA.U !UP3, `(.L_x_10586) ;  /* 0x000000010b287547 */ /* 0x000fd8000b800000 */
[----:B0-----:R-:W-:Y:S01]  /*5290*/  @P5 FFMA.FTZ R144, R193, UR10, R147 ;  /* 0x0000000ac1905c23 */ /* 0x001fe20008010093 */
        /* <DEDUP_REMOVED lines=9> */
.L_x_10586:
[----:B------:R-:W-:Y:S05]  /*5330*/  BRA.U !UP3, `(.L_x_10587) ;  /* 0x000000010b287547 */ /* 0x000fea000b800000 */
[----:B0-----:R-:W-:Y:S01]  /*5340*/  @P5 FFMA.FTZ R144, R194, UR10, R147 ;  /* 0x0000000ac2905c23 */ /* 0x001fe20008010093 */
        /* <DEDUP_REMOVED lines=9> */
.L_x_10587:
[----:B------:R-:W-:Y:S05]  /*53e0*/  BRA.U !UP3, `(.L_x_10588) ;  /* 0x000000010b287547 */ /* 0x000fea000b800000 */
        /* <DEDUP_REMOVED lines=10> */
.L_x_10588:
        /* <DEDUP_REMOVED lines=11> */
.L_x_10589:
[----:B------:R-:W-:Y:S05]  /*5540*/  BRA.U !UP3, `(.L_x_10590) ;  /* 0x000000010b287547 */ /* 0x000fea000b800000 */
[----:B0-----:R-:W-:Y:S01]  /*5550*/  @P5 FFMA.FTZ R145, R200, UR10, R147 ;  /* 0x0000000ac8915c23 */ /* 0x001fe20008010093 */
        /* <DEDUP_REMOVED lines=9> */
.L_x_10590:
[----:B------:R-:W-:Y:S05]  /*55f0*/  BRA.U !UP3, `(.L_x_10591) ;  /* 0x000000010b287547 */ /* 0x000fea000b800000 */
[----:B0-----:R-:W-:Y:S01]  /*5600*/  @P5 FFMA.FTZ R145, R203, UR10, R147 ;  /* 0x0000000acb915c23 */ /* 0x001fe20008010093 */
        /* <DEDUP_REMOVED lines=9> */
.L_x_10591:
        /* <DEDUP_REMOVED lines=11> */
.L_x_10592:
[----:B------:R-:W-:Y:S05]  /*5750*/  BRA.U !UP3, `(.L_x_10585) ;  /* 0x0000000d0b407547 */ /* 0x000fea000b800000 */
[----:B0-----:R-:W-:Y:S01]  /*5760*/  @P5 FFMA.FTZ R145, R207, UR10, R147 ;  /* 0x0000000acf915c23 */ /* 0x001fe20008010093 */
        /* <DEDUP_REMOVED lines=11> */
.L_x_10576:
[----:B0-----:R-:W0:Y:S02]  /*5820*/  LDC.64 R144, c[0x0][0x478] ;  /* 0x00011e00ff907b82 */ /* 0x001e240000000a00 */
[----:B0-----:R-:W-:-:S04]  /*5830*/  ISETP.NE.U32.AND P4, PT, R144, RZ, PT ;  /* 0x000000ff9000720c */ /* 0x001fc80003f85070 */
[----:B------:R-:W-:-:S13]  /*5840*/  ISETP.NE.AND.EX P4, PT, R145, RZ, PT, P4 ;  /* 0x000000ff9100720c */ /* 0x000fda0003f85340 */
[----:B------:R-:W-:Y:S05]  /*5850*/  @!P4 BRA `(.L_x_10593) ;  /* 0x00000004007cc947 */ /* 0x000fea0003800000 */
[--C-:B------:R-:W-:Y:S01]  /*5860*/  FFMA.FTZ R144, R196, UR10, R147.reuse ;  /* 0x0000000ac4907c23 */ /* 0x100fe20008010093 */
[--C-:B------:R-:W-:Y:S01]  /*5870*/  FFMA.FTZ R72, R193, UR10, R147.reuse ;  /* 0x0000000ac1487c23 */ /* 0x100fe20008010093 */
[--C-:B------:R-:W-:Y:S01]  /*5880*/  FFMA.FTZ R74, R194, UR10, R147.reuse ;  /* 0x0000000ac24a7c23 */ /* 0x100fe20008010093 */
[--C-:B------:R-:W-:Y:S01]  /*5890*/  FFMA.FTZ R145, R203, UR10, R147.reuse ;  /* 0x0000000acb917c23 */ /* 0x100fe20008010093 */
[----:B------:R-:W-:Y:S01]  /*58a0*/  FADD.FTZ R73, R199, -R144 ;  /* 0x80000090c7497221 */ /* 0x000fe20000010000 */
        /* <DEDUP_REMOVED lines=25> */
.L_x_10594:
[----:B------:R-:W-:Y:S05]  /*5a40*/  BRA.U !UP3, `(.L_x_10595) ;  /* 0x000000010b187547 */ /* 0x000fea000b800000 */
[----:B------:R-:W-:Y:S01]  /*5a50*/  FMUL.FTZ R148, R72, UR23 ;  /* 0x0000001748947c20 */ /* 0x000fe20008410000 */
[----:B-----5:R-:W-:-:S03]  /*5a60*/  LOP3.LUT P6, RZ, R166, 0xff00, RZ, 0xc0, !PT ;  /* 0x0000ff00a6ff7812 */ /* 0x020fc600078cc0ff */
[----:B------:R-:W-:-:S05]  /*5a70*/  FMUL.FTZ R148, R148, UR22 ;  /* 0x0000001694947c20 */ /* 0x000fca0008410000 */
[----:B------:R-:W-:-:S04]  /*5a80*/  FSEL R148, R148, RZ, P6 ;  /* 0x000000ff94947208 */ /* 0x000fc80003000000 */
[----:B------:R-:W-:-:S04]  /*5a90*/  F2FP.F16.F32.PACK_AB R148, RZ, R148 ;  /* 0x00000094ff94723e */ /* 0x000fc800000000ff */
[----:B------:R-:W-:-:S07]  /*5aa0*/  PRMT R128, R128, 0x5410, R148 ;  /* 0x0000541080807816 */ /* 0x000fce0000000094 */
.L_x_10595:
[----:B------:R-:W-:Y:S05]  /*5ab0*/  BRA.U !UP3, `(.L_x_10596) ;  /* 0x000000010b187547 */ /* 0x000fea000b800000 */
[----:B------:R-:W-:Y:S01]  /*5ac0*/  FMUL.FTZ R148, R73, UR23 ;  /* 0x0000001749947c20 */ /* 0x000fe20008410000 */
[----:B-----5:R-:W-:-:S03]  /*5ad0*/  LOP3.LUT P6, RZ, R166, 0xff0000, RZ, 0xc0, !PT ;  /* 0x00ff0000a6ff7812 */ /* 0x020fc600078cc0ff */
[----:B------:R-:W-:-:S05]  /*5ae0*/  FMUL.FTZ R148, R148, UR22 ;  /* 0x0000001694947c20 */ /* 0x000fca0008410000 */
[----:B------:R-:W-:-:S04]  /*5af0*/  FSEL R148, R148, RZ, P6 ;  /* 0x000000ff94947208 */ /* 0x000fc80003000000 */
[----:B------:R-:W-:-:S04]  /*5b00*/  F2FP.F16.F32.PACK_AB R148, RZ, R148 ;  /* 0x00000094ff94723e */ /* 0x000fc800000000ff */
[----:B------:R-:W-:-:S07]  /*5b10*/  PRMT R129, R148, 0x7610, R129 ;  /* 0x0000761094817816 */ /* 0x000fce0000000081 */
.L_x_10596:
[----:B------:R-:W-:Y:S05]  /*5b20*/  BRA.U !UP3, `(.L_x_10597) ;  /* 0x000000010b187547 */ /* 0x000fea000b800000 */
[----:B------:R-:W-:Y:S01]  /*5b30*/  FMUL.FTZ R148, R144, UR23 ;  /* 0x0000001790947c20 */ /* 0x000fe20008410000 */
[----:B-----5:R-:W-:-:S03]  /*5b40*/  LOP3.LUT P6, RZ, R166, 0xff000000, RZ, 0xc0, !PT ;  /* 0xff000000a6ff7812 */ /* 0x020fc600078cc0ff */
[----:B------:R-:W-:-:S05]  /*5b50*/  FMUL.FTZ R148, R148, UR22 ;  /* 0x0000001694947c20 */ /* 0x000fca0008410000 */
[----:B------:R-:W-:-:S04]  /*5b60*/  FSEL R148, R148, RZ, P6 ;  /* 0x000000ff94947208 */ /* 0x000fc80003000000 */
[----:B------:R-:W-:-:S04]  /*5b70*/  F2FP.F16.F32.PACK_AB R148, RZ, R148 ;  /* 0x00000094ff94723e */ /* 0x000fc800000000ff */
[----:B------:R-:W-:-:S07]  /*5b80*/  PRMT R129, R129, 0x5410, R148 ;  /* 0x0000541081817816 */ /* 0x000fce0000000094 */
.L_x_10597:
        /* <DEDUP_REMOVED lines=10> */
.L_x_10598:
        /* <DEDUP_REMOVED lines=8> */
.L_x_10599:
        /* <DEDUP_REMOVED lines=16> */
.L_x_10600:
        /* <DEDUP_REMOVED lines=10> */
.L_x_10593:
        /* <DEDUP_REMOVED lines=12> */
.L_x_10601:
        /* <DEDUP_REMOVED lines=12> */
.L_x_10602:
        /* <DEDUP_REMOVED lines=12> */
.L_x_10603:
        /* <DEDUP_REMOVED lines=12> */
.L_x_10604:
        /* <DEDUP_REMOVED lines=12> */
.L_x_10605:
        /* <DEDUP_REMOVED lines=12> */
.L_x_10606:
        /* <DEDUP_REMOVED lines=12> */
.L_x_10607:
        /* <DEDUP_REMOVED lines=13> */
.L_x_10585:
[----:B0-----:R-:W0:Y:S01]  /*6460*/  @P4 LDC.64 R144, c[0x0][0x478] ;  /* 0x00011e00ff904b82 */ /* 0x001e220000000a00 */
[----:B------:R-:W2:Y:S01]  /*6470*/  @UP3 LDCU.64 UR8, c[0x0][0x468] ;  /* 0x00008d00ff0837ac */ /* 0x000ea20008000a00 */
[----:B------:R-:W-:Y:S01]  /*6480*/  PLOP3.LUT P5, PT, PT, PT, UP3, 0x80, 0x8 ;  /* 0x000000000008781c */ /* 0x000fe20003faf038 */
[----:B------:R-:W-:Y:S02]  /*6490*/  HFMA2 R149, -RZ, RZ, 0, 9.5367431640625e-07 ;  /* 0x00000010ff957431 */ /* 0x000fe400000001ff */
[C---:B0-----:R-:W-:Y:S01]  /*64a0*/  @P4 IMAD.WIDE.U32 R144, R3.reuse, 0x10, R144 ;  /* 0x0000001003904825 */ /* 0x041fe200078e0090 */
[----:B------:R-:W-:-:S04]  /*64b0*/  IADD3 R3, PT, PT, R3, 0x80, RZ ;  /* 0x0000008003037810 */ /* 0x000fc80007ffe0ff */
[----:B------:R2:W-:Y:S01]  /*64c0*/  @P4 STG.E.128 desc[UR20][R144.64], R72 ;  /* 0x0000004890004986 */ /* 0x0005e2000c101d14 */
[----:B------:R-:W-:-:S13]  /*64d0*/  PLOP3.LUT P4, PT, PT, PT, UP3, 0x80, 0x8 ;  /* 0x000000000008781c */ /* 0x000fda0003f8f038 */
[C---:B--2---:R-:W-:Y:S01]  /*64e0*/  @P4 IMAD.WIDE.U32 R144, R146.reuse, R149, UR8 ;  /* 0x0000000892904e25 */ /* 0x044fe2000f8e0095 */
[----:B------:R-:W-:-:S04]  /*64f0*/  IADD3 R146, PT, PT, R146, 0x80, RZ ;  /* 0x0000008092927810 */ /* 0x000fc80007ffe0ff */
[----:B------:R2:W-:Y:S03]  /*6500*/  @P5 STG.E.128 desc[UR20][R144.64], R128 ;  /* 0x0000008090005986 */ /* 0x0005e6000c101d14 */
.L_x_10575:
[----:B------:R-:W-:Y:S05]  /*6510*/  BSYNC.RECONVERGENT B0 ;  /* 0x0000000000007941 */ /* 0x000fea0003800200 */
.L_x_10574:
        /* <DEDUP_REMOVED lines=11> */
[----:B------:R-:W-:Y:S02]  /*65d0*/  HADD2.F32 R149, -RZ, R121.H0_H0 ;  /* 0x20000079ff957230 */ /* 0x000fe40000004100 */
[----:B------:R-:W-:Y:S02]  /*65e0*/  HADD2.F32 R148, -RZ, R122.H0_H0 ;  /* 0x2000007aff947230 */ /* 0x000fe40000004100 */
[----:B0-2---:R-:W-:-:S06]  /*65f0*/  HADD2.F32 R145, -RZ, R123.H0_H0 ;  /* 0x2000007bff917230 */ /* 0x005fcc0000004100 */
[--C-:B------:R-:W-:Y:S01]  /*6600*/  @P5 FFMA.FTZ R73, R4, UR10, R147.reuse ;  /* 0x0000000a04495c23 */ /* 0x100fe20008010093 */
[--C-:B------:R-:W-:Y:S01]  /*6610*/  @P5 FFMA.FTZ R75, R7, UR10, R147.reuse ;  /* 0x0000000a074b5c23 */ /* 0x100fe20008010093 */
[----:B------:R-:W-:Y:S02]  /*6620*/  @P5 FFMA.FTZ R144, R11, UR10, R147 ;  /* 0x0000000a0b905c23 */ /* 0x000fe40008010093 */
[----:B------:R-:W-:-:S04]  /*6630*/  @P5 FADD.FTZ R73, R6, -R73 ;  /* 0x8000004906495221 */ /* 0x000fc80000010000 */
[----:B------:R-:W-:Y:S01]  /*6640*/  @P5 FFMA.FTZ R72, R73, UR31, R72 ;  /* 0x0000001f49485c23 */ /* 0x000fe20008010048 */
[----:B------:R-:W-:-:S04]  /*6650*/  @P5 FFMA.FTZ R73, R5, UR10, R147 ;  /* 0x0000000a05495c23 */ /* 0x000fc80008010093 */
[----:B------:R-:W-:Y:S01]  /*6660*/  @P5 FADD.FTZ R74, R8, -R73 ;  /* 0x80000049084a5221 */ /* 0x000fe20000010000 */
[----:B------:R-:W-:-:S05]  /*6670*/  HADD2.F32 R73, -RZ, R120.H1_H1 ;  /* 0x30000078ff497230 */ /* 0x000fca0000004100 */
[----:B------:R-:W-:Y:S01]  /*6680*/  @P5 FFMA.FTZ R73, R74, UR31, R73 ;  /* 0x0000001f4a495c23 */ /* 0x000fe20008010049 */
[----:B------:R-:W-:Y:S01]  /*6690*/  @P5 FADD.FTZ R74, R10, -R75 ;  /* 0x8000004b0a4a5221 */ /* 0x000fe20000010000 */
[----:B------:R-:W-:-:S03]  /*66a0*/  @P5 FFMA.FTZ R75, R9, UR10, R147 ;  /* 0x0000000a094b5c23 */ /* 0x000fc60008010093 */
[----:B------:R-:W-:Y:S01]  /*66b0*/  @P5 FFMA.FTZ R149, R74, UR31, R149 ;  /* 0x0000001f4a955c23 */ /* 0x000fe20008010095 */
[----:B------:R-:W-:Y:S02]  /*66c0*/  HADD2.F32 R74, -RZ, R121.H1_H1 ;  /* 0x30000079ff4a7230 */ /* 0x000fe40000004100 */
[----:B------:R-:W-:-:S04]  /*66d0*/  @P5 FADD.FTZ R75, R12, -R75 ;  /* 0x8000004b0c4b5221 */ /* 0x000fc80000010000 */
[----:B------:R-:W-:Y:S01]  /*66e0*/  @P5 FFMA.FTZ R74, R75, UR31, R74 ;  /* 0x0000001f4b4a5c23 */ /* 0x000fe2000801004a */
[----:B------:R-:W-:Y:S01]  /*66f0*/  @P5 FADD.FTZ R75, R13, -R144 ;  /* 0x800000900d4b5221 */ /* 0x000fe20000010000 */
[----:B------:R-:W-:-:S03]  /*6700*/  @P5 FFMA.FTZ R144, R14, UR10, R147 ;  /* 0x0000000a0e905c23 */ /* 0x000fc60008010093 */
[----:B------:R-:W-:Y:S01]  /*6710*/  @P5 FFMA.FTZ R148, R75, UR31, R148 ;  /* 0x0000001f4b945c23 */ /* 0x000fe20008010094 */
[----:B------:R-:W-:Y:S02]  /*6720*/  HADD2.F32 R75, -RZ, R122.H1_H1 ;  /* 0x3000007aff4b7230 */ /* 0x000fe40000004100 */
        /* <DEDUP_REMOVED lines=16> */
.L_x_10612:
        /* <DEDUP_REMOVED lines=8> */
.L_x_10613:
[----:B------:R-:W-:Y:S05]  /*68b0*/  BRA.U !UP3, `(.L_x_10614) ;  /* 0x000000010b187547 */ /* 0x000fea000b800000 */
[----:B------:R-:W-:Y:S01]  /*68c0*/  FMUL.FTZ R73, R149, UR23 ;  /* 0x0000001795497c20 */ /* 0x000fe20008410000 */
[----:B------:R-:W-:-:S03]  /*68d0*/  LOP3.LUT P5, RZ, R168, 0xff0000, RZ, 0xc0, !PT ;  /* 0x00ff0000a8ff7812 */ /* 0x000fc600078ac0ff */
[----:B------:R-:W-:-:S05]  /*68e0*/  FMUL.FTZ R73, R73, UR22 ;  /* 0x0000001649497c20 */ /* 0x000fca0008410000 */
[----:B------:R-:W-:-:S04]  /*68f0*/  FSEL R73, R73, RZ, P5 ;  /* 0x000000ff49497208 */ /* 0x000fc80002800000 */
[----:B------:R-:W-:-:S04]  /*6900*/  F2FP.F16.F32.PACK_AB R73, RZ, R73 ;  /* 0x00000049ff49723e */ /* 0x000fc800000000ff */
[----:B------:R-:W-:-:S07]  /*6910*/  PRMT R129, R73, 0x7610, R129 ;  /* 0x0000761049817816 */ /* 0x000fce0000000081 */
.L_x_10614:
        /* <DEDUP_REMOVED lines=8> */
.L_x_10615:
[----:B------:R-:W-:Y:S05]  /*69a0*/  BRA.U !UP3, `(.L_x_10616) ;  /* 0x000000010b187547 */ /* 0x000fea000b800000 */
[----:B------:R-:W-:Y:S01]  /*69b0*/  FMUL.FTZ R74, R148, UR23 ;  /* 0x00000017944a7c20 */ /* 0x000fe20008410000 */
[----:B------:R-:W-:-:S03]  /*69c0*/  LOP3.LUT P5, RZ, R169, 0xff, RZ, 0xc0, !PT ;  /* 0x000000ffa9ff7812 */ /* 0x000fc600078ac0ff */
[----:B------:R-:W-:-:S05]  /*69d0*/  FMUL.FTZ R74, R74, UR22 ;  /* 0x000000164a4a7c20 */ /* 0x000fca0008410000 */
[----:B------:R-:W-:-:S04]  /*69e0*/  FSEL R74, R74, RZ, P5 ;  /* 0x000000ff4a4a7208 */ /* 0x000fc80002800000 */
[----:B------:R-:W-:-:S04]  /*69f0*/  F2FP.F16.F32.PACK_AB R74, RZ, R74 ;  /* 0x0000004aff4a723e */ /* 0x000fc800000000ff */
[----:B------:R-:W-:-:S07]  /*6a00*/  PRMT R130, R74, 0x7610, R130 ;  /* 0x000076104a827816 */ /* 0x000fce0000000082 */
.L_x_10616:
        /* <DEDUP_REMOVED lines=8> */
.L_x_10617:
[----:B------:R-:W-:Y:S05]  /*6a90*/  BRA.U !UP3, `(.L_x_10618) ;  /* 0x000000010b187547 */ /* 0x000fea000b800000 */
[----:B------:R-:W-:Y:S01]  /*6aa0*/  FMUL.FTZ R75, R145, UR23 ;  /* 0x00000017914b7c20 */ /* 0x000fe20008410000 */
[----:B------:R-:W-:-:S03]  /*6ab0*/  LOP3.LUT P5, RZ, R169, 0xff0000, RZ, 0xc0, !PT ;  /* 0x00ff0000a9ff7812 */ /* 0x000fc600078ac0ff */
[----:B------:R-:W-:-:S05]  /*6ac0*/  FMUL.FTZ R75, R75, UR22 ;  /* 0x000000164b4b7c20 */ /* 0x000fca0008410000 */
[----:B------:R-:W-:-:S04]  /*6ad0*/  FSEL R75, R75, RZ, P5 ;  /* 0x000000ff4b4b7208 */ /* 0x000fc80002800000 */
[----:B------:R-:W-:-:S04]  /*6ae0*/  F2FP.F16.F32.PACK_AB R75, RZ, R75 ;  /* 0x0000004bff4b723e */ /* 0x000fc800000000ff */
[----:B------:R-:W-:-:S07]  /*6af0*/  PRMT R131, R75, 0x7610, R131 ;  /* 0x000076104b837816 */ /* 0x000fce0000000083 */
.L_x_10618:
        /* <DEDUP_REMOVED lines=10> */
.L_x_10611:
[----:B------:R-:W-:Y:S01]  /*6ba0*/  ISETP.LT.AND P5, PT, RZ, UR32, PT ;  /* 0x00000020ff007c0c */ /* 0x000fe2000bfa1270 */
[----:B------:R-:W-:-:S12]  /*6bb0*/  BRA.U !UP3, `(.L_x_10620) ;  /* 0x000000010b287547 */ /* 0x000fd8000b800000 */
[----:B0-2---:R-:W-:Y:S01]  /*6bc0*/  @P5 FFMA.FTZ R145, R4, UR10, R147 ;  /* 0x0000000a04915c23 */ /* 0x005fe20008010093 */
        /* <DEDUP_REMOVED lines=9> */
.L_x_10620:
[----:B------:R-:W-:Y:S05]  /*6c60*/  BRA.U !UP3, `(.L_x_10621) ;  /* 0x000000010b287547 */ /* 0x000fea000b800000 */
[----:B0-2---:R-:W-:Y:S01]  /*6c70*/  @P5 FFMA.FTZ R145, R5, UR10, R147 ;  /* 0x0000000a05915c23 */ /* 0x005fe20008010093 */
        /* <DEDUP_REMOVED lines=9> */
.L_x_10621:
[----:B------:R-:W-:Y:S05]  /*6d10*/  BRA.U !UP3, `(.L_x_10622) ;  /* 0x000000010b287547 */ /* 0x000fea000b800000 */
        /* <DEDUP_REMOVED lines=10> */
.L_x_10622:
        /* <DEDUP_REMOVED lines=11> */
.L_x_10623:
[----:B------:R-:W-:Y:S05]  /*6e70*/  BRA.U !UP3, `(.L_x_10624) ;  /* 0x000000010b287547 */ /* 0x000fea000b800000 */
[----:B0-2---:R-:W-:Y:S01]  /*6e80*/  @P5 FFMA.FTZ R144, R11, UR10, R147 ;  /* 0x0000000a0b905c23 */ /* 0x005fe20008010093 */
        /* <DEDUP_REMOVED lines=9> */
.L_x_10624:
[----:B------:R-:W-:Y:S05]  /*6f20*/  BRA.U !UP3, `(.L_x_10625) ;  /* 0x000000010b287547 */ /* 0x000fea000b800000 */
[----:B0-2---:R-:W-:Y:S01]  /*6f30*/  @P5 FFMA.FTZ R144, R14, UR10, R147 ;  /* 0x0000000a0e905c23 */ /* 0x005fe20008010093 */
        /* <DEDUP_REMOVED lines=9> */
.L_x_10625:
        /* <DEDUP_REMOVED lines=11> */
.L_x_10626:
[----:B------:R-:W-:Y:S05]  /*7080*/  BRA.U !UP3, `(.L_x_10619) ;  /* 0x0000000d0b407547 */ /* 0x000fea000b800000 */
[----:B0-2---:R-:W-:-:S04]  /*7090*/  @P5 FFMA.FTZ R144, R18, UR10, R147 ;  /* 0x0000000a12905c23 */ /* 0x005fc80008010093 */
[----:B------:R-:W-:Y:S01]  /*70a0*/  @P5 FADD.FTZ R145, R19, -R144 ;  /* 0x8000009013915221 */ /* 0x000fe20000010000 */
[----:B-----5:R-:W-:-:S05]  /*70b0*/  HADD2.F32 R144, -RZ, R123.H1_H1 ;  /* 0x3000007bff907230 */ /* 0x020fca0000004100 */
        /* <DEDUP_REMOVED lines=9> */
.L_x_10610:
        /* <DEDUP_REMOVED lines=34> */
.L_x_10628:
[----:B------:R-:W-:Y:S05]  /*7370*/  BRA.U !UP3, `(.L_x_10629) ;  /* 0x000000010b187547 */ /* 0x000fea000b800000 */
[----:B------:R-:W-:Y:S01]  /*7380*/  FMUL.FTZ R148, R72, UR23 ;  /* 0x0000001748947c20 */ /* 0x000fe20008410000 */
[----:B-----5:R-:W-:-:S03]  /*7390*/  LOP3.LUT P6, RZ, R168, 0xff00, RZ, 0xc0, !PT ;  /* 0x0000ff00a8ff7812 */ /* 0x020fc600078cc0ff */
[----:B------:R-:W-:-:S05]  /*73a0*/  FMUL.FTZ R148, R148, UR22 ;  /* 0x0000001694947c20 */ /* 0x000fca0008410000 */
[----:B------:R-:W-:-:S04]  /*73b0*/  FSEL R148, R148, RZ, P6 ;  /* 0x000000ff94947208 */ /* 0x000fc80003000000 */
[----:B------:R-:W-:-:S04]  /*73c0*/  F2FP.F16.F32.PACK_AB R148, RZ, R148 ;  /* 0x00000094ff94723e */ /* 0x000fc800000000ff */
[----:B------:R-:W-:-:S07]  /*73d0*/  PRMT R128, R128, 0x5410, R148 ;  /* 0x0000541080807816 */ /* 0x000fce0000000094 */
.L_x_10629:
[----:B------:R-:W-:Y:S05]  /*73e0*/  BRA.U !UP3, `(.L_x_10630) ;  /* 0x000000010b187547 */ /* 0x000fea000b800000 */
[----:B------:R-:W-:Y:S01]  /*73f0*/  FMUL.FTZ R148, R73, UR23 ;  /* 0x0000001749947c20 */ /* 0x000fe20008410000 */
[----:B-----5:R-:W-:-:S03]  /*7400*/  LOP3.LUT P6, RZ, R168, 0xff0000, RZ, 0xc0, !PT ;  /* 0x00ff0000a8ff7812 */ /* 0x020fc600078cc0ff */
[----:B------:R-:W-:-:S05]  /*7410*/  FMUL.FTZ R148, R148, UR22 ;  /* 0x0000001694947c20 */ /* 0x000fca0008410000 */
[----:B------:R-:W-:-:S04]  /*7420*/  FSEL R148, R148, RZ, P6 ;  /* 0x000000ff94947208 */ /* 0x000fc80003000000 */
[----:B------:R-:W-:-:S04]  /*7430*/  F2FP.F16.F32.PACK_AB R148, RZ, R148 ;  /* 0x00000094ff94723e */ /* 0x000fc800000000ff */
[----:B------:R-:W-:-:S07]  /*7440*/  PRMT R129, R148, 0x7610, R129 ;  /* 0x0000761094817816 */ /* 0x000fce0000000081 */
.L_x_10630:
[----:B------:R-:W-:Y:S05]  /*7450*/  BRA.U !UP3, `(.L_x_10631) ;  /* 0x000000010b187547 */ /* 0x000fea000b800000 */
[----:B------:R-:W-:Y:S01]  /*7460*/  FMUL.FTZ R148, R144, UR23 ;  /* 0x0000001790947c20 */ /* 0x000fe20008410000 */
[----:B-----5:R-:W-:-:S03]  /*7470*/  LOP3.LUT P6, RZ, R168, 0xff000000, RZ, 0xc0, !PT ;  /* 0xff000000a8ff7812 */ /* 0x020fc600078cc0ff */
[----:B------:R-:W-:-:S05]  /*7480*/  FMUL.FTZ R148, R148, UR22 ;  /* 0x0000001694947c20 */ /* 0x000fca0008410000 */
[----:B------:R-:W-:-:S04]  /*7490*/  FSEL R148, R148, RZ, P6 ;  /* 0x000000ff94947208 */ /* 0x000fc80003000000 */
[----:B------:R-:W-:-:S04]  /*74a0*/  F2FP.F16.F32.PACK_AB R148, RZ, R148 ;  /* 0x00000094ff94723e */ /* 0x000fc800000000ff */
[----:B------:R-:W-:-:S07]  /*74b0*/  PRMT R129, R129, 0x5410, R148 ;  /* 0x0000541081817816 */ /* 0x000fce0000000094 */
.L_x_10631:
        /* <DEDUP_REMOVED lines=10> */
.L_x_10632:
        /* <DEDUP_REMOVED lines=8> */
.L_x_10633:
        /* <DEDUP_REMOVED lines=16> */
.L_x_10634:
        /* <DEDUP_REMOVED lines=10> */
.L_x_10627:
        /* <DEDUP_REMOVED lines=12> */
.L_x_10635:
        /* <DEDUP_REMOVED lines=12> */
.L_x_10636:
        /* <DEDUP_REMOVED lines=12> */
.L_x_10637:
        /* <DEDUP_REMOVED lines=12> */
.L_x_10638:
        /* <DEDUP_REMOVED lines=12> */
.L_x_10639:
        /* <DEDUP_REMOVED lines=12> */
.L_x_10640:
        /* <DEDUP_REMOVED lines=12> */
.L_x_10641:
        /* <DEDUP_REMOVED lines=13> */
.L_x_10619:
[----:B0-2---:R-:W0:Y:S01]  /*7d90*/  @P4 LDC.64 R144, c[0x0][0x478] ;  /* 0x00011e00ff904b82 */ /* 0x005e220000000a00 */
[----:B------:R-:W2:Y:S01]  /*7da0*/  @UP3 LDCU.64 UR8, c[0x0][0x468] ;  /* 0x00008d00ff0837ac */ /* 0x000ea20008000a00 */
[----:B------:R-:W-:Y:S02]  /*7db0*/  PLOP3.LUT P5, PT, PT, PT, UP3, 0x80, 0x8 ;  /* 0x000000000008781c */ /* 0x000fe40003faf038 */
[----:B------:R-:W-:Y:S01]  /*7dc0*/  MOV R149, 0x10 ;  /* 0x0000001000957802 */ /* 0x000fe20000000f00 */
[C---:B0-----:R-:W-:Y:S01]  /*7dd0*/  @P4 IMAD.WIDE.U32 R144, R3.reuse, 0x10, R144 ;  /* 0x0000001003904825 */ /* 0x041fe200078e0090 */
[----:B------:R-:W-:-:S04]  /*7de0*/  IADD3 R3, PT, PT, R3, 0x80, RZ ;  /* 0x0000008003037810 */ /* 0x000fc80007ffe0ff */
[----:B------:R2:W-:Y:S01]  /*7df0*/  @P4 STG.E.128 desc[UR20][R144.64], R72 ;  /* 0x0000004890004986 */ /* 0x0005e2000c101d14 */
[----:B------:R-:W-:-:S13]  /*7e00*/  PLOP3.LUT P4, PT, PT, PT, UP3, 0x80, 0x8 ;  /* 0x000000000008781c */ /* 0x000fda0003f8f038 */
[C---:B--2---:R-:W-:Y:S01]  /*7e10*/  @P4 IMAD.WIDE.U32 R144, R146.reuse, R149, UR8 ;  /* 0x0000000892904e25 */ /* 0x044fe2000f8e0095 */
[----:B------:R-:W-:-:S04]  /*7e20*/  IADD3 R146, PT, PT, R146, 0x80, RZ ;  /* 0x0000008092927810 */ /* 0x000fc80007ffe0ff */
[----:B------:R3:W-:Y:S03]  /*7e30*/  @P5 STG.E.128 desc[UR20][R144.64], R128 ;  /* 0x0000008090005986 */ /* 0x0007e6000c101d14 */
.L_x_10609:
[----:B------:R-:W-:Y:S05]  /*7e40*/  BSYNC.RECONVERGENT B0 ;  /* 0x0000000000007941 */ /* 0x000fea0003800200 */
.L_x_10608:
        /* <DEDUP_REMOVED lines=13> */
[----:B0-23--:R-:W-:-:S06]  /*7f20*/  HADD2.F32 R145, -RZ, R127.H0_H0 ;  /* 0x2000007fff917230 */ /* 0x00dfcc0000004100 */
        /* <DEDUP_REMOVED lines=35> */
.L_x_10646:
        /* <DEDUP_REMOVED lines=8> */
.L_x_10647:
[----:B------:R-:W-:Y:S05]  /*81e0*/  BRA.U !UP3, `(.L_x_10648) ;  /* 0x000000010b187547 */ /* 0x000fea000b800000 */
[----:B------:R-:W-:Y:S01]  /*81f0*/  FMUL.FTZ R73, R149, UR23 ;  /* 0x0000001795497c20 */ /* 0x000fe20008410000 */
[----:B------:R-:W-:-:S03]  /*8200*/  LOP3.LUT P5, RZ, R162, 0xff0000, RZ, 0xc0, !PT ;  /* 0x00ff0000a2ff7812 */ /* 0x000fc600078ac0ff */
[----:B------:R-:W-:-:S05]  /*8210*/  FMUL.FTZ R73, R73, UR22 ;  /* 0x0000001649497c20 */ /* 0x000fca0008410000 */
[----:B------:R-:W-:-:S04]  /*8220*/  FSEL R73, R73, RZ, P5 ;  /* 0x000000ff49497208 */ /* 0x000fc80002800000 */
[----:B------:R-:W-:-:S04]  /*8230*/  F2FP.F16.F32.PACK_AB R73, RZ, R73 ;  /* 0x00000049ff49723e */ /* 0x000fc800000000ff */
[----:B------:R-:W-:-:S07]  /*8240*/  PRMT R129, R73, 0x7610, R129 ;  /* 0x0000761049817816 */ /* 0x000fce0000000081 */
.L_x_10648:
        /* <DEDUP_REMOVED lines=8> */
.L_x_10649:
[----:B------:R-:W-:Y:S05]  /*82d0*/  BRA.U !UP3, `(.L_x_10650) ;  /* 0x000000010b187547 */ /* 0x000fea000b800000 */
[----:B------:R-:W-:Y:S01]  /*82e0*/  FMUL.FTZ R74, R148, UR23 ;  /* 0x00000017944a7c20 */ /* 0x000fe20008410000 */
[----:B------:R-:W-:-:S03]  /*82f0*/  LOP3.LUT P5, RZ, R163, 0xff, RZ, 0xc0, !PT ;  /* 0x000000ffa3ff7812 */ /* 0x000fc600078ac0ff */
[----:B------:R-:W-:-:S05]  /*8300*/  FMUL.FTZ R74, R74, UR22 ;  /* 0x000000164a4a7c20 */ /* 0x000fca0008410000 */
[----:B------:R-:W-:-:S04]  /*8310*/  FSEL R74, R74, RZ, P5 ;  /* 0x000000ff4a4a7208 */ /* 0x000fc80002800000 */
[----:B------:R-:W-:-:S04]  /*8320*/  F2FP.F16.F32.PACK_AB R74, RZ, R74 ;  /* 0x0000004aff4a723e */ /* 0x000fc800000000ff */
[----:B------:R-:W-:-:S07]  /*8330*/  PRMT R130, R74, 0x7610, R130 ;  /* 0x000076104a827816 */ /* 0x000fce0000000082 */
.L_x_10650:
        /* <DEDUP_REMOVED lines=8> */
.L_x_10651:
[----:B------:R-:W-:Y:S05]  /*83c0*/  BRA.U !UP3, `(.L_x_10652) ;  /* 0x000000010b187547 */ /* 0x000fea000b800000 */
[----:B------:R-:W-:Y:S01]  /*83d0*/  FMUL.FTZ R75, R145, UR23 ;  /* 0x00000017914b7c20 */ /* 0x000fe20008410000 */
[----:B------:R-:W-:-:S03]  /*83e0*/  LOP3.LUT P5, RZ, R163, 0xff0000, RZ, 0xc0, !PT ;  /* 0x00ff0000a3ff7812 */ /* 0x000fc600078ac0ff */
[----:B------:R-:W-:-:S05]  /*83f0*/  FMUL.FTZ R75, R75, UR22 ;  /* 0x000000164b4b7c20 */ /* 0x000fca0008410000 */
[----:B------:R-:W-:-:S04]  /*8400*/  FSEL R75, R75, RZ, P5 ;  /* 0x000000ff4b4b7208 */ /* 0x000fc80002800000 */
[----:B------:R-:W-:-:S04]  /*8410*/  F2FP.F16.F32.PACK_AB R75, RZ, R75 ;  /* 0x0000004bff4b723e */ /* 0x000fc800000000ff */
[----:B------:R-:W-:-:S07]  /*8420*/  PRMT R131, R75, 0x7610, R131 ;  /* 0x000076104b837816 */ /* 0x000fce0000000083 */
.L_x_10652:
        /* <DEDUP_REMOVED lines=10> */
.L_x_10645:
[----:B------:R-:W-:Y:S01]  /*84d0*/  ISETP.LT.AND P5, PT, RZ, UR32, PT ;  /* 0x00000020ff007c0c */ /* 0x000fe2000bfa1270 */
[----:B------:R-:W-:-:S12]  /*84e0*/  BRA.U !UP3, `(.L_x_10654) ;  /* 0x000000010b287547 */ /* 0x000fd8000b800000 */
[----:B0-23--:R-:W-:Y:S01]  /*84f0*/  @P5 FFMA.FTZ R145, R20, UR10, R147 ;  /* 0x0000000a14915c23 */ /* 0x00dfe20008010093 */
        /* <DEDUP_REMOVED lines=9> */
.L_x_10654:
[----:B------:R-:W-:Y:S05]  /*8590*/  BRA.U !UP3, `(.L_x_10655) ;  /* 0x000000010b287547 */ /* 0x000fea000b800000 */
[----:B0-23--:R-:W-:Y:S01]  /*85a0*/  @P5 FFMA.FTZ R145, R21, UR10, R147 ;  /* 0x0000000a15915c23 */ /* 0x00dfe20008010093 */
        /* <DEDUP_REMOVED lines=9> */
.L_x_10655:
[----:B------:R-:W-:Y:S05]  /*8640*/  BRA.U !UP3, `(.L_x_10656) ;  /* 0x000000010b287547 */ /* 0x000fea000b800000 */
        /* <DEDUP_REMOVED lines=10> */
.L_x_10656:
        /* <DEDUP_REMOVED lines=11> */
.L_x_10657:
[----:B------:R-:W-:Y:S05]  /*87a0*/  BRA.U !UP3, `(.L_x_10658) ;  /* 0x000000010b287547 */ /* 0x000fea000b800000 */
[----:B0-23--:R-:W-:Y:S01]  /*87b0*/  @P5 FFMA.FTZ R144, R27, UR10, R147 ;  /* 0x0000000a1b905c23 */ /* 0x00dfe20008010093 */
        /* <DEDUP_REMOVED lines=9> */
.L_x_10658:
[----:B------:R-:W-:Y:S05]  /*8850*/  BRA.U !UP3, `(.L_x_10659) ;  /* 0x000000010b287547 */ /* 0x000fea000b800000 */
[----:B0-23--:R-:W-:Y:S01]  /*8860*/  @P5 FFMA.FTZ R144, R30, UR10, R147 ;  /* 0x0000000a1e905c23 */ /* 0x00dfe20008010093 */
        /* <DEDUP_REMOVED lines=9> */
.L_x_10659:
        /* <DEDUP_REMOVED lines=11> */
.L_x_10660:
[----:B------:R-:W-:Y:S05]  /*89b0*/  BRA.U !UP3, `(.L_x_10653) ;  /* 0x0000000d0b407547 */ /* 0x000fea000b800000 */
[----:B0-23--:R-:W-:-:S04]  /*89c0*/  @P5 FFMA.FTZ R144, R34, UR10, R147 ;  /* 0x0000000a22905c23 */ /* 0x00dfc80008010093 */
        /* <DEDUP_REMOVED lines=11> */
.L_x_10644:
        /* <DEDUP_REMOVED lines=34> */
.L_x_10662:
[----:B------:R-:W-:Y:S05]  /*8ca0*/  BRA.U !UP3, `(.L_x_10663) ;  /* 0x000000010b187547 */ /* 0x000fea000b800000 */
[----:B------:R-:W-:Y:S01]  /*8cb0*/  FMUL.FTZ R148, R72, UR23 ;  /* 0x0000001748947c20 */ /* 0x000fe20008410000 */
[----:B-----5:R-:W-:-:S03]  /*8cc0*/  LOP3.LUT P6, RZ, R162, 0xff00, RZ, 0xc0, !PT ;  /* 0x0000ff00a2ff7812 */ /* 0x020fc600078cc0ff */
[----:B------:R-:W-:-:S05]  /*8cd0*/  FMUL.FTZ R148, R148, UR22 ;  /* 0x0000001694947c20 */ /* 0x000fca0008410000 */
[----:B------:R-:W-:-:S04]  /*8ce0*/  FSEL R148, R148, RZ, P6 ;  /* 0x000000ff94947208 */ /* 0x000fc80003000000 */
[----:B------:R-:W-:-:S04]  /*8cf0*/  F2FP.F16.F32.PACK_AB R148, RZ, R148 ;  /* 0x00000094ff94723e */ /* 0x000fc800000000ff */
[----:B------:R-:W-:-:S07]  /*8d00*/  PRMT R128, R128, 0x5410, R148 ;  /* 0x0000541080807816 */ /* 0x000fce0000000094 */
.L_x_10663:
[----:B------:R-:W-:Y:S05]  /*8d10*/  BRA.U !UP3, `(.L_x_10664) ;  /* 0x000000010b187547 */ /* 0x000fea000b800000 */
[----:B------:R-:W-:Y:S01]  /*8d20*/  FMUL.FTZ R148, R73, UR23 ;  /* 0x0000001749947c20 */ /* 0x000fe20008410000 */
[----:B-----5:R-:W-:-:S03]  /*8d30*/  LOP3.LUT P6, RZ, R162, 0xff0000, RZ, 0xc0, !PT ;  /* 0x00ff0000a2ff7812 */ /* 0x020fc600078cc0ff */
[----:B------:R-:W-:-:S05]  /*8d40*/  FMUL.FTZ R148, R148, UR22 ;  /* 0x0000001694947c20 */ /* 0x000fca0008410000 */
[----:B------:R-:W-:-:S04]  /*8d50*/  FSEL R148, R148, RZ, P6 ;  /* 0x000000ff94947208 */ /* 0x000fc80003000000 */
[----:B------:R-:W-:-:S04]  /*8d60*/  F2FP.F16.F32.PACK_AB R148, RZ, R148 ;  /* 0x00000094ff94723e */ /* 0x000fc800000000ff */
[----:B------:R-:W-:-:S07]  /*8d70*/  PRMT R129, R148, 0x7610, R129 ;  /* 0x0000761094817816 */ /* 0x000fce0000000081 */
.L_x_10664:
[----:B------:R-:W-:Y:S05]  /*8d80*/  BRA.U !UP3, `(.L_x_10665) ;  /* 0x000000010b187547 */ /* 0x000fea000b800000 */
[----:B------:R-:W-:Y:S01]  /*8d90*/  FMUL.FTZ R148, R144, UR23 ;  /* 0x0000001790947c20 */ /* 0x000fe20008410000 */
[----:B-----5:R-:W-:-:S03]  /*8da0*/  LOP3.LUT P6, RZ, R162, 0xff000000, RZ, 0xc0, !PT ;  /* 0xff000000a2ff7812 */ /* 0x020fc600078cc0ff */
[----:B------:R-:W-:-:S05]  /*8db0*/  FMUL.FTZ R148, R148, UR22 ;  /* 0x0000001694947c20 */ /* 0x000fca0008410000 */
[----:B------:R-:W-:-:S04]  /*8dc0*/  FSEL R148, R148, RZ, P6 ;  /* 0x000000ff94947208 */ /* 0x000fc80003000000 */
[----:B------:R-:W-:-:S04]  /*8dd0*/  F2FP.F16.F32.PACK_AB R148, RZ, R148 ;  /* 0x00000094ff94723e */ /* 0x000fc800000000ff */
[----:B------:R-:W-:-:S07]  /*8de0*/  PRMT R129, R129, 0x5410, R148 ;  /* 0x0000541081817816 */ /* 0x000fce0000000094 */
.L_x_10665:
        /* <DEDUP_REMOVED lines=10> */
.L_x_10666:
        /* <DEDUP_REMOVED lines=8> */
.L_x_10667:
        /* <DEDUP_REMOVED lines=16> */
.L_x_10668:
        /* <DEDUP_REMOVED lines=10> */
.L_x_10661:
        /* <DEDUP_REMOVED lines=12> */
.L_x_10669:
        /* <DEDUP_REMOVED lines=12> */
.L_x_10670:
        /* <DEDUP_REMOVED lines=12> */
.L_x_10671:
        /* <DEDUP_REMOVED lines=12> */
.L_x_10672:
        /* <DEDUP_REMOVED lines=12> */
.L_x_10673:
        /* <DEDUP_REMOVED lines=12> */
.L_x_10674:
        /* <DEDUP_REMOVED lines=12> */
.L_x_10675:
        /* <DEDUP_REMOVED lines=13> */
.L_x_10653:
[----:B0-23--:R-:W0:Y:S01]  /*96c0*/  @P4 LDC.64 R144, c[0x0][0x478] ;  /* 0x00011e00ff904b82 */ /* 0x00de220000000a00 */
        /* <DEDUP_REMOVED lines=10> */
.L_x_10643:
[----:B------:R-:W-:Y:S05]  /*9770*/  BSYNC.RECONVERGENT B0 ;  /* 0x0000000000007941 */ /* 0x000fea0003800200 */
.L_x_10642:
        /* <DEDUP_REMOVED lines=14> */
[----:B0-234-:R-:W-:-:S06]  /*9860*/  HADD2.F32 R145, -RZ, R39.H0_H0 ;  /* 0x20000027ff917230 */ /* 0x01dfcc0000004100 */
        /* <DEDUP_REMOVED lines=21> */
[--C-:B------:R-:W-:Y:S01]  /*99c0*/  @P5 FFMA.FTZ R144, R154, UR10, R147.reuse ;  /* 0x0000000a9a905c23 */ /* 0x100fe20008010093 */
[----:B------:R-:W-:-:S03]  /*99d0*/  @P5 FFMA.FTZ R147, R152, UR10, R147 ;  /* 0x0000000a98935c23 */ /* 0x000fc60008010093 */
[----:B------:R-:W-:Y:S01]  /*99e0*/  @P5 FADD.FTZ R144, R153, -R144 ;  /* 0x8000009099905221 */ /* 0x000fe20000010000 */
[----:B------:R-:W-:-:S03]  /*99f0*/  @P5 FADD.FTZ R147, R158, -R147 ;  /* 0x800000939e935221 */ /* 0x000fc60000010000 */
        /* <DEDUP_REMOVED lines=10> */
.L_x_10680:
        /* <DEDUP_REMOVED lines=8> */
.L_x_10681:
[----:B------:R-:W-:Y:S05]  /*9b20*/  BRA.U !UP3, `(.L_x_10682) ;  /* 0x000000010b187547 */ /* 0x000fea000b800000 */
[----:B------:R-:W-:Y:S01]  /*9b30*/  FMUL.FTZ R73, R149, UR23 ;  /* 0x0000001795497c20 */ /* 0x000fe20008410000 */
[----:B------:R-:W-:-:S03]  /*9b40*/  LOP3.LUT P5, RZ, R170, 0xff0000, RZ, 0xc0, !PT ;  /* 0x00ff0000aaff7812 */ /* 0x000fc600078ac0ff */
[----:B------:R-:W-:-:S05]  /*9b50*/  FMUL.FTZ R73, R73, UR22 ;  /* 0x0000001649497c20 */ /* 0x000fca0008410000 */
[----:B------:R-:W-:-:S04]  /*9b60*/  FSEL R73, R73, RZ, P5 ;  /* 0x000000ff49497208 */ /* 0x000fc80002800000 */
[----:B------:R-:W-:-:S04]  /*9b70*/  F2FP.F16.F32.PACK_AB R73, RZ, R73 ;  /* 0x00000049ff49723e */ /* 0x000fc800000000ff */
[----:B------:R-:W-:-:S07]  /*9b80*/  PRMT R129, R73, 0x7610, R129 ;  /* 0x0000761049817816 */ /* 0x000fce0000000081 */
.L_x_10682:
        /* <DEDUP_REMOVED lines=8> */
.L_x_10683:
[----:B------:R-:W-:Y:S05]  /*9c10*/  BRA.U !UP3, `(.L_x_10684) ;  /* 0x000000010b187547 */ /* 0x000fea000b800000 */
[----:B------:R-:W-:Y:S01]  /*9c20*/  FMUL.FTZ R74, R148, UR23 ;  /* 0x00000017944a7c20 */ /* 0x000fe20008410000 */
[----:B------:R-:W-:-:S03]  /*9c30*/  LOP3.LUT P5, RZ, R171, 0xff, RZ, 0xc0, !PT ;  /* 0x000000ffabff7812 */ /* 0x000fc600078ac0ff */
[----:B------:R-:W-:-:S05]  /*9c40*/  FMUL.FTZ R74, R74, UR22 ;  /* 0x000000164a4a7c20 */ /* 0x000fca0008410000 */
[----:B------:R-:W-:-:S04]  /*9c50*/  FSEL R74, R74, RZ, P5 ;  /* 0x000000ff4a4a7208 */ /* 0x000fc80002800000 */
[----:B------:R-:W-:-:S04]  /*9c60*/  F2FP.F16.F32.PACK_AB R74, RZ, R74 ;  /* 0x0000004aff4a723e */ /* 0x000fc800000000ff */
[----:B------:R-:W-:-:S07]  /*9c70*/  PRMT R130, R74, 0x7610, R130 ;  /* 0x000076104a827816 */ /* 0x000fce0000000082 */
.L_x_10684:
        /* <DEDUP_REMOVED lines=8> */
.L_x_10685:
[----:B------:R-:W-:Y:S05]  /*9d00*/  BRA.U !UP3, `(.L_x_10686) ;  /* 0x000000010b187547 */ /* 0x000fea000b800000 */
[----:B------:R-:W-:Y:S01]  /*9d10*/  FMUL.FTZ R75, R145, UR23 ;  /* 0x00000017914b7c20 */ /* 0x000fe20008410000 */
[----:B------:R-:W-:-:S03]  /*9d20*/  LOP3.LUT P5, RZ, R171, 0xff0000, RZ, 0xc0, !PT ;  /* 0x00ff0000abff7812 */ /* 0x000fc600078ac0ff */
[----:B------:R-:W-:-:S05]  /*9d30*/  FMUL.FTZ R75, R75, UR22 ;  /* 0x000000164b4b7c20 */ /* 0x000fca0008410000 */
[----:B------:R-:W-:-:S04]  /*9d40*/  FSEL R75, R75, RZ, P5 ;  /* 0x000000ff4b4b7208 */ /* 0x000fc80002800000 */
[----:B------:R-:W-:-:S04]  /*9d50*/  F2FP.F16.F32.PACK_AB R75, RZ, R75 ;  /* 0x0000004bff4b723e */ /* 0x000fc800000000ff */
[----:B------:R-:W-:-:S07]  /*9d60*/  PRMT R131, R75, 0x7610, R131 ;  /* 0x000076104b837816 */ /* 0x000fce0000000083 */
.L_x_10686:
        /* <DEDUP_REMOVED lines=10> */
.L_x_10679:
[----:B------:R-:W-:Y:S01]  /*9e10*/  ISETP.LT.AND P5, PT, RZ, UR32, PT ;  /* 0x00000020ff007c0c */ /* 0x000fe2000bfa1270 */
[----:B------:R-:W-:-:S12]  /*9e20*/  BRA.U !UP3, `(.L_x_10688) ;  /* 0x000000010b287547 */ /* 0x000fd8000b800000 */
[----:B0-234-:R-:W-:Y:S01]  /*9e30*/  @P5 FFMA.FTZ R145, R160, UR10, R147 ;  /* 0x0000000aa0915c23 */ /* 0x01dfe20008010093 */
        /* <DEDUP_REMOVED lines=9> */
.L_x_10688:
[----:B------:R-:W-:Y:S05]  /*9ed0*/  BRA.U !UP3, `(.L_x_10689) ;  /* 0x000000010b287547 */ /* 0x000fea000b800000 */
[----:B0-234-:R-:W-:Y:S01]  /*9ee0*/  @P5 FFMA.FTZ R145, R161, UR10, R147 ;  /* 0x0000000aa1915c23 */ /* 0x01dfe20008010093 */
        /* <DEDUP_REMOVED lines=9> */
.L_x_10689:
[----:B------:R-:W-:Y:S05]  /*9f80*/  BRA.U !UP3, `(.L_x_10690) ;  /* 0x000000010b287547 */ /* 0x000fea000b800000 */
        /* <DEDUP_REMOVED lines=10> */
.L_x_10690:
[----:B------:R-:W-:Y:S05]  /*a030*/  BRA.U !UP3, `(.L_x_10691) ;  /* 0x000000010b287547 */ /* 0x000fea000b800000 */
[----:B0-234-:R-:W-:Y:S01]  /*a040*/  @P5 FFMA.FTZ R144, R175, UR10, R147 ;  /* 0x0000000aaf905c23 */ /* 0x01dfe20008010093 */
        /* <DEDUP_REMOVED lines=9> */
.L_x_10691:
[----:B------:R-:W-:Y:S05]  /*a0e0*/  BRA.U !UP3, `(.L_x_10692) ;  /* 0x000000010b287547 */ /* 0x000fea000b800000 */
[----:B0-234-:R-:W-:Y:S01]  /*a0f0*/  @P5 FFMA.FTZ R144, R177, UR10, R147 ;  /* 0x0000000ab1905c23 */ /* 0x01dfe20008010093 */
        /* <DEDUP_REMOVED lines=9> */
.L_x_10692:
        /* <DEDUP_REMOVED lines=11> */
.L_x_10693:
        /* <DEDUP_REMOVED lines=11> */
.L_x_10694:
        /* <DEDUP_REMOVED lines=13> */
.L_x_10678:
        /* <DEDUP_REMOVED lines=34> */
.L_x_10696:
[----:B------:R-:W-:Y:S05]  /*a5e0*/  BRA.U !UP3, `(.L_x_10697) ;  /* 0x000000010b187547 */ /* 0x000fea000b800000 */
[----:B------:R-:W-:Y:S01]  /*a5f0*/  FMUL.FTZ R148, R72, UR23 ;  /* 0x0000001748947c20 */ /* 0x000fe20008410000 */
[----:B-----5:R-:W-:-:S03]  /*a600*/  LOP3.LUT P6, RZ, R170, 0xff00, RZ, 0xc0, !PT ;  /* 0x0000ff00aaff7812 */ /* 0x020fc600078cc0ff */
[----:B------:R-:W-:-:S05]  /*a610*/  FMUL.FTZ R148, R148, UR22 ;  /* 0x0000001694947c20 */ /* 0x000fca0008410000 */
[----:B------:R-:W-:-:S04]  /*a620*/  FSEL R148, R148, RZ, P6 ;  /* 0x000000ff94947208 */ /* 0x000fc80003000000 */
[----:B------:R-:W-:-:S04]  /*a630*/  F2FP.F16.F32.PACK_AB R148, RZ, R148 ;  /* 0x00000094ff94723e */ /* 0x000fc800000000ff */
[----:B------:R-:W-:-:S07]  /*a640*/  PRMT R128, R128, 0x5410, R148 ;  /* 0x0000541080807816 */ /* 0x000fce0000000094 */
.L_x_10697:
[----:B------:R-:W-:Y:S05]  /*a650*/  BRA.U !UP3, `(.L_x_10698) ;  /* 0x000000010b187547 */ /* 0x000fea000b800000 */
[----:B------:R-:W-:Y:S01]  /*a660*/  FMUL.FTZ R148, R73, UR23 ;  /* 0x0000001749947c20 */ /* 0x000fe20008410000 */
[----:B-----5:R-:W-:-:S03]  /*a670*/  LOP3.LUT P6, RZ, R170, 0xff0000, RZ, 0xc0, !PT ;  /* 0x00ff0000aaff7812 */ /* 0x020fc600078cc0ff */
[----:B------:R-:W-:-:S05]  /*a680*/  FMUL.FTZ R148, R148, UR22 ;  /* 0x0000001694947c20 */ /* 0x000fca0008410000 */
[----:B------:R-:W-:-:S04]  /*a690*/  FSEL R148, R148, RZ, P6 ;  /* 0x000000ff94947208 */ /* 0x000fc80003000000 */
[----:B------:R-:W-:-:S04]  /*a6a0*/  F2FP.F16.F32.PACK_AB R148, RZ, R148 ;  /* 0x00000094ff94723e */ /* 0x000fc800000000ff */
[----:B------:R-:W-:-:S07]  /*a6b0*/  PRMT R129, R148, 0x7610, R129 ;  /* 0x0000761094817816 */ /* 0x000fce0000000081 */
.L_x_10698:
[----:B------:R-:W-:Y:S05]  /*a6c0*/  BRA.U !UP3, `(.L_x_10699) ;  /* 0x000000010b187547 */ /* 0x000fea000b800000 */
[----:B------:R-:W-:Y:S01]  /*a6d0*/  FMUL.FTZ R148, R144, UR23 ;  /* 0x0000001790947c20 */ /* 0x000fe20008410000 */
[----:B-----5:R-:W-:-:S03]  /*a6e0*/  LOP3.LUT P6, RZ, R170, 0xff000000, RZ, 0xc0, !PT ;  /* 0xff000000aaff7812 */ /* 0x020fc600078cc0ff */
[----:B------:R-:W-:-:S05]  /*a6f0*/  FMUL.FTZ R148, R148, UR22 ;  /* 0x0000001694947c20 */ /* 0x000fca0008410000 */
[----:B------:R-:W-:-:S04]  /*a700*/  FSEL R148, R148, RZ, P6 ;  /* 0x000000ff94947208 */ /* 0x000fc80003000000 */
[----:B------:R-:W-:-:S04]  /*a710*/  F2FP.F16.F32.PACK_AB R148, RZ, R148 ;  /* 0x00000094ff94723e */ /* 0x000fc800000000ff */
[----:B------:R-:W-:-:S07]  /*a720*/  PRMT R129, R129, 0x5410, R148 ;  /* 0x0000541081817816 */ /* 0x000fce0000000094 */
.L_x_10699:
        /* <DEDUP_REMOVED lines=10> */
.L_x_10700:
        /* <DEDUP_REMOVED lines=8> */
.L_x_10701:
        /* <DEDUP_REMOVED lines=16> */
.L_x_10702:
        /* <DEDUP_REMOVED lines=10> */
.L_x_10695:
        /* <DEDUP_REMOVED lines=12> */
.L_x_10703:
        /* <DEDUP_REMOVED lines=12> */
.L_x_10704:
        /* <DEDUP_REMOVED lines=12> */
.L_x_10705:
        /* <DEDUP_REMOVED lines=12> */
.L_x_10706:
        /* <DEDUP_REMOVED lines=12> */
.L_x_10707:
        /* <DEDUP_REMOVED lines=12> */
.L_x_10708:
        /* <DEDUP_REMOVED lines=12> */
.L_x_10709:
        /* <DEDUP_REMOVED lines=14> */
.L_x_10687:
[----:B0-234-:R-:W0:Y:S01]  /*b010*/  @P4 LDC.64 R144, c[0x0][0x478] ;  /* 0x00011e00ff904b82 */ /* 0x01de220000000a00 */
[----:B------:R-:W2:Y:S01]  /*b020*/  @UP3 LDCU.64 UR8, c[0x0][0x468] ;  /* 0x00008d00ff0837ac */ /* 0x000ea20008000a00 */
[----:B------:R-:W-:Y:S01]  /*b030*/  PLOP3.LUT P5, PT, PT, PT, UP3, 0x80, 0x8 ;  /* 0x000000000008781c */ /* 0x000fe20003faf038 */
[----:B0-----:R-:W-:Y:S01]  /*b040*/  @P4 IMAD.WIDE.U32 R144, R3, 0x10, R144 ;  /* 0x0000001003904825 */ /* 0x001fe200078e0090 */
[----:B------:R-:W-:-:S04]  /*b050*/  MOV R3, 0x10 ;  /* 0x0000001000037802 */ /* 0x000fc80000000f00 */
[----:B------:R2:W-:Y:S01]  /*b060*/  @P4 STG.E.128 desc[UR20][R144.64], R72 ;  /* 0x0000004890004986 */ /* 0x0005e2000c101d14 */
[----:B------:R-:W-:-:S13]  /*b070*/  PLOP3.LUT P4, PT, PT, PT, UP3, 0x80, 0x8 ;  /* 0x000000000008781c */ /* 0x000fda0003f8f038 */
[----:B--2---:R-:W-:-:S05]  /*b080*/  @P4 IMAD.WIDE.U32 R144, R146, R3, UR8 ;  /* 0x0000000892904e25 */ /* 0x004fca000f8e0003 */
[----:B------:R0:W-:Y:S02]  /*b090*/  @P5 STG.E.128 desc[UR20][R144.64], R128 ;  /* 0x0000008090005986 */ /* 0x0001e4000c101d14 */
.L_x_10677:
[----:B------:R-:W-:Y:S05]  /*b0a0*/  BSYNC.RECONVERGENT B0 ;  /* 0x0000000000007941 */ /* 0x000fea0003800200 */
.L_x_10676:
[----:B------:R-:W-:Y:S02]  /*b0b0*/  UIADD3 UR28, UPT, UPT, UR28, UR26, URZ ;  /* 0x0000001a1c1c7290 */ /* 0x000fe4000fffe0ff */
[----:B------:R-:W-:Y:S02]  /*b0c0*/  UPLOP3.LUT UP1, UPT, UPT, UPT, UP1, 0x40, 0x4 ;  /* 0x000000000004789c */ /* 0x000fe40003f2e810 */
[----:B------:R-:W-:-:S09]  /*b0d0*/  UISETP.GE.AND UP0, UPT, UR28, UR27, UPT ;  /* 0x0000001b1c00728c */ /* 0x000fd2000bf06270 */
[----:B------:R-:W-:Y:S05]  /*b0e0*/  BRA.U !UP0, `(.L_x_10710) ;  /* 0xffffff5508f07547 */ /* 0x000fea000b83ffff */
.L_x_10525:
        /* <DEDUP_REMOVED lines=51> */
.L_x_10711:
        /* <DEDUP_REMOVED lines=14> */
.L_x_19385:


//--------------------- .text._ZN10layer_norm22ln_bwd_finalize_kernelINS_22Kernel_traits_finalizeILj5120Ef6__halfS2_S2_fjLb0ELj1024ELj4ENS_18Kernel_traits_baseILj5120EfS2_S2_S2_fjLj1024EEEEELb0ELb1EEEvNS_9BwdParamsE --------------------------
	.section	.text._ZN10layer_norm22ln_bwd_finalize_kernelINS_22Kernel_traits_finalizeILj5120Ef6__halfS2_S2_fjLb0ELj1024ELj4ENS_18Kernel_traits_baseILj5120EfS2_S2_S2_fjLj1024EEEEELb0ELb1EEEvNS_9BwdParamsE,"ax",@progbits
	.align	128
        .global         _ZN10layer_norm22ln_bwd_finalize_kernelINS_22Kernel_traits_finalizeILj5120Ef6__halfS2_S2_fjLb0ELj1024ELj4ENS_18Kernel_traits_baseILj5120EfS2_S2_S2_fjLj1024EEEEELb0ELb1EEEvNS_9BwdParamsE
        .type           _ZN10layer_norm22ln_bwd_finalize_kernelINS_22Kernel_traits_finalizeILj5120Ef6__halfS2_S2_fjLb0ELj1024ELj4ENS_18Kernel_traits_baseILj5120EfS2_S2_S2_fjLj1024EEEEELb0ELb1EEEvNS_9BwdParamsE,@function
        .size           _ZN10layer_norm22ln_bwd_finalize_kernelINS_22Kernel_traits_finalizeILj5120Ef6__halfS2_S2_fjLb0ELj1024ELj4ENS_18Kernel_traits_baseILj5120EfS2_S2_S2_fjLj1024EEEEELb0ELb1EEEvNS_9BwdParamsE,(.L_x_19386 - _ZN10layer_norm22ln_bwd_finalize_kernelINS_22Kernel_traits_finalizeILj5120Ef6__halfS2_S2_fjLb0ELj1024ELj4ENS_18Kernel_traits_baseILj5120EfS2_S2_S2_fjLj1024EEEEELb0ELb1EEEvNS_9BwdParamsE)
        .other          _ZN10layer_norm22ln_bwd_finalize_kernelINS_22Kernel_traits_finalizeILj5120Ef6__halfS2_S2_fjLb0ELj1024ELj4ENS_18Kernel_traits_baseILj5120EfS2_S2_S2_fjLj1024EEEEELb0ELb1EEEvNS_9BwdParamsE,@"STO_CUDA_ENTRY STV_DEFAULT"
_ZN10layer_norm22ln_bwd_finalize_kernelINS_22Kernel_traits_finalizeILj5120Ef6__halfS2_S2_fjLb0ELj1024ELj4ENS_18Kernel_traits_baseILj5120EfS2_S2_S2_fjLj1024EEEEELb0ELb1EEEvNS_9BwdParamsE:
.text._ZN10layer_norm22ln_bwd_finalize_kernelINS_22Kernel_traits_finalizeILj5120Ef6__halfS2_S2_fjLb0ELj1024ELj4ENS_18Kernel_traits_baseILj5120EfS2_S2_S2_fjLj1024EEEEELb0ELb1EEEvNS_9BwdParamsE:
        /* <DEDUP_REMOVED lines=81> */
.L_x_10716:
        /* <DEDUP_REMOVED lines=118> */
.L_x_10715:
[----:B------:R-:W-:Y:S05]  /*0c70*/  BSYNC.RECONVERGENT B1 ;  /* 0x0000000000017941 */ /* 0x000fea0003800200 */
.L_x_10714:
        /* <DEDUP_REMOVED lines=77> */
.L_x_10718:
[----:B------:R-:W-:Y:S05]  /*1150*/  BSYNC.RECONVERGENT B1 ;  /* 0x0000000000017941 */ /* 0x000fea0003800200 */
.L_x_10717:
        /* <DEDUP_REMOVED lines=38> */
.L_x_10720:
[----:B------:R-:W-:Y:S05]  /*13c0*/  BSYNC.RECONVERGENT B1 ;  /* 0x0000000000017941 */ /* 0x000fea0003800200 */
.L_x_10719:
        /* <DEDUP_REMOVED lines=8> */
.L_x_10721:
        /* <DEDUP_REMOVED lines=10> */
.L_x_10713:
[----:B------:R-:W-:Y:S05]  /*14f0*/  BSYNC.RECONVERGENT B0 ;  /* 0x0000000000007941 */ /* 0x000fea0003800200 */
.L_x_10712:
        /* <DEDUP_REMOVED lines=55> */
.L_x_10722:
        /* <DEDUP_REMOVED lines=9> */
.L_x_19386:


//--------------------- .text._ZN10layer_norm13ln_bwd_kernelINS_13Kernel_traitsIf6__halfS2_S2_fjLj5120ELj1ELj1ELj4ELj16ENS_18Kernel_traits_baseILj5120EfS2_S2_S2_fjLj128EEEEELb1ELb0ELb1ELb1EEEvNS_9BwdParamsE --------------------------
	.section	.text._ZN10layer_norm13ln_bwd_kernelINS_13Kernel_traitsIf6__halfS2_S2_fjLj5120ELj1ELj1ELj4ELj16ENS_18Kernel_traits_baseILj5120EfS2_S2_S2_fjLj128EEEEELb1ELb0ELb1ELb1EEEvNS_9BwdParamsE,"ax",@progbits
	.align	128
        .global         _ZN10layer_norm13ln_bwd_kernelINS_13Kernel_traitsIf6__halfS2_S2_fjLj5120ELj1ELj1ELj4ELj16ENS_18Kernel_traits_baseILj5120EfS2_S2_S2_fjLj128EEEEELb1ELb0ELb1ELb1EEEvNS_9BwdParamsE
        .type           _ZN10layer_norm13ln_bwd_kernelINS_13Kernel_traitsIf6__halfS2_S2_fjLj5120ELj1ELj1ELj4ELj16ENS_18Kernel_traits_baseILj5120EfS2_S2_S2_fjLj128EEEEELb1ELb0ELb1ELb1EEEvNS_9BwdParamsE,@function
        .size           _ZN10layer_norm13ln_bwd_kernelINS_13Kernel_traitsIf6__halfS2_S2_fjLj5120ELj1ELj1ELj4ELj16ENS_18Kernel_traits_baseILj5120EfS2_S2_S2_fjLj128EEEEELb1ELb0ELb1ELb1EEEvNS_9BwdParamsE,(.L_x_19387 - _ZN10layer_norm13ln_bwd_kernelINS_13Kernel_traitsIf6__halfS2_S2_fjLj5120ELj1ELj1ELj4ELj16ENS_18Kernel_traits_baseILj5120EfS2_S2_S2_fjLj128EEEEELb1ELb0ELb1ELb1EEEvNS_9BwdParamsE)
        .other          _ZN10layer_norm13ln_bwd_kernelINS_13Kernel_traitsIf6__halfS2_S2_fjLj5120ELj1ELj1ELj4ELj16ENS_18Kernel_traits_baseILj5120EfS2_S2_S2_fjLj128EEEEELb1ELb0ELb1ELb1EEEvNS_9BwdParamsE,@"STO_CUDA_ENTRY STV_DEFAULT"
_ZN10layer_norm13ln_bwd_kernelINS_13Kernel_traitsIf6__halfS2_S2_fjLj5120ELj1ELj1ELj4ELj16ENS_18Kernel_traits_baseILj5120EfS2_S2_S2_fjLj128EEEEELb1ELb0ELb1ELb1EEEvNS_9BwdParamsE:
.text._ZN10layer_norm13ln_bwd_kernelINS_13Kernel_traitsIf6__halfS2_S2_fjLj5120ELj1ELj1ELj4ELj16ENS_18Kernel_traits_baseILj5120EfS2_S2_S2_fjLj128EEEEELb1ELb0ELb1ELb1EEEvNS_9BwdParamsE:
        /* <DEDUP_REMOVED lines=70> */
.L_x_10890:
        /* <DEDUP_REMOVED lines=24> */
[----:B------:R4:W3:Y:S01]  /*05e0*/  LDG.E R2, desc[UR20][R2.64] ;  /* 0x0000001402027981 */ /* 0x0008e2000c1e1900 */
[C---:B0-----:R-:W-:Y:S01]  /*05f0*/  IMAD R0, R11.reuse, UR8, RZ ;  /* 0x000000080b007c24 */ /* 0x041fe2000f8e02ff */
[----:B------:R-:W-:Y:S01]  /*0600*/  ISETP.NE.U32.AND P0, PT, RZ, UR6, PT ;  /* 0x00000006ff007c0c */ /* 0x000fe2000bf05070 */
[----:B------:R-:W-:Y:S01]  /*0610*/  IMAD R4, R11, UR9, RZ ;  /* 0x000000090b047c24 */ /* 0x000fe2000f8e02ff */
[----:B-----5:R-:W-:-:S03]  /*0620*/  ISETP.GE.AND P1, PT, R8, 0x1, PT ;  /* 0x000000010800780c */ /* 0x020fc60003f26270 */
[----:B------:R-:W0:Y:S01]  /*0630*/  LDC.64 R242, c[0x0][0x3b0] ;  /* 0x0000ec00fff27b82 */ /* 0x000e220000000a00 */
[----:B------:R-:W-:Y:S02]  /*0640*/  SHF.R.S32.HI R5, RZ, 0x1f, R0 ;  /* 0x0000001fff057819 */ /* 0x000fe40000011400 */
[----:B------:R-:W-:Y:S02]  /*0650*/  SHF.R.S32.HI R7, RZ, 0x1f, R4 ;  /* 0x0000001fff077819 */ /* 0x000fe40000011404 */
[----:B------:R-:W-:Y:S02]  /*0660*/  LEA.HI R5, R5, R0, RZ, 0x3 ;  /* 0x0000000005057211 */ /* 0x000fe400078f18ff */
[----:B------:R-:W-:Y:S02]  /*0670*/  LEA.HI R7, R7, R4, RZ, 0x3 ;  /* 0x0000000407077211 */ /* 0x000fe400078f18ff */
[-C--:B-1----:R-:W-:Y:S02]  /*0680*/  LEA.HI.SX32 R13, R5, R10.reuse, 0x1d ;  /* 0x0000000a050d7211 */ /* 0x082fe400078feaff */
[----:B------:R-:W-:-:S02]  /*0690*/  LEA.HI.SX32 R15, R7, R10, 0x1d ;  /* 0x0000000a070f7211 */ /* 0x000fc400078feaff */
[C---:B------:R-:W-:Y:S01]  /*06a0*/  IADD3 R19, PT, PT, R13.reuse, 0x100, RZ ;  /* 0x000001000d137810 */ /* 0x040fe20007ffe0ff */
[--C-:B--2---:R-:W-:Y:S01]  /*06b0*/  IMAD.WIDE.U32 R4, R13, 0x10, R188.reuse ;  /* 0x000000100d047825 */ /* 0x104fe200078e00bc */
[C---:B------:R-:W-:Y:S02]  /*06c0*/  IADD3 R177, PT, PT, R15.reuse, 0x100, RZ ;  /* 0x000001000fb17810 */ /* 0x040fe40007ffe0ff */
[----:B------:R-:W-:Y:S01]  /*06d0*/  IADD3 R173, PT, PT, R15, 0x180, RZ ;  /* 0x000001800fad7810 */ /* 0x000fe20007ffe0ff */
[----:B------:R-:W-:Y:S01]  /*06e0*/  IMAD.WIDE.U32 R184, R19, 0x10, R188 ;  /* 0x0000001013b87825 */ /* 0x000fe200078e00bc */
[C---:B------:R-:W-:Y:S01]  /*06f0*/  IADD3 R181, PT, PT, R15.reuse, 0x80, RZ ;  /* 0x000000800fb57810 */ /* 0x040fe20007ffe0ff */
[----:B------:R-:W2:Y:S01]  /*0700*/  LDG.E.128 R4, desc[UR20][R4.64] ;  /* 0x0000001404047981 */ /* 0x000ea2000c1e1d00 */
[----:B----4-:R-:W-:Y:S01]  /*0710*/  IADD3 R3, PT, PT, R15, 0x200, RZ ;  /* 0x000002000f037810 */ /* 0x010fe20007ffe0ff */
[--C-:B---3--:R-:W-:Y:S02]  /*0720*/  IMAD.WIDE.U32 R176, R177, 0x10, R168.reuse ;  /* 0x00000010b1b07825 */ /* 0x108fe400078e00a8 */
[----:B------:R-:W3:Y:S02]  /*0730*/  LDG.E.128 R184, desc[UR20][R184.64] ;  /* 0x00000014b8b87981 */ /* 0x000ee4000c1e1d00 */
[----:B------:R-:W-:-:S02]  /*0740*/  IMAD.WIDE.U32 R172, R173, 0x10, R168 ;  /* 0x00000010adac7825 */ /* 0x000fc400078e00a8 */
[----:B------:R-:W4:Y:S02]  /*0750*/  LDG.E.128 R176, desc[UR20][R176.64] ;  /* 0x00000014b0b07981 */ /* 0x000f24000c1e1d00 */
[--C-:B------:R-:W-:Y:S02]  /*0760*/  IMAD.WIDE.U32 R200, R15, 0x10, R168.reuse ;  /* 0x000000100fc87825 */ /* 0x100fe400078e00a8 */
[----:B------:R-:W4:Y:S02]  /*0770*/  LDG.E.128 R172, desc[UR20][R172.64] ;  /* 0x00000014acac7981 */ /* 0x000f24000c1e1d00 */
[--C-:B------:R-:W-:Y:S02]  /*0780*/  IMAD.WIDE.U32 R180, R181, 0x10, R168.reuse ;  /* 0x00000010b5b47825 */ /* 0x100fe400078e00a8 */
[----:B------:R-:W4:Y:S02]  /*0790*/  LDG.E.128 R200, desc[UR20][R200.64] ;  /* 0x00000014c8c87981 */ /* 0x000f24000c1e1d00 */
[----:B------:R-:W-:Y:S01]  /*07a0*/  IMAD.WIDE.U32 R168, R3, 0x10, R168 ;  /* 0x0000001003a87825 */ /* 0x000fe200078e00a8 */
[----:B------:R-:W-:Y:S01]  /*07b0*/  IADD3 R17, PT, PT, R13, 0x80, RZ ;  /* 0x000000800d117810 */ /* 0x000fe20007ffe0ff */
[----:B------:R-:W4:Y:S04]  /*07c0*/  LDG.E.128 R180, desc[UR20][R180.64] ;  /* 0x00000014b4b47981 */ /* 0x000f28000c1e1d00 */
[----:B------:R-:W4:Y:S01]  /*07d0*/  LDG.E.128 R168, desc[UR20][R168.64] ;  /* 0x00000014a8a87981 */ /* 0x000f22000c1e1d00 */
[----:B------:R-:W-:-:S06]  /*07e0*/  IMAD.WIDE.U32 R196, R17, 0x10, R188 ;  /* 0x0000001011c47825 */ /* 0x000fcc00078e00bc */
[----:B------:R-:W4:Y:S01]  /*07f0*/  LDG.E.128 R196, desc[UR20][R196.64] ;  /* 0x00000014c4c47981 */ /* 0x000f22000c1e1d00 */
[----:B------:R-:W-:-:S05]  /*0800*/  IADD3 R9, PT, PT, R13, 0x180, RZ ;  /* 0x000001800d097810 */ /* 0x000fca0007ffe0ff */
[----:B------:R-:W-:-:S06]  /*0810*/  IMAD.WIDE.U32 R192, R9, 0x10, R188 ;  /* 0x0000001009c07825 */ /* 0x000fcc00078e00bc */
[----:B------:R-:W4:Y:S01]  /*0820*/  LDG.E.128 R192, desc[UR20][R192.64] ;  /* 0x00000014c0c07981 */ /* 0x000f22000c1e1d00 */
[----:B------:R-:W-:-:S05]  /*0830*/  IADD3 R205, PT, PT, R13, 0x200, RZ ;  /* 0x000002000dcd7810 */ /* 0x000fca0007ffe0ff */
[----:B------:R-:W-:-:S06]  /*0840*/  IMAD.WIDE.U32 R188, R205, 0x10, R188 ;  /* 0x00000010cdbc7825 */ /* 0x000fcc00078e00bc */
[----:B------:R-:W4:Y:S01]  /*0850*/  LDG.E.128 R188, desc[UR20][R188.64] ;  /* 0x00000014bcbc7981 */ /* 0x000f22000c1e1d00 */
[----:B------:R-:W-:Y:S02]  /*0860*/  ISETP.NE.AND.EX P0, PT, RZ, UR7, PT, P0 ;  /* 0x00000007ff007c0c */ /* 0x000fe4000bf05300 */
[----:B------:R-:W-:-:S05]  /*0870*/  @P1 IADD3 R0, PT, PT, R8, -0x1, RZ ;  /* 0xffffffff08001810 */ /* 0x000fca0007ffe0ff */
[----:B------:R-:W-:-:S06]  /*0880*/  @P1 IMAD R0, R0, R11, RZ ;  /* 0x0000000b00001224 */ /* 0x000fcc00078e02ff */
[----:B------:R-:W1:Y:S08]  /*0890*/  @P0 LDC.64 R224, c[0x0][0x438] ;  /* 0x00010e00ffe00b82 */ /* 0x000e700000000a00 */
[----:B------:R-:W0:Y:S08]  /*08a0*/  @P0 LDC.64 R222, c[0x0][0x438] ;  /* 0x00010e00ffde0b82 */ /* 0x000e300000000a00 */
[----:B------:R-:W0:Y:S01]  /*08b0*/  @P0 LDC.64 R232, c[0x0][0x438] ;  /* 0x00010e00ffe80b82 */ /* 0x000e220000000a00 */
[----:B------:R-:W-:-:S02]  /*08c0*/  @P1 SHF.R.S32.HI R3, RZ, 0x1f, R0 ;  /* 0x0000001fff031819 */ /* 0x000fc40000011400 */
[----:B------:R-:W-:Y:S02]  /*08d0*/  ISETP.NE.AND P2, PT, RZ, UR26, PT ;  /* 0x0000001aff007c0c */ /* 0x000fe4000bf45270 */
[----:B------:R-:W-:-:S03]  /*08e0*/  @P1 LEA.HI R3, R3, R0, RZ, 0x3 ;  /* 0x0000000003031211 */ /* 0x000fc600078f18ff */
[----:B------:R-:W0:Y:S01]  /*08f0*/  @P0 LDC.64 R230, c[0x0][0x438] ;  /* 0x00010e00ffe60b82 */ /* 0x000e220000000a00 */
[----:B------:R-:W-:Y:S02]  /*0900*/  MOV R239, RZ ;  /* 0x000000ff00ef7202 */ /* 0x000fe40000000f00 */
[----:B------:R-:W-:Y:S01]  /*0910*/  @P1 LEA.HI.SX32 R239, R3, R10, 0x1d ;  /* 0x0000000a03ef1211 */ /* 0x000fe200078feaff */
[----:B-1----:R-:W-:-:S03]  /*0920*/  @P0 IMAD.WIDE.U32 R224, R13, 0x10, R224 ;  /* 0x000000100de00825 */ /* 0x002fc600078e00e0 */
[----:B------:R-:W-:Y:S01]  /*0930*/  IADD3 R241, PT, PT, R239, 0x100, RZ ;  /* 0x00000100eff17810 */ /* 0x000fe20007ffe0ff */
[----:B0-----:R-:W-:Y:S01]  /*0940*/  @P0 IMAD.WIDE.U32 R222, R17, 0x10, R222 ;  /* 0x0000001011de0825 */ /* 0x001fe200078e00de */
[C---:B------:R-:W-:Y:S01]  /*0950*/  IADD3 R247, PT, PT, R239.reuse, 0x80, RZ ;  /* 0x00000080eff77810 */ /* 0x040fe20007ffe0ff */
[----:B------:R-:W5:Y:S01]  /*0960*/  @P0 LDG.E.128 R124, desc[UR20][R224.64] ;  /* 0x00000014e07c0981 */ /* 0x000f62000c1e1d00 */
[----:B------:R-:W-:Y:S01]  /*0970*/  IADD3 R245, PT, PT, R239, 0x180, RZ ;  /* 0x00000180eff57810 */ /* 0x000fe20007ffe0ff */
[----:B------:R-:W-:Y:S01]  /*0980*/  IMAD.WIDE.U32 R240, R241, 0x8, R242 ;  /* 0x00000008f1f07825 */ /* 0x000fe200078e00f2 */
[----:B------:R-:W0:Y:S01]  /*0990*/  @P0 LDC.64 R236, c[0x0][0x438] ;  /* 0x00010e00ffec0b82 */ /* 0x000e220000000a00 */
[----:B------:R1:W5:Y:S02]  /*09a0*/  @P0 LDG.E.128 R128, desc[UR20][R222.64] ;  /* 0x00000014de800981 */ /* 0x000364000c1e1d00 */
[----:B------:R-:W-:-:S04]  /*09b0*/  @P0 IMAD.WIDE.U32 R232, R19, 0x10, R232 ;  /* 0x0000001013e80825 */ /* 0x000fc800078e00e8 */
[--C-:B------:R-:W-:Y:S01]  /*09c0*/  IMAD.WIDE.U32 R246, R247, 0x8, R242.reuse ;  /* 0x00000008f7f67825 */ /* 0x100fe200078e00f2 */
[----:B------:R-:W5:Y:S03]  /*09d0*/  @P0 LDG.E.128 R132, desc[UR20][R232.64] ;  /* 0x00000014e8840981 */ /* 0x000f66000c1e1d00 */
[----:B------:R-:W-:-:S04]  /*09e0*/  IMAD.WIDE.U32 R244, R245, 0x8, R242 ;  /* 0x00000008f5f47825 */ /* 0x000fc800078e00f2 */
[----:B------:R-:W-:-:S05]  /*09f0*/  @P0 IMAD.WIDE.U32 R230, R9, 0x10, R230 ;  /* 0x0000001009e60825 */ /* 0x000fca00078e00e6 */
[----:B------:R-:W5:Y:S01]  /*0a00*/  @P0 LDG.E.128 R136, desc[UR20][R230.64] ;  /* 0x00000014e6880981 */ /* 0x000f62000c1e1d00 */
[----:B0-----:R-:W-:-:S05]  /*0a10*/  @P0 IMAD.WIDE.U32 R236, R205, 0x10, R236 ;  /* 0x00000010cdec0825 */ /* 0x001fca00078e00ec */
[----:B------:R-:W5:Y:S01]  /*0a20*/  @P0 LDG.E.128 R140, desc[UR20][R236.64] ;  /* 0x00000014ec8c0981 */ /* 0x000f62000c1e1d00 */
[----:B------:R-:W-:-:S04]  /*0a30*/  FSEL R2, R2, RZ, !P2 ;  /* 0x000000ff02027208 */ /* 0x000fc80005000000 */
[----:B------:R-:W-:Y:S01]  /*0a40*/  R2UR UR9, R2 ;  /* 0x00000000020972ca */ /* 0x000fe200000e0000 */
[----:B--2---:R-:W-:Y:S02]  /*0a50*/  HADD2.F32 R19, -RZ, R4.H0_H0 ;  /* 0x20000004ff137230 */ /* 0x004fe40000004100 */
[--C-:B---3--:R-:W-:Y:S02]  /*0a60*/  HADD2.F32 R209, -RZ, R187.reuse.H0_H0 ;  /* 0x200000bbffd17230 */ /* 0x108fe40000004100 */
[----:B------:R-:W-:Y:S01]  /*0a70*/  HADD2.F32 R210, -RZ, R187.H1_H1 ;  /* 0x300000bbffd27230 */ /* 0x000fe20000004100 */
[C---:B------:R-:W-:Y:S01]  /*0a80*/  IADD3 R187, PT, PT, R239.reuse, 0x200, RZ ;  /* 0x00000200efbb7810 */ /* 0x040fe20007ffe0ff */
[----:B------:R-:W-:-:S06]  /*0a90*/  IMAD.WIDE.U32 R238, R239, 0x8, R242 ;  /* 0x00000008efee7825 */ /* 0x000fcc00078e00f2 */
[----:B------:R-:W-:Y:S01]  /*0aa0*/  FADD.FTZ R19, R19, -UR9 ;  /* 0x8000000913137e21 */ /* 0x000fe20008010000 */
[----:B------:R-:W-:Y:S02]  /*0ab0*/  HADD2.F32 R17, -RZ, R4.H1_H1 ;  /* 0x30000004ff117230 */ /* 0x000fe40000004100 */
[----:B------:R-:W-:Y:S02]  /*0ac0*/  HADD2.F32 R3, -RZ, R5.H0_H0 ;  /* 0x20000005ff037230 */ /* 0x000fe40000004100 */
[----:B------:R-:W-:Y:S02]  /*0ad0*/  HADD2.F32 R10, -RZ, R7.H1_H1 ;  /* 0x30000007ff0a7230 */ /* 0x000fe40000004100 */
[--C-:B----4-:R-:W-:Y:S02]  /*0ae0*/  HADD2.F32 R213, -RZ, R178.reuse.H0_H0 ;  /* 0x200000b2ffd57230 */ /* 0x110fe40000004100 */
[----:B------:R-:W-:Y:S02]  /*0af0*/  HADD2.F32 R216, -RZ, R178.H1_H1 ;  /* 0x300000b2ffd87230 */ /* 0x000fe40000004100 */
[----:B------:R-:W-:-:S02]  /*0b00*/  HADD2.F32 R215, -RZ, R179.H0_H0 ;  /* 0x200000b3ffd77230 */ /* 0x000fc40000004100 */
[----:B------:R-:W-:Y:S02]  /*0b10*/  HADD2.F32 R218, -RZ, R179.H1_H1 ;  /* 0x300000b3ffda7230 */ /* 0x000fe40000004100 */
[--C-:B-1----:R-:W-:Y:S01]  /*0b20*/  HADD2.F32 R223, -RZ, R172.reuse.H0_H0 ;  /* 0x200000acffdf7230 */ /* 0x102fe20000004100 */
[----:B------:R0:W5:Y:S01]  /*0b30*/  LDG.E.64 R178, desc[UR20][R240.64] ;  /* 0x00000014f0b27981 */ /* 0x000162000c1e1b00 */
[----:B------:R-:W-:Y:S02]  /*0b40*/  HADD2.F32 R222, -RZ, R172.H1_H1 ;  /* 0x300000acffde7230 */ /* 0x000fe40000004100 */
[--C-:B------:R-:W-:Y:S02]  /*0b50*/  HADD2.F32 R225, -RZ, R173.reuse.H0_H0 ;  /* 0x200000adffe17230 */ /* 0x100fe40000004100 */
[----:B------:R-:W-:Y:S02]  /*0b60*/  HADD2.F32 R224, -RZ, R173.H1_H1 ;  /* 0x300000adffe07230 */ /* 0x000fe40000004100 */
[----:B------:R-:W-:Y:S01]  /*0b70*/  FADD.FTZ R17, R17, -UR9 ;  /* 0x8000000911117e21 */ /* 0x000fe20008010000 */
[----:B------:R1:W5:Y:S01]  /*0b80*/  LDG.E.64 R172, desc[UR20][R238.64] ;  /* 0x00000014eeac7981 */ /* 0x000362000c1e1b00 */
[----:B------:R-:W-:-:S02]  /*0b90*/  HADD2.F32 R13, -RZ, R5.H1_H1 ;  /* 0x30000005ff0d7230 */ /* 0x000fc40000004100 */
[----:B------:R-:W-:-:S04]  /*0ba0*/  IMAD.WIDE.U32 R242, R187, 0x8, R242 ;  /* 0x00000008bbf27825 */ /* 0x000fc800078e00f2 */
[--C-:B0-----:R-:W-:Y:S02]  /*0bb0*/  HADD2.F32 R241, -RZ, R171.reuse.H0_H0 ;  /* 0x200000abfff17230 */ /* 0x101fe40000004100 */
[--C-:B------:R-:W-:Y:S02]  /*0bc0*/  HADD2.F32 R14, -RZ, R6.reuse.H0_H0 ;  /* 0x20000006ff0e7230 */ /* 0x100fe40000004100 */
[----:B-1----:R-:W-:Y:S02]  /*0bd0*/  HADD2.F32 R238, -RZ, R171.H1_H1 ;  /* 0x300000abffee7230 */ /* 0x002fe40000004100 */
[----:B------:R-:W-:Y:S01]  /*0be0*/  FADD.FTZ R171, R3, -UR9 ;  /* 0x8000000903ab7e21 */ /* 0x000fe20008010000 */
[----:B------:R-:W-:Y:S02]  /*0bf0*/  HADD2.F32 R15, -RZ, R6.H1_H1 ;  /* 0x30000006ff0f7230 */ /* 0x000fe40000004100 */
[----:B------:R-:W-:Y:S01]  /*0c00*/  FMUL.FTZ R3, R19, UR28 ;  /* 0x0000001c13037c20 */ /* 0x000fe20008410000 */
[----:B------:R-:W-:-:S02]  /*0c10*/  HADD2.F32 R11, -RZ, R200.H0_H0 ;  /* 0x200000c8ff0b7230 */ /* 0x000fc40000004100 */
[----:B------:R-:W-:Y:S01]  /*0c20*/  FADD.FTZ R19, R10, -UR9 ;  /* 0x800000090a137e21 */ /* 0x000fe20008010000 */
[----:B------:R-:W-:Y:S02]  /*0c30*/  HADD2.F32 R6, -RZ, R200.H1_H1 ;  /* 0x300000c8ff067230 */ /* 0x000fe40000004100 */
[----:B------:R-:W-:Y:S01]  /*0c40*/  FMUL.FTZ R10, R17, UR28 ;  /* 0x0000001c110a7c20 */ /* 0x000fe20008410000 */
[--C-:B------:R-:W-:Y:S02]  /*0c50*/  HADD2.F32 R227, -RZ, R174.reuse.H0_H0 ;  /* 0x200000aeffe37230 */ /* 0x100fe40000004100 */
[----:B------:R-:W-:Y:S01]  /*0c60*/  FADD.FTZ R240, R13, -UR9 ;  /* 0x800000090df07e21 */ /* 0x000fe20008010000 */
[----:B------:R-:W-:Y:S02]  /*0c70*/  HADD2.F32 R226, -RZ, R174.H1_H1 ;  /* 0x300000aeffe27230 */ /* 0x000fe40000004100 */
[--C-:B------:R-:W-:Y:S02]  /*0c80*/  HADD2.F32 R229, -RZ, R175.reuse.H0_H0 ;  /* 0x200000afffe57230 */ /* 0x100fe40000004100 */
[----:B------:R-:W-:-:S02]  /*0c90*/  HADD2.F32 R228, -RZ, R175.H1_H1 ;  /* 0x300000afffe47230 */ /* 0x000fc40000004100 */
[----:B------:R0:W5:Y:S01]  /*0ca0*/  LDG.E.64 R174, desc[UR20][R242.64] ;  /* 0x00000014f2ae7981 */ /* 0x000162000c1e1b00 */
[----:B------:R-:W-:Y:S02]  /*0cb0*/  HADD2.F32 R16, -RZ, R7.H0_H0 ;  /* 0x20000007ff107230 */ /* 0x000fe40000004100 */
[----:B------:R-:W-:Y:S01]  /*0cc0*/  FADD.FTZ R24, R24, R11 ;  /* 0x0000000b18187221 */ /* 0x000fe20000010000 */
[--C-:B------:R-:W-:Y:S02]  /*0cd0*/  HADD2.F32 R9, -RZ, R201.reuse.H0_H0 ;  /* 0x200000c9ff097230 */ /* 0x100fe40000004100 */
[-C--:B------:R-:W-:Y:S01]  /*0ce0*/  FFMA.FTZ R152, R3, R11.reuse, R152 ;  /* 0x0000000b03987223 */ /* 0x080fe20000010098 */
[----:B------:R-:W-:Y:S02]  /*0cf0*/  HADD2.F32 R4, -RZ, R201.H1_H1 ;  /* 0x300000c9ff047230 */ /* 0x000fe40000004100 */
[----:B------:R-:W-:Y:S01]  /*0d00*/  FADD.FTZ R25, R25, R6 ;  /* 0x0000000619197221 */ /* 0x000fe20000010000 */
[-C--:B------:R-:W-:Y:S01]  /*0d10*/  FFMA.FTZ R153, R10, R6.reuse, R153 ;  /* 0x000000060a997223 */ /* 0x080fe20000010099 */
[----:B------:R-:W-:Y:S01]  /*0d20*/  FMUL.FTZ R13, R85, R6 ;  /* 0x00000006550d7220 */ /* 0x000fe20000410000 */
[----:B0-----:R-:W-:Y:S01]  /*0d30*/  FADD.FTZ R242, R14, -UR9 ;  /* 0x800000090ef27e21 */ /* 0x001fe20008010000 */
[----:B------:R-:W-:Y:S01]  /*0d40*/  FMUL.FTZ R14, R84, R11 ;  /* 0x0000000b540e7220 */ /* 0x000fe20000410000 */
[----:B------:R-:W-:Y:S01]  /*0d50*/  FMUL.FTZ R11, R171, UR28 ;  /* 0x0000001cab0b7c20 */ /* 0x000fe20008410000 */
[----:B------:R-:W-:-:S02]  /*0d60*/  HADD2.F32 R187, -RZ, R176.H0_H0 ;  /* 0x200000b0ffbb7230 */ /* 0x000fc40000004100 */
[----:B------:R-:W-:Y:S01]  /*0d70*/  FMUL.FTZ R6, R240, UR28 ;  /* 0x0000001cf0067c20 */ /* 0x000fe20008410000 */
[----:B------:R-:W-:Y:S02]  /*0d80*/  HADD2.F32 R212, -RZ, R176.H1_H1 ;  /* 0x300000b0ffd47230 */ /* 0x000fe40000004100 */
[----:B------:R-:W-:Y:S01]  /*0d90*/  FADD.FTZ R243, R15, -UR9 ;  /* 0x800000090ff37e21 */ /* 0x000fe20008010000 */
[--C-:B------:R-:W-:Y:S02]  /*0da0*/  HADD2.F32 R211, -RZ, R177.reuse.H0_H0 ;  /* 0x200000b1ffd37230 */ /* 0x100fe40000004100 */
[----:B------:R-:W-:Y:S02]  /*0db0*/  HADD2.F32 R214, -RZ, R177.H1_H1 ;  /* 0x300000b1ffd67230 */ /* 0x000fe40000004100 */
[----:B------:R0:W5:Y:S01]  /*0dc0*/  LDG.E.64 R176, desc[UR20][R244.64] ;  /* 0x00000014f4b07981 */ /* 0x000162000c1e1b00 */
[--C-:B------:R-:W-:Y:S02]  /*0dd0*/  HADD2.F32 R7, -RZ, R202.reuse.H0_H0 ;  /* 0x200000caff077230 */ /* 0x100fe40000004100 */
[----:B------:R-:W-:Y:S01]  /*0de0*/  FADD.FTZ R26, R26, R9 ;  /* 0x000000091a1a7221 */ /* 0x000fe20000010000 */
[----:B------:R-:W-:Y:S01]  /*0df0*/  FFMA.FTZ R154, R11, R9, R154 ;  /* 0x000000090b9a7223 */ /* 0x000fe2000001009a */
[----:B------:R-:W-:-:S02]  /*0e00*/  HADD2.F32 R2, -RZ, R202.H1_H1 ;  /* 0x300000caff027230 */ /* 0x000fc40000004100 */
[----:B------:R-:W-:Y:S01]  /*0e10*/  FADD.FTZ R27, R27, R4 ;  /* 0x000000041b1b7221 */ /* 0x000fe20000010000 */
[-C--:B------:R-:W-:Y:S01]  /*0e20*/  FFMA.FTZ R155, R6, R4.reuse, R155 ;  /* 0x00000004069b7223 */ /* 0x080fe2000001009b */
[----:B------:R-:W-:Y:S01]  /*0e30*/  FMUL.FTZ R15, R87, R4 ;  /* 0x00000004570f7220 */ /* 0x000fe20000410000 */
[----:B0-----:R-:W-:Y:S01]  /*0e40*/  FADD.FTZ R244, R16, -UR9 ;  /* 0x8000000910f47e21 */ /* 0x001fe20008010000 */
[----:B------:R-:W-:Y:S01]  /*0e50*/  FMUL.FTZ R16, R86, R9 ;  /* 0x0000000956107220 */ /* 0x000fe20000410000 */
[----:B------:R-:W-:Y:S01]  /*0e60*/  FMUL.FTZ R9, R242, UR28 ;  /* 0x0000001cf2097c20 */ /* 0x000fe20008410000 */
[----:B------:R-:W-:Y:S01]  /*0e70*/  FMUL.FTZ R4, R243, UR28 ;  /* 0x0000001cf3047c20 */ /* 0x000fe20008410000 */
[--C-:B------:R-:W-:Y:S02]  /*0e80*/  HADD2.F32 R5, -RZ, R203.reuse.H0_H0 ;  /* 0x200000cbff057230 */ /* 0x100fe40000004100 */
[----:B------:R-:W-:Y:S01]  /*0e90*/  FADD.FTZ R156, R156, R7 ;  /* 0x000000079c9c7221 */ /* 0x000fe20000010000 */
[-C--:B------:R-:W-:Y:S01]  /*0ea0*/  FFMA.FTZ R160, R9, R7.reuse, R160 ;  /* 0x0000000709a07223 */ /* 0x080fe200000100a0 */
[----:B------:R-:W-:Y:S01]  /*0eb0*/  FMUL.FTZ R240, R88, R7 ;  /* 0x0000000758f07220 */ /* 0x000fe20000410000 */
[----:B------:R-:W-:-:S02]  /*0ec0*/  HADD2.F32 R0, -RZ, R203.H1_H1 ;  /* 0x300000cbff007230 */ /* 0x000fc40000004100 */
[----:B------:R-:W-:Y:S01]  /*0ed0*/  FADD.FTZ R157, R157, R2 ;  /* 0x000000029d9d7221 */ /* 0x000fe20000010000 */
[--C-:B------:R-:W-:Y:S02]  /*0ee0*/  HADD2.F32 R12, -RZ, R196.reuse.H0_H0 ;  /* 0x200000c4ff0c7230 */ /* 0x100fe40000004100 */
[----:B------:R-:W-:Y:S01]  /*0ef0*/  FMUL.FTZ R7, R244, UR28 ;  /* 0x0000001cf4077c20 */ /* 0x000fe20008410000 */
[-C--:B------:R-:W-:Y:S01]  /*0f00*/  FFMA.FTZ R161, R4, R2.reuse, R161 ;  /* 0x0000000204a17223 */ /* 0x080fe200000100a1 */
[----:B------:R-:W-:Y:S01]  /*0f10*/  FMUL.FTZ R17, R89, R2 ;  /* 0x0000000259117220 */ /* 0x000fe20000410000 */
[----:B------:R-:W-:Y:S02]  /*0f20*/  HADD2.F32 R196, -RZ, R196.H1_H1 ;  /* 0x300000c4ffc47230 */ /* 0x000fe40000004100 */
[----:B------:R-:W-:Y:S01]  /*0f30*/  FMUL.FTZ R2, R19, UR28 ;  /* 0x0000001c13027c20 */ /* 0x000fe20008410000 */
[--C-:B------:R-:W-:Y:S02]  /*0f40*/  HADD2.F32 R18, -RZ, R197.reuse.H0_H0 ;  /* 0x200000c5ff127230 */ /* 0x100fe40000004100 */
[----:B------:R-:W-:-:S02]  /*0f50*/  HADD2.F32 R197, -RZ, R197.H1_H1 ;  /* 0x300000c5ffc57230 */ /* 0x000fc40000004100 */
[----:B------:R-:W-:Y:S01]  /*0f60*/  FADD.FTZ R158, R158, R5 ;  /* 0x000000059e9e7221 */ /* 0x000fe20000010000 */
[--C-:B------:R-:W-:Y:S02]  /*0f70*/  HADD2.F32 R200, -RZ, R198.reuse.H0_H0 ;  /* 0x200000c6ffc87230 */ /* 0x100fe40000004100 */
[-C--:B------:R-:W-:Y:S01]  /*0f80*/  FFMA.FTZ R162, R7, R5.reuse, R162 ;  /* 0x0000000507a27223 */ /* 0x080fe200000100a2 */
[--C-:B------:R-:W-:Y:S02]  /*0f90*/  HADD2.F32 R201, -RZ, R199.reuse.H0_H0 ;  /* 0x200000c7ffc97230 */ /* 0x100fe40000004100 */
[----:B------:R-:W-:Y:S01]  /*0fa0*/  FMUL.FTZ R242, R90, R5 ;  /* 0x000000055af27220 */ /* 0x000fe20000410000 */
[----:B------:R-:W-:Y:S02]  /*0fb0*/  HADD2.F32 R198, -RZ, R198.H1_H1 ;  /* 0x300000c6ffc67230 */ /* 0x000fe40000004100 */
[----:B------:R-:W-:Y:S01]  /*0fc0*/  FADD.FTZ R159, R159, R0 ;  /* 0x000000009f9f7221 */ /* 0x000fe20000010000 */
[----:B------:R-:W-:-:S02]  /*0fd0*/  HADD2.F32 R202, -RZ, R199.H1_H1 ;  /* 0x300000c7ffca7230 */ /* 0x000fc40000004100 */
[-C--:B------:R-:W-:Y:S01]  /*0fe0*/  FFMA.FTZ R163, R2, R0.reuse, R163 ;  /* 0x0000000002a37223 */ /* 0x080fe200000100a3 */
[----:B------:R-:W-:Y:S01]  /*0ff0*/  FMUL.FTZ R5, R91, R0 ;  /* 0x000000005b057220 */ /* 0x000fe20000410000 */
[----:B------:R-:W-:Y:S01]  /*1000*/  FADD.FTZ R12, R12, -UR9 ;  /* 0x800000090c0c7e21 */ /* 0x000fe20008010000 */
[----:B------:R-:W-:Y:S01]  /*1010*/  FADD.FTZ R0, R196, -UR9 ;  /* 0x80000009c4007e21 */ /* 0x000fe20008010000 */
[----:B------:R-:W-:Y:S01]  /*1020*/  FADD.FTZ R18, R18, -UR9 ;  /* 0x8000000912127e21 */ /* 0x000fe20008010000 */
[----:B------:R-:W-:Y:S01]  /*1030*/  FADD.FTZ R171, R197, -UR9 ;  /* 0x80000009c5ab7e21 */ /* 0x000fe20008010000 */
[--C-:B------:R-:W-:Y:S02]  /*1040*/  HADD2.F32 R199, -RZ, R180.reuse.H0_H0 ;  /* 0x200000b4ffc77230 */ /* 0x100fe40000004100 */
[----:B------:R-:W-:Y:S01]  /*1050*/  FADD.FTZ R243, R201, -UR9 ;  /* 0x80000009c9f37e21 */ /* 0x000fe20008010000 */
[----:B------:R-:W-:Y:S02]  /*1060*/  HADD2.F32 R180, -RZ, R180.H1_H1 ;  /* 0x300000b4ffb47230 */ /* 0x000fe40000004100 */
[----:B------:R-:W-:Y:S01]  /*1070*/  FADD.FTZ R198, R198, -UR9 ;  /* 0x80000009c6c67e21 */ /* 0x000fe20008010000 */
[----:B------:R-:W-:-:S02]  /*1080*/  HADD2.F32 R203, -RZ, R181.H0_H0 ;  /* 0x200000b5ffcb7230 */ /* 0x000fc40000004100 */
[----:B------:R-:W-:Y:S01]  /*1090*/  FMUL.FTZ R19, R12, UR28 ;  /* 0x0000001c0c137c20 */ /* 0x000fe20008410000 */
[--C-:B------:R-:W-:Y:S02]  /*10a0*/  HADD2.F32 R205, -RZ, R183.reuse.H0_H0 ;  /* 0x200000b7ffcd7230 */ /* 0x100fe40000004100 */
[----:B------:R-:W-:Y:S01]  /*10b0*/  FADD.FTZ R202, R202, -UR9 ;  /* 0x80000009caca7e21 */ /* 0x000fe20008010000 */
[----:B------:R-:W-:Y:S02]  /*10c0*/  HADD2.F32 R206, -RZ, R183.H1_H1 ;  /* 0x300000b7ffce7230 */ /* 0x000fe40000004100 */
[----:B------:R-:W-:Y:S01]  /*10d0*/  FMUL.FTZ R0, R0, UR28 ;  /* 0x0000001c00007c20 */ /* 0x000fe20008410000 */
[----:B------:R-:W-:Y:S02]  /*10e0*/  HADD2.F32 R207, -RZ, R184.H1_H1 ;  /* 0x300000b8ffcf7230 */ /* 0x000fe40000004100 */
[----:B------:R-:W-:Y:S01]  /*10f0*/  FMUL.FTZ R197, R18, UR28 ;  /* 0x0000001c12c57c20 */ /* 0x000fe20008410000 */
[----:B------:R-:W-:-:S02]  /*1100*/  HADD2.F32 R204, -RZ, R181.H1_H1 ;  /* 0x300000b5ffcc7230 */ /* 0x000fc40000004100 */
[----:B------:R-:W-:Y:S01]  /*1110*/  FMUL.FTZ R18, R171, UR28 ;  /* 0x0000001cab127c20 */ /* 0x000fe20008410000 */
[----:B------:R-:W-:Y:S02]  /*1120*/  HADD2.F32 R183, -RZ, R184.H0_H0 ;  /* 0x200000b8ffb77230 */ /* 0x000fe40000004100 */
[----:B------:R-:W-:Y:S02]  /*1130*/  HADD2.F32 R208, -RZ, R186.H0_H0 ;  /* 0x200000baffd07230 */ /* 0x000fe40000004100 */
[----:B------:R-:W-:Y:S01]  /*1140*/  FMUL.FTZ R243, R243, UR28 ;  /* 0x0000001cf3f37c20 */ /* 0x000fe20008410000 */
[--C-:B------:R-:W-:Y:S02]  /*1150*/  HADD2.F32 R181, -RZ, R182.reuse.H0_H0 ;  /* 0x200000b6ffb57230 */ /* 0x100fe40000004100 */
[----:B------:R-:W-:Y:S01]  /*1160*/  FADD.FTZ R200, R200, -UR9 ;  /* 0x80000009c8c87e21 */ /* 0x000fe20008010000 */
[----:B------:R-:W-:Y:S02]  /*1170*/  HADD2.F32 R182, -RZ, R182.H1_H1 ;  /* 0x300000b6ffb67230 */ /* 0x000fe40000004100 */
[----:B------:R-:W-:Y:S01]  /*1180*/  FADD.FTZ R32, R32, R199 ;  /* 0x000000c720207221 */ /* 0x000fe20000010000 */
[----:B------:R-:W-:-:S02]  /*1190*/  HADD2.F32 R184, -RZ, R185.H0_H0 ;  /* 0x200000b9ffb87230 */ /* 0x000fc40000004100 */
[-C--:B------:R-:W-:Y:S01]  /*11a0*/  FFMA.FTZ R164, R19, R199.reuse, R164 ;  /* 0x000000c713a47223 */ /* 0x080fe200000100a4 */
[----:B------:R-:W-:Y:S02]  /*11b0*/  HADD2.F32 R185, -RZ, R185.H1_H1 ;  /* 0x300000b9ffb97230 */ /* 0x000fe40000004100 */
[----:B------:R-:W-:Y:S01]  /*11c0*/  FMUL.FTZ R12, R92, R199 ;  /* 0x000000c75c0c7220 */ /* 0x000fe20000410000 */
[----:B------:R-:W-:Y:S01]  /*11d0*/  FMUL.FTZ R198, R198, UR28 ;  /* 0x0000001cc6c67c20 */ /* 0x000fe20008410000 */
[----:B------:R-:W-:Y:S01]  /*11e0*/  FMUL.FTZ R202, R202, UR28 ;  /* 0x0000001ccaca7c20 */ /* 0x000fe20008410000 */
[----:B------:R-:W-:Y:S01]  /*11f0*/  FADD.FTZ R33, R33, R180 ;  /* 0x000000b421217221 */ /* 0x000fe20000010000 */
[-C--:B------:R-:W-:Y:S01]  /*1200*/  FFMA.FTZ R165, R0, R180.reuse, R165 ;  /* 0x000000b400a57223 */ /* 0x080fe200000100a5 */
[----:B------:R-:W-:Y:S01]  /*1210*/  FMUL.FTZ R199, R93, R180 ;  /* 0x000000b45dc77220 */ /* 0x000fe20000410000 */
[----:B------:R-:W-:Y:S01]  /*1220*/  FADD.FTZ R34, R34, R203 ;  /* 0x000000cb22227221 */ /* 0x000fe20000010000 */
[-C--:B------:R-:W-:Y:S01]  /*1230*/  FFMA.FTZ R166, R197, R203.reuse, R166 ;  /* 0x000000cbc5a67223 */ /* 0x080fe200000100a6 */
[----:B------:R-:W-:Y:S01]  /*1240*/  FMUL.FTZ R196, R94, R203 ;  /* 0x000000cb5ec47220 */ /* 0x000fe20000410000 */
[----:B------:R-:W-:Y:S01]  /*1250*/  FADD.FTZ R207, R207, -UR9 ;  /* 0x80000009cfcf7e21 */ /* 0x000fe20008010000 */
[----:B------:R-:W-:Y:S01]  /*1260*/  FADD.FTZ R35, R35, R204 ;  /* 0x000000cc23237221 */ /* 0x000fe20000010000 */
[-C--:B------:R-:W-:Y:S01]  /*1270*/  FFMA.FTZ R167, R18, R204.reuse, R167 ;  /* 0x000000cc12a77223 */ /* 0x080fe200000100a7 */
[----:B------:R-:W-:Y:S01]  /*1280*/  FMUL.FTZ R203, R95, R204 ;  /* 0x000000cc5fcb7220 */ /* 0x000fe20000410000 */
[----:B------:R-:W-:Y:S01]  /*1290*/  FADD.FTZ R183, R183, -UR9 ;  /* 0x80000009b7b77e21 */ /* 0x000fe20008010000 */
[----:B------:R-:W-:Y:S01]  /*12a0*/  FADD.FTZ R180, R208, -UR9 ;  /* 0x80000009d0b47e21 */ /* 0x000fe20008010000 */
[----:B------:R-:W-:Y:S01]  /*12b0*/  FADD.FTZ R70, R70, R205 ;  /* 0x000000cd46467221 */ /* 0x000fe20000010000 */
[-C--:B------:R-:W-:Y:S01]  /*12c0*/  FFMA.FTZ R78, R243, R205.reuse, R78 ;  /* 0x000000cdf34e7223 */ /* 0x080fe2000001004e */
[----:B------:R-:W-:Y:S01]  /*12d0*/  FMUL.FTZ R204, R98, R205 ;  /* 0x000000cd62cc7220 */ /* 0x000fe20000410000 */
[----:B------:R-:W-:-:S02]  /*12e0*/  HADD2.F32 R186, -RZ, R186.H1_H1 ;  /* 0x300000baffba7230 */ /* 0x000fc40000004100 */
        /* <DEDUP_REMOVED lines=8> */
[----:B------:R-:W-:Y:S01]  /*1370*/  FADD.FTZ R206, R185, -UR9 ;  /* 0x80000009b9ce7e21 */ /* 0x000fe20008010000 */
[----:B------:R-:W-:Y:S01]  /*1380*/  FADD.FTZ R182, R209, -UR9 ;  /* 0x80000009d1b67e21 */ /* 0x000fe20008010000 */
[----:B------:R-:W-:Y:S01]  /*1390*/  FMUL.FTZ R184, R207, UR28 ;  /* 0x0000001ccfb87c20 */ /* 0x000fe20008410000 */
[----:B------:R-:W-:Y:S01]  /*13a0*/  FMUL.FTZ R185, R183, UR28 ;  /* 0x0000001cb7b97c20 */ /* 0x000fe20008410000 */
[----:B------:R-:W-:Y:S01]  /*13b0*/  FMUL.FTZ R209, R180, UR28 ;  /* 0x0000001cb4d17c20 */ /* 0x000fe20008410000 */
[----:B------:R-:W-:-:S02]  /*13c0*/  HADD2.F32 R219, -RZ, R193.H0_H0 ;  /* 0x200000c1ffdb7230 */ /* 0x000fc40000004100 */
[----:B------:R-:W-:Y:S01]  /*13d0*/  FADD.FTZ R68, R68, R181 ;  /* 0x000000b544447221 */ /* 0x000fe20000010000 */
[--C-:B------:R-:W-:Y:S02]  /*13e0*/  HADD2.F32 R220, -RZ, R194.reuse.H0_H0 ;  /* 0x200000c2ffdc7230 */ /* 0x100fe40000004100 */
[-C--:B------:R-:W-:Y:S01]  /*13f0*/  FFMA.FTZ R76, R201, R181.reuse, R76 ;  /* 0x000000b5c94c7223 */ /* 0x080fe2000001004c */
[----:B------:R-:W-:Y:S01]  /*1400*/  FMUL.FTZ R200, R96, R181 ;  /* 0x000000b560c87220 */ /* 0x000fe20000410000 */
        /* <DEDUP_REMOVED lines=11> */
[----:B------:R-:W-:Y:S01]  /*14c0*/  FMUL.FTZ R213, R182, UR28 ;  /* 0x0000001cb6d57c20 */ /* 0x000fe20008410000 */
[----:B------:R-:W-:Y:S01]  /*14d0*/  FMUL.FTZ R206, R206, UR28 ;  /* 0x0000001ccece7c20 */ /* 0x000fe20008410000 */
[----:B------:R-:W-:Y:S01]  /*14e0*/  FADD.FTZ R182, R219, -UR9 ;  /* 0x80000009dbb67e21 */ /* 0x000fe20008010000 */
[----:B------:R-:W-:Y:S01]  /*14f0*/  FADD.FTZ R183, R210, -UR9 ;  /* 0x80000009d2b77e21 */ /* 0x000fe20008010000 */
[----:B------:R-:W-:Y:S01]  /*1500*/  FADD.FTZ R219, R220, -UR9 ;  /* 0x80000009dcdb7e21 */ /* 0x000fe20008010000 */
[----:B------:R-:W-:Y:S01]  /*1510*/  FADD.FTZ R220, RZ, R14 ;  /* 0x0000000effdc7221 */ /* 0x000fe20000010000 */
[----:B------:R-:W-:-:S02]  /*1520*/  HADD2.F32 R221, -RZ, R194.H1_H1 ;  /* 0x300000c2ffdd7230 */ /* 0x000fc40000004100 */
[----:B------:R-:W-:Y:S01]  /*1530*/  FADD.FTZ R38, R38, R211 ;  /* 0x000000d326267221 */ /* 0x000fe20000010000 */
[-C--:B------:R-:W-:Y:S01]  /*1540*/  FFMA.FTZ R66, R187, R211.reuse, R66 ;  /* 0x000000d3bb427223 */ /* 0x080fe20000010042 */
[----:B------:R-:W-:Y:S01]  /*1550*/  FMUL.FTZ R208, R102, R211 ;  /* 0x000000d366d07220 */ /* 0x000fe20000410000 */
[----:B------:R-:W-:Y:S01]  /*1560*/  FFMA.FTZ R171, R3, R14, RZ ;  /* 0x0000000e03ab7223 */ /* 0x000fe200000100ff */
[--C-:B------:R-:W-:Y:S02]  /*1570*/  HADD2.F32 R194, -RZ, R195.reuse.H0_H0 ;  /* 0x200000c3ffc27230 */ /* 0x100fe40000004100 */
[----:B------:R-:W-:Y:S01]  /*1580*/  FADD.FTZ R39, R39, R214 ;  /* 0x000000d627277221 */ /* 0x000fe20000010000 */
[-C--:B------:R-:W-:Y:S01]  /*1590*/  FFMA.FTZ R67, R206, R214.reuse, R67 ;  /* 0x000000d6ce437223 */ /* 0x080fe20000010043 */
[----:B------:R-:W-:Y:S01]  /*15a0*/  FMUL.FTZ R211, R103, R214 ;  /* 0x000000d667d37220 */ /* 0x000fe20000410000 */
[----:B------:R-:W-:Y:S01]  /*15b0*/  FMUL.FTZ R214, R183, UR28 ;  /* 0x0000001cb7d67c20 */ /* 0x000fe20008410000 */
[----:B------:R-:W-:Y:S01]  /*15c0*/  FADD.FTZ R183, R13, R220 ;  /* 0x000000dc0db77221 */ /* 0x000fe20000010000 */
[----:B------:R-:W-:Y:S01]  /*15d0*/  FFMA.FTZ R220, R10, R13, R171 ;  /* 0x0000000d0adc7223 */ /* 0x000fe200000100ab */
[----:B------:R-:W-:-:S02]  /*15e0*/  HADD2.F32 R195, -RZ, R195.H1_H1 ;  /* 0x300000c3ffc37230 */ /* 0x000fc40000004100 */
[----:B------:R-:W-:Y:S01]  /*15f0*/  FMUL.FTZ R210, R181, UR28 ;  /* 0x0000001cb5d27c20 */ /* 0x000fe20008410000 */
[----:B------:R-:W-:Y:S01]  /*1600*/  FADD.FTZ R181, R194, -UR9 ;  /* 0x80000009c2b57e21 */ /* 0x000fe20008010000 */
[----:B------:R-:W-:Y:S01]  /*1610*/  FADD.FTZ R194, R16, R183 ;  /* 0x000000b710c27221 */ /* 0x000fe20000010000 */
[--C-:B------:R-:W-:Y:S02]  /*1620*/  HADD2.F32 R217, -RZ, R192.reuse.H0_H0 ;  /* 0x200000c0ffd97230 */ /* 0x100fe40000004100 */
[----:B------:R-:W-:Y:S01]  /*1630*/  FFMA.FTZ R183, R11, R16, R220 ;  /* 0x000000100bb77223 */ /* 0x000fe200000100dc */
[----:B------:R-:W-:Y:S02]  /*1640*/  HADD2.F32 R192, -RZ, R192.H1_H1 ;  /* 0x300000c0ffc07230 */ /* 0x000fe40000004100 */
[----:B------:R-:W-:Y:S01]  /*1650*/  FADD.FTZ R171, R195, -UR9 ;  /* 0x80000009c3ab7e21 */ /* 0x000fe20008010000 */
[----:B------:R-:W-:Y:S01]  /*1660*/  FADD.FTZ R195, R15, R194 ;  /* 0x000000c20fc37221 */ /* 0x000fe20000010000 */
[----:B------:R-:W-:Y:S01]  /*1670*/  FFMA.FTZ R220, R6, R15, R183 ;  /* 0x0000000f06dc7223 */ /* 0x000fe200000100b7 */
[----:B------:R-:W-:-:S02]  /*1680*/  HADD2.F32 R193, -RZ, R193.H1_H1 ;  /* 0x300000c1ffc17230 */ /* 0x000fc40000004100 */
[----:B------:R-:W-:Y:S01]  /*1690*/  FADD.FTZ R192, R192, -UR9 ;  /* 0x80000009c0c07e21 */ /* 0x000fe20008010000 */
[--C-:B------:R-:W-:Y:S02]  /*16a0*/  HADD2.F32 R230, -RZ, R188.reuse.H0_H0 ;  /* 0x200000bcffe67230 */ /* 0x100fe40000004100 */
[----:B------:R-:W-:Y:S01]  /*16b0*/  FADD.FTZ R244, R240, R195 ;  /* 0x000000c3f0f47221 */ /* 0x000fe20000010000 */
[----:B------:R-:W-:Y:S02]  /*16c0*/  HADD2.F32 R231, -RZ, R188.H1_H1 ;  /* 0x300000bcffe77230 */ /* 0x000fe40000004100 */
[----:B------:R-:W-:Y:S01]  /*16d0*/  FFMA.FTZ R183, R9, R240, R220 ;  /* 0x000000f009b77223 */ /* 0x000fe200000100dc */
[--C-:B------:R-:W-:Y:S02]  /*16e0*/  HADD2.F32 R232, -RZ, R189.reuse.H0_H0 ;  /* 0x200000bdffe87230 */ /* 0x100fe40000004100 */
[----:B------:R-:W-:Y:S02]  /*16f0*/  HADD2.F32 R233, -RZ, R189.H1_H1 ;  /* 0x300000bdffe97230 */ /* 0x000fe40000004100 */
[----:B------:R-:W-:Y:S01]  /*1700*/  FADD.FTZ R21, R21, R216 ;  /* 0x000000d815157221 */ /* 0x000fe20000010000 */
[----:B------:R0:W5:Y:S01]  /*1710*/  LDG.E.64 R188, desc[UR20][R246.64] ;  /* 0x00000014f6bc7981 */ /* 0x000162000c1e1b00 */
[----:B------:R-:W-:Y:S01]  /*1720*/  FFMA.FTZ R57, R210, R216, R57 ;  /* 0x000000d8d2397223 */ /* 0x000fe20000010039 */
[----:B------:R-:W-:Y:S01]  /*1730*/  FADD.FTZ R217, R217, -UR9 ;  /* 0x80000009d9d97e21 */ /* 0x000fe20008010000 */
[----:B------:R-:W-:Y:S01]  /*1740*/  FADD.FTZ R22, R22, R215 ;  /* 0x000000d716167221 */ /* 0x000fe20000010000 */
[-C--:B------:R-:W-:Y:S01]  /*1750*/  FFMA.FTZ R58, R213, R215.reuse, R58 ;  /* 0x000000d7d53a7223 */ /* 0x080fe2000001003a */
[----:B------:R-:W-:Y:S01]  /*1760*/  FMUL.FTZ R192, R192, UR28 ;  /* 0x0000001cc0c07c20 */ /* 0x000fe20008410000 */
[----:B------:R-:W-:Y:S01]  /*1770*/  FADD.FTZ R23, R23, R218 ;  /* 0x000000da17177221 */ /* 0x000fe20000010000 */
[----:B------:R-:W-:Y:S01]  /*1780*/  FFMA.FTZ R59, R214, R218, R59 ;  /* 0x000000dad63b7223 */ /* 0x000fe2000001003b */
[----:B------:R-:W-:Y:S01]  /*1790*/  FADD.FTZ R195, R17, R244 ;  /* 0x000000f411c37221 */ /* 0x000fe20000010000 */
[----:B0-----:R-:W-:Y:S01]  /*17a0*/  FMUL.FTZ R247, R105, R216 ;  /* 0x000000d869f77220 */ /* 0x001fe20000410000 */
[----:B------:R-:W-:Y:S01]  /*17b0*/  FMUL.FTZ R216, R106, R215 ;  /* 0x000000d76ad87220 */ /* 0x000fe20000410000 */
[----:B------:R-:W-:Y:S01]  /*17c0*/  FMUL.FTZ R215, R107, R218 ;  /* 0x000000da6bd77220 */ /* 0x000fe20000410000 */
[----:B------:R-:W-:Y:S01]  /*17d0*/  FADD.FTZ R218, R193, -UR9 ;  /* 0x80000009c1da7e21 */ /* 0x000fe20008010000 */
[----:B------:R-:W-:Y:S01]  /*17e0*/  FFMA.FTZ R220, R4, R17, R183 ;  /* 0x0000001104dc7223 */ /* 0x000fe200000100b7 */
[----:B------:R-:W-:Y:S01]  /*17f0*/  FMUL.FTZ R193, R217, UR28 ;  /* 0x0000001cd9c17c20 */ /* 0x000fe20008410000 */
        /* <DEDUP_REMOVED lines=26> */
[----:B------:R-:W-:Y:S01]  /*19a0*/  FFMA.FTZ R183, R243, R204, R180 ;  /* 0x000000ccf3b77223 */ /* 0x000fe200000100b4 */
[----:B------:R-:W-:Y:S02]  /*19b0*/  FMUL.FTZ R223, R181, UR28 ;  /* 0x0000001cb5df7c20 */ /* 0x000fe40008410000 */
[----:B------:R-:W-:Y:S01]  /*19c0*/  FADD.FTZ R181, R205, R182 ;  /* 0x000000b6cdb57221 */ /* 0x000fe20000010000 */
[----:B------:R-:W-:Y:S01]  /*19d0*/  FFMA.FTZ R182, R202, R205, R183 ;  /* 0x000000cdcab67223 */ /* 0x000fe200000100b7 */
[----:B------:R-:W-:Y:S01]  /*19e0*/  FADD.FTZ R62, R62, R225 ;  /* 0x000000e13e3e7221 */ /* 0x000fe20000010000 */
[-C--:B------:R-:W-:Y:S01]  /*19f0*/  FFMA.FTZ R42, R195, R225.reuse, R42 ;  /* 0x000000e1c32a7223 */ /* 0x080fe2000001002a */
[----:B------:R-:W-:Y:S01]  /*1a00*/  FADD.FTZ R180, R186, R181 ;  /* 0x000000b5bab47221 */ /* 0x000fe20000010000 */
[----:B------:R-:W-:Y:S01]  /*1a10*/  FMUL.FTZ R220, R110, R225 ;  /* 0x000000e16edc7220 */ /* 0x000fe20000410000 */
[----:B------:R-:W-:Y:S01]  /*1a20*/  FFMA.FTZ R181, R185, R186, R182 ;  /* 0x000000bab9b57223 */ /* 0x000fe200000100b6 */
[----:B------:R-:W-:Y:S01]  /*1a30*/  FADD.FTZ R81, R81, R226 ;  /* 0x000000e251517221 */ /* 0x000fe20000010000 */
[-C--:B------:R-:W-:Y:S01]  /*1a40*/  FFMA.FTZ R45, R222, R226.reuse, R45 ;  /* 0x000000e2de2d7223 */ /* 0x080fe2000001002d */
[----:B------:R-:W-:Y:S01]  /*1a50*/  FMUL.FTZ R225, R113, R226 ;  /* 0x000000e271e17220 */ /* 0x000fe20000410000 */
[----:B------:R-:W-:Y:S01]  /*1a60*/  FMUL.FTZ R226, R171, UR28 ;  /* 0x0000001cabe27c20 */ /* 0x000fe20008410000 */
[----:B------:R-:W-:Y:S01]  /*1a70*/  FADD.FTZ R171, R207, R180 ;  /* 0x000000b4cfab7221 */ /* 0x000fe20000010000 */
[----:B------:R-:W-:Y:S01]  /*1a80*/  FFMA.FTZ R180, R184, R207, R181 ;  /* 0x000000cfb8b47223 */ /* 0x000fe200000100b5 */
[----:B------:R-:W-:-:S02]  /*1a90*/  FMUL.FTZ R218, R218, UR28 ;  /* 0x0000001cdada7c20 */ /* 0x000fc40008410000 */
[----:B------:R-:W-:Y:S01]  /*1aa0*/  FADD.FTZ R182, R208, R171 ;  /* 0x000000abd0b67221 */ /* 0x000fe20000010000 */
        /* <DEDUP_REMOVED lines=8> */
[-C--:B------:R-:W-:Y:S01]  /*1b30*/  FFMA.FTZ R44, R219, R227.reuse, R44 ;  /* 0x000000e3db2c7223 */ /* 0x080fe2000001002c */
[----:B------:R-:W-:Y:S01]  /*1b40*/  FMUL.FTZ R224, R112, R227 ;  /* 0x000000e370e07220 */ /* 0x000fe20000410000 */
[----:B------:R-:W-:Y:S01]  /*1b50*/  FADD.FTZ R83, R83, R228 ;  /* 0x000000e453537221 */ /* 0x000fe20000010000 */
[-C--:B------:R-:W-:Y:S01]  /*1b60*/  FFMA.FTZ R47, R226, R228.reuse, R47 ;  /* 0x000000e4e22f7223 */ /* 0x080fe2000001002f */
[----:B------:R-:W-:Y:S01]  /*1b70*/  FMUL.FTZ R227, R115, R228 ;  /* 0x000000e473e37220 */ /* 0x000fe20000410000 */
[----:B------:R-:W-:Y:S01]  /*1b80*/  FADD.FTZ R228, R212, R181 ;  /* 0x000000b5d4e47221 */ /* 0x000fe20000010000 */
[----:B------:R-:W-:-:S02]  /*1b90*/  HADD2.F32 R234, -RZ, R190.H0_H0 ;  /* 0x200000beffea7230 */ /* 0x000fc40000004100 */
[----:B------:R-:W-:Y:S01]  /*1ba0*/  FFMA.FTZ R171, R209, R212, R182 ;  /* 0x000000d4d1ab7223 */ /* 0x000fe200000100b6 */
[----:B------:R-:W-:Y:S02]  /*1bb0*/  HADD2.F32 R190, -RZ, R190.H1_H1 ;  /* 0x300000beffbe7230 */ /* 0x000fe40000004100 */
[----:B------:R-:W-:Y:S01]  /*1bc0*/  FADD.FTZ R180, R230, -UR9 ;  /* 0x80000009e6b47e21 */ /* 0x000fe20008010000 */
[----:B------:R-:W-:Y:S01]  /*1bd0*/  FADD.FTZ R181, R247, R228 ;  /* 0x000000e4f7b57221 */ /* 0x000fe20000010000 */
[----:B------:R-:W-:Y:S01]  /*1be0*/  FADD.FTZ R230, R233, -UR9 ;  /* 0x80000009e9e67e21 */ /* 0x000fe20008010000 */
[----:B------:R-:W-:Y:S01]  /*1bf0*/  FFMA.FTZ R182, R210, R247, R171 ;  /* 0x000000f7d2b67223 */ /* 0x000fe200000100ab */
[----:B------:R-:W-:Y:S01]  /*1c00*/  FADD.FTZ R233, R234, -UR9 ;  /* 0x80000009eae97e21 */ /* 0x000fe20008010000 */
[----:B------:R-:W-:Y:S01]  /*1c10*/  FADD.FTZ R234, R190, -UR9 ;  /* 0x80000009beea7e21 */ /* 0x000fe20008010000 */
[--C-:B------:R-:W-:Y:S02]  /*1c20*/  HADD2.F32 R235, -RZ, R191.reuse.H0_H0 ;  /* 0x200000bfffeb7230 */ /* 0x100fe40000004100 */
[----:B------:R-:W-:Y:S01]  /*1c30*/  FADD.FTZ R190, R216, R181 ;  /* 0x000000b5d8be7221 */ /* 0x000fe20000010000 */
[----:B------:R-:W-:-:S02]  /*1c40*/  HADD2.F32 R191, -RZ, R191.H1_H1 ;  /* 0x300000bfffbf7230 */ /* 0x000fc40000004100 */
[----:B------:R-:W-:Y:S01]  /*1c50*/  FFMA.FTZ R181, R213, R216, R182 ;  /* 0x000000d8d5b57223 */ /* 0x000fe200000100b6 */
[----:B------:R-:W-:-:S03]  /*1c60*/  FADD.FTZ R183, R215, R190 ;  /* 0x000000bed7b77221 */ /* 0x000fc60000010000 */
[----:B------:R-:W-:Y:S01]  /*1c70*/  FFMA.FTZ R182, R214, R215, R181 ;  /* 0x000000d7d6b67223 */ /* 0x000fe200000100b5 */
[----:B------:R-:W-:Y:S01]  /*1c80*/  FADD.FTZ R246, R191, -UR9 ;  /* 0x80000009bff67e21 */ /* 0x000fe20008010000 */
[----:B------:R-:W-:Y:S01]  /*1c90*/  FADD.FTZ R231, R231, -UR9 ;  /* 0x80000009e7e77e21 */ /* 0x000fe20008010000 */
[----:B------:R-:W-:Y:S01]  /*1ca0*/  FMUL.FTZ R191, R180, UR28 ;  /* 0x0000001cb4bf7c20 */ /* 0x000fe20008410000 */
[----:B------:R-:W-:Y:S01]  /*1cb0*/  FADD.FTZ R180, R194, R183 ;  /* 0x000000b7c2b47221 */ /* 0x000fe20000010000 */
[--C-:B------:R-:W-:Y:S02]  /*1cc0*/  HADD2.F32 R237, -RZ, R168.reuse.H0_H0 ;  /* 0x200000a8ffed7230 */ /* 0x100fe40000004100 */
[----:B------:R-:W-:Y:S01]  /*1cd0*/  FFMA.FTZ R181, R193, R194, R182 ;  /* 0x000000c2c1b57223 */ /* 0x000fe200000100b6 */
[----:B------:R-:W-:Y:S02]  /*1ce0*/  HADD2.F32 R168, -RZ, R168.H1_H1 ;  /* 0x300000a8ffa87230 */ /* 0x000fe40000004100 */
        /* <DEDUP_REMOVED lines=15> */
[--C-:B------:R-:W-:Y:S02]  /*1de0*/  HADD2.F32 R239, -RZ, R169.reuse.H0_H0 ;  /* 0x200000a9ffef7230 */ /* 0x100fe40000004100 */
[----:B------:R-:W-:Y:S01]  /*1df0*/  FADD.FTZ R180, R183, R244 ;  /* 0x000000f4b7b47221 */ /* 0x000fe20000010000 */
[----:B------:R-:W-:Y:S01]  /*1e00*/  FFMA.FTZ R181, R223, R244, R168 ;  /* 0x000000f4dfb57223 */ /* 0x000fe200000100a8 */
[----:B------:R-:W-:-:S02]  /*1e10*/  HADD2.F32 R236, -RZ, R169.H1_H1 ;  /* 0x300000a9ffec7230 */ /* 0x000fc40000004100 */
[----:B------:R-:W-:Y:S01]  /*1e20*/  FMUL.FTZ R230, R230, UR28 ;  /* 0x0000001ce6e67c20 */ /* 0x000fe20008410000 */
[--C-:B------:R-:W-:Y:S02]  /*1e30*/  HADD2.F32 R169, -RZ, R170.reuse.H0_H0 ;  /* 0x200000aaffa97230 */ /* 0x100fe40000004100 */
[----:B------:R-:W-:Y:S01]  /*1e40*/  FMUL.FTZ R228, R116, R237 ;  /* 0x000000ed74e47220 */ /* 0x000fe20000410000 */
[----:B------:R-:W-:Y:S01]  /*1e50*/  FMUL.FTZ R233, R233, UR28 ;  /* 0x0000001ce9e97c20 */ /* 0x000fe20008410000 */
        /* <DEDUP_REMOVED lines=12> */
[----:B------:R-:W-:Y:S01]  /*1f20*/  FADD.FTZ R229, R232, -UR9 ;  /* 0x80000009e8e57e21 */ /* 0x000fe20008010000 */
[----:B------:R-:W-:Y:S01]  /*1f30*/  FFMA.FTZ R169, R191, R228, R180 ;  /* 0x000000e4bfa97223 */ /* 0x000fe200000100b4 */
[----:B------:R-:W-:-:S02]  /*1f40*/  HADD2.F32 R170, -RZ, R170.H1_H1 ;  /* 0x300000aaffaa7230 */ /* 0x000fc40000004100 */
[----:B------:R-:W-:Y:S01]  /*1f50*/  FMUL.FTZ R234, R234, UR28 ;  /* 0x0000001ceaea7c20 */ /* 0x000fe20008410000 */
[----:B------:R-:W-:Y:S01]  /*1f60*/  FADD.FTZ R181, R168, R231 ;  /* 0x000000e7a8b57221 */ /* 0x000fe20000010000 */
[----:B------:R-:W-:Y:S01]  /*1f70*/  FMUL.FTZ R229, R229, UR28 ;  /* 0x0000001ce5e57c20 */ /* 0x000fe20008410000 */
        /* <DEDUP_REMOVED lines=30> */
.L_x_10724:
        /* <DEDUP_REMOVED lines=11> */
.L_x_10726:
        /* <DEDUP_REMOVED lines=18> */
.L_x_10727:
        /* <DEDUP_REMOVED lines=36> */
.L_x_10725:
        /* <DEDUP_REMOVED lines=32> */
.L_x_10729:
[----:B------:R-:W-:Y:S05]  /*2770*/  BSYNC.RECONVERGENT B0 ;  /* 0x0000000000007941 */ /* 0x000fea0003800200 */
.L_x_10728:
[----:B------:R-:W1:Y:S08]  /*2780*/  S2UR UR10, SR_CgaCtaId ;  /* 0x00000000000a79c3 */ /* 0x000e700000008800 */
[----:B------:R-:W-:Y:S01]  /*2790*/  BAR.SYNC.DEFER_BLOCKING 0x0 ;  /* 0x0000000000007b1d */ /* 0x000fe20000010000 */
[----:B------:R-:W-:Y:S01]  /*27a0*/  @P1 IADD3 R8, PT, PT, R8, -0x1, RZ ;  /* 0xffffffff08081810 */ /* 0x000fe20007ffe0ff */
        /* <DEDUP_REMOVED lines=14> */
[----:B--2---:R-:W-:Y:S02]  /*2890*/  @P1 IMAD R168, R8, R249, RZ ;  /* 0x000000f908a81224 */ /* 0x004fe400078e02ff */
[----:B------:R-:W-:Y:S01]  /*28a0*/  FADD.FTZ R250, R171, R250 ;  /* 0x000000faabfa7221 */ /* 0x000fe20000010000 */
[----:B------:R-:W-:Y:S01]  /*28b0*/  FADD.FTZ R169, R170, R169 ;  /* 0x000000a9aaa97221 */ /* 0x000fe20000010000 */
[----:B------:R-:W-:-:S02]  /*28c0*/  IMAD R249, R249, UR8, RZ ;  /* 0x00000008f9f97c24 */ /* 0x000fc4000f8e02ff */
[----:B-1----:R-:W-:Y:S01]  /*28d0*/  FADD.FTZ R250, R250, R181 ;  /* 0x000000b5fafa7221 */ /* 0x002fe20000010000 */
[----:B------:R-:W-:Y:S01]  /*28e0*/  FADD.FTZ R169, R169, R180 ;  /* 0x000000b4a9a97221 */ /* 0x000fe20000010000 */
[----:B------:R-:W-:Y:S02]  /*28f0*/  MOV R181, RZ ;  /* 0x000000ff00b57202 */ /* 0x000fe40000000f00 */
[----:B------:R-:W-:Y:S01]  /*2900*/  FADD.FTZ R183, R183, R250 ;  /* 0x000000fab7b77221 */ /* 0x000fe20000010000 */
[----:B------:R-:W-:Y:S01]  /*2910*/  FADD.FTZ R8, R182, R169 ;  /* 0x000000a9b6087221 */ /* 0x000fe20000010000 */
[----:B------:R-:W-:Y:S02]  /*2920*/  @P1 SHF.R.S32.HI R169, RZ, 0x1f, R168 ;  /* 0x0000001fffa91819 */ /* 0x000fe400000114a8 */
[----:B------:R-:W-:Y:S01]  /*2930*/  FMUL.FTZ R183, R183, UR27 ;  /* 0x0000001bb7b77c20 */ /* 0x000fe20008410000 */
[----:B------:R-:W-:Y:S01]  /*2940*/  FMUL.FTZ R8, R8, UR27 ;  /* 0x0000001b08087c20 */ /* 0x000fe20008410000 */
[----:B------:R-:W-:-:S02]  /*2950*/  @P1 LEA.HI R169, R169, R168, RZ, 0x3 ;  /* 0x000000a8a9a91211 */ /* 0x000fc400078f18ff */
[----:B------:R-:W-:Y:S02]  /*2960*/  SHF.R.S32.HI R168, RZ, 0x1f, R249 ;  /* 0x0000001fffa87819 */ /* 0x000fe400000114f9 */
[----:B------:R-:W-:Y:S02]  /*2970*/  R2UR UR9, R183 ;  /* 0x00000000b70972ca */ /* 0x000fe400000e0000 */
[----:B------:R-:W-:Y:S02]  /*2980*/  LEA.HI R183, R168, R249, RZ, 0x3 ;  /* 0x000000f9a8b77211 */ /* 0x000fe400078f18ff */
[-C--:B------:R-:W-:Y:S02]  /*2990*/  @P1 LEA.HI.SX32 R181, R169, R238.reuse, 0x1d ;  /* 0x000000eea9b51211 */ /* 0x080fe400078feaff */
        /* <DEDUP_REMOVED lines=18> */
.L_x_10732:
        /* <DEDUP_REMOVED lines=12> */
.L_x_10733:
        /* <DEDUP_REMOVED lines=12> */
.L_x_10734:
        /* <DEDUP_REMOVED lines=12> */
.L_x_10735:
        /* <DEDUP_REMOVED lines=12> */
.L_x_10736:
        /* <DEDUP_REMOVED lines=12> */
.L_x_10737:
        /* <DEDUP_REMOVED lines=12> */
.L_x_10738:
        /* <DEDUP_REMOVED lines=11> */
[----:B------:R-:W-:-:S04]  /*2ff0*/  F2FP.F16.F32.PACK_AB R168, RZ, R168 ;  /* 0x000000a8ffa8723e */ /* 0x000fc800000000ff */
[----:B------:R-:W-:Y:S01]  /*3000*/  PRMT R151, R151, 0x5410, R168 ;  /* 0x0000541097977816 */ /* 0x000fe200000000a8 */
[----:B------:R-:W-:Y:S06]  /*3010*/  BRA `(.L_x_10739) ;  /* 0x0000001000707947 */ /* 0x000fec0003800000 */
.L_x_10731:
        /* <DEDUP_REMOVED lines=30> */
.L_x_10740:
[----:B------:R-:W-:Y:S05]  /*3200*/  @!P1 BRA `(.L_x_10741) ;  /* 0x0000000000189947 */ /* 0x000fea0003800000 */
[----:B------:R-:W-:Y:S01]  /*3210*/  FMUL.FTZ R169, R31, UR25 ;  /* 0x000000191fa97c20 */ /* 0x000fe20008410000 */
[----:B-----5:R-:W-:-:S03]  /*3220*/  LOP3.LUT P2, RZ, R172, 0xff00, RZ, 0xc0, !PT ;  /* 0x0000ff00acff7812 */ /* 0x020fc6000784c0ff */
[----:B------:R-:W-:-:S05]  /*3230*/  FMUL.FTZ R169, R169, UR24 ;  /* 0x00000018a9a97c20 */ /* 0x000fca0008410000 */
[----:B------:R-:W-:-:S04]  /*3240*/  FSEL R169, R169, RZ, P2 ;  /* 0x000000ffa9a97208 */ /* 0x000fc80001000000 */
[----:B------:R-:W-:-:S04]  /*3250*/  F2FP.F16.F32.PACK_AB R169, RZ, R169 ;  /* 0x000000a9ffa9723e */ /* 0x000fc800000000ff */
[----:B------:R-:W-:-:S07]  /*3260*/  PRMT R148, R148, 0x5410, R169 ;  /* 0x0000541094947816 */ /* 0x000fce00000000a9 */
.L_x_10741:
[----:B------:R-:W-:Y:S05]  /*3270*/  @!P1 BRA `(.L_x_10742) ;  /* 0x0000000000189947 */ /* 0x000fea0003800000 */
[----:B------:R-:W-:Y:S01]  /*3280*/  FMUL.FTZ R169, R29, UR25 ;  /* 0x000000191da97c20 */ /* 0x000fe20008410000 */
[----:B-----5:R-:W-:-:S03]  /*3290*/  LOP3.LUT P2, RZ, R172, 0xff0000, RZ, 0xc0, !PT ;  /* 0x00ff0000acff7812 */ /* 0x020fc6000784c0ff */
[----:B------:R-:W-:-:S05]  /*32a0*/  FMUL.FTZ R169, R169, UR24 ;  /* 0x00000018a9a97c20 */ /* 0x000fca0008410000 */
[----:B------:R-:W-:-:S04]  /*32b0*/  FSEL R169, R169, RZ, P2 ;  /* 0x000000ffa9a97208 */ /* 0x000fc80001000000 */
[----:B------:R-:W-:-:S04]  /*32c0*/  F2FP.F16.F32.PACK_AB R169, RZ, R169 ;  /* 0x000000a9ffa9723e */ /* 0x000fc800000000ff */
[----:B------:R-:W-:-:S07]  /*32d0*/  PRMT R149, R169, 0x7610, R149 ;  /* 0x00007610a9957816 */ /* 0x000fce0000000095 */
.L_x_10742:
[----:B------:R-:W-:Y:S05]  /*32e0*/  @!P1 BRA `(.L_x_10743) ;  /* 0x0000000000189947 */ /* 0x000fea0003800000 */
[----:B------:R-:W-:Y:S01]  /*32f0*/  FMUL.FTZ R169, R170, UR25 ;  /* 0x00000019aaa97c20 */ /* 0x000fe20008410000 */
[----:B-----5:R-:W-:-:S03]  /*3300*/  LOP3.LUT P2, RZ, R172, 0xff000000, RZ, 0xc0, !PT ;  /* 0xff000000acff7812 */ /* 0x020fc6000784c0ff */
[----:B------:R-:W-:-:S05]  /*3310*/  FMUL.FTZ R169, R169, UR24 ;  /* 0x00000018a9a97c20 */ /* 0x000fca0008410000 */
[----:B------:R-:W-:-:S04]  /*3320*/  FSEL R169, R169, RZ, P2 ;  /* 0x000000ffa9a97208 */ /* 0x000fc80001000000 */
[----:B------:R-:W-:-:S04]  /*3330*/  F2FP.F16.F32.PACK_AB R169, RZ, R169 ;  /* 0x000000a9ffa9723e */ /* 0x000fc800000000ff */
[----:B------:R-:W-:-:S07]  /*3340*/  PRMT R149, R149, 0x5410, R169 ;  /* 0x0000541095957816 */ /* 0x000fce00000000a9 */
.L_x_10743:
        /* <DEDUP_REMOVED lines=10> */
.L_x_10744:
[----:B------:R-:W-:Y:S01]  /*33f0*/  F2FP.F16.F32.PACK_AB R30, R169, R168 ;  /* 0x000000a8a91e723e */ /* 0x000fe200000000ff */
[----:B------:R-:W-:Y:S06]  /*3400*/  @!P1 BRA `(.L_x_10745) ;  /* 0x0000000000189947 */ /* 0x000fec0003800000 */
[----:B------:R-:W-:Y:S01]  /*3410*/  FMUL.FTZ R168, R169, UR25 ;  /* 0x00000019a9a87c20 */ /* 0x000fe20008410000 */
[----:B-----5:R-:W-:-:S03]  /*3420*/  LOP3.LUT P2, RZ, R173, 0xff00, RZ, 0xc0, !PT ;  /* 0x0000ff00adff7812 */ /* 0x020fc6000784c0ff */
[----:B------:R-:W-:-:S05]  /*3430*/  FMUL.FTZ R168, R168, UR24 ;  /* 0x00000018a8a87c20 */ /* 0x000fca0008410000 */
[----:B------:R-:W-:-:S04]  /*3440*/  FSEL R168, R168, RZ, P2 ;  /* 0x000000ffa8a87208 */ /* 0x000fc80001000000 */
[----:B------:R-:W-:-:S04]  /*3450*/  F2FP.F16.F32.PACK_AB R168, RZ, R168 ;  /* 0x000000a8ffa8723e */ /* 0x000fc800000000ff */
[----:B------:R-:W-:-:S07]  /*3460*/  PRMT R150, R150, 0x5410, R168 ;  /* 0x0000541096967816 */ /* 0x000fce00000000a8 */
.L_x_10745:
        /* <DEDUP_REMOVED lines=16> */
.L_x_10746:
        /* <DEDUP_REMOVED lines=10> */
.L_x_10730:
[----:B------:R-:W-:-:S04]  /*3610*/  UISETP.NE.U32.AND UP0, UPT, UR4, URZ, UPT ;  /* 0x000000ff0400728c */ /* 0x000fc8000bf05070 */
[----:B------:R-:W-:-:S09]  /*3620*/  UISETP.NE.AND.EX UP0, UPT, UR5, URZ, UPT, UP0 ;  /* 0x000000ff0500728c */ /* 0x000fd2000bf05300 */
[----:B------:R-:W-:Y:S05]  /*3630*/  BRA.U UP0, `(.L_x_10747) ;  /* 0x00000005006c7547 */ /* 0x000fea000b800000 */
[----:B------:R-:W-:Y:S01]  /*3640*/  ISETP.LT.AND P0, PT, RZ, UR29, PT ;  /* 0x0000001dff007c0c */ /* 0x000fe2000bf01270 */
[----:B------:R-:W-:-:S12]  /*3650*/  @!P1 BRA `(.L_x_10748) ;  /* 0x0000000000289947 */ /* 0x000fd80003800000 */
        /* <DEDUP_REMOVED lines=10> */
.L_x_10748:
[----:B------:R-:W-:Y:S05]  /*3700*/  @!P1 BRA `(.L_x_10749) ;  /* 0x0000000000289947 */ /* 0x000fea0003800000 */
        /* <DEDUP_REMOVED lines=10> */
.L_x_10749:
[----:B------:R-:W-:Y:S05]  /*37b0*/  @!P1 BRA `(.L_x_10750) ;  /* 0x0000000000289947 */ /* 0x000fea0003800000 */
        /* <DEDUP_REMOVED lines=10> */
.L_x_10750:
        /* <DEDUP_REMOVED lines=11> */
.L_x_10751:
        /* <DEDUP_REMOVED lines=11> */
.L_x_10752:
        /* <DEDUP_REMOVED lines=11> */
.L_x_10753:
        /* <DEDUP_REMOVED lines=11> */
.L_x_10754:
[----:B------:R-:W-:Y:S05]  /*3b20*/  @!P1 BRA `(.L_x_10739) ;  /* 0x0000000400ac9947 */ /* 0x000fea0003800000 */
[----:B------:R-:W-:-:S04]  /*3b30*/  @P0 FFMA.FTZ R168, R2, UR9, R8 ;  /* 0x0000000902a80c23 */ /* 0x000fc80008010008 */
        /* <DEDUP_REMOVED lines=11> */
.L_x_10747:
[----:B------:R-:W-:Y:S01]  /*3bf0*/  ISETP.LT.AND P0, PT, RZ, UR29, PT ;  /* 0x0000001dff007c0c */ /* 0x000fe2000bf01270 */
[----:B-----5:R-:W-:Y:S01]  /*3c00*/  HADD2.F32 R171, -RZ, R124.H1_H1 ;  /* 0x3000007cffab7230 */ /* 0x020fe20000004100 */
[----:B------:R-:W-:Y:S01]  /*3c10*/  PLOP3.LUT P2, PT, PT, PT, UP2, 0x80, 0x8 ;  /* 0x000000000008781c */ /* 0x000fe20003f4f028 */
[----:B------:R-:W-:Y:S02]  /*3c20*/  HADD2.F32 R30, -RZ, R125.H1_H1 ;  /* 0x3000007dff1e7230 */ /* 0x000fe40000004100 */
[----:B------:R-:W-:Y:S02]  /*3c30*/  HADD2.F32 R170, -RZ, R126.H0_H0 ;  /* 0x2000007effaa7230 */ /* 0x000fe40000004100 */
[----:B------:R-:W-:-:S06]  /*3c40*/  HADD2.F32 R168, -RZ, R127.H1_H1 ;  /* 0x3000007fffa87230 */ /* 0x000fcc0000004100 */
[--C-:B------:R-:W-:Y:S01]  /*3c50*/  @P0 FFMA.FTZ R28, R10, UR9, R8.reuse ;  /* 0x000000090a1c0c23 */ /* 0x100fe20008010008 */
[--C-:B------:R-:W-:Y:S01]  /*3c60*/  @P0 FFMA.FTZ R29, R11, UR9, R8.reuse ;  /* 0x000000090b1d0c23 */ /* 0x100fe20008010008 */
[----:B------:R-:W-:Y:S02]  /*3c70*/  @P0 FFMA.FTZ R169, R7, UR9, R8 ;  /* 0x0000000907a90c23 */ /* 0x000fe40008010008 */
[----:B------:R-:W-:-:S04]  /*3c80*/  @P0 FADD.FTZ R28, R13, -R28 ;  /* 0x8000001c0d1c0221 */ /* 0x000fc80000010000 */
[----:B------:R-:W-:Y:S01]  /*3c90*/  @P0 FFMA.FTZ R171, R28, UR28, R171 ;  /* 0x0000001c1cab0c23 */ /* 0x000fe200080100ab */
[----:B------:R-:W-:Y:S01]  /*3ca0*/  @P0 FADD.FTZ R28, R16, -R29 ;  /* 0x8000001d101c0221 */ /* 0x000fe20000010000 */
[----:B------:R-:W-:-:S05]  /*3cb0*/  HADD2.F32 R29, -RZ, R125.H0_H0 ;  /* 0x2000007dff1d7230 */ /* 0x000fca0000004100 */
[----:B------:R-:W-:Y:S01]  /*3cc0*/  @P0 FFMA.FTZ R29, R28, UR28, R29 ;  /* 0x0000001c1c1d0c23 */ /* 0x000fe2000801001d */
[----:B------:R-:W-:-:S04]  /*3cd0*/  @P0 FFMA.FTZ R28, R6, UR9, R8 ;  /* 0x00000009061c0c23 */ /* 0x000fc80008010008 */
[----:B------:R-:W-:Y:S01]  /*3ce0*/  @P0 FADD.FTZ R31, R15, -R28 ;  /* 0x8000001c0f1f0221 */ /* 0x000fe20000010000 */
[----:B------:R-:W-:-:S03]  /*3cf0*/  @P0 FFMA.FTZ R28, R4, UR9, R8 ;  /* 0x00000009041c0c23 */ /* 0x000fc60008010008 */
[----:B------:R-:W-:Y:S01]  /*3d00*/  @P0 FFMA.FTZ R30, R31, UR28, R30 ;  /* 0x0000001c1f1e0c23 */ /* 0x000fe2000801001e */
[----:B------:R-:W-:Y:S01]  /*3d10*/  @P0 FFMA.FTZ R31, R9, UR9, R8 ;  /* 0x00000009091f0c23 */ /* 0x000fe20008010008 */
[----:B------:R-:W-:-:S03]  /*3d20*/  @P0 FADD.FTZ R28, R17, -R28 ;  /* 0x8000001c111c0221 */ /* 0x000fc60000010000 */
[----:B------:R-:W-:-:S04]  /*3d30*/  @P0 FADD.FTZ R31, R240, -R31 ;  /* 0x8000001ff01f0221 */ /* 0x000fc80000010000 */
[----:B------:R-:W-:Y:S01]  /*3d40*/  @P0 FFMA.FTZ R170, R31, UR28, R170 ;  /* 0x0000001c1faa0c23 */ /* 0x000fe200080100aa */
[----:B------:R-:W-:-:S05]  /*3d50*/  HADD2.F32 R31, -RZ, R126.H1_H1 ;  /* 0x3000007eff1f7230 */ /* 0x000fca0000004100 */
[----:B------:R-:W-:Y:S01]  /*3d60*/  @P0 FFMA.FTZ R31, R28, UR28, R31 ;  /* 0x0000001c1c1f0c23 */ /* 0x000fe2000801001f */
[----:B------:R-:W-:Y:S01]  /*3d70*/  @P0 FADD.FTZ R28, R242, -R169 ;  /* 0x800000a9f21c0221 */ /* 0x000fe20000010000 */
[----:B------:R-:W-:-:S05]  /*3d80*/  HADD2.F32 R169, -RZ, R127.H0_H0 ;  /* 0x2000007fffa97230 */ /* 0x000fca0000004100 */
[----:B------:R-:W-:Y:S01]  /*3d90*/  @P0 FFMA.FTZ R169, R28, UR28, R169 ;  /* 0x0000001c1ca90c23 */ /* 0x000fe200080100a9 */
[----:B------:R-:W-:-:S04]  /*3da0*/  @P0 FFMA.FTZ R28, R2, UR9, R8 ;  /* 0x00000009021c0c23 */ /* 0x000fc80008010008 */
[----:B------:R-:W-:Y:S01]  /*3db0*/  @P0 FADD.FTZ R249, R5, -R28 ;  /* 0x8000001c05f90221 */ /* 0x000fe20000010000 */
[----:B------:R-:W-:-:S03]  /*3dc0*/  HADD2.F32 R28, -RZ, R124.H0_H0 ;  /* 0x2000007cff1c7230 */ /* 0x000fc60000004100 */
[----:B------:R-:W-:Y:S01]  /*3dd0*/  @P0 FFMA.FTZ R168, R249, UR28, R168 ;  /* 0x0000001cf9a80c23 */ /* 0x000fe200080100a8 */
[----:B------:R-:W-:-:S04]  /*3de0*/  @P2 FFMA.FTZ R249, R3, UR9, R8 ;  /* 0x0000000903f92c23 */ /* 0x000fc80008010008 */
[----:B------:R-:W-:-:S04]  /*3df0*/  @P2 FADD.FTZ R249, R14, -R249 ;  /* 0x800000f90ef92221 */ /* 0x000fc80000010000 */
[----:B------:R-:W-:Y:S01]  /*3e00*/  @P2 FFMA.FTZ R28, R249, UR28, R28 ;  /* 0x0000001cf91c2c23 */ /* 0x000fe2000801001c */
[----:B------:R-:W-:Y:S06]  /*3e10*/  @!P1 BRA `(.L_x_10755) ;  /* 0x0000000000189947 */ /* 0x000fec0003800000 */
[----:B------:R-:W-:Y:S01]  /*3e20*/  FMUL.FTZ R180, R28, UR25 ;  /* 0x000000191cb47c20 */ /* 0x000fe20008410000 */
[----:B------:R-:W-:-:S03]  /*3e30*/  LOP3.LUT P0, RZ, R172, 0xff, RZ, 0xc0, !PT ;  /* 0x000000ffacff7812 */ /* 0x000fc6000780c0ff */
[----:B------:R-:W-:-:S05]  /*3e40*/  FMUL.FTZ R180, R180, UR24 ;  /* 0x00000018b4b47c20 */ /* 0x000fca0008410000 */
[----:B------:R-:W-:-:S04]  /*3e50*/  FSEL R180, R180, RZ, P0 ;  /* 0x000000ffb4b47208 */ /* 0x000fc80000000000 */
[----:B------:R-:W-:-:S04]  /*3e60*/  F2FP.F16.F32.PACK_AB R180, RZ, R180 ;  /* 0x000000b4ffb4723e */ /* 0x000fc800000000ff */
[----:B------:R-:W-:-:S07]  /*3e70*/  PRMT R148, R180, 0x7610, R148 ;  /* 0x00007610b4947816 */ /* 0x000fce0000000094 */
.L_x_10755:
        /* <DEDUP_REMOVED lines=8> */
.L_x_10756:
[----:B------:R-:W-:Y:S05]  /*3f00*/  @!P1 BRA `(.L_x_10757) ;  /* 0x0000000000189947 */ /* 0x000fea0003800000 */
[----:B------:R-:W-:Y:S01]  /*3f10*/  FMUL.FTZ R171, R29, UR25 ;  /* 0x000000191dab7c20 */ /* 0x000fe20008410000 */
[----:B------:R-:W-:-:S03]  /*3f20*/  LOP3.LUT P0, RZ, R172, 0xff0000, RZ, 0xc0, !PT ;  /* 0x00ff0000acff7812 */ /* 0x000fc6000780c0ff */
[----:B------:R-:W-:-:S05]  /*3f30*/  FMUL.FTZ R171, R171, UR24 ;  /* 0x00000018abab7c20 */ /* 0x000fca0008410000 */
[----:B------:R-:W-:-:S04]  /*3f40*/  FSEL R171, R171, RZ, P0 ;  /* 0x000000ffabab7208 */ /* 0x000fc80000000000 */
[----:B------:R-:W-:-:S04]  /*3f50*/  F2FP.F16.F32.PACK_AB R171, RZ, R171 ;  /* 0x000000abffab723e */ /* 0x000fc800000000ff */
[----:B------:R-:W-:-:S07]  /*3f60*/  PRMT R149, R171, 0x7610, R149 ;  /* 0x00007610ab957816 */ /* 0x000fce0000000095 */
.L_x_10757:
        /* <DEDUP_REMOVED lines=8> */
.L_x_10758:
[----:B------:R-:W-:Y:S05]  /*3ff0*/  @!P1 BRA `(.L_x_10759) ;  /* 0x0000000000189947 */ /* 0x000fea0003800000 */
[----:B------:R-:W-:Y:S01]  /*4000*/  FMUL.FTZ R30, R170, UR25 ;  /* 0x00000019aa1e7c20 */ /* 0x000fe20008410000 */
[----:B------:R-:W-:-:S03]  /*4010*/  LOP3.LUT P0, RZ, R173, 0xff, RZ, 0xc0, !PT ;  /* 0x000000ffadff7812 */ /* 0x000fc6000780c0ff */
[----:B------:R-:W-:-:S05]  /*4020*/  FMUL.FTZ R30, R30, UR24 ;  /* 0x000000181e1e7c20 */ /* 0x000fca0008410000 */
[----:B------:R-:W-:-:S04]  /*4030*/  FSEL R30, R30, RZ, P0 ;  /* 0x000000ff1e1e7208 */ /* 0x000fc80000000000 */
[----:B------:R-:W-:-:S04]  /*4040*/  F2FP.F16.F32.PACK_AB R30, RZ, R30 ;  /* 0x0000001eff1e723e */ /* 0x000fc800000000ff */
[----:B------:R-:W-:-:S07]  /*4050*/  PRMT R150, R30, 0x7610, R150 ;  /* 0x000076101e967816 */ /* 0x000fce0000000096 */
.L_x_10759:
        /* <DEDUP_REMOVED lines=8> */
.L_x_10760:
[----:B------:R-:W-:Y:S05]  /*40e0*/  @!P1 BRA `(.L_x_10761) ;  /* 0x0000000000189947 */ /* 0x000fea0003800000 */
[----:B------:R-:W-:Y:S01]  /*40f0*/  FMUL.FTZ R31, R169, UR25 ;  /* 0x00000019a91f7c20 */ /* 0x000fe20008410000 */
[----:B------:R-:W-:-:S03]  /*4100*/  LOP3.LUT P0, RZ, R173, 0xff0000, RZ, 0xc0, !PT ;  /* 0x00ff0000adff7812 */ /* 0x000fc6000780c0ff */
[----:B------:R-:W-:-:S05]  /*4110*/  FMUL.FTZ R31, R31, UR24 ;  /* 0x000000181f1f7c20 */ /* 0x000fca0008410000 */
[----:B------:R-:W-:-:S04]  /*4120*/  FSEL R31, R31, RZ, P0 ;  /* 0x000000ff1f1f7208 */ /* 0x000fc80000000000 */
[----:B------:R-:W-:-:S04]  /*4130*/  F2FP.F16.F32.PACK_AB R31, RZ, R31 ;  /* 0x0000001fff1f723e */ /* 0x000fc800000000ff */
[----:B------:R-:W-:-:S07]  /*4140*/  PRMT R151, R31, 0x7610, R151 ;  /* 0x000076101f977816 */ /* 0x000fce0000000097 */
.L_x_10761:
        /* <DEDUP_REMOVED lines=9> */
.L_x_10739:
        /* <DEDUP_REMOVED lines=12> */
[----:B------:R-:W-:Y:S01]  /*42a0*/  ISETP.LT.AND P2, PT, RZ, UR29, PT ;  /* 0x0000001dff007c0c */ /* 0x000fe2000bf41270 */
[----:B0----5:R-:W-:Y:S02]  /*42b0*/  HADD2.F32 R171, -RZ, R128.H1_H1 ;  /* 0x30000080ffab7230 */ /* 0x021fe40000004100 */
        /* <DEDUP_REMOVED lines=38> */
.L_x_10764:
        /* <DEDUP_REMOVED lines=8> */
.L_x_10765:
[----:B------:R-:W-:Y:S05]  /*45a0*/  @!P1 BRA `(.L_x_10766) ;  /* 0x0000000000189947 */ /* 0x000fea0003800000 */
[----:B------:R-:W-:Y:S01]  /*45b0*/  FMUL.FTZ R171, R29, UR25 ;  /* 0x000000191dab7c20 */ /* 0x000fe20008410000 */
[----:B------:R-:W-:-:S03]  /*45c0*/  LOP3.LUT P2, RZ, R188, 0xff0000, RZ, 0xc0, !PT ;  /* 0x00ff0000bcff7812 */ /* 0x000fc6000784c0ff */
[----:B------:R-:W-:-:S05]  /*45d0*/  FMUL.FTZ R171, R171, UR24 ;  /* 0x00000018abab7c20 */ /* 0x000fca0008410000 */
[----:B------:R-:W-:-:S04]  /*45e0*/  FSEL R171, R171, RZ, P2 ;  /* 0x000000ffabab7208 */ /* 0x000fc80001000000 */
[----:B------:R-:W-:-:S04]  /*45f0*/  F2FP.F16.F32.PACK_AB R171, RZ, R171 ;  /* 0x000000abffab723e */ /* 0x000fc800000000ff */
[----:B------:R-:W-:-:S07]  /*4600*/  PRMT R149, R171, 0x7610, R149 ;  /* 0x00007610ab957816 */ /* 0x000fce0000000095 */
.L_x_10766:
        /* <DEDUP_REMOVED lines=8> */
.L_x_10767:
[----:B------:R-:W-:Y:S05]  /*4690*/  @!P1 BRA `(.L_x_10768) ;  /* 0x0000000000189947 */ /* 0x000fea0003800000 */
[----:B------:R-:W-:Y:S01]  /*46a0*/  FMUL.FTZ R30, R170, UR25 ;  /* 0x00000019aa1e7c20 */ /* 0x000fe20008410000 */
[----:B------:R-:W-:-:S03]  /*46b0*/  LOP3.LUT P2, RZ, R189, 0xff, RZ, 0xc0, !PT ;  /* 0x000000ffbdff7812 */ /* 0x000fc6000784c0ff */
[----:B------:R-:W-:-:S05]  /*46c0*/  FMUL.FTZ R30, R30, UR24 ;  /* 0x000000181e1e7c20 */ /* 0x000fca0008410000 */
[----:B------:R-:W-:-:S04]  /*46d0*/  FSEL R30, R30, RZ, P2 ;  /* 0x000000ff1e1e7208 */ /* 0x000fc80001000000 */
[----:B------:R-:W-:-:S04]  /*46e0*/  F2FP.F16.F32.PACK_AB R30, RZ, R30 ;  /* 0x0000001eff1e723e */ /* 0x000fc800000000ff */
[----:B------:R-:W-:-:S07]  /*46f0*/  PRMT R150, R30, 0x7610, R150 ;  /* 0x000076101e967816 */ /* 0x000fce0000000096 */
.L_x_10768:
        /* <DEDUP_REMOVED lines=8> */
.L_x_10769:
[----:B------:R-:W-:Y:S05]  /*4780*/  @!P1 BRA `(.L_x_10770) ;  /* 0x0000000000189947 */ /* 0x000fea0003800000 */
[----:B------:R-:W-:Y:S01]  /*4790*/  FMUL.FTZ R31, R169, UR25 ;  /* 0x00000019a91f7c20 */ /* 0x000fe20008410000 */
[----:B------:R-:W-:-:S03]  /*47a0*/  LOP3.LUT P2, RZ, R189, 0xff0000, RZ, 0xc0, !PT ;  /* 0x00ff0000bdff7812 */ /* 0x000fc6000784c0ff */
[----:B------:R-:W-:-:S05]  /*47b0*/  FMUL.FTZ R31, R31, UR24 ;  /* 0x000000181f1f7c20 */ /* 0x000fca0008410000 */
[----:B------:R-:W-:-:S04]  /*47c0*/  FSEL R31, R31, RZ, P2 ;  /* 0x000000ff1f1f7208 */ /* 0x000fc80001000000 */
[----:B------:R-:W-:-:S04]  /*47d0*/  F2FP.F16.F32.PACK_AB R31, RZ, R31 ;  /* 0x0000001fff1f723e */ /* 0x000fc800000000ff */
[----:B------:R-:W-:-:S07]  /*47e0*/  PRMT R151, R31, 0x7610, R151 ;  /* 0x000076101f977816 */ /* 0x000fce0000000097 */
.L_x_10770:
        /* <DEDUP_REMOVED lines=10> */
.L_x_10763:
[----:B------:R-:W-:Y:S01]  /*4890*/  ISETP.LT.AND P2, PT, RZ, UR29, PT ;  /* 0x0000001dff007c0c */ /* 0x000fe2000bf41270 */
[----:B------:R-:W-:-:S12]  /*48a0*/  @!P1 BRA `(.L_x_10772) ;  /* 0x0000000000289947 */ /* 0x000fd80003800000 */
        /* <DEDUP_REMOVED lines=10> */
.L_x_10772:
[----:B------:R-:W-:Y:S05]  /*4950*/  @!P1 BRA `(.L_x_10773) ;  /* 0x0000000000289947 */ /* 0x000fea0003800000 */
        /* <DEDUP_REMOVED lines=10> */
.L_x_10773:
[----:B------:R-:W-:Y:S05]  /*4a00*/  @!P1 BRA `(.L_x_10774) ;  /* 0x0000000000289947 */ /* 0x000fea0003800000 */
        /* <DEDUP_REMOVED lines=10> */
.L_x_10774:
        /* <DEDUP_REMOVED lines=11> */
.L_x_10775:
        /* <DEDUP_REMOVED lines=11> */
.L_x_10776:
        /* <DEDUP_REMOVED lines=11> */
.L_x_10777:
        /* <DEDUP_REMOVED lines=11> */
.L_x_10778:
[----:B------:R-:W-:Y:S05]  /*4d70*/  @!P1 BRA `(.L_x_10771) ;  /* 0x0000000c00349947 */ /* 0x000fea0003800000 */
[----:B0-----:R-:W-:-:S04]  /*4d80*/  @P2 FFMA.FTZ R168, R202, UR9, R8 ;  /* 0x00000009caa82c23 */ /* 0x001fc80008010008 */
        /* <DEDUP_REMOVED lines=11> */
.L_x_10762:
        /* <DEDUP_REMOVED lines=10> */
[----:B-----5:R-:W-:Y:S01]  /*4ee0*/  FFMA.FTZ R172, R198, UR9, R8 ;  /* 0x00000009c6ac7c23 */ /* 0x020fe20008010008 */
        /* <DEDUP_REMOVED lines=20> */
.L_x_10780:
[----:B------:R-:W-:Y:S05]  /*5030*/  @!P1 BRA `(.L_x_10781) ;  /* 0x0000000000189947 */ /* 0x000fea0003800000 */
[----:B------:R-:W-:Y:S01]  /*5040*/  FMUL.FTZ R169, R31, UR25 ;  /* 0x000000191fa97c20 */ /* 0x000fe20008410000 */
[----:B------:R-:W-:-:S03]  /*5050*/  LOP3.LUT P3, RZ, R188, 0xff00, RZ, 0xc0, !PT ;  /* 0x0000ff00bcff7812 */ /* 0x000fc6000786c0ff */
[----:B------:R-:W-:-:S05]  /*5060*/  FMUL.FTZ R169, R169, UR24 ;  /* 0x00000018a9a97c20 */ /* 0x000fca0008410000 */
[----:B------:R-:W-:-:S04]  /*5070*/  FSEL R169, R169, RZ, P3 ;  /* 0x000000ffa9a97208 */ /* 0x000fc80001800000 */
[----:B------:R-:W-:-:S04]  /*5080*/  F2FP.F16.F32.PACK_AB R169, RZ, R169 ;  /* 0x000000a9ffa9723e */ /* 0x000fc800000000ff */
[----:B------:R-:W-:-:S07]  /*5090*/  PRMT R148, R148, 0x5410, R169 ;  /* 0x0000541094947816 */ /* 0x000fce00000000a9 */
.L_x_10781:
[----:B------:R-:W-:Y:S05]  /*50a0*/  @!P1 BRA `(.L_x_10782) ;  /* 0x0000000000189947 */ /* 0x000fea0003800000 */
[----:B------:R-:W-:Y:S01]  /*50b0*/  FMUL.FTZ R169, R29, UR25 ;  /* 0x000000191da97c20 */ /* 0x000fe20008410000 */
[----:B------:R-:W-:-:S03]  /*50c0*/  LOP3.LUT P3, RZ, R188, 0xff0000, RZ, 0xc0, !PT ;  /* 0x00ff0000bcff7812 */ /* 0x000fc6000786c0ff */
[----:B------:R-:W-:-:S05]  /*50d0*/  FMUL.FTZ R169, R169, UR24 ;  /* 0x00000018a9a97c20 */ /* 0x000fca0008410000 */
[----:B------:R-:W-:-:S04]  /*50e0*/  FSEL R169, R169, RZ, P3 ;  /* 0x000000ffa9a97208 */ /* 0x000fc80001800000 */
[----:B------:R-:W-:-:S04]  /*50f0*/  F2FP.F16.F32.PACK_AB R169, RZ, R169 ;  /* 0x000000a9ffa9723e */ /* 0x000fc800000000ff */
[----:B------:R-:W-:-:S07]  /*5100*/  PRMT R149, R169, 0x7610, R149 ;  /* 0x00007610a9957816 */ /* 0x000fce0000000095 */
.L_x_10782:
[----:B------:R-:W-:Y:S05]  /*5110*/  @!P1 BRA `(.L_x_10783) ;  /* 0x0000000000189947 */ /* 0x000fea0003800000 */
[----:B------:R-:W-:Y:S01]  /*5120*/  FMUL.FTZ R169, R170, UR25 ;  /* 0x00000019aaa97c20 */ /* 0x000fe20008410000 */
[----:B------:R-:W-:-:S03]  /*5130*/  LOP3.LUT P3, RZ, R188, 0xff000000, RZ, 0xc0, !PT ;  /* 0xff000000bcff7812 */ /* 0x000fc6000786c0ff */
[----:B------:R-:W-:-:S05]  /*5140*/  FMUL.FTZ R169, R169, UR24 ;  /* 0x00000018a9a97c20 */ /* 0x000fca0008410000 */
[----:B------:R-:W-:-:S04]  /*5150*/  FSEL R169, R169, RZ, P3 ;  /* 0x000000ffa9a97208 */ /* 0x000fc80001800000 */
[----:B------:R-:W-:-:S04]  /*5160*/  F2FP.F16.F32.PACK_AB R169, RZ, R169 ;  /* 0x000000a9ffa9723e */ /* 0x000fc800000000ff */
[----:B------:R-:W-:-:S07]  /*5170*/  PRMT R149, R149, 0x5410, R169 ;  /* 0x0000541095957816 */ /* 0x000fce00000000a9 */
.L_x_10783:
[----:B------:R-:W-:Y:S02]  /*5180*/  FSEL R169, R30, RZ, P2 ;  /* 0x000000ff1ea97208 */ /* 0x000fe40001000000 */
[----:B------:R-:W-:Y:S02]  /*5190*/  F2FP.F16.F32.PACK_AB R29, R170, R29 ;  /* 0x0000001daa1d723e */ /* 0x000fe400000000ff */
        /* <DEDUP_REMOVED lines=8> */
.L_x_10784:
        /* <DEDUP_REMOVED lines=8> */
.L_x_10785:
[--C-:B------:R-:W-:Y:S01]  /*52a0*/  FFMA.FTZ R28, R202, UR9, R8.reuse ;  /* 0x00000009ca1c7c23 */ /* 0x100fe20008010008 */
[----:B------:R-:W-:-:S03]  /*52b0*/  FFMA.FTZ R169, R243, UR9, R8 ;  /* 0x00000009f3a97c23 */ /* 0x000fc60008010008 */
[----:B------:R-:W-:Y:S01]  /*52c0*/  FADD.FTZ R28, R205, -R28 ;  /* 0x8000001ccd1c7221 */ /* 0x000fe20000010000 */
[----:B------:R-:W-:-:S03]  /*52d0*/  FADD.FTZ R169, R204, -R169 ;  /* 0x800000a9cca97221 */ /* 0x000fc60000010000 */
[----:B------:R-:W-:Y:S01]  /*52e0*/  FMUL.FTZ R170, R28, UR28 ;  /* 0x0000001c1caa7c20 */ /* 0x000fe20008410000 */
[----:B------:R-:W-:Y:S01]  /*52f0*/  FMUL.FTZ R169, R169, UR28 ;  /* 0x0000001ca9a97c20 */ /* 0x000fe20008410000 */
[----:B------:R-:W-:-:S03]  /*5300*/  F2FP.F16.F32.PACK_AB R28, R31, R168 ;  /* 0x000000a81f1c723e */ /* 0x000fc600000000ff */
        /* <DEDUP_REMOVED lines=9> */
.L_x_10786:
        /* <DEDUP_REMOVED lines=10> */
.L_x_10779:
        /* <DEDUP_REMOVED lines=12> */
.L_x_10787:
        /* <DEDUP_REMOVED lines=12> */
.L_x_10788:
        /* <DEDUP_REMOVED lines=12> */
.L_x_10789:
        /* <DEDUP_REMOVED lines=12> */
.L_x_10790:
        /* <DEDUP_REMOVED lines=12> */
.L_x_10791:
        /* <DEDUP_REMOVED lines=12> */
.L_x_10792:
        /* <DEDUP_REMOVED lines=12> */
.L_x_10793:
        /* <DEDUP_REMOVED lines=12> */
[----:B------:R-:W-:-:S07]  /*5a40*/  PRMT R151, R151, 0x5410, R168 ;  /* 0x0000541097977816 */ /* 0x000fce00000000a8 */
.L_x_10771:
        /* <DEDUP_REMOVED lines=10> */
[----:B------:R-:W-:Y:S01]  /*5af0*/  ISETP.LT.AND P2, PT, RZ, UR29, PT ;  /* 0x0000001dff007c0c */ /* 0x000fe2000bf41270 */
[----:B0-----:R-:W-:Y:S02]  /*5b00*/  HADD2.F32 R171, -RZ, R132.H1_H1 ;  /* 0x30000084ffab7230 */ /* 0x001fe40000004100 */
        /* <DEDUP_REMOVED lines=38> */
.L_x_10796:
        /* <DEDUP_REMOVED lines=8> */
.L_x_10797:
[----:B------:R-:W-:Y:S05]  /*5df0*/  @!P1 BRA `(.L_x_10798) ;  /* 0x0000000000189947 */ /* 0x000fea0003800000 */
[----:B------:R-:W-:Y:S01]  /*5e00*/  FMUL.FTZ R171, R29, UR25 ;  /* 0x000000191dab7c20 */ /* 0x000fe20008410000 */
[----:B------:R-:W-:-:S03]  /*5e10*/  LOP3.LUT P2, RZ, R178, 0xff0000, RZ, 0xc0, !PT ;  /* 0x00ff0000b2ff7812 */ /* 0x000fc6000784c0ff */
[----:B------:R-:W-:-:S05]  /*5e20*/  FMUL.FTZ R171, R171, UR24 ;  /* 0x00000018abab7c20 */ /* 0x000fca0008410000 */
[----:B------:R-:W-:-:S04]  /*5e30*/  FSEL R171, R171, RZ, P2 ;  /* 0x000000ffabab7208 */ /* 0x000fc80001000000 */
[----:B------:R-:W-:-:S04]  /*5e40*/  F2FP.F16.F32.PACK_AB R171, RZ, R171 ;  /* 0x000000abffab723e */ /* 0x000fc800000000ff */
[----:B------:R-:W-:-:S07]  /*5e50*/  PRMT R149, R171, 0x7610, R149 ;  /* 0x00007610ab957816 */ /* 0x000fce0000000095 */
.L_x_10798:
        /* <DEDUP_REMOVED lines=8> */
.L_x_10799:
[----:B------:R-:W-:Y:S05]  /*5ee0*/  @!P1 BRA `(.L_x_10800) ;  /* 0x0000000000189947 */ /* 0x000fea0003800000 */
[----:B------:R-:W-:Y:S01]  /*5ef0*/  FMUL.FTZ R30, R170, UR25 ;  /* 0x00000019aa1e7c20 */ /* 0x000fe20008410000 */
[----:B------:R-:W-:-:S03]  /*5f00*/  LOP3.LUT P2, RZ, R179, 0xff, RZ, 0xc0, !PT ;  /* 0x000000ffb3ff7812 */ /* 0x000fc6000784c0ff */
[----:B------:R-:W-:-:S05]  /*5f10*/  FMUL.FTZ R30, R30, UR24 ;  /* 0x000000181e1e7c20 */ /* 0x000fca0008410000 */
[----:B------:R-:W-:-:S04]  /*5f20*/  FSEL R30, R30, RZ, P2 ;  /* 0x000000ff1e1e7208 */ /* 0x000fc80001000000 */
[----:B------:R-:W-:-:S04]  /*5f30*/  F2FP.F16.F32.PACK_AB R30, RZ, R30 ;  /* 0x0000001eff1e723e */ /* 0x000fc800000000ff */
[----:B------:R-:W-:-:S07]  /*5f40*/  PRMT R150, R30, 0x7610, R150 ;  /* 0x000076101e967816 */ /* 0x000fce0000000096 */
.L_x_10800:
        /* <DEDUP_REMOVED lines=8> */
.L_x_10801:
[----:B------:R-:W-:Y:S05]  /*5fd0*/  @!P1 BRA `(.L_x_10802) ;  /* 0x0000000000189947 */ /* 0x000fea0003800000 */
[----:B------:R-:W-:Y:S01]  /*5fe0*/  FMUL.FTZ R31, R169, UR25 ;  /* 0x00000019a91f7c20 */ /* 0x000fe20008410000 */
[----:B------:R-:W-:-:S03]  /*5ff0*/  LOP3.LUT P2, RZ, R179, 0xff0000, RZ, 0xc0, !PT ;  /* 0x00ff0000b3ff7812 */ /* 0x000fc6000784c0ff */
[----:B------:R-:W-:-:S05]  /*6000*/  FMUL.FTZ R31, R31, UR24 ;  /* 0x000000181f1f7c20 */ /* 0x000fca0008410000 */
[----:B------:R-:W-:-:S04]  /*6010*/  FSEL R31, R31, RZ, P2 ;  /* 0x000000ff1f1f7208 */ /* 0x000fc80001000000 */
[----:B------:R-:W-:-:S04]  /*6020*/  F2FP.F16.F32.PACK_AB R31, RZ, R31 ;  /* 0x0000001fff1f723e */ /* 0x000fc800000000ff */
[----:B------:R-:W-:-:S07]  /*6030*/  PRMT R151, R31, 0x7610, R151 ;  /* 0x000076101f977816 */ /* 0x000fce0000000097 */
.L_x_10802:
        /* <DEDUP_REMOVED lines=10> */
.L_x_10795:
[----:B------:R-:W-:Y:S01]  /*60e0*/  ISETP.LT.AND P2, PT, RZ, UR29, PT ;  /* 0x0000001dff007c0c */ /* 0x000fe2000bf41270 */
[----:B------:R-:W-:-:S12]  /*60f0*/  @!P1 BRA `(.L_x_10804) ;  /* 0x0000000000289947 */ /* 0x000fd80003800000 */
[----:B0-----:R-:W-:Y:S01]  /*6100*/  @P2 FFMA.FTZ R169, R185, UR9, R8 ;  /* 0x00000009b9a92c23 */ /* 0x001fe20008010008 */
[----:B------:R-:W-:Y:S01]  /*6110*/  HADD2.F32 R168, -RZ, R132.H0_H0 ;  /* 0x20000084ffa87230 */ /* 0x000fe20000004100 */
        /* <DEDUP_REMOVED lines=8> */
.L_x_10804:
[----:B------:R-:W-:Y:S05]  /*61a0*/  @!P1 BRA `(.L_x_10805) ;  /* 0x0000000000289947 */ /* 0x000fea0003800000 */
[----:B0-----:R-:W-:Y:S01]  /*61b0*/  @P2 FFMA.FTZ R168, R184, UR9, R8 ;  /* 0x00000009b8a82c23 */ /* 0x001fe20008010008 */
[----:B------:R-:W-:-:S03]  /*61c0*/  LOP3.LUT P3, RZ, R178, 0xff00, RZ, 0xc0, !PT ;  /* 0x0000ff00b2ff7812 */ /* 0x000fc6000786c0ff */
        /* <DEDUP_REMOVED lines=8> */
.L_x_10805:
[----:B------:R-:W-:Y:S05]  /*6250*/  @!P1 BRA `(.L_x_10806) ;  /* 0x0000000000289947 */ /* 0x000fea0003800000 */
        /* <DEDUP_REMOVED lines=10> */
.L_x_10806:
        /* <DEDUP_REMOVED lines=11> */
.L_x_10807:
        /* <DEDUP_REMOVED lines=11> */
.L_x_10808:
        /* <DEDUP_REMOVED lines=11> */
.L_x_10809:
        /* <DEDUP_REMOVED lines=11> */
.L_x_10810:
[----:B------:R-:W-:Y:S05]  /*65c0*/  @!P1 BRA `(.L_x_10803) ;  /* 0x0000000c00349947 */ /* 0x000fea0003800000 */
[----:B0-----:R-:W-:-:S04]  /*65d0*/  @P2 FFMA.FTZ R168, R214, UR9, R8 ;  /* 0x00000009d6a82c23 */ /* 0x001fc80008010008 */
[----:B------:R-:W-:Y:S01]  /*65e0*/  @P2 FADD.FTZ R169, R215, -R168 ;  /* 0x800000a8d7a92221 */ /* 0x000fe20000010000 */
[----:B------:R-:W-:-:S05]  /*65f0*/  HADD2.F32 R168, -RZ, R135.H1_H1 ;  /* 0x30000087ffa87230 */ /* 0x000fca0000004100 */
        /* <DEDUP_REMOVED lines=9> */
.L_x_10794:
        /* <DEDUP_REMOVED lines=31> */
.L_x_10812:
[----:B------:R-:W-:Y:S05]  /*6880*/  @!P1 BRA `(.L_x_10813) ;  /* 0x0000000000189947 */ /* 0x000fea0003800000 */
[----:B------:R-:W-:Y:S01]  /*6890*/  FMUL.FTZ R169, R31, UR25 ;  /* 0x000000191fa97c20 */ /* 0x000fe20008410000 */
[----:B------:R-:W-:-:S03]  /*68a0*/  LOP3.LUT P3, RZ, R178, 0xff00, RZ, 0xc0, !PT ;  /* 0x0000ff00b2ff7812 */ /* 0x000fc6000786c0ff */
[----:B------:R-:W-:-:S05]  /*68b0*/  FMUL.FTZ R169, R169, UR24 ;  /* 0x00000018a9a97c20 */ /* 0x000fca0008410000 */
[----:B------:R-:W-:-:S04]  /*68c0*/  FSEL R169, R169, RZ, P3 ;  /* 0x000000ffa9a97208 */ /* 0x000fc80001800000 */
[----:B------:R-:W-:-:S04]  /*68d0*/  F2FP.F16.F32.PACK_AB R169, RZ, R169 ;  /* 0x000000a9ffa9723e */ /* 0x000fc800000000ff */
[----:B------:R-:W-:-:S07]  /*68e0*/  PRMT R148, R148, 0x5410, R169 ;  /* 0x0000541094947816 */ /* 0x000fce00000000a9 */
.L_x_10813:
[----:B------:R-:W-:Y:S05]  /*68f0*/  @!P1 BRA `(.L_x_10814) ;  /* 0x0000000000189947 */ /* 0x000fea0003800000 */
[----:B------:R-:W-:Y:S01]  /*6900*/  FMUL.FTZ R169, R29, UR25 ;  /* 0x000000191da97c20 */ /* 0x000fe20008410000 */
[----:B------:R-:W-:-:S03]  /*6910*/  LOP3.LUT P3, RZ, R178, 0xff0000, RZ, 0xc0, !PT ;  /* 0x00ff0000b2ff7812 */ /* 0x000fc6000786c0ff */
[----:B------:R-:W-:-:S05]  /*6920*/  FMUL.FTZ R169, R169, UR24 ;  /* 0x00000018a9a97c20 */ /* 0x000fca0008410000 */
[----:B------:R-:W-:-:S04]  /*6930*/  FSEL R169, R169, RZ, P3 ;  /* 0x000000ffa9a97208 */ /* 0x000fc80001800000 */
[----:B------:R-:W-:-:S04]  /*6940*/  F2FP.F16.F32.PACK_AB R169, RZ, R169 ;  /* 0x000000a9ffa9723e */ /* 0x000fc800000000ff */
[----:B------:R-:W-:-:S07]  /*6950*/  PRMT R149, R169, 0x7610, R149 ;  /* 0x00007610a9957816 */ /* 0x000fce0000000095 */
.L_x_10814:
[----:B------:R-:W-:Y:S05]  /*6960*/  @!P1 BRA `(.L_x_10815) ;  /* 0x0000000000189947 */ /* 0x000fea0003800000 */
[----:B------:R-:W-:Y:S01]  /*6970*/  FMUL.FTZ R169, R170, UR25 ;  /* 0x00000019aaa97c20 */ /* 0x000fe20008410000 */
[----:B------:R-:W-:-:S03]  /*6980*/  LOP3.LUT P3, RZ, R178, 0xff000000, RZ, 0xc0, !PT ;  /* 0xff000000b2ff7812 */ /* 0x000fc6000786c0ff */
[----:B------:R-:W-:-:S05]  /*6990*/  FMUL.FTZ R169, R169, UR24 ;  /* 0x00000018a9a97c20 */ /* 0x000fca0008410000 */
[----:B------:R-:W-:-:S04]  /*69a0*/  FSEL R169, R169, RZ, P3 ;  /* 0x000000ffa9a97208 */ /* 0x000fc80001800000 */
[----:B------:R-:W-:-:S04]  /*69b0*/  F2FP.F16.F32.PACK_AB R169, RZ, R169 ;  /* 0x000000a9ffa9723e */ /* 0x000fc800000000ff */
[----:B------:R-:W-:-:S07]  /*69c0*/  PRMT R149, R149, 0x5410, R169 ;  /* 0x0000541095957816 */ /* 0x000fce00000000a9 */
.L_x_10815:
        /* <DEDUP_REMOVED lines=10> */
.L_x_10816:
        /* <DEDUP_REMOVED lines=8> */
.L_x_10817:
        /* <DEDUP_REMOVED lines=16> */
.L_x_10818:
        /* <DEDUP_REMOVED lines=10> */
.L_x_10811:
        /* <DEDUP_REMOVED lines=10> */
[----:B------:R-:W-:-:S04]  /*6d30*/  F2FP.F16.F32.PACK_AB R168, RZ, R168 ;  /* 0x000000a8ffa8723e */ /* 0x000fc800000000ff */
[----:B------:R-:W-:-:S07]  /*6d40*/  PRMT R148, R168, 0x7610, R148 ;  /* 0x00007610a8947816 */ /* 0x000fce0000000094 */
.L_x_10819:
        /* <DEDUP_REMOVED lines=12> */
.L_x_10820:
        /* <DEDUP_REMOVED lines=12> */
.L_x_10821:
        /* <DEDUP_REMOVED lines=12> */
.L_x_10822:
        /* <DEDUP_REMOVED lines=12> */
.L_x_10823:
        /* <DEDUP_REMOVED lines=12> */
.L_x_10824:
        /* <DEDUP_REMOVED lines=12> */
.L_x_10825:
        /* <DEDUP_REMOVED lines=13> */
.L_x_10803:
        /* <DEDUP_REMOVED lines=50> */
.L_x_10828:
        /* <DEDUP_REMOVED lines=8> */
.L_x_10829:
[----:B------:R-:W-:Y:S05]  /*7640*/  @!P1 BRA `(.L_x_10830) ;  /* 0x0000000000189947 */ /* 0x000fea0003800000 */
[----:B------:R-:W-:Y:S01]  /*7650*/  FMUL.FTZ R171, R29, UR25 ;  /* 0x000000191dab7c20 */ /* 0x000fe20008410000 */
[----:B------:R-:W-:-:S03]  /*7660*/  LOP3.LUT P2, RZ, R176, 0xff0000, RZ, 0xc0, !PT ;  /* 0x00ff0000b0ff7812 */ /* 0x000fc6000784c0ff */
[----:B------:R-:W-:-:S05]  /*7670*/  FMUL.FTZ R171, R171, UR24 ;  /* 0x00000018abab7c20 */ /* 0x000fca0008410000 */
[----:B------:R-:W-:-:S04]  /*7680*/  FSEL R171, R171, RZ, P2 ;  /* 0x000000ffabab7208 */ /* 0x000fc80001000000 */
[----:B------:R-:W-:-:S04]  /*7690*/  F2FP.F16.F32.PACK_AB R171, RZ, R171 ;  /* 0x000000abffab723e */ /* 0x000fc800000000ff */
[----:B------:R-:W-:-:S07]  /*76a0*/  PRMT R149, R171, 0x7610, R149 ;  /* 0x00007610ab957816 */ /* 0x000fce0000000095 */
.L_x_10830:
        /* <DEDUP_REMOVED lines=8> */
.L_x_10831:
[----:B------:R-:W-:Y:S05]  /*7730*/  @!P1 BRA `(.L_x_10832) ;  /* 0x0000000000189947 */ /* 0x000fea0003800000 */
[----:B------:R-:W-:Y:S01]  /*7740*/  FMUL.FTZ R30, R170, UR25 ;  /* 0x00000019aa1e7c20 */ /* 0x000fe20008410000 */
[----:B------:R-:W-:-:S03]  /*7750*/  LOP3.LUT P2, RZ, R177, 0xff, RZ, 0xc0, !PT ;  /* 0x000000ffb1ff7812 */ /* 0x000fc6000784c0ff */
[----:B------:R-:W-:-:S05]  /*7760*/  FMUL.FTZ R30, R30, UR24 ;  /* 0x000000181e1e7c20 */ /* 0x000fca0008410000 */
[----:B------:R-:W-:-:S04]  /*7770*/  FSEL R30, R30, RZ, P2 ;  /* 0x000000ff1e1e7208 */ /* 0x000fc80001000000 */
[----:B------:R-:W-:-:S04]  /*7780*/  F2FP.F16.F32.PACK_AB R30, RZ, R30 ;  /* 0x0000001eff1e723e */ /* 0x000fc800000000ff */
[----:B------:R-:W-:-:S07]  /*7790*/  PRMT R150, R30, 0x7610, R150 ;  /* 0x000076101e967816 */ /* 0x000fce0000000096 */
.L_x_10832:
        /* <DEDUP_REMOVED lines=8> */
.L_x_10833:
[----:B------:R-:W-:Y:S05]  /*7820*/  @!P1 BRA `(.L_x_10834) ;  /* 0x0000000000189947 */ /* 0x000fea0003800000 */
[----:B------:R-:W-:Y:S01]  /*7830*/  FMUL.FTZ R31, R169, UR25 ;  /* 0x00000019a91f7c20 */ /* 0x000fe20008410000 */
[----:B------:R-:W-:-:S03]  /*7840*/  LOP3.LUT P2, RZ, R177, 0xff0000, RZ, 0xc0, !PT ;  /* 0x00ff0000b1ff7812 */ /* 0x000fc6000784c0ff */
[----:B------:R-:W-:-:S05]  /*7850*/  FMUL.FTZ R31, R31, UR24 ;  /* 0x000000181f1f7c20 */ /* 0x000fca0008410000 */
[----:B------:R-:W-:-:S04]  /*7860*/  FSEL R31, R31, RZ, P2 ;  /* 0x000000ff1f1f7208 */ /* 0x000fc80001000000 */
[----:B------:R-:W-:-:S04]  /*7870*/  F2FP.F16.F32.PACK_AB R31, RZ, R31 ;  /* 0x0000001fff1f723e */ /* 0x000fc800000000ff */
[----:B------:R-:W-:-:S07]  /*7880*/  PRMT R151, R31, 0x7610, R151 ;  /* 0x000076101f977816 */ /* 0x000fce0000000097 */
.L_x_10834:
        /* <DEDUP_REMOVED lines=10> */
.L_x_10827:
        /* <DEDUP_REMOVED lines=12> */
.L_x_10836:
        /* <DEDUP_REMOVED lines=11> */
.L_x_10837:
        /* <DEDUP_REMOVED lines=11> */
.L_x_10838:
        /* <DEDUP_REMOVED lines=11> */
.L_x_10839:
        /* <DEDUP_REMOVED lines=11> */
.L_x_10840:
        /* <DEDUP_REMOVED lines=11> */
.L_x_10841:
        /* <DEDUP_REMOVED lines=11> */
.L_x_10842:
        /* <DEDUP_REMOVED lines=13> */
.L_x_10826:
        /* <DEDUP_REMOVED lines=31> */
.L_x_10844:
[----:B------:R-:W-:Y:S05]  /*80d0*/  @!P1 BRA `(.L_x_10845) ;  /* 0x0000000000189947 */ /* 0x000fea0003800000 */
[----:B------:R-:W-:Y:S01]  /*80e0*/  FMUL.FTZ R169, R31, UR25 ;  /* 0x000000191fa97c20 */ /* 0x000fe20008410000 */
[----:B------:R-:W-:-:S03]  /*80f0*/  LOP3.LUT P3, RZ, R176, 0xff00, RZ, 0xc0, !PT ;  /* 0x0000ff00b0ff7812 */ /* 0x000fc6000786c0ff */
[----:B------:R-:W-:-:S05]  /*8100*/  FMUL.FTZ R169, R169, UR24 ;  /* 0x00000018a9a97c20 */ /* 0x000fca0008410000 */
[----:B------:R-:W-:-:S04]  /*8110*/  FSEL R169, R169, RZ, P3 ;  /* 0x000000ffa9a97208 */ /* 0x000fc80001800000 */
[----:B------:R-:W-:-:S04]  /*8120*/  F2FP.F16.F32.PACK_AB R169, RZ, R169 ;  /* 0x000000a9ffa9723e */ /* 0x000fc800000000ff */
[----:B------:R-:W-:-:S07]  /*8130*/  PRMT R148, R148, 0x5410, R169 ;  /* 0x0000541094947816 */ /* 0x000fce00000000a9 */
.L_x_10845:
[----:B------:R-:W-:Y:S05]  /*8140*/  @!P1 BRA `(.L_x_10846) ;  /* 0x0000000000189947 */ /* 0x000fea0003800000 */
[----:B------:R-:W-:Y:S01]  /*8150*/  FMUL.FTZ R169, R29, UR25 ;  /* 0x000000191da97c20 */ /* 0x000fe20008410000 */
[----:B------:R-:W-:-:S03]  /*8160*/  LOP3.LUT P3, RZ, R176, 0xff0000, RZ, 0xc0, !PT ;  /* 0x00ff0000b0ff7812 */ /* 0x000fc6000786c0ff */
[----:B------:R-:W-:-:S05]  /*8170*/  FMUL.FTZ R169, R169, UR24 ;  /* 0x00000018a9a97c20 */ /* 0x000fca0008410000 */
[----:B------:R-:W-:-:S04]  /*8180*/  FSEL R169, R169, RZ, P3 ;  /* 0x000000ffa9a97208 */ /* 0x000fc80001800000 */
[----:B------:R-:W-:-:S04]  /*8190*/  F2FP.F16.F32.PACK_AB R169, RZ, R169 ;  /* 0x000000a9ffa9723e */ /* 0x000fc800000000ff */
[----:B------:R-:W-:-:S07]  /*81a0*/  PRMT R149, R169, 0x7610, R149 ;  /* 0x00007610a9957816 */ /* 0x000fce0000000095 */
.L_x_10846:
[----:B------:R-:W-:Y:S05]  /*81b0*/  @!P1 BRA `(.L_x_10847) ;  /* 0x0000000000189947 */ /* 0x000fea0003800000 */
[----:B------:R-:W-:Y:S01]  /*81c0*/  FMUL.FTZ R169, R170, UR25 ;  /* 0x00000019aaa97c20 */ /* 0x000fe20008410000 */
[----:B------:R-:W-:-:S03]  /*81d0*/  LOP3.LUT P3, RZ, R176, 0xff000000, RZ, 0xc0, !PT ;  /* 0xff000000b0ff7812 */ /* 0x000fc6000786c0ff */
[----:B------:R-:W-:-:S05]  /*81e0*/  FMUL.FTZ R169, R169, UR24 ;  /* 0x00000018a9a97c20 */ /* 0x000fca0008410000 */
[----:B------:R-:W-:-:S04]  /*81f0*/  FSEL R169, R169, RZ, P3 ;  /* 0x000000ffa9a97208 */ /* 0x000fc80001800000 */
[----:B------:R-:W-:-:S04]  /*8200*/  F2FP.F16.F32.PACK_AB R169, RZ, R169 ;  /* 0x000000a9ffa9723e */ /* 0x000fc800000000ff */
[----:B------:R-:W-:-:S07]  /*8210*/  PRMT R149, R149, 0x5410, R169 ;  /* 0x0000541095957816 */ /* 0x000fce00000000a9 */
.L_x_10847:
        /* <DEDUP_REMOVED lines=10> */
.L_x_10848:
        /* <DEDUP_REMOVED lines=8> */
.L_x_10849:
        /* <DEDUP_REMOVED lines=16> */
.L_x_10850:
        /* <DEDUP_REMOVED lines=10> */
.L_x_10843:
        /* <DEDUP_REMOVED lines=12> */
.L_x_10851:
        /* <DEDUP_REMOVED lines=12> */
.L_x_10852:
        /* <DEDUP_REMOVED lines=12> */
.L_x_10853:
        /* <DEDUP_REMOVED lines=12> */
.L_x_10854:
        /* <DEDUP_REMOVED lines=12> */
.L_x_10855:
        /* <DEDUP_REMOVED lines=12> */
.L_x_10856:
        /* <DEDUP_REMOVED lines=12> */
.L_x_10857:
        /* <DEDUP_REMOVED lines=13> */
.L_x_10835:
        /* <DEDUP_REMOVED lines=12> */
[----:B------:R-:W-:Y:S02]  /*8bb0*/  HADD2.F32 R170, -RZ, R142.H0_H0 ;  /* 0x2000008effaa7230 */ /* 0x000fe40000004100 */
[----:B------:R-:W-:-:S08]  /*8bc0*/  HADD2.F32 R168, -RZ, R143.H1_H1 ;  /* 0x3000008fffa87230 */ /* 0x000fd00000004100 */
[--C-:B------:R-:W-:Y:S01]  /*8bd0*/  @P2 FFMA.FTZ R30, R230, UR9, R8.reuse ;  /* 0x00000009e61e2c23 */ /* 0x100fe20008010008 */
[--C-:B------:R-:W-:Y:S01]  /*8be0*/  @P2 FFMA.FTZ R28, R190, UR9, R8.reuse ;  /* 0x00000009be1c2c23 */ /* 0x100fe20008010008 */
[--C-:B------:R-:W-:Y:S01]  /*8bf0*/  @P2 FFMA.FTZ R29, R229, UR9, R8.reuse ;  /* 0x00000009e51d2c23 */ /* 0x100fe20008010008 */
[----:B------:R-:W-:Y:S01]  /*8c00*/  @P2 FFMA.FTZ R169, R239, UR9, R8 ;  /* 0x00000009efa92c23 */ /* 0x000fe20008010008 */
[----:B------:R-:W-:Y:S01]  /*8c10*/  @P2 FADD.FTZ R31, R235, -R30 ;  /* 0x8000001eeb1f2221 */ /* 0x000fe20000010000 */
[----:B------:R-:W-:Y:S01]  /*8c20*/  @P2 FADD.FTZ R28, R231, -R28 ;  /* 0x8000001ce71c2221 */ /* 0x000fe20000010000 */
[--C-:B------:R-:W-:Y:S02]  /*8c30*/  HADD2.F32 R30, -RZ, R141.reuse.H1_H1 ;  /* 0x3000008dff1e7230 */ /* 0x100fe40000004100 */
[----:B------:R-:W-:Y:S01]  /*8c40*/  @P2 FFMA.FTZ R173, R191, UR9, R8 ;  /* 0x00000009bfad2c23 */ /* 0x000fe20008010008 */
[----:B------:R-:W-:Y:S01]  /*8c50*/  @P2 FFMA.FTZ R171, R28, UR28, R171 ;  /* 0x0000001c1cab2c23 */ /* 0x000fe200080100ab */
[----:B------:R-:W-:Y:S01]  /*8c60*/  @P2 FADD.FTZ R28, R232, -R29 ;  /* 0x8000001de81c2221 */ /* 0x000fe20000010000 */
[----:B------:R-:W-:Y:S01]  /*8c70*/  @P2 FFMA.FTZ R30, R31, UR28, R30 ;  /* 0x0000001c1f1e2c23 */ /* 0x000fe2000801001e */
[----:B------:R-:W-:-:S02]  /*8c80*/  HADD2.F32 R29, -RZ, R141.H0_H0 ;  /* 0x2000008dff1d7230 */ /* 0x000fc40000004100 */
[----:B------:R-:W-:Y:S01]  /*8c90*/  @P2 FFMA.FTZ R31, R233, UR9, R8 ;  /* 0x00000009e91f2c23 */ /* 0x000fe20008010008 */
[----:B------:R-:W-:-:S03]  /*8ca0*/  @P2 FADD.FTZ R173, R228, -R173 ;  /* 0x800000ade4ad2221 */ /* 0x000fc60000010000 */
[----:B------:R-:W-:Y:S01]  /*8cb0*/  @P2 FADD.FTZ R31, R236, -R31 ;  /* 0x8000001fec1f2221 */ /* 0x000fe20000010000 */
[----:B------:R-:W-:Y:S01]  /*8cc0*/  @P2 FFMA.FTZ R29, R28, UR28, R29 ;  /* 0x0000001c1c1d2c23 */ /* 0x000fe2000801001d */
[----:B------:R-:W-:Y:S02]  /*8cd0*/  @P2 FFMA.FTZ R28, R234, UR9, R8 ;  /* 0x00000009ea1c2c23 */ /* 0x000fe40008010008 */
[----:B------:R-:W-:Y:S01]  /*8ce0*/  @P2 FFMA.FTZ R170, R31, UR28, R170 ;  /* 0x0000001c1faa2c23 */ /* 0x000fe200080100aa */
[----:B------:R-:W-:Y:S02]  /*8cf0*/  HADD2.F32 R31, -RZ, R142.H1_H1 ;  /* 0x3000008eff1f7230 */ /* 0x000fe40000004100 */
[----:B------:R-:W-:-:S04]  /*8d00*/  @P2 FADD.FTZ R28, R237, -R28 ;  /* 0x8000001ced1c2221 */ /* 0x000fc80000010000 */
[----:B------:R-:W-:Y:S01]  /*8d10*/  @P2 FFMA.FTZ R31, R28, UR28, R31 ;  /* 0x0000001c1c1f2c23 */ /* 0x000fe2000801001f */
[----:B------:R-:W-:Y:S01]  /*8d20*/  @P2 FADD.FTZ R28, R248, -R169 ;  /* 0x800000a9f81c2221 */ /* 0x000fe20000010000 */
[----:B------:R-:W-:-:S05]  /*8d30*/  HADD2.F32 R169, -RZ, R143.H0_H0 ;  /* 0x2000008fffa97230 */ /* 0x000fca0000004100 */
[----:B------:R-:W-:Y:S01]  /*8d40*/  @P2 FFMA.FTZ R169, R28, UR28, R169 ;  /* 0x0000001c1ca92c23 */ /* 0x000fe200080100a9 */
[----:B------:R-:W-:-:S04]  /*8d50*/  @P2 FFMA.FTZ R28, R246, UR9, R8 ;  /* 0x00000009f61c2c23 */ /* 0x000fc80008010008 */
[----:B------:R-:W-:Y:S01]  /*8d60*/  @P2 FADD.FTZ R177, R241, -R28 ;  /* 0x8000001cf1b12221 */ /* 0x000fe20000010000 */
[----:B------:R-:W-:-:S03]  /*8d70*/  HADD2.F32 R28, -RZ, R140.H0_H0 ;  /* 0x2000008cff1c7230 */ /* 0x000fc60000004100 */
[----:B------:R-:W-:Y:S02]  /*8d80*/  @P2 FFMA.FTZ R168, R177, UR28, R168 ;  /* 0x0000001cb1a82c23 */ /* 0x000fe400080100a8 */
        /* <DEDUP_REMOVED lines=8> */
.L_x_10860:
        /* <DEDUP_REMOVED lines=8> */
.L_x_10861:
[----:B------:R-:W-:Y:S05]  /*8e90*/  @!P1 BRA `(.L_x_10862) ;  /* 0x0000000000189947 */ /* 0x000fea0003800000 */
[----:B------:R-:W-:Y:S01]  /*8ea0*/  FMUL.FTZ R8, R29, UR25 ;  /* 0x000000191d087c20 */ /* 0x000fe20008410000 */
[----:B------:R-:W-:-:S03]  /*8eb0*/  LOP3.LUT P2, RZ, R174, 0xff0000, RZ, 0xc0, !PT ;  /* 0x00ff0000aeff7812 */ /* 0x000fc6000784c0ff */
[----:B------:R-:W-:-:S05]  /*8ec0*/  FMUL.FTZ R8, R8, UR24 ;  /* 0x0000001808087c20 */ /* 0x000fca0008410000 */
[----:B------:R-:W-:-:S04]  /*8ed0*/  FSEL R8, R8, RZ, P2 ;  /* 0x000000ff08087208 */ /* 0x000fc80001000000 */
[----:B------:R-:W-:-:S04]  /*8ee0*/  F2FP.F16.F32.PACK_AB R8, RZ, R8 ;  /* 0x00000008ff08723e */ /* 0x000fc800000000ff */
[----:B------:R-:W-:-:S07]  /*8ef0*/  PRMT R149, R8, 0x7610, R149 ;  /* 0x0000761008957816 */ /* 0x000fce0000000095 */
.L_x_10862:
        /* <DEDUP_REMOVED lines=8> */
.L_x_10863:
[----:B------:R-:W-:Y:S05]  /*8f80*/  @!P1 BRA `(.L_x_10864) ;  /* 0x0000000000189947 */ /* 0x000fea0003800000 */
[----:B------:R-:W-:Y:S01]  /*8f90*/  FMUL.FTZ R8, R170, UR25 ;  /* 0x00000019aa087c20 */ /* 0x000fe20008410000 */
[----:B------:R-:W-:-:S03]  /*8fa0*/  LOP3.LUT P2, RZ, R175, 0xff, RZ, 0xc0, !PT ;  /* 0x000000ffafff7812 */ /* 0x000fc6000784c0ff */
[----:B------:R-:W-:-:S05]  /*8fb0*/  FMUL.FTZ R8, R8, UR24 ;  /* 0x0000001808087c20 */ /* 0x000fca0008410000 */
[----:B------:R-:W-:-:S04]  /*8fc0*/  FSEL R8, R8, RZ, P2 ;  /* 0x000000ff08087208 */ /* 0x000fc80001000000 */
[----:B------:R-:W-:-:S04]  /*8fd0*/  F2FP.F16.F32.PACK_AB R8, RZ, R8 ;  /* 0x00000008ff08723e */ /* 0x000fc800000000ff */
[----:B------:R-:W-:-:S07]  /*8fe0*/  PRMT R150, R8, 0x7610, R150 ;  /* 0x0000761008967816 */ /* 0x000fce0000000096 */
.L_x_10864:
        /* <DEDUP_REMOVED lines=8> */
.L_x_10865:
[----:B------:R-:W-:Y:S05]  /*9070*/  @!P1 BRA `(.L_x_10866) ;  /* 0x0000000000189947 */ /* 0x000fea0003800000 */
[----:B------:R-:W-:Y:S01]  /*9080*/  FMUL.FTZ R8, R169, UR25 ;  /* 0x00000019a9087c20 */ /* 0x000fe20008410000 */
[----:B------:R-:W-:-:S03]  /*9090*/  LOP3.LUT P2, RZ, R175, 0xff0000, RZ, 0xc0, !PT ;  /* 0x00ff0000afff7812 */ /* 0x000fc6000784c0ff */
[----:B------:R-:W-:-:S05]  /*90a0*/  FMUL.FTZ R8, R8, UR24 ;  /* 0x0000001808087c20 */ /* 0x000fca0008410000 */
[----:B------:R-:W-:-:S04]  /*90b0*/  FSEL R8, R8, RZ, P2 ;  /* 0x000000ff08087208 */ /* 0x000fc80001000000 */
[----:B------:R-:W-:-:S04]  /*90c0*/  F2FP.F16.F32.PACK_AB R8, RZ, R8 ;  /* 0x00000008ff08723e */ /* 0x000fc800000000ff */
[----:B------:R-:W-:-:S07]  /*90d0*/  PRMT R151, R8, 0x7610, R151 ;  /* 0x0000761008977816 */ /* 0x000fce0000000097 */
.L_x_10866:
        /* <DEDUP_REMOVED lines=10> */
.L_x_10859:
        /* <DEDUP_REMOVED lines=12> */
.L_x_10868:
        /* <DEDUP_REMOVED lines=11> */
.L_x_10869:
        /* <DEDUP_REMOVED lines=11> */
.L_x_10870:
        /* <DEDUP_REMOVED lines=11> */
.L_x_10871:
        /* <DEDUP_REMOVED lines=11> */
.L_x_10872:
        /* <DEDUP_REMOVED lines=11> */
.L_x_10873:
        /* <DEDUP_REMOVED lines=11> */
.L_x_10874:
[----:B------:R-:W-:Y:S05]  /*9660*/  @!P1 BRA `(.L_x_10867) ;  /* 0x0000000c00349947 */ /* 0x000fea0003800000 */
[----:B------:R-:W-:-:S04]  /*9670*/  @P2 FFMA.FTZ R8, R246, UR9, R8 ;  /* 0x00000009f6082c23 */ /* 0x000fc80008010008 */
[----:B0-----:R-:W-:Y:S01]  /*9680*/  @P2 FADD.FTZ R169, R241, -R8 ;  /* 0x80000008f1a92221 */ /* 0x001fe20000010000 */
        /* <DEDUP_REMOVED lines=10> */
.L_x_10858:
        /* <DEDUP_REMOVED lines=31> */
.L_x_10876:
[----:B------:R-:W-:Y:S05]  /*9920*/  @!P1 BRA `(.L_x_10877) ;  /* 0x0000000000189947 */ /* 0x000fea0003800000 */
[----:B------:R-:W-:Y:S01]  /*9930*/  FMUL.FTZ R170, R28, UR25 ;  /* 0x000000191caa7c20 */ /* 0x000fe20008410000 */
[----:B------:R-:W-:-:S03]  /*9940*/  LOP3.LUT P3, RZ, R174, 0xff00, RZ, 0xc0, !PT ;  /* 0x0000ff00aeff7812 */ /* 0x000fc6000786c0ff */
[----:B------:R-:W-:-:S05]  /*9950*/  FMUL.FTZ R170, R170, UR24 ;  /* 0x00000018aaaa7c20 */ /* 0x000fca0008410000 */
[----:B------:R-:W-:-:S04]  /*9960*/  FSEL R170, R170, RZ, P3 ;  /* 0x000000ffaaaa7208 */ /* 0x000fc80001800000 */
[----:B------:R-:W-:-:S04]  /*9970*/  F2FP.F16.F32.PACK_AB R170, RZ, R170 ;  /* 0x000000aaffaa723e */ /* 0x000fc800000000ff */
[----:B------:R-:W-:-:S07]  /*9980*/  PRMT R148, R148, 0x5410, R170 ;  /* 0x0000541094947816 */ /* 0x000fce00000000aa */
.L_x_10877:
[----:B------:R-:W-:Y:S05]  /*9990*/  @!P1 BRA `(.L_x_10878) ;  /* 0x0000000000189947 */ /* 0x000fea0003800000 */
[----:B------:R-:W-:Y:S01]  /*99a0*/  FMUL.FTZ R170, R29, UR25 ;  /* 0x000000191daa7c20 */ /* 0x000fe20008410000 */
[----:B------:R-:W-:-:S03]  /*99b0*/  LOP3.LUT P3, RZ, R174, 0xff0000, RZ, 0xc0, !PT ;  /* 0x00ff0000aeff7812 */ /* 0x000fc6000786c0ff */
[----:B------:R-:W-:-:S05]  /*99c0*/  FMUL.FTZ R170, R170, UR24 ;  /* 0x00000018aaaa7c20 */ /* 0x000fca0008410000 */
[----:B------:R-:W-:-:S04]  /*99d0*/  FSEL R170, R170, RZ, P3 ;  /* 0x000000ffaaaa7208 */ /* 0x000fc80001800000 */
[----:B------:R-:W-:-:S04]  /*99e0*/  F2FP.F16.F32.PACK_AB R170, RZ, R170 ;  /* 0x000000aaffaa723e */ /* 0x000fc800000000ff */
[----:B------:R-:W-:-:S07]  /*99f0*/  PRMT R149, R170, 0x7610, R149 ;  /* 0x00007610aa957816 */ /* 0x000fce0000000095 */
.L_x_10878:
[----:B------:R-:W-:Y:S05]  /*9a00*/  @!P1 BRA `(.L_x_10879) ;  /* 0x0000000000189947 */ /* 0x000fea0003800000 */
[----:B------:R-:W-:Y:S01]  /*9a10*/  FMUL.FTZ R170, R168, UR25 ;  /* 0x00000019a8aa7c20 */ /* 0x000fe20008410000 */
[----:B------:R-:W-:-:S03]  /*9a20*/  LOP3.LUT P3, RZ, R174, 0xff000000, RZ, 0xc0, !PT ;  /* 0xff000000aeff7812 */ /* 0x000fc6000786c0ff */
[----:B------:R-:W-:-:S05]  /*9a30*/  FMUL.FTZ R170, R170, UR24 ;  /* 0x00000018aaaa7c20 */ /* 0x000fca0008410000 */
[----:B------:R-:W-:-:S04]  /*9a40*/  FSEL R170, R170, RZ, P3 ;  /* 0x000000ffaaaa7208 */ /* 0x000fc80001800000 */
[----:B------:R-:W-:-:S04]  /*9a50*/  F2FP.F16.F32.PACK_AB R170, RZ, R170 ;  /* 0x000000aaffaa723e */ /* 0x000fc800000000ff */
[----:B------:R-:W-:-:S07]  /*9a60*/  PRMT R149, R149, 0x5410, R170 ;  /* 0x0000541095957816 */ /* 0x000fce00000000aa */
.L_x_10879:
        /* <DEDUP_REMOVED lines=10> */
.L_x_10880:
        /* <DEDUP_REMOVED lines=8> */
.L_x_10881:
        /* <DEDUP_REMOVED lines=16> */
.L_x_10882:
        /* <DEDUP_REMOVED lines=10> */
.L_x_10875:
        /* <DEDUP_REMOVED lines=12> */
.L_x_10883:
        /* <DEDUP_REMOVED lines=12> */
.L_x_10884:
        /* <DEDUP_REMOVED lines=12> */
.L_x_10885:
        /* <DEDUP_REMOVED lines=12> */
.L_x_10886:
        /* <DEDUP_REMOVED lines=12> */
.L_x_10887:
        /* <DEDUP_REMOVED lines=12> */
.L_x_10888:
        /* <DEDUP_REMOVED lines=12> */
.L_x_10889:
        /* <DEDUP_REMOVED lines=13> */
.L_x_10867:
        /* <DEDUP_REMOVED lines=12> */
.L_x_10723:
        /* <DEDUP_REMOVED lines=29> */
.L_x_10891:
        /* <DEDUP_REMOVED lines=11> */
.L_x_19387:


//--------------------- .text._ZN10layer_norm13ln_bwd_kernelINS_13Kernel_traitsIf6__halfS2_S2_fjLj5120ELj1ELj1ELj4ELj16ENS_18Kernel_traits_baseILj5120EfS2_S2_S2_fjLj128EEEEELb1ELb1ELb0ELb0EEEvNS_9BwdParamsE --------------------------
	.section	.text._ZN10layer_norm13ln_bwd_kernelINS_13Kernel_traitsIf6__halfS2_S2_fjLj5120ELj1ELj1ELj4ELj16ENS_18Kernel_traits_baseILj5120EfS2_S2_S2_fjLj128EEEEELb1ELb1ELb0ELb0EEEvNS_9BwdParamsE,"ax",@progbits
	.align	128
        .global         _ZN10layer_norm13ln_bwd_kernelINS_13Kernel_traitsIf6__halfS2_S2_fjLj5120ELj1ELj1ELj4ELj16ENS_18Kernel_traits_baseILj5120EfS2_S2_S2_fjLj128EEEEELb1ELb1ELb0ELb0EEEvNS_9BwdParamsE
        .type           _ZN10layer_norm13ln_bwd_kernelINS_13Kernel_traitsIf6__halfS2_S2_fjLj5120ELj1ELj1ELj4ELj16ENS_18Kernel_traits_baseILj5120EfS2_S2_S2_fjLj128EEEEELb1ELb1ELb0ELb0EEEvNS_9BwdParamsE,@function
        .size           _ZN10layer_norm13ln_bwd_kernelINS_13Kernel_traitsIf6__halfS2_S2_fjLj5120ELj1ELj1ELj4ELj16ENS_18Kernel_traits_baseILj5120EfS2_S2_S2_fjLj128EEEEELb1ELb1ELb0ELb0EEEvNS_9BwdParamsE,(.L_x_19388 - _ZN10layer_norm13ln_bwd_kernelINS_13Kernel_traitsIf6__halfS2_S2_fjLj5120ELj1ELj1ELj4ELj16ENS_18Kernel_traits_baseILj5120EfS2_S2_S2_fjLj128EEEEELb1ELb1ELb0ELb0EEEvNS_9BwdParamsE)
        .other          _ZN10layer_norm13ln_bwd_kernelINS_13Kernel_traitsIf6__halfS2_S2_fjLj5120ELj1ELj1ELj4ELj16ENS_18Kernel_traits_baseILj5120EfS2_S2_S2_fjLj128EEEEELb1ELb1ELb0ELb0EEEvNS_9BwdParamsE,@"STO_CUDA_ENTRY STV_DEFAULT"
_ZN10layer_norm13ln_bwd_kernelINS_13Kernel_traitsIf6__halfS2_S2_fjLj5120ELj1ELj1ELj4ELj16ENS_18Kernel_traits_baseILj5120EfS2_S2_S2_fjLj128EEEEELb1ELb1ELb0ELb0EEEvNS_9BwdParamsE:
.text._ZN10layer_norm13ln_bwd_kernelINS_13Kernel_traitsIf6__halfS2_S2_fjLj5120ELj1ELj1ELj4ELj16ENS_18Kernel_traits_baseILj5120EfS2_S2_S2_fjLj128EEEEELb1ELb1ELb0ELb0EEEvNS_9BwdParamsE:
        /* <DEDUP_REMOVED lines=276> */
.L_x_10944:
[----:B0-----:R-:W-:Y:S02]  /*1140*/  UIMAD.WIDE UR4, UR7, 0x4, UR8 ;  /* 0x00000004070478a5 */ /* 0x001fe4000f8e0208 */
[----:B------:R-:W-:-:S04]  /*1150*/  UIMAD.WIDE UR12, UR7, 0x4, UR10 ;  /* 0x00000004070c78a5 */ /* 0x000fc8000f8e020a */
[----:B------:R-:W-:Y:S02]  /*1160*/  MOV R176, UR4 ;  /* 0x0000000400b07c02 */ /* 0x000fe40008000f00 */
[----:B------:R-:W-:-:S03]  /*1170*/  MOV R177, UR5 ;  /* 0x0000000500b17c02 */ /* 0x000fc60008000f00 */
[----:B------:R-:W0:Y:S02]  /*1180*/  @UP0 LDCU.64 UR4, c[0x0][0x3e0] ;  /* 0x00007c00ff0407ac */ /* 0x000e240008000a00 */
[----:B------:R1:W2:Y:S02]  /*1190*/  LDG.E R178, desc[UR14][R176.64] ;  /* 0x0000000eb0b27981 */ /* 0x0002a4000c1e1900 */
[----:B-1----:R-:W-:Y:S02]  /*11a0*/  MOV R176, UR12 ;  /* 0x0000000c00b07c02 */ /* 0x002fe40008000f00 */
[----:B------:R-:W-:-:S05]  /*11b0*/  MOV R177, UR13 ;  /* 0x0000000d00b17c02 */ /* 0x000fca0008000f00 */
[----:B------:R1:W3:Y:S01]  /*11c0*/  LDG.E R179, desc[UR14][R176.64] ;  /* 0x0000000eb0b37981 */ /* 0x0002e2000c1e1900 */
[----:B0-----:R-:W-:Y:S01]  /*11d0*/  @UP0 UIMAD.WIDE UR4, UR7, 0x2, UR4 ;  /* 0x00000002070408a5 */ /* 0x001fe2000f8e0204 */
[----:B------:R-:W-:Y:S01]  /*11e0*/  PLOP3.LUT P0, PT, PT, PT, UP0, 0x80, 0x8 ;  /* 0x000000000008781c */ /* 0x000fe20003f0f008 */
[----:B------:R-:W0:Y:S04]  /*11f0*/  S2R R180, SR_TID.X ;  /* 0x0000000000b47919 */ /* 0x000e280000002100 */
[----:B-1----:R-:W-:Y:S01]  /*1200*/  MOV R176, UR4 ;  /* 0x0000000400b07c02 */ /* 0x002fe20008000f00 */
[----:B------:R-:W-:Y:S01]  /*1210*/  UIMAD UR4, UR7, UR6, URZ ;  /* 0x00000006070472a4 */ /* 0x000fe2000f8e02ff */
[----:B------:R-:W-:-:S03]  /*1220*/  MOV R177, UR5 ;  /* 0x0000000500b17c02 */ /* 0x000fc60008000f00 */
[----:B------:R-:W-:Y:S01]  /*1230*/  USHF.R.S32.HI UR5, URZ, 0x1f, UR4 ;  /* 0x0000001fff057899 */ /* 0x000fe20008011404 */
[C---:B------:R-:W-:Y:S02]  /*1240*/  ISETP.GE.U32.AND P5, PT, R251.reuse, 0x80, PT ;  /* 0x00000080fb00780c */ /* 0x040fe40003fa6070 */
[----:B-----5:R1:W5:Y:S01]  /*1250*/  @P0 LDG.E.U16 R252, desc[UR14][R176.64] ;  /* 0x0000000eb0fc0981 */ /* 0x020362000c1e1500 */
[C---:B------:R-:W-:Y:S01]  /*1260*/  ISETP.GE.U32.AND P6, PT, R251.reuse, 0x280, PT ;  /* 0x00000280fb00780c */ /* 0x040fe20003fc6070 */
[----:B------:R-:W-:Y:S01]  /*1270*/  ULEA.HI UR5, UR5, UR4, URZ, 0x3 ;  /* 0x0000000405057291 */ /* 0x000fe2000f8f18ff */
[----:B------:R-:W-:Y:S01]  /*1280*/  ISETP.NE.AND P4, PT, RZ, UR16, PT ;  /* 0x00000010ff007c0c */ /* 0x000fe2000bf85270 */
[----:B------:R-:W-:Y:S01]  /*1290*/  BSSY.RECONVERGENT B0, `(.L_x_10893) ;  /* 0x0000082000007945 */ /* 0x000fe20003800200 */
[----:B------:R-:W-:Y:S01]  /*12a0*/  HFMA2 R228, -RZ, RZ, 0, 0 ;  /* 0x00000000ffe47431 */ /* 0x000fe200000001ff */
[C---:B------:R-:W-:Y:S02]  /*12b0*/  ISETP.GE.U32.AND P0, PT, R251.reuse, 0x100, PT ;  /* 0x00000100fb00780c */ /* 0x040fe40003f06070 */
[----:B------:R-:W-:-:S02]  /*12c0*/  ISETP.GE.U32.AND P1, PT, R251, 0x180, PT ;  /* 0x00000180fb00780c */ /* 0x000fc40003f26070 */
[----:B-1----:R-:W-:Y:S02]  /*12d0*/  MOV R176, UR5 ;  /* 0x0000000500b07c02 */ /* 0x002fe40008000f00 */
[----:B------:R-:W-:Y:S02]  /*12e0*/  P2R R177, PR, RZ, 0x20 ;  /* 0x00000020ffb17803 */ /* 0x000fe40000000000 */
[----:B------:R-:W-:Y:S02]  /*12f0*/  ISETP.GE.U32.AND P2, PT, R251, 0x200, PT ;  /* 0x00000200fb00780c */ /* 0x000fe40003f46070 */
[----:B------:R-:W-:Y:S01]  /*1300*/  MOV R227, RZ ;  /* 0x000000ff00e37202 */ /* 0x000fe20000000f00 */
[----:B------:R1:W-:Y:S01]  /*1310*/  STL [R1+0x94], R177 ;  /* 0x000094b101007387 */ /* 0x0003e20000100800 */
[----:B0-----:R-:W-:Y:S02]  /*1320*/  LEA.HI.SX32 R186, R176, R180, 0x1d ;  /* 0x000000b4b0ba7211 */ /* 0x001fe400078feaff */
[----:B------:R-:W-:-:S02]  /*1330*/  P2R R176, PR, RZ, 0x40 ;  /* 0x00000040ffb07803 */ /* 0x000fc40000000000 */
[----:B------:R-:W-:-:S03]  /*1340*/  MOV R226, R186 ;  /* 0x000000ba00e27202 */ /* 0x000fc60000000f00 */
[----:B------:R1:W-:Y:S01]  /*1350*/  STL [R1+0x90], R176 ;  /* 0x000090b001007387 */ /* 0x0003e20000100800 */
[----:B--2---:R-:W-:-:S04]  /*1360*/  FSEL R178, R178, RZ, !P4 ;  /* 0x000000ffb2b27208 */ /* 0x004fc80006000000 */
[----:B------:R-:W-:Y:S02]  /*1370*/  R2UR UR12, R178 ;  /* 0x00000000b20c72ca */ /* 0x000fe400000e0000 */
[----:B---3--:R-:W-:Y:S01]  /*1380*/  R2UR UR13, R179 ;  /* 0x00000000b30d72ca */ /* 0x008fe200000e0000 */
[----:B-1----:R-:W-:-:S14]  /*1390*/  @!P5 BRA `(.L_x_10894) ;  /* 0x0000000400c4d947 */ /* 0x002fdc0003800000 */
[----:B------:R-:W0:Y:S01]  /*13a0*/  LDC.64 R20, c[0x0][0x3a8] ;  /* 0x0000ea00ff147b82 */ /* 0x000e220000000a00 */
[----:B------:R1:W-:Y:S07]  /*13b0*/  STL [R1+0x138], R2 ;  /* 0x0001380201007387 */ /* 0x0003ee0000100800 */
[----:B------:R-:W2:Y:S01]  /*13c0*/  LDC.64 R180, c[0x0][0x428] ;  /* 0x00010a00ffb47b82 */ /* 0x000ea20000000a00 */
[----:B-1----:R-:W3:Y:S04]  /*13d0*/  LDL.LU R2, [R1+0x80] ;  /* 0x0000800001027983 */ /* 0x002ee80000300800 */
[----:B------:R-:W4:Y:S01]  /*13e0*/  LDL R250, [R1+0x12c] ;  /* 0x00012c0001fa7983 */ /* 0x000f220000100800 */
[----:B------:R-:W-:-:S02]  /*13f0*/  ISETP.NE.U32.AND P3, PT, RZ, UR18, PT ;  /* 0x00000012ff007c0c */ /* 0x000fc4000bf65070 */
[----:B------:R-:W1:Y:S01]  /*1400*/  LDC.64 R200, c[0x0][0x3b0] ;  /* 0x0000ec00ffc87b82 */ /* 0x000e620000000a00 */
[----:B------:R-:W4:Y:S04]  /*1410*/  LDL R249, [R1+0x130] ;  /* 0x0001300001f97983 */ /* 0x000f280000100800 */
[----:B------:R-:W4:Y:S01]  /*1420*/  LDL R248, [R1+0x134] ;  /* 0x0001340001f87983 */ /* 0x000f220000100800 */
[----:B0-----:R-:W-:-:S03]  /*1430*/  IMAD.WIDE.U32 R20, R186, 0x10, R20 ;  /* 0x00000010ba147825 */ /* 0x001fc600078e0014 */
[----:B------:R-:W4:Y:S04]  /*1440*/  LDL.LU R228, [R1+0x70] ;  /* 0x0000700001e47983 */ /* 0x000f280000300800 */
[----:B------:R0:W3:Y:S01]  /*1450*/  LDG.E.128 R176, desc[UR14][R20.64] ;  /* 0x0000000e14b07981 */ /* 0x0000e2000c1e1d00 */
[----:B--2---:R-:W-:-:S03]  /*1460*/  IMAD.WIDE.U32 R180, R186, 0x10, R180 ;  /* 0x00000010bab47825 */ /* 0x004fc600078e00b4 */
[----:B------:R-:W2:Y:S04]  /*1470*/  LDL R247, [R1+0x118] ;  /* 0x0001180001f77983 */ /* 0x000ea80000100800 */
[----:B------:R-:W4:Y:S04]  /*1480*/  LDG.E.128 R180, desc[UR14][R180.64] ;  /* 0x0000000eb4b47981 */ /* 0x000f28000c1e1d00 */
[----:B------:R-:W2:Y:S01]  /*1490*/  LDL.LU R246, [R1+0x74] ;  /* 0x0000740001f67983 */ /* 0x000ea20000300800 */
[----:B------:R-:W-:-:S03]  /*14a0*/  ISETP.NE.AND.EX P3, PT, RZ, UR19, PT, P3 ;  /* 0x00000013ff007c0c */ /* 0x000fc6000bf65330 */
[----:B------:R-:W2:Y:S04]  /*14b0*/  LDL R245, [R1+0x11c] ;  /* 0x00011c0001f57983 */ /* 0x000ea80000100800 */
[----:B------:R-:W2:Y:S06]  /*14c0*/  LDL R244, [R1+0x124] ;  /* 0x0001240001f47983 */ /* 0x000eac0000100800 */
[----:B0-----:R-:W0:Y:S01]  /*14d0*/  @P3 LDC.64 R20, c[0x0][0x438] ;  /* 0x00010e00ff143b82 */ /* 0x001e220000000a00 */
[----:B---3--:R-:W-:-:S02]  /*14e0*/  HADD2.F32 R207, -RZ, R178.H0_H0 ;  /* 0x200000b2ffcf7230 */ /* 0x008fc40000004100 */
[--C-:B------:R-:W-:Y:S02]  /*14f0*/  HADD2.F32 R0, -RZ, R176.reuse.H0_H0 ;  /* 0x200000b0ff007230 */ /* 0x100fe40000004100 */
[----:B------:R-:W-:Y:S02]  /*1500*/  HADD2.F32 R206, -RZ, R176.H1_H1 ;  /* 0x300000b0ffce7230 */ /* 0x000fe40000004100 */
[--C-:B------:R-:W-:Y:S02]  /*1510*/  HADD2.F32 R205, -RZ, R177.reuse.H0_H0 ;  /* 0x200000b1ffcd7230 */ /* 0x100fe40000004100 */
[----:B------:R-:W-:Y:S02]  /*1520*/  HADD2.F32 R227, -RZ, R177.H1_H1 ;  /* 0x300000b1ffe37230 */ /* 0x000fe40000004100 */
[--C-:B----4-:R-:W-:Y:S02]  /*1530*/  HADD2.F32 R177, -RZ, R183.reuse.H0_H0 ;  /* 0x200000b7ffb17230 */ /* 0x110fe40000004100 */
[----:B------:R-:W-:-:S02]  /*1540*/  HADD2.F32 R176, -RZ, R183.H1_H1 ;  /* 0x300000b7ffb07230 */ /* 0x000fc40000004100 */
[----:B------:R-:W-:Y:S02]  /*1550*/  FADD.FTZ R183, R207, -UR12 ;  /* 0x8000000ccfb77e21 */ /* 0x000fe40008010000 */
[----:B------:R-:W3:Y:S01]  /*1560*/  LDL R207, [R1+0x128] ;  /* 0x0001280001cf7983 */ /* 0x000ee20000100800 */
[----:B0-----:R-:W-:-:S04]  /*1570*/  @P3 IMAD.WIDE.U32 R20, R186, 0x10, R20 ;  /* 0x00000010ba143825 */ /* 0x001fc800078e0014 */
[----:B------:R-:W-:Y:S01]  /*1580*/  FADD.FTZ R0, R0, -UR12 ;  /* 0x8000000c00007e21 */ /* 0x000fe20008010000 */
[----:B------:R-:W-:Y:S01]  /*1590*/  HADD2.F32 R226, -RZ, R178.H1_H1 ;  /* 0x300000b2ffe27230 */ /* 0x000fe20000004100 */
[----:B------:R1:W5:Y:S01]  /*15a0*/  @P3 LDG.E.128 R44, desc[UR14][R20.64] ;  /* 0x0000000e142c3981 */ /* 0x000362000c1e1d00 */
[--C-:B------:R-:W-:Y:S02]  /*15b0*/  HADD2.F32 R204, -RZ, R179.reuse.H0_H0 ;  /* 0x200000b3ffcc7230 */ /* 0x100fe40000004100 */
[----:B------:R-:W-:Y:S02]  /*15c0*/  HADD2.F32 R178, -RZ, R179.H1_H1 ;  /* 0x300000b3ffb27230 */ /* 0x000fe40000004100 */
[----:B------:R-:W-:Y:S01]  /*15d0*/  FMUL.FTZ R0, R0, UR13 ;  /* 0x0000000d00007c20 */ /* 0x000fe20008410000 */
[----:B------:R-:W-:Y:S02]  /*15e0*/  HADD2.F32 R203, -RZ, R180.H0_H0 ;  /* 0x200000b4ffcb7230 */ /* 0x000fe40000004100 */
[----:B------:R-:W-:-:S02]  /*15f0*/  HADD2.F32 R179, -RZ, R182.H1_H1 ;  /* 0x300000b6ffb37230 */ /* 0x000fc40000004100 */
[----:B-1----:R-:W-:-:S04]  /*1600*/  IMAD.WIDE.U32 R20, R186, 0x8, R200 ;  /* 0x00000008ba147825 */ /* 0x002fc800078e00c8 */
[--C-:B------:R-:W-:Y:S02]  /*1610*/  HADD2.F32 R201, -RZ, R181.reuse.H0_H0 ;  /* 0x200000b5ffc97230 */ /* 0x100fe40000004100 */
[----:B------:R-:W-:Y:S02]  /*1620*/  HADD2.F32 R200, -RZ, R181.H1_H1 ;  /* 0x300000b5ffc87230 */ /* 0x000fe40000004100 */
[----:B------:R-:W-:Y:S02]  /*1630*/  HADD2.F32 R202, -RZ, R180.H1_H1 ;  /* 0x300000b4ffca7230 */ /* 0x000fe40000004100 */
[----:B------:R-:W-:Y:S01]  /*1640*/  FFMA.FTZ R2, R0, R203, R2 ;  /* 0x000000cb00027223 */ /* 0x000fe20000010002 */
[----:B------:R-:W-:Y:S02]  /*1650*/  HADD2.F32 R181, -RZ, R182.H0_H0 ;  /* 0x200000b6ffb57230 */ /* 0x000fe40000004100 */
[----:B------:R-:W-:Y:S01]  /*1660*/  FADD.FTZ R182, R226, -UR12 ;  /* 0x8000000ce2b67e21 */ /* 0x000fe20008010000 */
[----:B------:R-:W-:Y:S01]  /*1670*/  FADD.FTZ R180, R204, -UR12 ;  /* 0x8000000cccb47e21 */ /* 0x000fe20008010000 */
[----:B------:R-:W4:Y:S04]  /*1680*/  LDL.LU R226, [R1+0x8c] ;  /* 0x00008c0001e27983 */ /* 0x000f280000300800 */
[----:B------:R-:W2:Y:S01]  /*1690*/  LDL.LU R204, [R1+0x84] ;  /* 0x0000840001cc7983 */ /* 0x000ea20000300800 */
[----:B------:R-:W-:-:S03]  /*16a0*/  FADD.FTZ R124, R124, R203 ;  /* 0x000000cb7c7c7221 */ /* 0x000fc60000010000 */
[----:B------:R0:W-:Y:S01]  /*16b0*/  STL [R1+0x80], R2 ;  /* 0x0000800201007387 */ /* 0x0001e20000100800 */
[----:B------:R-:W-:Y:S01]  /*16c0*/  FADD.FTZ R206, R206, -UR12 ;  /* 0x8000000ccece7e21 */ /* 0x000fe20008010000 */
[----:B------:R-:W-:Y:S01]  /*16d0*/  FADD.FTZ R205, R205, -UR12 ;  /* 0x8000000ccdcd7e21 */ /* 0x000fe20008010000 */
[----:B------:R-:W-:Y:S01]  /*16e0*/  FADD.FTZ R227, R227, -UR12 ;  /* 0x8000000ce3e37e21 */ /* 0x000fe20008010000 */
[----:B------:R-:W5:Y:S04]  /*16f0*/  LDG.E.64 R20, desc[UR14][R20.64] ;  /* 0x0000000e14147981 */ /* 0x000f68000c1e1b00 */
[----:B0-----:R0:W5:Y:S01]  /*1700*/  LDL.LU R2, [R1+0x138] ;  /* 0x0001380001027983 */ /* 0x0011620000300800 */
[----:B---3--:R-:W-:-:S03]  /*1710*/  FMUL.FTZ R207, R207, R203 ;  /* 0x000000cbcfcf7220 */ /* 0x008fc60000410000 */
[----:B------:R-:W3:Y:S01]  /*1720*/  LDL.LU R203, [R1+0x88] ;  /* 0x0000880001cb7983 */ /* 0x000ee20000300800 */
[----:B------:R-:W-:Y:S01]  /*1730*/  FMUL.FTZ R206, R206, UR13 ;  /* 0x0000000dcece7c20 */ /* 0x000fe20008410000 */
[----:B------:R-:W-:-:S03]  /*1740*/  FMUL.FTZ R205, R205, UR13 ;  /* 0x0000000dcdcd7c20 */ /* 0x000fc60008410000 */
[----:B--2---:R-:W-:-:S05]  /*1750*/  FFMA.FTZ R204, R206, R202, R204 ;  /* 0x000000cacecc7223 */ /* 0x004fca00000100cc */
[----:B------:R1:W-:Y:S02]  /*1760*/  STL [R1+0x84], R204 ;  /* 0x000084cc01007387 */ /* 0x0003e40000100800 */
[----:B-1----:R-:W-:-:S04]  /*1770*/  FMUL.FTZ R204, R227, UR13 ;  /* 0x0000000de3cc7c20 */ /* 0x002fc80008410000 */
[----:B----4-:R-:W-:Y:S01]  /*1780*/  FFMA.FTZ R226, R204, R200, R226 ;  /* 0x000000c8cce27223 */ /* 0x010fe200000100e2 */
[----:B---3--:R-:W-:-:S05]  /*1790*/  FFMA.FTZ R203, R205, R201, R203 ;  /* 0x000000c9cdcb7223 */ /* 0x008fca00000100cb */
[----:B------:R1:W-:Y:S04]  /*17a0*/  STL [R1+0x88], R203 ;  /* 0x000088cb01007387 */ /* 0x0003e80000100800 */
[----:B------:R2:W-:Y:S01]  /*17b0*/  STL [R1+0x8c], R226 ;  /* 0x00008ce201007387 */ /* 0x0005e20000100800 */
[----:B-1----:R-:W-:-:S03]  /*17c0*/  FMUL.FTZ R203, R183, UR13 ;  /* 0x0000000db7cb7c20 */ /* 0x002fc60008410000 */
[----:B--2---:R-:W2:Y:S04]  /*17d0*/  LDL R226, [R1+0x120] ;  /* 0x0001200001e27983 */ /* 0x004ea80000100800 */
[----:B------:R-:W3:Y:S04]  /*17e0*/  LDL.LU R183, [R1+0x7c] ;  /* 0x00007c0001b77983 */ /* 0x000ee80000300800 */
[----:B------:R-:W4:Y:S01]  /*17f0*/  LDL.LU R227, [R1+0x78] ;  /* 0x0000780001e37983 */ /* 0x000f220000300800 */
[----:B------:R-:W-:Y:S01]  /*1800*/  FADD.FTZ R178, R178, -UR12 ;  /* 0x8000000cb2b27e21 */ /* 0x000fe20008010000 */
[----:B------:R-:W-:Y:S01]  /*1810*/  FADD.FTZ R125, R125, R202 ;  /* 0x000000ca7d7d7221 */ /* 0x000fe20000010000 */
[----:B------:R-:W-:Y:S01]  /*1820*/  FMUL.FTZ R250, R250, R202 ;  /* 0x000000cafafa7220 */ /* 0x000fe20000410000 */
[----:B------:R-:W-:Y:S01]  /*1830*/  FADD.FTZ R126, R126, R201 ;  /* 0x000000c97e7e7221 */ /* 0x000fe20000010000 */
[----:B------:R-:W-:Y:S01]  /*1840*/  FMUL.FTZ R249, R249, R201 ;  /* 0x000000c9f9f97220 */ /* 0x000fe20000410000 */
[----:B------:R-:W-:Y:S01]  /*1850*/  FMUL.FTZ R202, R182, UR13 ;  /* 0x0000000db6ca7c20 */ /* 0x000fe20008410000 */
[----:B------:R-:W-:Y:S01]  /*1860*/  FADD.FTZ R127, R127, R200 ;  /* 0x000000c87f7f7221 */ /* 0x000fe20000010000 */
[----:B------:R-:W-:Y:S01]  /*1870*/  FMUL.FTZ R248, R248, R200 ;  /* 0x000000c8f8f87220 */ /* 0x000fe20000410000 */
[----:B------:R-:W-:Y:S01]  /*1880*/  FMUL.FTZ R201, R180, UR13 ;  /* 0x0000000db4c97c20 */ /* 0x000fe20008410000 */
[----:B------:R-:W-:Y:S01]  /*1890*/  FADD.FTZ R120, R120, R181 ;  /* 0x000000b578787221 */ /* 0x000fe20000010000 */
[-C--:B------:R-:W-:Y:S01]  /*18a0*/  FFMA.FTZ R228, R203, R181.reuse, R228 ;  /* 0x000000b5cbe47223 */ /* 0x080fe200000100e4 */
[----:B------:R-:W-:Y:S01]  /*18b0*/  FMUL.FTZ R247, R247, R181 ;  /* 0x000000b5f7f77220 */ /* 0x000fe20000410000 */
[----:B------:R-:W-:Y:S01]  /*18c0*/  FMUL.FTZ R200, R178, UR13 ;  /* 0x0000000db2c87c20 */ /* 0x000fe20008410000 */
[----:B------:R-:W-:Y:S01]  /*18d0*/  FADD.FTZ R181, RZ, R207 ;  /* 0x000000cfffb57221 */ /* 0x000fe20000010000 */
[----:B------:R-:W-:Y:S01]  /*18e0*/  FFMA.FTZ R182, R0, R207, RZ ;  /* 0x000000cf00b67223 */ /* 0x000fe200000100ff */
[----:B------:R-:W-:Y:S01]  /*18f0*/  FFMA.FTZ R246, R202, R179, R246 ;  /* 0x000000b3caf67223 */ /* 0x000fe200000100f6 */
[----:B------:R-:W-:Y:S01]  /*1900*/  STL [R1+0x70], R228 ;  /* 0x000070e401007387 */ /* 0x000fe20000100800 */
[----:B------:R-:W-:Y:S01]  /*1910*/  FADD.FTZ R181, R181, R250 ;  /* 0x000000fab5b57221 */ /* 0x000fe20000010000 */
[----:B------:R-:W-:Y:S01]  /*1920*/  FFMA.FTZ R182, R206, R250, R182 ;  /* 0x000000faceb67223 */ /* 0x000fe200000100b6 */
[----:B------:R-:W-:Y:S01]  /*1930*/  FADD.FTZ R121, R121, R179 ;  /* 0x000000b379797221 */ /* 0x000fe20000010000 */
[----:B------:R1:W-:Y:S01]  /*1940*/  STL [R1+0x74], R246 ;  /* 0x000074f601007387 */ /* 0x0003e20000100800 */
[----:B------:R-:W-:Y:S01]  /*1950*/  FADD.FTZ R181, R181, R249 ;  /* 0x000000f9b5b57221 */ /* 0x000fe20000010000 */
[----:B------:R-:W-:-:S03]  /*1960*/  FADD.FTZ R122, R122, R177 ;  /* 0x000000b17a7a7221 */ /* 0x000fc60000010000 */
[----:B------:R-:W-:Y:S01]  /*1970*/  FADD.FTZ R180, R181, R248 ;  /* 0x000000f8b5b47221 */ /* 0x000fe20000010000 */
[----:B-1----:R-:W-:Y:S01]  /*1980*/  FMUL.FTZ R246, R245, R179 ;  /* 0x000000b3f5f67220 */ /* 0x002fe20000410000 */
[----:B------:R-:W-:-:S04]  /*1990*/  FFMA.FTZ R179, R205, R249, R182 ;  /* 0x000000f9cdb37223 */ /* 0x000fc800000100b6 */
[----:B------:R-:W-:-:S04]  /*19a0*/  FFMA.FTZ R179, R204, R248, R179 ;  /* 0x000000f8ccb37223 */ /* 0x000fc800000100b3 */
[----:B------:R-:W-:-:S04]  /*19b0*/  FFMA.FTZ R179, R203, R247, R179 ;  /* 0x000000f7cbb37223 */ /* 0x000fc800000100b3 */
[----:B------:R-:W-:Y:S01]  /*19c0*/  FFMA.FTZ R179, R202, R246, R179 ;  /* 0x000000f6cab37223 */ /* 0x000fe200000100b3 */
[-C--:B------:R-:W-:Y:S01]  /*19d0*/  FMUL.FTZ R244, R244, R176.reuse ;  /* 0x000000b0f4f47220 */ /* 0x080fe20000410000 */
[----:B------:R-:W-:Y:S01]  /*19e0*/  FADD.FTZ R123, R123, R176 ;  /* 0x000000b07b7b7221 */ /* 0x000fe20000010000 */
[----:B---3--:R-:W-:Y:S01]  /*19f0*/  FFMA.FTZ R183, R200, R176, R183 ;  /* 0x000000b0c8b77223 */ /* 0x008fe200000100b7 */
[----:B----4-:R-:W-:-:S05]  /*1a00*/  FFMA.FTZ R227, R201, R177, R227 ;  /* 0x000000b1c9e37223 */ /* 0x010fca00000100e3 */
[----:B------:R1:W-:Y:S04]  /*1a10*/  STL [R1+0x78], R227 ;  /* 0x000078e301007387 */ /* 0x0003e80000100800 */
[----:B------:R0:W-:Y:S01]  /*1a20*/  STL [R1+0x7c], R183 ;  /* 0x00007cb701007387 */ /* 0x0001e20000100800 */
[----:B--2---:R-:W-:Y:S01]  /*1a30*/  FMUL.FTZ R245, R226, R177 ;  /* 0x000000b1e2f57220 */ /* 0x004fe20000410000 */
[----:B------:R-:W-:-:S04]  /*1a40*/  FADD.FTZ R177, R180, R247 ;  /* 0x000000f7b4b17221 */ /* 0x000fc80000010000 */
[----:B------:R-:W-:Y:S01]  /*1a50*/  FADD.FTZ R177, R177, R246 ;  /* 0x000000f6b1b17221 */ /* 0x000fe20000010000 */
[----:B------:R-:W-:-:S03]  /*1a60*/  FFMA.FTZ R179, R201, R245, R179 ;  /* 0x000000f5c9b37223 */ /* 0x000fc600000100b3 */
[----:B------:R-:W-:Y:S01]  /*1a70*/  FADD.FTZ R177, R177, R245 ;  /* 0x000000f5b1b17221 */ /* 0x000fe20000010000 */
[----:B-1----:R-:W-:Y:S01]  /*1a80*/  FFMA.FTZ R227, R200, R244, R179 ;  /* 0x000000f4c8e37223 */ /* 0x002fe200000100b3 */
[----:B------:R-:W-:Y:S02]  /*1a90*/  IADD3 R226, PT, PT, R186, 0x80, RZ ;  /* 0x00000080bae27810 */ /* 0x000fe40007ffe0ff */
[----:B0-----:R-:W-:-:S07]  /*1aa0*/  FADD.FTZ R228, R177, R244 ;  /* 0x000000f4b1e47221 */ /* 0x001fce0000010000 */
.L_x_10894:
[----:B------:R-:W-:Y:S05]  /*1ab0*/  BSYNC.RECONVERGENT B0 ;  /* 0x0000000000007941 */ /* 0x000fea0003800200 */
.L_x_10893:
[----:B------:R-:W-:Y:S04]  /*1ac0*/  BSSY.RECONVERGENT B0, `(.L_x_10895) ;  /* 0x0000071000007945 */ /* 0x000fe80003800200 */
[----:B------:R-:W-:Y:S05]  /*1ad0*/  @!P0 BRA `(.L_x_10896) ;  /* 0x0000000400bc8947 */ /* 0x000fea0003800000 */
[----:B------:R-:W0:Y:S01]  /*1ae0*/  LDC.64 R22, c[0x0][0x3a8] ;  /* 0x0000ea00ff167b82 */ /* 0x000e220000000a00 */
[----:B------:R-:W2:Y:S04]  /*1af0*/  LDL R243, [R1+0x108] ;  /* 0x0001080001f37983 */ /* 0x000ea80000100800 */
[----:B------:R-:W3:Y:S03]  /*1b00*/  LDL R242, [R1+0x10c] ;  /* 0x00010c0001f27983 */ /* 0x000ee60000100800 */
[----:B------:R-:W1:Y:S01]  /*1b10*/  LDC.64 R180, c[0x0][0x428] ;  /* 0x00010a00ffb47b82 */ /* 0x000e620000000a00 */
[----:B------:R-:W-:-:S07]  /*1b20*/  ISETP.NE.U32.AND P3, PT, RZ, UR18, PT ;  /* 0x00000012ff007c0c */ /* 0x000fce000bf65070 */
[----:B------:R-:W4:Y:S01]  /*1b30*/  LDC.64 R194, c[0x0][0x3b0] ;  /* 0x0000ec00ffc27b82 */ /* 0x000f220000000a00 */
[----:B0-----:R-:W-:-:S05]  /*1b40*/  IMAD.WIDE.U32 R22, R226, 0x10, R22 ;  /* 0x00000010e2167825 */ /* 0x001fca00078e0016 */
[----:B------:R0:W2:Y:S01]  /*1b50*/  LDG.E.128 R176, desc[UR14][R22.64] ;  /* 0x0000000e16b07981 */ /* 0x0000a2000c1e1d00 */
[----:B-1----:R-:W-:-:S06]  /*1b60*/  IMAD.WIDE.U32 R180, R226, 0x10, R180 ;  /* 0x00000010e2b47825 */ /* 0x002fcc00078e00b4 */
[----:B------:R-:W3:Y:S01]  /*1b70*/  LDG.E.128 R180, desc[UR14][R180.64] ;  /* 0x0000000eb4b47981 */ /* 0x000ee2000c1e1d00 */
[----:B------:R-:W-:-:S13]  /*1b80*/  ISETP.NE.AND.EX P3, PT, RZ, UR19, PT, P3 ;  /* 0x00000013ff007c0c */ /* 0x000fda000bf65330 */
[----:B0-----:R-:W0:Y:S02]  /*1b90*/  @P3 LDC.64 R22, c[0x0][0x438] ;  /* 0x00010e00ff163b82 */ /* 0x001e240000000a00 */
[----:B0-----:R-:W-:-:S05]  /*1ba0*/  @P3 IMAD.WIDE.U32 R22, R226, 0x10, R22 ;  /* 0x00000010e2163825 */ /* 0x001fca00078e0016 */
[----:B------:R4:W5:Y:S02]  /*1bb0*/  @P3 LDG.E.128 R40, desc[UR14][R22.64] ;  /* 0x0000000e16283981 */ /* 0x000964000c1e1d00 */
[----:B----4-:R-:W-:-:S06]  /*1bc0*/  IMAD.WIDE.U32 R22, R226, 0x8, R194 ;  /* 0x00000008e2167825 */ /* 0x010fcc00078e00c2 */
[----:B------:R-:W5:Y:S01]  /*1bd0*/  LDG.E.64 R22, desc[UR14][R22.64] ;  /* 0x0000000e16167981 */ /* 0x000f62000c1e1b00 */
[----:B--2---:R-:W-:Y:S02]  /*1be0*/  HADD2.F32 R196, -RZ, R176.H0_H0 ;  /* 0x200000b0ffc47230 */ /* 0x004fe40000004100 */
[----:B------:R-:W-:Y:S02]  /*1bf0*/  HADD2.F32 R238, -RZ, R177.H1_H1 ;  /* 0x300000b1ffee7230 */ /* 0x000fe40000004100 */
[--C-:B------:R-:W-:Y:S02]  /*1c00*/  HADD2.F32 R236, -RZ, R178.reuse.H0_H0 ;  /* 0x200000b2ffec7230 */ /* 0x100fe40000004100 */
[----:B------:R-:W-:Y:S02]  /*1c10*/  HADD2.F32 R237, -RZ, R178.H1_H1 ;  /* 0x300000b2ffed7230 */ /* 0x000fe40000004100 */
[----:B------:R-:W-:Y:S02]  /*1c20*/  HADD2.F32 R197, -RZ, R179.H0_H0 ;  /* 0x200000b3ffc57230 */ /* 0x000fe40000004100 */
[----:B------:R-:W-:Y:S01]  /*1c30*/  FADD.FTZ R241, R196, -UR12 ;  /* 0x8000000cc4f17e21 */ /* 0x000fe20008010000 */
[----:B------:R-:W-:-:S02]  /*1c40*/  HADD2.F32 R199, -RZ, R176.H1_H1 ;  /* 0x300000b0ffc77230 */ /* 0x000fc40000004100 */
[----:B------:R-:W-:Y:S02]  /*1c50*/  HADD2.F32 R198, -RZ, R177.H0_H0 ;  /* 0x200000b1ffc67230 */ /* 0x000fe40000004100 */
[----:B------:R-:W-:Y:S01]  /*1c60*/  FADD.FTZ R196, R238, -UR12 ;  /* 0x8000000ceec47e21 */ /* 0x000fe20008010000 */
[----:B------:R-:W-:Y:S01]  /*1c70*/  HADD2.F32 R178, -RZ, R179.H1_H1 ;  /* 0x300000b3ffb27230 */ /* 0x000fe20000004100 */
[----:B------:R-:W2:Y:S01]  /*1c80*/  LDL R238, [R1+0xfc] ;  /* 0x0000fc0001ee7983 */ /* 0x000ea20000100800 */
[--C-:B---3--:R-:W-:Y:S02]  /*1c90*/  HADD2.F32 R193, -RZ, R181.reuse.H0_H0 ;  /* 0x200000b5ffc17230 */ /* 0x108fe40000004100 */
[----:B------:R-:W-:Y:S02]  /*1ca0*/  HADD2.F32 R187, -RZ, R181.H1_H1 ;  /* 0x300000b5ffbb7230 */ /* 0x000fe40000004100 */
[--C-:B------:R-:W-:Y:S02]  /*1cb0*/  HADD2.F32 R177, -RZ, R183.reuse.H0_H0 ;  /* 0x200000b7ffb17230 */ /* 0x100fe40000004100 */
[----:B------:R-:W-:-:S02]  /*1cc0*/  HADD2.F32 R176, -RZ, R183.H1_H1 ;  /* 0x300000b7ffb07230 */ /* 0x000fc40000004100 */
[----:B------:R-:W-:Y:S01]  /*1cd0*/  FADD.FTZ R183, R236, -UR12 ;  /* 0x8000000cecb77e21 */ /* 0x000fe20008010000 */
[--C-:B------:R-:W-:Y:S01]  /*1ce0*/  HADD2.F32 R181, -RZ, R182.reuse.H0_H0 ;  /* 0x200000b6ffb57230 */ /* 0x100fe20000004100 */
[----:B------:R-:W3:Y:S01]  /*1cf0*/  LDL R236, [R1+0x114] ;  /* 0x0001140001ec7983 */ /* 0x000ee20000100800 */
[----:B------:R-:W-:Y:S02]  /*1d00*/  HADD2.F32 R179, -RZ, R182.H1_H1 ;  /* 0x300000b6ffb37230 */ /* 0x000fe40000004100 */
[----:B------:R-:W-:Y:S01]  /*1d10*/  FADD.FTZ R182, R237, -UR12 ;  /* 0x8000000cedb67e21 */ /* 0x000fe20008010000 */
[--C-:B------:R-:W-:Y:S01]  /*1d20*/  HADD2.F32 R195, -RZ, R180.reuse.H0_H0 ;  /* 0x200000b4ffc37230 */ /* 0x100fe20000004100 */
[----:B------:R-:W4:Y:S01]  /*1d30*/  LDL.LU R237, [R1+0x6c] ;  /* 0x00006c0001ed7983 */ /* 0x000f220000300800 */
[----:B------:R-:W-:Y:S02]  /*1d40*/  HADD2.F32 R194, -RZ, R180.H1_H1 ;  /* 0x300000b4ffc27230 */ /* 0x000fe40000004100 */
[----:B------:R-:W-:-:S02]  /*1d50*/  FADD.FTZ R180, R197, -UR12 ;  /* 0x8000000cc5b47e21 */ /* 0x000fc40008010000 */
[----:B------:R-:W2:Y:S01]  /*1d60*/  LDL.LU R197, [R1+0x60] ;  /* 0x0000600001c57983 */ /* 0x000ea20000300800 */
[----:B------:R-:W-:Y:S01]  /*1d70*/  FADD.FTZ R240, R199, -UR12 ;  /* 0x8000000cc7f07e21 */ /* 0x000fe20008010000 */
[----:B------:R-:W-:Y:S01]  /*1d80*/  FMUL.FTZ R199, R241, UR13 ;  /* 0x0000000df1c77c20 */ /* 0x000fe20008410000 */
[----:B------:R-:W-:Y:S01]  /*1d90*/  FADD.FTZ R239, R198, -UR12 ;  /* 0x8000000cc6ef7e21 */ /* 0x000fe20008010000 */
[----:B------:R-:W3:Y:S01]  /*1da0*/  LDL R241, [R1+0x110] ;  /* 0x0001100001f17983 */ /* 0x000ee20000100800 */
[----:B------:R-:W-:Y:S01]  /*1db0*/  FMUL.FTZ R198, R240, UR13 ;  /* 0x0000000df0c67c20 */ /* 0x000fe20008410000 */
[----:B------:R-:W-:Y:S01]  /*1dc0*/  FADD.FTZ R116, R116, R195 ;  /* 0x000000c374747221 */ /* 0x000fe20000010000 */
[-C--:B------:R-:W-:Y:S01]  /*1dd0*/  FMUL.FTZ R243, R243, R195.reuse ;  /* 0x000000c3f3f37220 */ /* 0x080fe20000410000 */
[----:B------:R-:W4:Y:S01]  /*1de0*/  LDL.LU R240, [R1+0x68] ;  /* 0x0000680001f07983 */ /* 0x000f220000300800 */
[----:B--2---:R-:W-:-:S03]  /*1df0*/  FFMA.FTZ R197, R199, R195, R197 ;  /* 0x000000c3c7c57223 */ /* 0x004fc600000100c5 */
[----:B------:R-:W2:Y:S01]  /*1e00*/  LDL.LU R195, [R1+0x64] ;  /* 0x0000640001c37983 */ /* 0x000ea20000300800 */
[----:B------:R-:W-:Y:S01]  /*1e10*/  FADD.FTZ R117, R117, R194 ;  /* 0x000000c275757221 */ /* 0x000fe20000010000 */
[-C--:B------:R-:W-:Y:S02]  /*1e20*/  FMUL.FTZ R242, R242, R194.reuse ;  /* 0x000000c2f2f27220 */ /* 0x080fe40000410000 */
[----:B------:R0:W-:Y:S02]  /*1e30*/  STL [R1+0x60], R197 ;  /* 0x000060c501007387 */ /* 0x0001e40000100800 */
[----:B0-----:R-:W-:Y:S02]  /*1e40*/  FMUL.FTZ R197, R239, UR13 ;  /* 0x0000000defc57c20 */ /* 0x001fe40008410000 */
[----:B------:R-:W3:Y:S01]  /*1e50*/  LDL R239, [R1+0xf8] ;  /* 0x0000f80001ef7983 */ /* 0x000ee20000100800 */
[----:B------:R-:W-:Y:S01]  /*1e60*/  FADD.FTZ R118, R118, R193 ;  /* 0x000000c176767221 */ /* 0x000fe20000010000 */
[----:B----4-:R-:W-:Y:S01]  /*1e70*/  FFMA.FTZ R240, R197, R193, R240 ;  /* 0x000000c1c5f07223 */ /* 0x010fe200000100f0 */
[----:B--2---:R-:W-:-:S02]  /*1e80*/  FFMA.FTZ R195, R198, R194, R195 ;  /* 0x000000c2c6c37223 */ /* 0x004fc400000100c3 */
[----:B------:R-:W2:Y:S01]  /*1e90*/  LDL.LU R194, [R1+0x50] ;  /* 0x0000500001c27983 */ /* 0x000ea20000300800 */
[----:B---3--:R-:W-:-:S03]  /*1ea0*/  FMUL.FTZ R241, R241, R193 ;  /* 0x000000c1f1f17220 */ /* 0x008fc60000410000 */
[----:B------:R0:W-:Y:S01]  /*1eb0*/  STL [R1+0x64], R195 ;  /* 0x000064c301007387 */ /* 0x0001e20000100800 */
[----:B------:R-:W-:-:S03]  /*1ec0*/  FMUL.FTZ R196, R196, UR13 ;  /* 0x0000000dc4c47c20 */ /* 0x000fc60008410000 */
[----:B------:R-:W3:Y:S01]  /*1ed0*/  LDL.LU R193, [R1+0x54] ;  /* 0x0000540001c17983 */ /* 0x000ee20000300800 */
[-C--:B------:R-:W-:Y:S01]  /*1ee0*/  FFMA.FTZ R237, R196, R187.reuse, R237 ;  /* 0x000000bbc4ed7223 */ /* 0x080fe200000100ed */
[----:B------:R-:W-:Y:S02]  /*1ef0*/  FADD.FTZ R119, R119, R187 ;  /* 0x000000bb77777221 */ /* 0x000fe40000010000 */
[----:B------:R1:W-:Y:S01]  /*1f00*/  STL [R1+0x68], R240 ;  /* 0x000068f001007387 */ /* 0x0003e20000100800 */
[----:B0-----:R-:W-:Y:S01]  /*1f10*/  FMUL.FTZ R195, R183, UR13 ;  /* 0x0000000db7c37c20 */ /* 0x001fe20008410000 */
[----:B-1----:R-:W-:Y:S02]  /*1f20*/  FMUL.FTZ R240, R236, R187 ;  /* 0x000000bbecf07220 */ /* 0x002fe40000410000 */
[----:B------:R-:W4:Y:S04]  /*1f30*/  LDL.LU R187, [R1+0x58] ;  /* 0x0000580001bb7983 */ /* 0x000f280000300800 */
[----:B------:R0:W-:Y:S01]  /*1f40*/  STL [R1+0x6c], R237 ;  /* 0x00006ced01007387 */ /* 0x0001e20000100800 */
[----:B------:R-:W-:Y:S01]  /*1f50*/  FADD.FTZ R112, R112, R181 ;  /* 0x000000b570707221 */ /* 0x000fe20000010000 */
[----:B------:R-:W-:-:S02]  /*1f60*/  FMUL.FTZ R239, R239, R181 ;  /* 0x000000b5efef7220 */ /* 0x000fc40000410000 */
[----:B------:R-:W4:Y:S04]  /*1f70*/  LDL R236, [R1+0x104] ;  /* 0x0001040001ec7983 */ /* 0x000f280000100800 */
[----:B0-----:R-:W4:Y:S01]  /*1f80*/  LDL R237, [R1+0x100] ;  /* 0x0001000001ed7983 */ /* 0x001f220000100800 */
[----:B--2---:R-:W-:Y:S01]  /*1f90*/  FFMA.FTZ R194, R195, R181, R194 ;  /* 0x000000b5c3c27223 */ /* 0x004fe200000100c2 */
[----:B------:R-:W-:Y:S02]  /*1fa0*/  FADD.FTZ R181, R228, R243 ;  /* 0x000000f3e4b57221 */ /* 0x000fe40000010000 */
[----:B------:R-:W2:Y:S01]  /*1fb0*/  LDL.LU R228, [R1+0x5c] ;  /* 0x00005c0001e47983 */ /* 0x000ea20000300800 */
[----:B------:R-:W-:-:S03]  /*1fc0*/  FFMA.FTZ R183, R199, R243, R227 ;  /* 0x000000f3c7b77223 */ /* 0x000fc600000100e3 */
[----:B------:R0:W-:Y:S01]  /*1fd0*/  STL [R1+0x50], R194 ;  /* 0x000050c201007387 */ /* 0x0001e20000100800 */
[----:B------:R-:W-:Y:S01]  /*1fe0*/  FADD.FTZ R181, R181, R242 ;  /* 0x000000f2b5b57221 */ /* 0x000fe20000010000 */
[----:B------:R-:W-:Y:S01]  /*1ff0*/  FFMA.FTZ R183, R198, R242, R183 ;  /* 0x000000f2c6b77223 */ /* 0x000fe200000100b7 */
[----:B0-----:R-:W-:-:S04]  /*2000*/  FMUL.FTZ R194, R182, UR13 ;  /* 0x0000000db6c27c20 */ /* 0x001fc80008410000 */
[-C--:B---3--:R-:W-:Y:S01]  /*2010*/  FFMA.FTZ R193, R194, R179.reuse, R193 ;  /* 0x000000b3c2c17223 */ /* 0x088fe200000100c1 */
[----:B------:R-:W-:Y:S01]  /*2020*/  FADD.FTZ R113, R113, R179 ;  /* 0x000000b371717221 */ /* 0x000fe20000010000 */
[----:B------:R-:W-:Y:S01]  /*2030*/  FMUL.FTZ R238, R238, R179 ;  /* 0x000000b3eeee7220 */ /* 0x000fe20000410000 */
[----:B------:R-:W-:Y:S01]  /*2040*/  FADD.FTZ R179, R181, R241 ;  /* 0x000000f1b5b37221 */ /* 0x000fe20000010000 */
[----:B------:R-:W-:Y:S01]  /*2050*/  FFMA.FTZ R183, R197, R241, R183 ;  /* 0x000000f1c5b77223 */ /* 0x000fe200000100b7 */
[----:B------:R0:W-:Y:S02]  /*2060*/  STL [R1+0x54], R193 ;  /* 0x000054c101007387 */ /* 0x0001e40000100800 */
[----:B------:R-:W-:Y:S01]  /*2070*/  FADD.FTZ R179, R179, R240 ;  /* 0x000000f0b3b37221 */ /* 0x000fe20000010000 */
[----:B------:R-:W-:Y:S01]  /*2080*/  FFMA.FTZ R183, R196, R240, R183 ;  /* 0x000000f0c4b77223 */ /* 0x000fe200000100b7 */
[----:B------:R-:W-:Y:S01]  /*2090*/  FADD.FTZ R178, R178, -UR12 ;  /* 0x8000000cb2b27e21 */ /* 0x000fe20008010000 */
[----:B0-----:R-:W-:Y:S01]  /*20a0*/  FMUL.FTZ R193, R180, UR13 ;  /* 0x0000000db4c17c20 */ /* 0x001fe20008410000 */
[----:B------:R-:W-:-:S03]  /*20b0*/  FADD.FTZ R114, R114, R177 ;  /* 0x000000b172727221 */ /* 0x000fc60000010000 */
[-C--:B----4-:R-:W-:Y:S01]  /*20c0*/  FFMA.FTZ R187, R193, R177.reuse, R187 ;  /* 0x000000b1c1bb7223 */ /* 0x090fe200000100bb */
[----:B------:R-:W-:Y:S01]  /*20d0*/  FMUL.FTZ R237, R237, R177 ;  /* 0x000000b1eded7220 */ /* 0x000fe20000410000 */
[----:B------:R-:W-:Y:S01]  /*20e0*/  FADD.FTZ R179, R179, R239 ;  /* 0x000000efb3b37221 */ /* 0x000fe20000010000 */
[----:B------:R-:W-:Y:S02]  /*20f0*/  FFMA.FTZ R177, R195, R239, R183 ;  /* 0x000000efc3b17223 */ /* 0x000fe400000100b7 */
[----:B------:R0:W-:Y:S01]  /*2100*/  STL [R1+0x58], R187 ;  /* 0x000058bb01007387 */ /* 0x0001e20000100800 */
[----:B------:R-:W-:Y:S01]  /*2110*/  FADD.FTZ R179, R179, R238 ;  /* 0x000000eeb3b37221 */ /* 0x000fe20000010000 */
[----:B------:R-:W-:Y:S01]  /*2120*/  FFMA.FTZ R177, R194, R238, R177 ;  /* 0x000000eec2b17223 */ /* 0x000fe200000100b1 */
[----:B------:R-:W-:Y:S01]  /*2130*/  FMUL.FTZ R236, R236, R176 ;  /* 0x000000b0ecec7220 */ /* 0x000fe20000410000 */
[----:B0-----:R-:W-:Y:S01]  /*2140*/  FMUL.FTZ R187, R178, UR13 ;  /* 0x0000000db2bb7c20 */ /* 0x001fe20008410000 */
[----:B------:R-:W-:Y:S01]  /*2150*/  FADD.FTZ R179, R179, R237 ;  /* 0x000000edb3b37221 */ /* 0x000fe20000010000 */
[----:B------:R-:W-:Y:S01]  /*2160*/  FFMA.FTZ R177, R193, R237, R177 ;  /* 0x000000edc1b17223 */ /* 0x000fe200000100b1 */
[----:B------:R-:W-:Y:S01]  /*2170*/  FADD.FTZ R115, R115, R176 ;  /* 0x000000b073737221 */ /* 0x000fe20000010000 */
[----:B------:R-:W-:-:S02]  /*2180*/  IADD3 R226, PT, PT, R226, 0x80, RZ ;  /* 0x00000080e2e27810 */ /* 0x000fc40007ffe0ff */
[C---:B------:R-:W-:Y:S01]  /*2190*/  FFMA.FTZ R227, R187.reuse, R236, R177 ;  /* 0x000000ecbbe37223 */ /* 0x040fe200000100b1 */
[----:B--2---:R-:W-:-:S05]  /*21a0*/  FFMA.FTZ R228, R187, R176, R228 ;  /* 0x000000b0bbe47223 */ /* 0x004fca00000100e4 */
[----:B------:R0:W-:Y:S02]  /*21b0*/  STL [R1+0x5c], R228 ;  /* 0x00005ce401007387 */ /* 0x0001e40000100800 */
[----:B0-----:R-:W-:-:S07]  /*21c0*/  FADD.FTZ R228, R179, R236 ;  /* 0x000000ecb3e47221 */ /* 0x001fce0000010000 */
.L_x_10896:
[----:B------:R-:W-:Y:S05]  /*21d0*/  BSYNC.RECONVERGENT B0 ;  /* 0x0000000000007941 */ /* 0x000fea0003800200 */
.L_x_10895:
[----:B------:R-:W-:Y:S04]  /*21e0*/  BSSY.RECONVERGENT B0, `(.L_x_10897) ;  /* 0x0000073000007945 */ /* 0x000fe80003800200 */
[----:B------:R-:W-:Y:S05]  /*21f0*/  @!P1 BRA `(.L_x_10898) ;  /* 0x0000000400c49947 */ /* 0x000fea0003800000 */
[----:B------:R-:W0:Y:S01]  /*2200*/  LDC.64 R14, c[0x0][0x3a8] ;  /* 0x0000ea00ff0e7b82 */ /* 0x000e220000000a00 */
[----:B------:R1:W-:Y:S07]  /*2210*/  STL [R1+0x138], R0 ;  /* 0x0001380001007387 */ /* 0x0003ee0000100800 */
[----:B------:R-:W2:Y:S01]  /*2220*/  LDC.64 R24, c[0x0][0x428] ;  /* 0x00010a00ff187b82 */ /* 0x000ea20000000a00 */
[----:B------:R-:W-:Y:S01]  /*2230*/  ISETP.NE.U32.AND P3, PT, RZ, UR18, PT ;  /* 0x00000012ff007c0c */ /* 0x000fe2000bf65070 */
[----:B-1----:R-:W3:Y:S01]  /*2240*/  LDL.LU R0, [R1+0x40] ;  /* 0x0000400001007983 */ /* 0x002ee20000300800 */
[----:B0-----:R-:W-:-:S04]  /*2250*/  IMAD.WIDE.U32 R14, R226, 0x10, R14 ;  /* 0x00000010e20e7825 */ /* 0x001fc800078e000e */
[----:B--2---:R-:W-:Y:S01]  /*2260*/  IMAD.WIDE.U32 R24, R226, 0x10, R24 ;  /* 0x00000010e2187825 */ /* 0x004fe200078e0018 */
[----:B------:R-:W2:Y:S04]  /*2270*/  LDG.E.128 R16, desc[UR14][R14.64] ;  /* 0x0000000e0e107981 */ /* 0x000ea8000c1e1d00 */
[----:B------:R0:W4:Y:S01]  /*2280*/  LDG.E.128 R176, desc[UR14][R24.64] ;  /* 0x0000000e18b07981 */ /* 0x000122000c1e1d00 */
[----:B------:R-:W-:-:S03]  /*2290*/  ISETP.NE.AND.EX P3, PT, RZ, UR19, PT, P3 ;  /* 0x00000013ff007c0c */ /* 0x000fc6000bf65330 */
[----:B------:R-:W3:Y:S04]  /*22a0*/  LDL R235, [R1+0xe8] ;  /* 0x0000e80001eb7983 */ /* 0x000ee80000100800 */
[----:B------:R-:W3:Y:S01]  /*22b0*/  LDL R234, [R1+0xec] ;  /* 0x0000ec0001ea7983 */ /* 0x000ee20000100800 */
[----:B0-----:R-:W0:Y:S03]  /*22c0*/  LDC.64 R24, c[0x0][0x3b0] ;  /* 0x0000ec00ff187b82 */ /* 0x001e260000000a00 */
[----:B------:R-:W3:Y:S05]  /*22d0*/  LDL R233, [R1+0xf0] ;  /* 0x0000f00001e97983 */ /* 0x000eea0000100800 */
[----:B------:R-:W1:Y:S02]  /*22e0*/  @P3 LDC.64 R14, c[0x0][0x438] ;  /* 0x00010e00ff0e3b82 */ /* 0x000e640000000a00 */
[----:B-1----:R-:W-:-:S05]  /*22f0*/  @P3 IMAD.WIDE.U32 R14, R226, 0x10, R14 ;  /* 0x00000010e20e3825 */ /* 0x002fca00078e000e */
[----:B------:R0:W5:Y:S02]  /*2300*/  @P3 LDG.E.128 R36, desc[UR14][R14.64] ;  /* 0x0000000e0e243981 */ /* 0x000164000c1e1d00 */
[----:B0-----:R-:W-:-:S05]  /*2310*/  IMAD.WIDE.U32 R14, R226, 0x8, R24 ;  /* 0x00000008e20e7825 */ /* 0x001fca00078e0018 */
[----:B------:R0:W5:Y:S01]  /*2320*/  LDG.E.64 R24, desc[UR14][R14.64] ;  /* 0x0000000e0e187981 */ /* 0x000162000c1e1b00 */
[--C-:B--2---:R-:W-:Y:S02]  /*2330*/  HADD2.F32 R181, -RZ, R16.reuse.H0_H0 ;  /* 0x20000010ffb57230 */ /* 0x104fe40000004100 */
[----:B------:R-:W-:Y:S02]  /*2340*/  HADD2.F32 R192, -RZ, R16.H1_H1 ;  /* 0x30000010ffc07230 */ /* 0x000fe40000004100 */
[--C-:B------:R-:W-:Y:S02]  /*2350*/  HADD2.F32 R183, -RZ, R17.reuse.H0_H0 ;  /* 0x20000011ffb77230 */ /* 0x100fe40000004100 */
[----:B------:R-:W-:Y:S02]  /*2360*/  HADD2.F32 R230, -RZ, R17.H1_H1 ;  /* 0x30000011ffe67230 */ /* 0x000fe40000004100 */
[--C-:B------:R-:W-:Y:S02]  /*2370*/  HADD2.F32 R225, -RZ, R18.reuse.H0_H0 ;  /* 0x20000012ffe17230 */ /* 0x100fe40000004100 */
[----:B------:R-:W-:-:S02]  /*2380*/  HADD2.F32 R229, -RZ, R18.H1_H1 ;  /* 0x30000012ffe57230 */ /* 0x000fc40000004100 */
[--C-:B------:R-:W-:Y:S02]  /*2390*/  HADD2.F32 R182, -RZ, R19.reuse.H0_H0 ;  /* 0x20000013ffb67230 */ /* 0x100fe40000004100 */
[--C-:B----4-:R-:W-:Y:S02]  /*23a0*/  HADD2.F32 R18, -RZ, R176.reuse.H0_H0 ;  /* 0x200000b0ff127230 */ /* 0x110fe40000004100 */
[----:B------:R-:W-:Y:S02]  /*23b0*/  HADD2.F32 R17, -RZ, R176.H1_H1 ;  /* 0x300000b0ff117230 */ /* 0x000fe40000004100 */
[----:B------:R-:W-:Y:S01]  /*23c0*/  FADD.FTZ R176, R181, -UR12 ;  /* 0x8000000cb5b07e21 */ /* 0x000fe20008010000 */
[----:B------:R-:W-:Y:S02]  /*23d0*/  HADD2.F32 R19, -RZ, R19.H1_H1 ;  /* 0x30000013ff137230 */ /* 0x000fe40000004100 */
[----:B------:R-:W-:Y:S01]  /*23e0*/  FADD.FTZ R232, R192, -UR12 ;  /* 0x8000000cc0e87e21 */ /* 0x000fe20008010000 */
[----:B------:R-:W-:Y:S01]  /*23f0*/  FADD.FTZ R231, R183, -UR12 ;  /* 0x8000000cb7e77e21 */ /* 0x000fe20008010000 */
[----:B0-----:R-:W-:-:S02]  /*2400*/  HADD2.F32 R15, -RZ, R178.H0_H0 ;  /* 0x200000b2ff0f7230 */ /* 0x001fc40000004100 */
[----:B------:R-:W-:Y:S01]  /*2410*/  FADD.FTZ R183, R230, -UR12 ;  /* 0x8000000ce6b77e21 */ /* 0x000fe20008010000 */
[----:B------:R-:W-:Y:S02]  /*2420*/  HADD2.F32 R14, -RZ, R178.H1_H1 ;  /* 0x300000b2ff0e7230 */ /* 0x000fe40000004100 */
[----:B------:R-:W-:Y:S01]  /*2430*/  FADD.FTZ R181, R225, -UR12 ;  /* 0x8000000ce1b57e21 */ /* 0x000fe20008010000 */
[--C-:B------:R-:W-:Y:S01]  /*2440*/  HADD2.F32 R16, -RZ, R177.reuse.H0_H0 ;  /* 0x200000b1ff107230 */ /* 0x100fe20000004100 */
[----:B------:R-:W2:Y:S01]  /*2450*/  LDL R230, [R1+0xdc] ;  /* 0x0000dc0001e67983 */ /* 0x000ea20000100800 */
[----:B------:R-:W-:Y:S02]  /*2460*/  HADD2.F32 R180, -RZ, R177.H1_H1 ;  /* 0x300000b1ffb47230 */ /* 0x000fe40000004100 */
[----:B------:R-:W-:Y:S01]  /*2470*/  FADD.FTZ R178, R229, -UR12 ;  /* 0x8000000ce5b27e21 */ /* 0x000fe20008010000 */
[----:B------:R-:W-:Y:S01]  /*2480*/  FMUL.FTZ R192, R176, UR13 ;  /* 0x0000000db0c07c20 */ /* 0x000fe20008410000 */
[----:B------:R-:W4:Y:S01]  /*2490*/  LDL R225, [R1+0xf4] ;  /* 0x0000f40001e17983 */ /* 0x000f220000100800 */
[----:B------:R-:W-:Y:S01]  /*24a0*/  FADD.FTZ R177, R182, -UR12 ;  /* 0x8000000cb6b17e21 */ /* 0x000fe20008010000 */
[----:B------:R-:W-:Y:S01]  /*24b0*/  FADD.FTZ R176, R19, -UR12 ;  /* 0x8000000c13b07e21 */ /* 0x000fe20008010000 */
[----:B------:R-:W-:Y:S01]  /*24c0*/  FMUL.FTZ R19, R232, UR13 ;  /* 0x0000000de8137c20 */ /* 0x000fe20008410000 */
[----:B------:R-:W2:Y:S04]  /*24d0*/  LDL.LU R229, [R1+0x4c] ;  /* 0x00004c0001e57983 */ /* 0x000ea80000300800 */
[----:B------:R-:W4:Y:S04]  /*24e0*/  LDL.LU R182, [R1+0x48] ;  /* 0x0000480001b67983 */ /* 0x000f280000300800 */
[----:B------:R-:W2:Y:S01]  /*24f0*/  LDL.LU R232, [R1+0x44] ;  /* 0x0000440001e87983 */ /* 0x000ea20000300800 */
[----:B------:R-:W-:Y:S01]  /*2500*/  FADD.FTZ R108, R108, R18 ;  /* 0x000000126c6c7221 */ /* 0x000fe20000010000 */
[-C--:B---3--:R-:W-:Y:S01]  /*2510*/  FFMA.FTZ R0, R192, R18.reuse, R0 ;  /* 0x00000012c0007223 */ /* 0x088fe20000010000 */
[----:B------:R-:W-:Y:S01]  /*2520*/  FMUL.FTZ R235, R235, R18 ;  /* 0x00000012ebeb7220 */ /* 0x000fe20000410000 */
[----:B------:R-:W-:Y:S01]  /*2530*/  FMUL.FTZ R18, R231, UR13 ;  /* 0x0000000de7127c20 */ /* 0x000fe20008410000 */
[----:B------:R-:W-:Y:S01]  /*2540*/  FADD.FTZ R109, R109, R17 ;  /* 0x000000116d6d7221 */ /* 0x000fe20000010000 */
[----:B------:R-:W-:Y:S01]  /*2550*/  FMUL.FTZ R234, R234, R17 ;  /* 0x00000011eaea7220 */ /* 0x000fe20000410000 */
[----:B------:R0:W-:Y:S01]  /*2560*/  STL [R1+0x40], R0 ;  /* 0x0000400001007387 */ /* 0x0001e20000100800 */
[----:B------:R-:W-:Y:S01]  /*2570*/  FADD.FTZ R110, R110, R16 ;  /* 0x000000106e6e7221 */ /* 0x000fe20000010000 */
[----:B------:R-:W-:-:S02]  /*2580*/  FMUL.FTZ R233, R233, R16 ;  /* 0x00000010e9e97220 */ /* 0x000fc40000410000 */
[----:B0-----:R0:W5:Y:S04]  /*2590*/  LDL.LU R0, [R1+0x138] ;  /* 0x0001380001007983 */ /* 0x0011680000300800 */
[----:B------:R-:W3:Y:S01]  /*25a0*/  LDL R231, [R1+0xd8] ;  /* 0x0000d80001e77983 */ /* 0x000ee20000100800 */
[----:B------:R-:W-:Y:S01]  /*25b0*/  FADD.FTZ R111, R111, R180 ;  /* 0x000000b46f6f7221 */ /* 0x000fe20000010000 */
[----:B----4-:R-:W-:Y:S01]  /*25c0*/  FFMA.FTZ R182, R18, R16, R182 ;  /* 0x0000001012b67223 */ /* 0x010fe200000100b6 */
[----:B--2---:R-:W-:Y:S01]  /*25d0*/  FFMA.FTZ R232, R19, R17, R232 ;  /* 0x0000001113e87223 */ /* 0x004fe200000100e8 */
[----:B------:R-:W-:Y:S01]  /*25e0*/  FMUL.FTZ R17, R183, UR13 ;  /* 0x0000000db7117c20 */ /* 0x000fe20008410000 */
[----:B------:R-:W-:-:S03]  /*25f0*/  FMUL.FTZ R16, R181, UR13 ;  /* 0x0000000db5107c20 */ /* 0x000fc60008410000 */
[-C--:B------:R-:W-:Y:S01]  /*2600*/  FFMA.FTZ R229, R17, R180.reuse, R229 ;  /* 0x000000b411e57223 */ /* 0x080fe200000100e5 */
[----:B------:R1:W-:Y:S04]  /*2610*/  STL [R1+0x44], R232 ;  /* 0x000044e801007387 */ /* 0x0003e80000100800 */
[----:B------:R-:W-:Y:S04]  /*2620*/  STL [R1+0x48], R182 ;  /* 0x000048b601007387 */ /* 0x000fe80000100800 */
[----:B------:R-:W2:Y:S01]  /*2630*/  LDL.LU R181, [R1+0x30] ;  /* 0x0000300001b57983 */ /* 0x000ea20000300800 */
[----:B-1----:R-:W-:-:S03]  /*2640*/  FMUL.FTZ R232, R225, R180 ;  /* 0x000000b4e1e87220 */ /* 0x002fc60000410000 */
[----:B------:R1:W-:Y:S01]  /*2650*/  STL [R1+0x4c], R229 ;  /* 0x00004ce501007387 */ /* 0x0003e20000100800 */
[----:B------:R-:W-:-:S03]  /*2660*/  FADD.FTZ R180, R228, R235 ;  /* 0x000000ebe4b47221 */ /* 0x000fc60000010000 */
[----:B-1----:R-:W4:Y:S04]  /*2670*/  LDL.LU R229, [R1+0x38] ;  /* 0x0000380001e57983 */ /* 0x002f280000300800 */
[----:B------:R-:W4:Y:S04]  /*2680*/  LDL R225, [R1+0xe0] ;  /* 0x0000e00001e17983 */ /* 0x000f280000100800 */
[----:B------:R-:W4:Y:S04]  /*2690*/  LDL.LU R183, [R1+0x3c] ;  /* 0x00003c0001b77983 */ /* 0x000f280000300800 */
[----:B------:R-:W4:Y:S04]  /*26a0*/  LDL R182, [R1+0xe4] ;  /* 0x0000e40001b67983 */ /* 0x000f280000100800 */
[----:B------:R-:W4:Y:S01]  /*26b0*/  LDL.LU R228, [R1+0x34] ;  /* 0x0000340001e47983 */ /* 0x000f220000300800 */
[----:B------:R-:W-:Y:S01]  /*26c0*/  FADD.FTZ R104, R104, R15 ;  /* 0x0000000f68687221 */ /* 0x000fe20000010000 */
[----:B---3--:R-:W-:Y:S01]  /*26d0*/  FMUL.FTZ R231, R231, R15 ;  /* 0x0000000fe7e77220 */ /* 0x008fe20000410000 */
        /* <DEDUP_REMOVED lines=9> */
[----:B------:R1:W-:Y:S01]  /*2770*/  STL [R1+0x30], R181 ;  /* 0x000030b501007387 */ /* 0x0003e20000100800 */
[----:B------:R-:W-:Y:S01]  /*2780*/  FADD.FTZ R178, R180, R234 ;  /* 0x000000eab4b27221 */ /* 0x000fe20000010000 */
[----:B-1----:R-:W-:Y:S01]  /*2790*/  FFMA.FTZ R181, R192, R235, R227 ;  /* 0x000000ebc0b57223 */ /* 0x002fe200000100e3 */
[----:B----4-:R-:W-:Y:S01]  /*27a0*/  FFMA.FTZ R228, R15, R14, R228 ;  /* 0x0000000e0fe47223 */ /* 0x010fe200000100e4 */
[----:B------:R-:W-:-:S04]  /*27b0*/  FMUL.FTZ R14, R177, UR13 ;  /* 0x0000000db10e7c20 */ /* 0x000fc80008410000 */
[-C--:B------:R-:W-:Y:S01]  /*27c0*/  FFMA.FTZ R229, R14, R13.reuse, R229 ;  /* 0x0000000d0ee57223 */ /* 0x080fe200000100e5 */
[----:B------:R-:W-:Y:S04]  /*27d0*/  STL [R1+0x34], R228 ;  /* 0x000034e401007387 */ /* 0x000fe80000100800 */
[----:B------:R1:W-:Y:S01]  /*27e0*/  STL [R1+0x38], R229 ;  /* 0x000038e501007387 */ /* 0x0003e20000100800 */
[----:B------:R-:W-:Y:S01]  /*27f0*/  FFMA.FTZ R181, R19, R234, R181 ;  /* 0x000000ea13b57223 */ /* 0x000fe200000100b5 */
[----:B-1----:R-:W-:Y:S01]  /*2800*/  FMUL.FTZ R229, R225, R13 ;  /* 0x0000000de1e57220 */ /* 0x002fe20000410000 */
        /* <DEDUP_REMOVED lines=16> */
.L_x_10898:
[----:B------:R-:W-:Y:S05]  /*2910*/  BSYNC.RECONVERGENT B0 ;  /* 0x0000000000007941 */ /* 0x000fea0003800200 */
.L_x_10897:
[----:B------:R-:W-:Y:S04]  /*2920*/  BSSY.RECONVERGENT B0, `(.L_x_10899) ;  /* 0x0000073000007945 */ /* 0x000fe80003800200 */
[----:B------:R-:W-:Y:S05]  /*2930*/  @!P2 BRA `(.L_x_10900) ;  /* 0x0000000400c4a947 */ /* 0x000fea0003800000 */
[----:B------:R-:W0:Y:S01]  /*2940*/  LDC.64 R6, c[0x0][0x3a8] ;  /* 0x0000ea00ff067b82 */ /* 0x000e220000000a00 */
[----:B-----5:R1:W-:Y:S07]  /*2950*/  STL [R1+0x138], R0 ;  /* 0x0001380001007387 */ /* 0x0203ee0000100800 */
        /* <DEDUP_REMOVED lines=17> */
[----:B--2---:R-:W-:Y:S02]  /*2a70*/  HADD2.F32 R183, -RZ, R8.H1_H1 ;  /* 0x30000008ffb77230 */ /* 0x004fe40000004100 */
[--C-:B------:R-:W-:Y:S02]  /*2a80*/  HADD2.F32 R181, -RZ, R9.reuse.H0_H0 ;  /* 0x20000009ffb57230 */ /* 0x100fe40000004100 */
[----:B------:R-:W-:Y:S02]  /*2a90*/  HADD2.F32 R219, -RZ, R9.H1_H1 ;  /* 0x30000009ffdb7230 */ /* 0x000fe40000004100 */
[--C-:B------:R-:W-:Y:S02]  /*2aa0*/  HADD2.F32 R217, -RZ, R10.reuse.H0_H0 ;  /* 0x2000000affd97230 */ /* 0x100fe40000004100 */
[----:B------:R-:W-:Y:S02]  /*2ab0*/  HADD2.F32 R218, -RZ, R10.H1_H1 ;  /* 0x3000000affda7230 */ /* 0x000fe40000004100 */
[----:B------:R-:W-:-:S02]  /*2ac0*/  HADD2.F32 R182, -RZ, R11.H0_H0 ;  /* 0x2000000bffb67230 */ /* 0x000fc40000004100 */
[----:B------:R-:W-:Y:S01]  /*2ad0*/  FADD.FTZ R221, R183, -UR12 ;  /* 0x8000000cb7dd7e21 */ /* 0x000fe20008010000 */
[----:B------:R-:W-:Y:S02]  /*2ae0*/  HADD2.F32 R11, -RZ, R11.H1_H1 ;  /* 0x3000000bff0b7230 */ /* 0x000fe40000004100 */
[----:B------:R-:W-:Y:S01]  /*2af0*/  FADD.FTZ R220, R181, -UR12 ;  /* 0x8000000cb5dc7e21 */ /* 0x000fe20008010000 */
[----:B------:R-:W-:Y:S02]  /*2b00*/  HADD2.F32 R12, -RZ, R8.H0_H0 ;  /* 0x20000008ff0c7230 */ /* 0x000fe40000004100 */
[----:B------:R-:W-:Y:S01]  /*2b10*/  FADD.FTZ R183, R219, -UR12 ;  /* 0x8000000cdbb77e21 */ /* 0x000fe20008010000 */
[--C-:B----4-:R-:W-:Y:S02]  /*2b20*/  HADD2.F32 R7, -RZ, R178.reuse.H0_H0 ;  /* 0x200000b2ff077230 */ /* 0x110fe40000004100 */
[----:B------:R-:W-:Y:S01]  /*2b30*/  FADD.FTZ R181, R217, -UR12 ;  /* 0x8000000cd9b57e21 */ /* 0x000fe20008010000 */
[----:B------:R-:W-:Y:S01]  /*2b40*/  HADD2.F32 R6, -RZ, R178.H1_H1 ;  /* 0x300000b2ff067230 */ /* 0x000fe20000004100 */
[----:B------:R-:W2:Y:S01]  /*2b50*/  LDL R219, [R1+0xbc] ;  /* 0x0000bc0001db7983 */ /* 0x000ea20000100800 */
[----:B------:R-:W-:-:S02]  /*2b60*/  HADD2.F32 R10, -RZ, R176.H0_H0 ;  /* 0x200000b0ff0a7230 */ /* 0x000fc40000004100 */
[----:B------:R-:W-:Y:S01]  /*2b70*/  FADD.FTZ R178, R218, -UR12 ;  /* 0x8000000cdab27e21 */ /* 0x000fe20008010000 */
[----:B------:R-:W-:Y:S01]  /*2b80*/  HADD2.F32 R9, -RZ, R176.H1_H1 ;  /* 0x300000b0ff097230 */ /* 0x000fe20000004100 */
[----:B------:R-:W4:Y:S01]  /*2b90*/  LDL R217, [R1+0xd4] ;  /* 0x0000d40001d97983 */ /* 0x000f220000100800 */
[--C-:B------:R-:W-:Y:S02]  /*2ba0*/  HADD2.F32 R8, -RZ, R177.reuse.H0_H0 ;  /* 0x200000b1ff087230 */ /* 0x100fe40000004100 */
[----:B------:R-:W-:Y:S01]  /*2bb0*/  FADD.FTZ R176, R11, -UR12 ;  /* 0x8000000c0bb07e21 */ /* 0x000fe20008010000 */
[----:B------:R-:W-:Y:S01]  /*2bc0*/  HADD2.F32 R180, -RZ, R177.H1_H1 ;  /* 0x300000b1ffb47230 */ /* 0x000fe20000004100 */
[----:B------:R-:W2:Y:S01]  /*2bd0*/  LDL.LU R218, [R1+0x2c] ;  /* 0x00002c0001da7983 */ /* 0x000ea20000300800 */
[----:B------:R-:W-:Y:S01]  /*2be0*/  FADD.FTZ R177, R182, -UR12 ;  /* 0x8000000cb6b17e21 */ /* 0x000fe20008010000 */
[----:B------:R-:W-:Y:S02]  /*2bf0*/  FMUL.FTZ R11, R221, UR13 ;  /* 0x0000000ddd0b7c20 */ /* 0x000fe40008410000 */
[----:B------:R-:W4:Y:S04]  /*2c00*/  LDL.LU R182, [R1+0x28] ;  /* 0x0000280001b67983 */ /* 0x000f280000300800 */
[----:B------:R-:W2:Y:S01]  /*2c10*/  LDL.LU R221, [R1+0x24] ;  /* 0x0000240001dd7983 */ /* 0x000ea20000300800 */
[----:B------:R-:W-:-:S04]  /*2c20*/  FADD.FTZ R12, R12, -UR12 ;  /* 0x8000000c0c0c7e21 */ /* 0x000fc80008010000 */
[----:B------:R-:W-:Y:S01]  /*2c30*/  FMUL.FTZ R12, R12, UR13 ;  /* 0x0000000d0c0c7c20 */ /* 0x000fe20008410000 */
[----:B------:R-:W-:Y:S01]  /*2c40*/  FADD.FTZ R100, R100, R10 ;  /* 0x0000000a64647221 */ /* 0x000fe20000010000 */
[-C--:B---3--:R-:W-:Y:S02]  /*2c50*/  FMUL.FTZ R224, R224, R10.reuse ;  /* 0x0000000ae0e07220 */ /* 0x088fe40000410000 */
[----:B------:R-:W-:Y:S01]  /*2c60*/  FFMA.FTZ R0, R12, R10, R0 ;  /* 0x0000000a0c007223 */ /* 0x000fe20000010000 */
[----:B------:R-:W-:Y:S01]  /*2c70*/  FMUL.FTZ R10, R220, UR13 ;  /* 0x0000000ddc0a7c20 */ /* 0x000fe20008410000 */
[----:B------:R-:W-:Y:S01]  /*2c80*/  FADD.FTZ R101, R101, R9 ;  /* 0x0000000965657221 */ /* 0x000fe20000010000 */
[----:B------:R-:W-:Y:S02]  /*2c90*/  FMUL.FTZ R223, R223, R9 ;  /* 0x00000009dfdf7220 */ /* 0x000fe40000410000 */
        /* <DEDUP_REMOVED lines=59> */
.L_x_10900:
[----:B------:R-:W-:Y:S05]  /*3050*/  BSYNC.RECONVERGENT B0 ;  /* 0x0000000000007941 */ /* 0x000fea0003800200 */
.L_x_10899:
[----:B------:R-:W-:Y:S04]  /*3060*/  BSSY.RECONVERGENT B0, `(.L_x_10901) ;  /* 0x000006c000007945 */ /* 0x000fe80003800200 */
[----:B------:R-:W-:Y:S05]  /*3070*/  @!P6 BRA `(.L_x_10902) ;  /* 0x0000000400a8e947 */ /* 0x000fea0003800000 */
[----:B-----5:R-:W0:Y:S01]  /*3080*/  LDC.64 R2, c[0x0][0x3a8] ;  /* 0x0000ea00ff027b82 */ /* 0x020e220000000a00 */
[----:B------:R1:W-:Y:S07]  /*3090*/  STL [R1+0x13c], R5 ;  /* 0x00013c0501007387 */ /* 0x0003ee0000100800 */
[----:B------:R-:W2:Y:S01]  /*30a0*/  LDC.64 R180, c[0x0][0x428] ;  /* 0x00010a00ffb47b82 */ /* 0x000ea20000000a00 */
[----:B-1----:R-:W3:Y:S04]  /*30b0*/  LDL.LU R5, [R1] ;  /* 0x0000000001057983 */ /* 0x002ee80000300800 */
[----:B------:R-:W4:Y:S01]  /*30c0*/  LDL R216, [R1+0xa8] ;  /* 0x0000a80001d87983 */ /* 0x000f220000100800 */
[----:B------:R-:W-:-:S02]  /*30d0*/  ISETP.NE.U32.AND P3, PT, RZ, UR18, PT ;  /* 0x00000012ff007c0c */ /* 0x000fc4000bf65070 */
[----:B------:R-:W1:Y:S01]  /*30e0*/  LDC.64 R188, c[0x0][0x3b0] ;  /* 0x0000ec00ffbc7b82 */ /* 0x000e620000000a00 */
[----:B------:R2:W-:Y:S01]  /*30f0*/  STL [R1+0x138], R0 ;  /* 0x0001380001007387 */ /* 0x0005e20000100800 */
[----:B0-----:R-:W-:-:S05]  /*3100*/  IMAD.WIDE.U32 R2, R226, 0x10, R2 ;  /* 0x00000010e2027825 */ /* 0x001fca00078e0002 */
[----:B------:R0:W3:Y:S01]  /*3110*/  LDG.E.128 R176, desc[UR14][R2.64] ;  /* 0x0000000e02b07981 */ /* 0x0000e2000c1e1d00 */
[C---:B--2---:R-:W-:Y:S01]  /*3120*/  IMAD.WIDE.U32 R180, R226.reuse, 0x10, R180 ;  /* 0x00000010e2b47825 */ /* 0x044fe200078e00b4 */
[----:B------:R-:W-:Y:S02]  /*3130*/  ISETP.NE.AND.EX P3, PT, RZ, UR19, PT, P3 ;  /* 0x00000013ff007c0c */ /* 0x000fe4000bf65330 */
[----:B------:R-:W2:Y:S04]  /*3140*/  LDL.LU R0, [R1+0x4] ;  /* 0x0000040001007983 */ /* 0x000ea80000300800 */
[----:B------:R-:W4:Y:S04]  /*3150*/  LDG.E.128 R180, desc[UR14][R180.64] ;  /* 0x0000000eb4b47981 */ /* 0x000f28000c1e1d00 */
[----:B------:R-:W2:Y:S03]  /*3160*/  LDL R214, [R1+0xac] ;  /* 0x0000ac0001d67983 */ /* 0x000ea60000100800 */
[----:B0-----:R-:W0:Y:S01]  /*3170*/  @P3 LDC.64 R2, c[0x0][0x438] ;  /* 0x00010e00ff023b82 */ /* 0x001e220000000a00 */
[----:B------:R-:W2:Y:S01]  /*3180*/  LDL R213, [R1+0xb0] ;  /* 0x0000b00001d57983 */ /* 0x000ea20000100800 */
[----:B0-----:R-:W-:-:S04]  /*3190*/  @P3 IMAD.WIDE.U32 R184, R226, 0x10, R2 ;  /* 0x00000010e2b83825 */ /* 0x001fc800078e0002 */
[----:B-1----:R-:W-:Y:S01]  /*31a0*/  IMAD.WIDE.U32 R2, R226, 0x8, R188 ;  /* 0x00000008e2027825 */ /* 0x002fe200078e00bc */
[----:B------:R-:W5:Y:S04]  /*31b0*/  @P3 LDG.E.128 R28, desc[UR14][R184.64] ;  /* 0x0000000eb81c3981 */ /* 0x000f68000c1e1d00 */
[----:B------:R-:W2:Y:S04]  /*31c0*/  LDL R226, [R1+0xa4] ;  /* 0x0000a40001e27983 */ /* 0x000ea80000100800 */
[----:B------:R0:W5:Y:S01]  /*31d0*/  LDG.E.64 R184, desc[UR14][R2.64] ;  /* 0x0000000e02b87981 */ /* 0x000162000c1e1b00 */
[----:B---3--:R-:W-:-:S02]  /*31e0*/  HADD2.F32 R191, -RZ, R176.H0_H0 ;  /* 0x200000b0ffbf7230 */ /* 0x008fc40000004100 */
[----:B------:R-:W-:-:S03]  /*31f0*/  HADD2.F32 R209, -RZ, R176.H1_H1 ;  /* 0x300000b0ffd17230 */ /* 0x000fc60000004100 */
[----:B------:R-:W-:Y:S01]  /*3200*/  FADD.FTZ R191, R191, -UR12 ;  /* 0x8000000cbfbf7e21 */ /* 0x000fe20008010000 */
[--C-:B------:R-:W-:Y:S02]  /*3210*/  HADD2.F32 R208, -RZ, R177.reuse.H0_H0 ;  /* 0x200000b1ffd07230 */ /* 0x100fe40000004100 */
[----:B----4-:R-:W-:Y:S02]  /*3220*/  HADD2.F32 R190, -RZ, R180.H0_H0 ;  /* 0x200000b4ffbe7230 */ /* 0x010fe40000004100 */
[----:B------:R-:W-:Y:S01]  /*3230*/  FMUL.FTZ R191, R191, UR13 ;  /* 0x0000000dbfbf7c20 */ /* 0x000fe20008410000 */
[----:B------:R-:W-:Y:S02]  /*3240*/  HADD2.F32 R212, -RZ, R177.H1_H1 ;  /* 0x300000b1ffd47230 */ /* 0x000fe40000004100 */
[----:B------:R-:W-:Y:S01]  /*3250*/  FADD.FTZ R209, R209, -UR12 ;  /* 0x8000000cd1d17e21 */ /* 0x000fe20008010000 */
[--C-:B------:R-:W-:Y:S02]  /*3260*/  HADD2.F32 R210, -RZ, R178.reuse.H0_H0 ;  /* 0x200000b2ffd27230 */ /* 0x100fe40000004100 */
[----:B------:R-:W-:-:S02]  /*3270*/  HADD2.F32 R211, -RZ, R178.H1_H1 ;  /* 0x300000b2ffd37230 */ /* 0x000fc40000004100 */
[----:B------:R-:W-:Y:S01]  /*3280*/  FFMA.FTZ R5, R191, R190, R5 ;  /* 0x000000bebf057223 */ /* 0x000fe20000010005 */
[--C-:B------:R-:W-:Y:S02]  /*3290*/  HADD2.F32 R178, -RZ, R179.reuse.H0_H0 ;  /* 0x200000b3ffb27230 */ /* 0x100fe40000004100 */
[----:B------:R-:W-:Y:S02]  /*32a0*/  HADD2.F32 R177, -RZ, R179.H1_H1 ;  /* 0x300000b3ffb17230 */ /* 0x000fe40000004100 */
[--C-:B0-----:R-:W-:Y:S02]  /*32b0*/  HADD2.F32 R2, -RZ, R183.reuse.H0_H0 ;  /* 0x200000b7ff027230 */ /* 0x101fe40000004100 */
[----:B------:R-:W-:Y:S02]  /*32c0*/  HADD2.F32 R176, -RZ, R183.H1_H1 ;  /* 0x300000b7ffb07230 */ /* 0x000fe40000004100 */
[----:B------:R-:W-:Y:S01]  /*32d0*/  FADD.FTZ R183, R208, -UR12 ;  /* 0x8000000cd0b77e21 */ /* 0x000fe20008010000 */
[----:B------:R-:W-:-:S02]  /*32e0*/  HADD2.F32 R189, -RZ, R180.H1_H1 ;  /* 0x300000b4ffbd7230 */ /* 0x000fc40000004100 */
[----:B------:R-:W-:Y:S01]  /*32f0*/  FADD.FTZ R180, R211, -UR12 ;  /* 0x8000000cd3b47e21 */ /* 0x000fe20008010000 */
[--C-:B------:R-:W-:Y:S01]  /*3300*/  HADD2.F32 R188, -RZ, R181.reuse.H0_H0 ;  /* 0x200000b5ffbc7230 */ /* 0x100fe20000004100 */
[----:B------:R-:W3:Y:S01]  /*3310*/  LDL R208, [R1+0xa0] ;  /* 0x0000a00001d07983 */ /* 0x000ee20000100800 */
[----:B------:R-:W-:Y:S02]  /*3320*/  HADD2.F32 R179, -RZ, R181.H1_H1 ;  /* 0x300000b5ffb37230 */ /* 0x000fe40000004100 */
[----:B------:R-:W-:Y:S01]  /*3330*/  FADD.FTZ R181, R210, -UR12 ;  /* 0x8000000cd2b57e21 */ /* 0x000fe20008010000 */
[--C-:B------:R-:W-:Y:S01]  /*3340*/  HADD2.F32 R4, -RZ, R182.reuse.H0_H0 ;  /* 0x200000b6ff047230 */ /* 0x100fe20000004100 */
[----:B------:R-:W4:Y:S01]  /*3350*/  LDL R210, [R1+0x9c] ;  /* 0x00009c0001d27983 */ /* 0x000f220000100800 */
[----:B------:R-:W-:Y:S02]  /*3360*/  HADD2.F32 R3, -RZ, R182.H1_H1 ;  /* 0x300000b6ff037230 */ /* 0x000fe40000004100 */
[----:B------:R-:W-:Y:S01]  /*3370*/  FADD.FTZ R182, R212, -UR12 ;  /* 0x8000000cd4b67e21 */ /* 0x000fe20008010000 */
[----:B------:R-:W-:Y:S01]  /*3380*/  FMUL.FTZ R215, R209, UR13 ;  /* 0x0000000dd1d77c20 */ /* 0x000fe20008410000 */
[----:B------:R-:W3:Y:S01]  /*3390*/  LDL R212, [R1+0xb4] ;  /* 0x0000b40001d47983 */ /* 0x000ee20000100800 */
[----:B------:R-:W-:Y:S01]  /*33a0*/  FADD.FTZ R92, R92, R190 ;  /* 0x000000be5c5c7221 */ /* 0x000fe20000010000 */
[----:B------:R-:W-:-:S02]  /*33b0*/  FMUL.FTZ R216, R216, R190 ;  /* 0x000000bed8d87220 */ /* 0x000fc40000410000 */
[----:B------:R-:W4:Y:S01]  /*33c0*/  LDL R211, [R1+0x98] ;  /* 0x0000980001d37983 */ /* 0x000f220000100800 */
[----:B------:R-:W-:-:S03]  /*33d0*/  FMUL.FTZ R190, R183, UR13 ;  /* 0x0000000db7be7c20 */ /* 0x000fc60008410000 */
[----:B------:R-:W4:Y:S04]  /*33e0*/  LDL.LU R209, [R1+0xc] ;  /* 0x00000c0001d17983 */ /* 0x000f280000300800 */
[----:B------:R0:W-:Y:S04]  /*33f0*/  STL [R1], R5 ;  /* 0x0000000501007387 */ /* 0x0001e80000100800 */
[----:B0-----:R0:W5:Y:S04]  /*3400*/  LDL.LU R5, [R1+0x13c] ;  /* 0x00013c0001057983 */ /* 0x0011680000300800 */
[----:B------:R-:W4:Y:S01]  /*3410*/  LDL.LU R183, [R1+0x8] ;  /* 0x0000080001b77983 */ /* 0x000f220000300800 */
[----:B------:R-:W-:Y:S01]  /*3420*/  FADD.FTZ R93, R93, R189 ;  /* 0x000000bd5d5d7221 */ /* 0x000fe20000010000 */
[-C--:B--2---:R-:W-:Y:S01]  /*3430*/  FFMA.FTZ R0, R215, R189.reuse, R0 ;  /* 0x000000bdd7007223 */ /* 0x084fe20000010000 */
[----:B------:R-:W-:Y:S01]  /*3440*/  FMUL.FTZ R214, R214, R189 ;  /* 0x000000bdd6d67220 */ /* 0x000fe20000410000 */
[----:B------:R-:W-:Y:S01]  /*3450*/  FMUL.FTZ R189, R182, UR13 ;  /* 0x0000000db6bd7c20 */ /* 0x000fe20008410000 */
[----:B------:R-:W-:Y:S01]  /*3460*/  FADD.FTZ R94, R94, R188 ;  /* 0x000000bc5e5e7221 */ /* 0x000fe20000010000 */
[----:B------:R-:W-:Y:S01]  /*3470*/  FMUL.FTZ R213, R213, R188 ;  /* 0x000000bcd5d57220 */ /* 0x000fe20000410000 */
[----:B------:R-:W-:Y:S01]  /*3480*/  FADD.FTZ R95, R95, R179 ;  /* 0x000000b35f5f7221 */ /* 0x000fe20000010000 */
[----:B------:R-:W-:Y:S01]  /*3490*/  FADD.FTZ R88, R88, R4 ;  /* 0x0000000458587221 */ /* 0x000fe20000010000 */
[----:B------:R-:W-:Y:S01]  /*34a0*/  FADD.FTZ R178, R178, -UR12 ;  /* 0x8000000cb2b27e21 */ /* 0x000fe20008010000 */
[----:B------:R-:W-:Y:S01]  /*34b0*/  FADD.FTZ R89, R89, R3 ;  /* 0x0000000359597221 */ /* 0x000fe20000010000 */
[----:B------:R1:W-:Y:S01]  /*34c0*/  STL [R1+0x4], R0 ;  /* 0x0000040001007387 */ /* 0x0003e20000100800 */
[----:B------:R-:W-:Y:S01]  /*34d0*/  FADD.FTZ R177, R177, -UR12 ;  /* 0x8000000cb1b17e21 */ /* 0x000fe20008010000 */
[----:B------:R-:W-:-:S02]  /*34e0*/  FADD.FTZ R90, R90, R2 ;  /* 0x000000025a5a7221 */ /* 0x000fc40000010000 */
[----:B-1----:R0:W5:Y:S01]  /*34f0*/  LDL.LU R0, [R1+0x138] ;  /* 0x0001380001007983 */ /* 0x0021620000300800 */
[----:B------:R-:W-:Y:S01]  /*3500*/  FADD.FTZ R91, R91, R176 ;  /* 0x000000b05b5b7221 */ /* 0x000fe20000010000 */
[-C--:B---3--:R-:W-:Y:S01]  /*3510*/  FMUL.FTZ R212, R212, R179.reuse ;  /* 0x000000b3d4d47220 */ /* 0x088fe20000410000 */
[----:B----4-:R-:W-:Y:S01]  /*3520*/  FFMA.FTZ R209, R189, R179, R209 ;  /* 0x000000b3bdd17223 */ /* 0x010fe200000100d1 */
[----:B------:R-:W-:Y:S01]  /*3530*/  FADD.FTZ R179, R228, R216 ;  /* 0x000000d8e4b37221 */ /* 0x000fe20000010000 */
[----:B------:R-:W-:-:S03]  /*3540*/  FMUL.FTZ R211, R211, R4 ;  /* 0x00000004d3d37220 */ /* 0x000fc60000410000 */
[----:B------:R-:W-:Y:S01]  /*3550*/  FADD.FTZ R179, R179, R214 ;  /* 0x000000d6b3b37221 */ /* 0x000fe20000010000 */
[----:B------:R-:W-:Y:S01]  /*3560*/  FMUL.FTZ R210, R210, R3 ;  /* 0x00000003d2d27220 */ /* 0x000fe20000410000 */
[----:B------:R-:W-:Y:S01]  /*3570*/  FFMA.FTZ R183, R190, R188, R183 ;  /* 0x000000bcbeb77223 */ /* 0x000fe200000100b7 */
[----:B------:R-:W-:Y:S01]  /*3580*/  FMUL.FTZ R188, R181, UR13 ;  /* 0x0000000db5bc7c20 */ /* 0x000fe20008410000 */
[----:B------:R-:W-:-:S03]  /*3590*/  FFMA.FTZ R181, R191, R216, R227 ;  /* 0x000000d8bfb57223 */ /* 0x000fc600000100e3 */
[----:B------:R-:W-:Y:S01]  /*35a0*/  FFMA.FTZ R128, R188, R4, R128 ;  /* 0x00000004bc807223 */ /* 0x000fe20000010080 */
[----:B------:R-:W-:Y:S01]  /*35b0*/  FFMA.FTZ R181, R215, R214, R181 ;  /* 0x000000d6d7b57223 */ /* 0x000fe200000100b5 */
[----:B------:R-:W-:Y:S01]  /*35c0*/  FMUL.FTZ R4, R180, UR13 ;  /* 0x0000000db4047c20 */ /* 0x000fe20008410000 */
[----:B------:R-:W-:Y:S02]  /*35d0*/  FADD.FTZ R179, R179, R213 ;  /* 0x000000d5b3b37221 */ /* 0x000fe40000010000 */
[----:B------:R-:W-:Y:S01]  /*35e0*/  FFMA.FTZ R181, R190, R213, R181 ;  /* 0x000000d5beb57223 */ /* 0x000fe200000100b5 */
[----:B------:R-:W-:Y:S01]  /*35f0*/  FFMA.FTZ R129, R4, R3, R129 ;  /* 0x0000000304817223 */ /* 0x000fe20000010081 */
[----:B------:R-:W-:Y:S01]  /*3600*/  FMUL.FTZ R3, R178, UR13 ;  /* 0x0000000db2037c20 */ /* 0x000fe20008410000 */
[----:B------:R-:W-:Y:S01]  /*3610*/  FADD.FTZ R179, R179, R212 ;  /* 0x000000d4b3b37221 */ /* 0x000fe20000010000 */
[----:B------:R-:W-:Y:S01]  /*3620*/  FFMA.FTZ R178, R189, R212, R181 ;  /* 0x000000d4bdb27223 */ /* 0x000fe200000100b5 */
[----:B------:R-:W-:Y:S02]  /*3630*/  STL [R1+0x8], R183 ;  /* 0x000008b701007387 */ /* 0x000fe40000100800 */
[----:B------:R-:W-:Y:S01]  /*3640*/  FADD.FTZ R179, R179, R211 ;  /* 0x000000d3b3b37221 */ /* 0x000fe20000010000 */
[----:B------:R-:W-:Y:S01]  /*3650*/  FFMA.FTZ R178, R188, R211, R178 ;  /* 0x000000d3bcb27223 */ /* 0x000fe200000100b2 */
[----:B------:R1:W-:Y:S02]  /*3660*/  STL [R1+0xc], R209 ;  /* 0x00000cd101007387 */ /* 0x0003e40000100800 */
[----:B------:R-:W-:Y:S01]  /*3670*/  FADD.FTZ R179, R179, R210 ;  /* 0x000000d2b3b37221 */ /* 0x000fe20000010000 */
[----:B------:R-:W-:Y:S01]  /*3680*/  FFMA.FTZ R178, R4, R210, R178 ;  /* 0x000000d204b27223 */ /* 0x000fe200000100b2 */
[-C--:B------:R-:W-:Y:S01]  /*3690*/  FFMA.FTZ R130, R3, R2.reuse, R130 ;  /* 0x0000000203827223 */ /* 0x080fe20000010082 */
[----:B-1----:R-:W-:Y:S01]  /*36a0*/  FMUL.FTZ R209, R208, R2 ;  /* 0x00000002d0d17220 */ /* 0x002fe20000410000 */
[----:B------:R-:W-:Y:S01]  /*36b0*/  FMUL.FTZ R2, R177, UR13 ;  /* 0x0000000db1027c20 */ /* 0x000fe20008410000 */
[----:B------:R-:W-:-:S02]  /*36c0*/  FMUL.FTZ R208, R226, R176 ;  /* 0x000000b0e2d07220 */ /* 0x000fc40000410000 */
[----:B------:R-:W-:Y:S01]  /*36d0*/  FADD.FTZ R179, R179, R209 ;  /* 0x000000d1b3b37221 */ /* 0x000fe20000010000 */
[----:B------:R-:W-:Y:S01]  /*36e0*/  FFMA.FTZ R178, R3, R209, R178 ;  /* 0x000000d103b27223 */ /* 0x000fe200000100b2 */
[C---:B------:R-:W-:Y:S02]  /*36f0*/  FFMA.FTZ R131, R2.reuse, R176, R131 ;  /* 0x000000b002837223 */ /* 0x040fe40000010083 */
[----:B------:R-:W-:Y:S01]  /*3700*/  FADD.FTZ R228, R179, R208 ;  /* 0x000000d0b3e47221 */ /* 0x000fe20000010000 */
[----:B0-----:R-:W-:-:S07]  /*3710*/  FFMA.FTZ R227, R2, R208, R178 ;  /* 0x000000d002e37223 */ /* 0x001fce00000100b2 */
.L_x_10902:
[----:B------:R-:W-:Y:S05]  /*3720*/  BSYNC.RECONVERGENT B0 ;  /* 0x0000000000007941 */ /* 0x000fea0003800200 */
.L_x_10901:
        /* <DEDUP_REMOVED lines=32> */
.L_x_10904:
[----:B------:R-:W-:Y:S05]  /*3930*/  BSYNC.RECONVERGENT B0 ;  /* 0x0000000000007941 */ /* 0x000fea0003800200 */
.L_x_10903:
[----:B------:R-:W1:Y:S08]  /*3940*/  S2UR UR5, SR_CgaCtaId ;  /* 0x00000000000579c3 */ /* 0x000e700000008800 */
[----:B------:R-:W-:Y:S01]  /*3950*/  BAR.SYNC.DEFER_BLOCKING 0x0 ;  /* 0x0000000000007b1d */ /* 0x000fe20000010000 */
[----:B------:R-:W-:Y:S01]  /*3960*/  PLOP3.LUT P3, PT, PT, PT, UP0, 0x80, 0x8 ;  /* 0x000000000008781c */ /* 0x000fe20003f6f008 */
[----:B------:R-:W-:-:S04]  /*3970*/  UISETP.NE.U32.AND UP1, UPT, UR18, URZ, UPT ;  /* 0x000000ff1200728c */ /* 0x000fc8000bf25070 */
[----:B------:R-:W-:Y:S01]  /*3980*/  UMOV UR4, 0x400 ;  /* 0x0000040000047882 */ /* 0x000fe20000000000 */
[----:B------:R-:W-:Y:S01]  /*3990*/  UISETP.NE.AND.EX UP1, UPT, UR19, URZ, UPT, UP1 ;  /* 0x000000ff1300728c */ /* 0x000fe2000bf25310 */
[----:B------:R-:W-:Y:S06]  /*39a0*/  BSSY.RECONVERGENT B0, `(.L_x_10905) ;  /* 0x000095e000007945 */ /* 0x000fec0003800200 */
[----:B0----5:R-:W-:Y:S01]  /*39b0*/  @P3 HADD2.F32 R176, -RZ, R252.H0_H0 ;  /* 0x200000fcffb03230 */ /* 0x021fe20000004100 */
[----:B------:R-:W-:Y:S01]  /*39c0*/  PLOP3.LUT P3, PT, PT, PT, UP0, 0x80, 0x8 ;  /* 0x000000000008781c */ /* 0x000fe20003f6f008 */
[----:B-1----:R-:W-:-:S03]  /*39d0*/  ULEA UR4, UR5, UR4, 0x18 ;  /* 0x0000000405047291 */ /* 0x002fc6000f8ec0ff */
[----:B------:R-:W-:Y:S01]  /*39e0*/  UMOV UR5, 0x3f800000 ;  /* 0x3f80000000057882 */ /* 0x000fe20000000000 */
[----:B------:R-:W-:-:S08]  /*39f0*/  UIADD3 UR12, UPT, UPT, UR4, 0x5020, URZ ;  /* 0x00005020040c7890 */ /* 0x000fd0000fffe0ff */
[----:B------:R-:W-:Y:S01]  /*3a00*/  @P3 R2UR UR5, R176 ;  /* 0x00000000b00532ca */ /* 0x000fe200000e0000 */
[----:B------:R-:W-:-:S09]  /*3a10*/  @!UP2 UIADD3 UR12, UPT, UPT, UR4, 0x5000, URZ ;  /* 0x00005000040ca890 */ /* 0x000fd2000fffe0ff */
[----:B------:R-:W0:Y:S01]  /*3a20*/  LDS.128 R176, [UR12] ;  /* 0x0000000cffb07984 */ /* 0x000e220008000c00 */
        /* <DEDUP_REMOVED lines=25> */
[----:B------:R-:W-:Y:S01]  /*3bc0*/  LOP3.LUT P4, RZ, R20, 0xff0000, RZ, 0xc0, !PT ;  /* 0x00ff000014ff7812 */ /* 0x000fe2000788c0ff */
[----:B------:R-:W-:Y:S01]  /*3bd0*/  HFMA2 R182, -RZ, RZ, 0, 0 ;  /* 0x00000000ffb67431 */ /* 0x000fe200000001ff */
[----:B------:R-:W-:Y:S01]  /*3be0*/  LOP3.LUT P5, RZ, R21, 0xff, RZ, 0xc0, !PT ;  /* 0x000000ff15ff7812 */ /* 0x000fe200078ac0ff */
[----:B------:R-:W-:Y:S01]  /*3bf0*/  FADD.FTZ R181, R249, -R181 ;  /* 0x800000b5f9b57221 */ /* 0x000fe20000010000 */
[----:B------:R-:W-:-:S03]  /*3c00*/  LOP3.LUT P6, RZ, R21, 0xff0000, RZ, 0xc0, !PT ;  /* 0x00ff000015ff7812 */ /* 0x000fc600078cc0ff */
[----:B------:R-:W-:-:S04]  /*3c10*/  FMUL.FTZ R181, R181, UR13 ;  /* 0x0000000db5b57c20 */ /* 0x000fc80008410000 */
[----:B------:R-:W-:Y:S02]  /*3c20*/  FMUL.FTZ R181, R181, UR5 ;  /* 0x00000005b5b57c20 */ /* 0x000fe40008410000 */
[----:B-----5:R-:W-:Y:S02]  /*3c30*/  @P4 HADD2.F32 R183, -RZ, R177.H0_H0 ;  /* 0x200000b1ffb74230 */ /* 0x020fe40000004100 */
[----:B------:R-:W-:Y:S02]  /*3c40*/  FMUL.FTZ R181, R181, UR22 ;  /* 0x00000016b5b57c20 */ /* 0x000fe40008410000 */
[----:B------:R-:W-:Y:S02]  /*3c50*/  @P6 HADD2.F32 R227, -RZ, R179.H0_H0 ;  /* 0x200000b3ffe36230 */ /* 0x000fe40000004100 */
        /* <DEDUP_REMOVED lines=10> */
[----:B------:R-:W-:Y:S01]  /*3d00*/  MOV R181, RZ ;  /* 0x000000ff00b57202 */ /* 0x000fe20000000f00 */
[----:B------:R-:W-:-:S05]  /*3d10*/  @P4 HADD2.F32 R177, -RZ, R177.H1_H1 ;  /* 0x300000b1ffb14230 */ /* 0x000fca0000004100 */
[-C--:B------:R-:W-:Y:S01]  /*3d20*/  @P4 FMUL.FTZ R181, R177, R182.reuse ;  /* 0x000000b6b1b54220 */ /* 0x080fe20000410000 */
[----:B------:R-:W-:Y:S01]  /*3d30*/  FFMA.FTZ R177, R203, UR4, R180 ;  /* 0x00000004cbb17c23 */ /* 0x000fe200080100b4 */
[----:B------:R-:W-:Y:S02]  /*3d40*/  FMUL.FTZ R182, R171, R182 ;  /* 0x000000b6abb67220 */ /* 0x000fe40000410000 */
[----:B------:R-:W-:Y:S01]  /*3d50*/  FADD.FTZ R87, R87, R181 ;  /* 0x000000b557577221 */ /* 0x000fe20000010000 */
[----:B------:R-:W-:Y:S01]  /*3d60*/  FADD.FTZ R177, R247, -R177 ;  /* 0x800000b1f7b17221 */ /* 0x000fe20000010000 */
[----:B------:R-:W-:Y:S01]  /*3d70*/  @P5 HADD2.F32 R181, -RZ, R178.H0_H0 ;  /* 0x200000b2ffb55230 */ /* 0x000fe20000004100 */
[----:B------:R-:W-:Y:S02]  /*3d80*/  FSEL R182, R182, RZ, P4 ;  /* 0x000000ffb6b67208 */ /* 0x000fe40002000000 */
[----:B------:R-:W-:Y:S01]  /*3d90*/  FMUL.FTZ R177, R177, UR13 ;  /* 0x0000000db1b17c20 */ /* 0x000fe20008410000 */
[----:B------:R-:W-:-:S03]  /*3da0*/  LOP3.LUT P4, RZ, R21, 0xff00, RZ, 0xc0, !PT ;  /* 0x0000ff0015ff7812 */ /* 0x000fc6000788c0ff */
[----:B------:R-:W-:-:S04]  /*3db0*/  FMUL.FTZ R177, R177, UR5 ;  /* 0x00000005b1b17c20 */ /* 0x000fc80008410000 */
[----:B------:R-:W-:Y:S01]  /*3dc0*/  FMUL.FTZ R226, R177, UR22 ;  /* 0x00000016b1e27c20 */ /* 0x000fe20008410000 */
[----:B------:R-:W-:-:S03]  /*3dd0*/  HFMA2 R177, -RZ, RZ, 0, 0 ;  /* 0x00000000ffb17431 */ /* 0x000fc600000001ff */
[----:B------:R-:W-:Y:S01]  /*3de0*/  @P5 FMUL.FTZ R177, R181, R226 ;  /* 0x000000e2b5b15220 */ /* 0x000fe20000410000 */
[----:B------:R-:W-:Y:S01]  /*3df0*/  MOV R181, RZ ;  /* 0x000000ff00b57202 */ /* 0x000fe20000000f00 */
[----:B------:R-:W-:Y:S02]  /*3e00*/  @P4 HADD2.F32 R178, -RZ, R178.H1_H1 ;  /* 0x300000b2ffb24230 */ /* 0x000fe40000004100 */
[----:B------:R-:W-:Y:S01]  /*3e10*/  FADD.FTZ R177, R80, R177 ;  /* 0x000000b150b17221 */ /* 0x000fe20000010000 */
[----:B------:R-:W-:-:S04]  /*3e20*/  FFMA.FTZ R80, R202, UR4, R180 ;  /* 0x00000004ca507c23 */ /* 0x000fc800080100b4 */
        /* <DEDUP_REMOVED lines=24> */
[----:B------:R-:W-:-:S05]  /*3fb0*/  @P6 HADD2.F32 R179, -RZ, R179.H1_H1 ;  /* 0x300000b3ffb36230 */ /* 0x000fca0000004100 */
[----:B------:R-:W-:-:S04]  /*3fc0*/  @P6 FMUL.FTZ R227, R179, R82 ;  /* 0x00000052b3e36220 */ /* 0x000fc80000410000 */
[----:B------:R-:W-:Y:S01]  /*3fd0*/  FADD.FTZ R179, R83, R227 ;  /* 0x000000e353b37221 */ /* 0x000fe20000010000 */
[----:B------:R-:W-:Y:S01]  /*3fe0*/  FMUL.FTZ R83, R167, R82 ;  /* 0x00000052a7537220 */ /* 0x000fe20000410000 */
[----:B------:R-:W-:Y:S01]  /*3ff0*/  FMUL.FTZ R82, R164, R226 ;  /* 0x000000e2a4527220 */ /* 0x000fe20000410000 */
[----:B------:R-:W-:-:S03]  /*4000*/  HFMA2 R226, -RZ, RZ, 0, 0 ;  /* 0x00000000ffe27431 */ /* 0x000fc600000001ff */
[----:B------:R-:W-:Y:S02]  /*4010*/  FSEL R83, R83, RZ, P6 ;  /* 0x000000ff53537208 */ /* 0x000fe40003000000 */
[----:B------:R-:W-:Y:S02]  /*4020*/  FSEL R82, R82, RZ, P5 ;  /* 0x000000ff52527208 */ /* 0x000fe40002800000 */
[----:B------:R-:W-:Y:S01]  /*4030*/  F2FP.F16.F32.PACK_AB R83, R83, R81 ;  /* 0x000000515353723e */ /* 0x000fe200000000ff */
[----:B------:R-:W-:Y:S01]  /*4040*/  FMUL.FTZ R81, R165, R80 ;  /* 0x00000050a5517220 */ /* 0x000fe20000410000 */
[----:B------:R-:W-:-:S04]  /*4050*/  FFMA.FTZ R80, R0, UR4, R180 ;  /* 0x0000000400507c23 */ /* 0x000fc800080100b4 */
[----:B------:R-:W-:Y:S01]  /*4060*/  FSEL R81, R81, RZ, P4 ;  /* 0x000000ff51517208 */ /* 0x000fe20002000000 */
[----:B------:R-:W-:Y:S01]  /*4070*/  FADD.FTZ R80, R207, -R80 ;  /* 0x80000050cf507221 */ /* 0x000fe20000010000 */
[----:B------:R-:W-:Y:S02]  /*4080*/  LOP3.LUT P4, RZ, R20, 0xff, RZ, 0xc0, !PT ;  /* 0x000000ff14ff7812 */ /* 0x000fe4000788c0ff */
[----:B------:R-:W-:Y:S01]  /*4090*/  F2FP.F16.F32.PACK_AB R82, R81, R82 ;  /* 0x000000525152723e */ /* 0x000fe200000000ff */
[----:B------:R-:W-:Y:S01]  /*40a0*/  FMUL.FTZ R80, R80, UR13 ;  /* 0x0000000d50507c20 */ /* 0x000fe20008410000 */
[----:B------:R-:W-:-:S03]  /*40b0*/  F2FP.F16.F32.PACK_AB R81, R182, R183 ;  /* 0x000000b7b651723e */ /* 0x000fc600000000ff */
[----:B------:R-:W-:-:S04]  /*40c0*/  FMUL.FTZ R80, R80, UR5 ;  /* 0x0000000550507c20 */ /* 0x000fc80008410000 */
[----:B------:R-:W-:Y:S02]  /*40d0*/  FMUL.FTZ R80, R80, UR22 ;  /* 0x0000001650507c20 */ /* 0x000fe40008410000 */
[----:B------:R-:W-:-:S05]  /*40e0*/  @P4 HADD2.F32 R227, -RZ, R176.H0_H0 ;  /* 0x200000b0ffe34230 */ /* 0x000fca0000004100 */
        /* <DEDUP_REMOVED lines=10> */
[----:B------:R-:W-:Y:S02]  /*4190*/  @P4 HADD2.F32 R176, -RZ, R176.H1_H1 ;  /* 0x300000b0ffb04230 */ /* 0x000fe40000004100 */
[----:B------:R-:W-:-:S04]  /*41a0*/  FMUL.FTZ R84, R84, UR22 ;  /* 0x0000001654547c20 */ /* 0x000fc80008410000 */
[-C--:B------:R-:W-:Y:S01]  /*41b0*/  @P4 FMUL.FTZ R227, R176, R84.reuse ;  /* 0x00000054b0e34220 */ /* 0x080fe20000410000 */
[----:B------:R-:W-:-:S03]  /*41c0*/  FMUL.FTZ R84, R169, R84 ;  /* 0x00000054a9547220 */ /* 0x000fc60000410000 */
[----:B------:R-:W-:Y:S02]  /*41d0*/  FADD.FTZ R176, R85, R227 ;  /* 0x000000e355b07221 */ /* 0x000fe40000010000 */
[----:B------:R-:W-:-:S04]  /*41e0*/  FSEL R84, R84, RZ, P4 ;  /* 0x000000ff54547208 */ /* 0x000fc80002000000 */
[----:B------:R-:W-:Y:S01]  /*41f0*/  F2FP.F16.F32.PACK_AB R80, R84, R80 ;  /* 0x000000505450723e */ /* 0x000fe200000000ff */
[----:B------:R-:W-:Y:S06]  /*4200*/  BRA `(.L_x_10910) ;  /* 0x0000000400a47947 */ /* 0x000fec0003800000 */
.L_x_10909:
[----:B------:R-:W-:Y:S01]  /*4210*/  FFMA.FTZ R172, R205, UR4, R180 ;  /* 0x00000004cdac7c23 */ /* 0x000fe200080100b4 */
[----:B------:R-:W-:Y:S01]  /*4220*/  LOP3.LUT P4, RZ, R20, 0xff0000, RZ, 0xc0, !PT ;  /* 0x00ff000014ff7812 */ /* 0x000fe2000788c0ff */
[----:B------:R-:W-:Y:S01]  /*4230*/  HFMA2 R181, -RZ, RZ, 0, 0 ;  /* 0x00000000ffb57431 */ /* 0x000fe200000001ff */
[----:B------:R-:W-:Y:S01]  /*4240*/  MOV R252, RZ ;  /* 0x000000ff00fc7202 */ /* 0x000fe20000000f00 */
[----:B------:R-:W-:-:S04]  /*4250*/  FADD.FTZ R172, R249, -R172 ;  /* 0x800000acf9ac7221 */ /* 0x000fc80000010000 */
[----:B------:R-:W-:-:S04]  /*4260*/  FMUL.FTZ R173, R172, UR13 ;  /* 0x0000000dacad7c20 */ /* 0x000fc80008410000 */
[----:B------:R-:W-:Y:S02]  /*4270*/  FMUL.FTZ R172, R173, UR5 ;  /* 0x00000005adac7c20 */ /* 0x000fe40008410000 */
[----:B-----5:R-:W-:Y:S02]  /*4280*/  @P4 HADD2.F32 R174, -RZ, R177.H0_H0 ;  /* 0x200000b1ffae4230 */ /* 0x020fe40000004100 */
        /* <DEDUP_REMOVED lines=10> */
[----:B------:R-:W-:Y:S01]  /*4330*/  F2FP.F16.F32.PACK_AB R173, R172, R173 ;  /* 0x000000adacad723e */ /* 0x000fe200000000ff */
[----:B------:R-:W-:Y:S01]  /*4340*/  @P4 HADD2.F32 R174, -RZ, R177.H1_H1 ;  /* 0x300000b1ffae4230 */ /* 0x000fe20000004100 */
[----:B------:R-:W-:Y:S01]  /*4350*/  MOV R177, RZ ;  /* 0x000000ff00b17202 */ /* 0x000fe20000000f00 */
[----:B------:R-:W-:Y:S01]  /*4360*/  FMUL.FTZ R175, R175, UR22 ;  /* 0x00000016afaf7c20 */ /* 0x000fe20008410000 */
[----:B------:R-:W-:-:S03]  /*4370*/  FFMA.FTZ R172, R206, UR4, R180 ;  /* 0x00000004ceac7c23 */ /* 0x000fc600080100b4 */
[-C--:B------:R-:W-:Y:S01]  /*4380*/  @P4 FMUL.FTZ R177, R174, R175.reuse ;  /* 0x000000afaeb14220 */ /* 0x080fe20000410000 */
[----:B------:R-:W-:Y:S01]  /*4390*/  FMUL.FTZ R175, R171, R175 ;  /* 0x000000afabaf7220 */ /* 0x000fe20000410000 */
[----:B------:R-:W-:Y:S01]  /*43a0*/  FFMA.FTZ R174, R203, UR4, R180 ;  /* 0x00000004cbae7c23 */ /* 0x000fe200080100b4 */
[----:B------:R-:W-:Y:S01]  /*43b0*/  FADD.FTZ R172, R250, -R172 ;  /* 0x800000acfaac7221 */ /* 0x000fe20000010000 */
[----:B------:R-:W-:Y:S02]  /*43c0*/  FADD.FTZ R87, R87, R177 ;  /* 0x000000b157577221 */ /* 0x000fe40000010000 */
[----:B------:R-:W-:Y:S01]  /*43d0*/  FSEL R227, R175, RZ, P4 ;  /* 0x000000ffafe37208 */ /* 0x000fe20002000000 */
[----:B------:R-:W-:Y:S01]  /*43e0*/  FADD.FTZ R174, R247, -R174 ;  /* 0x800000aef7ae7221 */ /* 0x000fe20000010000 */
[----:B------:R-:W-:Y:S01]  /*43f0*/  LOP3.LUT P4, RZ, R21, 0xff, RZ, 0xc0, !PT ;  /* 0x000000ff15ff7812 */ /* 0x000fe2000788c0ff */
[----:B------:R-:W-:Y:S02]  /*4400*/  FMUL.FTZ R172, R172, UR13 ;  /* 0x0000000dacac7c20 */ /* 0x000fe40008410000 */
[----:B------:R-:W-:-:S04]  /*4410*/  FMUL.FTZ R174, R174, UR13 ;  /* 0x0000000daeae7c20 */ /* 0x000fc80008410000 */
[----:B------:R-:W-:-:S04]  /*4420*/  FMUL.FTZ R175, R174, UR5 ;  /* 0x00000005aeaf7c20 */ /* 0x000fc80008410000 */
[----:B------:R-:W-:Y:S01]  /*4430*/  FMUL.FTZ R182, R175, UR22 ;  /* 0x00000016afb67c20 */ /* 0x000fe20008410000 */
[----:B------:R-:W-:Y:S02]  /*4440*/  HFMA2 R175, -RZ, RZ, 0, 0 ;  /* 0x00000000ffaf7431 */ /* 0x000fe400000001ff */
[----:B------:R-:W-:-:S05]  /*4450*/  @P4 HADD2.F32 R183, -RZ, R178.H0_H0 ;  /* 0x200000b2ffb74230 */ /* 0x000fca0000004100 */
[-C--:B------:R-:W-:Y:S01]  /*4460*/  @P4 FMUL.FTZ R175, R183, R182.reuse ;  /* 0x000000b6b7af4220 */ /* 0x080fe20000410000 */
[----:B------:R-:W-:Y:S01]  /*4470*/  FMUL.FTZ R183, R164, R182 ;  /* 0x000000b6a4b77220 */ /* 0x000fe20000410000 */
[----:B------:R-:W-:-:S04]  /*4480*/  FFMA.FTZ R182, R202, UR4, R180 ;  /* 0x00000004cab67c23 */ /* 0x000fc800080100b4 */
[----:B------:R-:W-:Y:S01]  /*4490*/  FSEL R183, R183, RZ, P4 ;  /* 0x000000ffb7b77208 */ /* 0x000fe20002000000 */
[----:B------:R-:W-:Y:S01]  /*44a0*/  FADD.FTZ R182, R246, -R182 ;  /* 0x800000b6f6b67221 */ /* 0x000fe20000010000 */
[----:B------:R-:W-:-:S03]  /*44b0*/  LOP3.LUT P4, RZ, R21, 0xff00, RZ, 0xc0, !PT ;  /* 0x0000ff0015ff7812 */ /* 0x000fc6000788c0ff */
[----:B------:R-:W-:-:S04]  /*44c0*/  FMUL.FTZ R182, R182, UR13 ;  /* 0x0000000db6b67c20 */ /* 0x000fc80008410000 */
[C---:B------:R-:W-:Y:S01]  /*44d0*/  FMUL.FTZ R181, R182.reuse, UR5 ;  /* 0x00000005b6b57c20 */ /* 0x040fe20008410000 */
[----:B------:R-:W-:-:S03]  /*44e0*/  F2FP.F16.F32.PACK_AB R174, R182, R174 ;  /* 0x000000aeb6ae723e */ /* 0x000fc600000000ff */
[----:B------:R-:W-:Y:S02]  /*44f0*/  FMUL.FTZ R181, R181, UR22 ;  /* 0x00000016b5b57c20 */ /* 0x000fe40008410000 */
[----:B------:R-:W-:Y:S01]  /*4500*/  @P4 HADD2.F32 R177, -RZ, R178.H1_H1 ;  /* 0x300000b2ffb14230 */ /* 0x000fe20000004100 */
[----:B------:R-:W-:-:S04]  /*4510*/  MOV R178, RZ ;  /* 0x000000ff00b27202 */ /* 0x000fc80000000f00 */
[-C--:B------:R-:W-:Y:S01]  /*4520*/  @P4 FMUL.FTZ R178, R177, R181.reuse ;  /* 0x000000b5b1b24220 */ /* 0x080fe20000410000 */
[----:B------:R-:W-:Y:S01]  /*4530*/  FADD.FTZ R177, R80, R175 ;  /* 0x000000af50b17221 */ /* 0x000fe20000010000 */
[----:B------:R-:W-:Y:S01]  /*4540*/  FMUL.FTZ R80, R165, R181 ;  /* 0x000000b5a5507220 */ /* 0x000fe20000410000 */
[----:B------:R-:W-:Y:S01]  /*4550*/  FFMA.FTZ R175, R201, UR4, R180 ;  /* 0x00000004c9af7c23 */ /* 0x000fe200080100b4 */
[----:B------:R-:W-:-:S03]  /*4560*/  FADD.FTZ R181, R81, R178 ;  /* 0x000000b251b57221 */ /* 0x000fc60000010000 */
[----:B------:R-:W-:Y:S01]  /*4570*/  FSEL R80, R80, RZ, P4 ;  /* 0x000000ff50507208 */ /* 0x000fe20002000000 */
[----:B------:R-:W-:Y:S01]  /*4580*/  FADD.FTZ R175, R245, -R175 ;  /* 0x800000aff5af7221 */ /* 0x000fe20000010000 */
[----:B------:R-:W-:-:S03]  /*4590*/  LOP3.LUT P4, RZ, R21, 0xff0000, RZ, 0xc0, !PT ;  /* 0x00ff000015ff7812 */ /* 0x000fc6000788c0ff */
[----:B------:R-:W-:-:S04]  /*45a0*/  FMUL.FTZ R175, R175, UR13 ;  /* 0x0000000dafaf7c20 */ /* 0x000fc80008410000 */
[----:B------:R-:W-:-:S04]  /*45b0*/  FMUL.FTZ R81, R175, UR5 ;  /* 0x00000005af517c20 */ /* 0x000fc80008410000 */
[----:B------:R-:W-:Y:S01]  /*45c0*/  FMUL.FTZ R178, R81, UR22 ;  /* 0x0000001651b27c20 */ /* 0x000fe20008410000 */
[----:B------:R-:W-:Y:S02]  /*45d0*/  HFMA2 R81, -RZ, RZ, 0, 0 ;  /* 0x00000000ff517431 */ /* 0x000fe400000001ff */
[----:B------:R-:W-:-:S05]  /*45e0*/  @P4 HADD2.F32 R226, -RZ, R179.H0_H0 ;  /* 0x200000b3ffe24230 */ /* 0x000fca0000004100 */
        /* <DEDUP_REMOVED lines=10> */
[----:B------:R-:W-:Y:S01]  /*4690*/  F2FP.F16.F32.PACK_AB R175, R82, R175 ;  /* 0x000000af52af723e */ /* 0x000fe200000000ff */
[----:B------:R-:W-:Y:S02]  /*46a0*/  FFMA.FTZ R82, R0, UR4, R180 ;  /* 0x0000000400527c23 */ /* 0x000fe400080100b4 */
[----:B------:R-:W-:Y:S02]  /*46b0*/  FMUL.FTZ R226, R226, UR22 ;  /* 0x00000016e2e27c20 */ /* 0x000fe40008410000 */
[----:B------:R-:W-:Y:S02]  /*46c0*/  FADD.FTZ R82, R207, -R82 ;  /* 0x80000052cf527221 */ /* 0x000fe40000010000 */
[----:B------:R-:W-:Y:S02]  /*46d0*/  @P4 HADD2.F32 R179, -RZ, R179.H1_H1 ;  /* 0x300000b3ffb34230 */ /* 0x000fe40000004100 */
[----:B------:R-:W-:-:S03]  /*46e0*/  FMUL.FTZ R82, R82, UR13 ;  /* 0x0000000d52527c20 */ /* 0x000fc60008410000 */
[----:B------:R-:W-:Y:S01]  /*46f0*/  @P4 FMUL.FTZ R252, R179, R226 ;  /* 0x000000e2b3fc4220 */ /* 0x000fe20000410000 */
[----:B------:R-:W-:-:S03]  /*4700*/  FMUL.FTZ R182, R82, UR5 ;  /* 0x0000000552b67c20 */ /* 0x000fc60008410000 */
[----:B------:R-:W-:Y:S01]  /*4710*/  FADD.FTZ R179, R83, R252 ;  /* 0x000000fc53b37221 */ /* 0x000fe20000010000 */
[----:B------:R-:W-:Y:S01]  /*4720*/  FMUL.FTZ R83, R167, R226 ;  /* 0x000000e2a7537220 */ /* 0x000fe20000410000 */
[----:B------:R-:W-:Y:S01]  /*4730*/  FMUL.FTZ R182, R182, UR22 ;  /* 0x00000016b6b67c20 */ /* 0x000fe20008410000 */
[----:B------:R-:W-:-:S03]  /*4740*/  HFMA2 R226, -RZ, RZ, 0, 0 ;  /* 0x00000000ffe27431 */ /* 0x000fc600000001ff */
[----:B------:R-:W-:Y:S02]  /*4750*/  FSEL R83, R83, RZ, P4 ;  /* 0x000000ff53537208 */ /* 0x000fe40002000000 */
[----:B------:R-:W-:Y:S02]  /*4760*/  LOP3.LUT P4, RZ, R20, 0xff, RZ, 0xc0, !PT ;  /* 0x000000ff14ff7812 */ /* 0x000fe4000788c0ff */
[----:B------:R-:W-:Y:S02]  /*4770*/  F2FP.F16.F32.PACK_AB R83, R83, R81 ;  /* 0x000000515353723e */ /* 0x000fe400000000ff */
[----:B------:R-:W-:-:S09]  /*4780*/  F2FP.F16.F32.PACK_AB R81, R227, R228 ;  /* 0x000000e4e351723e */ /* 0x000fd200000000ff */
[----:B------:R-:W-:-:S05]  /*4790*/  @P4 HADD2.F32 R252, -RZ, R176.H0_H0 ;  /* 0x200000b0fffc4230 */ /* 0x000fca0000004100 */
[----:B------:R-:W-:Y:S01]  /*47a0*/  @P4 FMUL.FTZ R226, R252, R182 ;  /* 0x000000b6fce24220 */ /* 0x000fe20000410000 */
[----:B------:R-:W-:-:S03]  /*47b0*/  MOV R252, RZ ;  /* 0x000000ff00fc7202 */ /* 0x000fc60000000f00 */
[----:B------:R-:W-:Y:S01]  /*47c0*/  FADD.FTZ R226, R84, R226 ;  /* 0x000000e254e27221 */ /* 0x000fe20000010000 */
[----:B------:R-:W-:Y:S01]  /*47d0*/  FMUL.FTZ R84, R168, R182 ;  /* 0x000000b6a8547220 */ /* 0x000fe20000410000 */
[C---:B------:R-:W-:Y:S01]  /*47e0*/  FMUL.FTZ R182, R172.reuse, UR5 ;  /* 0x00000005acb67c20 */ /* 0x040fe20008410000 */
[----:B------:R-:W-:Y:S02]  /*47f0*/  F2FP.F16.F32.PACK_AB R172, R172, R82 ;  /* 0x00000052acac723e */ /* 0x000fe400000000ff */
[----:B------:R-:W-:Y:S01]  /*4800*/  F2FP.F16.F32.PACK_AB R82, R80, R183 ;  /* 0x000000b75052723e */ /* 0x000fe200000000ff */
[----:B------:R-:W-:Y:S01]  /*4810*/  FMUL.FTZ R182, R182, UR22 ;  /* 0x00000016b6b67c20 */ /* 0x000fe20008410000 */
[----:B------:R-:W-:Y:S02]  /*4820*/  FSEL R84, R84, RZ, P4 ;  /* 0x000000ff54547208 */ /* 0x000fe40002000000 */
[----:B------:R-:W-:-:S13]  /*4830*/  LOP3.LUT P4, RZ, R20, 0xff00, RZ, 0xc0, !PT ;  /* 0x0000ff0014ff7812 */ /* 0x000fda000788c0ff */
[----:B------:R-:W-:-:S05]  /*4840*/  @P4 HADD2.F32 R176, -RZ, R176.H1_H1 ;  /* 0x300000b0ffb04230 */ /* 0x000fca0000004100 */
[----:B------:R-:W-:-:S04]  /*4850*/  @P4 FMUL.FTZ R252, R176, R182 ;  /* 0x000000b6b0fc4220 */ /* 0x000fc80000410000 */
[----:B------:R-:W-:Y:S01]  /*4860*/  FADD.FTZ R176, R85, R252 ;  /* 0x000000fc55b07221 */ /* 0x000fe20000010000 */
[----:B------:R-:W-:-:S05]  /*4870*/  FMUL.FTZ R85, R169, R182 ;  /* 0x000000b6a9557220 */ /* 0x000fca0000410000 */
[----:B------:R-:W-:-:S04]  /*4880*/  FSEL R80, R85, RZ, P4 ;  /* 0x000000ff55507208 */ /* 0x000fc80002000000 */
[----:B------:R-:W-:-:S07]  /*4890*/  F2FP.F16.F32.PACK_AB R80, R80, R84 ;  /* 0x000000545050723e */ /* 0x000fce00000000ff */
.L_x_10910:
        /* <DEDUP_REMOVED lines=13> */
.L_x_10908:
[----:B------:R-:W-:Y:S05]  /*4970*/  BSYNC.RECONVERGENT B1 ;  /* 0x0000000000017941 */ /* 0x000fea0003800200 */
.L_x_10907:
        /* <DEDUP_REMOVED lines=112> */
[----:B------:R-:W-:Y:S01]  /*5080*/  F2FP.F16.F32.PACK_AB R72, R72, R76 ;  /* 0x0000004c4848723e */ /* 0x000fe200000000ff */
[----:B------:R-:W-:Y:S06]  /*5090*/  BRA `(.L_x_10914) ;  /* 0x0000000400947947 */ /* 0x000fec0003800000 */
.L_x_10913:
        /* <DEDUP_REMOVED lines=100> */
[----:B------:R-:W-:-:S07]  /*56e0*/  F2FP.F16.F32.PACK_AB R72, R76, R72 ;  /* 0x000000484c48723e */ /* 0x000fce00000000ff */
.L_x_10914:
        /* <DEDUP_REMOVED lines=13> */
.L_x_10912:
[----:B------:R-:W-:Y:S05]  /*57c0*/  BSYNC.RECONVERGENT B1 ;  /* 0x0000000000017941 */ /* 0x000fea0003800200 */
.L_x_10911:
        /* <DEDUP_REMOVED lines=114> */
.L_x_10917:
        /* <DEDUP_REMOVED lines=101> */
.L_x_10918:
        /* <DEDUP_REMOVED lines=13> */
.L_x_10916:
[----:B------:R-:W-:Y:S05]  /*6610*/  BSYNC.RECONVERGENT B1 ;  /* 0x0000000000017941 */ /* 0x000fea0003800200 */
.L_x_10915:
        /* <DEDUP_REMOVED lines=114> */
.L_x_10921:
[----:B------:R-:W-:Y:S01]  /*6d40*/  FFMA.FTZ R181, R10, UR4, R180 ;  /* 0x000000040ab57c23 */ /* 0x000fe200080100b4 */
[----:B------:R-:W-:Y:S01]  /*6d50*/  LOP3.LUT P4, RZ, R26, 0xff0000, RZ, 0xc0, !PT ;  /* 0x00ff00001aff7812 */ /* 0x000fe2000788c0ff */
[----:B------:R-:W-:Y:S01]  /*6d60*/  HFMA2 R182, -RZ, RZ, 0, 0 ;  /* 0x00000000ffb67431 */ /* 0x000fe200000001ff */
[C---:B------:R-:W-:Y:S01]  /*6d70*/  LOP3.LUT P5, RZ, R27.reuse, 0xff, RZ, 0xc0, !PT ;  /* 0x000000ff1bff7812 */ /* 0x040fe200078ac0ff */
        /* <DEDUP_REMOVED lines=97> */
.L_x_10922:
        /* <DEDUP_REMOVED lines=13> */
.L_x_10920:
[----:B------:R-:W-:Y:S05]  /*7460*/  BSYNC.RECONVERGENT B1 ;  /* 0x0000000000017941 */ /* 0x000fea0003800200 */
.L_x_10919:
        /* <DEDUP_REMOVED lines=44> */
[----:B------:R-:W-:-:S05]  /*7730*/  FMUL.FTZ R182, R132, R182 ;  /* 0x000000b684b67220 */ /* 0x000fca0000410000 */
        /* <DEDUP_REMOVED lines=34> */
[--C-:B------:R-:W-:Y:S01]  /*7960*/  FFMA.FTZ R50, R191, UR4, R180.reuse ;  /* 0x00000004bf327c23 */ /* 0x100fe200080100b4 */
[----:B------:R-:W-:Y:S01]  /*7970*/  FFMA.FTZ R180, R215, UR4, R180 ;  /* 0x00000004d7b47c23 */ /* 0x000fe200080100b4 */
[----:B------:R-:W-:Y:S02]  /*7980*/  FMUL.FTZ R183, R183, UR22 ;  /* 0x00000016b7b77c20 */ /* 0x000fe40008410000 */
[----:B------:R-:W-:Y:S01]  /*7990*/  FADD.FTZ R50, R216, -R50 ;  /* 0x80000032d8327221 */ /* 0x000fe20000010000 */
[----:B------:R-:W-:Y:S01]  /*79a0*/  FADD.FTZ R180, R214, -R180 ;  /* 0x800000b4d6b47221 */ /* 0x000fe20000010000 */
[----:B------:R-:W-:Y:S02]  /*79b0*/  @P4 HADD2.F32 R179, -RZ, R179.H1_H1 ;  /* 0x300000b3ffb34230 */ /* 0x000fe40000004100 */
[----:B------:R-:W-:Y:S01]  /*79c0*/  FMUL.FTZ R50, R50, UR13 ;  /* 0x0000000d32327c20 */ /* 0x000fe20008410000 */
[----:B------:R-:W-:-:S02]  /*79d0*/  FMUL.FTZ R180, R180, UR13 ;  /* 0x0000000db4b47c20 */ /* 0x000fc40008410000 */
[----:B------:R-:W-:Y:S01]  /*79e0*/  @P4 FMUL.FTZ R252, R183, R179 ;  /* 0x000000b3b7fc4220 */ /* 0x000fe20000410000 */
[----:B------:R-:W-:Y:S02]  /*79f0*/  FMUL.FTZ R182, R50, UR5 ;  /* 0x0000000532b67c20 */ /* 0x000fe40008410000 */
[----:B------:R-:W-:Y:S01]  /*7a00*/  F2FP.F16.F32.PACK_AB R172, R180, R50 ;  /* 0x00000032b4ac723e */ /* 0x000fe200000000ff */
[----:B------:R-:W-:Y:S01]  /*7a10*/  FADD.FTZ R179, R51, R252 ;  /* 0x000000fc33b37221 */ /* 0x000fe20000010000 */
[----:B------:R-:W-:Y:S01]  /*7a20*/  FMUL.FTZ R51, R135, R183 ;  /* 0x000000b787337220 */ /* 0x000fe20000410000 */
[----:B------:R-:W-:Y:S01]  /*7a30*/  FMUL.FTZ R182, R182, UR22 ;  /* 0x00000016b6b67c20 */ /* 0x000fe20008410000 */
[----:B------:R-:W-:Y:S01]  /*7a40*/  HFMA2 R183, -RZ, RZ, 0, 0 ;  /* 0x00000000ffb77431 */ /* 0x000fe200000001ff */
[----:B------:R-:W-:Y:S02]  /*7a50*/  F2FP.F16.F32.PACK_AB R50, R48, R226 ;  /* 0x000000e23032723e */ /* 0x000fe400000000ff */
[----:B------:R-:W-:-:S02]  /*7a60*/  FSEL R51, R51, RZ, P4 ;  /* 0x000000ff33337208 */ /* 0x000fc40002000000 */
        /* <DEDUP_REMOVED lines=8> */
[----:B------:R-:W-:-:S04]  /*7af0*/  FMUL.FTZ R182, R180, UR5 ;  /* 0x00000005b4b67c20 */ /* 0x000fc80008410000 */
[----:B------:R-:W-:Y:S01]  /*7b00*/  FSEL R52, R52, RZ, P4 ;  /* 0x000000ff34347208 */ /* 0x000fe20002000000 */
[----:B------:R-:W-:Y:S01]  /*7b10*/  FMUL.FTZ R182, R182, UR22 ;  /* 0x00000016b6b67c20 */ /* 0x000fe20008410000 */
        /* <DEDUP_REMOVED lines=8> */
.L_x_10924:
[----:B------:R-:W-:Y:S01]  /*7ba0*/  FFMA.FTZ R181, R190, UR4, R180 ;  /* 0x00000004beb57c23 */ /* 0x000fe200080100b4 */
[----:B------:R-:W-:Y:S01]  /*7bb0*/  LOP3.LUT P4, RZ, R184, 0xff0000, RZ, 0xc0, !PT ;  /* 0x00ff0000b8ff7812 */ /* 0x000fe2000788c0ff */
[----:B------:R-:W-:Y:S02]  /*7bc0*/  HFMA2 R182, -RZ, RZ, 0, 0 ;  /* 0x00000000ffb67431 */ /* 0x000fe400000001ff */
        /* <DEDUP_REMOVED lines=14> */
[----:B------:R-:W-:Y:S02]  /*7cb0*/  @P4 HADD2.F32 R177, -RZ, R177.H1_H1 ;  /* 0x300000b1ffb14230 */ /* 0x000fe40000004100 */
        /* <DEDUP_REMOVED lines=50> */
[----:B------:R-:W-:-:S05]  /*7fe0*/  @P4 HADD2.F32 R179, -RZ, R179.H1_H1 ;  /* 0x300000b3ffb34230 */ /* 0x000fca0000004100 */
        /* <DEDUP_REMOVED lines=9> */
[----:B------:R-:W-:Y:S01]  /*8080*/  F2FP.F16.F32.PACK_AB R51, R51, R50 ;  /* 0x000000323333723e */ /* 0x000fe200000000ff */
[----:B------:R-:W-:Y:S01]  /*8090*/  FMUL.FTZ R183, R183, UR13 ;  /* 0x0000000db7b77c20 */ /* 0x000fe20008410000 */
[----:B------:R-:W-:Y:S01]  /*80a0*/  F2FP.F16.F32.PACK_AB R50, R49, R48 ;  /* 0x000000303132723e */ /* 0x000fe200000000ff */
[----:B------:R-:W-:Y:S01]  /*80b0*/  FMUL.FTZ R180, R180, UR13 ;  /* 0x0000000db4b47c20 */ /* 0x000fe20008410000 */
[----:B------:R-:W-:Y:S01]  /*80c0*/  F2FP.F16.F32.PACK_AB R49, R182, R226 ;  /* 0x000000e2b631723e */ /* 0x000fe200000000ff */
[----:B------:R-:W-:Y:S02]  /*80d0*/  FMUL.FTZ R183, R183, UR5 ;  /* 0x00000005b7b77c20 */ /* 0x000fe40008410000 */
[----:B------:R-:W-:-:S02]  /*80e0*/  FMUL.FTZ R180, R180, UR5 ;  /* 0x00000005b4b47c20 */ /* 0x000fc40008410000 */
[----:B------:R-:W-:Y:S01]  /*80f0*/  FMUL.FTZ R227, R183, UR22 ;  /* 0x00000016b7e37c20 */ /* 0x000fe20008410000 */
[----:B------:R-:W-:Y:S02]  /*8100*/  HFMA2 R183, -RZ, RZ, 0, 0 ;  /* 0x00000000ffb77431 */ /* 0x000fe400000001ff */
[----:B------:R-:W-:Y:S02]  /*8110*/  @P4 HADD2.F32 R228, -RZ, R176.H0_H0 ;  /* 0x200000b0ffe44230 */ /* 0x000fe40000004100 */
[----:B------:R-:W-:-:S03]  /*8120*/  FMUL.FTZ R180, R180, UR22 ;  /* 0x00000016b4b47c20 */ /* 0x000fc60008410000 */
[----:B------:R-:W-:-:S04]  /*8130*/  @P4 FMUL.FTZ R183, R228, R227 ;  /* 0x000000e3e4b74220 */ /* 0x000fc80000410000 */
[----:B------:R-:W-:Y:S01]  /*8140*/  FADD.FTZ R183, R52, R183 ;  /* 0x000000b734b77221 */ /* 0x000fe20000010000 */
[----:B------:R-:W-:Y:S01]  /*8150*/  FMUL.FTZ R52, R136, R227 ;  /* 0x000000e388347220 */ /* 0x000fe20000410000 */
[----:B------:R-:W-:-:S04]  /*8160*/  MOV R227, RZ ;  /* 0x000000ff00e37202 */ /* 0x000fc80000000f00 */
        /* <DEDUP_REMOVED lines=8> */
.L_x_10925:
        /* <DEDUP_REMOVED lines=13> */
.L_x_10906:
        /* <DEDUP_REMOVED lines=11> */
[C---:B------:R-:W-:Y:S01]  /*8370*/  LOP3.LUT P3, RZ, R20.reuse, 0xff0000, RZ, 0xc0, !PT ;  /* 0x00ff000014ff7812 */ /* 0x040fe2000786c0ff */
[----:B------:R-:W-:Y:S01]  /*8380*/  HADD2.F32 R182, -RZ, R45.H0_H0 ;  /* 0x2000002dffb67230 */ /* 0x000fe20000004100 */
[----:B------:R-:W-:Y:S01]  /*8390*/  LOP3.LUT P5, RZ, R20, 0xff000000, RZ, 0xc0, !PT ;  /* 0xff00000014ff7812 */ /* 0x000fe200078ac0ff */
[----:B------:R-:W-:Y:S01]  /*83a0*/  FADD.FTZ R181, R249, -R181 ;  /* 0x800000b5f9b57221 */ /* 0x000fe20000010000 */
[C---:B------:R-:W-:Y:S02]  /*83b0*/  LOP3.LUT P4, RZ, R21.reuse, 0xff, RZ, 0xc0, !PT ;  /* 0x000000ff15ff7812 */ /* 0x040fe4000788c0ff */
[----:B------:R-:W-:Y:S01]  /*83c0*/  LOP3.LUT P6, RZ, R21, 0xff0000, RZ, 0xc0, !PT ;  /* 0x00ff000015ff7812 */ /* 0x000fe200078cc0ff */
[----:B------:R-:W-:Y:S01]  /*83d0*/  FFMA.FTZ R181, R181, UR13, R182 ;  /* 0x0000000db5b57c23 */ /* 0x000fe200080100b6 */
[----:B------:R-:W-:-:S03]  /*83e0*/  HFMA2 R182, -RZ, RZ, 0, 0 ;  /* 0x00000000ffb67431 */ /* 0x000fc600000001ff */
[----:B------:R-:W-:Y:S02]  /*83f0*/  FMUL.FTZ R181, R181, UR5 ;  /* 0x00000005b5b57c20 */ /* 0x000fe40008410000 */
[--C-:B-----5:R-:W-:Y:S02]  /*8400*/  @P3 HADD2.F32 R183, -RZ, R177.reuse.H0_H0 ;  /* 0x200000b1ffb73230 */ /* 0x120fe40000004100 */
[----:B------:R-:W-:Y:S01]  /*8410*/  FMUL.FTZ R181, R181, UR22 ;  /* 0x00000016b5b57c20 */ /* 0x000fe20008410000 */
[----:B------:R-:W-:-:S03]  /*8420*/  @P5 HADD2.F32 R177, -RZ, R177.H1_H1 ;  /* 0x300000b1ffb15230 */ /* 0x000fc60000004100 */
[----:B------:R-:W-:Y:S01]  /*8430*/  @P3 FMUL.FTZ R182, R181, R183 ;  /* 0x000000b7b5b63220 */ /* 0x000fe20000410000 */
[----:B------:R-:W-:Y:S02]  /*8440*/  HADD2.F32 R183, -RZ, R45.H1_H1 ;  /* 0x3000002dffb77230 */ /* 0x000fe40000004100 */
[----:B------:R-:W-:Y:S02]  /*8450*/  @P6 HADD2.F32 R227, -RZ, R179.H0_H0 ;  /* 0x200000b3ffe36230 */ /* 0x000fe40000004100 */
[----:B------:R-:W-:Y:S01]  /*8460*/  FADD.FTZ R86, R86, R182 ;  /* 0x000000b656567221 */ /* 0x000fe20000010000 */
[----:B------:R-:W-:-:S04]  /*8470*/  FFMA.FTZ R182, R204, UR4, R180 ;  /* 0x00000004ccb67c23 */ /* 0x000fc800080100b4 */
[----:B------:R-:W-:-:S04]  /*8480*/  FADD.FTZ R182, R248, -R182 ;  /* 0x800000b6f8b67221 */ /* 0x000fc80000010000 */
[----:B------:R-:W-:-:S04]  /*8490*/  FFMA.FTZ R182, R182, UR13, R183 ;  /* 0x0000000db6b67c23 */ /* 0x000fc800080100b7 */
[----:B------:R-:W-:-:S04]  /*84a0*/  FMUL.FTZ R182, R182, UR5 ;  /* 0x00000005b6b67c20 */ /* 0x000fc80008410000 */
[----:B------:R-:W-:Y:S01]  /*84b0*/  FMUL.FTZ R226, R182, UR22 ;  /* 0x00000016b6e27c20 */ /* 0x000fe20008410000 */
[----:B------:R-:W-:-:S03]  /*84c0*/  MOV R182, RZ ;  /* 0x000000ff00b67202 */ /* 0x000fc60000000f00 */
[----:B------:R-:W-:Y:S01]  /*84d0*/  @P5 FMUL.FTZ R182, R226, R177 ;  /* 0x000000b1e2b65220 */ /* 0x000fe20000410000 */
[----:B------:R-:W-:-:S03]  /*84e0*/  FFMA.FTZ R177, R203, UR4, R180 ;  /* 0x00000004cbb17c23 */ /* 0x000fc600080100b4 */
[----:B------:R-:W-:Y:S01]  /*84f0*/  FADD.FTZ R87, R87, R182 ;  /* 0x000000b657577221 */ /* 0x000fe20000010000 */
[----:B------:R-:W-:Y:S01]  /*8500*/  FMUL.FTZ R182, R170, R181 ;  /* 0x000000b5aab67220 */ /* 0x000fe20000410000 */
[----:B------:R-:W-:Y:S02]  /*8510*/  HADD2.F32 R181, -RZ, R46.H0_H0 ;  /* 0x2000002effb57230 */ /* 0x000fe40000004100 */
[----:B------:R-:W-:Y:S02]  /*8520*/  FADD.FTZ R177, R247, -R177 ;  /* 0x800000b1f7b17221 */ /* 0x000fe40000010000 */
[----:B------:R-:W-:Y:S02]  /*8530*/  FSEL R182, R182, RZ, P3 ;  /* 0x000000ffb6b67208 */ /* 0x000fe40001800000 */
[----:B------:R-:W-:Y:S01]  /*8540*/  FFMA.FTZ R177, R177, UR13, R181 ;  /* 0x0000000db1b17c23 */ /* 0x000fe200080100b5 */
[----:B------:R-:W-:Y:S01]  /*8550*/  @P4 HADD2.F32 R181, -RZ, R178.H0_H0 ;  /* 0x200000b2ffb54230 */ /* 0x000fe20000004100 */
[----:B------:R-:W-:-:S02]  /*8560*/  LOP3.LUT P3, RZ, R21, 0xff00, RZ, 0xc0, !PT ;  /* 0x0000ff0015ff7812 */ /* 0x000fc4000786c0ff */
[----:B------:R-:W-:-:S04]  /*8570*/  FMUL.FTZ R177, R177, UR5 ;  /* 0x00000005b1b17c20 */ /* 0x000fc80008410000 */
[----:B------:R-:W-:Y:S01]  /*8580*/  FMUL.FTZ R183, R177, UR22 ;  /* 0x00000016b1b77c20 */ /* 0x000fe20008410000 */
[----:B------:R-:W-:-:S03]  /*8590*/  HFMA2 R177, -RZ, RZ, 0, 0 ;  /* 0x00000000ffb17431 */ /* 0x000fc600000001ff */
[----:B------:R-:W-:Y:S01]  /*85a0*/  @P4 FMUL.FTZ R177, R183, R181 ;  /* 0x000000b5b7b14220 */ /* 0x000fe20000410000 */
[----:B------:R-:W-:Y:S02]  /*85b0*/  HADD2.F32 R181, -RZ, R46.H1_H1 ;  /* 0x3000002effb57230 */ /* 0x000fe40000004100 */
[----:B------:R-:W-:Y:S01]  /*85c0*/  FMUL.FTZ R183, R164, R183 ;  /* 0x000000b7a4b77220 */ /* 0x000fe20000410000 */
[----:B------:R-:W-:Y:S02]  /*85d0*/  @P3 HADD2.F32 R178, -RZ, R178.H1_H1 ;  /* 0x300000b2ffb23230 */ /* 0x000fe40000004100 */
[----:B------:R-:W-:Y:S01]  /*85e0*/  FADD.FTZ R177, R80, R177 ;  /* 0x000000b150b17221 */ /* 0x000fe20000010000 */
[----:B------:R-:W-:-:S04]  /*85f0*/  FFMA.FTZ R80, R202, UR4, R180 ;  /* 0x00000004ca507c23 */ /* 0x000fc800080100b4 */
[----:B------:R-:W-:-:S04]  /*8600*/  FADD.FTZ R80, R246, -R80 ;  /* 0x80000050f6507221 */ /* 0x000fc80000010000 */
[----:B------:R-:W-:Y:S01]  /*8610*/  FFMA.FTZ R80, R80, UR13, R181 ;  /* 0x0000000d50507c23 */ /* 0x000fe200080100b5 */
[----:B------:R-:W-:-:S03]  /*8620*/  MOV R181, RZ ;  /* 0x000000ff00b57202 */ /* 0x000fc60000000f00 */
[----:B------:R-:W-:-:S04]  /*8630*/  FMUL.FTZ R80, R80, UR5 ;  /* 0x0000000550507c20 */ /* 0x000fc80008410000 */
[----:B------:R-:W-:-:S04]  /*8640*/  FMUL.FTZ R80, R80, UR22 ;  /* 0x0000001650507c20 */ /* 0x000fc80008410000 */
[----:B------:R-:W-:Y:S01]  /*8650*/  @P3 FMUL.FTZ R181, R80, R178 ;  /* 0x000000b250b53220 */ /* 0x000fe20000410000 */
[----:B------:R-:W-:Y:S02]  /*8660*/  HADD2.F32 R178, -RZ, R47.H0_H0 ;  /* 0x2000002fffb27230 */ /* 0x000fe40000004100 */
[----:B------:R-:W-:Y:S01]  /*8670*/  FMUL.FTZ R80, R165, R80 ;  /* 0x00000050a5507220 */ /* 0x000fe20000410000 */
[----:B------:R-:W-:Y:S01]  /*8680*/  FADD.FTZ R181, R81, R181 ;  /* 0x000000b551b57221 */ /* 0x000fe20000010000 */
[----:B------:R-:W-:-:S03]  /*8690*/  FFMA.FTZ R81, R201, UR4, R180 ;  /* 0x00000004c9517c23 */ /* 0x000fc600080100b4 */
[----:B------:R-:W-:Y:S01]  /*86a0*/  FSEL R80, R80, RZ, P3 ;  /* 0x000000ff50507208 */ /* 0x000fe20001800000 */
[----:B------:R-:W-:Y:S01]  /*86b0*/  FADD.FTZ R81, R245, -R81 ;  /* 0x80000051f5517221 */ /* 0x000fe20000010000 */
[----:B------:R-:W-:-:S03]  /*86c0*/  LOP3.LUT P3, RZ, R20, 0xff00, RZ, 0xc0, !PT ;  /* 0x0000ff0014ff7812 */ /* 0x000fc6000786c0ff */
[----:B------:R-:W-:Y:S01]  /*86d0*/  FFMA.FTZ R81, R81, UR13, R178 ;  /* 0x0000000d51517c23 */ /* 0x000fe200080100b2 */
[----:B------:R-:W-:-:S03]  /*86e0*/  HFMA2 R178, -RZ, RZ, 0, 0 ;  /* 0x00000000ffb27431 */ /* 0x000fc600000001ff */
[----:B------:R-:W-:-:S04]  /*86f0*/  FMUL.FTZ R81, R81, UR5 ;  /* 0x0000000551517c20 */ /* 0x000fc80008410000 */
[----:B------:R-:W-:-:S04]  /*8700*/  FMUL.FTZ R81, R81, UR22 ;  /* 0x0000001651517c20 */ /* 0x000fc80008410000 */
[----:B------:R-:W-:Y:S01]  /*8710*/  @P6 FMUL.FTZ R178, R81, R227 ;  /* 0x000000e351b26220 */ /* 0x000fe20000410000 */
[----:B------:R-:W-:-:S03]  /*8720*/  HADD2.F32 R227, -RZ, R47.H1_H1 ;  /* 0x3000002fffe37230 */ /* 0x000fc60000004100 */
        /* <DEDUP_REMOVED lines=11> */
[----:B------:R-:W-:-:S05]  /*87e0*/  @P6 HADD2.F32 R179, -RZ, R179.H1_H1 ;  /* 0x300000b3ffb36230 */ /* 0x000fca0000004100 */
[----:B------:R-:W-:-:S04]  /*87f0*/  @P6 FMUL.FTZ R227, R81, R179 ;  /* 0x000000b351e36220 */ /* 0x000fc80000410000 */
[----:B------:R-:W-:Y:S01]  /*8800*/  FADD.FTZ R179, R83, R227 ;  /* 0x000000e353b37221 */ /* 0x000fe20000010000 */
[----:B------:R-:W-:Y:S01]  /*8810*/  FMUL.FTZ R83, R167, R81 ;  /* 0x00000051a7537220 */ /* 0x000fe20000410000 */
[----:B------:R-:W-:Y:S01]  /*8820*/  FMUL.FTZ R81, R171, R226 ;  /* 0x000000e2ab517220 */ /* 0x000fe20000410000 */
[----:B------:R-:W-:-:S03]  /*8830*/  HADD2.F32 R226, -RZ, R44.H0_H0 ;  /* 0x2000002cffe27230 */ /* 0x000fc60000004100 */
[----:B------:R-:W-:Y:S02]  /*8840*/  FSEL R83, R83, RZ, P6 ;  /* 0x000000ff53537208 */ /* 0x000fe40003000000 */
[----:B------:R-:W-:Y:S02]  /*8850*/  FSEL R81, R81, RZ, P5 ;  /* 0x000000ff51517208 */ /* 0x000fe40002800000 */
[----:B------:R-:W-:Y:S01]  /*8860*/  F2FP.F16.F32.PACK_AB R83, R83, R82 ;  /* 0x000000525353723e */ /* 0x000fe200000000ff */
[----:B------:R-:W-:Y:S01]  /*8870*/  FFMA.FTZ R82, R0, UR4, R180 ;  /* 0x0000000400527c23 */ /* 0x000fe200080100b4 */
[----:B------:R-:W-:-:S03]  /*8880*/  F2FP.F16.F32.PACK_AB R81, R81, R182 ;  /* 0x000000b65151723e */ /* 0x000fc600000000ff */
[----:B------:R-:W-:-:S04]  /*8890*/  FADD.FTZ R82, R207, -R82 ;  /* 0x80000052cf527221 */ /* 0x000fc80000010000 */
[----:B------:R-:W-:Y:S01]  /*88a0*/  FFMA.FTZ R82, R82, UR13, R226 ;  /* 0x0000000d52527c23 */ /* 0x000fe200080100e2 */
[----:B------:R-:W-:Y:S01]  /*88b0*/  FSEL R226, R183, RZ, P4 ;  /* 0x000000ffb7e27208 */ /* 0x000fe20002000000 */
[----:B------:R-:W-:Y:S01]  /*88c0*/  HFMA2 R183, -RZ, RZ, 0, 0 ;  /* 0x00000000ffb77431 */ /* 0x000fe200000001ff */
[----:B------:R-:W-:Y:S01]  /*88d0*/  LOP3.LUT P4, RZ, R20, 0xff, RZ, 0xc0, !PT ;  /* 0x000000ff14ff7812 */ /* 0x000fe2000788c0ff */
[----:B------:R-:W-:-:S04]  /*88e0*/  FMUL.FTZ R82, R82, UR5 ;  /* 0x0000000552527c20 */ /* 0x000fc80008410000 */
[----:B------:R-:W-:-:S08]  /*88f0*/  FMUL.FTZ R82, R82, UR22 ;  /* 0x0000001652527c20 */ /* 0x000fd00008410000 */
[--C-:B------:R-:W-:Y:S02]  /*8900*/  @P4 HADD2.F32 R227, -RZ, R176.reuse.H0_H0 ;  /* 0x200000b0ffe34230 */ /* 0x100fe40000004100 */
[----:B------:R-:W-:-:S03]  /*8910*/  @P3 HADD2.F32 R176, -RZ, R176.H1_H1 ;  /* 0x300000b0ffb03230 */ /* 0x000fc60000004100 */
[----:B------:R-:W-:Y:S01]  /*8920*/  @P4 FMUL.FTZ R183, R82, R227 ;  /* 0x000000e352b74220 */ /* 0x000fe20000410000 */
[----:B------:R-:W-:-:S03]  /*8930*/  HADD2.F32 R227, -RZ, R44.H1_H1 ;  /* 0x3000002cffe37230 */ /* 0x000fc60000004100 */
        /* <DEDUP_REMOVED lines=11> */
[----:B------:R-:W-:Y:S02]  /*89f0*/  F2FP.F16.F32.PACK_AB R82, R80, R226 ;  /* 0x000000e25052723e */ /* 0x000fe400000000ff */
[----:B------:R-:W-:Y:S02]  /*8a00*/  FSEL R84, R84, RZ, P3 ;  /* 0x000000ff54547208 */ /* 0x000fe40001800000 */
[----:B------:R-:W-:-:S04]  /*8a10*/  FSEL R80, R85, RZ, P4 ;  /* 0x000000ff55507208 */ /* 0x000fc80002000000 */
[----:B------:R-:W-:Y:S01]  /*8a20*/  F2FP.F16.F32.PACK_AB R80, R84, R80 ;  /* 0x000000505450723e */ /* 0x000fe200000000ff */
[----:B------:R-:W-:Y:S06]  /*8a30*/  BRA `(.L_x_10929) ;  /* 0x0000000400c47947 */ /* 0x000fec0003800000 */
.L_x_10928:
[----:B------:R-:W-:Y:S01]  /*8a40*/  FFMA.FTZ R173, R205, UR4, R180 ;  /* 0x00000004cdad7c23 */ /* 0x000fe200080100b4 */
[--C-:B------:R-:W-:Y:S01]  /*8a50*/  HADD2.F32 R172, -RZ, R45.reuse.H0_H0 ;  /* 0x2000002dffac7230 */ /* 0x100fe20000004100 */
[C---:B------:R-:W-:Y:S01]  /*8a60*/  LOP3.LUT P4, RZ, R20.reuse, 0xff0000, RZ, 0xc0, !PT ;  /* 0x00ff000014ff7812 */ /* 0x040fe2000788c0ff */
[----:B------:R-:W-:Y:S02]  /*8a70*/  HADD2.F32 R174, -RZ, R45.H1_H1 ;  /* 0x3000002dffae7230 */ /* 0x000fe40000004100 */
[----:B------:R-:W-:Y:S01]  /*8a80*/  FADD.FTZ R173, R249, -R173 ;  /* 0x800000adf9ad7221 */ /* 0x000fe20000010000 */
[----:B------:R-:W-:Y:S01]  /*8a90*/  LOP3.LUT P3, RZ, R20, 0xff000000, RZ, 0xc0, !PT ;  /* 0xff00000014ff7812 */ /* 0x000fe2000786c0ff */
[----:B------:R-:W-:Y:S01]  /*8aa0*/  HFMA2 R181, -RZ, RZ, 0, 0 ;  /* 0x00000000ffb57431 */ /* 0x000fe200000001ff */
[----:B------:R-:W-:Y:S01]  /*8ab0*/  MOV R252, RZ ;  /* 0x000000ff00fc7202 */ /* 0x000fe20000000f00 */
[----:B------:R-:W-:Y:S01]  /*8ac0*/  FFMA.FTZ R173, R173, UR13, R172 ;  /* 0x0000000dadad7c23 */ /* 0x000fe200080100ac */
[----:B------:R-:W-:-:S03]  /*8ad0*/  FFMA.FTZ R172, R204, UR4, R180 ;  /* 0x00000004ccac7c23 */ /* 0x000fc600080100b4 */
[----:B------:R-:W-:Y:S01]  /*8ae0*/  FMUL.FTZ R175, R173, UR5 ;  /* 0x00000005adaf7c20 */ /* 0x000fe20008410000 */
[----:B------:R-:W-:-:S03]  /*8af0*/  FADD.FTZ R172, R248, -R172 ;  /* 0x800000acf8ac7221 */ /* 0x000fc60000010000 */
[----:B------:R-:W-:Y:S01]  /*8b00*/  FMUL.FTZ R175, R175, UR22 ;  /* 0x00000016afaf7c20 */ /* 0x000fe20008410000 */
[----:B------:R-:W-:Y:S01]  /*8b10*/  FFMA.FTZ R172, R172, UR13, R174 ;  /* 0x0000000dacac7c23 */ /* 0x000fe200080100ae */
[--C-:B-----5:R-:W-:Y:S02]  /*8b20*/  @P4 HADD2.F32 R174, -RZ, R177.reuse.H0_H0 ;  /* 0x200000b1ffae4230 */ /* 0x120fe40000004100 */
[----:B------:R-:W-:Y:S01]  /*8b30*/  @P3 HADD2.F32 R182, -RZ, R177.H1_H1 ;  /* 0x300000b1ffb63230 */ /* 0x000fe20000004100 */
[----:B------:R-:W-:Y:S02]  /*8b40*/  MOV R177, RZ ;  /* 0x000000ff00b17202 */ /* 0x000fe40000000f00 */
[-C--:B------:R-:W-:Y:S01]  /*8b50*/  @P4 FMUL.FTZ R181, R174, R175.reuse ;  /* 0x000000afaeb54220 */ /* 0x080fe20000410000 */
[----:B------:R-:W-:Y:S01]  /*8b60*/  FMUL.FTZ R174, R172, UR5 ;  /* 0x00000005acae7c20 */ /* 0x000fe20008410000 */
[----:B------:R-:W-:Y:S01]  /*8b70*/  FMUL.FTZ R175, R170, R175 ;  /* 0x000000afaaaf7220 */ /* 0x000fe20000410000 */
[----:B------:R-:W-:Y:S01]  /*8b80*/  F2FP.F16.F32.PACK_AB R173, R172, R173 ;  /* 0x000000adacad723e */ /* 0x000fe200000000ff */
[----:B------:R-:W-:Y:S01]  /*8b90*/  FADD.FTZ R86, R86, R181 ;  /* 0x000000b556567221 */ /* 0x000fe20000010000 */
[----:B------:R-:W-:Y:S01]  /*8ba0*/  FMUL.FTZ R174, R174, UR22 ;  /* 0x00000016aeae7c20 */ /* 0x000fe20008410000 */
[----:B------:R-:W-:Y:S01]  /*8bb0*/  HADD2.F32 R172, -RZ, R44.H1_H1 ;  /* 0x3000002cffac7230 */ /* 0x000fe20000004100 */
[----:B------:R-:W-:-:S02]  /*8bc0*/  FSEL R228, R175, RZ, P4 ;  /* 0x000000ffafe47208 */ /* 0x000fc40002000000 */
[----:B------:R-:W-:Y:S01]  /*8bd0*/  @P3 FMUL.FTZ R177, R182, R174 ;  /* 0x000000aeb6b13220 */ /* 0x000fe20000410000 */
[----:B------:R-:W-:Y:S01]  /*8be0*/  HADD2.F32 R182, -RZ, R46.H0_H0 ;  /* 0x2000002effb67230 */ /* 0x000fe20000004100 */
[----:B------:R-:W-:Y:S02]  /*8bf0*/  LOP3.LUT P4, RZ, R21, 0xff, RZ, 0xc0, !PT ;  /* 0x000000ff15ff7812 */ /* 0x000fe4000788c0ff */
[----:B------:R-:W-:Y:S01]  /*8c00*/  FADD.FTZ R87, R87, R177 ;  /* 0x000000b157577221 */ /* 0x000fe20000010000 */
[----:B------:R-:W-:-:S04]  /*8c10*/  FFMA.FTZ R177, R203, UR4, R180 ;  /* 0x00000004cbb17c23 */ /* 0x000fc800080100b4 */
[----:B------:R-:W-:-:S04]  /*8c20*/  FADD.FTZ R177, R247, -R177 ;  /* 0x800000b1f7b17221 */ /* 0x000fc80000010000 */
[----:B------:R-:W-:Y:S01]  /*8c30*/  FFMA.FTZ R182, R177, UR13, R182 ;  /* 0x0000000db1b67c23 */ /* 0x000fe200080100b6 */
[----:B------:R-:W-:Y:S01]  /*8c40*/  FFMA.FTZ R177, R202, UR4, R180 ;  /* 0x00000004cab17c23 */ /* 0x000fe200080100b4 */
[----:B------:R-:W-:-:S03]  /*8c50*/  @P4 HADD2.F32 R181, -RZ, R178.H0_H0 ;  /* 0x200000b2ffb54230 */ /* 0x000fc60000004100 */
[----:B------:R-:W-:Y:S01]  /*8c60*/  FADD.FTZ R175, R246, -R177 ;  /* 0x800000b1f6af7221 */ /* 0x000fe20000010000 */
[----:B------:R-:W-:Y:S01]  /*8c70*/  FMUL.FTZ R177, R171, R174 ;  /* 0x000000aeabb17220 */ /* 0x000fe20000410000 */
[----:B------:R-:W-:-:S04]  /*8c80*/  HADD2.F32 R174, -RZ, R46.H1_H1 ;  /* 0x3000002effae7230 */ /* 0x000fc80000004100 */
[----:B------:R-:W-:Y:S01]  /*8c90*/  FSEL R227, R177, RZ, P3 ;  /* 0x000000ffb1e37208 */ /* 0x000fe20001800000 */
[----:B------:R-:W-:Y:S01]  /*8ca0*/  FFMA.FTZ R174, R175, UR13, R174 ;  /* 0x0000000dafae7c23 */ /* 0x000fe200080100ae */
[----:B------:R-:W-:Y:S01]  /*8cb0*/  FMUL.FTZ R175, R182, UR5 ;  /* 0x00000005b6af7c20 */ /* 0x000fe20008410000 */
[----:B------:R-:W-:Y:S01]  /*8cc0*/  LOP3.LUT P3, RZ, R21, 0xff00, RZ, 0xc0, !PT ;  /* 0x0000ff0015ff7812 */ /* 0x000fe2000786c0ff */
[----:B------:R-:W-:Y:S02]  /*8cd0*/  HFMA2 R177, -RZ, RZ, 0, 0 ;  /* 0x00000000ffb17431 */ /* 0x000fe400000001ff */
[C---:B------:R-:W-:Y:S01]  /*8ce0*/  FMUL.FTZ R183, R174.reuse, UR5 ;  /* 0x00000005aeb77c20 */ /* 0x040fe20008410000 */
[----:B------:R-:W-:Y:S01]  /*8cf0*/  FMUL.FTZ R175, R175, UR22 ;  /* 0x00000016afaf7c20 */ /* 0x000fe20008410000 */
[----:B------:R-:W-:Y:S02]  /*8d00*/  F2FP.F16.F32.PACK_AB R174, R174, R182 ;  /* 0x000000b6aeae723e */ /* 0x000fe400000000ff */
[----:B------:R-:W-:Y:S01]  /*8d10*/  FMUL.FTZ R183, R183, UR22 ;  /* 0x00000016b7b77c20 */ /* 0x000fe20008410000 */
[-C--:B------:R-:W-:Y:S01]  /*8d20*/  @P4 FMUL.FTZ R177, R181, R175.reuse ;  /* 0x000000afb5b14220 */ /* 0x080fe20000410000 */
[----:B------:R-:W-:-:S03]  /*8d30*/  FMUL.FTZ R175, R164, R175 ;  /* 0x000000afa4af7220 */ /* 0x000fc60000410000 */
[----:B------:R-:W-:Y:S01]  /*8d40*/  FADD.FTZ R177, R80, R177 ;  /* 0x000000b150b17221 */ /* 0x000fe20000010000 */
[----:B------:R-:W-:Y:S01]  /*8d50*/  FFMA.FTZ R80, R201, UR4, R180 ;  /* 0x00000004c9507c23 */ /* 0x000fe200080100b4 */
[----:B------:R-:W-:Y:S01]  /*8d60*/  FSEL R226, R175, RZ, P4 ;  /* 0x000000ffafe27208 */ /* 0x000fe20002000000 */
[----:B------:R-:W-:Y:S01]  /*8d70*/  @P3 HADD2.F32 R181, -RZ, R178.H1_H1 ;  /* 0x300000b2ffb53230 */ /* 0x000fe20000004100 */
[----:B------:R-:W-:Y:S01]  /*8d80*/  LOP3.LUT P4, RZ, R21, 0xff0000, RZ, 0xc0, !PT ;  /* 0x00ff000015ff7812 */ /* 0x000fe2000788c0ff */
[----:B------:R-:W-:Y:S02]  /*8d90*/  HADD2.F32 R175, -RZ, R47.H0_H0 ;  /* 0x2000002fffaf7230 */ /* 0x000fe40000004100 */
[----:B------:R-:W-:Y:S01]  /*8da0*/  FADD.FTZ R80, R245, -R80 ;  /* 0x80000050f5507221 */ /* 0x000fe20000010000 */
[----:B------:R-:W-:Y:S01]  /*8db0*/  MOV R178, RZ ;  /* 0x000000ff00b27202 */ /* 0x000fe20000000f00 */
[----:B------:R-:W-:Y:S02]  /*8dc0*/  @P3 FMUL.FTZ R178, R181, R183 ;  /* 0x000000b7b5b23220 */ /* 0x000fe40000410000 */
[----:B------:R-:W-:Y:S01]  /*8dd0*/  FFMA.FTZ R175, R80, UR13, R175 ;  /* 0x0000000d50af7c23 */ /* 0x000fe200080100af */
[----:B------:R-:W-:-:S02]  /*8de0*/  HFMA2 R80, -RZ, RZ, 0, 0 ;  /* 0x00000000ff507431 */ /* 0x000fc400000001ff */
[----:B------:R-:W-:Y:S01]  /*8df0*/  FADD.FTZ R181, R81, R178 ;  /* 0x000000b251b57221 */ /* 0x000fe20000010000 */
[----:B------:R-:W-:Y:S02]  /*8e00*/  FMUL.FTZ R81, R175, UR5 ;  /* 0x00000005af517c20 */ /* 0x000fe40008410000 */
[----:B------:R-:W-:Y:S02]  /*8e10*/  @P4 HADD2.F32 R178, -RZ, R179.H0_H0 ;  /* 0x200000b3ffb24230 */ /* 0x000fe40000004100 */
[----:B------:R-:W-:-:S04]  /*8e20*/  FMUL.FTZ R81, R81, UR22 ;  /* 0x0000001651517c20 */ /* 0x000fc80008410000 */
[----:B------:R-:W-:-:S04]  /*8e30*/  @P4 FMUL.FTZ R80, R178, R81 ;  /* 0x00000051b2504220 */ /* 0x000fc80000410000 */
[----:B------:R-:W-:Y:S01]  /*8e40*/  FADD.FTZ R178, R82, R80 ;  /* 0x0000005052b27221 */ /* 0x000fe20000010000 */
[----:B------:R-:W-:Y:S01]  /*8e50*/  FMUL.FTZ R82, R165, R183 ;  /* 0x000000b7a5527220 */ /* 0x000fe20000410000 */
[----:B------:R-:W-:Y:S01]  /*8e60*/  FFMA.FTZ R80, R200, UR4, R180 ;  /* 0x00000004c8507c23 */ /* 0x000fe200080100b4 */
[----:B------:R-:W-:-:S03]  /*8e70*/  HADD2.F32 R183, -RZ, R47.H1_H1 ;  /* 0x3000002fffb77230 */ /* 0x000fc60000004100 */
[----:B------:R-:W-:Y:S01]  /*8e80*/  FSEL R82, R82, RZ, P3 ;  /* 0x000000ff52527208 */ /* 0x000fe20001800000 */
[----:B------:R-:W-:Y:S01]  /*8e90*/  FADD.FTZ R80, R244, -R80 ;  /* 0x80000050f4507221 */ /* 0x000fe20000010000 */
[----:B------:R-:W-:Y:S02]  /*8ea0*/  ISETP.GE.U32.AND P3, PT, R20, RZ, PT ;  /* 0x000000ff1400720c */ /* 0x000fe40003f66070 */
[----:B------:R-:W-:Y:S01]  /*8eb0*/  F2FP.F16.F32.PACK_AB R82, R82, R226 ;  /* 0x000000e25252723e */ /* 0x000fe200000000ff */
[----:B------:R-:W-:Y:S01]  /*8ec0*/  FFMA.FTZ R183, R80, UR13, R183 ;  /* 0x0000000d50b77c23 */ /* 0x000fe200080100b7 */
[----:B------:R-:W-:-:S03]  /*8ed0*/  ISETP.GE.U32.AND.EX P3, PT, R21, 0x1000000, PT, P3 ;  /* 0x010000001500780c */ /* 0x000fc60003f66130 */
[C---:B------:R-:W-:Y:S01]  /*8ee0*/  FMUL.FTZ R80, R183.reuse, UR5 ;  /* 0x00000005b7507c20 */ /* 0x040fe20008410000 */
[----:B------:R-:W-:Y:S01]  /*8ef0*/  F2FP.F16.F32.PACK_AB R175, R183, R175 ;  /* 0x000000afb7af723e */ /* 0x000fe200000000ff */
[----:B------:R-:W-:Y:S01]  /*8f00*/  FMUL.FTZ R183, R166, R81 ;  /* 0x00000051a6b77220 */ /* 0x000fe20000410000 */
[----:B------:R-:W-:Y:S02]  /*8f10*/  HADD2.F32 R81, -RZ, R44.H0_H0 ;  /* 0x2000002cff517230 */ /* 0x000fe40000004100 */
[----:B------:R-:W-:-:S05]  /*8f20*/  FMUL.FTZ R80, R80, UR22 ;  /* 0x0000001650507c20 */ /* 0x000fca0008410000 */
[----:B------:R-:W-:-:S05]  /*8f30*/  @P3 HADD2.F32 R179, -RZ, R179.H1_H1 ;  /* 0x300000b3ffb33230 */ /* 0x000fca0000004100 */
[-C--:B------:R-:W-:Y:S01]  /*8f40*/  @P3 FMUL.FTZ R252, R179, R80.reuse ;  /* 0x00000050b3fc3220 */ /* 0x080fe20000410000 */
[----:B------:R-:W-:-:S03]  /*8f50*/  FMUL.FTZ R80, R167, R80 ;  /* 0x00000050a7507220 */ /* 0x000fc60000410000 */
[----:B------:R-:W-:Y:S01]  /*8f60*/  FADD.FTZ R179, R83, R252 ;  /* 0x000000fc53b37221 */ /* 0x000fe20000010000 */
[----:B------:R-:W-:Y:S01]  /*8f70*/  FFMA.FTZ R83, R0, UR4, R180 ;  /* 0x0000000400537c23 */ /* 0x000fe200080100b4 */
[----:B------:R-:W-:Y:S02]  /*8f80*/  FSEL R80, R80, RZ, P3 ;  /* 0x000000ff50507208 */ /* 0x000fe40001800000 */
[----:B------:R-:W-:Y:S01]  /*8f90*/  LOP3.LUT P3, RZ, R20, 0xff00, RZ, 0xc0, !PT ;  /* 0x0000ff0014ff7812 */ /* 0x000fe2000786c0ff */
[----:B------:R-:W-:-:S04]  /*8fa0*/  FADD.FTZ R83, R207, -R83 ;  /* 0x80000053cf537221 */ /* 0x000fc80000010000 */
[----:B------:R-:W-:Y:S01]  /*8fb0*/  FFMA.FTZ R81, R83, UR13, R81 ;  /* 0x0000000d53517c23 */ /* 0x000fe20008010051 */
[----:B------:R-:W-:Y:S01]  /*8fc0*/  FSEL R83, R183, RZ, P4 ;  /* 0x000000ffb7537208 */ /* 0x000fe20002000000 */
[----:B------:R-:W-:Y:S01]  /*8fd0*/  HFMA2 R183, -RZ, RZ, 0, 0 ;  /* 0x00000000ffb77431 */ /* 0x000fe200000001ff */
[----:B------:R-:W-:Y:S01]  /*8fe0*/  LOP3.LUT P4, RZ, R20, 0xff, RZ, 0xc0, !PT ;  /* 0x000000ff14ff7812 */ /* 0x000fe2000788c0ff */
[----:B------:R-:W-:Y:S01]  /*8ff0*/  FMUL.FTZ R182, R81, UR5 ;  /* 0x0000000551b67c20 */ /* 0x000fe20008410000 */
[----:B------:R-:W-:-:S03]  /*9000*/  F2FP.F16.F32.PACK_AB R83, R80, R83 ;  /* 0x000000535053723e */ /* 0x000fc600000000ff */
[----:B------:R-:W-:-:S04]  /*9010*/  FMUL.FTZ R182, R182, UR22 ;  /* 0x00000016b6b67c20 */ /* 0x000fc80008410000 */
[----:B------:R-:W-:-:S04]  /*9020*/  FMUL.FTZ R80, R168, R182 ;  /* 0x000000b6a8507220 */ /* 0x000fc80000410000 */
[--C-:B------:R-:W-:Y:S01]  /*9030*/  @P4 HADD2.F32 R252, -RZ, R176.reuse.H0_H0 ;  /* 0x200000b0fffc4230 */ /* 0x100fe20000004100 */
[----:B------:R-:W-:Y:S01]  /*9040*/  FSEL R80, R80, RZ, P4 ;  /* 0x000000ff50507208 */ /* 0x000fe20002000000 */
[----:B------:R-:W-:-:S03]  /*9050*/  @P3 HADD2.F32 R176, -RZ, R176.H1_H1 ;  /* 0x300000b0ffb03230 */ /* 0x000fc60000004100 */
[----:B------:R-:W-:Y:S01]  /*9060*/  @P4 FMUL.FTZ R183, R252, R182 ;  /* 0x000000b6fcb74220 */ /* 0x000fe20000410000 */
[----:B------:R-:W-:-:S03]  /*9070*/  MOV R252, RZ ;  /* 0x000000ff00fc7202 */ /* 0x000fc60000000f00 */
[----:B------:R-:W-:Y:S01]  /*9080*/  FADD.FTZ R183, R84, R183 ;  /* 0x000000b754b77221 */ /* 0x000fe20000010000 */
[----:B------:R-:W-:-:S04]  /*9090*/  FFMA.FTZ R84, R206, UR4, R180 ;  /* 0x00000004ce547c23 */ /* 0x000fc800080100b4 */
[----:B------:R-:W-:-:S04]  /*90a0*/  FADD.FTZ R84, R250, -R84 ;  /* 0x80000054fa547221 */ /* 0x000fc80000010000 */
[----:B------:R-:W-:-:S04]  /*90b0*/  FFMA.FTZ R172, R84, UR13, R172 ;  /* 0x0000000d54ac7c23 */ /* 0x000fc800080100ac */
[C---:B------:R-:W-:Y:S01]  /*90c0*/  FMUL.FTZ R84, R172.reuse, UR5 ;  /* 0x00000005ac547c20 */ /* 0x040fe20008410000 */
[----:B------:R-:W-:-:S03]  /*90d0*/  F2FP.F16.F32.PACK_AB R172, R172, R81 ;  /* 0x00000051acac723e */ /* 0x000fc600000000ff */
[----:B------:R-:W-:-:S04]  /*90e0*/  FMUL.FTZ R84, R84, UR22 ;  /* 0x0000001654547c20 */ /* 0x000fc80008410000 */
[-C--:B------:R-:W-:Y:S01]  /*90f0*/  FMUL.FTZ R81, R169, R84.reuse ;  /* 0x00000054a9517220 */ /* 0x080fe20000410000 */
[----:B------:R-:W-:-:S04]  /*9100*/  @P3 FMUL.FTZ R252, R176, R84 ;  /* 0x00000054b0fc3220 */ /* 0x000fc80000410000 */
[----:B------:R-:W-:Y:S01]  /*9110*/  FSEL R84, R81, RZ, P3 ;  /* 0x000000ff51547208 */ /* 0x000fe20001800000 */
[----:B------:R-:W-:Y:S01]  /*9120*/  FADD.FTZ R176, R85, R252 ;  /* 0x000000fc55b07221 */ /* 0x000fe20000010000 */
[----:B------:R-:W-:Y:S02]  /*9130*/  F2FP.F16.F32.PACK_AB R81, R227, R228 ;  /* 0x000000e4e351723e */ /* 0x000fe400000000ff */
[----:B------:R-:W-:-:S07]  /*9140*/  F2FP.F16.F32.PACK_AB R80, R84, R80 ;  /* 0x000000505450723e */ /* 0x000fce00000000ff */
.L_x_10929:
        /* <DEDUP_REMOVED lines=15> */
.L_x_10927:
[----:B------:R-:W-:Y:S05]  /*9240*/  BSYNC.RECONVERGENT B1 ;  /* 0x0000000000017941 */ /* 0x000fea0003800200 */
.L_x_10926:
        /* <DEDUP_REMOVED lines=10> */
[----:B------:R-:W-:Y:S02]  /*92f0*/  HADD2.F32 R172, -RZ, R41.H0_H0 ;  /* 0x20000029ffac7230 */ /* 0x000fe40000004100 */
[----:B------:R-:W-:Y:S02]  /*9300*/  HFMA2 R175, -RZ, RZ, 0, 0 ;  /* 0x00000000ffaf7431 */ /* 0x000fe400000001ff */
[----:B------:R-:W-:Y:S01]  /*9310*/  FADD.FTZ R173, R241, -R173 ;  /* 0x800000adf1ad7221 */ /* 0x000fe20000010000 */
[----:B------:R-:W-:-:S03]  /*9320*/  MOV R252, RZ ;  /* 0x000000ff00fc7202 */ /* 0x000fc60000000f00 */
[----:B------:R-:W-:-:S04]  /*9330*/  FFMA.FTZ R173, R173, UR13, R172 ;  /* 0x0000000dadad7c23 */ /* 0x000fc800080100ac */
[----:B------:R-:W-:Y:S01]  /*9340*/  FMUL.FTZ R172, R173, UR5 ;  /* 0x00000005adac7c20 */ /* 0x000fe20008410000 */
[----:B-----5:R-:W-:-:S03]  /*9350*/  @P4 HADD2.F32 R174, -RZ, R177.H0_H0 ;  /* 0x200000b1ffae4230 */ /* 0x020fc60000004100 */
[----:B------:R-:W-:-:S04]  /*9360*/  FMUL.FTZ R172, R172, UR22 ;  /* 0x00000016acac7c20 */ /* 0x000fc80008410000 */
[----:B------:R-:W-:Y:S01]  /*9370*/  @P4 FMUL.FTZ R175, R172, R174 ;  /* 0x000000aeacaf4220 */ /* 0x000fe20000410000 */
[----:B------:R-:W-:Y:S01]  /*9380*/  FMUL.FTZ R174, R162, R172 ;  /* 0x000000aca2ae7220 */ /* 0x000fe20000410000 */
[----:B------:R-:W-:Y:S02]  /*9390*/  FFMA.FTZ R172, R196, UR4, R180 ;  /* 0x00000004c4ac7c23 */ /* 0x000fe400080100b4 */
[----:B------:R-:W-:Y:S02]  /*93a0*/  FADD.FTZ R78, R78, R175 ;  /* 0x000000af4e4e7221 */ /* 0x000fe40000010000 */
[----:B------:R-:W-:Y:S01]  /*93b0*/  FSEL R228, R174, RZ, P4 ;  /* 0x000000ffaee47208 */ /* 0x000fe20002000000 */
[----:B------:R-:W-:Y:S01]  /*93c0*/  HADD2.F32 R174, -RZ, R41.H1_H1 ;  /* 0x30000029ffae7230 */ /* 0x000fe20000004100 */
[----:B------:R-:W-:Y:S01]  /*93d0*/  LOP3.LUT P4, RZ, R22, 0xff000000, RZ, 0xc0, !PT ;  /* 0xff00000016ff7812 */ /* 0x000fe2000788c0ff */
[----:B------:R-:W-:-:S04]  /*93e0*/  FADD.FTZ R172, R240, -R172 ;  /* 0x800000acf0ac7221 */ /* 0x000fc80000010000 */
[----:B------:R-:W-:-:S04]  /*93f0*/  FFMA.FTZ R172, R172, UR13, R174 ;  /* 0x0000000dacac7c23 */ /* 0x000fc800080100ae */
[C---:B------:R-:W-:Y:S01]  /*9400*/  FMUL.FTZ R181, R172.reuse, UR5 ;  /* 0x00000005acb57c20 */ /* 0x040fe20008410000 */
[----:B------:R-:W-:Y:S01]  /*9410*/  F2FP.F16.F32.PACK_AB R173, R172, R173 ;  /* 0x000000adacad723e */ /* 0x000fe200000000ff */
[----:B------:R-:W-:Y:S02]  /*9420*/  HADD2.F32 R172, -RZ, R40.H1_H1 ;  /* 0x30000028ffac7230 */ /* 0x000fe40000004100 */
[----:B------:R-:W-:Y:S02]  /*9430*/  @P4 HADD2.F32 R174, -RZ, R177.H1_H1 ;  /* 0x300000b1ffae4230 */ /* 0x000fe40000004100 */
[----:B------:R-:W-:Y:S01]  /*9440*/  FMUL.FTZ R181, R181, UR22 ;  /* 0x00000016b5b57c20 */ /* 0x000fe20008410000 */
[----:B------:R-:W-:-:S03]  /*9450*/  MOV R177, RZ ;  /* 0x000000ff00b17202 */ /* 0x000fc60000000f00 */
[----:B------:R-:W-:Y:S01]  /*9460*/  @P4 FMUL.FTZ R177, R181, R174 ;  /* 0x000000aeb5b14220 */ /* 0x000fe20000410000 */
[----:B------:R-:W-:Y:S01]  /*9470*/  FMUL.FTZ R181, R163, R181 ;  /* 0x000000b5a3b57220 */ /* 0x000fe20000410000 */
[----:B------:R-:W-:Y:S02]  /*9480*/  FFMA.FTZ R174, R195, UR4, R180 ;  /* 0x00000004c3ae7c23 */ /* 0x000fe400080100b4 */
[----:B------:R-:W-:Y:S02]  /*9490*/  FADD.FTZ R79, R79, R177 ;  /* 0x000000b14f4f7221 */ /* 0x000fe40000010000 */
[----:B------:R-:W-:Y:S01]  /*94a0*/  FSEL R227, R181, RZ, P4 ;  /* 0x000000ffb5e37208 */ /* 0x000fe20002000000 */
[----:B------:R-:W-:Y:S02]  /*94b0*/  HADD2.F32 R181, -RZ, R42.H0_H0 ;  /* 0x2000002affb57230 */ /* 0x000fe40000004100 */
[----:B------:R-:W-:Y:S01]  /*94c0*/  FADD.FTZ R174, R239, -R174 ;  /* 0x800000aeefae7221 */ /* 0x000fe20000010000 */
[----:B------:R-:W-:-:S03]  /*94d0*/  LOP3.LUT P4, RZ, R23, 0xff, RZ, 0xc0, !PT ;  /* 0x000000ff17ff7812 */ /* 0x000fc6000788c0ff */
[----:B------:R-:W-:-:S04]  /*94e0*/  FFMA.FTZ R174, R174, UR13, R181 ;  /* 0x0000000daeae7c23 */ /* 0x000fc800080100b5 */
[----:B------:R-:W-:-:S04]  /*94f0*/  FMUL.FTZ R175, R174, UR5 ;  /* 0x00000005aeaf7c20 */ /* 0x000fc80008410000 */
[----:B------:R-:W-:Y:S01]  /*9500*/  FMUL.FTZ R181, R175, UR22 ;  /* 0x00000016afb57c20 */ /* 0x000fe20008410000 */
[----:B------:R-:W-:Y:S02]  /*9510*/  HFMA2 R175, -RZ, RZ, 0, 0 ;  /* 0x00000000ffaf7431 */ /* 0x000fe400000001ff */
[----:B------:R-:W-:Y:S02]  /*9520*/  @P4 HADD2.F32 R182, -RZ, R178.H0_H0 ;  /* 0x200000b2ffb64230 */ /* 0x000fe40000004100 */
[----:B------:R-:W-:-:S03]  /*9530*/  FMUL.FTZ R183, R156, R181 ;  /* 0x000000b59cb77220 */ /* 0x000fc60000410000 */
[----:B------:R-:W-:Y:S01]  /*9540*/  @P4 FMUL.FTZ R175, R181, R182 ;  /* 0x000000b6b5af4220 */ /* 0x000fe20000410000 */
[----:B------:R-:W-:Y:S01]  /*9550*/  FFMA.FTZ R182, R194, UR4, R180 ;  /* 0x00000004c2b67c23 */ /* 0x000fe200080100b4 */
[----:B------:R-:W-:Y:S01]  /*9560*/  FSEL R183, R183, RZ, P4 ;  /* 0x000000ffb7b77208 */ /* 0x000fe20002000000 */
[----:B------:R-:W-:Y:S01]  /*9570*/  HADD2.F32 R181, -RZ, R42.H1_H1 ;  /* 0x3000002affb57230 */ /* 0x000fe20000004100 */
[----:B------:R-:W-:Y:S01]  /*9580*/  LOP3.LUT P4, RZ, R23, 0xff00, RZ, 0xc0, !PT ;  /* 0x0000ff0017ff7812 */ /* 0x000fe2000788c0ff */
[----:B------:R-:W-:-:S04]  /*9590*/  FADD.FTZ R182, R238, -R182 ;  /* 0x800000b6eeb67221 */ /* 0x000fc80000010000 */
[----:B------:R-:W-:-:S04]  /*95a0*/  FFMA.FTZ R182, R182, UR13, R181 ;  /* 0x0000000db6b67c23 */ /* 0x000fc800080100b5 */
[C---:B------:R-:W-:Y:S01]  /*95b0*/  FMUL.FTZ R181, R182.reuse, UR5 ;  /* 0x00000005b6b57c20 */ /* 0x040fe20008410000 */
[----:B------:R-:W-:-:S03]  /*95c0*/  F2FP.F16.F32.PACK_AB R174, R182, R174 ;  /* 0x000000aeb6ae723e */ /* 0x000fc600000000ff */
[----:B------:R-:W-:Y:S02]  /*95d0*/  @P4 HADD2.F32 R177, -RZ, R178.H1_H1 ;  /* 0x300000b2ffb14230 */ /* 0x000fe40000004100 */
[----:B------:R-:W-:Y:S01]  /*95e0*/  FMUL.FTZ R181, R181, UR22 ;  /* 0x00000016b5b57c20 */ /* 0x000fe20008410000 */
[----:B------:R-:W-:-:S03]  /*95f0*/  MOV R178, RZ ;  /* 0x000000ff00b27202 */ /* 0x000fc60000000f00 */
[----:B------:R-:W-:Y:S01]  /*9600*/  @P4 FMUL.FTZ R178, R181, R177 ;  /* 0x000000b1b5b24220 */ /* 0x000fe20000410000 */
[----:B------:R-:W-:Y:S01]  /*9610*/  FADD.FTZ R177, R72, R175 ;  /* 0x000000af48b17221 */ /* 0x000fe20000010000 */
[----:B------:R-:W-:Y:S01]  /*9620*/  FMUL.FTZ R72, R157, R181 ;  /* 0x000000b59d487220 */ /* 0x000fe20000410000 */
[----:B------:R-:W-:Y:S01]  /*9630*/  FFMA.FTZ R175, R193, UR4, R180 ;  /* 0x00000004c1af7c23 */ /* 0x000fe200080100b4 */
[----:B------:R-:W-:-:S03]  /*9640*/  HADD2.F32 R181, -RZ, R43.H0_H0 ;  /* 0x2000002bffb57230 */ /* 0x000fc60000004100 */
[----:B------:R-:W-:Y:S01]  /*9650*/  FSEL R72, R72, RZ, P4 ;  /* 0x000000ff48487208 */ /* 0x000fe20002000000 */
[----:B------:R-:W-:Y:S01]  /*9660*/  FADD.FTZ R175, R237, -R175 ;  /* 0x800000afedaf7221 */ /* 0x000fe20000010000 */
[----:B------:R-:W-:-:S03]  /*9670*/  LOP3.LUT P4, RZ, R23, 0xff0000, RZ, 0xc0, !PT ;  /* 0x00ff000017ff7812 */ /* 0x000fc6000788c0ff */
[----:B------:R-:W-:Y:S01]  /*9680*/  FFMA.FTZ R175, R175, UR13, R181 ;  /* 0x0000000dafaf7c23 */ /* 0x000fe200080100b5 */
[----:B------:R-:W-:Y:S01]  /*9690*/  FADD.FTZ R181, R73, R178 ;  /* 0x000000b249b57221 */ /* 0x000fe20000010000 */
[----:B------:R-:W-:Y:S02]  /*96a0*/  HFMA2 R178, -RZ, RZ, 0, 0 ;  /* 0x00000000ffb27431 */ /* 0x000fe400000001ff */
[----:B------:R-:W-:-:S04]  /*96b0*/  FMUL.FTZ R73, R175, UR5 ;  /* 0x00000005af497c20 */ /* 0x000fc80008410000 */
[----:B------:R-:W-:Y:S02]  /*96c0*/  FMUL.FTZ R73, R73, UR22 ;  /* 0x0000001649497c20 */ /* 0x000fe40008410000 */
[----:B------:R-:W-:-:S05]  /*96d0*/  @P4 HADD2.F32 R226, -RZ, R179.H0_H0 ;  /* 0x200000b3ffe24230 */ /* 0x000fca0000004100 */
[----:B------:R-:W-:Y:S01]  /*96e0*/  @P4 FMUL.FTZ R178, R73, R226 ;  /* 0x000000e249b24220 */ /* 0x000fe20000410000 */
[----:B------:R-:W-:Y:S01]  /*96f0*/  FMUL.FTZ R73, R158, R73 ;  /* 0x000000499e497220 */ /* 0x000fe20000410000 */
[----:B------:R-:W-:Y:S02]  /*9700*/  HADD2.F32 R226, -RZ, R43.H1_H1 ;  /* 0x3000002bffe27230 */ /* 0x000fe40000004100 */
[----:B------:R-:W-:Y:S01]  /*9710*/  FADD.FTZ R178, R74, R178 ;  /* 0x000000b24ab27221 */ /* 0x000fe20000010000 */
[----:B------:R-:W-:Y:S01]  /*9720*/  FFMA.FTZ R74, R187, UR4, R180 ;  /* 0x00000004bb4a7c23 */ /* 0x000fe200080100b4 */
[----:B------:R-:W-:Y:S02]  /*9730*/  FSEL R73, R73, RZ, P4 ;  /* 0x000000ff49497208 */ /* 0x000fe40002000000 */
[----:B------:R-:W-:Y:S01]  /*9740*/  ISETP.GE.U32.AND P4, PT, R22, RZ, PT ;  /* 0x000000ff1600720c */ /* 0x000fe20003f86070 */
[----:B------:R-:W-:-:S03]  /*9750*/  FADD.FTZ R74, R236, -R74 ;  /* 0x8000004aec4a7221 */ /* 0x000fc60000010000 */
[----:B------:R-:W-:Y:S01]  /*9760*/  ISETP.GE.U32.AND.EX P4, PT, R23, 0x1000000, PT, P4 ;  /* 0x010000001700780c */ /* 0x000fe20003f86140 */
[----:B------:R-:W-:-:S04]  /*9770*/  FFMA.FTZ R74, R74, UR13, R226 ;  /* 0x0000000d4a4a7c23 */ /* 0x000fc800080100e2 */
[C---:B------:R-:W-:Y:S01]  /*9780*/  FMUL.FTZ R226, R74.reuse, UR5 ;  /* 0x000000054ae27c20 */ /* 0x040fe20008410000 */
[----:B------:R-:W-:Y:S01]  /*9790*/  F2FP.F16.F32.PACK_AB R175, R74, R175 ;  /* 0x000000af4aaf723e */ /* 0x000fe200000000ff */
[----:B------:R-:W-:Y:S02]  /*97a0*/  FFMA.FTZ R74, R199, UR4, R180 ;  /* 0x00000004c74a7c23 */ /* 0x000fe400080100b4 */
[----:B------:R-:W-:Y:S02]  /*97b0*/  FMUL.FTZ R226, R226, UR22 ;  /* 0x00000016e2e27c20 */ /* 0x000fe40008410000 */
[----:B------:R-:W-:Y:S02]  /*97c0*/  FADD.FTZ R74, R243, -R74 ;  /* 0x8000004af34a7221 */ /* 0x000fe40000010000 */
[----:B------:R-:W-:-:S05]  /*97d0*/  @P4 HADD2.F32 R179, -RZ, R179.H1_H1 ;  /* 0x300000b3ffb34230 */ /* 0x000fca0000004100 */
[----:B------:R-:W-:-:S04]  /*97e0*/  @P4 FMUL.FTZ R252, R226, R179 ;  /* 0x000000b3e2fc4220 */ /* 0x000fc80000410000 */
[----:B------:R-:W-:Y:S01]  /*97f0*/  FADD.FTZ R179, R75, R252 ;  /* 0x000000fc4bb37221 */ /* 0x000fe20000010000 */
[----:B------:R-:W-:Y:S01]  /*9800*/  FMUL.FTZ R75, R159, R226 ;  /* 0x000000e29f4b7220 */ /* 0x000fe20000410000 */
[----:B------:R-:W-:-:S04]  /*9810*/  HADD2.F32 R226, -RZ, R40.H0_H0 ;  /* 0x20000028ffe27230 */ /* 0x000fc80000004100 */
[----:B------:R-:W-:Y:S01]  /*9820*/  FSEL R75, R75, RZ, P4 ;  /* 0x000000ff4b4b7208 */ /* 0x000fe20002000000 */
[----:B------:R-:W-:Y:S01]  /*9830*/  FFMA.FTZ R74, R74, UR13, R226 ;  /* 0x0000000d4a4a7c23 */ /* 0x000fe200080100e2 */
[----:B------:R-:W-:Y:S01]  /*9840*/  LOP3.LUT P4, RZ, R22, 0xff, RZ, 0xc0, !PT ;  /* 0x000000ff16ff7812 */ /* 0x000fe2000788c0ff */
[----:B------:R-:W-:Y:S01]  /*9850*/  HFMA2 R226, -RZ, RZ, 0, 0 ;  /* 0x00000000ffe27431 */ /* 0x000fe200000001ff */
[----:B------:R-:W-:Y:S01]  /*9860*/  F2FP.F16.F32.PACK_AB R75, R75, R73 ;  /* 0x000000494b4b723e */ /* 0x000fe200000000ff */
[----:B------:R-:W-:Y:S01]  /*9870*/  FMUL.FTZ R182, R74, UR5 ;  /* 0x000000054ab67c20 */ /* 0x000fe20008410000 */
[----:B------:R-:W-:-:S03]  /*9880*/  F2FP.F16.F32.PACK_AB R73, R227, R228 ;  /* 0x000000e4e349723e */ /* 0x000fc600000000ff */
[----:B------:R-:W-:-:S06]  /*9890*/  FMUL.FTZ R182, R182, UR22 ;  /* 0x00000016b6b67c20 */ /* 0x000fcc0008410000 */
[----:B------:R-:W-:-:S05]  /*98a0*/  @P4 HADD2.F32 R252, -RZ, R176.H0_H0 ;  /* 0x200000b0fffc4230 */ /* 0x000fca0000004100 */
[----:B------:R-:W-:Y:S01]  /*98b0*/  @P4 FMUL.FTZ R226, R182, R252 ;  /* 0x000000fcb6e24220 */ /* 0x000fe20000410000 */
[----:B------:R-:W-:Y:S01]  /*98c0*/  FMUL.FTZ R182, R160, R182 ;  /* 0x000000b6a0b67220 */ /* 0x000fe20000410000 */
[----:B------:R-:W-:Y:S02]  /*98d0*/  MOV R252, RZ ;  /* 0x000000ff00fc7202 */ /* 0x000fe40000000f00 */
[----:B------:R-:W-:Y:S01]  /*98e0*/  FADD.FTZ R226, R76, R226 ;  /* 0x000000e24ce27221 */ /* 0x000fe20000010000 */
[----:B------:R-:W-:-:S04]  /*98f0*/  FFMA.FTZ R76, R198, UR4, R180 ;  /* 0x00000004c64c7c23 */ /* 0x000fc800080100b4 */
[----:B------:R-:W-:-:S04]  /*9900*/  FADD.FTZ R76, R242, -R76 ;  /* 0x8000004cf24c7221 */ /* 0x000fc80000010000 */
[----:B------:R-:W-:Y:S01]  /*9910*/  FFMA.FTZ R172, R76, UR13, R172 ;  /* 0x0000000d4cac7c23 */ /* 0x000fe200080100ac */
[----:B------:R-:W-:Y:S02]  /*9920*/  FSEL R76, R182, RZ, P4 ;  /* 0x000000ffb64c7208 */ /* 0x000fe40002000000 */
[----:B------:R-:W-:Y:S01]  /*9930*/  LOP3.LUT P4, RZ, R22, 0xff00, RZ, 0xc0, !PT ;  /* 0x0000ff0016ff7812 */ /* 0x000fe2000788c0ff */
[C---:B------:R-:W-:Y:S01]  /*9940*/  FMUL.FTZ R182, R172.reuse, UR5 ;  /* 0x00000005acb67c20 */ /* 0x040fe20008410000 */
[----:B------:R-:W-:Y:S02]  /*9950*/  F2FP.F16.F32.PACK_AB R172, R172, R74 ;  /* 0x0000004aacac723e */ /* 0x000fe400000000ff */
[----:B------:R-:W-:Y:S01]  /*9960*/  F2FP.F16.F32.PACK_AB R74, R72, R183 ;  /* 0x000000b7484a723e */ /* 0x000fe200000000ff */
[----:B------:R-:W-:-:S08]  /*9970*/  FMUL.FTZ R182, R182, UR22 ;  /* 0x00000016b6b67c20 */ /* 0x000fd00008410000 */
[----:B------:R-:W-:-:S05]  /*9980*/  @P4 HADD2.F32 R176, -RZ, R176.H1_H1 ;  /* 0x300000b0ffb04230 */ /* 0x000fca0000004100 */
[----:B------:R-:W-:-:S04]  /*9990*/  @P4 FMUL.FTZ R252, R182, R176 ;  /* 0x000000b0b6fc4220 */ /* 0x000fc80000410000 */
[----:B------:R-:W-:Y:S01]  /*99a0*/  FADD.FTZ R176, R77, R252 ;  /* 0x000000fc4db07221 */ /* 0x000fe20000010000 */
[----:B------:R-:W-:-:S05]  /*99b0*/  FMUL.FTZ R77, R161, R182 ;  /* 0x000000b6a14d7220 */ /* 0x000fca0000410000 */
[----:B------:R-:W-:-:S04]  /*99c0*/  FSEL R72, R77, RZ, P4 ;  /* 0x000000ff4d487208 */ /* 0x000fc80002000000 */
[----:B------:R-:W-:Y:S01]  /*99d0*/  F2FP.F16.F32.PACK_AB R72, R72, R76 ;  /* 0x0000004c4848723e */ /* 0x000fe200000000ff */
[----:B------:R-:W-:Y:S06]  /*99e0*/  BRA `(.L_x_10933) ;  /* 0x0000000400b47947 */ /* 0x000fec0003800000 */
.L_x_10932:
[----:B------:R-:W-:Y:S01]  /*99f0*/  FFMA.FTZ R181, R197, UR4, R180 ;  /* 0x00000004c5b57c23 */ /* 0x000fe200080100b4 */
[----:B------:R-:W-:Y:S01]  /*9a00*/  LOP3.LUT P4, RZ, R22, 0xff0000, RZ, 0xc0, !PT ;  /* 0x00ff000016ff7812 */ /* 0x000fe2000788c0ff */
[----:B------:R-:W-:Y:S01]  /*9a10*/  HADD2.F32 R182, -RZ, R41.H0_H0 ;  /* 0x20000029ffb67230 */ /* 0x000fe20000004100 */
[----:B------:R-:W-:Y:S01]  /*9a20*/  LOP3.LUT P5, RZ, R23, 0xff, RZ, 0xc0, !PT ;  /* 0x000000ff17ff7812 */ /* 0x000fe200078ac0ff */
[----:B------:R-:W-:Y:S01]  /*9a30*/  FADD.FTZ R181, R241, -R181 ;  /* 0x800000b5f1b57221 */ /* 0x000fe20000010000 */
[----:B------:R-:W-:-:S03]  /*9a40*/  LOP3.LUT P6, RZ, R23, 0xff0000, RZ, 0xc0, !PT ;  /* 0x00ff000017ff7812 */ /* 0x000fc600078cc0ff */
[----:B------:R-:W-:Y:S01]  /*9a50*/  FFMA.FTZ R181, R181, UR13, R182 ;  /* 0x0000000db5b57c23 */ /* 0x000fe200080100b6 */
[----:B------:R-:W-:-:S03]  /*9a60*/  HFMA2 R182, -RZ, RZ, 0, 0 ;  /* 0x00000000ffb67431 */ /* 0x000fc600000001ff */
[----:B------:R-:W-:Y:S02]  /*9a70*/  FMUL.FTZ R181, R181, UR5 ;  /* 0x00000005b5b57c20 */ /* 0x000fe40008410000 */
[----:B-----5:R-:W-:Y:S02]  /*9a80*/  @P4 HADD2.F32 R183, -RZ, R177.H0_H0 ;  /* 0x200000b1ffb74230 */ /* 0x020fe40000004100 */
[----:B------:R-:W-:Y:S02]  /*9a90*/  FMUL.FTZ R181, R181, UR22 ;  /* 0x00000016b5b57c20 */ /* 0x000fe40008410000 */
[----:B------:R-:W-:Y:S02]  /*9aa0*/  @P6 HADD2.F32 R227, -RZ, R179.H0_H0 ;  /* 0x200000b3ffe36230 */ /* 0x000fe40000004100 */
[----:B------:R-:W-:Y:S01]  /*9ab0*/  @P4 FMUL.FTZ R182, R183, R181 ;  /* 0x000000b5b7b64220 */ /* 0x000fe20000410000 */
[----:B------:R-:W-:-:S03]  /*9ac0*/  HADD2.F32 R183, -RZ, R41.H1_H1 ;  /* 0x30000029ffb77230 */ /* 0x000fc60000004100 */
[----:B------:R-:W-:Y:S01]  /*9ad0*/  FADD.FTZ R78, R78, R182 ;  /* 0x000000b64e4e7221 */ /* 0x000fe20000010000 */
[----:B------:R-:W-:Y:S01]  /*9ae0*/  FMUL.FTZ R182, R162, R181 ;  /* 0x000000b5a2b67220 */ /* 0x000fe20000410000 */
[----:B------:R-:W-:-:S04]  /*9af0*/  FFMA.FTZ R181, R196, UR4, R180 ;  /* 0x00000004c4b57c23 */ /* 0x000fc800080100b4 */
[----:B------:R-:W-:Y:S01]  /*9b00*/  FSEL R182, R182, RZ, P4 ;  /* 0x000000ffb6b67208 */ /* 0x000fe20002000000 */
[----:B------:R-:W-:Y:S01]  /*9b10*/  FADD.FTZ R181, R240, -R181 ;  /* 0x800000b5f0b57221 */ /* 0x000fe20000010000 */
[----:B------:R-:W-:-:S03]  /*9b20*/  LOP3.LUT P4, RZ, R22, 0xff000000, RZ, 0xc0, !PT ;  /* 0xff00000016ff7812 */ /* 0x000fc6000788c0ff */
[----:B------:R-:W-:-:S04]  /*9b30*/  FFMA.FTZ R183, R181, UR13, R183 ;  /* 0x0000000db5b77c23 */ /* 0x000fc800080100b7 */
[----:B------:R-:W-:-:S06]  /*9b40*/  FMUL.FTZ R183, R183, UR5 ;  /* 0x00000005b7b77c20 */ /* 0x000fcc0008410000 */
[----:B------:R-:W-:Y:S02]  /*9b50*/  @P4 HADD2.F32 R181, -RZ, R177.H1_H1 ;  /* 0x300000b1ffb54230 */ /* 0x000fe40000004100 */
[----:B------:R-:W-:Y:S01]  /*9b60*/  FMUL.FTZ R177, R183, UR22 ;  /* 0x00000016b7b17c20 */ /* 0x000fe20008410000 */
[----:B------:R-:W-:-:S03]  /*9b70*/  MOV R183, RZ ;  /* 0x000000ff00b77202 */ /* 0x000fc60000000f00 */
[----:B------:R-:W-:Y:S01]  /*9b80*/  @P4 FMUL.FTZ R183, R181, R177 ;  /* 0x000000b1b5b74220 */ /* 0x000fe20000410000 */
[----:B------:R-:W-:-:S03]  /*9b90*/  HADD2.F32 R181, -RZ, R42.H0_H0 ;  /* 0x2000002affb57230 */ /* 0x000fc60000004100 */
[----:B------:R-:W-:Y:S01]  /*9ba0*/  FADD.FTZ R79, R79, R183 ;  /* 0x000000b74f4f7221 */ /* 0x000fe20000010000 */
[----:B------:R-:W-:Y:S01]  /*9bb0*/  FMUL.FTZ R183, R163, R177 ;  /* 0x000000b1a3b77220 */ /* 0x000fe20000410000 */
[----:B------:R-:W-:-:S04]  /*9bc0*/  FFMA.FTZ R177, R195, UR4, R180 ;  /* 0x00000004c3b17c23 */ /* 0x000fc800080100b4 */
[----:B------:R-:W-:Y:S01]  /*9bd0*/  FADD.FTZ R177, R239, -R177 ;  /* 0x800000b1efb17221 */ /* 0x000fe20000010000 */
[----:B------:R-:W-:Y:S02]  /*9be0*/  FSEL R183, R183, RZ, P4 ;  /* 0x000000ffb7b77208 */ /* 0x000fe40002000000 */
[----:B------:R-:W-:Y:S01]  /*9bf0*/  LOP3.LUT P4, RZ, R23, 0xff00, RZ, 0xc0, !PT ;  /* 0x0000ff0017ff7812 */ /* 0x000fe2000788c0ff */
[----:B------:R-:W-:Y:S01]  /*9c00*/  FFMA.FTZ R177, R177, UR13, R181 ;  /* 0x0000000db1b17c23 */ /* 0x000fe200080100b5 */
[----:B------:R-:W-:-:S03]  /*9c10*/  @P5 HADD2.F32 R181, -RZ, R178.H0_H0 ;  /* 0x200000b2ffb55230 */ /* 0x000fc60000004100 */
[----:B------:R-:W-:-:S04]  /*9c20*/  FMUL.FTZ R177, R177, UR5 ;  /* 0x00000005b1b17c20 */ /* 0x000fc80008410000 */
[----:B------:R-:W-:Y:S01]  /*9c30*/  FMUL.FTZ R226, R177, UR22 ;  /* 0x00000016b1e27c20 */ /* 0x000fe20008410000 */
[----:B------:R-:W-:-:S03]  /*9c40*/  HFMA2 R177, -RZ, RZ, 0, 0 ;  /* 0x00000000ffb17431 */ /* 0x000fc600000001ff */
[----:B------:R-:W-:Y:S01]  /*9c50*/  @P5 FMUL.FTZ R177, R181, R226 ;  /* 0x000000e2b5b15220 */ /* 0x000fe20000410000 */
[----:B------:R-:W-:Y:S02]  /*9c60*/  HADD2.F32 R181, -RZ, R42.H1_H1 ;  /* 0x3000002affb57230 */ /* 0x000fe40000004100 */
        /* <DEDUP_REMOVED lines=8> */
[-C--:B------:R-:W-:Y:S01]  /*9cf0*/  @P4 FMUL.FTZ R181, R178, R72.reuse ;  /* 0x00000048b2b54220 */ /* 0x080fe20000410000 */
[----:B------:R-:W-:Y:S02]  /*9d00*/  HADD2.F32 R178, -RZ, R43.H0_H0 ;  /* 0x2000002bffb27230 */ /* 0x000fe40000004100 */
[----:B------:R-:W-:Y:S01]  /*9d10*/  FMUL.FTZ R72, R157, R72 ;  /* 0x000000489d487220 */ /* 0x000fe20000410000 */
        /* <DEDUP_REMOVED lines=29> */
[----:B------:R-:W-:-:S04]  /*9ef0*/  FFMA.FTZ R73, R199, UR4, R180 ;  /* 0x00000004c7497c23 */ /* 0x000fc800080100b4 */
[----:B------:R-:W-:-:S04]  /*9f00*/  FADD.FTZ R73, R243, -R73 ;  /* 0x80000049f3497221 */ /* 0x000fc80000010000 */
[----:B------:R-:W-:Y:S01]  /*9f10*/  FFMA.FTZ R226, R73, UR13, R226 ;  /* 0x0000000d49e27c23 */ /* 0x000fe200080100e2 */
[----:B------:R-:W-:Y:S02]  /*9f20*/  FSEL R73, R72, RZ, P4 ;  /* 0x000000ff48497208 */ /* 0x000fe40002000000 */
[----:B------:R-:W-:Y:S01]  /*9f30*/  LOP3.LUT P4, RZ, R22, 0xff, RZ, 0xc0, !PT ;  /* 0x000000ff16ff7812 */ /* 0x000fe2000788c0ff */
[----:B------:R-:W-:Y:S01]  /*9f40*/  FMUL.FTZ R72, R226, UR5 ;  /* 0x00000005e2487c20 */ /* 0x000fe20008410000 */
[----:B------:R-:W-:Y:S01]  /*9f50*/  HFMA2 R226, -RZ, RZ, 0, 0 ;  /* 0x00000000ffe27431 */ /* 0x000fe200000001ff */
[----:B------:R-:W-:Y:S02]  /*9f60*/  F2FP.F16.F32.PACK_AB R74, R73, R74 ;  /* 0x0000004a494a723e */ /* 0x000fe400000000ff */
[----:B------:R-:W-:Y:S01]  /*9f70*/  FMUL.FTZ R72, R72, UR22 ;  /* 0x0000001648487c20 */ /* 0x000fe20008410000 */
[----:B------:R-:W-:-:S07]  /*9f80*/  F2FP.F16.F32.PACK_AB R73, R183, R182 ;  /* 0x000000b6b749723e */ /* 0x000fce00000000ff */
[----:B------:R-:W-:-:S05]  /*9f90*/  @P4 HADD2.F32 R227, -RZ, R176.H0_H0 ;  /* 0x200000b0ffe34230 */ /* 0x000fca0000004100 */
[-C--:B------:R-:W-:Y:S01]  /*9fa0*/  @P4 FMUL.FTZ R226, R227, R72.reuse ;  /* 0x00000048e3e24220 */ /* 0x080fe20000410000 */
[----:B------:R-:W-:Y:S01]  /*9fb0*/  FMUL.FTZ R72, R160, R72 ;  /* 0x00000048a0487220 */ /* 0x000fe20000410000 */
[----:B------:R-:W-:Y:S02]  /*9fc0*/  HADD2.F32 R227, -RZ, R40.H1_H1 ;  /* 0x30000028ffe37230 */ /* 0x000fe40000004100 */
        /* <DEDUP_REMOVED lines=15> */
.L_x_10933:
        /* <DEDUP_REMOVED lines=13> */
.L_x_10931:
[----:B------:R-:W-:Y:S05]  /*a190*/  BSYNC.RECONVERGENT B1 ;  /* 0x0000000000017941 */ /* 0x000fea0003800200 */
.L_x_10930:
        /* <DEDUP_REMOVED lines=122> */
.L_x_10936:
        /* <DEDUP_REMOVED lines=109> */
.L_x_10937:
        /* <DEDUP_REMOVED lines=13> */
.L_x_10935:
[----:B------:R-:W-:Y:S05]  /*b0e0*/  BSYNC.RECONVERGENT B1 ;  /* 0x0000000000017941 */ /* 0x000fea0003800200 */
.L_x_10934:
        /* <DEDUP_REMOVED lines=122> */
.L_x_10940:
[----:B------:R-:W-:Y:S01]  /*b890*/  FFMA.FTZ R181, R10, UR4, R180 ;  /* 0x000000040ab57c23 */ /* 0x000fe200080100b4 */
[----:B------:R-:W-:Y:S01]  /*b8a0*/  LOP3.LUT P4, RZ, R26, 0xff0000, RZ, 0xc0, !PT ;  /* 0x00ff00001aff7812 */ /* 0x000fe2000788c0ff */
[----:B------:R-:W-:Y:S01]  /*b8b0*/  HADD2.F32 R182, -RZ, R33.H0_H0 ;  /* 0x20000021ffb67230 */ /* 0x000fe20000004100 */
[C---:B------:R-:W-:Y:S01]  /*b8c0*/  LOP3.LUT P5, RZ, R27.reuse, 0xff, RZ, 0xc0, !PT ;  /* 0x000000ff1bff7812 */ /* 0x040fe200078ac0ff */
        /* <DEDUP_REMOVED lines=105> */
.L_x_10941:
        /* <DEDUP_REMOVED lines=13> */
.L_x_10939:
[----:B------:R-:W-:Y:S05]  /*c030*/  BSYNC.RECONVERGENT B1 ;  /* 0x0000000000017941 */ /* 0x000fea0003800200 */
.L_x_10938:
        /* <DEDUP_REMOVED lines=95> */
[----:B------:R-:W-:Y:S02]  /*c630*/  LOP3.LUT P4, RZ, R184, 0xff, RZ, 0xc0, !PT ;  /* 0x000000ffb8ff7812 */ /* 0x000fe4000788c0ff */
[----:B------:R-:W-:Y:S01]  /*c640*/  F2FP.F16.F32.PACK_AB R51, R51, R49 ;  /* 0x000000313333723e */ /* 0x000fe200000000ff */
[----:B------:R-:W-:Y:S01]  /*c650*/  FMUL.FTZ R182, R50, UR5 ;  /* 0x0000000532b67c20 */ /* 0x000fe20008410000 */
[----:B------:R-:W-:-:S03]  /*c660*/  F2FP.F16.F32.PACK_AB R49, R226, R228 ;  /* 0x000000e4e231723e */ /* 0x000fc600000000ff */
[----:B------:R-:W-:Y:S01]  /*c670*/  FMUL.FTZ R227, R182, UR22 ;  /* 0x00000016b6e37c20 */ /* 0x000fe20008410000 */
[----:B------:R-:W-:-:S05]  /*c680*/  HFMA2 R182, -RZ, RZ, 0, 0 ;  /* 0x00000000ffb67431 */ /* 0x000fca00000001ff */
[----:B------:R-:W-:-:S05]  /*c690*/  @P4 HADD2.F32 R252, -RZ, R176.H0_H0 ;  /* 0x200000b0fffc4230 */ /* 0x000fca0000004100 */
[----:B------:R-:W-:Y:S01]  /*c6a0*/  @P4 FMUL.FTZ R182, R227, R252 ;  /* 0x000000fce3b64220 */ /* 0x000fe20000410000 */
[----:B------:R-:W-:Y:S01]  /*c6b0*/  FMUL.FTZ R227, R136, R227 ;  /* 0x000000e388e37220 */ /* 0x000fe20000410000 */
[----:B------:R-:W-:Y:S02]  /*c6c0*/  MOV R252, RZ ;  /* 0x000000ff00fc7202 */ /* 0x000fe40000000f00 */
[----:B------:R-:W-:Y:S01]  /*c6d0*/  FADD.FTZ R182, R52, R182 ;  /* 0x000000b634b67221 */ /* 0x000fe20000010000 */
[----:B------:R-:W-:Y:S01]  /*c6e0*/  FFMA.FTZ R52, R215, UR4, R180 ;  /* 0x00000004d7347c23 */ /* 0x000fe200080100b4 */
[----:B------:R-:W-:-:S03]  /*c6f0*/  HADD2.F32 R180, -RZ, R28.H1_H1 ;  /* 0x3000001cffb47230 */ /* 0x000fc60000004100 */
        /* <DEDUP_REMOVED lines=15> */
.L_x_10942:
[----:B------:R-:W-:Y:S01]  /*c7f0*/  FFMA.FTZ R181, R190, UR4, R180 ;  /* 0x00000004beb57c23 */ /* 0x000fe200080100b4 */
[----:B------:R-:W-:Y:S01]  /*c800*/  LOP3.LUT P4, RZ, R184, 0xff0000, RZ, 0xc0, !PT ;  /* 0x00ff0000b8ff7812 */ /* 0x000fe2000788c0ff */
[----:B------:R-:W-:Y:S02]  /*c810*/  HADD2.F32 R182, -RZ, R29.H0_H0 ;  /* 0x2000001dffb67230 */ /* 0x000fe40000004100 */
[----:B------:R-:W-:-:S04]  /*c820*/  FADD.FTZ R181, R213, -R181 ;  /* 0x800000b5d5b57221 */ /* 0x000fc80000010000 */
[----:B------:R-:W-:Y:S01]  /*c830*/  FFMA.FTZ R181, R181, UR13, R182 ;  /* 0x0000000db5b57c23 */ /* 0x000fe200080100b6 */
[----:B------:R-:W-:-:S03]  /*c840*/  HFMA2 R182, -RZ, RZ, 0, 0 ;  /* 0x00000000ffb67431 */ /* 0x000fc600000001ff */
[----:B------:R-:W-:Y:S02]  /*c850*/  FMUL.FTZ R181, R181, UR5 ;  /* 0x00000005b5b57c20 */ /* 0x000fe40008410000 */
[----:B-----5:R-:W-:Y:S02]  /*c860*/  @P4 HADD2.F32 R183, -RZ, R177.H0_H0 ;  /* 0x200000b1ffb74230 */ /* 0x020fe40000004100 */
[----:B------:R-:W-:-:S04]  /*c870*/  FMUL.FTZ R181, R181, UR22 ;  /* 0x00000016b5b57c20 */ /* 0x000fc80008410000 */
[----:B------:R-:W-:-:S04]  /*c880*/  @P4 FMUL.FTZ R182, R183, R181 ;  /* 0x000000b5b7b64220 */ /* 0x000fc80000410000 */
[----:B------:R-:W-:Y:S01]  /*c890*/  FADD.FTZ R54, R54, R182 ;  /* 0x000000b636367221 */ /* 0x000fe20000010000 */
[----:B------:R-:W-:Y:S01]  /*c8a0*/  FMUL.FTZ R182, R138, R181 ;  /* 0x000000b58ab67220 */ /* 0x000fe20000410000 */
[----:B------:R-:W-:-:S04]  /*c8b0*/  FFMA.FTZ R181, R189, UR4, R180 ;  /* 0x00000004bdb57c23 */ /* 0x000fc800080100b4 */
[----:B------:R-:W-:Y:S01]  /*c8c0*/  FSEL R226, R182, RZ, P4 ;  /* 0x000000ffb6e27208 */ /* 0x000fe20002000000 */
[----:B------:R-:W-:Y:S01]  /*c8d0*/  HADD2.F32 R182, -RZ, R29.H1_H1 ;  /* 0x3000001dffb67230 */ /* 0x000fe20000004100 */
[----:B------:R-:W-:Y:S01]  /*c8e0*/  LOP3.LUT P4, RZ, R184, 0xff000000, RZ, 0xc0, !PT ;  /* 0xff000000b8ff7812 */ /* 0x000fe2000788c0ff */
[----:B------:R-:W-:-:S04]  /*c8f0*/  FADD.FTZ R181, R212, -R181 ;  /* 0x800000b5d4b57221 */ /* 0x000fc80000010000 */
[----:B------:R-:W-:-:S04]  /*c900*/  FFMA.FTZ R182, R181, UR13, R182 ;  /* 0x0000000db5b67c23 */ /* 0x000fc800080100b6 */
[----:B------:R-:W-:-:S04]  /*c910*/  FMUL.FTZ R182, R182, UR5 ;  /* 0x00000005b6b67c20 */ /* 0x000fc80008410000 */
[----:B------:R-:W-:Y:S02]  /*c920*/  @P4 HADD2.F32 R181, -RZ, R177.H1_H1 ;  /* 0x300000b1ffb54230 */ /* 0x000fe40000004100 */
[----:B------:R-:W-:Y:S01]  /*c930*/  FMUL.FTZ R177, R182, UR22 ;  /* 0x00000016b6b17c20 */ /* 0x000fe20008410000 */
[----:B------:R-:W-:-:S03]  /*c940*/  MOV R182, RZ ;  /* 0x000000ff00b67202 */ /* 0x000fc60000000f00 */
[-C--:B------:R-:W-:Y:S01]  /*c950*/  FMUL.FTZ R183, R139, R177.reuse ;  /* 0x000000b18bb77220 */ /* 0x080fe20000410000 */
[----:B------:R-:W-:Y:S01]  /*c960*/  @P4 FMUL.FTZ R182, R181, R177 ;  /* 0x000000b1b5b64220 */ /* 0x000fe20000410000 */
[----:B------:R-:W-:Y:S01]  /*c970*/  FFMA.FTZ R177, R188, UR4, R180 ;  /* 0x00000004bcb17c23 */ /* 0x000fe200080100b4 */
[----:B------:R-:W-:Y:S02]  /*c980*/  HADD2.F32 R181, -RZ, R30.H0_H0 ;  /* 0x2000001effb57230 */ /* 0x000fe40000004100 */
[----:B------:R-:W-:Y:S01]  /*c990*/  FSEL R183, R183, RZ, P4 ;  /* 0x000000ffb7b77208 */ /* 0x000fe20002000000 */
[----:B------:R-:W-:Y:S01]  /*c9a0*/  FADD.FTZ R177, R211, -R177 ;  /* 0x800000b1d3b17221 */ /* 0x000fe20000010000 */
[----:B------:R-:W-:Y:S01]  /*c9b0*/  LOP3.LUT P4, RZ, R185, 0xff, RZ, 0xc0, !PT ;  /* 0x000000ffb9ff7812 */ /* 0x000fe2000788c0ff */
[----:B------:R-:W-:Y:S02]  /*c9c0*/  FADD.FTZ R55, R55, R182 ;  /* 0x000000b637377221 */ /* 0x000fe40000010000 */
[----:B------:R-:W-:-:S04]  /*c9d0*/  FFMA.FTZ R177, R177, UR13, R181 ;  /* 0x0000000db1b17c23 */ /* 0x000fc800080100b5 */
[----:B------:R-:W-:-:S04]  /*c9e0*/  FMUL.FTZ R177, R177, UR5 ;  /* 0x00000005b1b17c20 */ /* 0x000fc80008410000 */
[----:B------:R-:W-:Y:S01]  /*c9f0*/  FMUL.FTZ R181, R177, UR22 ;  /* 0x00000016b1b57c20 */ /* 0x000fe20008410000 */
[----:B------:R-:W-:Y:S02]  /*ca00*/  HFMA2 R177, -RZ, RZ, 0, 0 ;  /* 0x00000000ffb17431 */ /* 0x000fe400000001ff */
[----:B------:R-:W-:-:S05]  /*ca10*/  @P4 HADD2.F32 R182, -RZ, R178.H0_H0 ;  /* 0x200000b2ffb64230 */ /* 0x000fca0000004100 */
[-C--:B------:R-:W-:Y:S01]  /*ca20*/  @P4 FMUL.FTZ R177, R182, R181.reuse ;  /* 0x000000b5b6b14220 */ /* 0x080fe20000410000 */
[----:B------:R-:W-:Y:S02]  /*ca30*/  HADD2.F32 R182, -RZ, R30.H1_H1 ;  /* 0x3000001effb67230 */ /* 0x000fe40000004100 */
[----:B------:R-:W-:Y:S01]  /*ca40*/  FMUL.FTZ R181, R132, R181 ;  /* 0x000000b584b57220 */ /* 0x000fe20000410000 */
[----:B------:R-:W-:Y:S01]  /*ca50*/  FADD.FTZ R177, R48, R177 ;  /* 0x000000b130b17221 */ /* 0x000fe20000010000 */
[----:B------:R-:W-:-:S04]  /*ca60*/  FFMA.FTZ R48, R4, UR4, R180 ;  /* 0x0000000404307c23 */ /* 0x000fc800080100b4 */
[----:B------:R-:W-:-:S04]  /*ca70*/  FADD.FTZ R48, R210, -R48 ;  /* 0x80000030d2307221 */ /* 0x000fc80000010000 */
[----:B------:R-:W-:Y:S01]  /*ca80*/  FFMA.FTZ R182, R48, UR13, R182 ;  /* 0x0000000d30b67c23 */ /* 0x000fe200080100b6 */
[----:B------:R-:W-:Y:S02]  /*ca90*/  FSEL R48, R181, RZ, P4 ;  /* 0x000000ffb5307208 */ /* 0x000fe40002000000 */
[----:B------:R-:W-:Y:S01]  /*caa0*/  LOP3.LUT P4, RZ, R185, 0xff00, RZ, 0xc0, !PT ;  /* 0x0000ff00b9ff7812 */ /* 0x000fe2000788c0ff */
[----:B------:R-:W-:-:S12]  /*cab0*/  FMUL.FTZ R182, R182, UR5 ;  /* 0x00000005b6b67c20 */ /* 0x000fd80008410000 */
[----:B------:R-:W-:Y:S02]  /*cac0*/  @P4 HADD2.F32 R181, -RZ, R178.H1_H1 ;  /* 0x300000b2ffb54230 */ /* 0x000fe40000004100 */
[----:B------:R-:W-:Y:S01]  /*cad0*/  FMUL.FTZ R178, R182, UR22 ;  /* 0x00000016b6b27c20 */ /* 0x000fe20008410000 */
[----:B------:R-:W-:-:S03]  /*cae0*/  MOV R182, RZ ;  /* 0x000000ff00b67202 */ /* 0x000fc60000000f00 */
[-C--:B------:R-:W-:Y:S01]  /*caf0*/  @P4 FMUL.FTZ R182, R181, R178.reuse ;  /* 0x000000b2b5b64220 */ /* 0x080fe20000410000 */
[----:B------:R-:W-:-:S03]  /*cb00*/  FMUL.FTZ R178, R133, R178 ;  /* 0x000000b285b27220 */ /* 0x000fc60000410000 */
[----:B------:R-:W-:Y:S01]  /*cb10*/  FADD.FTZ R181, R49, R182 ;  /* 0x000000b631b57221 */ /* 0x000fe20000010000 */
[----:B------:R-:W-:Y:S01]  /*cb20*/  FFMA.FTZ R49, R3, UR4, R180 ;  /* 0x0000000403317c23 */ /* 0x000fe200080100b4 */
[----:B------:R-:W-:-:S03]  /*cb30*/  HADD2.F32 R182, -RZ, R31.H0_H0 ;  /* 0x2000001fffb67230 */ /* 0x000fc60000004100 */
[----:B------:R-:W-:-:S04]  /*cb40*/  FADD.FTZ R49, R209, -R49 ;  /* 0x80000031d1317221 */ /* 0x000fc80000010000 */
[----:B------:R-:W-:Y:S01]  /*cb50*/  FFMA.FTZ R182, R49, UR13, R182 ;  /* 0x0000000d31b67c23 */ /* 0x000fe200080100b6 */
[----:B------:R-:W-:Y:S02]  /*cb60*/  FSEL R49, R178, RZ, P4 ;  /* 0x000000ffb2317208 */ /* 0x000fe40002000000 */
[----:B------:R-:W-:Y:S01]  /*cb70*/  LOP3.LUT P4, RZ, R185, 0xff0000, RZ, 0xc0, !PT ;  /* 0x00ff0000b9ff7812 */ /* 0x000fe2000788c0ff */
[----:B------:R-:W-:-:S04]  /*cb80*/  FMUL.FTZ R178, R182, UR5 ;  /* 0x00000005b6b27c20 */ /* 0x000fc80008410000 */
[----:B------:R-:W-:Y:S01]  /*cb90*/  FMUL.FTZ R182, R178, UR22 ;  /* 0x00000016b2b67c20 */ /* 0x000fe20008410000 */
[----:B------:R-:W-:-:S07]  /*cba0*/  HFMA2 R178, -RZ, RZ, 0, 0 ;  /* 0x00000000ffb27431 */ /* 0x000fce00000001ff */
        /* <DEDUP_REMOVED lines=14> */
[----:B------:R-:W-:-:S05]  /*cc90*/  @P4 HADD2.F32 R179, -RZ, R179.H1_H1 ;  /* 0x300000b3ffb34230 */ /* 0x000fca0000004100 */
        /* <DEDUP_REMOVED lines=9> */
[----:B------:R-:W-:Y:S01]  /*cd30*/  FMUL.FTZ R182, R227, UR5 ;  /* 0x00000005e3b67c20 */ /* 0x000fe20008410000 */
[----:B------:R-:W-:Y:S02]  /*cd40*/  F2FP.F16.F32.PACK_AB R51, R51, R50 ;  /* 0x000000323333723e */ /* 0x000fe400000000ff */
[----:B------:R-:W-:Y:S01]  /*cd50*/  F2FP.F16.F32.PACK_AB R50, R49, R48 ;  /* 0x000000303132723e */ /* 0x000fe200000000ff */
[----:B------:R-:W-:Y:S01]  /*cd60*/  FMUL.FTZ R227, R182, UR22 ;  /* 0x00000016b6e37c20 */ /* 0x000fe20008410000 */
[----:B------:R-:W-:Y:S01]  /*cd70*/  HFMA2 R182, -RZ, RZ, 0, 0 ;  /* 0x00000000ffb67431 */ /* 0x000fe200000001ff */
[----:B------:R-:W-:-:S06]  /*cd80*/  F2FP.F16.F32.PACK_AB R49, R183, R226 ;  /* 0x000000e2b731723e */ /* 0x000fcc00000000ff */
[----:B------:R-:W-:-:S05]  /*cd90*/  @P4 HADD2.F32 R228, -RZ, R176.H0_H0 ;  /* 0x200000b0ffe44230 */ /* 0x000fca0000004100 */
[----:B------:R-:W-:-:S04]  /*cda0*/  @P4 FMUL.FTZ R182, R228, R227 ;  /* 0x000000e3e4b64220 */ /* 0x000fc80000410000 */
[----:B------:R-:W-:Y:S01]  /*cdb0*/  FADD.FTZ R182, R52, R182 ;  /* 0x000000b634b67221 */ /* 0x000fe20000010000 */
[----:B------:R-:W-:Y:S01]  /*cdc0*/  FFMA.FTZ R52, R215, UR4, R180 ;  /* 0x00000004d7347c23 */ /* 0x000fe200080100b4 */
[----:B------:R-:W-:Y:S01]  /*cdd0*/  FMUL.FTZ R180, R136, R227 ;  /* 0x000000e388b47220 */ /* 0x000fe20000410000 */
[----:B------:R-:W-:Y:S02]  /*cde0*/  HADD2.F32 R227, -RZ, R28.H1_H1 ;  /* 0x3000001cffe37230 */ /* 0x000fe40000004100 */
[----:B------:R-:W-:-:S04]  /*cdf0*/  FADD.FTZ R52, R214, -R52 ;  /* 0x80000034d6347221 */ /* 0x000fc80000010000 */
[----:B------:R-:W-:Y:S01]  /*ce00*/  FFMA.FTZ R227, R52, UR13, R227 ;  /* 0x0000000d34e37c23 */ /* 0x000fe200080100e3 */
[----:B------:R-:W-:Y:S02]  /*ce10*/  FSEL R52, R180, RZ, P4 ;  /* 0x000000ffb4347208 */ /* 0x000fe40002000000 */
[----:B------:R-:W-:Y:S01]  /*ce20*/  LOP3.LUT P4, RZ, R184, 0xff00, RZ, 0xc0, !PT ;  /* 0x0000ff00b8ff7812 */ /* 0x000fe2000788c0ff */
[----:B------:R-:W-:Y:S01]  /*ce30*/  FMUL.FTZ R180, R227, UR5 ;  /* 0x00000005e3b47c20 */ /* 0x000fe20008410000 */
[----:B------:R-:W-:-:S03]  /*ce40*/  MOV R227, RZ ;  /* 0x000000ff00e37202 */ /* 0x000fc60000000f00 */
[----:B------:R-:W-:-:S08]  /*ce50*/  FMUL.FTZ R180, R180, UR22 ;  /* 0x00000016b4b47c20 */ /* 0x000fd00008410000 */
[----:B------:R-:W-:-:S05]  /*ce60*/  @P4 HADD2.F32 R176, -RZ, R176.H1_H1 ;  /* 0x300000b0ffb04230 */ /* 0x000fca0000004100 */
[----:B------:R-:W-:-:S04]  /*ce70*/  @P4 FMUL.FTZ R227, R176, R180 ;  /* 0x000000b4b0e34220 */ /* 0x000fc80000410000 */
[----:B------:R-:W-:Y:S01]  /*ce80*/  FADD.FTZ R176, R53, R227 ;  /* 0x000000e335b07221 */ /* 0x000fe20000010000 */
[----:B------:R-:W-:-:S05]  /*ce90*/  FMUL.FTZ R53, R137, R180 ;  /* 0x000000b489357220 */ /* 0x000fca0000410000 */
[----:B------:R-:W-:-:S04]  /*cea0*/  FSEL R48, R53, RZ, P4 ;  /* 0x000000ff35307208 */ /* 0x000fc80002000000 */
[----:B------:R-:W-:-:S07]  /*ceb0*/  F2FP.F16.F32.PACK_AB R48, R48, R52 ;  /* 0x000000343030723e */ /* 0x000fce00000000ff */
.L_x_10943:
        /* <DEDUP_REMOVED lines=12> */
.L_x_10923:
[----:B------:R-:W-:Y:S05]  /*cf80*/  BSYNC.RECONVERGENT B0 ;  /* 0x0000000000007941 */ /* 0x000fea0003800200 */
.L_x_10905:
[----:B------:R-:W-:Y:S02]  /*cf90*/  UIADD3 UR7, UPT, UPT, UR7, UR24, URZ ;  /* 0x0000001807077290 */ /* 0x000fe4000fffe0ff */
[----:B------:R-:W-:Y:S02]  /*cfa0*/  UPLOP3.LUT UP2, UPT, UPT, UPT, UP2, 0x40, 0x4 ;  /* 0x000000000004789c */ /* 0x000fe40003f4e820 */
[----:B------:R-:W-:-:S09]  /*cfb0*/  UISETP.GE.AND UP1, UPT, UR7, UR25, UPT ;  /* 0x000000190700728c */ /* 0x000fd2000bf26270 */
[----:B------:R-:W-:Y:S05]  /*cfc0*/  BRA.U !UP1, `(.L_x_10944) ;  /* 0xffffff41095c7547 */ /* 0x000fea000b83ffff */
.L_x_10892:
        /* <DEDUP_REMOVED lines=30> */
.L_x_10946:
[----:B------:R-:W-:Y:S05]  /*d1b0*/  BSYNC.RECONVERGENT B0 ;  /* 0x0000000000007941 */ /* 0x000fea0003800200 */
.L_x_10945:
        /* <DEDUP_REMOVED lines=23> */
.L_x_10948:
[----:B------:R-:W-:Y:S05]  /*d330*/  BSYNC.RECONVERGENT B0 ;  /* 0x0000000000007941 */ /* 0x000fea0003800200 */
.L_x_10947:
        /* <DEDUP_REMOVED lines=23> */
.L_x_10950:
[----:B------:R-:W-:Y:S05]  /*d4b0*/  BSYNC.RECONVERGENT B0 ;  /* 0x0000000000007941 */ /* 0x000fea0003800200 */
.L_x_10949:
        /* <DEDUP_REMOVED lines=23> */
.L_x_10952:
[----:B------:R-:W-:Y:S05]  /*d630*/  BSYNC.RECONVERGENT B0 ;  /* 0x0000000000007941 */ /* 0x000fea0003800200 */
.L_x_10951:
        /* <DEDUP_REMOVED lines=20> */
.L_x_10953:
        /* <DEDUP_REMOVED lines=16> */
.L_x_19388:


//--------------------- .text._ZN10layer_norm13ln_bwd_kernelINS_13Kernel_traitsIf6__halfS2_S2_fjLj5120ELj1ELj1ELj4ELj16ENS_18Kernel_traits_baseILj5120EfS2_S2_S2_fjLj128EEEEELb1ELb1ELb0ELb1EEEvNS_9BwdParamsE --------------------------
	.section	.text._ZN10layer_norm13ln_bwd_kernelINS_13Kernel_traitsIf6__halfS2_S2_fjLj5120ELj1ELj1ELj4ELj16ENS_18Kernel_traits_baseILj5120EfS2_S2_S2_fjLj128EEEEELb1ELb1ELb0ELb1EEEvNS_9BwdParamsE,"ax",@progbits
	.align	128
        .global         _ZN10layer_norm13ln_bwd_kernelINS_13Kernel_traitsIf6__halfS2_S2_fjLj5120ELj1ELj1ELj4ELj16ENS_18Kernel_traits_baseILj5120EfS2_S2_S2_fjLj128EEEEELb1ELb1ELb0ELb1EEEvNS_9BwdParamsE
        .type           _ZN10layer_norm13ln_bwd_kernelINS_13Kernel_traitsIf6__halfS2_S2_fjLj5120ELj1ELj1ELj4ELj16ENS_18Kernel_traits_baseILj5120EfS2_S2_S2_fjLj128EEEEELb1ELb1ELb0ELb1EEEvNS_9BwdParamsE,@function
        .size           _ZN10layer_norm13ln_bwd_kernelINS_13Kernel_traitsIf6__halfS2_S2_fjLj5120ELj1ELj1ELj4ELj16ENS_18Kernel_traits_baseILj5120EfS2_S2_S2_fjLj128EEEEELb1ELb1ELb0ELb1EEEvNS_9BwdParamsE,(.L_x_19389 - _ZN10layer_norm13ln_bwd_kernelINS_13Kernel_traitsIf6__halfS2_S2_fjLj5120ELj1ELj1ELj4ELj16ENS_18Kernel_traits_baseILj5120EfS2_S2_S2_fjLj128EEEEELb1ELb1ELb0ELb1EEEvNS_9BwdParamsE)
        .other          _ZN10layer_norm13ln_bwd_kernelINS_13Kernel_traitsIf6__halfS2_S2_fjLj5120ELj1ELj1ELj4ELj16ENS_18Kernel_traits_baseILj5120EfS2_S2_S2_fjLj128EEEEELb1ELb1ELb0ELb1EEEvNS_9BwdParamsE,@"STO_CUDA_ENTRY STV_DEFAULT"
_ZN10layer_norm13ln_bwd_kernelINS_13Kernel_traitsIf6__halfS2_S2_fjLj5120ELj1ELj1ELj4ELj16ENS_18Kernel_traits_baseILj5120EfS2_S2_S2_fjLj128EEEEELb1ELb1ELb0ELb1EEEvNS_9BwdParamsE:
.text._ZN10layer_norm13ln_bwd_kernelINS_13Kernel_traitsIf6__halfS2_S2_fjLj5120ELj1ELj1ELj4ELj16ENS_18Kernel_traits_baseILj5120EfS2_S2_S2_fjLj128EEEEELb1ELb1ELb0ELb1EEEvNS_9BwdParamsE:
        /* <DEDUP_REMOVED lines=73> */
[----:B------:R-:W-:-:S02]  /*0490*/  HFMA2 R252, -RZ, RZ, 0, 0 ;  /* 0x00000000fffc7431 */ /* 0x000fc400000001ff */
[----:B------:R-:W-:Y:S01]  /*04a0*/  HFMA2 R229, -RZ, RZ, 0, 0 ;  /* 0x00000000ffe57431 */ /* 0x000fe200000001ff */
        /* <DEDUP_REMOVED lines=11> */
[----:B------:R-:W-:Y:S02]  /*0560*/  MOV R230, RZ ;  /* 0x000000ff00e67202 */ /* 0x000fe40000000f00 */
[----:B------:R-:W-:-:S02]  /*0570*/  CS2R R222, SRZ ;  /* 0x0000000000de7805 */ /* 0x000fc4000001ff00 */
[----:B------:R-:W-:Y:S01]  /*0580*/  MOV R227, RZ ;  /* 0x000000ff00e37202 */ /* 0x000fe20000000f00 */
[----:B0-----:R3:W5:Y:S01]  /*0590*/  LDG.E.128 R112, desc[UR14][R2.64] ;  /* 0x0000000e02707981 */ /* 0x001762000c1e1d00 */
[----:B------:R-:W-:Y:S01]  /*05a0*/  CS2R R220, SRZ ;  /* 0x0000000000dc7805 */ /* 0x000fe2000001ff00 */
[----:B------:R-:W0:Y:S01]  /*05b0*/  LDCU UR7, c[0x0][0x408] ;  /* 0x00008100ff0777ac */ /* 0x000e220008000800 */
[----:B--2---:R-:W-:Y:S01]  /*05c0*/  IMAD.WIDE.U32 R4, R0, 0x20, R4 ;  /* 0x0000002000047825 */ /* 0x004fe200078e0004 */
[----:B------:R3:W5:Y:S01]  /*05d0*/  LDG.E.128 R108, desc[UR14][R2.64+0x10] ;  /* 0x0000100e026c7981 */ /* 0x000762000c1e1d00 */
[----:B------:R-:W1:Y:S03]  /*05e0*/  LDCU UR17, c[0x0][0x388] ;  /* 0x00007100ff1177ac */ /* 0x000e660008000800 */
        /* <DEDUP_REMOVED lines=115> */
.L_x_10977:
[----:B0-----:R-:W0:Y:S01]  /*0d20*/  S2R R146, SR_TID.X ;  /* 0x0000000000927919 */ /* 0x001e220000002100 */
[----:B------:R-:W-:Y:S01]  /*0d30*/  UIMAD UR4, UR6, UR17, URZ ;  /* 0x00000011060472a4 */ /* 0x000fe2000f8e02ff */
[----:B-1----:R-:W1:Y:S01]  /*0d40*/  LDC.64 R4, c[0x0][0x428] ;  /* 0x00010a00ff047b82 */ /* 0x002e620000000a00 */
[----:B------:R-:W-:Y:S01]  /*0d50*/  UIMAD.WIDE UR12, UR6, 0x4, UR8 ;  /* 0x00000004060c78a5 */ /* 0x000fe2000f8e0208 */
[----:B-----5:R2:W-:Y:S01]  /*0d60*/  STL [R1+0x144], R36 ;  /* 0x0001442401007387 */ /* 0x0205e20000100800 */
[----:B------:R-:W-:Y:S01]  /*0d70*/  USHF.R.S32.HI UR5, URZ, 0x1f, UR4 ;  /* 0x0000001fff057899 */ /* 0x000fe20008011404 */
[----:B------:R-:W-:Y:S02]  /*0d80*/  ISETP.NE.AND P3, PT, R0, RZ, PT ;  /* 0x000000ff0000720c */ /* 0x000fe40003f65270 */
[----:B------:R-:W3:Y:S01]  /*0d90*/  LDL.LU R205, [R1+0xc] ;  /* 0x00000c0001cd7983 */ /* 0x000ee20000300800 */
[----:B------:R-:W-:Y:S01]  /*0da0*/  ULEA.HI UR5, UR5, UR4, URZ, 0x3 ;  /* 0x0000000405057291 */ /* 0x000fe2000f8f18ff */
[----:B------:R-:W-:Y:S01]  /*0db0*/  MOV R2, UR12 ;  /* 0x0000000c00027c02 */ /* 0x000fe20008000f00 */
[----:B------:R-:W4:Y:S01]  /*0dc0*/  LDC.64 R32, c[0x0][0x3a8] ;  /* 0x0000ea00ff207b82 */ /* 0x000f220000000a00 */
[----:B------:R-:W-:Y:S01]  /*0dd0*/  MOV R3, UR13 ;  /* 0x0000000d00037c02 */ /* 0x000fe20008000f00 */
[----:B------:R-:W4:Y:S02]  /*0de0*/  LDL.LU R200, [R1+0x10] ;  /* 0x0000100001c87983 */ /* 0x000f240000300800 */
[----:B------:R-:W-:Y:S01]  /*0df0*/  MOV R197, UR5 ;  /* 0x0000000500c57c02 */ /* 0x000fe20008000f00 */
[----:B------:R-:W-:Y:S01]  /*0e00*/  UIMAD.WIDE UR4, UR6, 0x4, UR10 ;  /* 0x00000004060478a5 */ /* 0x000fe2000f8e020a */
[----:B------:R2:W4:Y:S04]  /*0e10*/  LDG.E R140, desc[UR14][R2.64] ;  /* 0x0000000e028c7981 */ /* 0x000528000c1e1900 */
[----:B------:R-:W4:Y:S04]  /*0e20*/  LDL.LU R196, [R1+0x14] ;  /* 0x0000140001c47983 */ /* 0x000f280000300800 */
[----:B------:R-:W4:Y:S01]  /*0e30*/  LDL.LU R194, [R1+0x18] ;  /* 0x0000180001c27983 */ /* 0x000f220000300800 */
[----:B--2---:R-:W-:-:S02]  /*0e40*/  MOV R2, UR4 ;  /* 0x0000000400027c02 */ /* 0x004fc40008000f00 */
[----:B------:R-:W-:Y:S01]  /*0e50*/  MOV R3, UR5 ;  /* 0x0000000500037c02 */ /* 0x000fe20008000f00 */
[----:B------:R-:W2:Y:S01]  /*0e60*/  LDL.LU R192, [R1+0x1c] ;  /* 0x00001c0001c07983 */ /* 0x000ea20000300800 */
[----:B0-----:R-:W-:-:S03]  /*0e70*/  LEA.HI.SX32 R197, R197, R146, 0x1d ;  /* 0x00000092c5c57211 */ /* 0x001fc600078feaff */
[----:B------:R0:W3:Y:S01]  /*0e80*/  LDG.E R141, desc[UR14][R2.64] ;  /* 0x0000000e028d7981 */ /* 0x0000e2000c1e1900 */
[C---:B------:R-:W-:Y:S02]  /*0e90*/  IADD3 R180, PT, PT, R197.reuse, 0x80, RZ ;  /* 0x00000080c5b47810 */ /* 0x040fe40007ffe0ff */
[C---:B------:R-:W-:Y:S01]  /*0ea0*/  IADD3 R148, PT, PT, R197.reuse, 0x100, RZ ;  /* 0x00000100c5947810 */ /* 0x040fe20007ffe0ff */
[C-C-:B-1----:R-:W-:Y:S01]  /*0eb0*/  IMAD.WIDE.U32 R16, R197.reuse, 0x10, R4.reuse ;  /* 0x00000010c5107825 */ /* 0x142fe200078e0004 */
[----:B------:R-:W2:Y:S01]  /*0ec0*/  LDL.LU R190, [R1+0x20] ;  /* 0x0000200001be7983 */ /* 0x000ea20000300800 */
[C---:B0-----:R-:W-:Y:S02]  /*0ed0*/  IADD3 R2, PT, PT, R197.reuse, 0x180, RZ ;  /* 0x00000180c5027810 */ /* 0x041fe40007ffe0ff */
[----:B------:R-:W-:Y:S01]  /*0ee0*/  IADD3 R3, PT, PT, R197, 0x200, RZ ;  /* 0x00000200c5037810 */ /* 0x000fe20007ffe0ff */
[--C-:B------:R-:W-:Y:S01]  /*0ef0*/  IMAD.WIDE.U32 R24, R180, 0x10, R4.reuse ;  /* 0x00000010b4187825 */ /* 0x100fe200078e0004 */
[----:B------:R-:W4:Y:S03]  /*0f00*/  LDG.E.128 R16, desc[UR14][R16.64] ;  /* 0x0000000e10107981 */ /* 0x000f26000c1e1d00 */
[--C-:B------:R-:W-:Y:S01]  /*0f10*/  IMAD.WIDE.U32 R152, R148, 0x10, R4.reuse ;  /* 0x0000001094987825 */ /* 0x100fe200078e0004 */
[----:B------:R-:W2:Y:S03]  /*0f20*/  LDL.LU R36, [R1+0x4] ;  /* 0x0000040001247983 */ /* 0x000ea60000300800 */
[--C-:B------:R-:W-:Y:S01]  /*0f30*/  IMAD.WIDE.U32 R8, R2, 0x10, R4.reuse ;  /* 0x0000001002087825 */ /* 0x100fe200078e0004 */
[----:B------:R-:W0:Y:S03]  /*0f40*/  S2R R144, SR_CgaCtaId ;  /* 0x0000000000907919 */ /* 0x000e260000008800 */
[----:B------:R-:W-:Y:S01]  /*0f50*/  IMAD.WIDE.U32 R4, R3, 0x10, R4 ;  /* 0x0000001003047825 */ /* 0x000fe200078e0004 */
[----:B------:R-:W2:Y:S04]  /*0f60*/  LDG.E.128 R152, desc[UR14][R152.64] ;  /* 0x0000000e98987981 */ /* 0x000ea8000c1e1d00 */
[----:B------:R-:W2:Y:S04]  /*0f70*/  LDG.E.128 R8, desc[UR14][R8.64] ;  /* 0x0000000e08087981 */ /* 0x000ea8000c1e1d00 */
[----:B------:R-:W2:Y:S01]  /*0f80*/  LDG.E.128 R4, desc[UR14][R4.64] ;  /* 0x0000000e04047981 */ /* 0x000ea2000c1e1d00 */
[----:B------:R-:W-:-:S02]  /*0f90*/  LOP3.LUT P1, RZ, R146, 0x1f, RZ, 0xc0, !PT ;  /* 0x0000001f92ff7812 */ /* 0x000fc4000782c0ff */
[----:B------:R-:W-:Y:S01]  /*0fa0*/  MOV R142, 0x400 ;  /* 0x00000400008e7802 */ /* 0x000fe20000000f00 */
[----:B------:R-:W2:Y:S03]  /*0fb0*/  LDG.E.128 R24, desc[UR14][R24.64] ;  /* 0x0000000e18187981 */ /* 0x000ea6000c1e1d00 */
[----:B0-----:R-:W-:-:S07]  /*0fc0*/  LEA R144, R144, R142, 0x18 ;  /* 0x0000008e90907211 */ /* 0x001fce00078ec0ff */
[----:B------:R-:W-:Y:S02]  /*0fd0*/  @!P1 SHF.R.U32.HI R142, RZ, 0x2, R146 ;  /* 0x00000002ff8e9819 */ /* 0x000fe40000011692 */
[----:B---3--:R-:W-:Y:S01]  /*0fe0*/  R2UR UR12, R141 ;  /* 0x000000008d0c72ca */ /* 0x008fe200000e0000 */
[--C-:B----4-:R-:W-:Y:S02]  /*0ff0*/  HADD2.F32 R204, -RZ, R17.reuse.H0_H0 ;  /* 0x20000011ffcc7230 */ /* 0x110fe40000004100 */
[----:B------:R-:W-:Y:S02]  /*1000*/  HADD2.F32 R203, -RZ, R17.H1_H1 ;  /* 0x30000011ffcb7230 */ /* 0x000fe40000004100 */
[--C-:B------:R-:W-:Y:S02]  /*1010*/  HADD2.F32 R201, -RZ, R18.reuse.H0_H0 ;  /* 0x20000012ffc97230 */ /* 0x100fe40000004100 */
[----:B------:R-:W-:Y:S01]  /*1020*/  FADD.FTZ R205, R204, R205 ;  /* 0x000000cdcccd7221 */ /* 0x000fe20000010000 */
[----:B------:R-:W-:-:S02]  /*1030*/  HADD2.F32 R202, -RZ, R18.H1_H1 ;  /* 0x30000012ffca7230 */ /* 0x000fc40000004100 */
[----:B------:R-:W-:Y:S01]  /*1040*/  FADD.FTZ R200, R203, R200 ;  /* 0x000000c8cbc87221 */ /* 0x000fe20000010000 */
[--C-:B------:R-:W-:Y:S02]  /*1050*/  HADD2.F32 R199, -RZ, R19.reuse.H0_H0 ;  /* 0x20000013ffc77230 */ /* 0x100fe40000004100 */
[----:B------:R-:W-:Y:S01]  /*1060*/  FADD.FTZ R196, R201, R196 ;  /* 0x000000c4c9c47221 */ /* 0x000fe20000010000 */
[----:B------:R-:W-:Y:S02]  /*1070*/  HADD2.F32 R198, -RZ, R19.H1_H1 ;  /* 0x30000013ffc67230 */ /* 0x000fe40000004100 */
[----:B------:R-:W-:Y:S01]  /*1080*/  FADD.FTZ R194, R202, R194 ;  /* 0x000000c2cac27221 */ /* 0x000fe20000010000 */
[--C-:B--2---:R-:W-:Y:S02]  /*1090*/  HADD2.F32 R224, -RZ, R5.reuse.H0_H0 ;  /* 0x20000005ffe07230 */ /* 0x104fe40000004100 */
[----:B------:R-:W-:Y:S02]  /*10a0*/  HADD2.F32 R146, -RZ, R5.H1_H1 ;  /* 0x30000005ff927230 */ /* 0x000fe40000004100 */
[----:B------:R-:W2:Y:S01]  /*10b0*/  LDL.LU R5, [R1+0x8] ;  /* 0x0000080001057983 */ /* 0x000ea20000300800 */
[----:B------:R-:W-:Y:S01]  /*10c0*/  FADD.FTZ R192, R199, R192 ;  /* 0x000000c0c7c07221 */ /* 0x000fe20000010000 */
[----:B------:R-:W-:-:S02]  /*10d0*/  HADD2.F32 R151, -RZ, R4.H0_H0 ;  /* 0x20000004ff977230 */ /* 0x000fc40000004100 */
[----:B------:R-:W-:Y:S01]  /*10e0*/  STL [R1+0xc], R205 ;  /* 0x00000ccd01007387 */ /* 0x000fe20000100800 */
[----:B------:R-:W-:Y:S02]  /*10f0*/  HADD2.F32 R168, -RZ, R4.H1_H1 ;  /* 0x30000004ffa87230 */ /* 0x000fe40000004100 */
[----:B------:R-:W-:Y:S01]  /*1100*/  FADD.FTZ R190, R198, R190 ;  /* 0x000000bec6be7221 */ /* 0x000fe20000010000 */
[----:B------:R-:W-:Y:S01]  /*1110*/  STL [R1+0x10], R200 ;  /* 0x000010c801007387 */ /* 0x000fe20000100800 */
[--C-:B------:R-:W-:Y:S02]  /*1120*/  HADD2.F32 R141, -RZ, R152.reuse.H0_H0 ;  /* 0x20000098ff8d7230 */ /* 0x100fe40000004100 */
[----:B------:R-:W-:Y:S01]  /*1130*/  HADD2.F32 R164, -RZ, R152.H1_H1 ;  /* 0x30000098ffa47230 */ /* 0x000fe20000004100 */
[----:B------:R-:W-:Y:S01]  /*1140*/  STL [R1+0x14], R196 ;  /* 0x000014c401007387 */ /* 0x000fe20000100800 */
[--C-:B------:R-:W-:Y:S02]  /*1150*/  HADD2.F32 R165, -RZ, R153.reuse.H0_H0 ;  /* 0x20000099ffa57230 */ /* 0x100fe40000004100 */
[----:B------:R-:W-:Y:S01]  /*1160*/  HADD2.F32 R167, -RZ, R153.H1_H1 ;  /* 0x30000099ffa77230 */ /* 0x000fe20000004100 */
[----:B------:R-:W3:Y:S01]  /*1170*/  LDL.LU R4, [R1+0x24] ;  /* 0x0000240001047983 */ /* 0x000ee20000300800 */
[----:B------:R-:W-:-:S02]  /*1180*/  HADD2.F32 R153, -RZ, R11.H0_H0 ;  /* 0x2000000bff997230 */ /* 0x000fc40000004100 */
[----:B------:R-:W-:Y:S01]  /*1190*/  HADD2.F32 R152, -RZ, R11.H1_H1 ;  /* 0x3000000bff987230 */ /* 0x000fe20000004100 */
[----:B------:R-:W-:Y:S01]  /*11a0*/  STL [R1+0x18], R194 ;  /* 0x000018c201007387 */ /* 0x000fe20000100800 */
[--C-:B------:R-:W-:Y:S02]  /*11b0*/  HADD2.F32 R161, -RZ, R10.reuse.H0_H0 ;  /* 0x2000000affa17230 */ /* 0x100fe40000004100 */
[----:B------:R-:W-:Y:S01]  /*11c0*/  HADD2.F32 R160, -RZ, R10.H1_H1 ;  /* 0x3000000affa07230 */ /* 0x000fe20000004100 */
[----:B------:R-:W4:Y:S01]  /*11d0*/  LDL.LU R11, [R1+0xc8] ;  /* 0x0000c800010b7983 */ /* 0x000f220000300800 */
[--C-:B------:R-:W-:Y:S02]  /*11e0*/  HADD2.F32 R162, -RZ, R16.reuse.H0_H0 ;  /* 0x20000010ffa27230 */ /* 0x100fe40000004100 */
[----:B------:R-:W-:Y:S01]  /*11f0*/  HADD2.F32 R208, -RZ, R16.H1_H1 ;  /* 0x30000010ffd07230 */ /* 0x000fe20000004100 */
[----:B------:R-:W-:Y:S01]  /*1200*/  STL [R1+0x1c], R192 ;  /* 0x00001cc001007387 */ /* 0x000fe20000100800 */
[----:B------:R-:W-:-:S02]  /*1210*/  HADD2.F32 R16, -RZ, R9.H0_H0 ;  /* 0x20000009ff107230 */ /* 0x000fc40000004100 */
[----:B------:R-:W-:Y:S01]  /*1220*/  HADD2.F32 R150, -RZ, R9.H1_H1 ;  /* 0x30000009ff967230 */ /* 0x000fe20000004100 */
[----:B------:R-:W4:Y:S04]  /*1230*/  LDL.LU R10, [R1+0xcc] ;  /* 0x0000cc00010a7983 */ /* 0x000f280000300800 */
[----:B------:R-:W-:Y:S04]  /*1240*/  STL [R1+0x20], R190 ;  /* 0x000020be01007387 */ /* 0x000fe80000100800 */
[----:B------:R-:W4:Y:S01]  /*1250*/  LDL.LU R9, [R1+0xd0] ;  /* 0x0000d00001097983 */ /* 0x000f220000300800 */
[----:B------:R-:W-:Y:S01]  /*1260*/  FADD.FTZ R36, R162, R36 ;  /* 0x00000024a2247221 */ /* 0x000fe20000010000 */
[----:B------:R-:W-:-:S02]  /*1270*/  HADD2.F32 R225, -RZ, R7.H0_H0 ;  /* 0x20000007ffe17230 */ /* 0x000fc40000004100 */
[----:B------:R-:W-:Y:S02]  /*1280*/  HADD2.F32 R228, -RZ, R7.H1_H1 ;  /* 0x30000007ffe47230 */ /* 0x000fe40000004100 */
[----:B------:R-:W-:Y:S01]  /*1290*/  STL [R1+0x4], R36 ;  /* 0x0000042401007387 */ /* 0x000fe20000100800 */
[--C-:B------:R-:W-:Y:S02]  /*12a0*/  HADD2.F32 R147, -RZ, R6.reuse.H0_H0 ;  /* 0x20000006ff937230 */ /* 0x100fe40000004100 */
[----:B------:R-:W-:Y:S01]  /*12b0*/  HADD2.F32 R226, -RZ, R6.H1_H1 ;  /* 0x30000006ffe27230 */ /* 0x000fe20000004100 */
[----:B------:R-:W4:Y:S04]  /*12c0*/  LDL.LU R7, [R1+0xd4] ;  /* 0x0000d40001077983 */ /* 0x000f280000300800 */
[----:B------:R-:W4:Y:S01]  /*12d0*/  LDL.LU R6, [R1+0xd8] ;  /* 0x0000d80001067983 */ /* 0x000f220000300800 */
[----:B------:R-:W-:-:S02]  /*12e0*/  HADD2.F32 R183, -RZ, R24.H0_H0 ;  /* 0x20000018ffb77230 */ /* 0x000fc40000004100 */
[----:B------:R-:W-:Y:S02]  /*12f0*/  HADD2.F32 R185, -RZ, R24.H1_H1 ;  /* 0x30000018ffb97230 */ /* 0x000fe40000004100 */
[--C-:B------:R-:W-:Y:S02]  /*1300*/  HADD2.F32 R187, -RZ, R25.reuse.H0_H0 ;  /* 0x20000019ffbb7230 */ /* 0x100fe40000004100 */
[----:B------:R-:W-:Y:S02]  /*1310*/  HADD2.F32 R189, -RZ, R25.H1_H1 ;  /* 0x30000019ffbd7230 */ /* 0x000fe40000004100 */
[--C-:B------:R-:W-:Y:S02]  /*1320*/  HADD2.F32 R191, -RZ, R26.reuse.H0_H0 ;  /* 0x2000001affbf7230 */ /* 0x100fe40000004100 */
[----:B------:R-:W-:Y:S02]  /*1330*/  HADD2.F32 R193, -RZ, R26.H1_H1 ;  /* 0x3000001affc17230 */ /* 0x000fe40000004100 */
[----:B--2---:R-:W-:-:S05]  /*1340*/  FADD.FTZ R5, R208, R5 ;  /* 0x00000005d0057221 */ /* 0x004fca0000010000 */
[----:B------:R0:W-:Y:S04]  /*1350*/  STL [R1+0x8], R5 ;  /* 0x0000080501007387 */ /* 0x0001e80000100800 */
[----:B0-----:R-:W2:Y:S01]  /*1360*/  LDL.LU R5, [R1+0xdc] ;  /* 0x0000dc0001057983 */ /* 0x001ea20000300800 */
[----:B---3--:R-:W-:-:S05]  /*1370*/  FADD.FTZ R4, R183, R4 ;  /* 0x00000004b7047221 */ /* 0x008fca0000010000 */
[----:B------:R0:W-:Y:S01]  /*1380*/  STL [R1+0x24], R4 ;  /* 0x0000240401007387 */ /* 0x0001e20000100800 */
[----:B----4-:R-:W-:-:S03]  /*1390*/  FADD.FTZ R11, R185, R11 ;  /* 0x0000000bb90b7221 */ /* 0x010fc60000010000 */
[----:B0-----:R-:W3:Y:S01]  /*13a0*/  LDL.LU R4, [R1+0xe0] ;  /* 0x0000e00001047983 */ /* 0x001ee20000300800 */
[----:B------:R-:W-:-:S03]  /*13b0*/  FADD.FTZ R10, R187, R10 ;  /* 0x0000000abb0a7221 */ /* 0x000fc60000010000 */
[----:B------:R-:W-:Y:S01]  /*13c0*/  STL [R1+0xc8], R11 ;  /* 0x0000c80b01007387 */ /* 0x000fe20000100800 */
[----:B------:R-:W-:-:S03]  /*13d0*/  FADD.FTZ R9, R189, R9 ;  /* 0x00000009bd097221 */ /* 0x000fc60000010000 */
[----:B------:R-:W-:Y:S04]  /*13e0*/  STL [R1+0xcc], R10 ;  /* 0x0000cc0a01007387 */ /* 0x000fe80000100800 */
[----:B------:R0:W-:Y:S04]  /*13f0*/  STL [R1+0xd0], R9 ;  /* 0x0000d00901007387 */ /* 0x0001e80000100800 */
[----:B0-----:R-:W4:Y:S01]  /*1400*/  LDL.LU R9, [R1+0xe4] ;  /* 0x0000e40001097983 */ /* 0x001f220000300800 */
[----:B------:R-:W-:Y:S01]  /*1410*/  FADD.FTZ R7, R191, R7 ;  /* 0x00000007bf077221 */ /* 0x000fe20000010000 */
[----:B------:R-:W-:-:S04]  /*1420*/  FADD.FTZ R6, R193, R6 ;  /* 0x00000006c1067221 */ /* 0x000fc80000010000 */
[----:B------:R-:W-:Y:S04]  /*1430*/  STL [R1+0xd4], R7 ;  /* 0x0000d40701007387 */ /* 0x000fe80000100800 */
[----:B------:R0:W-:Y:S04]  /*1440*/  STL [R1+0xd8], R6 ;  /* 0x0000d80601007387 */ /* 0x0001e80000100800 */
[----:B0-----:R-:W4:Y:S01]  /*1450*/  LDL.LU R6, [R1+0xe8] ;  /* 0x0000e80001067983 */ /* 0x001f220000300800 */
[--C-:B------:R-:W-:Y:S02]  /*1460*/  HADD2.F32 R195, -RZ, R27.reuse.H0_H0 ;  /* 0x2000001bffc37230 */ /* 0x100fe40000004100 */
[----:B------:R-:W-:-:S02]  /*1470*/  HADD2.F32 R27, -RZ, R27.H1_H1 ;  /* 0x3000001bff1b7230 */ /* 0x000fc40000004100 */
[----:B------:R-:W-:-:S04]  /*1480*/  IMAD.WIDE.U32 R28, R148, 0x10, R32 ;  /* 0x00000010941c7825 */ /* 0x000fc800078e0020 */
[--C-:B------:R-:W-:Y:S02]  /*1490*/  IMAD.WIDE.U32 R12, R197, 0x10, R32.reuse ;  /* 0x00000010c50c7825 */ /* 0x100fe400078e0020 */
[----:B------:R-:W4:Y:S02]  /*14a0*/  LDG.E.128 R28, desc[UR14][R28.64] ;  /* 0x0000000e1c1c7981 */ /* 0x000f24000c1e1d00 */
[--C-:B------:R-:W-:Y:S02]  /*14b0*/  IMAD.WIDE.U32 R20, R180, 0x10, R32.reuse ;  /* 0x00000010b4147825 */ /* 0x100fe400078e0020 */
[----:B------:R-:W4:Y:S02]  /*14c0*/  LDG.E.128 R12, desc[UR14][R12.64] ;  /* 0x0000000e0c0c7981 */ /* 0x000f24000c1e1d00 */
[----:B------:R-:W-:Y:S02]  /*14d0*/  IMAD.WIDE.U32 R156, R2, 0x10, R32 ;  /* 0x00000010029c7825 */ /* 0x000fe400078e0020 */
[----:B------:R-:W4:Y:S04]  /*14e0*/  LDG.E.128 R20, desc[UR14][R20.64] ;  /* 0x0000000e14147981 */ /* 0x000f28000c1e1d00 */
[----:B------:R-:W4:Y:S01]  /*14f0*/  LDG.E.128 R156, desc[UR14][R156.64] ;  /* 0x0000000e9c9c7981 */ /* 0x000f22000c1e1d00 */
[----:B--2---:R-:W-:-:S05]  /*1500*/  FADD.FTZ R5, R195, R5 ;  /* 0x00000005c3057221 */ /* 0x004fca0000010000 */
[----:B------:R0:W-:Y:S04]  /*1510*/  STL [R1+0xdc], R5 ;  /* 0x0000dc0501007387 */ /* 0x0001e80000100800 */
[----:B0-----:R-:W2:Y:S04]  /*1520*/  LDL.LU R5, [R1+0xec] ;  /* 0x0000ec0001057983 */ /* 0x001ea80000300800 */
[----:B------:R-:W2:Y:S01]  /*1530*/  LDL.LU R7, [R1+0xf0] ;  /* 0x0000f00001077983 */ /* 0x000ea20000300800 */
[----:B---3--:R-:W-:-:S03]  /*1540*/  FADD.FTZ R4, R27, R4 ;  /* 0x000000041b047221 */ /* 0x008fc60000010000 */
[----:B------:R-:W3:Y:S04]  /*1550*/  LDL.LU R11, [R1+0xf4] ;  /* 0x0000f400010b7983 */ /* 0x000ee80000300800 */
[----:B------:R-:W-:Y:S01]  /*1560*/  STL [R1+0xe0], R4 ;  /* 0x0000e00401007387 */ /* 0x000fe20000100800 */
[----:B----4-:R-:W-:-:S05]  /*1570*/  FADD.FTZ R9, R141, R9 ;  /* 0x000000098d097221 */ /* 0x010fca0000010000 */
[----:B------:R0:W-:Y:S04]  /*1580*/  STL [R1+0xe4], R9 ;  /* 0x0000e40901007387 */ /* 0x0001e80000100800 */
[----:B------:R-:W4:Y:S01]  /*1590*/  LDL.LU R10, [R1+0xf8] ;  /* 0x0000f800010a7983 */ /* 0x000f220000300800 */
[----:B------:R-:W-:-:S05]  /*15a0*/  FADD.FTZ R6, R164, R6 ;  /* 0x00000006a4067221 */ /* 0x000fca0000010000 */
[----:B------:R-:W-:Y:S04]  /*15b0*/  STL [R1+0xe8], R6 ;  /* 0x0000e80601007387 */ /* 0x000fe80000100800 */
[----:B0-----:R-:W4:Y:S01]  /*15c0*/  LDL.LU R9, [R1+0xfc] ;  /* 0x0000fc0001097983 */ /* 0x001f220000300800 */
[--C-:B------:R-:W-:Y:S02]  /*15d0*/  HADD2.F32 R171, -RZ, R154.reuse.H0_H0 ;  /* 0x2000009affab7230 */ /* 0x100fe40000004100 */
[----:B------:R-:W-:Y:S01]  /*15e0*/  HADD2.F32 R173, -RZ, R154.H1_H1 ;  /* 0x3000009affad7230 */ /* 0x000fe20000004100 */
[----:B------:R-:W-:Y:S02]  /*15f0*/  ISETP.NE.AND P2, PT, RZ, UR16, PT ;  /* 0x00000010ff007c0c */ /* 0x000fe4000bf45270 */
[----:B------:R-:W-:-:S02]  /*1600*/  PLOP3.LUT P0, PT, PT, PT, PT, 0x80, 0x8 ;  /* 0x000000000008781c */ /* 0x000fc40003f0f070 */
[----:B------:R-:W-:Y:S02]  /*1610*/  FSEL R140, R140, RZ, !P2 ;  /* 0x000000ff8c8c7208 */ /* 0x000fe40005000000 */
[----:B------:R-:W-:Y:S02]  /*1620*/  @!P1 PLOP3.LUT P0, PT, P3, PT, PT, 0x80, 0x8 ;  /* 0x000000000008981c */ /* 0x000fe40001f0f070 */
[----:B------:R-:W-:Y:S02]  /*1630*/  R2UR UR4, R140 ;  /* 0x000000008c0472ca */ /* 0x000fe400000e0000 */
[----:B------:R-:W-:Y:S01]  /*1640*/  IADD3 R145, PT, PT, R144, 0x5020, RZ ;  /* 0x0000502090917810 */ /* 0x000fe20007ffe0ff */
[----:B------:R-:W-:Y:S02]  /*1650*/  HADD2.F32 R24, -RZ, R28.H0_H0 ;  /* 0x2000001cff187230 */ /* 0x000fe40000004100 */
[----:B------:R-:W-:Y:S01]  /*1660*/  HADD2.F32 R175, -RZ, R155.H0_H0 ;  /* 0x2000009bffaf7230 */ /* 0x000fe20000004100 */
[----:B------:R-:W-:-:S02]  /*1670*/  @!P1 MOV R143, R145 ;  /* 0x00000091008f9202 */ /* 0x000fc40000000f00 */
[----:B------:R-:W-:-:S03]  /*1680*/  @!P1 LOP3.LUT R142, R142, 0x18, RZ, 0xc0, !PT ;  /* 0x000000188e8e9812 */ /* 0x000fc600078ec0ff */
[----:B------:R-:W-:Y:S02]  /*1690*/  @!P0 IADD3 R143, PT, PT, R144, 0x5000, RZ ;  /* 0x00005000908f8810 */ /* 0x000fe40007ffe0ff */
[----:B------:R-:W-:Y:S01]  /*16a0*/  FADD.FTZ R24, R24, -UR4 ;  /* 0x8000000418187e21 */ /* 0x000fe20008010000 */
[--C-:B------:R-:W-:Y:S01]  /*16b0*/  HADD2.F32 R184, -RZ, R12.reuse.H0_H0 ;  /* 0x2000000cffb87230 */ /* 0x100fe20000004100 */
[----:B------:R-:W-:Y:S01]  /*16c0*/  @!P1 IADD3 R142, PT, PT, R142, R143, RZ ;  /* 0x0000008f8e8e9210 */ /* 0x000fe20007ffe0ff */
[----:B------:R-:W-:Y:S02]  /*16d0*/  HADD2.F32 R188, -RZ, R12.H1_H1 ;  /* 0x3000000cffbc7230 */ /* 0x000fe40000004100 */
[--C-:B------:R-:W-:Y:S02]  /*16e0*/  HADD2.F32 R143, -RZ, R20.reuse.H0_H0 ;  /* 0x20000014ff8f7230 */ /* 0x100fe40000004100 */
[----:B------:R-:W-:Y:S02]  /*16f0*/  HADD2.F32 R163, -RZ, R20.H1_H1 ;  /* 0x30000014ffa37230 */ /* 0x000fe40000004100 */
[----:B------:R-:W-:-:S02]  /*1700*/  HADD2.F32 R20, -RZ, R158.H0_H0 ;  /* 0x2000009eff147230 */ /* 0x000fc40000004100 */
[----:B------:R-:W-:Y:S02]  /*1710*/  HADD2.F32 R12, -RZ, R158.H1_H1 ;  /* 0x3000009eff0c7230 */ /* 0x000fe40000004100 */
[----:B------:R-:W-:Y:S01]  /*1720*/  FMUL.FTZ R158, R24, UR12 ;  /* 0x0000000c189e7c20 */ /* 0x000fe20008410000 */
[----:B------:R-:W-:-:S06]  /*1730*/  IMAD.WIDE.U32 R32, R3, 0x10, R32 ;  /* 0x0000001003207825 */ /* 0x000fcc00078e0020 */
[----:B------:R-:W4:Y:S01]  /*1740*/  LDG.E.128 R32, desc[UR14][R32.64] ;  /* 0x0000000e20207981 */ /* 0x000f22000c1e1d00 */
[----:B--2---:R-:W-:Y:S01]  /*1750*/  FADD.FTZ R5, R165, R5 ;  /* 0x00000005a5057221 */ /* 0x004fe20000010000 */
[----:B------:R-:W-:-:S04]  /*1760*/  FADD.FTZ R7, R167, R7 ;  /* 0x00000007a7077221 */ /* 0x000fc80000010000 */
[----:B------:R-:W-:Y:S04]  /*1770*/  STL [R1+0xec], R5 ;  /* 0x0000ec0501007387 */ /* 0x000fe80000100800 */
[----:B------:R0:W-:Y:S04]  /*1780*/  STL [R1+0xf0], R7 ;  /* 0x0000f00701007387 */ /* 0x0001e80000100800 */
[----:B0-----:R-:W2:Y:S01]  /*1790*/  LDL.LU R7, [R1+0x100] ;  /* 0x0001000001077983 */ /* 0x001ea20000300800 */
[----:B---3--:R-:W-:-:S05]  /*17a0*/  FADD.FTZ R11, R171, R11 ;  /* 0x0000000bab0b7221 */ /* 0x008fca0000010000 */
[----:B------:R-:W-:Y:S01]  /*17b0*/  STL [R1+0xf4], R11 ;  /* 0x0000f40b01007387 */ /* 0x000fe20000100800 */
[----:B----4-:R-:W-:-:S05]  /*17c0*/  FADD.FTZ R10, R173, R10 ;  /* 0x0000000aad0a7221 */ /* 0x010fca0000010000 */
[----:B------:R0:W-:Y:S04]  /*17d0*/  STL [R1+0xf8], R10 ;  /* 0x0000f80a01007387 */ /* 0x0001e80000100800 */
[----:B0-----:R-:W3:Y:S04]  /*17e0*/  LDL.LU R10, [R1+0x104] ;  /* 0x00010400010a7983 */ /* 0x001ee80000300800 */
[----:B------:R-:W4:Y:S01]  /*17f0*/  LDL.LU R11, [R1+0x108] ;  /* 0x00010800010b7983 */ /* 0x000f220000300800 */
[----:B------:R-:W-:-:S05]  /*1800*/  FADD.FTZ R9, R175, R9 ;  /* 0x00000009af097221 */ /* 0x000fca0000010000 */
[----:B------:R0:W-:Y:S04]  /*1810*/  STL [R1+0xfc], R9 ;  /* 0x0000fc0901007387 */ /* 0x0001e80000100800 */
[----:B------:R-:W4:Y:S01]  /*1820*/  LDL.LU R24, [R1+0x10c] ;  /* 0x00010c0001187983 */ /* 0x000f220000300800 */
[--C-:B------:R-:W-:Y:S02]  /*1830*/  HADD2.F32 R149, -RZ, R13.reuse.H0_H0 ;  /* 0x2000000dff957230 */ /* 0x100fe40000004100 */
[----:B------:R-:W-:Y:S01]  /*1840*/  FADD.FTZ R188, R188, -UR4 ;  /* 0x80000004bcbc7e21 */ /* 0x000fe20008010000 */
[----:B------:R-:W-:Y:S02]  /*1850*/  HADD2.F32 R178, -RZ, R13.H1_H1 ;  /* 0x3000000dffb27230 */ /* 0x000fe40000004100 */
[----:B------:R-:W-:-:S02]  /*1860*/  HADD2.F32 R181, -RZ, R15.H0_H0 ;  /* 0x2000000fffb57230 */ /* 0x000fc40000004100 */
[----:B------:R-:W-:Y:S01]  /*1870*/  FADD.FTZ R206, R149, -UR4 ;  /* 0x8000000495ce7e21 */ /* 0x000fe20008010000 */
[----:B------:R-:W-:Y:S02]  /*1880*/  HADD2.F32 R186, -RZ, R15.H1_H1 ;  /* 0x3000000fffba7230 */ /* 0x000fe40000004100 */
[----:B------:R-:W-:Y:S01]  /*1890*/  FMUL.FTZ R207, R188, UR12 ;  /* 0x0000000cbccf7c20 */ /* 0x000fe20008410000 */
[--C-:B------:R-:W-:Y:S02]  /*18a0*/  HADD2.F32 R15, -RZ, R156.reuse.H0_H0 ;  /* 0x2000009cff0f7230 */ /* 0x100fe40000004100 */
[----:B------:R-:W-:Y:S02]  /*18b0*/  HADD2.F32 R17, -RZ, R156.H1_H1 ;  /* 0x3000009cff117230 */ /* 0x000fe40000004100 */
[----:B------:R-:W-:Y:S01]  /*18c0*/  FMUL.FTZ R156, R112, R162 ;  /* 0x000000a2709c7220 */ /* 0x000fe20000410000 */
[--C-:B------:R-:W-:Y:S02]  /*18d0*/  HADD2.F32 R179, -RZ, R14.reuse.H0_H0 ;  /* 0x2000000effb37230 */ /* 0x100fe40000004100 */
[----:B------:R-:W-:Y:S01]  /*18e0*/  FADD.FTZ R178, R178, -UR4 ;  /* 0x80000004b2b27e21 */ /* 0x000fe20008010000 */
[----:B------:R-:W-:Y:S01]  /*18f0*/  FMUL.FTZ R206, R206, UR12 ;  /* 0x0000000ccece7c20 */ /* 0x000fe20008410000 */
[-C--:B------:R-:W-:Y:S01]  /*1900*/  FFMA.FTZ R210, R207, R208.reuse, R210 ;  /* 0x000000d0cfd27223 */ /* 0x080fe200000100d2 */
[----:B------:R-:W-:Y:S01]  /*1910*/  FMUL.FTZ R208, R113, R208 ;  /* 0x000000d071d07220 */ /* 0x000fe20000410000 */
[----:B------:R-:W-:Y:S01]  /*1920*/  FADD.FTZ R4, RZ, R156 ;  /* 0x0000009cff047221 */ /* 0x000fe20000010000 */
[----:B------:R-:W-:-:S02]  /*1930*/  HADD2.F32 R182, -RZ, R14.H1_H1 ;  /* 0x3000000effb67230 */ /* 0x000fc40000004100 */
[----:B------:R-:W-:Y:S01]  /*1940*/  FMUL.FTZ R205, R178, UR12 ;  /* 0x0000000cb2cd7c20 */ /* 0x000fe20008410000 */
[----:B------:R-:W-:Y:S02]  /*1950*/  HADD2.F32 R177, -RZ, R155.H1_H1 ;  /* 0x3000009bffb17230 */ /* 0x000fe40000004100 */
[----:B------:R-:W-:Y:S01]  /*1960*/  FADD.FTZ R155, R179, -UR4 ;  /* 0x80000004b39b7e21 */ /* 0x000fe20008010000 */
[-C--:B------:R-:W-:Y:S01]  /*1970*/  FFMA.FTZ R211, R206, R204.reuse, R211 ;  /* 0x000000ccced37223 */ /* 0x080fe200000100d3 */
[----:B------:R-:W-:Y:S01]  /*1980*/  FMUL.FTZ R204, R114, R204 ;  /* 0x000000cc72cc7220 */ /* 0x000fe20000410000 */
[----:B------:R-:W-:Y:S01]  /*1990*/  FADD.FTZ R4, R208, R4 ;  /* 0x00000004d0047221 */ /* 0x000fe20000010000 */
[----:B------:R-:W-:Y:S01]  /*19a0*/  FADD.FTZ R182, R182, -UR4 ;  /* 0x80000004b6b67e21 */ /* 0x000fe20008010000 */
[----:B------:R-:W-:Y:S01]  /*19b0*/  FMUL.FTZ R155, R155, UR12 ;  /* 0x0000000c9b9b7c20 */ /* 0x000fe20008410000 */
        /* <DEDUP_REMOVED lines=8> */
[----:B------:R-:W-:-:S02]  /*1a40*/  HADD2.F32 R18, -RZ, R157.H0_H0 ;  /* 0x2000009dff127230 */ /* 0x000fc40000004100 */
[----:B------:R-:W-:Y:S01]  /*1a50*/  FADD.FTZ R154, R184, -UR4 ;  /* 0x80000004b89a7e21 */ /* 0x000fe20008010000 */
[----:B------:R-:W-:Y:S02]  /*1a60*/  HADD2.F32 R19, -RZ, R157.H1_H1 ;  /* 0x3000009dff137230 */ /* 0x000fe40000004100 */
[----:B------:R-:W-:Y:S01]  /*1a70*/  FADD.FTZ R157, R186, -UR4 ;  /* 0x80000004ba9d7e21 */ /* 0x000fe20008010000 */
[----:B------:R-:W-:Y:S01]  /*1a80*/  FMUL.FTZ R149, R149, UR12 ;  /* 0x0000000c95957c20 */ /* 0x000fe20008410000 */
[-C--:B------:R-:W-:Y:S01]  /*1a90*/  FFMA.FTZ R214, R200, R202.reuse, R214 ;  /* 0x000000cac8d67223 */ /* 0x080fe200000100d6 */
[----:B------:R-:W-:Y:S01]  /*1aa0*/  FMUL.FTZ R202, R109, R202 ;  /* 0x000000ca6dca7220 */ /* 0x000fe20000410000 */
[----:B------:R-:W-:Y:S01]  /*1ab0*/  FADD.FTZ R4, R201, R4 ;  /* 0x00000004c9047221 */ /* 0x000fe20000010000 */
[----:B------:R-:W-:Y:S01]  /*1ac0*/  FMUL.FTZ R157, R157, UR12 ;  /* 0x0000000c9d9d7c20 */ /* 0x000fe20008410000 */
[-C--:B------:R-:W-:Y:S01]  /*1ad0*/  FFMA.FTZ R215, R149, R199.reuse, R215 ;  /* 0x000000c795d77223 */ /* 0x080fe200000100d7 */
[----:B------:R-:W-:Y:S01]  /*1ae0*/  FMUL.FTZ R154, R154, UR12 ;  /* 0x0000000c9a9a7c20 */ /* 0x000fe20008410000 */
[----:B------:R-:W-:Y:S01]  /*1af0*/  FADD.FTZ R143, R143, -UR4 ;  /* 0x800000048f8f7e21 */ /* 0x000fe20008010000 */
[----:B------:R-:W-:Y:S01]  /*1b00*/  FMUL.FTZ R199, R110, R199 ;  /* 0x000000c76ec77220 */ /* 0x000fe20000410000 */
[----:B------:R-:W-:Y:S01]  /*1b10*/  FADD.FTZ R4, R202, R4 ;  /* 0x00000004ca047221 */ /* 0x000fe20000010000 */
[----:B------:R-:W-:-:S02]  /*1b20*/  HADD2.F32 R166, -RZ, R21.H0_H0 ;  /* 0x20000015ffa67230 */ /* 0x000fc40000004100 */
[----:B------:R-:W-:Y:S01]  /*1b30*/  FFMA.FTZ R216, R157, R198, R216 ;  /* 0x000000c69dd87223 */ /* 0x000fe200000100d8 */
[----:B------:R-:W-:Y:S01]  /*1b40*/  FADD.FTZ R163, R163, -UR4 ;  /* 0x80000004a3a37e21 */ /* 0x000fe20008010000 */
[----:B------:R-:W-:Y:S01]  /*1b50*/  FMUL.FTZ R181, R143, UR12 ;  /* 0x0000000c8fb57c20 */ /* 0x000fe20008410000 */
[----:B------:R-:W-:Y:S01]  /*1b60*/  FFMA.FTZ R5, R154, R156, RZ ;  /* 0x0000009c9a057223 */ /* 0x000fe200000100ff */
[----:B------:R-:W-:Y:S01]  /*1b70*/  FMUL.FTZ R198, R111, R198 ;  /* 0x000000c66fc67220 */ /* 0x000fe20000410000 */
[----:B------:R-:W-:Y:S01]  /*1b80*/  FADD.FTZ R4, R199, R4 ;  /* 0x00000004c7047221 */ /* 0x000fe20000010000 */
[----:B------:R-:W-:Y:S02]  /*1b90*/  HADD2.F32 R169, -RZ, R21.H1_H1 ;  /* 0x30000015ffa97230 */ /* 0x000fe40000004100 */
[----:B------:R-:W-:Y:S01]  /*1ba0*/  FADD.FTZ R166, R166, -UR4 ;  /* 0x80000004a6a67e21 */ /* 0x000fe20008010000 */
[----:B------:R-:W-:Y:S01]  /*1bb0*/  FMUL.FTZ R182, R163, UR12 ;  /* 0x0000000ca3b67c20 */ /* 0x000fe20008410000 */
[-C--:B------:R-:W-:Y:S01]  /*1bc0*/  FFMA.FTZ R217, R181, R183.reuse, R217 ;  /* 0x000000b7b5d97223 */ /* 0x080fe200000100d9 */
[----:B------:R-:W-:Y:S01]  /*1bd0*/  FFMA.FTZ R5, R207, R208, R5 ;  /* 0x000000d0cf057223 */ /* 0x000fe20000010005 */
[----:B------:R-:W-:Y:S01]  /*1be0*/  FMUL.FTZ R183, R104, R183 ;  /* 0x000000b768b77220 */ /* 0x000fe20000410000 */
[----:B------:R-:W-:Y:S01]  /*1bf0*/  FADD.FTZ R6, R198, R4 ;  /* 0x00000004c6067221 */ /* 0x000fe20000010000 */
[----:B------:R-:W-:-:S02]  /*1c00*/  HADD2.F32 R170, -RZ, R22.H0_H0 ;  /* 0x20000016ffaa7230 */ /* 0x000fc40000004100 */
[----:B------:R-:W-:Y:S01]  /*1c10*/  FADD.FTZ R169, R169, -UR4 ;  /* 0x80000004a9a97e21 */ /* 0x000fe20008010000 */
[----:B------:R-:W-:Y:S01]  /*1c20*/  FMUL.FTZ R184, R166, UR12 ;  /* 0x0000000ca6b87c20 */ /* 0x000fe20008410000 */
[-C--:B------:R-:W-:Y:S01]  /*1c30*/  FFMA.FTZ R218, R182, R185.reuse, R218 ;  /* 0x000000b9b6da7223 */ /* 0x080fe200000100da */
[----:B------:R-:W-:Y:S01]  /*1c40*/  FFMA.FTZ R4, R206, R204, R5 ;  /* 0x000000ccce047223 */ /* 0x000fe20000010005 */
[----:B------:R-:W-:Y:S01]  /*1c50*/  FMUL.FTZ R185, R105, R185 ;  /* 0x000000b969b97220 */ /* 0x000fe20000410000 */
[----:B------:R-:W-:Y:S01]  /*1c60*/  FADD.FTZ R5, R183, R6 ;  /* 0x00000006b7057221 */ /* 0x000fe20000010000 */
[----:B------:R-:W-:Y:S02]  /*1c70*/  HADD2.F32 R172, -RZ, R22.H1_H1 ;  /* 0x30000016ffac7230 */ /* 0x000fe40000004100 */
[----:B------:R-:W-:Y:S01]  /*1c80*/  FADD.FTZ R170, R170, -UR4 ;  /* 0x80000004aaaa7e21 */ /* 0x000fe20008010000 */
[----:B------:R-:W-:Y:S01]  /*1c90*/  FMUL.FTZ R186, R169, UR12 ;  /* 0x0000000ca9ba7c20 */ /* 0x000fe20008410000 */
[----:B------:R-:W-:Y:S01]  /*1ca0*/  FFMA.FTZ R219, R184, R187, R219 ;  /* 0x000000bbb8db7223 */ /* 0x000fe200000100db */
[----:B------:R-:W-:Y:S01]  /*1cb0*/  FFMA.FTZ R4, R205, R203, R4 ;  /* 0x000000cbcd047223 */ /* 0x000fe20000010004 */
[----:B------:R-:W-:Y:S01]  /*1cc0*/  FMUL.FTZ R187, R106, R187 ;  /* 0x000000bb6abb7220 */ /* 0x000fe20000410000 */
[----:B------:R-:W-:Y:S01]  /*1cd0*/  FADD.FTZ R5, R185, R5 ;  /* 0x00000005b9057221 */ /* 0x000fe20000010000 */
[----:B------:R-:W-:-:S02]  /*1ce0*/  HADD2.F32 R174, -RZ, R23.H0_H0 ;  /* 0x20000017ffae7230 */ /* 0x000fc40000004100 */
[----:B------:R-:W-:Y:S01]  /*1cf0*/  FADD.FTZ R172, R172, -UR4 ;  /* 0x80000004acac7e21 */ /* 0x000fe20008010000 */
[----:B------:R-:W-:Y:S01]  /*1d00*/  FMUL.FTZ R188, R170, UR12 ;  /* 0x0000000caabc7c20 */ /* 0x000fe20008410000 */
[----:B------:R-:W-:Y:S01]  /*1d10*/  FFMA.FTZ R220, R186, R189, R220 ;  /* 0x000000bdbadc7223 */ /* 0x000fe200000100dc */
[----:B------:R-:W-:Y:S01]  /*1d20*/  FFMA.FTZ R4, R155, R201, R4 ;  /* 0x000000c99b047223 */ /* 0x000fe20000010004 */
[----:B------:R-:W-:Y:S01]  /*1d30*/  FMUL.FTZ R189, R107, R189 ;  /* 0x000000bd6bbd7220 */ /* 0x000fe20000410000 */
[----:B------:R-:W-:Y:S01]  /*1d40*/  FADD.FTZ R5, R187, R5 ;  /* 0x00000005bb057221 */ /* 0x000fe20000010000 */
[----:B------:R-:W-:Y:S01]  /*1d50*/  FADD.FTZ R174, R174, -UR4 ;  /* 0x80000004aeae7e21 */ /* 0x000fe20008010000 */
[----:B------:R-:W-:Y:S01]  /*1d60*/  FMUL.FTZ R190, R172, UR12 ;  /* 0x0000000cacbe7c20 */ /* 0x000fe20008410000 */
[-C--:B------:R-:W-:Y:S01]  /*1d70*/  FFMA.FTZ R221, R188, R191.reuse, R221 ;  /* 0x000000bfbcdd7223 */ /* 0x080fe200000100dd */
[----:B------:R-:W-:Y:S01]  /*1d80*/  FFMA.FTZ R4, R200, R202, R4 ;  /* 0x000000cac8047223 */ /* 0x000fe20000010004 */
[----:B------:R-:W-:Y:S01]  /*1d90*/  FMUL.FTZ R191, R100, R191 ;  /* 0x000000bf64bf7220 */ /* 0x000fe20000410000 */
[----:B------:R-:W-:Y:S01]  /*1da0*/  FADD.FTZ R5, R189, R5 ;  /* 0x00000005bd057221 */ /* 0x000fe20000010000 */
[----:B------:R-:W-:Y:S01]  /*1db0*/  FMUL.FTZ R192, R174, UR12 ;  /* 0x0000000caec07c20 */ /* 0x000fe20008410000 */
[----:B------:R-:W-:Y:S01]  /*1dc0*/  FFMA.FTZ R222, R190, R193, R222 ;  /* 0x000000c1bede7223 */ /* 0x000fe200000100de */
[----:B------:R-:W-:Y:S01]  /*1dd0*/  FFMA.FTZ R4, R149, R199, R4 ;  /* 0x000000c795047223 */ /* 0x000fe20000010004 */
[----:B------:R-:W-:Y:S01]  /*1de0*/  FMUL.FTZ R193, R101, R193 ;  /* 0x000000c165c17220 */ /* 0x000fe20000410000 */
[----:B------:R-:W-:Y:S01]  /*1df0*/  FADD.FTZ R5, R191, R5 ;  /* 0x00000005bf057221 */ /* 0x000fe20000010000 */
[----:B------:R-:W-:-:S02]  /*1e00*/  HADD2.F32 R28, -RZ, R28.H1_H1 ;  /* 0x3000001cff1c7230 */ /* 0x000fc40000004100 */
[-C--:B------:R-:W-:Y:S01]  /*1e10*/  FFMA.FTZ R223, R192, R195.reuse, R223 ;  /* 0x000000c3c0df7223 */ /* 0x080fe200000100df */
[----:B------:R-:W-:Y:S01]  /*1e20*/  FFMA.FTZ R4, R157, R198, R4 ;  /* 0x000000c69d047223 */ /* 0x000fe20000010004 */
[----:B------:R-:W-:Y:S01]  /*1e30*/  FMUL.FTZ R195, R102, R195 ;  /* 0x000000c366c37220 */ /* 0x000fe20000410000 */
[----:B------:R-:W-:Y:S01]  /*1e40*/  FADD.FTZ R5, R193, R5 ;  /* 0x00000005c1057221 */ /* 0x000fe20000010000 */
[--C-:B------:R-:W-:Y:S02]  /*1e50*/  HADD2.F32 R25, -RZ, R29.reuse.H0_H0 ;  /* 0x2000001dff197230 */ /* 0x100fe40000004100 */
[----:B------:R-:W-:Y:S01]  /*1e60*/  FADD.FTZ R28, R28, -UR4 ;  /* 0x800000041c1c7e21 */ /* 0x000fe20008010000 */
[----:B------:R-:W-:Y:S01]  /*1e70*/  FFMA.FTZ R4, R181, R183, R4 ;  /* 0x000000b7b5047223 */ /* 0x000fe20000010004 */
[----:B------:R-:W-:Y:S01]  /*1e80*/  FMUL.FTZ R196, R103, R27 ;  /* 0x0000001b67c47220 */ /* 0x000fe20000410000 */
[----:B------:R-:W-:Y:S01]  /*1e90*/  FADD.FTZ R5, R195, R5 ;  /* 0x00000005c3057221 */ /* 0x000fe20000010000 */
[----:B------:R-:W-:-:S02]  /*1ea0*/  HADD2.F32 R29, -RZ, R29.H1_H1 ;  /* 0x3000001dff1d7230 */ /* 0x000fc40000004100 */
[----:B------:R-:W-:Y:S01]  /*1eb0*/  FFMA.FTZ R209, R154, R162, R209 ;  /* 0x000000a29ad17223 */ /* 0x000fe200000100d1 */
[--C-:B------:R-:W-:Y:S02]  /*1ec0*/  HADD2.F32 R13, -RZ, R159.reuse.H0_H0 ;  /* 0x2000009fff0d7230 */ /* 0x100fe40000004100 */
[----:B------:R-:W-:Y:S01]  /*1ed0*/  FADD.FTZ R25, R25, -UR4 ;  /* 0x8000000419197e21 */ /* 0x000fe20008010000 */
[----:B------:R-:W-:Y:S02]  /*1ee0*/  HADD2.F32 R14, -RZ, R159.H1_H1 ;  /* 0x3000009fff0e7230 */ /* 0x000fe40000004100 */
[----:B------:R-:W-:Y:S01]  /*1ef0*/  FMUL.FTZ R162, R28, UR12 ;  /* 0x0000000c1ca27c20 */ /* 0x000fe20008410000 */
[----:B------:R-:W-:Y:S01]  /*1f00*/  FFMA.FTZ R4, R182, R185, R4 ;  /* 0x000000b9b6047223 */ /* 0x000fe20000010004 */
[----:B------:R-:W-:Y:S01]  /*1f10*/  FMUL.FTZ R159, R96, R141 ;  /* 0x0000008d609f7220 */ /* 0x000fe20000410000 */
[----:B------:R-:W-:Y:S01]  /*1f20*/  FADD.FTZ R5, R196, R5 ;  /* 0x00000005c4057221 */ /* 0x000fe20000010000 */
[----:B------:R-:W-:-:S02]  /*1f30*/  HADD2.F32 R26, -RZ, R30.H0_H0 ;  /* 0x2000001eff1a7230 */ /* 0x000fc40000004100 */
[----:B------:R-:W-:Y:S01]  /*1f40*/  FADD.FTZ R29, R29, -UR4 ;  /* 0x800000041d1d7e21 */ /* 0x000fe20008010000 */
[----:B------:R-:W-:Y:S01]  /*1f50*/  FMUL.FTZ R163, R25, UR12 ;  /* 0x0000000c19a37c20 */ /* 0x000fe20008410000 */
[-C--:B------:R-:W-:Y:S01]  /*1f60*/  FFMA.FTZ R230, R162, R164.reuse, R230 ;  /* 0x000000a4a2e67223 */ /* 0x080fe200000100e6 */
[----:B------:R-:W-:Y:S01]  /*1f70*/  FMUL.FTZ R164, R97, R164 ;  /* 0x000000a461a47220 */ /* 0x000fe20000410000 */
[----:B------:R-:W-:Y:S01]  /*1f80*/  FADD.FTZ R5, R159, R5 ;  /* 0x000000059f057221 */ /* 0x000fe20000010000 */
[----:B------:R-:W-:Y:S02]  /*1f90*/  HADD2.F32 R30, -RZ, R30.H1_H1 ;  /* 0x3000001eff1e7230 */ /* 0x000fe40000004100 */
[----:B------:R-:W-:Y:S01]  /*1fa0*/  FADD.FTZ R26, R26, -UR4 ;  /* 0x800000041a1a7e21 */ /* 0x000fe20008010000 */
[-C--:B------:R-:W-:Y:S01]  /*1fb0*/  FFMA.FTZ R232, R163, R165.reuse, R232 ;  /* 0x000000a5a3e87223 */ /* 0x080fe200000100e8 */
[----:B------:R-:W-:Y:S01]  /*1fc0*/  FMUL.FTZ R166, R29, UR12 ;  /* 0x0000000c1da67c20 */ /* 0x000fe20008410000 */
[----:B------:R-:W-:Y:S01]  /*1fd0*/  FMUL.FTZ R165, R98, R165 ;  /* 0x000000a562a57220 */ /* 0x000fe20000410000 */
[----:B------:R-:W-:Y:S01]  /*1fe0*/  FADD.FTZ R5, R164, R5 ;  /* 0x00000005a4057221 */ /* 0x000fe20000010000 */
[----:B------:R-:W-:-:S02]  /*1ff0*/  HADD2.F32 R21, -RZ, R8.H0_H0 ;  /* 0x20000008ff157230 */ /* 0x000fc40000004100 */
[----:B------:R-:W-:Y:S01]  /*2000*/  FADD.FTZ R30, R30, -UR4 ;  /* 0x800000041e1e7e21 */ /* 0x000fe20008010000 */
[----:B------:R-:W-:Y:S02]  /*2010*/  HADD2.F32 R176, -RZ, R23.H1_H1 ;  /* 0x30000017ffb07230 */ /* 0x000fe40000004100 */
[-C--:B------:R-:W-:Y:S01]  /*2020*/  FFMA.FTZ R233, R166, R167.reuse, R233 ;  /* 0x000000a7a6e97223 */ /* 0x080fe200000100e9 */
[--C-:B------:R-:W-:Y:S02]  /*2030*/  HADD2.F32 R140, -RZ, R31.reuse.H0_H0 ;  /* 0x2000001fff8c7230 */ /* 0x100fe40000004100 */
[----:B------:R-:W-:Y:S01]  /*2040*/  FMUL.FTZ R170, R26, UR12 ;  /* 0x0000000c1aaa7c20 */ /* 0x000fe20008410000 */
[----:B------:R-:W-:Y:S01]  /*2050*/  FMUL.FTZ R167, R99, R167 ;  /* 0x000000a763a77220 */ /* 0x000fe20000410000 */
[----:B------:R-:W-:Y:S01]  /*2060*/  FADD.FTZ R5, R165, R5 ;  /* 0x00000005a5057221 */ /* 0x000fe20000010000 */
[----:B------:R-:W-:Y:S02]  /*2070*/  HADD2.F32 R31, -RZ, R31.H1_H1 ;  /* 0x3000001fff1f7230 */ /* 0x000fe40000004100 */
[----:B------:R-:W-:Y:S01]  /*2080*/  FADD.FTZ R176, R176, -UR4 ;  /* 0x80000004b0b07e21 */ /* 0x000fe20008010000 */
[----:B------:R-:W-:Y:S01]  /*2090*/  FADD.FTZ R140, R140, -UR4 ;  /* 0x800000048c8c7e21 */ /* 0x000fe20008010000 */
[----:B------:R-:W-:Y:S01]  /*20a0*/  FFMA.FTZ R234, R170, R171, R234 ;  /* 0x000000abaaea7223 */ /* 0x000fe200000100ea */
[----:B------:R-:W-:Y:S01]  /*20b0*/  FMUL.FTZ R172, R30, UR12 ;  /* 0x0000000c1eac7c20 */ /* 0x000fe20008410000 */
[----:B------:R-:W-:-:S02]  /*20c0*/  HADD2.F32 R8, -RZ, R8.H1_H1 ;  /* 0x30000008ff087230 */ /* 0x000fc40000004100 */
[----:B------:R-:W-:Y:S01]  /*20d0*/  FMUL.FTZ R171, R92, R171 ;  /* 0x000000ab5cab7220 */ /* 0x000fe20000410000 */
[----:B------:R-:W-:Y:S01]  /*20e0*/  FADD.FTZ R5, R167, R5 ;  /* 0x00000005a7057221 */ /* 0x000fe20000010000 */
[----:B------:R-:W-:Y:S01]  /*20f0*/  FMUL.FTZ R194, R176, UR12 ;  /* 0x0000000cb0c27c20 */ /* 0x000fe20008410000 */
[----:B------:R-:W-:Y:S01]  /*2100*/  FADD.FTZ R31, R31, -UR4 ;  /* 0x800000041f1f7e21 */ /* 0x000fe20008010000 */
[-C--:B------:R-:W-:Y:S01]  /*2110*/  FFMA.FTZ R235, R172, R173.reuse, R235 ;  /* 0x000000adaceb7223 */ /* 0x080fe200000100eb */
[----:B------:R-:W-:Y:S01]  /*2120*/  FMUL.FTZ R174, R140, UR12 ;  /* 0x0000000c8cae7c20 */ /* 0x000fe20008410000 */
[----:B------:R-:W-:Y:S01]  /*2130*/  FMUL.FTZ R173, R93, R173 ;  /* 0x000000ad5dad7220 */ /* 0x000fe20000410000 */
[----:B------:R-:W-:Y:S02]  /*2140*/  FMUL.FTZ R176, R31, UR12 ;  /* 0x0000000c1fb07c20 */ /* 0x000fe40008410000 */
[-C--:B------:R-:W-:Y:S01]  /*2150*/  FFMA.FTZ R236, R174, R175.reuse, R236 ;  /* 0x000000afaeec7223 */ /* 0x080fe200000100ec */
[----:B------:R-:W-:Y:S01]  /*2160*/  FMUL.FTZ R175, R94, R175 ;  /* 0x000000af5eaf7220 */ /* 0x000fe20000410000 */
[----:B------:R-:W-:Y:S01]  /*2170*/  FFMA.FTZ R237, R176, R177, R237 ;  /* 0x000000b1b0ed7223 */ /* 0x000fe200000100ed */
[----:B------:R-:W-:Y:S01]  /*2180*/  FADD.FTZ R6, R17, -UR4 ;  /* 0x8000000411067e21 */ /* 0x000fe20008010000 */
[----:B0-----:R-:W-:-:S03]  /*2190*/  FADD.FTZ R9, R18, -UR4 ;  /* 0x8000000412097e21 */ /* 0x001fc60008010000 */
[----:B------:R-:W-:Y:S01]  /*21a0*/  FMUL.FTZ R6, R6, UR12 ;  /* 0x0000000c06067c20 */ /* 0x000fe20008410000 */
[----:B------:R-:W-:-:S03]  /*21b0*/  FFMA.FTZ R229, R158, R141, R229 ;  /* 0x0000008d9ee57223 */ /* 0x000fc600000100e5 */
[----:B------:R-:W-:Y:S01]  /*21c0*/  FFMA.FTZ R239, R6, R8, R239 ;  /* 0x0000000806ef7223 */ /* 0x000fe200000100ef */
[----:B------:R-:W-:Y:S01]  /*21d0*/  FADD.FTZ R18, R20, -UR4 ;  /* 0x8000000414127e21 */ /* 0x000fe20008010000 */
[----:B------:R-:W-:Y:S01]  /*21e0*/  FADD.FTZ R20, R12, -UR4 ;  /* 0x800000040c147e21 */ /* 0x000fe20008010000 */
[----:B------:R-:W-:Y:S01]  /*21f0*/  FMUL.FTZ R12, R85, R160 ;  /* 0x000000a0550c7220 */ /* 0x000fe20000410000 */
[----:B------:R-:W-:Y:S01]  /*2200*/  FADD.FTZ R25, R13, -UR4 ;  /* 0x800000040d197e21 */ /* 0x000fe20008010000 */
[----:B------:R-:W-:Y:S01]  /*2210*/  FMUL.FTZ R13, R86, R153 ;  /* 0x00000099560d7220 */ /* 0x000fe20000410000 */
[----:B------:R-:W-:Y:S01]  /*2220*/  FADD.FTZ R19, R19, -UR4 ;  /* 0x8000000413137e21 */ /* 0x000fe20008010000 */
[----:B------:R-:W-:Y:S01]  /*2230*/  FMUL.FTZ R17, R81, R168 ;  /* 0x000000a851117220 */ /* 0x000fe20000410000 */
[----:B------:R-:W-:Y:S01]  /*2240*/  FMUL.FTZ R18, R18, UR12 ;  /* 0x0000000c12127c20 */ /* 0x000fe20008410000 */
[----:B------:R-:W-:Y:S02]  /*2250*/  HADD2.F32 R22, -RZ, R33.H0_H0 ;  /* 0x20000021ff167230 */ /* 0x000fe40000004100 */
[----:B------:R-:W-:Y:S01]  /*2260*/  FMUL.FTZ R20, R20, UR12 ;  /* 0x0000000c14147c20 */ /* 0x000fe20008410000 */
[----:B------:R-:W-:-:S02]  /*2270*/  HADD2.F32 R23, -RZ, R32.H0_H0 ;  /* 0x20000020ff177230 */ /* 0x000fc40000004100 */
[----:B------:R-:W-:Y:S01]  /*2280*/  FADD.FTZ R30, R22, -UR4 ;  /* 0x80000004161e7e21 */ /* 0x000fe20008010000 */
[----:B--2---:R-:W-:-:S05]  /*2290*/  FADD.FTZ R7, R177, R7 ;  /* 0x00000007b1077221 */ /* 0x004fca0000010000 */
[----:B------:R0:W-:Y:S02]  /*22a0*/  STL [R1+0x100], R7 ;  /* 0x0001000701007387 */ /* 0x0001e40000100800 */
[----:B0-----:R-:W-:-:S04]  /*22b0*/  FFMA.FTZ R7, R184, R187, R4 ;  /* 0x000000bbb8077223 */ /* 0x001fc80000010004 */
[----:B------:R-:W-:-:S04]  /*22c0*/  FFMA.FTZ R7, R186, R189, R7 ;  /* 0x000000bdba077223 */ /* 0x000fc80000010007 */
[----:B------:R-:W-:-:S04]  /*22d0*/  FFMA.FTZ R7, R188, R191, R7 ;  /* 0x000000bfbc077223 */ /* 0x000fc80000010007 */
[----:B------:R-:W-:Y:S01]  /*22e0*/  FFMA.FTZ R7, R190, R193, R7 ;  /* 0x000000c1be077223 */ /* 0x000fe20000010007 */
[----:B---3--:R-:W-:-:S03]  /*22f0*/  FADD.FTZ R10, R21, R10 ;  /* 0x0000000a150a7221 */ /* 0x008fc60000010000 */
[----:B------:R-:W-:Y:S02]  /*2300*/  FFMA.FTZ R7, R192, R195, R7 ;  /* 0x000000c3c0077223 */ /* 0x000fe40000010007 */
[----:B------:R0:W-:Y:S01]  /*2310*/  STL [R1+0x104], R10 ;  /* 0x0001040a01007387 */ /* 0x0001e20000100800 */
[----:B----4-:R-:W-:Y:S01]  /*2320*/  FADD.FTZ R11, R8, R11 ;  /* 0x0000000b080b7221 */ /* 0x010fe20000010000 */
[----:B------:R-:W-:Y:S01]  /*2330*/  FFMA.FTZ R7, R194, R196, R7 ;  /* 0x000000c4c2077223 */ /* 0x000fe20000010007 */
[----:B0-----:R-:W-:-:S03]  /*2340*/  FADD.FTZ R10, R171, R5 ;  /* 0x00000005ab0a7221 */ /* 0x001fc60000010000 */
[----:B------:R0:W-:Y:S01]  /*2350*/  STL [R1+0x108], R11 ;  /* 0x0001080b01007387 */ /* 0x0001e20000100800 */
[----:B------:R-:W-:Y:S01]  /*2360*/  FADD.FTZ R10, R173, R10 ;  /* 0x0000000aad0a7221 */ /* 0x000fe20000010000 */
[----:B------:R-:W-:Y:S01]  /*2370*/  FMUL.FTZ R177, R95, R177 ;  /* 0x000000b15fb17220 */ /* 0x000fe20000410000 */
[----:B------:R-:W-:Y:S01]  /*2380*/  FMUL.FTZ R5, R88, R21 ;  /* 0x0000001558057220 */ /* 0x000fe20000410000 */
[----:B------:R-:W-:Y:S01]  /*2390*/  FADD.FTZ R4, R15, -UR4 ;  /* 0x800000040f047e21 */ /* 0x000fe20008010000 */
[----:B------:R-:W-:Y:S01]  /*23a0*/  FADD.FTZ R10, R175, R10 ;  /* 0x0000000aaf0a7221 */ /* 0x000fe20000010000 */
[----:B------:R-:W-:Y:S01]  /*23b0*/  FADD.FTZ R24, R16, R24 ;  /* 0x0000001810187221 */ /* 0x000fe20000010000 */
[----:B------:R-:W2:Y:S01]  /*23c0*/  LDL.LU R36, [R1+0x110] ;  /* 0x0001100001247983 */ /* 0x000ea20000300800 */
[----:B0-----:R-:W-:Y:S01]  /*23d0*/  FFMA.FTZ R11, R158, R159, R7 ;  /* 0x0000009f9e0b7223 */ /* 0x001fe20000010007 */
[----:B------:R-:W-:Y:S01]  /*23e0*/  FADD.FTZ R10, R177, R10 ;  /* 0x0000000ab10a7221 */ /* 0x000fe20000010000 */
[----:B------:R-:W-:Y:S01]  /*23f0*/  FMUL.FTZ R4, R4, UR12 ;  /* 0x0000000c04047c20 */ /* 0x000fe20008410000 */
[----:B------:R-:W3:Y:S01]  /*2400*/  LDL.LU R179, [R1+0x124] ;  /* 0x0001240001b37983 */ /* 0x000ee20000300800 */
[----:B------:R-:W-:Y:S01]  /*2410*/  FFMA.FTZ R11, R162, R164, R11 ;  /* 0x000000a4a20b7223 */ /* 0x000fe2000001000b */
[----:B------:R-:W-:Y:S01]  /*2420*/  FMUL.FTZ R7, R89, R8 ;  /* 0x0000000859077220 */ /* 0x000fe20000410000 */
[----:B------:R-:W-:Y:S01]  /*2430*/  FADD.FTZ R10, R5, R10 ;  /* 0x0000000a050a7221 */ /* 0x000fe20000010000 */
[----:B------:R-:W4:Y:S01]  /*2440*/  LDL.LU R178, [R1+0x128] ;  /* 0x0001280001b27983 */ /* 0x000f220000300800 */
[----:B------:R-:W-:Y:S01]  /*2450*/  FFMA.FTZ R11, R163, R165, R11 ;  /* 0x000000a5a30b7223 */ /* 0x000fe2000001000b */
[----:B------:R-:W-:Y:S01]  /*2460*/  FMUL.FTZ R8, R9, UR12 ;  /* 0x0000000c09087c20 */ /* 0x000fe20008410000 */
        /* <DEDUP_REMOVED lines=10> */
[----:B------:R-:W-:Y:S01]  /*2510*/  FFMA.FTZ R141, R174, R175, R141 ;  /* 0x000000afae8d7223 */ /* 0x000fe2000001008d */
[----:B------:R0:W-:Y:S02]  /*2520*/  STL [R1+0x10c], R24 ;  /* 0x00010c1801007387 */ /* 0x0001e40000100800 */
[----:B------:R-:W-:Y:S01]  /*2530*/  FADD.FTZ R140, R140, R12 ;  /* 0x0000000c8c8c7221 */ /* 0x000fe20000010000 */
[----:B------:R-:W-:-:S03]  /*2540*/  FFMA.FTZ R141, R176, R177, R141 ;  /* 0x000000b1b08d7223 */ /* 0x000fc6000001008d */
[----:B------:R-:W-:Y:S01]  /*2550*/  FADD.FTZ R140, R140, R13 ;  /* 0x0000000d8c8c7221 */ /* 0x000fe20000010000 */
[----:B------:R-:W-:Y:S01]  /*2560*/  FFMA.FTZ R141, R4, R5, R141 ;  /* 0x00000005048d7223 */ /* 0x000fe2000001008d */
[----:B0-----:R-:W-:Y:S01]  /*2570*/  FADD.FTZ R24, R14, -UR4 ;  /* 0x800000040e187e21 */ /* 0x001fe20008010000 */
[----:B------:R-:W-:Y:S02]  /*2580*/  FMUL.FTZ R14, R87, R152 ;  /* 0x00000098570e7220 */ /* 0x000fe40000410000 */
[----:B------:R-:W-:Y:S01]  /*2590*/  FFMA.FTZ R141, R6, R7, R141 ;  /* 0x00000007068d7223 */ /* 0x000fe2000001008d */
[----:B------:R-:W-:Y:S01]  /*25a0*/  FMUL.FTZ R15, R80, R151 ;  /* 0x00000097500f7220 */ /* 0x000fe20000410000 */
[----:B------:R-:W-:Y:S01]  /*25b0*/  FADD.FTZ R140, R140, R14 ;  /* 0x0000000e8c8c7221 */ /* 0x000fe20000010000 */
[C---:B------:R-:W-:Y:S01]  /*25c0*/  FFMA.FTZ R240, R8.reuse, R16, R240 ;  /* 0x0000001008f07223 */ /* 0x040fe200000100f0 */
[----:B------:R-:W-:Y:S01]  /*25d0*/  FMUL.FTZ R16, R19, UR12 ;  /* 0x0000000c13107c20 */ /* 0x000fe20008410000 */
[----:B------:R-:W-:Y:S01]  /*25e0*/  FFMA.FTZ R141, R8, R9, R141 ;  /* 0x00000009088d7223 */ /* 0x000fe2000001008d */
[----:B------:R-:W-:Y:S01]  /*25f0*/  FADD.FTZ R140, R140, R15 ;  /* 0x0000000f8c8c7221 */ /* 0x000fe20000010000 */
[----:B------:R-:W-:-:S02]  /*2600*/  FMUL.FTZ R19, R82, R224 ;  /* 0x000000e052137220 */ /* 0x000fc40000410000 */
[----:B------:R-:W-:Y:S01]  /*2610*/  FFMA.FTZ R141, R16, R10, R141 ;  /* 0x0000000a108d7223 */ /* 0x000fe2000001008d */
[----:B------:R-:W-:Y:S01]  /*2620*/  FADD.FTZ R140, R140, R17 ;  /* 0x000000118c8c7221 */ /* 0x000fe20000010000 */
[----:B------:R-:W-:Y:S01]  /*2630*/  FFMA.FTZ R238, R4, R21, R238 ;  /* 0x0000001504ee7223 */ /* 0x000fe200000100ee */
[----:B------:R-:W-:Y:S01]  /*2640*/  FMUL.FTZ R21, R83, R146 ;  /* 0x0000009253157220 */ /* 0x000fe20000410000 */
[----:B------:R-:W-:Y:S01]  /*2650*/  FFMA.FTZ R141, R18, R11, R141 ;  /* 0x0000000b128d7223 */ /* 0x000fe2000001008d */
[----:B------:R-:W-:Y:S01]  /*2660*/  FADD.FTZ R140, R140, R19 ;  /* 0x000000138c8c7221 */ /* 0x000fe20000010000 */
[----:B------:R-:W-:Y:S01]  /*2670*/  FADD.FTZ R26, R23, -UR4 ;  /* 0x80000004171a7e21 */ /* 0x000fe20008010000 */
[----:B------:R-:W-:Y:S01]  /*2680*/  FMUL.FTZ R22, R25, UR12 ;  /* 0x0000000c19167c20 */ /* 0x000fe20008410000 */
[----:B------:R-:W-:Y:S01]  /*2690*/  FFMA.FTZ R141, R20, R12, R141 ;  /* 0x0000000c148d7223 */ /* 0x000fe2000001008d */
[----:B------:R-:W-:Y:S01]  /*26a0*/  FADD.FTZ R140, R140, R21 ;  /* 0x000000158c8c7221 */ /* 0x000fe20000010000 */
[----:B------:R-:W-:Y:S01]  /*26b0*/  FMUL.FTZ R23, R76, R147 ;  /* 0x000000934c177220 */ /* 0x000fe20000410000 */
[----:B------:R-:W-:-:S02]  /*26c0*/  HADD2.F32 R32, -RZ, R32.H1_H1 ;  /* 0x30000020ff207230 */ /* 0x000fc40000004100 */
[----:B------:R-:W-:Y:S01]  /*26d0*/  FMUL.FTZ R24, R24, UR12 ;  /* 0x0000000c18187c20 */ /* 0x000fe20008410000 */
[----:B------:R-:W-:Y:S01]  /*26e0*/  FFMA.FTZ R141, R22, R13, R141 ;  /* 0x0000000d168d7223 */ /* 0x000fe2000001008d */
[----:B------:R-:W-:Y:S01]  /*26f0*/  FADD.FTZ R140, R140, R23 ;  /* 0x000000178c8c7221 */ /* 0x000fe20000010000 */
[----:B------:R-:W-:Y:S01]  /*2700*/  FMUL.FTZ R25, R77, R226 ;  /* 0x000000e24d197220 */ /* 0x000fe20000410000 */
        /* <DEDUP_REMOVED lines=8> */
[----:B------:R-:W-:-:S02]  /*2790*/  HADD2.F32 R33, -RZ, R33.H1_H1 ;  /* 0x30000021ff217230 */ /* 0x000fc40000004100 */
[----:B------:R-:W-:Y:S01]  /*27a0*/  FADD.FTZ R140, R140, R27 ;  /* 0x0000001b8c8c7221 */ /* 0x000fe20000010000 */
[----:B------:R-:W-:Y:S01]  /*27b0*/  FMUL.FTZ R29, R79, R228 ;  /* 0x000000e44f1d7220 */ /* 0x000fe20000410000 */
[--C-:B------:R-:W-:Y:S02]  /*27c0*/  HADD2.F32 R231, -RZ, R34.reuse.H0_H0 ;  /* 0x20000022ffe77230 */ /* 0x100fe40000004100 */
[----:B------:R-:W-:Y:S01]  /*27d0*/  FFMA.FTZ R141, R28, R17, R141 ;  /* 0x000000111c8d7223 */ /* 0x000fe2000001008d */
[----:B------:R-:W-:Y:S02]  /*27e0*/  HADD2.F32 R34, -RZ, R34.H1_H1 ;  /* 0x30000022ff227230 */ /* 0x000fe40000004100 */
[----:B------:R-:W-:Y:S01]  /*27f0*/  FMUL.FTZ R30, R30, UR12 ;  /* 0x0000000c1e1e7c20 */ /* 0x000fe20008410000 */
[----:B------:R-:W-:Y:S01]  /*2800*/  FADD.FTZ R140, R140, R29 ;  /* 0x0000001d8c8c7221 */ /* 0x000fe20000010000 */
[----:B------:R-:W-:Y:S01]  /*2810*/  FADD.FTZ R31, R33, -UR4 ;  /* 0x80000004211f7e21 */ /* 0x000fe20008010000 */
[----:B------:R-:W-:Y:S01]  /*2820*/  FADD.FTZ R33, R34, -UR4 ;  /* 0x8000000422217e21 */ /* 0x000fe20008010000 */
[----:B------:R-:W-:Y:S01]  /*2830*/  FFMA.FTZ R34, R30, R19, R141 ;  /* 0x000000131e227223 */ /* 0x000fe2000001008d */
[----:B------:R-:W-:Y:S01]  /*2840*/  FADD.FTZ R32, R231, -UR4 ;  /* 0x80000004e7207e21 */ /* 0x000fe20008010000 */
[----:B------:R-:W-:Y:S01]  /*2850*/  FMUL.FTZ R31, R31, UR12 ;  /* 0x0000000c1f1f7c20 */ /* 0x000fe20008410000 */
[----:B------:R-:W0:Y:S01]  /*2860*/  SHFL.DOWN PT, R141, R140, 0x10, 0x1f ;  /* 0x0a001f008c8d7f89 */ /* 0x000e2200000e0000 */
[----:B------:R-:W-:-:S02]  /*2870*/  HADD2.F32 R169, -RZ, R35.H0_H0 ;  /* 0x20000023ffa97230 */ /* 0x000fc40000004100 */
[----:B------:R-:W-:Y:S01]  /*2880*/  FMUL.FTZ R32, R32, UR12 ;  /* 0x0000000c20207c20 */ /* 0x000fe20008410000 */
[----:B------:R-:W-:Y:S01]  /*2890*/  FFMA.FTZ R34, R31, R21, R34 ;  /* 0x000000151f227223 */ /* 0x000fe20000010022 */
[----:B------:R-:W-:Y:S02]  /*28a0*/  HADD2.F32 R143, -RZ, R35.H1_H1 ;  /* 0x30000023ff8f7230 */ /* 0x000fe40000004100 */
[----:B------:R-:W-:Y:S01]  /*28b0*/  FMUL.FTZ R33, R33, UR12 ;  /* 0x0000000c21217c20 */ /* 0x000fe20008410000 */
[----:B------:R-:W-:Y:S01]  /*28c0*/  FADD.FTZ R35, R169, -UR4 ;  /* 0x80000004a9237e21 */ /* 0x000fe20008010000 */
[----:B------:R-:W-:Y:S01]  /*28d0*/  FFMA.FTZ R169, R32, R23, R34 ;  /* 0x0000001720a97223 */ /* 0x000fe20000010022 */
[----:B------:R-:W-:Y:S02]  /*28e0*/  FADD.FTZ R143, R143, -UR4 ;  /* 0x800000048f8f7e21 */ /* 0x000fe40008010000 */
[----:B------:R-:W-:Y:S01]  /*28f0*/  FMUL.FTZ R34, R35, UR12 ;  /* 0x0000000c23227c20 */ /* 0x000fe20008410000 */
[----:B------:R-:W-:Y:S01]  /*2900*/  FFMA.FTZ R169, R33, R25, R169 ;  /* 0x0000001921a97223 */ /* 0x000fe200000100a9 */
[----:B------:R-:W-:Y:S01]  /*2910*/  ISETP.NE.U32.AND P0, PT, RZ, UR18, PT ;  /* 0x00000012ff007c0c */ /* 0x000fe2000bf05070 */
[----:B------:R-:W-:Y:S01]  /*2920*/  FMUL.FTZ R35, R143, UR12 ;  /* 0x0000000c8f237c20 */ /* 0x000fe20008410000 */
[----:B------:R-:W1:Y:S01]  /*2930*/  @UP0 LDCU.64 UR4, c[0x0][0x3e0] ;  /* 0x00007c00ff0407ac */ /* 0x000e620008000a00 */
[----:B------:R-:W-:Y:S01]  /*2940*/  FFMA.FTZ R143, R34, R27, R169 ;  /* 0x0000001b228f7223 */ /* 0x000fe200000100a9 */
[----:B0-----:R-:W-:-:S03]  /*2950*/  FADD.FTZ R141, R140, R141 ;  /* 0x0000008d8c8d7221 */ /* 0x001fc60000010000 */
[----:B------:R-:W-:Y:S01]  /*2960*/  FFMA.FTZ R143, R35, R29, R143 ;  /* 0x0000001d238f7223 */ /* 0x000fe2000001008f */
[----:B------:R-:W-:Y:S01]  /*2970*/  ISETP.NE.AND.EX P0, PT, RZ, UR19, PT, P0 ;  /* 0x00000013ff007c0c */ /* 0x000fe2000bf05300 */
[----:B------:R-:W3:Y:S04]  /*2980*/  LDL.LU R169, [R1+0x120] ;  /* 0x0001200001a97983 */ /* 0x000ee80000300800 */
        /* <DEDUP_REMOVED lines=17> */
[----:B0-----:R-:W-:-:S05]  /*2aa0*/  FADD.FTZ R141, R141, R143 ;  /* 0x0000008f8d8d7221 */ /* 0x001fca0000010000 */
[----:B------:R0:W-:Y:S02]  /*2ab0*/  @!P1 STS.64 [R142], R140 ;  /* 0x0000008c8e009388 */ /* 0x0001e40000000a00 */
[----:B0-----:R-:W0:Y:S08]  /*2ac0*/  @P0 LDC.64 R140, c[0x0][0x438] ;  /* 0x00010e00ff8c0b82 */ /* 0x001e300000000a00 */
[----:B------:R-:W1:Y:S01]  /*2ad0*/  @P0 LDC.64 R142, c[0x0][0x438] ;  /* 0x00010e00ff8e0b82 */ /* 0x000e620000000a00 */
[----:B0-----:R-:W-:-:S05]  /*2ae0*/  @P0 IMAD.WIDE.U32 R140, R197, 0x10, R140 ;  /* 0x00000010c58c0825 */ /* 0x001fca00078e008c */
[----:B------:R0:W5:Y:S02]  /*2af0*/  @P0 LDG.E.128 R116, desc[UR14][R140.64] ;  /* 0x0000000e8c740981 */ /* 0x000164000c1e1d00 */
[----:B0-----:R-:W0:Y:S02]  /*2b00*/  @P0 LDC.64 R140, c[0x0][0x438] ;  /* 0x00010e00ff8c0b82 */ /* 0x001e240000000a00 */
[----:B0-----:R-:W-:-:S05]  /*2b10*/  @P0 IMAD.WIDE.U32 R140, R180, 0x10, R140 ;  /* 0x00000010b48c0825 */ /* 0x001fca00078e008c */
[----:B------:R1:W5:Y:S02]  /*2b20*/  @P0 LDG.E.128 R120, desc[UR14][R140.64] ;  /* 0x0000000e8c780981 */ /* 0x000364000c1e1d00 */
[----:B-1----:R-:W-:Y:S02]  /*2b30*/  @P0 IMAD.WIDE.U32 R140, R148, 0x10, R142 ;  /* 0x00000010948c0825 */ /* 0x002fe400078e008e */
[----:B------:R-:W0:Y:S03]  /*2b40*/  @P0 LDC.64 R142, c[0x0][0x438] ;  /* 0x00010e00ff8e0b82 */ /* 0x000e260000000a00 */
[----:B------:R1:W5:Y:S05]  /*2b50*/  @P0 LDG.E.128 R124, desc[UR14][R140.64] ;  /* 0x0000000e8c7c0981 */ /* 0x00036a000c1e1d00 */
[----:B-1----:R-:W1:Y:S01]  /*2b60*/  @P0 LDC.64 R140, c[0x0][0x438] ;  /* 0x00010e00ff8c0b82 */ /* 0x002e620000000a00 */
[----:B------:R-:W-:Y:S01]  /*2b70*/  @UP0 UIMAD.WIDE UR4, UR6, 0x2, UR4 ;  /* 0x00000002060408a5 */ /* 0x000fe2000f8e0204 */
[----:B-1----:R-:W-:-:S05]  /*2b80*/  @P0 IMAD.WIDE.U32 R140, R2, 0x10, R140 ;  /* 0x00000010028c0825 */ /* 0x002fca00078e008c */
[----:B------:R0:W5:Y:S02]  /*2b90*/  @P0 LDG.E.128 R128, desc[UR14][R140.64] ;  /* 0x0000000e8c800981 */ /* 0x000164000c1e1d00 */
[----:B0-----:R-:W-:-:S04]  /*2ba0*/  @P0 IMAD.WIDE.U32 R140, R3, 0x10, R142 ;  /* 0x00000010038c0825 */ /* 0x001fc800078e008e */
[----:B--2---:R-:W-:Y:S01]  /*2bb0*/  FADD.FTZ R36, R150, R36 ;  /* 0x0000002496247221 */ /* 0x004fe20000010000 */
[----:B------:R-:W-:Y:S01]  /*2bc0*/  FFMA.FTZ R241, R16, R150, R241 ;  /* 0x0000009610f17223 */ /* 0x000fe200000100f1 */
[----:B------:R-:W0:Y:S01]  /*2bd0*/  LDC.64 R142, c[0x0][0x3b0] ;  /* 0x0000ec00ff8e7b82 */ /* 0x000e220000000a00 */
        /* <DEDUP_REMOVED lines=8> */
[----:B----4-:R4:W5:Y:S04]  /*2c60*/  LDL.LU R36, [R1+0x144] ;  /* 0x0001440001247983 */ /* 0x0109680000300800 */
[----:B------:R-:W4:Y:S01]  /*2c70*/  LDL.LU R150, [R1+0x114] ;  /* 0x0001140001967983 */ /* 0x000f220000300800 */
[----:B---3--:R-:W-:Y:S01]  /*2c80*/  FADD.FTZ R169, R152, R169 ;  /* 0x000000a998a97221 */ /* 0x008fe20000010000 */
[----:B------:R-:W-:Y:S01]  /*2c90*/  FADD.FTZ R179, R151, R179 ;  /* 0x000000b397b37221 */ /* 0x000fe20000010000 */
[----:B------:R-:W-:Y:S01]  /*2ca0*/  FADD.FTZ R178, R168, R178 ;  /* 0x000000b2a8b27221 */ /* 0x000fe20000010000 */
[----:B------:R-:W-:Y:S01]  /*2cb0*/  FFMA.FTZ R242, R18, R161, R242 ;  /* 0x000000a112f27223 */ /* 0x000fe200000100f2 */
[----:B------:R-:W-:Y:S01]  /*2cc0*/  FFMA.FTZ R243, R20, R160, R243 ;  /* 0x000000a014f37223 */ /* 0x000fe200000100f3 */
[----:B------:R-:W-:Y:S01]  /*2cd0*/  FFMA.FTZ R244, R22, R153, R244 ;  /* 0x0000009916f47223 */ /* 0x000fe200000100f4 */
[----:B------:R-:W-:Y:S01]  /*2ce0*/  FFMA.FTZ R245, R24, R152, R245 ;  /* 0x0000009818f57223 */ /* 0x000fe200000100f5 */
[----:B------:R-:W-:Y:S01]  /*2cf0*/  FFMA.FTZ R246, R26, R151, R246 ;  /* 0x000000971af67223 */ /* 0x000fe200000100f6 */
[----:B------:R-:W-:Y:S01]  /*2d00*/  FFMA.FTZ R247, R28, R168, R247 ;  /* 0x000000a81cf77223 */ /* 0x000fe200000100f7 */
[----:B-1----:R-:W-:Y:S01]  /*2d10*/  FADD.FTZ R140, R160, R140 ;  /* 0x0000008ca08c7221 */ /* 0x002fe20000010000 */
[----:B--2---:R-:W-:Y:S01]  /*2d20*/  FADD.FTZ R141, R153, R141 ;  /* 0x0000008d998d7221 */ /* 0x004fe20000010000 */
[----:B0-----:R-:W-:-:S04]  /*2d30*/  IMAD.WIDE.U32 R152, R2, 0x8, R142 ;  /* 0x0000000802987825 */ /* 0x001fc800078e008e */
[----:B------:R-:W-:Y:S01]  /*2d40*/  FFMA.FTZ R249, R31, R146, R249 ;  /* 0x000000921ff97223 */ /* 0x000fe200000100f9 */
[----:B------:R-:W-:Y:S01]  /*2d50*/  FFMA.FTZ R248, R30, R224, R248 ;  /* 0x000000e01ef87223 */ /* 0x000fe200000100f8 */
[----:B------:R-:W-:Y:S01]  /*2d60*/  FFMA.FTZ R250, R32, R147, R250 ;  /* 0x0000009320fa7223 */ /* 0x000fe200000100fa */
[----:B------:R-:W-:Y:S01]  /*2d70*/  FFMA.FTZ R251, R33, R226, R251 ;  /* 0x000000e221fb7223 */ /* 0x000fe200000100fb */
[----:B------:R-:W5:Y:S01]  /*2d80*/  LDG.E.64 R152, desc[UR14][R152.64] ;  /* 0x0000000e98987981 */ /* 0x000f62000c1e1b00 */
[----:B----4-:R-:W-:-:S05]  /*2d90*/  FADD.FTZ R150, R161, R150 ;  /* 0x00000096a1967221 */ /* 0x010fca0000010000 */
        /* <DEDUP_REMOVED lines=17> */
[----:B------:R-:W-:Y:S01]  /*2eb0*/  @!P3 IADD3 R145, PT, PT, R144, 0x5000, RZ ;  /* 0x000050009091b810 */ /* 0x000fe20007ffe0ff */
[----:B------:R-:W-:Y:S02]  /*2ec0*/  @P0 HADD2.F32 R231, -RZ, R231.H0_H0 ;  /* 0x200000e7ffe70230 */ /* 0x000fe40000004100 */
[----:B--2---:R-:W-:Y:S01]  /*2ed0*/  FADD.FTZ R141, R146, R141 ;  /* 0x0000008d928d7221 */ /* 0x004fe20000010000 */
[----:B---3--:R-:W-:Y:S01]  /*2ee0*/  FADD.FTZ R140, R147, R140 ;  /* 0x0000008c938c7221 */ /* 0x008fe20000010000 */
[----:B----4-:R-:W-:-:S05]  /*2ef0*/  FADD.FTZ R143, R224, R143 ;  /* 0x0000008fe08f7221 */ /* 0x010fca0000010000 */
[----:B------:R-:W-:Y:S04]  /*2f00*/  STL [R1+0x12c], R143 ;  /* 0x00012c8f01007387 */ /* 0x000fe80000100800 */
[----:B------:R-:W2:Y:S04]  /*2f10*/  LDL.LU R146, [R1+0x13c] ;  /* 0x00013c0001927983 */ /* 0x000ea80000300800 */
[----:B------:R-:W-:Y:S04]  /*2f20*/  STL [R1+0x130], R141 ;  /* 0x0001308d01007387 */ /* 0x000fe80000100800 */
[----:B------:R-:W3:Y:S04]  /*2f30*/  LDL.LU R224, [R1] ;  /* 0x0000000001e07983 */ /* 0x000ee80000300800 */
[----:B------:R-:W4:Y:S04]  /*2f40*/  LDL.LU R147, [R1+0x138] ;  /* 0x0001380001937983 */ /* 0x000f280000300800 */
[----:B------:R-:W-:Y:S01]  /*2f50*/  STL [R1+0x134], R140 ;  /* 0x0001348c01007387 */ /* 0x000fe20000100800 */
[----:B------:R-:W-:Y:S06]  /*2f60*/  BAR.SYNC.DEFER_BLOCKING 0x0 ;  /* 0x0000000000007b1d */ /* 0x000fec0000010000 */
[----:B------:R0:W1:Y:S02]  /*2f70*/  LDS.128 R140, [R145] ;  /* 0x00000000918c7984 */ /* 0x0000640000000c00 */
[----:B0-----:R-:W-:Y:S01]  /*2f80*/  IADD3 R145, PT, PT, R144, 0x5030, RZ ;  /* 0x0000503090917810 */ /* 0x001fe20007ffe0ff */
[----:B----4-:R-:W-:-:S02]  /*2f90*/  FADD.FTZ R147, R226, R147 ;  /* 0x00000093e2937221 */ /* 0x010fc40000010000 */
[----:B------:R-:W4:Y:S01]  /*2fa0*/  LDL.LU R226, [R1+0x140] ;  /* 0x0001400001e27983 */ /* 0x000f220000300800 */
[----:B------:R-:W-:Y:S01]  /*2fb0*/  @!P3 IADD3 R145, PT, PT, R144, 0x5010, RZ ;  /* 0x000050109091b810 */ /* 0x000fe20007ffe0ff */
[----:B--2---:R-:W-:Y:S02]  /*2fc0*/  FADD.FTZ R146, R225, R146 ;  /* 0x00000092e1927221 */ /* 0x004fe40000010000 */
[----:B------:R-:W-:Y:S04]  /*2fd0*/  STL [R1+0x138], R147 ;  /* 0x0001389301007387 */ /* 0x000fe80000100800 */
[----:B------:R-:W-:Y:S04]  /*2fe0*/  STL [R1+0x13c], R146 ;  /* 0x00013c9201007387 */ /* 0x000fe80000100800 */
[----:B------:R-:W0:Y:S01]  /*2ff0*/  LDS.128 R144, [R145] ;  /* 0x0000000091907984 */ /* 0x000e220000000c00 */
[----:B-1----:R-:W-:Y:S01]  /*3000*/  FADD.FTZ R141, RZ, R141 ;  /* 0x0000008dff8d7221 */ /* 0x002fe20000010000 */
[----:B---3--:R-:W-:-:S03]  /*3010*/  FFMA.FTZ R224, R35, R228, R224 ;  /* 0x000000e423e07223 */ /* 0x008fc600000100e0 */
[----:B------:R-:W-:Y:S01]  /*3020*/  FADD.FTZ R143, R143, R141 ;  /* 0x0000008d8f8f7221 */ /* 0x000fe20000010000 */
[----:B------:R-:W-:Y:S01]  /*3030*/  FADD.FTZ R140, RZ, R140 ;  /* 0x0000008cff8c7221 */ /* 0x000fe20000010000 */
[----:B------:R-:W-:-:S03]  /*3040*/  UISETP.NE.U32.AND UP1, UPT, UR18, URZ, UPT ;  /* 0x000000ff1200728c */ /* 0x000fc6000bf25070 */
[----:B------:R-:W-:Y:S01]  /*3050*/  FADD.FTZ R140, R142, R140 ;  /* 0x0000008c8e8c7221 */ /* 0x000fe20000010000 */
[----:B------:R-:W-:Y:S01]  /*3060*/  UISETP.NE.AND.EX UP1, UPT, UR19, URZ, UPT, UP1 ;  /* 0x000000ff1300728c */ /* 0x000fe2000bf25310 */
[----:B------:R-:W-:Y:S01]  /*3070*/  @P0 R2UR UR4, R231 ;  /* 0x00000000e70402ca */ /* 0x000fe200000e0000 */
[----:B------:R-:W-:Y:S01]  /*3080*/  FFMA.FTZ R252, R34, R225, R252 ;  /* 0x000000e122fc7223 */ /* 0x000fe200000100fc */
[----:B------:R-:W-:Y:S01]  /*3090*/  UMOV UR5, 0x3f800000 ;  /* 0x3f80000000057882 */ /* 0x000fe20000000000 */
[----:B0-----:R-:W-:-:S04]  /*30a0*/  FADD.FTZ R143, R143, R145 ;  /* 0x000000918f8f7221 */ /* 0x001fc80000010000 */
[----:B------:R-:W-:Y:S01]  /*30b0*/  FADD.FTZ R143, R147, R143 ;  /* 0x0000008f938f7221 */ /* 0x000fe20000010000 */
[----:B------:R-:W-:-:S03]  /*30c0*/  FADD.FTZ R140, R140, R144 ;  /* 0x000000908c8c7221 */ /* 0x000fc60000010000 */
[----:B------:R-:W-:Y:S01]  /*30d0*/  FMUL.FTZ R143, R143, UR20 ;  /* 0x000000148f8f7c20 */ /* 0x000fe20008410000 */
[----:B------:R-:W-:-:S04]  /*30e0*/  FADD.FTZ R140, R146, R140 ;  /* 0x0000008c928c7221 */ /* 0x000fc80000010000 */
[----:B------:R-:W-:Y:S01]  /*30f0*/  R2UR UR13, R143 ;  /* 0x000000008f0d72ca */ /* 0x000fe200000e0000 */
[----:B------:R-:W-:Y:S01]  /*3100*/  FMUL.FTZ R140, R140, UR20 ;  /* 0x000000148c8c7c20 */ /* 0x000fe20008410000 */
[----:B------:R-:W-:-:S04]  /*3110*/  @UP0 UMOV UR5, UR4 ;  /* 0x0000000400050c82 */ /* 0x000fc80008000000 */
[----:B------:R-:W-:Y:S01]  /*3120*/  FSEL R145, R140, RZ, !P2 ;  /* 0x000000ff8c917208 */ /* 0x000fe20005000000 */
[----:B----4-:R-:W-:-:S05]  /*3130*/  FADD.FTZ R226, R228, R226 ;  /* 0x000000e2e4e27221 */ /* 0x010fca0000010000 */
[----:B------:R0:W-:Y:S04]  /*3140*/  STL [R1+0x140], R226 ;  /* 0x000140e201007387 */ /* 0x0001e80000100800 */
[----:B------:R0:W-:Y:S01]  /*3150*/  STL [R1], R224 ;  /* 0x000000e001007387 */ /* 0x0001e20000100800 */
[----:B------:R-:W-:Y:S05]  /*3160*/  BRA.U UP1, `(.L_x_10955) ;  /* 0x0000003d01b87547 */ /* 0x000fea000b800000 */
[----:B------:R-:W-:Y:S02]  /*3170*/  ISETP.NE.U32.AND P1, PT, RZ, UR22, PT ;  /* 0x00000016ff007c0c */ /* 0x000fe4000bf25070 */
[----:B------:R-:W-:Y:S02]  /*3180*/  MOV R140, 0x10 ;  /* 0x00000010008c7802 */ /* 0x000fe40000000f00 */
[----:B------:R-:W-:-:S03]  /*3190*/  ISETP.NE.AND.EX P1, PT, RZ, UR23, PT, P1 ;  /* 0x00000017ff007c0c */ /* 0x000fc6000bf25310 */
[----:B------:R-:W-:-:S06]  /*31a0*/  IMAD.WIDE.U32 R140, R197, R140, UR24 ;  /* 0x00000018c58c7e25 */ /* 0x000fcc000f8e008c */
[----:B------:R-:W5:Y:S04]  /*31b0*/  LDG.E.128 R140, desc[UR14][R140.64] ;  /* 0x0000000e8c8c7981 */ /* 0x000f68000c1e1d00 */
[----:B------:R-:W-:Y:S05]  /*31c0*/  @P1 BRA `(.L_x_10956) ;  /* 0x00000004007c1947 */ /* 0x000fea0003800000 */
[--C-:B------:R-:W-:Y:S01]  /*31d0*/  FFMA.FTZ R206, R206, UR13, R145.reuse ;  /* 0x0000000dcece7c23 */ /* 0x100fe20008010091 */
[----:B-----5:R-:W-:Y:S01]  /*31e0*/  LOP3.LUT P5, RZ, R178, 0xff0000, RZ, 0xc0, !PT ;  /* 0x00ff0000b2ff7812 */ /* 0x020fe200078ac0ff */
[--C-:B------:R-:W-:Y:S01]  /*31f0*/  FFMA.FTZ R146, R205, UR13, R145.reuse ;  /* 0x0000000dcd927c23 */ /* 0x100fe20008010091 */
[----:B------:R-:W-:Y:S01]  /*3200*/  FFMA.FTZ R155, R155, UR13, R145 ;  /* 0x0000000d9b9b7c23 */ /* 0x000fe20008010091 */
[----:B------:R-:W-:Y:S01]  /*3210*/  FADD.FTZ R206, R204, -R206 ;  /* 0x800000ceccce7221 */ /* 0x000fe20000010000 */
[----:B------:R-:W-:Y:S01]  /*3220*/  LOP3.LUT P4, RZ, R178, 0xff000000, RZ, 0xc0, !PT ;  /* 0xff000000b2ff7812 */ /* 0x000fe2000788c0ff */
[----:B------:R-:W-:Y:S01]  /*3230*/  FADD.FTZ R146, R203, -R146 ;  /* 0x80000092cb927221 */ /* 0x000fe20000010000 */
[----:B------:R-:W-:Y:S01]  /*3240*/  FADD.FTZ R155, R201, -R155 ;  /* 0x8000009bc99b7221 */ /* 0x000fe20000010000 */
[----:B------:R-:W-:Y:S01]  /*3250*/  FMUL.FTZ R206, R206, UR12 ;  /* 0x0000000ccece7c20 */ /* 0x000fe20008410000 */
[----:B------:R-:W-:Y:S01]  /*3260*/  LOP3.LUT P0, RZ, R179, 0xff, RZ, 0xc0, !PT ;  /* 0x000000ffb3ff7812 */ /* 0x000fe2000780c0ff */
[----:B------:R-:W-:Y:S01]  /*3270*/  UMOV UR4, UR7 ;  /* 0x0000000700047c82 */ /* 0x000fe20008000000 */
[----:B------:R-:W-:Y:S01]  /*3280*/  FMUL.FTZ R146, R146, UR12 ;  /* 0x0000000c92927c20 */ /* 0x000fe20008410000 */
[----:B------:R-:W-:Y:S01]  /*3290*/  FMUL.FTZ R203, R206, UR5 ;  /* 0x00000005cecb7c20 */ /* 0x000fe20008410000 */
[----:B------:R-:W-:Y:S01]  /*32a0*/  FMUL.FTZ R155, R155, UR12 ;  /* 0x0000000c9b9b7c20 */ /* 0x000fe20008410000 */
[----:B------:R-:W-:-:S02]  /*32b0*/  @P5 HADD2.F32 R147, -RZ, R141.H0_H0 ;  /* 0x2000008dff935230 */ /* 0x000fc40000004100 */
[--C-:B------:R-:W-:Y:S01]  /*32c0*/  FFMA.FTZ R200, R200, UR13, R145.reuse ;  /* 0x0000000dc8c87c23 */ /* 0x100fe20008010091 */
[----:B------:R-:W-:Y:S01]  /*32d0*/  FMUL.FTZ R203, R203, UR4 ;  /* 0x00000004cbcb7c20 */ /* 0x000fe20008410000 */
[----:B------:R-:W-:Y:S01]  /*32e0*/  FFMA.FTZ R157, R157, UR13, R145 ;  /* 0x0000000d9d9d7c23 */ /* 0x000fe20008010091 */
[----:B------:R-:W-:Y:S01]  /*32f0*/  FMUL.FTZ R146, R146, UR5 ;  /* 0x0000000592927c20 */ /* 0x000fe20008410000 */
[----:B------:R-:W-:Y:S01]  /*3300*/  FMUL.FTZ R155, R155, UR5 ;  /* 0x000000059b9b7c20 */ /* 0x000fe20008410000 */
[----:B------:R-:W-:Y:S01]  /*3310*/  HFMA2 R144, -RZ, RZ, 0, 0 ;  /* 0x00000000ff907431 */ /* 0x000fe200000001ff */
[----:B------:R-:W-:Y:S01]  /*3320*/  LOP3.LUT P2, RZ, R179, 0xff00, RZ, 0xc0, !PT ;  /* 0x0000ff00b3ff7812 */ /* 0x000fe2000784c0ff */
[----:B------:R-:W-:Y:S01]  /*3330*/  @P5 FMUL.FTZ R144, R203, R147 ;  /* 0x00000093cb905220 */ /* 0x000fe20000410000 */
[----:B------:R-:W-:Y:S02]  /*3340*/  @P4 HADD2.F32 R147, -RZ, R141.H1_H1 ;  /* 0x3000008dff934230 */ /* 0x000fe40000004100 */
[----:B------:R-:W-:Y:S01]  /*3350*/  FADD.FTZ R200, R202, -R200 ;  /* 0x800000c8cac87221 */ /* 0x000fe20000010000 */
[----:B------:R-:W-:Y:S01]  /*3360*/  FADD.FTZ R157, R198, -R157 ;  /* 0x8000009dc69d7221 */ /* 0x000fe20000010000 */
[----:B------:R-:W-:Y:S01]  /*3370*/  FMUL.FTZ R141, R146, UR4 ;  /* 0x00000004928d7c20 */ /* 0x000fe20008410000 */
[----:B------:R-:W-:Y:S01]  /*3380*/  FMUL.FTZ R198, R155, UR4 ;  /* 0x000000049bc67c20 */ /* 0x000fe20008410000 */
[----:B------:R-:W-:Y:S01]  /*3390*/  @P0 HADD2.F32 R155, -RZ, R142.H0_H0 ;  /* 0x2000008eff9b0230 */ /* 0x000fe20000004100 */
[----:B------:R-:W-:Y:S01]  /*33a0*/  MOV R146, RZ ;  /* 0x000000ff00927202 */ /* 0x000fe20000000f00 */
[----:B------:R-:W-:Y:S01]  /*33b0*/  FMUL.FTZ R200, R200, UR12 ;  /* 0x0000000cc8c87c20 */ /* 0x000fe20008410000 */
[----:B------:R-:W-:Y:S01]  /*33c0*/  @P4 FMUL.FTZ R146, R141, R147 ;  /* 0x000000938d924220 */ /* 0x000fe20000410000 */
[----:B------:R-:W-:Y:S01]  /*33d0*/  FFMA.FTZ R149, R149, UR13, R145 ;  /* 0x0000000d95957c23 */ /* 0x000fe20008010091 */
[----:B------:R-:W-:-:S02]  /*33e0*/  HFMA2 R147, -RZ, RZ, 0, 0 ;  /* 0x00000000ff937431 */ /* 0x000fc400000001ff */
[----:B------:R-:W-:Y:S01]  /*33f0*/  @P0 FMUL.FTZ R147, R198, R155 ;  /* 0x0000009bc6930220 */ /* 0x000fe20000410000 */
[----:B------:R-:W-:Y:S01]  /*3400*/  LOP3.LUT P3, RZ, R179, 0xff0000, RZ, 0xc0, !PT ;  /* 0x00ff0000b3ff7812 */ /* 0x000fe2000786c0ff */
[----:B------:R-:W-:Y:S01]  /*3410*/  FMUL.FTZ R155, R200, UR5 ;  /* 0x00000005c89b7c20 */ /* 0x000fe20008410000 */
[----:B------:R-:W-:Y:S01]  /*3420*/  FADD.FTZ R149, R199, -R149 ;  /* 0x80000095c7957221 */ /* 0x000fe20000010000 */
[----:B------:R-:W-:Y:S02]  /*3430*/  @P2 HADD2.F32 R199, -RZ, R142.H1_H1 ;  /* 0x3000008effc72230 */ /* 0x000fe40000004100 */
[----:B------:R-:W-:Y:S01]  /*3440*/  FMUL.FTZ R198, R40, R198 ;  /* 0x000000c628c67220 */ /* 0x000fe20000410000 */
[----:B------:R-:W-:Y:S01]  /*3450*/  FMUL.FTZ R142, R155, UR4 ;  /* 0x000000049b8e7c20 */ /* 0x000fe20008410000 */
[----:B------:R-:W-:Y:S01]  /*3460*/  FMUL.FTZ R149, R149, UR12 ;  /* 0x0000000c95957c20 */ /* 0x000fe20008410000 */
[----:B------:R-:W-:Y:S01]  /*3470*/  MOV R155, RZ ;  /* 0x000000ff009b7202 */ /* 0x000fe20000000f00 */
[----:B------:R-:W-:Y:S01]  /*3480*/  FFMA.FTZ R154, R154, UR13, R145 ;  /* 0x0000000d9a9a7c23 */ /* 0x000fe20008010091 */
[----:B------:R-:W-:Y:S01]  /*3490*/  @P2 FMUL.FTZ R155, R142, R199 ;  /* 0x000000c78e9b2220 */ /* 0x000fe20000410000 */
[----:B------:R-:W-:Y:S01]  /*34a0*/  FSEL R198, R198, RZ, P0 ;  /* 0x000000ffc6c67208 */ /* 0x000fe20000000000 */
[----:B------:R-:W-:Y:S01]  /*34b0*/  FMUL.FTZ R149, R149, UR5 ;  /* 0x0000000595957c20 */ /* 0x000fe20008410000 */
[----:B------:R-:W-:Y:S01]  /*34c0*/  ISETP.GE.U32.AND P0, PT, R178, RZ, PT ;  /* 0x000000ffb200720c */ /* 0x000fe20003f06070 */
[----:B------:R-:W-:Y:S01]  /*34d0*/  FMUL.FTZ R142, R41, R142 ;  /* 0x0000008e298e7220 */ /* 0x000fe20000410000 */
[----:B------:R-:W-:-:S02]  /*34e0*/  @P3 HADD2.F32 R200, -RZ, R143.H0_H0 ;  /* 0x2000008fffc83230 */ /* 0x000fc40000004100 */
[----:B------:R-:W-:Y:S01]  /*34f0*/  FMUL.FTZ R199, R149, UR4 ;  /* 0x0000000495c77c20 */ /* 0x000fe20008410000 */
[----:B------:R-:W-:Y:S01]  /*3500*/  ISETP.GE.U32.AND.EX P0, PT, R179, 0x1000000, PT, P0 ;  /* 0x01000000b300780c */ /* 0x000fe20003f06100 */
[----:B------:R-:W-:Y:S01]  /*3510*/  FADD.FTZ R156, R156, -R154 ;  /* 0x8000009a9c9c7221 */ /* 0x000fe20000010000 */
[----:B------:R-:W-:Y:S01]  /*3520*/  FSEL R142, R142, RZ, P2 ;  /* 0x000000ff8e8e7208 */ /* 0x000fe20001000000 */
[----:B------:R-:W-:Y:S01]  /*3530*/  HFMA2 R149, -RZ, RZ, 0, 0 ;  /* 0x00000000ff957431 */ /* 0x000fe200000001ff */
[----:B------:R-:W-:Y:S01]  /*3540*/  LOP3.LUT P2, RZ, R178, 0xff, RZ, 0xc0, !PT ;  /* 0x000000ffb2ff7812 */ /* 0x000fe2000784c0ff */
[----:B------:R-:W-:Y:S01]  /*3550*/  @P3 FMUL.FTZ R149, R199, R200 ;  /* 0x000000c8c7953220 */ /* 0x000fe20000410000 */
[----:B------:R-:W-:Y:S01]  /*3560*/  FMUL.FTZ R199, R42, R199 ;  /* 0x000000c72ac77220 */ /* 0x000fe20000410000 */
[----:B------:R-:W-:Y:S01]  /*3570*/  FMUL.FTZ R157, R157, UR12 ;  /* 0x0000000c9d9d7c20 */ /* 0x000fe20008410000 */
[----:B------:R-:W-:Y:S01]  /*3580*/  FMUL.FTZ R156, R156, UR12 ;  /* 0x0000000c9c9c7c20 */ /* 0x000fe20008410000 */
[----:B------:R-:W-:Y:S01]  /*3590*/  FFMA.FTZ R207, R207, UR13, R145 ;  /* 0x0000000dcfcf7c23 */ /* 0x000fe20008010091 */
[----:B------:R-:W-:Y:S01]  /*35a0*/  FMUL.FTZ R203, R38, R203 ;  /* 0x000000cb26cb7220 */ /* 0x000fe20000410000 */
[----:B------:R-:W-:Y:S01]  /*35b0*/  FSEL R179, R199, RZ, P3 ;  /* 0x000000ffc7b37208 */ /* 0x000fe20001800000 */
[----:B------:R-:W-:Y:S01]  /*35c0*/  FMUL.FTZ R157, R157, UR5 ;  /* 0x000000059d9d7c20 */ /* 0x000fe20008410000 */
[----:B------:R-:W-:Y:S01]  /*35d0*/  FMUL.FTZ R156, R156, UR5 ;  /* 0x000000059c9c7c20 */ /* 0x000fe20008410000 */
[----:B------:R-:W-:Y:S01]  /*35e0*/  LOP3.LUT P3, RZ, R178, 0xff00, RZ, 0xc0, !PT ;  /* 0x0000ff00b2ff7812 */ /* 0x000fe2000786c0ff */
[----:B------:R-:W-:Y:S01]  /*35f0*/  FADD.FTZ R208, R208, -R207 ;  /* 0x800000cfd0d07221 */ /* 0x000fe20000010000 */
[----:B------:R-:W-:-:S02]  /*3600*/  @P0 HADD2.F32 R154, -RZ, R143.H1_H1 ;  /* 0x3000008fff9a0230 */ /* 0x000fc40000004100 */
[----:B------:R-:W-:Y:S01]  /*3610*/  FMUL.FTZ R143, R157, UR4 ;  /* 0x000000049d8f7c20 */ /* 0x000fe20008410000 */
[----:B------:R-:W-:Y:S01]  /*3620*/  FMUL.FTZ R178, R156, UR4 ;  /* 0x000000049cb27c20 */ /* 0x000fe20008410000 */
[--C-:B------:R-:W-:Y:S01]  /*3630*/  @P2 HADD2.F32 R156, -RZ, R140.reuse.H0_H0 ;  /* 0x2000008cff9c2230 */ /* 0x100fe20000004100 */
[----:B------:R-:W-:Y:S01]  /*3640*/  MOV R157, RZ ;  /* 0x000000ff009d7202 */ /* 0x000fe20000000f00 */
[----:B------:R-:W-:Y:S01]  /*3650*/  FMUL.FTZ R208, R208, UR12 ;  /* 0x0000000cd0d07c20 */ /* 0x000fe20008410000 */
[----:B------:R-:W-:Y:S01]  /*3660*/  @P0 FMUL.FTZ R157, R143, R154 ;  /* 0x0000009a8f9d0220 */ /* 0x000fe20000410000 */
[----:B------:R-:W-:Y:S02]  /*3670*/  HFMA2 R154, -RZ, RZ, 0, 0 ;  /* 0x00000000ff9a7431 */ /* 0x000fe400000001ff */
[----:B------:R-:W-:Y:S01]  /*3680*/  @P2 FMUL.FTZ R154, R178, R156 ;  /* 0x0000009cb29a2220 */ /* 0x000fe20000410000 */
[----:B------:R-:W-:Y:S01]  /*3690*/  FMUL.FTZ R156, R208, UR5 ;  /* 0x00000005d09c7c20 */ /* 0x000fe20008410000 */
[----:B------:R-:W-:Y:S01]  /*36a0*/  FMUL.FTZ R143, R43, R143 ;  /* 0x0000008f2b8f7220 */ /* 0x000fe20000410000 */
[----:B------:R-:W-:-:S02]  /*36b0*/  @P3 HADD2.F32 R199, -RZ, R140.H1_H1 ;  /* 0x3000008cffc73230 */ /* 0x000fc40000004100 */
[----:B------:R-:W-:Y:S01]  /*36c0*/  FMUL.FTZ R141, R39, R141 ;  /* 0x0000008d278d7220 */ /* 0x000fe20000410000 */
[----:B------:R-:W-:Y:S01]  /*36d0*/  FMUL.FTZ R140, R156, UR4 ;  /* 0x000000049c8c7c20 */ /* 0x000fe20008410000 */
[----:B------:R-:W-:Y:S01]  /*36e0*/  MOV R156, RZ ;  /* 0x000000ff009c7202 */ /* 0x000fe20000000f00 */
[----:B------:R-:W-:Y:S01]  /*36f0*/  FMUL.FTZ R178, R36, R178 ;  /* 0x000000b224b27220 */ /* 0x000fe20000410000 */
[----:B------:R-:W-:Y:S01]  /*3700*/  FSEL R143, R143, RZ, P0 ;  /* 0x000000ff8f8f7208 */ /* 0x000fe20000000000 */
[----:B------:R-:W-:Y:S01]  /*3710*/  @P3 FMUL.FTZ R156, R140, R199 ;  /* 0x000000c78c9c3220 */ /* 0x000fe20000410000 */
[----:B------:R-:W-:Y:S01]  /*3720*/  FMUL.FTZ R140, R37, R140 ;  /* 0x0000008c258c7220 */ /* 0x000fe20000410000 */
[----:B------:R-:W-:Y:S02]  /*3730*/  FSEL R203, R203, RZ, P5 ;  /* 0x000000ffcbcb7208 */ /* 0x000fe40002800000 */
[----:B------:R-:W-:Y:S02]  /*3740*/  FSEL R141, R141, RZ, P4 ;  /* 0x000000ff8d8d7208 */ /* 0x000fe40002000000 */
[----:B------:R-:W-:-:S02]  /*3750*/  FSEL R178, R178, RZ, P2 ;  /* 0x000000ffb2b27208 */ /* 0x000fc40001000000 */
[----:B------:R-:W-:Y:S02]  /*3760*/  FSEL R140, R140, RZ, P3 ;  /* 0x000000ff8c8c7208 */ /* 0x000fe40001800000 */
[----:B------:R-:W-:Y:S02]  /*3770*/  F2FP.F16.F32.PACK_AB R143, R143, R179 ;  /* 0x000000b38f8f723e */ /* 0x000fe400000000ff */
[----:B------:R-:W-:Y:S02]  /*3780*/  F2FP.F16.F32.PACK_AB R142, R142, R198 ;  /* 0x000000c68e8e723e */ /* 0x000fe400000000ff */
[----:B------:R-:W-:Y:S02]  /*3790*/  F2FP.F16.F32.PACK_AB R141, R141, R203 ;  /* 0x000000cb8d8d723e */ /* 0x000fe400000000ff */
[----:B------:R-:W-:Y:S01]  /*37a0*/  F2FP.F16.F32.PACK_AB R140, R140, R178 ;  /* 0x000000b28c8c723e */ /* 0x000fe200000000ff */
[----:B------:R-:W-:Y:S06]  /*37b0*/  BRA `(.L_x_10957) ;  /* 0x0000000400847947 */ /* 0x000fec0003800000 */
.L_x_10956:
[--C-:B------:R-:W-:Y:S01]  /*37c0*/  FFMA.FTZ R206, R206, UR13, R145.reuse ;  /* 0x0000000dcece7c23 */ /* 0x100fe20008010091 */
[C---:B-----5:R-:W-:Y:S01]  /*37d0*/  LOP3.LUT P2, RZ, R178.reuse, 0xff0000, RZ, 0xc0, !PT ;  /* 0x00ff0000b2ff7812 */ /* 0x060fe2000784c0ff */
[--C-:B------:R-:W-:Y:S01]  /*37e0*/  FFMA.FTZ R136, R205, UR13, R145.reuse ;  /* 0x0000000dcd887c23 */ /* 0x100fe20008010091 */
[----:B------:R-:W-:Y:S01]  /*37f0*/  LOP3.LUT P3, RZ, R178, 0xff000000, RZ, 0xc0, !PT ;  /* 0xff000000b2ff7812 */ /* 0x000fe2000786c0ff */
[----:B------:R-:W-:Y:S01]  /*3800*/  FADD.FTZ R137, R204, -R206 ;  /* 0x800000cecc897221 */ /* 0x000fe20000010000 */
[----:B------:R-:W-:Y:S01]  /*3810*/  UMOV UR4, UR7 ;  /* 0x0000000700047c82 */ /* 0x000fe20008000000 */
[----:B------:R-:W-:Y:S01]  /*3820*/  FADD.FTZ R136, R203, -R136 ;  /* 0x80000088cb887221 */ /* 0x000fe20000010000 */
[----:B------:R-:W-:Y:S02]  /*3830*/  HFMA2 R144, -RZ, RZ, 0, 0 ;  /* 0x00000000ff907431 */ /* 0x000fe400000001ff */
[----:B------:R-:W-:Y:S01]  /*3840*/  FMUL.FTZ R137, R137, UR12 ;  /* 0x0000000c89897c20 */ /* 0x000fe20008410000 */
[----:B------:R-:W-:Y:S01]  /*3850*/  FFMA.FTZ R155, R155, UR13, R145 ;  /* 0x0000000d9b9b7c23 */ /* 0x000fe20008010091 */
[----:B------:R-:W-:Y:S01]  /*3860*/  FMUL.FTZ R136, R136, UR12 ;  /* 0x0000000c88887c20 */ /* 0x000fe20008410000 */
[----:B------:R-:W-:Y:S01]  /*3870*/  CS2R R146, SRZ ;  /* 0x0000000000927805 */ /* 0x000fe2000001ff00 */
[----:B------:R-:W-:Y:S01]  /*3880*/  FMUL.FTZ R203, R137, UR5 ;  /* 0x0000000589cb7c20 */ /* 0x000fe20008410000 */
[----:B------:R-:W-:Y:S01]  /*3890*/  LOP3.LUT P4, RZ, R179, 0xff, RZ, 0xc0, !PT ;  /* 0x000000ffb3ff7812 */ /* 0x000fe2000788c0ff */
[----:B------:R-:W-:-:S02]  /*38a0*/  @P2 HADD2.F32 R138, -RZ, R141.H0_H0 ;  /* 0x2000008dff8a2230 */ /* 0x000fc40000004100 */
[----:B------:R-:W-:Y:S01]  /*38b0*/  FMUL.FTZ R139, R136, UR5 ;  /* 0x00000005888b7c20 */ /* 0x000fe20008410000 */
[----:B------:R-:W-:Y:S01]  /*38c0*/  FMUL.FTZ R203, R203, UR4 ;  /* 0x00000004cbcb7c20 */ /* 0x000fe20008410000 */
[--C-:B------:R-:W-:Y:S01]  /*38d0*/  FFMA.FTZ R200, R200, UR13, R145.reuse ;  /* 0x0000000dc8c87c23 */ /* 0x100fe20008010091 */
[----:B------:R-:W-:Y:S01]  /*38e0*/  LOP3.LUT P5, RZ, R179, 0xff00, RZ, 0xc0, !PT ;  /* 0x0000ff00b3ff7812 */ /* 0x000fe200078ac0ff */
[--C-:B------:R-:W-:Y:S01]  /*38f0*/  FFMA.FTZ R149, R149, UR13, R145.reuse ;  /* 0x0000000d95957c23 */ /* 0x100fe20008010091 */
[----:B------:R-:W-:Y:S01]  /*3900*/  @P2 FMUL.FTZ R144, R203, R138 ;  /* 0x0000008acb902220 */ /* 0x000fe20000410000 */
[----:B------:R-:W-:Y:S02]  /*3910*/  @P3 HADD2.F32 R138, -RZ, R141.H1_H1 ;  /* 0x3000008dff8a3230 */ /* 0x000fe40000004100 */
[----:B------:R-:W-:Y:S01]  /*3920*/  FMUL.FTZ R141, R139, UR4 ;  /* 0x000000048b8d7c20 */ /* 0x000fe20008410000 */
[----:B------:R-:W-:Y:S01]  /*3930*/  FADD.FTZ R200, R202, -R200 ;  /* 0x800000c8cac87221 */ /* 0x000fe20000010000 */
[----:B------:R-:W-:Y:S01]  /*3940*/  ISETP.GE.U32.AND P0, PT, R178, RZ, PT ;  /* 0x000000ffb200720c */ /* 0x000fe20003f06070 */
[----:B------:R-:W-:Y:S01]  /*3950*/  FFMA.FTZ R157, R157, UR13, R145 ;  /* 0x0000000d9d9d7c23 */ /* 0x000fe20008010091 */
[----:B------:R-:W-:Y:S01]  /*3960*/  @P3 FMUL.FTZ R146, R141, R138 ;  /* 0x0000008a8d923220 */ /* 0x000fe20000410000 */
[----:B------:R-:W-:Y:S01]  /*3970*/  FADD.FTZ R138, R201, -R155 ;  /* 0x8000009bc98a7221 */ /* 0x000fe20000010000 */
[----:B------:R-:W-:Y:S01]  /*3980*/  FMUL.FTZ R200, R200, UR12 ;  /* 0x0000000cc8c87c20 */ /* 0x000fe20008410000 */
[--C-:B------:R-:W-:Y:S01]  /*3990*/  @P4 HADD2.F32 R155, -RZ, R142.reuse.H0_H0 ;  /* 0x2000008eff9b4230 */ /* 0x100fe20000004100 */
[----:B------:R-:W-:Y:S01]  /*39a0*/  LOP3.LUT P6, RZ, R179, 0xff0000, RZ, 0xc0, !PT ;  /* 0x00ff0000b3ff7812 */ /* 0x000fe200078cc0ff */
[----:B------:R-:W-:Y:S01]  /*39b0*/  FMUL.FTZ R138, R138, UR12 ;  /* 0x0000000c8a8a7c20 */ /* 0x000fe20008410000 */
[----:B------:R-:W-:Y:S01]  /*39c0*/  FMUL.FTZ R201, R200, UR5 ;  /* 0x00000005c8c97c20 */ /* 0x000fe20008410000 */
[----:B------:R-:W-:-:S02]  /*39d0*/  @P5 HADD2.F32 R142, -RZ, R142.H1_H1 ;  /* 0x3000008eff8e5230 */ /* 0x000fc40000004100 */
[----:B------:R-:W-:Y:S01]  /*39e0*/  FADD.FTZ R149, R199, -R149 ;  /* 0x80000095c7957221 */ /* 0x000fe20000010000 */
[----:B------:R-:W-:Y:S01]  /*39f0*/  FMUL.FTZ R139, R138, UR5 ;  /* 0x000000058a8b7c20 */ /* 0x000fe20008410000 */
[----:B------:R-:W-:Y:S01]  /*3a00*/  FMUL.FTZ R201, R201, UR4 ;  /* 0x00000004c9c97c20 */ /* 0x000fe20008410000 */
[----:B------:R-:W-:Y:S01]  /*3a10*/  ISETP.GE.U32.AND.EX P0, PT, R179, 0x1000000, PT, P0 ;  /* 0x01000000b300780c */ /* 0x000fe20003f06100 */
[----:B------:R-:W-:Y:S01]  /*3a20*/  FADD.FTZ R157, R198, -R157 ;  /* 0x8000009dc69d7221 */ /* 0x000fe20000010000 */
[----:B------:R-:W-:Y:S01]  /*3a30*/  FMUL.FTZ R139, R139, UR4 ;  /* 0x000000048b8b7c20 */ /* 0x000fe20008410000 */
[----:B------:R-:W-:Y:S01]  /*3a40*/  FMUL.FTZ R199, R41, R201 ;  /* 0x000000c929c77220 */ /* 0x000fe20000410000 */
[--C-:B------:R-:W-:Y:S01]  /*3a50*/  FFMA.FTZ R198, R154, UR13, R145.reuse ;  /* 0x0000000d9ac67c23 */ /* 0x100fe20008010091 */
[----:B------:R-:W-:Y:S01]  /*3a60*/  FMUL.FTZ R154, R157, UR12 ;  /* 0x0000000c9d9a7c20 */ /* 0x000fe20008410000 */
[----:B------:R-:W-:Y:S01]  /*3a70*/  @P4 FMUL.FTZ R147, R139, R155 ;  /* 0x0000009b8b934220 */ /* 0x000fe20000410000 */
[----:B------:R-:W-:Y:S01]  /*3a80*/  MOV R155, RZ ;  /* 0x000000ff009b7202 */ /* 0x000fe20000000f00 */
[----:B------:R-:W-:Y:S01]  /*3a90*/  @P5 FMUL.FTZ R155, R201, R142 ;  /* 0x0000008ec99b5220 */ /* 0x000fe20000410000 */
[----:B------:R-:W-:Y:S01]  /*3aa0*/  FMUL.FTZ R142, R40, R139 ;  /* 0x0000008b288e7220 */ /* 0x000fe20000410000 */
[----:B------:R-:W-:Y:S01]  /*3ab0*/  FMUL.FTZ R139, R149, UR12 ;  /* 0x0000000c958b7c20 */ /* 0x000fe20008410000 */
[----:B------:R-:W-:Y:S01]  /*3ac0*/  FSEL R199, R199, RZ, P5 ;  /* 0x000000ffc7c77208 */ /* 0x000fe20002800000 */
[----:B------:R-:W-:Y:S01]  /*3ad0*/  FADD.FTZ R198, R156, -R198 ;  /* 0x800000c69cc67221 */ /* 0x000fe20000010000 */
[----:B------:R-:W-:Y:S01]  /*3ae0*/  LOP3.LUT P5, RZ, R178, 0xff00, RZ, 0xc0, !PT ;  /* 0x0000ff00b2ff7812 */ /* 0x000fe200078ac0ff */
[--C-:B------:R-:W-:Y:S01]  /*3af0*/  @P6 HADD2.F32 R179, -RZ, R143.reuse.H0_H0 ;  /* 0x2000008fffb36230 */ /* 0x100fe20000004100 */
[----:B------:R-:W-:Y:S01]  /*3b00*/  FSEL R142, R142, RZ, P4 ;  /* 0x000000ff8e8e7208 */ /* 0x000fe20002000000 */
[----:B------:R-:W-:Y:S01]  /*3b10*/  FMUL.FTZ R157, R154, UR5 ;  /* 0x000000059a9d7c20 */ /* 0x000fe20008410000 */
[----:B------:R-:W-:Y:S01]  /*3b20*/  LOP3.LUT P4, RZ, R178, 0xff, RZ, 0xc0, !PT ;  /* 0x000000ffb2ff7812 */ /* 0x000fe2000788c0ff */
[----:B------:R-:W-:Y:S01]  /*3b30*/  FMUL.FTZ R178, R139, UR5 ;  /* 0x000000058bb27c20 */ /* 0x000fe20008410000 */
[----:B------:R-:W-:Y:S01]  /*3b40*/  FMUL.FTZ R198, R198, UR12 ;  /* 0x0000000cc6c67c20 */ /* 0x000fe20008410000 */
[----:B------:R-:W-:Y:S01]  /*3b50*/  FFMA.FTZ R207, R207, UR13, R145 ;  /* 0x0000000dcfcf7c23 */ /* 0x000fe20008010091 */
[----:B------:R-:W-:-:S02]  /*3b60*/  @P0 HADD2.F32 R156, -RZ, R143.H1_H1 ;  /* 0x3000008fff9c0230 */ /* 0x000fc40000004100 */
[----:B------:R-:W-:Y:S01]  /*3b70*/  FMUL.FTZ R178, R178, UR4 ;  /* 0x00000004b2b27c20 */ /* 0x000fe20008410000 */
[----:B------:R-:W-:Y:S02]  /*3b80*/  HFMA2 R149, -RZ, RZ, 0, 0 ;  /* 0x00000000ff957431 */ /* 0x000fe400000001ff */
[----:B------:R-:W-:Y:S01]  /*3b90*/  FMUL.FTZ R143, R157, UR4 ;  /* 0x000000049d8f7c20 */ /* 0x000fe20008410000 */
[----:B------:R-:W-:Y:S01]  /*3ba0*/  FADD.FTZ R208, R208, -R207 ;  /* 0x800000cfd0d07221 */ /* 0x000fe20000010000 */
[----:B------:R-:W-:Y:S01]  /*3bb0*/  @P6 FMUL.FTZ R149, R178, R179 ;  /* 0x000000b3b2956220 */ /* 0x000fe20000410000 */
[----:B------:R-:W-:Y:S01]  /*3bc0*/  FMUL.FTZ R179, R198, UR5 ;  /* 0x00000005c6b37c20 */ /* 0x000fe20008410000 */
[----:B------:R-:W-:Y:S01]  /*3bd0*/  MOV R157, RZ ;  /* 0x000000ff009d7202 */ /* 0x000fe20000000f00 */
[----:B------:R-:W-:Y:S01]  /*3be0*/  @P0 FMUL.FTZ R157, R143, R156 ;  /* 0x0000009c8f9d0220 */ /* 0x000fe20000410000 */
[----:B------:R-:W-:Y:S02]  /*3bf0*/  @P4 HADD2.F32 R156, -RZ, R140.H0_H0 ;  /* 0x2000008cff9c4230 */ /* 0x000fe40000004100 */
[----:B------:R-:W-:Y:S01]  /*3c00*/  FMUL.FTZ R179, R179, UR4 ;  /* 0x00000004b3b37c20 */ /* 0x000fe20008410000 */
[----:B------:R-:W-:Y:S01]  /*3c10*/  FMUL.FTZ R208, R208, UR12 ;  /* 0x0000000cd0d07c20 */ /* 0x000fe20008410000 */
[----:B------:R-:W-:Y:S01]  /*3c20*/  F2FP.F16.F32.PACK_AB R139, R154, R139 ;  /* 0x0000008b9a8b723e */ /* 0x000fe200000000ff */
[----:B------:R-:W-:-:S02]  /*3c30*/  HFMA2 R154, -RZ, RZ, 0, 0 ;  /* 0x00000000ff9a7431 */ /* 0x000fc400000001ff */
[----:B------:R-:W-:Y:S01]  /*3c40*/  @P4 FMUL.FTZ R154, R179, R156 ;  /* 0x0000009cb39a4220 */ /* 0x000fe20000410000 */
[----:B------:R-:W-:Y:S01]  /*3c50*/  FMUL.FTZ R156, R208, UR5 ;  /* 0x00000005d09c7c20 */ /* 0x000fe20008410000 */
[----:B------:R-:W-:Y:S01]  /*3c60*/  F2FP.F16.F32.PACK_AB R138, R200, R138 ;  /* 0x0000008ac88a723e */ /* 0x000fe200000000ff */
[----:B------:R-:W-:Y:S02]  /*3c70*/  @P5 HADD2.F32 R200, -RZ, R140.H1_H1 ;  /* 0x3000008cffc85230 */ /* 0x000fe40000004100 */
[----:B------:R-:W-:Y:S01]  /*3c80*/  FMUL.FTZ R178, R42, R178 ;  /* 0x000000b22ab27220 */ /* 0x000fe20000410000 */
[----:B------:R-:W-:Y:S01]  /*3c90*/  FMUL.FTZ R140, R156, UR4 ;  /* 0x000000049c8c7c20 */ /* 0x000fe20008410000 */
[----:B------:R-:W-:Y:S01]  /*3ca0*/  MOV R156, RZ ;  /* 0x000000ff009c7202 */ /* 0x000fe20000000f00 */
[----:B------:R-:W-:Y:S01]  /*3cb0*/  FMUL.FTZ R143, R43, R143 ;  /* 0x0000008f2b8f7220 */ /* 0x000fe20000410000 */
[----:B------:R-:W-:Y:S01]  /*3cc0*/  FMUL.FTZ R203, R38, R203 ;  /* 0x000000cb26cb7220 */ /* 0x000fe20000410000 */
        /* <DEDUP_REMOVED lines=10> */
[----:B------:R-:W-:-:S02]  /*3d70*/  F2FP.F16.F32.PACK_AB R137, R136, R137 ;  /* 0x000000898889723e */ /* 0x000fc400000000ff */
[----:B------:R-:W-:Y:S02]  /*3d80*/  F2FP.F16.F32.PACK_AB R136, R208, R198 ;  /* 0x000000c6d088723e */ /* 0x000fe400000000ff */
[----:B------:R-:W-:Y:S02]  /*3d90*/  F2FP.F16.F32.PACK_AB R143, R143, R178 ;  /* 0x000000b28f8f723e */ /* 0x000fe400000000ff */
[----:B------:R-:W-:Y:S02]  /*3da0*/  F2FP.F16.F32.PACK_AB R142, R199, R142 ;  /* 0x0000008ec78e723e */ /* 0x000fe400000000ff */
[----:B------:R-:W-:Y:S02]  /*3db0*/  F2FP.F16.F32.PACK_AB R141, R141, R203 ;  /* 0x000000cb8d8d723e */ /* 0x000fe400000000ff */
[----:B------:R-:W-:-:S07]  /*3dc0*/  F2FP.F16.F32.PACK_AB R140, R140, R179 ;  /* 0x000000b38c8c723e */ /* 0x000fce00000000ff */
.L_x_10957:
        /* <DEDUP_REMOVED lines=11> */
[C---:B------:R-:W-:Y:S02]  /*3e80*/  LOP3.LUT P2, RZ, R168.reuse, 0xff0000, RZ, 0xc0, !PT ;  /* 0x00ff0000a8ff7812 */ /* 0x040fe4000784c0ff */
[----:B------:R-:W-:Y:S02]  /*3e90*/  CS2R R178, SRZ ;  /* 0x0000000000b27805 */ /* 0x000fe4000001ff00 */
[----:B------:R-:W-:Y:S01]  /*3ea0*/  LOP3.LUT P3, RZ, R168, 0xff000000, RZ, 0xc0, !PT ;  /* 0xff000000a8ff7812 */ /* 0x000fe2000786c0ff */
[----:B------:R-:W-:Y:S01]  /*3eb0*/  FADD.FTZ R137, R187, -R184 ;  /* 0x800000b8bb897221 */ /* 0x000fe20000010000 */
[--C-:B------:R-:W-:Y:S01]  /*3ec0*/  FFMA.FTZ R187, R186, UR13, R145.reuse ;  /* 0x0000000dbabb7c23 */ /* 0x100fe20008010091 */
[----:B------:R-:W-:Y:S01]  /*3ed0*/  FFMA.FTZ R188, R188, UR13, R145 ;  /* 0x0000000dbcbc7c23 */ /* 0x000fe20008010091 */
[----:B------:R-:W-:Y:S01]  /*3ee0*/  LOP3.LUT P4, RZ, R169, 0xff, RZ, 0xc0, !PT ;  /* 0x000000ffa9ff7812 */ /* 0x000fe2000788c0ff */
[----:B------:R-:W-:Y:S01]  /*3ef0*/  FMUL.FTZ R137, R137, UR12 ;  /* 0x0000000c89897c20 */ /* 0x000fe20008410000 */
[----:B------:R-:W-:Y:S01]  /*3f00*/  FADD.FTZ R187, R189, -R187 ;  /* 0x800000bbbdbb7221 */ /* 0x000fe20000010000 */
[----:B------:R-:W-:Y:S01]  /*3f10*/  FFMA.FTZ R190, R190, UR13, R145 ;  /* 0x0000000dbebe7c23 */ /* 0x000fe20008010091 */
[----:B------:R-:W-:Y:S01]  /*3f20*/  LOP3.LUT P5, RZ, R169, 0xff00, RZ, 0xc0, !PT ;  /* 0x0000ff00a9ff7812 */ /* 0x000fe200078ac0ff */
[----:B------:R-:W-:Y:S01]  /*3f30*/  FMUL.FTZ R189, R137, UR5 ;  /* 0x0000000589bd7c20 */ /* 0x000fe20008410000 */
[----:B------:R-:W-:Y:S01]  /*3f40*/  FMUL.FTZ R187, R187, UR12 ;  /* 0x0000000cbbbb7c20 */ /* 0x000fe20008410000 */
[----:B-----5:R-:W-:-:S02]  /*3f50*/  @P2 HADD2.F32 R138, -RZ, R141.H0_H0 ;  /* 0x2000008dff8a2230 */ /* 0x020fc40000004100 */
[----:B------:R-:W-:Y:S01]  /*3f60*/  FADD.FTZ R190, R193, -R190 ;  /* 0x800000bec1be7221 */ /* 0x000fe20000010000 */
[----:B------:R-:W-:Y:S01]  /*3f70*/  FMUL.FTZ R189, R189, UR4 ;  /* 0x00000004bdbd7c20 */ /* 0x000fe20008410000 */
[----:B------:R-:W-:Y:S01]  /*3f80*/  FMUL.FTZ R139, R187, UR5 ;  /* 0x00000005bb8b7c20 */ /* 0x000fe20008410000 */
[----:B------:R-:W-:Y:S01]  /*3f90*/  FFMA.FTZ R136, R182, UR13, R145 ;  /* 0x0000000db6887c23 */ /* 0x000fe20008010091 */
[----:B------:R-:W-:Y:S01]  /*3fa0*/  FMUL.FTZ R190, R190, UR12 ;  /* 0x0000000cbebe7c20 */ /* 0x000fe20008410000 */
[----:B------:R-:W-:Y:S01]  /*3fb0*/  @P2 FMUL.FTZ R178, R189, R138 ;  /* 0x0000008abdb22220 */ /* 0x000fe20000410000 */
[----:B------:R-:W-:Y:S02]  /*3fc0*/  @P3 HADD2.F32 R138, -RZ, R141.H1_H1 ;  /* 0x3000008dff8a3230 */ /* 0x000fe40000004100 */
[----:B------:R-:W-:Y:S01]  /*3fd0*/  FMUL.FTZ R141, R139, UR4 ;  /* 0x000000048b8d7c20 */ /* 0x000fe20008410000 */
[----:B------:R-:W-:Y:S02]  /*3fe0*/  @P4 HADD2.F32 R184, -RZ, R142.H0_H0 ;  /* 0x2000008effb84230 */ /* 0x000fe40000004100 */
[----:B------:R-:W-:-:S02]  /*3ff0*/  HFMA2 R182, -RZ, RZ, 0, 0 ;  /* 0x00000000ffb67431 */ /* 0x000fc400000001ff */
[----:B------:R-:W-:Y:S01]  /*4000*/  FADD.FTZ R136, R185, -R136 ;  /* 0x80000088b9887221 */ /* 0x000fe20000010000 */
[----:B------:R-:W-:Y:S01]  /*4010*/  @P3 FMUL.FTZ R179, R141, R138 ;  /* 0x0000008a8db33220 */ /* 0x000fe20000410000 */
[----:B------:R-:W-:Y:S01]  /*4020*/  FADD.FTZ R138, R191, -R188 ;  /* 0x800000bcbf8a7221 */ /* 0x000fe20000010000 */
[----:B------:R-:W-:Y:S02]  /*4030*/  @P5 HADD2.F32 R185, -RZ, R142.H1_H1 ;  /* 0x3000008effb95230 */ /* 0x000fe40000004100 */
[--C-:B------:R-:W-:Y:S01]  /*4040*/  FFMA.FTZ R192, R192, UR13, R145.reuse ;  /* 0x0000000dc0c07c23 */ /* 0x100fe20008010091 */
[----:B------:R-:W-:Y:S01]  /*4050*/  LOP3.LUT P6, RZ, R169, 0xff0000, RZ, 0xc0, !PT ;  /* 0x00ff0000a9ff7812 */ /* 0x000fe200078cc0ff */
[----:B------:R-:W-:Y:S01]  /*4060*/  FMUL.FTZ R138, R138, UR12 ;  /* 0x0000000c8a8a7c20 */ /* 0x000fe20008410000 */
[----:B------:R-:W-:Y:S01]  /*4070*/  ISETP.GE.U32.AND P0, PT, R168, RZ, PT ;  /* 0x000000ffa800720c */ /* 0x000fe20003f06070 */
[----:B------:R-:W-:Y:S01]  /*4080*/  FADD.FTZ R195, R195, -R192 ;  /* 0x800000c0c3c37221 */ /* 0x000fe20000010000 */
[--C-:B------:R-:W-:Y:S01]  /*4090*/  FFMA.FTZ R194, R194, UR13, R145.reuse ;  /* 0x0000000dc2c27c23 */ /* 0x100fe20008010091 */
[----:B------:R-:W-:Y:S01]  /*40a0*/  FMUL.FTZ R139, R138, UR5 ;  /* 0x000000058a8b7c20 */ /* 0x000fe20008410000 */
[----:B------:R-:W-:Y:S01]  /*40b0*/  ISETP.GE.U32.AND.EX P0, PT, R169, 0x1000000, PT, P0 ;  /* 0x01000000a900780c */ /* 0x000fe20003f06100 */
[----:B------:R-:W-:Y:S01]  /*40c0*/  FFMA.FTZ R181, R181, UR13, R145 ;  /* 0x0000000db5b57c23 */ /* 0x000fe20008010091 */
[----:B------:R-:W-:Y:S01]  /*40d0*/  FADD.FTZ R196, R196, -R194 ;  /* 0x800000c2c4c47221 */ /* 0x000fe20000010000 */
[----:B------:R-:W-:Y:S01]  /*40e0*/  FMUL.FTZ R139, R139, UR4 ;  /* 0x000000048b8b7c20 */ /* 0x000fe20008410000 */
[----:B------:R-:W-:Y:S01]  /*40f0*/  F2FP.F16.F32.PACK_AB R137, R187, R137 ;  /* 0x00000089bb89723e */ /* 0x000fe200000000ff */
[----:B------:R-:W-:Y:S01]  /*4100*/  FADD.FTZ R181, R183, -R181 ;  /* 0x800000b5b7b57221 */ /* 0x000fe20000010000 */
[----:B------:R-:W-:Y:S01]  /*4110*/  FMUL.FTZ R196, R196, UR12 ;  /* 0x0000000cc4c47c20 */ /* 0x000fe20008410000 */
[----:B------:R-:W-:Y:S01]  /*4120*/  @P4 FMUL.FTZ R182, R139, R184 ;  /* 0x000000b88bb64220 */ /* 0x000fe20000410000 */
[----:B------:R-:W-:Y:S01]  /*4130*/  FMUL.FTZ R184, R190, UR5 ;  /* 0x00000005beb87c20 */ /* 0x000fe20008410000 */
[----:B------:R-:W-:Y:S01]  /*4140*/  FMUL.FTZ R139, R48, R139 ;  /* 0x0000008b308b7220 */ /* 0x000fe20000410000 */
[----:B------:R-:W-:-:S02]  /*4150*/  @P6 HADD2.F32 R169, -RZ, R143.H0_H0 ;  /* 0x2000008fffa96230 */ /* 0x000fc40000004100 */
[----:B------:R-:W-:Y:S01]  /*4160*/  FMUL.FTZ R186, R196, UR5 ;  /* 0x00000005c4ba7c20 */ /* 0x000fe20008410000 */
[----:B------:R-:W-:Y:S01]  /*4170*/  FMUL.FTZ R142, R184, UR4 ;  /* 0x00000004b88e7c20 */ /* 0x000fe20008410000 */
[----:B------:R-:W-:Y:S01]  /*4180*/  MOV R184, RZ ;  /* 0x000000ff00b87202 */ /* 0x000fe20000000f00 */
[----:B------:R-:W-:Y:S01]  /*4190*/  FMUL.FTZ R181, R181, UR12 ;  /* 0x0000000cb5b57c20 */ /* 0x000fe20008410000 */
[----:B------:R-:W-:Y:S01]  /*41a0*/  FMUL.FTZ R136, R136, UR12 ;  /* 0x0000000c88887c20 */ /* 0x000fe20008410000 */
[----:B------:R-:W-:Y:S01]  /*41b0*/  FMUL.FTZ R188, R49, R142 ;  /* 0x0000008e31bc7220 */ /* 0x000fe20000410000 */
[----:B------:R-:W-:Y:S01]  /*41c0*/  @P5 FMUL.FTZ R184, R142, R185 ;  /* 0x000000b98eb85220 */ /* 0x000fe20000410000 */
[----:B------:R-:W-:Y:S01]  /*41d0*/  FSEL R142, R139, RZ, P4 ;  /* 0x000000ff8b8e7208 */ /* 0x000fe20002000000 */
[----:B------:R-:W-:Y:S01]  /*41e0*/  FMUL.FTZ R139, R195, UR12 ;  /* 0x0000000cc38b7c20 */ /* 0x000fe20008410000 */
[----:B------:R-:W-:Y:S01]  /*41f0*/  LOP3.LUT P4, RZ, R168, 0xff, RZ, 0xc0, !PT ;  /* 0x000000ffa8ff7812 */ /* 0x000fe2000788c0ff */
[----:B------:R-:W-:Y:S01]  /*4200*/  HFMA2 R185, -RZ, RZ, 0, 0 ;  /* 0x00000000ffb97431 */ /* 0x000fe200000001ff */
[----:B------:R-:W-:Y:S01]  /*4210*/  FSEL R188, R188, RZ, P5 ;  /* 0x000000ffbcbc7208 */ /* 0x000fe20002800000 */
[----:B------:R-:W-:Y:S01]  /*4220*/  HFMA2 R183, -RZ, RZ, 0, 0 ;  /* 0x00000000ffb77431 */ /* 0x000fe200000001ff */
[----:B------:R-:W-:Y:S01]  /*4230*/  LOP3.LUT P5, RZ, R168, 0xff00, RZ, 0xc0, !PT ;  /* 0x0000ff00a8ff7812 */ /* 0x000fe200078ac0ff */
[----:B------:R-:W-:Y:S01]  /*4240*/  FMUL.FTZ R168, R139, UR5 ;  /* 0x000000058ba87c20 */ /* 0x000fe20008410000 */
[----:B------:R-:W-:Y:S01]  /*4250*/  F2FP.F16.F32.PACK_AB R138, R190, R138 ;  /* 0x0000008abe8a723e */ /* 0x000fe200000000ff */
[----:B------:R-:W-:Y:S01]  /*4260*/  FMUL.FTZ R189, R46, R189 ;  /* 0x000000bd2ebd7220 */ /* 0x000fe20000410000 */
[----:B------:R-:W-:Y:S01]  /*4270*/  FMUL.FTZ R141, R47, R141 ;  /* 0x0000008d2f8d7220 */ /* 0x000fe20000410000 */
[----:B------:R-:W-:Y:S01]  /*4280*/  FMUL.FTZ R168, R168, UR4 ;  /* 0x00000004a8a87c20 */ /* 0x000fe20008410000 */
[----:B------:R-:W-:-:S02]  /*4290*/  F2FP.F16.F32.PACK_AB R139, R196, R139 ;  /* 0x0000008bc48b723e */ /* 0x000fc400000000ff */
[----:B------:R-:W-:Y:S01]  /*42a0*/  FSEL R189, R189, RZ, P2 ;  /* 0x000000ffbdbd7208 */ /* 0x000fe20001000000 */
[----:B------:R-:W-:Y:S01]  /*42b0*/  @P6 FMUL.FTZ R185, R168, R169 ;  /* 0x000000a9a8b96220 */ /* 0x000fe20000410000 */
[----:B------:R-:W-:Y:S02]  /*42c0*/  @P0 HADD2.F32 R169, -RZ, R143.H1_H1 ;  /* 0x3000008fffa90230 */ /* 0x000fe40000004100 */
[----:B------:R-:W-:Y:S01]  /*42d0*/  FMUL.FTZ R143, R186, UR4 ;  /* 0x00000004ba8f7c20 */ /* 0x000fe20008410000 */
[----:B------:R-:W-:Y:S01]  /*42e0*/  MOV R186, RZ ;  /* 0x000000ff00ba7202 */ /* 0x000fe20000000f00 */
[--C-:B------:R-:W-:Y:S02]  /*42f0*/  @P4 HADD2.F32 R187, -RZ, R140.reuse.H0_H0 ;  /* 0x2000008cffbb4230 */ /* 0x100fe40000004100 */
[----:B------:R-:W-:Y:S01]  /*4300*/  FMUL.FTZ R168, R50, R168 ;  /* 0x000000a832a87220 */ /* 0x000fe20000410000 */
[----:B------:R-:W-:Y:S01]  /*4310*/  @P0 FMUL.FTZ R186, R143, R169 ;  /* 0x000000a98fba0220 */ /* 0x000fe20000410000 */
[----:B------:R-:W-:Y:S01]  /*4320*/  FMUL.FTZ R169, R181, UR5 ;  /* 0x00000005b5a97c20 */ /* 0x000fe20008410000 */
[----:B------:R-:W-:-:S02]  /*4330*/  @P5 HADD2.F32 R190, -RZ, R140.H1_H1 ;  /* 0x3000008cffbe5230 */ /* 0x000fc40000004100 */
[----:B------:R-:W-:Y:S01]  /*4340*/  FMUL.FTZ R143, R51, R143 ;  /* 0x0000008f338f7220 */ /* 0x000fe20000410000 */
[----:B------:R-:W-:Y:S01]  /*4350*/  FSEL R168, R168, RZ, P6 ;  /* 0x000000ffa8a87208 */ /* 0x000fe20003000000 */
[----:B------:R-:W-:Y:S01]  /*4360*/  FMUL.FTZ R169, R169, UR4 ;  /* 0x00000004a9a97c20 */ /* 0x000fe20008410000 */
[----:B------:R-:W-:Y:S02]  /*4370*/  FSEL R141, R141, RZ, P3 ;  /* 0x000000ff8d8d7208 */ /* 0x000fe40001800000 */
[----:B------:R-:W-:Y:S01]  /*4380*/  FSEL R143, R143, RZ, P0 ;  /* 0x000000ff8f8f7208 */ /* 0x000fe20000000000 */
[----:B------:R-:W-:Y:S01]  /*4390*/  @P4 FMUL.FTZ R183, R169, R187 ;  /* 0x000000bba9b74220 */ /* 0x000fe20000410000 */
[----:B------:R-:W-:Y:S01]  /*43a0*/  FMUL.FTZ R187, R136, UR5 ;  /* 0x0000000588bb7c20 */ /* 0x000fe20008410000 */
[----:B------:R-:W-:Y:S01]  /*43b0*/  FMUL.FTZ R169, R44, R169 ;  /* 0x000000a92ca97220 */ /* 0x000fe20000410000 */
[----:B------:R-:W-:Y:S02]  /*43c0*/  F2FP.F16.F32.PACK_AB R136, R136, R181 ;  /* 0x000000b58888723e */ /* 0x000fe400000000ff */
[----:B------:R-:W-:Y:S01]  /*43d0*/  FMUL.FTZ R140, R187, UR4 ;  /* 0x00000004bb8c7c20 */ /* 0x000fe20008410000 */
[----:B------:R-:W-:-:S02]  /*43e0*/  MOV R187, RZ ;  /* 0x000000ff00bb7202 */ /* 0x000fc40000000f00 */
[----:B------:R-:W-:Y:S01]  /*43f0*/  FSEL R169, R169, RZ, P4 ;  /* 0x000000ffa9a97208 */ /* 0x000fe20002000000 */
[----:B------:R-:W-:Y:S01]  /*4400*/  @P5 FMUL.FTZ R187, R140, R190 ;  /* 0x000000be8cbb5220 */ /* 0x000fe20000410000 */
[----:B------:R-:W-:Y:S01]  /*4410*/  FMUL.FTZ R140, R45, R140 ;  /* 0x0000008c2d8c7220 */ /* 0x000fe20000410000 */
[----:B------:R-:W-:Y:S02]  /*4420*/  F2FP.F16.F32.PACK_AB R143, R143, R168 ;  /* 0x000000a88f8f723e */ /* 0x000fe400000000ff */
[----:B------:R-:W-:Y:S02]  /*4430*/  F2FP.F16.F32.PACK_AB R142, R188, R142 ;  /* 0x0000008ebc8e723e */ /* 0x000fe400000000ff */
[----:B------:R-:W-:Y:S02]  /*4440*/  FSEL R140, R140, RZ, P5 ;  /* 0x000000ff8c8c7208 */ /* 0x000fe40002800000 */
[----:B------:R-:W-:Y:S02]  /*4450*/  F2FP.F16.F32.PACK_AB R141, R141, R189 ;  /* 0x000000bd8d8d723e */ /* 0x000fe400000000ff */
[----:B------:R-:W-:Y:S01]  /*4460*/  F2FP.F16.F32.PACK_AB R140, R140, R169 ;  /* 0x000000a98c8c723e */ /* 0x000fe200000000ff */
[----:B------:R-:W-:Y:S06]  /*4470*/  BRA `(.L_x_10959) ;  /* 0x0000000400747947 */ /* 0x000fec0003800000 */
.L_x_10958:
[--C-:B------:R-:W-:Y:S01]  /*4480*/  FFMA.FTZ R184, R184, UR13, R145.reuse ;  /* 0x0000000db8b87c23 */ /* 0x100fe20008010091 */
[----:B------:R-:W-:Y:S01]  /*4490*/  LOP3.LUT P5, RZ, R168, 0xff0000, RZ, 0xc0, !PT ;  /* 0x00ff0000a8ff7812 */ /* 0x000fe200078ac0ff */
[--C-:B------:R-:W-:Y:S01]  /*44a0*/  FFMA.FTZ R179, R186, UR13, R145.reuse ;  /* 0x0000000dbab37c23 */ /* 0x100fe20008010091 */
[----:B------:R-:W-:Y:S01]  /*44b0*/  LOP3.LUT P4, RZ, R168, 0xff000000, RZ, 0xc0, !PT ;  /* 0xff000000a8ff7812 */ /* 0x000fe2000788c0ff */
[----:B------:R-:W-:Y:S01]  /*44c0*/  FADD.FTZ R184, R187, -R184 ;  /* 0x800000b8bbb87221 */ /* 0x000fe20000010000 */
[----:B------:R-:W-:Y:S01]  /*44d0*/  FFMA.FTZ R197, R182, UR13, R145 ;  /* 0x0000000db6c57c23 */ /* 0x000fe20008010091 */
[----:B------:R-:W-:Y:S01]  /*44e0*/  FADD.FTZ R179, R189, -R179 ;  /* 0x800000b3bdb37221 */ /* 0x000fe20000010000 */
[----:B------:R-:W-:Y:S02]  /*44f0*/  HFMA2 R178, -RZ, RZ, 0, 0 ;  /* 0x00000000ffb27431 */ /* 0x000fe400000001ff */
[----:B------:R-:W-:Y:S01]  /*4500*/  FMUL.FTZ R184, R184, UR12 ;  /* 0x0000000cb8b87c20 */ /* 0x000fe20008410000 */
[--C-:B------:R-:W-:Y:S01]  /*4510*/  FFMA.FTZ R188, R188, UR13, R145.reuse ;  /* 0x0000000dbcbc7c23 */ /* 0x100fe20008010091 */
[----:B------:R-:W-:Y:S01]  /*4520*/  FMUL.FTZ R179, R179, UR12 ;  /* 0x0000000cb3b37c20 */ /* 0x000fe20008410000 */
[----:B------:R-:W-:Y:S01]  /*4530*/  LOP3.LUT P0, RZ, R169, 0xff, RZ, 0xc0, !PT ;  /* 0x000000ffa9ff7812 */ /* 0x000fe2000780c0ff */
[----:B------:R-:W-:Y:S01]  /*4540*/  FMUL.FTZ R184, R184, UR5 ;  /* 0x00000005b8b87c20 */ /* 0x000fe20008410000 */
[----:B------:R-:W-:Y:S01]  /*4550*/  FFMA.FTZ R190, R190, UR13, R145 ;  /* 0x0000000dbebe7c23 */ /* 0x000fe20008010091 */
[----:B-----5:R-:W-:-:S02]  /*4560*/  @P5 HADD2.F32 R182, -RZ, R141.H0_H0 ;  /* 0x2000008dffb65230 */ /* 0x020fc40000004100 */
[----:B------:R-:W-:Y:S01]  /*4570*/  FMUL.FTZ R179, R179, UR5 ;  /* 0x00000005b3b37c20 */ /* 0x000fe20008410000 */
[----:B------:R-:W-:Y:S01]  /*4580*/  FMUL.FTZ R189, R184, UR4 ;  /* 0x00000004b8bd7c20 */ /* 0x000fe20008410000 */
[----:B------:R-:W-:Y:S01]  /*4590*/  FADD.FTZ R197, R185, -R197 ;  /* 0x800000c5b9c57221 */ /* 0x000fe20000010000 */
[----:B------:R-:W-:Y:S01]  /*45a0*/  LOP3.LUT P2, RZ, R169, 0xff00, RZ, 0xc0, !PT ;  /* 0x0000ff00a9ff7812 */ /* 0x000fe2000784c0ff */
[----:B------:R-:W-:Y:S01]  /*45b0*/  FADD.FTZ R193, R193, -R190 ;  /* 0x800000bec1c17221 */ /* 0x000fe20000010000 */
[----:B------:R-:W-:Y:S01]  /*45c0*/  @P5 FMUL.FTZ R178, R182, R189 ;  /* 0x000000bdb6b25220 */ /* 0x000fe20000410000 */
[----:B------:R-:W-:Y:S02]  /*45d0*/  @P4 HADD2.F32 R182, -RZ, R141.H1_H1 ;  /* 0x3000008dffb64230 */ /* 0x000fe40000004100 */
[----:B------:R-:W-:Y:S01]  /*45e0*/  FMUL.FTZ R141, R179, UR4 ;  /* 0x00000004b38d7c20 */ /* 0x000fe20008410000 */
[----:B------:R-:W-:Y:S01]  /*45f0*/  MOV R179, RZ ;  /* 0x000000ff00b37202 */ /* 0x000fe20000000f00 */
[----:B------:R-:W-:-:S02]  /*4600*/  @P0 HADD2.F32 R184, -RZ, R142.H0_H0 ;  /* 0x2000008effb80230 */ /* 0x000fc40000004100 */
[--C-:B------:R-:W-:Y:S01]  /*4610*/  FFMA.FTZ R192, R192, UR13, R145.reuse ;  /* 0x0000000dc0c07c23 */ /* 0x100fe20008010091 */
[----:B------:R-:W-:Y:S01]  /*4620*/  @P4 FMUL.FTZ R179, R182, R141 ;  /* 0x0000008db6b34220 */ /* 0x000fe20000410000 */
[----:B------:R-:W-:Y:S01]  /*4630*/  FADD.FTZ R182, R191, -R188 ;  /* 0x800000bcbfb67221 */ /* 0x000fe20000010000 */
[----:B------:R-:W-:Y:S01]  /*4640*/  LOP3.LUT P3, RZ, R169, 0xff0000, RZ, 0xc0, !PT ;  /* 0x00ff0000a9ff7812 */ /* 0x000fe2000786c0ff */
[--C-:B------:R-:W-:Y:S01]  /*4650*/  FFMA.FTZ R194, R194, UR13, R145.reuse ;  /* 0x0000000dc2c27c23 */ /* 0x100fe20008010091 */
[----:B------:R-:W-:Y:S01]  /*4660*/  FFMA.FTZ R181, R181, UR13, R145 ;  /* 0x0000000db5b57c23 */ /* 0x000fe20008010091 */
[----:B------:R-:W-:Y:S01]  /*4670*/  FMUL.FTZ R182, R182, UR12 ;  /* 0x0000000cb6b67c20 */ /* 0x000fe20008410000 */
[----:B------:R-:W-:Y:S02]  /*4680*/  @P2 HADD2.F32 R186, -RZ, R142.H1_H1 ;  /* 0x3000008effba2230 */ /* 0x000fe40000004100 */
[----:B------:R-:W-:Y:S01]  /*4690*/  FADD.FTZ R196, R196, -R194 ;  /* 0x800000c2c4c47221 */ /* 0x000fe20000010000 */
[----:B------:R-:W-:Y:S01]  /*46a0*/  FADD.FTZ R181, R183, -R181 ;  /* 0x800000b5b7b57221 */ /* 0x000fe20000010000 */
[----:B------:R-:W-:Y:S01]  /*46b0*/  FMUL.FTZ R182, R182, UR5 ;  /* 0x00000005b6b67c20 */ /* 0x000fe20008410000 */
[----:B------:R-:W-:-:S02]  /*46c0*/  HFMA2 R183, -RZ, RZ, 0, 0 ;  /* 0x00000000ffb77431 */ /* 0x000fc400000001ff */
[----:B------:R-:W-:Y:S01]  /*46d0*/  FMUL.FTZ R196, R196, UR12 ;  /* 0x0000000cc4c47c20 */ /* 0x000fe20008410000 */
[----:B------:R-:W-:Y:S01]  /*46e0*/  FMUL.FTZ R181, R181, UR12 ;  /* 0x0000000cb5b57c20 */ /* 0x000fe20008410000 */
[----:B------:R-:W-:Y:S01]  /*46f0*/  FMUL.FTZ R185, R182, UR4 ;  /* 0x00000004b6b97c20 */ /* 0x000fe20008410000 */
[----:B------:R-:W-:Y:S02]  /*4700*/  HFMA2 R182, -RZ, RZ, 0, 0 ;  /* 0x00000000ffb67431 */ /* 0x000fe400000001ff */
[----:B------:R-:W-:Y:S02]  /*4710*/  @P3 HADD2.F32 R187, -RZ, R143.H0_H0 ;  /* 0x2000008fffbb3230 */ /* 0x000fe40000004100 */
[----:B------:R-:W-:Y:S01]  /*4720*/  FMUL.FTZ R196, R196, UR5 ;  /* 0x00000005c4c47c20 */ /* 0x000fe20008410000 */
[-C--:B------:R-:W-:Y:S01]  /*4730*/  @P0 FMUL.FTZ R182, R184, R185.reuse ;  /* 0x000000b9b8b60220 */ /* 0x080fe20000410000 */
[----:B------:R-:W-:Y:S01]  /*4740*/  FMUL.FTZ R184, R193, UR12 ;  /* 0x0000000cc1b87c20 */ /* 0x000fe20008410000 */
[----:B------:R-:W-:Y:S01]  /*4750*/  FMUL.FTZ R188, R48, R185 ;  /* 0x000000b930bc7220 */ /* 0x000fe20000410000 */
[----:B------:R-:W-:-:S02]  /*4760*/  HFMA2 R185, -RZ, RZ, 0, 0 ;  /* 0x00000000ffb97431 */ /* 0x000fc400000001ff */
[----:B------:R-:W-:Y:S01]  /*4770*/  FMUL.FTZ R181, R181, UR5 ;  /* 0x00000005b5b57c20 */ /* 0x000fe20008410000 */
[----:B------:R-:W-:Y:S01]  /*4780*/  FMUL.FTZ R184, R184, UR5 ;  /* 0x00000005b8b87c20 */ /* 0x000fe20008410000 */
[----:B------:R-:W-:Y:S01]  /*4790*/  FMUL.FTZ R189, R46, R189 ;  /* 0x000000bd2ebd7220 */ /* 0x000fe20000410000 */
[----:B------:R-:W-:Y:S01]  /*47a0*/  FSEL R188, R188, RZ, P0 ;  /* 0x000000ffbcbc7208 */ /* 0x000fe20000000000 */
[----:B------:R-:W-:Y:S01]  /*47b0*/  FMUL.FTZ R141, R47, R141 ;  /* 0x0000008d2f8d7220 */ /* 0x000fe20000410000 */
[----:B------:R-:W-:Y:S01]  /*47c0*/  FMUL.FTZ R142, R184, UR4 ;  /* 0x00000004b88e7c20 */ /* 0x000fe20008410000 */
[----:B------:R-:W-:Y:S02]  /*47d0*/  MOV R184, RZ ;  /* 0x000000ff00b87202 */ /* 0x000fe40000000f00 */
[----:B------:R-:W-:Y:S01]  /*47e0*/  ISETP.GE.U32.AND P0, PT, R168, RZ, PT ;  /* 0x000000ffa800720c */ /* 0x000fe20003f06070 */
[-C--:B------:R-:W-:Y:S01]  /*47f0*/  @P2 FMUL.FTZ R184, R186, R142.reuse ;  /* 0x0000008ebab82220 */ /* 0x080fe20000410000 */
[----:B------:R-:W-:Y:S01]  /*4800*/  FADD.FTZ R186, R195, -R192 ;  /* 0x800000c0c3ba7221 */ /* 0x000fe20000010000 */
[----:B------:R-:W-:Y:S01]  /*4810*/  FMUL.FTZ R142, R49, R142 ;  /* 0x0000008e318e7220 */ /* 0x000fe20000410000 */
[----:B------:R-:W-:-:S02]  /*4820*/  ISETP.GE.U32.AND.EX P0, PT, R169, 0x1000000, PT, P0 ;  /* 0x01000000a900780c */ /* 0x000fc40003f06100 */
[----:B------:R-:W-:Y:S01]  /*4830*/  FMUL.FTZ R186, R186, UR12 ;  /* 0x0000000cbaba7c20 */ /* 0x000fe20008410000 */
[----:B------:R-:W-:Y:S02]  /*4840*/  FSEL R189, R189, RZ, P5 ;  /* 0x000000ffbdbd7208 */ /* 0x000fe40002800000 */
[----:B------:R-:W-:Y:S01]  /*4850*/  FSEL R142, R142, RZ, P2 ;  /* 0x000000ff8e8e7208 */ /* 0x000fe20001000000 */
[----:B------:R-:W-:Y:S01]  /*4860*/  FMUL.FTZ R186, R186, UR5 ;  /* 0x00000005baba7c20 */ /* 0x000fe20008410000 */
[----:B------:R-:W-:Y:S02]  /*4870*/  LOP3.LUT P2, RZ, R168, 0xff, RZ, 0xc0, !PT ;  /* 0x000000ffa8ff7812 */ /* 0x000fe4000784c0ff */
[----:B------:R-:W-:Y:S01]  /*4880*/  FSEL R141, R141, RZ, P4 ;  /* 0x000000ff8d8d7208 */ /* 0x000fe20002000000 */
[----:B------:R-:W-:Y:S01]  /*4890*/  FMUL.FTZ R186, R186, UR4 ;  /* 0x00000004baba7c20 */ /* 0x000fe20008410000 */
[----:B------:R-:W-:Y:S02]  /*48a0*/  F2FP.F16.F32.PACK_AB R142, R142, R188 ;  /* 0x000000bc8e8e723e */ /* 0x000fe400000000ff */
[----:B------:R-:W-:Y:S01]  /*48b0*/  F2FP.F16.F32.PACK_AB R141, R141, R189 ;  /* 0x000000bd8d8d723e */ /* 0x000fe200000000ff */
[-C--:B------:R-:W-:Y:S01]  /*48c0*/  @P3 FMUL.FTZ R185, R187, R186.reuse ;  /* 0x000000babbb93220 */ /* 0x080fe20000410000 */
[----:B------:R-:W-:Y:S01]  /*48d0*/  FMUL.FTZ R186, R50, R186 ;  /* 0x000000ba32ba7220 */ /* 0x000fe20000410000 */
[----:B------:R-:W-:-:S04]  /*48e0*/  FMUL.FTZ R187, R197, UR12 ;  /* 0x0000000cc5bb7c20 */ /* 0x000fc80008410000 */
[----:B------:R-:W-:Y:S01]  /*48f0*/  FSEL R169, R186, RZ, P3 ;  /* 0x000000ffbaa97208 */ /* 0x000fe20001800000 */
[----:B------:R-:W-:Y:S01]  /*4900*/  FMUL.FTZ R187, R187, UR5 ;  /* 0x00000005bbbb7c20 */ /* 0x000fe20008410000 */
[----:B------:R-:W-:Y:S01]  /*4910*/  LOP3.LUT P3, RZ, R168, 0xff00, RZ, 0xc0, !PT ;  /* 0x0000ff00a8ff7812 */ /* 0x000fe2000786c0ff */
[----:B------:R-:W-:Y:S02]  /*4920*/  @P0 HADD2.F32 R168, -RZ, R143.H1_H1 ;  /* 0x3000008fffa80230 */ /* 0x000fe40000004100 */
[----:B------:R-:W-:Y:S01]  /*4930*/  FMUL.FTZ R143, R196, UR4 ;  /* 0x00000004c48f7c20 */ /* 0x000fe20008410000 */
[----:B------:R-:W-:-:S03]  /*4940*/  MOV R186, RZ ;  /* 0x000000ff00ba7202 */ /* 0x000fc60000000f00 */
[-C--:B------:R-:W-:Y:S01]  /*4950*/  @P0 FMUL.FTZ R186, R168, R143.reuse ;  /* 0x0000008fa8ba0220 */ /* 0x080fe20000410000 */
[----:B------:R-:W-:Y:S01]  /*4960*/  FMUL.FTZ R168, R181, UR4 ;  /* 0x00000004b5a87c20 */ /* 0x000fe20008410000 */
[----:B------:R-:W-:Y:S02]  /*4970*/  @P2 HADD2.F32 R181, -RZ, R140.H0_H0 ;  /* 0x2000008cffb52230 */ /* 0x000fe40000004100 */
[----:B------:R-:W-:-:S03]  /*4980*/  FMUL.FTZ R143, R51, R143 ;  /* 0x0000008f338f7220 */ /* 0x000fc60000410000 */
[-C--:B------:R-:W-:Y:S01]  /*4990*/  @P2 FMUL.FTZ R183, R181, R168.reuse ;  /* 0x000000a8b5b72220 */ /* 0x080fe20000410000 */
[----:B------:R-:W-:Y:S02]  /*49a0*/  @P3 HADD2.F32 R181, -RZ, R140.H1_H1 ;  /* 0x3000008cffb53230 */ /* 0x000fe40000004100 */
[----:B------:R-:W-:Y:S01]  /*49b0*/  FMUL.FTZ R140, R187, UR4 ;  /* 0x00000004bb8c7c20 */ /* 0x000fe20008410000 */
[----:B------:R-:W-:Y:S01]  /*49c0*/  MOV R187, RZ ;  /* 0x000000ff00bb7202 */ /* 0x000fe20000000f00 */
[----:B------:R-:W-:Y:S01]  /*49d0*/  FMUL.FTZ R168, R44, R168 ;  /* 0x000000a82ca87220 */ /* 0x000fe20000410000 */
[----:B------:R-:W-:Y:S01]  /*49e0*/  FSEL R143, R143, RZ, P0 ;  /* 0x000000ff8f8f7208 */ /* 0x000fe20000000000 */
[-C--:B------:R-:W-:Y:S01]  /*49f0*/  @P3 FMUL.FTZ R187, R181, R140.reuse ;  /* 0x0000008cb5bb3220 */ /* 0x080fe20000410000 */
[----:B------:R-:W-:Y:S02]  /*4a00*/  FMUL.FTZ R140, R45, R140 ;  /* 0x0000008c2d8c7220 */ /* 0x000fe40000410000 */
[----:B------:R-:W-:-:S02]  /*4a10*/  FSEL R168, R168, RZ, P2 ;  /* 0x000000ffa8a87208 */ /* 0x000fc40001000000 */
[----:B------:R-:W-:Y:S02]  /*4a20*/  F2FP.F16.F32.PACK_AB R143, R143, R169 ;  /* 0x000000a98f8f723e */ /* 0x000fe400000000ff */
[----:B------:R-:W-:-:S04]  /*4a30*/  FSEL R140, R140, RZ, P3 ;  /* 0x000000ff8c8c7208 */ /* 0x000fc80001800000 */
[----:B------:R-:W-:-:S07]  /*4a40*/  F2FP.F16.F32.PACK_AB R140, R140, R168 ;  /* 0x000000a88c8c723e */ /* 0x000fce00000000ff */
.L_x_10959:
        /* <DEDUP_REMOVED lines=15> */
[--C-:B------:R-:W-:Y:S01]  /*4b40*/  FFMA.FTZ R136, R162, UR13, R145.reuse ;  /* 0x0000000da2887c23 */ /* 0x100fe20008010091 */
[----:B------:R-:W-:Y:S01]  /*4b50*/  FADD.FTZ R167, R167, -R166 ;  /* 0x800000a6a7a77221 */ /* 0x000fe20000010000 */
[----:B------:R-:W-:Y:S01]  /*4b60*/  CS2R R162, SRZ ;  /* 0x0000000000a27805 */ /* 0x000fe2000001ff00 */
[----:B------:R-:W-:Y:S01]  /*4b70*/  FMUL.FTZ R137, R137, UR12 ;  /* 0x0000000c89897c20 */ /* 0x000fe20008410000 */
[----:B------:R-:W-:Y:S01]  /*4b80*/  FFMA.FTZ R170, R170, UR13, R145 ;  /* 0x0000000daaaa7c23 */ /* 0x000fe20008010091 */
[----:B------:R-:W-:Y:S01]  /*4b90*/  FMUL.FTZ R167, R167, UR12 ;  /* 0x0000000ca7a77c20 */ /* 0x000fe20008410000 */
[----:B------:R-:W-:Y:S01]  /*4ba0*/  LOP3.LUT P4, RZ, R161, 0xff, RZ, 0xc0, !PT ;  /* 0x000000ffa1ff7812 */ /* 0x000fe2000788c0ff */
[----:B------:R-:W-:Y:S01]  /*4bb0*/  FMUL.FTZ R168, R137, UR5 ;  /* 0x0000000589a87c20 */ /* 0x000fe20008410000 */
[----:B------:R-:W-:Y:S01]  /*4bc0*/  LOP3.LUT P5, RZ, R161, 0xff00, RZ, 0xc0, !PT ;  /* 0x0000ff00a1ff7812 */ /* 0x000fe200078ac0ff */
[----:B-----5:R-:W-:-:S02]  /*4bd0*/  @P2 HADD2.F32 R138, -RZ, R141.H0_H0 ;  /* 0x2000008dff8a2230 */ /* 0x020fc40000004100 */
[----:B------:R-:W-:Y:S01]  /*4be0*/  FMUL.FTZ R139, R167, UR5 ;  /* 0x00000005a78b7c20 */ /* 0x000fe20008410000 */
[----:B------:R-:W-:Y:S01]  /*4bf0*/  FMUL.FTZ R168, R168, UR4 ;  /* 0x00000004a8a87c20 */ /* 0x000fe20008410000 */
[----:B------:R-:W-:Y:S01]  /*4c00*/  FADD.FTZ R136, R164, -R136 ;  /* 0x80000088a4887221 */ /* 0x000fe20000010000 */
[----:B------:R-:W-:Y:S02]  /*4c10*/  HFMA2 R164, -RZ, RZ, 0, 0 ;  /* 0x00000000ffa47431 */ /* 0x000fe400000001ff */
[----:B------:R-:W-:Y:S01]  /*4c20*/  FFMA.FTZ R174, R174, UR13, R145 ;  /* 0x0000000daeae7c23 */ /* 0x000fe20008010091 */
[----:B------:R-:W-:Y:S01]  /*4c30*/  @P2 FMUL.FTZ R162, R168, R138 ;  /* 0x0000008aa8a22220 */ /* 0x000fe20000410000 */
[----:B------:R-:W-:Y:S02]  /*4c40*/  @P3 HADD2.F32 R138, -RZ, R141.H1_H1 ;  /* 0x3000008dff8a3230 */ /* 0x000fe40000004100 */
[----:B------:R-:W-:Y:S01]  /*4c50*/  FMUL.FTZ R141, R139, UR4 ;  /* 0x000000048b8d7c20 */ /* 0x000fe20008410000 */
[----:B------:R-:W-:Y:S01]  /*4c60*/  LOP3.LUT P6, RZ, R161, 0xff0000, RZ, 0xc0, !PT ;  /* 0x00ff0000a1ff7812 */ /* 0x000fe200078cc0ff */
[----:B------:R-:W-:-:S02]  /*4c70*/  @P4 HADD2.F32 R165, -RZ, R142.H0_H0 ;  /* 0x2000008effa54230 */ /* 0x000fc40000004100 */
[----:B------:R-:W-:Y:S01]  /*4c80*/  FADD.FTZ R175, R175, -R174 ;  /* 0x800000aeafaf7221 */ /* 0x000fe20000010000 */
[----:B------:R-:W-:Y:S01]  /*4c90*/  @P3 FMUL.FTZ R163, R141, R138 ;  /* 0x0000008a8da33220 */ /* 0x000fe20000410000 */
[----:B------:R-:W-:Y:S01]  /*4ca0*/  FADD.FTZ R138, R171, -R170 ;  /* 0x800000aaab8a7221 */ /* 0x000fe20000010000 */
[--C-:B------:R-:W-:Y:S01]  /*4cb0*/  FFMA.FTZ R170, R172, UR13, R145.reuse ;  /* 0x0000000dacaa7c23 */ /* 0x100fe20008010091 */
[----:B------:R-:W-:Y:S01]  /*4cc0*/  @P5 HADD2.F32 R166, -RZ, R142.H1_H1 ;  /* 0x3000008effa65230 */ /* 0x000fe20000004100 */
[----:B------:R-:W-:Y:S01]  /*4cd0*/  ISETP.GE.U32.AND P0, PT, R160, RZ, PT ;  /* 0x000000ffa000720c */ /* 0x000fe20003f06070 */
[----:B------:R-:W-:Y:S01]  /*4ce0*/  FMUL.FTZ R138, R138, UR12 ;  /* 0x0000000c8a8a7c20 */ /* 0x000fe20008410000 */
[----:B------:R-:W-:Y:S01]  /*4cf0*/  FADD.FTZ R170, R173, -R170 ;  /* 0x800000aaadaa7221 */ /* 0x000fe20000010000 */
[--C-:B------:R-:W-:Y:S01]  /*4d00*/  FFMA.FTZ R176, R176, UR13, R145.reuse ;  /* 0x0000000db0b07c23 */ /* 0x100fe20008010091 */
[----:B------:R-:W-:Y:S01]  /*4d10*/  ISETP.GE.U32.AND.EX P0, PT, R161, 0x1000000, PT, P0 ;  /* 0x01000000a100780c */ /* 0x000fe20003f06100 */
[----:B------:R-:W-:Y:S01]  /*4d20*/  FMUL.FTZ R139, R138, UR5 ;  /* 0x000000058a8b7c20 */ /* 0x000fe20008410000 */
[----:B------:R-:W-:Y:S01]  /*4d30*/  FMUL.FTZ R170, R170, UR12 ;  /* 0x0000000caaaa7c20 */ /* 0x000fe20008410000 */
[----:B------:R-:W-:Y:S01]  /*4d40*/  FFMA.FTZ R158, R158, UR13, R145 ;  /* 0x0000000d9e9e7c23 */ /* 0x000fe20008010091 */
[----:B------:R-:W-:Y:S01]  /*4d50*/  FADD.FTZ R177, R177, -R176 ;  /* 0x800000b0b1b17221 */ /* 0x000fe20000010000 */
[----:B------:R-:W-:Y:S01]  /*4d60*/  FMUL.FTZ R139, R139, UR4 ;  /* 0x000000048b8b7c20 */ /* 0x000fe20008410000 */
[----:B------:R-:W-:-:S02]  /*4d70*/  @P6 HADD2.F32 R161, -RZ, R143.H0_H0 ;  /* 0x2000008fffa16230 */ /* 0x000fc40000004100 */
[----:B------:R-:W-:Y:S01]  /*4d80*/  FADD.FTZ R159, R159, -R158 ;  /* 0x8000009e9f9f7221 */ /* 0x000fe20000010000 */
[----:B------:R-:W-:Y:S01]  /*4d90*/  FMUL.FTZ R177, R177, UR12 ;  /* 0x0000000cb1b17c20 */ /* 0x000fe20008410000 */
[----:B------:R-:W-:Y:S01]  /*4da0*/  @P4 FMUL.FTZ R164, R139, R165 ;  /* 0x000000a58ba44220 */ /* 0x000fe20000410000 */
[----:B------:R-:W-:Y:S01]  /*4db0*/  FMUL.FTZ R165, R170, UR5 ;  /* 0x00000005aaa57c20 */ /* 0x000fe20008410000 */
[----:B------:R-:W-:Y:S01]  /*4dc0*/  FMUL.FTZ R139, R56, R139 ;  /* 0x0000008b388b7220 */ /* 0x000fe20000410000 */
[----:B------:R-:W-:Y:S01]  /*4dd0*/  FMUL.FTZ R159, R159, UR12 ;  /* 0x0000000c9f9f7c20 */ /* 0x000fe20008410000 */
[----:B------:R-:W-:Y:S01]  /*4de0*/  F2FP.F16.F32.PACK_AB R137, R167, R137 ;  /* 0x00000089a789723e */ /* 0x000fe200000000ff */
        /* <DEDUP_REMOVED lines=11> */
[----:B------:R-:W-:Y:S01]  /*4ea0*/  FMUL.FTZ R158, R158, UR4 ;  /* 0x000000049e9e7c20 */ /* 0x000fe20008410000 */
        /* <DEDUP_REMOVED lines=9> */
[----:B------:R-:W-:Y:S01]  /*4f40*/  FMUL.FTZ R171, R58, R160 ;  /* 0x000000a03aab7220 */ /* 0x000fe20000410000 */
[----:B------:R-:W-:Y:S01]  /*4f50*/  FMUL.FTZ R160, R177, UR5 ;  /* 0x00000005b1a07c20 */ /* 0x000fe20008410000 */
[----:B------:R-:W-:Y:S01]  /*4f60*/  @P0 HADD2.F32 R161, -RZ, R143.H1_H1 ;  /* 0x3000008fffa10230 */ /* 0x000fe20000004100 */
[----:B------:R-:W-:Y:S01]  /*4f70*/  FSEL R141, R141, RZ, P3 ;  /* 0x000000ff8d8d7208 */ /* 0x000fe20001800000 */
[--C-:B------:R-:W-:Y:S02]  /*4f80*/  @P4 HADD2.F32 R167, -RZ, R140.reuse.H0_H0 ;  /* 0x2000008cffa74230 */ /* 0x100fe40000004100 */
[----:B------:R-:W-:Y:S01]  /*4f90*/  FMUL.FTZ R143, R160, UR4 ;  /* 0x00000004a08f7c20 */ /* 0x000fe20008410000 */
[----:B------:R-:W-:Y:S01]  /*4fa0*/  MOV R160, RZ ;  /* 0x000000ff00a07202 */ /* 0x000fe20000000f00 */
[----:B------:R-:W-:Y:S01]  /*4fb0*/  @P5 HADD2.F32 R170, -RZ, R140.H1_H1 ;  /* 0x3000008cffaa5230 */ /* 0x000fe20000004100 */
[----:B------:R-:W-:Y:S01]  /*4fc0*/  FSEL R171, R171, RZ, P6 ;  /* 0x000000ffabab7208 */ /* 0x000fe20003000000 */
[----:B------:R-:W-:Y:S01]  /*4fd0*/  @P0 FMUL.FTZ R160, R143, R161 ;  /* 0x000000a18fa00220 */ /* 0x000fe20000410000 */
[----:B------:R-:W-:-:S02]  /*4fe0*/  HFMA2 R161, -RZ, RZ, 0, 0 ;  /* 0x00000000ffa17431 */ /* 0x000fc400000001ff */
[----:B------:R-:W-:Y:S01]  /*4ff0*/  @P4 FMUL.FTZ R161, R158, R167 ;  /* 0x000000a79ea14220 */ /* 0x000fe20000410000 */
[----:B------:R-:W-:Y:S01]  /*5000*/  FMUL.FTZ R167, R136, UR5 ;  /* 0x0000000588a77c20 */ /* 0x000fe20008410000 */
[----:B------:R-:W-:Y:S01]  /*5010*/  FMUL.FTZ R143, R59, R143 ;  /* 0x0000008f3b8f7220 */ /* 0x000fe20000410000 */
[----:B------:R-:W-:Y:S01]  /*5020*/  FMUL.FTZ R158, R52, R158 ;  /* 0x0000009e349e7220 */ /* 0x000fe20000410000 */
[----:B------:R-:W-:Y:S01]  /*5030*/  F2FP.F16.F32.PACK_AB R136, R136, R159 ;  /* 0x0000009f8888723e */ /* 0x000fe200000000ff */
[----:B------:R-:W-:Y:S01]  /*5040*/  FMUL.FTZ R140, R167, UR4 ;  /* 0x00000004a78c7c20 */ /* 0x000fe20008410000 */
[----:B------:R-:W-:Y:S02]  /*5050*/  MOV R167, RZ ;  /* 0x000000ff00a77202 */ /* 0x000fe40000000f00 */
[----:B------:R-:W-:Y:S01]  /*5060*/  FSEL R143, R143, RZ, P0 ;  /* 0x000000ff8f8f7208 */ /* 0x000fe20000000000 */
[----:B------:R-:W-:Y:S01]  /*5070*/  @P5 FMUL.FTZ R167, R140, R170 ;  /* 0x000000aa8ca75220 */ /* 0x000fe20000410000 */
[----:B------:R-:W-:Y:S01]  /*5080*/  FMUL.FTZ R140, R53, R140 ;  /* 0x0000008c358c7220 */ /* 0x000fe20000410000 */
[----:B------:R-:W-:-:S02]  /*5090*/  FSEL R158, R158, RZ, P4 ;  /* 0x000000ff9e9e7208 */ /* 0x000fc40002000000 */
[----:B------:R-:W-:Y:S02]  /*50a0*/  F2FP.F16.F32.PACK_AB R143, R143, R171 ;  /* 0x000000ab8f8f723e */ /* 0x000fe400000000ff */
[----:B------:R-:W-:Y:S02]  /*50b0*/  FSEL R140, R140, RZ, P5 ;  /* 0x000000ff8c8c7208 */ /* 0x000fe40002800000 */
[----:B------:R-:W-:Y:S02]  /*50c0*/  F2FP.F16.F32.PACK_AB R142, R169, R142 ;  /* 0x0000008ea98e723e */ /* 0x000fe400000000ff */
[----:B------:R-:W-:Y:S02]  /*50d0*/  F2FP.F16.F32.PACK_AB R141, R141, R168 ;  /* 0x000000a88d8d723e */ /* 0x000fe400000000ff */
[----:B------:R-:W-:Y:S01]  /*50e0*/  F2FP.F16.F32.PACK_AB R140, R140, R158 ;  /* 0x0000009e8c8c723e */ /* 0x000fe200000000ff */
[----:B------:R-:W-:Y:S06]  /*50f0*/  BRA `(.L_x_10961) ;  /* 0x0000000400707947 */ /* 0x000fec0003800000 */
.L_x_10960:
[--C-:B------:R-:W-:Y:S01]  /*5100*/  FFMA.FTZ R163, R163, UR13, R145.reuse ;  /* 0x0000000da3a37c23 */ /* 0x100fe20008010091 */
[----:B------:R-:W-:Y:S01]  /*5110*/  LOP3.LUT P5, RZ, R160, 0xff0000, RZ, 0xc0, !PT ;  /* 0x00ff0000a0ff7812 */ /* 0x000fe200078ac0ff */
[----:B------:R-:W-:Y:S01]  /*5120*/  FFMA.FTZ R166, R166, UR13, R145 ;  /* 0x0000000da6a67c23 */ /* 0x000fe20008010091 */
[----:B------:R-:W-:Y:S01]  /*5130*/  LOP3.LUT P4, RZ, R160, 0xff000000, RZ, 0xc0, !PT ;  /* 0xff000000a0ff7812 */ /* 0x000fe2000788c0ff */
[----:B------:R-:W-:Y:S01]  /*5140*/  FADD.FTZ R163, R165, -R163 ;  /* 0x800000a3a5a37221 */ /* 0x000fe20000010000 */
[--C-:B------:R-:W-:Y:S01]  /*5150*/  FFMA.FTZ R168, R162, UR13, R145.reuse ;  /* 0x0000000da2a87c23 */ /* 0x100fe20008010091 */
[----:B------:R-:W-:Y:S01]  /*5160*/  FADD.FTZ R167, R167, -R166 ;  /* 0x800000a6a7a77221 */ /* 0x000fe20000010000 */
[----:B------:R-:W-:Y:S02]  /*5170*/  HFMA2 R162, -RZ, RZ, 0, 0 ;  /* 0x00000000ffa27431 */ /* 0x000fe400000001ff */
[----:B------:R-:W-:Y:S01]  /*5180*/  FMUL.FTZ R163, R163, UR12 ;  /* 0x0000000ca3a37c20 */ /* 0x000fe20008410000 */
[----:B------:R-:W-:Y:S01]  /*5190*/  FADD.FTZ R168, R164, -R168 ;  /* 0x800000a8a4a87221 */ /* 0x000fe20000010000 */
[--C-:B------:R-:W-:Y:S01]  /*51a0*/  FFMA.FTZ R170, R170, UR13, R145.reuse ;  /* 0x0000000daaaa7c23 */ /* 0x100fe20008010091 */
[----:B------:R-:W-:Y:S01]  /*51b0*/  LOP3.LUT P0, RZ, R161, 0xff, RZ, 0xc0, !PT ;  /* 0x000000ffa1ff7812 */ /* 0x000fe2000780c0ff */
[----:B------:R-:W-:Y:S01]  /*51c0*/  FMUL.FTZ R163, R163, UR5 ;  /* 0x00000005a3a37c20 */ /* 0x000fe20008410000 */
[--C-:B------:R-:W-:Y:S01]  /*51d0*/  FFMA.FTZ R172, R172, UR13, R145.reuse ;  /* 0x0000000dacac7c23 */ /* 0x100fe20008010091 */
[----:B------:R-:W-:Y:S01]  /*51e0*/  LOP3.LUT P2, RZ, R161, 0xff00, RZ, 0xc0, !PT ;  /* 0x0000ff00a1ff7812 */ /* 0x000fe2000784c0ff */
[----:B------:R-:W-:Y:S01]  /*51f0*/  FFMA.FTZ R174, R174, UR13, R145 ;  /* 0x0000000daeae7c23 */ /* 0x000fe20008010091 */
[----:B------:R-:W-:Y:S01]  /*5200*/  FMUL.FTZ R169, R163, UR4 ;  /* 0x00000004a3a97c20 */ /* 0x000fe20008410000 */
[----:B-----5:R-:W-:-:S02]  /*5210*/  @P5 HADD2.F32 R163, -RZ, R141.H0_H0 ;  /* 0x2000008dffa35230 */ /* 0x020fc40000004100 */
[----:B------:R-:W-:Y:S01]  /*5220*/  FADD.FTZ R173, R173, -R172 ;  /* 0x800000acadad7221 */ /* 0x000fe20000010000 */
[----:B------:R-:W-:Y:S01]  /*5230*/  @P4 HADD2.F32 R164, -RZ, R141.H1_H1 ;  /* 0x3000008dffa44230 */ /* 0x000fe20000004100 */
[----:B------:R-:W-:Y:S01]  /*5240*/  LOP3.LUT P3, RZ, R161, 0xff0000, RZ, 0xc0, !PT ;  /* 0x00ff0000a1ff7812 */ /* 0x000fe2000786c0ff */
[--C-:B------:R-:W-:Y:S01]  /*5250*/  FFMA.FTZ R176, R176, UR13, R145.reuse ;  /* 0x0000000db0b07c23 */ /* 0x100fe20008010091 */
[----:B------:R-:W-:Y:S01]  /*5260*/  @P5 FMUL.FTZ R162, R163, R169 ;  /* 0x000000a9a3a25220 */ /* 0x000fe20000410000 */
[----:B------:R-:W-:Y:S01]  /*5270*/  FMUL.FTZ R163, R167, UR12 ;  /* 0x0000000ca7a37c20 */ /* 0x000fe20008410000 */
[--C-:B------:R-:W-:Y:S02]  /*5280*/  @P0 HADD2.F32 R165, -RZ, R142.reuse.H0_H0 ;  /* 0x2000008effa50230 */ /* 0x100fe40000004100 */
[----:B------:R-:W-:Y:S01]  /*5290*/  FADD.FTZ R177, R177, -R176 ;  /* 0x800000b0b1b17221 */ /* 0x000fe20000010000 */
[----:B------:R-:W-:Y:S01]  /*52a0*/  FFMA.FTZ R158, R158, UR13, R145 ;  /* 0x0000000d9e9e7c23 */ /* 0x000fe20008010091 */
[----:B------:R-:W-:Y:S01]  /*52b0*/  FMUL.FTZ R163, R163, UR5 ;  /* 0x00000005a3a37c20 */ /* 0x000fe20008410000 */
[----:B------:R-:W-:-:S02]  /*52c0*/  @P2 HADD2.F32 R167, -RZ, R142.H1_H1 ;  /* 0x3000008effa72230 */ /* 0x000fc40000004100 */
[----:B------:R-:W-:Y:S01]  /*52d0*/  FMUL.FTZ R177, R177, UR12 ;  /* 0x0000000cb1b17c20 */ /* 0x000fe20008410000 */
[----:B------:R-:W-:Y:S01]  /*52e0*/  FADD.FTZ R159, R159, -R158 ;  /* 0x8000009e9f9f7221 */ /* 0x000fe20000010000 */
[----:B------:R-:W-:Y:S01]  /*52f0*/  FMUL.FTZ R141, R163, UR4 ;  /* 0x00000004a38d7c20 */ /* 0x000fe20008410000 */
[----:B------:R-:W-:Y:S01]  /*5300*/  MOV R163, RZ ;  /* 0x000000ff00a37202 */ /* 0x000fe20000000f00 */
[----:B------:R-:W-:Y:S01]  /*5310*/  FMUL.FTZ R177, R177, UR5 ;  /* 0x00000005b1b17c20 */ /* 0x000fe20008410000 */
[----:B------:R-:W-:Y:S01]  /*5320*/  FMUL.FTZ R159, R159, UR12 ;  /* 0x0000000c9f9f7c20 */ /* 0x000fe20008410000 */
[----:B------:R-:W-:Y:S01]  /*5330*/  @P4 FMUL.FTZ R163, R164, R141 ;  /* 0x0000008da4a34220 */ /* 0x000fe20000410000 */
[----:B------:R-:W-:Y:S01]  /*5340*/  FADD.FTZ R164, R171, -R170 ;  /* 0x800000aaaba47221 */ /* 0x000fe20000010000 */
[----:B------:R-:W-:Y:S02]  /*5350*/  @P3 HADD2.F32 R171, -RZ, R143.H0_H0 ;  /* 0x2000008fffab3230 */ /* 0x000fe40000004100 */
[----:B------:R-:W-:Y:S01]  /*5360*/  FMUL.FTZ R159, R159, UR5 ;  /* 0x000000059f9f7c20 */ /* 0x000fe20008410000 */
[----:B------:R-:W-:Y:S01]  /*5370*/  FMUL.FTZ R169, R54, R169 ;  /* 0x000000a936a97220 */ /* 0x000fe20000410000 */
[----:B------:R-:W-:Y:S01]  /*5380*/  FMUL.FTZ R164, R164, UR12 ;  /* 0x0000000ca4a47c20 */ /* 0x000fe20008410000 */
[----:B------:R-:W-:-:S03]  /*5390*/  FMUL.FTZ R141, R55, R141 ;  /* 0x0000008d378d7220 */ /* 0x000fc60000410000 */
[----:B------:R-:W-:Y:S01]  /*53a0*/  FMUL.FTZ R164, R164, UR5 ;  /* 0x00000005a4a47c20 */ /* 0x000fe20008410000 */
[----:B------:R-:W-:Y:S02]  /*53b0*/  FSEL R169, R169, RZ, P5 ;  /* 0x000000ffa9a97208 */ /* 0x000fe40002800000 */
[----:B------:R-:W-:Y:S01]  /*53c0*/  FSEL R141, R141, RZ, P4 ;  /* 0x000000ff8d8d7208 */ /* 0x000fe20002000000 */
[----:B------:R-:W-:Y:S01]  /*53d0*/  FMUL.FTZ R166, R164, UR4 ;  /* 0x00000004a4a67c20 */ /* 0x000fe20008410000 */
[----:B------:R-:W-:Y:S02]  /*53e0*/  HFMA2 R164, -RZ, RZ, 0, 0 ;  /* 0x00000000ffa47431 */ /* 0x000fe400000001ff */
[----:B------:R-:W-:Y:S01]  /*53f0*/  F2FP.F16.F32.PACK_AB R141, R141, R169 ;  /* 0x000000a98d8d723e */ /* 0x000fe200000000ff */
[-C--:B------:R-:W-:Y:S01]  /*5400*/  @P0 FMUL.FTZ R164, R165, R166.reuse ;  /* 0x000000a6a5a40220 */ /* 0x080fe20000410000 */
[----:B------:R-:W-:Y:S01]  /*5410*/  FMUL.FTZ R165, R173, UR12 ;  /* 0x0000000cada57c20 */ /* 0x000fe20008410000 */
[----:B------:R-:W-:Y:S01]  /*5420*/  FMUL.FTZ R170, R56, R166 ;  /* 0x000000a638aa7220 */ /* 0x000fe20000410000 */
[----:B------:R-:W-:-:S02]  /*5430*/  HFMA2 R166, -RZ, RZ, 0, 0 ;  /* 0x00000000ffa67431 */ /* 0x000fc400000001ff */
[----:B------:R-:W-:Y:S02]  /*5440*/  FMUL.FTZ R165, R165, UR5 ;  /* 0x00000005a5a57c20 */ /* 0x000fe40008410000 */
[----:B------:R-:W-:Y:S02]  /*5450*/  FSEL R170, R170, RZ, P0 ;  /* 0x000000ffaaaa7208 */ /* 0x000fe40000000000 */
[----:B------:R-:W-:Y:S01]  /*5460*/  FMUL.FTZ R142, R165, UR4 ;  /* 0x00000004a58e7c20 */ /* 0x000fe20008410000 */
[----:B------:R-:W-:Y:S02]  /*5470*/  MOV R165, RZ ;  /* 0x000000ff00a57202 */ /* 0x000fe40000000f00 */
[----:B------:R-:W-:Y:S01]  /*5480*/  ISETP.GE.U32.AND P0, PT, R160, RZ, PT ;  /* 0x000000ffa000720c */ /* 0x000fe20003f06070 */
[-C--:B------:R-:W-:Y:S01]  /*5490*/  @P2 FMUL.FTZ R165, R167, R142.reuse ;  /* 0x0000008ea7a52220 */ /* 0x080fe20000410000 */
[----:B------:R-:W-:Y:S01]  /*54a0*/  FADD.FTZ R167, R175, -R174 ;  /* 0x800000aeafa77221 */ /* 0x000fe20000010000 */
[----:B------:R-:W-:Y:S01]  /*54b0*/  FMUL.FTZ R142, R57, R142 ;  /* 0x0000008e398e7220 */ /* 0x000fe20000410000 */
[----:B------:R-:W-:-:S02]  /*54c0*/  ISETP.GE.U32.AND.EX P0, PT, R161, 0x1000000, PT, P0 ;  /* 0x01000000a100780c */ /* 0x000fc40003f06100 */
[----:B------:R-:W-:Y:S02]  /*54d0*/  FMUL.FTZ R167, R167, UR12 ;  /* 0x0000000ca7a77c20 */ /* 0x000fe40008410000 */
[----:B------:R-:W-:Y:S02]  /*54e0*/  FSEL R142, R142, RZ, P2 ;  /* 0x000000ff8e8e7208 */ /* 0x000fe40001000000 */
[----:B------:R-:W-:Y:S01]  /*54f0*/  FMUL.FTZ R167, R167, UR5 ;  /* 0x00000005a7a77c20 */ /* 0x000fe20008410000 */
[----:B------:R-:W-:Y:S02]  /*5500*/  LOP3.LUT P2, RZ, R160, 0xff, RZ, 0xc0, !PT ;  /* 0x000000ffa0ff7812 */ /* 0x000fe4000784c0ff */
[----:B------:R-:W-:Y:S01]  /*5510*/  F2FP.F16.F32.PACK_AB R142, R142, R170 ;  /* 0x000000aa8e8e723e */ /* 0x000fe200000000ff */
[----:B------:R-:W-:-:S03]  /*5520*/  FMUL.FTZ R167, R167, UR4 ;  /* 0x00000004a7a77c20 */ /* 0x000fc60008410000 */
[----:B------:R-:W-:Y:S02]  /*5530*/  @P0 HADD2.F32 R158, -RZ, R143.H1_H1 ;  /* 0x3000008fff9e0230 */ /* 0x000fe40000004100 */
[-C--:B------:R-:W-:Y:S01]  /*5540*/  @P3 FMUL.FTZ R166, R171, R167.reuse ;  /* 0x000000a7aba63220 */ /* 0x080fe20000410000 */
[----:B------:R-:W-:Y:S01]  /*5550*/  FMUL.FTZ R171, R58, R167 ;  /* 0x000000a73aab7220 */ /* 0x000fe20000410000 */
[----:B------:R-:W-:Y:S01]  /*5560*/  FMUL.FTZ R143, R177, UR4 ;  /* 0x00000004b18f7c20 */ /* 0x000fe20008410000 */
[----:B------:R-:W-:-:S03]  /*5570*/  FMUL.FTZ R167, R168, UR12 ;  /* 0x0000000ca8a77c20 */ /* 0x000fc60008410000 */
[----:B------:R-:W-:Y:S01]  /*5580*/  FSEL R171, R171, RZ, P3 ;  /* 0x000000ffabab7208 */ /* 0x000fe20001800000 */
[----:B------:R-:W-:Y:S01]  /*5590*/  FMUL.FTZ R167, R167, UR5 ;  /* 0x00000005a7a77c20 */ /* 0x000fe20008410000 */
[----:B------:R-:W-:Y:S02]  /*55a0*/  LOP3.LUT P3, RZ, R160, 0xff00, RZ, 0xc0, !PT ;  /* 0x0000ff00a0ff7812 */ /* 0x000fe4000786c0ff */
[----:B------:R-:W-:Y:S02]  /*55b0*/  CS2R R160, SRZ ;  /* 0x0000000000a07805 */ /* 0x000fe4000001ff00 */
[-C--:B------:R-:W-:Y:S01]  /*55c0*/  @P0 FMUL.FTZ R160, R158, R143.reuse ;  /* 0x0000008f9ea00220 */ /* 0x080fe20000410000 */
[----:B------:R-:W-:Y:S01]  /*55d0*/  FMUL.FTZ R158, R159, UR4 ;  /* 0x000000049f9e7c20 */ /* 0x000fe20008410000 */
[----:B------:R-:W-:Y:S02]  /*55e0*/  @P2 HADD2.F32 R159, -RZ, R140.H0_H0 ;  /* 0x2000008cff9f2230 */ /* 0x000fe40000004100 */
[----:B------:R-:W-:-:S03]  /*55f0*/  FMUL.FTZ R143, R59, R143 ;  /* 0x0000008f3b8f7220 */ /* 0x000fc60000410000 */
[-C--:B------:R-:W-:Y:S01]  /*5600*/  @P2 FMUL.FTZ R161, R159, R158.reuse ;  /* 0x0000009e9fa12220 */ /* 0x080fe20000410000 */
[----:B------:R-:W-:Y:S01]  /*5610*/  FMUL.FTZ R158, R52, R158 ;  /* 0x0000009e349e7220 */ /* 0x000fe20000410000 */
[----:B------:R-:W-:Y:S01]  /*5620*/  FSEL R143, R143, RZ, P0 ;  /* 0x000000ff8f8f7208 */ /* 0x000fe20000000000 */
[----:B------:R-:W-:Y:S02]  /*5630*/  @P3 HADD2.F32 R159, -RZ, R140.H1_H1 ;  /* 0x3000008cff9f3230 */ /* 0x000fe40000004100 */
[----:B------:R-:W-:Y:S01]  /*5640*/  FMUL.FTZ R140, R167, UR4 ;  /* 0x00000004a78c7c20 */ /* 0x000fe20008410000 */
[----:B------:R-:W-:Y:S02]  /*5650*/  MOV R167, RZ ;  /* 0x000000ff00a77202 */ /* 0x000fe40000000f00 */
[----:B------:R-:W-:Y:S01]  /*5660*/  FSEL R158, R158, RZ, P2 ;  /* 0x000000ff9e9e7208 */ /* 0x000fe20001000000 */
[-C--:B------:R-:W-:Y:S01]  /*5670*/  @P3 FMUL.FTZ R167, R159, R140.reuse ;  /* 0x0000008c9fa73220 */ /* 0x080fe20000410000 */
[----:B------:R-:W-:Y:S01]  /*5680*/  FMUL.FTZ R140, R53, R140 ;  /* 0x0000008c358c7220 */ /* 0x000fe20000410000 */
[----:B------:R-:W-:-:S04]  /*5690*/  F2FP.F16.F32.PACK_AB R143, R143, R171 ;  /* 0x000000ab8f8f723e */ /* 0x000fc800000000ff */
[----:B------:R-:W-:-:S04]  /*56a0*/  FSEL R140, R140, RZ, P3 ;  /* 0x000000ff8c8c7208 */ /* 0x000fc80001800000 */
[----:B------:R-:W-:-:S07]  /*56b0*/  F2FP.F16.F32.PACK_AB R140, R140, R158 ;  /* 0x0000009e8c8c723e */ /* 0x000fce00000000ff */
.L_x_10961:
        /* <DEDUP_REMOVED lines=13> */
[--C-:B------:R-:W-:Y:S01]  /*5790*/  FFMA.FTZ R8, R8, UR13, R145.reuse ;  /* 0x0000000d08087c23 */ /* 0x100fe20008010091 */
[----:B------:R-:W-:Y:S01]  /*57a0*/  FADD.FTZ R18, R11, -R18 ;  /* 0x800000120b127221 */ /* 0x000fe20000010000 */
[----:B------:R-:W-:Y:S01]  /*57b0*/  LOP3.LUT P5, RZ, R153, 0xff00, RZ, 0xc0, !PT ;  /* 0x0000ff0099ff7812 */ /* 0x000fe200078ac0ff */
[--C-:B------:R-:W-:Y:S01]  /*57c0*/  FFMA.FTZ R6, R6, UR13, R145.reuse ;  /* 0x0000000d06067c23 */ /* 0x100fe20008010091 */
[----:B------:R-:W-:Y:S01]  /*57d0*/  LOP3.LUT P2, RZ, R152, 0xff0000, RZ, 0xc0, !PT ;  /* 0x00ff000098ff7812 */ /* 0x000fe2000784c0ff */
[----:B------:R-:W-:Y:S01]  /*57e0*/  FMUL.FTZ R138, R18, UR12 ;  /* 0x0000000c128a7c20 */ /* 0x000fe20008410000 */
[----:B------:R-:W-:Y:S01]  /*57f0*/  FADD.FTZ R18, R12, -R20 ;  /* 0x800000140c127221 */ /* 0x000fe20000010000 */
[----:B------:R-:W-:Y:S01]  /*5800*/  FADD.FTZ R8, R9, -R8 ;  /* 0x8000000809087221 */ /* 0x000fe20000010000 */
[--C-:B------:R-:W-:Y:S01]  /*5810*/  FFMA.FTZ R22, R22, UR13, R145.reuse ;  /* 0x0000000d16167c23 */ /* 0x100fe20008010091 */
[----:B------:R-:W-:Y:S01]  /*5820*/  LOP3.LUT P6, RZ, R153, 0xff0000, RZ, 0xc0, !PT ;  /* 0x00ff000099ff7812 */ /* 0x000fe200078cc0ff */
[----:B------:R-:W-:Y:S01]  /*5830*/  FMUL.FTZ R18, R18, UR12 ;  /* 0x0000000c12127c20 */ /* 0x000fe20008410000 */
[----:B------:R-:W-:Y:S01]  /*5840*/  FADD.FTZ R7, R7, -R6 ;  /* 0x8000000607077221 */ /* 0x000fe20000010000 */
[----:B------:R-:W-:Y:S01]  /*5850*/  FMUL.FTZ R137, R8, UR12 ;  /* 0x0000000c08897c20 */ /* 0x000fe20008410000 */
[----:B------:R-:W-:Y:S01]  /*5860*/  FMUL.FTZ R20, R138, UR5 ;  /* 0x000000058a147c20 */ /* 0x000fe20008410000 */
[----:B------:R-:W-:Y:S01]  /*5870*/  FFMA.FTZ R6, R16, UR13, R145 ;  /* 0x0000000d10067c23 */ /* 0x000fe20008010091 */
[----:B------:R-:W-:Y:S01]  /*5880*/  FADD.FTZ R13, R13, -R22 ;  /* 0x800000160d0d7221 */ /* 0x000fe20000010000 */
[----:B------:R-:W-:Y:S01]  /*5890*/  LOP3.LUT P3, RZ, R152, 0xff000000, RZ, 0xc0, !PT ;  /* 0xff00000098ff7812 */ /* 0x000fe2000786c0ff */
[----:B-----5:R-:W-:-:S02]  /*58a0*/  @P4 HADD2.F32 R12, -RZ, R142.H0_H0 ;  /* 0x2000008eff0c4230 */ /* 0x020fc40000004100 */
[----:B------:R-:W-:Y:S01]  /*58b0*/  FMUL.FTZ R136, R18, UR5 ;  /* 0x0000000512887c20 */ /* 0x000fe20008410000 */
[----:B------:R-:W-:Y:S01]  /*58c0*/  FMUL.FTZ R8, R137, UR5 ;  /* 0x0000000589087c20 */ /* 0x000fe20008410000 */
[----:B------:R-:W-:Y:S01]  /*58d0*/  FMUL.FTZ R20, R20, UR4 ;  /* 0x0000000414147c20 */ /* 0x000fe20008410000 */
[----:B------:R-:W-:Y:S01]  /*58e0*/  FADD.FTZ R6, R10, -R6 ;  /* 0x800000060a067221 */ /* 0x000fe20000010000 */
[----:B------:R-:W-:Y:S01]  /*58f0*/  FMUL.FTZ R139, R13, UR12 ;  /* 0x0000000c0d8b7c20 */ /* 0x000fe20008410000 */
[----:B------:R-:W-:Y:S02]  /*5900*/  @P5 HADD2.F32 R142, -RZ, R142.H1_H1 ;  /* 0x3000008eff8e5230 */ /* 0x000fe40000004100 */
[----:B------:R-:W-:Y:S01]  /*5910*/  FFMA.FTZ R24, R24, UR13, R145 ;  /* 0x0000000d18187c23 */ /* 0x000fe20008010091 */
[----:B------:R-:W-:Y:S02]  /*5920*/  @P2 HADD2.F32 R9, -RZ, R141.H0_H0 ;  /* 0x2000008dff092230 */ /* 0x000fe40000004100 */
[----:B------:R-:W-:-:S02]  /*5930*/  HFMA2 R11, -RZ, RZ, 0, 0 ;  /* 0x00000000ff0b7431 */ /* 0x000fc400000001ff */
[----:B------:R-:W-:Y:S01]  /*5940*/  FMUL.FTZ R136, R136, UR4 ;  /* 0x0000000488887c20 */ /* 0x000fe20008410000 */
[----:B------:R-:W-:Y:S01]  /*5950*/  FMUL.FTZ R8, R8, UR4 ;  /* 0x0000000408087c20 */ /* 0x000fe20008410000 */
[----:B------:R-:W-:Y:S01]  /*5960*/  @P4 FMUL.FTZ R11, R20, R12 ;  /* 0x0000000c140b4220 */ /* 0x000fe20000410000 */
[----:B------:R-:W-:Y:S01]  /*5970*/  FMUL.FTZ R22, R64, R20 ;  /* 0x0000001440167220 */ /* 0x000fe20000410000 */
[----:B------:R-:W-:Y:S01]  /*5980*/  FMUL.FTZ R6, R6, UR12 ;  /* 0x0000000c06067c20 */ /* 0x000fe20008410000 */
[----:B------:R-:W-:Y:S01]  /*5990*/  FMUL.FTZ R20, R139, UR5 ;  /* 0x000000058b147c20 */ /* 0x000fe20008410000 */
[----:B------:R-:W-:Y:S01]  /*59a0*/  MOV R12, RZ ;  /* 0x000000ff000c7202 */ /* 0x000fe20000000f00 */
[----:B------:R-:W-:Y:S01]  /*59b0*/  FADD.FTZ R14, R14, -R24 ;  /* 0x800000180e0e7221 */ /* 0x000fe20000010000 */
[----:B------:R-:W-:Y:S02]  /*59c0*/  HFMA2 R10, -RZ, RZ, 0, 0 ;  /* 0x00000000ff0a7431 */ /* 0x000fe400000001ff */
[----:B------:R-:W-:Y:S01]  /*59d0*/  @P5 FMUL.FTZ R12, R136, R142 ;  /* 0x0000008e880c5220 */ /* 0x000fe20000410000 */
[----:B------:R-:W-:Y:S01]  /*59e0*/  FMUL.FTZ R24, R65, R136 ;  /* 0x0000008841187220 */ /* 0x000fe20000410000 */
[----:B------:R-:W-:Y:S01]  /*59f0*/  @P2 FMUL.FTZ R10, R8, R9 ;  /* 0x00000009080a2220 */ /* 0x000fe20000410000 */
[----:B------:R-:W-:-:S02]  /*5a00*/  @P6 HADD2.F32 R136, -RZ, R143.H0_H0 ;  /* 0x2000008fff886230 */ /* 0x000fc40000004100 */
[----:B------:R-:W-:Y:S01]  /*5a10*/  FMUL.FTZ R9, R6, UR5 ;  /* 0x0000000506097c20 */ /* 0x000fe20008410000 */
[----:B------:R-:W-:Y:S01]  /*5a20*/  FMUL.FTZ R20, R20, UR4 ;  /* 0x0000000414147c20 */ /* 0x000fe20008410000 */
[----:B------:R-:W-:Y:S02]  /*5a30*/  @P3 HADD2.F32 R141, -RZ, R141.H1_H1 ;  /* 0x3000008dff8d3230 */ /* 0x000fe40000004100 */
[----:B------:R-:W-:Y:S02]  /*5a40*/  HFMA2 R13, -RZ, RZ, 0, 0 ;  /* 0x00000000ff0d7431 */ /* 0x000fe400000001ff */
[----:B------:R-:W-:Y:S01]  /*5a50*/  FFMA.FTZ R4, R4, UR13, R145 ;  /* 0x0000000d04047c23 */ /* 0x000fe20008010091 */
[----:B------:R-:W-:Y:S01]  /*5a60*/  FMUL.FTZ R9, R9, UR4 ;  /* 0x0000000409097c20 */ /* 0x000fe20008410000 */
[----:B------:R-:W-:Y:S01]  /*5a70*/  FSEL R22, R22, RZ, P4 ;  /* 0x000000ff16167208 */ /* 0x000fe20002000000 */
[----:B------:R-:W-:Y:S01]  /*5a80*/  @P6 FMUL.FTZ R13, R20, R136 ;  /* 0x00000088140d6220 */ /* 0x000fe20000410000 */
[----:B------:R-:W-:Y:S01]  /*5a90*/  LOP3.LUT P4, RZ, R152, 0xff, RZ, 0xc0, !PT ;  /* 0x000000ff98ff7812 */ /* 0x000fe2000788c0ff */
[----:B------:R-:W-:Y:S01]  /*5aa0*/  FMUL.FTZ R136, R14, UR12 ;  /* 0x0000000c0e887c20 */ /* 0x000fe20008410000 */
[----:B------:R-:W-:Y:S01]  /*5ab0*/  MOV R16, RZ ;  /* 0x000000ff00107202 */ /* 0x000fe20000000f00 */
[----:B------:R-:W-:Y:S01]  /*5ac0*/  FADD.FTZ R5, R5, -R4 ;  /* 0x8000000405057221 */ /* 0x000fe20000010000 */
[----:B------:R-:W-:Y:S01]  /*5ad0*/  @P3 FMUL.FTZ R16, R9, R141 ;  /* 0x0000008d09103220 */ /* 0x000fe20000410000 */
[----:B------:R-:W-:Y:S01]  /*5ae0*/  ISETP.GE.U32.AND P0, PT, R152, RZ, PT ;  /* 0x000000ff9800720c */ /* 0x000fe20003f06070 */
[----:B------:R-:W-:Y:S01]  /*5af0*/  FMUL.FTZ R141, R66, R20 ;  /* 0x00000014428d7220 */ /* 0x000fe20000410000 */
[C---:B------:R-:W-:Y:S01]  /*5b00*/  FMUL.FTZ R20, R136.reuse, UR5 ;  /* 0x0000000588147c20 */ /* 0x040fe20008410000 */
[----:B------:R-:W-:Y:S01]  /*5b10*/  F2FP.F16.F32.PACK_AB R139, R136, R139 ;  /* 0x0000008b888b723e */ /* 0x000fe200000000ff */
[----:B------:R-:W-:Y:S01]  /*5b20*/  FMUL.FTZ R136, R5, UR12 ;  /* 0x0000000c05887c20 */ /* 0x000fe20008410000 */
[----:B------:R-:W-:Y:S01]  /*5b30*/  ISETP.GE.U32.AND.EX P0, PT, R153, 0x1000000, PT, P0 ;  /* 0x010000009900780c */ /* 0x000fe20003f06100 */
[----:B------:R-:W-:Y:S01]  /*5b40*/  FMUL.FTZ R7, R7, UR12 ;  /* 0x0000000c07077c20 */ /* 0x000fe20008410000 */
[----:B------:R-:W-:Y:S01]  /*5b50*/  FSEL R24, R24, RZ, P5 ;  /* 0x000000ff18187208 */ /* 0x000fe20002800000 */
[----:B------:R-:W-:Y:S01]  /*5b60*/  FMUL.FTZ R4, R136, UR5 ;  /* 0x0000000588047c20 */ /* 0x000fe20008410000 */
[----:B------:R-:W-:Y:S01]  /*5b70*/  LOP3.LUT P5, RZ, R152, 0xff00, RZ, 0xc0, !PT ;  /* 0x0000ff0098ff7812 */ /* 0x000fe200078ac0ff */
[----:B------:R-:W-:Y:S01]  /*5b80*/  @P4 HADD2.F32 R5, -RZ, R140.H0_H0 ;  /* 0x2000008cff054230 */ /* 0x000fe20000004100 */
[----:B------:R-:W-:Y:S01]  /*5b90*/  F2FP.F16.F32.PACK_AB R138, R18, R138 ;  /* 0x0000008a128a723e */ /* 0x000fe200000000ff */
[----:B------:R-:W-:Y:S01]  /*5ba0*/  FMUL.FTZ R4, R4, UR4 ;  /* 0x0000000404047c20 */ /* 0x000fe20008410000 */
[----:B------:R-:W-:-:S02]  /*5bb0*/  HFMA2 R18, -RZ, RZ, 0, 0 ;  /* 0x00000000ff127431 */ /* 0x000fc400000001ff */
[----:B------:R-:W-:Y:S01]  /*5bc0*/  FMUL.FTZ R20, R20, UR4 ;  /* 0x0000000414147c20 */ /* 0x000fe20008410000 */
[----:B------:R-:W-:Y:S01]  /*5bd0*/  F2FP.F16.F32.PACK_AB R137, R6, R137 ;  /* 0x000000890689723e */ /* 0x000fe200000000ff */
[----:B------:R-:W-:Y:S01]  /*5be0*/  @P4 FMUL.FTZ R18, R4, R5 ;  /* 0x0000000504124220 */ /* 0x000fe20000410000 */
[----:B------:R-:W-:Y:S01]  /*5bf0*/  FMUL.FTZ R5, R7, UR5 ;  /* 0x0000000507057c20 */ /* 0x000fe20008410000 */
[----:B------:R-:W-:Y:S02]  /*5c00*/  @P0 HADD2.F32 R143, -RZ, R143.H1_H1 ;  /* 0x3000008fff8f0230 */ /* 0x000fe40000004100 */
[----:B------:R-:W-:Y:S01]  /*5c10*/  FMUL.FTZ R6, R67, R20 ;  /* 0x0000001443067220 */ /* 0x000fe20000410000 */
[----:B------:R-:W-:Y:S01]  /*5c20*/  MOV R14, RZ ;  /* 0x000000ff000e7202 */ /* 0x000fe20000000f00 */
[----:B------:R-:W-:Y:S01]  /*5c30*/  FMUL.FTZ R5, R5, UR4 ;  /* 0x0000000405057c20 */ /* 0x000fe20008410000 */
[----:B------:R-:W-:Y:S02]  /*5c40*/  @P5 HADD2.F32 R140, -RZ, R140.H1_H1 ;  /* 0x3000008cff8c5230 */ /* 0x000fe40000004100 */
[----:B------:R-:W-:Y:S01]  /*5c50*/  @P0 FMUL.FTZ R14, R20, R143 ;  /* 0x0000008f140e0220 */ /* 0x000fe20000410000 */
[----:B------:R-:W-:Y:S01]  /*5c60*/  MOV R20, RZ ;  /* 0x000000ff00147202 */ /* 0x000fe20000000f00 */
[----:B------:R-:W-:Y:S01]  /*5c70*/  FMUL.FTZ R8, R62, R8 ;  /* 0x000000083e087220 */ /* 0x000fe20000410000 */
[----:B------:R-:W-:Y:S01]  /*5c80*/  FSEL R141, R141, RZ, P6 ;  /* 0x000000ff8d8d7208 */ /* 0x000fe20003000000 */
[----:B------:R-:W-:Y:S01]  /*5c90*/  @P5 FMUL.FTZ R20, R5, R140 ;  /* 0x0000008c05145220 */ /* 0x000fe20000410000 */
[----:B------:R-:W-:Y:S01]  /*5ca0*/  FSEL R6, R6, RZ, P0 ;  /* 0x000000ff06067208 */ /* 0x000fe20000000000 */
[----:B------:R-:W-:Y:S01]  /*5cb0*/  FMUL.FTZ R9, R63, R9 ;  /* 0x000000093f097220 */ /* 0x000fe20000410000 */
[----:B------:R-:W-:Y:S01]  /*5cc0*/  FMUL.FTZ R4, R60, R4 ;  /* 0x000000043c047220 */ /* 0x000fe20000410000 */
[----:B------:R-:W-:Y:S01]  /*5cd0*/  FMUL.FTZ R5, R61, R5 ;  /* 0x000000053d057220 */ /* 0x000fe20000410000 */
[----:B------:R-:W-:-:S02]  /*5ce0*/  F2FP.F16.F32.PACK_AB R136, R7, R136 ;  /* 0x000000880788723e */ /* 0x000fc400000000ff */
[----:B------:R-:W-:Y:S02]  /*5cf0*/  F2FP.F16.F32.PACK_AB R7, R6, R141 ;  /* 0x0000008d0607723e */ /* 0x000fe400000000ff */
[----:B------:R-:W-:Y:S02]  /*5d00*/  F2FP.F16.F32.PACK_AB R6, R24, R22 ;  /* 0x000000161806723e */ /* 0x000fe400000000ff */
[----:B------:R-:W-:Y:S02]  /*5d10*/  FSEL R8, R8, RZ, P2 ;  /* 0x000000ff08087208 */ /* 0x000fe40001000000 */
[----:B------:R-:W-:Y:S02]  /*5d20*/  FSEL R9, R9, RZ, P3 ;  /* 0x000000ff09097208 */ /* 0x000fe40001800000 */
[----:B------:R-:W-:Y:S02]  /*5d30*/  FSEL R4, R4, RZ, P4 ;  /* 0x000000ff04047208 */ /* 0x000fe40002000000 */
[----:B------:R-:W-:-:S02]  /*5d40*/  FSEL R22, R5, RZ, P5 ;  /* 0x000000ff05167208 */ /* 0x000fc40002800000 */
[----:B------:R-:W-:Y:S02]  /*5d50*/  F2FP.F16.F32.PACK_AB R5, R9, R8 ;  /* 0x000000080905723e */ /* 0x000fe400000000ff */
[----:B------:R-:W-:Y:S01]  /*5d60*/  F2FP.F16.F32.PACK_AB R4, R22, R4 ;  /* 0x000000041604723e */ /* 0x000fe200000000ff */
[----:B------:R-:W-:Y:S06]  /*5d70*/  BRA `(.L_x_10963) ;  /* 0x0000000400747947 */ /* 0x000fec0003800000 */
.L_x_10962:
[--C-:B------:R-:W-:Y:S01]  /*5d80*/  FFMA.FTZ R8, R8, UR13, R145.reuse ;  /* 0x0000000d08087c23 */ /* 0x100fe20008010091 */
[----:B------:R-:W-:Y:S01]  /*5d90*/  LOP3.LUT P5, RZ, R152, 0xff0000, RZ, 0xc0, !PT ;  /* 0x00ff000098ff7812 */ /* 0x000fe200078ac0ff */
[--C-:B------:R-:W-:Y:S01]  /*5da0*/  FFMA.FTZ R6, R6, UR13, R145.reuse ;  /* 0x0000000d06067c23 */ /* 0x100fe20008010091 */
[--C-:B------:R-:W-:Y:S01]  /*5db0*/  FFMA.FTZ R18, R18, UR13, R145.reuse ;  /* 0x0000000d12127c23 */ /* 0x100fe20008010091 */
[----:B------:R-:W-:Y:S01]  /*5dc0*/  FADD.FTZ R8, R9, -R8 ;  /* 0x8000000809087221 */ /* 0x000fe20000010000 */
[----:B------:R-:W-:Y:S01]  /*5dd0*/  LOP3.LUT P0, RZ, R153, 0xff, RZ, 0xc0, !PT ;  /* 0x000000ff99ff7812 */ /* 0x000fe2000780c0ff */
[----:B------:R-:W-:Y:S01]  /*5de0*/  FADD.FTZ R7, R7, -R6 ;  /* 0x8000000607077221 */ /* 0x000fe20000010000 */
[--C-:B------:R-:W-:Y:S01]  /*5df0*/  FFMA.FTZ R6, R16, UR13, R145.reuse ;  /* 0x0000000d10067c23 */ /* 0x100fe20008010091 */
[----:B------:R-:W-:Y:S01]  /*5e00*/  FMUL.FTZ R8, R8, UR12 ;  /* 0x0000000c08087c20 */ /* 0x000fe20008410000 */
[----:B------:R-:W-:Y:S01]  /*5e10*/  FFMA.FTZ R20, R20, UR13, R145 ;  /* 0x0000000d14147c23 */ /* 0x000fe20008010091 */
[----:B------:R-:W-:Y:S01]  /*5e20*/  LOP3.LUT P2, RZ, R153, 0xff00, RZ, 0xc0, !PT ;  /* 0x0000ff0099ff7812 */ /* 0x000fe2000784c0ff */
[----:B------:R-:W-:Y:S01]  /*5e30*/  FADD.FTZ R6, R10, -R6 ;  /* 0x800000060a067221 */ /* 0x000fe20000010000 */
[----:B------:R-:W-:Y:S01]  /*5e40*/  FMUL.FTZ R8, R8, UR5 ;  /* 0x0000000508087c20 */ /* 0x000fe20008410000 */
[----:B------:R-:W-:-:S02]  /*5e50*/  HFMA2 R10, -RZ, RZ, 0, 0 ;  /* 0x00000000ff0a7431 */ /* 0x000fc400000001ff */
[----:B-----5:R-:W-:Y:S02]  /*5e60*/  @P5 HADD2.F32 R9, -RZ, R141.H0_H0 ;  /* 0x2000008dff095230 */ /* 0x020fe40000004100 */
[----:B------:R-:W-:Y:S01]  /*5e70*/  FMUL.FTZ R6, R6, UR12 ;  /* 0x0000000c06067c20 */ /* 0x000fe20008410000 */
[----:B------:R-:W-:Y:S01]  /*5e80*/  FMUL.FTZ R8, R8, UR4 ;  /* 0x0000000408087c20 */ /* 0x000fe20008410000 */
[----:B------:R-:W-:Y:S01]  /*5e90*/  FADD.FTZ R12, R12, -R20 ;  /* 0x800000140c0c7221 */ /* 0x000fe20000010000 */
[----:B------:R-:W-:Y:S01]  /*5ea0*/  FFMA.FTZ R22, R22, UR13, R145 ;  /* 0x0000000d16167c23 */ /* 0x000fe20008010091 */
[----:B------:R-:W-:Y:S01]  /*5eb0*/  LOP3.LUT P3, RZ, R153, 0xff0000, RZ, 0xc0, !PT ;  /* 0x00ff000099ff7812 */ /* 0x000fe2000786c0ff */
[----:B------:R-:W-:Y:S01]  /*5ec0*/  @P5 FMUL.FTZ R10, R9, R8 ;  /* 0x00000008090a5220 */ /* 0x000fe20000410000 */
[----:B------:R-:W-:Y:S01]  /*5ed0*/  FMUL.FTZ R9, R6, UR5 ;  /* 0x0000000506097c20 */ /* 0x000fe20008410000 */
[----:B------:R-:W-:Y:S01]  /*5ee0*/  FADD.FTZ R6, R11, -R18 ;  /* 0x800000120b067221 */ /* 0x000fe20000010000 */
[----:B------:R-:W-:-:S02]  /*5ef0*/  HFMA2 R11, -RZ, RZ, 0, 0 ;  /* 0x00000000ff0b7431 */ /* 0x000fc400000001ff */
        /* <DEDUP_REMOVED lines=8> */
[----:B------:R-:W-:Y:S01]  /*5f80*/  FMUL.FTZ R13, R13, UR5 ;  /* 0x000000050d0d7c20 */ /* 0x000fe20008410000 */
[----:B------:R-:W-:Y:S01]  /*5f90*/  LOP3.LUT P4, RZ, R152, 0xff000000, RZ, 0xc0, !PT ;  /* 0xff00000098ff7812 */ /* 0x000fe2000788c0ff */
[----:B------:R-:W-:Y:S01]  /*5fa0*/  FMUL.FTZ R18, R6, UR4 ;  /* 0x0000000406127c20 */ /* 0x000fe20008410000 */
[----:B------:R-:W-:-:S02]  /*5fb0*/  @P0 HADD2.F32 R6, -RZ, R142.H0_H0 ;  /* 0x2000008eff060230 */ /* 0x000fc40000004100 */
[----:B------:R-:W-:Y:S01]  /*5fc0*/  FMUL.FTZ R20, R13, UR4 ;  /* 0x000000040d147c20 */ /* 0x000fe20008410000 */
[----:B------:R-:W-:Y:S02]  /*5fd0*/  @P2 HADD2.F32 R142, -RZ, R142.H1_H1 ;  /* 0x3000008eff8e2230 */ /* 0x000fe40000004100 */
[-C--:B------:R-:W-:Y:S01]  /*5fe0*/  FMUL.FTZ R22, R64, R18.reuse ;  /* 0x0000001240167220 */ /* 0x080fe20000410000 */
[----:B------:R-:W-:Y:S01]  /*5ff0*/  FMUL.FTZ R4, R4, UR12 ;  /* 0x0000000c04047c20 */ /* 0x000fe20008410000 */
[----:B------:R-:W-:Y:S01]  /*6000*/  @P0 FMUL.FTZ R11, R6, R18 ;  /* 0x00000012060b0220 */ /* 0x000fe20000410000 */
[----:B------:R-:W-:Y:S01]  /*6010*/  FMUL.FTZ R6, R12, UR12 ;  /* 0x0000000c0c067c20 */ /* 0x000fe20008410000 */
[----:B------:R-:W-:Y:S01]  /*6020*/  MOV R12, RZ ;  /* 0x000000ff000c7202 */ /* 0x000fe20000000f00 */
[----:B------:R-:W-:Y:S01]  /*6030*/  @P3 HADD2.F32 R18, -RZ, R143.H0_H0 ;  /* 0x2000008fff123230 */ /* 0x000fe20000004100 */
[----:B------:R-:W-:Y:S01]  /*6040*/  FSEL R22, R22, RZ, P0 ;  /* 0x000000ff16167208 */ /* 0x000fe20000000000 */
[----:B------:R-:W-:Y:S01]  /*6050*/  FMUL.FTZ R6, R6, UR5 ;  /* 0x0000000506067c20 */ /* 0x000fe20008410000 */
[----:B------:R-:W-:Y:S01]  /*6060*/  ISETP.GE.U32.AND P0, PT, R152, RZ, PT ;  /* 0x000000ff9800720c */ /* 0x000fe20003f06070 */
[----:B------:R-:W-:Y:S01]  /*6070*/  FMUL.FTZ R24, R66, R20 ;  /* 0x0000001442187220 */ /* 0x000fe20000410000 */
[----:B------:R-:W-:-:S02]  /*6080*/  HFMA2 R13, -RZ, RZ, 0, 0 ;  /* 0x00000000ff0d7431 */ /* 0x000fc400000001ff */
[----:B------:R-:W-:Y:S01]  /*6090*/  FMUL.FTZ R6, R6, UR4 ;  /* 0x0000000406067c20 */ /* 0x000fe20008410000 */
[----:B------:R-:W-:Y:S01]  /*60a0*/  ISETP.GE.U32.AND.EX P0, PT, R153, 0x1000000, PT, P0 ;  /* 0x010000009900780c */ /* 0x000fe20003f06100 */
[----:B------:R-:W-:Y:S01]  /*60b0*/  @P3 FMUL.FTZ R13, R18, R20 ;  /* 0x00000014120d3220 */ /* 0x000fe20000410000 */
[----:B------:R-:W-:Y:S01]  /*60c0*/  FSEL R24, R24, RZ, P3 ;  /* 0x000000ff18187208 */ /* 0x000fe20001800000 */
[-C--:B------:R-:W-:Y:S01]  /*60d0*/  @P2 FMUL.FTZ R12, R142, R6.reuse ;  /* 0x000000068e0c2220 */ /* 0x080fe20000410000 */
[----:B------:R-:W-:Y:S01]  /*60e0*/  FMUL.FTZ R6, R65, R6 ;  /* 0x0000000641067220 */ /* 0x000fe20000410000 */
        /* <DEDUP_REMOVED lines=8> */
[----:B------:R-:W-:-:S02]  /*6170*/  HFMA2 R18, -RZ, RZ, 0, 0 ;  /* 0x00000000ff127431 */ /* 0x000fc400000001ff */
[----:B------:R-:W-:Y:S02]  /*6180*/  @P0 HADD2.F32 R143, -RZ, R143.H1_H1 ;  /* 0x3000008fff8f0230 */ /* 0x000fe40000004100 */
[----:B------:R-:W-:Y:S01]  /*6190*/  FMUL.FTZ R9, R9, UR4 ;  /* 0x0000000409097c20 */ /* 0x000fe20008410000 */
[----:B------:R-:W-:Y:S01]  /*61a0*/  FMUL.FTZ R20, R14, UR4 ;  /* 0x000000040e147c20 */ /* 0x000fe20008410000 */
[----:B------:R-:W-:Y:S01]  /*61b0*/  @P4 HADD2.F32 R141, -RZ, R141.H1_H1 ;  /* 0x3000008dff8d4230 */ /* 0x000fe20000004100 */
[----:B------:R-:W-:Y:S01]  /*61c0*/  MOV R14, RZ ;  /* 0x000000ff000e7202 */ /* 0x000fe20000000f00 */
[----:B------:R-:W-:Y:S01]  /*61d0*/  FMUL.FTZ R8, R62, R8 ;  /* 0x000000083e087220 */ /* 0x000fe20000410000 */
[----:B------:R-:W-:Y:S01]  /*61e0*/  @P0 FMUL.FTZ R14, R143, R20 ;  /* 0x000000148f0e0220 */ /* 0x000fe20000410000 */
[----:B------:R-:W-:Y:S01]  /*61f0*/  MOV R16, RZ ;  /* 0x000000ff00107202 */ /* 0x000fe20000000f00 */
[-C--:B------:R-:W-:Y:S01]  /*6200*/  @P4 FMUL.FTZ R16, R141, R9.reuse ;  /* 0x000000098d104220 */ /* 0x080fe20000410000 */
[----:B------:R-:W-:Y:S01]  /*6210*/  FMUL.FTZ R9, R63, R9 ;  /* 0x000000093f097220 */ /* 0x000fe20000410000 */
[--C-:B------:R-:W-:Y:S01]  /*6220*/  @P2 HADD2.F32 R5, -RZ, R140.reuse.H0_H0 ;  /* 0x2000008cff052230 */ /* 0x100fe20000004100 */
[----:B------:R-:W-:Y:S01]  /*6230*/  F2FP.F16.F32.PACK_AB R6, R6, R22 ;  /* 0x000000160606723e */ /* 0x000fe200000000ff */
[----:B------:R-:W-:Y:S01]  /*6240*/  @P3 HADD2.F32 R140, -RZ, R140.H1_H1 ;  /* 0x3000008cff8c3230 */ /* 0x000fe20000004100 */
[----:B------:R-:W-:-:S02]  /*6250*/  FSEL R8, R8, RZ, P5 ;  /* 0x000000ff08087208 */ /* 0x000fc40002800000 */
[----:B------:R-:W-:Y:S01]  /*6260*/  @P2 FMUL.FTZ R18, R5, R4 ;  /* 0x0000000405122220 */ /* 0x000fe20000410000 */
[----:B------:R-:W-:Y:S01]  /*6270*/  FMUL.FTZ R5, R7, UR5 ;  /* 0x0000000507057c20 */ /* 0x000fe20008410000 */
[----:B------:R-:W-:Y:S01]  /*6280*/  FMUL.FTZ R7, R67, R20 ;  /* 0x0000001443077220 */ /* 0x000fe20000410000 */
[----:B------:R-:W-:Y:S01]  /*6290*/  MOV R20, RZ ;  /* 0x000000ff00147202 */ /* 0x000fe20000000f00 */
[----:B------:R-:W-:Y:S01]  /*62a0*/  FMUL.FTZ R4, R60, R4 ;  /* 0x000000043c047220 */ /* 0x000fe20000410000 */
[----:B------:R-:W-:Y:S01]  /*62b0*/  FMUL.FTZ R5, R5, UR4 ;  /* 0x0000000405057c20 */ /* 0x000fe20008410000 */
[----:B------:R-:W-:Y:S02]  /*62c0*/  FSEL R9, R9, RZ, P4 ;  /* 0x000000ff09097208 */ /* 0x000fe40002000000 */
[----:B------:R-:W-:Y:S01]  /*62d0*/  FSEL R7, R7, RZ, P0 ;  /* 0x000000ff07077208 */ /* 0x000fe20000000000 */
[-C--:B------:R-:W-:Y:S01]  /*62e0*/  @P3 FMUL.FTZ R20, R140, R5.reuse ;  /* 0x000000058c143220 */ /* 0x080fe20000410000 */
[----:B------:R-:W-:Y:S01]  /*62f0*/  FMUL.FTZ R5, R61, R5 ;  /* 0x000000053d057220 */ /* 0x000fe20000410000 */
[----:B------:R-:W-:-:S02]  /*6300*/  FSEL R4, R4, RZ, P2 ;  /* 0x000000ff04047208 */ /* 0x000fc40001000000 */
[----:B------:R-:W-:Y:S02]  /*6310*/  F2FP.F16.F32.PACK_AB R7, R7, R24 ;  /* 0x000000180707723e */ /* 0x000fe400000000ff */
[----:B------:R-:W-:Y:S02]  /*6320*/  FSEL R22, R5, RZ, P3 ;  /* 0x000000ff05167208 */ /* 0x000fe40001800000 */
[----:B------:R-:W-:Y:S02]  /*6330*/  F2FP.F16.F32.PACK_AB R5, R9, R8 ;  /* 0x000000080905723e */ /* 0x000fe400000000ff */
[----:B------:R-:W-:-:S07]  /*6340*/  F2FP.F16.F32.PACK_AB R4, R22, R4 ;  /* 0x000000041604723e */ /* 0x000fce00000000ff */
.L_x_10963:
        /* <DEDUP_REMOVED lines=19> */
[----:B------:R-:W-:Y:S01]  /*6480*/  FFMA.FTZ R8, R28, UR13, R145 ;  /* 0x0000000d1c087c23 */ /* 0x000fe20008010091 */
[----:B------:R-:W-:Y:S01]  /*6490*/  FADD.FTZ R32, R23, -R32 ;  /* 0x8000002017207221 */ /* 0x000fe20000010000 */
[----:B------:R-:W-:Y:S01]  /*64a0*/  FMUL.FTZ R9, R9, UR12 ;  /* 0x0000000c09097c20 */ /* 0x000fe20008410000 */
[----:B------:R-:W-:Y:S01]  /*64b0*/  FMUL.FTZ R2, R137, UR5 ;  /* 0x0000000589027c20 */ /* 0x000fe20008410000 */
[----:B------:R-:W-:Y:S01]  /*64c0*/  FADD.FTZ R8, R17, -R8 ;  /* 0x8000000811087221 */ /* 0x000fe20000010000 */
[----:B-----5:R-:W-:-:S02]  /*64d0*/  @P2 HADD2.F32 R19, -RZ, R5.H0_H0 ;  /* 0x20000005ff132230 */ /* 0x020fc40000004100 */
[----:B------:R-:W-:Y:S02]  /*64e0*/  HFMA2 R17, -RZ, RZ, 0, 0 ;  /* 0x00000000ff117431 */ /* 0x000fe400000001ff */
[----:B------:R-:W-:Y:S01]  /*64f0*/  FMUL.FTZ R2, R2, UR4 ;  /* 0x0000000402027c20 */ /* 0x000fe20008410000 */
[----:B------:R-:W-:Y:S01]  /*6500*/  FMUL.FTZ R138, R32, UR12 ;  /* 0x0000000c208a7c20 */ /* 0x000fe20008410000 */
[----:B------:R-:W-:Y:S01]  /*6510*/  FFMA.FTZ R33, R33, UR13, R145 ;  /* 0x0000000d21217c23 */ /* 0x000fe20008010091 */
[----:B------:R-:W-:Y:S01]  /*6520*/  LOP3.LUT P5, RZ, R151, 0xff00, RZ, 0xc0, !PT ;  /* 0x0000ff0097ff7812 */ /* 0x000fe200078ac0ff */
[----:B------:R-:W-:Y:S01]  /*6530*/  @P2 FMUL.FTZ R17, R2, R19 ;  /* 0x0000001302112220 */ /* 0x000fe20000410000 */
[----:B------:R-:W-:Y:S01]  /*6540*/  FMUL.FTZ R19, R9, UR5 ;  /* 0x0000000509137c20 */ /* 0x000fe20008410000 */
[----:B------:R-:W-:Y:S01]  /*6550*/  FMUL.FTZ R23, R138, UR5 ;  /* 0x000000058a177c20 */ /* 0x000fe20008410000 */
[----:B------:R-:W-:Y:S02]  /*6560*/  @P3 HADD2.F32 R21, -RZ, R5.H1_H1 ;  /* 0x30000005ff153230 */ /* 0x000fe40000004100 */
[----:B------:R-:W-:Y:S01]  /*6570*/  FADD.FTZ R25, R25, -R33 ;  /* 0x8000002119197221 */ /* 0x000fe20000010000 */
[----:B------:R-:W-:Y:S01]  /*6580*/  FMUL.FTZ R5, R19, UR4 ;  /* 0x0000000413057c20 */ /* 0x000fe20008410000 */
[----:B------:R-:W-:-:S02]  /*6590*/  @P4 HADD2.F32 R22, -RZ, R6.H0_H0 ;  /* 0x20000006ff164230 */ /* 0x000fc40000004100 */
[----:B------:R-:W-:Y:S01]  /*65a0*/  FMUL.FTZ R23, R23, UR4 ;  /* 0x0000000417177c20 */ /* 0x000fe20008410000 */
[----:B------:R-:W-:Y:S01]  /*65b0*/  MOV R19, RZ ;  /* 0x000000ff00137202 */ /* 0x000fe20000000f00 */
[----:B------:R-:W-:Y:S01]  /*65c0*/  FMUL.FTZ R25, R25, UR12 ;  /* 0x0000000c19197c20 */ /* 0x000fe20008410000 */
[----:B------:R-:W-:Y:S01]  /*65d0*/  @P3 FMUL.FTZ R19, R5, R21 ;  /* 0x0000001505133220 */ /* 0x000fe20000410000 */
[----:B------:R-:W-:Y:S02]  /*65e0*/  HFMA2 R21, -RZ, RZ, 0, 0 ;  /* 0x00000000ff157431 */ /* 0x000fe400000001ff */
[----:B------:R-:W-:Y:S01]  /*65f0*/  @P4 FMUL.FTZ R21, R23, R22 ;  /* 0x0000001617154220 */ /* 0x000fe20000410000 */
[----:B------:R-:W-:Y:S01]  /*6600*/  FMUL.FTZ R22, R25, UR5 ;  /* 0x0000000519167c20 */ /* 0x000fe20008410000 */
[----:B------:R-:W-:Y:S01]  /*6610*/  @P5 HADD2.F32 R24, -RZ, R6.H1_H1 ;  /* 0x30000006ff185230 */ /* 0x000fe20000004100 */
[----:B------:R-:W-:Y:S01]  /*6620*/  LOP3.LUT P6, RZ, R151, 0xff0000, RZ, 0xc0, !PT ;  /* 0x00ff000097ff7812 */ /* 0x000fe200078cc0ff */
[----:B------:R-:W-:Y:S01]  /*6630*/  FMUL.FTZ R23, R72, R23 ;  /* 0x0000001748177220 */ /* 0x000fe20000410000 */
[----:B------:R-:W-:Y:S01]  /*6640*/  FMUL.FTZ R6, R22, UR4 ;  /* 0x0000000416067c20 */ /* 0x000fe20008410000 */
[----:B------:R-:W-:Y:S01]  /*6650*/  MOV R22, RZ ;  /* 0x000000ff00167202 */ /* 0x000fe20000000f00 */
[--C-:B------:R-:W-:Y:S01]  /*6660*/  FFMA.FTZ R35, R35, UR13, R145.reuse ;  /* 0x0000000d23237c23 */ /* 0x100fe20008010091 */
[----:B------:R-:W-:Y:S01]  /*6670*/  ISETP.GE.U32.AND P0, PT, R150, RZ, PT ;  /* 0x000000ff9600720c */ /* 0x000fe20003f06070 */
[----:B------:R-:W-:Y:S01]  /*6680*/  @P5 FMUL.FTZ R22, R6, R24 ;  /* 0x0000001806165220 */ /* 0x000fe20000410000 */
[--C-:B------:R-:W-:Y:S01]  /*6690*/  FFMA.FTZ R24, R34, UR13, R145.reuse ;  /* 0x0000000d22187c23 */ /* 0x100fe20008010091 */
[----:B------:R-:W-:Y:S01]  /*66a0*/  FFMA.FTZ R136, R26, UR13, R145 ;  /* 0x0000000d1a887c23 */ /* 0x000fe20008010091 */
[----:B------:R-:W-:Y:S01]  /*66b0*/  ISETP.GE.U32.AND.EX P0, PT, R151, 0x1000000, PT, P0 ;  /* 0x010000009700780c */ /* 0x000fe20003f06100 */
[----:B------:R-:W-:Y:S01]  /*66c0*/  FADD.FTZ R29, R29, -R35 ;  /* 0x800000231d1d7221 */ /* 0x000fe20000010000 */
[----:B------:R-:W-:Y:S01]  /*66d0*/  FADD.FTZ R24, R27, -R24 ;  /* 0x800000181b187221 */ /* 0x000fe20000010000 */
[----:B------:R-:W-:Y:S01]  /*66e0*/  FMUL.FTZ R27, R73, R6 ;  /* 0x00000006491b7220 */ /* 0x000fe20000410000 */
[----:B------:R-:W-:Y:S01]  /*66f0*/  FSEL R6, R23, RZ, P4 ;  /* 0x000000ff17067208 */ /* 0x000fe20002000000 */
[----:B------:R-:W-:-:S02]  /*6700*/  @P6 HADD2.F32 R28, -RZ, R7.H0_H0 ;  /* 0x20000007ff1c6230 */ /* 0x000fc40000004100 */
[----:B------:R-:W-:Y:S01]  /*6710*/  FMUL.FTZ R139, R24, UR12 ;  /* 0x0000000c188b7c20 */ /* 0x000fe20008410000 */
[----:B------:R-:W-:Y:S01]  /*6720*/  LOP3.LUT P4, RZ, R150, 0xff, RZ, 0xc0, !PT ;  /* 0x000000ff96ff7812 */ /* 0x000fe2000788c0ff */
[----:B------:R-:W-:Y:S01]  /*6730*/  FADD.FTZ R136, R15, -R136 ;  /* 0x800000880f887221 */ /* 0x000fe20000010000 */
[----:B------:R-:W-:Y:S01]  /*6740*/  FMUL.FTZ R29, R29, UR12 ;  /* 0x0000000c1d1d7c20 */ /* 0x000fe20008410000 */
[----:B------:R-:W-:Y:S01]  /*6750*/  FMUL.FTZ R24, R139, UR5 ;  /* 0x000000058b187c20 */ /* 0x000fe20008410000 */
[----:B------:R-:W-:Y:S02]  /*6760*/  HFMA2 R23, -RZ, RZ, 0, 0 ;  /* 0x00000000ff177431 */ /* 0x000fe400000001ff */
[----:B------:R-:W-:Y:S01]  /*6770*/  FMUL.FTZ R136, R136, UR12 ;  /* 0x0000000c88887c20 */ /* 0x000fe20008410000 */
[----:B------:R-:W-:Y:S01]  /*6780*/  FSEL R27, R27, RZ, P5 ;  /* 0x000000ff1b1b7208 */ /* 0x000fe20002800000 */
[----:B------:R-:W-:Y:S01]  /*6790*/  FMUL.FTZ R24, R24, UR4 ;  /* 0x0000000418187c20 */ /* 0x000fe20008410000 */
[----:B------:R-:W-:Y:S01]  /*67a0*/  LOP3.LUT P5, RZ, R150, 0xff00, RZ, 0xc0, !PT ;  /* 0x0000ff0096ff7812 */ /* 0x000fe200078ac0ff */
[----:B------:R-:W-:Y:S01]  /*67b0*/  FMUL.FTZ R26, R136, UR5 ;  /* 0x00000005881a7c20 */ /* 0x000fe20008410000 */
[----:B------:R-:W-:-:S02]  /*67c0*/  @P0 HADD2.F32 R15, -RZ, R7.H1_H1 ;  /* 0x30000007ff0f0230 */ /* 0x000fc40000004100 */
[----:B------:R-:W-:Y:S01]  /*67d0*/  @P6 FMUL.FTZ R23, R24, R28 ;  /* 0x0000001c18176220 */ /* 0x000fe20000410000 */
[----:B------:R-:W-:Y:S01]  /*67e0*/  FMUL.FTZ R28, R74, R24 ;  /* 0x000000184a1c7220 */ /* 0x000fe20000410000 */
[----:B------:R-:W-:Y:S01]  /*67f0*/  FMUL.FTZ R24, R29, UR5 ;  /* 0x000000051d187c20 */ /* 0x000fe20008410000 */
[----:B------:R-:W-:Y:S01]  /*6800*/  F2FP.F16.F32.PACK_AB R138, R25, R138 ;  /* 0x0000008a198a723e */ /* 0x000fe200000000ff */
[----:B------:R-:W-:Y:S02]  /*6810*/  @P4 HADD2.F32 R25, -RZ, R4.H0_H0 ;  /* 0x20000004ff194230 */ /* 0x000fe40000004100 */
[----:B------:R-:W-:Y:S01]  /*6820*/  FMUL.FTZ R26, R26, UR4 ;  /* 0x000000041a1a7c20 */ /* 0x000fe20008410000 */
[----:B------:R-:W-:Y:S01]  /*6830*/  FMUL.FTZ R7, R24, UR4 ;  /* 0x0000000418077c20 */ /* 0x000fe20008410000 */
[----:B------:R-:W-:Y:S01]  /*6840*/  MOV R24, RZ ;  /* 0x000000ff00187202 */ /* 0x000fe20000000f00 */
[----:B------:R-:W-:Y:S01]  /*6850*/  FMUL.FTZ R8, R8, UR12 ;  /* 0x0000000c08087c20 */ /* 0x000fe20008410000 */
[----:B------:R-:W-:Y:S01]  /*6860*/  F2FP.F16.F32.PACK_AB R139, R29, R139 ;  /* 0x0000008b1d8b723e */ /* 0x000fe200000000ff */
[----:B------:R-:W-:Y:S01]  /*6870*/  @P0 FMUL.FTZ R24, R7, R15 ;  /* 0x0000000f07180220 */ /* 0x000fe20000410000 */
[----:B------:R-:W-:-:S02]  /*6880*/  HFMA2 R15, -RZ, RZ, 0, 0 ;  /* 0x00000000ff0f7431 */ /* 0x000fc400000001ff */
[----:B------:R-:W-:Y:S01]  /*6890*/  @P4 FMUL.FTZ R15, R26, R25 ;  /* 0x000000191a0f4220 */ /* 0x000fe20000410000 */
[----:B------:R-:W-:Y:S01]  /*68a0*/  FMUL.FTZ R25, R8, UR5 ;  /* 0x0000000508197c20 */ /* 0x000fe20008410000 */
[----:B------:R-:W-:Y:S02]  /*68b0*/  @P5 HADD2.F32 R29, -RZ, R4.H1_H1 ;  /* 0x30000004ff1d5230 */ /* 0x000fe40000004100 */
[----:B------:R-:W-:Y:S01]  /*68c0*/  FMUL.FTZ R7, R75, R7 ;  /* 0x000000074b077220 */ /* 0x000fe20000410000 */
[----:B------:R-:W-:Y:S01]  /*68d0*/  FMUL.FTZ R2, R70, R2 ;  /* 0x0000000246027220 */ /* 0x000fe20000410000 */
[----:B------:R-:W-:Y:S01]  /*68e0*/  FMUL.FTZ R4, R25, UR4 ;  /* 0x0000000419047c20 */ /* 0x000fe20008410000 */
[----:B------:R-:W-:Y:S01]  /*68f0*/  MOV R25, RZ ;  /* 0x000000ff00197202 */ /* 0x000fe20000000f00 */
[----:B------:R-:W-:Y:S01]  /*6900*/  FMUL.FTZ R5, R71, R5 ;  /* 0x0000000547057220 */ /* 0x000fe20000410000 */
[----:B------:R-:W-:Y:S01]  /*6910*/  FMUL.FTZ R26, R68, R26 ;  /* 0x0000001a441a7220 */ /* 0x000fe20000410000 */
[----:B------:R-:W-:Y:S01]  /*6920*/  @P5 FMUL.FTZ R25, R4, R29 ;  /* 0x0000001d04195220 */ /* 0x000fe20000410000 */
        /* <DEDUP_REMOVED lines=12> */
[----:B------:R-:W-:Y:S01]  /*69f0*/  F2FP.F16.F32.PACK_AB R4, R4, R26 ;  /* 0x0000001a0404723e */ /* 0x000fe200000000ff */
[----:B------:R-:W-:Y:S06]  /*6a00*/  BRA `(.L_x_10965) ;  /* 0x0000000400747947 */ /* 0x000fec0003800000 */
.L_x_10964:
[--C-:B------:R-:W-:Y:S01]  /*6a10*/  FFMA.FTZ R30, R30, UR13, R145.reuse ;  /* 0x0000000d1e1e7c23 */ /* 0x100fe20008010091 */
[C---:B------:R-:W-:Y:S01]  /*6a20*/  LOP3.LUT P5, RZ, R150.reuse, 0xff0000, RZ, 0xc0, !PT ;  /* 0x00ff000096ff7812 */ /* 0x040fe200078ac0ff */
[--C-:B------:R-:W-:Y:S01]  /*6a30*/  FFMA.FTZ R31, R31, UR13, R145.reuse ;  /* 0x0000000d1f1f7c23 */ /* 0x100fe20008010091 */
        /* <DEDUP_REMOVED lines=11> */
[--C-:B-----5:R-:W-:Y:S02]  /*6af0*/  @P5 HADD2.F32 R9, -RZ, R5.reuse.H0_H0 ;  /* 0x20000005ff095230 */ /* 0x120fe40000004100 */
[----:B------:R-:W-:Y:S01]  /*6b00*/  FMUL.FTZ R19, R19, UR5 ;  /* 0x0000000513137c20 */ /* 0x000fe20008410000 */
[----:B------:R-:W-:Y:S01]  /*6b10*/  FMUL.FTZ R8, R8, UR4 ;  /* 0x0000000408087c20 */ /* 0x000fe20008410000 */
[----:B------:R-:W-:Y:S01]  /*6b20*/  FFMA.FTZ R33, R33, UR13, R145 ;  /* 0x0000000d21217c23 */ /* 0x000fe20008010091 */
[----:B------:R-:W-:Y:S01]  /*6b30*/  LOP3.LUT P2, RZ, R151, 0xff00, RZ, 0xc0, !PT ;  /* 0x0000ff0097ff7812 */ /* 0x000fe2000784c0ff */
[----:B------:R-:W-:Y:S02]  /*6b40*/  HFMA2 R21, -RZ, RZ, 0, 0 ;  /* 0x00000000ff157431 */ /* 0x000fe400000001ff */
[----:B------:R-:W-:Y:S01]  /*6b50*/  @P5 FMUL.FTZ R17, R9, R8 ;  /* 0x0000000809115220 */ /* 0x000fe20000410000 */
[----:B------:R-:W-:-:S02]  /*6b60*/  @P4 HADD2.F32 R9, -RZ, R5.H1_H1 ;  /* 0x30000005ff094230 */ /* 0x000fc40000004100 */
[----:B------:R-:W-:Y:S01]  /*6b70*/  FMUL.FTZ R5, R19, UR4 ;  /* 0x0000000413057c20 */ /* 0x000fe20008410000 */
[----:B------:R-:W-:Y:S01]  /*6b80*/  MOV R19, RZ ;  /* 0x000000ff00137202 */ /* 0x000fe20000000f00 */
[----:B------:R-:W-:Y:S01]  /*6b90*/  FADD.FTZ R25, R25, -R33 ;  /* 0x8000002119197221 */ /* 0x000fe20000010000 */
[--C-:B------:R-:W-:Y:S01]  /*6ba0*/  FFMA.FTZ R34, R34, UR13, R145.reuse ;  /* 0x0000000d22227c23 */ /* 0x100fe20008010091 */
[----:B------:R-:W-:Y:S01]  /*6bb0*/  @P4 FMUL.FTZ R19, R9, R5 ;  /* 0x0000000509134220 */ /* 0x000fe20000410000 */
[----:B------:R-:W-:Y:S01]  /*6bc0*/  FADD.FTZ R9, R23, -R32 ;  /* 0x8000002017097221 */ /* 0x000fe20000010000 */
[--C-:B------:R-:W-:Y:S01]  /*6bd0*/  @P0 HADD2.F32 R22, -RZ, R6.reuse.H0_H0 ;  /* 0x20000006ff160230 */ /* 0x100fe20000004100 */
[----:B------:R-:W-:Y:S01]  /*6be0*/  LOP3.LUT P3, RZ, R151, 0xff0000, RZ, 0xc0, !PT ;  /* 0x00ff000097ff7812 */ /* 0x000fe2000786c0ff */
[----:B------:R-:W-:Y:S01]  /*6bf0*/  FFMA.FTZ R35, R35, UR13, R145 ;  /* 0x0000000d23237c23 */ /* 0x000fe20008010091 */
[----:B------:R-:W-:Y:S01]  /*6c00*/  FMUL.FTZ R9, R9, UR12 ;  /* 0x0000000c09097c20 */ /* 0x000fe20008410000 */
[----:B------:R-:W-:-:S02]  /*6c10*/  @P2 HADD2.F32 R23, -RZ, R6.H1_H1 ;  /* 0x30000006ff172230 */ /* 0x000fc40000004100 */
        /* <DEDUP_REMOVED lines=10> */
[-C--:B------:R-:W-:Y:S01]  /*6cc0*/  @P0 FMUL.FTZ R21, R22, R9.reuse ;  /* 0x0000000916150220 */ /* 0x080fe20000410000 */
[----:B------:R-:W-:Y:S01]  /*6cd0*/  FMUL.FTZ R22, R25, UR12 ;  /* 0x0000000c19167c20 */ /* 0x000fe20008410000 */
[----:B------:R-:W-:Y:S01]  /*6ce0*/  FMUL.FTZ R9, R72, R9 ;  /* 0x0000000948097220 */ /* 0x000fe20000410000 */
[----:B------:R-:W-:-:S02]  /*6cf0*/  @P3 HADD2.F32 R25, -RZ, R7.H0_H0 ;  /* 0x20000007ff193230 */ /* 0x000fc40000004100 */
[----:B------:R-:W-:Y:S01]  /*6d00*/  FMUL.FTZ R26, R26, UR5 ;  /* 0x000000051a1a7c20 */ /* 0x000fe20008410000 */
[----:B------:R-:W-:Y:S01]  /*6d10*/  FMUL.FTZ R22, R22, UR5 ;  /* 0x0000000516167c20 */ /* 0x000fe20008410000 */
[----:B------:R-:W-:Y:S01]  /*6d20*/  FMUL.FTZ R2, R2, UR4 ;  /* 0x0000000402027c20 */ /* 0x000fe20008410000 */
[----:B------:R-:W-:Y:S01]  /*6d30*/  FSEL R9, R9, RZ, P0 ;  /* 0x000000ff09097208 */ /* 0x000fe20000000000 */
[----:B------:R-:W-:Y:S01]  /*6d40*/  FMUL.FTZ R26, R26, UR4 ;  /* 0x000000041a1a7c20 */ /* 0x000fe20008410000 */
[----:B------:R-:W-:Y:S01]  /*6d50*/  FMUL.FTZ R6, R22, UR4 ;  /* 0x0000000416067c20 */ /* 0x000fe20008410000 */
[----:B------:R-:W-:Y:S01]  /*6d60*/  MOV R22, RZ ;  /* 0x000000ff00167202 */ /* 0x000fe20000000f00 */
[----:B------:R-:W-:Y:S01]  /*6d70*/  FMUL.FTZ R8, R70, R8 ;  /* 0x0000000846087220 */ /* 0x000fe20000410000 */
[----:B------:R-:W-:Y:S01]  /*6d80*/  ISETP.GE.U32.AND P0, PT, R150, RZ, PT ;  /* 0x000000ff9600720c */ /* 0x000fe20003f06070 */
[-C--:B------:R-:W-:Y:S01]  /*6d90*/  @P2 FMUL.FTZ R22, R23, R6.reuse ;  /* 0x0000000617162220 */ /* 0x080fe20000410000 */
[----:B------:R-:W-:Y:S01]  /*6da0*/  FADD.FTZ R23, R27, -R34 ;  /* 0x800000221b177221 */ /* 0x000fe20000010000 */
[----:B------:R-:W-:Y:S01]  /*6db0*/  FMUL.FTZ R6, R73, R6 ;  /* 0x0000000649067220 */ /* 0x000fe20000410000 */
[----:B------:R-:W-:Y:S01]  /*6dc0*/  ISETP.GE.U32.AND.EX P0, PT, R151, 0x1000000, PT, P0 ;  /* 0x010000009700780c */ /* 0x000fe20003f06100 */
[----:B------:R-:W-:Y:S01]  /*6dd0*/  FMUL.FTZ R5, R71, R5 ;  /* 0x0000000547057220 */ /* 0x000fe20000410000 */
[----:B------:R-:W-:Y:S01]  /*6de0*/  FMUL.FTZ R23, R23, UR12 ;  /* 0x0000000c17177c20 */ /* 0x000fe20008410000 */
[----:B------:R-:W-:-:S02]  /*6df0*/  FSEL R8, R8, RZ, P5 ;  /* 0x000000ff08087208 */ /* 0x000fc40002800000 */
[----:B------:R-:W-:Y:S01]  /*6e00*/  FSEL R6, R6, RZ, P2 ;  /* 0x000000ff06067208 */ /* 0x000fe20001000000 */
[----:B------:R-:W-:Y:S01]  /*6e10*/  FMUL.FTZ R23, R23, UR5 ;  /* 0x0000000517177c20 */ /* 0x000fe20008410000 */
[----:B------:R-:W-:Y:S02]  /*6e20*/  LOP3.LUT P2, RZ, R150, 0xff, RZ, 0xc0, !PT ;  /* 0x000000ff96ff7812 */ /* 0x000fe4000784c0ff */
[----:B------:R-:W-:Y:S01]  /*6e30*/  FSEL R5, R5, RZ, P4 ;  /* 0x000000ff05057208 */ /* 0x000fe20002000000 */
[----:B------:R-:W-:Y:S01]  /*6e40*/  FMUL.FTZ R24, R23, UR4 ;  /* 0x0000000417187c20 */ /* 0x000fe20008410000 */
[----:B------:R-:W-:Y:S01]  /*6e50*/  HFMA2 R23, -RZ, RZ, 0, 0 ;  /* 0x00000000ff177431 */ /* 0x000fe200000001ff */
[----:B------:R-:W-:Y:S01]  /*6e60*/  F2FP.F16.F32.PACK_AB R6, R6, R9 ;  /* 0x000000090606723e */ /* 0x000fe200000000ff */
[----:B------:R-:W-:Y:S02]  /*6e70*/  @P0 HADD2.F32 R15, -RZ, R7.H1_H1 ;  /* 0x30000007ff0f0230 */ /* 0x000fe40000004100 */
[-C--:B------:R-:W-:Y:S01]  /*6e80*/  FMUL.FTZ R27, R74, R24.reuse ;  /* 0x000000184a1b7220 */ /* 0x080fe20000410000 */
[----:B------:R-:W-:Y:S01]  /*6e90*/  @P3 FMUL.FTZ R23, R25, R24 ;  /* 0x0000001819173220 */ /* 0x000fe20000410000 */
[----:B------:R-:W-:Y:S01]  /*6ea0*/  FMUL.FTZ R7, R29, UR4 ;  /* 0x000000041d077c20 */ /* 0x000fe20008410000 */
[----:B------:R-:W-:-:S02]  /*6eb0*/  MOV R24, RZ ;  /* 0x000000ff00187202 */ /* 0x000fc40000000f00 */
[----:B------:R-:W-:Y:S01]  /*6ec0*/  FSEL R27, R27, RZ, P3 ;  /* 0x000000ff1b1b7208 */ /* 0x000fe20001800000 */
[----:B------:R-:W-:Y:S01]  /*6ed0*/  @P2 HADD2.F32 R25, -RZ, R4.H0_H0 ;  /* 0x20000004ff192230 */ /* 0x000fe20000004100 */
[----:B------:R-:W-:Y:S01]  /*6ee0*/  LOP3.LUT P3, RZ, R150, 0xff00, RZ, 0xc0, !PT ;  /* 0x0000ff0096ff7812 */ /* 0x000fe2000786c0ff */
[-C--:B------:R-:W-:Y:S01]  /*6ef0*/  @P0 FMUL.FTZ R24, R15, R7.reuse ;  /* 0x000000070f180220 */ /* 0x080fe20000410000 */
[----:B------:R-:W-:Y:S02]  /*6f00*/  HFMA2 R15, -RZ, RZ, 0, 0 ;  /* 0x00000000ff0f7431 */ /* 0x000fe400000001ff */
[----:B------:R-:W-:Y:S01]  /*6f10*/  FMUL.FTZ R7, R75, R7 ;  /* 0x000000074b077220 */ /* 0x000fe20000410000 */
[-C--:B------:R-:W-:Y:S01]  /*6f20*/  @P2 FMUL.FTZ R15, R25, R26.reuse ;  /* 0x0000001a190f2220 */ /* 0x080fe20000410000 */
[----:B------:R-:W-:Y:S01]  /*6f30*/  MOV R25, RZ ;  /* 0x000000ff00197202 */ /* 0x000fe20000000f00 */
[----:B------:R-:W-:Y:S01]  /*6f40*/  FMUL.FTZ R26, R68, R26 ;  /* 0x0000001a441a7220 */ /* 0x000fe20000410000 */
[----:B------:R-:W-:-:S02]  /*6f50*/  F2FP.F16.F32.PACK_AB R5, R5, R8 ;  /* 0x000000080505723e */ /* 0x000fc400000000ff */
[----:B------:R-:W-:-:S03]  /*6f60*/  FSEL R7, R7, RZ, P0 ;  /* 0x000000ff07077208 */ /* 0x000fc60000000000 */
[----:B------:R-:W-:Y:S01]  /*6f70*/  @P3 HADD2.F32 R4, -RZ, R4.H1_H1 ;  /* 0x30000004ff043230 */ /* 0x000fe20000004100 */
[----:B------:R-:W-:-:S04]  /*6f80*/  F2FP.F16.F32.PACK_AB R7, R7, R27 ;  /* 0x0000001b0707723e */ /* 0x000fc800000000ff */
[-C--:B------:R-:W-:Y:S01]  /*6f90*/  @P3 FMUL.FTZ R25, R4, R2.reuse ;  /* 0x0000000204193220 */ /* 0x080fe20000410000 */
[----:B------:R-:W-:Y:S01]  /*6fa0*/  FMUL.FTZ R2, R69, R2 ;  /* 0x0000000245027220 */ /* 0x000fe20000410000 */
[----:B------:R-:W-:-:S04]  /*6fb0*/  FSEL R4, R26, RZ, P2 ;  /* 0x000000ff1a047208 */ /* 0x000fc80001000000 */
[----:B------:R-:W-:-:S04]  /*6fc0*/  FSEL R2, R2, RZ, P3 ;  /* 0x000000ff02027208 */ /* 0x000fc80001800000 */
[----:B------:R-:W-:-:S07]  /*6fd0*/  F2FP.F16.F32.PACK_AB R4, R2, R4 ;  /* 0x000000040204723e */ /* 0x000fce00000000ff */
.L_x_10965:
[----:B------:R-:W1:Y:S01]  /*6fe0*/  @P1 LDC.64 R8, c[0x0][0x478] ;  /* 0x00011e00ff081b82 */ /* 0x000e620000000a00 */
[----:B------:R-:W-:Y:S01]  /*6ff0*/  MOV R2, 0x10 ;  /* 0x0000001000027802 */ /* 0x000fe20000000f00 */
[----:B-1----:R-:W-:-:S04]  /*7000*/  @P1 IMAD.WIDE.U32 R8, R3, 0x10, R8 ;  /* 0x0000001003081825 */ /* 0x002fc800078e0008 */
[----:B------:R-:W-:Y:S01]  /*7010*/  IMAD.WIDE.U32 R2, R3, R2, UR26 ;  /* 0x0000001a03027e25 */ /* 0x000fe2000f8e0002 */
[----:B------:R2:W-:Y:S04]  /*7020*/  @P1 STG.E.128 desc[UR14][R8.64], R136 ;  /* 0x0000008808001986 */ /* 0x0005e8000c101d0e */
[----:B------:R2:W-:Y:S01]  /*7030*/  STG.E.128 desc[UR14][R2.64], R4 ;  /* 0x0000000402007986 */ /* 0x0005e2000c101d0e */
[----:B------:R-:W-:Y:S05]  /*7040*/  BRA `(.L_x_10966) ;  /* 0x0000004000fc7947 */ /* 0x000fea0003800000 */
.L_x_10955:
[----:B------:R-:W-:-:S05]  /*7050*/  HFMA2 R140, -RZ, RZ, 0, 9.5367431640625e-07 ;  /* 0x00000010ff8c7431 */ /* 0x000fca00000001ff */
[----:B------:R-:W-:-:S06]  /*7060*/  IMAD.WIDE.U32 R140, R197, R140, UR24 ;  /* 0x00000018c58c7e25 */ /* 0x000fcc000f8e008c */
[----:B------:R-:W5:Y:S01]  /*7070*/  LDG.E.128 R140, desc[UR14][R140.64] ;  /* 0x0000000e8c8c7981 */ /* 0x000f62000c1e1d00 */
[----:B------:R-:W-:-:S04]  /*7080*/  UISETP.NE.U32.AND UP1, UPT, UR22, URZ, UPT ;  /* 0x000000ff1600728c */ /* 0x000fc8000bf25070 */
[----:B------:R-:W-:-:S09]  /*7090*/  UISETP.NE.AND.EX UP1, UPT, UR23, URZ, UPT, UP1 ;  /* 0x000000ff1700728c */ /* 0x000fd2000bf25310 */
[----:B------:R-:W-:Y:S05]  /*70a0*/  BRA.U UP1, `(.L_x_10967) ;  /* 0x00000005019c7547 */ /* 0x000fea000b800000 */
[--C-:B------:R-:W-:Y:S01]  /*70b0*/  FFMA.FTZ R154, R154, UR13, R145.reuse ;  /* 0x0000000d9a9a7c23 */ /* 0x100fe20008010091 */
[----:B-----5:R-:W-:Y:S01]  /*70c0*/  HADD2.F32 R144, -RZ, R116.H0_H0 ;  /* 0x20000074ff907230 */ /* 0x020fe20000004100 */
[----:B------:R-:W-:Y:S01]  /*70d0*/  LOP3.LUT P4, RZ, R178, 0xff, RZ, 0xc0, !PT ;  /* 0x000000ffb2ff7812 */ /* 0x000fe2000788c0ff */
[----:B------:R-:W-:Y:S01]  /*70e0*/  FFMA.FTZ R207, R207, UR13, R145 ;  /* 0x0000000dcfcf7c23 */ /* 0x000fe20008010091 */
[----:B------:R-:W-:Y:S01]  /*70f0*/  FADD.FTZ R154, R156, -R154 ;  /* 0x8000009a9c9a7221 */ /* 0x000fe20000010000 */
[----:B------:R-:W-:Y:S01]  /*7100*/  UMOV UR4, UR7 ;  /* 0x0000000700047c82 */ /* 0x000fe20008000000 */
[----:B------:R-:W-:Y:S01]  /*7110*/  LOP3.LUT P1, RZ, R178, 0xff00, RZ, 0xc0, !PT ;  /* 0x0000ff00b2ff7812 */ /* 0x000fe2000782c0ff */
[----:B------:R-:W-:Y:S01]  /*7120*/  FADD.FTZ R208, R208, -R207 ;  /* 0x800000cfd0d07221 */ /* 0x000fe20000010000 */
[----:B------:R-:W-:Y:S01]  /*7130*/  FFMA.FTZ R144, R154, UR12, R144 ;  /* 0x0000000c9a907c23 */ /* 0x000fe20008010090 */
[----:B------:R-:W-:Y:S01]  /*7140*/  MOV R154, RZ ;  /* 0x000000ff009a7202 */ /* 0x000fe20000000f00 */
[----:B------:R-:W-:Y:S01]  /*7150*/  FFMA.FTZ R206, R206, UR13, R145 ;  /* 0x0000000dcece7c23 */ /* 0x000fe20008010091 */
[----:B------:R-:W-:Y:S01]  /*7160*/  MOV R156, RZ ;  /* 0x000000ff009c7202 */ /* 0x000fe20000000f00 */
[----:B------:R-:W-:Y:S01]  /*7170*/  FMUL.FTZ R144, R144, UR5 ;  /* 0x0000000590907c20 */ /* 0x000fe20008410000 */
[----:B------:R-:W-:Y:S01]  /*7180*/  LOP3.LUT P3, RZ, R178, 0xff0000, RZ, 0xc0, !PT ;  /* 0x00ff0000b2ff7812 */ /* 0x000fe2000786c0ff */
[----:B------:R-:W-:Y:S01]  /*7190*/  FADD.FTZ R206, R204, -R206 ;  /* 0x800000ceccce7221 */ /* 0x000fe20000010000 */
[----:B------:R-:W-:Y:S01]  /*71a0*/  LOP3.LUT P2, RZ, R178, 0xff000000, RZ, 0xc0, !PT ;  /* 0xff000000b2ff7812 */ /* 0x000fe2000784c0ff */
[----:B------:R-:W-:Y:S01]  /*71b0*/  FMUL.FTZ R207, R144, UR4 ;  /* 0x0000000490cf7c20 */ /* 0x000fe20008410000 */
[----:B------:R-:W-:-:S02]  /*71c0*/  @P4 HADD2.F32 R144, -RZ, R140.H0_H0 ;  /* 0x2000008cff904230 */ /* 0x000fc40000004100 */
[--C-:B------:R-:W-:Y:S01]  /*71d0*/  FFMA.FTZ R155, R155, UR13, R145.reuse ;  /* 0x0000000d9b9b7c23 */ /* 0x100fe20008010091 */
[----:B------:R-:W-:Y:S01]  /*71e0*/  LOP3.LUT P0, RZ, R179, 0xff, RZ, 0xc0, !PT ;  /* 0x000000ffb3ff7812 */ /* 0x000fe2000780c0ff */
[----:B------:R-:W-:Y:S01]  /*71f0*/  FFMA.FTZ R149, R149, UR13, R145 ;  /* 0x0000000d95957c23 */ /* 0x000fe20008010091 */
[----:B------:R-:W-:Y:S01]  /*7200*/  LOP3.LUT P5, RZ, R179, 0xff0000, RZ, 0xc0, !PT ;  /* 0x00ff0000b3ff7812 */ /* 0x000fe200078ac0ff */
[----:B------:R-:W-:Y:S01]  /*7210*/  @P4 FMUL.FTZ R154, R207, R144 ;  /* 0x00000090cf9a4220 */ /* 0x000fe20000410000 */
[----:B------:R-:W-:Y:S02]  /*7220*/  HADD2.F32 R144, -RZ, R116.H1_H1 ;  /* 0x30000074ff907230 */ /* 0x000fe40000004100 */
[----:B------:R-:W-:Y:S01]  /*7230*/  FADD.FTZ R155, R201, -R155 ;  /* 0x8000009bc99b7221 */ /* 0x000fe20000010000 */
[----:B------:R-:W-:Y:S01]  /*7240*/  FADD.FTZ R149, R199, -R149 ;  /* 0x80000095c7957221 */ /* 0x000fe20000010000 */
[----:B------:R-:W-:Y:S02]  /*7250*/  @P3 HADD2.F32 R147, -RZ, R141.H0_H0 ;  /* 0x2000008dff933230 */ /* 0x000fe40000004100 */
[--C-:B------:R-:W-:Y:S01]  /*7260*/  FFMA.FTZ R200, R200, UR13, R145.reuse ;  /* 0x0000000dc8c87c23 */ /* 0x100fe20008010091 */
[----:B------:R-:W-:Y:S01]  /*7270*/  FFMA.FTZ R144, R208, UR12, R144 ;  /* 0x0000000cd0907c23 */ /* 0x000fe20008010090 */
[----:B------:R-:W-:Y:S01]  /*7280*/  FFMA.FTZ R157, R157, UR13, R145 ;  /* 0x0000000d9d9d7c23 */ /* 0x000fe20008010091 */
[----:B------:R-:W-:Y:S01]  /*7290*/  FMUL.FTZ R207, R36, R207 ;  /* 0x000000cf24cf7220 */ /* 0x000fe20000410000 */
[----:B------:R-:W-:Y:S01]  /*72a0*/  FADD.FTZ R202, R202, -R200 ;  /* 0x800000c8caca7221 */ /* 0x000fe20000010000 */
[----:B------:R-:W-:Y:S01]  /*72b0*/  FMUL.FTZ R146, R144, UR5 ;  /* 0x0000000590927c20 */ /* 0x000fe20008410000 */
[----:B------:R-:W-:-:S02]  /*72c0*/  @P1 HADD2.F32 R144, -RZ, R140.H1_H1 ;  /* 0x3000008cff901230 */ /* 0x000fc40000004100 */
[----:B------:R-:W-:Y:S01]  /*72d0*/  FADD.FTZ R157, R198, -R157 ;  /* 0x8000009dc69d7221 */ /* 0x000fe20000010000 */
[----:B------:R-:W-:Y:S02]  /*72e0*/  @P5 HADD2.F32 R199, -RZ, R143.H0_H0 ;  /* 0x2000008fffc75230 */ /* 0x000fe40000004100 */
[----:B------:R-:W-:Y:S01]  /*72f0*/  FMUL.FTZ R140, R146, UR4 ;  /* 0x00000004928c7c20 */ /* 0x000fe20008410000 */
[----:B------:R-:W-:Y:S01]  /*7300*/  FFMA.FTZ R146, R205, UR13, R145 ;  /* 0x0000000dcd927c23 */ /* 0x000fe20008010091 */
[----:B------:R-:W-:Y:S02]  /*7310*/  FSEL R207, R207, RZ, P4 ;  /* 0x000000ffcfcf7208 */ /* 0x000fe40002000000 */
[----:B------:R-:W-:Y:S01]  /*7320*/  @P1 FMUL.FTZ R156, R140, R144 ;  /* 0x000000908c9c1220 */ /* 0x000fe20000410000 */
[----:B------:R-:W-:Y:S02]  /*7330*/  HADD2.F32 R144, -RZ, R117.H0_H0 ;  /* 0x20000075ff907230 */ /* 0x000fe40000004100 */
[----:B------:R-:W-:Y:S01]  /*7340*/  FADD.FTZ R146, R203, -R146 ;  /* 0x80000092cb927221 */ /* 0x000fe20000010000 */
[----:B------:R-:W-:-:S02]  /*7350*/  FMUL.FTZ R140, R37, R140 ;  /* 0x0000008c258c7220 */ /* 0x000fc40000410000 */
[----:B------:R-:W-:-:S03]  /*7360*/  FFMA.FTZ R144, R206, UR12, R144 ;  /* 0x0000000cce907c23 */ /* 0x000fc60008010090 */
[----:B------:R-:W-:Y:S01]  /*7370*/  FSEL R140, R140, RZ, P1 ;  /* 0x000000ff8c8c7208 */ /* 0x000fe20000800000 */
[----:B------:R-:W-:-:S03]  /*7380*/  FMUL.FTZ R144, R144, UR5 ;  /* 0x0000000590907c20 */ /* 0x000fc60008410000 */
[----:B------:R-:W-:Y:S01]  /*7390*/  F2FP.F16.F32.PACK_AB R140, R140, R207 ;  /* 0x000000cf8c8c723e */ /* 0x000fe200000000ff */
[----:B------:R-:W-:Y:S01]  /*73a0*/  FMUL.FTZ R203, R144, UR4 ;  /* 0x0000000490cb7c20 */ /* 0x000fe20008410000 */
[----:B------:R-:W-:-:S03]  /*73b0*/  MOV R144, RZ ;  /* 0x000000ff00907202 */ /* 0x000fc60000000f00 */
[----:B------:R-:W-:Y:S01]  /*73c0*/  @P3 FMUL.FTZ R144, R203, R147 ;  /* 0x00000093cb903220 */ /* 0x000fe20000410000 */
[----:B------:R-:W-:Y:S02]  /*73d0*/  HADD2.F32 R147, -RZ, R117.H1_H1 ;  /* 0x30000075ff937230 */ /* 0x000fe40000004100 */
[----:B------:R-:W-:-:S03]  /*73e0*/  FMUL.FTZ R203, R38, R203 ;  /* 0x000000cb26cb7220 */ /* 0x000fc60000410000 */
[----:B------:R-:W-:Y:S01]  /*73f0*/  FFMA.FTZ R146, R146, UR12, R147 ;  /* 0x0000000c92927c23 */ /* 0x000fe20008010093 */
[----:B------:R-:W-:Y:S01]  /*7400*/  @P2 HADD2.F32 R147, -RZ, R141.H1_H1 ;  /* 0x3000008dff932230 */ /* 0x000fe20000004100 */
[----:B------:R-:W-:Y:S02]  /*7410*/  FSEL R203, R203, RZ, P3 ;  /* 0x000000ffcbcb7208 */ /* 0x000fe40001800000 */
[----:B------:R-:W-:-:S04]  /*7420*/  FMUL.FTZ R146, R146, UR5 ;  /* 0x0000000592927c20 */ /* 0x000fc80008410000 */
[----:B------:R-:W-:Y:S01]  /*7430*/  FMUL.FTZ R141, R146, UR4 ;  /* 0x00000004928d7c20 */ /* 0x000fe20008410000 */
[----:B------:R-:W-:-:S03]  /*7440*/  MOV R146, RZ ;  /* 0x000000ff00927202 */ /* 0x000fc60000000f00 */
[----:B------:R-:W-:Y:S01]  /*7450*/  @P2 FMUL.FTZ R146, R141, R147 ;  /* 0x000000938d922220 */ /* 0x000fe20000410000 */
[----:B------:R-:W-:Y:S02]  /*7460*/  HADD2.F32 R147, -RZ, R118.H0_H0 ;  /* 0x20000076ff937230 */ /* 0x000fe40000004100 */
[----:B------:R-:W-:-:S03]  /*7470*/  FMUL.FTZ R141, R39, R141 ;  /* 0x0000008d278d7220 */ /* 0x000fc60000410000 */
[----:B------:R-:W-:Y:S01]  /*7480*/  FFMA.FTZ R147, R155, UR12, R147 ;  /* 0x0000000c9b937c23 */ /* 0x000fe20008010093 */
[----:B------:R-:W-:Y:S01]  /*7490*/  HADD2.F32 R155, -RZ, R119.H0_H0 ;  /* 0x20000077ff9b7230 */ /* 0x000fe20000004100 */
[----:B------:R-:W-:Y:S02]  /*74a0*/  FSEL R141, R141, RZ, P2 ;  /* 0x000000ff8d8d7208 */ /* 0x000fe40001000000 */
[----:B------:R-:W-:Y:S02]  /*74b0*/  FMUL.FTZ R147, R147, UR5 ;  /* 0x0000000593937c20 */ /* 0x000fe40008410000 */
[----:B------:R-:W-:Y:S01]  /*74c0*/  FFMA.FTZ R149, R149, UR12, R155 ;  /* 0x0000000c95957c23 */ /* 0x000fe2000801009b */
[----:B------:R-:W-:Y:S02]  /*74d0*/  @P0 HADD2.F32 R155, -RZ, R142.H0_H0 ;  /* 0x2000008eff9b0230 */ /* 0x000fe40000004100 */
[----:B------:R-:W-:Y:S01]  /*74e0*/  FMUL.FTZ R200, R147, UR4 ;  /* 0x0000000493c87c20 */ /* 0x000fe20008410000 */
[----:B------:R-:W-:Y:S01]  /*74f0*/  MOV R147, RZ ;  /* 0x000000ff00937202 */ /* 0x000fe20000000f00 */
[----:B------:R-:W-:Y:S01]  /*7500*/  FMUL.FTZ R149, R149, UR5 ;  /* 0x0000000595957c20 */ /* 0x000fe20008410000 */
[----:B------:R-:W-:Y:S01]  /*7510*/  F2FP.F16.F32.PACK_AB R141, R141, R203 ;  /* 0x000000cb8d8d723e */ /* 0x000fe200000000ff */
[----:B------:R-:W-:Y:S01]  /*7520*/  @P0 FMUL.FTZ R147, R200, R155 ;  /* 0x0000009bc8930220 */ /* 0x000fe20000410000 */
[----:B------:R-:W-:Y:S01]  /*7530*/  FMUL.FTZ R200, R40, R200 ;  /* 0x000000c828c87220 */ /* 0x000fe20000410000 */
[----:B------:R-:W-:Y:S01]  /*7540*/  FMUL.FTZ R155, R149, UR4 ;  /* 0x00000004959b7c20 */ /* 0x000fe20008410000 */
[----:B------:R-:W-:-:S03]  /*7550*/  MOV R149, RZ ;  /* 0x000000ff00957202 */ /* 0x000fc60000000f00 */
[----:B------:R-:W-:Y:S01]  /*7560*/  @P5 FMUL.FTZ R149, R155, R199 ;  /* 0x000000c79b955220 */ /* 0x000fe20000410000 */
[----:B------:R-:W-:Y:S01]  /*7570*/  FMUL.FTZ R155, R42, R155 ;  /* 0x0000009b2a9b7220 */ /* 0x000fe20000410000 */
[----:B------:R-:W-:Y:S02]  /*7580*/  FSEL R199, R200, RZ, P0 ;  /* 0x000000ffc8c77208 */ /* 0x000fe40000000000 */
[----:B------:R-:W-:Y:S02]  /*7590*/  ISETP.GE.U32.AND P0, PT, R178, RZ, PT ;  /* 0x000000ffb200720c */ /* 0x000fe40003f06070 */
[----:B------:R-:W-:Y:S01]  /*75a0*/  FSEL R178, R155, RZ, P5 ;  /* 0x000000ff9bb27208 */ /* 0x000fe20002800000 */
[----:B------:R-:W-:Y:S01]  /*75b0*/  HADD2.F32 R155, -RZ, R118.H1_H1 ;  /* 0x30000076ff9b7230 */ /* 0x000fe20000004100 */
[C---:B------:R-:W-:Y:S02]  /*75c0*/  LOP3.LUT P5, RZ, R179.reuse, 0xff00, RZ, 0xc0, !PT ;  /* 0x0000ff00b3ff7812 */ /* 0x040fe400078ac0ff */
[----:B------:R-:W-:Y:S01]  /*75d0*/  ISETP.GE.U32.AND.EX P0, PT, R179, 0x1000000, PT, P0 ;  /* 0x01000000b300780c */ /* 0x000fe20003f06100 */
[----:B------:R-:W-:-:S02]  /*75e0*/  HADD2.F32 R179, -RZ, R119.H1_H1 ;  /* 0x30000077ffb37230 */ /* 0x000fc40000004100 */
[----:B------:R-:W-:-:S04]  /*75f0*/  FFMA.FTZ R155, R202, UR12, R155 ;  /* 0x0000000cca9b7c23 */ /* 0x000fc8000801009b */
[----:B------:R-:W-:Y:S01]  /*7600*/  FMUL.FTZ R155, R155, UR5 ;  /* 0x000000059b9b7c20 */ /* 0x000fe20008410000 */
[----:B------:R-:W-:-:S03]  /*7610*/  FFMA.FTZ R157, R157, UR12, R179 ;  /* 0x0000000c9d9d7c23 */ /* 0x000fc600080100b3 */
[----:B------:R-:W-:Y:S02]  /*7620*/  @P5 HADD2.F32 R179, -RZ, R142.H1_H1 ;  /* 0x3000008effb35230 */ /* 0x000fe40000004100 */
[----:B------:R-:W-:Y:S01]  /*7630*/  FMUL.FTZ R142, R155, UR4 ;  /* 0x000000049b8e7c20 */ /* 0x000fe20008410000 */
[----:B------:R-:W-:Y:S01]  /*7640*/  FMUL.FTZ R157, R157, UR5 ;  /* 0x000000059d9d7c20 */ /* 0x000fe20008410000 */
[----:B------:R-:W-:Y:S01]  /*7650*/  MOV R155, RZ ;  /* 0x000000ff009b7202 */ /* 0x000fe20000000f00 */
[----:B------:R-:W-:Y:S02]  /*7660*/  @P0 HADD2.F32 R143, -RZ, R143.H1_H1 ;  /* 0x3000008fff8f0230 */ /* 0x000fe40000004100 */
[----:B------:R-:W-:Y:S01]  /*7670*/  @P5 FMUL.FTZ R155, R142, R179 ;  /* 0x000000b38e9b5220 */ /* 0x000fe20000410000 */
[----:B------:R-:W-:Y:S01]  /*7680*/  FMUL.FTZ R179, R157, UR4 ;  /* 0x000000049db37c20 */ /* 0x000fe20008410000 */
[----:B------:R-:W-:Y:S01]  /*7690*/  MOV R157, RZ ;  /* 0x000000ff009d7202 */ /* 0x000fe20000000f00 */
[----:B------:R-:W-:-:S02]  /*76a0*/  FMUL.FTZ R142, R41, R142 ;  /* 0x0000008e298e7220 */ /* 0x000fc40000410000 */
[----:B------:R-:W-:Y:S01]  /*76b0*/  @P0 FMUL.FTZ R157, R179, R143 ;  /* 0x0000008fb39d0220 */ /* 0x000fe20000410000 */
[----:B------:R-:W-:Y:S02]  /*76c0*/  FMUL.FTZ R179, R43, R179 ;  /* 0x000000b32bb37220 */ /* 0x000fe40000410000 */
[----:B------:R-:W-:-:S03]  /*76d0*/  FSEL R142, R142, RZ, P5 ;  /* 0x000000ff8e8e7208 */ /* 0x000fc60002800000 */
[----:B------:R-:W-:Y:S02]  /*76e0*/  FSEL R143, R179, RZ, P0 ;  /* 0x000000ffb38f7208 */ /* 0x000fe40000000000 */
[----:B------:R-:W-:Y:S02]  /*76f0*/  F2FP.F16.F32.PACK_AB R142, R142, R199 ;  /* 0x000000c78e8e723e */ /* 0x000fe400000000ff */
[----:B------:R-:W-:Y:S01]  /*7700*/  F2FP.F16.F32.PACK_AB R143, R143, R178 ;  /* 0x000000b28f8f723e */ /* 0x000fe200000000ff */
[----:B------:R-:W-:Y:S06]  /*7710*/  BRA `(.L_x_10968) ;  /* 0x0000000400a47947 */ /* 0x000fec0003800000 */
.L_x_10967:
[--C-:B------:R-:W-:Y:S01]  /*7720*/  FFMA.FTZ R206, R206, UR13, R145.reuse ;  /* 0x0000000dcece7c23 */ /* 0x100fe20008010091 */
[----:B-----5:R-:W-:Y:S01]  /*7730*/  LOP3.LUT P1, RZ, R178, 0xff0000, RZ, 0xc0, !PT ;  /* 0x00ff0000b2ff7812 */ /* 0x020fe2000782c0ff */
[----:B------:R-:W-:Y:S02]  /*7740*/  HADD2.F32 R136, -RZ, R117.H0_H0 ;  /* 0x20000075ff887230 */ /* 0x000fe40000004100 */
[--C-:B------:R-:W-:Y:S01]  /*7750*/  FFMA.FTZ R205, R205, UR13, R145.reuse ;  /* 0x0000000dcdcd7c23 */ /* 0x100fe20008010091 */
[----:B------:R-:W-:Y:S01]  /*7760*/  FADD.FTZ R137, R204, -R206 ;  /* 0x800000cecc897221 */ /* 0x000fe20000010000 */
[----:B------:R-:W-:Y:S01]  /*7770*/  UMOV UR4, UR7 ;  /* 0x0000000700047c82 */ /* 0x000fe20008000000 */
[----:B------:R-:W-:Y:S01]  /*7780*/  MOV R144, RZ ;  /* 0x000000ff00907202 */ /* 0x000fe20000000f00 */
[----:B------:R-:W-:Y:S01]  /*7790*/  FFMA.FTZ R155, R155, UR13, R145 ;  /* 0x0000000d9b9b7c23 */ /* 0x000fe20008010091 */
[----:B------:R-:W-:Y:S01]  /*77a0*/  FFMA.FTZ R137, R137, UR12, R136 ;  /* 0x0000000c89897c23 */ /* 0x000fe20008010088 */
[----:B------:R-:W-:Y:S01]  /*77b0*/  FADD.FTZ R136, R203, -R205 ;  /* 0x800000cdcb887221 */ /* 0x000fe20000010000 */
[----:B------:R-:W-:-:S02]  /*77c0*/  LOP3.LUT P2, RZ, R178, 0xff000000, RZ, 0xc0, !PT ;  /* 0xff000000b2ff7812 */ /* 0x000fc4000784c0ff */
[----:B------:R-:W-:Y:S01]  /*77d0*/  CS2R R146, SRZ ;  /* 0x0000000000927805 */ /* 0x000fe2000001ff00 */
[----:B------:R-:W-:Y:S01]  /*77e0*/  FMUL.FTZ R203, R137, UR5 ;  /* 0x0000000589cb7c20 */ /* 0x000fe20008410000 */
[----:B------:R-:W-:Y:S01]  /*77f0*/  LOP3.LUT P5, RZ, R179, 0xff, RZ, 0xc0, !PT ;  /* 0x000000ffb3ff7812 */ /* 0x000fe200078ac0ff */
[----:B------:R-:W-:Y:S02]  /*7800*/  @P1 HADD2.F32 R138, -RZ, R141.H0_H0 ;  /* 0x2000008dff8a1230 */ /* 0x000fe40000004100 */
[--C-:B------:R-:W-:Y:S01]  /*7810*/  FFMA.FTZ R200, R200, UR13, R145.reuse ;  /* 0x0000000dc8c87c23 */ /* 0x100fe20008010091 */
[----:B------:R-:W-:Y:S01]  /*7820*/  FMUL.FTZ R203, R203, UR4 ;  /* 0x00000004cbcb7c20 */ /* 0x000fe20008410000 */
[----:B------:R-:W-:Y:S01]  /*7830*/  LOP3.LUT P3, RZ, R179, 0xff00, RZ, 0xc0, !PT ;  /* 0x0000ff00b3ff7812 */ /* 0x000fe2000786c0ff */
[----:B------:R-:W-:Y:S01]  /*7840*/  FFMA.FTZ R149, R149, UR13, R145 ;  /* 0x0000000d95957c23 */ /* 0x000fe20008010091 */
[----:B------:R-:W-:Y:S01]  /*7850*/  FADD.FTZ R200, R202, -R200 ;  /* 0x800000c8cac87221 */ /* 0x000fe20000010000 */
[----:B------:R-:W-:Y:S01]  /*7860*/  @P1 FMUL.FTZ R144, R138, R203 ;  /* 0x000000cb8a901220 */ /* 0x000fe20000410000 */
[----:B------:R-:W-:-:S02]  /*7870*/  HADD2.F32 R138, -RZ, R117.H1_H1 ;  /* 0x30000075ff8a7230 */ /* 0x000fc40000004100 */
[----:B------:R-:W-:Y:S01]  /*7880*/  FADD.FTZ R199, R199, -R149 ;  /* 0x80000095c7c77221 */ /* 0x000fe20000010000 */
[----:B------:R-:W-:Y:S01]  /*7890*/  LOP3.LUT P6, RZ, R179, 0xff0000, RZ, 0xc0, !PT ;  /* 0x00ff0000b3ff7812 */ /* 0x000fe200078cc0ff */
[----:B------:R-:W-:Y:S01]  /*78a0*/  HADD2.F32 R149, -RZ, R119.H0_H0 ;  /* 0x20000077ff957230 */ /* 0x000fe20000004100 */
[----:B------:R-:W-:Y:S01]  /*78b0*/  ISETP.GE.U32.AND P0, PT, R178, RZ, PT ;  /* 0x000000ffb200720c */ /* 0x000fe20003f06070 */
[----:B------:R-:W-:Y:S01]  /*78c0*/  FFMA.FTZ R136, R136, UR12, R138 ;  /* 0x0000000c88887c23 */ /* 0x000fe2000801008a */
[----:B------:R-:W-:Y:S01]  /*78d0*/  @P2 HADD2.F32 R138, -RZ, R141.H1_H1 ;  /* 0x3000008dff8a2230 */ /* 0x000fe20000004100 */
[----:B------:R-:W-:Y:S01]  /*78e0*/  LOP3.LUT P4, RZ, R178, 0xff, RZ, 0xc0, !PT ;  /* 0x000000ffb2ff7812 */ /* 0x000fe2000788c0ff */
[--C-:B------:R-:W-:Y:S01]  /*78f0*/  FFMA.FTZ R157, R157, UR13, R145.reuse ;  /* 0x0000000d9d9d7c23 */ /* 0x100fe20008010091 */
[----:B------:R-:W-:Y:S01]  /*7900*/  FMUL.FTZ R139, R136, UR5 ;  /* 0x00000005888b7c20 */ /* 0x000fe20008410000 */
[----:B------:R-:W-:Y:S01]  /*7910*/  ISETP.GE.U32.AND.EX P0, PT, R179, 0x1000000, PT, P0 ;  /* 0x01000000b300780c */ /* 0x000fe20003f06100 */
[----:B------:R-:W-:Y:S01]  /*7920*/  FFMA.FTZ R207, R207, UR13, R145 ;  /* 0x0000000dcfcf7c23 */ /* 0x000fe20008010091 */
[----:B------:R-:W-:Y:S01]  /*7930*/  FADD.FTZ R157, R198, -R157 ;  /* 0x8000009dc69d7221 */ /* 0x000fe20000010000 */
[----:B------:R-:W-:Y:S01]  /*7940*/  FMUL.FTZ R141, R139, UR4 ;  /* 0x000000048b8d7c20 */ /* 0x000fe20008410000 */
[----:B------:R-:W-:-:S02]  /*7950*/  HADD2.F32 R139, -RZ, R118.H0_H0 ;  /* 0x20000076ff8b7230 */ /* 0x000fc40000004100 */
[----:B------:R-:W-:Y:S01]  /*7960*/  FFMA.FTZ R198, R154, UR13, R145 ;  /* 0x0000000d9ac67c23 */ /* 0x000fe20008010091 */
[--C-:B------:R-:W-:Y:S02]  /*7970*/  @P6 HADD2.F32 R179, -RZ, R143.reuse.H0_H0 ;  /* 0x2000008fffb36230 */ /* 0x100fe40000004100 */
[----:B------:R-:W-:Y:S01]  /*7980*/  @P2 FMUL.FTZ R146, R138, R141 ;  /* 0x0000008d8a922220 */ /* 0x000fe20000410000 */
[----:B------:R-:W-:Y:S01]  /*7990*/  FADD.FTZ R138, R201, -R155 ;  /* 0x8000009bc98a7221 */ /* 0x000fe20000010000 */
[--C-:B------:R-:W-:Y:S02]  /*79a0*/  @P5 HADD2.F32 R155, -RZ, R142.reuse.H0_H0 ;  /* 0x2000008eff9b5230 */ /* 0x100fe40000004100 */
[----:B------:R-:W-:Y:S01]  /*79b0*/  FADD.FTZ R198, R156, -R198 ;  /* 0x800000c69cc67221 */ /* 0x000fe20000010000 */
[----:B------:R-:W-:Y:S02]  /*79c0*/  @P3 HADD2.F32 R201, -RZ, R142.H1_H1 ;  /* 0x3000008effc93230 */ /* 0x000fe40000004100 */
[----:B------:R-:W-:Y:S01]  /*79d0*/  FFMA.FTZ R138, R138, UR12, R139 ;  /* 0x0000000c8a8a7c23 */ /* 0x000fe2000801008b */
[----:B------:R-:W-:-:S02]  /*79e0*/  @P0 HADD2.F32 R154, -RZ, R143.H1_H1 ;  /* 0x3000008fff9a0230 */ /* 0x000fc40000004100 */
[----:B------:R-:W-:Y:S01]  /*79f0*/  FADD.FTZ R208, R208, -R207 ;  /* 0x800000cfd0d07221 */ /* 0x000fe20000010000 */
[----:B------:R-:W-:Y:S01]  /*7a00*/  FMUL.FTZ R203, R38, R203 ;  /* 0x000000cb26cb7220 */ /* 0x000fe20000410000 */
[----:B------:R-:W-:Y:S01]  /*7a10*/  FMUL.FTZ R139, R138, UR5 ;  /* 0x000000058a8b7c20 */ /* 0x000fe20008410000 */
[----:B------:R-:W-:Y:S01]  /*7a20*/  FMUL.FTZ R141, R39, R141 ;  /* 0x0000008d278d7220 */ /* 0x000fe20000410000 */
[----:B------:R-:W-:Y:S02]  /*7a30*/  F2FP.F16.F32.PACK_AB R137, R136, R137 ;  /* 0x000000898889723e */ /* 0x000fe400000000ff */
[----:B------:R-:W-:Y:S01]  /*7a40*/  FMUL.FTZ R139, R139, UR4 ;  /* 0x000000048b8b7c20 */ /* 0x000fe20008410000 */
[----:B------:R-:W-:Y:S02]  /*7a50*/  FSEL R203, R203, RZ, P1 ;  /* 0x000000ffcbcb7208 */ /* 0x000fe40000800000 */
[----:B------:R-:W-:Y:S01]  /*7a60*/  FSEL R141, R141, RZ, P2 ;  /* 0x000000ff8d8d7208 */ /* 0x000fe20001000000 */
[----:B------:R-:W-:Y:S01]  /*7a70*/  @P5 FMUL.FTZ R147, R155, R139 ;  /* 0x0000008b9b935220 */ /* 0x000fe20000410000 */
[----:B------:R-:W-:-:S02]  /*7a80*/  HADD2.F32 R155, -RZ, R118.H1_H1 ;  /* 0x30000076ff9b7230 */ /* 0x000fc40000004100 */
[----:B------:R-:W-:-:S03]  /*7a90*/  F2FP.F16.F32.PACK_AB R141, R141, R203 ;  /* 0x000000cb8d8d723e */ /* 0x000fc600000000ff */
[----:B------:R-:W-:-:S04]  /*7aa0*/  FFMA.FTZ R200, R200, UR12, R155 ;  /* 0x0000000cc8c87c23 */ /* 0x000fc8000801009b */
[C---:B------:R-:W-:Y:S01]  /*7ab0*/  FMUL.FTZ R155, R200.reuse, UR5 ;  /* 0x00000005c89b7c20 */ /* 0x040fe20008410000 */
[----:B------:R-:W-:-:S03]  /*7ac0*/  F2FP.F16.F32.PACK_AB R138, R200, R138 ;  /* 0x0000008ac88a723e */ /* 0x000fc600000000ff */
[----:B------:R-:W-:Y:S01]  /*7ad0*/  FMUL.FTZ R142, R155, UR4 ;  /* 0x000000049b8e7c20 */ /* 0x000fe20008410000 */
[----:B------:R-:W-:-:S03]  /*7ae0*/  MOV R155, RZ ;  /* 0x000000ff009b7202 */ /* 0x000fc60000000f00 */
        /* <DEDUP_REMOVED lines=10> */
[----:B------:R-:W-:-:S03]  /*7b90*/  F2FP.F16.F32.PACK_AB R142, R142, R199 ;  /* 0x000000c78e8e723e */ /* 0x000fc600000000ff */
[-C--:B------:R-:W-:Y:S01]  /*7ba0*/  @P6 FMUL.FTZ R149, R179, R178.reuse ;  /* 0x000000b2b3956220 */ /* 0x080fe20000410000 */
[----:B------:R-:W-:Y:S02]  /*7bb0*/  HADD2.F32 R179, -RZ, R119.H1_H1 ;  /* 0x30000077ffb37230 */ /* 0x000fe40000004100 */
[----:B------:R-:W-:Y:S01]  /*7bc0*/  FMUL.FTZ R178, R42, R178 ;  /* 0x000000b22ab27220 */ /* 0x000fe20000410000 */
[----:B------:R-:W-:Y:S02]  /*7bd0*/  @P5 HADD2.F32 R200, -RZ, R140.H1_H1 ;  /* 0x3000008cffc85230 */ /* 0x000fe40000004100 */
[----:B------:R-:W-:Y:S01]  /*7be0*/  FFMA.FTZ R179, R157, UR12, R179 ;  /* 0x0000000c9db37c23 */ /* 0x000fe200080100b3 */
[----:B------:R-:W-:Y:S02]  /*7bf0*/  MOV R157, RZ ;  /* 0x000000ff009d7202 */ /* 0x000fe40000000f00 */
[----:B------:R-:W-:Y:S01]  /*7c00*/  FSEL R178, R178, RZ, P6 ;  /* 0x000000ffb2b27208 */ /* 0x000fe20003000000 */
[C---:B------:R-:W-:Y:S01]  /*7c10*/  FMUL.FTZ R156, R179.reuse, UR5 ;  /* 0x00000005b39c7c20 */ /* 0x040fe20008410000 */
[----:B------:R-:W-:-:S03]  /*7c20*/  F2FP.F16.F32.PACK_AB R139, R179, R139 ;  /* 0x0000008bb38b723e */ /* 0x000fc600000000ff */
[----:B------:R-:W-:Y:S01]  /*7c30*/  FMUL.FTZ R143, R156, UR4 ;  /* 0x000000049c8f7c20 */ /* 0x000fe20008410000 */
[----:B------:R-:W-:-:S03]  /*7c40*/  @P4 HADD2.F32 R156, -RZ, R140.H0_H0 ;  /* 0x2000008cff9c4230 */ /* 0x000fc60000004100 */
[-C--:B------:R-:W-:Y:S01]  /*7c50*/  @P0 FMUL.FTZ R157, R154, R143.reuse ;  /* 0x0000008f9a9d0220 */ /* 0x080fe20000410000 */
[----:B------:R-:W-:Y:S02]  /*7c60*/  HADD2.F32 R154, -RZ, R116.H0_H0 ;  /* 0x20000074ff9a7230 */ /* 0x000fe40000004100 */
[----:B------:R-:W-:-:S03]  /*7c70*/  FMUL.FTZ R143, R43, R143 ;  /* 0x0000008f2b8f7220 */ /* 0x000fc60000410000 */
[----:B------:R-:W-:Y:S01]  /*7c80*/  FFMA.FTZ R198, R198, UR12, R154 ;  /* 0x0000000cc6c67c23 */ /* 0x000fe2000801009a */
[----:B------:R-:W-:Y:S01]  /*7c90*/  HADD2.F32 R154, -RZ, R116.H1_H1 ;  /* 0x30000074ff9a7230 */ /* 0x000fe20000004100 */
[----:B------:R-:W-:Y:S02]  /*7ca0*/  FSEL R143, R143, RZ, P0 ;  /* 0x000000ff8f8f7208 */ /* 0x000fe40000000000 */
[----:B------:R-:W-:Y:S02]  /*7cb0*/  FMUL.FTZ R179, R198, UR5 ;  /* 0x00000005c6b37c20 */ /* 0x000fe40008410000 */
[----:B------:R-:W-:Y:S01]  /*7cc0*/  FFMA.FTZ R208, R208, UR12, R154 ;  /* 0x0000000cd0d07c23 */ /* 0x000fe2000801009a */
[----:B------:R-:W-:Y:S01]  /*7cd0*/  MOV R154, RZ ;  /* 0x000000ff009a7202 */ /* 0x000fe20000000f00 */
[----:B------:R-:W-:Y:S01]  /*7ce0*/  FMUL.FTZ R179, R179, UR4 ;  /* 0x00000004b3b37c20 */ /* 0x000fe20008410000 */
[----:B------:R-:W-:Y:S02]  /*7cf0*/  F2FP.F16.F32.PACK_AB R143, R143, R178 ;  /* 0x000000b28f8f723e */ /* 0x000fe400000000ff */
[----:B------:R-:W-:Y:S01]  /*7d00*/  F2FP.F16.F32.PACK_AB R136, R208, R198 ;  /* 0x000000c6d088723e */ /* 0x000fe200000000ff */
[-C--:B------:R-:W-:Y:S01]  /*7d10*/  @P4 FMUL.FTZ R154, R156, R179.reuse ;  /* 0x000000b39c9a4220 */ /* 0x080fe20000410000 */
[----:B------:R-:W-:Y:S01]  /*7d20*/  FMUL.FTZ R156, R208, UR5 ;  /* 0x00000005d09c7c20 */ /* 0x000fe20008410000 */
[----:B------:R-:W-:-:S03]  /*7d30*/  FMUL.FTZ R179, R36, R179 ;  /* 0x000000b324b37220 */ /* 0x000fc60000410000 */
[----:B------:R-:W-:Y:S01]  /*7d40*/  FMUL.FTZ R140, R156, UR4 ;  /* 0x000000049c8c7c20 */ /* 0x000fe20008410000 */
[----:B------:R-:W-:Y:S02]  /*7d50*/  MOV R156, RZ ;  /* 0x000000ff009c7202 */ /* 0x000fe40000000f00 */
[----:B------:R-:W-:Y:S01]  /*7d60*/  FSEL R179, R179, RZ, P4 ;  /* 0x000000ffb3b37208 */ /* 0x000fe20002000000 */
[-C--:B------:R-:W-:Y:S01]  /*7d70*/  @P5 FMUL.FTZ R156, R200, R140.reuse ;  /* 0x0000008cc89c5220 */ /* 0x080fe20000410000 */
[----:B------:R-:W-:-:S05]  /*7d80*/  FMUL.FTZ R140, R37, R140 ;  /* 0x0000008c258c7220 */ /* 0x000fca0000410000 */
[----:B------:R-:W-:-:S04]  /*7d90*/  FSEL R140, R140, RZ, P5 ;  /* 0x000000ff8c8c7208 */ /* 0x000fc80002800000 */
[----:B------:R-:W-:-:S07]  /*7da0*/  F2FP.F16.F32.PACK_AB R140, R140, R179 ;  /* 0x000000b38c8c723e */ /* 0x000fce00000000ff */
.L_x_10968:
        /* <DEDUP_REMOVED lines=14> */
[----:B------:R-:W-:Y:S01]  /*7e90*/  HADD2.F32 R138, -RZ, R121.H0_H0 ;  /* 0x20000079ff8a7230 */ /* 0x000fe20000004100 */
[----:B------:R-:W-:Y:S01]  /*7ea0*/  CS2R R178, SRZ ;  /* 0x0000000000b27805 */ /* 0x000fe2000001ff00 */
[----:B------:R-:W-:Y:S01]  /*7eb0*/  FADD.FTZ R137, R187, -R184 ;  /* 0x800000b8bb897221 */ /* 0x000fe20000010000 */
[--C-:B------:R-:W-:Y:S01]  /*7ec0*/  FFMA.FTZ R187, R186, UR13, R145.reuse ;  /* 0x0000000dbabb7c23 */ /* 0x100fe20008010091 */
[----:B------:R-:W-:Y:S01]  /*7ed0*/  LOP3.LUT P3, RZ, R168, 0xff000000, RZ, 0xc0, !PT ;  /* 0xff000000a8ff7812 */ /* 0x000fe2000786c0ff */
[----:B------:R-:W-:Y:S01]  /*7ee0*/  FFMA.FTZ R188, R188, UR13, R145 ;  /* 0x0000000dbcbc7c23 */ /* 0x000fe20008010091 */
[----:B------:R-:W-:Y:S01]  /*7ef0*/  FFMA.FTZ R137, R137, UR12, R138 ;  /* 0x0000000c89897c23 */ /* 0x000fe2000801008a */
[----:B------:R-:W-:Y:S01]  /*7f00*/  FADD.FTZ R187, R189, -R187 ;  /* 0x800000bbbdbb7221 */ /* 0x000fe20000010000 */
[----:B------:R-:W-:Y:S01]  /*7f10*/  LOP3.LUT P4, RZ, R169, 0xff, RZ, 0xc0, !PT ;  /* 0x000000ffa9ff7812 */ /* 0x000fe2000788c0ff */
[--C-:B------:R-:W-:Y:S01]  /*7f20*/  FFMA.FTZ R136, R182, UR13, R145.reuse ;  /* 0x0000000db6887c23 */ /* 0x100fe20008010091 */
[----:B------:R-:W-:Y:S01]  /*7f30*/  FMUL.FTZ R189, R137, UR5 ;  /* 0x0000000589bd7c20 */ /* 0x000fe20008410000 */
[----:B------:R-:W-:Y:S01]  /*7f40*/  FFMA.FTZ R190, R190, UR13, R145 ;  /* 0x0000000dbebe7c23 */ /* 0x000fe20008010091 */
[----:B-----5:R-:W-:Y:S01]  /*7f50*/  @P2 HADD2.F32 R138, -RZ, R141.H0_H0 ;  /* 0x2000008dff8a2230 */ /* 0x020fe20000004100 */
[----:B------:R-:W-:Y:S01]  /*7f60*/  MOV R182, RZ ;  /* 0x000000ff00b67202 */ /* 0x000fe20000000f00 */
[----:B------:R-:W-:Y:S01]  /*7f70*/  FMUL.FTZ R189, R189, UR4 ;  /* 0x00000004bdbd7c20 */ /* 0x000fe20008410000 */
[----:B------:R-:W-:Y:S01]  /*7f80*/  LOP3.LUT P5, RZ, R169, 0xff00, RZ, 0xc0, !PT ;  /* 0x0000ff00a9ff7812 */ /* 0x000fe200078ac0ff */
[----:B------:R-:W-:Y:S01]  /*7f90*/  FADD.FTZ R190, R193, -R190 ;  /* 0x800000bec1be7221 */ /* 0x000fe20000010000 */
[----:B------:R-:W-:Y:S01]  /*7fa0*/  FADD.FTZ R136, R185, -R136 ;  /* 0x80000088b9887221 */ /* 0x000fe20000010000 */
[----:B------:R-:W-:Y:S01]  /*7fb0*/  @P2 FMUL.FTZ R178, R189, R138 ;  /* 0x0000008abdb22220 */ /* 0x000fe20000410000 */
[----:B------:R-:W-:-:S02]  /*7fc0*/  HADD2.F32 R138, -RZ, R121.H1_H1 ;  /* 0x30000079ff8a7230 */ /* 0x000fc40000004100 */
[--C-:B------:R-:W-:Y:S01]  /*7fd0*/  FFMA.FTZ R192, R192, UR13, R145.reuse ;  /* 0x0000000dc0c07c23 */ /* 0x100fe20008010091 */
[--C-:B------:R-:W-:Y:S01]  /*7fe0*/  @P4 HADD2.F32 R184, -RZ, R142.reuse.H0_H0 ;  /* 0x2000008effb84230 */ /* 0x100fe20000004100 */
[----:B------:R-:W-:Y:S01]  /*7ff0*/  LOP3.LUT P6, RZ, R169, 0xff0000, RZ, 0xc0, !PT ;  /* 0x00ff0000a9ff7812 */ /* 0x000fe200078cc0ff */
[--C-:B------:R-:W-:Y:S01]  /*8000*/  FFMA.FTZ R194, R194, UR13, R145.reuse ;  /* 0x0000000dc2c27c23 */ /* 0x100fe20008010091 */
[----:B------:R-:W-:Y:S01]  /*8010*/  FFMA.FTZ R187, R187, UR12, R138 ;  /* 0x0000000cbbbb7c23 */ /* 0x000fe2000801008a */
[----:B------:R-:W-:Y:S01]  /*8020*/  @P3 HADD2.F32 R138, -RZ, R141.H1_H1 ;  /* 0x3000008dff8a3230 */ /* 0x000fe20000004100 */
[----:B------:R-:W-:Y:S01]  /*8030*/  ISETP.GE.U32.AND P0, PT, R168, RZ, PT ;  /* 0x000000ffa800720c */ /* 0x000fe20003f06070 */
[----:B------:R-:W-:Y:S01]  /*8040*/  FADD.FTZ R196, R196, -R194 ;  /* 0x800000c2c4c47221 */ /* 0x000fe20000010000 */
[----:B------:R-:W-:Y:S01]  /*8050*/  FMUL.FTZ R139, R187, UR5 ;  /* 0x00000005bb8b7c20 */ /* 0x000fe20008410000 */
[----:B------:R-:W-:Y:S01]  /*8060*/  @P5 HADD2.F32 R185, -RZ, R142.H1_H1 ;  /* 0x3000008effb95230 */ /* 0x000fe20000004100 */
[----:B------:R-:W-:Y:S01]  /*8070*/  ISETP.GE.U32.AND.EX P0, PT, R169, 0x1000000, PT, P0 ;  /* 0x01000000a900780c */ /* 0x000fe20003f06100 */
[----:B------:R-:W-:Y:S01]  /*8080*/  FFMA.FTZ R181, R181, UR13, R145 ;  /* 0x0000000db5b57c23 */ /* 0x000fe20008010091 */
[----:B------:R-:W-:Y:S01]  /*8090*/  FMUL.FTZ R141, R139, UR4 ;  /* 0x000000048b8d7c20 */ /* 0x000fe20008410000 */
[----:B------:R-:W-:Y:S01]  /*80a0*/  HADD2.F32 R139, -RZ, R122.H0_H0 ;  /* 0x2000007aff8b7230 */ /* 0x000fe20000004100 */
[----:B------:R-:W-:Y:S01]  /*80b0*/  F2FP.F16.F32.PACK_AB R137, R187, R137 ;  /* 0x00000089bb89723e */ /* 0x000fe200000000ff */
[----:B------:R-:W-:Y:S01]  /*80c0*/  FADD.FTZ R183, R183, -R181 ;  /* 0x800000b5b7b77221 */ /* 0x000fe20000010000 */
[----:B------:R-:W-:Y:S01]  /*80d0*/  @P3 FMUL.FTZ R179, R141, R138 ;  /* 0x0000008a8db33220 */ /* 0x000fe20000410000 */
[----:B------:R-:W-:Y:S01]  /*80e0*/  FADD.FTZ R138, R191, -R188 ;  /* 0x800000bcbf8a7221 */ /* 0x000fe20000010000 */
[----:B------:R-:W-:Y:S01]  /*80f0*/  FADD.FTZ R191, R195, -R192 ;  /* 0x800000c0c3bf7221 */ /* 0x000fe20000010000 */
[----:B------:R-:W-:-:S02]  /*8100*/  HADD2.F32 R181, -RZ, R120.H0_H0 ;  /* 0x20000078ffb57230 */ /* 0x000fc40000004100 */
[----:B------:R-:W-:Y:S01]  /*8110*/  FMUL.FTZ R189, R46, R189 ;  /* 0x000000bd2ebd7220 */ /* 0x000fe20000410000 */
[----:B------:R-:W-:Y:S01]  /*8120*/  FFMA.FTZ R138, R138, UR12, R139 ;  /* 0x0000000c8a8a7c23 */ /* 0x000fe2000801008b */
[----:B------:R-:W-:Y:S01]  /*8130*/  FMUL.FTZ R141, R47, R141 ;  /* 0x0000008d2f8d7220 */ /* 0x000fe20000410000 */
[----:B------:R-:W-:Y:S02]  /*8140*/  @P0 HADD2.F32 R169, -RZ, R143.H1_H1 ;  /* 0x3000008fffa90230 */ /* 0x000fe40000004100 */
[----:B------:R-:W-:Y:S01]  /*8150*/  FFMA.FTZ R181, R183, UR12, R181 ;  /* 0x0000000cb7b57c23 */ /* 0x000fe200080100b5 */
[----:B------:R-:W-:Y:S01]  /*8160*/  FMUL.FTZ R139, R138, UR5 ;  /* 0x000000058a8b7c20 */ /* 0x000fe20008410000 */
[----:B------:R-:W-:Y:S02]  /*8170*/  MOV R183, RZ ;  /* 0x000000ff00b77202 */ /* 0x000fe40000000f00 */
[----:B------:R-:W-:Y:S01]  /*8180*/  FSEL R189, R189, RZ, P2 ;  /* 0x000000ffbdbd7208 */ /* 0x000fe20001000000 */
[----:B------:R-:W-:Y:S01]  /*8190*/  FMUL.FTZ R139, R139, UR4 ;  /* 0x000000048b8b7c20 */ /* 0x000fe20008410000 */
[----:B------:R-:W-:-:S03]  /*81a0*/  FSEL R141, R141, RZ, P3 ;  /* 0x000000ff8d8d7208 */ /* 0x000fc60001800000 */
[----:B------:R-:W-:Y:S01]  /*81b0*/  @P4 FMUL.FTZ R182, R139, R184 ;  /* 0x000000b88bb64220 */ /* 0x000fe20000410000 */
[----:B------:R-:W-:Y:S02]  /*81c0*/  HADD2.F32 R184, -RZ, R122.H1_H1 ;  /* 0x3000007affb87230 */ /* 0x000fe40000004100 */
[----:B------:R-:W-:Y:S01]  /*81d0*/  FMUL.FTZ R139, R48, R139 ;  /* 0x0000008b308b7220 */ /* 0x000fe20000410000 */
[----:B------:R-:W-:Y:S02]  /*81e0*/  F2FP.F16.F32.PACK_AB R141, R141, R189 ;  /* 0x000000bd8d8d723e */ /* 0x000fe400000000ff */
[----:B------:R-:W-:-:S04]  /*81f0*/  FFMA.FTZ R190, R190, UR12, R184 ;  /* 0x0000000cbebe7c23 */ /* 0x000fc800080100b8 */
[C---:B------:R-:W-:Y:S01]  /*8200*/  FMUL.FTZ R184, R190.reuse, UR5 ;  /* 0x00000005beb87c20 */ /* 0x040fe20008410000 */
[----:B------:R-:W-:-:S03]  /*8210*/  F2FP.F16.F32.PACK_AB R138, R190, R138 ;  /* 0x0000008abe8a723e */ /* 0x000fc600000000ff */
[----:B------:R-:W-:Y:S01]  /*8220*/  FMUL.FTZ R142, R184, UR4 ;  /* 0x00000004b88e7c20 */ /* 0x000fe20008410000 */
[----:B------:R-:W-:-:S03]  /*8230*/  MOV R184, RZ ;  /* 0x000000ff00b87202 */ /* 0x000fc60000000f00 */
[----:B------:R-:W-:Y:S01]  /*8240*/  @P5 FMUL.FTZ R184, R142, R185 ;  /* 0x000000b98eb85220 */ /* 0x000fe20000410000 */
[----:B------:R-:W-:Y:S02]  /*8250*/  HADD2.F32 R185, -RZ, R123.H0_H0 ;  /* 0x2000007bffb97230 */ /* 0x000fe40000004100 */
[----:B------:R-:W-:Y:S01]  /*8260*/  FMUL.FTZ R188, R49, R142 ;  /* 0x0000008e31bc7220 */ /* 0x000fe20000410000 */
[----:B------:R-:W-:Y:S02]  /*8270*/  FSEL R142, R139, RZ, P4 ;  /* 0x000000ff8b8e7208 */ /* 0x000fe40002000000 */
[----:B------:R-:W-:Y:S01]  /*8280*/  LOP3.LUT P4, RZ, R168, 0xff, RZ, 0xc0, !PT ;  /* 0x000000ffa8ff7812 */ /* 0x000fe2000788c0ff */
[----:B------:R-:W-:Y:S01]  /*8290*/  FFMA.FTZ R191, R191, UR12, R185 ;  /* 0x0000000cbfbf7c23 */ /* 0x000fe200080100b9 */
[----:B------:R-:W-:Y:S02]  /*82a0*/  FSEL R188, R188, RZ, P5 ;  /* 0x000000ffbcbc7208 */ /* 0x000fe40002800000 */
[----:B------:R-:W-:Y:S01]  /*82b0*/  LOP3.LUT P5, RZ, R168, 0xff00, RZ, 0xc0, !PT ;  /* 0x0000ff00a8ff7812 */ /* 0x000fe200078ac0ff */
[----:B------:R-:W-:Y:S01]  /*82c0*/  FMUL.FTZ R139, R191, UR5 ;  /* 0x00000005bf8b7c20 */ /* 0x000fe20008410000 */
[----:B------:R-:W-:Y:S01]  /*82d0*/  @P6 HADD2.F32 R168, -RZ, R143.H0_H0 ;  /* 0x2000008fffa86230 */ /* 0x000fe20000004100 */
[----:B------:R-:W-:-:S02]  /*82e0*/  MOV R185, RZ ;  /* 0x000000ff00b97202 */ /* 0x000fc40000000f00 */
[----:B------:R-:W-:Y:S01]  /*82f0*/  FMUL.FTZ R139, R139, UR4 ;  /* 0x000000048b8b7c20 */ /* 0x000fe20008410000 */
[----:B------:R-:W-:-:S03]  /*8300*/  F2FP.F16.F32.PACK_AB R142, R188, R142 ;  /* 0x0000008ebc8e723e */ /* 0x000fc600000000ff */
[----:B------:R-:W-:Y:S01]  /*8310*/  @P6 FMUL.FTZ R185, R139, R168 ;  /* 0x000000a88bb96220 */ /* 0x000fe20000410000 */
[----:B------:R-:W-:Y:S01]  /*8320*/  FMUL.FTZ R168, R50, R139 ;  /* 0x0000008b32a87220 */ /* 0x000fe20000410000 */
[----:B------:R-:W-:Y:S02]  /*8330*/  HADD2.F32 R139, -RZ, R123.H1_H1 ;  /* 0x3000007bff8b7230 */ /* 0x000fe40000004100 */
[--C-:B------:R-:W-:Y:S02]  /*8340*/  @P4 HADD2.F32 R187, -RZ, R140.reuse.H0_H0 ;  /* 0x2000008cffbb4230 */ /* 0x100fe40000004100 */
[----:B------:R-:W-:Y:S02]  /*8350*/  @P5 HADD2.F32 R190, -RZ, R140.H1_H1 ;  /* 0x3000008cffbe5230 */ /* 0x000fe40000004100 */
[----:B------:R-:W-:Y:S01]  /*8360*/  FFMA.FTZ R139, R196, UR12, R139 ;  /* 0x0000000cc48b7c23 */ /* 0x000fe2000801008b */
[----:B------:R-:W-:-:S03]  /*8370*/  FSEL R168, R168, RZ, P6 ;  /* 0x000000ffa8a87208 */ /* 0x000fc60003000000 */
[C---:B------:R-:W-:Y:S01]  /*8380*/  FMUL.FTZ R186, R139.reuse, UR5 ;  /* 0x000000058bba7c20 */ /* 0x040fe20008410000 */
[----:B------:R-:W-:-:S03]  /*8390*/  F2FP.F16.F32.PACK_AB R139, R139, R191 ;  /* 0x000000bf8b8b723e */ /* 0x000fc600000000ff */
[----:B------:R-:W-:Y:S01]  /*83a0*/  FMUL.FTZ R143, R186, UR4 ;  /* 0x00000004ba8f7c20 */ /* 0x000fe20008410000 */
[----:B------:R-:W-:-:S03]  /*83b0*/  MOV R186, RZ ;  /* 0x000000ff00ba7202 */ /* 0x000fc60000000f00 */
[----:B------:R-:W-:Y:S01]  /*83c0*/  @P0 FMUL.FTZ R186, R143, R169 ;  /* 0x000000a98fba0220 */ /* 0x000fe20000410000 */
[----:B------:R-:W-:Y:S02]  /*83d0*/  HADD2.F32 R169, -RZ, R120.H1_H1 ;  /* 0x30000078ffa97230 */ /* 0x000fe40000004100 */
[----:B------:R-:W-:-:S03]  /*83e0*/  FMUL.FTZ R143, R51, R143 ;  /* 0x0000008f338f7220 */ /* 0x000fc60000410000 */
[----:B------:R-:W-:Y:S01]  /*83f0*/  FFMA.FTZ R136, R136, UR12, R169 ;  /* 0x0000000c88887c23 */ /* 0x000fe200080100a9 */
[----:B------:R-:W-:Y:S01]  /*8400*/  FMUL.FTZ R169, R181, UR5 ;  /* 0x00000005b5a97c20 */ /* 0x000fe20008410000 */
[----:B------:R-:W-:-:S03]  /*8410*/  FSEL R143, R143, RZ, P0 ;  /* 0x000000ff8f8f7208 */ /* 0x000fc60000000000 */
[----:B------:R-:W-:Y:S01]  /*8420*/  FMUL.FTZ R169, R169, UR4 ;  /* 0x00000004a9a97c20 */ /* 0x000fe20008410000 */
[----:B------:R-:W-:-:S03]  /*8430*/  F2FP.F16.F32.PACK_AB R143, R143, R168 ;  /* 0x000000a88f8f723e */ /* 0x000fc600000000ff */
[----:B------:R-:W-:Y:S01]  /*8440*/  @P4 FMUL.FTZ R183, R169, R187 ;  /* 0x000000bba9b74220 */ /* 0x000fe20000410000 */
[----:B------:R-:W-:Y:S01]  /*8450*/  FMUL.FTZ R187, R136, UR5 ;  /* 0x0000000588bb7c20 */ /* 0x000fe20008410000 */
[----:B------:R-:W-:Y:S01]  /*8460*/  FMUL.FTZ R169, R44, R169 ;  /* 0x000000a92ca97220 */ /* 0x000fe20000410000 */
[----:B------:R-:W-:Y:S02]  /*8470*/  F2FP.F16.F32.PACK_AB R136, R136, R181 ;  /* 0x000000b58888723e */ /* 0x000fe400000000ff */
[----:B------:R-:W-:Y:S01]  /*8480*/  FMUL.FTZ R140, R187, UR4 ;  /* 0x00000004bb8c7c20 */ /* 0x000fe20008410000 */
[----:B------:R-:W-:Y:S02]  /*8490*/  MOV R187, RZ ;  /* 0x000000ff00bb7202 */ /* 0x000fe40000000f00 */
[----:B------:R-:W-:Y:S01]  /*84a0*/  FSEL R169, R169, RZ, P4 ;  /* 0x000000ffa9a97208 */ /* 0x000fe20002000000 */
[----:B------:R-:W-:Y:S01]  /*84b0*/  @P5 FMUL.FTZ R187, R140, R190 ;  /* 0x000000be8cbb5220 */ /* 0x000fe20000410000 */
[----:B------:R-:W-:-:S05]  /*84c0*/  FMUL.FTZ R140, R45, R140 ;  /* 0x0000008c2d8c7220 */ /* 0x000fca0000410000 */
[----:B------:R-:W-:-:S04]  /*84d0*/  FSEL R140, R140, RZ, P5 ;  /* 0x000000ff8c8c7208 */ /* 0x000fc80002800000 */
[----:B------:R-:W-:Y:S01]  /*84e0*/  F2FP.F16.F32.PACK_AB R140, R140, R169 ;  /* 0x000000a98c8c723e */ /* 0x000fe200000000ff */
[----:B------:R-:W-:Y:S06]  /*84f0*/  BRA `(.L_x_10970) ;  /* 0x0000000400907947 */ /* 0x000fec0003800000 */
.L_x_10969:
[--C-:B------:R-:W-:Y:S01]  /*8500*/  FFMA.FTZ R184, R184, UR13, R145.reuse ;  /* 0x0000000db8b87c23 */ /* 0x100fe20008010091 */
[----:B------:R-:W-:Y:S01]  /*8510*/  LOP3.LUT P5, RZ, R168, 0xff0000, RZ, 0xc0, !PT ;  /* 0x00ff0000a8ff7812 */ /* 0x000fe200078ac0ff */
[----:B------:R-:W-:Y:S02]  /*8520*/  HADD2.F32 R178, -RZ, R121.H0_H0 ;  /* 0x20000079ffb27230 */ /* 0x000fe40000004100 */
[--C-:B------:R-:W-:Y:S01]  /*8530*/  FFMA.FTZ R179, R186, UR13, R145.reuse ;  /* 0x0000000dbab37c23 */ /* 0x100fe20008010091 */
[----:B------:R-:W-:Y:S01]  /*8540*/  FADD.FTZ R184, R187, -R184 ;  /* 0x800000b8bbb87221 */ /* 0x000fe20000010000 */
[----:B------:R-:W-:Y:S01]  /*8550*/  FFMA.FTZ R197, R182, UR13, R145 ;  /* 0x0000000db6c57c23 */ /* 0x000fe20008010091 */
[----:B------:R-:W-:Y:S01]  /*8560*/  LOP3.LUT P4, RZ, R168, 0xff000000, RZ, 0xc0, !PT ;  /* 0xff000000a8ff7812 */ /* 0x000fe2000788c0ff */
[----:B------:R-:W-:Y:S01]  /*8570*/  FADD.FTZ R179, R189, -R179 ;  /* 0x800000b3bdb37221 */ /* 0x000fe20000010000 */
[----:B------:R-:W-:Y:S01]  /*8580*/  FFMA.FTZ R178, R184, UR12, R178 ;  /* 0x0000000cb8b27c23 */ /* 0x000fe200080100b2 */
[--C-:B------:R-:W-:Y:S01]  /*8590*/  FFMA.FTZ R188, R188, UR13, R145.reuse ;  /* 0x0000000dbcbc7c23 */ /* 0x100fe20008010091 */
[----:B------:R-:W-:Y:S01]  /*85a0*/  LOP3.LUT P0, RZ, R169, 0xff, RZ, 0xc0, !PT ;  /* 0x000000ffa9ff7812 */ /* 0x000fe2000780c0ff */
[----:B------:R-:W-:Y:S01]  /*85b0*/  FFMA.FTZ R190, R190, UR13, R145 ;  /* 0x0000000dbebe7c23 */ /* 0x000fe20008010091 */
[----:B------:R-:W-:Y:S01]  /*85c0*/  FMUL.FTZ R178, R178, UR5 ;  /* 0x00000005b2b27c20 */ /* 0x000fe20008410000 */
[----:B------:R-:W-:Y:S01]  /*85d0*/  FADD.FTZ R188, R191, -R188 ;  /* 0x800000bcbfbc7221 */ /* 0x000fe20000010000 */
[----:B-----5:R-:W-:Y:S01]  /*85e0*/  @P5 HADD2.F32 R182, -RZ, R141.H0_H0 ;  /* 0x2000008dffb65230 */ /* 0x020fe20000004100 */
[----:B------:R-:W-:Y:S01]  /*85f0*/  LOP3.LUT P3, RZ, R169, 0xff00, RZ, 0xc0, !PT ;  /* 0x0000ff00a9ff7812 */ /* 0x000fe2000786c0ff */
[----:B------:R-:W-:Y:S01]  /*8600*/  FMUL.FTZ R189, R178, UR4 ;  /* 0x00000004b2bd7c20 */ /* 0x000fe20008410000 */
[----:B------:R-:W-:Y:S01]  /*8610*/  MOV R178, RZ ;  /* 0x000000ff00b27202 */ /* 0x000fe20000000f00 */
        /* <DEDUP_REMOVED lines=9> */
[----:B------:R-:W-:Y:S02]  /*86b0*/  @P4 HADD2.F32 R182, -RZ, R141.H1_H1 ;  /* 0x3000008dffb64230 */ /* 0x000fe40000004100 */
[----:B------:R-:W-:Y:S01]  /*86c0*/  FADD.FTZ R192, R195, -R192 ;  /* 0x800000c0c3c07221 */ /* 0x000fe20000010000 */
[----:B------:R-:W-:Y:S02]  /*86d0*/  @P3 HADD2.F32 R185, -RZ, R142.H1_H1 ;  /* 0x3000008effb93230 */ /* 0x000fe40000004100 */
[----:B------:R-:W-:Y:S01]  /*86e0*/  FMUL.FTZ R179, R179, UR5 ;  /* 0x00000005b3b37c20 */ /* 0x000fe20008410000 */
[----:B------:R-:W-:Y:S01]  /*86f0*/  FADD.FTZ R194, R196, -R194 ;  /* 0x800000c2c4c27221 */ /* 0x000fe20000010000 */
[----:B------:R-:W-:Y:S01]  /*8700*/  FFMA.FTZ R181, R181, UR13, R145 ;  /* 0x0000000db5b57c23 */ /* 0x000fe20008010091 */
[----:B------:R-:W-:Y:S01]  /*8710*/  FMUL.FTZ R189, R46, R189 ;  /* 0x000000bd2ebd7220 */ /* 0x000fe20000410000 */
[----:B------:R-:W-:Y:S01]  /*8720*/  FMUL.FTZ R141, R179, UR4 ;  /* 0x00000004b38d7c20 */ /* 0x000fe20008410000 */
[----:B------:R-:W-:Y:S01]  /*8730*/  MOV R179, RZ ;  /* 0x000000ff00b37202 */ /* 0x000fe20000000f00 */
[----:B------:R-:W-:Y:S01]  /*8740*/  FADD.FTZ R183, R183, -R181 ;  /* 0x800000b5b7b77221 */ /* 0x000fe20000010000 */
[----:B------:R-:W-:-:S02]  /*8750*/  HADD2.F32 R181, -RZ, R120.H1_H1 ;  /* 0x30000078ffb57230 */ /* 0x000fc40000004100 */
[-C--:B------:R-:W-:Y:S01]  /*8760*/  @P4 FMUL.FTZ R179, R182, R141.reuse ;  /* 0x0000008db6b34220 */ /* 0x080fe20000410000 */
[----:B------:R-:W-:Y:S02]  /*8770*/  HADD2.F32 R182, -RZ, R122.H0_H0 ;  /* 0x2000007affb67230 */ /* 0x000fe40000004100 */
[----:B------:R-:W-:Y:S01]  /*8780*/  FMUL.FTZ R141, R47, R141 ;  /* 0x0000008d2f8d7220 */ /* 0x000fe20000410000 */
[----:B------:R-:W-:Y:S01]  /*8790*/  FSEL R189, R189, RZ, P5 ;  /* 0x000000ffbdbd7208 */ /* 0x000fe20002800000 */
[----:B------:R-:W-:Y:S01]  /*87a0*/  FFMA.FTZ R181, R197, UR12, R181 ;  /* 0x0000000cc5b57c23 */ /* 0x000fe200080100b5 */
[----:B------:R-:W-:Y:S01]  /*87b0*/  FFMA.FTZ R182, R188, UR12, R182 ;  /* 0x0000000cbcb67c23 */ /* 0x000fe200080100b6 */
[----:B------:R-:W-:Y:S02]  /*87c0*/  @P2 HADD2.F32 R188, -RZ, R143.H0_H0 ;  /* 0x2000008fffbc2230 */ /* 0x000fe40000004100 */
[----:B------:R-:W-:Y:S01]  /*87d0*/  FMUL.FTZ R181, R181, UR5 ;  /* 0x00000005b5b57c20 */ /* 0x000fe20008410000 */
[----:B------:R-:W-:Y:S01]  /*87e0*/  FSEL R141, R141, RZ, P4 ;  /* 0x000000ff8d8d7208 */ /* 0x000fe20002000000 */
[----:B------:R-:W-:-:S03]  /*87f0*/  FMUL.FTZ R182, R182, UR5 ;  /* 0x00000005b6b67c20 */ /* 0x000fc60008410000 */
[----:B------:R-:W-:Y:S01]  /*8800*/  F2FP.F16.F32.PACK_AB R141, R141, R189 ;  /* 0x000000bd8d8d723e */ /* 0x000fe200000000ff */
[----:B------:R-:W-:Y:S01]  /*8810*/  FMUL.FTZ R186, R182, UR4 ;  /* 0x00000004b6ba7c20 */ /* 0x000fe20008410000 */
[----:B------:R-:W-:-:S03]  /*8820*/  MOV R182, RZ ;  /* 0x000000ff00b67202 */ /* 0x000fc60000000f00 */
[----:B------:R-:W-:Y:S01]  /*8830*/  @P0 FMUL.FTZ R182, R184, R186 ;  /* 0x000000bab8b60220 */ /* 0x000fe20000410000 */
[----:B------:R-:W-:-:S05]  /*8840*/  HADD2.F32 R184, -RZ, R122.H1_H1 ;  /* 0x3000007affb87230 */ /* 0x000fca0000004100 */
[----:B------:R-:W-:-:S04]  /*8850*/  FFMA.FTZ R184, R193, UR12, R184 ;  /* 0x0000000cc1b87c23 */ /* 0x000fc800080100b8 */
[----:B------:R-:W-:-:S04]  /*8860*/  FMUL.FTZ R184, R184, UR5 ;  /* 0x00000005b8b87c20 */ /* 0x000fc80008410000 */
[----:B------:R-:W-:Y:S01]  /*8870*/  FMUL.FTZ R142, R184, UR4 ;  /* 0x00000004b88e7c20 */ /* 0x000fe20008410000 */
[----:B------:R-:W-:-:S03]  /*8880*/  MOV R184, RZ ;  /* 0x000000ff00b87202 */ /* 0x000fc60000000f00 */
[-C--:B------:R-:W-:Y:S01]  /*8890*/  @P3 FMUL.FTZ R184, R185, R142.reuse ;  /* 0x0000008eb9b83220 */ /* 0x080fe20000410000 */
[----:B------:R-:W-:Y:S02]  /*88a0*/  HADD2.F32 R185, -RZ, R123.H0_H0 ;  /* 0x2000007bffb97230 */ /* 0x000fe40000004100 */
[----:B------:R-:W-:-:S03]  /*88b0*/  FMUL.FTZ R142, R49, R142 ;  /* 0x0000008e318e7220 */ /* 0x000fc60000410000 */
[----:B------:R-:W-:Y:S02]  /*88c0*/  FFMA.FTZ R185, R192, UR12, R185 ;  /* 0x0000000cc0b97c23 */ /* 0x000fe400080100b9 */
        /* <DEDUP_REMOVED lines=10> */
[----:B------:R-:W-:Y:S02]  /*8970*/  ISETP.GE.U32.AND P0, PT, R168, RZ, PT ;  /* 0x000000ffa800720c */ /* 0x000fe40003f06070 */
[----:B------:R-:W-:Y:S02]  /*8980*/  FSEL R190, R190, RZ, P2 ;  /* 0x000000ffbebe7208 */ /* 0x000fe40001000000 */
[----:B------:R-:W-:Y:S01]  /*8990*/  LOP3.LUT P2, RZ, R168, 0xff00, RZ, 0xc0, !PT ;  /* 0x0000ff00a8ff7812 */ /* 0x000fe2000784c0ff */
[----:B------:R-:W-:Y:S01]  /*89a0*/  HADD2.F32 R168, -RZ, R123.H1_H1 ;  /* 0x3000007bffa87230 */ /* 0x000fe20000004100 */
[----:B------:R-:W-:Y:S02]  /*89b0*/  ISETP.GE.U32.AND.EX P0, PT, R169, 0x1000000, PT, P0 ;  /* 0x01000000a900780c */ /* 0x000fe40003f06100 */
[----:B------:R-:W-:-:S02]  /*89c0*/  F2FP.F16.F32.PACK_AB R142, R142, R188 ;  /* 0x000000bc8e8e723e */ /* 0x000fc400000000ff */
[----:B------:R-:W-:-:S04]  /*89d0*/  FFMA.FTZ R168, R194, UR12, R168 ;  /* 0x0000000cc2a87c23 */ /* 0x000fc800080100a8 */
[----:B------:R-:W-:-:S05]  /*89e0*/  FMUL.FTZ R169, R168, UR5 ;  /* 0x00000005a8a97c20 */ /* 0x000fca0008410000 */
[----:B------:R-:W-:Y:S02]  /*89f0*/  @P0 HADD2.F32 R168, -RZ, R143.H1_H1 ;  /* 0x3000008fffa80230 */ /* 0x000fe40000004100 */
[----:B------:R-:W-:Y:S01]  /*8a00*/  FMUL.FTZ R143, R169, UR4 ;  /* 0x00000004a98f7c20 */ /* 0x000fe20008410000 */
[----:B------:R-:W-:-:S03]  /*8a10*/  HADD2.F32 R169, -RZ, R120.H0_H0 ;  /* 0x20000078ffa97230 */ /* 0x000fc60000004100 */
[-C--:B------:R-:W-:Y:S01]  /*8a20*/  @P0 FMUL.FTZ R186, R168, R143.reuse ;  /* 0x0000008fa8ba0220 */ /* 0x080fe20000410000 */
[----:B------:R-:W-:Y:S01]  /*8a30*/  FMUL.FTZ R143, R51, R143 ;  /* 0x0000008f338f7220 */ /* 0x000fe20000410000 */
[----:B------:R-:W-:Y:S01]  /*8a40*/  FFMA.FTZ R169, R183, UR12, R169 ;  /* 0x0000000cb7a97c23 */ /* 0x000fe200080100a9 */
[----:B------:R-:W-:-:S03]  /*8a50*/  MOV R183, RZ ;  /* 0x000000ff00b77202 */ /* 0x000fc60000000f00 */
[----:B------:R-:W-:Y:S01]  /*8a60*/  FMUL.FTZ R168, R169, UR5 ;  /* 0x00000005a9a87c20 */ /* 0x000fe20008410000 */
[--C-:B------:R-:W-:Y:S01]  /*8a70*/  @P3 HADD2.F32 R169, -RZ, R140.reuse.H0_H0 ;  /* 0x2000008cffa93230 */ /* 0x100fe20000004100 */
[----:B------:R-:W-:Y:S02]  /*8a80*/  FSEL R143, R143, RZ, P0 ;  /* 0x000000ff8f8f7208 */ /* 0x000fe40000000000 */
[----:B------:R-:W-:Y:S02]  /*8a90*/  FMUL.FTZ R168, R168, UR4 ;  /* 0x00000004a8a87c20 */ /* 0x000fe40008410000 */
[----:B------:R-:W-:Y:S02]  /*8aa0*/  F2FP.F16.F32.PACK_AB R143, R143, R190 ;  /* 0x000000be8f8f723e */ /* 0x000fe400000000ff */
[-C--:B------:R-:W-:Y:S01]  /*8ab0*/  @P3 FMUL.FTZ R183, R169, R168.reuse ;  /* 0x000000a8a9b73220 */ /* 0x080fe20000410000 */
[----:B------:R-:W-:Y:S02]  /*8ac0*/  @P2 HADD2.F32 R169, -RZ, R140.H1_H1 ;  /* 0x3000008cffa92230 */ /* 0x000fe40000004100 */
[----:B------:R-:W-:Y:S01]  /*8ad0*/  FMUL.FTZ R140, R181, UR4 ;  /* 0x00000004b58c7c20 */ /* 0x000fe20008410000 */
[----:B------:R-:W-:-:S03]  /*8ae0*/  FMUL.FTZ R168, R44, R168 ;  /* 0x000000a82ca87220 */ /* 0x000fc60000410000 */
[-C--:B------:R-:W-:Y:S01]  /*8af0*/  @P2 FMUL.FTZ R187, R169, R140.reuse ;  /* 0x0000008ca9bb2220 */ /* 0x080fe20000410000 */
[----:B------:R-:W-:Y:S01]  /*8b00*/  FMUL.FTZ R140, R45, R140 ;  /* 0x0000008c2d8c7220 */ /* 0x000fe20000410000 */
[----:B------:R-:W-:-:S04]  /*8b10*/  FSEL R168, R168, RZ, P3 ;  /* 0x000000ffa8a87208 */ /* 0x000fc80001800000 */
[----:B------:R-:W-:-:S04]  /*8b20*/  FSEL R140, R140, RZ, P2 ;  /* 0x000000ff8c8c7208 */ /* 0x000fc80001000000 */
[----:B------:R-:W-:-:S07]  /*8b30*/  F2FP.F16.F32.PACK_AB R140, R140, R168 ;  /* 0x000000a88c8c723e */ /* 0x000fce00000000ff */
.L_x_10970:
        /* <DEDUP_REMOVED lines=12> */
[----:B------:R-:W-:Y:S02]  /*8c00*/  HADD2.F32 R138, -RZ, R125.H0_H0 ;  /* 0x2000007dff8a7230 */ /* 0x000fe40000004100 */
[----:B------:R-:W-:Y:S01]  /*8c10*/  FFMA.FTZ R136, R162, UR13, R145 ;  /* 0x0000000da2887c23 */ /* 0x000fe20008010091 */
[----:B------:R-:W-:Y:S01]  /*8c20*/  FADD.FTZ R137, R165, -R163 ;  /* 0x800000a3a5897221 */ /* 0x000fe20000010000 */
[--C-:B------:R-:W-:Y:S01]  /*8c30*/  FFMA.FTZ R166, R166, UR13, R145.reuse ;  /* 0x0000000da6a67c23 */ /* 0x100fe20008010091 */
[----:B------:R-:W-:Y:S02]  /*8c40*/  CS2R R162, SRZ ;  /* 0x0000000000a27805 */ /* 0x000fe4000001ff00 */
[----:B------:R-:W-:Y:S01]  /*8c50*/  LOP3.LUT P3, RZ, R160, 0xff000000, RZ, 0xc0, !PT ;  /* 0xff000000a0ff7812 */ /* 0x000fe2000786c0ff */
[----:B------:R-:W-:Y:S01]  /*8c60*/  FFMA.FTZ R137, R137, UR12, R138 ;  /* 0x0000000c89897c23 */ /* 0x000fe2000801008a */
[----:B------:R-:W-:Y:S01]  /*8c70*/  FADD.FTZ R167, R167, -R166 ;  /* 0x800000a6a7a77221 */ /* 0x000fe20000010000 */
[--C-:B------:R-:W-:Y:S01]  /*8c80*/  FFMA.FTZ R170, R170, UR13, R145.reuse ;  /* 0x0000000daaaa7c23 */ /* 0x100fe20008010091 */
[----:B------:R-:W-:Y:S01]  /*8c90*/  LOP3.LUT P4, RZ, R161, 0xff, RZ, 0xc0, !PT ;  /* 0x000000ffa1ff7812 */ /* 0x000fe2000788c0ff */
[----:B------:R-:W-:Y:S01]  /*8ca0*/  FMUL.FTZ R168, R137, UR5 ;  /* 0x0000000589a87c20 */ /* 0x000fe20008410000 */
[----:B------:R-:W-:Y:S01]  /*8cb0*/  FADD.FTZ R136, R164, -R136 ;  /* 0x80000088a4887221 */ /* 0x000fe20000010000 */
[----:B-----5:R-:W-:Y:S01]  /*8cc0*/  @P2 HADD2.F32 R138, -RZ, R141.H0_H0 ;  /* 0x2000008dff8a2230 */ /* 0x020fe20000004100 */
[----:B------:R-:W-:Y:S01]  /*8cd0*/  MOV R164, RZ ;  /* 0x000000ff00a47202 */ /* 0x000fe20000000f00 */
[----:B------:R-:W-:Y:S01]  /*8ce0*/  FMUL.FTZ R168, R168, UR4 ;  /* 0x00000004a8a87c20 */ /* 0x000fe20008410000 */
[C---:B------:R-:W-:Y:S01]  /*8cf0*/  LOP3.LUT P5, RZ, R161.reuse, 0xff00, RZ, 0xc0, !PT ;  /* 0x0000ff00a1ff7812 */ /* 0x040fe200078ac0ff */
[--C-:B------:R-:W-:Y:S01]  /*8d00*/  FFMA.FTZ R174, R174, UR13, R145.reuse ;  /* 0x0000000daeae7c23 */ /* 0x100fe20008010091 */
[----:B------:R-:W-:Y:S01]  /*8d10*/  LOP3.LUT P6, RZ, R161, 0xff0000, RZ, 0xc0, !PT ;  /* 0x00ff0000a1ff7812 */ /* 0x000fe200078cc0ff */
[----:B------:R-:W-:Y:S01]  /*8d20*/  @P2 FMUL.FTZ R162, R168, R138 ;  /* 0x0000008aa8a22220 */ /* 0x000fe20000410000 */
[----:B------:R-:W-:Y:S01]  /*8d30*/  HADD2.F32 R138, -RZ, R125.H1_H1 ;  /* 0x3000007dff8a7230 */ /* 0x000fe20000004100 */
[----:B------:R-:W-:Y:S01]  /*8d40*/  ISETP.GE.U32.AND P0, PT, R160, RZ, PT ;  /* 0x000000ffa000720c */ /* 0x000fe20003f06070 */
[----:B------:R-:W-:Y:S01]  /*8d50*/  FFMA.FTZ R158, R158, UR13, R145 ;  /* 0x0000000d9e9e7c23 */ /* 0x000fe20008010091 */
[----:B------:R-:W-:-:S02]  /*8d60*/  @P4 HADD2.F32 R165, -RZ, R142.H0_H0 ;  /* 0x2000008effa54230 */ /* 0x000fc40000004100 */
[----:B------:R-:W-:Y:S01]  /*8d70*/  FFMA.FTZ R176, R176, UR13, R145 ;  /* 0x0000000db0b07c23 */ /* 0x000fe20008010091 */
[----:B------:R-:W-:Y:S01]  /*8d80*/  FFMA.FTZ R167, R167, UR12, R138 ;  /* 0x0000000ca7a77c23 */ /* 0x000fe2000801008a */
[----:B------:R-:W-:Y:S02]  /*8d90*/  @P3 HADD2.F32 R138, -RZ, R141.H1_H1 ;  /* 0x3000008dff8a3230 */ /* 0x000fe40000004100 */
[----:B------:R-:W-:Y:S01]  /*8da0*/  FADD.FTZ R159, R159, -R158 ;  /* 0x8000009e9f9f7221 */ /* 0x000fe20000010000 */
[----:B------:R-:W-:Y:S01]  /*8db0*/  ISETP.GE.U32.AND.EX P0, PT, R161, 0x1000000, PT, P0 ;  /* 0x01000000a100780c */ /* 0x000fe20003f06100 */
[----:B------:R-:W-:Y:S01]  /*8dc0*/  FMUL.FTZ R139, R167, UR5 ;  /* 0x00000005a78b7c20 */ /* 0x000fe20008410000 */
[----:B------:R-:W-:Y:S02]  /*8dd0*/  @P5 HADD2.F32 R166, -RZ, R142.H1_H1 ;  /* 0x3000008effa65230 */ /* 0x000fe40000004100 */
[----:B------:R-:W-:Y:S01]  /*8de0*/  FADD.FTZ R177, R177, -R176 ;  /* 0x800000b0b1b17221 */ /* 0x000fe20000010000 */
[----:B------:R-:W-:-:S02]  /*8df0*/  HADD2.F32 R158, -RZ, R124.H0_H0 ;  /* 0x2000007cff9e7230 */ /* 0x000fc40000004100 */
[----:B------:R-:W-:Y:S01]  /*8e00*/  FMUL.FTZ R141, R139, UR4 ;  /* 0x000000048b8d7c20 */ /* 0x000fe20008410000 */
[----:B------:R-:W-:Y:S01]  /*8e10*/  HADD2.F32 R139, -RZ, R126.H0_H0 ;  /* 0x2000007eff8b7230 */ /* 0x000fe20000004100 */
[----:B------:R-:W-:Y:S01]  /*8e20*/  F2FP.F16.F32.PACK_AB R137, R167, R137 ;  /* 0x00000089a789723e */ /* 0x000fe200000000ff */
[----:B------:R-:W-:Y:S01]  /*8e30*/  FMUL.FTZ R168, R54, R168 ;  /* 0x000000a836a87220 */ /* 0x000fe20000410000 */
[----:B------:R-:W-:Y:S01]  /*8e40*/  @P3 FMUL.FTZ R163, R141, R138 ;  /* 0x0000008a8da33220 */ /* 0x000fe20000410000 */
[----:B------:R-:W-:Y:S01]  /*8e50*/  FADD.FTZ R138, R171, -R170 ;  /* 0x800000aaab8a7221 */ /* 0x000fe20000010000 */
[----:B------:R-:W-:Y:S01]  /*8e60*/  FFMA.FTZ R170, R172, UR13, R145 ;  /* 0x0000000dacaa7c23 */ /* 0x000fe20008010091 */
[----:B------:R-:W-:Y:S01]  /*8e70*/  FADD.FTZ R172, R175, -R174 ;  /* 0x800000aeafac7221 */ /* 0x000fe20000010000 */
[----:B------:R-:W-:Y:S01]  /*8e80*/  FFMA.FTZ R159, R159, UR12, R158 ;  /* 0x0000000c9f9f7c23 */ /* 0x000fe2000801009e */
[----:B------:R-:W-:Y:S01]  /*8e90*/  FFMA.FTZ R138, R138, UR12, R139 ;  /* 0x0000000c8a8a7c23 */ /* 0x000fe2000801008b */
[----:B------:R-:W-:Y:S01]  /*8ea0*/  FADD.FTZ R170, R173, -R170 ;  /* 0x800000aaadaa7221 */ /* 0x000fe20000010000 */
[----:B------:R-:W-:-:S02]  /*8eb0*/  HADD2.F32 R158, -RZ, R124.H1_H1 ;  /* 0x3000007cff9e7230 */ /* 0x000fc40000004100 */
[----:B------:R-:W-:Y:S01]  /*8ec0*/  FMUL.FTZ R141, R55, R141 ;  /* 0x0000008d378d7220 */ /* 0x000fe20000410000 */
[----:B------:R-:W-:Y:S01]  /*8ed0*/  FMUL.FTZ R139, R138, UR5 ;  /* 0x000000058a8b7c20 */ /* 0x000fe20008410000 */
[----:B------:R-:W-:Y:S01]  /*8ee0*/  @P0 HADD2.F32 R161, -RZ, R143.H1_H1 ;  /* 0x3000008fffa10230 */ /* 0x000fe20000004100 */
[----:B------:R-:W-:Y:S01]  /*8ef0*/  FSEL R168, R168, RZ, P2 ;  /* 0x000000ffa8a87208 */ /* 0x000fe20001000000 */
[----:B------:R-:W-:Y:S01]  /*8f00*/  FFMA.FTZ R136, R136, UR12, R158 ;  /* 0x0000000c88887c23 */ /* 0x000fe2000801009e */
[----:B------:R-:W-:Y:S01]  /*8f10*/  FMUL.FTZ R139, R139, UR4 ;  /* 0x000000048b8b7c20 */ /* 0x000fe20008410000 */
[----:B------:R-:W-:Y:S01]  /*8f20*/  FMUL.FTZ R158, R159, UR5 ;  /* 0x000000059f9e7c20 */ /* 0x000fe20008410000 */
[----:B------:R-:W-:Y:S02]  /*8f30*/  FSEL R141, R141, RZ, P3 ;  /* 0x000000ff8d8d7208 */ /* 0x000fe40001800000 */
[----:B------:R-:W-:Y:S01]  /*8f40*/  @P4 FMUL.FTZ R164, R139, R165 ;  /* 0x000000a58ba44220 */ /* 0x000fe20000410000 */
[----:B------:R-:W-:-:S02]  /*8f50*/  HADD2.F32 R165, -RZ, R126.H1_H1 ;  /* 0x3000007effa57230 */ /* 0x000fc40000004100 */
[----:B------:R-:W-:Y:S01]  /*8f60*/  FMUL.FTZ R139, R56, R139 ;  /* 0x0000008b388b7220 */ /* 0x000fe20000410000 */
[----:B------:R-:W-:Y:S01]  /*8f70*/  FMUL.FTZ R158, R158, UR4 ;  /* 0x000000049e9e7c20 */ /* 0x000fe20008410000 */
[----:B------:R-:W-:Y:S01]  /*8f80*/  F2FP.F16.F32.PACK_AB R141, R141, R168 ;  /* 0x000000a88d8d723e */ /* 0x000fe200000000ff */
        /* <DEDUP_REMOVED lines=30> */
[----:B------:R-:W-:Y:S01]  /*9170*/  MOV R161, RZ ;  /* 0x000000ff00a17202 */ /* 0x000fe20000000f00 */
        /* <DEDUP_REMOVED lines=12> */
[----:B------:R-:W-:-:S04]  /*9240*/  FSEL R140, R140, RZ, P5 ;  /* 0x000000ff8c8c7208 */ /* 0x000fc80002800000 */
[----:B------:R-:W-:Y:S01]  /*9250*/  F2FP.F16.F32.PACK_AB R140, R140, R158 ;  /* 0x0000009e8c8c723e */ /* 0x000fe200000000ff */
[----:B------:R-:W-:Y:S06]  /*9260*/  BRA `(.L_x_10972) ;  /* 0x0000000400947947 */ /* 0x000fec0003800000 */
.L_x_10971:
[--C-:B------:R-:W-:Y:S01]  /*9270*/  FFMA.FTZ R163, R163, UR13, R145.reuse ;  /* 0x0000000da3a37c23 */ /* 0x100fe20008010091 */
[----:B------:R-:W-:Y:S01]  /*9280*/  FFMA.FTZ R169, R162, UR13, R145 ;  /* 0x0000000da2a97c23 */ /* 0x000fe20008010091 */
[----:B------:R-:W-:Y:S01]  /*9290*/  LOP3.LUT P5, RZ, R160, 0xff0000, RZ, 0xc0, !PT ;  /* 0x00ff0000a0ff7812 */ /* 0x000fe200078ac0ff */
[----:B------:R-:W-:Y:S02]  /*92a0*/  HADD2.F32 R162, -RZ, R125.H0_H0 ;  /* 0x2000007dffa27230 */ /* 0x000fe40000004100 */
[----:B------:R-:W-:Y:S01]  /*92b0*/  FADD.FTZ R163, R165, -R163 ;  /* 0x800000a3a5a37221 */ /* 0x000fe20000010000 */
[----:B------:R-:W-:Y:S01]  /*92c0*/  FFMA.FTZ R166, R166, UR13, R145 ;  /* 0x0000000da6a67c23 */ /* 0x000fe20008010091 */
[----:B------:R-:W-:Y:S01]  /*92d0*/  LOP3.LUT P4, RZ, R160, 0xff000000, RZ, 0xc0, !PT ;  /* 0xff000000a0ff7812 */ /* 0x000fe2000788c0ff */
[----:B------:R-:W-:Y:S01]  /*92e0*/  FADD.FTZ R169, R164, -R169 ;  /* 0x800000a9a4a97221 */ /* 0x000fe20000010000 */
[----:B------:R-:W-:Y:S01]  /*92f0*/  FFMA.FTZ R162, R163, UR12, R162 ;  /* 0x0000000ca3a27c23 */ /* 0x000fe200080100a2 */
[----:B------:R-:W-:Y:S01]  /*9300*/  FADD.FTZ R167, R167, -R166 ;  /* 0x800000a6a7a77221 */ /* 0x000fe20000010000 */
[--C-:B------:R-:W-:Y:S01]  /*9310*/  FFMA.FTZ R170, R170, UR13, R145.reuse ;  /* 0x0000000daaaa7c23 */ /* 0x100fe20008010091 */
[----:B------:R-:W-:Y:S01]  /*9320*/  LOP3.LUT P0, RZ, R161, 0xff, RZ, 0xc0, !PT ;  /* 0x000000ffa1ff7812 */ /* 0x000fe2000780c0ff */
[----:B------:R-:W-:Y:S01]  /*9330*/  FMUL.FTZ R162, R162, UR5 ;  /* 0x00000005a2a27c20 */ /* 0x000fe20008410000 */
[----:B------:R-:W-:Y:S01]  /*9340*/  FFMA.FTZ R172, R172, UR13, R145 ;  /* 0x0000000dacac7c23 */ /* 0x000fe20008010091 */
[----:B------:R-:W-:Y:S01]  /*9350*/  FADD.FTZ R170, R171, -R170 ;  /* 0x800000aaabaa7221 */ /* 0x000fe20000010000 */
[----:B-----5:R-:W-:-:S02]  /*9360*/  @P5 HADD2.F32 R163, -RZ, R141.H0_H0 ;  /* 0x2000008dffa35230 */ /* 0x020fc40000004100 */
[----:B------:R-:W-:Y:S01]  /*9370*/  FMUL.FTZ R168, R162, UR4 ;  /* 0x00000004a2a87c20 */ /* 0x000fe20008410000 */
[----:B------:R-:W-:Y:S01]  /*9380*/  MOV R162, RZ ;  /* 0x000000ff00a27202 */ /* 0x000fe20000000f00 */
[----:B------:R-:W-:Y:S01]  /*9390*/  FADD.FTZ R173, R173, -R172 ;  /* 0x800000acadad7221 */ /* 0x000fe20000010000 */
[----:B------:R-:W-:Y:S02]  /*93a0*/  @P4 HADD2.F32 R164, -RZ, R141.H1_H1 ;  /* 0x3000008dffa44230 */ /* 0x000fe40000004100 */
[-C--:B------:R-:W-:Y:S01]  /*93b0*/  @P5 FMUL.FTZ R162, R163, R168.reuse ;  /* 0x000000a8a3a25220 */ /* 0x080fe20000410000 */
[----:B------:R-:W-:Y:S01]  /*93c0*/  HADD2.F32 R163, -RZ, R125.H1_H1 ;  /* 0x3000007dffa37230 */ /* 0x000fe20000004100 */
[C---:B------:R-:W-:Y:S01]  /*93d0*/  LOP3.LUT P3, RZ, R161.reuse, 0xff00, RZ, 0xc0, !PT ;  /* 0x0000ff00a1ff7812 */ /* 0x040fe2000786c0ff */
[----:B------:R-:W-:Y:S01]  /*93e0*/  FFMA.FTZ R174, R174, UR13, R145 ;  /* 0x0000000daeae7c23 */ /* 0x000fe20008010091 */
[--C-:B------:R-:W-:Y:S01]  /*93f0*/  @P0 HADD2.F32 R165, -RZ, R142.reuse.H0_H0 ;  /* 0x2000008effa50230 */ /* 0x100fe20000004100 */
[----:B------:R-:W-:Y:S01]  /*9400*/  LOP3.LUT P2, RZ, R161, 0xff0000, RZ, 0xc0, !PT ;  /* 0x00ff0000a1ff7812 */ /* 0x000fe2000784c0ff */
[----:B------:R-:W-:Y:S01]  /*9410*/  FFMA.FTZ R163, R167, UR12, R163 ;  /* 0x0000000ca7a37c23 */ /* 0x000fe200080100a3 */
[----:B------:R-:W-:Y:S01]  /*9420*/  FADD.FTZ R174, R175, -R174 ;  /* 0x800000aeafae7221 */ /* 0x000fe20000010000 */
[--C-:B------:R-:W-:Y:S01]  /*9430*/  FFMA.FTZ R176, R176, UR13, R145.reuse ;  /* 0x0000000db0b07c23 */ /* 0x100fe20008010091 */
[----:B------:R-:W-:Y:S01]  /*9440*/  FFMA.FTZ R158, R158, UR13, R145 ;  /* 0x0000000d9e9e7c23 */ /* 0x000fe20008010091 */
[----:B------:R-:W-:Y:S01]  /*9450*/  FMUL.FTZ R163, R163, UR5 ;  /* 0x00000005a3a37c20 */ /* 0x000fe20008410000 */
[----:B------:R-:W-:Y:S01]  /*9460*/  FMUL.FTZ R168, R54, R168 ;  /* 0x000000a836a87220 */ /* 0x000fe20000410000 */
[----:B------:R-:W-:Y:S01]  /*9470*/  FADD.FTZ R176, R177, -R176 ;  /* 0x800000b0b1b07221 */ /* 0x000fe20000010000 */
[----:B------:R-:W-:Y:S01]  /*9480*/  FADD.FTZ R159, R159, -R158 ;  /* 0x8000009e9f9f7221 */ /* 0x000fe20000010000 */
[----:B------:R-:W-:Y:S01]  /*9490*/  FMUL.FTZ R141, R163, UR4 ;  /* 0x00000004a38d7c20 */ /* 0x000fe20008410000 */
[----:B------:R-:W-:Y:S01]  /*94a0*/  MOV R163, RZ ;  /* 0x000000ff00a37202 */ /* 0x000fe20000000f00 */
[----:B------:R-:W-:Y:S01]  /*94b0*/  @P3 HADD2.F32 R166, -RZ, R142.H1_H1 ;  /* 0x3000008effa63230 */ /* 0x000fe20000004100 */
[----:B------:R-:W-:Y:S01]  /*94c0*/  FSEL R168, R168, RZ, P5 ;  /* 0x000000ffa8a87208 */ /* 0x000fe20002800000 */
[----:B------:R-:W-:Y:S01]  /*94d0*/  @P4 FMUL.FTZ R163, R164, R141 ;  /* 0x0000008da4a34220 */ /* 0x000fe20000410000 */
[----:B------:R-:W-:-:S02]  /*94e0*/  HADD2.F32 R164, -RZ, R126.H0_H0 ;  /* 0x2000007effa47230 */ /* 0x000fc40000004100 */
[----:B------:R-:W-:Y:S01]  /*94f0*/  FMUL.FTZ R141, R55, R141 ;  /* 0x0000008d378d7220 */ /* 0x000fe20000410000 */
[----:B------:R-:W-:Y:S02]  /*9500*/  @P2 HADD2.F32 R171, -RZ, R143.H0_H0 ;  /* 0x2000008fffab2230 */ /* 0x000fe40000004100 */
[----:B------:R-:W-:Y:S02]  /*9510*/  FFMA.FTZ R164, R170, UR12, R164 ;  /* 0x0000000caaa47c23 */ /* 0x000fe400080100a4 */
[----:B------:R-:W-:Y:S02]  /*9520*/  FSEL R141, R141, RZ, P4 ;  /* 0x000000ff8d8d7208 */ /* 0x000fe40002000000 */
[----:B------:R-:W-:Y:S02]  /*9530*/  FMUL.FTZ R164, R164, UR5 ;  /* 0x00000005a4a47c20 */ /* 0x000fe40008410000 */
[----:B------:R-:W-:Y:S02]  /*9540*/  F2FP.F16.F32.PACK_AB R141, R141, R168 ;  /* 0x000000a88d8d723e */ /* 0x000fe400000000ff */
[----:B------:R-:W-:Y:S01]  /*9550*/  FMUL.FTZ R167, R164, UR4 ;  /* 0x00000004a4a77c20 */ /* 0x000fe20008410000 */
[----:B------:R-:W-:-:S03]  /*9560*/  MOV R164, RZ ;  /* 0x000000ff00a47202 */ /* 0x000fc60000000f00 */
[-C--:B------:R-:W-:Y:S01]  /*9570*/  @P0 FMUL.FTZ R164, R165, R167.reuse ;  /* 0x000000a7a5a40220 */ /* 0x080fe20000410000 */
[----:B------:R-:W-:Y:S02]  /*9580*/  HADD2.F32 R165, -RZ, R126.H1_H1 ;  /* 0x3000007effa57230 */ /* 0x000fe40000004100 */
[----:B------:R-:W-:-:S03]  /*9590*/  FMUL.FTZ R167, R56, R167 ;  /* 0x000000a738a77220 */ /* 0x000fc60000410000 */
        /* <DEDUP_REMOVED lines=15> */
[----:B------:R-:W-:Y:S01]  /*9690*/  FSEL R170, R167, RZ, P0 ;  /* 0x000000ffa7aa7208 */ /* 0x000fe20000000000 */
[--C-:B------:R-:W-:Y:S01]  /*96a0*/  HADD2.F32 R167, -RZ, R124.reuse.H1_H1 ;  /* 0x3000007cffa77230 */ /* 0x100fe20000004100 */
[C---:B------:R-:W-:Y:S02]  /*96b0*/  ISETP.GE.U32.AND P0, PT, R160.reuse, RZ, PT ;  /* 0x000000ffa000720c */ /* 0x040fe40003f06070 */
[----:B------:R-:W-:Y:S02]  /*96c0*/  FSEL R171, R171, RZ, P2 ;  /* 0x000000ffabab7208 */ /* 0x000fe40001000000 */
[----:B------:R-:W-:Y:S01]  /*96d0*/  LOP3.LUT P2, RZ, R160, 0xff00, RZ, 0xc0, !PT ;  /* 0x0000ff00a0ff7812 */ /* 0x000fe2000784c0ff */
[----:B------:R-:W-:Y:S01]  /*96e0*/  HADD2.F32 R160, -RZ, R127.H1_H1 ;  /* 0x3000007fffa07230 */ /* 0x000fe20000004100 */
[----:B------:R-:W-:Y:S01]  /*96f0*/  ISETP.GE.U32.AND.EX P0, PT, R161, 0x1000000, PT, P0 ;  /* 0x01000000a100780c */ /* 0x000fe20003f06100 */
[----:B------:R-:W-:-:S02]  /*9700*/  HADD2.F32 R161, -RZ, R124.H0_H0 ;  /* 0x2000007cffa17230 */ /* 0x000fc40000004100 */
[----:B------:R-:W-:Y:S01]  /*9710*/  FFMA.FTZ R167, R169, UR12, R167 ;  /* 0x0000000ca9a77c23 */ /* 0x000fe200080100a7 */
[----:B------:R-:W-:Y:S01]  /*9720*/  F2FP.F16.F32.PACK_AB R142, R142, R170 ;  /* 0x000000aa8e8e723e */ /* 0x000fe200000000ff */
[----:B------:R-:W-:Y:S01]  /*9730*/  FFMA.FTZ R160, R176, UR12, R160 ;  /* 0x0000000cb0a07c23 */ /* 0x000fe200080100a0 */
[----:B------:R-:W-:Y:S01]  /*9740*/  FFMA.FTZ R159, R159, UR12, R161 ;  /* 0x0000000c9f9f7c23 */ /* 0x000fe200080100a1 */
[----:B------:R-:W-:Y:S02]  /*9750*/  FMUL.FTZ R167, R167, UR5 ;  /* 0x00000005a7a77c20 */ /* 0x000fe40008410000 */
[----:B------:R-:W-:Y:S01]  /*9760*/  FMUL.FTZ R160, R160, UR5 ;  /* 0x00000005a0a07c20 */ /* 0x000fe20008410000 */
[----:B------:R-:W-:-:S03]  /*9770*/  MOV R161, RZ ;  /* 0x000000ff00a17202 */ /* 0x000fc60000000f00 */
[----:B------:R-:W-:Y:S02]  /*9780*/  @P0 HADD2.F32 R158, -RZ, R143.H1_H1 ;  /* 0x3000008fff9e0230 */ /* 0x000fe40000004100 */
[----:B------:R-:W-:Y:S01]  /*9790*/  FMUL.FTZ R143, R160, UR4 ;  /* 0x00000004a08f7c20 */ /* 0x000fe20008410000 */
[----:B------:R-:W-:-:S03]  /*97a0*/  MOV R160, RZ ;  /* 0x000000ff00a07202 */ /* 0x000fc60000000f00 */
[-C--:B------:R-:W-:Y:S01]  /*97b0*/  @P0 FMUL.FTZ R160, R158, R143.reuse ;  /* 0x0000008f9ea00220 */ /* 0x080fe20000410000 */
[----:B------:R-:W-:Y:S01]  /*97c0*/  FMUL.FTZ R158, R159, UR5 ;  /* 0x000000059f9e7c20 */ /* 0x000fe20008410000 */
[----:B------:R-:W-:Y:S02]  /*97d0*/  @P3 HADD2.F32 R159, -RZ, R140.H0_H0 ;  /* 0x2000008cff9f3230 */ /* 0x000fe40000004100 */
[----:B------:R-:W-:Y:S01]  /*97e0*/  FMUL.FTZ R143, R59, R143 ;  /* 0x0000008f3b8f7220 */ /* 0x000fe20000410000 */
[----:B------:R-:W-:-:S04]  /*97f0*/  FMUL.FTZ R158, R158, UR4 ;  /* 0x000000049e9e7c20 */ /* 0x000fc80008410000 */
[----:B------:R-:W-:Y:S01]  /*9800*/  FSEL R143, R143, RZ, P0 ;  /* 0x000000ff8f8f7208 */ /* 0x000fe20000000000 */
[-C--:B------:R-:W-:Y:S01]  /*9810*/  @P3 FMUL.FTZ R161, R159, R158.reuse ;  /* 0x0000009e9fa13220 */ /* 0x080fe20000410000 */
[----:B------:R-:W-:Y:S02]  /*9820*/  @P2 HADD2.F32 R159, -RZ, R140.H1_H1 ;  /* 0x3000008cff9f2230 */ /* 0x000fe40000004100 */
[----:B------:R-:W-:Y:S01]  /*9830*/  FMUL.FTZ R140, R167, UR4 ;  /* 0x00000004a78c7c20 */ /* 0x000fe20008410000 */
[----:B------:R-:W-:Y:S01]  /*9840*/  MOV R167, RZ ;  /* 0x000000ff00a77202 */ /* 0x000fe20000000f00 */
[----:B------:R-:W-:Y:S01]  /*9850*/  FMUL.FTZ R158, R52, R158 ;  /* 0x0000009e349e7220 */ /* 0x000fe20000410000 */
[----:B------:R-:W-:Y:S01]  /*9860*/  F2FP.F16.F32.PACK_AB R143, R143, R171 ;  /* 0x000000ab8f8f723e */ /* 0x000fe200000000ff */
[-C--:B------:R-:W-:Y:S01]  /*9870*/  @P2 FMUL.FTZ R167, R159, R140.reuse ;  /* 0x0000008c9fa72220 */ /* 0x080fe20000410000 */
[----:B------:R-:W-:Y:S02]  /*9880*/  FMUL.FTZ R140, R53, R140 ;  /* 0x0000008c358c7220 */ /* 0x000fe40000410000 */
[----:B------:R-:W-:-:S03]  /*9890*/  FSEL R158, R158, RZ, P3 ;  /* 0x000000ff9e9e7208 */ /* 0x000fc60001800000 */
[----:B------:R-:W-:-:S04]  /*98a0*/  FSEL R140, R140, RZ, P2 ;  /* 0x000000ff8c8c7208 */ /* 0x000fc80001000000 */
[----:B------:R-:W-:-:S07]  /*98b0*/  F2FP.F16.F32.PACK_AB R140, R140, R158 ;  /* 0x0000009e8c8c723e */ /* 0x000fce00000000ff */
.L_x_10972:
        /* <DEDUP_REMOVED lines=15> */
[----:B------:R-:W-:Y:S02]  /*99b0*/  HADD2.F32 R11, -RZ, R130.H0_H0 ;  /* 0x20000082ff0b7230 */ /* 0x000fe40000004100 */
[----:B------:R-:W-:Y:S01]  /*99c0*/  FFMA.FTZ R18, R20, UR13, R145 ;  /* 0x0000000d14127c23 */ /* 0x000fe20008010091 */
[----:B------:R-:W-:Y:S02]  /*99d0*/  HADD2.F32 R137, -RZ, R129.H0_H0 ;  /* 0x20000081ff897230 */ /* 0x000fe40000004100 */
[----:B------:R-:W-:Y:S01]  /*99e0*/  FADD.FTZ R8, R9, -R8 ;  /* 0x8000000809087221 */ /* 0x000fe20000010000 */
[----:B------:R-:W-:Y:S01]  /*99f0*/  LOP3.LUT P5, RZ, R153, 0xff00, RZ, 0xc0, !PT ;  /* 0x0000ff0099ff7812 */ /* 0x000fe200078ac0ff */
[----:B------:R-:W-:Y:S01]  /*9a00*/  FFMA.FTZ R138, R138, UR12, R11 ;  /* 0x0000000c8a8a7c23 */ /* 0x000fe2000801000b */
[----:B------:R-:W-:Y:S01]  /*9a10*/  FADD.FTZ R18, R12, -R18 ;  /* 0x800000120c127221 */ /* 0x000fe20000010000 */
[----:B------:R-:W-:Y:S01]  /*9a20*/  MOV R11, RZ ;  /* 0x000000ff000b7202 */ /* 0x000fe20000000f00 */
[----:B------:R-:W-:Y:S01]  /*9a30*/  FFMA.FTZ R137, R8, UR12, R137 ;  /* 0x0000000c08897c23 */ /* 0x000fe20008010089 */
[----:B------:R-:W-:Y:S01]  /*9a40*/  FMUL.FTZ R20, R138, UR5 ;  /* 0x000000058a147c20 */ /* 0x000fe20008410000 */
[----:B-----5:R-:W-:-:S02]  /*9a50*/  @P4 HADD2.F32 R12, -RZ, R142.H0_H0 ;  /* 0x2000008eff0c4230 */ /* 0x020fc40000004100 */
[--C-:B------:R-:W-:Y:S01]  /*9a60*/  FFMA.FTZ R6, R6, UR13, R145.reuse ;  /* 0x0000000d06067c23 */ /* 0x100fe20008010091 */
[--C-:B------:R-:W-:Y:S01]  /*9a70*/  FFMA.FTZ R22, R22, UR13, R145.reuse ;  /* 0x0000000d16167c23 */ /* 0x100fe20008010091 */
[----:B------:R-:W-:Y:S01]  /*9a80*/  FMUL.FTZ R20, R20, UR4 ;  /* 0x0000000414147c20 */ /* 0x000fe20008410000 */
[----:B------:R-:W-:Y:S01]  /*9a90*/  LOP3.LUT P6, RZ, R153, 0xff0000, RZ, 0xc0, !PT ;  /* 0x00ff000099ff7812 */ /* 0x000fe200078cc0ff */
[----:B------:R-:W-:Y:S01]  /*9aa0*/  FMUL.FTZ R8, R137, UR5 ;  /* 0x0000000589087c20 */ /* 0x000fe20008410000 */
[----:B------:R-:W-:Y:S02]  /*9ab0*/  HADD2.F32 R139, -RZ, R131.H0_H0 ;  /* 0x20000083ff8b7230 */ /* 0x000fe40000004100 */
[----:B------:R-:W-:Y:S01]  /*9ac0*/  @P4 FMUL.FTZ R11, R20, R12 ;  /* 0x0000000c140b4220 */ /* 0x000fe20000410000 */
[----:B------:R-:W-:Y:S02]  /*9ad0*/  HADD2.F32 R12, -RZ, R130.H1_H1 ;  /* 0x30000082ff0c7230 */ /* 0x000fe40000004100 */
[----:B------:R-:W-:Y:S01]  /*9ae0*/  FADD.FTZ R7, R7, -R6 ;  /* 0x8000000607077221 */ /* 0x000fe20000010000 */
[----:B------:R-:W-:Y:S01]  /*9af0*/  FADD.FTZ R22, R13, -R22 ;  /* 0x800000160d167221 */ /* 0x000fe20000010000 */
[----:B------:R-:W-:Y:S01]  /*9b00*/  FFMA.FTZ R6, R16, UR13, R145 ;  /* 0x0000000d10067c23 */ /* 0x000fe20008010091 */
[----:B------:R-:W-:-:S02]  /*9b10*/  @P2 HADD2.F32 R9, -RZ, R141.H0_H0 ;  /* 0x2000008dff092230 */ /* 0x000fc40000004100 */
[----:B------:R-:W-:Y:S01]  /*9b20*/  FFMA.FTZ R18, R18, UR12, R12 ;  /* 0x0000000c12127c23 */ /* 0x000fe2000801000c */
[----:B------:R-:W-:Y:S01]  /*9b30*/  FMUL.FTZ R8, R8, UR4 ;  /* 0x0000000408087c20 */ /* 0x000fe20008410000 */
[----:B------:R-:W-:Y:S01]  /*9b40*/  FFMA.FTZ R139, R22, UR12, R139 ;  /* 0x0000000c168b7c23 */ /* 0x000fe2000801008b */
[----:B------:R-:W-:Y:S01]  /*9b50*/  FADD.FTZ R6, R10, -R6 ;  /* 0x800000060a067221 */ /* 0x000fe20000010000 */
[----:B------:R-:W-:Y:S01]  /*9b60*/  FMUL.FTZ R136, R18, UR5 ;  /* 0x0000000512887c20 */ /* 0x000fe20008410000 */
[----:B------:R-:W-:Y:S02]  /*9b70*/  @P5 HADD2.F32 R142, -RZ, R142.H1_H1 ;  /* 0x3000008eff8e5230 */ /* 0x000fe40000004100 */
[----:B------:R-:W-:Y:S01]  /*9b80*/  FFMA.FTZ R24, R24, UR13, R145 ;  /* 0x0000000d18187c23 */ /* 0x000fe20008010091 */
[----:B------:R-:W-:Y:S01]  /*9b90*/  MOV R10, RZ ;  /* 0x000000ff000a7202 */ /* 0x000fe20000000f00 */
[----:B------:R-:W-:Y:S01]  /*9ba0*/  FMUL.FTZ R136, R136, UR4 ;  /* 0x0000000488887c20 */ /* 0x000fe20008410000 */
[----:B------:R-:W-:Y:S01]  /*9bb0*/  @P2 FMUL.FTZ R10, R8, R9 ;  /* 0x00000009080a2220 */ /* 0x000fe20000410000 */
[----:B------:R-:W-:Y:S01]  /*9bc0*/  LOP3.LUT P3, RZ, R152, 0xff000000, RZ, 0xc0, !PT ;  /* 0xff00000098ff7812 */ /* 0x000fe2000786c0ff */
[----:B------:R-:W-:Y:S01]  /*9bd0*/  FMUL.FTZ R22, R64, R20 ;  /* 0x0000001440167220 */ /* 0x000fe20000410000 */
[----:B------:R-:W-:-:S02]  /*9be0*/  HADD2.F32 R9, -RZ, R129.H1_H1 ;  /* 0x30000081ff097230 */ /* 0x000fc40000004100 */
[----:B------:R-:W-:Y:S01]  /*9bf0*/  FMUL.FTZ R20, R139, UR5 ;  /* 0x000000058b147c20 */ /* 0x000fe20008410000 */
[----:B------:R-:W-:Y:S01]  /*9c00*/  MOV R12, RZ ;  /* 0x000000ff000c7202 */ /* 0x000fe20000000f00 */
[----:B------:R-:W-:Y:S01]  /*9c10*/  FADD.FTZ R14, R14, -R24 ;  /* 0x800000180e0e7221 */ /* 0x000fe20000010000 */
[----:B------:R-:W-:Y:S01]  /*9c20*/  @P5 FMUL.FTZ R12, R136, R142 ;  /* 0x0000008e880c5220 */ /* 0x000fe20000410000 */
[----:B------:R-:W-:Y:S01]  /*9c30*/  FMUL.FTZ R24, R65, R136 ;  /* 0x0000008841187220 */ /* 0x000fe20000410000 */
[----:B------:R-:W-:Y:S02]  /*9c40*/  @P6 HADD2.F32 R136, -RZ, R143.H0_H0 ;  /* 0x2000008fff886230 */ /* 0x000fe40000004100 */
[----:B------:R-:W-:Y:S01]  /*9c50*/  FMUL.FTZ R20, R20, UR4 ;  /* 0x0000000414147c20 */ /* 0x000fe20008410000 */
[----:B------:R-:W-:Y:S01]  /*9c60*/  FFMA.FTZ R6, R6, UR12, R9 ;  /* 0x0000000c06067c23 */ /* 0x000fe20008010009 */
[----:B------:R-:W-:Y:S01]  /*9c70*/  MOV R13, RZ ;  /* 0x000000ff000d7202 */ /* 0x000fe20000000f00 */
[----:B------:R-:W-:Y:S01]  /*9c80*/  FFMA.FTZ R4, R4, UR13, R145 ;  /* 0x0000000d04047c23 */ /* 0x000fe20008010091 */
[----:B------:R-:W-:Y:S01]  /*9c90*/  @P6 FMUL.FTZ R13, R20, R136 ;  /* 0x00000088140d6220 */ /* 0x000fe20000410000 */
[----:B------:R-:W-:Y:S01]  /*9ca0*/  FMUL.FTZ R9, R6, UR5 ;  /* 0x0000000506097c20 */ /* 0x000fe20008410000 */
[----:B------:R-:W-:Y:S01]  /*9cb0*/  HADD2.F32 R136, -RZ, R131.H1_H1 ;  /* 0x30000083ff887230 */ /* 0x000fe20000004100 */
[----:B------:R-:W-:Y:S01]  /*9cc0*/  MOV R16, RZ ;  /* 0x000000ff00107202 */ /* 0x000fe20000000f00 */
[----:B------:R-:W-:-:S02]  /*9cd0*/  @P3 HADD2.F32 R141, -RZ, R141.H1_H1 ;  /* 0x3000008dff8d3230 */ /* 0x000fc40000004100 */
[----:B------:R-:W-:Y:S01]  /*9ce0*/  FMUL.FTZ R9, R9, UR4 ;  /* 0x0000000409097c20 */ /* 0x000fe20008410000 */
[----:B------:R-:W-:Y:S01]  /*9cf0*/  FSEL R22, R22, RZ, P4 ;  /* 0x000000ff16167208 */ /* 0x000fe20002000000 */
[----:B------:R-:W-:Y:S01]  /*9d00*/  FFMA.FTZ R136, R14, UR12, R136 ;  /* 0x0000000c0e887c23 */ /* 0x000fe20008010088 */
[----:B------:R-:W-:Y:S01]  /*9d10*/  LOP3.LUT P4, RZ, R152, 0xff, RZ, 0xc0, !PT ;  /* 0x000000ff98ff7812 */ /* 0x000fe2000788c0ff */
[----:B------:R-:W-:Y:S01]  /*9d20*/  @P3 FMUL.FTZ R16, R9, R141 ;  /* 0x0000008d09103220 */ /* 0x000fe20000410000 */
[----:B------:R-:W-:Y:S01]  /*9d30*/  FMUL.FTZ R141, R66, R20 ;  /* 0x00000014428d7220 */ /* 0x000fe20000410000 */
[C---:B------:R-:W-:Y:S01]  /*9d40*/  FMUL.FTZ R20, R136.reuse, UR5 ;  /* 0x0000000588147c20 */ /* 0x040fe20008410000 */
[----:B------:R-:W-:Y:S01]  /*9d50*/  F2FP.F16.F32.PACK_AB R139, R136, R139 ;  /* 0x0000008b888b723e */ /* 0x000fe200000000ff */
[--C-:B------:R-:W-:Y:S02]  /*9d60*/  HADD2.F32 R136, -RZ, R128.reuse.H0_H0 ;  /* 0x20000080ff887230 */ /* 0x100fe40000004100 */
[----:B------:R-:W-:Y:S01]  /*9d70*/  FADD.FTZ R5, R5, -R4 ;  /* 0x8000000405057221 */ /* 0x000fe20000010000 */
[----:B------:R-:W-:Y:S01]  /*9d80*/  ISETP.GE.U32.AND P0, PT, R152, RZ, PT ;  /* 0x000000ff9800720c */ /* 0x000fe20003f06070 */
[----:B------:R-:W-:Y:S01]  /*9d90*/  HADD2.F32 R4, -RZ, R128.H1_H1 ;  /* 0x30000080ff047230 */ /* 0x000fe20000004100 */
[----:B------:R-:W-:Y:S01]  /*9da0*/  FSEL R24, R24, RZ, P5 ;  /* 0x000000ff18187208 */ /* 0x000fe20002800000 */
[----:B------:R-:W-:Y:S01]  /*9db0*/  FFMA.FTZ R136, R5, UR12, R136 ;  /* 0x0000000c05887c23 */ /* 0x000fe20008010088 */
[----:B------:R-:W-:Y:S01]  /*9dc0*/  ISETP.GE.U32.AND.EX P0, PT, R153, 0x1000000, PT, P0 ;  /* 0x010000009900780c */ /* 0x000fe20003f06100 */
[----:B------:R-:W-:Y:S01]  /*9dd0*/  FMUL.FTZ R20, R20, UR4 ;  /* 0x0000000414147c20 */ /* 0x000fe20008410000 */
[----:B------:R-:W-:Y:S01]  /*9de0*/  LOP3.LUT P5, RZ, R152, 0xff00, RZ, 0xc0, !PT ;  /* 0x0000ff0098ff7812 */ /* 0x000fe200078ac0ff */
[----:B------:R-:W-:Y:S01]  /*9df0*/  FFMA.FTZ R7, R7, UR12, R4 ;  /* 0x0000000c07077c23 */ /* 0x000fe20008010004 */
[----:B------:R-:W-:Y:S01]  /*9e00*/  FMUL.FTZ R4, R136, UR5 ;  /* 0x0000000588047c20 */ /* 0x000fe20008410000 */
[----:B------:R-:W-:Y:S01]  /*9e10*/  @P4 HADD2.F32 R5, -RZ, R140.H0_H0 ;  /* 0x2000008cff054230 */ /* 0x000fe20000004100 */
[----:B------:R-:W-:Y:S01]  /*9e20*/  F2FP.F16.F32.PACK_AB R138, R18, R138 ;  /* 0x0000008a128a723e */ /* 0x000fe200000000ff */
[----:B------:R-:W-:Y:S01]  /*9e30*/  FMUL.FTZ R8, R62, R8 ;  /* 0x000000083e087220 */ /* 0x000fe20000410000 */
[----:B------:R-:W-:Y:S01]  /*9e40*/  FMUL.FTZ R4, R4, UR4 ;  /* 0x0000000404047c20 */ /* 0x000fe20008410000 */
[----:B------:R-:W-:Y:S01]  /*9e50*/  MOV R18, RZ ;  /* 0x000000ff00127202 */ /* 0x000fe20000000f00 */
[----:B------:R-:W-:Y:S01]  /*9e60*/  FMUL.FTZ R9, R63, R9 ;  /* 0x000000093f097220 */ /* 0x000fe20000410000 */
[----:B------:R-:W-:Y:S01]  /*9e70*/  F2FP.F16.F32.PACK_AB R137, R6, R137 ;  /* 0x000000890689723e */ /* 0x000fe200000000ff */
[----:B------:R-:W-:Y:S01]  /*9e80*/  @P4 FMUL.FTZ R18, R4, R5 ;  /* 0x0000000504124220 */ /* 0x000fe20000410000 */
[----:B------:R-:W-:Y:S01]  /*9e90*/  FMUL.FTZ R5, R7, UR5 ;  /* 0x0000000507057c20 */ /* 0x000fe20008410000 */
[----:B------:R-:W-:-:S02]  /*9ea0*/  @P0 HADD2.F32 R143, -RZ, R143.H1_H1 ;  /* 0x3000008fff8f0230 */ /* 0x000fc40000004100 */
[----:B------:R-:W-:Y:S01]  /*9eb0*/  FMUL.FTZ R6, R67, R20 ;  /* 0x0000001443067220 */ /* 0x000fe20000410000 */
[----:B------:R-:W-:Y:S02]  /*9ec0*/  @P5 HADD2.F32 R140, -RZ, R140.H1_H1 ;  /* 0x3000008cff8c5230 */ /* 0x000fe40000004100 */
[----:B------:R-:W-:Y:S01]  /*9ed0*/  FMUL.FTZ R5, R5, UR4 ;  /* 0x0000000405057c20 */ /* 0x000fe20008410000 */
[----:B------:R-:W-:Y:S01]  /*9ee0*/  MOV R14, RZ ;  /* 0x000000ff000e7202 */ /* 0x000fe20000000f00 */
[----:B------:R-:W-:Y:S01]  /*9ef0*/  @P0 FMUL.FTZ R14, R20, R143 ;  /* 0x0000008f140e0220 */ /* 0x000fe20000410000 */
[----:B------:R-:W-:Y:S01]  /*9f00*/  MOV R20, RZ ;  /* 0x000000ff00147202 */ /* 0x000fe20000000f00 */
[----:B------:R-:W-:Y:S01]  /*9f10*/  @P5 FMUL.FTZ R20, R5, R140 ;  /* 0x0000008c05145220 */ /* 0x000fe20000410000 */
[----:B------:R-:W-:Y:S01]  /*9f20*/  FSEL R141, R141, RZ, P6 ;  /* 0x000000ff8d8d7208 */ /* 0x000fe20003000000 */
[----:B------:R-:W-:Y:S01]  /*9f30*/  FMUL.FTZ R4, R60, R4 ;  /* 0x000000043c047220 */ /* 0x000fe20000410000 */
[----:B------:R-:W-:Y:S01]  /*9f40*/  FSEL R6, R6, RZ, P0 ;  /* 0x000000ff06067208 */ /* 0x000fe20000000000 */
        /* <DEDUP_REMOVED lines=11> */
.L_x_10973:
[--C-:B------:R-:W-:Y:S01]  /*a000*/  FFMA.FTZ R8, R8, UR13, R145.reuse ;  /* 0x0000000d08087c23 */ /* 0x100fe20008010091 */
[----:B------:R-:W-:Y:S01]  /*a010*/  LOP3.LUT P5, RZ, R152, 0xff0000, RZ, 0xc0, !PT ;  /* 0x00ff000098ff7812 */ /* 0x000fe200078ac0ff */
[--C-:B------:R-:W-:Y:S01]  /*a020*/  FFMA.FTZ R6, R6, UR13, R145.reuse ;  /* 0x0000000d06067c23 */ /* 0x100fe20008010091 */
[--C-:B------:R-:W-:Y:S01]  /*a030*/  FFMA.FTZ R18, R18, UR13, R145.reuse ;  /* 0x0000000d12127c23 */ /* 0x100fe20008010091 */
[----:B------:R-:W-:Y:S01]  /*a040*/  FADD.FTZ R8, R9, -R8 ;  /* 0x8000000809087221 */ /* 0x000fe20000010000 */
[----:B------:R-:W-:Y:S02]  /*a050*/  HADD2.F32 R9, -RZ, R129.H0_H0 ;  /* 0x20000081ff097230 */ /* 0x000fe40000004100 */
[----:B------:R-:W-:Y:S01]  /*a060*/  FADD.FTZ R7, R7, -R6 ;  /* 0x8000000607077221 */ /* 0x000fe20000010000 */
[----:B------:R-:W-:Y:S01]  /*a070*/  FFMA.FTZ R6, R16, UR13, R145 ;  /* 0x0000000d10067c23 */ /* 0x000fe20008010091 */
[----:B------:R-:W-:Y:S01]  /*a080*/  LOP3.LUT P0, RZ, R153, 0xff, RZ, 0xc0, !PT ;  /* 0x000000ff99ff7812 */ /* 0x000fe2000780c0ff */
[----:B------:R-:W-:Y:S01]  /*a090*/  FADD.FTZ R18, R11, -R18 ;  /* 0x800000120b127221 */ /* 0x000fe20000010000 */
[----:B------:R-:W-:Y:S01]  /*a0a0*/  FFMA.FTZ R8, R8, UR12, R9 ;  /* 0x0000000c08087c23 */ /* 0x000fe20008010009 */
[----:B------:R-:W-:Y:S01]  /*a0b0*/  FADD.FTZ R6, R10, -R6 ;  /* 0x800000060a067221 */ /* 0x000fe20000010000 */
[----:B------:R-:W-:Y:S01]  /*a0c0*/  MOV R10, RZ ;  /* 0x000000ff000a7202 */ /* 0x000fe20000000f00 */
[----:B------:R-:W-:Y:S01]  /*a0d0*/  FFMA.FTZ R22, R22, UR13, R145 ;  /* 0x0000000d16167c23 */ /* 0x000fe20008010091 */
[----:B------:R-:W-:Y:S01]  /*a0e0*/  FMUL.FTZ R8, R8, UR5 ;  /* 0x0000000508087c20 */ /* 0x000fe20008410000 */
[----:B-----5:R-:W-:Y:S01]  /*a0f0*/  @P5 HADD2.F32 R9, -RZ, R141.H0_H0 ;  /* 0x2000008dff095230 */ /* 0x020fe20000004100 */
[----:B------:R-:W-:Y:S01]  /*a100*/  LOP3.LUT P2, RZ, R153, 0xff0000, RZ, 0xc0, !PT ;  /* 0x00ff000099ff7812 */ /* 0x000fe2000784c0ff */
[----:B------:R-:W-:Y:S01]  /*a110*/  FADD.FTZ R22, R13, -R22 ;  /* 0x800000160d167221 */ /* 0x000fe20000010000 */
[----:B------:R-:W-:Y:S01]  /*a120*/  FMUL.FTZ R8, R8, UR4 ;  /* 0x0000000408087c20 */ /* 0x000fe20008410000 */
[----:B------:R-:W-:-:S02]  /*a130*/  HADD2.F32 R13, -RZ, R131.H0_H0 ;  /* 0x20000083ff0d7230 */ /* 0x000fc40000004100 */
[----:B------:R-:W-:Y:S01]  /*a140*/  FFMA.FTZ R20, R20, UR13, R145 ;  /* 0x0000000d14147c23 */ /* 0x000fe20008010091 */
[----:B------:R-:W-:Y:S01]  /*a150*/  MOV R11, RZ ;  /* 0x000000ff000b7202 */ /* 0x000fe20000000f00 */
[----:B------:R-:W-:Y:S01]  /*a160*/  @P5 FMUL.FTZ R10, R9, R8 ;  /* 0x00000008090a5220 */ /* 0x000fe20000410000 */
[----:B------:R-:W-:Y:S01]  /*a170*/  HADD2.F32 R9, -RZ, R129.H1_H1 ;  /* 0x30000081ff097230 */ /* 0x000fe20000004100 */
[----:B------:R-:W-:Y:S01]  /*a180*/  LOP3.LUT P4, RZ, R152, 0xff000000, RZ, 0xc0, !PT ;  /* 0xff00000098ff7812 */ /* 0x000fe2000788c0ff */
[----:B------:R-:W-:Y:S01]  /*a190*/  FADD.FTZ R12, R12, -R20 ;  /* 0x800000140c0c7221 */ /* 0x000fe20000010000 */
[----:B------:R-:W-:Y:S01]  /*a1a0*/  FFMA.FTZ R13, R22, UR12, R13 ;  /* 0x0000000c160d7c23 */ /* 0x000fe2000801000d */
[----:B------:R-:W-:Y:S01]  /*a1b0*/  LOP3.LUT P3, RZ, R153, 0xff00, RZ, 0xc0, !PT ;  /* 0x0000ff0099ff7812 */ /* 0x000fe2000786c0ff */
[----:B------:R-:W-:Y:S01]  /*a1c0*/  FFMA.FTZ R9, R6, UR12, R9 ;  /* 0x0000000c06097c23 */ /* 0x000fe20008010009 */
[----:B------:R-:W-:Y:S02]  /*a1d0*/  HADD2.F32 R6, -RZ, R130.H0_H0 ;  /* 0x20000082ff067230 */ /* 0x000fe40000004100 */
[----:B------:R-:W-:Y:S01]  /*a1e0*/  FMUL.FTZ R13, R13, UR5 ;  /* 0x000000050d0d7c20 */ /* 0x000fe20008410000 */
[----:B------:R-:W-:-:S02]  /*a1f0*/  @P2 HADD2.F32 R22, -RZ, R143.H0_H0 ;  /* 0x2000008fff162230 */ /* 0x000fc40000004100 */
[----:B------:R-:W-:Y:S01]  /*a200*/  FMUL.FTZ R9, R9, UR5 ;  /* 0x0000000509097c20 */ /* 0x000fe20008410000 */
[----:B------:R-:W-:Y:S01]  /*a210*/  FFMA.FTZ R4, R4, UR13, R145 ;  /* 0x0000000d04047c23 */ /* 0x000fe20008010091 */
[----:B------:R-:W-:Y:S01]  /*a220*/  FFMA.FTZ R6, R18, UR12, R6 ;  /* 0x0000000c12067c23 */ /* 0x000fe20008010006 */
[--C-:B------:R-:W-:Y:S02]  /*a230*/  @P0 HADD2.F32 R18, -RZ, R142.reuse.H0_H0 ;  /* 0x2000008eff120230 */ /* 0x100fe40000004100 */
[----:B------:R-:W-:Y:S01]  /*a240*/  FMUL.FTZ R20, R13, UR4 ;  /* 0x000000040d147c20 */ /* 0x000fe20008410000 */
[----:B------:R-:W-:Y:S01]  /*a250*/  MOV R13, RZ ;  /* 0x000000ff000d7202 */ /* 0x000fe20000000f00 */
[----:B------:R-:W-:Y:S01]  /*a260*/  FMUL.FTZ R6, R6, UR5 ;  /* 0x0000000506067c20 */ /* 0x000fe20008410000 */
[----:B------:R-:W-:Y:S02]  /*a270*/  @P4 HADD2.F32 R141, -RZ, R141.H1_H1 ;  /* 0x3000008dff8d4230 */ /* 0x000fe40000004100 */
[----:B------:R-:W-:Y:S01]  /*a280*/  @P2 FMUL.FTZ R13, R22, R20 ;  /* 0x00000014160d2220 */ /* 0x000fe20000410000 */
[----:B------:R-:W-:Y:S01]  /*a290*/  FMUL.FTZ R9, R9, UR4 ;  /* 0x0000000409097c20 */ /* 0x000fe20008410000 */
[----:B------:R-:W-:Y:S01]  /*a2a0*/  FMUL.FTZ R6, R6, UR4 ;  /* 0x0000000406067c20 */ /* 0x000fe20008410000 */
[----:B------:R-:W-:Y:S01]  /*a2b0*/  @P3 HADD2.F32 R142, -RZ, R142.H1_H1 ;  /* 0x3000008eff8e3230 */ /* 0x000fe20000004100 */
[----:B------:R-:W-:Y:S01]  /*a2c0*/  MOV R16, RZ ;  /* 0x000000ff00107202 */ /* 0x000fe20000000f00 */
[----:B------:R-:W-:Y:S01]  /*a2d0*/  @P4 FMUL.FTZ R16, R141, R9 ;  /* 0x000000098d104220 */ /* 0x000fe20000410000 */
[----:B------:R-:W-:Y:S01]  /*a2e0*/  @P0 FMUL.FTZ R11, R18, R6 ;  /* 0x00000006120b0220 */ /* 0x000fe20000410000 */
[----:B------:R-:W-:-:S02]  /*a2f0*/  HADD2.F32 R18, -RZ, R130.H1_H1 ;  /* 0x30000082ff127230 */ /* 0x000fc40000004100 */
[----:B------:R-:W-:Y:S01]  /*a300*/  FMUL.FTZ R22, R64, R6 ;  /* 0x0000000640167220 */ /* 0x000fe20000410000 */
[----:B------:R-:W-:Y:S01]  /*a310*/  FMUL.FTZ R141, R66, R20 ;  /* 0x00000014428d7220 */ /* 0x000fe20000410000 */
[----:B------:R-:W-:Y:S01]  /*a320*/  FFMA.FTZ R24, R24, UR13, R145 ;  /* 0x0000000d18187c23 */ /* 0x000fe20008010091 */
[----:B------:R-:W-:Y:S01]  /*a330*/  FADD.FTZ R5, R5, -R4 ;  /* 0x8000000405057221 */ /* 0x000fe20000010000 */
[----:B------:R-:W-:Y:S01]  /*a340*/  FFMA.FTZ R18, R12, UR12, R18 ;  /* 0x0000000c0c127c23 */ /* 0x000fe20008010012 */
[----:B------:R-:W-:Y:S01]  /*a350*/  FSEL R22, R22, RZ, P0 ;  /* 0x000000ff16167208 */ /* 0x000fe20000000000 */
[--C-:B------:R-:W-:Y:S01]  /*a360*/  HADD2.F32 R4, -RZ, R128.reuse.H0_H0 ;  /* 0x20000080ff047230 */ /* 0x100fe20000004100 */
[----:B------:R-:W-:Y:S01]  /*a370*/  ISETP.GE.U32.AND P0, PT, R152, RZ, PT ;  /* 0x000000ff9800720c */ /* 0x000fe20003f06070 */
[----:B------:R-:W-:Y:S01]  /*a380*/  FMUL.FTZ R18, R18, UR5 ;  /* 0x0000000512127c20 */ /* 0x000fe20008410000 */
[----:B------:R-:W-:Y:S01]  /*a390*/  MOV R12, RZ ;  /* 0x000000ff000c7202 */ /* 0x000fe20000000f00 */
[----:B------:R-:W-:Y:S01]  /*a3a0*/  FADD.FTZ R24, R14, -R24 ;  /* 0x800000180e187221 */ /* 0x000fe20000010000 */
[----:B------:R-:W-:Y:S01]  /*a3b0*/  ISETP.GE.U32.AND.EX P0, PT, R153, 0x1000000, PT, P0 ;  /* 0x010000009900780c */ /* 0x000fe20003f06100 */
[----:B------:R-:W-:Y:S01]  /*a3c0*/  FMUL.FTZ R18, R18, UR4 ;  /* 0x0000000412127c20 */ /* 0x000fe20008410000 */
[----:B------:R-:W-:Y:S01]  /*a3d0*/  FSEL R141, R141, RZ, P2 ;  /* 0x000000ff8d8d7208 */ /* 0x000fe20001000000 */
[----:B------:R-:W-:Y:S01]  /*a3e0*/  HADD2.F32 R14, -RZ, R131.H1_H1 ;  /* 0x30000083ff0e7230 */ /* 0x000fe20000004100 */
[----:B------:R-:W-:Y:S01]  /*a3f0*/  LOP3.LUT P2, RZ, R152, 0xff00, RZ, 0xc0, !PT ;  /* 0x0000ff0098ff7812 */ /* 0x000fe2000784c0ff */
[-C--:B------:R-:W-:Y:S01]  /*a400*/  FMUL.FTZ R6, R65, R18.reuse ;  /* 0x0000001241067220 */ /* 0x080fe20000410000 */
[----:B------:R-:W-:Y:S01]  /*a410*/  @P3 FMUL.FTZ R12, R142, R18 ;  /* 0x000000128e0c3220 */ /* 0x000fe20000410000 */
[----:B------:R-:W-:Y:S01]  /*a420*/  FFMA.FTZ R4, R5, UR12, R4 ;  /* 0x0000000c05047c23 */ /* 0x000fe20008010004 */
[----:B------:R-:W-:-:S02]  /*a430*/  HADD2.F32 R5, -RZ, R128.H1_H1 ;  /* 0x30000080ff057230 */ /* 0x000fc40000004100 */
[----:B------:R-:W-:Y:S01]  /*a440*/  FFMA.FTZ R14, R24, UR12, R14 ;  /* 0x0000000c180e7c23 */ /* 0x000fe2000801000e */
[----:B------:R-:W-:Y:S01]  /*a450*/  FSEL R6, R6, RZ, P3 ;  /* 0x000000ff06067208 */ /* 0x000fe20001800000 */
[----:B------:R-:W-:Y:S01]  /*a460*/  FMUL.FTZ R4, R4, UR5 ;  /* 0x0000000504047c20 */ /* 0x000fe20008410000 */
[----:B------:R-:W-:Y:S01]  /*a470*/  LOP3.LUT P3, RZ, R152, 0xff, RZ, 0xc0, !PT ;  /* 0x000000ff98ff7812 */ /* 0x000fe2000786c0ff */
[----:B------:R-:W-:Y:S01]  /*a480*/  FFMA.FTZ R5, R7, UR12, R5 ;  /* 0x0000000c07057c23 */ /* 0x000fe20008010005 */
[----:B------:R-:W-:Y:S01]  /*a490*/  FMUL.FTZ R14, R14, UR5 ;  /* 0x000000050e0e7c20 */ /* 0x000fe20008410000 */
[----:B------:R-:W-:Y:S02]  /*a4a0*/  @P0 HADD2.F32 R143, -RZ, R143.H1_H1 ;  /* 0x3000008fff8f0230 */ /* 0x000fe40000004100 */
[----:B------:R-:W-:Y:S01]  /*a4b0*/  FMUL.FTZ R4, R4, UR4 ;  /* 0x0000000404047c20 */ /* 0x000fe20008410000 */
[----:B------:R-:W-:Y:S01]  /*a4c0*/  FMUL.FTZ R5, R5, UR5 ;  /* 0x0000000505057c20 */ /* 0x000fe20008410000 */
[----:B------:R-:W-:Y:S01]  /*a4d0*/  FMUL.FTZ R20, R14, UR4 ;  /* 0x000000040e147c20 */ /* 0x000fe20008410000 */
[----:B------:R-:W-:Y:S01]  /*a4e0*/  MOV R18, RZ ;  /* 0x000000ff00127202 */ /* 0x000fe20000000f00 */
[----:B------:R-:W-:Y:S01]  /*a4f0*/  FMUL.FTZ R8, R62, R8 ;  /* 0x000000083e087220 */ /* 0x000fe20000410000 */
[----:B------:R-:W-:Y:S01]  /*a500*/  FMUL.FTZ R5, R5, UR4 ;  /* 0x0000000405057c20 */ /* 0x000fe20008410000 */
[----:B------:R-:W-:Y:S01]  /*a510*/  MOV R14, RZ ;  /* 0x000000ff000e7202 */ /* 0x000fe20000000f00 */
[----:B------:R-:W-:Y:S01]  /*a520*/  @P0 FMUL.FTZ R14, R143, R20 ;  /* 0x000000148f0e0220 */ /* 0x000fe20000410000 */
[----:B------:R-:W-:Y:S01]  /*a530*/  FMUL.FTZ R9, R63, R9 ;  /* 0x000000093f097220 */ /* 0x000fe20000410000 */
[--C-:B------:R-:W-:Y:S01]  /*a540*/  @P3 HADD2.F32 R7, -RZ, R140.reuse.H0_H0 ;  /* 0x2000008cff073230 */ /* 0x100fe20000004100 */
[----:B------:R-:W-:Y:S01]  /*a550*/  F2FP.F16.F32.PACK_AB R6, R6, R22 ;  /* 0x000000160606723e */ /* 0x000fe200000000ff */
[----:B------:R-:W-:Y:S01]  /*a560*/  @P2 HADD2.F32 R140, -RZ, R140.H1_H1 ;  /* 0x3000008cff8c2230 */ /* 0x000fe20000004100 */
[----:B------:R-:W-:-:S02]  /*a570*/  FSEL R8, R8, RZ, P5 ;  /* 0x000000ff08087208 */ /* 0x000fc40002800000 */
[----:B------:R-:W-:Y:S01]  /*a580*/  @P3 FMUL.FTZ R18, R7, R4 ;  /* 0x0000000407123220 */ /* 0x000fe20000410000 */
[----:B------:R-:W-:Y:S01]  /*a590*/  FMUL.FTZ R7, R67, R20 ;  /* 0x0000001443077220 */ /* 0x000fe20000410000 */
[----:B------:R-:W-:Y:S01]  /*a5a0*/  MOV R20, RZ ;  /* 0x000000ff00147202 */ /* 0x000fe20000000f00 */
[-C--:B------:R-:W-:Y:S01]  /*a5b0*/  @P2 FMUL.FTZ R20, R140, R5.reuse ;  /* 0x000000058c142220 */ /* 0x080fe20000410000 */
[----:B------:R-:W-:Y:S01]  /*a5c0*/  FMUL.FTZ R4, R60, R4 ;  /* 0x000000043c047220 */ /* 0x000fe20000410000 */
[----:B------:R-:W-:Y:S01]  /*a5d0*/  FMUL.FTZ R5, R61, R5 ;  /* 0x000000053d057220 */ /* 0x000fe20000410000 */
[----:B------:R-:W-:Y:S02]  /*a5e0*/  FSEL R7, R7, RZ, P0 ;  /* 0x000000ff07077208 */ /* 0x000fe40000000000 */
[----:B------:R-:W-:Y:S02]  /*a5f0*/  FSEL R9, R9, RZ, P4 ;  /* 0x000000ff09097208 */ /* 0x000fe40002000000 */
[----:B------:R-:W-:-:S02]  /*a600*/  FSEL R4, R4, RZ, P3 ;  /* 0x000000ff04047208 */ /* 0x000fc40001800000 */
[----:B------:R-:W-:Y:S02]  /*a610*/  FSEL R22, R5, RZ, P2 ;  /* 0x000000ff05167208 */ /* 0x000fe40001000000 */
[----:B------:R-:W-:Y:S02]  /*a620*/  F2FP.F16.F32.PACK_AB R7, R7, R141 ;  /* 0x0000008d0707723e */ /* 0x000fe400000000ff */
[----:B------:R-:W-:Y:S02]  /*a630*/  F2FP.F16.F32.PACK_AB R5, R9, R8 ;  /* 0x000000080905723e */ /* 0x000fe400000000ff */
[----:B------:R-:W-:-:S07]  /*a640*/  F2FP.F16.F32.PACK_AB R4, R22, R4 ;  /* 0x000000041604723e */ /* 0x000fce00000000ff */
.L_x_10974:
        /* <DEDUP_REMOVED lines=19> */
[----:B------:R-:W-:Y:S01]  /*a780*/  MOV R17, RZ ;  /* 0x000000ff00117202 */ /* 0x000fe20000000f00 */
[----:B------:R-:W-:Y:S01]  /*a790*/  FFMA.FTZ R32, R32, UR13, R145 ;  /* 0x0000000d20207c23 */ /* 0x000fe20008010091 */
[----:B------:R-:W-:Y:S01]  /*a7a0*/  FADD.FTZ R9, R21, -R9 ;  /* 0x8000000915097221 */ /* 0x000fe20000010000 */
[----:B------:R-:W-:Y:S01]  /*a7b0*/  FMUL.FTZ R2, R137, UR5 ;  /* 0x0000000589027c20 */ /* 0x000fe20008410000 */
[----:B------:R-:W-:Y:S01]  /*a7c0*/  LOP3.LUT P4, RZ, R151, 0xff, RZ, 0xc0, !PT ;  /* 0x000000ff97ff7812 */ /* 0x000fe2000788c0ff */
[----:B-----5:R-:W-:-:S02]  /*a7d0*/  @P2 HADD2.F32 R19, -RZ, R5.H0_H0 ;  /* 0x20000005ff132230 */ /* 0x020fc40000004100 */
[----:B------:R-:W-:Y:S01]  /*a7e0*/  FADD.FTZ R32, R23, -R32 ;  /* 0x8000002017207221 */ /* 0x000fe20000010000 */
[----:B------:R-:W-:Y:S01]  /*a7f0*/  FMUL.FTZ R2, R2, UR4 ;  /* 0x0000000402027c20 */ /* 0x000fe20008410000 */
[----:B------:R-:W-:Y:S02]  /*a800*/  HADD2.F32 R138, -RZ, R134.H0_H0 ;  /* 0x20000086ff8a7230 */ /* 0x000fe40000004100 */
[----:B------:R-:W-:Y:S01]  /*a810*/  FFMA.FTZ R33, R33, UR13, R145 ;  /* 0x0000000d21217c23 */ /* 0x000fe20008010091 */
[----:B------:R-:W-:Y:S02]  /*a820*/  @P3 HADD2.F32 R21, -RZ, R5.H1_H1 ;  /* 0x30000005ff153230 */ /* 0x000fe40000004100 */
[----:B------:R-:W-:Y:S01]  /*a830*/  @P2 FMUL.FTZ R17, R2, R19 ;  /* 0x0000001302112220 */ /* 0x000fe20000410000 */
[----:B------:R-:W-:Y:S02]  /*a840*/  HADD2.F32 R19, -RZ, R133.H1_H1 ;  /* 0x30000085ff137230 */ /* 0x000fe40000004100 */
[----:B------:R-:W-:Y:S01]  /*a850*/  FFMA.FTZ R138, R32, UR12, R138 ;  /* 0x0000000c208a7c23 */ /* 0x000fe2000801008a */
[----:B------:R-:W-:Y:S01]  /*a860*/  LOP3.LUT P5, RZ, R151, 0xff00, RZ, 0xc0, !PT ;  /* 0x0000ff0097ff7812 */ /* 0x000fe200078ac0ff */
[----:B------:R-:W-:Y:S01]  /*a870*/  FADD.FTZ R25, R25, -R33 ;  /* 0x8000002119197221 */ /* 0x000fe20000010000 */
[----:B------:R-:W-:Y:S01]  /*a880*/  FFMA.FTZ R34, R34, UR13, R145 ;  /* 0x0000000d22227c23 */ /* 0x000fe20008010091 */
[----:B------:R-:W-:Y:S01]  /*a890*/  FFMA.FTZ R9, R9, UR12, R19 ;  /* 0x0000000c09097c23 */ /* 0x000fe20008010013 */
[----:B------:R-:W-:Y:S01]  /*a8a0*/  FMUL.FTZ R23, R138, UR5 ;  /* 0x000000058a177c20 */ /* 0x000fe20008410000 */
[----:B------:R-:W-:Y:S01]  /*a8b0*/  @P4 HADD2.F32 R22, -RZ, R6.H0_H0 ;  /* 0x20000006ff164230 */ /* 0x000fe20000004100 */
[----:B------:R-:W-:Y:S01]  /*a8c0*/  LOP3.LUT P6, RZ, R151, 0xff0000, RZ, 0xc0, !PT ;  /* 0x00ff000097ff7812 */ /* 0x000fe200078cc0ff */
[----:B------:R-:W-:Y:S01]  /*a8d0*/  FMUL.FTZ R19, R9, UR5 ;  /* 0x0000000509137c20 */ /* 0x000fe20008410000 */
[----:B------:R-:W-:Y:S01]  /*a8e0*/  FMUL.FTZ R23, R23, UR4 ;  /* 0x0000000417177c20 */ /* 0x000fe20008410000 */
[----:B------:R-:W-:-:S02]  /*a8f0*/  HADD2.F32 R139, -RZ, R135.H0_H0 ;  /* 0x20000087ff8b7230 */ /* 0x000fc40000004100 */
[----:B------:R-:W-:Y:S01]  /*a900*/  FADD.FTZ R34, R27, -R34 ;  /* 0x800000221b227221 */ /* 0x000fe20000010000 */
[----:B------:R-:W-:Y:S01]  /*a910*/  FMUL.FTZ R5, R19, UR4 ;  /* 0x0000000413057c20 */ /* 0x000fe20008410000 */
[----:B------:R-:W-:Y:S01]  /*a920*/  MOV R19, RZ ;  /* 0x000000ff00137202 */ /* 0x000fe20000000f00 */
[----:B------:R-:W-:Y:S02]  /*a930*/  @P5 HADD2.F32 R24, -RZ, R6.H1_H1 ;  /* 0x30000006ff185230 */ /* 0x000fe40000004100 */
[----:B------:R-:W-:Y:S01]  /*a940*/  FFMA.FTZ R139, R34, UR12, R139 ;  /* 0x0000000c228b7c23 */ /* 0x000fe2000801008b */
[----:B------:R-:W-:Y:S01]  /*a950*/  @P3 FMUL.FTZ R19, R5, R21 ;  /* 0x0000001505133220 */ /* 0x000fe20000410000 */
[----:B------:R-:W-:Y:S01]  /*a960*/  MOV R21, RZ ;  /* 0x000000ff00157202 */ /* 0x000fe20000000f00 */
[----:B------:R-:W-:Y:S01]  /*a970*/  @P4 FMUL.FTZ R21, R23, R22 ;  /* 0x0000001617154220 */ /* 0x000fe20000410000 */
[----:B------:R-:W-:Y:S02]  /*a980*/  HADD2.F32 R22, -RZ, R134.H1_H1 ;  /* 0x30000086ff167230 */ /* 0x000fe40000004100 */
[----:B------:R-:W-:Y:S01]  /*a990*/  FMUL.FTZ R23, R72, R23 ;  /* 0x0000001748177220 */ /* 0x000fe20000410000 */
[--C-:B------:R-:W-:Y:S01]  /*a9a0*/  @P6 HADD2.F32 R28, -RZ, R7.reuse.H0_H0 ;  /* 0x20000007ff1c6230 */ /* 0x100fe20000004100 */
[----:B------:R-:W-:Y:S01]  /*a9b0*/  ISETP.GE.U32.AND P0, PT, R150, RZ, PT ;  /* 0x000000ff9600720c */ /* 0x000fe20003f06070 */
[--C-:B------:R-:W-:Y:S01]  /*a9c0*/  FFMA.FTZ R35, R35, UR13, R145.reuse ;  /* 0x0000000d23237c23 */ /* 0x100fe20008010091 */
[----:B------:R-:W-:Y:S01]  /*a9d0*/  FFMA.FTZ R25, R25, UR12, R22 ;  /* 0x0000000c19197c23 */ /* 0x000fe20008010016 */
[----:B------:R-:W-:Y:S01]  /*a9e0*/  FFMA.FTZ R136, R26, UR13, R145 ;  /* 0x0000000d1a887c23 */ /* 0x000fe20008010091 */
[----:B------:R-:W-:Y:S01]  /*a9f0*/  ISETP.GE.U32.AND.EX P0, PT, R151, 0x1000000, PT, P0 ;  /* 0x010000009700780c */ /* 0x000fe20003f06100 */
[----:B------:R-:W-:Y:S01]  /*aa00*/  FADD.FTZ R29, R29, -R35 ;  /* 0x800000231d1d7221 */ /* 0x000fe20000010000 */
[----:B------:R-:W-:Y:S01]  /*aa10*/  FMUL.FTZ R22, R25, UR5 ;  /* 0x0000000519167c20 */ /* 0x000fe20008410000 */
[----:B------:R-:W-:Y:S01]  /*aa20*/  FADD.FTZ R136, R15, -R136 ;  /* 0x800000880f887221 */ /* 0x000fe20000010000 */
[----:B------:R-:W-:Y:S01]  /*aa30*/  HADD2.F32 R26, -RZ, R132.H1_H1 ;  /* 0x30000084ff1a7230 */ /* 0x000fe20000004100 */
[----:B------:R-:W-:Y:S01]  /*aa40*/  F2FP.F16.F32.PACK_AB R138, R25, R138 ;  /* 0x0000008a198a723e */ /* 0x000fe200000000ff */
[----:B------:R-:W-:Y:S01]  /*aa50*/  FMUL.FTZ R6, R22, UR4 ;  /* 0x0000000416067c20 */ /* 0x000fe20008410000 */
[----:B------:R-:W-:Y:S01]  /*aa60*/  MOV R22, RZ ;  /* 0x000000ff00167202 */ /* 0x000fe20000000f00 */
[----:B------:R-:W-:Y:S01]  /*aa70*/  FMUL.FTZ R2, R70, R2 ;  /* 0x0000000246027220 */ /* 0x000fe20000410000 */
[----:B------:R-:W-:Y:S01]  /*aa80*/  FFMA.FTZ R26, R8, UR12, R26 ;  /* 0x0000000c081a7c23 */ /* 0x000fe2000801001a */
[----:B------:R-:W-:Y:S01]  /*aa90*/  @P5 FMUL.FTZ R22, R6, R24 ;  /* 0x0000001806165220 */ /* 0x000fe20000410000 */
[----:B------:R-:W-:Y:S01]  /*aaa0*/  FMUL.FTZ R24, R139, UR5 ;  /* 0x000000058b187c20 */ /* 0x000fe20008410000 */
[----:B------:R-:W-:Y:S01]  /*aab0*/  FMUL.FTZ R27, R73, R6 ;  /* 0x00000006491b7220 */ /* 0x000fe20000410000 */
[----:B------:R-:W-:Y:S01]  /*aac0*/  FSEL R6, R23, RZ, P4 ;  /* 0x000000ff17067208 */ /* 0x000fe20002000000 */
[----:B------:R-:W-:-:S02]  /*aad0*/  @P0 HADD2.F32 R15, -RZ, R7.H1_H1 ;  /* 0x30000007ff0f0230 */ /* 0x000fc40000004100 */
[----:B------:R-:W-:Y:S01]  /*aae0*/  FMUL.FTZ R24, R24, UR4 ;  /* 0x0000000418187c20 */ /* 0x000fe20008410000 */
[----:B------:R-:W-:Y:S01]  /*aaf0*/  MOV R23, RZ ;  /* 0x000000ff00177202 */ /* 0x000fe20000000f00 */
[----:B------:R-:W-:Y:S01]  /*ab00*/  FMUL.FTZ R5, R71, R5 ;  /* 0x0000000547057220 */ /* 0x000fe20000410000 */
[----:B------:R-:W-:Y:S01]  /*ab10*/  LOP3.LUT P4, RZ, R150, 0xff, RZ, 0xc0, !PT ;  /* 0x000000ff96ff7812 */ /* 0x000fe2000788c0ff */
[----:B------:R-:W-:Y:S01]  /*ab20*/  @P6 FMUL.FTZ R23, R24, R28 ;  /* 0x0000001c18176220 */ /* 0x000fe20000410000 */
[----:B------:R-:W-:Y:S01]  /*ab30*/  FMUL.FTZ R28, R74, R24 ;  /* 0x000000184a1c7220 */ /* 0x000fe20000410000 */
[----:B------:R-:W-:Y:S01]  /*ab40*/  HADD2.F32 R24, -RZ, R135.H1_H1 ;  /* 0x30000087ff187230 */ /* 0x000fe20000004100 */
[----:B------:R-:W-:Y:S02]  /*ab50*/  FSEL R27, R27, RZ, P5 ;  /* 0x000000ff1b1b7208 */ /* 0x000fe40002800000 */
[----:B------:R-:W-:Y:S02]  /*ab60*/  LOP3.LUT P5, RZ, R150, 0xff00, RZ, 0xc0, !PT ;  /* 0x0000ff0096ff7812 */ /* 0x000fe400078ac0ff */
[----:B------:R-:W-:Y:S01]  /*ab70*/  FFMA.FTZ R29, R29, UR12, R24 ;  /* 0x0000000c1d1d7c23 */ /* 0x000fe20008010018 */
[----:B------:R-:W-:-:S02]  /*ab80*/  FSEL R28, R28, RZ, P6 ;  /* 0x000000ff1c1c7208 */ /* 0x000fc40003000000 */
[----:B------:R-:W-:Y:S01]  /*ab90*/  FSEL R2, R2, RZ, P2 ;  /* 0x000000ff02027208 */ /* 0x000fe20001000000 */
[C---:B------:R-:W-:Y:S01]  /*aba0*/  FMUL.FTZ R24, R29.reuse, UR5 ;  /* 0x000000051d187c20 */ /* 0x040fe20008410000 */
[--C-:B------:R-:W-:Y:S01]  /*abb0*/  @P4 HADD2.F32 R25, -RZ, R4.reuse.H0_H0 ;  /* 0x20000004ff194230 */ /* 0x100fe20000004100 */
[----:B------:R-:W-:Y:S02]  /*abc0*/  F2FP.F16.F32.PACK_AB R139, R29, R139 ;  /* 0x0000008b1d8b723e */ /* 0x000fe400000000ff */
[----:B------:R-:W-:Y:S01]  /*abd0*/  FMUL.FTZ R7, R24, UR4 ;  /* 0x0000000418077c20 */ /* 0x000fe20008410000 */
[----:B------:R-:W-:Y:S02]  /*abe0*/  MOV R24, RZ ;  /* 0x000000ff00187202 */ /* 0x000fe40000000f00 */
[----:B------:R-:W-:Y:S02]  /*abf0*/  @P5 HADD2.F32 R29, -RZ, R4.H1_H1 ;  /* 0x30000004ff1d5230 */ /* 0x000fe40000004100 */
[----:B------:R-:W-:Y:S01]  /*ac00*/  @P0 FMUL.FTZ R24, R7, R15 ;  /* 0x0000000f07180220 */ /* 0x000fe20000410000 */
[----:B------:R-:W-:-:S02]  /*ac10*/  HADD2.F32 R15, -RZ, R132.H0_H0 ;  /* 0x20000084ff0f7230 */ /* 0x000fc40000004100 */
[----:B------:R-:W-:Y:S01]  /*ac20*/  FMUL.FTZ R7, R75, R7 ;  /* 0x000000074b077220 */ /* 0x000fe20000410000 */
[----:B------:R-:W-:Y:S02]  /*ac30*/  FSEL R5, R5, RZ, P3 ;  /* 0x000000ff05057208 */ /* 0x000fe40001800000 */
[----:B------:R-:W-:Y:S01]  /*ac40*/  F2FP.F16.F32.PACK_AB R137, R9, R137 ;  /* 0x000000890989723e */ /* 0x000fe200000000ff */
[----:B------:R-:W-:Y:S01]  /*ac50*/  FFMA.FTZ R136, R136, UR12, R15 ;  /* 0x0000000c88887c23 */ /* 0x000fe2000801000f */
[----:B------:R-:W-:Y:S02]  /*ac60*/  MOV R15, RZ ;  /* 0x000000ff000f7202 */ /* 0x000fe40000000f00 */
[----:B------:R-:W-:Y:S01]  /*ac70*/  FSEL R7, R7, RZ, P0 ;  /* 0x000000ff07077208 */ /* 0x000fe20000000000 */
[----:B------:R-:W-:Y:S01]  /*ac80*/  FMUL.FTZ R8, R136, UR5 ;  /* 0x0000000588087c20 */ /* 0x000fe20008410000 */
[----:B------:R-:W-:Y:S02]  /*ac90*/  F2FP.F16.F32.PACK_AB R136, R26, R136 ;  /* 0x000000881a88723e */ /* 0x000fe400000000ff */
[----:B------:R-:W-:Y:S01]  /*aca0*/  F2FP.F16.F32.PACK_AB R7, R7, R28 ;  /* 0x0000001c0707723e */ /* 0x000fe200000000ff */
[----:B------:R-:W-:Y:S01]  /*acb0*/  FMUL.FTZ R8, R8, UR4 ;  /* 0x0000000408087c20 */ /* 0x000fe20008410000 */
[----:B------:R-:W-:-:S02]  /*acc0*/  F2FP.F16.F32.PACK_AB R6, R27, R6 ;  /* 0x000000061b06723e */ /* 0x000fc400000000ff */
[----:B------:R-:W-:Y:S01]  /*acd0*/  F2FP.F16.F32.PACK_AB R5, R5, R2 ;  /* 0x000000020505723e */ /* 0x000fe200000000ff */
[----:B------:R-:W-:Y:S01]  /*ace0*/  @P4 FMUL.FTZ R15, R8, R25 ;  /* 0x00000019080f4220 */ /* 0x000fe20000410000 */
[----:B------:R-:W-:Y:S01]  /*acf0*/  FMUL.FTZ R25, R26, UR5 ;  /* 0x000000051a197c20 */ /* 0x000fe20008410000 */
[----:B------:R-:W-:-:S03]  /*ad00*/  FMUL.FTZ R8, R68, R8 ;  /* 0x0000000844087220 */ /* 0x000fc60000410000 */
        /* <DEDUP_REMOVED lines=8> */
.L_x_10975:
        /* <DEDUP_REMOVED lines=10> */
[----:B------:R-:W-:Y:S01]  /*ae30*/  FADD.FTZ R21, R21, -R31 ;  /* 0x8000001f15157221 */ /* 0x000fe20000010000 */
[----:B------:R-:W-:Y:S01]  /*ae40*/  FFMA.FTZ R32, R32, UR13, R145 ;  /* 0x0000000d20207c23 */ /* 0x000fe20008010091 */
[----:B------:R-:W-:Y:S01]  /*ae50*/  FMUL.FTZ R2, R2, UR5 ;  /* 0x0000000502027c20 */ /* 0x000fe20008410000 */
[----:B------:R-:W-:Y:S01]  /*ae60*/  LOP3.LUT P0, RZ, R151, 0xff, RZ, 0xc0, !PT ;  /* 0x000000ff97ff7812 */ /* 0x000fe2000780c0ff */
[----:B-----5:R-:W-:-:S02]  /*ae70*/  @P5 HADD2.F32 R9, -RZ, R5.H0_H0 ;  /* 0x20000005ff095230 */ /* 0x020fc40000004100 */
[----:B------:R-:W-:Y:S01]  /*ae80*/  FADD.FTZ R32, R23, -R32 ;  /* 0x8000002017207221 */ /* 0x000fe20000010000 */
[----:B------:R-:W-:Y:S01]  /*ae90*/  FMUL.FTZ R2, R2, UR4 ;  /* 0x0000000402027c20 */ /* 0x000fe20008410000 */
[--C-:B------:R-:W-:Y:S01]  /*aea0*/  FFMA.FTZ R33, R33, UR13, R145.reuse ;  /* 0x0000000d21217c23 */ /* 0x100fe20008010091 */
[----:B------:R-:W-:Y:S01]  /*aeb0*/  LOP3.LUT P3, RZ, R151, 0xff00, RZ, 0xc0, !PT ;  /* 0x0000ff0097ff7812 */ /* 0x000fe2000786c0ff */
[----:B------:R-:W-:Y:S01]  /*aec0*/  FFMA.FTZ R34, R34, UR13, R145 ;  /* 0x0000000d22227c23 */ /* 0x000fe20008010091 */
[----:B------:R-:W-:Y:S01]  /*aed0*/  @P5 FMUL.FTZ R17, R9, R2 ;  /* 0x0000000209115220 */ /* 0x000fe20000410000 */
[----:B------:R-:W-:Y:S02]  /*aee0*/  HADD2.F32 R9, -RZ, R133.H1_H1 ;  /* 0x30000085ff097230 */ /* 0x000fe40000004100 */
[----:B------:R-:W-:Y:S01]  /*aef0*/  FADD.FTZ R25, R25, -R33 ;  /* 0x8000002119197221 */ /* 0x000fe20000010000 */
[----:B------:R-:W-:Y:S01]  /*af00*/  LOP3.LUT P2, RZ, R151, 0xff0000, RZ, 0xc0, !PT ;  /* 0x00ff000097ff7812 */ /* 0x000fe2000784c0ff */
[----:B------:R-:W-:Y:S01]  /*af10*/  FADD.FTZ R34, R27, -R34 ;  /* 0x800000221b227221 */ /* 0x000fe20000010000 */
[----:B------:R-:W-:Y:S01]  /*af20*/  FFMA.FTZ R35, R35, UR13, R145 ;  /* 0x0000000d23237c23 */ /* 0x000fe20008010091 */
[----:B------:R-:W-:Y:S01]  /*af30*/  FFMA.FTZ R9, R21, UR12, R9 ;  /* 0x0000000c15097c23 */ /* 0x000fe20008010009 */
[----:B------:R-:W-:Y:S01]  /*af40*/  @P0 HADD2.F32 R22, -RZ, R6.H0_H0 ;  /* 0x20000006ff160230 */ /* 0x000fe20000004100 */
[----:B------:R-:W-:Y:S01]  /*af50*/  MOV R21, RZ ;  /* 0x000000ff00157202 */ /* 0x000fe20000000f00 */
[----:B------:R-:W-:Y:S01]  /*af60*/  FADD.FTZ R35, R29, -R35 ;  /* 0x800000231d237221 */ /* 0x000fe20000010000 */
[----:B------:R-:W-:Y:S01]  /*af70*/  FMUL.FTZ R19, R9, UR5 ;  /* 0x0000000509137c20 */ /* 0x000fe20008410000 */
[----:B------:R-:W-:-:S02]  /*af80*/  @P4 HADD2.F32 R9, -RZ, R5.H1_H1 ;  /* 0x30000005ff094230 */ /* 0x000fc40000004100 */
[----:B------:R-:W-:Y:S01]  /*af90*/  FFMA.FTZ R26, R26, UR13, R145 ;  /* 0x0000000d1a1a7c23 */ /* 0x000fe20008010091 */
[----:B------:R-:W-:Y:S02]  /*afa0*/  @P3 HADD2.F32 R23, -RZ, R6.H1_H1 ;  /* 0x30000006ff173230 */ /* 0x000fe40000004100 */
[----:B------:R-:W-:Y:S01]  /*afb0*/  FMUL.FTZ R5, R19, UR4 ;  /* 0x0000000413057c20 */ /* 0x000fe20008410000 */
[----:B------:R-:W-:Y:S01]  /*afc0*/  MOV R19, RZ ;  /* 0x000000ff00137202 */ /* 0x000fe20000000f00 */
[----:B------:R-:W-:Y:S01]  /*afd0*/  FADD.FTZ R26, R15, -R26 ;  /* 0x8000001a0f1a7221 */ /* 0x000fe20000010000 */
[----:B------:R-:W-:Y:S01]  /*afe0*/  FMUL.FTZ R2, R70, R2 ;  /* 0x0000000246027220 */ /* 0x000fe20000410000 */
[-C--:B------:R-:W-:Y:S01]  /*aff0*/  @P4 FMUL.FTZ R19, R9, R5.reuse ;  /* 0x0000000509134220 */ /* 0x080fe20000410000 */
[----:B------:R-:W-:Y:S02]  /*b000*/  HADD2.F32 R9, -RZ, R134.H0_H0 ;  /* 0x20000086ff097230 */ /* 0x000fe40000004100 */
[----:B------:R-:W-:Y:S01]  /*b010*/  FMUL.FTZ R5, R71, R5 ;  /* 0x0000000547057220 */ /* 0x000fe20000410000 */
[----:B------:R-:W-:-:S02]  /*b020*/  FSEL R2, R2, RZ, P5 ;  /* 0x000000ff02027208 */ /* 0x000fc40002800000 */
[----:B------:R-:W-:Y:S02]  /*b030*/  FFMA.FTZ R9, R32, UR12, R9 ;  /* 0x0000000c20097c23 */ /* 0x000fe40008010009 */
[----:B------:R-:W-:Y:S02]  /*b040*/  FSEL R5, R5, RZ, P4 ;  /* 0x000000ff05057208 */ /* 0x000fe40002000000 */
[----:B------:R-:W-:Y:S02]  /*b050*/  FMUL.FTZ R9, R9, UR5 ;  /* 0x0000000509097c20 */ /* 0x000fe40008410000 */
[----:B------:R-:W-:Y:S02]  /*b060*/  F2FP.F16.F32.PACK_AB R5, R5, R2 ;  /* 0x000000020505723e */ /* 0x000fe400000000ff */
[----:B------:R-:W-:-:S04]  /*b070*/  FMUL.FTZ R9, R9, UR4 ;  /* 0x0000000409097c20 */ /* 0x000fc80008410000 */
[-C--:B------:R-:W-:Y:S01]  /*b080*/  @P0 FMUL.FTZ R21, R22, R9.reuse ;  /* 0x0000000916150220 */ /* 0x080fe20000410000 */
[----:B------:R-:W-:Y:S02]  /*b090*/  HADD2.F32 R22, -RZ, R134.H1_H1 ;  /* 0x30000086ff167230 */ /* 0x000fe40000004100 */
[----:B------:R-:W-:-:S03]  /*b0a0*/  FMUL.FTZ R9, R72, R9 ;  /* 0x0000000948097220 */ /* 0x000fc60000410000 */
[----:B------:R-:W-:Y:S01]  /*b0b0*/  FFMA.FTZ R22, R25, UR12, R22 ;  /* 0x0000000c19167c23 */ /* 0x000fe20008010016 */
[----:B------:R-:W-:Y:S01]  /*b0c0*/  @P2 HADD2.F32 R25, -RZ, R7.H0_H0 ;  /* 0x20000007ff192230 */ /* 0x000fe20000004100 */
[----:B------:R-:W-:Y:S02]  /*b0d0*/  FSEL R9, R9, RZ, P0 ;  /* 0x000000ff09097208 */ /* 0x000fe40000000000 */
[----:B------:R-:W-:Y:S01]  /*b0e0*/  FMUL.FTZ R22, R22, UR5 ;  /* 0x0000000516167c20 */ /* 0x000fe20008410000 */
[----:B------:R-:W-:-:S03]  /*b0f0*/  ISETP.GE.U32.AND P0, PT, R150, RZ, PT ;  /* 0x000000ff9600720c */ /* 0x000fc60003f06070 */
[----:B------:R-:W-:Y:S01]  /*b100*/  FMUL.FTZ R6, R22, UR4 ;  /* 0x0000000416067c20 */ /* 0x000fe20008410000 */
[----:B------:R-:W-:Y:S02]  /*b110*/  MOV R22, RZ ;  /* 0x000000ff00167202 */ /* 0x000fe40000000f00 */
[----:B------:R-:W-:Y:S01]  /*b120*/  ISETP.GE.U32.AND.EX P0, PT, R151, 0x1000000, PT, P0 ;  /* 0x010000009700780c */ /* 0x000fe20003f06100 */
[-C--:B------:R-:W-:Y:S01]  /*b130*/  @P3 FMUL.FTZ R22, R23, R6.reuse ;  /* 0x0000000617163220 */ /* 0x080fe20000410000 */
[----:B------:R-:W-:Y:S02]  /*b140*/  HADD2.F32 R23, -RZ, R135.H0_H0 ;  /* 0x20000087ff177230 */ /* 0x000fe40000004100 */
[----:B------:R-:W-:-:S03]  /*b150*/  FMUL.FTZ R6, R73, R6 ;  /* 0x0000000649067220 */ /* 0x000fc60000410000 */
[----:B------:R-:W-:Y:S02]  /*b160*/  FFMA.FTZ R23, R34, UR12, R23 ;  /* 0x0000000c22177c23 */ /* 0x000fe40008010017 */
[----:B------:R-:W-:Y:S02]  /*b170*/  FSEL R6, R6, RZ, P3 ;  /* 0x000000ff06067208 */ /* 0x000fe40001800000 */
[----:B------:R-:W-:Y:S01]  /*b180*/  LOP3.LUT P3, RZ, R150, 0xff, RZ, 0xc0, !PT ;  /* 0x000000ff96ff7812 */ /* 0x000fe2000786c0ff */
[----:B------:R-:W-:Y:S01]  /*b190*/  FMUL.FTZ R23, R23, UR5 ;  /* 0x0000000517177c20 */ /* 0x000fe20008410000 */
[----:B------:R-:W-:Y:S01]  /*b1a0*/  F2FP.F16.F32.PACK_AB R6, R6, R9 ;  /* 0x000000090606723e */ /* 0x000fe200000000ff */
[----:B------:R-:W-:Y:S02]  /*b1b0*/  @P0 HADD2.F32 R15, -RZ, R7.H1_H1 ;  /* 0x30000007ff0f0230 */ /* 0x000fe40000004100 */
[----:B------:R-:W-:Y:S01]  /*b1c0*/  FMUL.FTZ R24, R23, UR4 ;  /* 0x0000000417187c20 */ /* 0x000fe20008410000 */
[----:B------:R-:W-:-:S03]  /*b1d0*/  MOV R23, RZ ;  /* 0x000000ff00177202 */ /* 0x000fc60000000f00 */
[-C--:B------:R-:W-:Y:S01]  /*b1e0*/  @P2 FMUL.FTZ R23, R25, R24.reuse ;  /* 0x0000001819172220 */ /* 0x080fe20000410000 */
[----:B------:R-:W-:Y:S01]  /*b1f0*/  FMUL.FTZ R27, R74, R24 ;  /* 0x000000184a1b7220 */ /* 0x000fe20000410000 */
[----:B------:R-:W-:Y:S02]  /*b200*/  HADD2.F32 R24, -RZ, R135.H1_H1 ;  /* 0x30000087ff187230 */ /* 0x000fe40000004100 */
[----:B------:R-:W-:Y:S02]  /*b210*/  HADD2.F32 R25, -RZ, R132.H0_H0 ;  /* 0x20000084ff197230 */ /* 0x000fe40000004100 */
[----:B------:R-:W-:Y:S01]  /*b220*/  FSEL R27, R27, RZ, P2 ;  /* 0x000000ff1b1b7208 */ /* 0x000fe20001000000 */
[----:B------:R-:W-:Y:S01]  /*b230*/  FFMA.FTZ R24, R35, UR12, R24 ;  /* 0x0000000c23187c23 */ /* 0x000fe20008010018 */
[----:B------:R-:W-:Y:S01]  /*b240*/  LOP3.LUT P2, RZ, R150, 0xff00, RZ, 0xc0, !PT ;  /* 0x0000ff0096ff7812 */ /* 0x000fe2000784c0ff */
[----:B------:R-:W-:Y:S02]  /*b250*/  FFMA.FTZ R25, R26, UR12, R25 ;  /* 0x0000000c1a197c23 */ /* 0x000fe40008010019 */
[----:B------:R-:W-:-:S02]  /*b260*/  FMUL.FTZ R24, R24, UR5 ;  /* 0x0000000518187c20 */ /* 0x000fc40008410000 */
[----:B------:R-:W-:Y:S02]  /*b270*/  FMUL.FTZ R26, R25, UR5 ;  /* 0x00000005191a7c20 */ /* 0x000fe40008410000 */
[----:B------:R-:W-:Y:S01]  /*b280*/  FMUL.FTZ R7, R24, UR4 ;  /* 0x0000000418077c20 */ /* 0x000fe20008410000 */
[----:B------:R-:W-:-:S03]  /*b290*/  MOV R24, RZ ;  /* 0x000000ff00187202 */ /* 0x000fc60000000f00 */
[-C--:B------:R-:W-:Y:S01]  /*b2a0*/  @P0 FMUL.FTZ R24, R15, R7.reuse ;  /* 0x000000070f180220 */ /* 0x080fe20000410000 */
[----:B------:R-:W-:Y:S02]  /*b2b0*/  HADD2.F32 R15, -RZ, R132.H1_H1 ;  /* 0x30000084ff0f7230 */ /* 0x000fe40000004100 */
[----:B------:R-:W-:-:S03]  /*b2c0*/  FMUL.FTZ R7, R75, R7 ;  /* 0x000000074b077220 */ /* 0x000fc60000410000 */
[----:B------:R-:W-:Y:S01]  /*b2d0*/  FFMA.FTZ R25, R8, UR12, R15 ;  /* 0x0000000c08197c23 */ /* 0x000fe2000801000f */
[----:B------:R-:W-:Y:S01]  /*b2e0*/  FMUL.FTZ R8, R26, UR4 ;  /* 0x000000041a087c20 */ /* 0x000fe20008410000 */
[--C-:B------:R-:W-:Y:S01]  /*b2f0*/  @P3 HADD2.F32 R26, -RZ, R4.reuse.H0_H0 ;  /* 0x20000004ff1a3230 */ /* 0x100fe20000004100 */
[----:B------:R-:W-:Y:S01]  /*b300*/  MOV R15, RZ ;  /* 0x000000ff000f7202 */ /* 0x000fe20000000f00 */
[----:B------:R-:W-:Y:S01]  /*b310*/  FMUL.FTZ R25, R25, UR5 ;  /* 0x0000000519197c20 */ /* 0x000fe20008410000 */
[----:B------:R-:W-:Y:S02]  /*b320*/  FSEL R7, R7, RZ, P0 ;  /* 0x000000ff07077208 */ /* 0x000fe40000000000 */
[-C--:B------:R-:W-:Y:S01]  /*b330*/  @P3 FMUL.FTZ R15, R26, R8.reuse ;  /* 0x000000081a0f3220 */ /* 0x080fe20000410000 */
[----:B------:R-:W-:Y:S02]  /*b340*/  @P2 HADD2.F32 R26, -RZ, R4.H1_H1 ;  /* 0x30000004ff1a2230 */ /* 0x000fe40000004100 */
[----:B------:R-:W-:Y:S01]  /*b350*/  FMUL.FTZ R4, R25, UR4 ;  /* 0x0000000419047c20 */ /* 0x000fe20008410000 */
[----:B------:R-:W-:Y:S01]  /*b360*/  MOV R25, RZ ;  /* 0x000000ff00197202 */ /* 0x000fe20000000f00 */
[----:B------:R-:W-:Y:S01]  /*b370*/  FMUL.FTZ R8, R68, R8 ;  /* 0x0000000844087220 */ /* 0x000fe20000410000 */
[----:B------:R-:W-:Y:S01]  /*b380*/  F2FP.F16.F32.PACK_AB R7, R7, R27 ;  /* 0x0000001b0707723e */ /* 0x000fe200000000ff */
[-C--:B------:R-:W-:Y:S01]  /*b390*/  @P2 FMUL.FTZ R25, R26, R4.reuse ;  /* 0x000000041a192220 */ /* 0x080fe20000410000 */
[----:B------:R-:W-:-:S02]  /*b3a0*/  FMUL.FTZ R4, R69, R4 ;  /* 0x0000000445047220 */ /* 0x000fc40000410000 */
[----:B------:R-:W-:-:S03]  /*b3b0*/  FSEL R8, R8, RZ, P3 ;  /* 0x000000ff08087208 */ /* 0x000fc60001800000 */
[----:B------:R-:W-:-:S04]  /*b3c0*/  FSEL R4, R4, RZ, P2 ;  /* 0x000000ff04047208 */ /* 0x000fc80001000000 */
[----:B------:R-:W-:-:S07]  /*b3d0*/  F2FP.F16.F32.PACK_AB R4, R4, R8 ;  /* 0x000000080404723e */ /* 0x000fce00000000ff */
.L_x_10976:
[----:B------:R-:W1:Y:S01]  /*b3e0*/  @P1 LDC.64 R8, c[0x0][0x478] ;  /* 0x00011e00ff081b82 */ /* 0x000e620000000a00 */
[----:B------:R-:W-:Y:S01]  /*b3f0*/  MOV R2, 0x10 ;  /* 0x0000001000027802 */ /* 0x000fe20000000f00 */
[----:B-1----:R-:W-:-:S04]  /*b400*/  @P1 IMAD.WIDE.U32 R8, R3, 0x10, R8 ;  /* 0x0000001003081825 */ /* 0x002fc800078e0008 */
[----:B------:R-:W-:Y:S01]  /*b410*/  IMAD.WIDE.U32 R2, R3, R2, UR26 ;  /* 0x0000001a03027e25 */ /* 0x000fe2000f8e0002 */
[----:B------:R1:W-:Y:S04]  /*b420*/  @P1 STG.E.128 desc[UR14][R8.64], R136 ;  /* 0x0000008808001986 */ /* 0x0003e8000c101d0e */
[----:B------:R1:W-:Y:S02]  /*b430*/  STG.E.128 desc[UR14][R2.64], R4 ;  /* 0x0000000402007986 */ /* 0x0003e4000c101d0e */
.L_x_10966:
        /* <DEDUP_REMOVED lines=203> */
[----:B0-----:R-:W-:Y:S02]  /*c0f0*/  MOV R224, R221 ;  /* 0x000000dd00e07202 */ /* 0x001fe40000000f00 */
        /* <DEDUP_REMOVED lines=24> */
[----:B--2---:R-:W-:-:S07]  /*c280*/  MOV R118, R252 ;  /* 0x000000fc00767202 */ /* 0x004fce0000000f00 */
.L_x_10954:
        /* <DEDUP_REMOVED lines=42> */
.L_x_10978:
        /* <DEDUP_REMOVED lines=13> */
.L_x_19389:


//--------------------- .text._ZN10layer_norm22ln_bwd_finalize_kernelINS_22Kernel_traits_finalizeILj5120Ef6__halfS2_S2_fjLb1ELj1024ELj4ENS_18Kernel_traits_baseILj5120EfS2_S2_S2_fjLj1024EEEEELb1ELb0EEEvNS_9BwdParamsE --------------------------
	.section	.text._ZN10layer_norm22ln_bwd_finalize_kernelINS_22Kernel_traits_finalizeILj5120Ef6__halfS2_S2_fjLb1ELj1024ELj4ENS_18Kernel_traits_baseILj5120EfS2_S2_S2_fjLj1024EEEEELb1ELb0EEEvNS_9BwdParamsE,"ax",@progbits
	.align	128
        .global         _ZN10layer_norm22ln_bwd_finalize_kernelINS_22Kernel_traits_finalizeILj5120Ef6__halfS2_S2_fjLb1ELj1024ELj4ENS_18Kernel_traits_baseILj5120EfS2_S2_S2_fjLj1024EEEEELb1ELb0EEEvNS_9BwdParamsE
        .type           _ZN10layer_norm22ln_bwd_finalize_kernelINS_22Kernel_traits_finalizeILj5120Ef6__halfS2_S2_fjLb1ELj1024ELj4ENS_18Kernel_traits_baseILj5120EfS2_S2_S2_fjLj1024EEEEELb1ELb0EEEvNS_9BwdParamsE,@function
        .size           _ZN10layer_norm22ln_bwd_finalize_kernelINS_22Kernel_traits_finalizeILj5120Ef6__halfS2_S2_fjLb1ELj1024ELj4ENS_18Kernel_traits_baseILj5120EfS2_S2_S2_fjLj1024EEEEELb1ELb0EEEvNS_9BwdParamsE,(.L_x_19390 - _ZN10layer_norm22ln_bwd_finalize_kernelINS_22Kernel_traits_finalizeILj5120Ef6__halfS2_S2_fjLb1ELj1024ELj4ENS_18Kernel_traits_baseILj5120EfS2_S2_S2_fjLj1024EEEEELb1ELb0EEEvNS_9BwdParamsE)
        .other          _ZN10layer_norm22ln_bwd_finalize_kernelINS_22Kernel_traits_finalizeILj5120Ef6__halfS2_S2_fjLb1ELj1024ELj4ENS_18Kernel_traits_baseILj5120EfS2_S2_S2_fjLj1024EEEEELb1ELb0EEEvNS_9BwdParamsE,@"STO_CUDA_ENTRY STV_DEFAULT"
_ZN10layer_norm22ln_bwd_finalize_kernelINS_22Kernel_traits_finalizeILj5120Ef6__halfS2_S2_fjLb1ELj1024ELj4ENS_18Kernel_traits_baseILj5120EfS2_S2_S2_fjLj1024EEEEELb1ELb0EEEvNS_9BwdParamsE:
.text._ZN10layer_norm22ln_bwd_finalize_kernelINS_22Kernel_traits_finalizeILj5120Ef6__halfS2_S2_fjLb1ELj1024ELj4ENS_18Kernel_traits_baseILj5120EfS2_S2_S2_fjLj1024EEEEELb1ELb0EEEvNS_9BwdParamsE:
        /* <DEDUP_REMOVED lines=60> */
.L_x_10983:
        /* <DEDUP_REMOVED lines=87> */
.L_x_10982:
[----:B------:R-:W-:Y:S05]  /*0930*/  BSYNC.RECONVERGENT B1 ;  /* 0x0000000000017941 */ /* 0x000fea0003800200 */
.L_x_10981:
        /* <DEDUP_REMOVED lines=49> */
.L_x_10985:
[----:B------:R-:W-:Y:S05]  /*0c50*/  BSYNC.RECONVERGENT B1 ;  /* 0x0000000000017941 */ /* 0x000fea0003800200 */
.L_x_10984:
        /* <DEDUP_REMOVED lines=29> */
.L_x_10987:
[----:B------:R-:W-:Y:S05]  /*0e30*/  BSYNC.RECONVERGENT B1 ;  /* 0x0000000000017941 */ /* 0x000fea0003800200 */
.L_x_10986:
        /* <DEDUP_REMOVED lines=14> */
.L_x_10980:
[----:B------:R-:W-:Y:S05]  /*0f20*/  BSYNC.RECONVERGENT B0 ;  /* 0x0000000000007941 */ /* 0x000fea0003800200 */
.L_x_10979:
        /* <DEDUP_REMOVED lines=72> */
.L_x_10988:
        /* <DEDUP_REMOVED lines=13> */
.L_x_19390:


//--------------------- .text._ZN10layer_norm13ln_bwd_kernelINS_13Kernel_traitsIf6__halfS2_S2_fjLj5120ELj1ELj1ELj4ELj16ENS_18Kernel_traits_baseILj5120EfS2_S2_S2_fjLj128EEEEELb1ELb1ELb1ELb0EEEvNS_9BwdParamsE --------------------------
	.section	.text._ZN10layer_norm13ln_bwd_kernelINS_13Kernel_traitsIf6__halfS2_S2_fjLj5120ELj1ELj1ELj4ELj16ENS_18Kernel_traits_baseILj5120EfS2_S2_S2_fjLj128EEEEELb1ELb1ELb1ELb0EEEvNS_9BwdParamsE,"ax",@progbits
	.align	128
        .global         _ZN10layer_norm13ln_bwd_kernelINS_13Kernel_traitsIf6__halfS2_S2_fjLj5120ELj1ELj1ELj4ELj16ENS_18Kernel_traits_baseILj5120EfS2_S2_S2_fjLj128EEEEELb1ELb1ELb1ELb0EEEvNS_9BwdParamsE
        .type           _ZN10layer_norm13ln_bwd_kernelINS_13Kernel_traitsIf6__halfS2_S2_fjLj5120ELj1ELj1ELj4ELj16ENS_18Kernel_traits_baseILj5120EfS2_S2_S2_fjLj128EEEEELb1ELb1ELb1ELb0EEEvNS_9BwdParamsE,@function
        .size           _ZN10layer_norm13ln_bwd_kernelINS_13Kernel_traitsIf6__halfS2_S2_fjLj5120ELj1ELj1ELj4ELj16ENS_18Kernel_traits_baseILj5120EfS2_S2_S2_fjLj128EEEEELb1ELb1ELb1ELb0EEEvNS_9BwdParamsE,(.L_x_19391 - _ZN10layer_norm13ln_bwd_kernelINS_13Kernel_traitsIf6__halfS2_S2_fjLj5120ELj1ELj1ELj4ELj16ENS_18Kernel_traits_baseILj5120EfS2_S2_S2_fjLj128EEEEELb1ELb1ELb1ELb0EEEvNS_9BwdParamsE)
        .other          _ZN10layer_norm13ln_bwd_kernelINS_13Kernel_traitsIf6__halfS2_S2_fjLj5120ELj1ELj1ELj4ELj16ENS_18Kernel_traits_baseILj5120EfS2_S2_S2_fjLj128EEEEELb1ELb1ELb1ELb0EEEvNS_9BwdParamsE,@"STO_CUDA_ENTRY STV_DEFAULT"
_ZN10layer_norm13ln_bwd_kernelINS_13Kernel_traitsIf6__halfS2_S2_fjLj5120ELj1ELj1ELj4ELj16ENS_18Kernel_traits_baseILj5120EfS2_S2_S2_fjLj128EEEEELb1ELb1ELb1ELb0EEEvNS_9BwdParamsE:
.text._ZN10layer_norm13ln_bwd_kernelINS_13Kernel_traitsIf6__halfS2_S2_fjLj5120ELj1ELj1ELj4ELj16ENS_18Kernel_traits_baseILj5120EfS2_S2_S2_fjLj128EEEEELb1ELb1ELb1ELb0EEEvNS_9BwdParamsE:
        /* <DEDUP_REMOVED lines=276> */
.L_x_11257:
        /* <DEDUP_REMOVED lines=60> */
[----:B------:R1:W-:Y:S07]  /*1500*/  STL [R1+0x15c], R3 ;  /* 0x00015c0301007387 */ /* 0x0003ee0000100800 */
[----:B------:R-:W2:Y:S01]  /*1510*/  LDC.64 R180, c[0x0][0x428] ;  /* 0x00010a00ffb47b82 */ /* 0x000ea20000000a00 */
[----:B-1----:R-:W3:Y:S04]  /*1520*/  LDL.LU R3, [R1+0xa8] ;  /* 0x0000a80001037983 */ /* 0x002ee80000300800 */
[----:B------:R-:W4:Y:S01]  /*1530*/  LDL R252, [R1+0x148] ;  /* 0x0001480001fc7983 */ /* 0x000f220000100800 */
[----:B------:R-:W-:-:S02]  /*1540*/  ISETP.NE.U32.AND P4, PT, RZ, UR24, PT ;  /* 0x00000018ff007c0c */ /* 0x000fc4000bf85070 */
[----:B------:R-:W1:Y:S01]  /*1550*/  LDC.64 R226, c[0x0][0x3b0] ;  /* 0x0000ec00ffe27b82 */ /* 0x000e620000000a00 */
[----:B------:R-:W4:Y:S04]  /*1560*/  LDL R250, [R1+0x14c] ;  /* 0x00014c0001fa7983 */ /* 0x000f280000100800 */
[----:B------:R-:W4:Y:S01]  /*1570*/  LDL.LU R251, [R1+0xb0] ;  /* 0x0000b00001fb7983 */ /* 0x000f220000300800 */
[----:B0-----:R-:W-:-:S03]  /*1580*/  IMAD.WIDE.U32 R176, R21, 0x10, R176 ;  /* 0x0000001015b07825 */ /* 0x001fc600078e00b0 */
[----:B------:R0:W-:Y:S04]  /*1590*/  STL [R1+0x158], R2 ;  /* 0x0001580201007387 */ /* 0x0001e80000100800 */
[----:B------:R-:W3:Y:S01]  /*15a0*/  LDG.E.128 R176, desc[UR20][R176.64] ;  /* 0x00000014b0b07981 */ /* 0x000ee2000c1e1d00 */
[----:B--2---:R-:W-:-:S03]  /*15b0*/  IMAD.WIDE.U32 R180, R228, 0x10, R180 ;  /* 0x00000010e4b47825 */ /* 0x004fc600078e00b4 */
[----:B0-----:R-:W2:Y:S04]  /*15c0*/  LDL.LU R2, [R1+0xac] ;  /* 0x0000ac0001027983 */ /* 0x001ea80000300800 */
[----:B------:R-:W4:Y:S04]  /*15d0*/  LDG.E.128 R180, desc[UR20][R180.64] ;  /* 0x00000014b4b47981 */ /* 0x000f28000c1e1d00 */
[----:B------:R-:W2:Y:S01]  /*15e0*/  LDL R249, [R1+0x154] ;  /* 0x0001540001f97983 */ /* 0x000ea20000100800 */
[----:B------:R-:W-:-:S13]  /*15f0*/  ISETP.NE.AND.EX P4, PT, RZ, UR25, PT, P4 ;  /* 0x00000019ff007c0c */ /* 0x000fda000bf85340 */
[----:B------:R-:W0:Y:S01]  /*1600*/  @P4 LDC.64 R188, c[0x0][0x438] ;  /* 0x00010e00ffbc4b82 */ /* 0x000e220000000a00 */
[--C-:B---3--:R-:W-:Y:S02]  /*1610*/  HADD2.F32 R241, -RZ, R176.reuse.H0_H0 ;  /* 0x200000b0fff17230 */ /* 0x108fe40000004100 */
[----:B------:R-:W-:Y:S02]  /*1620*/  HADD2.F32 R0, -RZ, R176.H1_H1 ;  /* 0x300000b0ff007230 */ /* 0x000fe40000004100 */
[--C-:B------:R-:W-:Y:S02]  /*1630*/  HADD2.F32 R246, -RZ, R178.reuse.H0_H0 ;  /* 0x200000b2fff67230 */ /* 0x100fe40000004100 */
[----:B------:R-:W-:Y:S02]  /*1640*/  HADD2.F32 R245, -RZ, R178.H1_H1 ;  /* 0x300000b2fff57230 */ /* 0x000fe40000004100 */
[----:B------:R-:W-:Y:S01]  /*1650*/  FADD.FTZ R178, R241, -UR34 ;  /* 0x80000022f1b27e21 */ /* 0x000fe20008010000 */
[----:B------:R-:W-:Y:S01]  /*1660*/  FADD.FTZ R244, R0, -UR34 ;  /* 0x8000002200f47e21 */ /* 0x000fe20008010000 */
[----:B------:R-:W-:-:S02]  /*1670*/  HADD2.F32 R248, -RZ, R179.H1_H1 ;  /* 0x300000b3fff87230 */ /* 0x000fc40000004100 */
[----:B----4-:R-:W-:Y:S02]  /*1680*/  HADD2.F32 R185, -RZ, R180.H0_H0 ;  /* 0x200000b4ffb97230 */ /* 0x010fe40000004100 */
[----:B------:R-:W-:Y:S01]  /*1690*/  FMUL.FTZ R0, R178, UR32 ;  /* 0x00000020b2007c20 */ /* 0x000fe20008410000 */
[----:B------:R-:W-:Y:S02]  /*16a0*/  HADD2.F32 R243, -RZ, R177.H0_H0 ;  /* 0x200000b1fff37230 */ /* 0x000fe40000004100 */
[----:B------:R-:W-:Y:S01]  /*16b0*/  FMUL.FTZ R244, R244, UR32 ;  /* 0x00000020f4f47c20 */ /* 0x000fe20008410000 */
[----:B------:R-:W-:Y:S02]  /*16c0*/  HADD2.F32 R247, -RZ, R179.H0_H0 ;  /* 0x200000b3fff77230 */ /* 0x000fe40000004100 */
[----:B------:R-:W-:Y:S02]  /*16d0*/  HADD2.F32 R242, -RZ, R177.H1_H1 ;  /* 0x300000b1fff27230 */ /* 0x000fe40000004100 */
[----:B------:R-:W-:Y:S01]  /*16e0*/  FADD.FTZ R178, R248, -UR34 ;  /* 0x80000022f8b27e21 */ /* 0x000fe20008010000 */
[--C-:B------:R-:W-:Y:S01]  /*16f0*/  HADD2.F32 R177, -RZ, R183.reuse.H0_H0 ;  /* 0x200000b7ffb17230 */ /* 0x100fe20000004100 */
[----:B------:R-:W3:Y:S01]  /*1700*/  LDL R248, [R1+0x150] ;  /* 0x0001500001f87983 */ /* 0x000ee20000100800 */
[----:B------:R-:W-:-:S02]  /*1710*/  HADD2.F32 R176, -RZ, R183.H1_H1 ;  /* 0x300000b7ffb07230 */ /* 0x000fc40000004100 */
[----:B------:R-:W-:Y:S01]  /*1720*/  FADD.FTZ R183, R245, -UR34 ;  /* 0x80000022f5b77e21 */ /* 0x000fe20008010000 */
[----:B------:R-:W-:Y:S01]  /*1730*/  FFMA.FTZ R3, R0, R185, R3 ;  /* 0x000000b900037223 */ /* 0x000fe20000010003 */
[----:B------:R-:W4:Y:S01]  /*1740*/  LDL R245, [R1+0x13c] ;  /* 0x00013c0001f57983 */ /* 0x000f220000100800 */
[----:B------:R-:W-:Y:S01]  /*1750*/  FADD.FTZ R243, R243, -UR34 ;  /* 0x80000022f3f37e21 */ /* 0x000fe20008010000 */
[----:B------:R-:W-:Y:S01]  /*1760*/  FADD.FTZ R179, R247, -UR34 ;  /* 0x80000022f7b37e21 */ /* 0x000fe20008010000 */
[----:B------:R-:W-:Y:S01]  /*1770*/  FADD.FTZ R241, R246, -UR34 ;  /* 0x80000022f6f17e21 */ /* 0x000fe20008010000 */
[----:B------:R1:W-:Y:S01]  /*1780*/  STL [R1+0x4], R244 ;  /* 0x000004f401007387 */ /* 0x0003e20000100800 */
[----:B------:R-:W-:-:S03]  /*1790*/  FADD.FTZ R116, R116, R185 ;  /* 0x000000b974747221 */ /* 0x000fc60000010000 */
[----:B------:R-:W4:Y:S01]  /*17a0*/  LDL.LU R247, [R1+0x98] ;  /* 0x0000980001f77983 */ /* 0x000f220000300800 */
[----:B------:R-:W-:-:S03]  /*17b0*/  FMUL.FTZ R185, R252, R185 ;  /* 0x000000b9fcb97220 */ /* 0x000fc60000410000 */
[----:B------:R-:W4:Y:S01]  /*17c0*/  LDL R246, [R1+0x138] ;  /* 0x0001380001f67983 */ /* 0x000f220000100800 */
[----:B------:R-:W-:-:S03]  /*17d0*/  FMUL.FTZ R252, R243, UR32 ;  /* 0x00000020f3fc7c20 */ /* 0x000fc60008410000 */
[----:B-1----:R-:W4:Y:S04]  /*17e0*/  LDL.LU R244, [R1+0x9c] ;  /* 0x00009c0001f47983 */ /* 0x002f280000300800 */
[----:B------:R1:W-:Y:S04]  /*17f0*/  STL [R1+0xa8], R3 ;  /* 0x0000a80301007387 */ /* 0x0003e80000100800 */
[----:B-1----:R-:W5:Y:S04]  /*1800*/  LDL.LU R3, [R1+0x15c] ;  /* 0x00015c0001037983 */ /* 0x002f680000300800 */
[----:B------:R-:W2:Y:S01]  /*1810*/  LDL R243, [R1+0x4] ;  /* 0x0000040001f37983 */ /* 0x000ea20000100800 */
[----:B0-----:R-:W-:-:S05]  /*1820*/  @P4 IMAD.WIDE.U32 R188, R21, 0x10, R188 ;  /* 0x0000001015bc4825 */ /* 0x001fca00078e00bc */
[----:B------:R0:W5:Y:S02]  /*1830*/  @P4 LDG.E.128 R36, desc[UR20][R188.64] ;  /* 0x00000014bc244981 */ /* 0x000164000c1e1d00 */
[----:B0-----:R-:W-:-:S04]  /*1840*/  IMAD.WIDE.U32 R188, R22, 0x8, R226 ;  /* 0x0000000816bc7825 */ /* 0x001fc800078e00e2 */
[----:B------:R-:W-:Y:S02]  /*1850*/  HADD2.F32 R227, -RZ, R180.H1_H1 ;  /* 0x300000b4ffe37230 */ /* 0x000fe40000004100 */
[----:B------:R-:W-:Y:S02]  /*1860*/  HADD2.F32 R226, -RZ, R181.H0_H0 ;  /* 0x200000b5ffe27230 */ /* 0x000fe40000004100 */
[----:B------:R-:W-:Y:S01]  /*1870*/  FADD.FTZ R242, R242, -UR34 ;  /* 0x80000022f2f27e21 */ /* 0x000fe20008010000 */
[----:B------:R-:W5:Y:S01]  /*1880*/  LDG.E.64 R188, desc[UR20][R188.64] ;  /* 0x00000014bcbc7981 */ /* 0x000f62000c1e1b00 */
[----:B------:R-:W-:Y:S01]  /*1890*/  FADD.FTZ R117, R117, R227 ;  /* 0x000000e375757221 */ /* 0x000fe20000010000 */
[----:B--2---:R-:W-:-:S05]  /*18a0*/  FFMA.FTZ R2, R243, R227, R2 ;  /* 0x000000e3f3027223 */ /* 0x004fca0000010002 */
[----:B------:R0:W-:Y:S02]  /*18b0*/  STL [R1+0xac], R2 ;  /* 0x0000ac0201007387 */ /* 0x0001e40000100800 */
[----:B0-----:R-:W-:Y:S02]  /*18c0*/  FMUL.FTZ R2, R250, R227 ;  /* 0x000000e3fa027220 */ /* 0x001fe40000410000 */
[----:B------:R-:W2:Y:S01]  /*18d0*/  LDL.LU R227, [R1+0xb4] ;  /* 0x0000b40001e37983 */ /* 0x000ea20000300800 */
[----:B------:R-:W-:Y:S01]  /*18e0*/  FFMA.FTZ R251, R252, R226, R251 ;  /* 0x000000e2fcfb7223 */ /* 0x000fe200000100fb */
[----:B------:R-:W-:Y:S02]  /*18f0*/  HADD2.F32 R181, -RZ, R181.H1_H1 ;  /* 0x300000b5ffb57230 */ /* 0x000fe40000004100 */
[----:B------:R-:W-:Y:S01]  /*1900*/  FMUL.FTZ R250, R242, UR32 ;  /* 0x00000020f2fa7c20 */ /* 0x000fe20008410000 */
[----:B------:R-:W-:Y:S01]  /*1910*/  STL [R1], R2 ;  /* 0x0000000201007387 */ /* 0x000fe20000100800 */
[----:B------:R-:W-:-:S03]  /*1920*/  HADD2.F32 R180, -RZ, R182.H0_H0 ;  /* 0x200000b6ffb47230 */ /* 0x000fc60000004100 */
[----:B------:R3:W-:Y:S02]  /*1930*/  STL [R1+0xb0], R251 ;  /* 0x0000b0fb01007387 */ /* 0x0007e40000100800 */
[----:B---3--:R-:W-:Y:S01]  /*1940*/  FMUL.FTZ R251, R248, R226 ;  /* 0x000000e2f8fb7220 */ /* 0x008fe20000410000 */
[----:B------:R-:W-:Y:S02]  /*1950*/  FMUL.FTZ R248, R241, UR32 ;  /* 0x00000020f1f87c20 */ /* 0x000fe40008410000 */
[----:B------:R-:W3:Y:S02]  /*1960*/  LDL.LU R241, [R1+0xa0] ;  /* 0x0000a00001f17983 */ /* 0x000ee40000300800 */
[----:B----4-:R-:W-:Y:S01]  /*1970*/  FFMA.FTZ R247, R248, R180, R247 ;  /* 0x000000b4f8f77223 */ /* 0x010fe200000100f7 */
[----:B------:R-:W-:Y:S01]  /*1980*/  FADD.FTZ R119, R119, R181 ;  /* 0x000000b577777221 */ /* 0x000fe20000010000 */
[-C--:B------:R-:W-:Y:S01]  /*1990*/  FMUL.FTZ R249, R249, R181.reuse ;  /* 0x000000b5f9f97220 */ /* 0x080fe20000410000 */
[----:B------:R-:W-:Y:S01]  /*19a0*/  FADD.FTZ R112, R112, R180 ;  /* 0x000000b470707221 */ /* 0x000fe20000010000 */
[----:B------:R-:W-:Y:S01]  /*19b0*/  FADD.FTZ R118, R118, R226 ;  /* 0x000000e276767221 */ /* 0x000fe20000010000 */
[----:B--2---:R-:W-:Y:S01]  /*19c0*/  FFMA.FTZ R227, R250, R181, R227 ;  /* 0x000000b5fae37223 */ /* 0x004fe200000100e3 */
[----:B------:R-:W-:-:S04]  /*19d0*/  FFMA.FTZ R181, R0, R185, RZ ;  /* 0x000000b900b57223 */ /* 0x000fc800000100ff */
[----:B------:R0:W-:Y:S01]  /*19e0*/  STL [R1+0xb4], R227 ;  /* 0x0000b4e301007387 */ /* 0x0001e20000100800 */
[----:B------:R-:W-:-:S03]  /*19f0*/  FFMA.FTZ R181, R243, R2, R181 ;  /* 0x00000002f3b57223 */ /* 0x000fc600000100b5 */
[----:B0-----:R-:W2:Y:S04]  /*1a00*/  LDL R227, [R1+0x140] ;  /* 0x0001400001e37983 */ /* 0x001ea80000100800 */
[----:B------:R0:W-:Y:S02]  /*1a10*/  STL [R1+0x98], R247 ;  /* 0x000098f701007387 */ /* 0x0001e40000100800 */
[----:B0-----:R-:W-:Y:S01]  /*1a20*/  FMUL.FTZ R247, R246, R180 ;  /* 0x000000b4f6f77220 */ /* 0x001fe20000410000 */
[----:B------:R-:W-:Y:S01]  /*1a30*/  FADD.FTZ R180, RZ, R185 ;  /* 0x000000b9ffb47221 */ /* 0x000fe20000010000 */
[----:B------:R-:W-:-:S03]  /*1a40*/  FMUL.FTZ R246, R183, UR32 ;  /* 0x00000020b7f67c20 */ /* 0x000fc60008410000 */
[----:B------:R-:W-:Y:S02]  /*1a50*/  FADD.FTZ R180, R180, R2 ;  /* 0x00000002b4b47221 */ /* 0x000fe40000010000 */
[----:B------:R1:W5:Y:S04]  /*1a60*/  LDL.LU R2, [R1+0x158] ;  /* 0x0001580001027983 */ /* 0x0003680000300800 */
[----:B------:R-:W4:Y:S04]  /*1a70*/  LDL.LU R226, [R1+0xa4] ;  /* 0x0000a40001e27983 */ /* 0x000f280000300800 */
[----:B------:R-:W4:Y:S01]  /*1a80*/  LDL R183, [R1+0x144] ;  /* 0x0001440001b77983 */ /* 0x000f220000100800 */
[----:B------:R-:W-:-:S02]  /*1a90*/  HADD2.F32 R182, -RZ, R182.H1_H1 ;  /* 0x300000b6ffb67230 */ /* 0x000fc40000004100 */
[----:B------:R-:W-:Y:S01]  /*1aa0*/  FADD.FTZ R180, R180, R251 ;  /* 0x000000fbb4b47221 */ /* 0x000fe20000010000 */
[----:B------:R-:W-:Y:S02]  /*1ab0*/  FFMA.FTZ R181, R252, R251, R181 ;  /* 0x000000fbfcb57223 */ /* 0x000fe400000100b5 */
[----:B------:R-:W-:Y:S02]  /*1ac0*/  FFMA.FTZ R244, R246, R182, R244 ;  /* 0x000000b6f6f47223 */ /* 0x000fe400000100f4 */
[----:B------:R-:W-:-:S03]  /*1ad0*/  FFMA.FTZ R181, R250, R249, R181 ;  /* 0x000000f9fab57223 */ /* 0x000fc600000100b5 */
[----:B------:R0:W-:Y:S01]  /*1ae0*/  STL [R1+0x9c], R244 ;  /* 0x00009cf401007387 */ /* 0x0001e20000100800 */
[----:B------:R-:W-:Y:S01]  /*1af0*/  FADD.FTZ R114, R114, R177 ;  /* 0x000000b172727221 */ /* 0x000fe20000010000 */
[----:B------:R-:W-:Y:S01]  /*1b00*/  FMUL.FTZ R245, R245, R182 ;  /* 0x000000b6f5f57220 */ /* 0x000fe20000410000 */
[----:B------:R-:W-:Y:S01]  /*1b10*/  FMUL.FTZ R242, R178, UR32 ;  /* 0x00000020b2f27c20 */ /* 0x000fe20008410000 */
[----:B0-----:R-:W-:Y:S01]  /*1b20*/  FMUL.FTZ R244, R179, UR32 ;  /* 0x00000020b3f47c20 */ /* 0x001fe20008410000 */
[----:B------:R-:W-:-:S03]  /*1b30*/  FADD.FTZ R179, R180, R249 ;  /* 0x000000f9b4b37221 */ /* 0x000fc60000010000 */
[----:B---3--:R-:W-:Y:S01]  /*1b40*/  FFMA.FTZ R241, R244, R177, R241 ;  /* 0x000000b1f4f17223 */ /* 0x008fe200000100f1 */
[----:B------:R-:W-:-:S04]  /*1b50*/  FADD.FTZ R179, R179, R247 ;  /* 0x000000f7b3b37221 */ /* 0x000fc80000010000 */
[----:B------:R-:W-:Y:S01]  /*1b60*/  FADD.FTZ R179, R179, R245 ;  /* 0x000000f5b3b37221 */ /* 0x000fe20000010000 */
[----:B------:R0:W-:Y:S01]  /*1b70*/  STL [R1+0xa0], R241 ;  /* 0x0000a0f101007387 */ /* 0x0001e20000100800 */
[----:B------:R-:W-:Y:S01]  /*1b80*/  IADD3 R228, PT, PT, R228, 0x80, RZ ;  /* 0x00000080e4e47810 */ /* 0x000fe20007ffe0ff */
[----:B------:R-:W-:Y:S01]  /*1b90*/  FADD.FTZ R113, R113, R182 ;  /* 0x000000b671717221 */ /* 0x000fe20000010000 */
[----:B------:R-:W-:Y:S01]  /*1ba0*/  FADD.FTZ R115, R115, R176 ;  /* 0x000000b073737221 */ /* 0x000fe20000010000 */
[----:B------:R-:W-:Y:S02]  /*1bb0*/  IADD3 R22, PT, PT, R22, 0x80, RZ ;  /* 0x0000008016167810 */ /* 0x000fe40007ffe0ff */
[----:B------:R-:W-:Y:S01]  /*1bc0*/  IADD3 R21, PT, PT, R21, 0x80, RZ ;  /* 0x0000008015157810 */ /* 0x000fe20007ffe0ff */
[----:B--2---:R-:W-:Y:S01]  /*1bd0*/  FMUL.FTZ R243, R227, R177 ;  /* 0x000000b1e3f37220 */ /* 0x004fe20000410000 */
[----:B------:R-:W-:-:S04]  /*1be0*/  FFMA.FTZ R177, R248, R247, R181 ;  /* 0x000000f7f8b17223 */ /* 0x000fc800000100b5 */
[----:B------:R-:W-:Y:S01]  /*1bf0*/  FFMA.FTZ R177, R246, R245, R177 ;  /* 0x000000f5f6b17223 */ /* 0x000fe200000100b1 */
[----:B------:R-:W-:-:S03]  /*1c00*/  FADD.FTZ R179, R179, R243 ;  /* 0x000000f3b3b37221 */ /* 0x000fc60000010000 */
[----:B------:R-:W-:Y:S01]  /*1c10*/  FFMA.FTZ R177, R244, R243, R177 ;  /* 0x000000f3f4b17223 */ /* 0x000fe200000100b1 */
[-C--:B----4-:R-:W-:Y:S01]  /*1c20*/  FFMA.FTZ R226, R242, R176.reuse, R226 ;  /* 0x000000b0f2e27223 */ /* 0x090fe200000100e2 */
[----:B0-----:R-:W-:-:S04]  /*1c30*/  FMUL.FTZ R241, R183, R176 ;  /* 0x000000b0b7f17220 */ /* 0x001fc80000410000 */
[----:B------:R0:W-:Y:S01]  /*1c40*/  STL [R1+0xa4], R226 ;  /* 0x0000a4e201007387 */ /* 0x0001e20000100800 */
[----:B------:R-:W-:Y:S01]  /*1c50*/  FADD.FTZ R227, R179, R241 ;  /* 0x000000f1b3e37221 */ /* 0x000fe20000010000 */
[----:B01----:R-:W-:-:S07]  /*1c60*/  FFMA.FTZ R226, R242, R241, R177 ;  /* 0x000000f1f2e27223 */ /* 0x003fce00000100b1 */
.L_x_10993:
[----:B------:R-:W-:Y:S05]  /*1c70*/  BSYNC.RECONVERGENT B1 ;  /* 0x0000000000017941 */ /* 0x000fea0003800200 */
.L_x_10992:
[----:B------:R-:W-:Y:S04]  /*1c80*/  BSSY.RECONVERGENT B1, `(.L_x_10994) ;  /* 0x0000075000017945 */ /* 0x000fe80003800200 */
[----:B------:R-:W-:Y:S05]  /*1c90*/  @!P1 BRA `(.L_x_10995) ;  /* 0x0000000400cc9947 */ /* 0x000fea0003800000 */
[----:B------:R-:W1:Y:S01]  /*1ca0*/  LDC.64 R14, c[0x0][0x3a8] ;  /* 0x0000ea00ff0e7b82 */ /* 0x000e620000000a00 */
[----:B------:R2:W-:Y:S07]  /*1cb0*/  STL [R1+0x158], R0 ;  /* 0x0001580001007387 */ /* 0x0005ee0000100800 */
[----:B0-----:R-:W0:Y:S01]  /*1cc0*/  LDC.64 R176, c[0x0][0x428] ;  /* 0x00010a00ffb07b82 */ /* 0x001e220000000a00 */
[----:B--2---:R-:W2:Y:S04]  /*1cd0*/  LDL.LU R0, [R1+0x88] ;  /* 0x0000880001007983 */ /* 0x004ea80000300800 */
[----:B------:R-:W3:Y:S01]  /*1ce0*/  LDL R240, [R1+0x128] ;  /* 0x0001280001f07983 */ /* 0x000ee20000100800 */
[----:B------:R-:W-:-:S02]  /*1cf0*/  ISETP.NE.U32.AND P4, PT, RZ, UR24, PT ;  /* 0x00000018ff007c0c */ /* 0x000fc4000bf85070 */
[----:B------:R-:W4:Y:S01]  /*1d00*/  LDC.64 R180, c[0x0][0x3b0] ;  /* 0x0000ec00ffb47b82 */ /* 0x000f220000000a00 */
[----:B------:R-:W3:Y:S01]  /*1d10*/  LDL R239, [R1+0x12c] ;  /* 0x00012c0001ef7983 */ /* 0x000ee20000100800 */
[----:B-1----:R-:W-:-:S03]  /*1d20*/  IMAD.WIDE.U32 R14, R21, 0x10, R14 ;  /* 0x00000010150e7825 */ /* 0x002fc600078e000e */
[----:B------:R-:W3:Y:S04]  /*1d30*/  LDL R238, [R1+0x130] ;  /* 0x0001300001ee7983 */ /* 0x000ee80000100800 */
[----:B------:R1:W2:Y:S01]  /*1d40*/  LDG.E.128 R16, desc[UR20][R14.64] ;  /* 0x000000140e107981 */ /* 0x0002a2000c1e1d00 */
[----:B0-----:R-:W-:-:S03]  /*1d50*/  IMAD.WIDE.U32 R176, R228, 0x10, R176 ;  /* 0x00000010e4b07825 */ /* 0x001fc600078e00b0 */
[----:B------:R-:W3:Y:S04]  /*1d60*/  LDL R237, [R1+0x134] ;  /* 0x0001340001ed7983 */ /* 0x000ee80000100800 */
[----:B------:R-:W3:Y:S01]  /*1d70*/  LDG.E.128 R176, desc[UR20][R176.64] ;  /* 0x00000014b0b07981 */ /* 0x000ee2000c1e1d00 */
[----:B------:R-:W-:-:S13]  /*1d80*/  ISETP.NE.AND.EX P4, PT, RZ, UR25, PT, P4 ;  /* 0x00000019ff007c0c */ /* 0x000fda000bf85340 */
[----:B-1----:R-:W0:Y:S02]  /*1d90*/  @P4 LDC.64 R14, c[0x0][0x438] ;  /* 0x00010e00ff0e4b82 */ /* 0x002e240000000a00 */
[----:B0-----:R-:W-:-:S05]  /*1da0*/  @P4 IMAD.WIDE.U32 R14, R21, 0x10, R14 ;  /* 0x00000010150e4825 */ /* 0x001fca00078e000e */
[----:B------:R4:W5:Y:S02]  /*1db0*/  @P4 LDG.E.128 R32, desc[UR20][R14.64] ;  /* 0x000000140e204981 */ /* 0x000964000c1e1d00 */
[----:B----4-:R-:W-:-:S05]  /*1dc0*/  IMAD.WIDE.U32 R14, R22, 0x8, R180 ;  /* 0x00000008160e7825 */ /* 0x010fca00078e00b4 */
[----:B------:R0:W5:Y:S01]  /*1dd0*/  LDG.E.64 R186, desc[UR20][R14.64] ;  /* 0x000000140eba7981 */ /* 0x000162000c1e1b00 */
[----:B--2---:R-:W-:Y:S02]  /*1de0*/  HADD2.F32 R20, -RZ, R16.H0_H0 ;  /* 0x20000010ff147230 */ /* 0x004fe40000004100 */
[----:B------:R-:W-:-:S03]  /*1df0*/  HADD2.F32 R234, -RZ, R18.H0_H0 ;  /* 0x20000012ffea7230 */ /* 0x000fc60000004100 */
[----:B------:R-:W-:Y:S01]  /*1e00*/  FADD.FTZ R20, R20, -UR34 ;  /* 0x8000002214147e21 */ /* 0x000fe20008010000 */
[----:B------:R-:W-:Y:S02]  /*1e10*/  HADD2.F32 R233, -RZ, R18.H1_H1 ;  /* 0x30000012ffe97230 */ /* 0x000fe40000004100 */
[----:B------:R-:W-:Y:S02]  /*1e20*/  HADD2.F32 R181, -RZ, R16.H1_H1 ;  /* 0x30000010ffb57230 */ /* 0x000fe40000004100 */
[----:B------:R-:W-:Y:S01]  /*1e30*/  FMUL.FTZ R20, R20, UR32 ;  /* 0x0000002014147c20 */ /* 0x000fe20008410000 */
[----:B---3--:R-:W-:Y:S02]  /*1e40*/  HADD2.F32 R18, -RZ, R176.H0_H0 ;  /* 0x200000b0ff127230 */ /* 0x008fe40000004100 */
[----:B------:R-:W-:Y:S02]  /*1e50*/  HADD2.F32 R183, -RZ, R17.H0_H0 ;  /* 0x20000011ffb77230 */ /* 0x000fe40000004100 */
[----:B------:R-:W-:-:S02]  /*1e60*/  HADD2.F32 R235, -RZ, R19.H0_H0 ;  /* 0x20000013ffeb7230 */ /* 0x000fc40000004100 */
[----:B------:R-:W-:Y:S02]  /*1e70*/  HADD2.F32 R236, -RZ, R19.H1_H1 ;  /* 0x30000013ffec7230 */ /* 0x000fe40000004100 */
[----:B------:R-:W-:Y:S01]  /*1e80*/  FADD.FTZ R19, R181, -UR34 ;  /* 0x80000022b5137e21 */ /* 0x000fe20008010000 */
[----:B------:R-:W-:Y:S01]  /*1e90*/  FFMA.FTZ R0, R20, R18, R0 ;  /* 0x0000001214007223 */ /* 0x000fe20000010000 */
[----:B------:R-:W-:Y:S02]  /*1ea0*/  HADD2.F32 R182, -RZ, R17.H1_H1 ;  /* 0x30000011ffb67230 */ /* 0x000fe40000004100 */
[----:B------:R-:W-:Y:S01]  /*1eb0*/  FADD.FTZ R183, R183, -UR34 ;  /* 0x80000022b7b77e21 */ /* 0x000fe20008010000 */
[--C-:B0-----:R-:W-:Y:S02]  /*1ec0*/  HADD2.F32 R15, -RZ, R178.reuse.H0_H0 ;  /* 0x200000b2ff0f7230 */ /* 0x101fe40000004100 */
[----:B------:R-:W-:Y:S01]  /*1ed0*/  FADD.FTZ R181, R234, -UR34 ;  /* 0x80000022eab57e21 */ /* 0x000fe20008010000 */
[----:B------:R-:W-:Y:S01]  /*1ee0*/  HADD2.F32 R14, -RZ, R178.H1_H1 ;  /* 0x300000b2ff0e7230 */ /* 0x000fe20000004100 */
[----:B------:R-:W2:Y:S01]  /*1ef0*/  LDL.LU R234, [R1+0x94] ;  /* 0x0000940001ea7983 */ /* 0x000ea20000300800 */
[----:B------:R-:W-:-:S02]  /*1f00*/  HADD2.F32 R17, -RZ, R176.H1_H1 ;  /* 0x300000b0ff117230 */ /* 0x000fc40000004100 */
[----:B------:R-:W-:Y:S01]  /*1f10*/  FADD.FTZ R178, R233, -UR34 ;  /* 0x80000022e9b27e21 */ /* 0x000fe20008010000 */
[--C-:B------:R-:W-:Y:S01]  /*1f20*/  HADD2.F32 R16, -RZ, R177.reuse.H0_H0 ;  /* 0x200000b1ff107230 */ /* 0x100fe20000004100 */
[----:B------:R-:W3:Y:S01]  /*1f30*/  LDL.LU R233, [R1+0x90] ;  /* 0x0000900001e97983 */ /* 0x000ee20000300800 */
[----:B------:R-:W-:Y:S02]  /*1f40*/  HADD2.F32 R180, -RZ, R177.H1_H1 ;  /* 0x300000b1ffb47230 */ /* 0x000fe40000004100 */
[----:B------:R-:W-:Y:S01]  /*1f50*/  FADD.FTZ R177, R235, -UR34 ;  /* 0x80000022ebb17e21 */ /* 0x000fe20008010000 */
[----:B------:R-:W-:Y:S01]  /*1f60*/  FADD.FTZ R176, R236, -UR34 ;  /* 0x80000022ecb07e21 */ /* 0x000fe20008010000 */
[----:B------:R-:W4:Y:S01]  /*1f70*/  LDL R235, [R1+0x11c] ;  /* 0x00011c0001eb7983 */ /* 0x000f220000100800 */
[----:B------:R-:W-:Y:S01]  /*1f80*/  FADD.FTZ R108, R108, R18 ;  /* 0x000000126c6c7221 */ /* 0x000fe20000010000 */
[----:B------:R-:W-:Y:S02]  /*1f90*/  FMUL.FTZ R240, R240, R18 ;  /* 0x00000012f0f07220 */ /* 0x000fe40000410000 */
[----:B------:R-:W4:Y:S01]  /*1fa0*/  LDL R236, [R1+0x118] ;  /* 0x0001180001ec7983 */ /* 0x000f220000100800 */
[----:B------:R-:W-:-:S03]  /*1fb0*/  FMUL.FTZ R18, R183, UR32 ;  /* 0x00000020b7127c20 */ /* 0x000fc60008410000 */
[----:B------:R0:W-:Y:S04]  /*1fc0*/  STL [R1+0x88], R0 ;  /* 0x0000880001007387 */ /* 0x0001e80000100800 */
[----:B0-----:R1:W5:Y:S04]  /*1fd0*/  LDL.LU R0, [R1+0x158] ;  /* 0x0001580001007983 */ /* 0x0013680000300800 */
[----:B------:R-:W2:Y:S01]  /*1fe0*/  LDL.LU R183, [R1+0x8c] ;  /* 0x00008c0001b77983 */ /* 0x000ea20000300800 */
[----:B------:R-:W-:Y:S01]  /*1ff0*/  FMUL.FTZ R19, R19, UR32 ;  /* 0x0000002013137c20 */ /* 0x000fe20008410000 */
[----:B------:R-:W-:Y:S01]  /*2000*/  FADD.FTZ R182, R182, -UR34 ;  /* 0x80000022b6b67e21 */ /* 0x000fe20008010000 */
        /* <DEDUP_REMOVED lines=16> */
[----:B0-----:R-:W3:Y:S04]  /*2110*/  LDL.LU R234, [R1+0x80] ;  /* 0x0000800001ea7983 */ /* 0x001ee80000300800 */
[----:B------:R-:W3:Y:S04]  /*2120*/  LDL R233, [R1+0x120] ;  /* 0x0001200001e97983 */ /* 0x000ee80000100800 */
[----:B------:R-:W3:Y:S04]  /*2130*/  LDL.LU R183, [R1+0x84] ;  /* 0x0000840001b77983 */ /* 0x000ee80000300800 */
[----:B------:R-:W3:Y:S04]  /*2140*/  LDL R182, [R1+0x124] ;  /* 0x0001240001b67983 */ /* 0x000ee80000100800 */
[----:B------:R-:W3:Y:S01]  /*2150*/  LDL.LU R227, [R1+0x7c] ;  /* 0x00007c0001e37983 */ /* 0x000ee20000300800 */
[----:B------:R-:W-:Y:S01]  /*2160*/  FADD.FTZ R104, R104, R15 ;  /* 0x0000000f68687221 */ /* 0x000fe20000010000 */
[----:B----4-:R-:W-:Y:S01]  /*2170*/  FMUL.FTZ R236, R236, R15 ;  /* 0x0000000fecec7220 */ /* 0x010fe20000410000 */
[----:B------:R-:W-:-:S02]  /*2180*/  HADD2.F32 R13, -RZ, R179.H0_H0 ;  /* 0x200000b3ff0d7230 */ /* 0x000fc40000004100 */
[----:B------:R-:W-:Y:S01]  /*2190*/  FADD.FTZ R105, R105, R14 ;  /* 0x0000000e69697221 */ /* 0x000fe20000010000 */
[----:B------:R-:W-:Y:S01]  /*21a0*/  FMUL.FTZ R235, R235, R14 ;  /* 0x0000000eebeb7220 */ /* 0x000fe20000410000 */
[----:B------:R-:W-:Y:S02]  /*21b0*/  HADD2.F32 R179, -RZ, R179.H1_H1 ;  /* 0x300000b3ffb37230 */ /* 0x000fe40000004100 */
[----:B------:R-:W-:Y:S01]  /*21c0*/  FADD.FTZ R106, R106, R13 ;  /* 0x0000000d6a6a7221 */ /* 0x000fe20000010000 */
[----:B------:R-:W-:Y:S02]  /*21d0*/  IADD3 R228, PT, PT, R228, 0x80, RZ ;  /* 0x00000080e4e47810 */ /* 0x000fe40007ffe0ff */
[----:B------:R-:W-:Y:S01]  /*21e0*/  FADD.FTZ R107, R107, R179 ;  /* 0x000000b36b6b7221 */ /* 0x000fe20000010000 */
[----:B------:R-:W-:Y:S02]  /*21f0*/  IADD3 R22, PT, PT, R22, 0x80, RZ ;  /* 0x0000008016167810 */ /* 0x000fe40007ffe0ff */
[----:B------:R-:W-:Y:S01]  /*2200*/  IADD3 R21, PT, PT, R21, 0x80, RZ ;  /* 0x0000008015157810 */ /* 0x000fe20007ffe0ff */
[----:B--2---:R-:W-:Y:S01]  /*2210*/  FFMA.FTZ R181, R16, R15, R181 ;  /* 0x0000000f10b57223 */ /* 0x004fe200000100b5 */
[----:B------:R-:W-:-:S04]  /*2220*/  FMUL.FTZ R15, R178, UR32 ;  /* 0x00000020b20f7c20 */ /* 0x000fc80008410000 */
[----:B------:R0:W-:Y:S01]  /*2230*/  STL [R1+0x78], R181 ;  /* 0x000078b501007387 */ /* 0x0001e20000100800 */
[----:B------:R-:W-:Y:S01]  /*2240*/  FADD.FTZ R178, R180, R239 ;  /* 0x000000efb4b27221 */ /* 0x000fe20000010000 */
[----:B0-----:R-:W-:Y:S01]  /*2250*/  FFMA.FTZ R181, R20, R240, R226 ;  /* 0x000000f014b57223 */ /* 0x001fe200000100e2 */
[----:B---3--:R-:W-:Y:S01]  /*2260*/  FFMA.FTZ R227, R15, R14, R227 ;  /* 0x0000000e0fe37223 */ /* 0x008fe200000100e3 */
[----:B------:R-:W-:-:S04]  /*2270*/  FMUL.FTZ R14, R177, UR32 ;  /* 0x00000020b10e7c20 */ /* 0x000fc80008410000 */
[----:B------:R-:W-:Y:S01]  /*2280*/  FFMA.FTZ R234, R14, R13, R234 ;  /* 0x0000000d0eea7223 */ /* 0x000fe200000100ea */
[----:B------:R-:W-:Y:S04]  /*2290*/  STL [R1+0x7c], R227 ;  /* 0x00007ce301007387 */ /* 0x000fe80000100800 */
[----:B------:R0:W-:Y:S01]  /*22a0*/  STL [R1+0x80], R234 ;  /* 0x000080ea01007387 */ /* 0x0001e20000100800 */
        /* <DEDUP_REMOVED lines=18> */
.L_x_10995:
[----:B------:R-:W-:Y:S05]  /*23d0*/  BSYNC.RECONVERGENT B1 ;  /* 0x0000000000017941 */ /* 0x000fea0003800200 */
.L_x_10994:
[----:B------:R-:W-:Y:S04]  /*23e0*/  BSSY.RECONVERGENT B1, `(.L_x_10996) ;  /* 0x0000075000017945 */ /* 0x000fe80003800200 */
[----:B------:R-:W-:Y:S05]  /*23f0*/  @!P2 BRA `(.L_x_10997) ;  /* 0x0000000400cca947 */ /* 0x000fea0003800000 */
[----:B------:R-:W1:Y:S01]  /*2400*/  LDC.64 R6, c[0x0][0x3a8] ;  /* 0x0000ea00ff067b82 */ /* 0x000e620000000a00 */
[----:B-----5:R2:W-:Y:S07]  /*2410*/  STL [R1+0x158], R0 ;  /* 0x0001580001007387 */ /* 0x0205ee0000100800 */
        /* <DEDUP_REMOVED lines=113> */
.L_x_10997:
[----:B------:R-:W-:Y:S05]  /*2b30*/  BSYNC.RECONVERGENT B1 ;  /* 0x0000000000017941 */ /* 0x000fea0003800200 */
.L_x_10996:
[----:B------:R-:W-:Y:S04]  /*2b40*/  BSSY.RECONVERGENT B1, `(.L_x_10998) ;  /* 0x0000079000017945 */ /* 0x000fe80003800200 */
        /* <DEDUP_REMOVED lines=8> */
[----:B-----5:R2:W-:Y:S01]  /*2bd0*/  STL [R1+0x15c], R2 ;  /* 0x00015c0201007387 */ /* 0x0205e20000100800 */
[----:B0-----:R-:W-:-:S04]  /*2be0*/  IMAD.WIDE.U32 R176, R21, 0x10, R176 ;  /* 0x0000001015b07825 */ /* 0x001fc800078e00b0 */
[----:B--2---:R-:W-:Y:S02]  /*2bf0*/  IMAD.WIDE.U32 R180, R228, 0x10, R180 ;  /* 0x00000010e4b47825 */ /* 0x004fe400078e00b4 */
[----:B------:R-:W2:Y:S01]  /*2c00*/  LDG.E.128 R176, desc[UR20][R176.64] ;  /* 0x00000014b0b07981 */ /* 0x000ea2000c1e1d00 */
[----:B------:R-:W-:-:S03]  /*2c10*/  ISETP.NE.AND.EX P4, PT, RZ, UR25, PT, P4 ;  /* 0x00000019ff007c0c */ /* 0x000fc6000bf85340 */
[----:B------:R-:W4:Y:S04]  /*2c20*/  LDL.LU R2, [R1+0x4c] ;  /* 0x00004c0001027983 */ /* 0x000f280000300800 */
[----:B------:R-:W3:Y:S04]  /*2c30*/  LDG.E.128 R180, desc[UR20][R180.64] ;  /* 0x00000014b4b47981 */ /* 0x000ee8000c1e1d00 */
[----:B------:R0:W-:Y:S02]  /*2c40*/  STL [R1+0x158], R0 ;  /* 0x0001580001007387 */ /* 0x0001e40000100800 */
[----:B------:R-:W1:Y:S02]  /*2c50*/  @P4 LDC.64 R192, c[0x0][0x438] ;  /* 0x00010e00ffc04b82 */ /* 0x000e640000000a00 */
[----:B------:R-:W4:Y:S04]  /*2c60*/  LDL R204, [R1+0xf0] ;  /* 0x0000f00001cc7983 */ /* 0x000f280000100800 */
[----:B0-----:R-:W4:Y:S04]  /*2c70*/  LDL R0, [R1+0xec] ;  /* 0x0000ec0001007983 */ /* 0x001f280000100800 */
[----:B------:R-:W4:Y:S04]  /*2c80*/  LDL.LU R205, [R1+0x54] ;  /* 0x0000540001cd7983 */ /* 0x000f280000300800 */
[----:B------:R-:W4:Y:S04]  /*2c90*/  LDL R206, [R1+0xf4] ;  /* 0x0000f40001ce7983 */ /* 0x000f280000100800 */
[----:B------:R-:W4:Y:S01]  /*2ca0*/  LDL R203, [R1+0xdc] ;  /* 0x0000dc0001cb7983 */ /* 0x000f220000100800 */
[----:B-1----:R-:W-:-:S05]  /*2cb0*/  @P4 IMAD.WIDE.U32 R192, R21, 0x10, R192 ;  /* 0x0000001015c04825 */ /* 0x002fca00078e00c0 */
[----:B------:R0:W5:Y:S02]  /*2cc0*/  @P4 LDG.E.128 R24, desc[UR20][R192.64] ;  /* 0x00000014c0184981 */ /* 0x000164000c1e1d00 */
[----:B0-----:R-:W-:-:S06]  /*2cd0*/  IMAD.WIDE.U32 R192, R22, 0x8, R196 ;  /* 0x0000000816c07825 */ /* 0x001fcc00078e00c4 */
[----:B------:R-:W5:Y:S01]  /*2ce0*/  LDG.E.64 R192, desc[UR20][R192.64] ;  /* 0x00000014c0c07981 */ /* 0x000f62000c1e1b00 */
[----:B--2---:R-:W-:-:S05]  /*2cf0*/  HADD2.F32 R4, -RZ, R176.H0_H0 ;  /* 0x200000b0ff047230 */ /* 0x004fca0000004100 */
[----:B------:R-:W-:Y:S01]  /*2d00*/  FADD.FTZ R4, R4, -UR34 ;  /* 0x8000002204047e21 */ /* 0x000fe20008010000 */
[----:B------:R-:W-:Y:S02]  /*2d10*/  HADD2.F32 R198, -RZ, R177.H0_H0 ;  /* 0x200000b1ffc67230 */ /* 0x000fe40000004100 */
[----:B---3--:R-:W-:Y:S02]  /*2d20*/  HADD2.F32 R23, -RZ, R180.H0_H0 ;  /* 0x200000b4ff177230 */ /* 0x008fe40000004100 */
[----:B------:R-:W-:Y:S01]  /*2d30*/  FMUL.FTZ R4, R4, UR32 ;  /* 0x0000002004047c20 */ /* 0x000fe20008410000 */
[--C-:B------:R-:W-:Y:S02]  /*2d40*/  HADD2.F32 R200, -RZ, R178.reuse.H0_H0 ;  /* 0x200000b2ffc87230 */ /* 0x100fe40000004100 */
[----:B------:R-:W-:Y:S02]  /*2d50*/  HADD2.F32 R178, -RZ, R178.H1_H1 ;  /* 0x300000b2ffb27230 */ /* 0x000fe40000004100 */
[----:B------:R-:W-:-:S02]  /*2d60*/  HADD2.F32 R201, -RZ, R179.H0_H0 ;  /* 0x200000b3ffc97230 */ /* 0x000fc40000004100 */
[----:B------:R-:W-:Y:S02]  /*2d70*/  HADD2.F32 R202, -RZ, R179.H1_H1 ;  /* 0x300000b3ffca7230 */ /* 0x000fe40000004100 */
[----:B------:R-:W-:Y:S01]  /*2d80*/  FFMA.FTZ R5, R4, R23, R5 ;  /* 0x0000001704057223 */ /* 0x000fe20000010005 */
[----:B------:R-:W-:Y:S02]  /*2d90*/  HADD2.F32 R3, -RZ, R176.H1_H1 ;  /* 0x300000b0ff037230 */ /* 0x000fe40000004100 */
[----:B------:R-:W-:Y:S02]  /*2da0*/  HADD2.F32 R196, -RZ, R177.H1_H1 ;  /* 0x300000b1ffc47230 */ /* 0x000fe40000004100 */
[----:B------:R-:W-:Y:S01]  /*2db0*/  FADD.FTZ R198, R198, -UR34 ;  /* 0x80000022c6c67e21 */ /* 0x000fe20008010000 */
[--C-:B------:R-:W-:Y:S02]  /*2dc0*/  HADD2.F32 R197, -RZ, R181.reuse.H0_H0 ;  /* 0x200000b5ffc57230 */ /* 0x100fe40000004100 */
[----:B------:R-:W-:-:S02]  /*2dd0*/  HADD2.F32 R199, -RZ, R181.H1_H1 ;  /* 0x300000b5ffc77230 */ /* 0x000fc40000004100 */
[--C-:B------:R-:W-:Y:S02]  /*2de0*/  HADD2.F32 R177, -RZ, R183.reuse.H0_H0 ;  /* 0x200000b7ffb17230 */ /* 0x100fe40000004100 */
[----:B------:R-:W-:Y:S02]  /*2df0*/  HADD2.F32 R176, -RZ, R183.H1_H1 ;  /* 0x300000b7ffb07230 */ /* 0x000fe40000004100 */
[----:B------:R-:W-:Y:S01]  /*2e00*/  FADD.FTZ R183, R200, -UR34 ;  /* 0x80000022c8b77e21 */ /* 0x000fe20008010000 */
[----:B------:R-:W-:Y:S01]  /*2e10*/  HADD2.F32 R184, -RZ, R180.H1_H1 ;  /* 0x300000b4ffb87230 */ /* 0x000fe20000004100 */
[----:B------:R-:W2:Y:S01]  /*2e20*/  LDL R200, [R1+0xd8] ;  /* 0x0000d80001c87983 */ /* 0x000ea20000100800 */
[--C-:B------:R-:W-:Y:S02]  /*2e30*/  HADD2.F32 R181, -RZ, R182.reuse.H0_H0 ;  /* 0x200000b6ffb57230 */ /* 0x100fe40000004100 */
[----:B------:R-:W-:Y:S01]  /*2e40*/  FADD.FTZ R180, R201, -UR34 ;  /* 0x80000022c9b47e21 */ /* 0x000fe20008010000 */
[----:B------:R-:W-:-:S02]  /*2e50*/  HADD2.F32 R179, -RZ, R182.H1_H1 ;  /* 0x300000b6ffb37230 */ /* 0x000fc40000004100 */
[----:B------:R-:W-:Y:S01]  /*2e60*/  FADD.FTZ R182, R178, -UR34 ;  /* 0x80000022b2b67e21 */ /* 0x000fe20008010000 */
[----:B------:R-:W3:Y:S01]  /*2e70*/  LDL.LU R201, [R1+0x38] ;  /* 0x0000380001c97983 */ /* 0x000ee20000300800 */
[----:B------:R-:W-:Y:S01]  /*2e80*/  FADD.FTZ R178, R202, -UR34 ;  /* 0x80000022cab27e21 */ /* 0x000fe20008010000 */
[----:B------:R-:W-:Y:S01]  /*2e90*/  FADD.FTZ R92, R92, R23 ;  /* 0x000000175c5c7221 */ /* 0x000fe20000010000 */
[----:B----4-:R-:W-:Y:S01]  /*2ea0*/  FMUL.FTZ R221, R221, R23 ;  /* 0x00000017dddd7220 */ /* 0x010fe20000410000 */
[----:B------:R-:W4:Y:S01]  /*2eb0*/  LDL.LU R202, [R1+0x3c] ;  /* 0x00003c0001ca7983 */ /* 0x000f220000300800 */
[----:B------:R-:W-:-:S03]  /*2ec0*/  FMUL.FTZ R23, R198, UR32 ;  /* 0x00000020c6177c20 */ /* 0x000fc60008410000 */
[----:B------:R0:W-:Y:S04]  /*2ed0*/  STL [R1+0x48], R5 ;  /* 0x0000480501007387 */ /* 0x0001e80000100800 */
[----:B0-----:R1:W5:Y:S04]  /*2ee0*/  LDL.LU R5, [R1+0x160] ;  /* 0x0001600001057983 */ /* 0x0013680000300800 */
[----:B------:R-:W3:Y:S01]  /*2ef0*/  LDL.LU R198, [R1+0x50] ;  /* 0x0000500001c67983 */ /* 0x000ee20000300800 */
[----:B------:R-:W-:Y:S01]  /*2f00*/  FADD.FTZ R3, R3, -UR34 ;  /* 0x8000002203037e21 */ /* 0x000fe20008010000 */
[----:B------:R-:W-:-:S03]  /*2f10*/  FADD.FTZ R196, R196, -UR34 ;  /* 0x80000022c4c47e21 */ /* 0x000fc60008010000 */
[----:B------:R-:W-:Y:S01]  /*2f20*/  FMUL.FTZ R3, R3, UR32 ;  /* 0x0000002003037c20 */ /* 0x000fe20008410000 */
[----:B------:R-:W-:-:S03]  /*2f30*/  FMUL.FTZ R196, R196, UR32 ;  /* 0x00000020c4c47c20 */ /* 0x000fc60008410000 */
[-C--:B------:R-:W-:Y:S01]  /*2f40*/  FFMA.FTZ R2, R3, R184.reuse, R2 ;  /* 0x000000b803027223 */ /* 0x080fe20000010002 */
[----:B------:R-:W-:Y:S01]  /*2f50*/  FFMA.FTZ R205, R196, R199, R205 ;  /* 0x000000c7c4cd7223 */ /* 0x000fe200000100cd */
[----:B------:R-:W-:Y:S01]  /*2f60*/  FADD.FTZ R93, R93, R184 ;  /* 0x000000b85d5d7221 */ /* 0x000fe20000010000 */
[----:B------:R-:W-:Y:S02]  /*2f70*/  FMUL.FTZ R184, R0, R184 ;  /* 0x000000b800b87220 */ /* 0x000fe40000410000 */
[----:B------:R0:W-:Y:S01]  /*2f80*/  STL [R1+0x4c], R2 ;  /* 0x00004c0201007387 */ /* 0x0001e20000100800 */
[----:B------:R-:W-:-:S03]  /*2f90*/  FADD.FTZ R94, R94, R197 ;  /* 0x000000c55e5e7221 */ /* 0x000fc60000010000 */
[----:B0-----:R1:W5:Y:S04]  /*2fa0*/  LDL.LU R2, [R1+0x15c] ;  /* 0x00015c0001027983 */ /* 0x0013680000300800 */
[----:B------:R1:W5:Y:S01]  /*2fb0*/  LDL.LU R0, [R1+0x158] ;  /* 0x0001580001007983 */ /* 0x0003620000300800 */
[----:B------:R-:W-:Y:S01]  /*2fc0*/  FADD.FTZ R95, R95, R199 ;  /* 0x000000c75f5f7221 */ /* 0x000fe20000010000 */
[----:B------:R-:W-:Y:S01]  /*2fd0*/  FMUL.FTZ R199, R206, R199 ;  /* 0x000000c7cec77220 */ /* 0x000fe20000410000 */
[----:B------:R-:W-:Y:S01]  /*2fe0*/  FADD.FTZ R88, R88, R181 ;  /* 0x000000b558587221 */ /* 0x000fe20000010000 */
[----:B--2---:R-:W-:Y:S01]  /*2ff0*/  FMUL.FTZ R200, R200, R181 ;  /* 0x000000b5c8c87220 */ /* 0x004fe20000410000 */
[-C--:B---3--:R-:W-:Y:S01]  /*3000*/  FFMA.FTZ R198, R23, R197.reuse, R198 ;  /* 0x000000c517c67223 */ /* 0x088fe200000100c6 */
[----:B------:R-:W-:-:S04]  /*3010*/  FMUL.FTZ R197, R204, R197 ;  /* 0x000000c5ccc57220 */ /* 0x000fc80000410000 */
[----:B------:R0:W-:Y:S04]  /*3020*/  STL [R1+0x50], R198 ;  /* 0x000050c601007387 */ /* 0x0001e80000100800 */
[----:B------:R2:W-:Y:S01]  /*3030*/  STL [R1+0x54], R205 ;  /* 0x000054cd01007387 */ /* 0x0005e20000100800 */
[----:B0-----:R-:W-:-:S03]  /*3040*/  FMUL.FTZ R198, R183, UR32 ;  /* 0x00000020b7c67c20 */ /* 0x001fc60008410000 */
[----:B--2---:R-:W2:Y:S04]  /*3050*/  LDL.LU R205, [R1+0x40] ;  /* 0x0000400001cd7983 */ /* 0x004ea80000300800 */
[----:B------:R-:W3:Y:S01]  /*3060*/  LDL R204, [R1+0xe0] ;  /* 0x0000e00001cc7983 */ /* 0x000ee20000100800 */
[----:B------:R-:W-:Y:S01]  /*3070*/  FFMA.FTZ R201, R198, R181, R201 ;  /* 0x000000b5c6c97223 */ /* 0x000fe200000100c9 */
[----:B------:R-:W-:Y:S02]  /*3080*/  FADD.FTZ R181, R227, R221 ;  /* 0x000000dde3b57221 */ /* 0x000fe40000010000 */
[----:B------:R-:W3:Y:S04]  /*3090*/  LDL R206, [R1+0xe4] ;  /* 0x0000e40001ce7983 */ /* 0x000ee80000100800 */
[----:B------:R-:W3:Y:S04]  /*30a0*/  LDL.LU R227, [R1+0x44] ;  /* 0x0000440001e37983 */ /* 0x000ee80000300800 */
[----:B------:R0:W-:Y:S01]  /*30b0*/  STL [R1+0x38], R201 ;  /* 0x000038c901007387 */ /* 0x0001e20000100800 */
[----:B------:R-:W-:Y:S01]  /*30c0*/  FFMA.FTZ R183, R4, R221, R226 ;  /* 0x000000dd04b77223 */ /* 0x000fe200000100e2 */
[----:B------:R-:W-:Y:S01]  /*30d0*/  FADD.FTZ R181, R181, R184 ;  /* 0x000000b8b5b57221 */ /* 0x000fe20000010000 */
[----:B0-----:R-:W-:-:S02]  /*30e0*/  FMUL.FTZ R201, R182, UR32 ;  /* 0x00000020b6c97c20 */ /* 0x001fc40008410000 */
[----:B------:R-:W-:Y:S02]  /*30f0*/  FFMA.FTZ R183, R3, R184, R183 ;  /* 0x000000b803b77223 */ /* 0x000fe400000100b7 */
[----:B----4-:R-:W-:Y:S01]  /*3100*/  FFMA.FTZ R202, R201, R179, R202 ;  /* 0x000000b3c9ca7223 */ /* 0x010fe200000100ca */
[----:B------:R-:W-:Y:S01]  /*3110*/  FADD.FTZ R89, R89, R179 ;  /* 0x000000b359597221 */ /* 0x000fe20000010000 */
[----:B------:R-:W-:-:S03]  /*3120*/  FFMA.FTZ R183, R23, R197, R183 ;  /* 0x000000c517b77223 */ /* 0x000fc600000100b7 */
[----:B------:R0:W-:Y:S01]  /*3130*/  STL [R1+0x3c], R202 ;  /* 0x00003cca01007387 */ /* 0x0001e20000100800 */
[----:B------:R-:W-:Y:S01]  /*3140*/  FFMA.FTZ R183, R196, R199, R183 ;  /* 0x000000c7c4b77223 */ /* 0x000fe200000100b7 */
[----:B------:R-:W-:Y:S01]  /*3150*/  FADD.FTZ R90, R90, R177 ;  /* 0x000000b15a5a7221 */ /* 0x000fe20000010000 */
[----:B0-----:R-:W-:Y:S01]  /*3160*/  FMUL.FTZ R202, R203, R179 ;  /* 0x000000b3cbca7220 */ /* 0x001fe20000410000 */
[----:B------:R-:W-:Y:S01]  /*3170*/  FADD.FTZ R179, R181, R197 ;  /* 0x000000c5b5b37221 */ /* 0x000fe20000010000 */
[----:B------:R-:W-:-:S03]  /*3180*/  FMUL.FTZ R203, R180, UR32 ;  /* 0x00000020b4cb7c20 */ /* 0x000fc60008410000 */
[----:B------:R-:W-:-:S04]  /*3190*/  FADD.FTZ R179, R179, R199 ;  /* 0x000000c7b3b37221 */ /* 0x000fc80000010000 */
[----:B------:R-:W-:-:S04]  /*31a0*/  FADD.FTZ R179, R179, R200 ;  /* 0x000000c8b3b37221 */ /* 0x000fc80000010000 */
[----:B------:R-:W-:Y:S01]  /*31b0*/  FADD.FTZ R179, R179, R202 ;  /* 0x000000cab3b37221 */ /* 0x000fe20000010000 */
[----:B------:R-:W-:Y:S01]  /*31c0*/  IADD3 R228, PT, PT, R228, 0x80, RZ ;  /* 0x00000080e4e47810 */ /* 0x000fe20007ffe0ff */
[----:B------:R-:W-:Y:S01]  /*31d0*/  FADD.FTZ R91, R91, R176 ;  /* 0x000000b05b5b7221 */ /* 0x000fe20000010000 */
[----:B------:R-:W-:Y:S02]  /*31e0*/  IADD3 R22, PT, PT, R22, 0x80, RZ ;  /* 0x0000008016167810 */ /* 0x000fe40007ffe0ff */
[----:B------:R-:W-:Y:S01]  /*31f0*/  IADD3 R21, PT, PT, R21, 0x80, RZ ;  /* 0x0000008015157810 */ /* 0x000fe20007ffe0ff */
[-C--:B--2---:R-:W-:Y:S01]  /*3200*/  FFMA.FTZ R205, R203, R177.reuse, R205 ;  /* 0x000000b1cbcd7223 */ /* 0x084fe200000100cd */
[----:B---3--:R-:W-:Y:S01]  /*3210*/  FMUL.FTZ R204, R204, R177 ;  /* 0x000000b1cccc7220 */ /* 0x008fe20000410000 */
[----:B------:R-:W-:-:S03]  /*3220*/  FFMA.FTZ R177, R198, R200, R183 ;  /* 0x000000c8c6b17223 */ /* 0x000fc600000100b7 */
[----:B------:R0:W-:Y:S01]  /*3230*/  STL [R1+0x40], R205 ;  /* 0x000040cd01007387 */ /* 0x0001e20000100800 */
[----:B------:R-:W-:Y:S01]  /*3240*/  FFMA.FTZ R177, R201, R202, R177 ;  /* 0x000000cac9b17223 */ /* 0x000fe200000100b1 */
[----:B------:R-:W-:Y:S01]  /*3250*/  FMUL.FTZ R206, R206, R176 ;  /* 0x000000b0cece7220 */ /* 0x000fe20000410000 */
[----:B0-----:R-:W-:Y:S01]  /*3260*/  FMUL.FTZ R205, R178, UR32 ;  /* 0x00000020b2cd7c20 */ /* 0x001fe20008410000 */
[----:B------:R-:W-:Y:S01]  /*3270*/  FADD.FTZ R179, R179, R204 ;  /* 0x000000ccb3b37221 */ /* 0x000fe20000010000 */
[----:B------:R-:W-:Y:S02]  /*3280*/  FFMA.FTZ R177, R203, R204, R177 ;  /* 0x000000cccbb17223 */ /* 0x000fe400000100b1 */
[C---:B------:R-:W-:Y:S02]  /*3290*/  FFMA.FTZ R227, R205.reuse, R176, R227 ;  /* 0x000000b0cde37223 */ /* 0x040fe400000100e3 */
[----:B------:R-:W-:-:S03]  /*32a0*/  FFMA.FTZ R226, R205, R206, R177 ;  /* 0x000000cecde27223 */ /* 0x000fc600000100b1 */
[----:B------:R0:W-:Y:S02]  /*32b0*/  STL [R1+0x44], R227 ;  /* 0x000044e301007387 */ /* 0x0001e40000100800 */
[----:B01----:R-:W-:-:S07]  /*32c0*/  FADD.FTZ R227, R179, R206 ;  /* 0x000000ceb3e37221 */ /* 0x003fce0000010000 */
.L_x_10999:
[----:B------:R-:W-:Y:S05]  /*32d0*/  BSYNC.RECONVERGENT B1 ;  /* 0x0000000000017941 */ /* 0x000fea0003800200 */
.L_x_10998:
[----:B------:R-:W-:Y:S05]  /*32e0*/  @!P5 BRA `(.L_x_11000) ;  /* 0x0000000c0054d947 */ /* 0x000fea0003800000 */
[----:B0-----:R-:W0:Y:S01]  /*32f0*/  LDC.64 R176, c[0x0][0x3a8] ;  /* 0x0000ea00ffb07b82 */ /* 0x001e220000000a00 */
[----:B-----5:R1:W-:Y:S07]  /*3300*/  STL [R1+0x15c], R2 ;  /* 0x00015c0201007387 */ /* 0x0203ee0000100800 */
[----:B------:R-:W2:Y:S01]  /*3310*/  LDC.64 R180, c[0x0][0x428] ;  /* 0x00010a00ffb47b82 */ /* 0x000ea20000000a00 */
[----:B------:R-:W-:Y:S01]  /*3320*/  ISETP.NE.U32.AND P4, PT, RZ, UR24, PT ;  /* 0x00000018ff007c0c */ /* 0x000fe2000bf85070 */
[----:B-1----:R-:W3:Y:S06]  /*3330*/  LDL.LU R2, [R1+0x28] ;  /* 0x0000280001027983 */ /* 0x002eec0000300800 */
[----:B------:R-:W1:Y:S01]  /*3340*/  LDC.64 R210, c[0x0][0x3b0] ;  /* 0x0000ec00ffd27b82 */ /* 0x000e620000000a00 */
[----:B0-----:R-:W-:-:S04]  /*3350*/  IMAD.WIDE.U32 R176, R21, 0x10, R176 ;  /* 0x0000001015b07825 */ /* 0x001fc800078e00b0 */
[----:B--2---:R-:W-:Y:S02]  /*3360*/  IMAD.WIDE.U32 R180, R228, 0x10, R180 ;  /* 0x00000010e4b47825 */ /* 0x004fe400078e00b4 */
[----:B------:R-:W2:Y:S01]  /*3370*/  LDG.E.128 R176, desc[UR20][R176.64] ;  /* 0x00000014b0b07981 */ /* 0x000ea2000c1e1d00 */
[----:B------:R-:W-:-:S03]  /*3380*/  ISETP.NE.AND.EX P4, PT, RZ, UR25, PT, P4 ;  /* 0x00000019ff007c0c */ /* 0x000fc6000bf85340 */
[----:B------:R0:W-:Y:S04]  /*3390*/  STL [R1+0x158], R0 ;  /* 0x0001580001007387 */ /* 0x0001e80000100800 */
[----:B------:R-:W4:Y:S06]  /*33a0*/  LDG.E.128 R180, desc[UR20][R180.64] ;  /* 0x00000014b4b47981 */ /* 0x000f2c000c1e1d00 */
[----:B------:R-:W1:Y:S01]  /*33b0*/  @P4 LDC.64 R194, c[0x0][0x438] ;  /* 0x00010e00ffc24b82 */ /* 0x000e620000000a00 */
[----:B0-----:R-:W3:Y:S04]  /*33c0*/  LDL.LU R0, [R1+0x2c] ;  /* 0x00002c0001007983 */ /* 0x001ee80000300800 */
[----:B------:R-:W3:Y:S04]  /*33d0*/  LDL R220, [R1+0xd4] ;  /* 0x0000d40001dc7983 */ /* 0x000ee80000100800 */
[----:B------:R-:W3:Y:S04]  /*33e0*/  LDL R217, [R1+0xb8] ;  /* 0x0000b80001d97983 */ /* 0x000ee80000100800 */
[----:B------:R-:W3:Y:S04]  /*33f0*/  LDL.LU R218, [R1+0x1c] ;  /* 0x00001c0001da7983 */ /* 0x000ee80000300800 */
[----:B------:R-:W3:Y:S04]  /*3400*/  LDL R219, [R1+0xbc] ;  /* 0x0000bc0001db7983 */ /* 0x000ee80000100800 */
[----:B------:R-:W3:Y:S01]  /*3410*/  LDL.LU R228, [R1+0x34] ;  /* 0x0000340001e47983 */ /* 0x000ee20000300800 */
[----:B-1----:R-:W-:-:S04]  /*3420*/  @P4 IMAD.WIDE.U32 R208, R21, 0x10, R194 ;  /* 0x0000001015d04825 */ /* 0x002fc800078e00c2 */
[----:B------:R-:W-:Y:S01]  /*3430*/  IMAD.WIDE.U32 R194, R22, 0x8, R210 ;  /* 0x0000000816c27825 */ /* 0x000fe200078e00d2 */
[----:B------:R0:W5:Y:S05]  /*3440*/  @P4 LDG.E.128 R160, desc[UR20][R208.64] ;  /* 0x00000014d0a04981 */ /* 0x00016a000c1e1d00 */
[----:B------:R-:W5:Y:S01]  /*3450*/  LDG.E.64 R194, desc[UR20][R194.64] ;  /* 0x00000014c2c27981 */ /* 0x000f62000c1e1b00 */
[----:B--2---:R-:W-:Y:S02]  /*3460*/  HADD2.F32 R210, -RZ, R177.H1_H1 ;  /* 0x300000b1ffd27230 */ /* 0x004fe40000004100 */
[--C-:B----4-:R-:W-:Y:S02]  /*3470*/  HADD2.F32 R22, -RZ, R183.reuse.H0_H0 ;  /* 0x200000b7ff167230 */ /* 0x110fe40000004100 */
[----:B------:R-:W-:-:S02]  /*3480*/  HADD2.F32 R21, -RZ, R183.H1_H1 ;  /* 0x300000b7ff157230 */ /* 0x000fc40000004100 */
[----:B------:R-:W-:Y:S02]  /*3490*/  FADD.FTZ R183, R210, -UR34 ;  /* 0x80000022d2b77e21 */ /* 0x000fe40008010000 */
[----:B------:R-:W2:Y:S01]  /*34a0*/  LDL R210, [R1+0xc8] ;  /* 0x0000c80001d27983 */ /* 0x000ea20000100800 */
[--C-:B------:R-:W-:Y:S02]  /*34b0*/  HADD2.F32 R207, -RZ, R176.reuse.H0_H0 ;  /* 0x200000b0ffcf7230 */ /* 0x100fe40000004100 */
[----:B0-----:R-:W-:-:S03]  /*34c0*/  HADD2.F32 R208, -RZ, R176.H1_H1 ;  /* 0x300000b0ffd07230 */ /* 0x001fc60000004100 */
[----:B------:R-:W-:Y:S01]  /*34d0*/  FADD.FTZ R207, R207, -UR34 ;  /* 0x80000022cfcf7e21 */ /* 0x000fe20008010000 */
[----:B------:R-:W-:Y:S02]  /*34e0*/  HADD2.F32 R214, -RZ, R178.H0_H0 ;  /* 0x200000b2ffd67230 */ /* 0x000fe40000004100 */
[----:B------:R-:W-:Y:S02]  /*34f0*/  HADD2.F32 R209, -RZ, R180.H0_H0 ;  /* 0x200000b4ffd17230 */ /* 0x000fe40000004100 */
[----:B------:R-:W-:Y:S01]  /*3500*/  FMUL.FTZ R207, R207, UR32 ;  /* 0x00000020cfcf7c20 */ /* 0x000fe20008410000 */
[----:B------:R-:W-:Y:S02]  /*3510*/  HADD2.F32 R176, -RZ, R177.H0_H0 ;  /* 0x200000b1ffb07230 */ /* 0x000fe40000004100 */
[----:B------:R-:W-:Y:S02]  /*3520*/  HADD2.F32 R178, -RZ, R178.H1_H1 ;  /* 0x300000b2ffb27230 */ /* 0x000fe40000004100 */
[----:B------:R-:W-:-:S02]  /*3530*/  HADD2.F32 R215, -RZ, R179.H0_H0 ;  /* 0x200000b3ffd77230 */ /* 0x000fc40000004100 */
[----:B------:R-:W-:Y:S02]  /*3540*/  HADD2.F32 R216, -RZ, R179.H1_H1 ;  /* 0x300000b3ffd87230 */ /* 0x000fe40000004100 */
[----:B---3--:R-:W-:Y:S01]  /*3550*/  FFMA.FTZ R2, R207, R209, R2 ;  /* 0x000000d1cf027223 */ /* 0x008fe20000010002 */
[----:B------:R-:W-:Y:S02]  /*3560*/  HADD2.F32 R211, -RZ, R180.H1_H1 ;  /* 0x300000b4ffd37230 */ /* 0x000fe40000004100 */
[----:B------:R-:W-:Y:S01]  /*3570*/  FADD.FTZ R212, R176, -UR34 ;  /* 0x80000022b0d47e21 */ /* 0x000fe20008010000 */
[--C-:B------:R-:W-:Y:S02]  /*3580*/  HADD2.F32 R179, -RZ, R182.reuse.H0_H0 ;  /* 0x200000b6ffb37230 */ /* 0x100fe40000004100 */
[----:B------:R-:W-:Y:S01]  /*3590*/  FADD.FTZ R180, R178, -UR34 ;  /* 0x80000022b2b47e21 */ /* 0x000fe20008010000 */
[----:B------:R-:W-:Y:S02]  /*35a0*/  HADD2.F32 R177, -RZ, R182.H1_H1 ;  /* 0x300000b6ffb17230 */ /* 0x000fe40000004100 */
[----:B------:R-:W-:Y:S01]  /*35b0*/  FADD.FTZ R182, R214, -UR34 ;  /* 0x80000022d6b67e21 */ /* 0x000fe20008010000 */
[----:B------:R-:W-:Y:S01]  /*35c0*/  FADD.FTZ R178, R215, -UR34 ;  /* 0x80000022d7b27e21 */ /* 0x000fe20008010000 */
[----:B------:R-:W3:Y:S01]  /*35d0*/  LDL R214, [R1+0xd0] ;  /* 0x0000d00001d67983 */ /* 0x000ee20000100800 */
[----:B------:R-:W-:Y:S01]  /*35e0*/  FADD.FTZ R176, R216, -UR34 ;  /* 0x80000022d8b07e21 */ /* 0x000fe20008010000 */
[----:B------:R-:W-:-:S02]  /*35f0*/  FADD.FTZ R84, R84, R209 ;  /* 0x000000d154547221 */ /* 0x000fc40000010000 */
[----:B------:R-:W4:Y:S04]  /*3600*/  LDL.LU R215, [R1+0x30] ;  /* 0x0000300001d77983 */ /* 0x000f280000300800 */
[----:B------:R-:W3:Y:S04]  /*3610*/  LDL.LU R216, [R1+0x18] ;  /* 0x0000180001d87983 */ /* 0x000ee80000300800 */
[----:B------:R0:W-:Y:S04]  /*3620*/  STL [R1+0x28], R2 ;  /* 0x0000280201007387 */ /* 0x0001e80000100800 */
[----:B0-----:R1:W5:Y:S01]  /*3630*/  LDL.LU R2, [R1+0x15c] ;  /* 0x00015c0001027983 */ /* 0x0013620000300800 */
[----:B--2---:R-:W-:Y:S01]  /*3640*/  FMUL.FTZ R209, R210, R209 ;  /* 0x000000d1d2d17220 */ /* 0x004fe20000410000 */
[----:B------:R-:W-:-:S02]  /*3650*/  FMUL.FTZ R210, R212, UR32 ;  /* 0x00000020d4d27c20 */ /* 0x000fc40008410000 */
[----:B------:R-:W2:Y:S01]  /*3660*/  LDL R212, [R1+0xcc] ;  /* 0x0000cc0001d47983 */ /* 0x000ea20000100800 */
[----:B------:R-:W-:-:S04]  /*3670*/  FADD.FTZ R208, R208, -UR34 ;  /* 0x80000022d0d07e21 */ /* 0x000fc80008010000 */
[----:B------:R-:W-:Y:S01]  /*3680*/  FMUL.FTZ R208, R208, UR32 ;  /* 0x00000020d0d07c20 */ /* 0x000fe20008410000 */
[--C-:B------:R-:W-:Y:S02]  /*3690*/  HADD2.F32 R213, -RZ, R181.reuse.H0_H0 ;  /* 0x200000b5ffd57230 */ /* 0x100fe40000004100 */
[----:B------:R-:W-:Y:S01]  /*36a0*/  FADD.FTZ R85, R85, R211 ;  /* 0x000000d355557221 */ /* 0x000fe20000010000 */
[----:B------:R-:W-:Y:S02]  /*36b0*/  HADD2.F32 R181, -RZ, R181.H1_H1 ;  /* 0x300000b5ffb57230 */ /* 0x000fe40000004100 */
[----:B------:R-:W-:-:S05]  /*36c0*/  FFMA.FTZ R0, R208, R211, R0 ;  /* 0x000000d3d0007223 */ /* 0x000fca0000010000 */
[----:B------:R0:W-:Y:S01]  /*36d0*/  STL [R1+0x2c], R0 ;  /* 0x00002c0001007387 */ /* 0x0001e20000100800 */
[----:B------:R-:W-:-:S03]  /*36e0*/  FADD.FTZ R86, R86, R213 ;  /* 0x000000d556567221 */ /* 0x000fc60000010000 */
[----:B0-----:R1:W5:Y:S01]  /*36f0*/  LDL.LU R0, [R1+0x158] ;  /* 0x0001580001007983 */ /* 0x0013620000300800 */
[-C--:B----4-:R-:W-:Y:S01]  /*3700*/  FFMA.FTZ R215, R210, R213.reuse, R215 ;  /* 0x000000d5d2d77223 */ /* 0x090fe200000100d7 */
[----:B---3--:R-:W-:-:S04]  /*3710*/  FMUL.FTZ R213, R214, R213 ;  /* 0x000000d5d6d57220 */ /* 0x008fc80000410000 */
[----:B------:R0:W-:Y:S01]  /*3720*/  STL [R1+0x30], R215 ;  /* 0x000030d701007387 */ /* 0x0001e20000100800 */
[----:B------:R-:W-:Y:S01]  /*3730*/  FMUL.FTZ R214, R182, UR32 ;  /* 0x00000020b6d67c20 */ /* 0x000fe20008410000 */
[----:B0-----:R-:W-:Y:S01]  /*3740*/  FMUL.FTZ R215, R220, R181 ;  /* 0x000000b5dcd77220 */ /* 0x001fe20000410000 */
[----:B--2---:R-:W-:Y:S01]  /*3750*/  FMUL.FTZ R211, R212, R211 ;  /* 0x000000d3d4d37220 */ /* 0x004fe20000410000 */
[----:B------:R-:W-:-:S04]  /*3760*/  FMUL.FTZ R212, R183, UR32 ;  /* 0x00000020b7d47c20 */ /* 0x000fc80008410000 */
[----:B------:R-:W-:-:S05]  /*3770*/  FFMA.FTZ R228, R212, R181, R228 ;  /* 0x000000b5d4e47223 */ /* 0x000fca00000100e4 */
[----:B------:R0:W-:Y:S04]  /*3780*/  STL [R1+0x34], R228 ;  /* 0x000034e401007387 */ /* 0x0001e80000100800 */
[----:B0-----:R-:W2:Y:S04]  /*3790*/  LDL.LU R228, [R1+0x20] ;  /* 0x0000200001e47983 */ /* 0x001ea80000300800 */
[----:B------:R-:W3:Y:S04]  /*37a0*/  LDL R220, [R1+0xc0] ;  /* 0x0000c00001dc7983 */ /* 0x000ee80000100800 */
[----:B------:R-:W4:Y:S04]  /*37b0*/  LDL.LU R183, [R1+0x24] ;  /* 0x0000240001b77983 */ /* 0x000f280000300800 */
[----:B------:R-:W3:Y:S01]  /*37c0*/  LDL R182, [R1+0xc4] ;  /* 0x0000c40001b67983 */ /* 0x000ee20000100800 */
[----:B------:R-:W-:-:S05]  /*37d0*/  FFMA.FTZ R216, R214, R179, R216 ;  /* 0x000000b3d6d87223 */ /* 0x000fca00000100d8 */
[----:B------:R0:W-:Y:S02]  /*37e0*/  STL [R1+0x18], R216 ;  /* 0x000018d801007387 */ /* 0x0001e40000100800 */
[----:B0-----:R-:W-:Y:S01]  /*37f0*/  FMUL.FTZ R216, R217, R179 ;  /* 0x000000b3d9d87220 */ /* 0x001fe20000410000 */
[----:B------:R-:W-:-:S04]  /*3800*/  FMUL.FTZ R217, R180, UR32 ;  /* 0x00000020b4d97c20 */ /* 0x000fc80008410000 */
[----:B------:R-:W-:Y:S01]  /*3810*/  FFMA.FTZ R218, R217, R177, R218 ;  /* 0x000000b1d9da7223 */ /* 0x000fe200000100da */
[----:B------:R-:W-:-:S04]  /*3820*/  FMUL.FTZ R176, R176, UR32 ;  /* 0x00000020b0b07c20 */ /* 0x000fc80008410000 */
[----:B------:R0:W-:Y:S01]  /*3830*/  STL [R1+0x1c], R218 ;  /* 0x00001cda01007387 */ /* 0x0001e20000100800 */
[----:B------:R-:W-:Y:S01]  /*3840*/  FADD.FTZ R87, R87, R181 ;  /* 0x000000b557577221 */ /* 0x000fe20000010000 */
[----:B------:R-:W-:Y:S01]  /*3850*/  FADD.FTZ R80, R80, R179 ;  /* 0x000000b350507221 */ /* 0x000fe20000010000 */
[----:B------:R-:W-:Y:S01]  /*3860*/  FADD.FTZ R179, R227, R209 ;  /* 0x000000d1e3b37221 */ /* 0x000fe20000010000 */
[----:B------:R-:W-:Y:S01]  /*3870*/  FFMA.FTZ R181, R207, R209, R226 ;  /* 0x000000d1cfb57223 */ /* 0x000fe200000100e2 */
[----:B0-----:R-:W-:Y:S01]  /*3880*/  FMUL.FTZ R218, R219, R177 ;  /* 0x000000b1dbda7220 */ /* 0x001fe20000410000 */
[----:B------:R-:W-:Y:S01]  /*3890*/  FMUL.FTZ R219, R178, UR32 ;  /* 0x00000020b2db7c20 */ /* 0x000fe20008410000 */
[----:B------:R-:W-:Y:S01]  /*38a0*/  FADD.FTZ R179, R179, R211 ;  /* 0x000000d3b3b37221 */ /* 0x000fe20000010000 */
[----:B------:R-:W-:Y:S01]  /*38b0*/  FFMA.FTZ R181, R208, R211, R181 ;  /* 0x000000d3d0b57223 */ /* 0x000fe200000100b5 */
[----:B------:R-:W-:Y:S02]  /*38c0*/  FADD.FTZ R81, R81, R177 ;  /* 0x000000b151517221 */ /* 0x000fe40000010000 */
[----:B------:R-:W-:Y:S01]  /*38d0*/  FADD.FTZ R179, R179, R213 ;  /* 0x000000d5b3b37221 */ /* 0x000fe20000010000 */
[----:B------:R-:W-:-:S03]  /*38e0*/  FFMA.FTZ R177, R210, R213, R181 ;  /* 0x000000d5d2b17223 */ /* 0x000fc600000100b5 */
[----:B------:R-:W-:Y:S01]  /*38f0*/  FADD.FTZ R179, R179, R215 ;  /* 0x000000d7b3b37221 */ /* 0x000fe20000010000 */
[----:B------:R-:W-:Y:S01]  /*3900*/  FFMA.FTZ R177, R212, R215, R177 ;  /* 0x000000d7d4b17223 */ /* 0x000fe200000100b1 */
[----:B------:R-:W-:-:S03]  /*3910*/  FADD.FTZ R82, R82, R22 ;  /* 0x0000001652527221 */ /* 0x000fc60000010000 */
[----:B------:R-:W-:Y:S01]  /*3920*/  FFMA.FTZ R177, R214, R216, R177 ;  /* 0x000000d8d6b17223 */ /* 0x000fe200000100b1 */
[----:B------:R-:W-:-:S03]  /*3930*/  FADD.FTZ R83, R83, R21 ;  /* 0x0000001553537221 */ /* 0x000fc60000010000 */
[----:B------:R-:W-:Y:S01]  /*3940*/  FFMA.FTZ R177, R217, R218, R177 ;  /* 0x000000dad9b17223 */ /* 0x000fe200000100b1 */
[----:B--2---:R-:W-:-:S05]  /*3950*/  FFMA.FTZ R228, R219, R22, R228 ;  /* 0x00000016dbe47223 */ /* 0x004fca00000100e4 */
[----:B------:R1:W-:Y:S01]  /*3960*/  STL [R1+0x20], R228 ;  /* 0x000020e401007387 */ /* 0x0003e20000100800 */
[----:B----4-:R-:W-:-:S03]  /*3970*/  FFMA.FTZ R183, R176, R21, R183 ;  /* 0x00000015b0b77223 */ /* 0x010fc600000100b7 */
[----:B------:R1:W-:Y:S01]  /*3980*/  STL [R1+0xc], R176 ;  /* 0x00000cb001007387 */ /* 0x0003e20000100800 */
[----:B---3--:R-:W-:-:S03]  /*3990*/  FMUL.FTZ R178, R182, R21 ;  /* 0x00000015b6b27220 */ /* 0x008fc60000410000 */
[----:B------:R1:W-:Y:S04]  /*39a0*/  STL [R1+0x24], R183 ;  /* 0x000024b701007387 */ /* 0x0003e80000100800 */
[----:B------:R1:W-:Y:S01]  /*39b0*/  STL [R1+0x8], R178 ;  /* 0x000008b201007387 */ /* 0x0003e20000100800 */
[----:B------:R-:W-:Y:S01]  /*39c0*/  FMUL.FTZ R220, R220, R22 ;  /* 0x00000016dcdc7220 */ /* 0x000fe20000410000 */
[----:B------:R-:W-:-:S04]  /*39d0*/  FADD.FTZ R22, R179, R216 ;  /* 0x000000d8b3167221 */ /* 0x000fc80000010000 */
[----:B------:R-:W-:Y:S01]  /*39e0*/  FADD.FTZ R22, R22, R218 ;  /* 0x000000da16167221 */ /* 0x000fe20000010000 */
[----:B------:R-:W-:-:S03]  /*39f0*/  FFMA.FTZ R21, R219, R220, R177 ;  /* 0x000000dcdb157223 */ /* 0x000fc600000100b1 */
[----:B------:R-:W-:Y:S01]  /*3a00*/  FADD.FTZ R22, R22, R220 ;  /* 0x000000dc16167221 */ /* 0x000fe20000010000 */
[----:B------:R-:W-:-:S03]  /*3a10*/  FFMA.FTZ R226, R176, R178, R21 ;  /* 0x000000b2b0e27223 */ /* 0x000fc60000010015 */
[----:B------:R-:W-:Y:S01]  /*3a20*/  FADD.FTZ R227, R22, R178 ;  /* 0x000000b216e37221 */ /* 0x000fe20000010000 */
[----:B-1----:R-:W-:Y:S06]  /*3a30*/  BRA `(.L_x_11000) ;  /* 0x0000000400807947 */ /* 0x002fec0003800000 */
.L_x_10991:
        /* <DEDUP_REMOVED lines=46> */
[----:B-1----:R-:W0:Y:S02]  /*3d20*/  LDC.64 R176, c[0x0][0x3b0] ;  /* 0x0000ec00ffb07b82 */ /* 0x002e240000000a00 */
[----:B0-----:R-:W-:-:S05]  /*3d30*/  IMAD.WIDE.U32 R176, R21, 0x8, R176 ;  /* 0x0000000815b07825 */ /* 0x001fca00078e00b0 */
[----:B------:R2:W5:Y:S01]  /*3d40*/  LDG.E.64 R194, desc[UR20][R176.64] ;  /* 0x00000014b0c27981 */ /* 0x000562000c1e1b00 */
[----:B------:R-:W-:Y:S05]  /*3d50*/  BRA `(.L_x_11000) ;  /* 0x0000000000b87947 */ /* 0x000fea0003800000 */
.L_x_11001:
        /* <DEDUP_REMOVED lines=46> */
.L_x_11000:
[----:B------:R-:W-:Y:S05]  /*4040*/  BSYNC.RECONVERGENT B0 ;  /* 0x0000000000007941 */ /* 0x000fea0003800200 */
.L_x_10990:
[----:B-1----:R-:W1:Y:S01]  /*4050*/  SHFL.DOWN PT, R22, R227, 0x10, 0x1f ;  /* 0x0a001f00e3167f89 */ /* 0x002e6200000e0000 */
[----:B------:R-:W-:Y:S03]  /*4060*/  BSSY.RECONVERGENT B0, `(.L_x_11002) ;  /* 0x000001f000007945 */ /* 0x000fe60003800200 */
[----:B------:R-:W4:Y:S01]  /*4070*/  SHFL.DOWN PT, R21, R226, 0x10, 0x1f ;  /* 0x0a001f00e2157f89 */ /* 0x000f2200000e0000 */
[----:B------:R-:W0:Y:S01]  /*4080*/  S2R R181, SR_TID.X ;  /* 0x0000000000b57919 */ /* 0x000e220000002100 */
[----:B-1----:R-:W-:Y:S01]  /*4090*/  FADD.FTZ R22, R22, R227 ;  /* 0x000000e316167221 */ /* 0x002fe20000010000 */
[----:B----4-:R-:W-:-:S04]  /*40a0*/  FADD.FTZ R21, R21, R226 ;  /* 0x000000e215157221 */ /* 0x010fc80000010000 */
[----:B--23--:R-:W1:Y:S04]  /*40b0*/  SHFL.DOWN PT, R177, R22, 0x8, 0x1f ;  /* 0x09001f0016b17f89 */ /* 0x00ce6800000e0000 */
[----:B0-----:R-:W0:Y:S01]  /*40c0*/  SHFL.DOWN PT, R176, R21, 0x8, 0x1f ;  /* 0x09001f0015b07f89 */ /* 0x001e2200000e0000 */
[----:B------:R-:W-:Y:S01]  /*40d0*/  LOP3.LUT P4, RZ, R181, 0x1f, RZ, 0xc0, !PT ;  /* 0x0000001fb5ff7812 */ /* 0x000fe2000788c0ff */
        /* <DEDUP_REMOVED lines=23> */
.L_x_11003:
[----:B------:R-:W-:Y:S05]  /*4250*/  BSYNC.RECONVERGENT B0 ;  /* 0x0000000000007941 */ /* 0x000fea0003800200 */
.L_x_11002:
        /* <DEDUP_REMOVED lines=32> */
[----:B------:R-:W-:Y:S01]  /*4460*/  HFMA2 R21, -RZ, RZ, 0, 0 ;  /* 0x00000000ff157431 */ /* 0x000fe200000001ff */
        /* <DEDUP_REMOVED lines=9> */
.L_x_11006:
        /* <DEDUP_REMOVED lines=21> */
.L_x_11011:
[----:B------:R-:W-:Y:S05]  /*4650*/  BSYNC.RECONVERGENT B1 ;  /* 0x0000000000017941 */ /* 0x000fea0003800200 */
.L_x_11010:
        /* <DEDUP_REMOVED lines=11> */
[----:B------:R-:W-:-:S04]  /*4710*/  F2FP.F16.F32.PACK_AB R178, RZ, R178 ;  /* 0x000000b2ffb2723e */ /* 0x000fc800000000ff */
[----:B------:R-:W-:-:S07]  /*4720*/  PRMT R168, R178, 0x7610, R168 ;  /* 0x00007610b2a87816 */ /* 0x000fce00000000a8 */
.L_x_11009:
        /* <DEDUP_REMOVED lines=18> */
.L_x_11014:
[----:B------:R-:W-:Y:S05]  /*4850*/  BSYNC.RECONVERGENT B1 ;  /* 0x0000000000017941 */ /* 0x000fea0003800200 */
.L_x_11013:
        /* <DEDUP_REMOVED lines=13> */
.L_x_11012:
[----:B------:R-:W-:Y:S05]  /*4930*/  BRA.U !UP3, `(.L_x_11015) ;  /* 0x000000010b707547 */ /* 0x000fea000b800000 */
[----:B-----5:R-:W-:Y:S01]  /*4940*/  LOP3.LUT P4, RZ, R188, 0xff0000, RZ, 0xc0, !PT ;  /* 0x00ff0000bcff7812 */ /* 0x020fe2000788c0ff */
[----:B------:R-:W-:Y:S01]  /*4950*/  BSSY.RECONVERGENT B1, `(.L_x_11016) ;  /* 0x000000d000017945 */ /* 0x000fe20003800200 */
[----:B------:R-:W-:-:S11]  /*4960*/  MOV R178, RZ ;  /* 0x000000ff00b27202 */ /* 0x000fd60000000f00 */
        /* <DEDUP_REMOVED lines=11> */
.L_x_11017:
[----:B------:R-:W-:Y:S05]  /*4a20*/  BSYNC.RECONVERGENT B1 ;  /* 0x0000000000017941 */ /* 0x000fea0003800200 */
.L_x_11016:
        /* <DEDUP_REMOVED lines=13> */
.L_x_11015:
        /* <DEDUP_REMOVED lines=15> */
.L_x_11020:
[----:B------:R-:W-:Y:S05]  /*4bf0*/  BSYNC.RECONVERGENT B1 ;  /* 0x0000000000017941 */ /* 0x000fea0003800200 */
.L_x_11019:
        /* <DEDUP_REMOVED lines=13> */
.L_x_11018:
        /* <DEDUP_REMOVED lines=15> */
.L_x_11023:
[----:B------:R-:W-:Y:S05]  /*4dc0*/  BSYNC.RECONVERGENT B1 ;  /* 0x0000000000017941 */ /* 0x000fea0003800200 */
.L_x_11022:
        /* <DEDUP_REMOVED lines=13> */
.L_x_11021:
        /* <DEDUP_REMOVED lines=15> */
.L_x_11026:
[----:B------:R-:W-:Y:S05]  /*4f90*/  BSYNC.RECONVERGENT B1 ;  /* 0x0000000000017941 */ /* 0x000fea0003800200 */
.L_x_11025:
        /* <DEDUP_REMOVED lines=13> */
.L_x_11024:
        /* <DEDUP_REMOVED lines=15> */
.L_x_11029:
[----:B------:R-:W-:Y:S05]  /*5160*/  BSYNC.RECONVERGENT B1 ;  /* 0x0000000000017941 */ /* 0x000fea0003800200 */
.L_x_11028:
        /* <DEDUP_REMOVED lines=13> */
.L_x_11027:
        /* <DEDUP_REMOVED lines=16> */
.L_x_11032:
[----:B------:R-:W-:Y:S05]  /*5340*/  BSYNC.RECONVERGENT B1 ;  /* 0x0000000000017941 */ /* 0x000fea0003800200 */
.L_x_11031:
        /* <DEDUP_REMOVED lines=12> */
[----:B------:R-:W-:Y:S01]  /*5410*/  PRMT R171, R171, 0x5410, R178 ;  /* 0x00005410abab7816 */ /* 0x000fe200000000b2 */
[----:B------:R-:W-:Y:S06]  /*5420*/  BRA `(.L_x_11030) ;  /* 0x0000001800d87947 */ /* 0x000fec0003800000 */
.L_x_11008:
[----:B------:R-:W2:Y:S04]  /*5430*/  LDL R179, [R1+0x4] ;  /* 0x0000040001b37983 */ /* 0x000ea80000100800 */
[----:B------:R-:W3:Y:S01]  /*5440*/  LDL R178, [R1] ;  /* 0x0000000001b27983 */ /* 0x000ee20000100800 */
[----:B------:R-:W-:Y:S02]  /*5450*/  MOV R172, UR8 ;  /* 0x0000000800ac7c02 */ /* 0x000fe40008000f00 */
[----:B------:R-:W-:Y:S02]  /*5460*/  MOV R175, UR8 ;  /* 0x0000000800af7c02 */ /* 0x000fe40008000f00 */
[----:B------:R-:W-:-:S03]  /*5470*/  ISETP.LT.AND P4, PT, RZ, UR33, PT ;  /* 0x00000021ff007c0c */ /* 0x000fc6000bf81270 */
[----:B-----5:R-:W-:-:S04]  /*5480*/  FFMA.FTZ R175, R0, R175, UR10 ;  /* 0x0000000a00af7e23 */ /* 0x020fc800080100af */
        /* <DEDUP_REMOVED lines=8> */
[----:B------:R-:W-:Y:S01]  /*5510*/  LOP3.LUT P5, RZ, R188, 0xff, RZ, 0xc0, !PT ;  /* 0x000000ffbcff7812 */ /* 0x000fe200078ac0ff */
[----:B------:R-:W-:Y:S01]  /*5520*/  FMUL.FTZ R173, R175, UR23 ;  /* 0x00000017afad7c20 */ /* 0x000fe20008410000 */
[----:B------:R-:W-:-:S03]  /*5530*/  MOV R174, RZ ;  /* 0x000000ff00ae7202 */ /* 0x000fc60000000f00 */
[----:B------:R-:W-:-:S08]  /*5540*/  FMUL.FTZ R173, R173, UR22 ;  /* 0x00000016adad7c20 */ /* 0x000fd00008410000 */
[----:B------:R-:W-:-:S05]  /*5550*/  @P5 HADD2.F32 R178, -RZ, R164.H0_H0 ;  /* 0x200000a4ffb25230 */ /* 0x000fca0000004100 */
[-C--:B------:R-:W-:Y:S01]  /*5560*/  @P5 FMUL.FTZ R174, R178, R173.reuse ;  /* 0x000000adb2ae5220 */ /* 0x080fe20000410000 */
[----:B------:R-:W-:-:S03]  /*5570*/  FMUL.FTZ R173, R156, R173 ;  /* 0x000000ad9cad7220 */ /* 0x000fc60000410000 */
[----:B------:R-:W-:Y:S02]  /*5580*/  FADD.FTZ R76, R76, R174 ;  /* 0x000000ae4c4c7221 */ /* 0x000fe40000010000 */
[----:B------:R-:W-:-:S04]  /*5590*/  FSEL R173, R173, RZ, P5 ;  /* 0x000000ffadad7208 */ /* 0x000fc80002800000 */
[----:B------:R-:W-:-:S04]  /*55a0*/  F2FP.F16.F32.PACK_AB R173, RZ, R173 ;  /* 0x000000adffad723e */ /* 0x000fc800000000ff */
[----:B------:R-:W-:-:S07]  /*55b0*/  PRMT R168, R173, 0x7610, R168 ;  /* 0x00007610ada87816 */ /* 0x000fce00000000a8 */
.L_x_11033:
[----:B------:R-:W-:Y:S05]  /*55c0*/  BRA.U !UP3, `(.L_x_11034) ;  /* 0x000000010b2c7547 */ /* 0x000fea000b800000 */
[----:B------:R-:W-:Y:S01]  /*55d0*/  LOP3.LUT P5, RZ, R188, 0xff00, RZ, 0xc0, !PT ;  /* 0x0000ff00bcff7812 */ /* 0x000fe200078ac0ff */
[----:B------:R-:W-:Y:S01]  /*55e0*/  FMUL.FTZ R173, R172, UR23 ;  /* 0x00000017acad7c20 */ /* 0x000fe20008410000 */
[----:B------:R-:W-:-:S03]  /*55f0*/  HFMA2 R174, -RZ, RZ, 0, 0 ;  /* 0x00000000ffae7431 */ /* 0x000fc600000001ff */
[----:B------:R-:W-:-:S08]  /*5600*/  FMUL.FTZ R173, R173, UR22 ;  /* 0x00000016adad7c20 */ /* 0x000fd00008410000 */
[----:B------:R-:W-:-:S05]  /*5610*/  @P5 HADD2.F32 R178, -RZ, R164.H1_H1 ;  /* 0x300000a4ffb25230 */ /* 0x000fca0000004100 */
[-C--:B------:R-:W-:Y:S01]  /*5620*/  @P5 FMUL.FTZ R174, R178, R173.reuse ;  /* 0x000000adb2ae5220 */ /* 0x080fe20000410000 */
[----:B------:R-:W-:-:S03]  /*5630*/  FMUL.FTZ R173, R157, R173 ;  /* 0x000000ad9dad7220 */ /* 0x000fc60000410000 */
[----:B------:R-:W-:Y:S02]  /*5640*/  FADD.FTZ R77, R77, R174 ;  /* 0x000000ae4d4d7221 */ /* 0x000fe40000010000 */
[----:B------:R-:W-:-:S04]  /*5650*/  FSEL R173, R173, RZ, P5 ;  /* 0x000000ffadad7208 */ /* 0x000fc80002800000 */
[----:B------:R-:W-:-:S04]  /*5660*/  F2FP.F16.F32.PACK_AB R173, RZ, R173 ;  /* 0x000000adffad723e */ /* 0x000fc800000000ff */
[----:B------:R-:W-:-:S07]  /*5670*/  PRMT R168, R168, 0x5410, R173 ;  /* 0x00005410a8a87816 */ /* 0x000fce00000000ad */
.L_x_11034:
        /* <DEDUP_REMOVED lines=17> */
.L_x_11035:
        /* <DEDUP_REMOVED lines=17> */
.L_x_11036:
        /* <DEDUP_REMOVED lines=17> */
.L_x_11037:
        /* <DEDUP_REMOVED lines=17> */
.L_x_11038:
        /* <DEDUP_REMOVED lines=25> */
.L_x_11039:
[----:B------:R-:W-:Y:S01]  /*5c50*/  F2FP.F16.F32.PACK_AB R175, R178, R175 ;  /* 0x000000afb2af723e */ /* 0x000fe200000000ff */
[----:B------:R-:W-:Y:S06]  /*5c60*/  BRA.U !UP3, `(.L_x_11030) ;  /* 0x000000110bc87547 */ /* 0x000fec000b800000 */
[----:B------:R-:W-:Y:S01]  /*5c70*/  ISETP.GE.U32.AND P4, PT, R188, RZ, PT ;  /* 0x000000ffbc00720c */ /* 0x000fe20003f86070 */
[----:B------:R-:W-:-:S03]  /*5c80*/  FMUL.FTZ R178, R178, UR23 ;  /* 0x00000017b2b27c20 */ /* 0x000fc60008410000 */
[----:B------:R-:W-:Y:S01]  /*5c90*/  ISETP.GE.U32.AND.EX P4, PT, R189, 0x1000000, PT, P4 ;  /* 0x01000000bd00780c */ /* 0x000fe20003f86140 */
[----:B------:R-:W-:Y:S01]  /*5ca0*/  FMUL.FTZ R180, R178, UR22 ;  /* 0x00000016b2b47c20 */ /* 0x000fe20008410000 */
[----:B------:R-:W-:-:S11]  /*5cb0*/  HFMA2 R178, -RZ, RZ, 0, 0 ;  /* 0x00000000ffb27431 */ /* 0x000fd600000001ff */
[----:B------:R-:W-:-:S05]  /*5cc0*/  @P4 HADD2.F32 R179, -RZ, R167.H1_H1 ;  /* 0x300000a7ffb34230 */ /* 0x000fca0000004100 */
[----:B------:R-:W-:-:S04]  /*5cd0*/  @P4 FMUL.FTZ R178, R179, R180 ;  /* 0x000000b4b3b24220 */ /* 0x000fc80000410000 */
[----:B------:R-:W-:Y:S01]  /*5ce0*/  FADD.FTZ R75, R75, R178 ;  /* 0x000000b24b4b7221 */ /* 0x000fe20000010000 */
[----:B------:R-:W-:-:S05]  /*5cf0*/  FMUL.FTZ R178, R155, R180 ;  /* 0x000000b49bb27220 */ /* 0x000fca0000410000 */
[----:B------:R-:W-:-:S04]  /*5d00*/  FSEL R178, R178, RZ, P4 ;  /* 0x000000ffb2b27208 */ /* 0x000fc80002000000 */
[----:B------:R-:W-:-:S04]  /*5d10*/  F2FP.F16.F32.PACK_AB R178, RZ, R178 ;  /* 0x000000b2ffb2723e */ /* 0x000fc800000000ff */
[----:B------:R-:W-:Y:S01]  /*5d20*/  PRMT R171, R171, 0x5410, R178 ;  /* 0x00005410abab7816 */ /* 0x000fe200000000b2 */
[----:B------:R-:W-:Y:S06]  /*5d30*/  BRA `(.L_x_11030) ;  /* 0x0000001000947947 */ /* 0x000fec0003800000 */
.L_x_11007:
        /* <DEDUP_REMOVED lines=13> */
[----:B------:R-:W-:-:S03]  /*5e10*/  MOV R178, RZ ;  /* 0x000000ff00b27202 */ /* 0x000fc60000000f00 */
[----:B------:R-:W-:-:S04]  /*5e20*/  FMUL.FTZ R179, R179, UR23 ;  /* 0x00000017b3b37c20 */ /* 0x000fc80008410000 */
[----:B------:R-:W-:Y:S01]  /*5e30*/  FMUL.FTZ R180, R179, UR22 ;  /* 0x00000016b3b47c20 */ /* 0x000fe20008410000 */
[----:B------:R-:W-:-:S05]  /*5e40*/  @P4 HADD2.F32 R179, -RZ, R164.H0_H0 ;  /* 0x200000a4ffb34230 */ /* 0x000fca0000004100 */
[----:B------:R-:W-:-:S04]  /*5e50*/  @P4 FMUL.FTZ R178, R179, R180 ;  /* 0x000000b4b3b24220 */ /* 0x000fc80000410000 */
[----:B------:R-:W-:Y:S01]  /*5e60*/  FADD.FTZ R76, R76, R178 ;  /* 0x000000b24c4c7221 */ /* 0x000fe20000010000 */
[----:B------:R-:W-:-:S05]  /*5e70*/  FMUL.FTZ R178, R156, R180 ;  /* 0x000000b49cb27220 */ /* 0x000fca0000410000 */
[----:B------:R-:W-:-:S04]  /*5e80*/  FSEL R178, R178, RZ, P4 ;  /* 0x000000ffb2b27208 */ /* 0x000fc80002000000 */
[----:B------:R-:W-:-:S04]  /*5e90*/  F2FP.F16.F32.PACK_AB R178, RZ, R178 ;  /* 0x000000b2ffb2723e */ /* 0x000fc800000000ff */
[----:B------:R-:W-:-:S07]  /*5ea0*/  PRMT R168, R178, 0x7610, R168 ;  /* 0x00007610b2a87816 */ /* 0x000fce00000000a8 */
.L_x_11041:
[----:B------:R-:W-:Y:S05]  /*5eb0*/  BRA.U !UP3, `(.L_x_11042) ;  /* 0x000000010b487547 */ /* 0x000fea000b800000 */
[----:B------:R-:W2:Y:S04]  /*5ec0*/  LDL R180, [R1+0x4] ;  /* 0x0000040001b47983 */ /* 0x000ea80000100800 */
[----:B------:R-:W3:Y:S01]  /*5ed0*/  LDL R179, [R1] ;  /* 0x0000000001b37983 */ /* 0x000ee20000100800 */
[----:B------:R-:W-:Y:S02]  /*5ee0*/  MOV R178, UR8 ;  /* 0x0000000800b27c02 */ /* 0x000fe40008000f00 */
[----:B-----5:R-:W-:-:S03]  /*5ef0*/  LOP3.LUT P4, RZ, R188, 0xff00, RZ, 0xc0, !PT ;  /* 0x0000ff00bcff7812 */ /* 0x020fc6000788c0ff */
[----:B--2---:R-:W-:-:S04]  /*5f00*/  @P5 FFMA.FTZ R178, R180, R178, UR10 ;  /* 0x0000000ab4b25e23 */ /* 0x004fc800080100b2 */
[----:B---3--:R-:W-:Y:S01]  /*5f10*/  @P5 FADD.FTZ R178, R179, -R178 ;  /* 0x800000b2b3b25221 */ /* 0x008fe20000010000 */
[----:B------:R-:W-:-:S05]  /*5f20*/  HADD2.F32 R179, -RZ, R36.H1_H1 ;  /* 0x30000024ffb37230 */ /* 0x000fca0000004100 */
[----:B------:R-:W-:Y:S01]  /*5f30*/  @P5 FFMA.FTZ R179, R178, UR32, R179 ;  /* 0x00000020b2b35c23 */ /* 0x000fe200080100b3 */
[----:B------:R-:W-:-:S03]  /*5f40*/  HFMA2 R178, -RZ, RZ, 0, 0 ;  /* 0x00000000ffb27431 */ /* 0x000fc600000001ff */
[----:B------:R-:W-:-:S04]  /*5f50*/  FMUL.FTZ R179, R179, UR23 ;  /* 0x00000017b3b37c20 */ /* 0x000fc80008410000 */
[----:B------:R-:W-:Y:S01]  /*5f60*/  FMUL.FTZ R180, R179, UR22 ;  /* 0x00000016b3b47c20 */ /* 0x000fe20008410000 */
[----:B------:R-:W-:-:S05]  /*5f70*/  @P4 HADD2.F32 R179, -RZ, R164.H1_H1 ;  /* 0x300000a4ffb34230 */ /* 0x000fca0000004100 */
[----:B------:R-:W-:-:S04]  /*5f80*/  @P4 FMUL.FTZ R178, R179, R180 ;  /* 0x000000b4b3b24220 */ /* 0x000fc80000410000 */
[----:B------:R-:W-:Y:S01]  /*5f90*/  FADD.FTZ R77, R77, R178 ;  /* 0x000000b24d4d7221 */ /* 0x000fe20000010000 */
[----:B------:R-:W-:-:S05]  /*5fa0*/  FMUL.FTZ R178, R157, R180 ;  /* 0x000000b49db27220 */ /* 0x000fca0000410000 */
[----:B------:R-:W-:-:S04]  /*5fb0*/  FSEL R178, R178, RZ, P4 ;  /* 0x000000ffb2b27208 */ /* 0x000fc80002000000 */
[----:B------:R-:W-:-:S04]  /*5fc0*/  F2FP.F16.F32.PACK_AB R178, RZ, R178 ;  /* 0x000000b2ffb2723e */ /* 0x000fc800000000ff */
[----:B------:R-:W-:-:S07]  /*5fd0*/  PRMT R168, R168, 0x5410, R178 ;  /* 0x00005410a8a87816 */ /* 0x000fce00000000b2 */
.L_x_11042:
[----:B------:R-:W-:Y:S05]  /*5fe0*/  BRA.U !UP3, `(.L_x_11043) ;  /* 0x000000010b407547 */ /* 0x000fea000b800000 */
        /* <DEDUP_REMOVED lines=16> */
.L_x_11043:
        /* <DEDUP_REMOVED lines=17> */
.L_x_11044:
        /* <DEDUP_REMOVED lines=17> */
.L_x_11045:
        /* <DEDUP_REMOVED lines=17> */
.L_x_11046:
        /* <DEDUP_REMOVED lines=17> */
.L_x_11047:
        /* <DEDUP_REMOVED lines=19> */
.L_x_11040:
[----:B------:R-:W2:Y:S04]  /*6660*/  LDL R179, [R1+0x4] ;  /* 0x0000040001b37983 */ /* 0x000ea80000100800 */
[----:B------:R-:W3:Y:S01]  /*6670*/  LDL R178, [R1] ;  /* 0x0000000001b27983 */ /* 0x000ee20000100800 */
[----:B------:R-:W-:Y:S01]  /*6680*/  PLOP3.LUT P5, PT, PT, PT, UP2, 0x80, 0x8 ;  /* 0x000000000008781c */ /* 0x000fe20003faf028 */
[----:B-----5:R-:W-:Y:S01]  /*6690*/  HADD2.F32 R172, -RZ, R36.H1_H1 ;  /* 0x30000024ffac7230 */ /* 0x020fe20000004100 */
[----:B------:R-:W-:Y:S02]  /*66a0*/  MOV R174, UR8 ;  /* 0x0000000800ae7c02 */ /* 0x000fe40008000f00 */
[----:B------:R-:W-:Y:S02]  /*66b0*/  ISETP.LT.AND P4, PT, RZ, UR33, PT ;  /* 0x00000021ff007c0c */ /* 0x000fe4000bf81270 */
[----:B------:R-:W-:-:S02]  /*66c0*/  MOV R173, UR8 ;  /* 0x0000000800ad7c02 */ /* 0x000fc40008000f00 */
[----:B------:R-:W-:-:S05]  /*66d0*/  MOV R175, UR8 ;  /* 0x0000000800af7c02 */ /* 0x000fca0008000f00 */
        /* <DEDUP_REMOVED lines=8> */
[----:B------:R-:W-:-:S03]  /*6760*/  HADD2.F32 R178, -RZ, R36.H0_H0 ;  /* 0x20000024ffb27230 */ /* 0x000fc60000004100 */
[----:B------:R-:W-:Y:S01]  /*6770*/  @P4 FFMA.FTZ R172, R173, UR32, R172 ;  /* 0x00000020adac4c23 */ /* 0x000fe200080100ac */
[----:B------:R-:W-:-:S03]  /*6780*/  HADD2.F32 R173, -RZ, R37.H0_H0 ;  /* 0x20000025ffad7230 */ /* 0x000fc60000004100 */
[----:B------:R-:W-:Y:S02]  /*6790*/  @P5 FFMA.FTZ R178, R174, UR32, R178 ;  /* 0x00000020aeb25c23 */ /* 0x000fe400080100b2 */
[----:B------:R-:W-:Y:S01]  /*67a0*/  @P4 FFMA.FTZ R173, R175, UR32, R173 ;  /* 0x00000020afad4c23 */ /* 0x000fe200080100ad */
        /* <DEDUP_REMOVED lines=12> */
.L_x_11048:
        /* <DEDUP_REMOVED lines=12> */
.L_x_11049:
[----:B------:R-:W-:Y:S05]  /*6930*/  BRA.U !UP3, `(.L_x_11050) ;  /* 0x000000010b2c7547 */ /* 0x000fea000b800000 */
        /* <DEDUP_REMOVED lines=11> */
.L_x_11050:
        /* <DEDUP_REMOVED lines=17> */
.L_x_11051:
        /* <DEDUP_REMOVED lines=17> */
.L_x_11052:
        /* <DEDUP_REMOVED lines=17> */
.L_x_11053:
        /* <DEDUP_REMOVED lines=25> */
.L_x_11054:
        /* <DEDUP_REMOVED lines=8> */
[----:B------:R-:W-:-:S04]  /*6f30*/  @P4 FMUL.FTZ R178, R179, R180 ;  /* 0x000000b4b3b24220 */ /* 0x000fc80000410000 */
[----:B------:R-:W-:Y:S01]  /*6f40*/  FADD.FTZ R75, R75, R178 ;  /* 0x000000b24b4b7221 */ /* 0x000fe20000010000 */
[----:B------:R-:W-:-:S05]  /*6f50*/  FMUL.FTZ R178, R155, R180 ;  /* 0x000000b49bb27220 */ /* 0x000fca0000410000 */
[----:B------:R-:W-:-:S04]  /*6f60*/  FSEL R178, R178, RZ, P4 ;  /* 0x000000ffb2b27208 */ /* 0x000fc80002000000 */
[----:B------:R-:W-:-:S04]  /*6f70*/  F2FP.F16.F32.PACK_AB R178, RZ, R178 ;  /* 0x000000b2ffb2723e */ /* 0x000fc800000000ff */
[----:B------:R-:W-:-:S07]  /*6f80*/  PRMT R171, R171, 0x5410, R178 ;  /* 0x00005410abab7816 */ /* 0x000fce00000000b2 */
.L_x_11030:
        /* <DEDUP_REMOVED lines=13> */
.L_x_11005:
[----:B------:R-:W-:Y:S05]  /*7060*/  BSYNC.RECONVERGENT B0 ;  /* 0x0000000000007941 */ /* 0x000fea0003800200 */
.L_x_11004:
        /* <DEDUP_REMOVED lines=8> */
.L_x_11057:
[----:B------:R-:W-:Y:S05]  /*70f0*/  BRA.U !UP0, `(.L_x_11058) ;  /* 0x0000001108787547 */ /* 0x000fea000b800000 */
[----:B------:R-:W-:-:S04]  /*7100*/  UISETP.NE.U32.AND UP0, UPT, UR26, URZ, UPT ;  /* 0x000000ff1a00728c */ /* 0x000fc8000bf05070 */
[----:B------:R-:W-:-:S06]  /*7110*/  UISETP.NE.AND.EX UP0, UPT, UR27, URZ, UPT, UP0 ;  /* 0x000000ff1b00728c */ /* 0x000fcc000bf05300 */
[----:B------:R-:W-:-:S13]  /*7120*/  PLOP3.LUT P4, PT, PT, PT, UP0, 0x80, 0x8 ;  /* 0x000000000008781c */ /* 0x000fda0003f8f008 */
[----:B------:R-:W-:Y:S05]  /*7130*/  @!P4 BRA `(.L_x_11059) ;  /* 0x00000008003cc947 */ /* 0x000fea0003800000 */
[----:B------:R-:W-:Y:S01]  /*7140*/  ISETP.LT.AND P5, PT, RZ, UR33, PT ;  /* 0x00000021ff007c0c */ /* 0x000fe2000bfa1270 */
[----:B0----5:R-:W-:Y:S01]  /*7150*/  HADD2.F32 R176, -RZ, R32.H0_H0 ;  /* 0x20000020ffb07230 */ /* 0x021fe20000004100 */
[----:B------:R-:W-:Y:S02]  /*7160*/  MOV R172, UR8 ;  /* 0x0000000800ac7c02 */ /* 0x000fe40008000f00 */
[----:B------:R-:W-:Y:S02]  /*7170*/  MOV R174, UR8 ;  /* 0x0000000800ae7c02 */ /* 0x000fe40008000f00 */
[----:B------:R-:W-:-:S07]  /*7180*/  MOV R175, UR8 ;  /* 0x0000000800af7c02 */ /* 0x000fce0008000f00 */
[----:B------:R-:W-:Y:S01]  /*7190*/  @P5 FFMA.FTZ R172, R19, R172, UR10 ;  /* 0x0000000a13ac5e23 */ /* 0x000fe200080100ac */
[----:B------:R-:W-:Y:S01]  /*71a0*/  @P5 FFMA.FTZ R174, R18, R174, UR10 ;  /* 0x0000000a12ae5e23 */ /* 0x000fe200080100ae */
[----:B------:R-:W-:Y:S02]  /*71b0*/  @P5 FFMA.FTZ R175, R20, R175, UR10 ;  /* 0x0000000a14af5e23 */ /* 0x000fe400080100af */
[----:B------:R-:W-:Y:S01]  /*71c0*/  @P5 FADD.FTZ R173, R239, -R172 ;  /* 0x800000acefad5221 */ /* 0x000fe20000010000 */
[----:B------:R-:W-:Y:S02]  /*71d0*/  HADD2.F32 R172, -RZ, R32.H1_H1 ;  /* 0x30000020ffac7230 */ /* 0x000fe40000004100 */
[----:B------:R-:W-:Y:S01]  /*71e0*/  @P5 FADD.FTZ R174, R238, -R174 ;  /* 0x800000aeeeae5221 */ /* 0x000fe20000010000 */
[----:B------:R-:W-:Y:S02]  /*71f0*/  @P5 FADD.FTZ R175, R240, -R175 ;  /* 0x800000aff0af5221 */ /* 0x000fe40000010000 */
[----:B------:R-:W-:Y:S01]  /*7200*/  @P5 FFMA.FTZ R172, R173, UR32, R172 ;  /* 0x00000020adac5c23 */ /* 0x000fe200080100ac */
[----:B------:R-:W-:-:S02]  /*7210*/  HADD2.F32 R173, -RZ, R33.H0_H0 ;  /* 0x20000021ffad7230 */ /* 0x000fc40000004100 */
        /* <DEDUP_REMOVED lines=14> */
.L_x_11060:
        /* <DEDUP_REMOVED lines=12> */
.L_x_11061:
        /* <DEDUP_REMOVED lines=12> */
.L_x_11062:
        /* <DEDUP_REMOVED lines=17> */
.L_x_11063:
        /* <DEDUP_REMOVED lines=17> */
.L_x_11064:
        /* <DEDUP_REMOVED lines=17> */
.L_x_11065:
        /* <DEDUP_REMOVED lines=25> */
.L_x_11066:
        /* <DEDUP_REMOVED lines=8> */
[-C--:B------:R-:W-:Y:S01]  /*79c0*/  @P5 FMUL.FTZ R177, R178, R176.reuse ;  /* 0x000000b0b2b15220 */ /* 0x080fe20000410000 */
[----:B------:R-:W-:-:S03]  /*79d0*/  FMUL.FTZ R176, R147, R176 ;  /* 0x000000b093b07220 */ /* 0x000fc60000410000 */
[----:B------:R-:W-:Y:S02]  /*79e0*/  FADD.FTZ R67, R67, R177 ;  /* 0x000000b143437221 */ /* 0x000fe40000010000 */
[----:B------:R-:W-:-:S04]  /*79f0*/  FSEL R176, R176, RZ, P5 ;  /* 0x000000ffb0b07208 */ /* 0x000fc80002800000 */
[----:B------:R-:W-:-:S04]  /*7a00*/  F2FP.F16.F32.PACK_AB R176, RZ, R176 ;  /* 0x000000b0ffb0723e */ /* 0x000fc800000000ff */
[----:B------:R-:W-:Y:S01]  /*7a10*/  PRMT R171, R171, 0x5410, R176 ;  /* 0x00005410abab7816 */ /* 0x000fe200000000b0 */
[----:B------:R-:W-:Y:S06]  /*7a20*/  BRA `(.L_x_11067) ;  /* 0x00000020001c7947 */ /* 0x000fec0003800000 */
.L_x_11059:
[----:B------:R-:W-:Y:S01]  /*7a30*/  ISETP.LT.AND P5, PT, RZ, UR33, PT ;  /* 0x00000021ff007c0c */ /* 0x000fe2000bfa1270 */
[----:B------:R-:W-:-:S12]  /*7a40*/  BRA.U !UP3, `(.L_x_11068) ;  /* 0x000000010b407547 */ /* 0x000fd8000b800000 */
        /* <DEDUP_REMOVED lines=8> */
[----:B------:R-:W-:-:S03]  /*7ad0*/  MOV R177, RZ ;  /* 0x000000ff00b17202 */ /* 0x000fc60000000f00 */
[----:B------:R-:W-:-:S04]  /*7ae0*/  FMUL.FTZ R176, R176, UR22 ;  /* 0x00000016b0b07c20 */ /* 0x000fc80008410000 */
[-C--:B------:R-:W-:Y:S01]  /*7af0*/  @P6 FMUL.FTZ R177, R178, R176.reuse ;  /* 0x000000b0b2b16220 */ /* 0x080fe20000410000 */
[----:B------:R-:W-:-:S03]  /*7b00*/  FMUL.FTZ R176, R148, R176 ;  /* 0x000000b094b07220 */ /* 0x000fc60000410000 */
[----:B------:R-:W-:Y:S02]  /*7b10*/  FADD.FTZ R68, R68, R177 ;  /* 0x000000b144447221 */ /* 0x000fe40000010000 */
[----:B------:R-:W-:-:S04]  /*7b20*/  FSEL R176, R176, RZ, P6 ;  /* 0x000000ffb0b07208 */ /* 0x000fc80003000000 */
[----:B------:R-:W-:-:S04]  /*7b30*/  F2FP.F16.F32.PACK_AB R176, RZ, R176 ;  /* 0x000000b0ffb0723e */ /* 0x000fc800000000ff */
[----:B------:R-:W-:-:S07]  /*7b40*/  PRMT R168, R176, 0x7610, R168 ;  /* 0x00007610b0a87816 */ /* 0x000fce00000000a8 */
.L_x_11068:
        /* <DEDUP_REMOVED lines=11> */
[-C--:B------:R-:W-:Y:S01]  /*7c00*/  @P6 FMUL.FTZ R177, R178, R176.reuse ;  /* 0x000000b0b2b16220 */ /* 0x080fe20000410000 */
[----:B------:R-:W-:-:S03]  /*7c10*/  FMUL.FTZ R176, R149, R176 ;  /* 0x000000b095b07220 */ /* 0x000fc60000410000 */
[----:B------:R-:W-:Y:S02]  /*7c20*/  FADD.FTZ R69, R69, R177 ;  /* 0x000000b145457221 */ /* 0x000fe40000010000 */
[----:B------:R-:W-:-:S04]  /*7c30*/  FSEL R176, R176, RZ, P6 ;  /* 0x000000ffb0b07208 */ /* 0x000fc80003000000 */
[----:B------:R-:W-:-:S04]  /*7c40*/  F2FP.F16.F32.PACK_AB R176, RZ, R176 ;  /* 0x000000b0ffb0723e */ /* 0x000fc800000000ff */
[----:B------:R-:W-:-:S07]  /*7c50*/  PRMT R168, R168, 0x5410, R176 ;  /* 0x00005410a8a87816 */ /* 0x000fce00000000b0 */
.L_x_11069:
        /* <DEDUP_REMOVED lines=17> */
.L_x_11070:
        /* <DEDUP_REMOVED lines=17> */
.L_x_11071:
        /* <DEDUP_REMOVED lines=17> */
.L_x_11072:
        /* <DEDUP_REMOVED lines=17> */
.L_x_11073:
        /* <DEDUP_REMOVED lines=17> */
.L_x_11074:
        /* <DEDUP_REMOVED lines=19> */
.L_x_11058:
[----:B------:R-:W-:-:S04]  /*82e0*/  UISETP.NE.U32.AND UP0, UPT, UR26, URZ, UPT ;  /* 0x000000ff1a00728c */ /* 0x000fc8000bf05070 */
[----:B------:R-:W-:-:S06]  /*82f0*/  UISETP.NE.AND.EX UP0, UPT, UR27, URZ, UPT, UP0 ;  /* 0x000000ff1b00728c */ /* 0x000fcc000bf05300 */
[----:B------:R-:W-:-:S13]  /*8300*/  PLOP3.LUT P4, PT, PT, PT, UP0, 0x80, 0x8 ;  /* 0x000000000008781c */ /* 0x000fda0003f8f008 */
        /* <DEDUP_REMOVED lines=17> */
[----:B0-----:R-:W-:-:S05]  /*8420*/  @P6 HADD2.F32 R176, -RZ, R164.H0_H0 ;  /* 0x200000a4ffb06230 */ /* 0x001fca0000004100 */
[-C--:B------:R-:W-:Y:S01]  /*8430*/  @P6 FMUL.FTZ R174, R176, R173.reuse ;  /* 0x000000adb0ae6220 */ /* 0x080fe20000410000 */
[----:B------:R-:W-:-:S03]  /*8440*/  FMUL.FTZ R173, R148, R173 ;  /* 0x000000ad94ad7220 */ /* 0x000fc60000410000 */
[----:B------:R-:W-:Y:S02]  /*8450*/  FADD.FTZ R68, R68, R174 ;  /* 0x000000ae44447221 */ /* 0x000fe40000010000 */
[----:B------:R-:W-:-:S04]  /*8460*/  FSEL R173, R173, RZ, P6 ;  /* 0x000000ffadad7208 */ /* 0x000fc80003000000 */
[----:B------:R-:W-:-:S04]  /*8470*/  F2FP.F16.F32.PACK_AB R173, RZ, R173 ;  /* 0x000000adffad723e */ /* 0x000fc800000000ff */
[----:B------:R-:W-:-:S07]  /*8480*/  PRMT R168, R173, 0x7610, R168 ;  /* 0x00007610ada87816 */ /* 0x000fce00000000a8 */
.L_x_11076:
[----:B------:R-:W-:Y:S05]  /*8490*/  BRA.U !UP3, `(.L_x_11077) ;  /* 0x000000010b2c7547 */ /* 0x000fea000b800000 */
[----:B-----5:R-:W-:Y:S01]  /*84a0*/  LOP3.LUT P6, RZ, R186, 0xff00, RZ, 0xc0, !PT ;  /* 0x0000ff00baff7812 */ /* 0x020fe200078cc0ff */
[----:B------:R-:W-:Y:S01]  /*84b0*/  FMUL.FTZ R173, R172, UR23 ;  /* 0x00000017acad7c20 */ /* 0x000fe20008410000 */
[----:B------:R-:W-:-:S03]  /*84c0*/  HFMA2 R174, -RZ, RZ, 0, 0 ;  /* 0x00000000ffae7431 */ /* 0x000fc600000001ff */
[----:B------:R-:W-:-:S08]  /*84d0*/  FMUL.FTZ R173, R173, UR22 ;  /* 0x00000016adad7c20 */ /* 0x000fd00008410000 */
[----:B0-----:R-:W-:-:S05]  /*84e0*/  @P6 HADD2.F32 R176, -RZ, R164.H1_H1 ;  /* 0x300000a4ffb06230 */ /* 0x001fca0000004100 */
[-C--:B------:R-:W-:Y:S01]  /*84f0*/  @P6 FMUL.FTZ R174, R176, R173.reuse ;  /* 0x000000adb0ae6220 */ /* 0x080fe20000410000 */
[----:B------:R-:W-:-:S03]  /*8500*/  FMUL.FTZ R173, R149, R173 ;  /* 0x000000ad95ad7220 */ /* 0x000fc60000410000 */
[----:B------:R-:W-:Y:S02]  /*8510*/  FADD.FTZ R69, R69, R174 ;  /* 0x000000ae45457221 */ /* 0x000fe40000010000 */
[----:B------:R-:W-:-:S04]  /*8520*/  FSEL R173, R173, RZ, P6 ;  /* 0x000000ffadad7208 */ /* 0x000fc80003000000 */
[----:B------:R-:W-:-:S04]  /*8530*/  F2FP.F16.F32.PACK_AB R173, RZ, R173 ;  /* 0x000000adffad723e */ /* 0x000fc800000000ff */
[----:B------:R-:W-:-:S07]  /*8540*/  PRMT R168, R168, 0x5410, R173 ;  /* 0x00005410a8a87816 */ /* 0x000fce00000000ad */
.L_x_11077:
        /* <DEDUP_REMOVED lines=8> */
[----:B0-----:R-:W-:-:S03]  /*85d0*/  MOV R176, RZ ;  /* 0x000000ff00b07202 */ /* 0x001fc60000000f00 */
        /* <DEDUP_REMOVED lines=8> */
.L_x_11078:
        /* <DEDUP_REMOVED lines=17> */
.L_x_11079:
        /* <DEDUP_REMOVED lines=17> */
.L_x_11080:
        /* <DEDUP_REMOVED lines=17> */
.L_x_11081:
        /* <DEDUP_REMOVED lines=25> */
.L_x_11082:
        /* <DEDUP_REMOVED lines=15> */
.L_x_11075:
[----:B------:R-:W-:Y:S05]  /*8c10*/  BRA.U !UP3, `(.L_x_11083) ;  /* 0x000000010b707547 */ /* 0x000fea000b800000 */
[----:B-----5:R-:W-:Y:S01]  /*8c20*/  LOP3.LUT P5, RZ, R186, 0xff, RZ, 0xc0, !PT ;  /* 0x000000ffbaff7812 */ /* 0x020fe200078ac0ff */
[----:B------:R-:W-:Y:S01]  /*8c30*/  BSSY.RECONVERGENT B1, `(.L_x_11084) ;  /* 0x000000d000017945 */ /* 0x000fe20003800200 */
[----:B0-----:R-:W-:-:S11]  /*8c40*/  MOV R176, RZ ;  /* 0x000000ff00b07202 */ /* 0x001fd60000000f00 */
        /* <DEDUP_REMOVED lines=11> */
.L_x_11085:
[----:B------:R-:W-:Y:S05]  /*8d00*/  BSYNC.RECONVERGENT B1 ;  /* 0x0000000000017941 */ /* 0x000fea0003800200 */
.L_x_11084:
        /* <DEDUP_REMOVED lines=13> */
.L_x_11083:
        /* <DEDUP_REMOVED lines=15> */
.L_x_11088:
[----:B------:R-:W-:Y:S05]  /*8ed0*/  BSYNC.RECONVERGENT B1 ;  /* 0x0000000000017941 */ /* 0x000fea0003800200 */
.L_x_11087:
        /* <DEDUP_REMOVED lines=13> */
.L_x_11086:
        /* <DEDUP_REMOVED lines=15> */
.L_x_11091:
[----:B------:R-:W-:Y:S05]  /*90a0*/  BSYNC.RECONVERGENT B1 ;  /* 0x0000000000017941 */ /* 0x000fea0003800200 */
.L_x_11090:
        /* <DEDUP_REMOVED lines=13> */
.L_x_11089:
        /* <DEDUP_REMOVED lines=15> */
.L_x_11094:
[----:B------:R-:W-:Y:S05]  /*9270*/  BSYNC.RECONVERGENT B1 ;  /* 0x0000000000017941 */ /* 0x000fea0003800200 */
.L_x_11093:
        /* <DEDUP_REMOVED lines=13> */
.L_x_11092:
        /* <DEDUP_REMOVED lines=15> */
.L_x_11097:
[----:B------:R-:W-:Y:S05]  /*9440*/  BSYNC.RECONVERGENT B1 ;  /* 0x0000000000017941 */ /* 0x000fea0003800200 */
.L_x_11096:
        /* <DEDUP_REMOVED lines=13> */
.L_x_11095:
        /* <DEDUP_REMOVED lines=15> */
.L_x_11100:
[----:B------:R-:W-:Y:S05]  /*9610*/  BSYNC.RECONVERGENT B1 ;  /* 0x0000000000017941 */ /* 0x000fea0003800200 */
.L_x_11099:
        /* <DEDUP_REMOVED lines=13> */
.L_x_11098:
        /* <DEDUP_REMOVED lines=15> */
.L_x_11103:
[----:B------:R-:W-:Y:S05]  /*97e0*/  BSYNC.RECONVERGENT B1 ;  /* 0x0000000000017941 */ /* 0x000fea0003800200 */
.L_x_11102:
        /* <DEDUP_REMOVED lines=13> */
.L_x_11101:
        /* <DEDUP_REMOVED lines=16> */
.L_x_11105:
[----:B------:R-:W-:Y:S05]  /*99c0*/  BSYNC.RECONVERGENT B1 ;  /* 0x0000000000017941 */ /* 0x000fea0003800200 */
.L_x_11104:
        /* <DEDUP_REMOVED lines=13> */
.L_x_11067:
        /* <DEDUP_REMOVED lines=11> */
.L_x_11056:
[----:B------:R-:W-:Y:S05]  /*9b50*/  BSYNC.RECONVERGENT B0 ;  /* 0x0000000000007941 */ /* 0x000fea0003800200 */
.L_x_11055:
        /* <DEDUP_REMOVED lines=8> */
.L_x_11108:
[----:B------:R-:W-:Y:S05]  /*9be0*/  BRA.U !UP0, `(.L_x_11109) ;  /* 0x0000001108787547 */ /* 0x000fea000b800000 */
[----:B------:R-:W-:-:S04]  /*9bf0*/  UISETP.NE.U32.AND UP0, UPT, UR26, URZ, UPT ;  /* 0x000000ff1a00728c */ /* 0x000fc8000bf05070 */
[----:B------:R-:W-:-:S06]  /*9c00*/  UISETP.NE.AND.EX UP0, UPT, UR27, URZ, UPT, UP0 ;  /* 0x000000ff1b00728c */ /* 0x000fcc000bf05300 */
[----:B------:R-:W-:-:S13]  /*9c10*/  PLOP3.LUT P4, PT, PT, PT, UP0, 0x80, 0x8 ;  /* 0x000000000008781c */ /* 0x000fda0003f8f008 */
[----:B------:R-:W-:Y:S05]  /*9c20*/  @!P4 BRA `(.L_x_11110) ;  /* 0x00000008003cc947 */ /* 0x000fea0003800000 */
[----:B------:R-:W-:Y:S01]  /*9c30*/  ISETP.LT.AND P5, PT, RZ, UR33, PT ;  /* 0x00000021ff007c0c */ /* 0x000fe2000bfa1270 */
[----:B01---5:R-:W-:Y:S01]  /*9c40*/  HADD2.F32 R176, -RZ, R28.H0_H0 ;  /* 0x2000001cffb07230 */ /* 0x023fe20000004100 */
        /* <DEDUP_REMOVED lines=26> */
.L_x_11111:
        /* <DEDUP_REMOVED lines=12> */
.L_x_11112:
        /* <DEDUP_REMOVED lines=12> */
.L_x_11113:
        /* <DEDUP_REMOVED lines=17> */
.L_x_11114:
        /* <DEDUP_REMOVED lines=17> */
.L_x_11115:
        /* <DEDUP_REMOVED lines=17> */
.L_x_11116:
        /* <DEDUP_REMOVED lines=25> */
.L_x_11117:
        /* <DEDUP_REMOVED lines=15> */
.L_x_11110:
[----:B------:R-:W-:Y:S01]  /*a520*/  ISETP.LT.AND P5, PT, RZ, UR33, PT ;  /* 0x00000021ff007c0c */ /* 0x000fe2000bfa1270 */
[----:B------:R-:W-:-:S12]  /*a530*/  BRA.U !UP3, `(.L_x_11119) ;  /* 0x000000010b407547 */ /* 0x000fd8000b800000 */
        /* <DEDUP_REMOVED lines=16> */
.L_x_11119:
        /* <DEDUP_REMOVED lines=17> */
.L_x_11120:
        /* <DEDUP_REMOVED lines=17> */
.L_x_11121:
        /* <DEDUP_REMOVED lines=17> */
.L_x_11122:
        /* <DEDUP_REMOVED lines=17> */
.L_x_11123:
        /* <DEDUP_REMOVED lines=17> */
.L_x_11124:
        /* <DEDUP_REMOVED lines=17> */
.L_x_11125:
        /* <DEDUP_REMOVED lines=19> */
.L_x_11109:
        /* <DEDUP_REMOVED lines=20> */
[----:B01----:R-:W-:-:S05]  /*af10*/  @P6 HADD2.F32 R176, -RZ, R164.H0_H0 ;  /* 0x200000a4ffb06230 */ /* 0x003fca0000004100 */
[-C--:B------:R-:W-:Y:S01]  /*af20*/  @P6 FMUL.FTZ R174, R176, R173.reuse ;  /* 0x000000adb0ae6220 */ /* 0x080fe20000410000 */
[----:B------:R-:W-:-:S03]  /*af30*/  FMUL.FTZ R173, R140, R173 ;  /* 0x000000ad8cad7220 */ /* 0x000fc60000410000 */
[----:B------:R-:W-:Y:S02]  /*af40*/  FADD.FTZ R60, R60, R174 ;  /* 0x000000ae3c3c7221 */ /* 0x000fe40000010000 */
[----:B------:R-:W-:-:S04]  /*af50*/  FSEL R173, R173, RZ, P6 ;  /* 0x000000ffadad7208 */ /* 0x000fc80003000000 */
[----:B------:R-:W-:-:S04]  /*af60*/  F2FP.F16.F32.PACK_AB R173, RZ, R173 ;  /* 0x000000adffad723e */ /* 0x000fc800000000ff */
[----:B------:R-:W-:-:S07]  /*af70*/  PRMT R168, R173, 0x7610, R168 ;  /* 0x00007610ada87816 */ /* 0x000fce00000000a8 */
.L_x_11127:
[----:B------:R-:W-:Y:S05]  /*af80*/  BRA.U !UP3, `(.L_x_11128) ;  /* 0x000000010b2c7547 */ /* 0x000fea000b800000 */
[----:B-----5:R-:W-:Y:S01]  /*af90*/  LOP3.LUT P6, RZ, R190, 0xff00, RZ, 0xc0, !PT ;  /* 0x0000ff00beff7812 */ /* 0x020fe200078cc0ff */
[----:B------:R-:W-:Y:S01]  /*afa0*/  FMUL.FTZ R173, R172, UR23 ;  /* 0x00000017acad7c20 */ /* 0x000fe20008410000 */
[----:B------:R-:W-:-:S03]  /*afb0*/  HFMA2 R174, -RZ, RZ, 0, 0 ;  /* 0x00000000ffae7431 */ /* 0x000fc600000001ff */
[----:B------:R-:W-:-:S08]  /*afc0*/  FMUL.FTZ R173, R173, UR22 ;  /* 0x00000016adad7c20 */ /* 0x000fd00008410000 */
[----:B01----:R-:W-:-:S05]  /*afd0*/  @P6 HADD2.F32 R176, -RZ, R164.H1_H1 ;  /* 0x300000a4ffb06230 */ /* 0x003fca0000004100 */
[-C--:B------:R-:W-:Y:S01]  /*afe0*/  @P6 FMUL.FTZ R174, R176, R173.reuse ;  /* 0x000000adb0ae6220 */ /* 0x080fe20000410000 */
[----:B------:R-:W-:-:S03]  /*aff0*/  FMUL.FTZ R173, R141, R173 ;  /* 0x000000ad8dad7220 */ /* 0x000fc60000410000 */
[----:B------:R-:W-:Y:S02]  /*b000*/  FADD.FTZ R61, R61, R174 ;  /* 0x000000ae3d3d7221 */ /* 0x000fe40000010000 */
[----:B------:R-:W-:-:S04]  /*b010*/  FSEL R173, R173, RZ, P6 ;  /* 0x000000ffadad7208 */ /* 0x000fc80003000000 */
[----:B------:R-:W-:-:S04]  /*b020*/  F2FP.F16.F32.PACK_AB R173, RZ, R173 ;  /* 0x000000adffad723e */ /* 0x000fc800000000ff */
[----:B------:R-:W-:-:S07]  /*b030*/  PRMT R168, R168, 0x5410, R173 ;  /* 0x00005410a8a87816 */ /* 0x000fce00000000ad */
.L_x_11128:
        /* <DEDUP_REMOVED lines=8> */
[----:B01----:R-:W-:-:S03]  /*b0c0*/  MOV R176, RZ ;  /* 0x000000ff00b07202 */ /* 0x003fc60000000f00 */
        /* <DEDUP_REMOVED lines=8> */
.L_x_11129:
[----:B------:R-:W-:-:S05]  /*b150*/  MOV R174, UR8 ;  /* 0x0000000800ae7c02 */ /* 0x000fca0008000f00 */
[----:B------:R-:W-:-:S04]  /*b160*/  FFMA.FTZ R174, R9, R174, UR10 ;  /* 0x0000000a09ae7e23 */ /* 0x000fc800080100ae */
[----:B------:R-:W-:-:S04]  /*b170*/  FADD.FTZ R174, R229, -R174 ;  /* 0x800000aee5ae7221 */ /* 0x000fc80000010000 */
[----:B------:R-:W-:-:S05]  /*b180*/  FMUL.FTZ R174, R174, UR32 ;  /* 0x00000020aeae7c20 */ /* 0x000fca0008410000 */
[----:B01----:R-:W-:Y:S01]  /*b190*/  FSEL R176, R174, RZ, P5 ;  /* 0x000000ffaeb07208 */ /* 0x003fe20002800000 */
        /* <DEDUP_REMOVED lines=12> */
.L_x_11130:
        /* <DEDUP_REMOVED lines=17> */
.L_x_11131:
        /* <DEDUP_REMOVED lines=17> */
.L_x_11132:
[----:B------:R-:W-:Y:S02]  /*b480*/  F2FP.F16.F32.PACK_AB R173, R176, R173 ;  /* 0x000000adb0ad723e */ /* 0x000fe400000000ff */
[----:B------:R-:W-:Y:S02]  /*b490*/  F2FP.F16.F32.PACK_AB R172, R172, R175 ;  /* 0x000000afacac723e */ /* 0x000fe400000000ff */
[----:B------:R-:W-:Y:S02]  /*b4a0*/  MOV R175, UR8 ;  /* 0x0000000800af7c02 */ /* 0x000fe40008000f00 */
[----:B------:R-:W-:Y:S02]  /*b4b0*/  MOV R176, UR8 ;  /* 0x0000000800b07c02 */ /* 0x000fe40008000f00 */
[----:B------:R-:W-:Y:S01]  /*b4c0*/  F2FP.F16.F32.PACK_AB R174, R177, R174 ;  /* 0x000000aeb1ae723e */ /* 0x000fe200000000ff */
        /* <DEDUP_REMOVED lines=20> */
.L_x_11133:
        /* <DEDUP_REMOVED lines=15> */
.L_x_11126:
[----:B------:R-:W-:Y:S05]  /*b700*/  BRA.U !UP3, `(.L_x_11134) ;  /* 0x000000010b707547 */ /* 0x000fea000b800000 */
[----:B-----5:R-:W-:Y:S01]  /*b710*/  LOP3.LUT P5, RZ, R190, 0xff, RZ, 0xc0, !PT ;  /* 0x000000ffbeff7812 */ /* 0x020fe200078ac0ff */
[----:B------:R-:W-:Y:S01]  /*b720*/  BSSY.RECONVERGENT B1, `(.L_x_11135) ;  /* 0x000000d000017945 */ /* 0x000fe20003800200 */
[----:B01----:R-:W-:-:S11]  /*b730*/  MOV R176, RZ ;  /* 0x000000ff00b07202 */ /* 0x003fd60000000f00 */
        /* <DEDUP_REMOVED lines=11> */
.L_x_11136:
[----:B------:R-:W-:Y:S05]  /*b7f0*/  BSYNC.RECONVERGENT B1 ;  /* 0x0000000000017941 */ /* 0x000fea0003800200 */
.L_x_11135:
        /* <DEDUP_REMOVED lines=13> */
.L_x_11134:
        /* <DEDUP_REMOVED lines=15> */
.L_x_11139:
[----:B------:R-:W-:Y:S05]  /*b9c0*/  BSYNC.RECONVERGENT B1 ;  /* 0x0000000000017941 */ /* 0x000fea0003800200 */
.L_x_11138:
        /* <DEDUP_REMOVED lines=13> */
.L_x_11137:
        /* <DEDUP_REMOVED lines=15> */
.L_x_11142:
[----:B------:R-:W-:Y:S05]  /*bb90*/  BSYNC.RECONVERGENT B1 ;  /* 0x0000000000017941 */ /* 0x000fea0003800200 */
.L_x_11141:
        /* <DEDUP_REMOVED lines=13> */
.L_x_11140:
        /* <DEDUP_REMOVED lines=15> */
.L_x_11145:
[----:B------:R-:W-:Y:S05]  /*bd60*/  BSYNC.RECONVERGENT B1 ;  /* 0x0000000000017941 */ /* 0x000fea0003800200 */
.L_x_11144:
        /* <DEDUP_REMOVED lines=13> */
.L_x_11143:
        /* <DEDUP_REMOVED lines=15> */
.L_x_11148:
[----:B------:R-:W-:Y:S05]  /*bf30*/  BSYNC.RECONVERGENT B1 ;  /* 0x0000000000017941 */ /* 0x000fea0003800200 */
.L_x_11147:
        /* <DEDUP_REMOVED lines=13> */
.L_x_11146:
        /* <DEDUP_REMOVED lines=15> */
.L_x_11151:
[----:B------:R-:W-:Y:S05]  /*c100*/  BSYNC.RECONVERGENT B1 ;  /* 0x0000000000017941 */ /* 0x000fea0003800200 */
.L_x_11150:
        /* <DEDUP_REMOVED lines=13> */
.L_x_11149:
        /* <DEDUP_REMOVED lines=15> */
.L_x_11154:
[----:B------:R-:W-:Y:S05]  /*c2d0*/  BSYNC.RECONVERGENT B1 ;  /* 0x0000000000017941 */ /* 0x000fea0003800200 */
.L_x_11153:
        /* <DEDUP_REMOVED lines=13> */
.L_x_11152:
        /* <DEDUP_REMOVED lines=16> */
.L_x_11156:
[----:B------:R-:W-:Y:S05]  /*c4b0*/  BSYNC.RECONVERGENT B1 ;  /* 0x0000000000017941 */ /* 0x000fea0003800200 */
.L_x_11155:
        /* <DEDUP_REMOVED lines=13> */
.L_x_11118:
        /* <DEDUP_REMOVED lines=11> */
.L_x_11107:
[----:B------:R-:W-:Y:S05]  /*c640*/  BSYNC.RECONVERGENT B0 ;  /* 0x0000000000007941 */ /* 0x000fea0003800200 */
.L_x_11106:
        /* <DEDUP_REMOVED lines=8> */
.L_x_11159:
[----:B------:R-:W-:Y:S05]  /*c6d0*/  BRA.U !UP0, `(.L_x_11160) ;  /* 0x0000001108787547 */ /* 0x000fea000b800000 */
[----:B------:R-:W-:-:S04]  /*c6e0*/  UISETP.NE.U32.AND UP0, UPT, UR26, URZ, UPT ;  /* 0x000000ff1a00728c */ /* 0x000fc8000bf05070 */
[----:B------:R-:W-:-:S06]  /*c6f0*/  UISETP.NE.AND.EX UP0, UPT, UR27, URZ, UPT, UP0 ;  /* 0x000000ff1b00728c */ /* 0x000fcc000bf05300 */
[----:B------:R-:W-:-:S13]  /*c700*/  PLOP3.LUT P4, PT, PT, PT, UP0, 0x80, 0x8 ;  /* 0x000000000008781c */ /* 0x000fda0003f8f008 */
[----:B------:R-:W-:Y:S05]  /*c710*/  @!P4 BRA `(.L_x_11161) ;  /* 0x00000008003cc947 */ /* 0x000fea0003800000 */
[----:B------:R-:W-:Y:S01]  /*c720*/  ISETP.LT.AND P5, PT, RZ, UR33, PT ;  /* 0x00000021ff007c0c */ /* 0x000fe2000bfa1270 */
[----:B012--5:R-:W-:Y:S01]  /*c730*/  HADD2.F32 R176, -RZ, R24.H0_H0 ;  /* 0x20000018ffb07230 */ /* 0x027fe20000004100 */
        /* <DEDUP_REMOVED lines=26> */
.L_x_11162:
        /* <DEDUP_REMOVED lines=12> */
.L_x_11163:
        /* <DEDUP_REMOVED lines=12> */
.L_x_11164:
        /* <DEDUP_REMOVED lines=17> */
.L_x_11165:
        /* <DEDUP_REMOVED lines=17> */
.L_x_11166:
        /* <DEDUP_REMOVED lines=17> */
.L_x_11167:
        /* <DEDUP_REMOVED lines=25> */
.L_x_11168:
        /* <DEDUP_REMOVED lines=15> */
.L_x_11161:
        /* <DEDUP_REMOVED lines=18> */
.L_x_11170:
        /* <DEDUP_REMOVED lines=17> */
.L_x_11171:
        /* <DEDUP_REMOVED lines=17> */
.L_x_11172:
        /* <DEDUP_REMOVED lines=17> */
.L_x_11173:
        /* <DEDUP_REMOVED lines=17> */
.L_x_11174:
        /* <DEDUP_REMOVED lines=17> */
.L_x_11175:
        /* <DEDUP_REMOVED lines=17> */
.L_x_11176:
        /* <DEDUP_REMOVED lines=19> */
.L_x_11160:
[----:B------:R-:W-:-:S04]  /*d8c0*/  UISETP.NE.U32.AND UP0, UPT, UR26, URZ, UPT ;  /* 0x000000ff1a00728c */ /* 0x000fc8000bf05070 */
[----:B------:R-:W-:-:S06]  /*d8d0*/  UISETP.NE.AND.EX UP0, UPT, UR27, URZ, UPT, UP0 ;  /* 0x000000ff1b00728c */ /* 0x000fcc000bf05300 */
[----:B------:R-:W-:-:S13]  /*d8e0*/  PLOP3.LUT P4, PT, PT, PT, UP0, 0x80, 0x8 ;  /* 0x000000000008781c */ /* 0x000fda0003f8f008 */
[----:B------:R-:W-:Y:S05]  /*d8f0*/  @!P4 BRA `(.L_x_11177) ;  /* 0x00000008003cc947 */ /* 0x000fea0003800000 */
[----:B------:R-:W-:Y:S02]  /*d900*/  MOV R172, UR8 ;  /* 0x0000000800ac7c02 */ /* 0x000fe40008000f00 */
[----:B------:R-:W-:Y:S02]  /*d910*/  MOV R175, UR8 ;  /* 0x0000000800af7c02 */ /* 0x000fe40008000f00 */
[----:B------:R-:W-:Y:S01]  /*d920*/  ISETP.LT.AND P5, PT, RZ, UR33, PT ;  /* 0x00000021ff007c0c */ /* 0x000fe2000bfa1270 */
[----:B-----5:R-:W-:Y:S02]  /*d930*/  FFMA.FTZ R172, R3, R172, UR10 ;  /* 0x0000000a03ac7e23 */ /* 0x020fe400080100ac */
        /* <DEDUP_REMOVED lines=12> */
[----:B012---:R-:W-:-:S05]  /*da00*/  @P6 HADD2.F32 R176, -RZ, R164.H0_H0 ;  /* 0x200000a4ffb06230 */ /* 0x007fca0000004100 */
[-C--:B------:R-:W-:Y:S01]  /*da10*/  @P6 FMUL.FTZ R174, R176, R173.reuse ;  /* 0x000000adb0ae6220 */ /* 0x080fe20000410000 */
[----:B------:R-:W-:-:S03]  /*da20*/  FMUL.FTZ R173, R132, R173 ;  /* 0x000000ad84ad7220 */ /* 0x000fc60000410000 */
[----:B------:R-:W-:Y:S02]  /*da30*/  FADD.FTZ R52, R52, R174 ;  /* 0x000000ae34347221 */ /* 0x000fe40000010000 */
[----:B------:R-:W-:-:S04]  /*da40*/  FSEL R173, R173, RZ, P6 ;  /* 0x000000ffadad7208 */ /* 0x000fc80003000000 */
[----:B------:R-:W-:-:S04]  /*da50*/  F2FP.F16.F32.PACK_AB R173, RZ, R173 ;  /* 0x000000adffad723e */ /* 0x000fc800000000ff */
[----:B------:R-:W-:-:S07]  /*da60*/  PRMT R168, R173, 0x7610, R168 ;  /* 0x00007610ada87816 */ /* 0x000fce00000000a8 */
.L_x_11178:
[----:B------:R-:W-:Y:S05]  /*da70*/  BRA.U !UP3, `(.L_x_11179) ;  /* 0x000000010b2c7547 */ /* 0x000fea000b800000 */
[----:B------:R-:W-:Y:S01]  /*da80*/  LOP3.LUT P6, RZ, R192, 0xff00, RZ, 0xc0, !PT ;  /* 0x0000ff00c0ff7812 */ /* 0x000fe200078cc0ff */
[----:B------:R-:W-:Y:S01]  /*da90*/  FMUL.FTZ R173, R172, UR23 ;  /* 0x00000017acad7c20 */ /* 0x000fe20008410000 */
[----:B------:R-:W-:-:S03]  /*daa0*/  HFMA2 R174, -RZ, RZ, 0, 0 ;  /* 0x00000000ffae7431 */ /* 0x000fc600000001ff */
[----:B------:R-:W-:-:S08]  /*dab0*/  FMUL.FTZ R173, R173, UR22 ;  /* 0x00000016adad7c20 */ /* 0x000fd00008410000 */
[----:B012---:R-:W-:-:S05]  /*dac0*/  @P6 HADD2.F32 R176, -RZ, R164.H1_H1 ;  /* 0x300000a4ffb06230 */ /* 0x007fca0000004100 */
[-C--:B------:R-:W-:Y:S01]  /*dad0*/  @P6 FMUL.FTZ R174, R176, R173.reuse ;  /* 0x000000adb0ae6220 */ /* 0x080fe20000410000 */
[----:B------:R-:W-:-:S03]  /*dae0*/  FMUL.FTZ R173, R133, R173 ;  /* 0x000000ad85ad7220 */ /* 0x000fc60000410000 */
[----:B------:R-:W-:Y:S02]  /*daf0*/  FADD.FTZ R53, R53, R174 ;  /* 0x000000ae35357221 */ /* 0x000fe40000010000 */
[----:B------:R-:W-:-:S04]  /*db00*/  FSEL R173, R173, RZ, P6 ;  /* 0x000000ffadad7208 */ /* 0x000fc80003000000 */
[----:B------:R-:W-:-:S04]  /*db10*/  F2FP.F16.F32.PACK_AB R173, RZ, R173 ;  /* 0x000000adffad723e */ /* 0x000fc800000000ff */
[----:B------:R-:W-:-:S07]  /*db20*/  PRMT R168, R168, 0x5410, R173 ;  /* 0x00005410a8a87816 */ /* 0x000fce00000000ad */
.L_x_11179:
        /* <DEDUP_REMOVED lines=8> */
[----:B012---:R-:W-:-:S03]  /*dbb0*/  MOV R176, RZ ;  /* 0x000000ff00b07202 */ /* 0x007fc60000000f00 */
        /* <DEDUP_REMOVED lines=8> */
.L_x_11180:
[----:B------:R-:W-:-:S05]  /*dc40*/  MOV R174, UR8 ;  /* 0x0000000800ae7c02 */ /* 0x000fca0008000f00 */
[----:B------:R-:W-:-:S04]  /*dc50*/  FFMA.FTZ R174, R196, R174, UR10 ;  /* 0x0000000ac4ae7e23 */ /* 0x000fc800080100ae */
[----:B------:R-:W-:-:S04]  /*dc60*/  FADD.FTZ R174, R199, -R174 ;  /* 0x800000aec7ae7221 */ /* 0x000fc80000010000 */
[----:B------:R-:W-:-:S05]  /*dc70*/  FMUL.FTZ R174, R174, UR32 ;  /* 0x00000020aeae7c20 */ /* 0x000fca0008410000 */
[----:B012---:R-:W-:Y:S01]  /*dc80*/  FSEL R176, R174, RZ, P5 ;  /* 0x000000ffaeb07208 */ /* 0x007fe20002800000 */
        /* <DEDUP_REMOVED lines=12> */
.L_x_11181:
        /* <DEDUP_REMOVED lines=17> */
.L_x_11182:
        /* <DEDUP_REMOVED lines=17> */
.L_x_11183:
        /* <DEDUP_REMOVED lines=25> */
.L_x_11184:
        /* <DEDUP_REMOVED lines=15> */
.L_x_11177:
[----:B------:R-:W-:Y:S05]  /*e1f0*/  BRA.U !UP3, `(.L_x_11185) ;  /* 0x000000010b707547 */ /* 0x000fea000b800000 */
[----:B-----5:R-:W-:Y:S01]  /*e200*/  LOP3.LUT P5, RZ, R192, 0xff, RZ, 0xc0, !PT ;  /* 0x000000ffc0ff7812 */ /* 0x020fe200078ac0ff */
[----:B------:R-:W-:Y:S01]  /*e210*/  BSSY.RECONVERGENT B1, `(.L_x_11186) ;  /* 0x000000d000017945 */ /* 0x000fe20003800200 */
[----:B012---:R-:W-:-:S11]  /*e220*/  MOV R176, RZ ;  /* 0x000000ff00b07202 */ /* 0x007fd60000000f00 */
        /* <DEDUP_REMOVED lines=11> */
.L_x_11187:
[----:B------:R-:W-:Y:S05]  /*e2e0*/  BSYNC.RECONVERGENT B1 ;  /* 0x0000000000017941 */ /* 0x000fea0003800200 */
.L_x_11186:
        /* <DEDUP_REMOVED lines=13> */
.L_x_11185:
        /* <DEDUP_REMOVED lines=15> */
.L_x_11190:
[----:B------:R-:W-:Y:S05]  /*e4b0*/  BSYNC.RECONVERGENT B1 ;  /* 0x0000000000017941 */ /* 0x000fea0003800200 */
.L_x_11189:
        /* <DEDUP_REMOVED lines=13> */
.L_x_11188:
        /* <DEDUP_REMOVED lines=15> */
.L_x_11193:
[----:B------:R-:W-:Y:S05]  /*e680*/  BSYNC.RECONVERGENT B1 ;  /* 0x0000000000017941 */ /* 0x000fea0003800200 */
.L_x_11192:
        /* <DEDUP_REMOVED lines=13> */
.L_x_11191:
        /* <DEDUP_REMOVED lines=15> */
.L_x_11196:
[----:B------:R-:W-:Y:S05]  /*e850*/  BSYNC.RECONVERGENT B1 ;  /* 0x0000000000017941 */ /* 0x000fea0003800200 */
.L_x_11195:
        /* <DEDUP_REMOVED lines=13> */
.L_x_11194:
        /* <DEDUP_REMOVED lines=15> */
.L_x_11199:
[----:B------:R-:W-:Y:S05]  /*ea20*/  BSYNC.RECONVERGENT B1 ;  /* 0x0000000000017941 */ /* 0x000fea0003800200 */
.L_x_11198:
        /* <DEDUP_REMOVED lines=13> */
.L_x_11197:
        /* <DEDUP_REMOVED lines=15> */
.L_x_11202:
[----:B------:R-:W-:Y:S05]  /*ebf0*/  BSYNC.RECONVERGENT B1 ;  /* 0x0000000000017941 */ /* 0x000fea0003800200 */
.L_x_11201:
        /* <DEDUP_REMOVED lines=13> */
.L_x_11200:
        /* <DEDUP_REMOVED lines=15> */
.L_x_11205:
[----:B------:R-:W-:Y:S05]  /*edc0*/  BSYNC.RECONVERGENT B1 ;  /* 0x0000000000017941 */ /* 0x000fea0003800200 */
.L_x_11204:
        /* <DEDUP_REMOVED lines=13> */
.L_x_11203:
        /* <DEDUP_REMOVED lines=16> */
.L_x_11207:
[----:B------:R-:W-:Y:S05]  /*efa0*/  BSYNC.RECONVERGENT B1 ;  /* 0x0000000000017941 */ /* 0x000fea0003800200 */
.L_x_11206:
        /* <DEDUP_REMOVED lines=13> */
.L_x_11169:
        /* <DEDUP_REMOVED lines=11> */
.L_x_11158:
[----:B------:R-:W-:Y:S05]  /*f130*/  BSYNC.RECONVERGENT B0 ;  /* 0x0000000000007941 */ /* 0x000fea0003800200 */
.L_x_11157:
        /* <DEDUP_REMOVED lines=10> */
.L_x_11210:
[----:B------:R-:W-:Y:S05]  /*f1e0*/  BRA.U !UP0, `(.L_x_11211) ;  /* 0x0000001108887547 */ /* 0x000fea000b800000 */
[----:B------:R-:W-:-:S04]  /*f1f0*/  UISETP.NE.U32.AND UP0, UPT, UR26, URZ, UPT ;  /* 0x000000ff1a00728c */ /* 0x000fc8000bf05070 */
[----:B------:R-:W-:-:S06]  /*f200*/  UISETP.NE.AND.EX UP0, UPT, UR27, URZ, UPT, UP0 ;  /* 0x000000ff1b00728c */ /* 0x000fcc000bf05300 */
[----:B------:R-:W-:-:S13]  /*f210*/  PLOP3.LUT P4, PT, PT, PT, UP0, 0x80, 0x8 ;  /* 0x000000000008781c */ /* 0x000fda0003f8f008 */
[----:B------:R-:W-:Y:S05]  /*f220*/  @!P4 BRA `(.L_x_11212) ;  /* 0x000000080044c947 */ /* 0x000fea0003800000 */
[----:B------:R-:W-:Y:S01]  /*f230*/  ISETP.LT.AND P5, PT, RZ, UR33, PT ;  /* 0x00000021ff007c0c */ /* 0x000fe2000bfa1270 */
[----:B-----5:R-:W-:Y:S01]  /*f240*/  HADD2.F32 R176, -RZ, R160.H0_H0 ;  /* 0x200000a0ffb07230 */ /* 0x020fe20000004100 */
        /* <DEDUP_REMOVED lines=26> */
.L_x_11213:
        /* <DEDUP_REMOVED lines=12> */
.L_x_11214:
        /* <DEDUP_REMOVED lines=12> */
.L_x_11215:
        /* <DEDUP_REMOVED lines=17> */
.L_x_11216:
        /* <DEDUP_REMOVED lines=17> */
.L_x_11217:
        /* <DEDUP_REMOVED lines=17> */
.L_x_11218:
        /* <DEDUP_REMOVED lines=27> */
.L_x_11219:
        /* <DEDUP_REMOVED lines=15> */
.L_x_11212:
        /* <DEDUP_REMOVED lines=18> */
.L_x_11221:
        /* <DEDUP_REMOVED lines=17> */
.L_x_11222:
        /* <DEDUP_REMOVED lines=17> */
.L_x_11223:
        /* <DEDUP_REMOVED lines=17> */
.L_x_11224:
        /* <DEDUP_REMOVED lines=17> */
.L_x_11225:
        /* <DEDUP_REMOVED lines=17> */
.L_x_11226:
        /* <DEDUP_REMOVED lines=17> */
.L_x_11227:
        /* <DEDUP_REMOVED lines=21> */
.L_x_11211:
        /* <DEDUP_REMOVED lines=27> */
.L_x_11229:
[----:B------:R-:W-:Y:S05]  /*105c0*/  BRA.U !UP3, `(.L_x_11230) ;  /* 0x000000010b2c7547 */ /* 0x000fea000b800000 */
        /* <DEDUP_REMOVED lines=11> */
.L_x_11230:
        /* <DEDUP_REMOVED lines=17> */
.L_x_11231:
        /* <DEDUP_REMOVED lines=17> */
.L_x_11232:
        /* <DEDUP_REMOVED lines=17> */
.L_x_11233:
        /* <DEDUP_REMOVED lines=17> */
.L_x_11234:
[----:B------:R-:W2:Y:S04]  /*10ac0*/  LDL R179, [R1+0xc] ;  /* 0x00000c0001b37983 */ /* 0x000ea80000100800 */
[----:B------:R-:W3:Y:S01]  /*10ad0*/  LDL R178, [R1+0x8] ;  /* 0x0000080001b27983 */ /* 0x000ee20000100800 */
[----:B------:R-:W-:Y:S02]  /*10ae0*/  F2FP.F16.F32.PACK_AB R173, R176, R173 ;  /* 0x000000adb0ad723e */ /* 0x000fe400000000ff */
[----:B------:R-:W-:Y:S02]  /*10af0*/  F2FP.F16.F32.PACK_AB R172, R172, R175 ;  /* 0x000000afacac723e */ /* 0x000fe400000000ff */
[----:B------:R-:W-:Y:S02]  /*10b00*/  MOV R175, UR8 ;  /* 0x0000000800af7c02 */ /* 0x000fe40008000f00 */
[----:B------:R-:W-:-:S02]  /*10b10*/  MOV R176, UR8 ;  /* 0x0000000800b07c02 */ /* 0x000fc40008000f00 */
[----:B------:R-:W-:Y:S01]  /*10b20*/  F2FP.F16.F32.PACK_AB R174, R177, R174 ;  /* 0x000000aeb1ae723e */ /* 0x000fe200000000ff */
        /* <DEDUP_REMOVED lines=20> */
.L_x_11235:
        /* <DEDUP_REMOVED lines=15> */
.L_x_11228:
        /* <DEDUP_REMOVED lines=15> */
.L_x_11238:
[----:B------:R-:W-:Y:S05]  /*10e50*/  BSYNC.RECONVERGENT B1 ;  /* 0x0000000000017941 */ /* 0x000fea0003800200 */
.L_x_11237:
        /* <DEDUP_REMOVED lines=13> */
.L_x_11236:
        /* <DEDUP_REMOVED lines=15> */
.L_x_11241:
[----:B------:R-:W-:Y:S05]  /*11020*/  BSYNC.RECONVERGENT B1 ;  /* 0x0000000000017941 */ /* 0x000fea0003800200 */
.L_x_11240:
        /* <DEDUP_REMOVED lines=13> */
.L_x_11239:
        /* <DEDUP_REMOVED lines=15> */
.L_x_11244:
[----:B------:R-:W-:Y:S05]  /*111f0*/  BSYNC.RECONVERGENT B1 ;  /* 0x0000000000017941 */ /* 0x000fea0003800200 */
.L_x_11243:
        /* <DEDUP_REMOVED lines=13> */
.L_x_11242:
        /* <DEDUP_REMOVED lines=15> */
.L_x_11247:
[----:B------:R-:W-:Y:S05]  /*113c0*/  BSYNC.RECONVERGENT B1 ;  /* 0x0000000000017941 */ /* 0x000fea0003800200 */
.L_x_11246:
        /* <DEDUP_REMOVED lines=13> */
.L_x_11245:
        /* <DEDUP_REMOVED lines=15> */
.L_x_11250:
[----:B------:R-:W-:Y:S05]  /*11590*/  BSYNC.RECONVERGENT B1 ;  /* 0x0000000000017941 */ /* 0x000fea0003800200 */
.L_x_11249:
        /* <DEDUP_REMOVED lines=13> */
.L_x_11248:
        /* <DEDUP_REMOVED lines=15> */
.L_x_11253:
[----:B------:R-:W-:Y:S05]  /*11760*/  BSYNC.RECONVERGENT B1 ;  /* 0x0000000000017941 */ /* 0x000fea0003800200 */
.L_x_11252:
        /* <DEDUP_REMOVED lines=13> */
.L_x_11251:
        /* <DEDUP_REMOVED lines=15> */
.L_x_11256:
[----:B------:R-:W-:Y:S05]  /*11930*/  BSYNC.RECONVERGENT B1 ;  /* 0x0000000000017941 */ /* 0x000fea0003800200 */
.L_x_11255:
        /* <DEDUP_REMOVED lines=13> */
.L_x_11254:
        /* <DEDUP_REMOVED lines=16> */
[-C--:B------:R-:W-:Y:S01]  /*11b10*/  @P5 FMUL.FTZ R177, R178, R176.reuse ;  /* 0x000000b0b2b15220 */ /* 0x080fe20000410000 */
[----:B------:R-:W-:-:S03]  /*11b20*/  FMUL.FTZ R176, R123, R176 ;  /* 0x000000b07bb07220 */ /* 0x000fc60000410000 */
[----:B------:R-:W-:Y:S02]  /*11b30*/  FADD.FTZ R43, R43, R177 ;  /* 0x000000b12b2b7221 */ /* 0x000fe40000010000 */
[----:B------:R-:W-:-:S04]  /*11b40*/  FSEL R176, R176, RZ, P5 ;  /* 0x000000ffb0b07208 */ /* 0x000fc80002800000 */
[----:B------:R-:W-:-:S04]  /*11b50*/  F2FP.F16.F32.PACK_AB R176, RZ, R176 ;  /* 0x000000b0ffb0723e */ /* 0x000fc800000000ff */
[----:B------:R-:W-:-:S07]  /*11b60*/  PRMT R171, R171, 0x5410, R176 ;  /* 0x00005410abab7816 */ /* 0x000fce00000000b0 */
.L_x_11220:
[----:B------:R-:W0:Y:S01]  /*11b70*/  @P4 LDC.64 R176, c[0x0][0x478] ;  /* 0x00011e00ffb04b82 */ /* 0x000e220000000a00 */
        /* <DEDUP_REMOVED lines=8> */
.L_x_11209:
[----:B------:R-:W-:Y:S05]  /*11c00*/  BSYNC.RECONVERGENT B0 ;  /* 0x0000000000007941 */ /* 0x000fea0003800200 */
.L_x_11208:
[----:B------:R-:W-:Y:S02]  /*11c10*/  UIADD3 UR11, UPT, UPT, UR11, UR28, URZ ;  /* 0x0000001c0b0b7290 */ /* 0x000fe4000fffe0ff */
[----:B------:R-:W-:Y:S02]  /*11c20*/  UPLOP3.LUT UP1, UPT, UPT, UPT, UP1, 0x40, 0x4 ;  /* 0x000000000004789c */ /* 0x000fe40003f2e810 */
[----:B------:R-:W-:-:S09]  /*11c30*/  UISETP.GE.AND UP0, UPT, UR11, UR29, UPT ;  /* 0x0000001d0b00728c */ /* 0x000fd2000bf06270 */
[----:B------:R-:W-:Y:S05]  /*11c40*/  BRA.U !UP0, `(.L_x_11257) ;  /* 0xfffffef5083c7547 */ /* 0x000fea000b83ffff */
.L_x_10989:
        /* <DEDUP_REMOVED lines=13> */
[----:B0-----:R-:W4:Y:S01]  /*11d20*/  LDL.LU R176, [R1+0x98] ;  /* 0x0000980001b07983 */ /* 0x001f220000300800 */
        /* <DEDUP_REMOVED lines=14> */
.L_x_11259:
[----:B------:R-:W-:Y:S05]  /*11e10*/  BSYNC.RECONVERGENT B0 ;  /* 0x0000000000007941 */ /* 0x000fea0003800200 */
.L_x_11258:
        /* <DEDUP_REMOVED lines=23> */
.L_x_11261:
[----:B------:R-:W-:Y:S05]  /*11f90*/  BSYNC.RECONVERGENT B0 ;  /* 0x0000000000007941 */ /* 0x000fea0003800200 */
.L_x_11260:
[----:B------:R-:W-:Y:S04]  /*11fa0*/  BSSY.RECONVERGENT B0, `(.L_x_11262) ;  /* 0x0000017000007945 */ /* 0x000fe80003800200 */
[----:B------:R-:W-:Y:S05]  /*11fb0*/  @!P2 BRA `(.L_x_11263) ;  /* 0x000000000054a947 */ /* 0x000fea0003800000 */
[----:B---3--:R-:W2:Y:S01]  /*11fc0*/  LDL.LU R16, [R1+0x68] ;  /* 0x0000680001107983 */ /* 0x008ea20000300800 */
        /* <DEDUP_REMOVED lines=20> */
.L_x_11263:
[----:B------:R-:W-:Y:S05]  /*12110*/  BSYNC.RECONVERGENT B0 ;  /* 0x0000000000007941 */ /* 0x000fea0003800200 */
.L_x_11262:
[----:B------:R-:W-:Y:S04]  /*12120*/  BSSY.RECONVERGENT B0, `(.L_x_11264) ;  /* 0x0000017000007945 */ /* 0x000fe80003800200 */
[----:B------:R-:W-:Y:S05]  /*12130*/  @!P3 BRA `(.L_x_11265) ;  /* 0x000000000054b947 */ /* 0x000fea0003800000 */
[----:B-1-3--:R-:W2:Y:S01]  /*12140*/  LDL.LU R16, [R1+0x48] ;  /* 0x0000480001107983 */ /* 0x00aea20000300800 */
[----:B-----5:R-:W1:Y:S03]  /*12150*/  LDC.64 R2, c[0x0][0x440] ;  /* 0x00011000ff027b82 */ /* 0x020e660000000a00 */
        /* <DEDUP_REMOVED lines=19> */
.L_x_11265:
[----:B------:R-:W-:Y:S05]  /*12290*/  BSYNC.RECONVERGENT B0 ;  /* 0x0000000000007941 */ /* 0x000fea0003800200 */
.L_x_11264:
[----:B-----5:R-:W2:Y:S02]  /*122a0*/  LDL.LU R0, [R1+0x14] ;  /* 0x0000140001007983 */ /* 0x020ea40000300800 */
[----:B--2---:R-:W-:-:S13]  /*122b0*/  ISETP.NE.AND P0, PT, R0, RZ, PT ;  /* 0x000000ff0000720c */ /* 0x004fda0003f05270 */
[----:B------:R-:W-:Y:S05]  /*122c0*/  @!P0 EXIT ;  /* 0x000000000000894d */ /* 0x000fea0003800000 */
[----:B-1-3--:R-:W2:Y:S01]  /*122d0*/  LDL.LU R16, [R1+0x28] ;  /* 0x0000280001107983 */ /* 0x00aea20000300800 */
        /* <DEDUP_REMOVED lines=20> */
.L_x_11266:
        /* <DEDUP_REMOVED lines=14> */
.L_x_19391:


//--------------------- .text._ZN10layer_norm22ln_bwd_finalize_kernelINS_22Kernel_traits_finalizeILj5120Ef6__halfS2_S2_fjLb1ELj1024ELj4ENS_18Kernel_traits_baseILj5120EfS2_S2_S2_fjLj1024EEEEELb1ELb1EEEvNS_9BwdParamsE --------------------------
	.section	.text._ZN10layer_norm22ln_bwd_finalize_kernelINS_22Kernel_traits_finalizeILj5120Ef6__halfS2_S2_fjLb1ELj1024ELj4ENS_18Kernel_traits_baseILj5120EfS2_S2_S2_fjLj1024EEEEELb1ELb1EEEvNS_9BwdParamsE,"ax",@progbits
	.align	128
        .global         _ZN10layer_norm22ln_bwd_finalize_kernelINS_22Kernel_traits_finalizeILj5120Ef6__halfS2_S2_fjLb1ELj1024ELj4ENS_18Kernel_traits_baseILj5120EfS2_S2_S2_fjLj1024EEEEELb1ELb1EEEvNS_9BwdParamsE
        .type           _ZN10layer_norm22ln_bwd_finalize_kernelINS_22Kernel_traits_finalizeILj5120Ef6__halfS2_S2_fjLb1ELj1024ELj4ENS_18Kernel_traits_baseILj5120EfS2_S2_S2_fjLj1024EEEEELb1ELb1EEEvNS_9BwdParamsE,@function
        .size           _ZN10layer_norm22ln_bwd_finalize_kernelINS_22Kernel_traits_finalizeILj5120Ef6__halfS2_S2_fjLb1ELj1024ELj4ENS_18Kernel_traits_baseILj5120EfS2_S2_S2_fjLj1024EEEEELb1ELb1EEEvNS_9BwdParamsE,(.L_x_19392 - _ZN10layer_norm22ln_bwd_finalize_kernelINS_22Kernel_traits_finalizeILj5120Ef6__halfS2_S2_fjLb1ELj1024ELj4ENS_18Kernel_traits_baseILj5120EfS2_S2_S2_fjLj1024EEEEELb1ELb1EEEvNS_9BwdParamsE)
        .other          _ZN10layer_norm22ln_bwd_finalize_kernelINS_22Kernel_traits_finalizeILj5120Ef6__halfS2_S2_fjLb1ELj1024ELj4ENS_18Kernel_traits_baseILj5120EfS2_S2_S2_fjLj1024EEEEELb1ELb1EEEvNS_9BwdParamsE,@"STO_CUDA_ENTRY STV_DEFAULT"
_ZN10layer_norm22ln_bwd_finalize_kernelINS_22Kernel_traits_finalizeILj5120Ef6__halfS2_S2_fjLb1ELj1024ELj4ENS_18Kernel_traits_baseILj5120EfS2_S2_S2_fjLj1024EEEEELb1ELb1EEEvNS_9BwdParamsE:
.text._ZN10layer_norm22ln_bwd_finalize_kernelINS_22Kernel_traits_finalizeILj5120Ef6__halfS2_S2_fjLb1ELj1024ELj4ENS_18Kernel_traits_baseILj5120EfS2_S2_S2_fjLj1024EEEEELb1ELb1EEEvNS_9BwdParamsE:
        /* <DEDUP_REMOVED lines=60> */
.L_x_11271:
        /* <DEDUP_REMOVED lines=87> */
.L_x_11270:
[----:B------:R-:W-:Y:S05]  /*0930*/  BSYNC.RECONVERGENT B1 ;  /* 0x0000000000017941 */ /* 0x000fea0003800200 */
.L_x_11269:
        /* <DEDUP_REMOVED lines=50> */
.L_x_11273:
[----:B------:R-:W-:Y:S05]  /*0c60*/  BSYNC.RECONVERGENT B1 ;  /* 0x0000000000017941 */ /* 0x000fea0003800200 */
.L_x_11272:
        /* <DEDUP_REMOVED lines=30> */
.L_x_11275:
[----:B------:R-:W-:Y:S05]  /*0e50*/  BSYNC.RECONVERGENT B1 ;  /* 0x0000000000017941 */ /* 0x000fea0003800200 */
.L_x_11274:
        /* <DEDUP_REMOVED lines=15> */
.L_x_11268:
[----:B------:R-:W-:Y:S05]  /*0f50*/  BSYNC.RECONVERGENT B0 ;  /* 0x0000000000007941 */ /* 0x000fea0003800200 */
.L_x_11267:
        /* <DEDUP_REMOVED lines=70> */
.L_x_11276:
        /* <DEDUP_REMOVED lines=12> */
.L_x_19392:


//--------------------- .text._ZN10layer_norm13ln_bwd_kernelINS_13Kernel_traitsIf6__halfS2_S2_fjLj5120ELj1ELj1ELj4ELj16ENS_18Kernel_traits_baseILj5120EfS2_S2_S2_fjLj128EEEEELb1ELb1ELb1ELb1EEEvNS_9BwdParamsE --------------------------
	.section	.text._ZN10layer_norm13ln_bwd_kernelINS_13Kernel_traitsIf6__halfS2_S2_fjLj5120ELj1ELj1ELj4ELj16ENS_18Kernel_traits_baseILj5120EfS2_S2_S2_fjLj128EEEEELb1ELb1ELb1ELb1EEEvNS_9BwdParamsE,"ax",@progbits
	.align	128
        .global         _ZN10layer_norm13ln_bwd_kernelINS_13Kernel_traitsIf6__halfS2_S2_fjLj5120ELj1ELj1ELj4ELj16ENS_18Kernel_traits_baseILj5120EfS2_S2_S2_fjLj128EEEEELb1ELb1ELb1ELb1EEEvNS_9BwdParamsE
        .type           _ZN10layer_norm13ln_bwd_kernelINS_13Kernel_traitsIf6__halfS2_S2_fjLj5120ELj1ELj1ELj4ELj16ENS_18Kernel_traits_baseILj5120EfS2_S2_S2_fjLj128EEEEELb1ELb1ELb1ELb1EEEvNS_9BwdParamsE,@function
        .size           _ZN10layer_norm13ln_bwd_kernelINS_13Kernel_traitsIf6__halfS2_S2_fjLj5120ELj1ELj1ELj4ELj16ENS_18Kernel_traits_baseILj5120EfS2_S2_S2_fjLj128EEEEELb1ELb1ELb1ELb1EEEvNS_9BwdParamsE,(.L_x_19393 - _ZN10layer_norm13ln_bwd_kernelINS_13Kernel_traitsIf6__halfS2_S2_fjLj5120ELj1ELj1ELj4ELj16ENS_18Kernel_traits_baseILj5120EfS2_S2_S2_fjLj128EEEEELb1ELb1ELb1ELb1EEEvNS_9BwdParamsE)
        .other          _ZN10layer_norm13ln_bwd_kernelINS_13Kernel_traitsIf6__halfS2_S2_fjLj5120ELj1ELj1ELj4ELj16ENS_18Kernel_traits_baseILj5120EfS2_S2_S2_fjLj128EEEEELb1ELb1ELb1ELb1EEEvNS_9BwdParamsE,@"STO_CUDA_ENTRY STV_DEFAULT"
_ZN10layer_norm13ln_bwd_kernelINS_13Kernel_traitsIf6__halfS2_S2_fjLj5120ELj1ELj1ELj4ELj16ENS_18Kernel_traits_baseILj5120EfS2_S2_S2_fjLj128EEEEELb1ELb1ELb1ELb1EEEvNS_9BwdParamsE:
.text._ZN10layer_norm13ln_bwd_kernelINS_13Kernel_traitsIf6__halfS2_S2_fjLj5120ELj1ELj1ELj4ELj16ENS_18Kernel_traits_baseILj5120EfS2_S2_S2_fjLj128EEEEELb1ELb1ELb1ELb1EEEvNS_9BwdParamsE:
        /* <DEDUP_REMOVED lines=141> */
.L_x_11526:
        /* <DEDUP_REMOVED lines=18> */
[----:B------:R-:W1:Y:S01]  /*09f0*/  LDC.64 R4, c[0x0][0x3a8] ;  /* 0x0000ea00ff047b82 */ /* 0x000e620000000a00 */
[----:B------:R-:W-:Y:S02]  /*0a00*/  UIMAD UR9, UR8, UR21, URZ ;  /* 0x00000015080972a4 */ /* 0x000fe4000f8e02ff */
[----:B------:R-:W-:Y:S01]  /*0a10*/  UIADD3 UR11, UPT, UPT, UR31, -0x1, URZ ;  /* 0xffffffff1f0b7890 */ /* 0x000fe2000fffe0ff */
[----:B------:R3:W-:Y:S01]  /*0a20*/  STL [R1+0x150], R32 ;  /* 0x0001502001007387 */ /* 0x0007e20000100800 */
[----:B------:R-:W-:Y:S02]  /*0a30*/  USHF.R.S32.HI UR10, URZ, 0x1f, UR9 ;  /* 0x0000001fff0a7899 */ /* 0x000fe40008011409 */
[----:B------:R-:W-:Y:S01]  /*0a40*/  UIMAD UR11, UR11, UR21, URZ ;  /* 0x000000150b0b72a4 */ /* 0x000fe2000f8e02ff */
[----:B------:R-:W4:Y:S01]  /*0a50*/  LDC.64 R2, c[0x0][0x428] ;  /* 0x00010a00ff027b82 */ /* 0x000f220000000a00 */
[----:B------:R-:W-:-:S02]  /*0a60*/  ULEA.HI UR10, UR10, UR9, URZ, 0x3 ;  /* 0x000000090a0a7291 */ /* 0x000fc4000f8f18ff */
[----:B------:R-:W-:Y:S01]  /*0a70*/  USHF.R.S32.HI UR9, URZ, 0x1f, UR11 ;  /* 0x0000001fff097899 */ /* 0x000fe2000801140b */
[----:B------:R-:W-:Y:S01]  /*0a80*/  ISETP.NE.U32.AND P0, PT, RZ, UR4, PT ;  /* 0x00000004ff007c0c */ /* 0x000fe2000bf05070 */
[----:B------:R-:W-:Y:S01]  /*0a90*/  UISETP.GE.AND UP2, UPT, UR20, 0x1, UPT ;  /* 0x000000011400788c */ /* 0x000fe2000bf46270 */
[----:B------:R-:W-:Y:S01]  /*0aa0*/  MOV R192, RZ ;  /* 0x000000ff00c07202 */ /* 0x000fe20000000f00 */
[----:B---3--:R-:W3:Y:S01]  /*0ab0*/  LDL R32, [R1+0x11c] ;  /* 0x00011c0001207983 */ /* 0x008ee20000100800 */
[----:B------:R-:W-:Y:S01]  /*0ac0*/  MOV R7, UR10 ;  /* 0x0000000a00077c02 */ /* 0x000fe20008000f00 */
[----:B------:R-:W-:Y:S01]  /*0ad0*/  ULEA.HI UR9, UR9, UR11, URZ, 0x3 ;  /* 0x0000000b09097291 */ /* 0x000fe2000f8f18ff */
[----:B------:R-:W-:Y:S01]  /*0ae0*/  ISETP.NE.AND.EX P0, PT, RZ, UR5, PT, P0 ;  /* 0x00000005ff007c0c */ /* 0x000fe2000bf05300 */
[----:B------:R-:W-:Y:S01]  /*0af0*/  STL [R1+0x14c], R31 ;  /* 0x00014c1f01007387 */ /* 0x000fe20000100800 */
[----:B0-----:R-:W-:Y:S01]  /*0b00*/  LEA.HI.SX32 R204, R7, R206, 0x1d ;  /* 0x000000ce07cc7211 */ /* 0x001fe200078feaff */
[----:B------:R-:W-:-:S02]  /*0b10*/  UIMAD.WIDE UR10, UR8, 0x4, UR12 ;  /* 0x00000004080a78a5 */ /* 0x000fc4000f8e020c */
[----:B------:R-:W-:-:S08]  /*0b20*/  MOV R7, UR9 ;  /* 0x0000000900077c02 */ /* 0x000fd00008000f00 */
[----:B------:R-:W0:Y:S01]  /*0b30*/  @P0 LDC.64 R190, c[0x0][0x438] ;  /* 0x00010e00ffbe0b82 */ /* 0x000e220000000a00 */
[C---:B------:R-:W-:Y:S01]  /*0b40*/  IADD3 R193, PT, PT, R204.reuse, 0x80, RZ ;  /* 0x00000080ccc17810 */ /* 0x040fe20007ffe0ff */
[C-C-:B-1----:R-:W-:Y:S01]  /*0b50*/  IMAD.WIDE.U32 R228, R204.reuse, 0x10, R4.reuse ;  /* 0x00000010cce47825 */ /* 0x142fe200078e0004 */
[----:B--2---:R-:W-:Y:S01]  /*0b60*/  LEA.HI.SX32 R22, R7, R206, 0x1d ;  /* 0x000000ce07167211 */ /* 0x004fe200078feaff */
[----:B------:R1:W-:Y:S01]  /*0b70*/  STL [R1+0x148], R30 ;  /* 0x0001481e01007387 */ /* 0x0003e20000100800 */
[C---:B------:R-:W-:Y:S01]  /*0b80*/  IADD3 R189, PT, PT, R204.reuse, 0x100, RZ ;  /* 0x00000100ccbd7810 */ /* 0x040fe20007ffe0ff */
[----:B------:R-:W-:Y:S02]  /*0b90*/  IMAD.WIDE.U32 R6, R193, 0x10, R4 ;  /* 0x00000010c1067825 */ /* 0x000fe400078e0004 */
[----:B------:R-:W2:Y:S01]  /*0ba0*/  LDG.E.128 R228, desc[UR22][R228.64] ;  /* 0x00000016e4e47981 */ /* 0x000ea2000c1e1d00 */
[C---:B------:R-:W-:Y:S01]  /*0bb0*/  IADD3 R188, PT, PT, R204.reuse, 0x180, RZ ;  /* 0x00000180ccbc7810 */ /* 0x040fe20007ffe0ff */
[----:B------:R-:W0:Y:S02]  /*0bc0*/  @P0 LDC.64 R202, c[0x0][0x438] ;  /* 0x00010e00ffca0b82 */ /* 0x000e240000000a00 */
[----:B------:R1:W3:Y:S01]  /*0bd0*/  LDG.E.128 R12, desc[UR22][R6.64] ;  /* 0x00000016060c7981 */ /* 0x0002e2000c1e1d00 */
[----:B------:R-:W-:Y:S01]  /*0be0*/  IADD3 R0, PT, PT, R204, 0x200, RZ ;  /* 0x00000200cc007810 */ /* 0x000fe20007ffe0ff */
[C---:B----4-:R-:W-:Y:S01]  /*0bf0*/  IMAD.WIDE.U32 R16, R22.reuse, 0x10, R2 ;  /* 0x0000001016107825 */ /* 0x050fe200078e0002 */
[----:B------:R-:W-:Y:S01]  /*0c00*/  IADD3 R20, PT, PT, R22, 0x180, RZ ;  /* 0x0000018016147810 */ /* 0x000fe20007ffe0ff */
[----:B------:R-:W-:Y:S01]  /*0c10*/  @UP2 UIADD3 UR9, UPT, UPT, UR20, -0x1, URZ ;  /* 0xffffffff14092890 */ /* 0x000fe2000fffe0ff */
[----:B------:R-:W-:Y:S01]  /*0c20*/  PLOP3.LUT P1, PT, PT, PT, UP2, 0x80, 0x8 ;  /* 0x000000000008781c */ /* 0x000fe20003f2f028 */
[----:B------:R-:W4:Y:S01]  /*0c30*/  @P0 LDC.64 R200, c[0x0][0x438] ;  /* 0x00010e00ffc80b82 */ /* 0x000f220000000a00 */
[----:B-1----:R-:W3:Y:S01]  /*0c40*/  LDL.LU R30, [R1+0xc] ;  /* 0x00000c00011e7983 */ /* 0x002ee20000300800 */
[----:B------:R-:W-:-:S03]  /*0c50*/  IMAD.WIDE.U32 R6, R189, 0x10, R4 ;  /* 0x00000010bd067825 */ /* 0x000fc600078e0004 */
[----:B------:R-:W3:Y:S03]  /*0c60*/  LDG.E.128 R16, desc[UR22][R16.64] ;  /* 0x0000001610107981 */ /* 0x000ee6000c1e1d00 */
[----:B------:R-:W1:Y:S01]  /*0c70*/  @P0 LDC.64 R194, c[0x0][0x438] ;  /* 0x00010e00ffc20b82 */ /* 0x000e620000000a00 */
[----:B------:R0:W3:Y:S01]  /*0c80*/  LDG.E.128 R212, desc[UR22][R6.64] ;  /* 0x0000001606d47981 */ /* 0x0000e2000c1e1d00 */
[----:B------:R-:W-:Y:S01]  /*0c90*/  IMAD.WIDE.U32 R20, R20, 0x10, R2 ;  /* 0x0000001014147825 */ /* 0x000fe200078e0002 */
[----:B------:R-:W-:Y:S02]  /*0ca0*/  @UP2 UIMAD UR9, UR9, UR21, URZ ;  /* 0x00000015090922a4 */ /* 0x000fe4000f8e02ff */
[----:B------:R-:W-:Y:S04]  /*0cb0*/  STL [R1+0x144], R29 ;  /* 0x0001441d01007387 */ /* 0x000fe80000100800 */
[----:B------:R-:W3:Y:S01]  /*0cc0*/  LDG.E.128 R180, desc[UR22][R20.64] ;  /* 0x0000001614b47981 */ /* 0x000ee2000c1e1d00 */
[----:B0-----:R-:W-:-:S03]  /*0cd0*/  IMAD.WIDE.U32 R6, R188, 0x10, R4 ;  /* 0x00000010bc067825 */ /* 0x001fc600078e0004 */
[----:B------:R-:W-:Y:S01]  /*0ce0*/  STL [R1+0x140], R28 ;  /* 0x0001401c01007387 */ /* 0x000fe20000100800 */
[----:B------:R-:W-:-:S03]  /*0cf0*/  IMAD.WIDE.U32 R4, R0, 0x10, R4 ;  /* 0x0000001000047825 */ /* 0x000fc600078e0004 */
[----:B------:R0:W3:Y:S04]  /*0d00*/  LDG.E.128 R184, desc[UR22][R6.64] ;  /* 0x0000001606b87981 */ /* 0x0000e8000c1e1d00 */
[----:B------:R0:W3:Y:S01]  /*0d10*/  LDG.E.128 R196, desc[UR22][R4.64] ;  /* 0x0000001604c47981 */ /* 0x0000e2000c1e1d00 */
[----:B------:R-:W-:-:S03]  /*0d20*/  @P0 IMAD.WIDE.U32 R190, R204, 0x10, R190 ;  /* 0x00000010ccbe0825 */ /* 0x000fc600078e00be */
[----:B------:R-:W-:Y:S01]  /*0d30*/  STL [R1+0x13c], R27 ;  /* 0x00013c1b01007387 */ /* 0x000fe20000100800 */
[----:B0-----:R-:W-:Y:S02]  /*0d40*/  MOV R6, UR10 ;  /* 0x0000000a00067c02 */ /* 0x001fe40008000f00 */
[----:B------:R-:W-:Y:S01]  /*0d50*/  MOV R7, UR11 ;  /* 0x0000000b00077c02 */ /* 0x000fe20008000f00 */
[----:B------:R-:W-:Y:S01]  /*0d60*/  @P0 IMAD.WIDE.U32 R210, R193, 0x10, R202 ;  /* 0x00000010c1d20825 */ /* 0x000fe200078e00ca */
[----:B------:R-:W-:Y:S01]  /*0d70*/  IADD3 R4, PT, PT, R22, 0x80, RZ ;  /* 0x0000008016047810 */ /* 0x000fe20007ffe0ff */
[----:B------:R-:W5:Y:S04]  /*0d80*/  @P0 LDG.E.128 R148, desc[UR22][R190.64] ;  /* 0x00000016be940981 */ /* 0x000f68000c1e1d00 */
[----:B------:R0:W3:Y:S01]  /*0d90*/  LDG.E R232, desc[UR22][R6.64] ;  /* 0x0000001606e87981 */ /* 0x0000e2000c1e1900 */
[----:B------:R-:W-:Y:S01]  /*0da0*/  IMAD.WIDE.U32 R4, R4, 0x10, R2 ;  /* 0x0000001004047825 */ /* 0x000fe200078e0002 */
[----:B------:R-:W-:-:S02]  /*0db0*/  @UP2 USHF.R.S32.HI UR10, URZ, 0x1f, UR9 ;  /* 0x0000001fff0a2899 */ /* 0x000fc40008011409 */
[----:B------:R-:W5:Y:S04]  /*0dc0*/  @P0 LDG.E.128 R152, desc[UR22][R210.64] ;  /* 0x00000016d2980981 */ /* 0x000f68000c1e1d00 */
[----:B------:R4:W3:Y:S01]  /*0dd0*/  LDG.E.128 R8, desc[UR22][R4.64] ;  /* 0x0000001604087981 */ /* 0x0008e2000c1e1d00 */
[C---:B0-----:R-:W-:Y:S02]  /*0de0*/  IADD3 R6, PT, PT, R22.reuse, 0x100, RZ ;  /* 0x0000010016067810 */ /* 0x041fe40007ffe0ff */
[----:B------:R-:W-:Y:S01]  /*0df0*/  IADD3 R22, PT, PT, R22, 0x200, RZ ;  /* 0x0000020016167810 */ /* 0x000fe20007ffe0ff */
[----:B-1----:R-:W-:Y:S01]  /*0e00*/  @P0 IMAD.WIDE.U32 R208, R0, 0x10, R194 ;  /* 0x0000001000d00825 */ /* 0x002fe200078e00c2 */
[----:B------:R0:W-:Y:S03]  /*0e10*/  STL [R1+0x138], R26 ;  /* 0x0001381a01007387 */ /* 0x0001e60000100800 */
[--C-:B----4-:R-:W-:Y:S01]  /*0e20*/  IMAD.WIDE.U32 R4, R6, 0x10, R2.reuse ;  /* 0x0000001006047825 */ /* 0x110fe200078e0002 */
[----:B------:R-:W-:Y:S01]  /*0e30*/  @UP2 ULEA.HI UR10, UR10, UR9, URZ, 0x3 ;  /* 0x000000090a0a2291 */ /* 0x000fe2000f8f18ff */
[----:B------:R-:W5:Y:S02]  /*0e40*/  @P0 LDG.E.128 R164, desc[UR22][R208.64] ;  /* 0x00000016d0a40981 */ /* 0x000f64000c1e1d00 */
[----:B------:R-:W-:-:S02]  /*0e50*/  IMAD.WIDE.U32 R2, R22, 0x10, R2 ;  /* 0x0000001016027825 */ /* 0x000fc400078e0002 */
[----:B------:R-:W4:Y:S04]  /*0e60*/  LDG.E.128 R4, desc[UR22][R4.64] ;  /* 0x0000001604047981 */ /* 0x000f28000c1e1d00 */
[----:B------:R1:W4:Y:S04]  /*0e70*/  LDG.E.128 R20, desc[UR22][R2.64] ;  /* 0x0000001602147981 */ /* 0x000328000c1e1d00 */
[----:B------:R0:W-:Y:S01]  /*0e80*/  STL [R1+0x134], R25 ;  /* 0x0001341901007387 */ /* 0x0001e20000100800 */
[----:B------:R-:W-:-:S03]  /*0e90*/  MOV R205, UR10 ;  /* 0x0000000a00cd7c02 */ /* 0x000fc60008000f00 */
[----:B------:R4:W-:Y:S01]  /*0ea0*/  STL [R1+0x130], R24 ;  /* 0x0001301801007387 */ /* 0x0009e20000100800 */
[----:B-1----:R-:W1:Y:S01]  /*0eb0*/  @P0 LDC.64 R2, c[0x0][0x438] ;  /* 0x00010e00ff020b82 */ /* 0x002e620000000a00 */
[----:B------:R-:W-:Y:S02]  /*0ec0*/  @P1 LEA.HI.SX32 R192, R205, R206, 0x1d ;  /* 0x000000cecdc01211 */ /* 0x000fe400078feaff */
[----:B------:R-:W4:Y:S01]  /*0ed0*/  LDL R241, [R1+0x120] ;  /* 0x0001200001f17983 */ /* 0x000f220000100800 */
[----:B------:R-:W-:Y:S01]  /*0ee0*/  ISETP.NE.AND P1, PT, RZ, UR28, PT ;  /* 0x0000001cff007c0c */ /* 0x000fe2000bf25270 */
[----:B-1----:R-:W-:-:S04]  /*0ef0*/  @P0 IMAD.WIDE.U32 R2, R189, 0x10, R2 ;  /* 0x00000010bd020825 */ /* 0x002fc800078e0002 */
[----:B------:R-:W-:Y:S01]  /*0f00*/  @P0 IMAD.WIDE.U32 R188, R188, 0x10, R200 ;  /* 0x00000010bcbc0825 */ /* 0x000fe200078e00c8 */
[----:B------:R1:W5:Y:S04]  /*0f10*/  @P0 LDG.E.128 R156, desc[UR22][R2.64] ;  /* 0x00000016029c0981 */ /* 0x000368000c1e1d00 */
[----:B------:R0:W5:Y:S01]  /*0f20*/  @P0 LDG.E.128 R160, desc[UR22][R188.64] ;  /* 0x00000016bca00981 */ /* 0x000162000c1e1d00 */
[--C-:B--2---:R-:W-:Y:S02]  /*0f30*/  HADD2.F32 R225, -RZ, R230.reuse.H0_H0 ;  /* 0x200000e6ffe17230 */ /* 0x104fe40000004100 */
[----:B------:R-:W-:Y:S02]  /*0f40*/  HADD2.F32 R224, -RZ, R230.H1_H1 ;  /* 0x300000e6ffe07230 */ /* 0x000fe40000004100 */
[----:B------:R-:W-:-:S02]  /*0f50*/  HADD2.F32 R223, -RZ, R231.H0_H0 ;  /* 0x200000e7ffdf7230 */ /* 0x000fc40000004100 */
[----:B------:R-:W-:Y:S02]  /*0f60*/  HADD2.F32 R222, -RZ, R231.H1_H1 ;  /* 0x300000e7ffde7230 */ /* 0x000fe40000004100 */
[----:B------:R-:W2:Y:S01]  /*0f70*/  LDC.64 R230, c[0x0][0x3b0] ;  /* 0x0000ec00ffe67b82 */ /* 0x000ea20000000a00 */
[--C-:B---3--:R-:W-:Y:S02]  /*0f80*/  HADD2.F32 R221, -RZ, R12.reuse.H0_H0 ;  /* 0x2000000cffdd7230 */ /* 0x108fe40000004100 */
[----:B------:R-:W-:Y:S01]  /*0f90*/  HADD2.F32 R220, -RZ, R12.H1_H1 ;  /* 0x3000000cffdc7230 */ /* 0x000fe20000004100 */
[C---:B------:R-:W-:Y:S01]  /*0fa0*/  IADD3 R12, PT, PT, R192.reuse, 0x180, RZ ;  /* 0x00000180c00c7810 */ /* 0x040fe20007ffe0ff */
[--C-:B------:R-:W-:Y:S02]  /*0fb0*/  HADD2.F32 R219, -RZ, R13.reuse.H0_H0 ;  /* 0x2000000dffdb7230 */ /* 0x100fe40000004100 */
[----:B------:R-:W-:Y:S01]  /*0fc0*/  HADD2.F32 R218, -RZ, R13.H1_H1 ;  /* 0x3000000dffda7230 */ /* 0x000fe20000004100 */
[----:B------:R-:W-:Y:S01]  /*0fd0*/  IADD3 R13, PT, PT, R192, 0x100, RZ ;  /* 0x00000100c00d7810 */ /* 0x000fe20007ffe0ff */
[----:B------:R-:W-:-:S02]  /*0fe0*/  HADD2.F32 R207, -RZ, R15.H0_H0 ;  /* 0x2000000fffcf7230 */ /* 0x000fc40000004100 */
[----:B------:R-:W-:Y:S01]  /*0ff0*/  HADD2.F32 R206, -RZ, R15.H1_H1 ;  /* 0x3000000fffce7230 */ /* 0x000fe20000004100 */
[C---:B------:R-:W-:Y:S01]  /*1000*/  IADD3 R15, PT, PT, R192.reuse, 0x80, RZ ;  /* 0x00000080c00f7810 */ /* 0x040fe20007ffe0ff */
[--C-:B------:R-:W-:Y:S02]  /*1010*/  HADD2.F32 R217, -RZ, R14.reuse.H0_H0 ;  /* 0x2000000effd97230 */ /* 0x100fe40000004100 */
[----:B------:R-:W-:Y:S01]  /*1020*/  HADD2.F32 R216, -RZ, R14.H1_H1 ;  /* 0x3000000effd87230 */ /* 0x000fe20000004100 */
[----:B------:R-:W-:Y:S01]  /*1030*/  IADD3 R14, PT, PT, R192, 0x200, RZ ;  /* 0x00000200c00e7810 */ /* 0x000fe20007ffe0ff */
        /* <DEDUP_REMOVED lines=12> */
[----:B--2---:R-:W-:Y:S01]  /*1100*/  IMAD.WIDE.U32 R202, R192, 0x8, R230 ;  /* 0x00000008c0ca7825 */ /* 0x004fe200078e00e6 */
[----:B-1----:R-:W-:-:S03]  /*1110*/  FSEL R2, R232, RZ, !P1 ;  /* 0x000000ffe8027208 */ /* 0x002fc60004800000 */
[--C-:B------:R-:W-:Y:S01]  /*1120*/  HADD2.F32 R205, -RZ, R212.reuse.H0_H0 ;  /* 0x200000d4ffcd7230 */ /* 0x100fe20000004100 */
[----:B------:R-:W5:Y:S01]  /*1130*/  LDG.E.64 R208, desc[UR22][R202.64] ;  /* 0x00000016cad07981 */ /* 0x000f62000c1e1b00 */
[----:B------:R-:W-:Y:S02]  /*1140*/  HADD2.F32 R204, -RZ, R212.H1_H1 ;  /* 0x300000d4ffcc7230 */ /* 0x000fe40000004100 */
[--C-:B------:R-:W-:Y:S02]  /*1150*/  HADD2.F32 R201, -RZ, R213.reuse.H0_H0 ;  /* 0x200000d5ffc97230 */ /* 0x100fe40000004100 */
[----:B------:R-:W-:Y:S02]  /*1160*/  HADD2.F32 R200, -RZ, R213.H1_H1 ;  /* 0x300000d5ffc87230 */ /* 0x000fe40000004100 */
[--C-:B------:R-:W-:Y:S02]  /*1170*/  HADD2.F32 R195, -RZ, R214.reuse.H0_H0 ;  /* 0x200000d6ffc37230 */ /* 0x100fe40000004100 */
[----:B------:R-:W-:-:S02]  /*1180*/  HADD2.F32 R194, -RZ, R214.H1_H1 ;  /* 0x300000d6ffc27230 */ /* 0x000fc40000004100 */
[----:B------:R-:W-:-:S04]  /*1190*/  IMAD.WIDE.U32 R192, R15, 0x8, R230 ;  /* 0x000000080fc07825 */ /* 0x000fc800078e00e6 */
[----:B------:R-:W-:-:S04]  /*11a0*/  IMAD.WIDE.U32 R18, R13, 0x8, R230 ;  /* 0x000000080d127825 */ /* 0x000fc800078e00e6 */
[----:B------:R-:W-:-:S04]  /*11b0*/  IMAD.WIDE.U32 R16, R12, 0x8, R230 ;  /* 0x000000080c107825 */ /* 0x000fc800078e00e6 */
[----:B------:R-:W-:Y:S01]  /*11c0*/  FADD.FTZ R232, -R2, R228 ;  /* 0x000000e402e87221 */ /* 0x000fe20000010100 */
[----:B------:R-:W-:Y:S02]  /*11d0*/  HADD2.F32 R233, -RZ, R215.H0_H0 ;  /* 0x200000d7ffe97230 */ /* 0x000fe40000004100 */
[----:B------:R-:W-:Y:S02]  /*11e0*/  HADD2.F32 R211, -RZ, R185.H1_H1 ;  /* 0x300000b9ffd37230 */ /* 0x000fe40000004100 */
[--C-:B------:R-:W-:Y:S02]  /*11f0*/  HADD2.F32 R210, -RZ, R186.reuse.H0_H0 ;  /* 0x200000baffd27230 */ /* 0x100fe40000004100 */
[----:B------:R-:W-:Y:S02]  /*1200*/  HADD2.F32 R191, -RZ, R186.H1_H1 ;  /* 0x300000baffbf7230 */ /* 0x000fe40000004100 */
[--C-:B------:R-:W-:Y:S02]  /*1210*/  HADD2.F32 R190, -RZ, R196.reuse.H0_H0 ;  /* 0x200000c4ffbe7230 */ /* 0x100fe40000004100 */
[----:B0-----:R-:W-:-:S02]  /*1220*/  HADD2.F32 R189, -RZ, R196.H1_H1 ;  /* 0x300000c4ffbd7230 */ /* 0x001fc40000004100 */
[----:B------:R-:W-:Y:S02]  /*1230*/  HADD2.F32 R188, -RZ, R197.H0_H0 ;  /* 0x200000c5ffbc7230 */ /* 0x000fe40000004100 */
[----:B------:R-:W-:Y:S02]  /*1240*/  HADD2.F32 R3, -RZ, R199.H0_H0 ;  /* 0x200000c7ff037230 */ /* 0x000fe40000004100 */
[----:B------:R-:W-:Y:S01]  /*1250*/  FADD.FTZ R229, -R2, R225 ;  /* 0x000000e102e57221 */ /* 0x000fe20000010100 */
[----:B------:R-:W-:-:S04]  /*1260*/  IMAD.WIDE.U32 R14, R14, 0x8, R230 ;  /* 0x000000080e0e7825 */ /* 0x000fc800078e00e6 */
[C---:B------:R-:W-:Y:S01]  /*1270*/  FADD.FTZ R231, -R2.reuse, R227 ;  /* 0x000000e302e77221 */ /* 0x040fe20000010100 */
[----:B------:R-:W-:Y:S01]  /*1280*/  FADD.FTZ R230, -R2, R226 ;  /* 0x000000e202e67221 */ /* 0x000fe20000010100 */
[--C-:B------:R-:W-:Y:S02]  /*1290*/  HADD2.F32 R214, -RZ, R184.reuse.H0_H0 ;  /* 0x200000b8ffd67230 */ /* 0x100fe40000004100 */
[----:B------:R-:W-:Y:S02]  /*12a0*/  HADD2.F32 R213, -RZ, R184.H1_H1 ;  /* 0x300000b8ffd57230 */ /* 0x000fe40000004100 */
[----:B------:R-:W-:Y:S02]  /*12b0*/  HADD2.F32 R212, -RZ, R185.H0_H0 ;  /* 0x200000b9ffd47230 */ /* 0x000fe40000004100 */
[--C-:B------:R-:W-:Y:S02]  /*12c0*/  HADD2.F32 R13, -RZ, R187.reuse.H0_H0 ;  /* 0x200000bbff0d7230 */ /* 0x100fe40000004100 */
[----:B------:R-:W-:-:S02]  /*12d0*/  HADD2.F32 R12, -RZ, R187.H1_H1 ;  /* 0x300000bbff0c7230 */ /* 0x000fc40000004100 */
[C---:B------:R-:W-:Y:S01]  /*12e0*/  FADD.FTZ R227, -R2.reuse, R223 ;  /* 0x000000df02e37221 */ /* 0x040fe20000010100 */
[----:B------:R-:W-:Y:S02]  /*12f0*/  HADD2.F32 R215, -RZ, R215.H1_H1 ;  /* 0x300000d7ffd77230 */ /* 0x000fe40000004100 */
[----:B------:R-:W-:Y:S01]  /*1300*/  FADD.FTZ R226, -R2, R222 ;  /* 0x000000de02e27221 */ /* 0x000fe20000010100 */
[----:B------:R-:W-:Y:S01]  /*1310*/  HADD2.F32 R187, -RZ, R197.H1_H1 ;  /* 0x300000c5ffbb7230 */ /* 0x000fe20000004100 */
[----:B------:R0:W5:Y:S01]  /*1320*/  LDG.E.64 R202, desc[UR22][R16.64] ;  /* 0x0000001610ca7981 */ /* 0x000162000c1e1b00 */
[--C-:B------:R-:W-:Y:S02]  /*1330*/  HADD2.F32 R186, -RZ, R198.reuse.H0_H0 ;  /* 0x200000c6ffba7230 */ /* 0x100fe40000004100 */
[----:B------:R-:W-:Y:S02]  /*1340*/  HADD2.F32 R185, -RZ, R198.H1_H1 ;  /* 0x300000c6ffb97230 */ /* 0x000fe40000004100 */
[----:B------:R-:W-:-:S02]  /*1350*/  HADD2.F32 R184, -RZ, R199.H1_H1 ;  /* 0x300000c7ffb87230 */ /* 0x000fc40000004100 */
        /* <DEDUP_REMOVED lines=12> */
[C---:B------:R-:W-:Y:S01]  /*1420*/  FADD.FTZ R0, -R2.reuse, R0 ;  /* 0x0000000002007221 */ /* 0x040fe20000010100 */
[C---:B------:R-:W-:Y:S01]  /*1430*/  FADD.FTZ R221, -R2.reuse, R217 ;  /* 0x000000d902dd7221 */ /* 0x040fe20000010100 */
[C---:B------:R-:W-:Y:S01]  /*1440*/  FADD.FTZ R220, -R2.reuse, R216 ;  /* 0x000000d802dc7221 */ /* 0x040fe20000010100 */
[----:B------:R2:W5:Y:S01]  /*1450*/  LDG.E.64 R204, desc[UR22][R18.64] ;  /* 0x0000001612cc7981 */ /* 0x000562000c1e1b00 */
[C---:B------:R-:W-:Y:S01]  /*1460*/  FADD.FTZ R195, -R2.reuse, R195 ;  /* 0x000000c302c37221 */ /* 0x040fe20000010100 */
[C---:B------:R-:W-:Y:S01]  /*1470*/  FADD.FTZ R194, -R2.reuse, R194 ;  /* 0x000000c202c27221 */ /* 0x040fe20000010100 */
[C---:B0-----:R-:W-:Y:S01]  /*1480*/  FADD.FTZ R17, -R2.reuse, R212 ;  /* 0x000000d402117221 */ /* 0x041fe20000010100 */
[----:B------:R0:W5:Y:S01]  /*1490*/  LDG.E.64 R200, desc[UR22][R14.64] ;  /* 0x000000160ec87981 */ /* 0x000162000c1e1b00 */
[C---:B------:R-:W-:Y:S01]  /*14a0*/  FADD.FTZ R16, -R2.reuse, R211 ;  /* 0x000000d302107221 */ /* 0x040fe20000010100 */
[C---:B-1----:R-:W-:Y:S01]  /*14b0*/  FADD.FTZ R193, -R2.reuse, R233 ;  /* 0x000000e902c17221 */ /* 0x042fe20000010100 */
[C---:B------:R-:W-:Y:S01]  /*14c0*/  FADD.FTZ R192, -R2.reuse, R215 ;  /* 0x000000d702c07221 */ /* 0x040fe20000010100 */
[C---:B------:R-:W-:Y:S01]  /*14d0*/  FADD.FTZ R13, -R2.reuse, R13 ;  /* 0x0000000d020d7221 */ /* 0x040fe20000010100 */
[C---:B------:R-:W-:Y:S01]  /*14e0*/  FADD.FTZ R12, -R2.reuse, R12 ;  /* 0x0000000c020c7221 */ /* 0x040fe20000010100 */
[C---:B--2---:R-:W-:Y:S01]  /*14f0*/  FADD.FTZ R19, -R2.reuse, R214 ;  /* 0x000000d602137221 */ /* 0x044fe20000010100 */
[C---:B------:R-:W-:Y:S01]  /*1500*/  FADD.FTZ R18, -R2.reuse, R213 ;  /* 0x000000d502127221 */ /* 0x040fe20000010100 */
[C---:B------:R-:W-:Y:S01]  /*1510*/  FADD.FTZ R250, -R2.reuse, R190 ;  /* 0x000000be02fa7221 */ /* 0x040fe20000010100 */
[C---:B------:R-:W-:Y:S01]  /*1520*/  FADD.FTZ R251, -R2.reuse, R189 ;  /* 0x000000bd02fb7221 */ /* 0x040fe20000010100 */
[C---:B0-----:R-:W-:Y:S01]  /*1530*/  FADD.FTZ R15, -R2.reuse, R210 ;  /* 0x000000d2020f7221 */ /* 0x041fe20000010100 */
[C---:B------:R-:W-:Y:S01]  /*1540*/  FADD.FTZ R14, -R2.reuse, R191 ;  /* 0x000000bf020e7221 */ /* 0x040fe20000010100 */
[C---:B------:R-:W-:Y:S01]  /*1550*/  FADD.FTZ R252, -R2.reuse, R188 ;  /* 0x000000bc02fc7221 */ /* 0x040fe20000010100 */
[C---:B------:R-:W-:Y:S01]  /*1560*/  FADD.FTZ R26, -R2.reuse, R187 ;  /* 0x000000bb021a7221 */ /* 0x040fe20000010100 */
[C---:B------:R-:W-:Y:S01]  /*1570*/  FADD.FTZ R29, -R2.reuse, R186 ;  /* 0x000000ba021d7221 */ /* 0x040fe20000010100 */
[C---:B------:R-:W-:Y:S01]  /*1580*/  FADD.FTZ R28, -R2.reuse, R185 ;  /* 0x000000b9021c7221 */ /* 0x040fe20000010100 */
[C---:B------:R-:W-:Y:S01]  /*1590*/  FADD.FTZ R27, -R2.reuse, R3 ;  /* 0x00000003021b7221 */ /* 0x040fe20000010100 */
[----:B------:R-:W-:Y:S01]  /*15a0*/  FADD.FTZ R25, -R2, R184 ;  /* 0x000000b802197221 */ /* 0x000fe20000010100 */
[--C-:B------:R-:W-:Y:S01]  /*15b0*/  HADD2.F32 R216, -RZ, R8.reuse.H0_H0 ;  /* 0x20000008ffd87230 */ /* 0x100fe20000004100 */
[----:B------:R-:W2:Y:S01]  /*15c0*/  LDL R233, [R1+0x118] ;  /* 0x0001180001e97983 */ /* 0x000ea20000100800 */
[----:B------:R-:W-:-:S02]  /*15d0*/  HADD2.F32 R217, -RZ, R8.H1_H1 ;  /* 0x30000008ffd97230 */ /* 0x000fc40000004100 */
[--C-:B------:R-:W-:Y:S02]  /*15e0*/  HADD2.F32 R214, -RZ, R9.reuse.H0_H0 ;  /* 0x20000009ffd67230 */ /* 0x100fe40000004100 */
[----:B------:R-:W-:Y:S02]  /*15f0*/  HADD2.F32 R215, -RZ, R9.H1_H1 ;  /* 0x30000009ffd77230 */ /* 0x000fe40000004100 */
[--C-:B------:R-:W-:Y:S02]  /*1600*/  HADD2.F32 R212, -RZ, R10.reuse.H0_H0 ;  /* 0x2000000affd47230 */ /* 0x100fe40000004100 */
[----:B------:R-:W-:Y:S02]  /*1610*/  HADD2.F32 R213, -RZ, R10.H1_H1 ;  /* 0x3000000affd57230 */ /* 0x000fe40000004100 */
[--C-:B------:R-:W-:Y:S02]  /*1620*/  HADD2.F32 R210, -RZ, R11.reuse.H0_H0 ;  /* 0x2000000bffd27230 */ /* 0x100fe40000004100 */
[----:B------:R-:W-:-:S02]  /*1630*/  HADD2.F32 R211, -RZ, R11.H1_H1 ;  /* 0x3000000bffd37230 */ /* 0x000fc40000004100 */
[--C-:B----4-:R-:W-:Y:S02]  /*1640*/  HADD2.F32 R3, -RZ, R20.reuse.H0_H0 ;  /* 0x20000014ff037230 */ /* 0x110fe40000004100 */
[----:B------:R-:W-:Y:S01]  /*1650*/  HADD2.F32 R2, -RZ, R20.H1_H1 ;  /* 0x30000014ff027230 */ /* 0x000fe20000004100 */
[----:B------:R-:W-:Y:S01]  /*1660*/  MOV R20, R240 ;  /* 0x000000f000147202 */ /* 0x000fe20000000f00 */
[--C-:B------:R-:W-:Y:S01]  /*1670*/  HADD2.F32 R190, -RZ, R4.reuse.H0_H0 ;  /* 0x20000004ffbe7230 */ /* 0x100fe20000004100 */
[----:B------:R-:W3:Y:S01]  /*1680*/  LDL R240, [R1+0x124] ;  /* 0x0001240001f07983 */ /* 0x000ee20000100800 */
        /* <DEDUP_REMOVED lines=17> */
[----:B------:R-:W4:Y:S01]  /*17a0*/  LDL.LU R21, [R1+0x8] ;  /* 0x0000080001157983 */ /* 0x000f220000300800 */
[--C-:B------:R-:W-:Y:S02]  /*17b0*/  HADD2.F32 R183, -RZ, R22.reuse.H0_H0 ;  /* 0x20000016ffb77230 */ /* 0x100fe40000004100 */
[----:B------:R-:W-:Y:S02]  /*17c0*/  HADD2.F32 R182, -RZ, R22.H1_H1 ;  /* 0x30000016ffb67230 */ /* 0x000fe40000004100 */
[----:B------:R-:W-:Y:S01]  /*17d0*/  FMUL.FTZ R248, R232, UR30 ;  /* 0x0000001ee8f87c20 */ /* 0x000fe20008410000 */
[----:B------:R-:W4:Y:S01]  /*17e0*/  LDL R22, [R1+0x114] ;  /* 0x0001140001167983 */ /* 0x000f220000100800 */
[----:B------:R-:W-:-:S02]  /*17f0*/  HADD2.F32 R249, -RZ, R23.H0_H0 ;  /* 0x20000017fff97230 */ /* 0x000fc40000004100 */
[----:B------:R-:W-:Y:S02]  /*1800*/  HADD2.F32 R24, -RZ, R23.H1_H1 ;  /* 0x30000017ff187230 */ /* 0x000fe40000004100 */
[----:B------:R-:W-:Y:S01]  /*1810*/  FMUL.FTZ R247, R231, UR30 ;  /* 0x0000001ee7f77c20 */ /* 0x000fe20008410000 */
[----:B------:R-:W4:Y:S04]  /*1820*/  LDL.LU R23, [R1+0x4] ;  /* 0x0000040001177983 */ /* 0x000f280000300800 */
[----:B------:R-:W4:Y:S04]  /*1830*/  LDL R232, [R1+0x110] ;  /* 0x0001100001e87983 */ /* 0x000f280000100800 */
[----:B------:R-:W4:Y:S01]  /*1840*/  LDL.LU R231, [R1] ;  /* 0x0000000001e77983 */ /* 0x000f220000300800 */
[----:B------:R-:W-:Y:S01]  /*1850*/  FMUL.FTZ R246, R230, UR30 ;  /* 0x0000001ee6f67c20 */ /* 0x000fe20008410000 */
[----:B------:R-:W-:Y:S01]  /*1860*/  FMUL.FTZ R245, R229, UR30 ;  /* 0x0000001ee5f57c20 */ /* 0x000fe20008410000 */
[----:B------:R-:W-:Y:S01]  /*1870*/  FADD.FTZ R30, R30, R31 ;  /* 0x0000001f1e1e7221 */ /* 0x000fe20000010000 */
[----:B------:R-:W4:Y:S01]  /*1880*/  LDL R230, [R1+0x12c] ;  /* 0x00012c0001e67983 */ /* 0x000f220000100800 */
[----:B------:R-:W-:Y:S01]  /*1890*/  FMUL.FTZ R242, R226, UR30 ;  /* 0x0000001ee2f27c20 */ /* 0x000fe20008410000 */
[----:B------:R-:W-:-:S02]  /*18a0*/  FADD.FTZ R65, R65, R234 ;  /* 0x000000ea41417221 */ /* 0x000fc40000010000 */
[----:B------:R-:W4:Y:S01]  /*18b0*/  LDL R229, [R1+0x128] ;  /* 0x0001280001e57983 */ /* 0x000f220000100800 */
[----:B------:R-:W-:Y:S01]  /*18c0*/  FFMA.FTZ R105, R248, R234, R105 ;  /* 0x000000eaf8697223 */ /* 0x000fe20000010069 */
[----:B------:R-:W-:Y:S01]  /*18d0*/  FMUL.FTZ R244, R228, UR30 ;  /* 0x0000001ee4f47c20 */ /* 0x000fe20008410000 */
[----:B------:R-:W-:Y:S01]  /*18e0*/  FMUL.FTZ R0, R0, UR30 ;  /* 0x0000001e00007c20 */ /* 0x000fe20008410000 */
[----:B------:R-:W-:Y:S01]  /*18f0*/  FFMA.FTZ R103, R242, R31, R103 ;  /* 0x0000001ff2677223 */ /* 0x000fe20000010067 */
[----:B------:R-:W-:Y:S01]  /*1900*/  FADD.FTZ R64, R64, R235 ;  /* 0x000000eb40407221 */ /* 0x000fe20000010000 */
[----:B------:R-:W-:Y:S01]  /*1910*/  FFMA.FTZ R101, R244, R236, R101 ;  /* 0x000000ecf4657223 */ /* 0x000fe20000010065 */
[-C--:B------:R-:W-:Y:S01]  /*1920*/  FFMA.FTZ R104, R0, R235.reuse, R104 ;  /* 0x000000eb00687223 */ /* 0x080fe20000010068 */
[----:B------:R-:W-:Y:S01]  /*1930*/  FMUL.FTZ R241, R241, R235 ;  /* 0x000000ebf1f17220 */ /* 0x000fe20000410000 */
[----:B--2---:R-:W-:Y:S01]  /*1940*/  FMUL.FTZ R235, R233, R20 ;  /* 0x00000014e9eb7220 */ /* 0x004fe20000410000 */
[----:B------:R-:W-:Y:S01]  /*1950*/  FMUL.FTZ R233, R225, UR30 ;  /* 0x0000001ee1e97c20 */ /* 0x000fe20008410000 */
[----:B---3--:R-:W-:Y:S01]  /*1960*/  FMUL.FTZ R240, R240, R234 ;  /* 0x000000eaf0f07220 */ /* 0x008fe20000410000 */
[----:B------:R-:W-:Y:S01]  /*1970*/  FMUL.FTZ R234, R32, R31 ;  /* 0x0000001f20ea7220 */ /* 0x000fe20000410000 */
[----:B----4-:R-:W-:Y:S01]  /*1980*/  FADD.FTZ R21, R21, R20 ;  /* 0x0000001415157221 */ /* 0x010fe20000010000 */
[----:B------:R-:W-:Y:S01]  /*1990*/  FADD.FTZ R23, R23, R236 ;  /* 0x000000ec17177221 */ /* 0x000fe20000010000 */
[----:B------:R-:W-:-:S05]  /*19a0*/  FADD.FTZ R231, R231, R237 ;  /* 0x000000ede7e77221 */ /* 0x000fca0000010000 */
[----:B------:R-:W-:Y:S04]  /*19b0*/  STL [R1], R231 ;  /* 0x000000e701007387 */ /* 0x000fe80000100800 */
[----:B------:R-:W-:Y:S04]  /*19c0*/  STL [R1+0x4], R23 ;  /* 0x0000041701007387 */ /* 0x000fe80000100800 */
[----:B------:R-:W-:Y:S04]  /*19d0*/  STL [R1+0x8], R21 ;  /* 0x0000081501007387 */ /* 0x000fe80000100800 */
[----:B------:R-:W2:Y:S01]  /*19e0*/  LDL.LU R32, [R1+0x10] ;  /* 0x0000100001207983 */ /* 0x000ea20000300800 */
[----:B------:R-:W-:-:S03]  /*19f0*/  FMUL.FTZ R236, R22, R236 ;  /* 0x000000ec16ec7220 */ /* 0x000fc60000410000 */
[----:B------:R0:W-:Y:S04]  /*1a00*/  STL [R1+0xc], R30 ;  /* 0x00000c1e01007387 */ /* 0x0001e80000100800 */
[----:B------:R-:W3:Y:S04]  /*1a10*/  LDL.LU R31, [R1+0x24] ;  /* 0x00002400011f7983 */ /* 0x000ee80000300800 */
[----:B0-----:R-:W4:Y:S04]  /*1a20*/  LDL R30, [R1+0xf4] ;  /* 0x0000f400011e7983 */ /* 0x001f280000100800 */
[----:B------:R-:W4:Y:S04]  /*1a30*/  LDL.LU R23, [R1+0x28] ;  /* 0x0000280001177983 */ /* 0x000f280000300800 */
[----:B------:R-:W4:Y:S04]  /*1a40*/  LDL R22, [R1+0xf8] ;  /* 0x0000f80001167983 */ /* 0x000f280000100800 */
[----:B------:R-:W4:Y:S04]  /*1a50*/  LDL.LU R21, [R1+0x2c] ;  /* 0x00002c0001157983 */ /* 0x000f280000300800 */
[----:B------:R-:W3:Y:S01]  /*1a60*/  LDL R225, [R1+0x100] ;  /* 0x0001000001e17983 */ /* 0x000ee20000100800 */
[----:B------:R-:W-:Y:S01]  /*1a70*/  FMUL.FTZ R243, R227, UR30 ;  /* 0x0000001ee3f37c20 */ /* 0x000fe20008410000 */
[----:B------:R-:W-:Y:S01]  /*1a80*/  FADD.FTZ R66, R66, R239 ;  /* 0x000000ef42427221 */ /* 0x000fe20000010000 */
[----:B------:R-:W-:Y:S01]  /*1a90*/  FFMA.FTZ R106, R247, R239, R106 ;  /* 0x000000eff76a7223 */ /* 0x000fe2000001006a */
[----:B------:R-:W-:Y:S01]  /*1aa0*/  FADD.FTZ R67, R67, R238 ;  /* 0x000000ee43437221 */ /* 0x000fe20000010000 */
[-C--:B------:R-:W-:Y:S01]  /*1ab0*/  FFMA.FTZ R107, R246, R238.reuse, R107 ;  /* 0x000000eef66b7223 */ /* 0x080fe2000001006b */
[----:B------:R-:W-:Y:S01]  /*1ac0*/  FFMA.FTZ R100, R245, R237, R100 ;  /* 0x000000edf5647223 */ /* 0x000fe20000010064 */
[----:B------:R-:W-:Y:S01]  /*1ad0*/  FMUL.FTZ R239, R229, R239 ;  /* 0x000000efe5ef7220 */ /* 0x000fe20000410000 */
[----:B------:R-:W-:Y:S01]  /*1ae0*/  FMUL.FTZ R238, R230, R238 ;  /* 0x000000eee6ee7220 */ /* 0x000fe20000410000 */
[----:B------:R-:W-:Y:S01]  /*1af0*/  FMUL.FTZ R237, R232, R237 ;  /* 0x000000ede8ed7220 */ /* 0x000fe20000410000 */
[----:B------:R-:W-:Y:S01]  /*1b00*/  FFMA.FTZ R102, R243, R20, R102 ;  /* 0x00000014f3667223 */ /* 0x000fe20000010066 */
[----:B------:R-:W-:Y:S01]  /*1b10*/  FMUL.FTZ R232, R224, UR30 ;  /* 0x0000001ee0e87c20 */ /* 0x000fe20008410000 */
[----:B------:R-:W-:Y:S01]  /*1b20*/  FMUL.FTZ R231, R223, UR30 ;  /* 0x0000001edfe77c20 */ /* 0x000fe20008410000 */
[----:B------:R-:W-:Y:S01]  /*1b30*/  FMUL.FTZ R230, R222, UR30 ;  /* 0x0000001edee67c20 */ /* 0x000fe20008410000 */
[----:B------:R-:W-:Y:S01]  /*1b40*/  FMUL.FTZ R229, R221, UR30 ;  /* 0x0000001edde57c20 */ /* 0x000fe20008410000 */
[----:B------:R-:W4:Y:S01]  /*1b50*/  LDL R20, [R1+0xfc] ;  /* 0x0000fc0001147983 */ /* 0x000f220000100800 */
[----:B------:R-:W-:Y:S01]  /*1b60*/  FMUL.FTZ R228, R220, UR30 ;  /* 0x0000001edce47c20 */ /* 0x000fe20008410000 */
[----:B------:R-:W-:-:S02]  /*1b70*/  FMUL.FTZ R227, R219, UR30 ;  /* 0x0000001edbe37c20 */ /* 0x000fc40008410000 */
[----:B------:R-:W4:Y:S01]  /*1b80*/  LDL R224, [R1+0x104] ;  /* 0x0001040001e07983 */ /* 0x000f220000100800 */
[----:B------:R-:W-:-:S03]  /*1b90*/  FMUL.FTZ R226, R218, UR30 ;  /* 0x0000001edae27c20 */ /* 0x000fc60008410000 */
[----:B------:R-:W4:Y:S04]  /*1ba0*/  LDL R223, [R1+0x108] ;  /* 0x0001080001df7983 */ /* 0x000f280000100800 */
[----:B------:R-:W4:Y:S04]  /*1bb0*/  LDL R222, [R1+0x10c] ;  /* 0x00010c0001de7983 */ /* 0x000f280000100800 */
[----:B------:R-:W4:Y:S04]  /*1bc0*/  LDL R221, [R1+0xf0] ;  /* 0x0000f00001dd7983 */ /* 0x000f280000100800 */
[----:B------:R-:W4:Y:S01]  /*1bd0*/  LDL.LU R220, [R1+0x20] ;  /* 0x0000200001dc7983 */ /* 0x000f220000300800 */
[----:B------:R-:W-:-:S03]  /*1be0*/  FFMA.FTZ R96, R233, R216, R96 ;  /* 0x000000d8e9607223 */ /* 0x000fc60000010060 */
[----:B------:R-:W4:Y:S04]  /*1bf0*/  LDL.LU R219, [R1+0x1c] ;  /* 0x00001c0001db7983 */ /* 0x000f280000300800 */
[----:B------:R-:W4:Y:S01]  /*1c00*/  LDL.LU R218, [R1+0x18] ;  /* 0x0000180001da7983 */ /* 0x000f220000300800 */
[----:B--2---:R-:W-:-:S05]  /*1c10*/  FADD.FTZ R32, R32, R216 ;  /* 0x000000d820207221 */ /* 0x004fca0000010000 */
[----:B------:R0:W-:Y:S04]  /*1c20*/  STL [R1+0x10], R32 ;  /* 0x0000102001007387 */ /* 0x0001e80000100800 */
[----:B0-----:R0:W5:Y:S01]  /*1c30*/  LDL.LU R32, [R1+0x150] ;  /* 0x0001500001207983 */ /* 0x0011620000300800 */
[----:B---3--:R-:W-:-:S03]  /*1c40*/  FMUL.FTZ R225, R225, R216 ;  /* 0x000000d8e1e17220 */ /* 0x008fc60000410000 */
[----:B------:R-:W2:Y:S01]  /*1c50*/  LDL.LU R216, [R1+0x14] ;  /* 0x0000140001d87983 */ /* 0x000ea20000300800 */
[----:B------:R-:W-:Y:S01]  /*1c60*/  FADD.FTZ R31, R31, R213 ;  /* 0x000000d51f1f7221 */ /* 0x000fe20000010000 */
[----:B----4-:R-:W-:Y:S01]  /*1c70*/  FADD.FTZ R23, R23, R210 ;  /* 0x000000d217177221 */ /* 0x010fe20000010000 */
[----:B------:R-:W-:Y:S01]  /*1c80*/  FADD.FTZ R21, R21, R211 ;  /* 0x000000d315157221 */ /* 0x000fe20000010000 */
[-C--:B------:R-:W-:Y:S01]  /*1c90*/  FFMA.FTZ R97, R232, R217.reuse, R97 ;  /* 0x000000d9e8617223 */ /* 0x080fe20000010061 */
[----:B------:R-:W-:Y:S01]  /*1ca0*/  FMUL.FTZ R224, R224, R217 ;  /* 0x000000d9e0e07220 */ /* 0x000fe20000410000 */
[----:B------:R-:W-:Y:S01]  /*1cb0*/  FADD.FTZ R220, R220, R212 ;  /* 0x000000d4dcdc7221 */ /* 0x000fe20000010000 */
[----:B------:R-:W-:Y:S01]  /*1cc0*/  FADD.FTZ R219, R219, R215 ;  /* 0x000000d7dbdb7221 */ /* 0x000fe20000010000 */
[----:B------:R-:W-:Y:S01]  /*1cd0*/  FADD.FTZ R218, R218, R214 ;  /* 0x000000d6dada7221 */ /* 0x000fe20000010000 */
[----:B--2---:R-:W-:-:S05]  /*1ce0*/  FADD.FTZ R216, R216, R217 ;  /* 0x000000d9d8d87221 */ /* 0x004fca0000010000 */
[----:B------:R-:W-:Y:S04]  /*1cf0*/  STL [R1+0x14], R216 ;  /* 0x000014d801007387 */ /* 0x000fe80000100800 */
[----:B------:R-:W-:Y:S04]  /*1d00*/  STL [R1+0x18], R218 ;  /* 0x000018da01007387 */ /* 0x000fe80000100800 */
[----:B------:R1:W-:Y:S04]  /*1d10*/  STL [R1+0x1c], R219 ;  /* 0x00001cdb01007387 */ /* 0x0003e80000100800 */
[----:B------:R-:W-:Y:S04]  /*1d20*/  STL [R1+0x20], R220 ;  /* 0x000020dc01007387 */ /* 0x000fe80000100800 */
[----:B------:R2:W-:Y:S04]  /*1d30*/  STL [R1+0x24], R31 ;  /* 0x0000241f01007387 */ /* 0x0005e80000100800 */
[----:B------:R-:W-:Y:S01]  /*1d40*/  STL [R1+0x28], R23 ;  /* 0x0000281701007387 */ /* 0x000fe20000100800 */
[----:B-1----:R-:W-:Y:S01]  /*1d50*/  FMUL.FTZ R219, R22, R210 ;  /* 0x000000d216db7220 */ /* 0x002fe20000410000 */
[----:B------:R-:W-:-:S02]  /*1d60*/  FMUL.FTZ R218, R20, R211 ;  /* 0x000000d314da7220 */ /* 0x000fc40000410000 */
[----:B--2---:R-:W2:Y:S01]  /*1d70*/  LDL.LU R31, [R1+0x30] ;  /* 0x00003000011f7983 */ /* 0x004ea20000300800 */
[----:B------:R-:W-:-:S03]  /*1d80*/  FMUL.FTZ R220, R30, R213 ;  /* 0x000000d51edc7220 */ /* 0x000fc60000410000 */
[----:B------:R1:W-:Y:S01]  /*1d90*/  STL [R1+0x2c], R21 ;  /* 0x00002c1501007387 */ /* 0x0003e20000100800 */
[----:B------:R-:W-:-:S03]  /*1da0*/  FMUL.FTZ R217, R199, UR30 ;  /* 0x0000001ec7d97c20 */ /* 0x000fc60008410000 */
[----:B-1----:R-:W3:Y:S04]  /*1db0*/  LDL.LU R21, [R1+0x3c] ;  /* 0x00003c0001157983 */ /* 0x002ee80000300800 */
[----:B------:R-:W4:Y:S04]  /*1dc0*/  LDL R20, [R1+0xec] ;  /* 0x0000ec0001147983 */ /* 0x000f280000100800 */
[----:B------:R-:W4:Y:S04]  /*1dd0*/  LDL R22, [R1+0xd4] ;  /* 0x0000d40001167983 */ /* 0x000f280000100800 */
[----:B------:R-:W4:Y:S04]  /*1de0*/  LDL.LU R30, [R1+0x4c] ;  /* 0x00004c00011e7983 */ /* 0x000f280000300800 */
[----:B------:R-:W3:Y:S01]  /*1df0*/  LDL R199, [R1+0xe0] ;  /* 0x0000e00001c77983 */ /* 0x000ee20000100800 */
[-C--:B------:R-:W-:Y:S01]  /*1e00*/  FFMA.FTZ R99, R230, R215.reuse, R99 ;  /* 0x000000d7e6637223 */ /* 0x080fe20000010063 */
[----:B------:R-:W-:Y:S01]  /*1e10*/  FMUL.FTZ R222, R222, R215 ;  /* 0x000000d7dede7220 */ /* 0x000fe20000410000 */
[-C--:B------:R-:W-:Y:S01]  /*1e20*/  FFMA.FTZ R98, R231, R214.reuse, R98 ;  /* 0x000000d6e7627223 */ /* 0x080fe20000010062 */
[----:B------:R-:W-:Y:S01]  /*1e30*/  FMUL.FTZ R223, R223, R214 ;  /* 0x000000d6dfdf7220 */ /* 0x000fe20000410000 */
[----:B------:R-:W-:Y:S01]  /*1e40*/  FMUL.FTZ R216, R198, UR30 ;  /* 0x0000001ec6d87c20 */ /* 0x000fe20008410000 */
[----:B------:R-:W-:Y:S01]  /*1e50*/  FMUL.FTZ R215, R197, UR30 ;  /* 0x0000001ec5d77c20 */ /* 0x000fe20008410000 */
[----:B------:R-:W-:Y:S01]  /*1e60*/  FFMA.FTZ R93, R228, R213, R93 ;  /* 0x000000d5e45d7223 */ /* 0x000fe2000001005d */
[----:B------:R-:W4:Y:S01]  /*1e70*/  LDL R23, [R1+0xdc] ;  /* 0x0000dc0001177983 */ /* 0x000f220000100800 */
[----:B------:R-:W-:Y:S01]  /*1e80*/  FMUL.FTZ R214, R196, UR30 ;  /* 0x0000001ec4d67c20 */ /* 0x000fe20008410000 */
[-C--:B------:R-:W-:Y:S01]  /*1e90*/  FFMA.FTZ R92, R229, R212.reuse, R92 ;  /* 0x000000d4e55c7223 */ /* 0x080fe2000001005c */
[----:B------:R-:W-:Y:S01]  /*1ea0*/  FMUL.FTZ R221, R221, R212 ;  /* 0x000000d4dddd7220 */ /* 0x000fe20000410000 */
[----:B------:R-:W4:Y:S01]  /*1eb0*/  LDL R198, [R1+0xe4] ;  /* 0x0000e40001c67983 */ /* 0x000f220000100800 */
[----:B------:R-:W-:Y:S01]  /*1ec0*/  FMUL.FTZ R213, R195, UR30 ;  /* 0x0000001ec3d57c20 */ /* 0x000fe20008410000 */
[----:B------:R-:W-:-:S02]  /*1ed0*/  FFMA.FTZ R95, R226, R211, R95 ;  /* 0x000000d3e25f7223 */ /* 0x000fc4000001005f */
[----:B------:R-:W4:Y:S01]  /*1ee0*/  LDL R197, [R1+0xe8] ;  /* 0x0000e80001c57983 */ /* 0x000f220000100800 */
[----:B------:R-:W-:Y:S01]  /*1ef0*/  FMUL.FTZ R212, R194, UR30 ;  /* 0x0000001ec2d47c20 */ /* 0x000fe20008410000 */
[----:B------:R-:W-:Y:S02]  /*1f00*/  FFMA.FTZ R94, R227, R210, R94 ;  /* 0x000000d2e35e7223 */ /* 0x000fe4000001005e */
[----:B------:R-:W4:Y:S01]  /*1f10*/  LDL.LU R196, [R1+0x38] ;  /* 0x0000380001c47983 */ /* 0x000f220000300800 */
[----:B------:R-:W-:Y:S01]  /*1f20*/  FMUL.FTZ R211, R193, UR30 ;  /* 0x0000001ec1d37c20 */ /* 0x000fe20008410000 */
[----:B------:R-:W-:Y:S02]  /*1f30*/  FMUL.FTZ R210, R192, UR30 ;  /* 0x0000001ec0d27c20 */ /* 0x000fe40008410000 */
[----:B------:R-:W4:Y:S04]  /*1f40*/  LDL R195, [R1+0xd0] ;  /* 0x0000d00001c37983 */ /* 0x000f280000100800 */
[----:B------:R-:W4:Y:S01]  /*1f50*/  LDL.LU R194, [R1+0x44] ;  /* 0x0000440001c27983 */ /* 0x000f220000300800 */
[----:B------:R-:W-:-:S03]  /*1f60*/  FFMA.FTZ R88, R217, R190, R88 ;  /* 0x000000bed9587223 */ /* 0x000fc60000010058 */
[----:B------:R-:W4:Y:S04]  /*1f70*/  LDL R193, [R1+0xd8] ;  /* 0x0000d80001c17983 */ /* 0x000f280000100800 */
[----:B------:R-:W4:Y:S01]  /*1f80*/  LDL.LU R192, [R1+0x40] ;  /* 0x0000400001c07983 */ /* 0x000f220000300800 */
[----:B--2---:R-:W-:-:S05]  /*1f90*/  FADD.FTZ R31, R31, R190 ;  /* 0x000000be1f1f7221 */ /* 0x004fca0000010000 */
[----:B------:R1:W-:Y:S04]  /*1fa0*/  STL [R1+0x30], R31 ;  /* 0x0000301f01007387 */ /* 0x0003e80000100800 */
[----:B-1----:R0:W5:Y:S01]  /*1fb0*/  LDL.LU R31, [R1+0x14c] ;  /* 0x00014c00011f7983 */ /* 0x0021620000300800 */
[----:B---3--:R-:W-:-:S03]  /*1fc0*/  FMUL.FTZ R199, R199, R190 ;  /* 0x000000bec7c77220 */ /* 0x008fc60000410000 */
[----:B------:R-:W2:Y:S01]  /*1fd0*/  LDL.LU R190, [R1+0x34] ;  /* 0x0000340001be7983 */ /* 0x000ea20000300800 */
[-C--:B------:R-:W-:Y:S01]  /*1fe0*/  FFMA.FTZ R90, R215, R189.reuse, R90 ;  /* 0x000000bdd75a7223 */ /* 0x080fe2000001005a */
[----:B----4-:R-:W-:Y:S01]  /*1ff0*/  FADD.FTZ R196, R196, R189 ;  /* 0x000000bdc4c47221 */ /* 0x010fe20000010000 */
[----:B------:R-:W-:Y:S01]  /*2000*/  FMUL.FTZ R197, R197, R189 ;  /* 0x000000bdc5c57220 */ /* 0x000fe20000410000 */
[----:B--2---:R-:W-:-:S05]  /*2010*/  FADD.FTZ R190, R190, R191 ;  /* 0x000000bfbebe7221 */ /* 0x004fca0000010000 */
[----:B------:R-:W-:Y:S04]  /*2020*/  STL [R1+0x34], R190 ;  /* 0x000034be01007387 */ /* 0x000fe80000100800 */
[----:B------:R-:W-:Y:S04]  /*2030*/  STL [R1+0x38], R196 ;  /* 0x000038c401007387 */ /* 0x000fe80000100800 */
[----:B------:R-:W2:Y:S01]  /*2040*/  LDL.LU R189, [R1+0x48] ;  /* 0x0000480001bd7983 */ /* 0x000ea20000300800 */
[----:B------:R-:W-:Y:S01]  /*2050*/  FADD.FTZ R21, R21, R188 ;  /* 0x000000bc15157221 */ /* 0x000fe20000010000 */
[----:B------:R-:W-:Y:S01]  /*2060*/  FADD.FTZ R192, R192, R187 ;  /* 0x000000bbc0c07221 */ /* 0x000fe20000010000 */
[----:B------:R-:W-:Y:S01]  /*2070*/  FADD.FTZ R194, R194, R186 ;  /* 0x000000bac2c27221 */ /* 0x000fe20000010000 */
[----:B------:R-:W-:-:S02]  /*2080*/  FADD.FTZ R30, R30, R184 ;  /* 0x000000b81e1e7221 */ /* 0x000fc40000010000 */
[----:B------:R-:W-:Y:S04]  /*2090*/  STL [R1+0x3c], R21 ;  /* 0x00003c1501007387 */ /* 0x000fe80000100800 */
[----:B------:R1:W-:Y:S04]  /*20a0*/  STL [R1+0x40], R192 ;  /* 0x000040c001007387 */ /* 0x0003e80000100800 */
[----:B------:R-:W-:Y:S01]  /*20b0*/  STL [R1+0x44], R194 ;  /* 0x000044c201007387 */ /* 0x000fe20000100800 */
[----:B-1----:R-:W-:Y:S01]  /*20c0*/  FMUL.FTZ R192, R23, R184 ;  /* 0x000000b817c07220 */ /* 0x002fe20000410000 */
[----:B------:R-:W-:Y:S01]  /*20d0*/  FMUL.FTZ R196, R20, R188 ;  /* 0x000000bc14c47220 */ /* 0x000fe20000410000 */
[----:B------:R-:W-:Y:S01]  /*20e0*/  FFMA.FTZ R20, R0, R241, RZ ;  /* 0x000000f100147223 */ /* 0x000fe200000100ff */
[----:B------:R-:W-:-:S03]  /*20f0*/  FADD.FTZ R21, RZ, R241 ;  /* 0x000000f1ff157221 */ /* 0x000fc60000010000 */
[----:B------:R-:W-:Y:S01]  /*2100*/  FFMA.FTZ R20, R248, R240, R20 ;  /* 0x000000f0f8147223 */ /* 0x000fe20000010014 */
[----:B------:R-:W-:Y:S01]  /*2110*/  FADD.FTZ R21, R240, R21 ;  /* 0x00000015f0157221 */ /* 0x000fe20000010000 */
[----:B--2---:R-:W-:-:S05]  /*2120*/  FADD.FTZ R189, R189, R185 ;  /* 0x000000b9bdbd7221 */ /* 0x004fca0000010000 */
[----:B------:R-:W-:Y:S04]  /*2130*/  STL [R1+0x48], R189 ;  /* 0x000048bd01007387 */ /* 0x000fe80000100800 */
[----:B------:R1:W-:Y:S04]  /*2140*/  STL [R1+0x4c], R30 ;  /* 0x00004c1e01007387 */ /* 0x0003e80000100800 */
[----:B-1----:R-:W2:Y:S04]  /*2150*/  LDL.LU R30, [R1+0x50] ;  /* 0x00005000011e7983 */ /* 0x002ea80000300800 */
[----:B------:R-:W3:Y:S01]  /*2160*/  LDL R23, [R1+0xc0] ;  /* 0x0000c00001177983 */ /* 0x000ee20000100800 */
[----:B------:R-:W-:Y:S01]  /*2170*/  FFMA.FTZ R20, R247, R239, R20 ;  /* 0x000000eff7147223 */ /* 0x000fe20000010014 */
[----:B------:R-:W-:Y:S01]  /*2180*/  FADD.FTZ R21, R239, R21 ;  /* 0x00000015ef157221 */ /* 0x000fe20000010000 */
[----:B------:R-:W-:-:S02]  /*2190*/  FMUL.FTZ R194, R22, R186 ;  /* 0x000000ba16c27220 */ /* 0x000fc40000410000 */
[----:B------:R-:W-:Y:S01]  /*21a0*/  FFMA.FTZ R20, R246, R238, R20 ;  /* 0x000000eef6147223 */ /* 0x000fe20000010014 */
[----:B------:R-:W-:-:S03]  /*21b0*/  FADD.FTZ R22, R238, R21 ;  /* 0x00000015ee167221 */ /* 0x000fc60000010000 */
[----:B------:R-:W-:Y:S01]  /*21c0*/  FFMA.FTZ R21, R245, R237, R20 ;  /* 0x000000edf5157223 */ /* 0x000fe20000010014 */
[----:B------:R-:W-:Y:S01]  /*21d0*/  FADD.FTZ R20, R237, R22 ;  /* 0x00000016ed147221 */ /* 0x000fe20000010000 */
[-C--:B------:R-:W-:Y:S01]  /*21e0*/  FFMA.FTZ R89, R216, R191.reuse, R89 ;  /* 0x000000bfd8597223 */ /* 0x080fe20000010059 */
[----:B------:R-:W-:Y:S01]  /*21f0*/  FMUL.FTZ R198, R198, R191 ;  /* 0x000000bfc6c67220 */ /* 0x000fe20000410000 */
[----:B------:R-:W-:Y:S01]  /*2200*/  FFMA.FTZ R21, R244, R236, R21 ;  /* 0x000000ecf4157223 */ /* 0x000fe20000010015 */
[----:B------:R-:W-:Y:S01]  /*2210*/  FADD.FTZ R20, R236, R20 ;  /* 0x00000014ec147221 */ /* 0x000fe20000010000 */
[----:B------:R-:W-:Y:S01]  /*2220*/  FMUL.FTZ R190, R18, UR30 ;  /* 0x0000001e12be7c20 */ /* 0x000fe20008410000 */
[----:B------:R-:W-:Y:S01]  /*2230*/  FFMA.FTZ R91, R214, R188, R91 ;  /* 0x000000bcd65b7223 */ /* 0x000fe2000001005b */
        /* <DEDUP_REMOVED lines=10> */
[----:B------:R-:W-:Y:S01]  /*22e0*/  FMUL.FTZ R195, R195, R187 ;  /* 0x000000bbc3c37220 */ /* 0x000fe20000410000 */
[----:B------:R-:W-:Y:S01]  /*22f0*/  FMUL.FTZ R186, R14, UR30 ;  /* 0x0000001e0eba7c20 */ /* 0x000fe20008410000 */
[----:B------:R-:W-:Y:S01]  /*2300*/  FMUL.FTZ R187, R15, UR30 ;  /* 0x0000001e0fbb7c20 */ /* 0x000fe20008410000 */
[----:B------:R-:W-:Y:S01]  /*2310*/  FFMA.FTZ R14, R232, R224, R16 ;  /* 0x000000e0e80e7223 */ /* 0x000fe20000010010 */
[----:B------:R-:W-:Y:S01]  /*2320*/  FADD.FTZ R15, R224, R18 ;  /* 0x00000012e00f7221 */ /* 0x000fe20000010000 */
[----:B------:R-:W4:Y:S01]  /*2330*/  LDL R22, [R1+0xc4] ;  /* 0x0000c40001167983 */ /* 0x000f220000100800 */
[----:B------:R-:W-:Y:S01]  /*2340*/  FMUL.FTZ R189, R17, UR30 ;  /* 0x0000001e11bd7c20 */ /* 0x000fe20008410000 */
[-C--:B------:R-:W-:Y:S01]  /*2350*/  FFMA.FTZ R86, R211, R185.reuse, R86 ;  /* 0x000000b9d3567223 */ /* 0x080fe20000010056 */
[----:B------:R-:W-:Y:S01]  /*2360*/  FMUL.FTZ R193, R193, R185 ;  /* 0x000000b9c1c17220 */ /* 0x000fe20000410000 */
[----:B------:R-:W4:Y:S01]  /*2370*/  LDL R21, [R1+0xc8] ;  /* 0x0000c80001157983 */ /* 0x000f220000100800 */
[----:B------:R-:W-:Y:S01]  /*2380*/  FFMA.FTZ R87, R210, R184, R87 ;  /* 0x000000b8d2577223 */ /* 0x000fe20000010057 */
[----:B------:R-:W-:-:S02]  /*2390*/  FMUL.FTZ R185, R13, UR30 ;  /* 0x0000001e0db97c20 */ /* 0x000fc40008410000 */
[----:B------:R-:W4:Y:S01]  /*23a0*/  LDL R20, [R1+0xcc] ;  /* 0x0000cc0001147983 */ /* 0x000f220000100800 */
[----:B------:R-:W-:Y:S01]  /*23b0*/  FMUL.FTZ R184, R12, UR30 ;  /* 0x0000001e0cb87c20 */ /* 0x000fe20008410000 */
[----:B------:R-:W-:Y:S02]  /*23c0*/  FFMA.FTZ R13, R231, R223, R14 ;  /* 0x000000dfe70d7223 */ /* 0x000fe4000001000e */
[----:B------:R-:W4:Y:S01]  /*23d0*/  LDL.LU R17, [R1+0x64] ;  /* 0x0000640001117983 */ /* 0x000f220000300800 */
[----:B------:R-:W-:-:S03]  /*23e0*/  FADD.FTZ R12, R223, R15 ;  /* 0x0000000fdf0c7221 */ /* 0x000fc60000010000 */
[----:B------:R-:W4:Y:S04]  /*23f0*/  LDL R19, [R1+0xb0] ;  /* 0x0000b00001137983 */ /* 0x000f280000100800 */
[----:B------:R-:W4:Y:S04]  /*2400*/  LDL R16, [R1+0xbc] ;  /* 0x0000bc0001107983 */ /* 0x000f280000100800 */
[----:B------:R-:W4:Y:S01]  /*2410*/  LDL.LU R18, [R1+0x60] ;  /* 0x0000600001127983 */ /* 0x000f220000300800 */
[----:B------:R-:W-:-:S03]  /*2420*/  FFMA.FTZ R80, R191, R11, R80 ;  /* 0x0000000bbf507223 */ /* 0x000fc60000010050 */
[----:B------:R-:W4:Y:S04]  /*2430*/  LDL.LU R14, [R1+0x5c] ;  /* 0x00005c00010e7983 */ /* 0x000f280000300800 */
[----:B------:R-:W4:Y:S01]  /*2440*/  LDL.LU R15, [R1+0x58] ;  /* 0x00005800010f7983 */ /* 0x000f220000300800 */
[----:B--2---:R-:W-:Y:S01]  /*2450*/  FADD.FTZ R30, R30, R11 ;  /* 0x0000000b1e1e7221 */ /* 0x004fe20000010000 */
[----:B---3--:R-:W-:-:S04]  /*2460*/  FMUL.FTZ R23, R23, R11 ;  /* 0x0000000b17177220 */ /* 0x008fc80000410000 */
[----:B------:R1:W-:Y:S04]  /*2470*/  STL [R1+0x50], R30 ;  /* 0x0000501e01007387 */ /* 0x0003e80000100800 */
[----:B-1----:R0:W5:Y:S04]  /*2480*/  LDL.LU R30, [R1+0x148] ;  /* 0x00014800011e7983 */ /* 0x0021680000300800 */
[----:B------:R-:W2:Y:S01]  /*2490*/  LDL.LU R11, [R1+0x54] ;  /* 0x00005400010b7983 */ /* 0x000ea20000300800 */
[----:B------:R-:W-:Y:S01]  /*24a0*/  FADD.FTZ R12, R222, R12 ;  /* 0x0000000cde0c7221 */ /* 0x000fe20000010000 */
[----:B------:R-:W-:-:S03]  /*24b0*/  FFMA.FTZ R13, R230, R222, R13 ;  /* 0x000000dee60d7223 */ /* 0x000fc6000001000d */
[----:B------:R-:W-:Y:S01]  /*24c0*/  FADD.FTZ R12, R221, R12 ;  /* 0x0000000cdd0c7221 */ /* 0x000fe20000010000 */
[-C--:B------:R-:W-:Y:S01]  /*24d0*/  FFMA.FTZ R81, R190, R10.reuse, R81 ;  /* 0x0000000abe517223 */ /* 0x080fe20000010051 */
[----:B----4-:R-:W-:Y:S01]  /*24e0*/  FMUL.FTZ R22, R22, R10 ;  /* 0x0000000a16167220 */ /* 0x010fe20000410000 */
[----:B------:R-:W-:Y:S01]  /*24f0*/  FADD.FTZ R14, R14, R8 ;  /* 0x000000080e0e7221 */ /* 0x000fe20000010000 */
[----:B------:R-:W-:Y:S01]  /*2500*/  FADD.FTZ R15, R15, R9 ;  /* 0x000000090f0f7221 */ /* 0x000fe20000010000 */
[----:B--2---:R-:W-:-:S05]  /*2510*/  FADD.FTZ R11, R11, R10 ;  /* 0x0000000a0b0b7221 */ /* 0x004fca0000010000 */
[----:B------:R1:W-:Y:S04]  /*2520*/  STL [R1+0x54], R11 ;  /* 0x0000540b01007387 */ /* 0x0003e80000100800 */
[----:B------:R2:W-:Y:S01]  /*2530*/  STL [R1+0x58], R15 ;  /* 0x0000580f01007387 */ /* 0x0005e20000100800 */
[----:B------:R-:W-:Y:S01]  /*2540*/  FADD.FTZ R10, R220, R12 ;  /* 0x0000000cdc0a7221 */ /* 0x000fe20000010000 */
[----:B-1----:R-:W-:Y:S02]  /*2550*/  FFMA.FTZ R11, R229, R221, R13 ;  /* 0x000000dde50b7223 */ /* 0x002fe4000001000d */
[----:B--2---:R-:W2:Y:S04]  /*2560*/  LDL R15, [R1+0xb4] ;  /* 0x0000b400010f7983 */ /* 0x004ea80000100800 */
[----:B------:R1:W-:Y:S04]  /*2570*/  STL [R1+0x5c], R14 ;  /* 0x00005c0e01007387 */ /* 0x0003e80000100800 */
[----:B-1----:R-:W3:Y:S04]  /*2580*/  LDL.LU R14, [R1+0x68] ;  /* 0x00006800010e7983 */ /* 0x002ee80000300800 */
[----:B------:R-:W4:Y:S04]  /*2590*/  LDL R13, [R1+0xb8] ;  /* 0x0000b800010d7983 */ /* 0x000f280000100800 */
[----:B------:R-:W4:Y:S01]  /*25a0*/  LDL.LU R12, [R1+0x6c] ;  /* 0x00006c00010c7983 */ /* 0x000f220000300800 */
[----:B------:R-:W-:Y:S01]  /*25b0*/  FADD.FTZ R10, R219, R10 ;  /* 0x0000000adb0a7221 */ /* 0x000fe20000010000 */
[----:B------:R-:W-:-:S03]  /*25c0*/  FADD.FTZ R18, R18, R7 ;  /* 0x0000000712127221 */ /* 0x000fc60000010000 */
[----:B------:R-:W-:Y:S01]  /*25d0*/  FADD.FTZ R10, R218, R10 ;  /* 0x0000000ada0a7221 */ /* 0x000fe20000010000 */
[-C--:B------:R-:W-:Y:S01]  /*25e0*/  FFMA.FTZ R83, R188, R8.reuse, R83 ;  /* 0x00000008bc537223 */ /* 0x080fe20000010053 */
[----:B------:R-:W-:Y:S01]  /*25f0*/  FMUL.FTZ R20, R20, R8 ;  /* 0x0000000814147220 */ /* 0x000fe20000410000 */
[----:B------:R-:W-:Y:S01]  /*2600*/  FADD.FTZ R17, R17, R6 ;  /* 0x0000000611117221 */ /* 0x000fe20000010000 */
[----:B------:R-:W-:Y:S01]  /*2610*/  FADD.FTZ R8, R199, R10 ;  /* 0x0000000ac7087221 */ /* 0x000fe20000010000 */
[----:B------:R-:W-:Y:S01]  /*2620*/  FFMA.FTZ R11, R228, R220, R11 ;  /* 0x000000dce40b7223 */ /* 0x000fe2000001000b */
[----:B------:R2:W-:Y:S02]  /*2630*/  STL [R1+0x60], R18 ;  /* 0x0000601201007387 */ /* 0x0005e40000100800 */
[----:B------:R-:W-:Y:S02]  /*2640*/  FADD.FTZ R8, R198, R8 ;  /* 0x00000008c6087221 */ /* 0x000fe40000010000 */
[----:B------:R-:W-:Y:S01]  /*2650*/  STL [R1+0x64], R17 ;  /* 0x0000641101007387 */ /* 0x000fe20000100800 */
[----:B------:R-:W-:Y:S01]  /*2660*/  FFMA.FTZ R11, R227, R219, R11 ;  /* 0x000000dbe30b7223 */ /* 0x000fe2000001000b */
[----:B------:R-:W-:Y:S01]  /*2670*/  FADD.FTZ R8, R197, R8 ;  /* 0x00000008c5087221 */ /* 0x000fe20000010000 */
[-C--:B------:R-:W-:Y:S01]  /*2680*/  FFMA.FTZ R82, R189, R9.reuse, R82 ;  /* 0x00000009bd527223 */ /* 0x080fe20000010052 */
[----:B------:R-:W-:Y:S01]  /*2690*/  FMUL.FTZ R21, R21, R9 ;  /* 0x0000000915157220 */ /* 0x000fe20000410000 */
[----:B------:R-:W-:Y:S01]  /*26a0*/  FFMA.FTZ R9, R226, R218, R11 ;  /* 0x000000dae2097223 */ /* 0x000fe2000001000b */
[-C--:B------:R-:W-:Y:S01]  /*26b0*/  FFMA.FTZ R77, R186, R6.reuse, R77 ;  /* 0x00000006ba4d7223 */ /* 0x080fe2000001004d */
[----:B------:R-:W-:Y:S01]  /*26c0*/  FMUL.FTZ R11, R29, UR30 ;  /* 0x0000001e1d0b7c20 */ /* 0x000fe20008410000 */
[----:B--2---:R-:W-:Y:S01]  /*26d0*/  FMUL.FTZ R18, R15, R6 ;  /* 0x000000060f127220 */ /* 0x004fe20000410000 */
[----:B------:R-:W-:Y:S01]  /*26e0*/  FADD.FTZ R6, R196, R8 ;  /* 0x00000008c4067221 */ /* 0x000fe20000010000 */
[----:B---3--:R-:W-:Y:S01]  /*26f0*/  FADD.FTZ R14, R14, R5 ;  /* 0x000000050e0e7221 */ /* 0x008fe20000010000 */
[----:B----4-:R-:W-:-:S04]  /*2700*/  FADD.FTZ R12, R12, R4 ;  /* 0x000000040c0c7221 */ /* 0x010fc80000010000 */
[----:B------:R-:W-:Y:S04]  /*2710*/  STL [R1+0x68], R14 ;  /* 0x0000680e01007387 */ /* 0x000fe80000100800 */
[----:B------:R1:W-:Y:S02]  /*2720*/  STL [R1+0x6c], R12 ;  /* 0x00006c0c01007387 */ /* 0x0003e40000100800 */
[----:B-1----:R-:W-:Y:S02]  /*2730*/  FMUL.FTZ R12, R26, UR30 ;  /* 0x0000001e1a0c7c20 */ /* 0x002fe40008410000 */
[----:B------:R-:W2:Y:S04]  /*2740*/  LDL.LU R26, [R1+0x70] ;  /* 0x00007000011a7983 */ /* 0x000ea80000300800 */
[----:B------:R0:W5:Y:S04]  /*2750*/  LDL.LU R29, [R1+0x144] ;  /* 0x00014400011d7983 */ /* 0x0001680000300800 */
[----:B------:R-:W3:Y:S01]  /*2760*/  LDL R8, [R1+0xa0] ;  /* 0x0000a00001087983 */ /* 0x000ee20000100800 */
[----:B------:R-:W-:Y:S01]  /*2770*/  FFMA.FTZ R9, R217, R199, R9 ;  /* 0x000000c7d9097223 */ /* 0x000fe20000010009 */
[----:B------:R-:W-:-:S03]  /*2780*/  FFMA.FTZ R76, R187, R7, R76 ;  /* 0x00000007bb4c7223 */ /* 0x000fc6000001004c */
[----:B------:R-:W-:Y:S01]  /*2790*/  FFMA.FTZ R9, R216, R198, R9 ;  /* 0x000000c6d8097223 */ /* 0x000fe20000010009 */
[----:B------:R-:W-:-:S03]  /*27a0*/  FMUL.FTZ R19, R19, R7 ;  /* 0x0000000713137220 */ /* 0x000fc60000410000 */
[----:B------:R-:W-:Y:S01]  /*27b0*/  FFMA.FTZ R7, R215, R197, R9 ;  /* 0x000000c5d7077223 */ /* 0x000fe20000010009 */
[----:B------:R-:W-:-:S03]  /*27c0*/  FADD.FTZ R6, R195, R6 ;  /* 0x00000006c3067221 */ /* 0x000fc60000010000 */
[----:B------:R-:W-:Y:S01]  /*27d0*/  FFMA.FTZ R7, R214, R196, R7 ;  /* 0x000000c4d6077223 */ /* 0x000fe20000010007 */
[----:B------:R-:W-:-:S03]  /*27e0*/  FADD.FTZ R6, R194, R6 ;  /* 0x00000006c2067221 */ /* 0x000fc60000010000 */
[----:B------:R-:W-:Y:S01]  /*27f0*/  FFMA.FTZ R7, R213, R195, R7 ;  /* 0x000000c3d5077223 */ /* 0x000fe20000010007 */
[----:B------:R-:W-:Y:S01]  /*2800*/  FMUL.FTZ R10, R28, UR30 ;  /* 0x0000001e1c0a7c20 */ /* 0x000fe20008410000 */
[-C--:B------:R-:W-:Y:S01]  /*2810*/  FFMA.FTZ R78, R185, R5.reuse, R78 ;  /* 0x00000005b94e7223 */ /* 0x080fe2000001004e */
[----:B------:R-:W-:Y:S01]  /*2820*/  FMUL.FTZ R17, R13, R5 ;  /* 0x000000050d117220 */ /* 0x000fe20000410000 */
[-C--:B------:R-:W-:Y:S01]  /*2830*/  FFMA.FTZ R79, R184, R4.reuse, R79 ;  /* 0x00000004b84f7223 */ /* 0x080fe2000001004f */
[----:B------:R-:W-:Y:S01]  /*2840*/  FMUL.FTZ R16, R16, R4 ;  /* 0x0000000410107220 */ /* 0x000fe20000410000 */
[----:B------:R0:W5:Y:S01]  /*2850*/  LDL.LU R28, [R1+0x140] ;  /* 0x00014000011c7983 */ /* 0x0001620000300800 */
[----:B------:R-:W-:Y:S01]  /*2860*/  FMUL.FTZ R9, R27, UR30 ;  /* 0x0000001e1b097c20 */ /* 0x000fe20008410000 */
[----:B------:R-:W-:Y:S01]  /*2870*/  FFMA.FTZ R5, R212, R194, R7 ;  /* 0x000000c2d4057223 */ /* 0x000fe20000010007 */
[----:B------:R-:W-:Y:S01]  /*2880*/  FADD.FTZ R4, R193, R6 ;  /* 0x00000006c1047221 */ /* 0x000fe20000010000 */
[----:B------:R0:W5:Y:S01]  /*2890*/  LDL.LU R27, [R1+0x13c] ;  /* 0x00013c00011b7983 */ /* 0x0001620000300800 */
[----:B------:R-:W-:Y:S01]  /*28a0*/  FMUL.FTZ R13, R252, UR30 ;  /* 0x0000001efc0d7c20 */ /* 0x000fe20008410000 */
[----:B------:R-:W-:Y:S01]  /*28b0*/  FMUL.FTZ R15, R250, UR30 ;  /* 0x0000001efa0f7c20 */ /* 0x000fe20008410000 */
[----:B------:R-:W-:Y:S01]  /*28c0*/  FMUL.FTZ R14, R251, UR30 ;  /* 0x0000001efb0e7c20 */ /* 0x000fe20008410000 */
[----:B------:R-:W4:Y:S01]  /*28d0*/  LDL R7, [R1+0xa4] ;  /* 0x0000a40001077983 */ /* 0x000f220000100800 */
[----:B------:R-:W-:-:S03]  /*28e0*/  FMUL.FTZ R250, R25, UR30 ;  /* 0x0000001e19fa7c20 */ /* 0x000fc60008410000 */
[----:B------:R-:W4:Y:S04]  /*28f0*/  LDL R6, [R1+0xa8] ;  /* 0x0000a80001067983 */ /* 0x000f280000100800 */
[----:B------:R-:W4:Y:S01]  /*2900*/  LDL.LU R252, [R1+0x7c] ;  /* 0x00007c0001fc7983 */ /* 0x000f220000300800 */
[----:B------:R-:W-:-:S03]  /*2910*/  FFMA.FTZ R72, R15, R3, R72 ;  /* 0x000000030f487223 */ /* 0x000fc60000010048 */
[----:B------:R-:W4:Y:S04]  /*2920*/  LDL R251, [R1+0xac] ;  /* 0x0000ac0001fb7983 */ /* 0x000f280000100800 */
[----:B------:R-:W4:Y:S01]  /*2930*/  LDL.LU R25, [R1+0x80] ;  /* 0x0000800001197983 */ /* 0x000f220000300800 */
[----:B--2---:R-:W-:-:S05]  /*2940*/  FADD.FTZ R26, R26, R3 ;  /* 0x000000031a1a7221 */ /* 0x004fca0000010000 */
[----:B------:R1:W-:Y:S01]  /*2950*/  STL [R1+0x70], R26 ;  /* 0x0000701a01007387 */ /* 0x0003e20000100800 */
[----:B---3--:R-:W-:-:S03]  /*2960*/  FMUL.FTZ R8, R8, R3 ;  /* 0x0000000308087220 */ /* 0x008fc60000410000 */
[----:B-1----:R0:W5:Y:S04]  /*2970*/  LDL.LU R26, [R1+0x138] ;  /* 0x00013800011a7983 */ /* 0x0021680000300800 */
[----:B------:R-:W2:Y:S01]  /*2980*/  LDL.LU R3, [R1+0x74] ;  /* 0x0000740001037983 */ /* 0x000ea20000300800 */
[----:B------:R-:W-:-:S04]  /*2990*/  FFMA.FTZ R5, R211, R193, R5 ;  /* 0x000000c1d3057223 */ /* 0x000fc80000010005 */
[----:B------:R-:W-:-:S04]  /*29a0*/  FFMA.FTZ R5, R210, R192, R5 ;  /* 0x000000c0d2057223 */ /* 0x000fc80000010005 */
[----:B------:R-:W-:-:S04]  /*29b0*/  FFMA.FTZ R5, R191, R23, R5 ;  /* 0x00000017bf057223 */ /* 0x000fc80000010005 */
[----:B------:R-:W-:-:S04]  /*29c0*/  FFMA.FTZ R5, R190, R22, R5 ;  /* 0x00000016be057223 */ /* 0x000fc80000010005 */
[----:B------:R-:W-:-:S04]  /*29d0*/  FFMA.FTZ R5, R189, R21, R5 ;  /* 0x00000015bd057223 */ /* 0x000fc80000010005 */
[----:B------:R-:W-:Y:S01]  /*29e0*/  FFMA.FTZ R5, R188, R20, R5 ;  /* 0x00000014bc057223 */ /* 0x000fe20000010005 */
[----:B------:R-:W-:-:S04]  /*29f0*/  FADD.FTZ R4, R192, R4 ;  /* 0x00000004c0047221 */ /* 0x000fc80000010000 */
[----:B------:R-:W-:-:S04]  /*2a00*/  FADD.FTZ R4, R23, R4 ;  /* 0x0000000417047221 */ /* 0x000fc80000010000 */
[----:B------:R-:W-:-:S04]  /*2a10*/  FADD.FTZ R4, R4, R22 ;  /* 0x0000001604047221 */ /* 0x000fc80000010000 */
[----:B------:R-:W-:-:S04]  /*2a20*/  FADD.FTZ R4, R4, R21 ;  /* 0x0000001504047221 */ /* 0x000fc80000010000 */
[----:B------:R-:W-:-:S04]  /*2a30*/  FADD.FTZ R4, R4, R20 ;  /* 0x0000001404047221 */ /* 0x000fc80000010000 */
[----:B------:R-:W-:Y:S01]  /*2a40*/  FADD.FTZ R4, R4, R19 ;  /* 0x0000001304047221 */ /* 0x000fe20000010000 */
[-C--:B------:R-:W-:Y:S01]  /*2a50*/  FFMA.FTZ R73, R14, R2.reuse, R73 ;  /* 0x000000020e497223 */ /* 0x080fe20000010049 */
[----:B----4-:R-:W-:Y:S01]  /*2a60*/  FMUL.FTZ R7, R7, R2 ;  /* 0x0000000207077220 */ /* 0x010fe20000410000 */
[----:B--2---:R-:W-:-:S05]  /*2a70*/  FADD.FTZ R3, R3, R2 ;  /* 0x0000000203037221 */ /* 0x004fca0000010000 */
[----:B------:R1:W-:Y:S02]  /*2a80*/  STL [R1+0x74], R3 ;  /* 0x0000740301007387 */ /* 0x0003e40000100800 */
[----:B-1----:R-:W-:Y:S02]  /*2a90*/  FFMA.FTZ R3, R187, R19, R5 ;  /* 0x00000013bb037223 */ /* 0x002fe40000010005 */
[----:B------:R-:W2:Y:S01]  /*2aa0*/  LDL.LU R5, [R1+0x78] ;  /* 0x0000780001057983 */ /* 0x000ea20000300800 */
[----:B------:R-:W-:-:S03]  /*2ab0*/  FADD.FTZ R2, R4, R18 ;  /* 0x0000001204027221 */ /* 0x000fc60000010000 */
[----:B------:R-:W3:Y:S01]  /*2ac0*/  LDL R4, [R1+0x90] ;  /* 0x0000900001047983 */ /* 0x000ee20000100800 */
[----:B------:R-:W-:Y:S01]  /*2ad0*/  FADD.FTZ R252, R252, R180 ;  /* 0x000000b4fcfc7221 */ /* 0x000fe20000010000 */
[----:B------:R-:W-:Y:S01]  /*2ae0*/  FFMA.FTZ R75, R12, R180, R75 ;  /* 0x000000b40c4b7223 */ /* 0x000fe2000001004b */
[-C--:B------:R-:W-:Y:S01]  /*2af0*/  FFMA.FTZ R74, R13, R181.reuse, R74 ;  /* 0x000000b50d4a7223 */ /* 0x080fe2000001004a */
[----:B------:R-:W-:Y:S01]  /*2b00*/  FMUL.FTZ R6, R6, R181 ;  /* 0x000000b506067220 */ /* 0x000fe20000410000 */
[----:B------:R-:W-:Y:S01]  /*2b10*/  FADD.FTZ R25, R25, R183 ;  /* 0x000000b719197221 */ /* 0x000fe20000010000 */
[----:B------:R-:W-:Y:S01]  /*2b20*/  FFMA.FTZ R68, R11, R183, R68 ;  /* 0x000000b70b447223 */ /* 0x000fe20000010044 */
[----:B--2---:R-:W-:-:S05]  /*2b30*/  FADD.FTZ R5, R5, R181 ;  /* 0x000000b505057221 */ /* 0x004fca0000010000 */
[----:B------:R1:W-:Y:S04]  /*2b40*/  STL [R1+0x78], R5 ;  /* 0x0000780501007387 */ /* 0x0003e80000100800 */
[----:B------:R2:W-:Y:S01]  /*2b50*/  STL [R1+0x7c], R252 ;  /* 0x00007cfc01007387 */ /* 0x0005e20000100800 */
[----:B-1----:R-:W-:-:S03]  /*2b60*/  FMUL.FTZ R5, R251, R180 ;  /* 0x000000b4fb057220 */ /* 0x002fc60000410000 */
[----:B------:R-:W4:Y:S04]  /*2b70*/  LDL.LU R180, [R1+0x84] ;  /* 0x0000840001b47983 */ /* 0x000f280000300800 */
[----:B------:R-:W4:Y:S01]  /*2b80*/  LDL.LU R181, [R1+0x88] ;  /* 0x0000880001b57983 */ /* 0x000f220000300800 */
[----:B---3--:R-:W-:-:S03]  /*2b90*/  FMUL.FTZ R4, R4, R183 ;  /* 0x000000b704047220 */ /* 0x008fc60000410000 */
[----:B--2---:R-:W2:Y:S04]  /*2ba0*/  LDL.LU R252, [R1+0x8c] ;  /* 0x00008c0001fc7983 */ /* 0x004ea80000300800 */
[----:B------:R-:W3:Y:S04]  /*2bb0*/  LDL R251, [R1+0x9c] ;  /* 0x00009c0001fb7983 */ /* 0x000ee80000100800 */
[----:B------:R1:W-:Y:S04]  /*2bc0*/  STL [R1+0x80], R25 ;  /* 0x0000801901007387 */ /* 0x0003e80000100800 */
[----:B-1----:R0:W5:Y:S04]  /*2bd0*/  LDL.LU R25, [R1+0x134] ;  /* 0x0001340001197983 */ /* 0x0021680000300800 */
[----:B------:R-:W3:Y:S01]  /*2be0*/  LDL R183, [R1+0x98] ;  /* 0x0000980001b77983 */ /* 0x000ee20000100800 */
        /* <DEDUP_REMOVED lines=11> */
[----:B------:R-:W-:Y:S01]  /*2ca0*/  FFMA.FTZ R70, R9, R249, R70 ;  /* 0x000000f909467223 */ /* 0x000fe20000010046 */
[----:B------:R-:W-:Y:S01]  /*2cb0*/  FFMA.FTZ R71, R250, R24, R71 ;  /* 0x00000018fa477223 */ /* 0x000fe20000010047 */
[----:B----4-:R-:W-:-:S05]  /*2cc0*/  FADD.FTZ R180, R180, R182 ;  /* 0x000000b6b4b47221 */ /* 0x010fca0000010000 */
[----:B------:R1:W-:Y:S01]  /*2cd0*/  STL [R1+0x84], R180 ;  /* 0x000084b401007387 */ /* 0x0003e20000100800 */
[----:B------:R-:W-:Y:S01]  /*2ce0*/  FADD.FTZ R181, R181, R249 ;  /* 0x000000f9b5b57221 */ /* 0x000fe20000010000 */
[----:B-1----:R-:W-:Y:S02]  /*2cf0*/  FFMA.FTZ R180, R13, R6, R3 ;  /* 0x000000060db47223 */ /* 0x002fe40000010003 */
[----:B------:R-:W4:Y:S01]  /*2d00*/  LDL R3, [R1+0x94] ;  /* 0x0000940001037983 */ /* 0x000f220000100800 */
[----:B--2---:R-:W-:-:S03]  /*2d10*/  FADD.FTZ R252, R252, R24 ;  /* 0x00000018fcfc7221 */ /* 0x004fc60000010000 */
[----:B------:R1:W-:Y:S04]  /*2d20*/  STL [R1+0x88], R181 ;  /* 0x000088b501007387 */ /* 0x0003e80000100800 */
[----:B------:R0:W-:Y:S01]  /*2d30*/  STL [R1+0x8c], R252 ;  /* 0x00008cfc01007387 */ /* 0x0001e20000100800 */
[----:B-1----:R-:W-:Y:S01]  /*2d40*/  FADD.FTZ R181, R2, R4 ;  /* 0x0000000402b57221 */ /* 0x002fe20000010000 */
[----:B---3--:R-:W-:Y:S01]  /*2d50*/  FMUL.FTZ R2, R183, R249 ;  /* 0x000000f9b7027220 */ /* 0x008fe20000410000 */
[----:B------:R-:W-:Y:S02]  /*2d60*/  FMUL.FTZ R249, R251, R24 ;  /* 0x00000018fbf97220 */ /* 0x000fe40000410000 */
[----:B------:R0:W5:Y:S01]  /*2d70*/  LDL.LU R24, [R1+0x130] ;  /* 0x0001300001187983 */ /* 0x0001620000300800 */
[----:B------:R-:W-:-:S04]  /*2d80*/  FFMA.FTZ R180, R12, R5, R180 ;  /* 0x000000050cb47223 */ /* 0x000fc800000100b4 */
[----:B------:R-:W-:Y:S01]  /*2d90*/  FFMA.FTZ R180, R11, R4, R180 ;  /* 0x000000040bb47223 */ /* 0x000fe200000100b4 */
[-C--:B------:R-:W-:Y:S01]  /*2da0*/  FFMA.FTZ R69, R10, R182.reuse, R69 ;  /* 0x000000b60a457223 */ /* 0x080fe20000010045 */
[----:B----4-:R-:W-:-:S04]  /*2db0*/  FMUL.FTZ R3, R3, R182 ;  /* 0x000000b603037220 */ /* 0x010fc80000410000 */
[----:B------:R-:W-:Y:S01]  /*2dc0*/  FFMA.FTZ R180, R10, R3, R180 ;  /* 0x000000030ab47223 */ /* 0x000fe200000100b4 */
[----:B------:R-:W-:-:S03]  /*2dd0*/  FADD.FTZ R181, R181, R3 ;  /* 0x00000003b5b57221 */ /* 0x000fc60000010000 */
[----:B------:R-:W-:Y:S01]  /*2de0*/  FFMA.FTZ R180, R9, R2, R180 ;  /* 0x0000000209b47223 */ /* 0x000fe200000100b4 */
[----:B------:R-:W-:-:S03]  /*2df0*/  FADD.FTZ R181, R181, R2 ;  /* 0x00000002b5b57221 */ /* 0x000fc60000010000 */
[----:B------:R-:W-:Y:S01]  /*2e00*/  FFMA.FTZ R180, R250, R249, R180 ;  /* 0x000000f9fab47223 */ /* 0x000fe200000100b4 */
[----:B------:R-:W-:Y:S01]  /*2e10*/  FADD.FTZ R181, R181, R249 ;  /* 0x000000f9b5b57221 */ /* 0x000fe20000010000 */
[----:B0-----:R-:W-:Y:S06]  /*2e20*/  BRA `(.L_x_11279) ;  /* 0x0000000400207947 */ /* 0x001fec0003800000 */
.L_x_11278:
        /* <DEDUP_REMOVED lines=12> */
.L_x_11280:
        /* <DEDUP_REMOVED lines=24> */
.L_x_11281:
        /* <DEDUP_REMOVED lines=16> */
[C---:B------:R-:W-:Y:S01]  /*3170*/  IADD3 R148, PT, PT, R150.reuse, 0x200, RZ ;  /* 0x0000020096947810 */ /* 0x040fe20007ffe0ff */
[----:B-1----:R-:W-:-:S04]  /*3180*/  IMAD.WIDE.U32 R150, R150, 0x10, R158 ;  /* 0x0000001096967825 */ /* 0x002fc800078e009e */
        /* <DEDUP_REMOVED lines=10> */
[----:B------:R-:W-:Y:S01]  /*3230*/  IMAD.WIDE.U32 R158, R158, 0x8, R200 ;  /* 0x000000089e9e7825 */ /* 0x000fe200078e00c8 */
[----:B------:R0:W5:Y:S04]  /*3240*/  LDG.E.64 R206, desc[UR22][R154.64] ;  /* 0x000000169ace7981 */ /* 0x000168000c1e1b00 */
[----:B------:R0:W5:Y:S04]  /*3250*/  LDG.E.64 R204, desc[UR22][R158.64] ;  /* 0x000000169ecc7981 */ /* 0x000168000c1e1b00 */
[----:B------:R0:W5:Y:S04]  /*3260*/  LDG.E.64 R200, desc[UR22][R166.64] ;  /* 0x00000016a6c87981 */ /* 0x000168000c1e1b00 */
[----:B------:R-:W5:Y:S04]  /*3270*/  LDG.E.128 R148, desc[UR22][R150.64] ;  /* 0x0000001696947981 */ /* 0x000f68000c1e1d00 */
[----:B------:R-:W5:Y:S04]  /*3280*/  LDG.E.128 R152, desc[UR22][R152.64] ;  /* 0x0000001698987981 */ /* 0x000f68000c1e1d00 */
[----:B------:R-:W5:Y:S04]  /*3290*/  LDG.E.128 R156, desc[UR22][R156.64] ;  /* 0x000000169c9c7981 */ /* 0x000f68000c1e1d00 */
[----:B0-----:R-:W5:Y:S02]  /*32a0*/  LDG.E.128 R164, desc[UR22][R164.64] ;  /* 0x00000016a4a47981 */ /* 0x001f64000c1e1d00 */
.L_x_11279:
        /* <DEDUP_REMOVED lines=32> */
.L_x_11283:
[----:B------:R-:W-:Y:S05]  /*34b0*/  BSYNC.RECONVERGENT B0 ;  /* 0x0000000000007941 */ /* 0x000fea0003800200 */
.L_x_11282:
        /* <DEDUP_REMOVED lines=31> */
[----:B------:R-:W-:-:S03]  /*36b0*/  FMUL.FTZ R182, R182, UR29 ;  /* 0x0000001db6b67c20 */ /* 0x000fc60008410000 */
[----:B------:R-:W-:Y:S01]  /*36c0*/  UISETP.NE.AND.EX UP0, UPT, UR5, URZ, UPT, UP0 ;  /* 0x000000ff0500728c */ /* 0x000fe2000bf05300 */
[----:B0-----:R-:W-:Y:S02]  /*36d0*/  @P0 LEA.HI.SX32 R183, R180, R251, 0x1d ;  /* 0x000000fbb4b70211 */ /* 0x001fe400078feaff */
[----:B------:R-:W-:-:S05]  /*36e0*/  MOV R180, 0x10 ;  /* 0x0000001000b47802 */ /* 0x000fca0000000f00 */
[----:B-1----:R-:W-:Y:S01]  /*36f0*/  @P0 IMAD.WIDE.U32 R180, R183, R180, UR10 ;  /* 0x0000000ab7b40e25 */ /* 0x002fe2000f8e00b4 */
[----:B------:R-:W-:-:S04]  /*3700*/  USHF.R.S32.HI UR10, URZ, 0x1f, UR9 ;  /* 0x0000001fff0a7899 */ /* 0x000fc80008011409 */
[----:B--2---:R0:W5:Y:S01]  /*3710*/  @P0 LDG.E.128 R168, desc[UR22][R180.64] ;  /* 0x00000016b4a80981 */ /* 0x004162000c1e1d00 */
        /* <DEDUP_REMOVED lines=25> */
.L_x_11288:
[----:B------:R-:W-:Y:S05]  /*38b0*/  BSYNC.RECONVERGENT B0 ;  /* 0x0000000000007941 */ /* 0x000fea0003800200 */
.L_x_11287:
        /* <DEDUP_REMOVED lines=13> */
.L_x_11286:
[----:B------:R-:W-:Y:S05]  /*3990*/  BRA.U !UP2, `(.L_x_11289) ;  /* 0x000000010a707547 */ /* 0x000fea000b800000 */
[----:B-----5:R-:W-:Y:S01]  /*39a0*/  LOP3.LUT P0, RZ, R208, 0xff00, RZ, 0xc0, !PT ;  /* 0x0000ff00d0ff7812 */ /* 0x020fe2000780c0ff */
[----:B------:R-:W-:Y:S01]  /*39b0*/  BSSY.RECONVERGENT B0, `(.L_x_11290) ;  /* 0x000000d000007945 */ /* 0x000fe20003800200 */
[----:B------:R-:W-:-:S11]  /*39c0*/  MOV R180, RZ ;  /* 0x000000ff00b47202 */ /* 0x000fd60000000f00 */
        /* <DEDUP_REMOVED lines=11> */
.L_x_11291:
[----:B------:R-:W-:Y:S05]  /*3a80*/  BSYNC.RECONVERGENT B0 ;  /* 0x0000000000007941 */ /* 0x000fea0003800200 */
.L_x_11290:
        /* <DEDUP_REMOVED lines=13> */
.L_x_11289:
        /* <DEDUP_REMOVED lines=15> */
.L_x_11294:
[----:B------:R-:W-:Y:S05]  /*3c50*/  BSYNC.RECONVERGENT B0 ;  /* 0x0000000000007941 */ /* 0x000fea0003800200 */
.L_x_11293:
        /* <DEDUP_REMOVED lines=13> */
.L_x_11292:
        /* <DEDUP_REMOVED lines=15> */
.L_x_11297:
[----:B------:R-:W-:Y:S05]  /*3e20*/  BSYNC.RECONVERGENT B0 ;  /* 0x0000000000007941 */ /* 0x000fea0003800200 */
.L_x_11296:
        /* <DEDUP_REMOVED lines=13> */
.L_x_11295:
        /* <DEDUP_REMOVED lines=15> */
.L_x_11300:
[----:B------:R-:W-:Y:S05]  /*3ff0*/  BSYNC.RECONVERGENT B0 ;  /* 0x0000000000007941 */ /* 0x000fea0003800200 */
.L_x_11299:
        /* <DEDUP_REMOVED lines=13> */
.L_x_11298:
        /* <DEDUP_REMOVED lines=15> */
.L_x_11303:
[----:B------:R-:W-:Y:S05]  /*41c0*/  BSYNC.RECONVERGENT B0 ;  /* 0x0000000000007941 */ /* 0x000fea0003800200 */
.L_x_11302:
        /* <DEDUP_REMOVED lines=13> */
.L_x_11301:
        /* <DEDUP_REMOVED lines=15> */
.L_x_11306:
[----:B------:R-:W-:Y:S05]  /*4390*/  BSYNC.RECONVERGENT B0 ;  /* 0x0000000000007941 */ /* 0x000fea0003800200 */
.L_x_11305:
        /* <DEDUP_REMOVED lines=13> */
.L_x_11304:
[----:B------:R-:W-:Y:S05]  /*4470*/  BRA.U !UP2, `(.L_x_11307) ;  /* 0x0000001d0a387547 */ /* 0x000fea000b800000 */
[----:B-----5:R-:W-:Y:S01]  /*4480*/  ISETP.GE.U32.AND P0, PT, R208, RZ, PT ;  /* 0x000000ffd000720c */ /* 0x020fe20003f06070 */
[----:B------:R-:W-:Y:S01]  /*4490*/  BSSY.RECONVERGENT B0, `(.L_x_11308) ;  /* 0x000000e000007945 */ /* 0x000fe20003800200 */
[----:B------:R-:W-:Y:S02]  /*44a0*/  MOV R180, RZ ;  /* 0x000000ff00b47202 */ /* 0x000fe40000000f00 */
        /* <DEDUP_REMOVED lines=12> */
.L_x_11309:
[----:B------:R-:W-:Y:S05]  /*4570*/  BSYNC.RECONVERGENT B0 ;  /* 0x0000000000007941 */ /* 0x000fea0003800200 */
.L_x_11308:
        /* <DEDUP_REMOVED lines=14> */
.L_x_11285:
        /* <DEDUP_REMOVED lines=23> */
.L_x_11310:
[----:B------:R-:W-:Y:S05]  /*47d0*/  BRA.U !UP2, `(.L_x_11311) ;  /* 0x000000010a2c7547 */ /* 0x000fea000b800000 */
[----:B-----5:R-:W-:Y:S01]  /*47e0*/  LOP3.LUT P1, RZ, R208, 0xff00, RZ, 0xc0, !PT ;  /* 0x0000ff00d0ff7812 */ /* 0x020fe2000782c0ff */
[----:B------:R-:W-:Y:S01]  /*47f0*/  FMUL.FTZ R177, R179, UR25 ;  /* 0x00000019b3b17c20 */ /* 0x000fe20008410000 */
[----:B------:R-:W-:-:S03]  /*4800*/  MOV R178, RZ ;  /* 0x000000ff00b27202 */ /* 0x000fc60000000f00 */
        /* <DEDUP_REMOVED lines=8> */
.L_x_11311:
        /* <DEDUP_REMOVED lines=17> */
.L_x_11312:
        /* <DEDUP_REMOVED lines=17> */
.L_x_11313:
        /* <DEDUP_REMOVED lines=17> */
.L_x_11314:
        /* <DEDUP_REMOVED lines=8> */
[----:B------:R0:W-:Y:S01]  /*4c40*/  STL [R1+0x130], R0 ;  /* 0x0001300001007387 */ /* 0x0001e20000100800 */
[----:B------:R-:W-:Y:S02]  /*4c50*/  MOV R252, RZ ;  /* 0x000000ff00fc7202 */ /* 0x000fe40000000f00 */
[----:B------:R-:W-:-:S08]  /*4c60*/  FMUL.FTZ R178, R178, UR24 ;  /* 0x00000018b2b27c20 */ /* 0x000fd00008410000 */
[----:B0-----:R-:W-:-:S05]  /*4c70*/  @P1 HADD2.F32 R0, -RZ, R170.H1_H1 ;  /* 0x300000aaff001230 */ /* 0x001fca0000004100 */
[-C--:B------:R-:W-:Y:S02]  /*4c80*/  @P1 FMUL.FTZ R252, R0, R178.reuse ;  /* 0x000000b200fc1220 */ /* 0x080fe40000410000 */
[----:B------:R0:W5:Y:S01]  /*4c90*/  LDL.LU R0, [R1+0x130] ;  /* 0x0001300001007983 */ /* 0x0001620000300800 */
[----:B------:R-:W-:Y:S01]  /*4ca0*/  FMUL.FTZ R178, R141, R178 ;  /* 0x000000b28db27220 */ /* 0x000fe20000410000 */
[----:B------:R-:W-:-:S04]  /*4cb0*/  FADD.FTZ R29, R29, R252 ;  /* 0x000000fc1d1d7221 */ /* 0x000fc80000010000 */
[----:B------:R-:W-:-:S04]  /*4cc0*/  FSEL R178, R178, RZ, P1 ;  /* 0x000000ffb2b27208 */ /* 0x000fc80000800000 */
[----:B------:R-:W-:-:S04]  /*4cd0*/  F2FP.F16.F32.PACK_AB R178, RZ, R178 ;  /* 0x000000b2ffb2723e */ /* 0x000fc800000000ff */
[----:B0-----:R-:W-:-:S07]  /*4ce0*/  PRMT R174, R174, 0x5410, R178 ;  /* 0x00005410aeae7816 */ /* 0x001fce00000000b2 */
.L_x_11315:
        /* <DEDUP_REMOVED lines=25> */
.L_x_11316:
[----:B------:R-:W-:Y:S01]  /*4e80*/  F2FP.F16.F32.PACK_AB R179, R180, R179 ;  /* 0x000000b3b4b3723e */ /* 0x000fe200000000ff */
[----:B------:R-:W-:Y:S06]  /*4e90*/  BRA.U !UP2, `(.L_x_11307) ;  /* 0x000000110ab07547 */ /* 0x000fec000b800000 */
[----:B-----5:R-:W-:Y:S01]  /*4ea0*/  ISETP.GE.U32.AND P0, PT, R208, RZ, PT ;  /* 0x000000ffd000720c */ /* 0x020fe20003f06070 */
[----:B------:R-:W-:-:S03]  /*4eb0*/  FMUL.FTZ R180, R180, UR25 ;  /* 0x00000019b4b47c20 */ /* 0x000fc60008410000 */
[----:B------:R-:W-:Y:S01]  /*4ec0*/  ISETP.GE.U32.AND.EX P0, PT, R209, 0x1000000, PT, P0 ;  /* 0x01000000d100780c */ /* 0x000fe20003f06100 */
[----:B------:R-:W-:Y:S01]  /*4ed0*/  FMUL.FTZ R208, R180, UR24 ;  /* 0x00000018b4d07c20 */ /* 0x000fe20008410000 */
[----:B------:R-:W-:-:S11]  /*4ee0*/  MOV R180, RZ ;  /* 0x000000ff00b47202 */ /* 0x000fd60000000f00 */
        /* <DEDUP_REMOVED lines=8> */
.L_x_11284:
        /* <DEDUP_REMOVED lines=21> */
.L_x_11318:
[----:B------:R-:W-:Y:S05]  /*50c0*/  BRA.U !UP2, `(.L_x_11319) ;  /* 0x000000010a407547 */ /* 0x000fea000b800000 */
[----:B------:R-:W-:Y:S01]  /*50d0*/  MOV R180, UR20 ;  /* 0x0000001400b47c02 */ /* 0x000fe20008000f00 */
[----:B-----5:R-:W-:Y:S01]  /*50e0*/  HADD2.F32 R181, -RZ, R148.H1_H1 ;  /* 0x30000094ffb57230 */ /* 0x020fe20000004100 */
[----:B------:R-:W-:-:S03]  /*50f0*/  LOP3.LUT P0, RZ, R208, 0xff00, RZ, 0xc0, !PT ;  /* 0x0000ff00d0ff7812 */ /* 0x000fc6000780c0ff */
[----:B------:R-:W-:-:S04]  /*5100*/  @P1 FFMA.FTZ R180, R248, R180, UR32 ;  /* 0x00000020f8b41e23 */ /* 0x000fc800080100b4 */
[----:B------:R-:W-:-:S04]  /*5110*/  @P1 FADD.FTZ R180, R240, -R180 ;  /* 0x800000b4f0b41221 */ /* 0x000fc80000010000 */
[----:B------:R-:W-:Y:S01]  /*5120*/  @P1 FFMA.FTZ R181, R180, UR30, R181 ;  /* 0x0000001eb4b51c23 */ /* 0x000fe200080100b5 */
[----:B------:R-:W-:-:S03]  /*5130*/  MOV R180, RZ ;  /* 0x000000ff00b47202 */ /* 0x000fc60000000f00 */
        /* <DEDUP_REMOVED lines=9> */
.L_x_11319:
        /* <DEDUP_REMOVED lines=17> */
.L_x_11320:
        /* <DEDUP_REMOVED lines=17> */
.L_x_11321:
        /* <DEDUP_REMOVED lines=17> */
.L_x_11322:
        /* <DEDUP_REMOVED lines=17> */
.L_x_11323:
        /* <DEDUP_REMOVED lines=17> */
.L_x_11324:
        /* <DEDUP_REMOVED lines=19> */
.L_x_11317:
[----:B------:R-:W-:Y:S01]  /*5850*/  ISETP.LT.AND P0, PT, RZ, UR31, PT ;  /* 0x0000001fff007c0c */ /* 0x000fe2000bf01270 */
[----:B-----5:R-:W-:Y:S01]  /*5860*/  HADD2.F32 R180, -RZ, R148.H1_H1 ;  /* 0x30000094ffb47230 */ /* 0x020fe20000004100 */
[----:B------:R-:W-:Y:S01]  /*5870*/  MOV R176, UR20 ;  /* 0x0000001400b07c02 */ /* 0x000fe20008000f00 */
[----:B------:R-:W-:Y:S01]  /*5880*/  HADD2.F32 R177, -RZ, R149.H0_H0 ;  /* 0x20000095ffb17230 */ /* 0x000fe20000004100 */
[----:B------:R-:W-:Y:S02]  /*5890*/  PLOP3.LUT P1, PT, PT, PT, UP3, 0x80, 0x8 ;  /* 0x000000000008781c */ /* 0x000fe40003f2f038 */
[----:B------:R-:W-:-:S07]  /*58a0*/  MOV R178, UR20 ;  /* 0x0000001400b27c02 */ /* 0x000fce0008000f00 */
[----:B------:R-:W-:-:S04]  /*58b0*/  @P0 FFMA.FTZ R176, R248, R176, UR32 ;  /* 0x00000020f8b00e23 */ /* 0x000fc800080100b0 */
[----:B------:R-:W-:Y:S01]  /*58c0*/  @P0 FADD.FTZ R176, R240, -R176 ;  /* 0x800000b0f0b00221 */ /* 0x000fe20000010000 */
[----:B------:R-:W-:-:S03]  /*58d0*/  @P1 FFMA.FTZ R178, R0, R178, UR32 ;  /* 0x0000002000b21e23 */ /* 0x000fc600080100b2 */
[----:B------:R-:W-:Y:S01]  /*58e0*/  @P0 FFMA.FTZ R180, R176, UR30, R180 ;  /* 0x0000001eb0b40c23 */ /* 0x000fe200080100b4 */
[----:B------:R-:W-:Y:S01]  /*58f0*/  MOV R176, UR20 ;  /* 0x0000001400b07c02 */ /* 0x000fe20008000f00 */
[----:B------:R-:W-:-:S04]  /*5900*/  @P1 FADD.FTZ R178, R241, -R178 ;  /* 0x800000b2f1b21221 */ /* 0x000fc80000010000 */
[----:B------:R-:W-:-:S04]  /*5910*/  @P0 FFMA.FTZ R176, R247, R176, UR32 ;  /* 0x00000020f7b00e23 */ /* 0x000fc800080100b0 */
[----:B------:R-:W-:-:S04]  /*5920*/  @P0 FADD.FTZ R176, R239, -R176 ;  /* 0x800000b0efb00221 */ /* 0x000fc80000010000 */
[----:B------:R-:W-:Y:S01]  /*5930*/  @P0 FFMA.FTZ R177, R176, UR30, R177 ;  /* 0x0000001eb0b10c23 */ /* 0x000fe200080100b1 */
        /* <DEDUP_REMOVED lines=14> */
.L_x_11325:
[----:B------:R-:W-:Y:S05]  /*5a20*/  BRA.U !UP2, `(.L_x_11326) ;  /* 0x000000010a2c7547 */ /* 0x000fea000b800000 */
[----:B------:R-:W-:Y:S01]  /*5a30*/  LOP3.LUT P1, RZ, R208, 0xff00, RZ, 0xc0, !PT ;  /* 0x0000ff00d0ff7812 */ /* 0x000fe2000782c0ff */
        /* <DEDUP_REMOVED lines=10> */
.L_x_11326:
[----:B------:R-:W-:Y:S05]  /*5ae0*/  BRA.U !UP2, `(.L_x_11327) ;  /* 0x000000010a2c7547 */ /* 0x000fea000b800000 */
        /* <DEDUP_REMOVED lines=11> */
.L_x_11327:
        /* <DEDUP_REMOVED lines=17> */
.L_x_11328:
        /* <DEDUP_REMOVED lines=17> */
.L_x_11329:
        /* <DEDUP_REMOVED lines=19> */
.L_x_11330:
        /* <DEDUP_REMOVED lines=25> */
.L_x_11331:
[----:B------:R-:W-:Y:S01]  /*6080*/  F2FP.F16.F32.PACK_AB R179, R181, R179 ;  /* 0x000000b3b5b3723e */ /* 0x000fe200000000ff */
[----:B------:R-:W-:Y:S06]  /*6090*/  BRA.U !UP2, `(.L_x_11307) ;  /* 0x000000010a307547 */ /* 0x000fec000b800000 */
[----:B------:R-:W-:Y:S01]  /*60a0*/  ISETP.GE.U32.AND P0, PT, R208, RZ, PT ;  /* 0x000000ffd000720c */ /* 0x000fe20003f06070 */
[----:B------:R-:W-:Y:S01]  /*60b0*/  FMUL.FTZ R181, R181, UR25 ;  /* 0x00000019b5b57c20 */ /* 0x000fe20008410000 */
[----:B------:R-:W-:Y:S02]  /*60c0*/  MOV R180, RZ ;  /* 0x000000ff00b47202 */ /* 0x000fe40000000f00 */
        /* <DEDUP_REMOVED lines=9> */
.L_x_11307:
        /* <DEDUP_REMOVED lines=17> */
.L_x_11332:
[----:B------:R-:W-:Y:S05]  /*6270*/  BRA.U !UP0, `(.L_x_11333) ;  /* 0x00000011086c7547 */ /* 0x000fea000b800000 */
        /* <DEDUP_REMOVED lines=29> */
.L_x_11335:
        /* <DEDUP_REMOVED lines=12> */
.L_x_11336:
        /* <DEDUP_REMOVED lines=12> */
.L_x_11337:
        /* <DEDUP_REMOVED lines=17> */
.L_x_11338:
        /* <DEDUP_REMOVED lines=17> */
.L_x_11339:
        /* <DEDUP_REMOVED lines=17> */
.L_x_11340:
        /* <DEDUP_REMOVED lines=25> */
.L_x_11341:
        /* <DEDUP_REMOVED lines=15> */
.L_x_11334:
[----:B------:R-:W-:Y:S01]  /*6b80*/  ISETP.LT.AND P2, PT, RZ, UR31, PT ;  /* 0x0000001fff007c0c */ /* 0x000fe2000bf41270 */
[----:B------:R-:W-:-:S12]  /*6b90*/  BRA.U !UP2, `(.L_x_11343) ;  /* 0x000000010a407547 */ /* 0x000fd8000b800000 */
[----:B0-----:R-:W-:Y:S01]  /*6ba0*/  MOV R180, UR20 ;  /* 0x0000001400b47c02 */ /* 0x001fe20008000f00 */
        /* <DEDUP_REMOVED lines=15> */
.L_x_11343:
[----:B------:R-:W-:Y:S05]  /*6ca0*/  BRA.U !UP2, `(.L_x_11344) ;  /* 0x000000010a407547 */ /* 0x000fea000b800000 */
[----:B0-----:R-:W-:Y:S01]  /*6cb0*/  MOV R180, UR20 ;  /* 0x0000001400b47c02 */ /* 0x001fe20008000f00 */
        /* <DEDUP_REMOVED lines=15> */
.L_x_11344:
[----:B------:R-:W-:Y:S05]  /*6db0*/  BRA.U !UP2, `(.L_x_11345) ;  /* 0x000000010a407547 */ /* 0x000fea000b800000 */
        /* <DEDUP_REMOVED lines=16> */
.L_x_11345:
        /* <DEDUP_REMOVED lines=17> */
.L_x_11346:
        /* <DEDUP_REMOVED lines=17> */
.L_x_11347:
        /* <DEDUP_REMOVED lines=17> */
.L_x_11348:
        /* <DEDUP_REMOVED lines=17> */
.L_x_11349:
[----:B------:R-:W-:Y:S05]  /*7300*/  BRA.U !UP2, `(.L_x_11342) ;  /* 0x000000190a2c7547 */ /* 0x000fea000b800000 */
[----:B0-----:R-:W-:Y:S01]  /*7310*/  MOV R180, UR20 ;  /* 0x0000001400b47c02 */ /* 0x001fe20008000f00 */
        /* <DEDUP_REMOVED lines=10> */
[-C--:B------:R-:W-:Y:S01]  /*73c0*/  @P1 FMUL.FTZ R181, R206, R180.reuse ;  /* 0x000000b4ceb51220 */ /* 0x080fe20000410000 */
[----:B------:R-:W-:-:S03]  /*73d0*/  FMUL.FTZ R180, R135, R180 ;  /* 0x000000b487b47220 */ /* 0x000fc60000410000 */
[----:B------:R-:W-:Y:S02]  /*73e0*/  FADD.FTZ R39, R39, R181 ;  /* 0x000000b527277221 */ /* 0x000fe40000010000 */
[----:B------:R-:W-:-:S04]  /*73f0*/  FSEL R180, R180, RZ, P1 ;  /* 0x000000ffb4b47208 */ /* 0x000fc80000800000 */
[----:B------:R-:W-:-:S04]  /*7400*/  F2FP.F16.F32.PACK_AB R180, RZ, R180 ;  /* 0x000000b4ffb4723e */ /* 0x000fc800000000ff */
[----:B------:R-:W-:Y:S01]  /*7410*/  PRMT R175, R175, 0x5410, R180 ;  /* 0x00005410afaf7816 */ /* 0x000fe200000000b4 */
[----:B------:R-:W-:Y:S06]  /*7420*/  BRA `(.L_x_11342) ;  /* 0x0000001400e47947 */ /* 0x000fec0003800000 */
.L_x_11333:
        /* <DEDUP_REMOVED lines=24> */
.L_x_11351:
        /* <DEDUP_REMOVED lines=12> */
.L_x_11352:
        /* <DEDUP_REMOVED lines=17> */
.L_x_11353:
        /* <DEDUP_REMOVED lines=17> */
.L_x_11354:
        /* <DEDUP_REMOVED lines=17> */
.L_x_11355:
        /* <DEDUP_REMOVED lines=17> */
.L_x_11356:
        /* <DEDUP_REMOVED lines=25> */
.L_x_11357:
        /* <DEDUP_REMOVED lines=15> */
.L_x_11350:
        /* <DEDUP_REMOVED lines=15> */
.L_x_11360:
[----:B------:R-:W-:Y:S05]  /*7e20*/  BSYNC.RECONVERGENT B0 ;  /* 0x0000000000007941 */ /* 0x000fea0003800200 */
.L_x_11359:
        /* <DEDUP_REMOVED lines=13> */
.L_x_11358:
        /* <DEDUP_REMOVED lines=15> */
.L_x_11363:
[----:B------:R-:W-:Y:S05]  /*7ff0*/  BSYNC.RECONVERGENT B0 ;  /* 0x0000000000007941 */ /* 0x000fea0003800200 */
.L_x_11362:
        /* <DEDUP_REMOVED lines=13> */
.L_x_11361:
        /* <DEDUP_REMOVED lines=15> */
.L_x_11366:
[----:B------:R-:W-:Y:S05]  /*81c0*/  BSYNC.RECONVERGENT B0 ;  /* 0x0000000000007941 */ /* 0x000fea0003800200 */
.L_x_11365:
        /* <DEDUP_REMOVED lines=13> */
.L_x_11364:
        /* <DEDUP_REMOVED lines=15> */
.L_x_11369:
[----:B------:R-:W-:Y:S05]  /*8390*/  BSYNC.RECONVERGENT B0 ;  /* 0x0000000000007941 */ /* 0x000fea0003800200 */
.L_x_11368:
        /* <DEDUP_REMOVED lines=13> */
.L_x_11367:
        /* <DEDUP_REMOVED lines=15> */
.L_x_11372:
[----:B------:R-:W-:Y:S05]  /*8560*/  BSYNC.RECONVERGENT B0 ;  /* 0x0000000000007941 */ /* 0x000fea0003800200 */
.L_x_11371:
        /* <DEDUP_REMOVED lines=13> */
.L_x_11370:
        /* <DEDUP_REMOVED lines=15> */
.L_x_11375:
[----:B------:R-:W-:Y:S05]  /*8730*/  BSYNC.RECONVERGENT B0 ;  /* 0x0000000000007941 */ /* 0x000fea0003800200 */
.L_x_11374:
        /* <DEDUP_REMOVED lines=13> */
.L_x_11373:
        /* <DEDUP_REMOVED lines=15> */
.L_x_11378:
[----:B------:R-:W-:Y:S05]  /*8900*/  BSYNC.RECONVERGENT B0 ;  /* 0x0000000000007941 */ /* 0x000fea0003800200 */
.L_x_11377:
        /* <DEDUP_REMOVED lines=13> */
.L_x_11376:
        /* <DEDUP_REMOVED lines=16> */
.L_x_11380:
[----:B------:R-:W-:Y:S05]  /*8ae0*/  BSYNC.RECONVERGENT B0 ;  /* 0x0000000000007941 */ /* 0x000fea0003800200 */
.L_x_11379:
        /* <DEDUP_REMOVED lines=13> */
.L_x_11342:
        /* <DEDUP_REMOVED lines=15> */
.L_x_11381:
[----:B------:R-:W-:Y:S05]  /*8cb0*/  BRA.U !UP0, `(.L_x_11382) ;  /* 0x00000011086c7547 */ /* 0x000fea000b800000 */
[----:B------:R-:W-:Y:S05]  /*8cc0*/  @!P0 BRA `(.L_x_11383) ;  /* 0x00000008003c8947 */ /* 0x000fea0003800000 */
[----:B------:R-:W-:Y:S01]  /*8cd0*/  ISETP.LT.AND P1, PT, RZ, UR31, PT ;  /* 0x0000001fff007c0c */ /* 0x000fe2000bf21270 */
[----:B0-----:R-:W-:Y:S01]  /*8ce0*/  HADD2.F32 R180, -RZ, R156.H0_H0 ;  /* 0x2000009cffb47230 */ /* 0x001fe20000004100 */
        /* <DEDUP_REMOVED lines=19> */
[----:B-----5:R-:W-:-:S05]  /*8e20*/  @P2 HADD2.F32 R181, -RZ, R168.H0_H0 ;  /* 0x200000a8ffb52230 */ /* 0x020fca0000004100 */
[-C--:B------:R-:W-:Y:S01]  /*8e30*/  @P2 FMUL.FTZ R179, R181, R178.reuse ;  /* 0x000000b2b5b32220 */ /* 0x080fe20000410000 */
[----:B------:R-:W-:-:S03]  /*8e40*/  FMUL.FTZ R178, R128, R178 ;  /* 0x000000b280b27220 */ /* 0x000fc60000410000 */
[----:B------:R-:W-:Y:S02]  /*8e50*/  FADD.FTZ R40, R40, R179 ;  /* 0x000000b328287221 */ /* 0x000fe40000010000 */
[----:B------:R-:W-:-:S04]  /*8e60*/  FSEL R178, R178, RZ, P2 ;  /* 0x000000ffb2b27208 */ /* 0x000fc80001000000 */
[----:B------:R-:W-:-:S04]  /*8e70*/  F2FP.F16.F32.PACK_AB R178, RZ, R178 ;  /* 0x000000b2ffb2723e */ /* 0x000fc800000000ff */
[----:B------:R-:W-:-:S07]  /*8e80*/  PRMT R172, R178, 0x7610, R172 ;  /* 0x00007610b2ac7816 */ /* 0x000fce00000000ac */
.L_x_11384:
[----:B------:R-:W-:Y:S05]  /*8e90*/  BRA.U !UP2, `(.L_x_11385) ;  /* 0x000000010a2c7547 */ /* 0x000fea000b800000 */
[----:B------:R-:W-:Y:S01]  /*8ea0*/  LOP3.LUT P2, RZ, R204, 0xff00, RZ, 0xc0, !PT ;  /* 0x0000ff00ccff7812 */ /* 0x000fe2000784c0ff */
[----:B------:R-:W-:Y:S01]  /*8eb0*/  FMUL.FTZ R178, R176, UR25 ;  /* 0x00000019b0b27c20 */ /* 0x000fe20008410000 */
[----:B------:R-:W-:-:S03]  /*8ec0*/  HFMA2 R179, -RZ, RZ, 0, 0 ;  /* 0x00000000ffb37431 */ /* 0x000fc600000001ff */
[----:B------:R-:W-:-:S08]  /*8ed0*/  FMUL.FTZ R178, R178, UR24 ;  /* 0x00000018b2b27c20 */ /* 0x000fd00008410000 */
[----:B-----5:R-:W-:-:S05]  /*8ee0*/  @P2 HADD2.F32 R181, -RZ, R168.H1_H1 ;  /* 0x300000a8ffb52230 */ /* 0x020fca0000004100 */
[-C--:B------:R-:W-:Y:S01]  /*8ef0*/  @P2 FMUL.FTZ R179, R181, R178.reuse ;  /* 0x000000b2b5b32220 */ /* 0x080fe20000410000 */
[----:B------:R-:W-:-:S03]  /*8f00*/  FMUL.FTZ R178, R129, R178 ;  /* 0x000000b281b27220 */ /* 0x000fc60000410000 */
[----:B------:R-:W-:Y:S02]  /*8f10*/  FADD.FTZ R41, R41, R179 ;  /* 0x000000b329297221 */ /* 0x000fe40000010000 */
[----:B------:R-:W-:-:S04]  /*8f20*/  FSEL R178, R178, RZ, P2 ;  /* 0x000000ffb2b27208 */ /* 0x000fc80001000000 */
[----:B------:R-:W-:-:S04]  /*8f30*/  F2FP.F16.F32.PACK_AB R178, RZ, R178 ;  /* 0x000000b2ffb2723e */ /* 0x000fc800000000ff */
[----:B------:R-:W-:-:S07]  /*8f40*/  PRMT R172, R172, 0x5410, R178 ;  /* 0x00005410acac7816 */ /* 0x000fce00000000b2 */
.L_x_11385:
[----:B------:R-:W-:Y:S05]  /*8f50*/  BRA.U !UP2, `(.L_x_11386) ;  /* 0x000000010a2c7547 */ /* 0x000fea000b800000 */
        /* <DEDUP_REMOVED lines=11> */
.L_x_11386:
        /* <DEDUP_REMOVED lines=17> */
.L_x_11387:
        /* <DEDUP_REMOVED lines=17> */
.L_x_11388:
        /* <DEDUP_REMOVED lines=17> */
.L_x_11389:
        /* <DEDUP_REMOVED lines=25> */
.L_x_11390:
[----:B------:R-:W-:Y:S01]  /*94d0*/  F2FP.F16.F32.PACK_AB R179, R181, R179 ;  /* 0x000000b3b5b3723e */ /* 0x000fe200000000ff */
[----:B------:R-:W-:Y:S06]  /*94e0*/  BRA.U !UP2, `(.L_x_11391) ;  /* 0x000000210a447547 */ /* 0x000fec000b800000 */
[----:B------:R-:W-:Y:S01]  /*94f0*/  ISETP.GE.U32.AND P1, PT, R204, RZ, PT ;  /* 0x000000ffcc00720c */ /* 0x000fe20003f26070 */
[----:B------:R-:W-:Y:S01]  /*9500*/  FMUL.FTZ R180, R181, UR25 ;  /* 0x00000019b5b47c20 */ /* 0x000fe20008410000 */
[----:B------:R-:W-:Y:S02]  /*9510*/  HFMA2 R181, -RZ, RZ, 0, 0 ;  /* 0x00000000ffb57431 */ /* 0x000fe400000001ff */
[----:B------:R-:W-:Y:S01]  /*9520*/  ISETP.GE.U32.AND.EX P1, PT, R205, 0x1000000, PT, P1 ;  /* 0x01000000cd00780c */ /* 0x000fe20003f26110 */
[----:B------:R-:W-:-:S12]  /*9530*/  FMUL.FTZ R180, R180, UR24 ;  /* 0x00000018b4b47c20 */ /* 0x000fd80008410000 */
[----:B-----5:R-:W-:-:S05]  /*9540*/  @P1 HADD2.F32 R204, -RZ, R171.H1_H1 ;  /* 0x300000abffcc1230 */ /* 0x020fca0000004100 */
[-C--:B------:R-:W-:Y:S01]  /*9550*/  @P1 FMUL.FTZ R181, R204, R180.reuse ;  /* 0x000000b4ccb51220 */ /* 0x080fe20000410000 */
[----:B------:R-:W-:-:S03]  /*9560*/  FMUL.FTZ R180, R127, R180 ;  /* 0x000000b47fb47220 */ /* 0x000fc60000410000 */
[----:B------:R-:W-:Y:S02]  /*9570*/  FADD.FTZ R47, R47, R181 ;  /* 0x000000b52f2f7221 */ /* 0x000fe40000010000 */
[----:B------:R-:W-:-:S04]  /*9580*/  FSEL R180, R180, RZ, P1 ;  /* 0x000000ffb4b47208 */ /* 0x000fc80000800000 */
[----:B------:R-:W-:-:S04]  /*9590*/  F2FP.F16.F32.PACK_AB R180, RZ, R180 ;  /* 0x000000b4ffb4723e */ /* 0x000fc800000000ff */
[----:B------:R-:W-:Y:S01]  /*95a0*/  PRMT R175, R175, 0x5410, R180 ;  /* 0x00005410afaf7816 */ /* 0x000fe200000000b4 */
[----:B------:R-:W-:Y:S06]  /*95b0*/  BRA `(.L_x_11391) ;  /* 0x0000002000107947 */ /* 0x000fec0003800000 */
.L_x_11383:
[----:B------:R-:W-:Y:S01]  /*95c0*/  ISETP.LT.AND P2, PT, RZ, UR31, PT ;  /* 0x0000001fff007c0c */ /* 0x000fe2000bf41270 */
[----:B------:R-:W-:-:S12]  /*95d0*/  BRA.U !UP2, `(.L_x_11392) ;  /* 0x000000010a407547 */ /* 0x000fd8000b800000 */
[----:B0-----:R-:W-:Y:S01]  /*95e0*/  MOV R180, UR20 ;  /* 0x0000001400b47c02 */ /* 0x001fe20008000f00 */
[----:B------:R-:W-:Y:S01]  /*95f0*/  HADD2.F32 R181, -RZ, R156.H0_H0 ;  /* 0x2000009cffb57230 */ /* 0x000fe20000004100 */
[----:B------:R-:W-:-:S03]  /*9600*/  LOP3.LUT P1, RZ, R204, 0xff, RZ, 0xc0, !PT ;  /* 0x000000ffccff7812 */ /* 0x000fc6000782c0ff */
[----:B------:R-:W-:-:S04]  /*9610*/  @P2 FFMA.FTZ R180, R217, R180, UR32 ;  /* 0x00000020d9b42e23 */ /* 0x000fc800080100b4 */
[----:B------:R-:W-:-:S04]  /*9620*/  @P2 FADD.FTZ R180, R199, -R180 ;  /* 0x800000b4c7b42221 */ /* 0x000fc80000010000 */
[----:B------:R-:W-:Y:S02]  /*9630*/  @P2 FFMA.FTZ R181, R180, UR30, R181 ;  /* 0x0000001eb4b52c23 */ /* 0x000fe400080100b5 */
[----:B-----5:R-:W-:Y:S02]  /*9640*/  @P1 HADD2.F32 R206, -RZ, R168.H0_H0 ;  /* 0x200000a8ffce1230 */ /* 0x020fe40000004100 */
        /* <DEDUP_REMOVED lines=9> */
.L_x_11392:
[----:B------:R-:W-:Y:S05]  /*96e0*/  BRA.U !UP2, `(.L_x_11393) ;  /* 0x000000010a407547 */ /* 0x000fea000b800000 */
[----:B0-----:R-:W-:Y:S01]  /*96f0*/  MOV R180, UR20 ;  /* 0x0000001400b47c02 */ /* 0x001fe20008000f00 */
[----:B------:R-:W-:Y:S01]  /*9700*/  HADD2.F32 R181, -RZ, R156.H1_H1 ;  /* 0x3000009cffb57230 */ /* 0x000fe20000004100 */
[----:B------:R-:W-:-:S03]  /*9710*/  LOP3.LUT P1, RZ, R204, 0xff00, RZ, 0xc0, !PT ;  /* 0x0000ff00ccff7812 */ /* 0x000fc6000782c0ff */
[----:B------:R-:W-:-:S04]  /*9720*/  @P2 FFMA.FTZ R180, R216, R180, UR32 ;  /* 0x00000020d8b42e23 */ /* 0x000fc800080100b4 */
[----:B------:R-:W-:-:S04]  /*9730*/  @P2 FADD.FTZ R180, R198, -R180 ;  /* 0x800000b4c6b42221 */ /* 0x000fc80000010000 */
[----:B------:R-:W-:Y:S02]  /*9740*/  @P2 FFMA.FTZ R181, R180, UR30, R181 ;  /* 0x0000001eb4b52c23 */ /* 0x000fe400080100b5 */
[----:B-----5:R-:W-:Y:S02]  /*9750*/  @P1 HADD2.F32 R206, -RZ, R168.H1_H1 ;  /* 0x300000a8ffce1230 */ /* 0x020fe40000004100 */
        /* <DEDUP_REMOVED lines=9> */
.L_x_11393:
[----:B------:R-:W-:Y:S05]  /*97f0*/  BRA.U !UP2, `(.L_x_11394) ;  /* 0x000000010a407547 */ /* 0x000fea000b800000 */
        /* <DEDUP_REMOVED lines=16> */
.L_x_11394:
        /* <DEDUP_REMOVED lines=17> */
.L_x_11395:
        /* <DEDUP_REMOVED lines=17> */
.L_x_11396:
        /* <DEDUP_REMOVED lines=17> */
.L_x_11397:
        /* <DEDUP_REMOVED lines=17> */
.L_x_11398:
[----:B------:R-:W-:Y:S05]  /*9d40*/  BRA.U !UP2, `(.L_x_11391) ;  /* 0x000000190a2c7547 */ /* 0x000fea000b800000 */
[----:B0-----:R-:W-:Y:S01]  /*9d50*/  MOV R180, UR20 ;  /* 0x0000001400b47c02 */ /* 0x001fe20008000f00 */
[----:B------:R-:W-:Y:S01]  /*9d60*/  HADD2.F32 R181, -RZ, R159.H1_H1 ;  /* 0x3000009fffb57230 */ /* 0x000fe20000004100 */
[----:B------:R-:W-:-:S03]  /*9d70*/  ISETP.GE.U32.AND P1, PT, R204, RZ, PT ;  /* 0x000000ffcc00720c */ /* 0x000fc60003f26070 */
[----:B------:R-:W-:Y:S01]  /*9d80*/  @P2 FFMA.FTZ R180, R210, R180, UR32 ;  /* 0x00000020d2b42e23 */ /* 0x000fe200080100b4 */
[----:B------:R-:W-:-:S03]  /*9d90*/  ISETP.GE.U32.AND.EX P1, PT, R205, 0x1000000, PT, P1 ;  /* 0x01000000cd00780c */ /* 0x000fc60003f26110 */
[----:B------:R-:W-:-:S04]  /*9da0*/  @P2 FADD.FTZ R180, R192, -R180 ;  /* 0x800000b4c0b42221 */ /* 0x000fc80000010000 */
[----:B------:R-:W-:-:S04]  /*9db0*/  @P2 FFMA.FTZ R181, R180, UR30, R181 ;  /* 0x0000001eb4b52c23 */ /* 0x000fc800080100b5 */
[----:B------:R-:W-:Y:S01]  /*9dc0*/  FMUL.FTZ R180, R181, UR25 ;  /* 0x00000019b5b47c20 */ /* 0x000fe20008410000 */
[----:B------:R-:W-:Y:S02]  /*9dd0*/  HFMA2 R181, -RZ, RZ, 0, 0 ;  /* 0x00000000ffb57431 */ /* 0x000fe400000001ff */
[----:B-----5:R-:W-:Y:S02]  /*9de0*/  @P1 HADD2.F32 R204, -RZ, R171.H1_H1 ;  /* 0x300000abffcc1230 */ /* 0x020fe40000004100 */
        /* <DEDUP_REMOVED lines=8> */
.L_x_11382:
        /* <DEDUP_REMOVED lines=17> */
[----:B0----5:R-:W-:-:S05]  /*9f80*/  @P2 HADD2.F32 R180, -RZ, R168.H0_H0 ;  /* 0x200000a8ffb42230 */ /* 0x021fca0000004100 */
[-C--:B------:R-:W-:Y:S01]  /*9f90*/  @P2 FMUL.FTZ R178, R180, R177.reuse ;  /* 0x000000b1b4b22220 */ /* 0x080fe20000410000 */
[----:B------:R-:W-:-:S03]  /*9fa0*/  FMUL.FTZ R177, R128, R177 ;  /* 0x000000b180b17220 */ /* 0x000fc60000410000 */
[----:B------:R-:W-:Y:S02]  /*9fb0*/  FADD.FTZ R40, R40, R178 ;  /* 0x000000b228287221 */ /* 0x000fe40000010000 */
[----:B------:R-:W-:-:S04]  /*9fc0*/  FSEL R177, R177, RZ, P2 ;  /* 0x000000ffb1b17208 */ /* 0x000fc80001000000 */
[----:B------:R-:W-:-:S04]  /*9fd0*/  F2FP.F16.F32.PACK_AB R177, RZ, R177 ;  /* 0x000000b1ffb1723e */ /* 0x000fc800000000ff */
[----:B------:R-:W-:-:S07]  /*9fe0*/  PRMT R172, R177, 0x7610, R172 ;  /* 0x00007610b1ac7816 */ /* 0x000fce00000000ac */
.L_x_11400:
[----:B------:R-:W-:Y:S05]  /*9ff0*/  BRA.U !UP2, `(.L_x_11401) ;  /* 0x000000010a2c7547 */ /* 0x000fea000b800000 */
[----:B------:R-:W-:Y:S01]  /*a000*/  LOP3.LUT P2, RZ, R204, 0xff00, RZ, 0xc0, !PT ;  /* 0x0000ff00ccff7812 */ /* 0x000fe2000784c0ff */
[----:B------:R-:W-:Y:S01]  /*a010*/  FMUL.FTZ R177, R176, UR25 ;  /* 0x00000019b0b17c20 */ /* 0x000fe20008410000 */
[----:B------:R-:W-:-:S03]  /*a020*/  HFMA2 R178, -RZ, RZ, 0, 0 ;  /* 0x00000000ffb27431 */ /* 0x000fc600000001ff */
[----:B------:R-:W-:-:S08]  /*a030*/  FMUL.FTZ R177, R177, UR24 ;  /* 0x00000018b1b17c20 */ /* 0x000fd00008410000 */
[----:B0----5:R-:W-:-:S05]  /*a040*/  @P2 HADD2.F32 R180, -RZ, R168.H1_H1 ;  /* 0x300000a8ffb42230 */ /* 0x021fca0000004100 */
[-C--:B------:R-:W-:Y:S01]  /*a050*/  @P2 FMUL.FTZ R178, R180, R177.reuse ;  /* 0x000000b1b4b22220 */ /* 0x080fe20000410000 */
[----:B------:R-:W-:-:S03]  /*a060*/  FMUL.FTZ R177, R129, R177 ;  /* 0x000000b181b17220 */ /* 0x000fc60000410000 */
[----:B------:R-:W-:Y:S02]  /*a070*/  FADD.FTZ R41, R41, R178 ;  /* 0x000000b229297221 */ /* 0x000fe40000010000 */
[----:B------:R-:W-:-:S04]  /*a080*/  FSEL R177, R177, RZ, P2 ;  /* 0x000000ffb1b17208 */ /* 0x000fc80001000000 */
[----:B------:R-:W-:-:S04]  /*a090*/  F2FP.F16.F32.PACK_AB R177, RZ, R177 ;  /* 0x000000b1ffb1723e */ /* 0x000fc800000000ff */
[----:B------:R-:W-:-:S07]  /*a0a0*/  PRMT R172, R172, 0x5410, R177 ;  /* 0x00005410acac7816 */ /* 0x000fce00000000b1 */
.L_x_11401:
        /* <DEDUP_REMOVED lines=17> */
.L_x_11402:
        /* <DEDUP_REMOVED lines=17> */
.L_x_11403:
        /* <DEDUP_REMOVED lines=17> */
.L_x_11404:
        /* <DEDUP_REMOVED lines=17> */
.L_x_11405:
        /* <DEDUP_REMOVED lines=25> */
.L_x_11406:
        /* <DEDUP_REMOVED lines=15> */
.L_x_11399:
[----:B------:R-:W-:Y:S05]  /*a770*/  BRA.U !UP2, `(.L_x_11407) ;  /* 0x000000010a707547 */ /* 0x000fea000b800000 */
[----:B------:R-:W-:Y:S01]  /*a780*/  LOP3.LUT P1, RZ, R204, 0xff, RZ, 0xc0, !PT ;  /* 0x000000ffccff7812 */ /* 0x000fe2000782c0ff */
[----:B------:R-:W-:Y:S01]  /*a790*/  BSSY.RECONVERGENT B0, `(.L_x_11408) ;  /* 0x000000d000007945 */ /* 0x000fe20003800200 */
[----:B0-----:R-:W-:-:S11]  /*a7a0*/  MOV R180, RZ ;  /* 0x000000ff00b47202 */ /* 0x001fd60000000f00 */
[----:B------:R-:W-:Y:S05]  /*a7b0*/  @!P1 BRA `(.L_x_11409) ;  /* 0x0000000000289947 */ /* 0x000fea0003800000 */
        /* <DEDUP_REMOVED lines=10> */
.L_x_11409:
[----:B------:R-:W-:Y:S05]  /*a860*/  BSYNC.RECONVERGENT B0 ;  /* 0x0000000000007941 */ /* 0x000fea0003800200 */
.L_x_11408:
        /* <DEDUP_REMOVED lines=13> */
.L_x_11407:
[----:B------:R-:W-:Y:S05]  /*a940*/  BRA.U !UP2, `(.L_x_11410) ;  /* 0x000000010a707547 */ /* 0x000fea000b800000 */
[----:B------:R-:W-:Y:S01]  /*a950*/  LOP3.LUT P1, RZ, R204, 0xff00, RZ, 0xc0, !PT ;  /* 0x0000ff00ccff7812 */ /* 0x000fe2000782c0ff */
[----:B------:R-:W-:Y:S01]  /*a960*/  BSSY.RECONVERGENT B0, `(.L_x_11411) ;  /* 0x000000d000007945 */ /* 0x000fe20003800200 */
[----:B0-----:R-:W-:-:S11]  /*a970*/  HFMA2 R180, -RZ, RZ, 0, 0 ;  /* 0x00000000ffb47431 */ /* 0x001fd600000001ff */
[----:B------:R-:W-:Y:S05]  /*a980*/  @!P1 BRA `(.L_x_11412) ;  /* 0x0000000000289947 */ /* 0x000fea0003800000 */
        /* <DEDUP_REMOVED lines=10> */
.L_x_11412:
[----:B------:R-:W-:Y:S05]  /*aa30*/  BSYNC.RECONVERGENT B0 ;  /* 0x0000000000007941 */ /* 0x000fea0003800200 */
.L_x_11411:
        /* <DEDUP_REMOVED lines=13> */
.L_x_11410:
        /* <DEDUP_REMOVED lines=15> */
.L_x_11415:
[----:B------:R-:W-:Y:S05]  /*ac00*/  BSYNC.RECONVERGENT B0 ;  /* 0x0000000000007941 */ /* 0x000fea0003800200 */
.L_x_11414:
        /* <DEDUP_REMOVED lines=13> */
.L_x_11413:
        /* <DEDUP_REMOVED lines=15> */
.L_x_11418:
[----:B------:R-:W-:Y:S05]  /*add0*/  BSYNC.RECONVERGENT B0 ;  /* 0x0000000000007941 */ /* 0x000fea0003800200 */
.L_x_11417:
        /* <DEDUP_REMOVED lines=13> */
.L_x_11416:
        /* <DEDUP_REMOVED lines=15> */
.L_x_11421:
[----:B------:R-:W-:Y:S05]  /*afa0*/  BSYNC.RECONVERGENT B0 ;  /* 0x0000000000007941 */ /* 0x000fea0003800200 */
.L_x_11420:
        /* <DEDUP_REMOVED lines=13> */
.L_x_11419:
        /* <DEDUP_REMOVED lines=15> */
.L_x_11424:
[----:B------:R-:W-:Y:S05]  /*b170*/  BSYNC.RECONVERGENT B0 ;  /* 0x0000000000007941 */ /* 0x000fea0003800200 */
.L_x_11423:
        /* <DEDUP_REMOVED lines=13> */
.L_x_11422:
        /* <DEDUP_REMOVED lines=15> */
.L_x_11427:
[----:B------:R-:W-:Y:S05]  /*b340*/  BSYNC.RECONVERGENT B0 ;  /* 0x0000000000007941 */ /* 0x000fea0003800200 */
.L_x_11426:
        /* <DEDUP_REMOVED lines=13> */
.L_x_11425:
[----:B------:R-:W-:Y:S05]  /*b420*/  BRA.U !UP2, `(.L_x_11391) ;  /* 0x000000010a747547 */ /* 0x000fea000b800000 */
[----:B------:R-:W-:Y:S01]  /*b430*/  ISETP.GE.U32.AND P1, PT, R204, RZ, PT ;  /* 0x000000ffcc00720c */ /* 0x000fe20003f26070 */
[----:B------:R-:W-:Y:S01]  /*b440*/  BSSY.RECONVERGENT B0, `(.L_x_11428) ;  /* 0x000000e000007945 */ /* 0x000fe20003800200 */
[----:B0-----:R-:W-:Y:S02]  /*b450*/  HFMA2 R180, -RZ, RZ, 0, 0 ;  /* 0x00000000ffb47431 */ /* 0x001fe400000001ff */
[----:B------:R-:W-:-:S13]  /*b460*/  ISETP.GE.U32.AND.EX P1, PT, R205, 0x1000000, PT, P1 ;  /* 0x01000000cd00780c */ /* 0x000fda0003f26110 */
        /* <DEDUP_REMOVED lines=11> */
.L_x_11429:
[----:B------:R-:W-:Y:S05]  /*b520*/  BSYNC.RECONVERGENT B0 ;  /* 0x0000000000007941 */ /* 0x000fea0003800200 */
.L_x_11428:
        /* <DEDUP_REMOVED lines=13> */
.L_x_11391:
        /* <DEDUP_REMOVED lines=15> */
.L_x_11430:
        /* <DEDUP_REMOVED lines=30> */
.L_x_11433:
        /* <DEDUP_REMOVED lines=12> */
.L_x_11434:
        /* <DEDUP_REMOVED lines=12> */
.L_x_11435:
        /* <DEDUP_REMOVED lines=17> */
.L_x_11436:
        /* <DEDUP_REMOVED lines=17> */
.L_x_11437:
        /* <DEDUP_REMOVED lines=17> */
.L_x_11438:
        /* <DEDUP_REMOVED lines=25> */
.L_x_11439:
        /* <DEDUP_REMOVED lines=15> */
.L_x_11432:
        /* <DEDUP_REMOVED lines=18> */
.L_x_11441:
        /* <DEDUP_REMOVED lines=17> */
.L_x_11442:
        /* <DEDUP_REMOVED lines=17> */
.L_x_11443:
        /* <DEDUP_REMOVED lines=17> */
.L_x_11444:
        /* <DEDUP_REMOVED lines=17> */
.L_x_11445:
        /* <DEDUP_REMOVED lines=17> */
.L_x_11446:
        /* <DEDUP_REMOVED lines=17> */
.L_x_11447:
        /* <DEDUP_REMOVED lines=19> */
.L_x_11431:
        /* <DEDUP_REMOVED lines=24> */
.L_x_11449:
        /* <DEDUP_REMOVED lines=12> */
.L_x_11450:
        /* <DEDUP_REMOVED lines=17> */
.L_x_11451:
        /* <DEDUP_REMOVED lines=17> */
.L_x_11452:
        /* <DEDUP_REMOVED lines=17> */
.L_x_11453:
        /* <DEDUP_REMOVED lines=17> */
.L_x_11454:
        /* <DEDUP_REMOVED lines=25> */
.L_x_11455:
        /* <DEDUP_REMOVED lines=15> */
.L_x_11448:
        /* <DEDUP_REMOVED lines=15> */
.L_x_11458:
[----:B------:R-:W-:Y:S05]  /*d2a0*/  BSYNC.RECONVERGENT B0 ;  /* 0x0000000000007941 */ /* 0x000fea0003800200 */
.L_x_11457:
        /* <DEDUP_REMOVED lines=13> */
.L_x_11456:
        /* <DEDUP_REMOVED lines=15> */
.L_x_11461:
[----:B------:R-:W-:Y:S05]  /*d470*/  BSYNC.RECONVERGENT B0 ;  /* 0x0000000000007941 */ /* 0x000fea0003800200 */
.L_x_11460:
        /* <DEDUP_REMOVED lines=13> */
.L_x_11459:
        /* <DEDUP_REMOVED lines=15> */
.L_x_11464:
[----:B------:R-:W-:Y:S05]  /*d640*/  BSYNC.RECONVERGENT B0 ;  /* 0x0000000000007941 */ /* 0x000fea0003800200 */
.L_x_11463:
        /* <DEDUP_REMOVED lines=13> */
.L_x_11462:
        /* <DEDUP_REMOVED lines=15> */
.L_x_11467:
[----:B------:R-:W-:Y:S05]  /*d810*/  BSYNC.RECONVERGENT B0 ;  /* 0x0000000000007941 */ /* 0x000fea0003800200 */
.L_x_11466:
        /* <DEDUP_REMOVED lines=13> */
.L_x_11465:
        /* <DEDUP_REMOVED lines=15> */
.L_x_11470:
[----:B------:R-:W-:Y:S05]  /*d9e0*/  BSYNC.RECONVERGENT B0 ;  /* 0x0000000000007941 */ /* 0x000fea0003800200 */
.L_x_11469:
        /* <DEDUP_REMOVED lines=13> */
.L_x_11468:
        /* <DEDUP_REMOVED lines=15> */
.L_x_11473:
[----:B------:R-:W-:Y:S05]  /*dbb0*/  BSYNC.RECONVERGENT B0 ;  /* 0x0000000000007941 */ /* 0x000fea0003800200 */
.L_x_11472:
        /* <DEDUP_REMOVED lines=13> */
.L_x_11471:
        /* <DEDUP_REMOVED lines=15> */
.L_x_11476:
[----:B------:R-:W-:Y:S05]  /*dd80*/  BSYNC.RECONVERGENT B0 ;  /* 0x0000000000007941 */ /* 0x000fea0003800200 */
.L_x_11475:
        /* <DEDUP_REMOVED lines=13> */
.L_x_11474:
        /* <DEDUP_REMOVED lines=16> */
.L_x_11478:
[----:B------:R-:W-:Y:S05]  /*df60*/  BSYNC.RECONVERGENT B0 ;  /* 0x0000000000007941 */ /* 0x000fea0003800200 */
.L_x_11477:
        /* <DEDUP_REMOVED lines=13> */
.L_x_11440:
        /* <DEDUP_REMOVED lines=15> */
.L_x_11479:
        /* <DEDUP_REMOVED lines=30> */
.L_x_11482:
        /* <DEDUP_REMOVED lines=12> */
.L_x_11483:
        /* <DEDUP_REMOVED lines=12> */
.L_x_11484:
        /* <DEDUP_REMOVED lines=17> */
.L_x_11485:
        /* <DEDUP_REMOVED lines=17> */
.L_x_11486:
        /* <DEDUP_REMOVED lines=17> */
.L_x_11487:
        /* <DEDUP_REMOVED lines=25> */
.L_x_11488:
        /* <DEDUP_REMOVED lines=15> */
.L_x_11481:
        /* <DEDUP_REMOVED lines=18> */
.L_x_11490:
        /* <DEDUP_REMOVED lines=17> */
.L_x_11491:
        /* <DEDUP_REMOVED lines=17> */
.L_x_11492:
        /* <DEDUP_REMOVED lines=17> */
.L_x_11493:
        /* <DEDUP_REMOVED lines=17> */
.L_x_11494:
        /* <DEDUP_REMOVED lines=17> */
.L_x_11495:
        /* <DEDUP_REMOVED lines=17> */
.L_x_11496:
        /* <DEDUP_REMOVED lines=19> */
.L_x_11480:
        /* <DEDUP_REMOVED lines=24> */
.L_x_11498:
        /* <DEDUP_REMOVED lines=12> */
.L_x_11499:
        /* <DEDUP_REMOVED lines=17> */
.L_x_11500:
        /* <DEDUP_REMOVED lines=17> */
.L_x_11501:
        /* <DEDUP_REMOVED lines=17> */
.L_x_11502:
        /* <DEDUP_REMOVED lines=17> */
.L_x_11503:
        /* <DEDUP_REMOVED lines=25> */
.L_x_11504:
        /* <DEDUP_REMOVED lines=15> */
.L_x_11497:
        /* <DEDUP_REMOVED lines=15> */
.L_x_11507:
[----:B------:R-:W-:Y:S05]  /*fce0*/  BSYNC.RECONVERGENT B0 ;  /* 0x0000000000007941 */ /* 0x000fea0003800200 */
.L_x_11506:
        /* <DEDUP_REMOVED lines=13> */
.L_x_11505:
        /* <DEDUP_REMOVED lines=15> */
.L_x_11510:
[----:B------:R-:W-:Y:S05]  /*feb0*/  BSYNC.RECONVERGENT B0 ;  /* 0x0000000000007941 */ /* 0x000fea0003800200 */
.L_x_11509:
        /* <DEDUP_REMOVED lines=13> */
.L_x_11508:
        /* <DEDUP_REMOVED lines=15> */
.L_x_11513:
[----:B------:R-:W-:Y:S05]  /*10080*/  BSYNC.RECONVERGENT B0 ;  /* 0x0000000000007941 */ /* 0x000fea0003800200 */
.L_x_11512:
        /* <DEDUP_REMOVED lines=13> */
.L_x_11511:
        /* <DEDUP_REMOVED lines=15> */
.L_x_11516:
[----:B------:R-:W-:Y:S05]  /*10250*/  BSYNC.RECONVERGENT B0 ;  /* 0x0000000000007941 */ /* 0x000fea0003800200 */
.L_x_11515:
        /* <DEDUP_REMOVED lines=13> */
.L_x_11514:
        /* <DEDUP_REMOVED lines=15> */
.L_x_11519:
[----:B------:R-:W-:Y:S05]  /*10420*/  BSYNC.RECONVERGENT B0 ;  /* 0x0000000000007941 */ /* 0x000fea0003800200 */
.L_x_11518:
        /* <DEDUP_REMOVED lines=13> */
.L_x_11517:
        /* <DEDUP_REMOVED lines=15> */
.L_x_11522:
[----:B------:R-:W-:Y:S05]  /*105f0*/  BSYNC.RECONVERGENT B0 ;  /* 0x0000000000007941 */ /* 0x000fea0003800200 */
.L_x_11521:
        /* <DEDUP_REMOVED lines=13> */
.L_x_11520:
        /* <DEDUP_REMOVED lines=15> */
.L_x_11525:
[----:B------:R-:W-:Y:S05]  /*107c0*/  BSYNC.RECONVERGENT B0 ;  /* 0x0000000000007941 */ /* 0x000fea0003800200 */
.L_x_11524:
        /* <DEDUP_REMOVED lines=13> */
.L_x_11523:
[----:B------:R-:W-:Y:S05]  /*108a0*/  BRA.U !UP2, `(.L_x_11489) ;  /* 0x000000010a487547 */ /* 0x000fea000b800000 */
[----:B0-----:R-:W-:Y:S01]  /*108b0*/  MOV R180, UR20 ;  /* 0x0000001400b47c02 */ /* 0x001fe20008000f00 */
[----:B------:R-:W-:Y:S01]  /*108c0*/  HFMA2 R181, -RZ, RZ, 0, 0 ;  /* 0x00000000ffb57431 */ /* 0x000fe200000001ff */
[----:B------:R-:W-:Y:S02]  /*108d0*/  ISETP.GE.U32.AND P1, PT, R200, RZ, PT ;  /* 0x000000ffc800720c */ /* 0x000fe40003f26070 */
[----:B------:R-:W-:Y:S01]  /*108e0*/  ISETP.LT.AND P2, PT, RZ, UR31, PT ;  /* 0x0000001fff007c0c */ /* 0x000fe2000bf41270 */
[----:B------:R-:W-:Y:S01]  /*108f0*/  FFMA.FTZ R180, R250, R180, UR32 ;  /* 0x00000020fab47e23 */ /* 0x000fe200080100b4 */
[----:B------:R-:W-:-:S03]  /*10900*/  ISETP.GE.U32.AND.EX P1, PT, R201, 0x1000000, PT, P1 ;  /* 0x01000000c900780c */ /* 0x000fc60003f26110 */
[----:B------:R-:W-:-:S04]  /*10910*/  FADD.FTZ R180, R249, -R180 ;  /* 0x800000b4f9b47221 */ /* 0x000fc80000010000 */
[----:B------:R-:W-:-:S05]  /*10920*/  FMUL.FTZ R180, R180, UR30 ;  /* 0x0000001eb4b47c20 */ /* 0x000fca0008410000 */
[----:B------:R-:W-:Y:S01]  /*10930*/  FSEL R180, R180, RZ, P2 ;  /* 0x000000ffb4b47208 */ /* 0x000fe20001000000 */
[----:B-----5:R-:W-:-:S04]  /*10940*/  @P1 HADD2.F32 R200, -RZ, R171.H1_H1 ;  /* 0x300000abffc81230 */ /* 0x020fc80000004100 */
[----:B------:R-:W-:-:S04]  /*10950*/  FMUL.FTZ R180, R180, UR25 ;  /* 0x00000019b4b47c20 */ /* 0x000fc80008410000 */
[----:B------:R-:W-:-:S04]  /*10960*/  FMUL.FTZ R180, R180, UR24 ;  /* 0x00000018b4b47c20 */ /* 0x000fc80008410000 */
[-C--:B------:R-:W-:Y:S01]  /*10970*/  @P1 FMUL.FTZ R181, R200, R180.reuse ;  /* 0x000000b4c8b51220 */ /* 0x080fe20000410000 */
[----:B------:R-:W-:-:S03]  /*10980*/  FMUL.FTZ R180, R111, R180 ;  /* 0x000000b46fb47220 */ /* 0x000fc60000410000 */
[----:B------:R-:W-:Y:S02]  /*10990*/  FADD.FTZ R63, R63, R181 ;  /* 0x000000b53f3f7221 */ /* 0x000fe40000010000 */
[----:B------:R-:W-:-:S04]  /*109a0*/  FSEL R180, R180, RZ, P1 ;  /* 0x000000ffb4b47208 */ /* 0x000fc80000800000 */
[----:B------:R-:W-:-:S04]  /*109b0*/  F2FP.F16.F32.PACK_AB R180, RZ, R180 ;  /* 0x000000b4ffb4723e */ /* 0x000fc800000000ff */
[----:B------:R-:W-:-:S07]  /*109c0*/  PRMT R175, R175, 0x5410, R180 ;  /* 0x00005410afaf7816 */ /* 0x000fce00000000b4 */
.L_x_11489:
        /* <DEDUP_REMOVED lines=13> */
.L_x_11277:
        /* <DEDUP_REMOVED lines=78> */
.L_x_11527:
        /* <DEDUP_REMOVED lines=16> */
.L_x_19393:


//--------------------- .text._ZN10layer_norm13ln_bwd_kernelINS_13Kernel_traitsI6__halfS2_fS2_fjLj5120ELj1ELj1ELj4ELj16ENS_18Kernel_traits_baseILj5120ES2_S2_fS2_fjLj128EEEEELb0ELb0ELb0ELb0EEEvNS_9BwdParamsE --------------------------
	.section	.text._ZN10layer_norm13ln_bwd_kernelINS_13Kernel_traitsI6__halfS2_fS2_fjLj5120ELj1ELj1ELj4ELj16ENS_18Kernel_traits_baseILj5120ES2_S2_fS2_fjLj128EEEEELb0ELb0ELb0ELb0EEEvNS_9BwdParamsE,"ax",@progbits
	.align	128
        .global         _ZN10layer_norm13ln_bwd_kernelINS_13Kernel_traitsI6__halfS2_fS2_fjLj5120ELj1ELj1ELj4ELj16ENS_18Kernel_traits_baseILj5120ES2_S2_fS2_fjLj128EEEEELb0ELb0ELb0ELb0EEEvNS_9BwdParamsE
        .type           _ZN10layer_norm13ln_bwd_kernelINS_13Kernel_traitsI6__halfS2_fS2_fjLj5120ELj1ELj1ELj4ELj16ENS_18Kernel_traits_baseILj5120ES2_S2_fS2_fjLj128EEEEELb0ELb0ELb0ELb0EEEvNS_9BwdParamsE,@function
        .size           _ZN10layer_norm13ln_bwd_kernelINS_13Kernel_traitsI6__halfS2_fS2_fjLj5120ELj1ELj1ELj4ELj16ENS_18Kernel_traits_baseILj5120ES2_S2_fS2_fjLj128EEEEELb0ELb0ELb0ELb0EEEvNS_9BwdParamsE,(.L_x_19394 - _ZN10layer_norm13ln_bwd_kernelINS_13Kernel_traitsI6__halfS2_fS2_fjLj5120ELj1ELj1ELj4ELj16ENS_18Kernel_traits_baseILj5120ES2_S2_fS2_fjLj128EEEEELb0ELb0ELb0ELb0EEEvNS_9BwdParamsE)
        .other          _ZN10layer_norm13ln_bwd_kernelINS_13Kernel_traitsI6__halfS2_fS2_fjLj5120ELj1ELj1ELj4ELj16ENS_18Kernel_traits_baseILj5120ES2_S2_fS2_fjLj128EEEEELb0ELb0ELb0ELb0EEEvNS_9BwdParamsE,@"STO_CUDA_ENTRY STV_DEFAULT"
_ZN10layer_norm13ln_bwd_kernelINS_13Kernel_traitsI6__halfS2_fS2_fjLj5120ELj1ELj1ELj4ELj16ENS_18Kernel_traits_baseILj5120ES2_S2_fS2_fjLj128EEEEELb0ELb0ELb0ELb0EEEvNS_9BwdParamsE:
.text._ZN10layer_norm13ln_bwd_kernelINS_13Kernel_traitsI6__halfS2_fS2_fjLj5120ELj1ELj1ELj4ELj16ENS_18Kernel_traits_baseILj5120ES2_S2_fS2_fjLj128EEEEELb0ELb0ELb0ELb0EEEvNS_9BwdParamsE:
        /* <DEDUP_REMOVED lines=129> */
.L_x_11580:
[----:B0-----:R-:W-:Y:S02]  /*0810*/  UIMAD.WIDE UR12, UR7, 0x4, UR8 ;  /* 0x00000004070c78a5 */ /* 0x001fe4000f8e0208 */
[----:B------:R-:W-:Y:S01]  /*0820*/  UIMAD.WIDE UR14, UR7, 0x4, UR10 ;  /* 0x00000004070e78a5 */ /* 0x000fe2000f8e020a */
[----:B------:R-:W0:Y:S03]  /*0830*/  @UP0 LDCU.64 UR4, c[0x0][0x3e0] ;  /* 0x00007c00ff0407ac */ /* 0x000e260008000a00 */
[----:B------:R-:W-:Y:S02]  /*0840*/  MOV R176, UR12 ;  /* 0x0000000c00b07c02 */ /* 0x000fe40008000f00 */
[----:B------:R-:W-:Y:S02]  /*0850*/  MOV R177, UR13 ;  /* 0x0000000d00b17c02 */ /* 0x000fe40008000f00 */
[----:B--234-:R-:W-:-:S02]  /*0860*/  MOV R174, UR14 ;  /* 0x0000000e00ae7c02 */ /* 0x01cfc40008000f00 */
        /* <DEDUP_REMOVED lines=10> */
[----:B------:R-:W-:Y:S01]  /*0910*/  ISETP.GE.U32.AND P5, PT, R2, 0x80, PT ;  /* 0x000000800200780c */ /* 0x000fe20003fa6070 */
[----:B-----5:R0:W5:Y:S02]  /*0920*/  @P0 LDG.E.U16 R243, desc[UR16][R172.64] ;  /* 0x00000010acf30981 */ /* 0x020164000c1e1500 */
[----:B------:R-:W-:Y:S01]  /*0930*/  ULEA.HI UR5, UR5, UR4, URZ, 0x3 ;  /* 0x0000000405057291 */ /* 0x000fe2000f8f18ff */
[----:B-1----:R-:W-:Y:S01]  /*0940*/  ISETP.NE.AND P6, PT, RZ, UR18, PT ;  /* 0x00000012ff007c0c */ /* 0x002fe2000bfc5270 */
[----:B------:R-:W-:Y:S04]  /*0950*/  BSSY.RECONVERGENT B0, `(.L_x_11529) ;  /* 0x0000063000007945 */ /* 0x000fe80003800200 */
[----:B0-----:R-:W-:-:S02]  /*0960*/  MOV R173, UR5 ;  /* 0x0000000500ad7c02 */ /* 0x001fc40008000f00 */
[----:B------:R-:W-:Y:S02]  /*0970*/  CS2R R246, SRZ ;  /* 0x0000000000f67805 */ /* 0x000fe4000001ff00 */
[C---:B------:R-:W-:Y:S02]  /*0980*/  ISETP.GE.U32.AND P4, PT, R2.reuse, 0x100, PT ;  /* 0x000001000200780c */ /* 0x040fe40003f86070 */
[C---:B------:R-:W-:Y:S02]  /*0990*/  ISETP.GE.U32.AND P3, PT, R2.reuse, 0x180, PT ;  /* 0x000001800200780c */ /* 0x040fe40003f66070 */
[----:B----4-:R-:W-:Y:S02]  /*09a0*/  LEA.HI.SX32 R0, R173, R4, 0x1d ;  /* 0x00000004ad007211 */ /* 0x010fe400078feaff */
[C---:B------:R-:W-:Y:S02]  /*09b0*/  ISETP.GE.U32.AND P2, PT, R2.reuse, 0x200, PT ;  /* 0x000002000200780c */ /* 0x040fe40003f46070 */
[----:B------:R-:W-:-:S02]  /*09c0*/  ISETP.GE.U32.AND P1, PT, R2, 0x280, PT ;  /* 0x000002800200780c */ /* 0x000fc40003f26070 */
[----:B------:R-:W-:Y:S02]  /*09d0*/  MOV R245, R0 ;  /* 0x0000000000f57202 */ /* 0x000fe40000000f00 */
[----:B--2---:R-:W-:-:S04]  /*09e0*/  FSEL R176, R176, RZ, !P6 ;  /* 0x000000ffb0b07208 */ /* 0x004fc80007000000 */
[----:B------:R-:W-:Y:S02]  /*09f0*/  R2UR UR4, R176 ;  /* 0x00000000b00472ca */ /* 0x000fe400000e0000 */
[----:B---3--:R-:W-:Y:S01]  /*0a00*/  R2UR UR13, R174 ;  /* 0x00000000ae0d72ca */ /* 0x008fe200000e0000 */
[----:B------:R-:W-:-:S14]  /*0a10*/  @!P5 BRA `(.L_x_11530) ;  /* 0x000000040058d947 */ /* 0x000fdc0003800000 */
        /* <DEDUP_REMOVED lines=9> */
[----:B------:R-:W1:Y:S01]  /*0ab0*/  @P0 LDC.64 R208, c[0x0][0x438] ;  /* 0x00010e00ffd00b82 */ /* 0x000e620000000a00 */
[----:B------:R-:W-:Y:S02]  /*0ac0*/  HADD2.F32 R184, -RZ, R32.H0_H0 ;  /* 0x20000020ffb87230 */ /* 0x000fe40000004100 */
[----:B------:R-:W-:Y:S02]  /*0ad0*/  HADD2.F32 R204, -RZ, R34.H0_H0 ;  /* 0x20000022ffcc7230 */ /* 0x000fe40000004100 */
[----:B------:R-:W-:Y:S02]  /*0ae0*/  HADD2.F32 R229, -RZ, R35.H0_H0 ;  /* 0x20000023ffe57230 */ /* 0x000fe40000004100 */
[----:B------:R-:W-:Y:S02]  /*0af0*/  HADD2.F32 R191, -RZ, R32.H1_H1 ;  /* 0x30000020ffbf7230 */ /* 0x000fe40000004100 */
[----:B------:R-:W-:Y:S02]  /*0b00*/  HADD2.F32 R206, -RZ, R33.H1_H1 ;  /* 0x30000021ffce7230 */ /* 0x000fe40000004100 */
[----:B-1----:R-:W-:-:S05]  /*0b10*/  @P0 IMAD.WIDE.U32 R208, R0, 0x20, R208 ;  /* 0x0000002000d00825 */ /* 0x002fca00078e00d0 */
[----:B------:R-:W5:Y:S04]  /*0b20*/  @P0 LDG.E.128 R136, desc[UR16][R208.64] ;  /* 0x00000010d0880981 */ /* 0x000f68000c1e1d00 */
[----:B------:R1:W5:Y:S01]  /*0b30*/  @P0 LDG.E.128 R140, desc[UR16][R208.64+0x10] ;  /* 0x00001010d08c0981 */ /* 0x000362000c1e1d00 */
[----:B------:R-:W-:Y:S02]  /*0b40*/  HADD2.F32 R232, -RZ, R34.H1_H1 ;  /* 0x30000022ffe87230 */ /* 0x000fe40000004100 */
[----:B------:R-:W-:Y:S01]  /*0b50*/  HADD2.F32 R241, -RZ, R35.H1_H1 ;  /* 0x30000023fff17230 */ /* 0x000fe20000004100 */
[----:B0-----:R-:W-:Y:S01]  /*0b60*/  IADD3 R245, PT, PT, R0, 0x80, RZ ;  /* 0x0000008000f57810 */ /* 0x001fe20007ffe0ff */
[----:B--2---:R-:W-:Y:S01]  /*0b70*/  FADD.FTZ R3, R172, -UR4 ;  /* 0x80000004ac037e21 */ /* 0x004fe20008010000 */
[----:B------:R-:W-:-:S03]  /*0b80*/  FADD.FTZ R174, R174, -UR4 ;  /* 0x80000004aeae7e21 */ /* 0x000fc60008010000 */
[----:B------:R-:W-:Y:S01]  /*0b90*/  FMUL.FTZ R3, R3, UR13 ;  /* 0x0000000d03037c20 */ /* 0x000fe20008410000 */
[----:B----4-:R-:W-:Y:S02]  /*0ba0*/  HADD2.F32 R187, -RZ, R176.H0_H0 ;  /* 0x200000b0ffbb7230 */ /* 0x010fe40000004100 */
[----:B------:R-:W-:Y:S01]  /*0bb0*/  FADD.FTZ R173, R173, -UR4 ;  /* 0x80000004adad7e21 */ /* 0x000fe20008010000 */
[----:B------:R-:W-:Y:S02]  /*0bc0*/  HADD2.F32 R172, -RZ, R177.H0_H0 ;  /* 0x200000b1ffac7230 */ /* 0x000fe40000004100 */
[----:B------:R-:W-:Y:S01]  /*0bd0*/  FMUL.FTZ R189, R174, UR13 ;  /* 0x0000000daebd7c20 */ /* 0x000fe20008410000 */
[-C--:B------:R-:W-:Y:S01]  /*0be0*/  FMUL.FTZ R184, R184, R187.reuse ;  /* 0x000000bbb8b87220 */ /* 0x080fe20000410000 */
[----:B------:R-:W-:Y:S01]  /*0bf0*/  FADD.FTZ R100, R100, R187 ;  /* 0x000000bb64647221 */ /* 0x000fe20000010000 */
[----:B------:R-:W-:Y:S01]  /*0c00*/  FFMA.FTZ R52, R3, R187, R52 ;  /* 0x000000bb03347223 */ /* 0x000fe20000010034 */
[----:B------:R-:W-:-:S02]  /*0c10*/  HADD2.F32 R187, -RZ, R33.H0_H0 ;  /* 0x20000021ffbb7230 */ /* 0x000fc40000004100 */
[----:B---3--:R-:W-:Y:S01]  /*0c20*/  FADD.FTZ R180, R180, -UR4 ;  /* 0x80000004b4b47e21 */ /* 0x008fe20008010000 */
[----:B------:R-:W-:Y:S01]  /*0c30*/  FADD.FTZ R182, R182, -UR4 ;  /* 0x80000004b6b67e21 */ /* 0x000fe20008010000 */
[----:B------:R-:W-:Y:S01]  /*0c40*/  FMUL.FTZ R192, R173, UR13 ;  /* 0x0000000dadc07c20 */ /* 0x000fe20008410000 */
[----:B------:R-:W-:Y:S01]  /*0c50*/  FADD.FTZ R102, R102, R172 ;  /* 0x000000ac66667221 */ /* 0x000fe20000010000 */
[-C--:B------:R-:W-:Y:S01]  /*0c60*/  FMUL.FTZ R187, R187, R172.reuse ;  /* 0x000000acbbbb7220 */ /* 0x080fe20000410000 */
[----:B------:R-:W-:Y:S01]  /*0c70*/  FFMA.FTZ R54, R189, R172, R54 ;  /* 0x000000acbd367223 */ /* 0x000fe20000010036 */
[----:B------:R-:W-:Y:S02]  /*0c80*/  HADD2.F32 R173, -RZ, R178.H0_H0 ;  /* 0x200000b2ffad7230 */ /* 0x000fe40000004100 */
[----:B-1----:R-:W-:Y:S01]  /*0c90*/  FMUL.FTZ R209, R180, UR13 ;  /* 0x0000000db4d17c20 */ /* 0x002fe20008410000 */
[----:B------:R-:W-:Y:S02]  /*0ca0*/  HADD2.F32 R172, -RZ, R179.H0_H0 ;  /* 0x200000b3ffac7230 */ /* 0x000fe40000004100 */
[----:B------:R-:W-:Y:S01]  /*0cb0*/  FMUL.FTZ R231, R182, UR13 ;  /* 0x0000000db6e77c20 */ /* 0x000fe20008410000 */
        /* <DEDUP_REMOVED lines=8> */
[----:B------:R-:W-:Y:S01]  /*0d40*/  FADD.FTZ R172, RZ, R184 ;  /* 0x000000b8ffac7221 */ /* 0x000fe20000010000 */
[----:B------:R-:W-:Y:S01]  /*0d50*/  FFMA.FTZ R173, R3, R184, RZ ;  /* 0x000000b803ad7223 */ /* 0x000fe200000100ff */
[----:B------:R-:W-:Y:S01]  /*0d60*/  FADD.FTZ R175, R175, -UR4 ;  /* 0x80000004afaf7e21 */ /* 0x000fe20008010000 */
[----:B------:R-:W-:-:S02]  /*0d70*/  HADD2.F32 R177, -RZ, R177.H1_H1 ;  /* 0x300000b1ffb17230 */ /* 0x000fc40000004100 */
[----:B------:R-:W-:Y:S01]  /*0d80*/  FADD.FTZ R172, R172, R191 ;  /* 0x000000bfacac7221 */ /* 0x000fe20000010000 */
[----:B------:R-:W-:Y:S01]  /*0d90*/  FFMA.FTZ R174, R192, R191, R173 ;  /* 0x000000bfc0ae7223 */ /* 0x000fe200000100ad */
[----:B------:R-:W-:Y:S01]  /*0da0*/  FMUL.FTZ R208, R175, UR13 ;  /* 0x0000000dafd07c20 */ /* 0x000fe20008410000 */
[----:B------:R-:W-:Y:S01]  /*0db0*/  FMUL.FTZ R206, R206, R177 ;  /* 0x000000b1cece7220 */ /* 0x000fe20000410000 */
[----:B------:R-:W-:Y:S01]  /*0dc0*/  FADD.FTZ R173, R172, R187 ;  /* 0x000000bbacad7221 */ /* 0x000fe20000010000 */
[----:B------:R-:W-:Y:S01]  /*0dd0*/  FFMA.FTZ R175, R189, R187, R174 ;  /* 0x000000bbbdaf7223 */ /* 0x000fe200000100ae */
[----:B------:R-:W-:Y:S02]  /*0de0*/  HADD2.F32 R178, -RZ, R178.H1_H1 ;  /* 0x300000b2ffb27230 */ /* 0x000fe40000004100 */
        /* <DEDUP_REMOVED lines=25> */
.L_x_11530:
[----:B------:R-:W-:Y:S05]  /*0f80*/  BSYNC.RECONVERGENT B0 ;  /* 0x0000000000007941 */ /* 0x000fea0003800200 */
.L_x_11529:
        /* <DEDUP_REMOVED lines=12> */
[--C-:B------:R-:W-:Y:S02]  /*1050*/  HADD2.F32 R190, -RZ, R37.reuse.H0_H0 ;  /* 0x20000025ffbe7230 */ /* 0x100fe40000004100 */
[----:B------:R-:W-:Y:S02]  /*1060*/  HADD2.F32 R207, -RZ, R37.H1_H1 ;  /* 0x30000025ffcf7230 */ /* 0x000fe40000004100 */
[----:B------:R-:W-:Y:S02]  /*1070*/  HADD2.F32 R185, -RZ, R36.H1_H1 ;  /* 0x30000024ffb97230 */ /* 0x000fe40000004100 */
[----:B0-----:R-:W-:-:S04]  /*1080*/  @P0 IMAD.WIDE.U32 R214, R245, 0x20, R22 ;  /* 0x00000020f5d60825 */ /* 0x001fc800078e0016 */
[----:B------:R-:W-:Y:S01]  /*1090*/  HADD2.F32 R22, -RZ, R36.H0_H0 ;  /* 0x20000024ff167230 */ /* 0x000fe20000004100 */
[----:B------:R-:W5:Y:S04]  /*10a0*/  @P0 LDG.E.128 R28, desc[UR16][R214.64] ;  /* 0x00000010d61c0981 */ /* 0x000f68000c1e1d00 */
[----:B------:R0:W5:Y:S01]  /*10b0*/  @P0 LDG.E.128 R24, desc[UR16][R214.64+0x10] ;  /* 0x00001010d6180981 */ /* 0x000162000c1e1d00 */
[----:B------:R-:W-:Y:S02]  /*10c0*/  HADD2.F32 R225, -RZ, R39.H0_H0 ;  /* 0x20000027ffe17230 */ /* 0x000fe40000004100 */
[--C-:B0-----:R-:W-:Y:S02]  /*10d0*/  HADD2.F32 R214, -RZ, R38.reuse.H0_H0 ;  /* 0x20000026ffd67230 */ /* 0x101fe40000004100 */
[----:B------:R-:W-:-:S02]  /*10e0*/  HADD2.F32 R215, -RZ, R38.H1_H1 ;  /* 0x30000026ffd77230 */ /* 0x000fc40000004100 */
[----:B------:R-:W-:Y:S01]  /*10f0*/  HADD2.F32 R239, -RZ, R39.H1_H1 ;  /* 0x30000027ffef7230 */ /* 0x000fe20000004100 */
[----:B------:R-:W-:Y:S01]  /*1100*/  IADD3 R245, PT, PT, R245, 0x80, RZ ;  /* 0x00000080f5f57810 */ /* 0x000fe20007ffe0ff */
[----:B--2---:R-:W-:-:S04]  /*1110*/  FADD.FTZ R13, R172, -UR4 ;  /* 0x80000004ac0d7e21 */ /* 0x004fc80008010000 */
[----:B------:R-:W-:Y:S01]  /*1120*/  FMUL.FTZ R13, R13, UR13 ;  /* 0x0000000d0d0d7c20 */ /* 0x000fe20008410000 */
[----:B----4-:R-:W-:Y:S02]  /*1130*/  HADD2.F32 R23, -RZ, R176.H0_H0 ;  /* 0x200000b0ff177230 */ /* 0x010fe40000004100 */
[----:B------:R-:W-:-:S03]  /*1140*/  FADD.FTZ R20, R173, -UR4 ;  /* 0x80000004ad147e21 */ /* 0x000fc60008010000 */
[----:B------:R-:W-:Y:S01]  /*1150*/  FADD.FTZ R60, R60, R23 ;  /* 0x000000173c3c7221 */ /* 0x000fe20000010000 */
[-C--:B------:R-:W-:Y:S01]  /*1160*/  FFMA.FTZ R64, R13, R23.reuse, R64 ;  /* 0x000000170d407223 */ /* 0x080fe20000010040 */
[----:B------:R-:W-:Y:S01]  /*1170*/  FMUL.FTZ R22, R22, R23 ;  /* 0x0000001716167220 */ /* 0x000fe20000410000 */
[----:B------:R-:W-:Y:S01]  /*1180*/  FADD.FTZ R23, R174, -UR4 ;  /* 0x80000004ae177e21 */ /* 0x000fe20008010000 */
[--C-:B------:R-:W-:Y:S02]  /*1190*/  HADD2.F32 R173, -RZ, R177.reuse.H0_H0 ;  /* 0x200000b1ffad7230 */ /* 0x100fe40000004100 */
[----:B------:R-:W-:Y:S01]  /*11a0*/  FADD.FTZ R175, R175, -UR4 ;  /* 0x80000004afaf7e21 */ /* 0x000fe20008010000 */
[----:B------:R-:W-:Y:S01]  /*11b0*/  FMUL.FTZ R23, R23, UR13 ;  /* 0x0000000d17177c20 */ /* 0x000fe20008410000 */
[----:B---3--:R-:W-:Y:S01]  /*11c0*/  FADD.FTZ R180, R180, -UR4 ;  /* 0x80000004b4b47e21 */ /* 0x008fe20008010000 */
[----:B------:R-:W-:Y:S01]  /*11d0*/  FADD.FTZ R62, R62, R173 ;  /* 0x000000ad3e3e7221 */ /* 0x000fe20000010000 */
[-C--:B------:R-:W-:Y:S01]  /*11e0*/  FMUL.FTZ R190, R190, R173.reuse ;  /* 0x000000adbebe7220 */ /* 0x080fe20000410000 */
[----:B------:R-:W-:Y:S01]  /*11f0*/  FFMA.FTZ R66, R23, R173, R66 ;  /* 0x000000ad17427223 */ /* 0x000fe20000010042 */
[----:B------:R-:W-:-:S02]  /*1200*/  HADD2.F32 R172, -RZ, R177.H1_H1 ;  /* 0x300000b1ffac7230 */ /* 0x000fc40000004100 */
[----:B------:R-:W-:Y:S01]  /*1210*/  FMUL.FTZ R202, R175, UR13 ;  /* 0x0000000dafca7c20 */ /* 0x000fe20008410000 */
[----:B------:R-:W-:Y:S02]  /*1220*/  HADD2.F32 R176, -RZ, R176.H1_H1 ;  /* 0x300000b0ffb07230 */ /* 0x000fe40000004100 */
[----:B------:R-:W-:Y:S01]  /*1230*/  FMUL.FTZ R205, R180, UR13 ;  /* 0x0000000db4cd7c20 */ /* 0x000fe20008410000 */
[----:B------:R-:W-:Y:S02]  /*1240*/  HADD2.F32 R173, -RZ, R178.H0_H0 ;  /* 0x200000b2ffad7230 */ /* 0x000fe40000004100 */
[----:B------:R-:W-:Y:S01]  /*1250*/  FADD.FTZ R63, R63, R172 ;  /* 0x000000ac3f3f7221 */ /* 0x000fe20000010000 */
[-C--:B------:R-:W-:Y:S01]  /*1260*/  FFMA.FTZ R67, R202, R172.reuse, R67 ;  /* 0x000000acca437223 */ /* 0x080fe20000010043 */
[----:B------:R-:W-:Y:S01]  /*1270*/  FMUL.FTZ R207, R207, R172 ;  /* 0x000000accfcf7220 */ /* 0x000fe20000410000 */
[----:B------:R-:W-:Y:S01]  /*1280*/  FMUL.FTZ R185, R185, R176 ;  /* 0x000000b0b9b97220 */ /* 0x000fe20000410000 */
[----:B------:R-:W-:Y:S01]  /*1290*/  FADD.FTZ R68, R68, R173 ;  /* 0x000000ad44447221 */ /* 0x000fe20000010000 */
[-C--:B------:R-:W-:Y:S01]  /*12a0*/  FFMA.FTZ R108, R205, R173.reuse, R108 ;  /* 0x000000adcd6c7223 */ /* 0x080fe2000001006c */
[----:B------:R-:W-:Y:S01]  /*12b0*/  FMUL.FTZ R214, R214, R173 ;  /* 0x000000add6d67220 */ /* 0x000fe20000410000 */
[----:B------:R-:W-:Y:S01]  /*12c0*/  FADD.FTZ R182, R182, -UR4 ;  /* 0x80000004b6b67e21 */ /* 0x000fe20008010000 */
[----:B------:R-:W-:Y:S01]  /*12d0*/  FADD.FTZ R172, R247, R22 ;  /* 0x00000016f7ac7221 */ /* 0x000fe20000010000 */
[----:B------:R-:W-:Y:S01]  /*12e0*/  FMUL.FTZ R20, R20, UR13 ;  /* 0x0000000d14147c20 */ /* 0x000fe20008410000 */
[----:B------:R-:W-:Y:S01]  /*12f0*/  FFMA.FTZ R173, R13, R22, R246 ;  /* 0x000000160dad7223 */ /* 0x000fe200000100f6 */
[----:B------:R-:W-:-:S02]  /*1300*/  HADD2.F32 R174, -RZ, R179.H0_H0 ;  /* 0x200000b3ffae7230 */ /* 0x000fc40000004100 */
        /* <DEDUP_REMOVED lines=32> */
.L_x_11532:
[----:B------:R-:W-:Y:S05]  /*1510*/  BSYNC.RECONVERGENT B0 ;  /* 0x0000000000007941 */ /* 0x000fea0003800200 */
.L_x_11531:
        /* <DEDUP_REMOVED lines=12> */
[--C-:B------:R-:W-:Y:S02]  /*15e0*/  HADD2.F32 R16, -RZ, R40.reuse.H0_H0 ;  /* 0x20000028ff107230 */ /* 0x100fe40000004100 */
[----:B0-----:R-:W-:Y:S02]  /*15f0*/  HADD2.F32 R19, -RZ, R40.H1_H1 ;  /* 0x30000028ff137230 */ /* 0x001fe40000004100 */
[--C-:B------:R-:W-:Y:S02]  /*1600*/  HADD2.F32 R188, -RZ, R41.reuse.H0_H0 ;  /* 0x20000029ffbc7230 */ /* 0x100fe40000004100 */
[----:B------:R-:W-:Y:S02]  /*1610*/  HADD2.F32 R203, -RZ, R41.H1_H1 ;  /* 0x30000029ffcb7230 */ /* 0x000fe40000004100 */
[----:B------:R-:W-:Y:S02]  /*1620*/  HADD2.F32 R230, -RZ, R43.H0_H0 ;  /* 0x2000002bffe67230 */ /* 0x000fe40000004100 */
[----:B-1----:R-:W-:-:S05]  /*1630*/  @P0 IMAD.WIDE.U32 R212, R245, 0x20, R212 ;  /* 0x00000020f5d40825 */ /* 0x002fca00078e00d4 */
[----:B------:R-:W5:Y:S04]  /*1640*/  @P0 LDG.E.128 R148, desc[UR16][R212.64] ;  /* 0x00000010d4940981 */ /* 0x000f68000c1e1d00 */
[----:B------:R0:W5:Y:S02]  /*1650*/  @P0 LDG.E.128 R152, desc[UR16][R212.64+0x10] ;  /* 0x00001010d4980981 */ /* 0x000164000c1e1d00 */
[--C-:B0-----:R-:W-:Y:S02]  /*1660*/  HADD2.F32 R212, -RZ, R42.reuse.H0_H0 ;  /* 0x2000002affd47230 */ /* 0x101fe40000004100 */
[----:B------:R-:W-:Y:S02]  /*1670*/  HADD2.F32 R213, -RZ, R42.H1_H1 ;  /* 0x3000002affd57230 */ /* 0x000fe40000004100 */
[----:B------:R-:W-:Y:S01]  /*1680*/  HADD2.F32 R237, -RZ, R43.H1_H1 ;  /* 0x3000002bffed7230 */ /* 0x000fe20000004100 */
[----:B------:R-:W-:Y:S01]  /*1690*/  IADD3 R245, PT, PT, R245, 0x80, RZ ;  /* 0x00000080f5f57810 */ /* 0x000fe20007ffe0ff */
[----:B--2---:R-:W-:Y:S01]  /*16a0*/  FADD.FTZ R11, R172, -UR4 ;  /* 0x80000004ac0b7e21 */ /* 0x004fe20008010000 */
[----:B------:R-:W-:Y:S01]  /*16b0*/  FADD.FTZ R173, R173, -UR4 ;  /* 0x80000004adad7e21 */ /* 0x000fe20008010000 */
[----:B------:R-:W-:-:S02]  /*16c0*/  FADD.FTZ R174, R174, -UR4 ;  /* 0x80000004aeae7e21 */ /* 0x000fc40008010000 */
[----:B------:R-:W-:Y:S01]  /*16d0*/  FMUL.FTZ R11, R11, UR13 ;  /* 0x0000000d0b0b7c20 */ /* 0x000fe20008410000 */
[--C-:B----4-:R-:W-:Y:S02]  /*16e0*/  HADD2.F32 R21, -RZ, R176.reuse.H0_H0 ;  /* 0x200000b0ff157230 */ /* 0x110fe40000004100 */
[----:B------:R-:W-:-:S03]  /*16f0*/  HADD2.F32 R176, -RZ, R176.H1_H1 ;  /* 0x300000b0ffb07230 */ /* 0x000fc60000004100 */
[-C--:B------:R-:W-:Y:S01]  /*1700*/  FMUL.FTZ R18, R16, R21.reuse ;  /* 0x0000001510127220 */ /* 0x080fe20000410000 */
[----:B------:R-:W-:Y:S01]  /*1710*/  FADD.FTZ R112, R112, R21 ;  /* 0x0000001570707221 */ /* 0x000fe20000010000 */
[----:B------:R-:W-:Y:S01]  /*1720*/  FFMA.FTZ R76, R11, R21, R76 ;  /* 0x000000150b4c7223 */ /* 0x000fe2000001004c */
[----:B------:R-:W-:Y:S01]  /*1730*/  FMUL.FTZ R16, R173, UR13 ;  /* 0x0000000dad107c20 */ /* 0x000fe20008410000 */
[----:B------:R-:W-:Y:S01]  /*1740*/  FMUL.FTZ R21, R19, R176 ;  /* 0x000000b013157220 */ /* 0x000fe20000410000 */
[--C-:B------:R-:W-:Y:S02]  /*1750*/  HADD2.F32 R173, -RZ, R177.reuse.H0_H0 ;  /* 0x200000b1ffad7230 */ /* 0x100fe40000004100 */
[----:B------:R-:W-:Y:S01]  /*1760*/  FMUL.FTZ R19, R174, UR13 ;  /* 0x0000000dae137c20 */ /* 0x000fe20008410000 */
[----:B------:R-:W-:Y:S01]  /*1770*/  FADD.FTZ R175, R175, -UR4 ;  /* 0x80000004afaf7e21 */ /* 0x000fe20008010000 */
[----:B---3--:R-:W-:Y:S01]  /*1780*/  FADD.FTZ R180, R180, -UR4 ;  /* 0x80000004b4b47e21 */ /* 0x008fe20008010000 */
[----:B------:R-:W-:-:S02]  /*1790*/  HADD2.F32 R172, -RZ, R177.H1_H1 ;  /* 0x300000b1ffac7230 */ /* 0x000fc40000004100 */
[----:B------:R-:W-:Y:S01]  /*17a0*/  FADD.FTZ R114, R114, R173 ;  /* 0x000000ad72727221 */ /* 0x000fe20000010000 */
[-C--:B------:R-:W-:Y:S01]  /*17b0*/  FFMA.FTZ R78, R19, R173.reuse, R78 ;  /* 0x000000ad134e7223 */ /* 0x080fe2000001004e */
[----:B------:R-:W-:Y:S01]  /*17c0*/  FMUL.FTZ R188, R188, R173 ;  /* 0x000000adbcbc7220 */ /* 0x000fe20000410000 */
[----:B------:R-:W-:Y:S01]  /*17d0*/  FMUL.FTZ R196, R175, UR13 ;  /* 0x0000000dafc47c20 */ /* 0x000fe20008410000 */
[----:B------:R-:W-:Y:S02]  /*17e0*/  HADD2.F32 R173, -RZ, R178.H0_H0 ;  /* 0x200000b2ffad7230 */ /* 0x000fe40000004100 */
[----:B------:R-:W-:Y:S01]  /*17f0*/  FADD.FTZ R182, R182, -UR4 ;  /* 0x80000004b6b67e21 */ /* 0x000fe20008010000 */
[----:B------:R-:W-:Y:S01]  /*1800*/  FMUL.FTZ R195, R180, UR13 ;  /* 0x0000000db4c37c20 */ /* 0x000fe20008410000 */
[----:B------:R-:W-:Y:S02]  /*1810*/  HADD2.F32 R175, -RZ, R179.H0_H0 ;  /* 0x200000b3ffaf7230 */ /* 0x000fe40000004100 */
[----:B------:R-:W-:Y:S01]  /*1820*/  FADD.FTZ R115, R115, R172 ;  /* 0x000000ac73737221 */ /* 0x000fe20000010000 */
[-C--:B------:R-:W-:Y:S01]  /*1830*/  FFMA.FTZ R79, R196, R172.reuse, R79 ;  /* 0x000000acc44f7223 */ /* 0x080fe2000001004f */
[----:B------:R-:W-:Y:S01]  /*1840*/  FMUL.FTZ R203, R203, R172 ;  /* 0x000000accbcb7220 */ /* 0x000fe20000410000 */
        /* <DEDUP_REMOVED lines=16> */
[----:B------:R-:W-:Y:S02]  /*1950*/  FFMA.FTZ R172, R196, R203, R173 ;  /* 0x000000cbc4ac7223 */ /* 0x000fe400000100ad */
[----:B------:R-:W-:Y:S01]  /*1960*/  FMUL.FTZ R218, R181, UR13 ;  /* 0x0000000db5da7c20 */ /* 0x000fe20008410000 */
[----:B------:R-:W-:Y:S01]  /*1970*/  FMUL.FTZ R213, R213, R178 ;  /* 0x000000b2d5d57220 */ /* 0x000fe20000410000 */
[----:B------:R-:W-:Y:S01]  /*1980*/  FADD.FTZ R174, R175, R212 ;  /* 0x000000d4afae7221 */ /* 0x000fe20000010000 */
[----:B------:R-:W-:Y:S01]  /*1990*/  FFMA.FTZ R173, R195, R212, R172 ;  /* 0x000000d4c3ad7223 */ /* 0x000fe200000100ac */
[----:B------:R-:W-:Y:S01]  /*19a0*/  FADD.FTZ R113, R113, R176 ;  /* 0x000000b071717221 */ /* 0x000fe20000010000 */
[----:B------:R-:W-:Y:S01]  /*19b0*/  FFMA.FTZ R77, R16, R176, R77 ;  /* 0x000000b0104d7223 */ /* 0x000fe2000001004d */
[----:B------:R-:W-:-:S02]  /*19c0*/  HADD2.F32 R176, -RZ, R179.H1_H1 ;  /* 0x300000b3ffb07230 */ /* 0x000fc40000004100 */
[----:B------:R-:W-:Y:S01]  /*19d0*/  FADD.FTZ R183, R183, -UR4 ;  /* 0x80000004b7b77e21 */ /* 0x000fe20008010000 */
[----:B------:R-:W-:Y:S01]  /*19e0*/  FADD.FTZ R175, R174, R213 ;  /* 0x000000d5aeaf7221 */ /* 0x000fe20000010000 */
[C---:B------:R-:W-:Y:S02]  /*19f0*/  FFMA.FTZ R172, R218.reuse, R213, R173 ;  /* 0x000000d5daac7223 */ /* 0x040fe400000100ad */
        /* <DEDUP_REMOVED lines=10> */
.L_x_11534:
[----:B------:R-:W-:Y:S05]  /*1aa0*/  BSYNC.RECONVERGENT B0 ;  /* 0x0000000000007941 */ /* 0x000fea0003800200 */
.L_x_11533:
        /* <DEDUP_REMOVED lines=88> */
.L_x_11536:
[----:B------:R-:W-:Y:S05]  /*2030*/  BSYNC.RECONVERGENT B0 ;  /* 0x0000000000007941 */ /* 0x000fea0003800200 */
.L_x_11535:
        /* <DEDUP_REMOVED lines=13> */
[----:B0-----:R-:W-:Y:S02]  /*2110*/  HADD2.F32 R199, -RZ, R49.H1_H1 ;  /* 0x30000031ffc77230 */ /* 0x001fe40000004100 */
[----:B------:R-:W-:Y:S02]  /*2120*/  HADD2.F32 R220, -RZ, R50.H0_H0 ;  /* 0x20000032ffdc7230 */ /* 0x000fe40000004100 */
[----:B------:R-:W-:Y:S02]  /*2130*/  HADD2.F32 R221, -RZ, R51.H0_H0 ;  /* 0x20000033ffdd7230 */ /* 0x000fe40000004100 */
[----:B------:R-:W-:Y:S02]  /*2140*/  HADD2.F32 R200, -RZ, R49.H0_H0 ;  /* 0x20000031ffc87230 */ /* 0x000fe40000004100 */
[----:B-1----:R-:W-:-:S05]  /*2150*/  @P0 IMAD.WIDE.U32 R6, R245, 0x20, R6 ;  /* 0x00000020f5060825 */ /* 0x002fca00078e0006 */
[----:B------:R-:W5:Y:S04]  /*2160*/  @P0 LDG.E.128 R164, desc[UR16][R6.64] ;  /* 0x0000001006a40981 */ /* 0x000f68000c1e1d00 */
[----:B------:R0:W5:Y:S01]  /*2170*/  @P0 LDG.E.128 R168, desc[UR16][R6.64+0x10] ;  /* 0x0000101006a80981 */ /* 0x000162000c1e1d00 */
[----:B------:R-:W-:Y:S02]  /*2180*/  HADD2.F32 R224, -RZ, R50.H1_H1 ;  /* 0x30000032ffe07230 */ /* 0x000fe40000004100 */
[----:B------:R-:W-:Y:S02]  /*2190*/  HADD2.F32 R233, -RZ, R51.H1_H1 ;  /* 0x30000033ffe97230 */ /* 0x000fe40000004100 */
[----:B--2---:R-:W-:Y:S01]  /*21a0*/  FADD.FTZ R8, R181, -UR4 ;  /* 0x80000004b5087e21 */ /* 0x004fe20008010000 */
[----:B------:R-:W-:Y:S01]  /*21b0*/  FADD.FTZ R5, R180, -UR4 ;  /* 0x80000004b4057e21 */ /* 0x000fe20008010000 */
[----:B------:R-:W-:-:S02]  /*21c0*/  HADD2.F32 R180, -RZ, R48.H1_H1 ;  /* 0x30000030ffb47230 */ /* 0x000fc40000004100 */
[----:B------:R-:W-:Y:S01]  /*21d0*/  FMUL.FTZ R8, R8, UR13 ;  /* 0x0000000d08087c20 */ /* 0x000fe20008410000 */
[----:B------:R-:W-:Y:S01]  /*21e0*/  FMUL.FTZ R5, R5, UR13 ;  /* 0x0000000d05057c20 */ /* 0x000fe20008410000 */
[--C-:B----4-:R-:W-:Y:S02]  /*21f0*/  HADD2.F32 R181, -RZ, R172.reuse.H0_H0 ;  /* 0x200000acffb57230 */ /* 0x110fe40000004100 */
[----:B------:R-:W-:Y:S02]  /*2200*/  HADD2.F32 R172, -RZ, R172.H1_H1 ;  /* 0x300000acffac7230 */ /* 0x000fe40000004100 */
[----:B------:R-:W-:Y:S01]  /*2210*/  FADD.FTZ R183, R183, -UR4 ;  /* 0x80000004b7b77e21 */ /* 0x000fe20008010000 */
[----:B---3--:R-:W-:Y:S01]  /*2220*/  FADD.FTZ R176, R176, -UR4 ;  /* 0x80000004b0b07e21 */ /* 0x008fe20008010000 */
[-C--:B------:R-:W-:Y:S01]  /*2230*/  FMUL.FTZ R10, R10, R181.reuse ;  /* 0x000000b50a0a7220 */ /* 0x080fe20000410000 */
[----:B------:R-:W-:Y:S01]  /*2240*/  FADD.FTZ R128, R128, R181 ;  /* 0x000000b580807221 */ /* 0x000fe20000010000 */
[-C--:B0-----:R-:W-:Y:S01]  /*2250*/  FMUL.FTZ R6, R180, R172.reuse ;  /* 0x000000acb4067220 */ /* 0x081fe20000410000 */
[----:B------:R-:W-:Y:S01]  /*2260*/  FADD.FTZ R129, R129, R172 ;  /* 0x000000ac81817221 */ /* 0x000fe20000010000 */
[----:B------:R-:W-:Y:S01]  /*2270*/  FFMA.FTZ R93, R8, R172, R93 ;  /* 0x000000ac085d7223 */ /* 0x000fe2000001005d */
[----:B------:R-:W-:Y:S01]  /*2280*/  FFMA.FTZ R92, R5, R181, R92 ;  /* 0x000000b5055c7223 */ /* 0x000fe2000001005c */
[----:B------:R-:W-:-:S02]  /*2290*/  HADD2.F32 R172, -RZ, R173.H1_H1 ;  /* 0x300000adffac7230 */ /* 0x000fc40000004100 */
[----:B------:R-:W-:Y:S01]  /*22a0*/  FMUL.FTZ R198, R183, UR13 ;  /* 0x0000000db7c67c20 */ /* 0x000fe20008410000 */
[----:B------:R-:W-:Y:S02]  /*22b0*/  HADD2.F32 R181, -RZ, R173.H0_H0 ;  /* 0x200000adffb57230 */ /* 0x000fe40000004100 */
[----:B------:R-:W-:Y:S01]  /*22c0*/  FMUL.FTZ R197, R176, UR13 ;  /* 0x0000000db0c57c20 */ /* 0x000fe20008410000 */
[----:B------:R-:W-:Y:S02]  /*22d0*/  HADD2.F32 R173, -RZ, R174.H0_H0 ;  /* 0x200000aeffad7230 */ /* 0x000fe40000004100 */
[----:B------:R-:W-:Y:S01]  /*22e0*/  FADD.FTZ R178, R178, -UR4 ;  /* 0x80000004b2b27e21 */ /* 0x000fe20008010000 */
[-C--:B------:R-:W-:Y:S01]  /*22f0*/  FMUL.FTZ R199, R199, R172.reuse ;  /* 0x000000acc7c77220 */ /* 0x080fe20000410000 */
[----:B------:R-:W-:Y:S01]  /*2300*/  FADD.FTZ R131, R131, R172 ;  /* 0x000000ac83837221 */ /* 0x000fe20000010000 */
[----:B------:R-:W-:Y:S01]  /*2310*/  FFMA.FTZ R95, R198, R172, R95 ;  /* 0x000000acc65f7223 */ /* 0x000fe2000001005f */
[----:B------:R-:W-:-:S02]  /*2320*/  HADD2.F32 R172, -RZ, R175.H0_H0 ;  /* 0x200000afffac7230 */ /* 0x000fc40000004100 */
[----:B------:R-:W-:Y:S01]  /*2330*/  FADD.FTZ R177, R177, -UR4 ;  /* 0x80000004b1b17e21 */ /* 0x000fe20008010000 */
[----:B------:R-:W-:Y:S01]  /*2340*/  FADD.FTZ R132, R132, R173 ;  /* 0x000000ad84847221 */ /* 0x000fe20000010000 */
[-C--:B------:R-:W-:Y:S01]  /*2350*/  FFMA.FTZ R96, R197, R173.reuse, R96 ;  /* 0x000000adc5607223 */ /* 0x080fe20000010060 */
[----:B------:R-:W-:Y:S01]  /*2360*/  FMUL.FTZ R220, R220, R173 ;  /* 0x000000addcdc7220 */ /* 0x000fe20000410000 */
[----:B------:R-:W-:Y:S01]  /*2370*/  FMUL.FTZ R223, R178, UR13 ;  /* 0x0000000db2df7c20 */ /* 0x000fe20008410000 */
[----:B------:R-:W-:Y:S01]  /*2380*/  FADD.FTZ R182, R182, -UR4 ;  /* 0x80000004b6b67e21 */ /* 0x000fe20008010000 */
[----:B------:R-:W-:Y:S01]  /*2390*/  FADD.FTZ R247, R247, R10 ;  /* 0x0000000af7f77221 */ /* 0x000fe20000010000 */
[----:B------:R-:W-:Y:S01]  /*23a0*/  FFMA.FTZ R173, R5, R10, R246 ;  /* 0x0000000a05ad7223 */ /* 0x000fe200000100f6 */
[----:B------:R-:W-:Y:S02]  /*23b0*/  HADD2.F32 R174, -RZ, R174.H1_H1 ;  /* 0x300000aeffae7230 */ /* 0x000fe40000004100 */
[----:B------:R-:W-:Y:S01]  /*23c0*/  FMUL.FTZ R226, R177, UR13 ;  /* 0x0000000db1e27c20 */ /* 0x000fe20008410000 */
[----:B------:R-:W-:Y:S01]  /*23d0*/  FADD.FTZ R134, R134, R172 ;  /* 0x000000ac86867221 */ /* 0x000fe20000010000 */
[-C--:B------:R-:W-:Y:S01]  /*23e0*/  FFMA.FTZ R98, R223, R172.reuse, R98 ;  /* 0x000000acdf627223 */ /* 0x080fe20000010062 */
[----:B------:R-:W-:Y:S01]  /*23f0*/  FMUL.FTZ R221, R221, R172 ;  /* 0x000000acdddd7220 */ /* 0x000fe20000410000 */
        /* <DEDUP_REMOVED lines=9> */
[----:B------:R-:W-:-:S02]  /*2490*/  HADD2.F32 R176, -RZ, R175.H1_H1 ;  /* 0x300000afffb07230 */ /* 0x000fc40000004100 */
        /* <DEDUP_REMOVED lines=17> */
.L_x_11538:
[----:B------:R-:W-:Y:S05]  /*25b0*/  BSYNC.RECONVERGENT B0 ;  /* 0x0000000000007941 */ /* 0x000fea0003800200 */
.L_x_11537:
        /* <DEDUP_REMOVED lines=31> */
.L_x_11540:
[----:B------:R-:W-:Y:S05]  /*27b0*/  BSYNC.RECONVERGENT B0 ;  /* 0x0000000000007941 */ /* 0x000fea0003800200 */
.L_x_11539:
        /* <DEDUP_REMOVED lines=45> */
[----:B------:R-:W-:Y:S01]  /*2a90*/  FMUL.FTZ R174, R172, UR13 ;  /* 0x0000000dacae7c20 */ /* 0x000fe20008410000 */
[--C-:B------:R-:W-:Y:S01]  /*2aa0*/  FFMA.FTZ R182, R244, UR5, R176.reuse ;  /* 0x00000005f4b67c23 */ /* 0x100fe200080100b0 */
        /* <DEDUP_REMOVED lines=22> */
[----:B------:R-:W-:Y:S02]  /*2c10*/  F2FP.F16.F32.PACK_AB R173, R174, R173 ;  /* 0x000000adaead723e */ /* 0x000fe400000000ff */
[----:B------:R-:W-:Y:S02]  /*2c20*/  F2FP.F16.F32.PACK_AB R174, R178, R177 ;  /* 0x000000b1b2ae723e */ /* 0x000fe400000000ff */
[----:B------:R-:W-:Y:S01]  /*2c30*/  F2FP.F16.F32.PACK_AB R175, R182, R175 ;  /* 0x000000afb6af723e */ /* 0x000fe200000000ff */
[----:B------:R-:W-:Y:S06]  /*2c40*/  BRA `(.L_x_11546) ;  /* 0x0000000000907947 */ /* 0x000fec0003800000 */
.L_x_11545:
        /* <DEDUP_REMOVED lines=18> */
[----:B------:R-:W-:Y:S01]  /*2d70*/  F2FP.F16.F32.PACK_AB R174, R73, R174 ;  /* 0x000000ae49ae723e */ /* 0x000fe200000000ff */
[--C-:B------:R-:W-:Y:S01]  /*2d80*/  FFMA.FTZ R73, R3, UR5, R176.reuse ;  /* 0x0000000503497c23 */ /* 0x100fe200080100b0 */
[----:B------:R-:W-:Y:S01]  /*2d90*/  F2FP.F16.F32.PACK_AB R175, R72, R175 ;  /* 0x000000af48af723e */ /* 0x000fe200000000ff */
        /* <DEDUP_REMOVED lines=14> */
[----:B------:R-:W-:-:S07]  /*2e80*/  F2FP.F16.F32.PACK_AB R172, R177, R172 ;  /* 0x000000acb1ac723e */ /* 0x000fce00000000ff */
.L_x_11546:
        /* <DEDUP_REMOVED lines=8> */
.L_x_11544:
[----:B------:R-:W-:Y:S05]  /*2f10*/  BSYNC.RECONVERGENT B1 ;  /* 0x0000000000017941 */ /* 0x000fea0003800200 */
.L_x_11543:
        /* <DEDUP_REMOVED lines=22> */
[----:B------:R-:W-:-:S02]  /*3080*/  FFMA.FTZ R74, R202, UR5, R176 ;  /* 0x00000005ca4a7c23 */ /* 0x000fc400080100b0 */
        /* <DEDUP_REMOVED lines=17> */
[----:B------:R-:W-:Y:S01]  /*31a0*/  F2FP.F16.F32.PACK_AB R172, R177, R172 ;  /* 0x000000acb1ac723e */ /* 0x000fe200000000ff */
[----:B------:R-:W-:Y:S06]  /*31b0*/  BRA `(.L_x_11550) ;  /* 0x0000000000907947 */ /* 0x000fec0003800000 */
.L_x_11549:
        /* <DEDUP_REMOVED lines=35> */
[----:B------:R-:W-:-:S07]  /*33f0*/  F2FP.F16.F32.PACK_AB R175, R177, R180 ;  /* 0x000000b4b1af723e */ /* 0x000fce00000000ff */
.L_x_11550:
        /* <DEDUP_REMOVED lines=8> */
.L_x_11548:
[----:B------:R-:W-:Y:S05]  /*3480*/  BSYNC.RECONVERGENT B1 ;  /* 0x0000000000017941 */ /* 0x000fea0003800200 */
.L_x_11547:
        /* <DEDUP_REMOVED lines=42> */
.L_x_11553:
        /* <DEDUP_REMOVED lines=36> */
.L_x_11554:
        /* <DEDUP_REMOVED lines=8> */
.L_x_11552:
[----:B------:R-:W-:Y:S05]  /*39f0*/  BSYNC.RECONVERGENT B1 ;  /* 0x0000000000017941 */ /* 0x000fea0003800200 */
.L_x_11551:
        /* <DEDUP_REMOVED lines=42> */
.L_x_11557:
        /* <DEDUP_REMOVED lines=36> */
.L_x_11558:
        /* <DEDUP_REMOVED lines=8> */
.L_x_11556:
[----:B------:R-:W-:Y:S05]  /*3f60*/  BSYNC.RECONVERGENT B1 ;  /* 0x0000000000017941 */ /* 0x000fea0003800200 */
.L_x_11555:
        /* <DEDUP_REMOVED lines=38> */
[----:B------:R-:W-:Y:S02]  /*41d0*/  F2FP.F16.F32.PACK_AB R173, R176, R173 ;  /* 0x000000adb0ad723e */ /* 0x000fe400000000ff */
[----:B------:R-:W-:Y:S01]  /*41e0*/  F2FP.F16.F32.PACK_AB R172, R177, R172 ;  /* 0x000000acb1ac723e */ /* 0x000fe200000000ff */
[----:B------:R-:W-:Y:S06]  /*41f0*/  BRA `(.L_x_11561) ;  /* 0x0000000000907947 */ /* 0x000fec0003800000 */
.L_x_11560:
[--C-:B0-234-:R-:W-:Y:S01]  /*4200*/  FFMA.FTZ R173, R5, UR5, R176.reuse ;  /* 0x0000000505ad7c23 */ /* 0x11dfe200080100b0 */
[--C-:B------:R-:W-:Y:S01]  /*4210*/  FFMA.FTZ R175, R8, UR5, R176.reuse ;  /* 0x0000000508af7c23 */ /* 0x100fe200080100b0 */
[--C-:B------:R-:W-:Y:S01]  /*4220*/  FFMA.FTZ R174, R198, UR5, R176.reuse ;  /* 0x00000005c6ae7c23 */ /* 0x100fe200080100b0 */
[--C-:B------:R-:W-:Y:S01]  /*4230*/  FFMA.FTZ R178, R240, UR5, R176.reuse ;  /* 0x00000005f0b27c23 */ /* 0x100fe200080100b0 */
        /* <DEDUP_REMOVED lines=9> */
[----:B------:R-:W-:Y:S01]  /*42d0*/  FMUL.FTZ R175, R175, UR4 ;  /* 0x00000004afaf7c20 */ /* 0x000fe20008410000 */
[--C-:B------:R-:W-:Y:S01]  /*42e0*/  FFMA.FTZ R173, R7, UR5, R176.reuse ;  /* 0x0000000507ad7c23 */ /* 0x100fe200080100b0 */
[----:B------:R-:W-:Y:S01]  /*42f0*/  FMUL.FTZ R174, R174, UR13 ;  /* 0x0000000daeae7c20 */ /* 0x000fe20008410000 */
[----:B------:R-:W-:Y:S01]  /*4300*/  FMUL.FTZ R179, R178, UR13 ;  /* 0x0000000db2b37c20 */ /* 0x000fe20008410000 */
[----:B------:R-:W-:Y:S01]  /*4310*/  FMUL.FTZ R177, R177, UR13 ;  /* 0x0000000db1b17c20 */ /* 0x000fe20008410000 */
[----:B------:R-:W-:Y:S01]  /*4320*/  F2FP.F16.F32.PACK_AB R172, R175, R172 ;  /* 0x000000acafac723e */ /* 0x000fe200000000ff */
        /* <DEDUP_REMOVED lines=17> */
.L_x_11561:
        /* <DEDUP_REMOVED lines=8> */
.L_x_11542:
        /* <DEDUP_REMOVED lines=14> */
[----:B------:R-:W-:Y:S01]  /*45a0*/  FFMA.FTZ R173, R174, UR13, R139 ;  /* 0x0000000daead7c23 */ /* 0x000fe2000801008b */
[----:B------:R-:W-:Y:S01]  /*45b0*/  FFMA.FTZ R174, R244, UR5, R176 ;  /* 0x00000005f4ae7c23 */ /* 0x000fe200080100b0 */
[----:B------:R-:W-:Y:S01]  /*45c0*/  FADD.FTZ R175, R204, -R175 ;  /* 0x800000afccaf7221 */ /* 0x000fe20000010000 */
[----:B------:R-:W-:Y:S01]  /*45d0*/  FMUL.FTZ R172, R172, UR4 ;  /* 0x00000004acac7c20 */ /* 0x000fe20008410000 */
[----:B------:R-:W-:Y:S01]  /*45e0*/  FMUL.FTZ R173, R173, UR4 ;  /* 0x00000004adad7c20 */ /* 0x000fe20008410000 */
[----:B------:R-:W-:Y:S01]  /*45f0*/  FADD.FTZ R180, R241, -R174 ;  /* 0x800000aef1b47221 */ /* 0x000fe20000010000 */
[----:B------:R-:W-:Y:S01]  /*4600*/  FADD.FTZ R179, R184, -R179 ;  /* 0x800000b3b8b37221 */ /* 0x000fe20000010000 */
[----:B------:R-:W-:Y:S01]  /*4610*/  FFMA.FTZ R174, R175, UR13, R140 ;  /* 0x0000000dafae7c23 */ /* 0x000fe2000801008c */
[----:B------:R-:W-:Y:S01]  /*4620*/  FFMA.FTZ R175, R178, UR13, R141 ;  /* 0x0000000db2af7c23 */ /* 0x000fe2000801008d */
[----:B------:R-:W-:Y:S01]  /*4630*/  F2FP.F16.F32.PACK_AB R173, R173, R172 ;  /* 0x000000acadad723e */ /* 0x000fe200000000ff */
[----:B------:R-:W-:Y:S01]  /*4640*/  FFMA.FTZ R172, R231, UR5, R176 ;  /* 0x00000005e7ac7c23 */ /* 0x000fe200080100b0 */
[----:B------:R-:W-:Y:S01]  /*4650*/  FFMA.FTZ R178, R180, UR13, R143 ;  /* 0x0000000db4b27c23 */ /* 0x000fe2000801008f */
[----:B------:R-:W-:Y:S01]  /*4660*/  FFMA.FTZ R179, R179, UR13, R136 ;  /* 0x0000000db3b37c23 */ /* 0x000fe20008010088 */
[----:B------:R-:W-:Y:S01]  /*4670*/  FMUL.FTZ R174, R174, UR4 ;  /* 0x00000004aeae7c20 */ /* 0x000fe20008410000 */
[----:B------:R-:W-:Y:S01]  /*4680*/  FADD.FTZ R177, R229, -R172 ;  /* 0x800000ace5b17221 */ /* 0x000fe20000010000 */
[----:B------:R-:W-:Y:S01]  /*4690*/  FFMA.FTZ R172, R192, UR5, R176 ;  /* 0x00000005c0ac7c23 */ /* 0x000fe200080100b0 */
[----:B------:R-:W-:Y:S01]  /*46a0*/  FMUL.FTZ R175, R175, UR4 ;  /* 0x00000004afaf7c20 */ /* 0x000fe20008410000 */
[----:B------:R-:W-:Y:S01]  /*46b0*/  FMUL.FTZ R178, R178, UR4 ;  /* 0x00000004b2b27c20 */ /* 0x000fe20008410000 */
[----:B------:R-:W-:Y:S01]  /*46c0*/  FFMA.FTZ R177, R177, UR13, R142 ;  /* 0x0000000db1b17c23 */ /* 0x000fe2000801008e */
[----:B------:R-:W-:Y:S01]  /*46d0*/  FADD.FTZ R172, R191, -R172 ;  /* 0x800000acbfac7221 */ /* 0x000fe20000010000 */
[----:B------:R-:W-:Y:S01]  /*46e0*/  FMUL.FTZ R179, R179, UR4 ;  /* 0x00000004b3b37c20 */ /* 0x000fe20008410000 */
[----:B------:R-:W-:Y:S01]  /*46f0*/  F2FP.F16.F32.PACK_AB R174, R175, R174 ;  /* 0x000000aeafae723e */ /* 0x000fe200000000ff */
[----:B------:R-:W-:Y:S01]  /*4700*/  FMUL.FTZ R177, R177, UR4 ;  /* 0x00000004b1b17c20 */ /* 0x000fe20008410000 */
[----:B------:R-:W-:-:S04]  /*4710*/  FFMA.FTZ R172, R172, UR13, R137 ;  /* 0x0000000dacac7c23 */ /* 0x000fc80008010089 */
[----:B------:R-:W-:Y:S01]  /*4720*/  FMUL.FTZ R172, R172, UR4 ;  /* 0x00000004acac7c20 */ /* 0x000fe20008410000 */
[----:B------:R-:W-:-:S04]  /*4730*/  F2FP.F16.F32.PACK_AB R175, R178, R177 ;  /* 0x000000b1b2af723e */ /* 0x000fc800000000ff */
[----:B------:R-:W-:Y:S01]  /*4740*/  F2FP.F16.F32.PACK_AB R172, R172, R179 ;  /* 0x000000b3acac723e */ /* 0x000fe200000000ff */
[----:B------:R-:W-:Y:S06]  /*4750*/  BRA `(.L_x_11565) ;  /* 0x0000000000907947 */ /* 0x000fec0003800000 */
.L_x_11564:
        /* <DEDUP_REMOVED lines=34> */
[----:B------:R-:W-:Y:S02]  /*4980*/  F2FP.F16.F32.PACK_AB R173, R178, R173 ;  /* 0x000000adb2ad723e */ /* 0x000fe400000000ff */
[----:B------:R-:W-:-:S07]  /*4990*/  F2FP.F16.F32.PACK_AB R172, R172, R177 ;  /* 0x000000b1acac723e */ /* 0x000fce00000000ff */
.L_x_11565:
        /* <DEDUP_REMOVED lines=10> */
.L_x_11563:
[----:B------:R-:W-:Y:S05]  /*4a40*/  BSYNC.RECONVERGENT B1 ;  /* 0x0000000000017941 */ /* 0x000fea0003800200 */
.L_x_11562:
        /* <DEDUP_REMOVED lines=38> */
[----:B------:R-:W-:-:S04]  /*4cb0*/  FMUL.FTZ R177, R73, UR4 ;  /* 0x0000000449b17c20 */ /* 0x000fc80008410000 */
[----:B------:R-:W-:Y:S02]  /*4cc0*/  F2FP.F16.F32.PACK_AB R173, R178, R173 ;  /* 0x000000adb2ad723e */ /* 0x000fe400000000ff */
[----:B------:R-:W-:Y:S01]  /*4cd0*/  F2FP.F16.F32.PACK_AB R172, R177, R172 ;  /* 0x000000acb1ac723e */ /* 0x000fe200000000ff */
[----:B------:R-:W-:Y:S06]  /*4ce0*/  BRA `(.L_x_11569) ;  /* 0x0000000000907947 */ /* 0x000fec0003800000 */
.L_x_11568:
        /* <DEDUP_REMOVED lines=18> */
[----:B------:R-:W-:Y:S01]  /*4e10*/  F2FP.F16.F32.PACK_AB R172, R173, R172 ;  /* 0x000000acadac723e */ /* 0x000fe200000000ff */
        /* <DEDUP_REMOVED lines=17> */
.L_x_11569:
        /* <DEDUP_REMOVED lines=8> */
.L_x_11567:
[----:B------:R-:W-:Y:S05]  /*4fb0*/  BSYNC.RECONVERGENT B1 ;  /* 0x0000000000017941 */ /* 0x000fea0003800200 */
.L_x_11566:
        /* <DEDUP_REMOVED lines=42> */
.L_x_11572:
        /* <DEDUP_REMOVED lines=36> */
.L_x_11573:
        /* <DEDUP_REMOVED lines=8> */
.L_x_11571:
[----:B------:R-:W-:Y:S05]  /*5520*/  BSYNC.RECONVERGENT B1 ;  /* 0x0000000000017941 */ /* 0x000fea0003800200 */
.L_x_11570:
        /* <DEDUP_REMOVED lines=42> */
.L_x_11576:
        /* <DEDUP_REMOVED lines=36> */
.L_x_11577:
        /* <DEDUP_REMOVED lines=8> */
.L_x_11575:
[----:B------:R-:W-:Y:S05]  /*5a90*/  BSYNC.RECONVERGENT B1 ;  /* 0x0000000000017941 */ /* 0x000fea0003800200 */
.L_x_11574:
        /* <DEDUP_REMOVED lines=38> */
[----:B------:R-:W-:Y:S02]  /*5d00*/  F2FP.F16.F32.PACK_AB R173, R176, R173 ;  /* 0x000000adb0ad723e */ /* 0x000fe400000000ff */
[----:B------:R-:W-:Y:S01]  /*5d10*/  F2FP.F16.F32.PACK_AB R172, R177, R172 ;  /* 0x000000acb1ac723e */ /* 0x000fe200000000ff */
[----:B------:R-:W-:Y:S06]  /*5d20*/  BRA `(.L_x_11579) ;  /* 0x0000000000907947 */ /* 0x000fec0003800000 */
.L_x_11578:
        /* <DEDUP_REMOVED lines=15> */
[----:B------:R-:W-:Y:S01]  /*5e20*/  FFMA.FTZ R175, R175, UR13, R168 ;  /* 0x0000000dafaf7c23 */ /* 0x000fe200080100a8 */
[----:B------:R-:W-:-:S02]  /*5e30*/  FFMA.FTZ R180, R180, UR13, R171 ;  /* 0x0000000db4b47c23 */ /* 0x000fc400080100ab */
        /* <DEDUP_REMOVED lines=15> */
[----:B------:R-:W-:-:S03]  /*5f30*/  FMUL.FTZ R177, R177, UR4 ;  /* 0x00000004b1b17c20 */ /* 0x000fc60008410000 */
[----:B------:R-:W-:Y:S02]  /*5f40*/  F2FP.F16.F32.PACK_AB R173, R174, R173 ;  /* 0x000000adaead723e */ /* 0x000fe400000000ff */
[----:B------:R-:W-:Y:S02]  /*5f50*/  F2FP.F16.F32.PACK_AB R174, R176, R175 ;  /* 0x000000afb0ae723e */ /* 0x000fe400000000ff */
[----:B------:R-:W-:-:S07]  /*5f60*/  F2FP.F16.F32.PACK_AB R175, R180, R177 ;  /* 0x000000b1b4af723e */ /* 0x000fce00000000ff */
.L_x_11579:
[----:B------:R-:W0:Y:S08]  /*5f70*/  @P0 LDC.64 R178, c[0x0][0x478] ;  /* 0x00011e00ffb20b82 */ /* 0x000e300000000a00 */
[----:B------:R-:W1:Y:S01]  /*5f80*/  LDC.64 R176, c[0x0][0x468] ;  /* 0x00011a00ffb07b82 */ /* 0x000e620000000a00 */
[----:B0-----:R-:W-:-:S05]  /*5f90*/  @P0 IMAD.WIDE.U32 R178, R0, 0x20, R178 ;  /* 0x0000002000b20825 */ /* 0x001fca00078e00b2 */
[----:B------:R0:W-:Y:S01]  /*5fa0*/  @P0 STG.E.128 desc[UR16][R178.64], R72 ;  /* 0x00000048b2000986 */ /* 0x0001e2000c101d10 */
[----:B-1----:R-:W-:-:S03]  /*5fb0*/  IMAD.WIDE.U32 R176, R0, 0x10, R176 ;  /* 0x0000001000b07825 */ /* 0x002fc600078e00b0 */
[----:B------:R0:W-:Y:S04]  /*5fc0*/  @P0 STG.E.128 desc[UR16][R178.64+0x10], R144 ;  /* 0x00001090b2000986 */ /* 0x0001e8000c101d10 */
[----:B------:R0:W-:Y:S02]  /*5fd0*/  STG.E.128 desc[UR16][R176.64], R172 ;  /* 0x000000acb0007986 */ /* 0x0001e4000c101d10 */
.L_x_11559:
[----:B------:R-:W-:Y:S05]  /*5fe0*/  BSYNC.RECONVERGENT B0 ;  /* 0x0000000000007941 */ /* 0x000fea0003800200 */
.L_x_11541:
[----:B------:R-:W-:Y:S02]  /*5ff0*/  UIADD3 UR7, UPT, UPT, UR7, UR24, URZ ;  /* 0x0000001807077290 */ /* 0x000fe4000fffe0ff */
[----:B------:R-:W-:Y:S02]  /*6000*/  UPLOP3.LUT UP2, UPT, UPT, UPT, UP2, 0x40, 0x4 ;  /* 0x000000000004789c */ /* 0x000fe40003f4e820 */
[----:B------:R-:W-:-:S09]  /*6010*/  UISETP.GE.AND UP1, UPT, UR7, UR25, UPT ;  /* 0x000000190700728c */ /* 0x000fd2000bf26270 */
[----:B------:R-:W-:Y:S05]  /*6020*/  BRA.U !UP1, `(.L_x_11580) ;  /* 0xffffffa509f87547 */ /* 0x000fea000b83ffff */
.L_x_11528:
        /* <DEDUP_REMOVED lines=50> */
.L_x_11581:
        /* <DEDUP_REMOVED lines=11> */
.L_x_19394:


//--------------------- .text._ZN10layer_norm13ln_bwd_kernelINS_13Kernel_traitsI6__halfS2_fS2_fjLj5120ELj1ELj1ELj4ELj16ENS_18Kernel_traits_baseILj5120ES2_S2_fS2_fjLj128EEEEELb0ELb0ELb0ELb1EEEvNS_9BwdParamsE --------------------------
	.section	.text._ZN10layer_norm13ln_bwd_kernelINS_13Kernel_traitsI6__halfS2_fS2_fjLj5120ELj1ELj1ELj4ELj16ENS_18Kernel_traits_baseILj5120ES2_S2_fS2_fjLj128EEEEELb0ELb0ELb0ELb1EEEvNS_9BwdParamsE,"ax",@progbits
	.align	128
        .global         _ZN10layer_norm13ln_bwd_kernelINS_13Kernel_traitsI6__halfS2_fS2_fjLj5120ELj1ELj1ELj4ELj16ENS_18Kernel_traits_baseILj5120ES2_S2_fS2_fjLj128EEEEELb0ELb0ELb0ELb1EEEvNS_9BwdParamsE
        .type           _ZN10layer_norm13ln_bwd_kernelINS_13Kernel_traitsI6__halfS2_fS2_fjLj5120ELj1ELj1ELj4ELj16ENS_18Kernel_traits_baseILj5120ES2_S2_fS2_fjLj128EEEEELb0ELb0ELb0ELb1EEEvNS_9BwdParamsE,@function
        .size           _ZN10layer_norm13ln_bwd_kernelINS_13Kernel_traitsI6__halfS2_fS2_fjLj5120ELj1ELj1ELj4ELj16ENS_18Kernel_traits_baseILj5120ES2_S2_fS2_fjLj128EEEEELb0ELb0ELb0ELb1EEEvNS_9BwdParamsE,(.L_x_19395 - _ZN10layer_norm13ln_bwd_kernelINS_13Kernel_traitsI6__halfS2_fS2_fjLj5120ELj1ELj1ELj4ELj16ENS_18Kernel_traits_baseILj5120ES2_S2_fS2_fjLj128EEEEELb0ELb0ELb0ELb1EEEvNS_9BwdParamsE)
        .other          _ZN10layer_norm13ln_bwd_kernelINS_13Kernel_traitsI6__halfS2_fS2_fjLj5120ELj1ELj1ELj4ELj16ENS_18Kernel_traits_baseILj5120ES2_S2_fS2_fjLj128EEEEELb0ELb0ELb0ELb1EEEvNS_9BwdParamsE,@"STO_CUDA_ENTRY STV_DEFAULT"
_ZN10layer_norm13ln_bwd_kernelINS_13Kernel_traitsI6__halfS2_fS2_fjLj5120ELj1ELj1ELj4ELj16ENS_18Kernel_traits_baseILj5120ES2_S2_fS2_fjLj128EEEEELb0ELb0ELb0ELb1EEEvNS_9BwdParamsE:
.text._ZN10layer_norm13ln_bwd_kernelINS_13Kernel_traitsI6__halfS2_fS2_fjLj5120ELj1ELj1ELj4ELj16ENS_18Kernel_traits_baseILj5120ES2_S2_fS2_fjLj128EEEEELb0ELb0ELb0ELb1EEEvNS_9BwdParamsE:
        /* <DEDUP_REMOVED lines=51> */
[----:B------:R-:W-:-:S02]  /*0330*/  MOV R189, UR4 ;  /* 0x0000000400bd7c02 */ /* 0x000fc40008000f00 */
        /* <DEDUP_REMOVED lines=37> */
[----:B------:R-:W-:Y:S02]  /*0590*/  CS2R R16, SRZ ;  /* 0x0000000000107805 */ /* 0x000fe4000001ff00 */
[----:B------:R-:W-:Y:S02]  /*05a0*/  CS2R R14, SRZ ;  /* 0x00000000000e7805 */ /* 0x000fe4000001ff00 */
[----:B------:R-:W-:Y:S02]  /*05b0*/  ISETP.NE.AND.EX P0, PT, R13, RZ, PT, P0 ;  /* 0x000000ff0d00720c */ /* 0x000fe40003f05300 */
[----:B------:R-:W-:Y:S02]  /*05c0*/  CS2R R12, SRZ ;  /* 0x00000000000c7805 */ /* 0x000fe4000001ff00 */
[----:B------:R-:W-:Y:S01]  /*05d0*/  MOV R188, RZ ;  /* 0x000000ff00bc7202 */ /* 0x000fe20000000f00 */
[----:B------:R-:W-:Y:S01]  /*05e0*/  UPLOP3.LUT UP1, UPT, UPT, UPT, UPT, 0x40, 0x4 ;  /* 0x000000000004789c */ /* 0x000fe20003f2e870 */
[----:B------:R-:W1:Y:S01]  /*05f0*/  LDCU UR9, c[0x0][0x388] ;  /* 0x00007100ff0977ac */ /* 0x000e620008000800 */
[----:B------:R-:W2:Y:S01]  /*0600*/  LDCU.U8 UR8, c[0x0][0x410] ;  /* 0x00008200ff0877ac */ /* 0x000ea20008000000 */
[----:B------:R-:W0:Y:S01]  /*0610*/  LDCU UR12, c[0x0][0x400] ;  /* 0x00008000ff0c77ac */ /* 0x000e220008000800 */
[----:B------:R-:W0:Y:S01]  /*0620*/  LDCU.64 UR14, c[0x0][0x478] ;  /* 0x00008f00ff0e77ac */ /* 0x000e220008000a00 */
[----:B------:R-:W0:Y:S01]  /*0630*/  LDCU.64 UR10, c[0x0][0x438] ;  /* 0x00008700ff0a77ac */ /* 0x000e220008000a00 */
[----:B---3--:R-:W-:-:S02]  /*0640*/  HADD2.F32 R0, -RZ, R8.H0_H0 ;  /* 0x20000008ff007230 */ /* 0x008fc40000004100 */
[----:B0-----:R-:W-:Y:S02]  /*0650*/  HADD2.F32 R3, -RZ, R8.H1_H1 ;  /* 0x30000008ff037230 */ /* 0x001fe40000004100 */
[--C-:B------:R-:W-:Y:S01]  /*0660*/  HADD2.F32 R2, -RZ, R9.reuse.H0_H0 ;  /* 0x20000009ff027230 */ /* 0x100fe20000004100 */
[----:B------:R0:W-:Y:S04]  /*0670*/  STL [R1+0x54], R0 ;  /* 0x0000540001007387 */ /* 0x0001e80000100800 */
[----:B------:R3:W-:Y:S01]  /*0680*/  STL [R1+0x50], R3 ;  /* 0x0000500301007387 */ /* 0x0007e20000100800 */
[----:B0-----:R-:W-:-:S03]  /*0690*/  HADD2.F32 R0, -RZ, R9.H1_H1 ;  /* 0x30000009ff007230 */ /* 0x001fc60000004100 */
[----:B------:R0:W-:Y:S01]  /*06a0*/  STL [R1+0x4c], R2 ;  /* 0x00004c0201007387 */ /* 0x0001e20000100800 */
[----:B---3--:R-:W-:-:S03]  /*06b0*/  HADD2.F32 R3, -RZ, R10.H0_H0 ;  /* 0x2000000aff037230 */ /* 0x008fc60000004100 */
[----:B------:R3:W-:Y:S01]  /*06c0*/  STL [R1+0x48], R0 ;  /* 0x0000480001007387 */ /* 0x0007e20000100800 */
[----:B0-----:R-:W-:-:S03]  /*06d0*/  HADD2.F32 R2, -RZ, R10.H1_H1 ;  /* 0x3000000aff027230 */ /* 0x001fc60000004100 */
[----:B------:R0:W-:Y:S01]  /*06e0*/  STL [R1+0x44], R3 ;  /* 0x0000440301007387 */ /* 0x0001e20000100800 */
[----:B---3--:R-:W-:-:S03]  /*06f0*/  HADD2.F32 R0, -RZ, R11.H0_H0 ;  /* 0x2000000bff007230 */ /* 0x008fc60000004100 */
[----:B------:R4:W-:Y:S04]  /*0700*/  STL [R1+0x40], R2 ;  /* 0x0000400201007387 */ /* 0x0009e80000100800 */
[----:B------:R3:W-:Y:S01]  /*0710*/  STL [R1+0x3c], R0 ;  /* 0x00003c0001007387 */ /* 0x0007e20000100800 */
[----:B0-----:R-:W-:Y:S02]  /*0720*/  HADD2.F32 R3, -RZ, R11.H1_H1 ;  /* 0x3000000bff037230 */ /* 0x001fe40000004100 */
[----:B----4-:R-:W-:-:S03]  /*0730*/  HADD2.F32 R2, -RZ, R4.H0_H0 ;  /* 0x20000004ff027230 */ /* 0x010fc60000004100 */
[----:B------:R0:W-:Y:S01]  /*0740*/  STL [R1+0x38], R3 ;  /* 0x0000380301007387 */ /* 0x0001e20000100800 */
[----:B---3--:R-:W-:-:S03]  /*0750*/  HADD2.F32 R0, -RZ, R4.H1_H1 ;  /* 0x30000004ff007230 */ /* 0x008fc60000004100 */
[----:B------:R3:W-:Y:S04]  /*0760*/  STL [R1+0x34], R2 ;  /* 0x0000340201007387 */ /* 0x0007e80000100800 */
[----:B------:R4:W-:Y:S01]  /*0770*/  STL [R1+0x30], R0 ;  /* 0x0000300001007387 */ /* 0x0009e20000100800 */
[--C-:B0-----:R-:W-:Y:S02]  /*0780*/  HADD2.F32 R3, -RZ, R5.reuse.H0_H0 ;  /* 0x20000005ff037230 */ /* 0x101fe40000004100 */
[----:B---3--:R-:W-:-:S03]  /*0790*/  HADD2.F32 R2, -RZ, R5.H1_H1 ;  /* 0x30000005ff027230 */ /* 0x008fc60000004100 */
[----:B------:R0:W-:Y:S01]  /*07a0*/  STL [R1+0x2c], R3 ;  /* 0x00002c0301007387 */ /* 0x0001e20000100800 */
[----:B----4-:R-:W-:-:S03]  /*07b0*/  HADD2.F32 R0, -RZ, R6.H0_H0 ;  /* 0x20000006ff007230 */ /* 0x010fc60000004100 */
[----:B------:R3:W-:Y:S04]  /*07c0*/  STL [R1+0x28], R2 ;  /* 0x0000280201007387 */ /* 0x0007e80000100800 */
[----:B------:R4:W-:Y:S01]  /*07d0*/  STL [R1+0x24], R0 ;  /* 0x0000240001007387 */ /* 0x0009e20000100800 */
[----:B0-----:R-:W-:Y:S02]  /*07e0*/  HADD2.F32 R3, -RZ, R6.H1_H1 ;  /* 0x30000006ff037230 */ /* 0x001fe40000004100 */
[----:B---3--:R-:W-:-:S03]  /*07f0*/  HADD2.F32 R2, -RZ, R7.H0_H0 ;  /* 0x20000007ff027230 */ /* 0x008fc60000004100 */
[----:B------:R5:W-:Y:S01]  /*0800*/  STL [R1+0x20], R3 ;  /* 0x0000200301007387 */ /* 0x000be20000100800 */
[----:B----4-:R-:W-:-:S03]  /*0810*/  HADD2.F32 R0, -RZ, R7.H1_H1 ;  /* 0x30000007ff007230 */ /* 0x010fc60000004100 */
[----:B------:R0:W-:Y:S04]  /*0820*/  STL [R1+0x1c], R2 ;  /* 0x00001c0201007387 */ /* 0x0001e80000100800 */
[----:B------:R3:W-:Y:S01]  /*0830*/  STL [R1+0x18], R0 ;  /* 0x0000180001007387 */ /* 0x0007e20000100800 */
[--C-:B-----5:R-:W-:Y:S02]  /*0840*/  HADD2.F32 R3, -RZ, R248.reuse.H0_H0 ;  /* 0x200000f8ff037230 */ /* 0x120fe40000004100 */
[----:B0-----:R-:W-:-:S03]  /*0850*/  HADD2.F32 R2, -RZ, R248.H1_H1 ;  /* 0x300000f8ff027230 */ /* 0x001fc60000004100 */
[----:B------:R0:W-:Y:S01]  /*0860*/  STL [R1+0x14], R3 ;  /* 0x0000140301007387 */ /* 0x0001e20000100800 */
[----:B---3--:R-:W-:-:S03]  /*0870*/  HADD2.F32 R0, -RZ, R249.H0_H0 ;  /* 0x200000f9ff007230 */ /* 0x008fc60000004100 */
[----:B------:R3:W-:Y:S04]  /*0880*/  STL [R1+0x10], R2 ;  /* 0x0000100201007387 */ /* 0x0007e80000100800 */
[----:B------:R4:W-:Y:S01]  /*0890*/  STL [R1+0xc], R0 ;  /* 0x00000c0001007387 */ /* 0x0009e20000100800 */
[----:B0-----:R-:W-:Y:S02]  /*08a0*/  HADD2.F32 R3, -RZ, R249.H1_H1 ;  /* 0x300000f9ff037230 */ /* 0x001fe40000004100 */
[----:B---3--:R-:W-:-:S03]  /*08b0*/  HADD2.F32 R2, -RZ, R250.H0_H0 ;  /* 0x200000faff027230 */ /* 0x008fc60000004100 */
[----:B------:R-:W-:Y:S01]  /*08c0*/  STL [R1+0x8], R3 ;  /* 0x0000080301007387 */ /* 0x000fe20000100800 */
[----:B----4-:R-:W-:-:S03]  /*08d0*/  HADD2.F32 R0, -RZ, R250.H1_H1 ;  /* 0x300000faff007230 */ /* 0x010fc60000004100 */
[----:B------:R0:W-:Y:S04]  /*08e0*/  STL [R1+0x4], R2 ;  /* 0x0000040201007387 */ /* 0x0001e80000100800 */
[----:B------:R3:W-:Y:S01]  /*08f0*/  STL [R1], R0 ;  /* 0x0000000001007387 */ /* 0x0007e20000100800 */
[--C-:B------:R-:W-:Y:S02]  /*0900*/  HADD2.F32 R238, -RZ, R234.reuse.H0_H0 ;  /* 0x200000eaffee7230 */ /* 0x100fe40000004100 */
[----:B------:R-:W-:Y:S02]  /*0910*/  HADD2.F32 R237, -RZ, R234.H1_H1 ;  /* 0x300000eaffed7230 */ /* 0x000fe40000004100 */
[----:B------:R-:W-:Y:S02]  /*0920*/  HFMA2 R234, -RZ, RZ, 0, 0 ;  /* 0x00000000ffea7431 */ /* 0x000fe400000001ff */
[----:B------:R-:W-:-:S02]  /*0930*/  HADD2.F32 R250, -RZ, R240.H0_H0 ;  /* 0x200000f0fffa7230 */ /* 0x000fc40000004100 */
[----:B------:R-:W-:Y:S02]  /*0940*/  HADD2.F32 R249, -RZ, R240.H1_H1 ;  /* 0x300000f0fff97230 */ /* 0x000fe40000004100 */
[--C-:B------:R-:W-:Y:S02]  /*0950*/  HADD2.F32 R248, -RZ, R241.reuse.H0_H0 ;  /* 0x200000f1fff87230 */ /* 0x100fe40000004100 */
[----:B------:R-:W-:Y:S02]  /*0960*/  HADD2.F32 R247, -RZ, R241.H1_H1 ;  /* 0x300000f1fff77230 */ /* 0x000fe40000004100 */
[--C-:B------:R-:W-:Y:S02]  /*0970*/  HADD2.F32 R246, -RZ, R242.reuse.H0_H0 ;  /* 0x200000f2fff67230 */ /* 0x100fe40000004100 */
[----:B------:R-:W-:Y:S01]  /*0980*/  HADD2.F32 R245, -RZ, R242.H1_H1 ;  /* 0x300000f2fff57230 */ /* 0x000fe20000004100 */
[----:B------:R-:W-:Y:S01]  /*0990*/  CS2R R10, SRZ ;  /* 0x00000000000a7805 */ /* 0x000fe2000001ff00 */
[----:B------:R-:W-:Y:S01]  /*09a0*/  HADD2.F32 R252, -RZ, R251.H0_H0 ;  /* 0x200000fbfffc7230 */ /* 0x000fe20000004100 */
[----:B------:R-:W-:Y:S01]  /*09b0*/  CS2R R8, SRZ ;  /* 0x0000000000087805 */ /* 0x000fe2000001ff00 */
[----:B------:R-:W-:Y:S01]  /*09c0*/  HADD2.F32 R244, -RZ, R243.H0_H0 ;  /* 0x200000f3fff47230 */ /* 0x000fe20000004100 */
[----:B------:R-:W-:Y:S01]  /*09d0*/  CS2R R6, SRZ ;  /* 0x0000000000067805 */ /* 0x000fe2000001ff00 */
[--C-:B------:R-:W-:Y:S01]  /*09e0*/  HADD2.F32 R242, -RZ, R232.reuse.H0_H0 ;  /* 0x200000e8fff27230 */ /* 0x100fe20000004100 */
[----:B------:R-:W-:Y:S01]  /*09f0*/  CS2R R4, SRZ ;  /* 0x0000000000047805 */ /* 0x000fe2000001ff00 */
[----:B------:R-:W-:Y:S01]  /*0a00*/  HADD2.F32 R241, -RZ, R232.H1_H1 ;  /* 0x300000e8fff17230 */ /* 0x000fe20000004100 */
[----:B0-----:R-:W-:Y:S01]  /*0a10*/  CS2R R2, SRZ ;  /* 0x0000000000027805 */ /* 0x001fe2000001ff00 */
[----:B------:R-:W-:-:S02]  /*0a20*/  HADD2.F32 R240, -RZ, R233.H0_H0 ;  /* 0x200000e9fff07230 */ /* 0x000fc40000004100 */
[----:B------:R-:W-:Y:S01]  /*0a30*/  HADD2.F32 R239, -RZ, R233.H1_H1 ;  /* 0x300000e9ffef7230 */ /* 0x000fe20000004100 */
[----:B------:R-:W-:Y:S01]  /*0a40*/  CS2R R232, SRZ ;  /* 0x0000000000e87805 */ /* 0x000fe2000001ff00 */
[----:B------:R-:W-:Y:S02]  /*0a50*/  HADD2.F32 R236, -RZ, R235.H0_H0 ;  /* 0x200000ebffec7230 */ /* 0x000fe40000004100 */
[----:B------:R-:W-:Y:S02]  /*0a60*/  HADD2.F32 R251, -RZ, R251.H1_H1 ;  /* 0x300000fbfffb7230 */ /* 0x000fe40000004100 */
[----:B------:R-:W-:Y:S02]  /*0a70*/  HADD2.F32 R243, -RZ, R243.H1_H1 ;  /* 0x300000f3fff37230 */ /* 0x000fe40000004100 */
[----:B-123--:R-:W-:-:S07]  /*0a80*/  HADD2.F32 R235, -RZ, R235.H1_H1 ;  /* 0x300000ebffeb7230 */ /* 0x00efce0000004100 */
.L_x_11607:
[----:B------:R-:W0:Y:S01]  /*0a90*/  S2R R92, SR_TID.X ;  /* 0x00000000005c7919 */ /* 0x000e220000002100 */
[----:B------:R-:W1:Y:S01]  /*0aa0*/  LDC.64 R90, c[0x0][0x3c0] ;  /* 0x0000f000ff5a7b82 */ /* 0x000e620000000a00 */
[----:B------:R-:W-:Y:S01]  /*0ab0*/  IMAD R0, R189, UR9, RZ ;  /* 0x00000009bd007c24 */ /* 0x000fe2000f8e02ff */
[----:B------:R-:W2:Y:S04]  /*0ac0*/  LDL R208, [R1+0x44] ;  /* 0x0000440001d07983 */ /* 0x000ea80000100800 */
[----:B------:R-:W-:Y:S01]  /*0ad0*/  SHF.R.S32.HI R93, RZ, 0x1f, R0 ;  /* 0x0000001fff5d7819 */ /* 0x000fe20000011400 */
[----:B------:R-:W3:Y:S01]  /*0ae0*/  LDL R207, [R1+0x40] ;  /* 0x0000400001cf7983 */ /* 0x000ee20000100800 */
[----:B------:R-:W4:Y:S02]  /*0af0*/  LDC.64 R140, c[0x0][0x3a8] ;  /* 0x0000ea00ff8c7b82 */ /* 0x000f240000000a00 */
[----:B------:R-:W-:Y:S01]  /*0b00*/  LEA.HI R93, R93, R0, RZ, 0x3 ;  /* 0x000000005d5d7211 */ /* 0x000fe200078f18ff */
[----:B------:R-:W3:Y:S05]  /*0b10*/  LDL R210, [R1+0x3c] ;  /* 0x00003c0001d27983 */ /* 0x000eea0000100800 */
[----:B------:R-:W4:Y:S01]  /*0b20*/  @P0 LDC.64 R88, c[0x0][0x3e0] ;  /* 0x0000f800ff580b82 */ /* 0x000f220000000a00 */
[----:B-1----:R-:W-:-:S07]  /*0b30*/  IMAD.WIDE R90, R189, 0x4, R90 ;  /* 0x00000004bd5a7825 */ /* 0x002fce00078e025a */
[----:B------:R-:W1:Y:S01]  /*0b40*/  LDC.64 R176, c[0x0][0x428] ;  /* 0x00010a00ffb07b82 */ /* 0x000e620000000a00 */
[----:B------:R-:W2:Y:S01]  /*0b50*/  LDG.E R0, desc[UR6][R90.64] ;  /* 0x000000065a007981 */ /* 0x000ea2000c1e1900 */
[----:B0-----:R-:W-:-:S04]  /*0b60*/  LEA.HI.SX32 R187, R93, R92, 0x1d ;  /* 0x0000005c5dbb7211 */ /* 0x001fc800078feaff */
[C---:B------:R-:W-:Y:S02]  /*0b70*/  IADD3 R190, PT, PT, R187.reuse, 0x80, RZ ;  /* 0x00000080bbbe7810 */ /* 0x040fe40007ffe0ff */
[----:B------:R-:W-:-:S03]  /*0b80*/  IADD3 R194, PT, PT, R187, 0x180, RZ ;  /* 0x00000180bbc27810 */ /* 0x000fc60007ffe0ff */
[----:B----4-:R-:W-:-:S04]  /*0b90*/  IMAD.WIDE.U32 R112, R190, 0x20, R140 ;  /* 0x00000020be707825 */ /* 0x010fc800078e008c */
[----:B------:R-:W-:Y:S01]  /*0ba0*/  IMAD.WIDE.U32 R132, R194, 0x20, R140 ;  /* 0x00000020c2847825 */ /* 0x000fe200078e008c */
[----:B------:R-:W4:Y:S04]  /*0bb0*/  LDG.E.128 R104, desc[UR6][R112.64] ;  /* 0x0000000670687981 */ /* 0x000f28000c1e1d00 */
[----:B------:R-:W3:Y:S04]  /*0bc0*/  LDG.E.128 R128, desc[UR6][R132.64] ;  /* 0x0000000684807981 */ /* 0x000ee8000c1e1d00 */
[----:B------:R-:W4:Y:S01]  /*0bd0*/  LDG.E.128 R112, desc[UR6][R112.64+0x10] ;  /* 0x0000100670707981 */ /* 0x000f22000c1e1d00 */
[----:B------:R-:W-:Y:S01]  /*0be0*/  @P0 IMAD.WIDE R88, R189, 0x2, R88 ;  /* 0x00000002bd580825 */ /* 0x000fe200078e0258 */
[----:B------:R-:W-:-:S02]  /*0bf0*/  ISETP.NE.U32.AND P1, PT, RZ, UR10, PT ;  /* 0x0000000aff007c0c */ /* 0x000fc4000bf25070 */
[C---:B------:R-:W-:Y:S01]  /*0c00*/  IADD3 R193, PT, PT, R187.reuse, 0x100, RZ ;  /* 0x00000100bbc17810 */ /* 0x040fe20007ffe0ff */
[C---:B------:R-:W-:Y:S01]  /*0c10*/  IMAD.WIDE.U32 R100, R187.reuse, 0x20, R140 ;  /* 0x00000020bb647825 */ /* 0x040fe200078e008c */
[----:B------:R0:W3:Y:S01]  /*0c20*/  @P0 LDG.E.U16 R192, desc[UR6][R88.64] ;  /* 0x0000000658c00981 */ /* 0x0000e2000c1e1500 */
[----:B------:R-:W-:Y:S02]  /*0c30*/  ISETP.NE.AND.EX P1, PT, RZ, UR11, PT, P1 ;  /* 0x0000000bff007c0c */ /* 0x000fe4000bf25310 */
[--C-:B-1----:R-:W-:Y:S01]  /*0c40*/  IMAD.WIDE.U32 R96, R187, 0x10, R176.reuse ;  /* 0x00000010bb607825 */ /* 0x102fe200078e00b0 */
[----:B------:R-:W3:Y:S03]  /*0c50*/  LDG.E.128 R92, desc[UR6][R100.64] ;  /* 0x00000006645c7981 */ /* 0x000ee6000c1e1d00 */
[----:B------:R-:W-:Y:S01]  /*0c60*/  IMAD.WIDE.U32 R120, R193, 0x10, R176 ;  /* 0x00000010c1787825 */ /* 0x000fe200078e00b0 */
[----:B------:R-:W3:Y:S01]  /*0c70*/  LDG.E.128 R132, desc[UR6][R132.64+0x10] ;  /* 0x0000100684847981 */ /* 0x000ee2000c1e1d00 */
[----:B0-----:R-:W0:Y:S03]  /*0c80*/  LDC.64 R88, c[0x0][0x3c8] ;  /* 0x0000f200ff587b82 */ /* 0x001e260000000a00 */
[----:B------:R-:W3:Y:S04]  /*0c90*/  LDG.E.128 R96, desc[UR6][R96.64] ;  /* 0x0000000660607981 */ /* 0x000ee8000c1e1d00 */
[----:B------:R-:W3:Y:S01]  /*0ca0*/  LDG.E.128 R100, desc[UR6][R100.64+0x10] ;  /* 0x0000100664647981 */ /* 0x000ee2000c1e1d00 */
[----:B------:R-:W1:Y:S03]  /*0cb0*/  @P1 LDC.64 R184, c[0x0][0x438] ;  /* 0x00010e00ffb81b82 */ /* 0x000e660000000a00 */
[----:B------:R-:W3:Y:S05]  /*0cc0*/  LDG.E.128 R120, desc[UR6][R120.64] ;  /* 0x0000000678787981 */ /* 0x000eea000c1e1d00 */
[----:B------:R-:W1:Y:S01]  /*0cd0*/  @P1 LDC.64 R182, c[0x0][0x438] ;  /* 0x00010e00ffb61b82 */ /* 0x000e620000000a00 */
[----:B0-----:R-:W-:Y:S01]  /*0ce0*/  IMAD.WIDE R88, R189, 0x4, R88 ;  /* 0x00000004bd587825 */ /* 0x001fe200078e0258 */
[----:B------:R-:W-:-:S06]  /*0cf0*/  IADD3 R195, PT, PT, R187, 0x200, RZ ;  /* 0x00000200bbc37810 */ /* 0x000fcc0007ffe0ff */
[----:B------:R-:W0:Y:S01]  /*0d00*/  @P1 LDC.64 R178, c[0x0][0x438] ;  /* 0x00010e00ffb21b82 */ /* 0x000e220000000a00 */
[----:B------:R3:W3:Y:S01]  /*0d10*/  LDG.E R191, desc[UR6][R88.64] ;  /* 0x0000000658bf7981 */ /* 0x0006e2000c1e1900 */
[----:B------:R-:W-:-:S04]  /*0d20*/  IMAD.WIDE.U32 R124, R193, 0x20, R140 ;  /* 0x00000020c17c7825 */ /* 0x000fc800078e008c */
[----:B------:R-:W-:Y:S01]  /*0d30*/  IMAD.WIDE.U32 R108, R190, 0x10, R176 ;  /* 0x00000010be6c7825 */ /* 0x000fe200078e00b0 */
[----:B------:R-:W3:Y:S01]  /*0d40*/  LDG.E.128 R116, desc[UR6][R124.64] ;  /* 0x000000067c747981 */ /* 0x000ee2000c1e1d00 */
[----:B------:R-:W-:Y:S01]  /*0d50*/  ISETP.NE.AND P3, PT, RZ, UR8, PT ;  /* 0x00000008ff007c0c */ /* 0x000fe2000bf65270 */
[----:B------:R-:W0:Y:S01]  /*0d60*/  @P1 LDC.64 R180, c[0x0][0x438] ;  /* 0x00010e00ffb41b82 */ /* 0x000e220000000a00 */
[C---:B------:R-:W-:Y:S02]  /*0d70*/  IMAD.WIDE.U32 R140, R195.reuse, 0x20, R140 ;  /* 0x00000020c38c7825 */ /* 0x040fe400078e008c */
[----:B------:R-:W3:Y:S02]  /*0d80*/  LDG.E.128 R108, desc[UR6][R108.64] ;  /* 0x000000066c6c7981 */ /* 0x000ee4000c1e1d00 */
[----:B-1----:R-:W-:Y:S02]  /*0d90*/  @P1 IMAD.WIDE.U32 R184, R194, 0x20, R184 ;  /* 0x00000020c2b81825 */ /* 0x002fe400078e00b8 */
[----:B------:R-:W3:Y:S02]  /*0da0*/  LDG.E.128 R136, desc[UR6][R140.64] ;  /* 0x000000068c887981 */ /* 0x000ee4000c1e1d00 */
[----:B------:R-:W-:-:S02]  /*0db0*/  @P1 IMAD.WIDE.U32 R182, R195, 0x20, R182 ;  /* 0x00000020c3b61825 */ /* 0x000fc400078e00b6 */
[----:B------:R-:W3:Y:S04]  /*0dc0*/  LDG.E.128 R124, desc[UR6][R124.64+0x10] ;  /* 0x000010067c7c7981 */ /* 0x000ee8000c1e1d00 */
[----:B-----5:R-:W5:Y:S04]  /*0dd0*/  @P1 LDG.E.128 R52, desc[UR6][R184.64] ;  /* 0x00000006b8341981 */ /* 0x020f68000c1e1d00 */
[----:B------:R-:W3:Y:S04]  /*0de0*/  LDG.E.128 R140, desc[UR6][R140.64+0x10] ;  /* 0x000010068c8c7981 */ /* 0x000ee8000c1e1d00 */
[----:B------:R-:W5:Y:S04]  /*0df0*/  @P1 LDG.E.128 R48, desc[UR6][R184.64+0x10] ;  /* 0x00001006b8301981 */ /* 0x000f68000c1e1d00 */
[----:B------:R-:W5:Y:S04]  /*0e00*/  @P1 LDG.E.128 R44, desc[UR6][R182.64] ;  /* 0x00000006b62c1981 */ /* 0x000f68000c1e1d00 */
[----:B------:R-:W5:Y:S04]  /*0e10*/  @P1 LDG.E.128 R40, desc[UR6][R182.64+0x10] ;  /* 0x00001006b6281981 */ /* 0x000f68000c1e1d00 */
[----:B------:R-:W3:Y:S04]  /*0e20*/  LDL R185, [R1+0x48] ;  /* 0x0000480001b97983 */ /* 0x000ee80000100800 */
[----:B------:R-:W3:Y:S04]  /*0e30*/  LDL R184, [R1+0x4c] ;  /* 0x00004c0001b87983 */ /* 0x000ee80000100800 */
[----:B------:R-:W3:Y:S04]  /*0e40*/  LDL R182, [R1+0x54] ;  /* 0x0000540001b67983 */ /* 0x000ee80000100800 */
[----:B------:R-:W3:Y:S01]  /*0e50*/  LDL R183, [R1+0x50] ;  /* 0x0000500001b77983 */ /* 0x000ee20000100800 */
[----:B--2---:R-:W-:-:S05]  /*0e60*/  FSEL R0, R0, RZ, !P3 ;  /* 0x000000ff00007208 */ /* 0x004fca0005800000 */
[C---:B----4-:R-:W-:Y:S01]  /*0e70*/  FADD.FTZ R212, -R0.reuse, R114 ;  /* 0x0000007200d47221 */ /* 0x050fe20000010100 */
[----:B---3--:R-:W-:Y:S02]  /*0e80*/  FADD.FTZ R114, -R0, R130 ;  /* 0x0000008200727221 */ /* 0x008fe40000010100 */
[----:B------:R-:W2:Y:S01]  /*0e90*/  LDL R130, [R1+0x38] ;  /* 0x0000380001827983 */ /* 0x000ea20000100800 */
[----:B------:R-:W-:-:S04]  /*0ea0*/  IMAD.WIDE.U32 R144, R194, 0x10, R176 ;  /* 0x00000010c2907825 */ /* 0x000fc800078e00b0 */
[----:B------:R-:W-:Y:S02]  /*0eb0*/  IMAD.WIDE.U32 R88, R195, 0x10, R176 ;  /* 0x00000010c3587825 */ /* 0x000fe400078e00b0 */
[----:B------:R-:W1:Y:S01]  /*0ec0*/  @P1 LDC.64 R176, c[0x0][0x438] ;  /* 0x00010e00ffb01b82 */ /* 0x000e620000000a00 */
[----:B------:R-:W3:Y:S01]  /*0ed0*/  LDG.E.128 R144, desc[UR6][R144.64] ;  /* 0x0000000690907981 */ /* 0x000ee2000c1e1d00 */
[--C-:B------:R-:W-:Y:S02]  /*0ee0*/  HADD2.F32 R206, -RZ, R98.reuse.H0_H0 ;  /* 0x20000062ffce7230 */ /* 0x100fe40000004100 */
[C---:B------:R-:W-:Y:S01]  /*0ef0*/  FADD.FTZ R198, -R0.reuse, R100 ;  /* 0x0000006400c67221 */ /* 0x040fe20000010100 */
[----:B------:R-:W-:Y:S01]  /*0f00*/  FADD.FTZ R196, -R0, R101 ;  /* 0x0000006500c47221 */ /* 0x000fe20000010100 */
[----:B------:R-:W-:Y:S02]  /*0f10*/  HADD2.F32 R98, -RZ, R98.H1_H1 ;  /* 0x30000062ff627230 */ /* 0x000fe40000004100 */
[----:B------:R-:W-:-:S02]  /*0f20*/  HADD2.F32 R214, -RZ, R120.H0_H0 ;  /* 0x20000078ffd67230 */ /* 0x000fc40000004100 */
[----:B------:R-:W-:Y:S02]  /*0f30*/  HADD2.F32 R213, -RZ, R120.H1_H1 ;  /* 0x30000078ffd57230 */ /* 0x000fe40000004100 */
[----:B------:R-:W-:Y:S01]  /*0f40*/  FADD.FTZ R120, -R0, R132 ;  /* 0x0000008400787221 */ /* 0x000fe20000010100 */
[----:B------:R-:W-:Y:S01]  /*0f50*/  FADD.FTZ R38, R206, R38 ;  /* 0x00000026ce267221 */ /* 0x000fe20000010000 */
[----:B------:R-:W4:Y:S01]  /*0f60*/  LDL R132, [R1+0x24] ;  /* 0x0000240001847983 */ /* 0x000f220000100800 */
[----:B------:R-:W-:Y:S01]  /*0f70*/  FADD.FTZ R39, R98, R39 ;  /* 0x0000002762277221 */ /* 0x000fe20000010000 */
[----:B0-----:R-:W-:-:S04]  /*0f80*/  @P1 IMAD.WIDE.U32 R178, R190, 0x20, R178 ;  /* 0x00000020beb21825 */ /* 0x001fc800078e00b2 */
[----:B------:R-:W-:Y:S01]  /*0f90*/  FADD.FTZ R202, -R0, R95 ;  /* 0x0000005f00ca7221 */ /* 0x000fe20000010100 */
[----:B------:R-:W-:-:S04]  /*0fa0*/  @P1 IMAD.WIDE.U32 R180, R187, 0x20, R180 ;  /* 0x00000020bbb41825 */ /* 0x000fc800078e00b4 */
[C---:B------:R-:W-:Y:S01]  /*0fb0*/  FADD.FTZ R204, -R0.reuse, R93 ;  /* 0x0000005d00cc7221 */ /* 0x040fe20000010100 */
[C---:B------:R-:W-:Y:S01]  /*0fc0*/  FADD.FTZ R203, -R0.reuse, R94 ;  /* 0x0000005e00cb7221 */ /* 0x040fe20000010100 */
[--C-:B------:R-:W-:Y:S02]  /*0fd0*/  HADD2.F32 R197, -RZ, R97.reuse.H1_H1 ;  /* 0x30000061ffc57230 */ /* 0x100fe40000004100 */
[C---:B------:R-:W-:Y:S01]  /*0fe0*/  FADD.FTZ R205, -R0.reuse, R102 ;  /* 0x0000006600cd7221 */ /* 0x040fe20000010100 */
[----:B------:R-:W-:Y:S02]  /*0ff0*/  HADD2.F32 R199, -RZ, R97.H0_H0 ;  /* 0x20000061ffc77230 */ /* 0x000fe40000004100 */
[----:B------:R-:W-:Y:S01]  /*1000*/  FADD.FTZ R103, -R0, R103 ;  /* 0x0000006700677221 */ /* 0x000fe20000010100 */
[C---:B------:R-:W-:Y:S01]  /*1010*/  FMUL.FTZ R198, R191.reuse, R198 ;  /* 0x000000c6bfc67220 */ /* 0x040fe20000410000 */
[----:B------:R-:W-:Y:S01]  /*1020*/  FMUL.FTZ R196, R191, R196 ;  /* 0x000000c4bfc47220 */ /* 0x000fe20000410000 */
[----:B-1----:R-:W-:Y:S01]  /*1030*/  @P1 IMAD.WIDE.U32 R176, R193, 0x20, R176 ;  /* 0x00000020c1b01825 */ /* 0x002fe200078e00b0 */
[----:B------:R-:W-:-:S03]  /*1040*/  MOV R190, 0x3f800000 ;  /* 0x3f80000000be7802 */ /* 0x000fc60000000f00 */
[-C--:B------:R-:W-:Y:S01]  /*1050*/  FFMA.FTZ R2, R198, R206.reuse, R2 ;  /* 0x000000cec6027223 */ /* 0x080fe20000010002 */
[----:B------:R-:W-:Y:S01]  /*1060*/  FMUL.FTZ R206, R208, R206 ;  /* 0x000000ced0ce7220 */ /* 0x000fe20000410000 */
[-C--:B------:R-:W-:Y:S01]  /*1070*/  FFMA.FTZ R3, R196, R98.reuse, R3 ;  /* 0x00000062c4037223 */ /* 0x080fe20000010003 */
[----:B------:R-:W-:Y:S01]  /*1080*/  FMUL.FTZ R208, R207, R98 ;  /* 0x00000062cfd07220 */ /* 0x000fe20000410000 */
[----:B------:R-:W-:Y:S01]  /*1090*/  FMUL.FTZ R202, R191, R202 ;  /* 0x000000cabfca7220 */ /* 0x000fe20000410000 */
[----:B------:R-:W4:Y:S01]  /*10a0*/  LDL R98, [R1+0x18] ;  /* 0x0000180001627983 */ /* 0x000f220000100800 */
[----:B------:R-:W-:Y:S02]  /*10b0*/  @P0 HADD2.F32 R190, -RZ, R192.H0_H0 ;  /* 0x200000c0ffbe0230 */ /* 0x000fe40000004100 */
[C---:B------:R-:W-:Y:S01]  /*10c0*/  FADD.FTZ R192, -R0.reuse, R92 ;  /* 0x0000005c00c07221 */ /* 0x040fe20000010100 */
[----:B------:R-:W-:Y:S01]  /*10d0*/  FADD.FTZ R95, -R0, R104 ;  /* 0x00000068005f7221 */ /* 0x000fe20000010100 */
[----:B------:R-:W5:Y:S01]  /*10e0*/  @P1 LDG.E.128 R76, desc[UR6][R180.64] ;  /* 0x00000006b44c1981 */ /* 0x000f62000c1e1d00 */
[----:B------:R-:W-:-:S02]  /*10f0*/  HADD2.F32 R201, -RZ, R96.H0_H0 ;  /* 0x20000060ffc97230 */ /* 0x000fc40000004100 */
[C---:B------:R-:W-:Y:S01]  /*1100*/  FADD.FTZ R97, -R0.reuse, R106 ;  /* 0x0000006a00617221 */ /* 0x040fe20000010100 */
[----:B------:R-:W-:Y:S01]  /*1110*/  HADD2.F32 R200, -RZ, R96.H1_H1 ;  /* 0x30000060ffc87230 */ /* 0x000fe20000004100 */
[----:B------:R0:W5:Y:S01]  /*1120*/  @P1 LDG.E.128 R72, desc[UR6][R180.64+0x10] ;  /* 0x00001006b4481981 */ /* 0x000162000c1e1d00 */
[C---:B------:R-:W-:Y:S01]  /*1130*/  FADD.FTZ R100, -R0.reuse, R107 ;  /* 0x0000006b00647221 */ /* 0x040fe20000010100 */
[C---:B------:R-:W-:Y:S01]  /*1140*/  FADD.FTZ R215, -R0.reuse, R125 ;  /* 0x0000007d00d77221 */ /* 0x040fe20000010100 */
[--C-:B------:R-:W-:Y:S01]  /*1150*/  HADD2.F32 R93, -RZ, R110.reuse.H0_H0 ;  /* 0x2000006eff5d7230 */ /* 0x100fe20000004100 */
[----:B------:R-:W5:Y:S01]  /*1160*/  @P1 LDG.E.128 R68, desc[UR6][R178.64] ;  /* 0x00000006b2441981 */ /* 0x000f62000c1e1d00 */
[----:B------:R-:W-:Y:S02]  /*1170*/  HADD2.F32 R193, -RZ, R110.H1_H1 ;  /* 0x3000006effc17230 */ /* 0x000fe40000004100 */
[----:B------:R-:W-:Y:S01]  /*1180*/  FADD.FTZ R102, -R0, R115 ;  /* 0x0000007300667221 */ /* 0x000fe20000010100 */
[--C-:B------:R-:W-:Y:S01]  /*1190*/  HADD2.F32 R194, -RZ, R111.reuse.H0_H0 ;  /* 0x2000006fffc27230 */ /* 0x100fe20000004100 */
[----:B------:R1:W5:Y:S01]  /*11a0*/  @P1 LDG.E.128 R64, desc[UR6][R178.64+0x10] ;  /* 0x00001006b2401981 */ /* 0x000362000c1e1d00 */
[----:B------:R-:W-:-:S02]  /*11b0*/  HADD2.F32 R195, -RZ, R111.H1_H1 ;  /* 0x3000006fffc37230 */ /* 0x000fc40000004100 */
[C---:B------:R-:W-:Y:S01]  /*11c0*/  FADD.FTZ R216, -R0.reuse, R124 ;  /* 0x0000007c00d87221 */ /* 0x040fe20000010100 */
[--C-:B0-----:R-:W-:Y:S01]  /*11d0*/  HADD2.F32 R181, -RZ, R108.reuse.H0_H0 ;  /* 0x2000006cffb57230 */ /* 0x101fe20000004100 */
[----:B------:R-:W5:Y:S01]  /*11e0*/  @P1 LDG.E.128 R60, desc[UR6][R176.64] ;  /* 0x00000006b03c1981 */ /* 0x000f62000c1e1d00 */
[----:B------:R-:W-:Y:S02]  /*11f0*/  HADD2.F32 R180, -RZ, R108.H1_H1 ;  /* 0x3000006cffb47230 */ /* 0x000fe40000004100 */
[C---:B------:R-:W-:Y:S01]  /*1200*/  FADD.FTZ R125, -R0.reuse, R126 ;  /* 0x0000007e007d7221 */ /* 0x040fe20000010100 */
[--C-:B------:R-:W-:Y:S01]  /*1210*/  HADD2.F32 R101, -RZ, R122.reuse.H0_H0 ;  /* 0x2000007aff657230 */ /* 0x100fe20000004100 */
[----:B------:R0:W5:Y:S01]  /*1220*/  @P1 LDG.E.128 R56, desc[UR6][R176.64+0x10] ;  /* 0x00001006b0381981 */ /* 0x000162000c1e1d00 */
[----:B------:R-:W-:Y:S02]  /*1230*/  HADD2.F32 R94, -RZ, R122.H1_H1 ;  /* 0x3000007aff5e7230 */ /* 0x000fe40000004100 */
[----:B-1----:R-:W-:Y:S01]  /*1240*/  FADD.FTZ R178, -R0, R112 ;  /* 0x0000007000b27221 */ /* 0x002fe20000010100 */
[----:B------:R-:W-:-:S02]  /*1250*/  HADD2.F32 R179, -RZ, R109.H0_H0 ;  /* 0x2000006dffb37230 */ /* 0x000fc40000004100 */
[C---:B------:R-:W-:Y:S01]  /*1260*/  FADD.FTZ R105, -R0.reuse, R105 ;  /* 0x0000006900697221 */ /* 0x040fe20000010100 */
[C---:B------:R-:W-:Y:S01]  /*1270*/  FADD.FTZ R116, -R0.reuse, R116 ;  /* 0x0000007400747221 */ /* 0x040fe20000010100 */
[C---:B------:R-:W-:Y:S01]  /*1280*/  FADD.FTZ R117, -R0.reuse, R117 ;  /* 0x0000007500757221 */ /* 0x040fe20000010100 */
[C---:B------:R-:W-:Y:S01]  /*1290*/  FADD.FTZ R118, -R0.reuse, R118 ;  /* 0x0000007600767221 */ /* 0x040fe20000010100 */
[C---:B------:R-:W-:Y:S01]  /*12a0*/  FADD.FTZ R119, -R0.reuse, R119 ;  /* 0x0000007700777221 */ /* 0x040fe20000010100 */
[C---:B------:R-:W-:Y:S01]  /*12b0*/  FADD.FTZ R127, -R0.reuse, R127 ;  /* 0x0000007f007f7221 */ /* 0x040fe20000010100 */
[----:B0-----:R-:W-:Y:S02]  /*12c0*/  HADD2.F32 R177, -RZ, R109.H1_H1 ;  /* 0x3000006dffb17230 */ /* 0x001fe40000004100 */
        /* <DEDUP_REMOVED lines=15> */
[----:B------:R-:W-:Y:S01]  /*13c0*/  FMUL.FTZ R0, R191, R192 ;  /* 0x000000c0bf007220 */ /* 0x000fe20000410000 */
[----:B------:R-:W-:Y:S01]  /*13d0*/  FADD.FTZ R170, R197, R170 ;  /* 0x000000aac5aa7221 */ /* 0x000fe20000010000 */
[-C--:B------:R-:W-:Y:S01]  /*13e0*/  FFMA.FTZ R171, R202, R197.reuse, R171 ;  /* 0x000000c5caab7223 */ /* 0x080fe200000100ab */
[----:B------:R-:W-:Y:S01]  /*13f0*/  FMUL.FTZ R197, R185, R197 ;  /* 0x000000c5b9c57220 */ /* 0x000fe20000410000 */
[----:B------:R-:W-:Y:S01]  /*1400*/  FMUL.FTZ R185, R191, R95 ;  /* 0x0000005fbfb97220 */ /* 0x000fe20000410000 */
[----:B------:R-:W-:Y:S01]  /*1410*/  FADD.FTZ R186, R201, R186 ;  /* 0x000000bac9ba7221 */ /* 0x000fe20000010000 */
[----:B------:R-:W4:Y:S01]  /*1420*/  LDL R95, [R1+0x4] ;  /* 0x00000400015f7983 */ /* 0x000f220000100800 */
[-C--:B------:R-:W-:Y:S01]  /*1430*/  FFMA.FTZ R188, R0, R201.reuse, R188 ;  /* 0x000000c900bc7223 */ /* 0x080fe200000100bc */
[----:B------:R-:W-:Y:S01]  /*1440*/  FMUL.FTZ R201, R182, R201 ;  /* 0x000000c9b6c97220 */ /* 0x000fe20000410000 */
[C---:B------:R-:W-:Y:S01]  /*1450*/  FMUL.FTZ R182, R191.reuse, R100 ;  /* 0x00000064bfb67220 */ /* 0x040fe20000410000 */
[----:B------:R-:W4:Y:S01]  /*1460*/  LDL R136, [R1+0x34] ;  /* 0x0000340001887983 */ /* 0x000f220000100800 */
[----:B------:R-:W-:-:S03]  /*1470*/  FMUL.FTZ R204, R191, R204 ;  /* 0x000000ccbfcc7220 */ /* 0x000fc60000410000 */
[----:B------:R-:W4:Y:S01]  /*1480*/  LDL R100, [R1+0xc] ;  /* 0x00000c0001647983 */ /* 0x000f220000100800 */
[----:B------:R-:W-:Y:S01]  /*1490*/  FADD.FTZ R174, R200, R174 ;  /* 0x000000aec8ae7221 */ /* 0x000fe20000010000 */
[-C--:B------:R-:W-:Y:S01]  /*14a0*/  FFMA.FTZ R175, R204, R200.reuse, R175 ;  /* 0x000000c8ccaf7223 */ /* 0x080fe200000100af */
[----:B------:R-:W-:Y:S01]  /*14b0*/  FMUL.FTZ R200, R183, R200 ;  /* 0x000000c8b7c87220 */ /* 0x000fe20000410000 */
[----:B------:R-:W4:Y:S01]  /*14c0*/  LDL R135, [R1+0x30] ;  /* 0x0000300001877983 */ /* 0x000f220000100800 */
[----:B------:R-:W-:-:S03]  /*14d0*/  FMUL.FTZ R183, R191, R97 ;  /* 0x00000061bfb77220 */ /* 0x000fc60000410000 */
[----:B------:R-:W4:Y:S04]  /*14e0*/  LDL R97, [R1] ;  /* 0x0000000001617983 */ /* 0x000f280000100800 */
[----:B------:R-:W4:Y:S04]  /*14f0*/  LDL R134, [R1+0x2c] ;  /* 0x00002c0001867983 */ /* 0x000f280000100800 */
[----:B------:R-:W4:Y:S01]  /*1500*/  LDL R133, [R1+0x28] ;  /* 0x0000280001857983 */ /* 0x000f220000100800 */
[--C-:B------:R-:W-:Y:S02]  /*1510*/  HADD2.F32 R209, -RZ, R99.reuse.H0_H0 ;  /* 0x20000063ffd17230 */ /* 0x100fe40000004100 */
[----:B------:R-:W-:Y:S01]  /*1520*/  FMUL.FTZ R205, R191, R205 ;  /* 0x000000cdbfcd7220 */ /* 0x000fe20000410000 */
[----:B------:R-:W-:Y:S01]  /*1530*/  HADD2.F32 R99, -RZ, R99.H1_H1 ;  /* 0x30000063ff637230 */ /* 0x000fe20000004100 */
[----:B------:R-:W4:Y:S01]  /*1540*/  LDL R131, [R1+0x20] ;  /* 0x0000200001837983 */ /* 0x000f220000100800 */
[----:B------:R-:W-:Y:S01]  /*1550*/  FADD.FTZ R148, R209, R148 ;  /* 0x00000094d1947221 */ /* 0x000fe20000010000 */
[-C--:B------:R-:W-:Y:S01]  /*1560*/  FFMA.FTZ R4, R205, R209.reuse, R4 ;  /* 0x000000d1cd047223 */ /* 0x080fe20000010004 */
[----:B------:R-:W-:Y:S01]  /*1570*/  FMUL.FTZ R209, R210, R209 ;  /* 0x000000d1d2d17220 */ /* 0x000fe20000410000 */
[----:B------:R-:W-:Y:S01]  /*1580*/  FMUL.FTZ R203, R191, R203 ;  /* 0x000000cbbfcb7220 */ /* 0x000fe20000410000 */
[----:B------:R-:W-:Y:S01]  /*1590*/  FADD.FTZ R172, R199, R172 ;  /* 0x000000acc7ac7221 */ /* 0x000fe20000010000 */
[----:B------:R-:W4:Y:S02]  /*15a0*/  LDG.E.128 R88, desc[UR6][R88.64] ;  /* 0x0000000658587981 */ /* 0x000f24000c1e1d00 */
[-C--:B------:R-:W-:Y:S01]  /*15b0*/  FFMA.FTZ R173, R203, R199.reuse, R173 ;  /* 0x000000c7cbad7223 */ /* 0x080fe200000100ad */
[----:B------:R-:W-:Y:S01]  /*15c0*/  FMUL.FTZ R199, R184, R199 ;  /* 0x000000c7b8c77220 */ /* 0x000fe20000410000 */
[----:B------:R-:W-:-:S02]  /*15d0*/  FMUL.FTZ R184, R191, R105 ;  /* 0x00000069bfb87220 */ /* 0x000fc40000410000 */
[----:B------:R-:W4:Y:S01]  /*15e0*/  LDL R105, [R1+0x14] ;  /* 0x0000140001697983 */ /* 0x000f220000100800 */
[----:B------:R-:W-:-:S03]  /*15f0*/  FMUL.FTZ R207, R191, R103 ;  /* 0x00000067bfcf7220 */ /* 0x000fc60000410000 */
[----:B------:R-:W4:Y:S01]  /*1600*/  LDL R103, [R1+0x10] ;  /* 0x0000100001677983 */ /* 0x000f220000100800 */
[----:B------:R-:W-:Y:S01]  /*1610*/  FADD.FTZ R149, R99, R149 ;  /* 0x0000009563957221 */ /* 0x000fe20000010000 */
[-C--:B------:R-:W-:Y:S01]  /*1620*/  FFMA.FTZ R5, R207, R99.reuse, R5 ;  /* 0x00000063cf057223 */ /* 0x080fe20000010005 */
[----:B--2---:R-:W-:Y:S02]  /*1630*/  FMUL.FTZ R210, R130, R99 ;  /* 0x0000006382d27220 */ /* 0x004fe40000410000 */
[----:B------:R-:W2:Y:S04]  /*1640*/  LDL R130, [R1+0x1c] ;  /* 0x00001c0001827983 */ /* 0x000ea80000100800 */
[----:B------:R-:W2:Y:S01]  /*1650*/  LDL R99, [R1+0x8] ;  /* 0x0000080001637983 */ /* 0x000ea20000100800 */
[----:B------:R-:W-:Y:S01]  /*1660*/  FMUL.FTZ R178, R191, R178 ;  /* 0x000000b2bfb27220 */ /* 0x000fe20000410000 */
[----:B---3--:R-:W-:-:S02]  /*1670*/  HADD2.F32 R129, -RZ, R147.H0_H0 ;  /* 0x20000093ff817230 */ /* 0x008fc40000004100 */
[----:B------:R-:W-:Y:S01]  /*1680*/  FMUL.FTZ R192, R191, R102 ;  /* 0x00000066bfc07220 */ /* 0x000fe20000410000 */
[----:B------:R-:W-:Y:S02]  /*1690*/  HADD2.F32 R128, -RZ, R147.H1_H1 ;  /* 0x30000093ff807230 */ /* 0x000fe40000004100 */
[----:B------:R-:W-:Y:S01]  /*16a0*/  FADD.FTZ R154, R93, R154 ;  /* 0x0000009a5d9a7221 */ /* 0x000fe20000010000 */
[----:B------:R-:W-:Y:S01]  /*16b0*/  FFMA.FTZ R10, R178, R93, R10 ;  /* 0x0000005db20a7223 */ /* 0x000fe2000001000a */
[----:B------:R-:W-:Y:S01]  /*16c0*/  FADD.FTZ R157, R195, R157 ;  /* 0x0000009dc39d7221 */ /* 0x000fe20000010000 */
[----:B------:R-:W-:Y:S01]  /*16d0*/  FFMA.FTZ R13, R192, R195, R13 ;  /* 0x000000c3c00d7223 */ /* 0x000fe2000001000d */
[----:B----4-:R-:W-:Y:S01]  /*16e0*/  FMUL.FTZ R147, R132, R93 ;  /* 0x0000005d84937220 */ /* 0x010fe20000410000 */
[----:B------:R-:W-:Y:S01]  /*16f0*/  FADD.FTZ R93, RZ, R201 ;  /* 0x000000c9ff5d7221 */ /* 0x000fe20000010000 */
[----:B------:R-:W-:Y:S02]  /*1700*/  HADD2.F32 R211, -RZ, R121.H0_H0 ;  /* 0x20000079ffd37230 */ /* 0x000fe40000004100 */
[----:B------:R-:W-:Y:S01]  /*1710*/  FMUL.FTZ R195, R98, R195 ;  /* 0x000000c362c37220 */ /* 0x000fe20000410000 */
[----:B------:R-:W-:-:S04]  /*1720*/  FADD.FTZ R98, R200, R93 ;  /* 0x0000005dc8627221 */ /* 0x000fc80000010000 */
[----:B------:R-:W-:-:S04]  /*1730*/  FADD.FTZ R98, R199, R98 ;  /* 0x00000062c7627221 */ /* 0x000fc80000010000 */
[----:B------:R-:W-:-:S04]  /*1740*/  FADD.FTZ R93, R197, R98 ;  /* 0x00000062c55d7221 */ /* 0x000fc80000010000 */
[----:B------:R-:W-:-:S04]  /*1750*/  FADD.FTZ R93, R206, R93 ;  /* 0x0000005dce5d7221 */ /* 0x000fc80000010000 */
[----:B------:R-:W-:Y:S01]  /*1760*/  FADD.FTZ R98, R208, R93 ;  /* 0x0000005dd0627221 */ /* 0x000fe20000010000 */
[----:B------:R-:W-:Y:S01]  /*1770*/  FADD.FTZ R150, R181, R150 ;  /* 0x00000096b5967221 */ /* 0x000fe20000010000 */
[----:B------:R-:W-:Y:S02]  /*1780*/  FFMA.FTZ R6, R185, R181, R6 ;  /* 0x000000b5b9067223 */ /* 0x000fe40000010006 */
[----:B------:R-:W-:Y:S01]  /*1790*/  FADD.FTZ R93, R209, R98 ;  /* 0x00000062d15d7221 */ /* 0x000fe20000010000 */
[----:B------:R-:W-:-:S03]  /*17a0*/  FADD.FTZ R151, R180, R151 ;  /* 0x00000097b4977221 */ /* 0x000fc60000010000 */
[----:B------:R-:W-:Y:S01]  /*17b0*/  FADD.FTZ R98, R210, R93 ;  /* 0x0000005dd2627221 */ /* 0x000fe20000010000 */
[----:B------:R-:W-:Y:S01]  /*17c0*/  FFMA.FTZ R7, R184, R180, R7 ;  /* 0x000000b4b8077223 */ /* 0x000fe20000010007 */
        /* <DEDUP_REMOVED lines=12> */
[----:B------:R-:W-:Y:S01]  /*1890*/  FMUL.FTZ R139, R95, R101 ;  /* 0x000000655f8b7220 */ /* 0x000fe20000410000 */
[----:B------:R-:W-:Y:S01]  /*18a0*/  FFMA.FTZ R95, R0, R201, RZ ;  /* 0x000000c9005f7223 */ /* 0x000fe200000100ff */
[----:B------:R-:W-:Y:S01]  /*18b0*/  FMUL.FTZ R181, R136, R181 ;  /* 0x000000b588b57220 */ /* 0x000fe20000410000 */
[----:B------:R-:W-:-:S02]  /*18c0*/  FMUL.FTZ R136, R100, R211 ;  /* 0x000000d364887220 */ /* 0x000fc40000410000 */
[----:B------:R-:W-:Y:S01]  /*18d0*/  FFMA.FTZ R100, R204, R200, R95 ;  /* 0x000000c8cc647223 */ /* 0x000fe2000001005f */
[----:B------:R-:W-:Y:S01]  /*18e0*/  FADD.FTZ R95, R181, R98 ;  /* 0x00000062b55f7221 */ /* 0x000fe20000010000 */
[----:B------:R-:W-:Y:S02]  /*18f0*/  FMUL.FTZ R180, R135, R180 ;  /* 0x000000b487b47220 */ /* 0x000fe40000410000 */
[----:B------:R-:W-:Y:S01]  /*1900*/  FFMA.FTZ R93, R203, R199, R100 ;  /* 0x000000c7cb5d7223 */ /* 0x000fe20000010064 */
[----:B------:R-:W-:-:S03]  /*1910*/  FMUL.FTZ R141, R97, R94 ;  /* 0x0000005e618d7220 */ /* 0x000fc60000410000 */
        /* <DEDUP_REMOVED lines=9> */
[----:B------:R-:W-:-:S02]  /*19b0*/  HADD2.F32 R218, -RZ, R146.H0_H0 ;  /* 0x20000092ffda7230 */ /* 0x000fc40000004100 */
[----:B------:R-:W-:Y:S01]  /*19c0*/  FADD.FTZ R155, R193, R155 ;  /* 0x0000009bc19b7221 */ /* 0x000fe20000010000 */
[----:B------:R-:W-:Y:S02]  /*19d0*/  HADD2.F32 R217, -RZ, R146.H1_H1 ;  /* 0x30000092ffd97230 */ /* 0x000fe40000004100 */
[----:B------:R-:W-:Y:S01]  /*19e0*/  FMUL.FTZ R146, R191, R212 ;  /* 0x000000d4bf927220 */ /* 0x000fe20000410000 */
[----:B------:R-:W-:Y:S01]  /*19f0*/  FFMA.FTZ R11, R176, R193, R11 ;  /* 0x000000c1b00b7223 */ /* 0x000fe2000001000b */
[----:B------:R-:W-:Y:S01]  /*1a00*/  FFMA.FTZ R93, R205, R209, R94 ;  /* 0x000000d1cd5d7223 */ /* 0x000fe2000001005e */
[----:B------:R-:W-:Y:S01]  /*1a10*/  FMUL.FTZ R193, R131, R193 ;  /* 0x000000c183c17220 */ /* 0x000fe20000410000 */
[----:B------:R-:W-:Y:S01]  /*1a20*/  FADD.FTZ R92, R147, R92 ;  /* 0x0000005c935c7221 */ /* 0x000fe20000010000 */
[----:B------:R-:W-:Y:S01]  /*1a30*/  FADD.FTZ R156, R194, R156 ;  /* 0x0000009cc29c7221 */ /* 0x000fe20000010000 */
[----:B------:R-:W-:Y:S01]  /*1a40*/  FFMA.FTZ R12, R146, R194, R12 ;  /* 0x000000c2920c7223 */ /* 0x000fe2000001000c */
[----:B------:R-:W-:Y:S01]  /*1a50*/  FFMA.FTZ R93, R207, R210, R93 ;  /* 0x000000d2cf5d7223 */ /* 0x000fe2000001005d */
[----:B------:R-:W-:-:S03]  /*1a60*/  FADD.FTZ R92, R193, R92 ;  /* 0x0000005cc15c7221 */ /* 0x000fc60000010000 */
[----:B------:R-:W-:Y:S01]  /*1a70*/  FFMA.FTZ R93, R185, R181, R93 ;  /* 0x000000b5b95d7223 */ /* 0x000fe2000001005d */
[----:B------:R-:W-:Y:S01]  /*1a80*/  FMUL.FTZ R134, R105, R214 ;  /* 0x000000d669867220 */ /* 0x000fe20000410000 */
[----:B------:R-:W-:Y:S01]  /*1a90*/  FMUL.FTZ R135, R103, R213 ;  /* 0x000000d567877220 */ /* 0x000fe20000410000 */
[----:B------:R-:W-:Y:S02]  /*1aa0*/  HADD2.F32 R121, -RZ, R121.H1_H1 ;  /* 0x30000079ff797230 */ /* 0x000fe40000004100 */
[----:B------:R-:W-:Y:S02]  /*1ab0*/  HADD2.F32 R123, -RZ, R123.H1_H1 ;  /* 0x3000007bff7b7230 */ /* 0x000fe40000004100 */
[----:B------:R-:W-:Y:S01]  /*1ac0*/  FMUL.FTZ R131, R191, R117 ;  /* 0x00000075bf837220 */ /* 0x000fe20000410000 */
[----:B------:R-:W-:Y:S02]  /*1ad0*/  HADD2.F32 R221, -RZ, R144.H0_H0 ;  /* 0x20000090ffdd7230 */ /* 0x000fe40000004100 */
[----:B------:R-:W-:-:S02]  /*1ae0*/  HADD2.F32 R219, -RZ, R145.H0_H0 ;  /* 0x20000091ffdb7230 */ /* 0x000fc40000004100 */
[----:B------:R-:W-:Y:S02]  /*1af0*/  HADD2.F32 R220, -RZ, R145.H1_H1 ;  /* 0x30000091ffdc7230 */ /* 0x000fe40000004100 */
[----:B------:R-:W-:Y:S01]  /*1b00*/  FMUL.FTZ R145, R251, R123 ;  /* 0x0000007bfb917220 */ /* 0x000fe20000410000 */
[----:B------:R-:W-:Y:S02]  /*1b10*/  HADD2.F32 R222, -RZ, R144.H1_H1 ;  /* 0x30000090ffde7230 */ /* 0x000fe40000004100 */
[C---:B------:R-:W-:Y:S01]  /*1b20*/  FMUL.FTZ R132, R191.reuse, R118 ;  /* 0x00000076bf847220 */ /* 0x040fe20000410000 */
[----:B------:R-:W-:Y:S02]  /*1b30*/  FMUL.FTZ R133, R191, R119 ;  /* 0x00000077bf857220 */ /* 0x000fe40000410000 */
[----:B------:R-:W-:Y:S01]  /*1b40*/  FMUL.FTZ R117, R249, R222 ;  /* 0x000000def9757220 */ /* 0x000fe20000410000 */
[----:B------:R-:W-:Y:S01]  /*1b50*/  FMUL.FTZ R137, R191, R216 ;  /* 0x000000d8bf897220 */ /* 0x000fe20000410000 */
[----:B------:R-:W-:Y:S01]  /*1b60*/  FMUL.FTZ R118, R248, R219 ;  /* 0x000000dbf8767220 */ /* 0x000fe20000410000 */
[----:B------:R-:W-:Y:S01]  /*1b70*/  FMUL.FTZ R119, R247, R220 ;  /* 0x000000dcf7777220 */ /* 0x000fe20000410000 */
[----:B------:R-:W-:Y:S01]  /*1b80*/  FADD.FTZ R161, R121, R161 ;  /* 0x000000a179a17221 */ /* 0x000fe20000010000 */
[----:B------:R-:W-:Y:S01]  /*1b90*/  FFMA.FTZ R17, R133, R121, R17 ;  /* 0x0000007985117223 */ /* 0x000fe20000010011 */
[----:B------:R-:W-:Y:S01]  /*1ba0*/  FMUL.FTZ R144, R191, R127 ;  /* 0x0000007fbf907220 */ /* 0x000fe20000410000 */
[----:B------:R-:W-:-:S03]  /*1bb0*/  FADD.FTZ R165, R123, R165 ;  /* 0x000000a57ba57221 */ /* 0x000fc60000010000 */
[----:B------:R-:W-:Y:S01]  /*1bc0*/  FFMA.FTZ R21, R144, R123, R21 ;  /* 0x0000007b90157223 */ /* 0x000fe20000010015 */
[----:B------:R-:W-:Y:S01]  /*1bd0*/  FMUL.FTZ R123, R245, R217 ;  /* 0x000000d9f57b7220 */ /* 0x000fe20000410000 */
[----:B------:R-:W-:Y:S01]  /*1be0*/  FMUL.FTZ R125, R244, R129 ;  /* 0x00000081f47d7220 */ /* 0x000fe20000410000 */
[----:B------:R-:W-:Y:S02]  /*1bf0*/  HADD2.F32 R97, -RZ, R88.H0_H0 ;  /* 0x20000058ff617230 */ /* 0x000fe40000004100 */
[C---:B------:R-:W-:Y:S01]  /*1c00*/  FMUL.FTZ R112, R191.reuse, R112 ;  /* 0x00000070bf707220 */ /* 0x040fe20000410000 */
[----:B------:R-:W-:Y:S01]  /*1c10*/  FMUL.FTZ R96, R191, R96 ;  /* 0x00000060bf607220 */ /* 0x000fe20000410000 */
[----:B------:R-:W-:Y:S01]  /*1c20*/  FMUL.FTZ R127, R243, R128 ;  /* 0x00000080f37f7220 */ /* 0x000fe20000410000 */
[----:B------:R-:W-:Y:S01]  /*1c30*/  FMUL.FTZ R113, R191, R113 ;  /* 0x00000071bf717220 */ /* 0x000fe20000410000 */
[----:B------:R-:W-:Y:S01]  /*1c40*/  FADD.FTZ R227, R97, R227 ;  /* 0x000000e361e37221 */ /* 0x000fe20000010000 */
[-C--:B------:R-:W-:Y:S01]  /*1c50*/  FFMA.FTZ R30, R96, R97.reuse, R30 ;  /* 0x00000061601e7223 */ /* 0x080fe2000001001e */
[----:B------:R-:W-:Y:S01]  /*1c60*/  FMUL.FTZ R97, R242, R97 ;  /* 0x00000061f2617220 */ /* 0x000fe20000410000 */
[C---:B------:R-:W-:Y:S01]  /*1c70*/  FMUL.FTZ R114, R191.reuse, R114 ;  /* 0x00000072bf727220 */ /* 0x040fe20000410000 */
[C---:B------:R-:W-:Y:S01]  /*1c80*/  FMUL.FTZ R115, R191.reuse, R115 ;  /* 0x00000073bf737220 */ /* 0x040fe20000410000 */
[C---:B------:R-:W-:Y:S01]  /*1c90*/  FMUL.FTZ R120, R191.reuse, R120 ;  /* 0x00000078bf787220 */ /* 0x040fe20000410000 */
[C---:B------:R-:W-:Y:S01]  /*1ca0*/  FMUL.FTZ R126, R191.reuse, R126 ;  /* 0x0000007ebf7e7220 */ /* 0x040fe20000410000 */
[C---:B------:R-:W-:Y:S01]  /*1cb0*/  FMUL.FTZ R122, R191.reuse, R122 ;  /* 0x0000007abf7a7220 */ /* 0x040fe20000410000 */
[----:B------:R-:W-:Y:S01]  /*1cc0*/  FMUL.FTZ R124, R191, R124 ;  /* 0x0000007cbf7c7220 */ /* 0x000fe20000410000 */
[----:B------:R-:W-:Y:S01]  /*1cd0*/  FADD.FTZ R226, R128, R226 ;  /* 0x000000e280e27221 */ /* 0x000fe20000010000 */
[----:B------:R-:W-:Y:S01]  /*1ce0*/  FFMA.FTZ R29, R126, R128, R29 ;  /* 0x000000807e1d7223 */ /* 0x000fe2000001001d */
[----:B------:R-:W-:Y:S01]  /*1cf0*/  FADD.FTZ R162, R101, R162 ;  /* 0x000000a265a27221 */ /* 0x000fe20000010000 */
[----:B------:R-:W-:Y:S01]  /*1d00*/  FFMA.FTZ R18, R137, R101, R18 ;  /* 0x0000006589127223 */ /* 0x000fe20000010012 */
[----:B------:R-:W-:-:S02]  /*1d10*/  HADD2.F32 R128, -RZ, R90.H1_H1 ;  /* 0x3000005aff807230 */ /* 0x000fc40000004100 */
[----:B------:R-:W-:Y:S01]  /*1d20*/  FADD.FTZ R225, R129, R225 ;  /* 0x000000e181e17221 */ /* 0x000fe20000010000 */
[----:B------:R-:W-:Y:S01]  /*1d30*/  FFMA.FTZ R28, R124, R129, R28 ;  /* 0x000000817c1c7223 */ /* 0x000fe2000001001c */
[----:B------:R-:W-:Y:S02]  /*1d40*/  HADD2.F32 R129, -RZ, R91.H0_H0 ;  /* 0x2000005bff817230 */ /* 0x000fe40000004100 */
[----:B------:R-:W-:Y:S01]  /*1d50*/  FMUL.FTZ R102, R237, R128 ;  /* 0x00000080ed667220 */ /* 0x000fe20000410000 */
[----:B------:R-:W-:Y:S01]  /*1d60*/  FADD.FTZ R160, R211, R160 ;  /* 0x000000a0d3a07221 */ /* 0x000fe20000010000 */
[----:B--2---:R-:W-:-:S04]  /*1d70*/  FMUL.FTZ R194, R130, R194 ;  /* 0x000000c282c27220 */ /* 0x004fc80000410000 */
        /* <DEDUP_REMOVED lines=28> */
[----:B------:R-:W-:-:S03]  /*1f40*/  FMUL.FTZ R121, R246, R218 ;  /* 0x000000daf6797220 */ /* 0x000fc60000410000 */
        /* <DEDUP_REMOVED lines=10> */
[----:B------:R-:W-:-:S03]  /*1ff0*/  FFMA.FTZ R94, R113, R117, R94 ;  /* 0x00000075715e7223 */ /* 0x000fc6000001005e */
[----:B------:R-:W-:Y:S01]  /*2000*/  FADD.FTZ R88, R92, R97 ;  /* 0x000000615c587221 */ /* 0x000fe20000010000 */
[--C-:B------:R-:W-:Y:S02]  /*2010*/  HADD2.F32 R92, -RZ, R89.reuse.H0_H0 ;  /* 0x20000059ff5c7230 */ /* 0x100fe40000004100 */
[----:B------:R-:W-:Y:S01]  /*2020*/  FMUL.FTZ R98, R241, R95 ;  /* 0x0000005ff1627220 */ /* 0x000fe20000410000 */
[----:B------:R-:W-:Y:S01]  /*2030*/  FFMA.FTZ R94, R114, R118, R94 ;  /* 0x00000076725e7223 */ /* 0x000fe2000001005e */
[----:B------:R-:W-:Y:S02]  /*2040*/  HADD2.F32 R93, -RZ, R89.H1_H1 ;  /* 0x30000059ff5d7230 */ /* 0x000fe40000004100 */
[----:B------:R-:W-:Y:S01]  /*2050*/  FADD.FTZ R88, R88, R98 ;  /* 0x0000006258587221 */ /* 0x000fe20000010000 */
[----:B------:R-:W-:Y:S01]  /*2060*/  FMUL.FTZ R99, R240, R92 ;  /* 0x0000005cf0637220 */ /* 0x000fe20000410000 */
[----:B------:R-:W-:Y:S01]  /*2070*/  FFMA.FTZ R89, R115, R119, R94 ;  /* 0x0000007773597223 */ /* 0x000fe2000001005e */
[----:B------:R-:W-:-:S02]  /*2080*/  HADD2.F32 R94, -RZ, R90.H0_H0 ;  /* 0x2000005aff5e7230 */ /* 0x000fc40000004100 */
[----:B------:R-:W-:Y:S01]  /*2090*/  FMUL.FTZ R100, R239, R93 ;  /* 0x0000005def647220 */ /* 0x000fe20000410000 */
[----:B------:R-:W-:Y:S01]  /*20a0*/  FADD.FTZ R88, R88, R99 ;  /* 0x0000006358587221 */ /* 0x000fe20000010000 */
[----:B------:R-:W-:Y:S01]  /*20b0*/  FFMA.FTZ R89, R120, R121, R89 ;  /* 0x0000007978597223 */ /* 0x000fe20000010059 */
[----:B------:R-:W-:Y:S02]  /*20c0*/  FMUL.FTZ R101, R238, R94 ;  /* 0x0000005eee657220 */ /* 0x000fe40000410000 */
[----:B------:R-:W-:Y:S01]  /*20d0*/  FADD.FTZ R88, R88, R100 ;  /* 0x0000006458587221 */ /* 0x000fe20000010000 */
[----:B------:R-:W-:Y:S01]  /*20e0*/  FFMA.FTZ R90, R122, R123, R89 ;  /* 0x0000007b7a5a7223 */ /* 0x000fe20000010059 */
[----:B------:R-:W-:Y:S02]  /*20f0*/  FFMA.FTZ R16, R132, R211, R16 ;  /* 0x000000d384107223 */ /* 0x000fe40000010010 */
[----:B------:R-:W-:Y:S01]  /*2100*/  FADD.FTZ R88, R88, R101 ;  /* 0x0000006558587221 */ /* 0x000fe20000010000 */
[----:B------:R-:W-:Y:S01]  /*2110*/  FFMA.FTZ R90, R124, R125, R90 ;  /* 0x0000007d7c5a7223 */ /* 0x000fe2000001005a */
[----:B------:R-:W-:-:S02]  /*2120*/  HADD2.F32 R211, -RZ, R91.H1_H1 ;  /* 0x3000005bffd37230 */ /* 0x000fc40000004100 */
[----:B------:R-:W-:Y:S01]  /*2130*/  FMUL.FTZ R103, R236, R129 ;  /* 0x00000081ec677220 */ /* 0x000fe20000410000 */
[----:B------:R-:W-:Y:S01]  /*2140*/  FADD.FTZ R88, R88, R102 ;  /* 0x0000006658587221 */ /* 0x000fe20000010000 */
[----:B------:R-:W-:Y:S01]  /*2150*/  FFMA.FTZ R90, R126, R127, R90 ;  /* 0x0000007f7e5a7223 */ /* 0x000fe2000001005a */
[----:B------:R-:W-:Y:S01]  /*2160*/  FMUL.FTZ R104, R191, R104 ;  /* 0x00000068bf687220 */ /* 0x000fe20000410000 */
[----:B------:R-:W-:Y:S01]  /*2170*/  FMUL.FTZ R105, R235, R211 ;  /* 0x000000d3eb697220 */ /* 0x000fe20000410000 */
[----:B------:R-:W-:Y:S01]  /*2180*/  FADD.FTZ R88, R88, R103 ;  /* 0x0000006758587221 */ /* 0x000fe20000010000 */
[----:B------:R-:W-:Y:S01]  /*2190*/  FFMA.FTZ R90, R96, R97, R90 ;  /* 0x00000061605a7223 */ /* 0x000fe2000001005a */
[C---:B------:R-:W-:Y:S02]  /*21a0*/  FMUL.FTZ R106, R191.reuse, R106 ;  /* 0x0000006abf6a7220 */ /* 0x040fe40000410000 */
[----:B------:R-:W-:Y:S01]  /*21b0*/  FADD.FTZ R88, R88, R105 ;  /* 0x0000006958587221 */ /* 0x000fe20000010000 */
[----:B------:R-:W-:Y:S01]  /*21c0*/  FFMA.FTZ R90, R104, R98, R90 ;  /* 0x00000062685a7223 */ /* 0x000fe2000001005a */
[----:B------:R-:W-:-:S03]  /*21d0*/  FMUL.FTZ R107, R191, R107 ;  /* 0x0000006bbf6b7220 */ /* 0x000fc60000410000 */
[----:B------:R-:W-:Y:S01]  /*21e0*/  FFMA.FTZ R90, R106, R99, R90 ;  /* 0x000000636a5a7223 */ /* 0x000fe2000001005a */
[----:B------:R-:W0:Y:S01]  /*21f0*/  SHFL.DOWN PT, R89, R88, 0x10, 0x1f ;  /* 0x0a001f0058597f89 */ /* 0x000e2200000e0000 */
[----:B------:R-:W-:Y:S02]  /*2200*/  FMUL.FTZ R108, R191, R108 ;  /* 0x0000006cbf6c7220 */ /* 0x000fe40000410000 */
        /* <DEDUP_REMOVED lines=55> */
.L_x_11584:
[----:B------:R-:W-:Y:S05]  /*2580*/  BSYNC.RECONVERGENT B0 ;  /* 0x0000000000007941 */ /* 0x000fea0003800200 */
.L_x_11583:
[----:B------:R-:W1:Y:S08]  /*2590*/  S2UR UR5, SR_CgaCtaId ;  /* 0x00000000000579c3 */ /* 0x000e700000008800 */
[----:B------:R-:W-:Y:S01]  /*25a0*/  BAR.SYNC.DEFER_BLOCKING 0x0 ;  /* 0x0000000000007b1d */ /* 0x000fe20000010000 */
[----:B------:R-:W-:Y:S01]  /*25b0*/  FADD.FTZ R228, R95, R228 ;  /* 0x000000e45fe47221 */ /* 0x000fe20000010000 */
[----:B------:R-:W-:Y:S01]  /*25c0*/  FFMA.FTZ R31, R104, R95, R31 ;  /* 0x0000005f681f7223 */ /* 0x000fe2000001001f */
[----:B------:R-:W-:Y:S01]  /*25d0*/  FADD.FTZ R229, R92, R229 ;  /* 0x000000e55ce57221 */ /* 0x000fe20000010000 */
[----:B------:R-:W-:Y:S01]  /*25e0*/  FFMA.FTZ R32, R106, R92, R32 ;  /* 0x0000005c6a207223 */ /* 0x000fe20000010020 */
[----:B------:R-:W-:Y:S01]  /*25f0*/  FADD.FTZ R230, R93, R230 ;  /* 0x000000e65de67221 */ /* 0x000fe20000010000 */
[----:B------:R-:W-:Y:S01]  /*2600*/  UMOV UR4, 0x400 ;  /* 0x0000040000047882 */ /* 0x000fe20000000000 */
        /* <DEDUP_REMOVED lines=34> */
[-C--:B------:R-:W-:Y:S01]  /*2830*/  FFMA.FTZ R0, R0, R128.reuse, R129 ;  /* 0x0000008000007223 */ /* 0x080fe20000010081 */
[----:B------:R-:W-:Y:S01]  /*2840*/  FADD.FTZ R88, R209, -R88 ;  /* 0x80000058d1587221 */ /* 0x000fe20000010000 */
[----:B------:R-:W-:Y:S01]  /*2850*/  FADD.FTZ R210, R210, -R207 ;  /* 0x800000cfd2d27221 */ /* 0x000fe20000010000 */
[-CC-:B------:R-:W-:Y:S01]  /*2860*/  FFMA.FTZ R204, R204, R128.reuse, R129.reuse ;  /* 0x00000080cccc7223 */ /* 0x180fe20000010081 */
[-CC-:B------:R-:W-:Y:S01]  /*2870*/  FFMA.FTZ R203, R203, R128.reuse, R129.reuse ;  /* 0x00000080cbcb7223 */ /* 0x180fe20000010081 */
[-CC-:B------:R-:W-:Y:S01]  /*2880*/  FFMA.FTZ R90, R202, R128.reuse, R129.reuse ;  /* 0x00000080ca5a7223 */ /* 0x180fe20000010081 */
[----:B------:R-:W-:Y:S01]  /*2890*/  FFMA.FTZ R89, R196, R128, R129 ;  /* 0x00000080c4597223 */ /* 0x000fe20000010081 */
[C---:B-----5:R-:W-:Y:S01]  /*28a0*/  FFMA.FTZ R91, R191.reuse, R88, R74 ;  /* 0x00000058bf5b7223 */ /* 0x060fe2000001004a */
[----:B------:R-:W-:Y:S01]  /*28b0*/  FFMA.FTZ R95, R191, R210, R75 ;  /* 0x000000d2bf5f7223 */ /* 0x000fe2000001004b */
[----:B------:R-:W-:Y:S01]  /*28c0*/  FADD.FTZ R93, R206, -R93 ;  /* 0x8000005dce5d7221 */ /* 0x000fe20000010000 */
[----:B------:R-:W-:Y:S01]  /*28d0*/  FADD.FTZ R0, R201, -R0 ;  /* 0x80000000c9007221 */ /* 0x000fe20000010000 */
[----:B------:R-:W-:Y:S01]  /*28e0*/  FADD.FTZ R204, R200, -R204 ;  /* 0x800000ccc8cc7221 */ /* 0x000fe20000010000 */
[----:B------:R-:W-:Y:S01]  /*28f0*/  FADD.FTZ R203, R199, -R203 ;  /* 0x800000cbc7cb7221 */ /* 0x000fe20000010000 */
[----:B------:R-:W-:Y:S01]  /*2900*/  FADD.FTZ R90, R197, -R90 ;  /* 0x8000005ac55a7221 */ /* 0x000fe20000010000 */
[----:B------:R-:W-:Y:S01]  /*2910*/  FADD.FTZ R208, R208, -R89 ;  /* 0x80000059d0d07221 */ /* 0x000fe20000010000 */
[-C--:B------:R-:W-:Y:S01]  /*2920*/  FMUL.FTZ R91, R91, R190.reuse ;  /* 0x000000be5b5b7220 */ /* 0x080fe20000410000 */
[----:B------:R-:W-:Y:S01]  /*2930*/  FMUL.FTZ R88, R95, R190 ;  /* 0x000000be5f587220 */ /* 0x000fe20000410000 */
[C---:B------:R-:W-:Y:S01]  /*2940*/  FFMA.FTZ R93, R191.reuse, R93, R72 ;  /* 0x0000005dbf5d7223 */ /* 0x040fe20000010048 */
[C---:B------:R-:W-:Y:S01]  /*2950*/  FFMA.FTZ R95, R191.reuse, R0, R76 ;  /* 0x00000000bf5f7223 */ /* 0x040fe2000001004c */
[C---:B------:R-:W-:Y:S01]  /*2960*/  FFMA.FTZ R89, R191.reuse, R204, R77 ;  /* 0x000000ccbf597223 */ /* 0x040fe2000001004d */
[C---:B------:R-:W-:Y:S01]  /*2970*/  FFMA.FTZ R203, R191.reuse, R203, R78 ;  /* 0x000000cbbfcb7223 */ /* 0x040fe2000001004e */
[C---:B------:R-:W-:Y:S01]  /*2980*/  FFMA.FTZ R197, R191.reuse, R90, R79 ;  /* 0x0000005abfc57223 */ /* 0x040fe2000001004f */
[----:B------:R-:W-:Y:S01]  /*2990*/  FFMA.FTZ R199, R191, R208, R73 ;  /* 0x000000d0bfc77223 */ /* 0x000fe20000010049 */
[----:B------:R-:W-:Y:S01]  /*29a0*/  F2FP.F16.F32.PACK_AB R91, R88, R91 ;  /* 0x0000005b585b723e */ /* 0x000fe200000000ff */
[-C--:B------:R-:W-:Y:S01]  /*29b0*/  FMUL.FTZ R90, R93, R190.reuse ;  /* 0x000000be5d5a7220 */ /* 0x080fe20000410000 */
[-C--:B------:R-:W-:Y:S01]  /*29c0*/  FMUL.FTZ R88, R95, R190.reuse ;  /* 0x000000be5f587220 */ /* 0x080fe20000410000 */
[-C--:B------:R-:W-:Y:S01]  /*29d0*/  FMUL.FTZ R203, R203, R190.reuse ;  /* 0x000000becbcb7220 */ /* 0x080fe20000410000 */
[-C--:B------:R-:W-:Y:S01]  /*29e0*/  FMUL.FTZ R199, R199, R190.reuse ;  /* 0x000000bec7c77220 */ /* 0x080fe20000410000 */
[-C--:B------:R-:W-:Y:S01]  /*29f0*/  FMUL.FTZ R0, R197, R190.reuse ;  /* 0x000000bec5007220 */ /* 0x080fe20000410000 */
[----:B------:R-:W-:-:S03]  /*2a00*/  FMUL.FTZ R93, R89, R190 ;  /* 0x000000be595d7220 */ /* 0x000fc60000410000 */
[----:B------:R-:W-:Y:S02]  /*2a10*/  F2FP.F16.F32.PACK_AB R90, R199, R90 ;  /* 0x0000005ac75a723e */ /* 0x000fe400000000ff */
[----:B------:R-:W-:Y:S02]  /*2a20*/  F2FP.F16.F32.PACK_AB R89, R0, R203 ;  /* 0x000000cb0059723e */ /* 0x000fe400000000ff */
[----:B------:R-:W-:Y:S01]  /*2a30*/  F2FP.F16.F32.PACK_AB R88, R93, R88 ;  /* 0x000000585d58723e */ /* 0x000fe200000000ff */
[----:B------:R-:W-:Y:S06]  /*2a40*/  BRA `(.L_x_11587) ;  /* 0x0000000000907947 */ /* 0x000fec0003800000 */
.L_x_11586:
        /* <DEDUP_REMOVED lines=8> */
[C---:B-----5:R-:W-:Y:S01]  /*2ad0*/  FFMA.FTZ R86, R191.reuse, R84, R74 ;  /* 0x00000054bf567223 */ /* 0x060fe2000001004a */
[C---:B------:R-:W-:Y:S01]  /*2ae0*/  FFMA.FTZ R84, R191.reuse, R83, R72 ;  /* 0x00000053bf547223 */ /* 0x040fe20000010048 */
[----:B------:R-:W-:Y:S01]  /*2af0*/  FFMA.FTZ R85, R191, R208, R73 ;  /* 0x000000d0bf557223 */ /* 0x000fe20000010049 */
[-CC-:B------:R-:W-:Y:S01]  /*2b00*/  FFMA.FTZ R80, R0, R128.reuse, R129.reuse ;  /* 0x0000008000507223 */ /* 0x180fe20000010081 */
[-CC-:B------:R-:W-:Y:S01]  /*2b10*/  FFMA.FTZ R81, R204, R128.reuse, R129.reuse ;  /* 0x00000080cc517223 */ /* 0x180fe20000010081 */
[-CC-:B------:R-:W-:Y:S01]  /*2b20*/  FFMA.FTZ R82, R203, R128.reuse, R129.reuse ;  /* 0x00000080cb527223 */ /* 0x180fe20000010081 */
[----:B------:R-:W-:Y:S01]  /*2b30*/  FFMA.FTZ R0, R202, R128, R129 ;  /* 0x00000080ca007223 */ /* 0x000fe20000010081 */
[----:B------:R-:W-:Y:S01]  /*2b40*/  FFMA.FTZ R87, R191, R210, R75 ;  /* 0x000000d2bf577223 */ /* 0x000fe2000001004b */
[-C--:B------:R-:W-:Y:S01]  /*2b50*/  FMUL.FTZ R90, R84, R190.reuse ;  /* 0x000000be545a7220 */ /* 0x080fe20000410000 */
[-C--:B------:R-:W-:Y:S01]  /*2b60*/  FMUL.FTZ R83, R85, R190.reuse ;  /* 0x000000be55537220 */ /* 0x080fe20000410000 */
[----:B------:R-:W-:Y:S01]  /*2b70*/  FADD.FTZ R80, R201, -R80 ;  /* 0x80000050c9507221 */ /* 0x000fe20000010000 */
[----:B------:R-:W-:Y:S01]  /*2b80*/  FADD.FTZ R81, R200, -R81 ;  /* 0x80000051c8517221 */ /* 0x000fe20000010000 */
[----:B------:R-:W-:Y:S01]  /*2b90*/  FADD.FTZ R82, R199, -R82 ;  /* 0x80000052c7527221 */ /* 0x000fe20000010000 */
[----:B------:R-:W-:Y:S01]  /*2ba0*/  FADD.FTZ R0, R197, -R0 ;  /* 0x80000000c5007221 */ /* 0x000fe20000010000 */
[-C--:B------:R-:W-:Y:S01]  /*2bb0*/  FMUL.FTZ R91, R86, R190.reuse ;  /* 0x000000be565b7220 */ /* 0x080fe20000410000 */
[----:B------:R-:W-:Y:S01]  /*2bc0*/  FMUL.FTZ R88, R87, R190 ;  /* 0x000000be57587220 */ /* 0x000fe20000410000 */
[----:B------:R-:W-:Y:S01]  /*2bd0*/  F2FP.F16.F32.PACK_AB R90, R83, R90 ;  /* 0x0000005a535a723e */ /* 0x000fe200000000ff */
        /* <DEDUP_REMOVED lines=8> */
[----:B------:R-:W-:-:S03]  /*2c60*/  FMUL.FTZ R93, R81, R190 ;  /* 0x000000be515d7220 */ /* 0x000fc60000410000 */
[----:B------:R-:W-:Y:S02]  /*2c70*/  F2FP.F16.F32.PACK_AB R89, R0, R89 ;  /* 0x000000590059723e */ /* 0x000fe400000000ff */
[----:B------:R-:W-:-:S07]  /*2c80*/  F2FP.F16.F32.PACK_AB R88, R93, R88 ;  /* 0x000000585d58723e */ /* 0x000fce00000000ff */
.L_x_11587:
        /* <DEDUP_REMOVED lines=34> */
[-C--:B0-----:R-:W-:Y:S01]  /*2eb0*/  FMUL.FTZ R91, R86, R190.reuse ;  /* 0x000000be565b7220 */ /* 0x081fe20000410000 */
        /* <DEDUP_REMOVED lines=12> */
.L_x_11588:
[-CC-:B0-----:R-:W-:Y:S01]  /*2f80*/  FFMA.FTZ R89, R184, R128.reuse, R129.reuse ;  /* 0x00000080b8597223 */ /* 0x181fe20000010081 */
[-CC-:B------:R-:W-:Y:S01]  /*2f90*/  FFMA.FTZ R0, R185, R128.reuse, R129.reuse ;  /* 0x00000080b9007223 */ /* 0x180fe20000010081 */
[-CC-:B------:R-:W-:Y:S01]  /*2fa0*/  FFMA.FTZ R176, R176, R128.reuse, R129.reuse ;  /* 0x00000080b0b07223 */ /* 0x180fe20000010081 */
[-C--:B------:R-:W-:Y:S01]  /*2fb0*/  FFMA.FTZ R182, R182, R128.reuse, R129 ;  /* 0x00000080b6b67223 */ /* 0x080fe20000010081 */
[----:B------:R-:W-:Y:S01]  /*2fc0*/  FADD.FTZ R180, R180, -R89 ;  /* 0x80000059b4b47221 */ /* 0x000fe20000010000 */
[-CC-:B------:R-:W-:Y:S01]  /*2fd0*/  FFMA.FTZ R89, R146, R128.reuse, R129.reuse ;  /* 0x0000008092597223 */ /* 0x180fe20000010081 */
        /* <DEDUP_REMOVED lines=26> */
[----:B------:R-:W-:Y:S02]  /*3180*/  F2FP.F16.F32.PACK_AB R90, R95, R90 ;  /* 0x0000005a5f5a723e */ /* 0x000fe400000000ff */
[----:B------:R-:W-:Y:S02]  /*3190*/  F2FP.F16.F32.PACK_AB R91, R177, R92 ;  /* 0x0000005cb15b723e */ /* 0x000fe400000000ff */
[----:B------:R-:W-:Y:S02]  /*31a0*/  F2FP.F16.F32.PACK_AB R89, R0, R179 ;  /* 0x000000b30059723e */ /* 0x000fe400000000ff */
[----:B------:R-:W-:-:S07]  /*31b0*/  F2FP.F16.F32.PACK_AB R88, R93, R88 ;  /* 0x000000585d58723e */ /* 0x000fce00000000ff */
.L_x_11589:
        /* <DEDUP_REMOVED lines=45> */
.L_x_11590:
        /* <DEDUP_REMOVED lines=36> */
.L_x_11591:
        /* <DEDUP_REMOVED lines=45> */
.L_x_11592:
        /* <DEDUP_REMOVED lines=36> */
.L_x_11593:
        /* <DEDUP_REMOVED lines=45> */
.L_x_11594:
        /* <DEDUP_REMOVED lines=36> */
.L_x_11595:
        /* <DEDUP_REMOVED lines=8> */
.L_x_11585:
        /* <DEDUP_REMOVED lines=9> */
[-CC-:B------:R-:W-:Y:S01]  /*4200*/  FFMA.FTZ R203, R203, R128.reuse, R129.reuse ;  /* 0x00000080cbcb7223 */ /* 0x180fe20000010081 */
[--C-:B------:R-:W-:Y:S01]  /*4210*/  FFMA.FTZ R90, R202, R128, R129.reuse ;  /* 0x00000080ca5a7223 */ /* 0x100fe20000010081 */
[C---:B------:R-:W-:Y:S01]  /*4220*/  FMUL.FTZ R89, R191.reuse, R88 ;  /* 0x00000058bf597220 */ /* 0x040fe20000410000 */
[----:B------:R-:W-:Y:S01]  /*4230*/  FMUL.FTZ R91, R191, R210 ;  /* 0x000000d2bf5b7220 */ /* 0x000fe20000410000 */
[-CC-:B------:R-:W-:Y:S01]  /*4240*/  FFMA.FTZ R93, R198, R128.reuse, R129.reuse ;  /* 0x00000080c65d7223 */ /* 0x180fe20000010081 */
[----:B------:R-:W-:Y:S01]  /*4250*/  FFMA.FTZ R95, R196, R128, R129 ;  /* 0x00000080c45f7223 */ /* 0x000fe20000010081 */
[-C--:B------:R-:W-:Y:S01]  /*4260*/  FMUL.FTZ R89, R89, R190.reuse ;  /* 0x000000be59597220 */ /* 0x080fe20000410000 */
[----:B------:R-:W-:Y:S01]  /*4270*/  FMUL.FTZ R88, R91, R190 ;  /* 0x000000be5b587220 */ /* 0x000fe20000410000 */
[----:B------:R-:W-:Y:S01]  /*4280*/  FADD.FTZ R0, R201, -R0 ;  /* 0x80000000c9007221 */ /* 0x000fe20000010000 */
[----:B------:R-:W-:Y:S01]  /*4290*/  FADD.FTZ R204, R200, -R204 ;  /* 0x800000ccc8cc7221 */ /* 0x000fe20000010000 */
        /* <DEDUP_REMOVED lines=21> */
.L_x_11597:
        /* <DEDUP_REMOVED lines=8> */
[--C-:B------:R-:W-:Y:S01]  /*4470*/  FFMA.FTZ R80, R0, R128, R129.reuse ;  /* 0x0000008000507223 */ /* 0x100fe20000010081 */
        /* <DEDUP_REMOVED lines=16> */
[C---:B------:R-:W-:Y:S01]  /*4580*/  FMUL.FTZ R82, R191.reuse, R82 ;  /* 0x00000052bf527220 */ /* 0x040fe20000410000 */
[C---:B------:R-:W-:Y:S01]  /*4590*/  FMUL.FTZ R83, R191.reuse, R0 ;  /* 0x00000000bf537220 */ /* 0x040fe20000410000 */
[C---:B------:R-:W-:Y:S01]  /*45a0*/  FMUL.FTZ R80, R191.reuse, R80 ;  /* 0x00000050bf507220 */ /* 0x040fe20000410000 */
[----:B------:R-:W-:Y:S01]  /*45b0*/  FMUL.FTZ R81, R191, R81 ;  /* 0x00000051bf517220 */ /* 0x000fe20000410000 */
[----:B------:R-:W-:Y:S01]  /*45c0*/  F2FP.F16.F32.PACK_AB R91, R88, R91 ;  /* 0x0000005b585b723e */ /* 0x000fe200000000ff */
[-C--:B------:R-:W-:Y:S01]  /*45d0*/  FMUL.FTZ R89, R82, R190.reuse ;  /* 0x000000be52597220 */ /* 0x080fe20000410000 */
[-C--:B------:R-:W-:Y:S01]  /*45e0*/  FMUL.FTZ R0, R83, R190.reuse ;  /* 0x000000be53007220 */ /* 0x080fe20000410000 */
[-C--:B------:R-:W-:Y:S01]  /*45f0*/  FMUL.FTZ R88, R80, R190.reuse ;  /* 0x000000be50587220 */ /* 0x080fe20000410000 */
[----:B------:R-:W-:-:S03]  /*4600*/  FMUL.FTZ R93, R81, R190 ;  /* 0x000000be515d7220 */ /* 0x000fc60000410000 */
[----:B------:R-:W-:Y:S02]  /*4610*/  F2FP.F16.F32.PACK_AB R89, R0, R89 ;  /* 0x000000590059723e */ /* 0x000fe400000000ff */
[----:B------:R-:W-:-:S07]  /*4620*/  F2FP.F16.F32.PACK_AB R88, R93, R88 ;  /* 0x000000585d58723e */ /* 0x000fce00000000ff */
.L_x_11598:
        /* <DEDUP_REMOVED lines=45> */
.L_x_11599:
[-CC-:B0-----:R-:W-:Y:S01]  /*4900*/  FFMA.FTZ R89, R184, R128.reuse, R129.reuse ;  /* 0x00000080b8597223 */ /* 0x181fe20000010081 */
        /* <DEDUP_REMOVED lines=35> */
.L_x_11600:
        /* <DEDUP_REMOVED lines=45> */
.L_x_11601:
        /* <DEDUP_REMOVED lines=36> */
.L_x_11602:
        /* <DEDUP_REMOVED lines=45> */
.L_x_11603:
        /* <DEDUP_REMOVED lines=36> */
.L_x_11604:
        /* <DEDUP_REMOVED lines=45> */
.L_x_11605:
        /* <DEDUP_REMOVED lines=36> */
.L_x_11606:
[----:B------:R-:W0:Y:S01]  /*5a70*/  @P1 LDC.64 R92, c[0x0][0x478] ;  /* 0x00011e00ff5c1b82 */ /* 0x000e220000000a00 */
[----:B------:R-:W-:-:S05]  /*5a80*/  IADD3 R95, PT, PT, R187, 0x200, RZ ;  /* 0x00000200bb5f7810 */ /* 0x000fca0007ffe0ff */
[----:B0-----:R-:W-:-:S04]  /*5a90*/  @P1 IMAD.WIDE.U32 R92, R95, 0x20, R92 ;  /* 0x000000205f5c1825 */ /* 0x001fc800078e005c */
[----:B------:R-:W-:Y:S01]  /*5aa0*/  IMAD.WIDE.U32 R94, R95, 0x10, R196 ;  /* 0x000000105f5e7825 */ /* 0x000fe200078e00c4 */
[----:B------:R0:W-:Y:S04]  /*5ab0*/  @P1 STG.E.128 desc[UR6][R92.64], R80 ;  /* 0x000000505c001986 */ /* 0x0001e8000c101d06 */
[----:B------:R0:W-:Y:S04]  /*5ac0*/  @P1 STG.E.128 desc[UR6][R92.64+0x10], R84 ;  /* 0x000010545c001986 */ /* 0x0001e8000c101d06 */
[----:B------:R0:W-:Y:S02]  /*5ad0*/  STG.E.128 desc[UR6][R94.64], R88 ;  /* 0x000000585e007986 */ /* 0x0001e4000c101d06 */
.L_x_11596:
        /* <DEDUP_REMOVED lines=85> */
.L_x_11582:
        /* <DEDUP_REMOVED lines=30> */
.L_x_11608:
        /* <DEDUP_REMOVED lines=15> */
.L_x_19395:


//--------------------- .text._ZN10layer_norm13ln_bwd_kernelINS_13Kernel_traitsI6__halfS2_fS2_fjLj5120ELj1ELj1ELj4ELj16ENS_18Kernel_traits_baseILj5120ES2_S2_fS2_fjLj128EEEEELb0ELb0ELb1ELb0EEEvNS_9BwdParamsE --------------------------
	.section	.text._ZN10layer_norm13ln_bwd_kernelINS_13Kernel_traitsI6__halfS2_fS2_fjLj5120ELj1ELj1ELj4ELj16ENS_18Kernel_traits_baseILj5120ES2_S2_fS2_fjLj128EEEEELb0ELb0ELb1ELb0EEEvNS_9BwdParamsE,"ax",@progbits
	.align	128
        .global         _ZN10layer_norm13ln_bwd_kernelINS_13Kernel_traitsI6__halfS2_fS2_fjLj5120ELj1ELj1ELj4ELj16ENS_18Kernel_traits_baseILj5120ES2_S2_fS2_fjLj128EEEEELb0ELb0ELb1ELb0EEEvNS_9BwdParamsE
        .type           _ZN10layer_norm13ln_bwd_kernelINS_13Kernel_traitsI6__halfS2_fS2_fjLj5120ELj1ELj1ELj4ELj16ENS_18Kernel_traits_baseILj5120ES2_S2_fS2_fjLj128EEEEELb0ELb0ELb1ELb0EEEvNS_9BwdParamsE,@function
        .size           _ZN10layer_norm13ln_bwd_kernelINS_13Kernel_traitsI6__halfS2_fS2_fjLj5120ELj1ELj1ELj4ELj16ENS_18Kernel_traits_baseILj5120ES2_S2_fS2_fjLj128EEEEELb0ELb0ELb1ELb0EEEvNS_9BwdParamsE,(.L_x_19396 - _ZN10layer_norm13ln_bwd_kernelINS_13Kernel_traitsI6__halfS2_fS2_fjLj5120ELj1ELj1ELj4ELj16ENS_18Kernel_traits_baseILj5120ES2_S2_fS2_fjLj128EEEEELb0ELb0ELb1ELb0EEEvNS_9BwdParamsE)
        .other          _ZN10layer_norm13ln_bwd_kernelINS_13Kernel_traitsI6__halfS2_fS2_fjLj5120ELj1ELj1ELj4ELj16ENS_18Kernel_traits_baseILj5120ES2_S2_fS2_fjLj128EEEEELb0ELb0ELb1ELb0EEEvNS_9BwdParamsE,@"STO_CUDA_ENTRY STV_DEFAULT"
_ZN10layer_norm13ln_bwd_kernelINS_13Kernel_traitsI6__halfS2_fS2_fjLj5120ELj1ELj1ELj4ELj16ENS_18Kernel_traits_baseILj5120ES2_S2_fS2_fjLj128EEEEELb0ELb0ELb1ELb0EEEvNS_9BwdParamsE:
.text._ZN10layer_norm13ln_bwd_kernelINS_13Kernel_traitsI6__halfS2_fS2_fjLj5120ELj1ELj1ELj4ELj16ENS_18Kernel_traits_baseILj5120ES2_S2_fS2_fjLj128EEEEELb0ELb0ELb1ELb0EEEvNS_9BwdParamsE:
        /* <DEDUP_REMOVED lines=129> */
.L_x_11723:
        /* <DEDUP_REMOVED lines=38> */
[----:B------:R-:W-:Y:S02]  /*0a70*/  LEA.HI.SX32 R214, R181, R182, 0x1d ;  /* 0x000000b6b5d67211 */ /* 0x000fe400078feaff */
[----:B------:R-:W-:Y:S01]  /*0a80*/  MOV R190, R177 ;  /* 0x000000b100be7202 */ /* 0x000fe20000000f00 */
[----:B------:R0:W-:Y:S01]  /*0a90*/  STL [R1+0x8], R177 ;  /* 0x000008b101007387 */ /* 0x0001e20000100800 */
[----:B--2---:R-:W-:Y:S01]  /*0aa0*/  FSEL R191, R176, RZ, !P0 ;  /* 0x000000ffb0bf7208 */ /* 0x004fe20004000000 */
[----:B0-----:R-:W-:Y:S06]  /*0ab0*/  @!P6 BRA `(.L_x_11613) ;  /* 0x000000040060e947 */ /* 0x001fec0003800000 */
        /* <DEDUP_REMOVED lines=9> */
[----:B------:R-:W0:Y:S01]  /*0b50*/  @P0 LDC.64 R22, c[0x0][0x438] ;  /* 0x00010e00ff160b82 */ /* 0x000e220000000a00 */
[----:B------:R-:W-:Y:S02]  /*0b60*/  HADD2.F32 R232, -RZ, R32.H0_H0 ;  /* 0x20000020ffe87230 */ /* 0x000fe40000004100 */
[----:B------:R-:W-:Y:S02]  /*0b70*/  HADD2.F32 R236, -RZ, R33.H0_H0 ;  /* 0x20000021ffec7230 */ /* 0x000fe40000004100 */
[----:B------:R-:W-:Y:S02]  /*0b80*/  HADD2.F32 R227, -RZ, R34.H0_H0 ;  /* 0x20000022ffe37230 */ /* 0x000fe40000004100 */
[----:B------:R-:W-:Y:S02]  /*0b90*/  HADD2.F32 R240, -RZ, R32.H1_H1 ;  /* 0x30000020fff07230 */ /* 0x000fe40000004100 */
[----:B0-----:R-:W-:-:S05]  /*0ba0*/  @P0 IMAD.WIDE.U32 R22, R190, 0x20, R22 ;  /* 0x00000020be160825 */ /* 0x001fca00078e0016 */
[----:B------:R-:W5:Y:S04]  /*0bb0*/  @P0 LDG.E.128 R136, desc[UR10][R22.64] ;  /* 0x0000000a16880981 */ /* 0x000f68000c1e1d00 */
[----:B------:R0:W5:Y:S01]  /*0bc0*/  @P0 LDG.E.128 R140, desc[UR10][R22.64+0x10] ;  /* 0x0000100a168c0981 */ /* 0x000162000c1e1d00 */
[----:B------:R-:W-:Y:S02]  /*0bd0*/  HADD2.F32 R231, -RZ, R33.H1_H1 ;  /* 0x30000021ffe77230 */ /* 0x000fe40000004100 */
[----:B------:R-:W-:Y:S02]  /*0be0*/  HADD2.F32 R217, -RZ, R34.H1_H1 ;  /* 0x30000022ffd97230 */ /* 0x000fe40000004100 */
[----:B------:R-:W-:Y:S01]  /*0bf0*/  HADD2.F32 R213, -RZ, R35.H0_H0 ;  /* 0x20000023ffd57230 */ /* 0x000fe20000004100 */
[----:B------:R-:W-:-:S02]  /*0c00*/  IADD3 R214, PT, PT, R214, 0x80, RZ ;  /* 0x00000080d6d67810 */ /* 0x000fc40007ffe0ff */
[----:B------:R-:W-:Y:S01]  /*0c10*/  IADD3 R190, PT, PT, R190, 0x80, RZ ;  /* 0x00000080bebe7810 */ /* 0x000fe20007ffe0ff */
[C---:B--2---:R-:W-:Y:S01]  /*0c20*/  FADD.FTZ R177, -R191.reuse, R177 ;  /* 0x000000b1bfb17221 */ /* 0x044fe20000010100 */
[C---:B------:R-:W-:Y:S01]  /*0c30*/  FADD.FTZ R197, -R191.reuse, R176 ;  /* 0x000000b0bfc57221 */ /* 0x040fe20000010100 */
[C---:B0-----:R-:W-:Y:S02]  /*0c40*/  FADD.FTZ R23, -R191.reuse, R178 ;  /* 0x000000b2bf177221 */ /* 0x041fe40000010100 */
[C---:B-----5:R-:W-:Y:S01]  /*0c50*/  FMUL.FTZ R12, R2.reuse, R177 ;  /* 0x000000b1020c7220 */ /* 0x060fe20000410000 */
[C---:B------:R-:W-:Y:S01]  /*0c60*/  FMUL.FTZ R0, R2.reuse, R197 ;  /* 0x000000c502007220 */ /* 0x040fe20000410000 */
[----:B------:R-:W-:Y:S01]  /*0c70*/  FMUL.FTZ R22, R2, R23 ;  /* 0x0000001702167220 */ /* 0x000fe20000410000 */
[----:B---3--:R-:W-:Y:S02]  /*0c80*/  HADD2.F32 R197, -RZ, R180.H0_H0 ;  /* 0x200000b4ffc57230 */ /* 0x008fe40000004100 */
[----:B----4-:R-:W-:Y:S01]  /*0c90*/  FADD.FTZ R177, -R191, R184 ;  /* 0x000000b8bfb17221 */ /* 0x010fe20000010100 */
[----:B------:R-:W-:-:S03]  /*0ca0*/  HADD2.F32 R23, -RZ, R181.H0_H0 ;  /* 0x200000b5ff177230 */ /* 0x000fc60000004100 */
[----:B------:R-:W-:Y:S01]  /*0cb0*/  FMUL.FTZ R188, R2, R177 ;  /* 0x000000b102bc7220 */ /* 0x000fe20000410000 */
[----:B------:R-:W-:Y:S02]  /*0cc0*/  HADD2.F32 R177, -RZ, R182.H0_H0 ;  /* 0x200000b6ffb17230 */ /* 0x000fe40000004100 */
[----:B------:R-:W-:Y:S01]  /*0cd0*/  FMUL.FTZ R232, R232, R197 ;  /* 0x000000c5e8e87220 */ /* 0x000fe20000410000 */
[----:B------:R-:W-:Y:S02]  /*0ce0*/  HADD2.F32 R180, -RZ, R180.H1_H1 ;  /* 0x300000b4ffb47230 */ /* 0x000fe40000004100 */
[----:B------:R-:W-:Y:S01]  /*0cf0*/  FADD.FTZ R179, -R191, R179 ;  /* 0x000000b3bfb37221 */ /* 0x000fe20000010100 */
[----:B------:R-:W-:Y:S01]  /*0d00*/  FADD.FTZ R94, R94, R23 ;  /* 0x000000175e5e7221 */ /* 0x000fe20000010000 */
[-C--:B------:R-:W-:Y:S01]  /*0d10*/  FFMA.FTZ R54, R22, R23.reuse, R54 ;  /* 0x0000001716367223 */ /* 0x080fe20000010036 */
[----:B------:R-:W-:Y:S01]  /*0d20*/  FMUL.FTZ R236, R236, R23 ;  /* 0x00000017ecec7220 */ /* 0x000fe20000410000 */
[----:B------:R-:W-:Y:S01]  /*0d30*/  FADD.FTZ R96, R96, R177 ;  /* 0x000000b160607221 */ /* 0x000fe20000010000 */
[-C--:B------:R-:W-:Y:S01]  /*0d40*/  FFMA.FTZ R56, R188, R177.reuse, R56 ;  /* 0x000000b1bc387223 */ /* 0x080fe20000010038 */
[----:B------:R-:W-:Y:S01]  /*0d50*/  FMUL.FTZ R227, R227, R177 ;  /* 0x000000b1e3e37220 */ /* 0x000fe20000410000 */
[----:B------:R-:W-:Y:S01]  /*0d60*/  FMUL.FTZ R240, R240, R180 ;  /* 0x000000b4f0f07220 */ /* 0x000fe20000410000 */
[----:B------:R-:W-:Y:S01]  /*0d70*/  FMUL.FTZ R23, R2, R179 ;  /* 0x000000b302177220 */ /* 0x000fe20000410000 */
[----:B------:R-:W-:Y:S01]  /*0d80*/  FADD.FTZ R177, RZ, R232 ;  /* 0x000000e8ffb17221 */ /* 0x000fe20000010000 */
[----:B------:R-:W-:Y:S01]  /*0d90*/  FFMA.FTZ R179, R0, R232, RZ ;  /* 0x000000e800b37223 */ /* 0x000fe200000100ff */
[----:B------:R-:W-:-:S02]  /*0da0*/  HADD2.F32 R176, -RZ, R181.H1_H1 ;  /* 0x300000b5ffb07230 */ /* 0x000fc40000004100 */
[----:B------:R-:W-:Y:S01]  /*0db0*/  FADD.FTZ R177, R177, R240 ;  /* 0x000000f0b1b17221 */ /* 0x000fe20000010000 */
[C---:B------:R-:W-:Y:S01]  /*0dc0*/  FFMA.FTZ R179, R12.reuse, R240, R179 ;  /* 0x000000f00cb37223 */ /* 0x040fe200000100b3 */
[----:B------:R-:W-:Y:S01]  /*0dd0*/  FADD.FTZ R93, R93, R180 ;  /* 0x000000b45d5d7221 */ /* 0x000fe20000010000 */
[----:B------:R-:W-:Y:S01]  /*0de0*/  FFMA.FTZ R53, R12, R180, R53 ;  /* 0x000000b40c357223 */ /* 0x000fe20000010035 */
[----:B------:R-:W-:Y:S01]  /*0df0*/  FMUL.FTZ R231, R231, R176 ;  /* 0x000000b0e7e77220 */ /* 0x000fe20000410000 */
[----:B------:R-:W-:Y:S01]  /*0e00*/  FADD.FTZ R178, R177, R236 ;  /* 0x000000ecb1b27221 */ /* 0x000fe20000010000 */
[----:B------:R-:W-:Y:S01]  /*0e10*/  FADD.FTZ R203, -R191, R186 ;  /* 0x000000babfcb7221 */ /* 0x000fe20000010100 */
[----:B------:R-:W-:Y:S01]  /*0e20*/  FFMA.FTZ R180, R22, R236, R179 ;  /* 0x000000ec16b47223 */ /* 0x000fe200000100b3 */
[----:B------:R-:W-:Y:S01]  /*0e30*/  FADD.FTZ R95, R95, R176 ;  /* 0x000000b05f5f7221 */ /* 0x000fe20000010000 */
[----:B------:R-:W-:Y:S01]  /*0e40*/  FFMA.FTZ R55, R23, R176, R55 ;  /* 0x000000b017377223 */ /* 0x000fe20000010037 */
[----:B------:R-:W-:-:S02]  /*0e50*/  HADD2.F32 R182, -RZ, R182.H1_H1 ;  /* 0x300000b6ffb67230 */ /* 0x000fc40000004100 */
[----:B------:R-:W-:Y:S01]  /*0e60*/  FADD.FTZ R178, R178, R231 ;  /* 0x000000e7b2b27221 */ /* 0x000fe20000010000 */
[--C-:B------:R-:W-:Y:S02]  /*0e70*/  HADD2.F32 R176, -RZ, R183.reuse.H0_H0 ;  /* 0x200000b7ffb07230 */ /* 0x100fe40000004100 */
[----:B------:R-:W-:Y:S01]  /*0e80*/  FADD.FTZ R185, -R191, R185 ;  /* 0x000000b9bfb97221 */ /* 0x000fe20000010100 */
[----:B------:R-:W-:Y:S01]  /*0e90*/  FMUL.FTZ R203, R2, R203 ;  /* 0x000000cb02cb7220 */ /* 0x000fe20000410000 */
[----:B------:R-:W-:Y:S01]  /*0ea0*/  FFMA.FTZ R177, R23, R231, R180 ;  /* 0x000000e717b17223 */ /* 0x000fe200000100b4 */
[----:B------:R-:W-:Y:S01]  /*0eb0*/  FADD.FTZ R92, R92, R197 ;  /* 0x000000c55c5c7221 */ /* 0x000fe20000010000 */
[----:B------:R-:W-:Y:S01]  /*0ec0*/  FFMA.FTZ R52, R0, R197, R52 ;  /* 0x000000c500347223 */ /* 0x000fe20000010034 */
[----:B------:R-:W-:Y:S01]  /*0ed0*/  FMUL.FTZ R217, R217, R182 ;  /* 0x000000b6d9d97220 */ /* 0x000fe20000410000 */
[----:B------:R-:W-:Y:S01]  /*0ee0*/  FADD.FTZ R178, R178, R227 ;  /* 0x000000e3b2b27221 */ /* 0x000fe20000010000 */
[----:B------:R-:W-:Y:S01]  /*0ef0*/  FMUL.FTZ R197, R2, R185 ;  /* 0x000000b902c57220 */ /* 0x000fe20000410000 */
[----:B------:R-:W-:Y:S01]  /*0f00*/  FADD.FTZ R98, R98, R176 ;  /* 0x000000b062627221 */ /* 0x000fe20000010000 */
[-C--:B------:R-:W-:Y:S01]  /*0f10*/  FFMA.FTZ R58, R203, R176.reuse, R58 ;  /* 0x000000b0cb3a7223 */ /* 0x080fe2000001003a */
[----:B------:R-:W-:Y:S01]  /*0f20*/  FMUL.FTZ R213, R213, R176 ;  /* 0x000000b0d5d57220 */ /* 0x000fe20000410000 */
[----:B------:R-:W-:Y:S01]  /*0f30*/  FFMA.FTZ R180, R188, R227, R177 ;  /* 0x000000e3bcb47223 */ /* 0x000fe200000100b1 */
[----:B------:R-:W-:-:S02]  /*0f40*/  HADD2.F32 R176, -RZ, R183.H1_H1 ;  /* 0x300000b7ffb07230 */ /* 0x000fc40000004100 */
[----:B------:R-:W-:Y:S02]  /*0f50*/  HADD2.F32 R177, -RZ, R35.H1_H1 ;  /* 0x30000023ffb17230 */ /* 0x000fe40000004100 */
[----:B------:R-:W-:Y:S01]  /*0f60*/  FADD.FTZ R178, R178, R217 ;  /* 0x000000d9b2b27221 */ /* 0x000fe20000010000 */
[----:B------:R-:W-:Y:S01]  /*0f70*/  FADD.FTZ R187, -R191, R187 ;  /* 0x000000bbbfbb7221 */ /* 0x000fe20000010100 */
[----:B------:R-:W-:Y:S01]  /*0f80*/  FFMA.FTZ R180, R197, R217, R180 ;  /* 0x000000d9c5b47223 */ /* 0x000fe200000100b4 */
[----:B------:R-:W-:Y:S01]  /*0f90*/  FMUL.FTZ R215, R177, R176 ;  /* 0x000000b0b1d77220 */ /* 0x000fe20000410000 */
[----:B------:R-:W-:Y:S01]  /*0fa0*/  FADD.FTZ R178, R178, R213 ;  /* 0x000000d5b2b27221 */ /* 0x000fe20000010000 */
[----:B------:R-:W-:Y:S01]  /*0fb0*/  FMUL.FTZ R247, R2, R187 ;  /* 0x000000bb02f77220 */ /* 0x000fe20000410000 */
[----:B------:R-:W-:Y:S01]  /*0fc0*/  FFMA.FTZ R180, R203, R213, R180 ;  /* 0x000000d5cbb47223 */ /* 0x000fe200000100b4 */
[----:B------:R-:W-:Y:S01]  /*0fd0*/  FADD.FTZ R97, R97, R182 ;  /* 0x000000b661617221 */ /* 0x000fe20000010000 */
[----:B------:R0:W-:Y:S01]  /*0fe0*/  STL [R1], R215 ;  /* 0x000000d701007387 */ /* 0x0001e20000100800 */
[----:B------:R-:W-:Y:S01]  /*0ff0*/  FADD.FTZ R216, R178, R215 ;  /* 0x000000d7b2d87221 */ /* 0x000fe20000010000 */
[----:B------:R-:W-:Y:S01]  /*1000*/  FFMA.FTZ R57, R197, R182, R57 ;  /* 0x000000b6c5397223 */ /* 0x000fe20000010039 */
[----:B------:R-:W-:Y:S01]  /*1010*/  FADD.FTZ R99, R99, R176 ;  /* 0x000000b063637221 */ /* 0x000fe20000010000 */
[C---:B------:R-:W-:Y:S01]  /*1020*/  FFMA.FTZ R59, R247.reuse, R176, R59 ;  /* 0x000000b0f73b7223 */ /* 0x040fe2000001003b */
[----:B0-----:R-:W-:-:S07]  /*1030*/  FFMA.FTZ R215, R247, R215, R180 ;  /* 0x000000d7f7d77223 */ /* 0x001fce00000100b4 */
.L_x_11613:
[----:B----4-:R-:W-:Y:S05]  /*1040*/  BSYNC.RECONVERGENT B1 ;  /* 0x0000000000017941 */ /* 0x010fea0003800200 */
.L_x_11612:
[----:B------:R-:W-:Y:S04]  /*1050*/  BSSY.RECONVERGENT B1, `(.L_x_11614) ;  /* 0x000005b000017945 */ /* 0x000fe80003800200 */
[----:B------:R-:W-:Y:S05]  /*1060*/  @!P5 BRA `(.L_x_11615) ;  /* 0x000000040064d947 */ /* 0x000fea0003800000 */
[----:B------:R-:W0:Y:S01]  /*1070*/  LDC.64 R180, c[0x0][0x3a8] ;  /* 0x0000ea00ffb47b82 */ /* 0x000e220000000a00 */
[----:B------:R1:W-:Y:S07]  /*1080*/  STL.64 [R1+0x10], R4 ;  /* 0x0000100401007387 */ /* 0x0003ee0000100a00 */
[----:B------:R-:W2:Y:S01]  /*1090*/  LDC.64 R176, c[0x0][0x428] ;  /* 0x00010a00ffb07b82 */ /* 0x000ea20000000a00 */
[----:B------:R-:W-:Y:S01]  /*10a0*/  ISETP.NE.U32.AND P0, PT, RZ, UR12, PT ;  /* 0x0000000cff007c0c */ /* 0x000fe2000bf05070 */
[----:B0-----:R-:W-:-:S05]  /*10b0*/  IMAD.WIDE.U32 R180, R190, 0x20, R180 ;  /* 0x00000020beb47825 */ /* 0x001fca00078e00b4 */
[----:B------:R-:W3:Y:S01]  /*10c0*/  LDG.E.128 R184, desc[UR10][R180.64] ;  /* 0x0000000ab4b87981 */ /* 0x000ee2000c1e1d00 */
[----:B--2---:R-:W-:-:S06]  /*10d0*/  IMAD.WIDE.U32 R176, R214, 0x10, R176 ;  /* 0x00000010d6b07825 */ /* 0x004fcc00078e00b0 */
[----:B------:R-:W2:Y:S01]  /*10e0*/  LDG.E.128 R176, desc[UR10][R176.64] ;  /* 0x0000000ab0b07981 */ /* 0x000ea2000c1e1d00 */
[----:B------:R-:W-:-:S03]  /*10f0*/  ISETP.NE.AND.EX P0, PT, RZ, UR13, PT, P0 ;  /* 0x0000000dff007c0c */ /* 0x000fc6000bf05300 */
[----:B------:R-:W4:Y:S10]  /*1100*/  LDG.E.128 R180, desc[UR10][R180.64+0x10] ;  /* 0x0000100ab4b47981 */ /* 0x000f34000c1e1d00 */
[----:B-1----:R-:W0:Y:S02]  /*1110*/  @P0 LDC.64 R4, c[0x0][0x438] ;  /* 0x00010e00ff040b82 */ /* 0x002e240000000a00 */
[----:B0-----:R-:W-:-:S05]  /*1120*/  @P0 IMAD.WIDE.U32 R4, R190, 0x20, R4 ;  /* 0x00000020be040825 */ /* 0x001fca00078e0004 */
[----:B------:R0:W5:Y:S04]  /*1130*/  @P0 LDG.E.128 R144, desc[UR10][R4.64] ;  /* 0x0000000a04900981 */ /* 0x000168000c1e1d00 */
[----:B------:R0:W5:Y:S04]  /*1140*/  @P0 LDG.E.128 R148, desc[UR10][R4.64+0x10] ;  /* 0x0000100a04940981 */ /* 0x000168000c1e1d00 */
[----:B------:R0:W5:Y:S01]  /*1150*/  LDL.LU.64 R4, [R1+0x10] ;  /* 0x0000100001047983 */ /* 0x0001620000300a00 */
[--C-:B------:R-:W-:Y:S02]  /*1160*/  HADD2.F32 R235, -RZ, R37.reuse.H0_H0 ;  /* 0x20000025ffeb7230 */ /* 0x100fe40000004100 */
[----:B------:R-:W-:-:S02]  /*1170*/  HADD2.F32 R230, -RZ, R37.H1_H1 ;  /* 0x30000025ffe67230 */ /* 0x000fc40000004100 */
[----:B------:R-:W-:Y:S02]  /*1180*/  HADD2.F32 R243, -RZ, R36.H0_H0 ;  /* 0x20000024fff37230 */ /* 0x000fe40000004100 */
[----:B------:R-:W-:Y:S02]  /*1190*/  HADD2.F32 R226, -RZ, R38.H0_H0 ;  /* 0x20000026ffe27230 */ /* 0x000fe40000004100 */
[----:B------:R-:W-:Y:S02]  /*11a0*/  HADD2.F32 R239, -RZ, R36.H1_H1 ;  /* 0x30000024ffef7230 */ /* 0x000fe40000004100 */
[----:B------:R-:W-:Y:S02]  /*11b0*/  HADD2.F32 R212, -RZ, R39.H0_H0 ;  /* 0x20000027ffd47230 */ /* 0x000fe40000004100 */
[----:B------:R-:W-:Y:S01]  /*11c0*/  HADD2.F32 R222, -RZ, R38.H1_H1 ;  /* 0x30000026ffde7230 */ /* 0x000fe20000004100 */
[----:B------:R-:W-:Y:S02]  /*11d0*/  IADD3 R214, PT, PT, R214, 0x80, RZ ;  /* 0x00000080d6d67810 */ /* 0x000fe40007ffe0ff */
[----:B------:R-:W-:Y:S01]  /*11e0*/  IADD3 R190, PT, PT, R190, 0x80, RZ ;  /* 0x00000080bebe7810 */ /* 0x000fe20007ffe0ff */
[C---:B---3--:R-:W-:Y:S01]  /*11f0*/  FADD.FTZ R21, -R191.reuse, R186 ;  /* 0x000000babf157221 */ /* 0x048fe20000010100 */
[C---:B------:R-:W-:Y:S01]  /*1200*/  FADD.FTZ R187, -R191.reuse, R187 ;  /* 0x000000bbbfbb7221 */ /* 0x040fe20000010100 */
[----:B------:R-:W-:-:S02]  /*1210*/  FADD.FTZ R11, -R191, R184 ;  /* 0x000000b8bf0b7221 */ /* 0x000fc40000010100 */
[C---:B-----5:R-:W-:Y:S01]  /*1220*/  FMUL.FTZ R14, R2.reuse, R21 ;  /* 0x00000015020e7220 */ /* 0x060fe20000410000 */
[C---:B------:R-:W-:Y:S01]  /*1230*/  FMUL.FTZ R16, R2.reuse, R187 ;  /* 0x000000bb02107220 */ /* 0x040fe20000410000 */
[--C-:B--2---:R-:W-:Y:S02]  /*1240*/  HADD2.F32 R21, -RZ, R177.reuse.H0_H0 ;  /* 0x200000b1ff157230 */ /* 0x104fe40000004100 */
[----:B------:R-:W-:Y:S02]  /*1250*/  HADD2.F32 R177, -RZ, R177.H1_H1 ;  /* 0x300000b1ffb17230 */ /* 0x000fe40000004100 */
[----:B------:R-:W-:Y:S01]  /*1260*/  FMUL.FTZ R8, R2, R11 ;  /* 0x0000000b02087220 */ /* 0x000fe20000410000 */
[----:B------:R-:W-:Y:S02]  /*1270*/  HADD2.F32 R11, -RZ, R176.H0_H0 ;  /* 0x200000b0ff0b7230 */ /* 0x000fe40000004100 */
[----:B------:R-:W-:Y:S01]  /*1280*/  FADD.FTZ R102, R102, R21 ;  /* 0x0000001566667221 */ /* 0x000fe20000010000 */
[-C--:B------:R-:W-:Y:S01]  /*1290*/  FFMA.FTZ R62, R14, R21.reuse, R62 ;  /* 0x000000150e3e7223 */ /* 0x080fe2000001003e */
[----:B------:R-:W-:Y:S01]  /*12a0*/  FMUL.FTZ R235, R235, R21 ;  /* 0x00000015ebeb7220 */ /* 0x000fe20000410000 */
[C---:B----4-:R-:W-:Y:S01]  /*12b0*/  FADD.FTZ R21, -R191.reuse, R180 ;  /* 0x000000b4bf157221 */ /* 0x050fe20000010100 */
[C---:B------:R-:W-:Y:S01]  /*12c0*/  FADD.FTZ R181, -R191.reuse, R181 ;  /* 0x000000b5bfb57221 */ /* 0x040fe20000010100 */
[----:B------:R-:W-:Y:S01]  /*12d0*/  FADD.FTZ R185, -R191, R185 ;  /* 0x000000b9bfb97221 */ /* 0x000fe20000010100 */
[----:B------:R-:W-:Y:S01]  /*12e0*/  FADD.FTZ R103, R103, R177 ;  /* 0x000000b167677221 */ /* 0x000fe20000010000 */
[-C--:B------:R-:W-:Y:S01]  /*12f0*/  FFMA.FTZ R63, R16, R177.reuse, R63 ;  /* 0x000000b1103f7223 */ /* 0x080fe2000001003f */
[----:B------:R-:W-:Y:S01]  /*1300*/  FMUL.FTZ R230, R230, R177 ;  /* 0x000000b1e6e67220 */ /* 0x000fe20000410000 */
[----:B------:R-:W-:-:S02]  /*1310*/  HADD2.F32 R177, -RZ, R178.H0_H0 ;  /* 0x200000b2ffb17230 */ /* 0x000fc40000004100 */
[----:B------:R-:W-:Y:S01]  /*1320*/  FMUL.FTZ R21, R2, R21 ;  /* 0x0000001502157220 */ /* 0x000fe20000410000 */
[----:B------:R-:W-:Y:S01]  /*1330*/  FADD.FTZ R100, R100, R11 ;  /* 0x0000000b64647221 */ /* 0x000fe20000010000 */
[-C--:B------:R-:W-:Y:S01]  /*1340*/  FFMA.FTZ R60, R8, R11.reuse, R60 ;  /* 0x0000000b083c7223 */ /* 0x080fe2000001003c */
[----:B------:R-:W-:Y:S01]  /*1350*/  FMUL.FTZ R243, R243, R11 ;  /* 0x0000000bf3f37220 */ /* 0x000fe20000410000 */
[----:B------:R-:W-:Y:S02]  /*1360*/  HADD2.F32 R176, -RZ, R176.H1_H1 ;  /* 0x300000b0ffb07230 */ /* 0x000fe40000004100 */
[C---:B------:R-:W-:Y:S01]  /*1370*/  FMUL.FTZ R196, R2.reuse, R181 ;  /* 0x000000b502c47220 */ /* 0x040fe20000410000 */
[----:B------:R-:W-:Y:S01]  /*1380*/  FMUL.FTZ R11, R2, R185 ;  /* 0x000000b9020b7220 */ /* 0x000fe20000410000 */
[----:B------:R-:W-:Y:S01]  /*1390*/  FADD.FTZ R181, -R191, R182 ;  /* 0x000000b6bfb57221 */ /* 0x000fe20000010100 */
[----:B------:R-:W-:Y:S01]  /*13a0*/  FADD.FTZ R104, R104, R177 ;  /* 0x000000b168687221 */ /* 0x000fe20000010000 */
[-C--:B------:R-:W-:Y:S01]  /*13b0*/  FFMA.FTZ R64, R21, R177.reuse, R64 ;  /* 0x000000b115407223 */ /* 0x080fe20000010040 */
[----:B------:R-:W-:Y:S01]  /*13c0*/  FMUL.FTZ R226, R226, R177 ;  /* 0x000000b1e2e27220 */ /* 0x000fe20000410000 */
[----:B------:R-:W-:-:S02]  /*13d0*/  HADD2.F32 R177, -RZ, R179.H0_H0 ;  /* 0x200000b3ffb17230 */ /* 0x000fc40000004100 */
[----:B------:R-:W-:Y:S01]  /*13e0*/  FADD.FTZ R101, R101, R176 ;  /* 0x000000b065657221 */ /* 0x000fe20000010000 */
[-C--:B------:R-:W-:Y:S01]  /*13f0*/  FFMA.FTZ R61, R11, R176.reuse, R61 ;  /* 0x000000b00b3d7223 */ /* 0x080fe2000001003d */
        /* <DEDUP_REMOVED lines=20> */
[----:B------:R-:W-:-:S02]  /*1540*/  HADD2.F32 R181, -RZ, R39.H1_H1 ;  /* 0x30000027ffb57230 */ /* 0x000fc40000004100 */
        /* <DEDUP_REMOVED lines=10> */
[----:B0-----:R-:W-:-:S07]  /*15f0*/  FFMA.FTZ R215, R246, R252, R177 ;  /* 0x000000fcf6d77223 */ /* 0x001fce00000100b1 */
.L_x_11615:
[----:B------:R-:W-:Y:S05]  /*1600*/  BSYNC.RECONVERGENT B1 ;  /* 0x0000000000017941 */ /* 0x000fea0003800200 */
.L_x_11614:
[----:B------:R-:W-:Y:S04]  /*1610*/  BSSY.RECONVERGENT B1, `(.L_x_11616) ;  /* 0x000005b000017945 */ /* 0x000fe80003800200 */
[----:B------:R-:W-:Y:S05]  /*1620*/  @!P1 BRA `(.L_x_11617) ;  /* 0x0000000400649947 */ /* 0x000fea0003800000 */
[----:B------:R-:W0:Y:S01]  /*1630*/  LDC.64 R180, c[0x0][0x3a8] ;  /* 0x0000ea00ffb47b82 */ /* 0x000e220000000a00 */
[----:B------:R1:W-:Y:S07]  /*1640*/  STL.64 [R1+0x10], R4 ;  /* 0x0000100401007387 */ /* 0x0003ee0000100a00 */
[----:B------:R-:W2:Y:S01]  /*1650*/  LDC.64 R176, c[0x0][0x428] ;  /* 0x00010a00ffb07b82 */ /* 0x000ea20000000a00 */
[----:B0-----:R-:W-:-:S05]  /*1660*/  IMAD.WIDE.U32 R180, R190, 0x20, R180 ;  /* 0x00000020beb47825 */ /* 0x001fca00078e00b4 */
[----:B------:R-:W3:Y:S01]  /*1670*/  LDG.E.128 R184, desc[UR10][R180.64] ;  /* 0x0000000ab4b87981 */ /* 0x000ee2000c1e1d00 */
[----:B--2---:R-:W-:-:S06]  /*1680*/  IMAD.WIDE.U32 R176, R214, 0x10, R176 ;  /* 0x00000010d6b07825 */ /* 0x004fcc00078e00b0 */
        /* <DEDUP_REMOVED lines=9> */
[----:B------:R-:W-:Y:S02]  /*1720*/  HADD2.F32 R242, -RZ, R40.H0_H0 ;  /* 0x20000028fff27230 */ /* 0x000fe40000004100 */
[----:B------:R-:W-:-:S02]  /*1730*/  HADD2.F32 R234, -RZ, R41.H0_H0 ;  /* 0x20000029ffea7230 */ /* 0x000fc40000004100 */
[----:B------:R-:W-:Y:S02]  /*1740*/  HADD2.F32 R229, -RZ, R41.H1_H1 ;  /* 0x30000029ffe57230 */ /* 0x000fe40000004100 */
[----:B------:R-:W-:Y:S02]  /*1750*/  HADD2.F32 R225, -RZ, R42.H0_H0 ;  /* 0x2000002affe17230 */ /* 0x000fe40000004100 */
[----:B------:R-:W-:Y:S02]  /*1760*/  HADD2.F32 R238, -RZ, R40.H1_H1 ;  /* 0x30000028ffee7230 */ /* 0x000fe40000004100 */
[----:B------:R-:W-:Y:S02]  /*1770*/  HADD2.F32 R221, -RZ, R42.H1_H1 ;  /* 0x3000002affdd7230 */ /* 0x000fe40000004100 */
[--C-:B------:R-:W-:Y:S02]  /*1780*/  HADD2.F32 R211, -RZ, R43.reuse.H0_H0 ;  /* 0x2000002bffd37230 */ /* 0x100fe40000004100 */
[----:B------:R-:W-:Y:S01]  /*1790*/  HADD2.F32 R251, -RZ, R43.H1_H1 ;  /* 0x3000002bfffb7230 */ /* 0x000fe20000004100 */
[----:B------:R-:W-:-:S02]  /*17a0*/  IADD3 R214, PT, PT, R214, 0x80, RZ ;  /* 0x00000080d6d67810 */ /* 0x000fc40007ffe0ff */
[----:B------:R-:W-:Y:S01]  /*17b0*/  IADD3 R190, PT, PT, R190, 0x80, RZ ;  /* 0x00000080bebe7810 */ /* 0x000fe20007ffe0ff */
[----:B---3--:R-:W-:-:S04]  /*17c0*/  FADD.FTZ R7, -R191, R184 ;  /* 0x000000b8bf077221 */ /* 0x008fc80000010100 */
[----:B-----5:R-:W-:Y:S01]  /*17d0*/  FMUL.FTZ R7, R2, R7 ;  /* 0x0000000702077220 */ /* 0x020fe20000410000 */
[----:B--2---:R-:W-:-:S05]  /*17e0*/  HADD2.F32 R13, -RZ, R176.H0_H0 ;  /* 0x200000b0ff0d7230 */ /* 0x004fca0000004100 */
[----:B------:R-:W-:Y:S01]  /*17f0*/  FADD.FTZ R108, R108, R13 ;  /* 0x0000000d6c6c7221 */ /* 0x000fe20000010000 */
[-C--:B------:R-:W-:Y:S01]  /*1800*/  FFMA.FTZ R68, R7, R13.reuse, R68 ;  /* 0x0000000d07447223 */ /* 0x080fe20000010044 */
[----:B------:R-:W-:Y:S01]  /*1810*/  FMUL.FTZ R242, R242, R13 ;  /* 0x0000000df2f27220 */ /* 0x000fe20000410000 */
[C---:B------:R-:W-:Y:S01]  /*1820*/  FADD.FTZ R13, -R191.reuse, R186 ;  /* 0x000000babf0d7221 */ /* 0x040fe20000010100 */
[--C-:B------:R-:W-:Y:S02]  /*1830*/  HADD2.F32 R17, -RZ, R177.reuse.H0_H0 ;  /* 0x200000b1ff117230 */ /* 0x100fe40000004100 */
[----:B------:R-:W-:Y:S01]  /*1840*/  FADD.FTZ R187, -R191, R187 ;  /* 0x000000bbbfbb7221 */ /* 0x000fe20000010100 */
[----:B------:R-:W-:Y:S01]  /*1850*/  FMUL.FTZ R13, R2, R13 ;  /* 0x0000000d020d7220 */ /* 0x000fe20000410000 */
[----:B------:R-:W-:Y:S02]  /*1860*/  HADD2.F32 R20, -RZ, R177.H1_H1 ;  /* 0x300000b1ff147230 */ /* 0x000fe40000004100 */
[----:B------:R-:W-:Y:S01]  /*1870*/  FADD.FTZ R110, R110, R17 ;  /* 0x000000116e6e7221 */ /* 0x000fe20000010000 */
[-C--:B------:R-:W-:Y:S01]  /*1880*/  FMUL.FTZ R234, R234, R17.reuse ;  /* 0x00000011eaea7220 */ /* 0x080fe20000410000 */
[----:B------:R-:W-:Y:S01]  /*1890*/  FFMA.FTZ R70, R13, R17, R70 ;  /* 0x000000110d467223 */ /* 0x000fe20000010046 */
[C---:B------:R-:W-:Y:S01]  /*18a0*/  FMUL.FTZ R17, R2.reuse, R187 ;  /* 0x000000bb02117220 */ /* 0x040fe20000410000 */
[----:B----4-:R-:W-:Y:S01]  /*18b0*/  FADD.FTZ R177, -R191, R180 ;  /* 0x000000b4bfb17221 */ /* 0x010fe20000010100 */
[----:B------:R-:W-:Y:S01]  /*18c0*/  FADD.FTZ R111, R111, R20 ;  /* 0x000000146f6f7221 */ /* 0x000fe20000010000 */
[-C--:B------:R-:W-:Y:S01]  /*18d0*/  FMUL.FTZ R229, R229, R20.reuse ;  /* 0x00000014e5e57220 */ /* 0x080fe20000410000 */
[----:B------:R-:W-:Y:S01]  /*18e0*/  FFMA.FTZ R71, R17, R20, R71 ;  /* 0x0000001411477223 */ /* 0x000fe20000010047 */
[----:B------:R-:W-:Y:S01]  /*18f0*/  FMUL.FTZ R20, R2, R177 ;  /* 0x000000b102147220 */ /* 0x000fe20000410000 */
[----:B------:R-:W-:-:S02]  /*1900*/  HADD2.F32 R177, -RZ, R178.H0_H0 ;  /* 0x200000b2ffb17230 */ /* 0x000fc40000004100 */
[C---:B------:R-:W-:Y:S01]  /*1910*/  FADD.FTZ R181, -R191.reuse, R181 ;  /* 0x000000b5bfb57221 */ /* 0x040fe20000010100 */
[----:B------:R-:W-:Y:S02]  /*1920*/  HADD2.F32 R176, -RZ, R176.H1_H1 ;  /* 0x300000b0ffb07230 */ /* 0x000fe40000004100 */
[----:B------:R-:W-:Y:S01]  /*1930*/  FADD.FTZ R185, -R191, R185 ;  /* 0x000000b9bfb97221 */ /* 0x000fe20000010100 */
[----:B------:R-:W-:Y:S02]  /*1940*/  HADD2.F32 R178, -RZ, R178.H1_H1 ;  /* 0x300000b2ffb27230 */ /* 0x000fe40000004100 */
[----:B------:R-:W-:Y:S01]  /*1950*/  FADD.FTZ R112, R112, R177 ;  /* 0x000000b170707221 */ /* 0x000fe20000010000 */
[-C--:B------:R-:W-:Y:S01]  /*1960*/  FFMA.FTZ R72, R20, R177.reuse, R72 ;  /* 0x000000b114487223 */ /* 0x080fe20000010048 */
[----:B------:R-:W-:Y:S01]  /*1970*/  FMUL.FTZ R225, R225, R177 ;  /* 0x000000b1e1e17220 */ /* 0x000fe20000410000 */
[C---:B------:R-:W-:Y:S01]  /*1980*/  FMUL.FTZ R195, R2.reuse, R181 ;  /* 0x000000b502c37220 */ /* 0x040fe20000410000 */
        /* <DEDUP_REMOVED lines=9> */
[----:B------:R-:W-:-:S02]  /*1a20*/  FADD.FTZ R201, -R191, R182 ;  /* 0x000000b6bfc97221 */ /* 0x000fc40000010100 */
[----:B------:R-:W-:Y:S01]  /*1a30*/  FADD.FTZ R180, R177, R234 ;  /* 0x000000eab1b47221 */ /* 0x000fe20000010000 */
[----:B------:R-:W-:Y:S01]  /*1a40*/  FFMA.FTZ R178, R13, R234, R178 ;  /* 0x000000ea0db27223 */ /* 0x000fe200000100b2 */
[----:B------:R-:W-:Y:S01]  /*1a50*/  FADD.FTZ R109, R109, R176 ;  /* 0x000000b06d6d7221 */ /* 0x000fe20000010000 */
[----:B------:R-:W-:Y:S01]  /*1a60*/  FFMA.FTZ R69, R10, R176, R69 ;  /* 0x000000b00a457223 */ /* 0x000fe20000010045 */
[----:B------:R-:W-:Y:S01]  /*1a70*/  FADD.FTZ R180, R180, R229 ;  /* 0x000000e5b4b47221 */ /* 0x000fe20000010000 */
[----:B------:R-:W-:Y:S01]  /*1a80*/  FFMA.FTZ R177, R17, R229, R178 ;  /* 0x000000e511b17223 */ /* 0x000fe200000100b2 */
[--C-:B------:R-:W-:Y:S02]  /*1a90*/  HADD2.F32 R176, -RZ, R179.reuse.H0_H0 ;  /* 0x200000b3ffb07230 */ /* 0x100fe40000004100 */
[----:B------:R-:W-:Y:S01]  /*1aa0*/  FMUL.FTZ R201, R2, R201 ;  /* 0x000000c902c97220 */ /* 0x000fe20000410000 */
[----:B------:R-:W-:Y:S01]  /*1ab0*/  FADD.FTZ R180, R180, R225 ;  /* 0x000000e1b4b47221 */ /* 0x000fe20000010000 */
[----:B------:R-:W-:Y:S01]  /*1ac0*/  FFMA.FTZ R178, R20, R225, R177 ;  /* 0x000000e114b27223 */ /* 0x000fe200000100b1 */
[----:B------:R-:W-:Y:S01]  /*1ad0*/  FADD.FTZ R114, R114, R176 ;  /* 0x000000b072727221 */ /* 0x000fe20000010000 */
[-C--:B------:R-:W-:Y:S01]  /*1ae0*/  FFMA.FTZ R74, R201, R176.reuse, R74 ;  /* 0x000000b0c94a7223 */ /* 0x080fe2000001004a */
[----:B------:R-:W-:Y:S01]  /*1af0*/  FMUL.FTZ R211, R211, R176 ;  /* 0x000000b0d3d37220 */ /* 0x000fe20000410000 */
[----:B------:R-:W-:-:S02]  /*1b00*/  HADD2.F32 R176, -RZ, R179.H1_H1 ;  /* 0x300000b3ffb07230 */ /* 0x000fc40000004100 */
[----:B------:R-:W-:Y:S01]  /*1b10*/  FADD.FTZ R183, -R191, R183 ;  /* 0x000000b7bfb77221 */ /* 0x000fe20000010100 */
[----:B------:R-:W-:Y:S01]  /*1b20*/  FADD.FTZ R180, R180, R221 ;  /* 0x000000ddb4b47221 */ /* 0x000fe20000010000 */
[----:B------:R-:W-:Y:S02]  /*1b30*/  FFMA.FTZ R178, R195, R221, R178 ;  /* 0x000000ddc3b27223 */ /* 0x000fe400000100b2 */
[----:B------:R-:W-:Y:S01]  /*1b40*/  FMUL.FTZ R245, R2, R183 ;  /* 0x000000b702f57220 */ /* 0x000fe20000410000 */
[-C--:B------:R-:W-:Y:S01]  /*1b50*/  FMUL.FTZ R251, R251, R176.reuse ;  /* 0x000000b0fbfb7220 */ /* 0x080fe20000410000 */
[----:B------:R-:W-:Y:S01]  /*1b60*/  FADD.FTZ R180, R180, R211 ;  /* 0x000000d3b4b47221 */ /* 0x000fe20000010000 */
[----:B------:R-:W-:Y:S01]  /*1b70*/  FFMA.FTZ R178, R201, R211, R178 ;  /* 0x000000d3c9b27223 */ /* 0x000fe200000100b2 */
[----:B------:R-:W-:Y:S01]  /*1b80*/  FADD.FTZ R115, R115, R176 ;  /* 0x000000b073737221 */ /* 0x000fe20000010000 */
[C---:B------:R-:W-:Y:S01]  /*1b90*/  FFMA.FTZ R75, R245.reuse, R176, R75 ;  /* 0x000000b0f54b7223 */ /* 0x040fe2000001004b */
[----:B------:R-:W-:Y:S01]  /*1ba0*/  FADD.FTZ R216, R180, R251 ;  /* 0x000000fbb4d87221 */ /* 0x000fe20000010000 */
[----:B0-----:R-:W-:-:S07]  /*1bb0*/  FFMA.FTZ R215, R245, R251, R178 ;  /* 0x000000fbf5d77223 */ /* 0x001fce00000100b2 */
.L_x_11617:
[----:B------:R-:W-:Y:S05]  /*1bc0*/  BSYNC.RECONVERGENT B1 ;  /* 0x0000000000017941 */ /* 0x000fea0003800200 */
.L_x_11616:
        /* <DEDUP_REMOVED lines=12> */
[--C-:B------:R-:W-:Y:S02]  /*1c90*/  HADD2.F32 R233, -RZ, R45.reuse.H0_H0 ;  /* 0x2000002dffe97230 */ /* 0x100fe40000004100 */
[--C-:B------:R-:W-:Y:S02]  /*1ca0*/  HADD2.F32 R241, -RZ, R44.reuse.H0_H0 ;  /* 0x2000002cfff17230 */ /* 0x100fe40000004100 */
[----:B------:R-:W-:Y:S02]  /*1cb0*/  HADD2.F32 R228, -RZ, R45.H1_H1 ;  /* 0x3000002dffe47230 */ /* 0x000fe40000004100 */
[----:B------:R-:W-:Y:S02]  /*1cc0*/  HADD2.F32 R237, -RZ, R44.H1_H1 ;  /* 0x3000002cffed7230 */ /* 0x000fe40000004100 */
[----:B0-----:R-:W-:-:S05]  /*1cd0*/  @P0 IMAD.WIDE.U32 R18, R190, 0x20, R18 ;  /* 0x00000020be120825 */ /* 0x001fca00078e0012 */
[----:B------:R-:W5:Y:S04]  /*1ce0*/  @P0 LDG.E.128 R160, desc[UR10][R18.64] ;  /* 0x0000000a12a00981 */ /* 0x000f68000c1e1d00 */
[----:B------:R3:W5:Y:S01]  /*1cf0*/  @P0 LDG.E.128 R164, desc[UR10][R18.64+0x10] ;  /* 0x0000100a12a40981 */ /* 0x000762000c1e1d00 */
[--C-:B------:R-:W-:Y:S02]  /*1d00*/  HADD2.F32 R224, -RZ, R46.reuse.H0_H0 ;  /* 0x2000002effe07230 */ /* 0x100fe40000004100 */
[----:B------:R-:W-:Y:S02]  /*1d10*/  HADD2.F32 R210, -RZ, R47.H0_H0 ;  /* 0x2000002fffd27230 */ /* 0x000fe40000004100 */
[----:B------:R-:W-:Y:S01]  /*1d20*/  HADD2.F32 R220, -RZ, R46.H1_H1 ;  /* 0x3000002effdc7230 */ /* 0x000fe20000004100 */
[----:B------:R-:W-:-:S02]  /*1d30*/  IADD3 R214, PT, PT, R214, 0x80, RZ ;  /* 0x00000080d6d67810 */ /* 0x000fc40007ffe0ff */
[----:B------:R-:W-:Y:S01]  /*1d40*/  IADD3 R190, PT, PT, R190, 0x80, RZ ;  /* 0x00000080bebe7810 */ /* 0x000fe20007ffe0ff */
[C---:B--2---:R-:W-:Y:S01]  /*1d50*/  FADD.FTZ R15, -R191.reuse, R186 ;  /* 0x000000babf0f7221 */ /* 0x044fe20000010100 */
[C---:B------:R-:W-:Y:S01]  /*1d60*/  FADD.FTZ R9, -R191.reuse, R184 ;  /* 0x000000b8bf097221 */ /* 0x040fe20000010100 */
[C---:B------:R-:W-:Y:S02]  /*1d70*/  FADD.FTZ R187, -R191.reuse, R187 ;  /* 0x000000bbbfbb7221 */ /* 0x040fe40000010100 */
[C---:B-----5:R-:W-:Y:S01]  /*1d80*/  FMUL.FTZ R15, R2.reuse, R15 ;  /* 0x0000000f020f7220 */ /* 0x060fe20000410000 */
[----:B------:R-:W-:Y:S01]  /*1d90*/  FMUL.FTZ R6, R2, R9 ;  /* 0x0000000902067220 */ /* 0x000fe20000410000 */
[--C-:B---3--:R-:W-:Y:S02]  /*1da0*/  HADD2.F32 R18, -RZ, R177.reuse.H0_H0 ;  /* 0x200000b1ff127230 */ /* 0x108fe40000004100 */
[----:B------:R-:W-:Y:S02]  /*1db0*/  HADD2.F32 R9, -RZ, R176.H0_H0 ;  /* 0x200000b0ff097230 */ /* 0x000fe40000004100 */
[----:B------:R-:W-:Y:S01]  /*1dc0*/  FADD.FTZ R185, -R191, R185 ;  /* 0x000000b9bfb97221 */ /* 0x000fe20000010100 */
[----:B------:R-:W-:-:S02]  /*1dd0*/  HADD2.F32 R177, -RZ, R177.H1_H1 ;  /* 0x300000b1ffb17230 */ /* 0x000fc40000004100 */
[----:B------:R-:W-:Y:S01]  /*1de0*/  FADD.FTZ R118, R118, R18 ;  /* 0x0000001276767221 */ /* 0x000fe20000010000 */
[-C--:B------:R-:W-:Y:S01]  /*1df0*/  FFMA.FTZ R78, R15, R18.reuse, R78 ;  /* 0x000000120f4e7223 */ /* 0x080fe2000001004e */
[----:B------:R-:W-:Y:S01]  /*1e00*/  FMUL.FTZ R233, R233, R18 ;  /* 0x00000012e9e97220 */ /* 0x000fe20000410000 */
[----:B------:R-:W-:Y:S01]  /*1e10*/  FMUL.FTZ R18, R2, R187 ;  /* 0x000000bb02127220 */ /* 0x000fe20000410000 */
[----:B----4-:R-:W-:Y:S01]  /*1e20*/  FADD.FTZ R19, -R191, R180 ;  /* 0x000000b4bf137221 */ /* 0x010fe20000010100 */
[----:B------:R-:W-:Y:S01]  /*1e30*/  FADD.FTZ R116, R116, R9 ;  /* 0x0000000974747221 */ /* 0x000fe20000010000 */
[-C--:B------:R-:W-:Y:S01]  /*1e40*/  FFMA.FTZ R76, R6, R9.reuse, R76 ;  /* 0x00000009064c7223 */ /* 0x080fe2000001004c */
[----:B------:R-:W-:Y:S01]  /*1e50*/  FMUL.FTZ R241, R241, R9 ;  /* 0x00000009f1f17220 */ /* 0x000fe20000410000 */
[----:B------:R-:W-:Y:S02]  /*1e60*/  HADD2.F32 R176, -RZ, R176.H1_H1 ;  /* 0x300000b0ffb07230 */ /* 0x000fe40000004100 */
[----:B------:R-:W-:Y:S01]  /*1e70*/  FADD.FTZ R181, -R191, R181 ;  /* 0x000000b5bfb57221 */ /* 0x000fe20000010100 */
[----:B------:R-:W-:Y:S01]  /*1e80*/  FMUL.FTZ R9, R2, R185 ;  /* 0x000000b902097220 */ /* 0x000fe20000410000 */
[----:B------:R-:W-:Y:S01]  /*1e90*/  FADD.FTZ R119, R119, R177 ;  /* 0x000000b177777221 */ /* 0x000fe20000010000 */
[-C--:B------:R-:W-:Y:S01]  /*1ea0*/  FFMA.FTZ R79, R18, R177.reuse, R79 ;  /* 0x000000b1124f7223 */ /* 0x080fe2000001004f */
[----:B------:R-:W-:Y:S01]  /*1eb0*/  FMUL.FTZ R228, R228, R177 ;  /* 0x000000b1e4e47220 */ /* 0x000fe20000410000 */
[----:B------:R-:W-:-:S02]  /*1ec0*/  HADD2.F32 R177, -RZ, R178.H0_H0 ;  /* 0x200000b2ffb17230 */ /* 0x000fc40000004100 */
[C---:B------:R-:W-:Y:S01]  /*1ed0*/  FMUL.FTZ R19, R2.reuse, R19 ;  /* 0x0000001302137220 */ /* 0x040fe20000410000 */
[----:B------:R-:W-:Y:S01]  /*1ee0*/  FMUL.FTZ R194, R2, R181 ;  /* 0x000000b502c27220 */ /* 0x000fe20000410000 */
[----:B------:R-:W-:Y:S01]  /*1ef0*/  FADD.FTZ R117, R117, R176 ;  /* 0x000000b075757221 */ /* 0x000fe20000010000 */
[-C--:B------:R-:W-:Y:S01]  /*1f00*/  FFMA.FTZ R77, R9, R176.reuse, R77 ;  /* 0x000000b0094d7223 */ /* 0x080fe2000001004d */
[----:B------:R-:W-:Y:S01]  /*1f10*/  FMUL.FTZ R237, R237, R176 ;  /* 0x000000b0eded7220 */ /* 0x000fe20000410000 */
[----:B------:R-:W-:Y:S01]  /*1f20*/  FADD.FTZ R181, -R191, R182 ;  /* 0x000000b6bfb57221 */ /* 0x000fe20000010100 */
[----:B------:R-:W-:Y:S01]  /*1f30*/  FADD.FTZ R216, R216, R241 ;  /* 0x000000f1d8d87221 */ /* 0x000fe20000010000 */
[----:B------:R-:W-:Y:S01]  /*1f40*/  FFMA.FTZ R176, R6, R241, R215 ;  /* 0x000000f106b07223 */ /* 0x000fe200000100d7 */
[----:B------:R-:W-:Y:S01]  /*1f50*/  FADD.FTZ R120, R120, R177 ;  /* 0x000000b178787221 */ /* 0x000fe20000010000 */
[-C--:B------:R-:W-:Y:S01]  /*1f60*/  FFMA.FTZ R80, R19, R177.reuse, R80 ;  /* 0x000000b113507223 */ /* 0x080fe20000010050 */
[----:B------:R-:W-:Y:S01]  /*1f70*/  FMUL.FTZ R224, R224, R177 ;  /* 0x000000b1e0e07220 */ /* 0x000fe20000410000 */
[----:B------:R-:W-:-:S02]  /*1f80*/  HADD2.F32 R177, -RZ, R179.H0_H0 ;  /* 0x200000b3ffb17230 */ /* 0x000fc40000004100 */
        /* <DEDUP_REMOVED lines=12> */
[----:B------:R-:W-:Y:S01]  /*2050*/  FADD.FTZ R183, -R191, R183 ;  /* 0x000000b7bfb77221 */ /* 0x000fe20000010100 */
[----:B------:R-:W-:Y:S01]  /*2060*/  FMUL.FTZ R220, R220, R178 ;  /* 0x000000b2dcdc7220 */ /* 0x000fe20000410000 */
[----:B------:R-:W-:Y:S01]  /*2070*/  FADD.FTZ R177, R177, R224 ;  /* 0x000000e0b1b17221 */ /* 0x000fe20000010000 */
[----:B------:R-:W-:Y:S01]  /*2080*/  FFMA.FTZ R179, R19, R224, R176 ;  /* 0x000000e013b37223 */ /* 0x000fe200000100b0 */
        /* <DEDUP_REMOVED lines=13> */
.L_x_11619:
[----:B------:R-:W-:Y:S05]  /*2160*/  BSYNC.RECONVERGENT B1 ;  /* 0x0000000000017941 */ /* 0x000fea0003800200 */
.L_x_11618:
        /* <DEDUP_REMOVED lines=12> */
[--C-:B------:R-:W-:Y:S02]  /*2230*/  HADD2.F32 R209, -RZ, R49.reuse.H1_H1 ;  /* 0x30000031ffd17230 */ /* 0x100fe40000004100 */
[----:B------:R-:W-:Y:S02]  /*2240*/  HADD2.F32 R219, -RZ, R48.H1_H1 ;  /* 0x30000030ffdb7230 */ /* 0x000fe40000004100 */
[----:B------:R-:W-:Y:S02]  /*2250*/  HADD2.F32 R208, -RZ, R50.H0_H0 ;  /* 0x20000032ffd07230 */ /* 0x000fe40000004100 */
[----:B------:R-:W-:Y:S02]  /*2260*/  HADD2.F32 R218, -RZ, R49.H0_H0 ;  /* 0x20000031ffda7230 */ /* 0x000fe40000004100 */
[----:B0-----:R-:W-:-:S05]  /*2270*/  @P0 IMAD.WIDE.U32 R192, R190, 0x20, R192 ;  /* 0x00000020bec00825 */ /* 0x001fca00078e00c0 */
[----:B------:R-:W5:Y:S04]  /*2280*/  @P0 LDG.E.128 R28, desc[UR10][R192.64] ;  /* 0x0000000ac01c0981 */ /* 0x000f68000c1e1d00 */
[----:B------:R0:W5:Y:S01]  /*2290*/  @P0 LDG.E.128 R24, desc[UR10][R192.64+0x10] ;  /* 0x0000100ac0180981 */ /* 0x000162000c1e1d00 */
[----:B------:R-:W-:Y:S02]  /*22a0*/  HADD2.F32 R249, -RZ, R51.H1_H1 ;  /* 0x30000033fff97230 */ /* 0x000fe40000004100 */
[C---:B--2---:R-:W-:Y:S01]  /*22b0*/  FADD.FTZ R189, -R191.reuse, R176 ;  /* 0x000000b0bfbd7221 */ /* 0x044fe20000010100 */
[----:B------:R-:W-:-:S03]  /*22c0*/  FADD.FTZ R199, -R191, R179 ;  /* 0x000000b3bfc77221 */ /* 0x000fc60000010100 */
[C---:B-----5:R-:W-:Y:S01]  /*22d0*/  FMUL.FTZ R189, R2.reuse, R189 ;  /* 0x000000bd02bd7220 */ /* 0x060fe20000410000 */
[--C-:B---3--:R-:W-:Y:S02]  /*22e0*/  HADD2.F32 R176, -RZ, R184.reuse.H0_H0 ;  /* 0x200000b8ffb07230 */ /* 0x108fe40000004100 */
[----:B------:R-:W-:Y:S01]  /*22f0*/  FMUL.FTZ R199, R2, R199 ;  /* 0x000000c702c77220 */ /* 0x000fe20000410000 */
[----:B------:R-:W-:Y:S02]  /*2300*/  HADD2.F32 R184, -RZ, R184.H1_H1 ;  /* 0x300000b8ffb87230 */ /* 0x000fe40000004100 */
[----:B----4-:R-:W-:Y:S01]  /*2310*/  FADD.FTZ R179, -R191, R180 ;  /* 0x000000b4bfb37221 */ /* 0x010fe20000010100 */
[----:B------:R-:W-:Y:S01]  /*2320*/  FADD.FTZ R84, R84, R176 ;  /* 0x000000b054547221 */ /* 0x000fe20000010000 */
[-C--:B------:R-:W-:Y:S01]  /*2330*/  FFMA.FTZ R124, R189, R176.reuse, R124 ;  /* 0x000000b0bd7c7223 */ /* 0x080fe2000001007c */
[----:B------:R-:W-:Y:S01]  /*2340*/  FMUL.FTZ R223, R223, R176 ;  /* 0x000000b0dfdf7220 */ /* 0x000fe20000410000 */
[----:B------:R-:W-:-:S02]  /*2350*/  HADD2.F32 R176, -RZ, R185.H1_H1 ;  /* 0x300000b9ffb07230 */ /* 0x000fc40000004100 */
[C---:B------:R-:W-:Y:S01]  /*2360*/  FADD.FTZ R205, -R191.reuse, R177 ;  /* 0x000000b1bfcd7221 */ /* 0x040fe20000010100 */
[C---:B------:R-:W-:Y:S01]  /*2370*/  FMUL.FTZ R198, R2.reuse, R179 ;  /* 0x000000b302c67220 */ /* 0x040fe20000410000 */
[C---:B------:R-:W-:Y:S01]  /*2380*/  FADD.FTZ R207, -R191.reuse, R178 ;  /* 0x000000b2bfcf7221 */ /* 0x040fe20000010100 */
[C---:B------:R-:W-:Y:S01]  /*2390*/  FADD.FTZ R181, -R191.reuse, R181 ;  /* 0x000000b5bfb57221 */ /* 0x040fe20000010100 */
[C---:B------:R-:W-:Y:S01]  /*23a0*/  FADD.FTZ R177, -R191.reuse, R182 ;  /* 0x000000b6bfb17221 */ /* 0x040fe20000010100 */
[----:B------:R-:W-:Y:S01]  /*23b0*/  FADD.FTZ R183, -R191, R183 ;  /* 0x000000b7bfb77221 */ /* 0x000fe20000010100 */
[----:B------:R-:W-:Y:S02]  /*23c0*/  HADD2.F32 R179, -RZ, R186.H0_H0 ;  /* 0x200000baffb37230 */ /* 0x000fe40000004100 */
[----:B------:R-:W-:Y:S01]  /*23d0*/  FADD.FTZ R87, R87, R176 ;  /* 0x000000b057577221 */ /* 0x000fe20000010000 */
[----:B------:R-:W-:Y:S02]  /*23e0*/  HADD2.F32 R191, -RZ, R185.H0_H0 ;  /* 0x200000b9ffbf7230 */ /* 0x000fe40000004100 */
[-C--:B------:R-:W-:Y:S01]  /*23f0*/  FFMA.FTZ R127, R199, R176.reuse, R127 ;  /* 0x000000b0c77f7223 */ /* 0x080fe2000001007f */
[----:B------:R-:W-:Y:S01]  /*2400*/  FMUL.FTZ R209, R209, R176 ;  /* 0x000000b0d1d17220 */ /* 0x000fe20000410000 */
[----:B0-----:R-:W-:Y:S01]  /*2410*/  FMUL.FTZ R193, R2, R205 ;  /* 0x000000cd02c17220 */ /* 0x001fe20000410000 */
[----:B------:R-:W-:Y:S01]  /*2420*/  FMUL.FTZ R219, R219, R184 ;  /* 0x000000b8dbdb7220 */ /* 0x000fe20000410000 */
[----:B------:R-:W-:Y:S01]  /*2430*/  FADD.FTZ R216, R216, R223 ;  /* 0x000000dfd8d87221 */ /* 0x000fe20000010000 */
[----:B------:R-:W-:Y:S01]  /*2440*/  FFMA.FTZ R176, R189, R223, R215 ;  /* 0x000000dfbdb07223 */ /* 0x000fe200000100d7 */
[----:B------:R-:W-:Y:S01]  /*2450*/  FADD.FTZ R88, R88, R179 ;  /* 0x000000b358587221 */ /* 0x000fe20000010000 */
[-C--:B------:R-:W-:Y:S01]  /*2460*/  FFMA.FTZ R128, R198, R179.reuse, R128 ;  /* 0x000000b3c6807223 */ /* 0x080fe20000010080 */
[----:B------:R-:W-:Y:S01]  /*2470*/  FMUL.FTZ R208, R208, R179 ;  /* 0x000000b3d0d07220 */ /* 0x000fe20000410000 */
[C---:B------:R-:W-:Y:S01]  /*2480*/  FMUL.FTZ R206, R2.reuse, R177 ;  /* 0x000000b102ce7220 */ /* 0x040fe20000410000 */
[----:B------:R-:W-:Y:S01]  /*2490*/  FMUL.FTZ R192, R2, R207 ;  /* 0x000000cf02c07220 */ /* 0x000fe20000410000 */
[----:B------:R-:W-:Y:S01]  /*24a0*/  FMUL.FTZ R218, R218, R191 ;  /* 0x000000bfdada7220 */ /* 0x000fe20000410000 */
[----:B------:R-:W-:Y:S01]  /*24b0*/  FADD.FTZ R177, R216, R219 ;  /* 0x000000dbd8b17221 */ /* 0x000fe20000010000 */
[----:B------:R-:W-:-:S03]  /*24c0*/  FFMA.FTZ R179, R193, R219, R176 ;  /* 0x000000dbc1b37223 */ /* 0x000fc600000100b0 */
[----:B------:R-:W-:Y:S01]  /*24d0*/  FADD.FTZ R176, R177, R218 ;  /* 0x000000dab1b07221 */ /* 0x000fe20000010000 */
[----:B------:R-:W-:Y:S01]  /*24e0*/  FFMA.FTZ R178, R192, R218, R179 ;  /* 0x000000dac0b27223 */ /* 0x000fe200000100b3 */
[----:B------:R-:W-:Y:S02]  /*24f0*/  HADD2.F32 R186, -RZ, R186.H1_H1 ;  /* 0x300000baffba7230 */ /* 0x000fe40000004100 */
[----:B------:R-:W-:Y:S02]  /*2500*/  HADD2.F32 R205, -RZ, R50.H1_H1 ;  /* 0x30000032ffcd7230 */ /* 0x000fe40000004100 */
        /* <DEDUP_REMOVED lines=8> */
[----:B------:R-:W-:Y:S02]  /*2590*/  HADD2.F32 R180, -RZ, R187.H1_H1 ;  /* 0x300000bbffb47230 */ /* 0x000fe40000004100 */
        /* <DEDUP_REMOVED lines=20> */
.L_x_11611:
        /* <DEDUP_REMOVED lines=40> */
.L_x_11620:
[----:B----4-:R-:W-:Y:S05]  /*2960*/  BSYNC.RECONVERGENT B0 ;  /* 0x0000000000007941 */ /* 0x010fea0003800200 */
.L_x_11610:
        /* <DEDUP_REMOVED lines=32> */
.L_x_11622:
[----:B------:R-:W-:Y:S05]  /*2b70*/  BSYNC.RECONVERGENT B0 ;  /* 0x0000000000007941 */ /* 0x000fea0003800200 */
.L_x_11621:
[----:B------:R-:W2:Y:S04]  /*2b80*/  LDL.LU R184, [R1+0xc] ;  /* 0x00000c0001b87983 */ /* 0x000ea80000300800 */
[----:B------:R-:W3:Y:S04]  /*2b90*/  LDL R190, [R1+0x4] ;  /* 0x0000040001be7983 */ /* 0x000ee80000100800 */
[----:B------:R-:W4:Y:S01]  /*2ba0*/  LDL.LU R186, [R1+0x8] ;  /* 0x0000080001ba7983 */ /* 0x000f220000300800 */
[----:B------:R-:W1:Y:S01]  /*2bb0*/  S2UR UR5, SR_CgaCtaId ;  /* 0x00000000000579c3 */ /* 0x000e620000008800 */
[----:B------:R-:W-:-:S07]  /*2bc0*/  UMOV UR4, 0x400 ;  /* 0x0000040000047882 */ /* 0x000fce0000000000 */
[----:B------:R-:W-:Y:S01]  /*2bd0*/  BAR.SYNC.DEFER_BLOCKING 0x0 ;  /* 0x0000000000007b1d */ /* 0x000fe20000010000 */
[----:B------:R-:W-:Y:S02]  /*2be0*/  ISETP.GE.U32.AND P1, PT, R5, 0x80, PT ;  /* 0x000000800500780c */ /* 0x000fe40003f26070 */
[----:B------:R-:W-:-:S03]  /*2bf0*/  ISETP.NE.AND P0, PT, RZ, UR9, PT ;  /* 0x00000009ff007c0c */ /* 0x000fc6000bf05270 */
[----:B------:R-:W-:Y:S01]  /*2c00*/  BSSY.RECONVERGENT B0, `(.L_x_11623) ;  /* 0x0000168000007945 */ /* 0x000fe20003800200 */
        /* <DEDUP_REMOVED lines=11> */
[----:B------:R-:W-:Y:S02]  /*2cc0*/  HFMA2 R178, -RZ, RZ, 0, 0 ;  /* 0x00000000ffb27431 */ /* 0x000fe400000001ff */
[----:B-1----:R-:W-:Y:S01]  /*2cd0*/  FADD.FTZ R185, R185, R180 ;  /* 0x000000b4b9b97221 */ /* 0x002fe20000010000 */
[----:B------:R-:W-:-:S03]  /*2ce0*/  FADD.FTZ R176, R176, R181 ;  /* 0x000000b5b0b07221 */ /* 0x000fc60000010000 */
[----:B------:R-:W-:Y:S01]  /*2cf0*/  FADD.FTZ R180, R182, R185 ;  /* 0x000000b9b6b47221 */ /* 0x000fe20000010000 */
[----:B------:R-:W-:-:S03]  /*2d00*/  FADD.FTZ R176, R183, R176 ;  /* 0x000000b0b7b07221 */ /* 0x000fc60000010000 */
[----:B------:R-:W-:Y:S01]  /*2d10*/  FMUL.FTZ R180, R180, UR14 ;  /* 0x0000000eb4b47c20 */ /* 0x000fe20008410000 */
[----:B------:R-:W-:-:S04]  /*2d20*/  FMUL.FTZ R179, R176, UR14 ;  /* 0x0000000eb0b37c20 */ /* 0x000fc80008410000 */
[----:B------:R-:W-:Y:S02]  /*2d30*/  FSEL R180, R180, RZ, !P0 ;  /* 0x000000ffb4b47208 */ /* 0x000fe40004000000 */
[----:B--2---:R-:W-:Y:S02]  /*2d40*/  ISETP.GE.AND P4, PT, R184, 0x1, PT ;  /* 0x00000001b800780c */ /* 0x004fe40003f86270 */
[----:B----4-:R-:W-:-:S11]  /*2d50*/  MOV R181, R186 ;  /* 0x000000ba00b57202 */ /* 0x010fd60000000f00 */
[----:B------:R-:W-:-:S05]  /*2d60*/  @P4 IADD3 R184, PT, PT, R184, -0x1, RZ ;  /* 0xffffffffb8b84810 */ /* 0x000fca0007ffe0ff */
[----:B---3--:R-:W-:-:S05]  /*2d70*/  @P4 IMAD R184, R184, R190, RZ ;  /* 0x000000beb8b84224 */ /* 0x008fca00078e02ff */
[----:B------:R-:W-:-:S04]  /*2d80*/  @P4 SHF.R.S32.HI R177, RZ, 0x1f, R184 ;  /* 0x0000001fffb14819 */ /* 0x000fc800000114b8 */
[----:B------:R-:W-:Y:S02]  /*2d90*/  @P4 LEA.HI R177, R177, R184, RZ, 0x3 ;  /* 0x000000b8b1b14211 */ /* 0x000fe400078f18ff */
[----:B------:R-:W-:Y:S02]  /*2da0*/  P2R R184, PR, RZ, 0x2 ;  /* 0x00000002ffb87803 */ /* 0x000fe40000000000 */
[----:B------:R-:W-:Y:S01]  /*2db0*/  @P4 LEA.HI.SX32 R178, R177, R187, 0x1d ;  /* 0x000000bbb1b24211 */ /* 0x000fe200078feaff */
        /* <DEDUP_REMOVED lines=16> */
[----:B------:R-:W-:-:S04]  /*2ec0*/  F2FP.F16.F32.PACK_AB R177, RZ, R177 ;  /* 0x000000b1ffb1723e */ /* 0x000fc800000000ff */
[----:B------:R-:W-:-:S07]  /*2ed0*/  PRMT R172, R177, 0x7610, R172 ;  /* 0x00007610b1ac7816 */ /* 0x000fce00000000ac */
.L_x_11627:
        /* <DEDUP_REMOVED lines=9> */
.L_x_11628:
        /* <DEDUP_REMOVED lines=9> */
.L_x_11629:
        /* <DEDUP_REMOVED lines=9> */
.L_x_11630:
        /* <DEDUP_REMOVED lines=9> */
.L_x_11631:
        /* <DEDUP_REMOVED lines=9> */
.L_x_11632:
        /* <DEDUP_REMOVED lines=9> */
.L_x_11633:
        /* <DEDUP_REMOVED lines=8> */
[----:B------:R-:W-:-:S04]  /*32c0*/  F2FP.F16.F32.PACK_AB R177, RZ, R177 ;  /* 0x000000b1ffb1723e */ /* 0x000fc800000000ff */
[----:B------:R-:W-:Y:S01]  /*32d0*/  PRMT R175, R175, 0x5410, R177 ;  /* 0x00005410afaf7816 */ /* 0x000fe200000000b1 */
[----:B------:R-:W-:Y:S06]  /*32e0*/  BRA `(.L_x_11634) ;  /* 0x0000000c00b87947 */ /* 0x000fec0003800000 */
.L_x_11626:
[----:B------:R-:W2:Y:S01]  /*32f0*/  LDL R176, [R1] ;  /* 0x0000000001b07983 */ /* 0x000ea20000100800 */
[-CC-:B------:R-:W-:Y:S01]  /*3300*/  FFMA.FTZ R132, R203, R179.reuse, R180.reuse ;  /* 0x000000b3cb847223 */ /* 0x180fe200000100b4 */
[-CC-:B------:R-:W-:Y:S01]  /*3310*/  FFMA.FTZ R134, R197, R179.reuse, R180.reuse ;  /* 0x000000b3c5867223 */ /* 0x180fe200000100b4 */
[-CC-:B------:R-:W-:Y:S01]  /*3320*/  FFMA.FTZ R177, R22, R179.reuse, R180.reuse ;  /* 0x000000b316b17223 */ /* 0x180fe200000100b4 */
[-C--:B------:R-:W-:Y:S01]  /*3330*/  FFMA.FTZ R183, R12, R179.reuse, R180 ;  /* 0x000000b30cb77223 */ /* 0x080fe200000100b4 */
[----:B------:R-:W-:Y:S01]  /*3340*/  FADD.FTZ R133, R213, -R132 ;  /* 0x80000084d5857221 */ /* 0x000fe20000010000 */
[-C--:B------:R-:W-:Y:S01]  /*3350*/  FFMA.FTZ R132, R188, R179.reuse, R180 ;  /* 0x000000b3bc847223 */ /* 0x080fe200000100b4 */
[----:B------:R-:W-:Y:S01]  /*3360*/  FADD.FTZ R135, R217, -R134 ;  /* 0x80000086d9877221 */ /* 0x000fe20000010000 */
        /* <DEDUP_REMOVED lines=8> */
[C---:B-----5:R-:W-:Y:S01]  /*33f0*/  FMUL.FTZ R133, R2.reuse, R133 ;  /* 0x0000008502857220 */ /* 0x060fe20000410000 */
[----:B------:R-:W-:Y:S01]  /*3400*/  ISETP.GT.AND P0, PT, R3, RZ, PT ;  /* 0x000000ff0300720c */ /* 0x000fe20003f04270 */
        /* <DEDUP_REMOVED lines=8> */
[----:B------:R-:W-:Y:S01]  /*3490*/  FSEL R168, R168, RZ, P0 ;  /* 0x000000ffa8a87208 */ /* 0x000fe20000000000 */
[----:B--2---:R-:W-:Y:S01]  /*34a0*/  FADD.FTZ R187, R176, -R132 ;  /* 0x80000084b0bb7221 */ /* 0x004fe20000010000 */
[C---:B------:R-:W-:Y:S01]  /*34b0*/  FMUL.FTZ R132, R2.reuse, R169 ;  /* 0x000000a902847220 */ /* 0x040fe20000410000 */
[C---:B------:R-:W-:Y:S02]  /*34c0*/  FMUL.FTZ R169, R2.reuse, R183 ;  /* 0x000000b702a97220 */ /* 0x040fe40000410000 */
[----:B------:R-:W-:-:S02]  /*34d0*/  FMUL.FTZ R187, R2, R187 ;  /* 0x000000bb02bb7220 */ /* 0x000fc40000410000 */
[----:B------:R-:W-:Y:S02]  /*34e0*/  FSEL R132, R132, RZ, P0 ;  /* 0x000000ff84847208 */ /* 0x000fe40000000000 */
        /* <DEDUP_REMOVED lines=11> */
.L_x_11635:
        /* <DEDUP_REMOVED lines=9> */
.L_x_11636:
        /* <DEDUP_REMOVED lines=9> */
.L_x_11637:
        /* <DEDUP_REMOVED lines=9> */
.L_x_11638:
        /* <DEDUP_REMOVED lines=9> */
.L_x_11639:
        /* <DEDUP_REMOVED lines=9> */
.L_x_11640:
        /* <DEDUP_REMOVED lines=9> */
.L_x_11641:
[----:B------:R-:W-:Y:S05]  /*3900*/  @!P4 BRA `(.L_x_11634) ;  /* 0x000000080030c947 */ /* 0x000fea0003800000 */
[----:B------:R-:W-:-:S05]  /*3910*/  FMUL.FTZ R176, R135, UR15 ;  /* 0x0000000f87b07c20 */ /* 0x000fca0008410000 */
[----:B------:R-:W-:-:S04]  /*3920*/  F2FP.F16.F32.PACK_AB R176, RZ, R176 ;  /* 0x000000b0ffb0723e */ /* 0x000fc800000000ff */
[----:B------:R-:W-:Y:S01]  /*3930*/  PRMT R175, R175, 0x5410, R176 ;  /* 0x00005410afaf7816 */ /* 0x000fe200000000b0 */
[----:B------:R-:W-:Y:S06]  /*3940*/  BRA `(.L_x_11634) ;  /* 0x0000000800207947 */ /* 0x000fec0003800000 */
.L_x_11625:
[----:B------:R-:W-:Y:S01]  /*3950*/  UMOV UR4, UR6 ;  /* 0x0000000600047c82 */ /* 0x000fe20008000000 */
[----:B------:R-:W-:Y:S01]  /*3960*/  UMOV UR5, UR7 ;  /* 0x0000000700057c82 */ /* 0x000fe20008000000 */
[----:B------:R-:W-:-:S04]  /*3970*/  UISETP.NE.U32.AND UP0, UPT, UR4, URZ, UPT ;  /* 0x000000ff0400728c */ /* 0x000fc8000bf05070 */
[----:B------:R-:W-:-:S09]  /*3980*/  UISETP.NE.AND.EX UP0, UPT, UR5, URZ, UPT, UP0 ;  /* 0x000000ff0500728c */ /* 0x000fd2000bf05300 */
[----:B------:R-:W-:Y:S05]  /*3990*/  BRA.U UP0, `(.L_x_11642) ;  /* 0x0000000500087547 */ /* 0x000fea000b800000 */
[--C-:B------:R-:W-:Y:S01]  /*39a0*/  @P3 FFMA.FTZ R177, R0, R179, R180.reuse ;  /* 0x000000b300b13223 */ /* 0x100fe200000100b4 */
[----:B------:R-:W0:Y:S01]  /*39b0*/  @P4 LDC R182, c[0x0][0x40c] ;  /* 0x00010300ffb64b82 */ /* 0x000e220000000800 */
[----:B-----5:R-:W-:Y:S01]  /*39c0*/  MOV R187, R137 ;  /* 0x0000008900bb7202 */ /* 0x020fe20000000f00 */
[----:B------:R-:W-:Y:S01]  /*39d0*/  @P3 FFMA.FTZ R190, R203, R179, R180 ;  /* 0x000000b3cbbe3223 */ /* 0x000fe200000100b4 */
[----:B------:R-:W-:Y:S01]  /*39e0*/  @P3 FADD.FTZ R183, R232, -R177 ;  /* 0x800000b1e8b73221 */ /* 0x000fe20000010000 */
[----:B------:R-:W-:-:S03]  /*39f0*/  MOV R177, R136 ;  /* 0x0000008800b17202 */ /* 0x000fc60000000f00 */
[----:B------:R-:W-:Y:S01]  /*3a00*/  @P3 FFMA.FTZ R177, R2, R183, R136 ;  /* 0x000000b702b13223 */ /* 0x000fe20000010088 */
[----:B------:R-:W-:Y:S01]  /*3a10*/  @P3 FFMA.FTZ R183, R12, R179, R180 ;  /* 0x000000b30cb73223 */ /* 0x000fe200000100b4 */
[----:B------:R-:W1:Y:S03]  /*3a20*/  @P4 LDC R176, c[0x0][0x40c] ;  /* 0x00010300ffb04b82 */ /* 0x000e660000000800 */
[----:B------:R-:W-:-:S04]  /*3a30*/  @P3 FADD.FTZ R183, R240, -R183 ;  /* 0x800000b7f0b73221 */ /* 0x000fc80000010000 */
[----:B------:R-:W-:Y:S01]  /*3a40*/  @P3 FFMA.FTZ R187, R2, R183, R137 ;  /* 0x000000b702bb3223 */ /* 0x000fe20000010089 */
[----:B------:R-:W2:Y:S01]  /*3a50*/  @P4 LDC R186, c[0x0][0x40c] ;  /* 0x00010300ffba4b82 */ /* 0x000ea20000000800 */
[----:B------:R-:W-:-:S04]  /*3a60*/  @P3 FFMA.FTZ R183, R22, R179, R180 ;  /* 0x000000b316b73223 */ /* 0x000fc800000100b4 */
[----:B------:R-:W-:Y:S01]  /*3a70*/  @P3 FADD.FTZ R185, R236, -R183 ;  /* 0x800000b7ecb93221 */ /* 0x000fe20000010000 */
[----:B------:R-:W-:-:S03]  /*3a80*/  MOV R183, R138 ;  /* 0x0000008a00b77202 */ /* 0x000fc60000000f00 */
[----:B------:R-:W-:Y:S01]  /*3a90*/  @P3 FFMA.FTZ R183, R2, R185, R138 ;  /* 0x000000b902b73223 */ /* 0x000fe2000001008a */
[----:B0-----:R-:W-:Y:S01]  /*3aa0*/  @P4 FMUL.FTZ R185, R177, R182 ;  /* 0x000000b6b1b94220 */ /* 0x001fe20000410000 */
[----:B------:R-:W-:Y:S01]  /*3ab0*/  MOV R177, R139 ;  /* 0x0000008b00b17202 */ /* 0x000fe20000000f00 */
[----:B------:R-:W0:Y:S03]  /*3ac0*/  @P4 LDC R182, c[0x0][0x40c] ;  /* 0x00010300ffb64b82 */ /* 0x000e260000000800 */
[----:B------:R-:W-:Y:S01]  /*3ad0*/  @P4 F2FP.F16.F32.PACK_AB R185, RZ, R185 ;  /* 0x000000b9ffb9423e */ /* 0x000fe200000000ff */
[----:B-1----:R-:W-:Y:S01]  /*3ae0*/  @P4 FMUL.FTZ R187, R187, R176 ;  /* 0x000000b0bbbb4220 */ /* 0x002fe20000410000 */
[----:B------:R-:W-:Y:S02]  /*3af0*/  @P3 FFMA.FTZ R176, R23, R179, R180 ;  /* 0x000000b317b03223 */ /* 0x000fe400000100b4 */
[----:B------:R-:W-:-:S02]  /*3b00*/  @P4 PRMT R172, R185, 0x7610, R172 ;  /* 0x00007610b9ac4816 */ /* 0x000fc400000000ac */
[----:B------:R-:W-:Y:S01]  /*3b10*/  @P4 F2FP.F16.F32.PACK_AB R187, RZ, R187 ;  /* 0x000000bbffbb423e */ /* 0x000fe200000000ff */
[----:B------:R-:W-:Y:S01]  /*3b20*/  @P3 FADD.FTZ R176, R231, -R176 ;  /* 0x800000b0e7b03221 */ /* 0x000fe20000010000 */
[----:B------:R-:W1:Y:S01]  /*3b30*/  @P4 LDC R185, c[0x0][0x40c] ;  /* 0x00010300ffb94b82 */ /* 0x000e620000000800 */
[----:B--2---:R-:W-:Y:S01]  /*3b40*/  @P4 FMUL.FTZ R183, R183, R186 ;  /* 0x000000bab7b74220 */ /* 0x004fe20000410000 */
[-CC-:B------:R-:W-:Y:S01]  /*3b50*/  @P3 FFMA.FTZ R186, R197, R179.reuse, R180.reuse ;  /* 0x000000b3c5ba3223 */ /* 0x180fe200000100b4 */
[----:B------:R-:W-:Y:S01]  /*3b60*/  @P4 PRMT R172, R172, 0x5410, R187 ;  /* 0x00005410acac4816 */ /* 0x000fe200000000bb */
[----:B------:R-:W-:Y:S01]  /*3b70*/  @P3 FFMA.FTZ R177, R2, R176, R139 ;  /* 0x000000b002b13223 */ /* 0x000fe2000001008b */
[----:B------:R-:W-:Y:S01]  /*3b80*/  @P3 FFMA.FTZ R176, R188, R179, R180 ;  /* 0x000000b3bcb03223 */ /* 0x000fe200000100b4 */
[----:B------:R-:W-:Y:S01]  /*3b90*/  @P3 FADD.FTZ R187, R217, -R186 ;  /* 0x800000bad9bb3221 */ /* 0x000fe20000010000 */
[----:B------:R-:W-:Y:S02]  /*3ba0*/  MOV R186, R141 ;  /* 0x0000008d00ba7202 */ /* 0x000fe40000000f00 */
[----:B------:R-:W-:Y:S01]  /*3bb0*/  @P3 FADD.FTZ R191, R227, -R176 ;  /* 0x800000b0e3bf3221 */ /* 0x000fe20000010000 */
[C---:B------:R-:W-:Y:S01]  /*3bc0*/  @P3 FFMA.FTZ R186, R2.reuse, R187, R141 ;  /* 0x000000bb02ba3223 */ /* 0x040fe2000001008d */
[----:B------:R-:W-:Y:S01]  /*3bd0*/  @P3 FADD.FTZ R187, R213, -R190 ;  /* 0x800000bed5bb3221 */ /* 0x000fe20000010000 */
[----:B------:R-:W-:Y:S01]  /*3be0*/  MOV R176, R140 ;  /* 0x0000008c00b07202 */ /* 0x000fe20000000f00 */
[----:B0-----:R-:W-:Y:S01]  /*3bf0*/  @P4 FMUL.FTZ R182, R177, R182 ;  /* 0x000000b6b1b64220 */ /* 0x001fe20000410000 */
[----:B------:R-:W-:Y:S01]  /*3c00*/  MOV R177, R142 ;  /* 0x0000008e00b17202 */ /* 0x000fe20000000f00 */
[C---:B------:R-:W-:Y:S01]  /*3c10*/  @P3 FFMA.FTZ R177, R2.reuse, R187, R142 ;  /* 0x000000bb02b13223 */ /* 0x040fe2000001008e */
[----:B------:R-:W0:Y:S01]  /*3c20*/  @P4 LDC R190, c[0x0][0x40c] ;  /* 0x00010300ffbe4b82 */ /* 0x000e220000000800 */
[----:B------:R-:W-:Y:S01]  /*3c30*/  @P3 FFMA.FTZ R176, R2, R191, R140 ;  /* 0x000000bf02b03223 */ /* 0x000fe2000001008c */
[----:B------:R-:W-:-:S02]  /*3c40*/  @P4 F2FP.F16.F32.PACK_AB R183, RZ, R183 ;  /* 0x000000b7ffb7423e */ /* 0x000fc400000000ff */
[----:B------:R-:W-:Y:S02]  /*3c50*/  @P4 F2FP.F16.F32.PACK_AB R182, RZ, R182 ;  /* 0x000000b6ffb6423e */ /* 0x000fe400000000ff */
[----:B------:R-:W-:Y:S02]  /*3c60*/  @P4 PRMT R173, R183, 0x7610, R173 ;  /* 0x00007610b7ad4816 */ /* 0x000fe400000000ad */
[----:B------:R-:W2:Y:S01]  /*3c70*/  @P4 LDC R187, c[0x0][0x40c] ;  /* 0x00010300ffbb4b82 */ /* 0x000ea20000000800 */
[----:B-1----:R-:W-:Y:S01]  /*3c80*/  @P4 FMUL.FTZ R185, R176, R185 ;  /* 0x000000b9b0b94220 */ /* 0x002fe20000410000 */
[----:B------:R-:W-:-:S04]  /*3c90*/  @P4 PRMT R173, R173, 0x5410, R182 ;  /* 0x00005410adad4816 */ /* 0x000fc800000000b6 */
[----:B------:R-:W-:-:S04]  /*3ca0*/  @P4 F2FP.F16.F32.PACK_AB R185, RZ, R185 ;  /* 0x000000b9ffb9423e */ /* 0x000fc800000000ff */
[----:B------:R-:W-:Y:S01]  /*3cb0*/  @P4 PRMT R174, R185, 0x7610, R174 ;  /* 0x00007610b9ae4816 */ /* 0x000fe200000000ae */
[----:B0-----:R-:W-:-:S05]  /*3cc0*/  @P4 FMUL.FTZ R177, R177, R190 ;  /* 0x000000beb1b14220 */ /* 0x001fca0000410000 */
[----:B------:R-:W-:Y:S01]  /*3cd0*/  @P4 F2FP.F16.F32.PACK_AB R177, RZ, R177 ;  /* 0x000000b1ffb1423e */ /* 0x000fe200000000ff */
[----:B--2---:R-:W-:-:S03]  /*3ce0*/  @P4 FMUL.FTZ R176, R186, R187 ;  /* 0x000000bbbab04220 */ /* 0x004fc60000410000 */
[----:B------:R-:W-:Y:S02]  /*3cf0*/  @P4 PRMT R175, R177, 0x7610, R175 ;  /* 0x00007610b1af4816 */ /* 0x000fe400000000af */
[----:B------:R-:W-:-:S04]  /*3d00*/  @P4 F2FP.F16.F32.PACK_AB R176, RZ, R176 ;  /* 0x000000b0ffb0423e */ /* 0x000fc800000000ff */
        /* <DEDUP_REMOVED lines=8> */
[----:B------:R-:W-:-:S04]  /*3d90*/  F2FP.F16.F32.PACK_AB R176, RZ, R176 ;  /* 0x000000b0ffb0723e */ /* 0x000fc800000000ff */
[----:B------:R-:W-:Y:S01]  /*3da0*/  PRMT R175, R175, 0x5410, R176 ;  /* 0x00005410afaf7816 */ /* 0x000fe200000000b0 */
[----:B------:R-:W-:Y:S06]  /*3db0*/  BRA `(.L_x_11634) ;  /* 0x0000000400047947 */ /* 0x000fec0003800000 */
.L_x_11642:
[----:B------:R-:W2:Y:S01]  /*3dc0*/  LDL R176, [R1] ;  /* 0x0000000001b07983 */ /* 0x000ea20000100800 */
[----:B------:R-:W-:Y:S01]  /*3dd0*/  @P3 FFMA.FTZ R132, R247, R179, R180 ;  /* 0x000000b3f7843223 */ /* 0x000fe200000100b4 */
[----:B-----5:R-:W-:Y:S01]  /*3de0*/  MOV R135, R143 ;  /* 0x0000008f00877202 */ /* 0x020fe20000000f00 */
[----:B------:R-:W0:Y:S01]  /*3df0*/  @P4 LDC R177, c[0x0][0x40c] ;  /* 0x00010300ffb14b82 */ /* 0x000e220000000800 */
[----:B------:R-:W-:Y:S02]  /*3e00*/  MOV R134, R142 ;  /* 0x0000008e00867202 */ /* 0x000fe40000000f00 */
[----:B------:R-:W-:Y:S02]  /*3e10*/  MOV R168, R136 ;  /* 0x0000008800a87202 */ /* 0x000fe40000000f00 */
[----:B------:R-:W-:Y:S02]  /*3e20*/  MOV R169, R137 ;  /* 0x0000008900a97202 */ /* 0x000fe40000000f00 */
[----:B------:R-:W-:Y:S01]  /*3e30*/  MOV R171, R139 ;  /* 0x0000008b00ab7202 */ /* 0x000fe20000000f00 */
[----:B------:R-:W1:Y:S01]  /*3e40*/  @P4 LDC R182, c[0x0][0x40c] ;  /* 0x00010300ffb64b82 */ /* 0x000e620000000800 */
[----:B------:R-:W-:-:S07]  /*3e50*/  MOV R170, R138 ;  /* 0x0000008a00aa7202 */ /* 0x000fce0000000f00 */
[----:B------:R-:W3:Y:S08]  /*3e60*/  @P4 LDC R185, c[0x0][0x40c] ;  /* 0x00010300ffb94b82 */ /* 0x000ef00000000800 */
[----:B------:R-:W4:Y:S08]  /*3e70*/  @P4 LDC R187, c[0x0][0x40c] ;  /* 0x00010300ffbb4b82 */ /* 0x000f300000000800 */
[----:B------:R-:W3:Y:S08]  /*3e80*/  @P4 LDC R186, c[0x0][0x40c] ;  /* 0x00010300ffba4b82 */ /* 0x000ef00000000800 */
[----:B------:R-:W4:Y:S01]  /*3e90*/  @P4 LDC R190, c[0x0][0x40c] ;  /* 0x00010300ffbe4b82 */ /* 0x000f220000000800 */
[----:B--2---:R-:W-:Y:S01]  /*3ea0*/  @P3 FADD.FTZ R132, R176, -R132 ;  /* 0x80000084b0843221 */ /* 0x004fe20000010000 */
[----:B------:R-:W-:-:S03]  /*3eb0*/  @P3 FFMA.FTZ R176, R197, R179, R180 ;  /* 0x000000b3c5b03223 */ /* 0x000fc600000100b4 */
[C---:B------:R-:W-:Y:S01]  /*3ec0*/  @P3 FFMA.FTZ R135, R2.reuse, R132, R143 ;  /* 0x0000008402873223 */ /* 0x040fe2000001008f */
[-C--:B------:R-:W-:Y:S01]  /*3ed0*/  @P3 FFMA.FTZ R132, R203, R179.reuse, R180 ;  /* 0x000000b3cb843223 */ /* 0x080fe200000100b4 */
[----:B------:R-:W-:Y:S02]  /*3ee0*/  @P3 FADD.FTZ R183, R217, -R176 ;  /* 0x800000b0d9b73221 */ /* 0x000fe40000010000 */
[----:B------:R-:W2:Y:S01]  /*3ef0*/  @P4 LDC R176, c[0x0][0x40c] ;  /* 0x00010300ffb04b82 */ /* 0x000ea20000000800 */
[----:B------:R-:W-:Y:S01]  /*3f00*/  @P3 FADD.FTZ R133, R213, -R132 ;  /* 0x80000084d5853221 */ /* 0x000fe20000010000 */
[----:B------:R-:W-:Y:S01]  /*3f10*/  @P3 FFMA.FTZ R132, R23, R179, R180 ;  /* 0x000000b317843223 */ /* 0x000fe200000100b4 */
[----:B-1----:R-:W-:Y:S02]  /*3f20*/  @P4 FMUL.FTZ R182, R135, R182 ;  /* 0x000000b687b64220 */ /* 0x002fe40000410000 */
[----:B------:R-:W-:Y:S01]  /*3f30*/  @P3 FFMA.FTZ R134, R2, R133, R142 ;  /* 0x0000008502863223 */ /* 0x000fe2000001008e */
[----:B------:R-:W-:Y:S01]  /*3f40*/  @P3 FFMA.FTZ R133, R0, R179, R180 ;  /* 0x000000b300853223 */ /* 0x000fe200000100b4 */
[----:B------:R-:W-:Y:S01]  /*3f50*/  @P3 FADD.FTZ R132, R231, -R132 ;  /* 0x80000084e7843221 */ /* 0x000fe20000010000 */
[----:B------:R-:W-:Y:S01]  /*3f60*/  @P4 F2FP.F16.F32.PACK_AB R182, RZ, R182 ;  /* 0x000000b6ffb6423e */ /* 0x000fe200000000ff */
[----:B0-----:R-:W-:Y:S01]  /*3f70*/  @P4 FMUL.FTZ R177, R134, R177 ;  /* 0x000000b186b14220 */ /* 0x001fe20000410000 */
[----:B------:R-:W-:Y:S01]  /*3f80*/  @P3 FADD.FTZ R133, R232, -R133 ;  /* 0x80000085e8853221 */ /* 0x000fe20000010000 */
[----:B------:R-:W-:Y:S01]  /*3f90*/  @P3 FFMA.FTZ R171, R2, R132, R139 ;  /* 0x0000008402ab3223 */ /* 0x000fe2000001008b */
[----:B------:R-:W-:-:S02]  /*3fa0*/  @P3 FFMA.FTZ R132, R188, R179, R180 ;  /* 0x000000b3bc843223 */ /* 0x000fc400000100b4 */
[----:B------:R-:W-:Y:S01]  /*3fb0*/  @P3 FFMA.FTZ R168, R2, R133, R136 ;  /* 0x0000008502a83223 */ /* 0x000fe20000010088 */
[----:B------:R-:W-:Y:S01]  /*3fc0*/  @P3 FFMA.FTZ R133, R12, R179, R180 ;  /* 0x000000b30c853223 */ /* 0x000fe200000100b4 */
[----:B------:R-:W-:Y:S01]  /*3fd0*/  @P4 F2FP.F16.F32.PACK_AB R177, RZ, R177 ;  /* 0x000000b1ffb1423e */ /* 0x000fe200000000ff */
[----:B---3--:R-:W-:Y:S01]  /*3fe0*/  @P4 FMUL.FTZ R186, R171, R186 ;  /* 0x000000baabba4220 */ /* 0x008fe20000410000 */
[----:B----4-:R-:W-:Y:S01]  /*3ff0*/  @P4 FMUL.FTZ R187, R168, R187 ;  /* 0x000000bba8bb4220 */ /* 0x010fe20000410000 */
[----:B------:R-:W-:Y:S01]  /*4000*/  @P3 FADD.FTZ R133, R240, -R133 ;  /* 0x80000085f0853221 */ /* 0x000fe20000010000 */
[----:B------:R-:W-:-:S03]  /*4010*/  @P4 PRMT R175, R177, 0x7610, R175 ;  /* 0x00007610b1af4816 */ /* 0x000fc600000000af */
[----:B------:R-:W-:Y:S01]  /*4020*/  @P3 FFMA.FTZ R169, R2, R133, R137 ;  /* 0x0000008502a93223 */ /* 0x000fe20000010089 */
[----:B------:R-:W-:Y:S01]  /*4030*/  @P3 FFMA.FTZ R133, R22, R179, R180 ;  /* 0x000000b316853223 */ /* 0x000fe200000100b4 */
[----:B------:R-:W-:Y:S02]  /*4040*/  @P4 PRMT R175, R175, 0x5410, R182 ;  /* 0x00005410afaf4816 */ /* 0x000fe400000000b6 */
[----:B--2---:R-:W-:Y:S01]  /*4050*/  @P4 FMUL.FTZ R191, R169, R176 ;  /* 0x000000b0a9bf4220 */ /* 0x004fe20000410000 */
[----:B------:R-:W-:Y:S01]  /*4060*/  @P3 FADD.FTZ R133, R236, -R133 ;  /* 0x80000085ec853221 */ /* 0x000fe20000010000 */
[----:B------:R-:W-:-:S03]  /*4070*/  @P4 F2FP.F16.F32.PACK_AB R176, RZ, R187 ;  /* 0x000000bbffb0423e */ /* 0x000fc600000000ff */
[----:B------:R-:W-:Y:S01]  /*4080*/  @P3 FFMA.FTZ R170, R2, R133, R138 ;  /* 0x0000008502aa3223 */ /* 0x000fe2000001008a */
[----:B------:R-:W-:Y:S01]  /*4090*/  @P3 FADD.FTZ R133, R227, -R132 ;  /* 0x80000084e3853221 */ /* 0x000fe20000010000 */
[----:B------:R-:W-:Y:S02]  /*40a0*/  MOV R132, R140 ;  /* 0x0000008c00847202 */ /* 0x000fe40000000f00 */
[----:B------:R-:W-:Y:S01]  /*40b0*/  @P4 FMUL.FTZ R182, R170, R185 ;  /* 0x000000b9aab64220 */ /* 0x000fe20000410000 */
[C---:B------:R-:W-:Y:S01]  /*40c0*/  @P3 FFMA.FTZ R132, R2.reuse, R133, R140 ;  /* 0x0000008502843223 */ /* 0x040fe2000001008c */
[----:B------:R-:W-:Y:S01]  /*40d0*/  MOV R133, R141 ;  /* 0x0000008d00857202 */ /* 0x000fe20000000f00 */
[----:B------:R-:W-:Y:S01]  /*40e0*/  @P3 FFMA.FTZ R133, R2, R183, R141 ;  /* 0x000000b702853223 */ /* 0x000fe2000001008d */
[----:B------:R-:W-:Y:S01]  /*40f0*/  @P4 F2FP.F16.F32.PACK_AB R177, RZ, R191 ;  /* 0x000000bfffb1423e */ /* 0x000fe200000000ff */
[----:B------:R-:W0:Y:S01]  /*4100*/  @P4 LDC R183, c[0x0][0x40c] ;  /* 0x00010300ffb74b82 */ /* 0x000e220000000800 */
[----:B------:R-:W-:Y:S01]  /*4110*/  @P4 F2FP.F16.F32.PACK_AB R182, RZ, R182 ;  /* 0x000000b6ffb6423e */ /* 0x000fe200000000ff */
[----:B------:R-:W-:Y:S01]  /*4120*/  @P4 FMUL.FTZ R190, R133, R190 ;  /* 0x000000be85be4220 */ /* 0x000fe20000410000 */
[----:B------:R-:W-:-:S02]  /*4130*/  @P4 PRMT R172, R176, 0x7610, R172 ;  /* 0x00007610b0ac4816 */ /* 0x000fc400000000ac */
[----:B------:R-:W-:Y:S02]  /*4140*/  @P4 PRMT R173, R182, 0x7610, R173 ;  /* 0x00007610b6ad4816 */ /* 0x000fe400000000ad */
[----:B------:R-:W-:Y:S02]  /*4150*/  @P4 F2FP.F16.F32.PACK_AB R190, RZ, R190 ;  /* 0x000000beffbe423e */ /* 0x000fe400000000ff */
[----:B------:R-:W-:Y:S01]  /*4160*/  @P4 PRMT R172, R172, 0x5410, R177 ;  /* 0x00005410acac4816 */ /* 0x000fe200000000b1 */
[----:B0-----:R-:W-:Y:S01]  /*4170*/  @P4 FMUL.FTZ R185, R132, R183 ;  /* 0x000000b784b94220 */ /* 0x001fe20000410000 */
[----:B------:R-:W-:-:S04]  /*4180*/  @P4 F2FP.F16.F32.PACK_AB R183, RZ, R186 ;  /* 0x000000baffb7423e */ /* 0x000fc800000000ff */
[----:B------:R-:W-:Y:S02]  /*4190*/  @P4 F2FP.F16.F32.PACK_AB R185, RZ, R185 ;  /* 0x000000b9ffb9423e */ /* 0x000fe400000000ff */
[----:B------:R-:W-:Y:S02]  /*41a0*/  @P4 PRMT R173, R173, 0x5410, R183 ;  /* 0x00005410adad4816 */ /* 0x000fe400000000b7 */
[----:B------:R-:W-:-:S04]  /*41b0*/  @P4 PRMT R174, R185, 0x7610, R174 ;  /* 0x00007610b9ae4816 */ /* 0x000fc800000000ae */
[----:B------:R-:W-:-:S07]  /*41c0*/  @P4 PRMT R174, R174, 0x5410, R190 ;  /* 0x00005410aeae4816 */ /* 0x000fce00000000be */
.L_x_11634:
        /* <DEDUP_REMOVED lines=11> */
.L_x_11624:
[----:B------:R-:W-:Y:S05]  /*4280*/  BSYNC.RECONVERGENT B0 ;  /* 0x0000000000007941 */ /* 0x000fea0003800200 */
.L_x_11623:
        /* <DEDUP_REMOVED lines=10> */
[----:B------:R-:W-:Y:S01]  /*4330*/  @P3 FFMA.FTZ R132, R8, R179, R180 ;  /* 0x000000b308843223 */ /* 0x000fe200000100b4 */
[----:B-----5:R-:W-:Y:S01]  /*4340*/  MOV R169, R145 ;  /* 0x0000009100a97202 */ /* 0x020fe20000000f00 */
[----:B------:R-:W0:Y:S01]  /*4350*/  @P4 LDC R135, c[0x0][0x40c] ;  /* 0x00010300ff874b82 */ /* 0x000e220000000800 */
[----:B------:R-:W-:Y:S01]  /*4360*/  MOV R168, R144 ;  /* 0x0000009000a87202 */ /* 0x000fe20000000f00 */
[----:B------:R-:W-:Y:S01]  /*4370*/  @P3 FADD.FTZ R133, R243, -R132 ;  /* 0x80000084f3853221 */ /* 0x000fe20000010000 */
[----:B------:R-:W-:Y:S01]  /*4380*/  @P3 FFMA.FTZ R132, R11, R179, R180 ;  /* 0x000000b30b843223 */ /* 0x000fe200000100b4 */
[----:B------:R-:W-:Y:S02]  /*4390*/  MOV R170, R146 ;  /* 0x0000009200aa7202 */ /* 0x000fe40000000f00 */
[----:B------:R-:W-:Y:S01]  /*43a0*/  @P3 FFMA.FTZ R168, R2, R133, R144 ;  /* 0x0000008502a83223 */ /* 0x000fe20000010090 */
[----:B------:R-:W-:Y:S01]  /*43b0*/  @P3 FADD.FTZ R132, R239, -R132 ;  /* 0x80000084ef843221 */ /* 0x000fe20000010000 */
[----:B------:R-:W1:Y:S01]  /*43c0*/  @P4 LDC R134, c[0x0][0x40c] ;  /* 0x00010300ff864b82 */ /* 0x000e620000000800 */
[----:B------:R-:W-:-:S02]  /*43d0*/  MOV R171, R147 ;  /* 0x0000009300ab7202 */ /* 0x000fc40000000f00 */
[----:B------:R-:W-:Y:S01]  /*43e0*/  @P3 FFMA.FTZ R169, R2, R132, R145 ;  /* 0x0000008402a93223 */ /* 0x000fe20000010091 */
[----:B------:R-:W-:-:S04]  /*43f0*/  @P3 FFMA.FTZ R132, R14, R179, R180 ;  /* 0x000000b30e843223 */ /* 0x000fc800000100b4 */
[----:B------:R-:W-:Y:S01]  /*4400*/  @P3 FADD.FTZ R133, R235, -R132 ;  /* 0x80000084eb853221 */ /* 0x000fe20000010000 */
[----:B------:R-:W2:Y:S01]  /*4410*/  @P4 LDC R187, c[0x0][0x40c] ;  /* 0x00010300ffbb4b82 */ /* 0x000ea20000000800 */
[----:B------:R-:W-:Y:S02]  /*4420*/  MOV R132, R148 ;  /* 0x0000009400847202 */ /* 0x000fe40000000f00 */
[----:B------:R-:W-:Y:S01]  /*4430*/  @P3 FFMA.FTZ R170, R2, R133, R146 ;  /* 0x0000008502aa3223 */ /* 0x000fe20000010092 */
[----:B------:R-:W-:Y:S01]  /*4440*/  @P3 FFMA.FTZ R133, R16, R179, R180 ;  /* 0x000000b310853223 */ /* 0x000fe200000100b4 */
[----:B0-----:R-:W-:-:S03]  /*4450*/  @P4 FMUL.FTZ R176, R168, R135 ;  /* 0x00000087a8b04220 */ /* 0x001fc60000410000 */
[----:B------:R-:W-:Y:S01]  /*4460*/  @P3 FADD.FTZ R133, R230, -R133 ;  /* 0x80000085e6853221 */ /* 0x000fe20000010000 */
[----:B------:R-:W0:Y:S01]  /*4470*/  @P4 LDC R183, c[0x0][0x40c] ;  /* 0x00010300ffb74b82 */ /* 0x000e220000000800 */
[--C-:B------:R-:W-:Y:S02]  /*4480*/  @P3 FFMA.FTZ R135, R202, R179, R180.reuse ;  /* 0x000000b3ca873223 */ /* 0x100fe400000100b4 */
[----:B------:R-:W-:Y:S01]  /*4490*/  @P3 FFMA.FTZ R171, R2, R133, R147 ;  /* 0x0000008502ab3223 */ /* 0x000fe20000010093 */
[----:B------:R-:W-:Y:S01]  /*44a0*/  @P3 FFMA.FTZ R133, R21, R179, R180 ;  /* 0x000000b315853223 */ /* 0x000fe200000100b4 */
[----:B------:R-:W-:Y:S01]  /*44b0*/  @P3 FADD.FTZ R135, R212, -R135 ;  /* 0x80000087d4873221 */ /* 0x000fe20000010000 */
[----:B-1----:R-:W-:Y:S01]  /*44c0*/  @P4 FMUL.FTZ R185, R169, R134 ;  /* 0x00000086a9b94220 */ /* 0x002fe20000410000 */
[----:B------:R-:W-:Y:S01]  /*44d0*/  @P4 F2FP.F16.F32.PACK_AB R176, RZ, R176 ;  /* 0x000000b0ffb0423e */ /* 0x000fe200000000ff */
[----:B------:R-:W1:Y:S01]  /*44e0*/  @P4 LDC R186, c[0x0][0x40c] ;  /* 0x00010300ffba4b82 */ /* 0x000e620000000800 */
[----:B------:R-:W-:-:S02]  /*44f0*/  @P3 FADD.FTZ R133, R226, -R133 ;  /* 0x80000085e2853221 */ /* 0x000fc40000010000 */
[----:B------:R-:W-:Y:S02]  /*4500*/  @P4 F2FP.F16.F32.PACK_AB R185, RZ, R185 ;  /* 0x000000b9ffb9423e */ /* 0x000fe400000000ff */
[----:B------:R-:W-:Y:S01]  /*4510*/  @P3 FFMA.FTZ R132, R2, R133, R148 ;  /* 0x0000008502843223 */ /* 0x000fe20000010094 */
[----:B------:R-:W-:Y:S01]  /*4520*/  @P3 FFMA.FTZ R133, R196, R179, R180 ;  /* 0x000000b3c4853223 */ /* 0x000fe200000100b4 */
[----:B--2---:R-:W-:Y:S01]  /*4530*/  @P4 FMUL.FTZ R187, R170, R187 ;  /* 0x000000bbaabb4220 */ /* 0x004fe20000410000 */
[----:B------:R-:W2:Y:S01]  /*4540*/  @P4 LDC R182, c[0x0][0x40c] ;  /* 0x00010300ffb64b82 */ /* 0x000ea20000000800 */
[----:B------:R-:W-:Y:S01]  /*4550*/  @P4 PRMT R172, R176, 0x7610, R172 ;  /* 0x00007610b0ac4816 */ /* 0x000fe200000000ac */
[----:B------:R-:W-:Y:S01]  /*4560*/  @P3 FADD.FTZ R134, R222, -R133 ;  /* 0x80000085de863221 */ /* 0x000fe20000010000 */
[----:B------:R-:W-:Y:S02]  /*4570*/  MOV R133, R149 ;  /* 0x0000009500857202 */ /* 0x000fe40000000f00 */
[----:B------:R-:W-:Y:S01]  /*4580*/  @P4 F2FP.F16.F32.PACK_AB R176, RZ, R187 ;  /* 0x000000bbffb0423e */ /* 0x000fe200000000ff */
[C---:B------:R-:W-:Y:S01]  /*4590*/  @P3 FFMA.FTZ R133, R2.reuse, R134, R149 ;  /* 0x0000008602853223 */ /* 0x040fe20000010095 */
[----:B------:R-:W-:Y:S01]  /*45a0*/  MOV R134, R150 ;  /* 0x0000009600867202 */ /* 0x000fe20000000f00 */
[----:B------:R-:W3:Y:S01]  /*45b0*/  @P4 LDC R177, c[0x0][0x40c] ;  /* 0x00010300ffb14b82 */ /* 0x000ee20000000800 */
[----:B------:R-:W-:Y:S01]  /*45c0*/  @P3 FFMA.FTZ R134, R2, R135, R150 ;  /* 0x0000008702863223 */ /* 0x000fe20000010096 */
[----:B0-----:R-:W-:Y:S01]  /*45d0*/  @P4 FMUL.FTZ R183, R132, R183 ;  /* 0x000000b784b74220 */ /* 0x001fe20000410000 */
[----:B------:R-:W-:Y:S01]  /*45e0*/  @P3 FFMA.FTZ R135, R246, R179, R180 ;  /* 0x000000b3f6873223 */ /* 0x000fe200000100b4 */
[----:B------:R-:W-:-:S02]  /*45f0*/  @P4 PRMT R172, R172, 0x5410, R185 ;  /* 0x00005410acac4816 */ /* 0x000fc400000000b9 */
[----:B------:R-:W-:Y:S01]  /*4600*/  @P4 PRMT R173, R176, 0x7610, R173 ;  /* 0x00007610b0ad4816 */ /* 0x000fe200000000ad */
[----:B------:R-:W-:Y:S01]  /*4610*/  @P3 FADD.FTZ R190, R252, -R135 ;  /* 0x80000087fcbe3221 */ /* 0x000fe20000010000 */
[----:B-1----:R-:W-:Y:S01]  /*4620*/  @P4 FMUL.FTZ R186, R171, R186 ;  /* 0x000000baabba4220 */ /* 0x002fe20000410000 */
[----:B------:R-:W-:Y:S02]  /*4630*/  @P4 F2FP.F16.F32.PACK_AB R183, RZ, R183 ;  /* 0x000000b7ffb7423e */ /* 0x000fe400000000ff */
[----:B------:R-:W-:Y:S01]  /*4640*/  MOV R135, R151 ;  /* 0x0000009700877202 */ /* 0x000fe20000000f00 */
[----:B------:R-:W-:Y:S01]  /*4650*/  @P3 FFMA.FTZ R135, R2, R190, R151 ;  /* 0x000000be02873223 */ /* 0x000fe20000010097 */
[----:B------:R-:W-:Y:S02]  /*4660*/  @P4 F2FP.F16.F32.PACK_AB R185, RZ, R186 ;  /* 0x000000baffb9423e */ /* 0x000fe400000000ff */
[----:B------:R-:W-:Y:S01]  /*4670*/  @P4 PRMT R174, R183, 0x7610, R174 ;  /* 0x00007610b7ae4816 */ /* 0x000fe200000000ae */
[----:B--2---:R-:W-:Y:S01]  /*4680*/  @P4 FMUL.FTZ R182, R133, R182 ;  /* 0x000000b685b64220 */ /* 0x004fe20000410000 */
[----:B------:R-:W-:-:S04]  /*4690*/  @P4 PRMT R173, R173, 0x5410, R185 ;  /* 0x00005410adad4816 */ /* 0x000fc800000000b9 */
[----:B------:R-:W-:Y:S01]  /*46a0*/  @P4 F2FP.F16.F32.PACK_AB R182, RZ, R182 ;  /* 0x000000b6ffb6423e */ /* 0x000fe200000000ff */
[----:B---3--:R-:W-:-:S03]  /*46b0*/  @P4 FMUL.FTZ R177, R134, R177 ;  /* 0x000000b186b14220 */ /* 0x008fc60000410000 */
        /* <DEDUP_REMOVED lines=8> */
.L_x_11646:
[----:B------:R-:W1:Y:S01]  /*4740*/  @P4 LDC R182, c[0x0][0x40c] ;  /* 0x00010300ffb64b82 */ /* 0x000e620000000800 */
[-CC-:B0-----:R-:W-:Y:S01]  /*4750*/  @P3 FFMA.FTZ R176, R8, R179.reuse, R180.reuse ;  /* 0x000000b308b03223 */ /* 0x181fe200000100b4 */
[--C-:B------:R-:W-:Y:S01]  /*4760*/  @P3 FFMA.FTZ R186, R11, R179, R180.reuse ;  /* 0x000000b30bba3223 */ /* 0x100fe200000100b4 */
        /* <DEDUP_REMOVED lines=10> */
[----:B------:R-:W-:-:S02]  /*4810*/  @P3 FADD.FTZ R191, R226, -R191 ;  /* 0x800000bfe2bf3221 */ /* 0x000fc40000010000 */
[----:B------:R-:W-:Y:S01]  /*4820*/  @P3 FADD.FTZ R185, R235, -R186 ;  /* 0x800000baebb93221 */ /* 0x000fe20000010000 */
[----:B------:R-:W2:Y:S03]  /*4830*/  @P4 LDC R190, c[0x0][0x40c] ;  /* 0x00010300ffbe4b82 */ /* 0x000ea60000000800 */
[----:B------:R-:W-:Y:S01]  /*4840*/  @P3 FFMA.FTZ R183, R2, R185, R146 ;  /* 0x000000b902b73223 */ /* 0x000fe20000010092 */
[----:B-1----:R-:W-:-:S04]  /*4850*/  @P4 FMUL.FTZ R185, R177, R182 ;  /* 0x000000b6b1b94220 */ /* 0x002fc80000410000 */
[----:B------:R-:W1:Y:S01]  /*4860*/  @P4 LDC R186, c[0x0][0x40c] ;  /* 0x00010300ffba4b82 */ /* 0x000e620000000800 */
[----:B------:R-:W-:Y:S01]  /*4870*/  @P3 FFMA.FTZ R177, R16, R179, R180 ;  /* 0x000000b310b13223 */ /* 0x000fe200000100b4 */
[----:B------:R-:W-:Y:S01]  /*4880*/  @P4 F2FP.F16.F32.PACK_AB R185, RZ, R185 ;  /* 0x000000b9ffb9423e */ /* 0x000fe200000000ff */
[----:B0-----:R-:W-:-:S05]  /*4890*/  @P4 FMUL.FTZ R187, R187, R176 ;  /* 0x000000b0bbbb4220 */ /* 0x001fca0000410000 */
[----:B------:R-:W0:Y:S01]  /*48a0*/  @P4 LDC R182, c[0x0][0x40c] ;  /* 0x00010300ffb64b82 */ /* 0x000e220000000800 */
[----:B------:R-:W-:Y:S01]  /*48b0*/  @P4 PRMT R172, R185, 0x7610, R172 ;  /* 0x00007610b9ac4816 */ /* 0x000fe200000000ac */
[----:B------:R-:W-:Y:S01]  /*48c0*/  @P3 FADD.FTZ R176, R230, -R177 ;  /* 0x800000b1e6b03221 */ /* 0x000fe20000010000 */
[----:B------:R-:W-:Y:S02]  /*48d0*/  MOV R177, R147 ;  /* 0x0000009300b17202 */ /* 0x000fe40000000f00 */
[----:B------:R-:W-:Y:S01]  /*48e0*/  @P4 F2FP.F16.F32.PACK_AB R187, RZ, R187 ;  /* 0x000000bbffbb423e */ /* 0x000fe200000000ff */
[----:B------:R-:W-:Y:S01]  /*48f0*/  @P3 FFMA.FTZ R177, R2, R176, R147 ;  /* 0x000000b002b13223 */ /* 0x000fe20000010093 */
[----:B------:R-:W-:Y:S01]  /*4900*/  MOV R176, R148 ;  /* 0x0000009400b07202 */ /* 0x000fe20000000f00 */
[----:B------:R-:W3:Y:S01]  /*4910*/  @P4 LDC R185, c[0x0][0x40c] ;  /* 0x00010300ffb94b82 */ /* 0x000ee20000000800 */
[----:B------:R-:W-:Y:S01]  /*4920*/  @P4 PRMT R172, R172, 0x5410, R187 ;  /* 0x00005410acac4816 */ /* 0x000fe200000000bb */
[----:B------:R-:W-:Y:S01]  /*4930*/  @P3 FFMA.FTZ R187, R196, R179, R180 ;  /* 0x000000b3c4bb3223 */ /* 0x000fe200000100b4 */
[----:B------:R-:W-:-:S03]  /*4940*/  @P3 FFMA.FTZ R176, R2, R191, R148 ;  /* 0x000000bf02b03223 */ /* 0x000fc60000010094 */
[----:B------:R-:W-:Y:S01]  /*4950*/  @P3 FADD.FTZ R187, R222, -R187 ;  /* 0x800000bbdebb3221 */ /* 0x000fe20000010000 */
[----:B-1----:R-:W-:Y:S01]  /*4960*/  @P4 FMUL.FTZ R183, R183, R186 ;  /* 0x000000bab7b74220 */ /* 0x002fe20000410000 */
[----:B------:R-:W-:Y:S02]  /*4970*/  MOV R186, R149 ;  /* 0x0000009500ba7202 */ /* 0x000fe40000000f00 */
[----:B------:R-:W-:Y:S02]  /*4980*/  @P3 FFMA.FTZ R186, R2, R187, R149 ;  /* 0x000000bb02ba3223 */ /* 0x000fe40000010095 */
[----:B------:R-:W-:Y:S01]  /*4990*/  @P4 F2FP.F16.F32.PACK_AB R183, RZ, R183 ;  /* 0x000000b7ffb7423e */ /* 0x000fe200000000ff */
[----:B0-----:R-:W-:Y:S01]  /*49a0*/  @P4 FMUL.FTZ R182, R177, R182 ;  /* 0x000000b6b1b64220 */ /* 0x001fe20000410000 */
[----:B------:R-:W-:Y:S02]  /*49b0*/  @P3 FFMA.FTZ R177, R202, R179, R180 ;  /* 0x000000b3cab13223 */ /* 0x000fe400000100b4 */
[----:B------:R-:W-:-:S02]  /*49c0*/  @P4 PRMT R173, R183, 0x7610, R173 ;  /* 0x00007610b7ad4816 */ /* 0x000fc400000000ad */
[----:B------:R-:W-:Y:S01]  /*49d0*/  @P3 FADD.FTZ R187, R212, -R177 ;  /* 0x800000b1d4bb3221 */ /* 0x000fe20000010000 */
[----:B------:R-:W-:Y:S01]  /*49e0*/  MOV R177, R150 ;  /* 0x0000009600b17202 */ /* 0x000fe20000000f00 */
[----:B---3--:R-:W-:Y:S02]  /*49f0*/  @P4 FMUL.FTZ R185, R176, R185 ;  /* 0x000000b9b0b94220 */ /* 0x008fe40000410000 */
[----:B------:R-:W-:Y:S01]  /*4a00*/  @P3 FFMA.FTZ R177, R2, R187, R150 ;  /* 0x000000bb02b13223 */ /* 0x000fe20000010096 */
[----:B------:R-:W-:Y:S01]  /*4a10*/  @P4 F2FP.F16.F32.PACK_AB R182, RZ, R182 ;  /* 0x000000b6ffb6423e */ /* 0x000fe200000000ff */
[----:B------:R-:W0:Y:S02]  /*4a20*/  @P4 LDC R187, c[0x0][0x40c] ;  /* 0x00010300ffbb4b82 */ /* 0x000e240000000800 */
[----:B--2---:R-:W-:Y:S01]  /*4a30*/  @P4 FMUL.FTZ R177, R177, R190 ;  /* 0x000000beb1b14220 */ /* 0x004fe20000410000 */
[----:B------:R-:W-:Y:S02]  /*4a40*/  @P4 F2FP.F16.F32.PACK_AB R185, RZ, R185 ;  /* 0x000000b9ffb9423e */ /* 0x000fe400000000ff */
[----:B------:R-:W-:-:S02]  /*4a50*/  @P4 PRMT R173, R173, 0x5410, R182 ;  /* 0x00005410adad4816 */ /* 0x000fc400000000b6 */
[----:B------:R-:W-:Y:S02]  /*4a60*/  @P4 F2FP.F16.F32.PACK_AB R177, RZ, R177 ;  /* 0x000000b1ffb1423e */ /* 0x000fe400000000ff */
[----:B------:R-:W-:Y:S02]  /*4a70*/  @P4 PRMT R174, R185, 0x7610, R174 ;  /* 0x00007610b9ae4816 */ /* 0x000fe400000000ae */
[----:B------:R-:W-:Y:S01]  /*4a80*/  @P4 PRMT R175, R177, 0x7610, R175 ;  /* 0x00007610b1af4816 */ /* 0x000fe200000000af */
[----:B0-----:R-:W-:-:S05]  /*4a90*/  @P4 FMUL.FTZ R176, R186, R187 ;  /* 0x000000bbbab04220 */ /* 0x001fca0000410000 */
[----:B------:R-:W-:-:S04]  /*4aa0*/  @P4 F2FP.F16.F32.PACK_AB R176, RZ, R176 ;  /* 0x000000b0ffb0423e */ /* 0x000fc800000000ff */
[----:B------:R-:W-:Y:S01]  /*4ab0*/  @P4 PRMT R174, R174, 0x5410, R176 ;  /* 0x00005410aeae4816 */ /* 0x000fe200000000b0 */
[----:B------:R-:W-:Y:S06]  /*4ac0*/  @!P4 BRA `(.L_x_11647) ;  /* 0x0000000800e4c947 */ /* 0x000fec0003800000 */
[----:B------:R-:W-:Y:S01]  /*4ad0*/  @P3 FFMA.FTZ R177, R246, R179, R180 ;  /* 0x000000b3f6b13223 */ /* 0x000fe200000100b4 */
[----:B------:R-:W-:-:S03]  /*4ae0*/  MOV R176, R151 ;  /* 0x0000009700b07202 */ /* 0x000fc60000000f00 */
[----:B------:R-:W-:-:S04]  /*4af0*/  @P3 FADD.FTZ R177, R252, -R177 ;  /* 0x800000b1fcb13221 */ /* 0x000fc80000010000 */
[----:B------:R-:W-:-:S04]  /*4b00*/  @P3 FFMA.FTZ R176, R2, R177, R151 ;  /* 0x000000b102b03223 */ /* 0x000fc80000010097 */
[----:B------:R-:W-:-:S05]  /*4b10*/  FMUL.FTZ R176, R176, UR15 ;  /* 0x0000000fb0b07c20 */ /* 0x000fca0008410000 */
[----:B------:R-:W-:-:S04]  /*4b20*/  F2FP.F16.F32.PACK_AB R176, RZ, R176 ;  /* 0x000000b0ffb0723e */ /* 0x000fc800000000ff */
[----:B------:R-:W-:Y:S01]  /*4b30*/  PRMT R175, R175, 0x5410, R176 ;  /* 0x00005410afaf7816 */ /* 0x000fe200000000b0 */
[----:B------:R-:W-:Y:S06]  /*4b40*/  BRA `(.L_x_11647) ;  /* 0x0000000800c47947 */ /* 0x000fec0003800000 */
.L_x_11645:
        /* <DEDUP_REMOVED lines=46> */
.L_x_11649:
        /* <DEDUP_REMOVED lines=9> */
.L_x_11650:
        /* <DEDUP_REMOVED lines=9> */
.L_x_11651:
        /* <DEDUP_REMOVED lines=9> */
.L_x_11652:
        /* <DEDUP_REMOVED lines=9> */
.L_x_11653:
        /* <DEDUP_REMOVED lines=9> */
.L_x_11654:
        /* <DEDUP_REMOVED lines=9> */
.L_x_11655:
[----:B------:R-:W-:Y:S05]  /*5190*/  @!P4 BRA `(.L_x_11647) ;  /* 0x000000040030c947 */ /* 0x000fea0003800000 */
[----:B------:R-:W-:-:S05]  /*51a0*/  FMUL.FTZ R176, R135, UR15 ;  /* 0x0000000f87b07c20 */ /* 0x000fca0008410000 */
[----:B------:R-:W-:-:S04]  /*51b0*/  F2FP.F16.F32.PACK_AB R176, RZ, R176 ;  /* 0x000000b0ffb0723e */ /* 0x000fc800000000ff */
[----:B------:R-:W-:Y:S01]  /*51c0*/  PRMT R175, R175, 0x5410, R176 ;  /* 0x00005410afaf7816 */ /* 0x000fe200000000b0 */
[----:B------:R-:W-:Y:S06]  /*51d0*/  BRA `(.L_x_11647) ;  /* 0x0000000400207947 */ /* 0x000fec0003800000 */
.L_x_11648:
        /* <DEDUP_REMOVED lines=9> */
.L_x_11656:
        /* <DEDUP_REMOVED lines=9> */
.L_x_11657:
        /* <DEDUP_REMOVED lines=9> */
.L_x_11658:
        /* <DEDUP_REMOVED lines=9> */
.L_x_11659:
        /* <DEDUP_REMOVED lines=9> */
.L_x_11660:
        /* <DEDUP_REMOVED lines=9> */
.L_x_11661:
        /* <DEDUP_REMOVED lines=9> */
.L_x_11662:
        /* <DEDUP_REMOVED lines=9> */
.L_x_11647:
        /* <DEDUP_REMOVED lines=9> */
.L_x_11644:
[----:B------:R-:W-:Y:S05]  /*56f0*/  BSYNC.RECONVERGENT B0 ;  /* 0x0000000000007941 */ /* 0x000fea0003800200 */
.L_x_11643:
        /* <DEDUP_REMOVED lines=11> */
[-CC-:B------:R-:W-:Y:S01]  /*57b0*/  @P3 FFMA.FTZ R133, R7, R179.reuse, R180.reuse ;  /* 0x000000b307853223 */ /* 0x180fe200000100b4 */
[----:B-----5:R-:W-:Y:S01]  /*57c0*/  MOV R168, R152 ;  /* 0x0000009800a87202 */ /* 0x020fe20000000f00 */
[----:B------:R-:W-:Y:S01]  /*57d0*/  @P3 FFMA.FTZ R134, R195, R179, R180 ;  /* 0x000000b3c3863223 */ /* 0x000fe200000100b4 */
[----:B------:R-:W-:Y:S01]  /*57e0*/  MOV R169, R153 ;  /* 0x0000009900a97202 */ /* 0x000fe20000000f00 */
[----:B------:R-:W-:Y:S01]  /*57f0*/  @P3 FADD.FTZ R133, R242, -R133 ;  /* 0x80000085f2853221 */ /* 0x000fe20000010000 */
[----:B------:R-:W-:Y:S01]  /*5800*/  MOV R171, R155 ;  /* 0x0000009b00ab7202 */ /* 0x000fe20000000f00 */
[----:B------:R-:W-:Y:S01]  /*5810*/  @P3 FADD.FTZ R134, R221, -R134 ;  /* 0x80000086dd863221 */ /* 0x000fe20000010000 */
[----:B------:R-:W0:Y:S01]  /*5820*/  @P4 LDC R135, c[0x0][0x40c] ;  /* 0x00010300ff874b82 */ /* 0x000e220000000800 */
[----:B------:R-:W-:Y:S01]  /*5830*/  @P3 FFMA.FTZ R168, R2, R133, R152 ;  /* 0x0000008502a83223 */ /* 0x000fe20000010098 */
[-CC-:B------:R-:W-:Y:S01]  /*5840*/  @P3 FFMA.FTZ R133, R10, R179.reuse, R180.reuse ;  /* 0x000000b30a853223 */ /* 0x180fe200000100b4 */
[----:B------:R-:W-:Y:S01]  /*5850*/  MOV R170, R154 ;  /* 0x0000009a00aa7202 */ /* 0x000fe20000000f00 */
[----:B------:R-:W-:-:S02]  /*5860*/  @P3 FFMA.FTZ R190, R245, R179, R180 ;  /* 0x000000b3f5be3223 */ /* 0x000fc400000100b4 */
[----:B------:R-:W-:Y:S02]  /*5870*/  @P3 FADD.FTZ R133, R238, -R133 ;  /* 0x80000085ee853221 */ /* 0x000fe40000010000 */
[----:B------:R-:W3:Y:S01]  /*5880*/  @P4 LDC R187, c[0x0][0x40c] ;  /* 0x00010300ffbb4b82 */ /* 0x000ee20000000800 */
[----:B------:R-:W-:Y:S01]  /*5890*/  @P3 FADD.FTZ R190, R251, -R190 ;  /* 0x800000befbbe3221 */ /* 0x000fe20000010000 */
[----:B------:R-:W-:Y:S01]  /*58a0*/  @P3 FFMA.FTZ R169, R2, R133, R153 ;  /* 0x0000008502a93223 */ /* 0x000fe20000010099 */
[----:B------:R-:W-:-:S04]  /*58b0*/  @P3 FFMA.FTZ R133, R13, R179, R180 ;  /* 0x000000b30d853223 */ /* 0x000fc800000100b4 */
[----:B------:R-:W-:Y:S01]  /*58c0*/  @P3 FADD.FTZ R133, R234, -R133 ;  /* 0x80000085ea853221 */ /* 0x000fe20000010000 */
[----:B--2---:R-:W-:Y:S01]  /*58d0*/  @P4 FMUL.FTZ R185, R169, R132 ;  /* 0x00000084a9b94220 */ /* 0x004fe20000410000 */
[----:B------:R-:W-:Y:S01]  /*58e0*/  @P3 FFMA.FTZ R132, R17, R179, R180 ;  /* 0x000000b311843223 */ /* 0x000fe200000100b4 */
[----:B------:R-:W2:Y:S01]  /*58f0*/  @P4 LDC R183, c[0x0][0x40c] ;  /* 0x00010300ffb74b82 */ /* 0x000ea20000000800 */
[----:B------:R-:W-:Y:S02]  /*5900*/  @P3 FFMA.FTZ R170, R2, R133, R154 ;  /* 0x0000008502aa3223 */ /* 0x000fe4000001009a */
[----:B------:R-:W-:Y:S01]  /*5910*/  @P3 FADD.FTZ R132, R229, -R132 ;  /* 0x80000084e5843221 */ /* 0x000fe20000010000 */
[----:B------:R-:W-:Y:S01]  /*5920*/  @P4 F2FP.F16.F32.PACK_AB R185, RZ, R185 ;  /* 0x000000b9ffb9423e */ /* 0x000fe200000000ff */
[----:B01----:R-:W-:Y:S02]  /*5930*/  @P4 FMUL.FTZ R176, R168, R135 ;  /* 0x00000087a8b04220 */ /* 0x003fe40000410000 */
[----:B------:R-:W-:Y:S01]  /*5940*/  @P3 FFMA.FTZ R171, R2, R132, R155 ;  /* 0x0000008402ab3223 */ /* 0x000fe2000001009b */
[----:B------:R-:W0:Y:S01]  /*5950*/  @P4 LDC R186, c[0x0][0x40c] ;  /* 0x00010300ffba4b82 */ /* 0x000e220000000800 */
[----:B------:R-:W-:Y:S01]  /*5960*/  @P3 FFMA.FTZ R132, R20, R179, R180 ;  /* 0x000000b314843223 */ /* 0x000fe200000100b4 */
[----:B------:R-:W-:-:S03]  /*5970*/  @P4 F2FP.F16.F32.PACK_AB R176, RZ, R176 ;  /* 0x000000b0ffb0423e */ /* 0x000fc600000000ff */
[----:B------:R-:W-:Y:S01]  /*5980*/  @P3 FADD.FTZ R133, R225, -R132 ;  /* 0x80000084e1853221 */ /* 0x000fe20000010000 */
[----:B------:R-:W-:Y:S01]  /*5990*/  MOV R132, R156 ;  /* 0x0000009c00847202 */ /* 0x000fe20000000f00 */
[----:B---3--:R-:W-:Y:S01]  /*59a0*/  @P4 FMUL.FTZ R187, R170, R187 ;  /* 0x000000bbaabb4220 */ /* 0x008fe20000410000 */
[----:B------:R-:W1:Y:S01]  /*59b0*/  @P4 LDC R182, c[0x0][0x40c] ;  /* 0x00010300ffb64b82 */ /* 0x000e620000000800 */
[C---:B------:R-:W-:Y:S01]  /*59c0*/  @P3 FFMA.FTZ R132, R2.reuse, R133, R156 ;  /* 0x0000008502843223 */ /* 0x040fe2000001009c */
[----:B------:R-:W-:Y:S01]  /*59d0*/  MOV R133, R157 ;  /* 0x0000009d00857202 */ /* 0x000fe20000000f00 */
[----:B------:R-:W-:Y:S01]  /*59e0*/  @P3 FFMA.FTZ R133, R2, R134, R157 ;  /* 0x0000008602853223 */ /* 0x000fe2000001009d */
[----:B------:R-:W-:Y:S01]  /*59f0*/  @P3 FFMA.FTZ R134, R201, R179, R180 ;  /* 0x000000b3c9863223 */ /* 0x000fe200000100b4 */
[----:B------:R-:W-:Y:S02]  /*5a00*/  @P4 PRMT R172, R176, 0x7610, R172 ;  /* 0x00007610b0ac4816 */ /* 0x000fe400000000ac */
[----:B------:R-:W-:Y:S01]  /*5a10*/  @P4 F2FP.F16.F32.PACK_AB R176, RZ, R187 ;  /* 0x000000bbffb0423e */ /* 0x000fe200000000ff */
[----:B------:R-:W3:Y:S01]  /*5a20*/  @P4 LDC R177, c[0x0][0x40c] ;  /* 0x00010300ffb14b82 */ /* 0x000ee20000000800 */
[----:B------:R-:W-:Y:S01]  /*5a30*/  @P3 FADD.FTZ R135, R211, -R134 ;  /* 0x80000086d3873221 */ /* 0x000fe20000010000 */
[----:B------:R-:W-:Y:S01]  /*5a40*/  MOV R134, R158 ;  /* 0x0000009e00867202 */ /* 0x000fe20000000f00 */
[----:B--2---:R-:W-:Y:S01]  /*5a50*/  @P4 FMUL.FTZ R183, R132, R183 ;  /* 0x000000b784b74220 */ /* 0x004fe20000410000 */
[----:B------:R-:W-:Y:S01]  /*5a60*/  @P4 PRMT R172, R172, 0x5410, R185 ;  /* 0x00005410acac4816 */ /* 0x000fe200000000b9 */
[----:B------:R-:W-:Y:S01]  /*5a70*/  @P3 FFMA.FTZ R134, R2, R135, R158 ;  /* 0x0000008702863223 */ /* 0x000fe2000001009e */
[----:B------:R-:W-:Y:S01]  /*5a80*/  @P4 PRMT R173, R176, 0x7610, R173 ;  /* 0x00007610b0ad4816 */ /* 0x000fe200000000ad */
[----:B0-----:R-:W-:Y:S01]  /*5a90*/  @P4 FMUL.FTZ R186, R171, R186 ;  /* 0x000000baabba4220 */ /* 0x001fe20000410000 */
[----:B------:R-:W-:-:S02]  /*5aa0*/  @P4 F2FP.F16.F32.PACK_AB R183, RZ, R183 ;  /* 0x000000b7ffb7423e */ /* 0x000fc400000000ff */
[----:B------:R-:W-:Y:S01]  /*5ab0*/  MOV R135, R159 ;  /* 0x0000009f00877202 */ /* 0x000fe20000000f00 */
[----:B------:R-:W-:Y:S01]  /*5ac0*/  @P3 FFMA.FTZ R135, R2, R190, R159 ;  /* 0x000000be02873223 */ /* 0x000fe2000001009f */
[----:B------:R-:W-:Y:S02]  /*5ad0*/  @P4 F2FP.F16.F32.PACK_AB R185, RZ, R186 ;  /* 0x000000baffb9423e */ /* 0x000fe400000000ff */
[----:B------:R-:W-:Y:S01]  /*5ae0*/  @P4 PRMT R174, R183, 0x7610, R174 ;  /* 0x00007610b7ae4816 */ /* 0x000fe200000000ae */
[----:B-1----:R-:W-:Y:S01]  /*5af0*/  @P4 FMUL.FTZ R182, R133, R182 ;  /* 0x000000b685b64220 */ /* 0x002fe20000410000 */
        /* <DEDUP_REMOVED lines=11> */
.L_x_11666:
[--C-:B01----:R-:W-:Y:S01]  /*5bb0*/  @P3 FFMA.FTZ R177, R7, R179, R180.reuse ;  /* 0x000000b307b13223 */ /* 0x103fe200000100b4 */
        /* <DEDUP_REMOVED lines=56> */
[----:B------:R-:W-:-:S04]  /*5f40*/  @P3 FFMA.FTZ R176, R245, R179, R180 ;  /* 0x000000b3f5b03223 */ /* 0x000fc800000100b4 */
[----:B------:R-:W-:Y:S01]  /*5f50*/  @P3 FADD.FTZ R177, R251, -R176 ;  /* 0x800000b0fbb13221 */ /* 0x000fe20000010000 */
[----:B------:R-:W-:-:S03]  /*5f60*/  MOV R176, R159 ;  /* 0x0000009f00b07202 */ /* 0x000fc60000000f00 */
[----:B------:R-:W-:-:S04]  /*5f70*/  @P3 FFMA.FTZ R176, R2, R177, R159 ;  /* 0x000000b102b03223 */ /* 0x000fc8000001009f */
[----:B------:R-:W-:-:S05]  /*5f80*/  FMUL.FTZ R176, R176, UR15 ;  /* 0x0000000fb0b07c20 */ /* 0x000fca0008410000 */
[----:B------:R-:W-:-:S04]  /*5f90*/  F2FP.F16.F32.PACK_AB R176, RZ, R176 ;  /* 0x000000b0ffb0723e */ /* 0x000fc800000000ff */
[----:B------:R-:W-:Y:S01]  /*5fa0*/  PRMT R175, R175, 0x5410, R176 ;  /* 0x00005410afaf7816 */ /* 0x000fe200000000b0 */
[----:B------:R-:W-:Y:S06]  /*5fb0*/  BRA `(.L_x_11667) ;  /* 0x0000000800c47947 */ /* 0x000fec0003800000 */
.L_x_11665:
        /* <DEDUP_REMOVED lines=46> */
.L_x_11669:
        /* <DEDUP_REMOVED lines=9> */
.L_x_11670:
        /* <DEDUP_REMOVED lines=9> */
.L_x_11671:
        /* <DEDUP_REMOVED lines=9> */
.L_x_11672:
        /* <DEDUP_REMOVED lines=9> */
.L_x_11673:
        /* <DEDUP_REMOVED lines=9> */
.L_x_11674:
        /* <DEDUP_REMOVED lines=9> */
.L_x_11675:
[----:B------:R-:W-:Y:S05]  /*6600*/  @!P4 BRA `(.L_x_11667) ;  /* 0x000000040030c947 */ /* 0x000fea0003800000 */
[----:B------:R-:W-:-:S05]  /*6610*/  FMUL.FTZ R176, R135, UR15 ;  /* 0x0000000f87b07c20 */ /* 0x000fca0008410000 */
[----:B------:R-:W-:-:S04]  /*6620*/  F2FP.F16.F32.PACK_AB R176, RZ, R176 ;  /* 0x000000b0ffb0723e */ /* 0x000fc800000000ff */
[----:B------:R-:W-:Y:S01]  /*6630*/  PRMT R175, R175, 0x5410, R176 ;  /* 0x00005410afaf7816 */ /* 0x000fe200000000b0 */
[----:B------:R-:W-:Y:S06]  /*6640*/  BRA `(.L_x_11667) ;  /* 0x0000000400207947 */ /* 0x000fec0003800000 */
.L_x_11668:
        /* <DEDUP_REMOVED lines=9> */
.L_x_11676:
        /* <DEDUP_REMOVED lines=9> */
.L_x_11677:
        /* <DEDUP_REMOVED lines=9> */
.L_x_11678:
        /* <DEDUP_REMOVED lines=9> */
.L_x_11679:
        /* <DEDUP_REMOVED lines=9> */
.L_x_11680:
        /* <DEDUP_REMOVED lines=9> */
.L_x_11681:
        /* <DEDUP_REMOVED lines=9> */
.L_x_11682:
        /* <DEDUP_REMOVED lines=9> */
.L_x_11667:
        /* <DEDUP_REMOVED lines=9> */
.L_x_11664:
[----:B------:R-:W-:Y:S05]  /*6b60*/  BSYNC.RECONVERGENT B0 ;  /* 0x0000000000007941 */ /* 0x000fea0003800200 */
.L_x_11663:
        /* <DEDUP_REMOVED lines=19> */
[----:B------:R-:W3:Y:S01]  /*6ca0*/  @P4 LDC R134, c[0x0][0x40c] ;  /* 0x00010300ff864b82 */ /* 0x000ee20000000800 */
[----:B------:R-:W-:-:S02]  /*6cb0*/  MOV R171, R163 ;  /* 0x000000a300ab7202 */ /* 0x000fc40000000f00 */
[----:B------:R-:W-:Y:S01]  /*6cc0*/  @P3 FFMA.FTZ R169, R2, R132, R161 ;  /* 0x0000008402a93223 */ /* 0x000fe200000100a1 */
[----:B------:R-:W-:-:S04]  /*6cd0*/  @P3 FFMA.FTZ R132, R15, R179, R180 ;  /* 0x000000b30f843223 */ /* 0x000fc800000100b4 */
[----:B------:R-:W-:Y:S01]  /*6ce0*/  @P3 FADD.FTZ R133, R233, -R132 ;  /* 0x80000084e9853221 */ /* 0x000fe20000010000 */
[----:B------:R-:W4:Y:S01]  /*6cf0*/  @P4 LDC R187, c[0x0][0x40c] ;  /* 0x00010300ffbb4b82 */ /* 0x000f220000000800 */
[----:B------:R-:W-:Y:S02]  /*6d00*/  MOV R132, R164 ;  /* 0x000000a400847202 */ /* 0x000fe40000000f00 */
[----:B------:R-:W-:Y:S01]  /*6d10*/  @P3 FFMA.FTZ R170, R2, R133, R162 ;  /* 0x0000008502aa3223 */ /* 0x000fe200000100a2 */
[----:B------:R-:W-:Y:S01]  /*6d20*/  @P3 FFMA.FTZ R133, R18, R179, R180 ;  /* 0x000000b312853223 */ /* 0x000fe200000100b4 */
[----:B012---:R-:W-:-:S03]  /*6d30*/  @P4 FMUL.FTZ R176, R168, R135 ;  /* 0x00000087a8b04220 */ /* 0x007fc60000410000 */
[----:B------:R-:W-:Y:S01]  /*6d40*/  @P3 FADD.FTZ R133, R228, -R133 ;  /* 0x80000085e4853221 */ /* 0x000fe20000010000 */
[----:B------:R-:W0:Y:S01]  /*6d50*/  @P4 LDC R183, c[0x0][0x40c] ;  /* 0x00010300ffb74b82 */ /* 0x000e220000000800 */
[--C-:B------:R-:W-:Y:S02]  /*6d60*/  @P3 FFMA.FTZ R135, R200, R179, R180.reuse ;  /* 0x000000b3c8873223 */ /* 0x100fe400000100b4 */
[----:B------:R-:W-:Y:S01]  /*6d70*/  @P3 FFMA.FTZ R171, R2, R133, R163 ;  /* 0x0000008502ab3223 */ /* 0x000fe200000100a3 */
[----:B------:R-:W-:Y:S01]  /*6d80*/  @P3 FFMA.FTZ R133, R19, R179, R180 ;  /* 0x000000b313853223 */ /* 0x000fe200000100b4 */
[----:B------:R-:W-:Y:S01]  /*6d90*/  @P3 FADD.FTZ R135, R210, -R135 ;  /* 0x80000087d2873221 */ /* 0x000fe20000010000 */
[----:B---3--:R-:W-:Y:S01]  /*6da0*/  @P4 FMUL.FTZ R185, R169, R134 ;  /* 0x00000086a9b94220 */ /* 0x008fe20000410000 */
[----:B------:R-:W-:Y:S01]  /*6db0*/  @P4 F2FP.F16.F32.PACK_AB R176, RZ, R176 ;  /* 0x000000b0ffb0423e */ /* 0x000fe200000000ff */
[----:B------:R-:W1:Y:S01]  /*6dc0*/  @P4 LDC R186, c[0x0][0x40c] ;  /* 0x00010300ffba4b82 */ /* 0x000e620000000800 */
[----:B------:R-:W-:-:S02]  /*6dd0*/  @P3 FADD.FTZ R133, R224, -R133 ;  /* 0x80000085e0853221 */ /* 0x000fc40000010000 */
[----:B------:R-:W-:Y:S02]  /*6de0*/  @P4 F2FP.F16.F32.PACK_AB R185, RZ, R185 ;  /* 0x000000b9ffb9423e */ /* 0x000fe400000000ff */
[----:B------:R-:W-:Y:S01]  /*6df0*/  @P3 FFMA.FTZ R132, R2, R133, R164 ;  /* 0x0000008502843223 */ /* 0x000fe200000100a4 */
[----:B------:R-:W-:Y:S01]  /*6e00*/  @P3 FFMA.FTZ R133, R194, R179, R180 ;  /* 0x000000b3c2853223 */ /* 0x000fe200000100b4 */
[----:B----4-:R-:W-:Y:S01]  /*6e10*/  @P4 FMUL.FTZ R187, R170, R187 ;  /* 0x000000bbaabb4220 */ /* 0x010fe20000410000 */
        /* <DEDUP_REMOVED lines=32> */
.L_x_11686:
[----:B------:R-:W3:Y:S01]  /*7020*/  @P4 LDC R182, c[0x0][0x40c] ;  /* 0x00010300ffb64b82 */ /* 0x000ee20000000800 */
[-CC-:B012---:R-:W-:Y:S01]  /*7030*/  @P3 FFMA.FTZ R176, R6, R179.reuse, R180.reuse ;  /* 0x000000b306b03223 */ /* 0x187fe200000100b4 */
        /* <DEDUP_REMOVED lines=13> */
[----:B------:R-:W1:Y:S03]  /*7110*/  @P4 LDC R190, c[0x0][0x40c] ;  /* 0x00010300ffbe4b82 */ /* 0x000e660000000800 */
[----:B------:R-:W-:Y:S01]  /*7120*/  @P3 FFMA.FTZ R183, R2, R185, R162 ;  /* 0x000000b902b73223 */ /* 0x000fe200000100a2 */
[----:B---3--:R-:W-:-:S04]  /*7130*/  @P4 FMUL.FTZ R185, R177, R182 ;  /* 0x000000b6b1b94220 */ /* 0x008fc80000410000 */
[----:B------:R-:W2:Y:S01]  /*7140*/  @P4 LDC R186, c[0x0][0x40c] ;  /* 0x00010300ffba4b82 */ /* 0x000ea20000000800 */
        /* <DEDUP_REMOVED lines=15> */
[----:B--2---:R-:W-:Y:S01]  /*7240*/  @P4 FMUL.FTZ R183, R183, R186 ;  /* 0x000000bab7b74220 */ /* 0x004fe20000410000 */
        /* <DEDUP_REMOVED lines=12> */
[----:B-1----:R-:W-:Y:S01]  /*7310*/  @P4 FMUL.FTZ R177, R177, R190 ;  /* 0x000000beb1b14220 */ /* 0x002fe20000410000 */
        /* <DEDUP_REMOVED lines=17> */
.L_x_11685:
        /* <DEDUP_REMOVED lines=22> */
[----:B------:R-:W-:Y:S01]  /*7590*/  ISETP.GT.AND P6, PT, R3, RZ, PT ;  /* 0x000000ff0300720c */ /* 0x000fe20003fc4270 */
        /* <DEDUP_REMOVED lines=23> */
.L_x_11689:
        /* <DEDUP_REMOVED lines=9> */
.L_x_11690:
        /* <DEDUP_REMOVED lines=9> */
.L_x_11691:
        /* <DEDUP_REMOVED lines=9> */
.L_x_11692:
        /* <DEDUP_REMOVED lines=9> */
.L_x_11693:
        /* <DEDUP_REMOVED lines=9> */
.L_x_11694:
        /* <DEDUP_REMOVED lines=9> */
.L_x_11695:
[----:B------:R-:W-:Y:S05]  /*7a70*/  @!P4 BRA `(.L_x_11687) ;  /* 0x000000040030c947 */ /* 0x000fea0003800000 */
[----:B------:R-:W-:-:S05]  /*7a80*/  FMUL.FTZ R176, R135, UR15 ;  /* 0x0000000f87b07c20 */ /* 0x000fca0008410000 */
[----:B------:R-:W-:-:S04]  /*7a90*/  F2FP.F16.F32.PACK_AB R176, RZ, R176 ;  /* 0x000000b0ffb0723e */ /* 0x000fc800000000ff */
[----:B------:R-:W-:Y:S01]  /*7aa0*/  PRMT R175, R175, 0x5410, R176 ;  /* 0x00005410afaf7816 */ /* 0x000fe200000000b0 */
[----:B------:R-:W-:Y:S06]  /*7ab0*/  BRA `(.L_x_11687) ;  /* 0x0000000400207947 */ /* 0x000fec0003800000 */
.L_x_11688:
        /* <DEDUP_REMOVED lines=9> */
.L_x_11696:
        /* <DEDUP_REMOVED lines=9> */
.L_x_11697:
        /* <DEDUP_REMOVED lines=9> */
.L_x_11698:
        /* <DEDUP_REMOVED lines=9> */
.L_x_11699:
        /* <DEDUP_REMOVED lines=9> */
.L_x_11700:
        /* <DEDUP_REMOVED lines=9> */
.L_x_11701:
        /* <DEDUP_REMOVED lines=9> */
.L_x_11702:
        /* <DEDUP_REMOVED lines=9> */
.L_x_11687:
        /* <DEDUP_REMOVED lines=9> */
.L_x_11684:
[----:B------:R-:W-:Y:S05]  /*7fd0*/  BSYNC.RECONVERGENT B0 ;  /* 0x0000000000007941 */ /* 0x000fea0003800200 */
.L_x_11683:
        /* <DEDUP_REMOVED lines=12> */
[-CC-:B------:R-:W-:Y:S01]  /*80a0*/  @P3 FFMA.FTZ R3, R198, R179.reuse, R180.reuse ;  /* 0x000000b3c6033223 */ /* 0x180fe200000100b4 */
[-CC-:B------:R-:W-:Y:S01]  /*80b0*/  @P3 FFMA.FTZ R132, R189, R179.reuse, R180.reuse ;  /* 0x000000b3bd843223 */ /* 0x180fe200000100b4 */
[-CC-:B------:R-:W-:Y:S01]  /*80c0*/  @P3 FFMA.FTZ R170, R193, R179.reuse, R180.reuse ;  /* 0x000000b3c1aa3223 */ /* 0x180fe200000100b4 */
[-CC-:B------:R-:W-:Y:S01]  /*80d0*/  @P3 FFMA.FTZ R171, R192, R179.reuse, R180.reuse ;  /* 0x000000b3c0ab3223 */ /* 0x180fe200000100b4 */
[-CC-:B0123--:R-:W-:Y:S01]  /*80e0*/  @P3 FFMA.FTZ R176, R199, R179.reuse, R180.reuse ;  /* 0x000000b3c7b03223 */ /* 0x18ffe200000100b4 */
[-CC-:B------:R-:W-:Y:S01]  /*80f0*/  @P3 FFMA.FTZ R134, R204, R179.reuse, R180.reuse ;  /* 0x000000b3cc863223 */ /* 0x180fe200000100b4 */
[----:B------:R-:W-:Y:S01]  /*8100*/  @P3 FFMA.FTZ R180, R206, R179, R180 ;  /* 0x000000b3ceb43223 */ /* 0x000fe200000100b4 */
[----:B------:R-:W-:Y:S01]  /*8110*/  @P3 FADD.FTZ R168, R249, -R168 ;  /* 0x800000a8f9a83221 */ /* 0x000fe20000010000 */
[----:B------:R-:W-:Y:S01]  /*8120*/  @P3 FADD.FTZ R3, R208, -R3 ;  /* 0x80000003d0033221 */ /* 0x000fe20000010000 */
[----:B------:R-:W-:Y:S01]  /*8130*/  @P3 FADD.FTZ R133, R223, -R132 ;  /* 0x80000084df853221 */ /* 0x000fe20000010000 */
[----:B------:R-:W-:Y:S01]  /*8140*/  @P3 FADD.FTZ R170, R219, -R170 ;  /* 0x800000aadbaa3221 */ /* 0x000fe20000010000 */
[----:B------:R-:W0:Y:S01]  /*8150*/  @P4 LDC R179, c[0x0][0x40c] ;  /* 0x00010300ffb34b82 */ /* 0x000e220000000800 */
[----:B-----5:R-:W-:Y:S01]  /*8160*/  MOV R135, R27 ;  /* 0x0000001b00877202 */ /* 0x020fe20000000f00 */
[----:B------:R-:W-:Y:S01]  /*8170*/  @P3 FFMA.FTZ R135, R2, R168, R27 ;  /* 0x000000a802873223 */ /* 0x000fe2000001001b */
[----:B------:R-:W-:Y:S01]  /*8180*/  MOV R132, R24 ;  /* 0x0000001800847202 */ /* 0x000fe20000000f00 */
[----:B------:R-:W-:Y:S01]  /*8190*/  @P3 FADD.FTZ R171, R218, -R171 ;  /* 0x800000abdaab3221 */ /* 0x000fe20000010000 */
[C---:B------:R-:W-:Y:S01]  /*81a0*/  @P3 FFMA.FTZ R132, R2.reuse, R3, R24 ;  /* 0x0000000302843223 */ /* 0x040fe20000010018 */
[----:B------:R-:W-:Y:S01]  /*81b0*/  @P3 FADD.FTZ R134, R205, -R134 ;  /* 0x80000086cd863221 */ /* 0x000fe20000010000 */
[----:B------:R-:W-:Y:S01]  /*81c0*/  MOV R168, R28 ;  /* 0x0000001c00a87202 */ /* 0x000fe20000000f00 */
[----:B------:R-:W-:Y:S01]  /*81d0*/  @P3 FADD.FTZ R176, R209, -R176 ;  /* 0x800000b0d1b03221 */ /* 0x000fe20000010000 */
[----:B------:R-:W-:Y:S01]  /*81e0*/  MOV R169, R29 ;  /* 0x0000001d00a97202 */ /* 0x000fe20000000f00 */
[----:B------:R-:W-:Y:S01]  /*81f0*/  @P3 FADD.FTZ R3, R207, -R180 ;  /* 0x800000b4cf033221 */ /* 0x000fe20000010000 */
[C---:B------:R-:W-:Y:S01]  /*8200*/  @P3 FFMA.FTZ R168, R2.reuse, R133, R28 ;  /* 0x0000008502a83223 */ /* 0x040fe2000001001c */
[C---:B------:R-:W-:Y:S01]  /*8210*/  @P3 FFMA.FTZ R169, R2.reuse, R170, R29 ;  /* 0x000000aa02a93223 */ /* 0x040fe2000001001d */
[----:B------:R-:W1:Y:S01]  /*8220*/  @P4 LDC R180, c[0x0][0x40c] ;  /* 0x00010300ffb44b82 */ /* 0x000e620000000800 */
[----:B------:R-:W-:Y:S01]  /*8230*/  MOV R170, R30 ;  /* 0x0000001e00aa7202 */ /* 0x000fe20000000f00 */
[C---:B------:R-:W-:Y:S01]  /*8240*/  @P3 FFMA.FTZ R170, R2.reuse, R171, R30 ;  /* 0x000000ab02aa3223 */ /* 0x040fe2000001001e */
[----:B------:R-:W-:Y:S01]  /*8250*/  MOV R133, R25 ;  /* 0x0000001900857202 */ /* 0x000fe20000000f00 */
[C---:B------:R-:W-:Y:S01]  /*8260*/  @P3 FFMA.FTZ R133, R2.reuse, R134, R25 ;  /* 0x0000008602853223 */ /* 0x040fe20000010019 */
[----:B------:R-:W-:Y:S01]  /*8270*/  MOV R171, R31 ;  /* 0x0000001f00ab7202 */ /* 0x000fe20000000f00 */
[C---:B------:R-:W-:Y:S01]  /*8280*/  @P3 FFMA.FTZ R171, R2.reuse, R176, R31 ;  /* 0x000000b002ab3223 */ /* 0x040fe2000001001f */
[----:B------:R-:W-:Y:S01]  /*8290*/  MOV R134, R26 ;  /* 0x0000001a00867202 */ /* 0x000fe20000000f00 */
[----:B------:R-:W2:Y:S01]  /*82a0*/  @P4 LDC R183, c[0x0][0x40c] ;  /* 0x00010300ffb74b82 */ /* 0x000ea20000000800 */
[----:B------:R-:W-:Y:S01]  /*82b0*/  @P3 FFMA.FTZ R134, R2, R3, R26 ;  /* 0x0000000302863223 */ /* 0x000fe2000001001a */
[----:B0-----:R-:W-:-:S06]  /*82c0*/  @P4 FMUL.FTZ R2, R168, R179 ;  /* 0x000000b3a8024220 */ /* 0x001fcc0000410000 */
[----:B------:R-:W0:Y:S01]  /*82d0*/  @P4 LDC R177, c[0x0][0x40c] ;  /* 0x00010300ffb14b82 */ /* 0x000e220000000800 */
[----:B------:R-:W-:-:S04]  /*82e0*/  @P4 F2FP.F16.F32.PACK_AB R2, RZ, R2 ;  /* 0x00000002ff02423e */ /* 0x000fc800000000ff */
[----:B------:R-:W-:-:S03]  /*82f0*/  @P4 PRMT R172, R2, 0x7610, R172 ;  /* 0x0000761002ac4816 */ /* 0x000fc600000000ac */
[----:B------:R-:W3:Y:S01]  /*8300*/  @P4 LDC R186, c[0x0][0x40c] ;  /* 0x00010300ffba4b82 */ /* 0x000ee20000000800 */
[----:B-1----:R-:W-:-:S05]  /*8310*/  @P4 FMUL.FTZ R179, R169, R180 ;  /* 0x000000b4a9b34220 */ /* 0x002fca0000410000 */
[----:B------:R-:W-:Y:S02]  /*8320*/  @P4 F2FP.F16.F32.PACK_AB R179, RZ, R179 ;  /* 0x000000b3ffb3423e */ /* 0x000fe400000000ff */
[----:B------:R-:W1:Y:S01]  /*8330*/  @P4 LDC R176, c[0x0][0x40c] ;  /* 0x00010300ffb04b82 */ /* 0x000e620000000800 */
[----:B--2---:R-:W-:Y:S01]  /*8340*/  @P4 FMUL.FTZ R180, R170, R183 ;  /* 0x000000b7aab44220 */ /* 0x004fe20000410000 */
[----:B------:R-:W-:-:S04]  /*8350*/  @P4 PRMT R172, R172, 0x5410, R179 ;  /* 0x00005410acac4816 */ /* 0x000fc800000000b3 */
[----:B------:R-:W-:Y:S02]  /*8360*/  @P4 F2FP.F16.F32.PACK_AB R2, RZ, R180 ;  /* 0x000000b4ff02423e */ /* 0x000fe400000000ff */
[----:B------:R-:W2:Y:S01]  /*8370*/  @P4 LDC R3, c[0x0][0x40c] ;  /* 0x00010300ff034b82 */ /* 0x000ea20000000800 */
[----:B0-----:R-:W-:Y:S01]  /*8380*/  @P4 FMUL.FTZ R177, R132, R177 ;  /* 0x000000b184b14220 */ /* 0x001fe20000410000 */
[----:B------:R-:W-:-:S04]  /*8390*/  @P4 PRMT R173, R2, 0x7610, R173 ;  /* 0x0000761002ad4816 */ /* 0x000fc800000000ad */
[----:B------:R-:W-:Y:S01]  /*83a0*/  @P4 F2FP.F16.F32.PACK_AB R177, RZ, R177 ;  /* 0x000000b1ffb1423e */ /* 0x000fe200000000ff */
[----:B---3--:R-:W-:-:S03]  /*83b0*/  @P4 FMUL.FTZ R183, R171, R186 ;  /* 0x000000baabb74220 */ /* 0x008fc60000410000 */
[----:B------:R-:W-:Y:S02]  /*83c0*/  @P4 PRMT R174, R177, 0x7610, R174 ;  /* 0x00007610b1ae4816 */ /* 0x000fe400000000ae */
[----:B------:R-:W-:Y:S01]  /*83d0*/  @P4 F2FP.F16.F32.PACK_AB R183, RZ, R183 ;  /* 0x000000b7ffb7423e */ /* 0x000fe200000000ff */
[----:B-1----:R-:W-:-:S03]  /*83e0*/  @P4 FMUL.FTZ R176, R133, R176 ;  /* 0x000000b085b04220 */ /* 0x002fc60000410000 */
[----:B------:R-:W-:Y:S02]  /*83f0*/  @P4 PRMT R173, R173, 0x5410, R183 ;  /* 0x00005410adad4816 */ /* 0x000fe400000000b7 */
        /* <DEDUP_REMOVED lines=10> */
.L_x_11706:
[-CC-:B0123--:R-:W-:Y:S01]  /*84a0*/  @P3 FFMA.FTZ R176, R189, R179.reuse, R180.reuse ;  /* 0x000000b3bdb03223 */ /* 0x18ffe200000100b4 */
[----:B------:R-:W0:Y:S01]  /*84b0*/  @P4 LDC R186, c[0x0][0x40c] ;  /* 0x00010300ffba4b82 */ /* 0x000e220000000800 */
[----:B-----5:R-:W-:Y:S01]  /*84c0*/  MOV R3, R28 ;  /* 0x0000001c00037202 */ /* 0x020fe20000000f00 */
[-C--:B------:R-:W-:Y:S01]  /*84d0*/  @P3 FFMA.FTZ R190, R199, R179.reuse, R180 ;  /* 0x000000b3c7be3223 */ /* 0x080fe200000100b4 */
[----:B------:R-:W-:Y:S01]  /*84e0*/  @P3 FADD.FTZ R177, R223, -R176 ;  /* 0x800000b0dfb13221 */ /* 0x000fe20000010000 */
[----:B------:R-:W-:Y:S01]  /*84f0*/  @P3 FFMA.FTZ R176, R193, R179, R180 ;  /* 0x000000b3c1b03223 */ /* 0x000fe200000100b4 */
[----:B------:R-:W-:Y:S01]  /*8500*/  MOV R183, R30 ;  /* 0x0000001e00b77202 */ /* 0x000fe20000000f00 */
[----:B------:R-:W-:Y:S01]  /*8510*/  @P3 FADD.FTZ R190, R209, -R190 ;  /* 0x800000bed1be3221 */ /* 0x000fe20000010000 */
[----:B------:R-:W-:Y:S01]  /*8520*/  @P3 FFMA.FTZ R3, R2, R177, R28 ;  /* 0x000000b102033223 */ /* 0x000fe2000001001c */
[----:B------:R-:W-:Y:S01]  /*8530*/  @P3 FADD.FTZ R177, R219, -R176 ;  /* 0x800000b0dbb13221 */ /* 0x000fe20000010000 */
[----:B------:R-:W1:Y:S01]  /*8540*/  @P4 LDC R185, c[0x0][0x40c] ;  /* 0x00010300ffb94b82 */ /* 0x000e620000000800 */
[----:B------:R-:W-:Y:S01]  /*8550*/  MOV R176, R29 ;  /* 0x0000001d00b07202 */ /* 0x000fe20000000f00 */
[--C-:B------:R-:W-:Y:S01]  /*8560*/  @P3 FFMA.FTZ R214, R206, R179, R180.reuse ;  /* 0x000000b3ced63223 */ /* 0x100fe200000100b4 */
[----:B------:R-:W-:Y:S01]  /*8570*/  @P3 FFMA.FTZ R176, R2, R177, R29 ;  /* 0x000000b102b03223 */ /* 0x000fe2000001001d */
[----:B------:R-:W-:-:S04]  /*8580*/  @P3 FFMA.FTZ R177, R192, R179, R180 ;  /* 0x000000b3c0b13223 */ /* 0x000fc800000100b4 */
[----:B------:R-:W-:-:S04]  /*8590*/  @P3 FADD.FTZ R177, R218, -R177 ;  /* 0x800000b1dab13221 */ /* 0x000fc80000010000 */
[C---:B------:R-:W-:Y:S01]  /*85a0*/  @P3 FFMA.FTZ R183, R2.reuse, R177, R30 ;  /* 0x000000b102b73223 */ /* 0x040fe2000001001e */
[----:B------:R-:W-:Y:S01]  /*85b0*/  MOV R177, R31 ;  /* 0x0000001f00b17202 */ /* 0x000fe20000000f00 */
[----:B------:R-:W-:Y:S01]  /*85c0*/  @P3 FFMA.FTZ R177, R2, R190, R31 ;  /* 0x000000be02b13223 */ /* 0x000fe2000001001f */
[----:B0-----:R-:W-:Y:S01]  /*85d0*/  @P4 FMUL.FTZ R3, R3, R186 ;  /* 0x000000ba03034220 */ /* 0x001fe20000410000 */
[----:B------:R-:W0:Y:S04]  /*85e0*/  @P4 LDC R190, c[0x0][0x40c] ;  /* 0x00010300ffbe4b82 */ /* 0x000e280000000800 */
[----:B------:R-:W-:Y:S01]  /*85f0*/  @P4 F2FP.F16.F32.PACK_AB R3, RZ, R3 ;  /* 0x00000003ff03423e */ /* 0x000fe200000000ff */
[----:B-1----:R-:W-:-:S03]  /*8600*/  @P4 FMUL.FTZ R187, R176, R185 ;  /* 0x000000b9b0bb4220 */ /* 0x002fc60000410000 */
[----:B------:R-:W-:Y:S01]  /*8610*/  @P4 PRMT R172, R3, 0x7610, R172 ;  /* 0x0000761003ac4816 */ /* 0x000fe200000000ac */
[----:B------:R-:W1:Y:S01]  /*8620*/  @P4 LDC R186, c[0x0][0x40c] ;  /* 0x00010300ffba4b82 */ /* 0x000e620000000800 */
[----:B------:R-:W-:Y:S01]  /*8630*/  MOV R3, R26 ;  /* 0x0000001a00037202 */ /* 0x000fe20000000f00 */
[--C-:B------:R-:W-:Y:S01]  /*8640*/  @P3 FFMA.FTZ R185, R198, R179, R180.reuse ;  /* 0x000000b3c6b93223 */ /* 0x100fe200000100b4 */
[----:B------:R-:W-:Y:S01]  /*8650*/  @P4 F2FP.F16.F32.PACK_AB R187, RZ, R187 ;  /* 0x000000bbffbb423e */ /* 0x000fe200000000ff */
[----:B------:R-:W-:Y:S02]  /*8660*/  @P3 FFMA.FTZ R176, R204, R179, R180 ;  /* 0x000000b3ccb03223 */ /* 0x000fe400000100b4 */
[----:B------:R-:W-:Y:S01]  /*8670*/  @P3 FADD.FTZ R191, R208, -R185 ;  /* 0x800000b9d0bf3221 */ /* 0x000fe20000010000 */
[----:B------:R-:W-:Y:S01]  /*8680*/  @P4 PRMT R172, R172, 0x5410, R187 ;  /* 0x00005410acac4816 */ /* 0x000fe200000000bb */
[----:B------:R-:W-:Y:S01]  /*8690*/  @P3 FADD.FTZ R187, R207, -R214 ;  /* 0x800000d6cfbb3221 */ /* 0x000fe20000010000 */
[----:B------:R-:W-:Y:S01]  /*86a0*/  MOV R185, R24 ;  /* 0x0000001800b97202 */ /* 0x000fe20000000f00 */
[----:B------:R-:W2:Y:S01]  /*86b0*/  @P4 LDC R214, c[0x0][0x40c] ;  /* 0x00010300ffd64b82 */ /* 0x000ea20000000800 */
[C---:B------:R-:W-:Y:S01]  /*86c0*/  @P3 FFMA.FTZ R185, R2.reuse, R191, R24 ;  /* 0x000000bf02b93223 */ /* 0x040fe20000010018 */
[----:B------:R-:W-:Y:S01]  /*86d0*/  @P3 FFMA.FTZ R3, R2, R187, R26 ;  /* 0x000000bb02033223 */ /* 0x000fe2000001001a */
[----:B------:R-:W-:Y:S01]  /*86e0*/  @P3 FADD.FTZ R191, R205, -R176 ;  /* 0x800000b0cdbf3221 */ /* 0x000fe20000010000 */
[----:B0-----:R-:W-:Y:S01]  /*86f0*/  @P4 FMUL.FTZ R183, R183, R190 ;  /* 0x000000beb7b74220 */ /* 0x001fe20000410000 */
[----:B------:R-:W-:-:S02]  /*8700*/  MOV R176, R25 ;  /* 0x0000001900b07202 */ /* 0x000fc40000000f00 */
[----:B------:R-:W-:Y:S01]  /*8710*/  @P3 FFMA.FTZ R176, R2, R191, R25 ;  /* 0x000000bf02b03223 */ /* 0x000fe20000010019 */
[----:B------:R-:W0:Y:S01]  /*8720*/  @P4 LDC R187, c[0x0][0x40c] ;  /* 0x00010300ffbb4b82 */ /* 0x000e220000000800 */
[----:B------:R-:W-:-:S04]  /*8730*/  @P4 F2FP.F16.F32.PACK_AB R183, RZ, R183 ;  /* 0x000000b7ffb7423e */ /* 0x000fc800000000ff */
[----:B------:R-:W-:Y:S01]  /*8740*/  @P4 PRMT R173, R183, 0x7610, R173 ;  /* 0x00007610b7ad4816 */ /* 0x000fe200000000ad */
[----:B-1----:R-:W-:Y:S02]  /*8750*/  @P4 FMUL.FTZ R186, R177, R186 ;  /* 0x000000bab1ba4220 */ /* 0x002fe40000410000 */
[----:B------:R-:W1:Y:S03]  /*8760*/  @P4 LDC R190, c[0x0][0x40c] ;  /* 0x00010300ffbe4b82 */ /* 0x000e660000000800 */
[----:B------:R-:W-:-:S04]  /*8770*/  @P4 F2FP.F16.F32.PACK_AB R186, RZ, R186 ;  /* 0x000000baffba423e */ /* 0x000fc800000000ff */
[----:B------:R-:W-:Y:S01]  /*8780*/  @P4 PRMT R173, R173, 0x5410, R186 ;  /* 0x00005410adad4816 */ /* 0x000fe200000000ba */
[----:B--2---:R-:W-:-:S05]  /*8790*/  @P4 FMUL.FTZ R177, R185, R214 ;  /* 0x000000d6b9b14220 */ /* 0x004fca0000410000 */
[----:B------:R-:W-:Y:S01]  /*87a0*/  @P4 F2FP.F16.F32.PACK_AB R177, RZ, R177 ;  /* 0x000000b1ffb1423e */ /* 0x000fe200000000ff */
[----:B0-----:R-:W-:-:S03]  /*87b0*/  @P4 FMUL.FTZ R176, R176, R187 ;  /* 0x000000bbb0b04220 */ /* 0x001fc60000410000 */
[----:B------:R-:W-:Y:S02]  /*87c0*/  @P4 PRMT R174, R177, 0x7610, R174 ;  /* 0x00007610b1ae4816 */ /* 0x000fe400000000ae */
[----:B------:R-:W-:Y:S01]  /*87d0*/  @P4 F2FP.F16.F32.PACK_AB R176, RZ, R176 ;  /* 0x000000b0ffb0423e */ /* 0x000fe200000000ff */
[----:B-1----:R-:W-:-:S03]  /*87e0*/  @P4 FMUL.FTZ R190, R3, R190 ;  /* 0x000000be03be4220 */ /* 0x002fc60000410000 */
[----:B------:R-:W-:Y:S02]  /*87f0*/  @P4 PRMT R174, R174, 0x5410, R176 ;  /* 0x00005410aeae4816 */ /* 0x000fe400000000b0 */
        /* <DEDUP_REMOVED lines=11> */
.L_x_11705:
[----:B0123--:R-:W0:Y:S02]  /*88b0*/  LDC.64 R176, c[0x0][0x478] ;  /* 0x00011e00ffb07b82 */ /* 0x00fe240000000a00 */
[----:B0-----:R-:W-:-:S04]  /*88c0*/  ISETP.NE.U32.AND P5, PT, R176, RZ, PT ;  /* 0x000000ffb000720c */ /* 0x001fc80003fa5070 */
[----:B------:R-:W-:-:S13]  /*88d0*/  ISETP.NE.AND.EX P5, PT, R177, RZ, PT, P5 ;  /* 0x000000ffb100720c */ /* 0x000fda0003fa5350 */
[----:B------:R-:W-:Y:S05]  /*88e0*/  @!P5 BRA `(.L_x_11708) ;  /* 0x000000040094d947 */ /* 0x000fea0003800000 */
[-CC-:B------:R-:W-:Y:S01]  /*88f0*/  FFMA.FTZ R134, R248, R179.reuse, R180.reuse ;  /* 0x000000b3f8867223 */ /* 0x180fe200000100b4 */
[-CC-:B------:R-:W-:Y:S01]  /*8900*/  FFMA.FTZ R132, R206, R179.reuse, R180.reuse ;  /* 0x000000b3ce847223 */ /* 0x180fe200000100b4 */
[-C--:B------:R-:W-:Y:S01]  /*8910*/  FFMA.FTZ R135, R198, R179.reuse, R180 ;  /* 0x000000b3c6877223 */ /* 0x080fe200000100b4 */
[----:B------:R-:W-:Y:S01]  /*8920*/  ISETP.GT.AND P3, PT, R3, RZ, PT ;  /* 0x000000ff0300720c */ /* 0x000fe20003f64270 */
[----:B------:R-:W-:Y:S01]  /*8930*/  FADD.FTZ R191, R249, -R134 ;  /* 0x80000086f9bf7221 */ /* 0x000fe20000010000 */
[----:B------:R-:W-:Y:S01]  /*8940*/  FADD.FTZ R133, R207, -R132 ;  /* 0x80000084cf857221 */ /* 0x000fe20000010000 */
[-CC-:B------:R-:W-:Y:S01]  /*8950*/  FFMA.FTZ R132, R204, R179.reuse, R180.reuse ;  /* 0x000000b3cc847223 */ /* 0x180fe200000100b4 */
[-CC-:B------:R-:W-:Y:S01]  /*8960*/  FFMA.FTZ R134, R199, R179.reuse, R180.reuse ;  /* 0x000000b3c7867223 */ /* 0x180fe200000100b4 */
[----:B------:R-:W-:Y:S01]  /*8970*/  FADD.FTZ R171, R208, -R135 ;  /* 0x80000087d0ab7221 */ /* 0x000fe20000010000 */
[-C--:B------:R-:W-:Y:S01]  /*8980*/  FFMA.FTZ R135, R192, R179.reuse, R180 ;  /* 0x000000b3c0877223 */ /* 0x080fe200000100b4 */
[----:B------:R-:W-:Y:S01]  /*8990*/  FADD.FTZ R169, R205, -R132 ;  /* 0x80000084cda97221 */ /* 0x000fe20000010000 */
[----:B------:R-:W-:Y:S01]  /*89a0*/  FADD.FTZ R177, R209, -R134 ;  /* 0x80000086d1b17221 */ /* 0x000fe20000010000 */
[-CC-:B------:R-:W-:Y:S01]  /*89b0*/  FFMA.FTZ R132, R193, R179.reuse, R180.reuse ;  /* 0x000000b3c1847223 */ /* 0x180fe200000100b4 */
[----:B------:R-:W-:Y:S01]  /*89c0*/  FFMA.FTZ R134, R189, R179, R180 ;  /* 0x000000b3bd867223 */ /* 0x000fe200000100b4 */
[----:B------:R-:W-:Y:S01]  /*89d0*/  FADD.FTZ R183, R218, -R135 ;  /* 0x80000087dab77221 */ /* 0x000fe20000010000 */
[C---:B-----5:R-:W-:Y:S01]  /*89e0*/  FMUL.FTZ R133, R2.reuse, R133 ;  /* 0x0000008502857220 */ /* 0x060fe20000410000 */
        /* <DEDUP_REMOVED lines=26> */
.L_x_11709:
        /* <DEDUP_REMOVED lines=9> */
.L_x_11710:
        /* <DEDUP_REMOVED lines=9> */
.L_x_11711:
        /* <DEDUP_REMOVED lines=9> */
.L_x_11712:
        /* <DEDUP_REMOVED lines=9> */
.L_x_11713:
        /* <DEDUP_REMOVED lines=9> */
.L_x_11714:
        /* <DEDUP_REMOVED lines=9> */
.L_x_11715:
[----:B------:R-:W-:Y:S05]  /*8ef0*/  @!P4 BRA `(.L_x_11707) ;  /* 0x000000040030c947 */ /* 0x000fea0003800000 */
[----:B------:R-:W-:-:S05]  /*8f00*/  FMUL.FTZ R2, R135, UR15 ;  /* 0x0000000f87027c20 */ /* 0x000fca0008410000 */
[----:B------:R-:W-:-:S04]  /*8f10*/  F2FP.F16.F32.PACK_AB R2, RZ, R2 ;  /* 0x00000002ff02723e */ /* 0x000fc800000000ff */
[----:B------:R-:W-:Y:S01]  /*8f20*/  PRMT R175, R175, 0x5410, R2 ;  /* 0x00005410afaf7816 */ /* 0x000fe20000000002 */
[----:B------:R-:W-:Y:S06]  /*8f30*/  BRA `(.L_x_11707) ;  /* 0x0000000400207947 */ /* 0x000fec0003800000 */
.L_x_11708:
        /* <DEDUP_REMOVED lines=15> */
.L_x_11716:
        /* <DEDUP_REMOVED lines=9> */
.L_x_11717:
        /* <DEDUP_REMOVED lines=9> */
.L_x_11718:
        /* <DEDUP_REMOVED lines=9> */
.L_x_11719:
        /* <DEDUP_REMOVED lines=9> */
.L_x_11720:
        /* <DEDUP_REMOVED lines=9> */
.L_x_11721:
        /* <DEDUP_REMOVED lines=9> */
.L_x_11722:
[----:B0-----:R-:W-:-:S05]  /*9390*/  @P4 FMUL.FTZ R176, R176, R177 ;  /* 0x000000b1b0b04220 */ /* 0x001fca0000410000 */
[----:B------:R-:W-:-:S04]  /*93a0*/  @P4 F2FP.F16.F32.PACK_AB R176, RZ, R176 ;  /* 0x000000b0ffb0423e */ /* 0x000fc800000000ff */
[----:B------:R-:W-:-:S07]  /*93b0*/  @P4 PRMT R175, R175, 0x5410, R176 ;  /* 0x00005410afaf4816 */ /* 0x000fce00000000b0 */
.L_x_11707:
[----:B------:R-:W0:Y:S08]  /*93c0*/  @P5 LDC.64 R2, c[0x0][0x478] ;  /* 0x00011e00ff025b82 */ /* 0x000e300000000a00 */
[----:B------:R-:W1:Y:S01]  /*93d0*/  @P4 LDC.64 R176, c[0x0][0x468] ;  /* 0x00011a00ffb04b82 */ /* 0x000e620000000a00 */
[----:B0-----:R-:W-:-:S05]  /*93e0*/  @P5 IMAD.WIDE.U32 R2, R181, 0x20, R2 ;  /* 0x00000020b5025825 */ /* 0x001fca00078e0002 */
[----:B------:R4:W-:Y:S01]  /*93f0*/  @P5 STG.E.128 desc[UR10][R2.64], R168 ;  /* 0x000000a802005986 */ /* 0x0009e2000c101d0a */
[----:B-1----:R-:W-:-:S03]  /*9400*/  @P4 IMAD.WIDE.U32 R178, R178, 0x10, R176 ;  /* 0x00000010b2b24825 */ /* 0x002fc600078e00b0 */
[----:B------:R4:W-:Y:S04]  /*9410*/  @P5 STG.E.128 desc[UR10][R2.64+0x10], R132 ;  /* 0x0000108402005986 */ /* 0x0009e8000c101d0a */
[----:B------:R4:W-:Y:S02]  /*9420*/  @P4 STG.E.128 desc[UR10][R178.64], R172 ;  /* 0x000000acb2004986 */ /* 0x0009e4000c101d0a */
.L_x_11704:
[----:B------:R-:W-:Y:S05]  /*9430*/  BSYNC.RECONVERGENT B0 ;  /* 0x0000000000007941 */ /* 0x000fea0003800200 */
.L_x_11703:
[----:B----45:R-:W4:Y:S01]  /*9440*/  LDC.64 R2, c[0x0][0x380] ;  /* 0x0000e000ff027b82 */ /* 0x030f220000000a00 */
[----:B------:R-:W-:Y:S01]  /*9450*/  UPLOP3.LUT UP1, UPT, UPT, UPT, UP1, 0x40, 0x4 ;  /* 0x000000000004789c */ /* 0x000fe20003f2e810 */
[----:B----4-:R-:W-:-:S04]  /*9460*/  IADD3 R4, PT, PT, R4, R2, RZ ;  /* 0x0000000204047210 */ /* 0x010fc80007ffe0ff */
[----:B------:R-:W-:-:S13]  /*9470*/  ISETP.GE.AND P3, PT, R4, R3, PT ;  /* 0x000000030400720c */ /* 0x000fda0003f66270 */
[----:B------:R-:W-:Y:S05]  /*9480*/  @!P3 BRA `(.L_x_11723) ;  /* 0xffffff7000e0b947 */ /* 0x000fea000383ffff */
.L_x_11609:
        /* <DEDUP_REMOVED lines=53> */
.L_x_11724:
        /* <DEDUP_REMOVED lines=10> */
.L_x_19396:


//--------------------- .text._ZN10layer_norm13ln_bwd_kernelINS_13Kernel_traitsI6__halfS2_fS2_fjLj5120ELj1ELj1ELj4ELj16ENS_18Kernel_traits_baseILj5120ES2_S2_fS2_fjLj128EEEEELb0ELb0ELb1ELb1EEEvNS_9BwdParamsE --------------------------
	.section	.text._ZN10layer_norm13ln_bwd_kernelINS_13Kernel_traitsI6__halfS2_fS2_fjLj5120ELj1ELj1ELj4ELj16ENS_18Kernel_traits_baseILj5120ES2_S2_fS2_fjLj128EEEEELb0ELb0ELb1ELb1EEEvNS_9BwdParamsE,"ax",@progbits
	.align	128
        .global         _ZN10layer_norm13ln_bwd_kernelINS_13Kernel_traitsI6__halfS2_fS2_fjLj5120ELj1ELj1ELj4ELj16ENS_18Kernel_traits_baseILj5120ES2_S2_fS2_fjLj128EEEEELb0ELb0ELb1ELb1EEEvNS_9BwdParamsE
        .type           _ZN10layer_norm13ln_bwd_kernelINS_13Kernel_traitsI6__halfS2_fS2_fjLj5120ELj1ELj1ELj4ELj16ENS_18Kernel_traits_baseILj5120ES2_S2_fS2_fjLj128EEEEELb0ELb0ELb1ELb1EEEvNS_9BwdParamsE,@function
        .size           _ZN10layer_norm13ln_bwd_kernelINS_13Kernel_traitsI6__halfS2_fS2_fjLj5120ELj1ELj1ELj4ELj16ENS_18Kernel_traits_baseILj5120ES2_S2_fS2_fjLj128EEEEELb0ELb0ELb1ELb1EEEvNS_9BwdParamsE,(.L_x_19397 - _ZN10layer_norm13ln_bwd_kernelINS_13Kernel_traitsI6__halfS2_fS2_fjLj5120ELj1ELj1ELj4ELj16ENS_18Kernel_traits_baseILj5120ES2_S2_fS2_fjLj128EEEEELb0ELb0ELb1ELb1EEEvNS_9BwdParamsE)
        .other          _ZN10layer_norm13ln_bwd_kernelINS_13Kernel_traitsI6__halfS2_fS2_fjLj5120ELj1ELj1ELj4ELj16ENS_18Kernel_traits_baseILj5120ES2_S2_fS2_fjLj128EEEEELb0ELb0ELb1ELb1EEEvNS_9BwdParamsE,@"STO_CUDA_ENTRY STV_DEFAULT"
_ZN10layer_norm13ln_bwd_kernelINS_13Kernel_traitsI6__halfS2_fS2_fjLj5120ELj1ELj1ELj4ELj16ENS_18Kernel_traits_baseILj5120ES2_S2_fS2_fjLj128EEEEELb0ELb0ELb1ELb1EEEvNS_9BwdParamsE:
.text._ZN10layer_norm13ln_bwd_kernelINS_13Kernel_traitsI6__halfS2_fS2_fjLj5120ELj1ELj1ELj4ELj16ENS_18Kernel_traits_baseILj5120ES2_S2_fS2_fjLj128EEEEELb0ELb0ELb1ELb1EEEvNS_9BwdParamsE:
        /* <DEDUP_REMOVED lines=66> */
.L_x_11820:
        /* <DEDUP_REMOVED lines=20> */
[----:B------:R-:W-:Y:S01]  /*0560*/  MOV R4, UR27 ;  /* 0x0000001b00047c02 */ /* 0x000fe20008000f00 */
[----:B------:R-:W-:Y:S01]  /*0570*/  ULEA UR25, UP0, UR8, UR20, 0x2 ;  /* 0x0000001408197291 */ /* 0x000fe2000f8010ff */
[----:B------:R-:W1:Y:S01]  /*0580*/  LDC.64 R6, c[0x0][0x3a8] ;  /* 0x0000ea00ff067b82 */ /* 0x000e620000000a00 */
[----:B------:R-:W-:Y:S02]  /*0590*/  UIADD3 UR24, UPT, UPT, UR31, -0x1, URZ ;  /* 0xffffffff1f187890 */ /* 0x000fe4000fffe0ff */
[----:B------:R-:W-:Y:S02]  /*05a0*/  UIMAD UR9, UR8, UR27, URZ ;  /* 0x0000001b080972a4 */ /* 0x000fe4000f8e02ff */
[----:B------:R-:W-:Y:S01]  /*05b0*/  ULEA.HI.X UR11, UR8, UR21, UR11, 0x2, UP0 ;  /* 0x00000015080b7291 */ /* 0x000fe200080f140b */
[----:B------:R-:W-:Y:S01]  /*05c0*/  MOV R166, UR25 ;  /* 0x0000001900a67c02 */ /* 0x000fe20008000f00 */
[----:B------:R-:W-:Y:S01]  /*05d0*/  IMAD R4, R4, UR24, RZ ;  /* 0x0000001804047c24 */ /* 0x000fe2000f8e02ff */
[----:B------:R-:W2:Y:S01]  /*05e0*/  LDC.64 R2, c[0x0][0x428] ;  /* 0x00010a00ff027b82 */ /* 0x000ea20000000a00 */
[----:B------:R-:W-:-:S02]  /*05f0*/  USHF.R.S32.HI UR10, URZ, 0x1f, UR9 ;  /* 0x0000001fff0a7899 */ /* 0x000fc40008011409 */
[----:B------:R-:W-:Y:S02]  /*0600*/  MOV R167, UR11 ;  /* 0x0000000b00a77c02 */ /* 0x000fe40008000f00 */
[----:B------:R-:W-:Y:S01]  /*0610*/  ULEA.HI UR10, UR10, UR9, URZ, 0x3 ;  /* 0x000000090a0a7291 */ /* 0x000fe2000f8f18ff */
[----:B------:R-:W-:Y:S02]  /*0620*/  SHF.R.S32.HI R9, RZ, 0x1f, R4 ;  /* 0x0000001fff097819 */ /* 0x000fe40000011404 */
[----:B------:R3:W4:Y:S02]  /*0630*/  LDG.E R0, desc[UR16][R166.64] ;  /* 0x00000010a6007981 */ /* 0x000724000c1e1900 */
[----:B------:R-:W-:Y:S02]  /*0640*/  LEA.HI R9, R9, R4, RZ, 0x3 ;  /* 0x0000000409097211 */ /* 0x000fe400078f18ff */
[----:B------:R-:W-:Y:S02]  /*0650*/  MOV R11, UR10 ;  /* 0x0000000a000b7c02 */ /* 0x000fe40008000f00 */
[----:B0-----:R-:W-:-:S02]  /*0660*/  LEA.HI.SX32 R171, R9, R8, 0x1d ;  /* 0x0000000809ab7211 */ /* 0x001fc400078feaff */
[----:B------:R-:W-:Y:S02]  /*0670*/  LEA.HI.SX32 R232, R11, R8, 0x1d ;  /* 0x000000080be87211 */ /* 0x000fe400078feaff */
[C---:B------:R-:W-:Y:S01]  /*0680*/  IADD3 R213, PT, PT, R171.reuse, 0x180, RZ ;  /* 0x00000180abd57810 */ /* 0x040fe20007ffe0ff */
[----:B--2---:R-:W-:-:S04]  /*0690*/  IMAD.WIDE.U32 R188, R171, 0x10, R2 ;  /* 0x00000010abbc7825 */ /* 0x004fc800078e0002 */
[----:B-1----:R-:W-:Y:S02]  /*06a0*/  IMAD.WIDE.U32 R164, R232, 0x20, R6 ;  /* 0x00000020e8a47825 */ /* 0x002fe400078e0006 */
[----:B------:R-:W2:Y:S02]  /*06b0*/  LDG.E.128 R188, desc[UR16][R188.64] ;  /* 0x00000010bcbc7981 */ /* 0x000ea4000c1e1d00 */
[----:B------:R-:W-:Y:S02]  /*06c0*/  IMAD.WIDE.U32 R212, R213, 0x10, R2 ;  /* 0x00000010d5d47825 */ /* 0x000fe400078e0002 */
[----:B------:R-:W2:Y:S04]  /*06d0*/  LDG.E.128 R8, desc[UR16][R164.64] ;  /* 0x00000010a4087981 */ /* 0x000ea8000c1e1d00 */
[----:B------:R-:W2:Y:S01]  /*06e0*/  LDG.E.128 R212, desc[UR16][R212.64] ;  /* 0x00000010d4d47981 */ /* 0x000ea2000c1e1d00 */
[----:B------:R-:W-:-:S03]  /*06f0*/  IADD3 R197, PT, PT, R171, 0x80, RZ ;  /* 0x00000080abc57810 */ /* 0x000fc60007ffe0ff */
[----:B------:R-:W2:Y:S01]  /*0700*/  LDG.E.128 R192, desc[UR16][R164.64+0x10] ;  /* 0x00001010a4c07981 */ /* 0x000ea2000c1e1d00 */
[----:B------:R-:W-:Y:S01]  /*0710*/  IADD3 R238, PT, PT, R232, 0x80, RZ ;  /* 0x00000080e8ee7810 */ /* 0x000fe20007ffe0ff */
[----:B------:R-:W-:-:S04]  /*0720*/  IMAD.WIDE.U32 R196, R197, 0x10, R2 ;  /* 0x00000010c5c47825 */ /* 0x000fc800078e0002 */
[----:B---3--:R-:W-:Y:S02]  /*0730*/  IMAD.WIDE.U32 R166, R238, 0x20, R6 ;  /* 0x00000020eea67825 */ /* 0x008fe400078e0006 */
[----:B------:R-:W3:Y:S04]  /*0740*/  LDG.E.128 R196, desc[UR16][R196.64] ;  /* 0x00000010c4c47981 */ /* 0x000ee8000c1e1d00 */
[----:B------:R-:W3:Y:S01]  /*0750*/  LDG.E.128 R184, desc[UR16][R166.64] ;  /* 0x00000010a6b87981 */ /* 0x000ee2000c1e1d00 */
[----:B------:R-:W-:Y:S02]  /*0760*/  IADD3 R205, PT, PT, R171, 0x100, RZ ;  /* 0x00000100abcd7810 */ /* 0x000fe40007ffe0ff */
[----:B------:R-:W-:Y:S01]  /*0770*/  IADD3 R225, PT, PT, R232, 0x100, RZ ;  /* 0x00000100e8e17810 */ /* 0x000fe20007ffe0ff */
[----:B------:R-:W3:Y:S02]  /*0780*/  LDG.E.128 R200, desc[UR16][R166.64+0x10] ;  /* 0x00001010a6c87981 */ /* 0x000ee4000c1e1d00 */
[----:B------:R-:W-:-:S04]  /*0790*/  IMAD.WIDE.U32 R204, R205, 0x10, R2 ;  /* 0x00000010cdcc7825 */ /* 0x000fc800078e0002 */
[----:B------:R-:W-:Y:S02]  /*07a0*/  IMAD.WIDE.U32 R168, R225, 0x20, R6 ;  /* 0x00000020e1a87825 */ /* 0x000fe400078e0006 */
[----:B------:R-:W3:Y:S04]  /*07b0*/  LDG.E.128 R204, desc[UR16][R204.64] ;  /* 0x00000010cccc7981 */ /* 0x000ee8000c1e1d00 */
[----:B------:R-:W3:Y:S01]  /*07c0*/  LDG.E.128 R180, desc[UR16][R168.64] ;  /* 0x00000010a8b47981 */ /* 0x000ee2000c1e1d00 */
[----:B------:R-:W-:-:S03]  /*07d0*/  IADD3 R227, PT, PT, R232, 0x180, RZ ;  /* 0x00000180e8e37810 */ /* 0x000fc60007ffe0ff */
[----:B------:R-:W3:Y:S02]  /*07e0*/  LDG.E.128 R208, desc[UR16][R168.64+0x10] ;  /* 0x00001010a8d07981 */ /* 0x000ee4000c1e1d00 */
[----:B------:R-:W-:-:S05]  /*07f0*/  IMAD.WIDE.U32 R174, R227, 0x20, R6 ;  /* 0x00000020e3ae7825 */ /* 0x000fca00078e0006 */
[----:B------:R-:W3:Y:S04]  /*0800*/  LDG.E.128 R176, desc[UR16][R174.64] ;  /* 0x00000010aeb07981 */ /* 0x000ee8000c1e1d00 */
[----:B------:R-:W3:Y:S01]  /*0810*/  LDG.E.128 R216, desc[UR16][R174.64+0x10] ;  /* 0x00001010aed87981 */ /* 0x000ee2000c1e1d00 */
[----:B------:R-:W-:Y:S02]  /*0820*/  IADD3 R229, PT, PT, R232, 0x200, RZ ;  /* 0x00000200e8e57810 */ /* 0x000fe40007ffe0ff */
[----:B------:R-:W-:-:S03]  /*0830*/  IADD3 R171, PT, PT, R171, 0x200, RZ ;  /* 0x00000200abab7810 */ /* 0x000fc60007ffe0ff */
[----:B------:R-:W-:-:S04]  /*0840*/  IMAD.WIDE.U32 R172, R229, 0x20, R6 ;  /* 0x00000020e5ac7825 */ /* 0x000fc800078e0006 */
[----:B------:R-:W-:Y:S01]  /*0850*/  IMAD.WIDE.U32 R170, R171, 0x10, R2 ;  /* 0x00000010abaa7825 */ /* 0x000fe200078e0002 */
[----:B------:R-:W3:Y:S05]  /*0860*/  LDG.E.128 R164, desc[UR16][R172.64] ;  /* 0x00000010aca47981 */ /* 0x000eea000c1e1d00 */
[----:B------:R-:W3:Y:S04]  /*0870*/  LDG.E.128 R168, desc[UR16][R170.64] ;  /* 0x00000010aaa87981 */ /* 0x000ee8000c1e1d00 */
[----:B------:R-:W3:Y:S01]  /*0880*/  LDG.E.128 R172, desc[UR16][R172.64+0x10] ;  /* 0x00001010acac7981 */ /* 0x000ee2000c1e1d00 */
[----:B------:R-:W-:-:S04]  /*0890*/  UISETP.NE.U32.AND UP0, UPT, UR4, URZ, UPT ;  /* 0x000000ff0400728c */ /* 0x000fc8000bf05070 */
[----:B------:R-:W-:-:S06]  /*08a0*/  UISETP.NE.AND.EX UP0, UPT, UR5, URZ, UPT, UP0 ;  /* 0x000000ff0500728c */ /* 0x000fcc000bf05300 */
[----:B------:R-:W-:Y:S02]  /*08b0*/  PLOP3.LUT P0, PT, PT, PT, UP0, 0x80, 0x8 ;  /* 0x000000000008781c */ /* 0x000fe40003f0f008 */
[----:B------:R-:W-:-:S11]  /*08c0*/  ISETP.NE.AND P1, PT, RZ, UR26, PT ;  /* 0x0000001aff007c0c */ /* 0x000fd6000bf25270 */
[----:B------:R-:W0:Y:S08]  /*08d0*/  @P0 LDC.64 R2, c[0x0][0x438] ;  /* 0x00010e00ff020b82 */ /* 0x000e300000000a00 */
[----:B------:R-:W1:Y:S08]  /*08e0*/  @P0 LDC.64 R6, c[0x0][0x438] ;  /* 0x00010e00ff060b82 */ /* 0x000e700000000a00 */
[----:B------:R-:W1:Y:S08]  /*08f0*/  @P0 LDC.64 R236, c[0x0][0x438] ;  /* 0x00010e00ffec0b82 */ /* 0x000e700000000a00 */
[----:B------:R-:W1:Y:S01]  /*0900*/  @P0 LDC.64 R220, c[0x0][0x438] ;  /* 0x00010e00ffdc0b82 */ /* 0x000e620000000a00 */
[----:B0-----:R-:W-:-:S04]  /*0910*/  @P0 IMAD.WIDE.U32 R232, R232, 0x20, R2 ;  /* 0x00000020e8e80825 */ /* 0x001fc800078e0002 */
[----:B------:R-:W-:Y:S01]  /*0920*/  HADD2.F32 R234, -RZ, R108.H0_H0 ;  /* 0x2000006cffea7230 */ /* 0x000fe20000004100 */
[----:B------:R-:W5:Y:S02]  /*0930*/  @P0 LDG.E.128 R32, desc[UR16][R232.64] ;  /* 0x00000010e8200981 */ /* 0x000f64000c1e1d00 */
[----:B------:R-:W0:Y:S01]  /*0940*/  @P0 LDC.64 R222, c[0x0][0x438] ;  /* 0x00010e00ffde0b82 */ /* 0x000e220000000a00 */
[----:B-1----:R-:W-:Y:S01]  /*0950*/  @P0 IMAD.WIDE.U32 R238, R238, 0x20, R6 ;  /* 0x00000020eeee0825 */ /* 0x002fe200078e0006 */
[----:B------:R-:W5:Y:S04]  /*0960*/  @P0 LDG.E.128 R28, desc[UR16][R232.64+0x10] ;  /* 0x00001010e81c0981 */ /* 0x000f68000c1e1d00 */
[----:B------:R-:W5:Y:S01]  /*0970*/  @P0 LDG.E.128 R24, desc[UR16][R238.64] ;  /* 0x00000010ee180981 */ /* 0x000f62000c1e1d00 */
[----:B------:R-:W-:-:S03]  /*0980*/  @P0 IMAD.WIDE.U32 R236, R225, 0x20, R236 ;  /* 0x00000020e1ec0825 */ /* 0x000fc600078e00ec */
[----:B------:R-:W5:Y:S04]  /*0990*/  @P0 LDG.E.128 R20, desc[UR16][R238.64+0x10] ;  /* 0x00001010ee140981 */ /* 0x000f68000c1e1d00 */
[----:B------:R-:W5:Y:S01]  /*09a0*/  @P0 LDG.E.128 R16, desc[UR16][R236.64] ;  /* 0x00000010ec100981 */ /* 0x000f62000c1e1d00 */
[----:B------:R-:W-:-:S03]  /*09b0*/  @P0 IMAD.WIDE.U32 R220, R229, 0x20, R220 ;  /* 0x00000020e5dc0825 */ /* 0x000fc600078e00dc */
[----:B------:R1:W5:Y:S04]  /*09c0*/  @P0 LDG.E.128 R12, desc[UR16][R236.64+0x10] ;  /* 0x00001010ec0c0981 */ /* 0x000368000c1e1d00 */
[----:B------:R-:W5:Y:S04]  /*09d0*/  @P0 LDG.E.128 R120, desc[UR16][R220.64] ;  /* 0x00000010dc780981 */ /* 0x000f68000c1e1d00 */
[----:B------:R1:W5:Y:S02]  /*09e0*/  @P0 LDG.E.128 R124, desc[UR16][R220.64+0x10] ;  /* 0x00001010dc7c0981 */ /* 0x000364000c1e1d00 */
[----:B-1----:R-:W-:-:S02]  /*09f0*/  HADD2.F32 R236, -RZ, R109.H0_H0 ;  /* 0x2000006dffec7230 */ /* 0x002fc40000004100 */
[----:B------:R-:W-:Y:S02]  /*0a00*/  HADD2.F32 R221, -RZ, R109.H1_H1 ;  /* 0x3000006dffdd7230 */ /* 0x000fe40000004100 */
[----:B------:R-:W-:Y:S02]  /*0a10*/  HADD2.F32 R220, -RZ, R110.H0_H0 ;  /* 0x2000006effdc7230 */ /* 0x000fe40000004100 */
[----:B0-----:R-:W-:-:S05]  /*0a20*/  @P0 IMAD.WIDE.U32 R222, R227, 0x20, R222 ;  /* 0x00000020e3de0825 */ /* 0x001fca00078e00de */
[----:B------:R-:W5:Y:S04]  /*0a30*/  @P0 LDG.E.128 R112, desc[UR16][R222.64] ;  /* 0x00000010de700981 */ /* 0x000f68000c1e1d00 */
[----:B------:R0:W5:Y:S02]  /*0a40*/  @P0 LDG.E.128 R116, desc[UR16][R222.64+0x10] ;  /* 0x00001010de740981 */ /* 0x000164000c1e1d00 */
[----:B0-----:R-:W-:Y:S02]  /*0a50*/  HADD2.F32 R222, -RZ, R105.H0_H0 ;  /* 0x20000069ffde7230 */ /* 0x001fe40000004100 */
[----:B------:R-:W-:Y:S01]  /*0a60*/  HADD2.F32 R223, -RZ, R106.H1_H1 ;  /* 0x3000006affdf7230 */ /* 0x000fe20000004100 */
[----:B----4-:R-:W-:-:S04]  /*0a70*/  FSEL R0, R0, RZ, !P1 ;  /* 0x000000ff00007208 */ /* 0x010fc80004800000 */
[----:B------:R-:W-:Y:S01]  /*0a80*/  R2UR UR9, R0 ;  /* 0x00000000000972ca */ /* 0x000fe200000e0000 */
[----:B--2---:R-:W-:-:S12]  /*0a90*/  HADD2.F32 R7, -RZ, R188.H0_H0 ;  /* 0x200000bcff077230 */ /* 0x004fd80000004100 */
[----:B------:R-:W-:Y:S01]  /*0aa0*/  FADD.FTZ R3, R8, -UR9 ;  /* 0x8000000908037e21 */ /* 0x000fe20008010000 */
[----:B------:R-:W-:Y:S01]  /*0ab0*/  FADD.FTZ R4, R9, -UR9 ;  /* 0x8000000909047e21 */ /* 0x000fe20008010000 */
[----:B------:R-:W-:Y:S02]  /*0ac0*/  HADD2.F32 R6, -RZ, R188.H1_H1 ;  /* 0x300000bcff067230 */ /* 0x000fe40000004100 */
[--C-:B------:R-:W-:Y:S02]  /*0ad0*/  HADD2.F32 R235, -RZ, R215.reuse.H0_H0 ;  /* 0x200000d7ffeb7230 */ /* 0x100fe40000004100 */
[----:B------:R-:W-:Y:S01]  /*0ae0*/  FMUL.FTZ R3, R3, UR30 ;  /* 0x0000001e03037c20 */ /* 0x000fe20008410000 */
[----:B------:R-:W-:Y:S02]  /*0af0*/  HADD2.F32 R232, -RZ, R215.H1_H1 ;  /* 0x300000d7ffe87230 */ /* 0x000fe40000004100 */
[----:B------:R-:W-:Y:S02]  /*0b00*/  HADD2.F32 R215, -RZ, R108.H1_H1 ;  /* 0x3000006cffd77230 */ /* 0x000fe40000004100 */
[----:B------:R-:W-:Y:S01]  /*0b10*/  FADD.FTZ R2, R10, -UR9 ;  /* 0x800000090a027e21 */ /* 0x000fe20008010000 */
[----:B------:R-:W-:Y:S01]  /*0b20*/  FMUL.FTZ R4, R4, UR30 ;  /* 0x0000001e04047c20 */ /* 0x000fe20008410000 */
[----:B------:R-:W-:Y:S01]  /*0b30*/  FADD.FTZ R0, R11, -UR9 ;  /* 0x800000090b007e21 */ /* 0x000fe20008010000 */
[-C--:B------:R-:W-:Y:S01]  /*0b40*/  FMUL.FTZ R234, R234, R7.reuse ;  /* 0x00000007eaea7220 */ /* 0x080fe20000410000 */
[----:B------:R-:W-:Y:S01]  /*0b50*/  FADD.FTZ R128, R128, R7 ;  /* 0x0000000780807221 */ /* 0x000fe20000010000 */
[----:B------:R-:W-:Y:S01]  /*0b60*/  FFMA.FTZ R48, R3, R7, R48 ;  /* 0x0000000703307223 */ /* 0x000fe20000010030 */
[----:B------:R-:W-:-:S02]  /*0b70*/  HADD2.F32 R9, -RZ, R189.H0_H0 ;  /* 0x200000bdff097230 */ /* 0x000fc40000004100 */
[-C--:B------:R-:W-:Y:S01]  /*0b80*/  FMUL.FTZ R7, R215, R6.reuse ;  /* 0x00000006d7077220 */ /* 0x080fe20000410000 */
[----:B------:R-:W-:Y:S02]  /*0b90*/  HADD2.F32 R8, -RZ, R189.H1_H1 ;  /* 0x300000bdff087230 */ /* 0x000fe40000004100 */
[----:B------:R-:W-:Y:S01]  /*0ba0*/  FMUL.FTZ R215, R2, UR30 ;  /* 0x0000001e02d77c20 */ /* 0x000fe20008410000 */
[----:B------:R-:W-:Y:S01]  /*0bb0*/  FADD.FTZ R192, R192, -UR9 ;  /* 0x80000009c0c07e21 */ /* 0x000fe20008010000 */
[----:B------:R-:W-:Y:S01]  /*0bc0*/  FADD.FTZ R129, R129, R6 ;  /* 0x0000000681817221 */ /* 0x000fe20000010000 */
[----:B------:R-:W-:Y:S01]  /*0bd0*/  FFMA.FTZ R49, R4, R6, R49 ;  /* 0x0000000604317223 */ /* 0x000fe20000010031 */
[--C-:B------:R-:W-:Y:S02]  /*0be0*/  HADD2.F32 R11, -RZ, R190.reuse.H0_H0 ;  /* 0x200000beff0b7230 */ /* 0x100fe40000004100 */
[----:B------:R-:W-:Y:S01]  /*0bf0*/  FMUL.FTZ R6, R0, UR30 ;  /* 0x0000001e00067c20 */ /* 0x000fe20008410000 */
[----:B------:R-:W-:Y:S01]  /*0c00*/  FADD.FTZ R193, R193, -UR9 ;  /* 0x80000009c1c17e21 */ /* 0x000fe20008010000 */
[-C--:B------:R-:W-:Y:S01]  /*0c10*/  FMUL.FTZ R2, R236, R9.reuse ;  /* 0x00000009ec027220 */ /* 0x080fe20000410000 */
[----:B------:R-:W-:Y:S01]  /*0c20*/  FADD.FTZ R130, R130, R9 ;  /* 0x0000000982827221 */ /* 0x000fe20000010000 */
[----:B------:R-:W-:Y:S01]  /*0c30*/  FFMA.FTZ R50, R215, R9, R50 ;  /* 0x00000009d7327223 */ /* 0x000fe20000010032 */
[----:B------:R-:W-:Y:S01]  /*0c40*/  FMUL.FTZ R0, R221, R8 ;  /* 0x00000008dd007220 */ /* 0x000fe20000410000 */
[----:B------:R-:W-:-:S02]  /*0c50*/  HADD2.F32 R190, -RZ, R190.H1_H1 ;  /* 0x300000beffbe7230 */ /* 0x000fc40000004100 */
[----:B------:R-:W-:Y:S01]  /*0c60*/  FMUL.FTZ R9, R192, UR30 ;  /* 0x0000001ec0097c20 */ /* 0x000fe20008410000 */
[----:B------:R-:W-:Y:S02]  /*0c70*/  HADD2.F32 R221, -RZ, R110.H1_H1 ;  /* 0x3000006effdd7230 */ /* 0x000fe40000004100 */
[----:B------:R-:W-:Y:S01]  /*0c80*/  FADD.FTZ R131, R131, R8 ;  /* 0x0000000883837221 */ /* 0x000fe20000010000 */
[----:B------:R-:W-:Y:S01]  /*0c90*/  FFMA.FTZ R51, R6, R8, R51 ;  /* 0x0000000806337223 */ /* 0x000fe20000010033 */
[----:B------:R-:W-:Y:S01]  /*0ca0*/  FADD.FTZ R194, R194, -UR9 ;  /* 0x80000009c2c27e21 */ /* 0x000fe20008010000 */
[----:B------:R-:W-:Y:S01]  /*0cb0*/  FMUL.FTZ R8, R220, R11 ;  /* 0x0000000bdc087220 */ /* 0x000fe20000410000 */
[----:B------:R-:W-:Y:S02]  /*0cc0*/  HADD2.F32 R189, -RZ, R191.H0_H0 ;  /* 0x200000bfffbd7230 */ /* 0x000fe40000004100 */
[----:B------:R-:W-:Y:S01]  /*0cd0*/  FMUL.FTZ R192, R193, UR30 ;  /* 0x0000001ec1c07c20 */ /* 0x000fe20008410000 */
[----:B------:R-:W-:-:S02]  /*0ce0*/  HADD2.F32 R220, -RZ, R111.H0_H0 ;  /* 0x2000006fffdc7230 */ /* 0x000fc40000004100 */
[----:B------:R-:W-:Y:S01]  /*0cf0*/  FADD.FTZ R132, R132, R11 ;  /* 0x0000000b84847221 */ /* 0x000fe20000010000 */
[----:B------:R-:W-:Y:S01]  /*0d00*/  FFMA.FTZ R52, R9, R11, R52 ;  /* 0x0000000b09347223 */ /* 0x000fe20000010034 */
[----:B------:R-:W-:Y:S01]  /*0d10*/  FADD.FTZ R195, R195, -UR9 ;  /* 0x80000009c3c37e21 */ /* 0x000fe20008010000 */
[-C--:B------:R-:W-:Y:S01]  /*0d20*/  FMUL.FTZ R11, R221, R190.reuse ;  /* 0x000000bedd0b7220 */ /* 0x080fe20000410000 */
[----:B------:R-:W-:Y:S02]  /*0d30*/  HADD2.F32 R10, -RZ, R191.H1_H1 ;  /* 0x300000bfff0a7230 */ /* 0x000fe40000004100 */
[----:B------:R-:W-:Y:S01]  /*0d40*/  FMUL.FTZ R193, R194, UR30 ;  /* 0x0000001ec2c17c20 */ /* 0x000fe20008410000 */
[----:B------:R-:W-:Y:S02]  /*0d50*/  HADD2.F32 R221, -RZ, R111.H1_H1 ;  /* 0x3000006fffdd7230 */ /* 0x000fe40000004100 */
[----:B------:R-:W-:Y:S01]  /*0d60*/  FADD.FTZ R133, R133, R190 ;  /* 0x000000be85857221 */ /* 0x000fe20000010000 */
[----:B------:R-:W-:Y:S01]  /*0d70*/  FFMA.FTZ R53, R192, R190, R53 ;  /* 0x000000bec0357223 */ /* 0x000fe20000010035 */
[----:B------:R-:W-:Y:S01]  /*0d80*/  FMUL.FTZ R190, R220, R189 ;  /* 0x000000bddcbe7220 */ /* 0x000fe20000410000 */
[----:B---3--:R-:W-:-:S02]  /*0d90*/  HADD2.F32 R191, -RZ, R196.H0_H0 ;  /* 0x200000c4ffbf7230 */ /* 0x008fc40000004100 */
[----:B------:R-:W-:Y:S01]  /*0da0*/  FMUL.FTZ R194, R195, UR30 ;  /* 0x0000001ec3c27c20 */ /* 0x000fe20008410000 */
[----:B------:R-:W-:Y:S02]  /*0db0*/  HADD2.F32 R220, -RZ, R104.H0_H0 ;  /* 0x20000068ffdc7230 */ /* 0x000fe40000004100 */
[----:B------:R-:W-:Y:S01]  /*0dc0*/  FADD.FTZ R134, R134, R189 ;  /* 0x000000bd86867221 */ /* 0x000fe20000010000 */
[----:B------:R-:W-:Y:S01]  /*0dd0*/  FFMA.FTZ R54, R193, R189, R54 ;  /* 0x000000bdc1367223 */ /* 0x000fe20000010036 */
[----:B------:R-:W-:Y:S01]  /*0de0*/  FADD.FTZ R185, R185, -UR9 ;  /* 0x80000009b9b97e21 */ /* 0x000fe20008010000 */
[----:B------:R-:W-:Y:S01]  /*0df0*/  FMUL.FTZ R189, R221, R10 ;  /* 0x0000000addbd7220 */ /* 0x000fe20000410000 */
[----:B------:R-:W-:Y:S01]  /*0e00*/  FADD.FTZ R184, R184, -UR9 ;  /* 0x80000009b8b87e21 */ /* 0x000fe20008010000 */
[----:B------:R-:W-:Y:S02]  /*0e10*/  HADD2.F32 R196, -RZ, R196.H1_H1 ;  /* 0x300000c4ffc47230 */ /* 0x000fe40000004100 */
[----:B------:R-:W-:Y:S01]  /*0e20*/  FADD.FTZ R135, R135, R10 ;  /* 0x0000000a87877221 */ /* 0x000fe20000010000 */
[----:B------:R-:W-:-:S02]  /*0e30*/  HADD2.F32 R225, -RZ, R197.H0_H0 ;  /* 0x200000c5ffe17230 */ /* 0x000fc40000004100 */
[----:B------:R-:W-:Y:S01]  /*0e40*/  FFMA.FTZ R55, R194, R10, R55 ;  /* 0x0000000ac2377223 */ /* 0x000fe20000010037 */
[----:B------:R-:W-:Y:S02]  /*0e50*/  HADD2.F32 R221, -RZ, R104.H1_H1 ;  /* 0x30000068ffdd7230 */ /* 0x000fe40000004100 */
[----:B------:R-:W-:Y:S01]  /*0e60*/  FMUL.FTZ R10, R220, R191 ;  /* 0x000000bfdc0a7220 */ /* 0x000fe20000410000 */
[----:B------:R-:W-:Y:S01]  /*0e70*/  FMUL.FTZ R220, R185, UR30 ;  /* 0x0000001eb9dc7c20 */ /* 0x000fe20008410000 */
[----:B------:R-:W-:Y:S01]  /*0e80*/  FADD.FTZ R187, R187, -UR9 ;  /* 0x80000009bbbb7e21 */ /* 0x000fe20008010000 */
[----:B------:R-:W-:Y:S01]  /*0e90*/  FMUL.FTZ R195, R184, UR30 ;  /* 0x0000001eb8c37c20 */ /* 0x000fe20008410000 */
[----:B------:R-:W-:Y:S02]  /*0ea0*/  HADD2.F32 R188, -RZ, R197.H1_H1 ;  /* 0x300000c5ffbc7230 */ /* 0x000fe40000004100 */
[----:B------:R-:W-:Y:S01]  /*0eb0*/  FMUL.FTZ R184, R221, R196 ;  /* 0x000000c4ddb87220 */ /* 0x000fe20000410000 */
[----:B------:R-:W-:Y:S01]  /*0ec0*/  FMUL.FTZ R185, R222, R225 ;  /* 0x000000e1deb97220 */ /* 0x000fe20000410000 */
[----:B------:R-:W-:Y:S01]  /*0ed0*/  FADD.FTZ R186, R186, -UR9 ;  /* 0x80000009baba7e21 */ /* 0x000fe20008010000 */
[----:B------:R-:W-:-:S02]  /*0ee0*/  HADD2.F32 R197, -RZ, R198.H0_H0 ;  /* 0x200000c6ffc57230 */ /* 0x000fc40000004100 */
[----:B------:R-:W-:Y:S01]  /*0ef0*/  FADD.FTZ R137, R137, R196 ;  /* 0x000000c489897221 */ /* 0x000fe20000010000 */
[----:B------:R-:W-:Y:S02]  /*0f00*/  HADD2.F32 R221, -RZ, R105.H1_H1 ;  /* 0x30000069ffdd7230 */ /* 0x000fe40000004100 */
[----:B------:R-:W-:Y:S01]  /*0f10*/  FFMA.FTZ R57, R220, R196, R57 ;  /* 0x000000c4dc397223 */ /* 0x000fe20000010039 */
[----:B------:R-:W-:Y:S02]  /*0f20*/  HADD2.F32 R222, -RZ, R106.H0_H0 ;  /* 0x2000006affde7230 */ /* 0x000fe40000004100 */
[----:B------:R-:W-:Y:S01]  /*0f30*/  FADD.FTZ R200, R200, -UR9 ;  /* 0x80000009c8c87e21 */ /* 0x000fe20008010000 */
[----:B------:R-:W-:Y:S02]  /*0f40*/  HADD2.F32 R198, -RZ, R198.H1_H1 ;  /* 0x300000c6ffc67230 */ /* 0x000fe40000004100 */
[----:B------:R-:W-:Y:S01]  /*0f50*/  FMUL.FTZ R196, R187, UR30 ;  /* 0x0000001ebbc47c20 */ /* 0x000fe20008410000 */
[----:B------:R-:W-:Y:S01]  /*0f60*/  FADD.FTZ R136, R136, R191 ;  /* 0x000000bf88887221 */ /* 0x000fe20000010000 */
[----:B------:R-:W-:Y:S01]  /*0f70*/  FFMA.FTZ R56, R195, R191, R56 ;  /* 0x000000bfc3387223 */ /* 0x000fe20000010038 */
[----:B------:R-:W-:Y:S01]  /*0f80*/  FADD.FTZ R201, R201, -UR9 ;  /* 0x80000009c9c97e21 */ /* 0x000fe20008010000 */
[----:B------:R-:W-:Y:S01]  /*0f90*/  FMUL.FTZ R191, R186, UR30 ;  /* 0x0000001ebabf7c20 */ /* 0x000fe20008410000 */
[----:B------:R-:W-:Y:S01]  /*0fa0*/  FMUL.FTZ R186, R221, R188 ;  /* 0x000000bcddba7220 */ /* 0x000fe20000410000 */
[----:B------:R-:W-:Y:S01]  /*0fb0*/  FMUL.FTZ R187, R222, R197 ;  /* 0x000000c5debb7220 */ /* 0x000fe20000410000 */
[----:B------:R-:W-:-:S02]  /*0fc0*/  HADD2.F32 R227, -RZ, R199.H0_H0 ;  /* 0x200000c7ffe37230 */ /* 0x000fc40000004100 */
[----:B------:R-:W-:Y:S01]  /*0fd0*/  FADD.FTZ R139, R139, R188 ;  /* 0x000000bc8b8b7221 */ /* 0x000fe20000010000 */
[----:B------:R-:W-:Y:S01]  /*0fe0*/  FFMA.FTZ R59, R196, R188, R59 ;  /* 0x000000bcc43b7223 */ /* 0x000fe2000001003b */
[----:B------:R-:W-:Y:S01]  /*0ff0*/  FMUL.FTZ R221, R200, UR30 ;  /* 0x0000001ec8dd7c20 */ /* 0x000fe20008410000 */
[----:B------:R-:W-:Y:S02]  /*1000*/  HADD2.F32 R222, -RZ, R107.H0_H0 ;  /* 0x2000006bffde7230 */ /* 0x000fe40000004100 */
[----:B------:R-:W-:Y:S01]  /*1010*/  FMUL.FTZ R188, R223, R198 ;  /* 0x000000c6dfbc7220 */ /* 0x000fe20000410000 */
[----:B------:R-:W-:Y:S02]  /*1020*/  HADD2.F32 R224, -RZ, R199.H1_H1 ;  /* 0x300000c7ffe07230 */ /* 0x000fe40000004100 */
[----:B------:R-:W-:Y:S01]  /*1030*/  FMUL.FTZ R200, R201, UR30 ;  /* 0x0000001ec9c87c20 */ /* 0x000fe20008410000 */
[----:B------:R-:W-:Y:S02]  /*1040*/  HADD2.F32 R223, -RZ, R107.H1_H1 ;  /* 0x3000006bffdf7230 */ /* 0x000fe40000004100 */
[----:B------:R-:W-:Y:S01]  /*1050*/  FADD.FTZ R202, R202, -UR9 ;  /* 0x80000009caca7e21 */ /* 0x000fe20008010000 */
[----:B------:R-:W-:Y:S01]  /*1060*/  FADD.FTZ R203, R203, -UR9 ;  /* 0x80000009cbcb7e21 */ /* 0x000fe20008010000 */
[----:B------:R-:W-:Y:S01]  /*1070*/  FADD.FTZ R144, R144, R197 ;  /* 0x000000c590907221 */ /* 0x000fe20000010000 */
[----:B------:R-:W-:Y:S01]  /*1080*/  FFMA.FTZ R60, R221, R197, R60 ;  /* 0x000000c5dd3c7223 */ /* 0x000fe2000001003c */
[----:B------:R-:W-:Y:S01]  /*1090*/  FMUL.FTZ R197, R222, R227 ;  /* 0x000000e3dec57220 */ /* 0x000fe20000410000 */
[----:B------:R-:W-:Y:S01]  /*10a0*/  FADD.FTZ R180, R180, -UR9 ;  /* 0x80000009b4b47e21 */ /* 0x000fe20008010000 */
[----:B------:R-:W-:-:S02]  /*10b0*/  HADD2.F32 R199, -RZ, R204.H0_H0 ;  /* 0x200000ccffc77230 */ /* 0x000fc40000004100 */
[----:B------:R-:W-:Y:S01]  /*10c0*/  FADD.FTZ R145, R145, R198 ;  /* 0x000000c691917221 */ /* 0x000fe20000010000 */
[----:B------:R-:W-:Y:S01]  /*10d0*/  FFMA.FTZ R61, R200, R198, R61 ;  /* 0x000000c6c83d7223 */ /* 0x000fe2000001003d */
[----:B------:R-:W-:Y:S02]  /*10e0*/  HADD2.F32 R222, -RZ, R100.H0_H0 ;  /* 0x20000064ffde7230 */ /* 0x000fe40000004100 */
[----:B------:R-:W-:Y:S01]  /*10f0*/  FMUL.FTZ R201, R202, UR30 ;  /* 0x0000001ecac97c20 */ /* 0x000fe20008410000 */
[----:B------:R-:W-:Y:S01]  /*1100*/  FMUL.FTZ R198, R223, R224 ;  /* 0x000000e0dfc67220 */ /* 0x000fe20000410000 */
[----:B------:R-:W-:Y:S01]  /*1110*/  FADD.FTZ R181, R181, -UR9 ;  /* 0x80000009b5b57e21 */ /* 0x000fe20008010000 */
[----:B------:R-:W-:Y:S02]  /*1120*/  HADD2.F32 R204, -RZ, R204.H1_H1 ;  /* 0x300000ccffcc7230 */ /* 0x000fe40000004100 */
[----:B------:R-:W-:Y:S01]  /*1130*/  FMUL.FTZ R202, R203, UR30 ;  /* 0x0000001ecbca7c20 */ /* 0x000fe20008410000 */
[----:B------:R-:W-:-:S02]  /*1140*/  HADD2.F32 R223, -RZ, R100.H1_H1 ;  /* 0x30000064ffdf7230 */ /* 0x000fc40000004100 */
[----:B------:R-:W-:Y:S01]  /*1150*/  FMUL.FTZ R203, R180, UR30 ;  /* 0x0000001eb4cb7c20 */ /* 0x000fe20008410000 */
[----:B------:R-:W-:Y:S01]  /*1160*/  FMUL.FTZ R180, R222, R199 ;  /* 0x000000c7deb47220 */ /* 0x000fe20000410000 */
[----:B------:R-:W-:Y:S01]  /*1170*/  FADD.FTZ R147, R147, R224 ;  /* 0x000000e093937221 */ /* 0x000fe20000010000 */
[----:B------:R-:W-:Y:S01]  /*1180*/  FFMA.FTZ R63, R202, R224, R63 ;  /* 0x000000e0ca3f7223 */ /* 0x000fe2000001003f */
[----:B------:R-:W-:Y:S01]  /*1190*/  FMUL.FTZ R222, R181, UR30 ;  /* 0x0000001eb5de7c20 */ /* 0x000fe20008410000 */
[----:B------:R-:W-:Y:S01]  /*11a0*/  FADD.FTZ R182, R182, -UR9 ;  /* 0x80000009b6b67e21 */ /* 0x000fe20008010000 */
[----:B------:R-:W-:Y:S02]  /*11b0*/  HADD2.F32 R229, -RZ, R205.H0_H0 ;  /* 0x200000cdffe57230 */ /* 0x000fe40000004100 */
[----:B------:R-:W-:Y:S01]  /*11c0*/  FMUL.FTZ R181, R223, R204 ;  /* 0x000000ccdfb57220 */ /* 0x000fe20000410000 */
[----:B------:R-:W-:Y:S02]  /*11d0*/  HADD2.F32 R224, -RZ, R101.H0_H0 ;  /* 0x20000065ffe07230 */ /* 0x000fe40000004100 */
[----:B------:R-:W-:Y:S01]  /*11e0*/  FADD.FTZ R183, R183, -UR9 ;  /* 0x80000009b7b77e21 */ /* 0x000fe20008010000 */
[----:B------:R-:W-:-:S02]  /*11f0*/  HADD2.F32 R226, -RZ, R205.H1_H1 ;  /* 0x300000cdffe27230 */ /* 0x000fc40000004100 */
[----:B------:R-:W-:Y:S02]  /*1200*/  HADD2.F32 R223, -RZ, R101.H1_H1 ;  /* 0x30000065ffdf7230 */ /* 0x000fe40000004100 */
[----:B------:R-:W-:Y:S01]  /*1210*/  FADD.FTZ R208, R208, -UR9 ;  /* 0x80000009d0d07e21 */ /* 0x000fe20008010000 */
[----:B------:R-:W-:Y:S01]  /*1220*/  FADD.FTZ R148, R148, R199 ;  /* 0x000000c794947221 */ /* 0x000fe20000010000 */
[----:B------:R-:W-:Y:S01]  /*1230*/  FFMA.FTZ R64, R203, R199, R64 ;  /* 0x000000c7cb407223 */ /* 0x000fe20000010040 */
[----:B------:R-:W-:Y:S01]  /*1240*/  FADD.FTZ R149, R149, R204 ;  /* 0x000000cc95957221 */ /* 0x000fe20000010000 */
[----:B------:R-:W-:Y:S01]  /*1250*/  FFMA.FTZ R65, R222, R204, R65 ;  /* 0x000000ccde417223 */ /* 0x000fe20000010041 */
[----:B------:R-:W-:Y:S01]  /*1260*/  FMUL.FTZ R199, R182, UR30 ;  /* 0x0000001eb6c77c20 */ /* 0x000fe20008410000 */
[----:B------:R-:W-:Y:S01]  /*1270*/  FMUL.FTZ R182, R224, R229 ;  /* 0x000000e5e0b67220 */ /* 0x000fe20000410000 */
[----:B------:R-:W-:Y:S01]  /*1280*/  FMUL.FTZ R204, R183, UR30 ;  /* 0x0000001eb7cc7c20 */ /* 0x000fe20008410000 */
[----:B------:R-:W-:-:S02]  /*1290*/  HADD2.F32 R205, -RZ, R206.H0_H0 ;  /* 0x200000ceffcd7230 */ /* 0x000fc40000004100 */
[----:B------:R-:W-:Y:S01]  /*12a0*/  FADD.FTZ R138, R138, R225 ;  /* 0x000000e18a8a7221 */ /* 0x000fe20000010000 */
[----:B------:R-:W-:Y:S01]  /*12b0*/  FFMA.FTZ R58, R191, R225, R58 ;  /* 0x000000e1bf3a7223 */ /* 0x000fe2000001003a */
[----:B------:R-:W-:Y:S02]  /*12c0*/  HADD2.F32 R224, -RZ, R102.H0_H0 ;  /* 0x20000066ffe07230 */ /* 0x000fe40000004100 */
[-C--:B------:R-:W-:Y:S01]  /*12d0*/  FMUL.FTZ R183, R223, R226.reuse ;  /* 0x000000e2dfb77220 */ /* 0x080fe20000410000 */
[----:B------:R-:W-:Y:S02]  /*12e0*/  HADD2.F32 R206, -RZ, R206.H1_H1 ;  /* 0x300000ceffce7230 */ /* 0x000fe40000004100 */
        /* <DEDUP_REMOVED lines=9> */
[----:B------:R-:W-:Y:S01]  /*1380*/  FMUL.FTZ R224, R209, UR30 ;  /* 0x0000001ed1e07c20 */ /* 0x000fe20008410000 */
[----:B------:R-:W-:Y:S02]  /*1390*/  HADD2.F32 R226, -RZ, R103.H0_H0 ;  /* 0x20000067ffe27230 */ /* 0x000fe40000004100 */
[----:B------:R-:W-:Y:S01]  /*13a0*/  FMUL.FTZ R205, R225, R206 ;  /* 0x000000cee1cd7220 */ /* 0x000fe20000410000 */
[----:B------:R-:W-:Y:S02]  /*13b0*/  HADD2.F32 R228, -RZ, R207.H1_H1 ;  /* 0x300000cfffe47230 */ /* 0x000fe40000004100 */
[----:B------:R-:W-:Y:S01]  /*13c0*/  FADD.FTZ R210, R210, -UR9 ;  /* 0x80000009d2d27e21 */ /* 0x000fe20008010000 */
[----:B------:R-:W-:Y:S02]  /*13d0*/  HADD2.F32 R225, -RZ, R103.H1_H1 ;  /* 0x30000067ffe17230 */ /* 0x000fe40000004100 */
[----:B------:R-:W-:Y:S01]  /*13e0*/  FADD.FTZ R211, R211, -UR9 ;  /* 0x80000009d3d37e21 */ /* 0x000fe20008010000 */
[----:B------:R-:W-:Y:S01]  /*13f0*/  FADD.FTZ R176, R176, -UR9 ;  /* 0x80000009b0b07e21 */ /* 0x000fe20008010000 */
[----:B------:R-:W-:-:S02]  /*1400*/  HADD2.F32 R207, -RZ, R212.H0_H0 ;  /* 0x200000d4ffcf7230 */ /* 0x000fc40000004100 */
[----:B------:R-:W-:Y:S01]  /*1410*/  FADD.FTZ R153, R153, R206 ;  /* 0x000000ce99997221 */ /* 0x000fe20000010000 */
[----:B------:R-:W-:Y:S02]  /*1420*/  HADD2.F32 R236, -RZ, R96.H0_H0 ;  /* 0x20000060ffec7230 */ /* 0x000fe40000004100 */
[----:B------:R-:W-:Y:S01]  /*1430*/  FFMA.FTZ R69, R224, R206, R69 ;  /* 0x000000cee0457223 */ /* 0x000fe20000010045 */
[----:B------:R-:W-:Y:S01]  /*1440*/  FMUL.FTZ R209, R210, UR30 ;  /* 0x0000001ed2d17c20 */ /* 0x000fe20008410000 */
[----:B------:R-:W-:Y:S01]  /*1450*/  FMUL.FTZ R206, R226, R231 ;  /* 0x000000e7e2ce7220 */ /* 0x000fe20000410000 */
[----:B------:R-:W-:Y:S01]  /*1460*/  FMUL.FTZ R226, R211, UR30 ;  /* 0x0000001ed3e27c20 */ /* 0x000fe20008410000 */
[----:B------:R-:W-:Y:S01]  /*1470*/  FMUL.FTZ R210, R225, R228 ;  /* 0x000000e4e1d27220 */ /* 0x000fe20000410000 */
[----:B------:R-:W-:Y:S01]  /*1480*/  FADD.FTZ R177, R177, -UR9 ;  /* 0x80000009b1b17e21 */ /* 0x000fe20008010000 */
[----:B------:R-:W-:Y:S02]  /*1490*/  HADD2.F32 R212, -RZ, R212.H1_H1 ;  /* 0x300000d4ffd47230 */ /* 0x000fe40000004100 */
[----:B------:R-:W-:Y:S01]  /*14a0*/  FMUL.FTZ R211, R176, UR30 ;  /* 0x0000001eb0d37c20 */ /* 0x000fe20008410000 */
[----:B------:R-:W-:-:S02]  /*14b0*/  HADD2.F32 R225, -RZ, R96.H1_H1 ;  /* 0x30000060ffe17230 */ /* 0x000fc40000004100 */
[-C--:B------:R-:W-:Y:S01]  /*14c0*/  FMUL.FTZ R176, R236, R207.reuse ;  /* 0x000000cfecb07220 */ /* 0x080fe20000410000 */
[----:B------:R-:W-:Y:S01]  /*14d0*/  FADD.FTZ R178, R178, -UR9 ;  /* 0x80000009b2b27e21 */ /* 0x000fe20008010000 */
[----:B------:R-:W-:Y:S02]  /*14e0*/  HADD2.F32 R233, -RZ, R213.H0_H0 ;  /* 0x200000d5ffe97230 */ /* 0x000fe40000004100 */
[----:B------:R-:W-:Y:S01]  /*14f0*/  FADD.FTZ R155, R155, R228 ;  /* 0x000000e49b9b7221 */ /* 0x000fe20000010000 */
[----:B------:R-:W-:Y:S02]  /*1500*/  HADD2.F32 R236, -RZ, R97.H0_H0 ;  /* 0x20000061ffec7230 */ /* 0x000fe40000004100 */
[----:B------:R-:W-:Y:S01]  /*1510*/  FFMA.FTZ R71, R226, R228, R71 ;  /* 0x000000e4e2477223 */ /* 0x000fe20000010047 */
[----:B------:R-:W-:Y:S01]  /*1520*/  FMUL.FTZ R228, R177, UR30 ;  /* 0x0000001eb1e47c20 */ /* 0x000fe20008410000 */
[----:B------:R-:W-:Y:S01]  /*1530*/  FADD.FTZ R179, R179, -UR9 ;  /* 0x80000009b3b37e21 */ /* 0x000fe20008010000 */
[----:B------:R-:W-:Y:S01]  /*1540*/  FADD.FTZ R156, R156, R207 ;  /* 0x000000cf9c9c7221 */ /* 0x000fe20000010000 */
[----:B------:R-:W-:Y:S01]  /*1550*/  FFMA.FTZ R72, R211, R207, R72 ;  /* 0x000000cfd3487223 */ /* 0x000fe20000010048 */
[----:B------:R-:W-:Y:S01]  /*1560*/  FMUL.FTZ R177, R225, R212 ;  /* 0x000000d4e1b17220 */ /* 0x000fe20000410000 */
[----:B------:R-:W-:-:S02]  /*1570*/  HADD2.F32 R230, -RZ, R213.H1_H1 ;  /* 0x300000d5ffe67230 */ /* 0x000fc40000004100 */
[----:B------:R-:W-:Y:S01]  /*1580*/  FMUL.FTZ R207, R178, UR30 ;  /* 0x0000001eb2cf7c20 */ /* 0x000fe20008410000 */
[----:B------:R-:W-:Y:S02]  /*1590*/  HADD2.F32 R225, -RZ, R97.H1_H1 ;  /* 0x30000061ffe17230 */ /* 0x000fe40000004100 */
[----:B------:R-:W-:Y:S01]  /*15a0*/  FMUL.FTZ R178, R236, R233 ;  /* 0x000000e9ecb27220 */ /* 0x000fe20000410000 */
[----:B------:R-:W-:Y:S02]  /*15b0*/  HADD2.F32 R213, -RZ, R214.H0_H0 ;  /* 0x200000d6ffd57230 */ /* 0x000fe40000004100 */
[----:B------:R-:W-:Y:S01]  /*15c0*/  FADD.FTZ R216, R216, -UR9 ;  /* 0x80000009d8d87e21 */ /* 0x000fe20008010000 */
[----:B------:R-:W-:Y:S01]  /*15d0*/  FADD.FTZ R157, R157, R212 ;  /* 0x000000d49d9d7221 */ /* 0x000fe20000010000 */
[----:B------:R-:W-:Y:S01]  /*15e0*/  FFMA.FTZ R73, R228, R212, R73 ;  /* 0x000000d4e4497223 */ /* 0x000fe20000010049 */
[----:B------:R-:W-:Y:S02]  /*15f0*/  HADD2.F32 R236, -RZ, R98.H0_H0 ;  /* 0x20000062ffec7230 */ /* 0x000fe40000004100 */
[----:B------:R-:W-:Y:S01]  /*1600*/  FADD.FTZ R146, R146, R227 ;  /* 0x000000e392927221 */ /* 0x000fe20000010000 */
[----:B------:R-:W-:Y:S01]  /*1610*/  FFMA.FTZ R62, R201, R227, R62 ;  /* 0x000000e3c93e7223 */ /* 0x000fe2000001003e */
[----:B------:R-:W-:Y:S01]  /*1620*/  FMUL.FTZ R212, R179, UR30 ;  /* 0x0000001eb3d47c20 */ /* 0x000fe20008410000 */
[----:B------:R-:W-:Y:S01]  /*1630*/  FADD.FTZ R217, R217, -UR9 ;  /* 0x80000009d9d97e21 */ /* 0x000fe20008010000 */
[----:B------:R-:W-:Y:S01]  /*1640*/  FFMA.FTZ R227, R3, R234, RZ ;  /* 0x000000ea03e37223 */ /* 0x000fe200000100ff */
[----:B------:R-:W-:Y:S01]  /*1650*/  FMUL.FTZ R179, R225, R230 ;  /* 0x000000e6e1b37220 */ /* 0x000fe20000410000 */
[----:B------:R-:W-:Y:S01]  /*1660*/  FADD.FTZ R238, RZ, R234 ;  /* 0x000000eaffee7221 */ /* 0x000fe20000010000 */
[----:B------:R-:W-:Y:S01]  /*1670*/  FADD.FTZ R150, R150, R229 ;  /* 0x000000e596967221 */ /* 0x000fe20000010000 */
[----:B------:R-:W-:Y:S01]  /*1680*/  FFMA.FTZ R66, R199, R229, R66 ;  /* 0x000000e5c7427223 */ /* 0x000fe20000010042 */
[----:B------:R-:W-:Y:S01]  /*1690*/  FMUL.FTZ R225, R216, UR30 ;  /* 0x0000001ed8e17c20 */ /* 0x000fe20008410000 */
[----:B------:R-:W-:-:S02]  /*16a0*/  HADD2.F32 R214, -RZ, R214.H1_H1 ;  /* 0x300000d6ffd67230 */ /* 0x000fc40000004100 */
[----:B------:R-:W-:Y:S01]  /*16b0*/  FADD.FTZ R159, R159, R230 ;  /* 0x000000e69f9f7221 */ /* 0x000fe20000010000 */
[----:B------:R-:W-:Y:S01]  /*16c0*/  FFMA.FTZ R75, R212, R230, R75 ;  /* 0x000000e6d44b7223 */ /* 0x000fe2000001004b */
[----:B------:R-:W-:Y:S02]  /*16d0*/  HADD2.F32 R229, -RZ, R98.H1_H1 ;  /* 0x30000062ffe57230 */ /* 0x000fe40000004100 */
[----:B------:R-:W-:Y:S01]  /*16e0*/  FMUL.FTZ R216, R236, R213 ;  /* 0x000000d5ecd87220 */ /* 0x000fe20000410000 */
[----:B------:R-:W-:Y:S01]  /*16f0*/  FMUL.FTZ R230, R217, UR30 ;  /* 0x0000001ed9e67c20 */ /* 0x000fe20008410000 */
[----:B------:R-:W-:Y:S01]  /*1700*/  FFMA.FTZ R236, R4, R7, R227 ;  /* 0x0000000704ec7223 */ /* 0x000fe200000100e3 */
[----:B------:R-:W-:Y:S01]  /*1710*/  FADD.FTZ R217, R7, R238 ;  /* 0x000000ee07d97221 */ /* 0x000fe20000010000 */
[----:B------:R-:W-:Y:S01]  /*1720*/  FADD.FTZ R218, R218, -UR9 ;  /* 0x80000009dada7e21 */ /* 0x000fe20008010000 */
[----:B------:R-:W-:Y:S01]  /*1730*/  FADD.FTZ R160, R160, R213 ;  /* 0x000000d5a0a07221 */ /* 0x000fe20000010000 */
[----:B------:R-:W-:Y:S01]  /*1740*/  FFMA.FTZ R76, R225, R213, R76 ;  /* 0x000000d5e14c7223 */ /* 0x000fe2000001004c */
[----:B------:R-:W-:Y:S01]  /*1750*/  FMUL.FTZ R213, R229, R214 ;  /* 0x000000d6e5d57220 */ /* 0x000fe20000410000 */
[----:B------:R-:W-:Y:S01]  /*1760*/  FFMA.FTZ R227, R215, R2, R236 ;  /* 0x00000002d7e37223 */ /* 0x000fe200000100ec */
[----:B------:R-:W-:Y:S01]  /*1770*/  FADD.FTZ R229, R2, R217 ;  /* 0x000000d902e57221 */ /* 0x000fe20000010000 */
[----:B------:R-:W-:-:S02]  /*1780*/  HADD2.F32 R240, -RZ, R99.H0_H0 ;  /* 0x20000063fff07230 */ /* 0x000fc40000004100 */
[----:B------:R-:W-:Y:S01]  /*1790*/  FMUL.FTZ R217, R218, UR30 ;  /* 0x0000001edad97c20 */ /* 0x000fe20008410000 */
[----:B------:R-:W-:Y:S01]  /*17a0*/  FFMA.FTZ R218, R6, R0, R227 ;  /* 0x0000000006da7223 */ /* 0x000fe200000100e3 */
[----:B------:R-:W-:Y:S01]  /*17b0*/  FADD.FTZ R229, R0, R229 ;  /* 0x000000e500e57221 */ /* 0x000fe20000010000 */
[----:B------:R-:W-:Y:S01]  /*17c0*/  FADD.FTZ R161, R161, R214 ;  /* 0x000000d6a1a17221 */ /* 0x000fe20000010000 */
[----:B------:R-:W-:Y:S01]  /*17d0*/  FFMA.FTZ R77, R230, R214, R77 ;  /* 0x000000d6e64d7223 */ /* 0x000fe2000001004d */
[----:B------:R-:W-:Y:S01]  /*17e0*/  FADD.FTZ R219, R219, -UR9 ;  /* 0x80000009dbdb7e21 */ /* 0x000fe20008010000 */
[----:B------:R-:W-:Y:S01]  /*17f0*/  FMUL.FTZ R214, R240, R235 ;  /* 0x000000ebf0d67220 */ /* 0x000fe20000410000 */
[----:B------:R-:W-:Y:S01]  /*1800*/  FFMA.FTZ R227, R9, R8, R218 ;  /* 0x0000000809e37223 */ /* 0x000fe200000100da */
[----:B------:R-:W-:Y:S01]  /*1810*/  FADD.FTZ R240, R8, R229 ;  /* 0x000000e508f07221 */ /* 0x000fe20000010000 */
[----:B------:R-:W-:Y:S01]  /*1820*/  FADD.FTZ R154, R154, R231 ;  /* 0x000000e79a9a7221 */ /* 0x000fe20000010000 */
[----:B------:R-:W-:Y:S01]  /*1830*/  FFMA.FTZ R70, R209, R231, R70 ;  /* 0x000000e7d1467223 */ /* 0x000fe20000010046 */
[----:B------:R-:W-:-:S02]  /*1840*/  HADD2.F32 R231, -RZ, R99.H1_H1 ;  /* 0x30000063ffe77230 */ /* 0x000fc40000004100 */
[----:B------:R-:W-:Y:S01]  /*1850*/  FMUL.FTZ R236, R219, UR30 ;  /* 0x0000001edbec7c20 */ /* 0x000fe20008410000 */
[----:B------:R-:W-:Y:S01]  /*1860*/  FFMA.FTZ R238, R192, R11, R227 ;  /* 0x0000000bc0ee7223 */ /* 0x000fe200000100e3 */
[----:B------:R-:W-:Y:S01]  /*1870*/  FADD.FTZ R227, R11, R240 ;  /* 0x000000f00be37221 */ /* 0x000fe20000010000 */
[----:B------:R-:W-:Y:S01]  /*1880*/  FADD.FTZ R163, R163, R232 ;  /* 0x000000e8a3a37221 */ /* 0x000fe20000010000 */
[-C--:B------:R-:W-:Y:S01]  /*1890*/  FMUL.FTZ R218, R231, R232.reuse ;  /* 0x000000e8e7da7220 */ /* 0x080fe20000410000 */
[----:B------:R-:W-:Y:S01]  /*18a0*/  FFMA.FTZ R79, R236, R232, R79 ;  /* 0x000000e8ec4f7223 */ /* 0x000fe2000001004f */
[----:B------:R-:W-:Y:S01]  /*18b0*/  FFMA.FTZ R219, R193, R190, R238 ;  /* 0x000000bec1db7223 */ /* 0x000fe200000100ee */
[----:B------:R-:W-:-:S03]  /*18c0*/  FADD.FTZ R232, R190, R227 ;  /* 0x000000e3bee87221 */ /* 0x000fc60000010000 */
[----:B------:R-:W-:Y:S01]  /*18d0*/  FFMA.FTZ R238, R194, R189, R219 ;  /* 0x000000bdc2ee7223 */ /* 0x000fe200000100db */
[----:B------:R-:W-:Y:S01]  /*18e0*/  FADD.FTZ R219, R189, R232 ;  /* 0x000000e8bddb7221 */ /* 0x000fe20000010000 */
[----:B------:R-:W-:Y:S01]  /*18f0*/  FADD.FTZ R164, R164, -UR9 ;  /* 0x80000009a4a47e21 */ /* 0x000fe20008010000 */
[----:B------:R-:W-:Y:S01]  /*1900*/  FADD.FTZ R232, R165, -UR9 ;  /* 0x80000009a5e87e21 */ /* 0x000fe20008010000 */
[----:B------:R-:W-:Y:S01]  /*1910*/  FFMA.FTZ R165, R195, R10, R238 ;  /* 0x0000000ac3a57223 */ /* 0x000fe200000100ee */
[----:B------:R-:W-:Y:S01]  /*1920*/  FADD.FTZ R219, R10, R219 ;  /* 0x000000db0adb7221 */ /* 0x000fe20000010000 */
[----:B------:R-:W-:Y:S01]  /*1930*/  FMUL.FTZ R229, R164, UR30 ;  /* 0x0000001ea4e57c20 */ /* 0x000fe20008410000 */
[--C-:B------:R-:W-:Y:S02]  /*1940*/  HADD2.F32 R231, -RZ, R168.reuse.H0_H0 ;  /* 0x200000a8ffe77230 */ /* 0x100fe40000004100 */
[----:B------:R-:W-:Y:S01]  /*1950*/  FFMA.FTZ R164, R220, R184, R165 ;  /* 0x000000b8dca47223 */ /* 0x000fe200000100a5 */
[----:B------:R-:W-:-:S02]  /*1960*/  HADD2.F32 R238, -RZ, R168.H1_H1 ;  /* 0x300000a8ffee7230 */ /* 0x000fc40000004100 */
[----:B------:R-:W-:Y:S01]  /*1970*/  FADD.FTZ R168, R184, R219 ;  /* 0x000000dbb8a87221 */ /* 0x000fe20000010000 */
[----:B------:R-:W-:-:S03]  /*1980*/  FFMA.FTZ R165, R191, R185, R164 ;  /* 0x000000b9bfa57223 */ /* 0x000fc600000100a4 */
[----:B------:R-:W-:Y:S01]  /*1990*/  FADD.FTZ R219, R185, R168 ;  /* 0x000000a8b9db7221 */ /* 0x000fe20000010000 */
[--C-:B------:R-:W-:Y:S02]  /*19a0*/  HADD2.F32 R227, -RZ, R92.reuse.H0_H0 ;  /* 0x2000005cffe37230 */ /* 0x100fe40000004100 */
[----:B------:R-:W-:Y:S01]  /*19b0*/  FFMA.FTZ R164, R196, R186, R165 ;  /* 0x000000bac4a47223 */ /* 0x000fe200000100a5 */
[----:B------:R-:W-:Y:S01]  /*19c0*/  FADD.FTZ R158, R158, R233 ;  /* 0x000000e99e9e7221 */ /* 0x000fe20000010000 */
        /* <DEDUP_REMOVED lines=8> */
[----:B------:R-:W-:Y:S01]  /*1a50*/  FMUL.FTZ R219, R233, R238 ;  /* 0x000000eee9db7220 */ /* 0x000fe20000410000 */
[----:B------:R-:W-:Y:S01]  /*1a60*/  FADD.FTZ R233, R166, -UR9 ;  /* 0x80000009a6e97e21 */ /* 0x000fe20008010000 */
[----:B------:R-:W-:Y:S01]  /*1a70*/  FFMA.FTZ R164, R200, R188, R165 ;  /* 0x000000bcc8a47223 */ /* 0x000fe200000100a5 */
[----:B------:R-:W-:-:S03]  /*1a80*/  FADD.FTZ R166, R188, R231 ;  /* 0x000000e7bca67221 */ /* 0x000fc60000010000 */
[----:B------:R-:W-:Y:S01]  /*1a90*/  FFMA.FTZ R165, R201, R197, R164 ;  /* 0x000000c5c9a57223 */ /* 0x000fe200000100a4 */
[----:B------:R-:W-:Y:S01]  /*1aa0*/  FADD.FTZ R231, R197, R166 ;  /* 0x000000a6c5e77221 */ /* 0x000fe20000010000 */
[----:B------:R-:W-:Y:S01]  /*1ab0*/  FADD.FTZ R162, R162, R235 ;  /* 0x000000eba2a27221 */ /* 0x000fe20000010000 */
[----:B------:R-:W-:Y:S01]  /*1ac0*/  FFMA.FTZ R78, R217, R235, R78 ;  /* 0x000000ebd94e7223 */ /* 0x000fe2000001004e */
[----:B------:R-:W-:Y:S01]  /*1ad0*/  FFMA.FTZ R166, R202, R198, R165 ;  /* 0x000000c6caa67223 */ /* 0x000fe200000100a5 */
[----:B------:R-:W-:Y:S01]  /*1ae0*/  FADD.FTZ R235, R198, R231 ;  /* 0x000000e7c6eb7221 */ /* 0x000fe20000010000 */
[----:B------:R-:W-:Y:S02]  /*1af0*/  HADD2.F32 R237, -RZ, R169.H0_H0 ;  /* 0x200000a9ffed7230 */ /* 0x000fe40000004100 */
[----:B------:R-:W-:Y:S02]  /*1b00*/  HADD2.F32 R164, -RZ, R93.H0_H0 ;  /* 0x2000005dffa47230 */ /* 0x000fe40000004100 */
[----:B------:R-:W-:Y:S01]  /*1b10*/  FFMA.FTZ R165, R203, R180, R166 ;  /* 0x000000b4cba57223 */ /* 0x000fe200000100a6 */
[----:B------:R-:W-:-:S02]  /*1b20*/  FADD.FTZ R166, R180, R235 ;  /* 0x000000ebb4a67221 */ /* 0x000fc40000010000 */
[----:B------:R-:W-:Y:S01]  /*1b30*/  FMUL.FTZ R231, R164, R237 ;  /* 0x000000eda4e77220 */ /* 0x000fe20000410000 */
[----:B------:R-:W-:Y:S01]  /*1b40*/  FFMA.FTZ R164, R222, R181, R165 ;  /* 0x000000b5dea47223 */ /* 0x000fe200000100a5 */
[----:B------:R-:W-:Y:S01]  /*1b50*/  FADD.FTZ R165, R181, R166 ;  /* 0x000000a6b5a57221 */ /* 0x000fe20000010000 */
[----:B------:R-:W-:Y:S01]  /*1b60*/  FMUL.FTZ R232, R232, UR30 ;  /* 0x0000001ee8e87c20 */ /* 0x000fe20008410000 */
[----:B------:R-:W-:Y:S02]  /*1b70*/  FADD.FTZ R167, R167, -UR9 ;  /* 0x80000009a7a77e21 */ /* 0x000fe40008010000 */
[----:B------:R-:W-:Y:S01]  /*1b80*/  FADD.FTZ R166, R182, R165 ;  /* 0x000000a5b6a67221 */ /* 0x000fe20000010000 */
[----:B------:R-:W-:Y:S01]  /*1b90*/  FFMA.FTZ R165, R199, R182, R164 ;  /* 0x000000b6c7a57223 */ /* 0x000fe200000100a4 */
[----:B------:R-:W-:Y:S01]  /*1ba0*/  FADD.FTZ R85, R85, R238 ;  /* 0x000000ee55557221 */ /* 0x000fe20000010000 */
[----:B------:R-:W-:Y:S01]  /*1bb0*/  FFMA.FTZ R81, R232, R238, R81 ;  /* 0x000000eee8517223 */ /* 0x000fe20000010051 */
        /* <DEDUP_REMOVED lines=30> */
[----:B------:R-:W-:Y:S02]  /*1da0*/  HADD2.F32 R168, -RZ, R169.H1_H1 ;  /* 0x300000a9ffa87230 */ /* 0x000fe40000004100 */
[----:B------:R-:W-:Y:S01]  /*1db0*/  FADD.FTZ R172, R172, -UR9 ;  /* 0x80000009acac7e21 */ /* 0x000fe20008010000 */
[----:B------:R-:W-:Y:S02]  /*1dc0*/  HADD2.F32 R235, -RZ, R93.H1_H1 ;  /* 0x3000005dffeb7230 */ /* 0x000fe40000004100 */
[----:B------:R-:W-:Y:S01]  /*1dd0*/  FADD.FTZ R164, R164, R219 ;  /* 0x000000dba4a47221 */ /* 0x000fe20000010000 */
[----:B------:R-:W-:Y:S01]  /*1de0*/  FFMA.FTZ R166, R232, R219, R165 ;  /* 0x000000dbe8a67223 */ /* 0x000fe200000100a5 */
[----:B------:R-:W-:Y:S01]  /*1df0*/  FADD.FTZ R86, R86, R237 ;  /* 0x000000ed56567221 */ /* 0x000fe20000010000 */
[----:B------:R-:W-:Y:S01]  /*1e00*/  FFMA.FTZ R82, R233, R237, R82 ;  /* 0x000000ede9527223 */ /* 0x000fe20000010052 */
[----:B------:R-:W-:Y:S01]  /*1e10*/  FMUL.FTZ R237, R172, UR30 ;  /* 0x0000001eaced7c20 */ /* 0x000fe20008410000 */
[----:B------:R-:W-:Y:S01]  /*1e20*/  FADD.FTZ R173, R173, -UR9 ;  /* 0x80000009adad7e21 */ /* 0x000fe20008010000 */
[----:B------:R-:W-:Y:S01]  /*1e30*/  FMUL.FTZ R235, R235, R168 ;  /* 0x000000a8ebeb7220 */ /* 0x000fe20000410000 */
[----:B------:R-:W-:-:S02]  /*1e40*/  HADD2.F32 R169, -RZ, R170.H0_H0 ;  /* 0x200000aaffa97230 */ /* 0x000fc40000004100 */
[----:B------:R-:W-:Y:S01]  /*1e50*/  FADD.FTZ R164, R164, R231 ;  /* 0x000000e7a4a47221 */ /* 0x000fe20000010000 */
[----:B------:R-:W-:Y:S02]  /*1e60*/  HADD2.F32 R172, -RZ, R94.H0_H0 ;  /* 0x2000005effac7230 */ /* 0x000fe40000004100 */
[----:B------:R-:W-:Y:S01]  /*1e70*/  FFMA.FTZ R165, R233, R231, R166 ;  /* 0x000000e7e9a57223 */ /* 0x000fe200000100a6 */
[----:B------:R-:W-:Y:S01]  /*1e80*/  FMUL.FTZ R240, R173, UR30 ;  /* 0x0000001eadf07c20 */ /* 0x000fe20008410000 */
[----:B------:R-:W-:Y:S01]  /*1e90*/  FADD.FTZ R174, R174, -UR9 ;  /* 0x80000009aeae7e21 */ /* 0x000fe20008010000 */
[----:B------:R-:W-:Y:S02]  /*1ea0*/  HADD2.F32 R170, -RZ, R170.H1_H1 ;  /* 0x300000aaffaa7230 */ /* 0x000fe40000004100 */
[----:B------:R-:W-:Y:S01]  /*1eb0*/  FADD.FTZ R167, R164, R235 ;  /* 0x000000eba4a77221 */ /* 0x000fe20000010000 */
[----:B------:R-:W-:Y:S02]  /*1ec0*/  HADD2.F32 R173, -RZ, R94.H1_H1 ;  /* 0x3000005effad7230 */ /* 0x000fe40000004100 */
[----:B------:R-:W-:Y:S01]  /*1ed0*/  FMUL.FTZ R172, R172, R169 ;  /* 0x000000a9acac7220 */ /* 0x000fe20000410000 */
[----:B------:R-:W-:Y:S01]  /*1ee0*/  FFMA.FTZ R164, R238, R235, R165 ;  /* 0x000000ebeea47223 */ /* 0x000fe200000100a5 */
[----:B------:R-:W-:Y:S01]  /*1ef0*/  FADD.FTZ R44, R44, R169 ;  /* 0x000000a92c2c7221 */ /* 0x000fe20000010000 */
[----:B------:R-:W-:Y:S01]  /*1f00*/  FFMA.FTZ R40, R237, R169, R40 ;  /* 0x000000a9ed287223 */ /* 0x000fe20000010028 */
[----:B------:R-:W-:Y:S01]  /*1f10*/  FMUL.FTZ R239, R174, UR30 ;  /* 0x0000001eaeef7c20 */ /* 0x000fe20008410000 */
[----:B------:R-:W-:-:S02]  /*1f20*/  HADD2.F32 R169, -RZ, R171.H0_H0 ;  /* 0x200000abffa97230 */ /* 0x000fc40000004100 */
[----:B------:R-:W-:Y:S01]  /*1f30*/  FMUL.FTZ R173, R173, R170 ;  /* 0x000000aaadad7220 */ /* 0x000fe20000410000 */
[----:B------:R-:W-:Y:S02]  /*1f40*/  HADD2.F32 R174, -RZ, R95.H0_H0 ;  /* 0x2000005fffae7230 */ /* 0x000fe40000004100 */
[----:B------:R-:W-:Y:S01]  /*1f50*/  FADD.FTZ R166, R167, R172 ;  /* 0x000000aca7a67221 */ /* 0x000fe20000010000 */
[----:B------:R-:W-:Y:S01]  /*1f60*/  FFMA.FTZ R165, R237, R172, R164 ;  /* 0x000000aceda57223 */ /* 0x000fe200000100a4 */
[----:B------:R-:W-:Y:S01]  /*1f70*/  FADD.FTZ R87, R87, R168 ;  /* 0x000000a857577221 */ /* 0x000fe20000010000 */
[----:B------:R-:W-:Y:S01]  /*1f80*/  FFMA.FTZ R83, R238, R168, R83 ;  /* 0x000000a8ee537223 */ /* 0x000fe20000010053 */
[----:B------:R-:W-:Y:S02]  /*1f90*/  HADD2.F32 R168, -RZ, R171.H1_H1 ;  /* 0x300000abffa87230 */ /* 0x000fe40000004100 */
[----:B------:R-:W-:Y:S01]  /*1fa0*/  FMUL.FTZ R174, R174, R169 ;  /* 0x000000a9aeae7220 */ /* 0x000fe20000410000 */
        /* <DEDUP_REMOVED lines=17> */
.L_x_11726:
        /* <DEDUP_REMOVED lines=29> */
.L_x_11727:
        /* <DEDUP_REMOVED lines=32> */
.L_x_11729:
[----:B------:R-:W-:Y:S05]  /*2490*/  BSYNC.RECONVERGENT B0 ;  /* 0x0000000000007941 */ /* 0x000fea0003800200 */
.L_x_11728:
[----:B------:R-:W1:Y:S08]  /*24a0*/  S2UR UR10, SR_CgaCtaId ;  /* 0x00000000000a79c3 */ /* 0x000e700000008800 */
[----:B------:R-:W-:Y:S01]  /*24b0*/  BAR.SYNC.DEFER_BLOCKING 0x0 ;  /* 0x0000000000007b1d */ /* 0x000fe20000010000 */
[----:B-----5:R-:W-:Y:S01]  /*24c0*/  ISETP.GE.AND P2, PT, R5, 0x1, PT ;  /* 0x000000010500780c */ /* 0x020fe20003f46270 */
[----:B------:R-:W-:Y:S01]  /*24d0*/  UISETP.NE.U32.AND UP0, UPT, UR4, URZ, UPT ;  /* 0x000000ff0400728c */ /* 0x000fe2000bf05070 */
[----:B------:R-:W-:-:S03]  /*24e0*/  ISETP.NE.AND P1, PT, RZ, UR26, PT ;  /* 0x0000001aff007c0c */ /* 0x000fc6000bf25270 */
[----:B------:R-:W-:Y:S01]  /*24f0*/  UMOV UR9, 0x400 ;  /* 0x0000040000097882 */ /* 0x000fe20000000000 */
        /* <DEDUP_REMOVED lines=11> */
[----:B------:R-:W-:Y:S01]  /*25b0*/  FADD.FTZ R167, RZ, R164 ;  /* 0x000000a4ffa77221 */ /* 0x000fe20000010000 */
[----:B------:R-:W-:-:S02]  /*25c0*/  @P2 IADD3 R164, PT, PT, R5, -0x1, RZ ;  /* 0xffffffff05a42810 */ /* 0x000fc40007ffe0ff */
[----:B-1----:R-:W-:Y:S01]  /*25d0*/  FADD.FTZ R244, R244, R169 ;  /* 0x000000a9f4f47221 */ /* 0x002fe20000010000 */
[----:B------:R-:W-:-:S03]  /*25e0*/  FADD.FTZ R167, R166, R167 ;  /* 0x000000a7a6a77221 */ /* 0x000fc60000010000 */
[----:B------:R-:W-:Y:S01]  /*25f0*/  FADD.FTZ R171, R171, R244 ;  /* 0x000000f4abab7221 */ /* 0x000fe20000010000 */
[----:B------:R-:W-:-:S03]  /*2600*/  FADD.FTZ R167, R167, R168 ;  /* 0x000000a8a7a77221 */ /* 0x000fc60000010000 */
[----:B------:R-:W-:Y:S01]  /*2610*/  FMUL.FTZ R171, R171, UR28 ;  /* 0x0000001cabab7c20 */ /* 0x000fe20008410000 */
[----:B------:R-:W-:-:S04]  /*2620*/  FADD.FTZ R167, R170, R167 ;  /* 0x000000a7aaa77221 */ /* 0x000fc80000010000 */
[----:B------:R-:W-:Y:S01]  /*2630*/  R2UR UR9, R171 ;  /* 0x00000000ab0972ca */ /* 0x000fe200000e0000 */
[----:B------:R-:W-:Y:S01]  /*2640*/  FMUL.FTZ R168, R167, UR28 ;  /* 0x0000001ca7a87c20 */ /* 0x000fe20008410000 */
[----:B0-----:R-:W-:-:S04]  /*2650*/  @P2 IMAD R164, R164, R165, RZ ;  /* 0x000000a5a4a42224 */ /* 0x001fc800078e02ff */
[----:B------:R-:W-:Y:S01]  /*2660*/  FSEL R168, R168, RZ, !P1 ;  /* 0x000000ffa8a87208 */ /* 0x000fe20004800000 */
[----:B------:R-:W-:Y:S01]  /*2670*/  IMAD R165, R165, UR8, RZ ;  /* 0x00000008a5a57c24 */ /* 0x000fe2000f8e02ff */
[----:B------:R-:W-:-:S04]  /*2680*/  @P2 SHF.R.S32.HI R5, RZ, 0x1f, R164 ;  /* 0x0000001fff052819 */ /* 0x000fc800000114a4 */
[----:B------:R-:W-:Y:S02]  /*2690*/  @P2 LEA.HI R164, R5, R164, RZ, 0x3 ;  /* 0x000000a405a42211 */ /* 0x000fe400078f18ff */
[----:B------:R-:W-:Y:S02]  /*26a0*/  MOV R5, RZ ;  /* 0x000000ff00057202 */ /* 0x000fe40000000f00 */
[----:B------:R-:W-:Y:S02]  /*26b0*/  @P2 LEA.HI.SX32 R5, R164, R175, 0x1d ;  /* 0x000000afa4052211 */ /* 0x000fe400078feaff */
[----:B------:R-:W-:-:S04]  /*26c0*/  SHF.R.S32.HI R164, RZ, 0x1f, R165 ;  /* 0x0000001fffa47819 */ /* 0x000fc800000114a5 */
        /* <DEDUP_REMOVED lines=13> */
[----:B------:R-:W-:-:S04]  /*27a0*/  F2FP.F16.F32.PACK_AB R165, RZ, R165 ;  /* 0x000000a5ffa5723e */ /* 0x000fc800000000ff */
[----:B------:R-:W-:-:S07]  /*27b0*/  PRMT R140, R165, 0x7610, R140 ;  /* 0x00007610a58c7816 */ /* 0x000fce000000008c */
.L_x_11732:
        /* <DEDUP_REMOVED lines=9> */
.L_x_11733:
        /* <DEDUP_REMOVED lines=9> */
.L_x_11734:
        /* <DEDUP_REMOVED lines=9> */
.L_x_11735:
        /* <DEDUP_REMOVED lines=9> */
.L_x_11736:
        /* <DEDUP_REMOVED lines=9> */
.L_x_11737:
        /* <DEDUP_REMOVED lines=9> */
.L_x_11738:
        /* <DEDUP_REMOVED lines=8> */
[----:B------:R-:W-:Y:S01]  /*2ba0*/  PRMT R143, R143, 0x5410, R164 ;  /* 0x000054108f8f7816 */ /* 0x000fe200000000a4 */
[----:B------:R-:W-:Y:S06]  /*2bb0*/  BRA `(.L_x_11739) ;  /* 0x0000000c00ac7947 */ /* 0x000fec0003800000 */
.L_x_11731:
        /* <DEDUP_REMOVED lines=42> */
.L_x_11740:
        /* <DEDUP_REMOVED lines=9> */
.L_x_11741:
        /* <DEDUP_REMOVED lines=9> */
.L_x_11742:
        /* <DEDUP_REMOVED lines=9> */
.L_x_11743:
        /* <DEDUP_REMOVED lines=9> */
.L_x_11744:
        /* <DEDUP_REMOVED lines=9> */
.L_x_11745:
        /* <DEDUP_REMOVED lines=9> */
.L_x_11746:
[----:B------:R-:W-:Y:S05]  /*31c0*/  @!P2 BRA `(.L_x_11739) ;  /* 0x000000080028a947 */ /* 0x000fea0003800000 */
[----:B------:R-:W-:-:S05]  /*31d0*/  FMUL.FTZ R164, R39, UR29 ;  /* 0x0000001d27a47c20 */ /* 0x000fca0008410000 */
[----:B------:R-:W-:-:S04]  /*31e0*/  F2FP.F16.F32.PACK_AB R164, RZ, R164 ;  /* 0x000000a4ffa4723e */ /* 0x000fc800000000ff */
[----:B------:R-:W-:Y:S01]  /*31f0*/  PRMT R143, R143, 0x5410, R164 ;  /* 0x000054108f8f7816 */ /* 0x000fe200000000a4 */
[----:B------:R-:W-:Y:S06]  /*3200*/  BRA `(.L_x_11739) ;  /* 0x0000000800187947 */ /* 0x000fec0003800000 */
.L_x_11730:
        /* <DEDUP_REMOVED lines=10> */
[--C-:B------:R-:W-:Y:S01]  /*32b0*/  @P1 FFMA.FTZ R165, R3, UR9, R168.reuse ;  /* 0x0000000903a51c23 */ /* 0x100fe200080100a8 */
[----:B------:R-:W-:-:S03]  /*32c0*/  @P1 FFMA.FTZ R164, R4, UR9, R168 ;  /* 0x0000000904a41c23 */ /* 0x000fc600080100a8 */
[----:B------:R-:W-:Y:S01]  /*32d0*/  @P1 FADD.FTZ R165, R234, -R165 ;  /* 0x800000a5eaa51221 */ /* 0x000fe20000010000 */
[----:B------:R-:W-:Y:S01]  /*32e0*/  @P1 FADD.FTZ R164, R7, -R164 ;  /* 0x800000a407a41221 */ /* 0x000fe20000010000 */
[----:B------:R-:W2:Y:S02]  /*32f0*/  @P2 LDC R249, c[0x0][0x40c] ;  /* 0x00010300fff92b82 */ /* 0x000ea40000000800 */
[----:B------:R-:W-:Y:S01]  /*3300*/  @P1 FFMA.FTZ R166, R165, UR30, R32 ;  /* 0x0000001ea5a61c23 */ /* 0x000fe20008010020 */
[----:B------:R-:W-:Y:S01]  /*3310*/  @P1 FFMA.FTZ R165, R215, UR9, R168 ;  /* 0x00000009d7a51c23 */ /* 0x000fe200080100a8 */
[----:B------:R-:W-:-:S03]  /*3320*/  @P1 FFMA.FTZ R171, R164, UR30, R33 ;  /* 0x0000001ea4ab1c23 */ /* 0x000fc60008010021 */
[----:B------:R-:W-:Y:S01]  /*3330*/  @P1 FADD.FTZ R165, R2, -R165 ;  /* 0x800000a502a51221 */ /* 0x000fe20000010000 */
[----:B0-----:R-:W-:Y:S02]  /*3340*/  @P2 FMUL.FTZ R247, R171, R244 ;  /* 0x000000f4abf72220 */ /* 0x001fe40000410000 */
[----:B------:R-:W0:Y:S01]  /*3350*/  @P2 LDC R244, c[0x0][0x40c] ;  /* 0x00010300fff42b82 */ /* 0x000e220000000800 */
[----:B------:R-:W-:Y:S01]  /*3360*/  @P1 FFMA.FTZ R170, R165, UR30, R34 ;  /* 0x0000001ea5aa1c23 */ /* 0x000fe20008010022 */
[--C-:B------:R-:W-:Y:S01]  /*3370*/  @P1 FFMA.FTZ R165, R6, UR9, R168.reuse ;  /* 0x0000000906a51c23 */ /* 0x100fe200080100a8 */
[----:B------:R-:W-:Y:S01]  /*3380*/  @P2 F2FP.F16.F32.PACK_AB R247, RZ, R247 ;  /* 0x000000f7fff7223e */ /* 0x000fe200000000ff */
[----:B-1----:R-:W-:Y:S02]  /*3390*/  @P2 FMUL.FTZ R243, R166, R243 ;  /* 0x000000f3a6f32220 */ /* 0x002fe40000410000 */
[----:B------:R-:W-:Y:S01]  /*33a0*/  @P1 FADD.FTZ R164, R0, -R165 ;  /* 0x800000a500a41221 */ /* 0x000fe20000010000 */
[--C-:B------:R-:W-:Y:S01]  /*33b0*/  @P1 FFMA.FTZ R165, R9, UR9, R168.reuse ;  /* 0x0000000909a51c23 */ /* 0x100fe200080100a8 */
[----:B------:R-:W1:Y:S02]  /*33c0*/  @P2 LDC R171, c[0x0][0x40c] ;  /* 0x00010300ffab2b82 */ /* 0x000e640000000800 */
[----:B------:R-:W-:Y:S01]  /*33d0*/  @P1 FFMA.FTZ R167, R164, UR30, R35 ;  /* 0x0000001ea4a71c23 */ /* 0x000fe20008010023 */
[----:B------:R-:W-:Y:S01]  /*33e0*/  @P1 FFMA.FTZ R164, R192, UR9, R168 ;  /* 0x00000009c0a41c23 */ /* 0x000fe200080100a8 */
[----:B------:R-:W-:Y:S01]  /*33f0*/  @P1 FADD.FTZ R245, R8, -R165 ;  /* 0x800000a508f51221 */ /* 0x000fe20000010000 */
[----:B------:R-:W-:Y:S01]  /*3400*/  MOV R165, R28 ;  /* 0x0000001c00a57202 */ /* 0x000fe20000000f00 */
[----:B--2---:R-:W-:Y:S01]  /*3410*/  @P2 FMUL.FTZ R170, R170, R249 ;  /* 0x000000f9aaaa2220 */ /* 0x004fe20000410000 */
[----:B------:R-:W-:Y:S01]  /*3420*/  @P1 FADD.FTZ R246, R11, -R164 ;  /* 0x800000a40bf61221 */ /* 0x000fe20000010000 */
[----:B------:R-:W-:Y:S01]  /*3430*/  MOV R164, R29 ;  /* 0x0000001d00a47202 */ /* 0x000fe20000000f00 */
[----:B------:R-:W2:Y:S01]  /*3440*/  @P2 LDC R166, c[0x0][0x40c] ;  /* 0x00010300ffa62b82 */ /* 0x000ea20000000800 */
[----:B------:R-:W-:Y:S01]  /*3450*/  @P1 FFMA.FTZ R165, R245, UR30, R28 ;  /* 0x0000001ef5a51c23 */ /* 0x000fe2000801001c */
[----:B------:R-:W-:Y:S01]  /*3460*/  @P1 FFMA.FTZ R164, R246, UR30, R29 ;  /* 0x0000001ef6a41c23 */ /* 0x000fe2000801001d */
[----:B------:R-:W-:Y:S01]  /*3470*/  @P2 F2FP.F16.F32.PACK_AB R245, RZ, R243 ;  /* 0x000000f3fff5223e */ /* 0x000fe200000000ff */
[----:B------:R-:W-:Y:S01]  /*3480*/  @P1 FFMA.FTZ R243, R193, UR9, R168 ;  /* 0x00000009c1f31c23 */ /* 0x000fe200080100a8 */
[----:B------:R-:W-:Y:S01]  /*3490*/  @P2 F2FP.F16.F32.PACK_AB R170, RZ, R170 ;  /* 0x000000aaffaa223e */ /* 0x000fe200000000ff */
[----:B0-----:R-:W-:-:S02]  /*34a0*/  @P2 FMUL.FTZ R244, R165, R244 ;  /* 0x000000f4a5f42220 */ /* 0x001fc40000410000 */
[----:B------:R-:W0:Y:S01]  /*34b0*/  @P2 LDC R246, c[0x0][0x40c] ;  /* 0x00010300fff62b82 */ /* 0x000e220000000800 */
[----:B------:R-:W-:Y:S01]  /*34c0*/  @P1 FADD.FTZ R251, R190, -R243 ;  /* 0x800000f3befb1221 */ /* 0x000fe20000010000 */
[----:B------:R-:W-:Y:S02]  /*34d0*/  MOV R243, R30 ;  /* 0x0000001e00f37202 */ /* 0x000fe40000000f00 */
[----:B------:R-:W-:Y:S01]  /*34e0*/  @P2 F2FP.F16.F32.PACK_AB R244, RZ, R244 ;  /* 0x000000f4fff4223e */ /* 0x000fe200000000ff */
[----:B------:R-:W-:Y:S01]  /*34f0*/  @P1 FFMA.FTZ R243, R251, UR30, R30 ;  /* 0x0000001efbf31c23 */ /* 0x000fe2000801001e */
[----:B------:R-:W-:Y:S01]  /*3500*/  @P2 PRMT R140, R245, 0x7610, R140 ;  /* 0x00007610f58c2816 */ /* 0x000fe2000000008c */
[----:B-1----:R-:W-:Y:S01]  /*3510*/  @P2 FMUL.FTZ R171, R164, R171 ;  /* 0x000000aba4ab2220 */ /* 0x002fe20000410000 */
[----:B------:R-:W-:Y:S02]  /*3520*/  @P2 PRMT R141, R170, 0x7610, R141 ;  /* 0x00007610aa8d2816 */ /* 0x000fe4000000008d */
[----:B------:R-:W-:-:S02]  /*3530*/  @P2 PRMT R142, R244, 0x7610, R142 ;  /* 0x00007610f48e2816 */ /* 0x000fc4000000008e */
[----:B------:R-:W-:Y:S02]  /*3540*/  @P2 F2FP.F16.F32.PACK_AB R171, RZ, R171 ;  /* 0x000000abffab223e */ /* 0x000fe400000000ff */
[----:B------:R-:W-:Y:S01]  /*3550*/  @P2 PRMT R140, R140, 0x5410, R247 ;  /* 0x000054108c8c2816 */ /* 0x000fe200000000f7 */
[----:B--2---:R-:W-:Y:S01]  /*3560*/  @P2 FMUL.FTZ R166, R243, R166 ;  /* 0x000000a6f3a62220 */ /* 0x004fe20000410000 */
[----:B------:R-:W-:-:S04]  /*3570*/  @P2 PRMT R142, R142, 0x5410, R171 ;  /* 0x000054108e8e2816 */ /* 0x000fc800000000ab */
[----:B------:R-:W-:Y:S01]  /*3580*/  @P2 F2FP.F16.F32.PACK_AB R166, RZ, R166 ;  /* 0x000000a6ffa6223e */ /* 0x000fe200000000ff */
[----:B0-----:R-:W-:-:S03]  /*3590*/  @P2 FMUL.FTZ R246, R167, R246 ;  /* 0x000000f6a7f62220 */ /* 0x001fc60000410000 */
[----:B------:R-:W-:Y:S02]  /*35a0*/  @P2 PRMT R143, R166, 0x7610, R143 ;  /* 0x00007610a68f2816 */ /* 0x000fe4000000008f */
[----:B------:R-:W-:-:S04]  /*35b0*/  @P2 F2FP.F16.F32.PACK_AB R246, RZ, R246 ;  /* 0x000000f6fff6223e */ /* 0x000fc800000000ff */
[----:B------:R-:W-:Y:S01]  /*35c0*/  @P2 PRMT R141, R141, 0x5410, R246 ;  /* 0x000054108d8d2816 */ /* 0x000fe200000000f6 */
[----:B------:R-:W-:Y:S06]  /*35d0*/  @!P2 BRA `(.L_x_11739) ;  /* 0x000000040024a947 */ /* 0x000fec0003800000 */
[----:B------:R-:W-:-:S04]  /*35e0*/  @P1 FFMA.FTZ R164, R194, UR9, R168 ;  /* 0x00000009c2a41c23 */ /* 0x000fc800080100a8 */
[----:B------:R-:W-:Y:S01]  /*35f0*/  @P1 FADD.FTZ R166, R189, -R164 ;  /* 0x800000a4bda61221 */ /* 0x000fe20000010000 */
[----:B------:R-:W-:-:S03]  /*3600*/  MOV R164, R31 ;  /* 0x0000001f00a47202 */ /* 0x000fc60000000f00 */
[----:B------:R-:W-:-:S04]  /*3610*/  @P1 FFMA.FTZ R164, R166, UR30, R31 ;  /* 0x0000001ea6a41c23 */ /* 0x000fc8000801001f */
[----:B------:R-:W-:-:S05]  /*3620*/  FMUL.FTZ R164, R164, UR29 ;  /* 0x0000001da4a47c20 */ /* 0x000fca0008410000 */
[----:B------:R-:W-:-:S04]  /*3630*/  F2FP.F16.F32.PACK_AB R164, RZ, R164 ;  /* 0x000000a4ffa4723e */ /* 0x000fc800000000ff */
[----:B------:R-:W-:Y:S01]  /*3640*/  PRMT R143, R143, 0x5410, R164 ;  /* 0x000054108f8f7816 */ /* 0x000fe200000000a4 */
[----:B------:R-:W-:Y:S06]  /*3650*/  BRA `(.L_x_11739) ;  /* 0x0000000400047947 */ /* 0x000fec0003800000 */
.L_x_11747:
        /* <DEDUP_REMOVED lines=9> */
[----:B------:R-:W-:Y:S01]  /*36f0*/  @P1 FADD.FTZ R36, R189, -R36 ;  /* 0x80000024bd241221 */ /* 0x000fe20000010000 */
[----:B------:R-:W2:Y:S02]  /*3700*/  @P2 LDC R166, c[0x0][0x40c] ;  /* 0x00010300ffa62b82 */ /* 0x000ea40000000800 */
[----:B------:R-:W-:Y:S01]  /*3710*/  @P1 FFMA.FTZ R88, R37, UR30, R32 ;  /* 0x0000001e25581c23 */ /* 0x000fe20008010020 */
[--C-:B------:R-:W-:Y:S01]  /*3720*/  @P1 FFMA.FTZ R37, R193, UR9, R168.reuse ;  /* 0x00000009c1251c23 */ /* 0x100fe200080100a8 */
[----:B------:R-:W-:Y:S01]  /*3730*/  @P1 FFMA.FTZ R39, R36, UR30, R31 ;  /* 0x0000001e24271c23 */ /* 0x000fe2000801001f */
[----:B------:R-:W-:Y:S02]  /*3740*/  @P1 FFMA.FTZ R36, R4, UR9, R168 ;  /* 0x0000000904241c23 */ /* 0x000fe400080100a8 */
[----:B------:R-:W-:Y:S01]  /*3750*/  @P1 FADD.FTZ R37, R190, -R37 ;  /* 0x80000025be251221 */ /* 0x000fe20000010000 */
[----:B------:R-:W3:Y:S01]  /*3760*/  @P2 LDC R91, c[0x0][0x40c] ;  /* 0x00010300ff5b2b82 */ /* 0x000ee20000000800 */
[----:B------:R-:W-:-:S02]  /*3770*/  @P1 FADD.FTZ R90, R7, -R36 ;  /* 0x80000024075a1221 */ /* 0x000fc40000010000 */
[----:B------:R-:W-:Y:S01]  /*3780*/  @P1 FFMA.FTZ R38, R37, UR30, R30 ;  /* 0x0000001e25261c23 */ /* 0x000fe2000801001e */
[----:B-1----:R-:W-:-:S03]  /*3790*/  @P2 FMUL.FTZ R37, R39, R164 ;  /* 0x000000a427252220 */ /* 0x002fc60000410000 */
[----:B0-----:R-:W-:Y:S01]  /*37a0*/  @P2 FMUL.FTZ R36, R38, R89 ;  /* 0x0000005926242220 */ /* 0x001fe20000410000 */
[----:B------:R-:W0:Y:S01]  /*37b0*/  @P2 LDC R167, c[0x0][0x40c] ;  /* 0x00010300ffa72b82 */ /* 0x000e220000000800 */
[----:B------:R-:W-:Y:S01]  /*37c0*/  MOV R89, R33 ;  /* 0x0000002100597202 */ /* 0x000fe20000000f00 */
[----:B------:R-:W-:Y:S01]  /*37d0*/  @P1 FFMA.FTZ R89, R90, UR30, R33 ;  /* 0x0000001e5a591c23 */ /* 0x000fe20008010021 */
[----:B------:R-:W-:Y:S02]  /*37e0*/  @P2 F2FP.F16.F32.PACK_AB R37, RZ, R37 ;  /* 0x00000025ff25223e */ /* 0x000fe400000000ff */
[----:B------:R-:W-:Y:S02]  /*37f0*/  @P2 F2FP.F16.F32.PACK_AB R36, RZ, R36 ;  /* 0x00000024ff24223e */ /* 0x000fe400000000ff */
[----:B------:R-:W-:Y:S01]  /*3800*/  MOV R90, R34 ;  /* 0x00000022005a7202 */ /* 0x000fe20000000f00 */
[----:B------:R-:W1:Y:S01]  /*3810*/  @P2 LDC R170, c[0x0][0x40c] ;  /* 0x00010300ffaa2b82 */ /* 0x000e620000000800 */
[----:B------:R-:W-:Y:S01]  /*3820*/  @P2 PRMT R143, R36, 0x7610, R143 ;  /* 0x00007610248f2816 */ /* 0x000fe2000000008f */
[----:B--2---:R-:W-:Y:S01]  /*3830*/  @P2 FMUL.FTZ R165, R89, R166 ;  /* 0x000000a659a52220 */ /* 0x004fe20000410000 */
[----:B------:R-:W-:-:S02]  /*3840*/  @P1 FFMA.FTZ R166, R192, UR9, R168 ;  /* 0x00000009c0a61c23 */ /* 0x000fc400080100a8 */
[----:B------:R-:W-:Y:S01]  /*3850*/  @P2 PRMT R143, R143, 0x5410, R37 ;  /* 0x000054108f8f2816 */ /* 0x000fe20000000025 */
[----:B------:R-:W-:Y:S01]  /*3860*/  @P1 FFMA.FTZ R37, R215, UR9, R168 ;  /* 0x00000009d7251c23 */ /* 0x000fe200080100a8 */
[----:B------:R-:W-:Y:S01]  /*3870*/  @P1 FADD.FTZ R166, R11, -R166 ;  /* 0x800000a60ba61221 */ /* 0x000fe20000010000 */
[----:B------:R-:W2:Y:S01]  /*3880*/  @P2 LDC R171, c[0x0][0x40c] ;  /* 0x00010300ffab2b82 */ /* 0x000ea20000000800 */
[----:B---3--:R-:W-:Y:S01]  /*3890*/  @P2 FMUL.FTZ R164, R88, R91 ;  /* 0x0000005b58a42220 */ /* 0x008fe20000410000 */
[----:B------:R-:W-:Y:S01]  /*38a0*/  @P1 FADD.FTZ R37, R2, -R37 ;  /* 0x8000002502251221 */ /* 0x000fe20000010000 */
[----:B------:R-:W-:Y:S02]  /*38b0*/  MOV R91, R35 ;  /* 0x00000023005b7202 */ /* 0x000fe40000000f00 */
[----:B------:R-:W-:Y:S01]  /*38c0*/  @P2 F2FP.F16.F32.PACK_AB R165, RZ, R165 ;  /* 0x000000a5ffa5223e */ /* 0x000fe200000000ff */
[----:B------:R-:W-:Y:S01]  /*38d0*/  @P1 FFMA.FTZ R90, R37, UR30, R34 ;  /* 0x0000001e255a1c23 */ /* 0x000fe20008010022 */
[----:B------:R-:W-:Y:S01]  /*38e0*/  @P1 FFMA.FTZ R37, R6, UR9, R168 ;  /* 0x0000000906251c23 */ /* 0x000fe200080100a8 */
[----:B------:R-:W3:Y:S01]  /*38f0*/  @P2 LDC R244, c[0x0][0x40c] ;  /* 0x00010300fff42b82 */ /* 0x000ee20000000800 */
[----:B------:R-:W-:-:S02]  /*3900*/  @P2 F2FP.F16.F32.PACK_AB R164, RZ, R164 ;  /* 0x000000a4ffa4223e */ /* 0x000fc400000000ff */
[----:B------:R-:W-:Y:S01]  /*3910*/  @P1 FADD.FTZ R36, R0, -R37 ;  /* 0x8000002500241221 */ /* 0x000fe20000010000 */
[----:B------:R-:W-:Y:S01]  /*3920*/  @P1 FFMA.FTZ R37, R9, UR9, R168 ;  /* 0x0000000909251c23 */ /* 0x000fe200080100a8 */
[----:B------:R-:W-:Y:S02]  /*3930*/  @P2 PRMT R140, R164, 0x7610, R140 ;  /* 0x00007610a48c2816 */ /* 0x000fe4000000008c */
[----:B------:R-:W-:Y:S01]  /*3940*/  @P1 FFMA.FTZ R91, R36, UR30, R35 ;  /* 0x0000001e245b1c23 */ /* 0x000fe20008010023 */
[----:B------:R-:W-:Y:S01]  /*3950*/  @P1 FADD.FTZ R37, R8, -R37 ;  /* 0x8000002508251221 */ /* 0x000fe20000010000 */
[----:B------:R-:W-:Y:S02]  /*3960*/  MOV R36, R28 ;  /* 0x0000001c00247202 */ /* 0x000fe40000000f00 */
[----:B------:R-:W-:Y:S01]  /*3970*/  @P2 PRMT R140, R140, 0x5410, R165 ;  /* 0x000054108c8c2816 */ /* 0x000fe200000000a5 */
[----:B------:R-:W-:Y:S01]  /*3980*/  @P1 FFMA.FTZ R36, R37, UR30, R28 ;  /* 0x0000001e25241c23 */ /* 0x000fe2000801001c */
[----:B------:R-:W-:Y:S01]  /*3990*/  MOV R37, R29 ;  /* 0x0000001d00257202 */ /* 0x000fe20000000f00 */
[----:B------:R-:W-:Y:S01]  /*39a0*/  @P1 FFMA.FTZ R37, R166, UR30, R29 ;  /* 0x0000001ea6251c23 */ /* 0x000fe2000801001d */
[----:B0-----:R-:W-:Y:S01]  /*39b0*/  @P2 FMUL.FTZ R166, R90, R167 ;  /* 0x000000a75aa62220 */ /* 0x001fe20000410000 */
[----:B-1----:R-:W-:Y:S01]  /*39c0*/  @P2 FMUL.FTZ R167, R91, R170 ;  /* 0x000000aa5ba72220 */ /* 0x002fe20000410000 */
[----:B--2---:R-:W-:-:S03]  /*39d0*/  @P2 FMUL.FTZ R170, R36, R171 ;  /* 0x000000ab24aa2220 */ /* 0x004fc60000410000 */
[----:B------:R-:W-:Y:S02]  /*39e0*/  @P2 F2FP.F16.F32.PACK_AB R166, RZ, R166 ;  /* 0x000000a6ffa6223e */ /* 0x000fe400000000ff */
[----:B------:R-:W-:Y:S01]  /*39f0*/  @P2 F2FP.F16.F32.PACK_AB R170, RZ, R170 ;  /* 0x000000aaffaa223e */ /* 0x000fe200000000ff */
[----:B---3--:R-:W-:Y:S01]  /*3a00*/  @P2 FMUL.FTZ R171, R37, R244 ;  /* 0x000000f425ab2220 */ /* 0x008fe20000410000 */
[----:B------:R-:W-:Y:S02]  /*3a10*/  @P2 F2FP.F16.F32.PACK_AB R167, RZ, R167 ;  /* 0x000000a7ffa7223e */ /* 0x000fe400000000ff */
[----:B------:R-:W-:Y:S02]  /*3a20*/  @P2 PRMT R141, R166, 0x7610, R141 ;  /* 0x00007610a68d2816 */ /* 0x000fe4000000008d */
[----:B------:R-:W-:Y:S02]  /*3a30*/  @P2 F2FP.F16.F32.PACK_AB R171, RZ, R171 ;  /* 0x000000abffab223e */ /* 0x000fe400000000ff */
[----:B------:R-:W-:-:S02]  /*3a40*/  @P2 PRMT R142, R170, 0x7610, R142 ;  /* 0x00007610aa8e2816 */ /* 0x000fc4000000008e */
[----:B------:R-:W-:Y:S02]  /*3a50*/  @P2 PRMT R141, R141, 0x5410, R167 ;  /* 0x000054108d8d2816 */ /* 0x000fe400000000a7 */
[----:B------:R-:W-:-:S07]  /*3a60*/  @P2 PRMT R142, R142, 0x5410, R171 ;  /* 0x000054108e8e2816 */ /* 0x000fce00000000ab */
.L_x_11739:
        /* <DEDUP_REMOVED lines=13> */
[----:B------:R-:W-:Y:S02]  /*3b40*/  MOV R39, R23 ;  /* 0x0000001700277202 */ /* 0x000fe40000000f00 */
[----:B------:R-:W-:Y:S02]  /*3b50*/  MOV R88, R24 ;  /* 0x0000001800587202 */ /* 0x000fe40000000f00 */
[----:B------:R-:W-:-:S03]  /*3b60*/  MOV R90, R26 ;  /* 0x0000001a005a7202 */ /* 0x000fc60000000f00 */
[----:B------:R-:W1:Y:S04]  /*3b70*/  @P2 LDC R38, c[0x0][0x40c] ;  /* 0x00010300ff262b82 */ /* 0x000e680000000800 */
[--C-:B------:R-:W-:Y:S01]  /*3b80*/  @P3 FFMA.FTZ R37, R202, UR9, R168.reuse ;  /* 0x00000009ca253c23 */ /* 0x100fe200080100a8 */
[----:B------:R-:W-:-:S03]  /*3b90*/  @P3 FFMA.FTZ R89, R220, UR9, R168 ;  /* 0x00000009dc593c23 */ /* 0x000fc600080100a8 */
[----:B------:R-:W-:Y:S01]  /*3ba0*/  @P3 FADD.FTZ R36, R198, -R37 ;  /* 0x80000025c6243221 */ /* 0x000fe20000010000 */
[--C-:B------:R-:W-:Y:S01]  /*3bb0*/  @P3 FFMA.FTZ R37, R195, UR9, R168.reuse ;  /* 0x00000009c3253c23 */ /* 0x100fe200080100a8 */
[----:B------:R-:W2:Y:S02]  /*3bc0*/  @P2 LDC R171, c[0x0][0x40c] ;  /* 0x00010300ffab2b82 */ /* 0x000ea40000000800 */
[----:B------:R-:W-:Y:S01]  /*3bd0*/  @P3 FFMA.FTZ R39, R36, UR30, R23 ;  /* 0x0000001e24273c23 */ /* 0x000fe20008010017 */
[----:B------:R-:W-:Y:S01]  /*3be0*/  @P3 FADD.FTZ R36, R184, -R89 ;  /* 0x80000059b8243221 */ /* 0x000fe20000010000 */
[----:B------:R-:W-:Y:S01]  /*3bf0*/  MOV R89, R25 ;  /* 0x0000001900597202 */ /* 0x000fe20000000f00 */
[----:B------:R-:W-:Y:S02]  /*3c00*/  @P3 FADD.FTZ R37, R10, -R37 ;  /* 0x800000250a253221 */ /* 0x000fe40000010000 */
[----:B------:R-:W-:Y:S01]  /*3c10*/  @P3 FFMA.FTZ R89, R36, UR30, R25 ;  /* 0x0000001e24593c23 */ /* 0x000fe20008010019 */
[----:B------:R-:W-:Y:S01]  /*3c20*/  @P3 FFMA.FTZ R36, R191, UR9, R168 ;  /* 0x00000009bf243c23 */ /* 0x000fe200080100a8 */
[----:B------:R-:W-:Y:S01]  /*3c30*/  @P3 FFMA.FTZ R88, R37, UR30, R24 ;  /* 0x0000001e25583c23 */ /* 0x000fe20008010018 */
[----:B------:R-:W3:Y:S02]  /*3c40*/  @P2 LDC R243, c[0x0][0x40c] ;  /* 0x00010300fff32b82 */ /* 0x000ee40000000800 */
[----:B------:R-:W-:Y:S01]  /*3c50*/  @P3 FADD.FTZ R37, R185, -R36 ;  /* 0x80000024b9253221 */ /* 0x000fe20000010000 */
[----:B0-----:R-:W-:Y:S01]  /*3c60*/  @P2 FMUL.FTZ R164, R88, R91 ;  /* 0x0000005b58a42220 */ /* 0x001fe20000410000 */
[----:B------:R-:W-:Y:S01]  /*3c70*/  MOV R91, R27 ;  /* 0x0000001b005b7202 */ /* 0x000fe20000000f00 */
[----:B-1----:R-:W-:Y:S01]  /*3c80*/  @P2 FMUL.FTZ R165, R89, R38 ;  /* 0x0000002659a52220 */ /* 0x002fe20000410000 */
[----:B------:R-:W-:Y:S01]  /*3c90*/  @P3 FFMA.FTZ R90, R37, UR30, R26 ;  /* 0x0000001e255a3c23 */ /* 0x000fe2000801001a */
[----:B------:R-:W-:Y:S01]  /*3ca0*/  @P3 FFMA.FTZ R37, R196, UR9, R168 ;  /* 0x00000009c4253c23 */ /* 0x000fe200080100a8 */
[----:B------:R-:W0:Y:S01]  /*3cb0*/  @P2 LDC R170, c[0x0][0x40c] ;  /* 0x00010300ffaa2b82 */ /* 0x000e220000000800 */
[----:B------:R-:W-:-:S02]  /*3cc0*/  @P2 F2FP.F16.F32.PACK_AB R164, RZ, R164 ;  /* 0x000000a4ffa4223e */ /* 0x000fc400000000ff */
[----:B------:R-:W-:Y:S01]  /*3cd0*/  @P3 FADD.FTZ R36, R186, -R37 ;  /* 0x80000025ba243221 */ /* 0x000fe20000010000 */
[----:B------:R-:W-:Y:S02]  /*3ce0*/  @P2 F2FP.F16.F32.PACK_AB R165, RZ, R165 ;  /* 0x000000a5ffa5223e */ /* 0x000fe400000000ff */
[----:B------:R-:W-:Y:S01]  /*3cf0*/  @P2 PRMT R140, R164, 0x7610, R140 ;  /* 0x00007610a48c2816 */ /* 0x000fe2000000008c */
[----:B------:R-:W-:Y:S01]  /*3d00*/  @P3 FFMA.FTZ R91, R36, UR30, R27 ;  /* 0x0000001e245b3c23 */ /* 0x000fe2000801001b */
[----:B------:R-:W-:Y:S01]  /*3d10*/  @P3 FFMA.FTZ R36, R221, UR9, R168 ;  /* 0x00000009dd243c23 */ /* 0x000fe200080100a8 */
[----:B------:R-:W1:Y:S01]  /*3d20*/  @P2 LDC R244, c[0x0][0x40c] ;  /* 0x00010300fff42b82 */ /* 0x000e620000000800 */
[----:B--2---:R-:W-:Y:S01]  /*3d30*/  @P2 FMUL.FTZ R166, R90, R171 ;  /* 0x000000ab5aa62220 */ /* 0x004fe20000410000 */
[----:B------:R-:W-:Y:S01]  /*3d40*/  @P2 PRMT R140, R140, 0x5410, R165 ;  /* 0x000054108c8c2816 */ /* 0x000fe200000000a5 */
[----:B------:R-:W-:Y:S01]  /*3d50*/  @P3 FADD.FTZ R37, R187, -R36 ;  /* 0x80000024bb253221 */ /* 0x000fe20000010000 */
[----:B------:R-:W-:-:S02]  /*3d60*/  MOV R36, R20 ;  /* 0x0000001400247202 */ /* 0x000fc40000000f00 */
[----:B------:R-:W-:Y:S01]  /*3d70*/  @P2 F2FP.F16.F32.PACK_AB R166, RZ, R166 ;  /* 0x000000a6ffa6223e */ /* 0x000fe200000000ff */
[----:B------:R-:W-:Y:S01]  /*3d80*/  @P3 FFMA.FTZ R36, R37, UR30, R20 ;  /* 0x0000001e25243c23 */ /* 0x000fe20008010014 */
[----:B------:R-:W2:Y:S01]  /*3d90*/  @P2 LDC R245, c[0x0][0x40c] ;  /* 0x00010300fff52b82 */ /* 0x000ea20000000800 */
[--C-:B------:R-:W-:Y:S01]  /*3da0*/  @P3 FFMA.FTZ R37, R200, UR9, R168.reuse ;  /* 0x00000009c8253c23 */ /* 0x100fe200080100a8 */
[----:B------:R-:W-:Y:S01]  /*3db0*/  @P2 PRMT R141, R166, 0x7610, R141 ;  /* 0x00007610a68d2816 */ /* 0x000fe2000000008d */
[----:B---3--:R-:W-:Y:S02]  /*3dc0*/  @P2 FMUL.FTZ R164, R36, R243 ;  /* 0x000000f324a42220 */ /* 0x008fe40000410000 */
[----:B------:R-:W-:Y:S01]  /*3dd0*/  @P3 FADD.FTZ R38, R188, -R37 ;  /* 0x80000025bc263221 */ /* 0x000fe20000010000 */
[----:B------:R-:W-:Y:S02]  /*3de0*/  MOV R37, R21 ;  /* 0x0000001500257202 */ /* 0x000fe40000000f00 */
[----:B------:R-:W-:Y:S01]  /*3df0*/  @P2 F2FP.F16.F32.PACK_AB R164, RZ, R164 ;  /* 0x000000a4ffa4223e */ /* 0x000fe200000000ff */
[----:B------:R-:W-:Y:S01]  /*3e00*/  @P3 FFMA.FTZ R37, R38, UR30, R21 ;  /* 0x0000001e26253c23 */ /* 0x000fe20008010015 */
[----:B------:R-:W-:-:S02]  /*3e10*/  @P3 FFMA.FTZ R38, R201, UR9, R168 ;  /* 0x00000009c9263c23 */ /* 0x000fc400080100a8 */
[----:B------:R-:W-:Y:S02]  /*3e20*/  @P2 PRMT R142, R164, 0x7610, R142 ;  /* 0x00007610a48e2816 */ /* 0x000fe4000000008e */
[----:B------:R-:W-:Y:S01]  /*3e30*/  @P3 FADD.FTZ R167, R197, -R38 ;  /* 0x80000026c5a73221 */ /* 0x000fe20000010000 */
[----:B------:R-:W-:Y:S01]  /*3e40*/  MOV R38, R22 ;  /* 0x0000001600267202 */ /* 0x000fe20000000f00 */
[----:B-1----:R-:W-:Y:S02]  /*3e50*/  @P2 FMUL.FTZ R165, R37, R244 ;  /* 0x000000f425a52220 */ /* 0x002fe40000410000 */
[----:B------:R-:W-:Y:S01]  /*3e60*/  @P3 FFMA.FTZ R38, R167, UR30, R22 ;  /* 0x0000001ea7263c23 */ /* 0x000fe20008010016 */
[----:B0-----:R-:W-:Y:S02]  /*3e70*/  @P2 FMUL.FTZ R167, R91, R170 ;  /* 0x000000aa5ba72220 */ /* 0x001fe40000410000 */
[----:B------:R-:W-:Y:S01]  /*3e80*/  @P2 F2FP.F16.F32.PACK_AB R165, RZ, R165 ;  /* 0x000000a5ffa5223e */ /* 0x000fe200000000ff */
[----:B--2---:R-:W-:-:S02]  /*3e90*/  @P2 FMUL.FTZ R170, R38, R245 ;  /* 0x000000f526aa2220 */ /* 0x004fc40000410000 */
[----:B------:R-:W-:Y:S02]  /*3ea0*/  @P2 F2FP.F16.F32.PACK_AB R167, RZ, R167 ;  /* 0x000000a7ffa7223e */ /* 0x000fe400000000ff */
[----:B------:R-:W-:Y:S02]  /*3eb0*/  @P2 PRMT R142, R142, 0x5410, R165 ;  /* 0x000054108e8e2816 */ /* 0x000fe400000000a5 */
        /* <DEDUP_REMOVED lines=8> */
.L_x_11749:
        /* <DEDUP_REMOVED lines=10> */
[----:B------:R-:W2:Y:S01]  /*3fe0*/  @P2 LDC R249, c[0x0][0x40c] ;  /* 0x00010300fff92b82 */ /* 0x000ea20000000800 */
[----:B------:R-:W-:Y:S02]  /*3ff0*/  @P3 FADD.FTZ R251, R197, -R248 ;  /* 0x800000f8c5fb3221 */ /* 0x000fe40000010000 */
[----:B------:R-:W-:Y:S01]  /*4000*/  @P3 FFMA.FTZ R166, R165, UR30, R24 ;  /* 0x0000001ea5a63c23 */ /* 0x000fe20008010018 */
[----:B------:R-:W-:-:S04]  /*4010*/  @P3 FFMA.FTZ R165, R220, UR9, R168 ;  /* 0x00000009dca53c23 */ /* 0x000fc800080100a8 */
[----:B------:R-:W-:-:S04]  /*4020*/  @P3 FADD.FTZ R164, R184, -R165 ;  /* 0x800000a5b8a43221 */ /* 0x000fc80000010000 */
[----:B------:R-:W-:Y:S01]  /*4030*/  @P3 FFMA.FTZ R171, R164, UR30, R25 ;  /* 0x0000001ea4ab3c23 */ /* 0x000fe20008010019 */
[----:B------:R-:W-:Y:S01]  /*4040*/  @P3 FFMA.FTZ R164, R191, UR9, R168 ;  /* 0x00000009bfa43c23 */ /* 0x000fe200080100a8 */
[----:B0-----:R-:W-:Y:S02]  /*4050*/  @P2 FMUL.FTZ R243, R166, R243 ;  /* 0x000000f3a6f32220 */ /* 0x001fe40000410000 */
[----:B-1----:R-:W-:Y:S01]  /*4060*/  @P2 FMUL.FTZ R247, R171, R244 ;  /* 0x000000f4abf72220 */ /* 0x002fe20000410000 */
[----:B------:R-:W-:Y:S01]  /*4070*/  @P3 FADD.FTZ R165, R185, -R164 ;  /* 0x800000a4b9a53221 */ /* 0x000fe20000010000 */
[----:B------:R-:W0:Y:S03]  /*4080*/  @P2 LDC R244, c[0x0][0x40c] ;  /* 0x00010300fff42b82 */ /* 0x000e260000000800 */
[----:B------:R-:W-:Y:S01]  /*4090*/  @P3 FFMA.FTZ R170, R165, UR30, R26 ;  /* 0x0000001ea5aa3c23 */ /* 0x000fe2000801001a */
[----:B------:R-:W-:Y:S01]  /*40a0*/  @P3 FFMA.FTZ R165, R196, UR9, R168 ;  /* 0x00000009c4a53c23 */ /* 0x000fe200080100a8 */
[----:B------:R-:W-:-:S02]  /*40b0*/  @P2 F2FP.F16.F32.PACK_AB R247, RZ, R247 ;  /* 0x000000f7fff7223e */ /* 0x000fc400000000ff */
[----:B--2---:R-:W-:Y:S01]  /*40c0*/  @P2 FMUL.FTZ R170, R170, R249 ;  /* 0x000000f9aaaa2220 */ /* 0x004fe20000410000 */
[----:B------:R-:W-:Y:S01]  /*40d0*/  @P3 FADD.FTZ R164, R186, -R165 ;  /* 0x800000a5baa43221 */ /* 0x000fe20000010000 */
[----:B------:R-:W-:Y:S01]  /*40e0*/  MOV R165, R20 ;  /* 0x0000001400a57202 */ /* 0x000fe20000000f00 */
[----:B------:R-:W1:Y:S02]  /*40f0*/  @P2 LDC R171, c[0x0][0x40c] ;  /* 0x00010300ffab2b82 */ /* 0x000e640000000800 */
[----:B------:R-:W-:Y:S01]  /*4100*/  @P3 FFMA.FTZ R167, R164, UR30, R27 ;  /* 0x0000001ea4a73c23 */ /* 0x000fe2000801001b */
[----:B------:R-:W-:Y:S01]  /*4110*/  @P3 FFMA.FTZ R164, R221, UR9, R168 ;  /* 0x00000009dda43c23 */ /* 0x000fe200080100a8 */
[----:B------:R-:W-:-:S03]  /*4120*/  @P2 F2FP.F16.F32.PACK_AB R170, RZ, R170 ;  /* 0x000000aaffaa223e */ /* 0x000fc600000000ff */
[----:B------:R-:W-:Y:S01]  /*4130*/  @P3 FADD.FTZ R245, R187, -R164 ;  /* 0x800000a4bbf53221 */ /* 0x000fe20000010000 */
[----:B------:R-:W-:Y:S01]  /*4140*/  MOV R164, R21 ;  /* 0x0000001500a47202 */ /* 0x000fe20000000f00 */
[----:B------:R-:W2:Y:S01]  /*4150*/  @P2 LDC R166, c[0x0][0x40c] ;  /* 0x00010300ffa62b82 */ /* 0x000ea20000000800 */
[----:B------:R-:W-:Y:S01]  /*4160*/  @P2 PRMT R141, R170, 0x7610, R141 ;  /* 0x00007610aa8d2816 */ /* 0x000fe2000000008d */
[----:B------:R-:W-:Y:S01]  /*4170*/  @P3 FFMA.FTZ R165, R245, UR30, R20 ;  /* 0x0000001ef5a53c23 */ /* 0x000fe20008010014 */
[----:B------:R-:W-:-:S03]  /*4180*/  @P3 FFMA.FTZ R245, R200, UR9, R168 ;  /* 0x00000009c8f53c23 */ /* 0x000fc600080100a8 */
[----:B0-----:R-:W-:Y:S01]  /*4190*/  @P2 FMUL.FTZ R244, R165, R244 ;  /* 0x000000f4a5f42220 */ /* 0x001fe20000410000 */
[----:B------:R-:W-:Y:S01]  /*41a0*/  @P3 FADD.FTZ R246, R188, -R245 ;  /* 0x800000f5bcf63221 */ /* 0x000fe20000010000 */
[----:B------:R-:W-:Y:S02]  /*41b0*/  @P2 F2FP.F16.F32.PACK_AB R245, RZ, R243 ;  /* 0x000000f3fff5223e */ /* 0x000fe400000000ff */
[----:B------:R-:W-:Y:S01]  /*41c0*/  MOV R243, R22 ;  /* 0x0000001600f37202 */ /* 0x000fe20000000f00 */
[----:B------:R-:W-:Y:S01]  /*41d0*/  @P3 FFMA.FTZ R164, R246, UR30, R21 ;  /* 0x0000001ef6a43c23 */ /* 0x000fe20008010015 */
[----:B------:R-:W-:Y:S01]  /*41e0*/  @P3 FFMA.FTZ R243, R251, UR30, R22 ;  /* 0x0000001efbf33c23 */ /* 0x000fe20008010016 */
[----:B------:R-:W0:Y:S01]  /*41f0*/  @P2 LDC R246, c[0x0][0x40c] ;  /* 0x00010300fff62b82 */ /* 0x000e220000000800 */
[----:B------:R-:W-:Y:S01]  /*4200*/  @P2 F2FP.F16.F32.PACK_AB R244, RZ, R244 ;  /* 0x000000f4fff4223e */ /* 0x000fe200000000ff */
[----:B-1----:R-:W-:Y:S01]  /*4210*/  @P2 FMUL.FTZ R171, R164, R171 ;  /* 0x000000aba4ab2220 */ /* 0x002fe20000410000 */
[----:B------:R-:W-:-:S02]  /*4220*/  @P2 PRMT R140, R245, 0x7610, R140 ;  /* 0x00007610f58c2816 */ /* 0x000fc4000000008c */
[----:B------:R-:W-:Y:S02]  /*4230*/  @P2 PRMT R142, R244, 0x7610, R142 ;  /* 0x00007610f48e2816 */ /* 0x000fe4000000008e */
[----:B------:R-:W-:Y:S02]  /*4240*/  @P2 F2FP.F16.F32.PACK_AB R171, RZ, R171 ;  /* 0x000000abffab223e */ /* 0x000fe400000000ff */
[----:B------:R-:W-:Y:S01]  /*4250*/  @P2 PRMT R140, R140, 0x5410, R247 ;  /* 0x000054108c8c2816 */ /* 0x000fe200000000f7 */
[----:B--2---:R-:W-:Y:S01]  /*4260*/  @P2 FMUL.FTZ R166, R243, R166 ;  /* 0x000000a6f3a62220 */ /* 0x004fe20000410000 */
[----:B------:R-:W-:-:S04]  /*4270*/  @P2 PRMT R142, R142, 0x5410, R171 ;  /* 0x000054108e8e2816 */ /* 0x000fc800000000ab */
[----:B------:R-:W-:-:S04]  /*4280*/  @P2 F2FP.F16.F32.PACK_AB R166, RZ, R166 ;  /* 0x000000a6ffa6223e */ /* 0x000fc800000000ff */
[----:B------:R-:W-:Y:S01]  /*4290*/  @P2 PRMT R143, R166, 0x7610, R143 ;  /* 0x00007610a68f2816 */ /* 0x000fe2000000008f */
[----:B0-----:R-:W-:-:S05]  /*42a0*/  @P2 FMUL.FTZ R246, R167, R246 ;  /* 0x000000f6a7f62220 */ /* 0x001fca0000410000 */
[----:B------:R-:W-:-:S04]  /*42b0*/  @P2 F2FP.F16.F32.PACK_AB R246, RZ, R246 ;  /* 0x000000f6fff6223e */ /* 0x000fc800000000ff */
[----:B------:R-:W-:Y:S01]  /*42c0*/  @P2 PRMT R141, R141, 0x5410, R246 ;  /* 0x000054108d8d2816 */ /* 0x000fe200000000f6 */
[----:B------:R-:W-:Y:S06]  /*42d0*/  @!P2 BRA `(.L_x_11750) ;  /* 0x0000000800d8a947 */ /* 0x000fec0003800000 */
[----:B------:R-:W-:Y:S01]  /*42e0*/  @P3 FFMA.FTZ R165, R202, UR9, R168 ;  /* 0x00000009caa53c23 */ /* 0x000fe200080100a8 */
[----:B------:R-:W-:-:S03]  /*42f0*/  MOV R164, R23 ;  /* 0x0000001700a47202 */ /* 0x000fc60000000f00 */
[----:B------:R-:W-:-:S04]  /*4300*/  @P3 FADD.FTZ R166, R198, -R165 ;  /* 0x800000a5c6a63221 */ /* 0x000fc80000010000 */
[----:B------:R-:W-:-:S04]  /*4310*/  @P3 FFMA.FTZ R164, R166, UR30, R23 ;  /* 0x0000001ea6a43c23 */ /* 0x000fc80008010017 */
[----:B------:R-:W-:-:S05]  /*4320*/  FMUL.FTZ R164, R164, UR29 ;  /* 0x0000001da4a47c20 */ /* 0x000fca0008410000 */
[----:B------:R-:W-:-:S04]  /*4330*/  F2FP.F16.F32.PACK_AB R164, RZ, R164 ;  /* 0x000000a4ffa4723e */ /* 0x000fc800000000ff */
[----:B------:R-:W-:Y:S01]  /*4340*/  PRMT R143, R143, 0x5410, R164 ;  /* 0x000054108f8f7816 */ /* 0x000fe200000000a4 */
[----:B------:R-:W-:Y:S06]  /*4350*/  BRA `(.L_x_11750) ;  /* 0x0000000800b87947 */ /* 0x000fec0003800000 */
.L_x_11748:
        /* <DEDUP_REMOVED lines=43> */
.L_x_11752:
        /* <DEDUP_REMOVED lines=9> */
.L_x_11753:
        /* <DEDUP_REMOVED lines=9> */
.L_x_11754:
        /* <DEDUP_REMOVED lines=9> */
.L_x_11755:
        /* <DEDUP_REMOVED lines=9> */
.L_x_11756:
        /* <DEDUP_REMOVED lines=9> */
.L_x_11757:
        /* <DEDUP_REMOVED lines=9> */
.L_x_11758:
[----:B------:R-:W-:Y:S05]  /*4970*/  @!P2 BRA `(.L_x_11750) ;  /* 0x000000040030a947 */ /* 0x000fea0003800000 */
[----:B------:R-:W-:-:S05]  /*4980*/  FMUL.FTZ R164, R39, UR29 ;  /* 0x0000001d27a47c20 */ /* 0x000fca0008410000 */
[----:B------:R-:W-:-:S04]  /*4990*/  F2FP.F16.F32.PACK_AB R164, RZ, R164 ;  /* 0x000000a4ffa4723e */ /* 0x000fc800000000ff */
[----:B------:R-:W-:Y:S01]  /*49a0*/  PRMT R143, R143, 0x5410, R164 ;  /* 0x000054108f8f7816 */ /* 0x000fe200000000a4 */
[----:B------:R-:W-:Y:S06]  /*49b0*/  BRA `(.L_x_11750) ;  /* 0x0000000400207947 */ /* 0x000fec0003800000 */
.L_x_11751:
[----:B------:R-:W-:Y:S05]  /*49c0*/  @!P2 BRA `(.L_x_11759) ;  /* 0x000000000020a947 */ /* 0x000fea0003800000 */
[----:B0-----:R-:W-:Y:S01]  /*49d0*/  FFMA.FTZ R165, R195, UR9, R168 ;  /* 0x00000009c3a57c23 */ /* 0x001fe200080100a8 */
[----:B------:R-:W-:-:S03]  /*49e0*/  ISETP.LT.AND P3, PT, RZ, UR31, PT ;  /* 0x0000001fff007c0c */ /* 0x000fc6000bf61270 */
[----:B------:R-:W-:-:S04]  /*49f0*/  FADD.FTZ R165, R10, -R165 ;  /* 0x800000a50aa57221 */ /* 0x000fc80000010000 */
[----:B------:R-:W-:-:S05]  /*4a00*/  FMUL.FTZ R165, R165, UR30 ;  /* 0x0000001ea5a57c20 */ /* 0x000fca0008410000 */
[----:B------:R-:W-:-:S05]  /*4a10*/  FSEL R165, R165, RZ, P3 ;  /* 0x000000ffa5a57208 */ /* 0x000fca0001800000 */
[----:B------:R-:W-:-:S05]  /*4a20*/  FMUL.FTZ R165, R165, UR29 ;  /* 0x0000001da5a57c20 */ /* 0x000fca0008410000 */
[----:B------:R-:W-:-:S04]  /*4a30*/  F2FP.F16.F32.PACK_AB R165, RZ, R165 ;  /* 0x000000a5ffa5723e */ /* 0x000fc800000000ff */
[----:B------:R-:W-:-:S07]  /*4a40*/  PRMT R140, R165, 0x7610, R140 ;  /* 0x00007610a58c7816 */ /* 0x000fce000000008c */
.L_x_11759:
        /* <DEDUP_REMOVED lines=9> */
.L_x_11760:
        /* <DEDUP_REMOVED lines=9> */
.L_x_11761:
        /* <DEDUP_REMOVED lines=9> */
.L_x_11762:
        /* <DEDUP_REMOVED lines=9> */
.L_x_11763:
        /* <DEDUP_REMOVED lines=9> */
.L_x_11764:
        /* <DEDUP_REMOVED lines=9> */
.L_x_11765:
        /* <DEDUP_REMOVED lines=9> */
.L_x_11750:
        /* <DEDUP_REMOVED lines=18> */
[--C-:B------:R-:W-:Y:S01]  /*4f60*/  @P3 FFMA.FTZ R36, R222, UR9, R168.reuse ;  /* 0x00000009de243c23 */ /* 0x100fe200080100a8 */
[--C-:B------:R-:W-:Y:S02]  /*4f70*/  @P3 FFMA.FTZ R167, R209, UR9, R168.reuse ;  /* 0x00000009d1a73c23 */ /* 0x100fe400080100a8 */
[----:B------:R-:W-:Y:S01]  /*4f80*/  @P3 FADD.FTZ R38, R210, -R37 ;  /* 0x80000025d2263221 */ /* 0x000fe20000010000 */
[----:B------:R-:W-:Y:S01]  /*4f90*/  @P3 FFMA.FTZ R37, R203, UR9, R168 ;  /* 0x00000009cb253c23 */ /* 0x000fe200080100a8 */
[----:B------:R-:W2:Y:S01]  /*4fa0*/  @P2 LDC R171, c[0x0][0x40c] ;  /* 0x00010300ffab2b82 */ /* 0x000ea20000000800 */
[----:B------:R-:W-:Y:S01]  /*4fb0*/  @P3 FADD.FTZ R36, R181, -R36 ;  /* 0x80000024b5243221 */ /* 0x000fe20000010000 */
[----:B------:R-:W-:Y:S01]  /*4fc0*/  @P3 FFMA.FTZ R39, R38, UR30, R15 ;  /* 0x0000001e26273c23 */ /* 0x000fe2000801000f */
[----:B------:R-:W-:Y:S01]  /*4fd0*/  @P3 FADD.FTZ R37, R180, -R37 ;  /* 0x80000025b4253221 */ /* 0x000fe20000010000 */
[--C-:B------:R-:W-:Y:S01]  /*4fe0*/  @P3 FFMA.FTZ R38, R224, UR9, R168.reuse ;  /* 0x00000009e0263c23 */ /* 0x100fe200080100a8 */
[----:B------:R-:W-:Y:S01]  /*4ff0*/  @P3 FFMA.FTZ R89, R36, UR30, R17 ;  /* 0x0000001e24593c23 */ /* 0x000fe20008010011 */
[----:B------:R-:W-:Y:S01]  /*5000*/  @P3 FFMA.FTZ R36, R204, UR9, R168 ;  /* 0x00000009cc243c23 */ /* 0x000fe200080100a8 */
[----:B------:R-:W-:Y:S01]  /*5010*/  @P3 FFMA.FTZ R88, R37, UR30, R16 ;  /* 0x0000001e25583c23 */ /* 0x000fe20008010010 */
[----:B------:R-:W3:Y:S01]  /*5020*/  @P2 LDC R243, c[0x0][0x40c] ;  /* 0x00010300fff32b82 */ /* 0x000ee20000000800 */
[----:B------:R-:W-:Y:S01]  /*5030*/  @P3 FFMA.FTZ R37, R199, UR9, R168 ;  /* 0x00000009c7253c23 */ /* 0x000fe200080100a8 */
[----:B0-----:R-:W-:Y:S01]  /*5040*/  @P2 FMUL.FTZ R165, R89, R90 ;  /* 0x0000005a59a52220 */ /* 0x001fe20000410000 */
[----:B------:R-:W-:Y:S01]  /*5050*/  MOV R90, R18 ;  /* 0x00000012005a7202 */ /* 0x000fe20000000f00 */
[----:B------:R-:W-:Y:S01]  /*5060*/  @P3 FADD.FTZ R36, R183, -R36 ;  /* 0x80000024b7243221 */ /* 0x000fe20000010000 */
[----:B------:R-:W-:Y:S01]  /*5070*/  @P3 FADD.FTZ R37, R182, -R37 ;  /* 0x80000025b6253221 */ /* 0x000fe20000010000 */
[----:B-1----:R-:W-:Y:S01]  /*5080*/  @P2 FMUL.FTZ R164, R88, R91 ;  /* 0x0000005b58a42220 */ /* 0x002fe20000410000 */
[----:B------:R-:W-:Y:S01]  /*5090*/  MOV R91, R19 ;  /* 0x00000013005b7202 */ /* 0x000fe20000000f00 */
[----:B------:R-:W0:Y:S01]  /*50a0*/  @P2 LDC R170, c[0x0][0x40c] ;  /* 0x00010300ffaa2b82 */ /* 0x000e220000000800 */
[----:B------:R-:W-:Y:S01]  /*50b0*/  @P3 FFMA.FTZ R90, R37, UR30, R18 ;  /* 0x0000001e255a3c23 */ /* 0x000fe20008010012 */
[----:B------:R-:W-:Y:S01]  /*50c0*/  @P3 FFMA.FTZ R37, R223, UR9, R168 ;  /* 0x00000009df253c23 */ /* 0x000fe200080100a8 */
[----:B------:R-:W-:Y:S01]  /*50d0*/  @P3 FFMA.FTZ R91, R36, UR30, R19 ;  /* 0x0000001e245b3c23 */ /* 0x000fe20008010013 */
[----:B------:R-:W-:Y:S01]  /*50e0*/  @P3 FADD.FTZ R38, R205, -R38 ;  /* 0x80000026cd263221 */ /* 0x000fe20000010000 */
[----:B------:R-:W-:Y:S01]  /*50f0*/  @P2 F2FP.F16.F32.PACK_AB R164, RZ, R164 ;  /* 0x000000a4ffa4223e */ /* 0x000fe200000000ff */
[----:B------:R-:W-:Y:S01]  /*5100*/  @P3 FADD.FTZ R37, R208, -R37 ;  /* 0x80000025d0253221 */ /* 0x000fe20000010000 */
[----:B------:R-:W-:Y:S01]  /*5110*/  MOV R36, R12 ;  /* 0x0000000c00247202 */ /* 0x000fe20000000f00 */
[----:B------:R-:W1:Y:S01]  /*5120*/  @P2 LDC R244, c[0x0][0x40c] ;  /* 0x00010300fff42b82 */ /* 0x000e620000000800 */
[----:B------:R-:W-:Y:S01]  /*5130*/  @P3 FADD.FTZ R167, R206, -R167 ;  /* 0x800000a7cea73221 */ /* 0x000fe20000010000 */
[----:B------:R-:W-:Y:S01]  /*5140*/  @P3 FFMA.FTZ R36, R37, UR30, R12 ;  /* 0x0000001e25243c23 */ /* 0x000fe2000801000c */
[----:B------:R-:W-:Y:S01]  /*5150*/  MOV R37, R13 ;  /* 0x0000000d00257202 */ /* 0x000fe20000000f00 */
[----:B------:R-:W-:Y:S01]  /*5160*/  @P3 FFMA.FTZ R37, R38, UR30, R13 ;  /* 0x0000001e26253c23 */ /* 0x000fe2000801000d */
[----:B------:R-:W-:Y:S01]  /*5170*/  @P2 F2FP.F16.F32.PACK_AB R165, RZ, R165 ;  /* 0x000000a5ffa5223e */ /* 0x000fe200000000ff */
[----:B--2---:R-:W-:Y:S01]  /*5180*/  @P2 FMUL.FTZ R166, R90, R171 ;  /* 0x000000ab5aa62220 */ /* 0x004fe20000410000 */
[----:B------:R-:W-:Y:S01]  /*5190*/  MOV R38, R14 ;  /* 0x0000000e00267202 */ /* 0x000fe20000000f00 */
[----:B------:R-:W2:Y:S01]  /*51a0*/  @P2 LDC R245, c[0x0][0x40c] ;  /* 0x00010300fff52b82 */ /* 0x000ea20000000800 */
[----:B------:R-:W-:Y:S01]  /*51b0*/  @P2 PRMT R140, R164, 0x7610, R140 ;  /* 0x00007610a48c2816 */ /* 0x000fe2000000008c */
[----:B------:R-:W-:Y:S01]  /*51c0*/  @P3 FFMA.FTZ R38, R167, UR30, R14 ;  /* 0x0000001ea7263c23 */ /* 0x000fe2000801000e */
[----:B---3--:R-:W-:Y:S01]  /*51d0*/  @P2 FMUL.FTZ R164, R36, R243 ;  /* 0x000000f324a42220 */ /* 0x008fe20000410000 */
[----:B------:R-:W-:-:S02]  /*51e0*/  @P2 F2FP.F16.F32.PACK_AB R166, RZ, R166 ;  /* 0x000000a6ffa6223e */ /* 0x000fc400000000ff */
[----:B------:R-:W-:Y:S01]  /*51f0*/  @P2 PRMT R140, R140, 0x5410, R165 ;  /* 0x000054108c8c2816 */ /* 0x000fe200000000a5 */
[----:B0-----:R-:W-:Y:S01]  /*5200*/  @P2 FMUL.FTZ R167, R91, R170 ;  /* 0x000000aa5ba72220 */ /* 0x001fe20000410000 */
[----:B------:R-:W-:Y:S02]  /*5210*/  @P2 F2FP.F16.F32.PACK_AB R164, RZ, R164 ;  /* 0x000000a4ffa4223e */ /* 0x000fe400000000ff */
[----:B------:R-:W-:Y:S02]  /*5220*/  @P2 PRMT R141, R166, 0x7610, R141 ;  /* 0x00007610a68d2816 */ /* 0x000fe4000000008d */
[----:B------:R-:W-:Y:S02]  /*5230*/  @P2 F2FP.F16.F32.PACK_AB R167, RZ, R167 ;  /* 0x000000a7ffa7223e */ /* 0x000fe400000000ff */
[----:B------:R-:W-:Y:S01]  /*5240*/  @P2 PRMT R142, R164, 0x7610, R142 ;  /* 0x00007610a48e2816 */ /* 0x000fe2000000008e */
        /* <DEDUP_REMOVED lines=12> */
.L_x_11767:
[----:B------:R-:W-:Y:S01]  /*5310*/  PLOP3.LUT P3, PT, PT, PT, UP2, 0x80, 0x8 ;  /* 0x000000000008781c */ /* 0x000fe20003f6f028 */
[----:B------:R-:W1:Y:S01]  /*5320*/  @P2 LDC R244, c[0x0][0x40c] ;  /* 0x00010300fff42b82 */ /* 0x000e620000000800 */
[----:B------:R-:W-:Y:S02]  /*5330*/  MOV R171, R17 ;  /* 0x0000001100ab7202 */ /* 0x000fe40000000f00 */
[----:B0-----:R-:W-:Y:S02]  /*5340*/  MOV R167, R19 ;  /* 0x0000001300a77202 */ /* 0x001fe40000000f00 */
[----:B------:R-:W-:Y:S02]  /*5350*/  MOV R166, R16 ;  /* 0x0000001000a67202 */ /* 0x000fe40000000f00 */
[----:B------:R-:W-:Y:S01]  /*5360*/  MOV R170, R18 ;  /* 0x0000001200aa7202 */ /* 0x000fe20000000f00 */
[----:B------:R-:W0:Y:S04]  /*5370*/  @P2 LDC R243, c[0x0][0x40c] ;  /* 0x00010300fff32b82 */ /* 0x000e280000000800 */
[--C-:B------:R-:W-:Y:S01]  /*5380*/  @P3 FFMA.FTZ R164, R222, UR9, R168.reuse ;  /* 0x00000009dea43c23 */ /* 0x100fe200080100a8 */
[----:B------:R-:W-:-:S03]  /*5390*/  @P3 FFMA.FTZ R165, R203, UR9, R168 ;  /* 0x00000009cba53c23 */ /* 0x000fc600080100a8 */
[----:B------:R-:W-:Y:S01]  /*53a0*/  @P3 FADD.FTZ R164, R181, -R164 ;  /* 0x800000a4b5a43221 */ /* 0x000fe20000010000 */
[----:B------:R-:W-:Y:S01]  /*53b0*/  @P3 FADD.FTZ R165, R180, -R165 ;  /* 0x800000a5b4a53221 */ /* 0x000fe20000010000 */
[----:B------:R-:W2:Y:S02]  /*53c0*/  @P2 LDC R249, c[0x0][0x40c] ;  /* 0x00010300fff92b82 */ /* 0x000ea40000000800 */
[----:B------:R-:W-:Y:S01]  /*53d0*/  @P3 FFMA.FTZ R171, R164, UR30, R17 ;  /* 0x0000001ea4ab3c23 */ /* 0x000fe20008010011 */
[----:B------:R-:W-:Y:S01]  /*53e0*/  @P3 FFMA.FTZ R164, R204, UR9, R168 ;  /* 0x00000009cca43c23 */ /* 0x000fe200080100a8 */
[----:B------:R-:W-:Y:S01]  /*53f0*/  @P3 FFMA.FTZ R166, R165, UR30, R16 ;  /* 0x0000001ea5a63c23 */ /* 0x000fe20008010010 */
[----:B------:R-:W-:Y:S01]  /*5400*/  @P3 FFMA.FTZ R165, R199, UR9, R168 ;  /* 0x00000009c7a53c23 */ /* 0x000fe200080100a8 */
[----:B-1----:R-:W-:Y:S01]  /*5410*/  @P2 FMUL.FTZ R247, R171, R244 ;  /* 0x000000f4abf72220 */ /* 0x002fe20000410000 */
[----:B------:R-:W-:Y:S01]  /*5420*/  @P3 FADD.FTZ R164, R183, -R164 ;  /* 0x800000a4b7a43221 */ /* 0x000fe20000010000 */
[----:B------:R-:W1:Y:S01]  /*5430*/  @P2 LDC R244, c[0x0][0x40c] ;  /* 0x00010300fff42b82 */ /* 0x000e620000000800 */
[----:B------:R-:W-:-:S02]  /*5440*/  @P3 FADD.FTZ R165, R182, -R165 ;  /* 0x800000a5b6a53221 */ /* 0x000fc40000010000 */
[----:B------:R-:W-:Y:S01]  /*5450*/  @P3 FFMA.FTZ R167, R164, UR30, R19 ;  /* 0x0000001ea4a73c23 */ /* 0x000fe20008010013 */
[----:B------:R-:W-:Y:S01]  /*5460*/  @P3 FFMA.FTZ R164, R224, UR9, R168 ;  /* 0x00000009e0a43c23 */ /* 0x000fe200080100a8 */
[----:B------:R-:W-:Y:S01]  /*5470*/  @P3 FFMA.FTZ R170, R165, UR30, R18 ;  /* 0x0000001ea5aa3c23 */ /* 0x000fe20008010012 */
[----:B0-----:R-:W-:Y:S01]  /*5480*/  @P2 FMUL.FTZ R243, R166, R243 ;  /* 0x000000f3a6f32220 */ /* 0x001fe20000410000 */
[----:B------:R-:W-:Y:S01]  /*5490*/  @P3 FFMA.FTZ R165, R223, UR9, R168 ;  /* 0x00000009dfa53c23 */ /* 0x000fe200080100a8 */
[----:B------:R-:W-:Y:S01]  /*54a0*/  @P3 FADD.FTZ R246, R205, -R164 ;  /* 0x800000a4cdf63221 */ /* 0x000fe20000010000 */
[----:B------:R-:W-:Y:S01]  /*54b0*/  MOV R164, R13 ;  /* 0x0000000d00a47202 */ /* 0x000fe20000000f00 */
[----:B------:R-:W0:Y:S01]  /*54c0*/  @P2 LDC R171, c[0x0][0x40c] ;  /* 0x00010300ffab2b82 */ /* 0x000e220000000800 */
[----:B------:R-:W-:Y:S01]  /*54d0*/  @P3 FADD.FTZ R245, R208, -R165 ;  /* 0x800000a5d0f53221 */ /* 0x000fe20000010000 */
[----:B------:R-:W-:Y:S01]  /*54e0*/  @P3 FFMA.FTZ R164, R246, UR30, R13 ;  /* 0x0000001ef6a43c23 */ /* 0x000fe2000801000d */
[----:B------:R-:W-:-:S02]  /*54f0*/  MOV R165, R12 ;  /* 0x0000000c00a57202 */ /* 0x000fc40000000f00 */
[----:B------:R-:W-:Y:S01]  /*5500*/  @P3 FFMA.FTZ R165, R245, UR30, R12 ;  /* 0x0000001ef5a53c23 */ /* 0x000fe2000801000c */
[----:B------:R-:W-:Y:S01]  /*5510*/  @P2 F2FP.F16.F32.PACK_AB R245, RZ, R243 ;  /* 0x000000f3fff5223e */ /* 0x000fe200000000ff */
[----:B------:R-:W-:Y:S01]  /*5520*/  @P3 FFMA.FTZ R243, R209, UR9, R168 ;  /* 0x00000009d1f33c23 */ /* 0x000fe200080100a8 */
[----:B------:R-:W3:Y:S01]  /*5530*/  @P2 LDC R246, c[0x0][0x40c] ;  /* 0x00010300fff62b82 */ /* 0x000ee20000000800 */
[----:B--2---:R-:W-:Y:S01]  /*5540*/  @P2 FMUL.FTZ R170, R170, R249 ;  /* 0x000000f9aaaa2220 */ /* 0x004fe20000410000 */
[----:B------:R-:W-:Y:S01]  /*5550*/  @P2 F2FP.F16.F32.PACK_AB R247, RZ, R247 ;  /* 0x000000f7fff7223e */ /* 0x000fe200000000ff */
[----:B------:R-:W-:Y:S01]  /*5560*/  @P3 FADD.FTZ R251, R206, -R243 ;  /* 0x800000f3cefb3221 */ /* 0x000fe20000010000 */
[----:B------:R-:W-:Y:S01]  /*5570*/  MOV R243, R14 ;  /* 0x0000000e00f37202 */ /* 0x000fe20000000f00 */
[----:B-1----:R-:W-:Y:S02]  /*5580*/  @P2 FMUL.FTZ R244, R165, R244 ;  /* 0x000000f4a5f42220 */ /* 0x002fe40000410000 */
[----:B------:R-:W-:Y:S01]  /*5590*/  @P3 FFMA.FTZ R243, R251, UR30, R14 ;  /* 0x0000001efbf33c23 */ /* 0x000fe2000801000e */
[----:B------:R-:W1:Y:S01]  /*55a0*/  @P2 LDC R166, c[0x0][0x40c] ;  /* 0x00010300ffa62b82 */ /* 0x000e620000000800 */
[----:B------:R-:W-:-:S02]  /*55b0*/  @P2 F2FP.F16.F32.PACK_AB R170, RZ, R170 ;  /* 0x000000aaffaa223e */ /* 0x000fc400000000ff */
[----:B------:R-:W-:Y:S02]  /*55c0*/  @P2 F2FP.F16.F32.PACK_AB R244, RZ, R244 ;  /* 0x000000f4fff4223e */ /* 0x000fe400000000ff */
[----:B------:R-:W-:Y:S02]  /*55d0*/  @P2 PRMT R140, R245, 0x7610, R140 ;  /* 0x00007610f58c2816 */ /* 0x000fe4000000008c */
[----:B------:R-:W-:Y:S01]  /*55e0*/  @P2 PRMT R141, R170, 0x7610, R141 ;  /* 0x00007610aa8d2816 */ /* 0x000fe2000000008d */
[----:B0-----:R-:W-:Y:S01]  /*55f0*/  @P2 FMUL.FTZ R171, R164, R171 ;  /* 0x000000aba4ab2220 */ /* 0x001fe20000410000 */
[----:B------:R-:W-:Y:S02]  /*5600*/  @P2 PRMT R142, R244, 0x7610, R142 ;  /* 0x00007610f48e2816 */ /* 0x000fe4000000008e */
[----:B------:R-:W-:Y:S02]  /*5610*/  @P2 PRMT R140, R140, 0x5410, R247 ;  /* 0x000054108c8c2816 */ /* 0x000fe400000000f7 */
[----:B------:R-:W-:Y:S01]  /*5620*/  @P2 F2FP.F16.F32.PACK_AB R171, RZ, R171 ;  /* 0x000000abffab223e */ /* 0x000fe200000000ff */
[----:B---3--:R-:W-:-:S03]  /*5630*/  @P2 FMUL.FTZ R246, R167, R246 ;  /* 0x000000f6a7f62220 */ /* 0x008fc60000410000 */
[----:B------:R-:W-:Y:S02]  /*5640*/  @P2 PRMT R142, R142, 0x5410, R171 ;  /* 0x000054108e8e2816 */ /* 0x000fe400000000ab */
[----:B------:R-:W-:Y:S01]  /*5650*/  @P2 F2FP.F16.F32.PACK_AB R246, RZ, R246 ;  /* 0x000000f6fff6223e */ /* 0x000fe200000000ff */
[----:B-1----:R-:W-:-:S03]  /*5660*/  @P2 FMUL.FTZ R166, R243, R166 ;  /* 0x000000a6f3a62220 */ /* 0x002fc60000410000 */
[----:B------:R-:W-:Y:S02]  /*5670*/  @P2 PRMT R141, R141, 0x5410, R246 ;  /* 0x000054108d8d2816 */ /* 0x000fe400000000f6 */
        /* <DEDUP_REMOVED lines=11> */
.L_x_11766:
        /* <DEDUP_REMOVED lines=43> */
.L_x_11770:
        /* <DEDUP_REMOVED lines=9> */
.L_x_11771:
        /* <DEDUP_REMOVED lines=9> */
.L_x_11772:
        /* <DEDUP_REMOVED lines=9> */
.L_x_11773:
        /* <DEDUP_REMOVED lines=9> */
.L_x_11774:
        /* <DEDUP_REMOVED lines=9> */
.L_x_11775:
        /* <DEDUP_REMOVED lines=9> */
.L_x_11776:
[----:B------:R-:W-:Y:S05]  /*5d40*/  @!P2 BRA `(.L_x_11768) ;  /* 0x000000040030a947 */ /* 0x000fea0003800000 */
[----:B------:R-:W-:-:S05]  /*5d50*/  FMUL.FTZ R164, R39, UR29 ;  /* 0x0000001d27a47c20 */ /* 0x000fca0008410000 */
[----:B------:R-:W-:-:S04]  /*5d60*/  F2FP.F16.F32.PACK_AB R164, RZ, R164 ;  /* 0x000000a4ffa4723e */ /* 0x000fc800000000ff */
[----:B------:R-:W-:Y:S01]  /*5d70*/  PRMT R143, R143, 0x5410, R164 ;  /* 0x000054108f8f7816 */ /* 0x000fe200000000a4 */
[----:B------:R-:W-:Y:S06]  /*5d80*/  BRA `(.L_x_11768) ;  /* 0x0000000400207947 */ /* 0x000fec0003800000 */
.L_x_11769:
        /* <DEDUP_REMOVED lines=9> */
.L_x_11777:
        /* <DEDUP_REMOVED lines=9> */
.L_x_11778:
        /* <DEDUP_REMOVED lines=9> */
.L_x_11779:
        /* <DEDUP_REMOVED lines=9> */
.L_x_11780:
        /* <DEDUP_REMOVED lines=9> */
.L_x_11781:
        /* <DEDUP_REMOVED lines=9> */
.L_x_11782:
        /* <DEDUP_REMOVED lines=9> */
.L_x_11783:
        /* <DEDUP_REMOVED lines=9> */
.L_x_11768:
        /* <DEDUP_REMOVED lines=77> */
.L_x_11785:
        /* <DEDUP_REMOVED lines=66> */
.L_x_11784:
        /* <DEDUP_REMOVED lines=43> */
.L_x_11788:
        /* <DEDUP_REMOVED lines=9> */
.L_x_11789:
        /* <DEDUP_REMOVED lines=9> */
.L_x_11790:
        /* <DEDUP_REMOVED lines=9> */
.L_x_11791:
        /* <DEDUP_REMOVED lines=9> */
.L_x_11792:
        /* <DEDUP_REMOVED lines=9> */
.L_x_11793:
        /* <DEDUP_REMOVED lines=9> */
.L_x_11794:
[----:B------:R-:W-:Y:S05]  /*7110*/  @!P2 BRA `(.L_x_11786) ;  /* 0x000000040030a947 */ /* 0x000fea0003800000 */
[----:B------:R-:W-:-:S05]  /*7120*/  FMUL.FTZ R164, R39, UR29 ;  /* 0x0000001d27a47c20 */ /* 0x000fca0008410000 */
[----:B------:R-:W-:-:S04]  /*7130*/  F2FP.F16.F32.PACK_AB R164, RZ, R164 ;  /* 0x000000a4ffa4723e */ /* 0x000fc800000000ff */
[----:B------:R-:W-:Y:S01]  /*7140*/  PRMT R143, R143, 0x5410, R164 ;  /* 0x000054108f8f7816 */ /* 0x000fe200000000a4 */
[----:B------:R-:W-:Y:S06]  /*7150*/  BRA `(.L_x_11786) ;  /* 0x0000000400207947 */ /* 0x000fec0003800000 */
.L_x_11787:
        /* <DEDUP_REMOVED lines=9> */
.L_x_11795:
        /* <DEDUP_REMOVED lines=9> */
.L_x_11796:
        /* <DEDUP_REMOVED lines=9> */
.L_x_11797:
        /* <DEDUP_REMOVED lines=9> */
.L_x_11798:
        /* <DEDUP_REMOVED lines=9> */
.L_x_11799:
        /* <DEDUP_REMOVED lines=9> */
.L_x_11800:
        /* <DEDUP_REMOVED lines=9> */
.L_x_11801:
        /* <DEDUP_REMOVED lines=9> */
.L_x_11786:
        /* <DEDUP_REMOVED lines=14> */
[----:B------:R-:W-:-:S05]  /*76c0*/  MOV R89, R121 ;  /* 0x0000007900597202 */ /* 0x000fca0000000f00 */
[----:B------:R-:W1:Y:S04]  /*76d0*/  @P2 LDC R91, c[0x0][0x40c] ;  /* 0x00010300ff5b2b82 */ /* 0x000e680000000800 */
[--C-:B------:R-:W-:Y:S01]  /*76e0*/  @P0 FFMA.FTZ R36, R242, UR9, R168.reuse ;  /* 0x00000009f2240c23 */ /* 0x100fe200080100a8 */
[--C-:B------:R-:W-:Y:S01]  /*76f0*/  @P0 FFMA.FTZ R38, R232, UR9, R168.reuse ;  /* 0x00000009e8260c23 */ /* 0x100fe200080100a8 */
[----:B------:R-:W-:Y:S02]  /*7700*/  @P0 FFMA.FTZ R167, R239, UR9, R168 ;  /* 0x00000009efa70c23 */ /* 0x000fe400080100a8 */
[----:B------:R-:W-:Y:S01]  /*7710*/  @P0 FADD.FTZ R88, R241, -R36 ;  /* 0x80000024f1580221 */ /* 0x000fe20000010000 */
[----:B------:R-:W-:Y:S01]  /*7720*/  @P0 FFMA.FTZ R36, R229, UR9, R168 ;  /* 0x00000009e5240c23 */ /* 0x000fe200080100a8 */
[----:B------:R-:W2:Y:S01]  /*7730*/  @P2 LDC R171, c[0x0][0x40c] ;  /* 0x00010300ffab2b82 */ /* 0x000ea20000000800 */
[----:B------:R-:W-:Y:S01]  /*7740*/  @P0 FADD.FTZ R38, R219, -R38 ;  /* 0x80000026db260221 */ /* 0x000fe20000010000 */
[----:B------:R-:W-:Y:S01]  /*7750*/  @P0 FFMA.FTZ R39, R88, UR30, R127 ;  /* 0x0000001e58270c23 */ /* 0x000fe2000801007f */
[----:B------:R-:W-:Y:S01]  /*7760*/  @P0 FADD.FTZ R37, R227, -R36 ;  /* 0x80000024e3250221 */ /* 0x000fe20000010000 */
[----:B------:R-:W-:Y:S01]  /*7770*/  @P0 FFMA.FTZ R36, R233, UR9, R168 ;  /* 0x00000009e9240c23 */ /* 0x000fe200080100a8 */
[----:B------:R-:W-:Y:S01]  /*7780*/  MOV R88, R120 ;  /* 0x0000007800587202 */ /* 0x000fe20000000f00 */
[----:B------:R-:W-:Y:S01]  /*7790*/  @P0 FFMA.FTZ R89, R38, UR30, R121 ;  /* 0x0000001e26590c23 */ /* 0x000fe20008010079 */
[----:B------:R-:W-:Y:S01]  /*77a0*/  @P0 FFMA.FTZ R88, R37, UR30, R120 ;  /* 0x0000001e25580c23 */ /* 0x000fe20008010078 */
[----:B------:R-:W3:Y:S01]  /*77b0*/  @P2 LDC R243, c[0x0][0x40c] ;  /* 0x00010300fff32b82 */ /* 0x000ee20000000800 */
[----:B------:R-:W-:Y:S01]  /*77c0*/  @P0 FADD.FTZ R37, R231, -R36 ;  /* 0x80000024e7250221 */ /* 0x000fe20000010000 */
[----:B0-----:R-:W-:Y:S01]  /*77d0*/  @P2 FMUL.FTZ R165, R89, R90 ;  /* 0x0000005a59a52220 */ /* 0x001fe20000410000 */
[----:B------:R-:W-:Y:S01]  /*77e0*/  MOV R90, R122 ;  /* 0x0000007a005a7202 */ /* 0x000fe20000000f00 */
[----:B------:R-:W-:Y:S01]  /*77f0*/  @P0 FFMA.FTZ R36, R238, UR9, R168 ;  /* 0x00000009ee240c23 */ /* 0x000fe200080100a8 */
[----:B------:R-:W-:Y:S01]  /*7800*/  @P0 FFMA.FTZ R90, R37, UR30, R122 ;  /* 0x0000001e255a0c23 */ /* 0x000fe2000801007a */
[----:B------:R-:W-:Y:S01]  /*7810*/  @P0 FFMA.FTZ R37, R237, UR9, R168 ;  /* 0x00000009ed250c23 */ /* 0x000fe200080100a8 */
[----:B-1----:R-:W-:Y:S01]  /*7820*/  @P2 FMUL.FTZ R164, R88, R91 ;  /* 0x0000005b58a42220 */ /* 0x002fe20000410000 */
[----:B------:R-:W0:Y:S01]  /*7830*/  @P2 LDC R170, c[0x0][0x40c] ;  /* 0x00010300ffaa2b82 */ /* 0x000e220000000800 */
[----:B------:R-:W-:Y:S01]  /*7840*/  @P0 FADD.FTZ R36, R235, -R36 ;  /* 0x80000024eb240221 */ /* 0x000fe20000010000 */
[----:B------:R-:W-:Y:S01]  /*7850*/  @P0 FFMA.FTZ R38, R240, UR9, R168 ;  /* 0x00000009f0260c23 */ /* 0x000fe200080100a8 */
[----:B------:R-:W-:Y:S01]  /*7860*/  @P0 FADD.FTZ R37, R172, -R37 ;  /* 0x80000025ac250221 */ /* 0x000fe20000010000 */
[----:B------:R-:W-:Y:S01]  /*7870*/  MOV R91, R123 ;  /* 0x0000007b005b7202 */ /* 0x000fe20000000f00 */
[----:B------:R-:W-:Y:S01]  /*7880*/  @P0 FFMA.FTZ R91, R36, UR30, R123 ;  /* 0x0000001e245b0c23 */ /* 0x000fe2000801007b */
[----:B------:R-:W-:Y:S01]  /*7890*/  @P0 FADD.FTZ R38, R173, -R38 ;  /* 0x80000026ad260221 */ /* 0x000fe20000010000 */
[----:B------:R-:W-:Y:S01]  /*78a0*/  @P2 F2FP.F16.F32.PACK_AB R164, RZ, R164 ;  /* 0x000000a4ffa4223e */ /* 0x000fe200000000ff */
[----:B------:R-:W1:Y:S01]  /*78b0*/  @P2 LDC R244, c[0x0][0x40c] ;  /* 0x00010300fff42b82 */ /* 0x000e620000000800 */
[----:B------:R-:W-:Y:S01]  /*78c0*/  MOV R36, R124 ;  /* 0x0000007c00247202 */ /* 0x000fe20000000f00 */
[----:B------:R-:W-:Y:S01]  /*78d0*/  @P0 FFMA.FTZ R36, R37, UR30, R124 ;  /* 0x0000001e25240c23 */ /* 0x000fe2000801007c */
[----:B------:R-:W-:Y:S01]  /*78e0*/  @P0 FADD.FTZ R167, R174, -R167 ;  /* 0x800000a7aea70221 */ /* 0x000fe20000010000 */
[----:B------:R-:W-:Y:S01]  /*78f0*/  MOV R37, R125 ;  /* 0x0000007d00257202 */ /* 0x000fe20000000f00 */
[----:B------:R-:W-:Y:S01]  /*7900*/  @P0 FFMA.FTZ R37, R38, UR30, R125 ;  /* 0x0000001e26250c23 */ /* 0x000fe2000801007d */
[----:B------:R-:W-:Y:S01]  /*7910*/  @P2 F2FP.F16.F32.PACK_AB R165, RZ, R165 ;  /* 0x000000a5ffa5223e */ /* 0x000fe200000000ff */
[----:B--2---:R-:W-:Y:S01]  /*7920*/  @P2 FMUL.FTZ R166, R90, R171 ;  /* 0x000000ab5aa62220 */ /* 0x004fe20000410000 */
[----:B------:R-:W2:Y:S01]  /*7930*/  @P2 LDC R245, c[0x0][0x40c] ;  /* 0x00010300fff52b82 */ /* 0x000ea20000000800 */
[----:B------:R-:W-:Y:S01]  /*7940*/  MOV R38, R126 ;  /* 0x0000007e00267202 */ /* 0x000fe20000000f00 */
[----:B------:R-:W-:Y:S01]  /*7950*/  @P0 FFMA.FTZ R38, R167, UR30, R126 ;  /* 0x0000001ea7260c23 */ /* 0x000fe2000801007e */
[----:B------:R-:W-:Y:S01]  /*7960*/  @P2 PRMT R140, R164, 0x7610, R140 ;  /* 0x00007610a48c2816 */ /* 0x000fe2000000008c */
        /* <DEDUP_REMOVED lines=20> */
.L_x_11803:
[----:B------:R-:W-:Y:S01]  /*7ab0*/  PLOP3.LUT P0, PT, PT, PT, UP2, 0x80, 0x8 ;  /* 0x000000000008781c */ /* 0x000fe20003f0f028 */
[----:B------:R-:W1:Y:S01]  /*7ac0*/  @P2 LDC R244, c[0x0][0x40c] ;  /* 0x00010300fff42b82 */ /* 0x000e620000000800 */
[----:B------:R-:W-:Y:S02]  /*7ad0*/  MOV R171, R121 ;  /* 0x0000007900ab7202 */ /* 0x000fe40000000f00 */
[----:B0-----:R-:W-:Y:S02]  /*7ae0*/  MOV R166, R120 ;  /* 0x0000007800a67202 */ /* 0x001fe40000000f00 */
[----:B------:R-:W-:Y:S02]  /*7af0*/  MOV R167, R123 ;  /* 0x0000007b00a77202 */ /* 0x000fe40000000f00 */
[----:B------:R-:W-:Y:S01]  /*7b00*/  MOV R170, R122 ;  /* 0x0000007a00aa7202 */ /* 0x000fe20000000f00 */
[----:B------:R-:W0:Y:S04]  /*7b10*/  @P2 LDC R243, c[0x0][0x40c] ;  /* 0x00010300fff32b82 */ /* 0x000e280000000800 */
[----:B------:R-:W-:-:S04]  /*7b20*/  @P0 FFMA.FTZ R164, R229, UR9, R168 ;  /* 0x00000009e5a40c23 */ /* 0x000fc800080100a8 */
[----:B------:R-:W-:Y:S01]  /*7b30*/  @P0 FADD.FTZ R165, R227, -R164 ;  /* 0x800000a4e3a50221 */ /* 0x000fe20000010000 */
[----:B------:R-:W-:Y:S01]  /*7b40*/  @P0 FFMA.FTZ R164, R232, UR9, R168 ;  /* 0x00000009e8a40c23 */ /* 0x000fe200080100a8 */
[----:B------:R-:W2:Y:S02]  /*7b50*/  @P2 LDC R249, c[0x0][0x40c] ;  /* 0x00010300fff92b82 */ /* 0x000ea40000000800 */
[----:B------:R-:W-:Y:S01]  /*7b60*/  @P0 FFMA.FTZ R166, R165, UR30, R120 ;  /* 0x0000001ea5a60c23 */ /* 0x000fe20008010078 */
[----:B------:R-:W-:-:S04]  /*7b70*/  @P0 FADD.FTZ R164, R219, -R164 ;  /* 0x800000a4dba40221 */ /* 0x000fc80000010000 */
[----:B------:R-:W-:Y:S01]  /*7b80*/  @P0 FFMA.FTZ R171, R164, UR30, R121 ;  /* 0x0000001ea4ab0c23 */ /* 0x000fe20008010079 */
[----:B------:R-:W-:-:S03]  /*7b90*/  @P0 FFMA.FTZ R164, R233, UR9, R168 ;  /* 0x00000009e9a40c23 */ /* 0x000fc600080100a8 */
[----:B-1----:R-:W-:Y:S01]  /*7ba0*/  @P2 FMUL.FTZ R247, R171, R244 ;  /* 0x000000f4abf72220 */ /* 0x002fe20000410000 */
[----:B------:R-:W-:Y:S01]  /*7bb0*/  @P0 FADD.FTZ R165, R231, -R164 ;  /* 0x800000a4e7a50221 */ /* 0x000fe20000010000 */
[----:B------:R-:W-:Y:S01]  /*7bc0*/  @P0 FFMA.FTZ R164, R238, UR9, R168 ;  /* 0x00000009eea40c23 */ /* 0x000fe200080100a8 */
[----:B------:R-:W1:Y:S01]  /*7bd0*/  @P2 LDC R244, c[0x0][0x40c] ;  /* 0x00010300fff42b82 */ /* 0x000e620000000800 */
[----:B0-----:R-:W-:Y:S01]  /*7be0*/  @P2 FMUL.FTZ R243, R166, R243 ;  /* 0x000000f3a6f32220 */ /* 0x001fe20000410000 */
[----:B------:R-:W-:Y:S01]  /*7bf0*/  @P0 FFMA.FTZ R170, R165, UR30, R122 ;  /* 0x0000001ea5aa0c23 */ /* 0x000fe2000801007a */
[----:B------:R-:W-:Y:S01]  /*7c00*/  @P0 FADD.FTZ R164, R235, -R164 ;  /* 0x800000a4eba40221 */ /* 0x000fe20000010000 */
[--C-:B------:R-:W-:Y:S01]  /*7c10*/  @P0 FFMA.FTZ R165, R237, UR9, R168.reuse ;  /* 0x00000009eda50c23 */ /* 0x100fe200080100a8 */
[----:B------:R-:W-:Y:S02]  /*7c20*/  @P2 F2FP.F16.F32.PACK_AB R247, RZ, R247 ;  /* 0x000000f7fff7223e */ /* 0x000fe400000000ff */
[----:B------:R-:W-:Y:S01]  /*7c30*/  @P0 FFMA.FTZ R167, R164, UR30, R123 ;  /* 0x0000001ea4a70c23 */ /* 0x000fe2000801007b */
[----:B------:R-:W-:Y:S01]  /*7c40*/  @P0 FFMA.FTZ R164, R240, UR9, R168 ;  /* 0x00000009f0a40c23 */ /* 0x000fe200080100a8 */
[----:B------:R-:W0:Y:S01]  /*7c50*/  @P2 LDC R171, c[0x0][0x40c] ;  /* 0x00010300ffab2b82 */ /* 0x000e220000000800 */
[----:B------:R-:W-:Y:S01]  /*7c60*/  @P0 FADD.FTZ R245, R172, -R165 ;  /* 0x800000a5acf50221 */ /* 0x000fe20000010000 */
[----:B------:R-:W-:Y:S01]  /*7c70*/  MOV R165, R124 ;  /* 0x0000007c00a57202 */ /* 0x000fe20000000f00 */
[----:B------:R-:W-:Y:S01]  /*7c80*/  @P0 FADD.FTZ R246, R173, -R164 ;  /* 0x800000a4adf60221 */ /* 0x000fe20000010000 */
[----:B------:R-:W-:Y:S01]  /*7c90*/  MOV R164, R125 ;  /* 0x0000007d00a47202 */ /* 0x000fe20000000f00 */
[----:B------:R-:W-:Y:S01]  /*7ca0*/  @P0 FFMA.FTZ R165, R245, UR30, R124 ;  /* 0x0000001ef5a50c23 */ /* 0x000fe2000801007c */
[----:B------:R-:W-:Y:S01]  /*7cb0*/  @P2 F2FP.F16.F32.PACK_AB R245, RZ, R243 ;  /* 0x000000f3fff5223e */ /* 0x000fe200000000ff */
[----:B------:R-:W-:Y:S01]  /*7cc0*/  @P0 FFMA.FTZ R164, R246, UR30, R125 ;  /* 0x0000001ef6a40c23 */ /* 0x000fe2000801007d */
[----:B------:R-:W3:Y:S01]  /*7cd0*/  @P2 LDC R166, c[0x0][0x40c] ;  /* 0x00010300ffa62b82 */ /* 0x000ee20000000800 */
[----:B------:R-:W-:Y:S01]  /*7ce0*/  @P0 FFMA.FTZ R243, R239, UR9, R168 ;  /* 0x00000009eff30c23 */ /* 0x000fe200080100a8 */
[----:B--2---:R-:W-:Y:S01]  /*7cf0*/  @P2 FMUL.FTZ R170, R170, R249 ;  /* 0x000000f9aaaa2220 */ /* 0x004fe20000410000 */
[----:B------:R-:W-:-:S02]  /*7d00*/  @P2 PRMT R140, R245, 0x7610, R140 ;  /* 0x00007610f58c2816 */ /* 0x000fc4000000008c */
[----:B------:R-:W-:Y:S01]  /*7d10*/  @P0 FADD.FTZ R251, R174, -R243 ;  /* 0x800000f3aefb0221 */ /* 0x000fe20000010000 */
[----:B------:R-:W-:Y:S01]  /*7d20*/  MOV R243, R126 ;  /* 0x0000007e00f37202 */ /* 0x000fe20000000f00 */
[----:B-1----:R-:W-:Y:S01]  /*7d30*/  @P2 FMUL.FTZ R244, R165, R244 ;  /* 0x000000f4a5f42220 */ /* 0x002fe20000410000 */
[----:B------:R-:W1:Y:S01]  /*7d40*/  @P2 LDC R246, c[0x0][0x40c] ;  /* 0x00010300fff62b82 */ /* 0x000e620000000800 */
[----:B------:R-:W-:Y:S01]  /*7d50*/  @P0 FFMA.FTZ R243, R251, UR30, R126 ;  /* 0x0000001efbf30c23 */ /* 0x000fe2000801007e */
[----:B------:R-:W-:Y:S02]  /*7d60*/  @P2 F2FP.F16.F32.PACK_AB R170, RZ, R170 ;  /* 0x000000aaffaa223e */ /* 0x000fe400000000ff */
[----:B------:R-:W-:Y:S02]  /*7d70*/  @P2 F2FP.F16.F32.PACK_AB R244, RZ, R244 ;  /* 0x000000f4fff4223e */ /* 0x000fe400000000ff */
[----:B------:R-:W-:Y:S01]  /*7d80*/  @P2 PRMT R141, R170, 0x7610, R141 ;  /* 0x00007610aa8d2816 */ /* 0x000fe2000000008d */
[----:B0-----:R-:W-:Y:S01]  /*7d90*/  @P2 FMUL.FTZ R171, R164, R171 ;  /* 0x000000aba4ab2220 */ /* 0x001fe20000410000 */
[----:B------:R-:W-:-:S02]  /*7da0*/  @P2 PRMT R142, R244, 0x7610, R142 ;  /* 0x00007610f48e2816 */ /* 0x000fc4000000008e */
        /* <DEDUP_REMOVED lines=18> */
.L_x_11802:
        /* <DEDUP_REMOVED lines=16> */
.L_x_11806:
        /* <DEDUP_REMOVED lines=9> */
.L_x_11807:
        /* <DEDUP_REMOVED lines=9> */
.L_x_11808:
        /* <DEDUP_REMOVED lines=9> */
.L_x_11809:
        /* <DEDUP_REMOVED lines=9> */
.L_x_11810:
        /* <DEDUP_REMOVED lines=9> */
.L_x_11811:
        /* <DEDUP_REMOVED lines=9> */
.L_x_11812:
        /* <DEDUP_REMOVED lines=29> */
[----:B------:R-:W-:-:S04]  /*8500*/  F2FP.F16.F32.PACK_AB R164, RZ, R164 ;  /* 0x000000a4ffa4723e */ /* 0x000fc800000000ff */
[----:B------:R-:W-:Y:S01]  /*8510*/  PRMT R143, R143, 0x5410, R164 ;  /* 0x000054108f8f7816 */ /* 0x000fe200000000a4 */
[----:B------:R-:W-:Y:S06]  /*8520*/  BRA `(.L_x_11804) ;  /* 0x0000000400207947 */ /* 0x000fec0003800000 */
.L_x_11805:
        /* <DEDUP_REMOVED lines=16> */
.L_x_11813:
        /* <DEDUP_REMOVED lines=9> */
.L_x_11814:
        /* <DEDUP_REMOVED lines=9> */
.L_x_11815:
        /* <DEDUP_REMOVED lines=9> */
.L_x_11816:
        /* <DEDUP_REMOVED lines=9> */
.L_x_11817:
        /* <DEDUP_REMOVED lines=9> */
.L_x_11818:
        /* <DEDUP_REMOVED lines=9> */
.L_x_11819:
[----:B------:R-:W-:-:S04]  /*8990*/  @P2 F2FP.F16.F32.PACK_AB R164, RZ, R164 ;  /* 0x000000a4ffa4223e */ /* 0x000fc800000000ff */
[----:B------:R-:W-:-:S07]  /*89a0*/  @P2 PRMT R143, R143, 0x5410, R164 ;  /* 0x000054108f8f2816 */ /* 0x000fce00000000a4 */
.L_x_11804:
        /* <DEDUP_REMOVED lines=13> */
.L_x_11725:
        /* <DEDUP_REMOVED lines=29> */
.L_x_11821:
        /* <DEDUP_REMOVED lines=11> */
.L_x_19397:


//--------------------- .text._ZN10layer_norm13ln_bwd_kernelINS_13Kernel_traitsI6__halfS2_fS2_fjLj5120ELj1ELj1ELj4ELj16ENS_18Kernel_traits_baseILj5120ES2_S2_fS2_fjLj128EEEEELb0ELb1ELb0ELb0EEEvNS_9BwdParamsE --------------------------
	.section	.text._ZN10layer_norm13ln_bwd_kernelINS_13Kernel_traitsI6__halfS2_fS2_fjLj5120ELj1ELj1ELj4ELj16ENS_18Kernel_traits_baseILj5120ES2_S2_fS2_fjLj128EEEEELb0ELb1ELb0ELb0EEEvNS_9BwdParamsE,"ax",@progbits
	.align	128
        .global         _ZN10layer_norm13ln_bwd_kernelINS_13Kernel_traitsI6__halfS2_fS2_fjLj5120ELj1ELj1ELj4ELj16ENS_18Kernel_traits_baseILj5120ES2_S2_fS2_fjLj128EEEEELb0ELb1ELb0ELb0EEEvNS_9BwdParamsE
        .type           _ZN10layer_norm13ln_bwd_kernelINS_13Kernel_traitsI6__halfS2_fS2_fjLj5120ELj1ELj1ELj4ELj16ENS_18Kernel_traits_baseILj5120ES2_S2_fS2_fjLj128EEEEELb0ELb1ELb0ELb0EEEvNS_9BwdParamsE,@function
        .size           _ZN10layer_norm13ln_bwd_kernelINS_13Kernel_traitsI6__halfS2_fS2_fjLj5120ELj1ELj1ELj4ELj16ENS_18Kernel_traits_baseILj5120ES2_S2_fS2_fjLj128EEEEELb0ELb1ELb0ELb0EEEvNS_9BwdParamsE,(.L_x_19398 - _ZN10layer_norm13ln_bwd_kernelINS_13Kernel_traitsI6__halfS2_fS2_fjLj5120ELj1ELj1ELj4ELj16ENS_18Kernel_traits_baseILj5120ES2_S2_fS2_fjLj128EEEEELb0ELb1ELb0ELb0EEEvNS_9BwdParamsE)
        .other          _ZN10layer_norm13ln_bwd_kernelINS_13Kernel_traitsI6__halfS2_fS2_fjLj5120ELj1ELj1ELj4ELj16ENS_18Kernel_traits_baseILj5120ES2_S2_fS2_fjLj128EEEEELb0ELb1ELb0ELb0EEEvNS_9BwdParamsE,@"STO_CUDA_ENTRY STV_DEFAULT"
_ZN10layer_norm13ln_bwd_kernelINS_13Kernel_traitsI6__halfS2_fS2_fjLj5120ELj1ELj1ELj4ELj16ENS_18Kernel_traits_baseILj5120ES2_S2_fS2_fjLj128EEEEELb0ELb1ELb0ELb0EEEvNS_9BwdParamsE:
.text._ZN10layer_norm13ln_bwd_kernelINS_13Kernel_traitsI6__halfS2_fS2_fjLj5120ELj1ELj1ELj4ELj16ENS_18Kernel_traits_baseILj5120ES2_S2_fS2_fjLj128EEEEELb0ELb1ELb0ELb0EEEvNS_9BwdParamsE:
        /* <DEDUP_REMOVED lines=230> */
.L_x_11865:
        /* <DEDUP_REMOVED lines=14> */
[----:B------:R0:W4:Y:S01]  /*0f40*/  @P0 LDG.E.U16 R186, desc[UR18][R186.64] ;  /* 0x00000012baba0981 */ /* 0x000122000c1e1500 */
[----:B------:R-:W-:Y:S01]  /*0f50*/  PLOP3.LUT P0, PT, PT, PT, UP0, 0x80, 0x8 ;  /* 0x000000000008781c */ /* 0x000fe20003f0f008 */
[----:B------:R-:W-:Y:S01]  /*0f60*/  UIMAD UR4, UR7, UR6, URZ ;  /* 0x00000006070472a4 */ /* 0x000fe2000f8e02ff */
[----:B------:R-:W-:Y:S01]  /*0f70*/  ISETP.NE.AND P6, PT, RZ, UR20, PT ;  /* 0x00000014ff007c0c */ /* 0x000fe2000bfc5270 */
[----:B------:R-:W1:Y:S01]  /*0f80*/  S2R R189, SR_TID.X ;  /* 0x0000000000bd7919 */ /* 0x000e620000002100 */
[----:B------:R-:W-:Y:S01]  /*0f90*/  PLOP3.LUT P1, PT, PT, PT, UP0, 0x80, 0x8 ;  /* 0x000000000008781c */ /* 0x000fe20003f2f008 */
[----:B------:R-:W-:Y:S01]  /*0fa0*/  USHF.R.S32.HI UR5, URZ, 0x1f, UR4 ;  /* 0x0000001fff057899 */ /* 0x000fe20008011404 */
[----:B------:R-:W-:Y:S01]  /*0fb0*/  BSSY.RECONVERGENT B0, `(.L_x_11823) ;  /* 0x0000082000007945 */ /* 0x000fe20003800200 */
[----:B------:R-:W-:Y:S01]  /*0fc0*/  UMOV UR10, 0x3f800000 ;  /* 0x3f800000000a7882 */ /* 0x000fe20000000000 */
[----:B------:R-:W-:Y:S01]  /*0fd0*/  HFMA2 R216, -RZ, RZ, 0, 0 ;  /* 0x00000000ffd87431 */ /* 0x000fe200000001ff */
[----:B------:R-:W-:Y:S01]  /*0fe0*/  ULEA.HI UR5, UR5, UR4, URZ, 0x3 ;  /* 0x0000000405057291 */ /* 0x000fe2000f8f18ff */
[----:B0-----:R-:W-:-:S02]  /*0ff0*/  MOV R187, RZ ;  /* 0x000000ff00bb7202 */ /* 0x001fc40000000f00 */
        /* <DEDUP_REMOVED lines=11> */
[----:B-1----:R-:W-:-:S04]  /*10b0*/  LEA.HI.SX32 R0, R0, R189, 0x1d ;  /* 0x000000bd00007211 */ /* 0x002fc800078feaff */
[----:B------:R-:W-:Y:S01]  /*10c0*/  MOV R186, R0 ;  /* 0x0000000000ba7202 */ /* 0x000fe20000000f00 */
[----:B-----5:R-:W-:Y:S06]  /*10d0*/  @!P5 BRA `(.L_x_11824) ;  /* 0x0000000400bcd947 */ /* 0x020fec0003800000 */
        /* <DEDUP_REMOVED lines=10> */
[----:B------:R-:W2:Y:S01]  /*1180*/  LDG.E.128 R192, desc[UR18][R188.64] ;  /* 0x00000012bcc07981 */ /* 0x000ea2000c1e1d00 */
[----:B-1----:R-:W-:-:S03]  /*1190*/  IMAD.WIDE.U32 R184, R0, 0x10, R184 ;  /* 0x0000001000b87825 */ /* 0x002fc600078e00b8 */
[----:B------:R-:W4:Y:S04]  /*11a0*/  LDL.LU R228, [R1+0xd8] ;  /* 0x0000d80001e47983 */ /* 0x000f280000300800 */
[----:B------:R-:W4:Y:S04]  /*11b0*/  LDL.LU R223, [R1+0xbc] ;  /* 0x0000bc0001df7983 */ /* 0x000f280000300800 */
[----:B------:R-:W3:Y:S04]  /*11c0*/  LDG.E.128 R184, desc[UR18][R184.64] ;  /* 0x00000012b8b87981 */ /* 0x000ee8000c1e1d00 */
[----:B------:R-:W4:Y:S04]  /*11d0*/  LDG.E.128 R188, desc[UR18][R188.64+0x10] ;  /* 0x00001012bcbc7981 */ /* 0x000f28000c1e1d00 */
[----:B------:R-:W4:Y:S01]  /*11e0*/  LDL.LU R222, [R1+0xc0] ;  /* 0x0000c00001de7983 */ /* 0x000f220000300800 */
[----:B------:R-:W-:-:S03]  /*11f0*/  ISETP.NE.U32.AND P0, PT, RZ, UR22, PT ;  /* 0x00000016ff007c0c */ /* 0x000fc6000bf05070 */
[----:B------:R-:W4:Y:S01]  /*1200*/  LDL.LU R203, [R1+0xc4] ;  /* 0x0000c40001cb7983 */ /* 0x000f220000300800 */
[----:B------:R-:W-:-:S13]  /*1210*/  ISETP.NE.AND.EX P0, PT, RZ, UR23, PT, P0 ;  /* 0x00000017ff007c0c */ /* 0x000fda000bf05300 */
[----:B------:R-:W0:Y:S02]  /*1220*/  @P0 LDC.64 R200, c[0x0][0x438] ;  /* 0x00010e00ffc80b82 */ /* 0x000e240000000a00 */
[----:B0-----:R-:W-:-:S05]  /*1230*/  @P0 IMAD.WIDE.U32 R200, R0, 0x20, R200 ;  /* 0x0000002000c80825 */ /* 0x001fca00078e00c8 */
[----:B------:R0:W5:Y:S04]  /*1240*/  @P0 LDG.E.128 R24, desc[UR18][R200.64] ;  /* 0x00000012c8180981 */ /* 0x000168000c1e1d00 */
[----:B------:R0:W5:Y:S01]  /*1250*/  @P0 LDG.E.128 R20, desc[UR18][R200.64+0x10] ;  /* 0x00001012c8140981 */ /* 0x000162000c1e1d00 */
[----:B--2---:R-:W-:Y:S01]  /*1260*/  FADD.FTZ R6, R192, -UR16 ;  /* 0x80000010c0067e21 */ /* 0x004fe20008010000 */
[----:B-----5:R-:W-:-:S03]  /*1270*/  HADD2.F32 R192, -RZ, R140.H0_H0 ;  /* 0x2000008cffc07230 */ /* 0x020fc60000004100 */
[----:B------:R-:W-:Y:S01]  /*1280*/  FMUL.FTZ R209, R6, UR11 ;  /* 0x0000000b06d17c20 */ /* 0x000fe20008410000 */
[----:B------:R-:W-:Y:S01]  /*1290*/  FADD.FTZ R6, R193, -UR16 ;  /* 0x80000010c1067e21 */ /* 0x000fe20008010000 */
[----:B---3--:R-:W-:-:S03]  /*12a0*/  HADD2.F32 R11, -RZ, R184.H0_H0 ;  /* 0x200000b8ff0b7230 */ /* 0x008fc60000004100 */
[----:B------:R-:W-:Y:S02]  /*12b0*/  FMUL.FTZ R214, R6, UR11 ;  /* 0x0000000b06d67c20 */ /* 0x000fe40008410000 */
[----:B------:R-:W-:Y:S01]  /*12c0*/  FADD.FTZ R252, R252, R11 ;  /* 0x0000000bfcfc7221 */ /* 0x000fe20000010000 */
[-C--:B------:R-:W-:Y:S01]  /*12d0*/  FFMA.FTZ R204, R209, R11.reuse, R204 ;  /* 0x0000000bd1cc7223 */ /* 0x080fe200000100cc */
[----:B------:R-:W-:Y:S01]  /*12e0*/  FMUL.FTZ R237, R192, R11 ;  /* 0x0000000bc0ed7220 */ /* 0x000fe20000410000 */
[----:B------:R-:W-:Y:S02]  /*12f0*/  HADD2.F32 R11, -RZ, R184.H1_H1 ;  /* 0x300000b8ff0b7230 */ /* 0x000fe40000004100 */
[----:B------:R-:W-:-:S03]  /*1300*/  HADD2.F32 R6, -RZ, R140.H1_H1 ;  /* 0x3000008cff067230 */ /* 0x000fc60000004100 */
[-C--:B----4-:R-:W-:Y:S01]  /*1310*/  FFMA.FTZ R202, R214, R11.reuse, R202 ;  /* 0x0000000bd6ca7223 */ /* 0x090fe200000100ca */
[----:B------:R-:W-:Y:S01]  /*1320*/  STL [R1+0x2c], R252 ;  /* 0x00002cfc01007387 */ /* 0x000fe20000100800 */
[----:B------:R-:W-:Y:S01]  /*1330*/  FADD.FTZ R184, R194, -UR16 ;  /* 0x80000010c2b87e21 */ /* 0x000fe20008010000 */
[----:B------:R-:W-:Y:S02]  /*1340*/  FADD.FTZ R247, R247, R11 ;  /* 0x0000000bf7f77221 */ /* 0x000fe40000010000 */
[----:B------:R-:W-:Y:S04]  /*1350*/  STL [R1+0xcc], R204 ;  /* 0x0000cccc01007387 */ /* 0x000fe80000100800 */
[----:B------:R1:W-:Y:S01]  /*1360*/  STL [R1+0xd0], R202 ;  /* 0x0000d0ca01007387 */ /* 0x0003e20000100800 */
[----:B------:R-:W-:Y:S01]  /*1370*/  FMUL.FTZ R210, R184, UR11 ;  /* 0x0000000bb8d27c20 */ /* 0x000fe20008410000 */
[----:B-1----:R-:W-:Y:S01]  /*1380*/  FMUL.FTZ R202, R6, R11 ;  /* 0x0000000b06ca7220 */ /* 0x002fe20000410000 */
[----:B------:R-:W-:Y:S01]  /*1390*/  HADD2.F32 R11, -RZ, R185.H0_H0 ;  /* 0x200000b9ff0b7230 */ /* 0x000fe20000004100 */
[----:B------:R1:W-:Y:S04]  /*13a0*/  STL [R1+0x30], R247 ;  /* 0x000030f701007387 */ /* 0x0003e80000100800 */
[----:B------:R-:W-:Y:S01]  /*13b0*/  FADD.FTZ R242, R242, R11 ;  /* 0x0000000bf2f27221 */ /* 0x000fe20000010000 */
[----:B------:R-:W-:Y:S01]  /*13c0*/  FFMA.FTZ R232, R210, R11, R232 ;  /* 0x0000000bd2e87223 */ /* 0x000fe200000100e8 */
[----:B------:R-:W-:Y:S04]  /*13d0*/  STL [R1+0x10], R202 ;  /* 0x000010ca01007387 */ /* 0x000fe80000100800 */
[----:B------:R2:W-:Y:S04]  /*13e0*/  STL [R1+0x34], R242 ;  /* 0x000034f201007387 */ /* 0x0005e80000100800 */
[----:B------:R3:W-:Y:S04]  /*13f0*/  STL [R1+0xd4], R232 ;  /* 0x0000d4e801007387 */ /* 0x0007e80000100800 */
[----:B------:R-:W4:Y:S01]  /*1400*/  LDL.LU R192, [R1+0xc8] ;  /* 0x0000c80001c07983 */ /* 0x000f220000300800 */
[----:B------:R-:W-:-:S02]  /*1410*/  HADD2.F32 R184, -RZ, R141.H0_H0 ;  /* 0x2000008dffb87230 */ /* 0x000fc40000004100 */
[----:B------:R-:W-:-:S03]  /*1420*/  FADD.FTZ R6, R195, -UR16 ;  /* 0x80000010c3067e21 */ /* 0x000fc60008010000 */
[----:B------:R-:W-:Y:S01]  /*1430*/  FMUL.FTZ R252, R184, R11 ;  /* 0x0000000bb8fc7220 */ /* 0x000fe20000410000 */
[----:B------:R-:W-:Y:S01]  /*1440*/  FMUL.FTZ R204, R6, UR11 ;  /* 0x0000000b06cc7c20 */ /* 0x000fe20008410000 */
[----:B------:R-:W-:Y:S02]  /*1450*/  HADD2.F32 R11, -RZ, R185.H1_H1 ;  /* 0x300000b9ff0b7230 */ /* 0x000fe40000004100 */
[----:B------:R-:W-:Y:S02]  /*1460*/  HADD2.F32 R6, -RZ, R141.H1_H1 ;  /* 0x3000008dff067230 */ /* 0x000fe40000004100 */
[----:B------:R-:W-:Y:S01]  /*1470*/  FADD.FTZ R184, R188, -UR16 ;  /* 0x80000010bcb87e21 */ /* 0x000fe20008010000 */
[----:B------:R-:W-:Y:S02]  /*1480*/  HADD2.F32 R185, -RZ, R142.H0_H0 ;  /* 0x2000008effb97230 */ /* 0x000fe40000004100 */
[----:B-1----:R-:W-:Y:S01]  /*1490*/  FMUL.FTZ R247, R6, R11 ;  /* 0x0000000b06f77220 */ /* 0x002fe20000410000 */
[----:B------:R-:W-:Y:S01]  /*14a0*/  FMUL.FTZ R6, R184, UR11 ;  /* 0x0000000bb8067c20 */ /* 0x000fe20008410000 */
[----:B------:R-:W-:-:S02]  /*14b0*/  HADD2.F32 R184, -RZ, R186.H0_H0 ;  /* 0x200000baffb87230 */ /* 0x000fc40000004100 */
[----:B------:R-:W-:Y:S01]  /*14c0*/  FADD.FTZ R231, R231, R11 ;  /* 0x0000000be7e77221 */ /* 0x000fe20000010000 */
[----:B------:R-:W-:Y:S01]  /*14d0*/  FFMA.FTZ R228, R204, R11, R228 ;  /* 0x0000000bcce47223 */ /* 0x000fe200000100e4 */
[----:B------:R-:W-:Y:S01]  /*14e0*/  FADD.FTZ R11, R189, -UR16 ;  /* 0x80000010bd0b7e21 */ /* 0x000fe20008010000 */
[----:B------:R-:W-:Y:S02]  /*14f0*/  HADD2.F32 R186, -RZ, R186.H1_H1 ;  /* 0x300000baffba7230 */ /* 0x000fe40000004100 */
[----:B------:R-:W-:Y:S01]  /*1500*/  FADD.FTZ R100, R100, R184 ;  /* 0x000000b864647221 */ /* 0x000fe20000010000 */
[-C--:B------:R-:W-:Y:S01]  /*1510*/  FFMA.FTZ R223, R6, R184.reuse, R223 ;  /* 0x000000b806df7223 */ /* 0x080fe200000100df */
[----:B--2---:R-:W-:Y:S01]  /*1520*/  FMUL.FTZ R242, R185, R184 ;  /* 0x000000b8b9f27220 */ /* 0x004fe20000410000 */
[----:B------:R-:W-:Y:S02]  /*1530*/  HADD2.F32 R184, -RZ, R142.H1_H1 ;  /* 0x3000008effb87230 */ /* 0x000fe40000004100 */
[----:B------:R-:W-:Y:S01]  /*1540*/  FMUL.FTZ R11, R11, UR11 ;  /* 0x0000000b0b0b7c20 */ /* 0x000fe20008410000 */
[----:B------:R-:W-:Y:S01]  /*1550*/  FADD.FTZ R185, R190, -UR16 ;  /* 0x80000010beb97e21 */ /* 0x000fe20008010000 */
[----:B------:R-:W-:Y:S01]  /*1560*/  FADD.FTZ R101, R101, R186 ;  /* 0x000000ba65657221 */ /* 0x000fe20000010000 */
[-C--:B---3--:R-:W-:Y:S01]  /*1570*/  FMUL.FTZ R232, R184, R186.reuse ;  /* 0x000000bab8e87220 */ /* 0x088fe20000410000 */
[----:B------:R-:W-:Y:S01]  /*1580*/  FFMA.FTZ R222, R11, R186, R222 ;  /* 0x000000ba0bde7223 */ /* 0x000fe200000100de */
[----:B------:R-:W-:Y:S01]  /*1590*/  FMUL.FTZ R184, R185, UR11 ;  /* 0x0000000bb9b87c20 */ /* 0x000fe20008410000 */
[----:B------:R-:W-:-:S02]  /*15a0*/  HADD2.F32 R185, -RZ, R187.H0_H0 ;  /* 0x200000bbffb97230 */ /* 0x000fc40000004100 */
[----:B------:R-:W-:Y:S01]  /*15b0*/  HADD2.F32 R186, -RZ, R143.H0_H0 ;  /* 0x2000008fffba7230 */ /* 0x000fe20000004100 */
[----:B------:R1:W-:Y:S02]  /*15c0*/  STL [R1+0x38], R231 ;  /* 0x000038e701007387 */ /* 0x0003e40000100800 */
[----:B------:R-:W-:Y:S01]  /*15d0*/  FADD.FTZ R102, R102, R185 ;  /* 0x000000b966667221 */ /* 0x000fe20000010000 */
[-C--:B------:R-:W-:Y:S01]  /*15e0*/  FFMA.FTZ R203, R184, R185.reuse, R203 ;  /* 0x000000b9b8cb7223 */ /* 0x080fe200000100cb */
[----:B-1----:R-:W-:Y:S01]  /*15f0*/  FMUL.FTZ R231, R186, R185 ;  /* 0x000000b9bae77220 */ /* 0x002fe20000410000 */
        /* <DEDUP_REMOVED lines=9> */
[----:B------:R1:W-:Y:S04]  /*1690*/  STL [R1+0xd8], R228 ;  /* 0x0000d8e401007387 */ /* 0x0003e80000100800 */
        /* <DEDUP_REMOVED lines=9> */
[----:B------:R-:W-:Y:S01]  /*1730*/  FADD.FTZ R186, R186, R232 ;  /* 0x000000e8baba7221 */ /* 0x000fe20000010000 */
[----:B------:R-:W-:Y:S01]  /*1740*/  FADD.FTZ R103, R103, R187 ;  /* 0x000000bb67677221 */ /* 0x000fe20000010000 */
[----:B-1----:R-:W-:Y:S02]  /*1750*/  FMUL.FTZ R228, R189, R187 ;  /* 0x000000bbbde47220 */ /* 0x002fe40000410000 */
[----:B------:R-:W-:-:S04]  /*1760*/  FADD.FTZ R186, R186, R231 ;  /* 0x000000e7baba7221 */ /* 0x000fc80000010000 */
[----:B------:R-:W-:Y:S01]  /*1770*/  FADD.FTZ R216, R186, R228 ;  /* 0x000000e4bad87221 */ /* 0x000fe20000010000 */
[----:B------:R-:W-:Y:S01]  /*1780*/  IADD3 R186, PT, PT, R0, 0x80, RZ ;  /* 0x0000008000ba7810 */ /* 0x000fe20007ffe0ff */
[----:B----4-:R-:W-:-:S05]  /*1790*/  FFMA.FTZ R192, R185, R187, R192 ;  /* 0x000000bbb9c07223 */ /* 0x010fca00000100c0 */
[----:B------:R0:W-:Y:S01]  /*17a0*/  STL [R1+0xc8], R192 ;  /* 0x0000c8c001007387 */ /* 0x0001e20000100800 */
[----:B------:R-:W-:-:S04]  /*17b0*/  FFMA.FTZ R187, R184, R231, R188 ;  /* 0x000000e7b8bb7223 */ /* 0x000fc800000100bc */
[----:B------:R-:W-:-:S07]  /*17c0*/  FFMA.FTZ R187, R185, R228, R187 ;  /* 0x000000e4b9bb7223 */ /* 0x000fce00000100bb */
.L_x_11824:
[----:B------:R-:W-:Y:S05]  /*17d0*/  BSYNC.RECONVERGENT B0 ;  /* 0x0000000000007941 */ /* 0x000fea0003800200 */
.L_x_11823:
[----:B------:R-:W-:Y:S04]  /*17e0*/  BSSY.RECONVERGENT B0, `(.L_x_11825) ;  /* 0x000006a000007945 */ /* 0x000fe80003800200 */
[----:B------:R-:W-:Y:S05]  /*17f0*/  @!P4 BRA `(.L_x_11826) ;  /* 0x0000000400a0c947 */ /* 0x000fea0003800000 */
[----:B0-----:R-:W0:Y:S01]  /*1800*/  LDC.64 R192, c[0x0][0x3a8] ;  /* 0x0000ea00ffc07b82 */ /* 0x001e220000000a00 */
[----:B------:R-:W2:Y:S04]  /*1810*/  LDL.LU R199, [R1+0xac] ;  /* 0x0000ac0001c77983 */ /* 0x000ea80000300800 */
[----:B------:R-:W3:Y:S03]  /*1820*/  LDL.LU R225, [R1+0xb0] ;  /* 0x0000b00001e17983 */ /* 0x000ee60000300800 */
[----:B------:R-:W1:Y:S01]  /*1830*/  LDC.64 R188, c[0x0][0x428] ;  /* 0x00010a00ffbc7b82 */ /* 0x000e620000000a00 */
[----:B------:R-:W4:Y:S01]  /*1840*/  LDL.LU R246, [R1+0xb4] ;  /* 0x0000b40001f67983 */ /* 0x000f220000300800 */
[----:B------:R-:W-:-:S03]  /*1850*/  ISETP.NE.U32.AND P0, PT, RZ, UR22, PT ;  /* 0x00000016ff007c0c */ /* 0x000fc6000bf05070 */
[----:B------:R-:W4:Y:S01]  /*1860*/  LDL.LU R19, [R1+0xb8] ;  /* 0x0000b80001137983 */ /* 0x000f220000300800 */
[----:B0-----:R-:W-:-:S04]  /*1870*/  IMAD.WIDE.U32 R192, R186, 0x20, R192 ;  /* 0x00000020bac07825 */ /* 0x001fc800078e00c0 */
[----:B-1----:R-:W-:Y:S01]  /*1880*/  IMAD.WIDE.U32 R188, R186, 0x10, R188 ;  /* 0x00000010babc7825 */ /* 0x002fe200078e00bc */
[----:B------:R-:W2:Y:S01]  /*1890*/  LDG.E.128 R200, desc[UR18][R192.64] ;  /* 0x00000012c0c87981 */ /* 0x000ea2000c1e1d00 */
[----:B------:R-:W-:-:S03]  /*18a0*/  ISETP.NE.AND.EX P0, PT, RZ, UR23, PT, P0 ;  /* 0x00000017ff007c0c */ /* 0x000fc6000bf05300 */
[----:B------:R-:W4:Y:S04]  /*18b0*/  LDL.LU R241, [R1+0x9c] ;  /* 0x00009c0001f17983 */ /* 0x000f280000300800 */
[----:B------:R-:W3:Y:S04]  /*18c0*/  LDG.E.128 R188, desc[UR18][R188.64] ;  /* 0x00000012bcbc7981 */ /* 0x000ee8000c1e1d00 */
[----:B------:R-:W4:Y:S02]  /*18d0*/  LDG.E.128 R192, desc[UR18][R192.64+0x10] ;  /* 0x00001012c0c07981 */ /* 0x000f24000c1e1d00 */
[----:B------:R-:W0:Y:S02]  /*18e0*/  @P0 LDC.64 R222, c[0x0][0x438] ;  /* 0x00010e00ffde0b82 */ /* 0x000e240000000a00 */
[----:B------:R-:W4:Y:S01]  /*18f0*/  LDL.LU R236, [R1+0xa0] ;  /* 0x0000a00001ec7983 */ /* 0x000f220000300800 */
[----:B-----5:R-:W-:-:S03]  /*1900*/  HADD2.F32 R15, -RZ, R132.H0_H0 ;  /* 0x20000084ff0f7230 */ /* 0x020fc60000004100 */
[----:B------:R-:W4:Y:S01]  /*1910*/  LDL.LU R230, [R1+0xa4] ;  /* 0x0000a40001e67983 */ /* 0x000f220000300800 */
[----:B0-----:R-:W-:-:S05]  /*1920*/  @P0 IMAD.WIDE.U32 R222, R186, 0x20, R222 ;  /* 0x00000020bade0825 */ /* 0x001fca00078e00de */
[----:B------:R-:W5:Y:S04]  /*1930*/  @P0 LDG.E.128 R144, desc[UR18][R222.64] ;  /* 0x00000012de900981 */ /* 0x000f68000c1e1d00 */
[----:B------:R0:W5:Y:S01]  /*1940*/  @P0 LDG.E.128 R148, desc[UR18][R222.64+0x10] ;  /* 0x00001012de940981 */ /* 0x000162000c1e1d00 */
[----:B--2---:R-:W-:-:S04]  /*1950*/  FADD.FTZ R5, R200, -UR16 ;  /* 0x80000010c8057e21 */ /* 0x004fc80008010000 */
[----:B------:R-:W-:Y:S01]  /*1960*/  FMUL.FTZ R219, R5, UR11 ;  /* 0x0000000b05db7c20 */ /* 0x000fe20008410000 */
[----:B------:R-:W-:Y:S01]  /*1970*/  FADD.FTZ R5, R201, -UR16 ;  /* 0x80000010c9057e21 */ /* 0x000fe20008010000 */
[----:B---3--:R-:W-:-:S03]  /*1980*/  HADD2.F32 R10, -RZ, R188.H0_H0 ;  /* 0x200000bcff0a7230 */ /* 0x008fc60000004100 */
[----:B------:R-:W-:Y:S02]  /*1990*/  FMUL.FTZ R213, R5, UR11 ;  /* 0x0000000b05d57c20 */ /* 0x000fe40008410000 */
[----:B------:R-:W-:Y:S01]  /*19a0*/  FADD.FTZ R96, R96, R10 ;  /* 0x0000000a60607221 */ /* 0x000fe20000010000 */
[-C--:B------:R-:W-:Y:S01]  /*19b0*/  FFMA.FTZ R199, R219, R10.reuse, R199 ;  /* 0x0000000adbc77223 */ /* 0x080fe200000100c7 */
[----:B0-----:R-:W-:Y:S01]  /*19c0*/  FMUL.FTZ R223, R15, R10 ;  /* 0x0000000a0fdf7220 */ /* 0x001fe20000410000 */
[----:B------:R-:W-:Y:S02]  /*19d0*/  HADD2.F32 R10, -RZ, R188.H1_H1 ;  /* 0x300000bcff0a7230 */ /* 0x000fe40000004100 */
[----:B------:R-:W-:-:S03]  /*19e0*/  HADD2.F32 R5, -RZ, R132.H1_H1 ;  /* 0x30000084ff057230 */ /* 0x000fc60000004100 */
[----:B------:R-:W-:Y:S01]  /*19f0*/  FFMA.FTZ R225, R213, R10, R225 ;  /* 0x0000000ad5e17223 */ /* 0x000fe200000100e1 */
[----:B------:R-:W-:Y:S01]  /*1a00*/  STL [R1+0xac], R199 ;  /* 0x0000acc701007387 */ /* 0x000fe20000100800 */
[----:B------:R-:W-:Y:S01]  /*1a10*/  FADD.FTZ R15, R202, -UR16 ;  /* 0x80000010ca0f7e21 */ /* 0x000fe20008010000 */
[----:B------:R-:W-:Y:S02]  /*1a20*/  FADD.FTZ R97, R97, R10 ;  /* 0x0000000a61617221 */ /* 0x000fe40000010000 */
[----:B------:R-:W-:Y:S01]  /*1a30*/  STL [R1+0x24], R223 ;  /* 0x000024df01007387 */ /* 0x000fe20000100800 */
[----:B------:R-:W-:-:S03]  /*1a40*/  FMUL.FTZ R208, R15, UR11 ;  /* 0x0000000b0fd07c20 */ /* 0x000fc60008410000 */
[----:B------:R0:W-:Y:S01]  /*1a50*/  STL [R1+0xb0], R225 ;  /* 0x0000b0e101007387 */ /* 0x0001e20000100800 */
[----:B------:R-:W-:Y:S02]  /*1a60*/  HADD2.F32 R15, -RZ, R133.H0_H0 ;  /* 0x20000085ff0f7230 */ /* 0x000fe40000004100 */
[----:B0-----:R-:W-:Y:S01]  /*1a70*/  FMUL.FTZ R225, R5, R10 ;  /* 0x0000000a05e17220 */ /* 0x001fe20000410000 */
[----:B------:R-:W-:-:S05]  /*1a80*/  HADD2.F32 R10, -RZ, R189.H0_H0 ;  /* 0x200000bdff0a7230 */ /* 0x000fca0000004100 */
[-C--:B----4-:R-:W-:Y:S01]  /*1a90*/  FFMA.FTZ R246, R208, R10.reuse, R246 ;  /* 0x0000000ad0f67223 */ /* 0x090fe200000100f6 */
[----:B------:R-:W-:Y:S01]  /*1aa0*/  STL [R1+0xc], R225 ;  /* 0x00000ce101007387 */ /* 0x000fe20000100800 */
[----:B------:R-:W-:Y:S01]  /*1ab0*/  FMUL.FTZ R251, R15, R10 ;  /* 0x0000000a0ffb7220 */ /* 0x000fe20000410000 */
[----:B------:R-:W-:Y:S02]  /*1ac0*/  FADD.FTZ R15, R192, -UR16 ;  /* 0x80000010c00f7e21 */ /* 0x000fe40008010000 */
[----:B------:R0:W-:Y:S04]  /*1ad0*/  STL [R1+0xb4], R246 ;  /* 0x0000b4f601007387 */ /* 0x0001e80000100800 */
[----:B------:R-:W2:Y:S01]  /*1ae0*/  LDL.LU R192, [R1+0xa8] ;  /* 0x0000a80001c07983 */ /* 0x000ea20000300800 */
[----:B------:R-:W-:Y:S01]  /*1af0*/  FADD.FTZ R5, R203, -UR16 ;  /* 0x80000010cb057e21 */ /* 0x000fe20008010000 */
[----:B------:R-:W-:Y:S01]  /*1b00*/  FADD.FTZ R98, R98, R10 ;  /* 0x0000000a62627221 */ /* 0x000fe20000010000 */
[----:B------:R-:W-:-:S02]  /*1b10*/  HADD2.F32 R10, -RZ, R189.H1_H1 ;  /* 0x300000bdff0a7230 */ /* 0x000fc40000004100 */
[----:B------:R-:W-:Y:S01]  /*1b20*/  FMUL.FTZ R199, R5, UR11 ;  /* 0x0000000b05c77c20 */ /* 0x000fe20008410000 */
[----:B------:R-:W-:-:S03]  /*1b30*/  HADD2.F32 R5, -RZ, R133.H1_H1 ;  /* 0x30000085ff057230 */ /* 0x000fc60000004100 */
[-C--:B------:R-:W-:Y:S02]  /*1b40*/  FFMA.FTZ R19, R199, R10.reuse, R19 ;  /* 0x0000000ac7137223 */ /* 0x080fe40000010013 */
[----:B0-----:R-:W-:Y:S01]  /*1b50*/  FMUL.FTZ R246, R5, R10 ;  /* 0x0000000a05f67220 */ /* 0x001fe20000410000 */
[----:B------:R-:W-:Y:S01]  /*1b60*/  FMUL.FTZ R5, R15, UR11 ;  /* 0x0000000b0f057c20 */ /* 0x000fe20008410000 */
[----:B------:R-:W-:Y:S01]  /*1b70*/  HADD2.F32 R15, -RZ, R190.H0_H0 ;  /* 0x200000beff0f7230 */ /* 0x000fe20000004100 */
[----:B------:R0:W-:Y:S01]  /*1b80*/  STL [R1+0xb8], R19 ;  /* 0x0000b81301007387 */ /* 0x0001e20000100800 */
[----:B------:R-:W-:-:S03]  /*1b90*/  FADD.FTZ R99, R99, R10 ;  /* 0x0000000a63637221 */ /* 0x000fc60000010000 */
[----:B------:R-:W-:Y:S01]  /*1ba0*/  FFMA.FTZ R241, R5, R15, R241 ;  /* 0x0000000f05f17223 */ /* 0x000fe200000100f1 */
[----:B------:R-:W-:Y:S01]  /*1bb0*/  FADD.FTZ R10, R193, -UR16 ;  /* 0x80000010c10a7e21 */ /* 0x000fe20008010000 */
[----:B0-----:R-:W-:-:S03]  /*1bc0*/  HADD2.F32 R19, -RZ, R134.H0_H0 ;  /* 0x20000086ff137230 */ /* 0x001fc60000004100 */
[----:B------:R0:W-:Y:S01]  /*1bd0*/  STL [R1+0x9c], R241 ;  /* 0x00009cf101007387 */ /* 0x0001e20000100800 */
[----:B------:R-:W-:Y:S01]  /*1be0*/  FADD.FTZ R92, R92, R15 ;  /* 0x0000000f5c5c7221 */ /* 0x000fe20000010000 */
[----:B------:R-:W-:Y:S01]  /*1bf0*/  FMUL.FTZ R10, R10, UR11 ;  /* 0x0000000b0a0a7c20 */ /* 0x000fe20008410000 */
[----:B0-----:R-:W-:Y:S01]  /*1c00*/  FMUL.FTZ R241, R19, R15 ;  /* 0x0000000f13f17220 */ /* 0x001fe20000410000 */
[----:B------:R-:W-:Y:S02]  /*1c10*/  HADD2.F32 R15, -RZ, R190.H1_H1 ;  /* 0x300000beff0f7230 */ /* 0x000fe40000004100 */
[----:B------:R-:W-:-:S03]  /*1c20*/  HADD2.F32 R19, -RZ, R134.H1_H1 ;  /* 0x30000086ff137230 */ /* 0x000fc60000004100 */
[----:B------:R-:W-:Y:S01]  /*1c30*/  FFMA.FTZ R236, R10, R15, R236 ;  /* 0x0000000f0aec7223 */ /* 0x000fe200000100ec */
[----:B------:R-:W-:-:S04]  /*1c40*/  FADD.FTZ R93, R93, R15 ;  /* 0x0000000f5d5d7221 */ /* 0x000fc80000010000 */
[----:B------:R0:W-:Y:S02]  /*1c50*/  STL [R1+0xa0], R236 ;  /* 0x0000a0ec01007387 */ /* 0x0001e40000100800 */
[----:B0-----:R-:W-:Y:S01]  /*1c60*/  FMUL.FTZ R236, R19, R15 ;  /* 0x0000000f13ec7220 */ /* 0x001fe20000410000 */
[----:B------:R-:W-:Y:S01]  /*1c70*/  FADD.FTZ R15, R194, -UR16 ;  /* 0x80000010c20f7e21 */ /* 0x000fe20008010000 */
[----:B------:R-:W-:-:S03]  /*1c80*/  HADD2.F32 R19, -RZ, R191.H0_H0 ;  /* 0x200000bfff137230 */ /* 0x000fc60000004100 */
[----:B------:R-:W-:Y:S01]  /*1c90*/  FMUL.FTZ R15, R15, UR11 ;  /* 0x0000000b0f0f7c20 */ /* 0x000fe20008410000 */
[----:B------:R-:W-:-:S03]  /*1ca0*/  HADD2.F32 R188, -RZ, R135.H0_H0 ;  /* 0x20000087ffbc7230 */ /* 0x000fc60000004100 */
[----:B------:R-:W-:Y:S01]  /*1cb0*/  FFMA.FTZ R230, R15, R19, R230 ;  /* 0x000000130fe67223 */ /* 0x000fe200000100e6 */
[----:B------:R-:W-:Y:S01]  /*1cc0*/  FADD.FTZ R189, R216, R223 ;  /* 0x000000dfd8bd7221 */ /* 0x000fe20000010000 */
[----:B------:R-:W-:-:S03]  /*1cd0*/  FADD.FTZ R94, R94, R19 ;  /* 0x000000135e5e7221 */ /* 0x000fc60000010000 */
[----:B------:R0:W-:Y:S01]  /*1ce0*/  STL [R1+0xa4], R230 ;  /* 0x0000a4e601007387 */ /* 0x0001e20000100800 */
[----:B------:R-:W-:Y:S01]  /*1cf0*/  FFMA.FTZ R187, R219, R223, R187 ;  /* 0x000000dfdbbb7223 */ /* 0x000fe200000100bb */
[----:B0-----:R-:W-:Y:S01]  /*1d00*/  FMUL.FTZ R230, R188, R19 ;  /* 0x00000013bce67220 */ /* 0x001fe20000410000 */
[----:B------:R-:W-:Y:S01]  /*1d10*/  FADD.FTZ R19, R189, R225 ;  /* 0x000000e1bd137221 */ /* 0x000fe20000010000 */
[----:B------:R-:W-:-:S03]  /*1d20*/  FADD.FTZ R189, R195, -UR16 ;  /* 0x80000010c3bd7e21 */ /* 0x000fc60008010000 */
[----:B------:R-:W-:Y:S01]  /*1d30*/  FADD.FTZ R19, R19, R251 ;  /* 0x000000fb13137221 */ /* 0x000fe20000010000 */
[----:B------:R-:W-:Y:S01]  /*1d40*/  FFMA.FTZ R188, R213, R225, R187 ;  /* 0x000000e1d5bc7223 */ /* 0x000fe200000100bb */
[----:B------:R-:W-:Y:S02]  /*1d50*/  HADD2.F32 R187, -RZ, R191.H1_H1 ;  /* 0x300000bfffbb7230 */ /* 0x000fe40000004100 */
[----:B------:R-:W-:Y:S01]  /*1d60*/  FADD.FTZ R190, R19, R246 ;  /* 0x000000f613be7221 */ /* 0x000fe20000010000 */
[----:B------:R-:W-:Y:S01]  /*1d70*/  FMUL.FTZ R19, R189, UR11 ;  /* 0x0000000bbd137c20 */ /* 0x000fe20008410000 */
[----:B------:R-:W-:-:S04]  /*1d80*/  FFMA.FTZ R188, R208, R251, R188 ;  /* 0x000000fbd0bc7223 */ /* 0x000fc800000100bc */
[----:B------:R-:W-:Y:S01]  /*1d90*/  FFMA.FTZ R188, R199, R246, R188 ;  /* 0x000000f6c7bc7223 */ /* 0x000fe200000100bc */
[----:B------:R-:W-:Y:S01]  /*1da0*/  FADD.FTZ R189, R190, R241 ;  /* 0x000000f1bebd7221 */ /* 0x000fe20000010000 */
[----:B------:R-:W-:Y:S02]  /*1db0*/  HADD2.F32 R190, -RZ, R135.H1_H1 ;  /* 0x30000087ffbe7230 */ /* 0x000fe40000004100 */
        /* <DEDUP_REMOVED lines=12> */
.L_x_11826:
[----:B------:R-:W-:Y:S05]  /*1e80*/  BSYNC.RECONVERGENT B0 ;  /* 0x0000000000007941 */ /* 0x000fea0003800200 */
.L_x_11825:
[----:B------:R-:W-:Y:S04]  /*1e90*/  BSSY.RECONVERGENT B0, `(.L_x_11827) ;  /* 0x000006a000007945 */ /* 0x000fe80003800200 */
[----:B------:R-:W-:Y:S05]  /*1ea0*/  @!P3 BRA `(.L_x_11828) ;  /* 0x0000000400a0b947 */ /* 0x000fea0003800000 */
[----:B01----:R-:W0:Y:S01]  /*1eb0*/  LDC.64 R192, c[0x0][0x3a8] ;  /* 0x0000ea00ffc07b82 */ /* 0x003e220000000a00 */
        /* <DEDUP_REMOVED lines=103> */
.L_x_11828:
[----:B------:R-:W-:Y:S05]  /*2530*/  BSYNC.RECONVERGENT B0 ;  /* 0x0000000000007941 */ /* 0x000fea0003800200 */
.L_x_11827:
[----:B------:R-:W-:Y:S04]  /*2540*/  BSSY.RECONVERGENT B0, `(.L_x_11829) ;  /* 0x000006a000007945 */ /* 0x000fe80003800200 */
[----:B------:R-:W-:Y:S05]  /*2550*/  @!P2 BRA `(.L_x_11830) ;  /* 0x0000000400a0a947 */ /* 0x000fea0003800000 */
[----:B012---:R-:W0:Y:S01]  /*2560*/  LDC.64 R192, c[0x0][0x3a8] ;  /* 0x0000ea00ffc07b82 */ /* 0x007e220000000a00 */
        /* <DEDUP_REMOVED lines=103> */
.L_x_11830:
[----:B------:R-:W-:Y:S05]  /*2be0*/  BSYNC.RECONVERGENT B0 ;  /* 0x0000000000007941 */ /* 0x000fea0003800200 */
.L_x_11829:
[----:B------:R-:W-:Y:S04]  /*2bf0*/  BSSY.RECONVERGENT B0, `(.L_x_11831) ;  /* 0x000006a000007945 */ /* 0x000fe80003800200 */
[----:B------:R-:W-:Y:S05]  /*2c00*/  @!P1 BRA `(.L_x_11832) ;  /* 0x0000000400a09947 */ /* 0x000fea0003800000 */
[----:B0123--:R-:W0:Y:S01]  /*2c10*/  LDC.64 R192, c[0x0][0x3a8] ;  /* 0x0000ea00ffc07b82 */ /* 0x00fe220000000a00 */
        /* <DEDUP_REMOVED lines=22> */
[----:B---3--:R-:W-:Y:S02]  /*2d80*/  HADD2.F32 R7, -RZ, R188.H0_H0 ;  /* 0x200000bcff077230 */ /* 0x008fe40000004100 */
[----:B------:R-:W-:-:S03]  /*2d90*/  FADD.FTZ R2, R201, -UR16 ;  /* 0x80000010c9027e21 */ /* 0x000fc60008010000 */
[-C--:B------:R-:W-:Y:S01]  /*2da0*/  FFMA.FTZ R220, R218, R7.reuse, R220 ;  /* 0x00000007dadc7223 */ /* 0x080fe200000100dc */
[----:B------:R-:W-:Y:S01]  /*2db0*/  FADD.FTZ R72, R72, R7 ;  /* 0x0000000748487221 */ /* 0x000fe20000010000 */
[----:B0-----:R-:W-:Y:S01]  /*2dc0*/  FMUL.FTZ R222, R12, R7 ;  /* 0x000000070cde7220 */ /* 0x001fe20000410000 */
[----:B------:R-:W-:Y:S02]  /*2dd0*/  HADD2.F32 R7, -RZ, R188.H1_H1 ;  /* 0x300000bcff077230 */ /* 0x000fe40000004100 */
[----:B------:R0:W-:Y:S01]  /*2de0*/  STL [R1+0x4c], R220 ;  /* 0x00004cdc01007387 */ /* 0x0001e20000100800 */
[----:B------:R-:W-:Y:S02]  /*2df0*/  FADD.FTZ R12, R202, -UR16 ;  /* 0x80000010ca0c7e21 */ /* 0x000fe40008010000 */
[----:B------:R-:W-:Y:S01]  /*2e00*/  FADD.FTZ R73, R73, R7 ;  /* 0x0000000749497221 */ /* 0x000fe20000010000 */
[----:B0-----:R-:W-:Y:S01]  /*2e10*/  FMUL.FTZ R220, R2, UR11 ;  /* 0x0000000b02dc7c20 */ /* 0x001fe20008410000 */
[----:B------:R-:W-:-:S02]  /*2e20*/  HADD2.F32 R2, -RZ, R108.H1_H1 ;  /* 0x3000006cff027230 */ /* 0x000fc40000004100 */
[----:B------:R-:W-:Y:S01]  /*2e30*/  FMUL.FTZ R207, R12, UR11 ;  /* 0x0000000b0ccf7c20 */ /* 0x000fe20008410000 */
[-C--:B------:R-:W-:Y:S02]  /*2e40*/  FFMA.FTZ R198, R220, R7.reuse, R198 ;  /* 0x00000007dcc67223 */ /* 0x080fe400000100c6 */
[----:B------:R-:W-:Y:S01]  /*2e50*/  FMUL.FTZ R223, R2, R7 ;  /* 0x0000000702df7220 */ /* 0x000fe20000410000 */
[----:B------:R-:W-:Y:S02]  /*2e60*/  HADD2.F32 R7, -RZ, R189.H0_H0 ;  /* 0x200000bdff077230 */ /* 0x000fe40000004100 */
[----:B------:R-:W-:Y:S01]  /*2e70*/  HADD2.F32 R12, -RZ, R109.H0_H0 ;  /* 0x2000006dff0c7230 */ /* 0x000fe20000004100 */
[----:B------:R-:W-:Y:S02]  /*2e80*/  STL [R1+0x18], R222 ;  /* 0x000018de01007387 */ /* 0x000fe40000100800 */
[-C--:B----4-:R-:W-:Y:S02]  /*2e90*/  FFMA.FTZ R243, R207, R7.reuse, R243 ;  /* 0x00000007cff37223 */ /* 0x090fe400000100f3 */
[----:B------:R-:W-:Y:S01]  /*2ea0*/  STL [R1+0x14], R220 ;  /* 0x000014dc01007387 */ /* 0x000fe20000100800 */
[----:B------:R-:W-:Y:S01]  /*2eb0*/  FMUL.FTZ R248, R12, R7 ;  /* 0x000000070cf87220 */ /* 0x000fe20000410000 */
[----:B------:R-:W-:-:S02]  /*2ec0*/  FADD.FTZ R12, R192, -UR16 ;  /* 0x80000010c00c7e21 */ /* 0x000fc40008010000 */
[----:B------:R0:W-:Y:S04]  /*2ed0*/  STL [R1+0x50], R198 ;  /* 0x000050c601007387 */ /* 0x0001e80000100800 */
[----:B------:R-:W-:Y:S04]  /*2ee0*/  STL [R1], R223 ;  /* 0x000000df01007387 */ /* 0x000fe80000100800 */
[----:B------:R1:W-:Y:S04]  /*2ef0*/  STL [R1+0x54], R243 ;  /* 0x000054f301007387 */ /* 0x0003e80000100800 */
[----:B------:R-:W2:Y:S01]  /*2f00*/  LDL.LU R192, [R1+0x48] ;  /* 0x0000480001c07983 */ /* 0x000ea20000300800 */
[----:B------:R-:W-:Y:S01]  /*2f10*/  FADD.FTZ R2, R203, -UR16 ;  /* 0x80000010cb027e21 */ /* 0x000fe20008010000 */
[----:B------:R-:W-:Y:S01]  /*2f20*/  FADD.FTZ R74, R74, R7 ;  /* 0x000000074a4a7221 */ /* 0x000fe20000010000 */
[----:B------:R-:W-:-:S02]  /*2f30*/  HADD2.F32 R7, -RZ, R189.H1_H1 ;  /* 0x300000bdff077230 */ /* 0x000fc40000004100 */
[----:B0-----:R-:W-:Y:S01]  /*2f40*/  FMUL.FTZ R198, R2, UR11 ;  /* 0x0000000b02c67c20 */ /* 0x001fe20008410000 */
[----:B------:R-:W-:Y:S02]  /*2f50*/  HADD2.F32 R2, -RZ, R109.H1_H1 ;  /* 0x3000006dff027230 */ /* 0x000fe40000004100 */
[----:B------:R-:W-:Y:S01]  /*2f60*/  FADD.FTZ R75, R75, R7 ;  /* 0x000000074b4b7221 */ /* 0x000fe20000010000 */
[-C--:B------:R-:W-:Y:S02]  /*2f70*/  FFMA.FTZ R16, R198, R7.reuse, R16 ;  /* 0x00000007c6107223 */ /* 0x080fe40000010010 */
[----:B-1----:R-:W-:Y:S01]  /*2f80*/  FMUL.FTZ R243, R2, R7 ;  /* 0x0000000702f37220 */ /* 0x002fe20000410000 */
[----:B------:R-:W-:Y:S02]  /*2f90*/  HADD2.F32 R7, -RZ, R190.H0_H0 ;  /* 0x200000beff077230 */ /* 0x000fe40000004100 */
[----:B------:R-:W-:Y:S01]  /*2fa0*/  FMUL.FTZ R2, R12, UR11 ;  /* 0x0000000b0c027c20 */ /* 0x000fe20008410000 */
[----:B------:R-:W-:-:S03]  /*2fb0*/  HADD2.F32 R12, -RZ, R110.H0_H0 ;  /* 0x2000006eff0c7230 */ /* 0x000fc60000004100 */
[----:B------:R-:W-:Y:S01]  /*2fc0*/  FFMA.FTZ R238, R2, R7, R238 ;  /* 0x0000000702ee7223 */ /* 0x000fe200000100ee */
[----:B------:R0:W-:Y:S01]  /*2fd0*/  STL [R1+0x58], R16 ;  /* 0x0000581001007387 */ /* 0x0001e20000100800 */
[----:B------:R-:W-:-:S03]  /*2fe0*/  FADD.FTZ R68, R68, R7 ;  /* 0x0000000744447221 */ /* 0x000fc60000010000 */
[----:B------:R1:W-:Y:S01]  /*2ff0*/  STL [R1+0x3c], R238 ;  /* 0x00003cee01007387 */ /* 0x0003e20000100800 */
[----:B0-----:R-:W-:Y:S01]  /*3000*/  FADD.FTZ R16, R193, -UR16 ;  /* 0x80000010c1107e21 */ /* 0x001fe20008010000 */
[----:B-1----:R-:W-:Y:S01]  /*3010*/  FMUL.FTZ R238, R12, R7 ;  /* 0x000000070cee7220 */ /* 0x002fe20000410000 */
[----:B------:R-:W-:Y:S02]  /*3020*/  HADD2.F32 R12, -RZ, R190.H1_H1 ;  /* 0x300000beff0c7230 */ /* 0x000fe40000004100 */
[----:B------:R-:W-:Y:S01]  /*3030*/  FMUL.FTZ R7, R16, UR11 ;  /* 0x0000000b10077c20 */ /* 0x000fe20008410000 */
        /* <DEDUP_REMOVED lines=12> */
[----:B------:R0:W-:Y:S02]  /*3100*/  STL [R1+0x44], R226 ;  /* 0x000044e201007387 */ /* 0x0001e40000100800 */
[----:B0-----:R-:W-:Y:S01]  /*3110*/  FMUL.FTZ R226, R186, R16 ;  /* 0x00000010bae27220 */ /* 0x001fe20000410000 */
[----:B------:R-:W-:Y:S01]  /*3120*/  FADD.FTZ R16, R188, R223 ;  /* 0x000000dfbc107221 */ /* 0x000fe20000010000 */
[----:B------:R-:W-:-:S03]  /*3130*/  FADD.FTZ R188, R195, -UR16 ;  /* 0x80000010c3bc7e21 */ /* 0x000fc60008010000 */
[----:B------:R-:W-:Y:S01]  /*3140*/  FADD.FTZ R16, R16, R248 ;  /* 0x000000f810107221 */ /* 0x000fe20000010000 */
[----:B------:R-:W-:Y:S02]  /*3150*/  HADD2.F32 R186, -RZ, R191.H1_H1 ;  /* 0x300000bfffba7230 */ /* 0x000fe40000004100 */
[----:B------:R-:W-:Y:S01]  /*3160*/  FFMA.FTZ R187, R218, R222, R187 ;  /* 0x000000dedabb7223 */ /* 0x000fe200000100bb */
[----:B------:R-:W-:Y:S01]  /*3170*/  FADD.FTZ R189, R16, R243 ;  /* 0x000000f310bd7221 */ /* 0x000fe20000010000 */
[----:B------:R-:W-:Y:S02]  /*3180*/  FMUL.FTZ R16, R188, UR11 ;  /* 0x0000000bbc107c20 */ /* 0x000fe40008410000 */
[----:B------:R-:W-:-:S04]  /*3190*/  FFMA.FTZ R187, R220, R223, R187 ;  /* 0x000000dfdcbb7223 */ /* 0x000fc800000100bb */
[----:B------:R-:W-:Y:S01]  /*31a0*/  FFMA.FTZ R187, R207, R248, R187 ;  /* 0x000000f8cfbb7223 */ /* 0x000fe200000100bb */
[----:B------:R-:W-:-:S03]  /*31b0*/  FADD.FTZ R188, R189, R238 ;  /* 0x000000eebdbc7221 */ /* 0x000fc60000010000 */
[----:B------:R-:W-:Y:S01]  /*31c0*/  FFMA.FTZ R187, R198, R243, R187 ;  /* 0x000000f3c6bb7223 */ /* 0x000fe200000100bb */
[----:B------:R-:W-:-:S03]  /*31d0*/  HADD2.F32 R189, -RZ, R111.H1_H1 ;  /* 0x3000006fffbd7230 */ /* 0x000fc60000004100 */
[----:B------:R-:W-:Y:S01]  /*31e0*/  FFMA.FTZ R190, R2, R238, R187 ;  /* 0x000000ee02be7223 */ /* 0x000fe200000100bb */
[----:B------:R-:W-:-:S03]  /*31f0*/  FADD.FTZ R187, R188, R233 ;  /* 0x000000e9bcbb7221 */ /* 0x000fc60000010000 */
[----:B------:R-:W-:Y:S01]  /*3200*/  FFMA.FTZ R188, R7, R233, R190 ;  /* 0x000000e907bc7223 */ /* 0x000fe200000100be */
[----:B------:R-:W-:Y:S01]  /*3210*/  FADD.FTZ R71, R71, R186 ;  /* 0x000000ba47477221 */ /* 0x000fe20000010000 */
[----:B------:R-:W-:Y:S01]  /*3220*/  FMUL.FTZ R220, R189, R186 ;  /* 0x000000babddc7220 */ /* 0x000fe20000410000 */
[----:B------:R-:W-:-:S04]  /*3230*/  FADD.FTZ R187, R187, R226 ;  /* 0x000000e2bbbb7221 */ /* 0x000fc80000010000 */
[----:B------:R-:W-:Y:S01]  /*3240*/  FADD.FTZ R216, R187, R220 ;  /* 0x000000dcbbd87221 */ /* 0x000fe20000010000 */
[----:B--2---:R-:W-:-:S05]  /*3250*/  FFMA.FTZ R192, R16, R186, R192 ;  /* 0x000000ba10c07223 */ /* 0x004fca00000100c0 */
[----:B------:R4:W-:Y:S01]  /*3260*/  STL [R1+0x48], R192 ;  /* 0x000048c001007387 */ /* 0x0009e20000100800 */
[----:B------:R-:W-:-:S04]  /*3270*/  FFMA.FTZ R186, R12, R226, R188 ;  /* 0x000000e20cba7223 */ /* 0x000fc800000100bc */
[----:B------:R-:W-:-:S07]  /*3280*/  FFMA.FTZ R187, R16, R220, R186 ;  /* 0x000000dc10bb7223 */ /* 0x000fce00000100ba */
.L_x_11832:
[----:B------:R-:W-:Y:S05]  /*3290*/  BSYNC.RECONVERGENT B0 ;  /* 0x0000000000007941 */ /* 0x000fea0003800200 */
.L_x_11831:
        /* <DEDUP_REMOVED lines=32> */
.L_x_11834:
[----:B------:R-:W-:Y:S05]  /*34a0*/  BSYNC.RECONVERGENT B0 ;  /* 0x0000000000007941 */ /* 0x000fea0003800200 */
.L_x_11833:
        /* <DEDUP_REMOVED lines=22> */
[----:B---34-:R-:W-:Y:S01]  /*3610*/  FSEL R192, R186, RZ, !P6 ;  /* 0x000000ffbac07208 */ /* 0x018fe20007000000 */
[----:B------:R-:W-:-:S12]  /*3620*/  @!P5 BRA `(.L_x_11836) ;  /* 0x0000001000d4d947 */ /* 0x000fd80003800000 */
[----:B------:R-:W0:Y:S02]  /*3630*/  LDC.64 R186, c[0x0][0x390] ;  /* 0x0000e400ffba7b82 */ /* 0x000e240000000a00 */
[----:B0-----:R-:W-:-:S05]  /*3640*/  IMAD.WIDE.U32 R186, R0, 0x10, R186 ;  /* 0x0000001000ba7825 */ /* 0x001fca00078e00ba */
[----:B------:R0:W5:Y:S01]  /*3650*/  LDG.E.128 R188, desc[UR18][R186.64] ;  /* 0x00000012babc7981 */ /* 0x000162000c1e1d00 */
[----:B------:R-:W-:-:S04]  /*3660*/  UISETP.NE.U32.AND UP1, UPT, UR22, URZ, UPT ;  /* 0x000000ff1600728c */ /* 0x000fc8000bf25070 */
[----:B------:R-:W-:-:S09]  /*3670*/  UISETP.NE.AND.EX UP1, UPT, UR23, URZ, UPT, UP1 ;  /* 0x000000ff1700728c */ /* 0x000fd2000bf25310 */
[----:B0-----:R-:W-:Y:S05]  /*3680*/  BRA.U UP1, `(.L_x_11837) ;  /* 0x0000000901407547 */ /* 0x001fea000b800000 */
        /* <DEDUP_REMOVED lines=8> */
[----:B------:R-:W-:-:S04]  /*3710*/  FMUL.FTZ R186, R186, UR11 ;  /* 0x0000000bbaba7c20 */ /* 0x000fc80008410000 */
[----:B------:R-:W-:Y:S01]  /*3720*/  FMUL.FTZ R187, R186, UR10 ;  /* 0x0000000ababb7c20 */ /* 0x000fe20008410000 */
[----:B-----5:R-:W-:-:S05]  /*3730*/  HADD2.F32 R186, -RZ, R191.H0_H0 ;  /* 0x200000bfffba7230 */ /* 0x020fca0000004100 */
[----:B------:R-:W-:Y:S01]  /*3740*/  FFMA.FTZ R186, R187, R186, R62 ;  /* 0x000000babbba7223 */ /* 0x000fe2000001003e */
[----:B------:R-:W-:-:S05]  /*3750*/  HADD2.F32 R62, -RZ, R139.H0_H0 ;  /* 0x2000008bff3e7230 */ /* 0x000fca0000004100 */
[----:B------:R-:W-:Y:S01]  /*3760*/  FMUL.FTZ R193, R187, R62 ;  /* 0x0000003ebbc17220 */ /* 0x000fe20000410000 */
[----:B------:R-:W-:Y:S01]  /*3770*/  FFMA.FTZ R62, R185, UR16, R192 ;  /* 0x00000010b93e7c23 */ /* 0x000fe200080100c0 */
[----:B------:R-:W-:Y:S02]  /*3780*/  HADD2.F32 R187, -RZ, R191.H1_H1 ;  /* 0x300000bfffbb7230 */ /* 0x000fe40000004100 */
[----:B------:R-:W-:Y:S02]  /*3790*/  HADD2.F32 R191, -RZ, R190.H0_H0 ;  /* 0x200000beffbf7230 */ /* 0x000fe40000004100 */
        /* <DEDUP_REMOVED lines=10> */
[----:B------:R-:W-:-:S04]  /*3840*/  FMUL.FTZ R62, R62, UR10 ;  /* 0x0000000a3e3e7c20 */ /* 0x000fc80008410000 */
[----:B------:R-:W-:Y:S01]  /*3850*/  FFMA.FTZ R191, R62, R191, R60 ;  /* 0x000000bf3ebf7223 */ /* 0x000fe2000001003c */
[----:B------:R-:W-:-:S05]  /*3860*/  HADD2.F32 R60, -RZ, R138.H0_H0 ;  /* 0x2000008aff3c7230 */ /* 0x000fca0000004100 */
[----:B------:R-:W-:Y:S01]  /*3870*/  FMUL.FTZ R193, R62, R60 ;  /* 0x0000003c3ec17220 */ /* 0x000fe20000410000 */
[----:B------:R-:W-:Y:S01]  /*3880*/  FFMA.FTZ R60, R11, UR16, R192 ;  /* 0x000000100b3c7c23 */ /* 0x000fe200080100c0 */
[----:B------:R-:W-:-:S03]  /*3890*/  HADD2.F32 R62, -RZ, R190.H1_H1 ;  /* 0x300000beff3e7230 */ /* 0x000fc60000004100 */
        /* <DEDUP_REMOVED lines=42> */
.L_x_11838:
[--C-:B------:R-:W-:Y:S01]  /*3b40*/  FFMA.FTZ R176, R184, UR16, R192.reuse ;  /* 0x00000010b8b07c23 */ /* 0x100fe200080100c0 */
[----:B------:R-:W-:Y:S01]  /*3b50*/  FFMA.FTZ R179, R185, UR16, R192 ;  /* 0x00000010b9b37c23 */ /* 0x000fe200080100c0 */
[----:B-----5:R-:W-:Y:S02]  /*3b60*/  HADD2.F32 R180, -RZ, R191.H0_H0 ;  /* 0x200000bfffb47230 */ /* 0x020fe40000004100 */
[----:B------:R-:W-:Y:S01]  /*3b70*/  FADD.FTZ R176, R231, -R176 ;  /* 0x800000b0e7b07221 */ /* 0x000fe20000010000 */
[----:B------:R-:W-:Y:S01]  /*3b80*/  FADD.FTZ R179, R228, -R179 ;  /* 0x800000b3e4b37221 */ /* 0x000fe20000010000 */
[----:B------:R-:W-:Y:S02]  /*3b90*/  HADD2.F32 R181, -RZ, R190.H0_H0 ;  /* 0x200000beffb57230 */ /* 0x000fe40000004100 */
[----:B------:R-:W-:Y:S01]  /*3ba0*/  FMUL.FTZ R178, R176, UR11 ;  /* 0x0000000bb0b27c20 */ /* 0x000fe20008410000 */
[----:B------:R-:W-:Y:S02]  /*3bb0*/  HADD2.F32 R176, -RZ, R139.H0_H0 ;  /* 0x2000008bffb07230 */ /* 0x000fe40000004100 */
[----:B------:R-:W-:Y:S01]  /*3bc0*/  FMUL.FTZ R179, R179, UR11 ;  /* 0x0000000bb3b37c20 */ /* 0x000fe20008410000 */
[----:B------:R-:W-:-:S04]  /*3bd0*/  FMUL.FTZ R177, R178, UR10 ;  /* 0x0000000ab2b17c20 */ /* 0x000fc80008410000 */
[C---:B------:R-:W-:Y:S01]  /*3be0*/  FFMA.FTZ R186, R177.reuse, R180, R62 ;  /* 0x000000b4b1ba7223 */ /* 0x040fe2000001003e */
[----:B------:R-:W-:Y:S01]  /*3bf0*/  FMUL.FTZ R62, R177, R176 ;  /* 0x000000b0b13e7220 */ /* 0x000fe20000410000 */
[----:B------:R-:W-:Y:S02]  /*3c00*/  HADD2.F32 R180, -RZ, R191.H1_H1 ;  /* 0x300000bfffb47230 */ /* 0x000fe40000004100 */
[----:B------:R-:W-:Y:S01]  /*3c10*/  FMUL.FTZ R177, R179, UR10 ;  /* 0x0000000ab3b17c20 */ /* 0x000fe20008410000 */
[----:B------:R-:W-:-:S03]  /*3c20*/  HADD2.F32 R176, -RZ, R139.H1_H1 ;  /* 0x3000008bffb07230 */ /* 0x000fc60000004100 */
[C---:B------:R-:W-:Y:S02]  /*3c30*/  FFMA.FTZ R187, R177.reuse, R180, R63 ;  /* 0x000000b4b1bb7223 */ /* 0x040fe4000001003f */
[----:B------:R-:W-:Y:S01]  /*3c40*/  FMUL.FTZ R63, R177, R176 ;  /* 0x000000b0b13f7220 */ /* 0x000fe20000410000 */
[--C-:B------:R-:W-:Y:S01]  /*3c50*/  FFMA.FTZ R176, R6, UR16, R192.reuse ;  /* 0x0000001006b07c23 */ /* 0x100fe200080100c0 */
[----:B------:R-:W-:-:S03]  /*3c60*/  FFMA.FTZ R177, R11, UR16, R192 ;  /* 0x000000100bb17c23 */ /* 0x000fc600080100c0 */
[----:B------:R-:W-:Y:S01]  /*3c70*/  FADD.FTZ R176, R242, -R176 ;  /* 0x800000b0f2b07221 */ /* 0x000fe20000010000 */
[----:B------:R-:W-:Y:S01]  /*3c80*/  FADD.FTZ R177, R232, -R177 ;  /* 0x800000b1e8b17221 */ /* 0x000fe20000010000 */
[----:B------:R-:W-:Y:S01]  /*3c90*/  F2FP.F16.F32.PACK_AB R63, R63, R62 ;  /* 0x0000003e3f3f723e */ /* 0x000fe200000000ff */
[----:B------:R-:W-:Y:S02]  /*3ca0*/  HADD2.F32 R62, -RZ, R138.H0_H0 ;  /* 0x2000008aff3e7230 */ /* 0x000fe40000004100 */
[----:B------:R-:W-:Y:S01]  /*3cb0*/  FMUL.FTZ R176, R176, UR11 ;  /* 0x0000000bb0b07c20 */ /* 0x000fe20008410000 */
[----:B------:R-:W-:-:S03]  /*3cc0*/  FMUL.FTZ R177, R177, UR11 ;  /* 0x0000000bb1b17c20 */ /* 0x000fc60008410000 */
[----:B------:R-:W-:-:S04]  /*3cd0*/  FMUL.FTZ R180, R176, UR10 ;  /* 0x0000000ab0b47c20 */ /* 0x000fc80008410000 */
[C---:B------:R-:W-:Y:S01]  /*3ce0*/  FFMA.FTZ R191, R180.reuse, R181, R60 ;  /* 0x000000b5b4bf7223 */ /* 0x040fe2000001003c */
[----:B------:R-:W-:Y:S01]  /*3cf0*/  FMUL.FTZ R62, R180, R62 ;  /* 0x0000003eb43e7220 */ /* 0x000fe20000410000 */
[----:B------:R-:W-:Y:S02]  /*3d00*/  HADD2.F32 R181, -RZ, R190.H1_H1 ;  /* 0x300000beffb57230 */ /* 0x000fe40000004100 */
[----:B------:R-:W-:Y:S01]  /*3d10*/  FMUL.FTZ R180, R177, UR10 ;  /* 0x0000000ab1b47c20 */ /* 0x000fe20008410000 */
[----:B------:R-:W-:-:S03]  /*3d20*/  HADD2.F32 R60, -RZ, R138.H1_H1 ;  /* 0x3000008aff3c7230 */ /* 0x000fc60000004100 */
[C---:B------:R-:W-:Y:S01]  /*3d30*/  FFMA.FTZ R190, R180.reuse, R181, R61 ;  /* 0x000000b5b4be7223 */ /* 0x040fe2000001003d */
[--C-:B------:R-:W-:Y:S02]  /*3d40*/  HADD2.F32 R181, -RZ, R188.reuse.H0_H0 ;  /* 0x200000bcffb57230 */ /* 0x100fe40000004100 */
[----:B------:R-:W-:Y:S01]  /*3d50*/  FMUL.FTZ R61, R180, R60 ;  /* 0x0000003cb43d7220 */ /* 0x000fe20000410000 */
[----:B------:R-:W-:Y:S01]  /*3d60*/  FFMA.FTZ R60, R210, UR16, R192 ;  /* 0x00000010d23c7c23 */ /* 0x000fe200080100c0 */
[----:B------:R-:W-:Y:S02]  /*3d70*/  HADD2.F32 R180, -RZ, R189.H1_H1 ;  /* 0x300000bdffb47230 */ /* 0x000fe40000004100 */
[----:B------:R-:W-:Y:S02]  /*3d80*/  HADD2.F32 R188, -RZ, R188.H1_H1 ;  /* 0x300000bcffbc7230 */ /* 0x000fe40000004100 */
[----:B------:R-:W-:Y:S01]  /*3d90*/  FADD.FTZ R60, R252, -R60 ;  /* 0x8000003cfc3c7221 */ /* 0x000fe20000010000 */
[----:B------:R-:W-:-:S03]  /*3da0*/  F2FP.F16.F32.PACK_AB R62, R61, R62 ;  /* 0x0000003e3d3e723e */ /* 0x000fc600000000ff */
[----:B------:R-:W-:Y:S01]  /*3db0*/  FMUL.FTZ R182, R60, UR11 ;  /* 0x0000000b3cb67c20 */ /* 0x000fe20008410000 */
[----:B------:R-:W-:-:S03]  /*3dc0*/  HADD2.F32 R60, -RZ, R189.H0_H0 ;  /* 0x200000bdff3c7230 */ /* 0x000fc60000004100 */
        /* <DEDUP_REMOVED lines=28> */
.L_x_11837:
        /* <DEDUP_REMOVED lines=8> */
[----:B------:R-:W-:-:S04]  /*4010*/  FFMA.FTZ R186, R186, UR11, R22 ;  /* 0x0000000bbaba7c23 */ /* 0x000fc80008010016 */
        /* <DEDUP_REMOVED lines=9> */
[----:B------:R-:W-:-:S04]  /*40b0*/  FFMA.FTZ R62, R62, UR11, R23 ;  /* 0x0000000b3e3e7c23 */ /* 0x000fc80008010017 */
[----:B------:R-:W-:-:S04]  /*40c0*/  FMUL.FTZ R62, R62, UR10 ;  /* 0x0000000a3e3e7c20 */ /* 0x000fc80008410000 */
[----:B------:R-:W-:Y:S01]  /*40d0*/  FFMA.FTZ R187, R187, R62, R63 ;  /* 0x0000003ebbbb7223 */ /* 0x000fe2000001003f */
[----:B------:R-:W-:-:S05]  /*40e0*/  HADD2.F32 R63, -RZ, R139.H1_H1 ;  /* 0x3000008bff3f7230 */ /* 0x000fca0000004100 */
[----:B------:R-:W-:Y:S01]  /*40f0*/  FMUL.FTZ R63, R63, R62 ;  /* 0x0000003e3f3f7220 */ /* 0x000fe20000410000 */
[----:B------:R-:W-:-:S04]  /*4100*/  FFMA.FTZ R62, R6, UR16, R192 ;  /* 0x00000010063e7c23 */ /* 0x000fc800080100c0 */
[----:B------:R-:W-:Y:S01]  /*4110*/  FADD.FTZ R62, R242, -R62 ;  /* 0x8000003ef23e7221 */ /* 0x000fe20000010000 */
[----:B------:R-:W-:-:S03]  /*4120*/  F2FP.F16.F32.PACK_AB R63, R63, R193 ;  /* 0x000000c13f3f723e */ /* 0x000fc600000000ff */
[----:B------:R-:W-:-:S04]  /*4130*/  FFMA.FTZ R62, R62, UR11, R20 ;  /* 0x0000000b3e3e7c23 */ /* 0x000fc80008010014 */
[----:B------:R-:W-:-:S04]  /*4140*/  FMUL.FTZ R62, R62, UR10 ;  /* 0x0000000a3e3e7c20 */ /* 0x000fc80008410000 */
[----:B------:R-:W-:Y:S01]  /*4150*/  FFMA.FTZ R191, R191, R62, R60 ;  /* 0x0000003ebfbf7223 */ /* 0x000fe2000001003c */
[----:B------:R-:W-:-:S05]  /*4160*/  HADD2.F32 R60, -RZ, R138.H0_H0 ;  /* 0x2000008aff3c7230 */ /* 0x000fca0000004100 */
[----:B------:R-:W-:Y:S01]  /*4170*/  FMUL.FTZ R193, R60, R62 ;  /* 0x0000003e3cc17220 */ /* 0x000fe20000410000 */
[----:B------:R-:W-:Y:S01]  /*4180*/  FFMA.FTZ R60, R11, UR16, R192 ;  /* 0x000000100b3c7c23 */ /* 0x000fe200080100c0 */
[----:B------:R-:W-:-:S03]  /*4190*/  HADD2.F32 R62, -RZ, R190.H1_H1 ;  /* 0x300000beff3e7230 */ /* 0x000fc60000004100 */
        /* <DEDUP_REMOVED lines=10> */
[----:B------:R-:W-:-:S04]  /*4240*/  FFMA.FTZ R60, R60, UR11, R26 ;  /* 0x0000000b3c3c7c23 */ /* 0x000fc8000801001a */
        /* <DEDUP_REMOVED lines=28> */
[----:B------:R-:W-:-:S05]  /*4410*/  FMUL.FTZ R60, R64, R60 ;  /* 0x0000003c403c7220 */ /* 0x000fca0000410000 */
[----:B------:R-:W-:Y:S01]  /*4420*/  F2FP.F16.F32.PACK_AB R60, R60, R193 ;  /* 0x000000c13c3c723e */ /* 0x000fe200000000ff */
[----:B------:R-:W-:Y:S06]  /*4430*/  BRA `(.L_x_11839) ;  /* 0x0000000400107947 */ /* 0x000fec0003800000 */
.L_x_11840:
[--C-:B------:R-:W-:Y:S01]  /*4440*/  FFMA.FTZ R176, R184, UR16, R192.reuse ;  /* 0x00000010b8b07c23 */ /* 0x100fe200080100c0 */
[----:B------:R-:W-:Y:S01]  /*4450*/  FFMA.FTZ R179, R185, UR16, R192 ;  /* 0x00000010b9b37c23 */ /* 0x000fe200080100c0 */
[----:B-----5:R-:W-:Y:S02]  /*4460*/  HADD2.F32 R180, -RZ, R191.H0_H0 ;  /* 0x200000bfffb47230 */ /* 0x020fe40000004100 */
[----:B------:R-:W-:Y:S01]  /*4470*/  FADD.FTZ R176, R231, -R176 ;  /* 0x800000b0e7b07221 */ /* 0x000fe20000010000 */
[----:B------:R-:W-:Y:S01]  /*4480*/  FADD.FTZ R179, R228, -R179 ;  /* 0x800000b3e4b37221 */ /* 0x000fe20000010000 */
[----:B------:R-:W-:Y:S02]  /*4490*/  HADD2.F32 R181, -RZ, R190.H0_H0 ;  /* 0x200000beffb57230 */ /* 0x000fe40000004100 */
[----:B------:R-:W-:Y:S01]  /*44a0*/  FFMA.FTZ R178, R176, UR11, R22 ;  /* 0x0000000bb0b27c23 */ /* 0x000fe20008010016 */
[----:B------:R-:W-:Y:S02]  /*44b0*/  HADD2.F32 R176, -RZ, R139.H0_H0 ;  /* 0x2000008bffb07230 */ /* 0x000fe40000004100 */
[----:B------:R-:W-:Y:S01]  /*44c0*/  FFMA.FTZ R179, R179, UR11, R23 ;  /* 0x0000000bb3b37c23 */ /* 0x000fe20008010017 */
[----:B------:R-:W-:-:S04]  /*44d0*/  FMUL.FTZ R177, R178, UR10 ;  /* 0x0000000ab2b17c20 */ /* 0x000fc80008410000 */
[-C--:B------:R-:W-:Y:S01]  /*44e0*/  FFMA.FTZ R186, R180, R177.reuse, R62 ;  /* 0x000000b1b4ba7223 */ /* 0x080fe2000001003e */
[----:B------:R-:W-:Y:S01]  /*44f0*/  FMUL.FTZ R62, R176, R177 ;  /* 0x000000b1b03e7220 */ /* 0x000fe20000410000 */
[----:B------:R-:W-:Y:S02]  /*4500*/  HADD2.F32 R180, -RZ, R191.H1_H1 ;  /* 0x300000bfffb47230 */ /* 0x000fe40000004100 */
[----:B------:R-:W-:Y:S01]  /*4510*/  FMUL.FTZ R177, R179, UR10 ;  /* 0x0000000ab3b17c20 */ /* 0x000fe20008410000 */
[----:B------:R-:W-:-:S03]  /*4520*/  HADD2.F32 R176, -RZ, R139.H1_H1 ;  /* 0x3000008bffb07230 */ /* 0x000fc60000004100 */
[-C--:B------:R-:W-:Y:S02]  /*4530*/  FFMA.FTZ R187, R180, R177.reuse, R63 ;  /* 0x000000b1b4bb7223 */ /* 0x080fe4000001003f */
[----:B------:R-:W-:Y:S01]  /*4540*/  FMUL.FTZ R63, R176, R177 ;  /* 0x000000b1b03f7220 */ /* 0x000fe20000410000 */
[--C-:B------:R-:W-:Y:S01]  /*4550*/  FFMA.FTZ R176, R6, UR16, R192.reuse ;  /* 0x0000001006b07c23 */ /* 0x100fe200080100c0 */
[----:B------:R-:W-:-:S03]  /*4560*/  FFMA.FTZ R177, R11, UR16, R192 ;  /* 0x000000100bb17c23 */ /* 0x000fc600080100c0 */
[----:B------:R-:W-:Y:S01]  /*4570*/  FADD.FTZ R176, R242, -R176 ;  /* 0x800000b0f2b07221 */ /* 0x000fe20000010000 */
[----:B------:R-:W-:Y:S01]  /*4580*/  FADD.FTZ R177, R232, -R177 ;  /* 0x800000b1e8b17221 */ /* 0x000fe20000010000 */
[----:B------:R-:W-:Y:S01]  /*4590*/  F2FP.F16.F32.PACK_AB R63, R63, R62 ;  /* 0x0000003e3f3f723e */ /* 0x000fe200000000ff */
[----:B------:R-:W-:Y:S02]  /*45a0*/  HADD2.F32 R62, -RZ, R138.H0_H0 ;  /* 0x2000008aff3e7230 */ /* 0x000fe40000004100 */
[----:B------:R-:W-:Y:S01]  /*45b0*/  FFMA.FTZ R176, R176, UR11, R20 ;  /* 0x0000000bb0b07c23 */ /* 0x000fe20008010014 */
[----:B------:R-:W-:-:S03]  /*45c0*/  FFMA.FTZ R177, R177, UR11, R21 ;  /* 0x0000000bb1b17c23 */ /* 0x000fc60008010015 */
[----:B------:R-:W-:-:S04]  /*45d0*/  FMUL.FTZ R180, R176, UR10 ;  /* 0x0000000ab0b47c20 */ /* 0x000fc80008410000 */
[-C--:B------:R-:W-:Y:S01]  /*45e0*/  FFMA.FTZ R191, R181, R180.reuse, R60 ;  /* 0x000000b4b5bf7223 */ /* 0x080fe2000001003c */
[----:B------:R-:W-:Y:S01]  /*45f0*/  FMUL.FTZ R62, R62, R180 ;  /* 0x000000b43e3e7220 */ /* 0x000fe20000410000 */
[----:B------:R-:W-:Y:S02]  /*4600*/  HADD2.F32 R181, -RZ, R190.H1_H1 ;  /* 0x300000beffb57230 */ /* 0x000fe40000004100 */
[----:B------:R-:W-:Y:S01]  /*4610*/  FMUL.FTZ R180, R177, UR10 ;  /* 0x0000000ab1b47c20 */ /* 0x000fe20008410000 */
[----:B------:R-:W-:-:S03]  /*4620*/  HADD2.F32 R60, -RZ, R138.H1_H1 ;  /* 0x3000008aff3c7230 */ /* 0x000fc60000004100 */
[-C--:B------:R-:W-:Y:S01]  /*4630*/  FFMA.FTZ R190, R181, R180.reuse, R61 ;  /* 0x000000b4b5be7223 */ /* 0x080fe2000001003d */
[--C-:B------:R-:W-:Y:S02]  /*4640*/  HADD2.F32 R181, -RZ, R188.reuse.H0_H0 ;  /* 0x200000bcffb57230 */ /* 0x100fe40000004100 */
[----:B------:R-:W-:Y:S01]  /*4650*/  FMUL.FTZ R61, R60, R180 ;  /* 0x000000b43c3d7220 */ /* 0x000fe20000410000 */
[----:B------:R-:W-:Y:S01]  /*4660*/  FFMA.FTZ R60, R210, UR16, R192 ;  /* 0x00000010d23c7c23 */ /* 0x000fe200080100c0 */
[----:B------:R-:W-:Y:S02]  /*4670*/  HADD2.F32 R180, -RZ, R189.H1_H1 ;  /* 0x300000bdffb47230 */ /* 0x000fe40000004100 */
[----:B------:R-:W-:Y:S02]  /*4680*/  HADD2.F32 R188, -RZ, R188.H1_H1 ;  /* 0x300000bcffbc7230 */ /* 0x000fe40000004100 */
[----:B------:R-:W-:Y:S01]  /*4690*/  FADD.FTZ R60, R252, -R60 ;  /* 0x8000003cfc3c7221 */ /* 0x000fe20000010000 */
[----:B------:R-:W-:-:S03]  /*46a0*/  F2FP.F16.F32.PACK_AB R62, R61, R62 ;  /* 0x0000003e3d3e723e */ /* 0x000fc600000000ff */
[----:B------:R-:W-:Y:S01]  /*46b0*/  FFMA.FTZ R182, R60, UR11, R26 ;  /* 0x0000000b3cb67c23 */ /* 0x000fe2000801001a */
[----:B------:R-:W-:-:S03]  /*46c0*/  HADD2.F32 R60, -RZ, R189.H0_H0 ;  /* 0x200000bdff3c7230 */ /* 0x000fc60000004100 */
[----:B------:R-:W-:-:S04]  /*46d0*/  FMUL.FTZ R61, R182, UR10 ;  /* 0x0000000ab63d7c20 */ /* 0x000fc80008410000 */
[----:B------:R-:W-:Y:S01]  /*46e0*/  FFMA.FTZ R66, R60, R61, R66 ;  /* 0x0000003d3c427223 */ /* 0x000fe20000010042 */
[----:B------:R-:W-:-:S05]  /*46f0*/  HADD2.F32 R60, -RZ, R137.H0_H0 ;  /* 0x20000089ff3c7230 */ /* 0x000fca0000004100 */
[----:B------:R-:W-:Y:S01]  /*4700*/  FMUL.FTZ R61, R60, R61 ;  /* 0x0000003d3c3d7220 */ /* 0x000fe20000410000 */
[----:B------:R-:W-:-:S04]  /*4710*/  FFMA.FTZ R60, R204, UR16, R192 ;  /* 0x00000010cc3c7c23 */ /* 0x000fc800080100c0 */
[----:B------:R-:W-:-:S04]  /*4720*/  FADD.FTZ R60, R247, -R60 ;  /* 0x8000003cf73c7221 */ /* 0x000fc80000010000 */
[----:B------:R-:W-:-:S04]  /*4730*/  FFMA.FTZ R183, R60, UR11, R27 ;  /* 0x0000000b3cb77c23 */ /* 0x000fc8000801001b */
[----:B------:R-:W-:-:S04]  /*4740*/  FMUL.FTZ R60, R183, UR10 ;  /* 0x0000000ab73c7c20 */ /* 0x000fc80008410000 */
[----:B------:R-:W-:Y:S01]  /*4750*/  FFMA.FTZ R67, R180, R60, R67 ;  /* 0x0000003cb4437223 */ /* 0x000fe20000010043 */
[----:B------:R-:W-:-:S05]  /*4760*/  HADD2.F32 R180, -RZ, R137.H1_H1 ;  /* 0x30000089ffb47230 */ /* 0x000fca0000004100 */
[----:B------:R-:W-:-:S05]  /*4770*/  FMUL.FTZ R60, R180, R60 ;  /* 0x0000003cb43c7220 */ /* 0x000fca0000410000 */
[----:B------:R-:W-:Y:S01]  /*4780*/  F2FP.F16.F32.PACK_AB R61, R60, R61 ;  /* 0x0000003d3c3d723e */ /* 0x000fe200000000ff */
[----:B------:R-:W-:-:S04]  /*4790*/  FFMA.FTZ R60, R209, UR16, R192 ;  /* 0x00000010d13c7c23 */ /* 0x000fc800080100c0 */
[----:B------:R-:W-:-:S04]  /*47a0*/  FADD.FTZ R60, R237, -R60 ;  /* 0x8000003ced3c7221 */ /* 0x000fc80000010000 */
[----:B------:R-:W-:-:S04]  /*47b0*/  FFMA.FTZ R180, R60, UR11, R24 ;  /* 0x0000000b3cb47c23 */ /* 0x000fc80008010018 */
        /* <DEDUP_REMOVED lines=11> */
[----:B------:R-:W-:-:S07]  /*4870*/  F2FP.F16.F32.PACK_AB R60, R65, R60 ;  /* 0x0000003c413c723e */ /* 0x000fce00000000ff */
.L_x_11839:
        /* <DEDUP_REMOVED lines=16> */
.L_x_11836:
[----:B------:R-:W-:Y:S05]  /*4980*/  BSYNC.RECONVERGENT B0 ;  /* 0x0000000000007941 */ /* 0x000fea0003800200 */
.L_x_11835:
        /* <DEDUP_REMOVED lines=9> */
[----:B------:R0:W5:Y:S01]  /*4a20*/  LDL R195, [R1+0x24] ;  /* 0x0000240001c37983 */ /* 0x0001620000100800 */
[----:B------:R-:W-:-:S04]  /*4a30*/  UISETP.NE.U32.AND UP1, UPT, UR8, URZ, UPT ;  /* 0x000000ff0800728c */ /* 0x000fc8000bf25070 */
[----:B------:R-:W-:-:S06]  /*4a40*/  UISETP.NE.AND.EX UP1, UPT, UR9, URZ, UPT, UP1 ;  /* 0x000000ff0900728c */ /* 0x000fcc000bf25310 */
[----:B------:R-:W-:-:S13]  /*4a50*/  PLOP3.LUT P0, PT, PT, PT, UP1, 0x80, 0x8 ;  /* 0x000000000008781c */ /* 0x000fda0003f0f018 */
[----:B0-----:R-:W-:Y:S05]  /*4a60*/  @!P0 BRA `(.L_x_11844) ;  /* 0x0000000400148947 */ /* 0x001fea0003800000 */
        /* <DEDUP_REMOVED lines=69> */
.L_x_11844:
[----:B------:R-:W-:-:S04]  /*4ec0*/  FFMA.FTZ R186, R15, UR16, R192 ;  /* 0x000000100fba7c23 */ /* 0x000fc800080100c0 */
[----:B------:R-:W-:-:S04]  /*4ed0*/  FADD.FTZ R186, R230, -R186 ;  /* 0x800000bae6ba7221 */ /* 0x000fc80000010000 */
[----:B-----5:R-:W-:-:S04]  /*4ee0*/  FFMA.FTZ R186, R186, UR11, R150 ;  /* 0x0000000bbaba7c23 */ /* 0x020fc80008010096 */
[----:B------:R-:W-:Y:S01]  /*4ef0*/  FMUL.FTZ R187, R186, UR10 ;  /* 0x0000000ababb7c20 */ /* 0x000fe20008410000 */
[----:B------:R-:W-:-:S05]  /*4f00*/  HADD2.F32 R186, -RZ, R191.H0_H0 ;  /* 0x200000bfffba7230 */ /* 0x000fca0000004100 */
        /* <DEDUP_REMOVED lines=64> */
.L_x_11843:
[----:B------:R0:W5:Y:S01]  /*5310*/  LDL R194, [R1+0xc] ;  /* 0x00000c0001c27983 */ /* 0x0001620000100800 */
[----:B------:R-:W1:Y:S03]  /*5320*/  LDC.64 R186, c[0x0][0x478] ;  /* 0x00011e00ffba7b82 */ /* 0x000e660000000a00 */
[----:B------:R0:W5:Y:S01]  /*5330*/  LDL R195, [R1+0x24] ;  /* 0x0000240001c37983 */ /* 0x0001620000100800 */
[----:B-1----:R-:W-:-:S04]  /*5340*/  ISETP.NE.U32.AND P0, PT, R186, RZ, PT ;  /* 0x000000ffba00720c */ /* 0x002fc80003f05070 */
[----:B------:R-:W-:-:S13]  /*5350*/  ISETP.NE.AND.EX P0, PT, R187, RZ, PT, P0 ;  /* 0x000000ffbb00720c */ /* 0x000fda0003f05300 */
[----:B0-----:R-:W-:Y:S05]  /*5360*/  @!P0 BRA `(.L_x_11846) ;  /* 0x0000000400148947 */ /* 0x001fea0003800000 */
        /* <DEDUP_REMOVED lines=69> */
.L_x_11846:
        /* <DEDUP_REMOVED lines=67> */
[----:B------:R-:W-:-:S07]  /*5bf0*/  F2FP.F16.F32.PACK_AB R52, R52, R193 ;  /* 0x000000c13434723e */ /* 0x000fce00000000ff */
.L_x_11845:
        /* <DEDUP_REMOVED lines=14> */
.L_x_11842:
[----:B------:R-:W-:Y:S05]  /*5ce0*/  BSYNC.RECONVERGENT B0 ;  /* 0x0000000000007941 */ /* 0x000fea0003800200 */
.L_x_11841:
        /* <DEDUP_REMOVED lines=83> */
.L_x_11850:
        /* <DEDUP_REMOVED lines=69> */
.L_x_11849:
        /* <DEDUP_REMOVED lines=75> */
.L_x_11852:
        /* <DEDUP_REMOVED lines=68> */
.L_x_11851:
        /* <DEDUP_REMOVED lines=14> */
.L_x_11848:
[----:B------:R-:W-:Y:S05]  /*7040*/  BSYNC.RECONVERGENT B0 ;  /* 0x0000000000007941 */ /* 0x000fea0003800200 */
.L_x_11847:
        /* <DEDUP_REMOVED lines=83> */
.L_x_11856:
        /* <DEDUP_REMOVED lines=69> */
.L_x_11855:
        /* <DEDUP_REMOVED lines=75> */
.L_x_11858:
        /* <DEDUP_REMOVED lines=68> */
.L_x_11857:
        /* <DEDUP_REMOVED lines=14> */
.L_x_11854:
[----:B------:R-:W-:Y:S05]  /*83a0*/  BSYNC.RECONVERGENT B0 ;  /* 0x0000000000007941 */ /* 0x000fea0003800200 */
.L_x_11853:
        /* <DEDUP_REMOVED lines=10> */
[----:B------:R0:W5:Y:S01]  /*8450*/  LDL R194, [R1] ;  /* 0x0000000001c27983 */ /* 0x0001620000100800 */
        /* <DEDUP_REMOVED lines=9> */
[--C-:B------:R-:W-:Y:S02]  /*84f0*/  HADD2.F32 R181, -RZ, R188.reuse.H0_H0 ;  /* 0x200000bcffb57230 */ /* 0x100fe40000004100 */
[----:B------:R-:W-:Y:S01]  /*8500*/  FFMA.FTZ R178, R176, UR11, R174 ;  /* 0x0000000bb0b27c23 */ /* 0x000fe200080100ae */
[----:B------:R-:W-:Y:S02]  /*8510*/  HADD2.F32 R176, -RZ, R107.H0_H0 ;  /* 0x2000006bffb07230 */ /* 0x000fe40000004100 */
[----:B------:R-:W-:Y:S01]  /*8520*/  FFMA.FTZ R179, R179, UR11, R175 ;  /* 0x0000000bb3b37c23 */ /* 0x000fe200080100af */
[----:B------:R-:W-:-:S02]  /*8530*/  HADD2.F32 R188, -RZ, R188.H1_H1 ;  /* 0x300000bcffbc7230 */ /* 0x000fc40000004100 */
[----:B------:R-:W-:-:S04]  /*8540*/  FMUL.FTZ R177, R178, UR10 ;  /* 0x0000000ab2b17c20 */ /* 0x000fc80008410000 */
[C---:B------:R-:W-:Y:S01]  /*8550*/  FFMA.FTZ R186, R177.reuse, R180, R30 ;  /* 0x000000b4b1ba7223 */ /* 0x040fe2000001001e */
[----:B------:R-:W-:Y:S01]  /*8560*/  FMUL.FTZ R30, R177, R176 ;  /* 0x000000b0b11e7220 */ /* 0x000fe20000410000 */
[----:B------:R-:W-:Y:S02]  /*8570*/  HADD2.F32 R180, -RZ, R191.H1_H1 ;  /* 0x300000bfffb47230 */ /* 0x000fe40000004100 */
[----:B------:R-:W-:Y:S01]  /*8580*/  FMUL.FTZ R177, R179, UR10 ;  /* 0x0000000ab3b17c20 */ /* 0x000fe20008410000 */
[----:B------:R-:W-:-:S03]  /*8590*/  HADD2.F32 R176, -RZ, R107.H1_H1 ;  /* 0x3000006bffb07230 */ /* 0x000fc60000004100 */
[C---:B------:R-:W-:Y:S01]  /*85a0*/  FFMA.FTZ R187, R177.reuse, R180, R31 ;  /* 0x000000b4b1bb7223 */ /* 0x040fe2000001001f */
[--C-:B------:R-:W-:Y:S02]  /*85b0*/  HADD2.F32 R180, -RZ, R190.reuse.H1_H1 ;  /* 0x300000beffb47230 */ /* 0x100fe40000004100 */
[----:B------:R-:W-:Y:S01]  /*85c0*/  FMUL.FTZ R31, R177, R176 ;  /* 0x000000b0b11f7220 */ /* 0x000fe20000410000 */
[----:B------:R-:W-:Y:S01]  /*85d0*/  FFMA.FTZ R176, R2, UR16, R192 ;  /* 0x0000001002b07c23 */ /* 0x000fe200080100c0 */
[----:B------:R-:W-:-:S03]  /*85e0*/  HADD2.F32 R177, -RZ, R190.H0_H0 ;  /* 0x200000beffb17230 */ /* 0x000fc60000004100 */
[----:B------:R-:W-:Y:S01]  /*85f0*/  FADD.FTZ R176, R238, -R176 ;  /* 0x800000b0eeb07221 */ /* 0x000fe20000010000 */
[----:B------:R-:W-:-:S03]  /*8600*/  F2FP.F16.F32.PACK_AB R31, R31, R30 ;  /* 0x0000001e1f1f723e */ /* 0x000fc600000000ff */
[----:B------:R-:W-:-:S04]  /*8610*/  FFMA.FTZ R176, R176, UR11, R172 ;  /* 0x0000000bb0b07c23 */ /* 0x000fc800080100ac */
[----:B------:R-:W-:-:S04]  /*8620*/  FMUL.FTZ R30, R176, UR10 ;  /* 0x0000000ab01e7c20 */ /* 0x000fc80008410000 */
[----:B------:R-:W-:Y:S01]  /*8630*/  FFMA.FTZ R191, R30, R177, R28 ;  /* 0x000000b11ebf7223 */ /* 0x000fe2000001001c */
[----:B------:R-:W-:-:S04]  /*8640*/  FFMA.FTZ R28, R7, UR16, R192 ;  /* 0x00000010071c7c23 */ /* 0x000fc800080100c0 */
[----:B------:R-:W-:Y:S01]  /*8650*/  FADD.FTZ R177, R233, -R28 ;  /* 0x8000001ce9b17221 */ /* 0x000fe20000010000 */
[----:B------:R-:W-:-:S03]  /*8660*/  HADD2.F32 R28, -RZ, R106.H0_H0 ;  /* 0x2000006aff1c7230 */ /* 0x000fc60000004100 */
[----:B------:R-:W-:Y:S02]  /*8670*/  FFMA.FTZ R177, R177, UR11, R173 ;  /* 0x0000000bb1b17c23 */ /* 0x000fe400080100ad */
[----:B------:R-:W-:Y:S02]  /*8680*/  FMUL.FTZ R30, R30, R28 ;  /* 0x0000001c1e1e7220 */ /* 0x000fe40000410000 */
[----:B------:R-:W-:-:S04]  /*8690*/  FMUL.FTZ R28, R177, UR10 ;  /* 0x0000000ab11c7c20 */ /* 0x000fc80008410000 */
[----:B------:R-:W-:Y:S01]  /*86a0*/  FFMA.FTZ R190, R28, R180, R29 ;  /* 0x000000b41cbe7223 */ /* 0x000fe2000001001d */
[----:B------:R-:W-:Y:S02]  /*86b0*/  HADD2.F32 R29, -RZ, R106.H1_H1 ;  /* 0x3000006aff1d7230 */ /* 0x000fe40000004100 */
[----:B------:R-:W-:-:S03]  /*86c0*/  HADD2.F32 R180, -RZ, R189.H1_H1 ;  /* 0x300000bdffb47230 */ /* 0x000fc60000004100 */
[----:B------:R-:W-:Y:S01]  /*86d0*/  FMUL.FTZ R29, R28, R29 ;  /* 0x0000001d1c1d7220 */ /* 0x000fe20000410000 */
[----:B------:R-:W-:-:S04]  /*86e0*/  FFMA.FTZ R28, R207, UR16, R192 ;  /* 0x00000010cf1c7c23 */ /* 0x000fc800080100c0 */
        /* <DEDUP_REMOVED lines=32> */
.L_x_11862:
[----:B------:R-:W-:Y:S01]  /*88f0*/  FFMA.FTZ R186, R16, UR16, R192 ;  /* 0x0000001010ba7c23 */ /* 0x000fe200080100c0 */
[----:B-----5:R-:W-:-:S03]  /*8900*/  HADD2.F32 R187, -RZ, R191.H1_H1 ;  /* 0x300000bfffbb7230 */ /* 0x020fc60000004100 */
[----:B------:R-:W-:-:S04]  /*8910*/  FADD.FTZ R186, R220, -R186 ;  /* 0x800000badcba7221 */ /* 0x000fc80000010000 */
[----:B------:R-:W-:-:S04]  /*8920*/  FFMA.FTZ R186, R186, UR11, R175 ;  /* 0x0000000bbaba7c23 */ /* 0x000fc800080100af */
[----:B------:R-:W-:Y:S01]  /*8930*/  FMUL.FTZ R193, R186, UR10 ;  /* 0x0000000abac17c20 */ /* 0x000fe20008410000 */
[----:B------:R-:W-:Y:S02]  /*8940*/  HADD2.F32 R186, -RZ, R191.H0_H0 ;  /* 0x200000bfffba7230 */ /* 0x000fe40000004100 */
[----:B------:R-:W-:Y:S02]  /*8950*/  HADD2.F32 R191, -RZ, R190.H0_H0 ;  /* 0x200000beffbf7230 */ /* 0x000fe40000004100 */
        /* <DEDUP_REMOVED lines=37> */
[--C-:B------:R-:W-:Y:S02]  /*8bb0*/  HADD2.F32 R189, -RZ, R188.reuse.H0_H0 ;  /* 0x200000bcffbd7230 */ /* 0x100fe40000004100 */
[----:B------:R-:W-:Y:S01]  /*8bc0*/  FADD.FTZ R28, R243, -R28 ;  /* 0x8000001cf31c7221 */ /* 0x000fe20000010000 */
[----:B------:R-:W-:-:S03]  /*8bd0*/  HADD2.F32 R188, -RZ, R188.H1_H1 ;  /* 0x300000bcffbc7230 */ /* 0x000fc60000004100 */
        /* <DEDUP_REMOVED lines=22> */
.L_x_11861:
[----:B------:R0:W5:Y:S01]  /*8d40*/  LDL R194, [R1] ;  /* 0x0000000001c27983 */ /* 0x0001620000100800 */
[----:B------:R-:W1:Y:S03]  /*8d50*/  LDC.64 R186, c[0x0][0x478] ;  /* 0x00011e00ffba7b82 */ /* 0x000e660000000a00 */
[----:B------:R0:W5:Y:S04]  /*8d60*/  LDL R195, [R1+0x14] ;  /* 0x0000140001c37983 */ /* 0x0001680000100800 */
        /* <DEDUP_REMOVED lines=9> */
[--C-:B------:R-:W-:Y:S02]  /*8e00*/  HADD2.F32 R181, -RZ, R188.reuse.H0_H0 ;  /* 0x200000bcffb57230 */ /* 0x100fe40000004100 */
[----:B------:R-:W-:Y:S01]  /*8e10*/  FMUL.FTZ R178, R176, UR11 ;  /* 0x0000000bb0b27c20 */ /* 0x000fe20008410000 */
[----:B------:R-:W-:Y:S02]  /*8e20*/  HADD2.F32 R176, -RZ, R107.H0_H0 ;  /* 0x2000006bffb07230 */ /* 0x000fe40000004100 */
[----:B------:R-:W-:Y:S01]  /*8e30*/  FMUL.FTZ R179, R179, UR11 ;  /* 0x0000000bb3b37c20 */ /* 0x000fe20008410000 */
[----:B------:R-:W-:-:S02]  /*8e40*/  HADD2.F32 R188, -RZ, R188.H1_H1 ;  /* 0x300000bcffbc7230 */ /* 0x000fc40000004100 */
[----:B------:R-:W-:-:S04]  /*8e50*/  FMUL.FTZ R177, R178, UR10 ;  /* 0x0000000ab2b17c20 */ /* 0x000fc80008410000 */
[-C--:B------:R-:W-:Y:S01]  /*8e60*/  FFMA.FTZ R186, R180, R177.reuse, R30 ;  /* 0x000000b1b4ba7223 */ /* 0x080fe2000001001e */
[----:B------:R-:W-:Y:S01]  /*8e70*/  FMUL.FTZ R30, R176, R177 ;  /* 0x000000b1b01e7220 */ /* 0x000fe20000410000 */
[----:B------:R-:W-:Y:S02]  /*8e80*/  HADD2.F32 R180, -RZ, R191.H1_H1 ;  /* 0x300000bfffb47230 */ /* 0x000fe40000004100 */
[----:B------:R-:W-:Y:S01]  /*8e90*/  FMUL.FTZ R177, R179, UR10 ;  /* 0x0000000ab3b17c20 */ /* 0x000fe20008410000 */
[----:B------:R-:W-:-:S03]  /*8ea0*/  HADD2.F32 R176, -RZ, R107.H1_H1 ;  /* 0x3000006bffb07230 */ /* 0x000fc60000004100 */
[-C--:B------:R-:W-:Y:S01]  /*8eb0*/  FFMA.FTZ R187, R180, R177.reuse, R31 ;  /* 0x000000b1b4bb7223 */ /* 0x080fe2000001001f */
[--C-:B------:R-:W-:Y:S02]  /*8ec0*/  HADD2.F32 R180, -RZ, R190.reuse.H1_H1 ;  /* 0x300000beffb47230 */ /* 0x100fe40000004100 */
[----:B------:R-:W-:Y:S01]  /*8ed0*/  FMUL.FTZ R31, R176, R177 ;  /* 0x000000b1b01f7220 */ /* 0x000fe20000410000 */
[----:B------:R-:W-:Y:S01]  /*8ee0*/  FFMA.FTZ R176, R2, UR16, R192 ;  /* 0x0000001002b07c23 */ /* 0x000fe200080100c0 */
[----:B------:R-:W-:-:S03]  /*8ef0*/  HADD2.F32 R177, -RZ, R190.H0_H0 ;  /* 0x200000beffb17230 */ /* 0x000fc60000004100 */
[----:B------:R-:W-:Y:S01]  /*8f00*/  FADD.FTZ R176, R238, -R176 ;  /* 0x800000b0eeb07221 */ /* 0x000fe20000010000 */
[----:B------:R-:W-:-:S03]  /*8f10*/  F2FP.F16.F32.PACK_AB R31, R31, R30 ;  /* 0x0000001e1f1f723e */ /* 0x000fc600000000ff */
[----:B------:R-:W-:-:S04]  /*8f20*/  FMUL.FTZ R176, R176, UR11 ;  /* 0x0000000bb0b07c20 */ /* 0x000fc80008410000 */
[----:B------:R-:W-:-:S04]  /*8f30*/  FMUL.FTZ R30, R176, UR10 ;  /* 0x0000000ab01e7c20 */ /* 0x000fc80008410000 */
[----:B------:R-:W-:Y:S01]  /*8f40*/  FFMA.FTZ R191, R177, R30, R28 ;  /* 0x0000001eb1bf7223 */ /* 0x000fe2000001001c */
[----:B------:R-:W-:-:S04]  /*8f50*/  FFMA.FTZ R28, R7, UR16, R192 ;  /* 0x00000010071c7c23 */ /* 0x000fc800080100c0 */
[----:B------:R-:W-:Y:S01]  /*8f60*/  FADD.FTZ R177, R233, -R28 ;  /* 0x8000001ce9b17221 */ /* 0x000fe20000010000 */
[----:B------:R-:W-:-:S03]  /*8f70*/  HADD2.F32 R28, -RZ, R106.H0_H0 ;  /* 0x2000006aff1c7230 */ /* 0x000fc60000004100 */
[----:B------:R-:W-:Y:S02]  /*8f80*/  FMUL.FTZ R177, R177, UR11 ;  /* 0x0000000bb1b17c20 */ /* 0x000fe40008410000 */
        /* <DEDUP_REMOVED lines=39> */
.L_x_11864:
[----:B------:R-:W-:Y:S01]  /*9200*/  FFMA.FTZ R186, R16, UR16, R192 ;  /* 0x0000001010ba7c23 */ /* 0x000fe200080100c0 */
[----:B-----5:R-:W-:-:S03]  /*9210*/  HADD2.F32 R187, -RZ, R191.H1_H1 ;  /* 0x300000bfffbb7230 */ /* 0x020fc60000004100 */
[----:B------:R-:W-:-:S04]  /*9220*/  FADD.FTZ R186, R220, -R186 ;  /* 0x800000badcba7221 */ /* 0x000fc80000010000 */
[----:B------:R-:W-:-:S04]  /*9230*/  FMUL.FTZ R186, R186, UR11 ;  /* 0x0000000bbaba7c20 */ /* 0x000fc80008410000 */
[----:B------:R-:W-:Y:S01]  /*9240*/  FMUL.FTZ R193, R186, UR10 ;  /* 0x0000000abac17c20 */ /* 0x000fe20008410000 */
[----:B------:R-:W-:Y:S02]  /*9250*/  HADD2.F32 R186, -RZ, R191.H0_H0 ;  /* 0x200000bfffba7230 */ /* 0x000fe40000004100 */
[----:B------:R-:W-:Y:S02]  /*9260*/  HADD2.F32 R191, -RZ, R190.H0_H0 ;  /* 0x200000beffbf7230 */ /* 0x000fe40000004100 */
[----:B------:R-:W-:Y:S01]  /*9270*/  FFMA.FTZ R187, R187, R193, R31 ;  /* 0x000000c1bbbb7223 */ /* 0x000fe2000001001f */
[----:B------:R-:W-:-:S04]  /*9280*/  FFMA.FTZ R31, R12, UR16, R192 ;  /* 0x000000100c1f7c23 */ /* 0x000fc800080100c0 */
[----:B------:R-:W-:-:S04]  /*9290*/  FADD.FTZ R31, R226, -R31 ;  /* 0x8000001fe21f7221 */ /* 0x000fc80000010000 */
[----:B------:R-:W-:-:S04]  /*92a0*/  FMUL.FTZ R31, R31, UR11 ;  /* 0x0000000b1f1f7c20 */ /* 0x000fc80008410000 */
        /* <DEDUP_REMOVED lines=57> */
.L_x_11863:
        /* <DEDUP_REMOVED lines=13> */
.L_x_11860:
[----:B------:R-:W-:Y:S05]  /*9710*/  BSYNC.RECONVERGENT B0 ;  /* 0x0000000000007941 */ /* 0x000fea0003800200 */
.L_x_11859:
[----:B------:R-:W-:Y:S02]  /*9720*/  UIADD3 UR7, UPT, UPT, UR7, UR24, URZ ;  /* 0x0000001807077290 */ /* 0x000fe4000fffe0ff */
[----:B------:R-:W-:Y:S02]  /*9730*/  UPLOP3.LUT UP2, UPT, UPT, UPT, UP2, 0x40, 0x4 ;  /* 0x000000000004789c */ /* 0x000fe40003f4e820 */
[----:B------:R-:W-:-:S09]  /*9740*/  UISETP.GE.AND UP1, UPT, UR7, UR25, UPT ;  /* 0x000000190700728c */ /* 0x000fd2000bf26270 */
[----:B------:R-:W-:Y:S05]  /*9750*/  BRA.U !UP1, `(.L_x_11865) ;  /* 0xffffff7509c07547 */ /* 0x000fea000b83ffff */
.L_x_11822:
        /* <DEDUP_REMOVED lines=32> */
.L_x_11867:
[----:B------:R-:W-:Y:S05]  /*9960*/  BSYNC.RECONVERGENT B0 ;  /* 0x0000000000007941 */ /* 0x000fea0003800200 */
.L_x_11866:
        /* <DEDUP_REMOVED lines=23> */
.L_x_11869:
[----:B------:R-:W-:Y:S05]  /*9ae0*/  BSYNC.RECONVERGENT B0 ;  /* 0x0000000000007941 */ /* 0x000fea0003800200 */
.L_x_11868:
        /* <DEDUP_REMOVED lines=23> */
.L_x_11871:
[----:B------:R-:W-:Y:S05]  /*9c60*/  BSYNC.RECONVERGENT B0 ;  /* 0x0000000000007941 */ /* 0x000fea0003800200 */
.L_x_11870:
        /* <DEDUP_REMOVED lines=23> */
.L_x_11873:
[----:B------:R-:W-:Y:S05]  /*9de0*/  BSYNC.RECONVERGENT B0 ;  /* 0x0000000000007941 */ /* 0x000fea0003800200 */
.L_x_11872:
        /* <DEDUP_REMOVED lines=22> */
.L_x_11874:
        /* <DEDUP_REMOVED lines=11> */
.L_x_19398:


//--------------------- .text._ZN10layer_norm13ln_bwd_kernelINS_13Kernel_traitsI6__halfS2_fS2_fjLj5120ELj1ELj1ELj4ELj16ENS_18Kernel_traits_baseILj5120ES2_S2_fS2_fjLj128EEEEELb0ELb1ELb0ELb1EEEvNS_9BwdParamsE --------------------------
	.section	.text._ZN10layer_norm13ln_bwd_kernelINS_13Kernel_traitsI6__halfS2_fS2_fjLj5120ELj1ELj1ELj4ELj16ENS_18Kernel_traits_baseILj5120ES2_S2_fS2_fjLj128EEEEELb0ELb1ELb0ELb1EEEvNS_9BwdParamsE,"ax",@progbits
	.align	128
        .global         _ZN10layer_norm13ln_bwd_kernelINS_13Kernel_traitsI6__halfS2_fS2_fjLj5120ELj1ELj1ELj4ELj16ENS_18Kernel_traits_baseILj5120ES2_S2_fS2_fjLj128EEEEELb0ELb1ELb0ELb1EEEvNS_9BwdParamsE
        .type           _ZN10layer_norm13ln_bwd_kernelINS_13Kernel_traitsI6__halfS2_fS2_fjLj5120ELj1ELj1ELj4ELj16ENS_18Kernel_traits_baseILj5120ES2_S2_fS2_fjLj128EEEEELb0ELb1ELb0ELb1EEEvNS_9BwdParamsE,@function
        .size           _ZN10layer_norm13ln_bwd_kernelINS_13Kernel_traitsI6__halfS2_fS2_fjLj5120ELj1ELj1ELj4ELj16ENS_18Kernel_traits_baseILj5120ES2_S2_fS2_fjLj128EEEEELb0ELb1ELb0ELb1EEEvNS_9BwdParamsE,(.L_x_19399 - _ZN10layer_norm13ln_bwd_kernelINS_13Kernel_traitsI6__halfS2_fS2_fjLj5120ELj1ELj1ELj4ELj16ENS_18Kernel_traits_baseILj5120ES2_S2_fS2_fjLj128EEEEELb0ELb1ELb0ELb1EEEvNS_9BwdParamsE)
        .other          _ZN10layer_norm13ln_bwd_kernelINS_13Kernel_traitsI6__halfS2_fS2_fjLj5120ELj1ELj1ELj4ELj16ENS_18Kernel_traits_baseILj5120ES2_S2_fS2_fjLj128EEEEELb0ELb1ELb0ELb1EEEvNS_9BwdParamsE,@"STO_CUDA_ENTRY STV_DEFAULT"
_ZN10layer_norm13ln_bwd_kernelINS_13Kernel_traitsI6__halfS2_fS2_fjLj5120ELj1ELj1ELj4ELj16ENS_18Kernel_traits_baseILj5120ES2_S2_fS2_fjLj128EEEEELb0ELb1ELb0ELb1EEEvNS_9BwdParamsE:
.text._ZN10layer_norm13ln_bwd_kernelINS_13Kernel_traitsI6__halfS2_fS2_fjLj5120ELj1ELj1ELj4ELj16ENS_18Kernel_traits_baseILj5120ES2_S2_fS2_fjLj128EEEEELb0ELb1ELb0ELb1EEEvNS_9BwdParamsE:
        /* <DEDUP_REMOVED lines=91> */
[----:B0-----:R-:W4:Y:S01]  /*05b0*/  LDG.E.128 R24, desc[UR16][R2.64] ;  /* 0x0000001002187981 */ /* 0x001f22000c1e1d00 */
[----:B------:R-:W-:Y:S02]  /*05c0*/  CS2R R212, SRZ ;  /* 0x0000000000d47805 */ /* 0x000fe4000001ff00 */
[----:B------:R-:W-:Y:S02]  /*05d0*/  CS2R R210, SRZ ;  /* 0x0000000000d27805 */ /* 0x000fe4000001ff00 */
[----:B------:R-:W-:Y:S01]  /*05e0*/  CS2R R208, SRZ ;  /* 0x0000000000d07805 */ /* 0x000fe2000001ff00 */
[----:B------:R-:W4:Y:S01]  /*05f0*/  LDG.E.128 R20, desc[UR16][R2.64+0x800] ;  /* 0x0008001002147981 */ /* 0x000f22000c1e1d00 */
[----:B------:R-:W-:Y:S02]  /*0600*/  CS2R R206, SRZ ;  /* 0x0000000000ce7805 */ /* 0x000fe4000001ff00 */
[----:B------:R-:W-:-:S02]  /*0610*/  CS2R R204, SRZ ;  /* 0x0000000000cc7805 */ /* 0x000fc4000001ff00 */
[----:B------:R-:W-:Y:S01]  /*0620*/  MOV R186, RZ ;  /* 0x000000ff00ba7202 */ /* 0x000fe20000000f00 */
[----:B------:R-:W4:Y:S01]  /*0630*/  LDG.E.128 R16, desc[UR16][R2.64+0x1000] ;  /* 0x0010001002107981 */ /* 0x000f22000c1e1d00 */
[----:B------:R-:W-:Y:S02]  /*0640*/  CS2R R184, SRZ ;  /* 0x0000000000b87805 */ /* 0x000fe4000001ff00 */
[----:B------:R-:W-:Y:S02]  /*0650*/  CS2R R182, SRZ ;  /* 0x0000000000b67805 */ /* 0x000fe4000001ff00 */
[----:B------:R-:W-:Y:S01]  /*0660*/  CS2R R180, SRZ ;  /* 0x0000000000b47805 */ /* 0x000fe2000001ff00 */
[----:B------:R-:W4:Y:S01]  /*0670*/  LDG.E.128 R12, desc[UR16][R2.64+0x1800] ;  /* 0x00180010020c7981 */ /* 0x000f22000c1e1d00 */
[----:B------:R-:W-:Y:S02]  /*0680*/  CS2R R178, SRZ ;  /* 0x0000000000b27805 */ /* 0x000fe4000001ff00 */
[----:B------:R-:W-:-:S02]  /*0690*/  MOV R156, RZ ;  /* 0x000000ff009c7202 */ /* 0x000fc40000000f00 */
[----:B------:R-:W-:Y:S01]  /*06a0*/  CS2R R30, SRZ ;  /* 0x00000000001e7805 */ /* 0x000fe2000001ff00 */
[----:B------:R-:W4:Y:S01]  /*06b0*/  LDG.E.128 R8, desc[UR16][R2.64+0x2000] ;  /* 0x0020001002087981 */ /* 0x000f22000c1e1d00 */
[----:B---3--:R-:W-:Y:S01]  /*06c0*/  IMAD.WIDE.U32 R4, R0, 0x10, R4 ;  /* 0x0000001000047825 */ /* 0x008fe200078e0004 */
[----:B--2---:R-:W-:Y:S01]  /*06d0*/  UISETP.NE.U32.AND UP0, UPT, UR4, URZ, UPT ;  /* 0x000000ff0400728c */ /* 0x004fe2000bf05070 */
[----:B------:R-:W-:Y:S02]  /*06e0*/  CS2R R28, SRZ ;  /* 0x00000000001c7805 */ /* 0x000fe4000001ff00 */
[----:B------:R-:W-:Y:S01]  /*06f0*/  CS2R R6, SRZ ;  /* 0x0000000000067805 */ /* 0x000fe2000001ff00 */
[----:B------:R-:W0:Y:S01]  /*0700*/  LDCU.64 UR24, c[0x0][0x390] ;  /* 0x00007200ff1877ac */ /* 0x000e220008000a00 */
[----:B------:R-:W5:Y:S01]  /*0710*/  LDG.E.128 R52, desc[UR16][R4.64+0x2000] ;  /* 0x0020001004347981 */ /* 0x000f62000c1e1d00 */
[----:B------:R-:W1:Y:S03]  /*0720*/  LDCU.64 UR26, c[0x0][0x468] ;  /* 0x00008d00ff1a77ac */ /* 0x000e660008000a00 */
[----:B------:R-:W5:Y:S01]  /*0730*/  LDG.E.128 R56, desc[UR16][R4.64+0x1800] ;  /* 0x0018001004387981 */ /* 0x000f62000c1e1d00 */
[----:B------:R-:W2:Y:S03]  /*0740*/  LDCU.U8 UR9, c[0x0][0x410] ;  /* 0x00008200ff0977ac */ /* 0x000ea60008000000 */
[----:B------:R-:W5:Y:S01]  /*0750*/  LDG.E.128 R60, desc[UR16][R4.64+0x1000] ;  /* 0x00100010043c7981 */ /* 0x000f62000c1e1d00 */
[----:B------:R-:W3:Y:S03]  /*0760*/  LDCU UR21, c[0x0][0x400] ;  /* 0x00008000ff1577ac */ /* 0x000ee60008000800 */
[----:B------:R-:W5:Y:S01]  /*0770*/  LDG.E.128 R64, desc[UR16][R4.64+0x800] ;  /* 0x0008001004407981 */ /* 0x000f62000c1e1d00 */
[----:B------:R-:W0:Y:S03]  /*0780*/  LDCU.64 UR22, c[0x0][0x478] ;  /* 0x00008f00ff1677ac */ /* 0x000e260008000a00 */
[----:B------:R1:W5:Y:S01]  /*0790*/  LDG.E.128 R68, desc[UR16][R4.64] ;  /* 0x0000001004447981 */ /* 0x000362000c1e1d00 */
[----:B------:R-:W-:Y:S01]  /*07a0*/  UISETP.NE.AND.EX UP0, UPT, UR5, URZ, UPT, UP0 ;  /* 0x000000ff0500728c */ /* 0x000fe2000bf05300 */
[----:B------:R-:W0:Y:S01]  /*07b0*/  LDCU.128 UR12, c[0x0][0x3c0] ;  /* 0x00007800ff0c77ac */ /* 0x000e220008000c00 */
[----:B------:R-:W0:Y:S01]  /*07c0*/  LDCU.64 UR18, c[0x0][0x438] ;  /* 0x00008700ff1277ac */ /* 0x000e220008000a00 */
[----:B-1----:R-:W-:Y:S01]  /*07d0*/  CS2R R4, SRZ ;  /* 0x0000000000047805 */ /* 0x002fe2000001ff00 */
[----:B------:R-:W1:Y:S01]  /*07e0*/  LDCU.64 UR28, c[0x0][0x380] ;  /* 0x00007000ff1c77ac */ /* 0x000e620008000a00 */
        /* <DEDUP_REMOVED lines=130> */
[----:B01----:R3:W-:Y:S02]  /*1010*/  STL [R1+0x24], RZ ;  /* 0x000024ff01007387 */ /* 0x0037e40000100800 */
.L_x_11900:
[----:B0-----:R-:W0:Y:S01]  /*1020*/  @UP0 LDCU.64 UR4, c[0x0][0x3e0] ;  /* 0x00007c00ff0407ac */ /* 0x001e220008000a00 */
[----:B---3--:R-:W1:Y:S01]  /*1030*/  S2R R0, SR_TID.X ;  /* 0x0000000000007919 */ /* 0x008e620000002100 */
[----:B------:R-:W-:Y:S01]  /*1040*/  PLOP3.LUT P1, PT, PT, PT, UP0, 0x80, 0x8 ;  /* 0x000000000008781c */ /* 0x000fe20003f2f008 */
[----:B------:R-:W2:Y:S01]  /*1050*/  LDC.64 R148, c[0x0][0x428] ;  /* 0x00010a00ff947b82 */ /* 0x000ea20000000a00 */
[----:B------:R-:W-:Y:S01]  /*1060*/  UIMAD.WIDE UR10, UR6, 0x4, UR12 ;  /* 0x00000004060a78a5 */ /* 0x000fe2000f8e020c */
[----:B------:R-:W3:Y:S01]  /*1070*/  LDL R196, [R1+0x130] ;  /* 0x0001300001c47983 */ /* 0x000ee20000100800 */
[----:B------:R-:W-:-:S03]  /*1080*/  UIMAD UR7, UR6, UR20, URZ ;  /* 0x00000014060772a4 */ /* 0x000fc6000f8e02ff */
[----:B------:R-:W4:Y:S01]  /*1090*/  LDL R202, [R1+0x13c] ;  /* 0x00013c0001ca7983 */ /* 0x000f220000100800 */
[----:B------:R-:W-:Y:S01]  /*10a0*/  MOV R32, UR10 ;  /* 0x0000000a00207c02 */ /* 0x000fe20008000f00 */
[----:B------:R-:W-:Y:S01]  /*10b0*/  USHF.R.S32.HI UR8, URZ, 0x1f, UR7 ;  /* 0x0000001fff087899 */ /* 0x000fe20008011407 */
[----:B------:R-:W-:Y:S01]  /*10c0*/  MOV R33, UR11 ;  /* 0x0000000b00217c02 */ /* 0x000fe20008000f00 */
[----:B------:R-:W2:Y:S01]  /*10d0*/  LDC.64 R166, c[0x0][0x3a8] ;  /* 0x0000ea00ffa67b82 */ /* 0x000ea20000000a00 */
[----:B------:R-:W4:Y:S01]  /*10e0*/  LDL R200, [R1+0x138] ;  /* 0x0001380001c87983 */ /* 0x000f220000100800 */
[----:B0-----:R-:W-:-:S03]  /*10f0*/  @UP0 UIMAD.WIDE UR4, UR6, 0x2, UR4 ;  /* 0x00000002060408a5 */ /* 0x001fc6000f8e0204 */
[----:B------:R0:W3:Y:S01]  /*1100*/  LDG.E R161, desc[UR16][R32.64] ;  /* 0x0000001020a17981 */ /* 0x0000e2000c1e1900 */
[----:B------:R-:W-:Y:S02]  /*1110*/  UIMAD.WIDE UR10, UR6, 0x4, UR14 ;  /* 0x00000004060a78a5 */ /* 0x000fe4000f8e020e */
[----:B------:R-:W-:Y:S01]  /*1120*/  ULEA.HI UR8, UR8, UR7, URZ, 0x3 ;  /* 0x0000000708087291 */ /* 0x000fe2000f8f18ff */
[----:B------:R-:W4:Y:S04]  /*1130*/  LDL R198, [R1+0x134] ;  /* 0x0001340001c67983 */ /* 0x000f280000100800 */
[----:B------:R-:W4:Y:S01]  /*1140*/  LDL R189, [R1+0x12c] ;  /* 0x00012c0001bd7983 */ /* 0x000f220000100800 */
[----:B0-----:R-:W-:Y:S02]  /*1150*/  MOV R32, UR4 ;  /* 0x0000000400207c02 */ /* 0x001fe40008000f00 */
[----:B------:R-:W-:Y:S01]  /*1160*/  MOV R33, UR5 ;  /* 0x0000000500217c02 */ /* 0x000fe20008000f00 */
[----:B------:R-:W4:Y:S04]  /*1170*/  LDL R187, [R1+0x128] ;  /* 0x0001280001bb7983 */ /* 0x000f280000100800 */
[----:B------:R0:W3:Y:S01]  /*1180*/  @P1 LDG.E.U16 R162, desc[UR16][R32.64] ;  /* 0x0000001020a21981 */ /* 0x0000e2000c1e1500 */
[----:B------:R-:W-:-:S02]  /*1190*/  MOV R160, UR8 ;  /* 0x0000000800a07c02 */ /* 0x000fc40008000f00 */
[----:B0-----:R-:W-:Y:S02]  /*11a0*/  MOV R32, UR10 ;  /* 0x0000000a00207c02 */ /* 0x001fe40008000f00 */
[----:B------:R-:W-:-:S05]  /*11b0*/  MOV R33, UR11 ;  /* 0x0000000b00217c02 */ /* 0x000fca0008000f00 */
[----:B------:R0:W4:Y:S01]  /*11c0*/  LDG.E R163, desc[UR16][R32.64] ;  /* 0x0000001020a37981 */ /* 0x000122000c1e1900 */
[----:B-1----:R-:W-:-:S04]  /*11d0*/  LEA.HI.SX32 R160, R160, R0, 0x1d ;  /* 0x00000000a0a07211 */ /* 0x002fc800078feaff */
[C---:B------:R-:W-:Y:S02]  /*11e0*/  IADD3 R159, PT, PT, R160.reuse, 0x80, RZ ;  /* 0x00000080a09f7810 */ /* 0x040fe40007ffe0ff */
[----:B------:R-:W-:-:S03]  /*11f0*/  IADD3 R157, PT, PT, R160, 0x180, RZ ;  /* 0x00000180a09d7810 */ /* 0x000fc60007ffe0ff */
[----:B--2---:R-:W-:Y:S01]  /*1200*/  IMAD.WIDE.U32 R100, R159, 0x10, R148 ;  /* 0x000000109f647825 */ /* 0x004fe200078e0094 */
[----:B------:R-:W-:-:S03]  /*1210*/  IADD3 R158, PT, PT, R160, 0x100, RZ ;  /* 0x00000100a09e7810 */ /* 0x000fc60007ffe0ff */
[C-C-:B------:R-:W-:Y:S01]  /*1220*/  IMAD.WIDE.U32 R76, R157.reuse, 0x20, R166.reuse ;  /* 0x000000209d4c7825 */ /* 0x140fe200078e00a6 */
[C---:B------:R-:W-:Y:S01]  /*1230*/  IADD3 R0, PT, PT, R160.reuse, 0x200, RZ ;  /* 0x00000200a0007810 */ /* 0x040fe20007ffe0ff */
[----:B------:R-:W2:Y:S02]  /*1240*/  LDG.E.128 R100, desc[UR16][R100.64] ;  /* 0x0000001064647981 */ /* 0x000ea4000c1e1d00 */
[C---:B------:R-:W-:Y:S02]  /*1250*/  IMAD.WIDE.U32 R104, R160.reuse, 0x20, R166 ;  /* 0x00000020a0687825 */ /* 0x040fe400078e00a6 */
[----:B------:R-:W2:Y:S02]  /*1260*/  LDG.E.128 R136, desc[UR16][R76.64] ;  /* 0x000000104c887981 */ /* 0x000ea4000c1e1d00 */
[--C-:B0-----:R-:W-:Y:S02]  /*1270*/  IMAD.WIDE.U32 R32, R160, 0x10, R148.reuse ;  /* 0x00000010a0207825 */ /* 0x101fe400078e0094 */
[----:B------:R-:W2:Y:S02]  /*1280*/  LDG.E.128 R152, desc[UR16][R104.64] ;  /* 0x0000001068987981 */ /* 0x000ea4000c1e1d00 */
[----:B------:R-:W-:-:S02]  /*1290*/  IMAD.WIDE.U32 R140, R157, 0x10, R148 ;  /* 0x000000109d8c7825 */ /* 0x000fc400078e0094 */
[----:B------:R-:W2:Y:S02]  /*12a0*/  LDG.E.128 R32, desc[UR16][R32.64] ;  /* 0x0000001020207981 */ /* 0x000ea4000c1e1d00 */
        /* <DEDUP_REMOVED lines=8> */
[----:B------:R-:W2:Y:S01]  /*1330*/  LDG.E.128 R96, desc[UR16][R96.64+0x10] ;  /* 0x0000101060607981 */ /* 0x000ea2000c1e1d00 */
[----:B------:R-:W-:-:S02]  /*1340*/  ISETP.NE.U32.AND P0, PT, RZ, UR18, PT ;  /* 0x00000012ff007c0c */ /* 0x000fc4000bf05070 */
[----:B------:R-:W-:Y:S01]  /*1350*/  ISETP.NE.AND P2, PT, RZ, UR9, PT ;  /* 0x00000009ff007c0c */ /* 0x000fe2000bf45270 */
[----:B---3--:R-:W-:Y:S01]  /*1360*/  @P1 HADD2.F32 R162, -RZ, R162.H0_H0 ;  /* 0x200000a2ffa21230 */ /* 0x008fe20000004100 */
[----:B------:R-:W-:Y:S02]  /*1370*/  ISETP.NE.AND.EX P0, PT, RZ, UR19, PT, P0 ;  /* 0x00000013ff007c0c */ /* 0x000fe4000bf05300 */
[----:B----4-:R-:W-:-:S11]  /*1380*/  R2UR UR8, R163 ;  /* 0x00000000a30872ca */ /* 0x010fd600000e0000 */
[----:B------:R-:W0:Y:S01]  /*1390*/  @P0 LDC.64 R172, c[0x0][0x438] ;  /* 0x00010e00ffac0b82 */ /* 0x000e220000000a00 */
[----:B------:R-:W-:Y:S01]  /*13a0*/  @P1 R2UR UR4, R162 ;  /* 0x00000000a20412ca */ /* 0x000fe200000e0000 */
[----:B------:R-:W-:Y:S01]  /*13b0*/  IMAD.WIDE.U32 R92, R158, 0x10, R148 ;  /* 0x000000109e5c7825 */ /* 0x000fe200078e0094 */
[----:B------:R-:W-:Y:S01]  /*13c0*/  FSEL R161, R161, RZ, !P2 ;  /* 0x000000ffa1a17208 */ /* 0x000fe20005000000 */
[----:B------:R-:W3:Y:S04]  /*13d0*/  LDG.E.128 R84, desc[UR16][R84.64+0x10] ;  /* 0x0000101054547981 */ /* 0x000ee8000c1e1d00 */
[----:B------:R-:W1:Y:S01]  /*13e0*/  @P0 LDC.64 R162, c[0x0][0x438] ;  /* 0x00010e00ffa20b82 */ /* 0x000e620000000a00 */
[----:B------:R-:W-:Y:S01]  /*13f0*/  R2UR UR5, R161 ;  /* 0x00000000a10572ca */ /* 0x000fe200000e0000 */
[----:B------:R-:W4:Y:S04]  /*1400*/  LDG.E.128 R92, desc[UR16][R92.64] ;  /* 0x000000105c5c7981 */ /* 0x000f28000c1e1d00 */
[----:B------:R-:W3:Y:S02]  /*1410*/  LDG.E.128 R76, desc[UR16][R76.64+0x10] ;  /* 0x000010104c4c7981 */ /* 0x000ee4000c1e1d00 */
[----:B------:R-:W1:Y:S08]  /*1420*/  @P0 LDC.64 R170, c[0x0][0x438] ;  /* 0x00010e00ffaa0b82 */ /* 0x000e700000000a00 */
[----:B------:R-:W1:Y:S08]  /*1430*/  @P0 LDC.64 R168, c[0x0][0x438] ;  /* 0x00010e00ffa80b82 */ /* 0x000e700000000a00 */
[----:B------:R-:W1:Y:S01]  /*1440*/  @P0 LDC.64 R164, c[0x0][0x438] ;  /* 0x00010e00ffa40b82 */ /* 0x000e620000000a00 */
[----:B--2---:R-:W-:-:S02]  /*1450*/  HADD2.F32 R191, -RZ, R100.H0_H0 ;  /* 0x20000064ffbf7230 */ /* 0x004fc40000004100 */
[----:B------:R-:W-:Y:S02]  /*1460*/  HADD2.F32 R192, -RZ, R100.H1_H1 ;  /* 0x30000064ffc07230 */ /* 0x000fe40000004100 */
[----:B------:R-:W-:Y:S01]  /*1470*/  FADD.FTZ R100, R136, -UR5 ;  /* 0x8000000588647e21 */ /* 0x000fe20008010000 */
[----:B------:R-:W-:Y:S01]  /*1480*/  FADD.FTZ R218, R155, -UR5 ;  /* 0x800000059bda7e21 */ /* 0x000fe20008010000 */
[----:B------:R-:W2:Y:S01]  /*1490*/  LDL R136, [R1+0x124] ;  /* 0x0001240001887983 */ /* 0x000ea20000100800 */
[----:B0-----:R-:W-:-:S04]  /*14a0*/  @P0 IMAD.WIDE.U32 R172, R159, 0x20, R172 ;  /* 0x000000209fac0825 */ /* 0x001fc800078e00ac */
[----:B------:R-:W-:Y:S01]  /*14b0*/  FADD.FTZ R161, R153, -UR5 ;  /* 0x8000000599a17e21 */ /* 0x000fe20008010000 */
[----:B-1----:R-:W-:-:S04]  /*14c0*/  @P0 IMAD.WIDE.U32 R162, R157, 0x20, R162 ;  /* 0x000000209da20825 */ /* 0x002fc800078e00a2 */
[----:B------:R-:W-:Y:S01]  /*14d0*/  FMUL.FTZ R218, R218, UR8 ;  /* 0x00000008dada7c20 */ /* 0x000fe20008410000 */
[--C-:B------:R-:W-:Y:S02]  /*14e0*/  HADD2.F32 R215, -RZ, R33.reuse.H0_H0 ;  /* 0x20000021ffd77230 */ /* 0x100fe40000004100 */
[----:B------:R-:W-:Y:S01]  /*14f0*/  FADD.FTZ R176, R152, -UR5 ;  /* 0x8000000598b07e21 */ /* 0x000fe20008010000 */
[----:B------:R-:W-:Y:S02]  /*1500*/  HADD2.F32 R33, -RZ, R33.H1_H1 ;  /* 0x30000021ff217230 */ /* 0x000fe40000004100 */
[----:B------:R-:W-:Y:S01]  /*1510*/  FADD.FTZ R175, R154, -UR5 ;  /* 0x800000059aaf7e21 */ /* 0x000fe20008010000 */
[----:B------:R-:W-:-:S04]  /*1520*/  @P0 IMAD.WIDE.U32 R170, R160, 0x20, R170 ;  /* 0x00000020a0aa0825 */ /* 0x000fc800078e00aa */
[----:B------:R-:W-:Y:S01]  /*1530*/  FADD.FTZ R219, R106, -UR5 ;  /* 0x800000056adb7e21 */ /* 0x000fe20008010000 */
[----:B------:R-:W-:Y:S01]  /*1540*/  FADD.FTZ R221, R107, -UR5 ;  /* 0x800000056bdd7e21 */ /* 0x000fe20008010000 */
[----:B-----5:R-:W5:Y:S01]  /*1550*/  @P0 LDG.E.128 R120, desc[UR16][R172.64] ;  /* 0x00000010ac780981 */ /* 0x020f62000c1e1d00 */
[----:B------:R-:W-:-:S04]  /*1560*/  @P0 IMAD.WIDE.U32 R168, R158, 0x20, R168 ;  /* 0x000000209ea80825 */ /* 0x000fc800078e00a8 */
[----:B------:R-:W-:Y:S01]  /*1570*/  FADD.FTZ R194, R96, -UR5 ;  /* 0x8000000560c27e21 */ /* 0x000fe20008010000 */
[----:B------:R-:W5:Y:S01]  /*1580*/  @P0 LDG.E.128 R124, desc[UR16][R172.64+0x10] ;  /* 0x00001010ac7c0981 */ /* 0x000f62000c1e1d00 */
[--C-:B------:R-:W-:Y:S02]  /*1590*/  HADD2.F32 R217, -RZ, R32.reuse.H0_H0 ;  /* 0x20000020ffd97230 */ /* 0x100fe40000004100 */
[----:B------:R-:W-:Y:S01]  /*15a0*/  HADD2.F32 R216, -RZ, R32.H1_H1 ;  /* 0x30000020ffd87230 */ /* 0x000fe20000004100 */
[----:B------:R0:W3:Y:S01]  /*15b0*/  LDG.E.128 R152, desc[UR16][R166.64+0x10] ;  /* 0x00001010a6987981 */ /* 0x0000e2000c1e1d00 */
[--C-:B------:R-:W-:Y:S02]  /*15c0*/  HADD2.F32 R106, -RZ, R141.reuse.H0_H0 ;  /* 0x2000008dff6a7230 */ /* 0x100fe40000004100 */
[----:B------:R-:W-:Y:S01]  /*15d0*/  FADD.FTZ R32, R144, -UR5 ;  /* 0x8000000590207e21 */ /* 0x000fe20008010000 */
[----:B------:R-:W-:Y:S01]  /*15e0*/  HADD2.F32 R107, -RZ, R141.H1_H1 ;  /* 0x3000008dff6b7230 */ /* 0x000fe20000004100 */
[----:B------:R-:W5:Y:S01]  /*15f0*/  @P0 LDG.E.128 R48, desc[UR16][R162.64] ;  /* 0x00000010a2300981 */ /* 0x000f62000c1e1d00 */
[----:B------:R-:W-:Y:S01]  /*1600*/  FMUL.FTZ R141, R161, UR8 ;  /* 0x00000008a18d7c20 */ /* 0x000fe20008410000 */
[----:B------:R-:W-:-:S02]  /*1610*/  @P0 IMAD.WIDE.U32 R164, R0, 0x20, R164 ;  /* 0x0000002000a40825 */ /* 0x000fc400078e00a4 */
[----:B------:R-:W5:Y:S02]  /*1620*/  @P0 LDG.E.128 R44, desc[UR16][R162.64+0x10] ;  /* 0x00001010a22c0981 */ /* 0x000f64000c1e1d00 */
[----:B------:R-:W-:Y:S01]  /*1630*/  FADD.FTZ R205, R33, R205 ;  /* 0x000000cd21cd7221 */ /* 0x000fe20000010000 */
[----:B0-----:R-:W-:Y:S01]  /*1640*/  FADD.FTZ R166, R105, -UR5 ;  /* 0x8000000569a67e21 */ /* 0x001fe20008010000 */
[-C--:B------:R-:W-:Y:S01]  /*1650*/  FFMA.FTZ R5, R218, R33.reuse, R5 ;  /* 0x00000021da057223 */ /* 0x080fe20000010005 */
[----:B------:R-:W3:Y:S01]  /*1660*/  LDL R172, [R1+0x11c] ;  /* 0x00011c0001ac7983 */ /* 0x000ee20000100800 */
[----:B------:R-:W-:Y:S01]  /*1670*/  FMUL.FTZ R144, R196, R33 ;  /* 0x00000021c4907220 */ /* 0x000fe20000410000 */
[--C-:B------:R-:W-:Y:S02]  /*1680*/  HADD2.F32 R193, -RZ, R101.reuse.H0_H0 ;  /* 0x20000065ffc17230 */ /* 0x100fe40000004100 */
[----:B------:R-:W-:Y:S01]  /*1690*/  FADD.FTZ R96, R72, -UR5 ;  /* 0x8000000548607e21 */ /* 0x000fe20008010000 */
[----:B------:R-:W5:Y:S01]  /*16a0*/  @P0 LDG.E.128 R112, desc[UR16][R170.64] ;  /* 0x00000010aa700981 */ /* 0x000f62000c1e1d00 */
[----:B------:R-:W-:-:S03]  /*16b0*/  HADD2.F32 R195, -RZ, R101.H1_H1 ;  /* 0x30000065ffc37230 */ /* 0x000fc60000004100 */
[----:B------:R-:W4:Y:S01]  /*16c0*/  LDL R162, [R1+0x120] ;  /* 0x0001200001a27983 */ /* 0x000f220000100800 */
[----:B------:R-:W-:Y:S01]  /*16d0*/  FADD.FTZ R101, R137, -UR5 ;  /* 0x8000000589657e21 */ /* 0x000fe20008010000 */
[----:B------:R-:W-:Y:S02]  /*16e0*/  FADD.FTZ R72, R139, -UR5 ;  /* 0x800000058b487e21 */ /* 0x000fe40008010000 */
[----:B------:R-:W3:Y:S01]  /*16f0*/  LDL.LU R161, [R1+0x24] ;  /* 0x0000240001a17983 */ /* 0x000ee20000300800 */
[----:B------:R-:W-:-:S03]  /*1700*/  HADD2.F32 R137, -RZ, R143.H0_H0 ;  /* 0x2000008fff897230 */ /* 0x000fc60000004100 */
[----:B------:R0:W5:Y:S01]  /*1710*/  @P0 LDG.E.128 R116, desc[UR16][R170.64+0x10] ;  /* 0x00001010aa740981 */ /* 0x000162000c1e1d00 */
[----:B------:R-:W-:-:S03]  /*1720*/  HADD2.F32 R139, -RZ, R143.H1_H1 ;  /* 0x3000008fff8b7230 */ /* 0x000fc60000004100 */
[----:B------:R-:W3:Y:S01]  /*1730*/  LDL R33, [R1+0x118] ;  /* 0x0001180001217983 */ /* 0x000ee20000100800 */
[----:B------:R-:W-:-:S03]  /*1740*/  FMUL.FTZ R143, R166, UR8 ;  /* 0x00000008a68f7c20 */ /* 0x000fc60008410000 */
[----:B------:R-:W5:Y:S04]  /*1750*/  @P0 LDG.E.128 R128, desc[UR16][R168.64] ;  /* 0x00000010a8800981 */ /* 0x000f68000c1e1d00 */
[----:B------:R1:W5:Y:S04]  /*1760*/  @P0 LDG.E.128 R132, desc[UR16][R168.64+0x10] ;  /* 0x00001010a8840981 */ /* 0x000368000c1e1d00 */
[----:B------:R-:W0:Y:S04]  /*1770*/  LDL.LU R171, [R1+0x28] ;  /* 0x0000280001ab7983 */ /* 0x000e280000300800 */
[----:B------:R-:W5:Y:S04]  /*1780*/  @P0 LDG.E.128 R40, desc[UR16][R164.64] ;  /* 0x00000010a4280981 */ /* 0x000f68000c1e1d00 */
[----:B------:R-:W3:Y:S04]  /*1790*/  LDL R169, [R1+0x114] ;  /* 0x0001140001a97983 */ /* 0x000ee80000100800 */
[----:B------:R-:W1:Y:S04]  /*17a0*/  LDL.LU R168, [R1+0x2c] ;  /* 0x00002c0001a87983 */ /* 0x000e680000300800 */
[----:B------:R1:W5:Y:S04]  /*17b0*/  @P0 LDG.E.128 R36, desc[UR16][R164.64+0x10] ;  /* 0x00001010a4240981 */ /* 0x000368000c1e1d00 */
[----:B------:R-:W3:Y:S04]  /*17c0*/  LDL R166, [R1+0x110] ;  /* 0x0001100001a67983 */ /* 0x000ee80000100800 */
[----:B------:R-:W3:Y:S01]  /*17d0*/  LDL.LU R164, [R1+0x30] ;  /* 0x0000300001a47983 */ /* 0x000ee20000300800 */
[----:B------:R-:W-:-:S02]  /*17e0*/  HADD2.F32 R197, -RZ, R102.H0_H0 ;  /* 0x20000066ffc57230 */ /* 0x000fc40000004100 */
[----:B------:R-:W-:Y:S02]  /*17f0*/  HADD2.F32 R199, -RZ, R102.H1_H1 ;  /* 0x30000066ffc77230 */ /* 0x000fe40000004100 */
[----:B------:R-:W-:Y:S02]  /*1800*/  FADD.FTZ R102, R138, -UR5 ;  /* 0x800000058a667e21 */ /* 0x000fe40008010000 */
[----:B------:R-:W3:Y:S01]  /*1810*/  LDL R138, [R1+0x10c] ;  /* 0x00010c00018a7983 */ /* 0x000ee20000100800 */
[----:B------:R-:W-:Y:S02]  /*1820*/  HADD2.F32 R223, -RZ, R35.H0_H0 ;  /* 0x20000023ffdf7230 */ /* 0x000fe40000004100 */
[----:B------:R-:W-:-:S03]  /*1830*/  FMUL.FTZ R219, R219, UR8 ;  /* 0x00000008dbdb7c20 */ /* 0x000fc60008410000 */
[----:B------:R-:W-:Y:S01]  /*1840*/  FADD.FTZ R208, R223, R208 ;  /* 0x000000d0dfd07221 */ /* 0x000fe20000010000 */
[----:B------:R-:W-:Y:S01]  /*1850*/  FFMA.FTZ R8, R219, R223, R8 ;  /* 0x000000dfdb087223 */ /* 0x000fe20000010008 */
[----:B------:R-:W-:Y:S02]  /*1860*/  HADD2.F32 R35, -RZ, R35.H1_H1 ;  /* 0x30000023ff237230 */ /* 0x000fe40000004100 */
[----:B------:R-:W-:Y:S01]  /*1870*/  FADD.FTZ R188, R109, -UR5 ;  /* 0x800000056dbc7e21 */ /* 0x000fe20008010000 */
[--C-:B------:R-:W-:Y:S02]  /*1880*/  HADD2.F32 R220, -RZ, R34.reuse.H0_H0 ;  /* 0x20000022ffdc7230 */ /* 0x100fe40000004100 */
[----:B------:R-:W-:Y:S02]  /*1890*/  HADD2.F32 R34, -RZ, R34.H1_H1 ;  /* 0x30000022ff227230 */ /* 0x000fe40000004100 */
[----:B------:R-:W-:Y:S01]  /*18a0*/  FMUL.FTZ R188, R188, UR8 ;  /* 0x00000008bcbc7c20 */ /* 0x000fe20008410000 */
[----:B------:R-:W-:-:S02]  /*18b0*/  FADD.FTZ R190, R111, -UR5 ;  /* 0x800000056fbe7e21 */ /* 0x000fc40008010000 */
[----:B------:R-:W-:Y:S01]  /*18c0*/  FADD.FTZ R207, R34, R207 ;  /* 0x000000cf22cf7221 */ /* 0x000fe20000010000 */
[-C--:B------:R-:W-:Y:S01]  /*18d0*/  FFMA.FTZ R7, R143, R34.reuse, R7 ;  /* 0x000000228f077223 */ /* 0x080fe20000010007 */
[----:B------:R-:W-:Y:S01]  /*18e0*/  FMUL.FTZ R222, R187, R34 ;  /* 0x00000022bbde7220 */ /* 0x000fe20000410000 */
[----:B------:R-:W-:Y:S01]  /*18f0*/  FFMA.FTZ R11, R188, R192, R11 ;  /* 0x000000c0bc0b7223 */ /* 0x000fe2000001000b */
[----:B------:R-:W-:Y:S01]  /*1900*/  FMUL.FTZ R190, R190, UR8 ;  /* 0x00000008bebe7c20 */ /* 0x000fe20008410000 */
[----:B------:R-:W-:-:S03]  /*1910*/  FMUL.FTZ R194, R194, UR8 ;  /* 0x00000008c2c27c20 */ /* 0x000fc60008410000 */
[----:B------:R-:W-:Y:S01]  /*1920*/  FFMA.FTZ R13, R190, R195, R13 ;  /* 0x000000c3be0d7223 */ /* 0x000fe2000001000d */
[----:B------:R-:W-:Y:S01]  /*1930*/  FFMA.FTZ R14, R194, R197, R14 ;  /* 0x000000c5c20e7223 */ /* 0x000fe2000001000e */
[----:B--2---:R-:W-:Y:S02]  /*1940*/  FMUL.FTZ R223, R136, R223 ;  /* 0x000000df88df7220 */ /* 0x004fe40000410000 */
[----:B------:R-:W2:Y:S04]  /*1950*/  LDL.LU R136, [R1+0x34] ;  /* 0x0000340001887983 */ /* 0x000ea80000300800 */
[----:B------:R-:W2:Y:S01]  /*1960*/  LDL R163, [R1+0x108] ;  /* 0x0001080001a37983 */ /* 0x000ea20000100800 */
[----:B----4-:R-:W-:-:S03]  /*1970*/  FMUL.FTZ R224, R162, R35 ;  /* 0x00000023a2e07220 */ /* 0x010fc60000410000 */
[----:B------:R-:W4:Y:S01]  /*1980*/  LDL.LU R162, [R1+0x38] ;  /* 0x0000380001a27983 */ /* 0x000f220000300800 */
[----:B---3--:R-:W-:-:S05]  /*1990*/  FADD.FTZ R161, R192, R161 ;  /* 0x000000a1c0a17221 */ /* 0x008fca0000010000 */
[----:B------:R3:W-:Y:S01]  /*19a0*/  STL [R1+0x24], R161 ;  /* 0x000024a101007387 */ /* 0x0007e20000100800 */
[----:B------:R-:W-:-:S03]  /*19b0*/  FMUL.FTZ R192, R33, R192 ;  /* 0x000000c021c07220 */ /* 0x000fc60000410000 */
[----:B---3--:R-:W3:Y:S04]  /*19c0*/  LDL R161, [R1+0x104] ;  /* 0x0001040001a17983 */ /* 0x008ee80000100800 */
[----:B------:R-:W3:Y:S01]  /*19d0*/  LDL.LU R34, [R1+0x3c] ;  /* 0x00003c0001227983 */ /* 0x000ee20000300800 */
[----:B0-----:R-:W-:-:S03]  /*19e0*/  FADD.FTZ R171, R193, R171 ;  /* 0x000000abc1ab7221 */ /* 0x001fc60000010000 */
[----:B------:R-:W3:Y:S04]  /*19f0*/  LDL R33, [R1+0x100] ;  /* 0x0001000001217983 */ /* 0x000ee80000100800 */
[----:B------:R-:W-:Y:S01]  /*1a00*/  STL [R1+0x28], R171 ;  /* 0x000028ab01007387 */ /* 0x000fe20000100800 */
[----:B-1----:R-:W-:-:S05]  /*1a10*/  FADD.FTZ R168, R195, R168 ;  /* 0x000000a8c3a87221 */ /* 0x002fca0000010000 */
[----:B------:R0:W-:Y:S01]  /*1a20*/  STL [R1+0x2c], R168 ;  /* 0x00002ca801007387 */ /* 0x0001e20000100800 */
[----:B------:R-:W-:-:S05]  /*1a30*/  FADD.FTZ R164, R197, R164 ;  /* 0x000000a4c5a47221 */ /* 0x000fca0000010000 */
[----:B------:R1:W-:Y:S04]  /*1a40*/  STL [R1+0x30], R164 ;  /* 0x000030a401007387 */ /* 0x0003e80000100800 */
[----:B0-----:R-:W3:Y:S01]  /*1a50*/  LDL.LU R168, [R1+0x40] ;  /* 0x0000400001a87983 */ /* 0x001ee20000300800 */
[----:B------:R-:W-:Y:S01]  /*1a60*/  FMUL.FTZ R195, R166, R195 ;  /* 0x000000c3a6c37220 */ /* 0x000fe20000410000 */
[----:B------:R-:W-:Y:S02]  /*1a70*/  FMUL.FTZ R197, R138, R197 ;  /* 0x000000c58ac57220 */ /* 0x000fe40000410000 */
[----:B------:R-:W3:Y:S04]  /*1a80*/  LDL R166, [R1+0xfc] ;  /* 0x0000fc0001a67983 */ /* 0x000ee80000100800 */
[----:B------:R-:W3:Y:S01]  /*1a90*/  LDL.LU R138, [R1+0x44] ;  /* 0x00004400018a7983 */ /* 0x000ee20000300800 */
[----:B------:R-:W-:Y:S01]  /*1aa0*/  FADD.FTZ R214, R104, -UR5 ;  /* 0x8000000568d67e21 */ /* 0x000fe20008010000 */
[----:B------:R-:W-:Y:S01]  /*1ab0*/  FADD.FTZ R110, R110, -UR5 ;  /* 0x800000056e6e7e21 */ /* 0x000fe20008010000 */
[----:B------:R-:W-:-:S02]  /*1ac0*/  FADD.FTZ R108, R108, -UR5 ;  /* 0x800000056c6c7e21 */ /* 0x000fc40008010000 */
[----:B------:R-:W-:Y:S01]  /*1ad0*/  FMUL.FTZ R214, R214, UR8 ;  /* 0x00000008d6d67c20 */ /* 0x000fe20008410000 */
[----:B------:R-:W-:Y:S01]  /*1ae0*/  FADD.FTZ R206, R220, R206 ;  /* 0x000000cedcce7221 */ /* 0x000fe20000010000 */
[----:B------:R-:W-:Y:S02]  /*1af0*/  FMUL.FTZ R221, R221, UR8 ;  /* 0x00000008dddd7c20 */ /* 0x000fe40008410000 */
[-C--:B------:R-:W-:Y:S01]  /*1b00*/  FFMA.FTZ R6, R214, R220.reuse, R6 ;  /* 0x000000dcd6067223 */ /* 0x080fe20000010006 */
[----:B------:R-:W-:Y:S01]  /*1b10*/  FMUL.FTZ R220, R189, R220 ;  /* 0x000000dcbddc7220 */ /* 0x000fe20000410000 */
[----:B------:R-:W-:Y:S01]  /*1b20*/  FMUL.FTZ R189, R110, UR8 ;  /* 0x000000086ebd7c20 */ /* 0x000fe20008410000 */
[----:B------:R-:W-:Y:S02]  /*1b30*/  HADD2.F32 R201, -RZ, R103.H0_H0 ;  /* 0x20000067ffc97230 */ /* 0x000fe40000004100 */
[----:B------:R-:W-:Y:S01]  /*1b40*/  FMUL.FTZ R187, R108, UR8 ;  /* 0x000000086cbb7c20 */ /* 0x000fe20008410000 */
[----:B------:R-:W-:Y:S01]  /*1b50*/  FADD.FTZ R209, R35, R209 ;  /* 0x000000d123d17221 */ /* 0x000fe20000010000 */
[----:B------:R-:W-:Y:S01]  /*1b60*/  FFMA.FTZ R9, R221, R35, R9 ;  /* 0x00000023dd097223 */ /* 0x000fe20000010009 */
[----:B------:R-:W-:-:S02]  /*1b70*/  HADD2.F32 R109, -RZ, R142.H0_H0 ;  /* 0x2000008eff6d7230 */ /* 0x000fc40000004100 */
[----:B------:R-:W-:Y:S02]  /*1b80*/  HADD2.F32 R111, -RZ, R142.H1_H1 ;  /* 0x3000008eff6f7230 */ /* 0x000fe40000004100 */
[----:B------:R-:W-:Y:S01]  /*1b90*/  FMUL.FTZ R142, R175, UR8 ;  /* 0x00000008af8e7c20 */ /* 0x000fe20008410000 */
[----:B------:R-:W-:Y:S02]  /*1ba0*/  HADD2.F32 R103, -RZ, R103.H1_H1 ;  /* 0x30000067ff677230 */ /* 0x000fe40000004100 */
[----:B------:R-:W-:Y:S01]  /*1bb0*/  FADD.FTZ R98, R98, -UR5 ;  /* 0x8000000562627e21 */ /* 0x000fe20008010000 */
[----:B------:R-:W-:Y:S01]  /*1bc0*/  FADD.FTZ R99, R99, -UR5 ;  /* 0x8000000563637e21 */ /* 0x000fe20008010000 */
[--C-:B------:R-:W-:Y:S02]  /*1bd0*/  HADD2.F32 R165, -RZ, R92.reuse.H0_H0 ;  /* 0x2000005cffa57230 */ /* 0x100fe40000004100 */
[----:B------:R-:W-:Y:S01]  /*1be0*/  FADD.FTZ R204, R215, R204 ;  /* 0x000000ccd7cc7221 */ /* 0x000fe20000010000 */
[-C--:B------:R-:W-:Y:S01]  /*1bf0*/  FFMA.FTZ R4, R142, R215.reuse, R4 ;  /* 0x000000d78e047223 */ /* 0x080fe20000010004 */
[----:B------:R-:W-:Y:S01]  /*1c00*/  FADD.FTZ R203, R216, R203 ;  /* 0x000000cbd8cb7221 */ /* 0x000fe20000010000 */
[-C--:B------:R-:W-:Y:S01]  /*1c10*/  FFMA.FTZ R3, R141, R216.reuse, R3 ;  /* 0x000000d88d037223 */ /* 0x080fe20000010003 */
[----:B------:R-:W-:Y:S01]  /*1c20*/  FMUL.FTZ R215, R198, R215 ;  /* 0x000000d7c6d77220 */ /* 0x000fe20000410000 */
[----:B------:R-:W-:Y:S01]  /*1c30*/  FADD.FTZ R97, R97, -UR5 ;  /* 0x8000000561617e21 */ /* 0x000fe20008010000 */
[----:B------:R-:W-:Y:S01]  /*1c40*/  FMUL.FTZ R216, R200, R216 ;  /* 0x000000d8c8d87220 */ /* 0x000fe20000410000 */
[----:B------:R-:W-:Y:S01]  /*1c50*/  FMUL.FTZ R198, R98, UR8 ;  /* 0x0000000862c67c20 */ /* 0x000fe20008410000 */
[----:B------:R-:W-:Y:S01]  /*1c60*/  FMUL.FTZ R200, R99, UR8 ;  /* 0x0000000863c87c20 */ /* 0x000fe20008410000 */
[----:B------:R-:W-:Y:S01]  /*1c70*/  FADD.FTZ R75, R75, -UR5 ;  /* 0x800000054b4b7e21 */ /* 0x000fe20008010000 */
[----:B------:R-:W-:-:S02]  /*1c80*/  HADD2.F32 R92, -RZ, R92.H1_H1 ;  /* 0x3000005cff5c7230 */ /* 0x000fc40000004100 */
[----:B------:R-:W-:Y:S01]  /*1c90*/  FFMA.FTZ R16, R198, R201, R16 ;  /* 0x000000c9c6107223 */ /* 0x000fe20000010010 */
[----:B------:R-:W-:Y:S01]  /*1ca0*/  FMUL.FTZ R196, R97, UR8 ;  /* 0x0000000861c47c20 */ /* 0x000fe20008410000 */
[----:B-1----:R-:W-:Y:S01]  /*1cb0*/  FMUL.FTZ R164, R75, UR8 ;  /* 0x000000084ba47c20 */ /* 0x002fe20008410000 */
[----:B------:R-:W-:Y:S02]  /*1cc0*/  FADD.FTZ R74, R74, -UR5 ;  /* 0x800000054a4a7e21 */ /* 0x000fe40008010000 */
[----:B------:R-:W-:Y:S01]  /*1cd0*/  FFMA.FTZ R15, R196, R199, R15 ;  /* 0x000000c7c40f7223 */ /* 0x000fe2000001000f */
[----:B--2---:R-:W-:-:S05]  /*1ce0*/  FADD.FTZ R136, R199, R136 ;  /* 0x00000088c7887221 */ /* 0x004fca0000010000 */
[----:B------:R0:W-:Y:S04]  /*1cf0*/  STL [R1+0x34], R136 ;  /* 0x0000348801007387 */ /* 0x0001e80000100800 */
[----:B0-----:R-:W2:Y:S04]  /*1d00*/  LDL R136, [R1+0xf8] ;  /* 0x0000f80001887983 */ /* 0x001ea80000100800 */
[----:B------:R-:W2:Y:S04]  /*1d10*/  LDL.LU R110, [R1+0x48] ;  /* 0x00004800016e7983 */ /* 0x000ea80000300800 */
[----:B------:R-:W2:Y:S04]  /*1d20*/  LDL R108, [R1+0xf4] ;  /* 0x0000f400016c7983 */ /* 0x000ea80000100800 */
[----:B------:R-:W2:Y:S01]  /*1d30*/  LDL.LU R35, [R1+0x4c] ;  /* 0x00004c0001237983 */ /* 0x000ea20000300800 */
[----:B----4-:R-:W-:-:S05]  /*1d40*/  FADD.FTZ R162, R201, R162 ;  /* 0x000000a2c9a27221 */ /* 0x010fca0000010000 */
[----:B------:R-:W-:Y:S04]  /*1d50*/  STL [R1+0x38], R162 ;  /* 0x000038a201007387 */ /* 0x000fe80000100800 */
[----:B------:R-:W4:Y:S04]  /*1d60*/  LDL R99, [R1+0xf0] ;  /* 0x0000f00001637983 */ /* 0x000f280000100800 */
[----:B------:R-:W4:Y:S01]  /*1d70*/  LDL.LU R98, [R1+0x50] ;  /* 0x0000500001627983 */ /* 0x000f220000300800 */
[----:B---3--:R-:W-:Y:S01]  /*1d80*/  FADD.FTZ R34, R103, R34 ;  /* 0x0000002267227221 */ /* 0x008fe20000010000 */
[----:B------:R-:W-:Y:S01]  /*1d90*/  FMUL.FTZ R201, R161, R201 ;  /* 0x000000c9a1c97220 */ /* 0x000fe20000410000 */
[----:B------:R-:W-:-:S03]  /*1da0*/  FMUL.FTZ R161, R96, UR8 ;  /* 0x0000000860a17c20 */ /* 0x000fc60008410000 */
[----:B------:R0:W-:Y:S01]  /*1db0*/  STL [R1+0x3c], R34 ;  /* 0x00003c2201007387 */ /* 0x0001e20000100800 */
[----:B------:R-:W-:-:S03]  /*1dc0*/  FMUL.FTZ R199, R163, R199 ;  /* 0x000000c7a3c77220 */ /* 0x000fc60000410000 */
[----:B0-----:R-:W3:Y:S04]  /*1dd0*/  LDL R34, [R1+0xec] ;  /* 0x0000ec0001227983 */ /* 0x001ee80000100800 */
[----:B------:R-:W3:Y:S04]  /*1de0*/  LDL.LU R97, [R1+0x54] ;  /* 0x0000540001617983 */ /* 0x000ee80000300800 */
[----:B------:R-:W3:Y:S01]  /*1df0*/  LDL R96, [R1+0xe8] ;  /* 0x0000e80001607983 */ /* 0x000ee20000100800 */
[----:B------:R-:W-:Y:S01]  /*1e00*/  FMUL.FTZ R163, R74, UR8 ;  /* 0x000000084aa37c20 */ /* 0x000fe20008410000 */
[----:B------:R-:W-:-:S05]  /*1e10*/  FADD.FTZ R168, R165, R168 ;  /* 0x000000a8a5a87221 */ /* 0x000fca0000010000 */
[----:B------:R-:W-:Y:S01]  /*1e20*/  STL [R1+0x40], R168 ;  /* 0x000040a801007387 */ /* 0x000fe20000100800 */
[----:B------:R-:W-:-:S03]  /*1e30*/  FADD.FTZ R138, R92, R138 ;  /* 0x0000008a5c8a7221 */ /* 0x000fc60000010000 */
[----:B------:R-:W3:Y:S04]  /*1e40*/  LDL.LU R75, [R1+0x58] ;  /* 0x00005800014b7983 */ /* 0x000ee80000300800 */
[----:B------:R-:W-:Y:S04]  /*1e50*/  STL [R1+0x44], R138 ;  /* 0x0000448a01007387 */ /* 0x000fe80000100800 */
[----:B------:R-:W3:Y:S01]  /*1e60*/  LDL R74, [R1+0xe4] ;  /* 0x0000e400014a7983 */ /* 0x000ee20000100800 */
[--C-:B------:R-:W-:Y:S02]  /*1e70*/  HADD2.F32 R167, -RZ, R93.reuse.H0_H0 ;  /* 0x2000005dffa77230 */ /* 0x100fe40000004100 */
[----:B------:R-:W-:-:S02]  /*1e80*/  HADD2.F32 R93, -RZ, R93.H1_H1 ;  /* 0x3000005dff5d7230 */ /* 0x000fc40000004100 */
[----:B------:R-:W-:Y:S01]  /*1e90*/  FADD.FTZ R73, R73, -UR5 ;  /* 0x8000000549497e21 */ /* 0x000fe20008010000 */
[--C-:B------:R-:W-:Y:S02]  /*1ea0*/  HADD2.F32 R170, -RZ, R94.reuse.H0_H0 ;  /* 0x2000005effaa7230 */ /* 0x100fe40000004100 */
[----:B------:R-:W-:Y:S02]  /*1eb0*/  HADD2.F32 R94, -RZ, R94.H1_H1 ;  /* 0x3000005eff5e7230 */ /* 0x000fe40000004100 */
[----:B------:R-:W-:Y:S02]  /*1ec0*/  HADD2.F32 R174, -RZ, R95.H0_H0 ;  /* 0x2000005fffae7230 */ /* 0x000fe40000004100 */
[----:B------:R-:W-:Y:S01]  /*1ed0*/  FADD.FTZ R86, R86, -UR5 ;  /* 0x8000000556567e21 */ /* 0x000fe20008010000 */
[----:B------:R-:W-:Y:S01]  /*1ee0*/  FADD.FTZ R85, R85, -UR5 ;  /* 0x8000000555557e21 */ /* 0x000fe20008010000 */
[----:B------:R-:W-:Y:S02]  /*1ef0*/  FMUL.FTZ R162, R73, UR8 ;  /* 0x0000000849a27c20 */ /* 0x000fe40008410000 */
[----:B------:R-:W-:Y:S01]  /*1f00*/  FMUL.FTZ R173, R86, UR8 ;  /* 0x0000000856ad7c20 */ /* 0x000fe20008410000 */
[----:B------:R-:W-:-:S03]  /*1f10*/  FMUL.FTZ R171, R85, UR8 ;  /* 0x0000000855ab7c20 */ /* 0x000fc60008410000 */
[----:B------:R-:W-:Y:S01]  /*1f20*/  FFMA.FTZ R24, R173, R174, R24 ;  /* 0x000000aead187223 */ /* 0x000fe20000010018 */
[----:B--2---:R-:W-:Y:S01]  /*1f30*/  FADD.FTZ R110, R167, R110 ;  /* 0x0000006ea76e7221 */ /* 0x004fe20000010000 */
[----:B------:R-:W-:-:S04]  /*1f40*/  FADD.FTZ R35, R93, R35 ;  /* 0x000000235d237221 */ /* 0x000fc80000010000 */
[----:B------:R-:W-:Y:S04]  /*1f50*/  STL [R1+0x48], R110 ;  /* 0x0000486e01007387 */ /* 0x000fe80000100800 */
[----:B------:R0:W-:Y:S04]  /*1f60*/  STL [R1+0x4c], R35 ;  /* 0x00004c2301007387 */ /* 0x0001e80000100800 */
[----:B0-----:R-:W2:Y:S04]  /*1f70*/  LDL.LU R35, [R1+0x5c] ;  /* 0x00005c0001237983 */ /* 0x001ea80000300800 */
[----:B------:R-:W2:Y:S01]  /*1f80*/  LDL R73, [R1+0xe0] ;  /* 0x0000e00001497983 */ /* 0x000ea20000100800 */
[----:B----4-:R-:W-:-:S05]  /*1f90*/  FADD.FTZ R98, R170, R98 ;  /* 0x00000062aa627221 */ /* 0x010fca0000010000 */
[----:B------:R-:W-:Y:S01]  /*1fa0*/  STL [R1+0x50], R98 ;  /* 0x0000506201007387 */ /* 0x000fe20000100800 */
[----:B---3--:R-:W-:-:S05]  /*1fb0*/  FADD.FTZ R97, R94, R97 ;  /* 0x000000615e617221 */ /* 0x008fca0000010000 */
[----:B------:R-:W-:Y:S04]  /*1fc0*/  STL [R1+0x54], R97 ;  /* 0x0000546101007387 */ /* 0x000fe80000100800 */
[----:B------:R-:W3:Y:S01]  /*1fd0*/  LDL.LU R85, [R1+0x60] ;  /* 0x0000600001557983 */ /* 0x000ee20000300800 */
[----:B------:R-:W-:-:S05]  /*1fe0*/  FADD.FTZ R75, R174, R75 ;  /* 0x0000004bae4b7221 */ /* 0x000fca0000010000 */
[----:B------:R0:W-:Y:S01]  /*1ff0*/  STL [R1+0x58], R75 ;  /* 0x0000584b01007387 */ /* 0x0001e20000100800 */
[----:B------:R-:W-:-:S03]  /*2000*/  FMUL.FTZ R174, R74, R174 ;  /* 0x000000ae4aae7220 */ /* 0x000fc60000410000 */
[----:B0-----:R-:W4:Y:S04]  /*2010*/  LDL R75, [R1+0xdc] ;  /* 0x0000dc00014b7983 */ /* 0x001f280000100800 */
[----:B------:R-:W4:Y:S01]  /*2020*/  LDL.LU R74, [R1+0x64] ;  /* 0x00006400014a7983 */ /* 0x000f220000300800 */
[----:B------:R-:W-:Y:S02]  /*2030*/  HADD2.F32 R95, -RZ, R95.H1_H1 ;  /* 0x3000005fff5f7230 */ /* 0x000fe40000004100 */
[----:B------:R-:W-:Y:S01]  /*2040*/  FADD.FTZ R84, R84, -UR5 ;  /* 0x8000000554547e21 */ /* 0x000fe20008010000 */
[----:B------:R-:W-:Y:S01]  /*2050*/  FADD.FTZ R87, R87, -UR5 ;  /* 0x8000000557577e21 */ /* 0x000fe20008010000 */
[--C-:B------:R-:W-:Y:S02]  /*2060*/  HADD2.F32 R104, -RZ, R140.reuse.H0_H0 ;  /* 0x2000008cff687230 */ /* 0x100fe40000004100 */
[----:B------:R-:W-:Y:S01]  /*2070*/  FMUL.FTZ R168, R84, UR8 ;  /* 0x0000000854a87c20 */ /* 0x000fe20008410000 */
[----:B------:R-:W-:-:S02]  /*2080*/  HADD2.F32 R105, -RZ, R140.H1_H1 ;  /* 0x3000008cff697230 */ /* 0x000fc40000004100 */
[----:B------:R-:W-:Y:S01]  /*2090*/  FMUL.FTZ R140, R176, UR8 ;  /* 0x00000008b08c7c20 */ /* 0x000fe20008410000 */
[----:B------:R-:W-:Y:S01]  /*20a0*/  FMUL.FTZ R175, R87, UR8 ;  /* 0x0000000857af7c20 */ /* 0x000fe20008410000 */
[----:B------:R-:W-:Y:S02]  /*20b0*/  FADD.FTZ R186, R217, R186 ;  /* 0x000000bad9ba7221 */ /* 0x000fe40000010000 */
[-C--:B------:R-:W-:Y:S01]  /*20c0*/  FFMA.FTZ R2, R140, R217.reuse, R2 ;  /* 0x000000d98c027223 */ /* 0x080fe20000010002 */
[----:B------:R-:W-:Y:S01]  /*20d0*/  FMUL.FTZ R217, R202, R217 ;  /* 0x000000d9cad97220 */ /* 0x000fe20000410000 */
[-C--:B------:R-:W-:Y:S01]  /*20e0*/  FFMA.FTZ R17, R200, R103.reuse, R17 ;  /* 0x00000067c8117223 */ /* 0x080fe20000010011 */
[----:B------:R-:W-:Y:S01]  /*20f0*/  FMUL.FTZ R202, R33, R103 ;  /* 0x0000006721ca7220 */ /* 0x000fe20000410000 */
[----:B------:R-:W-:Y:S01]  /*2100*/  FMUL.FTZ R103, R72, UR8 ;  /* 0x0000000848677c20 */ /* 0x000fe20008410000 */
[----:B------:R-:W-:-:S04]  /*2110*/  FMUL.FTZ R100, R100, UR8 ;  /* 0x0000000864647c20 */ /* 0x000fc80008410000 */
[----:B------:R-:W-:Y:S01]  /*2120*/  FFMA.FTZ R26, R100, R104, R26 ;  /* 0x00000068641a7223 */ /* 0x000fe2000001001a */
[----:B--2---:R-:W-:-:S05]  /*2130*/  FADD.FTZ R35, R95, R35 ;  /* 0x000000235f237221 */ /* 0x004fca0000010000 */
[----:B------:R0:W-:Y:S01]  /*2140*/  STL [R1+0x5c], R35 ;  /* 0x00005c2301007387 */ /* 0x0001e20000100800 */
[----:B------:R-:W-:-:S03]  /*2150*/  FMUL.FTZ R176, R73, R95 ;  /* 0x0000005f49b07220 */ /* 0x000fc60000410000 */
[----:B0-----:R-:W2:Y:S04]  /*2160*/  LDL R35, [R1+0xd8] ;  /* 0x0000d80001237983 */ /* 0x001ea80000100800 */
[----:B------:R-:W2:Y:S04]  /*2170*/  LDL.LU R84, [R1+0x68] ;  /* 0x0000680001547983 */ /* 0x000ea80000300800 */
[----:B------:R-:W2:Y:S04]  /*2180*/  LDL R87, [R1+0xd4] ;  /* 0x0000d40001577983 */ /* 0x000ea80000100800 */
[----:B------:R-:W2:Y:S04]  /*2190*/  LDL.LU R73, [R1+0x6c] ;  /* 0x00006c0001497983 */ /* 0x000ea80000300800 */
[----:B------:R-:W2:Y:S04]  /*21a0*/  LDL R86, [R1+0xd0] ;  /* 0x0000d00001567983 */ /* 0x000ea80000100800 */
[----:B------:R-:W2:Y:S01]  /*21b0*/  LDL.LU R72, [R1+0x70] ;  /* 0x0000700001487983 */ /* 0x000ea20000300800 */
[----:B---3--:R-:W-:-:S05]  /*21c0*/  FADD.FTZ R85, R104, R85 ;  /* 0x0000005568557221 */ /* 0x008fca0000010000 */
[----:B------:R0:W-:Y:S04]  /*21d0*/  STL [R1+0x60], R85 ;  /* 0x0000605501007387 */ /* 0x0001e80000100800 */
[----:B0-----:R-:W3:Y:S01]  /*21e0*/  LDL R85, [R1+0xcc] ;  /* 0x0000cc0001557983 */ /* 0x001ee20000100800 */
[----:B----4-:R-:W-:-:S05]  /*21f0*/  FADD.FTZ R74, R105, R74 ;  /* 0x0000004a694a7221 */ /* 0x010fca0000010000 */
[----:B------:R0:W-:Y:S04]  /*2200*/  STL [R1+0x64], R74 ;  /* 0x0000644a01007387 */ /* 0x0001e80000100800 */
[----:B0-----:R-:W4:Y:S01]  /*2210*/  LDL.LU R74, [R1+0x74] ;  /* 0x00007400014a7983 */ /* 0x001f220000300800 */
[----:B------:R-:W-:-:S03]  /*2220*/  FMUL.FTZ R104, R75, R104 ;  /* 0x000000684b687220 */ /* 0x000fc60000410000 */
[----:B------:R-:W3:Y:S01]  /*2230*/  LDL R75, [R1+0xc8] ;  /* 0x0000c800014b7983 */ /* 0x000ee20000100800 */
[----:B------:R-:W-:-:S04]  /*2240*/  FADD.FTZ R33, RZ, R217 ;  /* 0x000000d9ff217221 */ /* 0x000fc80000010000 */
[----:B------:R-:W-:-:S04]  /*2250*/  FADD.FTZ R33, R216, R33 ;  /* 0x00000021d8217221 */ /* 0x000fc80000010000 */
[----:B------:R-:W-:-:S04]  /*2260*/  FADD.FTZ R33, R215, R33 ;  /* 0x00000021d7217221 */ /* 0x000fc80000010000 */
[----:B------:R-:W-:-:S04]  /*2270*/  FADD.FTZ R33, R144, R33 ;  /* 0x0000002190217221 */ /* 0x000fc80000010000 */
[----:B------:R-:W-:Y:S01]  /*2280*/  FADD.FTZ R33, R220, R33 ;  /* 0x00000021dc217221 */ /* 0x000fe20000010000 */
[----:B------:R-:W-:-:S03]  /*2290*/  FFMA.FTZ R22, R168, R170, R22 ;  /* 0x000000aaa8167223 */ /* 0x000fc60000010016 */
[----:B------:R-:W-:Y:S01]  /*22a0*/  FADD.FTZ R33, R222, R33 ;  /* 0x00000021de217221 */ /* 0x000fe20000010000 */
[----:B------:R-:W-:Y:S01]  /*22b0*/  FMUL.FTZ R170, R34, R170 ;  /* 0x000000aa22aa7220 */ /* 0x000fe20000410000 */
[----:B------:R-:W-:Y:S02]  /*22c0*/  FFMA.FTZ R34, R140, R217, RZ ;  /* 0x000000d98c227223 */ /* 0x000fe400000100ff */
        /* <DEDUP_REMOVED lines=8> */
[-C--:B------:R-:W-:Y:S01]  /*2350*/  FFMA.FTZ R12, R189, R193.reuse, R12 ;  /* 0x000000c1bd0c7223 */ /* 0x080fe2000001000c */
        /* <DEDUP_REMOVED lines=18> */
[----:B------:R-:W-:Y:S01]  /*2480*/  FMUL.FTZ R166, R136, R92 ;  /* 0x0000005c88a67220 */ /* 0x000fe20000410000 */
[----:B------:R-:W-:Y:S01]  /*2490*/  FFMA.FTZ R34, R189, R193, R34 ;  /* 0x000000c1bd227223 */ /* 0x000fe20000010022 */
[----:B------:R-:W-:Y:S01]  /*24a0*/  FADD.FTZ R33, R165, R33 ;  /* 0x00000021a5217221 */ /* 0x000fe20000010000 */
[----:B------:R-:W-:Y:S01]  /*24b0*/  FFMA.FTZ R27, R101, R105, R27 ;  /* 0x00000069651b7223 */ /* 0x000fe2000001001b */
[----:B------:R-:W-:Y:S01]  /*24c0*/  FFMA.FTZ R20, R163, R167, R20 ;  /* 0x000000a7a3147223 */ /* 0x000fe20000010014 */
[----:B------:R-:W-:Y:S01]  /*24d0*/  FFMA.FTZ R34, R190, R195, R34 ;  /* 0x000000c3be227223 */ /* 0x000fe20000010022 */
[----:B------:R-:W-:Y:S01]  /*24e0*/  FMUL.FTZ R167, R108, R167 ;  /* 0x000000a76ca77220 */ /* 0x000fe20000410000 */
[----:B------:R-:W-:-:S04]  /*24f0*/  IMAD.WIDE.U32 R148, R0, 0x10, R148 ;  /* 0x0000001000947825 */ /* 0x000fc800078e0094 */
[----:B------:R-:W-:Y:S02]  /*2500*/  FADD.FTZ R77, R77, -UR5 ;  /* 0x800000054d4d7e21 */ /* 0x000fe40008010000 */
[----:B------:R-:W3:Y:S02]  /*2510*/  LDG.E.128 R148, desc[UR16][R148.64] ;  /* 0x0000001094947981 */ /* 0x000ee4000c1e1d00 */
[----:B------:R-:W-:-:S04]  /*2520*/  FMUL.FTZ R110, R77, UR8 ;  /* 0x000000084d6e7c20 */ /* 0x000fc80008410000 */
[----:B------:R-:W-:Y:S01]  /*2530*/  FFMA.FTZ R31, R110, R111, R31 ;  /* 0x0000006f6e1f7223 */ /* 0x000fe2000001001f */
[----:B--2---:R-:W-:Y:S01]  /*2540*/  FMUL.FTZ R105, R35, R105 ;  /* 0x0000006923697220 */ /* 0x004fe20000410000 */
[----:B------:R-:W-:Y:S01]  /*2550*/  FADD.FTZ R84, R106, R84 ;  /* 0x000000546a547221 */ /* 0x000fe20000010000 */
[----:B------:R-:W-:Y:S01]  /*2560*/  FADD.FTZ R35, R166, R33 ;  /* 0x00000021a6237221 */ /* 0x000fe20000010000 */
[----:B------:R-:W-:-:S03]  /*2570*/  FFMA.FTZ R33, R194, R197, R34 ;  /* 0x000000c5c2217223 */ /* 0x000fc60000010022 */
[----:B------:R0:W-:Y:S01]  /*2580*/  STL [R1+0x68], R84 ;  /* 0x0000685401007387 */ /* 0x0001e20000100800 */
[----:B------:R-:W-:Y:S01]  /*2590*/  FADD.FTZ R73, R107, R73 ;  /* 0x000000496b497221 */ /* 0x000fe20000010000 */
[----:B------:R-:W-:Y:S02]  /*25a0*/  FADD.FTZ R34, R167, R35 ;  /* 0x00000023a7227221 */ /* 0x000fe40000010000 */
[----:B0-----:R-:W2:Y:S04]  /*25b0*/  LDL.LU R84, [R1+0x78] ;  /* 0x0000780001547983 */ /* 0x001ea80000300800 */
[----:B------:R0:W-:Y:S01]  /*25c0*/  STL [R1+0x6c], R73 ;  /* 0x00006c4901007387 */ /* 0x0001e20000100800 */
[----:B------:R-:W-:-:S03]  /*25d0*/  FADD.FTZ R72, R109, R72 ;  /* 0x000000486d487221 */ /* 0x000fc60000010000 */
[----:B0-----:R-:W2:Y:S04]  /*25e0*/  LDL R73, [R1+0xc4] ;  /* 0x0000c40001497983 */ /* 0x001ea80000100800 */
[----:B------:R-:W2:Y:S04]  /*25f0*/  LDL.LU R35, [R1+0x7c] ;  /* 0x00007c0001237983 */ /* 0x000ea80000300800 */
[----:B------:R0:W-:Y:S04]  /*2600*/  STL [R1+0x70], R72 ;  /* 0x0000704801007387 */ /* 0x0001e80000100800 */
[----:B0-----:R-:W2:Y:S01]  /*2610*/  LDL R72, [R1+0xc0] ;  /* 0x0000c00001487983 */ /* 0x001ea20000100800 */
[----:B----4-:R-:W-:-:S05]  /*2620*/  FADD.FTZ R74, R111, R74 ;  /* 0x0000004a6f4a7221 */ /* 0x010fca0000010000 */
[----:B------:R0:W-:Y:S01]  /*2630*/  STL [R1+0x74], R74 ;  /* 0x0000744a01007387 */ /* 0x0001e20000100800 */
[----:B---3--:R-:W-:-:S03]  /*2640*/  FMUL.FTZ R111, R75, R111 ;  /* 0x0000006f4b6f7220 */ /* 0x008fc60000410000 */
[----:B0-----:R-:W3:Y:S04]  /*2650*/  LDL.LU R74, [R1+0x80] ;  /* 0x00008000014a7983 */ /* 0x001ee80000300800 */
[----:B------:R-:W4:Y:S01]  /*2660*/  LDL R75, [R1+0xbc] ;  /* 0x0000bc00014b7983 */ /* 0x000f220000100800 */
[----:B------:R-:W-:Y:S01]  /*2670*/  FFMA.FTZ R33, R196, R199, R33 ;  /* 0x000000c7c4217223 */ /* 0x000fe20000010021 */
[----:B------:R-:W-:-:S03]  /*2680*/  FMUL.FTZ R169, R99, R93 ;  /* 0x0000005d63a97220 */ /* 0x000fc60000410000 */
[----:B------:R-:W-:Y:S01]  /*2690*/  FFMA.FTZ R33, R198, R201, R33 ;  /* 0x000000c9c6217223 */ /* 0x000fe20000010021 */
[----:B------:R-:W-:-:S03]  /*26a0*/  FADD.FTZ R34, R169, R34 ;  /* 0x00000022a9227221 */ /* 0x000fc60000010000 */
[----:B------:R-:W-:Y:S01]  /*26b0*/  FFMA.FTZ R33, R200, R202, R33 ;  /* 0x000000cac8217223 */ /* 0x000fe20000010021 */
[----:B------:R-:W-:Y:S01]  /*26c0*/  FADD.FTZ R76, R76, -UR5 ;  /* 0x800000054c4c7e21 */ /* 0x000fe20008010000 */
[----:B------:R-:W-:Y:S02]  /*26d0*/  FADD.FTZ R34, R170, R34 ;  /* 0x00000022aa227221 */ /* 0x000fe40000010000 */
[----:B------:R-:W-:Y:S01]  /*26e0*/  FFMA.FTZ R33, R161, R165, R33 ;  /* 0x000000a5a1217223 */ /* 0x000fe20000010021 */
[----:B------:R-:W-:Y:S01]  /*26f0*/  FMUL.FTZ R172, R96, R94 ;  /* 0x0000005e60ac7220 */ /* 0x000fe20000410000 */
[----:B------:R-:W-:Y:S02]  /*2700*/  FADD.FTZ R79, R79, -UR5 ;  /* 0x800000054f4f7e21 */ /* 0x000fe40008010000 */
[----:B------:R-:W-:Y:S01]  /*2710*/  FFMA.FTZ R33, R162, R166, R33 ;  /* 0x000000a6a2217223 */ /* 0x000fe20000010021 */
[----:B------:R-:W-:Y:S01]  /*2720*/  FMUL.FTZ R108, R76, UR8 ;  /* 0x000000084c6c7c20 */ /* 0x000fe20008410000 */
[----:B------:R-:W-:Y:S01]  /*2730*/  FADD.FTZ R78, R78, -UR5 ;  /* 0x800000054e4e7e21 */ /* 0x000fe20008010000 */
[----:B------:R-:W-:Y:S01]  /*2740*/  FADD.FTZ R76, R172, R34 ;  /* 0x00000022ac4c7221 */ /* 0x000fe20000010000 */
[----:B------:R-:W-:Y:S01]  /*2750*/  FFMA.FTZ R33, R163, R167, R33 ;  /* 0x000000a7a3217223 */ /* 0x000fe20000010021 */
[----:B------:R-:W-:Y:S01]  /*2760*/  FMUL.FTZ R138, R79, UR8 ;  /* 0x000000084f8a7c20 */ /* 0x000fe20008410000 */
[----:B------:R-:W-:-:S02]  /*2770*/  FMUL.FTZ R136, R78, UR8 ;  /* 0x000000084e887c20 */ /* 0x000fc40008410000 */
[----:B------:R-:W-:Y:S01]  /*2780*/  FFMA.FTZ R78, R164, R169, R33 ;  /* 0x000000a9a44e7223 */ /* 0x000fe20000010021 */
[----:B------:R-:W-:Y:S01]  /*2790*/  FFMA.FTZ R177, R138, R139, R177 ;  /* 0x0000008b8ab17223 */ /* 0x000fe200000100b1 */
[----:B------:R-:W-:Y:S01]  /*27a0*/  FFMA.FTZ R156, R136, R137, R156 ;  /* 0x00000089889c7223 */ /* 0x000fe2000001009c */
[----:B------:R-:W-:Y:S01]  /*27b0*/  FMUL.FTZ R32, R32, UR8 ;  /* 0x0000000820207c20 */ /* 0x000fe20008410000 */
[----:B------:R-:W-:-:S05]  /*27c0*/  HADD2.F32 R33, -RZ, R148.H0_H0 ;  /* 0x20000094ff217230 */ /* 0x000fca0000004100 */
[----:B------:R-:W-:Y:S01]  /*27d0*/  FFMA.FTZ R178, R32, R33, R178 ;  /* 0x0000002120b27223 */ /* 0x000fe200000100b2 */
[----:B--2---:R-:W-:-:S05]  /*27e0*/  FADD.FTZ R84, R137, R84 ;  /* 0x0000005489547221 */ /* 0x004fca0000010000 */
[----:B------:R-:W-:Y:S04]  /*27f0*/  STL [R1+0x78], R84 ;  /* 0x0000785401007387 */ /* 0x000fe80000100800 */
[----:B------:R-:W2:Y:S01]  /*2800*/  LDL R34, [R1+0xb8] ;  /* 0x0000b80001227983 */ /* 0x000ea20000100800 */
[----:B------:R-:W-:-:S05]  /*2810*/  FADD.FTZ R35, R139, R35 ;  /* 0x000000238b237221 */ /* 0x000fca0000010000 */
[----:B------:R0:W-:Y:S01]  /*2820*/  STL [R1+0x7c], R35 ;  /* 0x00007c2301007387 */ /* 0x0001e20000100800 */
[----:B------:R-:W-:-:S03]  /*2830*/  FMUL.FTZ R137, R73, R137 ;  /* 0x0000008949897220 */ /* 0x000fc60000410000 */
[----:B------:R-:W2:Y:S04]  /*2840*/  LDL R73, [R1+0xac] ;  /* 0x0000ac0001497983 */ /* 0x000ea80000100800 */
[----:B0-----:R-:W2:Y:S01]  /*2850*/  LDL R35, [R1+0xb4] ;  /* 0x0000b40001237983 */ /* 0x001ea20000100800 */
[----:B------:R-:W-:-:S03]  /*2860*/  FMUL.FTZ R139, R72, R139 ;  /* 0x0000008b488b7220 */ /* 0x000fc60000410000 */
[----:B------:R-:W2:Y:S01]  /*2870*/  LDL R72, [R1+0xb0] ;  /* 0x0000b00001487983 */ /* 0x000ea20000100800 */
[----:B---3--:R-:W-:-:S05]  /*2880*/  FADD.FTZ R74, R33, R74 ;  /* 0x0000004a214a7221 */ /* 0x008fca0000010000 */
[----:B------:R0:W-:Y:S01]  /*2890*/  STL [R1+0x80], R74 ;  /* 0x0000804a01007387 */ /* 0x0001e20000100800 */
[----:B----4-:R-:W-:-:S03]  /*28a0*/  FMUL.FTZ R33, R75, R33 ;  /* 0x000000214b217220 */ /* 0x010fc60000410000 */
[----:B------:R-:W3:Y:S04]  /*28b0*/  LDL R75, [R1+0xa4] ;  /* 0x0000a400014b7983 */ /* 0x000ee80000100800 */
[----:B------:R-:W4:Y:S04]  /*28c0*/  LDL R77, [R1+0xa0] ;  /* 0x0000a000014d7983 */ /* 0x000f280000100800 */
[----:B0-----:R-:W4:Y:S01]  /*28d0*/  LDL R74, [R1+0xa8] ;  /* 0x0000a800014a7983 */ /* 0x001f220000100800 */
[----:B------:R-:W-:Y:S01]  /*28e0*/  FADD.FTZ R76, R174, R76 ;  /* 0x0000004cae4c7221 */ /* 0x000fe20000010000 */
[----:B------:R-:W-:-:S03]  /*28f0*/  FMUL.FTZ R102, R102, UR8 ;  /* 0x0000000866667c20 */ /* 0x000fc60008410000 */
[----:B------:R-:W-:Y:S01]  /*2900*/  FADD.FTZ R76, R176, R76 ;  /* 0x0000004cb04c7221 */ /* 0x000fe20000010000 */
[----:B------:R-:W-:-:S03]  /*2910*/  FFMA.FTZ R28, R102, R106, R28 ;  /* 0x0000006a661c7223 */ /* 0x000fc6000001001c */
[----:B------:R-:W-:Y:S01]  /*2920*/  FADD.FTZ R76, R104, R76 ;  /* 0x0000004c684c7221 */ /* 0x000fe20000010000 */
[----:B------:R-:W-:-:S03]  /*2930*/  FMUL.FTZ R106, R87, R106 ;  /* 0x0000006a576a7220 */ /* 0x000fc60000410000 */
[----:B------:R-:W-:Y:S01]  /*2940*/  FADD.FTZ R76, R76, R105 ;  /* 0x000000694c4c7221 */ /* 0x000fe20000010000 */
[-C--:B------:R-:W-:Y:S01]  /*2950*/  FFMA.FTZ R29, R103, R107.reuse, R29 ;  /* 0x0000006b671d7223 */ /* 0x080fe2000001001d */
[----:B------:R-:W-:Y:S01]  /*2960*/  FMUL.FTZ R107, R86, R107 ;  /* 0x0000006b566b7220 */ /* 0x000fe20000410000 */
        /* <DEDUP_REMOVED lines=9> */
[----:B------:R-:W-:Y:S01]  /*2a00*/  FADD.FTZ R76, R76, R111 ;  /* 0x0000006f4c4c7221 */ /* 0x000fe20000010000 */
[----:B------:R-:W-:Y:S02]  /*2a10*/  HADD2.F32 R148, -RZ, R148.H1_H1 ;  /* 0x30000094ff947230 */ /* 0x000fe40000004100 */
[----:B------:R-:W-:Y:S01]  /*2a20*/  FFMA.FTZ R78, R100, R104, R78 ;  /* 0x00000068644e7223 */ /* 0x000fe2000001004e */
[----:B------:R-:W-:Y:S01]  /*2a30*/  FADD.FTZ R76, R76, R137 ;  /* 0x000000894c4c7221 */ /* 0x000fe20000010000 */
[--C-:B------:R-:W-:Y:S02]  /*2a40*/  HADD2.F32 R84, -RZ, R149.reuse.H0_H0 ;  /* 0x20000095ff547230 */ /* 0x100fe40000004100 */
[----:B------:R-:W-:Y:S01]  /*2a50*/  FFMA.FTZ R78, R101, R105, R78 ;  /* 0x00000069654e7223 */ /* 0x000fe2000001004e */
[----:B------:R-:W-:Y:S01]  /*2a60*/  FADD.FTZ R76, R76, R139 ;  /* 0x0000008b4c4c7221 */ /* 0x000fe20000010000 */
[----:B------:R-:W-:-:S02]  /*2a70*/  HADD2.F32 R149, -RZ, R149.H1_H1 ;  /* 0x30000095ff957230 */ /* 0x000fc40000004100 */
[----:B------:R-:W-:Y:S01]  /*2a80*/  FFMA.FTZ R78, R102, R106, R78 ;  /* 0x0000006a664e7223 */ /* 0x000fe2000001004e */
[----:B------:R-:W-:Y:S01]  /*2a90*/  FADD.FTZ R76, R76, R33 ;  /* 0x000000214c4c7221 */ /* 0x000fe20000010000 */
[--C-:B------:R-:W-:Y:S02]  /*2aa0*/  HADD2.F32 R85, -RZ, R150.reuse.H0_H0 ;  /* 0x20000096ff557230 */ /* 0x100fe40000004100 */
[----:B------:R-:W-:Y:S01]  /*2ab0*/  FFMA.FTZ R78, R103, R107, R78 ;  /* 0x0000006b674e7223 */ /* 0x000fe2000001004e */
[----:B------:R-:W-:-:S03]  /*2ac0*/  HADD2.F32 R150, -RZ, R150.H1_H1 ;  /* 0x30000096ff967230 */ /* 0x000fc60000004100 */
[----:B------:R-:W-:Y:S01]  /*2ad0*/  FFMA.FTZ R78, R108, R109, R78 ;  /* 0x0000006d6c4e7223 */ /* 0x000fe2000001004e */
[----:B------:R-:W-:Y:S01]  /*2ae0*/  FFMA.FTZ R19, R162, R92, R19 ;  /* 0x0000005ca2137223 */ /* 0x000fe20000010013 */
[----:B------:R-:W-:Y:S02]  /*2af0*/  FADD.FTZ R92, R145, -UR5 ;  /* 0x80000005915c7e21 */ /* 0x000fe40008010000 */
[----:B------:R-:W-:Y:S01]  /*2b00*/  FFMA.FTZ R78, R110, R111, R78 ;  /* 0x0000006f6e4e7223 */ /* 0x000fe2000001004e */
[----:B------:R-:W-:-:S03]  /*2b10*/  HADD2.F32 R145, -RZ, R151.H0_H0 ;  /* 0x20000097ff917230 */ /* 0x000fc60000004100 */
[----:B------:R-:W-:Y:S01]  /*2b20*/  FFMA.FTZ R78, R136, R137, R78 ;  /* 0x00000089884e7223 */ /* 0x000fe2000001004e */
[----:B------:R-:W-:Y:S02]  /*2b30*/  HADD2.F32 R151, -RZ, R151.H1_H1 ;  /* 0x30000097ff977230 */ /* 0x000fe40000004100 */
[----:B------:R-:W-:Y:S01]  /*2b40*/  FFMA.FTZ R21, R164, R93, R21 ;  /* 0x0000005da4157223 */ /* 0x000fe20000010015 */
[----:B------:R-:W-:Y:S01]  /*2b50*/  FFMA.FTZ R78, R138, R139, R78 ;  /* 0x0000008b8a4e7223 */ /* 0x000fe2000001004e */
[----:B------:R-:W-:Y:S01]  /*2b60*/  FFMA.FTZ R23, R171, R94, R23 ;  /* 0x0000005eab177223 */ /* 0x000fe20000010017 */
[----:B------:R-:W-:Y:S01]  /*2b70*/  FADD.FTZ R94, R146, -UR5 ;  /* 0x80000005925e7e21 */ /* 0x000fe20008010000 */
[----:B------:R-:W-:Y:S01]  /*2b80*/  FMUL.FTZ R92, R92, UR8 ;  /* 0x000000085c5c7c20 */ /* 0x000fe20008410000 */
[----:B------:R-:W-:Y:S01]  /*2b90*/  FFMA.FTZ R78, R32, R33, R78 ;  /* 0x00000021204e7223 */ /* 0x000fe2000001004e */
[----:B------:R-:W-:Y:S01]  /*2ba0*/  FFMA.FTZ R25, R175, R95, R25 ;  /* 0x0000005faf197223 */ /* 0x000fe20000010019 */
[----:B------:R-:W-:Y:S01]  /*2bb0*/  FADD.FTZ R95, R147, -UR5 ;  /* 0x80000005935f7e21 */ /* 0x000fe20008010000 */
[----:B------:R-:W-:Y:S01]  /*2bc0*/  FMUL.FTZ R94, R94, UR8 ;  /* 0x000000085e5e7c20 */ /* 0x000fe20008410000 */
[----:B------:R-:W-:-:S02]  /*2bd0*/  FADD.FTZ R96, R152, -UR5 ;  /* 0x8000000598607e21 */ /* 0x000fc40008010000 */
[----:B------:R-:W-:Y:S01]  /*2be0*/  FMUL.FTZ R95, R95, UR8 ;  /* 0x000000085f5f7c20 */ /* 0x000fe20008410000 */
[----:B------:R-:W-:Y:S01]  /*2bf0*/  FADD.FTZ R97, R153, -UR5 ;  /* 0x8000000599617e21 */ /* 0x000fe20008010000 */
[----:B------:R-:W-:Y:S01]  /*2c00*/  FMUL.FTZ R96, R96, UR8 ;  /* 0x0000000860607c20 */ /* 0x000fe20008410000 */
[----:B------:R-:W-:Y:S02]  /*2c10*/  FADD.FTZ R98, R154, -UR5 ;  /* 0x800000059a627e21 */ /* 0x000fe40008010000 */
[----:B------:R-:W-:Y:S01]  /*2c20*/  FMUL.FTZ R97, R97, UR8 ;  /* 0x0000000861617c20 */ /* 0x000fe20008410000 */
[----:B------:R-:W-:Y:S01]  /*2c30*/  FADD.FTZ R99, R155, -UR5 ;  /* 0x800000059b637e21 */ /* 0x000fe20008010000 */
[----:B------:R-:W-:-:S03]  /*2c40*/  FMUL.FTZ R98, R98, UR8 ;  /* 0x0000000862627c20 */ /* 0x000fc60008410000 */
[----:B------:R-:W-:Y:S01]  /*2c50*/  FMUL.FTZ R99, R99, UR8 ;  /* 0x0000000863637c20 */ /* 0x000fe20008410000 */
[----:B--2---:R-:W-:-:S04]  /*2c60*/  FMUL.FTZ R34, R34, R148 ;  /* 0x0000009422227220 */ /* 0x004fc80000410000 */
[----:B------:R-:W-:Y:S01]  /*2c70*/  FADD.FTZ R76, R76, R34 ;  /* 0x000000224c4c7221 */ /* 0x000fe20000010000 */
[----:B------:R-:W-:-:S04]  /*2c80*/  FMUL.FTZ R35, R35, R84 ;  /* 0x0000005423237220 */ /* 0x000fc80000410000 */
[----:B------:R-:W-:Y:S01]  /*2c90*/  FADD.FTZ R76, R76, R35 ;  /* 0x000000234c4c7221 */ /* 0x000fe20000010000 */
[----:B------:R-:W-:Y:S01]  /*2ca0*/  FMUL.FTZ R72, R72, R149 ;  /* 0x0000009548487220 */ /* 0x000fe20000410000 */
[----:B------:R-:W-:-:S03]  /*2cb0*/  FMUL.FTZ R73, R73, R85 ;  /* 0x0000005549497220 */ /* 0x000fc60000410000 */
[----:B------:R-:W-:-:S04]  /*2cc0*/  FADD.FTZ R76, R76, R72 ;  /* 0x000000484c4c7221 */ /* 0x000fc80000010000 */
[----:B------:R-:W-:Y:S01]  /*2cd0*/  FADD.FTZ R76, R76, R73 ;  /* 0x000000494c4c7221 */ /* 0x000fe20000010000 */
[----:B------:R-:W-:-:S04]  /*2ce0*/  FFMA.FTZ R78, R92, R34, R78 ;  /* 0x000000225c4e7223 */ /* 0x000fc8000001004e */
[----:B------:R-:W-:-:S04]  /*2cf0*/  FFMA.FTZ R78, R94, R35, R78 ;  /* 0x000000235e4e7223 */ /* 0x000fc8000001004e */
[----:B------:R-:W-:-:S04]  /*2d00*/  FFMA.FTZ R78, R95, R72, R78 ;  /* 0x000000485f4e7223 */ /* 0x000fc8000001004e */
[----:B------:R-:W-:Y:S01]  /*2d10*/  FFMA.FTZ R78, R96, R73, R78 ;  /* 0x00000049604e7223 */ /* 0x000fe2000001004e */
        /* <DEDUP_REMOVED lines=43> */
.L_x_11877:
[----:B------:R-:W-:Y:S05]  /*2fd0*/  BSYNC.RECONVERGENT B0 ;  /* 0x0000000000007941 */ /* 0x000fea0003800200 */
.L_x_11876:
[----:B0-----:R-:W2:Y:S04]  /*2fe0*/  LDL.LU R76, [R1+0x84] ;  /* 0x00008400014c7983 */ /* 0x001ea80000300800 */
[----:B------:R-:W3:Y:S04]  /*2ff0*/  LDL.LU R153, [R1+0x88] ;  /* 0x0000880001997983 */ /* 0x000ee80000300800 */
[----:B------:R-:W4:Y:S04]  /*3000*/  LDL.LU R87, [R1+0x8c] ;  /* 0x00008c0001577983 */ /* 0x000f280000300800 */
[----:B------:R-:W4:Y:S01]  /*3010*/  LDL.LU R86, [R1+0x90] ;  /* 0x0000900001567983 */ /* 0x000f220000300800 */
[----:B------:R-:W0:Y:S01]  /*3020*/  S2UR UR5, SR_CgaCtaId ;  /* 0x00000000000579c3 */ /* 0x000e220000008800 */
[----:B------:R-:W-:-:S02]  /*3030*/  UMOV UR4, 0x400 ;  /* 0x0000040000047882 */ /* 0x000fc40000000000 */
[----:B------:R-:W4:Y:S04]  /*3040*/  LDL.LU R152, [R1+0x94] ;  /* 0x0000940001987983 */ /* 0x000f280000300800 */
[----:B------:R-:W4:Y:S04]  /*3050*/  LDL.LU R147, [R1+0x98] ;  /* 0x0000980001937983 */ /* 0x000f280000300800 */
[----:B------:R-:W4:Y:S01]  /*3060*/  LDL.LU R146, [R1+0x9c] ;  /* 0x00009c0001927983 */ /* 0x000f220000300800 */
[----:B0-----:R-:W-:-:S04]  /*3070*/  ULEA UR4, UR5, UR4, 0x18 ;  /* 0x0000000405047291 */ /* 0x001fc8000f8ec0ff */
[----:B------:R-:W-:Y:S02]  /*3080*/  UIADD3 UR5, UPT, UPT, UR4, 0x5020, URZ ;  /* 0x0000502004057890 */ /* 0x000fe4000fffe0ff */
[----:B------:R-:W-:Y:S01]  /*3090*/  @!UP2 UIADD3 UR5, UPT, UPT, UR4, 0x5000, URZ ;  /* 0x000050000405a890 */ /* 0x000fe2000fffe0ff */
[----:B------:R-:W-:Y:S01]  /*30a0*/  FFMA.FTZ R180, R94, R84, R180 ;  /* 0x000000545eb47223 */ /* 0x000fe200000100b4 */
[----:B------:R-:W-:Y:S01]  /*30b0*/  FFMA.FTZ R182, R96, R85, R182 ;  /* 0x0000005560b67223 */ /* 0x000fe200000100b6 */
[----:B------:R-:W-:-:S04]  /*30c0*/  UISETP.NE.U32.AND UP1, UPT, UR18, URZ, UPT ;  /* 0x000000ff1200728c */ /* 0x000fc8000bf25070 */
[----:B------:R-:W-:Y:S01]  /*30d0*/  UISETP.NE.AND.EX UP1, UPT, UR19, URZ, UPT, UP1 ;  /* 0x000000ff1300728c */ /* 0x000fe2000bf25310 */
[----:B------:R-:W-:Y:S01]  /*30e0*/  FFMA.FTZ R179, R92, R148, R179 ;  /* 0x000000945cb37223 */ /* 0x000fe200000100b3 */
[----:B------:R-:W-:Y:S01]  /*30f0*/  FFMA.FTZ R181, R95, R149, R181 ;  /* 0x000000955fb57223 */ /* 0x000fe200000100b5 */
[----:B------:R-:W-:Y:S01]  /*3100*/  FFMA.FTZ R183, R97, R150, R183 ;  /* 0x0000009661b77223 */ /* 0x000fe200000100b7 */
[----:B------:R-:W-:Y:S01]  /*3110*/  FFMA.FTZ R184, R98, R145, R184 ;  /* 0x0000009162b87223 */ /* 0x000fe200000100b8 */
[----:B------:R-:W-:Y:S01]  /*3120*/  FFMA.FTZ R185, R99, R151, R185 ;  /* 0x0000009763b97223 */ /* 0x000fe200000100b9 */
[----:B------:R-:W-:Y:S01]  /*3130*/  BAR.SYNC.DEFER_BLOCKING 0x0 ;  /* 0x0000000000007b1d */ /* 0x000fe20000010000 */
[----:B--2---:R-:W-:-:S05]  /*3140*/  FADD.FTZ R76, R148, R76 ;  /* 0x0000004c944c7221 */ /* 0x004fca0000010000 */
[----:B------:R-:W-:Y:S01]  /*3150*/  STL [R1+0x84], R76 ;  /* 0x0000844c01007387 */ /* 0x000fe20000100800 */
[----:B---3--:R-:W-:-:S03]  /*3160*/  FADD.FTZ R153, R84, R153 ;  /* 0x0000009954997221 */ /* 0x008fc60000010000 */
[----:B------:R-:W0:Y:S01]  /*3170*/  LDS.128 R76, [UR5] ;  /* 0x00000005ff4c7984 */ /* 0x000e220008000c00 */
[----:B------:R-:W-:Y:S02]  /*3180*/  UIADD3 UR5, UPT, UPT, UR4, 0x5030, URZ ;  /* 0x0000503004057890 */ /* 0x000fe4000fffe0ff */
[----:B------:R-:W-:Y:S01]  /*3190*/  @!UP2 UIADD3 UR5, UPT, UPT, UR4, 0x5010, URZ ;  /* 0x000050100405a890 */ /* 0x000fe2000fffe0ff */
[----:B----4-:R-:W-:Y:S01]  /*31a0*/  FADD.FTZ R87, R149, R87 ;  /* 0x0000005795577221 */ /* 0x010fe20000010000 */
[----:B------:R-:W-:Y:S01]  /*31b0*/  FADD.FTZ R86, R85, R86 ;  /* 0x0000005655567221 */ /* 0x000fe20000010000 */
[----:B------:R-:W-:Y:S04]  /*31c0*/  STL [R1+0x88], R153 ;  /* 0x0000889901007387 */ /* 0x000fe80000100800 */
[----:B------:R-:W-:Y:S04]  /*31d0*/  STL [R1+0x8c], R87 ;  /* 0x00008c5701007387 */ /* 0x000fe80000100800 */
[----:B------:R-:W-:Y:S04]  /*31e0*/  STL [R1+0x90], R86 ;  /* 0x0000905601007387 */ /* 0x000fe80000100800 */
[----:B------:R-:W1:Y:S01]  /*31f0*/  LDS.128 R84, [UR5] ;  /* 0x00000005ff547984 */ /* 0x000e620008000c00 */
[----:B------:R-:W-:Y:S01]  /*3200*/  FADD.FTZ R152, R150, R152 ;  /* 0x0000009896987221 */ /* 0x000fe20000010000 */
[----:B------:R-:W-:Y:S01]  /*3210*/  FADD.FTZ R147, R145, R147 ;  /* 0x0000009391937221 */ /* 0x000fe20000010000 */
[----:B------:R-:W-:-:S03]  /*3220*/  FADD.FTZ R146, R151, R146 ;  /* 0x0000009297927221 */ /* 0x000fc60000010000 */
[----:B------:R2:W-:Y:S04]  /*3230*/  STL [R1+0x94], R152 ;  /* 0x0000949801007387 */ /* 0x0005e80000100800 */
[----:B------:R2:W-:Y:S01]  /*3240*/  STL [R1+0x98], R147 ;  /* 0x0000989301007387 */ /* 0x0005e20000100800 */
[----:B0-----:R-:W-:-:S04]  /*3250*/  FADD.FTZ R77, RZ, R77 ;  /* 0x0000004dff4d7221 */ /* 0x001fc80000010000 */
[----:B------:R-:W-:Y:S01]  /*3260*/  FADD.FTZ R79, R79, R77 ;  /* 0x0000004d4f4f7221 */ /* 0x000fe20000010000 */
[----:B------:R-:W-:Y:S01]  /*3270*/  FADD.FTZ R76, RZ, R76 ;  /* 0x0000004cff4c7221 */ /* 0x000fe20000010000 */
[----:B------:R2:W-:Y:S03]  /*3280*/  STL [R1+0x9c], R146 ;  /* 0x00009c9201007387 */ /* 0x0005e60000100800 */
[----:B------:R-:W-:Y:S01]  /*3290*/  FADD.FTZ R76, R78, R76 ;  /* 0x0000004c4e4c7221 */ /* 0x000fe20000010000 */
[----:B-1----:R-:W-:-:S04]  /*32a0*/  FADD.FTZ R79, R79, R85 ;  /* 0x000000554f4f7221 */ /* 0x002fc80000010000 */
[----:B------:R-:W-:Y:S01]  /*32b0*/  FADD.FTZ R79, R87, R79 ;  /* 0x0000004f574f7221 */ /* 0x000fe20000010000 */
[----:B------:R-:W-:-:S03]  /*32c0*/  FADD.FTZ R76, R76, R84 ;  /* 0x000000544c4c7221 */ /* 0x000fc60000010000 */
[----:B------:R-:W-:Y:S01]  /*32d0*/  FMUL.FTZ R79, R79, UR21 ;  /* 0x000000154f4f7c20 */ /* 0x000fe20008410000 */
[----:B------:R-:W-:-:S04]  /*32e0*/  FADD.FTZ R76, R86, R76 ;  /* 0x0000004c564c7221 */ /* 0x000fc80000010000 */
[----:B------:R-:W-:Y:S01]  /*32f0*/  R2UR UR4, R79 ;  /* 0x000000004f0472ca */ /* 0x000fe200000e0000 */
[----:B------:R-:W-:-:S05]  /*3300*/  FMUL.FTZ R76, R76, UR21 ;  /* 0x000000154c4c7c20 */ /* 0x000fca0008410000 */
[----:B------:R-:W-:Y:S01]  /*3310*/  FSEL R85, R76, RZ, !P2 ;  /* 0x000000ff4c557208 */ /* 0x000fe20005000000 */
[----:B--2---:R-:W-:Y:S08]  /*3320*/  BRA.U UP1, `(.L_x_11878) ;  /* 0x0000002d019c7547 */ /* 0x004ff0000b800000 */
        /* <DEDUP_REMOVED lines=22> */
[C---:B------:R-:W-:Y:S01]  /*3490*/  FMUL.FTZ R84, R146.reuse, R84 ;  /* 0x0000005492547220 */ /* 0x040fe20000410000 */
[----:B------:R-:W-:Y:S01]  /*34a0*/  FMUL.FTZ R146, R146, R86 ;  /* 0x0000005692927220 */ /* 0x000fe20000410000 */
[----:B------:R-:W-:-:S02]  /*34b0*/  HADD2.F32 R86, -RZ, R79.H1_H1 ;  /* 0x3000004fff567230 */ /* 0x000fc40000004100 */
[----:B------:R-:W-:Y:S01]  /*34c0*/  FMUL.FTZ R79, R87, UR7 ;  /* 0x00000007574f7c20 */ /* 0x000fe20008410000 */
[----:B------:R-:W-:Y:S02]  /*34d0*/  HADD2.F32 R87, -RZ, R71.H1_H1 ;  /* 0x30000047ff577230 */ /* 0x000fe40000004100 */
[----:B------:R-:W-:Y:S01]  /*34e0*/  FMUL.FTZ R145, R145, UR7 ;  /* 0x0000000791917c20 */ /* 0x000fe20008410000 */
[----:B------:R-:W-:Y:S02]  /*34f0*/  HADD2.F32 R140, -RZ, R70.H0_H0 ;  /* 0x20000046ff8c7230 */ /* 0x000fe40000004100 */
[----:B------:R-:W-:Y:S01]  /*3500*/  FMUL.FTZ R86, R79, R86 ;  /* 0x000000564f567220 */ /* 0x000fe20000410000 */
[--C-:B------:R-:W-:Y:S01]  /*3510*/  FFMA.FTZ R141, R141, UR4, R85.reuse ;  /* 0x000000048d8d7c23 */ /* 0x100fe20008010055 */
[----:B------:R-:W-:Y:S01]  /*3520*/  FMUL.FTZ R79, R79, R87 ;  /* 0x000000574f4f7220 */ /* 0x000fe20000410000 */
[--C-:B------:R-:W-:Y:S02]  /*3530*/  HADD2.F32 R87, -RZ, R78.reuse.H0_H0 ;  /* 0x2000004eff577230 */ /* 0x100fe40000004100 */
[--C-:B------:R-:W-:Y:S01]  /*3540*/  FFMA.FTZ R142, R142, UR4, R85.reuse ;  /* 0x000000048e8e7c23 */ /* 0x100fe20008010055 */
[----:B------:R-:W-:Y:S01]  /*3550*/  FMUL.FTZ R222, R222, UR8 ;  /* 0x00000008dede7c20 */ /* 0x000fe20008410000 */
[----:B------:R-:W-:Y:S01]  /*3560*/  FFMA.FTZ R218, R218, UR4, R85 ;  /* 0x00000004dada7c23 */ /* 0x000fe20008010055 */
[----:B------:R-:W-:Y:S01]  /*3570*/  FADD.FTZ R216, R216, -R141 ;  /* 0x8000008dd8d87221 */ /* 0x000fe20000010000 */
[C---:B------:R-:W-:Y:S01]  /*3580*/  FMUL.FTZ R87, R145.reuse, R87 ;  /* 0x0000005791577220 */ /* 0x040fe20000410000 */
[----:B------:R-:W-:Y:S01]  /*3590*/  FMUL.FTZ R145, R145, R140 ;  /* 0x0000008c91917220 */ /* 0x000fe20000410000 */
[----:B------:R-:W-:Y:S01]  /*35a0*/  FADD.FTZ R215, R215, -R142 ;  /* 0x8000008ed7d77221 */ /* 0x000fe20000010000 */
[----:B------:R-:W-:-:S02]  /*35b0*/  HADD2.F32 R140, -RZ, R78.H1_H1 ;  /* 0x3000004eff8c7230 */ /* 0x000fc40000004100 */
[----:B------:R-:W-:Y:S01]  /*35c0*/  FMUL.FTZ R78, R222, UR7 ;  /* 0x00000007de4e7c20 */ /* 0x000fe20008410000 */
[----:B------:R-:W-:Y:S02]  /*35d0*/  HADD2.F32 R141, -RZ, R70.H1_H1 ;  /* 0x30000046ff8d7230 */ /* 0x000fe40000004100 */
[----:B------:R-:W-:Y:S01]  /*35e0*/  FADD.FTZ R144, R144, -R218 ;  /* 0x800000da90907221 */ /* 0x000fe20000010000 */
[----:B------:R-:W-:Y:S01]  /*35f0*/  FMUL.FTZ R147, R215, UR8 ;  /* 0x00000008d7937c20 */ /* 0x000fe20008410000 */
[C---:B------:R-:W-:Y:S01]  /*3600*/  FMUL.FTZ R140, R78.reuse, R140 ;  /* 0x0000008c4e8c7220 */ /* 0x040fe20000410000 */
[----:B------:R-:W-:Y:S02]  /*3610*/  HADD2.F32 R142, -RZ, R69.H0_H0 ;  /* 0x20000045ff8e7230 */ /* 0x000fe40000004100 */
[----:B------:R-:W-:Y:S01]  /*3620*/  FMUL.FTZ R78, R78, R141 ;  /* 0x0000008d4e4e7220 */ /* 0x000fe20000410000 */
[----:B------:R-:W-:Y:S01]  /*3630*/  FMUL.FTZ R144, R144, UR8 ;  /* 0x0000000890907c20 */ /* 0x000fe20008410000 */
        /* <DEDUP_REMOVED lines=8> */
[----:B------:R-:W-:Y:S01]  /*36c0*/  FMUL.FTZ R142, R144, R77 ;  /* 0x0000004d908e7220 */ /* 0x000fe20000410000 */
[----:B------:R-:W-:Y:S01]  /*36d0*/  FMUL.FTZ R149, R216, UR8 ;  /* 0x00000008d8957c20 */ /* 0x000fe20008410000 */
[----:B------:R-:W-:Y:S01]  /*36e0*/  FMUL.FTZ R77, R144, R143 ;  /* 0x0000008f904d7220 */ /* 0x000fe20000410000 */
[--C-:B------:R-:W-:Y:S01]  /*36f0*/  HADD2.F32 R143, -RZ, R76.reuse.H0_H0 ;  /* 0x2000004cff8f7230 */ /* 0x100fe20000004100 */
[----:B------:R-:W-:Y:S01]  /*3700*/  F2FP.F16.F32.PACK_AB R79, R79, R146 ;  /* 0x000000924f4f723e */ /* 0x000fe200000000ff */
[----:B------:R-:W-:-:S02]  /*3710*/  HADD2.F32 R144, -RZ, R76.H1_H1 ;  /* 0x3000004cff907230 */ /* 0x000fc40000004100 */
[----:B------:R-:W-:Y:S01]  /*3720*/  FMUL.FTZ R76, R217, UR7 ;  /* 0x00000007d94c7c20 */ /* 0x000fe20008410000 */
[--C-:B------:R-:W-:Y:S02]  /*3730*/  HADD2.F32 R150, -RZ, R68.reuse.H0_H0 ;  /* 0x20000044ff967230 */ /* 0x100fe40000004100 */
[----:B------:R-:W-:Y:S01]  /*3740*/  FMUL.FTZ R149, R149, UR7 ;  /* 0x0000000795957c20 */ /* 0x000fe20008410000 */
[----:B------:R-:W-:Y:S02]  /*3750*/  HADD2.F32 R148, -RZ, R68.H1_H1 ;  /* 0x30000044ff947230 */ /* 0x000fe40000004100 */
[----:B------:R-:W-:Y:S01]  /*3760*/  FMUL.FTZ R143, R76, R143 ;  /* 0x0000008f4c8f7220 */ /* 0x000fe20000410000 */
[----:B------:R-:W-:Y:S01]  /*3770*/  F2FP.F16.F32.PACK_AB R78, R78, R145 ;  /* 0x000000914e4e723e */ /* 0x000fe200000000ff */
[----:B------:R-:W-:Y:S01]  /*3780*/  FMUL.FTZ R76, R76, R150 ;  /* 0x000000964c4c7220 */ /* 0x000fe20000410000 */
[C---:B------:R-:W-:Y:S01]  /*3790*/  FMUL.FTZ R144, R149.reuse, R144 ;  /* 0x0000009095907220 */ /* 0x040fe20000410000 */
[----:B------:R-:W-:Y:S01]  /*37a0*/  FMUL.FTZ R148, R149, R148 ;  /* 0x0000009495947220 */ /* 0x000fe20000410000 */
[----:B------:R-:W-:-:S04]  /*37b0*/  F2FP.F16.F32.PACK_AB R77, R77, R147 ;  /* 0x000000934d4d723e */ /* 0x000fc800000000ff */
[----:B------:R-:W-:Y:S01]  /*37c0*/  F2FP.F16.F32.PACK_AB R76, R148, R76 ;  /* 0x0000004c944c723e */ /* 0x000fe200000000ff */
[----:B------:R-:W-:Y:S06]  /*37d0*/  BRA `(.L_x_11880) ;  /* 0x0000000400107947 */ /* 0x000fec0003800000 */
.L_x_11879:
[--C-:B------:R-:W-:Y:S01]  /*37e0*/  FFMA.FTZ R219, R219, UR4, R85.reuse ;  /* 0x00000004dbdb7c23 */ /* 0x100fe20008010055 */
[--C-:B------:R-:W-:Y:S01]  /*37f0*/  FFMA.FTZ R91, R221, UR4, R85.reuse ;  /* 0x00000004dd5b7c23 */ /* 0x100fe20008010055 */
[----:B------:R-:W-:Y:S01]  /*3800*/  FFMA.FTZ R81, R141, UR4, R85 ;  /* 0x000000048d517c23 */ /* 0x000fe20008010055 */
[----:B-----5:R-:W-:Y:S02]  /*3810*/  HADD2.F32 R84, -RZ, R79.H0_H0 ;  /* 0x2000004fff547230 */ /* 0x020fe40000004100 */
[----:B------:R-:W-:Y:S01]  /*3820*/  FADD.FTZ R219, R223, -R219 ;  /* 0x800000dbdfdb7221 */ /* 0x000fe20000010000 */
[----:B------:R-:W-:Y:S01]  /*3830*/  FADD.FTZ R91, R224, -R91 ;  /* 0x8000005be05b7221 */ /* 0x000fe20000010000 */
[----:B------:R-:W-:Y:S02]  /*3840*/  HADD2.F32 R141, -RZ, R71.H0_H0 ;  /* 0x20000047ff8d7230 */ /* 0x000fe40000004100 */
        /* <DEDUP_REMOVED lines=8> */
[----:B------:R-:W-:Y:S01]  /*38d0*/  FMUL.FTZ R88, R88, UR8 ;  /* 0x0000000858587c20 */ /* 0x000fe20008410000 */
[C---:B------:R-:W-:Y:S01]  /*38e0*/  FMUL.FTZ R84, R86.reuse, R84 ;  /* 0x0000005456547220 */ /* 0x040fe20000410000 */
[----:B------:R-:W-:Y:S01]  /*38f0*/  FMUL.FTZ R141, R86, R141 ;  /* 0x0000008d568d7220 */ /* 0x000fe20000410000 */
[----:B------:R-:W-:-:S02]  /*3900*/  HADD2.F32 R86, -RZ, R79.H1_H1 ;  /* 0x3000004fff567230 */ /* 0x000fc40000004100 */
[--C-:B------:R-:W-:Y:S01]  /*3910*/  FFMA.FTZ R82, R142, UR4, R85.reuse ;  /* 0x000000048e527c23 */ /* 0x100fe20008010055 */
[----:B------:R-:W-:Y:S02]  /*3920*/  HADD2.F32 R79, -RZ, R71.H1_H1 ;  /* 0x30000047ff4f7230 */ /* 0x000fe40000004100 */
[--C-:B------:R-:W-:Y:S01]  /*3930*/  FFMA.FTZ R80, R140, UR4, R85.reuse ;  /* 0x000000048c507c23 */ /* 0x100fe20008010055 */
[----:B------:R-:W-:Y:S02]  /*3940*/  HADD2.F32 R142, -RZ, R70.H0_H0 ;  /* 0x20000046ff8e7230 */ /* 0x000fe40000004100 */
[C---:B------:R-:W-:Y:S01]  /*3950*/  FMUL.FTZ R86, R87.reuse, R86 ;  /* 0x0000005657567220 */ /* 0x040fe20000410000 */
[----:B------:R-:W-:Y:S01]  /*3960*/  FMUL.FTZ R140, R88, UR7 ;  /* 0x00000007588c7c20 */ /* 0x000fe20008410000 */
[----:B------:R-:W-:Y:S01]  /*3970*/  FMUL.FTZ R79, R87, R79 ;  /* 0x0000004f574f7220 */ /* 0x000fe20000410000 */
[----:B------:R-:W-:Y:S02]  /*3980*/  HADD2.F32 R87, -RZ, R78.H0_H0 ;  /* 0x2000004eff577230 */ /* 0x000fe40000004100 */
[----:B------:R-:W-:Y:S01]  /*3990*/  FMUL.FTZ R89, R89, UR8 ;  /* 0x0000000859597c20 */ /* 0x000fe20008410000 */
[----:B------:R-:W-:Y:S01]  /*39a0*/  FFMA.FTZ R83, R218, UR4, R85 ;  /* 0x00000004da537c23 */ /* 0x000fe20008010055 */
[----:B------:R-:W-:Y:S01]  /*39b0*/  FMUL.FTZ R142, R140, R142 ;  /* 0x0000008e8c8e7220 */ /* 0x000fe20000410000 */
[----:B------:R-:W-:-:S02]  /*39c0*/  HADD2.F32 R143, -RZ, R70.H1_H1 ;  /* 0x30000046ff8f7230 */ /* 0x000fc40000004100 */
[----:B------:R-:W-:Y:S01]  /*39d0*/  FMUL.FTZ R87, R140, R87 ;  /* 0x000000578c577220 */ /* 0x000fe20000410000 */
[----:B------:R-:W-:Y:S01]  /*39e0*/  FMUL.FTZ R140, R89, UR7 ;  /* 0x00000007598c7c20 */ /* 0x000fe20008410000 */
[----:B------:R-:W-:Y:S01]  /*39f0*/  FADD.FTZ R82, R215, -R82 ;  /* 0x80000052d7527221 */ /* 0x000fe20000010000 */
[----:B------:R-:W-:Y:S01]  /*3a00*/  FADD.FTZ R83, R144, -R83 ;  /* 0x8000005390537221 */ /* 0x000fe20000010000 */
[----:B------:R-:W-:Y:S02]  /*3a10*/  HADD2.F32 R144, -RZ, R78.H1_H1 ;  /* 0x3000004eff907230 */ /* 0x000fe40000004100 */
[----:B------:R-:W-:Y:S01]  /*3a20*/  FMUL.FTZ R78, R140, R143 ;  /* 0x0000008f8c4e7220 */ /* 0x000fe20000410000 */
[----:B------:R-:W-:Y:S01]  /*3a30*/  FMUL.FTZ R82, R82, UR8 ;  /* 0x0000000852527c20 */ /* 0x000fe20008410000 */
[----:B------:R-:W-:Y:S01]  /*3a40*/  F2FP.F16.F32.PACK_AB R79, R79, R141 ;  /* 0x0000008d4f4f723e */ /* 0x000fe200000000ff */
[----:B------:R-:W-:Y:S02]  /*3a50*/  HADD2.F32 R141, -RZ, R77.H0_H0 ;  /* 0x2000004dff8d7230 */ /* 0x000fe40000004100 */
[----:B------:R-:W-:Y:S01]  /*3a60*/  FMUL.FTZ R83, R83, UR8 ;  /* 0x0000000853537c20 */ /* 0x000fe20008410000 */
[----:B------:R-:W-:Y:S01]  /*3a70*/  F2FP.F16.F32.PACK_AB R78, R78, R142 ;  /* 0x0000008e4e4e723e */ /* 0x000fe200000000ff */
[----:B------:R-:W-:-:S02]  /*3a80*/  HADD2.F32 R143, -RZ, R69.H0_H0 ;  /* 0x20000045ff8f7230 */ /* 0x000fc40000004100 */
[----:B------:R-:W-:Y:S01]  /*3a90*/  FMUL.FTZ R142, R82, UR7 ;  /* 0x00000007528e7c20 */ /* 0x000fe20008410000 */
[----:B------:R-:W-:Y:S01]  /*3aa0*/  FMUL.FTZ R140, R140, R144 ;  /* 0x000000908c8c7220 */ /* 0x000fe20000410000 */
[----:B------:R-:W-:Y:S01]  /*3ab0*/  FMUL.FTZ R144, R83, UR7 ;  /* 0x0000000753907c20 */ /* 0x000fe20008410000 */
[----:B------:R-:W-:Y:S01]  /*3ac0*/  FADD.FTZ R80, R217, -R80 ;  /* 0x80000050d9507221 */ /* 0x000fe20000010000 */
[C---:B------:R-:W-:Y:S01]  /*3ad0*/  FMUL.FTZ R141, R142.reuse, R141 ;  /* 0x0000008d8e8d7220 */ /* 0x040fe20000410000 */
[----:B------:R-:W-:Y:S01]  /*3ae0*/  FMUL.FTZ R143, R142, R143 ;  /* 0x0000008f8e8f7220 */ /* 0x000fe20000410000 */
[----:B------:R-:W-:Y:S02]  /*3af0*/  HADD2.F32 R142, -RZ, R77.H1_H1 ;  /* 0x3000004dff8e7230 */ /* 0x000fe40000004100 */
[----:B------:R-:W-:Y:S01]  /*3b00*/  FMUL.FTZ R80, R80, UR8 ;  /* 0x0000000850507c20 */ /* 0x000fe20008410000 */
[----:B------:R-:W-:Y:S02]  /*3b10*/  HADD2.F32 R77, -RZ, R69.H1_H1 ;  /* 0x30000045ff4d7230 */ /* 0x000fe40000004100 */
[----:B------:R-:W-:Y:S01]  /*3b20*/  FADD.FTZ R81, R216, -R81 ;  /* 0x80000051d8517221 */ /* 0x000fe20000010000 */
[----:B------:R-:W-:-:S02]  /*3b30*/  HADD2.F32 R145, -RZ, R68.H0_H0 ;  /* 0x20000044ff917230 */ /* 0x000fc40000004100 */
[C---:B------:R-:W-:Y:S01]  /*3b40*/  FMUL.FTZ R142, R144.reuse, R142 ;  /* 0x0000008e908e7220 */ /* 0x040fe20000410000 */
[----:B------:R-:W-:Y:S01]  /*3b50*/  FMUL.FTZ R77, R144, R77 ;  /* 0x0000004d904d7220 */ /* 0x000fe20000410000 */
[----:B------:R-:W-:Y:S01]  /*3b60*/  FMUL.FTZ R144, R80, UR7 ;  /* 0x0000000750907c20 */ /* 0x000fe20008410000 */
[----:B------:R-:W-:-:S03]  /*3b70*/  FMUL.FTZ R81, R81, UR8 ;  /* 0x0000000851517c20 */ /* 0x000fc60008410000 */
[----:B------:R-:W-:Y:S01]  /*3b80*/  F2FP.F16.F32.PACK_AB R77, R77, R143 ;  /* 0x0000008f4d4d723e */ /* 0x000fe200000000ff */
[--C-:B------:R-:W-:Y:S02]  /*3b90*/  HADD2.F32 R143, -RZ, R76.reuse.H0_H0 ;  /* 0x2000004cff8f7230 */ /* 0x100fe40000004100 */
[C---:B------:R-:W-:Y:S01]  /*3ba0*/  FMUL.FTZ R145, R144.reuse, R145 ;  /* 0x0000009190917220 */ /* 0x040fe20000410000 */
[----:B------:R-:W-:Y:S02]  /*3bb0*/  FMUL.FTZ R146, R81, UR7 ;  /* 0x0000000751927c20 */ /* 0x000fe40008410000 */
[----:B------:R-:W-:Y:S01]  /*3bc0*/  FMUL.FTZ R143, R144, R143 ;  /* 0x0000008f908f7220 */ /* 0x000fe20000410000 */
[----:B------:R-:W-:Y:S02]  /*3bd0*/  HADD2.F32 R144, -RZ, R76.H1_H1 ;  /* 0x3000004cff907230 */ /* 0x000fe40000004100 */
[----:B------:R-:W-:-:S03]  /*3be0*/  HADD2.F32 R76, -RZ, R68.H1_H1 ;  /* 0x30000044ff4c7230 */ /* 0x000fc60000004100 */
[C---:B------:R-:W-:Y:S02]  /*3bf0*/  FMUL.FTZ R144, R146.reuse, R144 ;  /* 0x0000009092907220 */ /* 0x040fe40000410000 */
[----:B------:R-:W-:-:S05]  /*3c00*/  FMUL.FTZ R76, R146, R76 ;  /* 0x0000004c924c7220 */ /* 0x000fca0000410000 */
[----:B------:R-:W-:-:S07]  /*3c10*/  F2FP.F16.F32.PACK_AB R76, R76, R145 ;  /* 0x000000914c4c723e */ /* 0x000fce00000000ff */
.L_x_11880:
[----:B------:R-:W0:Y:S02]  /*3c20*/  @P0 LDC.64 R146, c[0x0][0x478] ;  /* 0x00011e00ff920b82 */ /* 0x000e240000000a00 */
[----:B0-----:R-:W-:-:S05]  /*3c30*/  @P0 IMAD.WIDE.U32 R146, R160, 0x20, R146 ;  /* 0x00000020a0920825 */ /* 0x001fca00078e0092 */
[----:B------:R-:W-:Y:S04]  /*3c40*/  @P0 STG.E.128 desc[UR16][R146.64], R80 ;  /* 0x0000005092000986 */ /* 0x000fe8000c101d10 */
        /* <DEDUP_REMOVED lines=11> */
[----:B-----5:R-:W-:Y:S02]  /*3d00*/  HADD2.F32 R145, -RZ, R79.H0_H0 ;  /* 0x2000004fff917230 */ /* 0x020fe40000004100 */
        /* <DEDUP_REMOVED lines=9> */
[----:B------:R-:W-:Y:S02]  /*3da0*/  HADD2.F32 R79, -RZ, R67.H1_H1 ;  /* 0x30000043ff4f7230 */ /* 0x000fe40000004100 */
[----:B------:R-:W-:Y:S01]  /*3db0*/  FMUL.FTZ R88, R88, UR8 ;  /* 0x0000000858587c20 */ /* 0x000fe20008410000 */
[----:B------:R-:W-:Y:S01]  /*3dc0*/  FADD.FTZ R89, R199, -R89 ;  /* 0x80000059c7597221 */ /* 0x000fe20000010000 */
[C---:B------:R-:W-:Y:S01]  /*3dd0*/  FMUL.FTZ R145, R147.reuse, R145 ;  /* 0x0000009193917220 */ /* 0x040fe20000410000 */
[----:B------:R-:W-:Y:S01]  /*3de0*/  FMUL.FTZ R146, R147, R146 ;  /* 0x0000009293927220 */ /* 0x000fe20000410000 */
[----:B------:R-:W-:Y:S01]  /*3df0*/  FMUL.FTZ R147, R91, UR7 ;  /* 0x000000075b937c20 */ /* 0x000fe20008410000 */
[----:B------:R-:W-:Y:S02]  /*3e00*/  HADD2.F32 R149, -RZ, R78.H0_H0 ;  /* 0x2000004eff957230 */ /* 0x000fe40000004100 */
[----:B------:R-:W-:Y:S01]  /*3e10*/  FMUL.FTZ R150, R88, UR7 ;  /* 0x0000000758967c20 */ /* 0x000fe20008410000 */
[----:B------:R-:W-:Y:S01]  /*3e20*/  FMUL.FTZ R89, R89, UR8 ;  /* 0x0000000859597c20 */ /* 0x000fe20008410000 */
[C---:B------:R-:W-:Y:S01]  /*3e30*/  FMUL.FTZ R148, R147.reuse, R148 ;  /* 0x0000009493947220 */ /* 0x040fe20000410000 */
[----:B------:R-:W-:Y:S01]  /*3e40*/  FMUL.FTZ R79, R147, R79 ;  /* 0x0000004f934f7220 */ /* 0x000fe20000410000 */
[----:B------:R-:W-:-:S02]  /*3e50*/  HADD2.F32 R147, -RZ, R66.H0_H0 ;  /* 0x20000042ff937230 */ /* 0x000fc40000004100 */
[--C-:B------:R-:W-:Y:S01]  /*3e60*/  FFMA.FTZ R82, R189, UR4, R85.reuse ;  /* 0x00000004bd527c23 */ /* 0x100fe20008010055 */
[----:B------:R-:W-:Y:S01]  /*3e70*/  FMUL.FTZ R149, R150, R149 ;  /* 0x0000009596957220 */ /* 0x000fe20000410000 */
[----:B------:R-:W-:Y:S02]  /*3e80*/  HADD2.F32 R151, -RZ, R66.H1_H1 ;  /* 0x30000042ff977230 */ /* 0x000fe40000004100 */
[----:B------:R-:W-:Y:S01]  /*3e90*/  FFMA.FTZ R83, R190, UR4, R85 ;  /* 0x00000004be537c23 */ /* 0x000fe20008010055 */
[----:B------:R-:W-:Y:S01]  /*3ea0*/  FMUL.FTZ R147, R150, R147 ;  /* 0x0000009396937220 */ /* 0x000fe20000410000 */
[----:B------:R-:W-:Y:S01]  /*3eb0*/  FMUL.FTZ R150, R89, UR7 ;  /* 0x0000000759967c20 */ /* 0x000fe20008410000 */
[----:B------:R-:W-:Y:S01]  /*3ec0*/  FADD.FTZ R82, R193, -R82 ;  /* 0x80000052c1527221 */ /* 0x000fe20000010000 */
[----:B------:R-:W-:Y:S02]  /*3ed0*/  HADD2.F32 R152, -RZ, R78.H1_H1 ;  /* 0x3000004eff987230 */ /* 0x000fe40000004100 */
[----:B------:R-:W-:Y:S01]  /*3ee0*/  FADD.FTZ R83, R195, -R83 ;  /* 0x80000053c3537221 */ /* 0x000fe20000010000 */
[----:B------:R-:W-:Y:S01]  /*3ef0*/  FMUL.FTZ R78, R150, R151 ;  /* 0x00000097964e7220 */ /* 0x000fe20000410000 */
[----:B------:R-:W-:Y:S01]  /*3f00*/  FMUL.FTZ R82, R82, UR8 ;  /* 0x0000000852527c20 */ /* 0x000fe20008410000 */
[----:B------:R-:W-:Y:S01]  /*3f10*/  F2FP.F16.F32.PACK_AB R79, R79, R146 ;  /* 0x000000924f4f723e */ /* 0x000fe200000000ff */
[----:B------:R-:W-:-:S02]  /*3f20*/  HADD2.F32 R151, -RZ, R77.H0_H0 ;  /* 0x2000004dff977230 */ /* 0x000fc40000004100 */
[----:B------:R-:W-:Y:S01]  /*3f30*/  FMUL.FTZ R83, R83, UR8 ;  /* 0x0000000853537c20 */ /* 0x000fe20008410000 */
[----:B------:R-:W-:Y:S01]  /*3f40*/  F2FP.F16.F32.PACK_AB R78, R78, R147 ;  /* 0x000000934e4e723e */ /* 0x000fe200000000ff */
[----:B------:R-:W-:Y:S02]  /*3f50*/  HADD2.F32 R146, -RZ, R65.H0_H0 ;  /* 0x20000041ff927230 */ /* 0x000fe40000004100 */
[----:B------:R-:W-:Y:S01]  /*3f60*/  FMUL.FTZ R147, R82, UR7 ;  /* 0x0000000752937c20 */ /* 0x000fe20008410000 */
[----:B------:R-:W-:Y:S01]  /*3f70*/  FMUL.FTZ R150, R150, R152 ;  /* 0x0000009896967220 */ /* 0x000fe20000410000 */
[----:B------:R-:W-:Y:S02]  /*3f80*/  HADD2.F32 R152, -RZ, R77.H1_H1 ;  /* 0x3000004dff987230 */ /* 0x000fe40000004100 */
[----:B------:R-:W-:Y:S01]  /*3f90*/  FFMA.FTZ R80, R187, UR4, R85 ;  /* 0x00000004bb507c23 */ /* 0x000fe20008010055 */
[C---:B------:R-:W-:Y:S01]  /*3fa0*/  FMUL.FTZ R151, R147.reuse, R151 ;  /* 0x0000009793977220 */ /* 0x040fe20000410000 */
[----:B------:R-:W-:Y:S01]  /*3fb0*/  FMUL.FTZ R146, R147, R146 ;  /* 0x0000009293927220 */ /* 0x000fe20000410000 */
[----:B------:R-:W-:-:S02]  /*3fc0*/  HADD2.F32 R77, -RZ, R65.H1_H1 ;  /* 0x30000041ff4d7230 */ /* 0x000fc40000004100 */
[----:B------:R-:W-:Y:S01]  /*3fd0*/  FMUL.FTZ R147, R83, UR7 ;  /* 0x0000000753937c20 */ /* 0x000fe20008410000 */
[----:B------:R-:W-:Y:S01]  /*3fe0*/  FADD.FTZ R80, R191, -R80 ;  /* 0x80000050bf507221 */ /* 0x000fe20000010000 */
[----:B------:R-:W-:Y:S01]  /*3ff0*/  FFMA.FTZ R81, R188, UR4, R85 ;  /* 0x00000004bc517c23 */ /* 0x000fe20008010055 */
[--C-:B------:R-:W-:Y:S02]  /*4000*/  HADD2.F32 R153, -RZ, R76.reuse.H0_H0 ;  /* 0x2000004cff997230 */ /* 0x100fe40000004100 */
[C---:B------:R-:W-:Y:S01]  /*4010*/  FMUL.FTZ R77, R147.reuse, R77 ;  /* 0x0000004d934d7220 */ /* 0x040fe20000410000 */
[----:B------:R-:W-:Y:S01]  /*4020*/  FMUL.FTZ R80, R80, UR8 ;  /* 0x0000000850507c20 */ /* 0x000fe20008410000 */
[----:B------:R-:W-:Y:S01]  /*4030*/  FADD.FTZ R81, R192, -R81 ;  /* 0x80000051c0517221 */ /* 0x000fe20000010000 */
[----:B------:R-:W-:Y:S01]  /*4040*/  FMUL.FTZ R152, R147, R152 ;  /* 0x0000009893987220 */ /* 0x000fe20000410000 */
[----:B------:R-:W-:Y:S01]  /*4050*/  HADD2.F32 R154, -RZ, R76.H1_H1 ;  /* 0x3000004cff9a7230 */ /* 0x000fe20000004100 */
[----:B------:R-:W-:Y:S01]  /*4060*/  F2FP.F16.F32.PACK_AB R77, R77, R146 ;  /* 0x000000924d4d723e */ /* 0x000fe200000000ff */
[----:B------:R-:W-:-:S02]  /*4070*/  HADD2.F32 R146, -RZ, R64.H0_H0 ;  /* 0x20000040ff927230 */ /* 0x000fc40000004100 */
[----:B------:R-:W-:Y:S01]  /*4080*/  FMUL.FTZ R147, R80, UR7 ;  /* 0x0000000750937c20 */ /* 0x000fe20008410000 */
[----:B------:R-:W-:Y:S01]  /*4090*/  FMUL.FTZ R81, R81, UR8 ;  /* 0x0000000851517c20 */ /* 0x000fe20008410000 */
[----:B------:R-:W-:Y:S02]  /*40a0*/  HADD2.F32 R76, -RZ, R64.H1_H1 ;  /* 0x30000040ff4c7230 */ /* 0x000fe40000004100 */
[C---:B------:R-:W-:Y:S01]  /*40b0*/  FMUL.FTZ R153, R147.reuse, R153 ;  /* 0x0000009993997220 */ /* 0x040fe20000410000 */
[----:B------:R-:W-:Y:S01]  /*40c0*/  FMUL.FTZ R146, R147, R146 ;  /* 0x0000009293927220 */ /* 0x000fe20000410000 */
[----:B------:R-:W-:-:S04]  /*40d0*/  FMUL.FTZ R147, R81, UR7 ;  /* 0x0000000751937c20 */ /* 0x000fc80008410000 */
[C---:B------:R-:W-:Y:S01]  /*40e0*/  FMUL.FTZ R76, R147.reuse, R76 ;  /* 0x0000004c934c7220 */ /* 0x040fe20000410000 */
[----:B------:R-:W-:-:S04]  /*40f0*/  FMUL.FTZ R154, R147, R154 ;  /* 0x0000009a939a7220 */ /* 0x000fc80000410000 */
[----:B------:R-:W-:Y:S01]  /*4100*/  F2FP.F16.F32.PACK_AB R76, R76, R146 ;  /* 0x000000924c4c723e */ /* 0x000fe200000000ff */
[----:B------:R-:W-:Y:S06]  /*4110*/  BRA `(.L_x_11882) ;  /* 0x0000000400107947 */ /* 0x000fec0003800000 */
.L_x_11881:
[--C-:B------:R-:W-:Y:S01]  /*4120*/  FFMA.FTZ R198, R198, UR4, R85.reuse ;  /* 0x00000004c6c67c23 */ /* 0x100fe20008010055 */
[--C-:B------:R-:W-:Y:S01]  /*4130*/  FFMA.FTZ R146, R200, UR4, R85.reuse ;  /* 0x00000004c8927c23 */ /* 0x100fe20008010055 */
[----:B-----5:R-:W-:Y:S02]  /*4140*/  HADD2.F32 R145, -RZ, R79.H0_H0 ;  /* 0x2000004fff917230 */ /* 0x020fe40000004100 */
[--C-:B------:R-:W-:Y:S01]  /*4150*/  FFMA.FTZ R194, R194, UR4, R85.reuse ;  /* 0x00000004c2c27c23 */ /* 0x100fe20008010055 */
        /* <DEDUP_REMOVED lines=11> */
[--C-:B------:R-:W-:Y:S02]  /*4210*/  HADD2.F32 R150, -RZ, R66.reuse.H0_H0 ;  /* 0x20000042ff967230 */ /* 0x100fe40000004100 */
[C---:B------:R-:W-:Y:S01]  /*4220*/  FMUL.FTZ R145, R147.reuse, R145 ;  /* 0x0000009193917220 */ /* 0x040fe20000410000 */
[----:B------:R-:W-:Y:S01]  /*4230*/  FMUL.FTZ R147, R147, R148 ;  /* 0x0000009493937220 */ /* 0x000fe20000410000 */
[----:B------:R-:W-:Y:S02]  /*4240*/  HADD2.F32 R148, -RZ, R79.H1_H1 ;  /* 0x3000004fff947230 */ /* 0x000fe40000004100 */
[----:B------:R-:W-:Y:S01]  /*4250*/  FMUL.FTZ R79, R146, UR7 ;  /* 0x00000007924f7c20 */ /* 0x000fe20008410000 */
[----:B------:R-:W-:Y:S02]  /*4260*/  HADD2.F32 R146, -RZ, R67.H1_H1 ;  /* 0x30000043ff927230 */ /* 0x000fe40000004100 */
[----:B------:R-:W-:Y:S01]  /*4270*/  FFMA.FTZ R189, R189, UR4, R85 ;  /* 0x00000004bdbd7c23 */ /* 0x000fe20008010055 */
[----:B------:R-:W-:Y:S01]  /*4280*/  FMUL.FTZ R199, R199, UR8 ;  /* 0x00000008c7c77c20 */ /* 0x000fe20008410000 */
[----:B------:R-:W-:Y:S01]  /*4290*/  FMUL.FTZ R148, R79, R148 ;  /* 0x000000944f947220 */ /* 0x000fe20000410000 */
[----:B------:R-:W-:-:S02]  /*42a0*/  HADD2.F32 R151, -RZ, R66.H1_H1 ;  /* 0x30000042ff977230 */ /* 0x000fc40000004100 */
[----:B------:R-:W-:Y:S01]  /*42b0*/  FMUL.FTZ R79, R79, R146 ;  /* 0x000000924f4f7220 */ /* 0x000fe20000410000 */
[----:B------:R-:W-:Y:S01]  /*42c0*/  FMUL.FTZ R146, R197, UR7 ;  /* 0x00000007c5927c20 */ /* 0x000fe20008410000 */
[----:B------:R-:W-:Y:S01]  /*42d0*/  FADD.FTZ R193, R193, -R189 ;  /* 0x800000bdc1c17221 */ /* 0x000fe20000010000 */
[--C-:B------:R-:W-:Y:S01]  /*42e0*/  FFMA.FTZ R190, R190, UR4, R85.reuse ;  /* 0x00000004bebe7c23 */ /* 0x100fe20008010055 */
[----:B------:R-:W-:Y:S02]  /*42f0*/  HADD2.F32 R152, -RZ, R65.H0_H0 ;  /* 0x20000041ff987230 */ /* 0x000fe40000004100 */
[C---:B------:R-:W-:Y:S01]  /*4300*/  FMUL.FTZ R149, R146.reuse, R149 ;  /* 0x0000009592957220 */ /* 0x040fe20000410000 */
[----:B------:R-:W-:Y:S01]  /*4310*/  FMUL.FTZ R146, R146, R150 ;  /* 0x0000009692927220 */ /* 0x000fe20000410000 */
[----:B------:R-:W-:Y:S02]  /*4320*/  HADD2.F32 R150, -RZ, R78.H1_H1 ;  /* 0x3000004eff967230 */ /* 0x000fe40000004100 */
[----:B------:R-:W-:Y:S01]  /*4330*/  FMUL.FTZ R78, R199, UR7 ;  /* 0x00000007c74e7c20 */ /* 0x000fe20008410000 */
[----:B------:R-:W-:Y:S01]  /*4340*/  FMUL.FTZ R155, R193, UR8 ;  /* 0x00000008c19b7c20 */ /* 0x000fe20008410000 */
[----:B------:R-:W-:Y:S01]  /*4350*/  FADD.FTZ R195, R195, -R190 ;  /* 0x800000bec3c37221 */ /* 0x000fe20000010000 */
[----:B------:R-:W-:Y:S01]  /*4360*/  FFMA.FTZ R187, R187, UR4, R85 ;  /* 0x00000004bbbb7c23 */ /* 0x000fe20008010055 */
[C---:B------:R-:W-:Y:S01]  /*4370*/  FMUL.FTZ R150, R78.reuse, R150 ;  /* 0x000000964e967220 */ /* 0x040fe20000410000 */
[----:B------:R-:W-:Y:S01]  /*4380*/  FMUL.FTZ R78, R78, R151 ;  /* 0x000000974e4e7220 */ /* 0x000fe20000410000 */
[----:B------:R-:W-:-:S02]  /*4390*/  HADD2.F32 R151, -RZ, R77.H0_H0 ;  /* 0x2000004dff977230 */ /* 0x000fc40000004100 */
[----:B------:R-:W-:Y:S01]  /*43a0*/  FMUL.FTZ R155, R155, UR7 ;  /* 0x000000079b9b7c20 */ /* 0x000fe20008410000 */
[----:B------:R-:W-:Y:S01]  /*43b0*/  FMUL.FTZ R195, R195, UR8 ;  /* 0x00000008c3c37c20 */ /* 0x000fe20008410000 */
[----:B------:R-:W-:Y:S01]  /*43c0*/  FADD.FTZ R191, R191, -R187 ;  /* 0x800000bbbfbf7221 */ /* 0x000fe20000010000 */
[----:B------:R-:W-:Y:S02]  /*43d0*/  HADD2.F32 R153, -RZ, R65.H1_H1 ;  /* 0x30000041ff997230 */ /* 0x000fe40000004100 */
[C---:B------:R-:W-:Y:S01]  /*43e0*/  FMUL.FTZ R151, R155.reuse, R151 ;  /* 0x000000979b977220 */ /* 0x040fe20000410000 */
[----:B------:R-:W-:Y:S01]  /*43f0*/  FMUL.FTZ R155, R155, R152 ;  /* 0x000000989b9b7220 */ /* 0x000fe20000410000 */
[----:B------:R-:W-:Y:S02]  /*4400*/  HADD2.F32 R152, -RZ, R77.H1_H1 ;  /* 0x3000004dff987230 */ /* 0x000fe40000004100 */
[----:B------:R-:W-:Y:S01]  /*4410*/  FMUL.FTZ R77, R195, UR7 ;  /* 0x00000007c34d7c20 */ /* 0x000fe20008410000 */
[----:B------:R-:W-:Y:S01]  /*4420*/  FFMA.FTZ R188, R188, UR4, R85 ;  /* 0x00000004bcbc7c23 */ /* 0x000fe20008010055 */
[----:B------:R-:W-:Y:S01]  /*4430*/  FMUL.FTZ R160, R191, UR8 ;  /* 0x00000008bfa07c20 */ /* 0x000fe20008410000 */
[----:B------:R-:W-:-:S02]  /*4440*/  HADD2.F32 R154, -RZ, R64.H0_H0 ;  /* 0x20000040ff9a7230 */ /* 0x000fc40000004100 */
[C---:B------:R-:W-:Y:S01]  /*4450*/  FMUL.FTZ R152, R77.reuse, R152 ;  /* 0x000000984d987220 */ /* 0x040fe20000410000 */
[----:B------:R-:W-:Y:S01]  /*4460*/  FMUL.FTZ R77, R77, R153 ;  /* 0x000000994d4d7220 */ /* 0x000fe20000410000 */
[--C-:B------:R-:W-:Y:S02]  /*4470*/  HADD2.F32 R153, -RZ, R76.reuse.H0_H0 ;  /* 0x2000004cff997230 */ /* 0x100fe40000004100 */
[----:B------:R-:W-:Y:S01]  /*4480*/  FADD.FTZ R192, R192, -R188 ;  /* 0x800000bcc0c07221 */ /* 0x000fe20000010000 */
[----:B------:R-:W-:Y:S01]  /*4490*/  FMUL.FTZ R160, R160, UR7 ;  /* 0x00000007a0a07c20 */ /* 0x000fe20008410000 */
[----:B------:R-:W-:Y:S02]  /*44a0*/  F2FP.F16.F32.PACK_AB R79, R79, R147 ;  /* 0x000000934f4f723e */ /* 0x000fe400000000ff */
[----:B------:R-:W-:Y:S01]  /*44b0*/  FMUL.FTZ R192, R192, UR8 ;  /* 0x00000008c0c07c20 */ /* 0x000fe20008410000 */
[C---:B------:R-:W-:Y:S01]  /*44c0*/  FMUL.FTZ R153, R160.reuse, R153 ;  /* 0x00000099a0997220 */ /* 0x040fe20000410000 */
[----:B------:R-:W-:Y:S01]  /*44d0*/  FMUL.FTZ R160, R160, R154 ;  /* 0x0000009aa0a07220 */ /* 0x000fe20000410000 */
[----:B------:R-:W-:-:S02]  /*44e0*/  HADD2.F32 R154, -RZ, R76.H1_H1 ;  /* 0x3000004cff9a7230 */ /* 0x000fc40000004100 */
[----:B------:R-:W-:Y:S01]  /*44f0*/  FMUL.FTZ R192, R192, UR7 ;  /* 0x00000007c0c07c20 */ /* 0x000fe20008410000 */
[----:B------:R-:W-:Y:S01]  /*4500*/  HADD2.F32 R76, -RZ, R64.H1_H1 ;  /* 0x30000040ff4c7230 */ /* 0x000fe20000004100 */
[----:B------:R-:W-:Y:S02]  /*4510*/  F2FP.F16.F32.PACK_AB R78, R78, R146 ;  /* 0x000000924e4e723e */ /* 0x000fe400000000ff */
[C---:B------:R-:W-:Y:S01]  /*4520*/  FMUL.FTZ R154, R192.reuse, R154 ;  /* 0x0000009ac09a7220 */ /* 0x040fe20000410000 */
[----:B------:R-:W-:Y:S01]  /*4530*/  F2FP.F16.F32.PACK_AB R77, R77, R155 ;  /* 0x0000009b4d4d723e */ /* 0x000fe200000000ff */
[----:B------:R-:W-:-:S05]  /*4540*/  FMUL.FTZ R76, R192, R76 ;  /* 0x0000004cc04c7220 */ /* 0x000fca0000410000 */
[----:B------:R-:W-:-:S07]  /*4550*/  F2FP.F16.F32.PACK_AB R76, R76, R160 ;  /* 0x000000a04c4c723e */ /* 0x000fce00000000ff */
.L_x_11882:
        /* <DEDUP_REMOVED lines=22> */
[--C-:B------:R-:W-:Y:S01]  /*46c0*/  FFMA.FTZ R89, R171, UR4, R85.reuse ;  /* 0x00000004ab597c23 */ /* 0x100fe20008010055 */
[----:B------:R-:W-:Y:S01]  /*46d0*/  FMUL.FTZ R147, R90, UR7 ;  /* 0x000000075a937c20 */ /* 0x000fe20008410000 */
[----:B------:R-:W-:Y:S02]  /*46e0*/  HADD2.F32 R79, -RZ, R63.H1_H1 ;  /* 0x3000003fff4f7230 */ /* 0x000fe40000004100 */
[----:B------:R-:W-:Y:S01]  /*46f0*/  FMUL.FTZ R88, R88, UR8 ;  /* 0x0000000858587c20 */ /* 0x000fe20008410000 */
[----:B------:R-:W-:Y:S01]  /*4700*/  FFMA.FTZ R80, R161, UR4, R85 ;  /* 0x00000004a1507c23 */ /* 0x000fe20008010055 */
[C---:B------:R-:W-:Y:S01]  /*4710*/  FMUL.FTZ R155, R147.reuse, R155 ;  /* 0x0000009b939b7220 */ /* 0x040fe20000410000 */
[----:B------:R-:W-:Y:S01]  /*4720*/  FMUL.FTZ R146, R147, R146 ;  /* 0x0000009293927220 */ /* 0x000fe20000410000 */
[----:B------:R-:W-:Y:S01]  /*4730*/  FMUL.FTZ R147, R91, UR7 ;  /* 0x000000075b937c20 */ /* 0x000fe20008410000 */
[----:B------:R-:W-:Y:S01]  /*4740*/  FADD.FTZ R89, R172, -R89 ;  /* 0x80000059ac597221 */ /* 0x000fe20000010000 */
[----:B------:R-:W-:-:S02]  /*4750*/  HADD2.F32 R161, -RZ, R78.H0_H0 ;  /* 0x2000004effa17230 */ /* 0x000fc40000004100 */
[----:B------:R-:W-:Y:S01]  /*4760*/  FMUL.FTZ R159, R88, UR7 ;  /* 0x00000007589f7c20 */ /* 0x000fe20008410000 */
[C---:B------:R-:W-:Y:S01]  /*4770*/  FMUL.FTZ R160, R147.reuse, R160 ;  /* 0x000000a093a07220 */ /* 0x040fe20000410000 */
[----:B------:R-:W-:Y:S01]  /*4780*/  FMUL.FTZ R79, R147, R79 ;  /* 0x0000004f934f7220 */ /* 0x000fe20000410000 */
[--C-:B------:R-:W-:Y:S02]  /*4790*/  HADD2.F32 R147, -RZ, R62.reuse.H0_H0 ;  /* 0x2000003eff937230 */ /* 0x100fe40000004100 */
[----:B------:R-:W-:Y:S01]  /*47a0*/  FMUL.FTZ R89, R89, UR8 ;  /* 0x0000000859597c20 */ /* 0x000fe20008410000 */
[--C-:B------:R-:W-:Y:S01]  /*47b0*/  FFMA.FTZ R82, R163, UR4, R85.reuse ;  /* 0x00000004a3527c23 */ /* 0x100fe20008010055 */
[C---:B------:R-:W-:Y:S01]  /*47c0*/  FMUL.FTZ R161, R159.reuse, R161 ;  /* 0x000000a19fa17220 */ /* 0x040fe20000410000 */
[----:B------:R-:W-:Y:S01]  /*47d0*/  FFMA.FTZ R81, R162, UR4, R85 ;  /* 0x00000004a2517c23 */ /* 0x000fe20008010055 */
[----:B------:R-:W-:Y:S01]  /*47e0*/  FMUL.FTZ R147, R159, R147 ;  /* 0x000000939f937220 */ /* 0x000fe20000410000 */
[----:B------:R-:W-:-:S02]  /*47f0*/  HADD2.F32 R159, -RZ, R62.H1_H1 ;  /* 0x3000003eff9f7230 */ /* 0x000fc40000004100 */
[----:B------:R-:W-:Y:S01]  /*4800*/  FMUL.FTZ R163, R89, UR7 ;  /* 0x0000000759a37c20 */ /* 0x000fe20008410000 */
[----:B------:R-:W-:Y:S01]  /*4810*/  FADD.FTZ R82, R167, -R82 ;  /* 0x80000052a7527221 */ /* 0x000fe20000010000 */
[----:B------:R-:W-:Y:S01]  /*4820*/  FFMA.FTZ R83, R164, UR4, R85 ;  /* 0x00000004a4537c23 */ /* 0x000fe20008010055 */
[----:B------:R-:W-:Y:S02]  /*4830*/  HADD2.F32 R162, -RZ, R78.H1_H1 ;  /* 0x3000004effa27230 */ /* 0x000fe40000004100 */
[----:B------:R-:W-:Y:S01]  /*4840*/  FMUL.FTZ R78, R163, R159 ;  /* 0x0000009fa34e7220 */ /* 0x000fe20000410000 */
[----:B------:R-:W-:Y:S01]  /*4850*/  FMUL.FTZ R82, R82, UR8 ;  /* 0x0000000852527c20 */ /* 0x000fe20008410000 */
[----:B------:R-:W-:Y:S01]  /*4860*/  FADD.FTZ R83, R169, -R83 ;  /* 0x80000053a9537221 */ /* 0x000fe20000010000 */
[----:B------:R-:W-:Y:S01]  /*4870*/  F2FP.F16.F32.PACK_AB R79, R79, R146 ;  /* 0x000000924f4f723e */ /* 0x000fe200000000ff */
[----:B------:R-:W-:Y:S01]  /*4880*/  FMUL.FTZ R163, R163, R162 ;  /* 0x000000a2a3a37220 */ /* 0x000fe20000410000 */
[----:B------:R-:W-:Y:S01]  /*4890*/  F2FP.F16.F32.PACK_AB R78, R78, R147 ;  /* 0x000000934e4e723e */ /* 0x000fe200000000ff */
[----:B------:R-:W-:-:S02]  /*48a0*/  HADD2.F32 R162, -RZ, R77.H0_H0 ;  /* 0x2000004dffa27230 */ /* 0x000fc40000004100 */
[----:B------:R-:W-:Y:S01]  /*48b0*/  FMUL.FTZ R147, R82, UR7 ;  /* 0x0000000752937c20 */ /* 0x000fe20008410000 */
[----:B------:R-:W-:Y:S02]  /*48c0*/  HADD2.F32 R146, -RZ, R61.H0_H0 ;  /* 0x2000003dff927230 */ /* 0x000fe40000004100 */
[----:B------:R-:W-:Y:S01]  /*48d0*/  FMUL.FTZ R83, R83, UR8 ;  /* 0x0000000853537c20 */ /* 0x000fe20008410000 */
[----:B------:R-:W-:Y:S02]  /*48e0*/  HADD2.F32 R164, -RZ, R77.H1_H1 ;  /* 0x3000004dffa47230 */ /* 0x000fe40000004100 */
[C---:B------:R-:W-:Y:S01]  /*48f0*/  FMUL.FTZ R162, R147.reuse, R162 ;  /* 0x000000a293a27220 */ /* 0x040fe20000410000 */
[----:B------:R-:W-:Y:S02]  /*4900*/  HADD2.F32 R77, -RZ, R61.H1_H1 ;  /* 0x3000003dff4d7230 */ /* 0x000fe40000004100 */
[----:B------:R-:W-:Y:S01]  /*4910*/  FMUL.FTZ R146, R147, R146 ;  /* 0x0000009293927220 */ /* 0x000fe20000410000 */
[----:B------:R-:W-:Y:S01]  /*4920*/  FMUL.FTZ R147, R83, UR7 ;  /* 0x0000000753937c20 */ /* 0x000fe20008410000 */
[----:B------:R-:W-:Y:S01]  /*4930*/  FADD.FTZ R80, R165, -R80 ;  /* 0x80000050a5507221 */ /* 0x000fe20000010000 */
[----:B------:R-:W-:Y:S01]  /*4940*/  FADD.FTZ R81, R166, -R81 ;  /* 0x80000051a6517221 */ /* 0x000fe20000010000 */
[----:B------:R-:W-:-:S02]  /*4950*/  HADD2.F32 R165, -RZ, R76.H0_H0 ;  /* 0x2000004cffa57230 */ /* 0x000fc40000004100 */
[C---:B------:R-:W-:Y:S01]  /*4960*/  FMUL.FTZ R77, R147.reuse, R77 ;  /* 0x0000004d934d7220 */ /* 0x040fe20000410000 */
[----:B------:R-:W-:Y:S01]  /*4970*/  FMUL.FTZ R80, R80, UR8 ;  /* 0x0000000850507c20 */ /* 0x000fe20008410000 */
[----:B------:R-:W-:Y:S01]  /*4980*/  FMUL.FTZ R164, R147, R164 ;  /* 0x000000a493a47220 */ /* 0x000fe20000410000 */
[----:B------:R-:W-:Y:S01]  /*4990*/  FMUL.FTZ R81, R81, UR8 ;  /* 0x0000000851517c20 */ /* 0x000fe20008410000 */
[----:B------:R-:W-:Y:S01]  /*49a0*/  HADD2.F32 R166, -RZ, R76.H1_H1 ;  /* 0x3000004cffa67230 */ /* 0x000fe20000004100 */
[----:B------:R-:W-:Y:S01]  /*49b0*/  F2FP.F16.F32.PACK_AB R77, R77, R146 ;  /* 0x000000924d4d723e */ /* 0x000fe200000000ff */
[--C-:B------:R-:W-:Y:S02]  /*49c0*/  HADD2.F32 R146, -RZ, R60.reuse.H0_H0 ;  /* 0x2000003cff927230 */ /* 0x100fe40000004100 */
[----:B------:R-:W-:Y:S01]  /*49d0*/  FMUL.FTZ R147, R80, UR7 ;  /* 0x0000000750937c20 */ /* 0x000fe20008410000 */
[----:B------:R-:W-:-:S03]  /*49e0*/  HADD2.F32 R76, -RZ, R60.H1_H1 ;  /* 0x3000003cff4c7230 */ /* 0x000fc60000004100 */
[C---:B------:R-:W-:Y:S01]  /*49f0*/  FMUL.FTZ R165, R147.reuse, R165 ;  /* 0x000000a593a57220 */ /* 0x040fe20000410000 */
[----:B------:R-:W-:Y:S01]  /*4a00*/  FMUL.FTZ R146, R147, R146 ;  /* 0x0000009293927220 */ /* 0x000fe20000410000 */
[----:B------:R-:W-:-:S04]  /*4a10*/  FMUL.FTZ R147, R81, UR7 ;  /* 0x0000000751937c20 */ /* 0x000fc80008410000 */
[C---:B------:R-:W-:Y:S01]  /*4a20*/  FMUL.FTZ R76, R147.reuse, R76 ;  /* 0x0000004c934c7220 */ /* 0x040fe20000410000 */
[----:B------:R-:W-:-:S04]  /*4a30*/  FMUL.FTZ R166, R147, R166 ;  /* 0x000000a693a67220 */ /* 0x000fc80000410000 */
[----:B------:R-:W-:Y:S01]  /*4a40*/  F2FP.F16.F32.PACK_AB R76, R76, R146 ;  /* 0x000000924c4c723e */ /* 0x000fe200000000ff */
[----:B------:R-:W-:Y:S06]  /*4a50*/  BRA `(.L_x_11884) ;  /* 0x0000000400107947 */ /* 0x000fec0003800000 */
.L_x_11883:
        /* <DEDUP_REMOVED lines=10> */
[--C-:B------:R-:W-:Y:S01]  /*4b00*/  FFMA.FTZ R161, R161, UR4, R85.reuse ;  /* 0x00000004a1a17c23 */ /* 0x100fe20008010055 */
[----:B------:R-:W-:Y:S01]  /*4b10*/  FFMA.FTZ R171, R171, UR4, R85 ;  /* 0x00000004abab7c23 */ /* 0x000fe20008010055 */
[----:B------:R-:W-:Y:S01]  /*4b20*/  FMUL.FTZ R79, R146, UR7 ;  /* 0x00000007924f7c20 */ /* 0x000fe20008410000 */
[----:B------:R-:W-:Y:S01]  /*4b30*/  FMUL.FTZ R147, R147, UR7 ;  /* 0x0000000793937c20 */ /* 0x000fe20008410000 */
[----:B------:R-:W-:-:S02]  /*4b40*/  HADD2.F32 R159, -RZ, R63.H0_H0 ;  /* 0x2000003fff9f7230 */ /* 0x000fc40000004100 */
[----:B------:R-:W-:Y:S01]  /*4b50*/  FMUL.FTZ R170, R170, UR8 ;  /* 0x00000008aaaa7c20 */ /* 0x000fe20008410000 */
[----:B------:R-:W-:Y:S02]  /*4b60*/  HADD2.F32 R146, -RZ, R63.H1_H1 ;  /* 0x3000003fff927230 */ /* 0x000fe40000004100 */
[----:B------:R-:W-:Y:S01]  /*4b70*/  FADD.FTZ R165, R165, -R161 ;  /* 0x800000a1a5a57221 */ /* 0x000fe20000010000 */
[----:B------:R-:W-:Y:S01]  /*4b80*/  FADD.FTZ R172, R172, -R171 ;  /* 0x800000abacac7221 */ /* 0x000fe20000010000 */
[----:B------:R-:W-:Y:S01]  /*4b90*/  FMUL.FTZ R155, R147, R155 ;  /* 0x0000009b939b7220 */ /* 0x000fe20000410000 */
[----:B------:R-:W-:Y:S01]  /*4ba0*/  FMUL.FTZ R160, R79, R160 ;  /* 0x000000a04fa07220 */ /* 0x000fe20000410000 */
[----:B------:R-:W-:Y:S01]  /*4bb0*/  FMUL.FTZ R147, R147, R159 ;  /* 0x0000009f93937220 */ /* 0x000fe20000410000 */
[----:B------:R-:W-:Y:S01]  /*4bc0*/  FMUL.FTZ R79, R79, R146 ;  /* 0x000000924f4f7220 */ /* 0x000fe20000410000 */
[----:B------:R-:W-:Y:S02]  /*4bd0*/  HADD2.F32 R161, -RZ, R78.H0_H0 ;  /* 0x2000004effa17230 */ /* 0x000fe40000004100 */
[----:B------:R-:W-:Y:S01]  /*4be0*/  FFMA.FTZ R163, R163, UR4, R85 ;  /* 0x00000004a3a37c23 */ /* 0x000fe20008010055 */
[----:B------:R-:W-:Y:S01]  /*4bf0*/  FMUL.FTZ R146, R170, UR7 ;  /* 0x00000007aa927c20 */ /* 0x000fe20008410000 */
[----:B------:R-:W-:-:S02]  /*4c00*/  HADD2.F32 R159, -RZ, R62.H0_H0 ;  /* 0x2000003eff9f7230 */ /* 0x000fc40000004100 */
[----:B------:R-:W-:Y:S01]  /*4c10*/  FMUL.FTZ R172, R172, UR8 ;  /* 0x00000008acac7c20 */ /* 0x000fe20008410000 */
[----:B------:R-:W-:Y:S01]  /*4c20*/  FADD.FTZ R167, R167, -R163 ;  /* 0x800000a3a7a77221 */ /* 0x000fe20000010000 */
[C---:B------:R-:W-:Y:S01]  /*4c30*/  FMUL.FTZ R161, R146.reuse, R161 ;  /* 0x000000a192a17220 */ /* 0x040fe20000410000 */
[----:B------:R-:W-:Y:S02]  /*4c40*/  HADD2.F32 R163, -RZ, R78.H1_H1 ;  /* 0x3000004effa37230 */ /* 0x000fe40000004100 */
[----:B------:R-:W-:Y:S01]  /*4c50*/  FMUL.FTZ R146, R146, R159 ;  /* 0x0000009f92927220 */ /* 0x000fe20000410000 */
[--C-:B------:R-:W-:Y:S01]  /*4c60*/  FFMA.FTZ R162, R162, UR4, R85.reuse ;  /* 0x00000004a2a27c23 */ /* 0x100fe20008010055 */
[----:B------:R-:W-:Y:S01]  /*4c70*/  FMUL.FTZ R78, R172, UR7 ;  /* 0x00000007ac4e7c20 */ /* 0x000fe20008410000 */
[----:B------:R-:W-:Y:S02]  /*4c80*/  HADD2.F32 R159, -RZ, R62.H1_H1 ;  /* 0x3000003eff9f7230 */ /* 0x000fe40000004100 */
[----:B------:R-:W-:Y:S01]  /*4c90*/  FFMA.FTZ R164, R164, UR4, R85 ;  /* 0x00000004a4a47c23 */ /* 0x000fe20008010055 */
[----:B------:R-:W-:Y:S01]  /*4ca0*/  FMUL.FTZ R167, R167, UR8 ;  /* 0x00000008a7a77c20 */ /* 0x000fe20008410000 */
[----:B------:R-:W-:Y:S01]  /*4cb0*/  FADD.FTZ R166, R166, -R162 ;  /* 0x800000a2a6a67221 */ /* 0x000fe20000010000 */
[C---:B------:R-:W-:Y:S01]  /*4cc0*/  FMUL.FTZ R163, R78.reuse, R163 ;  /* 0x000000a34ea37220 */ /* 0x040fe20000410000 */
[----:B------:R-:W-:Y:S01]  /*4cd0*/  FADD.FTZ R169, R169, -R164 ;  /* 0x800000a4a9a97221 */ /* 0x000fe20000010000 */
[----:B------:R-:W-:Y:S01]  /*4ce0*/  FMUL.FTZ R78, R78, R159 ;  /* 0x0000009f4e4e7220 */ /* 0x000fe20000410000 */
[----:B------:R-:W-:-:S02]  /*4cf0*/  HADD2.F32 R162, -RZ, R77.H0_H0 ;  /* 0x2000004dffa27230 */ /* 0x000fc40000004100 */
[----:B------:R-:W-:Y:S01]  /*4d00*/  FMUL.FTZ R159, R167, UR7 ;  /* 0x00000007a79f7c20 */ /* 0x000fe20008410000 */
[--C-:B------:R-:W-:Y:S02]  /*4d10*/  HADD2.F32 R164, -RZ, R61.reuse.H0_H0 ;  /* 0x2000003dffa47230 */ /* 0x100fe40000004100 */
[----:B------:R-:W-:Y:S01]  /*4d20*/  FMUL.FTZ R169, R169, UR8 ;  /* 0x00000008a9a97c20 */ /* 0x000fe20008410000 */
[----:B------:R-:W-:Y:S02]  /*4d30*/  HADD2.F32 R167, -RZ, R61.H1_H1 ;  /* 0x3000003dffa77230 */ /* 0x000fe40000004100 */
[----:B------:R-:W-:Y:S01]  /*4d40*/  FMUL.FTZ R162, R159, R162 ;  /* 0x000000a29fa27220 */ /* 0x000fe20000410000 */
[----:B------:R-:W-:Y:S01]  /*4d50*/  FMUL.FTZ R165, R165, UR8 ;  /* 0x00000008a5a57c20 */ /* 0x000fe20008410000 */
[----:B------:R-:W-:Y:S01]  /*4d60*/  FMUL.FTZ R159, R159, R164 ;  /* 0x000000a49f9f7220 */ /* 0x000fe20000410000 */
[----:B------:R-:W-:Y:S02]  /*4d70*/  HADD2.F32 R164, -RZ, R77.H1_H1 ;  /* 0x3000004dffa47230 */ /* 0x000fe40000004100 */
[----:B------:R-:W-:Y:S01]  /*4d80*/  FMUL.FTZ R77, R169, UR7 ;  /* 0x00000007a94d7c20 */ /* 0x000fe20008410000 */
[----:B------:R-:W-:-:S02]  /*4d90*/  HADD2.F32 R168, -RZ, R60.H0_H0 ;  /* 0x2000003cffa87230 */ /* 0x000fc40000004100 */
[----:B------:R-:W-:Y:S01]  /*4da0*/  FMUL.FTZ R166, R166, UR8 ;  /* 0x00000008a6a67c20 */ /* 0x000fe20008410000 */
[----:B------:R-:W-:Y:S01]  /*4db0*/  F2FP.F16.F32.PACK_AB R79, R79, R147 ;  /* 0x000000934f4f723e */ /* 0x000fe200000000ff */
[C---:B------:R-:W-:Y:S01]  /*4dc0*/  FMUL.FTZ R164, R77.reuse, R164 ;  /* 0x000000a44da47220 */ /* 0x040fe20000410000 */
[----:B------:R-:W-:Y:S01]  /*4dd0*/  FMUL.FTZ R77, R77, R167 ;  /* 0x000000a74d4d7220 */ /* 0x000fe20000410000 */
[----:B------:R-:W-:Y:S01]  /*4de0*/  FMUL.FTZ R167, R165, UR7 ;  /* 0x00000007a5a77c20 */ /* 0x000fe20008410000 */
[--C-:B------:R-:W-:Y:S02]  /*4df0*/  HADD2.F32 R165, -RZ, R76.reuse.H0_H0 ;  /* 0x2000004cffa57230 */ /* 0x100fe40000004100 */
[----:B------:R-:W-:Y:S01]  /*4e00*/  FMUL.FTZ R166, R166, UR7 ;  /* 0x00000007a6a67c20 */ /* 0x000fe20008410000 */
[----:B------:R-:W-:Y:S02]  /*4e10*/  F2FP.F16.F32.PACK_AB R78, R78, R146 ;  /* 0x000000924e4e723e */ /* 0x000fe400000000ff */
[----:B------:R-:W-:Y:S01]  /*4e20*/  F2FP.F16.F32.PACK_AB R77, R77, R159 ;  /* 0x0000009f4d4d723e */ /* 0x000fe200000000ff */
[C---:B------:R-:W-:Y:S01]  /*4e30*/  FMUL.FTZ R165, R167.reuse, R165 ;  /* 0x000000a5a7a57220 */ /* 0x040fe20000410000 */
[----:B------:R-:W-:Y:S01]  /*4e40*/  FMUL.FTZ R167, R167, R168 ;  /* 0x000000a8a7a77220 */ /* 0x000fe20000410000 */
[----:B------:R-:W-:-:S02]  /*4e50*/  HADD2.F32 R168, -RZ, R76.H1_H1 ;  /* 0x3000004cffa87230 */ /* 0x000fc40000004100 */
[----:B------:R-:W-:-:S05]  /*4e60*/  HADD2.F32 R76, -RZ, R60.H1_H1 ;  /* 0x3000003cff4c7230 */ /* 0x000fca0000004100 */
[C---:B------:R-:W-:Y:S01]  /*4e70*/  FMUL.FTZ R76, R166.reuse, R76 ;  /* 0x0000004ca64c7220 */ /* 0x040fe20000410000 */
[----:B------:R-:W-:-:S04]  /*4e80*/  FMUL.FTZ R166, R166, R168 ;  /* 0x000000a8a6a67220 */ /* 0x000fc80000410000 */
[----:B------:R-:W-:-:S07]  /*4e90*/  F2FP.F16.F32.PACK_AB R76, R76, R167 ;  /* 0x000000a74c4c723e */ /* 0x000fce00000000ff */
.L_x_11884:
[----:B------:R-:W0:Y:S01]  /*4ea0*/  @P0 LDC.64 R146, c[0x0][0x478] ;  /* 0x00011e00ff920b82 */ /* 0x000e220000000a00 */
[----:B------:R-:W-:Y:S01]  /*4eb0*/  MOV R159, 0x10 ;  /* 0x00000010009f7802 */ /* 0x000fe20000000f00 */
[----:B0-----:R-:W-:-:S04]  /*4ec0*/  @P0 IMAD.WIDE.U32 R146, R158, 0x20, R146 ;  /* 0x000000209e920825 */ /* 0x001fc800078e0092 */
[----:B------:R-:W-:Y:S01]  /*4ed0*/  IMAD.WIDE.U32 R158, R158, R159, UR26 ;  /* 0x0000001a9e9e7e25 */ /* 0x000fe2000f8e009f */
[----:B------:R-:W-:Y:S04]  /*4ee0*/  @P0 STG.E.128 desc[UR16][R146.64], R80 ;  /* 0x0000005092000986 */ /* 0x000fe8000c101d10 */
        /* <DEDUP_REMOVED lines=15> */
[----:B-----5:R-:W-:Y:S02]  /*4fe0*/  HADD2.F32 R102, -RZ, R79.H0_H0 ;  /* 0x2000004fff667230 */ /* 0x020fe40000004100 */
[----:B------:R-:W-:Y:S01]  /*4ff0*/  FMUL.FTZ R91, R91, UR8 ;  /* 0x000000085b5b7c20 */ /* 0x000fe20008410000 */
[----:B------:R-:W-:-:S02]  /*5000*/  HADD2.F32 R100, -RZ, R59.H0_H0 ;  /* 0x2000003bff647230 */ /* 0x000fc40000004100 */
[----:B------:R-:W-:Y:S01]  /*5010*/  FMUL.FTZ R101, R90, UR7 ;  /* 0x000000075a657c20 */ /* 0x000fe20008410000 */
[----:B------:R-:W-:Y:S01]  /*5020*/  FADD.FTZ R80, R104, -R80 ;  /* 0x8000005068507221 */ /* 0x000fe20000010000 */
[----:B------:R-:W-:Y:S01]  /*5030*/  FADD.FTZ R88, R109, -R88 ;  /* 0x800000586d587221 */ /* 0x000fe20000010000 */
[----:B------:R-:W-:Y:S02]  /*5040*/  HADD2.F32 R104, -RZ, R79.H1_H1 ;  /* 0x3000004fff687230 */ /* 0x000fe40000004100 */
[C---:B------:R-:W-:Y:S01]  /*5050*/  FMUL.FTZ R102, R101.reuse, R102 ;  /* 0x0000006665667220 */ /* 0x040fe20000410000 */
[----:B------:R-:W-:Y:S01]  /*5060*/  FMUL.FTZ R100, R101, R100 ;  /* 0x0000006465647220 */ /* 0x000fe20000410000 */
[----:B------:R-:W-:Y:S02]  /*5070*/  HADD2.F32 R79, -RZ, R59.H1_H1 ;  /* 0x3000003bff4f7230 */ /* 0x000fe40000004100 */
[--C-:B------:R-:W-:Y:S01]  /*5080*/  FFMA.FTZ R89, R110, UR4, R85.reuse ;  /* 0x000000046e597c23 */ /* 0x100fe20008010055 */
[----:B------:R-:W-:Y:S01]  /*5090*/  FMUL.FTZ R101, R91, UR7 ;  /* 0x000000075b657c20 */ /* 0x000fe20008410000 */
[----:B------:R-:W-:Y:S01]  /*50a0*/  FMUL.FTZ R88, R88, UR8 ;  /* 0x0000000858587c20 */ /* 0x000fe20008410000 */
[----:B------:R-:W-:Y:S01]  /*50b0*/  FFMA.FTZ R83, R103, UR4, R85 ;  /* 0x0000000467537c23 */ /* 0x000fe20008010055 */
[----:B------:R-:W-:Y:S01]  /*50c0*/  FADD.FTZ R89, R111, -R89 ;  /* 0x800000596f597221 */ /* 0x000fe20000010000 */
[C---:B------:R-:W-:Y:S01]  /*50d0*/  FMUL.FTZ R104, R101.reuse, R104 ;  /* 0x0000006865687220 */ /* 0x040fe20000410000 */
[----:B------:R-:W-:Y:S01]  /*50e0*/  FMUL.FTZ R79, R101, R79 ;  /* 0x0000004f654f7220 */ /* 0x000fe20000410000 */
[----:B------:R-:W-:Y:S01]  /*50f0*/  FADD.FTZ R81, R105, -R81 ;  /* 0x8000005169517221 */ /* 0x000fe20000010000 */
[----:B------:R-:W-:-:S02]  /*5100*/  HADD2.F32 R103, -RZ, R78.H0_H0 ;  /* 0x2000004eff677230 */ /* 0x000fc40000004100 */
[----:B------:R-:W-:Y:S01]  /*5110*/  FMUL.FTZ R105, R88, UR7 ;  /* 0x0000000758697c20 */ /* 0x000fe20008410000 */
[--C-:B------:R-:W-:Y:S02]  /*5120*/  HADD2.F32 R101, -RZ, R58.reuse.H0_H0 ;  /* 0x2000003aff657230 */ /* 0x100fe40000004100 */
[----:B------:R-:W-:Y:S01]  /*5130*/  FMUL.FTZ R89, R89, UR8 ;  /* 0x0000000859597c20 */ /* 0x000fe20008410000 */
[----:B------:R-:W-:Y:S01]  /*5140*/  FADD.FTZ R82, R106, -R82 ;  /* 0x800000526a527221 */ /* 0x000fe20000010000 */
[----:B------:R-:W-:Y:S01]  /*5150*/  FMUL.FTZ R103, R105, R103 ;  /* 0x0000006769677220 */ /* 0x000fe20000410000 */
[----:B------:R-:W-:Y:S01]  /*5160*/  FADD.FTZ R83, R107, -R83 ;  /* 0x800000536b537221 */ /* 0x000fe20000010000 */
[----:B------:R-:W-:Y:S01]  /*5170*/  FMUL.FTZ R101, R105, R101 ;  /* 0x0000006569657220 */ /* 0x000fe20000410000 */
[----:B------:R-:W-:Y:S02]  /*5180*/  HADD2.F32 R105, -RZ, R58.H1_H1 ;  /* 0x3000003aff697230 */ /* 0x000fe40000004100 */
[----:B------:R-:W-:Y:S01]  /*5190*/  FMUL.FTZ R106, R89, UR7 ;  /* 0x00000007596a7c20 */ /* 0x000fe20008410000 */
[----:B------:R-:W-:-:S02]  /*51a0*/  HADD2.F32 R107, -RZ, R78.H1_H1 ;  /* 0x3000004eff6b7230 */ /* 0x000fc40000004100 */
[----:B------:R-:W-:Y:S01]  /*51b0*/  FMUL.FTZ R82, R82, UR8 ;  /* 0x0000000852527c20 */ /* 0x000fe20008410000 */
[----:B------:R-:W-:Y:S01]  /*51c0*/  F2FP.F16.F32.PACK_AB R79, R79, R100 ;  /* 0x000000644f4f723e */ /* 0x000fe200000000ff */
[C---:B------:R-:W-:Y:S01]  /*51d0*/  FMUL.FTZ R78, R106.reuse, R105 ;  /* 0x000000696a4e7220 */ /* 0x040fe20000410000 */
[----:B------:R-:W-:Y:S02]  /*51e0*/  HADD2.F32 R105, -RZ, R77.H0_H0 ;  /* 0x2000004dff697230 */ /* 0x000fe40000004100 */
[----:B------:R-:W-:Y:S01]  /*51f0*/  FMUL.FTZ R83, R83, UR8 ;  /* 0x0000000853537c20 */ /* 0x000fe20008410000 */
[----:B------:R-:W-:Y:S02]  /*5200*/  HADD2.F32 R100, -RZ, R57.H0_H0 ;  /* 0x20000039ff647230 */ /* 0x000fe40000004100 */
[----:B------:R-:W-:Y:S01]  /*5210*/  FMUL.FTZ R106, R106, R107 ;  /* 0x0000006b6a6a7220 */ /* 0x000fe20000410000 */
[----:B------:R-:W-:Y:S01]  /*5220*/  F2FP.F16.F32.PACK_AB R78, R78, R101 ;  /* 0x000000654e4e723e */ /* 0x000fe200000000ff */
[----:B------:R-:W-:Y:S01]  /*5230*/  FMUL.FTZ R101, R82, UR7 ;  /* 0x0000000752657c20 */ /* 0x000fe20008410000 */
[----:B------:R-:W-:-:S02]  /*5240*/  HADD2.F32 R107, -RZ, R77.H1_H1 ;  /* 0x3000004dff6b7230 */ /* 0x000fc40000004100 */
[----:B------:R-:W-:Y:S01]  /*5250*/  FMUL.FTZ R80, R80, UR8 ;  /* 0x0000000850507c20 */ /* 0x000fe20008410000 */
[----:B------:R-:W-:Y:S02]  /*5260*/  HADD2.F32 R77, -RZ, R57.H1_H1 ;  /* 0x30000039ff4d7230 */ /* 0x000fe40000004100 */
[C---:B------:R-:W-:Y:S01]  /*5270*/  FMUL.FTZ R105, R101.reuse, R105 ;  /* 0x0000006965697220 */ /* 0x040fe20000410000 */
[----:B------:R-:W-:Y:S01]  /*5280*/  FMUL.FTZ R100, R101, R100 ;  /* 0x0000006465647220 */ /* 0x000fe20000410000 */
[----:B------:R-:W-:Y:S01]  /*5290*/  FMUL.FTZ R101, R83, UR7 ;  /* 0x0000000753657c20 */ /* 0x000fe20008410000 */
[--C-:B------:R-:W-:Y:S02]  /*52a0*/  HADD2.F32 R108, -RZ, R76.reuse.H0_H0 ;  /* 0x2000004cff6c7230 */ /* 0x100fe40000004100 */
[----:B------:R-:W-:Y:S01]  /*52b0*/  FMUL.FTZ R81, R81, UR8 ;  /* 0x0000000851517c20 */ /* 0x000fe20008410000 */
[----:B------:R-:W-:Y:S02]  /*52c0*/  HADD2.F32 R109, -RZ, R76.H1_H1 ;  /* 0x3000004cff6d7230 */ /* 0x000fe40000004100 */
[C---:B------:R-:W-:Y:S01]  /*52d0*/  FMUL.FTZ R77, R101.reuse, R77 ;  /* 0x0000004d654d7220 */ /* 0x040fe20000410000 */
[----:B------:R-:W-:Y:S01]  /*52e0*/  FMUL.FTZ R107, R101, R107 ;  /* 0x0000006b656b7220 */ /* 0x000fe20000410000 */
[----:B------:R-:W-:Y:S01]  /*52f0*/  FMUL.FTZ R101, R80, UR7 ;  /* 0x0000000750657c20 */ /* 0x000fe20008410000 */
[----:B------:R-:W-:-:S02]  /*5300*/  HADD2.F32 R76, -RZ, R56.H1_H1 ;  /* 0x30000038ff4c7230 */ /* 0x000fc40000004100 */
[----:B------:R-:W-:Y:S01]  /*5310*/  F2FP.F16.F32.PACK_AB R77, R77, R100 ;  /* 0x000000644d4d723e */ /* 0x000fe200000000ff */
[----:B------:R-:W-:Y:S02]  /*5320*/  HADD2.F32 R100, -RZ, R56.H0_H0 ;  /* 0x20000038ff647230 */ /* 0x000fe40000004100 */
[----:B------:R-:W-:-:S03]  /*5330*/  FMUL.FTZ R108, R101, R108 ;  /* 0x0000006c656c7220 */ /* 0x000fc60000410000 */
[----:B------:R-:W-:Y:S01]  /*5340*/  FMUL.FTZ R100, R101, R100 ;  /* 0x0000006465647220 */ /* 0x000fe20000410000 */
[----:B------:R-:W-:-:S04]  /*5350*/  FMUL.FTZ R101, R81, UR7 ;  /* 0x0000000751657c20 */ /* 0x000fc80008410000 */
[C---:B------:R-:W-:Y:S01]  /*5360*/  FMUL.FTZ R76, R101.reuse, R76 ;  /* 0x0000004c654c7220 */ /* 0x040fe20000410000 */
[----:B------:R-:W-:-:S04]  /*5370*/  FMUL.FTZ R109, R101, R109 ;  /* 0x0000006d656d7220 */ /* 0x000fc80000410000 */
[----:B------:R-:W-:Y:S01]  /*5380*/  F2FP.F16.F32.PACK_AB R76, R76, R100 ;  /* 0x000000644c4c723e */ /* 0x000fe200000000ff */
[----:B------:R-:W-:Y:S06]  /*5390*/  BRA `(.L_x_11886) ;  /* 0x0000000400107947 */ /* 0x000fec0003800000 */
.L_x_11885:
        /* <DEDUP_REMOVED lines=10> */
[--C-:B------:R-:W-:Y:S01]  /*5440*/  FFMA.FTZ R105, R138, UR4, R85.reuse ;  /* 0x000000048a697c23 */ /* 0x100fe20008010055 */
[----:B------:R-:W-:Y:S01]  /*5450*/  FMUL.FTZ R111, R136, UR8 ;  /* 0x00000008886f7c20 */ /* 0x000fe20008410000 */
[----:B------:R-:W-:Y:S01]  /*5460*/  FFMA.FTZ R108, R108, UR4, R85 ;  /* 0x000000046c6c7c23 */ /* 0x000fe20008010055 */
[----:B------:R-:W-:Y:S01]  /*5470*/  FADD.FTZ R106, R106, -R102 ;  /* 0x800000666a6a7221 */ /* 0x000fe20000010000 */
[----:B------:R-:W-:Y:S01]  /*5480*/  FADD.FTZ R100, R104, -R100 ;  /* 0x8000006468647221 */ /* 0x000fe20000010000 */
[----:B------:R-:W-:Y:S01]  /*5490*/  FADD.FTZ R105, R139, -R105 ;  /* 0x800000698b697221 */ /* 0x000fe20000010000 */
[----:B-----5:R-:W-:-:S02]  /*54a0*/  HADD2.F32 R102, -RZ, R79.H0_H0 ;  /* 0x2000004fff667230 */ /* 0x020fc40000004100 */
[----:B------:R-:W-:Y:S01]  /*54b0*/  FMUL.FTZ R111, R111, UR7 ;  /* 0x000000076f6f7c20 */ /* 0x000fe20008410000 */
[----:B------:R-:W-:Y:S02]  /*54c0*/  HADD2.F32 R104, -RZ, R59.H0_H0 ;  /* 0x2000003bff687230 */ /* 0x000fe40000004100 */
[----:B------:R-:W-:Y:S01]  /*54d0*/  FADD.FTZ R109, R109, -R108 ;  /* 0x8000006c6d6d7221 */ /* 0x000fe20000010000 */
[----:B------:R-:W-:Y:S01]  /*54e0*/  FMUL.FTZ R105, R105, UR8 ;  /* 0x0000000869697c20 */ /* 0x000fe20008410000 */
[C---:B------:R-:W-:Y:S01]  /*54f0*/  FMUL.FTZ R102, R111.reuse, R102 ;  /* 0x000000666f667220 */ /* 0x040fe20000410000 */
[----:B------:R-:W-:Y:S02]  /*5500*/  HADD2.F32 R108, -RZ, R58.H0_H0 ;  /* 0x2000003aff6c7230 */ /* 0x000fe40000004100 */
[----:B------:R-:W-:Y:S01]  /*5510*/  FMUL.FTZ R111, R111, R104 ;  /* 0x000000686f6f7220 */ /* 0x000fe20000410000 */
[----:B------:R-:W-:Y:S01]  /*5520*/  FMUL.FTZ R109, R109, UR8 ;  /* 0x000000086d6d7c20 */ /* 0x000fe20008410000 */
[----:B------:R-:W-:-:S02]  /*5530*/  HADD2.F32 R104, -RZ, R79.H1_H1 ;  /* 0x3000004fff687230 */ /* 0x000fc40000004100 */
[----:B------:R-:W-:Y:S01]  /*5540*/  FMUL.FTZ R79, R105, UR7 ;  /* 0x00000007694f7c20 */ /* 0x000fe20008410000 */
[----:B------:R-:W-:Y:S02]  /*5550*/  HADD2.F32 R105, -RZ, R59.H1_H1 ;  /* 0x3000003bff697230 */ /* 0x000fe40000004100 */
[----:B------:R-:W-:Y:S01]  /*5560*/  FMUL.FTZ R110, R109, UR7 ;  /* 0x000000076d6e7c20 */ /* 0x000fe20008410000 */
[--C-:B------:R-:W-:Y:S02]  /*5570*/  HADD2.F32 R109, -RZ, R78.reuse.H0_H0 ;  /* 0x2000004eff6d7230 */ /* 0x100fe40000004100 */
[C---:B------:R-:W-:Y:S01]  /*5580*/  FMUL.FTZ R104, R79.reuse, R104 ;  /* 0x000000684f687220 */ /* 0x040fe20000410000 */
[----:B------:R-:W-:Y:S01]  /*5590*/  FMUL.FTZ R136, R106, UR8 ;  /* 0x000000086a887c20 */ /* 0x000fe20008410000 */
[----:B------:R-:W-:Y:S01]  /*55a0*/  FMUL.FTZ R79, R79, R105 ;  /* 0x000000694f4f7220 */ /* 0x000fe20000410000 */
[----:B------:R-:W-:Y:S01]  /*55b0*/  FMUL.FTZ R105, R103, UR8 ;  /* 0x0000000867697c20 */ /* 0x000fe20008410000 */
[C---:B------:R-:W-:Y:S01]  /*55c0*/  FMUL.FTZ R103, R110.reuse, R109 ;  /* 0x0000006d6e677220 */ /* 0x040fe20000410000 */
[----:B------:R-:W-:Y:S01]  /*55d0*/  FMUL.FTZ R110, R110, R108 ;  /* 0x0000006c6e6e7220 */ /* 0x000fe20000410000 */
[----:B------:R-:W-:-:S02]  /*55e0*/  HADD2.F32 R108, -RZ, R78.H1_H1 ;  /* 0x3000004eff6c7230 */ /* 0x000fc40000004100 */
[----:B------:R-:W-:Y:S01]  /*55f0*/  FMUL.FTZ R78, R105, UR7 ;  /* 0x00000007694e7c20 */ /* 0x000fe20008410000 */
[----:B------:R-:W-:Y:S02]  /*5600*/  HADD2.F32 R105, -RZ, R58.H1_H1 ;  /* 0x3000003aff697230 */ /* 0x000fe40000004100 */
[----:B------:R-:W-:Y:S01]  /*5610*/  FMUL.FTZ R136, R136, UR7 ;  /* 0x0000000788887c20 */ /* 0x000fe20008410000 */
[----:B------:R-:W-:Y:S02]  /*5620*/  HADD2.F32 R109, -RZ, R57.H0_H0 ;  /* 0x20000039ff6d7230 */ /* 0x000fe40000004100 */
[C---:B------:R-:W-:Y:S01]  /*5630*/  FMUL.FTZ R106, R78.reuse, R108 ;  /* 0x0000006c4e6a7220 */ /* 0x040fe20000410000 */
[----:B------:R-:W-:Y:S01]  /*5640*/  FMUL.FTZ R108, R107, UR8 ;  /* 0x000000086b6c7c20 */ /* 0x000fe20008410000 */
[----:B------:R-:W-:Y:S01]  /*5650*/  FMUL.FTZ R78, R78, R105 ;  /* 0x000000694e4e7220 */ /* 0x000fe20000410000 */
[--C-:B------:R-:W-:Y:S02]  /*5660*/  HADD2.F32 R105, -RZ, R77.reuse.H0_H0 ;  /* 0x2000004dff697230 */ /* 0x100fe40000004100 */
[----:B------:R-:W-:Y:S01]  /*5670*/  FMUL.FTZ R100, R100, UR8 ;  /* 0x0000000864647c20 */ /* 0x000fe20008410000 */
[----:B------:R-:W-:-:S02]  /*5680*/  HADD2.F32 R107, -RZ, R77.H1_H1 ;  /* 0x3000004dff6b7230 */ /* 0x000fc40000004100 */
[----:B------:R-:W-:Y:S01]  /*5690*/  FMUL.FTZ R77, R108, UR7 ;  /* 0x000000076c4d7c20 */ /* 0x000fe20008410000 */
[----:B------:R-:W-:Y:S02]  /*56a0*/  HADD2.F32 R108, -RZ, R57.H1_H1 ;  /* 0x30000039ff6c7230 */ /* 0x000fe40000004100 */
[C---:B------:R-:W-:Y:S01]  /*56b0*/  FMUL.FTZ R105, R136.reuse, R105 ;  /* 0x0000006988697220 */ /* 0x040fe20000410000 */
[----:B------:R-:W-:Y:S01]  /*56c0*/  FMUL.FTZ R136, R136, R109 ;  /* 0x0000006d88887220 */ /* 0x000fe20000410000 */
[C---:B------:R-:W-:Y:S01]  /*56d0*/  FMUL.FTZ R107, R77.reuse, R107 ;  /* 0x0000006b4d6b7220 */ /* 0x040fe20000410000 */
[----:B------:R-:W-:Y:S01]  /*56e0*/  FMUL.FTZ R100, R100, UR7 ;  /* 0x0000000764647c20 */ /* 0x000fe20008410000 */
[----:B------:R-:W-:Y:S01]  /*56f0*/  FMUL.FTZ R77, R77, R108 ;  /* 0x0000006c4d4d7220 */ /* 0x000fe20000410000 */
[----:B------:R-:W-:Y:S02]  /*5700*/  HADD2.F32 R108, -RZ, R76.H0_H0 ;  /* 0x2000004cff6c7230 */ /* 0x000fe40000004100 */
[----:B------:R-:W-:Y:S01]  /*5710*/  FMUL.FTZ R101, R101, UR8 ;  /* 0x0000000865657c20 */ /* 0x000fe20008410000 */
[----:B------:R-:W-:Y:S01]  /*5720*/  HADD2.F32 R109, -RZ, R56.H0_H0 ;  /* 0x20000038ff6d7230 */ /* 0x000fe20000004100 */
[----:B------:R-:W-:Y:S01]  /*5730*/  F2FP.F16.F32.PACK_AB R79, R79, R111 ;  /* 0x0000006f4f4f723e */ /* 0x000fe200000000ff */
[----:B------:R-:W-:Y:S01]  /*5740*/  FMUL.FTZ R108, R100, R108 ;  /* 0x0000006c646c7220 */ /* 0x000fe20000410000 */
[----:B------:R-:W-:-:S02]  /*5750*/  FMUL.FTZ R101, R101, UR7 ;  /* 0x0000000765657c20 */ /* 0x000fc40008410000 */
[----:B------:R-:W-:Y:S01]  /*5760*/  FMUL.FTZ R100, R100, R109 ;  /* 0x0000006d64647220 */ /* 0x000fe20000410000 */
[----:B------:R-:W-:Y:S01]  /*5770*/  HADD2.F32 R109, -RZ, R76.H1_H1 ;  /* 0x3000004cff6d7230 */ /* 0x000fe20000004100 */
[----:B------:R-:W-:Y:S01]  /*5780*/  F2FP.F16.F32.PACK_AB R78, R78, R110 ;  /* 0x0000006e4e4e723e */ /* 0x000fe200000000ff */
[----:B------:R-:W-:Y:S01]  /*5790*/  HADD2.F32 R76, -RZ, R56.H1_H1 ;  /* 0x30000038ff4c7230 */ /* 0x000fe20000004100 */
[----:B------:R-:W-:Y:S02]  /*57a0*/  F2FP.F16.F32.PACK_AB R77, R77, R136 ;  /* 0x000000884d4d723e */ /* 0x000fe400000000ff */
[C---:B------:R-:W-:Y:S02]  /*57b0*/  FMUL.FTZ R109, R101.reuse, R109 ;  /* 0x0000006d656d7220 */ /* 0x040fe40000410000 */
[----:B------:R-:W-:-:S05]  /*57c0*/  FMUL.FTZ R76, R101, R76 ;  /* 0x0000004c654c7220 */ /* 0x000fca0000410000 */
[----:B------:R-:W-:-:S07]  /*57d0*/  F2FP.F16.F32.PACK_AB R76, R76, R100 ;  /* 0x000000644c4c723e */ /* 0x000fce00000000ff */
.L_x_11886:
        /* <DEDUP_REMOVED lines=28> */
[----:B------:R-:W-:Y:S01]  /*59a0*/  FADD.FTZ R96, R73, -R96 ;  /* 0x8000006049607221 */ /* 0x000fe20000010000 */
[C---:B------:R-:W-:Y:S01]  /*59b0*/  FMUL.FTZ R74, R32.reuse, R74 ;  /* 0x0000004a204a7220 */ /* 0x040fe20000410000 */
[----:B------:R-:W-:Y:S01]  /*59c0*/  FADD.FTZ R80, R33, -R80 ;  /* 0x8000005021507221 */ /* 0x000fe20000010000 */
        /* <DEDUP_REMOVED lines=9> */
[----:B------:R-:W-:Y:S02]  /*5a60*/  HADD2.F32 R34, -RZ, R54.H0_H0 ;  /* 0x20000036ff227230 */ /* 0x000fe40000004100 */
[----:B------:R-:W-:Y:S01]  /*5a70*/  FMUL.FTZ R33, R88, UR7 ;  /* 0x0000000758217c20 */ /* 0x000fe20008410000 */
[----:B------:R-:W-:Y:S01]  /*5a80*/  FMUL.FTZ R89, R97, UR8 ;  /* 0x0000000861597c20 */ /* 0x000fe20008410000 */
[----:B------:R-:W-:-:S02]  /*5a90*/  HADD2.F32 R78, -RZ, R78.H1_H1 ;  /* 0x3000004eff4e7230 */ /* 0x000fc40000004100 */
[----:B------:R-:W-:Y:S01]  /*5aa0*/  FMUL.FTZ R82, R82, UR8 ;  /* 0x0000000852527c20 */ /* 0x000fe20008410000 */
[C---:B------:R-:W-:Y:S01]  /*5ab0*/  FMUL.FTZ R75, R33.reuse, R75 ;  /* 0x0000004b214b7220 */ /* 0x040fe20000410000 */
[----:B------:R-:W-:Y:S01]  /*5ac0*/  FMUL.FTZ R34, R33, R34 ;  /* 0x0000002221227220 */ /* 0x000fe20000410000 */
[----:B------:R-:W-:Y:S02]  /*5ad0*/  HADD2.F32 R33, -RZ, R54.H1_H1 ;  /* 0x30000036ff217230 */ /* 0x000fe40000004100 */
[----:B------:R-:W-:Y:S01]  /*5ae0*/  FMUL.FTZ R85, R89, UR7 ;  /* 0x0000000759557c20 */ /* 0x000fe20008410000 */
[----:B------:R-:W-:Y:S01]  /*5af0*/  FADD.FTZ R72, R72, -R95 ;  /* 0x8000005f48487221 */ /* 0x000fe20000010000 */
[----:B------:R-:W-:Y:S01]  /*5b00*/  F2FP.F16.F32.PACK_AB R35, R32, R35 ;  /* 0x000000232023723e */ /* 0x000fe200000000ff */
[----:B------:R-:W-:Y:S01]  /*5b10*/  FMUL.FTZ R32, R82, UR7 ;  /* 0x0000000752207c20 */ /* 0x000fe20008410000 */
[C---:B------:R-:W-:Y:S01]  /*5b20*/  FMUL.FTZ R33, R85.reuse, R33 ;  /* 0x0000002155217220 */ /* 0x040fe20000410000 */
[----:B------:R-:W-:Y:S01]  /*5b30*/  FMUL.FTZ R85, R85, R78 ;  /* 0x0000004e55557220 */ /* 0x000fe20000410000 */
[----:B------:R-:W-:-:S02]  /*5b40*/  HADD2.F32 R78, -RZ, R77.H0_H0 ;  /* 0x2000004dff4e7230 */ /* 0x000fc40000004100 */
[----:B------:R-:W-:Y:S01]  /*5b50*/  FMUL.FTZ R83, R72, UR8 ;  /* 0x0000000848537c20 */ /* 0x000fe20008410000 */
[----:B------:R-:W-:Y:S01]  /*5b60*/  HADD2.F32 R77, -RZ, R77.H1_H1 ;  /* 0x3000004dff4d7230 */ /* 0x000fe20000004100 */
[----:B------:R-:W-:Y:S01]  /*5b70*/  F2FP.F16.F32.PACK_AB R34, R33, R34 ;  /* 0x000000222122723e */ /* 0x000fe200000000ff */
[--C-:B------:R-:W-:Y:S02]  /*5b80*/  HADD2.F32 R33, -RZ, R53.reuse.H0_H0 ;  /* 0x20000035ff217230 */ /* 0x100fe40000004100 */
[----:B------:R-:W-:Y:S01]  /*5b90*/  FMUL.FTZ R78, R32, R78 ;  /* 0x0000004e204e7220 */ /* 0x000fe20000410000 */
[----:B------:R-:W-:Y:S01]  /*5ba0*/  FMUL.FTZ R72, R83, UR7 ;  /* 0x0000000753487c20 */ /* 0x000fe20008410000 */
[----:B------:R-:W-:Y:S01]  /*5bb0*/  FMUL.FTZ R80, R80, UR8 ;  /* 0x0000000850507c20 */ /* 0x000fe20008410000 */
[----:B------:R-:W-:Y:S02]  /*5bc0*/  HADD2.F32 R92, -RZ, R76.H0_H0 ;  /* 0x2000004cff5c7230 */ /* 0x000fe40000004100 */
[----:B------:R-:W-:Y:S01]  /*5bd0*/  FMUL.FTZ R33, R32, R33 ;  /* 0x0000002120217220 */ /* 0x000fe20000410000 */
[----:B------:R-:W-:-:S02]  /*5be0*/  HADD2.F32 R32, -RZ, R53.H1_H1 ;  /* 0x30000035ff207230 */ /* 0x000fc40000004100 */
[C---:B------:R-:W-:Y:S01]  /*5bf0*/  FMUL.FTZ R77, R72.reuse, R77 ;  /* 0x0000004d484d7220 */ /* 0x040fe20000410000 */
[----:B------:R-:W-:Y:S01]  /*5c00*/  FMUL.FTZ R81, R81, UR8 ;  /* 0x0000000851517c20 */ /* 0x000fe20008410000 */
[----:B------:R-:W-:Y:S02]  /*5c10*/  HADD2.F32 R76, -RZ, R76.H1_H1 ;  /* 0x3000004cff4c7230 */ /* 0x000fe40000004100 */
[----:B------:R-:W-:Y:S01]  /*5c20*/  FMUL.FTZ R32, R72, R32 ;  /* 0x0000002048207220 */ /* 0x000fe20000410000 */
[----:B------:R-:W-:Y:S01]  /*5c30*/  FMUL.FTZ R72, R80, UR7 ;  /* 0x0000000750487c20 */ /* 0x000fe20008410000 */
[----:B------:R-:W-:-:S03]  /*5c40*/  FMUL.FTZ R73, R81, UR7 ;  /* 0x0000000751497c20 */ /* 0x000fc60008410000 */
[----:B------:R-:W-:Y:S01]  /*5c50*/  F2FP.F16.F32.PACK_AB R33, R32, R33 ;  /* 0x000000212021723e */ /* 0x000fe200000000ff */
[--C-:B------:R-:W-:Y:S02]  /*5c60*/  HADD2.F32 R32, -RZ, R52.reuse.H0_H0 ;  /* 0x20000034ff207230 */ /* 0x100fe40000004100 */
[C---:B------:R-:W-:Y:S01]  /*5c70*/  FMUL.FTZ R92, R72.reuse, R92 ;  /* 0x0000005c485c7220 */ /* 0x040fe20000410000 */
[----:B------:R-:W-:Y:S02]  /*5c80*/  FMUL.FTZ R76, R73, R76 ;  /* 0x0000004c494c7220 */ /* 0x000fe40000410000 */
[----:B------:R-:W-:Y:S01]  /*5c90*/  FMUL.FTZ R32, R72, R32 ;  /* 0x0000002048207220 */ /* 0x000fe20000410000 */
[----:B------:R-:W-:-:S05]  /*5ca0*/  HADD2.F32 R72, -RZ, R52.H1_H1 ;  /* 0x30000034ff487230 */ /* 0x000fca0000004100 */
[----:B------:R-:W-:-:S05]  /*5cb0*/  FMUL.FTZ R72, R73, R72 ;  /* 0x0000004849487220 */ /* 0x000fca0000410000 */
[----:B------:R-:W-:Y:S01]  /*5cc0*/  F2FP.F16.F32.PACK_AB R32, R72, R32 ;  /* 0x000000204820723e */ /* 0x000fe200000000ff */
[----:B------:R-:W-:Y:S06]  /*5cd0*/  BRA `(.L_x_11888) ;  /* 0x0000000400107947 */ /* 0x000fec0003800000 */
.L_x_11887:
        /* <DEDUP_REMOVED lines=10> */
[----:B------:R-:W-:Y:S01]  /*5d80*/  FADD.FTZ R92, R72, -R92 ;  /* 0x8000005c485c7221 */ /* 0x000fe20000010000 */
[----:B------:R-:W-:Y:S01]  /*5d90*/  FMUL.FTZ R72, R98, UR8 ;  /* 0x0000000862487c20 */ /* 0x000fe20008410000 */
[----:B------:R-:W-:Y:S01]  /*5da0*/  FADD.FTZ R96, R73, -R96 ;  /* 0x8000006049607221 */ /* 0x000fe20000010000 */
[----:B------:R-:W-:Y:S01]  /*5db0*/  FADD.FTZ R97, R74, -R97 ;  /* 0x800000614a617221 */ /* 0x000fe20000010000 */
[----:B------:R-:W-:Y:S01]  /*5dc0*/  FADD.FTZ R73, R93, -R85 ;  /* 0x800000555d497221 */ /* 0x000fe20000010000 */
[----:B------:R-:W-:Y:S01]  /*5dd0*/  FADD.FTZ R33, R33, -R32 ;  /* 0x8000002021217221 */ /* 0x000fe20000010000 */
[----:B-----5:R-:W-:-:S02]  /*5de0*/  HADD2.F32 R74, -RZ, R79.H0_H0 ;  /* 0x2000004fff4a7230 */ /* 0x020fc40000004100 */
[----:B------:R-:W-:Y:S01]  /*5df0*/  FMUL.FTZ R72, R72, UR7 ;  /* 0x0000000748487c20 */ /* 0x000fe20008410000 */
[----:B------:R-:W-:Y:S02]  /*5e00*/  HADD2.F32 R32, -RZ, R55.H0_H0 ;  /* 0x20000037ff207230 */ /* 0x000fe40000004100 */
[----:B------:R-:W-:Y:S01]  /*5e10*/  FMUL.FTZ R73, R73, UR8 ;  /* 0x0000000849497c20 */ /* 0x000fe20008410000 */
[----:B------:R-:W-:Y:S02]  /*5e20*/  HADD2.F32 R79, -RZ, R79.H1_H1 ;  /* 0x3000004fff4f7230 */ /* 0x000fe40000004100 */
[----:B------:R-:W-:Y:S01]  /*5e30*/  FMUL.FTZ R74, R72, R74 ;  /* 0x0000004a484a7220 */ /* 0x000fe20000410000 */
[----:B------:R-:W-:Y:S01]  /*5e40*/  FMUL.FTZ R96, R96, UR8 ;  /* 0x0000000860607c20 */ /* 0x000fe20008410000 */
[----:B------:R-:W-:Y:S01]  /*5e50*/  FMUL.FTZ R72, R72, R32 ;  /* 0x0000002048487220 */ /* 0x000fe20000410000 */
[----:B------:R-:W-:Y:S01]  /*5e60*/  FMUL.FTZ R73, R73, UR7 ;  /* 0x0000000749497c20 */ /* 0x000fe20008410000 */
[----:B------:R-:W-:-:S02]  /*5e70*/  HADD2.F32 R32, -RZ, R55.H1_H1 ;  /* 0x30000037ff207230 */ /* 0x000fc40000004100 */
[----:B------:R-:W-:Y:S01]  /*5e80*/  FADD.FTZ R35, R35, -R94 ;  /* 0x8000005e23237221 */ /* 0x000fe20000010000 */
[----:B------:R-:W-:Y:S02]  /*5e90*/  HADD2.F32 R75, -RZ, R78.H0_H0 ;  /* 0x2000004eff4b7230 */ /* 0x000fe40000004100 */
[C---:B------:R-:W-:Y:S01]  /*5ea0*/  FMUL.FTZ R79, R73.reuse, R79 ;  /* 0x0000004f494f7220 */ /* 0x040fe20000410000 */
[----:B------:R-:W-:Y:S02]  /*5eb0*/  HADD2.F32 R85, -RZ, R54.H0_H0 ;  /* 0x20000036ff557230 */ /* 0x000fe40000004100 */
[----:B------:R-:W-:Y:S01]  /*5ec0*/  FMUL.FTZ R73, R73, R32 ;  /* 0x0000002049497220 */ /* 0x000fe20000410000 */
[----:B------:R-:W-:Y:S01]  /*5ed0*/  FMUL.FTZ R32, R96, UR7 ;  /* 0x0000000760207c20 */ /* 0x000fe20008410000 */
[----:B------:R-:W-:Y:S01]  /*5ee0*/  FMUL.FTZ R94, R97, UR8 ;  /* 0x00000008615e7c20 */ /* 0x000fe20008410000 */
[----:B------:R-:W-:Y:S01]  /*5ef0*/  FMUL.FTZ R92, R92, UR8 ;  /* 0x000000085c5c7c20 */ /* 0x000fe20008410000 */
[----:B------:R-:W-:-:S02]  /*5f00*/  HADD2.F32 R95, -RZ, R53.H1_H1 ;  /* 0x30000035ff5f7230 */ /* 0x000fc40000004100 */
[C---:B------:R-:W-:Y:S01]  /*5f10*/  FMUL.FTZ R75, R32.reuse, R75 ;  /* 0x0000004b204b7220 */ /* 0x040fe20000410000 */
[----:B------:R-:W-:Y:S01]  /*5f20*/  FMUL.FTZ R32, R32, R85 ;  /* 0x0000005520207220 */ /* 0x000fe20000410000 */
[----:B------:R-:W-:Y:S02]  /*5f30*/  HADD2.F32 R85, -RZ, R78.H1_H1 ;  /* 0x3000004eff557230 */ /* 0x000fe40000004100 */
[----:B------:R-:W-:Y:S01]  /*5f40*/  FMUL.FTZ R94, R94, UR7 ;  /* 0x000000075e5e7c20 */ /* 0x000fe20008410000 */
[----:B------:R-:W-:Y:S02]  /*5f50*/  HADD2.F32 R78, -RZ, R54.H1_H1 ;  /* 0x30000036ff4e7230 */ /* 0x000fe40000004100 */
[----:B------:R-:W-:Y:S01]  /*5f60*/  FMUL.FTZ R92, R92, UR7 ;  /* 0x000000075c5c7c20 */ /* 0x000fe20008410000 */
[----:B------:R-:W-:Y:S01]  /*5f70*/  FMUL.FTZ R33, R33, UR8 ;  /* 0x0000000821217c20 */ /* 0x000fe20008410000 */
[C---:B------:R-:W-:Y:S01]  /*5f80*/  FMUL.FTZ R85, R94.reuse, R85 ;  /* 0x000000555e557220 */ /* 0x040fe20000410000 */
[----:B------:R-:W-:Y:S01]  /*5f90*/  FMUL.FTZ R35, R35, UR8 ;  /* 0x0000000823237c20 */ /* 0x000fe20008410000 */
[----:B------:R-:W-:Y:S01]  /*5fa0*/  FMUL.FTZ R94, R94, R78 ;  /* 0x0000004e5e5e7220 */ /* 0x000fe20000410000 */
[----:B------:R-:W-:-:S02]  /*5fb0*/  HADD2.F32 R78, -RZ, R77.H0_H0 ;  /* 0x2000004dff4e7230 */ /* 0x000fc40000004100 */
[----:B------:R-:W-:Y:S01]  /*5fc0*/  FMUL.FTZ R34, R34, UR8 ;  /* 0x0000000822227c20 */ /* 0x000fe20008410000 */
[----:B------:R-:W-:Y:S02]  /*5fd0*/  HADD2.F32 R77, -RZ, R77.H1_H1 ;  /* 0x3000004dff4d7230 */ /* 0x000fe40000004100 */
[----:B------:R-:W-:Y:S01]  /*5fe0*/  FMUL.FTZ R95, R92, R95 ;  /* 0x0000005f5c5f7220 */ /* 0x000fe20000410000 */
[----:B------:R-:W-:Y:S01]  /*5ff0*/  FMUL.FTZ R96, R33, UR7 ;  /* 0x0000000721607c20 */ /* 0x000fe20008410000 */
[----:B------:R-:W-:Y:S01]  /*6000*/  FMUL.FTZ R93, R35, UR7 ;  /* 0x00000007235d7c20 */ /* 0x000fe20008410000 */
[----:B------:R-:W-:Y:S01]  /*6010*/  FMUL.FTZ R33, R34, UR7 ;  /* 0x0000000722217c20 */ /* 0x000fe20008410000 */
[----:B------:R-:W-:Y:S01]  /*6020*/  FMUL.FTZ R77, R92, R77 ;  /* 0x0000004d5c4d7220 */ /* 0x000fe20000410000 */
[----:B------:R-:W-:Y:S02]  /*6030*/  HADD2.F32 R92, -RZ, R76.H0_H0 ;  /* 0x2000004cff5c7230 */ /* 0x000fe40000004100 */
[----:B------:R-:W-:Y:S01]  /*6040*/  FMUL.FTZ R78, R93, R78 ;  /* 0x0000004e5d4e7220 */ /* 0x000fe20000410000 */
[----:B------:R-:W-:-:S02]  /*6050*/  HADD2.F32 R35, -RZ, R53.H0_H0 ;  /* 0x20000035ff237230 */ /* 0x000fc40000004100 */
[--C-:B------:R-:W-:Y:S02]  /*6060*/  HADD2.F32 R34, -RZ, R52.reuse.H0_H0 ;  /* 0x20000034ff227230 */ /* 0x100fe40000004100 */
[C---:B------:R-:W-:Y:S01]  /*6070*/  FMUL.FTZ R92, R96.reuse, R92 ;  /* 0x0000005c605c7220 */ /* 0x040fe20000410000 */
[----:B------:R-:W-:Y:S02]  /*6080*/  HADD2.F32 R97, -RZ, R52.H1_H1 ;  /* 0x30000034ff617230 */ /* 0x000fe40000004100 */
[----:B------:R-:W-:Y:S01]  /*6090*/  FMUL.FTZ R93, R93, R35 ;  /* 0x000000235d5d7220 */ /* 0x000fe20000410000 */
[----:B------:R-:W-:Y:S02]  /*60a0*/  HADD2.F32 R76, -RZ, R76.H1_H1 ;  /* 0x3000004cff4c7230 */ /* 0x000fe40000004100 */
[----:B------:R-:W-:Y:S01]  /*60b0*/  FMUL.FTZ R96, R96, R34 ;  /* 0x0000002260607220 */ /* 0x000fe20000410000 */
[----:B------:R-:W-:Y:S01]  /*60c0*/  F2FP.F16.F32.PACK_AB R34, R94, R32 ;  /* 0x000000205e22723e */ /* 0x000fe200000000ff */
[----:B------:R-:W-:Y:S01]  /*60d0*/  FMUL.FTZ R97, R33, R97 ;  /* 0x0000006121617220 */ /* 0x000fe20000410000 */
[----:B------:R-:W-:Y:S01]  /*60e0*/  F2FP.F16.F32.PACK_AB R35, R73, R72 ;  /* 0x000000484923723e */ /* 0x000fe200000000ff */
[----:B------:R-:W-:Y:S01]  /*60f0*/  FMUL.FTZ R76, R33, R76 ;  /* 0x0000004c214c7220 */ /* 0x000fe20000410000 */
[----:B------:R-:W-:-:S02]  /*6100*/  F2FP.F16.F32.PACK_AB R33, R95, R93 ;  /* 0x0000005d5f21723e */ /* 0x000fc400000000ff */
[----:B------:R-:W-:-:S07]  /*6110*/  F2FP.F16.F32.PACK_AB R32, R97, R96 ;  /* 0x000000606120723e */ /* 0x000fce00000000ff */
.L_x_11888:
[----:B------:R-:W0:Y:S02]  /*6120*/  @P0 LDC.64 R72, c[0x0][0x478] ;  /* 0x00011e00ff480b82 */ /* 0x000e240000000a00 */
[----:B0-----:R-:W-:-:S05]  /*6130*/  @P0 IMAD.WIDE.U32 R72, R0, 0x20, R72 ;  /* 0x0000002000480825 */ /* 0x001fca00078e0048 */
[----:B------:R-:W-:Y:S04]  /*6140*/  @P0 STG.E.128 desc[UR16][R72.64], R80 ;  /* 0x0000005048000986 */ /* 0x000fe8000c101d10 */
[----:B------:R0:W-:Y:S02]  /*6150*/  @P0 STG.E.128 desc[UR16][R72.64+0x10], R88 ;  /* 0x0000105848000986 */ /* 0x0001e4000c101d10 */
[----:B0-----:R-:W-:-:S05]  /*6160*/  MOV R72, 0x10 ;  /* 0x0000001000487802 */ /* 0x001fca0000000f00 */
[----:B------:R-:W-:-:S05]  /*6170*/  IMAD.WIDE.U32 R72, R0, R72, UR26 ;  /* 0x0000001a00487e25 */ /* 0x000fca000f8e0048 */
[----:B------:R1:W-:Y:S01]  /*6180*/  STG.E.128 desc[UR16][R72.64], R32 ;  /* 0x0000002048007986 */ /* 0x0003e2000c101d10 */
[----:B------:R-:W-:Y:S05]  /*6190*/  BRA `(.L_x_11889) ;  /* 0x0000002c00a07947 */ /* 0x000fea0003800000 */
.L_x_11878:
        /* <DEDUP_REMOVED lines=14> */
[----:B------:R-:W-:Y:S01]  /*6280*/  FFMA.FTZ R146, R219, UR8, R118 ;  /* 0x00000008db927c23 */ /* 0x000fe20008010076 */
[----:B------:R-:W-:Y:S01]  /*6290*/  FFMA.FTZ R87, R87, UR8, R119 ;  /* 0x0000000857577c23 */ /* 0x000fe20008010077 */
[--C-:B------:R-:W-:Y:S01]  /*62a0*/  FFMA.FTZ R140, R140, UR4, R85.reuse ;  /* 0x000000048c8c7c23 */ /* 0x100fe20008010055 */
[----:B------:R-:W-:Y:S01]  /*62b0*/  FFMA.FTZ R143, R143, UR4, R85 ;  /* 0x000000048f8f7c23 */ /* 0x000fe20008010055 */
[----:B------:R-:W-:Y:S01]  /*62c0*/  FMUL.FTZ R146, R146, UR7 ;  /* 0x0000000792927c20 */ /* 0x000fe20008410000 */
[----:B------:R-:W-:Y:S01]  /*62d0*/  FFMA.FTZ R145, R220, UR8, R116 ;  /* 0x00000008dc917c23 */ /* 0x000fe20008010074 */
[----:B------:R-:W-:Y:S01]  /*62e0*/  FADD.FTZ R217, R217, -R140 ;  /* 0x8000008cd9d97221 */ /* 0x000fe20000010000 */
[----:B------:R-:W-:Y:S01]  /*62f0*/  FADD.FTZ R222, R222, -R143 ;  /* 0x8000008fdede7221 */ /* 0x000fe20000010000 */
[----:B------:R-:W-:Y:S01]  /*6300*/  FMUL.FTZ R84, R146, R84 ;  /* 0x0000005492547220 */ /* 0x000fe20000410000 */
        /* <DEDUP_REMOVED lines=10> */
[----:B------:R-:W-:Y:S01]  /*63b0*/  FFMA.FTZ R142, R142, UR4, R85 ;  /* 0x000000048e8e7c23 */ /* 0x000fe20008010055 */
[----:B------:R-:W-:Y:S01]  /*63c0*/  FFMA.FTZ R222, R222, UR8, R117 ;  /* 0x00000008dede7c23 */ /* 0x000fe20008010075 */
[----:B------:R-:W-:Y:S01]  /*63d0*/  FFMA.FTZ R218, R218, UR4, R85 ;  /* 0x00000004dada7c23 */ /* 0x000fe20008010055 */
[----:B------:R-:W-:Y:S01]  /*63e0*/  FADD.FTZ R216, R216, -R141 ;  /* 0x8000008dd8d87221 */ /* 0x000fe20000010000 */
[----:B------:R-:W-:Y:S01]  /*63f0*/  FMUL.FTZ R87, R145, R87 ;  /* 0x0000005791577220 */ /* 0x000fe20000410000 */
[----:B------:R-:W-:Y:S01]  /*6400*/  FMUL.FTZ R145, R140, R145 ;  /* 0x000000918c917220 */ /* 0x000fe20000410000 */
[----:B------:R-:W-:Y:S01]  /*6410*/  FADD.FTZ R215, R215, -R142 ;  /* 0x8000008ed7d77221 */ /* 0x000fe20000010000 */
[----:B------:R-:W-:-:S02]  /*6420*/  HADD2.F32 R140, -RZ, R78.H1_H1 ;  /* 0x3000004eff8c7230 */ /* 0x000fc40000004100 */
[----:B------:R-:W-:Y:S01]  /*6430*/  FMUL.FTZ R78, R222, UR7 ;  /* 0x00000007de4e7c20 */ /* 0x000fe20008410000 */
[----:B------:R-:W-:Y:S02]  /*6440*/  HADD2.F32 R141, -RZ, R70.H1_H1 ;  /* 0x30000046ff8d7230 */ /* 0x000fe40000004100 */
[----:B------:R-:W-:Y:S01]  /*6450*/  FADD.FTZ R144, R144, -R218 ;  /* 0x800000da90907221 */ /* 0x000fe20000010000 */
[----:B------:R-:W-:Y:S01]  /*6460*/  FFMA.FTZ R147, R215, UR8, R114 ;  /* 0x00000008d7937c23 */ /* 0x000fe20008010072 */
[----:B------:R-:W-:Y:S01]  /*6470*/  FMUL.FTZ R140, R78, R140 ;  /* 0x0000008c4e8c7220 */ /* 0x000fe20000410000 */
[----:B------:R-:W-:Y:S02]  /*6480*/  HADD2.F32 R142, -RZ, R69.H0_H0 ;  /* 0x20000045ff8e7230 */ /* 0x000fe40000004100 */
[----:B------:R-:W-:Y:S01]  /*6490*/  FMUL.FTZ R78, R141, R78 ;  /* 0x0000004e8d4e7220 */ /* 0x000fe20000410000 */
[----:B------:R-:W-:Y:S01]  /*64a0*/  FFMA.FTZ R144, R144, UR8, R115 ;  /* 0x0000000890907c23 */ /* 0x000fe20008010073 */
[----:B------:R-:W-:-:S02]  /*64b0*/  HADD2.F32 R141, -RZ, R77.H0_H0 ;  /* 0x2000004dff8d7230 */ /* 0x000fc40000004100 */
[----:B------:R-:W-:Y:S01]  /*64c0*/  FMUL.FTZ R147, R147, UR7 ;  /* 0x0000000793937c20 */ /* 0x000fe20008410000 */
[----:B------:R-:W-:Y:S02]  /*64d0*/  HADD2.F32 R77, -RZ, R77.H1_H1 ;  /* 0x3000004dff4d7230 */ /* 0x000fe40000004100 */
[----:B------:R-:W-:Y:S01]  /*64e0*/  FMUL.FTZ R144, R144, UR7 ;  /* 0x0000000790907c20 */ /* 0x000fe20008410000 */
[----:B------:R-:W-:Y:S02]  /*64f0*/  HADD2.F32 R143, -RZ, R69.H1_H1 ;  /* 0x30000045ff8f7230 */ /* 0x000fe40000004100 */
[----:B------:R-:W-:Y:S01]  /*6500*/  FMUL.FTZ R141, R147, R141 ;  /* 0x0000008d938d7220 */ /* 0x000fe20000410000 */
[----:B------:R-:W-:Y:S01]  /*6510*/  FMUL.FTZ R147, R142, R147 ;  /* 0x000000938e937220 */ /* 0x000fe20000410000 */
[----:B------:R-:W-:Y:S01]  /*6520*/  FFMA.FTZ R217, R217, UR8, R112 ;  /* 0x00000008d9d97c23 */ /* 0x000fe20008010070 */
[----:B------:R-:W-:Y:S01]  /*6530*/  FMUL.FTZ R142, R144, R77 ;  /* 0x0000004d908e7220 */ /* 0x000fe20000410000 */
[----:B------:R-:W-:Y:S01]  /*6540*/  FFMA.FTZ R149, R216, UR8, R113 ;  /* 0x00000008d8957c23 */ /* 0x000fe20008010071 */
        /* <DEDUP_REMOVED lines=11> */
[----:B------:R-:W-:Y:S01]  /*6600*/  FMUL.FTZ R144, R149, R144 ;  /* 0x0000009095907220 */ /* 0x000fe20000410000 */
[----:B------:R-:W-:Y:S01]  /*6610*/  FMUL.FTZ R148, R148, R149 ;  /* 0x0000009594947220 */ /* 0x000fe20000410000 */
[----:B------:R-:W-:-:S04]  /*6620*/  F2FP.F16.F32.PACK_AB R77, R77, R147 ;  /* 0x000000934d4d723e */ /* 0x000fc800000000ff */
[----:B------:R-:W-:Y:S01]  /*6630*/  F2FP.F16.F32.PACK_AB R76, R148, R76 ;  /* 0x0000004c944c723e */ /* 0x000fe200000000ff */
[----:B------:R-:W-:Y:S06]  /*6640*/  BRA `(.L_x_11891) ;  /* 0x0000000400107947 */ /* 0x000fec0003800000 */
.L_x_11890:
[--C-:B------:R-:W-:Y:S01]  /*6650*/  FFMA.FTZ R219, R219, UR4, R85.reuse ;  /* 0x00000004dbdb7c23 */ /* 0x100fe20008010055 */
[--C-:B------:R-:W-:Y:S01]  /*6660*/  FFMA.FTZ R91, R221, UR4, R85.reuse ;  /* 0x00000004dd5b7c23 */ /* 0x100fe20008010055 */
[----:B------:R-:W-:Y:S01]  /*6670*/  FFMA.FTZ R81, R141, UR4, R85 ;  /* 0x000000048d517c23 */ /* 0x000fe20008010055 */
[----:B-----5:R-:W-:Y:S02]  /*6680*/  HADD2.F32 R84, -RZ, R79.H0_H0 ;  /* 0x2000004fff547230 */ /* 0x020fe40000004100 */
[----:B------:R-:W-:Y:S01]  /*6690*/  FADD.FTZ R219, R223, -R219 ;  /* 0x800000dbdfdb7221 */ /* 0x000fe20000010000 */
[----:B------:R-:W-:Y:S01]  /*66a0*/  FADD.FTZ R91, R224, -R91 ;  /* 0x8000005be05b7221 */ /* 0x000fe20000010000 */
[----:B------:R-:W-:Y:S02]  /*66b0*/  HADD2.F32 R141, -RZ, R71.H0_H0 ;  /* 0x20000047ff8d7230 */ /* 0x000fe40000004100 */
[----:B------:R-:W-:Y:S01]  /*66c0*/  FFMA.FTZ R88, R214, UR4, R85 ;  /* 0x00000004d6587c23 */ /* 0x000fe20008010055 */
[----:B------:R-:W-:Y:S01]  /*66d0*/  FFMA.FTZ R90, R219, UR8, R118 ;  /* 0x00000008db5a7c23 */ /* 0x000fe20008010076 */
[----:B------:R-:W-:Y:S01]  /*66e0*/  FFMA.FTZ R91, R91, UR8, R119 ;  /* 0x000000085b5b7c23 */ /* 0x000fe20008010077 */
[----:B------:R-:W-:Y:S01]  /*66f0*/  FFMA.FTZ R89, R143, UR4, R85 ;  /* 0x000000048f597c23 */ /* 0x000fe20008010055 */
[----:B------:R-:W-:Y:S01]  /*6700*/  FADD.FTZ R88, R220, -R88 ;  /* 0x80000058dc587221 */ /* 0x000fe20000010000 */
[----:B------:R-:W-:Y:S01]  /*6710*/  FMUL.FTZ R86, R90, UR7 ;  /* 0x000000075a567c20 */ /* 0x000fe20008410000 */
[----:B------:R-:W-:Y:S01]  /*6720*/  FMUL.FTZ R87, R91, UR7 ;  /* 0x000000075b577c20 */ /* 0x000fe20008410000 */
[----:B------:R-:W-:Y:S01]  /*6730*/  FADD.FTZ R89, R222, -R89 ;  /* 0x80000059de597221 */ /* 0x000fe20000010000 */
[----:B------:R-:W-:Y:S01]  /*6740*/  FFMA.FTZ R88, R88, UR8, R116 ;  /* 0x0000000858587c23 */ /* 0x000fe20008010074 */
[----:B------:R-:W-:Y:S01]  /*6750*/  FMUL.FTZ R84, R86, R84 ;  /* 0x0000005456547220 */ /* 0x000fe20000410000 */
[----:B------:R-:W-:Y:S01]  /*6760*/  FMUL.FTZ R141, R141, R86 ;  /* 0x000000568d8d7220 */ /* 0x000fe20000410000 */
[----:B------:R-:W-:-:S02]  /*6770*/  HADD2.F32 R86, -RZ, R79.H1_H1 ;  /* 0x3000004fff567230 */ /* 0x000fc40000004100 */
[--C-:B------:R-:W-:Y:S01]  /*6780*/  FFMA.FTZ R82, R142, UR4, R85.reuse ;  /* 0x000000048e527c23 */ /* 0x100fe20008010055 */
[----:B------:R-:W-:Y:S02]  /*6790*/  HADD2.F32 R79, -RZ, R71.H1_H1 ;  /* 0x30000047ff4f7230 */ /* 0x000fe40000004100 */
[----:B------:R-:W-:Y:S01]  /*67a0*/  FFMA.FTZ R80, R140, UR4, R85 ;  /* 0x000000048c507c23 */ /* 0x000fe20008010055 */
[----:B------:R-:W-:Y:S02]  /*67b0*/  HADD2.F32 R142, -RZ, R70.H0_H0 ;  /* 0x20000046ff8e7230 */ /* 0x000fe40000004100 */
[----:B------:R-:W-:Y:S01]  /*67c0*/  FMUL.FTZ R86, R87, R86 ;  /* 0x0000005657567220 */ /* 0x000fe20000410000 */
[----:B------:R-:W-:Y:S01]  /*67d0*/  FMUL.FTZ R140, R88, UR7 ;  /* 0x00000007588c7c20 */ /* 0x000fe20008410000 */
[----:B------:R-:W-:Y:S01]  /*67e0*/  FMUL.FTZ R79, R79, R87 ;  /* 0x000000574f4f7220 */ /* 0x000fe20000410000 */
[----:B------:R-:W-:Y:S02]  /*67f0*/  HADD2.F32 R87, -RZ, R78.H0_H0 ;  /* 0x2000004eff577230 */ /* 0x000fe40000004100 */
[----:B------:R-:W-:Y:S01]  /*6800*/  FFMA.FTZ R89, R89, UR8, R117 ;  /* 0x0000000859597c23 */ /* 0x000fe20008010075 */
        /* <DEDUP_REMOVED lines=9> */
[----:B------:R-:W-:Y:S01]  /*68a0*/  FFMA.FTZ R82, R82, UR8, R114 ;  /* 0x0000000852527c23 */ /* 0x000fe20008010072 */
[----:B------:R-:W-:Y:S01]  /*68b0*/  F2FP.F16.F32.PACK_AB R79, R79, R141 ;  /* 0x0000008d4f4f723e */ /* 0x000fe200000000ff */
[----:B------:R-:W-:Y:S02]  /*68c0*/  HADD2.F32 R141, -RZ, R77.H0_H0 ;  /* 0x2000004dff8d7230 */ /* 0x000fe40000004100 */
[----:B------:R-:W-:Y:S01]  /*68d0*/  FFMA.FTZ R83, R83, UR8, R115 ;  /* 0x0000000853537c23 */ /* 0x000fe20008010073 */
[----:B------:R-:W-:Y:S01]  /*68e0*/  F2FP.F16.F32.PACK_AB R78, R78, R142 ;  /* 0x0000008e4e4e723e */ /* 0x000fe200000000ff */
[----:B------:R-:W-:-:S02]  /*68f0*/  HADD2.F32 R143, -RZ, R69.H0_H0 ;  /* 0x20000045ff8f7230 */ /* 0x000fc40000004100 */
[----:B------:R-:W-:Y:S01]  /*6900*/  FMUL.FTZ R142, R82, UR7 ;  /* 0x00000007528e7c20 */ /* 0x000fe20008410000 */
[----:B------:R-:W-:Y:S01]  /*6910*/  FMUL.FTZ R140, R140, R144 ;  /* 0x000000908c8c7220 */ /* 0x000fe20000410000 */
[----:B------:R-:W-:Y:S01]  /*6920*/  FMUL.FTZ R144, R83, UR7 ;  /* 0x0000000753907c20 */ /* 0x000fe20008410000 */
[----:B------:R-:W-:Y:S01]  /*6930*/  FADD.FTZ R80, R217, -R80 ;  /* 0x80000050d9507221 */ /* 0x000fe20000010000 */
[----:B------:R-:W-:Y:S01]  /*6940*/  FMUL.FTZ R141, R142, R141 ;  /* 0x0000008d8e8d7220 */ /* 0x000fe20000410000 */
[----:B------:R-:W-:Y:S01]  /*6950*/  FMUL.FTZ R143, R143, R142 ;  /* 0x0000008e8f8f7220 */ /* 0x000fe20000410000 */
[----:B------:R-:W-:Y:S02]  /*6960*/  HADD2.F32 R142, -RZ, R77.H1_H1 ;  /* 0x3000004dff8e7230 */ /* 0x000fe40000004100 */
[----:B------:R-:W-:Y:S01]  /*6970*/  FFMA.FTZ R80, R80, UR8, R112 ;  /* 0x0000000850507c23 */ /* 0x000fe20008010070 */
[----:B------:R-:W-:Y:S02]  /*6980*/  HADD2.F32 R77, -RZ, R69.H1_H1 ;  /* 0x30000045ff4d7230 */ /* 0x000fe40000004100 */
[----:B------:R-:W-:Y:S01]  /*6990*/  FADD.FTZ R81, R216, -R81 ;  /* 0x80000051d8517221 */ /* 0x000fe20000010000 */
[----:B------:R-:W-:-:S02]  /*69a0*/  HADD2.F32 R145, -RZ, R68.H0_H0 ;  /* 0x20000044ff917230 */ /* 0x000fc40000004100 */
[----:B------:R-:W-:Y:S01]  /*69b0*/  FMUL.FTZ R142, R144, R142 ;  /* 0x0000008e908e7220 */ /* 0x000fe20000410000 */
[----:B------:R-:W-:Y:S01]  /*69c0*/  FMUL.FTZ R77, R77, R144 ;  /* 0x000000904d4d7220 */ /* 0x000fe20000410000 */
[----:B------:R-:W-:Y:S01]  /*69d0*/  FMUL.FTZ R144, R80, UR7 ;  /* 0x0000000750907c20 */ /* 0x000fe20008410000 */
[----:B------:R-:W-:-:S03]  /*69e0*/  FFMA.FTZ R81, R81, UR8, R113 ;  /* 0x0000000851517c23 */ /* 0x000fc60008010071 */
[----:B------:R-:W-:Y:S01]  /*69f0*/  F2FP.F16.F32.PACK_AB R77, R77, R143 ;  /* 0x0000008f4d4d723e */ /* 0x000fe200000000ff */
[--C-:B------:R-:W-:Y:S02]  /*6a00*/  HADD2.F32 R143, -RZ, R76.reuse.H0_H0 ;  /* 0x2000004cff8f7230 */ /* 0x100fe40000004100 */
[----:B------:R-:W-:Y:S01]  /*6a10*/  FMUL.FTZ R145, R145, R144 ;  /* 0x0000009091917220 */ /* 0x000fe20000410000 */
[----:B------:R-:W-:Y:S02]  /*6a20*/  FMUL.FTZ R146, R81, UR7 ;  /* 0x0000000751927c20 */ /* 0x000fe40008410000 */
[----:B------:R-:W-:Y:S01]  /*6a30*/  FMUL.FTZ R143, R144, R143 ;  /* 0x0000008f908f7220 */ /* 0x000fe20000410000 */
[----:B------:R-:W-:Y:S02]  /*6a40*/  HADD2.F32 R144, -RZ, R76.H1_H1 ;  /* 0x3000004cff907230 */ /* 0x000fe40000004100 */
[----:B------:R-:W-:-:S03]  /*6a50*/  HADD2.F32 R76, -RZ, R68.H1_H1 ;  /* 0x30000044ff4c7230 */ /* 0x000fc60000004100 */
[----:B------:R-:W-:Y:S02]  /*6a60*/  FMUL.FTZ R144, R146, R144 ;  /* 0x0000009092907220 */ /* 0x000fe40000410000 */
[----:B------:R-:W-:-:S05]  /*6a70*/  FMUL.FTZ R76, R76, R146 ;  /* 0x000000924c4c7220 */ /* 0x000fca0000410000 */
[----:B------:R-:W-:-:S07]  /*6a80*/  F2FP.F16.F32.PACK_AB R76, R76, R145 ;  /* 0x000000914c4c723e */ /* 0x000fce00000000ff */
.L_x_11891:
[----:B------:R-:W-:-:S04]  /*6a90*/  ISETP.NE.U32.AND P0, PT, RZ, UR22, PT ;  /* 0x00000016ff007c0c */ /* 0x000fc8000bf05070 */
[----:B------:R-:W-:-:S13]  /*6aa0*/  ISETP.NE.AND.EX P0, PT, RZ, UR23, PT, P0 ;  /* 0x00000017ff007c0c */ /* 0x000fda000bf05300 */
        /* <DEDUP_REMOVED lines=19> */
[----:B------:R-:W-:Y:S01]  /*6be0*/  FFMA.FTZ R90, R198, UR8, R126 ;  /* 0x00000008c65a7c23 */ /* 0x000fe2000801007e */
[----:B------:R-:W-:Y:S01]  /*6bf0*/  FFMA.FTZ R91, R91, UR8, R127 ;  /* 0x000000085b5b7c23 */ /* 0x000fe2000801007f */
[----:B------:R-:W-:-:S02]  /*6c00*/  HADD2.F32 R148, -RZ, R79.H1_H1 ;  /* 0x3000004fff947230 */ /* 0x000fc40000004100 */
[----:B------:R-:W-:Y:S01]  /*6c10*/  FFMA.FTZ R89, R196, UR4, R85 ;  /* 0x00000004c4597c23 */ /* 0x000fe20008010055 */
[----:B------:R-:W-:Y:S01]  /*6c20*/  FMUL.FTZ R147, R90, UR7 ;  /* 0x000000075a937c20 */ /* 0x000fe20008410000 */
[----:B------:R-:W-:Y:S02]  /*6c30*/  HADD2.F32 R79, -RZ, R67.H1_H1 ;  /* 0x30000043ff4f7230 */ /* 0x000fe40000004100 */
[----:B------:R-:W-:Y:S01]  /*6c40*/  FFMA.FTZ R88, R88, UR8, R124 ;  /* 0x0000000858587c23 */ /* 0x000fe2000801007c */
[----:B------:R-:W-:Y:S01]  /*6c50*/  FADD.FTZ R89, R199, -R89 ;  /* 0x80000059c7597221 */ /* 0x000fe20000010000 */
[----:B------:R-:W-:Y:S01]  /*6c60*/  FMUL.FTZ R145, R147, R145 ;  /* 0x0000009193917220 */ /* 0x000fe20000410000 */
[----:B------:R-:W-:Y:S01]  /*6c70*/  FMUL.FTZ R146, R146, R147 ;  /* 0x0000009392927220 */ /* 0x000fe20000410000 */
[----:B------:R-:W-:Y:S01]  /*6c80*/  FMUL.FTZ R147, R91, UR7 ;  /* 0x000000075b937c20 */ /* 0x000fe20008410000 */
[----:B------:R-:W-:Y:S02]  /*6c90*/  HADD2.F32 R149, -RZ, R78.H0_H0 ;  /* 0x2000004eff957230 */ /* 0x000fe40000004100 */
[----:B------:R-:W-:Y:S01]  /*6ca0*/  FMUL.FTZ R150, R88, UR7 ;  /* 0x0000000758967c20 */ /* 0x000fe20008410000 */
[----:B------:R-:W-:Y:S01]  /*6cb0*/  FFMA.FTZ R89, R89, UR8, R125 ;  /* 0x0000000859597c23 */ /* 0x000fe2000801007d */
[----:B------:R-:W-:Y:S01]  /*6cc0*/  FMUL.FTZ R148, R147, R148 ;  /* 0x0000009493947220 */ /* 0x000fe20000410000 */
        /* <DEDUP_REMOVED lines=12> */
[----:B------:R-:W-:Y:S01]  /*6d90*/  FFMA.FTZ R82, R82, UR8, R122 ;  /* 0x0000000852527c23 */ /* 0x000fe2000801007a */
[----:B------:R-:W-:Y:S01]  /*6da0*/  F2FP.F16.F32.PACK_AB R79, R79, R146 ;  /* 0x000000924f4f723e */ /* 0x000fe200000000ff */
[----:B------:R-:W-:-:S02]  /*6db0*/  HADD2.F32 R151, -RZ, R77.H0_H0 ;  /* 0x2000004dff977230 */ /* 0x000fc40000004100 */
[----:B------:R-:W-:Y:S01]  /*6dc0*/  FFMA.FTZ R83, R83, UR8, R123 ;  /* 0x0000000853537c23 */ /* 0x000fe2000801007b */
[----:B------:R-:W-:Y:S01]  /*6dd0*/  F2FP.F16.F32.PACK_AB R78, R78, R147 ;  /* 0x000000934e4e723e */ /* 0x000fe200000000ff */
[----:B------:R-:W-:Y:S02]  /*6de0*/  HADD2.F32 R146, -RZ, R65.H0_H0 ;  /* 0x20000041ff927230 */ /* 0x000fe40000004100 */
[----:B------:R-:W-:Y:S01]  /*6df0*/  FMUL.FTZ R147, R82, UR7 ;  /* 0x0000000752937c20 */ /* 0x000fe20008410000 */
[----:B------:R-:W-:Y:S01]  /*6e00*/  FMUL.FTZ R150, R150, R152 ;  /* 0x0000009896967220 */ /* 0x000fe20000410000 */
[----:B------:R-:W-:Y:S02]  /*6e10*/  HADD2.F32 R152, -RZ, R77.H1_H1 ;  /* 0x3000004dff987230 */ /* 0x000fe40000004100 */
[----:B------:R-:W-:Y:S01]  /*6e20*/  FFMA.FTZ R80, R187, UR4, R85 ;  /* 0x00000004bb507c23 */ /* 0x000fe20008010055 */
[----:B------:R-:W-:Y:S01]  /*6e30*/  FMUL.FTZ R151, R147, R151 ;  /* 0x0000009793977220 */ /* 0x000fe20000410000 */
[----:B------:R-:W-:Y:S01]  /*6e40*/  FMUL.FTZ R146, R146, R147 ;  /* 0x0000009392927220 */ /* 0x000fe20000410000 */
[----:B------:R-:W-:-:S02]  /*6e50*/  HADD2.F32 R77, -RZ, R65.H1_H1 ;  /* 0x30000041ff4d7230 */ /* 0x000fc40000004100 */
[----:B------:R-:W-:Y:S01]  /*6e60*/  FMUL.FTZ R147, R83, UR7 ;  /* 0x0000000753937c20 */ /* 0x000fe20008410000 */
[----:B------:R-:W-:Y:S01]  /*6e70*/  FADD.FTZ R80, R191, -R80 ;  /* 0x80000050bf507221 */ /* 0x000fe20000010000 */
[----:B------:R-:W-:Y:S01]  /*6e80*/  FFMA.FTZ R81, R188, UR4, R85 ;  /* 0x00000004bc517c23 */ /* 0x000fe20008010055 */
[--C-:B------:R-:W-:Y:S02]  /*6e90*/  HADD2.F32 R153, -RZ, R76.reuse.H0_H0 ;  /* 0x2000004cff997230 */ /* 0x100fe40000004100 */
[----:B------:R-:W-:Y:S01]  /*6ea0*/  FMUL.FTZ R77, R77, R147 ;  /* 0x000000934d4d7220 */ /* 0x000fe20000410000 */
[----:B------:R-:W-:Y:S01]  /*6eb0*/  FFMA.FTZ R80, R80, UR8, R120 ;  /* 0x0000000850507c23 */ /* 0x000fe20008010078 */
[----:B------:R-:W-:Y:S01]  /*6ec0*/  FADD.FTZ R81, R192, -R81 ;  /* 0x80000051c0517221 */ /* 0x000fe20000010000 */
[----:B------:R-:W-:Y:S01]  /*6ed0*/  FMUL.FTZ R152, R147, R152 ;  /* 0x0000009893987220 */ /* 0x000fe20000410000 */
[----:B------:R-:W-:Y:S01]  /*6ee0*/  HADD2.F32 R154, -RZ, R76.H1_H1 ;  /* 0x3000004cff9a7230 */ /* 0x000fe20000004100 */
[----:B------:R-:W-:Y:S01]  /*6ef0*/  F2FP.F16.F32.PACK_AB R77, R77, R146 ;  /* 0x000000924d4d723e */ /* 0x000fe200000000ff */
[----:B------:R-:W-:-:S02]  /*6f00*/  HADD2.F32 R146, -RZ, R64.H0_H0 ;  /* 0x20000040ff927230 */ /* 0x000fc40000004100 */
[----:B------:R-:W-:Y:S01]  /*6f10*/  FMUL.FTZ R147, R80, UR7 ;  /* 0x0000000750937c20 */ /* 0x000fe20008410000 */
[----:B------:R-:W-:Y:S01]  /*6f20*/  FFMA.FTZ R81, R81, UR8, R121 ;  /* 0x0000000851517c23 */ /* 0x000fe20008010079 */
[----:B------:R-:W-:Y:S02]  /*6f30*/  HADD2.F32 R76, -RZ, R64.H1_H1 ;  /* 0x30000040ff4c7230 */ /* 0x000fe40000004100 */
[----:B------:R-:W-:Y:S01]  /*6f40*/  FMUL.FTZ R153, R147, R153 ;  /* 0x0000009993997220 */ /* 0x000fe20000410000 */
[----:B------:R-:W-:Y:S01]  /*6f50*/  FMUL.FTZ R146, R146, R147 ;  /* 0x0000009392927220 */ /* 0x000fe20000410000 */
[----:B------:R-:W-:-:S04]  /*6f60*/  FMUL.FTZ R147, R81, UR7 ;  /* 0x0000000751937c20 */ /* 0x000fc80008410000 */
[----:B------:R-:W-:Y:S01]  /*6f70*/  FMUL.FTZ R76, R76, R147 ;  /* 0x000000934c4c7220 */ /* 0x000fe20000410000 */
[----:B------:R-:W-:-:S04]  /*6f80*/  FMUL.FTZ R154, R147, R154 ;  /* 0x0000009a939a7220 */ /* 0x000fc80000410000 */
[----:B------:R-:W-:Y:S01]  /*6f90*/  F2FP.F16.F32.PACK_AB R76, R76, R146 ;  /* 0x000000924c4c723e */ /* 0x000fe200000000ff */
[----:B------:R-:W-:Y:S06]  /*6fa0*/  BRA `(.L_x_11893) ;  /* 0x0000000400107947 */ /* 0x000fec0003800000 */
.L_x_11892:
        /* <DEDUP_REMOVED lines=10> */
[----:B------:R-:W-:Y:S01]  /*7050*/  FFMA.FTZ R196, R196, UR4, R85 ;  /* 0x00000004c4c47c23 */ /* 0x000fe20008010055 */
[----:B------:R-:W-:Y:S01]  /*7060*/  FFMA.FTZ R197, R197, UR8, R124 ;  /* 0x00000008c5c57c23 */ /* 0x000fe2000801007c */
[----:B------:R-:W-:Y:S01]  /*7070*/  FMUL.FTZ R147, R147, UR7 ;  /* 0x0000000793937c20 */ /* 0x000fe20008410000 */
[----:B------:R-:W-:-:S02]  /*7080*/  HADD2.F32 R149, -RZ, R78.H0_H0 ;  /* 0x2000004eff957230 */ /* 0x000fc40000004100 */
[----:B------:R-:W-:Y:S01]  /*7090*/  FADD.FTZ R199, R199, -R196 ;  /* 0x800000c4c7c77221 */ /* 0x000fe20000010000 */
[--C-:B------:R-:W-:Y:S02]  /*70a0*/  HADD2.F32 R150, -RZ, R66.reuse.H0_H0 ;  /* 0x20000042ff967230 */ /* 0x100fe40000004100 */
[----:B------:R-:W-:Y:S01]  /*70b0*/  FMUL.FTZ R145, R147, R145 ;  /* 0x0000009193917220 */ /* 0x000fe20000410000 */
[----:B------:R-:W-:Y:S01]  /*70c0*/  FMUL.FTZ R147, R148, R147 ;  /* 0x0000009394937220 */ /* 0x000fe20000410000 */
[----:B------:R-:W-:Y:S02]  /*70d0*/  HADD2.F32 R148, -RZ, R79.H1_H1 ;  /* 0x3000004fff947230 */ /* 0x000fe40000004100 */
[----:B------:R-:W-:Y:S01]  /*70e0*/  FMUL.FTZ R79, R146, UR7 ;  /* 0x00000007924f7c20 */ /* 0x000fe20008410000 */
[----:B------:R-:W-:Y:S02]  /*70f0*/  HADD2.F32 R146, -RZ, R67.H1_H1 ;  /* 0x30000043ff927230 */ /* 0x000fe40000004100 */
[----:B------:R-:W-:Y:S01]  /*7100*/  FFMA.FTZ R189, R189, UR4, R85 ;  /* 0x00000004bdbd7c23 */ /* 0x000fe20008010055 */
[----:B------:R-:W-:Y:S01]  /*7110*/  FFMA.FTZ R199, R199, UR8, R125 ;  /* 0x00000008c7c77c23 */ /* 0x000fe2000801007d */
[----:B------:R-:W-:Y:S01]  /*7120*/  FMUL.FTZ R148, R79, R148 ;  /* 0x000000944f947220 */ /* 0x000fe20000410000 */
[----:B------:R-:W-:-:S02]  /*7130*/  HADD2.F32 R151, -RZ, R66.H1_H1 ;  /* 0x30000042ff977230 */ /* 0x000fc40000004100 */
[----:B------:R-:W-:Y:S01]  /*7140*/  FMUL.FTZ R79, R146, R79 ;  /* 0x0000004f924f7220 */ /* 0x000fe20000410000 */
[----:B------:R-:W-:Y:S01]  /*7150*/  FMUL.FTZ R146, R197, UR7 ;  /* 0x00000007c5927c20 */ /* 0x000fe20008410000 */
[----:B------:R-:W-:Y:S01]  /*7160*/  FADD.FTZ R193, R193, -R189 ;  /* 0x800000bdc1c17221 */ /* 0x000fe20000010000 */
[--C-:B------:R-:W-:Y:S01]  /*7170*/  FFMA.FTZ R190, R190, UR4, R85.reuse ;  /* 0x00000004bebe7c23 */ /* 0x100fe20008010055 */
[----:B------:R-:W-:Y:S02]  /*7180*/  HADD2.F32 R152, -RZ, R65.H0_H0 ;  /* 0x20000041ff987230 */ /* 0x000fe40000004100 */
[----:B------:R-:W-:Y:S01]  /*7190*/  FMUL.FTZ R149, R146, R149 ;  /* 0x0000009592957220 */ /* 0x000fe20000410000 */
[----:B------:R-:W-:Y:S01]  /*71a0*/  FMUL.FTZ R146, R150, R146 ;  /* 0x0000009296927220 */ /* 0x000fe20000410000 */
[----:B------:R-:W-:Y:S02]  /*71b0*/  HADD2.F32 R150, -RZ, R78.H1_H1 ;  /* 0x3000004eff967230 */ /* 0x000fe40000004100 */
[----:B------:R-:W-:Y:S01]  /*71c0*/  FMUL.FTZ R78, R199, UR7 ;  /* 0x00000007c74e7c20 */ /* 0x000fe20008410000 */
[----:B------:R-:W-:Y:S01]  /*71d0*/  FFMA.FTZ R155, R193, UR8, R122 ;  /* 0x00000008c19b7c23 */ /* 0x000fe2000801007a */
[----:B------:R-:W-:Y:S01]  /*71e0*/  FADD.FTZ R195, R195, -R190 ;  /* 0x800000bec3c37221 */ /* 0x000fe20000010000 */
[----:B------:R-:W-:Y:S01]  /*71f0*/  FFMA.FTZ R187, R187, UR4, R85 ;  /* 0x00000004bbbb7c23 */ /* 0x000fe20008010055 */
[----:B------:R-:W-:Y:S01]  /*7200*/  FMUL.FTZ R150, R78, R150 ;  /* 0x000000964e967220 */ /* 0x000fe20000410000 */
[----:B------:R-:W-:Y:S01]  /*7210*/  FMUL.FTZ R78, R151, R78 ;  /* 0x0000004e974e7220 */ /* 0x000fe20000410000 */
[----:B------:R-:W-:-:S02]  /*7220*/  HADD2.F32 R151, -RZ, R77.H0_H0 ;  /* 0x2000004dff977230 */ /* 0x000fc40000004100 */
[----:B------:R-:W-:Y:S01]  /*7230*/  FMUL.FTZ R155, R155, UR7 ;  /* 0x000000079b9b7c20 */ /* 0x000fe20008410000 */
[----:B------:R-:W-:Y:S01]  /*7240*/  FFMA.FTZ R195, R195, UR8, R123 ;  /* 0x00000008c3c37c23 */ /* 0x000fe2000801007b */
[----:B------:R-:W-:Y:S01]  /*7250*/  FADD.FTZ R191, R191, -R187 ;  /* 0x800000bbbfbf7221 */ /* 0x000fe20000010000 */
[----:B------:R-:W-:Y:S02]  /*7260*/  HADD2.F32 R153, -RZ, R65.H1_H1 ;  /* 0x30000041ff997230 */ /* 0x000fe40000004100 */
[----:B------:R-:W-:Y:S01]  /*7270*/  FMUL.FTZ R151, R155, R151 ;  /* 0x000000979b977220 */ /* 0x000fe20000410000 */
[----:B------:R-:W-:Y:S01]  /*7280*/  FMUL.FTZ R155, R152, R155 ;  /* 0x0000009b989b7220 */ /* 0x000fe20000410000 */
[----:B------:R-:W-:Y:S02]  /*7290*/  HADD2.F32 R152, -RZ, R77.H1_H1 ;  /* 0x3000004dff987230 */ /* 0x000fe40000004100 */
[----:B------:R-:W-:Y:S01]  /*72a0*/  FMUL.FTZ R77, R195, UR7 ;  /* 0x00000007c34d7c20 */ /* 0x000fe20008410000 */
[----:B------:R-:W-:Y:S01]  /*72b0*/  FFMA.FTZ R188, R188, UR4, R85 ;  /* 0x00000004bcbc7c23 */ /* 0x000fe20008010055 */
[----:B------:R-:W-:Y:S01]  /*72c0*/  FFMA.FTZ R160, R191, UR8, R120 ;  /* 0x00000008bfa07c23 */ /* 0x000fe20008010078 */
[----:B------:R-:W-:-:S02]  /*72d0*/  HADD2.F32 R154, -RZ, R64.H0_H0 ;  /* 0x20000040ff9a7230 */ /* 0x000fc40000004100 */
[----:B------:R-:W-:Y:S01]  /*72e0*/  FMUL.FTZ R152, R77, R152 ;  /* 0x000000984d987220 */ /* 0x000fe20000410000 */
[----:B------:R-:W-:Y:S01]  /*72f0*/  FMUL.FTZ R77, R153, R77 ;  /* 0x0000004d994d7220 */ /* 0x000fe20000410000 */
[--C-:B------:R-:W-:Y:S02]  /*7300*/  HADD2.F32 R153, -RZ, R76.reuse.H0_H0 ;  /* 0x2000004cff997230 */ /* 0x100fe40000004100 */
[----:B------:R-:W-:Y:S01]  /*7310*/  FADD.FTZ R192, R192, -R188 ;  /* 0x800000bcc0c07221 */ /* 0x000fe20000010000 */
[----:B------:R-:W-:Y:S01]  /*7320*/  FMUL.FTZ R160, R160, UR7 ;  /* 0x00000007a0a07c20 */ /* 0x000fe20008410000 */
[----:B------:R-:W-:Y:S02]  /*7330*/  F2FP.F16.F32.PACK_AB R79, R79, R147 ;  /* 0x000000934f4f723e */ /* 0x000fe400000000ff */
[----:B------:R-:W-:Y:S01]  /*7340*/  FFMA.FTZ R192, R192, UR8, R121 ;  /* 0x00000008c0c07c23 */ /* 0x000fe20008010079 */
[----:B------:R-:W-:Y:S01]  /*7350*/  FMUL.FTZ R153, R160, R153 ;  /* 0x00000099a0997220 */ /* 0x000fe20000410000 */
[----:B------:R-:W-:Y:S01]  /*7360*/  FMUL.FTZ R160, R154, R160 ;  /* 0x000000a09aa07220 */ /* 0x000fe20000410000 */
[----:B------:R-:W-:-:S02]  /*7370*/  HADD2.F32 R154, -RZ, R76.H1_H1 ;  /* 0x3000004cff9a7230 */ /* 0x000fc40000004100 */
[----:B------:R-:W-:Y:S01]  /*7380*/  FMUL.FTZ R192, R192, UR7 ;  /* 0x00000007c0c07c20 */ /* 0x000fe20008410000 */
[----:B------:R-:W-:Y:S01]  /*7390*/  HADD2.F32 R76, -RZ, R64.H1_H1 ;  /* 0x30000040ff4c7230 */ /* 0x000fe20000004100 */
[----:B------:R-:W-:Y:S02]  /*73a0*/  F2FP.F16.F32.PACK_AB R78, R78, R146 ;  /* 0x000000924e4e723e */ /* 0x000fe400000000ff */
[----:B------:R-:W-:Y:S01]  /*73b0*/  FMUL.FTZ R154, R192, R154 ;  /* 0x0000009ac09a7220 */ /* 0x000fe20000410000 */
[----:B------:R-:W-:Y:S01]  /*73c0*/  F2FP.F16.F32.PACK_AB R77, R77, R155 ;  /* 0x0000009b4d4d723e */ /* 0x000fe200000000ff */
[----:B------:R-:W-:-:S05]  /*73d0*/  FMUL.FTZ R76, R76, R192 ;  /* 0x000000c04c4c7220 */ /* 0x000fca0000410000 */
[----:B------:R-:W-:-:S07]  /*73e0*/  F2FP.F16.F32.PACK_AB R76, R76, R160 ;  /* 0x000000a04c4c723e */ /* 0x000fce00000000ff */
.L_x_11893:
        /* <DEDUP_REMOVED lines=22> */
[--C-:B------:R-:W-:Y:S01]  /*7550*/  FFMA.FTZ R89, R171, UR4, R85.reuse ;  /* 0x00000004ab597c23 */ /* 0x100fe20008010055 */
[----:B------:R-:W-:Y:S01]  /*7560*/  FMUL.FTZ R147, R90, UR7 ;  /* 0x000000075a937c20 */ /* 0x000fe20008410000 */
[----:B------:R-:W-:Y:S02]  /*7570*/  HADD2.F32 R79, -RZ, R63.H1_H1 ;  /* 0x3000003fff4f7230 */ /* 0x000fe40000004100 */
[----:B------:R-:W-:Y:S01]  /*7580*/  FFMA.FTZ R88, R88, UR8, R132 ;  /* 0x0000000858587c23 */ /* 0x000fe20008010084 */
[----:B------:R-:W-:Y:S01]  /*7590*/  FFMA.FTZ R80, R161, UR4, R85 ;  /* 0x00000004a1507c23 */ /* 0x000fe20008010055 */
[----:B------:R-:W-:Y:S01]  /*75a0*/  FMUL.FTZ R155, R147, R155 ;  /* 0x0000009b939b7220 */ /* 0x000fe20000410000 */
[----:B------:R-:W-:Y:S01]  /*75b0*/  FMUL.FTZ R146, R146, R147 ;  /* 0x0000009392927220 */ /* 0x000fe20000410000 */
[----:B------:R-:W-:Y:S01]  /*75c0*/  FMUL.FTZ R147, R91, UR7 ;  /* 0x000000075b937c20 */ /* 0x000fe20008410000 */
[----:B------:R-:W-:Y:S01]  /*75d0*/  FADD.FTZ R89, R172, -R89 ;  /* 0x80000059ac597221 */ /* 0x000fe20000010000 */
[----:B------:R-:W-:-:S02]  /*75e0*/  HADD2.F32 R161, -RZ, R78.H0_H0 ;  /* 0x2000004effa17230 */ /* 0x000fc40000004100 */
[----:B------:R-:W-:Y:S01]  /*75f0*/  FMUL.FTZ R159, R88, UR7 ;  /* 0x00000007589f7c20 */ /* 0x000fe20008410000 */
[----:B------:R-:W-:Y:S01]  /*7600*/  FMUL.FTZ R160, R147, R160 ;  /* 0x000000a093a07220 */ /* 0x000fe20000410000 */
[----:B------:R-:W-:Y:S01]  /*7610*/  FMUL.FTZ R79, R79, R147 ;  /* 0x000000934f4f7220 */ /* 0x000fe20000410000 */
[--C-:B------:R-:W-:Y:S02]  /*7620*/  HADD2.F32 R147, -RZ, R62.reuse.H0_H0 ;  /* 0x2000003eff937230 */ /* 0x100fe40000004100 */
[----:B------:R-:W-:Y:S01]  /*7630*/  FFMA.FTZ R89, R89, UR8, R133 ;  /* 0x0000000859597c23 */ /* 0x000fe20008010085 */
[--C-:B------:R-:W-:Y:S01]  /*7640*/  FFMA.FTZ R82, R163, UR4, R85.reuse ;  /* 0x00000004a3527c23 */ /* 0x100fe20008010055 */
[----:B------:R-:W-:Y:S01]  /*7650*/  FMUL.FTZ R161, R159, R161 ;  /* 0x000000a19fa17220 */ /* 0x000fe20000410000 */
        /* <DEDUP_REMOVED lines=8> */
[----:B------:R-:W-:Y:S01]  /*76e0*/  FFMA.FTZ R82, R82, UR8, R130 ;  /* 0x0000000852527c23 */ /* 0x000fe20008010082 */
[----:B------:R-:W-:Y:S01]  /*76f0*/  FADD.FTZ R83, R169, -R83 ;  /* 0x80000053a9537221 */ /* 0x000fe20000010000 */
[----:B------:R-:W-:Y:S01]  /*7700*/  F2FP.F16.F32.PACK_AB R79, R79, R146 ;  /* 0x000000924f4f723e */ /* 0x000fe200000000ff */
[----:B------:R-:W-:Y:S01]  /*7710*/  FMUL.FTZ R163, R163, R162 ;  /* 0x000000a2a3a37220 */ /* 0x000fe20000410000 */
[----:B------:R-:W-:Y:S01]  /*7720*/  F2FP.F16.F32.PACK_AB R78, R78, R147 ;  /* 0x000000934e4e723e */ /* 0x000fe200000000ff */
[----:B------:R-:W-:-:S02]  /*7730*/  HADD2.F32 R162, -RZ, R77.H0_H0 ;  /* 0x2000004dffa27230 */ /* 0x000fc40000004100 */
[----:B------:R-:W-:Y:S01]  /*7740*/  FMUL.FTZ R147, R82, UR7 ;  /* 0x0000000752937c20 */ /* 0x000fe20008410000 */
[----:B------:R-:W-:Y:S02]  /*7750*/  HADD2.F32 R146, -RZ, R61.H0_H0 ;  /* 0x2000003dff927230 */ /* 0x000fe40000004100 */
[----:B------:R-:W-:Y:S01]  /*7760*/  FFMA.FTZ R83, R83, UR8, R131 ;  /* 0x0000000853537c23 */ /* 0x000fe20008010083 */
[----:B------:R-:W-:Y:S02]  /*7770*/  HADD2.F32 R164, -RZ, R77.H1_H1 ;  /* 0x3000004dffa47230 */ /* 0x000fe40000004100 */
[----:B------:R-:W-:Y:S01]  /*7780*/  FMUL.FTZ R162, R147, R162 ;  /* 0x000000a293a27220 */ /* 0x000fe20000410000 */
[----:B------:R-:W-:Y:S02]  /*7790*/  HADD2.F32 R77, -RZ, R61.H1_H1 ;  /* 0x3000003dff4d7230 */ /* 0x000fe40000004100 */
[----:B------:R-:W-:Y:S01]  /*77a0*/  FMUL.FTZ R146, R146, R147 ;  /* 0x0000009392927220 */ /* 0x000fe20000410000 */
[----:B------:R-:W-:Y:S01]  /*77b0*/  FMUL.FTZ R147, R83, UR7 ;  /* 0x0000000753937c20 */ /* 0x000fe20008410000 */
[----:B------:R-:W-:Y:S01]  /*77c0*/  FADD.FTZ R80, R165, -R80 ;  /* 0x80000050a5507221 */ /* 0x000fe20000010000 */
[----:B------:R-:W-:Y:S01]  /*77d0*/  FADD.FTZ R81, R166, -R81 ;  /* 0x80000051a6517221 */ /* 0x000fe20000010000 */
[----:B------:R-:W-:-:S02]  /*77e0*/  HADD2.F32 R165, -RZ, R76.H0_H0 ;  /* 0x2000004cffa57230 */ /* 0x000fc40000004100 */
[----:B------:R-:W-:Y:S01]  /*77f0*/  FMUL.FTZ R77, R77, R147 ;  /* 0x000000934d4d7220 */ /* 0x000fe20000410000 */
[----:B------:R-:W-:Y:S01]  /*7800*/  FFMA.FTZ R80, R80, UR8, R128 ;  /* 0x0000000850507c23 */ /* 0x000fe20008010080 */
[----:B------:R-:W-:Y:S01]  /*7810*/  FMUL.FTZ R164, R147, R164 ;  /* 0x000000a493a47220 */ /* 0x000fe20000410000 */
[----:B------:R-:W-:Y:S01]  /*7820*/  FFMA.FTZ R81, R81, UR8, R129 ;  /* 0x0000000851517c23 */ /* 0x000fe20008010081 */
[----:B------:R-:W-:Y:S01]  /*7830*/  HADD2.F32 R166, -RZ, R76.H1_H1 ;  /* 0x3000004cffa67230 */ /* 0x000fe20000004100 */
[----:B------:R-:W-:Y:S01]  /*7840*/  F2FP.F16.F32.PACK_AB R77, R77, R146 ;  /* 0x000000924d4d723e */ /* 0x000fe200000000ff */
[--C-:B------:R-:W-:Y:S02]  /*7850*/  HADD2.F32 R146, -RZ, R60.reuse.H0_H0 ;  /* 0x2000003cff927230 */ /* 0x100fe40000004100 */
[----:B------:R-:W-:Y:S01]  /*7860*/  FMUL.FTZ R147, R80, UR7 ;  /* 0x0000000750937c20 */ /* 0x000fe20008410000 */
[----:B------:R-:W-:-:S03]  /*7870*/  HADD2.F32 R76, -RZ, R60.H1_H1 ;  /* 0x3000003cff4c7230 */ /* 0x000fc60000004100 */
[----:B------:R-:W-:Y:S01]  /*7880*/  FMUL.FTZ R165, R147, R165 ;  /* 0x000000a593a57220 */ /* 0x000fe20000410000 */
[----:B------:R-:W-:Y:S01]  /*7890*/  FMUL.FTZ R146, R146, R147 ;  /* 0x0000009392927220 */ /* 0x000fe20000410000 */
[----:B------:R-:W-:-:S04]  /*78a0*/  FMUL.FTZ R147, R81, UR7 ;  /* 0x0000000751937c20 */ /* 0x000fc80008410000 */
[----:B------:R-:W-:Y:S01]  /*78b0*/  FMUL.FTZ R76, R76, R147 ;  /* 0x000000934c4c7220 */ /* 0x000fe20000410000 */
[----:B------:R-:W-:-:S04]  /*78c0*/  FMUL.FTZ R166, R147, R166 ;  /* 0x000000a693a67220 */ /* 0x000fc80000410000 */
[----:B------:R-:W-:Y:S01]  /*78d0*/  F2FP.F16.F32.PACK_AB R76, R76, R146 ;  /* 0x000000924c4c723e */ /* 0x000fe200000000ff */
[----:B------:R-:W-:Y:S06]  /*78e0*/  BRA `(.L_x_11895) ;  /* 0x0000000400107947 */ /* 0x000fec0003800000 */
.L_x_11894:
        /* <DEDUP_REMOVED lines=8> */
[----:B------:R-:W-:Y:S01]  /*7970*/  FFMA.FTZ R146, R146, UR8, R135 ;  /* 0x0000000892927c23 */ /* 0x000fe20008010087 */
[----:B------:R-:W-:Y:S01]  /*7980*/  FFMA.FTZ R147, R173, UR8, R134 ;  /* 0x00000008ad937c23 */ /* 0x000fe20008010086 */
[--C-:B------:R-:W-:Y:S01]  /*7990*/  FFMA.FTZ R161, R161, UR4, R85.reuse ;  /* 0x00000004a1a17c23 */ /* 0x100fe20008010055 */
[----:B------:R-:W-:Y:S01]  /*79a0*/  FFMA.FTZ R171, R171, UR4, R85 ;  /* 0x00000004abab7c23 */ /* 0x000fe20008010055 */
[----:B------:R-:W-:Y:S01]  /*79b0*/  FMUL.FTZ R79, R146, UR7 ;  /* 0x00000007924f7c20 */ /* 0x000fe20008410000 */
[----:B------:R-:W-:Y:S01]  /*79c0*/  FMUL.FTZ R147, R147, UR7 ;  /* 0x0000000793937c20 */ /* 0x000fe20008410000 */
[----:B------:R-:W-:-:S02]  /*79d0*/  HADD2.F32 R159, -RZ, R63.H0_H0 ;  /* 0x2000003fff9f7230 */ /* 0x000fc40000004100 */
[----:B------:R-:W-:Y:S01]  /*79e0*/  FFMA.FTZ R170, R170, UR8, R132 ;  /* 0x00000008aaaa7c23 */ /* 0x000fe20008010084 */
        /* <DEDUP_REMOVED lines=11> */
[----:B------:R-:W-:Y:S01]  /*7aa0*/  FFMA.FTZ R172, R172, UR8, R133 ;  /* 0x00000008acac7c23 */ /* 0x000fe20008010085 */
[----:B------:R-:W-:Y:S01]  /*7ab0*/  FADD.FTZ R167, R167, -R163 ;  /* 0x800000a3a7a77221 */ /* 0x000fe20000010000 */
[----:B------:R-:W-:Y:S01]  /*7ac0*/  FMUL.FTZ R161, R146, R161 ;  /* 0x000000a192a17220 */ /* 0x000fe20000410000 */
[----:B------:R-:W-:Y:S02]  /*7ad0*/  HADD2.F32 R163, -RZ, R78.H1_H1 ;  /* 0x3000004effa37230 */ /* 0x000fe40000004100 */
[----:B------:R-:W-:Y:S01]  /*7ae0*/  FMUL.FTZ R146, R159, R146 ;  /* 0x000000929f927220 */ /* 0x000fe20000410000 */
[--C-:B------:R-:W-:Y:S01]  /*7af0*/  FFMA.FTZ R162, R162, UR4, R85.reuse ;  /* 0x00000004a2a27c23 */ /* 0x100fe20008010055 */
[----:B------:R-:W-:Y:S01]  /*7b00*/  FMUL.FTZ R78, R172, UR7 ;  /* 0x00000007ac4e7c20 */ /* 0x000fe20008410000 */
[----:B------:R-:W-:Y:S02]  /*7b10*/  HADD2.F32 R159, -RZ, R62.H1_H1 ;  /* 0x3000003eff9f7230 */ /* 0x000fe40000004100 */
[----:B------:R-:W-:Y:S01]  /*7b20*/  FFMA.FTZ R164, R164, UR4, R85 ;  /* 0x00000004a4a47c23 */ /* 0x000fe20008010055 */
[----:B------:R-:W-:Y:S01]  /*7b30*/  FFMA.FTZ R167, R167, UR8, R130 ;  /* 0x00000008a7a77c23 */ /* 0x000fe20008010082 */
[----:B------:R-:W-:Y:S01]  /*7b40*/  FADD.FTZ R166, R166, -R162 ;  /* 0x800000a2a6a67221 */ /* 0x000fe20000010000 */
[----:B------:R-:W-:Y:S01]  /*7b50*/  FMUL.FTZ R163, R78, R163 ;  /* 0x000000a34ea37220 */ /* 0x000fe20000410000 */
[----:B------:R-:W-:Y:S01]  /*7b60*/  FADD.FTZ R169, R169, -R164 ;  /* 0x800000a4a9a97221 */ /* 0x000fe20000010000 */
[----:B------:R-:W-:Y:S01]  /*7b70*/  FMUL.FTZ R78, R159, R78 ;  /* 0x0000004e9f4e7220 */ /* 0x000fe20000410000 */
[----:B------:R-:W-:-:S02]  /*7b80*/  HADD2.F32 R162, -RZ, R77.H0_H0 ;  /* 0x2000004dffa27230 */ /* 0x000fc40000004100 */
[----:B------:R-:W-:Y:S01]  /*7b90*/  FMUL.FTZ R159, R167, UR7 ;  /* 0x00000007a79f7c20 */ /* 0x000fe20008410000 */
[--C-:B------:R-:W-:Y:S02]  /*7ba0*/  HADD2.F32 R164, -RZ, R61.reuse.H0_H0 ;  /* 0x2000003dffa47230 */ /* 0x100fe40000004100 */
[----:B------:R-:W-:Y:S01]  /*7bb0*/  FFMA.FTZ R169, R169, UR8, R131 ;  /* 0x00000008a9a97c23 */ /* 0x000fe20008010083 */
[----:B------:R-:W-:Y:S02]  /*7bc0*/  HADD2.F32 R167, -RZ, R61.H1_H1 ;  /* 0x3000003dffa77230 */ /* 0x000fe40000004100 */
[----:B------:R-:W-:Y:S01]  /*7bd0*/  FMUL.FTZ R162, R159, R162 ;  /* 0x000000a29fa27220 */ /* 0x000fe20000410000 */
[----:B------:R-:W-:Y:S01]  /*7be0*/  FFMA.FTZ R165, R165, UR8, R128 ;  /* 0x00000008a5a57c23 */ /* 0x000fe20008010080 */
[----:B------:R-:W-:Y:S01]  /*7bf0*/  FMUL.FTZ R159, R164, R159 ;  /* 0x0000009fa49f7220 */ /* 0x000fe20000410000 */
[----:B------:R-:W-:Y:S02]  /*7c00*/  HADD2.F32 R164, -RZ, R77.H1_H1 ;  /* 0x3000004dffa47230 */ /* 0x000fe40000004100 */
[----:B------:R-:W-:Y:S01]  /*7c10*/  FMUL.FTZ R77, R169, UR7 ;  /* 0x00000007a94d7c20 */ /* 0x000fe20008410000 */
[----:B------:R-:W-:-:S02]  /*7c20*/  HADD2.F32 R168, -RZ, R60.H0_H0 ;  /* 0x2000003cffa87230 */ /* 0x000fc40000004100 */
[----:B------:R-:W-:Y:S01]  /*7c30*/  FFMA.FTZ R166, R166, UR8, R129 ;  /* 0x00000008a6a67c23 */ /* 0x000fe20008010081 */
[----:B------:R-:W-:Y:S01]  /*7c40*/  F2FP.F16.F32.PACK_AB R79, R79, R147 ;  /* 0x000000934f4f723e */ /* 0x000fe200000000ff */
[----:B------:R-:W-:Y:S01]  /*7c50*/  FMUL.FTZ R164, R77, R164 ;  /* 0x000000a44da47220 */ /* 0x000fe20000410000 */
[----:B------:R-:W-:Y:S01]  /*7c60*/  FMUL.FTZ R77, R167, R77 ;  /* 0x0000004da74d7220 */ /* 0x000fe20000410000 */
[----:B------:R-:W-:Y:S01]  /*7c70*/  FMUL.FTZ R167, R165, UR7 ;  /* 0x00000007a5a77c20 */ /* 0x000fe20008410000 */
[--C-:B------:R-:W-:Y:S02]  /*7c80*/  HADD2.F32 R165, -RZ, R76.reuse.H0_H0 ;  /* 0x2000004cffa57230 */ /* 0x100fe40000004100 */
[----:B------:R-:W-:Y:S01]  /*7c90*/  FMUL.FTZ R166, R166, UR7 ;  /* 0x00000007a6a67c20 */ /* 0x000fe20008410000 */
[----:B------:R-:W-:Y:S02]  /*7ca0*/  F2FP.F16.F32.PACK_AB R78, R78, R146 ;  /* 0x000000924e4e723e */ /* 0x000fe400000000ff */
[----:B------:R-:W-:Y:S01]  /*7cb0*/  F2FP.F16.F32.PACK_AB R77, R77, R159 ;  /* 0x0000009f4d4d723e */ /* 0x000fe200000000ff */
[----:B------:R-:W-:Y:S01]  /*7cc0*/  FMUL.FTZ R165, R167, R165 ;  /* 0x000000a5a7a57220 */ /* 0x000fe20000410000 */
[----:B------:R-:W-:Y:S01]  /*7cd0*/  FMUL.FTZ R167, R168, R167 ;  /* 0x000000a7a8a77220 */ /* 0x000fe20000410000 */
[----:B------:R-:W-:-:S02]  /*7ce0*/  HADD2.F32 R168, -RZ, R76.H1_H1 ;  /* 0x3000004cffa87230 */ /* 0x000fc40000004100 */
[----:B------:R-:W-:-:S05]  /*7cf0*/  HADD2.F32 R76, -RZ, R60.H1_H1 ;  /* 0x3000003cff4c7230 */ /* 0x000fca0000004100 */
[----:B------:R-:W-:Y:S01]  /*7d00*/  FMUL.FTZ R76, R76, R166 ;  /* 0x000000a64c4c7220 */ /* 0x000fe20000410000 */
[----:B------:R-:W-:-:S04]  /*7d10*/  FMUL.FTZ R166, R166, R168 ;  /* 0x000000a8a6a67220 */ /* 0x000fc80000410000 */
[----:B------:R-:W-:-:S07]  /*7d20*/  F2FP.F16.F32.PACK_AB R76, R76, R167 ;  /* 0x000000a74c4c723e */ /* 0x000fce00000000ff */
.L_x_11895:
        /* <DEDUP_REMOVED lines=20> */
[----:B-----5:R-:W-:Y:S02]  /*7e70*/  HADD2.F32 R102, -RZ, R79.H0_H0 ;  /* 0x2000004fff667230 */ /* 0x020fe40000004100 */
[----:B------:R-:W-:Y:S01]  /*7e80*/  FFMA.FTZ R91, R91, UR8, R47 ;  /* 0x000000085b5b7c23 */ /* 0x000fe2000801002f */
[----:B------:R-:W-:-:S02]  /*7e90*/  HADD2.F32 R100, -RZ, R59.H0_H0 ;  /* 0x2000003bff647230 */ /* 0x000fc40000004100 */
[----:B------:R-:W-:Y:S01]  /*7ea0*/  FMUL.FTZ R101, R90, UR7 ;  /* 0x000000075a657c20 */ /* 0x000fe20008410000 */
[----:B------:R-:W-:Y:S01]  /*7eb0*/  FADD.FTZ R80, R104, -R80 ;  /* 0x8000005068507221 */ /* 0x000fe20000010000 */
[----:B------:R-:W-:Y:S01]  /*7ec0*/  FADD.FTZ R88, R109, -R88 ;  /* 0x800000586d587221 */ /* 0x000fe20000010000 */
[----:B------:R-:W-:Y:S02]  /*7ed0*/  HADD2.F32 R104, -RZ, R79.H1_H1 ;  /* 0x3000004fff687230 */ /* 0x000fe40000004100 */
[----:B------:R-:W-:Y:S01]  /*7ee0*/  FMUL.FTZ R102, R101, R102 ;  /* 0x0000006665667220 */ /* 0x000fe20000410000 */
[----:B------:R-:W-:Y:S01]  /*7ef0*/  FMUL.FTZ R100, R100, R101 ;  /* 0x0000006564647220 */ /* 0x000fe20000410000 */
[----:B------:R-:W-:Y:S02]  /*7f00*/  HADD2.F32 R79, -RZ, R59.H1_H1 ;  /* 0x3000003bff4f7230 */ /* 0x000fe40000004100 */
[--C-:B------:R-:W-:Y:S01]  /*7f10*/  FFMA.FTZ R89, R110, UR4, R85.reuse ;  /* 0x000000046e597c23 */ /* 0x100fe20008010055 */
[----:B------:R-:W-:Y:S01]  /*7f20*/  FMUL.FTZ R101, R91, UR7 ;  /* 0x000000075b657c20 */ /* 0x000fe20008410000 */
[----:B------:R-:W-:Y:S01]  /*7f30*/  FFMA.FTZ R88, R88, UR8, R44 ;  /* 0x0000000858587c23 */ /* 0x000fe2000801002c */
[----:B------:R-:W-:Y:S01]  /*7f40*/  FFMA.FTZ R83, R103, UR4, R85 ;  /* 0x0000000467537c23 */ /* 0x000fe20008010055 */
[----:B------:R-:W-:Y:S01]  /*7f50*/  FADD.FTZ R89, R111, -R89 ;  /* 0x800000596f597221 */ /* 0x000fe20000010000 */
[----:B------:R-:W-:Y:S01]  /*7f60*/  FMUL.FTZ R104, R101, R104 ;  /* 0x0000006865687220 */ /* 0x000fe20000410000 */
[----:B------:R-:W-:Y:S01]  /*7f70*/  FMUL.FTZ R79, R79, R101 ;  /* 0x000000654f4f7220 */ /* 0x000fe20000410000 */
[----:B------:R-:W-:Y:S01]  /*7f80*/  FADD.FTZ R81, R105, -R81 ;  /* 0x8000005169517221 */ /* 0x000fe20000010000 */
[----:B------:R-:W-:-:S02]  /*7f90*/  HADD2.F32 R103, -RZ, R78.H0_H0 ;  /* 0x2000004eff677230 */ /* 0x000fc40000004100 */
[----:B------:R-:W-:Y:S01]  /*7fa0*/  FMUL.FTZ R105, R88, UR7 ;  /* 0x0000000758697c20 */ /* 0x000fe20008410000 */
[--C-:B------:R-:W-:Y:S02]  /*7fb0*/  HADD2.F32 R101, -RZ, R58.reuse.H0_H0 ;  /* 0x2000003aff657230 */ /* 0x100fe40000004100 */
[----:B------:R-:W-:Y:S01]  /*7fc0*/  FFMA.FTZ R89, R89, UR8, R45 ;  /* 0x0000000859597c23 */ /* 0x000fe2000801002d */
[----:B------:R-:W-:Y:S01]  /*7fd0*/  FADD.FTZ R82, R106, -R82 ;  /* 0x800000526a527221 */ /* 0x000fe20000010000 */
[----:B------:R-:W-:Y:S01]  /*7fe0*/  FMUL.FTZ R103, R105, R103 ;  /* 0x0000006769677220 */ /* 0x000fe20000410000 */
[----:B------:R-:W-:Y:S01]  /*7ff0*/  FADD.FTZ R83, R107, -R83 ;  /* 0x800000536b537221 */ /* 0x000fe20000010000 */
[----:B------:R-:W-:Y:S01]  /*8000*/  FMUL.FTZ R101, R101, R105 ;  /* 0x0000006965657220 */ /* 0x000fe20000410000 */
[----:B------:R-:W-:Y:S02]  /*8010*/  HADD2.F32 R105, -RZ, R58.H1_H1 ;  /* 0x3000003aff697230 */ /* 0x000fe40000004100 */
[----:B------:R-:W-:Y:S01]  /*8020*/  FMUL.FTZ R106, R89, UR7 ;  /* 0x00000007596a7c20 */ /* 0x000fe20008410000 */
[----:B------:R-:W-:-:S02]  /*8030*/  HADD2.F32 R107, -RZ, R78.H1_H1 ;  /* 0x3000004eff6b7230 */ /* 0x000fc40000004100 */
[----:B------:R-:W-:Y:S01]  /*8040*/  FFMA.FTZ R82, R82, UR8, R50 ;  /* 0x0000000852527c23 */ /* 0x000fe20008010032 */
[----:B------:R-:W-:Y:S01]  /*8050*/  F2FP.F16.F32.PACK_AB R79, R79, R100 ;  /* 0x000000644f4f723e */ /* 0x000fe200000000ff */
[----:B------:R-:W-:Y:S01]  /*8060*/  FMUL.FTZ R78, R105, R106 ;  /* 0x0000006a694e7220 */ /* 0x000fe20000410000 */
[----:B------:R-:W-:Y:S02]  /*8070*/  HADD2.F32 R105, -RZ, R77.H0_H0 ;  /* 0x2000004dff697230 */ /* 0x000fe40000004100 */
[----:B------:R-:W-:Y:S01]  /*8080*/  FFMA.FTZ R83, R83, UR8, R51 ;  /* 0x0000000853537c23 */ /* 0x000fe20008010033 */
[----:B------:R-:W-:Y:S02]  /*8090*/  HADD2.F32 R100, -RZ, R57.H0_H0 ;  /* 0x20000039ff647230 */ /* 0x000fe40000004100 */
[----:B------:R-:W-:Y:S01]  /*80a0*/  FMUL.FTZ R106, R106, R107 ;  /* 0x0000006b6a6a7220 */ /* 0x000fe20000410000 */
[----:B------:R-:W-:Y:S01]  /*80b0*/  F2FP.F16.F32.PACK_AB R78, R78, R101 ;  /* 0x000000654e4e723e */ /* 0x000fe200000000ff */
[----:B------:R-:W-:Y:S01]  /*80c0*/  FMUL.FTZ R101, R82, UR7 ;  /* 0x0000000752657c20 */ /* 0x000fe20008410000 */
[----:B------:R-:W-:-:S02]  /*80d0*/  HADD2.F32 R107, -RZ, R77.H1_H1 ;  /* 0x3000004dff6b7230 */ /* 0x000fc40000004100 */
[----:B------:R-:W-:Y:S01]  /*80e0*/  FFMA.FTZ R80, R80, UR8, R48 ;  /* 0x0000000850507c23 */ /* 0x000fe20008010030 */
[----:B------:R-:W-:Y:S02]  /*80f0*/  HADD2.F32 R77, -RZ, R57.H1_H1 ;  /* 0x30000039ff4d7230 */ /* 0x000fe40000004100 */
[----:B------:R-:W-:Y:S01]  /*8100*/  FMUL.FTZ R105, R101, R105 ;  /* 0x0000006965697220 */ /* 0x000fe20000410000 */
[----:B------:R-:W-:Y:S01]  /*8110*/  FMUL.FTZ R100, R100, R101 ;  /* 0x0000006564647220 */ /* 0x000fe20000410000 */
[----:B------:R-:W-:Y:S01]  /*8120*/  FMUL.FTZ R101, R83, UR7 ;  /* 0x0000000753657c20 */ /* 0x000fe20008410000 */
[--C-:B------:R-:W-:Y:S02]  /*8130*/  HADD2.F32 R108, -RZ, R76.reuse.H0_H0 ;  /* 0x2000004cff6c7230 */ /* 0x100fe40000004100 */
[----:B------:R-:W-:Y:S01]  /*8140*/  FFMA.FTZ R81, R81, UR8, R49 ;  /* 0x0000000851517c23 */ /* 0x000fe20008010031 */
[----:B------:R-:W-:Y:S02]  /*8150*/  HADD2.F32 R109, -RZ, R76.H1_H1 ;  /* 0x3000004cff6d7230 */ /* 0x000fe40000004100 */
[----:B------:R-:W-:Y:S01]  /*8160*/  FMUL.FTZ R77, R77, R101 ;  /* 0x000000654d4d7220 */ /* 0x000fe20000410000 */
        /* <DEDUP_REMOVED lines=8> */
[----:B------:R-:W-:Y:S01]  /*81f0*/  FMUL.FTZ R76, R76, R101 ;  /* 0x000000654c4c7220 */ /* 0x000fe20000410000 */
[----:B------:R-:W-:-:S04]  /*8200*/  FMUL.FTZ R109, R101, R109 ;  /* 0x0000006d656d7220 */ /* 0x000fc80000410000 */
[----:B------:R-:W-:Y:S01]  /*8210*/  F2FP.F16.F32.PACK_AB R76, R76, R100 ;  /* 0x000000644c4c723e */ /* 0x000fe200000000ff */
[----:B------:R-:W-:Y:S06]  /*8220*/  BRA `(.L_x_11897) ;  /* 0x0000000400107947 */ /* 0x000fec0003800000 */
.L_x_11896:
        /* <DEDUP_REMOVED lines=11> */
[----:B------:R-:W-:Y:S01]  /*82e0*/  FFMA.FTZ R111, R136, UR8, R46 ;  /* 0x00000008886f7c23 */ /* 0x000fe2000801002e */
        /* <DEDUP_REMOVED lines=8> */
[----:B------:R-:W-:Y:S01]  /*8370*/  FFMA.FTZ R105, R105, UR8, R47 ;  /* 0x0000000869697c23 */ /* 0x000fe2000801002f */
[----:B------:R-:W-:Y:S01]  /*8380*/  FMUL.FTZ R102, R111, R102 ;  /* 0x000000666f667220 */ /* 0x000fe20000410000 */
[----:B------:R-:W-:Y:S02]  /*8390*/  HADD2.F32 R108, -RZ, R58.H0_H0 ;  /* 0x2000003aff6c7230 */ /* 0x000fe40000004100 */
[----:B------:R-:W-:Y:S01]  /*83a0*/  FMUL.FTZ R111, R104, R111 ;  /* 0x0000006f686f7220 */ /* 0x000fe20000410000 */
[----:B------:R-:W-:Y:S01]  /*83b0*/  FFMA.FTZ R109, R109, UR8, R44 ;  /* 0x000000086d6d7c23 */ /* 0x000fe2000801002c */
[----:B------:R-:W-:-:S02]  /*83c0*/  HADD2.F32 R104, -RZ, R79.H1_H1 ;  /* 0x3000004fff687230 */ /* 0x000fc40000004100 */
[----:B------:R-:W-:Y:S01]  /*83d0*/  FMUL.FTZ R79, R105, UR7 ;  /* 0x00000007694f7c20 */ /* 0x000fe20008410000 */
[----:B------:R-:W-:Y:S02]  /*83e0*/  HADD2.F32 R105, -RZ, R59.H1_H1 ;  /* 0x3000003bff697230 */ /* 0x000fe40000004100 */
[----:B------:R-:W-:Y:S01]  /*83f0*/  FMUL.FTZ R110, R109, UR7 ;  /* 0x000000076d6e7c20 */ /* 0x000fe20008410000 */
[--C-:B------:R-:W-:Y:S02]  /*8400*/  HADD2.F32 R109, -RZ, R78.reuse.H0_H0 ;  /* 0x2000004eff6d7230 */ /* 0x100fe40000004100 */
[----:B------:R-:W-:Y:S01]  /*8410*/  FMUL.FTZ R104, R79, R104 ;  /* 0x000000684f687220 */ /* 0x000fe20000410000 */
[----:B------:R-:W-:Y:S01]  /*8420*/  FFMA.FTZ R136, R106, UR8, R50 ;  /* 0x000000086a887c23 */ /* 0x000fe20008010032 */
[----:B------:R-:W-:Y:S01]  /*8430*/  FMUL.FTZ R79, R105, R79 ;  /* 0x0000004f694f7220 */ /* 0x000fe20000410000 */
[----:B------:R-:W-:Y:S01]  /*8440*/  FFMA.FTZ R105, R103, UR8, R45 ;  /* 0x0000000867697c23 */ /* 0x000fe2000801002d */
        /* <DEDUP_REMOVED lines=8> */
[----:B------:R-:W-:Y:S01]  /*84d0*/  FFMA.FTZ R108, R107, UR8, R51 ;  /* 0x000000086b6c7c23 */ /* 0x000fe20008010033 */
[----:B------:R-:W-:Y:S01]  /*84e0*/  FMUL.FTZ R78, R105, R78 ;  /* 0x0000004e694e7220 */ /* 0x000fe20000410000 */
[--C-:B------:R-:W-:Y:S02]  /*84f0*/  HADD2.F32 R105, -RZ, R77.reuse.H0_H0 ;  /* 0x2000004dff697230 */ /* 0x100fe40000004100 */
[----:B------:R-:W-:Y:S01]  /*8500*/  FFMA.FTZ R100, R100, UR8, R48 ;  /* 0x0000000864647c23 */ /* 0x000fe20008010030 */
[----:B------:R-:W-:-:S02]  /*8510*/  HADD2.F32 R107, -RZ, R77.H1_H1 ;  /* 0x3000004dff6b7230 */ /* 0x000fc40000004100 */
[----:B------:R-:W-:Y:S01]  /*8520*/  FMUL.FTZ R77, R108, UR7 ;  /* 0x000000076c4d7c20 */ /* 0x000fe20008410000 */
[----:B------:R-:W-:Y:S02]  /*8530*/  HADD2.F32 R108, -RZ, R57.H1_H1 ;  /* 0x30000039ff6c7230 */ /* 0x000fe40000004100 */
[----:B------:R-:W-:Y:S01]  /*8540*/  FMUL.FTZ R105, R136, R105 ;  /* 0x0000006988697220 */ /* 0x000fe20000410000 */
[----:B------:R-:W-:Y:S01]  /*8550*/  FMUL.FTZ R136, R109, R136 ;  /* 0x000000886d887220 */ /* 0x000fe20000410000 */
[----:B------:R-:W-:Y:S01]  /*8560*/  FMUL.FTZ R107, R77, R107 ;  /* 0x0000006b4d6b7220 */ /* 0x000fe20000410000 */
[----:B------:R-:W-:Y:S01]  /*8570*/  FMUL.FTZ R100, R100, UR7 ;  /* 0x0000000764647c20 */ /* 0x000fe20008410000 */
[----:B------:R-:W-:Y:S01]  /*8580*/  FMUL.FTZ R77, R108, R77 ;  /* 0x0000004d6c4d7220 */ /* 0x000fe20000410000 */
[----:B------:R-:W-:Y:S02]  /*8590*/  HADD2.F32 R108, -RZ, R76.H0_H0 ;  /* 0x2000004cff6c7230 */ /* 0x000fe40000004100 */
[----:B------:R-:W-:Y:S01]  /*85a0*/  FFMA.FTZ R101, R101, UR8, R49 ;  /* 0x0000000865657c23 */ /* 0x000fe20008010031 */
        /* <DEDUP_REMOVED lines=9> */
[----:B------:R-:W-:Y:S02]  /*8640*/  FMUL.FTZ R109, R101, R109 ;  /* 0x0000006d656d7220 */ /* 0x000fe40000410000 */
[----:B------:R-:W-:-:S05]  /*8650*/  FMUL.FTZ R76, R76, R101 ;  /* 0x000000654c4c7220 */ /* 0x000fca0000410000 */
[----:B------:R-:W-:-:S07]  /*8660*/  F2FP.F16.F32.PACK_AB R76, R76, R100 ;  /* 0x000000644c4c723e */ /* 0x000fce00000000ff */
.L_x_11897:
        /* <DEDUP_REMOVED lines=36> */
[----:B------:R-:W-:Y:S01]  /*88b0*/  FADD.FTZ R81, R34, -R81 ;  /* 0x8000005122517221 */ /* 0x000fe20000010000 */
[----:B------:R-:W-:Y:S01]  /*88c0*/  FMUL.FTZ R79, R33, R79 ;  /* 0x0000004f214f7220 */ /* 0x000fe20000410000 */
[----:B------:R-:W-:Y:S02]  /*88d0*/  HADD2.F32 R75, -RZ, R78.H0_H0 ;  /* 0x2000004eff4b7230 */ /* 0x000fe40000004100 */
[----:B------:R-:W-:Y:S01]  /*88e0*/  FMUL.FTZ R32, R32, R33 ;  /* 0x0000002120207220 */ /* 0x000fe20000410000 */
[----:B------:R-:W-:Y:S02]  /*88f0*/  HADD2.F32 R34, -RZ, R54.H0_H0 ;  /* 0x20000036ff227230 */ /* 0x000fe40000004100 */
[----:B------:R-:W-:Y:S01]  /*8900*/  FMUL.FTZ R33, R88, UR7 ;  /* 0x0000000758217c20 */ /* 0x000fe20008410000 */
[----:B------:R-:W-:Y:S01]  /*8910*/  FFMA.FTZ R89, R97, UR8, R37 ;  /* 0x0000000861597c23 */ /* 0x000fe20008010025 */
[----:B------:R-:W-:-:S02]  /*8920*/  HADD2.F32 R78, -RZ, R78.H1_H1 ;  /* 0x3000004eff4e7230 */ /* 0x000fc40000004100 */
[----:B------:R-:W-:Y:S01]  /*8930*/  FFMA.FTZ R82, R82, UR8, R42 ;  /* 0x0000000852527c23 */ /* 0x000fe2000801002a */
[----:B------:R-:W-:Y:S01]  /*8940*/  FMUL.FTZ R75, R33, R75 ;  /* 0x0000004b214b7220 */ /* 0x000fe20000410000 */
[----:B------:R-:W-:Y:S01]  /*8950*/  FMUL.FTZ R34, R34, R33 ;  /* 0x0000002122227220 */ /* 0x000fe20000410000 */
[----:B------:R-:W-:Y:S02]  /*8960*/  HADD2.F32 R33, -RZ, R54.H1_H1 ;  /* 0x30000036ff217230 */ /* 0x000fe40000004100 */
[----:B------:R-:W-:Y:S01]  /*8970*/  FMUL.FTZ R85, R89, UR7 ;  /* 0x0000000759557c20 */ /* 0x000fe20008410000 */
[----:B------:R-:W-:Y:S01]  /*8980*/  FADD.FTZ R72, R72, -R95 ;  /* 0x8000005f48487221 */ /* 0x000fe20000010000 */
[----:B------:R-:W-:Y:S01]  /*8990*/  F2FP.F16.F32.PACK_AB R35, R32, R35 ;  /* 0x000000232023723e */ /* 0x000fe200000000ff */
[----:B------:R-:W-:Y:S01]  /*89a0*/  FMUL.FTZ R32, R82, UR7 ;  /* 0x0000000752207c20 */ /* 0x000fe20008410000 */
[----:B------:R-:W-:Y:S01]  /*89b0*/  FMUL.FTZ R33, R33, R85 ;  /* 0x0000005521217220 */ /* 0x000fe20000410000 */
[----:B------:R-:W-:Y:S01]  /*89c0*/  FMUL.FTZ R85, R85, R78 ;  /* 0x0000004e55557220 */ /* 0x000fe20000410000 */
[----:B------:R-:W-:-:S02]  /*89d0*/  HADD2.F32 R78, -RZ, R77.H0_H0 ;  /* 0x2000004dff4e7230 */ /* 0x000fc40000004100 */
[----:B------:R-:W-:Y:S01]  /*89e0*/  FFMA.FTZ R83, R72, UR8, R43 ;  /* 0x0000000848537c23 */ /* 0x000fe2000801002b */
[----:B------:R-:W-:Y:S01]  /*89f0*/  HADD2.F32 R77, -RZ, R77.H1_H1 ;  /* 0x3000004dff4d7230 */ /* 0x000fe20000004100 */
[----:B------:R-:W-:Y:S01]  /*8a00*/  F2FP.F16.F32.PACK_AB R34, R33, R34 ;  /* 0x000000222122723e */ /* 0x000fe200000000ff */
[--C-:B------:R-:W-:Y:S02]  /*8a10*/  HADD2.F32 R33, -RZ, R53.reuse.H0_H0 ;  /* 0x20000035ff217230 */ /* 0x100fe40000004100 */
[----:B------:R-:W-:Y:S01]  /*8a20*/  FMUL.FTZ R78, R32, R78 ;  /* 0x0000004e204e7220 */ /* 0x000fe20000410000 */
[----:B------:R-:W-:Y:S01]  /*8a30*/  FMUL.FTZ R72, R83, UR7 ;  /* 0x0000000753487c20 */ /* 0x000fe20008410000 */
[----:B------:R-:W-:Y:S01]  /*8a40*/  FFMA.FTZ R80, R80, UR8, R40 ;  /* 0x0000000850507c23 */ /* 0x000fe20008010028 */
[----:B------:R-:W-:Y:S02]  /*8a50*/  HADD2.F32 R92, -RZ, R76.H0_H0 ;  /* 0x2000004cff5c7230 */ /* 0x000fe40000004100 */
[----:B------:R-:W-:Y:S01]  /*8a60*/  FMUL.FTZ R33, R33, R32 ;  /* 0x0000002021217220 */ /* 0x000fe20000410000 */
[----:B------:R-:W-:-:S02]  /*8a70*/  HADD2.F32 R32, -RZ, R53.H1_H1 ;  /* 0x30000035ff207230 */ /* 0x000fc40000004100 */
[----:B------:R-:W-:Y:S01]  /*8a80*/  FMUL.FTZ R77, R72, R77 ;  /* 0x0000004d484d7220 */ /* 0x000fe20000410000 */
[----:B------:R-:W-:Y:S01]  /*8a90*/  FFMA.FTZ R81, R81, UR8, R41 ;  /* 0x0000000851517c23 */ /* 0x000fe20008010029 */
[----:B------:R-:W-:Y:S02]  /*8aa0*/  HADD2.F32 R76, -RZ, R76.H1_H1 ;  /* 0x3000004cff4c7230 */ /* 0x000fe40000004100 */
[----:B------:R-:W-:Y:S01]  /*8ab0*/  FMUL.FTZ R32, R32, R72 ;  /* 0x0000004820207220 */ /* 0x000fe20000410000 */
[----:B------:R-:W-:Y:S01]  /*8ac0*/  FMUL.FTZ R72, R80, UR7 ;  /* 0x0000000750487c20 */ /* 0x000fe20008410000 */
[----:B------:R-:W-:-:S03]  /*8ad0*/  FMUL.FTZ R73, R81, UR7 ;  /* 0x0000000751497c20 */ /* 0x000fc60008410000 */
[----:B------:R-:W-:Y:S01]  /*8ae0*/  F2FP.F16.F32.PACK_AB R33, R32, R33 ;  /* 0x000000212021723e */ /* 0x000fe200000000ff */
[--C-:B------:R-:W-:Y:S02]  /*8af0*/  HADD2.F32 R32, -RZ, R52.reuse.H0_H0 ;  /* 0x20000034ff207230 */ /* 0x100fe40000004100 */
[----:B------:R-:W-:Y:S01]  /*8b00*/  FMUL.FTZ R92, R72, R92 ;  /* 0x0000005c485c7220 */ /* 0x000fe20000410000 */
[----:B------:R-:W-:Y:S02]  /*8b10*/  FMUL.FTZ R76, R73, R76 ;  /* 0x0000004c494c7220 */ /* 0x000fe40000410000 */
[----:B------:R-:W-:Y:S01]  /*8b20*/  FMUL.FTZ R32, R32, R72 ;  /* 0x0000004820207220 */ /* 0x000fe20000410000 */
[----:B------:R-:W-:-:S05]  /*8b30*/  HADD2.F32 R72, -RZ, R52.H1_H1 ;  /* 0x30000034ff487230 */ /* 0x000fca0000004100 */
[----:B------:R-:W-:-:S05]  /*8b40*/  FMUL.FTZ R72, R72, R73 ;  /* 0x0000004948487220 */ /* 0x000fca0000410000 */
[----:B------:R-:W-:Y:S01]  /*8b50*/  F2FP.F16.F32.PACK_AB R32, R72, R32 ;  /* 0x000000204820723e */ /* 0x000fe200000000ff */
[----:B------:R-:W-:Y:S06]  /*8b60*/  BRA `(.L_x_11899) ;  /* 0x0000000400107947 */ /* 0x000fec0003800000 */
.L_x_11898:
        /* <DEDUP_REMOVED lines=16> */
[----:B-----5:R-:W-:-:S02]  /*8c70*/  HADD2.F32 R74, -RZ, R79.H0_H0 ;  /* 0x2000004fff4a7230 */ /* 0x020fc40000004100 */
[----:B------:R-:W-:Y:S01]  /*8c80*/  FMUL.FTZ R72, R72, UR7 ;  /* 0x0000000748487c20 */ /* 0x000fe20008410000 */
[----:B------:R-:W-:Y:S02]  /*8c90*/  HADD2.F32 R32, -RZ, R55.H0_H0 ;  /* 0x20000037ff207230 */ /* 0x000fe40000004100 */
[----:B------:R-:W-:Y:S01]  /*8ca0*/  FFMA.FTZ R73, R73, UR8, R39 ;  /* 0x0000000849497c23 */ /* 0x000fe20008010027 */
[----:B------:R-:W-:Y:S02]  /*8cb0*/  HADD2.F32 R79, -RZ, R79.H1_H1 ;  /* 0x3000004fff4f7230 */ /* 0x000fe40000004100 */
[----:B------:R-:W-:Y:S01]  /*8cc0*/  FMUL.FTZ R74, R72, R74 ;  /* 0x0000004a484a7220 */ /* 0x000fe20000410000 */
[----:B------:R-:W-:Y:S01]  /*8cd0*/  FFMA.FTZ R96, R96, UR8, R36 ;  /* 0x0000000860607c23 */ /* 0x000fe20008010024 */
[----:B------:R-:W-:Y:S01]  /*8ce0*/  FMUL.FTZ R72, R32, R72 ;  /* 0x0000004820487220 */ /* 0x000fe20000410000 */
[----:B------:R-:W-:Y:S01]  /*8cf0*/  FMUL.FTZ R73, R73, UR7 ;  /* 0x0000000749497c20 */ /* 0x000fe20008410000 */
[----:B------:R-:W-:-:S02]  /*8d00*/  HADD2.F32 R32, -RZ, R55.H1_H1 ;  /* 0x30000037ff207230 */ /* 0x000fc40000004100 */
[----:B------:R-:W-:Y:S01]  /*8d10*/  FADD.FTZ R35, R35, -R94 ;  /* 0x8000005e23237221 */ /* 0x000fe20000010000 */
[----:B------:R-:W-:Y:S02]  /*8d20*/  HADD2.F32 R75, -RZ, R78.H0_H0 ;  /* 0x2000004eff4b7230 */ /* 0x000fe40000004100 */
[----:B------:R-:W-:Y:S01]  /*8d30*/  FMUL.FTZ R79, R73, R79 ;  /* 0x0000004f494f7220 */ /* 0x000fe20000410000 */
[----:B------:R-:W-:Y:S02]  /*8d40*/  HADD2.F32 R85, -RZ, R54.H0_H0 ;  /* 0x20000036ff557230 */ /* 0x000fe40000004100 */
[----:B------:R-:W-:Y:S01]  /*8d50*/  FMUL.FTZ R73, R32, R73 ;  /* 0x0000004920497220 */ /* 0x000fe20000410000 */
[----:B------:R-:W-:Y:S01]  /*8d60*/  FMUL.FTZ R32, R96, UR7 ;  /* 0x0000000760207c20 */ /* 0x000fe20008410000 */
[----:B------:R-:W-:Y:S01]  /*8d70*/  FFMA.FTZ R94, R97, UR8, R37 ;  /* 0x00000008615e7c23 */ /* 0x000fe20008010025 */
[----:B------:R-:W-:Y:S01]  /*8d80*/  FFMA.FTZ R92, R92, UR8, R43 ;  /* 0x000000085c5c7c23 */ /* 0x000fe2000801002b */
[----:B------:R-:W-:-:S02]  /*8d90*/  HADD2.F32 R95, -RZ, R53.H1_H1 ;  /* 0x30000035ff5f7230 */ /* 0x000fc40000004100 */
[----:B------:R-:W-:Y:S01]  /*8da0*/  FMUL.FTZ R75, R32, R75 ;  /* 0x0000004b204b7220 */ /* 0x000fe20000410000 */
[----:B------:R-:W-:Y:S01]  /*8db0*/  FMUL.FTZ R32, R85, R32 ;  /* 0x0000002055207220 */ /* 0x000fe20000410000 */
[----:B------:R-:W-:Y:S02]  /*8dc0*/  HADD2.F32 R85, -RZ, R78.H1_H1 ;  /* 0x3000004eff557230 */ /* 0x000fe40000004100 */
[----:B------:R-:W-:Y:S01]  /*8dd0*/  FMUL.FTZ R94, R94, UR7 ;  /* 0x000000075e5e7c20 */ /* 0x000fe20008410000 */
[----:B------:R-:W-:Y:S02]  /*8de0*/  HADD2.F32 R78, -RZ, R54.H1_H1 ;  /* 0x30000036ff4e7230 */ /* 0x000fe40000004100 */
[----:B------:R-:W-:Y:S01]  /*8df0*/  FMUL.FTZ R92, R92, UR7 ;  /* 0x000000075c5c7c20 */ /* 0x000fe20008410000 */
[----:B------:R-:W-:Y:S01]  /*8e00*/  FFMA.FTZ R33, R33, UR8, R40 ;  /* 0x0000000821217c23 */ /* 0x000fe20008010028 */
[----:B------:R-:W-:Y:S01]  /*8e10*/  FMUL.FTZ R85, R94, R85 ;  /* 0x000000555e557220 */ /* 0x000fe20000410000 */
[----:B------:R-:W-:Y:S01]  /*8e20*/  FFMA.FTZ R35, R35, UR8, R42 ;  /* 0x0000000823237c23 */ /* 0x000fe2000801002a */
[----:B------:R-:W-:Y:S01]  /*8e30*/  FMUL.FTZ R94, R78, R94 ;  /* 0x0000005e4e5e7220 */ /* 0x000fe20000410000 */
[----:B------:R-:W-:-:S02]  /*8e40*/  HADD2.F32 R78, -RZ, R77.H0_H0 ;  /* 0x2000004dff4e7230 */ /* 0x000fc40000004100 */
[----:B------:R-:W-:Y:S01]  /*8e50*/  FFMA.FTZ R34, R34, UR8, R41 ;  /* 0x0000000822227c23 */ /* 0x000fe20008010029 */
        /* <DEDUP_REMOVED lines=10> */
[----:B------:R-:W-:Y:S01]  /*8f00*/  FMUL.FTZ R92, R96, R92 ;  /* 0x0000005c605c7220 */ /* 0x000fe20000410000 */
        /* <DEDUP_REMOVED lines=10> */
.L_x_11899:
[----:B------:R-:W0:Y:S02]  /*8fb0*/  @P0 LDC.64 R72, c[0x0][0x478] ;  /* 0x00011e00ff480b82 */ /* 0x000e240000000a00 */
[----:B0-----:R-:W-:-:S05]  /*8fc0*/  @P0 IMAD.WIDE.U32 R72, R0, 0x20, R72 ;  /* 0x0000002000480825 */ /* 0x001fca00078e0048 */
[----:B------:R-:W-:Y:S04]  /*8fd0*/  @P0 STG.E.128 desc[UR16][R72.64], R80 ;  /* 0x0000005048000986 */ /* 0x000fe8000c101d10 */
[----:B------:R0:W-:Y:S02]  /*8fe0*/  @P0 STG.E.128 desc[UR16][R72.64+0x10], R88 ;  /* 0x0000105848000986 */ /* 0x0001e4000c101d10 */
[----:B0-----:R-:W-:-:S05]  /*8ff0*/  MOV R72, 0x10 ;  /* 0x0000001000487802 */ /* 0x001fca0000000f00 */
[----:B------:R-:W-:-:S05]  /*9000*/  IMAD.WIDE.U32 R72, R0, R72, UR26 ;  /* 0x0000001a00487e25 */ /* 0x000fca000f8e0048 */
[----:B------:R0:W-:Y:S02]  /*9010*/  STG.E.128 desc[UR16][R72.64], R32 ;  /* 0x0000002048007986 */ /* 0x0001e4000c101d10 */
.L_x_11889:
[----:B------:R-:W2:Y:S04]  /*9020*/  LDL.LU R98, [R1+0x8] ;  /* 0x0000080001627983 */ /* 0x000ea80000300800 */
[----:B------:R-:W3:Y:S04]  /*9030*/  LDL.LU R97, [R1+0x4] ;  /* 0x0000040001617983 */ /* 0x000ee80000300800 */
[----:B------:R-:W4:Y:S04]  /*9040*/  LDL.LU R96, [R1] ;  /* 0x0000000001607983 */ /* 0x000f280000300800 */
[----:B------:R-:W5:Y:S04]  /*9050*/  LDL.LU R95, [R1+0x14] ;  /* 0x00001400015f7983 */ /* 0x000f680000300800 */
[----:B------:R-:W5:Y:S04]  /*9060*/  LDL.LU R94, [R1+0x10] ;  /* 0x00001000015e7983 */ /* 0x000f680000300800 */
[----:B------:R-:W5:Y:S04]  /*9070*/  LDL.LU R93, [R1+0xc] ;  /* 0x00000c00015d7983 */ /* 0x000f680000300800 */
[----:B01----:R-:W5:Y:S04]  /*9080*/  LDL.LU R73, [R1+0x20] ;  /* 0x0000200001497983 */ /* 0x003f680000300800 */
        /* <DEDUP_REMOVED lines=51> */
[----:B------:R0:W-:Y:S04]  /*93c0*/  STL [R1], R96 ;  /* 0x0000006001007387 */ /* 0x0001e80000100800 */
        /* <DEDUP_REMOVED lines=51> */
[----:B0-----:R1:W5:Y:S01]  /*9700*/  LDL.LU R93, [R1+0x64] ;  /* 0x00006400015d7983 */ /* 0x0013620000300800 */
        /* <DEDUP_REMOVED lines=67> */
.L_x_11875:
        /* <DEDUP_REMOVED lines=42> */
.L_x_11901:
        /* <DEDUP_REMOVED lines=10> */
.L_x_19399:


//--------------------- .text._ZN10layer_norm13ln_bwd_kernelINS_13Kernel_traitsI6__halfS2_fS2_fjLj5120ELj1ELj1ELj4ELj16ENS_18Kernel_traits_baseILj5120ES2_S2_fS2_fjLj128EEEEELb0ELb1ELb1ELb0EEEvNS_9BwdParamsE --------------------------
	.section	.text._ZN10layer_norm13ln_bwd_kernelINS_13Kernel_traitsI6__halfS2_fS2_fjLj5120ELj1ELj1ELj4ELj16ENS_18Kernel_traits_baseILj5120ES2_S2_fS2_fjLj128EEEEELb0ELb1ELb1ELb0EEEvNS_9BwdParamsE,"ax",@progbits
	.align	128
        .global         _ZN10layer_norm13ln_bwd_kernelINS_13Kernel_traitsI6__halfS2_fS2_fjLj5120ELj1ELj1ELj4ELj16ENS_18Kernel_traits_baseILj5120ES2_S2_fS2_fjLj128EEEEELb0ELb1ELb1ELb0EEEvNS_9BwdParamsE
        .type           _ZN10layer_norm13ln_bwd_kernelINS_13Kernel_traitsI6__halfS2_fS2_fjLj5120ELj1ELj1ELj4ELj16ENS_18Kernel_traits_baseILj5120ES2_S2_fS2_fjLj128EEEEELb0ELb1ELb1ELb0EEEvNS_9BwdParamsE,@function
        .size           _ZN10layer_norm13ln_bwd_kernelINS_13Kernel_traitsI6__halfS2_fS2_fjLj5120ELj1ELj1ELj4ELj16ENS_18Kernel_traits_baseILj5120ES2_S2_fS2_fjLj128EEEEELb0ELb1ELb1ELb0EEEvNS_9BwdParamsE,(.L_x_19400 - _ZN10layer_norm13ln_bwd_kernelINS_13Kernel_traitsI6__halfS2_fS2_fjLj5120ELj1ELj1ELj4ELj16ENS_18Kernel_traits_baseILj5120ES2_S2_fS2_fjLj128EEEEELb0ELb1ELb1ELb0EEEvNS_9BwdParamsE)
        .other          _ZN10layer_norm13ln_bwd_kernelINS_13Kernel_traitsI6__halfS2_fS2_fjLj5120ELj1ELj1ELj4ELj16ENS_18Kernel_traits_baseILj5120ES2_S2_fS2_fjLj128EEEEELb0ELb1ELb1ELb0EEEvNS_9BwdParamsE,@"STO_CUDA_ENTRY STV_DEFAULT"
_ZN10layer_norm13ln_bwd_kernelINS_13Kernel_traitsI6__halfS2_fS2_fjLj5120ELj1ELj1ELj4ELj16ENS_18Kernel_traits_baseILj5120ES2_S2_fS2_fjLj128EEEEELb0ELb1ELb1ELb0EEEvNS_9BwdParamsE:
.text._ZN10layer_norm13ln_bwd_kernelINS_13Kernel_traitsI6__halfS2_fS2_fjLj5120ELj1ELj1ELj4ELj16ENS_18Kernel_traits_baseILj5120ES2_S2_fS2_fjLj128EEEEELb0ELb1ELb1ELb0EEEvNS_9BwdParamsE:
        /* <DEDUP_REMOVED lines=237> */
.L_x_12091:
[----:B------:R-:W-:-:S06]  /*0ed0*/  UIMAD.WIDE UR6, UR26, 0x4, UR18 ;  /* 0x000000041a0678a5 */ /* 0x000fcc000f8e0212 */
[----:B01234-:R-:W-:Y:S02]  /*0ee0*/  MOV R184, UR6 ;  /* 0x0000000600b87c02 */ /* 0x01ffe40008000f00 */
[----:B------:R-:W-:-:S05]  /*0ef0*/  MOV R185, UR7 ;  /* 0x0000000700b97c02 */ /* 0x000fca0008000f00 */
[----:B------:R1:W2:Y:S01]  /*0f00*/  LDG.E R9, desc[UR16][R184.64] ;  /* 0x00000010b8097981 */ /* 0x0002a2000c1e1900 */
[----:B0-----:R-:W-:-:S06]  /*0f10*/  UIMAD.WIDE UR6, UR26, 0x4, UR14 ;  /* 0x000000041a0678a5 */ /* 0x001fcc000f8e020e */
[----:B-1----:R-:W-:Y:S02]  /*0f20*/  MOV R184, UR6 ;  /* 0x0000000600b87c02 */ /* 0x002fe40008000f00 */
        /* <DEDUP_REMOVED lines=10> */
[----:B------:R-:W-:-:S07]  /*0fd0*/  MOV R215, RZ ;  /* 0x000000ff00d77202 */ /* 0x000fce0000000f00 */
        /* <DEDUP_REMOVED lines=24> */
[----:B-1----:R-:W-:-:S05]  /*1160*/  LEA.HI.SX32 R186, R184, R187, 0x1d ;  /* 0x000000bbb8ba7211 */ /* 0x002fca00078feaff */
[----:B------:R0:W-:Y:S01]  /*1170*/  STL [R1+0x24], R186 ;  /* 0x000024ba01007387 */ /* 0x0001e20000100800 */
[----:B--2---:R-:W-:Y:S02]  /*1180*/  FSEL R9, R9, RZ, !P0 ;  /* 0x000000ff09097208 */ /* 0x004fe40004000000 */
[----:B------:R-:W-:Y:S02]  /*1190*/  ISETP.GE.U32.AND P0, PT, R0, 0x80, PT ;  /* 0x000000800000780c */ /* 0x000fe40003f06070 */
[----:B------:R-:W-:Y:S02]  /*11a0*/  R2UR UR32, R9 ;  /* 0x00000000092072ca */ /* 0x000fe400000e0000 */
[----:B------:R-:W-:-:S04]  /*11b0*/  MOV R9, UR9 ;  /* 0x0000000900097c02 */ /* 0x000fc80008000f00 */
[----:B------:R-:W-:Y:S02]  /*11c0*/  LEA.HI.SX32 R214, R9, R187, 0x1d ;  /* 0x000000bb09d67211 */ /* 0x000fe400078feaff */
[----:B------:R-:W-:-:S03]  /*11d0*/  MOV R9, R186 ;  /* 0x000000ba00097202 */ /* 0x000fc60000000f00 */
        /* <DEDUP_REMOVED lines=13> */
[----:B------:R-:W4:Y:S01]  /*12b0*/  LDL.LU R212, [R1+0xf4] ;  /* 0x0000f40001d47983 */ /* 0x000f220000300800 */
[----:B-----5:R-:W-:-:S03]  /*12c0*/  HADD2.F32 R196, -RZ, R148.H0_H0 ;  /* 0x20000094ffc47230 */ /* 0x020fc60000004100 */
[----:B------:R-:W4:Y:S04]  /*12d0*/  LDL.LU R216, [R1+0x38] ;  /* 0x0000380001d87983 */ /* 0x000f280000300800 */
[----:B------:R-:W3:Y:S04]  /*12e0*/  LDG.E.128 R188, desc[UR16][R188.64] ;  /* 0x00000010bcbc7981 */ /* 0x000ee8000c1e1d00 */
[----:B------:R-:W4:Y:S04]  /*12f0*/  LDG.E.128 R192, desc[UR16][R192.64+0x10] ;  /* 0x00001010c0c07981 */ /* 0x000f28000c1e1d00 */
[----:B------:R-:W4:Y:S04]  /*1300*/  LDL.LU R199, [R1+0xd8] ;  /* 0x0000d80001c77983 */ /* 0x000f280000300800 */
[----:B------:R-:W4:Y:S04]  /*1310*/  LDL.LU R204, [R1+0xdc] ;  /* 0x0000dc0001cc7983 */ /* 0x000f280000300800 */
[----:B------:R-:W4:Y:S01]  /*1320*/  LDL.LU R215, [R1+0xe0] ;  /* 0x0000e00001d77983 */ /* 0x000f220000300800 */
[----:B--2---:R-:W-:-:S04]  /*1330*/  FADD.FTZ R184, R184, -UR32 ;  /* 0x80000020b8b87e21 */ /* 0x004fc80008010000 */
[----:B------:R-:W-:Y:S01]  /*1340*/  FMUL.FTZ R238, R184, UR30 ;  /* 0x0000001eb8ee7c20 */ /* 0x000fe20008410000 */
[----:B---3--:R-:W-:-:S05]  /*1350*/  HADD2.F32 R184, -RZ, R188.H0_H0 ;  /* 0x200000bcffb87230 */ /* 0x008fca0000004100 */
[----:B------:R-:W-:Y:S01]  /*1360*/  FADD.FTZ R217, R217, R184 ;  /* 0x000000b8d9d97221 */ /* 0x000fe20000010000 */
[----:B------:R-:W-:Y:S01]  /*1370*/  FFMA.FTZ R243, R238, R184, R243 ;  /* 0x000000b8eef37223 */ /* 0x000fe200000100f3 */
[----:B------:R-:W-:-:S03]  /*1380*/  FADD.FTZ R185, R185, -UR32 ;  /* 0x80000020b9b97e21 */ /* 0x000fc60008010000 */
[----:B------:R0:W-:Y:S04]  /*1390*/  STL [R1+0x48], R217 ;  /* 0x000048d901007387 */ /* 0x0001e80000100800 */
[----:B------:R1:W-:Y:S01]  /*13a0*/  STL [R1+0xe8], R243 ;  /* 0x0000e8f301007387 */ /* 0x0003e20000100800 */
[----:B0-----:R-:W-:Y:S01]  /*13b0*/  FMUL.FTZ R217, R196, R184 ;  /* 0x000000b8c4d97220 */ /* 0x001fe20000410000 */
[----:B------:R-:W-:Y:S02]  /*13c0*/  HADD2.F32 R184, -RZ, R188.H1_H1 ;  /* 0x300000bcffb87230 */ /* 0x000fe40000004100 */
[----:B-1----:R-:W-:Y:S01]  /*13d0*/  FMUL.FTZ R243, R185, UR30 ;  /* 0x0000001eb9f37c20 */ /* 0x002fe20008410000 */
[----:B------:R-:W-:Y:S02]  /*13e0*/  HADD2.F32 R185, -RZ, R148.H1_H1 ;  /* 0x30000094ffb97230 */ /* 0x000fe40000004100 */
[----:B----4-:R-:W-:Y:S01]  /*13f0*/  FADD.FTZ R237, R237, R184 ;  /* 0x000000b8eded7221 */ /* 0x010fe20000010000 */
[----:B------:R-:W-:Y:S01]  /*1400*/  FFMA.FTZ R236, R243, R184, R236 ;  /* 0x000000b8f3ec7223 */ /* 0x000fe200000100ec */
[----:B------:R-:W-:-:S03]  /*1410*/  FADD.FTZ R186, R186, -UR32 ;  /* 0x80000020baba7e21 */ /* 0x000fc60008010000 */
[----:B------:R0:W-:Y:S04]  /*1420*/  STL [R1+0x4c], R237 ;  /* 0x00004ced01007387 */ /* 0x0001e80000100800 */
[----:B------:R1:W-:Y:S01]  /*1430*/  STL [R1+0xec], R236 ;  /* 0x0000ecec01007387 */ /* 0x0003e20000100800 */
[----:B0-----:R-:W-:Y:S01]  /*1440*/  FMUL.FTZ R237, R185, R184 ;  /* 0x000000b8b9ed7220 */ /* 0x001fe20000410000 */
[----:B------:R-:W-:Y:S02]  /*1450*/  HADD2.F32 R184, -RZ, R189.H0_H0 ;  /* 0x200000bdffb87230 */ /* 0x000fe40000004100 */
[----:B-1----:R-:W-:-:S03]  /*1460*/  FMUL.FTZ R236, R186, UR30 ;  /* 0x0000001ebaec7c20 */ /* 0x002fc60008410000 */
[----:B------:R-:W-:Y:S01]  /*1470*/  FADD.FTZ R227, R227, R184 ;  /* 0x000000b8e3e37221 */ /* 0x000fe20000010000 */
[----:B------:R-:W-:Y:S01]  /*1480*/  FADD.FTZ R187, R187, -UR32 ;  /* 0x80000020bbbb7e21 */ /* 0x000fe20008010000 */
[-C--:B------:R-:W-:Y:S01]  /*1490*/  FFMA.FTZ R222, R236, R184.reuse, R222 ;  /* 0x000000b8ecde7223 */ /* 0x080fe200000100de */
[----:B------:R-:W-:Y:S02]  /*14a0*/  HADD2.F32 R185, -RZ, R149.H0_H0 ;  /* 0x20000095ffb97230 */ /* 0x000fe40000004100 */
[----:B------:R0:W-:Y:S04]  /*14b0*/  STL [R1+0x50], R227 ;  /* 0x000050e301007387 */ /* 0x0001e80000100800 */
[----:B------:R1:W-:Y:S04]  /*14c0*/  STL [R1+0xf0], R222 ;  /* 0x0000f0de01007387 */ /* 0x0003e80000100800 */
[----:B------:R-:W2:Y:S01]  /*14d0*/  LDL.LU R188, [R1+0x3c] ;  /* 0x00003c0001bc7983 */ /* 0x000ea20000300800 */
[----:B0-----:R-:W-:Y:S01]  /*14e0*/  FMUL.FTZ R227, R185, R184 ;  /* 0x000000b8b9e37220 */ /* 0x001fe20000410000 */
[----:B-1----:R-:W-:-:S02]  /*14f0*/  FMUL.FTZ R222, R187, UR30 ;  /* 0x0000001ebbde7c20 */ /* 0x002fc40008410000 */
[----:B------:R-:W3:Y:S01]  /*1500*/  LDL.LU R187, [R1+0x40] ;  /* 0x0000400001bb7983 */ /* 0x000ee20000300800 */
[----:B------:R-:W-:-:S05]  /*1510*/  HADD2.F32 R184, -RZ, R189.H1_H1 ;  /* 0x300000bdffb87230 */ /* 0x000fca0000004100 */
[----:B------:R-:W-:Y:S01]  /*1520*/  FADD.FTZ R213, R213, R184 ;  /* 0x000000b8d5d57221 */ /* 0x000fe20000010000 */
[----:B------:R-:W-:-:S04]  /*1530*/  FADD.FTZ R186, R192, -UR32 ;  /* 0x80000020c0ba7e21 */ /* 0x000fc80008010000 */
[----:B------:R0:W-:Y:S04]  /*1540*/  STL [R1+0x54], R213 ;  /* 0x000054d501007387 */ /* 0x0001e80000100800 */
[----:B------:R-:W4:Y:S04]  /*1550*/  LDL.LU R192, [R1+0x44] ;  /* 0x0000440001c07983 */ /* 0x000f280000300800 */
[----:B------:R-:W4:Y:S01]  /*1560*/  LDL.LU R189, [R1+0xe4] ;  /* 0x0000e40001bd7983 */ /* 0x000f220000300800 */
[----:B------:R-:W-:-:S04]  /*1570*/  ISETP.NE.U32.AND P0, PT, RZ, UR22, PT ;  /* 0x00000016ff007c0c */ /* 0x000fc8000bf05070 */
[----:B------:R-:W-:Y:S01]  /*1580*/  ISETP.NE.AND.EX P0, PT, RZ, UR23, PT, P0 ;  /* 0x00000017ff007c0c */ /* 0x000fe2000bf05300 */
[----:B------:R-:W-:Y:S02]  /*1590*/  HADD2.F32 R185, -RZ, R149.H1_H1 ;  /* 0x30000095ffb97230 */ /* 0x000fe40000004100 */
[----:B------:R-:W-:-:S03]  /*15a0*/  FFMA.FTZ R212, R222, R184, R212 ;  /* 0x000000b8ded47223 */ /* 0x000fc600000100d4 */
[----:B0-----:R-:W-:Y:S01]  /*15b0*/  FMUL.FTZ R213, R185, R184 ;  /* 0x000000b8b9d57220 */ /* 0x001fe20000410000 */
[----:B------:R-:W-:Y:S01]  /*15c0*/  HADD2.F32 R185, -RZ, R190.H0_H0 ;  /* 0x200000beffb97230 */ /* 0x000fe20000004100 */
[----:B------:R0:W-:Y:S05]  /*15d0*/  STL [R1+0xf4], R212 ;  /* 0x0000f4d401007387 */ /* 0x0001ea0000100800 */
[----:B------:R-:W1:Y:S01]  /*15e0*/  @P0 LDC.64 R202, c[0x0][0x438] ;  /* 0x00010e00ffca0b82 */ /* 0x000e620000000a00 */
[----:B------:R-:W-:Y:S01]  /*15f0*/  FADD.FTZ R216, R216, R185 ;  /* 0x000000b9d8d87221 */ /* 0x000fe20000010000 */
[----:B0-----:R-:W-:Y:S01]  /*1600*/  FMUL.FTZ R212, R186, UR30 ;  /* 0x0000001ebad47c20 */ /* 0x001fe20008410000 */
[----:B------:R-:W-:-:S02]  /*1610*/  HADD2.F32 R186, -RZ, R150.H0_H0 ;  /* 0x20000096ffba7230 */ /* 0x000fc40000004100 */
[----:B------:R-:W-:Y:S01]  /*1620*/  FADD.FTZ R184, R193, -UR32 ;  /* 0x80000020c1b87e21 */ /* 0x000fe20008010000 */
[-C--:B------:R-:W-:Y:S01]  /*1630*/  FFMA.FTZ R199, R212, R185.reuse, R199 ;  /* 0x000000b9d4c77223 */ /* 0x080fe200000100c7 */
[----:B------:R-:W-:Y:S01]  /*1640*/  STL [R1+0x38], R216 ;  /* 0x000038d801007387 */ /* 0x000fe20000100800 */
[----:B------:R-:W-:Y:S01]  /*1650*/  FMUL.FTZ R196, R186, R185 ;  /* 0x000000b9bac47220 */ /* 0x000fe20000410000 */
[----:B------:R-:W-:Y:S02]  /*1660*/  HADD2.F32 R185, -RZ, R190.H1_H1 ;  /* 0x300000beffb97230 */ /* 0x000fe40000004100 */
[----:B------:R0:W-:Y:S02]  /*1670*/  STL [R1+0xd8], R199 ;  /* 0x0000d8c701007387 */ /* 0x0001e40000100800 */
[----:B0-----:R-:W-:Y:S01]  /*1680*/  FMUL.FTZ R199, R184, UR30 ;  /* 0x0000001eb8c77c20 */ /* 0x001fe20008410000 */
[----:B------:R-:W-:-:S03]  /*1690*/  HADD2.F32 R184, -RZ, R150.H1_H1 ;  /* 0x30000096ffb87230 */ /* 0x000fc60000004100 */
[----:B------:R-:W-:-:S05]  /*16a0*/  FFMA.FTZ R204, R199, R185, R204 ;  /* 0x000000b9c7cc7223 */ /* 0x000fca00000100cc */
[----:B------:R0:W-:Y:S01]  /*16b0*/  STL [R1+0xdc], R204 ;  /* 0x0000dccc01007387 */ /* 0x0001e20000100800 */
[----:B-1----:R-:W-:-:S04]  /*16c0*/  @P0 IMAD.WIDE.U32 R202, R9, 0x20, R202 ;  /* 0x0000002009ca0825 */ /* 0x002fc800078e00ca */
[----:B------:R-:W-:Y:S01]  /*16d0*/  FADD.FTZ R186, R194, -UR32 ;  /* 0x80000020c2ba7e21 */ /* 0x000fe20008010000 */
[----:B------:R-:W5:Y:S01]  /*16e0*/  @P0 LDG.E.128 R40, desc[UR16][R202.64] ;  /* 0x00000010ca280981 */ /* 0x000f62000c1e1d00 */
[----:B0-----:R-:W-:Y:S01]  /*16f0*/  FMUL.FTZ R204, R184, R185 ;  /* 0x000000b9b8cc7220 */ /* 0x001fe20000410000 */
[----:B------:R-:W-:Y:S02]  /*1700*/  HADD2.F32 R184, -RZ, R191.H0_H0 ;  /* 0x200000bfffb87230 */ /* 0x000fe40000004100 */
[----:B------:R0:W5:Y:S02]  /*1710*/  @P0 LDG.E.128 R36, desc[UR16][R202.64+0x10] ;  /* 0x00001010ca240981 */ /* 0x000164000c1e1d00 */
[----:B0-----:R-:W-:-:S04]  /*1720*/  FMUL.FTZ R203, R186, UR30 ;  /* 0x0000001ebacb7c20 */ /* 0x001fc80008410000 */
[----:B------:R-:W-:Y:S01]  /*1730*/  FFMA.FTZ R215, R203, R184, R215 ;  /* 0x000000b8cbd77223 */ /* 0x000fe200000100d7 */
[----:B------:R-:W-:-:S04]  /*1740*/  FFMA.FTZ R186, R238, R217, RZ ;  /* 0x000000d9eeba7223 */ /* 0x000fc800000100ff */
[----:B------:R-:W-:-:S04]  /*1750*/  FFMA.FTZ R186, R243, R237, R186 ;  /* 0x000000edf3ba7223 */ /* 0x000fc800000100ba */
[----:B------:R-:W-:-:S04]  /*1760*/  FFMA.FTZ R186, R236, R227, R186 ;  /* 0x000000e3ecba7223 */ /* 0x000fc800000100ba */
[----:B------:R-:W-:-:S04]  /*1770*/  FFMA.FTZ R186, R222, R213, R186 ;  /* 0x000000d5deba7223 */ /* 0x000fc800000100ba */
[----:B------:R-:W-:-:S04]  /*1780*/  FFMA.FTZ R186, R212, R196, R186 ;  /* 0x000000c4d4ba7223 */ /* 0x000fc800000100ba */
[----:B------:R-:W-:Y:S01]  /*1790*/  FFMA.FTZ R186, R199, R204, R186 ;  /* 0x000000ccc7ba7223 */ /* 0x000fe200000100ba */
[----:B------:R-:W-:Y:S02]  /*17a0*/  IADD3 R214, PT, PT, R214, 0x80, RZ ;  /* 0x00000080d6d67810 */ /* 0x000fe40007ffe0ff */
[----:B------:R-:W-:Y:S01]  /*17b0*/  IADD3 R9, PT, PT, R9, 0x80, RZ ;  /* 0x0000008009097810 */ /* 0x000fe20007ffe0ff */
[----:B--2---:R-:W-:Y:S01]  /*17c0*/  FADD.FTZ R188, R188, R185 ;  /* 0x000000b9bcbc7221 */ /* 0x004fe20000010000 */
[----:B------:R-:W-:Y:S02]  /*17d0*/  HADD2.F32 R185, -RZ, R151.H0_H0 ;  /* 0x20000097ffb97230 */ /* 0x000fe40000004100 */
[----:B---3--:R-:W-:Y:S02]  /*17e0*/  FADD.FTZ R187, R187, R184 ;  /* 0x000000b8bbbb7221 */ /* 0x008fe40000010000 */
[----:B------:R-:W-:Y:S01]  /*17f0*/  STL [R1+0x3c], R188 ;  /* 0x00003cbc01007387 */ /* 0x000fe20000100800 */
[----:B------:R-:W-:-:S03]  /*1800*/  FMUL.FTZ R202, R185, R184 ;  /* 0x000000b8b9ca7220 */ /* 0x000fc60000410000 */
[----:B------:R0:W-:Y:S01]  /*1810*/  STL [R1+0x40], R187 ;  /* 0x000040bb01007387 */ /* 0x0001e20000100800 */
[----:B------:R-:W-:Y:S02]  /*1820*/  HADD2.F32 R184, -RZ, R191.H1_H1 ;  /* 0x300000bfffb87230 */ /* 0x000fe40000004100 */
[----:B------:R-:W-:Y:S01]  /*1830*/  FADD.FTZ R185, RZ, R217 ;  /* 0x000000d9ffb97221 */ /* 0x000fe20000010000 */
[----:B0-----:R-:W-:-:S04]  /*1840*/  FADD.FTZ R187, R195, -UR32 ;  /* 0x80000020c3bb7e21 */ /* 0x001fc80008010000 */
[----:B------:R-:W-:Y:S01]  /*1850*/  FMUL.FTZ R188, R187, UR30 ;  /* 0x0000001ebbbc7c20 */ /* 0x000fe20008410000 */
[----:B------:R-:W-:Y:S02]  /*1860*/  HADD2.F32 R187, -RZ, R151.H1_H1 ;  /* 0x30000097ffbb7230 */ /* 0x000fe40000004100 */
[----:B----4-:R-:W-:Y:S01]  /*1870*/  FADD.FTZ R192, R192, R184 ;  /* 0x000000b8c0c07221 */ /* 0x010fe20000010000 */
[-C--:B------:R-:W-:Y:S01]  /*1880*/  FFMA.FTZ R189, R188, R184.reuse, R189 ;  /* 0x000000b8bcbd7223 */ /* 0x080fe200000100bd */
[----:B------:R0:W-:Y:S01]  /*1890*/  STL [R1+0xe0], R215 ;  /* 0x0000e0d701007387 */ /* 0x0001e20000100800 */
[----:B------:R-:W-:Y:S01]  /*18a0*/  FMUL.FTZ R187, R187, R184 ;  /* 0x000000b8bbbb7220 */ /* 0x000fe20000410000 */
[----:B------:R-:W-:Y:S02]  /*18b0*/  FADD.FTZ R185, R185, R237 ;  /* 0x000000edb9b97221 */ /* 0x000fe40000010000 */
[----:B------:R1:W-:Y:S02]  /*18c0*/  STL [R1+0x20], R188 ;  /* 0x000020bc01007387 */ /* 0x0003e40000100800 */
[----:B------:R-:W-:-:S02]  /*18d0*/  FADD.FTZ R185, R185, R227 ;  /* 0x000000e3b9b97221 */ /* 0x000fc40000010000 */
[----:B------:R1:W-:Y:S04]  /*18e0*/  STL [R1+0x44], R192 ;  /* 0x000044c001007387 */ /* 0x0003e80000100800 */
[----:B------:R1:W-:Y:S04]  /*18f0*/  STL [R1+0xe4], R189 ;  /* 0x0000e4bd01007387 */ /* 0x0003e80000100800 */
[----:B------:R1:W-:Y:S01]  /*1900*/  STL [R1+0x1c], R187 ;  /* 0x00001cbb01007387 */ /* 0x0003e20000100800 */
[----:B------:R-:W-:-:S04]  /*1910*/  FADD.FTZ R185, R185, R213 ;  /* 0x000000d5b9b97221 */ /* 0x000fc80000010000 */
[----:B------:R-:W-:-:S04]  /*1920*/  FADD.FTZ R185, R185, R196 ;  /* 0x000000c4b9b97221 */ /* 0x000fc80000010000 */
[----:B------:R-:W-:Y:S01]  /*1930*/  FADD.FTZ R185, R185, R204 ;  /* 0x000000ccb9b97221 */ /* 0x000fe20000010000 */
[----:B------:R-:W-:-:S03]  /*1940*/  FFMA.FTZ R186, R203, R202, R186 ;  /* 0x000000cacbba7223 */ /* 0x000fc600000100ba */
[----:B------:R-:W-:Y:S01]  /*1950*/  FADD.FTZ R185, R185, R202 ;  /* 0x000000cab9b97221 */ /* 0x000fe20000010000 */
[----:B0-----:R-:W-:-:S03]  /*1960*/  FFMA.FTZ R215, R188, R187, R186 ;  /* 0x000000bbbcd77223 */ /* 0x001fc600000100ba */
[----:B-1----:R-:W-:-:S07]  /*1970*/  FADD.FTZ R216, R185, R187 ;  /* 0x000000bbb9d87221 */ /* 0x002fce0000010000 */
.L_x_11906:
[----:B------:R-:W-:Y:S05]  /*1980*/  BSYNC.RECONVERGENT B1 ;  /* 0x0000000000017941 */ /* 0x000fea0003800200 */
.L_x_11905:
[----:B------:R-:W-:Y:S04]  /*1990*/  BSSY.RECONVERGENT B1, `(.L_x_11907) ;  /* 0x0000073000017945 */ /* 0x000fe80003800200 */
[----:B------:R-:W-:Y:S05]  /*19a0*/  @!P4 BRA `(.L_x_11908) ;  /* 0x0000000400c4c947 */ /* 0x000fea0003800000 */
        /* <DEDUP_REMOVED lines=8> */
[----:B0-----:R-:W-:Y:S01]  /*1a30*/  IMAD.WIDE.U32 R184, R214, 0x10, R184 ;  /* 0x00000010d6b87825 */ /* 0x001fe200078e00b8 */
[----:B------:R-:W-:-:S02]  /*1a40*/  ISETP.NE.U32.AND P0, PT, RZ, UR22, PT ;  /* 0x00000016ff007c0c */ /* 0x000fc4000bf05070 */
[----:B------:R-:W4:Y:S04]  /*1a50*/  LDL.LU R211, [R1+0xd4] ;  /* 0x0000d40001d37983 */ /* 0x000f280000300800 */
[----:B------:R-:W2:Y:S01]  /*1a60*/  LDG.E.128 R184, desc[UR16][R184.64] ;  /* 0x00000010b8b87981 */ /* 0x000ea2000c1e1d00 */
[C---:B-1----:R-:W-:Y:S01]  /*1a70*/  IMAD.WIDE.U32 R14, R9.reuse, 0x20, R14 ;  /* 0x00000020090e7825 */ /* 0x042fe200078e000e */
[----:B------:R-:W-:Y:S02]  /*1a80*/  ISETP.NE.AND.EX P0, PT, RZ, UR23, PT, P0 ;  /* 0x00000017ff007c0c */ /* 0x000fe4000bf05300 */
[----:B------:R-:W4:Y:S04]  /*1a90*/  LDL.LU R201, [R1+0xbc] ;  /* 0x0000bc0001c97983 */ /* 0x000f280000300800 */
[----:B------:R-:W3:Y:S04]  /*1aa0*/  LDG.E.128 R192, desc[UR16][R14.64] ;  /* 0x000000100ec07981 */ /* 0x000ee8000c1e1d00 */
[----:B------:R0:W4:Y:S04]  /*1ab0*/  LDG.E.128 R188, desc[UR16][R14.64+0x10] ;  /* 0x000010100ebc7981 */ /* 0x000128000c1e1d00 */
[----:B------:R-:W4:Y:S01]  /*1ac0*/  LDL.LU R200, [R1+0xc0] ;  /* 0x0000c00001c87983 */ /* 0x000f220000300800 */
[----:B0-----:R-:W0:Y:S02]  /*1ad0*/  @P0 LDC.64 R14, c[0x0][0x438] ;  /* 0x00010e00ff0e0b82 */ /* 0x001e240000000a00 */
[----:B0-----:R-:W-:-:S05]  /*1ae0*/  @P0 IMAD.WIDE.U32 R14, R9, 0x20, R14 ;  /* 0x00000020090e0825 */ /* 0x001fca00078e000e */
[----:B------:R-:W5:Y:S04]  /*1af0*/  @P0 LDG.E.128 R32, desc[UR16][R14.64] ;  /* 0x000000100e200981 */ /* 0x000f68000c1e1d00 */
[----:B------:R0:W5:Y:S04]  /*1b00*/  @P0 LDG.E.128 R28, desc[UR16][R14.64+0x10] ;  /* 0x000010100e1c0981 */ /* 0x000168000c1e1d00 */
[----:B------:R-:W4:Y:S01]  /*1b10*/  LDL.LU R15, [R1+0x34] ;  /* 0x00003400010f7983 */ /* 0x000f220000300800 */
[----:B0----5:R-:W-:Y:S02]  /*1b20*/  HADD2.F32 R14, -RZ, R140.H0_H0 ;  /* 0x2000008cff0e7230 */ /* 0x021fe40000004100 */
[----:B--2---:R-:W-:-:S05]  /*1b30*/  HADD2.F32 R8, -RZ, R184.H0_H0 ;  /* 0x200000b8ff087230 */ /* 0x004fca0000004100 */
[----:B------:R-:W-:Y:S01]  /*1b40*/  FADD.FTZ R247, R247, R8 ;  /* 0x00000008f7f77221 */ /* 0x000fe20000010000 */
[----:B---3--:R-:W-:Y:S02]  /*1b50*/  FADD.FTZ R2, R192, -UR32 ;  /* 0x80000020c0027e21 */ /* 0x008fe40008010000 */
[----:B------:R-:W2:Y:S02]  /*1b60*/  LDL.LU R192, [R1+0xb8] ;  /* 0x0000b80001c07983 */ /* 0x000ea40000300800 */
[----:B------:R-:W-:Y:S02]  /*1b70*/  FMUL.FTZ R250, R2, UR30 ;  /* 0x0000001e02fa7c20 */ /* 0x000fe40008410000 */
[----:B------:R0:W-:Y:S02]  /*1b80*/  STL [R1+0x28], R247 ;  /* 0x000028f701007387 */ /* 0x0001e40000100800 */
[-C--:B------:R-:W-:Y:S01]  /*1b90*/  FFMA.FTZ R241, R250, R8.reuse, R241 ;  /* 0x00000008faf17223 */ /* 0x080fe200000100f1 */
[----:B------:R-:W-:Y:S01]  /*1ba0*/  FADD.FTZ R2, R193, -UR32 ;  /* 0x80000020c1027e21 */ /* 0x000fe20008010000 */
[----:B0-----:R-:W-:Y:S01]  /*1bb0*/  FMUL.FTZ R247, R14, R8 ;  /* 0x000000080ef77220 */ /* 0x001fe20000410000 */
[----:B------:R-:W-:-:S02]  /*1bc0*/  HADD2.F32 R8, -RZ, R184.H1_H1 ;  /* 0x300000b8ff087230 */ /* 0x000fc40000004100 */
[----:B------:R0:W-:Y:S03]  /*1bd0*/  STL [R1+0xc8], R241 ;  /* 0x0000c8f101007387 */ /* 0x0001e60000100800 */
[----:B----4-:R-:W-:Y:S01]  /*1be0*/  FADD.FTZ R235, R235, R8 ;  /* 0x00000008ebeb7221 */ /* 0x010fe20000010000 */
[----:B0-----:R-:W-:Y:S01]  /*1bf0*/  FMUL.FTZ R241, R2, UR30 ;  /* 0x0000001e02f17c20 */ /* 0x001fe20008410000 */
[----:B------:R-:W-:Y:S02]  /*1c00*/  HADD2.F32 R2, -RZ, R140.H1_H1 ;  /* 0x3000008cff027230 */ /* 0x000fe40000004100 */
[----:B------:R-:W-:Y:S01]  /*1c10*/  FADD.FTZ R14, R194, -UR32 ;  /* 0x80000020c20e7e21 */ /* 0x000fe20008010000 */
[-C--:B------:R-:W-:Y:S01]  /*1c20*/  FFMA.FTZ R230, R241, R8.reuse, R230 ;  /* 0x00000008f1e67223 */ /* 0x080fe200000100e6 */
[----:B------:R0:W-:Y:S04]  /*1c30*/  STL [R1+0x2c], R235 ;  /* 0x00002ceb01007387 */ /* 0x0001e80000100800 */
[----:B------:R1:W-:Y:S01]  /*1c40*/  STL [R1+0xcc], R230 ;  /* 0x0000cce601007387 */ /* 0x0003e20000100800 */
[----:B0-----:R-:W-:Y:S01]  /*1c50*/  FMUL.FTZ R235, R2, R8 ;  /* 0x0000000802eb7220 */ /* 0x001fe20000410000 */
[----:B------:R-:W-:-:S02]  /*1c60*/  HADD2.F32 R8, -RZ, R185.H0_H0 ;  /* 0x200000b9ff087230 */ /* 0x000fc40000004100 */
[----:B-1----:R-:W-:-:S03]  /*1c70*/  FMUL.FTZ R230, R14, UR30 ;  /* 0x0000001e0ee67c20 */ /* 0x002fc60008410000 */
[----:B------:R-:W-:Y:S01]  /*1c80*/  FADD.FTZ R226, R226, R8 ;  /* 0x00000008e2e27221 */ /* 0x000fe20000010000 */
[----:B------:R-:W-:-:S04]  /*1c90*/  FFMA.FTZ R220, R230, R8, R220 ;  /* 0x00000008e6dc7223 */ /* 0x000fc800000100dc */
[----:B------:R0:W-:Y:S04]  /*1ca0*/  STL [R1+0x30], R226 ;  /* 0x000030e201007387 */ /* 0x0001e80000100800 */
[----:B------:R1:W-:Y:S04]  /*1cb0*/  STL [R1+0xd0], R220 ;  /* 0x0000d0dc01007387 */ /* 0x0003e80000100800 */
[----:B------:R-:W3:Y:S01]  /*1cc0*/  LDL.LU R193, [R1+0xc4] ;  /* 0x0000c40001c17983 */ /* 0x000ee20000300800 */
[----:B------:R-:W-:Y:S02]  /*1cd0*/  HADD2.F32 R14, -RZ, R141.H0_H0 ;  /* 0x2000008dff0e7230 */ /* 0x000fe40000004100 */
[----:B------:R-:W-:-:S03]  /*1ce0*/  FADD.FTZ R2, R195, -UR32 ;  /* 0x80000020c3027e21 */ /* 0x000fc60008010000 */
[----:B0-----:R-:W-:Y:S01]  /*1cf0*/  FMUL.FTZ R226, R14, R8 ;  /* 0x000000080ee27220 */ /* 0x001fe20000410000 */
[----:B------:R-:W-:Y:S02]  /*1d00*/  HADD2.F32 R8, -RZ, R185.H1_H1 ;  /* 0x300000b9ff087230 */ /* 0x000fe40000004100 */
[----:B-1----:R-:W-:Y:S01]  /*1d10*/  FMUL.FTZ R220, R2, UR30 ;  /* 0x0000001e02dc7c20 */ /* 0x002fe20008410000 */
[----:B------:R-:W-:-:S03]  /*1d20*/  HADD2.F32 R2, -RZ, R141.H1_H1 ;  /* 0x3000008dff027230 */ /* 0x000fc60000004100 */
[----:B------:R-:W-:Y:S01]  /*1d30*/  FFMA.FTZ R211, R220, R8, R211 ;  /* 0x00000008dcd37223 */ /* 0x000fe200000100d3 */
[----:B------:R-:W-:Y:S01]  /*1d40*/  FADD.FTZ R14, R188, -UR32 ;  /* 0x80000020bc0e7e21 */ /* 0x000fe20008010000 */
[----:B------:R-:W-:-:S03]  /*1d50*/  FADD.FTZ R15, R15, R8 ;  /* 0x000000080f0f7221 */ /* 0x000fc60000010000 */
[----:B------:R0:W-:Y:S04]  /*1d60*/  STL [R1+0xd4], R211 ;  /* 0x0000d4d301007387 */ /* 0x0001e80000100800 */
[----:B------:R1:W-:Y:S01]  /*1d70*/  STL [R1+0x34], R15 ;  /* 0x0000340f01007387 */ /* 0x0003e20000100800 */
[----:B0-----:R-:W-:Y:S01]  /*1d80*/  FMUL.FTZ R211, R2, R8 ;  /* 0x0000000802d37220 */ /* 0x001fe20000410000 */
[----:B------:R-:W-:Y:S01]  /*1d90*/  FMUL.FTZ R2, R14, UR30 ;  /* 0x0000001e0e027c20 */ /* 0x000fe20008410000 */
[----:B------:R-:W-:Y:S02]  /*1da0*/  HADD2.F32 R8, -RZ, R186.H0_H0 ;  /* 0x200000baff087230 */ /* 0x000fe40000004100 */
[----:B------:R-:W-:Y:S02]  /*1db0*/  HADD2.F32 R14, -RZ, R142.H0_H0 ;  /* 0x2000008eff0e7230 */ /* 0x000fe40000004100 */
[----:B-1----:R-:W-:Y:S01]  /*1dc0*/  FADD.FTZ R15, R189, -UR32 ;  /* 0x80000020bd0f7e21 */ /* 0x002fe20008010000 */
[----:B------:R-:W-:-:S03]  /*1dd0*/  FADD.FTZ R108, R108, R8 ;  /* 0x000000086c6c7221 */ /* 0x000fc60000010000 */
[----:B------:R-:W-:Y:S01]  /*1de0*/  FMUL.FTZ R15, R15, UR30 ;  /* 0x0000001e0f0f7c20 */ /* 0x000fe20008410000 */
[----:B------:R-:W-:Y:S02]  /*1df0*/  HADD2.F32 R184, -RZ, R142.H1_H1 ;  /* 0x3000008effb87230 */ /* 0x000fe40000004100 */
[----:B------:R-:W-:Y:S01]  /*1e00*/  FADD.FTZ R185, R190, -UR32 ;  /* 0x80000020beb97e21 */ /* 0x000fe20008010000 */
[----:B------:R-:W-:Y:S01]  /*1e10*/  FFMA.FTZ R188, R250, R247, R215 ;  /* 0x000000f7fabc7223 */ /* 0x000fe200000100d7 */
[----:B------:R-:W-:Y:S02]  /*1e20*/  IADD3 R214, PT, PT, R214, 0x80, RZ ;  /* 0x00000080d6d67810 */ /* 0x000fe40007ffe0ff */
[----:B------:R-:W-:Y:S01]  /*1e30*/  IADD3 R9, PT, PT, R9, 0x80, RZ ;  /* 0x0000008009097810 */ /* 0x000fe20007ffe0ff */
[-C--:B--2---:R-:W-:Y:S01]  /*1e40*/  FFMA.FTZ R192, R2, R8.reuse, R192 ;  /* 0x0000000802c07223 */ /* 0x084fe200000100c0 */
[----:B------:R-:W-:Y:S01]  /*1e50*/  FMUL.FTZ R8, R14, R8 ;  /* 0x000000080e087220 */ /* 0x000fe20000410000 */
[----:B------:R-:W-:-:S05]  /*1e60*/  HADD2.F32 R14, -RZ, R186.H1_H1 ;  /* 0x300000baff0e7230 */ /* 0x000fca0000004100 */
[-C--:B------:R-:W-:Y:S01]  /*1e70*/  FFMA.FTZ R201, R15, R14.reuse, R201 ;  /* 0x0000000e0fc97223 */ /* 0x080fe200000100c9 */
[----:B------:R-:W-:Y:S01]  /*1e80*/  FADD.FTZ R109, R109, R14 ;  /* 0x0000000e6d6d7221 */ /* 0x000fe20000010000 */
[----:B------:R-:W-:Y:S01]  /*1e90*/  STL [R1+0xb8], R192 ;  /* 0x0000b8c001007387 */ /* 0x000fe20000100800 */
[----:B------:R-:W-:Y:S01]  /*1ea0*/  FMUL.FTZ R14, R184, R14 ;  /* 0x0000000eb80e7220 */ /* 0x000fe20000410000 */
[----:B------:R-:W-:Y:S02]  /*1eb0*/  HADD2.F32 R184, -RZ, R187.H0_H0 ;  /* 0x200000bbffb87230 */ /* 0x000fe40000004100 */
[----:B------:R0:W-:Y:S01]  /*1ec0*/  STL [R1+0xbc], R201 ;  /* 0x0000bcc901007387 */ /* 0x0001e20000100800 */
[----:B------:R-:W-:Y:S02]  /*1ed0*/  HADD2.F32 R186, -RZ, R143.H0_H0 ;  /* 0x2000008fffba7230 */ /* 0x000fe40000004100 */
[----:B0-----:R-:W-:-:S04]  /*1ee0*/  FMUL.FTZ R201, R185, UR30 ;  /* 0x0000001eb9c97c20 */ /* 0x001fc80008410000 */
[----:B------:R-:W-:-:S05]  /*1ef0*/  FFMA.FTZ R200, R201, R184, R200 ;  /* 0x000000b8c9c87223 */ /* 0x000fca00000100c8 */
[----:B------:R0:W-:Y:S01]  /*1f00*/  STL [R1+0xc0], R200 ;  /* 0x0000c0c801007387 */ /* 0x0001e20000100800 */
[----:B------:R-:W-:Y:S02]  /*1f10*/  HADD2.F32 R187, -RZ, R187.H1_H1 ;  /* 0x300000bbffbb7230 */ /* 0x000fe40000004100 */
[----:B------:R-:W-:Y:S01]  /*1f20*/  FADD.FTZ R185, R216, R247 ;  /* 0x000000f7d8b97221 */ /* 0x000fe20000010000 */
[----:B0-----:R-:W-:Y:S01]  /*1f30*/  FMUL.FTZ R200, R186, R184 ;  /* 0x000000b8bac87220 */ /* 0x001fe20000410000 */
[----:B------:R-:W-:-:S04]  /*1f40*/  FADD.FTZ R186, R191, -UR32 ;  /* 0x80000020bfba7e21 */ /* 0x000fc80008010000 */
[----:B------:R-:W-:Y:S01]  /*1f50*/  FMUL.FTZ R192, R186, UR30 ;  /* 0x0000001ebac07c20 */ /* 0x000fe20008410000 */
[----:B------:R-:W-:Y:S02]  /*1f60*/  HADD2.F32 R186, -RZ, R143.H1_H1 ;  /* 0x3000008fffba7230 */ /* 0x000fe40000004100 */
[----:B------:R-:W-:Y:S01]  /*1f70*/  FADD.FTZ R110, R110, R184 ;  /* 0x000000b86e6e7221 */ /* 0x000fe20000010000 */
[----:B------:R-:W-:Y:S01]  /*1f80*/  FADD.FTZ R185, R185, R235 ;  /* 0x000000ebb9b97221 */ /* 0x000fe20000010000 */
[----:B------:R-:W-:Y:S01]  /*1f90*/  FFMA.FTZ R184, R241, R235, R188 ;  /* 0x000000ebf1b87223 */ /* 0x000fe200000100bc */
[-C--:B------:R-:W-:Y:S01]  /*1fa0*/  FMUL.FTZ R186, R186, R187.reuse ;  /* 0x000000bbbaba7220 */ /* 0x080fe20000410000 */
[----:B------:R0:W-:Y:S01]  /*1fb0*/  STL [R1+0x4], R192 ;  /* 0x000004c001007387 */ /* 0x0001e20000100800 */
[----:B------:R-:W-:Y:S01]  /*1fc0*/  FADD.FTZ R185, R185, R226 ;  /* 0x000000e2b9b97221 */ /* 0x000fe20000010000 */
[----:B---3--:R-:W-:Y:S01]  /*1fd0*/  FFMA.FTZ R193, R192, R187, R193 ;  /* 0x000000bbc0c17223 */ /* 0x008fe200000100c1 */
[----:B------:R-:W-:-:S04]  /*1fe0*/  FFMA.FTZ R184, R230, R226, R184 ;  /* 0x000000e2e6b87223 */ /* 0x000fc800000100b8 */
        /* <DEDUP_REMOVED lines=12> */
[----:B0-----:R-:W-:-:S07]  /*20b0*/  FFMA.FTZ R215, R192, R186, R185 ;  /* 0x000000bac0d77223 */ /* 0x001fce00000100b9 */
.L_x_11908:
[----:B------:R-:W-:Y:S05]  /*20c0*/  BSYNC.RECONVERGENT B1 ;  /* 0x0000000000017941 */ /* 0x000fea0003800200 */
.L_x_11907:
[----:B------:R-:W-:Y:S04]  /*20d0*/  BSSY.RECONVERGENT B1, `(.L_x_11909) ;  /* 0x000006b000017945 */ /* 0x000fe80003800200 */
[----:B------:R-:W-:Y:S05]  /*20e0*/  @!P3 BRA `(.L_x_11910) ;  /* 0x0000000400a4b947 */ /* 0x000fea0003800000 */
[----:B------:R-:W0:Y:S01]  /*20f0*/  LDC.64 R12, c[0x0][0x3a8] ;  /* 0x0000ea00ff0c7b82 */ /* 0x000e220000000a00 */
[----:B------:R-:W2:Y:S04]  /*2100*/  LDL.LU R229, [R1+0xa8] ;  /* 0x0000a80001e57983 */ /* 0x000ea80000300800 */
[----:B------:R-:W3:Y:S03]  /*2110*/  LDL.LU R225, [R1+0xac] ;  /* 0x0000ac0001e17983 */ /* 0x000ee60000300800 */
[----:B------:R-:W1:Y:S01]  /*2120*/  LDC.64 R18, c[0x0][0x428] ;  /* 0x00010a00ff127b82 */ /* 0x000e620000000a00 */
[----:B------:R-:W4:Y:S01]  /*2130*/  LDL.LU R219, [R1+0xb0] ;  /* 0x0000b00001db7983 */ /* 0x000f220000300800 */
[----:B------:R-:W-:-:S03]  /*2140*/  ISETP.NE.U32.AND P0, PT, RZ, UR22, PT ;  /* 0x00000016ff007c0c */ /* 0x000fc6000bf05070 */
[----:B------:R-:W4:Y:S01]  /*2150*/  LDL.LU R210, [R1+0xb4] ;  /* 0x0000b40001d27983 */ /* 0x000f220000300800 */
[----:B0-----:R-:W-:-:S05]  /*2160*/  IMAD.WIDE.U32 R12, R9, 0x20, R12 ;  /* 0x00000020090c7825 */ /* 0x001fca00078e000c */
[----:B------:R-:W2:Y:S01]  /*2170*/  LDG.E.128 R192, desc[UR16][R12.64] ;  /* 0x000000100cc07981 */ /* 0x000ea2000c1e1d00 */
[----:B-1----:R-:W-:Y:S01]  /*2180*/  IMAD.WIDE.U32 R18, R214, 0x10, R18 ;  /* 0x00000010d6127825 */ /* 0x002fe200078e0012 */
[----:B------:R-:W-:Y:S02]  /*2190*/  ISETP.NE.AND.EX P0, PT, RZ, UR23, PT, P0 ;  /* 0x00000017ff007c0c */ /* 0x000fe4000bf05300 */
[----:B------:R0:W4:Y:S04]  /*21a0*/  LDG.E.128 R188, desc[UR16][R12.64+0x10] ;  /* 0x000010100cbc7981 */ /* 0x000128000c1e1d00 */
[----:B------:R-:W3:Y:S07]  /*21b0*/  LDG.E.128 R184, desc[UR16][R18.64] ;  /* 0x0000001012b87981 */ /* 0x000eee000c1e1d00 */
[----:B0-----:R-:W0:Y:S01]  /*21c0*/  @P0 LDC.64 R12, c[0x0][0x438] ;  /* 0x00010e00ff0c0b82 */ /* 0x001e220000000a00 */
[----:B------:R-:W4:Y:S04]  /*21d0*/  LDL.LU R18, [R1+0x98] ;  /* 0x0000980001127983 */ /* 0x000f280000300800 */
[----:B------:R-:W4:Y:S01]  /*21e0*/  LDL.LU R19, [R1+0x9c] ;  /* 0x00009c0001137983 */ /* 0x000f220000300800 */
[----:B0-----:R-:W-:-:S05]  /*21f0*/  @P0 IMAD.WIDE.U32 R12, R9, 0x20, R12 ;  /* 0x00000020090c0825 */ /* 0x001fca00078e000c */
[----:B------:R-:W5:Y:S04]  /*2200*/  @P0 LDG.E.128 R24, desc[UR16][R12.64] ;  /* 0x000000100c180981 */ /* 0x000f68000c1e1d00 */
[----:B------:R0:W5:Y:S02]  /*2210*/  @P0 LDG.E.128 R20, desc[UR16][R12.64+0x10] ;  /* 0x000010100c140981 */ /* 0x000164000c1e1d00 */
[----:B0----5:R-:W-:Y:S02]  /*2220*/  HADD2.F32 R12, -RZ, R132.H0_H0 ;  /* 0x20000084ff0c7230 */ /* 0x021fe40000004100 */
[----:B--2---:R-:W-:-:S04]  /*2230*/  FADD.FTZ R3, R192, -UR32 ;  /* 0x80000020c0037e21 */ /* 0x004fc80008010000 */
[----:B------:R-:W-:Y:S01]  /*2240*/  FMUL.FTZ R249, R3, UR30 ;  /* 0x0000001e03f97c20 */ /* 0x000fe20008410000 */
[----:B------:R-:W-:Y:S02]  /*2250*/  FADD.FTZ R3, R193, -UR32 ;  /* 0x80000020c1037e21 */ /* 0x000fe40008010000 */
[----:B------:R-:W2:Y:S01]  /*2260*/  LDL.LU R193, [R1+0xa0] ;  /* 0x0000a00001c17983 */ /* 0x000ea20000300800 */
[----:B---3--:R-:W-:Y:S02]  /*2270*/  HADD2.F32 R7, -RZ, R184.H0_H0 ;  /* 0x200000b8ff077230 */ /* 0x008fe40000004100 */
[----:B------:R-:W-:Y:S01]  /*2280*/  FMUL.FTZ R240, R3, UR30 ;  /* 0x0000001e03f07c20 */ /* 0x000fe20008410000 */
[----:B------:R-:W-:Y:S02]  /*2290*/  HADD2.F32 R3, -RZ, R132.H1_H1 ;  /* 0x30000084ff037230 */ /* 0x000fe40000004100 */
[----:B------:R-:W-:Y:S01]  /*22a0*/  FADD.FTZ R104, R104, R7 ;  /* 0x0000000768687221 */ /* 0x000fe20000010000 */
[-C--:B------:R-:W-:Y:S01]  /*22b0*/  FFMA.FTZ R229, R249, R7.reuse, R229 ;  /* 0x00000007f9e57223 */ /* 0x080fe200000100e5 */
[----:B------:R-:W-:Y:S01]  /*22c0*/  FMUL.FTZ R246, R12, R7 ;  /* 0x000000070cf67220 */ /* 0x000fe20000410000 */
[----:B------:R-:W-:-:S02]  /*22d0*/  HADD2.F32 R7, -RZ, R184.H1_H1 ;  /* 0x300000b8ff077230 */ /* 0x000fc40000004100 */
[----:B------:R-:W-:Y:S01]  /*22e0*/  FADD.FTZ R12, R194, -UR32 ;  /* 0x80000020c20c7e21 */ /* 0x000fe20008010000 */
[----:B------:R0:W-:Y:S02]  /*22f0*/  STL [R1+0xa8], R229 ;  /* 0x0000a8e501007387 */ /* 0x0001e40000100800 */
[----:B------:R-:W-:Y:S01]  /*2300*/  FADD.FTZ R105, R105, R7 ;  /* 0x0000000769697221 */ /* 0x000fe20000010000 */
[-C--:B------:R-:W-:Y:S01]  /*2310*/  FFMA.FTZ R225, R240, R7.reuse, R225 ;  /* 0x00000007f0e17223 */ /* 0x080fe200000100e1 */
[----:B------:R-:W-:Y:S01]  /*2320*/  FMUL.FTZ R234, R3, R7 ;  /* 0x0000000703ea7220 */ /* 0x000fe20000410000 */
[----:B------:R-:W-:Y:S02]  /*2330*/  HADD2.F32 R7, -RZ, R185.H0_H0 ;  /* 0x200000b9ff077230 */ /* 0x000fe40000004100 */
[----:B0-----:R-:W-:-:S04]  /*2340*/  FMUL.FTZ R229, R12, UR30 ;  /* 0x0000001e0ce57c20 */ /* 0x001fc80008410000 */
[----:B----4-:R-:W-:Y:S01]  /*2350*/  FFMA.FTZ R219, R229, R7, R219 ;  /* 0x00000007e5db7223 */ /* 0x010fe200000100db */
[----:B------:R0:W-:Y:S04]  /*2360*/  STL [R1+0xac], R225 ;  /* 0x0000ace101007387 */ /* 0x0001e80000100800 */
[----:B------:R1:W-:Y:S04]  /*2370*/  STL [R1+0xb0], R219 ;  /* 0x0000b0db01007387 */ /* 0x0003e80000100800 */
[----:B------:R-:W3:Y:S01]  /*2380*/  LDL.LU R192, [R1+0xa4] ;  /* 0x0000a40001c07983 */ /* 0x000ee20000300800 */
[----:B------:R-:W-:-:S02]  /*2390*/  HADD2.F32 R12, -RZ, R133.H0_H0 ;  /* 0x20000085ff0c7230 */ /* 0x000fc40000004100 */
[----:B------:R-:W-:Y:S01]  /*23a0*/  FADD.FTZ R3, R195, -UR32 ;  /* 0x80000020c3037e21 */ /* 0x000fe20008010000 */
[----:B------:R-:W-:Y:S02]  /*23b0*/  FADD.FTZ R106, R106, R7 ;  /* 0x000000076a6a7221 */ /* 0x000fe40000010000 */
[----:B0-----:R-:W-:Y:S01]  /*23c0*/  FMUL.FTZ R225, R12, R7 ;  /* 0x000000070ce17220 */ /* 0x001fe20000410000 */
[----:B------:R-:W-:Y:S02]  /*23d0*/  HADD2.F32 R7, -RZ, R185.H1_H1 ;  /* 0x300000b9ff077230 */ /* 0x000fe40000004100 */
[----:B-1----:R-:W-:Y:S01]  /*23e0*/  FMUL.FTZ R219, R3, UR30 ;  /* 0x0000001e03db7c20 */ /* 0x002fe20008410000 */
[----:B------:R-:W-:-:S03]  /*23f0*/  HADD2.F32 R3, -RZ, R133.H1_H1 ;  /* 0x30000085ff037230 */ /* 0x000fc60000004100 */
[----:B------:R-:W-:Y:S01]  /*2400*/  FFMA.FTZ R210, R219, R7, R210 ;  /* 0x00000007dbd27223 */ /* 0x000fe200000100d2 */
[----:B------:R-:W-:Y:S01]  /*2410*/  FADD.FTZ R12, R188, -UR32 ;  /* 0x80000020bc0c7e21 */ /* 0x000fe20008010000 */
[----:B------:R-:W-:-:S03]  /*2420*/  FADD.FTZ R107, R107, R7 ;  /* 0x000000076b6b7221 */ /* 0x000fc60000010000 */
[----:B------:R0:W-:Y:S01]  /*2430*/  STL [R1+0xb4], R210 ;  /* 0x0000b4d201007387 */ /* 0x0001e20000100800 */
[----:B------:R-:W-:Y:S01]  /*2440*/  FADD.FTZ R13, R189, -UR32 ;  /* 0x80000020bd0d7e21 */ /* 0x000fe20008010000 */
[----:B0-----:R-:W-:Y:S01]  /*2450*/  FMUL.FTZ R210, R3, R7 ;  /* 0x0000000703d27220 */ /* 0x001fe20000410000 */
[----:B------:R-:W-:Y:S01]  /*2460*/  FMUL.FTZ R3, R12, UR30 ;  /* 0x0000001e0c037c20 */ /* 0x000fe20008410000 */
[----:B------:R-:W-:Y:S02]  /*2470*/  HADD2.F32 R7, -RZ, R186.H0_H0 ;  /* 0x200000baff077230 */ /* 0x000fe40000004100 */
[----:B------:R-:W-:-:S03]  /*2480*/  HADD2.F32 R12, -RZ, R134.H0_H0 ;  /* 0x20000086ff0c7230 */ /* 0x000fc60000004100 */
[----:B------:R-:W-:Y:S01]  /*2490*/  FADD.FTZ R100, R100, R7 ;  /* 0x0000000764647221 */ /* 0x000fe20000010000 */
[-C--:B------:R-:W-:Y:S01]  /*24a0*/  FFMA.FTZ R18, R3, R7.reuse, R18 ;  /* 0x0000000703127223 */ /* 0x080fe20000010012 */
[----:B------:R-:W-:Y:S01]  /*24b0*/  FMUL.FTZ R7, R12, R7 ;  /* 0x000000070c077220 */ /* 0x000fe20000410000 */
[----:B------:R-:W-:Y:S02]  /*24c0*/  HADD2.F32 R12, -RZ, R186.H1_H1 ;  /* 0x300000baff0c7230 */ /* 0x000fe40000004100 */
[----:B------:R-:W-:Y:S01]  /*24d0*/  FMUL.FTZ R13, R13, UR30 ;  /* 0x0000001e0d0d7c20 */ /* 0x000fe20008410000 */
[----:B------:R0:W-:Y:S03]  /*24e0*/  STL [R1+0x98], R18 ;  /* 0x0000981201007387 */ /* 0x0001e60000100800 */
[----:B------:R-:W-:Y:S01]  /*24f0*/  FFMA.FTZ R19, R13, R12, R19 ;  /* 0x0000000c0d137223 */ /* 0x000fe20000010013 */
[----:B------:R-:W-:Y:S01]  /*2500*/  FFMA.FTZ R186, R249, R246, R215 ;  /* 0x000000f6f9ba7223 */ /* 0x000fe200000100d7 */
[----:B------:R-:W-:-:S03]  /*2510*/  FADD.FTZ R101, R101, R12 ;  /* 0x0000000c65657221 */ /* 0x000fc60000010000 */
[----:B------:R1:W-:Y:S01]  /*2520*/  STL [R1+0x9c], R19 ;  /* 0x00009c1301007387 */ /* 0x0003e20000100800 */
[----:B0-----:R-:W-:Y:S02]  /*2530*/  HADD2.F32 R18, -RZ, R134.H1_H1 ;  /* 0x30000086ff127230 */ /* 0x001fe40000004100 */
[----:B------:R-:W-:Y:S01]  /*2540*/  FFMA.FTZ R186, R240, R234, R186 ;  /* 0x000000eaf0ba7223 */ /* 0x000fe200000100ba */
[----:B------:R-:W-:Y:S02]  /*2550*/  HADD2.F32 R185, -RZ, R135.H0_H0 ;  /* 0x20000087ffb97230 */ /* 0x000fe40000004100 */
[----:B------:R-:W-:Y:S01]  /*2560*/  FMUL.FTZ R12, R18, R12 ;  /* 0x0000000c120c7220 */ /* 0x000fe20000410000 */
[----:B-1----:R-:W-:Y:S01]  /*2570*/  FADD.FTZ R19, R190, -UR32 ;  /* 0x80000020be137e21 */ /* 0x002fe20008010000 */
[----:B------:R-:W-:-:S03]  /*2580*/  HADD2.F32 R18, -RZ, R187.H0_H0 ;  /* 0x200000bbff127230 */ /* 0x000fc60000004100 */
[----:B------:R-:W-:Y:S01]  /*2590*/  FMUL.FTZ R19, R19, UR30 ;  /* 0x0000001e13137c20 */ /* 0x000fe20008410000 */
[----:B------:R-:W-:Y:S01]  /*25a0*/  FFMA.FTZ R186, R229, R225, R186 ;  /* 0x000000e1e5ba7223 */ /* 0x000fe200000100ba */
[----:B------:R-:W-:-:S03]  /*25b0*/  FADD.FTZ R102, R102, R18 ;  /* 0x0000001266667221 */ /* 0x000fc60000010000 */
[----:B------:R-:W-:Y:S01]  /*25c0*/  FFMA.FTZ R186, R219, R210, R186 ;  /* 0x000000d2dbba7223 */ /* 0x000fe200000100ba */
[----:B------:R-:W-:Y:S02]  /*25d0*/  HADD2.F32 R187, -RZ, R187.H1_H1 ;  /* 0x300000bbffbb7230 */ /* 0x000fe40000004100 */
[----:B------:R-:W-:-:S04]  /*25e0*/  FADD.FTZ R184, R216, R246 ;  /* 0x000000f6d8b87221 */ /* 0x000fc80000010000 */
        /* <DEDUP_REMOVED lines=8> */
[-C--:B--2---:R-:W-:Y:S01]  /*2670*/  FFMA.FTZ R193, R19, R18.reuse, R193 ;  /* 0x0000001213c17223 */ /* 0x084fe200000100c1 */
[----:B------:R-:W-:Y:S01]  /*2680*/  FMUL.FTZ R18, R185, R18 ;  /* 0x00000012b9127220 */ /* 0x000fe20000410000 */
[----:B------:R-:W-:-:S04]  /*2690*/  FADD.FTZ R185, R191, -UR32 ;  /* 0x80000020bfb97e21 */ /* 0x000fc80008010000 */
[----:B------:R-:W-:Y:S01]  /*26a0*/  FMUL.FTZ R188, R185, UR30 ;  /* 0x0000001eb9bc7c20 */ /* 0x000fe20008410000 */
[----:B------:R-:W-:Y:S01]  /*26b0*/  FFMA.FTZ R185, R3, R7, R186 ;  /* 0x0000000703b97223 */ /* 0x000fe200000100ba */
[----:B------:R-:W-:Y:S01]  /*26c0*/  HADD2.F32 R186, -RZ, R135.H1_H1 ;  /* 0x30000087ffba7230 */ /* 0x000fe20000004100 */
[----:B------:R0:W-:Y:S04]  /*26d0*/  STL [R1+0xa0], R193 ;  /* 0x0000a0c101007387 */ /* 0x0001e80000100800 */
[-C--:B------:R-:W-:Y:S01]  /*26e0*/  FMUL.FTZ R186, R186, R187.reuse ;  /* 0x000000bbbaba7220 */ /* 0x080fe20000410000 */
[----:B------:R0:W-:Y:S01]  /*26f0*/  STL [R1], R188 ;  /* 0x000000bc01007387 */ /* 0x0001e20000100800 */
[----:B------:R-:W-:Y:S01]  /*2700*/  FFMA.FTZ R185, R13, R12, R185 ;  /* 0x0000000c0db97223 */ /* 0x000fe200000100b9 */
[----:B---3--:R-:W-:-:S05]  /*2710*/  FFMA.FTZ R192, R188, R187, R192 ;  /* 0x000000bbbcc07223 */ /* 0x008fca00000100c0 */
[----:B------:R0:W-:Y:S04]  /*2720*/  STL [R1+0xa4], R192 ;  /* 0x0000a4c001007387 */ /* 0x0001e80000100800 */
[----:B------:R0:W-:Y:S01]  /*2730*/  STL [R1+0x14], R186 ;  /* 0x000014ba01007387 */ /* 0x0001e20000100800 */
[----:B------:R-:W-:Y:S01]  /*2740*/  FADD.FTZ R184, R184, R18 ;  /* 0x00000012b8b87221 */ /* 0x000fe20000010000 */
[----:B------:R-:W-:-:S03]  /*2750*/  FFMA.FTZ R185, R19, R18, R185 ;  /* 0x0000001213b97223 */ /* 0x000fc600000100b9 */
[----:B------:R-:W-:Y:S01]  /*2760*/  FADD.FTZ R216, R184, R186 ;  /* 0x000000bab8d87221 */ /* 0x000fe20000010000 */
[----:B------:R-:W-:-:S07]  /*2770*/  FFMA.FTZ R215, R188, R186, R185 ;  /* 0x000000babcd77223 */ /* 0x000fce00000100b9 */
.L_x_11910:
[----:B------:R-:W-:Y:S05]  /*2780*/  BSYNC.RECONVERGENT B1 ;  /* 0x0000000000017941 */ /* 0x000fea0003800200 */
.L_x_11909:
[----:B------:R-:W-:Y:S04]  /*2790*/  BSSY.RECONVERGENT B1, `(.L_x_11911) ;  /* 0x000006a000017945 */ /* 0x000fe80003800200 */
        /* <DEDUP_REMOVED lines=8> */
[----:B-1----:R-:W-:-:S04]  /*2820*/  IMAD.WIDE.U32 R10, R9, 0x20, R10 ;  /* 0x00000020090a7825 */ /* 0x002fc800078e000a */
[----:B----4-:R-:W-:Y:S01]  /*2830*/  IMAD.WIDE.U32 R16, R214, 0x10, R16 ;  /* 0x00000010d6107825 */ /* 0x010fe200078e0010 */
[----:B0-----:R-:W4:Y:S04]  /*2840*/  LDG.E.128 R192, desc[UR16][R10.64] ;  /* 0x000000100ac07981 */ /* 0x001f28000c1e1d00 */
[----:B------:R-:W2:Y:S04]  /*2850*/  LDG.E.128 R184, desc[UR16][R16.64] ;  /* 0x0000001010b87981 */ /* 0x000ea8000c1e1d00 */
[----:B------:R0:W3:Y:S01]  /*2860*/  LDG.E.128 R188, desc[UR16][R10.64+0x10] ;  /* 0x000010100abc7981 */ /* 0x0000e2000c1e1d00 */
[----:B------:R-:W-:-:S03]  /*2870*/  ISETP.NE.AND.EX P0, PT, RZ, UR23, PT, P0 ;  /* 0x00000017ff007c0c */ /* 0x000fc6000bf05300 */
[----:B------:R-:W3:Y:S04]  /*2880*/  LDL.LU R252, [R1+0x80] ;  /* 0x0000800001fc7983 */ /* 0x000ee80000300800 */
[----:B------:R-:W3:Y:S04]  /*2890*/  LDL.LU R16, [R1+0x78] ;  /* 0x0000780001107983 */ /* 0x000ee80000300800 */
[----:B------:R-:W3:Y:S02]  /*28a0*/  LDL.LU R17, [R1+0x7c] ;  /* 0x00007c0001117983 */ /* 0x000ee40000300800 */
[----:B0-----:R-:W0:Y:S02]  /*28b0*/  @P0 LDC.64 R10, c[0x0][0x438] ;  /* 0x00010e00ff0a0b82 */ /* 0x001e240000000a00 */
[----:B0-----:R-:W-:-:S05]  /*28c0*/  @P0 IMAD.WIDE.U32 R10, R9, 0x20, R10 ;  /* 0x00000020090a0825 */ /* 0x001fca00078e000a */
[----:B------:R-:W5:Y:S04]  /*28d0*/  @P0 LDG.E.128 R152, desc[UR16][R10.64] ;  /* 0x000000100a980981 */ /* 0x000f68000c1e1d00 */
[----:B------:R0:W5:Y:S02]  /*28e0*/  @P0 LDG.E.128 R156, desc[UR16][R10.64+0x10] ;  /* 0x000010100a9c0981 */ /* 0x000164000c1e1d00 */
[----:B0----5:R-:W-:Y:S02]  /*28f0*/  HADD2.F32 R10, -RZ, R124.H0_H0 ;  /* 0x2000007cff0a7230 */ /* 0x021fe40000004100 */
[----:B----4-:R-:W-:-:S04]  /*2900*/  FADD.FTZ R4, R192, -UR32 ;  /* 0x80000020c0047e21 */ /* 0x010fc80008010000 */
[----:B------:R-:W-:Y:S01]  /*2910*/  FMUL.FTZ R248, R4, UR30 ;  /* 0x0000001e04f87c20 */ /* 0x000fe20008410000 */
[----:B--2---:R-:W-:Y:S02]  /*2920*/  HADD2.F32 R6, -RZ, R184.H0_H0 ;  /* 0x200000b8ff067230 */ /* 0x004fe40000004100 */
[----:B------:R-:W-:-:S03]  /*2930*/  FADD.FTZ R4, R193, -UR32 ;  /* 0x80000020c1047e21 */ /* 0x000fc60008010000 */
[----:B------:R-:W-:Y:S01]  /*2940*/  FADD.FTZ R96, R96, R6 ;  /* 0x0000000660607221 */ /* 0x000fe20000010000 */
[-C--:B------:R-:W-:Y:S01]  /*2950*/  FFMA.FTZ R228, R248, R6.reuse, R228 ;  /* 0x00000006f8e47223 */ /* 0x080fe200000100e4 */
[----:B------:R-:W-:Y:S01]  /*2960*/  FMUL.FTZ R245, R10, R6 ;  /* 0x000000060af57220 */ /* 0x000fe20000410000 */
[----:B------:R-:W-:Y:S01]  /*2970*/  FMUL.FTZ R239, R4, UR30 ;  /* 0x0000001e04ef7c20 */ /* 0x000fe20008410000 */
[----:B------:R-:W-:Y:S02]  /*2980*/  HADD2.F32 R6, -RZ, R184.H1_H1 ;  /* 0x300000b8ff067230 */ /* 0x000fe40000004100 */
[----:B------:R-:W-:Y:S02]  /*2990*/  HADD2.F32 R4, -RZ, R124.H1_H1 ;  /* 0x3000007cff047230 */ /* 0x000fe40000004100 */
[----:B------:R-:W-:Y:S01]  /*29a0*/  FADD.FTZ R10, R194, -UR32 ;  /* 0x80000020c20a7e21 */ /* 0x000fe20008010000 */
[----:B------:R0:W-:Y:S01]  /*29b0*/  STL [R1+0x88], R228 ;  /* 0x000088e401007387 */ /* 0x0001e20000100800 */
[----:B------:R-:W-:Y:S01]  /*29c0*/  FADD.FTZ R97, R97, R6 ;  /* 0x0000000661617221 */ /* 0x000fe20000010000 */
[-C--:B---3--:R-:W-:Y:S01]  /*29d0*/  FFMA.FTZ R224, R239, R6.reuse, R224 ;  /* 0x00000006efe07223 */ /* 0x088fe200000100e0 */
[----:B------:R-:W-:Y:S01]  /*29e0*/  FMUL.FTZ R233, R4, R6 ;  /* 0x0000000604e97220 */ /* 0x000fe20000410000 */
[----:B------:R-:W-:-:S02]  /*29f0*/  HADD2.F32 R6, -RZ, R185.H0_H0 ;  /* 0x200000b9ff067230 */ /* 0x000fc40000004100 */
[----:B0-----:R-:W-:Y:S01]  /*2a00*/  FMUL.FTZ R228, R10, UR30 ;  /* 0x0000001e0ae47c20 */ /* 0x001fe20008410000 */
[----:B------:R-:W-:-:S03]  /*2a10*/  HADD2.F32 R10, -RZ, R125.H0_H0 ;  /* 0x2000007dff0a7230 */ /* 0x000fc60000004100 */
[-C--:B------:R-:W-:Y:S01]  /*2a20*/  FFMA.FTZ R218, R228, R6.reuse, R218 ;  /* 0x00000006e4da7223 */ /* 0x080fe200000100da */
[----:B------:R0:W-:Y:S04]  /*2a30*/  STL [R1+0x8c], R224 ;  /* 0x00008ce001007387 */ /* 0x0001e80000100800 */
[----:B------:R1:W-:Y:S01]  /*2a40*/  STL [R1+0x90], R218 ;  /* 0x000090da01007387 */ /* 0x0003e20000100800 */
[----:B0-----:R-:W-:Y:S01]  /*2a50*/  FMUL.FTZ R224, R10, R6 ;  /* 0x000000060ae07220 */ /* 0x001fe20000410000 */
[----:B------:R-:W-:Y:S02]  /*2a60*/  FADD.FTZ R10, R188, -UR32 ;  /* 0x80000020bc0a7e21 */ /* 0x000fe40008010000 */
[----:B------:R-:W2:Y:S01]  /*2a70*/  LDL.LU R188, [R1+0x84] ;  /* 0x0000840001bc7983 */ /* 0x000ea20000300800 */
[----:B------:R-:W-:Y:S01]  /*2a80*/  FADD.FTZ R4, R195, -UR32 ;  /* 0x80000020c3047e21 */ /* 0x000fe20008010000 */
[----:B------:R-:W-:Y:S01]  /*2a90*/  FADD.FTZ R98, R98, R6 ;  /* 0x0000000662627221 */ /* 0x000fe20000010000 */
[----:B------:R-:W-:-:S02]  /*2aa0*/  HADD2.F32 R6, -RZ, R185.H1_H1 ;  /* 0x300000b9ff067230 */ /* 0x000fc40000004100 */
[----:B-1----:R-:W-:Y:S01]  /*2ab0*/  FMUL.FTZ R218, R4, UR30 ;  /* 0x0000001e04da7c20 */ /* 0x002fe20008410000 */
[----:B------:R-:W-:-:S03]  /*2ac0*/  HADD2.F32 R4, -RZ, R125.H1_H1 ;  /* 0x3000007dff047230 */ /* 0x000fc60000004100 */
[----:B------:R-:W-:Y:S01]  /*2ad0*/  FFMA.FTZ R209, R218, R6, R209 ;  /* 0x00000006dad17223 */ /* 0x000fe200000100d1 */
[----:B------:R-:W-:-:S04]  /*2ae0*/  FADD.FTZ R99, R99, R6 ;  /* 0x0000000663637221 */ /* 0x000fc80000010000 */
        /* <DEDUP_REMOVED lines=24> */
[----:B------:R-:W-:Y:S02]  /*2c70*/  FADD.FTZ R94, R94, R16 ;  /* 0x000000105e5e7221 */ /* 0x000fe40000010000 */
[-C--:B------:R-:W-:Y:S01]  /*2c80*/  FFMA.FTZ R252, R17, R16.reuse, R252 ;  /* 0x0000001011fc7223 */ /* 0x080fe200000100fc */
[----:B------:R-:W-:Y:S01]  /*2c90*/  FMUL.FTZ R16, R185, R16 ;  /* 0x00000010b9107220 */ /* 0x000fe20000410000 */
[----:B------:R-:W-:Y:S01]  /*2ca0*/  FADD.FTZ R185, R191, -UR32 ;  /* 0x80000020bfb97e21 */ /* 0x000fe20008010000 */
[----:B------:R-:W-:Y:S02]  /*2cb0*/  FFMA.FTZ R186, R218, R209, R186 ;  /* 0x000000d1daba7223 */ /* 0x000fe400000100ba */
[----:B------:R0:W-:Y:S01]  /*2cc0*/  STL [R1+0x80], R252 ;  /* 0x000080fc01007387 */ /* 0x0001e20000100800 */
[----:B------:R-:W-:-:S02]  /*2cd0*/  HADD2.F32 R187, -RZ, R187.H1_H1 ;  /* 0x300000bbffbb7230 */ /* 0x000fc40000004100 */
[----:B------:R-:W-:Y:S01]  /*2ce0*/  FADD.FTZ R184, R216, R245 ;  /* 0x000000f5d8b87221 */ /* 0x000fe20000010000 */
[----:B0-----:R-:W-:Y:S01]  /*2cf0*/  FMUL.FTZ R252, R185, UR30 ;  /* 0x0000001eb9fc7c20 */ /* 0x001fe20008410000 */
[----:B------:R-:W-:Y:S01]  /*2d00*/  FFMA.FTZ R185, R4, R6, R186 ;  /* 0x0000000604b97223 */ /* 0x000fe200000100ba */
[----:B------:R-:W-:Y:S02]  /*2d10*/  HADD2.F32 R186, -RZ, R127.H1_H1 ;  /* 0x3000007fffba7230 */ /* 0x000fe40000004100 */
[----:B------:R-:W-:-:S03]  /*2d20*/  FADD.FTZ R184, R184, R233 ;  /* 0x000000e9b8b87221 */ /* 0x000fc60000010000 */
[----:B------:R-:W-:Y:S01]  /*2d30*/  FMUL.FTZ R186, R186, R187 ;  /* 0x000000bbbaba7220 */ /* 0x000fe20000410000 */
[----:B------:R-:W-:-:S04]  /*2d40*/  FADD.FTZ R184, R184, R224 ;  /* 0x000000e0b8b87221 */ /* 0x000fc80000010000 */
[----:B------:R-:W-:-:S04]  /*2d50*/  FADD.FTZ R184, R184, R209 ;  /* 0x000000d1b8b87221 */ /* 0x000fc80000010000 */
[----:B------:R-:W-:Y:S01]  /*2d60*/  FADD.FTZ R184, R184, R6 ;  /* 0x00000006b8b87221 */ /* 0x000fe20000010000 */
[----:B------:R-:W-:-:S03]  /*2d70*/  FFMA.FTZ R185, R11, R10, R185 ;  /* 0x0000000a0bb97223 */ /* 0x000fc600000100b9 */
[----:B------:R-:W-:Y:S01]  /*2d80*/  FADD.FTZ R184, R184, R10 ;  /* 0x0000000ab8b87221 */ /* 0x000fe20000010000 */
[----:B------:R-:W-:-:S03]  /*2d90*/  FFMA.FTZ R185, R17, R16, R185 ;  /* 0x0000001011b97223 */ /* 0x000fc600000100b9 */
[----:B------:R-:W-:Y:S01]  /*2da0*/  FADD.FTZ R184, R184, R16 ;  /* 0x00000010b8b87221 */ /* 0x000fe20000010000 */
[----:B------:R-:W-:Y:S01]  /*2db0*/  FADD.FTZ R95, R95, R187 ;  /* 0x000000bb5f5f7221 */ /* 0x000fe20000010000 */
[----:B------:R-:W-:Y:S01]  /*2dc0*/  IADD3 R214, PT, PT, R214, 0x80, RZ ;  /* 0x00000080d6d67810 */ /* 0x000fe20007ffe0ff */
[----:B------:R-:W-:Y:S01]  /*2dd0*/  FFMA.FTZ R215, R252, R186, R185 ;  /* 0x000000bafcd77223 */ /* 0x000fe200000100b9 */
[----:B------:R-:W-:Y:S01]  /*2de0*/  IADD3 R9, PT, PT, R9, 0x80, RZ ;  /* 0x0000008009097810 */ /* 0x000fe20007ffe0ff */
[----:B------:R-:W-:Y:S01]  /*2df0*/  FADD.FTZ R216, R184, R186 ;  /* 0x000000bab8d87221 */ /* 0x000fe20000010000 */
[----:B--2---:R-:W-:-:S05]  /*2e00*/  FFMA.FTZ R188, R252, R187, R188 ;  /* 0x000000bbfcbc7223 */ /* 0x004fca00000100bc */
[----:B------:R1:W-:Y:S04]  /*2e10*/  STL [R1+0x84], R188 ;  /* 0x000084bc01007387 */ /* 0x0003e80000100800 */
[----:B------:R1:W-:Y:S02]  /*2e20*/  STL [R1+0x10], R186 ;  /* 0x000010ba01007387 */ /* 0x0003e40000100800 */
.L_x_11912:
[----:B------:R-:W-:Y:S05]  /*2e30*/  BSYNC.RECONVERGENT B1 ;  /* 0x0000000000017941 */ /* 0x000fea0003800200 */
.L_x_11911:
        /* <DEDUP_REMOVED lines=16> */
[----:B------:R-:W4:Y:S04]  /*2f40*/  LDL.LU R205, [R1+0x5c] ;  /* 0x00005c0001cd7983 */ /* 0x000f280000300800 */
[----:B------:R-:W4:Y:S01]  /*2f50*/  LDL.LU R214, [R1+0x60] ;  /* 0x0000600001d67983 */ /* 0x000f220000300800 */
[----:B0-----:R-:W-:-:S05]  /*2f60*/  @P0 IMAD.WIDE.U32 R206, R9, 0x20, R206 ;  /* 0x0000002009ce0825 */ /* 0x001fca00078e00ce */
[----:B------:R-:W5:Y:S04]  /*2f70*/  @P0 LDG.E.128 R160, desc[UR16][R206.64] ;  /* 0x00000010cea00981 */ /* 0x000f68000c1e1d00 */
[----:B------:R0:W5:Y:S01]  /*2f80*/  @P0 LDG.E.128 R164, desc[UR16][R206.64+0x10] ;  /* 0x00001010cea40981 */ /* 0x000162000c1e1d00 */
[----:B--2---:R-:W-:Y:S01]  /*2f90*/  FADD.FTZ R5, R192, -UR32 ;  /* 0x80000020c0057e21 */ /* 0x004fe20008010000 */
[----:B-----5:R-:W-:-:S03]  /*2fa0*/  HADD2.F32 R192, -RZ, R116.H0_H0 ;  /* 0x20000074ffc07230 */ /* 0x020fc60000004100 */
[----:B------:R-:W-:Y:S01]  /*2fb0*/  FMUL.FTZ R251, R5, UR30 ;  /* 0x0000001e05fb7c20 */ /* 0x000fe20008410000 */
[----:B------:R-:W-:Y:S01]  /*2fc0*/  FADD.FTZ R5, R193, -UR32 ;  /* 0x80000020c1057e21 */ /* 0x000fe20008010000 */
[----:B---3--:R-:W-:-:S03]  /*2fd0*/  HADD2.F32 R9, -RZ, R184.H0_H0 ;  /* 0x200000b8ff097230 */ /* 0x008fc60000004100 */
[----:B------:R-:W-:Y:S01]  /*2fe0*/  FMUL.FTZ R242, R5, UR30 ;  /* 0x0000001e05f27c20 */ /* 0x000fe20008410000 */
[----:B------:R-:W-:Y:S02]  /*2ff0*/  HADD2.F32 R5, -RZ, R116.H1_H1 ;  /* 0x30000074ff057230 */ /* 0x000fe40000004100 */
[----:B------:R-:W-:Y:S01]  /*3000*/  FADD.FTZ R88, R88, R9 ;  /* 0x0000000958587221 */ /* 0x000fe20000010000 */
[-C--:B------:R-:W-:Y:S01]  /*3010*/  FFMA.FTZ R223, R251, R9.reuse, R223 ;  /* 0x00000009fbdf7223 */ /* 0x080fe200000100df */
[----:B------:R-:W-:Y:S01]  /*3020*/  FMUL.FTZ R244, R192, R9 ;  /* 0x00000009c0f47220 */ /* 0x000fe20000410000 */
[----:B------:R-:W-:Y:S02]  /*3030*/  HADD2.F32 R9, -RZ, R184.H1_H1 ;  /* 0x300000b8ff097230 */ /* 0x000fe40000004100 */
[----:B------:R-:W-:-:S03]  /*3040*/  FADD.FTZ R184, R194, -UR32 ;  /* 0x80000020c2b87e21 */ /* 0x000fc60008010000 */
[----:B------:R-:W-:Y:S01]  /*3050*/  FADD.FTZ R89, R89, R9 ;  /* 0x0000000959597221 */ /* 0x000fe20000010000 */
[-C--:B------:R-:W-:Y:S01]  /*3060*/  FFMA.FTZ R221, R242, R9.reuse, R221 ;  /* 0x00000009f2dd7223 */ /* 0x080fe200000100dd */
[----:B------:R-:W-:Y:S01]  /*3070*/  FMUL.FTZ R232, R5, R9 ;  /* 0x0000000905e87220 */ /* 0x000fe20000410000 */
[----:B------:R-:W-:Y:S02]  /*3080*/  HADD2.F32 R9, -RZ, R185.H0_H0 ;  /* 0x200000b9ff097230 */ /* 0x000fe40000004100 */
[----:B------:R-:W-:Y:S01]  /*3090*/  FMUL.FTZ R231, R184, UR30 ;  /* 0x0000001eb8e77c20 */ /* 0x000fe20008410000 */
[----:B------:R1:W-:Y:S03]  /*30a0*/  STL [R1+0x68], R223 ;  /* 0x000068df01007387 */ /* 0x0003e60000100800 */
[----:B----4-:R-:W-:Y:S01]  /*30b0*/  FFMA.FTZ R208, R231, R9, R208 ;  /* 0x00000009e7d07223 */ /* 0x010fe200000100d0 */
[----:B------:R2:W-:Y:S04]  /*30c0*/  STL [R1+0x6c], R221 ;  /* 0x00006cdd01007387 */ /* 0x0005e80000100800 */
[----:B------:R3:W-:Y:S04]  /*30d0*/  STL [R1+0x70], R208 ;  /* 0x000070d001007387 */ /* 0x0007e80000100800 */
[----:B------:R-:W4:Y:S01]  /*30e0*/  LDL.LU R192, [R1+0x64] ;  /* 0x0000640001c07983 */ /* 0x000f220000300800 */
[----:B------:R-:W-:-:S02]  /*30f0*/  HADD2.F32 R184, -RZ, R117.H0_H0 ;  /* 0x20000075ffb87230 */ /* 0x000fc40000004100 */
[----:B------:R-:W-:Y:S01]  /*3100*/  FADD.FTZ R5, R195, -UR32 ;  /* 0x80000020c3057e21 */ /* 0x000fe20008010000 */
[----:B------:R-:W-:Y:S02]  /*3110*/  FADD.FTZ R90, R90, R9 ;  /* 0x000000095a5a7221 */ /* 0x000fe40000010000 */
[----:B-1----:R-:W-:Y:S01]  /*3120*/  FMUL.FTZ R223, R184, R9 ;  /* 0x00000009b8df7220 */ /* 0x002fe20000410000 */
[----:B--2---:R-:W-:Y:S01]  /*3130*/  FMUL.FTZ R221, R5, UR30 ;  /* 0x0000001e05dd7c20 */ /* 0x004fe20008410000 */
[----:B------:R-:W-:Y:S02]  /*3140*/  HADD2.F32 R9, -RZ, R185.H1_H1 ;  /* 0x300000b9ff097230 */ /* 0x000fe40000004100 */
[----:B------:R-:W-:Y:S02]  /*3150*/  HADD2.F32 R5, -RZ, R117.H1_H1 ;  /* 0x30000075ff057230 */ /* 0x000fe40000004100 */
[----:B------:R-:W-:Y:S01]  /*3160*/  FADD.FTZ R184, R188, -UR32 ;  /* 0x80000020bcb87e21 */ /* 0x000fe20008010000 */
[----:B------:R-:W-:Y:S01]  /*3170*/  FADD.FTZ R91, R91, R9 ;  /* 0x000000095b5b7221 */ /* 0x000fe20000010000 */
[-C--:B------:R-:W-:Y:S01]  /*3180*/  FFMA.FTZ R198, R221, R9.reuse, R198 ;  /* 0x00000009ddc67223 */ /* 0x080fe200000100c6 */
[----:B---3--:R-:W-:Y:S01]  /*3190*/  FMUL.FTZ R208, R5, R9 ;  /* 0x0000000905d07220 */ /* 0x008fe20000410000 */
[----:B------:R-:W-:-:S02]  /*31a0*/  HADD2.F32 R5, -RZ, R186.H0_H0 ;  /* 0x200000baff057230 */ /* 0x000fc40000004100 */
[----:B0-----:R-:W-:Y:S01]  /*31b0*/  FMUL.FTZ R207, R184, UR30 ;  /* 0x0000001eb8cf7c20 */ /* 0x001fe20008410000 */
[----:B------:R-:W-:Y:S02]  /*31c0*/  HADD2.F32 R9, -RZ, R118.H0_H0 ;  /* 0x20000076ff097230 */ /* 0x000fe40000004100 */
[----:B------:R-:W-:Y:S01]  /*31d0*/  FADD.FTZ R184, R189, -UR32 ;  /* 0x80000020bdb87e21 */ /* 0x000fe20008010000 */
[----:B------:R0:W-:Y:S01]  /*31e0*/  STL [R1+0x74], R198 ;  /* 0x000074c601007387 */ /* 0x0001e20000100800 */
[----:B------:R-:W-:Y:S01]  /*31f0*/  FADD.FTZ R84, R84, R5 ;  /* 0x0000000554547221 */ /* 0x000fe20000010000 */
[-C--:B------:R-:W-:Y:S01]  /*3200*/  FFMA.FTZ R197, R207, R5.reuse, R197 ;  /* 0x00000005cfc57223 */ /* 0x080fe200000100c5 */
[----:B------:R-:W-:Y:S01]  /*3210*/  FMUL.FTZ R5, R9, R5 ;  /* 0x0000000509057220 */ /* 0x000fe20000410000 */
[----:B------:R-:W-:Y:S02]  /*3220*/  HADD2.F32 R9, -RZ, R186.H1_H1 ;  /* 0x300000baff097230 */ /* 0x000fe40000004100 */
[----:B0-----:R-:W-:Y:S01]  /*3230*/  FMUL.FTZ R198, R184, UR30 ;  /* 0x0000001eb8c67c20 */ /* 0x001fe20008410000 */
[----:B------:R-:W-:Y:S01]  /*3240*/  HADD2.F32 R184, -RZ, R118.H1_H1 ;  /* 0x30000076ffb87230 */ /* 0x000fe20000004100 */
[----:B------:R0:W-:Y:S02]  /*3250*/  STL [R1+0x58], R197 ;  /* 0x000058c501007387 */ /* 0x0001e40000100800 */
[-C--:B------:R-:W-:Y:S01]  /*3260*/  FFMA.FTZ R205, R198, R9.reuse, R205 ;  /* 0x00000009c6cd7223 */ /* 0x080fe200000100cd */
[----:B------:R-:W-:Y:S01]  /*3270*/  FADD.FTZ R185, R216, R244 ;  /* 0x000000f4d8b97221 */ /* 0x000fe20000010000 */
[----:B------:R-:W-:Y:S01]  /*3280*/  FFMA.FTZ R186, R251, R244, R215 ;  /* 0x000000f4fbba7223 */ /* 0x000fe200000100d7 */
[----:B------:R-:W-:Y:S01]  /*3290*/  FADD.FTZ R85, R85, R9 ;  /* 0x0000000955557221 */ /* 0x000fe20000010000 */
[----:B0-----:R-:W-:Y:S01]  /*32a0*/  FMUL.FTZ R197, R184, R9 ;  /* 0x00000009b8c57220 */ /* 0x001fe20000410000 */
[----:B------:R-:W-:Y:S01]  /*32b0*/  FADD.FTZ R184, R190, -UR32 ;  /* 0x80000020beb87e21 */ /* 0x000fe20008010000 */
[----:B------:R0:W-:Y:S01]  /*32c0*/  STL [R1+0x5c], R205 ;  /* 0x00005ccd01007387 */ /* 0x0001e20000100800 */
[----:B------:R-:W-:Y:S01]  /*32d0*/  FADD.FTZ R185, R185, R232 ;  /* 0x000000e8b9b97221 */ /* 0x000fe20000010000 */
[----:B------:R-:W-:-:S02]  /*32e0*/  HADD2.F32 R9, -RZ, R187.H0_H0 ;  /* 0x200000bbff097230 */ /* 0x000fc40000004100 */
[----:B------:R-:W-:Y:S01]  /*32f0*/  FFMA.FTZ R186, R242, R232, R186 ;  /* 0x000000e8f2ba7223 */ /* 0x000fe200000100ba */
[----:B------:R-:W-:Y:S01]  /*3300*/  FADD.FTZ R185, R185, R223 ;  /* 0x000000dfb9b97221 */ /* 0x000fe20000010000 */
[----:B0-----:R-:W-:Y:S01]  /*3310*/  FMUL.FTZ R205, R184, UR30 ;  /* 0x0000001eb8cd7c20 */ /* 0x001fe20008410000 */
[----:B------:R-:W-:Y:S02]  /*3320*/  HADD2.F32 R184, -RZ, R119.H0_H0 ;  /* 0x20000077ffb87230 */ /* 0x000fe40000004100 */
[----:B------:R-:W-:Y:S01]  /*3330*/  FFMA.FTZ R186, R231, R223, R186 ;  /* 0x000000dfe7ba7223 */ /* 0x000fe200000100ba */
[----:B------:R-:W-:Y:S02]  /*3340*/  FADD.FTZ R185, R185, R208 ;  /* 0x000000d0b9b97221 */ /* 0x000fe40000010000 */
[-C--:B------:R-:W-:Y:S01]  /*3350*/  FMUL.FTZ R206, R184, R9.reuse ;  /* 0x00000009b8ce7220 */ /* 0x080fe20000410000 */
[----:B------:R-:W-:Y:S01]  /*3360*/  FADD.FTZ R184, R191, -UR32 ;  /* 0x80000020bfb87e21 */ /* 0x000fe20008010000 */
[----:B------:R-:W-:Y:S01]  /*3370*/  FFMA.FTZ R186, R221, R208, R186 ;  /* 0x000000d0ddba7223 */ /* 0x000fe200000100ba */
[----:B------:R-:W-:Y:S01]  /*3380*/  FADD.FTZ R86, R86, R9 ;  /* 0x0000000956567221 */ /* 0x000fe20000010000 */
[----:B------:R-:W-:Y:S01]  /*3390*/  FFMA.FTZ R214, R205, R9, R214 ;  /* 0x00000009cdd67223 */ /* 0x000fe200000100d6 */
[----:B------:R-:W-:Y:S01]  /*33a0*/  FMUL.FTZ R188, R184, UR30 ;  /* 0x0000001eb8bc7c20 */ /* 0x000fe20008410000 */
[----:B------:R-:W-:Y:S01]  /*33b0*/  FADD.FTZ R184, R185, R5 ;  /* 0x00000005b9b87221 */ /* 0x000fe20000010000 */
[----:B------:R-:W-:-:S02]  /*33c0*/  HADD2.F32 R9, -RZ, R187.H1_H1 ;  /* 0x300000bbff097230 */ /* 0x000fc40000004100 */
[----:B------:R-:W-:Y:S01]  /*33d0*/  FFMA.FTZ R185, R207, R5, R186 ;  /* 0x00000005cfb97223 */ /* 0x000fe200000100ba */
[----:B------:R-:W-:Y:S01]  /*33e0*/  HADD2.F32 R186, -RZ, R119.H1_H1 ;  /* 0x30000077ffba7230 */ /* 0x000fe20000004100 */
[----:B------:R2:W-:Y:S04]  /*33f0*/  STL [R1+0x60], R214 ;  /* 0x000060d601007387 */ /* 0x0005e80000100800 */
[----:B------:R-:W-:Y:S01]  /*3400*/  FMUL.FTZ R186, R186, R9 ;  /* 0x00000009baba7220 */ /* 0x000fe20000410000 */
[----:B------:R2:W-:Y:S01]  /*3410*/  STL [R1+0xc], R188 ;  /* 0x00000cbc01007387 */ /* 0x0005e20000100800 */
[----:B------:R-:W-:Y:S01]  /*3420*/  FADD.FTZ R184, R184, R197 ;  /* 0x000000c5b8b87221 */ /* 0x000fe20000010000 */
[----:B------:R-:W-:Y:S01]  /*3430*/  FFMA.FTZ R185, R198, R197, R185 ;  /* 0x000000c5c6b97223 */ /* 0x000fe200000100b9 */
[----:B------:R-:W-:-:S03]  /*3440*/  FADD.FTZ R87, R87, R9 ;  /* 0x0000000957577221 */ /* 0x000fc60000010000 */
[----:B------:R-:W-:-:S04]  /*3450*/  FFMA.FTZ R185, R205, R206, R185 ;  /* 0x000000cecdb97223 */ /* 0x000fc800000100b9 */
[C---:B------:R-:W-:Y:S01]  /*3460*/  FFMA.FTZ R215, R188.reuse, R186, R185 ;  /* 0x000000babcd77223 */ /* 0x040fe200000100b9 */
[----:B----4-:R-:W-:-:S05]  /*3470*/  FFMA.FTZ R192, R188, R9, R192 ;  /* 0x00000009bcc07223 */ /* 0x010fca00000100c0 */
[----:B------:R2:W-:Y:S04]  /*3480*/  STL [R1+0x64], R192 ;  /* 0x000064c001007387 */ /* 0x0005e80000100800 */
[----:B------:R2:W-:Y:S01]  /*3490*/  STL [R1+0x8], R186 ;  /* 0x000008ba01007387 */ /* 0x0005e20000100800 */
[----:B------:R-:W-:-:S04]  /*34a0*/  FADD.FTZ R9, R184, R206 ;  /* 0x000000ceb8097221 */ /* 0x000fc80000010000 */
[----:B------:R-:W-:Y:S01]  /*34b0*/  FADD.FTZ R216, R9, R186 ;  /* 0x000000ba09d87221 */ /* 0x000fe20000010000 */
[----:B------:R-:W-:Y:S06]  /*34c0*/  BRA `(.L_x_11913) ;  /* 0x0000000000a07947 */ /* 0x000fec0003800000 */
.L_x_11904:
        /* <DEDUP_REMOVED lines=17> */
[----:B------:R-:W2:Y:S01]  /*35e0*/  @P2 LDC.64 R190, c[0x0][0x438] ;  /* 0x00010e00ffbe2b82 */ /* 0x000ea20000000a00 */
[C---:B0-----:R-:W-:Y:S01]  /*35f0*/  @P0 IMAD.WIDE.U32 R184, R9.reuse, 0x20, R184 ;  /* 0x0000002009b80825 */ /* 0x041fe200078e00b8 */
[----:B------:R-:W-:-:S04]  /*3600*/  @P0 IADD3 R9, PT, PT, R9, 0x80, RZ ;  /* 0x0000008009090810 */ /* 0x000fc80007ffe0ff */
[----:B------:R-:W5:Y:S04]  /*3610*/  @P0 LDG.E.128 R40, desc[UR16][R184.64] ;  /* 0x00000010b8280981 */ /* 0x000f68000c1e1d00 */
[----:B------:R1:W5:Y:S01]  /*3620*/  @P0 LDG.E.128 R36, desc[UR16][R184.64+0x10] ;  /* 0x00001010b8240981 */ /* 0x000362000c1e1d00 */
[----:B------:R-:W-:Y:S01]  /*3630*/  ISETP.GE.U32.AND P0, PT, R0, 0x280, PT ;  /* 0x000002800000780c */ /* 0x000fe20003f06070 */
[C---:B-1----:R-:W-:Y:S02]  /*3640*/  @P1 IMAD.WIDE.U32 R184, R9.reuse, 0x20, R186 ;  /* 0x0000002009b81825 */ /* 0x042fe400078e00ba */
[----:B------:R-:W0:Y:S01]  /*3650*/  @P3 LDC.64 R186, c[0x0][0x438] ;  /* 0x00010e00ffba3b82 */ /* 0x000e220000000a00 */
[----:B------:R-:W-:Y:S02]  /*3660*/  @P1 IADD3 R9, PT, PT, R9, 0x80, RZ ;  /* 0x0000008009091810 */ /* 0x000fe40007ffe0ff */
[----:B------:R-:W5:Y:S04]  /*3670*/  @P1 LDG.E.128 R32, desc[UR16][R184.64] ;  /* 0x00000010b8201981 */ /* 0x000f68000c1e1d00 */
[----:B------:R2:W5:Y:S03]  /*3680*/  @P1 LDG.E.128 R28, desc[UR16][R184.64+0x10] ;  /* 0x00001010b81c1981 */ /* 0x000566000c1e1d00 */
[----:B---3--:R-:W1:Y:S01]  /*3690*/  @P0 LDC.64 R188, c[0x0][0x438] ;  /* 0x00010e00ffbc0b82 */ /* 0x008e620000000a00 */
[C---:B--2---:R-:W-:Y:S01]  /*36a0*/  @P2 IMAD.WIDE.U32 R184, R9.reuse, 0x20, R190 ;  /* 0x0000002009b82825 */ /* 0x044fe200078e00be */
        /* <DEDUP_REMOVED lines=10> */
.L_x_11913:
[----:B------:R-:W-:Y:S05]  /*3750*/  BSYNC.RECONVERGENT B0 ;  /* 0x0000000000007941 */ /* 0x000fea0003800200 */
.L_x_11903:
[----:B------:R-:W0:Y:S01]  /*3760*/  SHFL.DOWN PT, R9, R216, 0x10, 0x1f ;  /* 0x0a001f00d8097f89 */ /* 0x000e2200000e0000 */
[----:B------:R-:W-:Y:S03]  /*3770*/  BSSY.RECONVERGENT B0, `(.L_x_11914) ;  /* 0x000001f000007945 */ /* 0x000fe60003800200 */
[----:B----4-:R-:W4:Y:S01]  /*3780*/  SHFL.DOWN PT, R184, R215, 0x10, 0x1f ;  /* 0x0a001f00d7b87f89 */ /* 0x010f2200000e0000 */
[----:B------:R-:W1:Y:S01]  /*3790*/  S2R R190, SR_TID.X ;  /* 0x0000000000be7919 */ /* 0x000e620000002100 */
[----:B0-----:R-:W-:Y:S01]  /*37a0*/  FADD.FTZ R9, R9, R216 ;  /* 0x000000d809097221 */ /* 0x001fe20000010000 */
[----:B----4-:R-:W-:-:S04]  /*37b0*/  FADD.FTZ R184, R184, R215 ;  /* 0x000000d7b8b87221 */ /* 0x010fc80000010000 */
[----:B------:R-:W0:Y:S01]  /*37c0*/  SHFL.DOWN PT, R185, R9, 0x8, 0x1f ;  /* 0x09001f0009b97f89 */ /* 0x000e2200000e0000 */
[----:B-1----:R-:W-:Y:S01]  /*37d0*/  LOP3.LUT P0, RZ, R190, 0x1f, RZ, 0xc0, !PT ;  /* 0x0000001fbeff7812 */ /* 0x002fe2000780c0ff */
        /* <DEDUP_REMOVED lines=24> */
.L_x_11915:
[----:B------:R-:W-:Y:S05]  /*3960*/  BSYNC.RECONVERGENT B0 ;  /* 0x0000000000007941 */ /* 0x000fea0003800200 */
.L_x_11914:
        /* <DEDUP_REMOVED lines=12> */
[----:B0-2---:R-:W0:Y:S01]  /*3a30*/  LDS.128 R184, [UR7] ;  /* 0x00000007ffb87984 */ /* 0x005e220008000c00 */
[----:B------:R-:W-:Y:S02]  /*3a40*/  UIADD3 UR7, UPT, UPT, UR6, 0x5030, URZ ;  /* 0x0000503006077890 */ /* 0x000fe4000fffe0ff */
[----:B------:R-:W-:Y:S02]  /*3a50*/  @!UP1 UIADD3 UR7, UPT, UPT, UR6, 0x5010, URZ ;  /* 0x0000501006079890 */ /* 0x000fe4000fffe0ff */
[----:B------:R-:W-:-:S04]  /*3a60*/  @UP3 UIADD3 UR6, UPT, UPT, UR11, -0x1, URZ ;  /* 0xffffffff0b063890 */ /* 0x000fc8000fffe0ff */
[----:B------:R-:W-:Y:S01]  /*3a70*/  @UP3 UIMAD UR6, UR6, UR10, URZ ;  /* 0x0000000a060632a4 */ /* 0x000fe2000f8e02ff */
[----:B0-----:R-:W-:Y:S01]  /*3a80*/  FADD.FTZ R185, RZ, R185 ;  /* 0x000000b9ffb97221 */ /* 0x001fe20000010000 */
[----:B------:R-:W-:-:S03]  /*3a90*/  FADD.FTZ R9, RZ, R184 ;  /* 0x000000b8ff097221 */ /* 0x000fc60000010000 */
[----:B---3--:R-:W-:Y:S01]  /*3aa0*/  FADD.FTZ R188, R187, R185 ;  /* 0x000000b9bbbc7221 */ /* 0x008fe20000010000 */
[----:B------:R-:W-:Y:S02]  /*3ab0*/  FADD.FTZ R9, R186, R9 ;  /* 0x00000009ba097221 */ /* 0x000fe40000010000 */
[----:B------:R-:W0:Y:S01]  /*3ac0*/  LDS.128 R184, [UR7] ;  /* 0x00000007ffb87984 */ /* 0x000e220008000c00 */
[----:B------:R-:W-:-:S04]  /*3ad0*/  @UP3 USHF.R.S32.HI UR7, URZ, 0x1f, UR6 ;  /* 0x0000001fff073899 */ /* 0x000fc80008011406 */
[----:B------:R-:W-:Y:S01]  /*3ae0*/  @UP3 ULEA.HI UR7, UR7, UR6, URZ, 0x3 ;  /* 0x0000000607073291 */ /* 0x000fe2000f8f18ff */
[----:B0-----:R-:W-:Y:S01]  /*3af0*/  FADD.FTZ R9, R9, R184 ;  /* 0x000000b809097221 */ /* 0x001fe20000010000 */
[----:B------:R-:W-:-:S04]  /*3b00*/  FADD.FTZ R185, R188, R185 ;  /* 0x000000b9bcb97221 */ /* 0x000fc80000010000 */
[----:B------:R-:W-:Y:S01]  /*3b10*/  MOV R184, UR7 ;  /* 0x0000000700b87c02 */ /* 0x000fe20008000f00 */
        /* <DEDUP_REMOVED lines=17> */
.L_x_11918:
        /* <DEDUP_REMOVED lines=18> */
.L_x_11921:
        /* <DEDUP_REMOVED lines=14> */
.L_x_11922:
        /* <DEDUP_REMOVED lines=14> */
.L_x_11923:
        /* <DEDUP_REMOVED lines=14> */
.L_x_11924:
        /* <DEDUP_REMOVED lines=14> */
.L_x_11925:
        /* <DEDUP_REMOVED lines=14> */
.L_x_11926:
        /* <DEDUP_REMOVED lines=14> */
.L_x_11927:
        /* <DEDUP_REMOVED lines=17> */
.L_x_11920:
        /* <DEDUP_REMOVED lines=54> */
.L_x_11929:
        /* <DEDUP_REMOVED lines=14> */
.L_x_11930:
        /* <DEDUP_REMOVED lines=14> */
.L_x_11931:
        /* <DEDUP_REMOVED lines=14> */
.L_x_11932:
        /* <DEDUP_REMOVED lines=14> */
.L_x_11933:
        /* <DEDUP_REMOVED lines=14> */
.L_x_11934:
        /* <DEDUP_REMOVED lines=14> */
.L_x_11935:
[----:B------:R-:W-:Y:S05]  /*4c40*/  BRA.U !UP3, `(.L_x_11928) ;  /* 0x000000110b407547 */ /* 0x000fea000b800000 */
        /* <DEDUP_REMOVED lines=8> */
.L_x_11919:
        /* <DEDUP_REMOVED lines=13> */
[----:B------:R-:W-:-:S05]  /*4da0*/  HADD2.F32 R185, -RZ, R168.H0_H0 ;  /* 0x200000a8ffb97230 */ /* 0x000fca0000004100 */
[----:B------:R-:W-:Y:S01]  /*4db0*/  FFMA.FTZ R80, R185, R184, R80 ;  /* 0x000000b8b9507223 */ /* 0x000fe20000010050 */
[----:B------:R-:W-:-:S05]  /*4dc0*/  HADD2.F32 R185, -RZ, R144.H0_H0 ;  /* 0x20000090ffb97230 */ /* 0x000fca0000004100 */
[----:B------:R-:W-:-:S05]  /*4dd0*/  FMUL.FTZ R184, R185, R184 ;  /* 0x000000b8b9b87220 */ /* 0x000fca0000410000 */
[----:B------:R-:W-:-:S04]  /*4de0*/  F2FP.F16.F32.PACK_AB R184, RZ, R184 ;  /* 0x000000b8ffb8723e */ /* 0x000fc800000000ff */
[----:B------:R-:W-:-:S07]  /*4df0*/  PRMT R172, R184, 0x7610, R172 ;  /* 0x00007610b8ac7816 */ /* 0x000fce00000000ac */
.L_x_11937:
        /* <DEDUP_REMOVED lines=10> */
[----:B------:R-:W-:-:S05]  /*4ea0*/  HADD2.F32 R185, -RZ, R168.H1_H1 ;  /* 0x300000a8ffb97230 */ /* 0x000fca0000004100 */
[----:B------:R-:W-:Y:S01]  /*4eb0*/  FFMA.FTZ R81, R185, R184, R81 ;  /* 0x000000b8b9517223 */ /* 0x000fe20000010051 */
[----:B------:R-:W-:-:S05]  /*4ec0*/  HADD2.F32 R185, -RZ, R144.H1_H1 ;  /* 0x30000090ffb97230 */ /* 0x000fca0000004100 */
[----:B------:R-:W-:-:S05]  /*4ed0*/  FMUL.FTZ R184, R185, R184 ;  /* 0x000000b8b9b87220 */ /* 0x000fca0000410000 */
[----:B------:R-:W-:-:S04]  /*4ee0*/  F2FP.F16.F32.PACK_AB R184, RZ, R184 ;  /* 0x000000b8ffb8723e */ /* 0x000fc800000000ff */
[----:B------:R-:W-:-:S07]  /*4ef0*/  PRMT R172, R172, 0x5410, R184 ;  /* 0x00005410acac7816 */ /* 0x000fce00000000b8 */
.L_x_11938:
        /* <DEDUP_REMOVED lines=16> */
.L_x_11939:
        /* <DEDUP_REMOVED lines=16> */
.L_x_11940:
        /* <DEDUP_REMOVED lines=16> */
.L_x_11941:
        /* <DEDUP_REMOVED lines=16> */
.L_x_11942:
        /* <DEDUP_REMOVED lines=16> */
.L_x_11943:
        /* <DEDUP_REMOVED lines=9> */
[----:B-----5:R-:W-:-:S03]  /*5490*/  MOV R185, R39 ;  /* 0x0000002700b97202 */ /* 0x020fc60000000f00 */
[----:B------:R-:W-:-:S04]  /*54a0*/  @P3 FFMA.FTZ R185, R184, UR30, R39 ;  /* 0x0000001eb8b93c23 */ /* 0x000fc80008010027 */
[----:B------:R-:W-:Y:S01]  /*54b0*/  FMUL.FTZ R184, R185, UR29 ;  /* 0x0000001db9b87c20 */ /* 0x000fe20008410000 */
[----:B------:R-:W-:-:S05]  /*54c0*/  HADD2.F32 R185, -RZ, R171.H1_H1 ;  /* 0x300000abffb97230 */ /* 0x000fca0000004100 */
[----:B------:R-:W-:Y:S01]  /*54d0*/  FFMA.FTZ R79, R185, R184, R79 ;  /* 0x000000b8b94f7223 */ /* 0x000fe2000001004f */
[----:B------:R-:W-:-:S05]  /*54e0*/  HADD2.F32 R185, -RZ, R147.H1_H1 ;  /* 0x30000093ffb97230 */ /* 0x000fca0000004100 */
[----:B------:R-:W-:-:S05]  /*54f0*/  FMUL.FTZ R184, R185, R184 ;  /* 0x000000b8b9b87220 */ /* 0x000fca0000410000 */
[----:B------:R-:W-:-:S04]  /*5500*/  F2FP.F16.F32.PACK_AB R184, RZ, R184 ;  /* 0x000000b8ffb8723e */ /* 0x000fc800000000ff */
[----:B------:R-:W-:Y:S01]  /*5510*/  PRMT R175, R175, 0x5410, R184 ;  /* 0x00005410afaf7816 */ /* 0x000fe200000000b8 */
[----:B------:R-:W-:Y:S06]  /*5520*/  BRA `(.L_x_11928) ;  /* 0x0000000800087947 */ /* 0x000fec0003800000 */
.L_x_11936:
        /* <DEDUP_REMOVED lines=42> */
.L_x_11944:
        /* <DEDUP_REMOVED lines=8> */
.L_x_11945:
        /* <DEDUP_REMOVED lines=8> */
.L_x_11946:
        /* <DEDUP_REMOVED lines=8> */
.L_x_11947:
        /* <DEDUP_REMOVED lines=16> */
.L_x_11948:
        /* <DEDUP_REMOVED lines=9> */
[----:B------:R-:W-:Y:S02]  /*5ae0*/  HADD2.F32 R183, -RZ, R170.H1_H1 ;  /* 0x300000aaffb77230 */ /* 0x000fe40000004100 */
[----:B------:R-:W-:-:S04]  /*5af0*/  FMUL.FTZ R182, R181, UR29 ;  /* 0x0000001db5b67c20 */ /* 0x000fc80008410000 */
[----:B------:R-:W-:Y:S01]  /*5b00*/  FFMA.FTZ R77, R183, R182, R77 ;  /* 0x000000b6b74d7223 */ /* 0x000fe2000001004d */
[----:B------:R-:W-:-:S05]  /*5b10*/  HADD2.F32 R183, -RZ, R146.H1_H1 ;  /* 0x30000092ffb77230 */ /* 0x000fca0000004100 */
[----:B------:R-:W-:-:S05]  /*5b20*/  FMUL.FTZ R182, R183, R182 ;  /* 0x000000b6b7b67220 */ /* 0x000fca0000410000 */
[----:B------:R-:W-:-:S04]  /*5b30*/  F2FP.F16.F32.PACK_AB R182, RZ, R182 ;  /* 0x000000b6ffb6723e */ /* 0x000fc800000000ff */
[----:B------:R-:W-:-:S07]  /*5b40*/  PRMT R174, R174, 0x5410, R182 ;  /* 0x00005410aeae7816 */ /* 0x000fce00000000b6 */
.L_x_11949:
        /* <DEDUP_REMOVED lines=9> */
[----:B------:R-:W-:Y:S02]  /*5be0*/  HADD2.F32 R184, -RZ, R171.H0_H0 ;  /* 0x200000abffb87230 */ /* 0x000fe40000004100 */
[----:B------:R-:W-:-:S04]  /*5bf0*/  FMUL.FTZ R183, R182, UR29 ;  /* 0x0000001db6b77c20 */ /* 0x000fc80008410000 */
[----:B------:R-:W-:Y:S01]  /*5c00*/  FFMA.FTZ R78, R184, R183, R78 ;  /* 0x000000b7b84e7223 */ /* 0x000fe2000001004e */
[----:B------:R-:W-:-:S05]  /*5c10*/  HADD2.F32 R184, -RZ, R147.H0_H0 ;  /* 0x20000093ffb87230 */ /* 0x000fca0000004100 */
[----:B------:R-:W-:-:S05]  /*5c20*/  FMUL.FTZ R183, R184, R183 ;  /* 0x000000b7b8b77220 */ /* 0x000fca0000410000 */
[----:B------:R-:W-:-:S04]  /*5c30*/  F2FP.F16.F32.PACK_AB R183, RZ, R183 ;  /* 0x000000b7ffb7723e */ /* 0x000fc800000000ff */
[----:B------:R-:W-:-:S07]  /*5c40*/  PRMT R175, R183, 0x7610, R175 ;  /* 0x00007610b7af7816 */ /* 0x000fce00000000af */
.L_x_11950:
        /* <DEDUP_REMOVED lines=16> */
.L_x_11928:
        /* <DEDUP_REMOVED lines=14> */
.L_x_11917:
[----:B------:R-:W-:Y:S05]  /*5e30*/  BSYNC.RECONVERGENT B0 ;  /* 0x0000000000007941 */ /* 0x000fea0003800200 */
.L_x_11916:
        /* <DEDUP_REMOVED lines=9> */
.L_x_11953:
        /* <DEDUP_REMOVED lines=8> */
[----:B------:R-:W-:Y:S02]  /*5f50*/  PLOP3.LUT P4, PT, PT, PT, UP2, 0x80, 0x8 ;  /* 0x000000000008781c */ /* 0x000fe40003f8f028 */
[----:B------:R-:W-:Y:S02]  /*5f60*/  PLOP3.LUT P5, PT, PT, PT, UP2, 0x80, 0x8 ;  /* 0x000000000008781c */ /* 0x000fe40003faf028 */
[----:B-----5:R-:W-:-:S02]  /*5f70*/  MOV R177, R33 ;  /* 0x0000002100b17202 */ /* 0x020fc40000000f00 */
        /* <DEDUP_REMOVED lines=14> */
[----:B------:R-:W-:-:S05]  /*6060*/  MOV R176, UR8 ;  /* 0x0000000800b07c02 */ /* 0x000fca0008000f00 */
        /* <DEDUP_REMOVED lines=20> */
[----:B0-----:R-:W-:-:S07]  /*61b0*/  PRMT R172, R180, 0x7610, R172 ;  /* 0x00007610b4ac7816 */ /* 0x001fce00000000ac */
.L_x_11956:
[----:B------:R-:W-:Y:S05]  /*61c0*/  BRA.U !UP3, `(.L_x_11957) ;  /* 0x000000010b1c7547 */ /* 0x000fea000b800000 */
[----:B------:R-:W-:Y:S02]  /*61d0*/  HADD2.F32 R181, -RZ, R168.H1_H1 ;  /* 0x300000a8ffb57230 */ /* 0x000fe40000004100 */
[----:B------:R-:W-:-:S04]  /*61e0*/  FMUL.FTZ R180, R177, UR29 ;  /* 0x0000001db1b47c20 */ /* 0x000fc80008410000 */
[----:B------:R-:W-:Y:S01]  /*61f0*/  FFMA.FTZ R73, R181, R180, R73 ;  /* 0x000000b4b5497223 */ /* 0x000fe20000010049 */
[----:B------:R-:W-:-:S05]  /*6200*/  HADD2.F32 R181, -RZ, R136.H1_H1 ;  /* 0x30000088ffb57230 */ /* 0x000fca0000004100 */
[----:B------:R-:W-:-:S05]  /*6210*/  FMUL.FTZ R180, R180, R181 ;  /* 0x000000b5b4b47220 */ /* 0x000fca0000410000 */
[----:B------:R-:W-:-:S04]  /*6220*/  F2FP.F16.F32.PACK_AB R180, RZ, R180 ;  /* 0x000000b4ffb4723e */ /* 0x000fc800000000ff */
[----:B0-----:R-:W-:-:S07]  /*6230*/  PRMT R172, R172, 0x5410, R180 ;  /* 0x00005410acac7816 */ /* 0x001fce00000000b4 */
.L_x_11957:
[----:B------:R-:W-:Y:S05]  /*6240*/  BRA.U !UP3, `(.L_x_11958) ;  /* 0x000000010b1c7547 */ /* 0x000fea000b800000 */
[----:B------:R-:W-:Y:S02]  /*6250*/  HADD2.F32 R181, -RZ, R169.H0_H0 ;  /* 0x200000a9ffb57230 */ /* 0x000fe40000004100 */
[----:B------:R-:W-:-:S04]  /*6260*/  FMUL.FTZ R180, R178, UR29 ;  /* 0x0000001db2b47c20 */ /* 0x000fc80008410000 */
[----:B------:R-:W-:Y:S01]  /*6270*/  FFMA.FTZ R74, R181, R180, R74 ;  /* 0x000000b4b54a7223 */ /* 0x000fe2000001004a */
[----:B------:R-:W-:-:S05]  /*6280*/  HADD2.F32 R181, -RZ, R137.H0_H0 ;  /* 0x20000089ffb57230 */ /* 0x000fca0000004100 */
[----:B------:R-:W-:-:S05]  /*6290*/  FMUL.FTZ R180, R180, R181 ;  /* 0x000000b5b4b47220 */ /* 0x000fca0000410000 */
[----:B------:R-:W-:-:S04]  /*62a0*/  F2FP.F16.F32.PACK_AB R180, RZ, R180 ;  /* 0x000000b4ffb4723e */ /* 0x000fc800000000ff */
[----:B0-----:R-:W-:-:S07]  /*62b0*/  PRMT R173, R180, 0x7610, R173 ;  /* 0x00007610b4ad7816 */ /* 0x001fce00000000ad */
.L_x_11958:
        /* <DEDUP_REMOVED lines=8> */
.L_x_11959:
        /* <DEDUP_REMOVED lines=15> */
[----:B0-----:R-:W-:-:S07]  /*6430*/  PRMT R174, R181, 0x7610, R174 ;  /* 0x00007610b5ae7816 */ /* 0x001fce00000000ae */
.L_x_11960:
[----:B------:R-:W-:Y:S02]  /*6440*/  MOV R181, UR8 ;  /* 0x0000000800b57c02 */ /* 0x000fe40008000f00 */
[----:B------:R-:W-:-:S03]  /*6450*/  PLOP3.LUT P3, PT, PT, PT, UP2, 0x80, 0x8 ;  /* 0x000000000008781c */ /* 0x000fc60003f6f028 */
[----:B------:R-:W-:-:S04]  /*6460*/  @P6 FFMA.FTZ R181, R15, R181, UR9 ;  /* 0x000000090fb56e23 */ /* 0x000fc800080100b5 */
[----:B------:R-:W-:Y:S01]  /*6470*/  @P4 FADD.FTZ R182, R14, -R181 ;  /* 0x800000b50eb64221 */ /* 0x000fe20000010000 */
[----:B------:R-:W-:Y:S02]  /*6480*/  MOV R181, R29 ;  /* 0x0000001d00b57202 */ /* 0x000fe40000000f00 */
[----:B------:R-:W-:-:S03]  /*6490*/  PLOP3.LUT P4, PT, PT, PT, UP2, 0x80, 0x8 ;  /* 0x000000000008781c */ /* 0x000fc60003f8f028 */
        /* <DEDUP_REMOVED lines=9> */
[----:B0-----:R-:W-:-:S07]  /*6530*/  PRMT R174, R174, 0x5410, R182 ;  /* 0x00005410aeae7816 */ /* 0x001fce00000000b6 */
.L_x_11961:
        /* <DEDUP_REMOVED lines=9> */
[----:B0-----:R-:W-:Y:S02]  /*65d0*/  HADD2.F32 R184, -RZ, R171.H0_H0 ;  /* 0x200000abffb87230 */ /* 0x001fe40000004100 */
[----:B------:R-:W-:-:S04]  /*65e0*/  FMUL.FTZ R183, R182, UR29 ;  /* 0x0000001db6b77c20 */ /* 0x000fc80008410000 */
[----:B------:R-:W-:Y:S01]  /*65f0*/  FFMA.FTZ R70, R184, R183, R70 ;  /* 0x000000b7b8467223 */ /* 0x000fe20000010046 */
[----:B------:R-:W-:-:S05]  /*6600*/  HADD2.F32 R184, -RZ, R139.H0_H0 ;  /* 0x2000008bffb87230 */ /* 0x000fca0000004100 */
[----:B------:R-:W-:-:S05]  /*6610*/  FMUL.FTZ R183, R183, R184 ;  /* 0x000000b8b7b77220 */ /* 0x000fca0000410000 */
[----:B------:R-:W-:-:S04]  /*6620*/  F2FP.F16.F32.PACK_AB R183, RZ, R183 ;  /* 0x000000b7ffb7723e */ /* 0x000fc800000000ff */
[----:B------:R-:W-:-:S07]  /*6630*/  PRMT R175, R183, 0x7610, R175 ;  /* 0x00007610b7af7816 */ /* 0x000fce00000000af */
.L_x_11962:
        /* <DEDUP_REMOVED lines=17> */
.L_x_11955:
        /* <DEDUP_REMOVED lines=16> */
.L_x_11964:
        /* <DEDUP_REMOVED lines=16> */
.L_x_11965:
        /* <DEDUP_REMOVED lines=16> */
.L_x_11966:
        /* <DEDUP_REMOVED lines=16> */
.L_x_11967:
        /* <DEDUP_REMOVED lines=16> */
.L_x_11968:
        /* <DEDUP_REMOVED lines=16> */
.L_x_11969:
        /* <DEDUP_REMOVED lines=16> */
.L_x_11970:
        /* <DEDUP_REMOVED lines=19> */
.L_x_11954:
        /* <DEDUP_REMOVED lines=58> */
.L_x_11972:
        /* <DEDUP_REMOVED lines=14> */
.L_x_11973:
        /* <DEDUP_REMOVED lines=14> */
.L_x_11974:
        /* <DEDUP_REMOVED lines=14> */
.L_x_11975:
        /* <DEDUP_REMOVED lines=14> */
.L_x_11976:
        /* <DEDUP_REMOVED lines=14> */
.L_x_11977:
        /* <DEDUP_REMOVED lines=14> */
.L_x_11978:
        /* <DEDUP_REMOVED lines=9> */
.L_x_11971:
        /* <DEDUP_REMOVED lines=14> */
.L_x_11979:
        /* <DEDUP_REMOVED lines=14> */
.L_x_11980:
        /* <DEDUP_REMOVED lines=14> */
.L_x_11981:
        /* <DEDUP_REMOVED lines=14> */
.L_x_11982:
        /* <DEDUP_REMOVED lines=14> */
.L_x_11983:
        /* <DEDUP_REMOVED lines=14> */
.L_x_11984:
        /* <DEDUP_REMOVED lines=14> */
.L_x_11985:
        /* <DEDUP_REMOVED lines=16> */
.L_x_11963:
        /* <DEDUP_REMOVED lines=12> */
.L_x_11952:
[----:B------:R-:W-:Y:S05]  /*80d0*/  BSYNC.RECONVERGENT B0 ;  /* 0x0000000000007941 */ /* 0x000fea0003800200 */
.L_x_11951:
        /* <DEDUP_REMOVED lines=9> */
.L_x_11988:
        /* <DEDUP_REMOVED lines=46> */
[----:B01----:R-:W-:-:S07]  /*8450*/  PRMT R172, R180, 0x7610, R172 ;  /* 0x00007610b4ac7816 */ /* 0x003fce00000000ac */
.L_x_11991:
[----:B------:R-:W-:Y:S05]  /*8460*/  BRA.U !UP3, `(.L_x_11992) ;  /* 0x000000010b1c7547 */ /* 0x000fea000b800000 */
[----:B------:R-:W-:Y:S02]  /*8470*/  HADD2.F32 R181, -RZ, R168.H1_H1 ;  /* 0x300000a8ffb57230 */ /* 0x000fe40000004100 */
[----:B------:R-:W-:-:S04]  /*8480*/  FMUL.FTZ R180, R177, UR29 ;  /* 0x0000001db1b47c20 */ /* 0x000fc80008410000 */
[----:B------:R-:W-:Y:S01]  /*8490*/  FFMA.FTZ R65, R181, R180, R65 ;  /* 0x000000b4b5417223 */ /* 0x000fe20000010041 */
[----:B------:R-:W-:-:S05]  /*84a0*/  HADD2.F32 R181, -RZ, R128.H1_H1 ;  /* 0x30000080ffb57230 */ /* 0x000fca0000004100 */
[----:B------:R-:W-:-:S05]  /*84b0*/  FMUL.FTZ R180, R180, R181 ;  /* 0x000000b5b4b47220 */ /* 0x000fca0000410000 */
[----:B------:R-:W-:-:S04]  /*84c0*/  F2FP.F16.F32.PACK_AB R180, RZ, R180 ;  /* 0x000000b4ffb4723e */ /* 0x000fc800000000ff */
[----:B01----:R-:W-:-:S07]  /*84d0*/  PRMT R172, R172, 0x5410, R180 ;  /* 0x00005410acac7816 */ /* 0x003fce00000000b4 */
.L_x_11992:
[----:B------:R-:W-:Y:S05]  /*84e0*/  BRA.U !UP3, `(.L_x_11993) ;  /* 0x000000010b1c7547 */ /* 0x000fea000b800000 */
[----:B------:R-:W-:Y:S02]  /*84f0*/  HADD2.F32 R181, -RZ, R169.H0_H0 ;  /* 0x200000a9ffb57230 */ /* 0x000fe40000004100 */
[----:B------:R-:W-:-:S04]  /*8500*/  FMUL.FTZ R180, R178, UR29 ;  /* 0x0000001db2b47c20 */ /* 0x000fc80008410000 */
[----:B------:R-:W-:Y:S01]  /*8510*/  FFMA.FTZ R66, R181, R180, R66 ;  /* 0x000000b4b5427223 */ /* 0x000fe20000010042 */
[----:B------:R-:W-:-:S05]  /*8520*/  HADD2.F32 R181, -RZ, R129.H0_H0 ;  /* 0x20000081ffb57230 */ /* 0x000fca0000004100 */
[----:B------:R-:W-:-:S05]  /*8530*/  FMUL.FTZ R180, R180, R181 ;  /* 0x000000b5b4b47220 */ /* 0x000fca0000410000 */
[----:B------:R-:W-:-:S04]  /*8540*/  F2FP.F16.F32.PACK_AB R180, RZ, R180 ;  /* 0x000000b4ffb4723e */ /* 0x000fc800000000ff */
[----:B01----:R-:W-:-:S07]  /*8550*/  PRMT R173, R180, 0x7610, R173 ;  /* 0x00007610b4ad7816 */ /* 0x003fce00000000ad */
.L_x_11993:
        /* <DEDUP_REMOVED lines=8> */
.L_x_11994:
        /* <DEDUP_REMOVED lines=16> */
.L_x_11995:
[----:B------:R-:W-:Y:S02]  /*86e0*/  MOV R181, UR8 ;  /* 0x0000000800b57c02 */ /* 0x000fe40008000f00 */
[----:B------:R-:W-:-:S03]  /*86f0*/  PLOP3.LUT P5, PT, PT, PT, UP2, 0x80, 0x8 ;  /* 0x000000000008781c */ /* 0x000fc60003faf028 */
[----:B------:R-:W-:Y:S01]  /*8700*/  @P4 FFMA.FTZ R181, R13, R181, UR9 ;  /* 0x000000090db54e23 */ /* 0x000fe200080100b5 */
[----:B------:R-:W-:-:S03]  /*8710*/  PLOP3.LUT P4, PT, PT, PT, UP2, 0x80, 0x8 ;  /* 0x000000000008781c */ /* 0x000fc60003f8f028 */
        /* <DEDUP_REMOVED lines=11> */
[----:B01----:R-:W-:-:S07]  /*87d0*/  PRMT R174, R174, 0x5410, R182 ;  /* 0x00005410aeae7816 */ /* 0x003fce00000000b6 */
.L_x_11996:
        /* <DEDUP_REMOVED lines=9> */
[----:B01----:R-:W-:Y:S02]  /*8870*/  HADD2.F32 R184, -RZ, R171.H0_H0 ;  /* 0x200000abffb87230 */ /* 0x003fe40000004100 */
[----:B------:R-:W-:-:S04]  /*8880*/  FMUL.FTZ R183, R182, UR29 ;  /* 0x0000001db6b77c20 */ /* 0x000fc80008410000 */
[----:B------:R-:W-:Y:S01]  /*8890*/  FFMA.FTZ R62, R184, R183, R62 ;  /* 0x000000b7b83e7223 */ /* 0x000fe2000001003e */
[----:B------:R-:W-:-:S05]  /*88a0*/  HADD2.F32 R184, -RZ, R131.H0_H0 ;  /* 0x20000083ffb87230 */ /* 0x000fca0000004100 */
[----:B------:R-:W-:-:S05]  /*88b0*/  FMUL.FTZ R183, R183, R184 ;  /* 0x000000b8b7b77220 */ /* 0x000fca0000410000 */
[----:B------:R-:W-:-:S04]  /*88c0*/  F2FP.F16.F32.PACK_AB R183, RZ, R183 ;  /* 0x000000b7ffb7723e */ /* 0x000fc800000000ff */
[----:B------:R-:W-:-:S07]  /*88d0*/  PRMT R175, R183, 0x7610, R175 ;  /* 0x00007610b7af7816 */ /* 0x000fce00000000af */
.L_x_11997:
        /* <DEDUP_REMOVED lines=17> */
.L_x_11990:
[----:B------:R-:W-:Y:S05]  /*89f0*/  BRA.U !UP3, `(.L_x_11999) ;  /* 0x000000010b3c7547 */ /* 0x000fea000b800000 */
[----:B------:R-:W-:Y:S02]  /*8a00*/  PLOP3.LUT P4, PT, PT, PT, UP2, 0x80, 0x8 ;  /* 0x000000000008781c */ /* 0x000fe40003f8f028 */
[----:B------:R-:W-:Y:S02]  /*8a10*/  PLOP3.LUT P5, PT, PT, PT, UP2, 0x80, 0x8 ;  /* 0x000000000008781c */ /* 0x000fe40003faf028 */
[----:B01----:R-:W-:Y:S02]  /*8a20*/  MOV R184, UR8 ;  /* 0x0000000800b87c02 */ /* 0x003fe40008000f00 */
        /* <DEDUP_REMOVED lines=12> */
.L_x_11999:
        /* <DEDUP_REMOVED lines=16> */
.L_x_12000:
        /* <DEDUP_REMOVED lines=16> */
.L_x_12001:
        /* <DEDUP_REMOVED lines=16> */
.L_x_12002:
        /* <DEDUP_REMOVED lines=16> */
.L_x_12003:
        /* <DEDUP_REMOVED lines=16> */
.L_x_12004:
        /* <DEDUP_REMOVED lines=16> */
.L_x_12005:
        /* <DEDUP_REMOVED lines=19> */
.L_x_11989:
[----:B01----:R-:W0:Y:S02]  /*9220*/  LDC.64 R184, c[0x0][0x478] ;  /* 0x00011e00ffb87b82 */ /* 0x003e240000000a00 */
[----:B0-----:R-:W-:-:S04]  /*9230*/  ISETP.NE.U32.AND P0, PT, R184, RZ, PT ;  /* 0x000000ffb800720c */ /* 0x001fc80003f05070 */
[----:B------:R-:W-:-:S13]  /*9240*/  ISETP.NE.AND.EX P0, PT, R185, RZ, PT, P0 ;  /* 0x000000ffb900720c */ /* 0x000fda0003f05300 */
[----:B------:R-:W-:Y:S05]  /*9250*/  @!P0 BRA `(.L_x_12006) ;  /* 0x00000008004c8947 */ /* 0x000fea0003800000 */
[----:B------:R-:W2:Y:S04]  /*9260*/  LDL R188, [R1] ;  /* 0x0000000001bc7983 */ /* 0x000ea80000100800 */
        /* <DEDUP_REMOVED lines=53> */
.L_x_12007:
        /* <DEDUP_REMOVED lines=14> */
.L_x_12008:
        /* <DEDUP_REMOVED lines=14> */
.L_x_12009:
        /* <DEDUP_REMOVED lines=14> */
.L_x_12010:
        /* <DEDUP_REMOVED lines=14> */
.L_x_12011:
        /* <DEDUP_REMOVED lines=14> */
.L_x_12012:
        /* <DEDUP_REMOVED lines=14> */
.L_x_12013:
        /* <DEDUP_REMOVED lines=9> */
.L_x_12006:
        /* <DEDUP_REMOVED lines=14> */
.L_x_12014:
        /* <DEDUP_REMOVED lines=14> */
.L_x_12015:
        /* <DEDUP_REMOVED lines=14> */
.L_x_12016:
        /* <DEDUP_REMOVED lines=14> */
.L_x_12017:
        /* <DEDUP_REMOVED lines=14> */
.L_x_12018:
        /* <DEDUP_REMOVED lines=14> */
.L_x_12019:
        /* <DEDUP_REMOVED lines=14> */
.L_x_12020:
[----:B------:R-:W-:Y:S05]  /*a1b0*/  BRA.U !UP3, `(.L_x_11998) ;  /* 0x000000010b3c7547 */ /* 0x000fea000b800000 */
[----:B------:R-:W2:Y:S04]  /*a1c0*/  LDL R187, [R1] ;  /* 0x0000000001bb7983 */ /* 0x000ea80000100800 */
        /* <DEDUP_REMOVED lines=14> */
.L_x_11998:
        /* <DEDUP_REMOVED lines=12> */
.L_x_11987:
[----:B------:R-:W-:Y:S05]  /*a370*/  BSYNC.RECONVERGENT B0 ;  /* 0x0000000000007941 */ /* 0x000fea0003800200 */
.L_x_11986:
        /* <DEDUP_REMOVED lines=9> */
.L_x_12023:
        /* <DEDUP_REMOVED lines=12> */
[----:B-----5:R-:W-:-:S07]  /*a4d0*/  MOV R176, R152 ;  /* 0x0000009800b07202 */ /* 0x020fce0000000f00 */
        /* <DEDUP_REMOVED lines=25> */
[----:B------:R-:W-:Y:S01]  /*a670*/  PLOP3.LUT P5, PT, PT, PT, UP2, 0x80, 0x8 ;  /* 0x000000000008781c */ /* 0x000fe20003faf028 */
[----:B------:R-:W-:-:S12]  /*a680*/  BRA.U !UP3, `(.L_x_12026) ;  /* 0x000000010b1c7547 */ /* 0x000fd8000b800000 */
[----:B------:R-:W-:Y:S02]  /*a690*/  HADD2.F32 R181, -RZ, R168.H0_H0 ;  /* 0x200000a8ffb57230 */ /* 0x000fe40000004100 */
[----:B------:R-:W-:-:S04]  /*a6a0*/  FMUL.FTZ R180, R176, UR29 ;  /* 0x0000001db0b47c20 */ /* 0x000fc80008410000 */
[----:B------:R-:W-:Y:S01]  /*a6b0*/  FFMA.FTZ R56, R181, R180, R56 ;  /* 0x000000b4b5387223 */ /* 0x000fe20000010038 */
[----:B------:R-:W-:-:S05]  /*a6c0*/  HADD2.F32 R181, -RZ, R120.H0_H0 ;  /* 0x20000078ffb57230 */ /* 0x000fca0000004100 */
[----:B------:R-:W-:-:S05]  /*a6d0*/  FMUL.FTZ R180, R180, R181 ;  /* 0x000000b5b4b47220 */ /* 0x000fca0000410000 */
[----:B------:R-:W-:-:S04]  /*a6e0*/  F2FP.F16.F32.PACK_AB R180, RZ, R180 ;  /* 0x000000b4ffb4723e */ /* 0x000fc800000000ff */
[----:B012---:R-:W-:-:S07]  /*a6f0*/  PRMT R172, R180, 0x7610, R172 ;  /* 0x00007610b4ac7816 */ /* 0x007fce00000000ac */
.L_x_12026:
[----:B------:R-:W-:Y:S05]  /*a700*/  BRA.U !UP3, `(.L_x_12027) ;  /* 0x000000010b1c7547 */ /* 0x000fea000b800000 */
[----:B------:R-:W-:Y:S02]  /*a710*/  HADD2.F32 R181, -RZ, R168.H1_H1 ;  /* 0x300000a8ffb57230 */ /* 0x000fe40000004100 */
[----:B------:R-:W-:-:S04]  /*a720*/  FMUL.FTZ R180, R177, UR29 ;  /* 0x0000001db1b47c20 */ /* 0x000fc80008410000 */
[----:B------:R-:W-:Y:S01]  /*a730*/  FFMA.FTZ R57, R181, R180, R57 ;  /* 0x000000b4b5397223 */ /* 0x000fe20000010039 */
[----:B------:R-:W-:-:S05]  /*a740*/  HADD2.F32 R181, -RZ, R120.H1_H1 ;  /* 0x30000078ffb57230 */ /* 0x000fca0000004100 */
[----:B------:R-:W-:-:S05]  /*a750*/  FMUL.FTZ R180, R180, R181 ;  /* 0x000000b5b4b47220 */ /* 0x000fca0000410000 */
[----:B------:R-:W-:-:S04]  /*a760*/  F2FP.F16.F32.PACK_AB R180, RZ, R180 ;  /* 0x000000b4ffb4723e */ /* 0x000fc800000000ff */
[----:B012---:R-:W-:-:S07]  /*a770*/  PRMT R172, R172, 0x5410, R180 ;  /* 0x00005410acac7816 */ /* 0x007fce00000000b4 */
.L_x_12027:
[----:B------:R-:W-:Y:S05]  /*a780*/  BRA.U !UP3, `(.L_x_12028) ;  /* 0x000000010b1c7547 */ /* 0x000fea000b800000 */
[----:B------:R-:W-:Y:S02]  /*a790*/  HADD2.F32 R181, -RZ, R169.H0_H0 ;  /* 0x200000a9ffb57230 */ /* 0x000fe40000004100 */
[----:B------:R-:W-:-:S04]  /*a7a0*/  FMUL.FTZ R180, R178, UR29 ;  /* 0x0000001db2b47c20 */ /* 0x000fc80008410000 */
[----:B------:R-:W-:Y:S01]  /*a7b0*/  FFMA.FTZ R58, R181, R180, R58 ;  /* 0x000000b4b53a7223 */ /* 0x000fe2000001003a */
[----:B------:R-:W-:-:S05]  /*a7c0*/  HADD2.F32 R181, -RZ, R121.H0_H0 ;  /* 0x20000079ffb57230 */ /* 0x000fca0000004100 */
[----:B------:R-:W-:-:S05]  /*a7d0*/  FMUL.FTZ R180, R180, R181 ;  /* 0x000000b5b4b47220 */ /* 0x000fca0000410000 */
[----:B------:R-:W-:-:S04]  /*a7e0*/  F2FP.F16.F32.PACK_AB R180, RZ, R180 ;  /* 0x000000b4ffb4723e */ /* 0x000fc800000000ff */
[----:B012---:R-:W-:-:S07]  /*a7f0*/  PRMT R173, R180, 0x7610, R173 ;  /* 0x00007610b4ad7816 */ /* 0x007fce00000000ad */
.L_x_12028:
        /* <DEDUP_REMOVED lines=8> */
.L_x_12029:
        /* <DEDUP_REMOVED lines=16> */
.L_x_12030:
        /* <DEDUP_REMOVED lines=15> */
[----:B012---:R-:W-:-:S07]  /*aa70*/  PRMT R174, R174, 0x5410, R182 ;  /* 0x00005410aeae7816 */ /* 0x007fce00000000b6 */
.L_x_12031:
        /* <DEDUP_REMOVED lines=9> */
[----:B012---:R-:W-:Y:S02]  /*ab10*/  HADD2.F32 R184, -RZ, R171.H0_H0 ;  /* 0x200000abffb87230 */ /* 0x007fe40000004100 */
[----:B------:R-:W-:-:S04]  /*ab20*/  FMUL.FTZ R183, R182, UR29 ;  /* 0x0000001db6b77c20 */ /* 0x000fc80008410000 */
[----:B------:R-:W-:Y:S01]  /*ab30*/  FFMA.FTZ R54, R184, R183, R54 ;  /* 0x000000b7b8367223 */ /* 0x000fe20000010036 */
[----:B------:R-:W-:-:S05]  /*ab40*/  HADD2.F32 R184, -RZ, R123.H0_H0 ;  /* 0x2000007bffb87230 */ /* 0x000fca0000004100 */
[----:B------:R-:W-:-:S05]  /*ab50*/  FMUL.FTZ R183, R183, R184 ;  /* 0x000000b8b7b77220 */ /* 0x000fca0000410000 */
[----:B------:R-:W-:-:S04]  /*ab60*/  F2FP.F16.F32.PACK_AB R183, RZ, R183 ;  /* 0x000000b7ffb7723e */ /* 0x000fc800000000ff */
[----:B------:R-:W-:-:S07]  /*ab70*/  PRMT R175, R183, 0x7610, R175 ;  /* 0x00007610b7af7816 */ /* 0x000fce00000000af */
.L_x_12032:
[----:B012---:R-:W2:Y:S01]  /*ab80*/  LDL R184, [R1+0x10] ;  /* 0x0000100001b87983 */ /* 0x007ea20000100800 */
[----:B------:R-:W-:-:S05]  /*ab90*/  MOV R183, UR8 ;  /* 0x0000000800b77c02 */ /* 0x000fca0008000f00 */
[----:B------:R-:W-:Y:S01]  /*aba0*/  @P6 FFMA.FTZ R183, R252, R183, UR9 ;  /* 0x00000009fcb76e23 */ /* 0x000fe200080100b7 */
[----:B------:R-:W-:-:S03]  /*abb0*/  PLOP3.LUT P6, PT, PT, PT, UP2, 0x80, 0x8 ;  /* 0x000000000008781c */ /* 0x000fc60003fcf028 */
[----:B--2---:R-:W-:Y:S01]  /*abc0*/  @P5 FADD.FTZ R184, R184, -R183 ;  /* 0x800000b7b8b85221 */ /* 0x004fe20000010000 */
[----:B------:R-:W-:-:S09]  /*abd0*/  MOV R183, R159 ;  /* 0x0000009f00b77202 */ /* 0x000fd20000000f00 */
        /* <DEDUP_REMOVED lines=10> */
.L_x_12025:
[----:B------:R-:W-:Y:S05]  /*ac80*/  BRA.U !UP3, `(.L_x_12034) ;  /* 0x000000010b3c7547 */ /* 0x000fea000b800000 */
[----:B------:R-:W-:Y:S02]  /*ac90*/  PLOP3.LUT P6, PT, PT, PT, UP2, 0x80, 0x8 ;  /* 0x000000000008781c */ /* 0x000fe40003fcf028 */
[----:B012---:R-:W-:Y:S02]  /*aca0*/  MOV R184, UR8 ;  /* 0x0000000800b87c02 */ /* 0x007fe40008000f00 */
[----:B------:R-:W-:Y:S02]  /*acb0*/  PLOP3.LUT P5, PT, PT, PT, UP2, 0x80, 0x8 ;  /* 0x000000000008781c */ /* 0x000fe40003faf028 */
[----:B-----5:R-:W-:-:S07]  /*acc0*/  MOV R185, R152 ;  /* 0x0000009800b97202 */ /* 0x020fce0000000f00 */
[----:B------:R-:W-:Y:S01]  /*acd0*/  @P6 FFMA.FTZ R184, R248, R184, UR9 ;  /* 0x00000009f8b86e23 */ /* 0x000fe200080100b8 */
[----:B------:R-:W-:-:S03]  /*ace0*/  PLOP3.LUT P6, PT, PT, PT, UP2, 0x80, 0x8 ;  /* 0x000000000008781c */ /* 0x000fc60003fcf028 */
[----:B------:R-:W-:-:S10]  /*acf0*/  @P5 FADD.FTZ R184, R245, -R184 ;  /* 0x800000b8f5b85221 */ /* 0x000fd40000010000 */
        /* <DEDUP_REMOVED lines=8> */
.L_x_12034:
        /* <DEDUP_REMOVED lines=16> */
.L_x_12035:
        /* <DEDUP_REMOVED lines=16> */
.L_x_12036:
        /* <DEDUP_REMOVED lines=16> */
.L_x_12037:
        /* <DEDUP_REMOVED lines=16> */
.L_x_12038:
        /* <DEDUP_REMOVED lines=16> */
.L_x_12039:
        /* <DEDUP_REMOVED lines=16> */
.L_x_12040:
[----:B------:R-:W-:Y:S05]  /*b380*/  BRA.U !UP3, `(.L_x_12033) ;  /* 0x000000110b607547 */ /* 0x000fea000b800000 */
[----:B012---:R-:W2:Y:S01]  /*b390*/  LDL R185, [R1+0x10] ;  /* 0x0000100001b97983 */ /* 0x007ea20000100800 */
[----:B------:R-:W-:Y:S02]  /*b3a0*/  PLOP3.LUT P6, PT, PT, PT, UP2, 0x80, 0x8 ;  /* 0x000000000008781c */ /* 0x000fe40003fcf028 */
[----:B------:R-:W-:Y:S02]  /*b3b0*/  MOV R184, UR8 ;  /* 0x0000000800b87c02 */ /* 0x000fe40008000f00 */
[----:B------:R-:W-:-:S09]  /*b3c0*/  PLOP3.LUT P5, PT, PT, PT, UP2, 0x80, 0x8 ;  /* 0x000000000008781c */ /* 0x000fd20003faf028 */
[----:B------:R-:W-:Y:S01]  /*b3d0*/  @P6 FFMA.FTZ R184, R252, R184, UR9 ;  /* 0x00000009fcb86e23 */ /* 0x000fe200080100b8 */
[----:B------:R-:W-:-:S03]  /*b3e0*/  PLOP3.LUT P6, PT, PT, PT, UP2, 0x80, 0x8 ;  /* 0x000000000008781c */ /* 0x000fc60003fcf028 */
[----:B--2---:R-:W-:Y:S01]  /*b3f0*/  @P5 FADD.FTZ R184, R185, -R184 ;  /* 0x800000b8b9b85221 */ /* 0x004fe20000010000 */
[----:B-----5:R-:W-:-:S09]  /*b400*/  MOV R185, R159 ;  /* 0x0000009f00b97202 */ /* 0x020fd20000000f00 */
        /* <DEDUP_REMOVED lines=9> */
.L_x_12024:
        /* <DEDUP_REMOVED lines=57> */
.L_x_12042:
        /* <DEDUP_REMOVED lines=14> */
.L_x_12043:
        /* <DEDUP_REMOVED lines=14> */
.L_x_12044:
        /* <DEDUP_REMOVED lines=14> */
.L_x_12045:
        /* <DEDUP_REMOVED lines=14> */
.L_x_12046:
        /* <DEDUP_REMOVED lines=14> */
.L_x_12047:
        /* <DEDUP_REMOVED lines=14> */
.L_x_12048:
        /* <DEDUP_REMOVED lines=9> */
.L_x_12041:
        /* <DEDUP_REMOVED lines=14> */
.L_x_12049:
        /* <DEDUP_REMOVED lines=14> */
.L_x_12050:
        /* <DEDUP_REMOVED lines=14> */
.L_x_12051:
        /* <DEDUP_REMOVED lines=14> */
.L_x_12052:
        /* <DEDUP_REMOVED lines=14> */
.L_x_12053:
        /* <DEDUP_REMOVED lines=14> */
.L_x_12054:
        /* <DEDUP_REMOVED lines=14> */
.L_x_12055:
[----:B------:R-:W-:Y:S05]  /*c420*/  BRA.U !UP3, `(.L_x_12033) ;  /* 0x000000010b387547 */ /* 0x000fea000b800000 */
[----:B------:R-:W2:Y:S01]  /*c430*/  LDL R185, [R1+0x10] ;  /* 0x0000100001b97983 */ /* 0x000ea20000100800 */
[----:B------:R-:W-:Y:S02]  /*c440*/  MOV R184, UR8 ;  /* 0x0000000800b87c02 */ /* 0x000fe40008000f00 */
[----:B------:R-:W-:-:S03]  /*c450*/  ISETP.LT.AND P5, PT, RZ, UR31, PT ;  /* 0x0000001fff007c0c */ /* 0x000fc6000bfa1270 */
[----:B------:R-:W-:-:S04]  /*c460*/  FFMA.FTZ R184, R252, R184, UR9 ;  /* 0x00000009fcb87e23 */ /* 0x000fc800080100b8 */
[----:B--2---:R-:W-:Y:S01]  /*c470*/  FADD.FTZ R184, R185, -R184 ;  /* 0x800000b8b9b87221 */ /* 0x004fe20000010000 */
        /* <DEDUP_REMOVED lines=9> */
.L_x_12033:
        /* <DEDUP_REMOVED lines=12> */
.L_x_12022:
[----:B------:R-:W-:Y:S05]  /*c5d0*/  BSYNC.RECONVERGENT B0 ;  /* 0x0000000000007941 */ /* 0x000fea0003800200 */
.L_x_12021:
        /* <DEDUP_REMOVED lines=9> */
.L_x_12058:
        /* <DEDUP_REMOVED lines=45> */
[----:B0123--:R-:W-:-:S07]  /*c940*/  PRMT R172, R180, 0x7610, R172 ;  /* 0x00007610b4ac7816 */ /* 0x00ffce00000000ac */
.L_x_12061:
[----:B------:R-:W-:Y:S05]  /*c950*/  BRA.U !UP3, `(.L_x_12062) ;  /* 0x000000010b1c7547 */ /* 0x000fea000b800000 */
[----:B------:R-:W-:Y:S02]  /*c960*/  HADD2.F32 R181, -RZ, R168.H1_H1 ;  /* 0x300000a8ffb57230 */ /* 0x000fe40000004100 */
[----:B------:R-:W-:-:S04]  /*c970*/  FMUL.FTZ R180, R177, UR29 ;  /* 0x0000001db1b47c20 */ /* 0x000fc80008410000 */
[----:B------:R-:W-:Y:S01]  /*c980*/  FFMA.FTZ R49, R181, R180, R49 ;  /* 0x000000b4b5317223 */ /* 0x000fe20000010031 */
[----:B------:R-:W-:-:S05]  /*c990*/  HADD2.F32 R181, -RZ, R112.H1_H1 ;  /* 0x30000070ffb57230 */ /* 0x000fca0000004100 */
[----:B------:R-:W-:-:S05]  /*c9a0*/  FMUL.FTZ R180, R180, R181 ;  /* 0x000000b5b4b47220 */ /* 0x000fca0000410000 */
[----:B------:R-:W-:-:S04]  /*c9b0*/  F2FP.F16.F32.PACK_AB R180, RZ, R180 ;  /* 0x000000b4ffb4723e */ /* 0x000fc800000000ff */
[----:B0123--:R-:W-:-:S07]  /*c9c0*/  PRMT R172, R172, 0x5410, R180 ;  /* 0x00005410acac7816 */ /* 0x00ffce00000000b4 */
.L_x_12062:
[----:B------:R-:W-:Y:S05]  /*c9d0*/  BRA.U !UP3, `(.L_x_12063) ;  /* 0x000000010b1c7547 */ /* 0x000fea000b800000 */
[----:B------:R-:W-:Y:S02]  /*c9e0*/  HADD2.F32 R181, -RZ, R169.H0_H0 ;  /* 0x200000a9ffb57230 */ /* 0x000fe40000004100 */
[----:B------:R-:W-:-:S04]  /*c9f0*/  FMUL.FTZ R180, R178, UR29 ;  /* 0x0000001db2b47c20 */ /* 0x000fc80008410000 */
[----:B------:R-:W-:Y:S01]  /*ca00*/  FFMA.FTZ R50, R181, R180, R50 ;  /* 0x000000b4b5327223 */ /* 0x000fe20000010032 */
[----:B------:R-:W-:-:S05]  /*ca10*/  HADD2.F32 R181, -RZ, R113.H0_H0 ;  /* 0x20000071ffb57230 */ /* 0x000fca0000004100 */
[----:B------:R-:W-:-:S05]  /*ca20*/  FMUL.FTZ R180, R180, R181 ;  /* 0x000000b5b4b47220 */ /* 0x000fca0000410000 */
[----:B------:R-:W-:-:S04]  /*ca30*/  F2FP.F16.F32.PACK_AB R180, RZ, R180 ;  /* 0x000000b4ffb4723e */ /* 0x000fc800000000ff */
[----:B0123--:R-:W-:-:S07]  /*ca40*/  PRMT R173, R180, 0x7610, R173 ;  /* 0x00007610b4ad7816 */ /* 0x00ffce00000000ad */
.L_x_12063:
        /* <DEDUP_REMOVED lines=8> */
.L_x_12064:
        /* <DEDUP_REMOVED lines=16> */
.L_x_12065:
        /* <DEDUP_REMOVED lines=15> */
[----:B0123--:R-:W-:-:S07]  /*ccc0*/  PRMT R174, R174, 0x5410, R182 ;  /* 0x00005410aeae7816 */ /* 0x00ffce00000000b6 */
.L_x_12066:
        /* <DEDUP_REMOVED lines=9> */
[----:B0123--:R-:W-:Y:S02]  /*cd60*/  HADD2.F32 R184, -RZ, R171.H0_H0 ;  /* 0x200000abffb87230 */ /* 0x00ffe40000004100 */
[----:B------:R-:W-:-:S04]  /*cd70*/  FMUL.FTZ R183, R182, UR29 ;  /* 0x0000001db6b77c20 */ /* 0x000fc80008410000 */
[----:B------:R-:W-:Y:S01]  /*cd80*/  FFMA.FTZ R46, R184, R183, R46 ;  /* 0x000000b7b82e7223 */ /* 0x000fe2000001002e */
[----:B------:R-:W-:-:S05]  /*cd90*/  HADD2.F32 R184, -RZ, R115.H0_H0 ;  /* 0x20000073ffb87230 */ /* 0x000fca0000004100 */
[----:B------:R-:W-:-:S05]  /*cda0*/  FMUL.FTZ R183, R183, R184 ;  /* 0x000000b8b7b77220 */ /* 0x000fca0000410000 */
[----:B------:R-:W-:-:S04]  /*cdb0*/  F2FP.F16.F32.PACK_AB R183, RZ, R183 ;  /* 0x000000b7ffb7723e */ /* 0x000fc800000000ff */
[----:B------:R-:W-:-:S07]  /*cdc0*/  PRMT R175, R183, 0x7610, R175 ;  /* 0x00007610b7af7816 */ /* 0x000fce00000000af */
.L_x_12067:
        /* <DEDUP_REMOVED lines=18> */
.L_x_12060:
        /* <DEDUP_REMOVED lines=16> */
.L_x_12069:
        /* <DEDUP_REMOVED lines=16> */
.L_x_12070:
        /* <DEDUP_REMOVED lines=16> */
.L_x_12071:
        /* <DEDUP_REMOVED lines=16> */
.L_x_12072:
        /* <DEDUP_REMOVED lines=16> */
.L_x_12073:
        /* <DEDUP_REMOVED lines=16> */
.L_x_12074:
        /* <DEDUP_REMOVED lines=16> */
.L_x_12075:
        /* <DEDUP_REMOVED lines=9> */
[----:B-----5:R-:W-:-:S11]  /*d680*/  MOV R185, R167 ;  /* 0x000000a700b97202 */ /* 0x020fd60000000f00 */
        /* <DEDUP_REMOVED lines=9> */
.L_x_12059:
[----:B0123--:R-:W0:Y:S02]  /*d720*/  LDC.64 R184, c[0x0][0x478] ;  /* 0x00011e00ffb87b82 */ /* 0x00fe240000000a00 */
[----:B0-----:R-:W-:-:S04]  /*d730*/  ISETP.NE.U32.AND P0, PT, R184, RZ, PT ;  /* 0x000000ffb800720c */ /* 0x001fc80003f05070 */
[----:B------:R-:W-:-:S13]  /*d740*/  ISETP.NE.AND.EX P0, PT, R185, RZ, PT, P0 ;  /* 0x000000ffb900720c */ /* 0x000fda0003f05300 */
[----:B------:R-:W-:Y:S05]  /*d750*/  @!P0 BRA `(.L_x_12076) ;  /* 0x00000008004c8947 */ /* 0x000fea0003800000 */
        /* <DEDUP_REMOVED lines=14> */
.L_x_12077:
        /* <DEDUP_REMOVED lines=14> */
.L_x_12078:
        /* <DEDUP_REMOVED lines=14> */
.L_x_12079:
        /* <DEDUP_REMOVED lines=14> */
.L_x_12080:
        /* <DEDUP_REMOVED lines=14> */
.L_x_12081:
        /* <DEDUP_REMOVED lines=14> */
.L_x_12082:
        /* <DEDUP_REMOVED lines=14> */
.L_x_12083:
        /* <DEDUP_REMOVED lines=49> */
.L_x_12076:
        /* <DEDUP_REMOVED lines=14> */
.L_x_12084:
        /* <DEDUP_REMOVED lines=14> */
.L_x_12085:
        /* <DEDUP_REMOVED lines=14> */
.L_x_12086:
        /* <DEDUP_REMOVED lines=14> */
.L_x_12087:
        /* <DEDUP_REMOVED lines=14> */
.L_x_12088:
        /* <DEDUP_REMOVED lines=14> */
.L_x_12089:
        /* <DEDUP_REMOVED lines=14> */
.L_x_12090:
        /* <DEDUP_REMOVED lines=17> */
.L_x_12068:
        /* <DEDUP_REMOVED lines=10> */
.L_x_12057:
[----:B------:R-:W-:Y:S05]  /*e860*/  BSYNC.RECONVERGENT B0 ;  /* 0x0000000000007941 */ /* 0x000fea0003800200 */
.L_x_12056:
[----:B------:R-:W-:Y:S02]  /*e870*/  UIADD3 UR26, UPT, UPT, UR26, UR24, URZ ;  /* 0x000000181a1a7290 */ /* 0x000fe4000fffe0ff */
[----:B------:R-:W-:Y:S02]  /*e880*/  UPLOP3.LUT UP1, UPT, UPT, UPT, UP1, 0x40, 0x4 ;  /* 0x000000000004789c */ /* 0x000fe40003f2e810 */
[----:B------:R-:W-:-:S09]  /*e890*/  UISETP.GE.AND UP0, UPT, UR26, UR25, UPT ;  /* 0x000000191a00728c */ /* 0x000fd2000bf06270 */
[----:B------:R-:W-:Y:S05]  /*e8a0*/  BRA.U !UP0, `(.L_x_12091) ;  /* 0xffffff2508887547 */ /* 0x000fea000b83ffff */
.L_x_11902:
        /* <DEDUP_REMOVED lines=36> */
.L_x_12093:
[----:B------:R-:W-:Y:S05]  /*eaf0*/  BSYNC.RECONVERGENT B0 ;  /* 0x0000000000007941 */ /* 0x000fea0003800200 */
.L_x_12092:
[----:B------:R-:W-:Y:S04]  /*eb00*/  BSSY.RECONVERGENT B0, `(.L_x_12094) ;  /* 0x000001b000007945 */ /* 0x000fe80003800200 */
[----:B------:R-:W-:Y:S05]  /*eb10*/  @!P2 BRA `(.L_x_12095) ;  /* 0x000000000064a947 */ /* 0x000fea0003800000 */
[----:B-----5:R-:W2:Y:S01]  /*eb20*/  LDL.LU R20, [R1+0x28] ;  /* 0x0000280001147983 */ /* 0x020ea20000300800 */
        /* <DEDUP_REMOVED lines=24> */
.L_x_12095:
[----:B------:R-:W-:Y:S05]  /*ecb0*/  BSYNC.RECONVERGENT B0 ;  /* 0x0000000000007941 */ /* 0x000fea0003800200 */
.L_x_12094:
        /* <DEDUP_REMOVED lines=23> */
.L_x_12097:
[----:B------:R-:W-:Y:S05]  /*ee30*/  BSYNC.RECONVERGENT B0 ;  /* 0x0000000000007941 */ /* 0x000fea0003800200 */
.L_x_12096:
        /* <DEDUP_REMOVED lines=23> */
.L_x_12099:
[----:B------:R-:W-:Y:S05]  /*efb0*/  BSYNC.RECONVERGENT B0 ;  /* 0x0000000000007941 */ /* 0x000fea0003800200 */
.L_x_12098:
        /* <DEDUP_REMOVED lines=22> */
.L_x_12100:
        /* <DEDUP_REMOVED lines=14> */
.L_x_19400:


//--------------------- .text._ZN10layer_norm13ln_bwd_kernelINS_13Kernel_traitsI6__halfS2_fS2_fjLj5120ELj1ELj1ELj4ELj16ENS_18Kernel_traits_baseILj5120ES2_S2_fS2_fjLj128EEEEELb0ELb1ELb1ELb1EEEvNS_9BwdParamsE --------------------------
	.section	.text._ZN10layer_norm13ln_bwd_kernelINS_13Kernel_traitsI6__halfS2_fS2_fjLj5120ELj1ELj1ELj4ELj16ENS_18Kernel_traits_baseILj5120ES2_S2_fS2_fjLj128EEEEELb0ELb1ELb1ELb1EEEvNS_9BwdParamsE,"ax",@progbits
	.align	128
        .global         _ZN10layer_norm13ln_bwd_kernelINS_13Kernel_traitsI6__halfS2_fS2_fjLj5120ELj1ELj1ELj4ELj16ENS_18Kernel_traits_baseILj5120ES2_S2_fS2_fjLj128EEEEELb0ELb1ELb1ELb1EEEvNS_9BwdParamsE
        .type           _ZN10layer_norm13ln_bwd_kernelINS_13Kernel_traitsI6__halfS2_fS2_fjLj5120ELj1ELj1ELj4ELj16ENS_18Kernel_traits_baseILj5120ES2_S2_fS2_fjLj128EEEEELb0ELb1ELb1ELb1EEEvNS_9BwdParamsE,@function
        .size           _ZN10layer_norm13ln_bwd_kernelINS_13Kernel_traitsI6__halfS2_fS2_fjLj5120ELj1ELj1ELj4ELj16ENS_18Kernel_traits_baseILj5120ES2_S2_fS2_fjLj128EEEEELb0ELb1ELb1ELb1EEEvNS_9BwdParamsE,(.L_x_19401 - _ZN10layer_norm13ln_bwd_kernelINS_13Kernel_traitsI6__halfS2_fS2_fjLj5120ELj1ELj1ELj4ELj16ENS_18Kernel_traits_baseILj5120ES2_S2_fS2_fjLj128EEEEELb0ELb1ELb1ELb1EEEvNS_9BwdParamsE)
        .other          _ZN10layer_norm13ln_bwd_kernelINS_13Kernel_traitsI6__halfS2_fS2_fjLj5120ELj1ELj1ELj4ELj16ENS_18Kernel_traits_baseILj5120ES2_S2_fS2_fjLj128EEEEELb0ELb1ELb1ELb1EEEvNS_9BwdParamsE,@"STO_CUDA_ENTRY STV_DEFAULT"
_ZN10layer_norm13ln_bwd_kernelINS_13Kernel_traitsI6__halfS2_fS2_fjLj5120ELj1ELj1ELj4ELj16ENS_18Kernel_traits_baseILj5120ES2_S2_fS2_fjLj128EEEEELb0ELb1ELb1ELb1EEEvNS_9BwdParamsE:
.text._ZN10layer_norm13ln_bwd_kernelINS_13Kernel_traitsI6__halfS2_fS2_fjLj5120ELj1ELj1ELj4ELj16ENS_18Kernel_traits_baseILj5120ES2_S2_fS2_fjLj128EEEEELb0ELb1ELb1ELb1EEEvNS_9BwdParamsE:
        /* <DEDUP_REMOVED lines=118> */
.L_x_12270:
        /* <DEDUP_REMOVED lines=13> */
[----:B------:R-:W3:Y:S01]  /*0830*/  LDG.E R184, desc[UR18][R184.64] ;  /* 0x00000012b8b87981 */ /* 0x000ee2000c1e1900 */
[----:B------:R-:W-:-:S04]  /*0840*/  CS2R R186, SRZ ;  /* 0x0000000000ba7805 */ /* 0x000fc8000001ff00 */
[----:B------:R-:W-:Y:S01]  /*0850*/  UISETP.GE.AND UP2, UPT, UR32, 0x1, UPT ;  /* 0x000000012000788c */ /* 0x000fe2000bf46270 */
[----:B---3--:R-:W-:-:S08]  /*0860*/  R2UR UR16, R184 ;  /* 0x00000000b81072ca */ /* 0x008fd000000e0000 */
[----:B-----5:R-:W-:Y:S07]  /*0870*/  BRA.U !UP2, `(.L_x_12102) ;  /* 0x000000210a607547 */ /* 0x020fee000b800000 */
[----:B----4-:R-:W0:Y:S01]  /*0880*/  S2R R2, SR_TID.X ;  /* 0x0000000000027919 */ /* 0x010e220000002100 */
[----:B------:R-:W-:Y:S01]  /*0890*/  UIMAD UR9, UR8, UR26, URZ ;  /* 0x0000001a080972a4 */ /* 0x000fe2000f8e02ff */
[----:B------:R-:W1:Y:S01]  /*08a0*/  LDC.64 R220, c[0x0][0x3a8] ;  /* 0x0000ea00ffdc7b82 */ /* 0x000e620000000a00 */
[----:B------:R-:W-:Y:S01]  /*08b0*/  UIADD3 UR11, UPT, UPT, UR32, -0x1, URZ ;  /* 0xffffffff200b7890 */ /* 0x000fe2000fffe0ff */
[----:B------:R-:W3:Y:S01]  /*08c0*/  LDL.LU R252, [R1+0xb4] ;  /* 0x0000b40001fc7983 */ /* 0x000ee20000300800 */
[----:B------:R-:W-:Y:S02]  /*08d0*/  UIMAD.WIDE UR30, UR8, 0x4, UR22 ;  /* 0x00000004081e78a5 */ /* 0x000fe4000f8e0216 */
[----:B------:R-:W-:Y:S01]  /*08e0*/  USHF.R.S32.HI UR10, URZ, 0x1f, UR9 ;  /* 0x0000001fff0a7899 */ /* 0x000fe20008011409 */
[----:B------:R-:W4:Y:S01]  /*08f0*/  LDL.LU R251, [R1+0xb8] ;  /* 0x0000b80001fb7983 */ /* 0x000f220000300800 */
[----:B------:R-:W-:Y:S01]  /*0900*/  UIMAD UR11, UR11, UR26, URZ ;  /* 0x0000001a0b0b72a4 */ /* 0x000fe2000f8e02ff */
[----:B------:R-:W2:Y:S01]  /*0910*/  LDC.64 R212, c[0x0][0x428] ;  /* 0x00010a00ffd47b82 */ /* 0x000ea20000000a00 */
[----:B------:R-:W-:Y:S01]  /*0920*/  MOV R242, UR30 ;  /* 0x0000001e00f27c02 */ /* 0x000fe20008000f00 */
[----:B------:R-:W-:Y:S01]  /*0930*/  ULEA.HI UR10, UR10, UR9, URZ, 0x3 ;  /* 0x000000090a0a7291 */ /* 0x000fe2000f8f18ff */
[----:B------:R-:W-:Y:S01]  /*0940*/  MOV R243, UR31 ;  /* 0x0000001f00f37c02 */ /* 0x000fe20008000f00 */
[----:B------:R-:W-:Y:S01]  /*0950*/  USHF.R.S32.HI UR9, URZ, 0x1f, UR11 ;  /* 0x0000001fff097899 */ /* 0x000fe2000801140b */
[----:B------:R-:W4:Y:S03]  /*0960*/  LDL.LU R250, [R1+0xbc] ;  /* 0x0000bc0001fa7983 */ /* 0x000f260000300800 */
[----:B------:R-:W-:Y:S01]  /*0970*/  ULEA.HI UR9, UR9, UR11, URZ, 0x3 ;  /* 0x0000000b09097291 */ /* 0x000fe2000f8f18ff */
[----:B------:R-:W3:Y:S01]  /*0980*/  LDG.E R242, desc[UR18][R242.64] ;  /* 0x00000012f2f27981 */ /* 0x000ee2000c1e1900 */
[----:B------:R-:W-:-:S03]  /*0990*/  MOV R241, UR10 ;  /* 0x0000000a00f17c02 */ /* 0x000fc60008000f00 */
[----:B------:R-:W4:Y:S01]  /*09a0*/  LDL.LU R249, [R1+0xa0] ;  /* 0x0000a00001f97983 */ /* 0x000f220000300800 */
[----:B------:R-:W-:-:S03]  /*09b0*/  MOV R3, UR9 ;  /* 0x0000000900037c02 */ /* 0x000fc60008000f00 */
[----:B------:R-:W4:Y:S04]  /*09c0*/  LDL.LU R246, [R1+0xa4] ;  /* 0x0000a40001f67983 */ /* 0x000f280000300800 */
[----:B------:R-:W4:Y:S01]  /*09d0*/  LDL.LU R247, [R1+0xa8] ;  /* 0x0000a80001f77983 */ /* 0x000f220000300800 */
[-C--:B0-----:R-:W-:Y:S02]  /*09e0*/  LEA.HI.SX32 R241, R241, R2.reuse, 0x1d ;  /* 0x00000002f1f17211 */ /* 0x081fe400078feaff */
[----:B------:R-:W-:Y:S01]  /*09f0*/  LEA.HI.SX32 R2, R3, R2, 0x1d ;  /* 0x0000000203027211 */ /* 0x000fe200078feaff */
[----:B------:R-:W4:Y:S01]  /*0a00*/  LDL.LU R248, [R1+0xac] ;  /* 0x0000ac0001f87983 */ /* 0x000f220000300800 */
[C---:B------:R-:W-:Y:S01]  /*0a10*/  IADD3 R240, PT, PT, R241.reuse, 0x80, RZ ;  /* 0x00000080f1f07810 */ /* 0x040fe20007ffe0ff */
[----:B-1----:R-:W-:-:S02]  /*0a20*/  IMAD.WIDE.U32 R194, R241, 0x20, R220 ;  /* 0x00000020f1c27825 */ /* 0x002fc400078e00dc */
[----:B-----5:R0:W-:Y:S02]  /*0a30*/  STL [R1+0xc0], R52 ;  /* 0x0000c03401007387 */ /* 0x0201e40000100800 */
[----:B--2---:R-:W-:Y:S02]  /*0a40*/  IMAD.WIDE.U32 R228, R2, 0x10, R212 ;  /* 0x0000001002e47825 */ /* 0x004fe400078e00d4 */
[----:B------:R-:W2:Y:S02]  /*0a50*/  LDG.E.128 R4, desc[UR18][R194.64] ;  /* 0x00000012c2047981 */ /* 0x000ea4000c1e1d00 */
[----:B------:R-:W-:Y:S02]  /*0a60*/  IMAD.WIDE.U32 R200, R240, 0x20, R220 ;  /* 0x00000020f0c87825 */ /* 0x000fe400078e00dc */
[----:B------:R-:W4:Y:S04]  /*0a70*/  LDG.E.128 R228, desc[UR18][R228.64] ;  /* 0x00000012e4e47981 */ /* 0x000f28000c1e1d00 */
[----:B------:R-:W4:Y:S04]  /*0a80*/  LDG.E.128 R8, desc[UR18][R200.64] ;  /* 0x00000012c8087981 */ /* 0x000f28000c1e1d00 */
[----:B------:R-:W4:Y:S04]  /*0a90*/  LDG.E.128 R224, desc[UR18][R194.64+0x10] ;  /* 0x00001012c2e07981 */ /* 0x000f28000c1e1d00 */
[----:B0-----:R-:W4:Y:S01]  /*0aa0*/  LDL.LU R52, [R1+0xb0] ;  /* 0x0000b00001347983 */ /* 0x001f220000300800 */
[----:B------:R-:W-:Y:S01]  /*0ab0*/  UISETP.NE.U32.AND UP0, UPT, UR4, URZ, UPT ;  /* 0x000000ff0400728c */ /* 0x000fe2000bf05070 */
[----:B------:R-:W-:-:S02]  /*0ac0*/  IADD3 R181, PT, PT, R2, 0x80, RZ ;  /* 0x0000008002b57810 */ /* 0x000fc40007ffe0ff */
[C---:B------:R-:W-:Y:S01]  /*0ad0*/  IADD3 R193, PT, PT, R2.reuse, 0x100, RZ ;  /* 0x0000010002c17810 */ /* 0x040fe20007ffe0ff */
[----:B------:R-:W-:Y:S01]  /*0ae0*/  UISETP.NE.AND.EX UP0, UPT, UR5, URZ, UPT, UP0 ;  /* 0x000000ff0500728c */ /* 0x000fe2000bf05300 */
[C---:B------:R-:W-:Y:S01]  /*0af0*/  IADD3 R0, PT, PT, R2.reuse, 0x180, RZ ;  /* 0x0000018002007810 */ /* 0x040fe20007ffe0ff */
[----:B------:R-:W4:Y:S04]  /*0b00*/  LDG.E.128 R184, desc[UR18][R200.64+0x10] ;  /* 0x00001012c8b87981 */ /* 0x000f28000c1e1d00 */
[----:B------:R-:W-:Y:S02]  /*0b10*/  PLOP3.LUT P0, PT, PT, PT, UP0, 0x80, 0x8 ;  /* 0x000000000008781c */ /* 0x000fe40003f0f008 */
[----:B------:R-:W-:-:S05]  /*0b20*/  IADD3 R2, PT, PT, R2, 0x200, RZ ;  /* 0x0000020002027810 */ /* 0x000fca0007ffe0ff */
[----:B------:R-:W-:Y:S01]  /*0b30*/  IMAD.WIDE.U32 R2, R2, 0x10, R212 ;  /* 0x0000001002027825 */ /* 0x000fe200078e00d4 */
[----:B------:R-:W-:-:S04]  /*0b40*/  ISETP.NE.AND P1, PT, RZ, UR27, PT ;  /* 0x0000001bff007c0c */ /* 0x000fc8000bf25270 */
[----:B------:R0:W4:Y:S01]  /*0b50*/  LDG.E.128 R216, desc[UR18][R2.64] ;  /* 0x0000001202d87981 */ /* 0x000122000c1e1d00 */
[----:B------:R-:W1:Y:S08]  /*0b60*/  @P0 LDC.64 R234, c[0x0][0x438] ;  /* 0x00010e00ffea0b82 */ /* 0x000e700000000a00 */
[----:B------:R-:W1:Y:S08]  /*0b70*/  @P0 LDC.64 R236, c[0x0][0x438] ;  /* 0x00010e00ffec0b82 */ /* 0x000e700000000a00 */
[----:B------:R-:W1:Y:S08]  /*0b80*/  @P0 LDC.64 R238, c[0x0][0x438] ;  /* 0x00010e00ffee0b82 */ /* 0x000e700000000a00 */
[----:B0-----:R-:W0:Y:S08]  /*0b90*/  @P0 LDC.64 R2, c[0x0][0x438] ;  /* 0x00010e00ff020b82 */ /* 0x001e300000000a00 */
[----:B------:R-:W0:Y:S01]  /*0ba0*/  @P0 LDC.64 R232, c[0x0][0x438] ;  /* 0x00010e00ffe80b82 */ /* 0x000e220000000a00 */
[C---:B------:R-:W-:Y:S01]  /*0bb0*/  IADD3 R223, PT, PT, R241.reuse, 0x100, RZ ;  /* 0x00000100f1df7810 */ /* 0x040fe20007ffe0ff */
[----:B------:R-:W-:Y:S01]  /*0bc0*/  IMAD.WIDE.U32 R204, R0, 0x10, R212 ;  /* 0x0000001000cc7825 */ /* 0x000fe200078e00d4 */
[----:B------:R-:W-:-:S02]  /*0bd0*/  IADD3 R222, PT, PT, R241, 0x180, RZ ;  /* 0x00000180f1de7810 */ /* 0x000fc40007ffe0ff */
[----:B------:R-:W-:Y:S01]  /*0be0*/  IADD3 R0, PT, PT, R241, 0x200, RZ ;  /* 0x00000200f1007810 */ /* 0x000fe20007ffe0ff */
[----:B-1----:R-:W-:Y:S02]  /*0bf0*/  @P0 IMAD.WIDE.U32 R234, R240, 0x20, R234 ;  /* 0x00000020f0ea0825 */ /* 0x002fe400078e00ea */
[----:B------:R-:W4:Y:S02]  /*0c00*/  LDG.E.128 R204, desc[UR18][R204.64] ;  /* 0x00000012cccc7981 */ /* 0x000f24000c1e1d00 */
[C-C-:B------:R-:W-:Y:S02]  /*0c10*/  IMAD.WIDE.U32 R196, R223.reuse, 0x20, R220.reuse ;  /* 0x00000020dfc47825 */ /* 0x140fe400078e00dc */
[----:B------:R-:W5:Y:S02]  /*0c20*/  @P0 LDG.E.128 R40, desc[UR18][R234.64] ;  /* 0x00000012ea280981 */ /* 0x000f64000c1e1d00 */
[----:B------:R-:W-:Y:S02]  /*0c30*/  IMAD.WIDE.U32 R208, R222, 0x20, R220 ;  /* 0x00000020ded07825 */ /* 0x000fe400078e00dc */
[----:B------:R-:W5:Y:S02]  /*0c40*/  @P0 LDG.E.128 R36, desc[UR18][R234.64+0x10] ;  /* 0x00001012ea240981 */ /* 0x000f64000c1e1d00 */
[----:B------:R-:W-:-:S02]  /*0c50*/  @P0 IMAD.WIDE.U32 R236, R223, 0x20, R236 ;  /* 0x00000020dfec0825 */ /* 0x000fc400078e00ec */
[----:B------:R-:W4:Y:S02]  /*0c60*/  LDG.E.128 R188, desc[UR18][R196.64] ;  /* 0x00000012c4bc7981 */ /* 0x000f24000c1e1d00 */
[----:B------:R-:W-:Y:S02]  /*0c70*/  @P0 IMAD.WIDE.U32 R238, R222, 0x20, R238 ;  /* 0x00000020deee0825 */ /* 0x000fe400078e00ee */
[----:B------:R-:W5:Y:S02]  /*0c80*/  @P0 LDG.E.128 R32, desc[UR18][R236.64] ;  /* 0x00000012ec200981 */ /* 0x000f64000c1e1d00 */
[----:B0-----:R-:W-:Y:S02]  /*0c90*/  @P0 IMAD.WIDE.U32 R2, R241, 0x20, R2 ;  /* 0x00000020f1020825 */ /* 0x001fe400078e0002 */
[----:B------:R0:W5:Y:S02]  /*0ca0*/  @P0 LDG.E.128 R28, desc[UR18][R236.64+0x10] ;  /* 0x00001012ec1c0981 */ /* 0x000164000c1e1d00 */
[----:B------:R-:W-:-:S02]  /*0cb0*/  @P0 IMAD.WIDE.U32 R222, R0, 0x20, R232 ;  /* 0x0000002000de0825 */ /* 0x000fc400078e00e8 */
[----:B------:R-:W5:Y:S02]  /*0cc0*/  @P0 LDG.E.128 R48, desc[UR18][R2.64] ;  /* 0x0000001202300981 */ /* 0x000f64000c1e1d00 */
[----:B------:R-:W-:Y:S02]  /*0cd0*/  IMAD.WIDE.U32 R180, R181, 0x10, R212 ;  /* 0x00000010b5b47825 */ /* 0x000fe400078e00d4 */
[----:B------:R1:W5:Y:S02]  /*0ce0*/  @P0 LDG.E.128 R44, desc[UR18][R2.64+0x10] ;  /* 0x00001012022c0981 */ /* 0x000364000c1e1d00 */
[----:B------:R-:W-:Y:S02]  /*0cf0*/  IMAD.WIDE.U32 R220, R0, 0x20, R220 ;  /* 0x0000002000dc7825 */ /* 0x000fe400078e00dc */
[----:B------:R-:W4:Y:S02]  /*0d00*/  LDG.E.128 R180, desc[UR18][R180.64] ;  /* 0x00000012b4b47981 */ /* 0x000f24000c1e1d00 */
[----:B0-----:R-:W-:-:S02]  /*0d10*/  HADD2.F32 R236, -RZ, R75.H0_H0 ;  /* 0x2000004bffec7230 */ /* 0x001fc40000004100 */
[----:B------:R-:W5:Y:S04]  /*0d20*/  @P0 LDG.E.128 R24, desc[UR18][R238.64] ;  /* 0x00000012ee180981 */ /* 0x000f68000c1e1d00 */
[----:B------:R0:W5:Y:S01]  /*0d30*/  @P0 LDG.E.128 R20, desc[UR18][R238.64+0x10] ;  /* 0x00001012ee140981 */ /* 0x000162000c1e1d00 */
[----:B------:R-:W-:-:S03]  /*0d40*/  IMAD.WIDE.U32 R192, R193, 0x10, R212 ;  /* 0x00000010c1c07825 */ /* 0x000fc600078e00d4 */
[----:B------:R-:W4:Y:S04]  /*0d50*/  LDG.E.128 R196, desc[UR18][R196.64+0x10] ;  /* 0x00001012c4c47981 */ /* 0x000f28000c1e1d00 */
[----:B------:R-:W4:Y:S04]  /*0d60*/  LDG.E.128 R192, desc[UR18][R192.64] ;  /* 0x00000012c0c07981 */ /* 0x000f28000c1e1d00 */
[----:B------:R-:W4:Y:S04]  /*0d70*/  LDG.E.128 R200, desc[UR18][R208.64] ;  /* 0x00000012d0c87981 */ /* 0x000f28000c1e1d00 */
[----:B------:R-:W4:Y:S04]  /*0d80*/  LDG.E.128 R212, desc[UR18][R220.64] ;  /* 0x00000012dcd47981 */ /* 0x000f28000c1e1d00 */
[----:B------:R-:W5:Y:S04]  /*0d90*/  @P0 LDG.E.128 R16, desc[UR18][R222.64] ;  /* 0x00000012de100981 */ /* 0x000f68000c1e1d00 */
[----:B------:R-:W4:Y:S04]  /*0da0*/  LDG.E.128 R208, desc[UR18][R208.64+0x10] ;  /* 0x00001012d0d07981 */ /* 0x000f28000c1e1d00 */
[----:B------:R0:W5:Y:S04]  /*0db0*/  @P0 LDG.E.128 R12, desc[UR18][R222.64+0x10] ;  /* 0x00001012de0c0981 */ /* 0x000168000c1e1d00 */
[----:B------:R-:W4:Y:S01]  /*0dc0*/  LDG.E.128 R220, desc[UR18][R220.64+0x10] ;  /* 0x00001012dcdc7981 */ /* 0x000f22000c1e1d00 */
[----:B---3--:R-:W-:-:S04]  /*0dd0*/  FSEL R242, R242, RZ, !P1 ;  /* 0x000000fff2f27208 */ /* 0x008fc80004800000 */
[----:B------:R-:W-:-:S13]  /*0de0*/  R2UR UR9, R242 ;  /* 0x00000000f20972ca */ /* 0x000fda00000e0000 */
[----:B--2---:R-:W-:Y:S01]  /*0df0*/  FADD.FTZ R240, R6, -UR9 ;  /* 0x8000000906f07e21 */ /* 0x004fe20008010000 */
[----:B------:R-:W-:Y:S01]  /*0e00*/  FADD.FTZ R233, R7, -UR9 ;  /* 0x8000000907e97e21 */ /* 0x000fe20008010000 */
[----:B------:R-:W-:Y:S01]  /*0e10*/  FADD.FTZ R0, R4, -UR9 ;  /* 0x8000000904007e21 */ /* 0x000fe20008010000 */
[----:B----4-:R-:W-:Y:S02]  /*0e20*/  HADD2.F32 R7, -RZ, R229.H0_H0 ;  /* 0x200000e5ff077230 */ /* 0x010fe40000004100 */
[----:B------:R-:W-:Y:S01]  /*0e30*/  FADD.FTZ R244, R5, -UR9 ;  /* 0x8000000905f47e21 */ /* 0x000fe20008010000 */
[----:B------:R-:W-:Y:S01]  /*0e40*/  FADD.FTZ R234, R11, -UR9 ;  /* 0x800000090bea7e21 */ /* 0x000fe20008010000 */
[----:B------:R-:W-:Y:S02]  /*0e50*/  HADD2.F32 R11, -RZ, R73.H0_H0 ;  /* 0x20000049ff0b7230 */ /* 0x000fe40000004100 */
[----:B------:R-:W-:Y:S01]  /*0e60*/  FADD.FTZ R241, R225, -UR9 ;  /* 0x80000009e1f17e21 */ /* 0x000fe20008010000 */
[----:B------:R-:W-:Y:S01]  /*0e70*/  FMUL.FTZ R225, R240, UR29 ;  /* 0x0000001df0e17c20 */ /* 0x000fe20008410000 */
[----:B------:R-:W-:-:S02]  /*0e80*/  HADD2.F32 R5, -RZ, R230.H0_H0 ;  /* 0x200000e6ff057230 */ /* 0x000fc40000004100 */
[----:B-1----:R-:W-:Y:S01]  /*0e90*/  FADD.FTZ R3, R8, -UR9 ;  /* 0x8000000908037e21 */ /* 0x002fe20008010000 */
[----:B------:R-:W-:Y:S02]  /*0ea0*/  HADD2.F32 R4, -RZ, R230.H1_H1 ;  /* 0x300000e6ff047230 */ /* 0x000fe40000004100 */
[----:B------:R-:W-:Y:S01]  /*0eb0*/  FADD.FTZ R230, R10, -UR9 ;  /* 0x800000090ae67e21 */ /* 0x000fe20008010000 */
[----:B------:R-:W-:Y:S02]  /*0ec0*/  HADD2.F32 R242, -RZ, R228.H1_H1 ;  /* 0x300000e4fff27230 */ /* 0x000fe40000004100 */
[----:B------:R-:W-:Y:S01]  /*0ed0*/  FADD.FTZ R243, R224, -UR9 ;  /* 0x80000009e0f37e21 */ /* 0x000fe20008010000 */
[----:B------:R-:W-:Y:S02]  /*0ee0*/  HADD2.F32 R6, -RZ, R229.H1_H1 ;  /* 0x300000e5ff067230 */ /* 0x000fe40000004100 */
[----:B------:R-:W-:Y:S01]  /*0ef0*/  FMUL.FTZ R11, R11, R7 ;  /* 0x000000070b0b7220 */ /* 0x000fe20000410000 */
[----:B------:R-:W-:-:S02]  /*0f00*/  HADD2.F32 R8, -RZ, R72.H1_H1 ;  /* 0x30000048ff087230 */ /* 0x000fc40000004100 */
[----:B------:R-:W-:Y:S01]  /*0f10*/  FFMA.FTZ R94, R225, R7, R94 ;  /* 0x00000007e15e7223 */ /* 0x000fe2000001005e */
[----:B------:R-:W-:Y:S02]  /*0f20*/  HADD2.F32 R10, -RZ, R73.H1_H1 ;  /* 0x30000049ff0a7230 */ /* 0x000fe40000004100 */
[----:B------:R-:W-:Y:S01]  /*0f30*/  FADD.FTZ R162, R162, R7 ;  /* 0x00000007a2a27221 */ /* 0x000fe20000010000 */
[----:B------:R-:W-:Y:S01]  /*0f40*/  FMUL.FTZ R224, R233, UR29 ;  /* 0x0000001de9e07c20 */ /* 0x000fe20008410000 */
[--C-:B------:R-:W-:Y:S02]  /*0f50*/  HADD2.F32 R7, -RZ, R74.reuse.H0_H0 ;  /* 0x2000004aff077230 */ /* 0x100fe40000004100 */
[----:B------:R-:W-:Y:S02]  /*0f60*/  HADD2.F32 R229, -RZ, R231.H0_H0 ;  /* 0x200000e7ffe57230 */ /* 0x000fe40000004100 */
[----:B------:R-:W-:Y:S01]  /*0f70*/  FADD.FTZ R235, R226, -UR9 ;  /* 0x80000009e2eb7e21 */ /* 0x000fe20008010000 */
[----:B------:R-:W-:Y:S01]  /*0f80*/  FMUL.FTZ R226, R8, R242 ;  /* 0x000000f208e27220 */ /* 0x000fe20000410000 */
[-C--:B------:R-:W-:Y:S01]  /*0f90*/  FMUL.FTZ R10, R10, R6.reuse ;  /* 0x000000060a0a7220 */ /* 0x080fe20000410000 */
[----:B------:R-:W-:Y:S01]  /*0fa0*/  FFMA.FTZ R95, R224, R6, R95 ;  /* 0x00000006e05f7223 */ /* 0x000fe2000001005f */
[----:B------:R-:W-:Y:S01]  /*0fb0*/  FADD.FTZ R163, R163, R6 ;  /* 0x00000006a3a37221 */ /* 0x000fe20000010000 */
[----:B------:R-:W-:Y:S01]  /*0fc0*/  FADD.FTZ R52, R52, R5 ;  /* 0x0000000534347221 */ /* 0x000fe20000010000 */
[----:B------:R-:W-:-:S02]  /*0fd0*/  HADD2.F32 R6, -RZ, R74.H1_H1 ;  /* 0x3000004aff067230 */ /* 0x000fc40000004100 */
[----:B------:R-:W-:Y:S01]  /*0fe0*/  FMUL.FTZ R8, R7, R5 ;  /* 0x0000000507087220 */ /* 0x000fe20000410000 */
[----:B------:R-:W-:Y:S01]  /*0ff0*/  FADD.FTZ R252, R252, R4 ;  /* 0x00000004fcfc7221 */ /* 0x000fe20000010000 */
[----:B------:R-:W-:Y:S01]  /*1000*/  FMUL.FTZ R7, R241, UR29 ;  /* 0x0000001df1077c20 */ /* 0x000fe20008410000 */
[----:B------:R-:W-:Y:S01]  /*1010*/  FADD.FTZ R251, R251, R229 ;  /* 0x000000e5fbfb7221 */ /* 0x000fe20000010000 */
[----:B------:R1:W-:Y:S01]  /*1020*/  STL [R1+0xb0], R52 ;  /* 0x0000b03401007387 */ /* 0x0003e20000100800 */
[-C--:B------:R-:W-:Y:S01]  /*1030*/  FMUL.FTZ R6, R6, R4.reuse ;  /* 0x0000000406067220 */ /* 0x080fe20000410000 */
[----:B------:R-:W-:Y:S01]  /*1040*/  FFMA.FTZ R97, R7, R4, R97 ;  /* 0x0000000407617223 */ /* 0x000fe20000010061 */
[----:B------:R-:W-:Y:S01]  /*1050*/  FMUL.FTZ R4, R236, R229 ;  /* 0x000000e5ec047220 */ /* 0x000fe20000410000 */
[----:B------:R2:W-:Y:S01]  /*1060*/  STL [R1+0xb4], R252 ;  /* 0x0000b4fc01007387 */ /* 0x0005e20000100800 */
[----:B------:R-:W-:-:S03]  /*1070*/  HADD2.F32 R2, -RZ, R231.H1_H1 ;  /* 0x300000e7ff027230 */ /* 0x000fc60000004100 */
[----:B------:R3:W-:Y:S04]  /*1080*/  STL [R1+0xb8], R251 ;  /* 0x0000b8fb01007387 */ /* 0x0007e80000100800 */
[----:B------:R-:W4:Y:S01]  /*1090*/  LDL.LU R236, [R1+0x90] ;  /* 0x0000900001ec7983 */ /* 0x000f220000300800 */
[----:B------:R-:W-:-:S03]  /*10a0*/  FADD.FTZ R250, R250, R2 ;  /* 0x00000002fafa7221 */ /* 0x000fc60000010000 */
[----:B------:R-:W4:Y:S04]  /*10b0*/  LDL.LU R240, [R1+0x94] ;  /* 0x0000940001f07983 */ /* 0x000f280000300800 */
[----:B------:R-:W0:Y:S04]  /*10c0*/  LDL.LU R239, [R1+0x98] ;  /* 0x0000980001ef7983 */ /* 0x000e280000300800 */
[----:B------:R-:W-:Y:S04]  /*10d0*/  STL [R1+0xbc], R250 ;  /* 0x0000bcfa01007387 */ /* 0x000fe80000100800 */
[----:B-1----:R-:W4:Y:S01]  /*10e0*/  LDL.LU R52, [R1+0x9c] ;  /* 0x00009c0001347983 */ /* 0x002f220000300800 */
[----:B------:R-:W-:Y:S01]  /*10f0*/  FADD.FTZ R231, R9, -UR9 ;  /* 0x8000000909e77e21 */ /* 0x000fe20008010000 */
[----:B------:R-:W-:-:S02]  /*1100*/  HADD2.F32 R245, -RZ, R228.H0_H0 ;  /* 0x200000e4fff57230 */ /* 0x000fc40000004100 */
[----:B------:R-:W-:-:S05]  /*1110*/  HADD2.F32 R9, -RZ, R72.H0_H0 ;  /* 0x20000048ff097230 */ /* 0x000fca0000004100 */
[----:B------:R-:W-:Y:S01]  /*1120*/  FMUL.FTZ R228, R9, R245 ;  /* 0x000000f509e47220 */ /* 0x000fe20000410000 */
[----:B------:R-:W-:Y:S01]  /*1130*/  FMUL.FTZ R9, R243, UR29 ;  /* 0x0000001df3097c20 */ /* 0x000fe20008410000 */
[----:B------:R-:W-:Y:S01]  /*1140*/  FADD.FTZ R232, R227, -UR9 ;  /* 0x80000009e3e87e21 */ /* 0x000fe20008010000 */
[----:B------:R-:W-:Y:S02]  /*1150*/  HADD2.F32 R233, -RZ, R75.H1_H1 ;  /* 0x3000004bffe97230 */ /* 0x000fe40000004100 */
[----:B------:R-:W-:Y:S01]  /*1160*/  FFMA.FTZ R96, R9, R5, R96 ;  /* 0x0000000509607223 */ /* 0x000fe20000010060 */
[----:B------:R-:W-:Y:S01]  /*1170*/  FMUL.FTZ R5, R235, UR29 ;  /* 0x0000001deb057c20 */ /* 0x000fe20008410000 */
[----:B--2---:R-:W-:Y:S01]  /*1180*/  FMUL.FTZ R252, R232, UR29 ;  /* 0x0000001de8fc7c20 */ /* 0x004fe20008410000 */
[----:B---3--:R-:W-:Y:S02]  /*1190*/  FMUL.FTZ R251, R233, R2 ;  /* 0x00000002e9fb7220 */ /* 0x008fe40000410000 */
[----:B------:R-:W-:Y:S01]  /*11a0*/  FFMA.FTZ R98, R5, R229, R98 ;  /* 0x000000e505627223 */ /* 0x000fe20000010062 */
[----:B------:R-:W-:-:S02]  /*11b0*/  HADD2.F32 R229, -RZ, R76.H0_H0 ;  /* 0x2000004cffe57230 */ /* 0x000fc40000004100 */
[----:B------:R-:W-:Y:S01]  /*11c0*/  FMUL.FTZ R3, R3, UR29 ;  /* 0x0000001d03037c20 */ /* 0x000fe20008410000 */
[----:B------:R-:W-:Y:S01]  /*11d0*/  FFMA.FTZ R99, R252, R2, R99 ;  /* 0x00000002fc637223 */ /* 0x000fe20000010063 */
[----:B------:R-:W-:Y:S01]  /*11e0*/  FMUL.FTZ R231, R231, UR29 ;  /* 0x0000001de7e77c20 */ /* 0x000fe20008410000 */
[----:B------:R-:W-:Y:S01]  /*11f0*/  FMUL.FTZ R227, R244, UR29 ;  /* 0x0000001df4e37c20 */ /* 0x000fe20008410000 */
[----:B------:R-:W-:Y:S01]  /*1200*/  FMUL.FTZ R230, R230, UR29 ;  /* 0x0000001de6e67c20 */ /* 0x000fe20008410000 */
[----:B------:R-:W-:Y:S02]  /*1210*/  FADD.FTZ R161, R161, R242 ;  /* 0x000000f2a1a17221 */ /* 0x000fe40000010000 */
[----:B------:R-:W-:Y:S01]  /*1220*/  FFMA.FTZ R93, R227, R242, R93 ;  /* 0x000000f2e35d7223 */ /* 0x000fe2000001005d */
[----:B------:R-:W-:Y:S01]  /*1230*/  FMUL.FTZ R234, R234, UR29 ;  /* 0x0000001deaea7c20 */ /* 0x000fe20008410000 */
[--C-:B------:R-:W-:Y:S02]  /*1240*/  HADD2.F32 R232, -RZ, R180.reuse.H0_H0 ;  /* 0x200000b4ffe87230 */ /* 0x100fe40000004100 */
[----:B------:R-:W-:-:S02]  /*1250*/  HADD2.F32 R180, -RZ, R180.H1_H1 ;  /* 0x300000b4ffb47230 */ /* 0x000fc40000004100 */
[--C-:B------:R-:W-:Y:S02]  /*1260*/  HADD2.F32 R233, -RZ, R181.reuse.H0_H0 ;  /* 0x200000b5ffe97230 */ /* 0x100fe40000004100 */
[-C--:B------:R-:W-:Y:S01]  /*1270*/  FMUL.FTZ R2, R229, R232.reuse ;  /* 0x000000e8e5027220 */ /* 0x080fe20000410000 */
[----:B------:R-:W-:Y:S01]  /*1280*/  FADD.FTZ R249, R249, R232 ;  /* 0x000000e8f9f97221 */ /* 0x000fe20000010000 */
[----:B------:R-:W-:Y:S01]  /*1290*/  FFMA.FTZ R100, R3, R232, R100 ;  /* 0x000000e803647223 */ /* 0x000fe20000010064 */
[----:B------:R-:W-:Y:S02]  /*12a0*/  HADD2.F32 R229, -RZ, R76.H1_H1 ;  /* 0x3000004cffe57230 */ /* 0x000fe40000004100 */
[----:B------:R-:W-:Y:S01]  /*12b0*/  FADD.FTZ R246, R246, R180 ;  /* 0x000000b4f6f67221 */ /* 0x000fe20000010000 */
[----:B------:R-:W-:Y:S02]  /*12c0*/  HADD2.F32 R181, -RZ, R181.H1_H1 ;  /* 0x300000b5ffb57230 */ /* 0x000fe40000004100 */
[----:B------:R-:W-:Y:S01]  /*12d0*/  FADD.FTZ R247, R247, R233 ;  /* 0x000000e9f7f77221 */ /* 0x000fe20000010000 */
[----:B------:R-:W-:-:S02]  /*12e0*/  HADD2.F32 R232, -RZ, R77.H0_H0 ;  /* 0x2000004dffe87230 */ /* 0x000fc40000004100 */
[----:B------:R-:W-:Y:S01]  /*12f0*/  HADD2.F32 R235, -RZ, R182.H0_H0 ;  /* 0x200000b6ffeb7230 */ /* 0x000fe20000004100 */
[----:B------:R-:W-:Y:S01]  /*1300*/  STL [R1+0xa0], R249 ;  /* 0x0000a0f901007387 */ /* 0x000fe20000100800 */
[-C--:B------:R-:W-:Y:S01]  /*1310*/  FMUL.FTZ R229, R229, R180.reuse ;  /* 0x000000b4e5e57220 */ /* 0x080fe20000410000 */
[----:B------:R-:W-:Y:S01]  /*1320*/  FFMA.FTZ R101, R231, R180, R101 ;  /* 0x000000b4e7657223 */ /* 0x000fe20000010065 */
[----:B------:R-:W-:Y:S01]  /*1330*/  FADD.FTZ R248, R248, R181 ;  /* 0x000000b5f8f87221 */ /* 0x000fe20000010000 */
[----:B------:R-:W-:Y:S01]  /*1340*/  STL [R1+0xa4], R246 ;  /* 0x0000a4f601007387 */ /* 0x000fe20000100800 */
[-C--:B------:R-:W-:Y:S01]  /*1350*/  FMUL.FTZ R180, R232, R233.reuse ;  /* 0x000000e9e8b47220 */ /* 0x080fe20000410000 */
[----:B------:R-:W-:Y:S01]  /*1360*/  FFMA.FTZ R102, R230, R233, R102 ;  /* 0x000000e9e6667223 */ /* 0x000fe20000010066 */
[----:B------:R-:W-:Y:S01]  /*1370*/  HADD2.F32 R232, -RZ, R77.H1_H1 ;  /* 0x3000004dffe87230 */ /* 0x000fe20000004100 */
[----:B------:R-:W-:Y:S01]  /*1380*/  STL [R1+0xa8], R247 ;  /* 0x0000a8f701007387 */ /* 0x000fe20000100800 */
[----:B------:R-:W-:Y:S01]  /*1390*/  FADD.FTZ R233, R184, -UR9 ;  /* 0x80000009b8e97e21 */ /* 0x000fe20008010000 */
[----:B------:R-:W-:-:S02]  /*13a0*/  HADD2.F32 R184, -RZ, R78.H0_H0 ;  /* 0x2000004effb87230 */ /* 0x000fc40000004100 */
[----:B------:R-:W2:Y:S04]  /*13b0*/  LDL.LU R242, [R1+0x80] ;  /* 0x0000800001f27983 */ /* 0x000ea80000300800 */
[----:B------:R-:W3:Y:S01]  /*13c0*/  LDL.LU R241, [R1+0x84] ;  /* 0x0000840001f17983 */ /* 0x000ee20000300800 */
[----:B------:R-:W-:-:S03]  /*13d0*/  FMUL.FTZ R232, R232, R181 ;  /* 0x000000b5e8e87220 */ /* 0x000fc60000410000 */
[----:B------:R-:W3:Y:S01]  /*13e0*/  LDL.LU R238, [R1+0x88] ;  /* 0x0000880001ee7983 */ /* 0x000ee20000300800 */
[----:B------:R-:W-:Y:S01]  /*13f0*/  FFMA.FTZ R103, R234, R181, R103 ;  /* 0x000000b5ea677223 */ /* 0x000fe20000010067 */
[----:B------:R-:W-:Y:S02]  /*1400*/  FADD.FTZ R237, R185, -UR9 ;  /* 0x80000009b9ed7e21 */ /* 0x000fe40008010000 */
[----:B------:R-:W-:Y:S01]  /*1410*/  STL [R1+0xac], R248 ;  /* 0x0000acf801007387 */ /* 0x000fe20000100800 */
[----:B------:R-:W-:Y:S01]  /*1420*/  FMUL.FTZ R181, R184, R235 ;  /* 0x000000ebb8b57220 */ /* 0x000fe20000410000 */
[--C-:B------:R-:W-:Y:S02]  /*1430*/  HADD2.F32 R185, -RZ, R183.reuse.H0_H0 ;  /* 0x200000b7ffb97230 */ /* 0x100fe40000004100 */
[----:B------:R-:W-:Y:S02]  /*1440*/  HADD2.F32 R184, -RZ, R183.H1_H1 ;  /* 0x300000b7ffb87230 */ /* 0x000fe40000004100 */
[----:B----4-:R-:W-:-:S05]  /*1450*/  FADD.FTZ R236, R236, R235 ;  /* 0x000000ebecec7221 */ /* 0x010fca0000010000 */
[----:B------:R1:W-:Y:S01]  /*1460*/  STL [R1+0x90], R236 ;  /* 0x000090ec01007387 */ /* 0x0003e20000100800 */
[----:B0-----:R-:W-:Y:S01]  /*1470*/  FADD.FTZ R239, R239, R185 ;  /* 0x000000b9efef7221 */ /* 0x001fe20000010000 */
[----:B-1----:R-:W-:Y:S02]  /*1480*/  HADD2.F32 R236, -RZ, R182.H1_H1 ;  /* 0x300000b6ffec7230 */ /* 0x002fe40000004100 */
[----:B------:R-:W-:-:S03]  /*1490*/  FADD.FTZ R52, R52, R184 ;  /* 0x000000b834347221 */ /* 0x000fc60000010000 */
[----:B------:R-:W-:-:S05]  /*14a0*/  FADD.FTZ R240, R240, R236 ;  /* 0x000000ecf0f07221 */ /* 0x000fca0000010000 */
[----:B------:R-:W-:Y:S04]  /*14b0*/  STL [R1+0x94], R240 ;  /* 0x000094f001007387 */ /* 0x000fe80000100800 */
[----:B------:R-:W-:Y:S04]  /*14c0*/  STL [R1+0x98], R239 ;  /* 0x000098ef01007387 */ /* 0x000fe80000100800 */
[----:B------:R0:W-:Y:S04]  /*14d0*/  STL [R1+0x9c], R52 ;  /* 0x00009c3401007387 */ /* 0x0001e80000100800 */
[----:B0-----:R-:W4:Y:S01]  /*14e0*/  LDL.LU R52, [R1+0x8c] ;  /* 0x00008c0001347983 */ /* 0x001f220000300800 */
[----:B------:R-:W-:Y:S01]  /*14f0*/  FMUL.FTZ R233, R233, UR29 ;  /* 0x0000001de9e97c20 */ /* 0x000fe20008410000 */
[----:B------:R-:W-:Y:S01]  /*1500*/  FMUL.FTZ R182, R237, UR29 ;  /* 0x0000001dedb67c20 */ /* 0x000fe20008410000 */
[----:B------:R-:W-:Y:S01]  /*1510*/  FADD.FTZ R183, R186, -UR9 ;  /* 0x80000009bab77e21 */ /* 0x000fe20008010000 */
[----:B------:R-:W-:Y:S01]  /*1520*/  FADD.FTZ R187, R187, -UR9 ;  /* 0x80000009bbbb7e21 */ /* 0x000fe20008010000 */
[----:B------:R-:W-:Y:S01]  /*1530*/  FFMA.FTZ R104, R233, R235, R104 ;  /* 0x000000ebe9687223 */ /* 0x000fe20000010068 */
[----:B------:R-:W-:-:S02]  /*1540*/  HADD2.F32 R235, -RZ, R78.H1_H1 ;  /* 0x3000004effeb7230 */ /* 0x000fc40000004100 */
[-C--:B------:R-:W-:Y:S01]  /*1550*/  FFMA.FTZ R105, R182, R236.reuse, R105 ;  /* 0x000000ecb6697223 */ /* 0x080fe20000010069 */
[--C-:B------:R-:W-:Y:S02]  /*1560*/  HADD2.F32 R186, -RZ, R79.reuse.H1_H1 ;  /* 0x3000004fffba7230 */ /* 0x100fe40000004100 */
[----:B------:R-:W-:Y:S01]  /*1570*/  FMUL.FTZ R183, R183, UR29 ;  /* 0x0000001db7b77c20 */ /* 0x000fe20008410000 */
[----:B------:R-:W4:Y:S01]  /*1580*/  LDL.LU R244, [R1+0x70] ;  /* 0x0000700001f47983 */ /* 0x000f220000300800 */
[----:B------:R-:W-:Y:S01]  /*1590*/  FMUL.FTZ R235, R235, R236 ;  /* 0x000000ecebeb7220 */ /* 0x000fe20000410000 */
[----:B------:R-:W-:Y:S02]  /*15a0*/  HADD2.F32 R236, -RZ, R79.H0_H0 ;  /* 0x2000004fffec7230 */ /* 0x000fe40000004100 */
[----:B------:R-:W-:Y:S01]  /*15b0*/  FMUL.FTZ R250, R187, UR29 ;  /* 0x0000001dbbfa7c20 */ /* 0x000fe20008410000 */
[----:B------:R-:W-:Y:S01]  /*15c0*/  FADD.FTZ R187, R188, -UR9 ;  /* 0x80000009bcbb7e21 */ /* 0x000fe20008010000 */
[-C--:B------:R-:W-:Y:S01]  /*15d0*/  FFMA.FTZ R106, R183, R185.reuse, R106 ;  /* 0x000000b9b76a7223 */ /* 0x080fe2000001006a */
[----:B------:R-:W-:Y:S01]  /*15e0*/  FMUL.FTZ R249, R186, R184 ;  /* 0x000000b8baf97220 */ /* 0x000fe20000410000 */
[----:B------:R-:W-:Y:S01]  /*15f0*/  FMUL.FTZ R236, R236, R185 ;  /* 0x000000b9ecec7220 */ /* 0x000fe20000410000 */
[----:B------:R-:W-:-:S02]  /*1600*/  HADD2.F32 R185, -RZ, R192.H0_H0 ;  /* 0x200000c0ffb97230 */ /* 0x000fc40000004100 */
[----:B------:R-:W-:Y:S01]  /*1610*/  FMUL.FTZ R188, R187, UR29 ;  /* 0x0000001dbbbc7c20 */ /* 0x000fe20008410000 */
[--C-:B------:R-:W-:Y:S02]  /*1620*/  HADD2.F32 R186, -RZ, R80.reuse.H0_H0 ;  /* 0x20000050ffba7230 */ /* 0x100fe40000004100 */
[----:B------:R-:W-:Y:S01]  /*1630*/  FFMA.FTZ R107, R250, R184, R107 ;  /* 0x000000b8fa6b7223 */ /* 0x000fe2000001006b */
[----:B------:R-:W-:Y:S01]  /*1640*/  FADD.FTZ R184, R189, -UR9 ;  /* 0x80000009bdb87e21 */ /* 0x000fe20008010000 */
[-C--:B------:R-:W-:Y:S01]  /*1650*/  FFMA.FTZ R108, R188, R185.reuse, R108 ;  /* 0x000000b9bc6c7223 */ /* 0x080fe2000001006c */
[----:B------:R-:W4:Y:S01]  /*1660*/  LDL.LU R239, [R1+0x74] ;  /* 0x0000740001ef7983 */ /* 0x000f220000300800 */
[----:B------:R-:W-:Y:S01]  /*1670*/  FMUL.FTZ R189, R186, R185 ;  /* 0x000000b9babd7220 */ /* 0x000fe20000410000 */
[----:B------:R-:W-:Y:S02]  /*1680*/  HADD2.F32 R186, -RZ, R80.H1_H1 ;  /* 0x30000050ffba7230 */ /* 0x000fe40000004100 */
[----:B------:R-:W4:Y:S01]  /*1690*/  LDL.LU R240, [R1+0x78] ;  /* 0x0000780001f07983 */ /* 0x000f220000300800 */
[----:B--2---:R-:W-:Y:S01]  /*16a0*/  FADD.FTZ R242, R242, R185 ;  /* 0x000000b9f2f27221 */ /* 0x004fe20000010000 */
[----:B------:R-:W-:-:S02]  /*16b0*/  HADD2.F32 R185, -RZ, R192.H1_H1 ;  /* 0x300000c0ffb97230 */ /* 0x000fc40000004100 */
[----:B------:R-:W-:Y:S01]  /*16c0*/  FMUL.FTZ R192, R184, UR29 ;  /* 0x0000001db8c07c20 */ /* 0x000fe20008410000 */
[----:B------:R-:W-:-:S03]  /*16d0*/  FADD.FTZ R184, R190, -UR9 ;  /* 0x80000009beb87e21 */ /* 0x000fc60008010000 */
[-C--:B------:R-:W-:Y:S01]  /*16e0*/  FFMA.FTZ R109, R192, R185.reuse, R109 ;  /* 0x000000b9c06d7223 */ /* 0x080fe2000001006d */
[----:B---3--:R-:W-:Y:S01]  /*16f0*/  FADD.FTZ R241, R241, R185 ;  /* 0x000000b9f1f17221 */ /* 0x008fe20000010000 */
[----:B------:R-:W-:Y:S01]  /*1700*/  FMUL.FTZ R237, R186, R185 ;  /* 0x000000b9baed7220 */ /* 0x000fe20000410000 */
[----:B------:R-:W-:Y:S02]  /*1710*/  HADD2.F32 R185, -RZ, R193.H0_H0 ;  /* 0x200000c1ffb97230 */ /* 0x000fe40000004100 */
[----:B------:R-:W-:Y:S01]  /*1720*/  FMUL.FTZ R190, R184, UR29 ;  /* 0x0000001db8be7c20 */ /* 0x000fe20008410000 */
[----:B------:R-:W-:Y:S02]  /*1730*/  HADD2.F32 R186, -RZ, R81.H0_H0 ;  /* 0x20000051ffba7230 */ /* 0x000fe40000004100 */
[----:B------:R-:W-:Y:S01]  /*1740*/  FADD.FTZ R184, R191, -UR9 ;  /* 0x80000009bfb87e21 */ /* 0x000fe20008010000 */
[-C--:B------:R-:W-:Y:S01]  /*1750*/  FFMA.FTZ R110, R190, R185.reuse, R110 ;  /* 0x000000b9be6e7223 */ /* 0x080fe2000001006e */
[----:B------:R-:W-:Y:S01]  /*1760*/  FADD.FTZ R238, R238, R185 ;  /* 0x000000b9eeee7221 */ /* 0x000fe20000010000 */
[----:B------:R-:W-:Y:S01]  /*1770*/  FMUL.FTZ R191, R186, R185 ;  /* 0x000000b9babf7220 */ /* 0x000fe20000410000 */
[----:B------:R-:W-:Y:S01]  /*1780*/  HADD2.F32 R185, -RZ, R193.H1_H1 ;  /* 0x300000c1ffb97230 */ /* 0x000fe20000004100 */
[----:B------:R-:W-:Y:S04]  /*1790*/  STL [R1+0x80], R242 ;  /* 0x000080f201007387 */ /* 0x000fe80000100800 */
[----:B------:R-:W-:Y:S04]  /*17a0*/  STL [R1+0x84], R241 ;  /* 0x000084f101007387 */ /* 0x000fe80000100800 */
[----:B------:R-:W-:Y:S01]  /*17b0*/  STL [R1+0x88], R238 ;  /* 0x000088ee01007387 */ /* 0x000fe20000100800 */
[----:B----4-:R-:W-:-:S05]  /*17c0*/  FADD.FTZ R52, R52, R185 ;  /* 0x000000b934347221 */ /* 0x010fca0000010000 */
[----:B------:R0:W-:Y:S04]  /*17d0*/  STL [R1+0x8c], R52 ;  /* 0x00008c3401007387 */ /* 0x0001e80000100800 */
[----:B0-----:R-:W2:Y:S04]  /*17e0*/  LDL.LU R52, [R1+0x7c] ;  /* 0x00007c0001347983 */ /* 0x001ea80000300800 */
[----:B------:R-:W3:Y:S04]  /*17f0*/  LDL.LU R243, [R1+0x60] ;  /* 0x0000600001f37983 */ /* 0x000ee80000300800 */
[----:B------:R-:W4:Y:S04]  /*1800*/  LDL.LU R241, [R1+0x64] ;  /* 0x0000640001f17983 */ /* 0x000f280000300800 */
[----:B------:R-:W4:Y:S04]  /*1810*/  LDL.LU R242, [R1+0x68] ;  /* 0x0000680001f27983 */ /* 0x000f280000300800 */
[----:B------:R-:W4:Y:S01]  /*1820*/  LDL.LU R187, [R1+0x6c] ;  /* 0x00006c0001bb7983 */ /* 0x000f220000300800 */
[----:B------:R-:W-:Y:S01]  /*1830*/  FMUL.FTZ R193, R184, UR29 ;  /* 0x0000001db8c17c20 */ /* 0x000fe20008410000 */
[----:B------:R-:W-:-:S02]  /*1840*/  HADD2.F32 R184, -RZ, R81.H1_H1 ;  /* 0x30000051ffb87230 */ /* 0x000fc40000004100 */
[----:B------:R-:W-:Y:S01]  /*1850*/  FADD.FTZ R186, R196, -UR9 ;  /* 0x80000009c4ba7e21 */ /* 0x000fe20008010000 */
[-C--:B------:R-:W-:Y:S02]  /*1860*/  FFMA.FTZ R111, R193, R185.reuse, R111 ;  /* 0x000000b9c16f7223 */ /* 0x080fe4000001006f */
[----:B------:R-:W-:Y:S01]  /*1870*/  FMUL.FTZ R238, R184, R185 ;  /* 0x000000b9b8ee7220 */ /* 0x000fe20000410000 */
[----:B------:R-:W-:Y:S01]  /*1880*/  FMUL.FTZ R196, R186, UR29 ;  /* 0x0000001dbac47c20 */ /* 0x000fe20008410000 */
[----:B------:R-:W-:Y:S02]  /*1890*/  HADD2.F32 R185, -RZ, R194.H0_H0 ;  /* 0x200000c2ffb97230 */ /* 0x000fe40000004100 */
[----:B------:R-:W-:Y:S02]  /*18a0*/  HADD2.F32 R186, -RZ, R82.H0_H0 ;  /* 0x20000052ffba7230 */ /* 0x000fe40000004100 */
[----:B------:R-:W-:Y:S01]  /*18b0*/  FADD.FTZ R184, R197, -UR9 ;  /* 0x80000009c5b87e21 */ /* 0x000fe20008010000 */
[----:B------:R-:W-:Y:S01]  /*18c0*/  FADD.FTZ R244, R244, R185 ;  /* 0x000000b9f4f47221 */ /* 0x000fe20000010000 */
[-C--:B------:R-:W-:Y:S01]  /*18d0*/  FFMA.FTZ R112, R196, R185.reuse, R112 ;  /* 0x000000b9c4707223 */ /* 0x080fe20000010070 */
[----:B------:R-:W-:Y:S01]  /*18e0*/  FMUL.FTZ R197, R186, R185 ;  /* 0x000000b9bac57220 */ /* 0x000fe20000410000 */
[----:B------:R-:W-:-:S02]  /*18f0*/  HADD2.F32 R185, -RZ, R194.H1_H1 ;  /* 0x300000c2ffb97230 */ /* 0x000fc40000004100 */
[----:B------:R-:W-:Y:S01]  /*1900*/  FMUL.FTZ R194, R184, UR29 ;  /* 0x0000001db8c27c20 */ /* 0x000fe20008410000 */
[----:B------:R-:W-:Y:S02]  /*1910*/  HADD2.F32 R184, -RZ, R82.H1_H1 ;  /* 0x30000052ffb87230 */ /* 0x000fe40000004100 */
[----:B------:R-:W-:Y:S01]  /*1920*/  FADD.FTZ R186, R198, -UR9 ;  /* 0x80000009c6ba7e21 */ /* 0x000fe20008010000 */
[----:B------:R-:W-:Y:S01]  /*1930*/  FADD.FTZ R239, R239, R185 ;  /* 0x000000b9efef7221 */ /* 0x000fe20000010000 */
[----:B------:R-:W-:Y:S01]  /*1940*/  STL [R1+0x70], R244 ;  /* 0x000070f401007387 */ /* 0x000fe20000100800 */
[----:B------:R-:W-:Y:S01]  /*1950*/  FFMA.FTZ R113, R194, R185, R113 ;  /* 0x000000b9c2717223 */ /* 0x000fe20000010071 */
[----:B------:R-:W-:Y:S02]  /*1960*/  FMUL.FTZ R198, R186, UR29 ;  /* 0x0000001dbac67c20 */ /* 0x000fe40008410000 */
[----:B------:R0:W-:Y:S01]  /*1970*/  STL [R1+0x74], R239 ;  /* 0x000074ef01007387 */ /* 0x0001e20000100800 */
[----:B------:R-:W-:-:S02]  /*1980*/  HADD2.F32 R186, -RZ, R83.H0_H0 ;  /* 0x20000053ffba7230 */ /* 0x000fc40000004100 */
[----:B0-----:R-:W-:Y:S01]  /*1990*/  FMUL.FTZ R239, R184, R185 ;  /* 0x000000b9b8ef7220 */ /* 0x001fe20000410000 */
[----:B------:R-:W-:Y:S02]  /*19a0*/  HADD2.F32 R185, -RZ, R195.H0_H0 ;  /* 0x200000c3ffb97230 */ /* 0x000fe40000004100 */
[----:B------:R-:W-:-:S03]  /*19b0*/  FADD.FTZ R184, R199, -UR9 ;  /* 0x80000009c7b87e21 */ /* 0x000fc60008010000 */
        /* <DEDUP_REMOVED lines=8> */
[----:B------:R-:W-:-:S02]  /*1a40*/  FFMA.FTZ R115, R195, R185, R115 ;  /* 0x000000b9c3737223 */ /* 0x000fc40000010073 */
[----:B------:R-:W-:Y:S01]  /*1a50*/  FMUL.FTZ R200, R186, UR29 ;  /* 0x0000001dbac87c20 */ /* 0x000fe20008410000 */
[----:B------:R-:W-:Y:S02]  /*1a60*/  HADD2.F32 R186, -RZ, R84.H0_H0 ;  /* 0x20000054ffba7230 */ /* 0x000fe40000004100 */
[----:B0-----:R-:W-:Y:S01]  /*1a70*/  FMUL.FTZ R240, R184, R185 ;  /* 0x000000b9b8f07220 */ /* 0x001fe20000410000 */
[----:B------:R-:W-:Y:S01]  /*1a80*/  FADD.FTZ R184, R201, -UR9 ;  /* 0x80000009c9b87e21 */ /* 0x000fe20008010000 */
[----:B------:R-:W-:Y:S01]  /*1a90*/  FMUL.FTZ R0, R0, UR29 ;  /* 0x0000001d00007c20 */ /* 0x000fe20008410000 */
[----:B------:R-:W-:-:S03]  /*1aa0*/  FADD.FTZ R160, R160, R245 ;  /* 0x000000f5a0a07221 */ /* 0x000fc60000010000 */
[----:B------:R-:W-:Y:S01]  /*1ab0*/  FFMA.FTZ R92, R0, R245, R92 ;  /* 0x000000f5005c7223 */ /* 0x000fe2000001005c */
[----:B--2---:R-:W-:Y:S01]  /*1ac0*/  FADD.FTZ R52, R52, R185 ;  /* 0x000000b934347221 */ /* 0x004fe20000010000 */
[----:B------:R-:W-:-:S05]  /*1ad0*/  HADD2.F32 R185, -RZ, R204.H0_H0 ;  /* 0x200000ccffb97230 */ /* 0x000fca0000004100 */
[-C--:B------:R-:W-:Y:S01]  /*1ae0*/  FFMA.FTZ R116, R200, R185.reuse, R116 ;  /* 0x000000b9c8747223 */ /* 0x080fe20000010074 */
[----:B---3--:R-:W-:Y:S01]  /*1af0*/  FADD.FTZ R243, R243, R185 ;  /* 0x000000b9f3f37221 */ /* 0x008fe20000010000 */
[----:B------:R-:W-:Y:S01]  /*1b00*/  FMUL.FTZ R201, R186, R185 ;  /* 0x000000b9bac97220 */ /* 0x000fe20000410000 */
[----:B------:R-:W-:Y:S02]  /*1b10*/  HADD2.F32 R185, -RZ, R204.H1_H1 ;  /* 0x300000ccffb97230 */ /* 0x000fe40000004100 */
[----:B------:R-:W-:Y:S01]  /*1b20*/  FMUL.FTZ R204, R184, UR29 ;  /* 0x0000001db8cc7c20 */ /* 0x000fe20008410000 */
[----:B------:R-:W-:Y:S01]  /*1b30*/  HADD2.F32 R184, -RZ, R84.H1_H1 ;  /* 0x30000054ffb87230 */ /* 0x000fe20000004100 */
[----:B------:R0:W-:Y:S01]  /*1b40*/  STL [R1+0x7c], R52 ;  /* 0x00007c3401007387 */ /* 0x0001e20000100800 */
[----:B----4-:R-:W-:Y:S01]  /*1b50*/  FADD.FTZ R241, R241, R185 ;  /* 0x000000b9f1f17221 */ /* 0x010fe20000010000 */
[----:B------:R-:W-:Y:S01]  /*1b60*/  FADD.FTZ R186, R202, -UR9 ;  /* 0x80000009caba7e21 */ /* 0x000fe20008010000 */
[----:B------:R-:W-:-:S03]  /*1b70*/  FFMA.FTZ R117, R204, R185, R117 ;  /* 0x000000b9cc757223 */ /* 0x000fc60000010075 */
[----:B------:R-:W-:Y:S01]  /*1b80*/  FMUL.FTZ R202, R186, UR29 ;  /* 0x0000001dbaca7c20 */ /* 0x000fe20008410000 */
[----:B0-----:R-:W2:Y:S01]  /*1b90*/  LDL.LU R52, [R1+0x50] ;  /* 0x0000500001347983 */ /* 0x001ea20000300800 */
[----:B------:R-:W-:-:S03]  /*1ba0*/  HADD2.F32 R186, -RZ, R85.H0_H0 ;  /* 0x20000055ffba7230 */ /* 0x000fc60000004100 */
[----:B------:R-:W-:Y:S04]  /*1bb0*/  STL [R1+0x60], R243 ;  /* 0x000060f301007387 */ /* 0x000fe80000100800 */
[----:B------:R0:W-:Y:S02]  /*1bc0*/  STL [R1+0x64], R241 ;  /* 0x000064f101007387 */ /* 0x0001e40000100800 */
[----:B0-----:R-:W-:Y:S01]  /*1bd0*/  FMUL.FTZ R241, R184, R185 ;  /* 0x000000b9b8f17220 */ /* 0x001fe20000410000 */
[----:B------:R-:W-:Y:S02]  /*1be0*/  HADD2.F32 R185, -RZ, R205.H0_H0 ;  /* 0x200000cdffb97230 */ /* 0x000fe40000004100 */
[----:B------:R-:W-:-:S03]  /*1bf0*/  FADD.FTZ R184, R203, -UR9 ;  /* 0x80000009cbb87e21 */ /* 0x000fc60008010000 */
[-C--:B------:R-:W-:Y:S01]  /*1c00*/  FFMA.FTZ R118, R202, R185.reuse, R118 ;  /* 0x000000b9ca767223 */ /* 0x080fe20000010076 */
[----:B------:R-:W-:Y:S01]  /*1c10*/  FADD.FTZ R242, R242, R185 ;  /* 0x000000b9f2f27221 */ /* 0x000fe20000010000 */
[----:B------:R-:W-:Y:S01]  /*1c20*/  FMUL.FTZ R203, R186, R185 ;  /* 0x000000b9bacb7220 */ /* 0x000fe20000410000 */
[----:B------:R-:W-:Y:S02]  /*1c30*/  HADD2.F32 R185, -RZ, R205.H1_H1 ;  /* 0x300000cdffb97230 */ /* 0x000fe40000004100 */
[----:B------:R-:W-:Y:S01]  /*1c40*/  FMUL.FTZ R205, R184, UR29 ;  /* 0x0000001db8cd7c20 */ /* 0x000fe20008410000 */
[----:B------:R0:W-:Y:S02]  /*1c50*/  STL [R1+0x68], R242 ;  /* 0x000068f201007387 */ /* 0x0001e40000100800 */
[----:B------:R-:W-:Y:S01]  /*1c60*/  FADD.FTZ R187, R187, R185 ;  /* 0x000000b9bbbb7221 */ /* 0x000fe20000010000 */
[----:B------:R-:W-:Y:S01]  /*1c70*/  HADD2.F32 R184, -RZ, R85.H1_H1 ;  /* 0x30000055ffb87230 */ /* 0x000fe20000004100 */
[----:B------:R-:W3:Y:S04]  /*1c80*/  LDL.LU R244, [R1+0x54] ;  /* 0x0000540001f47983 */ /* 0x000ee80000300800 */
[----:B------:R-:W4:Y:S04]  /*1c90*/  LDL.LU R243, [R1+0x4] ;  /* 0x0000040001f37983 */ /* 0x000f280000300800 */
[----:B------:R-:W4:Y:S01]  /*1ca0*/  LDL.LU R245, [R1+0x8] ;  /* 0x0000080001f57983 */ /* 0x000f220000300800 */
[----:B0-----:R-:W-:-:S03]  /*1cb0*/  FMUL.FTZ R242, R184, R185 ;  /* 0x000000b9b8f27220 */ /* 0x001fc60000410000 */
[----:B------:R0:W-:Y:S01]  /*1cc0*/  STL [R1+0x6c], R187 ;  /* 0x00006cbb01007387 */ /* 0x0001e20000100800 */
[----:B------:R-:W-:-:S03]  /*1cd0*/  FADD.FTZ R184, R209, -UR9 ;  /* 0x80000009d1b87e21 */ /* 0x000fc60008010000 */
[----:B------:R-:W4:Y:S04]  /*1ce0*/  LDL.LU R248, [R1+0x5c] ;  /* 0x00005c0001f87983 */ /* 0x000f280000300800 */
[----:B------:R-:W4:Y:S04]  /*1cf0*/  LDL.LU R247, [R1+0xc] ;  /* 0x00000c0001f77983 */ /* 0x000f280000300800 */
[----:B0-----:R-:W4:Y:S04]  /*1d00*/  LDL.LU R187, [R1+0x10] ;  /* 0x0000100001bb7983 */ /* 0x001f280000300800 */
[----:B------:R-:W4:Y:S04]  /*1d10*/  LDL.LU R246, [R1+0x40] ;  /* 0x0000400001f67983 */ /* 0x000f280000300800 */
[----:B------:R-:W3:Y:S01]  /*1d20*/  LDL.LU R209, [R1] ;  /* 0x0000000001d17983 */ /* 0x000ee20000300800 */
[----:B------:R-:W-:Y:S01]  /*1d30*/  FADD.FTZ R186, R208, -UR9 ;  /* 0x80000009d0ba7e21 */ /* 0x000fe20008010000 */
[----:B------:R-:W-:Y:S01]  /*1d40*/  FFMA.FTZ R119, R205, R185, R119 ;  /* 0x000000b9cd777223 */ /* 0x000fe20000010077 */
[----:B------:R-:W-:-:S02]  /*1d50*/  HADD2.F32 R185, -RZ, R206.H0_H0 ;  /* 0x200000ceffb97230 */ /* 0x000fc40000004100 */
[----:B------:R-:W-:Y:S01]  /*1d60*/  FMUL.FTZ R208, R186, UR29 ;  /* 0x0000001dbad07c20 */ /* 0x000fe20008410000 */
[----:B------:R-:W-:Y:S02]  /*1d70*/  HADD2.F32 R186, -RZ, R86.H0_H0 ;  /* 0x20000056ffba7230 */ /* 0x000fe40000004100 */
[----:B--2---:R-:W-:-:S05]  /*1d80*/  FADD.FTZ R52, R52, R185 ;  /* 0x000000b934347221 */ /* 0x004fca0000010000 */
[----:B------:R0:W-:Y:S04]  /*1d90*/  STL [R1+0x50], R52 ;  /* 0x0000503401007387 */ /* 0x0001e80000100800 */
[----:B0-----:R0:W5:Y:S01]  /*1da0*/  LDL.LU R52, [R1+0xc0] ;  /* 0x0000c00001347983 */ /* 0x0011620000300800 */
[----:B---3--:R-:W-:-:S05]  /*1db0*/  FFMA.FTZ R209, R208, R185, R209 ;  /* 0x000000b9d0d17223 */ /* 0x008fca00000100d1 */
[----:B------:R1:W-:Y:S02]  /*1dc0*/  STL [R1], R209 ;  /* 0x000000d101007387 */ /* 0x0003e40000100800 */
[----:B-1----:R-:W-:Y:S01]  /*1dd0*/  FMUL.FTZ R209, R186, R185 ;  /* 0x000000b9bad17220 */ /* 0x002fe20000410000 */
[----:B------:R-:W-:Y:S02]  /*1de0*/  FADD.FTZ R186, R210, -UR9 ;  /* 0x80000009d2ba7e21 */ /* 0x000fe40008010000 */
[----:B------:R-:W2:Y:S01]  /*1df0*/  LDL.LU R210, [R1+0x58] ;  /* 0x0000580001d27983 */ /* 0x000ea20000300800 */
[----:B------:R-:W-:Y:S02]  /*1e00*/  HADD2.F32 R185, -RZ, R206.H1_H1 ;  /* 0x300000ceffb97230 */ /* 0x000fe40000004100 */
[----:B------:R-:W-:Y:S01]  /*1e10*/  FMUL.FTZ R206, R184, UR29 ;  /* 0x0000001db8ce7c20 */ /* 0x000fe20008410000 */
[----:B------:R-:W-:Y:S02]  /*1e20*/  HADD2.F32 R184, -RZ, R86.H1_H1 ;  /* 0x30000056ffb87230 */ /* 0x000fe40000004100 */
[----:B------:R-:W-:Y:S01]  /*1e30*/  FADD.FTZ R244, R244, R185 ;  /* 0x000000b9f4f47221 */ /* 0x000fe20000010000 */
[----:B----4-:R-:W-:-:S04]  /*1e40*/  FFMA.FTZ R243, R206, R185, R243 ;  /* 0x000000b9cef37223 */ /* 0x010fc800000100f3 */
[----:B------:R1:W-:Y:S04]  /*1e50*/  STL [R1+0x54], R244 ;  /* 0x000054f401007387 */ /* 0x0003e80000100800 */
[----:B------:R3:W-:Y:S01]  /*1e60*/  STL [R1+0x4], R243 ;  /* 0x000004f301007387 */ /* 0x0007e20000100800 */
[----:B-1----:R-:W-:Y:S01]  /*1e70*/  FMUL.FTZ R244, R184, R185 ;  /* 0x000000b9b8f47220 */ /* 0x002fe20000410000 */
[----:B------:R-:W-:Y:S02]  /*1e80*/  HADD2.F32 R184, -RZ, R207.H0_H0 ;  /* 0x200000cfffb87230 */ /* 0x000fe40000004100 */
[----:B------:R-:W-:Y:S02]  /*1e90*/  HADD2.F32 R185, -RZ, R87.H0_H0 ;  /* 0x20000057ffb97230 */ /* 0x000fe40000004100 */
[----:B---3--:R-:W-:-:S04]  /*1ea0*/  FMUL.FTZ R243, R186, UR29 ;  /* 0x0000001dbaf37c20 */ /* 0x008fc80008410000 */
[----:B------:R-:W-:Y:S01]  /*1eb0*/  FFMA.FTZ R245, R243, R184, R245 ;  /* 0x000000b8f3f57223 */ /* 0x000fe200000100f5 */
[----:B--2---:R-:W-:-:S05]  /*1ec0*/  FADD.FTZ R210, R210, R184 ;  /* 0x000000b8d2d27221 */ /* 0x004fca0000010000 */
[----:B------:R1:W-:Y:S04]  /*1ed0*/  STL [R1+0x58], R210 ;  /* 0x000058d201007387 */ /* 0x0003e80000100800 */
[----:B------:R2:W-:Y:S01]  /*1ee0*/  STL [R1+0x8], R245 ;  /* 0x000008f501007387 */ /* 0x0005e20000100800 */
[----:B-1----:R-:W-:Y:S01]  /*1ef0*/  FMUL.FTZ R210, R185, R184 ;  /* 0x000000b8b9d27220 */ /* 0x002fe20000410000 */
[----:B------:R-:W-:Y:S01]  /*1f00*/  FADD.FTZ R185, R211, -UR9 ;  /* 0x80000009d3b97e21 */ /* 0x000fe20008010000 */
[----:B------:R-:W-:-:S03]  /*1f10*/  HADD2.F32 R184, -RZ, R207.H1_H1 ;  /* 0x300000cfffb87230 */ /* 0x000fc60000004100 */
[----:B--2---:R-:W-:Y:S02]  /*1f20*/  FMUL.FTZ R245, R185, UR29 ;  /* 0x0000001db9f57c20 */ /* 0x004fe40008410000 */
[----:B------:R-:W-:Y:S02]  /*1f30*/  FADD.FTZ R248, R248, R184 ;  /* 0x000000b8f8f87221 */ /* 0x000fe40000010000 */
[----:B------:R-:W-:-:S03]  /*1f40*/  FFMA.FTZ R247, R245, R184, R247 ;  /* 0x000000b8f5f77223 */ /* 0x000fc600000100f7 */
[----:B------:R-:W-:Y:S04]  /*1f50*/  STL [R1+0x5c], R248 ;  /* 0x00005cf801007387 */ /* 0x000fe80000100800 */
[----:B------:R1:W-:Y:S04]  /*1f60*/  STL [R1+0xc], R247 ;  /* 0x00000cf701007387 */ /* 0x0003e80000100800 */
[----:B-1----:R-:W2:Y:S01]  /*1f70*/  LDL.LU R247, [R1+0x14] ;  /* 0x0000140001f77983 */ /* 0x002ea20000300800 */
[----:B------:R-:W-:-:S04]  /*1f80*/  FADD.FTZ R186, R212, -UR9 ;  /* 0x80000009d4ba7e21 */ /* 0x000fc80008010000 */
[----:B------:R-:W-:Y:S01]  /*1f90*/  FMUL.FTZ R212, R186, UR29 ;  /* 0x0000001dbad47c20 */ /* 0x000fe20008410000 */
[----:B------:R-:W-:-:S05]  /*1fa0*/  HADD2.F32 R186, -RZ, R216.H0_H0 ;  /* 0x200000d8ffba7230 */ /* 0x000fca0000004100 */
[----:B------:R-:W-:Y:S01]  /*1fb0*/  FFMA.FTZ R187, R212, R186, R187 ;  /* 0x000000bad4bb7223 */ /* 0x000fe200000100bb */
[----:B------:R-:W-:-:S04]  /*1fc0*/  FADD.FTZ R246, R246, R186 ;  /* 0x000000baf6f67221 */ /* 0x000fc80000010000 */
[----:B------:R1:W-:Y:S04]  /*1fd0*/  STL [R1+0x10], R187 ;  /* 0x000010bb01007387 */ /* 0x0003e80000100800 */
[----:B------:R3:W-:Y:S01]  /*1fe0*/  STL [R1+0x40], R246 ;  /* 0x000040f601007387 */ /* 0x0007e20000100800 */
[----:B-1----:R-:W-:-:S03]  /*1ff0*/  HADD2.F32 R187, -RZ, R88.H0_H0 ;  /* 0x20000058ffbb7230 */ /* 0x002fc60000004100 */
[----:B---3--:R-:W3:Y:S02]  /*2000*/  LDL.LU R246, [R1+0x44] ;  /* 0x0000440001f67983 */ /* 0x008ee40000300800 */
[----:B------:R-:W-:Y:S01]  /*2010*/  FMUL.FTZ R207, R187, R186 ;  /* 0x000000babbcf7220 */ /* 0x000fe20000410000 */
[----:B------:R-:W-:Y:S01]  /*2020*/  FADD.FTZ R187, R213, -UR9 ;  /* 0x80000009d5bb7e21 */ /* 0x000fe20008010000 */
[----:B------:R-:W-:Y:S01]  /*2030*/  HADD2.F32 R186, -RZ, R216.H1_H1 ;  /* 0x300000d8ffba7230 */ /* 0x000fe20000004100 */
[----:B------:R-:W4:Y:S02]  /*2040*/  LDL.LU R248, [R1+0x18] ;  /* 0x0000180001f87983 */ /* 0x000f240000300800 */
[----:B------:R-:W-:-:S04]  /*2050*/  FMUL.FTZ R216, R187, UR29 ;  /* 0x0000001dbbd87c20 */ /* 0x000fc80008410000 */
[----:B--2---:R-:W-:-:S05]  /*2060*/  FFMA.FTZ R247, R216, R186, R247 ;  /* 0x000000bad8f77223 */ /* 0x004fca00000100f7 */
[----:B------:R1:W-:Y:S04]  /*2070*/  STL [R1+0x14], R247 ;  /* 0x000014f701007387 */ /* 0x0003e80000100800 */
[----:B-1----:R-:W2:Y:S01]  /*2080*/  LDL.LU R247, [R1+0x48] ;  /* 0x0000480001f77983 */ /* 0x002ea20000300800 */
[----:B------:R-:W-:-:S05]  /*2090*/  HADD2.F32 R187, -RZ, R88.H1_H1 ;  /* 0x30000058ffbb7230 */ /* 0x000fca0000004100 */
[----:B------:R-:W-:Y:S01]  /*20a0*/  FMUL.FTZ R213, R187, R186 ;  /* 0x000000babbd57220 */ /* 0x000fe20000410000 */
[----:B---3--:R-:W-:Y:S01]  /*20b0*/  FADD.FTZ R246, R246, R186 ;  /* 0x000000baf6f67221 */ /* 0x008fe20000010000 */
[----:B------:R-:W-:-:S04]  /*20c0*/  FADD.FTZ R186, R214, -UR9 ;  /* 0x80000009d6ba7e21 */ /* 0x000fc80008010000 */
[----:B------:R1:W-:Y:S02]  /*20d0*/  STL [R1+0x44], R246 ;  /* 0x000044f601007387 */ /* 0x0003e40000100800 */
[----:B-1----:R-:W-:Y:S01]  /*20e0*/  FMUL.FTZ R246, R186, UR29 ;  /* 0x0000001dbaf67c20 */ /* 0x002fe20008410000 */
[----:B------:R-:W-:-:S05]  /*20f0*/  HADD2.F32 R186, -RZ, R217.H0_H0 ;  /* 0x200000d9ffba7230 */ /* 0x000fca0000004100 */
[----:B----4-:R-:W-:-:S05]  /*2100*/  FFMA.FTZ R248, R246, R186, R248 ;  /* 0x000000baf6f87223 */ /* 0x010fca00000100f8 */
[----:B------:R1:W-:Y:S04]  /*2110*/  STL [R1+0x18], R248 ;  /* 0x000018f801007387 */ /* 0x0003e80000100800 */
[----:B-1----:R-:W3:Y:S01]  /*2120*/  LDL.LU R248, [R1+0x1c] ;  /* 0x00001c0001f87983 */ /* 0x002ee20000300800 */
[----:B------:R-:W-:-:S05]  /*2130*/  HADD2.F32 R185, -RZ, R87.H1_H1 ;  /* 0x30000057ffb97230 */ /* 0x000fca0000004100 */
[----:B------:R-:W-:Y:S01]  /*2140*/  FMUL.FTZ R211, R185, R184 ;  /* 0x000000b8b9d37220 */ /* 0x000fe20000410000 */
[----:B------:R-:W-:Y:S01]  /*2150*/  FADD.FTZ R184, RZ, R228 ;  /* 0x000000e4ffb87221 */ /* 0x000fe20000010000 */
[----:B------:R-:W-:Y:S01]  /*2160*/  FFMA.FTZ R185, R0, R228, RZ ;  /* 0x000000e400b97223 */ /* 0x000fe200000100ff */
[----:B--2---:R-:W-:-:S05]  /*2170*/  FADD.FTZ R247, R247, R186 ;  /* 0x000000baf7f77221 */ /* 0x004fca0000010000 */
[----:B------:R1:W-:Y:S04]  /*2180*/  STL [R1+0x48], R247 ;  /* 0x000048f701007387 */ /* 0x0003e80000100800 */
[----:B-1----:R-:W2:Y:S01]  /*2190*/  LDL.LU R247, [R1+0x4c] ;  /* 0x00004c0001f77983 */ /* 0x002ea20000300800 */
        /* <DEDUP_REMOVED lines=24> */
[----:B------:R-:W-:Y:S02]  /*2320*/  HADD2.F32 R187, -RZ, R89.H0_H0 ;  /* 0x20000059ffbb7230 */ /* 0x000fe40000004100 */
[----:B------:R-:W-:Y:S01]  /*2330*/  FADD.FTZ R184, R235, R184 ;  /* 0x000000b8ebb87221 */ /* 0x000fe20000010000 */
[----:B------:R-:W-:Y:S02]  /*2340*/  FFMA.FTZ R185, R182, R235, R185 ;  /* 0x000000ebb6b97223 */ /* 0x000fe400000100b9 */
[----:B------:R-:W-:Y:S01]  /*2350*/  FMUL.FTZ R214, R187, R186 ;  /* 0x000000babbd67220 */ /* 0x000fe20000410000 */
[----:B------:R-:W-:Y:S01]  /*2360*/  FADD.FTZ R184, R236, R184 ;  /* 0x000000b8ecb87221 */ /* 0x000fe20000010000 */
[----:B------:R-:W-:Y:S01]  /*2370*/  FADD.FTZ R187, R215, -UR9 ;  /* 0x80000009d7bb7e21 */ /* 0x000fe20008010000 */
[----:B------:R-:W-:Y:S01]  /*2380*/  FFMA.FTZ R185, R183, R236, R185 ;  /* 0x000000ecb7b97223 */ /* 0x000fe200000100b9 */
[----:B------:R-:W-:-:S02]  /*2390*/  HADD2.F32 R186, -RZ, R217.H1_H1 ;  /* 0x300000d9ffba7230 */ /* 0x000fc40000004100 */
[----:B------:R-:W-:Y:S01]  /*23a0*/  FADD.FTZ R184, R249, R184 ;  /* 0x000000b8f9b87221 */ /* 0x000fe20000010000 */
[----:B------:R-:W-:Y:S01]  /*23b0*/  FMUL.FTZ R217, R187, UR29 ;  /* 0x0000001dbbd97c20 */ /* 0x000fe20008410000 */
[----:B------:R-:W-:Y:S02]  /*23c0*/  FFMA.FTZ R185, R250, R249, R185 ;  /* 0x000000f9fab97223 */ /* 0x000fe400000100b9 */
[----:B------:R-:W-:Y:S01]  /*23d0*/  FADD.FTZ R187, R189, R184 ;  /* 0x000000b8bdbb7221 */ /* 0x000fe20000010000 */
[----:B---3--:R-:W-:Y:S01]  /*23e0*/  FFMA.FTZ R248, R217, R186, R248 ;  /* 0x000000bad9f87223 */ /* 0x008fe200000100f8 */
[----:B------:R-:W-:Y:S01]  /*23f0*/  FFMA.FTZ R184, R188, R189, R185 ;  /* 0x000000bdbcb87223 */ /* 0x000fe200000100b9 */
[----:B------:R-:W-:-:S03]  /*2400*/  HADD2.F32 R185, -RZ, R89.H1_H1 ;  /* 0x30000059ffb97230 */ /* 0x000fc60000004100 */
[----:B------:R1:W-:Y:S02]  /*2410*/  STL [R1+0x1c], R248 ;  /* 0x00001cf801007387 */ /* 0x0003e40000100800 */
[----:B------:R-:W-:Y:S01]  /*2420*/  FMUL.FTZ R215, R185, R186 ;  /* 0x000000bab9d77220 */ /* 0x000fe20000410000 */
[----:B------:R-:W-:Y:S01]  /*2430*/  FADD.FTZ R185, R220, -UR9 ;  /* 0x80000009dcb97e21 */ /* 0x000fe20008010000 */
[----:B-1----:R-:W3:Y:S01]  /*2440*/  LDL.LU R248, [R1+0x20] ;  /* 0x0000200001f87983 */ /* 0x002ee20000300800 */
[----:B--2---:R-:W-:-:S05]  /*2450*/  FADD.FTZ R247, R247, R186 ;  /* 0x000000baf7f77221 */ /* 0x004fca0000010000 */
[----:B------:R1:W-:Y:S04]  /*2460*/  STL [R1+0x4c], R247 ;  /* 0x00004cf701007387 */ /* 0x0003e80000100800 */
[----:B------:R-:W2:Y:S01]  /*2470*/  LDL.LU R220, [R1+0x30] ;  /* 0x0000300001dc7983 */ /* 0x000ea20000300800 */
[----:B------:R-:W-:-:S04]  /*2480*/  FFMA.FTZ R184, R192, R237, R184 ;  /* 0x000000edc0b87223 */ /* 0x000fc800000100b8 */
[----:B------:R-:W-:Y:S01]  /*2490*/  FFMA.FTZ R186, R190, R191, R184 ;  /* 0x000000bfbeba7223 */ /* 0x000fe200000100b8 */
[----:B------:R-:W-:Y:S02]  /*24a0*/  HADD2.F32 R184, -RZ, R218.H0_H0 ;  /* 0x200000daffb87230 */ /* 0x000fe40000004100 */
[----:B-1----:R-:W-:Y:S01]  /*24b0*/  FMUL.FTZ R247, R185, UR29 ;  /* 0x0000001db9f77c20 */ /* 0x002fe20008410000 */
[----:B------:R-:W-:-:S03]  /*24c0*/  HADD2.F32 R185, -RZ, R90.H0_H0 ;  /* 0x2000005affb97230 */ /* 0x000fc60000004100 */
[----:B---3--:R-:W-:Y:S01]  /*24d0*/  FFMA.FTZ R248, R247, R184, R248 ;  /* 0x000000b8f7f87223 */ /* 0x008fe200000100f8 */
[----:B--2---:R-:W-:-:S05]  /*24e0*/  FADD.FTZ R220, R220, R184 ;  /* 0x000000b8dcdc7221 */ /* 0x004fca0000010000 */
[----:B------:R1:W-:Y:S04]  /*24f0*/  STL [R1+0x30], R220 ;  /* 0x000030dc01007387 */ /* 0x0003e80000100800 */
[----:B------:R2:W-:Y:S01]  /*2500*/  STL [R1+0x20], R248 ;  /* 0x000020f801007387 */ /* 0x0005e20000100800 */
[----:B-1----:R-:W-:Y:S01]  /*2510*/  FMUL.FTZ R220, R185, R184 ;  /* 0x000000b8b9dc7220 */ /* 0x002fe20000410000 */
[----:B------:R-:W-:Y:S02]  /*2520*/  HADD2.F32 R184, -RZ, R218.H1_H1 ;  /* 0x300000daffb87230 */ /* 0x000fe40000004100 */
[----:B--2---:R-:W2:Y:S04]  /*2530*/  LDL.LU R248, [R1+0x24] ;  /* 0x0000240001f87983 */ /* 0x004ea80000300800 */
[----:B------:R-:W3:Y:S01]  /*2540*/  LDL.LU R218, [R1+0x34] ;  /* 0x0000340001da7983 */ /* 0x000ee20000300800 */
        /* <DEDUP_REMOVED lines=10> */
[----:B------:R-:W-:-:S04]  /*25f0*/  FADD.FTZ R187, R187, R241 ;  /* 0x000000f1bbbb7221 */ /* 0x000fc80000010000 */
[----:B------:R-:W-:Y:S01]  /*2600*/  FADD.FTZ R185, R187, R203 ;  /* 0x000000cbbbb97221 */ /* 0x000fe20000010000 */
[----:B------:R-:W-:Y:S02]  /*2610*/  HADD2.F32 R187, -RZ, R90.H1_H1 ;  /* 0x3000005affbb7230 */ /* 0x000fe40000004100 */
[----:B---3--:R-:W-:Y:S01]  /*2620*/  FADD.FTZ R218, R218, R184 ;  /* 0x000000b8dada7221 */ /* 0x008fe20000010000 */
[----:B--2---:R-:W-:-:S04]  /*2630*/  FFMA.FTZ R248, R221, R184, R248 ;  /* 0x000000b8ddf87223 */ /* 0x004fc800000100f8 */
[----:B------:R1:W-:Y:S04]  /*2640*/  STL [R1+0x34], R218 ;  /* 0x000034da01007387 */ /* 0x0003e80000100800 */
[----:B------:R2:W-:Y:S01]  /*2650*/  STL [R1+0x24], R248 ;  /* 0x000024f801007387 */ /* 0x0005e20000100800 */
[----:B-1----:R-:W-:Y:S01]  /*2660*/  FMUL.FTZ R218, R187, R184 ;  /* 0x000000b8bbda7220 */ /* 0x002fe20000410000 */
[----:B------:R-:W-:Y:S02]  /*2670*/  FADD.FTZ R187, R222, -UR9 ;  /* 0x80000009debb7e21 */ /* 0x000fe40008010000 */
[----:B------:R-:W3:Y:S02]  /*2680*/  LDL.LU R222, [R1+0x28] ;  /* 0x0000280001de7983 */ /* 0x000ee40000300800 */
[----:B--2---:R-:W-:-:S02]  /*2690*/  FMUL.FTZ R248, R187, UR29 ;  /* 0x0000001dbbf87c20 */ /* 0x004fc40008410000 */
[----:B------:R-:W2:Y:S01]  /*26a0*/  LDL.LU R187, [R1+0x38] ;  /* 0x0000380001bb7983 */ /* 0x000ea20000300800 */
[----:B------:R-:W-:Y:S02]  /*26b0*/  HADD2.F32 R184, -RZ, R219.H0_H0 ;  /* 0x200000dbffb87230 */ /* 0x000fe40000004100 */
[----:B------:R-:W-:-:S04]  /*26c0*/  FFMA.FTZ R186, R193, R238, R186 ;  /* 0x000000eec1ba7223 */ /* 0x000fc800000100ba */
[----:B------:R-:W-:-:S04]  /*26d0*/  FFMA.FTZ R186, R196, R197, R186 ;  /* 0x000000c5c4ba7223 */ /* 0x000fc800000100ba */
[----:B------:R-:W-:-:S04]  /*26e0*/  FFMA.FTZ R186, R194, R239, R186 ;  /* 0x000000efc2ba7223 */ /* 0x000fc800000100ba */
[----:B------:R-:W-:-:S04]  /*26f0*/  FFMA.FTZ R186, R198, R199, R186 ;  /* 0x000000c7c6ba7223 */ /* 0x000fc800000100ba */
[----:B------:R-:W-:-:S04]  /*2700*/  FFMA.FTZ R186, R195, R240, R186 ;  /* 0x000000f0c3ba7223 */ /* 0x000fc800000100ba */
[----:B------:R-:W-:Y:S01]  /*2710*/  FFMA.FTZ R186, R200, R201, R186 ;  /* 0x000000c9c8ba7223 */ /* 0x000fe200000100ba */
[----:B--2---:R-:W-:Y:S01]  /*2720*/  FADD.FTZ R187, R187, R184 ;  /* 0x000000b8bbbb7221 */ /* 0x004fe20000010000 */
[----:B---3--:R-:W-:-:S04]  /*2730*/  FFMA.FTZ R222, R248, R184, R222 ;  /* 0x000000b8f8de7223 */ /* 0x008fc800000100de */
[----:B------:R1:W-:Y:S04]  /*2740*/  STL [R1+0x38], R187 ;  /* 0x000038bb01007387 */ /* 0x0003e80000100800 */
[----:B------:R2:W-:Y:S01]  /*2750*/  STL [R1+0x28], R222 ;  /* 0x000028de01007387 */ /* 0x0005e20000100800 */
[----:B-1----:R-:W-:-:S05]  /*2760*/  HADD2.F32 R187, -RZ, R91.H0_H0 ;  /* 0x2000005bffbb7230 */ /* 0x002fca0000004100 */
[----:B--2---:R-:W-:Y:S01]  /*2770*/  FMUL.FTZ R222, R187, R184 ;  /* 0x000000b8bbde7220 */ /* 0x004fe20000410000 */
[----:B------:R-:W-:Y:S01]  /*2780*/  FADD.FTZ R187, R223, -UR9 ;  /* 0x80000009dfbb7e21 */ /* 0x000fe20008010000 */
[----:B------:R-:W-:Y:S01]  /*2790*/  HADD2.F32 R184, -RZ, R219.H1_H1 ;  /* 0x300000dbffb87230 */ /* 0x000fe20000004100 */
[----:B------:R-:W2:Y:S02]  /*27a0*/  LDL.LU R223, [R1+0x2c] ;  /* 0x00002c0001df7983 */ /* 0x000ea40000300800 */
[----:B------:R-:W-:Y:S02]  /*27b0*/  FMUL.FTZ R219, R187, UR29 ;  /* 0x0000001dbbdb7c20 */ /* 0x000fe40008410000 */
[----:B------:R-:W3:Y:S01]  /*27c0*/  LDL.LU R187, [R1+0x3c] ;  /* 0x00003c0001bb7983 */ /* 0x000ee20000300800 */
        /* <DEDUP_REMOVED lines=26> */
[----:B---3--:R-:W-:Y:S01]  /*2970*/  FADD.FTZ R187, R187, R184 ;  /* 0x000000b8bbbb7221 */ /* 0x008fe20000010000 */
[----:B--2---:R-:W-:-:S04]  /*2980*/  FFMA.FTZ R223, R219, R184, R223 ;  /* 0x000000b8dbdf7223 */ /* 0x004fc800000100df */
[----:B------:R1:W-:Y:S04]  /*2990*/  STL [R1+0x3c], R187 ;  /* 0x00003cbb01007387 */ /* 0x0003e80000100800 */
[----:B------:R2:W-:Y:S01]  /*29a0*/  STL [R1+0x2c], R223 ;  /* 0x00002cdf01007387 */ /* 0x0005e20000100800 */
[----:B-1----:R-:W-:-:S05]  /*29b0*/  HADD2.F32 R187, -RZ, R91.H1_H1 ;  /* 0x3000005bffbb7230 */ /* 0x002fca0000004100 */
[----:B--2---:R-:W-:-:S04]  /*29c0*/  FMUL.FTZ R223, R187, R184 ;  /* 0x000000b8bbdf7220 */ /* 0x004fc80000410000 */
[----:B------:R-:W-:Y:S01]  /*29d0*/  FADD.FTZ R187, R185, R223 ;  /* 0x000000dfb9bb7221 */ /* 0x000fe20000010000 */
[----:B------:R-:W-:Y:S01]  /*29e0*/  FFMA.FTZ R186, R219, R223, R186 ;  /* 0x000000dfdbba7223 */ /* 0x000fe200000100ba */
[----:B0-----:R-:W-:Y:S06]  /*29f0*/  BRA `(.L_x_12103) ;  /* 0x0000000000747947 */ /* 0x001fec0003800000 */
.L_x_12102:
        /* <DEDUP_REMOVED lines=29> */
.L_x_12103:
        /* <DEDUP_REMOVED lines=35> */
.L_x_12105:
[----:B------:R-:W-:Y:S05]  /*2e00*/  BSYNC.RECONVERGENT B0 ;  /* 0x0000000000007941 */ /* 0x000fea0003800200 */
.L_x_12104:
        /* <DEDUP_REMOVED lines=68> */
.L_x_12108:
        /* <DEDUP_REMOVED lines=14> */
.L_x_12109:
        /* <DEDUP_REMOVED lines=14> */
.L_x_12110:
        /* <DEDUP_REMOVED lines=14> */
.L_x_12111:
        /* <DEDUP_REMOVED lines=14> */
.L_x_12112:
        /* <DEDUP_REMOVED lines=14> */
.L_x_12113:
        /* <DEDUP_REMOVED lines=14> */
.L_x_12114:
        /* <DEDUP_REMOVED lines=15> */
.L_x_12107:
        /* <DEDUP_REMOVED lines=52> */
.L_x_12116:
[----:B------:R-:W-:Y:S05]  /*3bc0*/  BRA.U !UP3, `(.L_x_12117) ;  /* 0x000000010b347547 */ /* 0x000fea000b800000 */
        /* <DEDUP_REMOVED lines=13> */
.L_x_12117:
[----:B------:R-:W-:Y:S05]  /*3ca0*/  BRA.U !UP3, `(.L_x_12118) ;  /* 0x000000010b347547 */ /* 0x000fea000b800000 */
        /* <DEDUP_REMOVED lines=13> */
.L_x_12118:
        /* <DEDUP_REMOVED lines=14> */
.L_x_12119:
        /* <DEDUP_REMOVED lines=14> */
.L_x_12120:
        /* <DEDUP_REMOVED lines=14> */
.L_x_12121:
        /* <DEDUP_REMOVED lines=14> */
.L_x_12122:
[----:B------:R-:W-:Y:S05]  /*4100*/  BRA.U !UP3, `(.L_x_12115) ;  /* 0x0000000d0b947547 */ /* 0x000fea000b800000 */
        /* <DEDUP_REMOVED lines=8> */
.L_x_12106:
        /* <DEDUP_REMOVED lines=17> */
.L_x_12124:
        /* <DEDUP_REMOVED lines=8> */
[----:B-----5:R-:W-:-:S05]  /*4320*/  HADD2.F32 R185, -RZ, R164.H1_H1 ;  /* 0x300000a4ffb97230 */ /* 0x020fca0000004100 */
[----:B------:R-:W-:Y:S01]  /*4330*/  FFMA.FTZ R157, R185, R184, R157 ;  /* 0x000000b8b99d7223 */ /* 0x000fe2000001009d */
[----:B------:R-:W-:-:S05]  /*4340*/  HADD2.F32 R185, -RZ, R52.H1_H1 ;  /* 0x30000034ffb97230 */ /* 0x000fca0000004100 */
[----:B------:R-:W-:-:S05]  /*4350*/  FMUL.FTZ R184, R185, R184 ;  /* 0x000000b8b9b87220 */ /* 0x000fca0000410000 */
[----:B------:R-:W-:-:S04]  /*4360*/  F2FP.F16.F32.PACK_AB R184, RZ, R184 ;  /* 0x000000b8ffb8723e */ /* 0x000fc800000000ff */
[----:B------:R-:W-:-:S07]  /*4370*/  PRMT R168, R168, 0x5410, R184 ;  /* 0x00005410a8a87816 */ /* 0x000fce00000000b8 */
.L_x_12125:
        /* <DEDUP_REMOVED lines=8> */
[----:B-----5:R-:W-:-:S05]  /*4400*/  HADD2.F32 R185, -RZ, R165.H0_H0 ;  /* 0x200000a5ffb97230 */ /* 0x020fca0000004100 */
[----:B------:R-:W-:Y:S01]  /*4410*/  FFMA.FTZ R158, R185, R184, R158 ;  /* 0x000000b8b99e7223 */ /* 0x000fe2000001009e */
[----:B------:R-:W-:-:S05]  /*4420*/  HADD2.F32 R185, -RZ, R53.H0_H0 ;  /* 0x20000035ffb97230 */ /* 0x000fca0000004100 */
[----:B------:R-:W-:-:S05]  /*4430*/  FMUL.FTZ R184, R185, R184 ;  /* 0x000000b8b9b87220 */ /* 0x000fca0000410000 */
[----:B------:R-:W-:-:S04]  /*4440*/  F2FP.F16.F32.PACK_AB R184, RZ, R184 ;  /* 0x000000b8ffb8723e */ /* 0x000fc800000000ff */
[----:B------:R-:W-:-:S07]  /*4450*/  PRMT R169, R184, 0x7610, R169 ;  /* 0x00007610b8a97816 */ /* 0x000fce00000000a9 */
.L_x_12126:
        /* <DEDUP_REMOVED lines=14> */
.L_x_12127:
        /* <DEDUP_REMOVED lines=14> */
.L_x_12128:
        /* <DEDUP_REMOVED lines=14> */
.L_x_12129:
        /* <DEDUP_REMOVED lines=14> */
.L_x_12130:
        /* <DEDUP_REMOVED lines=13> */
[----:B------:R-:W-:Y:S01]  /*48b0*/  PRMT R171, R171, 0x5410, R184 ;  /* 0x00005410abab7816 */ /* 0x000fe200000000b8 */
[----:B------:R-:W-:Y:S06]  /*48c0*/  BRA `(.L_x_12115) ;  /* 0x0000000400a47947 */ /* 0x000fec0003800000 */
.L_x_12123:
[----:B------:R-:W-:Y:S02]  /*48d0*/  PLOP3.LUT P1, PT, PT, PT, UP2, 0x80, 0x8 ;  /* 0x000000000008781c */ /* 0x000fe40003f2f028 */
[----:B------:R-:W-:Y:S02]  /*48e0*/  MOV R172, UR16 ;  /* 0x0000001000ac7c02 */ /* 0x000fe40008000f00 */
[----:B------:R-:W-:Y:S02]  /*48f0*/  MOV R174, UR16 ;  /* 0x0000001000ae7c02 */ /* 0x000fe40008000f00 */
[----:B------:R-:W-:Y:S02]  /*4900*/  MOV R173, R49 ;  /* 0x0000003100ad7202 */ /* 0x000fe40000000f00 */
[----:B------:R-:W-:-:S05]  /*4910*/  MOV R175, UR16 ;  /* 0x0000001000af7c02 */ /* 0x000fca0008000f00 */
[----:B------:R-:W-:Y:S01]  /*4920*/  @P1 FFMA.FTZ R172, R227, R172, UR30 ;  /* 0x0000001ee3ac1e23 */ /* 0x000fe200080100ac */
[----:B------:R-:W-:Y:S01]  /*4930*/  @P1 FFMA.FTZ R174, R225, R174, UR30 ;  /* 0x0000001ee1ae1e23 */ /* 0x000fe200080100ae */
[----:B------:R-:W-:Y:S02]  /*4940*/  @P1 FFMA.FTZ R175, R224, R175, UR30 ;  /* 0x0000001ee0af1e23 */ /* 0x000fe400080100af */
[----:B------:R-:W-:Y:S02]  /*4950*/  @P1 FADD.FTZ R172, R226, -R172 ;  /* 0x800000ace2ac1221 */ /* 0x000fe40000010000 */
[----:B------:R-:W-:Y:S01]  /*4960*/  @P1 FADD.FTZ R176, R10, -R175 ;  /* 0x800000af0ab01221 */ /* 0x000fe20000010000 */
[----:B------:R-:W-:Y:S01]  /*4970*/  MOV R175, R51 ;  /* 0x0000003300af7202 */ /* 0x000fe20000000f00 */
[----:B------:R-:W-:Y:S01]  /*4980*/  @P1 FFMA.FTZ R173, R172, UR29, R49 ;  /* 0x0000001dacad1c23 */ /* 0x000fe20008010031 */
[----:B------:R-:W-:Y:S01]  /*4990*/  @P1 FADD.FTZ R172, R11, -R174 ;  /* 0x800000ae0bac1221 */ /* 0x000fe20000010000 */
[----:B------:R-:W-:Y:S01]  /*49a0*/  MOV R174, R50 ;  /* 0x0000003200ae7202 */ /* 0x000fe20000000f00 */
[----:B------:R-:W-:-:S02]  /*49b0*/  @P1 FFMA.FTZ R175, R176, UR29, R51 ;  /* 0x0000001db0af1c23 */ /* 0x000fc40008010033 */
[----:B------:R-:W-:Y:S01]  /*49c0*/  @P1 FFMA.FTZ R174, R172, UR29, R50 ;  /* 0x0000001dacae1c23 */ /* 0x000fe20008010032 */
[----:B------:R-:W-:-:S05]  /*49d0*/  MOV R172, UR16 ;  /* 0x0000001000ac7c02 */ /* 0x000fca0008000f00 */
[----:B-----5:R-:W-:-:S04]  /*49e0*/  @P1 FFMA.FTZ R172, R0, R172, UR30 ;  /* 0x0000001e00ac1e23 */ /* 0x020fc800080100ac */
[----:B------:R-:W-:Y:S01]  /*49f0*/  @P1 FADD.FTZ R176, R228, -R172 ;  /* 0x800000ace4b01221 */ /* 0x000fe20000010000 */
[----:B------:R-:W-:-:S03]  /*4a00*/  MOV R172, R48 ;  /* 0x0000003000ac7202 */ /* 0x000fc60000000f00 */
        /* <DEDUP_REMOVED lines=9> */
.L_x_12131:
        /* <DEDUP_REMOVED lines=8> */
.L_x_12132:
        /* <DEDUP_REMOVED lines=8> */
.L_x_12133:
        /* <DEDUP_REMOVED lines=8> */
.L_x_12134:
[----:B------:R-:W-:-:S05]  /*4c20*/  MOV R176, UR16 ;  /* 0x0000001000b07c02 */ /* 0x000fca0008000f00 */
[----:B------:R-:W-:-:S04]  /*4c30*/  @P1 FFMA.FTZ R176, R9, R176, UR30 ;  /* 0x0000001e09b01e23 */ /* 0x000fc800080100b0 */
        /* <DEDUP_REMOVED lines=11> */
.L_x_12135:
[----:B------:R-:W-:-:S05]  /*4cf0*/  MOV R177, UR16 ;  /* 0x0000001000b17c02 */ /* 0x000fca0008000f00 */
[----:B------:R-:W-:-:S04]  /*4d00*/  @P1 FFMA.FTZ R177, R7, R177, UR30 ;  /* 0x0000001e07b11e23 */ /* 0x000fc800080100b1 */
[----:B------:R-:W-:Y:S01]  /*4d10*/  @P1 FADD.FTZ R178, R6, -R177 ;  /* 0x800000b106b21221 */ /* 0x000fe20000010000 */
[----:B------:R-:W-:-:S03]  /*4d20*/  MOV R177, R45 ;  /* 0x0000002d00b17202 */ /* 0x000fc60000000f00 */
        /* <DEDUP_REMOVED lines=9> */
.L_x_12136:
        /* <DEDUP_REMOVED lines=13> */
.L_x_12137:
        /* <DEDUP_REMOVED lines=13> */
.L_x_12115:
        /* <DEDUP_REMOVED lines=15> */
.L_x_12138:
[----:B------:R-:W-:Y:S05]  /*5050*/  @!P0 BRA `(.L_x_12139) ;  /* 0x0000000c00708947 */ /* 0x000fea0003800000 */
[----:B------:R-:W-:Y:S05]  /*5060*/  @!P1 BRA `(.L_x_12140) ;  /* 0x0000000400a89947 */ /* 0x000fea0003800000 */
        /* <DEDUP_REMOVED lines=17> */
[----:B------:R-:W-:-:S04]  /*5180*/  @P3 FFMA.FTZ R172, R3, R172, UR30 ;  /* 0x0000001e03ac3e23 */ /* 0x000fc800080100ac */
[----:B-----5:R-:W-:Y:S01]  /*5190*/  @P3 FADD.FTZ R176, R2, -R172 ;  /* 0x800000ac02b03221 */ /* 0x020fe20000010000 */
        /* <DEDUP_REMOVED lines=10> */
.L_x_12141:
        /* <DEDUP_REMOVED lines=8> */
.L_x_12142:
        /* <DEDUP_REMOVED lines=8> */
.L_x_12143:
        /* <DEDUP_REMOVED lines=8> */
.L_x_12144:
        /* <DEDUP_REMOVED lines=13> */
.L_x_12145:
        /* <DEDUP_REMOVED lines=12> */
[----:B0-----:R-:W-:-:S07]  /*5550*/  PRMT R170, R170, 0x5410, R178 ;  /* 0x00005410aaaa7816 */ /* 0x001fce00000000b2 */
.L_x_12146:
[----:B------:R-:W-:-:S05]  /*5560*/  MOV R178, UR16 ;  /* 0x0000001000b27c02 */ /* 0x000fca0008000f00 */
[----:B------:R-:W-:-:S04]  /*5570*/  @P3 FFMA.FTZ R178, R183, R178, UR30 ;  /* 0x0000001eb7b23e23 */ /* 0x000fc800080100b2 */
[----:B------:R-:W-:Y:S01]  /*5580*/  @P3 FADD.FTZ R179, R236, -R178 ;  /* 0x800000b2ecb33221 */ /* 0x000fe20000010000 */
[----:B------:R-:W-:-:S03]  /*5590*/  MOV R178, R38 ;  /* 0x0000002600b27202 */ /* 0x000fc60000000f00 */
[----:B------:R-:W-:Y:S01]  /*55a0*/  @P3 FFMA.FTZ R178, R179, UR29, R38 ;  /* 0x0000001db3b23c23 */ /* 0x000fe20008010026 */
[----:B------:R-:W-:Y:S06]  /*55b0*/  BRA.U !UP3, `(.L_x_12147) ;  /* 0x000000010b1c7547 */ /* 0x000fec000b800000 */
[----:B0-----:R-:W-:Y:S02]  /*55c0*/  HADD2.F32 R184, -RZ, R167.H0_H0 ;  /* 0x200000a7ffb87230 */ /* 0x001fe40000004100 */
[----:B------:R-:W-:-:S04]  /*55d0*/  FMUL.FTZ R179, R178, UR17 ;  /* 0x00000011b2b37c20 */ /* 0x000fc80008410000 */
[----:B------:R-:W-:Y:S01]  /*55e0*/  FFMA.FTZ R146, R184, R179, R146 ;  /* 0x000000b3b8927223 */ /* 0x000fe20000010092 */
[----:B------:R-:W-:-:S05]  /*55f0*/  HADD2.F32 R184, -RZ, R59.H0_H0 ;  /* 0x2000003bffb87230 */ /* 0x000fca0000004100 */
[----:B------:R-:W-:-:S05]  /*5600*/  FMUL.FTZ R179, R179, R184 ;  /* 0x000000b8b3b37220 */ /* 0x000fca0000410000 */
[----:B------:R-:W-:-:S04]  /*5610*/  F2FP.F16.F32.PACK_AB R179, RZ, R179 ;  /* 0x000000b3ffb3723e */ /* 0x000fc800000000ff */
[----:B------:R-:W-:-:S07]  /*5620*/  PRMT R171, R179, 0x7610, R171 ;  /* 0x00007610b3ab7816 */ /* 0x000fce00000000ab */
.L_x_12147:
[----:B------:R-:W-:-:S05]  /*5630*/  MOV R179, UR16 ;  /* 0x0000001000b37c02 */ /* 0x000fca0008000f00 */
[----:B------:R-:W-:-:S04]  /*5640*/  @P3 FFMA.FTZ R179, R250, R179, UR30 ;  /* 0x0000001efab33e23 */ /* 0x000fc800080100b3 */
[----:B0-----:R-:W-:Y:S01]  /*5650*/  @P3 FADD.FTZ R184, R249, -R179 ;  /* 0x800000b3f9b83221 */ /* 0x001fe20000010000 */
        /* <DEDUP_REMOVED lines=11> */
.L_x_12140:
[----:B------:R-:W-:Y:S05]  /*5710*/  BRA.U !UP3, `(.L_x_12149) ;  /* 0x000000010b347547 */ /* 0x000fea000b800000 */
[----:B------:R-:W-:Y:S02]  /*5720*/  PLOP3.LUT P3, PT, PT, PT, UP2, 0x80, 0x8 ;  /* 0x000000000008781c */ /* 0x000fe40003f6f028 */
[----:B0-----:R-:W-:Y:S02]  /*5730*/  MOV R184, UR16 ;  /* 0x0000001000b87c02 */ /* 0x001fe40008000f00 */
[----:B------:R-:W-:-:S09]  /*5740*/  MOV R185, R40 ;  /* 0x0000002800b97202 */ /* 0x000fd20000000f00 */
[----:B------:R-:W-:-:S04]  /*5750*/  @P3 FFMA.FTZ R184, R3, R184, UR30 ;  /* 0x0000001e03b83e23 */ /* 0x000fc800080100b8 */
[----:B-----5:R-:W-:-:S04]  /*5760*/  @P3 FADD.FTZ R184, R2, -R184 ;  /* 0x800000b802b83221 */ /* 0x020fc80000010000 */
        /* <DEDUP_REMOVED lines=8> */
.L_x_12149:
        /* <DEDUP_REMOVED lines=14> */
.L_x_12150:
        /* <DEDUP_REMOVED lines=14> */
.L_x_12151:
        /* <DEDUP_REMOVED lines=14> */
.L_x_12152:
        /* <DEDUP_REMOVED lines=14> */
.L_x_12153:
        /* <DEDUP_REMOVED lines=14> */
.L_x_12154:
        /* <DEDUP_REMOVED lines=14> */
.L_x_12155:
        /* <DEDUP_REMOVED lines=15> */
.L_x_12139:
        /* <DEDUP_REMOVED lines=20> */
[----:B-----5:R-:W-:Y:S01]  /*5f60*/  FADD.FTZ R172, R2, -R172 ;  /* 0x800000ac02ac7221 */ /* 0x020fe20000010000 */
        /* <DEDUP_REMOVED lines=32> */
.L_x_12157:
[----:B------:R-:W-:Y:S05]  /*6170*/  BRA.U !UP3, `(.L_x_12158) ;  /* 0x000000010b347547 */ /* 0x000fea000b800000 */
[----:B0-----:R-:W-:Y:S01]  /*6180*/  MOV R184, UR16 ;  /* 0x0000001000b87c02 */ /* 0x001fe20008000f00 */
        /* <DEDUP_REMOVED lines=12> */
.L_x_12158:
[----:B------:R-:W-:Y:S05]  /*6250*/  BRA.U !UP3, `(.L_x_12159) ;  /* 0x000000010b347547 */ /* 0x000fea000b800000 */
        /* <DEDUP_REMOVED lines=13> */
.L_x_12159:
        /* <DEDUP_REMOVED lines=14> */
.L_x_12160:
        /* <DEDUP_REMOVED lines=14> */
.L_x_12161:
        /* <DEDUP_REMOVED lines=14> */
.L_x_12162:
        /* <DEDUP_REMOVED lines=14> */
.L_x_12163:
[----:B------:R-:W-:Y:S05]  /*66b0*/  BRA.U !UP3, `(.L_x_12148) ;  /* 0x000000050be07547 */ /* 0x000fea000b800000 */
[----:B0-----:R-:W-:Y:S02]  /*66c0*/  HADD2.F32 R185, -RZ, R167.H1_H1 ;  /* 0x300000a7ffb97230 */ /* 0x001fe40000004100 */
[----:B------:R-:W-:-:S04]  /*66d0*/  FMUL.FTZ R184, R179, UR17 ;  /* 0x00000011b3b87c20 */ /* 0x000fc80008410000 */
[----:B------:R-:W-:Y:S01]  /*66e0*/  FFMA.FTZ R147, R185, R184, R147 ;  /* 0x000000b8b9937223 */ /* 0x000fe20000010093 */
[----:B------:R-:W-:-:S05]  /*66f0*/  HADD2.F32 R185, -RZ, R59.H1_H1 ;  /* 0x3000003bffb97230 */ /* 0x000fca0000004100 */
[----:B------:R-:W-:-:S05]  /*6700*/  FMUL.FTZ R184, R185, R184 ;  /* 0x000000b8b9b87220 */ /* 0x000fca0000410000 */
[----:B------:R-:W-:-:S04]  /*6710*/  F2FP.F16.F32.PACK_AB R184, RZ, R184 ;  /* 0x000000b8ffb8723e */ /* 0x000fc800000000ff */
[----:B------:R-:W-:Y:S01]  /*6720*/  PRMT R171, R171, 0x5410, R184 ;  /* 0x00005410abab7816 */ /* 0x000fe200000000b8 */
[----:B------:R-:W-:Y:S06]  /*6730*/  BRA `(.L_x_12148) ;  /* 0x0000000400c07947 */ /* 0x000fec0003800000 */
.L_x_12156:
        /* <DEDUP_REMOVED lines=14> */
.L_x_12164:
        /* <DEDUP_REMOVED lines=14> */
.L_x_12165:
        /* <DEDUP_REMOVED lines=14> */
.L_x_12166:
        /* <DEDUP_REMOVED lines=14> */
.L_x_12167:
        /* <DEDUP_REMOVED lines=14> */
.L_x_12168:
        /* <DEDUP_REMOVED lines=14> */
.L_x_12169:
        /* <DEDUP_REMOVED lines=14> */
.L_x_12170:
        /* <DEDUP_REMOVED lines=14> */
.L_x_12148:
        /* <DEDUP_REMOVED lines=17> */
.L_x_12171:
        /* <DEDUP_REMOVED lines=20> */
[----:B------:R-:W-:Y:S01]  /*7090*/  @P3 FADD.FTZ R176, R189, -R172 ;  /* 0x800000acbdb03221 */ /* 0x000fe20000010000 */
[----:B------:R-:W-:-:S03]  /*70a0*/  MOV R172, R32 ;  /* 0x0000002000ac7202 */ /* 0x000fc60000000f00 */
        /* <DEDUP_REMOVED lines=9> */
.L_x_12174:
        /* <DEDUP_REMOVED lines=8> */
.L_x_12175:
[----:B------:R-:W-:Y:S05]  /*71c0*/  BRA.U !UP3, `(.L_x_12176) ;  /* 0x000000010b1c7547 */ /* 0x000fea000b800000 */
[----:B-----5:R-:W-:Y:S02]  /*71d0*/  HADD2.F32 R177, -RZ, R165.H0_H0 ;  /* 0x200000a5ffb17230 */ /* 0x020fe40000004100 */
[----:B------:R-:W-:-:S04]  /*71e0*/  FMUL.FTZ R176, R174, UR17 ;  /* 0x00000011aeb07c20 */ /* 0x000fc80008410000 */
[----:B------:R-:W-:Y:S01]  /*71f0*/  FFMA.FTZ R142, R177, R176, R142 ;  /* 0x000000b0b18e7223 */ /* 0x000fe2000001008e */
[----:B------:R-:W-:-:S05]  /*7200*/  HADD2.F32 R177, -RZ, R61.H0_H0 ;  /* 0x2000003dffb17230 */ /* 0x000fca0000004100 */
[----:B------:R-:W-:-:S05]  /*7210*/  FMUL.FTZ R176, R176, R177 ;  /* 0x000000b1b0b07220 */ /* 0x000fca0000410000 */
[----:B------:R-:W-:-:S04]  /*7220*/  F2FP.F16.F32.PACK_AB R176, RZ, R176 ;  /* 0x000000b0ffb0723e */ /* 0x000fc800000000ff */
[----:B0-----:R-:W-:-:S07]  /*7230*/  PRMT R169, R176, 0x7610, R169 ;  /* 0x00007610b0a97816 */ /* 0x001fce00000000a9 */
.L_x_12176:
        /* <DEDUP_REMOVED lines=8> */
.L_x_12177:
        /* <DEDUP_REMOVED lines=13> */
.L_x_12178:
[----:B------:R-:W-:-:S05]  /*7390*/  MOV R177, UR16 ;  /* 0x0000001000b17c02 */ /* 0x000fca0008000f00 */
[----:B------:R-:W-:-:S04]  /*73a0*/  @P3 FFMA.FTZ R177, R194, R177, UR30 ;  /* 0x0000001ec2b13e23 */ /* 0x000fc800080100b1 */
[----:B------:R-:W-:Y:S01]  /*73b0*/  @P3 FADD.FTZ R178, R239, -R177 ;  /* 0x800000b1efb23221 */ /* 0x000fe20000010000 */
[----:B------:R-:W-:-:S03]  /*73c0*/  MOV R177, R29 ;  /* 0x0000001d00b17202 */ /* 0x000fc60000000f00 */
        /* <DEDUP_REMOVED lines=8> */
[----:B0-----:R-:W-:-:S07]  /*7450*/  PRMT R170, R170, 0x5410, R178 ;  /* 0x00005410aaaa7816 */ /* 0x001fce00000000b2 */
.L_x_12179:
[----:B------:R-:W-:-:S05]  /*7460*/  MOV R178, UR16 ;  /* 0x0000001000b27c02 */ /* 0x000fca0008000f00 */
[----:B------:R-:W-:-:S04]  /*7470*/  @P3 FFMA.FTZ R178, R198, R178, UR30 ;  /* 0x0000001ec6b23e23 */ /* 0x000fc800080100b2 */
[----:B------:R-:W-:Y:S01]  /*7480*/  @P3 FADD.FTZ R179, R199, -R178 ;  /* 0x800000b2c7b33221 */ /* 0x000fe20000010000 */
[----:B------:R-:W-:-:S03]  /*7490*/  MOV R178, R30 ;  /* 0x0000001e00b27202 */ /* 0x000fc60000000f00 */
[----:B------:R-:W-:Y:S01]  /*74a0*/  @P3 FFMA.FTZ R178, R179, UR29, R30 ;  /* 0x0000001db3b23c23 */ /* 0x000fe2000801001e */
        /* <DEDUP_REMOVED lines=8> */
.L_x_12180:
[----:B------:R-:W-:-:S05]  /*7530*/  MOV R179, UR16 ;  /* 0x0000001000b37c02 */ /* 0x000fca0008000f00 */
[----:B------:R-:W-:-:S04]  /*7540*/  @P3 FFMA.FTZ R179, R195, R179, UR30 ;  /* 0x0000001ec3b33e23 */ /* 0x000fc800080100b3 */
[----:B0-----:R-:W-:Y:S01]  /*7550*/  @P3 FADD.FTZ R184, R240, -R179 ;  /* 0x800000b3f0b83221 */ /* 0x001fe20000010000 */
        /* <DEDUP_REMOVED lines=11> */
.L_x_12173:
        /* <DEDUP_REMOVED lines=14> */
.L_x_12182:
        /* <DEDUP_REMOVED lines=14> */
.L_x_12183:
        /* <DEDUP_REMOVED lines=14> */
.L_x_12184:
        /* <DEDUP_REMOVED lines=14> */
.L_x_12185:
        /* <DEDUP_REMOVED lines=14> */
.L_x_12186:
        /* <DEDUP_REMOVED lines=14> */
.L_x_12187:
        /* <DEDUP_REMOVED lines=14> */
.L_x_12188:
        /* <DEDUP_REMOVED lines=15> */
.L_x_12172:
        /* <DEDUP_REMOVED lines=53> */
.L_x_12190:
        /* <DEDUP_REMOVED lines=14> */
.L_x_12191:
        /* <DEDUP_REMOVED lines=14> */
.L_x_12192:
        /* <DEDUP_REMOVED lines=14> */
.L_x_12193:
        /* <DEDUP_REMOVED lines=14> */
.L_x_12194:
        /* <DEDUP_REMOVED lines=14> */
.L_x_12195:
        /* <DEDUP_REMOVED lines=14> */
.L_x_12196:
[----:B------:R-:W-:Y:S05]  /*85b0*/  BRA.U !UP3, `(.L_x_12181) ;  /* 0x000000050be07547 */ /* 0x000fea000b800000 */
[----:B0----5:R-:W-:Y:S02]  /*85c0*/  HADD2.F32 R185, -RZ, R167.H1_H1 ;  /* 0x300000a7ffb97230 */ /* 0x021fe40000004100 */
[----:B------:R-:W-:-:S04]  /*85d0*/  FMUL.FTZ R184, R179, UR17 ;  /* 0x00000011b3b87c20 */ /* 0x000fc80008410000 */
[----:B------:R-:W-:Y:S01]  /*85e0*/  FFMA.FTZ R139, R185, R184, R139 ;  /* 0x000000b8b98b7223 */ /* 0x000fe2000001008b */
[----:B------:R-:W-:-:S05]  /*85f0*/  HADD2.F32 R185, -RZ, R63.H1_H1 ;  /* 0x3000003fffb97230 */ /* 0x000fca0000004100 */
[----:B------:R-:W-:-:S05]  /*8600*/  FMUL.FTZ R184, R185, R184 ;  /* 0x000000b8b9b87220 */ /* 0x000fca0000410000 */
[----:B------:R-:W-:-:S04]  /*8610*/  F2FP.F16.F32.PACK_AB R184, RZ, R184 ;  /* 0x000000b8ffb8723e */ /* 0x000fc800000000ff */
[----:B------:R-:W-:Y:S01]  /*8620*/  PRMT R171, R171, 0x5410, R184 ;  /* 0x00005410abab7816 */ /* 0x000fe200000000b8 */
[----:B------:R-:W-:Y:S06]  /*8630*/  BRA `(.L_x_12181) ;  /* 0x0000000400c07947 */ /* 0x000fec0003800000 */
.L_x_12189:
        /* <DEDUP_REMOVED lines=14> */
.L_x_12197:
        /* <DEDUP_REMOVED lines=14> */
.L_x_12198:
        /* <DEDUP_REMOVED lines=14> */
.L_x_12199:
        /* <DEDUP_REMOVED lines=14> */
.L_x_12200:
        /* <DEDUP_REMOVED lines=14> */
.L_x_12201:
        /* <DEDUP_REMOVED lines=14> */
.L_x_12202:
        /* <DEDUP_REMOVED lines=14> */
.L_x_12203:
        /* <DEDUP_REMOVED lines=14> */
.L_x_12181:
        /* <DEDUP_REMOVED lines=17> */
.L_x_12204:
        /* <DEDUP_REMOVED lines=31> */
.L_x_12207:
        /* <DEDUP_REMOVED lines=8> */
.L_x_12208:
        /* <DEDUP_REMOVED lines=8> */
.L_x_12209:
        /* <DEDUP_REMOVED lines=8> */
.L_x_12210:
        /* <DEDUP_REMOVED lines=13> */
.L_x_12211:
        /* <DEDUP_REMOVED lines=13> */
.L_x_12212:
        /* <DEDUP_REMOVED lines=13> */
.L_x_12213:
        /* <DEDUP_REMOVED lines=14> */
.L_x_12206:
        /* <DEDUP_REMOVED lines=14> */
.L_x_12215:
        /* <DEDUP_REMOVED lines=14> */
.L_x_12216:
        /* <DEDUP_REMOVED lines=14> */
.L_x_12217:
        /* <DEDUP_REMOVED lines=14> */
.L_x_12218:
        /* <DEDUP_REMOVED lines=14> */
.L_x_12219:
        /* <DEDUP_REMOVED lines=14> */
.L_x_12220:
        /* <DEDUP_REMOVED lines=14> */
.L_x_12221:
        /* <DEDUP_REMOVED lines=15> */
.L_x_12205:
        /* <DEDUP_REMOVED lines=53> */
.L_x_12223:
        /* <DEDUP_REMOVED lines=14> */
.L_x_12224:
        /* <DEDUP_REMOVED lines=14> */
.L_x_12225:
        /* <DEDUP_REMOVED lines=14> */
.L_x_12226:
        /* <DEDUP_REMOVED lines=14> */
.L_x_12227:
        /* <DEDUP_REMOVED lines=14> */
.L_x_12228:
        /* <DEDUP_REMOVED lines=14> */
.L_x_12229:
        /* <DEDUP_REMOVED lines=9> */
.L_x_12222:
        /* <DEDUP_REMOVED lines=14> */
.L_x_12230:
        /* <DEDUP_REMOVED lines=14> */
.L_x_12231:
        /* <DEDUP_REMOVED lines=14> */
.L_x_12232:
        /* <DEDUP_REMOVED lines=14> */
.L_x_12233:
        /* <DEDUP_REMOVED lines=14> */
.L_x_12234:
        /* <DEDUP_REMOVED lines=14> */
.L_x_12235:
        /* <DEDUP_REMOVED lines=14> */
.L_x_12236:
        /* <DEDUP_REMOVED lines=14> */
.L_x_12214:
        /* <DEDUP_REMOVED lines=17> */
.L_x_12237:
        /* <DEDUP_REMOVED lines=31> */
.L_x_12240:
        /* <DEDUP_REMOVED lines=8> */
.L_x_12241:
        /* <DEDUP_REMOVED lines=8> */
.L_x_12242:
        /* <DEDUP_REMOVED lines=8> */
.L_x_12243:
        /* <DEDUP_REMOVED lines=13> */
.L_x_12244:
        /* <DEDUP_REMOVED lines=13> */
.L_x_12245:
        /* <DEDUP_REMOVED lines=13> */
.L_x_12246:
        /* <DEDUP_REMOVED lines=14> */
.L_x_12239:
        /* <DEDUP_REMOVED lines=14> */
.L_x_12248:
        /* <DEDUP_REMOVED lines=14> */
.L_x_12249:
        /* <DEDUP_REMOVED lines=14> */
.L_x_12250:
        /* <DEDUP_REMOVED lines=14> */
.L_x_12251:
        /* <DEDUP_REMOVED lines=14> */
.L_x_12252:
        /* <DEDUP_REMOVED lines=14> */
.L_x_12253:
        /* <DEDUP_REMOVED lines=14> */
.L_x_12254:
        /* <DEDUP_REMOVED lines=15> */
.L_x_12238:
        /* <DEDUP_REMOVED lines=23> */
[----:B0-----:R-:W-:-:S07]  /*bc90*/  PRMT R168, R172, 0x7610, R168 ;  /* 0x00007610aca87816 */ /* 0x001fce00000000a8 */
.L_x_12256:
        /* <DEDUP_REMOVED lines=13> */
[----:B0-----:R-:W-:-:S07]  /*bd70*/  PRMT R168, R168, 0x5410, R172 ;  /* 0x00005410a8a87816 */ /* 0x001fce00000000ac */
.L_x_12257:
        /* <DEDUP_REMOVED lines=14> */
.L_x_12258:
        /* <DEDUP_REMOVED lines=14> */
.L_x_12259:
        /* <DEDUP_REMOVED lines=14> */
.L_x_12260:
        /* <DEDUP_REMOVED lines=14> */
.L_x_12261:
        /* <DEDUP_REMOVED lines=14> */
.L_x_12262:
        /* <DEDUP_REMOVED lines=41> */
.L_x_12255:
        /* <DEDUP_REMOVED lines=14> */
.L_x_12263:
        /* <DEDUP_REMOVED lines=14> */
.L_x_12264:
        /* <DEDUP_REMOVED lines=14> */
.L_x_12265:
        /* <DEDUP_REMOVED lines=14> */
.L_x_12266:
        /* <DEDUP_REMOVED lines=14> */
.L_x_12267:
        /* <DEDUP_REMOVED lines=14> */
.L_x_12268:
        /* <DEDUP_REMOVED lines=14> */
.L_x_12269:
        /* <DEDUP_REMOVED lines=14> */
.L_x_12247:
        /* <DEDUP_REMOVED lines=13> */
.L_x_12101:
        /* <DEDUP_REMOVED lines=12> */
[----:B------:R-:W2:Y:S01]  /*cd00*/  LDL.LU R166, [R1] ;  /* 0x0000000001a67983 */ /* 0x000ea20000300800 */
[----:B------:R-:W2:Y:S03]  /*cd10*/  LDC.64 R6, c[0x0][0x460] ;  /* 0x00011800ff067b82 */ /* 0x000ea60000000a00 */
[----:B------:R-:W3:Y:S04]  /*cd20*/  LDL.LU R167, [R1+0x4] ;  /* 0x0000040001a77983 */ /* 0x000ee80000300800 */
[----:B0-----:R-:W4:Y:S04]  /*cd30*/  LDL.LU R168, [R1+0x8] ;  /* 0x0000080001a87983 */ /* 0x001f280000300800 */
[----:B------:R-:W4:Y:S04]  /*cd40*/  LDL.LU R169, [R1+0xc] ;  /* 0x00000c0001a97983 */ /* 0x000f280000300800 */
[----:B------:R-:W4:Y:S04]  /*cd50*/  LDL.LU R170, [R1+0x70] ;  /* 0x0000700001aa7983 */ /* 0x000f280000300800 */
[----:B------:R-:W4:Y:S04]  /*cd60*/  LDL.LU R171, [R1+0x74] ;  /* 0x0000740001ab7983 */ /* 0x000f280000300800 */
[----:B------:R-:W4:Y:S04]  /*cd70*/  LDL.LU R187, [R1+0x78] ;  /* 0x0000780001bb7983 */ /* 0x000f280000300800 */
[----:B------:R-:W4:Y:S04]  /*cd80*/  LDL.LU R186, [R1+0x7c] ;  /* 0x00007c0001ba7983 */ /* 0x000f280000300800 */
[----:B------:R-:W4:Y:S04]  /*cd90*/  LDL.LU R185, [R1+0xb0] ;  /* 0x0000b00001b97983 */ /* 0x000f280000300800 */
[----:B------:R-:W4:Y:S01]  /*cda0*/  LDL.LU R184, [R1+0xb4] ;  /* 0x0000b40001b87983 */ /* 0x000f220000300800 */
[----:B-1----:R-:W-:Y:S01]  /*cdb0*/  IMAD R0, R0, UR9, RZ ;  /* 0x0000000900007c24 */ /* 0x002fe2000f8e02ff */
[----:B------:R-:W0:Y:S02]  /*cdc0*/  S2R R165, SR_TID.X ;  /* 0x0000000000a57919 */ /* 0x000e240000002100 */
        /* <DEDUP_REMOVED lines=8> */
[----:B0-----:R-:W-:-:S03]  /*ce50*/  LEA.HI R9, R0, R165, RZ, 0x1d ;  /* 0x000000a500097211 */ /* 0x001fc600078fe8ff */
        /* <DEDUP_REMOVED lines=14> */
[----:B--2---:R-:W-:-:S02]  /*cf40*/  MOV R164, R166 ;  /* 0x000000a600a47202 */ /* 0x004fc40000000f00 */
[----:B---3--:R-:W-:Y:S02]  /*cf50*/  MOV R165, R167 ;  /* 0x000000a700a57202 */ /* 0x008fe40000000f00 */
[----:B----4-:R-:W-:Y:S02]  /*cf60*/  MOV R166, R168 ;  /* 0x000000a800a67202 */ /* 0x010fe40000000f00 */
[----:B------:R-:W2:Y:S01]  /*cf70*/  LDL.LU R168, [R1+0x40] ;  /* 0x0000400001a87983 */ /* 0x000ea20000300800 */
[----:B------:R-:W-:-:S03]  /*cf80*/  MOV R167, R169 ;  /* 0x000000a900a77202 */ /* 0x000fc60000000f00 */
[----:B------:R-:W2:Y:S01]  /*cf90*/  LDL.LU R169, [R1+0x44] ;  /* 0x0000440001a97983 */ /* 0x000ea20000300800 */
[----:B------:R-:W-:-:S03]  /*cfa0*/  MOV R212, R170 ;  /* 0x000000aa00d47202 */ /* 0x000fc60000000f00 */
[----:B------:R-:W2:Y:S01]  /*cfb0*/  LDL.LU R170, [R1+0x48] ;  /* 0x0000480001aa7983 */ /* 0x000ea20000300800 */
[----:B------:R-:W-:-:S03]  /*cfc0*/  MOV R213, R171 ;  /* 0x000000ab00d57202 */ /* 0x000fc60000000f00 */
[----:B------:R-:W2:Y:S01]  /*cfd0*/  LDL.LU R171, [R1+0x4c] ;  /* 0x00004c0001ab7983 */ /* 0x000ea20000300800 */
[----:B------:R-:W-:Y:S02]  /*cfe0*/  MOV R214, R187 ;  /* 0x000000bb00d67202 */ /* 0x000fe40000000f00 */
[----:B------:R-:W-:Y:S02]  /*cff0*/  MOV R215, R186 ;  /* 0x000000ba00d77202 */ /* 0x000fe40000000f00 */
[----:B------:R-:W-:Y:S02]  /*d000*/  MOV R200, R185 ;  /* 0x000000b900c87202 */ /* 0x000fe40000000f00 */
[----:B------:R-:W-:Y:S02]  /*d010*/  MOV R201, R184 ;  /* 0x000000b800c97202 */ /* 0x000fe40000000f00 */
[----:B------:R-:W3:Y:S04]  /*d020*/  LDL.LU R184, [R1+0x20] ;  /* 0x0000200001b87983 */ /* 0x000ee80000300800 */
[----:B------:R-:W3:Y:S04]  /*d030*/  LDL.LU R185, [R1+0x24] ;  /* 0x0000240001b97983 */ /* 0x000ee80000300800 */
[----:B------:R-:W3:Y:S04]  /*d040*/  LDL.LU R186, [R1+0x28] ;  /* 0x0000280001ba7983 */ /* 0x000ee80000300800 */
[----:B------:R-:W3:Y:S01]  /*d050*/  LDL.LU R187, [R1+0x2c] ;  /* 0x00002c0001bb7983 */ /* 0x000ee20000300800 */
[----:B------:R-:W-:-:S04]  /*d060*/  IMAD.WIDE.U32 R2, R9, 0x20, R2 ;  /* 0x0000002009027825 */ /* 0x000fc800078e0002 */
[C---:B------:R-:W-:Y:S01]  /*d070*/  IMAD.WIDE.U32 R4, R9.reuse, 0x20, R4 ;  /* 0x0000002009047825 */ /* 0x040fe200078e0004 */
        /* <DEDUP_REMOVED lines=28> */
[----:B---3--:R-:W-:Y:S04]  /*d240*/  STG.E.128 desc[UR18][R4.64+0x4010], R184 ;  /* 0x004010b804007986 */ /* 0x008fe8000c101d12 */
[----:B------:R-:W-:Y:S04]  /*d250*/  STG.E.128 desc[UR18][R6.64+0x4000], R124 ;  /* 0x0040007c06007986 */ /* 0x000fe8000c101d12 */
[----:B------:R-:W-:Y:S01]  /*d260*/  STG.E.128 desc[UR18][R6.64+0x4010], R120 ;  /* 0x0040107806007986 */ /* 0x000fe2000c101d12 */
[----:B------:R-:W-:Y:S05]  /*d270*/  EXIT ;  /* 0x000000000000794d */ /* 0x000fea0003800000 */
.L_x_12271:
        /* <DEDUP_REMOVED lines=16> */
.L_x_19401:


//--------------------- .text._ZN10layer_norm13ln_bwd_kernelINS_13Kernel_traitsI6__halfS2_fS2_fjLj5120ELj1ELj1ELj4ELj16ENS_18Kernel_traits_baseILj5120ES2_S2_fS2_fjLj128EEEEELb1ELb0ELb0ELb0EEEvNS_9BwdParamsE --------------------------
	.section	.text._ZN10layer_norm13ln_bwd_kernelINS_13Kernel_traitsI6__halfS2_fS2_fjLj5120ELj1ELj1ELj4ELj16ENS_18Kernel_traits_baseILj5120ES2_S2_fS2_fjLj128EEEEELb1ELb0ELb0ELb0EEEvNS_9BwdParamsE,"ax",@progbits
	.align	128
        .global         _ZN10layer_norm13ln_bwd_kernelINS_13Kernel_traitsI6__halfS2_fS2_fjLj5120ELj1ELj1ELj4ELj16ENS_18Kernel_traits_baseILj5120ES2_S2_fS2_fjLj128EEEEELb1ELb0ELb0ELb0EEEvNS_9BwdParamsE
        .type           _ZN10layer_norm13ln_bwd_kernelINS_13Kernel_traitsI6__halfS2_fS2_fjLj5120ELj1ELj1ELj4ELj16ENS_18Kernel_traits_baseILj5120ES2_S2_fS2_fjLj128EEEEELb1ELb0ELb0ELb0EEEvNS_9BwdParamsE,@function
        .size           _ZN10layer_norm13ln_bwd_kernelINS_13Kernel_traitsI6__halfS2_fS2_fjLj5120ELj1ELj1ELj4ELj16ENS_18Kernel_traits_baseILj5120ES2_S2_fS2_fjLj128EEEEELb1ELb0ELb0ELb0EEEvNS_9BwdParamsE,(.L_x_19402 - _ZN10layer_norm13ln_bwd_kernelINS_13Kernel_traitsI6__halfS2_fS2_fjLj5120ELj1ELj1ELj4ELj16ENS_18Kernel_traits_baseILj5120ES2_S2_fS2_fjLj128EEEEELb1ELb0ELb0ELb0EEEvNS_9BwdParamsE)
        .other          _ZN10layer_norm13ln_bwd_kernelINS_13Kernel_traitsI6__halfS2_fS2_fjLj5120ELj1ELj1ELj4ELj16ENS_18Kernel_traits_baseILj5120ES2_S2_fS2_fjLj128EEEEELb1ELb0ELb0ELb0EEEvNS_9BwdParamsE,@"STO_CUDA_ENTRY STV_DEFAULT"
_ZN10layer_norm13ln_bwd_kernelINS_13Kernel_traitsI6__halfS2_fS2_fjLj5120ELj1ELj1ELj4ELj16ENS_18Kernel_traits_baseILj5120ES2_S2_fS2_fjLj128EEEEELb1ELb0ELb0ELb0EEEvNS_9BwdParamsE:
.text._ZN10layer_norm13ln_bwd_kernelINS_13Kernel_traitsI6__halfS2_fS2_fjLj5120ELj1ELj1ELj4ELj16ENS_18Kernel_traits_baseILj5120ES2_S2_fS2_fjLj128EEEEELb1ELb0ELb0ELb0EEEvNS_9BwdParamsE:
        /* <DEDUP_REMOVED lines=20> */
[----:B------:R-:W2:Y:S08]  /*0140*/  @P4 LDC.64 R4, c[0x0][0x3d0] ;  /* 0x0000f400ff044b82 */ /* 0x000eb00000000a00 */
[----:B------:R-:W4:Y:S08]  /*0150*/  @P3 LDC.64 R8, c[0x0][0x3d0] ;  /* 0x0000f400ff083b82 */ /* 0x000f300000000a00 */
[----:B------:R-:W1:Y:S01]  /*0160*/  @P2 LDC.64 R10, c[0x0][0x3d0] ;  /* 0x0000f400ff0a2b82 */ /* 0x000e620000000a00 */
[C---:B---3--:R-:W-:Y:S01]  /*0170*/  @P5 IMAD.WIDE.U32 R2, R15.reuse, 0x10, R2 ;  /* 0x000000100f025825 */ /* 0x048fe200078e0002 */
[----:B------:R-:W-:-:S04]  /*0180*/  @P5 LOP3.LUT R15, R15, 0x80, RZ, 0xfc, !PT ;  /* 0x000000800f0f5812 */ /* 0x000fc800078efcff */
[----:B0-----:R0:W5:Y:S02]  /*0190*/  @P5 LDG.E.128 R28, desc[UR14][R2.64] ;  /* 0x0000000e021c5981 */ /* 0x001164000c1e1d00 */
[----:B------:R-:W3:Y:S01]  /*01a0*/  @P1 LDC.64 R12, c[0x0][0x3d0] ;  /* 0x0000f400ff0c1b82 */ /* 0x000ee20000000a00 */
[C---:B--2---:R-:W-:Y:S01]  /*01b0*/  @P4 IMAD.WIDE.U32 R6, R15.reuse, 0x10, R4 ;  /* 0x000000100f064825 */ /* 0x044fe200078e0004 */
[----:B------:R-:W-:-:S04]  /*01c0*/  @P4 IADD3 R15, PT, PT, R15, 0x80, RZ ;  /* 0x000000800f0f4810 */ /* 0x000fc80007ffe0ff */
[----:B------:R0:W5:Y:S01]  /*01d0*/  @P4 LDG.E.128 R32, desc[UR14][R6.64] ;  /* 0x0000000e06204981 */ /* 0x000162000c1e1d00 */
[C---:B----4-:R-:W-:Y:S01]  /*01e0*/  @P3 IMAD.WIDE.U32 R8, R15.reuse, 0x10, R8 ;  /* 0x000000100f083825 */ /* 0x050fe200078e0008 */
[----:B------:R-:W-:-:S04]  /*01f0*/  @P3 IADD3 R15, PT, PT, R15, 0x80, RZ ;  /* 0x000000800f0f3810 */ /* 0x000fc80007ffe0ff */
[----:B------:R0:W5:Y:S01]  /*0200*/  @P3 LDG.E.128 R36, desc[UR14][R8.64] ;  /* 0x0000000e08243981 */ /* 0x000162000c1e1d00 */
[C---:B-1----:R-:W-:Y:S01]  /*0210*/  @P2 IMAD.WIDE.U32 R10, R15.reuse, 0x10, R10 ;  /* 0x000000100f0a2825 */ /* 0x042fe200078e000a */
[----:B------:R-:W-:-:S04]  /*0220*/  @P2 IADD3 R15, PT, PT, R15, 0x80, RZ ;  /* 0x000000800f0f2810 */ /* 0x000fc80007ffe0ff */
[----:B------:R0:W5:Y:S01]  /*0230*/  @P2 LDG.E.128 R40, desc[UR14][R10.64] ;  /* 0x0000000e0a282981 */ /* 0x000162000c1e1d00 */
[----:B---3--:R-:W-:-:S05]  /*0240*/  @P1 IMAD.WIDE.U32 R4, R15, 0x10, R12 ;  /* 0x000000100f041825 */ /* 0x008fca00078e000c */
        /* <DEDUP_REMOVED lines=95> */
.L_x_12324:
[----:B0-----:R-:W-:Y:S01]  /*0840*/  UIMAD.WIDE UR4, UR7, 0x4, UR8 ;  /* 0x00000004070478a5 */ /* 0x001fe2000f8e0208 */
[----:B---34-:R-:W3:Y:S01]  /*0850*/  LDL R180, [R1+0x8] ;  /* 0x0000080001b47983 */ /* 0x018ee20000100800 */
[----:B------:R-:W-:-:S04]  /*0860*/  UIMAD.WIDE UR12, UR7, 0x4, UR10 ;  /* 0x00000004070c78a5 */ /* 0x000fc8000f8e020a */
[----:B-12---:R-:W-:Y:S02]  /*0870*/  MOV R176, UR4 ;  /* 0x0000000400b07c02 */ /* 0x006fe40008000f00 */
[----:B------:R-:W-:-:S03]  /*0880*/  MOV R177, UR5 ;  /* 0x0000000500b17c02 */ /* 0x000fc60008000f00 */
[----:B------:R-:W0:Y:S01]  /*0890*/  @UP0 LDCU.64 UR4, c[0x0][0x3e0] ;  /* 0x00007c00ff0407ac */ /* 0x000e220008000a00 */
[----:B------:R-:W-:Y:S01]  /*08a0*/  PLOP3.LUT P0, PT, PT, PT, UP0, 0x80, 0x8 ;  /* 0x000000000008781c */ /* 0x000fe20003f0f008 */
[----:B------:R1:W4:Y:S02]  /*08b0*/  LDG.E R0, desc[UR14][R176.64] ;  /* 0x0000000eb0007981 */ /* 0x000324000c1e1900 */
[----:B-1----:R-:W-:Y:S02]  /*08c0*/  MOV R176, UR12 ;  /* 0x0000000c00b07c02 */ /* 0x002fe40008000f00 */
[----:B------:R-:W-:Y:S01]  /*08d0*/  MOV R177, UR13 ;  /* 0x0000000d00b17c02 */ /* 0x000fe20008000f00 */
[----:B0-----:R-:W-:-:S04]  /*08e0*/  @UP0 UIMAD.WIDE UR4, UR7, 0x2, UR4 ;  /* 0x00000002070408a5 */ /* 0x001fc8000f8e0204 */
[----:B------:R0:W4:Y:S02]  /*08f0*/  LDG.E R178, desc[UR14][R176.64] ;  /* 0x0000000eb0b27981 */ /* 0x000124000c1e1900 */
[----:B0-----:R-:W-:Y:S02]  /*0900*/  MOV R176, UR4 ;  /* 0x0000000400b07c02 */ /* 0x001fe40008000f00 */
[----:B------:R-:W-:-:S05]  /*0910*/  MOV R177, UR5 ;  /* 0x0000000500b17c02 */ /* 0x000fca0008000f00 */
[----:B------:R-:W4:Y:S01]  /*0920*/  @P0 LDG.E.U16 R176, desc[UR14][R176.64] ;  /* 0x0000000eb0b00981 */ /* 0x000f22000c1e1500 */
[----:B------:R-:W-:Y:S01]  /*0930*/  UIMAD UR4, UR7, UR6, URZ ;  /* 0x00000006070472a4 */ /* 0x000fe2000f8e02ff */
[----:B--2---:R-:W-:Y:S01]  /*0940*/  ISETP.NE.AND P6, PT, RZ, UR16, PT ;  /* 0x00000010ff007c0c */ /* 0x004fe2000bfc5270 */
[----:B------:R-:W-:Y:S01]  /*0950*/  BSSY.RECONVERGENT B0, `(.L_x_12273) ;  /* 0x000006c000007945 */ /* 0x000fe20003800200 */
[----:B------:R-:W0:Y:S01]  /*0960*/  S2R R179, SR_TID.X ;  /* 0x0000000000b37919 */ /* 0x000e220000002100 */
[----:B------:R-:W-:Y:S01]  /*0970*/  USHF.R.S32.HI UR5, URZ, 0x1f, UR4 ;  /* 0x0000001fff057899 */ /* 0x000fe20008011404 */
[----:B------:R-:W-:Y:S01]  /*0980*/  HFMA2 R216, -RZ, RZ, 0, 0 ;  /* 0x00000000ffd87431 */ /* 0x000fe200000001ff */
[----:B------:R-:W-:Y:S02]  /*0990*/  MOV R215, RZ ;  /* 0x000000ff00d77202 */ /* 0x000fe40000000f00 */
[----:B------:R-:W-:Y:S01]  /*09a0*/  ULEA.HI UR5, UR5, UR4, URZ, 0x3 ;  /* 0x0000000405057291 */ /* 0x000fe2000f8f18ff */
[----:B---3--:R-:W-:-:S02]  /*09b0*/  ISETP.GE.U32.AND P5, PT, R180, 0x80, PT ;  /* 0x00000080b400780c */ /* 0x008fc40003fa6070 */
[C---:B------:R-:W-:Y:S02]  /*09c0*/  ISETP.GE.U32.AND P4, PT, R180.reuse, 0x100, PT ;  /* 0x00000100b400780c */ /* 0x040fe40003f86070 */
[C---:B------:R-:W-:Y:S02]  /*09d0*/  ISETP.GE.U32.AND P3, PT, R180.reuse, 0x180, PT ;  /* 0x00000180b400780c */ /* 0x040fe40003f66070 */
[C---:B------:R-:W-:Y:S02]  /*09e0*/  ISETP.GE.U32.AND P2, PT, R180.reuse, 0x200, PT ;  /* 0x00000200b400780c */ /* 0x040fe40003f46070 */
[----:B------:R-:W-:Y:S02]  /*09f0*/  ISETP.GE.U32.AND P1, PT, R180, 0x280, PT ;  /* 0x00000280b400780c */ /* 0x000fe40003f26070 */
[----:B----4-:R-:W-:-:S04]  /*0a00*/  FSEL R0, R0, RZ, !P6 ;  /* 0x000000ff00007208 */ /* 0x010fc80007000000 */
[----:B------:R-:W-:Y:S02]  /*0a10*/  R2UR UR13, R0 ;  /* 0x00000000000d72ca */ /* 0x000fe400000e0000 */
[----:B------:R-:W-:-:S04]  /*0a20*/  MOV R0, UR5 ;  /* 0x0000000500007c02 */ /* 0x000fc80008000f00 */
[----:B0-----:R-:W-:-:S04]  /*0a30*/  LEA.HI.SX32 R0, R0, R179, 0x1d ;  /* 0x000000b300007211 */ /* 0x001fc800078feaff */
[----:B------:R-:W-:Y:S02]  /*0a40*/  MOV R214, R0 ;  /* 0x0000000000d67202 */ /* 0x000fe40000000f00 */
[----:B------:R-:W-:Y:S01]  /*0a50*/  R2UR UR12, R178 ;  /* 0x00000000b20c72ca */ /* 0x000fe200000e0000 */
[----:B------:R0:W-:Y:S01]  /*0a60*/  @P0 STL [R1+0xc], R176 ;  /* 0x00000cb001000387 */ /* 0x0001e20000100800 */
[----:B-----5:R-:W-:-:S13]  /*0a70*/  @!P5 BRA `(.L_x_12274) ;  /* 0x000000040064d947 */ /* 0x020fda0003800000 */
[----:B------:R-:W1:Y:S08]  /*0a80*/  LDC.64 R180, c[0x0][0x3a8] ;  /* 0x0000ea00ffb47b82 */ /* 0x000e700000000a00 */
[----:B0-----:R-:W0:Y:S01]  /*0a90*/  LDC.64 R176, c[0x0][0x428] ;  /* 0x00010a00ffb07b82 */ /* 0x001e220000000a00 */
[----:B------:R-:W-:-:S07]  /*0aa0*/  ISETP.NE.U32.AND P0, PT, RZ, UR18, PT ;  /* 0x00000012ff007c0c */ /* 0x000fce000bf05070 */
[----:B------:R-:W2:Y:S01]  /*0ab0*/  LDC.64 R200, c[0x0][0x3b0] ;  /* 0x0000ec00ffc87b82 */ /* 0x000ea20000000a00 */
[----:B-1----:R-:W-:-:S05]  /*0ac0*/  IMAD.WIDE.U32 R180, R0, 0x20, R180 ;  /* 0x0000002000b47825 */ /* 0x002fca00078e00b4 */
[----:B------:R-:W3:Y:S01]  /*0ad0*/  LDG.E.128 R188, desc[UR14][R180.64] ;  /* 0x0000000eb4bc7981 */ /* 0x000ee2000c1e1d00 */
[----:B0-----:R-:W-:-:S06]  /*0ae0*/  IMAD.WIDE.U32 R176, R0, 0x10, R176 ;  /* 0x0000001000b07825 */ /* 0x001fcc00078e00b0 */
[----:B------:R-:W4:Y:S01]  /*0af0*/  LDG.E.128 R176, desc[UR14][R176.64] ;  /* 0x0000000eb0b07981 */ /* 0x000f22000c1e1d00 */
[----:B------:R-:W-:-:S03]  /*0b00*/  ISETP.NE.AND.EX P0, PT, RZ, UR19, PT, P0 ;  /* 0x00000013ff007c0c */ /* 0x000fc6000bf05300 */
[----:B------:R-:W4:Y:S10]  /*0b10*/  LDG.E.128 R180, desc[UR14][R180.64+0x10] ;  /* 0x0000100eb4b47981 */ /* 0x000f34000c1e1d00 */
[----:B------:R-:W0:Y:S02]  /*0b20*/  @P0 LDC.64 R184, c[0x0][0x438] ;  /* 0x00010e00ffb80b82 */ /* 0x000e240000000a00 */
[----:B0-----:R-:W-:-:S05]  /*0b30*/  @P0 IMAD.WIDE.U32 R184, R0, 0x20, R184 ;  /* 0x0000002000b80825 */ /* 0x001fca00078e00b8 */
[----:B------:R-:W5:Y:S04]  /*0b40*/  @P0 LDG.E.128 R128, desc[UR14][R184.64] ;  /* 0x0000000eb8800981 */ /* 0x000f68000c1e1d00 */
[----:B------:R2:W5:Y:S02]  /*0b50*/  @P0 LDG.E.128 R132, desc[UR14][R184.64+0x10] ;  /* 0x0000100eb8840981 */ /* 0x000564000c1e1d00 */
[----:B--2---:R-:W-:-:S06]  /*0b60*/  IMAD.WIDE.U32 R184, R0, 0x8, R200 ;  /* 0x0000000800b87825 */ /* 0x004fcc00078e00c8 */
[----:B------:R-:W5:Y:S02]  /*0b70*/  LDG.E.64 R184, desc[UR14][R184.64] ;  /* 0x0000000eb8b87981 */ /* 0x000f64000c1e1b00 */
[----:B-----5:R-:W-:Y:S02]  /*0b80*/  HADD2.F32 R229, -RZ, R28.H0_H0 ;  /* 0x2000001cffe57230 */ /* 0x020fe40000004100 */
[----:B------:R-:W-:Y:S02]  /*0b90*/  HADD2.F32 R245, -RZ, R29.H0_H0 ;  /* 0x2000001dfff57230 */ /* 0x000fe40000004100 */
[----:B------:R-:W-:Y:S02]  /*0ba0*/  HADD2.F32 R235, -RZ, R30.H0_H0 ;  /* 0x2000001effeb7230 */ /* 0x000fe40000004100 */
[----:B------:R-:W-:Y:S02]  /*0bb0*/  HADD2.F32 R225, -RZ, R31.H0_H0 ;  /* 0x2000001fffe17230 */ /* 0x000fe40000004100 */
[----:B------:R-:W-:-:S02]  /*0bc0*/  HADD2.F32 R250, -RZ, R28.H1_H1 ;  /* 0x3000001cfffa7230 */ /* 0x000fc40000004100 */
[----:B------:R-:W-:Y:S02]  /*0bd0*/  HADD2.F32 R226, -RZ, R30.H1_H1 ;  /* 0x3000001effe27230 */ /* 0x000fe40000004100 */
[----:B------:R-:W-:Y:S01]  /*0be0*/  HADD2.F32 R240, -RZ, R29.H1_H1 ;  /* 0x3000001dfff07230 */ /* 0x000fe20000004100 */
[----:B------:R-:W-:Y:S01]  /*0bf0*/  IADD3 R214, PT, PT, R0, 0x80, RZ ;  /* 0x0000008000d67810 */ /* 0x000fe20007ffe0ff */
[----:B---3--:R-:W-:Y:S01]  /*0c00*/  FADD.FTZ R188, R188, -UR13 ;  /* 0x8000000dbcbc7e21 */ /* 0x008fe20008010000 */
[----:B------:R-:W-:-:S03]  /*0c10*/  FADD.FTZ R190, R190, -UR13 ;  /* 0x8000000dbebe7e21 */ /* 0x000fc60008010000 */
[----:B------:R-:W-:Y:S01]  /*0c20*/  FMUL.FTZ R201, R188, UR12 ;  /* 0x0000000cbcc97c20 */ /* 0x000fe20008410000 */
[----:B----4-:R-:W-:Y:S02]  /*0c30*/  HADD2.F32 R7, -RZ, R176.H0_H0 ;  /* 0x200000b0ff077230 */ /* 0x010fe40000004100 */
[----:B------:R-:W-:-:S03]  /*0c40*/  FMUL.FTZ R200, R190, UR12 ;  /* 0x0000000cbec87c20 */ /* 0x000fc60008410000 */
[----:B------:R-:W-:Y:S01]  /*0c50*/  FADD.FTZ R88, R88, R7 ;  /* 0x0000000758587221 */ /* 0x000fe20000010000 */
[-C--:B------:R-:W-:Y:S01]  /*0c60*/  FFMA.FTZ R48, R201, R7.reuse, R48 ;  /* 0x00000007c9307223 */ /* 0x080fe20000010030 */
[----:B------:R-:W-:Y:S01]  /*0c70*/  FMUL.FTZ R229, R229, R7 ;  /* 0x00000007e5e57220 */ /* 0x000fe20000410000 */
[----:B------:R-:W-:Y:S02]  /*0c80*/  HADD2.F32 R7, -RZ, R177.H0_H0 ;  /* 0x200000b1ff077230 */ /* 0x000fe40000004100 */
[----:B------:R-:W-:Y:S01]  /*0c90*/  FADD.FTZ R14, R182, -UR13 ;  /* 0x8000000db60e7e21 */ /* 0x000fe20008010000 */
[----:B------:R-:W-:Y:S02]  /*0ca0*/  FADD.FTZ R189, R189, -UR13 ;  /* 0x8000000dbdbd7e21 */ /* 0x000fe40008010000 */
[----:B------:R-:W-:Y:S01]  /*0cb0*/  FADD.FTZ R90, R90, R7 ;  /* 0x000000075a5a7221 */ /* 0x000fe20000010000 */
[-C--:B------:R-:W-:Y:S01]  /*0cc0*/  FFMA.FTZ R50, R200, R7.reuse, R50 ;  /* 0x00000007c8327223 */ /* 0x080fe20000010032 */
[----:B------:R-:W-:Y:S01]  /*0cd0*/  FMUL.FTZ R245, R245, R7 ;  /* 0x00000007f5f57220 */ /* 0x000fe20000410000 */
[----:B------:R-:W-:Y:S01]  /*0ce0*/  FADD.FTZ R7, R180, -UR13 ;  /* 0x8000000db4077e21 */ /* 0x000fe20008010000 */
[----:B------:R-:W-:-:S02]  /*0cf0*/  HADD2.F32 R10, -RZ, R178.H0_H0 ;  /* 0x200000b2ff0a7230 */ /* 0x000fc40000004100 */
[----:B------:R-:W-:Y:S01]  /*0d00*/  FADD.FTZ R181, R181, -UR13 ;  /* 0x8000000db5b57e21 */ /* 0x000fe20008010000 */
[----:B------:R-:W-:Y:S02]  /*0d10*/  HADD2.F32 R17, -RZ, R179.H0_H0 ;  /* 0x200000b3ff117230 */ /* 0x000fe40000004100 */
[----:B------:R-:W-:Y:S01]  /*0d20*/  FMUL.FTZ R7, R7, UR12 ;  /* 0x0000000c07077c20 */ /* 0x000fe20008410000 */
[----:B------:R-:W-:Y:S02]  /*0d30*/  HADD2.F32 R176, -RZ, R176.H1_H1 ;  /* 0x300000b0ffb07230 */ /* 0x000fe40000004100 */
[----:B------:R-:W-:Y:S01]  /*0d40*/  FMUL.FTZ R14, R14, UR12 ;  /* 0x0000000c0e0e7c20 */ /* 0x000fe20008410000 */
[----:B------:R-:W-:Y:S01]  /*0d50*/  FMUL.FTZ R205, R189, UR12 ;  /* 0x0000000cbdcd7c20 */ /* 0x000fe20008410000 */
[----:B------:R-:W-:Y:S01]  /*0d60*/  FADD.FTZ R92, R92, R10 ;  /* 0x0000000a5c5c7221 */ /* 0x000fe20000010000 */
[-C--:B------:R-:W-:Y:S01]  /*0d70*/  FFMA.FTZ R52, R7, R10.reuse, R52 ;  /* 0x0000000a07347223 */ /* 0x080fe20000010034 */
[----:B------:R-:W-:Y:S01]  /*0d80*/  FMUL.FTZ R235, R235, R10 ;  /* 0x0000000aebeb7220 */ /* 0x000fe20000410000 */
[----:B------:R-:W-:-:S02]  /*0d90*/  HADD2.F32 R178, -RZ, R178.H1_H1 ;  /* 0x300000b2ffb27230 */ /* 0x000fc40000004100 */
[----:B------:R-:W-:Y:S01]  /*0da0*/  FADD.FTZ R191, R191, -UR13 ;  /* 0x8000000dbfbf7e21 */ /* 0x000fe20008010000 */
[----:B------:R-:W-:Y:S01]  /*0db0*/  FMUL.FTZ R10, R181, UR12 ;  /* 0x0000000cb50a7c20 */ /* 0x000fe20008410000 */
[----:B------:R-:W-:Y:S01]  /*0dc0*/  FADD.FTZ R94, R94, R17 ;  /* 0x000000115e5e7221 */ /* 0x000fe20000010000 */
[-C--:B------:R-:W-:Y:S01]  /*0dd0*/  FFMA.FTZ R54, R14, R17.reuse, R54 ;  /* 0x000000110e367223 */ /* 0x080fe20000010036 */
[----:B------:R-:W-:Y:S01]  /*0de0*/  FMUL.FTZ R225, R225, R17 ;  /* 0x00000011e1e17220 */ /* 0x000fe20000410000 */
[----:B------:R-:W-:Y:S01]  /*0df0*/  FADD.FTZ R89, R89, R176 ;  /* 0x000000b059597221 */ /* 0x000fe20000010000 */
[-C--:B------:R-:W-:Y:S01]  /*0e00*/  FFMA.FTZ R49, R205, R176.reuse, R49 ;  /* 0x000000b0cd317223 */ /* 0x080fe20000010031 */
[----:B------:R-:W-:Y:S01]  /*0e10*/  FMUL.FTZ R250, R250, R176 ;  /* 0x000000b0fafa7220 */ /* 0x000fe20000410000 */
[----:B------:R-:W-:Y:S01]  /*0e20*/  FADD.FTZ R17, RZ, R229 ;  /* 0x000000e5ff117221 */ /* 0x000fe20000010000 */
[----:B------:R-:W-:Y:S01]  /*0e30*/  FFMA.FTZ R176, R201, R229, RZ ;  /* 0x000000e5c9b07223 */ /* 0x000fe200000100ff */
[----:B------:R-:W-:-:S02]  /*0e40*/  HADD2.F32 R177, -RZ, R177.H1_H1 ;  /* 0x300000b1ffb17230 */ /* 0x000fc40000004100 */
        /* <DEDUP_REMOVED lines=17> */
[----:B------:R-:W-:Y:S02]  /*0f60*/  HADD2.F32 R181, -RZ, R31.H1_H1 ;  /* 0x3000001fffb57230 */ /* 0x000fe40000004100 */
[----:B------:R-:W-:Y:S01]  /*0f70*/  FMUL.FTZ R17, R183, UR12 ;  /* 0x0000000cb7117c20 */ /* 0x000fe20008410000 */
[----:B------:R-:W-:Y:S01]  /*0f80*/  FADD.FTZ R176, R177, R226 ;  /* 0x000000e2b1b07221 */ /* 0x000fe20000010000 */
[----:B------:R-:W-:Y:S01]  /*0f90*/  FFMA.FTZ R179, R10, R226, R179 ;  /* 0x000000e20ab37223 */ /* 0x000fe200000100b3 */
[----:B------:R-:W-:Y:S01]  /*0fa0*/  FADD.FTZ R95, R95, R222 ;  /* 0x000000de5f5f7221 */ /* 0x000fe20000010000 */
[-C--:B------:R-:W-:Y:S01]  /*0fb0*/  FFMA.FTZ R55, R17, R222.reuse, R55 ;  /* 0x000000de11377223 */ /* 0x080fe20000010037 */
[----:B------:R-:W-:Y:S01]  /*0fc0*/  FADD.FTZ R177, R176, R225 ;  /* 0x000000e1b0b17221 */ /* 0x000fe20000010000 */
[----:B------:R-:W-:Y:S01]  /*0fd0*/  FMUL.FTZ R222, R181, R222 ;  /* 0x000000deb5de7220 */ /* 0x000fe20000410000 */
[----:B------:R-:W-:-:S03]  /*0fe0*/  FFMA.FTZ R176, R14, R225, R179 ;  /* 0x000000e10eb07223 */ /* 0x000fc600000100b3 */
[----:B------:R-:W-:Y:S01]  /*0ff0*/  FADD.FTZ R216, R177, R222 ;  /* 0x000000deb1d87221 */ /* 0x000fe20000010000 */
[----:B------:R-:W-:-:S07]  /*1000*/  FFMA.FTZ R215, R17, R222, R176 ;  /* 0x000000de11d77223 */ /* 0x000fce00000100b0 */
.L_x_12274:
[----:B------:R-:W-:Y:S05]  /*1010*/  BSYNC.RECONVERGENT B0 ;  /* 0x0000000000007941 */ /* 0x000fea0003800200 */
.L_x_12273:
[----:B------:R-:W-:Y:S04]  /*1020*/  BSSY.RECONVERGENT B0, `(.L_x_12275) ;  /* 0x000005c000007945 */ /* 0x000fe80003800200 */
[----:B------:R-:W-:Y:S05]  /*1030*/  @!P4 BRA `(.L_x_12276) ;  /* 0x000000040068c947 */ /* 0x000fea0003800000 */
[----:B------:R-:W-:Y:S01]  /*1040*/  ISETP.NE.U32.AND P0, PT, RZ, UR18, PT ;  /* 0x00000012ff007c0c */ /* 0x000fe2000bf05070 */
[----:B------:R-:W1:Y:S03]  /*1050*/  LDC.64 R180, c[0x0][0x3a8] ;  /* 0x0000ea00ffb47b82 */ /* 0x000e660000000a00 */
[----:B------:R-:W-:-:S05]  /*1060*/  ISETP.NE.AND.EX P0, PT, RZ, UR19, PT, P0 ;  /* 0x00000013ff007c0c */ /* 0x000fca000bf05300 */
[----:B0-----:R-:W0:Y:S08]  /*1070*/  LDC.64 R176, c[0x0][0x428] ;  /* 0x00010a00ffb07b82 */ /* 0x001e300000000a00 */
[----:B------:R-:W2:Y:S01]  /*1080*/  @P0 LDC.64 R26, c[0x0][0x438] ;  /* 0x00010e00ff1a0b82 */ /* 0x000ea20000000a00 */
[----:B-1----:R-:W-:-:S05]  /*1090*/  IMAD.WIDE.U32 R180, R214, 0x20, R180 ;  /* 0x00000020d6b47825 */ /* 0x002fca00078e00b4 */
[----:B------:R-:W3:Y:S01]  /*10a0*/  LDG.E.128 R188, desc[UR14][R180.64] ;  /* 0x0000000eb4bc7981 */ /* 0x000ee2000c1e1d00 */
[----:B0-----:R-:W-:-:S06]  /*10b0*/  IMAD.WIDE.U32 R176, R214, 0x10, R176 ;  /* 0x00000010d6b07825 */ /* 0x001fcc00078e00b0 */
[----:B------:R-:W4:Y:S01]  /*10c0*/  LDG.E.128 R176, desc[UR14][R176.64] ;  /* 0x0000000eb0b07981 */ /* 0x000f22000c1e1d00 */
[----:B--2---:R-:W-:-:S03]  /*10d0*/  @P0 IMAD.WIDE.U32 R26, R214, 0x20, R26 ;  /* 0x00000020d61a0825 */ /* 0x004fc600078e001a */
[----:B------:R-:W2:Y:S04]  /*10e0*/  LDG.E.128 R180, desc[UR14][R180.64+0x10] ;  /* 0x0000100eb4b47981 */ /* 0x000ea8000c1e1d00 */
[----:B------:R-:W5:Y:S04]  /*10f0*/  @P0 LDG.E.128 R136, desc[UR14][R26.64] ;  /* 0x0000000e1a880981 */ /* 0x000f68000c1e1d00 */
[----:B------:R0:W5:Y:S02]  /*1100*/  @P0 LDG.E.128 R140, desc[UR14][R26.64+0x10] ;  /* 0x0000100e1a8c0981 */ /* 0x000164000c1e1d00 */
[----:B0-----:R-:W0:Y:S02]  /*1110*/  LDC.64 R26, c[0x0][0x3b0] ;  /* 0x0000ec00ff1a7b82 */ /* 0x001e240000000a00 */
[----:B0-----:R-:W-:-:S06]  /*1120*/  IMAD.WIDE.U32 R26, R214, 0x8, R26 ;  /* 0x00000008d61a7825 */ /* 0x001fcc00078e001a */
[----:B------:R-:W5:Y:S02]  /*1130*/  LDG.E.64 R26, desc[UR14][R26.64] ;  /* 0x0000000e1a1a7981 */ /* 0x000f64000c1e1b00 */
[--C-:B-----5:R-:W-:Y:S02]  /*1140*/  HADD2.F32 R8, -RZ, R32.reuse.H0_H0 ;  /* 0x20000020ff087230 */ /* 0x120fe40000004100 */
[----:B------:R-:W-:Y:S02]  /*1150*/  HADD2.F32 R249, -RZ, R32.H1_H1 ;  /* 0x30000020fff97230 */ /* 0x000fe40000004100 */
[----:B------:R-:W-:Y:S02]  /*1160*/  HADD2.F32 R220, -RZ, R35.H0_H0 ;  /* 0x20000023ffdc7230 */ /* 0x000fe40000004100 */
[--C-:B------:R-:W-:Y:S02]  /*1170*/  HADD2.F32 R244, -RZ, R33.reuse.H0_H0 ;  /* 0x20000021fff47230 */ /* 0x100fe40000004100 */
[----:B------:R-:W-:-:S02]  /*1180*/  HADD2.F32 R239, -RZ, R33.H1_H1 ;  /* 0x30000021ffef7230 */ /* 0x000fc40000004100 */
[--C-:B------:R-:W-:Y:S02]  /*1190*/  HADD2.F32 R233, -RZ, R34.reuse.H0_H0 ;  /* 0x20000022ffe97230 */ /* 0x100fe40000004100 */
[----:B------:R-:W-:Y:S01]  /*11a0*/  HADD2.F32 R228, -RZ, R34.H1_H1 ;  /* 0x30000022ffe47230 */ /* 0x000fe20000004100 */
[----:B------:R-:W-:Y:S01]  /*11b0*/  IADD3 R214, PT, PT, R214, 0x80, RZ ;  /* 0x00000080d6d67810 */ /* 0x000fe20007ffe0ff */
[----:B---3--:R-:W-:-:S04]  /*11c0*/  FADD.FTZ R188, R188, -UR13 ;  /* 0x8000000dbcbc7e21 */ /* 0x008fc80008010000 */
[----:B------:R-:W-:Y:S01]  /*11d0*/  FMUL.FTZ R211, R188, UR12 ;  /* 0x0000000cbcd37c20 */ /* 0x000fe20008410000 */
[--C-:B----4-:R-:W-:Y:S02]  /*11e0*/  HADD2.F32 R11, -RZ, R176.reuse.H0_H0 ;  /* 0x200000b0ff0b7230 */ /* 0x110fe40000004100 */
[----:B------:R-:W-:Y:S02]  /*11f0*/  HADD2.F32 R176, -RZ, R176.H1_H1 ;  /* 0x300000b0ffb07230 */ /* 0x000fe40000004100 */
[----:B--2---:R-:W-:Y:S01]  /*1200*/  FADD.FTZ R15, R182, -UR13 ;  /* 0x8000000db60f7e21 */ /* 0x004fe20008010000 */
[----:B------:R-:W-:Y:S01]  /*1210*/  FADD.FTZ R96, R96, R11 ;  /* 0x0000000b60607221 */ /* 0x000fe20000010000 */
[-C--:B------:R-:W-:Y:S01]  /*1220*/  FFMA.FTZ R56, R211, R11.reuse, R56 ;  /* 0x0000000bd3387223 */ /* 0x080fe20000010038 */
[----:B------:R-:W-:Y:S01]  /*1230*/  FMUL.FTZ R18, R8, R11 ;  /* 0x0000000b08127220 */ /* 0x000fe20000410000 */
[----:B------:R-:W-:Y:S01]  /*1240*/  FADD.FTZ R189, R189, -UR13 ;  /* 0x8000000dbdbd7e21 */ /* 0x000fe20008010000 */
[----:B------:R-:W-:-:S02]  /*1250*/  HADD2.F32 R11, -RZ, R177.H0_H0 ;  /* 0x200000b1ff0b7230 */ /* 0x000fc40000004100 */
[----:B------:R-:W-:Y:S01]  /*1260*/  FADD.FTZ R190, R190, -UR13 ;  /* 0x8000000dbebe7e21 */ /* 0x000fe20008010000 */
[----:B------:R-:W-:Y:S02]  /*1270*/  HADD2.F32 R8, -RZ, R177.H1_H1 ;  /* 0x300000b1ff087230 */ /* 0x000fe40000004100 */
[----:B------:R-:W-:Y:S01]  /*1280*/  FMUL.FTZ R15, R15, UR12 ;  /* 0x0000000c0f0f7c20 */ /* 0x000fe20008410000 */
[----:B------:R-:W-:Y:S02]  /*1290*/  HADD2.F32 R177, -RZ, R179.H0_H0 ;  /* 0x200000b3ffb17230 */ /* 0x000fe40000004100 */
        /* <DEDUP_REMOVED lines=9> */
[----:B------:R0:W-:Y:S01]  /*1330*/  STL [R1+0x4], R18 ;  /* 0x0000041201007387 */ /* 0x0001e20000100800 */
[-C--:B------:R-:W-:Y:S01]  /*1340*/  FMUL.FTZ R244, R244, R11.reuse ;  /* 0x0000000bf4f47220 */ /* 0x080fe20000410000 */
[----:B------:R-:W-:Y:S01]  /*1350*/  FADD.FTZ R177, R216, R249 ;  /* 0x000000f9d8b17221 */ /* 0x000fe20000010000 */
[----:B------:R-:W-:Y:S01]  /*1360*/  FADD.FTZ R98, R98, R11 ;  /* 0x0000000b62627221 */ /* 0x000fe20000010000 */
[----:B------:R-:W-:Y:S01]  /*1370*/  FFMA.FTZ R58, R199, R11, R58 ;  /* 0x0000000bc73a7223 */ /* 0x000fe2000001003a */
[----:B------:R-:W-:Y:S01]  /*1380*/  FADD.FTZ R97, R97, R176 ;  /* 0x000000b061617221 */ /* 0x000fe20000010000 */
[----:B------:R-:W-:Y:S01]  /*1390*/  FFMA.FTZ R57, R204, R176, R57 ;  /* 0x000000b0cc397223 */ /* 0x000fe20000010039 */
[----:B------:R-:W-:Y:S01]  /*13a0*/  FMUL.FTZ R193, R191, UR12 ;  /* 0x0000000cbfc17c20 */ /* 0x000fe20008410000 */
[----:B------:R-:W-:-:S02]  /*13b0*/  HADD2.F32 R11, -RZ, R178.H0_H0 ;  /* 0x200000b2ff0b7230 */ /* 0x000fc40000004100 */
[----:B0-----:R-:W-:Y:S01]  /*13c0*/  FFMA.FTZ R18, R204, R249, R215 ;  /* 0x000000f9cc127223 */ /* 0x001fe200000100d7 */
        /* <DEDUP_REMOVED lines=8> */
[----:B------:R-:W-:Y:S02]  /*1450*/  HADD2.F32 R178, -RZ, R178.H1_H1 ;  /* 0x300000b2ffb27230 */ /* 0x000fe40000004100 */
[----:B------:R-:W-:Y:S01]  /*1460*/  FADD.FTZ R176, R176, R239 ;  /* 0x000000efb0b07221 */ /* 0x000fe20000010000 */
[----:B------:R-:W-:Y:S01]  /*1470*/  FADD.FTZ R181, R181, -UR13 ;  /* 0x8000000db5b57e21 */ /* 0x000fe20008010000 */
[----:B------:R-:W-:Y:S01]  /*1480*/  FFMA.FTZ R177, R193, R239, R18 ;  /* 0x000000efc1b17223 */ /* 0x000fe20000010012 */
[----:B------:R-:W-:-:S02]  /*1490*/  HADD2.F32 R212, -RZ, R179.H1_H1 ;  /* 0x300000b3ffd47230 */ /* 0x000fc40000004100 */
[----:B------:R-:W-:Y:S01]  /*14a0*/  FADD.FTZ R100, R100, R11 ;  /* 0x0000000b64647221 */ /* 0x000fe20000010000 */
[----:B------:R-:W-:Y:S01]  /*14b0*/  FFMA.FTZ R60, R8, R11, R60 ;  /* 0x0000000b083c7223 */ /* 0x000fe2000001003c */
[----:B------:R-:W-:Y:S01]  /*14c0*/  FADD.FTZ R183, R183, -UR13 ;  /* 0x8000000db7b77e21 */ /* 0x000fe20008010000 */
[----:B------:R-:W-:Y:S01]  /*14d0*/  FADD.FTZ R179, R176, R233 ;  /* 0x000000e9b0b37221 */ /* 0x000fe20000010000 */
[----:B------:R-:W-:Y:S01]  /*14e0*/  FMUL.FTZ R11, R181, UR12 ;  /* 0x0000000cb50b7c20 */ /* 0x000fe20008410000 */
[----:B------:R-:W-:Y:S01]  /*14f0*/  FMUL.FTZ R228, R228, R178 ;  /* 0x000000b2e4e47220 */ /* 0x000fe20000410000 */
[----:B------:R-:W-:Y:S01]  /*1500*/  FFMA.FTZ R176, R8, R233, R177 ;  /* 0x000000e908b07223 */ /* 0x000fe200000100b1 */
[----:B------:R-:W-:Y:S01]  /*1510*/  FMUL.FTZ R18, R183, UR12 ;  /* 0x0000000cb7127c20 */ /* 0x000fe20008410000 */
[----:B------:R-:W-:Y:S02]  /*1520*/  HADD2.F32 R177, -RZ, R35.H1_H1 ;  /* 0x30000023ffb17230 */ /* 0x000fe40000004100 */
[----:B------:R-:W-:Y:S01]  /*1530*/  FADD.FTZ R179, R179, R228 ;  /* 0x000000e4b3b37221 */ /* 0x000fe20000010000 */
[----:B------:R-:W-:Y:S01]  /*1540*/  FFMA.FTZ R176, R11, R228, R176 ;  /* 0x000000e40bb07223 */ /* 0x000fe200000100b0 */
[----:B------:R-:W-:Y:S01]  /*1550*/  FADD.FTZ R103, R103, R212 ;  /* 0x000000d467677221 */ /* 0x000fe20000010000 */
[CC--:B------:R-:W-:Y:S01]  /*1560*/  FFMA.FTZ R63, R18.reuse, R212.reuse, R63 ;  /* 0x000000d4123f7223 */ /* 0x0c0fe2000001003f */
[----:B------:R-:W-:Y:S01]  /*1570*/  FMUL.FTZ R212, R177, R212 ;  /* 0x000000d4b1d47220 */ /* 0x000fe20000410000 */
[----:B------:R-:W-:Y:S01]  /*1580*/  FADD.FTZ R179, R179, R220 ;  /* 0x000000dcb3b37221 */ /* 0x000fe20000010000 */
[----:B------:R-:W-:Y:S01]  /*1590*/  FFMA.FTZ R215, R15, R220, R176 ;  /* 0x000000dc0fd77223 */ /* 0x000fe200000100b0 */
[----:B------:R-:W-:Y:S01]  /*15a0*/  FADD.FTZ R101, R101, R178 ;  /* 0x000000b265657221 */ /* 0x000fe20000010000 */
[----:B------:R-:W-:Y:S01]  /*15b0*/  FFMA.FTZ R61, R11, R178, R61 ;  /* 0x000000b20b3d7223 */ /* 0x000fe2000001003d */
[----:B------:R-:W-:Y:S01]  /*15c0*/  FADD.FTZ R216, R179, R212 ;  /* 0x000000d4b3d87221 */ /* 0x000fe20000010000 */
[----:B------:R-:W-:-:S07]  /*15d0*/  FFMA.FTZ R215, R18, R212, R215 ;  /* 0x000000d412d77223 */ /* 0x000fce00000100d7 */
.L_x_12276:
[----:B------:R-:W-:Y:S05]  /*15e0*/  BSYNC.RECONVERGENT B0 ;  /* 0x0000000000007941 */ /* 0x000fea0003800200 */
.L_x_12275:
[----:B------:R-:W-:Y:S04]  /*15f0*/  BSSY.RECONVERGENT B0, `(.L_x_12277) ;  /* 0x000005c000007945 */ /* 0x000fe80003800200 */
[----:B------:R-:W-:Y:S05]  /*1600*/  @!P3 BRA `(.L_x_12278) ;  /* 0x000000040068b947 */ /* 0x000fea0003800000 */
[----:B0-----:R-:W0:Y:S01]  /*1610*/  LDC.64 R176, c[0x0][0x428] ;  /* 0x00010a00ffb07b82 */ /* 0x001e220000000a00 */
[----:B------:R-:W-:-:S07]  /*1620*/  ISETP.NE.U32.AND P0, PT, RZ, UR18, PT ;  /* 0x00000012ff007c0c */ /* 0x000fce000bf05070 */
[----:B------:R-:W1:Y:S01]  /*1630*/  LDC.64 R180, c[0x0][0x3a8] ;  /* 0x0000ea00ffb47b82 */ /* 0x000e620000000a00 */
[----:B------:R-:W-:-:S13]  /*1640*/  ISETP.NE.AND.EX P0, PT, RZ, UR19, PT, P0 ;  /* 0x00000013ff007c0c */ /* 0x000fda000bf05300 */
[----:B------:R-:W2:Y:S01]  /*1650*/  @P0 LDC.64 R24, c[0x0][0x438] ;  /* 0x00010e00ff180b82 */ /* 0x000ea20000000a00 */
[----:B0-----:R-:W-:-:S06]  /*1660*/  IMAD.WIDE.U32 R176, R214, 0x10, R176 ;  /* 0x00000010d6b07825 */ /* 0x001fcc00078e00b0 */
[----:B------:R-:W3:Y:S01]  /*1670*/  LDG.E.128 R176, desc[UR14][R176.64] ;  /* 0x0000000eb0b07981 */ /* 0x000ee2000c1e1d00 */
[----:B-1----:R-:W-:-:S05]  /*1680*/  IMAD.WIDE.U32 R180, R214, 0x20, R180 ;  /* 0x00000020d6b47825 */ /* 0x002fca00078e00b4 */
[----:B------:R-:W4:Y:S04]  /*1690*/  LDG.E.128 R188, desc[UR14][R180.64] ;  /* 0x0000000eb4bc7981 */ /* 0x000f28000c1e1d00 */
[----:B------:R-:W4:Y:S01]  /*16a0*/  LDG.E.128 R180, desc[UR14][R180.64+0x10] ;  /* 0x0000100eb4b47981 */ /* 0x000f22000c1e1d00 */
[----:B--2---:R-:W-:-:S05]  /*16b0*/  @P0 IMAD.WIDE.U32 R24, R214, 0x20, R24 ;  /* 0x00000020d6180825 */ /* 0x004fca00078e0018 */
[----:B------:R-:W5:Y:S04]  /*16c0*/  @P0 LDG.E.128 R144, desc[UR14][R24.64] ;  /* 0x0000000e18900981 */ /* 0x000f68000c1e1d00 */
[----:B------:R0:W5:Y:S02]  /*16d0*/  @P0 LDG.E.128 R148, desc[UR14][R24.64+0x10] ;  /* 0x0000100e18940981 */ /* 0x000164000c1e1d00 */
[----:B0-----:R-:W0:Y:S02]  /*16e0*/  LDC.64 R24, c[0x0][0x3b0] ;  /* 0x0000ec00ff187b82 */ /* 0x001e240000000a00 */
[----:B0-----:R-:W-:-:S06]  /*16f0*/  IMAD.WIDE.U32 R24, R214, 0x8, R24 ;  /* 0x00000008d6187825 */ /* 0x001fcc00078e0018 */
[----:B------:R-:W5:Y:S02]  /*1700*/  LDG.E.64 R24, desc[UR14][R24.64] ;  /* 0x0000000e18187981 */ /* 0x000f64000c1e1b00 */
[----:B-----5:R-:W-:Y:S02]  /*1710*/  HADD2.F32 R6, -RZ, R36.H0_H0 ;  /* 0x20000024ff067230 */ /* 0x020fe40000004100 */
[--C-:B------:R-:W-:Y:S02]  /*1720*/  HADD2.F32 R243, -RZ, R37.reuse.H0_H0 ;  /* 0x20000025fff37230 */ /* 0x100fe40000004100 */
[----:B------:R-:W-:Y:S02]  /*1730*/  HADD2.F32 R232, -RZ, R38.H0_H0 ;  /* 0x20000026ffe87230 */ /* 0x000fe40000004100 */
[----:B------:R-:W-:Y:S02]  /*1740*/  HADD2.F32 R248, -RZ, R36.H1_H1 ;  /* 0x30000024fff87230 */ /* 0x000fe40000004100 */
[----:B------:R-:W-:-:S02]  /*1750*/  HADD2.F32 R238, -RZ, R37.H1_H1 ;  /* 0x30000025ffee7230 */ /* 0x000fc40000004100 */
[----:B------:R-:W-:Y:S02]  /*1760*/  HADD2.F32 R227, -RZ, R38.H1_H1 ;  /* 0x30000026ffe37230 */ /* 0x000fe40000004100 */
[----:B------:R-:W-:Y:S01]  /*1770*/  HADD2.F32 R219, -RZ, R39.H0_H0 ;  /* 0x20000027ffdb7230 */ /* 0x000fe20000004100 */
[----:B------:R-:W-:Y:S01]  /*1780*/  IADD3 R214, PT, PT, R214, 0x80, RZ ;  /* 0x00000080d6d67810 */ /* 0x000fe20007ffe0ff */
[----:B---3--:R-:W-:-:S05]  /*1790*/  HADD2.F32 R19, -RZ, R176.H0_H0 ;  /* 0x200000b0ff137230 */ /* 0x008fca0000004100 */
[-C--:B------:R-:W-:Y:S01]  /*17a0*/  FMUL.FTZ R210, R6, R19.reuse ;  /* 0x0000001306d27220 */ /* 0x080fe20000410000 */
[----:B----4-:R-:W-:Y:S01]  /*17b0*/  FADD.FTZ R190, R190, -UR13 ;  /* 0x8000000dbebe7e21 */ /* 0x010fe20008010000 */
[----:B------:R-:W-:Y:S01]  /*17c0*/  FADD.FTZ R188, R188, -UR13 ;  /* 0x8000000dbcbc7e21 */ /* 0x000fe20008010000 */
[----:B------:R-:W-:Y:S02]  /*17d0*/  HADD2.F32 R6, -RZ, R177.H0_H0 ;  /* 0x200000b1ff067230 */ /* 0x000fe40000004100 */
[----:B------:R-:W-:Y:S01]  /*17e0*/  FMUL.FTZ R197, R190, UR12 ;  /* 0x0000000cbec57c20 */ /* 0x000fe20008410000 */
[----:B------:R-:W-:Y:S02]  /*17f0*/  FMUL.FTZ R209, R188, UR12 ;  /* 0x0000000cbcd17c20 */ /* 0x000fe40008410000 */
[----:B------:R-:W-:Y:S01]  /*1800*/  FADD.FTZ R106, R106, R6 ;  /* 0x000000066a6a7221 */ /* 0x000fe20000010000 */
[-C--:B------:R-:W-:Y:S01]  /*1810*/  FFMA.FTZ R66, R197, R6.reuse, R66 ;  /* 0x00000006c5427223 */ /* 0x080fe20000010042 */
[----:B------:R-:W-:Y:S01]  /*1820*/  FMUL.FTZ R243, R243, R6 ;  /* 0x00000006f3f37220 */ /* 0x000fe20000410000 */
[----:B------:R-:W-:Y:S01]  /*1830*/  FADD.FTZ R6, R180, -UR13 ;  /* 0x8000000db4067e21 */ /* 0x000fe20008010000 */
[----:B------:R-:W-:Y:S01]  /*1840*/  FADD.FTZ R189, R189, -UR13 ;  /* 0x8000000dbdbd7e21 */ /* 0x000fe20008010000 */
[----:B------:R-:W-:Y:S01]  /*1850*/  FADD.FTZ R104, R104, R19 ;  /* 0x0000001368687221 */ /* 0x000fe20000010000 */
[----:B------:R-:W-:Y:S01]  /*1860*/  FFMA.FTZ R64, R209, R19, R64 ;  /* 0x00000013d1407223 */ /* 0x000fe20000010040 */
[----:B------:R-:W-:Y:S01]  /*1870*/  FADD.FTZ R191, R191, -UR13 ;  /* 0x8000000dbfbf7e21 */ /* 0x000fe20008010000 */
[----:B------:R-:W-:-:S02]  /*1880*/  HADD2.F32 R19, -RZ, R178.H0_H0 ;  /* 0x200000b2ff137230 */ /* 0x000fc40000004100 */
[----:B------:R-:W-:Y:S01]  /*1890*/  FMUL.FTZ R6, R6, UR12 ;  /* 0x0000000c06067c20 */ /* 0x000fe20008410000 */
[----:B------:R-:W-:Y:S02]  /*18a0*/  HADD2.F32 R176, -RZ, R176.H1_H1 ;  /* 0x300000b0ffb07230 */ /* 0x000fe40000004100 */
[----:B------:R-:W-:Y:S01]  /*18b0*/  FADD.FTZ R12, R181, -UR13 ;  /* 0x8000000db50c7e21 */ /* 0x000fe20008010000 */
[----:B------:R-:W-:Y:S01]  /*18c0*/  FMUL.FTZ R203, R189, UR12 ;  /* 0x0000000cbdcb7c20 */ /* 0x000fe20008410000 */
[----:B------:R-:W-:Y:S02]  /*18d0*/  HADD2.F32 R177, -RZ, R177.H1_H1 ;  /* 0x300000b1ffb17230 */ /* 0x000fe40000004100 */
[----:B------:R-:W-:Y:S01]  /*18e0*/  FMUL.FTZ R192, R191, UR12 ;  /* 0x0000000cbfc07c20 */ /* 0x000fe20008410000 */
[----:B------:R-:W-:Y:S02]  /*18f0*/  HADD2.F32 R178, -RZ, R178.H1_H1 ;  /* 0x300000b2ffb27230 */ /* 0x000fe40000004100 */
[----:B------:R-:W-:Y:S01]  /*1900*/  FADD.FTZ R108, R108, R19 ;  /* 0x000000136c6c7221 */ /* 0x000fe20000010000 */
[-C--:B------:R-:W-:Y:S01]  /*1910*/  FFMA.FTZ R68, R6, R19.reuse, R68 ;  /* 0x0000001306447223 */ /* 0x080fe20000010044 */
[----:B------:R-:W-:Y:S01]  /*1920*/  FMUL.FTZ R232, R232, R19 ;  /* 0x00000013e8e87220 */ /* 0x000fe20000410000 */
[----:B------:R-:W-:Y:S01]  /*1930*/  FMUL.FTZ R12, R12, UR12 ;  /* 0x0000000c0c0c7c20 */ /* 0x000fe20008410000 */
[----:B------:R-:W-:Y:S01]  /*1940*/  FADD.FTZ R105, R105, R176 ;  /* 0x000000b069697221 */ /* 0x000fe20000010000 */
[-C--:B------:R-:W-:Y:S01]  /*1950*/  FFMA.FTZ R65, R203, R176.reuse, R65 ;  /* 0x000000b0cb417223 */ /* 0x080fe20000010041 */
[----:B------:R-:W-:Y:S01]  /*1960*/  FMUL.FTZ R248, R248, R176 ;  /* 0x000000b0f8f87220 */ /* 0x000fe20000410000 */
[----:B------:R-:W-:Y:S01]  /*1970*/  FADD.FTZ R16, R182, -UR13 ;  /* 0x8000000db6107e21 */ /* 0x000fe20008010000 */
        /* <DEDUP_REMOVED lines=17> */
[----:B------:R0:W-:Y:S01]  /*1a90*/  STL [R1], R210 ;  /* 0x000000d201007387 */ /* 0x0001e20000100800 */
[----:B------:R-:W-:Y:S02]  /*1aa0*/  FADD.FTZ R183, R183, -UR13 ;  /* 0x8000000db7b77e21 */ /* 0x000fe40008010000 */
[----:B------:R-:W-:Y:S01]  /*1ab0*/  FFMA.FTZ R177, R192, R238, R177 ;  /* 0x000000eec0b17223 */ /* 0x000fe200000100b1 */
[----:B0-----:R-:W-:-:S02]  /*1ac0*/  HADD2.F32 R210, -RZ, R179.H1_H1 ;  /* 0x300000b3ffd27230 */ /* 0x001fc40000004100 */
[----:B------:R-:W-:Y:S01]  /*1ad0*/  FADD.FTZ R179, R19, R238 ;  /* 0x000000ee13b37221 */ /* 0x000fe20000010000 */
[----:B------:R-:W-:Y:S01]  /*1ae0*/  FFMA.FTZ R177, R6, R232, R177 ;  /* 0x000000e806b17223 */ /* 0x000fe200000100b1 */
[----:B------:R-:W-:Y:S02]  /*1af0*/  FMUL.FTZ R19, R183, UR12 ;  /* 0x0000000cb7137c20 */ /* 0x000fe40008410000 */
[----:B------:R-:W-:Y:S01]  /*1b00*/  FADD.FTZ R176, R179, R232 ;  /* 0x000000e8b3b07221 */ /* 0x000fe20000010000 */
[----:B------:R-:W-:Y:S02]  /*1b10*/  HADD2.F32 R179, -RZ, R39.H1_H1 ;  /* 0x30000027ffb37230 */ /* 0x000fe40000004100 */
[----:B------:R-:W-:Y:S01]  /*1b20*/  FFMA.FTZ R177, R12, R227, R177 ;  /* 0x000000e30cb17223 */ /* 0x000fe200000100b1 */
[----:B------:R-:W-:Y:S01]  /*1b30*/  FADD.FTZ R176, R176, R227 ;  /* 0x000000e3b0b07221 */ /* 0x000fe20000010000 */
[----:B------:R-:W-:Y:S01]  /*1b40*/  FADD.FTZ R111, R111, R210 ;  /* 0x000000d26f6f7221 */ /* 0x000fe20000010000 */
[-C--:B------:R-:W-:Y:S01]  /*1b50*/  FFMA.FTZ R71, R19, R210.reuse, R71 ;  /* 0x000000d213477223 */ /* 0x080fe20000010047 */
[----:B------:R-:W-:Y:S01]  /*1b60*/  FMUL.FTZ R210, R179, R210 ;  /* 0x000000d2b3d27220 */ /* 0x000fe20000410000 */
[----:B------:R-:W-:Y:S01]  /*1b70*/  FADD.FTZ R179, R176, R219 ;  /* 0x000000dbb0b37221 */ /* 0x000fe20000010000 */
[----:B------:R-:W-:-:S03]  /*1b80*/  FFMA.FTZ R176, R16, R219, R177 ;  /* 0x000000db10b07223 */ /* 0x000fc600000100b1 */
[----:B------:R-:W-:Y:S01]  /*1b90*/  FADD.FTZ R216, R179, R210 ;  /* 0x000000d2b3d87221 */ /* 0x000fe20000010000 */
[----:B------:R-:W-:-:S07]  /*1ba0*/  FFMA.FTZ R215, R19, R210, R176 ;  /* 0x000000d213d77223 */ /* 0x000fce00000100b0 */
.L_x_12278:
[----:B------:R-:W-:Y:S05]  /*1bb0*/  BSYNC.RECONVERGENT B0 ;  /* 0x0000000000007941 */ /* 0x000fea0003800200 */
.L_x_12277:
[----:B------:R-:W-:Y:S04]  /*1bc0*/  BSSY.RECONVERGENT B0, `(.L_x_12279) ;  /* 0x000005b000007945 */ /* 0x000fe80003800200 */
[----:B------:R-:W-:Y:S05]  /*1bd0*/  @!P2 BRA `(.L_x_12280) ;  /* 0x000000040064a947 */ /* 0x000fea0003800000 */
[----:B------:R-:W1:Y:S08]  /*1be0*/  LDC.64 R180, c[0x0][0x3a8] ;  /* 0x0000ea00ffb47b82 */ /* 0x000e700000000a00 */
[----:B0-----:R-:W0:Y:S08]  /*1bf0*/  LDC.64 R176, c[0x0][0x428] ;  /* 0x00010a00ffb07b82 */ /* 0x001e300000000a00 */
[----:B------:R-:W2:Y:S01]  /*1c00*/  LDC.64 R22, c[0x0][0x3b0] ;  /* 0x0000ec00ff167b82 */ /* 0x000ea20000000a00 */
[----:B-1----:R-:W-:-:S05]  /*1c10*/  IMAD.WIDE.U32 R180, R214, 0x20, R180 ;  /* 0x00000020d6b47825 */ /* 0x002fca00078e00b4 */
[----:B------:R-:W3:Y:S01]  /*1c20*/  LDG.E.128 R188, desc[UR14][R180.64] ;  /* 0x0000000eb4bc7981 */ /* 0x000ee2000c1e1d00 */
[----:B0-----:R-:W-:-:S06]  /*1c30*/  IMAD.WIDE.U32 R176, R214, 0x10, R176 ;  /* 0x00000010d6b07825 */ /* 0x001fcc00078e00b0 */
[----:B------:R-:W4:Y:S04]  /*1c40*/  LDG.E.128 R176, desc[UR14][R176.64] ;  /* 0x0000000eb0b07981 */ /* 0x000f28000c1e1d00 */
[----:B------:R-:W4:Y:S01]  /*1c50*/  LDG.E.128 R180, desc[UR14][R180.64+0x10] ;  /* 0x0000100eb4b47981 */ /* 0x000f22000c1e1d00 */
[----:B--2---:R-:W-:-:S06]  /*1c60*/  IMAD.WIDE.U32 R22, R214, 0x8, R22 ;  /* 0x00000008d6167825 */ /* 0x004fcc00078e0016 */
[----:B------:R-:W5:Y:S01]  /*1c70*/  LDG.E.64 R22, desc[UR14][R22.64] ;  /* 0x0000000e16167981 */ /* 0x000f62000c1e1b00 */
[----:B------:R-:W-:-:S04]  /*1c80*/  ISETP.NE.U32.AND P0, PT, RZ, UR18, PT ;  /* 0x00000012ff007c0c */ /* 0x000fc8000bf05070 */
[----:B------:R-:W-:-:S13]  /*1c90*/  ISETP.NE.AND.EX P0, PT, RZ, UR19, PT, P0 ;  /* 0x00000013ff007c0c */ /* 0x000fda000bf05300 */
[----:B------:R-:W0:Y:S01]  /*1ca0*/  @P0 LDC.64 R2, c[0x0][0x438] ;  /* 0x00010e00ff020b82 */ /* 0x000e220000000a00 */
[--C-:B-----5:R-:W-:Y:S02]  /*1cb0*/  HADD2.F32 R252, -RZ, R40.reuse.H0_H0 ;  /* 0x20000028fffc7230 */ /* 0x120fe40000004100 */
[--C-:B------:R-:W-:Y:S02]  /*1cc0*/  HADD2.F32 R242, -RZ, R41.reuse.H0_H0 ;  /* 0x20000029fff27230 */ /* 0x100fe40000004100 */
[----:B------:R-:W-:Y:S02]  /*1cd0*/  HADD2.F32 R237, -RZ, R41.H1_H1 ;  /* 0x30000029ffed7230 */ /* 0x000fe40000004100 */
[----:B------:R-:W-:Y:S02]  /*1ce0*/  HADD2.F32 R247, -RZ, R40.H1_H1 ;  /* 0x30000028fff77230 */ /* 0x000fe40000004100 */
[----:B------:R-:W-:Y:S02]  /*1cf0*/  HADD2.F32 R231, -RZ, R42.H0_H0 ;  /* 0x2000002affe77230 */ /* 0x000fe40000004100 */
[----:B------:R-:W-:-:S02]  /*1d00*/  HADD2.F32 R218, -RZ, R43.H0_H0 ;  /* 0x2000002bffda7230 */ /* 0x000fc40000004100 */
[----:B0-----:R-:W-:-:S05]  /*1d10*/  @P0 IMAD.WIDE.U32 R2, R214, 0x20, R2 ;  /* 0x00000020d6020825 */ /* 0x001fca00078e0002 */
[----:B------:R-:W5:Y:S04]  /*1d20*/  @P0 LDG.E.128 R152, desc[UR14][R2.64] ;  /* 0x0000000e02980981 */ /* 0x000f68000c1e1d00 */
[----:B------:R0:W5:Y:S01]  /*1d30*/  @P0 LDG.E.128 R156, desc[UR14][R2.64+0x10] ;  /* 0x0000100e029c0981 */ /* 0x000162000c1e1d00 */
[----:B------:R-:W-:Y:S01]  /*1d40*/  HADD2.F32 R224, -RZ, R42.H1_H1 ;  /* 0x3000002affe07230 */ /* 0x000fe20000004100 */
[----:B------:R-:W-:Y:S01]  /*1d50*/  IADD3 R214, PT, PT, R214, 0x80, RZ ;  /* 0x00000080d6d67810 */ /* 0x000fe20007ffe0ff */
[----:B---3--:R-:W-:Y:S01]  /*1d60*/  FADD.FTZ R188, R188, -UR13 ;  /* 0x8000000dbcbc7e21 */ /* 0x008fe20008010000 */
[----:B------:R-:W-:Y:S01]  /*1d70*/  FADD.FTZ R190, R190, -UR13 ;  /* 0x8000000dbebe7e21 */ /* 0x000fe20008010000 */
[----:B------:R-:W-:Y:S02]  /*1d80*/  FADD.FTZ R187, R191, -UR13 ;  /* 0x8000000dbfbb7e21 */ /* 0x000fe40008010000 */
[----:B------:R-:W-:Y:S01]  /*1d90*/  FMUL.FTZ R207, R188, UR12 ;  /* 0x0000000cbccf7c20 */ /* 0x000fe20008410000 */
[----:B------:R-:W-:Y:S01]  /*1da0*/  FMUL.FTZ R196, R190, UR12 ;  /* 0x0000000cbec47c20 */ /* 0x000fe20008410000 */
[----:B------:R-:W-:Y:S01]  /*1db0*/  FMUL.FTZ R187, R187, UR12 ;  /* 0x0000000cbbbb7c20 */ /* 0x000fe20008410000 */
[----:B----4-:R-:W-:-:S02]  /*1dc0*/  HADD2.F32 R5, -RZ, R176.H0_H0 ;  /* 0x200000b0ff057230 */ /* 0x010fc40000004100 */
[--C-:B0-----:R-:W-:Y:S02]  /*1dd0*/  HADD2.F32 R3, -RZ, R177.reuse.H0_H0 ;  /* 0x200000b1ff037230 */ /* 0x101fe40000004100 */
[----:B------:R-:W-:Y:S02]  /*1de0*/  HADD2.F32 R2, -RZ, R177.H1_H1 ;  /* 0x300000b1ff027230 */ /* 0x000fe40000004100 */
[----:B------:R-:W-:Y:S01]  /*1df0*/  FADD.FTZ R180, R180, -UR13 ;  /* 0x8000000db4b47e21 */ /* 0x000fe20008010000 */
[----:B------:R-:W-:Y:S02]  /*1e00*/  HADD2.F32 R176, -RZ, R176.H1_H1 ;  /* 0x300000b0ffb07230 */ /* 0x000fe40000004100 */
[----:B------:R-:W-:Y:S01]  /*1e10*/  FADD.FTZ R4, R182, -UR13 ;  /* 0x8000000db6047e21 */ /* 0x000fe20008010000 */
[-C--:B------:R-:W-:Y:S01]  /*1e20*/  FMUL.FTZ R252, R252, R5.reuse ;  /* 0x00000005fcfc7220 */ /* 0x080fe20000410000 */
        /* <DEDUP_REMOVED lines=11> */
[----:B------:R-:W-:Y:S02]  /*1ee0*/  HADD2.F32 R5, -RZ, R179.H0_H0 ;  /* 0x200000b3ff057230 */ /* 0x000fe40000004100 */
[----:B------:R-:W-:Y:S01]  /*1ef0*/  FMUL.FTZ R4, R4, UR12 ;  /* 0x0000000c04047c20 */ /* 0x000fe20008410000 */
[----:B------:R-:W-:Y:S01]  /*1f00*/  FMUL.FTZ R247, R247, R176 ;  /* 0x000000b0f7f77220 */ /* 0x000fe20000410000 */
[----:B------:R-:W-:Y:S01]  /*1f10*/  FADD.FTZ R181, R181, -UR13 ;  /* 0x8000000db5b57e21 */ /* 0x000fe20008010000 */
[----:B------:R-:W-:Y:S01]  /*1f20*/  FADD.FTZ R216, R216, R252 ;  /* 0x000000fcd8d87221 */ /* 0x000fe20000010000 */
[----:B------:R-:W-:Y:S01]  /*1f30*/  FMUL.FTZ R202, R189, UR12 ;  /* 0x0000000cbdca7c20 */ /* 0x000fe20008410000 */
[----:B------:R-:W-:Y:S01]  /*1f40*/  FFMA.FTZ R215, R207, R252, R215 ;  /* 0x000000fccfd77223 */ /* 0x000fe200000100d7 */
[----:B------:R-:W-:Y:S01]  /*1f50*/  FADD.FTZ R116, R116, R3 ;  /* 0x0000000374747221 */ /* 0x000fe20000010000 */
[-C--:B------:R-:W-:Y:S01]  /*1f60*/  FFMA.FTZ R76, R2, R3.reuse, R76 ;  /* 0x00000003024c7223 */ /* 0x080fe2000001004c */
[----:B------:R-:W-:Y:S01]  /*1f70*/  FMUL.FTZ R231, R231, R3 ;  /* 0x00000003e7e77220 */ /* 0x000fe20000410000 */
[----:B------:R-:W-:-:S02]  /*1f80*/  HADD2.F32 R178, -RZ, R178.H1_H1 ;  /* 0x300000b2ffb27230 */ /* 0x000fc40000004100 */
[----:B------:R-:W-:Y:S01]  /*1f90*/  FADD.FTZ R118, R118, R5 ;  /* 0x0000000576767221 */ /* 0x000fe20000010000 */
[-C--:B------:R-:W-:Y:S01]  /*1fa0*/  FFMA.FTZ R78, R4, R5.reuse, R78 ;  /* 0x00000005044e7223 */ /* 0x080fe2000001004e */
[----:B------:R-:W-:Y:S01]  /*1fb0*/  FMUL.FTZ R218, R218, R5 ;  /* 0x00000005dada7220 */ /* 0x000fe20000410000 */
[----:B------:R-:W-:Y:S01]  /*1fc0*/  FMUL.FTZ R3, R181, UR12 ;  /* 0x0000000cb5037c20 */ /* 0x000fe20008410000 */
[----:B------:R-:W-:Y:S01]  /*1fd0*/  FADD.FTZ R5, R216, R247 ;  /* 0x000000f7d8057221 */ /* 0x000fe20000010000 */
[C---:B------:R-:W-:Y:S01]  /*1fe0*/  FFMA.FTZ R215, R202.reuse, R247, R215 ;  /* 0x000000f7cad77223 */ /* 0x040fe200000100d7 */
        /* <DEDUP_REMOVED lines=24> */
.L_x_12280:
[----:B------:R-:W-:Y:S05]  /*2170*/  BSYNC.RECONVERGENT B0 ;  /* 0x0000000000007941 */ /* 0x000fea0003800200 */
.L_x_12279:
[----:B------:R-:W-:Y:S04]  /*2180*/  BSSY.RECONVERGENT B0, `(.L_x_12281) ;  /* 0x000005c000007945 */ /* 0x000fe80003800200 */
[----:B------:R-:W-:Y:S05]  /*2190*/  @!P1 BRA `(.L_x_12282) ;  /* 0x0000000400689947 */ /* 0x000fea0003800000 */
[----:B------:R-:W1:Y:S01]  /*21a0*/  LDC.64 R180, c[0x0][0x3a8] ;  /* 0x0000ea00ffb47b82 */ /* 0x000e620000000a00 */
[----:B------:R2:W-:Y:S07]  /*21b0*/  STL.64 [R1+0x10], R2 ;  /* 0x0000100201007387 */ /* 0x0005ee0000100a00 */
[----:B0-----:R-:W0:Y:S01]  /*21c0*/  LDC.64 R176, c[0x0][0x428] ;  /* 0x00010a00ffb07b82 */ /* 0x001e220000000a00 */
[----:B------:R-:W-:-:S07]  /*21d0*/  ISETP.NE.U32.AND P0, PT, RZ, UR18, PT ;  /* 0x00000012ff007c0c */ /* 0x000fce000bf05070 */
[----:B--2---:R-:W2:Y:S01]  /*21e0*/  LDC.64 R2, c[0x0][0x3b0] ;  /* 0x0000ec00ff027b82 */ /* 0x004ea20000000a00 */
[----:B-1----:R-:W-:-:S05]  /*21f0*/  IMAD.WIDE.U32 R180, R214, 0x20, R180 ;  /* 0x00000020d6b47825 */ /* 0x002fca00078e00b4 */
[----:B------:R-:W3:Y:S01]  /*2200*/  LDG.E.128 R188, desc[UR14][R180.64] ;  /* 0x0000000eb4bc7981 */ /* 0x000ee2000c1e1d00 */
[----:B0-----:R-:W-:-:S06]  /*2210*/  IMAD.WIDE.U32 R176, R214, 0x10, R176 ;  /* 0x00000010d6b07825 */ /* 0x001fcc00078e00b0 */
[----:B------:R-:W4:Y:S04]  /*2220*/  LDG.E.128 R176, desc[UR14][R176.64] ;  /* 0x0000000eb0b07981 */ /* 0x000f28000c1e1d00 */
[----:B------:R-:W4:Y:S01]  /*2230*/  LDG.E.128 R180, desc[UR14][R180.64+0x10] ;  /* 0x0000100eb4b47981 */ /* 0x000f22000c1e1d00 */
[----:B------:R-:W-:-:S13]  /*2240*/  ISETP.NE.AND.EX P0, PT, RZ, UR19, PT, P0 ;  /* 0x00000013ff007c0c */ /* 0x000fda000bf05300 */
[----:B------:R-:W0:Y:S01]  /*2250*/  @P0 LDC.64 R20, c[0x0][0x438] ;  /* 0x00010e00ff140b82 */ /* 0x000e220000000a00 */
[----:B--2---:R-:W-:-:S04]  /*2260*/  IMAD.WIDE.U32 R2, R214, 0x8, R2 ;  /* 0x00000008d6027825 */ /* 0x004fc800078e0002 */
[----:B0-----:R-:W-:-:S05]  /*2270*/  @P0 IMAD.WIDE.U32 R20, R214, 0x20, R20 ;  /* 0x00000020d6140825 */ /* 0x001fca00078e0014 */
[----:B------:R1:W5:Y:S04]  /*2280*/  @P0 LDG.E.128 R160, desc[UR14][R20.64] ;  /* 0x0000000e14a00981 */ /* 0x000368000c1e1d00 */
[----:B------:R1:W5:Y:S04]  /*2290*/  @P0 LDG.E.128 R164, desc[UR14][R20.64+0x10] ;  /* 0x0000100e14a40981 */ /* 0x000368000c1e1d00 */
[----:B------:R1:W5:Y:S04]  /*22a0*/  LDG.E.64 R20, desc[UR14][R2.64] ;  /* 0x0000000e02147981 */ /* 0x000368000c1e1b00 */
[----:B------:R1:W5:Y:S02]  /*22b0*/  LDL.LU.64 R2, [R1+0x10] ;  /* 0x0000100001027983 */ /* 0x0003640000300a00 */
[----:B-----5:R-:W-:-:S02]  /*22c0*/  HADD2.F32 R251, -RZ, R44.H0_H0 ;  /* 0x2000002cfffb7230 */ /* 0x020fc40000004100 */
[--C-:B------:R-:W-:Y:S02]  /*22d0*/  HADD2.F32 R241, -RZ, R45.reuse.H0_H0 ;  /* 0x2000002dfff17230 */ /* 0x100fe40000004100 */
[----:B------:R-:W-:Y:S02]  /*22e0*/  HADD2.F32 R230, -RZ, R46.H0_H0 ;  /* 0x2000002effe67230 */ /* 0x000fe40000004100 */
[----:B------:R-:W-:Y:S02]  /*22f0*/  HADD2.F32 R246, -RZ, R44.H1_H1 ;  /* 0x3000002cfff67230 */ /* 0x000fe40000004100 */
[----:B------:R-:W-:Y:S02]  /*2300*/  HADD2.F32 R223, -RZ, R46.H1_H1 ;  /* 0x3000002effdf7230 */ /* 0x000fe40000004100 */
[----:B------:R-:W-:Y:S02]  /*2310*/  HADD2.F32 R236, -RZ, R45.H1_H1 ;  /* 0x3000002dffec7230 */ /* 0x000fe40000004100 */
[----:B------:R-:W-:-:S02]  /*2320*/  HADD2.F32 R217, -RZ, R47.H0_H0 ;  /* 0x2000002fffd97230 */ /* 0x000fc40000004100 */
        /* <DEDUP_REMOVED lines=9> */
[----:B------:R-:W-:-:S03]  /*23c0*/  FADD.FTZ R189, R189, -UR13 ;  /* 0x8000000dbdbd7e21 */ /* 0x000fc60008010000 */
[----:B------:R-:W-:Y:S01]  /*23d0*/  FADD.FTZ R122, R122, R9 ;  /* 0x000000097a7a7221 */ /* 0x000fe20000010000 */
[-C--:B------:R-:W-:Y:S01]  /*23e0*/  FFMA.FTZ R82, R198, R9.reuse, R82 ;  /* 0x00000009c6527223 */ /* 0x080fe20000010052 */
[----:B------:R-:W-:Y:S01]  /*23f0*/  FMUL.FTZ R241, R241, R9 ;  /* 0x00000009f1f17220 */ /* 0x000fe20000410000 */
[----:B------:R-:W-:Y:S01]  /*2400*/  FADD.FTZ R9, R180, -UR13 ;  /* 0x8000000db4097e21 */ /* 0x000fe20008010000 */
[----:B------:R-:W-:Y:S02]  /*2410*/  HADD2.F32 R13, -RZ, R178.H0_H0 ;  /* 0x200000b2ff0d7230 */ /* 0x000fe40000004100 */
[----:B------:R-:W-:Y:S01]  /*2420*/  FADD.FTZ R181, R181, -UR13 ;  /* 0x8000000db5b57e21 */ /* 0x000fe20008010000 */
[----:B------:R-:W-:Y:S02]  /*2430*/  HADD2.F32 R176, -RZ, R176.H1_H1 ;  /* 0x300000b0ffb07230 */ /* 0x000fe40000004100 */
[----:B------:R-:W-:Y:S01]  /*2440*/  FMUL.FTZ R9, R9, UR12 ;  /* 0x0000000c09097c20 */ /* 0x000fe20008410000 */
[----:B------:R-:W-:Y:S01]  /*2450*/  FMUL.FTZ R221, R189, UR12 ;  /* 0x0000000cbddd7c20 */ /* 0x000fe20008410000 */
        /* <DEDUP_REMOVED lines=9> */
[----:B------:R-:W-:Y:S02]  /*24f0*/  HADD2.F32 R176, -RZ, R177.H1_H1 ;  /* 0x300000b1ffb07230 */ /* 0x000fe40000004100 */
[----:B------:R-:W-:Y:S01]  /*2500*/  FADD.FTZ R182, R182, -UR13 ;  /* 0x8000000db6b67e21 */ /* 0x000fe20008010000 */
[----:B------:R-:W-:Y:S01]  /*2510*/  FMUL.FTZ R213, R191, UR12 ;  /* 0x0000000cbfd57c20 */ /* 0x000fe20008410000 */
[----:B------:R-:W-:Y:S01]  /*2520*/  FADD.FTZ R125, R125, R178 ;  /* 0x000000b27d7d7221 */ /* 0x000fe20000010000 */
[-C--:B------:R-:W-:Y:S01]  /*2530*/  FFMA.FTZ R85, R13, R178.reuse, R85 ;  /* 0x000000b20d557223 */ /* 0x080fe20000010055 */
[----:B------:R-:W-:Y:S01]  /*2540*/  FMUL.FTZ R223, R223, R178 ;  /* 0x000000b2dfdf7220 */ /* 0x000fe20000410000 */
[----:B------:R-:W-:-:S02]  /*2550*/  HADD2.F32 R178, -RZ, R179.H0_H0 ;  /* 0x200000b3ffb27230 */ /* 0x000fc40000004100 */
        /* <DEDUP_REMOVED lines=14> */
[----:B------:R-:W-:Y:S02]  /*2640*/  FADD.FTZ R183, R183, -UR13 ;  /* 0x8000000db7b77e21 */ /* 0x000fe40008010000 */
[----:B------:R-:W-:Y:S01]  /*2650*/  FADD.FTZ R179, R179, R236 ;  /* 0x000000ecb3b37221 */ /* 0x000fe20000010000 */
[----:B------:R-:W-:Y:S01]  /*2660*/  FFMA.FTZ R176, R213, R236, R176 ;  /* 0x000000ecd5b07223 */ /* 0x000fe200000100b0 */
[----:B------:R-:W-:Y:S02]  /*2670*/  FMUL.FTZ R186, R183, UR12 ;  /* 0x0000000cb7ba7c20 */ /* 0x000fe40008410000 */
[----:B------:R-:W-:Y:S01]  /*2680*/  FADD.FTZ R178, R179, R230 ;  /* 0x000000e6b3b27221 */ /* 0x000fe20000010000 */
        /* <DEDUP_REMOVED lines=10> */
[----:B-1----:R-:W-:-:S07]  /*2730*/  FFMA.FTZ R215, R186, R206, R215 ;  /* 0x000000cebad77223 */ /* 0x002fce00000100d7 */
.L_x_12282:
[----:B------:R-:W-:Y:S05]  /*2740*/  BSYNC.RECONVERGENT B0 ;  /* 0x0000000000007941 */ /* 0x000fea0003800200 */
.L_x_12281:
[----:B------:R-:W1:Y:S01]  /*2750*/  SHFL.DOWN PT, R177, R216, 0x10, 0x1f ;  /* 0x0a001f00d8b17f89 */ /* 0x000e6200000e0000 */
[----:B------:R-:W-:Y:S03]  /*2760*/  BSSY.RECONVERGENT B0, `(.L_x_12283) ;  /* 0x000001f000007945 */ /* 0x000fe60003800200 */
[----:B0-----:R-:W0:Y:S01]  /*2770*/  SHFL.DOWN PT, R176, R215, 0x10, 0x1f ;  /* 0x0a001f00d7b07f89 */ /* 0x001e2200000e0000 */
[----:B------:R-:W2:Y:S01]  /*2780*/  S2R R189, SR_TID.X ;  /* 0x0000000000bd7919 */ /* 0x000ea20000002100 */
[----:B-1----:R-:W-:Y:S01]  /*2790*/  FADD.FTZ R177, R177, R216 ;  /* 0x000000d8b1b17221 */ /* 0x002fe20000010000 */
[----:B0-----:R-:W-:-:S04]  /*27a0*/  FADD.FTZ R176, R176, R215 ;  /* 0x000000d7b0b07221 */ /* 0x001fc80000010000 */
        /* <DEDUP_REMOVED lines=26> */
.L_x_12284:
[----:B------:R-:W-:Y:S05]  /*2950*/  BSYNC.RECONVERGENT B0 ;  /* 0x0000000000007941 */ /* 0x000fea0003800200 */
.L_x_12283:
[----:B------:R-:W2:Y:S01]  /*2960*/  LDL.LU R189, [R1+0xc] ;  /* 0x00000c0001bd7983 */ /* 0x000ea20000300800 */
[----:B------:R-:W1:Y:S01]  /*2970*/  S2UR UR5, SR_CgaCtaId ;  /* 0x00000000000579c3 */ /* 0x000e620000008800 */
[----:B------:R-:W-:-:S07]  /*2980*/  UMOV UR4, 0x400 ;  /* 0x0000040000047882 */ /* 0x000fce0000000000 */
[----:B------:R-:W-:Y:S01]  /*2990*/  BAR.SYNC.DEFER_BLOCKING 0x0 ;  /* 0x0000000000007b1d */ /* 0x000fe20000010000 */
[----:B------:R-:W-:Y:S01]  /*29a0*/  PLOP3.LUT P0, PT, PT, PT, UP0, 0x80, 0x8 ;  /* 0x000000000008781c */ /* 0x000fe20003f0f008 */
[----:B------:R-:W-:-:S04]  /*29b0*/  UISETP.NE.U32.AND UP1, UPT, UR18, URZ, UPT ;  /* 0x000000ff1200728c */ /* 0x000fc8000bf25070 */
[----:B------:R-:W-:Y:S01]  /*29c0*/  UISETP.NE.AND.EX UP1, UPT, UR19, URZ, UPT, UP1 ;  /* 0x000000ff1300728c */ /* 0x000fe2000bf25310 */
[----:B------:R-:W-:Y:S01]  /*29d0*/  BSSY.RECONVERGENT B0, `(.L_x_12285) ;  /* 0x0000574000007945 */ /* 0x000fe20003800200 */
[----:B-1----:R-:W-:-:S04]  /*29e0*/  ULEA UR4, UR5, UR4, 0x18 ;  /* 0x0000000405047291 */ /* 0x002fc8000f8ec0ff */
[----:B------:R-:W-:Y:S02]  /*29f0*/  UIADD3 UR5, UPT, UPT, UR4, 0x5020, URZ ;  /* 0x0000502004057890 */ /* 0x000fe4000fffe0ff */
[----:B------:R-:W-:-:S09]  /*2a00*/  @!UP2 UIADD3 UR5, UPT, UPT, UR4, 0x5000, URZ ;  /* 0x000050000405a890 */ /* 0x000fd2000fffe0ff */
[----:B0-----:R-:W0:Y:S01]  /*2a10*/  LDS.128 R176, [UR5] ;  /* 0x00000005ffb07984 */ /* 0x001e220008000c00 */
[----:B------:R-:W-:Y:S02]  /*2a20*/  UIADD3 UR5, UPT, UPT, UR4, 0x5030, URZ ;  /* 0x0000503004057890 */ /* 0x000fe4000fffe0ff */
[----:B------:R-:W-:-:S03]  /*2a30*/  @!UP2 UIADD3 UR5, UPT, UPT, UR4, 0x5010, URZ ;  /* 0x000050100405a890 */ /* 0x000fc6000fffe0ff */
[----:B------:R-:W-:Y:S01]  /*2a40*/  UMOV UR4, 0x3f800000 ;  /* 0x3f80000000047882 */ /* 0x000fe20000000000 */
[----:B0-----:R-:W-:-:S04]  /*2a50*/  FADD.FTZ R180, RZ, R177 ;  /* 0x000000b1ffb47221 */ /* 0x001fc80000010000 */
[----:B------:R-:W-:Y:S01]  /*2a60*/  FADD.FTZ R188, R179, R180 ;  /* 0x000000b4b3bc7221 */ /* 0x000fe20000010000 */
[----:B------:R-:W-:Y:S01]  /*2a70*/  FADD.FTZ R179, RZ, R176 ;  /* 0x000000b0ffb37221 */ /* 0x000fe20000010000 */
[----:B------:R-:W0:Y:S03]  /*2a80*/  LDS.128 R180, [UR5] ;  /* 0x00000005ffb47984 */ /* 0x000e260008000c00 */
[----:B------:R-:W-:Y:S01]  /*2a90*/  FADD.FTZ R179, R178, R179 ;  /* 0x000000b3b2b37221 */ /* 0x000fe20000010000 */
[----:B0-----:R-:W-:-:S03]  /*2aa0*/  FADD.FTZ R188, R188, R181 ;  /* 0x000000b5bcbc7221 */ /* 0x001fc60000010000 */
[----:B------:R-:W-:Y:S01]  /*2ab0*/  FADD.FTZ R179, R179, R180 ;  /* 0x000000b4b3b37221 */ /* 0x000fe20000010000 */
[----:B------:R-:W-:-:S03]  /*2ac0*/  FADD.FTZ R183, R183, R188 ;  /* 0x000000bcb7b77221 */ /* 0x000fc60000010000 */
[----:B------:R-:W-:Y:S01]  /*2ad0*/  FADD.FTZ R179, R182, R179 ;  /* 0x000000b3b6b37221 */ /* 0x000fe20000010000 */
[----:B------:R-:W-:-:S03]  /*2ae0*/  FMUL.FTZ R183, R183, UR17 ;  /* 0x00000011b7b77c20 */ /* 0x000fc60008410000 */
[----:B------:R-:W-:Y:S02]  /*2af0*/  FMUL.FTZ R179, R179, UR17 ;  /* 0x00000011b3b37c20 */ /* 0x000fe40008410000 */
[----:B------:R-:W-:-:S03]  /*2b00*/  R2UR UR5, R183 ;  /* 0x00000000b70572ca */ /* 0x000fc600000e0000 */
[----:B------:R-:W-:Y:S01]  /*2b10*/  FSEL R180, R179, RZ, !P6 ;  /* 0x000000ffb3b47208 */ /* 0x000fe20007000000 */
[----:B--2---:R-:W-:Y:S01]  /*2b20*/  @P0 HADD2.F32 R177, -RZ, R189.H0_H0 ;  /* 0x200000bdffb10230 */ /* 0x004fe20000004100 */
[----:B------:R-:W-:-:S13]  /*2b30*/  PLOP3.LUT P0, PT, PT, PT, UP0, 0x80, 0x8 ;  /* 0x000000000008781c */ /* 0x000fda0003f0f008 */
[----:B------:R-:W-:Y:S01]  /*2b40*/  @P0 R2UR UR4, R177 ;  /* 0x00000000b10402ca */ /* 0x000fe200000e0000 */
[----:B------:R-:W-:-:S14]  /*2b50*/  BRA.U UP1, `(.L_x_12286) ;  /* 0x0000002901b47547 */ /* 0x000fdc000b800000 */
        /* <DEDUP_REMOVED lines=29> */
[C---:B------:R-:W-:Y:S02]  /*2d30*/  LOP3.LUT P6, RZ, R185.reuse, 0xff, RZ, 0xc0, !PT ;  /* 0x000000ffb9ff7812 */ /* 0x040fe400078cc0ff */
        /* <DEDUP_REMOVED lines=11> */
[----:B------:R-:W-:Y:S02]  /*2df0*/  FFMA.FTZ R176, R201, UR5, R180 ;  /* 0x00000005c9b07c23 */ /* 0x000fe400080100b4 */
        /* <DEDUP_REMOVED lines=15> */
[----:B------:R-:W-:Y:S02]  /*2ef0*/  FSEL R176, R183, RZ, P6 ;  /* 0x000000ffb7b07208 */ /* 0x000fe40003000000 */
[----:B------:R-:W-:-:S04]  /*2f00*/  LOP3.LUT P6, RZ, R184, 0xff000000, RZ, 0xc0, !PT ;  /* 0xff000000b8ff7812 */ /* 0x000fc800078cc0ff */
[----:B------:R-:W-:Y:S02]  /*2f10*/  FSEL R181, R189, RZ, P6 ;  /* 0x000000ffbdb57208 */ /* 0x000fe40003000000 */
[----:B------:R-:W-:Y:S02]  /*2f20*/  LOP3.LUT P6, RZ, R184, 0xff00, RZ, 0xc0, !PT ;  /* 0x0000ff00b8ff7812 */ /* 0x000fe400078cc0ff */
[----:B------:R-:W-:Y:S02]  /*2f30*/  F2FP.F16.F32.PACK_AB R177, R181, R176 ;  /* 0x000000b0b5b1723e */ /* 0x000fe400000000ff */
[----:B------:R-:W-:Y:S02]  /*2f40*/  FSEL R183, R182, RZ, P6 ;  /* 0x000000ffb6b77208 */ /* 0x000fe40003000000 */
[----:B------:R-:W-:-:S04]  /*2f50*/  LOP3.LUT P6, RZ, R184, 0xff, RZ, 0xc0, !PT ;  /* 0x000000ffb8ff7812 */ /* 0x000fc800078cc0ff */
[----:B------:R-:W-:-:S04]  /*2f60*/  FSEL R188, R188, RZ, P6 ;  /* 0x000000ffbcbc7208 */ /* 0x000fc80003000000 */
[----:B------:R-:W-:Y:S01]  /*2f70*/  F2FP.F16.F32.PACK_AB R176, R183, R188 ;  /* 0x000000bcb7b0723e */ /* 0x000fe200000000ff */
[----:B------:R-:W-:Y:S06]  /*2f80*/  BRA `(.L_x_12290) ;  /* 0x0000000000f47947 */ /* 0x000fec0003800000 */
.L_x_12289:
        /* <DEDUP_REMOVED lines=19> */
[----:B------:R-:W-:-:S02]  /*30c0*/  FFMA.FTZ R183, R17, UR5, R180 ;  /* 0x0000000511b77c23 */ /* 0x000fc400080100b4 */
[----:B------:R-:W-:Y:S01]  /*30d0*/  FSEL R176, R170, RZ, P6 ;  /* 0x000000ffaab07208 */ /* 0x000fe20003000000 */
[----:B------:R-:W-:Y:S01]  /*30e0*/  FMUL.FTZ R170, R172, UR12 ;  /* 0x0000000cacaa7c20 */ /* 0x000fe20008410000 */
[----:B------:R-:W-:Y:S01]  /*30f0*/  LOP3.LUT P6, RZ, R184, 0xff00, RZ, 0xc0, !PT ;  /* 0x0000ff00b8ff7812 */ /* 0x000fe200078cc0ff */
[----:B------:R-:W-:Y:S01]  /*3100*/  FFMA.FTZ R172, R7, UR5, R180 ;  /* 0x0000000507ac7c23 */ /* 0x000fe200080100b4 */
[----:B------:R-:W-:Y:S02]  /*3110*/  FADD.FTZ R183, R222, -R183 ;  /* 0x800000b7deb77221 */ /* 0x000fe40000010000 */
[----:B------:R-:W-:Y:S01]  /*3120*/  FSEL R171, R171, RZ, P6 ;  /* 0x000000ffabab7208 */ /* 0x000fe20003000000 */
[----:B------:R-:W-:Y:S01]  /*3130*/  FADD.FTZ R172, R235, -R172 ;  /* 0x800000acebac7221 */ /* 0x000fe20000010000 */
[----:B------:R-:W-:Y:S02]  /*3140*/  LOP3.LUT P6, RZ, R184, 0xff0000, RZ, 0xc0, !PT ;  /* 0x00ff0000b8ff7812 */ /* 0x000fe400078cc0ff */
[----:B------:R-:W-:Y:S01]  /*3150*/  F2FP.F16.F32.PACK_AB R176, R171, R176 ;  /* 0x000000b0abb0723e */ /* 0x000fe200000000ff */
[----:B------:R-:W-:Y:S01]  /*3160*/  FMUL.FTZ R171, R170, UR4 ;  /* 0x00000004aaab7c20 */ /* 0x000fe20008410000 */
[----:B------:R-:W-:-:S03]  /*3170*/  FMUL.FTZ R172, R172, UR12 ;  /* 0x0000000cacac7c20 */ /* 0x000fc60008410000 */
[----:B------:R-:W-:Y:S01]  /*3180*/  FMUL.FTZ R171, R171, UR22 ;  /* 0x00000016abab7c20 */ /* 0x000fe20008410000 */
[----:B------:R-:W-:-:S04]  /*3190*/  FMUL.FTZ R174, R172, UR4 ;  /* 0x00000004acae7c20 */ /* 0x000fc80008410000 */
[----:B------:R-:W-:Y:S01]  /*31a0*/  FSEL R177, R171, RZ, P6 ;  /* 0x000000ffabb17208 */ /* 0x000fe20003000000 */
[----:B------:R-:W-:Y:S01]  /*31b0*/  FMUL.FTZ R171, R173, UR12 ;  /* 0x0000000cadab7c20 */ /* 0x000fe20008410000 */
[----:B------:R-:W-:Y:S01]  /*31c0*/  LOP3.LUT P6, RZ, R184, 0xff000000, RZ, 0xc0, !PT ;  /* 0xff000000b8ff7812 */ /* 0x000fe200078cc0ff */
[----:B------:R-:W-:Y:S01]  /*31d0*/  FMUL.FTZ R179, R174, UR22 ;  /* 0x00000016aeb37c20 */ /* 0x000fe20008410000 */
[----:B------:R-:W-:Y:S01]  /*31e0*/  FMUL.FTZ R174, R182, UR12 ;  /* 0x0000000cb6ae7c20 */ /* 0x000fe20008410000 */
[----:B------:R-:W-:-:S03]  /*31f0*/  FMUL.FTZ R173, R171, UR4 ;  /* 0x00000004abad7c20 */ /* 0x000fc60008410000 */
[----:B------:R-:W-:Y:S01]  /*3200*/  FMUL.FTZ R181, R174, UR4 ;  /* 0x00000004aeb57c20 */ /* 0x000fe20008410000 */
[----:B------:R-:W-:Y:S01]  /*3210*/  FMUL.FTZ R178, R173, UR22 ;  /* 0x00000016adb27c20 */ /* 0x000fe20008410000 */
[----:B------:R-:W-:Y:S02]  /*3220*/  FMUL.FTZ R173, R175, UR12 ;  /* 0x0000000cafad7c20 */ /* 0x000fe40008410000 */
[----:B------:R-:W-:Y:S02]  /*3230*/  FMUL.FTZ R181, R181, UR22 ;  /* 0x00000016b5b57c20 */ /* 0x000fe40008410000 */
[----:B------:R-:W-:Y:S01]  /*3240*/  FSEL R178, R178, RZ, P6 ;  /* 0x000000ffb2b27208 */ /* 0x000fe20003000000 */
[----:B------:R-:W-:Y:S01]  /*3250*/  FMUL.FTZ R175, R173, UR4 ;  /* 0x00000004adaf7c20 */ /* 0x000fe20008410000 */
[----:B------:R-:W-:Y:S02]  /*3260*/  LOP3.LUT P6, RZ, R185, 0xff, RZ, 0xc0, !PT ;  /* 0x000000ffb9ff7812 */ /* 0x000fe400078cc0ff */
[----:B------:R-:W-:Y:S01]  /*3270*/  F2FP.F16.F32.PACK_AB R177, R178, R177 ;  /* 0x000000b1b2b1723e */ /* 0x000fe200000000ff */
[----:B------:R-:W-:Y:S01]  /*3280*/  FMUL.FTZ R175, R175, UR22 ;  /* 0x00000016afaf7c20 */ /* 0x000fe20008410000 */
[----:B------:R-:W-:-:S02]  /*3290*/  FSEL R179, R179, RZ, P6 ;  /* 0x000000ffb3b37208 */ /* 0x000fc40003000000 */
[----:B------:R-:W-:-:S04]  /*32a0*/  LOP3.LUT P6, RZ, R185, 0xff00, RZ, 0xc0, !PT ;  /* 0x0000ff00b9ff7812 */ /* 0x000fc800078cc0ff */
[----:B------:R-:W-:Y:S01]  /*32b0*/  FSEL R182, R175, RZ, P6 ;  /* 0x000000ffafb67208 */ /* 0x000fe20003000000 */
[----:B------:R-:W-:Y:S01]  /*32c0*/  FMUL.FTZ R175, R183, UR12 ;  /* 0x0000000cb7af7c20 */ /* 0x000fe20008410000 */
[----:B------:R-:W-:Y:S02]  /*32d0*/  LOP3.LUT P6, RZ, R185, 0xff0000, RZ, 0xc0, !PT ;  /* 0x00ff0000b9ff7812 */ /* 0x000fe400078cc0ff */
[----:B------:R-:W-:Y:S01]  /*32e0*/  F2FP.F16.F32.PACK_AB R178, R182, R179 ;  /* 0x000000b3b6b2723e */ /* 0x000fe200000000ff */
[----:B------:R-:W-:Y:S01]  /*32f0*/  FMUL.FTZ R183, R175, UR4 ;  /* 0x00000004afb77c20 */ /* 0x000fe20008410000 */
[----:B------:R-:W-:Y:S02]  /*3300*/  FSEL R181, R181, RZ, P6 ;  /* 0x000000ffb5b57208 */ /* 0x000fe40003000000 */
[----:B------:R-:W-:Y:S01]  /*3310*/  ISETP.GE.U32.AND P6, PT, R184, RZ, PT ;  /* 0x000000ffb800720c */ /* 0x000fe20003fc6070 */
[----:B------:R-:W-:-:S03]  /*3320*/  FMUL.FTZ R183, R183, UR22 ;  /* 0x00000016b7b77c20 */ /* 0x000fc60008410000 */
[----:B------:R-:W-:-:S04]  /*3330*/  ISETP.GE.U32.AND.EX P6, PT, R185, 0x1000000, PT, P6 ;  /* 0x01000000b900780c */ /* 0x000fc80003fc6160 */
[----:B------:R-:W-:-:S04]  /*3340*/  FSEL R188, R183, RZ, P6 ;  /* 0x000000ffb7bc7208 */ /* 0x000fc80003000000 */
[----:B------:R-:W-:-:S07]  /*3350*/  F2FP.F16.F32.PACK_AB R179, R188, R181 ;  /* 0x000000b5bcb3723e */ /* 0x000fce00000000ff */
.L_x_12290:
        /* <DEDUP_REMOVED lines=8> */
.L_x_12288:
[----:B------:R-:W-:Y:S05]  /*33e0*/  BSYNC.RECONVERGENT B1 ;  /* 0x0000000000017941 */ /* 0x000fea0003800200 */
.L_x_12287:
[----:B------:R-:W-:Y:S04]  /*33f0*/  BSSY.RECONVERGENT B1, `(.L_x_12291) ;  /* 0x0000089000017945 */ /* 0x000fe80003800200 */
[----:B------:R-:W-:Y:S05]  /*3400*/  @!P4 BRA `(.L_x_12292) ;  /* 0x00000008001cc947 */ /* 0x000fea0003800000 */
[----:B------:R1:W5:Y:S01]  /*3410*/  LDL R189, [R1+0x4] ;  /* 0x0000040001bd7983 */ /* 0x0003620000100800 */
[----:B------:R-:W-:-:S04]  /*3420*/  ISETP.NE.U32.AND P0, PT, RZ, UR20, PT ;  /* 0x00000014ff007c0c */ /* 0x000fc8000bf05070 */
[----:B------:R-:W-:-:S13]  /*3430*/  ISETP.NE.AND.EX P0, PT, RZ, UR21, PT, P0 ;  /* 0x00000015ff007c0c */ /* 0x000fda000bf05300 */
[----:B-1----:R-:W-:Y:S05]  /*3440*/  @!P0 BRA `(.L_x_12293) ;  /* 0x0000000000f88947 */ /* 0x002fea0003800000 */
[--C-:B------:R-:W-:Y:S01]  /*3450*/  FFMA.FTZ R168, R211, UR5, R180.reuse ;  /* 0x00000005d3a87c23 */ /* 0x100fe200080100b4 */
[--C-:B------:R-:W-:Y:S01]  /*3460*/  FFMA.FTZ R170, R204, UR5, R180.reuse ;  /* 0x00000005ccaa7c23 */ /* 0x100fe200080100b4 */
[----:B------:R-:W-:Y:S01]  /*3470*/  LOP3.LUT P6, RZ, R26, 0xff, RZ, 0xc0, !PT ;  /* 0x000000ff1aff7812 */ /* 0x000fe200078cc0ff */
[----:B------:R-:W-:Y:S01]  /*3480*/  FFMA.FTZ R173, R199, UR5, R180 ;  /* 0x00000005c7ad7c23 */ /* 0x000fe200080100b4 */
[----:B-----5:R-:W-:Y:S01]  /*3490*/  FADD.FTZ R168, R189, -R168 ;  /* 0x800000a8bda87221 */ /* 0x020fe20000010000 */
        /* <DEDUP_REMOVED lines=14> */
[----:B0-----:R-:W-:-:S02]  /*3580*/  FFMA.FTZ R183, R18, UR5, R180 ;  /* 0x0000000512b77c23 */ /* 0x001fc400080100b4 */
[----:B------:R-:W-:Y:S01]  /*3590*/  FSEL R176, R170, RZ, P6 ;  /* 0x000000ffaab07208 */ /* 0x000fe20003000000 */
[----:B------:R-:W-:Y:S01]  /*35a0*/  FMUL.FTZ R170, R173, UR12 ;  /* 0x0000000cadaa7c20 */ /* 0x000fe20008410000 */
[----:B------:R-:W-:Y:S01]  /*35b0*/  LOP3.LUT P6, RZ, R26, 0xff00, RZ, 0xc0, !PT ;  /* 0x0000ff001aff7812 */ /* 0x000fe200078cc0ff */
[----:B------:R-:W-:-:S03]  /*35c0*/  FADD.FTZ R183, R212, -R183 ;  /* 0x800000b7d4b77221 */ /* 0x000fc60000010000 */
[----:B------:R-:W-:Y:S02]  /*35d0*/  FSEL R171, R171, RZ, P6 ;  /* 0x000000ffabab7208 */ /* 0x000fe40003000000 */
[----:B------:R-:W-:Y:S02]  /*35e0*/  LOP3.LUT P6, RZ, R26, 0xff0000, RZ, 0xc0, !PT ;  /* 0x00ff00001aff7812 */ /* 0x000fe400078cc0ff */
[----:B------:R-:W-:Y:S01]  /*35f0*/  F2FP.F16.F32.PACK_AB R176, R171, R176 ;  /* 0x000000b0abb0723e */ /* 0x000fe200000000ff */
[----:B------:R-:W-:-:S04]  /*3600*/  FMUL.FTZ R171, R170, UR4 ;  /* 0x00000004aaab7c20 */ /* 0x000fc80008410000 */
[----:B------:R-:W-:-:S05]  /*3610*/  FMUL.FTZ R171, R171, UR22 ;  /* 0x00000016abab7c20 */ /* 0x000fca0008410000 */
[----:B------:R-:W-:Y:S01]  /*3620*/  FSEL R177, R171, RZ, P6 ;  /* 0x000000ffabb17208 */ /* 0x000fe20003000000 */
[----:B------:R-:W-:Y:S01]  /*3630*/  FMUL.FTZ R171, R172, UR12 ;  /* 0x0000000cacab7c20 */ /* 0x000fe20008410000 */
[----:B------:R-:W-:Y:S01]  /*3640*/  FMUL.FTZ R172, R174, UR12 ;  /* 0x0000000caeac7c20 */ /* 0x000fe20008410000 */
[----:B------:R-:W-:Y:S02]  /*3650*/  LOP3.LUT P6, RZ, R26, 0xff000000, RZ, 0xc0, !PT ;  /* 0xff0000001aff7812 */ /* 0x000fe400078cc0ff */
        /* <DEDUP_REMOVED lines=10> */
[----:B------:R-:W-:Y:S01]  /*3700*/  FMUL.FTZ R174, R181, UR12 ;  /* 0x0000000cb5ae7c20 */ /* 0x000fe20008410000 */
[----:B------:R-:W-:Y:S02]  /*3710*/  F2FP.F16.F32.PACK_AB R177, R178, R177 ;  /* 0x000000b1b2b1723e */ /* 0x000fe400000000ff */
[----:B------:R-:W-:Y:S01]  /*3720*/  FSEL R179, R179, RZ, P6 ;  /* 0x000000ffb3b37208 */ /* 0x000fe20003000000 */
[----:B------:R-:W-:Y:S01]  /*3730*/  FMUL.FTZ R175, R175, UR22 ;  /* 0x00000016afaf7c20 */ /* 0x000fe20008410000 */
[----:B------:R-:W-:Y:S01]  /*3740*/  LOP3.LUT P6, RZ, R27, 0xff00, RZ, 0xc0, !PT ;  /* 0x0000ff001bff7812 */ /* 0x000fe200078cc0ff */
[----:B------:R-:W-:-:S03]  /*3750*/  FMUL.FTZ R181, R174, UR4 ;  /* 0x00000004aeb57c20 */ /* 0x000fc60008410000 */
[----:B------:R-:W-:Y:S01]  /*3760*/  FSEL R182, R175, RZ, P6 ;  /* 0x000000ffafb67208 */ /* 0x000fe20003000000 */
[----:B------:R-:W-:Y:S01]  /*3770*/  FMUL.FTZ R181, R181, UR22 ;  /* 0x00000016b5b57c20 */ /* 0x000fe20008410000 */
[----:B------:R-:W-:Y:S01]  /*3780*/  LOP3.LUT P6, RZ, R27, 0xff0000, RZ, 0xc0, !PT ;  /* 0x00ff00001bff7812 */ /* 0x000fe200078cc0ff */
[----:B------:R-:W-:Y:S01]  /*3790*/  FMUL.FTZ R175, R183, UR12 ;  /* 0x0000000cb7af7c20 */ /* 0x000fe20008410000 */
[----:B------:R-:W-:Y:S02]  /*37a0*/  F2FP.F16.F32.PACK_AB R178, R182, R179 ;  /* 0x000000b3b6b2723e */ /* 0x000fe400000000ff */
[----:B------:R-:W-:Y:S01]  /*37b0*/  FSEL R181, R181, RZ, P6 ;  /* 0x000000ffb5b57208 */ /* 0x000fe20003000000 */
[----:B------:R-:W-:Y:S01]  /*37c0*/  FMUL.FTZ R183, R175, UR4 ;  /* 0x00000004afb77c20 */ /* 0x000fe20008410000 */
[----:B------:R-:W-:-:S03]  /*37d0*/  ISETP.GE.U32.AND P6, PT, R26, RZ, PT ;  /* 0x000000ff1a00720c */ /* 0x000fc60003fc6070 */
[----:B------:R-:W-:Y:S01]  /*37e0*/  FMUL.FTZ R183, R183, UR22 ;  /* 0x00000016b7b77c20 */ /* 0x000fe20008410000 */
[----:B------:R-:W-:-:S04]  /*37f0*/  ISETP.GE.U32.AND.EX P6, PT, R27, 0x1000000, PT, P6 ;  /* 0x010000001b00780c */ /* 0x000fc80003fc6160 */
[----:B------:R-:W-:-:S04]  /*3800*/  FSEL R188, R183, RZ, P6 ;  /* 0x000000ffb7bc7208 */ /* 0x000fc80003000000 */
[----:B------:R-:W-:Y:S01]  /*3810*/  F2FP.F16.F32.PACK_AB R179, R188, R181 ;  /* 0x000000b5bcb3723e */ /* 0x000fe200000000ff */
[----:B------:R-:W-:Y:S06]  /*3820*/  BRA `(.L_x_12294) ;  /* 0x0000000000f47947 */ /* 0x000fec0003800000 */
.L_x_12293:
[--C-:B0-----:R-:W-:Y:S01]  /*3830*/  FFMA.FTZ R177, R15, UR5, R180.reuse ;  /* 0x000000050fb17c23 */ /* 0x101fe200080100b4 */
[--C-:B------:R-:W-:Y:S01]  /*3840*/  FFMA.FTZ R179, R18, UR5, R180.reuse ;  /* 0x0000000512b37c23 */ /* 0x100fe200080100b4 */
[----:B------:R-:W-:Y:S01]  /*3850*/  LOP3.LUT P6, RZ, R27, 0xff0000, RZ, 0xc0, !PT ;  /* 0x00ff00001bff7812 */ /* 0x000fe200078cc0ff */
        /* <DEDUP_REMOVED lines=19> */
[----:B------:R-:W-:Y:S01]  /*3990*/  FADD.FTZ R182, R239, -R182 ;  /* 0x800000b6efb67221 */ /* 0x000fe20000010000 */
[----:B------:R-:W-:-:S03]  /*39a0*/  ISETP.GE.U32.AND P6, PT, R26, RZ, PT ;  /* 0x000000ff1a00720c */ /* 0x000fc60003fc6070 */
[----:B------:R-:W-:Y:S01]  /*39b0*/  FMUL.FTZ R182, R182, UR12 ;  /* 0x0000000cb6b67c20 */ /* 0x000fe20008410000 */
[----:B------:R-:W-:-:S03]  /*39c0*/  ISETP.GE.U32.AND.EX P6, PT, R27, 0x1000000, PT, P6 ;  /* 0x010000001b00780c */ /* 0x000fc60003fc6160 */
[----:B------:R-:W-:Y:S01]  /*39d0*/  FMUL.FTZ R182, R182, UR4 ;  /* 0x00000004b6b67c20 */ /* 0x000fe20008410000 */
[----:B------:R-:W-:Y:S02]  /*39e0*/  FSEL R178, R179, RZ, P6 ;  /* 0x000000ffb3b27208 */ /* 0x000fe40003000000 */
[----:B------:R-:W-:Y:S02]  /*39f0*/  LOP3.LUT P6, RZ, R27, 0xff, RZ, 0xc0, !PT ;  /* 0x000000ff1bff7812 */ /* 0x000fe400078cc0ff */
[----:B------:R-:W-:Y:S01]  /*3a00*/  F2FP.F16.F32.PACK_AB R179, R178, R177 ;  /* 0x000000b1b2b3723e */ /* 0x000fe200000000ff */
[--C-:B------:R-:W-:Y:S01]  /*3a10*/  FFMA.FTZ R177, R199, UR5, R180.reuse ;  /* 0x00000005c7b17c23 */ /* 0x100fe200080100b4 */
[----:B------:R-:W-:Y:S01]  /*3a20*/  FSEL R178, R176, RZ, P6 ;  /* 0x000000ffb0b27208 */ /* 0x000fe20003000000 */
[----:B------:R-:W-:Y:S01]  /*3a30*/  FFMA.FTZ R176, R204, UR5, R180 ;  /* 0x00000005ccb07c23 */ /* 0x000fe200080100b4 */
[----:B------:R-:W-:Y:S01]  /*3a40*/  LOP3.LUT P6, RZ, R27, 0xff00, RZ, 0xc0, !PT ;  /* 0x0000ff001bff7812 */ /* 0x000fe200078cc0ff */
[----:B------:R-:W-:-:S02]  /*3a50*/  FADD.FTZ R177, R244, -R177 ;  /* 0x800000b1f4b17221 */ /* 0x000fc40000010000 */
[----:B------:R-:W-:Y:S01]  /*3a60*/  FADD.FTZ R181, R249, -R176 ;  /* 0x800000b0f9b57221 */ /* 0x000fe20000010000 */
[----:B------:R-:W-:Y:S01]  /*3a70*/  FFMA.FTZ R176, R211, UR5, R180 ;  /* 0x00000005d3b07c23 */ /* 0x000fe200080100b4 */
[----:B------:R-:W-:Y:S02]  /*3a80*/  FMUL.FTZ R177, R177, UR12 ;  /* 0x0000000cb1b17c20 */ /* 0x000fe40008410000 */
[----:B------:R-:W-:Y:S01]  /*3a90*/  FMUL.FTZ R181, R181, UR12 ;  /* 0x0000000cb5b57c20 */ /* 0x000fe20008410000 */
[----:B-----5:R-:W-:Y:S01]  /*3aa0*/  FADD.FTZ R176, R189, -R176 ;  /* 0x800000b0bdb07221 */ /* 0x020fe20000010000 */
        /* <DEDUP_REMOVED lines=10> */
[----:B------:R-:W-:-:S02]  /*3b50*/  F2FP.F16.F32.PACK_AB R178, R177, R178 ;  /* 0x000000b2b1b2723e */ /* 0x000fc400000000ff */
[----:B------:R-:W-:Y:S01]  /*3b60*/  FSEL R176, R183, RZ, P6 ;  /* 0x000000ffb7b07208 */ /* 0x000fe20003000000 */
[----:B------:R-:W-:Y:S01]  /*3b70*/  FMUL.FTZ R188, R188, UR22 ;  /* 0x00000016bcbc7c20 */ /* 0x000fe20008410000 */
[----:B------:R-:W-:-:S04]  /*3b80*/  LOP3.LUT P6, RZ, R26, 0xff000000, RZ, 0xc0, !PT ;  /* 0xff0000001aff7812 */ /* 0x000fc800078cc0ff */
[----:B------:R-:W-:Y:S02]  /*3b90*/  FSEL R181, R189, RZ, P6 ;  /* 0x000000ffbdb57208 */ /* 0x000fe40003000000 */
[----:B------:R-:W-:Y:S02]  /*3ba0*/  LOP3.LUT P6, RZ, R26, 0xff00, RZ, 0xc0, !PT ;  /* 0x0000ff001aff7812 */ /* 0x000fe400078cc0ff */
[----:B------:R-:W-:Y:S02]  /*3bb0*/  F2FP.F16.F32.PACK_AB R177, R181, R176 ;  /* 0x000000b0b5b1723e */ /* 0x000fe400000000ff */
[----:B------:R-:W-:Y:S02]  /*3bc0*/  FSEL R183, R182, RZ, P6 ;  /* 0x000000ffb6b77208 */ /* 0x000fe40003000000 */
[----:B------:R-:W-:-:S04]  /*3bd0*/  LOP3.LUT P6, RZ, R26, 0xff, RZ, 0xc0, !PT ;  /* 0x000000ff1aff7812 */ /* 0x000fc800078cc0ff */
[----:B------:R-:W-:-:S04]  /*3be0*/  FSEL R188, R188, RZ, P6 ;  /* 0x000000ffbcbc7208 */ /* 0x000fc80003000000 */
[----:B------:R-:W-:-:S07]  /*3bf0*/  F2FP.F16.F32.PACK_AB R176, R183, R188 ;  /* 0x000000bcb7b0723e */ /* 0x000fce00000000ff */
.L_x_12294:
        /* <DEDUP_REMOVED lines=8> */
.L_x_12292:
[----:B------:R-:W-:Y:S05]  /*3c80*/  BSYNC.RECONVERGENT B1 ;  /* 0x0000000000017941 */ /* 0x000fea0003800200 */
.L_x_12291:
[----:B------:R-:W-:Y:S04]  /*3c90*/  BSSY.RECONVERGENT B1, `(.L_x_12295) ;  /* 0x0000089000017945 */ /* 0x000fe80003800200 */
[----:B------:R-:W-:Y:S05]  /*3ca0*/  @!P3 BRA `(.L_x_12296) ;  /* 0x00000008001cb947 */ /* 0x000fea0003800000 */
[----:B------:R2:W5:Y:S01]  /*3cb0*/  LDL R189, [R1] ;  /* 0x0000000001bd7983 */ /* 0x0005620000100800 */
[----:B------:R-:W-:-:S04]  /*3cc0*/  ISETP.NE.U32.AND P0, PT, RZ, UR20, PT ;  /* 0x00000014ff007c0c */ /* 0x000fc8000bf05070 */
[----:B------:R-:W-:-:S13]  /*3cd0*/  ISETP.NE.AND.EX P0, PT, RZ, UR21, PT, P0 ;  /* 0x00000015ff007c0c */ /* 0x000fda000bf05300 */
[----:B--2---:R-:W-:Y:S05]  /*3ce0*/  @!P0 BRA `(.L_x_12297) ;  /* 0x0000000000f88947 */ /* 0x004fea0003800000 */
        /* <DEDUP_REMOVED lines=14> */
[----:B01----:R-:W-:Y:S01]  /*3dd0*/  FFMA.FTZ R182, R16, UR5, R180 ;  /* 0x0000000510b67c23 */ /* 0x003fe200080100b4 */
        /* <DEDUP_REMOVED lines=12> */
[----:B------:R-:W-:Y:S01]  /*3ea0*/  LOP3.LUT P6, RZ, R24, 0xff0000, RZ, 0xc0, !PT ;  /* 0x00ff000018ff7812 */ /* 0x000fe200078cc0ff */
[----:B------:R-:W-:Y:S01]  /*3eb0*/  FMUL.FTZ R172, R175, UR12 ;  /* 0x0000000cafac7c20 */ /* 0x000fe20008410000 */
[----:B------:R-:W-:Y:S01]  /*3ec0*/  F2FP.F16.F32.PACK_AB R176, R171, R176 ;  /* 0x000000b0abb0723e */ /* 0x000fe200000000ff */
[----:B------:R-:W-:-:S02]  /*3ed0*/  FMUL.FTZ R171, R170, UR4 ;  /* 0x00000004aaab7c20 */ /* 0x000fc40008410000 */
[----:B------:R-:W-:Y:S02]  /*3ee0*/  FMUL.FTZ R174, R172, UR4 ;  /* 0x00000004acae7c20 */ /* 0x000fe40008410000 */
[----:B------:R-:W-:-:S05]  /*3ef0*/  FMUL.FTZ R171, R171, UR22 ;  /* 0x00000016abab7c20 */ /* 0x000fca0008410000 */
[----:B------:R-:W-:Y:S01]  /*3f00*/  FSEL R177, R171, RZ, P6 ;  /* 0x000000ffabb17208 */ /* 0x000fe20003000000 */
[----:B------:R-:W-:Y:S01]  /*3f10*/  FMUL.FTZ R171, R173, UR12 ;  /* 0x0000000cadab7c20 */ /* 0x000fe20008410000 */
[----:B------:R-:W-:-:S03]  /*3f20*/  LOP3.LUT P6, RZ, R24, 0xff000000, RZ, 0xc0, !PT ;  /* 0xff00000018ff7812 */ /* 0x000fc600078cc0ff */
[----:B------:R-:W-:-:S04]  /*3f30*/  FMUL.FTZ R173, R171, UR4 ;  /* 0x00000004abad7c20 */ /* 0x000fc80008410000 */
[----:B------:R-:W-:Y:S01]  /*3f40*/  FMUL.FTZ R178, R173, UR22 ;  /* 0x00000016adb27c20 */ /* 0x000fe20008410000 */
[----:B------:R-:W-:Y:S01]  /*3f50*/  FMUL.FTZ R173, R179, UR12 ;  /* 0x0000000cb3ad7c20 */ /* 0x000fe20008410000 */
[----:B------:R-:W-:Y:S01]  /*3f60*/  FMUL.FTZ R179, R174, UR22 ;  /* 0x00000016aeb37c20 */ /* 0x000fe20008410000 */
[----:B------:R-:W-:Y:S02]  /*3f70*/  FMUL.FTZ R174, R182, UR12 ;  /* 0x0000000cb6ae7c20 */ /* 0x000fe40008410000 */
[----:B------:R-:W-:Y:S01]  /*3f80*/  FSEL R178, R178, RZ, P6 ;  /* 0x000000ffb2b27208 */ /* 0x000fe20003000000 */
[----:B------:R-:W-:Y:S01]  /*3f90*/  FMUL.FTZ R175, R173, UR4 ;  /* 0x00000004adaf7c20 */ /* 0x000fe20008410000 */
[----:B------:R-:W-:Y:S01]  /*3fa0*/  LOP3.LUT P6, RZ, R25, 0xff, RZ, 0xc0, !PT ;  /* 0x000000ff19ff7812 */ /* 0x000fe200078cc0ff */
[----:B------:R-:W-:Y:S01]  /*3fb0*/  FMUL.FTZ R181, R174, UR4 ;  /* 0x00000004aeb57c20 */ /* 0x000fe20008410000 */
[----:B------:R-:W-:Y:S01]  /*3fc0*/  F2FP.F16.F32.PACK_AB R177, R178, R177 ;  /* 0x000000b1b2b1723e */ /* 0x000fe200000000ff */
[----:B------:R-:W-:Y:S01]  /*3fd0*/  FMUL.FTZ R175, R175, UR22 ;  /* 0x00000016afaf7c20 */ /* 0x000fe20008410000 */
[----:B------:R-:W-:Y:S01]  /*3fe0*/  FSEL R179, R179, RZ, P6 ;  /* 0x000000ffb3b37208 */ /* 0x000fe20003000000 */
[----:B------:R-:W-:Y:S01]  /*3ff0*/  FMUL.FTZ R181, R181, UR22 ;  /* 0x00000016b5b57c20 */ /* 0x000fe20008410000 */
        /* <DEDUP_REMOVED lines=11> */
[----:B------:R-:W-:Y:S01]  /*40b0*/  F2FP.F16.F32.PACK_AB R179, R188, R181 ;  /* 0x000000b5bcb3723e */ /* 0x000fe200000000ff */
[----:B------:R-:W-:Y:S06]  /*40c0*/  BRA `(.L_x_12298) ;  /* 0x0000000000f47947 */ /* 0x000fec0003800000 */
.L_x_12297:
[--C-:B01----:R-:W-:Y:S01]  /*40d0*/  FFMA.FTZ R176, R16, UR5, R180.reuse ;  /* 0x0000000510b07c23 */ /* 0x103fe200080100b4 */
        /* <DEDUP_REMOVED lines=14> */
[----:B------:R-:W-:Y:S01]  /*41c0*/  FFMA.FTZ R181, R203, UR5, R180 ;  /* 0x00000005cbb57c23 */ /* 0x000fe200080100b4 */
[----:B------:R-:W-:Y:S01]  /*41d0*/  FMUL.FTZ R176, R176, UR22 ;  /* 0x00000016b0b07c20 */ /* 0x000fe20008410000 */
[----:B------:R-:W-:Y:S01]  /*41e0*/  FMUL.FTZ R178, R178, UR22 ;  /* 0x00000016b2b27c20 */ /* 0x000fe20008410000 */
[----:B------:R-:W-:Y:S01]  /*41f0*/  FMUL.FTZ R177, R177, UR4 ;  /* 0x00000004b1b17c20 */ /* 0x000fe20008410000 */
[----:B------:R-:W-:-:S02]  /*4200*/  FADD.FTZ R181, R248, -R181 ;  /* 0x800000b5f8b57221 */ /* 0x000fc40000010000 */
[----:B------:R-:W-:Y:S01]  /*4210*/  FSEL R176, R176, RZ, P6 ;  /* 0x000000ffb0b07208 */ /* 0x000fe20003000000 */
[----:B------:R-:W-:Y:S01]  /*4220*/  FMUL.FTZ R177, R177, UR22 ;  /* 0x00000016b1b17c20 */ /* 0x000fe20008410000 */
[----:B------:R-:W-:Y:S01]  /*4230*/  ISETP.GE.U32.AND P6, PT, R24, RZ, PT ;  /* 0x000000ff1800720c */ /* 0x000fe20003fc6070 */
[----:B------:R-:W-:-:S03]  /*4240*/  FMUL.FTZ R181, R181, UR12 ;  /* 0x0000000cb5b57c20 */ /* 0x000fc60008410000 */
[----:B------:R-:W-:Y:S01]  /*4250*/  ISETP.GE.U32.AND.EX P6, PT, R25, 0x1000000, PT, P6 ;  /* 0x010000001900780c */ /* 0x000fe20003fc6160 */
[----:B------:R-:W-:-:S03]  /*4260*/  FMUL.FTZ R181, R181, UR4 ;  /* 0x00000004b5b57c20 */ /* 0x000fc60008410000 */
[----:B------:R-:W-:Y:S02]  /*4270*/  FSEL R179, R178, RZ, P6 ;  /* 0x000000ffb2b37208 */ /* 0x000fe40003000000 */
[----:B------:R-:W-:Y:S02]  /*4280*/  LOP3.LUT P6, RZ, R25, 0xff, RZ, 0xc0, !PT ;  /* 0x000000ff19ff7812 */ /* 0x000fe400078cc0ff */
[----:B------:R-:W-:Y:S01]  /*4290*/  F2FP.F16.F32.PACK_AB R179, R179, R176 ;  /* 0x000000b0b3b3723e */ /* 0x000fe200000000ff */
[--C-:B------:R-:W-:Y:S01]  /*42a0*/  FFMA.FTZ R176, R197, UR5, R180.reuse ;  /* 0x00000005c5b07c23 */ /* 0x100fe200080100b4 */
[----:B------:R-:W-:Y:S01]  /*42b0*/  FSEL R178, R177, RZ, P6 ;  /* 0x000000ffb1b27208 */ /* 0x000fe20003000000 */
[----:B------:R-:W-:Y:S01]  /*42c0*/  FFMA.FTZ R177, R192, UR5, R180 ;  /* 0x00000005c0b17c23 */ /* 0x000fe200080100b4 */
[----:B------:R-:W-:Y:S01]  /*42d0*/  LOP3.LUT P6, RZ, R25, 0xff00, RZ, 0xc0, !PT ;  /* 0x0000ff0019ff7812 */ /* 0x000fe200078cc0ff */
[----:B------:R-:W-:Y:S02]  /*42e0*/  FADD.FTZ R176, R243, -R176 ;  /* 0x800000b0f3b07221 */ /* 0x000fe40000010000 */
[----:B------:R-:W-:-:S02]  /*42f0*/  FADD.FTZ R177, R238, -R177 ;  /* 0x800000b1eeb17221 */ /* 0x000fc40000010000 */
[----:B------:R-:W-:Y:S01]  /*4300*/  FMUL.FTZ R183, R176, UR12 ;  /* 0x0000000cb0b77c20 */ /* 0x000fe20008410000 */
[----:B------:R-:W-:Y:S01]  /*4310*/  FFMA.FTZ R176, R209, UR5, R180 ;  /* 0x00000005d1b07c23 */ /* 0x000fe200080100b4 */
[----:B------:R-:W-:Y:S01]  /*4320*/  FMUL.FTZ R182, R177, UR12 ;  /* 0x0000000cb1b67c20 */ /* 0x000fe20008410000 */
[----:B------:R-:W-:Y:S01]  /*4330*/  FMUL.FTZ R177, R188, UR4 ;  /* 0x00000004bcb17c20 */ /* 0x000fe20008410000 */
        /* <DEDUP_REMOVED lines=22> */
.L_x_12298:
        /* <DEDUP_REMOVED lines=8> */
.L_x_12296:
[----:B------:R-:W-:Y:S05]  /*4520*/  BSYNC.RECONVERGENT B1 ;  /* 0x0000000000017941 */ /* 0x000fea0003800200 */
.L_x_12295:
[----:B------:R-:W-:Y:S04]  /*4530*/  BSSY.RECONVERGENT B1, `(.L_x_12299) ;  /* 0x0000088000017945 */ /* 0x000fe80003800200 */
[----:B------:R-:W-:Y:S05]  /*4540*/  @!P2 BRA `(.L_x_12300) ;  /* 0x000000080018a947 */ /* 0x000fea0003800000 */
[----:B------:R-:W-:-:S04]  /*4550*/  ISETP.NE.U32.AND P0, PT, RZ, UR20, PT ;  /* 0x00000014ff007c0c */ /* 0x000fc8000bf05070 */
[----:B------:R-:W-:-:S13]  /*4560*/  ISETP.NE.AND.EX P0, PT, RZ, UR21, PT, P0 ;  /* 0x00000015ff007c0c */ /* 0x000fda000bf05300 */
[----:B------:R-:W-:Y:S05]  /*4570*/  @!P0 BRA `(.L_x_12301) ;  /* 0x0000000000f88947 */ /* 0x000fea0003800000 */
        /* <DEDUP_REMOVED lines=19> */
[----:B012---:R-:W-:-:S02]  /*46b0*/  FFMA.FTZ R183, R5, UR5, R180 ;  /* 0x0000000505b77c23 */ /* 0x007fc400080100b4 */
        /* <DEDUP_REMOVED lines=42> */
.L_x_12301:
[--C-:B012---:R-:W-:Y:S01]  /*4960*/  FFMA.FTZ R177, R4, UR5, R180.reuse ;  /* 0x0000000504b17c23 */ /* 0x107fe200080100b4 */
        /* <DEDUP_REMOVED lines=20> */
[----:B------:R-:W-:-:S02]  /*4ab0*/  FSEL R177, R177, RZ, P6 ;  /* 0x000000ffb1b17208 */ /* 0x000fc40003000000 */
[----:B------:R-:W-:Y:S01]  /*4ac0*/  ISETP.GE.U32.AND P6, PT, R22, RZ, PT ;  /* 0x000000ff1600720c */ /* 0x000fe20003fc6070 */
[----:B------:R-:W-:-:S03]  /*4ad0*/  FADD.FTZ R182, R237, -R182 ;  /* 0x800000b6edb67221 */ /* 0x000fc60000010000 */
[----:B------:R-:W-:Y:S01]  /*4ae0*/  ISETP.GE.U32.AND.EX P6, PT, R23, 0x1000000, PT, P6 ;  /* 0x010000001700780c */ /* 0x000fe20003fc6160 */
[----:B------:R-:W-:-:S03]  /*4af0*/  FMUL.FTZ R182, R182, UR12 ;  /* 0x0000000cb6b67c20 */ /* 0x000fc60008410000 */
[----:B------:R-:W-:Y:S01]  /*4b00*/  FSEL R178, R179, RZ, P6 ;  /* 0x000000ffb3b27208 */ /* 0x000fe20003000000 */
[----:B------:R-:W-:Y:S01]  /*4b10*/  FMUL.FTZ R182, R182, UR4 ;  /* 0x00000004b6b67c20 */ /* 0x000fe20008410000 */
[C---:B------:R-:W-:Y:S02]  /*4b20*/  LOP3.LUT P6, RZ, R23.reuse, 0xff, RZ, 0xc0, !PT ;  /* 0x000000ff17ff7812 */ /* 0x040fe400078cc0ff */
[----:B------:R-:W-:Y:S01]  /*4b30*/  F2FP.F16.F32.PACK_AB R179, R178, R177 ;  /* 0x000000b1b2b3723e */ /* 0x000fe200000000ff */
[--C-:B------:R-:W-:Y:S01]  /*4b40*/  FFMA.FTZ R177, R196, UR5, R180.reuse ;  /* 0x00000005c4b17c23 */ /* 0x100fe200080100b4 */
[----:B------:R-:W-:Y:S01]  /*4b50*/  FSEL R178, R176, RZ, P6 ;  /* 0x000000ffb0b27208 */ /* 0x000fe20003000000 */
[----:B------:R-:W-:Y:S01]  /*4b60*/  FFMA.FTZ R176, R202, UR5, R180 ;  /* 0x00000005cab07c23 */ /* 0x000fe200080100b4 */
[----:B------:R-:W-:Y:S01]  /*4b70*/  LOP3.LUT P6, RZ, R23, 0xff00, RZ, 0xc0, !PT ;  /* 0x0000ff0017ff7812 */ /* 0x000fe200078cc0ff */
[----:B------:R-:W-:Y:S02]  /*4b80*/  FADD.FTZ R177, R242, -R177 ;  /* 0x800000b1f2b17221 */ /* 0x000fe40000010000 */
[----:B------:R-:W-:Y:S01]  /*4b90*/  FADD.FTZ R181, R247, -R176 ;  /* 0x800000b0f7b57221 */ /* 0x000fe20000010000 */
[----:B------:R-:W-:Y:S01]  /*4ba0*/  FMUL.FTZ R176, R183, UR4 ;  /* 0x00000004b7b07c20 */ /* 0x000fe20008410000 */
[----:B------:R-:W-:-:S02]  /*4bb0*/  FMUL.FTZ R177, R177, UR12 ;  /* 0x0000000cb1b17c20 */ /* 0x000fc40008410000 */
[----:B------:R-:W-:Y:S02]  /*4bc0*/  FMUL.FTZ R181, R181, UR12 ;  /* 0x0000000cb5b57c20 */ /* 0x000fe40008410000 */
[----:B------:R-:W-:Y:S01]  /*4bd0*/  FMUL.FTZ R183, R177, UR4 ;  /* 0x00000004b1b77c20 */ /* 0x000fe20008410000 */
[----:B------:R-:W-:Y:S01]  /*4be0*/  FMUL.FTZ R177, R176, UR22 ;  /* 0x00000016b0b17c20 */ /* 0x000fe20008410000 */
[----:B------:R-:W-:Y:S01]  /*4bf0*/  FADD.FTZ R176, R252, -R189 ;  /* 0x800000bdfcb07221 */ /* 0x000fe20000010000 */
[----:B------:R-:W-:Y:S01]  /*4c00*/  FMUL.FTZ R181, R181, UR4 ;  /* 0x00000004b5b57c20 */ /* 0x000fe20008410000 */
[----:B------:R-:W-:Y:S01]  /*4c10*/  FMUL.FTZ R183, R183, UR22 ;  /* 0x00000016b7b77c20 */ /* 0x000fe20008410000 */
[----:B------:R-:W-:Y:S01]  /*4c20*/  FMUL.FTZ R189, R182, UR22 ;  /* 0x00000016b6bd7c20 */ /* 0x000fe20008410000 */
[----:B------:R-:W-:Y:S01]  /*4c30*/  FSEL R177, R177, RZ, P6 ;  /* 0x000000ffb1b17208 */ /* 0x000fe20003000000 */
[----:B------:R-:W-:Y:S01]  /*4c40*/  FMUL.FTZ R188, R176, UR12 ;  /* 0x0000000cb0bc7c20 */ /* 0x000fe20008410000 */
[----:B------:R-:W-:Y:S01]  /*4c50*/  LOP3.LUT P6, RZ, R22, 0xff0000, RZ, 0xc0, !PT ;  /* 0x00ff000016ff7812 */ /* 0x000fe200078cc0ff */
[----:B------:R-:W-:Y:S01]  /*4c60*/  FMUL.FTZ R182, R181, UR22 ;  /* 0x00000016b5b67c20 */ /* 0x000fe20008410000 */
[----:B------:R-:W-:Y:S01]  /*4c70*/  F2FP.F16.F32.PACK_AB R178, R177, R178 ;  /* 0x000000b2b1b2723e */ /* 0x000fe200000000ff */
[----:B------:R-:W-:Y:S01]  /*4c80*/  FMUL.FTZ R188, R188, UR4 ;  /* 0x00000004bcbc7c20 */ /* 0x000fe20008410000 */
[----:B------:R-:W-:-:S02]  /*4c90*/  FSEL R176, R183, RZ, P6 ;  /* 0x000000ffb7b07208 */ /* 0x000fc40003000000 */
[----:B------:R-:W-:Y:S01]  /*4ca0*/  LOP3.LUT P6, RZ, R22, 0xff000000, RZ, 0xc0, !PT ;  /* 0xff00000016ff7812 */ /* 0x000fe200078cc0ff */
[----:B------:R-:W-:-:S03]  /*4cb0*/  FMUL.FTZ R188, R188, UR22 ;  /* 0x00000016bcbc7c20 */ /* 0x000fc60008410000 */
[----:B------:R-:W-:Y:S02]  /*4cc0*/  FSEL R181, R189, RZ, P6 ;  /* 0x000000ffbdb57208 */ /* 0x000fe40003000000 */
[----:B------:R-:W-:Y:S02]  /*4cd0*/  LOP3.LUT P6, RZ, R22, 0xff00, RZ, 0xc0, !PT ;  /* 0x0000ff0016ff7812 */ /* 0x000fe400078cc0ff */
[----:B------:R-:W-:Y:S02]  /*4ce0*/  F2FP.F16.F32.PACK_AB R177, R181, R176 ;  /* 0x000000b0b5b1723e */ /* 0x000fe400000000ff */
[----:B------:R-:W-:Y:S02]  /*4cf0*/  FSEL R183, R182, RZ, P6 ;  /* 0x000000ffb6b77208 */ /* 0x000fe40003000000 */
[----:B------:R-:W-:-:S04]  /*4d00*/  LOP3.LUT P6, RZ, R22, 0xff, RZ, 0xc0, !PT ;  /* 0x000000ff16ff7812 */ /* 0x000fc800078cc0ff */
[----:B------:R-:W-:-:S04]  /*4d10*/  FSEL R188, R188, RZ, P6 ;  /* 0x000000ffbcbc7208 */ /* 0x000fc80003000000 */
[----:B------:R-:W-:-:S07]  /*4d20*/  F2FP.F16.F32.PACK_AB R176, R183, R188 ;  /* 0x000000bcb7b0723e */ /* 0x000fce00000000ff */
.L_x_12302:
        /* <DEDUP_REMOVED lines=8> */
.L_x_12300:
[----:B------:R-:W-:Y:S05]  /*4db0*/  BSYNC.RECONVERGENT B1 ;  /* 0x0000000000017941 */ /* 0x000fea0003800200 */
.L_x_12299:
        /* <DEDUP_REMOVED lines=10> */
[--C-:B0123--:R-:W-:Y:S01]  /*4e60*/  FFMA.FTZ R179, R186, UR5, R180.reuse ;  /* 0x00000005bab37c23 */ /* 0x10ffe200080100b4 */
[----:B------:R-:W-:Y:S01]  /*4e70*/  FADD.FTZ R174, R230, -R173 ;  /* 0x800000ade6ae7221 */ /* 0x000fe20000010000 */
[----:B------:R-:W-:Y:S01]  /*4e80*/  FMUL.FTZ R168, R168, UR12 ;  /* 0x0000000ca8a87c20 */ /* 0x000fe20008410000 */
[----:B------:R-:W-:Y:S01]  /*4e90*/  FMUL.FTZ R169, R169, UR12 ;  /* 0x0000000ca9a97c20 */ /* 0x000fe20008410000 */
[----:B------:R-:W-:Y:S01]  /*4ea0*/  FADD.FTZ R181, R206, -R179 ;  /* 0x800000b3ceb57221 */ /* 0x000fe20000010000 */
[----:B------:R-:W-:Y:S01]  /*4eb0*/  FFMA.FTZ R182, R195, UR5, R180 ;  /* 0x00000005c3b67c23 */ /* 0x000fe200080100b4 */
[----:B------:R-:W-:Y:S01]  /*4ec0*/  FMUL.FTZ R170, R168, UR4 ;  /* 0x00000004a8aa7c20 */ /* 0x000fe20008410000 */
[----:B------:R-:W-:-:S02]  /*4ed0*/  FMUL.FTZ R171, R169, UR4 ;  /* 0x00000004a9ab7c20 */ /* 0x000fc40008410000 */
[----:B------:R-:W-:Y:S01]  /*4ee0*/  FADD.FTZ R182, R217, -R182 ;  /* 0x800000b6d9b67221 */ /* 0x000fe20000010000 */
[----:B------:R-:W-:Y:S01]  /*4ef0*/  FMUL.FTZ R170, R170, UR22 ;  /* 0x00000016aaaa7c20 */ /* 0x000fe20008410000 */
[----:B------:R-:W-:-:S04]  /*4f00*/  FMUL.FTZ R171, R171, UR22 ;  /* 0x00000016abab7c20 */ /* 0x000fc80008410000 */
[----:B------:R-:W-:Y:S02]  /*4f10*/  FSEL R170, R170, RZ, P6 ;  /* 0x000000ffaaaa7208 */ /* 0x000fe40003000000 */
[----:B------:R-:W-:-:S04]  /*4f20*/  LOP3.LUT P6, RZ, R20, 0xff00, RZ, 0xc0, !PT ;  /* 0x0000ff0014ff7812 */ /* 0x000fc800078cc0ff */
[----:B------:R-:W-:Y:S02]  /*4f30*/  FSEL R171, R171, RZ, P6 ;  /* 0x000000ffabab7208 */ /* 0x000fe40003000000 */
[----:B------:R-:W-:Y:S02]  /*4f40*/  LOP3.LUT P6, RZ, R20, 0xff0000, RZ, 0xc0, !PT ;  /* 0x00ff000014ff7812 */ /* 0x000fe400078cc0ff */
[----:B------:R-:W-:Y:S01]  /*4f50*/  F2FP.F16.F32.PACK_AB R176, R171, R170 ;  /* 0x000000aaabb0723e */ /* 0x000fe200000000ff */
        /* <DEDUP_REMOVED lines=21> */
[----:B------:R-:W-:-:S02]  /*50b0*/  F2FP.F16.F32.PACK_AB R177, R178, R177 ;  /* 0x000000b1b2b1723e */ /* 0x000fc400000000ff */
[----:B------:R-:W-:Y:S01]  /*50c0*/  FSEL R179, R174, RZ, P6 ;  /* 0x000000ffaeb37208 */ /* 0x000fe20003000000 */
[----:B------:R-:W-:Y:S01]  /*50d0*/  FMUL.FTZ R180, R175, UR22 ;  /* 0x00000016afb47c20 */ /* 0x000fe20008410000 */
[----:B------:R-:W-:Y:S01]  /*50e0*/  LOP3.LUT P6, RZ, R21, 0xff00, RZ, 0xc0, !PT ;  /* 0x0000ff0015ff7812 */ /* 0x000fe200078cc0ff */
[----:B------:R-:W-:Y:S01]  /*50f0*/  FMUL.FTZ R175, R181, UR12 ;  /* 0x0000000cb5af7c20 */ /* 0x000fe20008410000 */
[----:B------:R-:W-:Y:S02]  /*5100*/  FMUL.FTZ R174, R182, UR12 ;  /* 0x0000000cb6ae7c20 */ /* 0x000fe40008410000 */
[----:B------:R-:W-:Y:S01]  /*5110*/  FSEL R180, R180, RZ, P6 ;  /* 0x000000ffb4b47208 */ /* 0x000fe20003000000 */
[----:B------:R-:W-:Y:S01]  /*5120*/  FMUL.FTZ R181, R175, UR4 ;  /* 0x00000004afb57c20 */ /* 0x000fe20008410000 */
[----:B------:R-:W-:Y:S02]  /*5130*/  ISETP.GE.U32.AND P6, PT, R20, RZ, PT ;  /* 0x000000ff1400720c */ /* 0x000fe40003fc6070 */
[----:B------:R-:W-:Y:S01]  /*5140*/  F2FP.F16.F32.PACK_AB R178, R180, R179 ;  /* 0x000000b3b4b2723e */ /* 0x000fe200000000ff */
[----:B------:R-:W-:Y:S01]  /*5150*/  FMUL.FTZ R182, R181, UR22 ;  /* 0x00000016b5b67c20 */ /* 0x000fe20008410000 */
[----:B------:R-:W-:Y:S01]  /*5160*/  ISETP.GE.U32.AND.EX P6, PT, R21, 0x1000000, PT, P6 ;  /* 0x010000001500780c */ /* 0x000fe20003fc6160 */
[----:B------:R-:W-:-:S03]  /*5170*/  FMUL.FTZ R181, R174, UR4 ;  /* 0x00000004aeb57c20 */ /* 0x000fc60008410000 */
[----:B------:R-:W-:Y:S01]  /*5180*/  FSEL R182, R182, RZ, P6 ;  /* 0x000000ffb6b67208 */ /* 0x000fe20003000000 */
[----:B------:R-:W-:Y:S01]  /*5190*/  FMUL.FTZ R181, R181, UR22 ;  /* 0x00000016b5b57c20 */ /* 0x000fe20008410000 */
[----:B------:R-:W-:-:S04]  /*51a0*/  LOP3.LUT P6, RZ, R21, 0xff0000, RZ, 0xc0, !PT ;  /* 0x00ff000015ff7812 */ /* 0x000fc800078cc0ff */
[----:B------:R-:W-:-:S04]  /*51b0*/  FSEL R181, R181, RZ, P6 ;  /* 0x000000ffb5b57208 */ /* 0x000fc80003000000 */
[----:B------:R-:W-:Y:S01]  /*51c0*/  F2FP.F16.F32.PACK_AB R179, R182, R181 ;  /* 0x000000b5b6b3723e */ /* 0x000fe200000000ff */
[----:B------:R-:W-:Y:S06]  /*51d0*/  BRA `(.L_x_12305) ;  /* 0x0000000000f47947 */ /* 0x000fec0003800000 */
.L_x_12304:
[--C-:B0123--:R-:W-:Y:S01]  /*51e0*/  FFMA.FTZ R176, R195, UR5, R180.reuse ;  /* 0x00000005c3b07c23 */ /* 0x10ffe200080100b4 */
[----:B------:R-:W-:Y:S01]  /*51f0*/  FFMA.FTZ R177, R186, UR5, R180 ;  /* 0x00000005bab17c23 */ /* 0x000fe200080100b4 */
[----:B------:R-:W-:Y:S02]  /*5200*/  LOP3.LUT P6, RZ, R21, 0xff0000, RZ, 0xc0, !PT ;  /* 0x00ff000015ff7812 */ /* 0x000fe400078cc0ff */
[----:B------:R-:W-:Y:S01]  /*5210*/  FADD.FTZ R176, R217, -R176 ;  /* 0x800000b0d9b07221 */ /* 0x000fe20000010000 */
[----:B------:R-:W-:-:S03]  /*5220*/  FADD.FTZ R177, R206, -R177 ;  /* 0x800000b1ceb17221 */ /* 0x000fc60000010000 */
[----:B------:R-:W-:Y:S01]  /*5230*/  FMUL.FTZ R176, R176, UR12 ;  /* 0x0000000cb0b07c20 */ /* 0x000fe20008410000 */
[----:B------:R-:W-:-:S03]  /*5240*/  FMUL.FTZ R177, R177, UR12 ;  /* 0x0000000cb1b17c20 */ /* 0x000fc60008410000 */
[----:B------:R-:W-:Y:S01]  /*5250*/  FMUL.FTZ R176, R176, UR4 ;  /* 0x00000004b0b07c20 */ /* 0x000fe20008410000 */
[----:B------:R-:W-:Y:S01]  /*5260*/  FMUL.FTZ R178, R177, UR4 ;  /* 0x00000004b1b27c20 */ /* 0x000fe20008410000 */
[----:B------:R-:W-:Y:S02]  /*5270*/  FFMA.FTZ R177, R9, UR5, R180 ;  /* 0x0000000509b17c23 */ /* 0x000fe400080100b4 */
[----:B------:R-:W-:Y:S01]  /*5280*/  FMUL.FTZ R176, R176, UR22 ;  /* 0x00000016b0b07c20 */ /* 0x000fe20008410000 */
[----:B------:R-:W-:Y:S01]  /*5290*/  FMUL.FTZ R178, R178, UR22 ;  /* 0x00000016b2b27c20 */ /* 0x000fe20008410000 */
[----:B------:R-:W-:-:S03]  /*52a0*/  FADD.FTZ R177, R230, -R177 ;  /* 0x800000b1e6b17221 */ /* 0x000fc60000010000 */
[----:B------:R-:W-:Y:S01]  /*52b0*/  FSEL R176, R176, RZ, P6 ;  /* 0x000000ffb0b07208 */ /* 0x000fe20003000000 */
[----:B------:R-:W-:Y:S01]  /*52c0*/  FMUL.FTZ R177, R177, UR12 ;  /* 0x0000000cb1b17c20 */ /* 0x000fe20008410000 */
        /* <DEDUP_REMOVED lines=15> */
[----:B------:R-:W-:Y:S01]  /*53c0*/  FFMA.FTZ R181, R213, UR5, R180 ;  /* 0x00000005d5b57c23 */ /* 0x000fe200080100b4 */
[----:B------:R-:W-:Y:S01]  /*53d0*/  FADD.FTZ R176, R241, -R176 ;  /* 0x800000b0f1b07221 */ /* 0x000fe20000010000 */
[----:B------:R-:W-:Y:S01]  /*53e0*/  FFMA.FTZ R180, R234, UR5, R180 ;  /* 0x00000005eab47c23 */ /* 0x000fe200080100b4 */
[----:B------:R-:W-:Y:S01]  /*53f0*/  FMUL.FTZ R182, R182, UR4 ;  /* 0x00000004b6b67c20 */ /* 0x000fe20008410000 */
[----:B------:R-:W-:Y:S01]  /*5400*/  FADD.FTZ R181, R236, -R181 ;  /* 0x800000b5ecb57221 */ /* 0x000fe20000010000 */
[----:B------:R-:W-:Y:S01]  /*5410*/  FMUL.FTZ R176, R176, UR12 ;  /* 0x0000000cb0b07c20 */ /* 0x000fe20008410000 */
[----:B------:R-:W-:Y:S01]  /*5420*/  FMUL.FTZ R177, R177, UR12 ;  /* 0x0000000cb1b17c20 */ /* 0x000fe20008410000 */
[----:B------:R-:W-:Y:S01]  /*5430*/  FMUL.FTZ R188, R182, UR22 ;  /* 0x00000016b6bc7c20 */ /* 0x000fe20008410000 */
[----:B------:R-:W-:Y:S01]  /*5440*/  FMUL.FTZ R181, R181, UR12 ;  /* 0x0000000cb5b57c20 */ /* 0x000fe20008410000 */
[----:B------:R-:W-:Y:S01]  /*5450*/  FMUL.FTZ R176, R176, UR4 ;  /* 0x00000004b0b07c20 */ /* 0x000fe20008410000 */
[----:B------:R-:W-:-:S02]  /*5460*/  FADD.FTZ R180, R251, -R180 ;  /* 0x800000b4fbb47221 */ /* 0x000fc40000010000 */
        /* <DEDUP_REMOVED lines=20> */
.L_x_12305:
        /* <DEDUP_REMOVED lines=8> */
.L_x_12286:
[----:B------:R-:W-:Y:S04]  /*5630*/  BSSY.RECONVERGENT B1, `(.L_x_12306) ;  /* 0x000008a000017945 */ /* 0x000fe80003800200 */
[----:B------:R-:W-:Y:S05]  /*5640*/  @!P5 BRA `(.L_x_12307) ;  /* 0x000000080020d947 */ /* 0x000fea0003800000 */
[----:B------:R-:W-:-:S04]  /*5650*/  UISETP.NE.U32.AND UP1, UPT, UR20, URZ, UPT ;  /* 0x000000ff1400728c */ /* 0x000fc8000bf25070 */
[----:B------:R-:W-:-:S09]  /*5660*/  UISETP.NE.AND.EX UP1, UPT, UR21, URZ, UPT, UP1 ;  /* 0x000000ff1500728c */ /* 0x000fd2000bf25310 */
[----:B------:R-:W-:Y:S05]  /*5670*/  BRA.U UP1, `(.L_x_12308) ;  /* 0x0000000101f87547 */ /* 0x000fea000b800000 */
[--C-:B------:R-:W-:Y:S01]  /*5680*/  FFMA.FTZ R179, R17, UR5, R180.reuse ;  /* 0x0000000511b37c23 */ /* 0x100fe200080100b4 */
[--C-:B------:R-:W-:Y:S01]  /*5690*/  FFMA.FTZ R176, R14, UR5, R180.reuse ;  /* 0x000000050eb07c23 */ /* 0x100fe200080100b4 */
[----:B------:R-:W-:Y:S01]  /*56a0*/  FFMA.FTZ R178, R7, UR5, R180 ;  /* 0x0000000507b27c23 */ /* 0x000fe200080100b4 */
[----:B------:R-:W-:Y:S01]  /*56b0*/  ISETP.GE.U32.AND P0, PT, R184, RZ, PT ;  /* 0x000000ffb800720c */ /* 0x000fe20003f06070 */
[----:B------:R-:W-:Y:S01]  /*56c0*/  FADD.FTZ R188, R222, -R179 ;  /* 0x800000b3debc7221 */ /* 0x000fe20000010000 */
[----:B------:R-:W-:Y:S01]  /*56d0*/  FADD.FTZ R177, R225, -R176 ;  /* 0x800000b0e1b17221 */ /* 0x000fe20000010000 */
[----:B------:R-:W-:Y:S01]  /*56e0*/  FFMA.FTZ R179, R10, UR5, R180 ;  /* 0x000000050ab37c23 */ /* 0x000fe200080100b4 */
[----:B------:R-:W-:Y:S02]  /*56f0*/  LOP3.LUT P6, RZ, R185, 0xff0000, RZ, 0xc0, !PT ;  /* 0x00ff0000b9ff7812 */ /* 0x000fe400078cc0ff */
[----:B------:R-:W-:Y:S01]  /*5700*/  FFMA.FTZ R176, R177, UR12, R134 ;  /* 0x0000000cb1b07c23 */ /* 0x000fe20008010086 */
[----:B------:R-:W-:Y:S01]  /*5710*/  FADD.FTZ R182, R226, -R179 ;  /* 0x800000b3e2b67221 */ /* 0x000fe20000010000 */
[----:B------:R-:W-:Y:S01]  /*5720*/  FADD.FTZ R177, R235, -R178 ;  /* 0x800000b2ebb17221 */ /* 0x000fe20000010000 */
[----:B------:R-:W-:Y:S01]  /*5730*/  FFMA.FTZ R179, R188, UR12, R135 ;  /* 0x0000000cbcb37c23 */ /* 0x000fe20008010087 */
[----:B------:R-:W-:Y:S01]  /*5740*/  FMUL.FTZ R178, R176, UR4 ;  /* 0x00000004b0b27c20 */ /* 0x000fe20008410000 */
[----:B------:R-:W-:Y:S01]  /*5750*/  ISETP.GE.U32.AND.EX P0, PT, R185, 0x1000000, PT, P0 ;  /* 0x01000000b900780c */ /* 0x000fe20003f06100 */
[----:B------:R-:W-:Y:S01]  /*5760*/  FFMA.FTZ R176, R177, UR12, R132 ;  /* 0x0000000cb1b07c23 */ /* 0x000fe20008010084 */
[----:B------:R-:W-:Y:S01]  /*5770*/  FMUL.FTZ R179, R179, UR4 ;  /* 0x00000004b3b37c20 */ /* 0x000fe20008410000 */
[----:B------:R-:W-:Y:S01]  /*5780*/  FFMA.FTZ R177, R182, UR12, R133 ;  /* 0x0000000cb6b17c23 */ /* 0x000fe20008010085 */
[----:B------:R-:W-:Y:S01]  /*5790*/  FMUL.FTZ R178, R178, UR22 ;  /* 0x00000016b2b27c20 */ /* 0x000fe20008410000 */
[----:B------:R-:W-:Y:S01]  /*57a0*/  FMUL.FTZ R176, R176, UR4 ;  /* 0x00000004b0b07c20 */ /* 0x000fe20008410000 */
[----:B------:R-:W-:Y:S01]  /*57b0*/  FMUL.FTZ R179, R179, UR22 ;  /* 0x00000016b3b37c20 */ /* 0x000fe20008410000 */
[----:B------:R-:W-:Y:S01]  /*57c0*/  FMUL.FTZ R177, R177, UR4 ;  /* 0x00000004b1b17c20 */ /* 0x000fe20008410000 */
[----:B------:R-:W-:Y:S01]  /*57d0*/  FFMA.FTZ R182, R201, UR5, R180 ;  /* 0x00000005c9b67c23 */ /* 0x000fe200080100b4 */
[----:B------:R-:W-:Y:S01]  /*57e0*/  FSEL R178, R178, RZ, P6 ;  /* 0x000000ffb2b27208 */ /* 0x000fe20003000000 */
[----:B------:R-:W-:Y:S01]  /*57f0*/  FMUL.FTZ R176, R176, UR22 ;  /* 0x00000016b0b07c20 */ /* 0x000fe20008410000 */
[----:B------:R-:W-:Y:S01]  /*5800*/  FMUL.FTZ R177, R177, UR22 ;  /* 0x00000016b1b17c20 */ /* 0x000fe20008410000 */
[----:B------:R-:W-:Y:S01]  /*5810*/  FSEL R179, R179, RZ, P0 ;  /* 0x000000ffb3b37208 */ /* 0x000fe20000000000 */
[----:B------:R-:W-:Y:S01]  /*5820*/  FADD.FTZ R183, R229, -R182 ;  /* 0x800000b6e5b77221 */ /* 0x000fe20000010000 */
[----:B------:R-:W-:-:S02]  /*5830*/  LOP3.LUT P6, RZ, R185, 0xff, RZ, 0xc0, !PT ;  /* 0x000000ffb9ff7812 */ /* 0x000fc400078cc0ff */
[----:B------:R-:W-:Y:S02]  /*5840*/  LOP3.LUT P0, RZ, R185, 0xff00, RZ, 0xc0, !PT ;  /* 0x0000ff00b9ff7812 */ /* 0x000fe4000780c0ff */
[----:B------:R-:W-:Y:S02]  /*5850*/  FSEL R176, R176, RZ, P6 ;  /* 0x000000ffb0b07208 */ /* 0x000fe40003000000 */
[----:B------:R-:W-:Y:S02]  /*5860*/  FSEL R177, R177, RZ, P0 ;  /* 0x000000ffb1b17208 */ /* 0x000fe40000000000 */
[----:B------:R-:W-:Y:S02]  /*5870*/  F2FP.F16.F32.PACK_AB R179, R179, R178 ;  /* 0x000000b2b3b3723e */ /* 0x000fe400000000ff */
[----:B------:R-:W-:Y:S01]  /*5880*/  F2FP.F16.F32.PACK_AB R178, R177, R176 ;  /* 0x000000b0b1b2723e */ /* 0x000fe200000000ff */
[--C-:B------:R-:W-:Y:S01]  /*5890*/  FFMA.FTZ R176, R200, UR5, R180.reuse ;  /* 0x00000005c8b07c23 */ /* 0x100fe200080100b4 */
[----:B------:R-:W-:Y:S01]  /*58a0*/  FFMA.FTZ R177, R194, UR5, R180 ;  /* 0x00000005c2b17c23 */ /* 0x000fe200080100b4 */
[----:B------:R-:W-:-:S02]  /*58b0*/  LOP3.LUT P0, RZ, R184, 0xff0000, RZ, 0xc0, !PT ;  /* 0x00ff0000b8ff7812 */ /* 0x000fc4000780c0ff */
[----:B------:R-:W-:Y:S01]  /*58c0*/  FADD.FTZ R181, R245, -R176 ;  /* 0x800000b0f5b57221 */ /* 0x000fe20000010000 */
[----:B------:R-:W-:Y:S01]  /*58d0*/  FADD.FTZ R190, R240, -R177 ;  /* 0x800000b1f0be7221 */ /* 0x000fe20000010000 */
[----:B------:R-:W-:Y:S01]  /*58e0*/  FFMA.FTZ R177, R205, UR5, R180 ;  /* 0x00000005cdb17c23 */ /* 0x000fe200080100b4 */
[----:B------:R-:W-:Y:S01]  /*58f0*/  LOP3.LUT P6, RZ, R184, 0xff000000, RZ, 0xc0, !PT ;  /* 0xff000000b8ff7812 */ /* 0x000fe200078cc0ff */
[----:B------:R-:W-:Y:S01]  /*5900*/  FFMA.FTZ R176, R181, UR12, R130 ;  /* 0x0000000cb5b07c23 */ /* 0x000fe20008010082 */
[----:B------:R-:W-:Y:S01]  /*5910*/  FFMA.FTZ R182, R190, UR12, R131 ;  /* 0x0000000cbeb67c23 */ /* 0x000fe20008010083 */
[----:B------:R-:W-:Y:S02]  /*5920*/  FADD.FTZ R188, R250, -R177 ;  /* 0x800000b1fabc7221 */ /* 0x000fe40000010000 */
[----:B------:R-:W-:Y:S01]  /*5930*/  FMUL.FTZ R181, R176, UR4 ;  /* 0x00000004b0b57c20 */ /* 0x000fe20008410000 */
[----:B------:R-:W-:Y:S01]  /*5940*/  FFMA.FTZ R176, R183, UR12, R128 ;  /* 0x0000000cb7b07c23 */ /* 0x000fe20008010080 */
[----:B------:R-:W-:Y:S01]  /*5950*/  FMUL.FTZ R183, R182, UR4 ;  /* 0x00000004b6b77c20 */ /* 0x000fe20008410000 */
[----:B------:R-:W-:Y:S01]  /*5960*/  FFMA.FTZ R177, R188, UR12, R129 ;  /* 0x0000000cbcb17c23 */ /* 0x000fe20008010081 */
[----:B------:R-:W-:Y:S01]  /*5970*/  FMUL.FTZ R182, R181, UR22 ;  /* 0x00000016b5b67c20 */ /* 0x000fe20008410000 */
[----:B------:R-:W-:Y:S01]  /*5980*/  FMUL.FTZ R176, R176, UR4 ;  /* 0x00000004b0b07c20 */ /* 0x000fe20008410000 */
[----:B------:R-:W-:Y:S01]  /*5990*/  FMUL.FTZ R183, R183, UR22 ;  /* 0x00000016b7b77c20 */ /* 0x000fe20008410000 */
[----:B------:R-:W-:-:S02]  /*59a0*/  FMUL.FTZ R181, R177, UR4 ;  /* 0x00000004b1b57c20 */ /* 0x000fc40008410000 */
[----:B------:R-:W-:Y:S01]  /*59b0*/  FSEL R177, R182, RZ, P0 ;  /* 0x000000ffb6b17208 */ /* 0x000fe20000000000 */
[----:B------:R-:W-:Y:S01]  /*59c0*/  FMUL.FTZ R176, R176, UR22 ;  /* 0x00000016b0b07c20 */ /* 0x000fe20008410000 */
[----:B------:R-:W-:Y:S01]  /*59d0*/  FMUL.FTZ R181, R181, UR22 ;  /* 0x00000016b5b57c20 */ /* 0x000fe20008410000 */
[----:B------:R-:W-:Y:S02]  /*59e0*/  FSEL R182, R183, RZ, P6 ;  /* 0x000000ffb7b67208 */ /* 0x000fe40003000000 */
[C---:B------:R-:W-:Y:S02]  /*59f0*/  LOP3.LUT P0, RZ, R184.reuse, 0xff00, RZ, 0xc0, !PT ;  /* 0x0000ff00b8ff7812 */ /* 0x040fe4000780c0ff */
[----:B------:R-:W-:Y:S02]  /*5a00*/  LOP3.LUT P6, RZ, R184, 0xff, RZ, 0xc0, !PT ;  /* 0x000000ffb8ff7812 */ /* 0x000fe400078cc0ff */
[----:B------:R-:W-:Y:S02]  /*5a10*/  FSEL R181, R181, RZ, P0 ;  /* 0x000000ffb5b57208 */ /* 0x000fe40000000000 */
[----:B------:R-:W-:-:S02]  /*5a20*/  FSEL R176, R176, RZ, P6 ;  /* 0x000000ffb0b07208 */ /* 0x000fc40003000000 */
[----:B------:R-:W-:Y:S02]  /*5a30*/  F2FP.F16.F32.PACK_AB R177, R182, R177 ;  /* 0x000000b1b6b1723e */ /* 0x000fe400000000ff */
[----:B------:R-:W-:Y:S01]  /*5a40*/  F2FP.F16.F32.PACK_AB R176, R181, R176 ;  /* 0x000000b0b5b0723e */ /* 0x000fe200000000ff */
[----:B------:R-:W-:Y:S06]  /*5a50*/  BRA `(.L_x_12309) ;  /* 0x0000000000f47947 */ /* 0x000fec0003800000 */
.L_x_12308:
        /* <DEDUP_REMOVED lines=10> */
[----:B------:R-:W-:Y:S01]  /*5b00*/  LOP3.LUT P6, RZ, R184, 0xff, RZ, 0xc0, !PT ;  /* 0x000000ffb8ff7812 */ /* 0x000fe200078cc0ff */
[----:B------:R-:W-:Y:S01]  /*5b10*/  FFMA.FTZ R178, R14, UR5, R180 ;  /* 0x000000050eb27c23 */ /* 0x000fe200080100b4 */
[----:B------:R-:W-:Y:S01]  /*5b20*/  FMUL.FTZ R170, R168, UR4 ;  /* 0x00000004a8aa7c20 */ /* 0x000fe20008410000 */
[----:B------:R-:W-:Y:S01]  /*5b30*/  FMUL.FTZ R173, R169, UR4 ;  /* 0x00000004a9ad7c20 */ /* 0x000fe20008410000 */
[----:B------:R-:W-:Y:S01]  /*5b40*/  LOP3.LUT P0, RZ, R184, 0xff00, RZ, 0xc0, !PT ;  /* 0x0000ff00b8ff7812 */ /* 0x000fe2000780c0ff */
[----:B------:R-:W-:Y:S01]  /*5b50*/  FADD.FTZ R181, R225, -R178 ;  /* 0x800000b2e1b57221 */ /* 0x000fe20000010000 */
[----:B------:R-:W-:Y:S01]  /*5b60*/  FMUL.FTZ R172, R170, UR22 ;  /* 0x00000016aaac7c20 */ /* 0x000fe20008410000 */
[----:B------:R-:W-:Y:S01]  /*5b70*/  FFMA.FTZ R170, R171, UR12, R130 ;  /* 0x0000000cabaa7c23 */ /* 0x000fe20008010082 */
[----:B------:R-:W-:Y:S01]  /*5b80*/  FFMA.FTZ R171, R174, UR12, R131 ;  /* 0x0000000caeab7c23 */ /* 0x000fe20008010083 */
[----:B------:R-:W-:-:S02]  /*5b90*/  FMUL.FTZ R173, R173, UR22 ;  /* 0x00000016adad7c20 */ /* 0x000fc40008410000 */
[----:B------:R-:W-:Y:S01]  /*5ba0*/  FMUL.FTZ R174, R170, UR4 ;  /* 0x00000004aaae7c20 */ /* 0x000fe20008410000 */
[----:B------:R-:W-:Y:S01]  /*5bb0*/  FMUL.FTZ R175, R171, UR4 ;  /* 0x00000004abaf7c20 */ /* 0x000fe20008410000 */
[----:B------:R-:W-:Y:S02]  /*5bc0*/  FSEL R172, R172, RZ, P6 ;  /* 0x000000ffacac7208 */ /* 0x000fe40003000000 */
[----:B------:R-:W-:Y:S01]  /*5bd0*/  FMUL.FTZ R174, R174, UR22 ;  /* 0x00000016aeae7c20 */ /* 0x000fe20008410000 */
[----:B------:R-:W-:Y:S01]  /*5be0*/  FMUL.FTZ R175, R175, UR22 ;  /* 0x00000016afaf7c20 */ /* 0x000fe20008410000 */
[----:B------:R-:W-:Y:S02]  /*5bf0*/  FSEL R173, R173, RZ, P0 ;  /* 0x000000ffadad7208 */ /* 0x000fe40000000000 */
[C---:B------:R-:W-:Y:S02]  /*5c00*/  LOP3.LUT P6, RZ, R184.reuse, 0xff0000, RZ, 0xc0, !PT ;  /* 0x00ff0000b8ff7812 */ /* 0x040fe400078cc0ff */
[----:B------:R-:W-:-:S02]  /*5c10*/  LOP3.LUT P0, RZ, R184, 0xff000000, RZ, 0xc0, !PT ;  /* 0xff000000b8ff7812 */ /* 0x000fc4000780c0ff */
[----:B------:R-:W-:Y:S02]  /*5c20*/  FSEL R174, R174, RZ, P6 ;  /* 0x000000ffaeae7208 */ /* 0x000fe40003000000 */
[----:B------:R-:W-:Y:S02]  /*5c30*/  FSEL R175, R175, RZ, P0 ;  /* 0x000000ffafaf7208 */ /* 0x000fe40000000000 */
[----:B------:R-:W-:Y:S01]  /*5c40*/  F2FP.F16.F32.PACK_AB R176, R173, R172 ;  /* 0x000000acadb0723e */ /* 0x000fe200000000ff */
[--C-:B------:R-:W-:Y:S01]  /*5c50*/  FFMA.FTZ R172, R7, UR5, R180.reuse ;  /* 0x0000000507ac7c23 */ /* 0x100fe200080100b4 */
[----:B------:R-:W-:Y:S01]  /*5c60*/  F2FP.F16.F32.PACK_AB R177, R175, R174 ;  /* 0x000000aeafb1723e */ /* 0x000fe200000000ff */
[----:B------:R-:W-:Y:S01]  /*5c70*/  FFMA.FTZ R175, R10, UR5, R180 ;  /* 0x000000050aaf7c23 */ /* 0x000fe200080100b4 */
[----:B------:R-:W-:Y:S01]  /*5c80*/  LOP3.LUT P0, RZ, R185, 0xff, RZ, 0xc0, !PT ;  /* 0x000000ffb9ff7812 */ /* 0x000fe2000780c0ff */
[----:B------:R-:W-:Y:S01]  /*5c90*/  FADD.FTZ R173, R235, -R172 ;  /* 0x800000acebad7221 */ /* 0x000fe20000010000 */
[----:B------:R-:W-:Y:S01]  /*5ca0*/  LOP3.LUT P6, RZ, R185, 0xff00, RZ, 0xc0, !PT ;  /* 0x0000ff00b9ff7812 */ /* 0x000fe200078cc0ff */
[----:B------:R-:W-:Y:S01]  /*5cb0*/  FADD.FTZ R174, R226, -R175 ;  /* 0x800000afe2ae7221 */ /* 0x000fe20000010000 */
[----:B------:R-:W-:Y:S01]  /*5cc0*/  FFMA.FTZ R175, R17, UR5, R180 ;  /* 0x0000000511af7c23 */ /* 0x000fe200080100b4 */
[----:B------:R-:W-:-:S02]  /*5cd0*/  FFMA.FTZ R172, R173, UR12, R132 ;  /* 0x0000000cadac7c23 */ /* 0x000fc40008010084 */
[----:B------:R-:W-:Y:S01]  /*5ce0*/  FFMA.FTZ R173, R174, UR12, R133 ;  /* 0x0000000caead7c23 */ /* 0x000fe20008010085 */
[----:B------:R-:W-:Y:S01]  /*5cf0*/  FADD.FTZ R182, R222, -R175 ;  /* 0x800000afdeb67221 */ /* 0x000fe20000010000 */
[----:B------:R-:W-:Y:S02]  /*5d00*/  FMUL.FTZ R174, R172, UR4 ;  /* 0x00000004acae7c20 */ /* 0x000fe40008410000 */
[----:B------:R-:W-:Y:S02]  /*5d10*/  FMUL.FTZ R175, R173, UR4 ;  /* 0x00000004adaf7c20 */ /* 0x000fe40008410000 */
[----:B------:R-:W-:Y:S01]  /*5d20*/  FMUL.FTZ R178, R174, UR22 ;  /* 0x00000016aeb27c20 */ /* 0x000fe20008410000 */
[----:B------:R-:W-:Y:S01]  /*5d30*/  FFMA.FTZ R174, R181, UR12, R134 ;  /* 0x0000000cb5ae7c23 */ /* 0x000fe20008010086 */
[----:B------:R-:W-:Y:S01]  /*5d40*/  FMUL.FTZ R179, R175, UR22 ;  /* 0x00000016afb37c20 */ /* 0x000fe20008410000 */
[----:B------:R-:W-:Y:S02]  /*5d50*/  FFMA.FTZ R175, R182, UR12, R135 ;  /* 0x0000000cb6af7c23 */ /* 0x000fe40008010087 */
[----:B------:R-:W-:Y:S01]  /*5d60*/  FSEL R178, R178, RZ, P0 ;  /* 0x000000ffb2b27208 */ /* 0x000fe20000000000 */
[----:B------:R-:W-:Y:S01]  /*5d70*/  FMUL.FTZ R181, R174, UR4 ;  /* 0x00000004aeb57c20 */ /* 0x000fe20008410000 */
[----:B------:R-:W-:Y:S01]  /*5d80*/  FMUL.FTZ R182, R175, UR4 ;  /* 0x00000004afb67c20 */ /* 0x000fe20008410000 */
[----:B------:R-:W-:-:S02]  /*5d90*/  ISETP.GE.U32.AND P0, PT, R184, RZ, PT ;  /* 0x000000ffb800720c */ /* 0x000fc40003f06070 */
[----:B------:R-:W-:Y:S01]  /*5da0*/  FSEL R179, R179, RZ, P6 ;  /* 0x000000ffb3b37208 */ /* 0x000fe20003000000 */
[----:B------:R-:W-:Y:S01]  /*5db0*/  FMUL.FTZ R181, R181, UR22 ;  /* 0x00000016b5b57c20 */ /* 0x000fe20008410000 */
[----:B------:R-:W-:Y:S01]  /*5dc0*/  FMUL.FTZ R182, R182, UR22 ;  /* 0x00000016b6b67c20 */ /* 0x000fe20008410000 */
[C---:B------:R-:W-:Y:S02]  /*5dd0*/  LOP3.LUT P6, RZ, R185.reuse, 0xff0000, RZ, 0xc0, !PT ;  /* 0x00ff0000b9ff7812 */ /* 0x040fe400078cc0ff */
[----:B------:R-:W-:Y:S02]  /*5de0*/  ISETP.GE.U32.AND.EX P0, PT, R185, 0x1000000, PT, P0 ;  /* 0x01000000b900780c */ /* 0x000fe40003f06100 */
[----:B------:R-:W-:Y:S02]  /*5df0*/  FSEL R181, R181, RZ, P6 ;  /* 0x000000ffb5b57208 */ /* 0x000fe40003000000 */
[----:B------:R-:W-:Y:S02]  /*5e00*/  FSEL R182, R182, RZ, P0 ;  /* 0x000000ffb6b67208 */ /* 0x000fe40000000000 */
[----:B------:R-:W-:-:S02]  /*5e10*/  F2FP.F16.F32.PACK_AB R178, R179, R178 ;  /* 0x000000b2b3b2723e */ /* 0x000fc400000000ff */
[----:B------:R-:W-:-:S07]  /*5e20*/  F2FP.F16.F32.PACK_AB R179, R182, R181 ;  /* 0x000000b5b6b3723e */ /* 0x000fce00000000ff */
.L_x_12309:
        /* <DEDUP_REMOVED lines=10> */
.L_x_12307:
[----:B------:R-:W-:Y:S05]  /*5ed0*/  BSYNC.RECONVERGENT B1 ;  /* 0x0000000000017941 */ /* 0x000fea0003800200 */
.L_x_12306:
        /* <DEDUP_REMOVED lines=14> */
[----:B------:R-:W-:Y:S01]  /*5fc0*/  FFMA.FTZ R168, R169, UR12, R136 ;  /* 0x0000000ca9a87c23 */ /* 0x000fe20008010088 */
[----:B------:R-:W-:Y:S01]  /*5fd0*/  FFMA.FTZ R169, R170, UR12, R137 ;  /* 0x0000000caaa97c23 */ /* 0x000fe20008010089 */
[----:B------:R-:W-:Y:S01]  /*5fe0*/  FADD.FTZ R172, R239, -R172 ;  /* 0x800000acefac7221 */ /* 0x000fe20000010000 */
[--C-:B------:R-:W-:Y:S01]  /*5ff0*/  FFMA.FTZ R174, R8, UR5, R180.reuse ;  /* 0x0000000508ae7c23 */ /* 0x100fe200080100b4 */
[----:B------:R-:W-:Y:S01]  /*6000*/  FMUL.FTZ R170, R168, UR4 ;  /* 0x00000004a8aa7c20 */ /* 0x000fe20008410000 */
[----:B------:R-:W-:Y:S01]  /*6010*/  FMUL.FTZ R171, R169, UR4 ;  /* 0x00000004a9ab7c20 */ /* 0x000fe20008410000 */
[----:B0-----:R-:W-:Y:S01]  /*6020*/  FFMA.FTZ R179, R11, UR5, R180 ;  /* 0x000000050bb37c23 */ /* 0x001fe200080100b4 */
[----:B------:R-:W-:Y:S01]  /*6030*/  FADD.FTZ R175, R233, -R174 ;  /* 0x800000aee9af7221 */ /* 0x000fe20000010000 */
[----:B------:R-:W-:Y:S01]  /*6040*/  FMUL.FTZ R170, R170, UR22 ;  /* 0x00000016aaaa7c20 */ /* 0x000fe20008410000 */
[----:B------:R-:W-:Y:S01]  /*6050*/  FMUL.FTZ R171, R171, UR22 ;  /* 0x00000016abab7c20 */ /* 0x000fe20008410000 */
[----:B------:R-:W-:Y:S01]  /*6060*/  FADD.FTZ R182, R228, -R179 ;  /* 0x800000b3e4b67221 */ /* 0x000fe20000010000 */
[----:B------:R-:W-:-:S02]  /*6070*/  FFMA.FTZ R183, R18, UR5, R180 ;  /* 0x0000000512b77c23 */ /* 0x000fc400080100b4 */
[----:B------:R-:W-:Y:S01]  /*6080*/  FSEL R176, R170, RZ, P6 ;  /* 0x000000ffaab07208 */ /* 0x000fe20003000000 */
[----:B------:R-:W-:Y:S01]  /*6090*/  FFMA.FTZ R170, R173, UR12, R138 ;  /* 0x0000000cadaa7c23 */ /* 0x000fe2000801008a */
        /* <DEDUP_REMOVED lines=8> */
[----:B------:R-:W-:Y:S01]  /*6120*/  FFMA.FTZ R171, R172, UR12, R139 ;  /* 0x0000000cacab7c23 */ /* 0x000fe2000801008b */
[----:B------:R-:W-:Y:S01]  /*6130*/  FFMA.FTZ R172, R175, UR12, R140 ;  /* 0x0000000cafac7c23 */ /* 0x000fe2000801008c */
[----:B------:R-:W-:Y:S02]  /*6140*/  LOP3.LUT P6, RZ, R26, 0xff000000, RZ, 0xc0, !PT ;  /* 0xff0000001aff7812 */ /* 0x000fe400078cc0ff */
[----:B------:R-:W-:Y:S01]  /*6150*/  FMUL.FTZ R173, R171, UR4 ;  /* 0x00000004abad7c20 */ /* 0x000fe20008410000 */
[----:B------:R-:W-:-:S03]  /*6160*/  FMUL.FTZ R174, R172, UR4 ;  /* 0x00000004acae7c20 */ /* 0x000fc60008410000 */
[----:B------:R-:W-:Y:S01]  /*6170*/  FMUL.FTZ R178, R173, UR22 ;  /* 0x00000016adb27c20 */ /* 0x000fe20008410000 */
[----:B------:R-:W-:Y:S01]  /*6180*/  FFMA.FTZ R173, R15, UR5, R180 ;  /* 0x000000050fad7c23 */ /* 0x000fe200080100b4 */
[----:B------:R-:W-:-:S03]  /*6190*/  FMUL.FTZ R179, R174, UR22 ;  /* 0x00000016aeb37c20 */ /* 0x000fc60008410000 */
[----:B------:R-:W-:Y:S01]  /*61a0*/  FADD.FTZ R175, R220, -R173 ;  /* 0x800000addcaf7221 */ /* 0x000fe20000010000 */
[----:B------:R-:W-:Y:S01]  /*61b0*/  FFMA.FTZ R173, R182, UR12, R141 ;  /* 0x0000000cb6ad7c23 */ /* 0x000fe2000801008d */
[----:B------:R-:W-:Y:S02]  /*61c0*/  FSEL R178, R178, RZ, P6 ;  /* 0x000000ffb2b27208 */ /* 0x000fe40003000000 */
[----:B------:R-:W-:Y:S01]  /*61d0*/  FFMA.FTZ R174, R175, UR12, R142 ;  /* 0x0000000cafae7c23 */ /* 0x000fe2000801008e */
[----:B------:R-:W-:Y:S01]  /*61e0*/  LOP3.LUT P6, RZ, R27, 0xff, RZ, 0xc0, !PT ;  /* 0x000000ff1bff7812 */ /* 0x000fe200078cc0ff */
[----:B------:R-:W-:Y:S01]  /*61f0*/  FMUL.FTZ R175, R173, UR4 ;  /* 0x00000004adaf7c20 */ /* 0x000fe20008410000 */
[----:B------:R-:W-:Y:S01]  /*6200*/  F2FP.F16.F32.PACK_AB R177, R178, R177 ;  /* 0x000000b1b2b1723e */ /* 0x000fe200000000ff */
[----:B------:R-:W-:Y:S01]  /*6210*/  FMUL.FTZ R181, R174, UR4 ;  /* 0x00000004aeb57c20 */ /* 0x000fe20008410000 */
[----:B------:R-:W-:Y:S01]  /*6220*/  FSEL R179, R179, RZ, P6 ;  /* 0x000000ffb3b37208 */ /* 0x000fe20003000000 */
[----:B------:R-:W-:Y:S01]  /*6230*/  FMUL.FTZ R175, R175, UR22 ;  /* 0x00000016afaf7c20 */ /* 0x000fe20008410000 */
[----:B------:R-:W-:Y:S01]  /*6240*/  LOP3.LUT P6, RZ, R27, 0xff00, RZ, 0xc0, !PT ;  /* 0x0000ff001bff7812 */ /* 0x000fe200078cc0ff */
[----:B------:R-:W-:-:S03]  /*6250*/  FMUL.FTZ R181, R181, UR22 ;  /* 0x00000016b5b57c20 */ /* 0x000fc60008410000 */
[----:B------:R-:W-:Y:S01]  /*6260*/  FSEL R182, R175, RZ, P6 ;  /* 0x000000ffafb67208 */ /* 0x000fe20003000000 */
[----:B------:R-:W-:Y:S01]  /*6270*/  FFMA.FTZ R175, R188, UR12, R143 ;  /* 0x0000000cbcaf7c23 */ /* 0x000fe2000801008f */
        /* <DEDUP_REMOVED lines=10> */
.L_x_12312:
[--C-:B0-----:R-:W-:Y:S01]  /*6320*/  FFMA.FTZ R177, R15, UR5, R180.reuse ;  /* 0x000000050fb17c23 */ /* 0x101fe200080100b4 */
[--C-:B------:R-:W-:Y:S01]  /*6330*/  FFMA.FTZ R179, R18, UR5, R180.reuse ;  /* 0x0000000512b37c23 */ /* 0x100fe200080100b4 */
[--C-:B------:R-:W-:Y:S01]  /*6340*/  FFMA.FTZ R176, R8, UR5, R180.reuse ;  /* 0x0000000508b07c23 */ /* 0x100fe200080100b4 */
[----:B------:R-:W-:Y:S01]  /*6350*/  LOP3.LUT P6, RZ, R27, 0xff0000, RZ, 0xc0, !PT ;  /* 0x00ff00001bff7812 */ /* 0x000fe200078cc0ff */
[----:B------:R-:W-:Y:S01]  /*6360*/  FADD.FTZ R177, R220, -R177 ;  /* 0x800000b1dcb17221 */ /* 0x000fe20000010000 */
[----:B------:R-:W-:Y:S01]  /*6370*/  FADD.FTZ R182, R212, -R179 ;  /* 0x800000b3d4b67221 */ /* 0x000fe20000010000 */
[----:B------:R-:W-:Y:S02]  /*6380*/  FFMA.FTZ R181, R11, UR5, R180 ;  /* 0x000000050bb57c23 */ /* 0x000fe400080100b4 */
[----:B------:R-:W-:Y:S01]  /*6390*/  FFMA.FTZ R177, R177, UR12, R142 ;  /* 0x0000000cb1b17c23 */ /* 0x000fe2000801008e */
[----:B------:R-:W-:Y:S01]  /*63a0*/  FFMA.FTZ R182, R182, UR12, R143 ;  /* 0x0000000cb6b67c23 */ /* 0x000fe2000801008f */
[----:B------:R-:W-:-:S02]  /*63b0*/  FADD.FTZ R188, R228, -R181 ;  /* 0x800000b5e4bc7221 */ /* 0x000fc40000010000 */
[----:B------:R-:W-:Y:S01]  /*63c0*/  FMUL.FTZ R178, R177, UR4 ;  /* 0x00000004b1b27c20 */ /* 0x000fe20008410000 */
[----:B------:R-:W-:Y:S01]  /*63d0*/  FADD.FTZ R177, R233, -R176 ;  /* 0x800000b0e9b17221 */ /* 0x000fe20000010000 */
[----:B------:R-:W-:Y:S01]  /*63e0*/  FMUL.FTZ R182, R182, UR4 ;  /* 0x00000004b6b67c20 */ /* 0x000fe20008410000 */
[----:B------:R-:W-:Y:S01]  /*63f0*/  FFMA.FTZ R176, R193, UR5, R180 ;  /* 0x00000005c1b07c23 */ /* 0x000fe200080100b4 */
[----:B------:R-:W-:Y:S01]  /*6400*/  FMUL.FTZ R178, R178, UR22 ;  /* 0x00000016b2b27c20 */ /* 0x000fe20008410000 */
[----:B------:R-:W-:Y:S01]  /*6410*/  FFMA.FTZ R177, R177, UR12, R140 ;  /* 0x0000000cb1b17c23 */ /* 0x000fe2000801008c */
[----:B------:R-:W-:Y:S01]  /*6420*/  FMUL.FTZ R182, R182, UR22 ;  /* 0x00000016b6b67c20 */ /* 0x000fe20008410000 */
[----:B------:R-:W-:Y:S01]  /*6430*/  FADD.FTZ R176, R239, -R176 ;  /* 0x800000b0efb07221 */ /* 0x000fe20000010000 */
[----:B------:R-:W-:Y:S01]  /*6440*/  FFMA.FTZ R181, R188, UR12, R141 ;  /* 0x0000000cbcb57c23 */ /* 0x000fe2000801008d */
[----:B------:R-:W-:Y:S01]  /*6450*/  FSEL R178, R178, RZ, P6 ;  /* 0x000000ffb2b27208 */ /* 0x000fe20003000000 */
[----:B------:R-:W-:Y:S01]  /*6460*/  FMUL.FTZ R177, R177, UR4 ;  /* 0x00000004b1b17c20 */ /* 0x000fe20008410000 */
[----:B------:R-:W-:Y:S01]  /*6470*/  ISETP.GE.U32.AND P6, PT, R26, RZ, PT ;  /* 0x000000ff1a00720c */ /* 0x000fe20003fc6070 */
[----:B------:R-:W-:Y:S01]  /*6480*/  FFMA.FTZ R183, R176, UR12, R139 ;  /* 0x0000000cb0b77c23 */ /* 0x000fe2000801008b */
[----:B------:R-:W-:Y:S01]  /*6490*/  FMUL.FTZ R176, R181, UR4 ;  /* 0x00000004b5b07c20 */ /* 0x000fe20008410000 */
[----:B------:R-:W-:Y:S01]  /*64a0*/  FMUL.FTZ R177, R177, UR22 ;  /* 0x00000016b1b17c20 */ /* 0x000fe20008410000 */
[----:B------:R-:W-:-:S02]  /*64b0*/  ISETP.GE.U32.AND.EX P6, PT, R27, 0x1000000, PT, P6 ;  /* 0x010000001b00780c */ /* 0x000fc40003fc6160 */
[----:B------:R-:W-:Y:S02]  /*64c0*/  FMUL.FTZ R176, R176, UR22 ;  /* 0x00000016b0b07c20 */ /* 0x000fe40008410000 */
[----:B------:R-:W-:Y:S01]  /*64d0*/  FSEL R179, R182, RZ, P6 ;  /* 0x000000ffb6b37208 */ /* 0x000fe20003000000 */
[----:B------:R-:W-:Y:S01]  /*64e0*/  FFMA.FTZ R182, R204, UR5, R180 ;  /* 0x00000005ccb67c23 */ /* 0x000fe200080100b4 */
[----:B------:R-:W-:Y:S02]  /*64f0*/  LOP3.LUT P6, RZ, R27, 0xff, RZ, 0xc0, !PT ;  /* 0x000000ff1bff7812 */ /* 0x000fe400078cc0ff */
[----:B------:R-:W-:Y:S01]  /*6500*/  F2FP.F16.F32.PACK_AB R179, R179, R178 ;  /* 0x000000b2b3b3723e */ /* 0x000fe200000000ff */
[----:B------:R-:W-:Y:S01]  /*6510*/  FADD.FTZ R182, R249, -R182 ;  /* 0x800000b6f9b67221 */ /* 0x000fe20000010000 */
[----:B------:R-:W-:Y:S01]  /*6520*/  FSEL R178, R177, RZ, P6 ;  /* 0x000000ffb1b27208 */ /* 0x000fe20003000000 */
[----:B------:R-:W-:Y:S01]  /*6530*/  FFMA.FTZ R177, R199, UR5, R180 ;  /* 0x00000005c7b17c23 */ /* 0x000fe200080100b4 */
[----:B------:R-:W-:Y:S01]  /*6540*/  LOP3.LUT P6, RZ, R27, 0xff00, RZ, 0xc0, !PT ;  /* 0x0000ff001bff7812 */ /* 0x000fe200078cc0ff */
[----:B------:R-:W-:Y:S01]  /*6550*/  FFMA.FTZ R181, R182, UR12, R137 ;  /* 0x0000000cb6b57c23 */ /* 0x000fe20008010089 */
[----:B------:R-:W-:Y:S01]  /*6560*/  FMUL.FTZ R182, R183, UR4 ;  /* 0x00000004b7b67c20 */ /* 0x000fe20008410000 */
[----:B------:R-:W-:Y:S01]  /*6570*/  FADD.FTZ R177, R244, -R177 ;  /* 0x800000b1f4b17221 */ /* 0x000fe20000010000 */
[----:B------:R-:W-:-:S02]  /*6580*/  FSEL R183, R176, RZ, P6 ;  /* 0x000000ffb0b77208 */ /* 0x000fc40003000000 */
[----:B------:R-:W-:Y:S01]  /*6590*/  LOP3.LUT P6, RZ, R26, 0xff0000, RZ, 0xc0, !PT ;  /* 0x00ff00001aff7812 */ /* 0x000fe200078cc0ff */
[----:B------:R-:W-:Y:S01]  /*65a0*/  FFMA.FTZ R188, R177, UR12, R138 ;  /* 0x0000000cb1bc7c23 */ /* 0x000fe2000801008a */
[----:B------:R-:W-:Y:S01]  /*65b0*/  FFMA.FTZ R177, R211, UR5, R180 ;  /* 0x00000005d3b17c23 */ /* 0x000fe200080100b4 */
[----:B------:R-:W-:Y:S01]  /*65c0*/  FMUL.FTZ R182, R182, UR22 ;  /* 0x00000016b6b67c20 */ /* 0x000fe20008410000 */
[----:B------:R-:W-:Y:S01]  /*65d0*/  F2FP.F16.F32.PACK_AB R178, R183, R178 ;  /* 0x000000b2b7b2723e */ /* 0x000fe200000000ff */
[----:B------:R-:W-:Y:S01]  /*65e0*/  FMUL.FTZ R188, R188, UR4 ;  /* 0x00000004bcbc7c20 */ /* 0x000fe20008410000 */
[----:B-----5:R-:W-:Y:S01]  /*65f0*/  FADD.FTZ R177, R189, -R177 ;  /* 0x800000b1bdb17221 */ /* 0x020fe20000010000 */
[----:B------:R-:W-:Y:S02]  /*6600*/  FMUL.FTZ R189, R181, UR4 ;  /* 0x00000004b5bd7c20 */ /* 0x000fe40008410000 */
[----:B------:R-:W-:Y:S01]  /*6610*/  FMUL.FTZ R188, R188, UR22 ;  /* 0x00000016bcbc7c20 */ /* 0x000fe20008410000 */
[----:B------:R-:W-:Y:S01]  /*6620*/  FFMA.FTZ R176, R177, UR12, R136 ;  /* 0x0000000cb1b07c23 */ /* 0x000fe20008010088 */
[----:B------:R-:W-:-:S03]  /*6630*/  FMUL.FTZ R189, R189, UR22 ;  /* 0x00000016bdbd7c20 */ /* 0x000fc60008410000 */
[----:B------:R-:W-:Y:S01]  /*6640*/  FSEL R177, R188, RZ, P6 ;  /* 0x000000ffbcb17208 */ /* 0x000fe20003000000 */
[----:B------:R-:W-:Y:S01]  /*6650*/  FMUL.FTZ R181, R176, UR4 ;  /* 0x00000004b0b57c20 */ /* 0x000fe20008410000 */
[----:B------:R-:W-:-:S03]  /*6660*/  LOP3.LUT P6, RZ, R26, 0xff000000, RZ, 0xc0, !PT ;  /* 0xff0000001aff7812 */ /* 0x000fc600078cc0ff */
[----:B------:R-:W-:Y:S01]  /*6670*/  FMUL.FTZ R181, R181, UR22 ;  /* 0x00000016b5b57c20 */ /* 0x000fe20008410000 */
[----:B------:R-:W-:Y:S02]  /*6680*/  FSEL R176, R182, RZ, P6 ;  /* 0x000000ffb6b07208 */ /* 0x000fe40003000000 */
[----:B------:R-:W-:Y:S02]  /*6690*/  LOP3.LUT P6, RZ, R26, 0xff00, RZ, 0xc0, !PT ;  /* 0x0000ff001aff7812 */ /* 0x000fe400078cc0ff */
[----:B------:R-:W-:Y:S02]  /*66a0*/  F2FP.F16.F32.PACK_AB R177, R176, R177 ;  /* 0x000000b1b0b1723e */ /* 0x000fe400000000ff */
[----:B------:R-:W-:Y:S02]  /*66b0*/  FSEL R182, R189, RZ, P6 ;  /* 0x000000ffbdb67208 */ /* 0x000fe40003000000 */
[----:B------:R-:W-:-:S04]  /*66c0*/  LOP3.LUT P6, RZ, R26, 0xff, RZ, 0xc0, !PT ;  /* 0x000000ff1aff7812 */ /* 0x000fc800078cc0ff */
[----:B------:R-:W-:-:S04]  /*66d0*/  FSEL R181, R181, RZ, P6 ;  /* 0x000000ffb5b57208 */ /* 0x000fc80003000000 */
[----:B------:R-:W-:-:S07]  /*66e0*/  F2FP.F16.F32.PACK_AB R176, R182, R181 ;  /* 0x000000b5b6b0723e */ /* 0x000fce00000000ff */
.L_x_12313:
        /* <DEDUP_REMOVED lines=8> */
.L_x_12311:
[----:B------:R-:W-:Y:S05]  /*6770*/  BSYNC.RECONVERGENT B1 ;  /* 0x0000000000017941 */ /* 0x000fea0003800200 */
.L_x_12310:
        /* <DEDUP_REMOVED lines=16> */
[----:B01----:R-:W-:-:S02]  /*6880*/  FFMA.FTZ R183, R19, UR5, R180 ;  /* 0x0000000513b77c23 */ /* 0x003fc400080100b4 */
[----:B------:R-:W-:Y:S01]  /*6890*/  FMUL.FTZ R170, R168, UR4 ;  /* 0x00000004a8aa7c20 */ /* 0x000fe20008410000 */
[----:B------:R-:W-:-:S03]  /*68a0*/  FMUL.FTZ R171, R169, UR4 ;  /* 0x00000004a9ab7c20 */ /* 0x000fc60008410000 */
[----:B------:R-:W-:Y:S01]  /*68b0*/  FMUL.FTZ R170, R170, UR22 ;  /* 0x00000016aaaa7c20 */ /* 0x000fe20008410000 */
[----:B------:R-:W-:-:S04]  /*68c0*/  FMUL.FTZ R171, R171, UR22 ;  /* 0x00000016abab7c20 */ /* 0x000fc80008410000 */
[----:B------:R-:W-:Y:S01]  /*68d0*/  FSEL R176, R170, RZ, P6 ;  /* 0x000000ffaab07208 */ /* 0x000fe20003000000 */
[----:B------:R-:W-:Y:S01]  /*68e0*/  FFMA.FTZ R170, R173, UR12, R146 ;  /* 0x0000000cadaa7c23 */ /* 0x000fe20008010092 */
[----:B------:R-:W-:Y:S01]  /*68f0*/  LOP3.LUT P6, RZ, R24, 0xff00, RZ, 0xc0, !PT ;  /* 0x0000ff0018ff7812 */ /* 0x000fe200078cc0ff */
[----:B------:R-:W-:-:S03]  /*6900*/  FFMA.FTZ R173, R192, UR5, R180 ;  /* 0x00000005c0ad7c23 */ /* 0x000fc600080100b4 */
[----:B------:R-:W-:Y:S01]  /*6910*/  FSEL R171, R171, RZ, P6 ;  /* 0x000000ffabab7208 */ /* 0x000fe20003000000 */
[----:B------:R-:W-:Y:S01]  /*6920*/  FADD.FTZ R172, R238, -R173 ;  /* 0x800000adeeac7221 */ /* 0x000fe20000010000 */
[----:B------:R-:W-:Y:S01]  /*6930*/  LOP3.LUT P6, RZ, R24, 0xff0000, RZ, 0xc0, !PT ;  /* 0x00ff000018ff7812 */ /* 0x000fe200078cc0ff */
[----:B------:R-:W-:Y:S01]  /*6940*/  FFMA.FTZ R173, R6, UR5, R180 ;  /* 0x0000000506ad7c23 */ /* 0x000fe200080100b4 */
[----:B------:R-:W-:Y:S01]  /*6950*/  F2FP.F16.F32.PACK_AB R176, R171, R176 ;  /* 0x000000b0abb0723e */ /* 0x000fe200000000ff */
[----:B------:R-:W-:Y:S02]  /*6960*/  FMUL.FTZ R171, R170, UR4 ;  /* 0x00000004aaab7c20 */ /* 0x000fe40008410000 */
[----:B------:R-:W-:Y:S02]  /*6970*/  FADD.FTZ R175, R232, -R173 ;  /* 0x800000ade8af7221 */ /* 0x000fe40000010000 */
[----:B------:R-:W-:-:S05]  /*6980*/  FMUL.FTZ R171, R171, UR22 ;  /* 0x00000016abab7c20 */ /* 0x000fca0008410000 */
[----:B------:R-:W-:Y:S01]  /*6990*/  FSEL R177, R171, RZ, P6 ;  /* 0x000000ffabb17208 */ /* 0x000fe20003000000 */
[----:B------:R-:W-:Y:S01]  /*69a0*/  FFMA.FTZ R171, R172, UR12, R147 ;  /* 0x0000000cacab7c23 */ /* 0x000fe20008010093 */
[----:B------:R-:W-:Y:S01]  /*69b0*/  FFMA.FTZ R172, R12, UR5, R180 ;  /* 0x000000050cac7c23 */ /* 0x000fe200080100b4 */
[----:B------:R-:W-:Y:S02]  /*69c0*/  LOP3.LUT P6, RZ, R24, 0xff000000, RZ, 0xc0, !PT ;  /* 0xff00000018ff7812 */ /* 0x000fe400078cc0ff */
[----:B------:R-:W-:Y:S01]  /*69d0*/  FMUL.FTZ R173, R171, UR4 ;  /* 0x00000004abad7c20 */ /* 0x000fe20008410000 */
[----:B------:R-:W-:Y:S01]  /*69e0*/  FADD.FTZ R182, R227, -R172 ;  /* 0x800000ace3b67221 */ /* 0x000fe20000010000 */
[----:B------:R-:W-:Y:S01]  /*69f0*/  FFMA.FTZ R172, R175, UR12, R148 ;  /* 0x0000000cafac7c23 */ /* 0x000fe20008010094 */
[----:B------:R-:W-:Y:S01]  /*6a00*/  FADD.FTZ R175, R219, -R188 ;  /* 0x800000bcdbaf7221 */ /* 0x000fe20000010000 */
[----:B------:R-:W-:Y:S01]  /*6a10*/  FMUL.FTZ R178, R173, UR22 ;  /* 0x00000016adb27c20 */ /* 0x000fe20008410000 */
[----:B------:R-:W-:Y:S01]  /*6a20*/  FFMA.FTZ R173, R182, UR12, R149 ;  /* 0x0000000cb6ad7c23 */ /* 0x000fe20008010095 */
[----:B------:R-:W-:Y:S01]  /*6a30*/  FMUL.FTZ R174, R172, UR4 ;  /* 0x00000004acae7c20 */ /* 0x000fe20008410000 */
[----:B------:R-:W-:-:S02]  /*6a40*/  FADD.FTZ R188, R210, -R183 ;  /* 0x800000b7d2bc7221 */ /* 0x000fc40000010000 */
[----:B------:R-:W-:Y:S01]  /*6a50*/  FSEL R178, R178, RZ, P6 ;  /* 0x000000ffb2b27208 */ /* 0x000fe20003000000 */
[----:B------:R-:W-:Y:S01]  /*6a60*/  FMUL.FTZ R179, R174, UR22 ;  /* 0x00000016aeb37c20 */ /* 0x000fe20008410000 */
        /* <DEDUP_REMOVED lines=21> */
.L_x_12316:
        /* <DEDUP_REMOVED lines=14> */
[----:B------:R-:W-:-:S02]  /*6ca0*/  FADD.FTZ R177, R232, -R177 ;  /* 0x800000b1e8b17221 */ /* 0x000fc40000010000 */
[----:B------:R-:W-:Y:S01]  /*6cb0*/  FMUL.FTZ R176, R176, UR22 ;  /* 0x00000016b0b07c20 */ /* 0x000fe20008410000 */
[----:B------:R-:W-:Y:S01]  /*6cc0*/  FMUL.FTZ R178, R178, UR22 ;  /* 0x00000016b2b27c20 */ /* 0x000fe20008410000 */
[----:B------:R-:W-:-:S03]  /*6cd0*/  FFMA.FTZ R177, R177, UR12, R148 ;  /* 0x0000000cb1b17c23 */ /* 0x000fc60008010094 */
        /* <DEDUP_REMOVED lines=13> */
[----:B------:R-:W-:Y:S01]  /*6db0*/  FADD.FTZ R176, R238, -R183 ;  /* 0x800000b7eeb07221 */ /* 0x000fe20000010000 */
[----:B------:R-:W-:Y:S01]  /*6dc0*/  FADD.FTZ R182, R248, -R177 ;  /* 0x800000b1f8b67221 */ /* 0x000fe20000010000 */
[----:B------:R-:W-:Y:S01]  /*6dd0*/  FFMA.FTZ R177, R209, UR5, R180 ;  /* 0x00000005d1b17c23 */ /* 0x000fe200080100b4 */
[----:B------:R-:W-:Y:S01]  /*6de0*/  FFMA.FTZ R181, R181, UR12, R146 ;  /* 0x0000000cb5b57c23 */ /* 0x000fe20008010092 */
[----:B------:R-:W-:Y:S01]  /*6df0*/  FFMA.FTZ R183, R176, UR12, R147 ;  /* 0x0000000cb0b77c23 */ /* 0x000fe20008010093 */
[----:B------:R-:W-:Y:S01]  /*6e00*/  FMUL.FTZ R176, R188, UR4 ;  /* 0x00000004bcb07c20 */ /* 0x000fe20008410000 */
[----:B-----5:R-:W-:Y:S01]  /*6e10*/  FADD.FTZ R177, R189, -R177 ;  /* 0x800000b1bdb17221 */ /* 0x020fe20000010000 */
[----:B------:R-:W-:Y:S01]  /*6e20*/  FMUL.FTZ R188, R181, UR4 ;  /* 0x00000004b5bc7c20 */ /* 0x000fe20008410000 */
[----:B------:R-:W-:Y:S01]  /*6e30*/  FFMA.FTZ R181, R182, UR12, R145 ;  /* 0x0000000cb6b57c23 */ /* 0x000fe20008010091 */
[----:B------:R-:W-:Y:S01]  /*6e40*/  FMUL.FTZ R176, R176, UR22 ;  /* 0x00000016b0b07c20 */ /* 0x000fe20008410000 */
[----:B------:R-:W-:Y:S01]  /*6e50*/  FMUL.FTZ R182, R183, UR4 ;  /* 0x00000004b7b67c20 */ /* 0x000fe20008410000 */
[----:B------:R-:W-:Y:S01]  /*6e60*/  FMUL.FTZ R188, R188, UR22 ;  /* 0x00000016bcbc7c20 */ /* 0x000fe20008410000 */
[----:B------:R-:W-:-:S02]  /*6e70*/  FMUL.FTZ R189, R181, UR4 ;  /* 0x00000004b5bd7c20 */ /* 0x000fc40008410000 */
[----:B------:R-:W-:Y:S01]  /*6e80*/  FSEL R183, R176, RZ, P6 ;  /* 0x000000ffb0b77208 */ /* 0x000fe20003000000 */
[----:B------:R-:W-:Y:S01]  /*6e90*/  FFMA.FTZ R176, R177, UR12, R144 ;  /* 0x0000000cb1b07c23 */ /* 0x000fe20008010090 */
        /* <DEDUP_REMOVED lines=8> */
[----:B------:R-:W-:Y:S02]  /*6f20*/  FSEL R176, R182, RZ, P6 ;  /* 0x000000ffb6b07208 */ /* 0x000fe40003000000 */
[----:B------:R-:W-:Y:S02]  /*6f30*/  LOP3.LUT P6, RZ, R24, 0xff00, RZ, 0xc0, !PT ;  /* 0x0000ff0018ff7812 */ /* 0x000fe400078cc0ff */
[----:B------:R-:W-:Y:S02]  /*6f40*/  F2FP.F16.F32.PACK_AB R177, R176, R177 ;  /* 0x000000b1b0b1723e */ /* 0x000fe400000000ff */
[----:B------:R-:W-:Y:S02]  /*6f50*/  FSEL R182, R189, RZ, P6 ;  /* 0x000000ffbdb67208 */ /* 0x000fe40003000000 */
[----:B------:R-:W-:-:S04]  /*6f60*/  LOP3.LUT P6, RZ, R24, 0xff, RZ, 0xc0, !PT ;  /* 0x000000ff18ff7812 */ /* 0x000fc800078cc0ff */
[----:B------:R-:W-:-:S04]  /*6f70*/  FSEL R181, R181, RZ, P6 ;  /* 0x000000ffb5b57208 */ /* 0x000fc80003000000 */
[----:B------:R-:W-:-:S07]  /*6f80*/  F2FP.F16.F32.PACK_AB R176, R182, R181 ;  /* 0x000000b5b6b0723e */ /* 0x000fce00000000ff */
.L_x_12317:
        /* <DEDUP_REMOVED lines=8> */
.L_x_12315:
[----:B------:R-:W-:Y:S05]  /*7010*/  BSYNC.RECONVERGENT B1 ;  /* 0x0000000000017941 */ /* 0x000fea0003800200 */
.L_x_12314:
        /* <DEDUP_REMOVED lines=13> */
[----:B-----5:R-:W-:Y:S01]  /*70f0*/  FFMA.FTZ R168, R169, UR12, R152 ;  /* 0x0000000ca9a87c23 */ /* 0x020fe20008010098 */
[----:B------:R-:W-:Y:S01]  /*7100*/  FFMA.FTZ R169, R170, UR12, R153 ;  /* 0x0000000caaa97c23 */ /* 0x000fe20008010099 */
[----:B------:R-:W-:Y:S01]  /*7110*/  FADD.FTZ R172, R237, -R172 ;  /* 0x800000acedac7221 */ /* 0x000fe20000010000 */
[--C-:B------:R-:W-:Y:S01]  /*7120*/  FFMA.FTZ R174, R2, UR5, R180.reuse ;  /* 0x0000000502ae7c23 */ /* 0x100fe200080100b4 */
[----:B------:R-:W-:Y:S01]  /*7130*/  FMUL.FTZ R170, R168, UR4 ;  /* 0x00000004a8aa7c20 */ /* 0x000fe20008410000 */
[----:B------:R-:W-:Y:S01]  /*7140*/  FMUL.FTZ R171, R169, UR4 ;  /* 0x00000004a9ab7c20 */ /* 0x000fe20008410000 */
[----:B012---:R-:W-:Y:S01]  /*7150*/  FFMA.FTZ R179, R3, UR5, R180 ;  /* 0x0000000503b37c23 */ /* 0x007fe200080100b4 */
        /* <DEDUP_REMOVED lines=47> */
.L_x_12320:
[--C-:B012---:R-:W-:Y:S01]  /*7450*/  FFMA.FTZ R177, R4, UR5, R180.reuse ;  /* 0x0000000504b17c23 */ /* 0x107fe200080100b4 */
[--C-:B------:R-:W-:Y:S01]  /*7460*/  FFMA.FTZ R179, R5, UR5, R180.reuse ;  /* 0x0000000505b37c23 */ /* 0x100fe200080100b4 */
[--C-:B------:R-:W-:Y:S01]  /*7470*/  FFMA.FTZ R176, R2, UR5, R180.reuse ;  /* 0x0000000502b07c23 */ /* 0x100fe200080100b4 */
[----:B------:R-:W-:Y:S01]  /*7480*/  LOP3.LUT P6, RZ, R23, 0xff0000, RZ, 0xc0, !PT ;  /* 0x00ff000017ff7812 */ /* 0x000fe200078cc0ff */
[----:B------:R-:W-:Y:S01]  /*7490*/  FADD.FTZ R177, R218, -R177 ;  /* 0x800000b1dab17221 */ /* 0x000fe20000010000 */
[----:B------:R-:W-:Y:S01]  /*74a0*/  FADD.FTZ R182, R208, -R179 ;  /* 0x800000b3d0b67221 */ /* 0x000fe20000010000 */
[----:B------:R-:W-:Y:S02]  /*74b0*/  FFMA.FTZ R181, R3, UR5, R180 ;  /* 0x0000000503b57c23 */ /* 0x000fe400080100b4 */
[----:B-----5:R-:W-:Y:S01]  /*74c0*/  FFMA.FTZ R177, R177, UR12, R158 ;  /* 0x0000000cb1b17c23 */ /* 0x020fe2000801009e */
        /* <DEDUP_REMOVED lines=39> */
[----:B------:R-:W-:-:S02]  /*7740*/  F2FP.F16.F32.PACK_AB R178, R183, R178 ;  /* 0x000000b2b7b2723e */ /* 0x000fc400000000ff */
[----:B------:R-:W-:Y:S01]  /*7750*/  FMUL.FTZ R188, R188, UR22 ;  /* 0x00000016bcbc7c20 */ /* 0x000fe20008410000 */
[----:B------:R-:W-:-:S04]  /*7760*/  FFMA.FTZ R176, R177, UR12, R152 ;  /* 0x0000000cb1b07c23 */ /* 0x000fc80008010098 */
        /* <DEDUP_REMOVED lines=11> */
.L_x_12321:
        /* <DEDUP_REMOVED lines=8> */
.L_x_12319:
[----:B------:R-:W-:Y:S05]  /*78a0*/  BSYNC.RECONVERGENT B1 ;  /* 0x0000000000017941 */ /* 0x000fea0003800200 */
.L_x_12318:
        /* <DEDUP_REMOVED lines=10> */
[----:B0123--:R-:W-:Y:S01]  /*7950*/  FFMA.FTZ R179, R186, UR5, R180 ;  /* 0x00000005bab37c23 */ /* 0x00ffe200080100b4 */
[----:B------:R-:W-:Y:S01]  /*7960*/  FADD.FTZ R174, R236, -R173 ;  /* 0x800000adecae7221 */ /* 0x000fe20000010000 */
[----:B------:R-:W-:Y:S01]  /*7970*/  FFMA.FTZ R168, R169, UR12, R160 ;  /* 0x0000000ca9a87c23 */ /* 0x000fe200080100a0 */
[----:B------:R-:W-:Y:S01]  /*7980*/  FFMA.FTZ R169, R170, UR12, R161 ;  /* 0x0000000caaa97c23 */ /* 0x000fe200080100a1 */
[----:B------:R-:W-:Y:S01]  /*7990*/  FFMA.FTZ R182, R195, UR5, R180 ;  /* 0x00000005c3b67c23 */ /* 0x000fe200080100b4 */
[----:B------:R-:W-:Y:S01]  /*79a0*/  FADD.FTZ R188, R206, -R179 ;  /* 0x800000b3cebc7221 */ /* 0x000fe20000010000 */
[----:B------:R-:W-:Y:S01]  /*79b0*/  FMUL.FTZ R170, R168, UR4 ;  /* 0x00000004a8aa7c20 */ /* 0x000fe20008410000 */
[----:B------:R-:W-:Y:S01]  /*79c0*/  FMUL.FTZ R171, R169, UR4 ;  /* 0x00000004a9ab7c20 */ /* 0x000fe20008410000 */
[----:B------:R-:W-:-:S02]  /*79d0*/  FADD.FTZ R181, R217, -R182 ;  /* 0x800000b6d9b57221 */ /* 0x000fc40000010000 */
[----:B------:R-:W-:Y:S01]  /*79e0*/  FMUL.FTZ R170, R170, UR22 ;  /* 0x00000016aaaa7c20 */ /* 0x000fe20008410000 */
[----:B------:R-:W-:-:S04]  /*79f0*/  FMUL.FTZ R171, R171, UR22 ;  /* 0x00000016abab7c20 */ /* 0x000fc80008410000 */
[----:B------:R-:W-:Y:S02]  /*7a00*/  FSEL R170, R170, RZ, P6 ;  /* 0x000000ffaaaa7208 */ /* 0x000fe40003000000 */
[----:B------:R-:W-:-:S04]  /*7a10*/  LOP3.LUT P6, RZ, R20, 0xff00, RZ, 0xc0, !PT ;  /* 0x0000ff0014ff7812 */ /* 0x000fc800078cc0ff */
[----:B------:R-:W-:Y:S02]  /*7a20*/  FSEL R171, R171, RZ, P6 ;  /* 0x000000ffabab7208 */ /* 0x000fe40003000000 */
[----:B------:R-:W-:Y:S02]  /*7a30*/  LOP3.LUT P6, RZ, R20, 0xff0000, RZ, 0xc0, !PT ;  /* 0x00ff000014ff7812 */ /* 0x000fe400078cc0ff */
[----:B------:R-:W-:Y:S01]  /*7a40*/  F2FP.F16.F32.PACK_AB R176, R171, R170 ;  /* 0x000000aaabb0723e */ /* 0x000fe200000000ff */
[----:B------:R-:W-:-:S04]  /*7a50*/  FFMA.FTZ R170, R198, UR5, R180 ;  /* 0x00000005c6aa7c23 */ /* 0x000fc800080100b4 */
[----:B------:R-:W-:-:S04]  /*7a60*/  FADD.FTZ R171, R241, -R170 ;  /* 0x800000aaf1ab7221 */ /* 0x000fc80000010000 */
[----:B------:R-:W-:Y:S01]  /*7a70*/  FFMA.FTZ R170, R171, UR12, R162 ;  /* 0x0000000cabaa7c23 */ /* 0x000fe200080100a2 */
[----:B------:R-:W-:-:S03]  /*7a80*/  FFMA.FTZ R171, R9, UR5, R180 ;  /* 0x0000000509ab7c23 */ /* 0x000fc600080100b4 */
[----:B------:R-:W-:Y:S01]  /*7a90*/  FMUL.FTZ R172, R170, UR4 ;  /* 0x00000004aaac7c20 */ /* 0x000fe20008410000 */
[----:B------:R-:W-:Y:S01]  /*7aa0*/  FADD.FTZ R175, R230, -R171 ;  /* 0x800000abe6af7221 */ /* 0x000fe20000010000 */
[----:B------:R-:W-:Y:S02]  /*7ab0*/  FFMA.FTZ R171, R174, UR12, R163 ;  /* 0x0000000caeab7c23 */ /* 0x000fe400080100a3 */
[----:B------:R-:W-:Y:S01]  /*7ac0*/  FMUL.FTZ R177, R172, UR22 ;  /* 0x00000016acb17c20 */ /* 0x000fe20008410000 */
        /* <DEDUP_REMOVED lines=14> */
[----:B------:R-:W-:Y:S01]  /*7bb0*/  FFMA.FTZ R175, R188, UR12, R167 ;  /* 0x0000000cbcaf7c23 */ /* 0x000fe200080100a7 */
[----:B------:R-:W-:-:S02]  /*7bc0*/  F2FP.F16.F32.PACK_AB R177, R178, R177 ;  /* 0x000000b1b2b1723e */ /* 0x000fc400000000ff */
[----:B------:R-:W-:Y:S01]  /*7bd0*/  FSEL R179, R174, RZ, P6 ;  /* 0x000000ffaeb37208 */ /* 0x000fe20003000000 */
[----:B------:R-:W-:Y:S01]  /*7be0*/  FFMA.FTZ R174, R181, UR12, R166 ;  /* 0x0000000cb5ae7c23 */ /* 0x000fe200080100a6 */
[----:B------:R-:W-:Y:S01]  /*7bf0*/  LOP3.LUT P6, RZ, R21, 0xff00, RZ, 0xc0, !PT ;  /* 0x0000ff0015ff7812 */ /* 0x000fe200078cc0ff */
[----:B------:R-:W-:-:S03]  /*7c00*/  FMUL.FTZ R181, R175, UR4 ;  /* 0x00000004afb57c20 */ /* 0x000fc60008410000 */
[----:B------:R-:W-:Y:S01]  /*7c10*/  FSEL R180, R180, RZ, P6 ;  /* 0x000000ffb4b47208 */ /* 0x000fe20003000000 */
[----:B------:R-:W-:Y:S01]  /*7c20*/  FMUL.FTZ R182, R181, UR22 ;  /* 0x00000016b5b67c20 */ /* 0x000fe20008410000 */
[----:B------:R-:W-:Y:S01]  /*7c30*/  ISETP.GE.U32.AND P6, PT, R20, RZ, PT ;  /* 0x000000ff1400720c */ /* 0x000fe20003fc6070 */
[----:B------:R-:W-:Y:S01]  /*7c40*/  FMUL.FTZ R181, R174, UR4 ;  /* 0x00000004aeb57c20 */ /* 0x000fe20008410000 */
[----:B------:R-:W-:Y:S02]  /*7c50*/  F2FP.F16.F32.PACK_AB R178, R180, R179 ;  /* 0x000000b3b4b2723e */ /* 0x000fe400000000ff */
[----:B------:R-:W-:Y:S01]  /*7c60*/  ISETP.GE.U32.AND.EX P6, PT, R21, 0x1000000, PT, P6 ;  /* 0x010000001500780c */ /* 0x000fe20003fc6160 */
[----:B------:R-:W-:-:S03]  /*7c70*/  FMUL.FTZ R181, R181, UR22 ;  /* 0x00000016b5b57c20 */ /* 0x000fc60008410000 */
[----:B------:R-:W-:Y:S02]  /*7c80*/  FSEL R182, R182, RZ, P6 ;  /* 0x000000ffb6b67208 */ /* 0x000fe40003000000 */
[----:B------:R-:W-:-:S04]  /*7c90*/  LOP3.LUT P6, RZ, R21, 0xff0000, RZ, 0xc0, !PT ;  /* 0x00ff000015ff7812 */ /* 0x000fc800078cc0ff */
[----:B------:R-:W-:-:S04]  /*7ca0*/  FSEL R181, R181, RZ, P6 ;  /* 0x000000ffb5b57208 */ /* 0x000fc80003000000 */
[----:B------:R-:W-:Y:S01]  /*7cb0*/  F2FP.F16.F32.PACK_AB R179, R182, R181 ;  /* 0x000000b5b6b3723e */ /* 0x000fe200000000ff */
[----:B------:R-:W-:Y:S06]  /*7cc0*/  BRA `(.L_x_12323) ;  /* 0x0000000000f47947 */ /* 0x000fec0003800000 */
.L_x_12322:
[--C-:B0123--:R-:W-:Y:S01]  /*7cd0*/  FFMA.FTZ R176, R195, UR5, R180.reuse ;  /* 0x00000005c3b07c23 */ /* 0x10ffe200080100b4 */
[--C-:B------:R-:W-:Y:S01]  /*7ce0*/  FFMA.FTZ R179, R186, UR5, R180.reuse ;  /* 0x00000005bab37c23 */ /* 0x100fe200080100b4 */
[----:B------:R-:W-:Y:S01]  /*7cf0*/  LOP3.LUT P6, RZ, R21, 0xff0000, RZ, 0xc0, !PT ;  /* 0x00ff000015ff7812 */ /* 0x000fe200078cc0ff */
[----:B------:R-:W-:Y:S01]  /*7d00*/  FFMA.FTZ R183, R213, UR5, R180 ;  /* 0x00000005d5b77c23 */ /* 0x000fe200080100b4 */
        /* <DEDUP_REMOVED lines=8> */
[----:B------:R-:W-:Y:S01]  /*7d90*/  FSEL R179, R177, RZ, P6 ;  /* 0x000000ffb1b37208 */ /* 0x000fe20003000000 */
[----:B------:R-:W-:Y:S01]  /*7da0*/  FFMA.FTZ R177, R9, UR5, R180 ;  /* 0x0000000509b17c23 */ /* 0x000fe200080100b4 */
[----:B------:R-:W-:-:S03]  /*7db0*/  ISETP.GE.U32.AND P6, PT, R20, RZ, PT ;  /* 0x000000ff1400720c */ /* 0x000fc60003fc6070 */
[----:B------:R-:W-:Y:S01]  /*7dc0*/  FADD.FTZ R177, R230, -R177 ;  /* 0x800000b1e6b17221 */ /* 0x000fe20000010000 */
[----:B------:R-:W-:-:S03]  /*7dd0*/  ISETP.GE.U32.AND.EX P6, PT, R21, 0x1000000, PT, P6 ;  /* 0x010000001500780c */ /* 0x000fc60003fc6160 */
[----:B------:R-:W-:Y:S01]  /*7de0*/  FFMA.FTZ R177, R177, UR12, R164 ;  /* 0x0000000cb1b17c23 */ /* 0x000fe200080100a4 */
[----:B------:R-:W-:Y:S02]  /*7df0*/  FSEL R176, R176, RZ, P6 ;  /* 0x000000ffb0b07208 */ /* 0x000fe40003000000 */
[----:B------:R-:W-:Y:S01]  /*7e00*/  LOP3.LUT P6, RZ, R21, 0xff, RZ, 0xc0, !PT ;  /* 0x000000ff15ff7812 */ /* 0x000fe200078cc0ff */
[----:B------:R-:W-:Y:S01]  /*7e10*/  FMUL.FTZ R177, R177, UR4 ;  /* 0x00000004b1b17c20 */ /* 0x000fe20008410000 */
[----:B------:R-:W-:Y:S01]  /*7e20*/  F2FP.F16.F32.PACK_AB R179, R176, R179 ;  /* 0x000000b3b0b3723e */ /* 0x000fe200000000ff */
[----:B------:R-:W-:Y:S02]  /*7e30*/  FFMA.FTZ R176, R13, UR5, R180 ;  /* 0x000000050db07c23 */ /* 0x000fe400080100b4 */
[----:B------:R-:W-:Y:S02]  /*7e40*/  FMUL.FTZ R177, R177, UR22 ;  /* 0x00000016b1b17c20 */ /* 0x000fe40008410000 */
[----:B------:R-:W-:Y:S01]  /*7e50*/  FADD.FTZ R182, R223, -R176 ;  /* 0x800000b0dfb67221 */ /* 0x000fe20000010000 */
[----:B------:R-:W-:-:S02]  /*7e60*/  FFMA.FTZ R176, R198, UR5, R180 ;  /* 0x00000005c6b07c23 */ /* 0x000fc400080100b4 */
[----:B------:R-:W-:Y:S01]  /*7e70*/  FSEL R178, R177, RZ, P6 ;  /* 0x000000ffb1b27208 */ /* 0x000fe20003000000 */
[----:B------:R-:W-:Y:S01]  /*7e80*/  FFMA.FTZ R177, R221, UR5, R180 ;  /* 0x00000005ddb17c23 */ /* 0x000fe200080100b4 */
[----:B------:R-:W-:Y:S01]  /*7e90*/  FADD.FTZ R181, R241, -R176 ;  /* 0x800000b0f1b57221 */ /* 0x000fe20000010000 */
[----:B------:R-:W-:Y:S01]  /*7ea0*/  FFMA.FTZ R176, R182, UR12, R165 ;  /* 0x0000000cb6b07c23 */ /* 0x000fe200080100a5 */
[----:B------:R-:W-:Y:S01]  /*7eb0*/  FADD.FTZ R182, R236, -R183 ;  /* 0x800000b7ecb67221 */ /* 0x000fe20000010000 */
[----:B------:R-:W-:Y:S01]  /*7ec0*/  LOP3.LUT P6, RZ, R21, 0xff00, RZ, 0xc0, !PT ;  /* 0x0000ff0015ff7812 */ /* 0x000fe200078cc0ff */
[----:B------:R-:W-:Y:S01]  /*7ed0*/  FFMA.FTZ R181, R181, UR12, R162 ;  /* 0x0000000cb5b57c23 */ /* 0x000fe200080100a2 */
[----:B------:R-:W-:Y:S01]  /*7ee0*/  FMUL.FTZ R183, R176, UR4 ;  /* 0x00000004b0b77c20 */ /* 0x000fe20008410000 */
[----:B------:R-:W-:Y:S01]  /*7ef0*/  FFMA.FTZ R182, R182, UR12, R163 ;  /* 0x0000000cb6b67c23 */ /* 0x000fe200080100a3 */
[----:B------:R-:W-:Y:S01]  /*7f00*/  FFMA.FTZ R180, R234, UR5, R180 ;  /* 0x00000005eab47c23 */ /* 0x000fe200080100b4 */
[----:B------:R-:W-:Y:S01]  /*7f10*/  FMUL.FTZ R181, R181, UR4 ;  /* 0x00000004b5b57c20 */ /* 0x000fe20008410000 */
[----:B------:R-:W-:Y:S01]  /*7f20*/  FMUL.FTZ R188, R183, UR22 ;  /* 0x00000016b7bc7c20 */ /* 0x000fe20008410000 */
[----:B------:R-:W-:Y:S01]  /*7f30*/  FADD.FTZ R176, R246, -R177 ;  /* 0x800000b1f6b07221 */ /* 0x000fe20000010000 */
[----:B------:R-:W-:Y:S01]  /*7f40*/  FMUL.FTZ R183, R182, UR4 ;  /* 0x00000004b6b77c20 */ /* 0x000fe20008410000 */
[----:B------:R-:W-:Y:S01]  /*7f50*/  FMUL.FTZ R182, R181, UR22 ;  /* 0x00000016b5b67c20 */ /* 0x000fe20008410000 */
[----:B------:R-:W-:Y:S01]  /*7f60*/  FADD.FTZ R177, R251, -R180 ;  /* 0x800000b4fbb17221 */ /* 0x000fe20000010000 */
[----:B------:R-:W-:Y:S01]  /*7f70*/  FSEL R181, R188, RZ, P6 ;  /* 0x000000ffbcb57208 */ /* 0x000fe20003000000 */
[----:B------:R-:W-:Y:S01]  /*7f80*/  FFMA.FTZ R180, R176, UR12, R161 ;  /* 0x0000000cb0b47c23 */ /* 0x000fe200080100a1 */
[----:B------:R-:W-:Y:S01]  /*7f90*/  LOP3.LUT P6, RZ, R20, 0xff0000, RZ, 0xc0, !PT ;  /* 0x00ff000014ff7812 */ /* 0x000fe200078cc0ff */
[----:B------:R-:W-:Y:S01]  /*7fa0*/  FFMA.FTZ R176, R177, UR12, R160 ;  /* 0x0000000cb1b07c23 */ /* 0x000fe200080100a0 */
        /* <DEDUP_REMOVED lines=9> */
[----:B------:R-:W-:Y:S02]  /*8040*/  LOP3.LUT P6, RZ, R20, 0xff00, RZ, 0xc0, !PT ;  /* 0x0000ff0014ff7812 */ /* 0x000fe400078cc0ff */
[----:B------:R-:W-:Y:S02]  /*8050*/  F2FP.F16.F32.PACK_AB R177, R182, R177 ;  /* 0x000000b1b6b1723e */ /* 0x000fe400000000ff */
[----:B------:R-:W-:Y:S02]  /*8060*/  FSEL R183, R180, RZ, P6 ;  /* 0x000000ffb4b77208 */ /* 0x000fe40003000000 */
[----:B------:R-:W-:-:S04]  /*8070*/  LOP3.LUT P6, RZ, R20, 0xff, RZ, 0xc0, !PT ;  /* 0x000000ff14ff7812 */ /* 0x000fc800078cc0ff */
[----:B------:R-:W-:-:S04]  /*8080*/  FSEL R176, R176, RZ, P6 ;  /* 0x000000ffb0b07208 */ /* 0x000fc80003000000 */
[----:B------:R-:W-:-:S07]  /*8090*/  F2FP.F16.F32.PACK_AB R176, R183, R176 ;  /* 0x000000b0b7b0723e */ /* 0x000fce00000000ff */
.L_x_12323:
[----:B------:R-:W0:Y:S08]  /*80a0*/  @P0 LDC.64 R180, c[0x0][0x478] ;  /* 0x00011e00ffb40b82 */ /* 0x000e300000000a00 */
[----:B------:R-:W1:Y:S01]  /*80b0*/  LDC.64 R182, c[0x0][0x468] ;  /* 0x00011a00ffb67b82 */ /* 0x000e620000000a00 */
[----:B0-----:R-:W-:-:S05]  /*80c0*/  @P0 IMAD.WIDE.U32 R180, R0, 0x20, R180 ;  /* 0x0000002000b40825 */ /* 0x001fca00078e00b4 */
[----:B------:R4:W-:Y:S01]  /*80d0*/  @P0 STG.E.128 desc[UR14][R180.64], R168 ;  /* 0x000000a8b4000986 */ /* 0x0009e2000c101d0e */
[----:B-1----:R-:W-:-:S03]  /*80e0*/  IMAD.WIDE.U32 R182, R0, 0x10, R182 ;  /* 0x0000001000b67825 */ /* 0x002fc600078e00b6 */
[----:B------:R4:W-:Y:S04]  /*80f0*/  @P0 STG.E.128 desc[UR14][R180.64+0x10], R172 ;  /* 0x000010acb4000986 */ /* 0x0009e8000c101d0e */
[----:B------:R4:W-:Y:S02]  /*8100*/  STG.E.128 desc[UR14][R182.64], R176 ;  /* 0x000000b0b6007986 */ /* 0x0009e4000c101d0e */
.L_x_12303:
[----:B------:R-:W-:Y:S05]  /*8110*/  BSYNC.RECONVERGENT B0 ;  /* 0x0000000000007941 */ /* 0x000fea0003800200 */
.L_x_12285:
[----:B------:R-:W-:Y:S02]  /*8120*/  UIADD3 UR7, UPT, UPT, UR7, UR24, URZ ;  /* 0x0000001807077290 */ /* 0x000fe4000fffe0ff */
[----:B------:R-:W-:Y:S02]  /*8130*/  UPLOP3.LUT UP2, UPT, UPT, UPT, UP2, 0x40, 0x4 ;  /* 0x000000000004789c */ /* 0x000fe40003f4e820 */
[----:B------:R-:W-:-:S09]  /*8140*/  UISETP.GE.AND UP1, UPT, UR7, UR25, UPT ;  /* 0x000000190700728c */ /* 0x000fd2000bf26270 */
[----:B------:R-:W-:Y:S05]  /*8150*/  BRA.U !UP1, `(.L_x_12324) ;  /* 0xffffff8509b87547 */ /* 0x000fea000b83ffff */
.L_x_12272:
[----:B------:R-:W0:Y:S01]  /*8160*/  S2UR UR4, SR_CTAID.X ;  /* 0x00000000000479c3 */ /* 0x000e220000002500 */
[----:B------:R-:W1:Y:S07]  /*8170*/  S2R R0, SR_TID.X ;  /* 0x0000000000007919 */ /* 0x000e6e0000002100 */
[----:B------:R-:W2:Y:S08]  /*8180*/  LDC.64 R2, c[0x0][0x440] ;  /* 0x00011000ff027b82 */ /* 0x000eb00000000a00 */
[----:B------:R-:W3:Y:S08]  /*8190*/  LDC.64 R4, c[0x0][0x448] ;  /* 0x00011200ff047b82 */ /* 0x000ef00000000a00 */
[----:B------:R-:W4:Y:S01]  /*81a0*/  LDC.64 R6, c[0x0][0x440] ;  /* 0x00011000ff067b82 */ /* 0x000f220000000a00 */
[----:B0-----:R-:W-:-:S06]  /*81b0*/  UIMAD UR4, UR4, UR6, URZ ;  /* 0x00000006040472a4 */ /* 0x001fcc000f8e02ff */
[----:B------:R-:W-:Y:S01]  /*81c0*/  MOV R19, UR4 ;  /* 0x0000000400137c02 */ /* 0x000fe20008000f00 */
[----:B------:R-:W0:Y:S03]  /*81d0*/  LDC.64 R8, c[0x0][0x448] ;  /* 0x00011200ff087b82 */ /* 0x000e260000000a00 */
[----:B-1----:R-:W-:-:S05]  /*81e0*/  LEA.HI R19, R19, R0, RZ, 0x1d ;  /* 0x0000000013137211 */ /* 0x002fca00078fe8ff */
[----:B------:R-:W1:Y:S01]  /*81f0*/  LDC.64 R10, c[0x0][0x440] ;  /* 0x00011000ff0a7b82 */ /* 0x000e620000000a00 */
[----:B--2---:R-:W-:-:S04]  /*8200*/  @P5 IMAD.WIDE.U32 R2, R19, 0x20, R2 ;  /* 0x0000002013025825 */ /* 0x004fc800078e0002 */
[C---:B---3--:R-:W-:Y:S01]  /*8210*/  @P5 IMAD.WIDE.U32 R4, R19.reuse, 0x20, R4 ;  /* 0x0000002013045825 */ /* 0x048fe200078e0004 */
[----:B------:R-:W-:Y:S01]  /*8220*/  @P5 IADD3 R19, PT, PT, R19, 0x80, RZ ;  /* 0x0000008013135810 */ /* 0x000fe20007ffe0ff */
[----:B------:R2:W-:Y:S01]  /*8230*/  @P5 STG.E.128 desc[UR14][R2.64], R88 ;  /* 0x0000005802005986 */ /* 0x0005e2000c101d0e */
[----:B------:R-:W3:Y:S03]  /*8240*/  LDC.64 R12, c[0x0][0x448] ;  /* 0x00011200ff0c7b82 */ /* 0x000ee60000000a00 */
[C---:B----4-:R-:W-:Y:S01]  /*8250*/  @P4 IMAD.WIDE.U32 R6, R19.reuse, 0x20, R6 ;  /* 0x0000002013064825 */ /* 0x050fe200078e0006 */
[----:B------:R2:W-:Y:S04]  /*8260*/  @P5 STG.E.128 desc[UR14][R2.64+0x10], R92 ;  /* 0x0000105c02005986 */ /* 0x0005e8000c101d0e */
[----:B------:R-:W4:Y:S01]  /*8270*/  LDC.64 R14, c[0x0][0x440] ;  /* 0x00011000ff0e7b82 */ /* 0x000f220000000a00 */
        /* <DEDUP_REMOVED lines=8> */
[C---:B---3--:R-:W-:Y:S01]  /*8300*/  @P3 IMAD.WIDE.U32 R12, R19.reuse, 0x20, R12 ;  /* 0x00000020130c3825 */ /* 0x048fe200078e000c */
[----:B------:R-:W-:Y:S02]  /*8310*/  @P3 IADD3 R19, PT, PT, R19, 0x80, RZ ;  /* 0x0000008013133810 */ /* 0x000fe40007ffe0ff */
[----:B------:R2:W-:Y:S04]  /*8320*/  @P4 STG.E.128 desc[UR14][R8.64], R56 ;  /* 0x0000003808004986 */ /* 0x0005e8000c101d0e */
[----:B------:R2:W-:Y:S01]  /*8330*/  @P4 STG.E.128 desc[UR14][R8.64+0x10], R60 ;  /* 0x0000103c08004986 */ /* 0x0005e2000c101d0e */
[----:B----4-:R-:W-:-:S03]  /*8340*/  @P2 IMAD.WIDE.U32 R14, R19, 0x20, R14 ;  /* 0x00000020130e2825 */ /* 0x010fc600078e000e */
        /* <DEDUP_REMOVED lines=20> */
.L_x_12325:
        /* <DEDUP_REMOVED lines=15> */
.L_x_19402:


//--------------------- .text._ZN10layer_norm13ln_bwd_kernelINS_13Kernel_traitsI6__halfS2_fS2_fjLj5120ELj1ELj1ELj4ELj16ENS_18Kernel_traits_baseILj5120ES2_S2_fS2_fjLj128EEEEELb1ELb0ELb0ELb1EEEvNS_9BwdParamsE --------------------------
	.section	.text._ZN10layer_norm13ln_bwd_kernelINS_13Kernel_traitsI6__halfS2_fS2_fjLj5120ELj1ELj1ELj4ELj16ENS_18Kernel_traits_baseILj5120ES2_S2_fS2_fjLj128EEEEELb1ELb0ELb0ELb1EEEvNS_9BwdParamsE,"ax",@progbits
	.align	128
        .global         _ZN10layer_norm13ln_bwd_kernelINS_13Kernel_traitsI6__halfS2_fS2_fjLj5120ELj1ELj1ELj4ELj16ENS_18Kernel_traits_baseILj5120ES2_S2_fS2_fjLj128EEEEELb1ELb0ELb0ELb1EEEvNS_9BwdParamsE
        .type           _ZN10layer_norm13ln_bwd_kernelINS_13Kernel_traitsI6__halfS2_fS2_fjLj5120ELj1ELj1ELj4ELj16ENS_18Kernel_traits_baseILj5120ES2_S2_fS2_fjLj128EEEEELb1ELb0ELb0ELb1EEEvNS_9BwdParamsE,@function
        .size           _ZN10layer_norm13ln_bwd_kernelINS_13Kernel_traitsI6__halfS2_fS2_fjLj5120ELj1ELj1ELj4ELj16ENS_18Kernel_traits_baseILj5120ES2_S2_fS2_fjLj128EEEEELb1ELb0ELb0ELb1EEEvNS_9BwdParamsE,(.L_x_19403 - _ZN10layer_norm13ln_bwd_kernelINS_13Kernel_traitsI6__halfS2_fS2_fjLj5120ELj1ELj1ELj4ELj16ENS_18Kernel_traits_baseILj5120ES2_S2_fS2_fjLj128EEEEELb1ELb0ELb0ELb1EEEvNS_9BwdParamsE)
        .other          _ZN10layer_norm13ln_bwd_kernelINS_13Kernel_traitsI6__halfS2_fS2_fjLj5120ELj1ELj1ELj4ELj16ENS_18Kernel_traits_baseILj5120ES2_S2_fS2_fjLj128EEEEELb1ELb0ELb0ELb1EEEvNS_9BwdParamsE,@"STO_CUDA_ENTRY STV_DEFAULT"
_ZN10layer_norm13ln_bwd_kernelINS_13Kernel_traitsI6__halfS2_fS2_fjLj5120ELj1ELj1ELj4ELj16ENS_18Kernel_traits_baseILj5120ES2_S2_fS2_fjLj128EEEEELb1ELb0ELb0ELb1EEEvNS_9BwdParamsE:
.text._ZN10layer_norm13ln_bwd_kernelINS_13Kernel_traitsI6__halfS2_fS2_fjLj5120ELj1ELj1ELj4ELj16ENS_18Kernel_traits_baseILj5120ES2_S2_fS2_fjLj128EEEEELb1ELb0ELb0ELb1EEEvNS_9BwdParamsE:
        /* <DEDUP_REMOVED lines=52> */
[----:B------:R-:W-:Y:S02]  /*0340*/  PLOP3.LUT P2, PT, PT, PT, PT, 0x8, 0x80 ;  /* 0x000000000080781c */ /* 0x000fe40003f4e170 */
        /* <DEDUP_REMOVED lines=12> */
[----:B------:R-:W-:Y:S02]  /*0410*/  MOV R196, RZ ;  /* 0x000000ff00c47202 */ /* 0x000fe40000000f00 */
[----:B------:R-:W-:Y:S02]  /*0420*/  CS2R R194, SRZ ;  /* 0x0000000000c27805 */ /* 0x000fe4000001ff00 */
[----:B------:R-:W-:-:S02]  /*0430*/  MOV R173, RZ ;  /* 0x000000ff00ad7202 */ /* 0x000fc40000000f00 */
        /* <DEDUP_REMOVED lines=8> */
[----:B0-----:R-:W3:Y:S01]  /*04c0*/  LDG.E.128 R20, desc[UR14][R2.64] ;  /* 0x0000000e02147981 */ /* 0x001ee2000c1e1d00 */
[----:B------:R-:W-:Y:S02]  /*04d0*/  CS2R R144, SRZ ;  /* 0x0000000000907805 */ /* 0x000fe4000001ff00 */
[----:B------:R-:W-:Y:S02]  /*04e0*/  CS2R R34, SRZ ;  /* 0x0000000000227805 */ /* 0x000fe4000001ff00 */
[----:B------:R-:W-:Y:S01]  /*04f0*/  CS2R R32, SRZ ;  /* 0x0000000000207805 */ /* 0x000fe2000001ff00 */
[----:B------:R-:W4:Y:S01]  /*0500*/  LDG.E.128 R16, desc[UR14][R2.64+0x800] ;  /* 0x0008000e02107981 */ /* 0x000f22000c1e1d00 */
[----:B------:R-:W-:Y:S02]  /*0510*/  CS2R R30, SRZ ;  /* 0x00000000001e7805 */ /* 0x000fe4000001ff00 */
[----:B------:R-:W-:-:S02]  /*0520*/  CS2R R28, SRZ ;  /* 0x00000000001c7805 */ /* 0x000fc4000001ff00 */
[----:B------:R-:W-:Y:S01]  /*0530*/  CS2R R26, SRZ ;  /* 0x00000000001a7805 */ /* 0x000fe2000001ff00 */
[----:B------:R-:W5:Y:S01]  /*0540*/  LDG.E.128 R12, desc[UR14][R2.64+0x1000] ;  /* 0x0010000e020c7981 */ /* 0x000f62000c1e1d00 */
[----:B------:R-:W-:Y:S01]  /*0550*/  CS2R R24, SRZ ;  /* 0x0000000000187805 */ /* 0x000fe2000001ff00 */
[----:B------:R-:W0:Y:S02]  /*0560*/  LDCU UR7, c[0x0][0x408] ;  /* 0x00008100ff0777ac */ /* 0x000e240008000800 */
[----:B------:R-:W4:Y:S01]  /*0570*/  LDG.E.128 R8, desc[UR14][R2.64+0x1800] ;  /* 0x0018000e02087981 */ /* 0x000f22000c1e1d00 */
[----:B------:R-:W1:Y:S03]  /*0580*/  LDCU UR17, c[0x0][0x388] ;  /* 0x00007100ff1177ac */ /* 0x000e660008000800 */
[----:B------:R0:W5:Y:S01]  /*0590*/  LDG.E.128 R4, desc[UR14][R2.64+0x2000] ;  /* 0x0020000e02047981 */ /* 0x000162000c1e1d00 */
[----:B--2---:R-:W-:Y:S01]  /*05a0*/  UISETP.NE.U32.AND UP0, UPT, UR4, URZ, UPT ;  /* 0x000000ff0400728c */ /* 0x004fe2000bf05070 */
[----:B------:R-:W2:Y:S03]  /*05b0*/  LDCU.U8 UR16, c[0x0][0x410] ;  /* 0x00008200ff1077ac */ /* 0x000ea60008000000 */
[----:B------:R-:W-:Y:S01]  /*05c0*/  UISETP.NE.AND.EX UP0, UPT, UR5, URZ, UPT, UP0 ;  /* 0x000000ff0500728c */ /* 0x000fe2000bf05300 */
[----:B------:R-:W0:Y:S01]  /*05d0*/  LDCU UR20, c[0x0][0x400] ;  /* 0x00008000ff1477ac */ /* 0x000e220008000800 */
[----:B------:R-:W0:Y:S01]  /*05e0*/  LDCU.64 UR22, c[0x0][0x478] ;  /* 0x00008f00ff1677ac */ /* 0x000e220008000a00 */
[----:B------:R-:W0:Y:S01]  /*05f0*/  LDCU.128 UR8, c[0x0][0x3c0] ;  /* 0x00007800ff0877ac */ /* 0x000e220008000c00 */
[----:B------:R-:W0:Y:S01]  /*0600*/  LDCU.64 UR18, c[0x0][0x438] ;  /* 0x00008700ff1277ac */ /* 0x000e220008000a00 */
[----:B------:R-:W0:Y:S01]  /*0610*/  LDCU.64 UR24, c[0x0][0x380] ;  /* 0x00007000ff1877ac */ /* 0x000e220008000a00 */
[----:B---3--:R-:W-:-:S02]  /*0620*/  HADD2.F32 R0, -RZ, R20.H0_H0 ;  /* 0x20000014ff007230 */ /* 0x008fc40000004100 */
[----:B0-----:R-:W-:Y:S02]  /*0630*/  HADD2.F32 R2, -RZ, R20.H1_H1 ;  /* 0x30000014ff027230 */ /* 0x001fe40000004100 */
[----:B------:R-:W-:Y:S01]  /*0640*/  HADD2.F32 R3, -RZ, R21.H0_H0 ;  /* 0x20000015ff037230 */ /* 0x000fe20000004100 */
[----:B------:R0:W-:Y:S04]  /*0650*/  STL [R1+0x6c], R0 ;  /* 0x00006c0001007387 */ /* 0x0001e80000100800 */
[----:B------:R3:W-:Y:S01]  /*0660*/  STL [R1+0x68], R2 ;  /* 0x0000680201007387 */ /* 0x0007e20000100800 */
[----:B----4-:R-:W-:-:S03]  /*0670*/  HADD2.F32 R252, -RZ, R10.H0_H0 ;  /* 0x2000000afffc7230 */ /* 0x010fc60000004100 */
[----:B------:R4:W-:Y:S01]  /*0680*/  STL [R1+0x64], R3 ;  /* 0x0000640301007387 */ /* 0x0009e20000100800 */
[----:B------:R-:W-:Y:S02]  /*0690*/  HADD2.F32 R251, -RZ, R10.H1_H1 ;  /* 0x3000000afffb7230 */ /* 0x000fe40000004100 */
[----:B0-----:R-:W-:Y:S01]  /*06a0*/  HADD2.F32 R0, -RZ, R21.H1_H1 ;  /* 0x30000015ff007230 */ /* 0x001fe20000004100 */
[----:B------:R-:W-:Y:S01]  /*06b0*/  CS2R R20, SRZ ;  /* 0x0000000000147805 */ /* 0x000fe2000001ff00 */
[--C-:B------:R-:W-:Y:S02]  /*06c0*/  HADD2.F32 R250, -RZ, R11.reuse.H0_H0 ;  /* 0x2000000bfffa7230 */ /* 0x100fe40000004100 */
[--C-:B---3--:R-:W-:Y:S01]  /*06d0*/  HADD2.F32 R2, -RZ, R22.reuse.H0_H0 ;  /* 0x20000016ff027230 */ /* 0x108fe20000004100 */
[----:B------:R0:W-:Y:S01]  /*06e0*/  STL [R1+0x60], R0 ;  /* 0x0000600001007387 */ /* 0x0001e20000100800 */
[----:B------:R-:W-:Y:S01]  /*06f0*/  HADD2.F32 R249, -RZ, R11.H1_H1 ;  /* 0x3000000bfff97230 */ /* 0x000fe20000004100 */
[----:B------:R-:W-:Y:S01]  /*0700*/  CS2R R10, SRZ ;  /* 0x00000000000a7805 */ /* 0x000fe2000001ff00 */
[----:B----4-:R-:W-:Y:S01]  /*0710*/  HADD2.F32 R3, -RZ, R22.H1_H1 ;  /* 0x30000016ff037230 */ /* 0x010fe20000004100 */
[----:B------:R3:W-:Y:S01]  /*0720*/  STL [R1+0x5c], R2 ;  /* 0x00005c0201007387 */ /* 0x0007e20000100800 */
[----:B-----5:R-:W-:-:S02]  /*0730*/  HADD2.F32 R248, -RZ, R4.H0_H0 ;  /* 0x20000004fff87230 */ /* 0x020fc40000004100 */
[----:B------:R-:W-:Y:S01]  /*0740*/  HADD2.F32 R247, -RZ, R4.H1_H1 ;  /* 0x30000004fff77230 */ /* 0x000fe20000004100 */
[----:B------:R4:W-:Y:S01]  /*0750*/  STL [R1+0x58], R3 ;  /* 0x0000580301007387 */ /* 0x0009e20000100800 */
[----:B------:R-:W-:Y:S02]  /*0760*/  HADD2.F32 R246, -RZ, R5.H0_H0 ;  /* 0x20000005fff67230 */ /* 0x000fe40000004100 */
[----:B0-----:R-:W-:Y:S02]  /*0770*/  HADD2.F32 R0, -RZ, R23.H0_H0 ;  /* 0x20000017ff007230 */ /* 0x001fe40000004100 */
[----:B------:R-:W-:Y:S01]  /*0780*/  HADD2.F32 R245, -RZ, R5.H1_H1 ;  /* 0x30000005fff57230 */ /* 0x000fe20000004100 */
[----:B------:R-:W-:Y:S01]  /*0790*/  CS2R R4, SRZ ;  /* 0x0000000000047805 */ /* 0x000fe2000001ff00 */
[----:B---3--:R-:W-:Y:S01]  /*07a0*/  HADD2.F32 R2, -RZ, R23.H1_H1 ;  /* 0x30000017ff027230 */ /* 0x008fe20000004100 */
[----:B------:R0:W-:Y:S01]  /*07b0*/  STL [R1+0x54], R0 ;  /* 0x0000540001007387 */ /* 0x0001e20000100800 */
[--C-:B------:R-:W-:Y:S01]  /*07c0*/  HADD2.F32 R244, -RZ, R6.reuse.H0_H0 ;  /* 0x20000006fff47230 */ /* 0x100fe20000004100 */
[----:B------:R-:W-:Y:S01]  /*07d0*/  CS2R R22, SRZ ;  /* 0x0000000000167805 */ /* 0x000fe2000001ff00 */
[----:B----4-:R-:W-:Y:S01]  /*07e0*/  HADD2.F32 R3, -RZ, R17.H0_H0 ;  /* 0x20000011ff037230 */ /* 0x010fe20000004100 */
[----:B------:R3:W-:Y:S01]  /*07f0*/  STL [R1+0x50], R2 ;  /* 0x0000500201007387 */ /* 0x0007e20000100800 */
[----:B------:R-:W-:-:S02]  /*0800*/  HADD2.F32 R243, -RZ, R6.H1_H1 ;  /* 0x30000006fff37230 */ /* 0x000fc40000004100 */
[--C-:B------:R-:W-:Y:S02]  /*0810*/  HADD2.F32 R242, -RZ, R7.reuse.H0_H0 ;  /* 0x20000007fff27230 */ /* 0x100fe40000004100 */
[----:B------:R-:W-:Y:S01]  /*0820*/  HADD2.F32 R241, -RZ, R7.H1_H1 ;  /* 0x30000007fff17230 */ /* 0x000fe20000004100 */
[----:B------:R-:W-:Y:S01]  /*0830*/  CS2R R6, SRZ ;  /* 0x0000000000067805 */ /* 0x000fe2000001ff00 */
[--C-:B0-----:R-:W-:Y:S02]  /*0840*/  HADD2.F32 R0, -RZ, R16.reuse.H0_H0 ;  /* 0x20000010ff007230 */ /* 0x101fe40000004100 */
[----:B---3--:R-:W-:-:S03]  /*0850*/  HADD2.F32 R2, -RZ, R16.H1_H1 ;  /* 0x30000010ff027230 */ /* 0x008fc60000004100 */
[----:B------:R0:W-:Y:S04]  /*0860*/  STL [R1+0x4c], R0 ;  /* 0x00004c0001007387 */ /* 0x0001e80000100800 */
[----:B------:R3:W-:Y:S04]  /*0870*/  STL [R1+0x48], R2 ;  /* 0x0000480201007387 */ /* 0x0007e80000100800 */
[----:B------:R4:W-:Y:S01]  /*0880*/  STL [R1+0x44], R3 ;  /* 0x0000440301007387 */ /* 0x0009e20000100800 */
[----:B0-----:R-:W-:Y:S01]  /*0890*/  HADD2.F32 R0, -RZ, R17.H1_H1 ;  /* 0x30000011ff007230 */ /* 0x001fe20000004100 */
[----:B------:R-:W-:Y:S01]  /*08a0*/  CS2R R16, SRZ ;  /* 0x0000000000107805 */ /* 0x000fe2000001ff00 */
[----:B---3--:R-:W-:-:S03]  /*08b0*/  HADD2.F32 R2, -RZ, R18.H0_H0 ;  /* 0x20000012ff027230 */ /* 0x008fc60000004100 */
[----:B------:R0:W-:Y:S01]  /*08c0*/  STL [R1+0x40], R0 ;  /* 0x0000400001007387 */ /* 0x0001e20000100800 */
[----:B----4-:R-:W-:-:S03]  /*08d0*/  HADD2.F32 R3, -RZ, R18.H1_H1 ;  /* 0x30000012ff037230 */ /* 0x010fc60000004100 */
[----:B------:R3:W-:Y:S04]  /*08e0*/  STL [R1+0x3c], R2 ;  /* 0x00003c0201007387 */ /* 0x0007e80000100800 */
[----:B------:R4:W-:Y:S01]  /*08f0*/  STL [R1+0x38], R3 ;  /* 0x0000380301007387 */ /* 0x0009e20000100800 */
[--C-:B0-----:R-:W-:Y:S02]  /*0900*/  HADD2.F32 R0, -RZ, R19.reuse.H0_H0 ;  /* 0x20000013ff007230 */ /* 0x101fe40000004100 */
[----:B---3--:R-:W-:-:S03]  /*0910*/  HADD2.F32 R2, -RZ, R19.H1_H1 ;  /* 0x30000013ff027230 */ /* 0x008fc60000004100 */
[----:B------:R0:W-:Y:S01]  /*0920*/  STL [R1+0x34], R0 ;  /* 0x0000340001007387 */ /* 0x0001e20000100800 */
[----:B------:R-:W-:Y:S01]  /*0930*/  CS2R R18, SRZ ;  /* 0x0000000000127805 */ /* 0x000fe2000001ff00 */
[----:B----4-:R-:W-:Y:S02]  /*0940*/  HADD2.F32 R3, -RZ, R13.H0_H0 ;  /* 0x2000000dff037230 */ /* 0x010fe40000004100 */
[----:B------:R3:W-:Y:S01]  /*0950*/  STL [R1+0x30], R2 ;  /* 0x0000300201007387 */ /* 0x0007e20000100800 */
        /* <DEDUP_REMOVED lines=16> */
[--C-:B----4-:R-:W-:Y:S02]  /*0a60*/  HADD2.F32 R3, -RZ, R8.reuse.H1_H1 ;  /* 0x30000008ff037230 */ /* 0x110fe40000004100 */
[----:B------:R3:W-:Y:S01]  /*0a70*/  STL [R1+0x10], R2 ;  /* 0x0000100201007387 */ /* 0x0007e20000100800 */
[----:B0-----:R-:W-:Y:S02]  /*0a80*/  HADD2.F32 R0, -RZ, R8.H0_H0 ;  /* 0x20000008ff007230 */ /* 0x001fe40000004100 */
[----:B---3--:R-:W-:-:S03]  /*0a90*/  HADD2.F32 R2, -RZ, R9.H0_H0 ;  /* 0x20000009ff027230 */ /* 0x008fc60000004100 */
[----:B------:R0:W-:Y:S04]  /*0aa0*/  STL [R1+0xc], R0 ;  /* 0x00000c0001007387 */ /* 0x0001e80000100800 */
[----:B------:R-:W-:Y:S04]  /*0ab0*/  STL [R1+0x8], R3 ;  /* 0x0000080301007387 */ /* 0x000fe80000100800 */
[----:B------:R3:W-:Y:S01]  /*0ac0*/  STL [R1+0x4], R2 ;  /* 0x0000040201007387 */ /* 0x0007e20000100800 */
[----:B0-----:R-:W-:Y:S01]  /*0ad0*/  HADD2.F32 R0, -RZ, R9.H1_H1 ;  /* 0x30000009ff007230 */ /* 0x001fe20000004100 */
[----:B------:R-:W-:-:S04]  /*0ae0*/  CS2R R8, SRZ ;  /* 0x0000000000087805 */ /* 0x000fc8000001ff00 */
[----:B------:R0:W-:Y:S01]  /*0af0*/  STL [R1], R0 ;  /* 0x0000000001007387 */ /* 0x0001e20000100800 */
[----:B-123--:R-:W-:-:S07]  /*0b00*/  CS2R R2, SRZ ;  /* 0x0000000000027805 */ /* 0x00efce000001ff00 */
.L_x_12349:
[----:B-1----:R-:W1:Y:S01]  /*0b10*/  S2R R163, SR_TID.X ;  /* 0x0000000000a37919 */ /* 0x002e620000002100 */
[----:B------:R-:W-:Y:S01]  /*0b20*/  UIMAD UR4, UR6, UR17, URZ ;  /* 0x00000011060472a4 */ /* 0x000fe2000f8e02ff */
[----:B------:R-:W2:Y:S01]  /*0b30*/  LDC.64 R140, c[0x0][0x3a8] ;  /* 0x0000ea00ff8c7b82 */ /* 0x000ea20000000a00 */
[----:B------:R-:W-:Y:S01]  /*0b40*/  UIMAD.WIDE UR12, UR6, 0x4, UR8 ;  /* 0x00000004060c78a5 */ /* 0x000fe2000f8e0208 */
[----:B------:R-:W3:Y:S01]  /*0b50*/  S2R R143, SR_CgaCtaId ;  /* 0x00000000008f7919 */ /* 0x000ee20000008800 */
[----:B------:R-:W-:-:S05]  /*0b60*/  USHF.R.S32.HI UR5, URZ, 0x1f, UR4 ;  /* 0x0000001fff057899 */ /* 0x000fca0008011404 */
[----:B------:R-:W4:Y:S01]  /*0b70*/  LDC.64 R136, c[0x0][0x428] ;  /* 0x00010a00ff887b82 */ /* 0x000f220000000a00 */
[----:B------:R-:W-:Y:S01]  /*0b80*/  ULEA.HI UR5, UR5, UR4, URZ, 0x3 ;  /* 0x0000000405057291 */ /* 0x000fe2000f8f18ff */
[----:B0-----:R-:W-:Y:S01]  /*0b90*/  MOV R84, UR12 ;  /* 0x0000000c00547c02 */ /* 0x001fe20008000f00 */
[----:B------:R-:W4:Y:S01]  /*0ba0*/  LDL R177, [R1+0x60] ;  /* 0x0000600001b17983 */ /* 0x000f220000100800 */
[----:B------:R-:W-:-:S03]  /*0bb0*/  MOV R85, UR13 ;  /* 0x0000000d00557c02 */ /* 0x000fc60008000f00 */
[----:B------:R-:W-:Y:S01]  /*0bc0*/  MOV R160, UR5 ;  /* 0x0000000500a07c02 */ /* 0x000fe20008000f00 */
[----:B------:R-:W-:Y:S01]  /*0bd0*/  UIMAD.WIDE UR4, UR6, 0x4, UR10 ;  /* 0x00000004060478a5 */ /* 0x000fe2000f8e020a */
[----:B------:R0:W4:Y:S01]  /*0be0*/  LDG.E R142, desc[UR14][R84.64] ;  /* 0x0000000e548e7981 */ /* 0x000122000c1e1900 */
[----:B------:R-:W-:Y:S02]  /*0bf0*/  MOV R240, 0x400 ;  /* 0x0000040000f07802 */ /* 0x000fe40000000f00 */
[----:B------:R-:W-:Y:S01]  /*0c00*/  ISETP.NE.AND P3, PT, RZ, UR16, PT ;  /* 0x00000010ff007c0c */ /* 0x000fe2000bf65270 */
[----:B------:R-:W4:Y:S04]  /*0c10*/  LDL R168, [R1+0x50] ;  /* 0x0000500001a87983 */ /* 0x000f280000100800 */
[----:B------:R-:W4:Y:S01]  /*0c20*/  LDL R171, [R1+0x58] ;  /* 0x0000580001ab7983 */ /* 0x000f220000100800 */
[----:B0-----:R-:W-:-:S02]  /*0c30*/  MOV R84, UR4 ;  /* 0x0000000400547c02 */ /* 0x001fc40008000f00 */
[----:B------:R-:W-:Y:S01]  /*0c40*/  MOV R85, UR5 ;  /* 0x0000000500557c02 */ /* 0x000fe20008000f00 */
[----:B------:R-:W4:Y:S01]  /*0c50*/  LDL R167, [R1+0x6c] ;  /* 0x00006c0001a77983 */ /* 0x000f220000100800 */
[----:B-1----:R-:W-:-:S03]  /*0c60*/  LEA.HI.SX32 R160, R160, R163, 0x1d ;  /* 0x000000a3a0a07211 */ /* 0x002fc600078feaff */
[----:B------:R-:W4:Y:S02]  /*0c70*/  LDG.E R162, desc[UR14][R84.64] ;  /* 0x0000000e54a27981 */ /* 0x000f24000c1e1900 */
[C---:B--2---:R-:W-:Y:S02]  /*0c80*/  IMAD.WIDE.U32 R92, R160.reuse, 0x20, R140 ;  /* 0x00000020a05c7825 */ /* 0x044fe400078e008c */
[----:B------:R-:W2:Y:S04]  /*0c90*/  LDL R178, [R1+0x64] ;  /* 0x0000640001b27983 */ /* 0x000ea80000100800 */
[----:B------:R-:W2:Y:S04]  /*0ca0*/  LDL R172, [R1+0x5c] ;  /* 0x00005c0001ac7983 */ /* 0x000ea80000100800 */
[----:B------:R0:W2:Y:S04]  /*0cb0*/  LDG.E.128 R84, desc[UR14][R92.64] ;  /* 0x0000000e5c547981 */ /* 0x0000a8000c1e1d00 */
[----:B------:R-:W2:Y:S04]  /*0cc0*/  LDL R169, [R1+0x54] ;  /* 0x0000540001a97983 */ /* 0x000ea80000100800 */
[----:B------:R-:W0:Y:S01]  /*0cd0*/  LDG.E.128 R92, desc[UR14][R92.64+0x10] ;  /* 0x0000100e5c5c7981 */ /* 0x000e22000c1e1d00 */
[----:B------:R-:W-:-:S02]  /*0ce0*/  IADD3 R176, PT, PT, R160, 0x80, RZ ;  /* 0x00000080a0b07810 */ /* 0x000fc40007ffe0ff */
[----:B------:R-:W-:-:S03]  /*0cf0*/  IADD3 R174, PT, PT, R160, 0x180, RZ ;  /* 0x00000180a0ae7810 */ /* 0x000fc60007ffe0ff */
[----:B------:R-:W-:Y:S01]  /*0d00*/  IMAD.WIDE.U32 R104, R176, 0x20, R140 ;  /* 0x00000020b0687825 */ /* 0x000fe200078e008c */
[----:B---3--:R-:W-:-:S03]  /*0d10*/  LEA R240, R143, R240, 0x18 ;  /* 0x000000f08ff07211 */ /* 0x008fc600078ec0ff */
[--C-:B----4-:R-:W-:Y:S01]  /*0d20*/  IMAD.WIDE.U32 R124, R174, 0x10, R136.reuse ;  /* 0x00000010ae7c7825 */ /* 0x110fe200078e0088 */
[----:B------:R1:W3:Y:S03]  /*0d30*/  LDG.E.128 R96, desc[UR14][R104.64] ;  /* 0x0000000e68607981 */ /* 0x0002e6000c1e1d00 */
[--C-:B------:R-:W-:Y:S02]  /*0d40*/  IMAD.WIDE.U32 R88, R160, 0x10, R136.reuse ;  /* 0x00000010a0587825 */ /* 0x100fe400078e0088 */
[----:B------:R-:W1:Y:S02]  /*0d50*/  LDG.E.128 R124, desc[UR14][R124.64] ;  /* 0x0000000e7c7c7981 */ /* 0x000e64000c1e1d00 */
[----:B------:R-:W-:Y:S02]  /*0d60*/  IMAD.WIDE.U32 R100, R176, 0x10, R136 ;  /* 0x00000010b0647825 */ /* 0x000fe400078e0088 */
[----:B------:R-:W4:Y:S04]  /*0d70*/  LDG.E.128 R88, desc[UR14][R88.64] ;  /* 0x0000000e58587981 */ /* 0x000f28000c1e1d00 */
[----:B------:R-:W3:Y:S04]  /*0d80*/  LDG.E.128 R104, desc[UR14][R104.64+0x10] ;  /* 0x0000100e68687981 */ /* 0x000ee8000c1e1d00 */
[----:B------:R-:W4:Y:S01]  /*0d90*/  LDG.E.128 R100, desc[UR14][R100.64] ;  /* 0x0000000e64647981 */ /* 0x000f22000c1e1d00 */
[----:B------:R-:W-:-:S04]  /*0da0*/  FSEL R143, R142, RZ, !P3 ;  /* 0x000000ff8e8f7208 */ /* 0x000fc80005800000 */
[----:B------:R-:W-:Y:S02]  /*0db0*/  R2UR UR4, R143 ;  /* 0x000000008f0472ca */ /* 0x000fe400000e0000 */
[----:B------:R-:W-:-:S11]  /*0dc0*/  R2UR UR12, R162 ;  /* 0x00000000a20c72ca */ /* 0x000fd600000e0000 */
[----:B0-----:R-:W-:-:S04]  /*0dd0*/  FADD.FTZ R93, R93, -UR4 ;  /* 0x800000045d5d7e21 */ /* 0x001fc80008010000 */
[----:B------:R-:W-:Y:S02]  /*0de0*/  FMUL.FTZ R206, R93, UR12 ;  /* 0x0000000c5dce7c20 */ /* 0x000fe40008410000 */
[----:B------:R-:W4:Y:S01]  /*0df0*/  LDL R93, [R1+0x40] ;  /* 0x00004000015d7983 */ /* 0x000f220000100800 */
[----:B------:R-:W-:-:S05]  /*0e00*/  IADD3 R175, PT, PT, R160, 0x100, RZ ;  /* 0x00000100a0af7810 */ /* 0x000fca0007ffe0ff */
[----:B------:R-:W-:-:S04]  /*0e10*/  IMAD.WIDE.U32 R116, R175, 0x20, R140 ;  /* 0x00000020af747825 */ /* 0x000fc800078e008c */
[----:B--2---:R-:W-:Y:S01]  /*0e20*/  FADD.FTZ R210, R87, -UR4 ;  /* 0x8000000457d27e21 */ /* 0x004fe20008010000 */
[----:B------:R-:W2:Y:S01]  /*0e30*/  LDG.E.128 R108, desc[UR14][R116.64] ;  /* 0x0000000e746c7981 */ /* 0x000ea2000c1e1d00 */
[----:B---3--:R-:W-:Y:S01]  /*0e40*/  FADD.FTZ R186, R105, -UR4 ;  /* 0x8000000469ba7e21 */ /* 0x008fe20008010000 */
[----:B------:R-:W-:Y:S01]  /*0e50*/  FADD.FTZ R189, R106, -UR4 ;  /* 0x800000046abd7e21 */ /* 0x000fe20008010000 */
[----:B-1----:R-:W-:Y:S02]  /*0e60*/  HADD2.F32 R105, -RZ, R125.H0_H0 ;  /* 0x2000007dff697230 */ /* 0x002fe40000004100 */
[----:B----4-:R-:W-:Y:S02]  /*0e70*/  HADD2.F32 R209, -RZ, R89.H0_H0 ;  /* 0x20000059ffd17230 */ /* 0x010fe40000004100 */
[----:B------:R-:W-:Y:S01]  /*0e80*/  FMUL.FTZ R210, R210, UR12 ;  /* 0x0000000cd2d27c20 */ /* 0x000fe20008410000 */
[----:B------:R-:W-:Y:S01]  /*0e90*/  HADD2.F32 R106, -RZ, R125.H1_H1 ;  /* 0x3000007dff6a7230 */ /* 0x000fe20000004100 */
[----:B------:R-:W-:Y:S01]  /*0ea0*/  IADD3 R0, PT, PT, R160, 0x200, RZ ;  /* 0x00000200a0007810 */ /* 0x000fe20007ffe0ff */
[----:B------:R-:W3:Y:S01]  /*0eb0*/  LDL R125, [R1+0x68] ;  /* 0x00006800017d7983 */ /* 0x000ee20000100800 */
[----:B------:R-:W-:-:S02]  /*0ec0*/  HADD2.F32 R89, -RZ, R89.H1_H1 ;  /* 0x30000059ff597230 */ /* 0x000fc40000004100 */
[----:B------:R-:W-:Y:S01]  /*0ed0*/  FADD.FTZ R180, R99, -UR4 ;  /* 0x8000000463b47e21 */ /* 0x000fe20008010000 */
[----:B------:R-:W-:-:S04]  /*0ee0*/  IMAD.WIDE.U32 R112, R175, 0x10, R136 ;  /* 0x00000010af707825 */ /* 0x000fc800078e0088 */
[----:B------:R-:W-:Y:S01]  /*0ef0*/  FADD.FTZ R184, R104, -UR4 ;  /* 0x8000000468b87e21 */ /* 0x000fe20008010000 */
[----:B------:R-:W-:-:S04]  /*0f00*/  IMAD.WIDE.U32 R128, R174, 0x20, R140 ;  /* 0x00000020ae807825 */ /* 0x000fc800078e008c */
[----:B------:R-:W-:Y:S01]  /*0f10*/  FADD.FTZ R153, R89, R153 ;  /* 0x0000009959997221 */ /* 0x000fe20000010000 */
[-C--:B------:R-:W-:Y:S01]  /*0f20*/  FFMA.FTZ R5, R210, R89.reuse, R5 ;  /* 0x00000059d2057223 */ /* 0x080fe20000010005 */
[----:B------:R-:W-:Y:S01]  /*0f30*/  FMUL.FTZ R207, R177, R89 ;  /* 0x00000059b1cf7220 */ /* 0x000fe20000410000 */
[----:B------:R-:W-:Y:S01]  /*0f40*/  HADD2.F32 R185, -RZ, R101.H1_H1 ;  /* 0x30000065ffb97230 */ /* 0x000fe20000004100 */
[----:B------:R-:W4:Y:S01]  /*0f50*/  LDL R89, [R1+0x30] ;  /* 0x0000300001597983 */ /* 0x000f220000100800 */
[--C-:B------:R-:W-:Y:S02]  /*0f60*/  HADD2.F32 R191, -RZ, R103.reuse.H0_H0 ;  /* 0x20000067ffbf7230 */ /* 0x100fe40000004100 */
[----:B------:R-:W-:Y:S01]  /*0f70*/  FMUL.FTZ R180, R180, UR12 ;  /* 0x0000000cb4b47c20 */ /* 0x000fe20008410000 */
[----:B------:R-:W-:Y:S01]  /*0f80*/  HADD2.F32 R192, -RZ, R103.H1_H1 ;  /* 0x30000067ffc07230 */ /* 0x000fe20000004100 */
[----:B------:R-:W4:Y:S01]  /*0f90*/  LDG.E.128 R112, desc[UR14][R112.64] ;  /* 0x0000000e70707981 */ /* 0x000f22000c1e1d00 */
[----:B------:R-:W-:-:S03]  /*0fa0*/  IMAD.WIDE.U32 R140, R0, 0x20, R140 ;  /* 0x00000020008c7825 */ /* 0x000fc600078e008c */
[----:B------:R0:W4:Y:S01]  /*0fb0*/  LDG.E.128 R120, desc[UR14][R128.64] ;  /* 0x0000000e80787981 */ /* 0x000122000c1e1d00 */
[--C-:B------:R-:W-:Y:S02]  /*0fc0*/  HADD2.F32 R103, -RZ, R124.reuse.H0_H0 ;  /* 0x2000007cff677230 */ /* 0x100fe40000004100 */
[----:B------:R-:W-:Y:S02]  /*0fd0*/  HADD2.F32 R104, -RZ, R124.H1_H1 ;  /* 0x3000007cff687230 */ /* 0x000fe40000004100 */
[----:B------:R-:W-:Y:S01]  /*0fe0*/  FADD.FTZ R193, R185, R193 ;  /* 0x000000c1b9c17221 */ /* 0x000fe20000010000 */
[----:B------:R-:W4:Y:S01]  /*0ff0*/  LDL R124, [R1+0x4c] ;  /* 0x00004c00017c7983 */ /* 0x000f220000100800 */
[----:B------:R-:W-:-:S03]  /*1000*/  FFMA.FTZ R13, R180, R185, R13 ;  /* 0x000000b9b40d7223 */ /* 0x000fc6000001000d */
[----:B------:R-:W4:Y:S04]  /*1010*/  LDG.E.128 R132, desc[UR14][R140.64] ;  /* 0x0000000e8c847981 */ /* 0x000f28000c1e1d00 */
[----:B------:R-:W4:Y:S01]  /*1020*/  LDG.E.128 R128, desc[UR14][R128.64+0x10] ;  /* 0x0000100e80807981 */ /* 0x000f22000c1e1d00 */
[----:B------:R-:W-:Y:S01]  /*1030*/  FADD.FTZ R92, R92, -UR4 ;  /* 0x800000045c5c7e21 */ /* 0x000fe20008010000 */
[----:B------:R-:W-:Y:S01]  /*1040*/  FADD.FTZ R95, R95, -UR4 ;  /* 0x800000045f5f7e21 */ /* 0x000fe20008010000 */
[----:B------:R-:W-:Y:S02]  /*1050*/  HADD2.F32 R201, -RZ, R91.H0_H0 ;  /* 0x2000005bffc97230 */ /* 0x000fe40000004100 */
[----:B------:R-:W-:Y:S01]  /*1060*/  FADD.FTZ R197, R84, -UR4 ;  /* 0x8000000454c57e21 */ /* 0x000fe20008010000 */
[----:B------:R-:W-:-:S02]  /*1070*/  HADD2.F32 R205, -RZ, R90.H0_H0 ;  /* 0x2000005affcd7230 */ /* 0x000fc40000004100 */
[----:B------:R-:W-:Y:S01]  /*1080*/  FADD.FTZ R211, R85, -UR4 ;  /* 0x8000000455d37e21 */ /* 0x000fe20008010000 */
[----:B------:R-:W-:Y:S02]  /*1090*/  HADD2.F32 R199, -RZ, R88.H0_H0 ;  /* 0x20000058ffc77230 */ /* 0x000fe40000004100 */
[----:B------:R-:W-:Y:S01]  /*10a0*/  FADD.FTZ R212, R86, -UR4 ;  /* 0x8000000456d47e21 */ /* 0x000fe20008010000 */
[----:B------:R-:W-:Y:S01]  /*10b0*/  FADD.FTZ R190, R107, -UR4 ;  /* 0x800000046bbe7e21 */ /* 0x000fe20008010000 */
[----:B------:R-:W4:Y:S01]  /*10c0*/  LDG.E.128 R116, desc[UR14][R116.64+0x10] ;  /* 0x0000100e74747981 */ /* 0x000f22000c1e1d00 */
[----:B------:R-:W-:-:S03]  /*10d0*/  FMUL.FTZ R185, R93, R185 ;  /* 0x000000b95db97220 */ /* 0x000fc60000410000 */
[----:B------:R-:W4:Y:S01]  /*10e0*/  LDL R93, [R1+0x2c] ;  /* 0x00002c00015d7983 */ /* 0x000f220000100800 */
[----:B------:R-:W-:Y:S02]  /*10f0*/  HADD2.F32 R91, -RZ, R91.H1_H1 ;  /* 0x3000005bff5b7230 */ /* 0x000fe40000004100 */
[----:B------:R-:W-:Y:S01]  /*1100*/  FMUL.FTZ R208, R92, UR12 ;  /* 0x0000000c5cd07c20 */ /* 0x000fe20008410000 */
[----:B------:R-:W-:Y:S01]  /*1110*/  FMUL.FTZ R202, R95, UR12 ;  /* 0x0000000c5fca7c20 */ /* 0x000fe20008410000 */
[----:B------:R-:W4:Y:S01]  /*1120*/  LDL R92, [R1+0x3c] ;  /* 0x00003c00015c7983 */ /* 0x000f220000100800 */
[----:B------:R-:W-:Y:S02]  /*1130*/  HADD2.F32 R90, -RZ, R90.H1_H1 ;  /* 0x3000005aff5a7230 */ /* 0x000fe40000004100 */
[----:B------:R-:W-:Y:S01]  /*1140*/  FADD.FTZ R157, R91, R157 ;  /* 0x0000009d5b9d7221 */ /* 0x000fe20000010000 */
[-C--:B------:R-:W-:Y:S01]  /*1150*/  FFMA.FTZ R9, R202, R91.reuse, R9 ;  /* 0x0000005bca097223 */ /* 0x080fe20000010009 */
[----:B------:R-:W-:Y:S01]  /*1160*/  FMUL.FTZ R200, R168, R91 ;  /* 0x0000005ba8c87220 */ /* 0x000fe20000410000 */
[----:B------:R-:W-:Y:S01]  /*1170*/  FMUL.FTZ R197, R197, UR12 ;  /* 0x0000000cc5c57c20 */ /* 0x000fe20008410000 */
[----:B------:R-:W4:Y:S01]  /*1180*/  LDL R91, [R1+0x38] ;  /* 0x00003800015b7983 */ /* 0x000f220000100800 */
[----:B------:R-:W-:Y:S01]  /*1190*/  FADD.FTZ R155, R90, R155 ;  /* 0x0000009b5a9b7221 */ /* 0x000fe20000010000 */
[-C--:B------:R-:W-:Y:S01]  /*11a0*/  FFMA.FTZ R7, R206, R90.reuse, R7 ;  /* 0x0000005ace077223 */ /* 0x080fe20000010007 */
[----:B------:R-:W-:Y:S01]  /*11b0*/  FMUL.FTZ R203, R171, R90 ;  /* 0x0000005aabcb7220 */ /* 0x000fe20000410000 */
[----:B------:R-:W-:Y:S01]  /*11c0*/  HADD2.F32 R88, -RZ, R88.H1_H1 ;  /* 0x30000058ff587230 */ /* 0x000fe20000004100 */
[----:B------:R-:W4:Y:S01]  /*11d0*/  LDL R90, [R1+0x34] ;  /* 0x00003400015a7983 */ /* 0x000f220000100800 */
[----:B------:R-:W-:Y:S01]  /*11e0*/  FMUL.FTZ R211, R211, UR12 ;  /* 0x0000000cd3d37c20 */ /* 0x000fe20008410000 */
[----:B------:R-:W-:Y:S01]  /*11f0*/  FADD.FTZ R150, R199, R150 ;  /* 0x00000096c7967221 */ /* 0x000fe20000010000 */
[-C--:B------:R-:W-:Y:S01]  /*1200*/  FFMA.FTZ R2, R197, R199.reuse, R2 ;  /* 0x000000c7c5027223 */ /* 0x080fe20000010002 */
[----:B------:R-:W-:Y:S01]  /*1210*/  FMUL.FTZ R199, R167, R199 ;  /* 0x000000c7a7c77220 */ /* 0x000fe20000410000 */
[----:B------:R-:W-:Y:S01]  /*1220*/  FMUL.FTZ R212, R212, UR12 ;  /* 0x0000000cd4d47c20 */ /* 0x000fe20008410000 */
[----:B------:R-:W-:Y:S01]  /*1230*/  FADD.FTZ R151, R88, R151 ;  /* 0x0000009758977221 */ /* 0x000fe20000010000 */
[-C--:B------:R-:W-:Y:S01]  /*1240*/  FFMA.FTZ R3, R211, R88.reuse, R3 ;  /* 0x00000058d3037223 */ /* 0x080fe20000010003 */
[----:B---3--:R-:W-:Y:S01]  /*1250*/  FMUL.FTZ R198, R125, R88 ;  /* 0x000000587dc67220 */ /* 0x008fe20000410000 */
[----:B------:R-:W-:Y:S01]  /*1260*/  FADD.FTZ R88, RZ, R199 ;  /* 0x000000c7ff587221 */ /* 0x000fe20000010000 */
[----:B------:R-:W-:Y:S01]  /*1270*/  FADD.FTZ R152, R209, R152 ;  /* 0x00000098d1987221 */ /* 0x000fe20000010000 */
[-C--:B------:R-:W-:Y:S01]  /*1280*/  FFMA.FTZ R4, R212, R209.reuse, R4 ;  /* 0x000000d1d4047223 */ /* 0x080fe20000010004 */
[----:B--2---:R-:W-:Y:S01]  /*1290*/  FADD.FTZ R86, R109, -UR4 ;  /* 0x800000046d567e21 */ /* 0x004fe20008010000 */
[----:B------:R-:W-:Y:S01]  /*12a0*/  FMUL.FTZ R209, R178, R209 ;  /* 0x000000d1b2d17220 */ /* 0x000fe20000410000 */
[----:B------:R-:W-:Y:S01]  /*12b0*/  FADD.FTZ R88, R198, R88 ;  /* 0x00000058c6587221 */ /* 0x000fe20000010000 */
[----:B------:R-:W-:Y:S01]  /*12c0*/  FADD.FTZ R96, R96, -UR4 ;  /* 0x8000000460607e21 */ /* 0x000fe20008010000 */
[----:B------:R-:W-:Y:S01]  /*12d0*/  FMUL.FTZ R190, R190, UR12 ;  /* 0x0000000cbebe7c20 */ /* 0x000fe20008410000 */
[----:B------:R-:W-:-:S02]  /*12e0*/  HADD2.F32 R181, -RZ, R100.H0_H0 ;  /* 0x20000064ffb57230 */ /* 0x000fc40000004100 */
[----:B------:R-:W-:Y:S01]  /*12f0*/  FADD.FTZ R88, R209, R88 ;  /* 0x00000058d1587221 */ /* 0x000fe20000010000 */
[----:B------:R-:W-:Y:S01]  /*1300*/  FMUL.FTZ R125, R86, UR12 ;  /* 0x0000000c567d7c20 */ /* 0x000fe20008410000 */
[----:B------:R-:W-:Y:S01]  /*1310*/  FMUL.FTZ R177, R96, UR12 ;  /* 0x0000000c60b17c20 */ /* 0x000fe20008410000 */
[----:B------:R-:W2:Y:S01]  /*1320*/  LDL R86, [R1+0x18] ;  /* 0x0000180001567983 */ /* 0x000ea20000100800 */
[----:B------:R-:W-:Y:S01]  /*1330*/  FADD.FTZ R154, R205, R154 ;  /* 0x0000009acd9a7221 */ /* 0x000fe20000010000 */
[-C--:B------:R-:W-:Y:S01]  /*1340*/  FFMA.FTZ R6, R208, R205.reuse, R6 ;  /* 0x000000cdd0067223 */ /* 0x080fe20000010006 */
[----:B------:R-:W-:Y:S01]  /*1350*/  FADD.FTZ R85, R108, -UR4 ;  /* 0x800000046c557e21 */ /* 0x000fe20008010000 */
[----:B------:R-:W-:Y:S01]  /*1360*/  FMUL.FTZ R205, R172, R205 ;  /* 0x000000cdaccd7220 */ /* 0x000fe20000410000 */
[----:B------:R-:W-:Y:S01]  /*1370*/  FADD.FTZ R214, R192, R214 ;  /* 0x000000d6c0d67221 */ /* 0x000fe20000010000 */
[-C--:B------:R-:W-:Y:S01]  /*1380*/  FFMA.FTZ R17, R190, R192.reuse, R17 ;  /* 0x000000c0be117223 */ /* 0x080fe20000010011 */
[----:B------:R-:W-:Y:S01]  /*1390*/  FADD.FTZ R88, R207, R88 ;  /* 0x00000058cf587221 */ /* 0x000fe20000010000 */
[----:B----4-:R-:W-:Y:S01]  /*13a0*/  FMUL.FTZ R192, R89, R192 ;  /* 0x000000c059c07220 */ /* 0x010fe20000410000 */
[----:B------:R-:W-:Y:S01]  /*13b0*/  FADD.FTZ R158, R181, R158 ;  /* 0x0000009eb59e7221 */ /* 0x000fe20000010000 */
[----:B------:R-:W-:Y:S01]  /*13c0*/  FFMA.FTZ R10, R177, R181, R10 ;  /* 0x000000b5b10a7223 */ /* 0x000fe2000001000a */
[----:B------:R-:W3:Y:S01]  /*13d0*/  LDL R89, [R1+0x1c] ;  /* 0x00001c0001597983 */ /* 0x000ee20000100800 */
[----:B------:R-:W-:-:S02]  /*13e0*/  HADD2.F32 R84, -RZ, R112.H0_H0 ;  /* 0x20000070ff547230 */ /* 0x000fc40000004100 */
[----:B------:R-:W-:Y:S01]  /*13f0*/  FMUL.FTZ R181, R124, R181 ;  /* 0x000000b57cb57220 */ /* 0x000fe20000410000 */
[----:B------:R-:W-:Y:S01]  /*1400*/  FMUL.FTZ R124, R85, UR12 ;  /* 0x0000000c557c7c20 */ /* 0x000fe20008410000 */
[----:B------:R-:W-:Y:S01]  /*1410*/  FADD.FTZ R88, R205, R88 ;  /* 0x00000058cd587221 */ /* 0x000fe20000010000 */
[----:B------:R-:W-:Y:S01]  /*1420*/  FADD.FTZ R204, R94, -UR4 ;  /* 0x800000045ecc7e21 */ /* 0x000fe20008010000 */
[----:B------:R-:W-:Y:S01]  /*1430*/  FADD.FTZ R94, R132, -UR4 ;  /* 0x80000004845e7e21 */ /* 0x000fe20008010000 */
[----:B------:R-:W-:Y:S01]  /*1440*/  FADD.FTZ R87, R110, -UR4 ;  /* 0x800000046e577e21 */ /* 0x000fe20008010000 */
[----:B------:R-:W-:Y:S01]  /*1450*/  FADD.FTZ R215, R84, R215 ;  /* 0x000000d754d77221 */ /* 0x000fe20000010000 */
[----:B------:R-:W-:Y:S01]  /*1460*/  FFMA.FTZ R18, R124, R84, R18 ;  /* 0x000000547c127223 */ /* 0x000fe20000010012 */
[----:B------:R-:W-:Y:S01]  /*1470*/  FADD.FTZ R107, R128, -UR4 ;  /* 0x80000004806b7e21 */ /* 0x000fe20008010000 */
[----:B0-----:R-:W-:Y:S02]  /*1480*/  FMUL.FTZ R128, R87, UR12 ;  /* 0x0000000c57807c20 */ /* 0x001fe40008410000 */
[----:B------:R-:W4:Y:S01]  /*1490*/  LDL R87, [R1+0x10] ;  /* 0x0000100001577983 */ /* 0x000f220000100800 */
[----:B------:R-:W-:-:S02]  /*14a0*/  HADD2.F32 R182, -RZ, R100.H1_H1 ;  /* 0x30000064ffb67230 */ /* 0x000fc40000004100 */
[----:B------:R-:W-:Y:S02]  /*14b0*/  FADD.FTZ R100, R121, -UR4 ;  /* 0x8000000479647e21 */ /* 0x000fe40008010000 */
[----:B------:R-:W4:Y:S01]  /*14c0*/  LDL R121, [R1+0x48] ;  /* 0x0000480001797983 */ /* 0x000f220000100800 */
[----:B------:R-:W-:Y:S01]  /*14d0*/  FMUL.FTZ R132, R93, R84 ;  /* 0x000000545d847220 */ /* 0x000fe20000410000 */
[----:B------:R-:W-:Y:S02]  /*14e0*/  FADD.FTZ R84, R203, R88 ;  /* 0x00000058cb547221 */ /* 0x000fe40000010000 */
[----:B------:R-:W4:Y:S01]  /*14f0*/  LDL R88, [R1+0x14] ;  /* 0x0000140001587983 */ /* 0x000f220000100800 */
[----:B------:R-:W-:-:S03]  /*1500*/  FADD.FTZ R99, R120, -UR4 ;  /* 0x8000000478637e21 */ /* 0x000fc60008010000 */
[----:B------:R-:W4:Y:S01]  /*1510*/  LDL R120, [R1+0x44] ;  /* 0x0000440001787983 */ /* 0x000f220000100800 */
[--C-:B------:R-:W-:Y:S02]  /*1520*/  HADD2.F32 R187, -RZ, R102.reuse.H0_H0 ;  /* 0x20000066ffbb7230 */ /* 0x100fe40000004100 */
[----:B------:R-:W-:Y:S01]  /*1530*/  FMUL.FTZ R184, R184, UR12 ;  /* 0x0000000cb8b87c20 */ /* 0x000fe20008410000 */
[----:B------:R-:W-:Y:S02]  /*1540*/  HADD2.F32 R188, -RZ, R102.H1_H1 ;  /* 0x30000066ffbc7230 */ /* 0x000fe40000004100 */
[----:B------:R-:W-:Y:S01]  /*1550*/  FMUL.FTZ R186, R186, UR12 ;  /* 0x0000000cbaba7c20 */ /* 0x000fe20008410000 */
[----:B------:R-:W-:Y:S01]  /*1560*/  FADD.FTZ R194, R187, R194 ;  /* 0x000000c2bbc27221 */ /* 0x000fe20000010000 */
[-C--:B------:R-:W-:Y:S01]  /*1570*/  FFMA.FTZ R14, R184, R187.reuse, R14 ;  /* 0x000000bbb80e7223 */ /* 0x080fe2000001000e */
[----:B------:R-:W-:Y:S02]  /*1580*/  FMUL.FTZ R187, R92, R187 ;  /* 0x000000bb5cbb7220 */ /* 0x000fe40000410000 */
[----:B------:R-:W4:Y:S01]  /*1590*/  LDL R92, [R1+0x28] ;  /* 0x00002800015c7983 */ /* 0x000f220000100800 */
[----:B------:R-:W-:Y:S01]  /*15a0*/  FADD.FTZ R195, R188, R195 ;  /* 0x000000c3bcc37221 */ /* 0x000fe20000010000 */
[-C--:B------:R-:W-:Y:S01]  /*15b0*/  FFMA.FTZ R15, R186, R188.reuse, R15 ;  /* 0x000000bcba0f7223 */ /* 0x080fe2000001000f */
[----:B------:R-:W-:Y:S01]  /*15c0*/  FMUL.FTZ R189, R189, UR12 ;  /* 0x0000000cbdbd7c20 */ /* 0x000fe20008410000 */
[----:B------:R-:W-:-:S02]  /*15d0*/  FMUL.FTZ R188, R91, R188 ;  /* 0x000000bc5bbc7220 */ /* 0x000fc40000410000 */
[----:B------:R-:W4:Y:S01]  /*15e0*/  LDL R91, [R1+0x24] ;  /* 0x00002400015b7983 */ /* 0x000f220000100800 */
[----:B------:R-:W-:Y:S01]  /*15f0*/  FADD.FTZ R196, R191, R196 ;  /* 0x000000c4bfc47221 */ /* 0x000fe20000010000 */
[-C--:B------:R-:W-:Y:S01]  /*1600*/  FFMA.FTZ R16, R189, R191.reuse, R16 ;  /* 0x000000bfbd107223 */ /* 0x080fe20000010010 */
[----:B------:R-:W-:Y:S02]  /*1610*/  FMUL.FTZ R191, R90, R191 ;  /* 0x000000bf5abf7220 */ /* 0x000fe40000410000 */
[----:B------:R-:W4:Y:S01]  /*1620*/  LDL R90, [R1+0x20] ;  /* 0x00002000015a7983 */ /* 0x000f220000100800 */
[--C-:B------:R-:W-:Y:S02]  /*1630*/  HADD2.F32 R166, -RZ, R114.reuse.H0_H0 ;  /* 0x20000072ffa67230 */ /* 0x100fe40000004100 */
[----:B------:R-:W-:Y:S01]  /*1640*/  FADD.FTZ R165, R116, -UR4 ;  /* 0x8000000474a57e21 */ /* 0x000fe20008010000 */
[----:B------:R-:W-:Y:S02]  /*1650*/  HADD2.F32 R114, -RZ, R114.H1_H1 ;  /* 0x30000072ff727230 */ /* 0x000fe40000004100 */
[----:B------:R-:W-:Y:S01]  /*1660*/  FMUL.FTZ R204, R204, UR12 ;  /* 0x0000000ccccc7c20 */ /* 0x000fe20008410000 */
[----:B------:R-:W-:-:S02]  /*1670*/  FMUL.FTZ R165, R165, UR12 ;  /* 0x0000000ca5a57c20 */ /* 0x000fc40008410000 */
[----:B--2---:R-:W-:Y:S02]  /*1680*/  FMUL.FTZ R168, R86, R114 ;  /* 0x0000007256a87220 */ /* 0x004fe40000410000 */
[----:B------:R-:W2:Y:S01]  /*1690*/  LDL R86, [R1+0x8] ;  /* 0x0000080001567983 */ /* 0x000ea20000100800 */
[----:B------:R-:W-:Y:S01]  /*16a0*/  FADD.FTZ R118, R118, -UR4 ;  /* 0x8000000476767e21 */ /* 0x000fe20008010000 */
[----:B------:R-:W-:Y:S01]  /*16b0*/  FADD.FTZ R219, R166, R219 ;  /* 0x000000dba6db7221 */ /* 0x000fe20000010000 */
[-C--:B------:R-:W-:Y:S01]  /*16c0*/  FFMA.FTZ R22, R165, R166.reuse, R22 ;  /* 0x000000a6a5167223 */ /* 0x080fe20000010016 */
[----:B------:R-:W-:Y:S01]  /*16d0*/  FADD.FTZ R156, R201, R156 ;  /* 0x0000009cc99c7221 */ /* 0x000fe20000010000 */
[-C--:B------:R-:W-:Y:S01]  /*16e0*/  FFMA.FTZ R8, R204, R201.reuse, R8 ;  /* 0x000000c9cc087223 */ /* 0x080fe20000010008 */
[----:B------:R-:W-:Y:S02]  /*16f0*/  HADD2.F32 R170, -RZ, R115.H0_H0 ;  /* 0x20000073ffaa7230 */ /* 0x000fe40000004100 */
[----:B------:R-:W-:Y:S01]  /*1700*/  FMUL.FTZ R201, R169, R201 ;  /* 0x000000c9a9c97220 */ /* 0x000fe20000410000 */
[----:B---3--:R-:W-:-:S02]  /*1710*/  FMUL.FTZ R166, R89, R166 ;  /* 0x000000a659a67220 */ /* 0x008fc40000410000 */
[----:B------:R-:W3:Y:S01]  /*1720*/  LDL R89, [R1+0xc] ;  /* 0x00000c0001597983 */ /* 0x000ee20000100800 */
[----:B------:R-:W-:Y:S01]  /*1730*/  FMUL.FTZ R169, R118, UR12 ;  /* 0x0000000c76a97c20 */ /* 0x000fe20008410000 */
[----:B------:R-:W-:Y:S02]  /*1740*/  HADD2.F32 R115, -RZ, R115.H1_H1 ;  /* 0x30000073ff737230 */ /* 0x000fe40000004100 */
[----:B------:R-:W-:Y:S01]  /*1750*/  FADD.FTZ R221, R170, R221 ;  /* 0x000000ddaadd7221 */ /* 0x000fe20000010000 */
[----:B------:R-:W-:Y:S02]  /*1760*/  FFMA.FTZ R24, R169, R170, R24 ;  /* 0x000000aaa9187223 */ /* 0x000fe40000010018 */
[----:B----4-:R-:W-:Y:S02]  /*1770*/  FMUL.FTZ R172, R87, R115 ;  /* 0x0000007357ac7220 */ /* 0x010fe40000410000 */
[----:B------:R-:W4:Y:S01]  /*1780*/  LDL R87, [R1] ;  /* 0x0000000001577983 */ /* 0x000f220000100800 */
[----:B------:R-:W-:-:S06]  /*1790*/  IMAD.WIDE.U32 R136, R0, 0x10, R136 ;  /* 0x0000001000887825 */ /* 0x000fcc00078e0088 */
[----:B------:R-:W4:Y:S01]  /*17a0*/  LDG.E.128 R136, desc[UR14][R136.64] ;  /* 0x0000000e88887981 */ /* 0x000f22000c1e1d00 */
[----:B------:R-:W-:Y:S02]  /*17b0*/  LOP3.LUT P1, RZ, R163, 0x1f, RZ, 0xc0, !PT ;  /* 0x0000001fa3ff7812 */ /* 0x000fe4000782c0ff */
[----:B------:R-:W-:Y:S02]  /*17c0*/  PLOP3.LUT P0, PT, PT, PT, PT, 0x80, 0x8 ;  /* 0x000000000008781c */ /* 0x000fe40003f0f070 */
[----:B------:R-:W-:-:S09]  /*17d0*/  IADD3 R161, PT, PT, R240, 0x5020, RZ ;  /* 0x00005020f0a17810 */ /* 0x000fd20007ffe0ff */
[----:B------:R-:W-:Y:S02]  /*17e0*/  @!P1 PLOP3.LUT P0, PT, P2, PT, PT, 0x80, 0x8 ;  /* 0x000000000008981c */ /* 0x000fe4000170f070 */
[----:B------:R-:W-:Y:S02]  /*17f0*/  @!P1 MOV R142, R161 ;  /* 0x000000a1008e9202 */ /* 0x000fe40000000f00 */
[----:B------:R-:W-:-:S04]  /*1800*/  @!P1 SHF.R.U32.HI R143, RZ, 0x2, R163 ;  /* 0x00000002ff8f9819 */ /* 0x000fc800000116a3 */
[----:B------:R-:W-:-:S05]  /*1810*/  @!P1 LOP3.LUT R213, R143, 0x18, RZ, 0xc0, !PT ;  /* 0x000000188fd59812 */ /* 0x000fca00078ec0ff */
[----:B------:R-:W-:-:S04]  /*1820*/  @!P0 IADD3 R142, PT, PT, R240, 0x5000, RZ ;  /* 0x00005000f08e8810 */ /* 0x000fc80007ffe0ff */
[----:B------:R-:W-:Y:S02]  /*1830*/  @!P1 MOV R164, R142 ;  /* 0x0000008e00a49202 */ /* 0x000fe40000000f00 */
[----:B------:R-:W4:Y:S01]  /*1840*/  LDG.E.128 R140, desc[UR14][R140.64+0x10] ;  /* 0x0000100e8c8c7981 */ /* 0x000f22000c1e1d00 */
[----:B------:R-:W-:-:S03]  /*1850*/  FMUL.FTZ R170, R88, R170 ;  /* 0x000000aa58aa7220 */ /* 0x000fc60000410000 */
[----:B------:R-:W4:Y:S01]  /*1860*/  LDL R88, [R1+0x4] ;  /* 0x0000040001587983 */ /* 0x000f220000100800 */
[----:B------:R-:W-:Y:S01]  /*1870*/  FADD.FTZ R97, R97, -UR4 ;  /* 0x8000000461617e21 */ /* 0x000fe20008010000 */
[----:B------:R-:W-:Y:S01]  /*1880*/  FADD.FTZ R84, R201, R84 ;  /* 0x00000054c9547221 */ /* 0x000fe20000010000 */
[----:B------:R-:W-:Y:S01]  /*1890*/  FFMA.FTZ R85, R197, R199, RZ ;  /* 0x000000c7c5557223 */ /* 0x000fe200000100ff */
[----:B------:R-:W-:Y:S01]  /*18a0*/  FADD.FTZ R98, R98, -UR4 ;  /* 0x8000000462627e21 */ /* 0x000fe20008010000 */
[----:B------:R-:W-:Y:S01]  /*18b0*/  FMUL.FTZ R178, R97, UR12 ;  /* 0x0000000c61b27c20 */ /* 0x000fe20008410000 */
[----:B------:R-:W-:Y:S01]  /*18c0*/  FADD.FTZ R84, R200, R84 ;  /* 0x00000054c8547221 */ /* 0x000fe20000010000 */
[----:B------:R-:W-:Y:S01]  /*18d0*/  FFMA.FTZ R85, R211, R198, R85 ;  /* 0x000000c6d3557223 */ /* 0x000fe20000010055 */
[----:B------:R-:W-:Y:S02]  /*18e0*/  HADD2.F32 R183, -RZ, R101.H0_H0 ;  /* 0x20000065ffb77230 */ /* 0x000fe40000004100 */
        /* <DEDUP_REMOVED lines=23> */
[----:B------:R-:W-:Y:S01]  /*1a60*/  FFMA.FTZ R85, R178, R182, R85 ;  /* 0x000000b6b2557223 */ /* 0x000fe20000010055 */
[--C-:B------:R-:W-:Y:S02]  /*1a70*/  HADD2.F32 R163, -RZ, R113.reuse.H0_H0 ;  /* 0x20000071ffa37230 */ /* 0x100fe40000004100 */
[----:B------:R-:W-:Y:S01]  /*1a80*/  FMUL.FTZ R162, R92, R112 ;  /* 0x000000705ca27220 */ /* 0x000fe20000410000 */
[----:B------:R-:W-:Y:S01]  /*1a90*/  FADD.FTZ R84, R132, R84 ;  /* 0x0000005484547221 */ /* 0x000fe20000010000 */
[----:B------:R-:W-:Y:S01]  /*1aa0*/  FFMA.FTZ R85, R179, R183, R85 ;  /* 0x000000b7b3557223 */ /* 0x000fe20000010055 */
[----:B------:R-:W-:-:S02]  /*1ab0*/  HADD2.F32 R113, -RZ, R113.H1_H1 ;  /* 0x30000071ff717230 */ /* 0x000fc40000004100 */
[----:B------:R-:W-:Y:S01]  /*1ac0*/  FADD.FTZ R217, R163, R217 ;  /* 0x000000d9a3d97221 */ /* 0x000fe20000010000 */
[-C--:B------:R-:W-:Y:S01]  /*1ad0*/  FFMA.FTZ R20, R128, R163.reuse, R20 ;  /* 0x000000a380147223 */ /* 0x080fe20000010014 */
[----:B------:R-:W-:Y:S01]  /*1ae0*/  FMUL.FTZ R163, R91, R163 ;  /* 0x000000a35ba37220 */ /* 0x000fe20000410000 */
[----:B------:R-:W-:Y:S01]  /*1af0*/  FADD.FTZ R84, R162, R84 ;  /* 0x00000054a2547221 */ /* 0x000fe20000010000 */
[----:B------:R-:W-:Y:S01]  /*1b00*/  FFMA.FTZ R85, R180, R185, R85 ;  /* 0x000000b9b4557223 */ /* 0x000fe20000010055 */
[----:B------:R-:W-:Y:S01]  /*1b10*/  @!P1 IADD3 R213, PT, PT, R213, R164, RZ ;  /* 0x000000a4d5d59210 */ /* 0x000fe20007ffe0ff */
[----:B------:R-:W-:Y:S01]  /*1b20*/  FMUL.FTZ R164, R90, R113 ;  /* 0x000000715aa47220 */ /* 0x000fe20000410000 */
        /* <DEDUP_REMOVED lines=9> */
[----:B------:R-:W-:Y:S01]  /*1bc0*/  FMUL.FTZ R99, R99, UR12 ;  /* 0x0000000c63637c20 */ /* 0x000fe20008410000 */
[----:B------:R-:W-:Y:S01]  /*1bd0*/  FADD.FTZ R224, R104, R224 ;  /* 0x000000e068e07221 */ /* 0x000fe20000010000 */
[-C--:B------:R-:W-:Y:S01]  /*1be0*/  FFMA.FTZ R27, R100, R104.reuse, R27 ;  /* 0x00000068641b7223 */ /* 0x080fe2000001001b */
[----:B--2---:R-:W-:Y:S01]  /*1bf0*/  FMUL.FTZ R104, R86, R104 ;  /* 0x0000006856687220 */ /* 0x004fe20000410000 */
[----:B------:R-:W-:Y:S01]  /*1c00*/  FADD.FTZ R84, R170, R84 ;  /* 0x00000054aa547221 */ /* 0x000fe20000010000 */
[----:B------:R-:W-:Y:S01]  /*1c10*/  FFMA.FTZ R86, R124, R132, R85 ;  /* 0x000000847c567223 */ /* 0x000fe20000010055 */
[----:B------:R-:W-:Y:S01]  /*1c20*/  FADD.FTZ R101, R122, -UR4 ;  /* 0x800000047a657e21 */ /* 0x000fe20008010000 */
[----:B------:R-:W-:Y:S01]  /*1c30*/  FADD.FTZ R223, R103, R223 ;  /* 0x000000df67df7221 */ /* 0x000fe20000010000 */
[-C--:B------:R-:W-:Y:S01]  /*1c40*/  FFMA.FTZ R26, R99, R103.reuse, R26 ;  /* 0x00000067631a7223 */ /* 0x080fe2000001001a */
[----:B---3--:R-:W-:Y:S01]  /*1c50*/  FMUL.FTZ R103, R89, R103 ;  /* 0x0000006759677220 */ /* 0x008fe20000410000 */
[----:B------:R-:W-:Y:S01]  /*1c60*/  FADD.FTZ R84, R172, R84 ;  /* 0x00000054ac547221 */ /* 0x000fe20000010000 */
[----:B------:R-:W-:Y:S01]  /*1c70*/  FADD.FTZ R111, R111, -UR4 ;  /* 0x800000046f6f7e21 */ /* 0x000fe20008010000 */
[----:B------:R-:W-:Y:S01]  /*1c80*/  FFMA.FTZ R86, R125, R162, R86 ;  /* 0x000000a27d567223 */ /* 0x000fe20000010056 */
[----:B------:R-:W-:Y:S01]  /*1c90*/  FADD.FTZ R102, R123, -UR4 ;  /* 0x800000047b667e21 */ /* 0x000fe20008010000 */
[----:B------:R-:W-:Y:S01]  /*1ca0*/  FMUL.FTZ R101, R101, UR12 ;  /* 0x0000000c65657c20 */ /* 0x000fe20008410000 */
[----:B------:R-:W-:Y:S01]  /*1cb0*/  FADD.FTZ R109, R129, -UR4 ;  /* 0x80000004816d7e21 */ /* 0x000fe20008010000 */
[----:B------:R-:W-:Y:S01]  /*1cc0*/  FADD.FTZ R84, R103, R84 ;  /* 0x0000005467547221 */ /* 0x000fe20000010000 */
[----:B------:R-:W-:Y:S01]  /*1cd0*/  FMUL.FTZ R129, R111, UR12 ;  /* 0x0000000c6f817c20 */ /* 0x000fe20008410000 */
[----:B------:R-:W-:Y:S01]  /*1ce0*/  FFMA.FTZ R86, R128, R163, R86 ;  /* 0x000000a380567223 */ /* 0x000fe20000010056 */
[----:B------:R-:W-:Y:S01]  /*1cf0*/  FMUL.FTZ R102, R102, UR12 ;  /* 0x0000000c66667c20 */ /* 0x000fe20008410000 */
[----:B------:R-:W-:Y:S01]  /*1d00*/  FADD.FTZ R225, R105, R225 ;  /* 0x000000e169e17221 */ /* 0x000fe20000010000 */
[----:B------:R-:W-:Y:S01]  /*1d10*/  FFMA.FTZ R28, R101, R105, R28 ;  /* 0x00000069651c7223 */ /* 0x000fe2000001001c */
[----:B------:R-:W-:Y:S01]  /*1d20*/  FADD.FTZ R84, R84, R104 ;  /* 0x0000006854547221 */ /* 0x000fe20000010000 */
[----:B------:R-:W-:Y:S01]  /*1d30*/  FADD.FTZ R117, R117, -UR4 ;  /* 0x8000000475757e21 */ /* 0x000fe20008010000 */
[----:B------:R-:W-:Y:S01]  /*1d40*/  FFMA.FTZ R86, R129, R164, R86 ;  /* 0x000000a481567223 */ /* 0x000fe20000010056 */
[----:B------:R-:W-:-:S02]  /*1d50*/  HADD2.F32 R108, -RZ, R126.H0_H0 ;  /* 0x2000007eff6c7230 */ /* 0x000fc40000004100 */
[----:B------:R-:W-:Y:S01]  /*1d60*/  FADD.FTZ R226, R106, R226 ;  /* 0x000000e26ae27221 */ /* 0x000fe20000010000 */
[-C--:B------:R-:W-:Y:S01]  /*1d70*/  FFMA.FTZ R29, R102, R106.reuse, R29 ;  /* 0x0000006a661d7223 */ /* 0x080fe2000001001d */
[----:B------:R-:W-:Y:S01]  /*1d80*/  FMUL.FTZ R107, R107, UR12 ;  /* 0x0000000c6b6b7c20 */ /* 0x000fe20008410000 */
[----:B----4-:R-:W-:Y:S01]  /*1d90*/  FMUL.FTZ R106, R87, R106 ;  /* 0x0000006a576a7220 */ /* 0x010fe20000410000 */
[----:B------:R-:W-:Y:S01]  /*1da0*/  FMUL.FTZ R167, R117, UR12 ;  /* 0x0000000c75a77c20 */ /* 0x000fe20008410000 */
[----:B------:R-:W-:Y:S01]  /*1db0*/  FFMA.FTZ R86, R165, R166, R86 ;  /* 0x000000a6a5567223 */ /* 0x000fe20000010056 */
[----:B------:R-:W-:Y:S02]  /*1dc0*/  HADD2.F32 R110, -RZ, R126.H1_H1 ;  /* 0x3000007eff6e7230 */ /* 0x000fe40000004100 */
[----:B------:R-:W-:Y:S01]  /*1dd0*/  FADD.FTZ R227, R108, R227 ;  /* 0x000000e36ce37221 */ /* 0x000fe20000010000 */
[-C--:B------:R-:W-:Y:S01]  /*1de0*/  FFMA.FTZ R30, R107, R108.reuse, R30 ;  /* 0x0000006c6b1e7223 */ /* 0x080fe2000001001e */
[----:B------:R-:W-:Y:S01]  /*1df0*/  FMUL.FTZ R109, R109, UR12 ;  /* 0x0000000c6d6d7c20 */ /* 0x000fe20008410000 */
[----:B------:R-:W-:Y:S01]  /*1e00*/  FMUL.FTZ R108, R252, R108 ;  /* 0x0000006cfc6c7220 */ /* 0x000fe20000410000 */
[----:B------:R-:W-:Y:S01]  /*1e10*/  FADD.FTZ R119, R119, -UR4 ;  /* 0x8000000477777e21 */ /* 0x000fe20008010000 */
[----:B------:R-:W-:Y:S01]  /*1e20*/  FFMA.FTZ R86, R167, R168, R86 ;  /* 0x000000a8a7567223 */ /* 0x000fe20000010056 */
[----:B------:R-:W-:-:S02]  /*1e30*/  HADD2.F32 R116, -RZ, R127.H0_H0 ;  /* 0x2000007fff747230 */ /* 0x000fc40000004100 */
[----:B------:R-:W-:Y:S01]  /*1e40*/  FADD.FTZ R228, R110, R228 ;  /* 0x000000e46ee47221 */ /* 0x000fe20000010000 */
[-C--:B------:R-:W-:Y:S01]  /*1e50*/  FFMA.FTZ R31, R109, R110.reuse, R31 ;  /* 0x0000006e6d1f7223 */ /* 0x080fe2000001001f */
[----:B------:R-:W-:Y:S01]  /*1e60*/  FMUL.FTZ R110, R251, R110 ;  /* 0x0000006efb6e7220 */ /* 0x000fe20000410000 */
[----:B------:R-:W-:Y:S01]  /*1e70*/  FMUL.FTZ R171, R119, UR12 ;  /* 0x0000000c77ab7c20 */ /* 0x000fe20008410000 */
[----:B------:R-:W-:Y:S01]  /*1e80*/  FFMA.FTZ R86, R169, R170, R86 ;  /* 0x000000aaa9567223 */ /* 0x000fe20000010056 */
[----:B------:R-:W-:Y:S02]  /*1e90*/  HADD2.F32 R127, -RZ, R127.H1_H1 ;  /* 0x3000007fff7f7230 */ /* 0x000fe40000004100 */
[----:B------:R-:W-:Y:S01]  /*1ea0*/  FADD.FTZ R218, R113, R218 ;  /* 0x000000da71da7221 */ /* 0x000fe20000010000 */
[----:B------:R-:W-:Y:S01]  /*1eb0*/  FFMA.FTZ R21, R129, R113, R21 ;  /* 0x0000007181157223 */ /* 0x000fe20000010015 */
[----:B------:R-:W-:Y:S01]  /*1ec0*/  FMUL.FTZ R113, R250, R116 ;  /* 0x00000074fa717220 */ /* 0x000fe20000410000 */
[----:B------:R-:W-:Y:S01]  /*1ed0*/  FFMA.FTZ R86, R171, R172, R86 ;  /* 0x000000acab567223 */ /* 0x000fe20000010056 */
[----:B------:R-:W-:Y:S01]  /*1ee0*/  FADD.FTZ R222, R115, R222 ;  /* 0x000000de73de7221 */ /* 0x000fe20000010000 */
[----:B------:R-:W-:Y:S01]  /*1ef0*/  FFMA.FTZ R25, R171, R115, R25 ;  /* 0x00000073ab197223 */ /* 0x000fe20000010019 */
[----:B------:R-:W-:-:S02]  /*1f00*/  HADD2.F32 R117, -RZ, R136.H0_H0 ;  /* 0x20000088ff757230 */ /* 0x000fc40000004100 */
[----:B------:R-:W-:Y:S01]  /*1f10*/  FMUL.FTZ R115, R249, R127 ;  /* 0x0000007ff9737220 */ /* 0x000fe20000410000 */
[----:B------:R-:W-:Y:S01]  /*1f20*/  FFMA.FTZ R86, R99, R103, R86 ;  /* 0x0000006763567223 */ /* 0x000fe20000010056 */
[----:B------:R-:W-:Y:S02]  /*1f30*/  HADD2.F32 R120, -RZ, R136.H1_H1 ;  /* 0x30000088ff787230 */ /* 0x000fe40000004100 */
[----:B------:R-:W-:Y:S01]  /*1f40*/  FADD.FTZ R96, R133, -UR4 ;  /* 0x8000000485607e21 */ /* 0x000fe20008010000 */
[----:B------:R-:W-:Y:S01]  /*1f50*/  FFMA.FTZ R86, R100, R104, R86 ;  /* 0x0000006864567223 */ /* 0x000fe20000010056 */
[--C-:B------:R-:W-:Y:S02]  /*1f60*/  HADD2.F32 R133, -RZ, R137.reuse.H0_H0 ;  /* 0x20000089ff857230 */ /* 0x100fe40000004100 */
[----:B------:R-:W-:Y:S01]  /*1f70*/  FMUL.FTZ R89, R247, R120 ;  /* 0x00000078f7597220 */ /* 0x000fe20000410000 */
[----:B------:R-:W-:Y:S02]  /*1f80*/  HADD2.F32 R137, -RZ, R137.H1_H1 ;  /* 0x30000089ff897230 */ /* 0x000fe40000004100 */
[----:B------:R-:W-:Y:S01]  /*1f90*/  FMUL.FTZ R90, R246, R133 ;  /* 0x00000085f65a7220 */ /* 0x000fe20000410000 */
[----:B------:R-:W-:-:S02]  /*1fa0*/  HADD2.F32 R136, -RZ, R138.H0_H0 ;  /* 0x2000008aff887230 */ /* 0x000fc40000004100 */
[----:B------:R-:W-:Y:S01]  /*1fb0*/  FMUL.FTZ R91, R245, R137 ;  /* 0x00000089f55b7220 */ /* 0x000fe20000410000 */
[----:B------:R-:W-:Y:S01]  /*1fc0*/  FADD.FTZ R122, R130, -UR4 ;  /* 0x80000004827a7e21 */ /* 0x000fe20008010000 */
[----:B------:R-:W-:Y:S02]  /*1fd0*/  HADD2.F32 R229, -RZ, R138.H1_H1 ;  /* 0x3000008affe57230 */ /* 0x000fe40000004100 */
[----:B------:R-:W-:Y:S01]  /*1fe0*/  FADD.FTZ R123, R131, -UR4 ;  /* 0x80000004837b7e21 */ /* 0x000fe20008010000 */
[----:B------:R-:W-:Y:S01]  /*1ff0*/  FMUL.FTZ R92, R244, R136 ;  /* 0x00000088f45c7220 */ /* 0x000fe20000410000 */
[----:B------:R-:W-:Y:S01]  /*2000*/  FMUL.FTZ R122, R122, UR12 ;  /* 0x0000000c7a7a7c20 */ /* 0x000fe20008410000 */
[--C-:B------:R-:W-:Y:S02]  /*2010*/  HADD2.F32 R138, -RZ, R139.reuse.H0_H0 ;  /* 0x2000008bff8a7230 */ /* 0x100fe40000004100 */
[----:B------:R-:W-:Y:S01]  /*2020*/  FMUL.FTZ R93, R243, R229 ;  /* 0x000000e5f35d7220 */ /* 0x000fe20000410000 */
[----:B------:R-:W-:Y:S01]  /*2030*/  FMUL.FTZ R123, R123, UR12 ;  /* 0x0000000c7b7b7c20 */ /* 0x000fe20008410000 */
[----:B------:R-:W-:-:S02]  /*2040*/  HADD2.F32 R139, -RZ, R139.H1_H1 ;  /* 0x3000008bff8b7230 */ /* 0x000fc40000004100 */
[----:B------:R-:W-:Y:S01]  /*2050*/  FMUL.FTZ R94, R94, UR12 ;  /* 0x0000000c5e5e7c20 */ /* 0x000fe20008410000 */
[----:B------:R-:W-:Y:S01]  /*2060*/  FMUL.FTZ R95, R242, R138 ;  /* 0x0000008af25f7220 */ /* 0x000fe20000410000 */
[----:B------:R-:W-:Y:S01]  /*2070*/  FADD.FTZ R98, R134, -UR4 ;  /* 0x8000000486627e21 */ /* 0x000fe20008010000 */
[----:B------:R-:W-:Y:S01]  /*2080*/  FMUL.FTZ R96, R96, UR12 ;  /* 0x0000000c60607c20 */ /* 0x000fe20008410000 */
[----:B------:R-:W-:Y:S01]  /*2090*/  FMUL.FTZ R97, R241, R139 ;  /* 0x0000008bf1617220 */ /* 0x000fe20000410000 */
[----:B------:R-:W-:Y:S01]  /*20a0*/  FADD.FTZ R111, R135, -UR4 ;  /* 0x80000004876f7e21 */ /* 0x000fe20008010000 */
[----:B------:R-:W-:Y:S01]  /*20b0*/  FMUL.FTZ R98, R98, UR12 ;  /* 0x0000000c62627c20 */ /* 0x000fe20008410000 */
[----:B------:R-:W-:Y:S01]  /*20c0*/  FADD.FTZ R216, R112, R216 ;  /* 0x000000d870d87221 */ /* 0x000fe20000010000 */
[----:B------:R-:W-:Y:S01]  /*20d0*/  FFMA.FTZ R19, R125, R112, R19 ;  /* 0x000000707d137223 */ /* 0x000fe20000010013 */
[----:B------:R-:W-:Y:S01]  /*20e0*/  FADD.FTZ R112, R140, -UR4 ;  /* 0x800000048c707e21 */ /* 0x000fe20008010000 */
[----:B------:R-:W-:Y:S01]  /*20f0*/  FMUL.FTZ R111, R111, UR12 ;  /* 0x0000000c6f6f7c20 */ /* 0x000fe20008410000 */
[----:B------:R-:W-:Y:S01]  /*2100*/  FADD.FTZ R220, R114, R220 ;  /* 0x000000dc72dc7221 */ /* 0x000fe20000010000 */
[----:B------:R-:W-:Y:S01]  /*2110*/  FFMA.FTZ R23, R167, R114, R23 ;  /* 0x00000072a7177223 */ /* 0x000fe20000010017 */
[----:B------:R-:W-:Y:S01]  /*2120*/  FADD.FTZ R114, R141, -UR4 ;  /* 0x800000048d727e21 */ /* 0x000fe20008010000 */
[----:B------:R-:W-:Y:S01]  /*2130*/  FMUL.FTZ R112, R112, UR12 ;  /* 0x0000000c70707c20 */ /* 0x000fe20008410000 */
[----:B------:R-:W-:-:S02]  /*2140*/  FADD.FTZ R118, R142, -UR4 ;  /* 0x800000048e767e21 */ /* 0x000fc40008010000 */
[----:B------:R-:W-:Y:S01]  /*2150*/  FMUL.FTZ R114, R114, UR12 ;  /* 0x0000000c72727c20 */ /* 0x000fe20008410000 */
[----:B------:R-:W-:Y:S01]  /*2160*/  FADD.FTZ R119, R143, -UR4 ;  /* 0x800000048f777e21 */ /* 0x000fe20008010000 */
[----:B------:R-:W-:Y:S01]  /*2170*/  FMUL.FTZ R118, R118, UR12 ;  /* 0x0000000c76767c20 */ /* 0x000fe20008410000 */
[----:B------:R-:W-:Y:S01]  /*2180*/  ISETP.NE.U32.AND P0, PT, RZ, UR18, PT ;  /* 0x00000012ff007c0c */ /* 0x000fe2000bf05070 */
[----:B------:R-:W0:Y:S01]  /*2190*/  @UP0 LDCU.64 UR4, c[0x0][0x3e0] ;  /* 0x00007c00ff0407ac */ /* 0x000e220008000a00 */
[----:B------:R-:W-:Y:S01]  /*21a0*/  FMUL.FTZ R119, R119, UR12 ;  /* 0x0000000c77777c20 */ /* 0x000fe20008410000 */
[----:B------:R-:W-:-:S04]  /*21b0*/  FMUL.FTZ R105, R88, R105 ;  /* 0x0000006958697220 */ /* 0x000fc80000410000 */
[----:B------:R-:W-:-:S04]  /*21c0*/  FADD.FTZ R84, R84, R105 ;  /* 0x0000006954547221 */ /* 0x000fc80000010000 */
[----:B------:R-:W-:-:S04]  /*21d0*/  FADD.FTZ R84, R84, R106 ;  /* 0x0000006a54547221 */ /* 0x000fc80000010000 */
[----:B------:R-:W-:-:S04]  /*21e0*/  FADD.FTZ R84, R84, R108 ;  /* 0x0000006c54547221 */ /* 0x000fc80000010000 */
[----:B------:R-:W-:-:S04]  /*21f0*/  FADD.FTZ R84, R84, R110 ;  /* 0x0000006e54547221 */ /* 0x000fc80000010000 */
        /* <DEDUP_REMOVED lines=20> */
[----:B------:R-:W1:Y:S01]  /*2340*/  SHFL.DOWN PT, R85, R84, 0x10, 0x1f ;  /* 0x0a001f0054557f89 */ /* 0x000e6200000e0000 */
[----:B------:R-:W-:-:S04]  /*2350*/  FFMA.FTZ R86, R111, R91, R86 ;  /* 0x0000005b6f567223 */ /* 0x000fc80000010056 */
[----:B------:R-:W-:-:S04]  /*2360*/  FFMA.FTZ R86, R112, R92, R86 ;  /* 0x0000005c70567223 */ /* 0x000fc80000010056 */
[----:B------:R-:W-:-:S04]  /*2370*/  FFMA.FTZ R86, R114, R93, R86 ;  /* 0x0000005d72567223 */ /* 0x000fc80000010056 */
[----:B------:R-:W-:-:S04]  /*2380*/  FFMA.FTZ R86, R118, R95, R86 ;  /* 0x0000005f76567223 */ /* 0x000fc80000010056 */
[----:B------:R-:W-:Y:S01]  /*2390*/  FFMA.FTZ R86, R119, R97, R86 ;  /* 0x0000006177567223 */ /* 0x000fe20000010056 */
[----:B-1----:R-:W-:-:S04]  /*23a0*/  FADD.FTZ R85, R84, R85 ;  /* 0x0000005554557221 */ /* 0x002fc80000010000 */
        /* <DEDUP_REMOVED lines=14> */
[----:B------:R-:W1:Y:S01]  /*2490*/  SHFL.DOWN PT, R86, R84, 0x1, 0x1f ;  /* 0x08201f0054567f89 */ /* 0x000e6200000e0000 */
[----:B------:R-:W-:Y:S01]  /*24a0*/  ISETP.NE.AND.EX P0, PT, RZ, UR19, PT, P0 ;  /* 0x00000013ff007c0c */ /* 0x000fe2000bf05300 */
[----:B-1----:R-:W-:Y:S02]  /*24b0*/  FADD.FTZ R84, R84, R86 ;  /* 0x0000005654547221 */ /* 0x002fe40000010000 */
[----:B------:R-:W1:Y:S02]  /*24c0*/  SHFL.DOWN PT, R86, R85, 0x1, 0x1f ;  /* 0x08201f0055567f89 */ /* 0x000e6400000e0000 */
[----:B-1----:R-:W-:-:S08]  /*24d0*/  FADD.FTZ R85, R85, R86 ;  /* 0x0000005655557221 */ /* 0x002fd00000010000 */
[----:B------:R-:W1:Y:S01]  /*24e0*/  @P0 LDC.64 R86, c[0x0][0x438] ;  /* 0x00010e00ff560b82 */ /* 0x000e620000000a00 */
[----:B------:R2:W-:Y:S01]  /*24f0*/  @!P1 STS.64 [R213], R84 ;  /* 0x00000054d5009388 */ /* 0x0005e20000000a00 */
[----:B------:R-:W-:Y:S01]  /*2500*/  PLOP3.LUT P1, PT, PT, PT, UP0, 0x80, 0x8 ;  /* 0x000000000008781c */ /* 0x000fe20003f2f008 */
[----:B0-----:R-:W-:-:S05]  /*2510*/  @UP0 UIMAD.WIDE UR4, UR6, 0x2, UR4 ;  /* 0x00000002060408a5 */ /* 0x001fca000f8e0204 */
[----:B--2---:R-:W0:Y:S01]  /*2520*/  @P0 LDC.64 R84, c[0x0][0x438] ;  /* 0x00010e00ff540b82 */ /* 0x004e220000000a00 */
[----:B-1----:R-:W-:-:S05]  /*2530*/  @P0 IMAD.WIDE.U32 R86, R176, 0x20, R86 ;  /* 0x00000020b0560825 */ /* 0x002fca00078e0056 */
[----:B------:R-:W5:Y:S04]  /*2540*/  @P0 LDG.E.128 R44, desc[UR14][R86.64] ;  /* 0x0000000e562c0981 */ /* 0x000f68000c1e1d00 */
[----:B------:R1:W5:Y:S02]  /*2550*/  @P0 LDG.E.128 R48, desc[UR14][R86.64+0x10] ;  /* 0x0000100e56300981 */ /* 0x000364000c1e1d00 */
[----:B-1----:R-:W-:Y:S02]  /*2560*/  MOV R86, UR4 ;  /* 0x0000000400567c02 */ /* 0x002fe40008000f00 */
        /* <DEDUP_REMOVED lines=59> */
[----:B--2---:R-:W-:-:S05]  /*2920*/  @P1 HADD2.F32 R140, -RZ, R140.H0_H0 ;  /* 0x2000008cff8c1230 */ /* 0x004fca0000004100 */
[----:B------:R-:W-:Y:S01]  /*2930*/  @P1 R2UR UR4, R140 ;  /* 0x000000008c0412ca */ /* 0x000fe200000e0000 */
[----:B0-----:R-:W-:Y:S01]  /*2940*/  FADD.FTZ R85, R137, R85 ;  /* 0x0000005589557221 */ /* 0x001fe20000010000 */
[----:B------:R-:W-:-:S03]  /*2950*/  FADD.FTZ R84, R133, R84 ;  /* 0x0000005485547221 */ /* 0x000fc60000010000 */
[----:B------:R-:W-:Y:S01]  /*2960*/  FADD.FTZ R85, R87, R85 ;  /* 0x0000005557557221 */ /* 0x000fe20000010000 */
[----:B------:R-:W-:-:S03]  /*2970*/  FADD.FTZ R84, R86, R84 ;  /* 0x0000005456547221 */ /* 0x000fc60000010000 */
[----:B------:R-:W-:Y:S01]  /*2980*/  FMUL.FTZ R85, R85, UR20 ;  /* 0x0000001455557c20 */ /* 0x000fe20008410000 */
[----:B------:R-:W-:-:S03]  /*2990*/  FMUL.FTZ R84, R84, UR20 ;  /* 0x0000001454547c20 */ /* 0x000fc60008410000 */
[----:B------:R-:W-:Y:S01]  /*29a0*/  @UP0 UMOV UR5, UR4 ;  /* 0x0000000400050c82 */ /* 0x000fe20008000000 */
        /* <DEDUP_REMOVED lines=8> */
[--C-:B------:R-:W-:Y:S01]  /*2a30*/  FFMA.FTZ R211, R211, UR13, R133.reuse ;  /* 0x0000000dd3d37c23 */ /* 0x100fe20008010085 */
[--C-:B------:R-:W-:Y:S01]  /*2a40*/  FFMA.FTZ R212, R212, UR13, R133.reuse ;  /* 0x0000000dd4d47c23 */ /* 0x100fe20008010085 */
        /* <DEDUP_REMOVED lines=23> */
[C---:B------:R-:W-:Y:S01]  /*2bc0*/  LOP3.LUT P3, RZ, R135.reuse, 0xff, RZ, 0xc0, !PT ;  /* 0x000000ff87ff7812 */ /* 0x040fe2000786c0ff */
        /* <DEDUP_REMOVED lines=33> */
[----:B------:R-:W-:Y:S01]  /*2de0*/  F2FP.F16.F32.PACK_AB R84, R135, R84 ;  /* 0x000000548754723e */ /* 0x000fe200000000ff */
[----:B------:R-:W-:Y:S06]  /*2df0*/  BRA `(.L_x_12329) ;  /* 0x0000000000f87947 */ /* 0x000fec0003800000 */
.L_x_12328:
[--C-:B------:R-:W-:Y:S01]  /*2e00*/  FFMA.FTZ R204, R204, UR13, R133.reuse ;  /* 0x0000000dcccc7c23 */ /* 0x100fe20008010085 */
[--C-:B------:R-:W-:Y:S01]  /*2e10*/  FFMA.FTZ R77, R202, UR13, R133.reuse ;  /* 0x0000000dca4d7c23 */ /* 0x100fe20008010085 */
[----:B-----5:R-:W-:Y:S01]  /*2e20*/  ISETP.GE.U32.AND P0, PT, R134, RZ, PT ;  /* 0x000000ff8600720c */ /* 0x020fe20003f06070 */
[----:B------:R-:W-:Y:S01]  /*2e30*/  FFMA.FTZ R208, R208, UR13, R133 ;  /* 0x0000000dd0d07c23 */ /* 0x000fe20008010085 */
[----:B------:R-:W-:Y:S01]  /*2e40*/  FADD.FTZ R201, R201, -R204 ;  /* 0x800000ccc9c97221 */ /* 0x000fe20000010000 */
[----:B------:R-:W-:Y:S01]  /*2e50*/  FADD.FTZ R200, R200, -R77 ;  /* 0x8000004dc8c87221 */ /* 0x000fe20000010000 */
[----:B------:R-:W-:Y:S01]  /*2e60*/  FFMA.FTZ R80, R206, UR13, R133 ;  /* 0x0000000dce507c23 */ /* 0x000fe20008010085 */
[----:B------:R-:W-:Y:S01]  /*2e70*/  UMOV UR4, UR7 ;  /* 0x0000000700047c82 */ /* 0x000fe20008000000 */
[----:B------:R-:W-:Y:S01]  /*2e80*/  FFMA.FTZ R78, R201, UR12, R42 ;  /* 0x0000000cc94e7c23 */ /* 0x000fe2000801002a */
[----:B------:R-:W-:Y:S01]  /*2e90*/  FFMA.FTZ R79, R200, UR12, R43 ;  /* 0x0000000cc84f7c23 */ /* 0x000fe2000801002b */
[----:B------:R-:W-:Y:S01]  /*2ea0*/  LOP3.LUT P5, RZ, R135, 0xff0000, RZ, 0xc0, !PT ;  /* 0x00ff000087ff7812 */ /* 0x000fe200078ac0ff */
[----:B------:R-:W-:Y:S01]  /*2eb0*/  FADD.FTZ R205, R205, -R208 ;  /* 0x800000d0cdcd7221 */ /* 0x000fe20000010000 */
        /* <DEDUP_REMOVED lines=30> */
[----:B------:R-:W-:Y:S01]  /*30a0*/  F2FP.F16.F32.PACK_AB R87, R87, R84 ;  /* 0x000000545757723e */ /* 0x000fe200000000ff */
        /* <DEDUP_REMOVED lines=9> */
[----:B------:R-:W-:Y:S01]  /*3140*/  F2FP.F16.F32.PACK_AB R86, R86, R85 ;  /* 0x000000555656723e */ /* 0x000fe200000000ff */
[----:B------:R-:W-:Y:S01]  /*3150*/  FMUL.FTZ R85, R82, UR5 ;  /* 0x0000000552557c20 */ /* 0x000fe20008410000 */
[----:B------:R-:W-:Y:S01]  /*3160*/  FSEL R136, R84, RZ, P6 ;  /* 0x000000ff54887208 */ /* 0x000fe20003000000 */
[----:B------:R-:W-:Y:S01]  /*3170*/  FMUL.FTZ R134, R134, UR4 ;  /* 0x0000000486867c20 */ /* 0x000fe20008410000 */
[----:B------:R-:W-:Y:S01]  /*3180*/  FSEL R84, R135, RZ, P3 ;  /* 0x000000ff87547208 */ /* 0x000fe20001800000 */
[----:B------:R-:W-:-:S03]  /*3190*/  FMUL.FTZ R85, R85, UR4 ;  /* 0x0000000455557c20 */ /* 0x000fc60008410000 */
[----:B------:R-:W-:Y:S02]  /*31a0*/  FSEL R135, R134, RZ, P1 ;  /* 0x000000ff86877208 */ /* 0x000fe40000800000 */
[----:B------:R-:W-:Y:S02]  /*31b0*/  FSEL R85, R85, RZ, P4 ;  /* 0x000000ff55557208 */ /* 0x000fe40002000000 */
[----:B------:R-:W-:Y:S02]  /*31c0*/  F2FP.F16.F32.PACK_AB R84, R135, R84 ;  /* 0x000000548754723e */ /* 0x000fe400000000ff */
[----:B------:R-:W-:-:S07]  /*31d0*/  F2FP.F16.F32.PACK_AB R85, R136, R85 ;  /* 0x000000558855723e */ /* 0x000fce00000000ff */
.L_x_12329:
        /* <DEDUP_REMOVED lines=17> */
[----:B------:R-:W-:Y:S01]  /*32f0*/  ISETP.GE.U32.AND P1, PT, R130, RZ, PT ;  /* 0x000000ff8200720c */ /* 0x000fe20003f26070 */
[----:B------:R-:W-:Y:S01]  /*3300*/  FFMA.FTZ R78, R191, UR12, R50 ;  /* 0x0000000cbf4e7c23 */ /* 0x000fe20008010032 */
[----:B------:R-:W-:Y:S01]  /*3310*/  FFMA.FTZ R76, R187, UR12, R48 ;  /* 0x0000000cbb4c7c23 */ /* 0x000fe20008010030 */
[----:B------:R-:W-:Y:S01]  /*3320*/  FFMA.FTZ R79, R192, UR12, R51 ;  /* 0x0000000cc04f7c23 */ /* 0x000fe20008010033 */
[----:B------:R-:W-:Y:S01]  /*3330*/  ISETP.GE.U32.AND.EX P1, PT, R131, 0x1000000, PT, P1 ;  /* 0x010000008300780c */ /* 0x000fe20003f26110 */
[----:B------:R-:W-:Y:S01]  /*3340*/  FMUL.FTZ R77, R78, UR5 ;  /* 0x000000054e4d7c20 */ /* 0x000fe20008410000 */
[--C-:B------:R-:W-:Y:S01]  /*3350*/  FFMA.FTZ R82, R179, UR13, R133.reuse ;  /* 0x0000000db3527c23 */ /* 0x100fe20008010085 */
[----:B------:R-:W-:Y:S01]  /*3360*/  FMUL.FTZ R81, R79, UR5 ;  /* 0x000000054f517c20 */ /* 0x000fe20008410000 */
[----:B------:R-:W-:Y:S01]  /*3370*/  LOP3.LUT P6, RZ, R131, 0xff0000, RZ, 0xc0, !PT ;  /* 0x00ff000083ff7812 */ /* 0x000fe200078cc0ff */
[----:B------:R-:W-:Y:S01]  /*3380*/  FMUL.FTZ R80, R77, UR4 ;  /* 0x000000044d507c20 */ /* 0x000fe20008410000 */
[----:B------:R-:W-:Y:S01]  /*3390*/  FMUL.FTZ R77, R76, UR5 ;  /* 0x000000054c4d7c20 */ /* 0x000fe20008410000 */
[----:B------:R-:W-:Y:S01]  /*33a0*/  FMUL.FTZ R81, R81, UR4 ;  /* 0x0000000451517c20 */ /* 0x000fe20008410000 */
[----:B------:R-:W-:Y:S01]  /*33b0*/  FADD.FTZ R183, R183, -R82 ;  /* 0x80000052b7b77221 */ /* 0x000fe20000010000 */
[--C-:B------:R-:W-:Y:S01]  /*33c0*/  FFMA.FTZ R180, R180, UR13, R133.reuse ;  /* 0x0000000db4b47c23 */ /* 0x100fe20008010085 */
[----:B------:R-:W-:Y:S01]  /*33d0*/  FMUL.FTZ R77, R77, UR4 ;  /* 0x000000044d4d7c20 */ /* 0x000fe20008410000 */
[--C-:B------:R-:W-:Y:S01]  /*33e0*/  FFMA.FTZ R82, R177, UR13, R133.reuse ;  /* 0x0000000db1527c23 */ /* 0x100fe20008010085 */
[----:B0-----:R-:W-:Y:S01]  /*33f0*/  FSEL R87, R81, RZ, P1 ;  /* 0x000000ff51577208 */ /* 0x001fe20000800000 */
[----:B------:R-:W-:Y:S01]  /*3400*/  FADD.FTZ R180, R185, -R180 ;  /* 0x800000b4b9b47221 */ /* 0x000fe20000010000 */
[----:B------:R-:W-:Y:S01]  /*3410*/  FSEL R80, R80, RZ, P6 ;  /* 0x000000ff50507208 */ /* 0x000fe20003000000 */
[----:B------:R-:W-:Y:S01]  /*3420*/  FADD.FTZ R181, R181, -R82 ;  /* 0x80000052b5b57221 */ /* 0x000fe20000010000 */
[----:B------:R-:W-:Y:S01]  /*3430*/  FSEL R86, R77, RZ, P5 ;  /* 0x000000ff4d567208 */ /* 0x000fe20002800000 */
[----:B------:R-:W-:Y:S01]  /*3440*/  FFMA.FTZ R77, R186, UR13, R133 ;  /* 0x0000000dba4d7c23 */ /* 0x000fe20008010085 */
[----:B------:R-:W-:Y:S01]  /*3450*/  LOP3.LUT P5, RZ, R131, 0xff00, RZ, 0xc0, !PT ;  /* 0x0000ff0083ff7812 */ /* 0x000fe200078ac0ff */
[----:B------:R-:W-:Y:S01]  /*3460*/  FFMA.FTZ R83, R180, UR12, R47 ;  /* 0x0000000cb4537c23 */ /* 0x000fe2000801002f */
[----:B------:R-:W-:Y:S01]  /*3470*/  F2FP.F16.F32.PACK_AB R87, R87, R80 ;  /* 0x000000505757723e */ /* 0x000fe200000000ff */
[----:B------:R-:W-:Y:S01]  /*3480*/  FADD.FTZ R188, R188, -R77 ;  /* 0x8000004dbcbc7221 */ /* 0x000fe20000010000 */
[----:B------:R-:W-:Y:S01]  /*3490*/  FFMA.FTZ R77, R178, UR13, R133 ;  /* 0x0000000db24d7c23 */ /* 0x000fe20008010085 */
[----:B------:R-:W-:Y:S01]  /*34a0*/  FFMA.FTZ R82, R183, UR12, R46 ;  /* 0x0000000cb7527c23 */ /* 0x000fe2000801002e */
[----:B------:R-:W-:Y:S01]  /*34b0*/  FFMA.FTZ R80, R181, UR12, R44 ;  /* 0x0000000cb5507c23 */ /* 0x000fe2000801002c */
[----:B------:R-:W-:Y:S01]  /*34c0*/  LOP3.LUT P3, RZ, R130, 0xff, RZ, 0xc0, !PT ;  /* 0x000000ff82ff7812 */ /* 0x000fe2000786c0ff */
[----:B------:R-:W-:Y:S01]  /*34d0*/  FADD.FTZ R182, R182, -R77 ;  /* 0x8000004db6b67221 */ /* 0x000fe20000010000 */
[----:B------:R-:W-:Y:S01]  /*34e0*/  FFMA.FTZ R77, R188, UR12, R49 ;  /* 0x0000000cbc4d7c23 */ /* 0x000fe20008010031 */
        /* <DEDUP_REMOVED lines=8> */
[----:B------:R-:W-:Y:S01]  /*3570*/  FMUL.FTZ R131, R131, UR4 ;  /* 0x0000000483837c20 */ /* 0x000fe20008410000 */
[----:B------:R-:W-:Y:S01]  /*3580*/  FMUL.FTZ R130, R130, UR4 ;  /* 0x0000000482827c20 */ /* 0x000fe20008410000 */
[----:B------:R-:W-:-:S02]  /*3590*/  FMUL.FTZ R84, R84, UR4 ;  /* 0x0000000454547c20 */ /* 0x000fc40008410000 */
[----:B------:R-:W-:Y:S02]  /*35a0*/  FSEL R81, R81, RZ, P5 ;  /* 0x000000ff51517208 */ /* 0x000fe40002800000 */
[----:B------:R-:W-:Y:S02]  /*35b0*/  FSEL R135, R131, RZ, P1 ;  /* 0x000000ff83877208 */ /* 0x000fe40000800000 */
[----:B------:R-:W-:Y:S01]  /*35c0*/  F2FP.F16.F32.PACK_AB R86, R81, R86 ;  /* 0x000000565156723e */ /* 0x000fe200000000ff */
[----:B------:R-:W-:Y:S01]  /*35d0*/  FFMA.FTZ R81, R182, UR12, R45 ;  /* 0x0000000cb6517c23 */ /* 0x000fe2000801002d */
[----:B------:R-:W-:Y:S02]  /*35e0*/  FSEL R130, R130, RZ, P6 ;  /* 0x000000ff82827208 */ /* 0x000fe40003000000 */
[----:B------:R-:W-:Y:S01]  /*35f0*/  FSEL R84, R84, RZ, P3 ;  /* 0x000000ff54547208 */ /* 0x000fe20001800000 */
[----:B------:R-:W-:-:S04]  /*3600*/  FMUL.FTZ R85, R81, UR5 ;  /* 0x0000000551557c20 */ /* 0x000fc80008410000 */
[----:B------:R-:W-:-:S05]  /*3610*/  FMUL.FTZ R85, R85, UR4 ;  /* 0x0000000455557c20 */ /* 0x000fca0008410000 */
[----:B------:R-:W-:Y:S02]  /*3620*/  FSEL R131, R85, RZ, P4 ;  /* 0x000000ff55837208 */ /* 0x000fe40002000000 */
[----:B------:R-:W-:Y:S02]  /*3630*/  F2FP.F16.F32.PACK_AB R85, R135, R130 ;  /* 0x000000828755723e */ /* 0x000fe400000000ff */
[----:B------:R-:W-:Y:S01]  /*3640*/  F2FP.F16.F32.PACK_AB R84, R131, R84 ;  /* 0x000000548354723e */ /* 0x000fe200000000ff */
[----:B------:R-:W-:Y:S06]  /*3650*/  BRA `(.L_x_12331) ;  /* 0x0000000000f47947 */ /* 0x000fec0003800000 */
.L_x_12330:
[--C-:B------:R-:W-:Y:S01]  /*3660*/  FFMA.FTZ R184, R184, UR13, R133.reuse ;  /* 0x0000000db8b87c23 */ /* 0x100fe20008010085 */
[----:B------:R-:W-:Y:S01]  /*3670*/  LOP3.LUT P1, RZ, R131, 0xff, RZ, 0xc0, !PT ;  /* 0x000000ff83ff7812 */ /* 0x000fe2000782c0ff */
[--C-:B0-----:R-:W-:Y:S01]  /*3680*/  FFMA.FTZ R84, R189, UR13, R133.reuse ;  /* 0x0000000dbd547c23 */ /* 0x101fe20008010085 */
[----:B------:R-:W-:Y:S01]  /*3690*/  LOP3.LUT P4, RZ, R131, 0xff00, RZ, 0xc0, !PT ;  /* 0x0000ff0083ff7812 */ /* 0x000fe2000788c0ff */
[----:B------:R-:W-:Y:S01]  /*36a0*/  FADD.FTZ R187, R187, -R184 ;  /* 0x800000b8bbbb7221 */ /* 0x000fe20000010000 */
[----:B------:R-:W-:Y:S01]  /*36b0*/  LOP3.LUT P3, RZ, R131, 0xff0000, RZ, 0xc0, !PT ;  /* 0x00ff000083ff7812 */ /* 0x000fe2000786c0ff */
[----:B------:R-:W-:Y:S01]  /*36c0*/  FADD.FTZ R191, R191, -R84 ;  /* 0x80000054bfbf7221 */ /* 0x000fe20000010000 */
[--C-:B------:R-:W-:Y:S01]  /*36d0*/  FFMA.FTZ R85, R186, UR13, R133.reuse ;  /* 0x0000000dba557c23 */ /* 0x100fe20008010085 */
[----:B------:R-:W-:Y:S01]  /*36e0*/  FFMA.FTZ R187, R187, UR12, R48 ;  /* 0x0000000cbbbb7c23 */ /* 0x000fe20008010030 */
[--C-:B------:R-:W-:Y:S01]  /*36f0*/  FFMA.FTZ R84, R179, UR13, R133.reuse ;  /* 0x0000000db3547c23 */ /* 0x100fe20008010085 */
[----:B------:R-:W-:Y:S01]  /*3700*/  FFMA.FTZ R180, R180, UR13, R133 ;  /* 0x0000000db4b47c23 */ /* 0x000fe20008010085 */
[----:B------:R-:W-:Y:S01]  /*3710*/  FADD.FTZ R188, R188, -R85 ;  /* 0x80000055bcbc7221 */ /* 0x000fe20000010000 */
[----:B------:R-:W-:Y:S01]  /*3720*/  FMUL.FTZ R187, R187, UR5 ;  /* 0x00000005bbbb7c20 */ /* 0x000fe20008410000 */
[----:B------:R-:W-:Y:S01]  /*3730*/  FADD.FTZ R183, R183, -R84 ;  /* 0x80000054b7b77221 */ /* 0x000fe20000010000 */
[----:B------:R-:W-:Y:S01]  /*3740*/  FFMA.FTZ R84, R177, UR13, R133 ;  /* 0x0000000db1547c23 */ /* 0x000fe20008010085 */
[----:B------:R-:W-:Y:S01]  /*3750*/  FFMA.FTZ R188, R188, UR12, R49 ;  /* 0x0000000cbcbc7c23 */ /* 0x000fe20008010031 */
[----:B------:R-:W-:Y:S01]  /*3760*/  FMUL.FTZ R86, R187, UR4 ;  /* 0x00000004bb567c20 */ /* 0x000fe20008410000 */
[----:B------:R-:W-:Y:S01]  /*3770*/  FFMA.FTZ R191, R191, UR12, R50 ;  /* 0x0000000cbfbf7c23 */ /* 0x000fe20008010032 */
[----:B------:R-:W-:Y:S01]  /*3780*/  FADD.FTZ R180, R185, -R180 ;  /* 0x800000b4b9b47221 */ /* 0x000fe20000010000 */
[----:B------:R-:W-:Y:S01]  /*3790*/  FADD.FTZ R181, R181, -R84 ;  /* 0x80000054b5b57221 */ /* 0x000fe20000010000 */
[----:B------:R-:W-:Y:S01]  /*37a0*/  FMUL.FTZ R188, R188, UR5 ;  /* 0x00000005bcbc7c20 */ /* 0x000fe20008410000 */
[----:B------:R-:W-:Y:S01]  /*37b0*/  FSEL R86, R86, RZ, P1 ;  /* 0x000000ff56567208 */ /* 0x000fe20000800000 */
[----:B------:R-:W-:Y:S01]  /*37c0*/  FMUL.FTZ R191, R191, UR5 ;  /* 0x00000005bfbf7c20 */ /* 0x000fe20008410000 */
[----:B------:R-:W-:Y:S01]  /*37d0*/  ISETP.GE.U32.AND P1, PT, R130, RZ, PT ;  /* 0x000000ff8200720c */ /* 0x000fe20003f26070 */
[----:B------:R-:W-:Y:S01]  /*37e0*/  FFMA.FTZ R183, R183, UR12, R46 ;  /* 0x0000000cb7b77c23 */ /* 0x000fe2000801002e */
[----:B------:R-:W-:Y:S01]  /*37f0*/  FFMA.FTZ R180, R180, UR12, R47 ;  /* 0x0000000cb4b47c23 */ /* 0x000fe2000801002f */
[----:B------:R-:W-:Y:S01]  /*3800*/  FFMA.FTZ R181, R181, UR12, R44 ;  /* 0x0000000cb5b57c23 */ /* 0x000fe2000801002c */
[----:B------:R-:W-:Y:S01]  /*3810*/  ISETP.GE.U32.AND.EX P1, PT, R131, 0x1000000, PT, P1 ;  /* 0x010000008300780c */ /* 0x000fe20003f26110 */
[----:B------:R-:W-:Y:S01]  /*3820*/  FFMA.FTZ R131, R190, UR13, R133 ;  /* 0x0000000dbe837c23 */ /* 0x000fe20008010085 */
[----:B------:R-:W-:Y:S01]  /*3830*/  FMUL.FTZ R85, R188, UR4 ;  /* 0x00000004bc557c20 */ /* 0x000fe20008410000 */
[----:B------:R-:W-:Y:S01]  /*3840*/  FMUL.FTZ R87, R191, UR4 ;  /* 0x00000004bf577c20 */ /* 0x000fe20008410000 */
[----:B------:R-:W-:Y:S01]  /*3850*/  FMUL.FTZ R183, R183, UR5 ;  /* 0x00000005b7b77c20 */ /* 0x000fe20008410000 */
[----:B------:R-:W-:Y:S01]  /*3860*/  FADD.FTZ R192, R192, -R131 ;  /* 0x80000083c0c07221 */ /* 0x000fe20000010000 */
[----:B------:R-:W-:Y:S01]  /*3870*/  FFMA.FTZ R131, R178, UR13, R133 ;  /* 0x0000000db2837c23 */ /* 0x000fe20008010085 */
[----:B------:R-:W-:Y:S01]  /*3880*/  FMUL.FTZ R180, R180, UR5 ;  /* 0x00000005b4b47c20 */ /* 0x000fe20008410000 */
[----:B------:R-:W-:Y:S01]  /*3890*/  FMUL.FTZ R181, R181, UR5 ;  /* 0x00000005b5b57c20 */ /* 0x000fe20008410000 */
[----:B------:R-:W-:Y:S01]  /*38a0*/  FFMA.FTZ R192, R192, UR12, R51 ;  /* 0x0000000cc0c07c23 */ /* 0x000fe20008010033 */
[----:B------:R-:W-:Y:S01]  /*38b0*/  FADD.FTZ R182, R182, -R131 ;  /* 0x80000083b6b67221 */ /* 0x000fe20000010000 */
[----:B------:R-:W-:Y:S01]  /*38c0*/  FSEL R85, R85, RZ, P4 ;  /* 0x000000ff55557208 */ /* 0x000fe20002000000 */
[----:B------:R-:W-:Y:S01]  /*38d0*/  FMUL.FTZ R183, R183, UR4 ;  /* 0x00000004b7b77c20 */ /* 0x000fe20008410000 */
[----:B------:R-:W-:Y:S01]  /*38e0*/  FMUL.FTZ R192, R192, UR5 ;  /* 0x00000005c0c07c20 */ /* 0x000fe20008410000 */
[----:B------:R-:W-:Y:S01]  /*38f0*/  FFMA.FTZ R182, R182, UR12, R45 ;  /* 0x0000000cb6b67c23 */ /* 0x000fe2000801002d */
[----:B------:R-:W-:Y:S01]  /*3900*/  FSEL R87, R87, RZ, P3 ;  /* 0x000000ff57577208 */ /* 0x000fe20001800000 */
        /* <DEDUP_REMOVED lines=14> */
[----:B------:R-:W-:Y:S02]  /*39f0*/  FSEL R84, R181, RZ, P3 ;  /* 0x000000ffb5547208 */ /* 0x000fe40001800000 */
[----:B------:R-:W-:Y:S02]  /*3a00*/  F2FP.F16.F32.PACK_AB R87, R192, R87 ;  /* 0x00000057c057723e */ /* 0x000fe400000000ff */
[----:B------:R-:W-:Y:S02]  /*3a10*/  F2FP.F16.F32.PACK_AB R85, R180, R85 ;  /* 0x00000055b455723e */ /* 0x000fe400000000ff */
[----:B------:R-:W-:-:S07]  /*3a20*/  F2FP.F16.F32.PACK_AB R84, R131, R84 ;  /* 0x000000548354723e */ /* 0x000fce00000000ff */
.L_x_12331:
        /* <DEDUP_REMOVED lines=29> */
[----:B0-----:R-:W-:Y:S01]  /*3c00*/  FSEL R130, R80, RZ, P6 ;  /* 0x000000ff50827208 */ /* 0x001fe20003000000 */
[--C-:B------:R-:W-:Y:S01]  /*3c10*/  FFMA.FTZ R125, R125, UR13, R133.reuse ;  /* 0x0000000d7d7d7c23 */ /* 0x100fe20008010085 */
[----:B------:R-:W-:Y:S01]  /*3c20*/  FSEL R131, R81, RZ, P1 ;  /* 0x000000ff51837208 */ /* 0x000fe20000800000 */
[--C-:B------:R-:W-:Y:S01]  /*3c30*/  FFMA.FTZ R128, R128, UR13, R133.reuse ;  /* 0x0000000d80807c23 */ /* 0x100fe20008010085 */
[C---:B------:R-:W-:Y:S01]  /*3c40*/  LOP3.LUT P4, RZ, R126.reuse, 0xff00, RZ, 0xc0, !PT ;  /* 0x0000ff007eff7812 */ /* 0x040fe2000788c0ff */
[----:B------:R-:W-:Y:S01]  /*3c50*/  FFMA.FTZ R129, R129, UR13, R133 ;  /* 0x0000000d81817c23 */ /* 0x000fe20008010085 */
[----:B------:R-:W-:Y:S01]  /*3c60*/  LOP3.LUT P6, RZ, R126, 0xff0000, RZ, 0xc0, !PT ;  /* 0x00ff00007eff7812 */ /* 0x000fe200078cc0ff */
[----:B------:R-:W-:Y:S01]  /*3c70*/  FADD.FTZ R168, R168, -R167 ;  /* 0x800000a7a8a87221 */ /* 0x000fe20000010000 */
[----:B------:R-:W-:Y:S01]  /*3c80*/  LOP3.LUT P1, RZ, R126, 0xff000000, RZ, 0xc0, !PT ;  /* 0xff0000007eff7812 */ /* 0x000fe2000782c0ff */
[----:B------:R-:W-:Y:S01]  /*3c90*/  FADD.FTZ R162, R162, -R125 ;  /* 0x8000007da2a27221 */ /* 0x000fe20000010000 */
[----:B------:R-:W-:Y:S01]  /*3ca0*/  FSEL R126, R77, RZ, P5 ;  /* 0x000000ff4d7e7208 */ /* 0x000fe20002800000 */
        /* <DEDUP_REMOVED lines=30> */
.L_x_12332:
        /* <DEDUP_REMOVED lines=9> */
[--C-:B------:R-:W-:Y:S01]  /*3f20*/  FFMA.FTZ R169, R169, UR13, R133.reuse ;  /* 0x0000000da9a97c23 */ /* 0x100fe20008010085 */
[--C-:B------:R-:W-:Y:S01]  /*3f30*/  FFMA.FTZ R171, R171, UR13, R133.reuse ;  /* 0x0000000dabab7c23 */ /* 0x100fe20008010085 */
[----:B0-----:R-:W-:Y:S01]  /*3f40*/  FFMA.FTZ R87, R124, UR13, R133 ;  /* 0x0000000d7c577c23 */ /* 0x001fe20008010085 */
        /* <DEDUP_REMOVED lines=49> */
.L_x_12333:
        /* <DEDUP_REMOVED lines=18> */
[----:B------:R-:W-:Y:S01]  /*4380*/  FFMA.FTZ R78, R113, UR12, R66 ;  /* 0x0000000c714e7c23 */ /* 0x000fe20008010042 */
[----:B------:R-:W-:Y:S01]  /*4390*/  LOP3.LUT P5, RZ, R121, 0xff, RZ, 0xc0, !PT ;  /* 0x000000ff79ff7812 */ /* 0x000fe200078ac0ff */
[----:B------:R-:W-:Y:S01]  /*43a0*/  FMUL.FTZ R82, R79, UR5 ;  /* 0x000000054f527c20 */ /* 0x000fe20008410000 */
[----:B------:R-:W-:Y:S01]  /*43b0*/  FMUL.FTZ R80, R76, UR5 ;  /* 0x000000054c507c20 */ /* 0x000fe20008410000 */
[----:B------:R-:W-:Y:S01]  /*43c0*/  ISETP.GE.U32.AND.EX P1, PT, R121, 0x1000000, PT, P1 ;  /* 0x010000007900780c */ /* 0x000fe20003f26110 */
[----:B------:R-:W-:Y:S01]  /*43d0*/  FMUL.FTZ R81, R78, UR5 ;  /* 0x000000054e517c20 */ /* 0x000fe20008410000 */
[----:B------:R-:W-:Y:S01]  /*43e0*/  FMUL.FTZ R82, R82, UR4 ;  /* 0x0000000452527c20 */ /* 0x000fe20008410000 */
[----:B------:R-:W-:Y:S01]  /*43f0*/  FMUL.FTZ R80, R80, UR4 ;  /* 0x0000000450507c20 */ /* 0x000fe20008410000 */
[----:B------:R-:W-:Y:S01]  /*4400*/  FADD.FTZ R104, R104, -R77 ;  /* 0x8000004d68687221 */ /* 0x000fe20000010000 */
[--C-:B------:R-:W-:Y:S01]  /*4410*/  FFMA.FTZ R109, R109, UR13, R133.reuse ;  /* 0x0000000d6d6d7c23 */ /* 0x100fe20008010085 */
[--C-:B------:R-:W-:Y:S01]  /*4420*/  FFMA.FTZ R77, R102, UR13, R133.reuse ;  /* 0x0000000d664d7c23 */ /* 0x100fe20008010085 */
[----:B------:R-:W-:Y:S01]  /*4430*/  FSEL R113, R82, RZ, P1 ;  /* 0x000000ff52717208 */ /* 0x000fe20000800000 */
[--C-:B------:R-:W-:Y:S01]  /*4440*/  FFMA.FTZ R82, R101, UR13, R133.reuse ;  /* 0x0000000d65527c23 */ /* 0x100fe20008010085 */
[----:B------:R-:W-:Y:S01]  /*4450*/  FSEL R107, R80, RZ, P5 ;  /* 0x000000ff506b7208 */ /* 0x000fe20002800000 */
[----:B------:R-:W-:Y:S01]  /*4460*/  FFMA.FTZ R80, R99, UR13, R133 ;  /* 0x0000000d63507c23 */ /* 0x000fe20008010085 */
[----:B------:R-:W-:Y:S01]  /*4470*/  FMUL.FTZ R81, R81, UR4 ;  /* 0x0000000451517c20 */ /* 0x000fe20008410000 */
[----:B------:R-:W-:Y:S01]  /*4480*/  LOP3.LUT P6, RZ, R121, 0xff0000, RZ, 0xc0, !PT ;  /* 0x00ff000079ff7812 */ /* 0x000fe200078cc0ff */
        /* <DEDUP_REMOVED lines=35> */
.L_x_12334:
[--C-:B0-----:R-:W-:Y:S01]  /*46c0*/  FFMA.FTZ R85, R100, UR13, R133.reuse ;  /* 0x0000000d64557c23 */ /* 0x101fe20008010085 */
        /* <DEDUP_REMOVED lines=60> */
.L_x_12335:
        /* <DEDUP_REMOVED lines=27> */
[----:B------:R-:W-:Y:S01]  /*4c40*/  FMUL.FTZ R81, R81, UR4 ;  /* 0x0000000451517c20 */ /* 0x000fe20008410000 */
[----:B------:R-:W-:Y:S01]  /*4c50*/  ISETP.GE.U32.AND.EX P1, PT, R117, 0x1000000, PT, P1 ;  /* 0x010000007500780c */ /* 0x000fe20003f26110 */
[----:B------:R-:W-:Y:S01]  /*4c60*/  FADD.FTZ R114, R93, -R114 ;  /* 0x800000725d727221 */ /* 0x000fe20000010000 */
[----:B------:R-:W-:Y:S01]  /*4c70*/  FSEL R92, R77, RZ, P5 ;  /* 0x000000ff4d5c7208 */ /* 0x000fe20002800000 */
[--C-:B------:R-:W-:Y:S01]  /*4c80*/  FFMA.FTZ R77, R98, UR13, R133.reuse ;  /* 0x0000000d624d7c23 */ /* 0x100fe20008010085 */
[----:B------:R-:W-:Y:S01]  /*4c90*/  FSEL R95, R80, RZ, P6 ;  /* 0x000000ff505f7208 */ /* 0x000fe20003000000 */
[--C-:B------:R-:W-:Y:S01]  /*4ca0*/  FFMA.FTZ R80, R111, UR13, R133.reuse ;  /* 0x0000000d6f507c23 */ /* 0x100fe20008010085 */
[----:B------:R-:W-:Y:S01]  /*4cb0*/  FFMA.FTZ R133, R94, UR13, R133 ;  /* 0x0000000d5e857c23 */ /* 0x000fe20008010085 */
[----:B------:R-:W-:Y:S01]  /*4cc0*/  FADD.FTZ R83, R90, -R77 ;  /* 0x8000004d5a537221 */ /* 0x000fe20000010000 */
[----:B------:R-:W-:Y:S01]  /*4cd0*/  FADD.FTZ R96, R89, -R96 ;  /* 0x8000006059607221 */ /* 0x000fe20000010000 */
[----:B------:R-:W-:Y:S01]  /*4ce0*/  FADD.FTZ R80, R91, -R80 ;  /* 0x800000505b507221 */ /* 0x000fe20000010000 */
[----:B------:R-:W-:Y:S01]  /*4cf0*/  FADD.FTZ R133, R88, -R133 ;  /* 0x8000008558857221 */ /* 0x000fe20000010000 */
[----:B------:R-:W-:Y:S01]  /*4d00*/  FFMA.FTZ R82, R83, UR12, R70 ;  /* 0x0000000c53527c23 */ /* 0x000fe20008010046 */
[----:B------:R-:W-:Y:S01]  /*4d10*/  FSEL R100, R81, RZ, P1 ;  /* 0x000000ff51647208 */ /* 0x000fe20000800000 */
        /* <DEDUP_REMOVED lines=29> */
.L_x_12336:
[--C-:B------:R-:W-:Y:S01]  /*4ef0*/  FFMA.FTZ R96, R96, UR13, R133.reuse ;  /* 0x0000000d60607c23 */ /* 0x100fe20008010085 */
[--C-:B0-----:R-:W-:Y:S01]  /*4f00*/  FFMA.FTZ R85, R98, UR13, R133.reuse ;  /* 0x0000000d62557c23 */ /* 0x101fe20008010085 */
        /* <DEDUP_REMOVED lines=59> */
.L_x_12337:
[----:B------:R-:W0:Y:S01]  /*52c0*/  @P0 LDC.64 R88, c[0x0][0x478] ;  /* 0x00011e00ff580b82 */ /* 0x000e220000000a00 */
[----:B------:R-:W-:-:S04]  /*52d0*/  IMAD.WIDE.U32 R90, R0, 0x10, R136 ;  /* 0x00000010005a7825 */ /* 0x000fc800078e0088 */
[----:B0-----:R-:W-:-:S05]  /*52e0*/  @P0 IMAD.WIDE.U32 R88, R0, 0x20, R88 ;  /* 0x0000002000580825 */ /* 0x001fca00078e0058 */
[----:B------:R1:W-:Y:S04]  /*52f0*/  @P0 STG.E.128 desc[UR14][R88.64], R80 ;  /* 0x0000005058000986 */ /* 0x0003e8000c101d0e */
[----:B------:R1:W-:Y:S04]  /*5300*/  @P0 STG.E.128 desc[UR14][R88.64+0x10], R76 ;  /* 0x0000104c58000986 */ /* 0x0003e8000c101d0e */
[----:B------:R1:W-:Y:S01]  /*5310*/  STG.E.128 desc[UR14][R90.64], R84 ;  /* 0x000000545a007986 */ /* 0x0003e2000c101d0e */
[----:B------:R-:W-:Y:S05]  /*5320*/  BRA `(.L_x_12338) ;  /* 0x0000002800487947 */ /* 0x000fea0003800000 */
.L_x_12327:
[----:B------:R-:W-:-:S04]  /*5330*/  ISETP.NE.U32.AND P0, PT, RZ, UR22, PT ;  /* 0x00000016ff007c0c */ /* 0x000fc8000bf05070 */
[----:B------:R-:W-:-:S13]  /*5340*/  ISETP.NE.AND.EX P0, PT, RZ, UR23, PT, P0 ;  /* 0x00000017ff007c0c */ /* 0x000fda000bf05300 */
[----:B------:R-:W-:Y:S05]  /*5350*/  @P0 BRA `(.L_x_12339) ;  /* 0x0000000000fc0947 */ /* 0x000fea0003800000 */
[--C-:B------:R-:W-:Y:S01]  /*5360*/  FFMA.FTZ R208, R208, UR13, R133.reuse ;  /* 0x0000000dd0d07c23 */ /* 0x100fe20008010085 */
[--C-:B------:R-:W-:Y:S01]  /*5370*/  FFMA.FTZ R206, R206, UR13, R133.reuse ;  /* 0x0000000dcece7c23 */ /* 0x100fe20008010085 */
[--C-:B------:R-:W-:Y:S01]  /*5380*/  FFMA.FTZ R204, R204, UR13, R133.reuse ;  /* 0x0000000dcccc7c23 */ /* 0x100fe20008010085 */
[--C-:B------:R-:W-:Y:S01]  /*5390*/  FFMA.FTZ R202, R202, UR13, R133.reuse ;  /* 0x0000000dcaca7c23 */ /* 0x100fe20008010085 */
        /* <DEDUP_REMOVED lines=32> */
[C---:B------:R-:W-:Y:S01]  /*55a0*/  LOP3.LUT P4, RZ, R135.reuse, 0xff00, RZ, 0xc0, !PT ;  /* 0x0000ff0087ff7812 */ /* 0x040fe2000788c0ff */
[----:B------:R-:W-:Y:S01]  /*55b0*/  FMUL.FTZ R198, R198, UR5 ;  /* 0x00000005c6c67c20 */ /* 0x000fe20008410000 */
[----:B------:R-:W-:Y:S01]  /*55c0*/  LOP3.LUT P3, RZ, R135, 0xff0000, RZ, 0xc0, !PT ;  /* 0x00ff000087ff7812 */ /* 0x000fe2000786c0ff */
        /* <DEDUP_REMOVED lines=22> */
[----:B------:R-:W-:Y:S01]  /*5730*/  F2FP.F16.F32.PACK_AB R84, R84, R197 ;  /* 0x000000c55454723e */ /* 0x000fe200000000ff */
[----:B------:R-:W-:Y:S06]  /*5740*/  BRA `(.L_x_12340) ;  /* 0x0000000000f87947 */ /* 0x000fec0003800000 */
.L_x_12339:
        /* <DEDUP_REMOVED lines=39> */
[----:B------:R-:W-:Y:S01]  /*59c0*/  F2FP.F16.F32.PACK_AB R87, R87, R80 ;  /* 0x000000505757723e */ /* 0x000fe200000000ff */
        /* <DEDUP_REMOVED lines=11> */
[----:B------:R-:W-:Y:S01]  /*5a80*/  F2FP.F16.F32.PACK_AB R86, R85, R86 ;  /* 0x000000565556723e */ /* 0x000fe200000000ff */
        /* <DEDUP_REMOVED lines=8> */
[----:B------:R-:W-:Y:S02]  /*5b10*/  F2FP.F16.F32.PACK_AB R84, R135, R84 ;  /* 0x000000548754723e */ /* 0x000fe400000000ff */
[----:B------:R-:W-:-:S07]  /*5b20*/  F2FP.F16.F32.PACK_AB R85, R136, R85 ;  /* 0x000000558855723e */ /* 0x000fce00000000ff */
.L_x_12340:
        /* <DEDUP_REMOVED lines=19> */
[--C-:B------:R-:W-:Y:S01]  /*5c60*/  FFMA.FTZ R82, R179, UR13, R133.reuse ;  /* 0x0000000db3527c23 */ /* 0x100fe20008010085 */
[----:B------:R-:W-:Y:S01]  /*5c70*/  FMUL.FTZ R77, R78, UR5 ;  /* 0x000000054e4d7c20 */ /* 0x000fe20008410000 */
[----:B------:R-:W-:Y:S01]  /*5c80*/  FMUL.FTZ R80, R79, UR5 ;  /* 0x000000054f507c20 */ /* 0x000fe20008410000 */
[----:B------:R-:W-:Y:S01]  /*5c90*/  LOP3.LUT P6, RZ, R131, 0xff0000, RZ, 0xc0, !PT ;  /* 0x00ff000083ff7812 */ /* 0x000fe200078cc0ff */
[----:B------:R-:W-:Y:S01]  /*5ca0*/  FADD.FTZ R183, R183, -R82 ;  /* 0x80000052b7b77221 */ /* 0x000fe20000010000 */
[----:B0-----:R-:W-:Y:S01]  /*5cb0*/  FMUL.FTZ R87, R77, UR4 ;  /* 0x000000044d577c20 */ /* 0x001fe20008410000 */
[----:B------:R-:W-:Y:S01]  /*5cc0*/  FMUL.FTZ R77, R76, UR5 ;  /* 0x000000054c4d7c20 */ /* 0x000fe20008410000 */
[----:B------:R-:W-:Y:S01]  /*5cd0*/  FMUL.FTZ R80, R80, UR4 ;  /* 0x0000000450507c20 */ /* 0x000fe20008410000 */
[----:B------:R-:W-:Y:S01]  /*5ce0*/  ISETP.GE.U32.AND.EX P1, PT, R131, 0x1000000, PT, P1 ;  /* 0x010000008300780c */ /* 0x000fe20003f26110 */
[--C-:B------:R-:W-:Y:S01]  /*5cf0*/  FFMA.FTZ R180, R180, UR13, R133.reuse ;  /* 0x0000000db4b47c23 */ /* 0x100fe20008010085 */
[----:B------:R-:W-:Y:S01]  /*5d00*/  FMUL.FTZ R77, R77, UR4 ;  /* 0x000000044d4d7c20 */ /* 0x000fe20008410000 */
[--C-:B------:R-:W-:Y:S01]  /*5d10*/  FFMA.FTZ R82, R177, UR13, R133.reuse ;  /* 0x0000000db1527c23 */ /* 0x100fe20008010085 */
[----:B------:R-:W-:Y:S01]  /*5d20*/  FSEL R87, R87, RZ, P6 ;  /* 0x000000ff57577208 */ /* 0x000fe20003000000 */
[----:B------:R-:W-:Y:S01]  /*5d30*/  FADD.FTZ R180, R185, -R180 ;  /* 0x800000b4b9b47221 */ /* 0x000fe20000010000 */
[----:B------:R-:W-:Y:S01]  /*5d40*/  FSEL R80, R80, RZ, P1 ;  /* 0x000000ff50507208 */ /* 0x000fe20000800000 */
[----:B------:R-:W-:Y:S01]  /*5d50*/  FADD.FTZ R181, R181, -R82 ;  /* 0x80000052b5b57221 */ /* 0x000fe20000010000 */
[----:B------:R-:W-:Y:S01]  /*5d60*/  FSEL R86, R77, RZ, P5 ;  /* 0x000000ff4d567208 */ /* 0x000fe20002800000 */
[----:B------:R-:W-:Y:S01]  /*5d70*/  FFMA.FTZ R77, R186, UR13, R133 ;  /* 0x0000000dba4d7c23 */ /* 0x000fe20008010085 */
[----:B------:R-:W-:Y:S01]  /*5d80*/  LOP3.LUT P5, RZ, R131, 0xff00, RZ, 0xc0, !PT ;  /* 0x0000ff0083ff7812 */ /* 0x000fe200078ac0ff */
[----:B------:R-:W-:Y:S01]  /*5d90*/  FMUL.FTZ R83, R180, UR12 ;  /* 0x0000000cb4537c20 */ /* 0x000fe20008410000 */
[----:B------:R-:W-:Y:S01]  /*5da0*/  F2FP.F16.F32.PACK_AB R87, R80, R87 ;  /* 0x000000575057723e */ /* 0x000fe200000000ff */
[----:B------:R-:W-:Y:S01]  /*5db0*/  FADD.FTZ R188, R188, -R77 ;  /* 0x8000004dbcbc7221 */ /* 0x000fe20000010000 */
[----:B------:R-:W-:Y:S01]  /*5dc0*/  FFMA.FTZ R77, R178, UR13, R133 ;  /* 0x0000000db24d7c23 */ /* 0x000fe20008010085 */
[----:B------:R-:W-:Y:S01]  /*5dd0*/  FMUL.FTZ R82, R183, UR12 ;  /* 0x0000000cb7527c20 */ /* 0x000fe20008410000 */
[----:B------:R-:W-:Y:S01]  /*5de0*/  FMUL.FTZ R80, R181, UR12 ;  /* 0x0000000cb5507c20 */ /* 0x000fe20008410000 */
[----:B------:R-:W-:Y:S01]  /*5df0*/  LOP3.LUT P3, RZ, R130, 0xff, RZ, 0xc0, !PT ;  /* 0x000000ff82ff7812 */ /* 0x000fe2000786c0ff */
[----:B------:R-:W-:Y:S01]  /*5e00*/  FADD.FTZ R182, R182, -R77 ;  /* 0x8000004db6b67221 */ /* 0x000fe20000010000 */
        /* <DEDUP_REMOVED lines=15> */
[----:B------:R-:W-:Y:S01]  /*5f00*/  FMUL.FTZ R81, R182, UR12 ;  /* 0x0000000cb6517c20 */ /* 0x000fe20008410000 */
        /* <DEDUP_REMOVED lines=8> */
.L_x_12341:
[--C-:B------:R-:W-:Y:S01]  /*5f90*/  FFMA.FTZ R184, R184, UR13, R133.reuse ;  /* 0x0000000db8b87c23 */ /* 0x100fe20008010085 */
[--C-:B0-----:R-:W-:Y:S01]  /*5fa0*/  FFMA.FTZ R84, R189, UR13, R133.reuse ;  /* 0x0000000dbd547c23 */ /* 0x101fe20008010085 */
[----:B------:R-:W-:Y:S01]  /*5fb0*/  LOP3.LUT P1, RZ, R131, 0xff, RZ, 0xc0, !PT ;  /* 0x000000ff83ff7812 */ /* 0x000fe2000782c0ff */
[----:B------:R-:W-:Y:S01]  /*5fc0*/  FFMA.FTZ R85, R186, UR13, R133 ;  /* 0x0000000dba557c23 */ /* 0x000fe20008010085 */
[----:B------:R-:W-:Y:S01]  /*5fd0*/  FADD.FTZ R184, R187, -R184 ;  /* 0x800000b8bbb87221 */ /* 0x000fe20000010000 */
[----:B------:R-:W-:Y:S01]  /*5fe0*/  FADD.FTZ R84, R191, -R84 ;  /* 0x80000054bf547221 */ /* 0x000fe20000010000 */
[C---:B------:R-:W-:Y:S01]  /*5ff0*/  LOP3.LUT P3, RZ, R131.reuse, 0xff0000, RZ, 0xc0, !PT ;  /* 0x00ff000083ff7812 */ /* 0x040fe2000786c0ff */
[----:B------:R-:W-:Y:S01]  /*6000*/  FADD.FTZ R85, R188, -R85 ;  /* 0x80000055bc557221 */ /* 0x000fe20000010000 */
[----:B------:R-:W-:Y:S01]  /*6010*/  FMUL.FTZ R184, R184, UR12 ;  /* 0x0000000cb8b87c20 */ /* 0x000fe20008410000 */
[----:B------:R-:W-:Y:S01]  /*6020*/  FMUL.FTZ R84, R84, UR12 ;  /* 0x0000000c54547c20 */ /* 0x000fe20008410000 */
[----:B------:R-:W-:Y:S01]  /*6030*/  LOP3.LUT P4, RZ, R131, 0xff00, RZ, 0xc0, !PT ;  /* 0x0000ff0083ff7812 */ /* 0x000fe2000788c0ff */
        /* <DEDUP_REMOVED lines=9> */
[----:B------:R-:W-:-:S02]  /*60d0*/  LOP3.LUT P6, RZ, R130, 0xff00, RZ, 0xc0, !PT ;  /* 0x0000ff0082ff7812 */ /* 0x000fc400078cc0ff */
[----:B------:R-:W-:Y:S01]  /*60e0*/  FSEL R86, R86, RZ, P1 ;  /* 0x000000ff56567208 */ /* 0x000fe20000800000 */
[----:B------:R-:W-:Y:S01]  /*60f0*/  FMUL.FTZ R85, R85, UR4 ;  /* 0x0000000455557c20 */ /* 0x000fe20008410000 */
[----:B------:R-:W-:Y:S01]  /*6100*/  ISETP.GE.U32.AND P1, PT, R130, RZ, PT ;  /* 0x000000ff8200720c */ /* 0x000fe20003f26070 */
[----:B------:R-:W-:Y:S01]  /*6110*/  FMUL.FTZ R180, R180, UR5 ;  /* 0x00000005b4b47c20 */ /* 0x000fe20008410000 */
[----:B------:R-:W-:Y:S01]  /*6120*/  FSEL R87, R84, RZ, P3 ;  /* 0x000000ff54577208 */ /* 0x000fe20001800000 */
[--C-:B------:R-:W-:Y:S01]  /*6130*/  FFMA.FTZ R84, R179, UR13, R133.reuse ;  /* 0x0000000db3547c23 */ /* 0x100fe20008010085 */
[----:B------:R-:W-:Y:S01]  /*6140*/  ISETP.GE.U32.AND.EX P1, PT, R131, 0x1000000, PT, P1 ;  /* 0x010000008300780c */ /* 0x000fe20003f26110 */
[--C-:B------:R-:W-:Y:S01]  /*6150*/  FFMA.FTZ R131, R190, UR13, R133.reuse ;  /* 0x0000000dbe837c23 */ /* 0x100fe20008010085 */
[----:B------:R-:W-:Y:S01]  /*6160*/  FSEL R85, R85, RZ, P4 ;  /* 0x000000ff55557208 */ /* 0x000fe20002000000 */
[----:B------:R-:W-:Y:S01]  /*6170*/  FADD.FTZ R183, R183, -R84 ;  /* 0x80000054b7b77221 */ /* 0x000fe20000010000 */
[----:B------:R-:W-:Y:S01]  /*6180*/  FFMA.FTZ R84, R177, UR13, R133 ;  /* 0x0000000db1547c23 */ /* 0x000fe20008010085 */
[----:B------:R-:W-:Y:S01]  /*6190*/  FADD.FTZ R192, R192, -R131 ;  /* 0x80000083c0c07221 */ /* 0x000fe20000010000 */
        /* <DEDUP_REMOVED lines=24> */
[----:B------:R-:W-:Y:S02]  /*6320*/  FSEL R84, R84, RZ, P3 ;  /* 0x000000ff54547208 */ /* 0x000fe40001800000 */
[----:B------:R-:W-:Y:S02]  /*6330*/  F2FP.F16.F32.PACK_AB R87, R192, R87 ;  /* 0x00000057c057723e */ /* 0x000fe400000000ff */
[----:B------:R-:W-:Y:S02]  /*6340*/  F2FP.F16.F32.PACK_AB R85, R180, R85 ;  /* 0x00000055b455723e */ /* 0x000fe400000000ff */
[----:B------:R-:W-:-:S07]  /*6350*/  F2FP.F16.F32.PACK_AB R84, R131, R84 ;  /* 0x000000548354723e */ /* 0x000fce00000000ff */
.L_x_12342:
        /* <DEDUP_REMOVED lines=70> */
.L_x_12343:
        /* <DEDUP_REMOVED lines=11> */
[----:B0-----:R-:W-:Y:S01]  /*6870*/  FFMA.FTZ R87, R124, UR13, R133 ;  /* 0x0000000d7c577c23 */ /* 0x001fe20008010085 */
        /* <DEDUP_REMOVED lines=49> */
.L_x_12344:
        /* <DEDUP_REMOVED lines=70> */
.L_x_12345:
[--C-:B0-----:R-:W-:Y:S01]  /*6ff0*/  FFMA.FTZ R85, R100, UR13, R133.reuse ;  /* 0x0000000d64557c23 */ /* 0x101fe20008010085 */
[--C-:B------:R-:W-:Y:S01]  /*7000*/  FFMA.FTZ R84, R101, UR13, R133.reuse ;  /* 0x0000000d65547c23 */ /* 0x100fe20008010085 */
[----:B------:R-:W-:Y:S01]  /*7010*/  LOP3.LUT P1, RZ, R120, 0xff00, RZ, 0xc0, !PT ;  /* 0x0000ff0078ff7812 */ /* 0x000fe2000782c0ff */
[----:B------:R-:W-:Y:S01]  /*7020*/  FFMA.FTZ R107, R107, UR13, R133 ;  /* 0x0000000d6b6b7c23 */ /* 0x000fe20008010085 */
        /* <DEDUP_REMOVED lines=15> */
[----:B------:R-:W-:Y:S01]  /*7120*/  FADD.FTZ R100, R115, -R100 ;  /* 0x8000006473647221 */ /* 0x000fe20000010000 */
[----:B------:R-:W-:Y:S01]  /*7130*/  FADD.FTZ R87, R106, -R87 ;  /* 0x800000576a577221 */ /* 0x000fe20000010000 */
[----:B------:R-:W-:Y:S01]  /*7140*/  FSEL R101, R85, RZ, P1 ;  /* 0x000000ff55657208 */ /* 0x000fe20000800000 */
[----:B------:R-:W-:Y:S01]  /*7150*/  FADD.FTZ R109, R110, -R109 ;  /* 0x8000006d6e6d7221 */ /* 0x000fe20000010000 */
[----:B------:R-:W-:Y:S01]  /*7160*/  FSEL R85, R84, RZ, P6 ;  /* 0x000000ff54557208 */ /* 0x000fe20003000000 */
        /* <DEDUP_REMOVED lines=37> */
.L_x_12346:
        /* <DEDUP_REMOVED lines=70> */
.L_x_12347:
        /* <DEDUP_REMOVED lines=61> */
.L_x_12348:
[----:B------:R-:W0:Y:S01]  /*7bf0*/  @P0 LDC.64 R88, c[0x0][0x478] ;  /* 0x00011e00ff580b82 */ /* 0x000e220000000a00 */
[----:B------:R-:W-:-:S04]  /*7c00*/  IMAD.WIDE.U32 R90, R0, 0x10, R136 ;  /* 0x00000010005a7825 */ /* 0x000fc800078e0088 */
[----:B0-----:R-:W-:-:S05]  /*7c10*/  @P0 IMAD.WIDE.U32 R88, R0, 0x20, R88 ;  /* 0x0000002000580825 */ /* 0x001fca00078e0058 */
[----:B------:R0:W-:Y:S04]  /*7c20*/  @P0 STG.E.128 desc[UR14][R88.64], R80 ;  /* 0x0000005058000986 */ /* 0x0001e8000c101d0e */
[----:B------:R0:W-:Y:S04]  /*7c30*/  @P0 STG.E.128 desc[UR14][R88.64+0x10], R76 ;  /* 0x0000104c58000986 */ /* 0x0001e8000c101d0e */
[----:B------:R0:W-:Y:S02]  /*7c40*/  STG.E.128 desc[UR14][R90.64], R84 ;  /* 0x000000545a007986 */ /* 0x0001e4000c101d0e */
.L_x_12338:
        /* <DEDUP_REMOVED lines=24> */
[----:B01----:R-:W-:Y:S02]  /*7dd0*/  MOV R78, R28 ;  /* 0x0000001c004e7202 */ /* 0x003fe40000000f00 */
        /* <DEDUP_REMOVED lines=51> */
.L_x_12326:
        /* <DEDUP_REMOVED lines=30> */
.L_x_12350:
        /* <DEDUP_REMOVED lines=9> */
.L_x_19403:


//--------------------- .text._ZN10layer_norm22ln_bwd_finalize_kernelINS_22Kernel_traits_finalizeILj5120E6__halfS2_fS2_fjLb0ELj1024ELj4ENS_18Kernel_traits_baseILj5120ES2_S2_fS2_fjLj1024EEEEELb0ELb0EEEvNS_9BwdParamsE --------------------------
	.section	.text._ZN10layer_norm22ln_bwd_finalize_kernelINS_22Kernel_traits_finalizeILj5120E6__halfS2_fS2_fjLb0ELj1024ELj4ENS_18Kernel_traits_baseILj5120ES2_S2_fS2_fjLj1024EEEEELb0ELb0EEEvNS_9BwdParamsE,"ax",@progbits
	.align	128
        .global         _ZN10layer_norm22ln_bwd_finalize_kernelINS_22Kernel_traits_finalizeILj5120E6__halfS2_fS2_fjLb0ELj1024ELj4ENS_18Kernel_traits_baseILj5120ES2_S2_fS2_fjLj1024EEEEELb0ELb0EEEvNS_9BwdParamsE
        .type           _ZN10layer_norm22ln_bwd_finalize_kernelINS_22Kernel_traits_finalizeILj5120E6__halfS2_fS2_fjLb0ELj1024ELj4ENS_18Kernel_traits_baseILj5120ES2_S2_fS2_fjLj1024EEEEELb0ELb0EEEvNS_9BwdParamsE,@function
        .size           _ZN10layer_norm22ln_bwd_finalize_kernelINS_22Kernel_traits_finalizeILj5120E6__halfS2_fS2_fjLb0ELj1024ELj4ENS_18Kernel_traits_baseILj5120ES2_S2_fS2_fjLj1024EEEEELb0ELb0EEEvNS_9BwdParamsE,(.L_x_19404 - _ZN10layer_norm22ln_bwd_finalize_kernelINS_22Kernel_traits_finalizeILj5120E6__halfS2_fS2_fjLb0ELj1024ELj4ENS_18Kernel_traits_baseILj5120ES2_S2_fS2_fjLj1024EEEEELb0ELb0EEEvNS_9BwdParamsE)
        .other          _ZN10layer_norm22ln_bwd_finalize_kernelINS_22Kernel_traits_finalizeILj5120E6__halfS2_fS2_fjLb0ELj1024ELj4ENS_18Kernel_traits_baseILj5120ES2_S2_fS2_fjLj1024EEEEELb0ELb0EEEvNS_9BwdParamsE,@"STO_CUDA_ENTRY STV_DEFAULT"
_ZN10layer_norm22ln_bwd_finalize_kernelINS_22Kernel_traits_finalizeILj5120E6__halfS2_fS2_fjLb0ELj1024ELj4ENS_18Kernel_traits_baseILj5120ES2_S2_fS2_fjLj1024EEEEELb0ELb0EEEvNS_9BwdParamsE:
.text._ZN10layer_norm22ln_bwd_finalize_kernelINS_22Kernel_traits_finalizeILj5120E6__halfS2_fS2_fjLb0ELj1024ELj4ENS_18Kernel_traits_baseILj5120ES2_S2_fS2_fjLj1024EEEEELb0ELb0EEEvNS_9BwdParamsE:
        /* <DEDUP_REMOVED lines=82> */
.L_x_12355:
        /* <DEDUP_REMOVED lines=118> */
.L_x_12354:
[----:B------:R-:W-:Y:S05]  /*0c80*/  BSYNC.RECONVERGENT B1 ;  /* 0x0000000000017941 */ /* 0x000fea0003800200 */
.L_x_12353:
        /* <DEDUP_REMOVED lines=75> */
.L_x_12357:
[----:B------:R-:W-:Y:S05]  /*1140*/  BSYNC.RECONVERGENT B1 ;  /* 0x0000000000017941 */ /* 0x000fea0003800200 */
.L_x_12356:
        /* <DEDUP_REMOVED lines=37> */
.L_x_12359:
[----:B------:R-:W-:Y:S05]  /*13a0*/  BSYNC.RECONVERGENT B1 ;  /* 0x0000000000017941 */ /* 0x000fea0003800200 */
.L_x_12358:
[----:B------:R-:W-:Y:S05]  /*13b0*/  @!P1 BRA `(.L_x_12352) ;  /* 0x0000000000409947 */ /* 0x000fea0003800000 */
[----:B------:R-:W0:Y:S01]  /*13c0*/  LDC.64 R10, c[0x0][0x440] ;  /* 0x00011000ff0a7b82 */ /* 0x000e220000000a00 */
[----:B------:R-:W-:Y:S01]  /*13d0*/  IMAD R59, R0, R56, R59 ;  /* 0x00000038003b7224 */ /* 0x000fe200078e023b */
[----:B------:R-:W-:Y:S02]  /*13e0*/  LOP3.LUT R8, R8, 0x1f, RZ, 0xc0, !PT ;  /* 0x0000001f08087812 */ /* 0x000fe400078ec0ff */
[----:B------:R-:W-:Y:S02]  /*13f0*/  IADD3 R9, PT, PT, -R9, RZ, RZ ;  /* 0x000000ff09097210 */ /* 0x000fe40007ffe1ff */
[----:B------:R-:W-:Y:S02]  /*1400*/  IADD3 R59, PT, PT, R8, R59, RZ ;  /* 0x0000003b083b7210 */ /* 0x000fe40007ffe0ff */
[----:B------:R-:W1:Y:S05]  /*1410*/  LDC.64 R12, c[0x0][0x448] ;  /* 0x00011200ff0c7b82 */ /* 0x000e6a0000000a00 */
.L_x_12360:
        /* <DEDUP_REMOVED lines=10> */
.L_x_12352:
[----:B------:R-:W-:Y:S05]  /*14c0*/  BSYNC.RECONVERGENT B0 ;  /* 0x0000000000007941 */ /* 0x000fea0003800200 */
.L_x_12351:
        /* <DEDUP_REMOVED lines=59> */
.L_x_12361:
        /* <DEDUP_REMOVED lines=16> */
.L_x_19404:


//--------------------- .text._ZN10layer_norm13ln_bwd_kernelINS_13Kernel_traitsI6__halfS2_fS2_fjLj5120ELj1ELj1ELj4ELj16ENS_18Kernel_traits_baseILj5120ES2_S2_fS2_fjLj128EEEEELb1ELb0ELb1ELb0EEEvNS_9BwdParamsE --------------------------
	.section	.text._ZN10layer_norm13ln_bwd_kernelINS_13Kernel_traitsI6__halfS2_fS2_fjLj5120ELj1ELj1ELj4ELj16ENS_18Kernel_traits_baseILj5120ES2_S2_fS2_fjLj128EEEEELb1ELb0ELb1ELb0EEEvNS_9BwdParamsE,"ax",@progbits
	.align	128
        .global         _ZN10layer_norm13ln_bwd_kernelINS_13Kernel_traitsI6__halfS2_fS2_fjLj5120ELj1ELj1ELj4ELj16ENS_18Kernel_traits_baseILj5120ES2_S2_fS2_fjLj128EEEEELb1ELb0ELb1ELb0EEEvNS_9BwdParamsE
        .type           _ZN10layer_norm13ln_bwd_kernelINS_13Kernel_traitsI6__halfS2_fS2_fjLj5120ELj1ELj1ELj4ELj16ENS_18Kernel_traits_baseILj5120ES2_S2_fS2_fjLj128EEEEELb1ELb0ELb1ELb0EEEvNS_9BwdParamsE,@function
        .size           _ZN10layer_norm13ln_bwd_kernelINS_13Kernel_traitsI6__halfS2_fS2_fjLj5120ELj1ELj1ELj4ELj16ENS_18Kernel_traits_baseILj5120ES2_S2_fS2_fjLj128EEEEELb1ELb0ELb1ELb0EEEvNS_9BwdParamsE,(.L_x_19405 - _ZN10layer_norm13ln_bwd_kernelINS_13Kernel_traitsI6__halfS2_fS2_fjLj5120ELj1ELj1ELj4ELj16ENS_18Kernel_traits_baseILj5120ES2_S2_fS2_fjLj128EEEEELb1ELb0ELb1ELb0EEEvNS_9BwdParamsE)
        .other          _ZN10layer_norm13ln_bwd_kernelINS_13Kernel_traitsI6__halfS2_fS2_fjLj5120ELj1ELj1ELj4ELj16ENS_18Kernel_traits_baseILj5120ES2_S2_fS2_fjLj128EEEEELb1ELb0ELb1ELb0EEEvNS_9BwdParamsE,@"STO_CUDA_ENTRY STV_DEFAULT"
_ZN10layer_norm13ln_bwd_kernelINS_13Kernel_traitsI6__halfS2_fS2_fjLj5120ELj1ELj1ELj4ELj16ENS_18Kernel_traits_baseILj5120ES2_S2_fS2_fjLj128EEEEELb1ELb0ELb1ELb0EEEvNS_9BwdParamsE:
.text._ZN10layer_norm13ln_bwd_kernelINS_13Kernel_traitsI6__halfS2_fS2_fjLj5120ELj1ELj1ELj4ELj16ENS_18Kernel_traits_baseILj5120ES2_S2_fS2_fjLj128EEEEELb1ELb0ELb1ELb0EEEvNS_9BwdParamsE:
        /* <DEDUP_REMOVED lines=29> */
[C---:B----4-:R-:W-:Y:S01]  /*01d0*/  @P3 IMAD.WIDE.U32 R8, R15.reuse, 0x10, R8 ;  /* 0x000000100f083825 */ /* 0x050fe200078e0008 */
[----:B------:R-:W-:-:S04]  /*01e0*/  @P3 IADD3 R15, PT, PT, R15, 0x80, RZ ;  /* 0x000000800f0f3810 */ /* 0x000fc80007ffe0ff */
[----:B------:R0:W5:Y:S01]  /*01f0*/  @P3 LDG.E.128 R44, desc[UR20][R8.64] ;  /* 0x00000014082c3981 */ /* 0x000162000c1e1d00 */
        /* <DEDUP_REMOVED lines=97> */
.L_x_12547:
[----:B0-----:R-:W-:Y:S02]  /*0810*/  UIMAD.WIDE UR10, UR28, 0x4, UR18 ;  /* 0x000000041c0a78a5 */ /* 0x001fe4000f8e0212 */
[----:B------:R-:W-:-:S04]  /*0820*/  UIMAD.WIDE UR8, UR28, 0x4, UR14 ;  /* 0x000000041c0878a5 */ /* 0x000fc8000f8e020e */
[----:B-1234-:R-:W-:Y:S01]  /*0830*/  MOV R180, UR10 ;  /* 0x0000000a00b47c02 */ /* 0x01efe20008000f00 */
[----:B------:R-:W-:Y:S01]  /*0840*/  IMAD.U32 R181, RZ, RZ, UR11 ;  /* 0x0000000bffb57e24 */ /* 0x000fe2000f8e00ff */
[----:B------:R-:W-:-:S04]  /*0850*/  UIMAD.WIDE UR10, UR28, 0x4, UR16 ;  /* 0x000000041c0a78a5 */ /* 0x000fc8000f8e0210 */
[----:B------:R0:W2:Y:S02]  /*0860*/  LDG.E R16, desc[UR20][R180.64] ;  /* 0x00000014b4107981 */ /* 0x0000a4000c1e1900 */
[----:B0-----:R-:W-:Y:S02]  /*0870*/  MOV R180, UR8 ;  /* 0x0000000800b47c02 */ /* 0x001fe40008000f00 */
        /* <DEDUP_REMOVED lines=16> */
[----:B-1----:R-:W-:Y:S01]  /*0980*/  ISETP.NE.AND P0, PT, RZ, UR29, PT ;  /* 0x0000001dff007c0c */ /* 0x002fe2000bf05270 */
        /* <DEDUP_REMOVED lines=25> */
[----:B------:R-:W-:Y:S02]  /*0b20*/  MOV R15, UR8 ;  /* 0x00000008000f7c02 */ /* 0x000fe40008000f00 */
[----:B------:R-:W-:Y:S02]  /*0b30*/  MOV R216, UR10 ;  /* 0x0000000a00d87c02 */ /* 0x000fe40008000f00 */
[-C--:B------:R-:W-:Y:S02]  /*0b40*/  LEA.HI.SX32 R182, R15, R183.reuse, 0x1d ;  /* 0x000000b70fb67211 */ /* 0x080fe400078feaff */
[----:B------:R-:W-:Y:S02]  /*0b50*/  LEA.HI.SX32 R216, R216, R183, 0x1d ;  /* 0x000000b7d8d87211 */ /* 0x000fe400078feaff */
[----:B------:R-:W-:Y:S01]  /*0b60*/  MOV R15, R182 ;  /* 0x000000b6000f7202 */ /* 0x000fe20000000f00 */
[----:B------:R0:W-:Y:S01]  /*0b70*/  STL [R1+0x20], R182 ;  /* 0x000020b601007387 */ /* 0x0001e20000100800 */
[----:B------:R-:W-:Y:S05]  /*0b80*/  @!P5 BRA `(.L_x_12366) ;  /* 0x000000040074d947 */ /* 0x000fea0003800000 */
[----:B------:R-:W1:Y:S08]  /*0b90*/  LDC.64 R184, c[0x0][0x3a8] ;  /* 0x0000ea00ffb87b82 */ /* 0x000e700000000a00 */
[----:B------:R-:W2:Y:S01]  /*0ba0*/  LDC.64 R180, c[0x0][0x428] ;  /* 0x00010a00ffb47b82 */ /* 0x000ea20000000a00 */
[----:B------:R-:W-:-:S07]  /*0bb0*/  ISETP.NE.U32.AND P0, PT, RZ, UR24, PT ;  /* 0x00000018ff007c0c */ /* 0x000fce000bf05070 */
[----:B------:R-:W3:Y:S01]  /*0bc0*/  LDC.64 R210, c[0x0][0x3b0] ;  /* 0x0000ec00ffd27b82 */ /* 0x000ee20000000a00 */
[----:B-1----:R-:W-:-:S05]  /*0bd0*/  IMAD.WIDE.U32 R184, R15, 0x20, R184 ;  /* 0x000000200fb87825 */ /* 0x002fca00078e00b8 */
[----:B------:R-:W4:Y:S01]  /*0be0*/  LDG.E.128 R188, desc[UR20][R184.64] ;  /* 0x00000014b8bc7981 */ /* 0x000f22000c1e1d00 */
[----:B--2---:R-:W-:-:S06]  /*0bf0*/  IMAD.WIDE.U32 R180, R216, 0x10, R180 ;  /* 0x00000010d8b47825 */ /* 0x004fcc00078e00b4 */
[----:B0-----:R-:W2:Y:S04]  /*0c00*/  LDG.E.128 R180, desc[UR20][R180.64] ;  /* 0x00000014b4b47981 */ /* 0x001ea8000c1e1d00 */
[----:B------:R-:W2:Y:S01]  /*0c10*/  LDG.E.128 R184, desc[UR20][R184.64+0x10] ;  /* 0x00001014b8b87981 */ /* 0x000ea2000c1e1d00 */
[----:B------:R-:W-:-:S13]  /*0c20*/  ISETP.NE.AND.EX P0, PT, RZ, UR25, PT, P0 ;  /* 0x00000019ff007c0c */ /* 0x000fda000bf05300 */
[----:B------:R-:W0:Y:S02]  /*0c30*/  @P0 LDC.64 R20, c[0x0][0x438] ;  /* 0x00010e00ff140b82 */ /* 0x000e240000000a00 */
[----:B0-----:R-:W-:-:S05]  /*0c40*/  @P0 IMAD.WIDE.U32 R20, R15, 0x20, R20 ;  /* 0x000000200f140825 */ /* 0x001fca00078e0014 */
[----:B------:R-:W5:Y:S04]  /*0c50*/  @P0 LDG.E.128 R32, desc[UR20][R20.64] ;  /* 0x0000001414200981 */ /* 0x000f68000c1e1d00 */
[----:B------:R3:W5:Y:S02]  /*0c60*/  @P0 LDG.E.128 R28, desc[UR20][R20.64+0x10] ;  /* 0x00001014141c0981 */ /* 0x000764000c1e1d00 */
[----:B---3--:R-:W-:-:S06]  /*0c70*/  IMAD.WIDE.U32 R20, R16, 0x8, R210 ;  /* 0x0000000810147825 */ /* 0x008fcc00078e00d2 */
[----:B------:R-:W5:Y:S02]  /*0c80*/  LDG.E.64 R20, desc[UR20][R20.64] ;  /* 0x0000001414147981 */ /* 0x000f64000c1e1b00 */
[--C-:B-----5:R-:W-:Y:S02]  /*0c90*/  HADD2.F32 R234, -RZ, R36.reuse.H0_H0 ;  /* 0x20000024ffea7230 */ /* 0x120fe40000004100 */
[----:B------:R-:W-:Y:S02]  /*0ca0*/  HADD2.F32 R246, -RZ, R36.H1_H1 ;  /* 0x30000024fff67230 */ /* 0x000fe40000004100 */
[----:B------:R-:W-:Y:S02]  /*0cb0*/  HADD2.F32 R228, -RZ, R38.H0_H0 ;  /* 0x20000026ffe47230 */ /* 0x000fe40000004100 */
[----:B------:R-:W-:Y:S02]  /*0cc0*/  HADD2.F32 R241, -RZ, R37.H0_H0 ;  /* 0x20000025fff17230 */ /* 0x000fe40000004100 */
[----:B------:R-:W-:-:S02]  /*0cd0*/  HADD2.F32 R209, -RZ, R39.H0_H0 ;  /* 0x20000027ffd17230 */ /* 0x000fc40000004100 */
[----:B------:R-:W-:Y:S02]  /*0ce0*/  HADD2.F32 R210, -RZ, R38.H1_H1 ;  /* 0x30000026ffd27230 */ /* 0x000fe40000004100 */
[----:B------:R-:W-:Y:S01]  /*0cf0*/  HADD2.F32 R235, -RZ, R37.H1_H1 ;  /* 0x30000025ffeb7230 */ /* 0x000fe20000004100 */
[----:B------:R-:W-:Y:S01]  /*0d00*/  IADD3 R16, PT, PT, R16, 0x80, RZ ;  /* 0x0000008010107810 */ /* 0x000fe20007ffe0ff */
[----:B------:R-:W-:Y:S01]  /*0d10*/  VIADD R216, R216, 0x80 ;  /* 0x00000080d8d87836 */ /* 0x000fe20000000000 */
[----:B------:R-:W-:Y:S01]  /*0d20*/  IADD3 R15, PT, PT, R15, 0x80, RZ ;  /* 0x000000800f0f7810 */ /* 0x000fe20007ffe0ff */
[----:B----4-:R-:W-:Y:S01]  /*0d30*/  FADD.FTZ R188, R188, -UR33 ;  /* 0x80000021bcbc7e21 */ /* 0x010fe20008010000 */
[----:B------:R-:W-:-:S03]  /*0d40*/  FADD.FTZ R189, R189, -UR33 ;  /* 0x80000021bdbd7e21 */ /* 0x000fc60008010000 */
[----:B------:R-:W-:Y:S01]  /*0d50*/  FMUL.FTZ R211, R188, UR31 ;  /* 0x0000001fbcd37c20 */ /* 0x000fe20008410000 */
[----:B------:R-:W-:Y:S01]  /*0d60*/  FMUL.FTZ R218, R189, UR31 ;  /* 0x0000001fbdda7c20 */ /* 0x000fe20008410000 */
[--C-:B--2---:R-:W-:Y:S02]  /*0d70*/  HADD2.F32 R9, -RZ, R180.reuse.H0_H0 ;  /* 0x200000b4ff097230 */ /* 0x104fe40000004100 */
[----:B------:R-:W-:Y:S02]  /*0d80*/  HADD2.F32 R180, -RZ, R180.H1_H1 ;  /* 0x300000b4ffb47230 */ /* 0x000fe40000004100 */
[----:B------:R-:W-:Y:S01]  /*0d90*/  FADD.FTZ R19, R184, -UR33 ;  /* 0x80000021b8137e21 */ /* 0x000fe20008010000 */
[----:B------:R-:W-:Y:S01]  /*0da0*/  FADD.FTZ R56, R56, R9 ;  /* 0x0000000938387221 */ /* 0x000fe20000010000 */
[-C--:B------:R-:W-:Y:S01]  /*0db0*/  FFMA.FTZ R100, R211, R9.reuse, R100 ;  /* 0x00000009d3647223 */ /* 0x080fe20000010064 */
[----:B------:R-:W-:Y:S01]  /*0dc0*/  FMUL.FTZ R234, R234, R9 ;  /* 0x00000009eaea7220 */ /* 0x000fe20000410000 */
[----:B------:R-:W-:Y:S01]  /*0dd0*/  FADD.FTZ R57, R57, R180 ;  /* 0x000000b439397221 */ /* 0x000fe20000010000 */
[-C--:B------:R-:W-:Y:S01]  /*0de0*/  FFMA.FTZ R101, R218, R180.reuse, R101 ;  /* 0x000000b4da657223 */ /* 0x080fe20000010065 */
[----:B------:R-:W-:Y:S01]  /*0df0*/  FMUL.FTZ R246, R246, R180 ;  /* 0x000000b4f6f67220 */ /* 0x000fe20000410000 */
[----:B------:R-:W-:-:S02]  /*0e00*/  HADD2.F32 R9, -RZ, R181.H0_H0 ;  /* 0x200000b5ff097230 */ /* 0x000fc40000004100 */
[----:B------:R-:W-:Y:S02]  /*0e10*/  HADD2.F32 R180, -RZ, R181.H1_H1 ;  /* 0x300000b5ffb47230 */ /* 0x000fe40000004100 */
[----:B------:R-:W-:Y:S01]  /*0e20*/  FMUL.FTZ R19, R19, UR31 ;  /* 0x0000001f13137c20 */ /* 0x000fe20008410000 */
[----:B------:R-:W-:Y:S02]  /*0e30*/  HADD2.F32 R181, -RZ, R182.H0_H0 ;  /* 0x200000b6ffb57230 */ /* 0x000fe40000004100 */
[----:B------:R-:W-:Y:S01]  /*0e40*/  FADD.FTZ R4, R190, -UR33 ;  /* 0x80000021be047e21 */ /* 0x000fe20008010000 */
[----:B------:R-:W-:Y:S01]  /*0e50*/  FADD.FTZ R186, R186, -UR33 ;  /* 0x80000021baba7e21 */ /* 0x000fe20008010000 */
[----:B------:R-:W-:Y:S01]  /*0e60*/  FADD.FTZ R185, R185, -UR33 ;  /* 0x80000021b9b97e21 */ /* 0x000fe20008010000 */
[----:B------:R-:W-:Y:S01]  /*0e70*/  FADD.FTZ R60, R60, R181 ;  /* 0x000000b53c3c7221 */ /* 0x000fe20000010000 */
[-C--:B------:R-:W-:Y:S01]  /*0e80*/  FFMA.FTZ R104, R19, R181.reuse, R104 ;  /* 0x000000b513687223 */ /* 0x080fe20000010068 */
[----:B------:R-:W-:Y:S01]  /*0e90*/  FMUL.FTZ R228, R228, R181 ;  /* 0x000000b5e4e47220 */ /* 0x000fe20000410000 */
[----:B------:R-:W-:-:S02]  /*0ea0*/  HADD2.F32 R181, -RZ, R183.H0_H0 ;  /* 0x200000b7ffb57230 */ /* 0x000fc40000004100 */
[----:B------:R-:W-:Y:S01]  /*0eb0*/  FMUL.FTZ R4, R4, UR31 ;  /* 0x0000001f04047c20 */ /* 0x000fe20008410000 */
[----:B------:R-:W-:Y:S01]  /*0ec0*/  FMUL.FTZ R198, R186, UR31 ;  /* 0x0000001fbac67c20 */ /* 0x000fe20008410000 */
[----:B------:R-:W-:Y:S01]  /*0ed0*/  FADD.FTZ R191, R191, -UR33 ;  /* 0x80000021bfbf7e21 */ /* 0x000fe20008010000 */
        /* <DEDUP_REMOVED lines=9> */
[----:B------:R-:W-:Y:S01]  /*0f70*/  FADD.FTZ R181, RZ, R234 ;  /* 0x000000eaffb57221 */ /* 0x000fe20000010000 */
[----:B------:R-:W-:Y:S01]  /*0f80*/  FADD.FTZ R61, R61, R182 ;  /* 0x000000b63d3d7221 */ /* 0x000fe20000010000 */
[-C--:B------:R-:W-:Y:S01]  /*0f90*/  FFMA.FTZ R105, R196, R182.reuse, R105 ;  /* 0x000000b6c4697223 */ /* 0x080fe20000010069 */
[----:B------:R-:W-:Y:S01]  /*0fa0*/  FMUL.FTZ R210, R210, R182 ;  /* 0x000000b6d2d27220 */ /* 0x000fe20000410000 */
[----:B------:R-:W-:Y:S01]  /*0fb0*/  FADD.FTZ R59, R59, R180 ;  /* 0x000000b43b3b7221 */ /* 0x000fe20000010000 */
[-C--:B------:R-:W-:Y:S01]  /*0fc0*/  FFMA.FTZ R103, R9, R180.reuse, R103 ;  /* 0x000000b409677223 */ /* 0x080fe20000010067 */
[----:B------:R-:W-:Y:S01]  /*0fd0*/  FMUL.FTZ R235, R235, R180 ;  /* 0x000000b4ebeb7220 */ /* 0x000fe20000410000 */
[----:B------:R-:W-:Y:S01]  /*0fe0*/  FADD.FTZ R182, R181, R246 ;  /* 0x000000f6b5b67221 */ /* 0x000fe20000010000 */
[----:B------:R-:W-:-:S02]  /*0ff0*/  HADD2.F32 R180, -RZ, R183.H1_H1 ;  /* 0x300000b7ffb47230 */ /* 0x000fc40000004100 */
[----:B------:R-:W-:Y:S01]  /*1000*/  FADD.FTZ R187, R187, -UR33 ;  /* 0x80000021bbbb7e21 */ /* 0x000fe20008010000 */
[----:B------:R-:W-:Y:S02]  /*1010*/  HADD2.F32 R181, -RZ, R39.H1_H1 ;  /* 0x30000027ffb57230 */ /* 0x000fe40000004100 */
[----:B------:R-:W-:Y:S01]  /*1020*/  FFMA.FTZ R185, R211, R234, RZ ;  /* 0x000000ead3b97223 */ /* 0x000fe200000100ff */
[----:B------:R-:W-:Y:S02]  /*1030*/  FMUL.FTZ R214, R187, UR31 ;  /* 0x0000001fbbd67c20 */ /* 0x000fe40008410000 */
[----:B------:R-:W-:Y:S01]  /*1040*/  FMUL.FTZ R188, R181, R180 ;  /* 0x000000b4b5bc7220 */ /* 0x000fe20000410000 */
[----:B------:R-:W-:Y:S01]  /*1050*/  FFMA.FTZ R185, R218, R246, R185 ;  /* 0x000000f6dab97223 */ /* 0x000fe200000100b9 */
[----:B------:R-:W-:Y:S01]  /*1060*/  FADD.FTZ R182, R182, R241 ;  /* 0x000000f1b6b67221 */ /* 0x000fe20000010000 */
[----:B------:R0:W-:Y:S02]  /*1070*/  STL [R1+0x4], R214 ;  /* 0x000004d601007387 */ /* 0x0001e40000100800 */
[----:B------:R-:W-:-:S02]  /*1080*/  FFMA.FTZ R184, R4, R241, R185 ;  /* 0x000000f104b87223 */ /* 0x000fc400000100b9 */
[----:B------:R1:W-:Y:S01]  /*1090*/  STL [R1+0x1c], R188 ;  /* 0x00001cbc01007387 */ /* 0x0003e20000100800 */
        /* <DEDUP_REMOVED lines=9> */
[----:B------:R-:W-:-:S03]  /*1130*/  FFMA.FTZ R185, R198, R209, R185 ;  /* 0x000000d1c6b97223 */ /* 0x000fc600000100b9 */
[----:B------:R-:W-:Y:S01]  /*1140*/  FADD.FTZ R215, R180, R188 ;  /* 0x000000bcb4d77221 */ /* 0x000fe20000010000 */
[----:B01----:R-:W-:-:S07]  /*1150*/  FFMA.FTZ R214, R214, R188, R185 ;  /* 0x000000bcd6d67223 */ /* 0x003fce00000100b9 */
.L_x_12366:
[----:B------:R-:W-:Y:S05]  /*1160*/  BSYNC.RECONVERGENT B1 ;  /* 0x0000000000017941 */ /* 0x000fea0003800200 */
.L_x_12365:
[----:B------:R-:W-:Y:S04]  /*1170*/  BSSY.RECONVERGENT B1, `(.L_x_12367) ;  /* 0x000005f000017945 */ /* 0x000fe80003800200 */
        /* <DEDUP_REMOVED lines=20> */
[--C-:B------:R-:W-:Y:S02]  /*12c0*/  HADD2.F32 R208, -RZ, R42.reuse.H1_H1 ;  /* 0x3000002affd07230 */ /* 0x100fe40000004100 */
[----:B------:R-:W-:-:S02]  /*12d0*/  HADD2.F32 R226, -RZ, R42.H0_H0 ;  /* 0x2000002affe27230 */ /* 0x000fc40000004100 */
[----:B------:R-:W-:Y:S02]  /*12e0*/  HADD2.F32 R233, -RZ, R41.H1_H1 ;  /* 0x30000029ffe97230 */ /* 0x000fe40000004100 */
[----:B------:R-:W-:Y:S01]  /*12f0*/  HADD2.F32 R207, -RZ, R43.H0_H0 ;  /* 0x2000002bffcf7230 */ /* 0x000fe20000004100 */
[----:B------:R-:W-:Y:S01]  /*1300*/  IADD3 R216, PT, PT, R216, 0x80, RZ ;  /* 0x00000080d8d87810 */ /* 0x000fe20007ffe0ff */
[----:B------:R-:W-:Y:S01]  /*1310*/  VIADD R16, R16, 0x80 ;  /* 0x0000008010107836 */ /* 0x000fe20000000000 */
[----:B------:R-:W-:Y:S01]  /*1320*/  IADD3 R15, PT, PT, R15, 0x80, RZ ;  /* 0x000000800f0f7810 */ /* 0x000fe20007ffe0ff */
[----:B----4-:R-:W-:Y:S01]  /*1330*/  FADD.FTZ R188, R188, -UR33 ;  /* 0x80000021bcbc7e21 */ /* 0x010fe20008010000 */
[----:B------:R-:W-:-:S03]  /*1340*/  FADD.FTZ R189, R189, -UR33 ;  /* 0x80000021bdbd7e21 */ /* 0x000fc60008010000 */
[----:B------:R-:W-:Y:S01]  /*1350*/  FMUL.FTZ R227, R188, UR31 ;  /* 0x0000001fbce37c20 */ /* 0x000fe20008410000 */
[--C-:B--2---:R-:W-:Y:S02]  /*1360*/  HADD2.F32 R3, -RZ, R180.reuse.H0_H0 ;  /* 0x200000b4ff037230 */ /* 0x104fe40000004100 */
[----:B------:R-:W-:Y:S01]  /*1370*/  FMUL.FTZ R217, R189, UR31 ;  /* 0x0000001fbdd97c20 */ /* 0x000fe20008410000 */
[----:B------:R-:W-:Y:S02]  /*1380*/  HADD2.F32 R180, -RZ, R180.H1_H1 ;  /* 0x300000b4ffb47230 */ /* 0x000fe40000004100 */
[----:B------:R-:W-:Y:S01]  /*1390*/  FADD.FTZ R112, R112, R3 ;  /* 0x0000000370707221 */ /* 0x000fe20000010000 */
[-C--:B------:R-:W-:Y:S01]  /*13a0*/  FFMA.FTZ R68, R227, R3.reuse, R68 ;  /* 0x00000003e3447223 */ /* 0x080fe20000010044 */
[----:B------:R-:W-:Y:S01]  /*13b0*/  FMUL.FTZ R250, R250, R3 ;  /* 0x00000003fafa7220 */ /* 0x000fe20000410000 */
[----:B------:R-:W-:Y:S01]  /*13c0*/  FADD.FTZ R3, R190, -UR33 ;  /* 0x80000021be037e21 */ /* 0x000fe20008010000 */
[----:B------:R-:W-:-:S02]  /*13d0*/  HADD2.F32 R13, -RZ, R181.H0_H0 ;  /* 0x200000b5ff0d7230 */ /* 0x000fc40000004100 */
[----:B------:R-:W-:Y:S01]  /*13e0*/  FADD.FTZ R113, R113, R180 ;  /* 0x000000b471717221 */ /* 0x000fe20000010000 */
[-C--:B------:R-:W-:Y:S01]  /*13f0*/  FFMA.FTZ R69, R217, R180.reuse, R69 ;  /* 0x000000b4d9457223 */ /* 0x080fe20000010045 */
[----:B------:R-:W-:Y:S01]  /*1400*/  FMUL.FTZ R3, R3, UR31 ;  /* 0x0000001f03037c20 */ /* 0x000fe20008410000 */
[----:B------:R-:W-:Y:S01]  /*1410*/  FMUL.FTZ R245, R245, R180 ;  /* 0x000000b4f5f57220 */ /* 0x000fe20000410000 */
[----:B------:R-:W-:Y:S01]  /*1420*/  FADD.FTZ R185, R185, -UR33 ;  /* 0x80000021b9b97e21 */ /* 0x000fe20008010000 */
[----:B------:R-:W-:Y:S02]  /*1430*/  HADD2.F32 R180, -RZ, R181.H1_H1 ;  /* 0x300000b5ffb47230 */ /* 0x000fe40000004100 */
[----:B------:R-:W-:Y:S01]  /*1440*/  FADD.FTZ R114, R114, R13 ;  /* 0x0000000d72727221 */ /* 0x000fe20000010000 */
[--C-:B------:R-:W-:Y:S02]  /*1450*/  HADD2.F32 R181, -RZ, R182.reuse.H0_H0 ;  /* 0x200000b6ffb57230 */ /* 0x100fe40000004100 */
[-C--:B------:R-:W-:Y:S01]  /*1460*/  FFMA.FTZ R70, R3, R13.reuse, R70 ;  /* 0x0000000d03467223 */ /* 0x080fe20000010046 */
[----:B------:R-:W-:Y:S01]  /*1470*/  FMUL.FTZ R240, R240, R13 ;  /* 0x0000000df0f07220 */ /* 0x000fe20000410000 */
[----:B------:R-:W-:-:S02]  /*1480*/  HADD2.F32 R182, -RZ, R182.H1_H1 ;  /* 0x300000b6ffb67230 */ /* 0x000fc40000004100 */
[----:B------:R-:W-:Y:S01]  /*1490*/  FADD.FTZ R13, R184, -UR33 ;  /* 0x80000021b80d7e21 */ /* 0x000fe20008010000 */
[----:B------:R-:W-:Y:S01]  /*14a0*/  FMUL.FTZ R195, R185, UR31 ;  /* 0x0000001fb9c37c20 */ /* 0x000fe20008410000 */
[----:B------:R-:W-:Y:S02]  /*14b0*/  FADD.FTZ R8, R191, -UR33 ;  /* 0x80000021bf087e21 */ /* 0x000fe40008010000 */
[----:B------:R-:W-:Y:S01]  /*14c0*/  FMUL.FTZ R13, R13, UR31 ;  /* 0x0000001f0d0d7c20 */ /* 0x000fe20008410000 */
[----:B------:R-:W-:Y:S01]  /*14d0*/  FADD.FTZ R117, R117, R182 ;  /* 0x000000b675757221 */ /* 0x000fe20000010000 */
[-C--:B------:R-:W-:Y:S01]  /*14e0*/  FFMA.FTZ R73, R195, R182.reuse, R73 ;  /* 0x000000b6c3497223 */ /* 0x080fe20000010049 */
        /* <DEDUP_REMOVED lines=14> */
[----:B------:R-:W-:Y:S01]  /*15d0*/  FMUL.FTZ R197, R186, UR31 ;  /* 0x0000001fbac57c20 */ /* 0x000fe20008410000 */
[----:B------:R-:W-:Y:S02]  /*15e0*/  FADD.FTZ R182, R181, R240 ;  /* 0x000000f0b5b67221 */ /* 0x000fe40000010000 */
[----:B------:R-:W-:Y:S01]  /*15f0*/  FFMA.FTZ R181, R3, R240, R214 ;  /* 0x000000f003b57223 */ /* 0x000fe200000100d6 */
[----:B------:R-:W-:Y:S01]  /*1600*/  FADD.FTZ R118, R118, R180 ;  /* 0x000000b476767221 */ /* 0x000fe20000010000 */
[-C--:B------:R-:W-:Y:S01]  /*1610*/  FFMA.FTZ R74, R197, R180.reuse, R74 ;  /* 0x000000b4c54a7223 */ /* 0x080fe2000001004a */
[----:B------:R-:W-:Y:S01]  /*1620*/  FMUL.FTZ R207, R207, R180 ;  /* 0x000000b4cfcf7220 */ /* 0x000fe20000410000 */
[----:B------:R-:W-:Y:S02]  /*1630*/  HADD2.F32 R180, -RZ, R183.H1_H1 ;  /* 0x300000b7ffb47230 */ /* 0x000fe40000004100 */
[----:B------:R-:W-:Y:S01]  /*1640*/  FADD.FTZ R183, R182, R233 ;  /* 0x000000e9b6b77221 */ /* 0x000fe20000010000 */
[----:B------:R-:W-:Y:S01]  /*1650*/  FFMA.FTZ R182, R8, R233, R181 ;  /* 0x000000e908b67223 */ /* 0x000fe200000100b5 */
[----:B------:R-:W-:Y:S01]  /*1660*/  FADD.FTZ R187, R187, -UR33 ;  /* 0x80000021bbbb7e21 */ /* 0x000fe20008010000 */
[----:B------:R-:W-:-:S03]  /*1670*/  HADD2.F32 R181, -RZ, R43.H1_H1 ;  /* 0x3000002bffb57230 */ /* 0x000fc60000004100 */
[----:B------:R-:W-:Y:S02]  /*1680*/  FMUL.FTZ R188, R187, UR31 ;  /* 0x0000001fbbbc7c20 */ /* 0x000fe40008410000 */
[----:B------:R-:W-:-:S03]  /*1690*/  FMUL.FTZ R189, R181, R180 ;  /* 0x000000b4b5bd7220 */ /* 0x000fc60000410000 */
[----:B------:R1:W-:Y:S04]  /*16a0*/  STL [R1], R188 ;  /* 0x000000bc01007387 */ /* 0x0003e80000100800 */
[----:B------:R1:W-:Y:S01]  /*16b0*/  STL [R1+0x18], R189 ;  /* 0x000018bd01007387 */ /* 0x0003e20000100800 */
        /* <DEDUP_REMOVED lines=9> */
[----:B-1----:R-:W-:-:S07]  /*1750*/  FFMA.FTZ R214, R188, R189, R182 ;  /* 0x000000bdbcd67223 */ /* 0x002fce00000100b6 */
.L_x_12368:
[----:B------:R-:W-:Y:S05]  /*1760*/  BSYNC.RECONVERGENT B1 ;  /* 0x0000000000017941 */ /* 0x000fea0003800200 */
.L_x_12367:
        /* <DEDUP_REMOVED lines=18> */
[----:B-----5:R-:W-:Y:S02]  /*1890*/  HADD2.F32 R249, -RZ, R44.H0_H0 ;  /* 0x2000002cfff97230 */ /* 0x020fe40000004100 */
[--C-:B------:R-:W-:Y:S02]  /*18a0*/  HADD2.F32 R239, -RZ, R45.reuse.H0_H0 ;  /* 0x2000002dffef7230 */ /* 0x100fe40000004100 */
[----:B------:R-:W-:Y:S02]  /*18b0*/  HADD2.F32 R232, -RZ, R45.H1_H1 ;  /* 0x3000002dffe87230 */ /* 0x000fe40000004100 */
[----:B------:R-:W-:Y:S02]  /*18c0*/  HADD2.F32 R224, -RZ, R46.H0_H0 ;  /* 0x2000002effe07230 */ /* 0x000fe40000004100 */
[----:B------:R-:W-:-:S02]  /*18d0*/  HADD2.F32 R244, -RZ, R44.H1_H1 ;  /* 0x3000002cfff47230 */ /* 0x000fc40000004100 */
[----:B------:R-:W-:Y:S02]  /*18e0*/  HADD2.F32 R199, -RZ, R46.H1_H1 ;  /* 0x3000002effc77230 */ /* 0x000fe40000004100 */
[----:B------:R-:W-:Y:S01]  /*18f0*/  HADD2.F32 R201, -RZ, R47.H0_H0 ;  /* 0x2000002fffc97230 */ /* 0x000fe20000004100 */
[----:B------:R-:W-:Y:S02]  /*1900*/  IADD3 R216, PT, PT, R216, 0x80, RZ ;  /* 0x00000080d8d87810 */ /* 0x000fe40007ffe0ff */
[----:B------:R-:W-:Y:S02]  /*1910*/  IADD3 R16, PT, PT, R16, 0x80, RZ ;  /* 0x0000008010107810 */ /* 0x000fe40007ffe0ff */
[----:B------:R-:W-:Y:S01]  /*1920*/  IADD3 R15, PT, PT, R15, 0x80, RZ ;  /* 0x000000800f0f7810 */ /* 0x000fe20007ffe0ff */
[----:B----4-:R-:W-:-:S04]  /*1930*/  FADD.FTZ R188, R188, -UR33 ;  /* 0x80000021bcbc7e21 */ /* 0x010fc80008010000 */
[----:B------:R-:W-:Y:S01]  /*1940*/  FMUL.FTZ R225, R188, UR31 ;  /* 0x0000001fbce17c20 */ /* 0x000fe20008410000 */
[----:B--2---:R-:W-:-:S05]  /*1950*/  HADD2.F32 R2, -RZ, R180.H0_H0 ;  /* 0x200000b4ff027230 */ /* 0x004fca0000004100 */
[----:B------:R-:W-:Y:S01]  /*1960*/  FADD.FTZ R120, R120, R2 ;  /* 0x0000000278787221 */ /* 0x000fe20000010000 */
[-C--:B------:R-:W-:Y:S01]  /*1970*/  FFMA.FTZ R76, R225, R2.reuse, R76 ;  /* 0x00000002e14c7223 */ /* 0x080fe2000001004c */
[----:B------:R-:W-:Y:S01]  /*1980*/  FMUL.FTZ R249, R249, R2 ;  /* 0x00000002f9f97220 */ /* 0x000fe20000410000 */
[----:B------:R-:W-:Y:S01]  /*1990*/  FADD.FTZ R2, R190, -UR33 ;  /* 0x80000021be027e21 */ /* 0x000fe20008010000 */
[--C-:B------:R-:W-:Y:S02]  /*19a0*/  HADD2.F32 R7, -RZ, R181.reuse.H0_H0 ;  /* 0x200000b5ff077230 */ /* 0x100fe40000004100 */
[----:B------:R-:W-:Y:S01]  /*19b0*/  FADD.FTZ R191, R191, -UR33 ;  /* 0x80000021bfbf7e21 */ /* 0x000fe20008010000 */
[----:B------:R-:W-:Y:S01]  /*19c0*/  FMUL.FTZ R2, R2, UR31 ;  /* 0x0000001f02027c20 */ /* 0x000fe20008410000 */
[----:B------:R-:W-:Y:S02]  /*19d0*/  HADD2.F32 R12, -RZ, R181.H1_H1 ;  /* 0x300000b5ff0c7230 */ /* 0x000fe40000004100 */
[----:B------:R-:W-:Y:S01]  /*19e0*/  FADD.FTZ R122, R122, R7 ;  /* 0x000000077a7a7221 */ /* 0x000fe20000010000 */
[-C--:B------:R-:W-:Y:S01]  /*19f0*/  FMUL.FTZ R239, R239, R7.reuse ;  /* 0x00000007efef7220 */ /* 0x080fe20000410000 */
[----:B------:R-:W-:Y:S01]  /*1a00*/  FFMA.FTZ R78, R2, R7, R78 ;  /* 0x00000007024e7223 */ /* 0x000fe2000001004e */
[----:B------:R-:W-:Y:S01]  /*1a10*/  FMUL.FTZ R7, R191, UR31 ;  /* 0x0000001fbf077c20 */ /* 0x000fe20008410000 */
[----:B------:R-:W-:Y:S01]  /*1a20*/  FADD.FTZ R184, R184, -UR33 ;  /* 0x80000021b8b87e21 */ /* 0x000fe20008010000 */
[----:B------:R-:W-:Y:S01]  /*1a30*/  FADD.FTZ R123, R123, R12 ;  /* 0x0000000c7b7b7221 */ /* 0x000fe20000010000 */
[-C--:B------:R-:W-:Y:S01]  /*1a40*/  FMUL.FTZ R232, R232, R12.reuse ;  /* 0x0000000ce8e87220 */ /* 0x080fe20000410000 */
[----:B------:R-:W-:Y:S01]  /*1a50*/  FFMA.FTZ R79, R7, R12, R79 ;  /* 0x0000000c074f7223 */ /* 0x000fe2000001004f */
[----:B------:R-:W-:-:S02]  /*1a60*/  HADD2.F32 R181, -RZ, R182.H0_H0 ;  /* 0x200000b6ffb57230 */ /* 0x000fc40000004100 */
[----:B------:R-:W-:Y:S01]  /*1a70*/  FMUL.FTZ R12, R184, UR31 ;  /* 0x0000001fb80c7c20 */ /* 0x000fe20008410000 */
[----:B------:R-:W-:Y:S02]  /*1a80*/  HADD2.F32 R180, -RZ, R180.H1_H1 ;  /* 0x300000b4ffb47230 */ /* 0x000fe40000004100 */
[----:B------:R-:W-:Y:S01]  /*1a90*/  FADD.FTZ R185, R185, -UR33 ;  /* 0x80000021b9b97e21 */ /* 0x000fe20008010000 */
[----:B------:R-:W-:Y:S01]  /*1aa0*/  FADD.FTZ R186, R186, -UR33 ;  /* 0x80000021baba7e21 */ /* 0x000fe20008010000 */
[----:B------:R-:W-:Y:S01]  /*1ab0*/  FADD.FTZ R189, R189, -UR33 ;  /* 0x80000021bdbd7e21 */ /* 0x000fe20008010000 */
[----:B------:R-:W-:Y:S01]  /*1ac0*/  FADD.FTZ R124, R124, R181 ;  /* 0x000000b57c7c7221 */ /* 0x000fe20000010000 */
[-C--:B------:R-:W-:Y:S01]  /*1ad0*/  FFMA.FTZ R80, R12, R181.reuse, R80 ;  /* 0x000000b50c507223 */ /* 0x080fe20000010050 */
[----:B------:R-:W-:Y:S01]  /*1ae0*/  FMUL.FTZ R224, R224, R181 ;  /* 0x000000b5e0e07220 */ /* 0x000fe20000410000 */
[----:B------:R-:W-:Y:S02]  /*1af0*/  HADD2.F32 R182, -RZ, R182.H1_H1 ;  /* 0x300000b6ffb67230 */ /* 0x000fe40000004100 */
[----:B------:R-:W-:Y:S01]  /*1b00*/  FMUL.FTZ R194, R185, UR31 ;  /* 0x0000001fb9c27c20 */ /* 0x000fe20008410000 */
[----:B------:R-:W-:-:S02]  /*1b10*/  HADD2.F32 R181, -RZ, R183.H0_H0 ;  /* 0x200000b7ffb57230 */ /* 0x000fc40000004100 */
[----:B------:R-:W-:Y:S01]  /*1b20*/  FMUL.FTZ R244, R244, R180 ;  /* 0x000000b4f4f47220 */ /* 0x000fe20000410000 */
[----:B------:R-:W-:Y:S01]  /*1b30*/  FMUL.FTZ R200, R186, UR31 ;  /* 0x0000001fbac87c20 */ /* 0x000fe20008410000 */
[----:B------:R-:W-:Y:S01]  /*1b40*/  FADD.FTZ R215, R215, R249 ;  /* 0x000000f9d7d77221 */ /* 0x000fe20000010000 */
[----:B------:R-:W-:Y:S01]  /*1b50*/  FMUL.FTZ R213, R189, UR31 ;  /* 0x0000001fbdd57c20 */ /* 0x000fe20008410000 */
        /* <DEDUP_REMOVED lines=14> */
[----:B------:R-:W-:-:S05]  /*1c40*/  HADD2.F32 R181, -RZ, R47.H1_H1 ;  /* 0x3000002fffb57230 */ /* 0x000fca0000004100 */
[----:B------:R-:W-:Y:S01]  /*1c50*/  FMUL.FTZ R188, R181, R180 ;  /* 0x000000b4b5bc7220 */ /* 0x000fe20000410000 */
[----:B------:R-:W-:-:S04]  /*1c60*/  FADD.FTZ R183, R183, R232 ;  /* 0x000000e8b7b77221 */ /* 0x000fc80000010000 */
[----:B------:R1:W-:Y:S01]  /*1c70*/  STL [R1+0x14], R188 ;  /* 0x000014bc01007387 */ /* 0x0003e20000100800 */
[----:B------:R-:W-:Y:S01]  /*1c80*/  FFMA.FTZ R185, R7, R232, R182 ;  /* 0x000000e807b97223 */ /* 0x000fe200000100b6 */
[----:B------:R-:W-:-:S03]  /*1c90*/  FADD.FTZ R182, R183, R224 ;  /* 0x000000e0b7b67221 */ /* 0x000fc60000010000 */
[----:B------:R-:W-:Y:S01]  /*1ca0*/  FFMA.FTZ R183, R12, R224, R185 ;  /* 0x000000e00cb77223 */ /* 0x000fe200000100b9 */
[----:B------:R-:W-:Y:S01]  /*1cb0*/  FADD.FTZ R187, R187, -UR33 ;  /* 0x80000021bbbb7e21 */ /* 0x000fe20008010000 */
[----:B------:R-:W-:Y:S02]  /*1cc0*/  FADD.FTZ R182, R182, R199 ;  /* 0x000000c7b6b67221 */ /* 0x000fe40000010000 */
[----:B------:R-:W-:Y:S01]  /*1cd0*/  FFMA.FTZ R183, R194, R199, R183 ;  /* 0x000000c7c2b77223 */ /* 0x000fe200000100b7 */
[----:B------:R-:W-:Y:S01]  /*1ce0*/  FMUL.FTZ R252, R187, UR31 ;  /* 0x0000001fbbfc7c20 */ /* 0x000fe20008410000 */
[----:B------:R-:W-:Y:S02]  /*1cf0*/  FADD.FTZ R182, R182, R201 ;  /* 0x000000c9b6b67221 */ /* 0x000fe40000010000 */
[----:B------:R-:W-:Y:S01]  /*1d00*/  FFMA.FTZ R183, R200, R201, R183 ;  /* 0x000000c9c8b77223 */ /* 0x000fe200000100b7 */
[----:B------:R-:W-:Y:S01]  /*1d10*/  FADD.FTZ R127, R127, R180 ;  /* 0x000000b47f7f7221 */ /* 0x000fe20000010000 */
[----:B------:R-:W-:Y:S01]  /*1d20*/  FFMA.FTZ R83, R252, R180, R83 ;  /* 0x000000b4fc537223 */ /* 0x000fe20000010053 */
[----:B------:R-:W-:Y:S01]  /*1d30*/  FADD.FTZ R215, R182, R188 ;  /* 0x000000bcb6d77221 */ /* 0x000fe20000010000 */
[----:B-1----:R-:W-:-:S07]  /*1d40*/  FFMA.FTZ R214, R252, R188, R183 ;  /* 0x000000bcfcd67223 */ /* 0x002fce00000100b7 */
.L_x_12370:
[----:B------:R-:W-:Y:S05]  /*1d50*/  BSYNC.RECONVERGENT B1 ;  /* 0x0000000000017941 */ /* 0x000fea0003800200 */
.L_x_12369:
        /* <DEDUP_REMOVED lines=21> */
[--C-:B------:R-:W-:Y:S02]  /*1eb0*/  HADD2.F32 R222, -RZ, R50.reuse.H0_H0 ;  /* 0x20000032ffde7230 */ /* 0x100fe40000004100 */
[----:B------:R-:W-:-:S02]  /*1ec0*/  HADD2.F32 R202, -RZ, R50.H1_H1 ;  /* 0x30000032ffca7230 */ /* 0x000fc40000004100 */
[----:B------:R-:W-:Y:S02]  /*1ed0*/  HADD2.F32 R243, -RZ, R48.H1_H1 ;  /* 0x30000030fff37230 */ /* 0x000fe40000004100 */
[----:B------:R-:W-:Y:S01]  /*1ee0*/  HADD2.F32 R204, -RZ, R51.H0_H0 ;  /* 0x20000033ffcc7230 */ /* 0x000fe20000004100 */
[----:B------:R-:W-:Y:S01]  /*1ef0*/  IADD3 R16, PT, PT, R16, 0x80, RZ ;  /* 0x0000008010107810 */ /* 0x000fe20007ffe0ff */
[----:B------:R-:W-:Y:S01]  /*1f00*/  VIADD R216, R216, 0x80 ;  /* 0x00000080d8d87836 */ /* 0x000fe20000000000 */
        /* <DEDUP_REMOVED lines=17> */
[----:B------:R-:W-:-:S02]  /*2020*/  HADD2.F32 R181, -RZ, R182.H0_H0 ;  /* 0x200000b6ffb57230 */ /* 0x000fc40000004100 */
[----:B------:R-:W-:Y:S01]  /*2030*/  FADD.FTZ R131, R131, R18 ;  /* 0x0000001283837221 */ /* 0x000fe20000010000 */
[-C--:B------:R-:W-:Y:S01]  /*2040*/  FFMA.FTZ R87, R6, R18.reuse, R87 ;  /* 0x0000001206577223 */ /* 0x080fe20000010057 */
[----:B------:R-:W-:Y:S01]  /*2050*/  FMUL.FTZ R231, R231, R18 ;  /* 0x00000012e7e77220 */ /* 0x000fe20000410000 */
[----:B------:R-:W-:Y:S01]  /*2060*/  FMUL.FTZ R11, R11, UR31 ;  /* 0x0000001f0b0b7c20 */ /* 0x000fe20008410000 */
[----:B------:R-:W-:Y:S01]  /*2070*/  FADD.FTZ R18, R185, -UR33 ;  /* 0x80000021b9127e21 */ /* 0x000fe20008010000 */
[----:B------:R-:W-:Y:S01]  /*2080*/  FADD.FTZ R186, R186, -UR33 ;  /* 0x80000021baba7e21 */ /* 0x000fe20008010000 */
[----:B------:R-:W-:Y:S01]  /*2090*/  FADD.FTZ R189, R189, -UR33 ;  /* 0x80000021bdbd7e21 */ /* 0x000fe20008010000 */
[----:B------:R-:W-:Y:S01]  /*20a0*/  FADD.FTZ R132, R132, R181 ;  /* 0x000000b584847221 */ /* 0x000fe20000010000 */
[-C--:B------:R-:W-:Y:S01]  /*20b0*/  FFMA.FTZ R88, R11, R181.reuse, R88 ;  /* 0x000000b50b587223 */ /* 0x080fe20000010058 */
[----:B------:R-:W-:Y:S01]  /*20c0*/  FMUL.FTZ R222, R222, R181 ;  /* 0x000000b5dede7220 */ /* 0x000fe20000410000 */
[----:B------:R-:W-:-:S02]  /*20d0*/  HADD2.F32 R182, -RZ, R182.H1_H1 ;  /* 0x300000b6ffb67230 */ /* 0x000fc40000004100 */
[----:B------:R-:W-:Y:S01]  /*20e0*/  FMUL.FTZ R18, R18, UR31 ;  /* 0x0000001f12127c20 */ /* 0x000fe20008410000 */
[----:B------:R-:W-:Y:S02]  /*20f0*/  HADD2.F32 R180, -RZ, R180.H1_H1 ;  /* 0x300000b4ffb47230 */ /* 0x000fe40000004100 */
[----:B------:R-:W-:Y:S01]  /*2100*/  FMUL.FTZ R203, R186, UR31 ;  /* 0x0000001fbacb7c20 */ /* 0x000fe20008410000 */
[--C-:B------:R-:W-:Y:S02]  /*2110*/  HADD2.F32 R181, -RZ, R183.reuse.H0_H0 ;  /* 0x200000b7ffb57230 */ /* 0x100fe40000004100 */
[----:B------:R-:W-:Y:S01]  /*2120*/  FMUL.FTZ R212, R189, UR31 ;  /* 0x0000001fbdd47c20 */ /* 0x000fe20008410000 */
        /* <DEDUP_REMOVED lines=13> */
[----:B------:R-:W-:-:S04]  /*2200*/  FFMA.FTZ R182, R212, R243, R181 ;  /* 0x000000f3d4b67223 */ /* 0x000fc800000100b5 */
[----:B------:R-:W-:-:S04]  /*2210*/  FFMA.FTZ R181, R5, R238, R182 ;  /* 0x000000ee05b57223 */ /* 0x000fc800000100b6 */
[----:B------:R-:W-:Y:S01]  /*2220*/  FFMA.FTZ R182, R6, R231, R181 ;  /* 0x000000e706b67223 */ /* 0x000fe200000100b5 */
[----:B------:R-:W-:-:S05]  /*2230*/  HADD2.F32 R181, -RZ, R51.H1_H1 ;  /* 0x30000033ffb57230 */ /* 0x000fca0000004100 */
[----:B------:R-:W-:Y:S01]  /*2240*/  FMUL.FTZ R188, R181, R180 ;  /* 0x000000b4b5bc7220 */ /* 0x000fe20000410000 */
[----:B------:R-:W-:Y:S01]  /*2250*/  FADD.FTZ R184, R183, R238 ;  /* 0x000000eeb7b87221 */ /* 0x000fe20000010000 */
[----:B------:R-:W-:-:S03]  /*2260*/  FADD.FTZ R187, R187, -UR33 ;  /* 0x80000021bbbb7e21 */ /* 0x000fc60008010000 */
[----:B------:R1:W-:Y:S01]  /*2270*/  STL [R1+0x10], R188 ;  /* 0x000010bc01007387 */ /* 0x0003e20000100800 */
[----:B------:R-:W-:Y:S01]  /*2280*/  FADD.FTZ R183, R184, R231 ;  /* 0x000000e7b8b77221 */ /* 0x000fe20000010000 */
[----:B------:R-:W-:Y:S01]  /*2290*/  FMUL.FTZ R251, R187, UR31 ;  /* 0x0000001fbbfb7c20 */ /* 0x000fe20008410000 */
[----:B------:R-:W-:Y:S02]  /*22a0*/  FFMA.FTZ R185, R11, R222, R182 ;  /* 0x000000de0bb97223 */ /* 0x000fe400000100b6 */
[----:B------:R-:W-:Y:S01]  /*22b0*/  FADD.FTZ R183, R183, R222 ;  /* 0x000000deb7b77221 */ /* 0x000fe20000010000 */
[----:B------:R-:W-:Y:S01]  /*22c0*/  FADD.FTZ R135, R135, R180 ;  /* 0x000000b487877221 */ /* 0x000fe20000010000 */
[----:B------:R-:W-:Y:S01]  /*22d0*/  FFMA.FTZ R91, R251, R180, R91 ;  /* 0x000000b4fb5b7223 */ /* 0x000fe2000001005b */
[----:B------:R-:W-:Y:S01]  /*22e0*/  FFMA.FTZ R180, R18, R202, R185 ;  /* 0x000000ca12b47223 */ /* 0x000fe200000100b9 */
[----:B------:R-:W-:-:S03]  /*22f0*/  FADD.FTZ R183, R183, R202 ;  /* 0x000000cab7b77221 */ /* 0x000fc60000010000 */
[----:B------:R-:W-:Y:S01]  /*2300*/  FFMA.FTZ R180, R203, R204, R180 ;  /* 0x000000cccbb47223 */ /* 0x000fe200000100b4 */
[----:B------:R-:W-:-:S03]  /*2310*/  FADD.FTZ R183, R183, R204 ;  /* 0x000000ccb7b77221 */ /* 0x000fc60000010000 */
[----:B------:R-:W-:Y:S01]  /*2320*/  FFMA.FTZ R214, R251, R188, R180 ;  /* 0x000000bcfbd67223 */ /* 0x000fe200000100b4 */
[----:B-1----:R-:W-:-:S07]  /*2330*/  FADD.FTZ R215, R183, R188 ;  /* 0x000000bcb7d77221 */ /* 0x002fce0000010000 */
.L_x_12372:
[----:B------:R-:W-:Y:S05]  /*2340*/  BSYNC.RECONVERGENT B1 ;  /* 0x0000000000017941 */ /* 0x000fea0003800200 */
.L_x_12371:
[----:B------:R-:W-:Y:S05]  /*2350*/  @!P1 BRA `(.L_x_12373) ;  /* 0x0000000800ec9947 */ /* 0x000fea0003800000 */
[----:B------:R-:W1:Y:S08]  /*2360*/  LDC.64 R180, c[0x0][0x428] ;  /* 0x00010a00ffb47b82 */ /* 0x000e700000000a00 */
[----:B------:R-:W2:Y:S01]  /*2370*/  LDC.64 R184, c[0x0][0x3a8] ;  /* 0x0000ea00ffb87b82 */ /* 0x000ea20000000a00 */
[----:B------:R-:W-:-:S07]  /*2380*/  ISETP.NE.U32.AND P0, PT, RZ, UR24, PT ;  /* 0x00000018ff007c0c */ /* 0x000fce000bf05070 */
[----:B------:R-:W3:Y:S01]  /*2390*/  LDC.64 R220, c[0x0][0x3b0] ;  /* 0x0000ec00ffdc7b82 */ /* 0x000ee20000000a00 */
[----:B-1----:R-:W-:-:S06]  /*23a0*/  IMAD.WIDE.U32 R180, R216, 0x10, R180 ;  /* 0x00000010d8b47825 */ /* 0x002fcc00078e00b4 */
[----:B0-----:R-:W4:Y:S01]  /*23b0*/  LDG.E.128 R180, desc[UR20][R180.64] ;  /* 0x00000014b4b47981 */ /* 0x001f22000c1e1d00 */
[----:B--2---:R-:W-:-:S05]  /*23c0*/  IMAD.WIDE.U32 R184, R15, 0x20, R184 ;  /* 0x000000200fb87825 */ /* 0x004fca00078e00b8 */
[----:B------:R-:W2:Y:S04]  /*23d0*/  LDG.E.128 R188, desc[UR20][R184.64] ;  /* 0x00000014b8bc7981 */ /* 0x000ea8000c1e1d00 */
[----:B------:R-:W2:Y:S01]  /*23e0*/  LDG.E.128 R184, desc[UR20][R184.64+0x10] ;  /* 0x00001014b8b87981 */ /* 0x000ea2000c1e1d00 */
[----:B------:R-:W-:-:S13]  /*23f0*/  ISETP.NE.AND.EX P0, PT, RZ, UR25, PT, P0 ;  /* 0x00000019ff007c0c */ /* 0x000fda000bf05300 */
[----:B------:R-:W0:Y:S01]  /*2400*/  @P0 LDC.64 R192, c[0x0][0x438] ;  /* 0x00010e00ffc00b82 */ /* 0x000e220000000a00 */
[--C-:B-----5:R-:W-:Y:S02]  /*2410*/  HADD2.F32 R247, -RZ, R52.reuse.H0_H0 ;  /* 0x20000034fff77230 */ /* 0x120fe40000004100 */
[----:B------:R-:W-:Y:S02]  /*2420*/  HADD2.F32 R242, -RZ, R52.H1_H1 ;  /* 0x30000034fff27230 */ /* 0x000fe40000004100 */
[----:B------:R-:W-:Y:S02]  /*2430*/  HADD2.F32 R237, -RZ, R53.H0_H0 ;  /* 0x20000035ffed7230 */ /* 0x000fe40000004100 */
[----:B---3--:R-:W-:-:S04]  /*2440*/  IMAD.WIDE.U32 R16, R16, 0x8, R220 ;  /* 0x0000000810107825 */ /* 0x008fc800078e00dc */
[----:B------:R-:W-:Y:S02]  /*2450*/  HADD2.F32 R230, -RZ, R53.H1_H1 ;  /* 0x30000035ffe67230 */ /* 0x000fe40000004100 */
[----:B0-----:R-:W-:Y:S02]  /*2460*/  @P0 IMAD.WIDE.U32 R14, R15, 0x20, R192 ;  /* 0x000000200f0e0825 */ /* 0x001fe400078e00c0 */
[----:B------:R-:W5:Y:S04]  /*2470*/  LDG.E.64 R192, desc[UR20][R16.64] ;  /* 0x0000001410c07981 */ /* 0x000f68000c1e1b00 */
[----:B------:R-:W5:Y:S04]  /*2480*/  @P0 LDG.E.128 R172, desc[UR20][R14.64] ;  /* 0x000000140eac0981 */ /* 0x000f68000c1e1d00 */
[----:B------:R0:W5:Y:S01]  /*2490*/  @P0 LDG.E.128 R176, desc[UR20][R14.64+0x10] ;  /* 0x000010140eb00981 */ /* 0x000162000c1e1d00 */
[----:B------:R-:W-:-:S02]  /*24a0*/  HADD2.F32 R221, -RZ, R54.H0_H0 ;  /* 0x20000036ffdd7230 */ /* 0x000fc40000004100 */
[----:B------:R-:W-:Y:S02]  /*24b0*/  HADD2.F32 R206, -RZ, R55.H0_H0 ;  /* 0x20000037ffce7230 */ /* 0x000fe40000004100 */
[----:B------:R-:W-:Y:S02]  /*24c0*/  HADD2.F32 R219, -RZ, R54.H1_H1 ;  /* 0x30000036ffdb7230 */ /* 0x000fe40000004100 */
[--C-:B----4-:R-:W-:Y:S02]  /*24d0*/  HADD2.F32 R205, -RZ, R180.reuse.H0_H0 ;  /* 0x200000b4ffcd7230 */ /* 0x110fe40000004100 */
[----:B------:R-:W-:-:S03]  /*24e0*/  HADD2.F32 R180, -RZ, R180.H1_H1 ;  /* 0x300000b4ffb47230 */ /* 0x000fc60000004100 */
[----:B------:R-:W-:Y:S01]  /*24f0*/  FMUL.FTZ R247, R247, R205 ;  /* 0x000000cdf7f77220 */ /* 0x000fe20000410000 */
[----:B--2---:R-:W-:Y:S01]  /*2500*/  FADD.FTZ R189, R189, -UR33 ;  /* 0x80000021bdbd7e21 */ /* 0x004fe20008010000 */
[----:B------:R-:W-:Y:S01]  /*2510*/  FADD.FTZ R190, R190, -UR33 ;  /* 0x80000021bebe7e21 */ /* 0x000fe20008010000 */
[--C-:B0-----:R-:W-:Y:S02]  /*2520*/  HADD2.F32 R15, -RZ, R181.reuse.H0_H0 ;  /* 0x200000b5ff0f7230 */ /* 0x101fe40000004100 */
[----:B------:R-:W-:Y:S01]  /*2530*/  FADD.FTZ R10, R191, -UR33 ;  /* 0x80000021bf0a7e21 */ /* 0x000fe20008010000 */
[----:B------:R-:W-:Y:S01]  /*2540*/  FMUL.FTZ R229, R189, UR31 ;  /* 0x0000001fbde57c20 */ /* 0x000fe20008410000 */
[----:B------:R-:W-:Y:S01]  /*2550*/  FMUL.FTZ R242, R242, R180 ;  /* 0x000000b4f2f27220 */ /* 0x000fe20000410000 */
[----:B------:R-:W-:Y:S01]  /*2560*/  FADD.FTZ R215, R215, R247 ;  /* 0x000000f7d7d77221 */ /* 0x000fe20000010000 */
[----:B------:R-:W-:Y:S01]  /*2570*/  FMUL.FTZ R220, R190, UR31 ;  /* 0x0000001fbedc7c20 */ /* 0x000fe20008410000 */
[----:B------:R-:W-:-:S02]  /*2580*/  HADD2.F32 R181, -RZ, R181.H1_H1 ;  /* 0x300000b5ffb57230 */ /* 0x000fc40000004100 */
[----:B------:R-:W-:Y:S01]  /*2590*/  FADD.FTZ R137, R137, R180 ;  /* 0x000000b489897221 */ /* 0x000fe20000010000 */
[----:B------:R-:W-:Y:S01]  /*25a0*/  FFMA.FTZ R93, R229, R180, R93 ;  /* 0x000000b4e55d7223 */ /* 0x000fe2000001005d */
[----:B------:R-:W-:Y:S01]  /*25b0*/  FMUL.FTZ R10, R10, UR31 ;  /* 0x0000001f0a0a7c20 */ /* 0x000fe20008410000 */
[-C--:B------:R-:W-:Y:S01]  /*25c0*/  FMUL.FTZ R237, R237, R15.reuse ;  /* 0x0000000feded7220 */ /* 0x080fe20000410000 */
[----:B------:R-:W-:Y:S01]  /*25d0*/  FADD.FTZ R14, R184, -UR33 ;  /* 0x80000021b80e7e21 */ /* 0x000fe20008010000 */
[----:B------:R-:W-:Y:S01]  /*25e0*/  FADD.FTZ R180, R215, R242 ;  /* 0x000000f2d7b47221 */ /* 0x000fe20000010000 */
[----:B------:R-:W-:Y:S01]  /*25f0*/  FADD.FTZ R188, R188, -UR33 ;  /* 0x80000021bcbc7e21 */ /* 0x000fe20008010000 */
[----:B------:R-:W-:Y:S01]  /*2600*/  FADD.FTZ R138, R138, R15 ;  /* 0x0000000f8a8a7221 */ /* 0x000fe20000010000 */
[----:B------:R-:W-:Y:S01]  /*2610*/  FFMA.FTZ R94, R220, R15, R94 ;  /* 0x0000000fdc5e7223 */ /* 0x000fe2000001005e */
[----:B------:R-:W-:Y:S01]  /*2620*/  FADD.FTZ R139, R139, R181 ;  /* 0x000000b58b8b7221 */ /* 0x000fe20000010000 */
[-C--:B------:R-:W-:Y:S01]  /*2630*/  FFMA.FTZ R95, R10, R181.reuse, R95 ;  /* 0x000000b50a5f7223 */ /* 0x080fe2000001005f */
[----:B------:R-:W-:Y:S01]  /*2640*/  FMUL.FTZ R230, R230, R181 ;  /* 0x000000b5e6e67220 */ /* 0x000fe20000410000 */
[----:B------:R-:W-:-:S02]  /*2650*/  HADD2.F32 R15, -RZ, R182.H0_H0 ;  /* 0x200000b6ff0f7230 */ /* 0x000fc40000004100 */
[----:B------:R-:W-:Y:S01]  /*2660*/  FMUL.FTZ R14, R14, UR31 ;  /* 0x0000001f0e0e7c20 */ /* 0x000fe20008410000 */
[----:B------:R-:W-:Y:S01]  /*2670*/  FADD.FTZ R181, R180, R237 ;  /* 0x000000edb4b57221 */ /* 0x000fe20000010000 */
[----:B------:R-:W-:Y:S01]  /*2680*/  FMUL.FTZ R236, R188, UR31 ;  /* 0x0000001fbcec7c20 */ /* 0x000fe20008410000 */
[----:B------:R-:W-:Y:S01]  /*2690*/  FADD.FTZ R186, R186, -UR33 ;  /* 0x80000021baba7e21 */ /* 0x000fe20008010000 */
[----:B------:R-:W-:Y:S01]  /*26a0*/  FADD.FTZ R140, R140, R15 ;  /* 0x0000000f8c8c7221 */ /* 0x000fe20000010000 */
[-C--:B------:R-:W-:Y:S01]  /*26b0*/  FFMA.FTZ R96, R14, R15.reuse, R96 ;  /* 0x0000000f0e607223 */ /* 0x080fe20000010060 */
[----:B------:R-:W-:Y:S01]  /*26c0*/  FMUL.FTZ R221, R221, R15 ;  /* 0x0000000fdddd7220 */ /* 0x000fe20000410000 */
[----:B------:R-:W-:Y:S01]  /*26d0*/  FADD.FTZ R180, R181, R230 ;  /* 0x000000e6b5b47221 */ /* 0x000fe20000010000 */
[----:B------:R-:W-:Y:S01]  /*26e0*/  FADD.FTZ R136, R136, R205 ;  /* 0x000000cd88887221 */ /* 0x000fe20000010000 */
[----:B------:R-:W-:Y:S01]  /*26f0*/  FFMA.FTZ R92, R236, R205, R92 ;  /* 0x000000cdec5c7223 */ /* 0x000fe2000001005c */
[----:B------:R-:W-:-:S02]  /*2700*/  HADD2.F32 R15, -RZ, R183.H0_H0 ;  /* 0x200000b7ff0f7230 */ /* 0x000fc40000004100 */
[----:B------:R-:W-:Y:S01]  /*2710*/  FADD.FTZ R187, R187, -UR33 ;  /* 0x80000021bbbb7e21 */ /* 0x000fe20008010000 */
[----:B------:R-:W-:Y:S02]  /*2720*/  HADD2.F32 R16, -RZ, R183.H1_H1 ;  /* 0x300000b7ff107230 */ /* 0x000fe40000004100 */
[----:B------:R-:W-:Y:S01]  /*2730*/  FMUL.FTZ R205, R186, UR31 ;  /* 0x0000001fbacd7c20 */ /* 0x000fe20008410000 */
[----:B------:R-:W-:Y:S02]  /*2740*/  HADD2.F32 R181, -RZ, R55.H1_H1 ;  /* 0x30000037ffb57230 */ /* 0x000fe40000004100 */
[----:B------:R-:W-:Y:S01]  /*2750*/  FFMA.FTZ R214, R236, R247, R214 ;  /* 0x000000f7ecd67223 */ /* 0x000fe200000100d6 */
[----:B------:R-:W-:Y:S01]  /*2760*/  FMUL.FTZ R216, R187, UR31 ;  /* 0x0000001fbbd87c20 */ /* 0x000fe20008410000 */
[----:B------:R-:W-:Y:S01]  /*2770*/  FADD.FTZ R142, R142, R15 ;  /* 0x0000000f8e8e7221 */ /* 0x000fe20000010000 */
[-C--:B------:R-:W-:Y:S01]  /*2780*/  FFMA.FTZ R98, R205, R15.reuse, R98 ;  /* 0x0000000fcd627223 */ /* 0x080fe20000010062 */
[----:B------:R-:W-:Y:S01]  /*2790*/  FMUL.FTZ R206, R206, R15 ;  /* 0x0000000fcece7220 */ /* 0x000fe20000410000 */
[----:B------:R-:W-:Y:S01]  /*27a0*/  FMUL.FTZ R188, R181, R16 ;  /* 0x00000010b5bc7220 */ /* 0x000fe20000410000 */
[----:B------:R-:W-:Y:S01]  /*27b0*/  FFMA.FTZ R15, R229, R242, R214 ;  /* 0x000000f2e50f7223 */ /* 0x000fe200000100d6 */
[----:B------:R-:W-:Y:S01]  /*27c0*/  FADD.FTZ R17, R185, -UR33 ;  /* 0x80000021b9117e21 */ /* 0x000fe20008010000 */
[----:B------:R1:W-:Y:S02]  /*27d0*/  STL [R1+0xc], R216 ;  /* 0x00000cd801007387 */ /* 0x0003e40000100800 */
[----:B------:R-:W-:-:S02]  /*27e0*/  FFMA.FTZ R15, R220, R237, R15 ;  /* 0x000000eddc0f7223 */ /* 0x000fc4000001000f */
[----:B------:R1:W-:Y:S01]  /*27f0*/  STL [R1+0x8], R188 ;  /* 0x000008bc01007387 */ /* 0x0003e20000100800 */
[----:B------:R-:W-:Y:S02]  /*2800*/  HADD2.F32 R182, -RZ, R182.H1_H1 ;  /* 0x300000b6ffb67230 */ /* 0x000fe40000004100 */
[----:B------:R-:W-:Y:S01]  /*2810*/  FMUL.FTZ R17, R17, UR31 ;  /* 0x0000001f11117c20 */ /* 0x000fe20008410000 */
[----:B------:R-:W-:Y:S01]  /*2820*/  FFMA.FTZ R15, R10, R230, R15 ;  /* 0x000000e60a0f7223 */ /* 0x000fe2000001000f */
[----:B------:R-:W-:Y:S01]  /*2830*/  FADD.FTZ R180, R180, R221 ;  /* 0x000000ddb4b47221 */ /* 0x000fe20000010000 */
[----:B------:R-:W-:Y:S01]  /*2840*/  FADD.FTZ R141, R141, R182 ;  /* 0x000000b68d8d7221 */ /* 0x000fe20000010000 */
[-C--:B------:R-:W-:Y:S01]  /*2850*/  FFMA.FTZ R97, R17, R182.reuse, R97 ;  /* 0x000000b611617223 */ /* 0x080fe20000010061 */
[----:B------:R-:W-:Y:S01]  /*2860*/  FMUL.FTZ R219, R219, R182 ;  /* 0x000000b6dbdb7220 */ /* 0x000fe20000410000 */
[----:B------:R-:W-:-:S03]  /*2870*/  FFMA.FTZ R182, R14, R221, R15 ;  /* 0x000000dd0eb67223 */ /* 0x000fc6000001000f */
[----:B------:R-:W-:Y:S01]  /*2880*/  FADD.FTZ R15, R180, R219 ;  /* 0x000000dbb40f7221 */ /* 0x000fe20000010000 */
[----:B------:R-:W-:-:S03]  /*2890*/  FFMA.FTZ R182, R17, R219, R182 ;  /* 0x000000db11b67223 */ /* 0x000fc600000100b6 */
[----:B------:R-:W-:Y:S01]  /*28a0*/  FADD.FTZ R15, R15, R206 ;  /* 0x000000ce0f0f7221 */ /* 0x000fe20000010000 */
[----:B------:R-:W-:Y:S01]  /*28b0*/  FFMA.FTZ R182, R205, R206, R182 ;  /* 0x000000cecdb67223 */ /* 0x000fe200000100b6 */
[----:B------:R-:W-:Y:S01]  /*28c0*/  FADD.FTZ R143, R143, R16 ;  /* 0x000000108f8f7221 */ /* 0x000fe20000010000 */
[C---:B------:R-:W-:Y:S01]  /*28d0*/  FFMA.FTZ R99, R216.reuse, R16, R99 ;  /* 0x00000010d8637223 */ /* 0x040fe20000010063 */
[----:B------:R-:W-:Y:S01]  /*28e0*/  FADD.FTZ R215, R15, R188 ;  /* 0x000000bc0fd77221 */ /* 0x000fe20000010000 */
[----:B------:R-:W-:Y:S01]  /*28f0*/  FFMA.FTZ R214, R216, R188, R182 ;  /* 0x000000bcd8d67223 */ /* 0x000fe200000100b6 */
[----:B-1----:R-:W-:Y:S06]  /*2900*/  BRA `(.L_x_12373) ;  /* 0x0000000400807947 */ /* 0x002fec0003800000 */
.L_x_12364:
[----:B------:R-:W0:Y:S01]  /*2910*/  S2R R181, SR_TID.X ;  /* 0x0000000000b57919 */ /* 0x000e220000002100 */
[----:B------:R-:W-:Y:S01]  /*2920*/  UIMAD UR7, UR28, UR6, URZ ;  /* 0x000000061c0772a4 */ /* 0x000fe2000f8e02ff */
[----:B------:R-:W-:Y:S01]  /*2930*/  HFMA2 R16, -RZ, RZ, 0, 0 ;  /* 0x00000000ff107431 */ /* 0x000fe200000001ff */
        /* <DEDUP_REMOVED lines=12> */
[----:B------:R-:W-:Y:S01]  /*2a00*/  IMAD.U32 R15, RZ, RZ, UR7 ;  /* 0x00000007ff0f7e24 */ /* 0x000fe2000f8e00ff */
[----:B------:R0:W-:Y:S04]  /*2a10*/  STL [R1+0x20], R180 ;  /* 0x000020b401007387 */ /* 0x0001e80000100800 */
[----:B------:R-:W-:Y:S02]  /*2a20*/  @P0 LEA.HI.SX32 R16, R15, R181, 0x1d ;  /* 0x000000b50f100211 */ /* 0x000fe400078feaff */
[----:B------:R-:W-:Y:S01]  /*2a30*/  MOV R15, R180 ;  /* 0x000000b4000f7202 */ /* 0x000fe20000000f00 */
        /* <DEDUP_REMOVED lines=28> */
.L_x_12374:
        /* <DEDUP_REMOVED lines=15> */
[----:B------:R-:W-:-:S05]  /*2cf0*/  @P4 IADD3 R16, PT, PT, R16, 0x80, RZ ;  /* 0x0000008010104810 */ /* 0x000fca0007ffe0ff */
[C---:B---3--:R-:W-:Y:S01]  /*2d00*/  @P3 IMAD.WIDE.U32 R182, R16.reuse, 0x8, R186 ;  /* 0x0000000810b63825 */ /* 0x048fe200078e00ba */
[----:B--2---:R-:W2:Y:S01]  /*2d10*/  @P2 LDC.64 R180, c[0x0][0x3b0] ;  /* 0x0000ec00ffb42b82 */ /* 0x004ea20000000a00 */
[----:B------:R-:W-:-:S03]  /*2d20*/  @P3 IADD3 R16, PT, PT, R16, 0x80, RZ ;  /* 0x0000008010103810 */ /* 0x000fc60007ffe0ff */
[----:B------:R2:W5:Y:S04]  /*2d30*/  @P3 LDG.E.64 R24, desc[UR20][R182.64] ;  /* 0x00000014b6183981 */ /* 0x000568000c1e1b00 */
[----:B------:R-:W3:Y:S01]  /*2d40*/  @P4 LDC.64 R186, c[0x0][0x438] ;  /* 0x00010e00ffba4b82 */ /* 0x000ee20000000a00 */
[C---:B--2---:R-:W-:Y:S01]  /*2d50*/  @P2 IMAD.WIDE.U32 R182, R16.reuse, 0x8, R180 ;  /* 0x0000000810b62825 */ /* 0x044fe200078e00b4 */
[----:B------:R-:W-:-:S04]  /*2d60*/  @P2 IADD3 R16, PT, PT, R16, 0x80, RZ ;  /* 0x0000008010102810 */ /* 0x000fc80007ffe0ff */
[----:B------:R2:W5:Y:S01]  /*2d70*/  @P2 LDG.E.64 R26, desc[UR20][R182.64] ;  /* 0x00000014b61a2981 */ /* 0x000562000c1e1b00 */
[----:B0-----:R-:W-:Y:S02]  /*2d80*/  @P1 IMAD.WIDE.U32 R180, R16, 0x8, R184 ;  /* 0x0000000810b41825 */ /* 0x001fe400078e00b8 */
[----:B------:R-:W0:Y:S03]  /*2d90*/  @P3 LDC.64 R184, c[0x0][0x438] ;  /* 0x00010e00ffb83b82 */ /* 0x000e260000000a00 */
[----:B------:R4:W5:Y:S05]  /*2da0*/  @P1 LDG.E.64 R192, desc[UR20][R180.64] ;  /* 0x00000014b4c01981 */ /* 0x00096a000c1e1b00 */
[----:B--2---:R-:W2:Y:S01]  /*2db0*/  @P2 LDC.64 R182, c[0x0][0x438] ;  /* 0x00010e00ffb62b82 */ /* 0x004ea20000000a00 */
[----:B----4-:R-:W-:-:S04]  /*2dc0*/  @P5 IMAD.WIDE.U32 R180, R15, 0x20, R188 ;  /* 0x000000200fb45825 */ /* 0x010fc800078e00bc */
[----:B------:R-:W-:Y:S01]  /*2dd0*/  @P5 VIADD R15, R15, 0x80 ;  /* 0x000000800f0f5836 */ /* 0x000fe20000000000 */
[----:B------:R-:W5:Y:S04]  /*2de0*/  @P5 LDG.E.128 R32, desc[UR20][R180.64] ;  /* 0x00000014b4205981 */ /* 0x000f68000c1e1d00 */
[----:B------:R3:W5:Y:S02]  /*2df0*/  @P5 LDG.E.128 R28, desc[UR20][R180.64+0x10] ;  /* 0x00001014b41c5981 */ /* 0x000764000c1e1d00 */
[C---:B---3--:R-:W-:Y:S02]  /*2e00*/  @P4 IMAD.WIDE.U32 R180, R15.reuse, 0x20, R186 ;  /* 0x000000200fb44825 */ /* 0x048fe400078e00ba */
[----:B------:R-:W3:Y:S01]  /*2e10*/  @P1 LDC.64 R186, c[0x0][0x438] ;  /* 0x00010e00ffba1b82 */ /* 0x000ee20000000a00 */
[----:B------:R-:W-:-:S02]  /*2e20*/  @P4 IADD3 R15, PT, PT, R15, 0x80, RZ ;  /* 0x000000800f0f4810 */ /* 0x000fc40007ffe0ff */
[----:B------:R-:W5:Y:S04]  /*2e30*/  @P4 LDG.E.128 R148, desc[UR20][R180.64] ;  /* 0x00000014b4944981 */ /* 0x000f68000c1e1d00 */
[----:B------:R0:W5:Y:S02]  /*2e40*/  @P4 LDG.E.128 R152, desc[UR20][R180.64+0x10] ;  /* 0x00001014b4984981 */ /* 0x000164000c1e1d00 */
[C---:B0-----:R-:W-:Y:S01]  /*2e50*/  @P3 IMAD.WIDE.U32 R180, R15.reuse, 0x20, R184 ;  /* 0x000000200fb43825 */ /* 0x041fe200078e00b8 */
[----:B------:R-:W-:-:S04]  /*2e60*/  @P3 IADD3 R15, PT, PT, R15, 0x80, RZ ;  /* 0x000000800f0f3810 */ /* 0x000fc80007ffe0ff */
[----:B------:R-:W5:Y:S04]  /*2e70*/  @P3 LDG.E.128 R156, desc[UR20][R180.64] ;  /* 0x00000014b49c3981 */ /* 0x000f68000c1e1d00 */
[----:B------:R2:W5:Y:S02]  /*2e80*/  @P3 LDG.E.128 R160, desc[UR20][R180.64+0x10] ;  /* 0x00001014b4a03981 */ /* 0x000564000c1e1d00 */
[C---:B--2---:R-:W-:Y:S01]  /*2e90*/  @P2 IMAD.WIDE.U32 R180, R15.reuse, 0x20, R182 ;  /* 0x000000200fb42825 */ /* 0x044fe200078e00b6 */
[----:B------:R-:W-:-:S04]  /*2ea0*/  @P2 IADD3 R15, PT, PT, R15, 0x80, RZ ;  /* 0x000000800f0f2810 */ /* 0x000fc80007ffe0ff */
[----:B------:R2:W5:Y:S01]  /*2eb0*/  @P2 LDG.E.128 R164, desc[UR20][R180.64] ;  /* 0x00000014b4a42981 */ /* 0x000562000c1e1d00 */
[----:B---3--:R-:W-:-:S03]  /*2ec0*/  @P1 IMAD.WIDE.U32 R182, R15, 0x20, R186 ;  /* 0x000000200fb61825 */ /* 0x008fc600078e00ba */
[----:B------:R2:W5:Y:S04]  /*2ed0*/  @P2 LDG.E.128 R168, desc[UR20][R180.64+0x10] ;  /* 0x00001014b4a82981 */ /* 0x000568000c1e1d00 */
[----:B------:R2:W5:Y:S04]  /*2ee0*/  @P1 LDG.E.128 R172, desc[UR20][R182.64] ;  /* 0x00000014b6ac1981 */ /* 0x000568000c1e1d00 */
[----:B------:R2:W5:Y:S01]  /*2ef0*/  @P1 LDG.E.128 R176, desc[UR20][R182.64+0x10] ;  /* 0x00001014b6b01981 */ /* 0x000562000c1e1d00 */
[----:B------:R-:W-:-:S07]  /*2f00*/  CS2R R214, SRZ ;  /* 0x0000000000d67805 */ /* 0x000fce000001ff00 */
.L_x_12373:
[----:B-1----:R-:W-:Y:S05]  /*2f10*/  BSYNC.RECONVERGENT B0 ;  /* 0x0000000000007941 */ /* 0x002fea0003800200 */
.L_x_12363:
[----:B------:R-:W1:Y:S01]  /*2f20*/  SHFL.DOWN PT, R16, R215, 0x10, 0x1f ;  /* 0x0a001f00d7107f89 */ /* 0x000e6200000e0000 */
[----:B------:R-:W-:Y:S03]  /*2f30*/  BSSY.RECONVERGENT B0, `(.L_x_12375) ;  /* 0x000001f000007945 */ /* 0x000fe60003800200 */
[----:B------:R-:W3:Y:S01]  /*2f40*/  SHFL.DOWN PT, R15, R214, 0x10, 0x1f ;  /* 0x0a001f00d60f7f89 */ /* 0x000ee200000e0000 */
[----:B------:R-:W4:Y:S01]  /*2f50*/  S2R R186, SR_TID.X ;  /* 0x0000000000ba7919 */ /* 0x000f220000002100 */
[----:B-1----:R-:W-:Y:S01]  /*2f60*/  FADD.FTZ R16, R16, R215 ;  /* 0x000000d710107221 */ /* 0x002fe20000010000 */
[----:B---3--:R-:W-:-:S04]  /*2f70*/  FADD.FTZ R15, R15, R214 ;  /* 0x000000d60f0f7221 */ /* 0x008fc80000010000 */
[----:B--2---:R-:W1:Y:S04]  /*2f80*/  SHFL.DOWN PT, R181, R16, 0x8, 0x1f ;  /* 0x09001f0010b57f89 */ /* 0x004e6800000e0000 */
[----:B------:R-:W0:Y:S01]  /*2f90*/  SHFL.DOWN PT, R180, R15, 0x8, 0x1f ;  /* 0x09001f000fb47f89 */ /* 0x000e2200000e0000 */
[----:B----4-:R-:W-:Y:S01]  /*2fa0*/  LOP3.LUT P0, RZ, R186, 0x1f, RZ, 0xc0, !PT ;  /* 0x0000001fbaff7812 */ /* 0x010fe2000780c0ff */
        /* <DEDUP_REMOVED lines=23> */
.L_x_12376:
[----:B------:R-:W-:Y:S05]  /*3120*/  BSYNC.RECONVERGENT B0 ;  /* 0x0000000000007941 */ /* 0x000fea0003800200 */
.L_x_12375:
        /* <DEDUP_REMOVED lines=53> */
.L_x_12381:
        /* <DEDUP_REMOVED lines=12> */
.L_x_12382:
        /* <DEDUP_REMOVED lines=12> */
.L_x_12383:
        /* <DEDUP_REMOVED lines=12> */
.L_x_12384:
        /* <DEDUP_REMOVED lines=12> */
.L_x_12385:
        /* <DEDUP_REMOVED lines=12> */
.L_x_12386:
        /* <DEDUP_REMOVED lines=12> */
.L_x_12387:
        /* <DEDUP_REMOVED lines=16> */
.L_x_12380:
[----:B------:R-:W2:Y:S04]  /*3a00*/  LDL R180, [R1+0x4] ;  /* 0x0000040001b47983 */ /* 0x000ea80000100800 */
        /* <DEDUP_REMOVED lines=46> */
.L_x_12389:
        /* <DEDUP_REMOVED lines=12> */
.L_x_12390:
        /* <DEDUP_REMOVED lines=12> */
.L_x_12391:
        /* <DEDUP_REMOVED lines=12> */
.L_x_12392:
        /* <DEDUP_REMOVED lines=12> */
.L_x_12393:
        /* <DEDUP_REMOVED lines=12> */
.L_x_12394:
        /* <DEDUP_REMOVED lines=12> */
.L_x_12395:
[----:B------:R-:W-:Y:S05]  /*4170*/  BRA.U !UP3, `(.L_x_12388) ;  /* 0x0000000d0bc87547 */ /* 0x000fea000b800000 */
        /* <DEDUP_REMOVED lines=8> */
.L_x_12379:
[----:B------:R-:W-:-:S04]  /*4200*/  UISETP.NE.U32.AND UP0, UPT, UR4, URZ, UPT ;  /* 0x000000ff0400728c */ /* 0x000fc8000bf05070 */
[----:B------:R-:W-:-:S09]  /*4210*/  UISETP.NE.AND.EX UP0, UPT, UR5, URZ, UPT, UP0 ;  /* 0x000000ff0500728c */ /* 0x000fd2000bf05300 */
[----:B------:R-:W-:Y:S05]  /*4220*/  BRA.U UP0, `(.L_x_12396) ;  /* 0x0000000500d07547 */ /* 0x000fea000b800000 */
        /* <DEDUP_REMOVED lines=12> */
[----:B------:R-:W-:-:S04]  /*42f0*/  F2FP.F16.F32.PACK_AB R180, RZ, R180 ;  /* 0x000000b4ffb4723e */ /* 0x000fc800000000ff */
[----:B------:R-:W-:-:S07]  /*4300*/  PRMT R108, R180, 0x7610, R108 ;  /* 0x00007610b46c7816 */ /* 0x000fce000000006c */
.L_x_12397:
        /* <DEDUP_REMOVED lines=14> */
.L_x_12398:
        /* <DEDUP_REMOVED lines=12> */
[----:B------:R-:W-:-:S04]  /*44b0*/  F2FP.F16.F32.PACK_AB R180, RZ, R180 ;  /* 0x000000b4ffb4723e */ /* 0x000fc800000000ff */
[----:B------:R-:W-:-:S07]  /*44c0*/  PRMT R109, R180, 0x7610, R109 ;  /* 0x00007610b46d7816 */ /* 0x000fce000000006d */
.L_x_12399:
        /* <DEDUP_REMOVED lines=12> */
[----:B------:R-:W-:-:S04]  /*4590*/  F2FP.F16.F32.PACK_AB R180, RZ, R180 ;  /* 0x000000b4ffb4723e */ /* 0x000fc800000000ff */
[----:B------:R-:W-:-:S07]  /*45a0*/  PRMT R109, R109, 0x5410, R180 ;  /* 0x000054106d6d7816 */ /* 0x000fce00000000b4 */
.L_x_12400:
        /* <DEDUP_REMOVED lines=14> */
.L_x_12401:
        /* <DEDUP_REMOVED lines=14> */
.L_x_12402:
        /* <DEDUP_REMOVED lines=14> */
.L_x_12403:
        /* <DEDUP_REMOVED lines=15> */
[----:B------:R-:W-:-:S04]  /*4940*/  F2FP.F16.F32.PACK_AB R180, RZ, R180 ;  /* 0x000000b4ffb4723e */ /* 0x000fc800000000ff */
[----:B------:R-:W-:Y:S01]  /*4950*/  PRMT R111, R111, 0x5410, R180 ;  /* 0x000054106f6f7816 */ /* 0x000fe200000000b4 */
[----:B------:R-:W-:Y:S06]  /*4960*/  BRA `(.L_x_12388) ;  /* 0x0000000400cc7947 */ /* 0x000fec0003800000 */
.L_x_12396:
        /* <DEDUP_REMOVED lines=25> */
[----:B------:R-:W-:Y:S02]  /*4b00*/  PLOP3.LUT P0, PT, PT, PT, UP2, 0x80, 0x8 ;  /* 0x000000000008781c */ /* 0x000fe40003f0f028 */
[----:B------:R-:W-:-:S07]  /*4b10*/  MOV R67, R35 ;  /* 0x0000002300437202 */ /* 0x000fce0000000f00 */
        /* <DEDUP_REMOVED lines=17> */
[----:B------:R-:W-:Y:S01]  /*4c30*/  PLOP3.LUT P0, PT, PT, PT, UP2, 0x80, 0x8 ;  /* 0x000000000008781c */ /* 0x000fe20003f0f028 */
[----:B------:R-:W-:-:S08]  /*4c40*/  IMAD.MOV.U32 R146, RZ, RZ, R30 ;  /* 0x000000ffff927224 */ /* 0x000fd000078e001e */
[----:B------:R-:W-:Y:S01]  /*4c50*/  @P6 FADD.FTZ R147, R209, -R64 ;  /* 0x80000040d1936221 */ /* 0x000fe20000010000 */
[----:B------:R-:W-:-:S03]  /*4c60*/  PLOP3.LUT P6, PT, PT, PT, UP2, 0x80, 0x8 ;  /* 0x000000000008781c */ /* 0x000fc60003fcf028 */
[----:B------:R-:W-:Y:S01]  /*4c70*/  @P0 FFMA.FTZ R146, R147, UR31, R30 ;  /* 0x0000001f93920c23 */ /* 0x000fe2000801001e */
[----:B------:R-:W-:Y:S02]  /*4c80*/  PLOP3.LUT P0, PT, PT, PT, UP2, 0x80, 0x8 ;  /* 0x000000000008781c */ /* 0x000fe40003f0f028 */
[----:B------:R-:W-:-:S07]  /*4c90*/  MOV R147, R31 ;  /* 0x0000001f00937202 */ /* 0x000fce0000000f00 */
[----:B--2---:R-:W-:Y:S01]  /*4ca0*/  @P6 FFMA.FTZ R64, R183, UR10, R182 ;  /* 0x0000000ab7406c23 */ /* 0x004fe200080100b6 */
[----:B------:R-:W-:-:S03]  /*4cb0*/  PLOP3.LUT P6, PT, PT, PT, UP2, 0x80, 0x8 ;  /* 0x000000000008781c */ /* 0x000fc60003fcf028 */
[----:B---3--:R-:W-:Y:S01]  /*4cc0*/  @P0 FADD.FTZ R64, R180, -R64 ;  /* 0x80000040b4400221 */ /* 0x008fe20000010000 */
[----:B------:R-:W-:-:S09]  /*4cd0*/  PLOP3.LUT P0, PT, PT, PT, UP2, 0x80, 0x8 ;  /* 0x000000000008781c */ /* 0x000fd20003f0f028 */
[----:B------:R-:W-:Y:S01]  /*4ce0*/  @P6 FFMA.FTZ R147, R64, UR31, R31 ;  /* 0x0000001f40936c23 */ /* 0x000fe2000801001f */
[----:B------:R-:W-:-:S03]  /*4cf0*/  MOV R64, R32 ;  /* 0x0000002000407202 */ /* 0x000fc60000000f00 */
        /* <DEDUP_REMOVED lines=8> */
.L_x_12404:
[----:B------:R-:W-:Y:S05]  /*4d80*/  BRA.U !UP3, `(.L_x_12405) ;  /* 0x000000010b187547 */ /* 0x000fea000b800000 */
[----:B------:R-:W-:Y:S01]  /*4d90*/  FMUL.FTZ R180, R65, UR23 ;  /* 0x0000001741b47c20 */ /* 0x000fe20008410000 */
[----:B------:R-:W-:-:S03]  /*4da0*/  LOP3.LUT P0, RZ, R20, 0xff00, RZ, 0xc0, !PT ;  /* 0x0000ff0014ff7812 */ /* 0x000fc6000780c0ff */
[----:B------:R-:W-:-:S05]  /*4db0*/  FMUL.FTZ R180, R180, UR22 ;  /* 0x00000016b4b47c20 */ /* 0x000fca0008410000 */
[----:B------:R-:W-:-:S04]  /*4dc0*/  FSEL R180, R180, RZ, P0 ;  /* 0x000000ffb4b47208 */ /* 0x000fc80000000000 */
[----:B------:R-:W-:-:S04]  /*4dd0*/  F2FP.F16.F32.PACK_AB R180, RZ, R180 ;  /* 0x000000b4ffb4723e */ /* 0x000fc800000000ff */
[----:B------:R-:W-:-:S07]  /*4de0*/  PRMT R108, R108, 0x5410, R180 ;  /* 0x000054106c6c7816 */ /* 0x000fce00000000b4 */
.L_x_12405:
[----:B------:R-:W-:Y:S05]  /*4df0*/  BRA.U !UP3, `(.L_x_12406) ;  /* 0x000000010b187547 */ /* 0x000fea000b800000 */
[----:B------:R-:W-:Y:S01]  /*4e00*/  FMUL.FTZ R180, R66, UR23 ;  /* 0x0000001742b47c20 */ /* 0x000fe20008410000 */
[----:B------:R-:W-:-:S03]  /*4e10*/  LOP3.LUT P0, RZ, R20, 0xff0000, RZ, 0xc0, !PT ;  /* 0x00ff000014ff7812 */ /* 0x000fc6000780c0ff */
[----:B------:R-:W-:-:S05]  /*4e20*/  FMUL.FTZ R180, R180, UR22 ;  /* 0x00000016b4b47c20 */ /* 0x000fca0008410000 */
[----:B------:R-:W-:-:S04]  /*4e30*/  FSEL R180, R180, RZ, P0 ;  /* 0x000000ffb4b47208 */ /* 0x000fc80000000000 */
[----:B------:R-:W-:-:S04]  /*4e40*/  F2FP.F16.F32.PACK_AB R180, RZ, R180 ;  /* 0x000000b4ffb4723e */ /* 0x000fc800000000ff */
[----:B------:R-:W-:-:S07]  /*4e50*/  PRMT R109, R180, 0x7610, R109 ;  /* 0x00007610b46d7816 */ /* 0x000fce000000006d */
.L_x_12406:
[----:B------:R-:W-:Y:S05]  /*4e60*/  BRA.U !UP3, `(.L_x_12407) ;  /* 0x000000010b187547 */ /* 0x000fea000b800000 */
[----:B------:R-:W-:Y:S01]  /*4e70*/  FMUL.FTZ R180, R67, UR23 ;  /* 0x0000001743b47c20 */ /* 0x000fe20008410000 */
[----:B------:R-:W-:-:S03]  /*4e80*/  LOP3.LUT P0, RZ, R20, 0xff000000, RZ, 0xc0, !PT ;  /* 0xff00000014ff7812 */ /* 0x000fc6000780c0ff */
[----:B------:R-:W-:-:S05]  /*4e90*/  FMUL.FTZ R180, R180, UR22 ;  /* 0x00000016b4b47c20 */ /* 0x000fca0008410000 */
[----:B------:R-:W-:-:S04]  /*4ea0*/  FSEL R180, R180, RZ, P0 ;  /* 0x000000ffb4b47208 */ /* 0x000fc80000000000 */
[----:B------:R-:W-:-:S04]  /*4eb0*/  F2FP.F16.F32.PACK_AB R180, RZ, R180 ;  /* 0x000000b4ffb4723e */ /* 0x000fc800000000ff */
[----:B------:R-:W-:-:S07]  /*4ec0*/  PRMT R109, R109, 0x5410, R180 ;  /* 0x000054106d6d7816 */ /* 0x000fce00000000b4 */
.L_x_12407:
[----:B------:R-:W-:Y:S05]  /*4ed0*/  BRA.U !UP3, `(.L_x_12408) ;  /* 0x000000010b187547 */ /* 0x000fea000b800000 */
[----:B------:R-:W-:Y:S01]  /*4ee0*/  FMUL.FTZ R180, R144, UR23 ;  /* 0x0000001790b47c20 */ /* 0x000fe20008410000 */
[----:B------:R-:W-:-:S03]  /*4ef0*/  LOP3.LUT P0, RZ, R21, 0xff, RZ, 0xc0, !PT ;  /* 0x000000ff15ff7812 */ /* 0x000fc6000780c0ff */
[----:B------:R-:W-:-:S05]  /*4f00*/  FMUL.FTZ R180, R180, UR22 ;  /* 0x00000016b4b47c20 */ /* 0x000fca0008410000 */
[----:B------:R-:W-:-:S04]  /*4f10*/  FSEL R180, R180, RZ, P0 ;  /* 0x000000ffb4b47208 */ /* 0x000fc80000000000 */
[----:B------:R-:W-:-:S04]  /*4f20*/  F2FP.F16.F32.PACK_AB R180, RZ, R180 ;  /* 0x000000b4ffb4723e */ /* 0x000fc800000000ff */
[----:B------:R-:W-:-:S07]  /*4f30*/  PRMT R110, R180, 0x7610, R110 ;  /* 0x00007610b46e7816 */ /* 0x000fce000000006e */
.L_x_12408:
[----:B------:R-:W-:Y:S05]  /*4f40*/  BRA.U !UP3, `(.L_x_12409) ;  /* 0x000000010b187547 */ /* 0x000fea000b800000 */
[----:B------:R-:W-:Y:S01]  /*4f50*/  FMUL.FTZ R180, R145, UR23 ;  /* 0x0000001791b47c20 */ /* 0x000fe20008410000 */
[----:B------:R-:W-:-:S03]  /*4f60*/  LOP3.LUT P0, RZ, R21, 0xff00, RZ, 0xc0, !PT ;  /* 0x0000ff0015ff7812 */ /* 0x000fc6000780c0ff */
[----:B------:R-:W-:-:S05]  /*4f70*/  FMUL.FTZ R180, R180, UR22 ;  /* 0x00000016b4b47c20 */ /* 0x000fca0008410000 */
[----:B------:R-:W-:-:S04]  /*4f80*/  FSEL R180, R180, RZ, P0 ;  /* 0x000000ffb4b47208 */ /* 0x000fc80000000000 */
[----:B------:R-:W-:-:S04]  /*4f90*/  F2FP.F16.F32.PACK_AB R180, RZ, R180 ;  /* 0x000000b4ffb4723e */ /* 0x000fc800000000ff */
[----:B------:R-:W-:-:S07]  /*4fa0*/  PRMT R110, R110, 0x5410, R180 ;  /* 0x000054106e6e7816 */ /* 0x000fce00000000b4 */
.L_x_12409:
[----:B------:R-:W-:Y:S05]  /*4fb0*/  BRA.U !UP3, `(.L_x_12410) ;  /* 0x000000010b187547 */ /* 0x000fea000b800000 */
[----:B------:R-:W-:Y:S01]  /*4fc0*/  FMUL.FTZ R180, R146, UR23 ;  /* 0x0000001792b47c20 */ /* 0x000fe20008410000 */
[----:B------:R-:W-:-:S03]  /*4fd0*/  LOP3.LUT P0, RZ, R21, 0xff0000, RZ, 0xc0, !PT ;  /* 0x00ff000015ff7812 */ /* 0x000fc6000780c0ff */
[----:B------:R-:W-:-:S05]  /*4fe0*/  FMUL.FTZ R180, R180, UR22 ;  /* 0x00000016b4b47c20 */ /* 0x000fca0008410000 */
[----:B------:R-:W-:-:S04]  /*4ff0*/  FSEL R180, R180, RZ, P0 ;  /* 0x000000ffb4b47208 */ /* 0x000fc80000000000 */
[----:B------:R-:W-:-:S04]  /*5000*/  F2FP.F16.F32.PACK_AB R180, RZ, R180 ;  /* 0x000000b4ffb4723e */ /* 0x000fc800000000ff */
[----:B------:R-:W-:-:S07]  /*5010*/  PRMT R111, R180, 0x7610, R111 ;  /* 0x00007610b46f7816 */ /* 0x000fce000000006f */
.L_x_12410:
[----:B------:R-:W-:Y:S05]  /*5020*/  BRA.U !UP3, `(.L_x_12388) ;  /* 0x000000010b1c7547 */ /* 0x000fea000b800000 */
[----:B------:R-:W-:Y:S01]  /*5030*/  FMUL.FTZ R180, R147, UR23 ;  /* 0x0000001793b47c20 */ /* 0x000fe20008410000 */
[----:B------:R-:W-:-:S03]  /*5040*/  ISETP.GE.U32.AND P0, PT, R20, RZ, PT ;  /* 0x000000ff1400720c */ /* 0x000fc60003f06070 */
[----:B------:R-:W-:Y:S01]  /*5050*/  FMUL.FTZ R180, R180, UR22 ;  /* 0x00000016b4b47c20 */ /* 0x000fe20008410000 */
[----:B------:R-:W-:-:S04]  /*5060*/  ISETP.GE.U32.AND.EX P0, PT, R21, 0x1000000, PT, P0 ;  /* 0x010000001500780c */ /* 0x000fc80003f06100 */
[----:B------:R-:W-:-:S04]  /*5070*/  FSEL R180, R180, RZ, P0 ;  /* 0x000000ffb4b47208 */ /* 0x000fc80000000000 */
[----:B------:R-:W-:-:S04]  /*5080*/  F2FP.F16.F32.PACK_AB R180, RZ, R180 ;  /* 0x000000b4ffb4723e */ /* 0x000fc800000000ff */
[----:B------:R-:W-:-:S07]  /*5090*/  PRMT R111, R111, 0x5410, R180 ;  /* 0x000054106f6f7816 */ /* 0x000fce00000000b4 */
.L_x_12388:
[----:B------:R-:W-:Y:S01]  /*50a0*/  ISETP.NE.U32.AND P0, PT, RZ, UR4, PT ;  /* 0x00000004ff007c0c */ /* 0x000fe2000bf05070 */
[----:B------:R-:W0:Y:S01]  /*50b0*/  @UP3 LDCU.64 UR8, c[0x0][0x468] ;  /* 0x00008d00ff0837ac */ /* 0x000e220008000a00 */
[----:B------:R-:W-:Y:S01]  /*50c0*/  PLOP3.LUT P6, PT, PT, PT, UP3, 0x80, 0x8 ;  /* 0x000000000008781c */ /* 0x000fe20003fcf038 */
[----:B------:R-:W-:Y:S01]  /*50d0*/  HFMA2 R184, -RZ, RZ, 0, 9.5367431640625e-07 ;  /* 0x00000010ffb87431 */ /* 0x000fe200000001ff */
        /* <DEDUP_REMOVED lines=10> */
.L_x_12378:
[----:B------:R-:W-:Y:S05]  /*5180*/  BSYNC.RECONVERGENT B0 ;  /* 0x0000000000007941 */ /* 0x000fea0003800200 */
.L_x_12377:
        /* <DEDUP_REMOVED lines=10> */
[----:B0-----:R-:W2:Y:S04]  /*5230*/  LDL R181, [R1] ;  /* 0x0000000001b57983 */ /* 0x001ea80000100800 */
[----:B------:R-:W3:Y:S08]  /*5240*/  LDL R180, [R1+0x18] ;  /* 0x0000180001b47983 */ /* 0x000ef00000100800 */
[----:B------:R-:W-:Y:S01]  /*5250*/  @P6 FFMA.FTZ R65, R227, UR10, R182 ;  /* 0x0000000ae3416c23 */ /* 0x000fe200080100b6 */
        /* <DEDUP_REMOVED lines=61> */
.L_x_12415:
[----:B------:R-:W-:Y:S05]  /*5630*/  BRA.U !UP3, `(.L_x_12416) ;  /* 0x000000010b187547 */ /* 0x000fea000b800000 */
[----:B------:R-:W-:Y:S01]  /*5640*/  FMUL.FTZ R180, R65, UR23 ;  /* 0x0000001741b47c20 */ /* 0x000fe20008410000 */
[----:B------:R-:W-:-:S03]  /*5650*/  LOP3.LUT P6, RZ, R22, 0xff00, RZ, 0xc0, !PT ;  /* 0x0000ff0016ff7812 */ /* 0x000fc600078cc0ff */
[----:B------:R-:W-:-:S05]  /*5660*/  FMUL.FTZ R180, R180, UR22 ;  /* 0x00000016b4b47c20 */ /* 0x000fca0008410000 */
[----:B------:R-:W-:-:S04]  /*5670*/  FSEL R180, R180, RZ, P6 ;  /* 0x000000ffb4b47208 */ /* 0x000fc80003000000 */
[----:B------:R-:W-:-:S04]  /*5680*/  F2FP.F16.F32.PACK_AB R180, RZ, R180 ;  /* 0x000000b4ffb4723e */ /* 0x000fc800000000ff */
[----:B------:R-:W-:-:S07]  /*5690*/  PRMT R108, R108, 0x5410, R180 ;  /* 0x000054106c6c7816 */ /* 0x000fce00000000b4 */
.L_x_12416:
[----:B------:R-:W-:Y:S05]  /*56a0*/  BRA.U !UP3, `(.L_x_12417) ;  /* 0x000000010b187547 */ /* 0x000fea000b800000 */
[----:B------:R-:W-:Y:S01]  /*56b0*/  FMUL.FTZ R180, R66, UR23 ;  /* 0x0000001742b47c20 */ /* 0x000fe20008410000 */
[----:B------:R-:W-:-:S03]  /*56c0*/  LOP3.LUT P6, RZ, R22, 0xff0000, RZ, 0xc0, !PT ;  /* 0x00ff000016ff7812 */ /* 0x000fc600078cc0ff */
[----:B------:R-:W-:-:S05]  /*56d0*/  FMUL.FTZ R180, R180, UR22 ;  /* 0x00000016b4b47c20 */ /* 0x000fca0008410000 */
[----:B------:R-:W-:-:S04]  /*56e0*/  FSEL R180, R180, RZ, P6 ;  /* 0x000000ffb4b47208 */ /* 0x000fc80003000000 */
[----:B------:R-:W-:-:S04]  /*56f0*/  F2FP.F16.F32.PACK_AB R180, RZ, R180 ;  /* 0x000000b4ffb4723e */ /* 0x000fc800000000ff */
[----:B------:R-:W-:-:S07]  /*5700*/  PRMT R109, R180, 0x7610, R109 ;  /* 0x00007610b46d7816 */ /* 0x000fce000000006d */
.L_x_12417:
[----:B------:R-:W-:Y:S05]  /*5710*/  BRA.U !UP3, `(.L_x_12418) ;  /* 0x000000010b187547 */ /* 0x000fea000b800000 */
[----:B------:R-:W-:Y:S01]  /*5720*/  FMUL.FTZ R180, R67, UR23 ;  /* 0x0000001743b47c20 */ /* 0x000fe20008410000 */
[----:B------:R-:W-:-:S03]  /*5730*/  LOP3.LUT P6, RZ, R22, 0xff000000, RZ, 0xc0, !PT ;  /* 0xff00000016ff7812 */ /* 0x000fc600078cc0ff */
[----:B------:R-:W-:-:S05]  /*5740*/  FMUL.FTZ R180, R180, UR22 ;  /* 0x00000016b4b47c20 */ /* 0x000fca0008410000 */
[----:B------:R-:W-:-:S04]  /*5750*/  FSEL R180, R180, RZ, P6 ;  /* 0x000000ffb4b47208 */ /* 0x000fc80003000000 */
[----:B------:R-:W-:-:S04]  /*5760*/  F2FP.F16.F32.PACK_AB R180, RZ, R180 ;  /* 0x000000b4ffb4723e */ /* 0x000fc800000000ff */
[----:B------:R-:W-:-:S07]  /*5770*/  PRMT R109, R109, 0x5410, R180 ;  /* 0x000054106d6d7816 */ /* 0x000fce00000000b4 */
.L_x_12418:
[----:B------:R-:W-:Y:S05]  /*5780*/  BRA.U !UP3, `(.L_x_12419) ;  /* 0x000000010b187547 */ /* 0x000fea000b800000 */
[----:B------:R-:W-:Y:S01]  /*5790*/  FMUL.FTZ R180, R144, UR23 ;  /* 0x0000001790b47c20 */ /* 0x000fe20008410000 */
[----:B------:R-:W-:-:S03]  /*57a0*/  LOP3.LUT P6, RZ, R23, 0xff, RZ, 0xc0, !PT ;  /* 0x000000ff17ff7812 */ /* 0x000fc600078cc0ff */
[----:B------:R-:W-:-:S05]  /*57b0*/  FMUL.FTZ R180, R180, UR22 ;  /* 0x00000016b4b47c20 */ /* 0x000fca0008410000 */
[----:B------:R-:W-:-:S04]  /*57c0*/  FSEL R180, R180, RZ, P6 ;  /* 0x000000ffb4b47208 */ /* 0x000fc80003000000 */
[----:B------:R-:W-:-:S04]  /*57d0*/  F2FP.F16.F32.PACK_AB R180, RZ, R180 ;  /* 0x000000b4ffb4723e */ /* 0x000fc800000000ff */
[----:B------:R-:W-:-:S07]  /*57e0*/  PRMT R110, R180, 0x7610, R110 ;  /* 0x00007610b46e7816 */ /* 0x000fce000000006e */
.L_x_12419:
[----:B------:R-:W-:Y:S05]  /*57f0*/  BRA.U !UP3, `(.L_x_12420) ;  /* 0x000000010b187547 */ /* 0x000fea000b800000 */
[----:B------:R-:W-:Y:S01]  /*5800*/  FMUL.FTZ R180, R145, UR23 ;  /* 0x0000001791b47c20 */ /* 0x000fe20008410000 */
[----:B------:R-:W-:-:S03]  /*5810*/  LOP3.LUT P6, RZ, R23, 0xff00, RZ, 0xc0, !PT ;  /* 0x0000ff0017ff7812 */ /* 0x000fc600078cc0ff */
[----:B------:R-:W-:-:S05]  /*5820*/  FMUL.FTZ R180, R180, UR22 ;  /* 0x00000016b4b47c20 */ /* 0x000fca0008410000 */
[----:B------:R-:W-:-:S04]  /*5830*/  FSEL R180, R180, RZ, P6 ;  /* 0x000000ffb4b47208 */ /* 0x000fc80003000000 */
[----:B------:R-:W-:-:S04]  /*5840*/  F2FP.F16.F32.PACK_AB R180, RZ, R180 ;  /* 0x000000b4ffb4723e */ /* 0x000fc800000000ff */
[----:B------:R-:W-:-:S07]  /*5850*/  PRMT R110, R110, 0x5410, R180 ;  /* 0x000054106e6e7816 */ /* 0x000fce00000000b4 */
.L_x_12420:
[----:B------:R-:W-:Y:S05]  /*5860*/  BRA.U !UP3, `(.L_x_12421) ;  /* 0x000000010b187547 */ /* 0x000fea000b800000 */
[----:B------:R-:W-:Y:S01]  /*5870*/  FMUL.FTZ R180, R146, UR23 ;  /* 0x0000001792b47c20 */ /* 0x000fe20008410000 */
[----:B------:R-:W-:-:S03]  /*5880*/  LOP3.LUT P6, RZ, R23, 0xff0000, RZ, 0xc0, !PT ;  /* 0x00ff000017ff7812 */ /* 0x000fc600078cc0ff */
[----:B------:R-:W-:-:S05]  /*5890*/  FMUL.FTZ R180, R180, UR22 ;  /* 0x00000016b4b47c20 */ /* 0x000fca0008410000 */
[----:B------:R-:W-:-:S04]  /*58a0*/  FSEL R180, R180, RZ, P6 ;  /* 0x000000ffb4b47208 */ /* 0x000fc80003000000 */
[----:B------:R-:W-:-:S04]  /*58b0*/  F2FP.F16.F32.PACK_AB R180, RZ, R180 ;  /* 0x000000b4ffb4723e */ /* 0x000fc800000000ff */
[----:B------:R-:W-:-:S07]  /*58c0*/  PRMT R111, R180, 0x7610, R111 ;  /* 0x00007610b46f7816 */ /* 0x000fce000000006f */
.L_x_12421:
[----:B------:R-:W-:Y:S05]  /*58d0*/  BRA.U !UP3, `(.L_x_12422) ;  /* 0x000000150b8c7547 */ /* 0x000fea000b800000 */
        /* <DEDUP_REMOVED lines=8> */
.L_x_12414:
[----:B------:R-:W-:Y:S05]  /*5960*/  BRA.U !UP3, `(.L_x_12423) ;  /* 0x000000010b347547 */ /* 0x000fea000b800000 */
[----:B------:R-:W-:Y:S02]  /*5970*/  PLOP3.LUT P6, PT, PT, PT, UP2, 0x80, 0x8 ;  /* 0x000000000008781c */ /* 0x000fe40003fcf028 */
[----:B0----5:R-:W-:-:S11]  /*5980*/  MOV R180, R148 ;  /* 0x0000009400b47202 */ /* 0x021fd60000000f00 */
        /* <DEDUP_REMOVED lines=9> */
[----:B------:R-:W-:-:S04]  /*5a20*/  F2FP.F16.F32.PACK_AB R180, RZ, R180 ;  /* 0x000000b4ffb4723e */ /* 0x000fc800000000ff */
[----:B------:R-:W-:-:S07]  /*5a30*/  PRMT R108, R180, 0x7610, R108 ;  /* 0x00007610b46c7816 */ /* 0x000fce000000006c */
.L_x_12423:
        /* <DEDUP_REMOVED lines=12> */
[----:B------:R-:W-:-:S04]  /*5b00*/  F2FP.F16.F32.PACK_AB R180, RZ, R180 ;  /* 0x000000b4ffb4723e */ /* 0x000fc800000000ff */
[----:B------:R-:W-:-:S07]  /*5b10*/  PRMT R108, R108, 0x5410, R180 ;  /* 0x000054106c6c7816 */ /* 0x000fce00000000b4 */
.L_x_12424:
        /* <DEDUP_REMOVED lines=14> */
.L_x_12425:
        /* <DEDUP_REMOVED lines=12> */
[----:B------:R-:W-:-:S04]  /*5cc0*/  F2FP.F16.F32.PACK_AB R180, RZ, R180 ;  /* 0x000000b4ffb4723e */ /* 0x000fc800000000ff */
[----:B------:R-:W-:-:S07]  /*5cd0*/  PRMT R109, R109, 0x5410, R180 ;  /* 0x000054106d6d7816 */ /* 0x000fce00000000b4 */
.L_x_12426:
        /* <DEDUP_REMOVED lines=14> */
.L_x_12427:
        /* <DEDUP_REMOVED lines=14> */
.L_x_12428:
        /* <DEDUP_REMOVED lines=14> */
.L_x_12429:
[----:B------:R-:W-:Y:S05]  /*5f80*/  BRA.U !UP3, `(.L_x_12422) ;  /* 0x0000000d0be07547 */ /* 0x000fea000b800000 */
[----:B0-----:R-:W2:Y:S04]  /*5f90*/  LDL R180, [R1] ;  /* 0x0000000001b47983 */ /* 0x001ea80000100800 */
        /* <DEDUP_REMOVED lines=16> */
.L_x_12413:
        /* <DEDUP_REMOVED lines=51> */
.L_x_12431:
        /* <DEDUP_REMOVED lines=12> */
.L_x_12432:
        /* <DEDUP_REMOVED lines=12> */
.L_x_12433:
        /* <DEDUP_REMOVED lines=12> */
.L_x_12434:
        /* <DEDUP_REMOVED lines=12> */
.L_x_12435:
        /* <DEDUP_REMOVED lines=12> */
.L_x_12436:
        /* <DEDUP_REMOVED lines=12> */
.L_x_12437:
        /* <DEDUP_REMOVED lines=9> */
.L_x_12430:
        /* <DEDUP_REMOVED lines=12> */
.L_x_12438:
        /* <DEDUP_REMOVED lines=12> */
.L_x_12439:
        /* <DEDUP_REMOVED lines=12> */
.L_x_12440:
        /* <DEDUP_REMOVED lines=12> */
.L_x_12441:
        /* <DEDUP_REMOVED lines=12> */
.L_x_12442:
        /* <DEDUP_REMOVED lines=12> */
.L_x_12443:
        /* <DEDUP_REMOVED lines=12> */
.L_x_12444:
        /* <DEDUP_REMOVED lines=15> */
.L_x_12422:
        /* <DEDUP_REMOVED lines=9> */
[C---:B-1----:R-:W-:Y:S01]  /*6fa0*/  @P0 IMAD.WIDE.U32 R180, R15.reuse, R184, UR8 ;  /* 0x000000080fb40e25 */ /* 0x042fe2000f8e00b8 */
[----:B------:R-:W-:-:S04]  /*6fb0*/  IADD3 R15, PT, PT, R15, 0x80, RZ ;  /* 0x000000800f0f7810 */ /* 0x000fc80007ffe0ff */
[----:B------:R1:W-:Y:S03]  /*6fc0*/  @P6 STG.E.128 desc[UR20][R180.64], R108 ;  /* 0x0000006cb4006986 */ /* 0x0003e6000c101d14 */
.L_x_12412:
[----:B------:R-:W-:Y:S05]  /*6fd0*/  BSYNC.RECONVERGENT B0 ;  /* 0x0000000000007941 */ /* 0x000fea0003800200 */
.L_x_12411:
        /* <DEDUP_REMOVED lines=10> */
[----:B01----:R-:W2:-:S12]  /*7080*/  LDL R180, [R1+0x14] ;  /* 0x0000140001b47983 */ /* 0x003e980000100800 */
[----:B------:R-:W-:Y:S01]  /*7090*/  @P6 FFMA.FTZ R64, R225, UR10, R182 ;  /* 0x0000000ae1406c23 */ /* 0x000fe200080100b6 */
        /* <DEDUP_REMOVED lines=26> */
[----:B------:R-:W-:Y:S02]  /*7240*/  PLOP3.LUT P6, PT, PT, PT, UP2, 0x80, 0x8 ;  /* 0x000000000008781c */ /* 0x000fe40003fcf028 */
[----:B------:R-:W-:-:S11]  /*7250*/  MOV R144, R160 ;  /* 0x000000a000907202 */ /* 0x000fd60000000f00 */
[----:B------:R-:W-:Y:S01]  /*7260*/  @P6 FFMA.FTZ R145, R12, UR10, R182 ;  /* 0x0000000a0c916c23 */ /* 0x000fe200080100b6 */
[----:B------:R-:W-:-:S13]  /*7270*/  PLOP3.LUT P6, PT, PT, PT, UP2, 0x80, 0x8 ;  /* 0x000000000008781c */ /* 0x000fda0003fcf028 */
[----:B------:R-:W-:Y:S01]  /*7280*/  @P6 FADD.FTZ R145, R224, -R145 ;  /* 0x80000091e0916221 */ /* 0x000fe20000010000 */
[----:B------:R-:W-:-:S13]  /*7290*/  PLOP3.LUT P6, PT, PT, PT, UP2, 0x80, 0x8 ;  /* 0x000000000008781c */ /* 0x000fda0003fcf028 */
[----:B------:R-:W-:Y:S01]  /*72a0*/  @P6 FFMA.FTZ R144, R145, UR31, R160 ;  /* 0x0000001f91906c23 */ /* 0x000fe200080100a0 */
[----:B------:R-:W-:Y:S01]  /*72b0*/  PLOP3.LUT P6, PT, PT, PT, UP2, 0x80, 0x8 ;  /* 0x000000000008781c */ /* 0x000fe20003fcf028 */
[----:B------:R-:W-:-:S12]  /*72c0*/  IMAD.MOV.U32 R145, RZ, RZ, R161 ;  /* 0x000000ffff917224 */ /* 0x000fd800078e00a1 */
        /* <DEDUP_REMOVED lines=15> */
[----:B--2---:R-:W-:Y:S01]  /*73c0*/  @P6 FADD.FTZ R180, R180, -R147 ;  /* 0x80000093b4b46221 */ /* 0x004fe20000010000 */
        /* <DEDUP_REMOVED lines=10> */
.L_x_12449:
[----:B------:R-:W-:Y:S05]  /*7470*/  BRA.U !UP3, `(.L_x_12450) ;  /* 0x000000010b187547 */ /* 0x000fea000b800000 */
[----:B------:R-:W-:Y:S01]  /*7480*/  FMUL.FTZ R180, R65, UR23 ;  /* 0x0000001741b47c20 */ /* 0x000fe20008410000 */
[----:B------:R-:W-:-:S03]  /*7490*/  LOP3.LUT P6, RZ, R24, 0xff00, RZ, 0xc0, !PT ;  /* 0x0000ff0018ff7812 */ /* 0x000fc600078cc0ff */
[----:B------:R-:W-:-:S05]  /*74a0*/  FMUL.FTZ R180, R180, UR22 ;  /* 0x00000016b4b47c20 */ /* 0x000fca0008410000 */
[----:B------:R-:W-:-:S04]  /*74b0*/  FSEL R180, R180, RZ, P6 ;  /* 0x000000ffb4b47208 */ /* 0x000fc80003000000 */
[----:B------:R-:W-:-:S04]  /*74c0*/  F2FP.F16.F32.PACK_AB R180, RZ, R180 ;  /* 0x000000b4ffb4723e */ /* 0x000fc800000000ff */
[----:B------:R-:W-:-:S07]  /*74d0*/  PRMT R108, R108, 0x5410, R180 ;  /* 0x000054106c6c7816 */ /* 0x000fce00000000b4 */
.L_x_12450:
[----:B------:R-:W-:Y:S05]  /*74e0*/  BRA.U !UP3, `(.L_x_12451) ;  /* 0x000000010b187547 */ /* 0x000fea000b800000 */
[----:B------:R-:W-:Y:S01]  /*74f0*/  FMUL.FTZ R180, R66, UR23 ;  /* 0x0000001742b47c20 */ /* 0x000fe20008410000 */
[----:B------:R-:W-:-:S03]  /*7500*/  LOP3.LUT P6, RZ, R24, 0xff0000, RZ, 0xc0, !PT ;  /* 0x00ff000018ff7812 */ /* 0x000fc600078cc0ff */
[----:B------:R-:W-:-:S05]  /*7510*/  FMUL.FTZ R180, R180, UR22 ;  /* 0x00000016b4b47c20 */ /* 0x000fca0008410000 */
[----:B------:R-:W-:-:S04]  /*7520*/  FSEL R180, R180, RZ, P6 ;  /* 0x000000ffb4b47208 */ /* 0x000fc80003000000 */
[----:B------:R-:W-:-:S04]  /*7530*/  F2FP.F16.F32.PACK_AB R180, RZ, R180 ;  /* 0x000000b4ffb4723e */ /* 0x000fc800000000ff */
[----:B------:R-:W-:-:S07]  /*7540*/  PRMT R109, R180, 0x7610, R109 ;  /* 0x00007610b46d7816 */ /* 0x000fce000000006d */
.L_x_12451:
[----:B------:R-:W-:Y:S05]  /*7550*/  BRA.U !UP3, `(.L_x_12452) ;  /* 0x000000010b187547 */ /* 0x000fea000b800000 */
[----:B------:R-:W-:Y:S01]  /*7560*/  FMUL.FTZ R180, R67, UR23 ;  /* 0x0000001743b47c20 */ /* 0x000fe20008410000 */
[----:B------:R-:W-:-:S03]  /*7570*/  LOP3.LUT P6, RZ, R24, 0xff000000, RZ, 0xc0, !PT ;  /* 0xff00000018ff7812 */ /* 0x000fc600078cc0ff */
[----:B------:R-:W-:-:S05]  /*7580*/  FMUL.FTZ R180, R180, UR22 ;  /* 0x00000016b4b47c20 */ /* 0x000fca0008410000 */
[----:B------:R-:W-:-:S04]  /*7590*/  FSEL R180, R180, RZ, P6 ;  /* 0x000000ffb4b47208 */ /* 0x000fc80003000000 */
[----:B------:R-:W-:-:S04]  /*75a0*/  F2FP.F16.F32.PACK_AB R180, RZ, R180 ;  /* 0x000000b4ffb4723e */ /* 0x000fc800000000ff */
[----:B------:R-:W-:-:S07]  /*75b0*/  PRMT R109, R109, 0x5410, R180 ;  /* 0x000054106d6d7816 */ /* 0x000fce00000000b4 */
.L_x_12452:
[----:B------:R-:W-:Y:S05]  /*75c0*/  BRA.U !UP3, `(.L_x_12453) ;  /* 0x000000010b187547 */ /* 0x000fea000b800000 */
[----:B------:R-:W-:Y:S01]  /*75d0*/  FMUL.FTZ R180, R144, UR23 ;  /* 0x0000001790b47c20 */ /* 0x000fe20008410000 */
[----:B------:R-:W-:-:S03]  /*75e0*/  LOP3.LUT P6, RZ, R25, 0xff, RZ, 0xc0, !PT ;  /* 0x000000ff19ff7812 */ /* 0x000fc600078cc0ff */
[----:B------:R-:W-:-:S05]  /*75f0*/  FMUL.FTZ R180, R180, UR22 ;  /* 0x00000016b4b47c20 */ /* 0x000fca0008410000 */
[----:B------:R-:W-:-:S04]  /*7600*/  FSEL R180, R180, RZ, P6 ;  /* 0x000000ffb4b47208 */ /* 0x000fc80003000000 */
[----:B------:R-:W-:-:S04]  /*7610*/  F2FP.F16.F32.PACK_AB R180, RZ, R180 ;  /* 0x000000b4ffb4723e */ /* 0x000fc800000000ff */
[----:B------:R-:W-:-:S07]  /*7620*/  PRMT R110, R180, 0x7610, R110 ;  /* 0x00007610b46e7816 */ /* 0x000fce000000006e */
.L_x_12453:
[----:B------:R-:W-:Y:S05]  /*7630*/  BRA.U !UP3, `(.L_x_12454) ;  /* 0x000000010b187547 */ /* 0x000fea000b800000 */
[----:B------:R-:W-:Y:S01]  /*7640*/  FMUL.FTZ R180, R145, UR23 ;  /* 0x0000001791b47c20 */ /* 0x000fe20008410000 */
[----:B------:R-:W-:-:S03]  /*7650*/  LOP3.LUT P6, RZ, R25, 0xff00, RZ, 0xc0, !PT ;  /* 0x0000ff0019ff7812 */ /* 0x000fc600078cc0ff */
[----:B------:R-:W-:-:S05]  /*7660*/  FMUL.FTZ R180, R180, UR22 ;  /* 0x00000016b4b47c20 */ /* 0x000fca0008410000 */
[----:B------:R-:W-:-:S04]  /*7670*/  FSEL R180, R180, RZ, P6 ;  /* 0x000000ffb4b47208 */ /* 0x000fc80003000000 */
[----:B------:R-:W-:-:S04]  /*7680*/  F2FP.F16.F32.PACK_AB R180, RZ, R180 ;  /* 0x000000b4ffb4723e */ /* 0x000fc800000000ff */
[----:B------:R-:W-:-:S07]  /*7690*/  PRMT R110, R110, 0x5410, R180 ;  /* 0x000054106e6e7816 */ /* 0x000fce00000000b4 */
.L_x_12454:
[----:B------:R-:W-:Y:S05]  /*76a0*/  BRA.U !UP3, `(.L_x_12455) ;  /* 0x000000010b187547 */ /* 0x000fea000b800000 */
[----:B------:R-:W-:Y:S01]  /*76b0*/  FMUL.FTZ R180, R146, UR23 ;  /* 0x0000001792b47c20 */ /* 0x000fe20008410000 */
[----:B------:R-:W-:-:S03]  /*76c0*/  LOP3.LUT P6, RZ, R25, 0xff0000, RZ, 0xc0, !PT ;  /* 0x00ff000019ff7812 */ /* 0x000fc600078cc0ff */
[----:B------:R-:W-:-:S05]  /*76d0*/  FMUL.FTZ R180, R180, UR22 ;  /* 0x00000016b4b47c20 */ /* 0x000fca0008410000 */
[----:B------:R-:W-:-:S04]  /*76e0*/  FSEL R180, R180, RZ, P6 ;  /* 0x000000ffb4b47208 */ /* 0x000fc80003000000 */
[----:B------:R-:W-:-:S04]  /*76f0*/  F2FP.F16.F32.PACK_AB R180, RZ, R180 ;  /* 0x000000b4ffb4723e */ /* 0x000fc800000000ff */
[----:B------:R-:W-:-:S07]  /*7700*/  PRMT R111, R180, 0x7610, R111 ;  /* 0x00007610b46f7816 */ /* 0x000fce000000006f */
.L_x_12455:
        /* <DEDUP_REMOVED lines=9> */
.L_x_12448:
        /* <DEDUP_REMOVED lines=14> */
.L_x_12457:
        /* <DEDUP_REMOVED lines=14> */
.L_x_12458:
        /* <DEDUP_REMOVED lines=14> */
.L_x_12459:
        /* <DEDUP_REMOVED lines=14> */
.L_x_12460:
        /* <DEDUP_REMOVED lines=14> */
.L_x_12461:
        /* <DEDUP_REMOVED lines=14> */
.L_x_12462:
        /* <DEDUP_REMOVED lines=14> */
.L_x_12463:
[----:B------:R-:W-:Y:S05]  /*7dc0*/  BRA.U !UP3, `(.L_x_12456) ;  /* 0x0000000d0bd47547 */ /* 0x000fea000b800000 */
[----:B01----:R-:W2:Y:S01]  /*7dd0*/  LDL R181, [R1+0x14] ;  /* 0x0000140001b57983 */ /* 0x003ea20000100800 */
        /* <DEDUP_REMOVED lines=15> */
.L_x_12447:
        /* <DEDUP_REMOVED lines=50> */
.L_x_12465:
        /* <DEDUP_REMOVED lines=12> */
.L_x_12466:
        /* <DEDUP_REMOVED lines=12> */
.L_x_12467:
        /* <DEDUP_REMOVED lines=12> */
.L_x_12468:
        /* <DEDUP_REMOVED lines=12> */
.L_x_12469:
        /* <DEDUP_REMOVED lines=12> */
.L_x_12470:
        /* <DEDUP_REMOVED lines=12> */
.L_x_12471:
        /* <DEDUP_REMOVED lines=9> */
.L_x_12464:
        /* <DEDUP_REMOVED lines=12> */
.L_x_12472:
        /* <DEDUP_REMOVED lines=12> */
.L_x_12473:
        /* <DEDUP_REMOVED lines=12> */
.L_x_12474:
        /* <DEDUP_REMOVED lines=12> */
.L_x_12475:
        /* <DEDUP_REMOVED lines=12> */
.L_x_12476:
        /* <DEDUP_REMOVED lines=12> */
.L_x_12477:
        /* <DEDUP_REMOVED lines=12> */
.L_x_12478:
        /* <DEDUP_REMOVED lines=14> */
.L_x_12456:
[----:B01----:R-:W0:Y:S01]  /*8d20*/  @P0 LDC.64 R180, c[0x0][0x478] ;  /* 0x00011e00ffb40b82 */ /* 0x003e220000000a00 */
        /* <DEDUP_REMOVED lines=11> */
.L_x_12446:
[----:B------:R-:W-:Y:S05]  /*8de0*/  BSYNC.RECONVERGENT B0 ;  /* 0x0000000000007941 */ /* 0x000fea0003800200 */
.L_x_12445:
        /* <DEDUP_REMOVED lines=10> */
[----:B012---:R-:W2:Y:S01]  /*8e90*/  LDL R180, [R1+0x10] ;  /* 0x0000100001b47983 */ /* 0x007ea20000100800 */
[----:B-----5:R-:W-:-:S11]  /*8ea0*/  MOV R64, R164 ;  /* 0x000000a400407202 */ /* 0x020fd60000000f00 */
        /* <DEDUP_REMOVED lines=61> */
.L_x_12483:
[----:B------:R-:W-:Y:S05]  /*9280*/  BRA.U !UP3, `(.L_x_12484) ;  /* 0x000000010b187547 */ /* 0x000fea000b800000 */
[----:B------:R-:W-:Y:S01]  /*9290*/  FMUL.FTZ R180, R65, UR23 ;  /* 0x0000001741b47c20 */ /* 0x000fe20008410000 */
[----:B------:R-:W-:-:S03]  /*92a0*/  LOP3.LUT P6, RZ, R26, 0xff00, RZ, 0xc0, !PT ;  /* 0x0000ff001aff7812 */ /* 0x000fc600078cc0ff */
[----:B------:R-:W-:-:S05]  /*92b0*/  FMUL.FTZ R180, R180, UR22 ;  /* 0x00000016b4b47c20 */ /* 0x000fca0008410000 */
[----:B------:R-:W-:-:S04]  /*92c0*/  FSEL R180, R180, RZ, P6 ;  /* 0x000000ffb4b47208 */ /* 0x000fc80003000000 */
[----:B------:R-:W-:-:S04]  /*92d0*/  F2FP.F16.F32.PACK_AB R180, RZ, R180 ;  /* 0x000000b4ffb4723e */ /* 0x000fc800000000ff */
[----:B------:R-:W-:-:S07]  /*92e0*/  PRMT R108, R108, 0x5410, R180 ;  /* 0x000054106c6c7816 */ /* 0x000fce00000000b4 */
.L_x_12484:
[----:B------:R-:W-:Y:S05]  /*92f0*/  BRA.U !UP3, `(.L_x_12485) ;  /* 0x000000010b187547 */ /* 0x000fea000b800000 */
[----:B------:R-:W-:Y:S01]  /*9300*/  FMUL.FTZ R180, R66, UR23 ;  /* 0x0000001742b47c20 */ /* 0x000fe20008410000 */
[----:B------:R-:W-:-:S03]  /*9310*/  LOP3.LUT P6, RZ, R26, 0xff0000, RZ, 0xc0, !PT ;  /* 0x00ff00001aff7812 */ /* 0x000fc600078cc0ff */
[----:B------:R-:W-:-:S05]  /*9320*/  FMUL.FTZ R180, R180, UR22 ;  /* 0x00000016b4b47c20 */ /* 0x000fca0008410000 */
[----:B------:R-:W-:-:S04]  /*9330*/  FSEL R180, R180, RZ, P6 ;  /* 0x000000ffb4b47208 */ /* 0x000fc80003000000 */
[----:B------:R-:W-:-:S04]  /*9340*/  F2FP.F16.F32.PACK_AB R180, RZ, R180 ;  /* 0x000000b4ffb4723e */ /* 0x000fc800000000ff */
[----:B------:R-:W-:-:S07]  /*9350*/  PRMT R109, R180, 0x7610, R109 ;  /* 0x00007610b46d7816 */ /* 0x000fce000000006d */
.L_x_12485:
[----:B------:R-:W-:Y:S05]  /*9360*/  BRA.U !UP3, `(.L_x_12486) ;  /* 0x000000010b187547 */ /* 0x000fea000b800000 */
[----:B------:R-:W-:Y:S01]  /*9370*/  FMUL.FTZ R180, R67, UR23 ;  /* 0x0000001743b47c20 */ /* 0x000fe20008410000 */
[----:B------:R-:W-:-:S03]  /*9380*/  LOP3.LUT P6, RZ, R26, 0xff000000, RZ, 0xc0, !PT ;  /* 0xff0000001aff7812 */ /* 0x000fc600078cc0ff */
[----:B------:R-:W-:-:S05]  /*9390*/  FMUL.FTZ R180, R180, UR22 ;  /* 0x00000016b4b47c20 */ /* 0x000fca0008410000 */
[----:B------:R-:W-:-:S04]  /*93a0*/  FSEL R180, R180, RZ, P6 ;  /* 0x000000ffb4b47208 */ /* 0x000fc80003000000 */
[----:B------:R-:W-:-:S04]  /*93b0*/  F2FP.F16.F32.PACK_AB R180, RZ, R180 ;  /* 0x000000b4ffb4723e */ /* 0x000fc800000000ff */
[----:B------:R-:W-:-:S07]  /*93c0*/  PRMT R109, R109, 0x5410, R180 ;  /* 0x000054106d6d7816 */ /* 0x000fce00000000b4 */
.L_x_12486:
[----:B------:R-:W-:Y:S05]  /*93d0*/  BRA.U !UP3, `(.L_x_12487) ;  /* 0x000000010b187547 */ /* 0x000fea000b800000 */
[----:B------:R-:W-:Y:S01]  /*93e0*/  FMUL.FTZ R180, R144, UR23 ;  /* 0x0000001790b47c20 */ /* 0x000fe20008410000 */
[----:B------:R-:W-:-:S03]  /*93f0*/  LOP3.LUT P6, RZ, R27, 0xff, RZ, 0xc0, !PT ;  /* 0x000000ff1bff7812 */ /* 0x000fc600078cc0ff */
[----:B------:R-:W-:-:S05]  /*9400*/  FMUL.FTZ R180, R180, UR22 ;  /* 0x00000016b4b47c20 */ /* 0x000fca0008410000 */
[----:B------:R-:W-:-:S04]  /*9410*/  FSEL R180, R180, RZ, P6 ;  /* 0x000000ffb4b47208 */ /* 0x000fc80003000000 */
[----:B------:R-:W-:-:S04]  /*9420*/  F2FP.F16.F32.PACK_AB R180, RZ, R180 ;  /* 0x000000b4ffb4723e */ /* 0x000fc800000000ff */
[----:B------:R-:W-:-:S07]  /*9430*/  PRMT R110, R180, 0x7610, R110 ;  /* 0x00007610b46e7816 */ /* 0x000fce000000006e */
.L_x_12487:
[----:B------:R-:W-:Y:S05]  /*9440*/  BRA.U !UP3, `(.L_x_12488) ;  /* 0x000000010b187547 */ /* 0x000fea000b800000 */
[----:B------:R-:W-:Y:S01]  /*9450*/  FMUL.FTZ R180, R145, UR23 ;  /* 0x0000001791b47c20 */ /* 0x000fe20008410000 */
[----:B------:R-:W-:-:S03]  /*9460*/  LOP3.LUT P6, RZ, R27, 0xff00, RZ, 0xc0, !PT ;  /* 0x0000ff001bff7812 */ /* 0x000fc600078cc0ff */
[----:B------:R-:W-:-:S05]  /*9470*/  FMUL.FTZ R180, R180, UR22 ;  /* 0x00000016b4b47c20 */ /* 0x000fca0008410000 */
[----:B------:R-:W-:-:S04]  /*9480*/  FSEL R180, R180, RZ, P6 ;  /* 0x000000ffb4b47208 */ /* 0x000fc80003000000 */
[----:B------:R-:W-:-:S04]  /*9490*/  F2FP.F16.F32.PACK_AB R180, RZ, R180 ;  /* 0x000000b4ffb4723e */ /* 0x000fc800000000ff */
[----:B------:R-:W-:-:S07]  /*94a0*/  PRMT R110, R110, 0x5410, R180 ;  /* 0x000054106e6e7816 */ /* 0x000fce00000000b4 */
.L_x_12488:
[----:B------:R-:W-:Y:S05]  /*94b0*/  BRA.U !UP3, `(.L_x_12489) ;  /* 0x000000010b187547 */ /* 0x000fea000b800000 */
[----:B------:R-:W-:Y:S01]  /*94c0*/  FMUL.FTZ R180, R146, UR23 ;  /* 0x0000001792b47c20 */ /* 0x000fe20008410000 */
[----:B------:R-:W-:-:S03]  /*94d0*/  LOP3.LUT P6, RZ, R27, 0xff0000, RZ, 0xc0, !PT ;  /* 0x00ff00001bff7812 */ /* 0x000fc600078cc0ff */
[----:B------:R-:W-:-:S05]  /*94e0*/  FMUL.FTZ R180, R180, UR22 ;  /* 0x00000016b4b47c20 */ /* 0x000fca0008410000 */
[----:B------:R-:W-:-:S04]  /*94f0*/  FSEL R180, R180, RZ, P6 ;  /* 0x000000ffb4b47208 */ /* 0x000fc80003000000 */
[----:B------:R-:W-:-:S04]  /*9500*/  F2FP.F16.F32.PACK_AB R180, RZ, R180 ;  /* 0x000000b4ffb4723e */ /* 0x000fc800000000ff */
[----:B------:R-:W-:-:S07]  /*9510*/  PRMT R111, R180, 0x7610, R111 ;  /* 0x00007610b46f7816 */ /* 0x000fce000000006f */
.L_x_12489:
        /* <DEDUP_REMOVED lines=9> */
.L_x_12482:
        /* <DEDUP_REMOVED lines=14> */
.L_x_12491:
        /* <DEDUP_REMOVED lines=14> */
.L_x_12492:
        /* <DEDUP_REMOVED lines=14> */
.L_x_12493:
        /* <DEDUP_REMOVED lines=14> */
.L_x_12494:
        /* <DEDUP_REMOVED lines=14> */
.L_x_12495:
        /* <DEDUP_REMOVED lines=14> */
.L_x_12496:
        /* <DEDUP_REMOVED lines=14> */
.L_x_12497:
[----:B------:R-:W-:Y:S05]  /*9bd0*/  BRA.U !UP3, `(.L_x_12490) ;  /* 0x0000000d0bd47547 */ /* 0x000fea000b800000 */
[----:B012---:R-:W2:Y:S01]  /*9be0*/  LDL R181, [R1+0x10] ;  /* 0x0000100001b57983 */ /* 0x007ea20000100800 */
        /* <DEDUP_REMOVED lines=15> */
.L_x_12481:
        /* <DEDUP_REMOVED lines=50> */
.L_x_12499:
        /* <DEDUP_REMOVED lines=12> */
.L_x_12500:
        /* <DEDUP_REMOVED lines=12> */
.L_x_12501:
        /* <DEDUP_REMOVED lines=12> */
.L_x_12502:
        /* <DEDUP_REMOVED lines=12> */
.L_x_12503:
        /* <DEDUP_REMOVED lines=12> */
.L_x_12504:
        /* <DEDUP_REMOVED lines=12> */
.L_x_12505:
        /* <DEDUP_REMOVED lines=9> */
.L_x_12498:
        /* <DEDUP_REMOVED lines=12> */
.L_x_12506:
        /* <DEDUP_REMOVED lines=12> */
.L_x_12507:
        /* <DEDUP_REMOVED lines=12> */
.L_x_12508:
        /* <DEDUP_REMOVED lines=12> */
.L_x_12509:
        /* <DEDUP_REMOVED lines=12> */
.L_x_12510:
        /* <DEDUP_REMOVED lines=12> */
.L_x_12511:
        /* <DEDUP_REMOVED lines=12> */
.L_x_12512:
        /* <DEDUP_REMOVED lines=14> */
.L_x_12490:
[----:B012---:R-:W0:Y:S01]  /*ab30*/  @P0 LDC.64 R180, c[0x0][0x478] ;  /* 0x00011e00ffb40b82 */ /* 0x007e220000000a00 */
[----:B------:R-:W1:Y:S01]  /*ab40*/  @UP3 LDCU.64 UR8, c[0x0][0x468] ;  /* 0x00008d00ff0837ac */ /* 0x000e620008000a00 */
[----:B------:R-:W-:Y:S01]  /*ab50*/  PLOP3.LUT P6, PT, PT, PT, UP3, 0x80, 0x8 ;  /* 0x000000000008781c */ /* 0x000fe20003fcf038 */
[----:B------:R-:W-:Y:S02]  /*ab60*/  IMAD.MOV.U32 R184, RZ, RZ, 0x10 ;  /* 0x00000010ffb87424 */ /* 0x000fe400078e00ff */
        /* <DEDUP_REMOVED lines=8> */
.L_x_12480:
[----:B------:R-:W-:Y:S05]  /*abf0*/  BSYNC.RECONVERGENT B0 ;  /* 0x0000000000007941 */ /* 0x000fea0003800200 */
.L_x_12479:
        /* <DEDUP_REMOVED lines=10> */
[----:B0123--:R-:W2:Y:S04]  /*aca0*/  LDL R181, [R1+0xc] ;  /* 0x00000c0001b57983 */ /* 0x00fea80000100800 */
        /* <DEDUP_REMOVED lines=63> */
.L_x_12517:
[----:B------:R-:W-:Y:S05]  /*b0a0*/  BRA.U !UP3, `(.L_x_12518) ;  /* 0x000000010b187547 */ /* 0x000fea000b800000 */
[----:B------:R-:W-:Y:S01]  /*b0b0*/  FMUL.FTZ R180, R65, UR23 ;  /* 0x0000001741b47c20 */ /* 0x000fe20008410000 */
[----:B------:R-:W-:-:S03]  /*b0c0*/  LOP3.LUT P6, RZ, R192, 0xff00, RZ, 0xc0, !PT ;  /* 0x0000ff00c0ff7812 */ /* 0x000fc600078cc0ff */
[----:B------:R-:W-:-:S05]  /*b0d0*/  FMUL.FTZ R180, R180, UR22 ;  /* 0x00000016b4b47c20 */ /* 0x000fca0008410000 */
[----:B------:R-:W-:-:S04]  /*b0e0*/  FSEL R180, R180, RZ, P6 ;  /* 0x000000ffb4b47208 */ /* 0x000fc80003000000 */
[----:B------:R-:W-:-:S04]  /*b0f0*/  F2FP.F16.F32.PACK_AB R180, RZ, R180 ;  /* 0x000000b4ffb4723e */ /* 0x000fc800000000ff */
[----:B------:R-:W-:-:S07]  /*b100*/  PRMT R108, R108, 0x5410, R180 ;  /* 0x000054106c6c7816 */ /* 0x000fce00000000b4 */
.L_x_12518:
[----:B------:R-:W-:Y:S05]  /*b110*/  BRA.U !UP3, `(.L_x_12519) ;  /* 0x000000010b187547 */ /* 0x000fea000b800000 */
[----:B------:R-:W-:Y:S01]  /*b120*/  FMUL.FTZ R180, R66, UR23 ;  /* 0x0000001742b47c20 */ /* 0x000fe20008410000 */
[----:B------:R-:W-:-:S03]  /*b130*/  LOP3.LUT P6, RZ, R192, 0xff0000, RZ, 0xc0, !PT ;  /* 0x00ff0000c0ff7812 */ /* 0x000fc600078cc0ff */
[----:B------:R-:W-:-:S05]  /*b140*/  FMUL.FTZ R180, R180, UR22 ;  /* 0x00000016b4b47c20 */ /* 0x000fca0008410000 */
[----:B------:R-:W-:-:S04]  /*b150*/  FSEL R180, R180, RZ, P6 ;  /* 0x000000ffb4b47208 */ /* 0x000fc80003000000 */
[----:B------:R-:W-:-:S04]  /*b160*/  F2FP.F16.F32.PACK_AB R180, RZ, R180 ;  /* 0x000000b4ffb4723e */ /* 0x000fc800000000ff */
[----:B------:R-:W-:-:S07]  /*b170*/  PRMT R109, R180, 0x7610, R109 ;  /* 0x00007610b46d7816 */ /* 0x000fce000000006d */
.L_x_12519:
[----:B------:R-:W-:Y:S05]  /*b180*/  BRA.U !UP3, `(.L_x_12520) ;  /* 0x000000010b187547 */ /* 0x000fea000b800000 */
[----:B------:R-:W-:Y:S01]  /*b190*/  FMUL.FTZ R180, R67, UR23 ;  /* 0x0000001743b47c20 */ /* 0x000fe20008410000 */
[----:B------:R-:W-:-:S03]  /*b1a0*/  LOP3.LUT P6, RZ, R192, 0xff000000, RZ, 0xc0, !PT ;  /* 0xff000000c0ff7812 */ /* 0x000fc600078cc0ff */
[----:B------:R-:W-:-:S05]  /*b1b0*/  FMUL.FTZ R180, R180, UR22 ;  /* 0x00000016b4b47c20 */ /* 0x000fca0008410000 */
[----:B------:R-:W-:-:S04]  /*b1c0*/  FSEL R180, R180, RZ, P6 ;  /* 0x000000ffb4b47208 */ /* 0x000fc80003000000 */
[----:B------:R-:W-:-:S04]  /*b1d0*/  F2FP.F16.F32.PACK_AB R180, RZ, R180 ;  /* 0x000000b4ffb4723e */ /* 0x000fc800000000ff */
[----:B------:R-:W-:-:S07]  /*b1e0*/  PRMT R109, R109, 0x5410, R180 ;  /* 0x000054106d6d7816 */ /* 0x000fce00000000b4 */
.L_x_12520:
[----:B------:R-:W-:Y:S05]  /*b1f0*/  BRA.U !UP3, `(.L_x_12521) ;  /* 0x000000010b187547 */ /* 0x000fea000b800000 */
[----:B------:R-:W-:Y:S01]  /*b200*/  FMUL.FTZ R180, R144, UR23 ;  /* 0x0000001790b47c20 */ /* 0x000fe20008410000 */
[----:B------:R-:W-:-:S03]  /*b210*/  LOP3.LUT P6, RZ, R193, 0xff, RZ, 0xc0, !PT ;  /* 0x000000ffc1ff7812 */ /* 0x000fc600078cc0ff */
[----:B------:R-:W-:-:S05]  /*b220*/  FMUL.FTZ R180, R180, UR22 ;  /* 0x00000016b4b47c20 */ /* 0x000fca0008410000 */
[----:B------:R-:W-:-:S04]  /*b230*/  FSEL R180, R180, RZ, P6 ;  /* 0x000000ffb4b47208 */ /* 0x000fc80003000000 */
[----:B------:R-:W-:-:S04]  /*b240*/  F2FP.F16.F32.PACK_AB R180, RZ, R180 ;  /* 0x000000b4ffb4723e */ /* 0x000fc800000000ff */
[----:B------:R-:W-:-:S07]  /*b250*/  PRMT R110, R180, 0x7610, R110 ;  /* 0x00007610b46e7816 */ /* 0x000fce000000006e */
.L_x_12521:
[----:B------:R-:W-:Y:S05]  /*b260*/  BRA.U !UP3, `(.L_x_12522) ;  /* 0x000000010b187547 */ /* 0x000fea000b800000 */
[----:B------:R-:W-:Y:S01]  /*b270*/  FMUL.FTZ R180, R145, UR23 ;  /* 0x0000001791b47c20 */ /* 0x000fe20008410000 */
[----:B------:R-:W-:-:S03]  /*b280*/  LOP3.LUT P6, RZ, R193, 0xff00, RZ, 0xc0, !PT ;  /* 0x0000ff00c1ff7812 */ /* 0x000fc600078cc0ff */
[----:B------:R-:W-:-:S05]  /*b290*/  FMUL.FTZ R180, R180, UR22 ;  /* 0x00000016b4b47c20 */ /* 0x000fca0008410000 */
[----:B------:R-:W-:-:S04]  /*b2a0*/  FSEL R180, R180, RZ, P6 ;  /* 0x000000ffb4b47208 */ /* 0x000fc80003000000 */
[----:B------:R-:W-:-:S04]  /*b2b0*/  F2FP.F16.F32.PACK_AB R180, RZ, R180 ;  /* 0x000000b4ffb4723e */ /* 0x000fc800000000ff */
[----:B------:R-:W-:-:S07]  /*b2c0*/  PRMT R110, R110, 0x5410, R180 ;  /* 0x000054106e6e7816 */ /* 0x000fce00000000b4 */
.L_x_12522:
[----:B------:R-:W-:Y:S05]  /*b2d0*/  BRA.U !UP3, `(.L_x_12523) ;  /* 0x000000010b187547 */ /* 0x000fea000b800000 */
[----:B------:R-:W-:Y:S01]  /*b2e0*/  FMUL.FTZ R180, R146, UR23 ;  /* 0x0000001792b47c20 */ /* 0x000fe20008410000 */
[----:B------:R-:W-:-:S03]  /*b2f0*/  LOP3.LUT P6, RZ, R193, 0xff0000, RZ, 0xc0, !PT ;  /* 0x00ff0000c1ff7812 */ /* 0x000fc600078cc0ff */
[----:B------:R-:W-:-:S05]  /*b300*/  FMUL.FTZ R180, R180, UR22 ;  /* 0x00000016b4b47c20 */ /* 0x000fca0008410000 */
[----:B------:R-:W-:-:S04]  /*b310*/  FSEL R180, R180, RZ, P6 ;  /* 0x000000ffb4b47208 */ /* 0x000fc80003000000 */
[----:B------:R-:W-:-:S04]  /*b320*/  F2FP.F16.F32.PACK_AB R180, RZ, R180 ;  /* 0x000000b4ffb4723e */ /* 0x000fc800000000ff */
[----:B------:R-:W-:-:S07]  /*b330*/  PRMT R111, R180, 0x7610, R111 ;  /* 0x00007610b46f7816 */ /* 0x000fce000000006f */
.L_x_12523:
        /* <DEDUP_REMOVED lines=9> */
.L_x_12516:
        /* <DEDUP_REMOVED lines=14> */
.L_x_12525:
        /* <DEDUP_REMOVED lines=14> */
.L_x_12526:
        /* <DEDUP_REMOVED lines=14> */
.L_x_12527:
        /* <DEDUP_REMOVED lines=14> */
.L_x_12528:
        /* <DEDUP_REMOVED lines=14> */
.L_x_12529:
        /* <DEDUP_REMOVED lines=14> */
.L_x_12530:
        /* <DEDUP_REMOVED lines=14> */
.L_x_12531:
        /* <DEDUP_REMOVED lines=18> */
.L_x_12515:
        /* <DEDUP_REMOVED lines=16> */
.L_x_12533:
        /* <DEDUP_REMOVED lines=12> */
.L_x_12534:
        /* <DEDUP_REMOVED lines=12> */
.L_x_12535:
        /* <DEDUP_REMOVED lines=12> */
.L_x_12536:
        /* <DEDUP_REMOVED lines=12> */
.L_x_12537:
        /* <DEDUP_REMOVED lines=12> */
.L_x_12538:
        /* <DEDUP_REMOVED lines=12> */
.L_x_12539:
        /* <DEDUP_REMOVED lines=16> */
[----:B------:R-:W-:-:S02]  /*c190*/  FMUL.FTZ R181, R145, UR31 ;  /* 0x0000001f91b57c20 */ /* 0x000fc40008410000 */
[----:B------:R-:W-:Y:S01]  /*c1a0*/  FSEL R145, R66, RZ, P6 ;  /* 0x000000ff42917208 */ /* 0x000fe20003000000 */
[--C-:B--2---:R-:W-:Y:S01]  /*c1b0*/  FFMA.FTZ R147, R64, UR10, R182.reuse ;  /* 0x0000000a40937c23 */ /* 0x104fe200080100b6 */
[----:B------:R-:W-:Y:S01]  /*c1c0*/  FFMA.FTZ R64, R14, UR10, R182 ;  /* 0x0000000a0e407c23 */ /* 0x000fe200080100b6 */
[----:B------:R-:W-:Y:S01]  /*c1d0*/  FMUL.FTZ R182, R146, UR31 ;  /* 0x0000001f92b67c20 */ /* 0x000fe20008410000 */
[----:B------:R-:W-:Y:S01]  /*c1e0*/  FSEL R146, R65, RZ, P6 ;  /* 0x000000ff41927208 */ /* 0x000fe20003000000 */
[----:B---3--:R-:W-:Y:S01]  /*c1f0*/  FADD.FTZ R147, R67, -R147 ;  /* 0x8000009343937221 */ /* 0x008fe20000010000 */
[----:B------:R-:W-:Y:S01]  /*c200*/  FADD.FTZ R67, R221, -R64 ;  /* 0x80000040dd437221 */ /* 0x000fe20000010000 */
[----:B------:R-:W-:Y:S01]  /*c210*/  FADD.FTZ R64, R237, -R180 ;  /* 0x800000b4ed407221 */ /* 0x000fe20000010000 */
        /* <DEDUP_REMOVED lines=19> */
.L_x_12532:
        /* <DEDUP_REMOVED lines=12> */
.L_x_12540:
        /* <DEDUP_REMOVED lines=12> */
.L_x_12541:
        /* <DEDUP_REMOVED lines=12> */
.L_x_12542:
        /* <DEDUP_REMOVED lines=12> */
.L_x_12543:
        /* <DEDUP_REMOVED lines=12> */
.L_x_12544:
        /* <DEDUP_REMOVED lines=12> */
.L_x_12545:
        /* <DEDUP_REMOVED lines=12> */
.L_x_12546:
        /* <DEDUP_REMOVED lines=16> */
.L_x_12524:
[----:B0123--:R-:W0:Y:S01]  /*c990*/  @P0 LDC.64 R180, c[0x0][0x478] ;  /* 0x00011e00ffb40b82 */ /* 0x00fe220000000a00 */
[----:B------:R-:W1:Y:S01]  /*c9a0*/  @UP3 LDCU.64 UR8, c[0x0][0x468] ;  /* 0x00008d00ff0837ac */ /* 0x000e620008000a00 */
[----:B------:R-:W-:Y:S01]  /*c9b0*/  PLOP3.LUT P6, PT, PT, PT, UP3, 0x80, 0x8 ;  /* 0x000000000008781c */ /* 0x000fe20003fcf038 */
[----:B0-----:R-:W-:-:S04]  /*c9c0*/  @P0 IMAD.WIDE.U32 R180, R16, 0x20, R180 ;  /* 0x0000002010b40825 */ /* 0x001fc800078e00b4 */
[----:B------:R-:W-:Y:S01]  /*c9d0*/  HFMA2 R16, -RZ, RZ, 0, 9.5367431640625e-07 ;  /* 0x00000010ff107431 */ /* 0x000fe200000001ff */
[----:B------:R-:W-:Y:S04]  /*c9e0*/  @P0 STG.E.128 desc[UR20][R180.64], R64 ;  /* 0x00000040b4000986 */ /* 0x000fe8000c101d14 */
[----:B------:R1:W-:Y:S01]  /*c9f0*/  @P0 STG.E.128 desc[UR20][R180.64+0x10], R144 ;  /* 0x00001090b4000986 */ /* 0x0003e2000c101d14 */
[----:B------:R-:W-:-:S13]  /*ca00*/  PLOP3.LUT P0, PT, PT, PT, UP3, 0x80, 0x8 ;  /* 0x000000000008781c */ /* 0x000fda0003f0f038 */
[----:B-1----:R-:W-:-:S05]  /*ca10*/  @P0 IMAD.WIDE.U32 R180, R15, R16, UR8 ;  /* 0x000000080fb40e25 */ /* 0x002fca000f8e0010 */
[----:B------:R4:W-:Y:S02]  /*ca20*/  @P6 STG.E.128 desc[UR20][R180.64], R108 ;  /* 0x0000006cb4006986 */ /* 0x0009e4000c101d14 */
.L_x_12514:
[----:B------:R-:W-:Y:S05]  /*ca30*/  BSYNC.RECONVERGENT B0 ;  /* 0x0000000000007941 */ /* 0x000fea0003800200 */
.L_x_12513:
[----:B------:R-:W-:Y:S02]  /*ca40*/  UIADD3 UR28, UPT, UPT, UR28, UR26, URZ ;  /* 0x0000001a1c1c7290 */ /* 0x000fe4000fffe0ff */
[----:B------:R-:W-:Y:S02]  /*ca50*/  UPLOP3.LUT UP1, UPT, UPT, UPT, UP1, 0x40, 0x4 ;  /* 0x000000000004789c */ /* 0x000fe40003f2e810 */
[----:B------:R-:W-:-:S09]  /*ca60*/  UISETP.GE.AND UP0, UPT, UR28, UR27, UPT ;  /* 0x0000001b1c00728c */ /* 0x000fd2000bf06270 */
[----:B------:R-:W-:Y:S05]  /*ca70*/  BRA.U !UP0, `(.L_x_12547) ;  /* 0xffffff3d08647547 */ /* 0x000fea000b83ffff */
.L_x_12362:
[----:B------:R-:W0:Y:S01]  /*ca80*/  S2UR UR7, SR_CTAID.X ;  /* 0x00000000000779c3 */ /* 0x000e220000002500 */
[----:B------:R-:W1:Y:S07]  /*ca90*/  S2R R15, SR_TID.X ;  /* 0x00000000000f7919 */ /* 0x000e6e0000002100 */
[----:B------:R-:W2:Y:S08]  /*caa0*/  LDC.64 R2, c[0x0][0x440] ;  /* 0x00011000ff027b82 */ /* 0x000eb00000000a00 */
[----:B------:R-:W3:Y:S08]  /*cab0*/  LDC.64 R4, c[0x0][0x448] ;  /* 0x00011200ff047b82 */ /* 0x000ef00000000a00 */
[----:B------:R-:W4:Y:S01]  /*cac0*/  LDC.64 R6, c[0x0][0x440] ;  /* 0x00011000ff067b82 */ /* 0x000f220000000a00 */
[----:B0-----:R-:W-:-:S06]  /*cad0*/  UIMAD UR7, UR7, UR6, URZ ;  /* 0x00000006070772a4 */ /* 0x001fcc000f8e02ff */
[----:B------:R-:W-:Y:S01]  /*cae0*/  IMAD.U32 R19, RZ, RZ, UR7 ;  /* 0x00000007ff137e24 */ /* 0x000fe2000f8e00ff */
[----:B------:R-:W0:Y:S04]  /*caf0*/  LDC.64 R8, c[0x0][0x448] ;  /* 0x00011200ff087b82 */ /* 0x000e280000000a00 */
[----:B-1----:R-:W-:-:S04]  /*cb00*/  LEA.HI R19, R19, R15, RZ, 0x1d ;  /* 0x0000000f13137211 */ /* 0x002fc800078fe8ff */
        /* <DEDUP_REMOVED lines=42> */
.L_x_12548:
        /* <DEDUP_REMOVED lines=13> */
.L_x_19405:


//--------------------- .text._ZN10layer_norm22ln_bwd_finalize_kernelINS_22Kernel_traits_finalizeILj5120E6__halfS2_fS2_fjLb0ELj1024ELj4ENS_18Kernel_traits_baseILj5120ES2_S2_fS2_fjLj1024EEEEELb0ELb1EEEvNS_9BwdParamsE --------------------------
	.section	.text._ZN10layer_norm22ln_bwd_finalize_kernelINS_22Kernel_traits_finalizeILj5120E6__halfS2_fS2_fjLb0ELj1024ELj4ENS_18Kernel_traits_baseILj5120ES2_S2_fS2_fjLj1024EEEEELb0ELb1EEEvNS_9BwdParamsE,"ax",@progbits
	.align	128
        .global         _ZN10layer_norm22ln_bwd_finalize_kernelINS_22Kernel_traits_finalizeILj5120E6__halfS2_fS2_fjLb0ELj1024ELj4ENS_18Kernel_traits_baseILj5120ES2_S2_fS2_fjLj1024EEEEELb0ELb1EEEvNS_9BwdParamsE
        .type           _ZN10layer_norm22ln_bwd_finalize_kernelINS_22Kernel_traits_finalizeILj5120E6__halfS2_fS2_fjLb0ELj1024ELj4ENS_18Kernel_traits_baseILj5120ES2_S2_fS2_fjLj1024EEEEELb0ELb1EEEvNS_9BwdParamsE,@function
        .size           _ZN10layer_norm22ln_bwd_finalize_kernelINS_22Kernel_traits_finalizeILj5120E6__halfS2_fS2_fjLb0ELj1024ELj4ENS_18Kernel_traits_baseILj5120ES2_S2_fS2_fjLj1024EEEEELb0ELb1EEEvNS_9BwdParamsE,(.L_x_19406 - _ZN10layer_norm22ln_bwd_finalize_kernelINS_22Kernel_traits_finalizeILj5120E6__halfS2_fS2_fjLb0ELj1024ELj4ENS_18Kernel_traits_baseILj5120ES2_S2_fS2_fjLj1024EEEEELb0ELb1EEEvNS_9BwdParamsE)
        .other          _ZN10layer_norm22ln_bwd_finalize_kernelINS_22Kernel_traits_finalizeILj5120E6__halfS2_fS2_fjLb0ELj1024ELj4ENS_18Kernel_traits_baseILj5120ES2_S2_fS2_fjLj1024EEEEELb0ELb1EEEvNS_9BwdParamsE,@"STO_CUDA_ENTRY STV_DEFAULT"
_ZN10layer_norm22ln_bwd_finalize_kernelINS_22Kernel_traits_finalizeILj5120E6__halfS2_fS2_fjLb0ELj1024ELj4ENS_18Kernel_traits_baseILj5120ES2_S2_fS2_fjLj1024EEEEELb0ELb1EEEvNS_9BwdParamsE:
.text._ZN10layer_norm22ln_bwd_finalize_kernelINS_22Kernel_traits_finalizeILj5120E6__halfS2_fS2_fjLb0ELj1024ELj4ENS_18Kernel_traits_baseILj5120ES2_S2_fS2_fjLj1024EEEEELb0ELb1EEEvNS_9BwdParamsE:
        /* <DEDUP_REMOVED lines=81> */
.L_x_12553:
        /* <DEDUP_REMOVED lines=118> */
.L_x_12552:
[----:B------:R-:W-:Y:S05]  /*0c70*/  BSYNC.RECONVERGENT B1 ;  /* 0x0000000000017941 */ /* 0x000fea0003800200 */
.L_x_12551:
        /* <DEDUP_REMOVED lines=77> */
.L_x_12555:
[----:B------:R-:W-:Y:S05]  /*1150*/  BSYNC.RECONVERGENT B1 ;  /* 0x0000000000017941 */ /* 0x000fea0003800200 */
.L_x_12554:
        /* <DEDUP_REMOVED lines=38> */
.L_x_12557:
[----:B------:R-:W-:Y:S05]  /*13c0*/  BSYNC.RECONVERGENT B1 ;  /* 0x0000000000017941 */ /* 0x000fea0003800200 */
.L_x_12556:
        /* <DEDUP_REMOVED lines=8> */
.L_x_12558:
        /* <DEDUP_REMOVED lines=10> */
.L_x_12550:
[----:B------:R-:W-:Y:S05]  /*14f0*/  BSYNC.RECONVERGENT B0 ;  /* 0x0000000000007941 */ /* 0x000fea0003800200 */
.L_x_12549:
        /* <DEDUP_REMOVED lines=57> */
.L_x_12559:
        /* <DEDUP_REMOVED lines=15> */
.L_x_19406:


//--------------------- .text._ZN10layer_norm13ln_bwd_kernelINS_13Kernel_traitsI6__halfS2_fS2_fjLj5120ELj1ELj1ELj4ELj16ENS_18Kernel_traits_baseILj5120ES2_S2_fS2_fjLj128EEEEELb1ELb0ELb1ELb1EEEvNS_9BwdParamsE --------------------------
	.section	.text._ZN10layer_norm13ln_bwd_kernelINS_13Kernel_traitsI6__halfS2_fS2_fjLj5120ELj1ELj1ELj4ELj16ENS_18Kernel_traits_baseILj5120ES2_S2_fS2_fjLj128EEEEELb1ELb0ELb1ELb1EEEvNS_9BwdParamsE,"ax",@progbits
	.align	128
        .global         _ZN10layer_norm13ln_bwd_kernelINS_13Kernel_traitsI6__halfS2_fS2_fjLj5120ELj1ELj1ELj4ELj16ENS_18Kernel_traits_baseILj5120ES2_S2_fS2_fjLj128EEEEELb1ELb0ELb1ELb1EEEvNS_9BwdParamsE
        .type           _ZN10layer_norm13ln_bwd_kernelINS_13Kernel_traitsI6__halfS2_fS2_fjLj5120ELj1ELj1ELj4ELj16ENS_18Kernel_traits_baseILj5120ES2_S2_fS2_fjLj128EEEEELb1ELb0ELb1ELb1EEEvNS_9BwdParamsE,@function
        .size           _ZN10layer_norm13ln_bwd_kernelINS_13Kernel_traitsI6__halfS2_fS2_fjLj5120ELj1ELj1ELj4ELj16ENS_18Kernel_traits_baseILj5120ES2_S2_fS2_fjLj128EEEEELb1ELb0ELb1ELb1EEEvNS_9BwdParamsE,(.L_x_19407 - _ZN10layer_norm13ln_bwd_kernelINS_13Kernel_traitsI6__halfS2_fS2_fjLj5120ELj1ELj1ELj4ELj16ENS_18Kernel_traits_baseILj5120ES2_S2_fS2_fjLj128EEEEELb1ELb0ELb1ELb1EEEvNS_9BwdParamsE)
        .other          _ZN10layer_norm13ln_bwd_kernelINS_13Kernel_traitsI6__halfS2_fS2_fjLj5120ELj1ELj1ELj4ELj16ENS_18Kernel_traits_baseILj5120ES2_S2_fS2_fjLj128EEEEELb1ELb0ELb1ELb1EEEvNS_9BwdParamsE,@"STO_CUDA_ENTRY STV_DEFAULT"
_ZN10layer_norm13ln_bwd_kernelINS_13Kernel_traitsI6__halfS2_fS2_fjLj5120ELj1ELj1ELj4ELj16ENS_18Kernel_traits_baseILj5120ES2_S2_fS2_fjLj128EEEEELb1ELb0ELb1ELb1EEEvNS_9BwdParamsE:
.text._ZN10layer_norm13ln_bwd_kernelINS_13Kernel_traitsI6__halfS2_fS2_fjLj5120ELj1ELj1ELj4ELj16ENS_18Kernel_traits_baseILj5120ES2_S2_fS2_fjLj128EEEEELb1ELb0ELb1ELb1EEEvNS_9BwdParamsE:
        /* <DEDUP_REMOVED lines=65> */
.L_x_12727:
        /* <DEDUP_REMOVED lines=25> */
[C---:B0-----:R-:W-:Y:S02]  /*05a0*/  IMAD R6, R2.reuse, UR9, RZ ;  /* 0x0000000902067c24 */ /* 0x041fe4000f8e02ff */
[----:B------:R-:W-:-:S03]  /*05b0*/  IMAD R4, R2, UR8, RZ ;  /* 0x0000000802047c24 */ /* 0x000fc6000f8e02ff */
[----:B------:R-:W-:Y:S02]  /*05c0*/  SHF.R.S32.HI R7, RZ, 0x1f, R6 ;  /* 0x0000001fff077819 */ /* 0x000fe40000011406 */
[----:B------:R-:W-:Y:S02]  /*05d0*/  SHF.R.S32.HI R5, RZ, 0x1f, R4 ;  /* 0x0000001fff057819 */ /* 0x000fe40000011404 */
[----:B------:R-:W-:Y:S02]  /*05e0*/  LEA.HI R7, R7, R6, RZ, 0x3 ;  /* 0x0000000607077211 */ /* 0x000fe400078f18ff */
[----:B------:R-:W-:Y:S02]  /*05f0*/  LEA.HI R5, R5, R4, RZ, 0x3 ;  /* 0x0000000405057211 */ /* 0x000fe400078f18ff */
[-C--:B-1----:R-:W-:Y:S02]  /*0600*/  LEA.HI.SX32 R199, R7, R0.reuse, 0x1d ;  /* 0x0000000007c77211 */ /* 0x082fe400078feaff */
[----:B------:R-:W-:-:S02]  /*0610*/  LEA.HI.SX32 R234, R5, R0, 0x1d ;  /* 0x0000000005ea7211 */ /* 0x000fc400078feaff */
[----:B----4-:R-:W-:Y:S02]  /*0620*/  IADD3 R9, PT, PT, R199, 0x80, RZ ;  /* 0x00000080c7097810 */ /* 0x010fe40007ffe0ff */
[----:B------:R-:W-:-:S03]  /*0630*/  IADD3 R210, PT, PT, R234, 0x80, RZ ;  /* 0x00000080ead27810 */ /* 0x000fc60007ffe0ff */
[----:B--2---:R-:W-:-:S04]  /*0640*/  IMAD.WIDE.U32 R8, R9, 0x10, R192 ;  /* 0x0000001009087825 */ /* 0x004fc800078e00c0 */
[--C-:B---3--:R-:W-:Y:S02]  /*0650*/  IMAD.WIDE.U32 R184, R210, 0x20, R232.reuse ;  /* 0x00000020d2b87825 */ /* 0x108fe400078e00e8 */
[----:B------:R-:W2:Y:S04]  /*0660*/  LDG.E.128 R8, desc[UR20][R8.64] ;  /* 0x0000001408087981 */ /* 0x000ea8000c1e1d00 */
[----:B------:R-:W3:Y:S01]  /*0670*/  LDG.E.128 R200, desc[UR20][R184.64+0x10] ;  /* 0x00001014b8c87981 */ /* 0x000ee2000c1e1d00 */
[----:B------:R-:W-:-:S03]  /*0680*/  IMAD.WIDE.U32 R176, R234, 0x20, R232 ;  /* 0x00000020eab07825 */ /* 0x000fc600078e00e8 */
[----:B------:R-:W4:Y:S01]  /*0690*/  LDG.E.128 R216, desc[UR20][R184.64] ;  /* 0x00000014b8d87981 */ /* 0x000f22000c1e1d00 */
[----:B------:R-:W-:-:S03]  /*06a0*/  IMAD.WIDE.U32 R12, R199, 0x10, R192 ;  /* 0x00000010c70c7825 */ /* 0x000fc600078e00c0 */
[----:B------:R-:W4:Y:S04]  /*06b0*/  LDG.E.128 R4, desc[UR20][R176.64] ;  /* 0x00000014b0047981 */ /* 0x000f28000c1e1d00 */
[----:B------:R-:W3:Y:S01]  /*06c0*/  LDG.E.128 R12, desc[UR20][R12.64] ;  /* 0x000000140c0c7981 */ /* 0x000ee2000c1e1d00 */
[----:B------:R-:W-:-:S03]  /*06d0*/  IADD3 R230, PT, PT, R234, 0x100, RZ ;  /* 0x00000100eae67810 */ /* 0x000fc60007ffe0ff */
[----:B------:R-:W4:Y:S02]  /*06e0*/  LDG.E.128 R16, desc[UR20][R176.64+0x10] ;  /* 0x00001014b0107981 */ /* 0x000f24000c1e1d00 */
[----:B------:R-:W-:-:S05]  /*06f0*/  IMAD.WIDE.U32 R194, R230, 0x20, R232 ;  /* 0x00000020e6c27825 */ /* 0x000fca00078e00e8 */
[----:B------:R-:W4:Y:S01]  /*0700*/  LDG.E.128 R212, desc[UR20][R194.64] ;  /* 0x00000014c2d47981 */ /* 0x000f22000c1e1d00 */
[C---:B------:R-:W-:Y:S02]  /*0710*/  IADD3 R173, PT, PT, R199.reuse, 0x100, RZ ;  /* 0x00000100c7ad7810 */ /* 0x040fe40007ffe0ff */
[----:B------:R-:W-:Y:S01]  /*0720*/  IADD3 R187, PT, PT, R199, 0x180, RZ ;  /* 0x00000180c7bb7810 */ /* 0x000fe20007ffe0ff */
[----:B------:R-:W4:Y:S02]  /*0730*/  LDG.E.128 R176, desc[UR20][R194.64+0x10] ;  /* 0x00001014c2b07981 */ /* 0x000f24000c1e1d00 */
[----:B------:R-:W-:-:S06]  /*0740*/  IMAD.WIDE.U32 R172, R173, 0x10, R192 ;  /* 0x00000010adac7825 */ /* 0x000fcc00078e00c0 */
[----:B------:R-:W4:Y:S01]  /*0750*/  LDG.E.128 R172, desc[UR20][R172.64] ;  /* 0x00000014acac7981 */ /* 0x000f22000c1e1d00 */
[----:B------:R-:W-:Y:S01]  /*0760*/  IADD3 R205, PT, PT, R234, 0x180, RZ ;  /* 0x00000180eacd7810 */ /* 0x000fe20007ffe0ff */
        /* <DEDUP_REMOVED lines=10> */
[----:B------:R-:W4:Y:S01]  /*0810*/  LDG.E.128 R196, desc[UR20][R198.64] ;  /* 0x00000014c6c47981 */ /* 0x000f22000c1e1d00 */
[----:B------:R-:W-:Y:S02]  /*0820*/  ISETP.NE.AND P2, PT, RZ, UR26, PT ;  /* 0x0000001aff007c0c */ /* 0x000fe4000bf45270 */
[----:B------:R-:W-:-:S04]  /*0830*/  ISETP.NE.U32.AND P0, PT, RZ, UR6, PT ;  /* 0x00000006ff007c0c */ /* 0x000fc8000bf05070 */
[----:B------:R-:W-:-:S13]  /*0840*/  ISETP.NE.AND.EX P0, PT, RZ, UR7, PT, P0 ;  /* 0x00000007ff007c0c */ /* 0x000fda000bf05300 */
[----:B------:R-:W0:Y:S08]  /*0850*/  @P0 LDC.64 R224, c[0x0][0x438] ;  /* 0x00010e00ffe00b82 */ /* 0x000e300000000a00 */
[----:B------:R-:W1:Y:S08]  /*0860*/  @P0 LDC.64 R222, c[0x0][0x438] ;  /* 0x00010e00ffde0b82 */ /* 0x000e700000000a00 */
[----:B------:R-:W1:Y:S01]  /*0870*/  @P0 LDC.64 R226, c[0x0][0x438] ;  /* 0x00010e00ffe20b82 */ /* 0x000e620000000a00 */
[----:B-----5:R-:W-:Y:S01]  /*0880*/  ISETP.GE.AND P1, PT, R229, 0x1, PT ;  /* 0x00000001e500780c */ /* 0x020fe20003f26270 */
[----:B0-----:R-:W-:-:S06]  /*0890*/  @P0 IMAD.WIDE.U32 R234, R234, 0x20, R224 ;  /* 0x00000020eaea0825 */ /* 0x001fcc00078e00e0 */
[----:B------:R-:W0:Y:S06]  /*08a0*/  @P0 LDC.64 R220, c[0x0][0x438] ;  /* 0x00010e00ffdc0b82 */ /* 0x000e2c0000000a00 */
[----:B------:R-:W-:Y:S01]  /*08b0*/  @P1 IADD3 R209, PT, PT, R229, -0x1, RZ ;  /* 0xffffffffe5d11810 */ /* 0x000fe20007ffe0ff */
[----:B-1----:R-:W-:Y:S01]  /*08c0*/  @P0 IMAD.WIDE.U32 R210, R210, 0x20, R222 ;  /* 0x00000020d2d20825 */ /* 0x002fe200078e00de */
[----:B------:R-:W-:Y:S01]  /*08d0*/  MOV R208, RZ ;  /* 0x000000ff00d07202 */ /* 0x000fe20000000f00 */
[----:B------:R-:W1:Y:S01]  /*08e0*/  @P0 LDC.64 R206, c[0x0][0x438] ;  /* 0x00010e00ffce0b82 */ /* 0x000e620000000a00 */
[----:B------:R-:W5:Y:S01]  /*08f0*/  @P0 LDG.E.128 R56, desc[UR20][R234.64] ;  /* 0x00000014ea380981 */ /* 0x000f62000c1e1d00 */
[----:B------:R-:W-:-:S03]  /*0900*/  @P0 IMAD.WIDE.U32 R226, R237, 0x20, R226 ;  /* 0x00000020ede20825 */ /* 0x000fc600078e00e2 */
[----:B------:R-:W5:Y:S01]  /*0910*/  @P0 LDG.E.128 R48, desc[UR20][R210.64] ;  /* 0x00000014d2300981 */ /* 0x000f62000c1e1d00 */
[----:B------:R-:W-:-:S03]  /*0920*/  @P1 IMAD R209, R209, R2, RZ ;  /* 0x00000002d1d11224 */ /* 0x000fc600078e02ff */
[----:B------:R1:W5:Y:S02]  /*0930*/  @P0 LDG.E.128 R44, desc[UR20][R210.64+0x10] ;  /* 0x00001014d22c0981 */ /* 0x000364000c1e1d00 */
[----:B------:R-:W-:Y:S01]  /*0940*/  @P1 SHF.R.S32.HI R2, RZ, 0x1f, R209 ;  /* 0x0000001fff021819 */ /* 0x000fe200000114d1 */
[----:B0-----:R-:W-:Y:S01]  /*0950*/  @P0 IMAD.WIDE.U32 R220, R205, 0x20, R220 ;  /* 0x00000020cddc0825 */ /* 0x001fe200078e00dc */
[----:B------:R-:W5:Y:S02]  /*0960*/  @P0 LDG.E.128 R24, desc[UR20][R226.64] ;  /* 0x00000014e2180981 */ /* 0x000f64000c1e1d00 */
[----:B------:R-:W-:Y:S02]  /*0970*/  @P1 LEA.HI R209, R2, R209, RZ, 0x3 ;  /* 0x000000d102d11211 */ /* 0x000fe400078f18ff */
[----:B------:R-:W5:Y:S02]  /*0980*/  @P0 LDG.E.128 R32, desc[UR20][R220.64] ;  /* 0x00000014dc200981 */ /* 0x000f64000c1e1d00 */
[----:B------:R-:W-:-:S02]  /*0990*/  @P1 LEA.HI.SX32 R208, R209, R0, 0x1d ;  /* 0x00000000d1d01211 */ /* 0x000fc400078feaff */
[----:B------:R0:W5:Y:S02]  /*09a0*/  @P0 LDG.E.128 R28, desc[UR20][R220.64+0x10] ;  /* 0x00001014dc1c0981 */ /* 0x000164000c1e1d00 */
[----:B------:R-:W-:Y:S02]  /*09b0*/  IADD3 R249, PT, PT, R208, 0x200, RZ ;  /* 0x00000200d0f97810 */ /* 0x000fe40007ffe0ff */
[----:B------:R-:W-:Y:S01]  /*09c0*/  FSEL R3, R3, RZ, !P2 ;  /* 0x000000ff03037208 */ /* 0x000fe20005000000 */
[----:B--2---:R-:W-:-:S03]  /*09d0*/  HADD2.F32 R246, -RZ, R11.H0_H0 ;  /* 0x2000000bfff67230 */ /* 0x004fc60000004100 */
[----:B------:R-:W-:Y:S01]  /*09e0*/  R2UR UR9, R3 ;  /* 0x00000000030972ca */ /* 0x000fe200000e0000 */
[----:B------:R-:W-:Y:S01]  /*09f0*/  HADD2.F32 R247, -RZ, R11.H1_H1 ;  /* 0x3000000bfff77230 */ /* 0x000fe20000004100 */
[----:B------:R-:W5:Y:S01]  /*0a00*/  @P0 LDG.E.128 R20, desc[UR20][R226.64+0x10] ;  /* 0x00001014e2140981 */ /* 0x000f62000c1e1d00 */
[----:B---3--:R-:W-:-:S10]  /*0a10*/  HADD2.F32 R236, -RZ, R15.H0_H0 ;  /* 0x2000000fffec7230 */ /* 0x008fd40000004100 */
[----:B------:R-:W-:Y:S01]  /*0a20*/  FADD.FTZ R11, R200, -UR9 ;  /* 0x80000009c80b7e21 */ /* 0x000fe20008010000 */
[----:B------:R-:W-:Y:S01]  /*0a30*/  FADD.FTZ R238, R201, -UR9 ;  /* 0x80000009c9ee7e21 */ /* 0x000fe20008010000 */
[----:B------:R-:W-:Y:S01]  /*0a40*/  FADD.FTZ R239, R202, -UR9 ;  /* 0x80000009caef7e21 */ /* 0x000fe20008010000 */
[----:B------:R-:W-:Y:S01]  /*0a50*/  FADD.FTZ R240, R203, -UR9 ;  /* 0x80000009cbf07e21 */ /* 0x000fe20008010000 */
[----:B------:R-:W-:Y:S01]  /*0a60*/  HADD2.F32 R224, -RZ, R61.H0_H0 ;  /* 0x2000003dffe07230 */ /* 0x000fe20000004100 */
[----:B------:R-:W2:Y:S01]  /*0a70*/  LDG.E.128 R200, desc[UR20][R232.64+0x10] ;  /* 0x00001014e8c87981 */ /* 0x000ea2000c1e1d00 */
[----:B----4-:R-:W-:Y:S01]  /*0a80*/  FADD.FTZ R225, R6, -UR9 ;  /* 0x8000000906e17e21 */ /* 0x010fe20008010000 */
[----:B------:R-:W-:Y:S01]  /*0a90*/  FADD.FTZ R223, R7, -UR9 ;  /* 0x8000000907df7e21 */ /* 0x000fe20008010000 */
[--C-:B------:R-:W-:Y:S01]  /*0aa0*/  HADD2.F32 R7, -RZ, R13.reuse.H0_H0 ;  /* 0x2000000dff077230 */ /* 0x100fe20000004100 */
[----:B------:R-:W5:Y:S01]  /*0ab0*/  @P0 LDG.E.128 R52, desc[UR20][R234.64+0x10] ;  /* 0x00001014ea340981 */ /* 0x000f62000c1e1d00 */
[----:B------:R-:W-:-:S02]  /*0ac0*/  HADD2.F32 R6, -RZ, R13.H1_H1 ;  /* 0x3000000dff067230 */ /* 0x000fc40000004100 */
[----:B------:R-:W-:Y:S01]  /*0ad0*/  FADD.FTZ R13, R219, -UR9 ;  /* 0x80000009db0d7e21 */ /* 0x000fe20008010000 */
[----:B------:R-:W-:Y:S02]  /*0ae0*/  HADD2.F32 R237, -RZ, R15.H1_H1 ;  /* 0x3000000fffed7230 */ /* 0x000fe40000004100 */
[----:B------:R-:W-:Y:S02]  /*0af0*/  FADD.FTZ R15, R218, -UR9 ;  /* 0x80000009da0f7e21 */ /* 0x000fe40008010000 */
[----:B------:R-:W1:Y:S01]  /*0b00*/  LDC.64 R218, c[0x0][0x3b0] ;  /* 0x0000ec00ffda7b82 */ /* 0x000e620000000a00 */
[----:B------:R-:W-:Y:S01]  /*0b10*/  FADD.FTZ R209, R17, -UR9 ;  /* 0x8000000911d17e21 */ /* 0x000fe20008010000 */
[----:B------:R-:W-:Y:S01]  /*0b20*/  FADD.FTZ R17, R217, -UR9 ;  /* 0x80000009d9117e21 */ /* 0x000fe20008010000 */
[----:B------:R-:W-:Y:S01]  /*0b30*/  FADD.FTZ R243, R213, -UR9 ;  /* 0x80000009d5f37e21 */ /* 0x000fe20008010000 */
[----:B------:R-:W-:Y:S01]  /*0b40*/  FADD.FTZ R245, R215, -UR9 ;  /* 0x80000009d7f57e21 */ /* 0x000fe20008010000 */
[----:B------:R-:W-:-:S02]  /*0b50*/  IADD3 R213, PT, PT, R208, 0x80, RZ ;  /* 0x00000080d0d57810 */ /* 0x000fc40007ffe0ff */
[C---:B------:R-:W-:Y:S02]  /*0b60*/  IADD3 R215, PT, PT, R208.reuse, 0x100, RZ ;  /* 0x00000100d0d77810 */ /* 0x040fe40007ffe0ff */
[----:B------:R-:W-:Y:S01]  /*0b70*/  IADD3 R217, PT, PT, R208, 0x180, RZ ;  /* 0x00000180d0d97810 */ /* 0x000fe20007ffe0ff */
[----:B------:R-:W-:Y:S01]  /*0b80*/  FADD.FTZ R205, R19, -UR9 ;  /* 0x8000000913cd7e21 */ /* 0x000fe20008010000 */
[----:B------:R-:W-:Y:S01]  /*0b90*/  FADD.FTZ R19, R216, -UR9 ;  /* 0x80000009d8137e21 */ /* 0x000fe20008010000 */
[----:B------:R-:W-:Y:S01]  /*0ba0*/  FADD.FTZ R241, R212, -UR9 ;  /* 0x80000009d4f17e21 */ /* 0x000fe20008010000 */
[----:B------:R-:W-:Y:S01]  /*0bb0*/  FADD.FTZ R242, R214, -UR9 ;  /* 0x80000009d6f27e21 */ /* 0x000fe20008010000 */
        /* <DEDUP_REMOVED lines=10> */
[----:B0-----:R-:W-:Y:S02]  /*0c60*/  HADD2.F32 R221, -RZ, R61.H1_H1 ;  /* 0x3000003dffdd7230 */ /* 0x001fe40000004100 */
[----:B------:R-:W-:Y:S01]  /*0c70*/  FADD.FTZ R16, R16, -UR9 ;  /* 0x8000000910107e21 */ /* 0x000fe20008010000 */
[----:B------:R-:W-:-:S04]  /*0c80*/  @P0 IMAD.WIDE.U32 R230, R230, 0x20, R206 ;  /* 0x00000020e6e60825 */ /* 0x000fc800078e00ce */
[----:B------:R-:W-:Y:S01]  /*0c90*/  FADD.FTZ R204, R5, -UR9 ;  /* 0x8000000905cc7e21 */ /* 0x000fe20008010000 */
[----:B------:R-:W-:Y:S01]  /*0ca0*/  FMUL.FTZ R222, R221, R6 ;  /* 0x00000006ddde7220 */ /* 0x000fe20000410000 */
[----:B------:R-:W-:Y:S02]  /*0cb0*/  HADD2.F32 R5, -RZ, R14.H0_H0 ;  /* 0x2000000eff057230 */ /* 0x000fe40000004100 */
[----:B------:R-:W-:Y:S01]  /*0cc0*/  FMUL.FTZ R221, R16, UR28 ;  /* 0x0000001c10dd7c20 */ /* 0x000fe20008410000 */
[----:B------:R-:W-:Y:S02]  /*0cd0*/  HADD2.F32 R220, -RZ, R62.H0_H0 ;  /* 0x2000003effdc7230 */ /* 0x000fe40000004100 */
[----:B------:R-:W-:Y:S01]  /*0ce0*/  FADD.FTZ R0, R4, -UR9 ;  /* 0x8000000904007e21 */ /* 0x000fe20008010000 */
[----:B------:R-:W5:Y:S01]  /*0cf0*/  @P0 LDG.E.128 R40, desc[UR20][R230.64] ;  /* 0x00000014e6280981 */ /* 0x000f62000c1e1d00 */
[----:B------:R-:W-:Y:S02]  /*0d00*/  HADD2.F32 R206, -RZ, R12.H0_H0 ;  /* 0x2000000cffce7230 */ /* 0x000fe40000004100 */
[----:B------:R-:W-:Y:S01]  /*0d10*/  FADD.FTZ R132, R132, R5 ;  /* 0x0000000584847221 */ /* 0x000fe20000010000 */
[-C--:B------:R-:W-:Y:S01]  /*0d20*/  FMUL.FTZ R220, R220, R5.reuse ;  /* 0x00000005dcdc7220 */ /* 0x080fe20000410000 */
[----:B------:R0:W5:Y:S01]  /*0d30*/  @P0 LDG.E.128 R36, desc[UR20][R230.64+0x10] ;  /* 0x00001014e6240981 */ /* 0x000162000c1e1d00 */
[----:B------:R-:W-:Y:S01]  /*0d40*/  FFMA.FTZ R84, R221, R5, R84 ;  /* 0x00000005dd547223 */ /* 0x000fe20000010054 */
[----:B------:R-:W-:Y:S01]  /*0d50*/  FMUL.FTZ R0, R0, UR28 ;  /* 0x0000001c00007c20 */ /* 0x000fe20008410000 */
[----:B------:R-:W-:-:S02]  /*0d60*/  HADD2.F32 R5, -RZ, R63.H0_H0 ;  /* 0x2000003fff057230 */ /* 0x000fc40000004100 */
[----:B------:R-:W-:Y:S01]  /*0d70*/  FMUL.FTZ R17, R17, UR28 ;  /* 0x0000001c11117c20 */ /* 0x000fe20008410000 */
[----:B------:R-:W-:Y:S02]  /*0d80*/  HADD2.F32 R3, -RZ, R8.H1_H1 ;  /* 0x30000008ff037230 */ /* 0x000fe40000004100 */
[----:B------:R-:W-:Y:S02]  /*0d90*/  HADD2.F32 R16, -RZ, R64.H1_H1 ;  /* 0x30000040ff107230 */ /* 0x000fe40000004100 */
[----:B0-----:R-:W-:Y:S02]  /*0da0*/  HADD2.F32 R231, -RZ, R60.H0_H0 ;  /* 0x2000003cffe77230 */ /* 0x001fe40000004100 */
[----:B------:R-:W-:Y:S01]  /*0db0*/  FADD.FTZ R136, R136, R206 ;  /* 0x000000ce88887221 */ /* 0x000fe20000010000 */
[-C--:B------:R-:W-:Y:S01]  /*0dc0*/  FFMA.FTZ R80, R0, R206.reuse, R80 ;  /* 0x000000ce00507223 */ /* 0x080fe20000010050 */
[----:B------:R-:W-:Y:S02]  /*0dd0*/  HADD2.F32 R4, -RZ, R8.H0_H0 ;  /* 0x20000008ff047230 */ /* 0x000fe40000004100 */
[----:B------:R-:W-:Y:S01]  /*0de0*/  FMUL.FTZ R228, R231, R206 ;  /* 0x000000cee7e47220 */ /* 0x000fe20000410000 */
[----:B------:R-:W-:Y:S01]  /*0df0*/  FMUL.FTZ R206, R5, R236 ;  /* 0x000000ec05ce7220 */ /* 0x000fe20000410000 */
[----:B------:R-:W-:Y:S01]  /*0e00*/  FMUL.FTZ R225, R225, UR28 ;  /* 0x0000001ce1e17c20 */ /* 0x000fe20008410000 */
[----:B------:R-:W-:-:S02]  /*0e10*/  HADD2.F32 R5, -RZ, R64.H0_H0 ;  /* 0x20000040ff057230 */ /* 0x000fc40000004100 */
[-C--:B------:R-:W-:Y:S01]  /*0e20*/  FMUL.FTZ R16, R16, R3.reuse ;  /* 0x0000000310107220 */ /* 0x080fe20000410000 */
[----:B------:R-:W-:Y:S01]  /*0e30*/  FADD.FTZ R129, R129, R3 ;  /* 0x0000000381817221 */ /* 0x000fe20000010000 */
[----:B------:R-:W-:Y:S01]  /*0e40*/  FFMA.FTZ R89, R17, R3, R89 ;  /* 0x0000000311597223 */ /* 0x000fe20000010059 */
[----:B------:R-:W-:Y:S02]  /*0e50*/  HADD2.F32 R8, -RZ, R10.H0_H0 ;  /* 0x2000000aff087230 */ /* 0x000fe40000004100 */
[----:B------:R-:W-:Y:S02]  /*0e60*/  HADD2.F32 R3, -RZ, R66.H0_H0 ;  /* 0x20000042ff037230 */ /* 0x000fe40000004100 */
[----:B------:R-:W-:Y:S01]  /*0e70*/  FADD.FTZ R207, R18, -UR9 ;  /* 0x8000000912cf7e21 */ /* 0x000fe20008010000 */
[-C--:B------:R-:W-:Y:S01]  /*0e80*/  FMUL.FTZ R224, R224, R7.reuse ;  /* 0x00000007e0e07220 */ /* 0x080fe20000410000 */
[----:B------:R-:W-:Y:S01]  /*0e90*/  FADD.FTZ R138, R138, R7 ;  /* 0x000000078a8a7221 */ /* 0x000fe20000010000 */
[----:B------:R-:W-:Y:S01]  /*0ea0*/  FFMA.FTZ R82, R225, R7, R82 ;  /* 0x00000007e1527223 */ /* 0x000fe20000010052 */
[----:B------:R-:W-:-:S02]  /*0eb0*/  HADD2.F32 R14, -RZ, R14.H1_H1 ;  /* 0x3000000eff0e7230 */ /* 0x000fc40000004100 */
[----:B------:R-:W-:Y:S01]  /*0ec0*/  FMUL.FTZ R18, R5, R4 ;  /* 0x0000000405127220 */ /* 0x000fe20000410000 */
[----:B------:R-:W-:Y:S02]  /*0ed0*/  HADD2.F32 R244, -RZ, R10.H1_H1 ;  /* 0x3000000afff47230 */ /* 0x000fe40000004100 */
[----:B------:R-:W-:Y:S01]  /*0ee0*/  FMUL.FTZ R209, R209, UR28 ;  /* 0x0000001cd1d17c20 */ /* 0x000fe20008410000 */
[----:B------:R-:W-:Y:S02]  /*0ef0*/  HADD2.F32 R7, -RZ, R62.H1_H1 ;  /* 0x3000003eff077230 */ /* 0x000fe40000004100 */
[----:B------:R-:W-:Y:S01]  /*0f00*/  FMUL.FTZ R10, R3, R8 ;  /* 0x00000008030a7220 */ /* 0x000fe20000410000 */
[----:B------:R-:W-:Y:S02]  /*0f10*/  HADD2.F32 R2, -RZ, R9.H0_H0 ;  /* 0x20000009ff027230 */ /* 0x000fe40000004100 */
[----:B------:R-:W-:Y:S01]  /*0f20*/  FMUL.FTZ R15, R15, UR28 ;  /* 0x0000001c0f0f7c20 */ /* 0x000fe20008410000 */
[----:B------:R-:W-:-:S02]  /*0f30*/  HADD2.F32 R5, -RZ, R65.H0_H0 ;  /* 0x20000041ff057230 */ /* 0x000fc40000004100 */
[----:B------:R-:W-:Y:S01]  /*0f40*/  FMUL.FTZ R11, R11, UR28 ;  /* 0x0000001c0b0b7c20 */ /* 0x000fe20008410000 */
[----:B------:R-:W-:Y:S02]  /*0f50*/  HADD2.F32 R3, -RZ, R66.H1_H1 ;  /* 0x30000042ff037230 */ /* 0x000fe40000004100 */
        /* <DEDUP_REMOVED lines=9> */
[----:B------:R-:W-:-:S02]  /*0ff0*/  HADD2.F32 R2, -RZ, R68.H0_H0 ;  /* 0x20000044ff027230 */ /* 0x000fc40000004100 */
[----:B------:R-:W-:Y:S01]  /*1000*/  FMUL.FTZ R3, R241, UR28 ;  /* 0x0000001cf1037c20 */ /* 0x000fe20008410000 */
[----:B------:R-:W-:Y:S02]  /*1010*/  HADD2.F32 R231, -RZ, R172.H0_H0 ;  /* 0x200000acffe77230 */ /* 0x000fe40000004100 */
[----:B------:R-:W-:Y:S02]  /*1020*/  HADD2.F32 R12, -RZ, R12.H1_H1 ;  /* 0x3000000cff0c7230 */ /* 0x000fe40000004100 */
[----:B------:R-:W-:Y:S02]  /*1030*/  HADD2.F32 R233, -RZ, R60.H1_H1 ;  /* 0x3000003cffe97230 */ /* 0x000fe40000004100 */
[-C--:B------:R-:W-:Y:S01]  /*1040*/  FMUL.FTZ R2, R2, R231.reuse ;  /* 0x000000e702027220 */ /* 0x080fe20000410000 */
[----:B------:R-:W-:Y:S01]  /*1050*/  FADD.FTZ R120, R120, R231 ;  /* 0x000000e778787221 */ /* 0x000fe20000010000 */
[----:B------:R-:W-:Y:S01]  /*1060*/  FFMA.FTZ R96, R3, R231, R96 ;  /* 0x000000e703607223 */ /* 0x000fe20000010060 */
[----:B------:R-:W-:Y:S01]  /*1070*/  FMUL.FTZ R227, R204, UR28 ;  /* 0x0000001ccce37c20 */ /* 0x000fe20008410000 */
[----:B------:R-:W-:Y:S01]  /*1080*/  FMUL.FTZ R226, R233, R12 ;  /* 0x0000000ce9e27220 */ /* 0x000fe20000410000 */
[----:B------:R-:W-:-:S02]  /*1090*/  HADD2.F32 R231, -RZ, R68.H1_H1 ;  /* 0x30000044ffe77230 */ /* 0x000fc40000004100 */
[----:B------:R-:W-:Y:S01]  /*10a0*/  FMUL.FTZ R233, R243, UR28 ;  /* 0x0000001cf3e97c20 */ /* 0x000fe20008410000 */
[----:B------:R-:W-:Y:S02]  /*10b0*/  HADD2.F32 R172, -RZ, R172.H1_H1 ;  /* 0x300000acffac7230 */ /* 0x000fe40000004100 */
[----:B------:R-:W-:Y:S01]  /*10c0*/  FMUL.FTZ R205, R205, UR28 ;  /* 0x0000001ccdcd7c20 */ /* 0x000fe20008410000 */
[----:B------:R-:W-:Y:S02]  /*10d0*/  HADD2.F32 R204, -RZ, R63.H1_H1 ;  /* 0x3000003fffcc7230 */ /* 0x000fe40000004100 */
[----:B------:R-:W-:Y:S01]  /*10e0*/  FMUL.FTZ R232, R242, UR28 ;  /* 0x0000001cf2e87c20 */ /* 0x000fe20008410000 */
[----:B------:R-:W-:Y:S02]  /*10f0*/  HADD2.F32 R230, -RZ, R69.H0_H0 ;  /* 0x20000045ffe67230 */ /* 0x000fe40000004100 */
[----:B------:R-:W-:Y:S02]  /*1100*/  HADD2.F32 R235, -RZ, R173.H0_H0 ;  /* 0x200000adffeb7230 */ /* 0x000fe40000004100 */
[----:B------:R-:W-:Y:S01]  /*1110*/  FMUL.FTZ R207, R207, UR28 ;  /* 0x0000001ccfcf7c20 */ /* 0x000fe20008410000 */
        /* <DEDUP_REMOVED lines=9> */
[----:B------:R-:W-:Y:S02]  /*11b0*/  HADD2.F32 R12, -RZ, R65.H1_H1 ;  /* 0x30000041ff0c7230 */ /* 0x000fe40000004100 */
[-C--:B------:R-:W-:Y:S01]  /*11c0*/  FMUL.FTZ R230, R230, R235.reuse ;  /* 0x000000ebe6e67220 */ /* 0x080fe20000410000 */
[----:B------:R-:W-:Y:S01]  /*11d0*/  FADD.FTZ R122, R122, R235 ;  /* 0x000000eb7a7a7221 */ /* 0x000fe20000010000 */
[----:B------:R-:W-:Y:S01]  /*11e0*/  FFMA.FTZ R98, R232, R235, R98 ;  /* 0x000000ebe8627223 */ /* 0x000fe20000010062 */
[----:B------:R-:W-:Y:S02]  /*11f0*/  HADD2.F32 R172, -RZ, R173.H1_H1 ;  /* 0x300000adffac7230 */ /* 0x000fe40000004100 */
[----:B------:R-:W-:Y:S01]  /*1200*/  FADD.FTZ R134, R134, R236 ;  /* 0x000000ec86867221 */ /* 0x000fe20000010000 */
[----:B------:R-:W-:Y:S01]  /*1210*/  FFMA.FTZ R86, R207, R236, R86 ;  /* 0x000000eccf567223 */ /* 0x000fe20000010056 */
[----:B------:R-:W-:Y:S01]  /*1220*/  FMUL.FTZ R13, R13, UR28 ;  /* 0x0000001c0d0d7c20 */ /* 0x000fe20008410000 */
[----:B------:R-:W-:-:S02]  /*1230*/  HADD2.F32 R235, -RZ, R69.H1_H1 ;  /* 0x30000045ffeb7230 */ /* 0x000fc40000004100 */
[----:B------:R-:W-:Y:S01]  /*1240*/  FADD.FTZ R176, R176, -UR9 ;  /* 0x80000009b0b07e21 */ /* 0x000fe20008010000 */
[----:B------:R-:W-:Y:S02]  /*1250*/  HADD2.F32 R173, -RZ, R70.H0_H0 ;  /* 0x20000046ffad7230 */ /* 0x000fe40000004100 */
[----:B------:R-:W-:Y:S01]  /*1260*/  FMUL.FTZ R236, R245, UR28 ;  /* 0x0000001cf5ec7c20 */ /* 0x000fe20008410000 */
[----:B------:R-:W-:Y:S02]  /*1270*/  HADD2.F32 R237, -RZ, R174.H0_H0 ;  /* 0x200000aeffed7230 */ /* 0x000fe40000004100 */
[----:B------:R-:W-:Y:S01]  /*1280*/  FADD.FTZ R178, R178, -UR9 ;  /* 0x80000009b2b27e21 */ /* 0x000fe20008010000 */
[----:B------:R-:W-:Y:S01]  /*1290*/  FADD.FTZ R179, R179, -UR9 ;  /* 0x80000009b3b37e21 */ /* 0x000fe20008010000 */
[-C--:B------:R-:W-:Y:S01]  /*12a0*/  FMUL.FTZ R12, R12, R9.reuse ;  /* 0x000000090c0c7220 */ /* 0x080fe20000410000 */
[----:B------:R-:W-:Y:S01]  /*12b0*/  FADD.FTZ R131, R131, R9 ;  /* 0x0000000983837221 */ /* 0x000fe20000010000 */
[----:B------:R-:W-:Y:S01]  /*12c0*/  FFMA.FTZ R91, R13, R9, R91 ;  /* 0x000000090d5b7223 */ /* 0x000fe2000001005b */
[----:B------:R-:W-:Y:S01]  /*12d0*/  FMUL.FTZ R234, R176, UR28 ;  /* 0x0000001cb0ea7c20 */ /* 0x000fe20008410000 */
[----:B------:R-:W-:Y:S01]  /*12e0*/  FMUL.FTZ R9, R238, UR28 ;  /* 0x0000001cee097c20 */ /* 0x000fe20008410000 */
[----:B------:R-:W-:Y:S01]  /*12f0*/  FMUL.FTZ R7, R239, UR28 ;  /* 0x0000001cef077c20 */ /* 0x000fe20008410000 */
[-C--:B------:R-:W-:Y:S01]  /*1300*/  FMUL.FTZ R235, R235, R172.reuse ;  /* 0x000000acebeb7220 */ /* 0x080fe20000410000 */
[----:B------:R-:W-:Y:S01]  /*1310*/  FADD.FTZ R123, R123, R172 ;  /* 0x000000ac7b7b7221 */ /* 0x000fe20000010000 */
[----:B------:R-:W-:Y:S01]  /*1320*/  FFMA.FTZ R99, R236, R172, R99 ;  /* 0x000000acec637223 */ /* 0x000fe20000010063 */
[----:B------:R-:W-:Y:S01]  /*1330*/  FMUL.FTZ R176, R173, R237 ;  /* 0x000000edadb07220 */ /* 0x000fe20000410000 */
[----:B------:R-:W-:Y:S01]  /*1340*/  FADD.FTZ R177, R177, -UR9 ;  /* 0x80000009b1b17e21 */ /* 0x000fe20008010000 */
[----:B------:R-:W-:-:S02]  /*1350*/  HADD2.F32 R173, -RZ, R175.H0_H0 ;  /* 0x200000afffad7230 */ /* 0x000fc40000004100 */
[----:B------:R-:W-:Y:S01]  /*1360*/  FMUL.FTZ R178, R178, UR28 ;  /* 0x0000001cb2b27c20 */ /* 0x000fe20008410000 */
[----:B------:R-:W-:Y:S02]  /*1370*/  HADD2.F32 R172, -RZ, R175.H1_H1 ;  /* 0x300000afffac7230 */ /* 0x000fe40000004100 */
[----:B------:R-:W-:Y:S01]  /*1380*/  FMUL.FTZ R179, R179, UR28 ;  /* 0x0000001cb3b37c20 */ /* 0x000fe20008410000 */
[--C-:B------:R-:W-:Y:S02]  /*1390*/  HADD2.F32 R238, -RZ, R71.reuse.H0_H0 ;  /* 0x20000047ffee7230 */ /* 0x100fe40000004100 */
[----:B------:R-:W-:Y:S02]  /*13a0*/  HADD2.F32 R239, -RZ, R71.H1_H1 ;  /* 0x30000047ffef7230 */ /* 0x000fe40000004100 */
[----:B------:R-:W-:Y:S01]  /*13b0*/  FADD.FTZ R116, R116, R237 ;  /* 0x000000ed74747221 */ /* 0x000fe20000010000 */
        /* <DEDUP_REMOVED lines=9> */
[-C--:B------:R-:W-:Y:S01]  /*1450*/  FMUL.FTZ R239, R239, R172.reuse ;  /* 0x000000acefef7220 */ /* 0x080fe20000410000 */
[----:B------:R-:W-:Y:S01]  /*1460*/  FADD.FTZ R119, R119, R172 ;  /* 0x000000ac77777221 */ /* 0x000fe20000010000 */
[----:B------:R-:W-:Y:S01]  /*1470*/  FFMA.FTZ R159, R179, R172, R159 ;  /* 0x000000acb39f7223 */ /* 0x000fe2000001009f */
[----:B------:R-:W-:-:S02]  /*1480*/  HADD2.F32 R173, -RZ, R184.H0_H0 ;  /* 0x200000b8ffad7230 */ /* 0x000fc40000004100 */
[----:B------:R-:W-:Y:S02]  /*1490*/  HADD2.F32 R172, -RZ, R72.H0_H0 ;  /* 0x20000048ffac7230 */ /* 0x000fe40000004100 */
[-C--:B------:R-:W-:Y:S01]  /*14a0*/  FMUL.FTZ R237, R237, R174.reuse ;  /* 0x000000aeeded7220 */ /* 0x080fe20000410000 */
[----:B------:R-:W-:Y:S01]  /*14b0*/  FADD.FTZ R117, R117, R174 ;  /* 0x000000ae75757221 */ /* 0x000fe20000010000 */
[----:B------:R-:W-:Y:S01]  /*14c0*/  FFMA.FTZ R157, R177, R174, R157 ;  /* 0x000000aeb19d7223 */ /* 0x000fe2000001009d */
[----:B------:R-:W-:Y:S01]  /*14d0*/  FADD.FTZ R139, R139, R6 ;  /* 0x000000068b8b7221 */ /* 0x000fe20000010000 */
[----:B------:R-:W-:Y:S01]  /*14e0*/  FFMA.FTZ R83, R223, R6, R83 ;  /* 0x00000006df537223 */ /* 0x000fe20000010053 */
[----:B------:R-:W-:Y:S01]  /*14f0*/  FADD.FTZ R180, R180, -UR9 ;  /* 0x80000009b4b47e21 */ /* 0x000fe20008010000 */
[----:B------:R-:W-:Y:S01]  /*1500*/  FADD.FTZ R174, R181, -UR9 ;  /* 0x80000009b5ae7e21 */ /* 0x000fe20008010000 */
[----:B------:R-:W-:Y:S01]  /*1510*/  FMUL.FTZ R6, R5, R246 ;  /* 0x000000f605067220 */ /* 0x000fe20000410000 */
[----:B------:R-:W-:Y:S01]  /*1520*/  FMUL.FTZ R5, R240, UR28 ;  /* 0x0000001cf0057c20 */ /* 0x000fe20008410000 */
[----:B------:R-:W-:Y:S01]  /*1530*/  FMUL.FTZ R181, R172, R173 ;  /* 0x000000adacb57220 */ /* 0x000fe20000410000 */
[----:B------:R-:W-:-:S02]  /*1540*/  HADD2.F32 R172, -RZ, R184.H1_H1 ;  /* 0x300000b8ffac7230 */ /* 0x000fc40000004100 */
[----:B------:R-:W-:Y:S01]  /*1550*/  FMUL.FTZ R180, R180, UR28 ;  /* 0x0000001cb4b47c20 */ /* 0x000fe20008410000 */
[----:B------:R-:W-:Y:S02]  /*1560*/  HADD2.F32 R240, -RZ, R72.H1_H1 ;  /* 0x30000048fff07230 */ /* 0x000fe40000004100 */
[----:B------:R-:W-:Y:S01]  /*1570*/  FMUL.FTZ R184, R174, UR28 ;  /* 0x0000001caeb87c20 */ /* 0x000fe20008410000 */
[----:B------:R-:W-:Y:S01]  /*1580*/  FADD.FTZ R112, R112, R173 ;  /* 0x000000ad70707221 */ /* 0x000fe20000010000 */
[----:B------:R-:W-:Y:S01]  /*1590*/  FFMA.FTZ R152, R180, R173, R152 ;  /* 0x000000adb4987223 */ /* 0x000fe20000010098 */
[----:B------:R-:W-:Y:S01]  /*15a0*/  FADD.FTZ R113, R113, R172 ;  /* 0x000000ac71717221 */ /* 0x000fe20000010000 */
[-C--:B------:R-:W-:Y:S01]  /*15b0*/  FFMA.FTZ R153, R184, R172.reuse, R153 ;  /* 0x000000acb8997223 */ /* 0x080fe20000010099 */
[----:B------:R-:W-:Y:S01]  /*15c0*/  FMUL.FTZ R240, R240, R172 ;  /* 0x000000acf0f07220 */ /* 0x000fe20000410000 */
[----:B------:R-:W-:Y:S02]  /*15d0*/  HADD2.F32 R173, -RZ, R185.H0_H0 ;  /* 0x200000b9ffad7230 */ /* 0x000fe40000004100 */
[----:B------:R-:W-:-:S02]  /*15e0*/  HADD2.F32 R172, -RZ, R73.H0_H0 ;  /* 0x20000049ffac7230 */ /* 0x000fc40000004100 */
[----:B------:R-:W-:Y:S01]  /*15f0*/  FADD.FTZ R182, R182, -UR9 ;  /* 0x80000009b6b67e21 */ /* 0x000fe20008010000 */
[----:B------:R-:W-:Y:S01]  /*1600*/  FADD.FTZ R174, R183, -UR9 ;  /* 0x80000009b7ae7e21 */ /* 0x000fe20008010000 */
[----:B------:R-:W-:Y:S02]  /*1610*/  HADD2.F32 R241, -RZ, R73.H1_H1 ;  /* 0x30000049fff17230 */ /* 0x000fe40000004100 */
[-C--:B------:R-:W-:Y:S01]  /*1620*/  FMUL.FTZ R183, R172, R173.reuse ;  /* 0x000000adacb77220 */ /* 0x080fe20000410000 */
[----:B------:R-:W-:Y:S02]  /*1630*/  HADD2.F32 R172, -RZ, R185.H1_H1 ;  /* 0x300000b9ffac7230 */ /* 0x000fe40000004100 */
[----:B------:R-:W-:Y:S01]  /*1640*/  FMUL.FTZ R182, R182, UR28 ;  /* 0x0000001cb6b67c20 */ /* 0x000fe20008410000 */
[----:B------:R-:W-:Y:S01]  /*1650*/  FMUL.FTZ R185, R174, UR28 ;  /* 0x0000001caeb97c20 */ /* 0x000fe20008410000 */
[----:B------:R-:W-:Y:S02]  /*1660*/  FADD.FTZ R114, R114, R173 ;  /* 0x000000ad72727221 */ /* 0x000fe40000010000 */
[----:B------:R-:W-:Y:S01]  /*1670*/  FFMA.FTZ R154, R182, R173, R154 ;  /* 0x000000adb69a7223 */ /* 0x000fe2000001009a */
[----:B------:R-:W-:Y:S01]  /*1680*/  FADD.FTZ R115, R115, R172 ;  /* 0x000000ac73737221 */ /* 0x000fe20000010000 */
[-C--:B------:R-:W-:Y:S01]  /*1690*/  FFMA.FTZ R155, R185, R172.reuse, R155 ;  /* 0x000000acb99b7223 */ /* 0x080fe2000001009b */
[----:B------:R-:W-:Y:S01]  /*16a0*/  FMUL.FTZ R241, R241, R172 ;  /* 0x000000acf1f17220 */ /* 0x000fe20000410000 */
[----:B------:R-:W-:-:S02]  /*16b0*/  HADD2.F32 R173, -RZ, R186.H0_H0 ;  /* 0x200000baffad7230 */ /* 0x000fc40000004100 */
[--C-:B------:R-:W-:Y:S02]  /*16c0*/  HADD2.F32 R172, -RZ, R74.reuse.H0_H0 ;  /* 0x2000004affac7230 */ /* 0x100fe40000004100 */
[----:B------:R-:W-:Y:S01]  /*16d0*/  FADD.FTZ R188, R188, -UR9 ;  /* 0x80000009bcbc7e21 */ /* 0x000fe20008010000 */
[----:B------:R-:W-:Y:S01]  /*16e0*/  FADD.FTZ R174, R189, -UR9 ;  /* 0x80000009bdae7e21 */ /* 0x000fe20008010000 */
[----:B------:R-:W-:Y:S02]  /*16f0*/  HADD2.F32 R242, -RZ, R74.H1_H1 ;  /* 0x3000004afff27230 */ /* 0x000fe40000004100 */
[----:B------:R-:W-:Y:S01]  /*1700*/  FMUL.FTZ R189, R172, R173 ;  /* 0x000000adacbd7220 */ /* 0x000fe20000410000 */
[----:B------:R-:W-:Y:S02]  /*1710*/  HADD2.F32 R172, -RZ, R186.H1_H1 ;  /* 0x300000baffac7230 */ /* 0x000fe40000004100 */
[----:B------:R-:W-:Y:S01]  /*1720*/  FMUL.FTZ R188, R188, UR28 ;  /* 0x0000001cbcbc7c20 */ /* 0x000fe20008410000 */
[----:B------:R-:W-:Y:S01]  /*1730*/  FMUL.FTZ R186, R174, UR28 ;  /* 0x0000001caeba7c20 */ /* 0x000fe20008410000 */
[----:B------:R-:W-:-:S02]  /*1740*/  FADD.FTZ R108, R108, R173 ;  /* 0x000000ad6c6c7221 */ /* 0x000fc40000010000 */
[----:B------:R-:W-:Y:S01]  /*1750*/  FFMA.FTZ R148, R188, R173, R148 ;  /* 0x000000adbc947223 */ /* 0x000fe20000010094 */
[----:B------:R-:W-:Y:S01]  /*1760*/  FADD.FTZ R109, R109, R172 ;  /* 0x000000ac6d6d7221 */ /* 0x000fe20000010000 */
[-C--:B------:R-:W-:Y:S01]  /*1770*/  FFMA.FTZ R149, R186, R172.reuse, R149 ;  /* 0x000000acba957223 */ /* 0x080fe20000010095 */
[----:B------:R-:W-:Y:S01]  /*1780*/  FMUL.FTZ R242, R242, R172 ;  /* 0x000000acf2f27220 */ /* 0x000fe20000410000 */
[----:B------:R-:W-:Y:S02]  /*1790*/  HADD2.F32 R173, -RZ, R187.H0_H0 ;  /* 0x200000bbffad7230 */ /* 0x000fe40000004100 */
[----:B------:R-:W-:Y:S02]  /*17a0*/  HADD2.F32 R172, -RZ, R75.H0_H0 ;  /* 0x2000004bffac7230 */ /* 0x000fe40000004100 */
[----:B------:R-:W-:Y:S01]  /*17b0*/  FADD.FTZ R190, R190, -UR9 ;  /* 0x80000009bebe7e21 */ /* 0x000fe20008010000 */
[----:B------:R-:W-:Y:S01]  /*17c0*/  FADD.FTZ R174, R191, -UR9 ;  /* 0x80000009bfae7e21 */ /* 0x000fe20008010000 */
[----:B------:R-:W-:Y:S01]  /*17d0*/  FADD.FTZ R125, R125, R244 ;  /* 0x000000f47d7d7221 */ /* 0x000fe20000010000 */
[----:B------:R-:W-:Y:S01]  /*17e0*/  FFMA.FTZ R93, R9, R244, R93 ;  /* 0x000000f4095d7223 */ /* 0x000fe2000001005d */
[----:B------:R-:W-:Y:S01]  /*17f0*/  FMUL.FTZ R191, R172, R173 ;  /* 0x000000adacbf7220 */ /* 0x000fe20000410000 */
[----:B------:R-:W-:Y:S01]  /*1800*/  FMUL.FTZ R190, R190, UR28 ;  /* 0x0000001cbebe7c20 */ /* 0x000fe20008410000 */
[----:B------:R-:W-:-:S02]  /*1810*/  HADD2.F32 R172, -RZ, R187.H1_H1 ;  /* 0x300000bbffac7230 */ /* 0x000fc40000004100 */
[----:B------:R-:W-:Y:S01]  /*1820*/  FMUL.FTZ R187, R174, UR28 ;  /* 0x0000001caebb7c20 */ /* 0x000fe20008410000 */
[----:B------:R-:W-:Y:S02]  /*1830*/  HADD2.F32 R244, -RZ, R75.H1_H1 ;  /* 0x3000004bfff47230 */ /* 0x000fe40000004100 */
[----:B------:R-:W-:Y:S01]  /*1840*/  FADD.FTZ R110, R110, R173 ;  /* 0x000000ad6e6e7221 */ /* 0x000fe20000010000 */
[----:B------:R-:W-:Y:S01]  /*1850*/  FFMA.FTZ R150, R190, R173, R150 ;  /* 0x000000adbe967223 */ /* 0x000fe20000010096 */
[----:B------:R-:W-:Y:S01]  /*1860*/  FADD.FTZ R111, R111, R172 ;  /* 0x000000ac6f6f7221 */ /* 0x000fe20000010000 */
[-C--:B------:R-:W-:Y:S01]  /*1870*/  FFMA.FTZ R151, R187, R172.reuse, R151 ;  /* 0x000000acbb977223 */ /* 0x080fe20000010097 */
[----:B------:R-:W-:Y:S01]  /*1880*/  FMUL.FTZ R244, R244, R172 ;  /* 0x000000acf4f47220 */ /* 0x000fe20000410000 */
        /* <DEDUP_REMOVED lines=28> */
[----:B------:R-:W-:Y:S01]  /*1a50*/  FFMA.FTZ R88, R19, R4, R88 ;  /* 0x0000000413587223 */ /* 0x000fe20000010058 */
[----:B------:R-:W-:Y:S02]  /*1a60*/  HADD2.F32 R4, -RZ, R67.H1_H1 ;  /* 0x30000043ff047230 */ /* 0x000fe40000004100 */
[----:B------:R-:W-:Y:S01]  /*1a70*/  FADD.FTZ R192, R192, -UR9 ;  /* 0x80000009c0c07e21 */ /* 0x000fe20008010000 */
[----:B------:R-:W-:Y:S01]  /*1a80*/  FADD.FTZ R173, R8, R173 ;  /* 0x000000ad08ad7221 */ /* 0x000fe20000010000 */
[----:B------:R-:W-:Y:S01]  /*1a90*/  FADD.FTZ R193, R193, -UR9 ;  /* 0x80000009c1c17e21 */ /* 0x000fe20008010000 */
[----:B------:R-:W-:Y:S01]  /*1aa0*/  FFMA.FTZ R172, R9, R8, R172 ;  /* 0x0000000809ac7223 */ /* 0x000fe200000100ac */
[----:B------:R-:W-:Y:S01]  /*1ab0*/  FMUL.FTZ R243, R192, UR28 ;  /* 0x0000001cc0f37c20 */ /* 0x000fe20008410000 */
[----:B------:R-:W-:Y:S01]  /*1ac0*/  FMUL.FTZ R4, R4, R247 ;  /* 0x000000f704047220 */ /* 0x000fe20000410000 */
[----:B------:R-:W-:-:S02]  /*1ad0*/  HADD2.F32 R175, -RZ, R196.H0_H0 ;  /* 0x200000c4ffaf7230 */ /* 0x000fc40000004100 */
[----:B------:R-:W-:Y:S01]  /*1ae0*/  FADD.FTZ R173, R6, R173 ;  /* 0x000000ad06ad7221 */ /* 0x000fe20000010000 */
[----:B------:R-:W-:Y:S02]  /*1af0*/  HADD2.F32 R192, -RZ, R76.H0_H0 ;  /* 0x2000004cffc07230 */ /* 0x000fe40000004100 */
[----:B------:R-:W-:Y:S01]  /*1b00*/  FADD.FTZ R194, R194, -UR9 ;  /* 0x80000009c2c27e21 */ /* 0x000fe20008010000 */
[----:B------:R-:W-:Y:S02]  /*1b10*/  HADD2.F32 R174, -RZ, R196.H1_H1 ;  /* 0x300000c4ffae7230 */ /* 0x000fe40000004100 */
[----:B------:R-:W-:Y:S01]  /*1b20*/  FMUL.FTZ R196, R193, UR28 ;  /* 0x0000001cc1c47c20 */ /* 0x000fe20008410000 */
[----:B------:R-:W-:Y:S01]  /*1b30*/  FFMA.FTZ R172, R7, R6, R172 ;  /* 0x0000000607ac7223 */ /* 0x000fe200000100ac */
[----:B------:R-:W-:Y:S02]  /*1b40*/  HADD2.F32 R193, -RZ, R76.H1_H1 ;  /* 0x3000004cffc17230 */ /* 0x000fe40000004100 */
[----:B------:R-:W-:Y:S01]  /*1b50*/  FADD.FTZ R173, R4, R173 ;  /* 0x000000ad04ad7221 */ /* 0x000fe20000010000 */
[----:B------:R-:W-:Y:S01]  /*1b60*/  FADD.FTZ R104, R104, R175 ;  /* 0x000000af68687221 */ /* 0x000fe20000010000 */
[-C--:B------:R-:W-:Y:S01]  /*1b70*/  FFMA.FTZ R144, R243, R175.reuse, R144 ;  /* 0x000000aff3907223 */ /* 0x080fe20000010090 */
[----:B------:R-:W-:Y:S01]  /*1b80*/  FMUL.FTZ R192, R192, R175 ;  /* 0x000000afc0c07220 */ /* 0x000fe20000410000 */
[----:B------:R-:W-:Y:S01]  /*1b90*/  FMUL.FTZ R245, R194, UR28 ;  /* 0x0000001cc2f57c20 */ /* 0x000fe20008410000 */
[----:B------:R-:W-:Y:S01]  /*1ba0*/  FFMA.FTZ R172, R5, R4, R172 ;  /* 0x0000000405ac7223 */ /* 0x000fe200000100ac */
[----:B------:R-:W-:-:S02]  /*1bb0*/  HADD2.F32 R175, -RZ, R197.H0_H0 ;  /* 0x200000c5ffaf7230 */ /* 0x000fc40000004100 */
[----:B------:R-:W-:Y:S01]  /*1bc0*/  FADD.FTZ R105, R105, R174 ;  /* 0x000000ae69697221 */ /* 0x000fe20000010000 */
[----:B------:R-:W-:Y:S02]  /*1bd0*/  HADD2.F32 R194, -RZ, R77.H0_H0 ;  /* 0x2000004dffc27230 */ /* 0x000fe40000004100 */
        /* <DEDUP_REMOVED lines=23> */
[----:B--2---:R-:W-:Y:S02]  /*1d50*/  FADD.FTZ R201, R201, -UR9 ;  /* 0x80000009c9c97e21 */ /* 0x004fe40008010000 */
[----:B------:R-:W-:Y:S01]  /*1d60*/  FADD.FTZ R172, R173, R240 ;  /* 0x000000f0adac7221 */ /* 0x000fe20000010000 */
[----:B------:R-:W-:Y:S01]  /*1d70*/  FFMA.FTZ R175, R184, R240, R175 ;  /* 0x000000f0b8af7223 */ /* 0x000fe200000100af */
[----:B------:R-:W-:Y:S01]  /*1d80*/  FADD.FTZ R127, R127, R247 ;  /* 0x000000f77f7f7221 */ /* 0x000fe20000010000 */
[----:B------:R-:W-:Y:S01]  /*1d90*/  FFMA.FTZ R95, R5, R247, R95 ;  /* 0x000000f7055f7223 */ /* 0x000fe2000001005f */
[--C-:B------:R-:W-:Y:S02]  /*1da0*/  HADD2.F32 R247, -RZ, R198.reuse.H0_H0 ;  /* 0x200000c6fff77230 */ /* 0x100fe40000004100 */
[----:B------:R-:W-:Y:S01]  /*1db0*/  FADD.FTZ R172, R172, R183 ;  /* 0x000000b7acac7221 */ /* 0x000fe20000010000 */
[----:B------:R-:W-:-:S02]  /*1dc0*/  HADD2.F32 R198, -RZ, R198.H1_H1 ;  /* 0x300000c6ffc67230 */ /* 0x000fc40000004100 */
[----:B------:R-:W-:Y:S01]  /*1dd0*/  FFMA.FTZ R174, R182, R183, R175 ;  /* 0x000000b7b6ae7223 */ /* 0x000fe200000100af */
[----:B------:R-:W-:Y:S01]  /*1de0*/  FMUL.FTZ R201, R201, UR28 ;  /* 0x0000001cc9c97c20 */ /* 0x000fe20008410000 */
[----:B------:R-:W-:Y:S02]  /*1df0*/  HADD2.F32 R175, -RZ, R78.H1_H1 ;  /* 0x3000004effaf7230 */ /* 0x000fe40000004100 */
[----:B------:R-:W-:Y:S01]  /*1e00*/  FADD.FTZ R195, R195, -UR9 ;  /* 0x80000009c3c37e21 */ /* 0x000fe20008010000 */
[----:B------:R-:W-:Y:S01]  /*1e10*/  FADD.FTZ R172, R172, R241 ;  /* 0x000000f1acac7221 */ /* 0x000fe20000010000 */
[----:B------:R-:W-:Y:S01]  /*1e20*/  FADD.FTZ R126, R126, R246 ;  /* 0x000000f67e7e7221 */ /* 0x000fe20000010000 */
[----:B------:R-:W-:Y:S01]  /*1e30*/  FFMA.FTZ R94, R7, R246, R94 ;  /* 0x000000f6075e7223 */ /* 0x000fe2000001005e */
[----:B------:R-:W-:Y:S01]  /*1e40*/  FFMA.FTZ R173, R185, R241, R174 ;  /* 0x000000f1b9ad7223 */ /* 0x000fe200000100ae */
[----:B------:R-:W-:Y:S02]  /*1e50*/  HADD2.F32 R246, -RZ, R197.H1_H1 ;  /* 0x300000c5fff67230 */ /* 0x000fe40000004100 */
[----:B------:R-:W-:Y:S01]  /*1e60*/  FADD.FTZ R101, R101, R198 ;  /* 0x000000c665657221 */ /* 0x000fe20000010000 */
[-C--:B------:R-:W-:Y:S01]  /*1e70*/  FFMA.FTZ R141, R201, R198.reuse, R141 ;  /* 0x000000c6c98d7223 */ /* 0x080fe2000001008d */
[----:B------:R-:W-:Y:S01]  /*1e80*/  FMUL.FTZ R197, R195, UR28 ;  /* 0x0000001cc3c57c20 */ /* 0x000fe20008410000 */
[----:B------:R-:W-:Y:S01]  /*1e90*/  FMUL.FTZ R198, R175, R198 ;  /* 0x000000c6afc67220 */ /* 0x000fe20000410000 */
[----:B------:R-:W-:-:S02]  /*1ea0*/  HADD2.F32 R195, -RZ, R77.H1_H1 ;  /* 0x3000004dffc37230 */ /* 0x000fc40000004100 */
[----:B------:R-:W-:Y:S01]  /*1eb0*/  FADD.FTZ R175, R172, R189 ;  /* 0x000000bdacaf7221 */ /* 0x000fe20000010000 */
[----:B------:R-:W-:Y:S01]  /*1ec0*/  FFMA.FTZ R173, R188, R189, R173 ;  /* 0x000000bdbcad7223 */ /* 0x000fe200000100ad */
[----:B------:R-:W-:Y:S01]  /*1ed0*/  FADD.FTZ R200, R200, -UR9 ;  /* 0x80000009c8c87e21 */ /* 0x000fe20008010000 */
[----:B------:R-:W-:Y:S01]  /*1ee0*/  FADD.FTZ R107, R107, R246 ;  /* 0x000000f66b6b7221 */ /* 0x000fe20000010000 */
[----:B------:R-:W-:Y:S01]  /*1ef0*/  FADD.FTZ R172, R175, R242 ;  /* 0x000000f2afac7221 */ /* 0x000fe20000010000 */
[-C--:B------:R-:W-:Y:S01]  /*1f00*/  FFMA.FTZ R147, R197, R246.reuse, R147 ;  /* 0x000000f6c5937223 */ /* 0x080fe20000010093 */
[----:B------:R-:W-:Y:S01]  /*1f10*/  FMUL.FTZ R195, R195, R246 ;  /* 0x000000f6c3c37220 */ /* 0x000fe20000410000 */
[----:B------:R-:W-:Y:S01]  /*1f20*/  FFMA.FTZ R175, R186, R242, R173 ;  /* 0x000000f2baaf7223 */ /* 0x000fe200000100ad */
[----:B------:R-:W-:Y:S01]  /*1f30*/  FMUL.FTZ R246, R200, UR28 ;  /* 0x0000001cc8f67c20 */ /* 0x000fe20008410000 */
[----:B------:R-:W-:Y:S02]  /*1f40*/  HADD2.F32 R200, -RZ, R78.H0_H0 ;  /* 0x2000004effc87230 */ /* 0x000fe40000004100 */
[----:B------:R-:W-:Y:S01]  /*1f50*/  FADD.FTZ R249, R172, R191 ;  /* 0x000000bfacf97221 */ /* 0x000fe20000010000 */
[----:B------:R-:W-:Y:S01]  /*1f60*/  FADD.FTZ R202, R202, -UR9 ;  /* 0x80000009caca7e21 */ /* 0x000fe20008010000 */
[----:B------:R-:W-:Y:S01]  /*1f70*/  FFMA.FTZ R172, R190, R191, R175 ;  /* 0x000000bfbeac7223 */ /* 0x000fe200000100af */
[----:B------:R-:W-:Y:S01]  /*1f80*/  FADD.FTZ R100, R100, R247 ;  /* 0x000000f764647221 */ /* 0x000fe20000010000 */
[-C--:B------:R-:W-:Y:S01]  /*1f90*/  FFMA.FTZ R140, R246, R247.reuse, R140 ;  /* 0x000000f7f68c7223 */ /* 0x080fe2000001008c */
[----:B------:R-:W-:Y:S01]  /*1fa0*/  FMUL.FTZ R200, R200, R247 ;  /* 0x000000f7c8c87220 */ /* 0x000fe20000410000 */
[----:B------:R-:W-:Y:S01]  /*1fb0*/  FADD.FTZ R249, R249, R244 ;  /* 0x000000f4f9f97221 */ /* 0x000fe20000010000 */
[----:B------:R-:W-:Y:S01]  /*1fc0*/  FMUL.FTZ R247, R202, UR28 ;  /* 0x0000001ccaf77c20 */ /* 0x000fe20008410000 */
[----:B------:R-:W-:Y:S01]  /*1fd0*/  FFMA.FTZ R174, R187, R244, R172 ;  /* 0x000000f4bbae7223 */ /* 0x000fe200000100ac */
[----:B------:R-:W-:-:S02]  /*1fe0*/  HADD2.F32 R173, -RZ, R199.H0_H0 ;  /* 0x200000c7ffad7230 */ /* 0x000fc40000004100 */
[----:B------:R-:W-:Y:S02]  /*1ff0*/  HADD2.F32 R202, -RZ, R79.H0_H0 ;  /* 0x2000004fffca7230 */ /* 0x000fe40000004100 */
        /* <DEDUP_REMOVED lines=12> */
[----:B------:R-:W-:Y:S02]  /*20c0*/  HADD2.F32 R172, -RZ, R199.H1_H1 ;  /* 0x300000c7ffac7230 */ /* 0x000fe40000004100 */
        /* <DEDUP_REMOVED lines=14> */
.L_x_12561:
        /* <DEDUP_REMOVED lines=11> */
.L_x_12563:
        /* <DEDUP_REMOVED lines=18> */
.L_x_12564:
        /* <DEDUP_REMOVED lines=41> */
.L_x_12562:
        /* <DEDUP_REMOVED lines=32> */
.L_x_12566:
[----:B------:R-:W-:Y:S05]  /*2810*/  BSYNC.RECONVERGENT B0 ;  /* 0x0000000000007941 */ /* 0x000fea0003800200 */
.L_x_12565:
        /* <DEDUP_REMOVED lines=26> */
[----:B------:R-:W-:Y:S01]  /*29c0*/  R2UR UR9, R175 ;  /* 0x00000000af0972ca */ /* 0x000fe200000e0000 */
[----:B0-----:R-:W-:Y:S02]  /*29d0*/  @P1 IMAD R248, R248, R173, RZ ;  /* 0x000000adf8f81224 */ /* 0x001fe400078e02ff */
[----:B------:R-:W-:-:S03]  /*29e0*/  IMAD R173, R173, UR8, RZ ;  /* 0x00000008adad7c24 */ /* 0x000fc6000f8e02ff */
[----:B------:R-:W-:-:S04]  /*29f0*/  @P1 SHF.R.S32.HI R175, RZ, 0x1f, R248 ;  /* 0x0000001fffaf1819 */ /* 0x000fc800000114f8 */
[----:B------:R-:W-:-:S04]  /*2a00*/  @P1 LEA.HI R248, R175, R248, RZ, 0x3 ;  /* 0x000000f8aff81211 */ /* 0x000fc800078f18ff */
[----:B------:R-:W-:Y:S02]  /*2a10*/  @P1 LEA.HI.SX32 R174, R248, R249, 0x1d ;  /* 0x000000f9f8ae1211 */ /* 0x000fe400078feaff */
[----:B------:R-:W-:-:S04]  /*2a20*/  SHF.R.S32.HI R248, RZ, 0x1f, R173 ;  /* 0x0000001ffff87819 */ /* 0x000fc800000114ad */
[----:B------:R-:W-:-:S04]  /*2a30*/  LEA.HI R248, R248, R173, RZ, 0x3 ;  /* 0x000000adf8f87211 */ /* 0x000fc800078f18ff */
        /* <DEDUP_REMOVED lines=18> */
.L_x_12569:
        /* <DEDUP_REMOVED lines=12> */
.L_x_12570:
        /* <DEDUP_REMOVED lines=12> */
.L_x_12571:
        /* <DEDUP_REMOVED lines=12> */
.L_x_12572:
        /* <DEDUP_REMOVED lines=12> */
.L_x_12573:
        /* <DEDUP_REMOVED lines=12> */
.L_x_12574:
        /* <DEDUP_REMOVED lines=12> */
.L_x_12575:
        /* <DEDUP_REMOVED lines=14> */
.L_x_12568:
        /* <DEDUP_REMOVED lines=45> */
.L_x_12577:
        /* <DEDUP_REMOVED lines=12> */
.L_x_12578:
        /* <DEDUP_REMOVED lines=12> */
.L_x_12579:
        /* <DEDUP_REMOVED lines=12> */
.L_x_12580:
        /* <DEDUP_REMOVED lines=12> */
.L_x_12581:
        /* <DEDUP_REMOVED lines=12> */
.L_x_12582:
        /* <DEDUP_REMOVED lines=12> */
.L_x_12583:
[----:B------:R-:W-:Y:S05]  /*3810*/  @!P1 BRA `(.L_x_12576) ;  /* 0x0000000c001c9947 */ /* 0x000fea0003800000 */
        /* <DEDUP_REMOVED lines=8> */
.L_x_12567:
        /* <DEDUP_REMOVED lines=13> */
[----:B------:R-:W-:-:S04]  /*3970*/  F2FP.F16.F32.PACK_AB R172, RZ, R172 ;  /* 0x000000acffac723e */ /* 0x000fc800000000ff */
[----:B------:R-:W-:-:S07]  /*3980*/  PRMT R160, R172, 0x7610, R160 ;  /* 0x00007610aca07816 */ /* 0x000fce00000000a0 */
.L_x_12585:
        /* <DEDUP_REMOVED lines=12> */
.L_x_12586:
        /* <DEDUP_REMOVED lines=12> */
.L_x_12587:
        /* <DEDUP_REMOVED lines=12> */
.L_x_12588:
        /* <DEDUP_REMOVED lines=12> */
.L_x_12589:
        /* <DEDUP_REMOVED lines=12> */
.L_x_12590:
        /* <DEDUP_REMOVED lines=12> */
.L_x_12591:
        /* <DEDUP_REMOVED lines=14> */
.L_x_12584:
[----:B------:R-:W-:Y:S02]  /*3ef0*/  PLOP3.LUT P0, PT, PT, PT, UP2, 0x80, 0x8 ;  /* 0x000000000008781c */ /* 0x000fe40003f0f028 */
[----:B-----5:R-:W-:Y:S02]  /*3f00*/  MOV R166, R58 ;  /* 0x0000003a00a67202 */ /* 0x020fe40000000f00 */
[----:B------:R-:W-:Y:S02]  /*3f10*/  MOV R168, R52 ;  /* 0x0000003400a87202 */ /* 0x000fe40000000f00 */
[----:B------:R-:W-:-:S07]  /*3f20*/  MOV R170, R54 ;  /* 0x0000003600aa7202 */ /* 0x000fce0000000f00 */
[--C-:B------:R-:W-:Y:S01]  /*3f30*/  @P0 FFMA.FTZ R167, R225, UR9, R248.reuse ;  /* 0x00000009e1a70c23 */ /* 0x100fe200080100f8 */
[--C-:B------:R-:W-:Y:S01]  /*3f40*/  @P0 FFMA.FTZ R165, R227, UR9, R248.reuse ;  /* 0x00000009e3a50c23 */ /* 0x100fe200080100f8 */
[--C-:B------:R-:W-:Y:S01]  /*3f50*/  @P0 FFMA.FTZ R169, R221, UR9, R248.reuse ;  /* 0x00000009dda90c23 */ /* 0x100fe200080100f8 */
[----:B------:R-:W-:Y:S01]  /*3f60*/  @P0 FFMA.FTZ R171, R207, UR9, R248 ;  /* 0x00000009cfab0c23 */ /* 0x000fe200080100f8 */
[----:B------:R-:W-:Y:S01]  /*3f70*/  @P0 FADD.FTZ R167, R224, -R167 ;  /* 0x800000a7e0a70221 */ /* 0x000fe20000010000 */
[----:B------:R-:W-:Y:S01]  /*3f80*/  @P0 FADD.FTZ R164, R226, -R165 ;  /* 0x800000a5e2a40221 */ /* 0x000fe20000010000 */
[----:B------:R-:W-:Y:S01]  /*3f90*/  @P0 FADD.FTZ R169, R220, -R169 ;  /* 0x800000a9dca90221 */ /* 0x000fe20000010000 */
[----:B------:R-:W-:Y:S01]  /*3fa0*/  MOV R165, R57 ;  /* 0x0000003900a57202 */ /* 0x000fe20000000f00 */
[----:B------:R-:W-:Y:S01]  /*3fb0*/  @P0 FFMA.FTZ R166, R167, UR28, R58 ;  /* 0x0000001ca7a60c23 */ /* 0x000fe2000801003a */
[----:B------:R-:W-:Y:S01]  /*3fc0*/  @P0 FFMA.FTZ R167, R223, UR9, R248 ;  /* 0x00000009dfa70c23 */ /* 0x000fe200080100f8 */
[----:B------:R-:W-:Y:S01]  /*3fd0*/  @P0 FFMA.FTZ R165, R164, UR28, R57 ;  /* 0x0000001ca4a50c23 */ /* 0x000fe20008010039 */
[----:B------:R-:W-:Y:S01]  /*3fe0*/  @P0 FFMA.FTZ R168, R169, UR28, R52 ;  /* 0x0000001ca9a80c23 */ /* 0x000fe20008010034 */
[--C-:B------:R-:W-:Y:S01]  /*3ff0*/  @P0 FFMA.FTZ R169, R209, UR9, R248.reuse ;  /* 0x00000009d1a90c23 */ /* 0x100fe200080100f8 */
[----:B------:R-:W-:Y:S01]  /*4000*/  @P0 FADD.FTZ R164, R222, -R167 ;  /* 0x800000a7dea40221 */ /* 0x000fe20000010000 */
[----:B------:R-:W-:Y:S01]  /*4010*/  @P0 FADD.FTZ R171, R206, -R171 ;  /* 0x800000abceab0221 */ /* 0x000fe20000010000 */
[----:B------:R-:W-:Y:S01]  /*4020*/  MOV R167, R59 ;  /* 0x0000003b00a77202 */ /* 0x000fe20000000f00 */
[----:B------:R-:W-:Y:S01]  /*4030*/  @P0 FFMA.FTZ R173, R0, UR9, R248 ;  /* 0x0000000900ad0c23 */ /* 0x000fe200080100f8 */
[----:B------:R-:W-:Y:S01]  /*4040*/  @P0 FFMA.FTZ R167, R164, UR28, R59 ;  /* 0x0000001ca4a70c23 */ /* 0x000fe2000801003b */
[----:B------:R-:W-:Y:S01]  /*4050*/  @P0 FADD.FTZ R164, R208, -R169 ;  /* 0x800000a9d0a40221 */ /* 0x000fe20000010000 */
[----:B------:R-:W-:Y:S01]  /*4060*/  @P0 FFMA.FTZ R170, R171, UR28, R54 ;  /* 0x0000001cabaa0c23 */ /* 0x000fe20008010036 */
[----:B------:R-:W-:Y:S01]  /*4070*/  @P0 FFMA.FTZ R171, R205, UR9, R248 ;  /* 0x00000009cdab0c23 */ /* 0x000fe200080100f8 */
[----:B------:R-:W-:Y:S01]  /*4080*/  MOV R169, R53 ;  /* 0x0000003500a97202 */ /* 0x000fe20000000f00 */
[----:B------:R-:W-:Y:S01]  /*4090*/  @P0 FFMA.FTZ R169, R164, UR28, R53 ;  /* 0x0000001ca4a90c23 */ /* 0x000fe20008010035 */
[----:B------:R-:W-:Y:S01]  /*40a0*/  @P0 FADD.FTZ R173, R228, -R173 ;  /* 0x800000ade4ad0221 */ /* 0x000fe20000010000 */
        /* <DEDUP_REMOVED lines=12> */
.L_x_12592:
[----:B------:R-:W-:Y:S05]  /*4170*/  @!P1 BRA `(.L_x_12593) ;  /* 0x0000000000189947 */ /* 0x000fea0003800000 */
[----:B------:R-:W-:Y:S01]  /*4180*/  FMUL.FTZ R172, R165, UR25 ;  /* 0x00000019a5ac7c20 */ /* 0x000fe20008410000 */
[----:B------:R-:W-:-:S03]  /*4190*/  LOP3.LUT P0, RZ, R210, 0xff00, RZ, 0xc0, !PT ;  /* 0x0000ff00d2ff7812 */ /* 0x000fc6000780c0ff */
[----:B------:R-:W-:-:S05]  /*41a0*/  FMUL.FTZ R172, R172, UR24 ;  /* 0x00000018acac7c20 */ /* 0x000fca0008410000 */
[----:B------:R-:W-:-:S04]  /*41b0*/  FSEL R172, R172, RZ, P0 ;  /* 0x000000ffacac7208 */ /* 0x000fc80000000000 */
[----:B------:R-:W-:-:S04]  /*41c0*/  F2FP.F16.F32.PACK_AB R172, RZ, R172 ;  /* 0x000000acffac723e */ /* 0x000fc800000000ff */
[----:B------:R-:W-:-:S07]  /*41d0*/  PRMT R160, R160, 0x5410, R172 ;  /* 0x00005410a0a07816 */ /* 0x000fce00000000ac */
.L_x_12593:
[----:B------:R-:W-:Y:S05]  /*41e0*/  @!P1 BRA `(.L_x_12594) ;  /* 0x0000000000189947 */ /* 0x000fea0003800000 */
[----:B------:R-:W-:Y:S01]  /*41f0*/  FMUL.FTZ R172, R166, UR25 ;  /* 0x00000019a6ac7c20 */ /* 0x000fe20008410000 */
[----:B------:R-:W-:-:S03]  /*4200*/  LOP3.LUT P0, RZ, R210, 0xff0000, RZ, 0xc0, !PT ;  /* 0x00ff0000d2ff7812 */ /* 0x000fc6000780c0ff */
[----:B------:R-:W-:-:S05]  /*4210*/  FMUL.FTZ R172, R172, UR24 ;  /* 0x00000018acac7c20 */ /* 0x000fca0008410000 */
[----:B------:R-:W-:-:S04]  /*4220*/  FSEL R172, R172, RZ, P0 ;  /* 0x000000ffacac7208 */ /* 0x000fc80000000000 */
[----:B------:R-:W-:-:S04]  /*4230*/  F2FP.F16.F32.PACK_AB R172, RZ, R172 ;  /* 0x000000acffac723e */ /* 0x000fc800000000ff */
[----:B------:R-:W-:-:S07]  /*4240*/  PRMT R161, R172, 0x7610, R161 ;  /* 0x00007610aca17816 */ /* 0x000fce00000000a1 */
.L_x_12594:
[----:B------:R-:W-:Y:S05]  /*4250*/  @!P1 BRA `(.L_x_12595) ;  /* 0x0000000000189947 */ /* 0x000fea0003800000 */
[----:B------:R-:W-:Y:S01]  /*4260*/  FMUL.FTZ R172, R167, UR25 ;  /* 0x00000019a7ac7c20 */ /* 0x000fe20008410000 */
[----:B------:R-:W-:-:S03]  /*4270*/  LOP3.LUT P0, RZ, R210, 0xff000000, RZ, 0xc0, !PT ;  /* 0xff000000d2ff7812 */ /* 0x000fc6000780c0ff */
[----:B------:R-:W-:-:S05]  /*4280*/  FMUL.FTZ R172, R172, UR24 ;  /* 0x00000018acac7c20 */ /* 0x000fca0008410000 */
[----:B------:R-:W-:-:S04]  /*4290*/  FSEL R172, R172, RZ, P0 ;  /* 0x000000ffacac7208 */ /* 0x000fc80000000000 */
[----:B------:R-:W-:-:S04]  /*42a0*/  F2FP.F16.F32.PACK_AB R172, RZ, R172 ;  /* 0x000000acffac723e */ /* 0x000fc800000000ff */
[----:B------:R-:W-:-:S07]  /*42b0*/  PRMT R161, R161, 0x5410, R172 ;  /* 0x00005410a1a17816 */ /* 0x000fce00000000ac */
.L_x_12595:
[----:B------:R-:W-:Y:S05]  /*42c0*/  @!P1 BRA `(.L_x_12596) ;  /* 0x0000000000189947 */ /* 0x000fea0003800000 */
[----:B------:R-:W-:Y:S01]  /*42d0*/  FMUL.FTZ R172, R168, UR25 ;  /* 0x00000019a8ac7c20 */ /* 0x000fe20008410000 */
[----:B------:R-:W-:-:S03]  /*42e0*/  LOP3.LUT P0, RZ, R211, 0xff, RZ, 0xc0, !PT ;  /* 0x000000ffd3ff7812 */ /* 0x000fc6000780c0ff */
[----:B------:R-:W-:-:S05]  /*42f0*/  FMUL.FTZ R172, R172, UR24 ;  /* 0x00000018acac7c20 */ /* 0x000fca0008410000 */
[----:B------:R-:W-:-:S04]  /*4300*/  FSEL R172, R172, RZ, P0 ;  /* 0x000000ffacac7208 */ /* 0x000fc80000000000 */
[----:B------:R-:W-:-:S04]  /*4310*/  F2FP.F16.F32.PACK_AB R172, RZ, R172 ;  /* 0x000000acffac723e */ /* 0x000fc800000000ff */
[----:B------:R-:W-:-:S07]  /*4320*/  PRMT R162, R172, 0x7610, R162 ;  /* 0x00007610aca27816 */ /* 0x000fce00000000a2 */
.L_x_12596:
[----:B------:R-:W-:Y:S05]  /*4330*/  @!P1 BRA `(.L_x_12597) ;  /* 0x0000000000189947 */ /* 0x000fea0003800000 */
[----:B------:R-:W-:Y:S01]  /*4340*/  FMUL.FTZ R172, R169, UR25 ;  /* 0x00000019a9ac7c20 */ /* 0x000fe20008410000 */
[----:B------:R-:W-:-:S03]  /*4350*/  LOP3.LUT P0, RZ, R211, 0xff00, RZ, 0xc0, !PT ;  /* 0x0000ff00d3ff7812 */ /* 0x000fc6000780c0ff */
[----:B------:R-:W-:-:S05]  /*4360*/  FMUL.FTZ R172, R172, UR24 ;  /* 0x00000018acac7c20 */ /* 0x000fca0008410000 */
[----:B------:R-:W-:-:S04]  /*4370*/  FSEL R172, R172, RZ, P0 ;  /* 0x000000ffacac7208 */ /* 0x000fc80000000000 */
[----:B------:R-:W-:-:S04]  /*4380*/  F2FP.F16.F32.PACK_AB R172, RZ, R172 ;  /* 0x000000acffac723e */ /* 0x000fc800000000ff */
[----:B------:R-:W-:-:S07]  /*4390*/  PRMT R162, R162, 0x5410, R172 ;  /* 0x00005410a2a27816 */ /* 0x000fce00000000ac */
.L_x_12597:
[----:B------:R-:W-:Y:S05]  /*43a0*/  @!P1 BRA `(.L_x_12598) ;  /* 0x0000000000189947 */ /* 0x000fea0003800000 */
[----:B------:R-:W-:Y:S01]  /*43b0*/  FMUL.FTZ R172, R170, UR25 ;  /* 0x00000019aaac7c20 */ /* 0x000fe20008410000 */
[----:B------:R-:W-:-:S03]  /*43c0*/  LOP3.LUT P0, RZ, R211, 0xff0000, RZ, 0xc0, !PT ;  /* 0x00ff0000d3ff7812 */ /* 0x000fc6000780c0ff */
[----:B------:R-:W-:-:S05]  /*43d0*/  FMUL.FTZ R172, R172, UR24 ;  /* 0x00000018acac7c20 */ /* 0x000fca0008410000 */
[----:B------:R-:W-:-:S04]  /*43e0*/  FSEL R172, R172, RZ, P0 ;  /* 0x000000ffacac7208 */ /* 0x000fc80000000000 */
[----:B------:R-:W-:-:S04]  /*43f0*/  F2FP.F16.F32.PACK_AB R172, RZ, R172 ;  /* 0x000000acffac723e */ /* 0x000fc800000000ff */
[----:B------:R-:W-:-:S07]  /*4400*/  PRMT R163, R172, 0x7610, R163 ;  /* 0x00007610aca37816 */ /* 0x000fce00000000a3 */
.L_x_12598:
[----:B------:R-:W-:Y:S05]  /*4410*/  @!P1 BRA `(.L_x_12576) ;  /* 0x00000000001c9947 */ /* 0x000fea0003800000 */
[----:B------:R-:W-:Y:S01]  /*4420*/  FMUL.FTZ R172, R171, UR25 ;  /* 0x00000019abac7c20 */ /* 0x000fe20008410000 */
[----:B------:R-:W-:-:S03]  /*4430*/  ISETP.GE.U32.AND P0, PT, R210, RZ, PT ;  /* 0x000000ffd200720c */ /* 0x000fc60003f06070 */
[----:B------:R-:W-:Y:S01]  /*4440*/  FMUL.FTZ R172, R172, UR24 ;  /* 0x00000018acac7c20 */ /* 0x000fe20008410000 */
[----:B------:R-:W-:-:S04]  /*4450*/  ISETP.GE.U32.AND.EX P0, PT, R211, 0x1000000, PT, P0 ;  /* 0x01000000d300780c */ /* 0x000fc80003f06100 */
[----:B------:R-:W-:-:S04]  /*4460*/  FSEL R172, R172, RZ, P0 ;  /* 0x000000ffacac7208 */ /* 0x000fc80000000000 */
[----:B------:R-:W-:-:S04]  /*4470*/  F2FP.F16.F32.PACK_AB R172, RZ, R172 ;  /* 0x000000acffac723e */ /* 0x000fc800000000ff */
[----:B------:R-:W-:-:S07]  /*4480*/  PRMT R163, R163, 0x5410, R172 ;  /* 0x00005410a3a37816 */ /* 0x000fce00000000ac */
.L_x_12576:
        /* <DEDUP_REMOVED lines=33> */
[----:B0-----:R-:W-:Y:S01]  /*46a0*/  @P2 FFMA.FTZ R173, R19, UR9, R248 ;  /* 0x0000000913ad2c23 */ /* 0x001fe200080100f8 */
        /* <DEDUP_REMOVED lines=19> */
.L_x_12601:
[----:B------:R-:W-:Y:S05]  /*47e0*/  @!P1 BRA `(.L_x_12602) ;  /* 0x0000000000189947 */ /* 0x000fea0003800000 */
[----:B------:R-:W-:Y:S01]  /*47f0*/  FMUL.FTZ R172, R165, UR25 ;  /* 0x00000019a5ac7c20 */ /* 0x000fe20008410000 */
[----:B------:R-:W-:-:S03]  /*4800*/  LOP3.LUT P2, RZ, R212, 0xff00, RZ, 0xc0, !PT ;  /* 0x0000ff00d4ff7812 */ /* 0x000fc6000784c0ff */
[----:B------:R-:W-:-:S05]  /*4810*/  FMUL.FTZ R172, R172, UR24 ;  /* 0x00000018acac7c20 */ /* 0x000fca0008410000 */
[----:B------:R-:W-:-:S04]  /*4820*/  FSEL R172, R172, RZ, P2 ;  /* 0x000000ffacac7208 */ /* 0x000fc80001000000 */
[----:B------:R-:W-:-:S04]  /*4830*/  F2FP.F16.F32.PACK_AB R172, RZ, R172 ;  /* 0x000000acffac723e */ /* 0x000fc800000000ff */
[----:B------:R-:W-:-:S07]  /*4840*/  PRMT R160, R160, 0x5410, R172 ;  /* 0x00005410a0a07816 */ /* 0x000fce00000000ac */
.L_x_12602:
[----:B------:R-:W-:Y:S05]  /*4850*/  @!P1 BRA `(.L_x_12603) ;  /* 0x0000000000189947 */ /* 0x000fea0003800000 */
[----:B------:R-:W-:Y:S01]  /*4860*/  FMUL.FTZ R172, R166, UR25 ;  /* 0x00000019a6ac7c20 */ /* 0x000fe20008410000 */
[----:B------:R-:W-:-:S03]  /*4870*/  LOP3.LUT P2, RZ, R212, 0xff0000, RZ, 0xc0, !PT ;  /* 0x00ff0000d4ff7812 */ /* 0x000fc6000784c0ff */
[----:B------:R-:W-:-:S05]  /*4880*/  FMUL.FTZ R172, R172, UR24 ;  /* 0x00000018acac7c20 */ /* 0x000fca0008410000 */
[----:B------:R-:W-:-:S04]  /*4890*/  FSEL R172, R172, RZ, P2 ;  /* 0x000000ffacac7208 */ /* 0x000fc80001000000 */
[----:B------:R-:W-:-:S04]  /*48a0*/  F2FP.F16.F32.PACK_AB R172, RZ, R172 ;  /* 0x000000acffac723e */ /* 0x000fc800000000ff */
[----:B------:R-:W-:-:S07]  /*48b0*/  PRMT R161, R172, 0x7610, R161 ;  /* 0x00007610aca17816 */ /* 0x000fce00000000a1 */
.L_x_12603:
[----:B------:R-:W-:Y:S05]  /*48c0*/  @!P1 BRA `(.L_x_12604) ;  /* 0x0000000000189947 */ /* 0x000fea0003800000 */
[----:B------:R-:W-:Y:S01]  /*48d0*/  FMUL.FTZ R172, R167, UR25 ;  /* 0x00000019a7ac7c20 */ /* 0x000fe20008410000 */
[----:B------:R-:W-:-:S03]  /*48e0*/  LOP3.LUT P2, RZ, R212, 0xff000000, RZ, 0xc0, !PT ;  /* 0xff000000d4ff7812 */ /* 0x000fc6000784c0ff */
[----:B------:R-:W-:-:S05]  /*48f0*/  FMUL.FTZ R172, R172, UR24 ;  /* 0x00000018acac7c20 */ /* 0x000fca0008410000 */
[----:B------:R-:W-:-:S04]  /*4900*/  FSEL R172, R172, RZ, P2 ;  /* 0x000000ffacac7208 */ /* 0x000fc80001000000 */
[----:B------:R-:W-:-:S04]  /*4910*/  F2FP.F16.F32.PACK_AB R172, RZ, R172 ;  /* 0x000000acffac723e */ /* 0x000fc800000000ff */
[----:B------:R-:W-:-:S07]  /*4920*/  PRMT R161, R161, 0x5410, R172 ;  /* 0x00005410a1a17816 */ /* 0x000fce00000000ac */
.L_x_12604:
[----:B------:R-:W-:Y:S05]  /*4930*/  @!P1 BRA `(.L_x_12605) ;  /* 0x0000000000189947 */ /* 0x000fea0003800000 */
[----:B------:R-:W-:Y:S01]  /*4940*/  FMUL.FTZ R172, R168, UR25 ;  /* 0x00000019a8ac7c20 */ /* 0x000fe20008410000 */
[----:B------:R-:W-:-:S03]  /*4950*/  LOP3.LUT P2, RZ, R213, 0xff, RZ, 0xc0, !PT ;  /* 0x000000ffd5ff7812 */ /* 0x000fc6000784c0ff */
[----:B------:R-:W-:-:S05]  /*4960*/  FMUL.FTZ R172, R172, UR24 ;  /* 0x00000018acac7c20 */ /* 0x000fca0008410000 */
[----:B------:R-:W-:-:S04]  /*4970*/  FSEL R172, R172, RZ, P2 ;  /* 0x000000ffacac7208 */ /* 0x000fc80001000000 */
[----:B------:R-:W-:-:S04]  /*4980*/  F2FP.F16.F32.PACK_AB R172, RZ, R172 ;  /* 0x000000acffac723e */ /* 0x000fc800000000ff */
[----:B------:R-:W-:-:S07]  /*4990*/  PRMT R162, R172, 0x7610, R162 ;  /* 0x00007610aca27816 */ /* 0x000fce00000000a2 */
.L_x_12605:
[----:B------:R-:W-:Y:S05]  /*49a0*/  @!P1 BRA `(.L_x_12606) ;  /* 0x0000000000189947 */ /* 0x000fea0003800000 */
[----:B------:R-:W-:Y:S01]  /*49b0*/  FMUL.FTZ R172, R169, UR25 ;  /* 0x00000019a9ac7c20 */ /* 0x000fe20008410000 */
[----:B------:R-:W-:-:S03]  /*49c0*/  LOP3.LUT P2, RZ, R213, 0xff00, RZ, 0xc0, !PT ;  /* 0x0000ff00d5ff7812 */ /* 0x000fc6000784c0ff */
[----:B------:R-:W-:-:S05]  /*49d0*/  FMUL.FTZ R172, R172, UR24 ;  /* 0x00000018acac7c20 */ /* 0x000fca0008410000 */
[----:B------:R-:W-:-:S04]  /*49e0*/  FSEL R172, R172, RZ, P2 ;  /* 0x000000ffacac7208 */ /* 0x000fc80001000000 */
[----:B------:R-:W-:-:S04]  /*49f0*/  F2FP.F16.F32.PACK_AB R172, RZ, R172 ;  /* 0x000000acffac723e */ /* 0x000fc800000000ff */
[----:B------:R-:W-:-:S07]  /*4a00*/  PRMT R162, R162, 0x5410, R172 ;  /* 0x00005410a2a27816 */ /* 0x000fce00000000ac */
.L_x_12606:
[----:B------:R-:W-:Y:S05]  /*4a10*/  @!P1 BRA `(.L_x_12607) ;  /* 0x0000000000189947 */ /* 0x000fea0003800000 */
[----:B------:R-:W-:Y:S01]  /*4a20*/  FMUL.FTZ R172, R170, UR25 ;  /* 0x00000019aaac7c20 */ /* 0x000fe20008410000 */
[----:B------:R-:W-:-:S03]  /*4a30*/  LOP3.LUT P2, RZ, R213, 0xff0000, RZ, 0xc0, !PT ;  /* 0x00ff0000d5ff7812 */ /* 0x000fc6000784c0ff */
[----:B------:R-:W-:-:S05]  /*4a40*/  FMUL.FTZ R172, R172, UR24 ;  /* 0x00000018acac7c20 */ /* 0x000fca0008410000 */
[----:B------:R-:W-:-:S04]  /*4a50*/  FSEL R172, R172, RZ, P2 ;  /* 0x000000ffacac7208 */ /* 0x000fc80001000000 */
[----:B------:R-:W-:-:S04]  /*4a60*/  F2FP.F16.F32.PACK_AB R172, RZ, R172 ;  /* 0x000000acffac723e */ /* 0x000fc800000000ff */
[----:B------:R-:W-:-:S07]  /*4a70*/  PRMT R163, R172, 0x7610, R163 ;  /* 0x00007610aca37816 */ /* 0x000fce00000000a3 */
.L_x_12607:
[----:B------:R-:W-:Y:S05]  /*4a80*/  @!P1 BRA `(.L_x_12608) ;  /* 0x0000001400289947 */ /* 0x000fea0003800000 */
        /* <DEDUP_REMOVED lines=8> */
.L_x_12600:
        /* <DEDUP_REMOVED lines=12> */
.L_x_12609:
        /* <DEDUP_REMOVED lines=12> */
.L_x_12610:
        /* <DEDUP_REMOVED lines=12> */
.L_x_12611:
        /* <DEDUP_REMOVED lines=12> */
.L_x_12612:
        /* <DEDUP_REMOVED lines=12> */
.L_x_12613:
        /* <DEDUP_REMOVED lines=12> */
.L_x_12614:
        /* <DEDUP_REMOVED lines=12> */
.L_x_12615:
[----:B------:R-:W-:Y:S05]  /*5050*/  @!P1 BRA `(.L_x_12608) ;  /* 0x0000000c00b49947 */ /* 0x000fea0003800000 */
[----:B------:R-:W-:Y:S02]  /*5060*/  PLOP3.LUT P2, PT, PT, PT, UP2, 0x80, 0x8 ;  /* 0x000000000008781c */ /* 0x000fe40003f4f028 */
[----:B0-----:R-:W-:-:S11]  /*5070*/  MOV R172, R47 ;  /* 0x0000002f00ac7202 */ /* 0x001fd60000000f00 */
        /* <DEDUP_REMOVED lines=11> */
.L_x_12599:
[----:B------:R-:W-:Y:S05]  /*5130*/  @!P0 BRA `(.L_x_12616) ;  /* 0x0000000400f88947 */ /* 0x000fea0003800000 */
[--C-:B------:R-:W-:Y:S01]  /*5140*/  FFMA.FTZ R167, R9, UR9, R248.reuse ;  /* 0x0000000909a77c23 */ /* 0x100fe200080100f8 */
[--C-:B------:R-:W-:Y:S01]  /*5150*/  FFMA.FTZ R165, R7, UR9, R248.reuse ;  /* 0x0000000907a57c23 */ /* 0x100fe200080100f8 */
[--C-:B------:R-:W-:Y:S01]  /*5160*/  FFMA.FTZ R171, R13, UR9, R248.reuse ;  /* 0x000000090dab7c23 */ /* 0x100fe200080100f8 */
[--C-:B------:R-:W-:Y:S01]  /*5170*/  FFMA.FTZ R169, R11, UR9, R248.reuse ;  /* 0x000000090ba97c23 */ /* 0x100fe200080100f8 */
        /* <DEDUP_REMOVED lines=41> */
.L_x_12617:
        /* <DEDUP_REMOVED lines=12> */
.L_x_12618:
        /* <DEDUP_REMOVED lines=12> */
.L_x_12619:
        /* <DEDUP_REMOVED lines=12> */
.L_x_12620:
        /* <DEDUP_REMOVED lines=12> */
.L_x_12621:
        /* <DEDUP_REMOVED lines=12> */
.L_x_12622:
        /* <DEDUP_REMOVED lines=12> */
.L_x_12623:
        /* <DEDUP_REMOVED lines=9> */
.L_x_12616:
        /* <DEDUP_REMOVED lines=12> */
.L_x_12624:
        /* <DEDUP_REMOVED lines=12> */
.L_x_12625:
        /* <DEDUP_REMOVED lines=12> */
.L_x_12626:
        /* <DEDUP_REMOVED lines=12> */
.L_x_12627:
        /* <DEDUP_REMOVED lines=12> */
.L_x_12628:
        /* <DEDUP_REMOVED lines=12> */
.L_x_12629:
        /* <DEDUP_REMOVED lines=12> */
.L_x_12630:
        /* <DEDUP_REMOVED lines=13> */
.L_x_12608:
        /* <DEDUP_REMOVED lines=27> */
[----:B------:R-:W-:Y:S01]  /*60e0*/  MOV R167, R43 ;  /* 0x0000002b00a77202 */ /* 0x000fe20000000f00 */
[----:B------:R-:W-:Y:S01]  /*60f0*/  @P2 FFMA.FTZ R168, R169, UR28, R36 ;  /* 0x0000001ca9a82c23 */ /* 0x000fe20008010024 */
[----:B------:R-:W-:Y:S01]  /*6100*/  @P2 FADD.FTZ R164, R235, -R164 ;  /* 0x800000a4eba42221 */ /* 0x000fe20000010000 */
[----:B------:R-:W-:Y:S01]  /*6110*/  MOV R169, R37 ;  /* 0x0000002500a97202 */ /* 0x000fe20000000f00 */
[----:B------:R-:W-:Y:S01]  /*6120*/  @P2 FFMA.FTZ R173, R3, UR9, R248 ;  /* 0x0000000903ad2c23 */ /* 0x000fe200080100f8 */
        /* <DEDUP_REMOVED lines=19> */
.L_x_12633:
[----:B------:R-:W-:Y:S05]  /*6260*/  @!P1 BRA `(.L_x_12634) ;  /* 0x0000000000189947 */ /* 0x000fea0003800000 */
[----:B------:R-:W-:Y:S01]  /*6270*/  FMUL.FTZ R172, R165, UR25 ;  /* 0x00000019a5ac7c20 */ /* 0x000fe20008410000 */
[----:B------:R-:W-:-:S03]  /*6280*/  LOP3.LUT P2, RZ, R214, 0xff00, RZ, 0xc0, !PT ;  /* 0x0000ff00d6ff7812 */ /* 0x000fc6000784c0ff */
[----:B------:R-:W-:-:S05]  /*6290*/  FMUL.FTZ R172, R172, UR24 ;  /* 0x00000018acac7c20 */ /* 0x000fca0008410000 */
[----:B------:R-:W-:-:S04]  /*62a0*/  FSEL R172, R172, RZ, P2 ;  /* 0x000000ffacac7208 */ /* 0x000fc80001000000 */
[----:B------:R-:W-:-:S04]  /*62b0*/  F2FP.F16.F32.PACK_AB R172, RZ, R172 ;  /* 0x000000acffac723e */ /* 0x000fc800000000ff */
[----:B------:R-:W-:-:S07]  /*62c0*/  PRMT R160, R160, 0x5410, R172 ;  /* 0x00005410a0a07816 */ /* 0x000fce00000000ac */
.L_x_12634:
[----:B------:R-:W-:Y:S05]  /*62d0*/  @!P1 BRA `(.L_x_12635) ;  /* 0x0000000000189947 */ /* 0x000fea0003800000 */
[----:B------:R-:W-:Y:S01]  /*62e0*/  FMUL.FTZ R172, R166, UR25 ;  /* 0x00000019a6ac7c20 */ /* 0x000fe20008410000 */
[----:B------:R-:W-:-:S03]  /*62f0*/  LOP3.LUT P2, RZ, R214, 0xff0000, RZ, 0xc0, !PT ;  /* 0x00ff0000d6ff7812 */ /* 0x000fc6000784c0ff */
[----:B------:R-:W-:-:S05]  /*6300*/  FMUL.FTZ R172, R172, UR24 ;  /* 0x00000018acac7c20 */ /* 0x000fca0008410000 */
[----:B------:R-:W-:-:S04]  /*6310*/  FSEL R172, R172, RZ, P2 ;  /* 0x000000ffacac7208 */ /* 0x000fc80001000000 */
[----:B------:R-:W-:-:S04]  /*6320*/  F2FP.F16.F32.PACK_AB R172, RZ, R172 ;  /* 0x000000acffac723e */ /* 0x000fc800000000ff */
[----:B------:R-:W-:-:S07]  /*6330*/  PRMT R161, R172, 0x7610, R161 ;  /* 0x00007610aca17816 */ /* 0x000fce00000000a1 */
.L_x_12635:
[----:B------:R-:W-:Y:S05]  /*6340*/  @!P1 BRA `(.L_x_12636) ;  /* 0x0000000000189947 */ /* 0x000fea0003800000 */
[----:B------:R-:W-:Y:S01]  /*6350*/  FMUL.FTZ R172, R167, UR25 ;  /* 0x00000019a7ac7c20 */ /* 0x000fe20008410000 */
[----:B------:R-:W-:-:S03]  /*6360*/  LOP3.LUT P2, RZ, R214, 0xff000000, RZ, 0xc0, !PT ;  /* 0xff000000d6ff7812 */ /* 0x000fc6000784c0ff */
[----:B------:R-:W-:-:S05]  /*6370*/  FMUL.FTZ R172, R172, UR24 ;  /* 0x00000018acac7c20 */ /* 0x000fca0008410000 */
[----:B------:R-:W-:-:S04]  /*6380*/  FSEL R172, R172, RZ, P2 ;  /* 0x000000ffacac7208 */ /* 0x000fc80001000000 */
[----:B------:R-:W-:-:S04]  /*6390*/  F2FP.F16.F32.PACK_AB R172, RZ, R172 ;  /* 0x000000acffac723e */ /* 0x000fc800000000ff */
[----:B------:R-:W-:-:S07]  /*63a0*/  PRMT R161, R161, 0x5410, R172 ;  /* 0x00005410a1a17816 */ /* 0x000fce00000000ac */
.L_x_12636:
[----:B------:R-:W-:Y:S05]  /*63b0*/  @!P1 BRA `(.L_x_12637) ;  /* 0x0000000000189947 */ /* 0x000fea0003800000 */
[----:B------:R-:W-:Y:S01]  /*63c0*/  FMUL.FTZ R172, R168, UR25 ;  /* 0x00000019a8ac7c20 */ /* 0x000fe20008410000 */
[----:B------:R-:W-:-:S03]  /*63d0*/  LOP3.LUT P2, RZ, R215, 0xff, RZ, 0xc0, !PT ;  /* 0x000000ffd7ff7812 */ /* 0x000fc6000784c0ff */
[----:B------:R-:W-:-:S05]  /*63e0*/  FMUL.FTZ R172, R172, UR24 ;  /* 0x00000018acac7c20 */ /* 0x000fca0008410000 */
[----:B------:R-:W-:-:S04]  /*63f0*/  FSEL R172, R172, RZ, P2 ;  /* 0x000000ffacac7208 */ /* 0x000fc80001000000 */
[----:B------:R-:W-:-:S04]  /*6400*/  F2FP.F16.F32.PACK_AB R172, RZ, R172 ;  /* 0x000000acffac723e */ /* 0x000fc800000000ff */
[----:B------:R-:W-:-:S07]  /*6410*/  PRMT R162, R172, 0x7610, R162 ;  /* 0x00007610aca27816 */ /* 0x000fce00000000a2 */
.L_x_12637:
[----:B------:R-:W-:Y:S05]  /*6420*/  @!P1 BRA `(.L_x_12638) ;  /* 0x0000000000189947 */ /* 0x000fea0003800000 */
[----:B------:R-:W-:Y:S01]  /*6430*/  FMUL.FTZ R172, R169, UR25 ;  /* 0x00000019a9ac7c20 */ /* 0x000fe20008410000 */
[----:B------:R-:W-:-:S03]  /*6440*/  LOP3.LUT P2, RZ, R215, 0xff00, RZ, 0xc0, !PT ;  /* 0x0000ff00d7ff7812 */ /* 0x000fc6000784c0ff */
[----:B------:R-:W-:-:S05]  /*6450*/  FMUL.FTZ R172, R172, UR24 ;  /* 0x00000018acac7c20 */ /* 0x000fca0008410000 */
[----:B------:R-:W-:-:S04]  /*6460*/  FSEL R172, R172, RZ, P2 ;  /* 0x000000ffacac7208 */ /* 0x000fc80001000000 */
[----:B------:R-:W-:-:S04]  /*6470*/  F2FP.F16.F32.PACK_AB R172, RZ, R172 ;  /* 0x000000acffac723e */ /* 0x000fc800000000ff */
[----:B------:R-:W-:-:S07]  /*6480*/  PRMT R162, R162, 0x5410, R172 ;  /* 0x00005410a2a27816 */ /* 0x000fce00000000ac */
.L_x_12638:
[----:B------:R-:W-:Y:S05]  /*6490*/  @!P1 BRA `(.L_x_12639) ;  /* 0x0000000000189947 */ /* 0x000fea0003800000 */
[----:B------:R-:W-:Y:S01]  /*64a0*/  FMUL.FTZ R172, R170, UR25 ;  /* 0x00000019aaac7c20 */ /* 0x000fe20008410000 */
[----:B------:R-:W-:-:S03]  /*64b0*/  LOP3.LUT P2, RZ, R215, 0xff0000, RZ, 0xc0, !PT ;  /* 0x00ff0000d7ff7812 */ /* 0x000fc6000784c0ff */
[----:B------:R-:W-:-:S05]  /*64c0*/  FMUL.FTZ R172, R172, UR24 ;  /* 0x00000018acac7c20 */ /* 0x000fca0008410000 */
[----:B------:R-:W-:-:S04]  /*64d0*/  FSEL R172, R172, RZ, P2 ;  /* 0x000000ffacac7208 */ /* 0x000fc80001000000 */
[----:B------:R-:W-:-:S04]  /*64e0*/  F2FP.F16.F32.PACK_AB R172, RZ, R172 ;  /* 0x000000acffac723e */ /* 0x000fc800000000ff */
[----:B------:R-:W-:-:S07]  /*64f0*/  PRMT R163, R172, 0x7610, R163 ;  /* 0x00007610aca37816 */ /* 0x000fce00000000a3 */
.L_x_12639:
        /* <DEDUP_REMOVED lines=9> */
.L_x_12632:
        /* <DEDUP_REMOVED lines=12> */
.L_x_12641:
        /* <DEDUP_REMOVED lines=10> */
[----:B------:R-:W-:-:S04]  /*66f0*/  F2FP.F16.F32.PACK_AB R172, RZ, R172 ;  /* 0x000000acffac723e */ /* 0x000fc800000000ff */
[----:B------:R-:W-:-:S07]  /*6700*/  PRMT R160, R160, 0x5410, R172 ;  /* 0x00005410a0a07816 */ /* 0x000fce00000000ac */
.L_x_12642:
        /* <DEDUP_REMOVED lines=12> */
.L_x_12643:
        /* <DEDUP_REMOVED lines=12> */
.L_x_12644:
        /* <DEDUP_REMOVED lines=12> */
.L_x_12645:
        /* <DEDUP_REMOVED lines=12> */
.L_x_12646:
        /* <DEDUP_REMOVED lines=12> */
.L_x_12647:
        /* <DEDUP_REMOVED lines=14> */
.L_x_12631:
        /* <DEDUP_REMOVED lines=46> */
.L_x_12649:
        /* <DEDUP_REMOVED lines=12> */
.L_x_12650:
        /* <DEDUP_REMOVED lines=12> */
.L_x_12651:
        /* <DEDUP_REMOVED lines=12> */
.L_x_12652:
        /* <DEDUP_REMOVED lines=12> */
.L_x_12653:
        /* <DEDUP_REMOVED lines=12> */
.L_x_12654:
        /* <DEDUP_REMOVED lines=12> */
.L_x_12655:
        /* <DEDUP_REMOVED lines=9> */
.L_x_12648:
        /* <DEDUP_REMOVED lines=12> */
.L_x_12656:
        /* <DEDUP_REMOVED lines=12> */
.L_x_12657:
        /* <DEDUP_REMOVED lines=12> */
.L_x_12658:
        /* <DEDUP_REMOVED lines=12> */
.L_x_12659:
        /* <DEDUP_REMOVED lines=12> */
.L_x_12660:
        /* <DEDUP_REMOVED lines=12> */
.L_x_12661:
        /* <DEDUP_REMOVED lines=12> */
.L_x_12662:
        /* <DEDUP_REMOVED lines=13> */
.L_x_12640:
        /* <DEDUP_REMOVED lines=41> */
[----:B------:R-:W-:Y:S01]  /*7c40*/  @P2 FADD.FTZ R173, R181, -R164 ;  /* 0x800000a4b5ad2221 */ /* 0x000fe20000010000 */
[----:B------:R-:W-:-:S03]  /*7c50*/  MOV R164, R32 ;  /* 0x0000002000a47202 */ /* 0x000fc60000000f00 */
        /* <DEDUP_REMOVED lines=8> */
.L_x_12665:
[----:B------:R-:W-:Y:S05]  /*7ce0*/  @!P1 BRA `(.L_x_12666) ;  /* 0x0000000000189947 */ /* 0x000fea0003800000 */
[----:B------:R-:W-:Y:S01]  /*7cf0*/  FMUL.FTZ R172, R165, UR25 ;  /* 0x00000019a5ac7c20 */ /* 0x000fe20008410000 */
[----:B------:R-:W-:-:S03]  /*7d00*/  LOP3.LUT P2, RZ, R216, 0xff00, RZ, 0xc0, !PT ;  /* 0x0000ff00d8ff7812 */ /* 0x000fc6000784c0ff */
[----:B------:R-:W-:-:S05]  /*7d10*/  FMUL.FTZ R172, R172, UR24 ;  /* 0x00000018acac7c20 */ /* 0x000fca0008410000 */
[----:B------:R-:W-:-:S04]  /*7d20*/  FSEL R172, R172, RZ, P2 ;  /* 0x000000ffacac7208 */ /* 0x000fc80001000000 */
[----:B------:R-:W-:-:S04]  /*7d30*/  F2FP.F16.F32.PACK_AB R172, RZ, R172 ;  /* 0x000000acffac723e */ /* 0x000fc800000000ff */
[----:B------:R-:W-:-:S07]  /*7d40*/  PRMT R160, R160, 0x5410, R172 ;  /* 0x00005410a0a07816 */ /* 0x000fce00000000ac */
.L_x_12666:
[----:B------:R-:W-:Y:S05]  /*7d50*/  @!P1 BRA `(.L_x_12667) ;  /* 0x0000000000189947 */ /* 0x000fea0003800000 */
[----:B------:R-:W-:Y:S01]  /*7d60*/  FMUL.FTZ R172, R166, UR25 ;  /* 0x00000019a6ac7c20 */ /* 0x000fe20008410000 */
[----:B------:R-:W-:-:S03]  /*7d70*/  LOP3.LUT P2, RZ, R216, 0xff0000, RZ, 0xc0, !PT ;  /* 0x00ff0000d8ff7812 */ /* 0x000fc6000784c0ff */
[----:B------:R-:W-:-:S05]  /*7d80*/  FMUL.FTZ R172, R172, UR24 ;  /* 0x00000018acac7c20 */ /* 0x000fca0008410000 */
[----:B------:R-:W-:-:S04]  /*7d90*/  FSEL R172, R172, RZ, P2 ;  /* 0x000000ffacac7208 */ /* 0x000fc80001000000 */
[----:B------:R-:W-:-:S04]  /*7da0*/  F2FP.F16.F32.PACK_AB R172, RZ, R172 ;  /* 0x000000acffac723e */ /* 0x000fc800000000ff */
[----:B------:R-:W-:-:S07]  /*7db0*/  PRMT R161, R172, 0x7610, R161 ;  /* 0x00007610aca17816 */ /* 0x000fce00000000a1 */
.L_x_12667:
[----:B------:R-:W-:Y:S05]  /*7dc0*/  @!P1 BRA `(.L_x_12668) ;  /* 0x0000000000189947 */ /* 0x000fea0003800000 */
[----:B------:R-:W-:Y:S01]  /*7dd0*/  FMUL.FTZ R172, R167, UR25 ;  /* 0x00000019a7ac7c20 */ /* 0x000fe20008410000 */
[----:B------:R-:W-:-:S03]  /*7de0*/  LOP3.LUT P2, RZ, R216, 0xff000000, RZ, 0xc0, !PT ;  /* 0xff000000d8ff7812 */ /* 0x000fc6000784c0ff */
[----:B------:R-:W-:-:S05]  /*7df0*/  FMUL.FTZ R172, R172, UR24 ;  /* 0x00000018acac7c20 */ /* 0x000fca0008410000 */
[----:B------:R-:W-:-:S04]  /*7e00*/  FSEL R172, R172, RZ, P2 ;  /* 0x000000ffacac7208 */ /* 0x000fc80001000000 */
[----:B------:R-:W-:-:S04]  /*7e10*/  F2FP.F16.F32.PACK_AB R172, RZ, R172 ;  /* 0x000000acffac723e */ /* 0x000fc800000000ff */
[----:B------:R-:W-:-:S07]  /*7e20*/  PRMT R161, R161, 0x5410, R172 ;  /* 0x00005410a1a17816 */ /* 0x000fce00000000ac */
.L_x_12668:
[----:B------:R-:W-:Y:S05]  /*7e30*/  @!P1 BRA `(.L_x_12669) ;  /* 0x0000000000189947 */ /* 0x000fea0003800000 */
[----:B------:R-:W-:Y:S01]  /*7e40*/  FMUL.FTZ R172, R168, UR25 ;  /* 0x00000019a8ac7c20 */ /* 0x000fe20008410000 */
[----:B------:R-:W-:-:S03]  /*7e50*/  LOP3.LUT P2, RZ, R217, 0xff, RZ, 0xc0, !PT ;  /* 0x000000ffd9ff7812 */ /* 0x000fc6000784c0ff */
[----:B------:R-:W-:-:S05]  /*7e60*/  FMUL.FTZ R172, R172, UR24 ;  /* 0x00000018acac7c20 */ /* 0x000fca0008410000 */
[----:B------:R-:W-:-:S04]  /*7e70*/  FSEL R172, R172, RZ, P2 ;  /* 0x000000ffacac7208 */ /* 0x000fc80001000000 */
[----:B------:R-:W-:-:S04]  /*7e80*/  F2FP.F16.F32.PACK_AB R172, RZ, R172 ;  /* 0x000000acffac723e */ /* 0x000fc800000000ff */
[----:B------:R-:W-:-:S07]  /*7e90*/  PRMT R162, R172, 0x7610, R162 ;  /* 0x00007610aca27816 */ /* 0x000fce00000000a2 */
.L_x_12669:
[----:B------:R-:W-:Y:S05]  /*7ea0*/  @!P1 BRA `(.L_x_12670) ;  /* 0x0000000000189947 */ /* 0x000fea0003800000 */
[----:B------:R-:W-:Y:S01]  /*7eb0*/  FMUL.FTZ R172, R169, UR25 ;  /* 0x00000019a9ac7c20 */ /* 0x000fe20008410000 */
[----:B------:R-:W-:-:S03]  /*7ec0*/  LOP3.LUT P2, RZ, R217, 0xff00, RZ, 0xc0, !PT ;  /* 0x0000ff00d9ff7812 */ /* 0x000fc6000784c0ff */
[----:B------:R-:W-:-:S05]  /*7ed0*/  FMUL.FTZ R172, R172, UR24 ;  /* 0x00000018acac7c20 */ /* 0x000fca0008410000 */
[----:B------:R-:W-:-:S04]  /*7ee0*/  FSEL R172, R172, RZ, P2 ;  /* 0x000000ffacac7208 */ /* 0x000fc80001000000 */
[----:B------:R-:W-:-:S04]  /*7ef0*/  F2FP.F16.F32.PACK_AB R172, RZ, R172 ;  /* 0x000000acffac723e */ /* 0x000fc800000000ff */
[----:B------:R-:W-:-:S07]  /*7f00*/  PRMT R162, R162, 0x5410, R172 ;  /* 0x00005410a2a27816 */ /* 0x000fce00000000ac */
.L_x_12670:
[----:B------:R-:W-:Y:S05]  /*7f10*/  @!P1 BRA `(.L_x_12671) ;  /* 0x0000000000189947 */ /* 0x000fea0003800000 */
[----:B------:R-:W-:Y:S01]  /*7f20*/  FMUL.FTZ R172, R170, UR25 ;  /* 0x00000019aaac7c20 */ /* 0x000fe20008410000 */
[----:B------:R-:W-:-:S03]  /*7f30*/  LOP3.LUT P2, RZ, R217, 0xff0000, RZ, 0xc0, !PT ;  /* 0x00ff0000d9ff7812 */ /* 0x000fc6000784c0ff */
[----:B------:R-:W-:-:S05]  /*7f40*/  FMUL.FTZ R172, R172, UR24 ;  /* 0x00000018acac7c20 */ /* 0x000fca0008410000 */
[----:B------:R-:W-:-:S04]  /*7f50*/  FSEL R172, R172, RZ, P2 ;  /* 0x000000ffacac7208 */ /* 0x000fc80001000000 */
[----:B------:R-:W-:-:S04]  /*7f60*/  F2FP.F16.F32.PACK_AB R172, RZ, R172 ;  /* 0x000000acffac723e */ /* 0x000fc800000000ff */
[----:B------:R-:W-:-:S07]  /*7f70*/  PRMT R163, R172, 0x7610, R163 ;  /* 0x00007610aca37816 */ /* 0x000fce00000000a3 */
.L_x_12671:
        /* <DEDUP_REMOVED lines=9> */
.L_x_12664:
        /* <DEDUP_REMOVED lines=12> */
.L_x_12673:
        /* <DEDUP_REMOVED lines=12> */
.L_x_12674:
        /* <DEDUP_REMOVED lines=12> */
.L_x_12675:
        /* <DEDUP_REMOVED lines=12> */
.L_x_12676:
        /* <DEDUP_REMOVED lines=12> */
.L_x_12677:
        /* <DEDUP_REMOVED lines=12> */
.L_x_12678:
        /* <DEDUP_REMOVED lines=12> */
.L_x_12679:
        /* <DEDUP_REMOVED lines=14> */
.L_x_12663:
        /* <DEDUP_REMOVED lines=46> */
.L_x_12681:
        /* <DEDUP_REMOVED lines=12> */
.L_x_12682:
        /* <DEDUP_REMOVED lines=12> */
.L_x_12683:
        /* <DEDUP_REMOVED lines=12> */
.L_x_12684:
        /* <DEDUP_REMOVED lines=12> */
.L_x_12685:
        /* <DEDUP_REMOVED lines=12> */
.L_x_12686:
        /* <DEDUP_REMOVED lines=12> */
.L_x_12687:
        /* <DEDUP_REMOVED lines=9> */
.L_x_12680:
        /* <DEDUP_REMOVED lines=12> */
.L_x_12688:
        /* <DEDUP_REMOVED lines=12> */
.L_x_12689:
        /* <DEDUP_REMOVED lines=12> */
.L_x_12690:
        /* <DEDUP_REMOVED lines=12> */
.L_x_12691:
        /* <DEDUP_REMOVED lines=12> */
.L_x_12692:
        /* <DEDUP_REMOVED lines=12> */
.L_x_12693:
        /* <DEDUP_REMOVED lines=12> */
.L_x_12694:
        /* <DEDUP_REMOVED lines=13> */
.L_x_12672:
        /* <DEDUP_REMOVED lines=21> */
[----:B------:R-:W-:Y:S01]  /*9580*/  MOV R167, R27 ;  /* 0x0000001b00a77202 */ /* 0x000fe20000000f00 */
[----:B------:R-:W-:Y:S01]  /*9590*/  @P2 FADD.FTZ R171, R202, -R171 ;  /* 0x800000abcaab2221 */ /* 0x000fe20000010000 */
[----:B------:R-:W-:Y:S01]  /*95a0*/  @P2 FFMA.FTZ R165, R164, UR28, R25 ;  /* 0x0000001ca4a52c23 */ /* 0x000fe20008010019 */
[----:B------:R-:W-:Y:S01]  /*95b0*/  @P2 FADD.FTZ R164, R195, -R166 ;  /* 0x800000a6c3a42221 */ /* 0x000fe20000010000 */
[----:B------:R-:W-:Y:S01]  /*95c0*/  MOV R166, R26 ;  /* 0x0000001a00a67202 */ /* 0x000fe20000000f00 */
[----:B------:R-:W-:Y:S01]  /*95d0*/  @P2 FFMA.FTZ R166, R169, UR28, R26 ;  /* 0x0000001ca9a62c23 */ /* 0x000fe2000801001a */
[--C-:B------:R-:W-:Y:S01]  /*95e0*/  @P2 FFMA.FTZ R169, R246, UR9, R248.reuse ;  /* 0x00000009f6a92c23 */ /* 0x100fe200080100f8 */
[----:B------:R-:W-:Y:S01]  /*95f0*/  @P2 FFMA.FTZ R167, R164, UR28, R27 ;  /* 0x0000001ca4a72c23 */ /* 0x000fe2000801001b */
[----:B------:R-:W-:Y:S01]  /*9600*/  @P2 FFMA.FTZ R173, R243, UR9, R248 ;  /* 0x00000009f3ad2c23 */ /* 0x000fe200080100f8 */
[----:B------:R-:W-:Y:S01]  /*9610*/  @P2 FFMA.FTZ R170, R171, UR28, R22 ;  /* 0x0000001cabaa2c23 */ /* 0x000fe20008010016 */
[----:B------:R-:W-:Y:S01]  /*9620*/  @P2 FADD.FTZ R169, R200, -R169 ;  /* 0x800000a9c8a92221 */ /* 0x000fe20000010000 */
[----:B------:R-:W-:Y:S01]  /*9630*/  MOV R171, R23 ;  /* 0x0000001700ab7202 */ /* 0x000fe20000000f00 */
[----:B------:R-:W-:-:S02]  /*9640*/  @P2 FADD.FTZ R173, R192, -R173 ;  /* 0x800000adc0ad2221 */ /* 0x000fc40000010000 */
        /* <DEDUP_REMOVED lines=17> */
.L_x_12697:
[----:B------:R-:W-:Y:S05]  /*9760*/  @!P1 BRA `(.L_x_12698) ;  /* 0x0000000000189947 */ /* 0x000fea0003800000 */
[----:B------:R-:W-:Y:S01]  /*9770*/  FMUL.FTZ R172, R165, UR25 ;  /* 0x00000019a5ac7c20 */ /* 0x000fe20008410000 */
[----:B------:R-:W-:-:S03]  /*9780*/  LOP3.LUT P2, RZ, R218, 0xff00, RZ, 0xc0, !PT ;  /* 0x0000ff00daff7812 */ /* 0x000fc6000784c0ff */
[----:B------:R-:W-:-:S05]  /*9790*/  FMUL.FTZ R172, R172, UR24 ;  /* 0x00000018acac7c20 */ /* 0x000fca0008410000 */
[----:B------:R-:W-:-:S04]  /*97a0*/  FSEL R172, R172, RZ, P2 ;  /* 0x000000ffacac7208 */ /* 0x000fc80001000000 */
[----:B------:R-:W-:-:S04]  /*97b0*/  F2FP.F16.F32.PACK_AB R172, RZ, R172 ;  /* 0x000000acffac723e */ /* 0x000fc800000000ff */
[----:B------:R-:W-:-:S07]  /*97c0*/  PRMT R160, R160, 0x5410, R172 ;  /* 0x00005410a0a07816 */ /* 0x000fce00000000ac */
.L_x_12698:
[----:B------:R-:W-:Y:S05]  /*97d0*/  @!P1 BRA `(.L_x_12699) ;  /* 0x0000000000189947 */ /* 0x000fea0003800000 */
[----:B------:R-:W-:Y:S01]  /*97e0*/  FMUL.FTZ R172, R166, UR25 ;  /* 0x00000019a6ac7c20 */ /* 0x000fe20008410000 */
[----:B------:R-:W-:-:S03]  /*97f0*/  LOP3.LUT P2, RZ, R218, 0xff0000, RZ, 0xc0, !PT ;  /* 0x00ff0000daff7812 */ /* 0x000fc6000784c0ff */
[----:B------:R-:W-:-:S05]  /*9800*/  FMUL.FTZ R172, R172, UR24 ;  /* 0x00000018acac7c20 */ /* 0x000fca0008410000 */
[----:B------:R-:W-:-:S04]  /*9810*/  FSEL R172, R172, RZ, P2 ;  /* 0x000000ffacac7208 */ /* 0x000fc80001000000 */
[----:B------:R-:W-:-:S04]  /*9820*/  F2FP.F16.F32.PACK_AB R172, RZ, R172 ;  /* 0x000000acffac723e */ /* 0x000fc800000000ff */
[----:B------:R-:W-:-:S07]  /*9830*/  PRMT R161, R172, 0x7610, R161 ;  /* 0x00007610aca17816 */ /* 0x000fce00000000a1 */
.L_x_12699:
[----:B------:R-:W-:Y:S05]  /*9840*/  @!P1 BRA `(.L_x_12700) ;  /* 0x0000000000189947 */ /* 0x000fea0003800000 */
[----:B------:R-:W-:Y:S01]  /*9850*/  FMUL.FTZ R172, R167, UR25 ;  /* 0x00000019a7ac7c20 */ /* 0x000fe20008410000 */
[----:B------:R-:W-:-:S03]  /*9860*/  LOP3.LUT P2, RZ, R218, 0xff000000, RZ, 0xc0, !PT ;  /* 0xff000000daff7812 */ /* 0x000fc6000784c0ff */
[----:B------:R-:W-:-:S05]  /*9870*/  FMUL.FTZ R172, R172, UR24 ;  /* 0x00000018acac7c20 */ /* 0x000fca0008410000 */
[----:B------:R-:W-:-:S04]  /*9880*/  FSEL R172, R172, RZ, P2 ;  /* 0x000000ffacac7208 */ /* 0x000fc80001000000 */
[----:B------:R-:W-:-:S04]  /*9890*/  F2FP.F16.F32.PACK_AB R172, RZ, R172 ;  /* 0x000000acffac723e */ /* 0x000fc800000000ff */
[----:B------:R-:W-:-:S07]  /*98a0*/  PRMT R161, R161, 0x5410, R172 ;  /* 0x00005410a1a17816 */ /* 0x000fce00000000ac */
.L_x_12700:
[----:B------:R-:W-:Y:S05]  /*98b0*/  @!P1 BRA `(.L_x_12701) ;  /* 0x0000000000189947 */ /* 0x000fea0003800000 */
[----:B------:R-:W-:Y:S01]  /*98c0*/  FMUL.FTZ R172, R168, UR25 ;  /* 0x00000019a8ac7c20 */ /* 0x000fe20008410000 */
[----:B------:R-:W-:-:S03]  /*98d0*/  LOP3.LUT P2, RZ, R219, 0xff, RZ, 0xc0, !PT ;  /* 0x000000ffdbff7812 */ /* 0x000fc6000784c0ff */
[----:B------:R-:W-:-:S05]  /*98e0*/  FMUL.FTZ R172, R172, UR24 ;  /* 0x00000018acac7c20 */ /* 0x000fca0008410000 */
[----:B------:R-:W-:-:S04]  /*98f0*/  FSEL R172, R172, RZ, P2 ;  /* 0x000000ffacac7208 */ /* 0x000fc80001000000 */
[----:B------:R-:W-:-:S04]  /*9900*/  F2FP.F16.F32.PACK_AB R172, RZ, R172 ;  /* 0x000000acffac723e */ /* 0x000fc800000000ff */
[----:B------:R-:W-:-:S07]  /*9910*/  PRMT R162, R172, 0x7610, R162 ;  /* 0x00007610aca27816 */ /* 0x000fce00000000a2 */
.L_x_12701:
[----:B------:R-:W-:Y:S05]  /*9920*/  @!P1 BRA `(.L_x_12702) ;  /* 0x0000000000189947 */ /* 0x000fea0003800000 */
[----:B------:R-:W-:Y:S01]  /*9930*/  FMUL.FTZ R172, R169, UR25 ;  /* 0x00000019a9ac7c20 */ /* 0x000fe20008410000 */
[----:B------:R-:W-:-:S03]  /*9940*/  LOP3.LUT P2, RZ, R219, 0xff00, RZ, 0xc0, !PT ;  /* 0x0000ff00dbff7812 */ /* 0x000fc6000784c0ff */
[----:B------:R-:W-:-:S05]  /*9950*/  FMUL.FTZ R172, R172, UR24 ;  /* 0x00000018acac7c20 */ /* 0x000fca0008410000 */
[----:B------:R-:W-:-:S04]  /*9960*/  FSEL R172, R172, RZ, P2 ;  /* 0x000000ffacac7208 */ /* 0x000fc80001000000 */
[----:B------:R-:W-:-:S04]  /*9970*/  F2FP.F16.F32.PACK_AB R172, RZ, R172 ;  /* 0x000000acffac723e */ /* 0x000fc800000000ff */
[----:B------:R-:W-:-:S07]  /*9980*/  PRMT R162, R162, 0x5410, R172 ;  /* 0x00005410a2a27816 */ /* 0x000fce00000000ac */
.L_x_12702:
[----:B------:R-:W-:Y:S05]  /*9990*/  @!P1 BRA `(.L_x_12703) ;  /* 0x0000000000189947 */ /* 0x000fea0003800000 */
[----:B------:R-:W-:Y:S01]  /*99a0*/  FMUL.FTZ R172, R170, UR25 ;  /* 0x00000019aaac7c20 */ /* 0x000fe20008410000 */
[----:B------:R-:W-:-:S03]  /*99b0*/  LOP3.LUT P2, RZ, R219, 0xff0000, RZ, 0xc0, !PT ;  /* 0x00ff0000dbff7812 */ /* 0x000fc6000784c0ff */
[----:B------:R-:W-:-:S05]  /*99c0*/  FMUL.FTZ R172, R172, UR24 ;  /* 0x00000018acac7c20 */ /* 0x000fca0008410000 */
[----:B------:R-:W-:-:S04]  /*99d0*/  FSEL R172, R172, RZ, P2 ;  /* 0x000000ffacac7208 */ /* 0x000fc80001000000 */
[----:B------:R-:W-:-:S04]  /*99e0*/  F2FP.F16.F32.PACK_AB R172, RZ, R172 ;  /* 0x000000acffac723e */ /* 0x000fc800000000ff */
[----:B------:R-:W-:-:S07]  /*99f0*/  PRMT R163, R172, 0x7610, R163 ;  /* 0x00007610aca37816 */ /* 0x000fce00000000a3 */
.L_x_12703:
        /* <DEDUP_REMOVED lines=9> */
.L_x_12696:
        /* <DEDUP_REMOVED lines=12> */
.L_x_12705:
        /* <DEDUP_REMOVED lines=12> */
.L_x_12706:
        /* <DEDUP_REMOVED lines=12> */
.L_x_12707:
        /* <DEDUP_REMOVED lines=12> */
.L_x_12708:
        /* <DEDUP_REMOVED lines=12> */
.L_x_12709:
        /* <DEDUP_REMOVED lines=12> */
.L_x_12710:
        /* <DEDUP_REMOVED lines=12> */
.L_x_12711:
        /* <DEDUP_REMOVED lines=14> */
.L_x_12695:
        /* <DEDUP_REMOVED lines=17> */
.L_x_12713:
        /* <DEDUP_REMOVED lines=12> */
.L_x_12714:
        /* <DEDUP_REMOVED lines=12> */
.L_x_12715:
        /* <DEDUP_REMOVED lines=12> */
.L_x_12716:
        /* <DEDUP_REMOVED lines=12> */
.L_x_12717:
        /* <DEDUP_REMOVED lines=12> */
.L_x_12718:
        /* <DEDUP_REMOVED lines=12> */
.L_x_12719:
        /* <DEDUP_REMOVED lines=38> */
.L_x_12712:
        /* <DEDUP_REMOVED lines=12> */
.L_x_12720:
        /* <DEDUP_REMOVED lines=12> */
.L_x_12721:
        /* <DEDUP_REMOVED lines=12> */
.L_x_12722:
        /* <DEDUP_REMOVED lines=12> */
.L_x_12723:
        /* <DEDUP_REMOVED lines=12> */
.L_x_12724:
        /* <DEDUP_REMOVED lines=12> */
.L_x_12725:
        /* <DEDUP_REMOVED lines=12> */
.L_x_12726:
[----:B------:R-:W-:Y:S05]  /*ade0*/  @!P1 BRA `(.L_x_12704) ;  /* 0x0000000000309947 */ /* 0x000fea0003800000 */
[----:B------:R-:W-:Y:S01]  /*adf0*/  FFMA.FTZ R248, R203, UR9, R248 ;  /* 0x00000009cbf87c23 */ /* 0x000fe200080100f8 */
[----:B------:R-:W-:Y:S02]  /*ae00*/  ISETP.LT.AND P3, PT, RZ, UR29, PT ;  /* 0x0000001dff007c0c */ /* 0x000fe4000bf61270 */
[----:B------:R-:W-:Y:S01]  /*ae10*/  ISETP.GE.U32.AND P2, PT, R218, RZ, PT ;  /* 0x000000ffda00720c */ /* 0x000fe20003f46070 */
[----:B------:R-:W-:-:S03]  /*ae20*/  FADD.FTZ R248, R199, -R248 ;  /* 0x800000f8c7f87221 */ /* 0x000fc60000010000 */
[----:B------:R-:W-:Y:S01]  /*ae30*/  ISETP.GE.U32.AND.EX P2, PT, R219, 0x1000000, PT, P2 ;  /* 0x01000000db00780c */ /* 0x000fe20003f46120 */
[----:B------:R-:W-:-:S05]  /*ae40*/  FMUL.FTZ R248, R248, UR28 ;  /* 0x0000001cf8f87c20 */ /* 0x000fca0008410000 */
[----:B0-----:R-:W-:-:S05]  /*ae50*/  FSEL R172, R248, RZ, P3 ;  /* 0x000000fff8ac7208 */ /* 0x001fca0001800000 */
[----:B------:R-:W-:-:S04]  /*ae60*/  FMUL.FTZ R172, R172, UR25 ;  /* 0x00000019acac7c20 */ /* 0x000fc80008410000 */
[----:B------:R-:W-:-:S05]  /*ae70*/  FMUL.FTZ R172, R172, UR24 ;  /* 0x00000018acac7c20 */ /* 0x000fca0008410000 */
[----:B------:R-:W-:-:S04]  /*ae80*/  FSEL R172, R172, RZ, P2 ;  /* 0x000000ffacac7208 */ /* 0x000fc80001000000 */
[----:B------:R-:W-:-:S04]  /*ae90*/  F2FP.F16.F32.PACK_AB R172, RZ, R172 ;  /* 0x000000acffac723e */ /* 0x000fc800000000ff */
[----:B------:R-:W-:-:S07]  /*aea0*/  PRMT R163, R163, 0x5410, R172 ;  /* 0x00005410a3a37816 */ /* 0x000fce00000000ac */
.L_x_12704:
        /* <DEDUP_REMOVED lines=13> */
.L_x_12560:
        /* <DEDUP_REMOVED lines=29> */
.L_x_12728:
        /* <DEDUP_REMOVED lines=11> */
.L_x_19407:


//--------------------- .text._ZN10layer_norm13ln_bwd_kernelINS_13Kernel_traitsI6__halfS2_fS2_fjLj5120ELj1ELj1ELj4ELj16ENS_18Kernel_traits_baseILj5120ES2_S2_fS2_fjLj128EEEEELb1ELb1ELb0ELb0EEEvNS_9BwdParamsE --------------------------
	.section	.text._ZN10layer_norm13ln_bwd_kernelINS_13Kernel_traitsI6__halfS2_fS2_fjLj5120ELj1ELj1ELj4ELj16ENS_18Kernel_traits_baseILj5120ES2_S2_fS2_fjLj128EEEEELb1ELb1ELb0ELb0EEEvNS_9BwdParamsE,"ax",@progbits
	.align	128
        .global         _ZN10layer_norm13ln_bwd_kernelINS_13Kernel_traitsI6__halfS2_fS2_fjLj5120ELj1ELj1ELj4ELj16ENS_18Kernel_traits_baseILj5120ES2_S2_fS2_fjLj128EEEEELb1ELb1ELb0ELb0EEEvNS_9BwdParamsE
        .type           _ZN10layer_norm13ln_bwd_kernelINS_13Kernel_traitsI6__halfS2_fS2_fjLj5120ELj1ELj1ELj4ELj16ENS_18Kernel_traits_baseILj5120ES2_S2_fS2_fjLj128EEEEELb1ELb1ELb0ELb0EEEvNS_9BwdParamsE,@function
        .size           _ZN10layer_norm13ln_bwd_kernelINS_13Kernel_traitsI6__halfS2_fS2_fjLj5120ELj1ELj1ELj4ELj16ENS_18Kernel_traits_baseILj5120ES2_S2_fS2_fjLj128EEEEELb1ELb1ELb0ELb0EEEvNS_9BwdParamsE,(.L_x_19408 - _ZN10layer_norm13ln_bwd_kernelINS_13Kernel_traitsI6__halfS2_fS2_fjLj5120ELj1ELj1ELj4ELj16ENS_18Kernel_traits_baseILj5120ES2_S2_fS2_fjLj128EEEEELb1ELb1ELb0ELb0EEEvNS_9BwdParamsE)
        .other          _ZN10layer_norm13ln_bwd_kernelINS_13Kernel_traitsI6__halfS2_fS2_fjLj5120ELj1ELj1ELj4ELj16ENS_18Kernel_traits_baseILj5120ES2_S2_fS2_fjLj128EEEEELb1ELb1ELb0ELb0EEEvNS_9BwdParamsE,@"STO_CUDA_ENTRY STV_DEFAULT"
_ZN10layer_norm13ln_bwd_kernelINS_13Kernel_traitsI6__halfS2_fS2_fjLj5120ELj1ELj1ELj4ELj16ENS_18Kernel_traits_baseILj5120ES2_S2_fS2_fjLj128EEEEELb1ELb1ELb0ELb0EEEvNS_9BwdParamsE:
.text._ZN10layer_norm13ln_bwd_kernelINS_13Kernel_traitsI6__halfS2_fS2_fjLj5120ELj1ELj1ELj4ELj16ENS_18Kernel_traits_baseILj5120ES2_S2_fS2_fjLj128EEEEELb1ELb1ELb0ELb0EEEvNS_9BwdParamsE:
        /* <DEDUP_REMOVED lines=18> */
[----:B------:R-:W-:-:S04]  /*0120*/  ISETP.GE.U32.AND P4, PT, R11, 0x280, PT ;  /* 0x000002800b00780c */ /* 0x000fc80003f86070 */
[----:B------:R-:W-:Y:S01]  /*0130*/  P2R R0, PR, RZ, 0x10 ;  /* 0x00000010ff007803 */ /* 0x000fe20000000000 */
[----:B------:R-:W3:Y:S04]  /*0140*/  @P0 LDC.64 R2, c[0x0][0x3d0] ;  /* 0x0000f400ff020b82 */ /* 0x000ee80000000a00 */
[----:B------:R4:W-:Y:S04]  /*0150*/  STL [R1+0xc], R0 ;  /* 0x00000c0001007387 */ /* 0x0009e80000100800 */
[----:B------:R-:W2:Y:S08]  /*0160*/  @P0 LDC.64 R4, c[0x0][0x3e8] ;  /* 0x0000fa00ff040b82 */ /* 0x000eb00000000a00 */
[----:B------:R-:W1:Y:S08]  /*0170*/  @P1 LDC.64 R6, c[0x0][0x3d0] ;  /* 0x0000f400ff061b82 */ /* 0x000e700000000a00 */
[----:B------:R-:W4:Y:S01]  /*0180*/  @P1 LDC.64 R8, c[0x0][0x3e8] ;  /* 0x0000fa00ff081b82 */ /* 0x000f220000000a00 */
[----:B---3--:R-:W-:-:S05]  /*0190*/  @P0 IMAD.WIDE.U32 R2, R27, 0x10, R2 ;  /* 0x000000101b020825 */ /* 0x008fca00078e0002 */
[----:B0-----:R0:W5:Y:S02]  /*01a0*/  @P0 LDG.E.128 R40, desc[UR10][R2.64] ;  /* 0x0000000a02280981 */ /* 0x001164000c1e1d00 */
[----:B------:R-:W3:Y:S01]  /*01b0*/  @P2 LDC.64 R14, c[0x0][0x3d0] ;  /* 0x0000f400ff0e2b82 */ /* 0x000ee20000000a00 */
[C---:B--2---:R-:W-:Y:S01]  /*01c0*/  @P0 IMAD.WIDE.U32 R4, R27.reuse, 0x10, R4 ;  /* 0x000000101b040825 */ /* 0x044fe200078e0004 */
[----:B------:R-:W-:-:S04]  /*01d0*/  @P0 LOP3.LUT R27, R27, 0x80, RZ, 0xfc, !PT ;  /* 0x000000801b1b0812 */ /* 0x000fc800078efcff */
[----:B------:R0:W5:Y:S02]  /*01e0*/  @P0 LDG.E.128 R44, desc[UR10][R4.64] ;  /* 0x0000000a042c0981 */ /* 0x000164000c1e1d00 */
[----:B------:R-:W2:Y:S01]  /*01f0*/  @P2 LDC.64 R16, c[0x0][0x3e8] ;  /* 0x0000fa00ff102b82 */ /* 0x000ea20000000a00 */
[----:B-1----:R-:W-:-:S05]  /*0200*/  @P1 IMAD.WIDE.U32 R10, R27, 0x10, R6 ;  /* 0x000000101b0a1825 */ /* 0x002fca00078e0006 */
[----:B------:R0:W5:Y:S02]  /*0210*/  @P1 LDG.E.128 R48, desc[UR10][R10.64] ;  /* 0x0000000a0a301981 */ /* 0x000164000c1e1d00 */
[----:B------:R-:W1:Y:S01]  /*0220*/  @P3 LDC.64 R18, c[0x0][0x3d0] ;  /* 0x0000f400ff123b82 */ /* 0x000e620000000a00 */
[C---:B----4-:R-:W-:Y:S01]  /*0230*/  @P1 IMAD.WIDE.U32 R12, R27.reuse, 0x10, R8 ;  /* 0x000000101b0c1825 */ /* 0x050fe200078e0008 */
[----:B------:R-:W-:-:S04]  /*0240*/  @P1 IADD3 R27, PT, PT, R27, 0x80, RZ ;  /* 0x000000801b1b1810 */ /* 0x000fc80007ffe0ff */
[----:B------:R0:W5:Y:S02]  /*0250*/  @P1 LDG.E.128 R52, desc[UR10][R12.64] ;  /* 0x0000000a0c341981 */ /* 0x000164000c1e1d00 */
[----:B------:R-:W4:Y:S01]  /*0260*/  @P3 LDC.64 R20, c[0x0][0x3e8] ;  /* 0x0000fa00ff143b82 */ /* 0x000f220000000a00 */
[----:B---3--:R-:W-:-:S05]  /*0270*/  @P2 IMAD.WIDE.U32 R14, R27, 0x10, R14 ;  /* 0x000000101b0e2825 */ /* 0x008fca00078e000e */
[----:B------:R0:W5:Y:S02]  /*0280*/  @P2 LDG.E.128 R56, desc[UR10][R14.64] ;  /* 0x0000000a0e382981 */ /* 0x000164000c1e1d00 */
[----:B------:R-:W3:Y:S01]  /*0290*/  @P4 LDC.64 R22, c[0x0][0x3d0] ;  /* 0x0000f400ff164b82 */ /* 0x000ee20000000a00 */
[C---:B--2---:R-:W-:Y:S01]  /*02a0*/  @P2 IMAD.WIDE.U32 R16, R27.reuse, 0x10, R16 ;  /* 0x000000101b102825 */ /* 0x044fe200078e0010 */
[----:B------:R-:W-:-:S04]  /*02b0*/  @P2 IADD3 R27, PT, PT, R27, 0x80, RZ ;  /* 0x000000801b1b2810 */ /* 0x000fc80007ffe0ff */
[----:B------:R0:W5:Y:S02]  /*02c0*/  @P2 LDG.E.128 R60, desc[UR10][R16.64] ;  /* 0x0000000a103c2981 */ /* 0x000164000c1e1d00 */
[----:B------:R-:W2:Y:S01]  /*02d0*/  @P4 LDC.64 R24, c[0x0][0x3e8] ;  /* 0x0000fa00ff184b82 */ /* 0x000ea20000000a00 */
[----:B-1----:R-:W-:-:S05]  /*02e0*/  @P3 IMAD.WIDE.U32 R18, R27, 0x10, R18 ;  /* 0x000000101b123825 */ /* 0x002fca00078e0012 */
[----:B------:R0:W5:Y:S01]  /*02f0*/  @P3 LDG.E.128 R64, desc[UR10][R18.64] ;  /* 0x0000000a12403981 */ /* 0x000162000c1e1d00 */
[C---:B----4-:R-:W-:Y:S01]  /*0300*/  @P3 IMAD.WIDE.U32 R20, R27.reuse, 0x10, R20 ;  /* 0x000000101b143825 */ /* 0x050fe200078e0014 */
[----:B------:R-:W-:-:S04]  /*0310*/  @P3 IADD3 R27, PT, PT, R27, 0x80, RZ ;  /* 0x000000801b1b3810 */ /* 0x000fc80007ffe0ff */
[----:B------:R0:W5:Y:S01]  /*0320*/  @P3 LDG.E.128 R68, desc[UR10][R20.64] ;  /* 0x0000000a14443981 */ /* 0x000162000c1e1d00 */
[----:B---3--:R-:W-:-:S05]  /*0330*/  @P4 IMAD.WIDE.U32 R6, R27, 0x10, R22 ;  /* 0x000000101b064825 */ /* 0x008fca00078e0016 */
[----:B------:R0:W5:Y:S01]  /*0340*/  @P4 LDG.E.128 R72, desc[UR10][R6.64] ;  /* 0x0000000a06484981 */ /* 0x000162000c1e1d00 */
[----:B--2---:R-:W-:-:S05]  /*0350*/  @P4 IMAD.WIDE.U32 R8, R27, 0x10, R24 ;  /* 0x000000101b084825 */ /* 0x004fca00078e0018 */
        /* <DEDUP_REMOVED lines=195> */
.L_x_12772:
[----:B------:R-:W1:Y:S01]  /*0f90*/  @UP0 LDCU.64 UR4, c[0x0][0x3e0] ;  /* 0x00007c00ff0407ac */ /* 0x000e620008000a00 */
[----:B--2---:R-:W2:Y:S01]  /*0fa0*/  LDL R180, [R1+0x8] ;  /* 0x0000080001b47983 */ /* 0x004ea20000100800 */
        /* <DEDUP_REMOVED lines=26> */
[----:B------:R-:W-:Y:S02]  /*1150*/  ISETP.GE.U32.AND P3, PT, R180, 0x200, PT ;  /* 0x00000200b400780c */ /* 0x000fe40003f66070 */
[----:B---3--:R-:W-:-:S04]  /*1160*/  FSEL R0, R0, RZ, !P5 ;  /* 0x000000ff00007208 */ /* 0x008fc80006800000 */
[----:B------:R-:W-:Y:S02]  /*1170*/  R2UR UR18, R0 ;  /* 0x00000000001272ca */ /* 0x000fe400000e0000 */
[----:B----4-:R-:W-:Y:S01]  /*1180*/  R2UR UR17, R178 ;  /* 0x00000000b21172ca */ /* 0x010fe200000e0000 */
[----:B------:R-:W-:Y:S01]  /*1190*/  @P0 HADD2.F32 R0, -RZ, R176.H0_H0 ;  /* 0x200000b0ff000230 */ /* 0x000fe20000004100 */
[----:B------:R-:W-:Y:S02]  /*11a0*/  P2R R176, PR, RZ, 0x40 ;  /* 0x00000040ffb07803 */ /* 0x000fe40000000000 */
[----:B------:R-:W-:Y:S02]  /*11b0*/  ISETP.GE.U32.AND P0, PT, R180, 0x80, PT ;  /* 0x00000080b400780c */ /* 0x000fe40003f06070 */
[----:B------:R-:W-:Y:S01]  /*11c0*/  @P1 R2UR UR16, R0 ;  /* 0x00000000001012ca */ /* 0x000fe200000e0000 */
[----:B------:R1:W-:Y:S01]  /*11d0*/  STL [R1+0xc], R176 ;  /* 0x00000cb001007387 */ /* 0x0003e20000100800 */
[----:B------:R-:W-:-:S02]  /*11e0*/  MOV R0, UR5 ;  /* 0x0000000500007c02 */ /* 0x000fc40008000f00 */
[----:B------:R-:W-:Y:S02]  /*11f0*/  ISETP.GE.U32.AND P1, PT, R180, 0x100, PT ;  /* 0x00000100b400780c */ /* 0x000fe40003f26070 */
[----:B0-----:R-:W-:-:S04]  /*1200*/  LEA.HI.SX32 R0, R0, R179, 0x1d ;  /* 0x000000b300007211 */ /* 0x001fc800078feaff */
[----:B------:R-:W-:Y:S01]  /*1210*/  MOV R214, R0 ;  /* 0x0000000000d67202 */ /* 0x000fe20000000f00 */
[----:B-1---5:R-:W-:Y:S06]  /*1220*/  @!P0 BRA `(.L_x_12731) ;  /* 0x0000000400e48947 */ /* 0x022fec0003800000 */
[----:B------:R-:W0:Y:S01]  /*1230*/  LDC.64 R22, c[0x0][0x3a8] ;  /* 0x0000ea00ff167b82 */ /* 0x000e220000000a00 */
[----:B------:R-:W2:Y:S04]  /*1240*/  LDL.LU R237, [R1+0x50] ;  /* 0x0000500001ed7983 */ /* 0x000ea80000300800 */
[----:B------:R-:W3:Y:S03]  /*1250*/  LDL.LU R206, [R1+0xf0] ;  /* 0x0000f00001ce7983 */ /* 0x000ee60000300800 */
[----:B------:R-:W1:Y:S01]  /*1260*/  LDC.64 R176, c[0x0][0x428] ;  /* 0x00010a00ffb07b82 */ /* 0x000e620000000a00 */
[----:B------:R-:W4:Y:S04]  /*1270*/  LDL.LU R216, [R1+0x54] ;  /* 0x0000540001d87983 */ /* 0x000f280000300800 */
[----:B------:R-:W4:Y:S01]  /*1280*/  LDL.LU R248, [R1+0xf4] ;  /* 0x0000f40001f87983 */ /* 0x000f220000300800 */
[----:B------:R-:W-:-:S02]  /*1290*/  ISETP.NE.U32.AND P4, PT, RZ, UR22, PT ;  /* 0x00000016ff007c0c */ /* 0x000fc4000bf85070 */
[----:B------:R-:W1:Y:S01]  /*12a0*/  LDC.64 R200, c[0x0][0x3b0] ;  /* 0x0000ec00ffc87b82 */ /* 0x000e620000000a00 */
[----:B------:R-:W4:Y:S04]  /*12b0*/  LDL.LU R243, [R1+0x58] ;  /* 0x0000580001f37983 */ /* 0x000f280000300800 */
[----:B------:R-:W4:Y:S01]  /*12c0*/  LDL.LU R195, [R1+0xf8] ;  /* 0x0000f80001c37983 */ /* 0x000f220000300800 */
[----:B0-----:R-:W-:-:S04]  /*12d0*/  IMAD.WIDE.U32 R22, R0, 0x20, R22 ;  /* 0x0000002000167825 */ /* 0x001fc800078e0016 */
[----:B-1----:R-:W-:Y:S01]  /*12e0*/  IMAD.WIDE.U32 R176, R0, 0x10, R176 ;  /* 0x0000001000b07825 */ /* 0x002fe200078e00b0 */
[----:B------:R-:W2:Y:S04]  /*12f0*/  LDG.E.128 R188, desc[UR10][R22.64] ;  /* 0x0000000a16bc7981 */ /* 0x000ea8000c1e1d00 */
[----:B------:R0:W4:Y:S04]  /*1300*/  LDG.E.128 R180, desc[UR10][R22.64+0x10] ;  /* 0x0000100a16b47981 */ /* 0x000128000c1e1d00 */
[----:B------:R-:W3:Y:S01]  /*1310*/  LDG.E.128 R176, desc[UR10][R176.64] ;  /* 0x0000000ab0b07981 */ /* 0x000ee2000c1e1d00 */
[----:B------:R-:W-:-:S03]  /*1320*/  ISETP.NE.AND.EX P4, PT, RZ, UR23, PT, P4 ;  /* 0x00000017ff007c0c */ /* 0x000fc6000bf85340 */
[----:B------:R-:W4:Y:S04]  /*1330*/  LDL.LU R236, [R1+0x5c] ;  /* 0x00005c0001ec7983 */ /* 0x000f280000300800 */
[----:B------:R-:W4:Y:S04]  /*1340*/  LDL.LU R16, [R1+0xfc] ;  /* 0x0000fc0001107983 */ /* 0x000f280000300800 */
[----:B------:R-:W4:Y:S02]  /*1350*/  LDL.LU R215, [R1+0x40] ;  /* 0x0000400001d77983 */ /* 0x000f240000300800 */
[----:B0-----:R-:W0:Y:S02]  /*1360*/  @P4 LDC.64 R22, c[0x0][0x438] ;  /* 0x00010e00ff164b82 */ /* 0x001e240000000a00 */
[----:B------:R-:W4:Y:S04]  /*1370*/  LDL.LU R231, [R1+0xe0] ;  /* 0x0000e00001e77983 */ /* 0x000f280000300800 */
[----:B------:R-:W4:Y:S04]  /*1380*/  LDL.LU R214, [R1+0x44] ;  /* 0x0000440001d67983 */ /* 0x000f280000300800 */
[----:B------:R-:W4:Y:S01]  /*1390*/  LDL.LU R222, [R1+0xe4] ;  /* 0x0000e40001de7983 */ /* 0x000f220000300800 */
[----:B-----5:R-:W-:-:S03]  /*13a0*/  HADD2.F32 R12, -RZ, R40.H0_H0 ;  /* 0x20000028ff0c7230 */ /* 0x020fc60000004100 */
[----:B------:R-:W4:Y:S04]  /*13b0*/  LDL.LU R221, [R1+0x48] ;  /* 0x0000480001dd7983 */ /* 0x000f280000300800 */
[----:B------:R-:W4:Y:S01]  /*13c0*/  LDL.LU R213, [R1+0xe8] ;  /* 0x0000e80001d57983 */ /* 0x000f220000300800 */
[----:B0-----:R-:W-:-:S05]  /*13d0*/  @P4 IMAD.WIDE.U32 R22, R0, 0x20, R22 ;  /* 0x0000002000164825 */ /* 0x001fca00078e0016 */
[----:B------:R-:W5:Y:S04]  /*13e0*/  @P4 LDG.E.128 R144, desc[UR10][R22.64] ;  /* 0x0000000a16904981 */ /* 0x000f68000c1e1d00 */
[----:B------:R0:W5:Y:S02]  /*13f0*/  @P4 LDG.E.128 R148, desc[UR10][R22.64+0x10] ;  /* 0x0000100a16944981 */ /* 0x000164000c1e1d00 */
[----:B0-----:R-:W-:-:S06]  /*1400*/  IMAD.WIDE.U32 R22, R0, 0x8, R200 ;  /* 0x0000000800167825 */ /* 0x001fcc00078e00c8 */
[----:B------:R-:W5:Y:S01]  /*1410*/  LDG.E.64 R22, desc[UR10][R22.64] ;  /* 0x0000000a16167981 */ /* 0x000f62000c1e1b00 */
[----:B--2---:R-:W-:-:S04]  /*1420*/  FADD.FTZ R6, R188, -UR18 ;  /* 0x80000012bc067e21 */ /* 0x004fc80008010000 */
[----:B------:R-:W-:Y:S01]  /*1430*/  FMUL.FTZ R201, R6, UR17 ;  /* 0x0000001106c97c20 */ /* 0x000fe20008410000 */
[----:B---3--:R-:W-:Y:S02]  /*1440*/  HADD2.F32 R11, -RZ, R176.H0_H0 ;  /* 0x200000b0ff0b7230 */ /* 0x008fe40000004100 */
[----:B------:R-:W-:-:S03]  /*1450*/  FADD.FTZ R6, R189, -UR18 ;  /* 0x80000012bd067e21 */ /* 0x000fc60008010000 */
[----:B------:R-:W-:Y:S01]  /*1460*/  FADD.FTZ R237, R237, R11 ;  /* 0x0000000beded7221 */ /* 0x000fe20000010000 */
[----:B------:R-:W-:-:S04]  /*1470*/  FFMA.FTZ R206, R201, R11, R206 ;  /* 0x0000000bc9ce7223 */ /* 0x000fc800000100ce */
[----:B------:R0:W-:Y:S04]  /*1480*/  STL [R1+0x50], R237 ;  /* 0x000050ed01007387 */ /* 0x0001e80000100800 */
[----:B------:R1:W-:Y:S01]  /*1490*/  STL [R1+0xf0], R206 ;  /* 0x0000f0ce01007387 */ /* 0x0003e20000100800 */
[----:B0-----:R-:W-:Y:S01]  /*14a0*/  FMUL.FTZ R237, R12, R11 ;  /* 0x0000000b0ced7220 */ /* 0x001fe20000410000 */
[----:B------:R-:W-:Y:S02]  /*14b0*/  HADD2.F32 R11, -RZ, R176.H1_H1 ;  /* 0x300000b0ff0b7230 */ /* 0x000fe40000004100 */
[----:B-1----:R-:W-:Y:S01]  /*14c0*/  FMUL.FTZ R206, R6, UR17 ;  /* 0x0000001106ce7c20 */ /* 0x002fe20008410000 */
[----:B------:R-:W-:-:S03]  /*14d0*/  HADD2.F32 R6, -RZ, R40.H1_H1 ;  /* 0x30000028ff067230 */ /* 0x000fc60000004100 */
[----:B----4-:R-:W-:Y:S01]  /*14e0*/  FFMA.FTZ R248, R206, R11, R248 ;  /* 0x0000000bcef87223 */ /* 0x010fe200000100f8 */
[----:B------:R-:W-:Y:S01]  /*14f0*/  FADD.FTZ R12, R190, -UR18 ;  /* 0x80000012be0c7e21 */ /* 0x000fe20008010000 */
[----:B------:R-:W-:-:S03]  /*1500*/  FADD.FTZ R216, R216, R11 ;  /* 0x0000000bd8d87221 */ /* 0x000fc60000010000 */
[----:B------:R0:W-:Y:S01]  /*1510*/  STL [R1+0xf4], R248 ;  /* 0x0000f4f801007387 */ /* 0x0001e20000100800 */
[----:B------:R-:W-:Y:S01]  /*1520*/  FMUL.FTZ R200, R12, UR17 ;  /* 0x000000110cc87c20 */ /* 0x000fe20008410000 */
[----:B------:R-:W-:Y:S02]  /*1530*/  HADD2.F32 R12, -RZ, R41.H0_H0 ;  /* 0x20000029ff0c7230 */ /* 0x000fe40000004100 */
[----:B0-----:R-:W-:Y:S01]  /*1540*/  FMUL.FTZ R248, R6, R11 ;  /* 0x0000000b06f87220 */ /* 0x001fe20000410000 */
[----:B------:R-:W-:Y:S01]  /*1550*/  HADD2.F32 R11, -RZ, R177.H0_H0 ;  /* 0x200000b1ff0b7230 */ /* 0x000fe20000004100 */
[----:B------:R-:W-:Y:S04]  /*1560*/  STL [R1+0x54], R216 ;  /* 0x000054d801007387 */ /* 0x000fe80000100800 */
[----:B------:R-:W-:Y:S01]  /*1570*/  FADD.FTZ R243, R243, R11 ;  /* 0x0000000bf3f37221 */ /* 0x000fe20000010000 */
[----:B------:R-:W-:-:S04]  /*1580*/  FFMA.FTZ R195, R200, R11, R195 ;  /* 0x0000000bc8c37223 */ /* 0x000fc800000100c3 */
[----:B------:R0:W-:Y:S04]  /*1590*/  STL [R1+0x58], R243 ;  /* 0x000058f301007387 */ /* 0x0001e80000100800 */
[----:B------:R1:W-:Y:S04]  /*15a0*/  STL [R1+0xf8], R195 ;  /* 0x0000f8c301007387 */ /* 0x0003e80000100800 */
[----:B------:R-:W2:Y:S01]  /*15b0*/  LDL.LU R188, [R1+0x4c] ;  /* 0x00004c0001bc7983 */ /* 0x000ea20000300800 */
[----:B0-----:R-:W-:Y:S01]  /*15c0*/  FMUL.FTZ R243, R12, R11 ;  /* 0x0000000b0cf37220 */ /* 0x001fe20000410000 */
[----:B------:R-:W-:-:S02]  /*15d0*/  FADD.FTZ R12, R180, -UR18 ;  /* 0x80000012b40c7e21 */ /* 0x000fc40008010000 */
[----:B------:R-:W3:Y:S01]  /*15e0*/  LDL.LU R180, [R1+0xec] ;  /* 0x0000ec0001b47983 */ /* 0x000ee20000300800 */
[----:B------:R-:W-:Y:S02]  /*15f0*/  HADD2.F32 R11, -RZ, R177.H1_H1 ;  /* 0x300000b1ff0b7230 */ /* 0x000fe40000004100 */
[----:B------:R-:W-:-:S04]  /*1600*/  FADD.FTZ R6, R191, -UR18 ;  /* 0x80000012bf067e21 */ /* 0x000fc80008010000 */
[----:B-1----:R-:W-:Y:S01]  /*1610*/  FMUL.FTZ R195, R6, UR17 ;  /* 0x0000001106c37c20 */ /* 0x002fe20008410000 */
[----:B------:R-:W-:Y:S01]  /*1620*/  FADD.FTZ R236, R236, R11 ;  /* 0x0000000becec7221 */ /* 0x000fe20000010000 */
[----:B------:R-:W-:-:S04]  /*1630*/  HADD2.F32 R6, -RZ, R41.H1_H1 ;  /* 0x30000029ff067230 */ /* 0x000fc80000004100 */
[----:B------:R0:W-:Y:S01]  /*1640*/  STL [R1+0x5c], R236 ;  /* 0x00005cec01007387 */ /* 0x0001e20000100800 */
[-C--:B------:R-:W-:Y:S01]  /*1650*/  FFMA.FTZ R16, R195, R11.reuse, R16 ;  /* 0x0000000bc3107223 */ /* 0x080fe20000010010 */
[----:B0-----:R-:W-:Y:S01]  /*1660*/  FMUL.FTZ R236, R6, R11 ;  /* 0x0000000b06ec7220 */ /* 0x001fe20000410000 */
[----:B------:R-:W-:Y:S01]  /*1670*/  FMUL.FTZ R6, R12, UR17 ;  /* 0x000000110c067c20 */ /* 0x000fe20008410000 */
[----:B------:R-:W-:Y:S02]  /*1680*/  HADD2.F32 R12, -RZ, R178.H0_H0 ;  /* 0x200000b2ff0c7230 */ /* 0x000fe40000004100 */
[----:B------:R0:W-:Y:S03]  /*1690*/  STL [R1+0xfc], R16 ;  /* 0x0000fc1001007387 */ /* 0x0001e60000100800 */
        /* <DEDUP_REMOVED lines=10> */
[----:B------:R-:W-:Y:S01]  /*1740*/  STL [R1+0x40], R215 ;  /* 0x000040d701007387 */ /* 0x000fe20000100800 */
[----:B------:R-:W-:-:S03]  /*1750*/  FADD.FTZ R176, R182, -UR18 ;  /* 0x80000012b6b07e21 */ /* 0x000fc60008010000 */
[----:B------:R0:W-:Y:S01]  /*1760*/  STL [R1+0xe4], R222 ;  /* 0x0000e4de01007387 */ /* 0x0001e20000100800 */
[----:B------:R-:W-:Y:S01]  /*1770*/  FADD.FTZ R214, R214, R12 ;  /* 0x0000000cd6d67221 */ /* 0x000fe20000010000 */
[----:B0-----:R-:W-:Y:S01]  /*1780*/  FMUL.FTZ R222, R16, R12 ;  /* 0x0000000c10de7220 */ /* 0x001fe20000410000 */
[----:B------:R-:W-:Y:S02]  /*1790*/  HADD2.F32 R16, -RZ, R179.H0_H0 ;  /* 0x200000b3ff107230 */ /* 0x000fe40000004100 */
[----:B------:R-:W-:Y:S01]  /*17a0*/  FMUL.FTZ R12, R176, UR17 ;  /* 0x00000011b00c7c20 */ /* 0x000fe20008410000 */
[----:B------:R-:W-:Y:S02]  /*17b0*/  HADD2.F32 R176, -RZ, R43.H0_H0 ;  /* 0x2000002bffb07230 */ /* 0x000fe40000004100 */
[----:B------:R-:W-:Y:S01]  /*17c0*/  FADD.FTZ R221, R221, R16 ;  /* 0x00000010dddd7221 */ /* 0x000fe20000010000 */
[----:B------:R-:W-:Y:S01]  /*17d0*/  STL [R1+0x44], R214 ;  /* 0x000044d601007387 */ /* 0x000fe20000100800 */
[----:B------:R-:W-:-:S03]  /*17e0*/  FFMA.FTZ R213, R12, R16, R213 ;  /* 0x000000100cd57223 */ /* 0x000fc600000100d5 */
[----:B------:R0:W-:Y:S02]  /*17f0*/  STL [R1+0x48], R221 ;  /* 0x000048dd01007387 */ /* 0x0001e40000100800 */
        /* <DEDUP_REMOVED lines=21> */
[----:B------:R-:W-:Y:S02]  /*1950*/  IADD3 R214, PT, PT, R0, 0x80, RZ ;  /* 0x0000008000d67810 */ /* 0x000fe40007ffe0ff */
[----:B------:R-:W-:Y:S01]  /*1960*/  FFMA.FTZ R215, R16, R213, R177 ;  /* 0x000000d510d77223 */ /* 0x000fe200000100b1 */
[----:B------:R-:W-:Y:S01]  /*1970*/  FADD.FTZ R216, R176, R213 ;  /* 0x000000d5b0d87221 */ /* 0x000fe20000010000 */
[----:B--2---:R-:W-:Y:S01]  /*1980*/  FADD.FTZ R188, R188, R179 ;  /* 0x000000b3bcbc7221 */ /* 0x004fe20000010000 */
[----:B---3--:R-:W-:-:S04]  /*1990*/  FFMA.FTZ R180, R16, R179, R180 ;  /* 0x000000b310b47223 */ /* 0x008fc800000100b4 */
[----:B------:R0:W-:Y:S04]  /*19a0*/  STL [R1+0x4c], R188 ;  /* 0x00004cbc01007387 */ /* 0x0001e80000100800 */
[----:B------:R0:W-:Y:S02]  /*19b0*/  STL [R1+0xec], R180 ;  /* 0x0000ecb401007387 */ /* 0x0001e40000100800 */
.L_x_12731:
[----:B------:R-:W-:Y:S05]  /*19c0*/  BSYNC.RECONVERGENT B0 ;  /* 0x0000000000007941 */ /* 0x000fea0003800200 */
.L_x_12730:
[----:B------:R-:W-:Y:S04]  /*19d0*/  BSSY.RECONVERGENT B0, `(.L_x_12732) ;  /* 0x000007b000007945 */ /* 0x000fe80003800200 */
[----:B------:R-:W-:Y:S05]  /*19e0*/  @!P1 BRA `(.L_x_12733) ;  /* 0x0000000400e49947 */ /* 0x000fea0003800000 */
[----:B------:R-:W1:Y:S01]  /*19f0*/  LDC.64 R176, c[0x0][0x428] ;  /* 0x00010a00ffb07b82 */ /* 0x000e620000000a00 */
[----:B------:R-:W2:Y:S04]  /*1a00*/  LDL.LU R252, [R1+0x30] ;  /* 0x0000300001fc7983 */ /* 0x000ea80000300800 */
[----:B------:R-:W3:Y:S03]  /*1a10*/  LDL.LU R205, [R1+0xd0] ;  /* 0x0000d00001cd7983 */ /* 0x000ee60000300800 */
[----:B------:R-:W4:Y:S01]  /*1a20*/  LDC.64 R24, c[0x0][0x3a8] ;  /* 0x0000ea00ff187b82 */ /* 0x000f220000000a00 */
[----:B------:R-:W3:Y:S04]  /*1a30*/  LDL.LU R247, [R1+0x34] ;  /* 0x0000340001f77983 */ /* 0x000ee80000300800 */
[----:B------:R-:W3:Y:S04]  /*1a40*/  LDL.LU R199, [R1+0xd4] ;  /* 0x0000d40001c77983 */ /* 0x000ee80000300800 */
[----:B------:R-:W3:Y:S04]  /*1a50*/  LDL.LU R242, [R1+0x38] ;  /* 0x0000380001f27983 */ /* 0x000ee80000300800 */
[----:B------:R-:W3:Y:S01]  /*1a60*/  LDL.LU R194, [R1+0xd8] ;  /* 0x0000d80001c27983 */ /* 0x000ee20000300800 */
[----:B-1----:R-:W-:-:S03]  /*1a70*/  IMAD.WIDE.U32 R176, R214, 0x10, R176 ;  /* 0x00000010d6b07825 */ /* 0x002fc600078e00b0 */
[----:B------:R-:W3:Y:S01]  /*1a80*/  LDL.LU R235, [R1+0x3c] ;  /* 0x00003c0001eb7983 */ /* 0x000ee20000300800 */
[----:B------:R-:W-:-:S03]  /*1a90*/  ISETP.NE.U32.AND P4, PT, RZ, UR22, PT ;  /* 0x00000016ff007c0c */ /* 0x000fc6000bf85070 */
[----:B------:R-:W3:Y:S01]  /*1aa0*/  LDL.LU R17, [R1+0xdc] ;  /* 0x0000dc0001117983 */ /* 0x000ee20000300800 */
[----:B----4-:R-:W-:-:S03]  /*1ab0*/  IMAD.WIDE.U32 R24, R214, 0x20, R24 ;  /* 0x00000020d6187825 */ /* 0x010fc600078e0018 */
[----:B------:R-:W4:Y:S04]  /*1ac0*/  LDG.E.128 R176, desc[UR10][R176.64] ;  /* 0x0000000ab0b07981 */ /* 0x000f28000c1e1d00 */
[----:B0-----:R-:W2:Y:S04]  /*1ad0*/  LDG.E.128 R188, desc[UR10][R24.64] ;  /* 0x0000000a18bc7981 */ /* 0x001ea8000c1e1d00 */
[----:B------:R0:W3:Y:S01]  /*1ae0*/  LDG.E.128 R180, desc[UR10][R24.64+0x10] ;  /* 0x0000100a18b47981 */ /* 0x0000e2000c1e1d00 */
[----:B-----5:R-:W-:Y:S01]  /*1af0*/  HADD2.F32 R13, -RZ, R48.H0_H0 ;  /* 0x20000030ff0d7230 */ /* 0x020fe20000004100 */
[----:B------:R-:W-:-:S02]  /*1b00*/  ISETP.NE.AND.EX P4, PT, RZ, UR23, PT, P4 ;  /* 0x00000017ff007c0c */ /* 0x000fc4000bf85340 */
[----:B------:R-:W3:Y:S04]  /*1b10*/  LDL.LU R230, [R1+0xc0] ;  /* 0x0000c00001e67983 */ /* 0x000ee80000300800 */
[----:B------:R-:W3:Y:S04]  /*1b20*/  LDL.LU R226, [R1+0xc4] ;  /* 0x0000c40001e27983 */ /* 0x000ee80000300800 */
[----:B------:R-:W3:Y:S03]  /*1b30*/  LDL.LU R220, [R1+0x28] ;  /* 0x0000280001dc7983 */ /* 0x000ee60000300800 */
[----:B0-----:R-:W0:Y:S01]  /*1b40*/  @P4 LDC.64 R24, c[0x0][0x438] ;  /* 0x00010e00ff184b82 */ /* 0x001e220000000a00 */
[----:B------:R-:W3:Y:S01]  /*1b50*/  LDL.LU R212, [R1+0xc8] ;  /* 0x0000c80001d47983 */ /* 0x000ee20000300800 */
[----:B0-----:R-:W-:-:S05]  /*1b60*/  @P4 IMAD.WIDE.U32 R24, R214, 0x20, R24 ;  /* 0x00000020d6184825 */ /* 0x001fca00078e0018 */
[----:B------:R-:W5:Y:S04]  /*1b70*/  @P4 LDG.E.128 R152, desc[UR10][R24.64] ;  /* 0x0000000a18984981 */ /* 0x000f68000c1e1d00 */
[----:B------:R0:W5:Y:S02]  /*1b80*/  @P4 LDG.E.128 R156, desc[UR10][R24.64+0x10] ;  /* 0x0000100a189c4981 */ /* 0x000164000c1e1d00 */
[----:B0-----:R-:W0:Y:S02]  /*1b90*/  LDC.64 R24, c[0x0][0x3b0] ;  /* 0x0000ec00ff187b82 */ /* 0x001e240000000a00 */
[----:B0-----:R-:W-:-:S06]  /*1ba0*/  IMAD.WIDE.U32 R24, R214, 0x8, R24 ;  /* 0x00000008d6187825 */ /* 0x001fcc00078e0018 */
[----:B------:R-:W5:Y:S01]  /*1bb0*/  LDG.E.64 R24, desc[UR10][R24.64] ;  /* 0x0000000a18187981 */ /* 0x000f62000c1e1b00 */
[----:B----4-:R-:W-:Y:S02]  /*1bc0*/  HADD2.F32 R10, -RZ, R176.H0_H0 ;  /* 0x200000b0ff0a7230 */ /* 0x010fe40000004100 */
[----:B--2---:R-:W-:-:S03]  /*1bd0*/  FADD.FTZ R5, R188, -UR18 ;  /* 0x80000012bc057e21 */ /* 0x004fc60008010000 */
[----:B------:R-:W-:Y:S01]  /*1be0*/  FADD.FTZ R252, R252, R10 ;  /* 0x0000000afcfc7221 */ /* 0x000fe20000010000 */
[----:B------:R-:W-:Y:S01]  /*1bf0*/  FMUL.FTZ R209, R5, UR17 ;  /* 0x0000001105d17c20 */ /* 0x000fe20008410000 */
[----:B------:R-:W-:Y:S02]  /*1c00*/  FADD.FTZ R5, R189, -UR18 ;  /* 0x80000012bd057e21 */ /* 0x000fe40008010000 */
[----:B------:R-:W2:Y:S01]  /*1c10*/  LDL.LU R189, [R1+0x24] ;  /* 0x0000240001bd7983 */ /* 0x000ea20000300800 */
[----:B---3--:R-:W-:-:S03]  /*1c20*/  FFMA.FTZ R205, R209, R10, R205 ;  /* 0x0000000ad1cd7223 */ /* 0x008fc600000100cd */
[----:B------:R0:W-:Y:S02]  /*1c30*/  STL [R1+0x30], R252 ;  /* 0x000030fc01007387 */ /* 0x0001e40000100800 */
[----:B0-----:R-:W-:Y:S01]  /*1c40*/  FMUL.FTZ R252, R13, R10 ;  /* 0x0000000a0dfc7220 */ /* 0x001fe20000410000 */
[----:B------:R-:W-:Y:S02]  /*1c50*/  HADD2.F32 R10, -RZ, R176.H1_H1 ;  /* 0x300000b0ff0a7230 */ /* 0x000fe40000004100 */
[----:B------:R-:W3:Y:S04]  /*1c60*/  LDL.LU R176, [R1+0x20] ;  /* 0x0000200001b07983 */ /* 0x000ee80000300800 */
[----:B------:R0:W-:Y:S01]  /*1c70*/  STL [R1+0xd0], R205 ;  /* 0x0000d0cd01007387 */ /* 0x0001e20000100800 */
[----:B------:R-:W-:Y:S01]  /*1c80*/  FADD.FTZ R247, R247, R10 ;  /* 0x0000000af7f77221 */ /* 0x000fe20000010000 */
[----:B------:R-:W-:Y:S01]  /*1c90*/  FADD.FTZ R13, R190, -UR18 ;  /* 0x80000012be0d7e21 */ /* 0x000fe20008010000 */
[----:B0-----:R-:W-:Y:S01]  /*1ca0*/  FMUL.FTZ R205, R5, UR17 ;  /* 0x0000001105cd7c20 */ /* 0x001fe20008410000 */
[----:B------:R-:W-:-:S02]  /*1cb0*/  HADD2.F32 R5, -RZ, R48.H1_H1 ;  /* 0x30000030ff057230 */ /* 0x000fc40000004100 */
[----:B------:R0:W-:Y:S01]  /*1cc0*/  STL [R1+0x34], R247 ;  /* 0x000034f701007387 */ /* 0x0001e20000100800 */
[----:B------:R-:W-:-:S05]  /*1cd0*/  FFMA.FTZ R199, R205, R10, R199 ;  /* 0x0000000acdc77223 */ /* 0x000fca00000100c7 */
[----:B------:R1:W-:Y:S01]  /*1ce0*/  STL [R1+0xd4], R199 ;  /* 0x0000d4c701007387 */ /* 0x0003e20000100800 */
[----:B0-----:R-:W-:Y:S01]  /*1cf0*/  FMUL.FTZ R247, R5, R10 ;  /* 0x0000000a05f77220 */ /* 0x001fe20000410000 */
[----:B------:R-:W-:Y:S02]  /*1d00*/  HADD2.F32 R10, -RZ, R177.H0_H0 ;  /* 0x200000b1ff0a7230 */ /* 0x000fe40000004100 */
[----:B-1----:R-:W-:-:S03]  /*1d10*/  FMUL.FTZ R199, R13, UR17 ;  /* 0x000000110dc77c20 */ /* 0x002fc60008410000 */
[----:B------:R-:W-:Y:S01]  /*1d20*/  FADD.FTZ R242, R242, R10 ;  /* 0x0000000af2f27221 */ /* 0x000fe20000010000 */
[----:B------:R-:W-:Y:S02]  /*1d30*/  HADD2.F32 R13, -RZ, R49.H0_H0 ;  /* 0x20000031ff0d7230 */ /* 0x000fe40000004100 */
[-C--:B------:R-:W-:Y:S02]  /*1d40*/  FFMA.FTZ R194, R199, R10.reuse, R194 ;  /* 0x0000000ac7c27223 */ /* 0x080fe400000100c2 */
[----:B------:R0:W-:Y:S04]  /*1d50*/  STL [R1+0x38], R242 ;  /* 0x000038f201007387 */ /* 0x0001e80000100800 */
[----:B------:R1:W-:Y:S04]  /*1d60*/  STL [R1+0xd8], R194 ;  /* 0x0000d8c201007387 */ /* 0x0003e80000100800 */
[----:B------:R-:W4:Y:S01]  /*1d70*/  LDL.LU R188, [R1+0x2c] ;  /* 0x00002c0001bc7983 */ /* 0x000f220000300800 */
[----:B0-----:R-:W-:Y:S01]  /*1d80*/  FMUL.FTZ R242, R13, R10 ;  /* 0x0000000a0df27220 */ /* 0x001fe20000410000 */
[----:B------:R-:W-:-:S02]  /*1d90*/  FADD.FTZ R13, R180, -UR18 ;  /* 0x80000012b40d7e21 */ /* 0x000fc40008010000 */
[----:B------:R-:W4:Y:S01]  /*1da0*/  LDL.LU R180, [R1+0xcc] ;  /* 0x0000cc0001b47983 */ /* 0x000f220000300800 */
        /* <DEDUP_REMOVED lines=15> */
[----:B------:R-:W-:Y:S01]  /*1ea0*/  FMUL.FTZ R10, R10, UR17 ;  /* 0x000000110a0a7c20 */ /* 0x000fe20008410000 */
[----:B0-----:R-:W-:Y:S01]  /*1eb0*/  FMUL.FTZ R230, R17, R13 ;  /* 0x0000000d11e67220 */ /* 0x001fe20000410000 */
[----:B------:R-:W-:Y:S02]  /*1ec0*/  HADD2.F32 R17, -RZ, R50.H1_H1 ;  /* 0x30000032ff117230 */ /* 0x000fe40000004100 */
[----:B------:R-:W-:Y:S01]  /*1ed0*/  FADD.FTZ R177, R216, R252 ;  /* 0x000000fcd8b17221 */ /* 0x000fe20000010000 */
[----:B------:R-:W-:Y:S01]  /*1ee0*/  IADD3 R214, PT, PT, R214, 0x80, RZ ;  /* 0x00000080d6d67810 */ /* 0x000fe20007ffe0ff */
[----:B---3--:R-:W-:Y:S01]  /*1ef0*/  FADD.FTZ R176, R176, R13 ;  /* 0x0000000db0b07221 */ /* 0x008fe20000010000 */
[----:B------:R-:W-:-:S05]  /*1f00*/  HADD2.F32 R13, -RZ, R178.H1_H1 ;  /* 0x300000b2ff0d7230 */ /* 0x000fca0000004100 */
[-C--:B------:R-:W-:Y:S01]  /*1f10*/  FFMA.FTZ R226, R10, R13.reuse, R226 ;  /* 0x0000000d0ae27223 */ /* 0x080fe200000100e2 */
[----:B------:R-:W-:Y:S04]  /*1f20*/  STL [R1+0x20], R176 ;  /* 0x000020b001007387 */ /* 0x000fe80000100800 */
[----:B------:R0:W-:Y:S01]  /*1f30*/  STL [R1+0xc4], R226 ;  /* 0x0000c4e201007387 */ /* 0x0001e20000100800 */
[----:B--2---:R-:W-:Y:S01]  /*1f40*/  FADD.FTZ R189, R189, R13 ;  /* 0x0000000dbdbd7221 */ /* 0x004fe20000010000 */
[----:B0-----:R-:W-:Y:S01]  /*1f50*/  FMUL.FTZ R226, R17, R13 ;  /* 0x0000000d11e27220 */ /* 0x001fe20000410000 */
[----:B------:R-:W-:Y:S02]  /*1f60*/  HADD2.F32 R17, -RZ, R179.H0_H0 ;  /* 0x200000b3ff117230 */ /* 0x000fe40000004100 */
[----:B------:R-:W-:Y:S01]  /*1f70*/  FADD.FTZ R13, R182, -UR18 ;  /* 0x80000012b60d7e21 */ /* 0x000fe20008010000 */
[----:B------:R-:W-:-:S02]  /*1f80*/  HADD2.F32 R176, -RZ, R51.H0_H0 ;  /* 0x20000033ffb07230 */ /* 0x000fc40000004100 */
[----:B------:R-:W-:Y:S01]  /*1f90*/  FADD.FTZ R220, R220, R17 ;  /* 0x00000011dcdc7221 */ /* 0x000fe20000010000 */
[----:B------:R-:W-:Y:S01]  /*1fa0*/  FMUL.FTZ R13, R13, UR17 ;  /* 0x000000110d0d7c20 */ /* 0x000fe20008410000 */
[----:B------:R-:W-:Y:S03]  /*1fb0*/  STL [R1+0x24], R189 ;  /* 0x000024bd01007387 */ /* 0x000fe60000100800 */
[-C--:B------:R-:W-:Y:S01]  /*1fc0*/  FFMA.FTZ R212, R13, R17.reuse, R212 ;  /* 0x000000110dd47223 */ /* 0x080fe200000100d4 */
[----:B------:R0:W-:Y:S01]  /*1fd0*/  STL [R1+0x28], R220 ;  /* 0x000028dc01007387 */ /* 0x0001e20000100800 */
[----:B------:R-:W-:Y:S02]  /*1fe0*/  HADD2.F32 R179, -RZ, R179.H1_H1 ;  /* 0x300000b3ffb37230 */ /* 0x000fe40000004100 */
[----:B0-----:R-:W-:Y:S01]  /*1ff0*/  FMUL.FTZ R220, R176, R17 ;  /* 0x00000011b0dc7220 */ /* 0x001fe20000410000 */
[----:B------:R-:W-:Y:S01]  /*2000*/  FADD.FTZ R17, R177, R247 ;  /* 0x000000f7b1117221 */ /* 0x000fe20000010000 */
[----:B------:R-:W-:-:S03]  /*2010*/  FADD.FTZ R176, R183, -UR18 ;  /* 0x80000012b7b07e21 */ /* 0x000fc60008010000 */
[----:B------:R-:W-:Y:S01]  /*2020*/  FADD.FTZ R17, R17, R242 ;  /* 0x000000f211117221 */ /* 0x000fe20000010000 */
[----:B------:R-:W-:-:S03]  /*2030*/  FFMA.FTZ R178, R209, R252, R215 ;  /* 0x000000fcd1b27223 */ /* 0x000fc600000100d7 */
[----:B------:R-:W-:Y:S01]  /*2040*/  FADD.FTZ R177, R17, R235 ;  /* 0x000000eb11b17221 */ /* 0x000fe20000010000 */
[----:B------:R-:W-:Y:S01]  /*2050*/  FMUL.FTZ R17, R176, UR17 ;  /* 0x00000011b0117c20 */ /* 0x000fe20008410000 */
[----:B----4-:R-:W-:Y:S01]  /*2060*/  FADD.FTZ R188, R188, R179 ;  /* 0x000000b3bcbc7221 */ /* 0x010fe20000010000 */
[----:B------:R-:W-:Y:S02]  /*2070*/  FFMA.FTZ R178, R205, R247, R178 ;  /* 0x000000f7cdb27223 */ /* 0x000fe400000100b2 */
[----:B------:R-:W-:Y:S01]  /*2080*/  FFMA.FTZ R180, R17, R179, R180 ;  /* 0x000000b311b47223 */ /* 0x000fe200000100b4 */
        /* <DEDUP_REMOVED lines=12> */
[----:B------:R-:W-:-:S03]  /*2150*/  FFMA.FTZ R178, R13, R220, R178 ;  /* 0x000000dc0db27223 */ /* 0x000fc600000100b2 */
[----:B------:R-:W-:Y:S01]  /*2160*/  FADD.FTZ R216, R176, R212 ;  /* 0x000000d4b0d87221 */ /* 0x000fe20000010000 */
[----:B-1----:R-:W-:-:S07]  /*2170*/  FFMA.FTZ R215, R17, R212, R178 ;  /* 0x000000d411d77223 */ /* 0x002fce00000100b2 */
.L_x_12733:
[----:B------:R-:W-:Y:S05]  /*2180*/  BSYNC.RECONVERGENT B0 ;  /* 0x0000000000007941 */ /* 0x000fea0003800200 */
.L_x_12732:
        /* <DEDUP_REMOVED lines=10> */
[----:B-1----:R-:W-:Y:S01]  /*2230*/  IMAD.WIDE.U32 R20, R214, 0x20, R20 ;  /* 0x00000020d6147825 */ /* 0x002fe200078e0014 */
[----:B------:R-:W-:-:S02]  /*2240*/  ISETP.NE.U32.AND P4, PT, RZ, UR22, PT ;  /* 0x00000016ff007c0c */ /* 0x000fc4000bf85070 */
[----:B------:R-:W3:Y:S04]  /*2250*/  LDL.LU R229, [R1+0x1c] ;  /* 0x00001c0001e57983 */ /* 0x000ee80000300800 */
[----:B0-----:R-:W2:Y:S01]  /*2260*/  LDG.E.128 R188, desc[UR10][R20.64] ;  /* 0x0000000a14bc7981 */ /* 0x001ea2000c1e1d00 */
[----:B----4-:R-:W-:-:S03]  /*2270*/  IMAD.WIDE.U32 R176, R214, 0x10, R176 ;  /* 0x00000010d6b07825 */ /* 0x010fc600078e00b0 */
[----:B------:R0:W4:Y:S04]  /*2280*/  LDG.E.128 R180, desc[UR10][R20.64+0x10] ;  /* 0x0000100a14b47981 */ /* 0x000128000c1e1d00 */
[----:B------:R-:W3:Y:S01]  /*2290*/  LDG.E.128 R176, desc[UR10][R176.64] ;  /* 0x0000000ab0b07981 */ /* 0x000ee2000c1e1d00 */
[----:B------:R-:W-:-:S03]  /*22a0*/  ISETP.NE.AND.EX P4, PT, RZ, UR23, PT, P4 ;  /* 0x00000017ff007c0c */ /* 0x000fc6000bf85340 */
[----:B------:R-:W4:Y:S01]  /*22b0*/  LDL.LU R18, [R1+0xbc] ;  /* 0x0000bc0001127983 */ /* 0x000f220000300800 */
[----:B-----5:R-:W-:-:S03]  /*22c0*/  HADD2.F32 R14, -RZ, R56.H0_H0 ;  /* 0x20000038ff0e7230 */ /* 0x020fc60000004100 */
[----:B------:R-:W4:Y:S04]  /*22d0*/  LDL.LU R225, [R1+0xa0] ;  /* 0x0000a00001e17983 */ /* 0x000f280000300800 */
[----:B------:R-:W4:Y:S02]  /*22e0*/  LDL.LU R219, [R1+0xa4] ;  /* 0x0000a40001db7983 */ /* 0x000f240000300800 */
[----:B0-----:R-:W0:Y:S02]  /*22f0*/  @P4 LDC.64 R20, c[0x0][0x438] ;  /* 0x00010e00ff144b82 */ /* 0x001e240000000a00 */
[----:B------:R-:W4:Y:S01]  /*2300*/  LDL.LU R211, [R1+0xa8] ;  /* 0x0000a80001d37983 */ /* 0x000f220000300800 */
[----:B0-----:R-:W-:-:S05]  /*2310*/  @P4 IMAD.WIDE.U32 R20, R214, 0x20, R20 ;  /* 0x00000020d6144825 */ /* 0x001fca00078e0014 */
[----:B------:R-:W5:Y:S04]  /*2320*/  @P4 LDG.E.128 R160, desc[UR10][R20.64] ;  /* 0x0000000a14a04981 */ /* 0x000f68000c1e1d00 */
[----:B------:R0:W5:Y:S02]  /*2330*/  @P4 LDG.E.128 R164, desc[UR10][R20.64+0x10] ;  /* 0x0000100a14a44981 */ /* 0x000164000c1e1d00 */
[----:B0-----:R-:W0:Y:S02]  /*2340*/  LDC.64 R20, c[0x0][0x3b0] ;  /* 0x0000ec00ff147b82 */ /* 0x001e240000000a00 */
[----:B0-----:R-:W-:-:S06]  /*2350*/  IMAD.WIDE.U32 R20, R214, 0x8, R20 ;  /* 0x00000008d6147825 */ /* 0x001fcc00078e0014 */
[----:B------:R-:W5:Y:S01]  /*2360*/  LDG.E.64 R20, desc[UR10][R20.64] ;  /* 0x0000000a14147981 */ /* 0x000f62000c1e1b00 */
[----:B--2---:R-:W-:-:S04]  /*2370*/  FADD.FTZ R4, R188, -UR18 ;  /* 0x80000012bc047e21 */ /* 0x004fc80008010000 */
[----:B------:R-:W-:Y:S01]  /*2380*/  FMUL.FTZ R208, R4, UR17 ;  /* 0x0000001104d07c20 */ /* 0x000fe20008410000 */
[----:B---3--:R-:W-:Y:S02]  /*2390*/  HADD2.F32 R9, -RZ, R176.H0_H0 ;  /* 0x200000b0ff097230 */ /* 0x008fe40000004100 */
[----:B------:R-:W-:-:S03]  /*23a0*/  FADD.FTZ R4, R189, -UR18 ;  /* 0x80000012bd047e21 */ /* 0x000fc60008010000 */
[----:B------:R-:W-:Y:S01]  /*23b0*/  FADD.FTZ R246, R246, R9 ;  /* 0x00000009f6f67221 */ /* 0x000fe20000010000 */
[-C--:B------:R-:W-:Y:S01]  /*23c0*/  FFMA.FTZ R203, R208, R9.reuse, R203 ;  /* 0x00000009d0cb7223 */ /* 0x080fe200000100cb */
[----:B------:R-:W-:Y:S01]  /*23d0*/  FMUL.FTZ R251, R14, R9 ;  /* 0x000000090efb7220 */ /* 0x000fe20000410000 */
[----:B------:R-:W-:Y:S02]  /*23e0*/  HADD2.F32 R9, -RZ, R176.H1_H1 ;  /* 0x300000b0ff097230 */ /* 0x000fe40000004100 */
[----:B------:R-:W-:Y:S04]  /*23f0*/  STL [R1+0x10], R246 ;  /* 0x000010f601007387 */ /* 0x000fe80000100800 */
[----:B------:R0:W-:Y:S01]  /*2400*/  STL [R1+0xb0], R203 ;  /* 0x0000b0cb01007387 */ /* 0x0001e20000100800 */
[----:B------:R-:W-:Y:S01]  /*2410*/  FADD.FTZ R14, R190, -UR18 ;  /* 0x80000012be0e7e21 */ /* 0x000fe20008010000 */
[----:B------:R-:W-:Y:S01]  /*2420*/  FADD.FTZ R241, R241, R9 ;  /* 0x00000009f1f17221 */ /* 0x000fe20000010000 */
[----:B0-----:R-:W-:Y:S01]  /*2430*/  FMUL.FTZ R203, R4, UR17 ;  /* 0x0000001104cb7c20 */ /* 0x001fe20008410000 */
[----:B------:R-:W-:-:S03]  /*2440*/  HADD2.F32 R4, -RZ, R56.H1_H1 ;  /* 0x30000038ff047230 */ /* 0x000fc60000004100 */
[-C--:B------:R-:W-:Y:S02]  /*2450*/  FFMA.FTZ R197, R203, R9.reuse, R197 ;  /* 0x00000009cbc57223 */ /* 0x080fe400000100c5 */
[----:B------:R-:W-:Y:S01]  /*2460*/  FMUL.FTZ R246, R4, R9 ;  /* 0x0000000904f67220 */ /* 0x000fe20000410000 */
[----:B------:R-:W-:Y:S02]  /*2470*/  HADD2.F32 R9, -RZ, R177.H0_H0 ;  /* 0x200000b1ff097230 */ /* 0x000fe40000004100 */
[----:B------:R0:W-:Y:S03]  /*2480*/  STL [R1+0xb4], R197 ;  /* 0x0000b4c501007387 */ /* 0x0001e60000100800 */
[----:B------:R-:W-:Y:S01]  /*2490*/  FADD.FTZ R234, R234, R9 ;  /* 0x00000009eaea7221 */ /* 0x000fe20000010000 */
[----:B0-----:R-:W-:Y:S01]  /*24a0*/  FMUL.FTZ R197, R14, UR17 ;  /* 0x000000110ec57c20 */ /* 0x001fe20008410000 */
[----:B------:R-:W-:-:S03]  /*24b0*/  HADD2.F32 R14, -RZ, R57.H0_H0 ;  /* 0x20000039ff0e7230 */ /* 0x000fc60000004100 */
[-C--:B------:R-:W-:Y:S01]  /*24c0*/  FFMA.FTZ R192, R197, R9.reuse, R192 ;  /* 0x00000009c5c07223 */ /* 0x080fe200000100c0 */
[----:B------:R0:W-:Y:S04]  /*24d0*/  STL [R1+0x14], R241 ;  /* 0x000014f101007387 */ /* 0x0001e80000100800 */
[----:B------:R-:W-:Y:S04]  /*24e0*/  STL [R1+0x18], R234 ;  /* 0x000018ea01007387 */ /* 0x000fe80000100800 */
[----:B------:R1:W-:Y:S01]  /*24f0*/  STL [R1+0xb8], R192 ;  /* 0x0000b8c001007387 */ /* 0x0003e20000100800 */
[----:B0-----:R-:W-:Y:S01]  /*2500*/  FMUL.FTZ R241, R14, R9 ;  /* 0x000000090ef17220 */ /* 0x001fe20000410000 */
[----:B----4-:R-:W-:-:S02]  /*2510*/  FADD.FTZ R14, R180, -UR18 ;  /* 0x80000012b40e7e21 */ /* 0x010fc40008010000 */
[----:B------:R-:W2:Y:S01]  /*2520*/  LDL.LU R180, [R1+0xac] ;  /* 0x0000ac0001b47983 */ /* 0x000ea20000300800 */
[----:B------:R-:W-:Y:S01]  /*2530*/  FADD.FTZ R4, R191, -UR18 ;  /* 0x80000012bf047e21 */ /* 0x000fe20008010000 */
[----:B------:R-:W-:-:S03]  /*2540*/  HADD2.F32 R9, -RZ, R177.H1_H1 ;  /* 0x300000b1ff097230 */ /* 0x000fc60000004100 */
[----:B-1----:R-:W-:Y:S01]  /*2550*/  FMUL.FTZ R192, R4, UR17 ;  /* 0x0000001104c07c20 */ /* 0x002fe20008410000 */
[----:B------:R-:W-:Y:S02]  /*2560*/  HADD2.F32 R4, -RZ, R57.H1_H1 ;  /* 0x30000039ff047230 */ /* 0x000fe40000004100 */
[----:B------:R-:W-:Y:S01]  /*2570*/  FADD.FTZ R229, R229, R9 ;  /* 0x00000009e5e57221 */ /* 0x000fe20000010000 */
[-C--:B------:R-:W-:Y:S02]  /*2580*/  FFMA.FTZ R18, R192, R9.reuse, R18 ;  /* 0x00000009c0127223 */ /* 0x080fe40000010012 */
[----:B------:R-:W-:Y:S02]  /*2590*/  FMUL.FTZ R234, R4, R9 ;  /* 0x0000000904ea7220 */ /* 0x000fe40000410000 */
[----:B------:R-:W-:Y:S01]  /*25a0*/  STL [R1+0x1c], R229 ;  /* 0x00001ce501007387 */ /* 0x000fe20000100800 */
[----:B------:R-:W-:Y:S01]  /*25b0*/  FMUL.FTZ R4, R14, UR17 ;  /* 0x000000110e047c20 */ /* 0x000fe20008410000 */
[----:B------:R-:W-:-:S02]  /*25c0*/  HADD2.F32 R14, -RZ, R178.H0_H0 ;  /* 0x200000b2ff0e7230 */ /* 0x000fc40000004100 */
[----:B------:R0:W-:Y:S01]  /*25d0*/  STL [R1+0xbc], R18 ;  /* 0x0000bc1201007387 */ /* 0x0001e20000100800 */
[----:B------:R-:W-:Y:S02]  /*25e0*/  FADD.FTZ R9, R181, -UR18 ;  /* 0x80000012b5097e21 */ /* 0x000fe40008010000 */
[----:B------:R-:W-:Y:S01]  /*25f0*/  FADD.FTZ R92, R92, R14 ;  /* 0x0000000e5c5c7221 */ /* 0x000fe20000010000 */
[----:B------:R-:W-:Y:S01]  /*2600*/  FFMA.FTZ R225, R4, R14, R225 ;  /* 0x0000000e04e17223 */ /* 0x000fe200000100e1 */
[----:B0-----:R-:W-:Y:S02]  /*2610*/  HADD2.F32 R18, -RZ, R58.H0_H0 ;  /* 0x2000003aff127230 */ /* 0x001fe40000004100 */
[----:B------:R-:W-:-:S03]  /*2620*/  FMUL.FTZ R9, R9, UR17 ;  /* 0x0000001109097c20 */ /* 0x000fc60008410000 */
[----:B------:R-:W-:Y:S01]  /*2630*/  FMUL.FTZ R229, R18, R14 ;  /* 0x0000000e12e57220 */ /* 0x000fe20000410000 */
[----:B------:R-:W-:Y:S02]  /*2640*/  HADD2.F32 R14, -RZ, R178.H1_H1 ;  /* 0x300000b2ff0e7230 */ /* 0x000fe40000004100 */
[----:B------:R-:W-:Y:S01]  /*2650*/  HADD2.F32 R18, -RZ, R58.H1_H1 ;  /* 0x3000003aff127230 */ /* 0x000fe20000004100 */
[----:B------:R0:W-:Y:S02]  /*2660*/  STL [R1+0xa0], R225 ;  /* 0x0000a0e101007387 */ /* 0x0001e40000100800 */
[----:B------:R-:W-:Y:S01]  /*2670*/  FADD.FTZ R93, R93, R14 ;  /* 0x0000000e5d5d7221 */ /* 0x000fe20000010000 */
[-C--:B------:R-:W-:Y:S01]  /*2680*/  FFMA.FTZ R219, R9, R14.reuse, R219 ;  /* 0x0000000e09db7223 */ /* 0x080fe200000100db */
[----:B------:R-:W-:Y:S02]  /*2690*/  HADD2.F32 R176, -RZ, R59.H0_H0 ;  /* 0x2000003bffb07230 */ /* 0x000fe40000004100 */
[----:B0-----:R-:W-:Y:S01]  /*26a0*/  FMUL.FTZ R225, R18, R14 ;  /* 0x0000000e12e17220 */ /* 0x001fe20000410000 */
[----:B------:R-:W-:Y:S01]  /*26b0*/  FADD.FTZ R14, R182, -UR18 ;  /* 0x80000012b60e7e21 */ /* 0x000fe20008010000 */
[----:B------:R-:W-:-:S02]  /*26c0*/  HADD2.F32 R18, -RZ, R179.H0_H0 ;  /* 0x200000b3ff127230 */ /* 0x000fc40000004100 */
[----:B------:R-:W-:Y:S01]  /*26d0*/  FADD.FTZ R177, R216, R251 ;  /* 0x000000fbd8b17221 */ /* 0x000fe20000010000 */
[----:B------:R-:W-:Y:S01]  /*26e0*/  FMUL.FTZ R14, R14, UR17 ;  /* 0x000000110e0e7c20 */ /* 0x000fe20008410000 */
[----:B------:R0:W-:Y:S01]  /*26f0*/  STL [R1+0xa4], R219 ;  /* 0x0000a4db01007387 */ /* 0x0001e20000100800 */
[----:B------:R-:W-:Y:S02]  /*2700*/  FADD.FTZ R94, R94, R18 ;  /* 0x000000125e5e7221 */ /* 0x000fe40000010000 */
[-C--:B------:R-:W-:Y:S01]  /*2710*/  FFMA.FTZ R211, R14, R18.reuse, R211 ;  /* 0x000000120ed37223 */ /* 0x080fe200000100d3 */
        /* <DEDUP_REMOVED lines=26> */
.L_x_12735:
[----:B------:R-:W-:Y:S05]  /*28c0*/  BSYNC.RECONVERGENT B0 ;  /* 0x0000000000007941 */ /* 0x000fea0003800200 */
.L_x_12734:
        /* <DEDUP_REMOVED lines=8> */
[----:B------:R-:W4:Y:S03]  /*2950*/  LDL.LU R228, [R1+0x9c] ;  /* 0x00009c0001e47983 */ /* 0x000f260000300800 */
[----:B------:R-:W1:Y:S01]  /*2960*/  LDC.64 R186, c[0x0][0x3b0] ;  /* 0x0000ec00ffba7b82 */ /* 0x000e620000000a00 */
[----:B-----5:R-:W-:Y:S01]  /*2970*/  HADD2.F32 R15, -RZ, R64.H0_H0 ;  /* 0x20000040ff0f7230 */ /* 0x020fe20000004100 */
[----:B------:R-:W4:Y:S01]  /*2980*/  LDL.LU R224, [R1+0x80] ;  /* 0x0000800001e07983 */ /* 0x000f220000300800 */
[----:B--2---:R-:W-:-:S04]  /*2990*/  IMAD.WIDE.U32 R26, R214, 0x20, R26 ;  /* 0x00000020d61a7825 */ /* 0x004fc800078e001a */
[----:B0-----:R-:W-:Y:S01]  /*29a0*/  IMAD.WIDE.U32 R176, R214, 0x10, R176 ;  /* 0x00000010d6b07825 */ /* 0x001fe200078e00b0 */
[----:B------:R-:W2:Y:S04]  /*29b0*/  LDG.E.128 R188, desc[UR10][R26.64] ;  /* 0x0000000a1abc7981 */ /* 0x000ea8000c1e1d00 */
[----:B-1----:R0:W4:Y:S04]  /*29c0*/  LDG.E.128 R180, desc[UR10][R26.64+0x10] ;  /* 0x0000100a1ab47981 */ /* 0x002128000c1e1d00 */
[----:B------:R-:W3:Y:S01]  /*29d0*/  LDG.E.128 R176, desc[UR10][R176.64] ;  /* 0x0000000ab0b07981 */ /* 0x000ee2000c1e1d00 */
[----:B------:R-:W-:-:S03]  /*29e0*/  ISETP.NE.AND.EX P4, PT, RZ, UR23, PT, P4 ;  /* 0x00000017ff007c0c */ /* 0x000fc6000bf85340 */
[----:B------:R-:W4:Y:S04]  /*29f0*/  LDL.LU R218, [R1+0x84] ;  /* 0x0000840001da7983 */ /* 0x000f280000300800 */
[----:B------:R-:W4:Y:S06]  /*2a00*/  LDL.LU R210, [R1+0x88] ;  /* 0x0000880001d27983 */ /* 0x000f2c0000300800 */
[----:B0-----:R-:W0:Y:S02]  /*2a10*/  @P4 LDC.64 R26, c[0x0][0x438] ;  /* 0x00010e00ff1a4b82 */ /* 0x001e240000000a00 */
[----:B0-----:R-:W-:-:S05]  /*2a20*/  @P4 IMAD.WIDE.U32 R26, R214, 0x20, R26 ;  /* 0x00000020d61a4825 */ /* 0x001fca00078e001a */
[----:B------:R-:W5:Y:S04]  /*2a30*/  @P4 LDG.E.128 R168, desc[UR10][R26.64] ;  /* 0x0000000a1aa84981 */ /* 0x000f68000c1e1d00 */
[----:B------:R0:W5:Y:S02]  /*2a40*/  @P4 LDG.E.128 R172, desc[UR10][R26.64+0x10] ;  /* 0x0000100a1aac4981 */ /* 0x000164000c1e1d00 */
[----:B0-----:R-:W-:-:S06]  /*2a50*/  IMAD.WIDE.U32 R26, R214, 0x8, R186 ;  /* 0x00000008d61a7825 */ /* 0x001fcc00078e00ba */
[----:B------:R-:W5:Y:S01]  /*2a60*/  LDG.E.64 R26, desc[UR10][R26.64] ;  /* 0x0000000a1a1a7981 */ /* 0x000f62000c1e1b00 */
[----:B--2---:R-:W-:-:S04]  /*2a70*/  FADD.FTZ R3, R188, -UR18 ;  /* 0x80000012bc037e21 */ /* 0x004fc80008010000 */
        /* <DEDUP_REMOVED lines=9> */
[----:B------:R-:W-:Y:S01]  /*2b10*/  FADD.FTZ R15, R190, -UR18 ;  /* 0x80000012be0f7e21 */ /* 0x000fe20008010000 */
[----:B------:R0:W-:Y:S02]  /*2b20*/  STL [R1+0x90], R196 ;  /* 0x000090c401007387 */ /* 0x0001e40000100800 */
[----:B------:R-:W-:Y:S01]  /*2b30*/  FADD.FTZ R97, R97, R8 ;  /* 0x0000000861617221 */ /* 0x000fe20000010000 */
[-C--:B----4-:R-:W-:Y:S01]  /*2b40*/  FFMA.FTZ R240, R202, R8.reuse, R240 ;  /* 0x00000008caf07223 */ /* 0x090fe200000100f0 */
[----:B------:R-:W-:Y:S01]  /*2b50*/  FMUL.FTZ R245, R3, R8 ;  /* 0x0000000803f57220 */ /* 0x000fe20000410000 */
[----:B------:R-:W-:-:S02]  /*2b60*/  HADD2.F32 R8, -RZ, R177.H0_H0 ;  /* 0x200000b1ff087230 */ /* 0x000fc40000004100 */
[----:B0-----:R-:W-:-:S04]  /*2b70*/  FMUL.FTZ R196, R15, UR17 ;  /* 0x000000110fc47c20 */ /* 0x001fc80008410000 */
[----:B------:R-:W-:Y:S01]  /*2b80*/  FFMA.FTZ R233, R196, R8, R233 ;  /* 0x00000008c4e97223 */ /* 0x000fe200000100e9 */
[----:B------:R0:W-:Y:S04]  /*2b90*/  STL [R1+0x94], R240 ;  /* 0x000094f001007387 */ /* 0x0001e80000100800 */
[----:B------:R1:W-:Y:S04]  /*2ba0*/  STL [R1+0x98], R233 ;  /* 0x000098e901007387 */ /* 0x0003e80000100800 */
[----:B------:R-:W2:Y:S01]  /*2bb0*/  LDL.LU R188, [R1+0x8c] ;  /* 0x00008c0001bc7983 */ /* 0x000ea20000300800 */
[----:B------:R-:W-:-:S02]  /*2bc0*/  HADD2.F32 R15, -RZ, R65.H0_H0 ;  /* 0x20000041ff0f7230 */ /* 0x000fc40000004100 */
[----:B------:R-:W-:Y:S01]  /*2bd0*/  FADD.FTZ R3, R191, -UR18 ;  /* 0x80000012bf037e21 */ /* 0x000fe20008010000 */
[----:B------:R-:W-:Y:S02]  /*2be0*/  FADD.FTZ R98, R98, R8 ;  /* 0x0000000862627221 */ /* 0x000fe40000010000 */
[----:B0-----:R-:W-:Y:S01]  /*2bf0*/  FMUL.FTZ R240, R15, R8 ;  /* 0x000000080ff07220 */ /* 0x001fe20000410000 */
[----:B------:R-:W-:Y:S01]  /*2c00*/  FMUL.FTZ R187, R3, UR17 ;  /* 0x0000001103bb7c20 */ /* 0x000fe20008410000 */
[----:B------:R-:W-:Y:S02]  /*2c10*/  HADD2.F32 R8, -RZ, R177.H1_H1 ;  /* 0x300000b1ff087230 */ /* 0x000fe40000004100 */
[----:B------:R-:W-:Y:S02]  /*2c20*/  HADD2.F32 R3, -RZ, R65.H1_H1 ;  /* 0x30000041ff037230 */ /* 0x000fe40000004100 */
[----:B------:R-:W-:Y:S01]  /*2c30*/  FADD.FTZ R15, R180, -UR18 ;  /* 0x80000012b40f7e21 */ /* 0x000fe20008010000 */
[----:B------:R-:W-:-:S02]  /*2c40*/  HADD2.F32 R176, -RZ, R66.H0_H0 ;  /* 0x20000042ffb07230 */ /* 0x000fc40000004100 */
[-C--:B------:R-:W-:Y:S01]  /*2c50*/  FFMA.FTZ R228, R187, R8.reuse, R228 ;  /* 0x00000008bbe47223 */ /* 0x080fe200000100e4 */
[----:B-1----:R-:W-:Y:S01]  /*2c60*/  FMUL.FTZ R233, R3, R8 ;  /* 0x0000000803e97220 */ /* 0x002fe20000410000 */
[----:B------:R-:W-:Y:S01]  /*2c70*/  FMUL.FTZ R3, R15, UR17 ;  /* 0x000000110f037c20 */ /* 0x000fe20008410000 */
[--C-:B------:R-:W-:Y:S02]  /*2c80*/  HADD2.F32 R15, -RZ, R178.reuse.H0_H0 ;  /* 0x200000b2ff0f7230 */ /* 0x100fe40000004100 */
[----:B------:R-:W-:Y:S01]  /*2c90*/  FADD.FTZ R99, R99, R8 ;  /* 0x0000000863637221 */ /* 0x000fe20000010000 */
[----:B------:R-:W-:Y:S01]  /*2ca0*/  FADD.FTZ R8, R181, -UR18 ;  /* 0x80000012b5087e21 */ /* 0x000fe20008010000 */
[----:B------:R0:W-:Y:S01]  /*2cb0*/  STL [R1+0x9c], R228 ;  /* 0x00009ce401007387 */ /* 0x0001e20000100800 */
[----:B------:R-:W-:Y:S01]  /*2cc0*/  FADD.FTZ R100, R100, R15 ;  /* 0x0000000f64647221 */ /* 0x000fe20000010000 */
[-C--:B------:R-:W-:Y:S01]  /*2cd0*/  FFMA.FTZ R224, R3, R15.reuse, R224 ;  /* 0x0000000f03e07223 */ /* 0x080fe200000100e0 */
[----:B------:R-:W-:Y:S01]  /*2ce0*/  FMUL.FTZ R8, R8, UR17 ;  /* 0x0000001108087c20 */ /* 0x000fe20008410000 */
[----:B0-----:R-:W-:Y:S01]  /*2cf0*/  FMUL.FTZ R228, R176, R15 ;  /* 0x0000000fb0e47220 */ /* 0x001fe20000410000 */
[----:B------:R-:W-:-:S02]  /*2d00*/  HADD2.F32 R15, -RZ, R178.H1_H1 ;  /* 0x300000b2ff0f7230 */ /* 0x000fc40000004100 */
[----:B------:R-:W-:Y:S01]  /*2d10*/  HADD2.F32 R176, -RZ, R66.H1_H1 ;  /* 0x30000042ffb07230 */ /* 0x000fe20000004100 */
[----:B------:R0:W-:Y:S01]  /*2d20*/  STL [R1+0x80], R224 ;  /* 0x000080e001007387 */ /* 0x0001e20000100800 */
[----:B------:R-:W-:Y:S02]  /*2d30*/  HADD2.F32 R177, -RZ, R67.H0_H0 ;  /* 0x20000043ffb17230 */ /* 0x000fe40000004100 */
[-C--:B------:R-:W-:Y:S01]  /*2d40*/  FFMA.FTZ R218, R8, R15.reuse, R218 ;  /* 0x0000000f08da7223 */ /* 0x080fe200000100da */
[----:B------:R-:W-:Y:S01]  /*2d50*/  FADD.FTZ R101, R101, R15 ;  /* 0x0000000f65657221 */ /* 0x000fe20000010000 */
[----:B0-----:R-:W-:Y:S01]  /*2d60*/  FMUL.FTZ R224, R176, R15 ;  /* 0x0000000fb0e07220 */ /* 0x001fe20000410000 */
[--C-:B------:R-:W-:Y:S02]  /*2d70*/  HADD2.F32 R176, -RZ, R179.reuse.H0_H0 ;  /* 0x200000b3ffb07230 */ /* 0x100fe40000004100 */
[----:B------:R0:W-:Y:S01]  /*2d80*/  STL [R1+0x84], R218 ;  /* 0x000084da01007387 */ /* 0x0001e20000100800 */
[----:B------:R-:W-:Y:S01]  /*2d90*/  FADD.FTZ R15, R182, -UR18 ;  /* 0x80000012b60f7e21 */ /* 0x000fe20008010000 */
[----:B------:R-:W-:-:S02]  /*2da0*/  HADD2.F32 R179, -RZ, R179.H1_H1 ;  /* 0x300000b3ffb37230 */ /* 0x000fc40000004100 */
[----:B------:R-:W-:Y:S01]  /*2db0*/  FADD.FTZ R178, R216, R250 ;  /* 0x000000fad8b27221 */ /* 0x000fe20000010000 */
[----:B------:R-:W-:Y:S01]  /*2dc0*/  FMUL.FTZ R15, R15, UR17 ;  /* 0x000000110f0f7c20 */ /* 0x000fe20008410000 */
[----:B0-----:R-:W-:Y:S01]  /*2dd0*/  FMUL.FTZ R218, R177, R176 ;  /* 0x000000b0b1da7220 */ /* 0x001fe20000410000 */
[----:B------:R-:W-:Y:S01]  /*2de0*/  FADD.FTZ R177, R183, -UR18 ;  /* 0x80000012b7b17e21 */ /* 0x000fe20008010000 */
[----:B------:R-:W-:-:S03]  /*2df0*/  FFMA.FTZ R180, R207, R250, R215 ;  /* 0x000000facfb47223 */ /* 0x000fc600000100d7 */
[----:B------:R-:W-:Y:S01]  /*2e00*/  FMUL.FTZ R186, R177, UR17 ;  /* 0x00000011b1ba7c20 */ /* 0x000fe20008410000 */
[----:B------:R-:W-:Y:S01]  /*2e10*/  FFMA.FTZ R210, R15, R176, R210 ;  /* 0x000000b00fd27223 */ /* 0x000fe200000100d2 */
[----:B------:R-:W-:Y:S01]  /*2e20*/  FADD.FTZ R102, R102, R176 ;  /* 0x000000b066667221 */ /* 0x000fe20000010000 */
        /* <DEDUP_REMOVED lines=21> */
.L_x_12737:
[----:B------:R-:W-:Y:S05]  /*2f80*/  BSYNC.RECONVERGENT B0 ;  /* 0x0000000000007941 */ /* 0x000fea0003800200 */
.L_x_12736:
[----:B------:R-:W-:Y:S04]  /*2f90*/  BSSY.RECONVERGENT B0, `(.L_x_12738) ;  /* 0x000006c000007945 */ /* 0x000fe80003800200 */
[----:B------:R-:W-:Y:S05]  /*2fa0*/  @!P6 BRA `(.L_x_12739) ;  /* 0x0000000400a8e947 */ /* 0x000fea0003800000 */
[----:B01----:R-:W0:Y:S01]  /*2fb0*/  LDC.64 R180, c[0x0][0x3a8] ;  /* 0x0000ea00ffb47b82 */ /* 0x003e220000000a00 */
[----:B------:R-:W3:Y:S04]  /*2fc0*/  LDL.LU R244, [R1+0x70] ;  /* 0x0000700001f47983 */ /* 0x000ee80000300800 */
[----:B------:R-:W4:Y:S03]  /*2fd0*/  LDL.LU R198, [R1+0x74] ;  /* 0x0000740001c67983 */ /* 0x000f260000300800 */
[----:B------:R-:W1:Y:S01]  /*2fe0*/  LDC.64 R176, c[0x0][0x428] ;  /* 0x00010a00ffb07b82 */ /* 0x000e620000000a00 */
[----:B------:R-:W4:Y:S01]  /*2ff0*/  LDL.LU R193, [R1+0x78] ;  /* 0x0000780001c17983 */ /* 0x000f220000300800 */
[----:B------:R-:W-:-:S03]  /*3000*/  ISETP.NE.U32.AND P4, PT, RZ, UR22, PT ;  /* 0x00000016ff007c0c */ /* 0x000fc6000bf85070 */
[----:B------:R-:W4:Y:S03]  /*3010*/  LDL.LU R232, [R1+0x7c] ;  /* 0x00007c0001e87983 */ /* 0x000f260000300800 */
[----:B------:R-:W2:Y:S01]  /*3020*/  LDC.64 R238, c[0x0][0x3b0] ;  /* 0x0000ec00ffee7b82 */ /* 0x000ea20000000a00 */
[----:B0-----:R-:W-:-:S04]  /*3030*/  IMAD.WIDE.U32 R180, R214, 0x20, R180 ;  /* 0x00000020d6b47825 */ /* 0x001fc800078e00b4 */
[----:B-1----:R-:W-:Y:S01]  /*3040*/  IMAD.WIDE.U32 R176, R214, 0x10, R176 ;  /* 0x00000010d6b07825 */ /* 0x002fe200078e00b0 */
[----:B--2---:R-:W2:Y:S01]  /*3050*/  LDG.E.128 R188, desc[UR10][R180.64] ;  /* 0x0000000ab4bc7981 */ /* 0x004ea2000c1e1d00 */
[----:B------:R-:W-:-:S03]  /*3060*/  ISETP.NE.AND.EX P4, PT, RZ, UR23, PT, P4 ;  /* 0x00000017ff007c0c */ /* 0x000fc6000bf85340 */
[----:B------:R-:W4:Y:S04]  /*3070*/  LDL.LU R227, [R1+0x60] ;  /* 0x0000600001e37983 */ /* 0x000f280000300800 */
[----:B------:R-:W3:Y:S04]  /*3080*/  LDG.E.128 R176, desc[UR10][R176.64] ;  /* 0x0000000ab0b07981 */ /* 0x000ee8000c1e1d00 */
[----:B------:R-:W4:Y:S02]  /*3090*/  LDG.E.128 R180, desc[UR10][R180.64+0x10] ;  /* 0x0000100ab4b47981 */ /* 0x000f24000c1e1d00 */
[----:B------:R-:W0:Y:S01]  /*30a0*/  @P4 LDC.64 R184, c[0x0][0x438] ;  /* 0x00010e00ffb84b82 */ /* 0x000e220000000a00 */
[C---:B------:R-:W-:Y:S01]  /*30b0*/  IMAD.WIDE.U32 R238, R214.reuse, 0x8, R238 ;  /* 0x00000008d6ee7825 */ /* 0x040fe200078e00ee */
[----:B------:R-:W4:Y:S03]  /*30c0*/  LDL.LU R223, [R1+0x64] ;  /* 0x0000640001df7983 */ /* 0x000f260000300800 */
[----:B-----5:R-:W-:Y:S01]  /*30d0*/  HADD2.F32 R19, -RZ, R72.H0_H0 ;  /* 0x20000048ff137230 */ /* 0x020fe20000004100 */
[----:B------:R-:W4:Y:S01]  /*30e0*/  LDL.LU R217, [R1+0x68] ;  /* 0x0000680001d97983 */ /* 0x000f220000300800 */
[----:B0-----:R-:W-:-:S05]  /*30f0*/  @P4 IMAD.WIDE.U32 R184, R214, 0x20, R184 ;  /* 0x00000020d6b84825 */ /* 0x001fca00078e00b8 */
[----:B------:R-:W5:Y:S04]  /*3100*/  @P4 LDG.E.128 R36, desc[UR10][R184.64] ;  /* 0x0000000ab8244981 */ /* 0x000f68000c1e1d00 */
[----:B------:R-:W5:Y:S04]  /*3110*/  @P4 LDG.E.128 R32, desc[UR10][R184.64+0x10] ;  /* 0x0000100ab8204981 */ /* 0x000f68000c1e1d00 */
[----:B------:R0:W5:Y:S01]  /*3120*/  LDG.E.64 R184, desc[UR10][R238.64] ;  /* 0x0000000aeeb87981 */ /* 0x000162000c1e1b00 */
[----:B--2---:R-:W-:-:S04]  /*3130*/  FADD.FTZ R2, R188, -UR18 ;  /* 0x80000012bc027e21 */ /* 0x004fc80008010000 */
[----:B0-----:R-:W-:Y:S01]  /*3140*/  FMUL.FTZ R238, R2, UR17 ;  /* 0x0000001102ee7c20 */ /* 0x001fe20008410000 */
[----:B------:R-:W-:Y:S01]  /*3150*/  FADD.FTZ R2, R189, -UR18 ;  /* 0x80000012bd027e21 */ /* 0x000fe20008010000 */
[----:B---3--:R-:W-:-:S03]  /*3160*/  HADD2.F32 R7, -RZ, R176.H0_H0 ;  /* 0x200000b0ff077230 */ /* 0x008fc60000004100 */
[----:B------:R-:W-:Y:S02]  /*3170*/  FMUL.FTZ R204, R2, UR17 ;  /* 0x0000001102cc7c20 */ /* 0x000fe40008410000 */
[----:B------:R-:W-:Y:S01]  /*3180*/  FADD.FTZ R28, R28, R7 ;  /* 0x000000071c1c7221 */ /* 0x000fe20000010000 */
[-C--:B------:R-:W-:Y:S01]  /*3190*/  FFMA.FTZ R244, R238, R7.reuse, R244 ;  /* 0x00000007eef47223 */ /* 0x080fe200000100f4 */
[----:B------:R-:W-:Y:S01]  /*31a0*/  FMUL.FTZ R249, R19, R7 ;  /* 0x0000000713f97220 */ /* 0x000fe20000410000 */
[----:B------:R-:W-:Y:S02]  /*31b0*/  HADD2.F32 R7, -RZ, R176.H1_H1 ;  /* 0x300000b0ff077230 */ /* 0x000fe40000004100 */
[----:B------:R-:W-:Y:S02]  /*31c0*/  HADD2.F32 R2, -RZ, R72.H1_H1 ;  /* 0x30000048ff027230 */ /* 0x000fe40000004100 */
[----:B------:R-:W-:Y:S01]  /*31d0*/  FADD.FTZ R19, R190, -UR18 ;  /* 0x80000012be137e21 */ /* 0x000fe20008010000 */
[----:B----4-:R-:W-:Y:S01]  /*31e0*/  FFMA.FTZ R198, R204, R7, R198 ;  /* 0x00000007ccc67223 */ /* 0x010fe200000100c6 */
[----:B------:R0:W-:Y:S01]  /*31f0*/  STL [R1+0x70], R244 ;  /* 0x000070f401007387 */ /* 0x0001e20000100800 */
[----:B------:R-:W-:-:S03]  /*3200*/  FADD.FTZ R29, R29, R7 ;  /* 0x000000071d1d7221 */ /* 0x000fc60000010000 */
[----:B------:R1:W-:Y:S01]  /*3210*/  STL [R1+0x74], R198 ;  /* 0x000074c601007387 */ /* 0x0003e20000100800 */
[----:B0-----:R-:W-:Y:S01]  /*3220*/  FMUL.FTZ R244, R2, R7 ;  /* 0x0000000702f47220 */ /* 0x001fe20000410000 */
[----:B------:R-:W-:Y:S02]  /*3230*/  HADD2.F32 R7, -RZ, R177.H0_H0 ;  /* 0x200000b1ff077230 */ /* 0x000fe40000004100 */
[----:B-1----:R-:W-:-:S04]  /*3240*/  FMUL.FTZ R198, R19, UR17 ;  /* 0x0000001113c67c20 */ /* 0x002fc80008410000 */
[----:B------:R-:W-:-:S05]  /*3250*/  FFMA.FTZ R193, R198, R7, R193 ;  /* 0x00000007c6c17223 */ /* 0x000fca00000100c1 */
[----:B------:R0:W-:Y:S04]  /*3260*/  STL [R1+0x78], R193 ;  /* 0x000078c101007387 */ /* 0x0001e80000100800 */
[----:B------:R-:W2:Y:S01]  /*3270*/  LDL.LU R189, [R1+0x6c] ;  /* 0x00006c0001bd7983 */ /* 0x000ea20000300800 */
[----:B------:R-:W-:Y:S02]  /*3280*/  HADD2.F32 R19, -RZ, R73.H0_H0 ;  /* 0x20000049ff137230 */ /* 0x000fe40000004100 */
[----:B------:R-:W-:Y:S01]  /*3290*/  FADD.FTZ R2, R191, -UR18 ;  /* 0x80000012bf027e21 */ /* 0x000fe20008010000 */
[----:B------:R-:W-:Y:S02]  /*32a0*/  FADD.FTZ R30, R30, R7 ;  /* 0x000000071e1e7221 */ /* 0x000fe40000010000 */
[----:B------:R-:W-:Y:S01]  /*32b0*/  FMUL.FTZ R239, R19, R7 ;  /* 0x0000000713ef7220 */ /* 0x000fe20000410000 */
[----:B------:R-:W-:-:S02]  /*32c0*/  HADD2.F32 R7, -RZ, R177.H1_H1 ;  /* 0x300000b1ff077230 */ /* 0x000fc40000004100 */
[----:B0-----:R-:W-:Y:S01]  /*32d0*/  FMUL.FTZ R193, R2, UR17 ;  /* 0x0000001102c17c20 */ /* 0x001fe20008410000 */
[----:B------:R-:W-:-:S03]  /*32e0*/  HADD2.F32 R2, -RZ, R73.H1_H1 ;  /* 0x30000049ff027230 */ /* 0x000fc60000004100 */
[----:B------:R-:W-:Y:S01]  /*32f0*/  FFMA.FTZ R232, R193, R7, R232 ;  /* 0x00000007c1e87223 */ /* 0x000fe200000100e8 */
[----:B------:R-:W-:-:S04]  /*3300*/  FADD.FTZ R19, R180, -UR18 ;  /* 0x80000012b4137e21 */ /* 0x000fc80008010000 */
[----:B------:R0:W-:Y:S01]  /*3310*/  STL [R1+0x7c], R232 ;  /* 0x00007ce801007387 */ /* 0x0001e20000100800 */
[----:B------:R-:W-:Y:S02]  /*3320*/  HADD2.F32 R176, -RZ, R74.H0_H0 ;  /* 0x2000004affb07230 */ /* 0x000fe40000004100 */
[----:B0-----:R-:W-:Y:S01]  /*3330*/  FMUL.FTZ R232, R2, R7 ;  /* 0x0000000702e87220 */ /* 0x001fe20000410000 */
[----:B------:R-:W-:Y:S01]  /*3340*/  FMUL.FTZ R2, R19, UR17 ;  /* 0x0000001113027c20 */ /* 0x000fe20008410000 */
[----:B------:R-:W-:Y:S02]  /*3350*/  HADD2.F32 R19, -RZ, R178.H0_H0 ;  /* 0x200000b2ff137230 */ /* 0x000fe40000004100 */
[----:B------:R-:W-:-:S03]  /*3360*/  FADD.FTZ R31, R31, R7 ;  /* 0x000000071f1f7221 */ /* 0x000fc60000010000 */
[----:B------:R-:W-:Y:S01]  /*3370*/  FFMA.FTZ R227, R2, R19, R227 ;  /* 0x0000001302e37223 */ /* 0x000fe200000100e3 */
[----:B------:R-:W-:Y:S01]  /*3380*/  FADD.FTZ R7, R181, -UR18 ;  /* 0x80000012b5077e21 */ /* 0x000fe20008010000 */
[----:B------:R-:W-:-:S03]  /*3390*/  FADD.FTZ R84, R84, R19 ;  /* 0x0000001354547221 */ /* 0x000fc60000010000 */
[----:B------:R0:W-:Y:S01]  /*33a0*/  STL [R1+0x60], R227 ;  /* 0x000060e301007387 */ /* 0x0001e20000100800 */
        /* <DEDUP_REMOVED lines=12> */
[----:B------:R-:W-:-:S05]  /*3470*/  FFMA.FTZ R217, R19, R176, R217 ;  /* 0x000000b013d97223 */ /* 0x000fca00000100d9 */
[----:B------:R0:W-:Y:S01]  /*3480*/  STL [R1+0x68], R217 ;  /* 0x000068d901007387 */ /* 0x0001e20000100800 */
[----:B------:R-:W-:Y:S02]  /*3490*/  HADD2.F32 R179, -RZ, R179.H1_H1 ;  /* 0x300000b3ffb37230 */ /* 0x000fe40000004100 */
[----:B------:R-:W-:Y:S01]  /*34a0*/  FADD.FTZ R177, R216, R249 ;  /* 0x000000f9d8b17221 */ /* 0x000fe20000010000 */
[----:B0-----:R-:W-:Y:S01]  /*34b0*/  FMUL.FTZ R217, R178, R176 ;  /* 0x000000b0b2d97220 */ /* 0x001fe20000410000 */
[----:B------:R-:W-:Y:S01]  /*34c0*/  FADD.FTZ R178, R183, -UR18 ;  /* 0x80000012b7b27e21 */ /* 0x000fe20008010000 */
[----:B------:R-:W-:-:S03]  /*34d0*/  FFMA.FTZ R180, R238, R249, R215 ;  /* 0x000000f9eeb47223 */ /* 0x000fc600000100d7 */
[----:B------:R-:W-:Y:S01]  /*34e0*/  FMUL.FTZ R188, R178, UR17 ;  /* 0x00000011b2bc7c20 */ /* 0x000fe20008410000 */
[----:B------:R-:W-:Y:S02]  /*34f0*/  HADD2.F32 R178, -RZ, R75.H1_H1 ;  /* 0x3000004bffb27230 */ /* 0x000fe40000004100 */
[----:B------:R-:W-:Y:S01]  /*3500*/  FADD.FTZ R86, R86, R176 ;  /* 0x000000b056567221 */ /* 0x000fe20000010000 */
[----:B------:R-:W-:Y:S01]  /*3510*/  FADD.FTZ R177, R177, R244 ;  /* 0x000000f4b1b17221 */ /* 0x000fe20000010000 */
[----:B------:R-:W-:Y:S01]  /*3520*/  FFMA.FTZ R176, R204, R244, R180 ;  /* 0x000000f4ccb07223 */ /* 0x000fe200000100b4 */
[----:B------:R-:W-:Y:S01]  /*3530*/  FMUL.FTZ R178, R178, R179 ;  /* 0x000000b3b2b27220 */ /* 0x000fe20000410000 */
[----:B------:R3:W-:Y:S01]  /*3540*/  STL [R1], R188 ;  /* 0x000000bc01007387 */ /* 0x0007e20000100800 */
        /* <DEDUP_REMOVED lines=12> */
[C---:B------:R-:W-:Y:S01]  /*3610*/  FFMA.FTZ R215, R188.reuse, R178, R177 ;  /* 0x000000b2bcd77223 */ /* 0x040fe200000100b1 */
[----:B--2---:R-:W-:-:S05]  /*3620*/  FFMA.FTZ R189, R188, R179, R189 ;  /* 0x000000b3bcbd7223 */ /* 0x004fca00000100bd */
[----:B------:R3:W-:Y:S04]  /*3630*/  STL [R1+0x6c], R189 ;  /* 0x00006cbd01007387 */ /* 0x0007e80000100800 */
[----:B------:R3:W-:Y:S02]  /*3640*/  STL [R1+0x4], R178 ;  /* 0x000004b201007387 */ /* 0x0007e40000100800 */
.L_x_12739:
[----:B------:R-:W-:Y:S05]  /*3650*/  BSYNC.RECONVERGENT B0 ;  /* 0x0000000000007941 */ /* 0x000fea0003800200 */
.L_x_12738:
[----:B------:R-:W4:Y:S01]  /*3660*/  SHFL.DOWN PT, R176, R216, 0x10, 0x1f ;  /* 0x0a001f00d8b07f89 */ /* 0x000f2200000e0000 */
[----:B------:R-:W-:Y:S03]  /*3670*/  BSSY.RECONVERGENT B0, `(.L_x_12740) ;  /* 0x000001f000007945 */ /* 0x000fe60003800200 */
[----:B------:R-:W0:Y:S01]  /*3680*/  SHFL.DOWN PT, R177, R215, 0x10, 0x1f ;  /* 0x0a001f00d7b17f89 */ /* 0x000e2200000e0000 */
[----:B------:R-:W1:Y:S01]  /*3690*/  S2R R179, SR_TID.X ;  /* 0x0000000000b37919 */ /* 0x000e620000002100 */
[----:B----4-:R-:W-:Y:S01]  /*36a0*/  FADD.FTZ R176, R176, R216 ;  /* 0x000000d8b0b07221 */ /* 0x010fe20000010000 */
[----:B0-----:R-:W-:-:S04]  /*36b0*/  FADD.FTZ R177, R177, R215 ;  /* 0x000000d7b1b17221 */ /* 0x001fc80000010000 */
[----:B---3--:R-:W0:Y:S01]  /*36c0*/  SHFL.DOWN PT, R178, R176, 0x8, 0x1f ;  /* 0x09001f00b0b27f89 */ /* 0x008e2200000e0000 */
        /* <DEDUP_REMOVED lines=25> */
.L_x_12741:
[----:B------:R-:W-:Y:S05]  /*3860*/  BSYNC.RECONVERGENT B0 ;  /* 0x0000000000007941 */ /* 0x000fea0003800200 */
.L_x_12740:
        /* <DEDUP_REMOVED lines=35> */
[C---:B-----5:R-:W-:Y:S02]  /*3aa0*/  LOP3.LUT P4, RZ, R22.reuse, 0xff00, RZ, 0xc0, !PT ;  /* 0x0000ff0016ff7812 */ /* 0x060fe4000788c0ff */
[----:B------:R-:W-:Y:S02]  /*3ab0*/  LOP3.LUT P5, RZ, R22, 0xff0000, RZ, 0xc0, !PT ;  /* 0x00ff000016ff7812 */ /* 0x000fe400078ac0ff */
[----:B--2---:R-:W-:-:S09]  /*3ac0*/  MOV R188, RZ ;  /* 0x000000ff00bc7202 */ /* 0x004fd20000000f00 */
        /* <DEDUP_REMOVED lines=16> */
[----:B------:R-:W-:Y:S02]  /*3bd0*/  @P4 HADD2.F32 R181, -RZ, R44.H1_H1 ;  /* 0x3000002cffb54230 */ /* 0x000fe40000004100 */
[----:B------:R-:W-:-:S03]  /*3be0*/  @P5 HADD2.F32 R183, -RZ, R177.H0_H0 ;  /* 0x200000b1ffb75230 */ /* 0x000fc60000004100 */
        /* <DEDUP_REMOVED lines=17> */
[----:B------:R-:W-:Y:S01]  /*3d00*/  @P5 HADD2.F32 R183, -RZ, R45.H0_H0 ;  /* 0x2000002dffb75230 */ /* 0x000fe20000004100 */
[----:B------:R-:W-:-:S04]  /*3d10*/  MOV R105, RZ ;  /* 0x000000ff00697202 */ /* 0x000fc80000000f00 */
[----:B------:R-:W-:Y:S01]  /*3d20*/  @P5 FMUL.FTZ R105, R106, R183 ;  /* 0x000000b76a695220 */ /* 0x000fe20000410000 */
[----:B------:R-:W-:Y:S01]  /*3d30*/  @P4 FFMA.FTZ R183, R195, UR18, R180 ;  /* 0x00000012c3b74c23 */ /* 0x000fe200080100b4 */
[----:B------:R-:W0:Y:S03]  /*3d40*/  @P4 LDC R106, c[0x0][0x408] ;  /* 0x00010200ff6a4b82 */ /* 0x000e260000000800 */
[----:B------:R-:W-:-:S04]  /*3d50*/  @P4 FADD.FTZ R183, R236, -R183 ;  /* 0x800000b7ecb74221 */ /* 0x000fc80000010000 */
[----:B------:R-:W-:-:S04]  /*3d60*/  @P4 FMUL.FTZ R183, R183, UR17 ;  /* 0x00000011b7b74c20 */ /* 0x000fc80008410000 */
[----:B------:R-:W-:-:S04]  /*3d70*/  @P4 FMUL.FTZ R183, R183, UR16 ;  /* 0x00000010b7b74c20 */ /* 0x000fc80008410000 */
[----:B0-----:R-:W-:Y:S01]  /*3d80*/  @P4 FMUL.FTZ R106, R183, R106 ;  /* 0x0000006ab76a4220 */ /* 0x001fe20000410000 */
[----:B------:R-:W-:Y:S02]  /*3d90*/  @P4 HADD2.F32 R183, -RZ, R177.H1_H1 ;  /* 0x300000b1ffb74230 */ /* 0x000fe40000004100 */
[----:B------:R-:W-:-:S03]  /*3da0*/  HFMA2 R177, -RZ, RZ, 0, 0 ;  /* 0x00000000ffb17431 */ /* 0x000fc600000001ff */
[----:B------:R-:W-:Y:S02]  /*3db0*/  @P4 FMUL.FTZ R177, R183, R106 ;  /* 0x0000006ab7b14220 */ /* 0x000fe40000410000 */
[----:B------:R-:W0:Y:S02]  /*3dc0*/  @P4 LDC R106, c[0x0][0x408] ;  /* 0x00010200ff6a4b82 */ /* 0x000e240000000800 */
[----:B------:R-:W-:Y:S01]  /*3dd0*/  FADD.FTZ R183, R107, R177 ;  /* 0x000000b16bb77221 */ /* 0x000fe20000010000 */
[----:B------:R-:W-:Y:S01]  /*3de0*/  @P4 FFMA.FTZ R107, R195, UR18, R180 ;  /* 0x00000012c36b4c23 */ /* 0x000fe200080100b4 */
[----:B------:R-:W-:-:S03]  /*3df0*/  @P4 HADD2.F32 R177, -RZ, R45.H1_H1 ;  /* 0x3000002dffb14230 */ /* 0x000fc60000004100 */
[----:B------:R-:W-:-:S04]  /*3e00*/  @P4 FADD.FTZ R107, R236, -R107 ;  /* 0x8000006bec6b4221 */ /* 0x000fc80000010000 */
[----:B------:R-:W-:-:S04]  /*3e10*/  @P4 FMUL.FTZ R107, R107, UR17 ;  /* 0x000000116b6b4c20 */ /* 0x000fc80008410000 */
[----:B------:R-:W-:-:S04]  /*3e20*/  @P4 FMUL.FTZ R107, R107, UR16 ;  /* 0x000000106b6b4c20 */ /* 0x000fc80008410000 */
[----:B0-----:R-:W-:Y:S01]  /*3e30*/  @P4 FMUL.FTZ R107, R107, R106 ;  /* 0x0000006a6b6b4220 */ /* 0x001fe20000410000 */
[----:B------:R-:W-:-:S03]  /*3e40*/  MOV R106, RZ ;  /* 0x000000ff006a7202 */ /* 0x000fc60000000f00 */
[----:B------:R-:W-:Y:S01]  /*3e50*/  @P4 FMUL.FTZ R106, R107, R177 ;  /* 0x000000b16b6a4220 */ /* 0x000fe20000410000 */
[----:B------:R-:W-:-:S04]  /*3e60*/  LOP3.LUT P4, RZ, R23, 0xff, RZ, 0xc0, !PT ;  /* 0x000000ff17ff7812 */ /* 0x000fc8000788c0ff */
[----:B------:R-:W-:-:S09]  /*3e70*/  F2FP.F16.F32.PACK_AB R105, R106, R105 ;  /* 0x000000696a69723e */ /* 0x000fd200000000ff */
        /* <DEDUP_REMOVED lines=33> */
[----:B------:R-:W-:Y:S02]  /*4090*/  @P4 HADD2.F32 R189, -RZ, R46.H1_H1 ;  /* 0x3000002effbd4230 */ /* 0x000fe40000004100 */
        /* <DEDUP_REMOVED lines=40> */
[----:B------:R-:W-:-:S03]  /*4320*/  @P4 HADD2.F32 R190, -RZ, R47.H1_H1 ;  /* 0x3000002fffbe4230 */ /* 0x000fc60000004100 */
        /* <DEDUP_REMOVED lines=9> */
[----:B------:R-:W-:-:S03]  /*43c0*/  @P4 FADD.FTZ R190, R237, -R190 ;  /* 0x800000beedbe4221 */ /* 0x000fc60000010000 */
[----:B------:R-:W1:Y:S01]  /*43d0*/  @P4 LDC R106, c[0x0][0x408] ;  /* 0x00010200ff6a4b82 */ /* 0x000e620000000800 */
[----:B------:R-:W-:-:S04]  /*43e0*/  @P4 FMUL.FTZ R190, R190, UR17 ;  /* 0x00000011bebe4c20 */ /* 0x000fc80008410000 */
[----:B------:R-:W-:-:S04]  /*43f0*/  @P4 FMUL.FTZ R190, R190, UR16 ;  /* 0x00000010bebe4c20 */ /* 0x000fc80008410000 */
[----:B0-----:R-:W-:Y:S01]  /*4400*/  @P4 FMUL.FTZ R189, R190, R189 ;  /* 0x000000bdbebd4220 */ /* 0x001fe20000410000 */
[----:B------:R-:W-:-:S03]  /*4410*/  HFMA2 R190, -RZ, RZ, 0, 0 ;  /* 0x00000000ffbe7431 */ /* 0x000fc600000001ff */
[----:B------:R-:W-:Y:S01]  /*4420*/  @P4 FMUL.FTZ R190, R176, R189 ;  /* 0x000000bdb0be4220 */ /* 0x000fe20000410000 */
[----:B------:R-:W-:-:S03]  /*4430*/  @P4 HADD2.F32 R189, -RZ, R44.H0_H0 ;  /* 0x2000002cffbd4230 */ /* 0x000fc60000004100 */
[----:B------:R-:W-:Y:S01]  /*4440*/  FADD.FTZ R176, R104, R190 ;  /* 0x000000be68b07221 */ /* 0x000fe20000010000 */
[----:B------:R-:W-:-:S04]  /*4450*/  @P4 FFMA.FTZ R104, R201, UR18, R180 ;  /* 0x00000012c9684c23 */ /* 0x000fc800080100b4 */
[----:B------:R-:W-:-:S04]  /*4460*/  @P4 FADD.FTZ R104, R237, -R104 ;  /* 0x80000068ed684221 */ /* 0x000fc80000010000 */
[----:B------:R-:W-:-:S04]  /*4470*/  @P4 FMUL.FTZ R104, R104, UR17 ;  /* 0x0000001168684c20 */ /* 0x000fc80008410000 */
[----:B------:R-:W-:-:S04]  /*4480*/  @P4 FMUL.FTZ R104, R104, UR16 ;  /* 0x0000001068684c20 */ /* 0x000fc80008410000 */
[----:B-1----:R-:W-:Y:S01]  /*4490*/  @P4 FMUL.FTZ R106, R104, R106 ;  /* 0x0000006a686a4220 */ /* 0x002fe20000410000 */
[----:B------:R-:W-:-:S03]  /*44a0*/  MOV R104, RZ ;  /* 0x000000ff00687202 */ /* 0x000fc60000000f00 */
[----:B------:R-:W-:Y:S01]  /*44b0*/  @P4 FMUL.FTZ R104, R106, R189 ;  /* 0x000000bd6a684220 */ /* 0x000fe20000410000 */
[----:B------:R-:W-:Y:S02]  /*44c0*/  F2FP.F16.F32.PACK_AB R106, R108, R107 ;  /* 0x0000006b6c6a723e */ /* 0x000fe400000000ff */
[----:B------:R-:W-:Y:S02]  /*44d0*/  F2FP.F16.F32.PACK_AB R107, R179, R109 ;  /* 0x0000006db36b723e */ /* 0x000fe400000000ff */
[----:B------:R-:W-:Y:S01]  /*44e0*/  F2FP.F16.F32.PACK_AB R104, R188, R104 ;  /* 0x00000068bc68723e */ /* 0x000fe200000000ff */
[----:B------:R-:W-:Y:S06]  /*44f0*/  BRA `(.L_x_12746) ;  /* 0x0000001c00087947 */ /* 0x000fec0003800000 */
.L_x_12745:
[----:B-----5:R-:W-:Y:S01]  /*4500*/  LOP3.LUT P4, RZ, R22, 0xff00, RZ, 0xc0, !PT ;  /* 0x0000ff0016ff7812 */ /* 0x020fe2000788c0ff */
[----:B------:R-:W-:Y:S01]  /*4510*/  FFMA.FTZ R80, R206, UR18, R180 ;  /* 0x00000012ce507c23 */ /* 0x000fe200080100b4 */
[----:B------:R-:W-:Y:S02]  /*4520*/  LOP3.LUT P5, RZ, R22, 0xff0000, RZ, 0xc0, !PT ;  /* 0x00ff000016ff7812 */ /* 0x000fe400078ac0ff */
[----:B--2---:R-:W-:Y:S01]  /*4530*/  CS2R R188, SRZ ;  /* 0x0000000000bc7805 */ /* 0x004fe2000001ff00 */
[----:B------:R-:W-:-:S04]  /*4540*/  FADD.FTZ R80, R248, -R80 ;  /* 0x80000050f8507221 */ /* 0x000fc80000010000 */
[----:B------:R-:W-:-:S04]  /*4550*/  FMUL.FTZ R89, R80, UR17 ;  /* 0x0000001150597c20 */ /* 0x000fc80008410000 */
[----:B------:R-:W0:Y:S01]  /*4560*/  @P4 LDC R81, c[0x0][0x408] ;  /* 0x00010200ff514b82 */ /* 0x000e220000000800 */
[----:B------:R-:W-:Y:S01]  /*4570*/  @P4 FMUL.FTZ R80, R89, UR16 ;  /* 0x0000001059504c20 */ /* 0x000fe20008410000 */
[----:B------:R-:W-:Y:S02]  /*4580*/  @P4 HADD2.F32 R83, -RZ, R176.H1_H1 ;  /* 0x300000b0ff534230 */ /* 0x000fe40000004100 */
[----:B------:R-:W-:Y:S02]  /*4590*/  @P5 HADD2.F32 R88, -RZ, R177.H0_H0 ;  /* 0x200000b1ff585230 */ /* 0x000fe40000004100 */
[----:B------:R-:W-:Y:S02]  /*45a0*/  @P5 HADD2.F32 R91, -RZ, R45.H0_H0 ;  /* 0x2000002dff5b5230 */ /* 0x000fe40000004100 */
[----:B------:R-:W1:Y:S01]  /*45b0*/  @P4 LDC R82, c[0x0][0x408] ;  /* 0x00010200ff524b82 */ /* 0x000e620000000800 */
[----:B0-----:R-:W-:Y:S01]  /*45c0*/  @P4 FMUL.FTZ R81, R80, R81 ;  /* 0x0000005150514220 */ /* 0x001fe20000410000 */
[----:B------:R-:W-:-:S03]  /*45d0*/  HFMA2 R80, -RZ, RZ, 0, 0 ;  /* 0x00000000ff507431 */ /* 0x000fc600000001ff */
[----:B------:R-:W-:Y:S01]  /*45e0*/  @P4 FMUL.FTZ R80, R83, R81 ;  /* 0x0000005153504220 */ /* 0x000fe20000410000 */
[----:B------:R-:W-:Y:S01]  /*45f0*/  @P4 FMUL.FTZ R81, R89, UR16 ;  /* 0x0000001059514c20 */ /* 0x000fe20008410000 */
[----:B------:R-:W-:Y:S02]  /*4600*/  @P4 HADD2.F32 R83, -RZ, R44.H1_H1 ;  /* 0x3000002cff534230 */ /* 0x000fe40000004100 */
        /* <DEDUP_REMOVED lines=10> */
[----:B------:R-:W-:Y:S02]  /*46b0*/  @P4 HADD2.F32 R177, -RZ, R177.H1_H1 ;  /* 0x300000b1ffb14230 */ /* 0x000fe40000004100 */
[----:B0-----:R-:W-:Y:S01]  /*46c0*/  @P5 FMUL.FTZ R81, R82, R81 ;  /* 0x0000005152515220 */ /* 0x001fe20000410000 */
[----:B------:R-:W-:-:S03]  /*46d0*/  MOV R82, RZ ;  /* 0x000000ff00527202 */ /* 0x000fc60000000f00 */
[----:B------:R-:W-:Y:S01]  /*46e0*/  @P5 FMUL.FTZ R82, R88, R81 ;  /* 0x0000005158525220 */ /* 0x000fe20000410000 */
[----:B------:R-:W-:Y:S01]  /*46f0*/  @P5 FMUL.FTZ R81, R90, UR16 ;  /* 0x000000105a515c20 */ /* 0x000fe20008410000 */
[----:B------:R-:W-:-:S03]  /*4700*/  HFMA2 R88, -RZ, RZ, 0, 0 ;  /* 0x00000000ff587431 */ /* 0x000fc600000001ff */
[----:B-1----:R-:W-:Y:S02]  /*4710*/  @P5 FMUL.FTZ R83, R81, R83 ;  /* 0x0000005351535220 */ /* 0x002fe40000410000 */
[----:B------:R-:W0:Y:S02]  /*4720*/  @P4 LDC R81, c[0x0][0x408] ;  /* 0x00010200ff514b82 */ /* 0x000e240000000800 */
[----:B------:R-:W-:Y:S01]  /*4730*/  @P5 FMUL.FTZ R88, R83, R91 ;  /* 0x0000005b53585220 */ /* 0x000fe20000410000 */
[----:B------:R-:W-:Y:S01]  /*4740*/  FFMA.FTZ R83, R195, UR18, R180 ;  /* 0x00000012c3537c23 */ /* 0x000fe200080100b4 */
[----:B------:R-:W-:-:S03]  /*4750*/  LOP3.LUT P5, RZ, R23, 0xff, RZ, 0xc0, !PT ;  /* 0x000000ff17ff7812 */ /* 0x000fc600078ac0ff */
[----:B------:R-:W-:Y:S02]  /*4760*/  FADD.FTZ R91, R236, -R83 ;  /* 0x80000053ec5b7221 */ /* 0x000fe40000010000 */
[----:B------:R-:W1:Y:S02]  /*4770*/  @P4 LDC R83, c[0x0][0x408] ;  /* 0x00010200ff534b82 */ /* 0x000e640000000800 */
[----:B------:R-:W-:-:S04]  /*4780*/  FMUL.FTZ R91, R91, UR17 ;  /* 0x000000115b5b7c20 */ /* 0x000fc80008410000 */
[----:B------:R-:W-:Y:S02]  /*4790*/  @P4 FMUL.FTZ R181, R91, UR16 ;  /* 0x000000105bb54c20 */ /* 0x000fe40008410000 */
[----:B------:R-:W-:Y:S02]  /*47a0*/  @P5 HADD2.F32 R105, -RZ, R178.H0_H0 ;  /* 0x200000b2ff695230 */ /* 0x000fe40000004100 */
[----:B0-----:R-:W-:Y:S01]  /*47b0*/  @P4 FMUL.FTZ R181, R181, R81 ;  /* 0x00000051b5b54220 */ /* 0x001fe20000410000 */
[----:B------:R-:W-:-:S03]  /*47c0*/  MOV R81, RZ ;  /* 0x000000ff00517202 */ /* 0x000fc60000000f00 */
[----:B------:R-:W-:Y:S01]  /*47d0*/  @P4 FMUL.FTZ R81, R177, R181 ;  /* 0x000000b5b1514220 */ /* 0x000fe20000410000 */
[----:B------:R-:W-:Y:S01]  /*47e0*/  @P4 FMUL.FTZ R177, R91, UR16 ;  /* 0x000000105bb14c20 */ /* 0x000fe20008410000 */
[----:B------:R-:W-:Y:S02]  /*47f0*/  FADD.FTZ R181, R106, R82 ;  /* 0x000000526ab57221 */ /* 0x000fe40000010000 */
[----:B------:R-:W-:Y:S01]  /*4800*/  FADD.FTZ R183, R107, R81 ;  /* 0x000000516bb77221 */ /* 0x000fe20000010000 */
[----:B-1----:R-:W-:Y:S01]  /*4810*/  @P4 FMUL.FTZ R83, R177, R83 ;  /* 0x00000053b1534220 */ /* 0x002fe20000410000 */
[----:B------:R-:W-:Y:S01]  /*4820*/  @P4 HADD2.F32 R177, -RZ, R45.H1_H1 ;  /* 0x3000002dffb14230 */ /* 0x000fe20000004100 */
[----:B------:R-:W-:-:S04]  /*4830*/  CS2R R106, SRZ ;  /* 0x00000000006a7805 */ /* 0x000fc8000001ff00 */
        /* <DEDUP_REMOVED lines=10> */
[----:B------:R-:W-:Y:S01]  /*48e0*/  @P5 FMUL.FTZ R82, R105, R83 ;  /* 0x0000005369525220 */ /* 0x000fe20000410000 */
[----:B------:R-:W-:Y:S01]  /*48f0*/  @P4 HADD2.F32 R105, -RZ, R178.H1_H1 ;  /* 0x300000b2ff694230 */ /* 0x000fe20000004100 */
[----:B------:R-:W0:Y:S02]  /*4900*/  @P5 LDC R83, c[0x0][0x408] ;  /* 0x00010200ff535b82 */ /* 0x000e240000000800 */
[----:B------:R-:W-:Y:S01]  /*4910*/  FADD.FTZ R177, R108, R82 ;  /* 0x000000526cb17221 */ /* 0x000fe20000010000 */
[----:B0-----:R-:W-:Y:S01]  /*4920*/  @P5 FMUL.FTZ R83, R81, R83 ;  /* 0x0000005351535220 */ /* 0x001fe20000410000 */
[----:B------:R-:W-:-:S05]  /*4930*/  @P5 HADD2.F32 R81, -RZ, R46.H0_H0 ;  /* 0x2000002eff515230 */ /* 0x000fca0000004100 */
[----:B------:R-:W-:Y:S01]  /*4940*/  @P5 FMUL.FTZ R106, R83, R81 ;  /* 0x00000051536a5220 */ /* 0x000fe20000410000 */
[----:B------:R-:W-:Y:S01]  /*4950*/  FFMA.FTZ R81, R11, UR18, R180 ;  /* 0x000000120b517c23 */ /* 0x000fe200080100b4 */
[----:B------:R-:W0:Y:S01]  /*4960*/  @P4 LDC R83, c[0x0][0x408] ;  /* 0x00010200ff534b82 */ /* 0x000e220000000800 */
[----:B------:R-:W-:Y:S02]  /*4970*/  LOP3.LUT P5, RZ, R23, 0xff0000, RZ, 0xc0, !PT ;  /* 0x00ff000017ff7812 */ /* 0x000fe400078ac0ff */
[----:B------:R-:W-:-:S04]  /*4980*/  FADD.FTZ R81, R222, -R81 ;  /* 0x80000051de517221 */ /* 0x000fc80000010000 */
[----:B------:R-:W-:-:S04]  /*4990*/  FMUL.FTZ R81, R81, UR17 ;  /* 0x0000001151517c20 */ /* 0x000fc80008410000 */
[----:B------:R-:W-:-:S03]  /*49a0*/  @P4 FMUL.FTZ R82, R81, UR16 ;  /* 0x0000001051524c20 */ /* 0x000fc60008410000 */
[----:B------:R-:W-:Y:S02]  /*49b0*/  @P5 HADD2.F32 R108, -RZ, R179.H0_H0 ;  /* 0x200000b3ff6c5230 */ /* 0x000fe40000004100 */
[----:B0-----:R-:W-:Y:S01]  /*49c0*/  @P4 FMUL.FTZ R83, R82, R83 ;  /* 0x0000005352534220 */ /* 0x001fe20000410000 */
[----:B------:R-:W-:-:S03]  /*49d0*/  MOV R82, RZ ;  /* 0x000000ff00527202 */ /* 0x000fc60000000f00 */
[----:B------:R-:W-:Y:S02]  /*49e0*/  @P4 FMUL.FTZ R82, R105, R83 ;  /* 0x0000005369524220 */ /* 0x000fe40000410000 */
[----:B------:R-:W0:Y:S02]  /*49f0*/  @P4 LDC R83, c[0x0][0x408] ;  /* 0x00010200ff534b82 */ /* 0x000e240000000800 */
[----:B------:R-:W-:Y:S01]  /*4a00*/  FADD.FTZ R178, R109, R82 ;  /* 0x000000526db27221 */ /* 0x000fe20000010000 */
[----:B------:R-:W-:-:S04]  /*4a10*/  @P4 FMUL.FTZ R82, R81, UR16 ;  /* 0x0000001051524c20 */ /* 0x000fc80008410000 */
[----:B0-----:R-:W-:Y:S01]  /*4a20*/  @P4 FMUL.FTZ R83, R82, R83 ;  /* 0x0000005352534220 */ /* 0x001fe20000410000 */
[----:B------:R-:W-:-:S05]  /*4a30*/  @P4 HADD2.F32 R82, -RZ, R46.H1_H1 ;  /* 0x3000002eff524230 */ /* 0x000fca0000004100 */
[----:B------:R-:W-:Y:S01]  /*4a40*/  @P4 FMUL.FTZ R107, R83, R82 ;  /* 0x00000052536b4220 */ /* 0x000fe20000410000 */
[----:B------:R-:W-:Y:S01]  /*4a50*/  FFMA.FTZ R82, R12, UR18, R180 ;  /* 0x000000120c527c23 */ /* 0x000fe200080100b4 */
[----:B------:R-:W0:Y:S01]  /*4a60*/  @P5 LDC R83, c[0x0][0x408] ;  /* 0x00010200ff535b82 */ /* 0x000e220000000800 */
[----:B------:R-:W-:Y:S02]  /*4a70*/  ISETP.GE.U32.AND P4, PT, R22, RZ, PT ;  /* 0x000000ff1600720c */ /* 0x000fe40003f86070 */
[----:B------:R-:W-:Y:S01]  /*4a80*/  FADD.FTZ R82, R221, -R82 ;  /* 0x80000052dd527221 */ /* 0x000fe20000010000 */
[----:B------:R-:W-:Y:S02]  /*4a90*/  F2FP.F16.F32.PACK_AB R106, R107, R106 ;  /* 0x0000006a6b6a723e */ /* 0x000fe400000000ff */
[----:B------:R-:W-:Y:S01]  /*4aa0*/  ISETP.GE.U32.AND.EX P4, PT, R23, 0x1000000, PT, P4 ;  /* 0x010000001700780c */ /* 0x000fe20003f86140 */
[----:B------:R-:W-:-:S04]  /*4ab0*/  FMUL.FTZ R82, R82, UR17 ;  /* 0x0000001152527c20 */ /* 0x000fc80008410000 */
[----:B------:R-:W-:-:S04]  /*4ac0*/  @P5 FMUL.FTZ R105, R82, UR16 ;  /* 0x0000001052695c20 */ /* 0x000fc80008410000 */
[----:B0-----:R-:W-:Y:S01]  /*4ad0*/  @P5 FMUL.FTZ R83, R105, R83 ;  /* 0x0000005369535220 */ /* 0x001fe20000410000 */
[----:B------:R-:W-:-:S03]  /*4ae0*/  HFMA2 R105, -RZ, RZ, 0, 0 ;  /* 0x00000000ff697431 */ /* 0x000fc600000001ff */
[----:B------:R-:W-:Y:S01]  /*4af0*/  @P5 FMUL.FTZ R105, R108, R83 ;  /* 0x000000536c695220 */ /* 0x000fe20000410000 */
[----:B------:R-:W-:Y:S01]  /*4b00*/  MOV R108, RZ ;  /* 0x000000ff006c7202 */ /* 0x000fe20000000f00 */
[----:B------:R-:W0:Y:S02]  /*4b10*/  @P5 LDC R83, c[0x0][0x408] ;  /* 0x00010200ff535b82 */ /* 0x000e240000000800 */
[----:B------:R-:W-:Y:S01]  /*4b20*/  FADD.FTZ R110, R110, R105 ;  /* 0x000000696e6e7221 */ /* 0x000fe20000010000 */
[----:B------:R-:W-:-:S04]  /*4b30*/  @P5 FMUL.FTZ R105, R82, UR16 ;  /* 0x0000001052695c20 */ /* 0x000fc80008410000 */
[----:B0-----:R-:W-:Y:S01]  /*4b40*/  @P5 FMUL.FTZ R83, R105, R83 ;  /* 0x0000005369535220 */ /* 0x001fe20000410000 */
[----:B------:R-:W-:-:S05]  /*4b50*/  @P5 HADD2.F32 R105, -RZ, R47.H0_H0 ;  /* 0x2000002fff695230 */ /* 0x000fca0000004100 */
[----:B------:R-:W-:Y:S01]  /*4b60*/  @P5 FMUL.FTZ R108, R83, R105 ;  /* 0x00000069536c5220 */ /* 0x000fe20000410000 */
[----:B------:R-:W-:Y:S01]  /*4b70*/  FFMA.FTZ R83, R16, UR18, R180 ;  /* 0x0000001210537c23 */ /* 0x000fe200080100b4 */
[----:B------:R-:W0:Y:S03]  /*4b80*/  @P4 LDC R105, c[0x0][0x408] ;  /* 0x00010200ff694b82 */ /* 0x000e260000000800 */
[----:B------:R-:W-:-:S04]  /*4b90*/  FADD.FTZ R83, R213, -R83 ;  /* 0x80000053d5537221 */ /* 0x000fc80000010000 */
[----:B------:R-:W-:-:S04]  /*4ba0*/  FMUL.FTZ R83, R83, UR17 ;  /* 0x0000001153537c20 */ /* 0x000fc80008410000 */
[----:B------:R-:W-:-:S04]  /*4bb0*/  @P4 FMUL.FTZ R109, R83, UR16 ;  /* 0x00000010536d4c20 */ /* 0x000fc80008410000 */
[----:B0-----:R-:W-:Y:S01]  /*4bc0*/  @P4 FMUL.FTZ R105, R109, R105 ;  /* 0x000000696d694220 */ /* 0x001fe20000410000 */
[----:B------:R-:W-:Y:S02]  /*4bd0*/  @P4 HADD2.F32 R109, -RZ, R179.H1_H1 ;  /* 0x300000b3ff6d4230 */ /* 0x000fe40000004100 */
[----:B------:R-:W-:-:S03]  /*4be0*/  HFMA2 R179, -RZ, RZ, 0, 0 ;  /* 0x00000000ffb37431 */ /* 0x000fc600000001ff */
[----:B------:R-:W-:Y:S01]  /*4bf0*/  @P4 FMUL.FTZ R179, R109, R105 ;  /* 0x000000696db34220 */ /* 0x000fe20000410000 */
[----:B------:R-:W-:Y:S01]  /*4c00*/  @P4 FMUL.FTZ R109, R83, UR16 ;  /* 0x00000010536d4c20 */ /* 0x000fe20008410000 */
[----:B------:R-:W0:Y:S02]  /*4c10*/  @P4 LDC R105, c[0x0][0x408] ;  /* 0x00010200ff694b82 */ /* 0x000e240000000800 */
[----:B------:R-:W-:Y:S01]  /*4c20*/  FADD.FTZ R111, R111, R179 ;  /* 0x000000b36f6f7221 */ /* 0x000fe20000010000 */
[----:B------:R-:W-:Y:S02]  /*4c30*/  @P4 HADD2.F32 R179, -RZ, R47.H1_H1 ;  /* 0x3000002fffb34230 */ /* 0x000fe40000004100 */
[----:B0-----:R-:W-:Y:S01]  /*4c40*/  @P4 FMUL.FTZ R105, R109, R105 ;  /* 0x000000696d694220 */ /* 0x001fe20000410000 */
[----:B------:R-:W-:-:S03]  /*4c50*/  MOV R109, RZ ;  /* 0x000000ff006d7202 */ /* 0x000fc60000000f00 */
[----:B------:R-:W-:Y:S01]  /*4c60*/  @P4 FMUL.FTZ R109, R105, R179 ;  /* 0x000000b3696d4220 */ /* 0x000fe20000410000 */
[----:B------:R-:W-:Y:S02]  /*4c70*/  LOP3.LUT P4, RZ, R22, 0xff, RZ, 0xc0, !PT ;  /* 0x000000ff16ff7812 */ /* 0x000fe4000788c0ff */
[----:B------:R-:W-:Y:S01]  /*4c80*/  F2FP.F16.F32.PACK_AB R105, R189, R88 ;  /* 0x00000058bd69723e */ /* 0x000fe200000000ff */
[----:B------:R-:W-:Y:S01]  /*4c90*/  FFMA.FTZ R88, R201, UR18, R180 ;  /* 0x00000012c9587c23 */ /* 0x000fe200080100b4 */
[----:B------:R-:W-:Y:S01]  /*4ca0*/  F2FP.F16.F32.PACK_AB R107, R109, R108 ;  /* 0x0000006c6d6b723e */ /* 0x000fe200000000ff */
[----:B------:R-:W-:Y:S02]  /*4cb0*/  HFMA2 R109, -RZ, RZ, 0, 0 ;  /* 0x00000000ff6d7431 */ /* 0x000fe400000001ff */
[----:B------:R-:W-:-:S04]  /*4cc0*/  FADD.FTZ R88, R237, -R88 ;  /* 0x80000058ed587221 */ /* 0x000fc80000010000 */
[----:B------:R-:W-:Y:S02]  /*4cd0*/  FMUL.FTZ R88, R88, UR17 ;  /* 0x0000001158587c20 */ /* 0x000fe40008410000 */
[----:B------:R-:W0:Y:S01]  /*4ce0*/  @P4 LDC R179, c[0x0][0x408] ;  /* 0x00010200ffb34b82 */ /* 0x000e220000000800 */
[----:B------:R-:W-:Y:S02]  /*4cf0*/  @P4 HADD2.F32 R176, -RZ, R176.H0_H0 ;  /* 0x200000b0ffb04230 */ /* 0x000fe40000004100 */
[----:B------:R-:W-:-:S04]  /*4d00*/  @P4 FMUL.FTZ R108, R88, UR16 ;  /* 0x00000010586c4c20 */ /* 0x000fc80008410000 */
[----:B0-----:R-:W-:-:S04]  /*4d10*/  @P4 FMUL.FTZ R108, R108, R179 ;  /* 0x000000b36c6c4220 */ /* 0x001fc80000410000 */
[----:B------:R-:W-:Y:S02]  /*4d20*/  @P4 FMUL.FTZ R109, R176, R108 ;  /* 0x0000006cb06d4220 */ /* 0x000fe40000410000 */
[----:B------:R-:W0:Y:S02]  /*4d30*/  @P4 LDC R108, c[0x0][0x408] ;  /* 0x00010200ff6c4b82 */ /* 0x000e240000000800 */
[----:B------:R-:W-:Y:S01]  /*4d40*/  FADD.FTZ R176, R104, R109 ;  /* 0x0000006d68b07221 */ /* 0x000fe20000010000 */
[----:B------:R-:W-:Y:S01]  /*4d50*/  @P4 FMUL.FTZ R104, R88, UR16 ;  /* 0x0000001058684c20 */ /* 0x000fe20008410000 */
[----:B------:R-:W-:-:S03]  /*4d60*/  @P4 HADD2.F32 R109, -RZ, R44.H0_H0 ;  /* 0x2000002cff6d4230 */ /* 0x000fc60000004100 */
[----:B0-----:R-:W-:Y:S01]  /*4d70*/  @P4 FMUL.FTZ R104, R104, R108 ;  /* 0x0000006c68684220 */ /* 0x001fe20000410000 */
[----:B------:R-:W-:-:S03]  /*4d80*/  MOV R108, RZ ;  /* 0x000000ff006c7202 */ /* 0x000fc60000000f00 */
[----:B------:R-:W-:-:S05]  /*4d90*/  @P4 FMUL.FTZ R108, R104, R109 ;  /* 0x0000006d686c4220 */ /* 0x000fca0000410000 */
[----:B------:R-:W-:Y:S01]  /*4da0*/  F2FP.F16.F32.PACK_AB R104, R188, R108 ;  /* 0x0000006cbc68723e */ /* 0x000fe200000000ff */
[----:B------:R-:W-:Y:S06]  /*4db0*/  BRA `(.L_x_12746) ;  /* 0x0000001000d87947 */ /* 0x000fec0003800000 */
.L_x_12744:
        /* <DEDUP_REMOVED lines=49> */
[----:B------:R-:W-:-:S04]  /*50d0*/  @P4 FFMA.FTZ R183, R183, UR17, R147 ;  /* 0x00000011b7b74c23 */ /* 0x000fc80008010093 */
        /* <DEDUP_REMOVED lines=10> */
[----:B------:R-:W-:-:S04]  /*5180*/  @P4 FFMA.FTZ R107, R107, UR17, R147 ;  /* 0x000000116b6b4c23 */ /* 0x000fc80008010093 */
        /* <DEDUP_REMOVED lines=10> */
[----:B------:R-:W-:-:S04]  /*5230*/  @P4 FFMA.FTZ R177, R177, UR17, R148 ;  /* 0x00000011b1b14c23 */ /* 0x000fc80008010094 */
        /* <DEDUP_REMOVED lines=81> */
[----:B------:R-:W-:-:S04]  /*5750*/  @P4 FFMA.FTZ R190, R190, UR17, R144 ;  /* 0x00000011bebe4c23 */ /* 0x000fc80008010090 */
        /* <DEDUP_REMOVED lines=8> */
[----:B------:R-:W-:-:S04]  /*57e0*/  @P4 FFMA.FTZ R104, R104, UR17, R144 ;  /* 0x0000001168684c23 */ /* 0x000fc80008010090 */
        /* <DEDUP_REMOVED lines=8> */
.L_x_12747:
[----:B-----5:R-:W-:Y:S01]  /*5870*/  LOP3.LUT P4, RZ, R22, 0xff00, RZ, 0xc0, !PT ;  /* 0x0000ff0016ff7812 */ /* 0x020fe2000788c0ff */
[----:B------:R-:W-:Y:S01]  /*5880*/  FFMA.FTZ R80, R206, UR18, R180 ;  /* 0x00000012ce507c23 */ /* 0x000fe200080100b4 */
[----:B------:R-:W-:Y:S02]  /*5890*/  LOP3.LUT P5, RZ, R22, 0xff0000, RZ, 0xc0, !PT ;  /* 0x00ff000016ff7812 */ /* 0x000fe400078ac0ff */
[----:B--2---:R-:W-:Y:S01]  /*58a0*/  CS2R R188, SRZ ;  /* 0x0000000000bc7805 */ /* 0x004fe2000001ff00 */
[----:B------:R-:W-:-:S04]  /*58b0*/  FADD.FTZ R80, R248, -R80 ;  /* 0x80000050f8507221 */ /* 0x000fc80000010000 */
[----:B------:R-:W-:-:S04]  /*58c0*/  FFMA.FTZ R89, R80, UR17, R145 ;  /* 0x0000001150597c23 */ /* 0x000fc80008010091 */
        /* <DEDUP_REMOVED lines=34> */
[----:B------:R-:W-:-:S04]  /*5af0*/  FFMA.FTZ R91, R91, UR17, R147 ;  /* 0x000000115b5b7c23 */ /* 0x000fc80008010093 */
        /* <DEDUP_REMOVED lines=32> */
[----:B------:R-:W-:-:S04]  /*5d00*/  FFMA.FTZ R81, R81, UR17, R149 ;  /* 0x0000001151517c23 */ /* 0x000fc80008010095 */
        /* <DEDUP_REMOVED lines=17> */
[----:B------:R-:W-:-:S04]  /*5e20*/  FFMA.FTZ R82, R82, UR17, R150 ;  /* 0x0000001152527c23 */ /* 0x000fc80008010096 */
        /* <DEDUP_REMOVED lines=14> */
[----:B------:R-:W-:-:S04]  /*5f10*/  FFMA.FTZ R83, R83, UR17, R151 ;  /* 0x0000001153537c23 */ /* 0x000fc80008010097 */
        /* <DEDUP_REMOVED lines=18> */
[----:B------:R-:W-:Y:S02]  /*6040*/  FFMA.FTZ R88, R88, UR17, R144 ;  /* 0x0000001158587c23 */ /* 0x000fe40008010090 */
        /* <DEDUP_REMOVED lines=12> */
[----:B------:R-:W-:-:S07]  /*6110*/  F2FP.F16.F32.PACK_AB R104, R188, R108 ;  /* 0x0000006cbc68723e */ /* 0x000fce00000000ff */
.L_x_12746:
        /* <DEDUP_REMOVED lines=16> */
.L_x_12743:
[----:B------:R-:W-:Y:S05]  /*6220*/  BSYNC.RECONVERGENT B0 ;  /* 0x0000000000007941 */ /* 0x000fea0003800200 */
.L_x_12742:
        /* <DEDUP_REMOVED lines=12> */
[----:B-----5:R-:W-:Y:S01]  /*62f0*/  LOP3.LUT P5, RZ, R24, 0xff0000, RZ, 0xc0, !PT ;  /* 0x00ff000018ff7812 */ /* 0x020fe200078ac0ff */
[----:B------:R-:W-:Y:S01]  /*6300*/  FFMA.FTZ R82, R199, UR18, R180 ;  /* 0x00000012c7527c23 */ /* 0x000fe200080100b4 */
[----:B------:R-:W-:Y:S02]  /*6310*/  MOV R88, RZ ;  /* 0x000000ff00587202 */ /* 0x000fe40000000f00 */
[----:B------:R-:W-:Y:S01]  /*6320*/  MOV R181, RZ ;  /* 0x000000ff00b57202 */ /* 0x000fe20000000f00 */
[----:B------:R-:W-:Y:S01]  /*6330*/  FADD.FTZ R82, R242, -R82 ;  /* 0x80000052f2527221 */ /* 0x000fe20000010000 */
[----:B------:R-:W-:Y:S02]  /*6340*/  MOV R183, RZ ;  /* 0x000000ff00b77202 */ /* 0x000fe40000000f00 */
[----:B------:R-:W-:Y:S01]  /*6350*/  LOP3.LUT P6, RZ, R24, 0xff00, RZ, 0xc0, !PT ;  /* 0x0000ff0018ff7812 */ /* 0x000fe200078cc0ff */
[----:B------:R-:W-:-:S04]  /*6360*/  FFMA.FTZ R90, R82, UR17, R154 ;  /* 0x00000011525a7c23 */ /* 0x000fc8000801009a */
[----:B------:R-:W0:Y:S01]  /*6370*/  @P5 LDC R81, c[0x0][0x408] ;  /* 0x00010200ff515b82 */ /* 0x000e220000000800 */
[----:B------:R-:W-:Y:S01]  /*6380*/  @P5 FMUL.FTZ R82, R90, UR16 ;  /* 0x000000105a525c20 */ /* 0x000fe20008410000 */
[----:B------:R-:W-:-:S06]  /*6390*/  @P5 HADD2.F32 R83, -RZ, R177.H0_H0 ;  /* 0x200000b1ff535230 */ /* 0x000fcc0000004100 */
[----:B------:R-:W1:Y:S01]  /*63a0*/  @P5 LDC R80, c[0x0][0x408] ;  /* 0x00010200ff505b82 */ /* 0x000e620000000800 */
[----:B0-----:R-:W-:Y:S01]  /*63b0*/  @P5 FMUL.FTZ R81, R82, R81 ;  /* 0x0000005152515220 */ /* 0x001fe20000410000 */
[----:B------:R-:W-:-:S03]  /*63c0*/  HFMA2 R82, -RZ, RZ, 0, 0 ;  /* 0x00000000ff527431 */ /* 0x000fc600000001ff */
[----:B------:R-:W-:Y:S01]  /*63d0*/  @P5 FMUL.FTZ R82, R83, R81 ;  /* 0x0000005153525220 */ /* 0x000fe20000410000 */
[----:B------:R-:W-:-:S03]  /*63e0*/  @P5 FMUL.FTZ R81, R90, UR16 ;  /* 0x000000105a515c20 */ /* 0x000fc60008410000 */
[----:B------:R-:W-:Y:S01]  /*63f0*/  FADD.FTZ R114, R114, R82 ;  /* 0x0000005272727221 */ /* 0x000fe20000010000 */
[----:B-1----:R-:W-:Y:S01]  /*6400*/  @P5 FMUL.FTZ R80, R81, R80 ;  /* 0x0000005051505220 */ /* 0x002fe20000410000 */
[----:B------:R-:W-:-:S05]  /*6410*/  @P5 HADD2.F32 R81, -RZ, R53.H0_H0 ;  /* 0x20000035ff515230 */ /* 0x000fca0000004100 */
[----:B------:R-:W-:Y:S01]  /*6420*/  @P5 FMUL.FTZ R88, R80, R81 ;  /* 0x0000005150585220 */ /* 0x000fe20000410000 */
[----:B------:R-:W-:Y:S01]  /*6430*/  LOP3.LUT P5, RZ, R24, 0xff000000, RZ, 0xc0, !PT ;  /* 0xff00000018ff7812 */ /* 0x000fe200078ac0ff */
[----:B------:R-:W-:-:S04]  /*6440*/  FFMA.FTZ R81, R194, UR18, R180 ;  /* 0x00000012c2517c23 */ /* 0x000fc800080100b4 */
[----:B------:R-:W-:-:S04]  /*6450*/  FADD.FTZ R81, R235, -R81 ;  /* 0x80000051eb517221 */ /* 0x000fc80000010000 */
[----:B------:R-:W-:-:S04]  /*6460*/  FFMA.FTZ R91, R81, UR17, R155 ;  /* 0x00000011515b7c23 */ /* 0x000fc8000801009b */
[----:B------:R-:W0:Y:S01]  /*6470*/  @P5 LDC R83, c[0x0][0x408] ;  /* 0x00010200ff535b82 */ /* 0x000e220000000800 */
[----:B------:R-:W-:Y:S01]  /*6480*/  @P5 FMUL.FTZ R81, R91, UR16 ;  /* 0x000000105b515c20 */ /* 0x000fe20008410000 */
[----:B------:R-:W-:-:S06]  /*6490*/  @P5 HADD2.F32 R89, -RZ, R177.H1_H1 ;  /* 0x300000b1ff595230 */ /* 0x000fcc0000004100 */
        /* <DEDUP_REMOVED lines=12> */
[----:B------:R-:W-:-:S04]  /*6560*/  FADD.FTZ R80, R230, -R80 ;  /* 0x80000050e6507221 */ /* 0x000fc80000010000 */
[----:B------:R-:W-:-:S04]  /*6570*/  FFMA.FTZ R80, R80, UR17, R156 ;  /* 0x0000001150507c23 */ /* 0x000fc8000801009c */
[----:B------:R-:W0:Y:S01]  /*6580*/  @P5 LDC R83, c[0x0][0x408] ;  /* 0x00010200ff535b82 */ /* 0x000e220000000800 */
[C---:B------:R-:W-:Y:S01]  /*6590*/  @P5 FMUL.FTZ R82, R80.reuse, UR16 ;  /* 0x0000001050525c20 */ /* 0x040fe20008410000 */
[----:B------:R-:W-:Y:S02]  /*65a0*/  @P5 HADD2.F32 R177, -RZ, R178.H0_H0 ;  /* 0x200000b2ffb15230 */ /* 0x000fe40000004100 */
[----:B------:R-:W-:Y:S01]  /*65b0*/  @P5 FMUL.FTZ R81, R80, UR16 ;  /* 0x0000001050515c20 */ /* 0x000fe20008410000 */
[----:B0-----:R-:W-:Y:S01]  /*65c0*/  @P5 FMUL.FTZ R83, R82, R83 ;  /* 0x0000005352535220 */ /* 0x001fe20000410000 */
[----:B------:R-:W-:-:S03]  /*65d0*/  HFMA2 R82, -RZ, RZ, 0, 0 ;  /* 0x00000000ff527431 */ /* 0x000fc600000001ff */
[----:B------:R-:W-:Y:S02]  /*65e0*/  @P5 FMUL.FTZ R82, R177, R83 ;  /* 0x00000053b1525220 */ /* 0x000fe40000410000 */
[----:B------:R-:W0:Y:S02]  /*65f0*/  @P5 LDC R83, c[0x0][0x408] ;  /* 0x00010200ff535b82 */ /* 0x000e240000000800 */
[----:B------:R-:W-:Y:S01]  /*6600*/  FADD.FTZ R177, R116, R82 ;  /* 0x0000005274b17221 */ /* 0x000fe20000010000 */
[----:B0-----:R-:W-:Y:S01]  /*6610*/  @P5 FMUL.FTZ R83, R81, R83 ;  /* 0x0000005351535220 */ /* 0x001fe20000410000 */
        /* <DEDUP_REMOVED lines=8> */
[----:B------:R-:W-:-:S03]  /*66a0*/  @P5 HADD2.F32 R116, -RZ, R178.H1_H1 ;  /* 0x300000b2ff745230 */ /* 0x000fc60000004100 */
        /* <DEDUP_REMOVED lines=8> */
[----:B------:R-:W-:-:S05]  /*6730*/  @P5 HADD2.F32 R83, -RZ, R54.H1_H1 ;  /* 0x30000036ff535230 */ /* 0x000fca0000004100 */
[----:B------:R-:W-:Y:S01]  /*6740*/  @P5 FMUL.FTZ R116, R82, R83 ;  /* 0x0000005352745220 */ /* 0x000fe20000410000 */
[----:B------:R-:W-:Y:S01]  /*6750*/  LOP3.LUT P5, RZ, R25, 0xff0000, RZ, 0xc0, !PT ;  /* 0x00ff000019ff7812 */ /* 0x000fe200078ac0ff */
[----:B------:R-:W-:-:S04]  /*6760*/  FFMA.FTZ R82, R13, UR18, R180 ;  /* 0x000000120d527c23 */ /* 0x000fc800080100b4 */
[----:B------:R-:W-:-:S04]  /*6770*/  FADD.FTZ R82, R220, -R82 ;  /* 0x80000052dc527221 */ /* 0x000fc80000010000 */
[----:B------:R-:W-:-:S04]  /*6780*/  FFMA.FTZ R82, R82, UR17, R158 ;  /* 0x0000001152527c23 */ /* 0x000fc8000801009e */
[----:B------:R-:W0:Y:S01]  /*6790*/  @P5 LDC R83, c[0x0][0x408] ;  /* 0x00010200ff535b82 */ /* 0x000e220000000800 */
[----:B------:R-:W-:Y:S01]  /*67a0*/  @P5 FMUL.FTZ R117, R82, UR16 ;  /* 0x0000001052755c20 */ /* 0x000fe20008410000 */
[----:B------:R-:W-:-:S03]  /*67b0*/  @P5 HADD2.F32 R178, -RZ, R179.H0_H0 ;  /* 0x200000b3ffb25230 */ /* 0x000fc60000004100 */
[----:B0-----:R-:W-:Y:S01]  /*67c0*/  @P5 FMUL.FTZ R83, R117, R83 ;  /* 0x0000005375535220 */ /* 0x001fe20000410000 */
[----:B------:R-:W-:-:S03]  /*67d0*/  HFMA2 R117, -RZ, RZ, 0, 0 ;  /* 0x00000000ff757431 */ /* 0x000fc600000001ff */
[----:B------:R-:W-:Y:S02]  /*67e0*/  @P5 FMUL.FTZ R117, R178, R83 ;  /* 0x00000053b2755220 */ /* 0x000fe40000410000 */
[----:B------:R-:W0:Y:S02]  /*67f0*/  @P5 LDC R83, c[0x0][0x408] ;  /* 0x00010200ff535b82 */ /* 0x000e240000000800 */
[----:B------:R-:W-:Y:S01]  /*6800*/  FADD.FTZ R178, R118, R117 ;  /* 0x0000007576b27221 */ /* 0x000fe20000010000 */
        /* <DEDUP_REMOVED lines=8> */
[----:B------:R-:W-:-:S08]  /*6890*/  FFMA.FTZ R83, R83, UR17, R159 ;  /* 0x0000001153537c23 */ /* 0x000fd0000801009f */
[----:B------:R-:W0:Y:S01]  /*68a0*/  @P5 LDC R117, c[0x0][0x408] ;  /* 0x00010200ff755b82 */ /* 0x000e220000000800 */
        /* <DEDUP_REMOVED lines=8> */
[----:B------:R-:W-:Y:S01]  /*6930*/  MOV R119, RZ ;  /* 0x000000ff00777202 */ /* 0x000fe20000000f00 */
[----:B0-----:R-:W-:Y:S01]  /*6940*/  @P5 FMUL.FTZ R117, R118, R117 ;  /* 0x0000007576755220 */ /* 0x001fe20000410000 */
[----:B------:R-:W-:-:S05]  /*6950*/  @P5 HADD2.F32 R118, -RZ, R55.H1_H1 ;  /* 0x30000037ff765230 */ /* 0x000fca0000004100 */
[----:B------:R-:W-:Y:S01]  /*6960*/  @P5 FMUL.FTZ R119, R117, R118 ;  /* 0x0000007675775220 */ /* 0x000fe20000410000 */
[----:B------:R-:W-:Y:S02]  /*6970*/  LOP3.LUT P5, RZ, R24, 0xff, RZ, 0xc0, !PT ;  /* 0x000000ff18ff7812 */ /* 0x000fe400078ac0ff */
[----:B------:R-:W-:Y:S01]  /*6980*/  F2FP.F16.F32.PACK_AB R117, R89, R88 ;  /* 0x000000585975723e */ /* 0x000fe200000000ff */
[----:B------:R-:W-:Y:S01]  /*6990*/  FFMA.FTZ R88, R209, UR18, R180 ;  /* 0x00000012d1587c23 */ /* 0x000fe200080100b4 */
[----:B------:R-:W-:Y:S02]  /*69a0*/  F2FP.F16.F32.PACK_AB R118, R116, R181 ;  /* 0x000000b57476723e */ /* 0x000fe400000000ff */
[----:B------:R-:W-:Y:S01]  /*69b0*/  F2FP.F16.F32.PACK_AB R119, R119, R183 ;  /* 0x000000b77777723e */ /* 0x000fe200000000ff */
[----:B------:R-:W-:-:S04]  /*69c0*/  FADD.FTZ R88, R252, -R88 ;  /* 0x80000058fc587221 */ /* 0x000fc80000010000 */
[----:B------:R-:W-:Y:S02]  /*69d0*/  FFMA.FTZ R88, R88, UR17, R152 ;  /* 0x0000001158587c23 */ /* 0x000fe40008010098 */
[----:B------:R-:W0:Y:S01]  /*69e0*/  @P5 LDC R89, c[0x0][0x408] ;  /* 0x00010200ff595b82 */ /* 0x000e220000000800 */
[----:B------:R-:W-:Y:S02]  /*69f0*/  @P5 HADD2.F32 R181, -RZ, R176.H0_H0 ;  /* 0x200000b0ffb55230 */ /* 0x000fe40000004100 */
[----:B------:R-:W-:-:S04]  /*6a00*/  @P5 FMUL.FTZ R116, R88, UR16 ;  /* 0x0000001058745c20 */ /* 0x000fc80008410000 */
[----:B0-----:R-:W-:Y:S01]  /*6a10*/  @P5 FMUL.FTZ R89, R116, R89 ;  /* 0x0000005974595220 */ /* 0x001fe20000410000 */
[----:B------:R-:W-:-:S03]  /*6a20*/  HFMA2 R116, -RZ, RZ, 0, 0 ;  /* 0x00000000ff747431 */ /* 0x000fc600000001ff */
[----:B------:R-:W-:Y:S01]  /*6a30*/  @P5 FMUL.FTZ R116, R181, R89 ;  /* 0x00000059b5745220 */ /* 0x000fe20000410000 */
[----:B------:R-:W-:-:S03]  /*6a40*/  FFMA.FTZ R89, R205, UR18, R180 ;  /* 0x00000012cd597c23 */ /* 0x000fc600080100b4 */
[----:B------:R-:W-:Y:S01]  /*6a50*/  FADD.FTZ R183, R112, R116 ;  /* 0x0000007470b77221 */ /* 0x000fe20000010000 */
[----:B------:R-:W-:Y:S01]  /*6a60*/  FADD.FTZ R89, R247, -R89 ;  /* 0x80000059f7597221 */ /* 0x000fe20000010000 */
[----:B------:R-:W0:Y:S03]  /*6a70*/  @P6 LDC R112, c[0x0][0x408] ;  /* 0x00010200ff706b82 */ /* 0x000e260000000800 */
[----:B------:R-:W-:-:S04]  /*6a80*/  FFMA.FTZ R89, R89, UR17, R153 ;  /* 0x0000001159597c23 */ /* 0x000fc80008010099 */
[----:B------:R-:W-:-:S04]  /*6a90*/  @P6 FMUL.FTZ R116, R89, UR16 ;  /* 0x0000001059746c20 */ /* 0x000fc80008410000 */
[----:B0-----:R-:W-:Y:S01]  /*6aa0*/  @P6 FMUL.FTZ R112, R116, R112 ;  /* 0x0000007074706220 */ /* 0x001fe20000410000 */
[----:B------:R-:W-:Y:S01]  /*6ab0*/  @P6 HADD2.F32 R116, -RZ, R176.H1_H1 ;  /* 0x300000b0ff746230 */ /* 0x000fe20000004100 */
[----:B------:R-:W-:-:S04]  /*6ac0*/  MOV R176, RZ ;  /* 0x000000ff00b07202 */ /* 0x000fc80000000f00 */
[----:B------:R-:W-:Y:S01]  /*6ad0*/  @P6 FMUL.FTZ R176, R116, R112 ;  /* 0x0000007074b06220 */ /* 0x000fe20000410000 */
[----:B------:R-:W-:Y:S01]  /*6ae0*/  @P6 FMUL.FTZ R112, R89, UR16 ;  /* 0x0000001059706c20 */ /* 0x000fe20008410000 */
[--C-:B------:R-:W-:Y:S02]  /*6af0*/  @P6 HADD2.F32 R116, -RZ, R52.reuse.H1_H1 ;  /* 0x30000034ff746230 */ /* 0x100fe40000004100 */
[----:B------:R-:W-:Y:S01]  /*6b00*/  FADD.FTZ R181, R113, R176 ;  /* 0x000000b071b57221 */ /* 0x000fe20000010000 */
[----:B------:R-:W-:Y:S01]  /*6b10*/  @P5 HADD2.F32 R176, -RZ, R52.H0_H0 ;  /* 0x20000034ffb05230 */ /* 0x000fe20000004100 */
[----:B------:R-:W0:Y:S02]  /*6b20*/  @P6 LDC R113, c[0x0][0x408] ;  /* 0x00010200ff716b82 */ /* 0x000e240000000800 */
[----:B0-----:R-:W-:Y:S01]  /*6b30*/  @P6 FMUL.FTZ R113, R112, R113 ;  /* 0x0000007170716220 */ /* 0x001fe20000410000 */
[----:B------:R-:W-:-:S03]  /*6b40*/  HFMA2 R112, -RZ, RZ, 0, 0 ;  /* 0x00000000ff707431 */ /* 0x000fc600000001ff */
[----:B------:R-:W-:Y:S01]  /*6b50*/  @P6 FMUL.FTZ R112, R113, R116 ;  /* 0x0000007471706220 */ /* 0x000fe20000410000 */
[----:B------:R-:W-:Y:S01]  /*6b60*/  @P5 FMUL.FTZ R116, R88, UR16 ;  /* 0x0000001058745c20 */ /* 0x000fe20008410000 */
[----:B------:R-:W0:Y:S03]  /*6b70*/  @P5 LDC R113, c[0x0][0x408] ;  /* 0x00010200ff715b82 */ /* 0x000e260000000800 */
[----:B0-----:R-:W-:Y:S01]  /*6b80*/  @P5 FMUL.FTZ R113, R116, R113 ;  /* 0x0000007174715220 */ /* 0x001fe20000410000 */
[----:B------:R-:W-:-:S03]  /*6b90*/  MOV R116, RZ ;  /* 0x000000ff00747202 */ /* 0x000fc60000000f00 */
[----:B------:R-:W-:-:S05]  /*6ba0*/  @P5 FMUL.FTZ R116, R113, R176 ;  /* 0x000000b071745220 */ /* 0x000fca0000410000 */
[----:B------:R-:W-:Y:S01]  /*6bb0*/  F2FP.F16.F32.PACK_AB R116, R112, R116 ;  /* 0x000000747074723e */ /* 0x000fe200000000ff */
[----:B------:R-:W-:Y:S06]  /*6bc0*/  BRA `(.L_x_12752) ;  /* 0x0000001c00647947 */ /* 0x000fec0003800000 */
.L_x_12751:
[----:B-----5:R-:W-:Y:S02]  /*6bd0*/  LOP3.LUT P5, RZ, R24, 0xff00, RZ, 0xc0, !PT ;  /* 0x0000ff0018ff7812 */ /* 0x020fe400078ac0ff */
[----:B------:R-:W-:-:S11]  /*6be0*/  CS2R R190, SRZ ;  /* 0x0000000000be7805 */ /* 0x000fd6000001ff00 */
        /* <DEDUP_REMOVED lines=17> */
[----:B------:R-:W-:-:S05]  /*6d00*/  @P5 HADD2.F32 R183, -RZ, R52.H1_H1 ;  /* 0x30000034ffb75230 */ /* 0x000fca0000004100 */
[----:B------:R-:W-:Y:S01]  /*6d10*/  @P5 FMUL.FTZ R113, R182, R183 ;  /* 0x000000b7b6715220 */ /* 0x000fe20000410000 */
[----:B------:R-:W-:-:S13]  /*6d20*/  LOP3.LUT P5, RZ, R24, 0xff0000, RZ, 0xc0, !PT ;  /* 0x00ff000018ff7812 */ /* 0x000fda00078ac0ff */
[----:B------:R-:W0:Y:S01]  /*6d30*/  @P5 LDC R183, c[0x0][0x408] ;  /* 0x00010200ffb75b82 */ /* 0x000e220000000800 */
[----:B------:R-:W-:Y:S01]  /*6d40*/  @P5 FFMA.FTZ R182, R199, UR18, R180 ;  /* 0x00000012c7b65c23 */ /* 0x000fe200080100b4 */
[----:B--2---:R-:W-:-:S03]  /*6d50*/  @P5 HADD2.F32 R188, -RZ, R177.H0_H0 ;  /* 0x200000b1ffbc5230 */ /* 0x004fc60000004100 */
[----:B------:R-:W-:-:S04]  /*6d60*/  @P5 FADD.FTZ R182, R242, -R182 ;  /* 0x800000b6f2b65221 */ /* 0x000fc80000010000 */
[----:B------:R-:W-:-:S04]  /*6d70*/  @P5 FFMA.FTZ R182, R182, UR17, R154 ;  /* 0x00000011b6b65c23 */ /* 0x000fc8000801009a */
[----:B------:R-:W-:-:S04]  /*6d80*/  @P5 FMUL.FTZ R182, R182, UR16 ;  /* 0x00000010b6b65c20 */ /* 0x000fc80008410000 */
[----:B0-----:R-:W-:Y:S01]  /*6d90*/  @P5 FMUL.FTZ R183, R182, R183 ;  /* 0x000000b7b6b75220 */ /* 0x001fe20000410000 */
[----:B------:R-:W-:-:S03]  /*6da0*/  HFMA2 R182, -RZ, RZ, 0, 0 ;  /* 0x00000000ffb67431 */ /* 0x000fc600000001ff */
[----:B------:R-:W-:Y:S01]  /*6db0*/  @P5 FMUL.FTZ R182, R188, R183 ;  /* 0x000000b7bcb65220 */ /* 0x000fe20000410000 */
[----:B------:R-:W-:Y:S01]  /*6dc0*/  CS2R R188, SRZ ;  /* 0x0000000000bc7805 */ /* 0x000fe2000001ff00 */
[----:B------:R-:W0:Y:S02]  /*6dd0*/  @P5 LDC R183, c[0x0][0x408] ;  /* 0x00010200ffb75b82 */ /* 0x000e240000000800 */
[----:B------:R-:W-:Y:S01]  /*6de0*/  FADD.FTZ R114, R114, R182 ;  /* 0x000000b672727221 */ /* 0x000fe20000010000 */
[----:B------:R-:W-:-:S04]  /*6df0*/  @P5 FFMA.FTZ R182, R199, UR18, R180 ;  /* 0x00000012c7b65c23 */ /* 0x000fc800080100b4 */
[----:B------:R-:W-:-:S04]  /*6e00*/  @P5 FADD.FTZ R182, R242, -R182 ;  /* 0x800000b6f2b65221 */ /* 0x000fc80000010000 */
[----:B------:R-:W-:-:S04]  /*6e10*/  @P5 FFMA.FTZ R182, R182, UR17, R154 ;  /* 0x00000011b6b65c23 */ /* 0x000fc8000801009a */
[----:B------:R-:W-:-:S04]  /*6e20*/  @P5 FMUL.FTZ R182, R182, UR16 ;  /* 0x00000010b6b65c20 */ /* 0x000fc80008410000 */
[----:B0-----:R-:W-:Y:S01]  /*6e30*/  @P5 FMUL.FTZ R183, R182, R183 ;  /* 0x000000b7b6b75220 */ /* 0x001fe20000410000 */
[----:B------:R-:W-:-:S05]  /*6e40*/  @P5 HADD2.F32 R182, -RZ, R53.H0_H0 ;  /* 0x20000035ffb65230 */ /* 0x000fca0000004100 */
        /* <DEDUP_REMOVED lines=8> */
[----:B------:R-:W-:Y:S01]  /*6ed0*/  @P5 HADD2.F32 R183, -RZ, R177.H1_H1 ;  /* 0x300000b1ffb75230 */ /* 0x000fe20000004100 */
[----:B------:R-:W-:-:S04]  /*6ee0*/  MOV R177, RZ ;  /* 0x000000ff00b17202 */ /* 0x000fc80000000f00 */
        /* <DEDUP_REMOVED lines=43> */
[----:B------:R-:W0:Y:S03]  /*71a0*/  @P5 LDC R117, c[0x0][0x408] ;  /* 0x00010200ff755b82 */ /* 0x000e260000000800 */
        /* <DEDUP_REMOVED lines=13> */
[----:B------:R-:W-:-:S03]  /*7280*/  MOV R178, RZ ;  /* 0x000000ff00b27202 */ /* 0x000fc60000000f00 */
        /* <DEDUP_REMOVED lines=15> */
[----:B------:R-:W-:-:S04]  /*7380*/  @P5 FFMA.FTZ R118, R118, UR17, R159 ;  /* 0x0000001176765c23 */ /* 0x000fc8000801009f */
        /* <DEDUP_REMOVED lines=20> */
[----:B------:R-:W-:-:S04]  /*74d0*/  @P5 FFMA.FTZ R118, R118, UR17, R152 ;  /* 0x0000001176765c23 */ /* 0x000fc80008010098 */
[----:B------:R-:W-:-:S04]  /*74e0*/  @P5 FMUL.FTZ R118, R118, UR16 ;  /* 0x0000001076765c20 */ /* 0x000fc80008410000 */
[----:B0-----:R-:W-:Y:S01]  /*74f0*/  @P5 FMUL.FTZ R117, R118, R117 ;  /* 0x0000007576755220 */ /* 0x001fe20000410000 */
[----:B------:R-:W-:Y:S02]  /*7500*/  @P5 HADD2.F32 R118, -RZ, R176.H0_H0 ;  /* 0x200000b0ff765230 */ /* 0x000fe40000004100 */
[----:B------:R-:W-:-:S03]  /*7510*/  HFMA2 R176, -RZ, RZ, 0, 0 ;  /* 0x00000000ffb07431 */ /* 0x000fc600000001ff */
[----:B------:R-:W-:Y:S01]  /*7520*/  @P5 FMUL.FTZ R176, R118, R117 ;  /* 0x0000007576b05220 */ /* 0x000fe20000410000 */
[----:B------:R-:W-:Y:S01]  /*7530*/  @P5 FFMA.FTZ R118, R209, UR18, R180 ;  /* 0x00000012d1765c23 */ /* 0x000fe200080100b4 */
[----:B------:R-:W-:Y:S02]  /*7540*/  F2FP.F16.F32.PACK_AB R117, R189, R188 ;  /* 0x000000bcbd75723e */ /* 0x000fe400000000ff */
[----:B------:R-:W-:Y:S01]  /*7550*/  FADD.FTZ R183, R112, R176 ;  /* 0x000000b070b77221 */ /* 0x000fe20000010000 */
[----:B------:R-:W-:Y:S01]  /*7560*/  @P5 FADD.FTZ R118, R252, -R118 ;  /* 0x80000076fc765221 */ /* 0x000fe20000010000 */
[----:B------:R-:W0:Y:S01]  /*7570*/  @P5 LDC R112, c[0x0][0x408] ;  /* 0x00010200ff705b82 */ /* 0x000e220000000800 */
[----:B------:R-:W-:Y:S02]  /*7580*/  @P5 HADD2.F32 R176, -RZ, R52.H0_H0 ;  /* 0x20000034ffb05230 */ /* 0x000fe40000004100 */
[----:B------:R-:W-:-:S04]  /*7590*/  @P5 FFMA.FTZ R118, R118, UR17, R152 ;  /* 0x0000001176765c23 */ /* 0x000fc80008010098 */
[----:B------:R-:W-:-:S04]  /*75a0*/  @P5 FMUL.FTZ R118, R118, UR16 ;  /* 0x0000001076765c20 */ /* 0x000fc80008410000 */
[----:B0-----:R-:W-:Y:S01]  /*75b0*/  @P5 FMUL.FTZ R118, R118, R112 ;  /* 0x0000007076765220 */ /* 0x001fe20000410000 */
[----:B------:R-:W-:-:S03]  /*75c0*/  MOV R112, RZ ;  /* 0x000000ff00707202 */ /* 0x000fc60000000f00 */
[----:B------:R-:W-:Y:S01]  /*75d0*/  @P5 FMUL.FTZ R112, R118, R176 ;  /* 0x000000b076705220 */ /* 0x000fe20000410000 */
[----:B------:R-:W-:-:S04]  /*75e0*/  F2FP.F16.F32.PACK_AB R118, R190, R116 ;  /* 0x00000074be76723e */ /* 0x000fc800000000ff */
[----:B------:R-:W-:Y:S01]  /*75f0*/  F2FP.F16.F32.PACK_AB R116, R113, R112 ;  /* 0x000000707174723e */ /* 0x000fe200000000ff */
[----:B------:R-:W-:Y:S06]  /*7600*/  BRA `(.L_x_12752) ;  /* 0x0000001000d47947 */ /* 0x000fec0003800000 */
.L_x_12750:
[----:B------:R-:W0:Y:S02]  /*7610*/  LDC.64 R182, c[0x0][0x478] ;  /* 0x00011e00ffb67b82 */ /* 0x000e240000000a00 */
[----:B0-----:R-:W-:-:S04]  /*7620*/  ISETP.NE.U32.AND P4, PT, R182, RZ, PT ;  /* 0x000000ffb600720c */ /* 0x001fc80003f85070 */
[----:B------:R-:W-:-:S13]  /*7630*/  ISETP.NE.AND.EX P4, PT, R183, RZ, PT, P4 ;  /* 0x000000ffb700720c */ /* 0x000fda0003f85340 */
        /* <DEDUP_REMOVED lines=111> */
[----:B------:R-:W-:Y:S02]  /*7d30*/  FMUL.FTZ R88, R88, UR17 ;  /* 0x0000001158587c20 */ /* 0x000fe40008410000 */
        /* <DEDUP_REMOVED lines=10> */
[----:B------:R-:W-:-:S04]  /*7de0*/  FMUL.FTZ R89, R89, UR17 ;  /* 0x0000001159597c20 */ /* 0x000fc80008410000 */
        /* <DEDUP_REMOVED lines=20> */
.L_x_12753:
[----:B-----5:R-:W-:Y:S02]  /*7f30*/  LOP3.LUT P5, RZ, R24, 0xff00, RZ, 0xc0, !PT ;  /* 0x0000ff0018ff7812 */ /* 0x020fe400078ac0ff */
[----:B------:R-:W-:-:S11]  /*7f40*/  CS2R R190, SRZ ;  /* 0x0000000000be7805 */ /* 0x000fd6000001ff00 */
        /* <DEDUP_REMOVED lines=24> */
[----:B------:R-:W-:-:S04]  /*80d0*/  @P5 FMUL.FTZ R182, R182, UR17 ;  /* 0x00000011b6b65c20 */ /* 0x000fc80008410000 */
        /* <DEDUP_REMOVED lines=129> */
[----:B------:R-:W-:-:S04]  /*88f0*/  @P5 FMUL.FTZ R118, R118, UR17 ;  /* 0x0000001176765c20 */ /* 0x000fc80008410000 */
[----:B------:R-:W-:-:S04]  /*8900*/  @P5 FMUL.FTZ R118, R118, UR16 ;  /* 0x0000001076765c20 */ /* 0x000fc80008410000 */
[----:B0-----:R-:W-:Y:S01]  /*8910*/  @P5 FMUL.FTZ R118, R118, R112 ;  /* 0x0000007076765220 */ /* 0x001fe20000410000 */
[----:B------:R-:W-:-:S03]  /*8920*/  MOV R112, RZ ;  /* 0x000000ff00707202 */ /* 0x000fc60000000f00 */
[----:B------:R-:W-:Y:S01]  /*8930*/  @P5 FMUL.FTZ R112, R176, R118 ;  /* 0x00000076b0705220 */ /* 0x000fe20000410000 */
[----:B------:R-:W-:-:S04]  /*8940*/  F2FP.F16.F32.PACK_AB R118, R190, R116 ;  /* 0x00000074be76723e */ /* 0x000fc800000000ff */
[----:B------:R-:W-:-:S07]  /*8950*/  F2FP.F16.F32.PACK_AB R116, R113, R112 ;  /* 0x000000707174723e */ /* 0x000fce00000000ff */
.L_x_12752:
        /* <DEDUP_REMOVED lines=14> */
.L_x_12749:
[----:B------:R-:W-:Y:S05]  /*8a40*/  BSYNC.RECONVERGENT B0 ;  /* 0x0000000000007941 */ /* 0x000fea0003800200 */
.L_x_12748:
        /* <DEDUP_REMOVED lines=12> */
[C---:B-----5:R-:W-:Y:S01]  /*8b10*/  LOP3.LUT P5, RZ, R20.reuse, 0xff0000, RZ, 0xc0, !PT ;  /* 0x00ff000014ff7812 */ /* 0x060fe200078ac0ff */
        /* <DEDUP_REMOVED lines=141> */
.L_x_12757:
        /* <DEDUP_REMOVED lines=164> */
.L_x_12756:
[----:B------:R-:W0:Y:S02]  /*9e30*/  LDC.64 R182, c[0x0][0x478] ;  /* 0x00011e00ffb67b82 */ /* 0x000e240000000a00 */
[----:B0-----:R-:W-:-:S04]  /*9e40*/  ISETP.NE.U32.AND P4, PT, R182, RZ, PT ;  /* 0x000000ffb600720c */ /* 0x001fc80003f85070 */
[----:B------:R-:W-:-:S13]  /*9e50*/  ISETP.NE.AND.EX P4, PT, R183, RZ, PT, P4 ;  /* 0x000000ffb700720c */ /* 0x000fda0003f85340 */
        /* <DEDUP_REMOVED lines=143> */
.L_x_12759:
        /* <DEDUP_REMOVED lines=163> */
.L_x_12758:
        /* <DEDUP_REMOVED lines=14> */
.L_x_12755:
[----:B------:R-:W-:Y:S05]  /*b260*/  BSYNC.RECONVERGENT B0 ;  /* 0x0000000000007941 */ /* 0x000fea0003800200 */
.L_x_12754:
        /* <DEDUP_REMOVED lines=154> */
.L_x_12763:
        /* <DEDUP_REMOVED lines=164> */
.L_x_12762:
        /* <DEDUP_REMOVED lines=146> */
.L_x_12765:
        /* <DEDUP_REMOVED lines=163> */
.L_x_12764:
        /* <DEDUP_REMOVED lines=14> */
.L_x_12761:
[----:B------:R-:W-:Y:S05]  /*da80*/  BSYNC.RECONVERGENT B0 ;  /* 0x0000000000007941 */ /* 0x000fea0003800200 */
.L_x_12760:
[----:B------:R-:W3:Y:S01]  /*da90*/  LDL R176, [R1+0xc] ;  /* 0x00000c0001b07983 */ /* 0x000ee20000100800 */
[----:B------:R-:W-:Y:S01]  /*daa0*/  BSSY.RECONVERGENT B0, `(.L_x_12766) ;  /* 0x0000269000007945 */ /* 0x000fe20003800200 */
[----:B---3--:R-:W-:-:S13]  /*dab0*/  ISETP.NE.AND P4, PT, R176, RZ, PT ;  /* 0x000000ffb000720c */ /* 0x008fda0003f85270 */
[----:B------:R-:W-:Y:S05]  /*dac0*/  @!P4 BRA `(.L_x_12767) ;  /* 0x000000240098c947 */ /* 0x000fea0003800000 */
[----:B------:R-:W0:Y:S02]  /*dad0*/  LDC.64 R176, c[0x0][0x390] ;  /* 0x0000e400ffb07b82 */ /* 0x000e240000000a00 */
[----:B0-----:R-:W-:-:S06]  /*dae0*/  IMAD.WIDE.U32 R176, R0, 0x10, R176 ;  /* 0x0000001000b07825 */ /* 0x001fcc00078e00b0 */
[----:B------:R-:W5:Y:S01]  /*daf0*/  LDG.E.128 R176, desc[UR10][R176.64] ;  /* 0x0000000ab0b07981 */ /* 0x000f62000c1e1d00 */
[----:B------:R-:W-:-:S04]  /*db00*/  UISETP.NE.U32.AND UP1, UPT, UR22, URZ, UPT ;  /* 0x000000ff1600728c */ /* 0x000fc8000bf25070 */
[----:B------:R-:W-:-:S09]  /*db10*/  UISETP.NE.AND.EX UP1, UPT, UR23, URZ, UPT, UP1 ;  /* 0x000000ff1700728c */ /* 0x000fd2000bf25310 */
[----:B------:R-:W-:Y:S05]  /*db20*/  BRA.U !UP1, `(.L_x_12768) ;  /* 0x0000001109a87547 */ /* 0x000fea000b800000 */
[----:B------:R0:W5:Y:S04]  /*db30*/  LDL R214, [R1] ;  /* 0x0000000001d67983 */ /* 0x0001680000100800 */
[----:B------:R0:W5:Y:S01]  /*db40*/  LDL R191, [R1+0x4] ;  /* 0x0000040001bf7983 */ /* 0x0001620000100800 */
[----:B------:R-:W-:-:S04]  /*db50*/  UISETP.NE.U32.AND UP1, UPT, UR8, URZ, UPT ;  /* 0x000000ff0800728c */ /* 0x000fc8000bf25070 */
[----:B------:R-:W-:-:S06]  /*db60*/  UISETP.NE.AND.EX UP1, UPT, UR9, URZ, UPT, UP1 ;  /* 0x000000ff0900728c */ /* 0x000fcc000bf25310 */
[----:B------:R-:W-:-:S13]  /*db70*/  PLOP3.LUT P4, PT, PT, PT, UP1, 0x80, 0x8 ;  /* 0x000000000008781c */ /* 0x000fda0003f8f018 */
[----:B0-----:R-:W-:Y:S05]  /*db80*/  @!P4 BRA `(.L_x_12769) ;  /* 0x000000080018c947 */ /* 0x001fea0003800000 */
[----:B-----5:R-:W-:Y:S01]  /*db90*/  LOP3.LUT P5, RZ, R184, 0xff00, RZ, 0xc0, !PT ;  /* 0x0000ff00b8ff7812 */ /* 0x020fe200078ac0ff */
[----:B------:R-:W-:Y:S01]  /*dba0*/  FFMA.FTZ R80, R204, UR18, R180 ;  /* 0x00000012cc507c23 */ /* 0x000fe200080100b4 */
[----:B------:R-:W-:Y:S02]  /*dbb0*/  MOV R190, RZ ;  /* 0x000000ff00be7202 */ /* 0x000fe40000000f00 */
[----:B--2---:R-:W-:Y:S01]  /*dbc0*/  CS2R R188, SRZ ;  /* 0x0000000000bc7805 */ /* 0x004fe2000001ff00 */
        /* <DEDUP_REMOVED lines=9> */
[----:B------:R-:W-:-:S03]  /*dc60*/  @P5 FMUL.FTZ R82, R89, UR16 ;  /* 0x0000001059525c20 */ /* 0x000fc60008410000 */
        /* <DEDUP_REMOVED lines=29> */
[----:B------:R-:W-:-:S03]  /*de40*/  MOV R81, RZ ;  /* 0x000000ff00517202 */ /* 0x000fc60000000f00 */
[----:B------:R-:W-:Y:S01]  /*de50*/  @P5 FMUL.FTZ R81, R177, R88 ;  /* 0x00000058b1515220 */ /* 0x000fe20000410000 */
[----:B------:R-:W-:-:S03]  /*de60*/  @P5 FMUL.FTZ R88, R91, UR16 ;  /* 0x000000105b585c20 */ /* 0x000fc60008410000 */
[----:B------:R-:W-:Y:S01]  /*de70*/  FADD.FTZ R183, R139, R81 ;  /* 0x000000518bb77221 */ /* 0x000fe20000010000 */
[----:B-1----:R-:W-:Y:S01]  /*de80*/  @P5 FMUL.FTZ R83, R88, R83 ;  /* 0x0000005358535220 */ /* 0x002fe20000410000 */
[----:B------:R-:W-:Y:S01]  /*de90*/  @P5 HADD2.F32 R88, -RZ, R77.H1_H1 ;  /* 0x3000004dff585230 */ /* 0x000fe20000004100 */
[----:B------:R-:W-:-:S04]  /*dea0*/  CS2R R138, SRZ ;  /* 0x00000000008a7805 */ /* 0x000fc8000001ff00 */
        /* <DEDUP_REMOVED lines=25> */
[----:B------:R-:W-:-:S03]  /*e040*/  MOV R82, RZ ;  /* 0x000000ff00527202 */ /* 0x000fc60000000f00 */
[----:B------:R-:W-:Y:S02]  /*e050*/  @P5 FMUL.FTZ R82, R88, R83 ;  /* 0x0000005358525220 */ /* 0x000fe40000410000 */
[----:B------:R-:W0:Y:S02]  /*e060*/  @P5 LDC R83, c[0x0][0x408] ;  /* 0x00010200ff535b82 */ /* 0x000e240000000800 */
[----:B------:R-:W-:Y:S01]  /*e070*/  FADD.FTZ R178, R141, R82 ;  /* 0x000000528db27221 */ /* 0x000fe20000010000 */
[----:B------:R-:W-:Y:S01]  /*e080*/  @P5 FMUL.FTZ R82, R81, UR16 ;  /* 0x0000001051525c20 */ /* 0x000fe20008410000 */
[----:B------:R-:W-:-:S03]  /*e090*/  CS2R R140, SRZ ;  /* 0x00000000008c7805 */ /* 0x000fc6000001ff00 */
[----:B0-----:R-:W-:Y:S01]  /*e0a0*/  @P5 FMUL.FTZ R83, R82, R83 ;  /* 0x0000005352535220 */ /* 0x001fe20000410000 */
[----:B------:R-:W-:-:S05]  /*e0b0*/  @P5 HADD2.F32 R82, -RZ, R78.H1_H1 ;  /* 0x3000004eff525230 */ /* 0x000fca0000004100 */
[----:B------:R-:W-:Y:S01]  /*e0c0*/  @P5 FMUL.FTZ R139, R83, R82 ;  /* 0x00000052538b5220 */ /* 0x000fe20000410000 */
[----:B------:R-:W-:Y:S01]  /*e0d0*/  LOP3.LUT P5, RZ, R185, 0xff0000, RZ, 0xc0, !PT ;  /* 0x00ff0000b9ff7812 */ /* 0x000fe200078ac0ff */
[----:B------:R-:W-:-:S03]  /*e0e0*/  FFMA.FTZ R82, R19, UR18, R180 ;  /* 0x0000001213527c23 */ /* 0x000fc600080100b4 */
[----:B------:R-:W-:Y:S01]  /*e0f0*/  F2FP.F16.F32.PACK_AB R138, R139, R138 ;  /* 0x0000008a8b8a723e */ /* 0x000fe200000000ff */
        /* <DEDUP_REMOVED lines=18> */
[----:B------:R-:W-:-:S04]  /*e220*/  FFMA.FTZ R83, R83, UR17, R35 ;  /* 0x0000001153537c23 */ /* 0x000fc80008010023 */
        /* <DEDUP_REMOVED lines=9> */
[----:B------:R-:W-:Y:S01]  /*e2c0*/  LOP3.LUT P5, RZ, R184, 0xff, RZ, 0xc0, !PT ;  /* 0x000000ffb8ff7812 */ /* 0x000fe200078ac0ff */
[----:B------:R-:W-:-:S03]  /*e2d0*/  FFMA.FTZ R88, R238, UR18, R180 ;  /* 0x00000012ee587c23 */ /* 0x000fc600080100b4 */
[----:B------:R-:W-:Y:S01]  /*e2e0*/  F2FP.F16.F32.PACK_AB R139, R141, R140 ;  /* 0x0000008c8d8b723e */ /* 0x000fe200000000ff */
[----:B------:R-:W-:-:S04]  /*e2f0*/  FADD.FTZ R88, R249, -R88 ;  /* 0x80000058f9587221 */ /* 0x000fc80000010000 */
[----:B------:R-:W-:-:S04]  /*e300*/  FFMA.FTZ R88, R88, UR17, R36 ;  /* 0x0000001158587c23 */ /* 0x000fc80008010024 */
[----:B------:R-:W-:Y:S01]  /*e310*/  @P5 FMUL.FTZ R137, R88, UR16 ;  /* 0x0000001058895c20 */ /* 0x000fe20008410000 */
[----:B------:R-:W-:Y:S02]  /*e320*/  @P5 HADD2.F32 R176, -RZ, R176.H0_H0 ;  /* 0x200000b0ffb05230 */ /* 0x000fe40000004100 */
[----:B------:R-:W-:Y:S02]  /*e330*/  @P5 HADD2.F32 R180, -RZ, R76.H0_H0 ;  /* 0x2000004cffb45230 */ /* 0x000fe40000004100 */
[----:B------:R-:W-:-:S04]  /*e340*/  @P5 FMUL.FTZ R137, R137, UR26 ;  /* 0x0000001a89895c20 */ /* 0x000fc80008410000 */
[----:B------:R-:W-:Y:S01]  /*e350*/  @P5 FMUL.FTZ R179, R176, R137 ;  /* 0x00000089b0b35220 */ /* 0x000fe20000410000 */
[----:B------:R-:W-:-:S03]  /*e360*/  F2FP.F16.F32.PACK_AB R137, R188, R189 ;  /* 0x000000bdbc89723e */ /* 0x000fc600000000ff */
[----:B------:R-:W-:Y:S01]  /*e370*/  FADD.FTZ R176, R136, R179 ;  /* 0x000000b388b07221 */ /* 0x000fe20000010000 */
[----:B------:R-:W-:Y:S01]  /*e380*/  @P5 FMUL.FTZ R179, R88, UR16 ;  /* 0x0000001058b35c20 */ /* 0x000fe20008410000 */
[----:B------:R-:W0:Y:S03]  /*e390*/  @P5 LDC R136, c[0x0][0x408] ;  /* 0x00010200ff885b82 */ /* 0x000e260000000800 */
[----:B0-----:R-:W-:Y:S01]  /*e3a0*/  @P5 FMUL.FTZ R179, R179, R136 ;  /* 0x00000088b3b35220 */ /* 0x001fe20000410000 */
[----:B------:R-:W-:-:S03]  /*e3b0*/  MOV R136, RZ ;  /* 0x000000ff00887202 */ /* 0x000fc60000000f00 */
[----:B------:R-:W-:-:S05]  /*e3c0*/  @P5 FMUL.FTZ R136, R179, R180 ;  /* 0x000000b4b3885220 */ /* 0x000fca0000410000 */
[----:B------:R-:W-:Y:S01]  /*e3d0*/  F2FP.F16.F32.PACK_AB R136, R190, R136 ;  /* 0x00000088be88723e */ /* 0x000fe200000000ff */
[----:B------:R-:W-:Y:S06]  /*e3e0*/  BRA `(.L_x_12770) ;  /* 0x0000001c001c7947 */ /* 0x000fec0003800000 */
.L_x_12769:
[----:B-----5:R-:W-:Y:S02]  /*e3f0*/  LOP3.LUT P5, RZ, R184, 0xff00, RZ, 0xc0, !PT ;  /* 0x0000ff00b8ff7812 */ /* 0x020fe400078ac0ff */
[----:B--2---:R-:W-:-:S11]  /*e400*/  MOV R188, RZ ;  /* 0x000000ff00bc7202 */ /* 0x004fd60000000f00 */
        /* <DEDUP_REMOVED lines=127> */
[----:B------:R-:W-:Y:S02]  /*ec00*/  @P5 HADD2.F32 R179, -RZ, R179.H1_H1 ;  /* 0x300000b3ffb35230 */ /* 0x000fe40000004100 */
[----:B------:R-:W-:-:S04]  /*ec10*/  FMUL.FTZ R189, R189, UR26 ;  /* 0x0000001abdbd7c20 */ /* 0x000fc80008410000 */
[----:B------:R-:W-:Y:S01]  /*ec20*/  @P5 FMUL.FTZ R190, R179, R189 ;  /* 0x000000bdb3be5220 */ /* 0x000fe20000410000 */
[----:B------:R-:W-:-:S03]  /*ec30*/  MOV R179, RZ ;  /* 0x000000ff00b37202 */ /* 0x000fc60000000f00 */
[----:B------:R-:W-:Y:S01]  /*ec40*/  FADD.FTZ R143, R143, R190 ;  /* 0x000000be8f8f7221 */ /* 0x000fe20000010000 */
[----:B------:R-:W-:-:S05]  /*ec50*/  @P5 HADD2.F32 R190, -RZ, R79.H1_H1 ;  /* 0x3000004fffbe5230 */ /* 0x000fca0000004100 */
[----:B------:R-:W-:Y:S01]  /*ec60*/  @P5 FMUL.FTZ R179, R190, R189 ;  /* 0x000000bdbeb35220 */ /* 0x000fe20000410000 */
[----:B------:R-:W-:Y:S01]  /*ec70*/  LOP3.LUT P5, RZ, R184, 0xff, RZ, 0xc0, !PT ;  /* 0x000000ffb8ff7812 */ /* 0x000fe200078ac0ff */
[----:B------:R-:W-:-:S03]  /*ec80*/  HFMA2 R190, -RZ, RZ, 0, 0 ;  /* 0x00000000ffbe7431 */ /* 0x000fc600000001ff */
[----:B------:R-:W-:-:S09]  /*ec90*/  F2FP.F16.F32.PACK_AB R139, R179, R141 ;  /* 0x0000008db38b723e */ /* 0x000fd200000000ff */
[C-C-:B------:R-:W-:Y:S01]  /*eca0*/  @P5 FFMA.FTZ R189, R238.reuse, UR18, R180.reuse ;  /* 0x00000012eebd5c23 */ /* 0x140fe200080100b4 */
[----:B------:R-:W-:Y:S02]  /*ecb0*/  @P5 HADD2.F32 R176, -RZ, R176.H0_H0 ;  /* 0x200000b0ffb05230 */ /* 0x000fe40000004100 */
[----:B------:R-:W-:Y:S01]  /*ecc0*/  @P5 FFMA.FTZ R180, R238, UR18, R180 ;  /* 0x00000012eeb45c23 */ /* 0x000fe200080100b4 */
[----:B------:R-:W-:-:S03]  /*ecd0*/  @P5 FADD.FTZ R189, R249, -R189 ;  /* 0x800000bdf9bd5221 */ /* 0x000fc60000010000 */
[----:B------:R-:W-:Y:S01]  /*ece0*/  @P5 FADD.FTZ R180, R249, -R180 ;  /* 0x800000b4f9b45221 */ /* 0x000fe20000010000 */
[----:B------:R-:W-:-:S03]  /*ecf0*/  @P5 FFMA.FTZ R189, R189, UR17, R36 ;  /* 0x00000011bdbd5c23 */ /* 0x000fc60008010024 */
[----:B------:R-:W-:Y:S01]  /*ed00*/  @P5 FFMA.FTZ R180, R180, UR17, R36 ;  /* 0x00000011b4b45c23 */ /* 0x000fe20008010024 */
[----:B------:R-:W-:-:S03]  /*ed10*/  @P5 FMUL.FTZ R189, R189, UR16 ;  /* 0x00000010bdbd5c20 */ /* 0x000fc60008410000 */
[----:B------:R-:W-:Y:S01]  /*ed20*/  @P5 FMUL.FTZ R180, R180, UR16 ;  /* 0x00000010b4b45c20 */ /* 0x000fe20008410000 */
[----:B------:R-:W-:-:S04]  /*ed30*/  @P5 FMUL.FTZ R189, R189, UR26 ;  /* 0x0000001abdbd5c20 */ /* 0x000fc80008410000 */
[----:B------:R-:W-:Y:S01]  /*ed40*/  @P5 FMUL.FTZ R190, R176, R189 ;  /* 0x000000bdb0be5220 */ /* 0x000fe20000410000 */
[----:B------:R-:W-:-:S03]  /*ed50*/  @P5 HADD2.F32 R189, -RZ, R76.H0_H0 ;  /* 0x2000004cffbd5230 */ /* 0x000fc60000004100 */
[----:B------:R-:W-:Y:S02]  /*ed60*/  FADD.FTZ R176, R136, R190 ;  /* 0x000000be88b07221 */ /* 0x000fe40000010000 */
[----:B------:R-:W0:Y:S02]  /*ed70*/  @P5 LDC R136, c[0x0][0x408] ;  /* 0x00010200ff885b82 */ /* 0x000e240000000800 */
[----:B0-----:R-:W-:Y:S01]  /*ed80*/  @P5 FMUL.FTZ R180, R180, R136 ;  /* 0x00000088b4b45220 */ /* 0x001fe20000410000 */
[----:B------:R-:W-:-:S03]  /*ed90*/  MOV R136, RZ ;  /* 0x000000ff00887202 */ /* 0x000fc60000000f00 */
[----:B------:R-:W-:-:S05]  /*eda0*/  @P5 FMUL.FTZ R136, R189, R180 ;  /* 0x000000b4bd885220 */ /* 0x000fca0000410000 */
[----:B------:R-:W-:Y:S01]  /*edb0*/  F2FP.F16.F32.PACK_AB R136, R188, R136 ;  /* 0x00000088bc88723e */ /* 0x000fe200000000ff */
[----:B------:R-:W-:Y:S06]  /*edc0*/  BRA `(.L_x_12770) ;  /* 0x0000001000a47947 */ /* 0x000fec0003800000 */
.L_x_12768:
[----:B------:R0:W5:Y:S01]  /*edd0*/  LDL R214, [R1] ;  /* 0x0000000001d67983 */ /* 0x0001620000100800 */
[----:B------:R-:W1:Y:S03]  /*ede0*/  LDC.64 R182, c[0x0][0x478] ;  /* 0x00011e00ffb67b82 */ /* 0x000e660000000a00 */
[----:B------:R0:W5:Y:S01]  /*edf0*/  LDL R191, [R1+0x4] ;  /* 0x0000040001bf7983 */ /* 0x0001620000100800 */
[----:B-1----:R-:W-:-:S04]  /*ee00*/  ISETP.NE.U32.AND P4, PT, R182, RZ, PT ;  /* 0x000000ffb600720c */ /* 0x002fc80003f85070 */
[----:B------:R-:W-:-:S13]  /*ee10*/  ISETP.NE.AND.EX P4, PT, R183, RZ, PT, P4 ;  /* 0x000000ffb700720c */ /* 0x000fda0003f85340 */
[----:B0-----:R-:W-:Y:S05]  /*ee20*/  @!P4 BRA `(.L_x_12771) ;  /* 0x000000080018c947 */ /* 0x001fea0003800000 */
[----:B-----5:R-:W-:Y:S01]  /*ee30*/  LOP3.LUT P5, RZ, R184, 0xff00, RZ, 0xc0, !PT ;  /* 0x0000ff00b8ff7812 */ /* 0x020fe200078ac0ff */
[----:B------:R-:W-:Y:S01]  /*ee40*/  FFMA.FTZ R80, R204, UR18, R180 ;  /* 0x00000012cc507c23 */ /* 0x000fe200080100b4 */
[----:B------:R-:W-:Y:S02]  /*ee50*/  MOV R190, RZ ;  /* 0x000000ff00be7202 */ /* 0x000fe40000000f00 */
[----:B--2---:R-:W-:Y:S01]  /*ee60*/  CS2R R188, SRZ ;  /* 0x0000000000bc7805 */ /* 0x004fe2000001ff00 */
        /* <DEDUP_REMOVED lines=115> */
[----:B------:R-:W-:-:S04]  /*f5a0*/  FMUL.FTZ R88, R88, UR17 ;  /* 0x0000001158587c20 */ /* 0x000fc80008410000 */
        /* <DEDUP_REMOVED lines=14> */
.L_x_12771:
[----:B-----5:R-:W-:Y:S02]  /*f690*/  LOP3.LUT P5, RZ, R184, 0xff00, RZ, 0xc0, !PT ;  /* 0x0000ff00b8ff7812 */ /* 0x020fe400078ac0ff */
[----:B--2---:R-:W-:-:S11]  /*f6a0*/  MOV R188, RZ ;  /* 0x000000ff00bc7202 */ /* 0x004fd60000000f00 */
        /* <DEDUP_REMOVED lines=142> */
[----:B------:R-:W-:-:S03]  /*ff90*/  @P5 FMUL.FTZ R189, R189, UR17 ;  /* 0x00000011bdbd5c20 */ /* 0x000fc60008410000 */
[----:B------:R-:W-:Y:S01]  /*ffa0*/  @P5 FMUL.FTZ R180, R180, UR17 ;  /* 0x00000011b4b45c20 */ /* 0x000fe20008410000 */
        /* <DEDUP_REMOVED lines=10> */
[----:B------:R-:W-:-:S07]  /*10050*/  F2FP.F16.F32.PACK_AB R136, R188, R136 ;  /* 0x00000088bc88723e */ /* 0x000fce00000000ff */
.L_x_12770:
        /* <DEDUP_REMOVED lines=13> */
.L_x_12767:
[----:B------:R-:W-:Y:S05]  /*10130*/  BSYNC.RECONVERGENT B0 ;  /* 0x0000000000007941 */ /* 0x000fea0003800200 */
.L_x_12766:
[----:B------:R-:W-:Y:S02]  /*10140*/  UIADD3 UR7, UPT, UPT, UR7, UR24, URZ ;  /* 0x0000001807077290 */ /* 0x000fe4000fffe0ff */
[----:B------:R-:W-:Y:S02]  /*10150*/  UPLOP3.LUT UP2, UPT, UPT, UPT, UP2, 0x40, 0x4 ;  /* 0x000000000004789c */ /* 0x000fe40003f4e820 */
[----:B------:R-:W-:-:S09]  /*10160*/  UISETP.GE.AND UP1, UPT, UR7, UR25, UPT ;  /* 0x000000190700728c */ /* 0x000fd2000bf26270 */
[----:B------:R-:W-:Y:S05]  /*10170*/  BRA.U !UP1, `(.L_x_12772) ;  /* 0xffffff0d09847547 */ /* 0x000fea000b83ffff */
.L_x_12729:
[----:B------:R-:W0:Y:S01]  /*10180*/  S2UR UR4, SR_CTAID.X ;  /* 0x00000000000479c3 */ /* 0x000e220000002500 */
[----:B------:R-:W1:Y:S01]  /*10190*/  S2R R0, SR_TID.X ;  /* 0x0000000000007919 */ /* 0x000e620000002100 */
[----:B------:R-:W-:Y:S01]  /*101a0*/  BSSY.RECONVERGENT B0, `(.L_x_12773) ;  /* 0x0000022000007945 */ /* 0x000fe20003800200 */
[----:B0-----:R-:W-:-:S06]  /*101b0*/  UIMAD UR4, UR4, UR6, URZ ;  /* 0x00000006040472a4 */ /* 0x001fcc000f8e02ff */
[----:B------:R-:W-:-:S04]  /*101c0*/  MOV R9, UR4 ;  /* 0x0000000400097c02 */ /* 0x000fc80008000f00 */
[----:B-1----:R-:W-:Y:S01]  /*101d0*/  LEA.HI R9, R9, R0, RZ, 0x1d ;  /* 0x0000000009097211 */ /* 0x002fe200078fe8ff */
[----:B------:R-:W-:Y:S06]  /*101e0*/  @!P0 BRA `(.L_x_12774) ;  /* 0x0000000000748947 */ /* 0x000fec0003800000 */
[----:B------:R-:W3:Y:S01]  /*101f0*/  LDL.LU R80, [R1+0x50] ;  /* 0x0000500001507983 */ /* 0x000ee20000300800 */
[----:B------:R-:W0:Y:S03]  /*10200*/  LDC.64 R2, c[0x0][0x440] ;  /* 0x00011000ff027b82 */ /* 0x000e260000000a00 */
[----:B------:R-:W3:Y:S04]  /*10210*/  LDL.LU R81, [R1+0x54] ;  /* 0x0000540001517983 */ /* 0x000ee80000300800 */
[----:B------:R-:W3:Y:S01]  /*10220*/  LDL.LU R82, [R1+0x58] ;  /* 0x0000580001527983 */ /* 0x000ee20000300800 */
[----:B------:R-:W1:Y:S03]  /*10230*/  LDC.64 R4, c[0x0][0x448] ;  /* 0x00011200ff047b82 */ /* 0x000e660000000a00 */
[----:B------:R-:W3:Y:S04]  /*10240*/  LDL.LU R83, [R1+0x5c] ;  /* 0x00005c0001537983 */ /* 0x000ee80000300800 */
[----:B--2---:R-:W2:Y:S01]  /*10250*/  LDL.LU R188, [R1+0x40] ;  /* 0x0000400001bc7983 */ /* 0x004ea20000300800 */
[----:B------:R-:W4:Y:S03]  /*10260*/  LDC.64 R6, c[0x0][0x460] ;  /* 0x00011800ff067b82 */ /* 0x000f260000000a00 */
        /* <DEDUP_REMOVED lines=13> */
[C---:B----4-:R-:W-:Y:S01]  /*10340*/  IMAD.WIDE.U32 R6, R9.reuse, 0x20, R6 ;  /* 0x0000002009067825 */ /* 0x050fe200078e0006 */
[----:B------:R-:W-:Y:S01]  /*10350*/  IADD3 R9, PT, PT, R9, 0x80, RZ ;  /* 0x0000008009097810 */ /* 0x000fe20007ffe0ff */
[----:B---3--:R0:W-:Y:S04]  /*10360*/  STG.E.128 desc[UR10][R2.64], R80 ;  /* 0x0000005002007986 */ /* 0x0081e8000c101d0a */
[----:B--2---:R0:W-:Y:S04]  /*10370*/  STG.E.128 desc[UR10][R2.64+0x10], R188 ;  /* 0x000010bc02007986 */ /* 0x0041e8000c101d0a */
[----:B------:R0:W-:Y:S04]  /*10380*/  STG.E.128 desc[UR10][R4.64], R180 ;  /* 0x000000b404007986 */ /* 0x0001e8000c101d0a */
[----:B------:R0:W-:Y:S04]  /*10390*/  STG.E.128 desc[UR10][R4.64+0x10], R176 ;  /* 0x000010b004007986 */ /* 0x0001e8000c101d0a */
[----:B------:R0:W-:Y:S04]  /*103a0*/  STG.E.128 desc[UR10][R6.64], R104 ;  /* 0x0000006806007986 */ /* 0x0001e8000c101d0a */
[----:B------:R0:W-:Y:S02]  /*103b0*/  STG.E.128 desc[UR10][R6.64+0x10], R108 ;  /* 0x0000106c06007986 */ /* 0x0001e4000c101d0a */
.L_x_12774:
[----:B------:R-:W-:Y:S05]  /*103c0*/  BSYNC.RECONVERGENT B0 ;  /* 0x0000000000007941 */ /* 0x000fea0003800200 */
.L_x_12773:
[----:B------:R-:W-:Y:S04]  /*103d0*/  BSSY.RECONVERGENT B0, `(.L_x_12775) ;  /* 0x000001f000007945 */ /* 0x000fe80003800200 */
[----:B------:R-:W-:Y:S05]  /*103e0*/  @!P1 BRA `(.L_x_12776) ;  /* 0x0000000000749947 */ /* 0x000fea0003800000 */
[----:B-----5:R-:W3:Y:S01]  /*103f0*/  LDL.LU R24, [R1+0x30] ;  /* 0x0000300001187983 */ /* 0x020ee20000300800 */
[----:B0-----:R-:W0:Y:S03]  /*10400*/  LDC.64 R2, c[0x0][0x440] ;  /* 0x00011000ff027b82 */ /* 0x001e260000000a00 */
[----:B------:R-:W3:Y:S04]  /*10410*/  LDL.LU R25, [R1+0x34] ;  /* 0x0000340001197983 */ /* 0x000ee80000300800 */
[----:B------:R-:W3:Y:S01]  /*10420*/  LDL.LU R26, [R1+0x38] ;  /* 0x00003800011a7983 */ /* 0x000ee20000300800 */
[----:B------:R-:W1:Y:S03]  /*10430*/  LDC.64 R4, c[0x0][0x448] ;  /* 0x00011200ff047b82 */ /* 0x000e660000000a00 */
[----:B------:R-:W3:Y:S04]  /*10440*/  LDL.LU R27, [R1+0x3c] ;  /* 0x00003c00011b7983 */ /* 0x000ee80000300800 */
[----:B------:R-:W4:Y:S01]  /*10450*/  LDL.LU R20, [R1+0x20] ;  /* 0x0000200001147983 */ /* 0x000f220000300800 */
[----:B------:R-:W2:Y:S03]  /*10460*/  LDC.64 R6, c[0x0][0x460] ;  /* 0x00011800ff067b82 */ /* 0x000ea60000000a00 */
        /* <DEDUP_REMOVED lines=11> */
[----:B0-----:R-:W-:-:S04]  /*10520*/  IMAD.WIDE.U32 R2, R9, 0x20, R2 ;  /* 0x0000002009027825 */ /* 0x001fc800078e0002 */
[----:B-1----:R-:W-:-:S04]  /*10530*/  IMAD.WIDE.U32 R4, R9, 0x20, R4 ;  /* 0x0000002009047825 */ /* 0x002fc800078e0004 */
[C---:B--2---:R-:W-:Y:S01]  /*10540*/  IMAD.WIDE.U32 R6, R9.reuse, 0x20, R6 ;  /* 0x0000002009067825 */ /* 0x044fe200078e0006 */
[----:B------:R-:W-:Y:S01]  /*10550*/  IADD3 R9, PT, PT, R9, 0x80, RZ ;  /* 0x0000008009097810 */ /* 0x000fe20007ffe0ff */
[----:B---3--:R1:W-:Y:S04]  /*10560*/  STG.E.128 desc[UR10][R2.64], R24 ;  /* 0x0000001802007986 */ /* 0x0083e8000c101d0a */
[----:B----4-:R1:W-:Y:S04]  /*10570*/  STG.E.128 desc[UR10][R2.64+0x10], R20 ;  /* 0x0000101402007986 */ /* 0x0103e8000c101d0a */
[----:B------:R1:W-:Y:S04]  /*10580*/  STG.E.128 desc[UR10][R4.64], R16 ;  /* 0x0000001004007986 */ /* 0x0003e8000c101d0a */
[----:B------:R1:W-:Y:S04]  /*10590*/  STG.E.128 desc[UR10][R4.64+0x10], R12 ;  /* 0x0000100c04007986 */ /* 0x0003e8000c101d0a */
[----:B------:R1:W-:Y:S04]  /*105a0*/  STG.E.128 desc[UR10][R6.64], R112 ;  /* 0x0000007006007986 */ /* 0x0003e8000c101d0a */
[----:B------:R1:W-:Y:S02]  /*105b0*/  STG.E.128 desc[UR10][R6.64+0x10], R116 ;  /* 0x0000107406007986 */ /* 0x0003e4000c101d0a */
.L_x_12776:
[----:B------:R-:W-:Y:S05]  /*105c0*/  BSYNC.RECONVERGENT B0 ;  /* 0x0000000000007941 */ /* 0x000fea0003800200 */
.L_x_12775:
[----:B------:R-:W-:Y:S04]  /*105d0*/  BSSY.RECONVERGENT B0, `(.L_x_12777) ;  /* 0x000001b000007945 */ /* 0x000fe80003800200 */
[----:B------:R-:W-:Y:S05]  /*105e0*/  @!P2 BRA `(.L_x_12778) ;  /* 0x000000000064a947 */ /* 0x000fea0003800000 */
[----:B-1---5:R-:W3:Y:S01]  /*105f0*/  LDL.LU R20, [R1+0x10] ;  /* 0x0000100001147983 */ /* 0x022ee20000300800 */
        /* <DEDUP_REMOVED lines=15> */
[C---:B-1----:R-:W-:Y:S01]  /*106f0*/  IMAD.WIDE.U32 R4, R9.reuse, 0x20, R4 ;  /* 0x0000002009047825 */ /* 0x042fe200078e0004 */
[----:B------:R0:W-:Y:S03]  /*10700*/  STG.E.128 desc[UR10][R2.64+0x10], R92 ;  /* 0x0000105c02007986 */ /* 0x0001e6000c101d0a */
[C---:B--2---:R-:W-:Y:S01]  /*10710*/  IMAD.WIDE.U32 R6, R9.reuse, 0x20, R6 ;  /* 0x0000002009067825 */ /* 0x044fe200078e0006 */
[----:B------:R-:W-:Y:S01]  /*10720*/  IADD3 R9, PT, PT, R9, 0x80, RZ ;  /* 0x0000008009097810 */ /* 0x000fe20007ffe0ff */
[----:B---3--:R0:W-:Y:S04]  /*10730*/  STG.E.128 desc[UR10][R2.64], R20 ;  /* 0x0000001402007986 */ /* 0x0081e8000c101d0a */
[----:B----4-:R0:W-:Y:S04]  /*10740*/  STG.E.128 desc[UR10][R4.64], R16 ;  /* 0x0000001004007986 */ /* 0x0101e8000c101d0a */
[----:B------:R0:W-:Y:S04]  /*10750*/  STG.E.128 desc[UR10][R4.64+0x10], R12 ;  /* 0x0000100c04007986 */ /* 0x0001e8000c101d0a */
[----:B------:R0:W-:Y:S04]  /*10760*/  STG.E.128 desc[UR10][R6.64], R120 ;  /* 0x0000007806007986 */ /* 0x0001e8000c101d0a */
[----:B------:R0:W-:Y:S02]  /*10770*/  STG.E.128 desc[UR10][R6.64+0x10], R124 ;  /* 0x0000107c06007986 */ /* 0x0001e4000c101d0a */
.L_x_12778:
[----:B------:R-:W-:Y:S05]  /*10780*/  BSYNC.RECONVERGENT B0 ;  /* 0x0000000000007941 */ /* 0x000fea0003800200 */
.L_x_12777:
[----:B------:R-:W-:Y:S04]  /*10790*/  BSSY.RECONVERGENT B0, `(.L_x_12779) ;  /* 0x0000017000007945 */ /* 0x000fe80003800200 */
[----:B------:R-:W-:Y:S05]  /*107a0*/  @!P3 BRA `(.L_x_12780) ;  /* 0x000000000054b947 */ /* 0x000fea0003800000 */
[----:B01----:R-:W3:Y:S01]  /*107b0*/  LDL.LU R16, [R1+0x90] ;  /* 0x0000900001107983 */ /* 0x003ee20000300800 */
[----:B------:R-:W0:Y:S03]  /*107c0*/  LDC.64 R2, c[0x0][0x440] ;  /* 0x00011000ff027b82 */ /* 0x000e260000000a00 */
        /* <DEDUP_REMOVED lines=8> */
[----:B------:R-:W4:Y:S01]  /*10850*/  LDL.LU R15, [R1+0x8c] ;  /* 0x00008c00010f7983 */ /* 0x000f220000300800 */
[----:B0-----:R-:W-:-:S04]  /*10860*/  IMAD.WIDE.U32 R2, R9, 0x20, R2 ;  /* 0x0000002009027825 */ /* 0x001fc800078e0002 */
[C---:B-1----:R-:W-:Y:S01]  /*10870*/  IMAD.WIDE.U32 R4, R9.reuse, 0x20, R4 ;  /* 0x0000002009047825 */ /* 0x042fe200078e0004 */
[----:B------:R0:W-:Y:S04]  /*10880*/  STG.E.128 desc[UR10][R2.64], R96 ;  /* 0x0000006002007986 */ /* 0x0001e8000c101d0a */
[----:B------:R0:W-:Y:S01]  /*10890*/  STG.E.128 desc[UR10][R2.64+0x10], R100 ;  /* 0x0000106402007986 */ /* 0x0001e2000c101d0a */
[C---:B--2---:R-:W-:Y:S01]  /*108a0*/  IMAD.WIDE.U32 R6, R9.reuse, 0x20, R6 ;  /* 0x0000002009067825 */ /* 0x044fe200078e0006 */
[----:B------:R-:W-:Y:S02]  /*108b0*/  IADD3 R9, PT, PT, R9, 0x80, RZ ;  /* 0x0000008009097810 */ /* 0x000fe40007ffe0ff */
[----:B---3--:R0:W-:Y:S04]  /*108c0*/  STG.E.128 desc[UR10][R4.64], R16 ;  /* 0x0000001004007986 */ /* 0x0081e8000c101d0a */
[----:B----4-:R0:W-:Y:S04]  /*108d0*/  STG.E.128 desc[UR10][R4.64+0x10], R12 ;  /* 0x0000100c04007986 */ /* 0x0101e8000c101d0a */
[----:B------:R0:W-:Y:S04]  /*108e0*/  STG.E.128 desc[UR10][R6.64], R128 ;  /* 0x0000008006007986 */ /* 0x0001e8000c101d0a */
[----:B------:R0:W-:Y:S02]  /*108f0*/  STG.E.128 desc[UR10][R6.64+0x10], R132 ;  /* 0x0000108406007986 */ /* 0x0001e4000c101d0a */
.L_x_12780:
[----:B------:R-:W-:Y:S05]  /*10900*/  BSYNC.RECONVERGENT B0 ;  /* 0x0000000000007941 */ /* 0x000fea0003800200 */
.L_x_12779:
[----:B------:R-:W3:Y:S02]  /*10910*/  LDL.LU R0, [R1+0xc] ;  /* 0x00000c0001007983 */ /* 0x000ee40000300800 */
[----:B---3--:R-:W-:-:S13]  /*10920*/  ISETP.NE.AND P0, PT, R0, RZ, PT ;  /* 0x000000ff0000720c */ /* 0x008fda0003f05270 */
[----:B------:R-:W-:Y:S05]  /*10930*/  @!P0 EXIT ;  /* 0x000000000000894d */ /* 0x000fea0003800000 */
        /* <DEDUP_REMOVED lines=13> */
[----:B------:R-:W-:Y:S04]  /*10a10*/  STG.E.128 desc[UR10][R2.64], R28 ;  /* 0x0000001c02007986 */ /* 0x000fe8000c101d0a */
[----:B------:R-:W-:Y:S01]  /*10a20*/  STG.E.128 desc[UR10][R2.64+0x10], R84 ;  /* 0x0000105402007986 */ /* 0x000fe2000c101d0a */
[----:B--2---:R-:W-:-:S03]  /*10a30*/  IMAD.WIDE.U32 R6, R9, 0x20, R6 ;  /* 0x0000002009067825 */ /* 0x004fc600078e0006 */
[----:B---3--:R-:W-:Y:S04]  /*10a40*/  STG.E.128 desc[UR10][R4.64], R16 ;  /* 0x0000001004007986 */ /* 0x008fe8000c101d0a */
[----:B----4-:R-:W-:Y:S04]  /*10a50*/  STG.E.128 desc[UR10][R4.64+0x10], R12 ;  /* 0x0000100c04007986 */ /* 0x010fe8000c101d0a */
[----:B------:R-:W-:Y:S04]  /*10a60*/  STG.E.128 desc[UR10][R6.64], R136 ;  /* 0x0000008806007986 */ /* 0x000fe8000c101d0a */
[----:B------:R-:W-:Y:S01]  /*10a70*/  STG.E.128 desc[UR10][R6.64+0x10], R140 ;  /* 0x0000108c06007986 */ /* 0x000fe2000c101d0a */
[----:B------:R-:W-:Y:S05]  /*10a80*/  EXIT ;  /* 0x000000000000794d */ /* 0x000fea0003800000 */
.L_x_12781:
        /* <DEDUP_REMOVED lines=15> */
.L_x_19408:


//--------------------- .text._ZN10layer_norm13ln_bwd_kernelINS_13Kernel_traitsI6__halfS2_fS2_fjLj5120ELj1ELj1ELj4ELj16ENS_18Kernel_traits_baseILj5120ES2_S2_fS2_fjLj128EEEEELb1ELb1ELb0ELb1EEEvNS_9BwdParamsE --------------------------
	.section	.text._ZN10layer_norm13ln_bwd_kernelINS_13Kernel_traitsI6__halfS2_fS2_fjLj5120ELj1ELj1ELj4ELj16ENS_18Kernel_traits_baseILj5120ES2_S2_fS2_fjLj128EEEEELb1ELb1ELb0ELb1EEEvNS_9BwdParamsE,"ax",@progbits
	.align	128
        .global         _ZN10layer_norm13ln_bwd_kernelINS_13Kernel_traitsI6__halfS2_fS2_fjLj5120ELj1ELj1ELj4ELj16ENS_18Kernel_traits_baseILj5120ES2_S2_fS2_fjLj128EEEEELb1ELb1ELb0ELb1EEEvNS_9BwdParamsE
        .type           _ZN10layer_norm13ln_bwd_kernelINS_13Kernel_traitsI6__halfS2_fS2_fjLj5120ELj1ELj1ELj4ELj16ENS_18Kernel_traits_baseILj5120ES2_S2_fS2_fjLj128EEEEELb1ELb1ELb0ELb1EEEvNS_9BwdParamsE,@function
        .size           _ZN10layer_norm13ln_bwd_kernelINS_13Kernel_traitsI6__halfS2_fS2_fjLj5120ELj1ELj1ELj4ELj16ENS_18Kernel_traits_baseILj5120ES2_S2_fS2_fjLj128EEEEELb1ELb1ELb0ELb1EEEvNS_9BwdParamsE,(.L_x_19409 - _ZN10layer_norm13ln_bwd_kernelINS_13Kernel_traitsI6__halfS2_fS2_fjLj5120ELj1ELj1ELj4ELj16ENS_18Kernel_traits_baseILj5120ES2_S2_fS2_fjLj128EEEEELb1ELb1ELb0ELb1EEEvNS_9BwdParamsE)
        .other          _ZN10layer_norm13ln_bwd_kernelINS_13Kernel_traitsI6__halfS2_fS2_fjLj5120ELj1ELj1ELj4ELj16ENS_18Kernel_traits_baseILj5120ES2_S2_fS2_fjLj128EEEEELb1ELb1ELb0ELb1EEEvNS_9BwdParamsE,@"STO_CUDA_ENTRY STV_DEFAULT"
_ZN10layer_norm13ln_bwd_kernelINS_13Kernel_traitsI6__halfS2_fS2_fjLj5120ELj1ELj1ELj4ELj16ENS_18Kernel_traits_baseILj5120ES2_S2_fS2_fjLj128EEEEELb1ELb1ELb0ELb1EEEvNS_9BwdParamsE:
.text._ZN10layer_norm13ln_bwd_kernelINS_13Kernel_traitsI6__halfS2_fS2_fjLj5120ELj1ELj1ELj4ELj16ENS_18Kernel_traits_baseILj5120ES2_S2_fS2_fjLj128EEEEELb1ELb1ELb0ELb1EEEvNS_9BwdParamsE:
        /* <DEDUP_REMOVED lines=104> */
[----:B------:R-:W-:-:S02]  /*0680*/  CS2R R144, SRZ ;  /* 0x0000000000907805 */ /* 0x000fc4000001ff00 */
[----:B------:R-:W-:Y:S02]  /*0690*/  CS2R R146, SRZ ;  /* 0x0000000000927805 */ /* 0x000fe4000001ff00 */
[----:B------:R-:W-:Y:S01]  /*06a0*/  CS2R R148, SRZ ;  /* 0x0000000000947805 */ /* 0x000fe2000001ff00 */
[----:B------:R4:W4:Y:S01]  /*06b0*/  LDG.E.128 R28, desc[UR16][R2.64+0x2000] ;  /* 0x00200010021c7981 */ /* 0x000922000c1e1d00 */
[----:B---3--:R-:W-:Y:S01]  /*06c0*/  IMAD.WIDE.U32 R24, R0, 0x10, R24 ;  /* 0x0000001000187825 */ /* 0x008fe200078e0018 */
[----:B------:R-:W-:Y:S01]  /*06d0*/  CS2R R150, SRZ ;  /* 0x0000000000967805 */ /* 0x000fe2000001ff00 */
[----:B------:R-:W0:Y:S03]  /*06e0*/  LDCU UR23, c[0x0][0x408] ;  /* 0x00008100ff1777ac */ /* 0x000e260008000800 */
[----:B------:R1:W5:Y:S01]  /*06f0*/  LDG.E.128 R20, desc[UR16][R24.64+0x2000] ;  /* 0x0020001018147981 */ /* 0x000362000c1e1d00 */
[----:B------:R-:W3:Y:S03]  /*0700*/  LDCU UR19, c[0x0][0x388] ;  /* 0x00007100ff1377ac */ /* 0x000ee60008000800 */
[----:B------:R1:W5:Y:S01]  /*0710*/  LDG.E.128 R16, desc[UR16][R24.64+0x1800] ;  /* 0x0018001018107981 */ /* 0x000362000c1e1d00 */
[----:B------:R-:W0:Y:S03]  /*0720*/  LDCU.U8 UR18, c[0x0][0x410] ;  /* 0x00008200ff1277ac */ /* 0x000e260008000000 */
[----:B------:R1:W5:Y:S01]  /*0730*/  LDG.E.128 R12, desc[UR16][R24.64+0x1000] ;  /* 0x00100010180c7981 */ /* 0x000362000c1e1d00 */
[----:B------:R-:W0:Y:S03]  /*0740*/  LDCU UR22, c[0x0][0x400] ;  /* 0x00008000ff1677ac */ /* 0x000e260008000800 */
[----:B------:R1:W5:Y:S01]  /*0750*/  LDG.E.128 R8, desc[UR16][R24.64+0x800] ;  /* 0x0008001018087981 */ /* 0x000362000c1e1d00 */
[----:B------:R-:W0:Y:S03]  /*0760*/  LDCU.64 UR24, c[0x0][0x390] ;  /* 0x00007200ff1877ac */ /* 0x000e260008000a00 */
[----:B------:R1:W5:Y:S01]  /*0770*/  LDG.E.128 R4, desc[UR16][R24.64] ;  /* 0x0000001018047981 */ /* 0x000362000c1e1d00 */
[----:B--2---:R-:W-:Y:S01]  /*0780*/  UISETP.NE.U32.AND UP0, UPT, UR4, URZ, UPT ;  /* 0x000000ff0400728c */ /* 0x004fe2000bf05070 */
[----:B------:R-:W-:-:S02]  /*0790*/  CS2R R152, SRZ ;  /* 0x0000000000987805 */ /* 0x000fc4000001ff00 */
[----:B------:R-:W-:Y:S02]  /*07a0*/  CS2R R154, SRZ ;  /* 0x00000000009a7805 */ /* 0x000fe4000001ff00 */
[----:B------:R-:W-:Y:S02]  /*07b0*/  CS2R R156, SRZ ;  /* 0x00000000009c7805 */ /* 0x000fe4000001ff00 */
[----:B------:R-:W-:Y:S02]  /*07c0*/  CS2R R158, SRZ ;  /* 0x00000000009e7805 */ /* 0x000fe4000001ff00 */
[----:B------:R-:W-:Y:S02]  /*07d0*/  CS2R R160, SRZ ;  /* 0x0000000000a07805 */ /* 0x000fe4000001ff00 */
[----:B------:R-:W-:Y:S01]  /*07e0*/  MOV R162, RZ ;  /* 0x000000ff00a27202 */ /* 0x000fe20000000f00 */
[----:B------:R-:W-:Y:S01]  /*07f0*/  UISETP.NE.AND.EX UP0, UPT, UR5, URZ, UPT, UP0 ;  /* 0x000000ff0500728c */ /* 0x000fe2000bf05300 */
[----:B------:R-:W2:Y:S01]  /*0800*/  LDCU.64 UR26, c[0x0][0x468] ;  /* 0x00008d00ff1a77ac */ /* 0x000ea20008000a00 */
        /* <DEDUP_REMOVED lines=10> */
[----:B----4-:R-:W-:-:S02]  /*08b0*/  HADD2.F32 R2, -RZ, R45.H1_H1 ;  /* 0x3000002dff027230 */ /* 0x010fc40000004100 */
[----:B---3--:R-:W-:-:S03]  /*08c0*/  HADD2.F32 R0, -RZ, R46.H0_H0 ;  /* 0x2000002eff007230 */ /* 0x008fc60000004100 */
[----:B------:R3:W-:Y:S01]  /*08d0*/  STL [R1+0x154], R2 ;  /* 0x0001540201007387 */ /* 0x0007e20000100800 */
[----:B-1----:R-:W-:-:S03]  /*08e0*/  HADD2.F32 R3, -RZ, R46.H1_H1 ;  /* 0x3000002eff037230 */ /* 0x002fc60000004100 */
[----:B------:R1:W-:Y:S04]  /*08f0*/  STL [R1+0x150], R0 ;  /* 0x0001500001007387 */ /* 0x0003e80000100800 */
[----:B------:R4:W-:Y:S01]  /*0900*/  STL [R1+0x14c], R3 ;  /* 0x00014c0301007387 */ /* 0x0009e20000100800 */
[--C-:B---3--:R-:W-:Y:S02]  /*0910*/  HADD2.F32 R2, -RZ, R47.reuse.H0_H0 ;  /* 0x2000002fff027230 */ /* 0x108fe40000004100 */
[----:B-1----:R-:W-:-:S03]  /*0920*/  HADD2.F32 R0, -RZ, R47.H1_H1 ;  /* 0x3000002fff007230 */ /* 0x002fc60000004100 */
[----:B------:R1:W-:Y:S01]  /*0930*/  STL [R1+0x148], R2 ;  /* 0x0001480201007387 */ /* 0x0003e20000100800 */
[----:B----4-:R-:W-:-:S03]  /*0940*/  HADD2.F32 R3, -RZ, R41.H0_H0 ;  /* 0x20000029ff037230 */ /* 0x010fc60000004100 */
[----:B------:R3:W-:Y:S01]  /*0950*/  STL [R1+0x144], R0 ;  /* 0x0001440001007387 */ /* 0x0007e20000100800 */
[--C-:B-1----:R-:W-:Y:S02]  /*0960*/  HADD2.F32 R2, -RZ, R40.reuse.H0_H0 ;  /* 0x20000028ff027230 */ /* 0x102fe40000004100 */
[----:B---3--:R-:W-:-:S03]  /*0970*/  HADD2.F32 R0, -RZ, R40.H1_H1 ;  /* 0x30000028ff007230 */ /* 0x008fc60000004100 */
[----:B------:R1:W-:Y:S04]  /*0980*/  STL [R1+0x140], R2 ;  /* 0x0001400201007387 */ /* 0x0003e80000100800 */
[----:B------:R3:W-:Y:S04]  /*0990*/  STL [R1+0x13c], R0 ;  /* 0x00013c0001007387 */ /* 0x0007e80000100800 */
[----:B------:R4:W-:Y:S01]  /*09a0*/  STL [R1+0x138], R3 ;  /* 0x0001380301007387 */ /* 0x0009e20000100800 */
[----:B-1----:R-:W-:Y:S02]  /*09b0*/  HADD2.F32 R2, -RZ, R41.H1_H1 ;  /* 0x30000029ff027230 */ /* 0x002fe40000004100 */
[----:B---3--:R-:W-:-:S03]  /*09c0*/  HADD2.F32 R0, -RZ, R42.H0_H0 ;  /* 0x2000002aff007230 */ /* 0x008fc60000004100 */
[----:B------:R1:W-:Y:S01]  /*09d0*/  STL [R1+0x134], R2 ;  /* 0x0001340201007387 */ /* 0x0003e20000100800 */
[----:B----4-:R-:W-:-:S03]  /*09e0*/  HADD2.F32 R3, -RZ, R42.H1_H1 ;  /* 0x3000002aff037230 */ /* 0x010fc60000004100 */
[----:B------:R3:W-:Y:S04]  /*09f0*/  STL [R1+0x130], R0 ;  /* 0x0001300001007387 */ /* 0x0007e80000100800 */
[----:B------:R4:W-:Y:S01]  /*0a00*/  STL [R1+0x12c], R3 ;  /* 0x00012c0301007387 */ /* 0x0009e20000100800 */
[--C-:B-1----:R-:W-:Y:S02]  /*0a10*/  HADD2.F32 R2, -RZ, R43.reuse.H0_H0 ;  /* 0x2000002bff027230 */ /* 0x102fe40000004100 */
[----:B---3--:R-:W-:-:S03]  /*0a20*/  HADD2.F32 R0, -RZ, R43.H1_H1 ;  /* 0x3000002bff007230 */ /* 0x008fc60000004100 */
        /* <DEDUP_REMOVED lines=45> */
[----:B------:R-:W-:Y:S01]  /*0d00*/  STL [R1+0xcc], R3 ;  /* 0x0000cc0301007387 */ /* 0x000fe20000100800 */
[--C-:B-1----:R-:W-:Y:S02]  /*0d10*/  HADD2.F32 R2, -RZ, R31.reuse.H0_H0 ;  /* 0x2000001fff027230 */ /* 0x102fe40000004100 */
[----:B---3--:R-:W-:-:S03]  /*0d20*/  HADD2.F32 R0, -RZ, R31.H1_H1 ;  /* 0x3000001fff007230 */ /* 0x008fc60000004100 */
[----:B------:R1:W-:Y:S04]  /*0d30*/  STL [R1+0xc8], R2 ;  /* 0x0000c80201007387 */ /* 0x0003e80000100800 */
[----:B------:R3:W-:Y:S04]  /*0d40*/  STL [R1+0xc4], R0 ;  /* 0x0000c40001007387 */ /* 0x0007e80000100800 */
[----:B------:R4:W-:Y:S01]  /*0d50*/  STL [R1+0xc0], RZ ;  /* 0x0000c0ff01007387 */ /* 0x0009e20000100800 */
[----:B-1----:R-:W-:-:S03]  /*0d60*/  CS2R R2, SRZ ;  /* 0x0000000000027805 */ /* 0x002fc6000001ff00 */
        /* <DEDUP_REMOVED lines=47> */
[----:B0-2---:R4:W-:Y:S02]  /*1060*/  STL [R1], RZ ;  /* 0x000000ff01007387 */ /* 0x0059e40000100800 */
.L_x_12803:
[----:B0-----:R-:W0:Y:S01]  /*1070*/  S2R R172, SR_TID.X ;  /* 0x0000000000ac7919 */ /* 0x001e220000002100 */
[----:B------:R-:W-:Y:S01]  /*1080*/  UIMAD UR4, UR6, UR19, URZ ;  /* 0x00000013060472a4 */ /* 0x000fe2000f8e02ff */
[----:B------:R-:W1:Y:S01]  /*1090*/  LDC.64 R120, c[0x0][0x3a8] ;  /* 0x0000ea00ff787b82 */ /* 0x000e620000000a00 */
[----:B------:R-:W-:Y:S02]  /*10a0*/  UIMAD.WIDE UR10, UR6, 0x4, UR12 ;  /* 0x00000004060a78a5 */ /* 0x000fe4000f8e020c */
[----:B------:R-:W-:-:S04]  /*10b0*/  USHF.R.S32.HI UR5, URZ, 0x1f, UR4 ;  /* 0x0000001fff057899 */ /* 0x000fc80008011404 */
[----:B------:R-:W-:Y:S01]  /*10c0*/  ULEA.HI UR5, UR5, UR4, URZ, 0x3 ;  /* 0x0000000405057291 */ /* 0x000fe2000f8f18ff */
[----:B------:R-:W-:Y:S01]  /*10d0*/  MOV R74, UR10 ;  /* 0x0000000a004a7c02 */ /* 0x000fe20008000f00 */
[----:B------:R-:W2:Y:S01]  /*10e0*/  LDC.64 R128, c[0x0][0x428] ;  /* 0x00010a00ff807b82 */ /* 0x000ea20000000a00 */
[----:B------:R-:W-:-:S03]  /*10f0*/  MOV R75, UR11 ;  /* 0x0000000b004b7c02 */ /* 0x000fc60008000f00 */
[----:B------:R-:W-:Y:S01]  /*1100*/  MOV R167, UR5 ;  /* 0x0000000500a77c02 */ /* 0x000fe20008000f00 */
[----:B------:R-:W-:Y:S01]  /*1110*/  UIMAD.WIDE UR4, UR6, 0x4, UR14 ;  /* 0x00000004060478a5 */ /* 0x000fe2000f8e020e */
[----:B------:R-:W3:Y:S05]  /*1120*/  LDG.E R181, desc[UR16][R74.64] ;  /* 0x000000104ab57981 */ /* 0x000eea000c1e1900 */
[----:B------:R-:W-:Y:S02]  /*1130*/  MOV R72, UR4 ;  /* 0x0000000400487c02 */ /* 0x000fe40008000f00 */
[----:B------:R-:W-:Y:S01]  /*1140*/  MOV R73, UR5 ;  /* 0x0000000500497c02 */ /* 0x000fe20008000f00 */
[----:B------:R-:W4:Y:S01]  /*1150*/  S2R R168, SR_CgaCtaId ;  /* 0x0000000000a87919 */ /* 0x000f220000008800 */
[----:B------:R-:W-:Y:S01]  /*1160*/  MOV R170, 0x400 ;  /* 0x0000040000aa7802 */ /* 0x000fe20000000f00 */
[----:B------:R-:W3:Y:S02]  /*1170*/  @UP0 LDCU.64 UR4, c[0x0][0x3e0] ;  /* 0x00007c00ff0407ac */ /* 0x000ee40008000a00 */
[----:B------:R-:W3:Y:S01]  /*1180*/  LDG.E R169, desc[UR16][R72.64] ;  /* 0x0000001048a97981 */ /* 0x000ee2000c1e1900 */
[----:B0-----:R-:W-:-:S05]  /*1190*/  LEA.HI.SX32 R167, R167, R172, 0x1d ;  /* 0x000000aca7a77211 */ /* 0x001fca00078feaff */
[----:B-1----:R-:W-:-:S05]  /*11a0*/  IMAD.WIDE.U32 R80, R167, 0x20, R120 ;  /* 0x00000020a7507825 */ /* 0x002fca00078e0078 */
[----:B------:R0:W3:Y:S04]  /*11b0*/  LDG.E.128 R72, desc[UR16][R80.64] ;  /* 0x0000001050487981 */ /* 0x0000e8000c1e1d00 */
[----:B------:R-:W0:Y:S01]  /*11c0*/  LDG.E.128 R80, desc[UR16][R80.64+0x10] ;  /* 0x0000101050507981 */ /* 0x000e22000c1e1d00 */
[----:B--2---:R-:W-:Y:S01]  /*11d0*/  IMAD.WIDE.U32 R76, R167, 0x10, R128 ;  /* 0x00000010a74c7825 */ /* 0x004fe200078e0080 */
[----:B----4-:R-:W-:-:S05]  /*11e0*/  LEA R171, R168, R170, 0x18 ;  /* 0x000000aaa8ab7211 */ /* 0x010fca00078ec0ff */
[----:B------:R-:W2:Y:S04]  /*11f0*/  LDG.E.128 R76, desc[UR16][R76.64] ;  /* 0x000000104c4c7981 */ /* 0x000ea8000c1e1d00 */
[----:B------:R1:W-:Y:S04]  /*1200*/  STL [R1+0x24], R171 ;  /* 0x000024ab01007387 */ /* 0x0003e80000100800 */
[----:B------:R-:W4:Y:S01]  /*1210*/  LDL R183, [R1+0x144] ;  /* 0x0001440001b77983 */ /* 0x000f220000100800 */
[----:B------:R-:W-:Y:S02]  /*1220*/  IADD3 R166, PT, PT, R167, 0x80, RZ ;  /* 0x00000080a7a67810 */ /* 0x000fe40007ffe0ff */
[----:B------:R-:W-:Y:S01]  /*1230*/  ISETP.NE.AND P3, PT, RZ, UR18, PT ;  /* 0x00000012ff007c0c */ /* 0x000fe2000bf65270 */
[----:B------:R-:W4:Y:S02]  /*1240*/  LDL R188, [R1+0x150] ;  /* 0x0001500001bc7983 */ /* 0x000f240000100800 */
[----:B------:R-:W-:Y:S01]  /*1250*/  IMAD.WIDE.U32 R88, R166, 0x10, R128 ;  /* 0x00000010a6587825 */ /* 0x000fe200078e0080 */
[----:B---3--:R-:W-:-:S05]  /*1260*/  R2UR UR10, R169 ;  /* 0x00000000a90a72ca */ /* 0x008fca00000e0000 */
[----:B------:R-:W3:Y:S01]  /*1270*/  LDG.E.128 R88, desc[UR16][R88.64] ;  /* 0x0000001058587981 */ /* 0x000ee2000c1e1d00 */
[----:B------:R-:W-:Y:S02]  /*1280*/  FSEL R181, R181, RZ, !P3 ;  /* 0x000000ffb5b57208 */ /* 0x000fe40005800000 */
[C---:B------:R-:W-:Y:S01]  /*1290*/  IADD3 R165, PT, PT, R167.reuse, 0x100, RZ ;  /* 0x00000100a7a57810 */ /* 0x040fe20007ffe0ff */
[----:B------:R-:W3:Y:S01]  /*12a0*/  LDL R182, [R1+0x160] ;  /* 0x0001600001b67983 */ /* 0x000ee20000100800 */
[C---:B------:R-:W-:Y:S02]  /*12b0*/  IADD3 R164, PT, PT, R167.reuse, 0x180, RZ ;  /* 0x00000180a7a47810 */ /* 0x040fe40007ffe0ff */
[----:B------:R-:W-:Y:S01]  /*12c0*/  IADD3 R163, PT, PT, R167, 0x200, RZ ;  /* 0x00000200a7a37810 */ /* 0x000fe20007ffe0ff */
[----:B------:R-:W3:Y:S01]  /*12d0*/  LDL R190, [R1+0x158] ;  /* 0x0001580001be7983 */ /* 0x000ee20000100800 */
[----:B------:R-:W-:Y:S02]  /*12e0*/  LOP3.LUT P1, RZ, R172, 0x1f, RZ, 0xc0, !PT ;  /* 0x0000001facff7812 */ /* 0x000fe4000782c0ff */
[----:B------:R-:W-:Y:S01]  /*12f0*/  PLOP3.LUT P0, PT, PT, PT, PT, 0x80, 0x8 ;  /* 0x000000000008781c */ /* 0x000fe20003f0f070 */
[----:B------:R-:W3:Y:S01]  /*1300*/  LDL R189, [R1+0x154] ;  /* 0x0001540001bd7983 */ /* 0x000ee20000100800 */
[----:B------:R-:W-:-:S03]  /*1310*/  IADD3 R168, PT, PT, R171, 0x5020, RZ ;  /* 0x00005020aba87810 */ /* 0x000fc60007ffe0ff */
[----:B------:R-:W3:Y:S04]  /*1320*/  LDL R186, [R1+0x14c] ;  /* 0x00014c0001ba7983 */ /* 0x000ee80000100800 */
[----:B------:R-:W3:Y:S01]  /*1330*/  LDL R184, [R1+0x148] ;  /* 0x0001480001b87983 */ /* 0x000ee20000100800 */
[----:B0-----:R-:W-:-:S04]  /*1340*/  FADD.FTZ R80, -R181, R80 ;  /* 0x00000050b5507221 */ /* 0x001fc80000010100 */
[----:B------:R-:W-:Y:S02]  /*1350*/  FMUL.FTZ R202, R80, UR10 ;  /* 0x0000000a50ca7c20 */ /* 0x000fe40008410000 */
[----:B------:R-:W3:Y:S01]  /*1360*/  LDL R80, [R1+0x134] ;  /* 0x0001340001507983 */ /* 0x000ee20000100800 */
[----:B------:R-:W-:Y:S01]  /*1370*/  FADD.FTZ R83, -R181, R83 ;  /* 0x00000053b5537221 */ /* 0x000fe20000010100 */
[--C-:B--2---:R-:W-:Y:S02]  /*1380*/  HADD2.F32 R209, -RZ, R79.reuse.H0_H0 ;  /* 0x2000004fffd17230 */ /* 0x104fe40000004100 */
[----:B------:R-:W-:Y:S02]  /*1390*/  HADD2.F32 R79, -RZ, R79.H1_H1 ;  /* 0x3000004fff4f7230 */ /* 0x000fe40000004100 */
[----:B------:R-:W-:Y:S01]  /*13a0*/  FMUL.FTZ R208, R83, UR10 ;  /* 0x0000000a53d07c20 */ /* 0x000fe20008410000 */
[----:B------:R-:W-:-:S04]  /*13b0*/  IMAD.WIDE.U32 R104, R165, 0x20, R120 ;  /* 0x00000020a5687825 */ /* 0x000fc800078e0078 */
[----:B------:R-:W-:Y:S01]  /*13c0*/  FADD.FTZ R81, -R181, R81 ;  /* 0x00000051b5517221 */ /* 0x000fe20000010100 */
[----:B------:R-:W2:Y:S01]  /*13d0*/  LDL R83, [R1+0x128] ;  /* 0x0001280001537983 */ /* 0x000ea20000100800 */
[----:B------:R-:W-:Y:S01]  /*13e0*/  FADD.FTZ R227, R79, R227 ;  /* 0x000000e34fe37221 */ /* 0x000fe20000010000 */
[-C--:B------:R-:W-:Y:S01]  /*13f0*/  FFMA.FTZ R155, R208, R79.reuse, R155 ;  /* 0x0000004fd09b7223 */ /* 0x080fe2000001009b */
[----:B----4-:R-:W-:Y:S01]  /*1400*/  FMUL.FTZ R210, R183, R79 ;  /* 0x0000004fb7d27220 */ /* 0x010fe20000410000 */
[--C-:B------:R-:W-:Y:S01]  /*1410*/  IMAD.WIDE.U32 R92, R166, 0x20, R120.reuse ;  /* 0x00000020a65c7825 */ /* 0x100fe200078e0078 */
[----:B------:R-:W4:Y:S03]  /*1420*/  LDL R79, [R1+0x12c] ;  /* 0x00012c00014f7983 */ /* 0x000f260000100800 */
[----:B------:R-:W-:Y:S01]  /*1430*/  IMAD.WIDE.U32 R112, R164, 0x20, R120 ;  /* 0x00000020a4707825 */ /* 0x000fe200078e0078 */
[----:B------:R-:W2:Y:S03]  /*1440*/  LDG.E.128 R96, desc[UR16][R104.64] ;  /* 0x0000001068607981 */ /* 0x000ea6000c1e1d00 */
[----:B------:R-:W-:-:S04]  /*1450*/  IMAD.WIDE.U32 R100, R165, 0x10, R128 ;  /* 0x00000010a5647825 */ /* 0x000fc800078e0080 */
[----:B------:R-:W-:Y:S01]  /*1460*/  FMUL.FTZ R204, R81, UR10 ;  /* 0x0000000a51cc7c20 */ /* 0x000fe20008410000 */
[----:B------:R-:W2:Y:S01]  /*1470*/  LDG.E.128 R108, desc[UR16][R112.64] ;  /* 0x00000010706c7981 */ /* 0x000ea2000c1e1d00 */
[----:B------:R-:W-:-:S03]  /*1480*/  IMAD.WIDE.U32 R120, R163, 0x20, R120 ;  /* 0x00000020a3787825 */ /* 0x000fc600078e0078 */
[----:B------:R-:W2:Y:S01]  /*1490*/  LDG.E.128 R100, desc[UR16][R100.64] ;  /* 0x0000001064647981 */ /* 0x000ea2000c1e1d00 */
[----:B------:R-:W-:-:S03]  /*14a0*/  HADD2.F32 R205, -RZ, R78.H0_H0 ;  /* 0x2000004effcd7230 */ /* 0x000fc60000004100 */
[----:B------:R-:W2:Y:S04]  /*14b0*/  LDG.E.128 R104, desc[UR16][R104.64+0x10] ;  /* 0x0000101068687981 */ /* 0x000ea8000c1e1d00 */
[----:B------:R-:W2:Y:S01]  /*14c0*/  LDG.E.128 R116, desc[UR16][R120.64] ;  /* 0x0000001078747981 */ /* 0x000ea2000c1e1d00 */
[----:B------:R-:W-:Y:S01]  /*14d0*/  FADD.FTZ R224, R205, R224 ;  /* 0x000000e0cde07221 */ /* 0x000fe20000010000 */
[-C--:B------:R-:W-:Y:S02]  /*14e0*/  FFMA.FTZ R158, R202, R205.reuse, R158 ;  /* 0x000000cdca9e7223 */ /* 0x080fe4000001009e */
[----:B------:R-:W2:Y:S01]  /*14f0*/  LDL R81, [R1+0x124] ;  /* 0x0001240001517983 */ /* 0x000ea20000100800 */
[----:B------:R-:W-:Y:S01]  /*1500*/  FMUL.FTZ R205, R188, R205 ;  /* 0x000000cdbccd7220 */ /* 0x000fe20000410000 */
[----:B------:R-:W-:-:S02]  /*1510*/  IMAD.WIDE.U32 R124, R164, 0x10, R128 ;  /* 0x00000010a47c7825 */ /* 0x000fc400078e0080 */
[----:B------:R-:W2:Y:S04]  /*1520*/  LDG.E.128 R84, desc[UR16][R92.64] ;  /* 0x000000105c547981 */ /* 0x000ea8000c1e1d00 */
[----:B------:R-:W2:Y:S04]  /*1530*/  LDG.E.128 R120, desc[UR16][R120.64+0x10] ;  /* 0x0000101078787981 */ /* 0x000ea8000c1e1d00 */
[----:B------:R-:W2:Y:S04]  /*1540*/  LDG.E.128 R124, desc[UR16][R124.64] ;  /* 0x000000107c7c7981 */ /* 0x000ea8000c1e1d00 */
[----:B------:R-:W2:Y:S01]  /*1550*/  LDG.E.128 R112, desc[UR16][R112.64+0x10] ;  /* 0x0000101070707981 */ /* 0x000ea2000c1e1d00 */
[----:B------:R-:W-:-:S03]  /*1560*/  HADD2.F32 R207, -RZ, R78.H1_H1 ;  /* 0x3000004effcf7230 */ /* 0x000fc60000004100 */
[----:B------:R-:W2:Y:S01]  /*1570*/  LDG.E.128 R92, desc[UR16][R92.64+0x10] ;  /* 0x000010105c5c7981 */ /* 0x000ea2000c1e1d00 */
[--C-:B---3--:R-:W-:Y:S02]  /*1580*/  HADD2.F32 R187, -RZ, R89.reuse.H0_H0 ;  /* 0x20000059ffbb7230 */ /* 0x108fe40000004100 */
[----:B------:R-:W-:Y:S02]  /*1590*/  HADD2.F32 R89, -RZ, R89.H1_H1 ;  /* 0x30000059ff597230 */ /* 0x000fe40000004100 */
[----:B------:R-:W-:-:S03]  /*15a0*/  HADD2.F32 R191, -RZ, R90.H0_H0 ;  /* 0x2000005affbf7230 */ /* 0x000fc60000004100 */
[----:B------:R-:W-:Y:S02]  /*15b0*/  FMUL.FTZ R188, R80, R89 ;  /* 0x0000005950bc7220 */ /* 0x000fe40000410000 */
[----:B------:R-:W3:Y:S01]  /*15c0*/  LDL R80, [R1+0x120] ;  /* 0x0001200001507983 */ /* 0x000ee20000100800 */
[----:B------:R-:W-:-:S05]  /*15d0*/  HADD2.F32 R90, -RZ, R90.H1_H1 ;  /* 0x3000005aff5a7230 */ /* 0x000fca0000004100 */
[----:B----4-:R-:W-:Y:S02]  /*15e0*/  FMUL.FTZ R192, R79, R90 ;  /* 0x0000005a4fc07220 */ /* 0x010fe40000410000 */
[----:B------:R-:W4:Y:S01]  /*15f0*/  LDL R79, [R1+0x118] ;  /* 0x00011800014f7983 */ /* 0x000f220000100800 */
[--C-:B------:R-:W-:Y:S02]  /*1600*/  HADD2.F32 R195, -RZ, R91.reuse.H0_H0 ;  /* 0x2000005bffc37230 */ /* 0x100fe40000004100 */
[C---:B--2---:R-:W-:Y:S01]  /*1610*/  FADD.FTZ R78, -R181.reuse, R96 ;  /* 0x00000060b54e7221 */ /* 0x044fe20000010100 */
[----:B------:R-:W-:Y:S02]  /*1620*/  HADD2.F32 R91, -RZ, R91.H1_H1 ;  /* 0x3000005bff5b7230 */ /* 0x000fe40000004100 */
[----:B------:R-:W-:Y:S02]  /*1630*/  HADD2.F32 R169, -RZ, R100.H0_H0 ;  /* 0x20000064ffa97230 */ /* 0x000fe40000004100 */
[----:B------:R-:W-:-:S03]  /*1640*/  FADD.FTZ R173, -R181, R104 ;  /* 0x00000068b5ad7221 */ /* 0x000fc60000010100 */
[----:B------:R-:W-:Y:S01]  /*1650*/  FADD.FTZ R236, R169, R236 ;  /* 0x000000eca9ec7221 */ /* 0x000fe20000010000 */
[----:B------:R-:W-:Y:S02]  /*1660*/  FMUL.FTZ R196, R81, R91 ;  /* 0x0000005b51c47220 */ /* 0x000fe40000410000 */
[----:B------:R-:W2:Y:S01]  /*1670*/  LDL R81, [R1+0x110] ;  /* 0x0001100001517983 */ /* 0x000ea20000100800 */
[C---:B------:R-:W-:Y:S01]  /*1680*/  FADD.FTZ R104, -R181.reuse, R122 ;  /* 0x0000007ab5687221 */ /* 0x040fe20000010100 */
[----:B------:R-:W-:Y:S01]  /*1690*/  FMUL.FTZ R122, R78, UR10 ;  /* 0x0000000a4e7a7c20 */ /* 0x000fe20008410000 */
[----:B------:R-:W-:Y:S01]  /*16a0*/  @!P1 PLOP3.LUT P0, PT, P2, PT, PT, 0x80, 0x8 ;  /* 0x000000000008981c */ /* 0x000fe2000170f070 */
[--C-:B------:R-:W-:Y:S02]  /*16b0*/  HADD2.F32 R201, -RZ, R77.reuse.H0_H0 ;  /* 0x2000004dffc97230 */ /* 0x100fe40000004100 */
[----:B------:R-:W-:Y:S01]  /*16c0*/  FADD.FTZ R177, -R181, R106 ;  /* 0x0000006ab5b17221 */ /* 0x000fe20000010100 */
[----:B------:R-:W-:Y:S01]  /*16d0*/  FFMA.FTZ R146, R122, R169, R146 ;  /* 0x000000a97a927223 */ /* 0x000fe20000010092 */
[----:B------:R-:W-:-:S02]  /*16e0*/  HADD2.F32 R203, -RZ, R77.H1_H1 ;  /* 0x3000004dffcb7230 */ /* 0x000fc40000004100 */
[C---:B------:R-:W-:Y:S01]  /*16f0*/  FADD.FTZ R77, -R181.reuse, R98 ;  /* 0x00000062b54d7221 */ /* 0x040fe20000010100 */
[----:B------:R-:W-:Y:S01]  /*1700*/  @!P1 MOV R170, R168 ;  /* 0x000000a800aa9202 */ /* 0x000fe20000000f00 */
[C---:B------:R-:W-:Y:S01]  /*1710*/  FADD.FTZ R179, -R181.reuse, R107 ;  /* 0x0000006bb5b37221 */ /* 0x040fe20000010100 */
[C---:B------:R-:W-:Y:S01]  /*1720*/  FADD.FTZ R106, -R181.reuse, R108 ;  /* 0x0000006cb56a7221 */ /* 0x040fe20000010100 */
[C---:B------:R-:W-:Y:S01]  /*1730*/  FADD.FTZ R107, -R181.reuse, R109 ;  /* 0x0000006db56b7221 */ /* 0x040fe20000010100 */
[C---:B------:R-:W-:Y:S01]  /*1740*/  FADD.FTZ R108, -R181.reuse, R110 ;  /* 0x0000006eb56c7221 */ /* 0x040fe20000010100 */
[----:B------:R-:W-:Y:S02]  /*1750*/  HADD2.F32 R109, -RZ, R124.H0_H0 ;  /* 0x2000007cff6d7230 */ /* 0x000fe40000004100 */
[----:B------:R-:W-:Y:S01]  /*1760*/  FADD.FTZ R197, -R181, R72 ;  /* 0x00000048b5c57221 */ /* 0x000fe20000010100 */
[----:B------:R-:W-:Y:S01]  /*1770*/  @!P0 IADD3 R170, PT, PT, R171, 0x5000, RZ ;  /* 0x00005000abaa8810 */ /* 0x000fe20007ffe0ff */
[----:B-1----:R-:W-:-:S02]  /*1780*/  HADD2.F32 R171, -RZ, R101.H0_H0 ;  /* 0x20000065ffab7230 */ /* 0x002fc40000004100 */
[----:B------:R-:W-:Y:S02]  /*1790*/  HADD2.F32 R211, -RZ, R76.H0_H0 ;  /* 0x2000004cffd37230 */ /* 0x000fe40000004100 */
[----:B------:R-:W-:Y:S01]  /*17a0*/  FADD.FTZ R85, -R181, R85 ;  /* 0x00000055b5557221 */ /* 0x000fe20000010100 */
[----:B------:R-:W-:Y:S02]  /*17b0*/  HADD2.F32 R110, -RZ, R124.H1_H1 ;  /* 0x3000007cff6e7230 */ /* 0x000fe40000004100 */
[----:B------:R-:W-:Y:S01]  /*17c0*/  FMUL.FTZ R124, R77, UR10 ;  /* 0x0000000a4d7c7c20 */ /* 0x000fe20008410000 */
[----:B------:R-:W-:Y:S01]  /*17d0*/  FADD.FTZ R238, R171, R238 ;  /* 0x000000eeabee7221 */ /* 0x000fe20000010000 */
[----:B------:R-:W-:Y:S01]  /*17e0*/  FMUL.FTZ R197, R197, UR10 ;  /* 0x0000000ac5c57c20 */ /* 0x000fe20008410000 */
[----:B------:R-:W-:Y:S01]  /*17f0*/  FADD.FTZ R96, -R181, R116 ;  /* 0x00000074b5607221 */ /* 0x000fe20000010100 */
[----:B------:R-:W-:Y:S01]  /*1800*/  FFMA.FTZ R144, R124, R171, R144 ;  /* 0x000000ab7c907223 */ /* 0x000fe20000010090 */
[----:B------:R-:W-:Y:S01]  /*1810*/  FADD.FTZ R220, R211, R220 ;  /* 0x000000dcd3dc7221 */ /* 0x000fe20000010000 */
[-C--:B------:R-:W-:Y:S01]  /*1820*/  FFMA.FTZ R162, R197, R211.reuse, R162 ;  /* 0x000000d3c5a27223 */ /* 0x080fe200000100a2 */
[----:B------:R-:W-:Y:S01]  /*1830*/  FMUL.FTZ R211, R182, R211 ;  /* 0x000000d3b6d37220 */ /* 0x000fe20000410000 */
[----:B------:R-:W-:Y:S01]  /*1840*/  FMUL.FTZ R182, R85, UR10 ;  /* 0x0000000a55b67c20 */ /* 0x000fe20008410000 */
[----:B------:R-:W2:Y:S04]  /*1850*/  LDL R116, [R1+0x15c] ;  /* 0x00015c0001747983 */ /* 0x000ea80000100800 */
[----:B------:R-:W2:Y:S01]  /*1860*/  LDL R85, [R1+0xf8] ;  /* 0x0000f80001557983 */ /* 0x000ea20000100800 */
[C---:B------:R-:W-:Y:S01]  /*1870*/  FADD.FTZ R199, -R181.reuse, R73 ;  /* 0x00000049b5c77221 */ /* 0x040fe20000010100 */
[C---:B------:R-:W-:Y:S01]  /*1880*/  FADD.FTZ R198, -R181.reuse, R74 ;  /* 0x0000004ab5c67221 */ /* 0x040fe20000010100 */
[----:B------:R-:W-:Y:S01]  /*1890*/  FADD.FTZ R200, -R181, R75 ;  /* 0x0000004bb5c87221 */ /* 0x000fe20000010100 */
[----:B------:R-:W-:Y:S01]  /*18a0*/  @!P1 SHF.R.U32.HI R214, RZ, 0x2, R172 ;  /* 0x00000002ffd69819 */ /* 0x000fe200000116ac */
[----:B------:R-:W2:Y:S01]  /*18b0*/  LDL R78, [R1+0x104] ;  /* 0x00010400014e7983 */ /* 0x000ea20000100800 */
[----:B---3--:R-:W-:-:S03]  /*18c0*/  FMUL.FTZ R169, R80, R169 ;  /* 0x000000a950a97220 */ /* 0x008fc60000410000 */
[----:B------:R-:W3:Y:S01]  /*18d0*/  LDL R80, [R1+0x10c] ;  /* 0x00010c0001507983 */ /* 0x000ee20000100800 */
[----:B----4-:R-:W-:-:S03]  /*18e0*/  FMUL.FTZ R171, R79, R171 ;  /* 0x000000ab4fab7220 */ /* 0x010fc60000410000 */
[----:B------:R-:W4:Y:S01]  /*18f0*/  LDL R79, [R1+0x108] ;  /* 0x00010800014f7983 */ /* 0x000f220000100800 */
[----:B------:R-:W-:-:S03]  /*1900*/  FADD.FTZ R72, -R181, R115 ;  /* 0x00000073b5487221 */ /* 0x000fc60000010100 */
[----:B------:R-:W4:Y:S01]  /*1910*/  LDL R115, [R1+0x140] ;  /* 0x0001400001737983 */ /* 0x000f220000100800 */
[----:B------:R-:W-:-:S03]  /*1920*/  FADD.FTZ R73, -R181, R114 ;  /* 0x00000072b5497221 */ /* 0x000fc60000010100 */
[----:B------:R-:W4:Y:S01]  /*1930*/  LDL R114, [R1+0x13c] ;  /* 0x00013c0001727983 */ /* 0x000f220000100800 */
[----:B------:R-:W-:-:S03]  /*1940*/  FADD.FTZ R74, -R181, R113 ;  /* 0x00000071b54a7221 */ /* 0x000fc60000010100 */
[----:B------:R-:W4:Y:S01]  /*1950*/  LDL R113, [R1+0x138] ;  /* 0x0001380001717983 */ /* 0x000f220000100800 */
[----:B------:R-:W-:-:S03]  /*1960*/  FADD.FTZ R75, -R181, R112 ;  /* 0x00000070b54b7221 */ /* 0x000fc60000010100 */
[----:B------:R-:W4:Y:S01]  /*1970*/  LDL R112, [R1+0x130] ;  /* 0x0001300001707983 */ /* 0x000f220000100800 */
[----:B------:R-:W-:Y:S01]  /*1980*/  @!P1 LOP3.LUT R214, R214, 0x18, RZ, 0xc0, !PT ;  /* 0x00000018d6d69812 */ /* 0x000fe200078ec0ff */
[----:B------:R-:W-:Y:S02]  /*1990*/  HADD2.F32 R174, -RZ, R102.H0_H0 ;  /* 0x20000066ffae7230 */ /* 0x000fe40000004100 */
[C---:B------:R-:W-:Y:S01]  /*19a0*/  FADD.FTZ R84, -R181.reuse, R84 ;  /* 0x00000054b5547221 */ /* 0x040fe20000010100 */
[----:B------:R-:W-:Y:S01]  /*19b0*/  FADD.FTZ R175, -R181, R105 ;  /* 0x00000069b5af7221 */ /* 0x000fe20000010100 */
[----:B------:R-:W-:Y:S01]  /*19c0*/  FMUL.FTZ R173, R173, UR10 ;  /* 0x0000000aadad7c20 */ /* 0x000fe20008410000 */
[----:B------:R-:W-:Y:S01]  /*19d0*/  @!P1 IADD3 R214, PT, PT, R214, R170, RZ ;  /* 0x000000aad6d69210 */ /* 0x000fe20007ffe0ff */
[C---:B------:R-:W-:Y:S01]  /*19e0*/  FADD.FTZ R206, -R181.reuse, R82 ;  /* 0x00000052b5ce7221 */ /* 0x040fe20000010100 */
[----:B------:R-:W-:Y:S02]  /*19f0*/  HADD2.F32 R170, -RZ, R100.H1_H1 ;  /* 0x30000064ffaa7230 */ /* 0x000fe40000004100 */
[----:B------:R-:W-:Y:S01]  /*1a00*/  FADD.FTZ R86, -R181, R86 ;  /* 0x00000056b5567221 */ /* 0x000fe20000010100 */
[----:B------:R-:W-:-:S02]  /*1a10*/  HADD2.F32 R172, -RZ, R101.H1_H1 ;  /* 0x30000065ffac7230 */ /* 0x000fc40000004100 */
[C---:B------:R-:W-:Y:S01]  /*1a20*/  FADD.FTZ R87, -R181.reuse, R87 ;  /* 0x00000057b5577221 */ /* 0x040fe20000010100 */
[----:B------:R-:W-:Y:S02]  /*1a30*/  HADD2.F32 R176, -RZ, R102.H1_H1 ;  /* 0x30000066ffb07230 */ /* 0x000fe40000004100 */
[C---:B------:R-:W-:Y:S01]  /*1a40*/  FADD.FTZ R92, -R181.reuse, R92 ;  /* 0x0000005cb55c7221 */ /* 0x040fe20000010100 */
[--C-:B------:R-:W-:Y:S02]  /*1a50*/  HADD2.F32 R178, -RZ, R103.reuse.H0_H0 ;  /* 0x20000067ffb27230 */ /* 0x100fe40000004100 */
[C---:B------:R-:W-:Y:S01]  /*1a60*/  FADD.FTZ R93, -R181.reuse, R93 ;  /* 0x0000005db55d7221 */ /* 0x040fe20000010100 */
[----:B------:R-:W-:Y:S02]  /*1a70*/  HADD2.F32 R180, -RZ, R103.H1_H1 ;  /* 0x30000067ffb47230 */ /* 0x000fe40000004100 */
        /* <DEDUP_REMOVED lines=11> */
[----:B------:R-:W-:Y:S01]  /*1b30*/  FADD.FTZ R240, R174, R240 ;  /* 0x000000f0aef07221 */ /* 0x000fe20000010000 */
[-C--:B------:R-:W-:Y:S01]  /*1b40*/  FFMA.FTZ R142, R173, R174.reuse, R142 ;  /* 0x000000aead8e7223 */ /* 0x080fe2000001008e */
[----:B------:R-:W-:Y:S01]  /*1b50*/  FMUL.FTZ R175, R175, UR10 ;  /* 0x0000000aafaf7c20 */ /* 0x000fe20008410000 */
[----:B------:R-:W-:Y:S01]  /*1b60*/  FMUL.FTZ R181, R84, UR10 ;  /* 0x0000000a54b57c20 */ /* 0x000fe20008410000 */
[----:B--2---:R-:W-:Y:S01]  /*1b70*/  FMUL.FTZ R174, R81, R174 ;  /* 0x000000ae51ae7220 */ /* 0x004fe20000410000 */
[----:B------:R-:W2:Y:S01]  /*1b80*/  LDL R84, [R1+0x11c] ;  /* 0x00011c0001547983 */ /* 0x000ea20000100800 */
[----:B------:R-:W-:Y:S01]  /*1b90*/  FMUL.FTZ R193, R94, UR10 ;  /* 0x0000000a5ec17c20 */ /* 0x000fe20008410000 */
[----:B------:R-:W-:-:S02]  /*1ba0*/  FADD.FTZ R241, R176, R241 ;  /* 0x000000f1b0f17221 */ /* 0x000fc40000010000 */
[----:B------:R-:W2:Y:S01]  /*1bb0*/  LDL R81, [R1+0x100] ;  /* 0x0001000001517983 */ /* 0x000ea20000100800 */
[----:B------:R-:W-:Y:S01]  /*1bc0*/  FFMA.FTZ R141, R175, R176, R141 ;  /* 0x000000b0af8d7223 */ /* 0x000fe2000001008d */
[----:B------:R-:W-:Y:S01]  /*1bd0*/  FADD.FTZ R234, R195, R234 ;  /* 0x000000eac3ea7221 */ /* 0x000fe20000010000 */
[-C--:B------:R-:W-:Y:S01]  /*1be0*/  FFMA.FTZ R148, R193, R195.reuse, R148 ;  /* 0x000000c3c1947223 */ /* 0x080fe20000010094 */
[----:B------:R-:W-:Y:S02]  /*1bf0*/  FMUL.FTZ R195, R83, R195 ;  /* 0x000000c353c37220 */ /* 0x000fe40000410000 */
[----:B------:R-:W2:Y:S01]  /*1c00*/  LDL R83, [R1+0x114] ;  /* 0x0001140001537983 */ /* 0x000ea20000100800 */
[----:B------:R-:W-:Y:S01]  /*1c10*/  FMUL.FTZ R177, R177, UR10 ;  /* 0x0000000ab1b17c20 */ /* 0x000fe20008410000 */
[----:B------:R-:W-:-:S04]  /*1c20*/  IMAD.WIDE.U32 R128, R163, 0x10, R128 ;  /* 0x00000010a3807825 */ /* 0x000fc800078e0080 */
[----:B------:R-:W-:Y:S01]  /*1c30*/  FADD.FTZ R242, R178, R242 ;  /* 0x000000f2b2f27221 */ /* 0x000fe20000010000 */
[----:B------:R-:W-:Y:S01]  /*1c40*/  FFMA.FTZ R140, R177, R178, R140 ;  /* 0x000000b2b18c7223 */ /* 0x000fe2000001008c */
[----:B------:R-:W-:Y:S02]  /*1c50*/  HADD2.F32 R111, -RZ, R125.H0_H0 ;  /* 0x2000007dff6f7230 */ /* 0x000fe40000004100 */
[----:B------:R-:W-:Y:S01]  /*1c60*/  FMUL.FTZ R108, R108, UR10 ;  /* 0x0000000a6c6c7c20 */ /* 0x000fe20008410000 */
[----:B------:R-:W2:Y:S02]  /*1c70*/  LDG.E.128 R128, desc[UR16][R128.64] ;  /* 0x0000001080807981 */ /* 0x000ea4000c1e1d00 */
[----:B------:R-:W-:Y:S01]  /*1c80*/  FADD.FTZ R246, R111, R246 ;  /* 0x000000f66ff67221 */ /* 0x000fe20000010000 */
[-C--:B------:R-:W-:Y:S01]  /*1c90*/  FFMA.FTZ R136, R108, R111.reuse, R136 ;  /* 0x0000006f6c887223 */ /* 0x080fe20000010088 */
[----:B------:R-:W-:Y:S02]  /*1ca0*/  FMUL.FTZ R111, R85, R111 ;  /* 0x0000006f556f7220 */ /* 0x000fe40000410000 */
[----:B------:R-:W2:Y:S01]  /*1cb0*/  LDL R85, [R1+0xe0] ;  /* 0x0000e00001557983 */ /* 0x000ea20000100800 */
[----:B------:R-:W-:-:S02]  /*1cc0*/  HADD2.F32 R76, -RZ, R76.H1_H1 ;  /* 0x3000004cff4c7230 */ /* 0x000fc40000004100 */
[----:B------:R-:W-:Y:S01]  /*1cd0*/  FMUL.FTZ R199, R199, UR10 ;  /* 0x0000000ac7c77c20 */ /* 0x000fe20008410000 */
[----:B------:R-:W-:Y:S01]  /*1ce0*/  FMUL.FTZ R198, R198, UR10 ;  /* 0x0000000ac6c67c20 */ /* 0x000fe20008410000 */
[----:B---3--:R-:W-:Y:S02]  /*1cf0*/  FMUL.FTZ R176, R80, R176 ;  /* 0x000000b050b07220 */ /* 0x008fe40000410000 */
[----:B------:R-:W3:Y:S01]  /*1d00*/  LDL R80, [R1+0xfc] ;  /* 0x0000fc0001507983 */ /* 0x000ee20000100800 */
[----:B----4-:R-:W-:-:S03]  /*1d10*/  FMUL.FTZ R178, R79, R178 ;  /* 0x000000b24fb27220 */ /* 0x010fc60000410000 */
[----:B------:R-:W4:Y:S01]  /*1d20*/  LDL R79, [R1+0xf0] ;  /* 0x0000f000014f7983 */ /* 0x000f220000100800 */
[----:B------:R-:W-:Y:S01]  /*1d30*/  FADD.FTZ R221, R76, R221 ;  /* 0x000000dd4cdd7221 */ /* 0x000fe20000010000 */
[-C--:B------:R-:W-:Y:S01]  /*1d40*/  FFMA.FTZ R161, R199, R76.reuse, R161 ;  /* 0x0000004cc7a17223 */ /* 0x080fe200000100a1 */
[----:B------:R-:W-:Y:S01]  /*1d50*/  FMUL.FTZ R212, R116, R76 ;  /* 0x0000004c74d47220 */ /* 0x000fe20000410000 */
[----:B------:R-:W-:Y:S01]  /*1d60*/  FADD.FTZ R76, RZ, R211 ;  /* 0x000000d3ff4c7221 */ /* 0x000fe20000010000 */
[----:B------:R-:W-:Y:S01]  /*1d70*/  FMUL.FTZ R200, R200, UR10 ;  /* 0x0000000ac8c87c20 */ /* 0x000fe20008410000 */
[----:B------:R-:W-:Y:S01]  /*1d80*/  FADD.FTZ R222, R201, R222 ;  /* 0x000000dec9de7221 */ /* 0x000fe20000010000 */
[-C--:B------:R-:W-:Y:S01]  /*1d90*/  FFMA.FTZ R160, R198, R201.reuse, R160 ;  /* 0x000000c9c6a07223 */ /* 0x080fe200000100a0 */
[----:B------:R-:W-:Y:S01]  /*1da0*/  FMUL.FTZ R201, R190, R201 ;  /* 0x000000c9bec97220 */ /* 0x000fe20000410000 */
[----:B------:R-:W-:Y:S01]  /*1db0*/  FADD.FTZ R76, R212, R76 ;  /* 0x0000004cd44c7221 */ /* 0x000fe20000010000 */
[----:B------:R-:W-:Y:S01]  /*1dc0*/  FADD.FTZ R223, R203, R223 ;  /* 0x000000dfcbdf7221 */ /* 0x000fe20000010000 */
[-C--:B------:R-:W-:Y:S01]  /*1dd0*/  FFMA.FTZ R159, R200, R203.reuse, R159 ;  /* 0x000000cbc89f7223 */ /* 0x080fe2000001009f */
[----:B------:R-:W-:Y:S01]  /*1de0*/  FMUL.FTZ R203, R189, R203 ;  /* 0x000000cbbdcb7220 */ /* 0x000fe20000410000 */
[----:B------:R-:W-:Y:S01]  /*1df0*/  FADD.FTZ R76, R201, R76 ;  /* 0x0000004cc94c7221 */ /* 0x000fe20000010000 */
[----:B------:R-:W-:-:S03]  /*1e00*/  FADD.FTZ R225, R207, R225 ;  /* 0x000000e1cfe17221 */ /* 0x000fc60000010000 */
        /* <DEDUP_REMOVED lines=8> */
[----:B------:R-:W-:-:S04]  /*1e90*/  FADD.FTZ R76, R207, R76 ;  /* 0x0000004ccf4c7221 */ /* 0x000fc80000010000 */
[----:B------:R-:W-:Y:S01]  /*1ea0*/  FADD.FTZ R77, R209, R76 ;  /* 0x0000004cd14d7221 */ /* 0x000fe20000010000 */
[----:B------:R-:W-:-:S04]  /*1eb0*/  FFMA.FTZ R76, R197, R211, RZ ;  /* 0x000000d3c54c7223 */ /* 0x000fc800000100ff */
[----:B------:R-:W-:-:S04]  /*1ec0*/  FFMA.FTZ R76, R199, R212, R76 ;  /* 0x000000d4c74c7223 */ /* 0x000fc8000001004c */
[----:B------:R-:W-:-:S04]  /*1ed0*/  FFMA.FTZ R76, R198, R201, R76 ;  /* 0x000000c9c64c7223 */ /* 0x000fc8000001004c */
[----:B------:R-:W-:Y:S01]  /*1ee0*/  FFMA.FTZ R76, R200, R203, R76 ;  /* 0x000000cbc84c7223 */ /* 0x000fe2000001004c */
[----:B------:R-:W-:-:S03]  /*1ef0*/  HADD2.F32 R185, -RZ, R88.H0_H0 ;  /* 0x20000058ffb97230 */ /* 0x000fc60000004100 */
[----:B------:R-:W-:-:S04]  /*1f00*/  FFMA.FTZ R76, R202, R205, R76 ;  /* 0x000000cdca4c7223 */ /* 0x000fc8000001004c */
[----:B------:R-:W-:Y:S01]  /*1f10*/  FFMA.FTZ R76, R204, R207, R76 ;  /* 0x000000cfcc4c7223 */ /* 0x000fe2000001004c */
[----:B------:R-:W-:Y:S02]  /*1f20*/  HADD2.F32 R88, -RZ, R88.H1_H1 ;  /* 0x30000058ff587230 */ /* 0x000fe40000004100 */
[----:B------:R-:W-:Y:S01]  /*1f30*/  FADD.FTZ R228, R185, R228 ;  /* 0x000000e4b9e47221 */ /* 0x000fe20000010000 */
[----:B------:R-:W-:Y:S01]  /*1f40*/  FFMA.FTZ R154, R181, R185, R154 ;  /* 0x000000b9b59a7223 */ /* 0x000fe2000001009a */
[----:B------:R-:W-:Y:S01]  /*1f50*/  FFMA.FTZ R76, R206, R209, R76 ;  /* 0x000000d1ce4c7223 */ /* 0x000fe2000001004c */
[----:B------:R-:W-:Y:S01]  /*1f60*/  FMUL.FTZ R185, R115, R185 ;  /* 0x000000b973b97220 */ /* 0x000fe20000410000 */
[----:B------:R-:W-:Y:S01]  /*1f70*/  FADD.FTZ R77, R210, R77 ;  /* 0x0000004dd24d7221 */ /* 0x000fe20000010000 */
[----:B------:R-:W-:Y:S01]  /*1f80*/  FMUL.FTZ R183, R86, UR10 ;  /* 0x0000000a56b77c20 */ /* 0x000fe20008410000 */
        /* <DEDUP_REMOVED lines=23> */
[----:B------:R-:W-:Y:S01]  /*2100*/  FMUL.FTZ R194, R95, UR10 ;  /* 0x0000000a5fc27c20 */ /* 0x000fe20008410000 */
[----:B------:R-:W-:Y:S01]  /*2110*/  FADD.FTZ R77, R192, R77 ;  /* 0x0000004dc04d7221 */ /* 0x000fe20000010000 */
[----:B------:R-:W-:Y:S01]  /*2120*/  FFMA.FTZ R139, R179, R180, R139 ;  /* 0x000000b4b38b7223 */ /* 0x000fe2000001008b */
[----:B------:R-:W-:Y:S01]  /*2130*/  FFMA.FTZ R76, R190, R192, R76 ;  /* 0x000000c0be4c7223 */ /* 0x000fe2000001004c */
[----:B------:R-:W-:Y:S01]  /*2140*/  FMUL.FTZ R180, R78, R180 ;  /* 0x000000b44eb47220 */ /* 0x000fe20000410000 */
[----:B------:R-:W-:Y:S01]  /*2150*/  FADD.FTZ R77, R195, R77 ;  /* 0x0000004dc34d7221 */ /* 0x000fe20000010000 */
[----:B------:R-:W4:Y:S01]  /*2160*/  LDL R78, [R1+0xf4] ;  /* 0x0000f400014e7983 */ /* 0x000f220000100800 */
[----:B------:R-:W-:Y:S01]  /*2170*/  FMUL.FTZ R123, R97, UR10 ;  /* 0x0000000a617b7c20 */ /* 0x000fe20008410000 */
[----:B------:R-:W-:Y:S01]  /*2180*/  FMUL.FTZ R106, R106, UR10 ;  /* 0x0000000a6a6a7c20 */ /* 0x000fe20008410000 */
[----:B------:R-:W-:Y:S01]  /*2190*/  FFMA.FTZ R76, R193, R195, R76 ;  /* 0x000000c3c14c7223 */ /* 0x000fe2000001004c */
[----:B------:R-:W-:Y:S01]  /*21a0*/  FADD.FTZ R77, R196, R77 ;  /* 0x0000004dc44d7221 */ /* 0x000fe20000010000 */
[----:B------:R-:W-:Y:S01]  /*21b0*/  FADD.FTZ R237, R170, R237 ;  /* 0x000000edaaed7221 */ /* 0x000fe20000010000 */
[----:B------:R-:W-:Y:S01]  /*21c0*/  FFMA.FTZ R145, R123, R170, R145 ;  /* 0x000000aa7b917223 */ /* 0x000fe20000010091 */
[----:B------:R-:W-:Y:S01]  /*21d0*/  FMUL.FTZ R107, R107, UR10 ;  /* 0x0000000a6b6b7c20 */ /* 0x000fe20008410000 */
[----:B------:R-:W-:Y:S01]  /*21e0*/  FADD.FTZ R244, R109, R244 ;  /* 0x000000f46df47221 */ /* 0x000fe20000010000 */
[----:B------:R-:W-:Y:S01]  /*21f0*/  FFMA.FTZ R76, R194, R196, R76 ;  /* 0x000000c4c24c7223 */ /* 0x000fe2000001004c */
[-C--:B------:R-:W-:Y:S01]  /*2200*/  FFMA.FTZ R138, R106, R109.reuse, R138 ;  /* 0x0000006d6a8a7223 */ /* 0x080fe2000001008a */
[----:B--2---:R-:W-:Y:S01]  /*2210*/  FMUL.FTZ R170, R84, R170 ;  /* 0x000000aa54aa7220 */ /* 0x004fe20000410000 */
[----:B------:R-:W-:Y:S01]  /*2220*/  FADD.FTZ R77, R169, R77 ;  /* 0x0000004da94d7221 */ /* 0x000fe20000010000 */
[----:B------:R-:W-:Y:S01]  /*2230*/  FMUL.FTZ R109, R81, R109 ;  /* 0x0000006d516d7220 */ /* 0x000fe20000410000 */
[----:B------:R-:W-:Y:S01]  /*2240*/  HADD2.F32 R248, -RZ, R125.H1_H1 ;  /* 0x3000007dfff87230 */ /* 0x000fe20000004100 */
[----:B------:R-:W2:Y:S01]  /*2250*/  LDL R81, [R1+0xec] ;  /* 0x0000ec0001517983 */ /* 0x000ea20000100800 */
[----:B------:R-:W-:Y:S01]  /*2260*/  FMUL.FTZ R125, R99, UR10 ;  /* 0x0000000a637d7c20 */ /* 0x000fe20008410000 */
[----:B------:R-:W-:Y:S01]  /*2270*/  FFMA.FTZ R76, R122, R169, R76 ;  /* 0x000000a97a4c7223 */ /* 0x000fe2000001004c */
        /* <DEDUP_REMOVED lines=8> */
[----:B------:R-:W-:Y:S01]  /*2300*/  FADD.FTZ R235, R91, R235 ;  /* 0x000000eb5beb7221 */ /* 0x000fe20000010000 */
[----:B------:R-:W2:Y:S01]  /*2310*/  LDL R76, [R1+0xe4] ;  /* 0x0000e400014c7983 */ /* 0x000ea20000100800 */
[----:B------:R-:W-:Y:S01]  /*2320*/  FADD.FTZ R77, R172, R77 ;  /* 0x0000004dac4d7221 */ /* 0x000fe20000010000 */
[----:B------:R-:W-:-:S02]  /*2330*/  FFMA.FTZ R147, R194, R91, R147 ;  /* 0x0000005bc2937223 */ /* 0x000fc40000010093 */
[----:B------:R-:W2:Y:S01]  /*2340*/  LDL R91, [R1+0xdc] ;  /* 0x0000dc00015b7983 */ /* 0x000ea20000100800 */
[----:B------:R-:W-:-:S03]  /*2350*/  FADD.FTZ R77, R174, R77 ;  /* 0x0000004dae4d7221 */ /* 0x000fc60000010000 */
[----:B------:R-:W2:Y:S01]  /*2360*/  LDL R92, [R1+0xd8] ;  /* 0x0000d800015c7983 */ /* 0x000ea20000100800 */
[----:B------:R-:W-:Y:S01]  /*2370*/  FADD.FTZ R77, R176, R77 ;  /* 0x0000004db04d7221 */ /* 0x000fe20000010000 */
[----:B------:R-:W-:Y:S01]  /*2380*/  FADD.FTZ R231, R89, R231 ;  /* 0x000000e759e77221 */ /* 0x000fe20000010000 */
[----:B------:R-:W-:Y:S01]  /*2390*/  FFMA.FTZ R151, R184, R89, R151 ;  /* 0x00000059b8977223 */ /* 0x000fe20000010097 */
[----:B------:R-:W-:Y:S01]  /*23a0*/  FADD.FTZ R229, R88, R229 ;  /* 0x000000e558e57221 */ /* 0x000fe20000010000 */
[----:B------:R-:W-:Y:S01]  /*23b0*/  FADD.FTZ R77, R178, R77 ;  /* 0x0000004db24d7221 */ /* 0x000fe20000010000 */
[----:B------:R-:W2:Y:S01]  /*23c0*/  LDL R89, [R1+0xd4] ;  /* 0x0000d40001597983 */ /* 0x000ea20000100800 */
[----:B------:R-:W-:Y:S02]  /*23d0*/  FFMA.FTZ R153, R182, R88, R153 ;  /* 0x00000058b6997223 */ /* 0x000fe40000010099 */
[----:B------:R-:W-:Y:S01]  /*23e0*/  FADD.FTZ R83, R180, R77 ;  /* 0x0000004db4537221 */ /* 0x000fe20000010000 */
[----:B------:R-:W-:Y:S01]  /*23f0*/  HADD2.F32 R77, -RZ, R126.H0_H0 ;  /* 0x2000007eff4d7230 */ /* 0x000fe20000004100 */
[----:B------:R-:W2:Y:S04]  /*2400*/  LDL R88, [R1+0xd0] ;  /* 0x0000d00001587983 */ /* 0x000ea80000100800 */
[----:B------:R-:W2:Y:S01]  /*2410*/  LDL R87, [R1+0xcc] ;  /* 0x0000cc0001577983 */ /* 0x000ea20000100800 */
[----:B------:R-:W-:Y:S01]  /*2420*/  FADD.FTZ R233, R90, R233 ;  /* 0x000000e95ae97221 */ /* 0x000fe20000010000 */
[----:B------:R-:W-:-:S02]  /*2430*/  FFMA.FTZ R149, R190, R90, R149 ;  /* 0x0000005abe957223 */ /* 0x000fc40000010095 */
[----:B------:R-:W2:Y:S01]  /*2440*/  LDL R86, [R1+0xc8] ;  /* 0x0000c80001567983 */ /* 0x000ea20000100800 */
[----:B---3--:R-:W-:-:S03]  /*2450*/  FMUL.FTZ R110, R80, R110 ;  /* 0x0000006e506e7220 */ /* 0x008fc60000410000 */
[----:B------:R-:W3:Y:S01]  /*2460*/  LDL R80, [R1+0xe8] ;  /* 0x0000e80001507983 */ /* 0x000ee20000100800 */
[----:B----4-:R-:W-:Y:S01]  /*2470*/  FMUL.FTZ R113, R79, R77 ;  /* 0x0000004d4f717220 */ /* 0x010fe20000410000 */
[----:B------:R-:W-:-:S05]  /*2480*/  HADD2.F32 R79, -RZ, R128.H0_H0 ;  /* 0x20000080ff4f7230 */ /* 0x000fca0000004100 */
[----:B------:R-:W-:Y:S02]  /*2490*/  FMUL.FTZ R90, R85, R79 ;  /* 0x0000004f555a7220 */ /* 0x000fe40000410000 */
[----:B------:R-:W4:Y:S01]  /*24a0*/  LDL R85, [R1+0xc4] ;  /* 0x0000c40001557983 */ /* 0x000f220000100800 */
[----:B------:R-:W-:Y:S01]  /*24b0*/  FADD.FTZ R83, R109, R83 ;  /* 0x000000536d537221 */ /* 0x000fe20000010000 */
[----:B------:R-:W-:-:S03]  /*24c0*/  FFMA.FTZ R84, R124, R171, R84 ;  /* 0x000000ab7c547223 */ /* 0x000fc60000010054 */
[----:B------:R-:W-:Y:S01]  /*24d0*/  FADD.FTZ R83, R83, R110 ;  /* 0x0000006e53537221 */ /* 0x000fe20000010000 */
[----:B------:R-:W-:-:S03]  /*24e0*/  FFMA.FTZ R84, R125, R172, R84 ;  /* 0x000000ac7d547223 */ /* 0x000fc60000010054 */
[----:B------:R-:W-:Y:S01]  /*24f0*/  FADD.FTZ R83, R83, R111 ;  /* 0x0000006f53537221 */ /* 0x000fe20000010000 */
[----:B------:R-:W-:Y:S01]  /*2500*/  FFMA.FTZ R84, R173, R174, R84 ;  /* 0x000000aead547223 */ /* 0x000fe20000010054 */
[----:B------:R-:W-:-:S03]  /*2510*/  HADD2.F32 R126, -RZ, R126.H1_H1 ;  /* 0x3000007eff7e7230 */ /* 0x000fc60000004100 */
[----:B------:R-:W-:-:S04]  /*2520*/  FFMA.FTZ R84, R175, R176, R84 ;  /* 0x000000b0af547223 */ /* 0x000fc80000010054 */
[----:B------:R-:W-:-:S04]  /*2530*/  FFMA.FTZ R84, R177, R178, R84 ;  /* 0x000000b2b1547223 */ /* 0x000fc80000010054 */
[----:B------:R-:W-:Y:S01]  /*2540*/  FFMA.FTZ R84, R179, R180, R84 ;  /* 0x000000b4b3547223 */ /* 0x000fe20000010054 */
[----:B------:R-:W-:-:S03]  /*2550*/  HADD2.F32 R128, -RZ, R128.H1_H1 ;  /* 0x30000080ff807230 */ /* 0x000fc60000004100 */
[----:B------:R-:W-:Y:S01]  /*2560*/  FFMA.FTZ R84, R106, R109, R84 ;  /* 0x0000006d6a547223 */ /* 0x000fe20000010054 */
[----:B------:R-:W-:-:S03]  /*2570*/  FMUL.FTZ R117, R82, UR10 ;  /* 0x0000000a52757c20 */ /* 0x000fc60008410000 */
[----:B------:R-:W-:Y:S01]  /*2580*/  FFMA.FTZ R84, R107, R110, R84 ;  /* 0x0000006e6b547223 */ /* 0x000fe20000010054 */
[----:B------:R-:W-:-:S03]  /*2590*/  FMUL.FTZ R118, R75, UR10 ;  /* 0x0000000a4b767c20 */ /* 0x000fc60008410000 */
[----:B------:R-:W-:Y:S01]  /*25a0*/  FFMA.FTZ R82, R108, R111, R84 ;  /* 0x0000006f6c527223 */ /* 0x000fe20000010054 */
[----:B------:R-:W-:Y:S01]  /*25b0*/  FMUL.FTZ R119, R74, UR10 ;  /* 0x0000000a4a777c20 */ /* 0x000fe20008410000 */
[----:B------:R-:W-:Y:S01]  /*25c0*/  FMUL.FTZ R120, R73, UR10 ;  /* 0x0000000a49787c20 */ /* 0x000fe20008410000 */
[----:B------:R-:W-:Y:S01]  /*25d0*/  FMUL.FTZ R121, R72, UR10 ;  /* 0x0000000a48797c20 */ /* 0x000fe20008410000 */
[----:B------:R-:W-:Y:S01]  /*25e0*/  FMUL.FTZ R112, R78, R248 ;  /* 0x000000f84e707220 */ /* 0x000fe20000410000 */
[----:B------:R-:W-:-:S03]  /*25f0*/  HADD2.F32 R78, -RZ, R127.H0_H0 ;  /* 0x2000007fff4e7230 */ /* 0x000fc60000004100 */
[----:B------:R-:W-:Y:S01]  /*2600*/  FADD.FTZ R83, R83, R112 ;  /* 0x0000007053537221 */ /* 0x000fe20000010000 */
[----:B------:R-:W-:-:S03]  /*2610*/  HADD2.F32 R127, -RZ, R127.H1_H1 ;  /* 0x3000007fff7f7230 */ /* 0x000fc60000004100 */
[----:B------:R-:W-:Y:S01]  /*2620*/  FADD.FTZ R83, R83, R113 ;  /* 0x0000007153537221 */ /* 0x000fe20000010000 */
[----:B--2---:R-:W-:-:S04]  /*2630*/  FMUL.FTZ R114, R81, R126 ;  /* 0x0000007e51727220 */ /* 0x004fc80000410000 */
[----:B------:R-:W-:Y:S01]  /*2640*/  FADD.FTZ R83, R83, R114 ;  /* 0x0000007253537221 */ /* 0x000fe20000010000 */
[--C-:B------:R-:W-:Y:S02]  /*2650*/  HADD2.F32 R81, -RZ, R129.reuse.H0_H0 ;  /* 0x20000081ff517230 */ /* 0x100fe40000004100 */
[----:B------:R-:W-:Y:S01]  /*2660*/  FMUL.FTZ R116, R76, R127 ;  /* 0x0000007f4c747220 */ /* 0x000fe20000410000 */
[----:B------:R-:W-:Y:S02]  /*2670*/  HADD2.F32 R129, -RZ, R129.H1_H1 ;  /* 0x30000081ff817230 */ /* 0x000fe40000004100 */
[----:B------:R-:W-:Y:S01]  /*2680*/  FMUL.FTZ R91, R91, R128 ;  /* 0x000000805b5b7220 */ /* 0x000fe20000410000 */
[----:B------:R-:W-:Y:S01]  /*2690*/  FFMA.FTZ R82, R117, R112, R82 ;  /* 0x0000007075527223 */ /* 0x000fe20000010052 */
[----:B------:R-:W-:-:S03]  /*26a0*/  FMUL.FTZ R92, R92, R81 ;  /* 0x000000515c5c7220 */ /* 0x000fc60000410000 */
[----:B------:R-:W-:Y:S01]  /*26b0*/  FFMA.FTZ R74, R118, R113, R82 ;  /* 0x00000071764a7223 */ /* 0x000fe20000010052 */
[----:B------:R-:W-:-:S03]  /*26c0*/  FMUL.FTZ R93, R89, R129 ;  /* 0x00000081595d7220 */ /* 0x000fc60000410000 */
[----:B------:R-:W-:Y:S01]  /*26d0*/  FFMA.FTZ R74, R119, R114, R74 ;  /* 0x00000072774a7223 */ /* 0x000fe2000001004a */
[--C-:B------:R-:W-:Y:S02]  /*26e0*/  HADD2.F32 R76, -RZ, R131.reuse.H0_H0 ;  /* 0x20000083ff4c7230 */ /* 0x100fe40000004100 */
[----:B------:R-:W-:Y:S02]  /*26f0*/  HADD2.F32 R131, -RZ, R131.H1_H1 ;  /* 0x30000083ff837230 */ /* 0x000fe40000004100 */
        /* <DEDUP_REMOVED lines=8> */
[----:B------:R-:W-:Y:S01]  /*2780*/  FMUL.FTZ R105, R105, UR10 ;  /* 0x0000000a69697c20 */ /* 0x000fe20008410000 */
[----:B---3--:R-:W-:-:S04]  /*2790*/  FMUL.FTZ R115, R80, R78 ;  /* 0x0000004e50737220 */ /* 0x008fc80000410000 */
[----:B------:R-:W-:-:S04]  /*27a0*/  FADD.FTZ R83, R83, R115 ;  /* 0x0000007353537221 */ /* 0x000fc80000010000 */
[----:B------:R-:W-:-:S04]  /*27b0*/  FADD.FTZ R83, R83, R116 ;  /* 0x0000007453537221 */ /* 0x000fc80000010000 */
[----:B------:R-:W-:Y:S01]  /*27c0*/  FADD.FTZ R83, R83, R90 ;  /* 0x0000005a53537221 */ /* 0x000fe20000010000 */
[----:B------:R-:W-:-:S03]  /*27d0*/  HADD2.F32 R80, -RZ, R130.H0_H0 ;  /* 0x20000082ff507230 */ /* 0x000fc60000004100 */
[----:B------:R-:W-:Y:S01]  /*27e0*/  FADD.FTZ R75, R83, R91 ;  /* 0x0000005b534b7221 */ /* 0x000fe20000010000 */
[----:B------:R-:W-:-:S03]  /*27f0*/  HADD2.F32 R130, -RZ, R130.H1_H1 ;  /* 0x30000082ff827230 */ /* 0x000fc60000004100 */
[----:B------:R-:W-:Y:S01]  /*2800*/  FADD.FTZ R75, R75, R92 ;  /* 0x0000005c4b4b7221 */ /* 0x000fe20000010000 */
[----:B------:R-:W-:Y:S01]  /*2810*/  FMUL.FTZ R94, R88, R80 ;  /* 0x00000050585e7220 */ /* 0x000fe20000410000 */
[----:B------:R-:W-:Y:S01]  /*2820*/  FMUL.FTZ R95, R87, R130 ;  /* 0x00000082575f7220 */ /* 0x000fe20000410000 */
[----:B------:R-:W-:Y:S01]  /*2830*/  FFMA.FTZ R74, R120, R115, R74 ;  /* 0x00000073784a7223 */ /* 0x000fe2000001004a */
[----:B------:R-:W-:Y:S01]  /*2840*/  FADD.FTZ R73, R75, R93 ;  /* 0x0000005d4b497221 */ /* 0x000fe20000010000 */
[----:B----4-:R-:W-:Y:S01]  /*2850*/  FMUL.FTZ R99, R85, R131 ;  /* 0x0000008355637220 */ /* 0x010fe20000410000 */
[----:B------:R-:W2:Y:S02]  /*2860*/  LDL.LU R88, [R1+0x24] ;  /* 0x0000240001587983 */ /* 0x000ea40000300800 */
[----:B------:R-:W-:Y:S01]  /*2870*/  FADD.FTZ R72, R73, R94 ;  /* 0x0000005e49487221 */ /* 0x000fe20000010000 */
[----:B------:R-:W-:Y:S01]  /*2880*/  FFMA.FTZ R74, R121, R116, R74 ;  /* 0x00000074794a7223 */ /* 0x000fe2000001004a */
[----:B------:R-:W3:Y:S02]  /*2890*/  LDL.LU R87, [R1] ;  /* 0x0000000001577983 */ /* 0x000ee40000300800 */
[----:B------:R-:W-:Y:S01]  /*28a0*/  FADD.FTZ R72, R72, R95 ;  /* 0x0000005f48487221 */ /* 0x000fe20000010000 */
[----:B------:R-:W-:Y:S01]  /*28b0*/  FFMA.FTZ R74, R96, R90, R74 ;  /* 0x0000005a604a7223 */ /* 0x000fe2000001004a */
[----:B------:R-:W4:Y:S02]  /*28c0*/  LDL.LU R86, [R1+0x4] ;  /* 0x0000040001567983 */ /* 0x000f240000300800 */
[----:B------:R-:W-:Y:S01]  /*28d0*/  FADD.FTZ R72, R72, R97 ;  /* 0x0000006148487221 */ /* 0x000fe20000010000 */
[----:B------:R-:W-:Y:S01]  /*28e0*/  FFMA.FTZ R74, R98, R91, R74 ;  /* 0x0000005b624a7223 */ /* 0x000fe2000001004a */
[----:B------:R-:W2:Y:S02]  /*28f0*/  LDL.LU R85, [R1+0x8] ;  /* 0x0000080001557983 */ /* 0x000ea40000300800 */
[----:B------:R-:W-:Y:S01]  /*2900*/  FADD.FTZ R72, R72, R99 ;  /* 0x0000006348487221 */ /* 0x000fe20000010000 */
[----:B------:R-:W-:Y:S01]  /*2910*/  FFMA.FTZ R74, R100, R92, R74 ;  /* 0x0000005c644a7223 */ /* 0x000fe2000001004a */
[----:B------:R-:W2:Y:S04]  /*2920*/  LDL.LU R84, [R1+0xc] ;  /* 0x00000c0001547983 */ /* 0x000ea80000300800 */
[----:B------:R-:W0:Y:S01]  /*2930*/  SHFL.DOWN PT, R73, R72, 0x10, 0x1f ;  /* 0x0a001f0048497f89 */ /* 0x000e2200000e0000 */
[----:B------:R-:W-:-:S03]  /*2940*/  FFMA.FTZ R74, R101, R93, R74 ;  /* 0x0000005d654a7223 */ /* 0x000fc6000001004a */
[----:B------:R-:W2:Y:S01]  /*2950*/  LDL.LU R83, [R1+0x10] ;  /* 0x0000100001537983 */ /* 0x000ea20000300800 */
[----:B------:R-:W-:-:S03]  /*2960*/  FFMA.FTZ R74, R102, R94, R74 ;  /* 0x0000005e664a7223 */ /* 0x000fc6000001004a */
[----:B------:R-:W2:Y:S01]  /*2970*/  LDL.LU R82, [R1+0x14] ;  /* 0x0000140001527983 */ /* 0x000ea20000300800 */
        /* <DEDUP_REMOVED lines=19> */
[----:B------:R-:W-:-:S04]  /*2ab0*/  ISETP.NE.U32.AND P0, PT, RZ, UR20, PT ;  /* 0x00000014ff007c0c */ /* 0x000fc8000bf05070 */
[----:B------:R-:W-:Y:S01]  /*2ac0*/  ISETP.NE.AND.EX P0, PT, RZ, UR21, PT, P0 ;  /* 0x00000015ff007c0c */ /* 0x000fe2000bf05300 */
[----:B0-----:R-:W-:Y:S02]  /*2ad0*/  FADD.FTZ R72, R72, R74 ;  /* 0x0000004a48487221 */ /* 0x001fe40000010000 */
[----:B------:R-:W0:Y:S01]  /*2ae0*/  SHFL.DOWN PT, R74, R73, 0x1, 0x1f ;  /* 0x08201f00494a7f89 */ /* 0x000e2200000e0000 */
[----:B------:R-:W-:Y:S01]  /*2af0*/  FADD.FTZ R247, R248, R247 ;  /* 0x000000f7f8f77221 */ /* 0x000fe20000010000 */
[----:B------:R-:W-:Y:S01]  /*2b00*/  FFMA.FTZ R135, R117, R248, R135 ;  /* 0x000000f875877223 */ /* 0x000fe20000010087 */
[----:B------:R-:W-:Y:S01]  /*2b10*/  FADD.FTZ R249, R77, R249 ;  /* 0x000000f94df97221 */ /* 0x000fe20000010000 */
[----:B------:R-:W2:Y:S01]  /*2b20*/  LDL.LU R248, [R1+0x1c] ;  /* 0x00001c0001f87983 */ /* 0x000ea20000300800 */
[----:B------:R-:W-:-:S03]  /*2b30*/  FFMA.FTZ R134, R118, R77, R134 ;  /* 0x0000004d76867223 */ /* 0x000fc60000010086 */
[----:B------:R-:W2:Y:S01]  /*2b40*/  LDL.LU R77, [R1+0x18] ;  /* 0x00001800014d7983 */ /* 0x000ea20000300800 */
[----:B0-----:R-:W-:Y:S02]  /*2b50*/  FADD.FTZ R73, R73, R74 ;  /* 0x0000004a49497221 */ /* 0x001fe40000010000 */
[----:B------:R-:W0:Y:S03]  /*2b60*/  @P0 LDC.64 R74, c[0x0][0x438] ;  /* 0x00010e00ff4a0b82 */ /* 0x000e260000000a00 */
[----:B------:R1:W-:Y:S05]  /*2b70*/  @!P1 STS.64 [R214], R72 ;  /* 0x00000048d6009388 */ /* 0x0003ea0000000a00 */
[----:B-1----:R-:W1:Y:S01]  /*2b80*/  @P0 LDC.64 R72, c[0x0][0x438] ;  /* 0x00010e00ff480b82 */ /* 0x002e620000000a00 */
[----:B0-----:R-:W-:-:S05]  /*2b90*/  @P0 IMAD.WIDE.U32 R74, R166, 0x20, R74 ;  /* 0x00000020a64a0825 */ /* 0x001fca00078e004a */
[----:B-----5:R-:W5:Y:S04]  /*2ba0*/  @P0 LDG.E.128 R32, desc[UR16][R74.64] ;  /* 0x000000104a200981 */ /* 0x020f68000c1e1d00 */
[----:B------:R0:W5:Y:S01]  /*2bb0*/  @P0 LDG.E.128 R36, desc[UR16][R74.64+0x10] ;  /* 0x000010104a240981 */ /* 0x000162000c1e1d00 */
[----:B-1----:R-:W-:Y:S01]  /*2bc0*/  @P0 IMAD.WIDE.U32 R72, R167, 0x20, R72 ;  /* 0x00000020a7480825 */ /* 0x002fe200078e0048 */
[----:B0-----:R-:W0:Y:S04]  /*2bd0*/  @P0 LDC.64 R74, c[0x0][0x438] ;  /* 0x00010e00ff4a0b82 */ /* 0x001e280000000a00 */
[----:B------:R-:W5:Y:S04]  /*2be0*/  @P0 LDG.E.128 R24, desc[UR16][R72.64] ;  /* 0x0000001048180981 */ /* 0x000f68000c1e1d00 */
[----:B------:R1:W5:Y:S02]  /*2bf0*/  @P0 LDG.E.128 R28, desc[UR16][R72.64+0x10] ;  /* 0x00001010481c0981 */ /* 0x000364000c1e1d00 */
[----:B-1----:R-:W1:Y:S01]  /*2c00*/  @P0 LDC.64 R72, c[0x0][0x438] ;  /* 0x00010e00ff480b82 */ /* 0x002e620000000a00 */
[----:B0-----:R-:W-:-:S05]  /*2c10*/  @P0 IMAD.WIDE.U32 R74, R164, 0x20, R74 ;  /* 0x00000020a44a0825 */ /* 0x001fca00078e004a */
[----:B------:R-:W5:Y:S04]  /*2c20*/  @P0 LDG.E.128 R48, desc[UR16][R74.64] ;  /* 0x000000104a300981 */ /* 0x000f68000c1e1d00 */
[----:B------:R0:W5:Y:S01]  /*2c30*/  @P0 LDG.E.128 R52, desc[UR16][R74.64+0x10] ;  /* 0x000010104a340981 */ /* 0x000162000c1e1d00 */
[----:B-1----:R-:W-:Y:S01]  /*2c40*/  @P0 IMAD.WIDE.U32 R72, R165, 0x20, R72 ;  /* 0x00000020a5480825 */ /* 0x002fe200078e0048 */
[----:B0-----:R-:W0:Y:S04]  /*2c50*/  LDC.64 R74, c[0x0][0x3b0] ;  /* 0x0000ec00ff4a7b82 */ /* 0x001e280000000a00 */
[----:B------:R-:W5:Y:S04]  /*2c60*/  @P0 LDG.E.128 R40, desc[UR16][R72.64] ;  /* 0x0000001048280981 */ /* 0x000f68000c1e1d00 */
[----:B------:R1:W5:Y:S02]  /*2c70*/  @P0 LDG.E.128 R44, desc[UR16][R72.64+0x10] ;  /* 0x00001010482c0981 */ /* 0x000364000c1e1d00 */
[----:B-1----:R-:W1:Y:S01]  /*2c80*/  @P0 LDC.64 R72, c[0x0][0x438] ;  /* 0x00010e00ff480b82 */ /* 0x002e620000000a00 */
[----:B---3--:R-:W-:Y:S01]  /*2c90*/  FADD.FTZ R87, R79, R87 ;  /* 0x000000574f577221 */ /* 0x008fe20000010000 */
[----:B----4-:R-:W-:Y:S01]  /*2ca0*/  FADD.FTZ R86, R128, R86 ;  /* 0x0000005680567221 */ /* 0x010fe20000010000 */
[----:B--2---:R-:W-:Y:S01]  /*2cb0*/  FADD.FTZ R85, R81, R85 ;  /* 0x0000005551557221 */ /* 0x004fe20000010000 */
[----:B------:R-:W-:Y:S01]  /*2cc0*/  FADD.FTZ R84, R129, R84 ;  /* 0x0000005481547221 */ /* 0x000fe20000010000 */
[----:B------:R-:W-:Y:S01]  /*2cd0*/  PLOP3.LUT P1, PT, PT, PT, UP0, 0x80, 0x8 ;  /* 0x000000000008781c */ /* 0x000fe20003f2f008 */
[----:B------:R-:W-:Y:S01]  /*2ce0*/  FADD.FTZ R83, R80, R83 ;  /* 0x0000005350537221 */ /* 0x000fe20000010000 */
[----:B------:R-:W-:Y:S01]  /*2cf0*/  STL [R1], R87 ;  /* 0x0000005701007387 */ /* 0x000fe20000100800 */
[----:B------:R-:W-:Y:S01]  /*2d00*/  FADD.FTZ R82, R130, R82 ;  /* 0x0000005282527221 */ /* 0x000fe20000010000 */
[----:B------:R-:W-:-:S02]  /*2d10*/  @UP0 UIMAD.WIDE UR4, UR6, 0x2, UR4 ;  /* 0x00000002060408a5 */ /* 0x000fc4000f8e0204 */
[----:B------:R2:W-:Y:S01]  /*2d20*/  STL [R1+0x4], R86 ;  /* 0x0000045601007387 */ /* 0x0005e20000100800 */
[----:B------:R-:W-:-:S03]  /*2d30*/  IADD3 R214, PT, PT, R88, 0x5030, RZ ;  /* 0x0000503058d67810 */ /* 0x000fc60007ffe0ff */
[----:B------:R-:W-:Y:S01]  /*2d40*/  STL [R1+0x8], R85 ;  /* 0x0000085501007387 */ /* 0x000fe20000100800 */
[----:B------:R-:W-:Y:S01]  /*2d50*/  @!P2 IADD3 R214, PT, PT, R88, 0x5010, RZ ;  /* 0x0000501058d6a810 */ /* 0x000fe20007ffe0ff */
[----:B------:R-:W-:Y:S02]  /*2d60*/  FFMA.FTZ R213, R100, R81, R213 ;  /* 0x0000005164d57223 */ /* 0x000fe400000100d5 */
[----:B------:R3:W-:Y:S01]  /*2d70*/  STL [R1+0xc], R84 ;  /* 0x00000c5401007387 */ /* 0x0007e20000100800 */
[----:B------:R-:W-:Y:S01]  /*2d80*/  @!P2 IADD3 R168, PT, PT, R88, 0x5000, RZ ;  /* 0x0000500058a8a810 */ /* 0x000fe20007ffe0ff */
[----:B-1----:R-:W-:Y:S02]  /*2d90*/  @P0 IMAD.WIDE.U32 R72, R163, 0x20, R72 ;  /* 0x00000020a3480825 */ /* 0x002fe400078e0048 */
[----:B------:R-:W-:Y:S02]  /*2da0*/  STL [R1+0x10], R83 ;  /* 0x0000105301007387 */ /* 0x000fe40000100800 */
[----:B------:R-:W-:Y:S01]  /*2db0*/  FFMA.FTZ R216, R102, R80, R216 ;  /* 0x0000005066d87223 */ /* 0x000fe200000100d8 */
[--C-:B0-----:R-:W-:Y:S01]  /*2dc0*/  IMAD.WIDE.U32 R88, R167, 0x8, R74.reuse ;  /* 0x00000008a7587825 */ /* 0x101fe200078e004a */
[----:B------:R0:W-:Y:S03]  /*2dd0*/  STL [R1+0x14], R82 ;  /* 0x0000145201007387 */ /* 0x0001e60000100800 */
[--C-:B--2---:R-:W-:Y:S01]  /*2de0*/  IMAD.WIDE.U32 R86, R166, 0x8, R74.reuse ;  /* 0x00000008a6567825 */ /* 0x104fe200078e004a */
[----:B------:R-:W5:Y:S03]  /*2df0*/  @P0 LDG.E.128 R56, desc[UR16][R72.64] ;  /* 0x0000001048380981 */ /* 0x000f66000c1e1d00 */
[--C-:B---3--:R-:W-:Y:S01]  /*2e00*/  IMAD.WIDE.U32 R84, R165, 0x8, R74.reuse ;  /* 0x00000008a5547825 */ /* 0x108fe200078e004a */
[----:B------:R1:W5:Y:S03]  /*2e10*/  @P0 LDG.E.128 R60, desc[UR16][R72.64+0x10] ;  /* 0x00001010483c0981 */ /* 0x000366000c1e1d00 */
[----:B0-----:R-:W-:-:S04]  /*2e20*/  IMAD.WIDE.U32 R82, R164, 0x8, R74 ;  /* 0x00000008a4527825 */ /* 0x001fc800078e004a */
[----:B------:R-:W-:Y:S01]  /*2e30*/  FADD.FTZ R250, R126, R250 ;  /* 0x000000fa7efa7221 */ /* 0x000fe20000010000 */
[----:B------:R-:W-:Y:S01]  /*2e40*/  FFMA.FTZ R133, R119, R126, R133 ;  /* 0x0000007e77857223 */ /* 0x000fe20000010085 */
[----:B------:R-:W5:Y:S01]  /*2e50*/  LDG.E.64 R88, desc[UR16][R88.64] ;  /* 0x0000001058587981 */ /* 0x000f62000c1e1b00 */
[----:B------:R-:W-:Y:S01]  /*2e60*/  IMAD.WIDE.U32 R80, R163, 0x8, R74 ;  /* 0x00000008a3507825 */ /* 0x000fe200078e004a */
[----:B-1----:R-:W-:Y:S02]  /*2e70*/  MOV R72, UR4 ;  /* 0x0000000400487c02 */ /* 0x002fe40008000f00 */
[----:B------:R-:W5:Y:S01]  /*2e80*/  LDG.E.64 R86, desc[UR16][R86.64] ;  /* 0x0000001056567981 */ /* 0x000f62000c1e1b00 */
[----:B------:R-:W-:-:S03]  /*2e90*/  MOV R73, UR5 ;  /* 0x0000000500497c02 */ /* 0x000fc60008000f00 */
[----:B------:R-:W5:Y:S04]  /*2ea0*/  LDG.E.64 R84, desc[UR16][R84.64] ;  /* 0x0000001054547981 */ /* 0x000f68000c1e1b00 */
[----:B------:R0:W2:Y:S04]  /*2eb0*/  @P1 LDG.E.U16 R126, desc[UR16][R72.64] ;  /* 0x00000010487e1981 */ /* 0x0000a8000c1e1500 */
[----:B------:R-:W5:Y:S04]  /*2ec0*/  LDG.E.64 R82, desc[UR16][R82.64] ;  /* 0x0000001052527981 */ /* 0x000f68000c1e1b00 */
[----:B------:R-:W5:Y:S01]  /*2ed0*/  LDG.E.64 R80, desc[UR16][R80.64] ;  /* 0x0000001050507981 */ /* 0x000f62000c1e1b00 */
[----:B0-----:R-:W-:-:S05]  /*2ee0*/  MOV R72, 0x10 ;  /* 0x0000001000487802 */ /* 0x001fca0000000f00 */
[----:B------:R-:W-:Y:S01]  /*2ef0*/  IMAD.WIDE.U32 R72, R167, R72, UR24 ;  /* 0x00000018a7487e25 */ /* 0x000fe2000f8e0048 */
[----:B------:R-:W-:Y:S06]  /*2f00*/  BAR.SYNC.DEFER_BLOCKING 0x0 ;  /* 0x0000000000007b1d */ /* 0x000fec0000010000 */
[----:B------:R-:W5:Y:S01]  /*2f10*/  LDG.E.128 R72, desc[UR16][R72.64] ;  /* 0x0000001048487981 */ /* 0x000f62000c1e1d00 */
[----:B------:R-:W-:Y:S01]  /*2f20*/  FADD.FTZ R251, R78, R251 ;  /* 0x000000fb4efb7221 */ /* 0x000fe20000010000 */
[----:B------:R-:W-:Y:S01]  /*2f30*/  FFMA.FTZ R132, R120, R78, R132 ;  /* 0x0000004e78847223 */ /* 0x000fe20000010084 */
[----:B------:R-:W-:Y:S01]  /*2f40*/  FFMA.FTZ R2, R96, R79, R2 ;  /* 0x0000004f60027223 */ /* 0x000fe20000010002 */
[----:B------:R-:W-:Y:S01]  /*2f50*/  FFMA.FTZ R218, R104, R76, R218 ;  /* 0x0000004c68da7223 */ /* 0x000fe200000100da */
[----:B------:R-:W-:Y:S01]  /*2f60*/  FADD.FTZ R252, R127, R252 ;  /* 0x000000fc7ffc7221 */ /* 0x000fe20000010000 */
[----:B------:R-:W-:Y:S01]  /*2f70*/  FFMA.FTZ R3, R121, R127, R3 ;  /* 0x0000007f79037223 */ /* 0x000fe20000010003 */
[----:B------:R-:W-:Y:S01]  /*2f80*/  FFMA.FTZ R0, R98, R128, R0 ;  /* 0x0000008062007223 */ /* 0x000fe20000010000 */
[----:B------:R-:W-:-:S05]  /*2f90*/  FADD.FTZ R77, R76, R77 ;  /* 0x0000004d4c4d7221 */ /* 0x000fca0000010000 */
[----:B------:R-:W-:Y:S04]  /*2fa0*/  STL [R1+0x18], R77 ;  /* 0x0000184d01007387 */ /* 0x000fe80000100800 */
[----:B------:R-:W0:Y:S02]  /*2fb0*/  LDS.128 R76, [R168] ;  /* 0x00000000a84c7984 */ /* 0x000e240000000c00 */
[----:B0-----:R-:W-:Y:S01]  /*2fc0*/  FADD.FTZ R76, RZ, R76 ;  /* 0x0000004cff4c7221 */ /* 0x001fe20000010000 */
[----:B------:R-:W-:-:S03]  /*2fd0*/  FADD.FTZ R77, RZ, R77 ;  /* 0x0000004dff4d7221 */ /* 0x000fc60000010000 */
[----:B------:R-:W-:Y:S01]  /*2fe0*/  FADD.FTZ R127, R78, R76 ;  /* 0x0000004c4e7f7221 */ /* 0x000fe20000010000 */
[----:B------:R-:W-:Y:S02]  /*2ff0*/  FADD.FTZ R128, R79, R77 ;  /* 0x0000004d4f807221 */ /* 0x000fe40000010000 */
[----:B------:R-:W0:Y:S01]  /*3000*/  LDS.128 R76, [R214] ;  /* 0x00000000d64c7984 */ /* 0x000e220000000c00 */
[----:B------:R-:W-:-:S05]  /*3010*/  FADD.FTZ R248, R131, R248 ;  /* 0x000000f883f87221 */ /* 0x000fca0000010000 */
[----:B------:R1:W-:Y:S01]  /*3020*/  STL [R1+0x1c], R248 ;  /* 0x00001cf801007387 */ /* 0x0003e20000100800 */
[----:B------:R-:W-:-:S04]  /*3030*/  UISETP.NE.U32.AND UP1, UPT, UR20, URZ, UPT ;  /* 0x000000ff1400728c */ /* 0x000fc8000bf25070 */
[----:B------:R-:W-:Y:S01]  /*3040*/  UISETP.NE.AND.EX UP1, UPT, UR21, URZ, UPT, UP1 ;  /* 0x000000ff1500728c */ /* 0x000fe2000bf25310 */
[----:B------:R-:W-:Y:S01]  /*3050*/  FFMA.FTZ R215, R101, R129, R215 ;  /* 0x0000008165d77223 */ /* 0x000fe200000100d7 */
[----:B------:R-:W-:Y:S01]  /*3060*/  FFMA.FTZ R217, R103, R130, R217 ;  /* 0x0000008267d97223 */ /* 0x000fe200000100d9 */
        /* <DEDUP_REMOVED lines=10> */
[----:B--2---:R-:W-:-:S05]  /*3110*/  @P1 HADD2.F32 R126, -RZ, R126.H0_H0 ;  /* 0x2000007eff7e1230 */ /* 0x004fca0000004100 */
[----:B------:R-:W-:-:S13]  /*3120*/  @P1 R2UR UR4, R126 ;  /* 0x000000007e0412ca */ /* 0x000fda00000e0000 */
[----:B------:R-:W-:Y:S01]  /*3130*/  @UP0 UMOV UR7, UR4 ;  /* 0x0000000400070c82 */ /* 0x000fe20008000000 */
[----:B-1----:R-:W-:Y:S05]  /*3140*/  BRA.U UP1, `(.L_x_12783) ;  /* 0x0000000d01ac7547 */ /* 0x002fea000b800000 */
[----:B------:R-:W-:Y:S01]  /*3150*/  UMOV UR4, UR8 ;  /* 0x0000000800047c82 */ /* 0x000fe20008000000 */
[----:B------:R-:W-:Y:S01]  /*3160*/  UMOV UR5, UR9 ;  /* 0x0000000900057c82 */ /* 0x000fe20008000000 */
[----:B------:R-:W-:-:S04]  /*3170*/  UISETP.NE.U32.AND UP1, UPT, UR4, URZ, UPT ;  /* 0x000000ff0400728c */ /* 0x000fc8000bf25070 */
[----:B------:R-:W-:-:S09]  /*3180*/  UISETP.NE.AND.EX UP1, UPT, UR5, URZ, UPT, UP1 ;  /* 0x000000ff0500728c */ /* 0x000fd2000bf25310 */
[----:B------:R-:W-:Y:S05]  /*3190*/  BRA.U UP1, `(.L_x_12784) ;  /* 0x0000000501947547 */ /* 0x000fea000b800000 */
[--C-:B------:R-:W-:Y:S01]  /*31a0*/  FFMA.FTZ R197, R197, UR11, R79.reuse ;  /* 0x0000000bc5c57c23 */ /* 0x100fe2000801004f */
[----:B-----5:R-:W-:Y:S01]  /*31b0*/  LOP3.LUT P1, RZ, R88, 0xff, RZ, 0xc0, !PT ;  /* 0x000000ff58ff7812 */ /* 0x020fe2000782c0ff */
[----:B------:R-:W-:Y:S02]  /*31c0*/  HFMA2 R76, -RZ, RZ, 0, 0 ;  /* 0x00000000ff4c7431 */ /* 0x000fe400000001ff */
[----:B------:R-:W-:Y:S01]  /*31d0*/  FFMA.FTZ R199, R199, UR11, R79 ;  /* 0x0000000bc7c77c23 */ /* 0x000fe2000801004f */
[----:B------:R-:W-:Y:S01]  /*31e0*/  FADD.FTZ R197, R211, -R197 ;  /* 0x800000c5d3c57221 */ /* 0x000fe20000010000 */
[----:B------:R-:W-:Y:S02]  /*31f0*/  HFMA2 R128, -RZ, RZ, 0, 0 ;  /* 0x00000000ff807431 */ /* 0x000fe400000001ff */
[----:B------:R-:W-:Y:S01]  /*3200*/  FFMA.FTZ R198, R198, UR11, R79 ;  /* 0x0000000bc6c67c23 */ /* 0x000fe2000801004f */
[----:B------:R-:W-:Y:S01]  /*3210*/  FADD.FTZ R199, R212, -R199 ;  /* 0x800000c7d4c77221 */ /* 0x000fe20000010000 */
[----:B------:R-:W-:Y:S01]  /*3220*/  FMUL.FTZ R197, R197, UR10 ;  /* 0x0000000ac5c57c20 */ /* 0x000fe20008410000 */
[----:B------:R-:W-:Y:S01]  /*3230*/  FFMA.FTZ R200, R200, UR11, R79 ;  /* 0x0000000bc8c87c23 */ /* 0x000fe2000801004f */
[----:B------:R-:W-:Y:S01]  /*3240*/  FADD.FTZ R198, R201, -R198 ;  /* 0x800000c6c9c67221 */ /* 0x000fe20000010000 */
[----:B------:R-:W-:Y:S01]  /*3250*/  CS2R R130, SRZ ;  /* 0x0000000000827805 */ /* 0x000fe2000001ff00 */
[----:B------:R-:W-:Y:S01]  /*3260*/  FMUL.FTZ R78, R197, UR7 ;  /* 0x00000007c54e7c20 */ /* 0x000fe20008410000 */
[----:B------:R-:W-:Y:S01]  /*3270*/  LOP3.LUT P6, RZ, R88, 0xff000000, RZ, 0xc0, !PT ;  /* 0xff00000058ff7812 */ /* 0x000fe200078cc0ff */
[----:B------:R-:W-:-:S02]  /*3280*/  @P1 HADD2.F32 R77, -RZ, R72.H0_H0 ;  /* 0x20000048ff4d1230 */ /* 0x000fc40000004100 */
[----:B------:R-:W-:Y:S01]  /*3290*/  FMUL.FTZ R198, R198, UR10 ;  /* 0x0000000ac6c67c20 */ /* 0x000fe20008410000 */
[----:B------:R-:W-:Y:S01]  /*32a0*/  FMUL.FTZ R78, R78, UR23 ;  /* 0x000000174e4e7c20 */ /* 0x000fe20008410000 */
[----:B------:R-:W-:Y:S02]  /*32b0*/  @P1 HADD2.F32 R126, -RZ, R4.H0_H0 ;  /* 0x20000004ff7e1230 */ /* 0x000fe40000004100 */
[----:B------:R-:W-:Y:S01]  /*32c0*/  FADD.FTZ R200, R203, -R200 ;  /* 0x800000c8cbc87221 */ /* 0x000fe20000010000 */
[--C-:B------:R-:W-:Y:S01]  /*32d0*/  FFMA.FTZ R202, R202, UR11, R79.reuse ;  /* 0x0000000bcaca7c23 */ /* 0x100fe2000801004f */
[C---:B------:R-:W-:Y:S01]  /*32e0*/  @P1 FMUL.FTZ R76, R78.reuse, R77 ;  /* 0x0000004d4e4c1220 */ /* 0x040fe20000410000 */
[----:B------:R-:W-:Y:S01]  /*32f0*/  MOV R77, RZ ;  /* 0x000000ff004d7202 */ /* 0x000fe20000000f00 */
[----:B------:R-:W-:Y:S01]  /*3300*/  @P1 FMUL.FTZ R77, R78, R126 ;  /* 0x0000007e4e4d1220 */ /* 0x000fe20000410000 */
[----:B------:R-:W-:Y:S01]  /*3310*/  LOP3.LUT P1, RZ, R88, 0xff00, RZ, 0xc0, !PT ;  /* 0x0000ff0058ff7812 */ /* 0x000fe2000782c0ff */
[----:B------:R-:W-:Y:S01]  /*3320*/  FMUL.FTZ R78, R199, UR10 ;  /* 0x0000000ac74e7c20 */ /* 0x000fe20008410000 */
[----:B------:R-:W-:Y:S01]  /*3330*/  FMUL.FTZ R200, R200, UR10 ;  /* 0x0000000ac8c87c20 */ /* 0x000fe20008410000 */
[----:B------:R-:W-:Y:S01]  /*3340*/  LOP3.LUT P5, RZ, R89, 0xff, RZ, 0xc0, !PT ;  /* 0x000000ff59ff7812 */ /* 0x000fe200078ac0ff */
[----:B------:R-:W-:Y:S01]  /*3350*/  FADD.FTZ R205, R205, -R202 ;  /* 0x800000cacdcd7221 */ /* 0x000fe20000010000 */
[----:B------:R-:W-:Y:S01]  /*3360*/  FMUL.FTZ R78, R78, UR7 ;  /* 0x000000074e4e7c20 */ /* 0x000fe20008410000 */
[C---:B------:R-:W-:Y:S01]  /*3370*/  LOP3.LUT P4, RZ, R89.reuse, 0xff00, RZ, 0xc0, !PT ;  /* 0x0000ff0059ff7812 */ /* 0x040fe2000788c0ff */
[--C-:B------:R-:W-:Y:S01]  /*3380*/  FFMA.FTZ R204, R204, UR11, R79.reuse ;  /* 0x0000000bcccc7c23 */ /* 0x100fe2000801004f */
[----:B------:R-:W-:Y:S01]  /*3390*/  LOP3.LUT P3, RZ, R89, 0xff0000, RZ, 0xc0, !PT ;  /* 0x00ff000059ff7812 */ /* 0x000fe2000786c0ff */
[----:B------:R-:W-:Y:S01]  /*33a0*/  FMUL.FTZ R78, R78, UR23 ;  /* 0x000000174e4e7c20 */ /* 0x000fe20008410000 */
[----:B------:R-:W-:Y:S01]  /*33b0*/  FMUL.FTZ R205, R205, UR10 ;  /* 0x0000000acdcd7c20 */ /* 0x000fe20008410000 */
[----:B------:R-:W-:Y:S01]  /*33c0*/  FADD.FTZ R207, R207, -R204 ;  /* 0x800000cccfcf7221 */ /* 0x000fe20000010000 */
[----:B------:R-:W-:Y:S01]  /*33d0*/  FFMA.FTZ R206, R206, UR11, R79 ;  /* 0x0000000bcece7c23 */ /* 0x000fe2000801004f */
[----:B------:R-:W-:-:S02]  /*33e0*/  @P1 HADD2.F32 R72, -RZ, R72.H1_H1 ;  /* 0x30000048ff481230 */ /* 0x000fc40000004100 */
[----:B------:R-:W-:Y:S01]  /*33f0*/  FFMA.FTZ R208, R208, UR11, R79 ;  /* 0x0000000bd0d07c23 */ /* 0x000fe2000801004f */
[----:B------:R-:W-:Y:S02]  /*3400*/  @P1 HADD2.F32 R126, -RZ, R4.H1_H1 ;  /* 0x30000004ff7e1230 */ /* 0x000fe40000004100 */
[----:B------:R-:W-:Y:S01]  /*3410*/  FMUL.FTZ R207, R207, UR10 ;  /* 0x0000000acfcf7c20 */ /* 0x000fe20008410000 */
[--C-:B------:R-:W-:Y:S02]  /*3420*/  @P5 HADD2.F32 R127, -RZ, R6.reuse.H0_H0 ;  /* 0x20000006ff7f5230 */ /* 0x100fe40000004100 */
[C---:B------:R-:W-:Y:S01]  /*3430*/  @P1 FMUL.FTZ R128, R78.reuse, R72 ;  /* 0x000000484e801220 */ /* 0x040fe20000410000 */
[----:B------:R-:W-:Y:S01]  /*3440*/  MOV R72, RZ ;  /* 0x000000ff00487202 */ /* 0x000fe20000000f00 */
[----:B------:R-:W-:Y:S01]  /*3450*/  @P1 FMUL.FTZ R72, R78, R126 ;  /* 0x0000007e4e481220 */ /* 0x000fe20000410000 */
[----:B------:R-:W-:Y:S01]  /*3460*/  LOP3.LUT P1, RZ, R88, 0xff0000, RZ, 0xc0, !PT ;  /* 0x00ff000058ff7812 */ /* 0x000fe2000782c0ff */
[----:B------:R-:W-:Y:S01]  /*3470*/  FMUL.FTZ R78, R198, UR7 ;  /* 0x00000007c64e7c20 */ /* 0x000fe20008410000 */
[----:B------:R-:W-:Y:S01]  /*3480*/  FADD.FTZ R209, R209, -R206 ;  /* 0x800000ced1d17221 */ /* 0x000fe20000010000 */
[----:B------:R-:W-:-:S02]  /*3490*/  @P4 HADD2.F32 R129, -RZ, R6.H1_H1 ;  /* 0x30000006ff814230 */ /* 0x000fc40000004100 */
[----:B------:R-:W-:Y:S01]  /*34a0*/  FADD.FTZ R210, R210, -R208 ;  /* 0x800000d0d2d27221 */ /* 0x000fe20000010000 */
[----:B------:R-:W-:Y:S01]  /*34b0*/  FMUL.FTZ R78, R78, UR23 ;  /* 0x000000174e4e7c20 */ /* 0x000fe20008410000 */
[----:B------:R-:W-:Y:S01]  /*34c0*/  FMUL.FTZ R209, R209, UR10 ;  /* 0x0000000ad1d17c20 */ /* 0x000fe20008410000 */
[----:B------:R-:W-:Y:S01]  /*34d0*/  @P3 HADD2.F32 R198, -RZ, R7.H0_H0 ;  /* 0x20000007ffc63230 */ /* 0x000fe20000004100 */
[----:B------:R-:W-:Y:S01]  /*34e0*/  MOV R168, RZ ;  /* 0x000000ff00a87202 */ /* 0x000fe20000000f00 */
[----:B------:R-:W-:Y:S01]  /*34f0*/  @P3 HADD2.F32 R197, -RZ, R75.H0_H0 ;  /* 0x2000004bffc53230 */ /* 0x000fe20000004100 */
[----:B------:R-:W-:Y:S02]  /*3500*/  F2FP.F16.F32.PACK_AB R72, R72, R77 ;  /* 0x0000004d4848723e */ /* 0x000fe400000000ff */
[--C-:B------:R-:W-:Y:S02]  /*3510*/  @P1 HADD2.F32 R126, -RZ, R73.reuse.H0_H0 ;  /* 0x20000049ff7e1230 */ /* 0x100fe40000004100 */
[----:B------:R-:W-:-:S03]  /*3520*/  @P6 HADD2.F32 R73, -RZ, R73.H1_H1 ;  /* 0x30000049ff496230 */ /* 0x000fc60000004100 */
[----:B------:R-:W-:Y:S01]  /*3530*/  @P1 FMUL.FTZ R130, R78, R126 ;  /* 0x0000007e4e821220 */ /* 0x000fe20000410000 */
[----:B------:R-:W-:-:S05]  /*3540*/  @P1 HADD2.F32 R126, -RZ, R5.H0_H0 ;  /* 0x20000005ff7e1230 */ /* 0x000fca0000004100 */
[----:B------:R-:W-:Y:S01]  /*3550*/  @P1 FMUL.FTZ R131, R78, R126 ;  /* 0x0000007e4e831220 */ /* 0x000fe20000410000 */
[----:B------:R-:W-:Y:S01]  /*3560*/  ISETP.GE.U32.AND P1, PT, R88, RZ, PT ;  /* 0x000000ff5800720c */ /* 0x000fe20003f26070 */
[----:B------:R-:W-:Y:S01]  /*3570*/  FMUL.FTZ R88, R200, UR7 ;  /* 0x00000007c8587c20 */ /* 0x000fe20008410000 */
[----:B------:R-:W-:Y:S02]  /*3580*/  HFMA2 R78, -RZ, RZ, 0, 0 ;  /* 0x00000000ff4e7431 */ /* 0x000fe400000001ff */
[----:B------:R-:W-:Y:S01]  /*3590*/  ISETP.GE.U32.AND.EX P1, PT, R89, 0x1000000, PT, P1 ;  /* 0x010000005900780c */ /* 0x000fe20003f26110 */
[----:B------:R-:W-:Y:S01]  /*35a0*/  FMUL.FTZ R88, R88, UR23 ;  /* 0x0000001758587c20 */ /* 0x000fe20008410000 */
[----:B------:R-:W-:Y:S02]  /*35b0*/  @P6 HADD2.F32 R89, -RZ, R5.H1_H1 ;  /* 0x30000005ff596230 */ /* 0x000fe40000004100 */
[----:B------:R-:W-:Y:S02]  /*35c0*/  HFMA2 R126, -RZ, RZ, 0, 0 ;  /* 0x00000000ff7e7431 */ /* 0x000fe400000001ff */
[C---:B------:R-:W-:Y:S01]  /*35d0*/  @P6 FMUL.FTZ R78, R88.reuse, R73 ;  /* 0x00000049584e6220 */ /* 0x040fe20000410000 */
[----:B------:R-:W-:Y:S01]  /*35e0*/  MOV R73, RZ ;  /* 0x000000ff00497202 */ /* 0x000fe20000000f00 */
[----:B------:R-:W-:Y:S01]  /*35f0*/  @P6 FMUL.FTZ R73, R88, R89 ;  /* 0x0000005958496220 */ /* 0x000fe20000410000 */
[----:B------:R-:W-:Y:S01]  /*3600*/  FMUL.FTZ R88, R205, UR7 ;  /* 0x00000007cd587c20 */ /* 0x000fe20008410000 */
[----:B------:R-:W-:-:S02]  /*3610*/  @P5 HADD2.F32 R89, -RZ, R74.H0_H0 ;  /* 0x2000004aff595230 */ /* 0x000fc40000004100 */
[----:B------:R-:W-:Y:S02]  /*3620*/  @P4 HADD2.F32 R74, -RZ, R74.H1_H1 ;  /* 0x3000004aff4a4230 */ /* 0x000fe40000004100 */
[----:B------:R-:W-:Y:S01]  /*3630*/  FMUL.FTZ R88, R88, UR23 ;  /* 0x0000001758587c20 */ /* 0x000fe20008410000 */
[----:B------:R-:W-:Y:S01]  /*3640*/  @P1 HADD2.F32 R199, -RZ, R7.H1_H1 ;  /* 0x30000007ffc71230 */ /* 0x000fe20000004100 */
[----:B------:R-:W-:Y:S02]  /*3650*/  F2FP.F16.F32.PACK_AB R73, R73, R131 ;  /* 0x000000834949723e */ /* 0x000fe400000000ff */
[C---:B------:R-:W-:Y:S01]  /*3660*/  @P5 FMUL.FTZ R126, R88.reuse, R89 ;  /* 0x00000059587e5220 */ /* 0x040fe20000410000 */
[----:B------:R-:W-:Y:S01]  /*3670*/  MOV R89, RZ ;  /* 0x000000ff00597202 */ /* 0x000fe20000000f00 */
[----:B------:R-:W-:Y:S01]  /*3680*/  @P5 FMUL.FTZ R89, R88, R127 ;  /* 0x0000007f58595220 */ /* 0x000fe20000410000 */
[----:B------:R-:W-:Y:S01]  /*3690*/  FMUL.FTZ R88, R207, UR7 ;  /* 0x00000007cf587c20 */ /* 0x000fe20008410000 */
[----:B------:R-:W-:-:S03]  /*36a0*/  HFMA2 R127, -RZ, RZ, 0, 0 ;  /* 0x00000000ff7f7431 */ /* 0x000fc600000001ff */
[----:B------:R-:W-:-:S04]  /*36b0*/  FMUL.FTZ R88, R88, UR23 ;  /* 0x0000001758587c20 */ /* 0x000fc80008410000 */
[C---:B------:R-:W-:Y:S01]  /*36c0*/  @P4 FMUL.FTZ R127, R88.reuse, R74 ;  /* 0x0000004a587f4220 */ /* 0x040fe20000410000 */
[----:B------:R-:W-:Y:S01]  /*36d0*/  MOV R74, RZ ;  /* 0x000000ff004a7202 */ /* 0x000fe20000000f00 */
[----:B------:R-:W-:Y:S01]  /*36e0*/  @P4 FMUL.FTZ R74, R88, R129 ;  /* 0x00000081584a4220 */ /* 0x000fe20000410000 */
[----:B------:R-:W-:Y:S01]  /*36f0*/  FMUL.FTZ R88, R209, UR7 ;  /* 0x00000007d1587c20 */ /* 0x000fe20008410000 */
[----:B------:R-:W-:-:S03]  /*3700*/  HFMA2 R129, -RZ, RZ, 0, 0 ;  /* 0x00000000ff817431 */ /* 0x000fc600000001ff */
[----:B------:R-:W-:Y:S01]  /*3710*/  FMUL.FTZ R88, R88, UR23 ;  /* 0x0000001758587c20 */ /* 0x000fe20008410000 */
[----:B------:R-:W-:-:S03]  /*3720*/  F2FP.F16.F32.PACK_AB R74, R74, R89 ;  /* 0x000000594a4a723e */ /* 0x000fc600000000ff */
[----:B------:R-:W-:Y:S01]  /*3730*/  @P3 FMUL.FTZ R168, R88, R198 ;  /* 0x000000c658a83220 */ /* 0x000fe20000410000 */
[----:B------:R-:W-:Y:S01]  /*3740*/  FMUL.FTZ R198, R210, UR10 ;  /* 0x0000000ad2c67c20 */ /* 0x000fe20008410000 */
[----:B------:R-:W-:Y:S01]  /*3750*/  @P3 FMUL.FTZ R129, R88, R197 ;  /* 0x000000c558813220 */ /* 0x000fe20000410000 */
[----:B------:R-:W-:Y:S02]  /*3760*/  @P1 HADD2.F32 R197, -RZ, R75.H1_H1 ;  /* 0x3000004bffc51230 */ /* 0x000fe40000004100 */
[----:B------:R-:W-:Y:S02]  /*3770*/  HFMA2 R75, -RZ, RZ, 0, 0 ;  /* 0x00000000ff4b7431 */ /* 0x000fe400000001ff */
[----:B------:R-:W-:Y:S01]  /*3780*/  FMUL.FTZ R198, R198, UR7 ;  /* 0x00000007c6c67c20 */ /* 0x000fe20008410000 */
[----:B------:R-:W-:-:S03]  /*3790*/  MOV R88, RZ ;  /* 0x000000ff00587202 */ /* 0x000fc60000000f00 */
[----:B------:R-:W-:-:S04]  /*37a0*/  FMUL.FTZ R198, R198, UR23 ;  /* 0x00000017c6c67c20 */ /* 0x000fc80008410000 */
[C---:B------:R-:W-:Y:S01]  /*37b0*/  @P1 FMUL.FTZ R75, R198.reuse, R199 ;  /* 0x000000c7c64b1220 */ /* 0x040fe20000410000 */
[----:B------:R-:W-:-:S04]  /*37c0*/  @P1 FMUL.FTZ R88, R198, R197 ;  /* 0x000000c5c6581220 */ /* 0x000fc80000410000 */
[----:B------:R-:W-:Y:S01]  /*37d0*/  F2FP.F16.F32.PACK_AB R75, R75, R168 ;  /* 0x000000a84b4b723e */ /* 0x000fe200000000ff */
[----:B------:R-:W-:Y:S06]  /*37e0*/  BRA `(.L_x_12785) ;  /* 0x0000001400ac7947 */ /* 0x000fec0003800000 */
.L_x_12784:
[C---:B-----5:R-:W-:Y:S01]  /*37f0*/  LOP3.LUT P1, RZ, R88.reuse, 0xff, RZ, 0xc0, !PT ;  /* 0x000000ff58ff7812 */ /* 0x060fe2000782c0ff */
[--C-:B------:R-:W-:Y:S01]  /*3800*/  FFMA.FTZ R197, R197, UR11, R79.reuse ;  /* 0x0000000bc5c57c23 */ /* 0x100fe2000801004f */
[----:B------:R-:W-:Y:S02]  /*3810*/  LOP3.LUT P3, RZ, R88, 0xff00, RZ, 0xc0, !PT ;  /* 0x0000ff0058ff7812 */ /* 0x000fe4000786c0ff */
[----:B------:R-:W-:Y:S01]  /*3820*/  CS2R R76, SRZ ;  /* 0x00000000004c7805 */ /* 0x000fe2000001ff00 */
[----:B------:R-:W-:Y:S01]  /*3830*/  FFMA.FTZ R199, R199, UR11, R79 ;  /* 0x0000000bc7c77c23 */ /* 0x000fe2000801004f */
[----:B------:R-:W-:Y:S01]  /*3840*/  FADD.FTZ R197, R211, -R197 ;  /* 0x800000c5d3c57221 */ /* 0x000fe20000010000 */
[----:B------:R-:W-:Y:S01]  /*3850*/  HFMA2 R128, -RZ, RZ, 0, 0 ;  /* 0x00000000ff807431 */ /* 0x000fe200000001ff */
[----:B------:R-:W-:Y:S01]  /*3860*/  CS2R R130, SRZ ;  /* 0x0000000000827805 */ /* 0x000fe2000001ff00 */
[----:B------:R-:W-:Y:S01]  /*3870*/  FADD.FTZ R212, R212, -R199 ;  /* 0x800000c7d4d47221 */ /* 0x000fe20000010000 */
[----:B------:R-:W-:Y:S01]  /*3880*/  FMUL.FTZ R64, R197, UR10 ;  /* 0x0000000ac5407c20 */ /* 0x000fe20008410000 */
[----:B------:R-:W-:-:S02]  /*3890*/  HFMA2 R78, -RZ, RZ, 0, 0 ;  /* 0x00000000ff4e7431 */ /* 0x000fc400000001ff */
[--C-:B------:R-:W-:Y:S01]  /*38a0*/  FFMA.FTZ R202, R202, UR11, R79.reuse ;  /* 0x0000000bcaca7c23 */ /* 0x100fe2000801004f */
[----:B------:R-:W-:Y:S01]  /*38b0*/  CS2R R126, SRZ ;  /* 0x00000000007e7805 */ /* 0x000fe2000001ff00 */
[----:B------:R-:W0:Y:S01]  /*38c0*/  @P1 LDC R66, c[0x0][0x408] ;  /* 0x00010200ff421b82 */ /* 0x000e220000000800 */
[----:B------:R-:W-:Y:S01]  /*38d0*/  @P1 FMUL.FTZ R65, R64, UR7 ;  /* 0x0000000740411c20 */ /* 0x000fe20008410000 */
[--C-:B------:R-:W-:Y:S02]  /*38e0*/  @P1 HADD2.F32 R67, -RZ, R72.reuse.H0_H0 ;  /* 0x20000048ff431230 */ /* 0x100fe40000004100 */
[----:B------:R-:W-:Y:S01]  /*38f0*/  FADD.FTZ R202, R205, -R202 ;  /* 0x800000cacdca7221 */ /* 0x000fe20000010000 */
[----:B------:R-:W-:Y:S02]  /*3900*/  @P3 HADD2.F32 R72, -RZ, R72.H1_H1 ;  /* 0x30000048ff483230 */ /* 0x000fe40000004100 */
[----:B------:R-:W-:Y:S02]  /*3910*/  HFMA2 R168, -RZ, RZ, 0, 0 ;  /* 0x00000000ffa87431 */ /* 0x000fe400000001ff */
[----:B------:R-:W-:-:S04]  /*3920*/  FFMA.FTZ R204, R204, UR11, R79 ;  /* 0x0000000bcccc7c23 */ /* 0x000fc8000801004f */
[----:B------:R-:W-:Y:S01]  /*3930*/  FADD.FTZ R207, R207, -R204 ;  /* 0x800000cccfcf7221 */ /* 0x000fe20000010000 */
[----:B0-----:R-:W-:Y:S02]  /*3940*/  @P1 FMUL.FTZ R66, R65, R66 ;  /* 0x0000004241421220 */ /* 0x001fe40000410000 */
[----:B------:R-:W0:Y:S02]  /*3950*/  @P1 LDC R65, c[0x0][0x408] ;  /* 0x00010200ff411b82 */ /* 0x000e240000000800 */
[----:B------:R-:W-:Y:S01]  /*3960*/  @P1 FMUL.FTZ R76, R67, R66 ;  /* 0x00000042434c1220 */ /* 0x000fe20000410000 */
[----:B------:R-:W-:-:S05]  /*3970*/  @P1 FMUL.FTZ R67, R64, UR7 ;  /* 0x0000000740431c20 */ /* 0x000fca0008410000 */
[----:B------:R-:W1:Y:S01]  /*3980*/  @P3 LDC R66, c[0x0][0x408] ;  /* 0x00010200ff423b82 */ /* 0x000e620000000800 */
[----:B0-----:R-:W-:Y:S01]  /*3990*/  @P1 FMUL.FTZ R65, R67, R65 ;  /* 0x0000004143411220 */ /* 0x001fe20000410000 */
[----:B------:R-:W-:-:S05]  /*39a0*/  @P1 HADD2.F32 R67, -RZ, R4.H0_H0 ;  /* 0x20000004ff431230 */ /* 0x000fca0000004100 */
[----:B------:R-:W-:Y:S01]  /*39b0*/  @P1 FMUL.FTZ R77, R67, R65 ;  /* 0x00000041434d1220 */ /* 0x000fe20000410000 */
[----:B------:R-:W-:Y:S01]  /*39c0*/  FMUL.FTZ R65, R212, UR10 ;  /* 0x0000000ad4417c20 */ /* 0x000fe20008410000 */
[----:B------:R-:W-:-:S03]  /*39d0*/  LOP3.LUT P1, RZ, R88, 0xff0000, RZ, 0xc0, !PT ;  /* 0x00ff000058ff7812 */ /* 0x000fc6000782c0ff */
[C---:B------:R-:W-:Y:S01]  /*39e0*/  @P3 FMUL.FTZ R67, R65.reuse, UR7 ;  /* 0x0000000741433c20 */ /* 0x040fe20008410000 */
[----:B------:R-:W-:-:S03]  /*39f0*/  @P3 FMUL.FTZ R69, R65, UR7 ;  /* 0x0000000741453c20 */ /* 0x000fc60008410000 */
[----:B-1----:R-:W-:Y:S02]  /*3a00*/  @P3 FMUL.FTZ R66, R67, R66 ;  /* 0x0000004243423220 */ /* 0x002fe40000410000 */
[----:B------:R-:W0:Y:S02]  /*3a10*/  @P3 LDC R67, c[0x0][0x408] ;  /* 0x00010200ff433b82 */ /* 0x000e240000000800 */
[----:B------:R-:W-:Y:S01]  /*3a20*/  @P3 FMUL.FTZ R128, R72, R66 ;  /* 0x0000004248803220 */ /* 0x000fe20000410000 */
[----:B------:R-:W-:Y:S01]  /*3a30*/  FFMA.FTZ R66, R198, UR11, R79 ;  /* 0x0000000bc6427c23 */ /* 0x000fe2000801004f */
[----:B------:R-:W-:-:S03]  /*3a40*/  MOV R72, RZ ;  /* 0x000000ff00487202 */ /* 0x000fc60000000f00 */
[----:B------:R-:W-:Y:S01]  /*3a50*/  FADD.FTZ R66, R201, -R66 ;  /* 0x80000042c9427221 */ /* 0x000fe20000010000 */
[----:B------:R-:W1:Y:S03]  /*3a60*/  @P1 LDC R68, c[0x0][0x408] ;  /* 0x00010200ff441b82 */ /* 0x000e660000000800 */
[----:B------:R-:W-:Y:S01]  /*3a70*/  FMUL.FTZ R66, R66, UR10 ;  /* 0x0000000a42427c20 */ /* 0x000fe20008410000 */
[----:B0-----:R-:W-:Y:S01]  /*3a80*/  @P3 FMUL.FTZ R67, R69, R67 ;  /* 0x0000004345433220 */ /* 0x001fe20000410000 */
[----:B------:R-:W-:-:S05]  /*3a90*/  @P3 HADD2.F32 R69, -RZ, R4.H1_H1 ;  /* 0x30000004ff453230 */ /* 0x000fca0000004100 */
[----:B------:R-:W-:Y:S01]  /*3aa0*/  @P3 FMUL.FTZ R72, R69, R67 ;  /* 0x0000004345483220 */ /* 0x000fe20000410000 */
[----:B------:R-:W-:Y:S01]  /*3ab0*/  @P1 FMUL.FTZ R67, R66, UR7 ;  /* 0x0000000742431c20 */ /* 0x000fe20008410000 */
[----:B------:R-:W-:Y:S01]  /*3ac0*/  LOP3.LUT P3, RZ, R88, 0xff000000, RZ, 0xc0, !PT ;  /* 0xff00000058ff7812 */ /* 0x000fe2000786c0ff */
[----:B------:R-:W-:Y:S02]  /*3ad0*/  @P1 FMUL.FTZ R69, R66, UR7 ;  /* 0x0000000742451c20 */ /* 0x000fe40008410000 */
[----:B-1----:R-:W-:Y:S01]  /*3ae0*/  @P1 FMUL.FTZ R68, R67, R68 ;  /* 0x0000004443441220 */ /* 0x002fe20000410000 */
[----:B------:R-:W-:Y:S01]  /*3af0*/  @P1 HADD2.F32 R67, -RZ, R73.H0_H0 ;  /* 0x20000049ff431230 */ /* 0x000fe20000004100 */
[----:B------:R-:W-:-:S04]  /*3b00*/  F2FP.F16.F32.PACK_AB R72, R72, R77 ;  /* 0x0000004d4848723e */ /* 0x000fc800000000ff */
[----:B------:R-:W-:Y:S01]  /*3b10*/  @P1 FMUL.FTZ R130, R67, R68 ;  /* 0x0000004443821220 */ /* 0x000fe20000410000 */
[----:B------:R-:W-:Y:S01]  /*3b20*/  FFMA.FTZ R67, R200, UR11, R79 ;  /* 0x0000000bc8437c23 */ /* 0x000fe2000801004f */
[----:B------:R-:W0:Y:S02]  /*3b30*/  @P1 LDC R68, c[0x0][0x408] ;  /* 0x00010200ff441b82 */ /* 0x000e240000000800 */
[----:B------:R-:W-:Y:S02]  /*3b40*/  @P3 HADD2.F32 R73, -RZ, R73.H1_H1 ;  /* 0x30000049ff493230 */ /* 0x000fe40000004100 */
[----:B------:R-:W-:-:S04]  /*3b50*/  FADD.FTZ R67, R203, -R67 ;  /* 0x80000043cb437221 */ /* 0x000fc80000010000 */
[----:B------:R-:W-:Y:S01]  /*3b60*/  FMUL.FTZ R67, R67, UR10 ;  /* 0x0000000a43437c20 */ /* 0x000fe20008410000 */
[----:B0-----:R-:W-:Y:S01]  /*3b70*/  @P1 FMUL.FTZ R68, R69, R68 ;  /* 0x0000004445441220 */ /* 0x001fe20000410000 */
[----:B------:R-:W-:-:S05]  /*3b80*/  @P1 HADD2.F32 R69, -RZ, R5.H0_H0 ;  /* 0x20000005ff451230 */ /* 0x000fca0000004100 */
[----:B------:R-:W-:Y:S01]  /*3b90*/  @P1 FMUL.FTZ R131, R69, R68 ;  /* 0x0000004445831220 */ /* 0x000fe20000410000 */
[----:B------:R-:W-:Y:S01]  /*3ba0*/  @P3 FMUL.FTZ R69, R67, UR7 ;  /* 0x0000000743453c20 */ /* 0x000fe20008410000 */
[----:B------:R-:W0:Y:S01]  /*3bb0*/  @P3 LDC R68, c[0x0][0x408] ;  /* 0x00010200ff443b82 */ /* 0x000e220000000800 */
[----:B------:R-:W-:Y:S02]  /*3bc0*/  LOP3.LUT P1, RZ, R89, 0xff, RZ, 0xc0, !PT ;  /* 0x000000ff59ff7812 */ /* 0x000fe4000782c0ff */
[----:B0-----:R-:W-:-:S04]  /*3bd0*/  @P3 FMUL.FTZ R68, R69, R68 ;  /* 0x0000004445443220 */ /* 0x001fc80000410000 */
[----:B------:R-:W-:Y:S01]  /*3be0*/  @P3 FMUL.FTZ R78, R73, R68 ;  /* 0x00000044494e3220 */ /* 0x000fe20000410000 */
[----:B------:R-:W-:Y:S01]  /*3bf0*/  MOV R73, RZ ;  /* 0x000000ff00497202 */ /* 0x000fe20000000f00 */
[----:B------:R-:W0:Y:S02]  /*3c00*/  @P3 LDC R68, c[0x0][0x408] ;  /* 0x00010200ff443b82 */ /* 0x000e240000000800 */
[----:B0-----:R-:W-:Y:S01]  /*3c10*/  @P3 FMUL.FTZ R68, R69, R68 ;  /* 0x0000004445443220 */ /* 0x001fe20000410000 */
[----:B------:R-:W-:-:S05]  /*3c20*/  @P3 HADD2.F32 R69, -RZ, R5.H1_H1 ;  /* 0x30000005ff453230 */ /* 0x000fca0000004100 */
[----:B------:R-:W-:Y:S01]  /*3c30*/  @P3 FMUL.FTZ R73, R69, R68 ;  /* 0x0000004445493220 */ /* 0x000fe20000410000 */
[----:B------:R-:W-:Y:S01]  /*3c40*/  FMUL.FTZ R68, R202, UR10 ;  /* 0x0000000aca447c20 */ /* 0x000fe20008410000 */
[----:B------:R-:W0:Y:S03]  /*3c50*/  @P1 LDC R69, c[0x0][0x408] ;  /* 0x00010200ff451b82 */ /* 0x000e260000000800 */
[----:B------:R-:W-:Y:S01]  /*3c60*/  @P1 FMUL.FTZ R70, R68, UR7 ;  /* 0x0000000744461c20 */ /* 0x000fe20008410000 */
[----:B------:R-:W-:-:S03]  /*3c70*/  F2FP.F16.F32.PACK_AB R73, R73, R131 ;  /* 0x000000834949723e */ /* 0x000fc600000000ff */
[----:B0-----:R-:W-:Y:S01]  /*3c80*/  @P1 FMUL.FTZ R69, R70, R69 ;  /* 0x0000004546451220 */ /* 0x001fe20000410000 */
[----:B------:R-:W-:-:S05]  /*3c90*/  @P1 HADD2.F32 R70, -RZ, R74.H0_H0 ;  /* 0x2000004aff461230 */ /* 0x000fca0000004100 */
[----:B------:R-:W-:Y:S01]  /*3ca0*/  @P1 FMUL.FTZ R126, R70, R69 ;  /* 0x00000045467e1220 */ /* 0x000fe20000410000 */
[----:B------:R-:W-:Y:S01]  /*3cb0*/  @P1 FMUL.FTZ R70, R68, UR7 ;  /* 0x0000000744461c20 */ /* 0x000fe20008410000 */
[----:B------:R-:W0:Y:S03]  /*3cc0*/  @P1 LDC R69, c[0x0][0x408] ;  /* 0x00010200ff451b82 */ /* 0x000e260000000800 */
[----:B0-----:R-:W-:Y:S01]  /*3cd0*/  @P1 FMUL.FTZ R69, R70, R69 ;  /* 0x0000004546451220 */ /* 0x001fe20000410000 */
[----:B------:R-:W-:-:S05]  /*3ce0*/  @P1 HADD2.F32 R70, -RZ, R6.H0_H0 ;  /* 0x20000006ff461230 */ /* 0x000fca0000004100 */
[----:B------:R-:W-:Y:S01]  /*3cf0*/  @P1 FMUL.FTZ R168, R70, R69 ;  /* 0x0000004546a81220 */ /* 0x000fe20000410000 */
[----:B------:R-:W-:Y:S01]  /*3d00*/  LOP3.LUT P1, RZ, R89, 0xff00, RZ, 0xc0, !PT ;  /* 0x0000ff0059ff7812 */ /* 0x000fe2000782c0ff */
[----:B------:R-:W-:-:S12]  /*3d10*/  FMUL.FTZ R69, R207, UR10 ;  /* 0x0000000acf457c20 */ /* 0x000fd80008410000 */
[----:B------:R-:W0:Y:S01]  /*3d20*/  @P1 LDC R70, c[0x0][0x408] ;  /* 0x00010200ff461b82 */ /* 0x000e220000000800 */
[----:B------:R-:W-:Y:S01]  /*3d30*/  @P1 FMUL.FTZ R71, R69, UR7 ;  /* 0x0000000745471c20 */ /* 0x000fe20008410000 */
[----:B------:R-:W-:-:S03]  /*3d40*/  @P1 HADD2.F32 R74, -RZ, R74.H1_H1 ;  /* 0x3000004aff4a1230 */ /* 0x000fc60000004100 */
[----:B0-----:R-:W-:-:S04]  /*3d50*/  @P1 FMUL.FTZ R70, R71, R70 ;  /* 0x0000004647461220 */ /* 0x001fc80000410000 */
[----:B------:R-:W-:Y:S01]  /*3d60*/  @P1 FMUL.FTZ R127, R74, R70 ;  /* 0x000000464a7f1220 */ /* 0x000fe20000410000 */
[----:B------:R-:W-:Y:S01]  /*3d70*/  MOV R74, RZ ;  /* 0x000000ff004a7202 */ /* 0x000fe20000000f00 */
[----:B------:R-:W0:Y:S02]  /*3d80*/  @P1 LDC R70, c[0x0][0x408] ;  /* 0x00010200ff461b82 */ /* 0x000e240000000800 */
[----:B0-----:R-:W-:Y:S01]  /*3d90*/  @P1 FMUL.FTZ R70, R71, R70 ;  /* 0x0000004647461220 */ /* 0x001fe20000410000 */
[----:B------:R-:W-:-:S05]  /*3da0*/  @P1 HADD2.F32 R71, -RZ, R6.H1_H1 ;  /* 0x30000006ff471230 */ /* 0x000fca0000004100 */
[----:B------:R-:W-:Y:S01]  /*3db0*/  @P1 FMUL.FTZ R74, R71, R70 ;  /* 0x00000046474a1220 */ /* 0x000fe20000410000 */
[----:B------:R-:W-:Y:S01]  /*3dc0*/  LOP3.LUT P1, RZ, R89, 0xff0000, RZ, 0xc0, !PT ;  /* 0x00ff000059ff7812 */ /* 0x000fe2000782c0ff */
[--C-:B------:R-:W-:Y:S01]  /*3dd0*/  FFMA.FTZ R70, R206, UR11, R79.reuse ;  /* 0x0000000bce467c23 */ /* 0x100fe2000801004f */
[----:B------:R-:W-:Y:S02]  /*3de0*/  FFMA.FTZ R71, R208, UR11, R79 ;  /* 0x0000000bd0477c23 */ /* 0x000fe4000801004f */
[----:B------:R-:W-:Y:S01]  /*3df0*/  F2FP.F16.F32.PACK_AB R74, R74, R168 ;  /* 0x000000a84a4a723e */ /* 0x000fe200000000ff */
[----:B------:R-:W-:Y:S01]  /*3e00*/  FADD.FTZ R70, R209, -R70 ;  /* 0x80000046d1467221 */ /* 0x000fe20000010000 */
[----:B------:R-:W-:-:S03]  /*3e10*/  FADD.FTZ R71, R210, -R71 ;  /* 0x80000047d2477221 */ /* 0x000fc60000010000 */
[----:B------:R-:W-:Y:S01]  /*3e20*/  FMUL.FTZ R70, R70, UR10 ;  /* 0x0000000a46467c20 */ /* 0x000fe20008410000 */
[----:B------:R-:W-:-:S03]  /*3e30*/  FMUL.FTZ R71, R71, UR10 ;  /* 0x0000000a47477c20 */ /* 0x000fc60008410000 */
[----:B------:R-:W0:Y:S01]  /*3e40*/  @P1 LDC R129, c[0x0][0x408] ;  /* 0x00010200ff811b82 */ /* 0x000e220000000800 */
[----:B------:R-:W-:Y:S01]  /*3e50*/  @P1 FMUL.FTZ R197, R70, UR7 ;  /* 0x0000000746c51c20 */ /* 0x000fe20008410000 */
[----:B------:R-:W-:Y:S02]  /*3e60*/  @P1 HADD2.F32 R198, -RZ, R75.H0_H0 ;  /* 0x2000004bffc61230 */ /* 0x000fe40000004100 */
[----:B------:R-:W-:Y:S02]  /*3e70*/  @P1 HADD2.F32 R199, -RZ, R7.H0_H0 ;  /* 0x20000007ffc71230 */ /* 0x000fe40000004100 */
[----:B0-----:R-:W-:Y:S01]  /*3e80*/  @P1 FMUL.FTZ R197, R197, R129 ;  /* 0x00000081c5c51220 */ /* 0x001fe20000410000 */
[----:B------:R-:W-:-:S03]  /*3e90*/  HFMA2 R129, -RZ, RZ, 0, 0 ;  /* 0x00000000ff817431 */ /* 0x000fc600000001ff */
[----:B------:R-:W-:Y:S01]  /*3ea0*/  @P1 FMUL.FTZ R129, R198, R197 ;  /* 0x000000c5c6811220 */ /* 0x000fe20000410000 */
[----:B------:R-:W-:Y:S01]  /*3eb0*/  @P1 FMUL.FTZ R197, R70, UR7 ;  /* 0x0000000746c51c20 */ /* 0x000fe20008410000 */
[----:B------:R-:W0:Y:S03]  /*3ec0*/  @P1 LDC R198, c[0x0][0x408] ;  /* 0x00010200ffc61b82 */ /* 0x000e260000000800 */
[----:B0-----:R-:W-:Y:S01]  /*3ed0*/  @P1 FMUL.FTZ R198, R197, R198 ;  /* 0x000000c6c5c61220 */ /* 0x001fe20000410000 */
[----:B------:R-:W-:-:S03]  /*3ee0*/  MOV R197, RZ ;  /* 0x000000ff00c57202 */ /* 0x000fc60000000f00 */
[----:B------:R-:W-:Y:S01]  /*3ef0*/  @P1 FMUL.FTZ R197, R199, R198 ;  /* 0x000000c6c7c51220 */ /* 0x000fe20000410000 */
[----:B------:R-:W-:-:S04]  /*3f00*/  ISETP.GE.U32.AND P1, PT, R88, RZ, PT ;  /* 0x000000ff5800720c */ /* 0x000fc80003f26070 */
[----:B------:R-:W-:-:S13]  /*3f10*/  ISETP.GE.U32.AND.EX P1, PT, R89, 0x1000000, PT, P1 ;  /* 0x010000005900780c */ /* 0x000fda0003f26110 */
[----:B------:R-:W0:Y:S01]  /*3f20*/  @P1 LDC R88, c[0x0][0x408] ;  /* 0x00010200ff581b82 */ /* 0x000e220000000800 */
[----:B------:R-:W-:Y:S01]  /*3f30*/  @P1 FMUL.FTZ R89, R71, UR7 ;  /* 0x0000000747591c20 */ /* 0x000fe20008410000 */
[----:B------:R-:W-:Y:S02]  /*3f40*/  @P1 HADD2.F32 R75, -RZ, R75.H1_H1 ;  /* 0x3000004bff4b1230 */ /* 0x000fe40000004100 */
[----:B------:R-:W-:Y:S02]  /*3f50*/  @P1 HADD2.F32 R198, -RZ, R7.H1_H1 ;  /* 0x30000007ffc61230 */ /* 0x000fe40000004100 */
        /* <DEDUP_REMOVED lines=10> */
.L_x_12783:
        /* <DEDUP_REMOVED lines=13> */
[----:B------:R-:W-:Y:S01]  /*40d0*/  FFMA.FTZ R197, R197, UR10, R24 ;  /* 0x0000000ac5c57c23 */ /* 0x000fe20008010018 */
[----:B------:R-:W-:Y:S01]  /*40e0*/  FFMA.FTZ R200, R200, UR11, R79 ;  /* 0x0000000bc8c87c23 */ /* 0x000fe2000801004f */
[----:B------:R-:W-:Y:S01]  /*40f0*/  FADD.FTZ R198, R201, -R198 ;  /* 0x800000c6c9c67221 */ /* 0x000fe20000010000 */
[----:B------:R-:W-:Y:S01]  /*4100*/  CS2R R130, SRZ ;  /* 0x0000000000827805 */ /* 0x000fe2000001ff00 */
[----:B------:R-:W-:Y:S01]  /*4110*/  FMUL.FTZ R78, R197, UR7 ;  /* 0x00000007c54e7c20 */ /* 0x000fe20008410000 */
[----:B------:R-:W-:Y:S01]  /*4120*/  LOP3.LUT P6, RZ, R88, 0xff000000, RZ, 0xc0, !PT ;  /* 0xff00000058ff7812 */ /* 0x000fe200078cc0ff */
[----:B------:R-:W-:-:S02]  /*4130*/  @P1 HADD2.F32 R77, -RZ, R72.H0_H0 ;  /* 0x20000048ff4d1230 */ /* 0x000fc40000004100 */
[----:B------:R-:W-:Y:S01]  /*4140*/  FFMA.FTZ R198, R198, UR10, R26 ;  /* 0x0000000ac6c67c23 */ /* 0x000fe2000801001a */
[----:B------:R-:W-:Y:S01]  /*4150*/  FMUL.FTZ R78, R78, UR23 ;  /* 0x000000174e4e7c20 */ /* 0x000fe20008410000 */
[----:B------:R-:W-:Y:S02]  /*4160*/  @P1 HADD2.F32 R126, -RZ, R4.H0_H0 ;  /* 0x20000004ff7e1230 */ /* 0x000fe40000004100 */
[----:B------:R-:W-:Y:S01]  /*4170*/  FADD.FTZ R200, R203, -R200 ;  /* 0x800000c8cbc87221 */ /* 0x000fe20000010000 */
[----:B------:R-:W-:Y:S01]  /*4180*/  FFMA.FTZ R202, R202, UR11, R79 ;  /* 0x0000000bcaca7c23 */ /* 0x000fe2000801004f */
[-C--:B------:R-:W-:Y:S01]  /*4190*/  @P1 FMUL.FTZ R76, R77, R78.reuse ;  /* 0x0000004e4d4c1220 */ /* 0x080fe20000410000 */
[----:B------:R-:W-:Y:S01]  /*41a0*/  MOV R77, RZ ;  /* 0x000000ff004d7202 */ /* 0x000fe20000000f00 */
[----:B------:R-:W-:Y:S01]  /*41b0*/  @P1 FMUL.FTZ R77, R126, R78 ;  /* 0x0000004e7e4d1220 */ /* 0x000fe20000410000 */
[----:B------:R-:W-:Y:S01]  /*41c0*/  LOP3.LUT P1, RZ, R88, 0xff00, RZ, 0xc0, !PT ;  /* 0x0000ff0058ff7812 */ /* 0x000fe2000782c0ff */
[----:B------:R-:W-:Y:S01]  /*41d0*/  FFMA.FTZ R78, R199, UR10, R25 ;  /* 0x0000000ac74e7c23 */ /* 0x000fe20008010019 */
[----:B------:R-:W-:Y:S01]  /*41e0*/  FFMA.FTZ R200, R200, UR10, R27 ;  /* 0x0000000ac8c87c23 */ /* 0x000fe2000801001b */
[----:B------:R-:W-:Y:S01]  /*41f0*/  LOP3.LUT P5, RZ, R89, 0xff, RZ, 0xc0, !PT ;  /* 0x000000ff59ff7812 */ /* 0x000fe200078ac0ff */
[----:B------:R-:W-:Y:S01]  /*4200*/  FADD.FTZ R205, R205, -R202 ;  /* 0x800000cacdcd7221 */ /* 0x000fe20000010000 */
[----:B------:R-:W-:Y:S01]  /*4210*/  FMUL.FTZ R78, R78, UR7 ;  /* 0x000000074e4e7c20 */ /* 0x000fe20008410000 */
[C---:B------:R-:W-:Y:S01]  /*4220*/  LOP3.LUT P4, RZ, R89.reuse, 0xff00, RZ, 0xc0, !PT ;  /* 0x0000ff0059ff7812 */ /* 0x040fe2000788c0ff */
[--C-:B------:R-:W-:Y:S01]  /*4230*/  FFMA.FTZ R204, R204, UR11, R79.reuse ;  /* 0x0000000bcccc7c23 */ /* 0x100fe2000801004f */
[----:B------:R-:W-:Y:S01]  /*4240*/  LOP3.LUT P3, RZ, R89, 0xff0000, RZ, 0xc0, !PT ;  /* 0x00ff000059ff7812 */ /* 0x000fe2000786c0ff */
[----:B------:R-:W-:Y:S01]  /*4250*/  FMUL.FTZ R78, R78, UR23 ;  /* 0x000000174e4e7c20 */ /* 0x000fe20008410000 */
[----:B------:R-:W-:Y:S01]  /*4260*/  FFMA.FTZ R205, R205, UR10, R28 ;  /* 0x0000000acdcd7c23 */ /* 0x000fe2000801001c */
[----:B------:R-:W-:Y:S01]  /*4270*/  FADD.FTZ R207, R207, -R204 ;  /* 0x800000cccfcf7221 */ /* 0x000fe20000010000 */
[----:B------:R-:W-:Y:S01]  /*4280*/  FFMA.FTZ R206, R206, UR11, R79 ;  /* 0x0000000bcece7c23 */ /* 0x000fe2000801004f */
[----:B------:R-:W-:-:S02]  /*4290*/  @P1 HADD2.F32 R72, -RZ, R72.H1_H1 ;  /* 0x30000048ff481230 */ /* 0x000fc40000004100 */
[----:B------:R-:W-:Y:S01]  /*42a0*/  FFMA.FTZ R208, R208, UR11, R79 ;  /* 0x0000000bd0d07c23 */ /* 0x000fe2000801004f */
[----:B------:R-:W-:Y:S02]  /*42b0*/  @P1 HADD2.F32 R126, -RZ, R4.H1_H1 ;  /* 0x30000004ff7e1230 */ /* 0x000fe40000004100 */
[----:B------:R-:W-:Y:S01]  /*42c0*/  FFMA.FTZ R207, R207, UR10, R29 ;  /* 0x0000000acfcf7c23 */ /* 0x000fe2000801001d */
[--C-:B------:R-:W-:Y:S02]  /*42d0*/  @P5 HADD2.F32 R127, -RZ, R6.reuse.H0_H0 ;  /* 0x20000006ff7f5230 */ /* 0x100fe40000004100 */
[-C--:B------:R-:W-:Y:S01]  /*42e0*/  @P1 FMUL.FTZ R128, R72, R78.reuse ;  /* 0x0000004e48801220 */ /* 0x080fe20000410000 */
        /* <DEDUP_REMOVED lines=8> */
[----:B------:R-:W-:Y:S01]  /*4370*/  FFMA.FTZ R209, R209, UR10, R30 ;  /* 0x0000000ad1d17c23 */ /* 0x000fe2000801001e */
        /* <DEDUP_REMOVED lines=16> */
[-C--:B------:R-:W-:Y:S01]  /*4480*/  @P6 FMUL.FTZ R78, R73, R88.reuse ;  /* 0x00000058494e6220 */ /* 0x080fe20000410000 */
        /* <DEDUP_REMOVED lines=8> */
[-C--:B------:R-:W-:Y:S01]  /*4510*/  @P5 FMUL.FTZ R126, R89, R88.reuse ;  /* 0x00000058597e5220 */ /* 0x080fe20000410000 */
[----:B------:R-:W-:Y:S01]  /*4520*/  MOV R89, RZ ;  /* 0x000000ff00597202 */ /* 0x000fe20000000f00 */
[----:B------:R-:W-:Y:S01]  /*4530*/  @P5 FMUL.FTZ R89, R127, R88 ;  /* 0x000000587f595220 */ /* 0x000fe20000410000 */
[----:B------:R-:W-:Y:S01]  /*4540*/  FMUL.FTZ R88, R207, UR7 ;  /* 0x00000007cf587c20 */ /* 0x000fe20008410000 */
[----:B------:R-:W-:-:S03]  /*4550*/  HFMA2 R127, -RZ, RZ, 0, 0 ;  /* 0x00000000ff7f7431 */ /* 0x000fc600000001ff */
[----:B------:R-:W-:-:S04]  /*4560*/  FMUL.FTZ R88, R88, UR23 ;  /* 0x0000001758587c20 */ /* 0x000fc80008410000 */
[-C--:B------:R-:W-:Y:S01]  /*4570*/  @P4 FMUL.FTZ R127, R74, R88.reuse ;  /* 0x000000584a7f4220 */ /* 0x080fe20000410000 */
[----:B------:R-:W-:Y:S01]  /*4580*/  MOV R74, RZ ;  /* 0x000000ff004a7202 */ /* 0x000fe20000000f00 */
[----:B------:R-:W-:Y:S01]  /*4590*/  @P4 FMUL.FTZ R74, R129, R88 ;  /* 0x00000058814a4220 */ /* 0x000fe20000410000 */
[----:B------:R-:W-:Y:S01]  /*45a0*/  FMUL.FTZ R88, R209, UR7 ;  /* 0x00000007d1587c20 */ /* 0x000fe20008410000 */
[----:B------:R-:W-:-:S03]  /*45b0*/  HFMA2 R129, -RZ, RZ, 0, 0 ;  /* 0x00000000ff817431 */ /* 0x000fc600000001ff */
[----:B------:R-:W-:Y:S01]  /*45c0*/  FMUL.FTZ R88, R88, UR23 ;  /* 0x0000001758587c20 */ /* 0x000fe20008410000 */
[----:B------:R-:W-:-:S03]  /*45d0*/  F2FP.F16.F32.PACK_AB R74, R74, R89 ;  /* 0x000000594a4a723e */ /* 0x000fc600000000ff */
[-C--:B------:R-:W-:Y:S01]  /*45e0*/  @P3 FMUL.FTZ R168, R198, R88.reuse ;  /* 0x00000058c6a83220 */ /* 0x080fe20000410000 */
[----:B------:R-:W-:Y:S01]  /*45f0*/  FFMA.FTZ R198, R210, UR10, R31 ;  /* 0x0000000ad2c67c23 */ /* 0x000fe2000801001f */
[----:B------:R-:W-:Y:S01]  /*4600*/  @P3 FMUL.FTZ R129, R197, R88 ;  /* 0x00000058c5813220 */ /* 0x000fe20000410000 */
[----:B------:R-:W-:Y:S02]  /*4610*/  @P1 HADD2.F32 R197, -RZ, R75.H1_H1 ;  /* 0x3000004bffc51230 */ /* 0x000fe40000004100 */
[----:B------:R-:W-:Y:S02]  /*4620*/  HFMA2 R75, -RZ, RZ, 0, 0 ;  /* 0x00000000ff4b7431 */ /* 0x000fe400000001ff */
[----:B------:R-:W-:Y:S01]  /*4630*/  FMUL.FTZ R198, R198, UR7 ;  /* 0x00000007c6c67c20 */ /* 0x000fe20008410000 */
[----:B------:R-:W-:-:S03]  /*4640*/  MOV R88, RZ ;  /* 0x000000ff00587202 */ /* 0x000fc60000000f00 */
[----:B------:R-:W-:-:S04]  /*4650*/  FMUL.FTZ R198, R198, UR23 ;  /* 0x00000017c6c67c20 */ /* 0x000fc80008410000 */
[-C--:B------:R-:W-:Y:S01]  /*4660*/  @P1 FMUL.FTZ R75, R199, R198.reuse ;  /* 0x000000c6c74b1220 */ /* 0x080fe20000410000 */
[----:B------:R-:W-:-:S04]  /*4670*/  @P1 FMUL.FTZ R88, R197, R198 ;  /* 0x000000c6c5581220 */ /* 0x000fc80000410000 */
[----:B------:R-:W-:Y:S01]  /*4680*/  F2FP.F16.F32.PACK_AB R75, R75, R168 ;  /* 0x000000a84b4b723e */ /* 0x000fe200000000ff */
[----:B------:R-:W-:Y:S06]  /*4690*/  BRA `(.L_x_12785) ;  /* 0x0000000800007947 */ /* 0x000fec0003800000 */
.L_x_12786:
        /* <DEDUP_REMOVED lines=9> */
[----:B------:R-:W-:Y:S01]  /*4730*/  FFMA.FTZ R64, R197, UR10, R24 ;  /* 0x0000000ac5407c23 */ /* 0x000fe20008010018 */
        /* <DEDUP_REMOVED lines=19> */
[----:B------:R-:W-:Y:S01]  /*4870*/  FFMA.FTZ R65, R212, UR10, R25 ;  /* 0x0000000ad4417c23 */ /* 0x000fe20008010019 */
        /* <DEDUP_REMOVED lines=10> */
[----:B------:R-:W-:Y:S01]  /*4920*/  FFMA.FTZ R66, R66, UR10, R26 ;  /* 0x0000000a42427c23 */ /* 0x000fe2000801001a */
        /* <DEDUP_REMOVED lines=14> */
[----:B------:R-:W-:Y:S01]  /*4a10*/  FFMA.FTZ R67, R67, UR10, R27 ;  /* 0x0000000a43437c23 */ /* 0x000fe2000801001b */
        /* <DEDUP_REMOVED lines=13> */
[----:B------:R-:W-:Y:S01]  /*4af0*/  FFMA.FTZ R68, R202, UR10, R28 ;  /* 0x0000000aca447c23 */ /* 0x000fe2000801001c */
        /* <DEDUP_REMOVED lines=12> */
[----:B------:R-:W-:-:S12]  /*4bc0*/  FFMA.FTZ R69, R207, UR10, R29 ;  /* 0x0000000acf457c23 */ /* 0x000fd8000801001d */
        /* <DEDUP_REMOVED lines=16> */
[----:B------:R-:W-:Y:S01]  /*4cd0*/  FFMA.FTZ R70, R70, UR10, R30 ;  /* 0x0000000a46467c23 */ /* 0x000fe2000801001e */
[----:B------:R-:W-:-:S03]  /*4ce0*/  FFMA.FTZ R71, R71, UR10, R31 ;  /* 0x0000000a47477c23 */ /* 0x000fc6000801001f */
        /* <DEDUP_REMOVED lines=26> */
[----:B------:R-:W-:-:S07]  /*4e90*/  F2FP.F16.F32.PACK_AB R75, R75, R197 ;  /* 0x000000c54b4b723e */ /* 0x000fce00000000ff */
.L_x_12785:
        /* <DEDUP_REMOVED lines=16> */
[----:B------:R-:W-:Y:S01]  /*4fa0*/  FADD.FTZ R198, R128, R198 ;  /* 0x000000c680c67221 */ /* 0x000fe20000010000 */
[----:B------:R-:W-:-:S05]  /*4fb0*/  FADD.FTZ R197, R76, R197 ;  /* 0x000000c54cc57221 */ /* 0x000fca0000010000 */
[----:B------:R-:W0:Y:S01]  /*4fc0*/  @P1 LDC.64 R76, c[0x0][0x478] ;  /* 0x00011e00ff4c1b82 */ /* 0x000e220000000a00 */
[----:B------:R-:W-:Y:S04]  /*4fd0*/  STL [R1+0x20], R197 ;  /* 0x000020c501007387 */ /* 0x000fe80000100800 */
[----:B------:R-:W-:Y:S04]  /*4fe0*/  STL [R1+0x28], R198 ;  /* 0x000028c601007387 */ /* 0x000fe80000100800 */
[----:B------:R-:W-:Y:S04]  /*4ff0*/  STL [R1+0x2c], R199 ;  /* 0x00002cc701007387 */ /* 0x000fe80000100800 */
[----:B------:R-:W-:Y:S01]  /*5000*/  STL [R1+0x30], R200 ;  /* 0x000030c801007387 */ /* 0x000fe20000100800 */
[----:B0-----:R-:W-:-:S03]  /*5010*/  @P1 IMAD.WIDE.U32 R76, R167, 0x20, R76 ;  /* 0x00000020a74c1825 */ /* 0x001fc600078e004c */
[----:B------:R-:W-:Y:S04]  /*5020*/  STL [R1+0x34], R201 ;  /* 0x000034c901007387 */ /* 0x000fe80000100800 */
[----:B------:R-:W-:Y:S04]  /*5030*/  @P1 STG.E.128 desc[UR16][R76.64], R64 ;  /* 0x000000404c001986 */ /* 0x000fe8000c101d10 */
[----:B------:R0:W-:Y:S04]  /*5040*/  @P1 STG.E.128 desc[UR16][R76.64+0x10], R68 ;  /* 0x000010444c001986 */ /* 0x0001e8000c101d10 */
[----:B------:R-:W-:Y:S04]  /*5050*/  STL [R1+0x38], R202 ;  /* 0x000038ca01007387 */ /* 0x000fe80000100800 */
[----:B------:R-:W-:Y:S04]  /*5060*/  STL [R1+0x3c], R203 ;  /* 0x00003ccb01007387 */ /* 0x000fe80000100800 */
[----:B------:R-:W-:Y:S01]  /*5070*/  STL [R1+0x40], R204 ;  /* 0x000040cc01007387 */ /* 0x000fe20000100800 */
[----:B0-----:R-:W-:-:S05]  /*5080*/  MOV R76, 0x10 ;  /* 0x00000010004c7802 */ /* 0x001fca0000000f00 */
[----:B------:R-:W-:-:S05]  /*5090*/  IMAD.WIDE.U32 R76, R167, R76, UR26 ;  /* 0x0000001aa74c7e25 */ /* 0x000fca000f8e004c */
[----:B------:R0:W-:Y:S02]  /*50a0*/  STG.E.128 desc[UR16][R76.64], R72 ;  /* 0x000000484c007986 */ /* 0x0001e4000c101d10 */
[----:B0-----:R-:W-:-:S05]  /*50b0*/  MOV R72, 0x10 ;  /* 0x0000001000487802 */ /* 0x001fca0000000f00 */
[----:B------:R-:W-:-:S06]  /*50c0*/  IMAD.WIDE.U32 R72, R166, R72, UR24 ;  /* 0x00000018a6487e25 */ /* 0x000fcc000f8e0048 */
[----:B------:R-:W5:Y:S01]  /*50d0*/  LDG.E.128 R72, desc[UR16][R72.64] ;  /* 0x0000001048487981 */ /* 0x000f62000c1e1d00 */
[----:B------:R-:W-:Y:S05]  /*50e0*/  @!P0 BRA `(.L_x_12787) ;  /* 0x0000000c00988947 */ /* 0x000fea0003800000 */
[----:B------:R-:W-:Y:S05]  /*50f0*/  @!P1 BRA `(.L_x_12788) ;  /* 0x0000000800009947 */ /* 0x000fea0003800000 */
[C---:B------:R-:W-:Y:S01]  /*5100*/  LOP3.LUT P3, RZ, R86.reuse, 0xff, RZ, 0xc0, !PT ;  /* 0x000000ff56ff7812 */ /* 0x040fe2000786c0ff */
[----:B------:R-:W-:Y:S01]  /*5110*/  FFMA.FTZ R181, R181, UR11, R79 ;  /* 0x0000000bb5b57c23 */ /* 0x000fe2000801004f */
[----:B------:R-:W-:Y:S02]  /*5120*/  CS2R R76, SRZ ;  /* 0x00000000004c7805 */ /* 0x000fe4000001ff00 */
[----:B------:R-:W-:Y:S02]  /*5130*/  LOP3.LUT P4, RZ, R86, 0xff00, RZ, 0xc0, !PT ;  /* 0x0000ff0056ff7812 */ /* 0x000fe4000788c0ff */
[----:B------:R-:W-:Y:S01]  /*5140*/  CS2R R88, SRZ ;  /* 0x0000000000587805 */ /* 0x000fe2000001ff00 */
[----:B------:R-:W-:Y:S01]  /*5150*/  FADD.FTZ R181, R185, -R181 ;  /* 0x800000b5b9b57221 */ /* 0x000fe20000010000 */
[----:B------:R-:W-:Y:S01]  /*5160*/  FFMA.FTZ R183, R183, UR11, R79 ;  /* 0x0000000bb7b77c23 */ /* 0x000fe2000801004f */
[----:B------:R-:W-:Y:S02]  /*5170*/  MOV R127, RZ ;  /* 0x000000ff007f7202 */ /* 0x000fe40000000f00 */
[----:B------:R-:W-:Y:S01]  /*5180*/  CS2R R128, SRZ ;  /* 0x0000000000807805 */ /* 0x000fe2000001ff00 */
[----:B------:R-:W-:Y:S01]  /*5190*/  FFMA.FTZ R64, R181, UR10, R32 ;  /* 0x0000000ab5407c23 */ /* 0x000fe20008010020 */
[----:B------:R-:W-:Y:S01]  /*51a0*/  FADD.FTZ R183, R187, -R183 ;  /* 0x800000b7bbb77221 */ /* 0x000fe20000010000 */
[----:B------:R-:W-:Y:S01]  /*51b0*/  FFMA.FTZ R184, R184, UR11, R79 ;  /* 0x0000000bb8b87c23 */ /* 0x000fe2000801004f */
[----:B------:R-:W-:Y:S01]  /*51c0*/  MOV R78, RZ ;  /* 0x000000ff004e7202 */ /* 0x000fe20000000f00 */
[----:B------:R-:W0:Y:S01]  /*51d0*/  @P3 LDC R65, c[0x0][0x408] ;  /* 0x00010200ff413b82 */ /* 0x000e220000000800 */
[C---:B------:R-:W-:Y:S01]  /*51e0*/  @P3 FMUL.FTZ R66, R64.reuse, UR7 ;  /* 0x0000000740423c20 */ /* 0x040fe20008410000 */
[----:B------:R-:W-:Y:S01]  /*51f0*/  @P3 FMUL.FTZ R67, R64, UR7 ;  /* 0x0000000740433c20 */ /* 0x000fe20008410000 */
[----:B------:R-:W-:Y:S01]  /*5200*/  FADD.FTZ R188, R188, -R184 ;  /* 0x800000b8bcbc7221 */ /* 0x000fe20000010000 */
[----:B------:R-:W-:-:S02]  /*5210*/  HFMA2 R130, -RZ, RZ, 0, 0 ;  /* 0x00000000ff827431 */ /* 0x000fc400000001ff */
[----:B0-----:R-:W-:Y:S01]  /*5220*/  @P3 FMUL.FTZ R65, R66, R65 ;  /* 0x0000004142413220 */ /* 0x001fe20000410000 */
[--C-:B-----5:R-:W-:Y:S02]  /*5230*/  @P3 HADD2.F32 R66, -RZ, R72.reuse.H0_H0 ;  /* 0x20000048ff423230 */ /* 0x120fe40000004100 */
[----:B------:R-:W-:-:S03]  /*5240*/  @P4 HADD2.F32 R72, -RZ, R72.H1_H1 ;  /* 0x30000048ff484230 */ /* 0x000fc60000004100 */
[----:B------:R-:W-:Y:S01]  /*5250*/  @P3 FMUL.FTZ R76, R66, R65 ;  /* 0x00000041424c3220 */ /* 0x000fe20000410000 */
[----:B------:R-:W-:Y:S01]  /*5260*/  FFMA.FTZ R65, R182, UR11, R79 ;  /* 0x0000000bb6417c23 */ /* 0x000fe2000801004f */
[----:B------:R-:W0:Y:S03]  /*5270*/  @P3 LDC R66, c[0x0][0x408] ;  /* 0x00010200ff423b82 */ /* 0x000e260000000800 */
        /* <DEDUP_REMOVED lines=10> */
[----:B------:R-:W-:Y:S01]  /*5320*/  HFMA2 R72, -RZ, RZ, 0, 0 ;  /* 0x00000000ff487431 */ /* 0x000fe200000001ff */
        /* <DEDUP_REMOVED lines=23> */
[----:B------:R-:W-:Y:S01]  /*54a0*/  HFMA2 R73, -RZ, RZ, 0, 0 ;  /* 0x00000000ff497431 */ /* 0x000fe200000001ff */
        /* <DEDUP_REMOVED lines=13> */
[----:B------:R-:W-:-:S04]  /*5580*/  @P3 FMUL.FTZ R71, R68, UR7 ;  /* 0x0000000744473c20 */ /* 0x000fc80008410000 */
        /* <DEDUP_REMOVED lines=8> */
[----:B------:R-:W-:-:S13]  /*5610*/  LOP3.LUT P3, RZ, R87, 0xff00, RZ, 0xc0, !PT ;  /* 0x0000ff0057ff7812 */ /* 0x000fda000786c0ff */
        /* <DEDUP_REMOVED lines=46> */
.L_x_12788:
[--C-:B------:R-:W-:Y:S01]  /*5900*/  FFMA.FTZ R181, R181, UR11, R79.reuse ;  /* 0x0000000bb5b57c23 */ /* 0x100fe2000801004f */
[----:B------:R-:W-:Y:S01]  /*5910*/  LOP3.LUT P3, RZ, R86, 0xff, RZ, 0xc0, !PT ;  /* 0x000000ff56ff7812 */ /* 0x000fe2000786c0ff */
[----:B------:R-:W-:Y:S02]  /*5920*/  HFMA2 R76, -RZ, RZ, 0, 0 ;  /* 0x00000000ff4c7431 */ /* 0x000fe400000001ff */
[----:B------:R-:W-:Y:S01]  /*5930*/  FFMA.FTZ R182, R182, UR11, R79 ;  /* 0x0000000bb6b67c23 */ /* 0x000fe2000801004f */
[----:B------:R-:W-:Y:S01]  /*5940*/  FADD.FTZ R181, R185, -R181 ;  /* 0x800000b5b9b57221 */ /* 0x000fe20000010000 */
[----:B------:R-:W-:Y:S02]  /*5950*/  HFMA2 R89, -RZ, RZ, 0, 0 ;  /* 0x00000000ff597431 */ /* 0x000fe400000001ff */
[----:B------:R-:W-:Y:S01]  /*5960*/  FFMA.FTZ R183, R183, UR11, R79 ;  /* 0x0000000bb7b77c23 */ /* 0x000fe2000801004f */
[----:B------:R-:W-:Y:S01]  /*5970*/  FADD.FTZ R182, R186, -R182 ;  /* 0x800000b6bab67221 */ /* 0x000fe20000010000 */
[----:B------:R-:W-:Y:S01]  /*5980*/  FFMA.FTZ R181, R181, UR10, R32 ;  /* 0x0000000ab5b57c23 */ /* 0x000fe20008010020 */
[----:B------:R-:W-:-:S02]  /*5990*/  HFMA2 R127, -RZ, RZ, 0, 0 ;  /* 0x00000000ff7f7431 */ /* 0x000fc400000001ff */
[----:B------:R-:W-:Y:S01]  /*59a0*/  FADD.FTZ R183, R187, -R183 ;  /* 0x800000b7bbb77221 */ /* 0x000fe20000010000 */
[----:B------:R-:W-:Y:S01]  /*59b0*/  CS2R R128, SRZ ;  /* 0x0000000000807805 */ /* 0x000fe2000001ff00 */
[----:B------:R-:W-:Y:S01]  /*59c0*/  FMUL.FTZ R78, R181, UR7 ;  /* 0x00000007b54e7c20 */ /* 0x000fe20008410000 */
[--C-:B------:R-:W-:Y:S01]  /*59d0*/  FFMA.FTZ R184, R184, UR11, R79.reuse ;  /* 0x0000000bb8b87c23 */ /* 0x100fe2000801004f */
[----:B-----5:R-:W-:Y:S02]  /*59e0*/  @P3 HADD2.F32 R77, -RZ, R72.H0_H0 ;  /* 0x20000048ff4d3230 */ /* 0x020fe40000004100 */
        /* <DEDUP_REMOVED lines=10> */
[----:B------:R-:W-:Y:S01]  /*5a90*/  FADD.FTZ R189, R191, -R189 ;  /* 0x800000bdbfbd7221 */ /* 0x000fe20000010000 */
[--C-:B------:R-:W-:Y:S01]  /*5aa0*/  FFMA.FTZ R190, R190, UR11, R79.reuse ;  /* 0x0000000bbebe7c23 */ /* 0x100fe2000801004f */
[----:B------:R-:W-:Y:S01]  /*5ab0*/  LOP3.LUT P4, RZ, R87, 0xff00, RZ, 0xc0, !PT ;  /* 0x0000ff0057ff7812 */ /* 0x000fe2000788c0ff */
[----:B------:R-:W-:Y:S01]  /*5ac0*/  FMUL.FTZ R78, R78, UR7 ;  /* 0x000000074e4e7c20 */ /* 0x000fe20008410000 */
[----:B------:R-:W-:Y:S01]  /*5ad0*/  FFMA.FTZ R189, R189, UR10, R36 ;  /* 0x0000000abdbd7c23 */ /* 0x000fe20008010024 */
[----:B------:R-:W-:Y:S01]  /*5ae0*/  FADD.FTZ R190, R192, -R190 ;  /* 0x800000bec0be7221 */ /* 0x000fe20000010000 */
[----:B------:R-:W-:Y:S01]  /*5af0*/  MOV R130, RZ ;  /* 0x000000ff00827202 */ /* 0x000fe20000000f00 */
[----:B------:R-:W-:Y:S01]  /*5b00*/  FMUL.FTZ R78, R78, UR23 ;  /* 0x000000174e4e7c20 */ /* 0x000fe20008410000 */
[----:B------:R-:W-:Y:S01]  /*5b10*/  FFMA.FTZ R193, R193, UR11, R79 ;  /* 0x0000000bc1c17c23 */ /* 0x000fe2000801004f */
[----:B------:R-:W-:Y:S01]  /*5b20*/  FFMA.FTZ R190, R190, UR10, R37 ;  /* 0x0000000abebe7c23 */ /* 0x000fe20008010025 */
[----:B------:R-:W-:Y:S01]  /*5b30*/  LOP3.LUT P5, RZ, R87, 0xff0000, RZ, 0xc0, !PT ;  /* 0x00ff000057ff7812 */ /* 0x000fe200078ac0ff */
[----:B------:R-:W-:-:S02]  /*5b40*/  @P3 HADD2.F32 R72, -RZ, R72.H1_H1 ;  /* 0x30000048ff483230 */ /* 0x000fc40000004100 */
[----:B------:R-:W-:Y:S01]  /*5b50*/  FADD.FTZ R195, R195, -R193 ;  /* 0x800000c1c3c37221 */ /* 0x000fe20000010000 */
[----:B------:R-:W-:Y:S02]  /*5b60*/  @P3 HADD2.F32 R88, -RZ, R8.H1_H1 ;  /* 0x30000008ff583230 */ /* 0x000fe40000004100 */
[----:B------:R-:W-:Y:S01]  /*5b70*/  FFMA.FTZ R194, R194, UR11, R79 ;  /* 0x0000000bc2c27c23 */ /* 0x000fe2000801004f */
[-C--:B------:R-:W-:Y:S01]  /*5b80*/  @P3 FMUL.FTZ R89, R72, R78.reuse ;  /* 0x0000004e48593220 */ /* 0x080fe20000410000 */
[----:B------:R-:W-:Y:S01]  /*5b90*/  MOV R72, RZ ;  /* 0x000000ff00487202 */ /* 0x000fe20000000f00 */
[----:B------:R-:W-:Y:S01]  /*5ba0*/  @P3 FMUL.FTZ R72, R88, R78 ;  /* 0x0000004e58483220 */ /* 0x000fe20000410000 */
[----:B------:R-:W-:Y:S01]  /*5bb0*/  LOP3.LUT P3, RZ, R86, 0xff0000, RZ, 0xc0, !PT ;  /* 0x00ff000056ff7812 */ /* 0x000fe2000786c0ff */
[----:B------:R-:W-:Y:S01]  /*5bc0*/  FMUL.FTZ R78, R183, UR7 ;  /* 0x00000007b74e7c20 */ /* 0x000fe20008410000 */
[----:B------:R-:W-:Y:S01]  /*5bd0*/  FFMA.FTZ R195, R195, UR10, R38 ;  /* 0x0000000ac3c37c23 */ /* 0x000fe20008010026 */
[----:B------:R-:W-:Y:S01]  /*5be0*/  FADD.FTZ R196, R196, -R194 ;  /* 0x800000c2c4c47221 */ /* 0x000fe20000010000 */
[----:B------:R-:W-:-:S02]  /*5bf0*/  @P5 HADD2.F32 R131, -RZ, R11.H0_H0 ;  /* 0x2000000bff835230 */ /* 0x000fc40000004100 */
[----:B------:R-:W-:Y:S01]  /*5c00*/  FMUL.FTZ R78, R78, UR23 ;  /* 0x000000174e4e7c20 */ /* 0x000fe20008410000 */
[----:B------:R-:W-:Y:S01]  /*5c10*/  F2FP.F16.F32.PACK_AB R72, R72, R77 ;  /* 0x0000004d4848723e */ /* 0x000fe200000000ff */
[----:B------:R-:W-:-:S04]  /*5c20*/  FFMA.FTZ R167, R196, UR10, R39 ;  /* 0x0000000ac4a77c23 */ /* 0x000fc80008010027 */
[----:B------:R-:W-:Y:S01]  /*5c30*/  FMUL.FTZ R167, R167, UR7 ;  /* 0x00000007a7a77c20 */ /* 0x000fe20008410000 */
[----:B------:R-:W-:-:S03]  /*5c40*/  @P3 HADD2.F32 R88, -RZ, R73.H0_H0 ;  /* 0x20000049ff583230 */ /* 0x000fc60000004100 */
[----:B------:R-:W-:Y:S02]  /*5c50*/  FMUL.FTZ R167, R167, UR23 ;  /* 0x00000017a7a77c20 */ /* 0x000fe40008410000 */
[----:B------:R-:W-:Y:S01]  /*5c60*/  @P3 FMUL.FTZ R127, R88, R78 ;  /* 0x0000004e587f3220 */ /* 0x000fe20000410000 */
[----:B------:R-:W-:-:S05]  /*5c70*/  @P3 HADD2.F32 R88, -RZ, R9.H0_H0 ;  /* 0x20000009ff583230 */ /* 0x000fca0000004100 */
[----:B------:R-:W-:Y:S01]  /*5c80*/  @P3 FMUL.FTZ R129, R88, R78 ;  /* 0x0000004e58813220 */ /* 0x000fe20000410000 */
[----:B------:R-:W-:Y:S01]  /*5c90*/  LOP3.LUT P3, RZ, R86, 0xff000000, RZ, 0xc0, !PT ;  /* 0xff00000056ff7812 */ /* 0x000fe2000786c0ff */
[----:B------:R-:W-:-:S04]  /*5ca0*/  FFMA.FTZ R78, R184, UR10, R35 ;  /* 0x0000000ab84e7c23 */ /* 0x000fc80008010023 */
        /* <DEDUP_REMOVED lines=9> */
[----:B------:R-:W-:Y:S02]  /*5d40*/  HFMA2 R78, -RZ, RZ, 0, 0 ;  /* 0x00000000ff4e7431 */ /* 0x000fe400000001ff */
        /* <DEDUP_REMOVED lines=25> */
[----:B------:R-:W-:Y:S02]  /*5ee0*/  @P3 HADD2.F32 R131, -RZ, R75.H1_H1 ;  /* 0x3000004bff833230 */ /* 0x000fe40000004100 */
[----:B------:R-:W-:Y:S02]  /*5ef0*/  HFMA2 R75, -RZ, RZ, 0, 0 ;  /* 0x00000000ff4b7431 */ /* 0x000fe400000001ff */
[-C--:B------:R-:W-:Y:S01]  /*5f00*/  @P3 FMUL.FTZ R75, R168, R167.reuse ;  /* 0x000000a7a84b3220 */ /* 0x080fe20000410000 */
[----:B------:R-:W-:Y:S01]  /*5f10*/  MOV R86, RZ ;  /* 0x000000ff00567202 */ /* 0x000fe20000000f00 */
[----:B------:R-:W-:-:S03]  /*5f20*/  @P3 FMUL.FTZ R86, R131, R167 ;  /* 0x000000a783563220 */ /* 0x000fc60000410000 */
[----:B------:R-:W-:Y:S01]  /*5f30*/  F2FP.F16.F32.PACK_AB R75, R75, R87 ;  /* 0x000000574b4b723e */ /* 0x000fe200000000ff */
[----:B------:R-:W-:Y:S06]  /*5f40*/  BRA `(.L_x_12789) ;  /* 0x0000000c00947947 */ /* 0x000fec0003800000 */
.L_x_12787:
        /* <DEDUP_REMOVED lines=10> */
[----:B------:R-:W-:Y:S01]  /*5ff0*/  FMUL.FTZ R64, R181, UR10 ;  /* 0x0000000ab5407c20 */ /* 0x000fe20008410000 */
        /* <DEDUP_REMOVED lines=118> */
.L_x_12790:
        /* <DEDUP_REMOVED lines=8> */
[----:B------:R-:W-:Y:S01]  /*67e0*/  FMUL.FTZ R181, R181, UR10 ;  /* 0x0000000ab5b57c20 */ /* 0x000fe20008410000 */
[----:B------:R-:W-:-:S02]  /*67f0*/  HFMA2 R127, -RZ, RZ, 0, 0 ;  /* 0x00000000ff7f7431 */ /* 0x000fc400000001ff */
[----:B------:R-:W-:Y:S01]  /*6800*/  FADD.FTZ R183, R187, -R183 ;  /* 0x800000b7bbb77221 */ /* 0x000fe20000010000 */
[----:B------:R-:W-:Y:S01]  /*6810*/  CS2R R128, SRZ ;  /* 0x0000000000807805 */ /* 0x000fe2000001ff00 */
[----:B------:R-:W-:Y:S01]  /*6820*/  FMUL.FTZ R78, R181, UR7 ;  /* 0x00000007b54e7c20 */ /* 0x000fe20008410000 */
[--C-:B------:R-:W-:Y:S01]  /*6830*/  FFMA.FTZ R184, R184, UR11, R79.reuse ;  /* 0x0000000bb8b87c23 */ /* 0x100fe2000801004f */
[----:B-----5:R-:W-:Y:S02]  /*6840*/  @P3 HADD2.F32 R77, -RZ, R72.H0_H0 ;  /* 0x20000048ff4d3230 */ /* 0x020fe40000004100 */
[----:B------:R-:W-:Y:S01]  /*6850*/  FMUL.FTZ R183, R183, UR10 ;  /* 0x0000000ab7b77c20 */ /* 0x000fe20008410000 */
        /* <DEDUP_REMOVED lines=8> */
[----:B------:R-:W-:Y:S01]  /*68e0*/  FMUL.FTZ R78, R182, UR10 ;  /* 0x0000000ab64e7c20 */ /* 0x000fe20008410000 */
[----:B------:R-:W-:Y:S01]  /*68f0*/  FADD.FTZ R189, R191, -R189 ;  /* 0x800000bdbfbd7221 */ /* 0x000fe20000010000 */
[--C-:B------:R-:W-:Y:S01]  /*6900*/  FFMA.FTZ R190, R190, UR11, R79.reuse ;  /* 0x0000000bbebe7c23 */ /* 0x100fe2000801004f */
[----:B------:R-:W-:Y:S01]  /*6910*/  LOP3.LUT P4, RZ, R87, 0xff00, RZ, 0xc0, !PT ;  /* 0x0000ff0057ff7812 */ /* 0x000fe2000788c0ff */
[----:B------:R-:W-:Y:S01]  /*6920*/  FMUL.FTZ R78, R78, UR7 ;  /* 0x000000074e4e7c20 */ /* 0x000fe20008410000 */
[----:B------:R-:W-:Y:S01]  /*6930*/  FMUL.FTZ R189, R189, UR10 ;  /* 0x0000000abdbd7c20 */ /* 0x000fe20008410000 */
[----:B------:R-:W-:Y:S01]  /*6940*/  FADD.FTZ R190, R192, -R190 ;  /* 0x800000bec0be7221 */ /* 0x000fe20000010000 */
[----:B------:R-:W-:Y:S01]  /*6950*/  MOV R130, RZ ;  /* 0x000000ff00827202 */ /* 0x000fe20000000f00 */
[----:B------:R-:W-:Y:S01]  /*6960*/  FMUL.FTZ R78, R78, UR23 ;  /* 0x000000174e4e7c20 */ /* 0x000fe20008410000 */
[----:B------:R-:W-:Y:S01]  /*6970*/  FFMA.FTZ R193, R193, UR11, R79 ;  /* 0x0000000bc1c17c23 */ /* 0x000fe2000801004f */
[----:B------:R-:W-:Y:S01]  /*6980*/  FMUL.FTZ R190, R190, UR10 ;  /* 0x0000000abebe7c20 */ /* 0x000fe20008410000 */
        /* <DEDUP_REMOVED lines=10> */
[----:B------:R-:W-:Y:S01]  /*6a30*/  FMUL.FTZ R195, R195, UR10 ;  /* 0x0000000ac3c37c20 */ /* 0x000fe20008410000 */
[----:B------:R-:W-:Y:S01]  /*6a40*/  FADD.FTZ R196, R196, -R194 ;  /* 0x800000c2c4c47221 */ /* 0x000fe20000010000 */
[----:B------:R-:W-:-:S02]  /*6a50*/  @P5 HADD2.F32 R131, -RZ, R11.H0_H0 ;  /* 0x2000000bff835230 */ /* 0x000fc40000004100 */
[----:B------:R-:W-:Y:S01]  /*6a60*/  FMUL.FTZ R78, R78, UR23 ;  /* 0x000000174e4e7c20 */ /* 0x000fe20008410000 */
[----:B------:R-:W-:Y:S01]  /*6a70*/  F2FP.F16.F32.PACK_AB R72, R72, R77 ;  /* 0x0000004d4848723e */ /* 0x000fe200000000ff */
[----:B------:R-:W-:-:S04]  /*6a80*/  FMUL.FTZ R167, R196, UR10 ;  /* 0x0000000ac4a77c20 */ /* 0x000fc80008410000 */
[----:B------:R-:W-:Y:S01]  /*6a90*/  FMUL.FTZ R167, R167, UR7 ;  /* 0x00000007a7a77c20 */ /* 0x000fe20008410000 */
[----:B------:R-:W-:-:S03]  /*6aa0*/  @P3 HADD2.F32 R88, -RZ, R73.H0_H0 ;  /* 0x20000049ff583230 */ /* 0x000fc60000004100 */
[----:B------:R-:W-:Y:S02]  /*6ab0*/  FMUL.FTZ R167, R167, UR23 ;  /* 0x00000017a7a77c20 */ /* 0x000fe40008410000 */
[----:B------:R-:W-:Y:S01]  /*6ac0*/  @P3 FMUL.FTZ R127, R88, R78 ;  /* 0x0000004e587f3220 */ /* 0x000fe20000410000 */
[----:B------:R-:W-:-:S05]  /*6ad0*/  @P3 HADD2.F32 R88, -RZ, R9.H0_H0 ;  /* 0x20000009ff583230 */ /* 0x000fca0000004100 */
[----:B------:R-:W-:Y:S01]  /*6ae0*/  @P3 FMUL.FTZ R129, R88, R78 ;  /* 0x0000004e58813220 */ /* 0x000fe20000410000 */
[----:B------:R-:W-:Y:S01]  /*6af0*/  LOP3.LUT P3, RZ, R86, 0xff000000, RZ, 0xc0, !PT ;  /* 0xff00000056ff7812 */ /* 0x000fe2000786c0ff */
[----:B------:R-:W-:-:S04]  /*6b00*/  FMUL.FTZ R78, R184, UR10 ;  /* 0x0000000ab84e7c20 */ /* 0x000fc80008410000 */
        /* <DEDUP_REMOVED lines=40> */
[----:B------:R-:W-:-:S07]  /*6d90*/  F2FP.F16.F32.PACK_AB R75, R75, R87 ;  /* 0x000000574b4b723e */ /* 0x000fce00000000ff */
.L_x_12789:
        /* <DEDUP_REMOVED lines=8> */
[----:B------:R-:W-:Y:S01]  /*6e20*/  MOV R167, 0x10 ;  /* 0x0000001000a77802 */ /* 0x000fe20000000f00 */
        /* <DEDUP_REMOVED lines=8> */
[----:B------:R-:W0:Y:S03]  /*6eb0*/  @P1 LDC.64 R76, c[0x0][0x478] ;  /* 0x00011e00ff4c1b82 */ /* 0x000e260000000a00 */
[----:B------:R-:W-:Y:S04]  /*6ec0*/  STL [R1+0x44], R131 ;  /* 0x0000448301007387 */ /* 0x000fe80000100800 */
[----:B------:R-:W-:Y:S04]  /*6ed0*/  STL [R1+0x48], R168 ;  /* 0x000048a801007387 */ /* 0x000fe80000100800 */
[----:B------:R-:W-:Y:S04]  /*6ee0*/  STL [R1+0x4c], R181 ;  /* 0x00004cb501007387 */ /* 0x000fe80000100800 */
[----:B------:R-:W-:Y:S04]  /*6ef0*/  STL [R1+0x50], R182 ;  /* 0x000050b601007387 */ /* 0x000fe80000100800 */
[----:B------:R-:W-:Y:S04]  /*6f00*/  STL [R1+0x54], R183 ;  /* 0x000054b701007387 */ /* 0x000fe80000100800 */
[----:B------:R-:W-:Y:S01]  /*6f10*/  STL [R1+0x58], R184 ;  /* 0x000058b801007387 */ /* 0x000fe20000100800 */
[----:B0-----:R-:W-:-:S03]  /*6f20*/  @P1 IMAD.WIDE.U32 R76, R166, 0x20, R76 ;  /* 0x00000020a64c1825 */ /* 0x001fc600078e004c */
[----:B------:R-:W-:Y:S01]  /*6f30*/  STL [R1+0x5c], R185 ;  /* 0x00005cb901007387 */ /* 0x000fe20000100800 */
[----:B------:R-:W-:-:S03]  /*6f40*/  IMAD.WIDE.U32 R166, R166, R167, UR26 ;  /* 0x0000001aa6a67e25 */ /* 0x000fc6000f8e00a7 */
[----:B------:R-:W-:Y:S04]  /*6f50*/  STL [R1+0x60], R186 ;  /* 0x000060ba01007387 */ /* 0x000fe80000100800 */
[----:B------:R-:W-:Y:S04]  /*6f60*/  @P1 STG.E.128 desc[UR16][R76.64], R64 ;  /* 0x000000404c001986 */ /* 0x000fe8000c101d10 */
[----:B------:R-:W-:Y:S04]  /*6f70*/  @P1 STG.E.128 desc[UR16][R76.64+0x10], R68 ;  /* 0x000010444c001986 */ /* 0x000fe8000c101d10 */
[----:B------:R0:W-:Y:S02]  /*6f80*/  STG.E.128 desc[UR16][R166.64], R72 ;  /* 0x00000048a6007986 */ /* 0x0001e4000c101d10 */
[----:B0-----:R-:W-:-:S05]  /*6f90*/  MOV R72, 0x10 ;  /* 0x0000001000487802 */ /* 0x001fca0000000f00 */
[----:B------:R-:W-:-:S06]  /*6fa0*/  IMAD.WIDE.U32 R72, R165, R72, UR24 ;  /* 0x00000018a5487e25 */ /* 0x000fcc000f8e0048 */
[----:B------:R-:W5:Y:S01]  /*6fb0*/  LDG.E.128 R72, desc[UR16][R72.64] ;  /* 0x0000001048487981 */ /* 0x000f62000c1e1d00 */
[----:B------:R-:W-:Y:S05]  /*6fc0*/  @!P0 BRA `(.L_x_12791) ;  /* 0x0000000c00988947 */ /* 0x000fea0003800000 */
[----:B------:R-:W-:Y:S05]  /*6fd0*/  @!P1 BRA `(.L_x_12792) ;  /* 0x0000000800009947 */ /* 0x000fea0003800000 */
[----:B------:R-:W-:Y:S01]  /*6fe0*/  LOP3.LUT P3, RZ, R84, 0xff, RZ, 0xc0, !PT ;  /* 0x000000ff54ff7812 */ /* 0x000fe2000786c0ff */
[--C-:B------:R-:W-:Y:S01]  /*6ff0*/  FFMA.FTZ R122, R122, UR11, R79.reuse ;  /* 0x0000000b7a7a7c23 */ /* 0x100fe2000801004f */
[----:B------:R-:W-:Y:S02]  /*7000*/  CS2R R76, SRZ ;  /* 0x00000000004c7805 */ /* 0x000fe4000001ff00 */
[----:B------:R-:W-:Y:S02]  /*7010*/  LOP3.LUT P4, RZ, R84, 0xff00, RZ, 0xc0, !PT ;  /* 0x0000ff0054ff7812 */ /* 0x000fe4000788c0ff */
[----:B------:R-:W-:Y:S01]  /*7020*/  CS2R R86, SRZ ;  /* 0x0000000000567805 */ /* 0x000fe2000001ff00 */
[----:B------:R-:W-:Y:S01]  /*7030*/  FADD.FTZ R122, R169, -R122 ;  /* 0x8000007aa97a7221 */ /* 0x000fe20000010000 */
[--C-:B------:R-:W-:Y:S01]  /*7040*/  FFMA.FTZ R124, R124, UR11, R79.reuse ;  /* 0x0000000b7c7c7c23 */ /* 0x100fe2000801004f */
[----:B------:R-:W-:Y:S01]  /*7050*/  MOV R89, RZ ;  /* 0x000000ff00597202 */ /* 0x000fe20000000f00 */
[----:B------:R-:W-:Y:S01]  /*7060*/  FFMA.FTZ R125, R125, UR11, R79 ;  /* 0x0000000b7d7d7c23 */ /* 0x000fe2000801004f */
[----:B------:R-:W-:Y:S01]  /*7070*/  FFMA.FTZ R64, R122, UR10, R40 ;  /* 0x0000000a7a407c23 */ /* 0x000fe20008010028 */
[----:B------:R-:W-:Y:S01]  /*7080*/  FADD.FTZ R124, R171, -R124 ;  /* 0x8000007cab7c7221 */ /* 0x000fe20000010000 */
[----:B------:R-:W-:Y:S01]  /*7090*/  MOV R78, RZ ;  /* 0x000000ff004e7202 */ /* 0x000fe20000000f00 */
[----:B------:R-:W-:Y:S01]  /*70a0*/  FADD.FTZ R172, R172, -R125 ;  /* 0x8000007dacac7221 */ /* 0x000fe20000010000 */
[----:B------:R-:W0:Y:S01]  /*70b0*/  @P3 LDC R65, c[0x0][0x408] ;  /* 0x00010200ff413b82 */ /* 0x000e220000000800 */
[C---:B------:R-:W-:Y:S01]  /*70c0*/  @P3 FMUL.FTZ R66, R64.reuse, UR7 ;  /* 0x0000000740423c20 */ /* 0x040fe20008410000 */
[----:B------:R-:W-:-:S03]  /*70d0*/  @P3 FMUL.FTZ R67, R64, UR7 ;  /* 0x0000000740433c20 */ /* 0x000fc60008410000 */
[----:B0-----:R-:W-:Y:S01]  /*70e0*/  @P3 FMUL.FTZ R65, R66, R65 ;  /* 0x0000004142413220 */ /* 0x001fe20000410000 */
[--C-:B-----5:R-:W-:Y:S02]  /*70f0*/  @P3 HADD2.F32 R66, -RZ, R72.reuse.H0_H0 ;  /* 0x20000048ff423230 */ /* 0x120fe40000004100 */
[----:B------:R-:W-:-:S03]  /*7100*/  @P4 HADD2.F32 R72, -RZ, R72.H1_H1 ;  /* 0x30000048ff484230 */ /* 0x000fc60000004100 */
[----:B------:R-:W-:Y:S01]  /*7110*/  @P3 FMUL.FTZ R76, R66, R65 ;  /* 0x00000041424c3220 */ /* 0x000fe20000410000 */
[----:B------:R-:W-:Y:S01]  /*7120*/  FFMA.FTZ R65, R123, UR11, R79 ;  /* 0x0000000b7b417c23 */ /* 0x000fe2000801004f */
[----:B------:R-:W0:Y:S01]  /*7130*/  @P3 LDC R66, c[0x0][0x408] ;  /* 0x00010200ff423b82 */ /* 0x000e220000000800 */
[----:B------:R-:W-:Y:S02]  /*7140*/  CS2R R122, SRZ ;  /* 0x00000000007a7805 */ /* 0x000fe4000001ff00 */
        /* <DEDUP_REMOVED lines=16> */
[----:B------:R-:W0:Y:S01]  /*7250*/  @P3 LDC R67, c[0x0][0x408] ;  /* 0x00010200ff433b82 */ /* 0x000e220000000800 */
[----:B------:R-:W-:Y:S02]  /*7260*/  HFMA2 R124, -RZ, RZ, 0, 0 ;  /* 0x00000000ff7c7431 */ /* 0x000fe400000001ff */
        /* <DEDUP_REMOVED lines=87> */
.L_x_12792:
[--C-:B------:R-:W-:Y:S01]  /*77e0*/  FFMA.FTZ R122, R122, UR11, R79.reuse ;  /* 0x0000000b7a7a7c23 */ /* 0x100fe2000801004f */
[----:B------:R-:W-:Y:S01]  /*77f0*/  LOP3.LUT P3, RZ, R84, 0xff, RZ, 0xc0, !PT ;  /* 0x000000ff54ff7812 */ /* 0x000fe2000786c0ff */
[----:B------:R-:W-:Y:S02]  /*7800*/  HFMA2 R76, -RZ, RZ, 0, 0 ;  /* 0x00000000ff4c7431 */ /* 0x000fe400000001ff */
[--C-:B------:R-:W-:Y:S01]  /*7810*/  FFMA.FTZ R123, R123, UR11, R79.reuse ;  /* 0x0000000b7b7b7c23 */ /* 0x100fe2000801004f */
[----:B------:R-:W-:Y:S01]  /*7820*/  FADD.FTZ R122, R169, -R122 ;  /* 0x8000007aa97a7221 */ /* 0x000fe20000010000 */
[----:B------:R-:W-:Y:S02]  /*7830*/  HFMA2 R87, -RZ, RZ, 0, 0 ;  /* 0x00000000ff577431 */ /* 0x000fe400000001ff */
[----:B------:R-:W-:Y:S01]  /*7840*/  FFMA.FTZ R124, R124, UR11, R79 ;  /* 0x0000000b7c7c7c23 */ /* 0x000fe2000801004f */
[----:B------:R-:W-:Y:S01]  /*7850*/  FADD.FTZ R123, R170, -R123 ;  /* 0x8000007baa7b7221 */ /* 0x000fe20000010000 */
[----:B------:R-:W-:Y:S01]  /*7860*/  FFMA.FTZ R122, R122, UR10, R40 ;  /* 0x0000000a7a7a7c23 */ /* 0x000fe20008010028 */
[----:B------:R-:W-:-:S02]  /*7870*/  HFMA2 R89, -RZ, RZ, 0, 0 ;  /* 0x00000000ff597431 */ /* 0x000fc400000001ff */
[----:B------:R-:W-:Y:S01]  /*7880*/  FADD.FTZ R124, R171, -R124 ;  /* 0x8000007cab7c7221 */ /* 0x000fe20000010000 */
[--C-:B------:R-:W-:Y:S01]  /*7890*/  FFMA.FTZ R125, R125, UR11, R79.reuse ;  /* 0x0000000b7d7d7c23 */ /* 0x100fe2000801004f */
[----:B------:R-:W-:Y:S01]  /*78a0*/  FMUL.FTZ R78, R122, UR7 ;  /* 0x000000077a4e7c20 */ /* 0x000fe20008410000 */
[----:B------:R-:W-:Y:S01]  /*78b0*/  FFMA.FTZ R173, R173, UR11, R79 ;  /* 0x0000000badad7c23 */ /* 0x000fe2000801004f */
[----:B-----5:R-:W-:Y:S02]  /*78c0*/  @P3 HADD2.F32 R77, -RZ, R72.H0_H0 ;  /* 0x20000048ff4d3230 */ /* 0x020fe40000004100 */
[----:B------:R-:W-:Y:S01]  /*78d0*/  FFMA.FTZ R124, R124, UR10, R42 ;  /* 0x0000000a7c7c7c23 */ /* 0x000fe2000801002a */
[----:B------:R-:W-:Y:S01]  /*78e0*/  FMUL.FTZ R78, R78, UR23 ;  /* 0x000000174e4e7c20 */ /* 0x000fe20008410000 */
[----:B------:R-:W-:Y:S02]  /*78f0*/  @P3 HADD2.F32 R86, -RZ, R12.H0_H0 ;  /* 0x2000000cff563230 */ /* 0x000fe40000004100 */
[----:B------:R-:W-:Y:S01]  /*7900*/  FADD.FTZ R125, R172, -R125 ;  /* 0x8000007dac7d7221 */ /* 0x000fe20000010000 */
[----:B------:R-:W-:Y:S01]  /*7910*/  FADD.FTZ R173, R174, -R173 ;  /* 0x800000adaead7221 */ /* 0x000fe20000010000 */
[-C--:B------:R-:W-:Y:S01]  /*7920*/  @P3 FMUL.FTZ R76, R77, R78.reuse ;  /* 0x0000004e4d4c3220 */ /* 0x080fe20000410000 */
[----:B------:R-:W-:Y:S01]  /*7930*/  MOV R77, RZ ;  /* 0x000000ff004d7202 */ /* 0x000fe20000000f00 */
[----:B------:R-:W-:Y:S01]  /*7940*/  @P3 FMUL.FTZ R77, R86, R78 ;  /* 0x0000004e564d3220 */ /* 0x000fe20000410000 */
[----:B------:R-:W-:Y:S01]  /*7950*/  LOP3.LUT P3, RZ, R84, 0xff00, RZ, 0xc0, !PT ;  /* 0x0000ff0054ff7812 */ /* 0x000fe2000786c0ff */
[----:B------:R-:W-:Y:S01]  /*7960*/  FFMA.FTZ R78, R123, UR10, R41 ;  /* 0x0000000a7b4e7c23 */ /* 0x000fe20008010029 */
[----:B------:R-:W-:Y:S01]  /*7970*/  CS2R R122, SRZ ;  /* 0x00000000007a7805 */ /* 0x000fe2000001ff00 */
[----:B------:R-:W-:Y:S01]  /*7980*/  FFMA.FTZ R173, R173, UR10, R44 ;  /* 0x0000000aadad7c23 */ /* 0x000fe2000801002c */
[--C-:B------:R-:W-:Y:S01]  /*7990*/  FFMA.FTZ R175, R175, UR11, R79.reuse ;  /* 0x0000000bafaf7c23 */ /* 0x100fe2000801004f */
[----:B------:R-:W-:Y:S01]  /*79a0*/  FMUL.FTZ R78, R78, UR7 ;  /* 0x000000074e4e7c20 */ /* 0x000fe20008410000 */
[----:B------:R-:W-:Y:S01]  /*79b0*/  LOP3.LUT P4, RZ, R85, 0xff00, RZ, 0xc0, !PT ;  /* 0x0000ff0055ff7812 */ /* 0x000fe2000788c0ff */
[----:B------:R-:W-:Y:S01]  /*79c0*/  FFMA.FTZ R177, R177, UR11, R79 ;  /* 0x0000000bb1b17c23 */ /* 0x000fe2000801004f */
[----:B------:R-:W-:Y:S01]  /*79d0*/  FADD.FTZ R175, R176, -R175 ;  /* 0x800000afb0af7221 */ /* 0x000fe20000010000 */
[----:B------:R-:W-:Y:S01]  /*79e0*/  FMUL.FTZ R78, R78, UR23 ;  /* 0x000000174e4e7c20 */ /* 0x000fe20008410000 */
[----:B------:R-:W-:Y:S01]  /*79f0*/  LOP3.LUT P5, RZ, R85, 0xff0000, RZ, 0xc0, !PT ;  /* 0x00ff000055ff7812 */ /* 0x000fe200078ac0ff */
[----:B------:R-:W-:Y:S01]  /*7a00*/  FADD.FTZ R178, R178, -R177 ;  /* 0x800000b1b2b27221 */ /* 0x000fe20000010000 */
[----:B------:R-:W-:Y:S01]  /*7a10*/  FFMA.FTZ R175, R175, UR10, R45 ;  /* 0x0000000aafaf7c23 */ /* 0x000fe2000801002d */
[----:B------:R-:W-:-:S02]  /*7a20*/  @P3 HADD2.F32 R72, -RZ, R72.H1_H1 ;  /* 0x30000048ff483230 */ /* 0x000fc40000004100 */
[----:B------:R-:W-:Y:S01]  /*7a30*/  FFMA.FTZ R179, R179, UR11, R79 ;  /* 0x0000000bb3b37c23 */ /* 0x000fe2000801004f */
[----:B------:R-:W-:Y:S02]  /*7a40*/  @P3 HADD2.F32 R86, -RZ, R12.H1_H1 ;  /* 0x3000000cff563230 */ /* 0x000fe40000004100 */
[----:B------:R-:W-:Y:S01]  /*7a50*/  FFMA.FTZ R178, R178, UR10, R46 ;  /* 0x0000000ab2b27c23 */ /* 0x000fe2000801002e */
[-C--:B------:R-:W-:Y:S01]  /*7a60*/  @P3 FMUL.FTZ R87, R72, R78.reuse ;  /* 0x0000004e48573220 */ /* 0x080fe20000410000 */
[----:B------:R-:W-:Y:S01]  /*7a70*/  MOV R72, RZ ;  /* 0x000000ff00487202 */ /* 0x000fe20000000f00 */
[----:B------:R-:W-:Y:S01]  /*7a80*/  @P3 FMUL.FTZ R72, R86, R78 ;  /* 0x0000004e56483220 */ /* 0x000fe20000410000 */
[----:B------:R-:W-:Y:S01]  /*7a90*/  LOP3.LUT P3, RZ, R84, 0xff0000, RZ, 0xc0, !PT ;  /* 0x00ff000054ff7812 */ /* 0x000fe2000786c0ff */
[----:B------:R-:W-:Y:S01]  /*7aa0*/  FMUL.FTZ R78, R124, UR7 ;  /* 0x000000077c4e7c20 */ /* 0x000fe20008410000 */
[----:B------:R-:W-:Y:S01]  /*7ab0*/  MOV R124, RZ ;  /* 0x000000ff007c7202 */ /* 0x000fe20000000f00 */
[----:B------:R-:W-:Y:S01]  /*7ac0*/  FADD.FTZ R180, R180, -R179 ;  /* 0x800000b3b4b47221 */ /* 0x000fe20000010000 */
[----:B------:R-:W-:Y:S01]  /*7ad0*/  F2FP.F16.F32.PACK_AB R72, R72, R77 ;  /* 0x0000004d4848723e */ /* 0x000fe200000000ff */
[----:B------:R-:W-:-:S02]  /*7ae0*/  FMUL.FTZ R78, R78, UR23 ;  /* 0x000000174e4e7c20 */ /* 0x000fc40008410000 */
[----:B------:R-:W-:-:S04]  /*7af0*/  FFMA.FTZ R126, R180, UR10, R47 ;  /* 0x0000000ab47e7c23 */ /* 0x000fc8000801002f */
[----:B------:R-:W-:Y:S02]  /*7b00*/  FMUL.FTZ R126, R126, UR7 ;  /* 0x000000077e7e7c20 */ /* 0x000fe40008410000 */
[----:B------:R-:W-:Y:S02]  /*7b10*/  @P3 HADD2.F32 R86, -RZ, R73.H0_H0 ;  /* 0x20000049ff563230 */ /* 0x000fe40000004100 */
[----:B------:R-:W-:-:S03]  /*7b20*/  FMUL.FTZ R126, R126, UR23 ;  /* 0x000000177e7e7c20 */ /* 0x000fc60008410000 */
[----:B------:R-:W-:Y:S01]  /*7b30*/  @P3 FMUL.FTZ R89, R86, R78 ;  /* 0x0000004e56593220 */ /* 0x000fe20000410000 */
[----:B------:R-:W-:-:S05]  /*7b40*/  @P3 HADD2.F32 R86, -RZ, R13.H0_H0 ;  /* 0x2000000dff563230 */ /* 0x000fca0000004100 */
[----:B------:R-:W-:Y:S01]  /*7b50*/  @P3 FMUL.FTZ R123, R86, R78 ;  /* 0x0000004e567b3220 */ /* 0x000fe20000410000 */
[----:B------:R-:W-:Y:S01]  /*7b60*/  LOP3.LUT P3, RZ, R84, 0xff000000, RZ, 0xc0, !PT ;  /* 0xff00000054ff7812 */ /* 0x000fe2000786c0ff */
[----:B------:R-:W-:Y:S01]  /*7b70*/  FFMA.FTZ R78, R125, UR10, R43 ;  /* 0x0000000a7d4e7c23 */ /* 0x000fe2000801002b */
[----:B------:R-:W-:-:S03]  /*7b80*/  @P5 HADD2.F32 R125, -RZ, R15.H0_H0 ;  /* 0x2000000fff7d5230 */ /* 0x000fc60000004100 */
        /* <DEDUP_REMOVED lines=42> */
.L_x_12791:
        /* <DEDUP_REMOVED lines=10> */
[----:B------:R-:W-:Y:S01]  /*7ed0*/  FMUL.FTZ R64, R122, UR10 ;  /* 0x0000000a7a407c20 */ /* 0x000fe20008410000 */
        /* <DEDUP_REMOVED lines=118> */
.L_x_12794:
        /* <DEDUP_REMOVED lines=8> */
[----:B------:R-:W-:Y:S01]  /*86c0*/  FMUL.FTZ R122, R122, UR10 ;  /* 0x0000000a7a7a7c20 */ /* 0x000fe20008410000 */
[----:B------:R-:W-:-:S02]  /*86d0*/  HFMA2 R89, -RZ, RZ, 0, 0 ;  /* 0x00000000ff597431 */ /* 0x000fc400000001ff */
[----:B------:R-:W-:Y:S01]  /*86e0*/  FADD.FTZ R124, R171, -R124 ;  /* 0x8000007cab7c7221 */ /* 0x000fe20000010000 */
[--C-:B------:R-:W-:Y:S01]  /*86f0*/  FFMA.FTZ R125, R125, UR11, R79.reuse ;  /* 0x0000000b7d7d7c23 */ /* 0x100fe2000801004f */
[----:B------:R-:W-:Y:S01]  /*8700*/  FMUL.FTZ R78, R122, UR7 ;  /* 0x000000077a4e7c20 */ /* 0x000fe20008410000 */
[----:B------:R-:W-:Y:S01]  /*8710*/  FFMA.FTZ R173, R173, UR11, R79 ;  /* 0x0000000badad7c23 */ /* 0x000fe2000801004f */
[----:B-----5:R-:W-:Y:S02]  /*8720*/  @P3 HADD2.F32 R77, -RZ, R72.H0_H0 ;  /* 0x20000048ff4d3230 */ /* 0x020fe40000004100 */
[----:B------:R-:W-:Y:S01]  /*8730*/  FMUL.FTZ R124, R124, UR10 ;  /* 0x0000000a7c7c7c20 */ /* 0x000fe20008410000 */
        /* <DEDUP_REMOVED lines=8> */
[----:B------:R-:W-:Y:S01]  /*87c0*/  FMUL.FTZ R78, R123, UR10 ;  /* 0x0000000a7b4e7c20 */ /* 0x000fe20008410000 */
[----:B------:R-:W-:Y:S01]  /*87d0*/  CS2R R122, SRZ ;  /* 0x00000000007a7805 */ /* 0x000fe2000001ff00 */
[----:B------:R-:W-:Y:S01]  /*87e0*/  FMUL.FTZ R173, R173, UR10 ;  /* 0x0000000aadad7c20 */ /* 0x000fe20008410000 */
        /* <DEDUP_REMOVED lines=8> */
[----:B------:R-:W-:Y:S01]  /*8870*/  FMUL.FTZ R175, R175, UR10 ;  /* 0x0000000aafaf7c20 */ /* 0x000fe20008410000 */
[----:B------:R-:W-:-:S02]  /*8880*/  @P3 HADD2.F32 R72, -RZ, R72.H1_H1 ;  /* 0x30000048ff483230 */ /* 0x000fc40000004100 */
[----:B------:R-:W-:Y:S01]  /*8890*/  FFMA.FTZ R179, R179, UR11, R79 ;  /* 0x0000000bb3b37c23 */ /* 0x000fe2000801004f */
[----:B------:R-:W-:Y:S02]  /*88a0*/  @P3 HADD2.F32 R86, -RZ, R12.H1_H1 ;  /* 0x3000000cff563230 */ /* 0x000fe40000004100 */
[----:B------:R-:W-:Y:S01]  /*88b0*/  FMUL.FTZ R178, R178, UR10 ;  /* 0x0000000ab2b27c20 */ /* 0x000fe20008410000 */
        /* <DEDUP_REMOVED lines=9> */
[----:B------:R-:W-:-:S04]  /*8950*/  FMUL.FTZ R126, R180, UR10 ;  /* 0x0000000ab47e7c20 */ /* 0x000fc80008410000 */
[----:B------:R-:W-:Y:S02]  /*8960*/  FMUL.FTZ R126, R126, UR7 ;  /* 0x000000077e7e7c20 */ /* 0x000fe40008410000 */
[----:B------:R-:W-:Y:S02]  /*8970*/  @P3 HADD2.F32 R86, -RZ, R73.H0_H0 ;  /* 0x20000049ff563230 */ /* 0x000fe40000004100 */
[----:B------:R-:W-:-:S03]  /*8980*/  FMUL.FTZ R126, R126, UR23 ;  /* 0x000000177e7e7c20 */ /* 0x000fc60008410000 */
[----:B------:R-:W-:Y:S01]  /*8990*/  @P3 FMUL.FTZ R89, R86, R78 ;  /* 0x0000004e56593220 */ /* 0x000fe20000410000 */
[----:B------:R-:W-:-:S05]  /*89a0*/  @P3 HADD2.F32 R86, -RZ, R13.H0_H0 ;  /* 0x2000000dff563230 */ /* 0x000fca0000004100 */
[----:B------:R-:W-:Y:S01]  /*89b0*/  @P3 FMUL.FTZ R123, R86, R78 ;  /* 0x0000004e567b3220 */ /* 0x000fe20000410000 */
[----:B------:R-:W-:Y:S01]  /*89c0*/  LOP3.LUT P3, RZ, R84, 0xff000000, RZ, 0xc0, !PT ;  /* 0xff00000054ff7812 */ /* 0x000fe2000786c0ff */
[----:B------:R-:W-:Y:S01]  /*89d0*/  FMUL.FTZ R78, R125, UR10 ;  /* 0x0000000a7d4e7c20 */ /* 0x000fe20008410000 */
        /* <DEDUP_REMOVED lines=42> */
.L_x_12793:
        /* <DEDUP_REMOVED lines=164> */
.L_x_12796:
        /* <DEDUP_REMOVED lines=13> */
[----:B------:R-:W-:Y:S01]  /*9790*/  FFMA.FTZ R117, R117, UR11, R79 ;  /* 0x0000000b75757c23 */ /* 0x000fe2000801004f */
        /* <DEDUP_REMOVED lines=12> */
[----:B------:R-:W-:Y:S01]  /*9860*/  FFMA.FTZ R119, R119, UR11, R79 ;  /* 0x0000000b77777c23 */ /* 0x000fe2000801004f */
        /* <DEDUP_REMOVED lines=74> */
.L_x_12795:
        /* <DEDUP_REMOVED lines=129> */
.L_x_12798:
        /* <DEDUP_REMOVED lines=13> */
[----:B------:R-:W-:Y:S01]  /*a5f0*/  FFMA.FTZ R117, R117, UR11, R79 ;  /* 0x0000000b75757c23 */ /* 0x000fe2000801004f */
[----:B-----5:R-:W-:Y:S02]  /*a600*/  @P3 HADD2.F32 R77, -RZ, R72.H0_H0 ;  /* 0x20000048ff4d3230 */ /* 0x020fe40000004100 */
[----:B------:R-:W-:Y:S01]  /*a610*/  FMUL.FTZ R108, R108, UR10 ;  /* 0x0000000a6c6c7c20 */ /* 0x000fe20008410000 */
        /* <DEDUP_REMOVED lines=9> */
[----:B------:R-:W-:Y:S01]  /*a6b0*/  FADD.FTZ R118, R113, -R118 ;  /* 0x8000007671767221 */ /* 0x000fe20000010000 */
[----:B------:R-:W-:Y:S01]  /*a6c0*/  FFMA.FTZ R119, R119, UR11, R79 ;  /* 0x0000000b77777c23 */ /* 0x000fe2000801004f */
        /* <DEDUP_REMOVED lines=73> */
.L_x_12797:
        /* <DEDUP_REMOVED lines=38> */
[----:B------:R-:W-:Y:S01]  /*adc0*/  LOP3.LUT P3, RZ, R80, 0xff00, RZ, 0xc0, !PT ;  /* 0x0000ff0050ff7812 */ /* 0x000fe2000786c0ff */
[----:B------:R-:W-:Y:S02]  /*add0*/  HFMA2 R78, -RZ, RZ, 0, 0 ;  /* 0x00000000ff4e7431 */ /* 0x000fe400000001ff */
[----:B------:R-:W-:Y:S01]  /*ade0*/  FFMA.FTZ R98, R98, UR11, R79 ;  /* 0x0000000b62627c23 */ /* 0x000fe2000801004f */
[----:B------:R-:W-:Y:S01]  /*adf0*/  FADD.FTZ R65, R90, -R65 ;  /* 0x800000415a417221 */ /* 0x000fe20000010000 */
[----:B------:R-:W-:Y:S02]  /*ae00*/  CS2R R76, SRZ ;  /* 0x00000000004c7805 */ /* 0x000fe4000001ff00 */
[----:B------:R-:W-:Y:S01]  /*ae10*/  CS2R R82, SRZ ;  /* 0x0000000000527805 */ /* 0x000fe2000001ff00 */
[----:B------:R-:W-:Y:S01]  /*ae20*/  FADD.FTZ R98, R91, -R98 ;  /* 0x800000625b627221 */ /* 0x000fe20000010000 */
[----:B------:R-:W-:Y:S01]  /*ae30*/  FFMA.FTZ R64, R65, UR10, R56 ;  /* 0x0000000a41407c23 */ /* 0x000fe20008010038 */
[----:B------:R-:W-:Y:S01]  /*ae40*/  MOV R87, RZ ;  /* 0x000000ff00577202 */ /* 0x000fe20000000f00 */
[--C-:B------:R-:W-:Y:S01]  /*ae50*/  FFMA.FTZ R104, R104, UR11, R79.reuse ;  /* 0x0000000b68687c23 */ /* 0x100fe2000801004f */
[----:B------:R-:W-:Y:S01]  /*ae60*/  FFMA.FTZ R90, R105, UR11, R79 ;  /* 0x0000000b695a7c23 */ /* 0x000fe2000801004f */
[----:B------:R-:W0:Y:S01]  /*ae70*/  @P0 LDC R65, c[0x0][0x408] ;  /* 0x00010200ff410b82 */ /* 0x000e220000000800 */
[----:B------:R-:W-:Y:S01]  /*ae80*/  @P0 FMUL.FTZ R66, R64, UR7 ;  /* 0x0000000740420c20 */ /* 0x000fe20008410000 */
[----:B------:R-:W-:Y:S01]  /*ae90*/  FADD.FTZ R97, R97, -R104 ;  /* 0x8000006861617221 */ /* 0x000fe20000010000 */
[----:B------:R-:W-:-:S02]  /*aea0*/  FADD.FTZ R90, R99, -R90 ;  /* 0x8000005a635a7221 */ /* 0x000fc40000010000 */
[----:B------:R-:W-:Y:S01]  /*aeb0*/  @P0 FMUL.FTZ R67, R66, UR23 ;  /* 0x0000001742430c20 */ /* 0x000fe20008410000 */
[--C-:B-----5:R-:W-:Y:S02]  /*aec0*/  @P0 HADD2.F32 R66, -RZ, R72.reuse.H0_H0 ;  /* 0x20000048ff420230 */ /* 0x120fe40000004100 */
[----:B------:R-:W-:-:S03]  /*aed0*/  @P3 HADD2.F32 R72, -RZ, R72.H1_H1 ;  /* 0x30000048ff483230 */ /* 0x000fc60000004100 */
[----:B------:R-:W-:Y:S01]  /*aee0*/  @P0 FMUL.FTZ R78, R66, R67 ;  /* 0x00000043424e0220 */ /* 0x000fe20000410000 */
[----:B------:R-:W-:Y:S01]  /*aef0*/  @P0 FMUL.FTZ R66, R64, UR7 ;  /* 0x0000000740420c20 */ /* 0x000fe20008410000 */
[----:B------:R-:W1:Y:S03]  /*af00*/  @P3 LDC R67, c[0x0][0x408] ;  /* 0x00010200ff433b82 */ /* 0x000e660000000800 */
        /* <DEDUP_REMOVED lines=13> */
[----:B------:R-:W1:Y:S01]  /*afe0*/  @P0 LDC R68, c[0x0][0x408] ;  /* 0x00010200ff440b82 */ /* 0x000e620000000800 */
[----:B0-----:R-:W-:Y:S01]  /*aff0*/  @P3 FMUL.FTZ R69, R69, R66 ;  /* 0x0000004245453220 */ /* 0x001fe20000410000 */
[----:B------:R-:W-:-:S05]  /*b000*/  @P3 HADD2.F32 R66, -RZ, R20.H1_H1 ;  /* 0x30000014ff423230 */ /* 0x000fca0000004100 */
[----:B------:R-:W-:Y:S01]  /*b010*/  @P3 FMUL.FTZ R72, R69, R66 ;  /* 0x0000004245483220 */ /* 0x000fe20000410000 */
[----:B------:R-:W-:Y:S01]  /*b020*/  FFMA.FTZ R66, R67, UR10, R58 ;  /* 0x0000000a43427c23 */ /* 0x000fe2000801003a */
[----:B------:R-:W-:-:S03]  /*b030*/  LOP3.LUT P3, RZ, R80, 0xff000000, RZ, 0xc0, !PT ;  /* 0xff00000050ff7812 */ /* 0x000fc6000786c0ff */
[C---:B------:R-:W-:Y:S01]  /*b040*/  @P0 FMUL.FTZ R67, R66.reuse, UR7 ;  /* 0x0000000742430c20 */ /* 0x040fe20008410000 */
[----:B------:R-:W-:Y:S01]  /*b050*/  @P0 FMUL.FTZ R84, R66, UR7 ;  /* 0x0000000742540c20 */ /* 0x000fe20008410000 */
[----:B------:R-:W-:Y:S02]  /*b060*/  F2FP.F16.F32.PACK_AB R72, R72, R76 ;  /* 0x0000004c4848723e */ /* 0x000fe400000000ff */
[----:B-1----:R-:W-:Y:S01]  /*b070*/  @P0 FMUL.FTZ R69, R67, R68 ;  /* 0x0000004443450220 */ /* 0x002fe20000410000 */
[--C-:B------:R-:W-:Y:S01]  /*b080*/  @P0 HADD2.F32 R68, -RZ, R73.reuse.H0_H0 ;  /* 0x20000049ff440230 */ /* 0x100fe20000004100 */
[----:B------:R-:W0:Y:S04]  /*b090*/  @P0 LDC R67, c[0x0][0x408] ;  /* 0x00010200ff430b82 */ /* 0x000e280000000800 */
[----:B------:R-:W-:Y:S01]  /*b0a0*/  @P0 FMUL.FTZ R83, R68, R69 ;  /* 0x0000004544530220 */ /* 0x000fe20000410000 */
[----:B------:R-:W-:Y:S01]  /*b0b0*/  FFMA.FTZ R68, R101, UR11, R79 ;  /* 0x0000000b65447c23 */ /* 0x000fe2000801004f */
[----:B------:R-:W-:-:S03]  /*b0c0*/  @P3 HADD2.F32 R73, -RZ, R73.H1_H1 ;  /* 0x30000049ff493230 */ /* 0x000fc60000004100 */
[----:B------:R-:W-:Y:S02]  /*b0d0*/  FADD.FTZ R70, R93, -R68 ;  /* 0x800000445d467221 */ /* 0x000fe40000010000 */
[----:B------:R-:W1:Y:S01]  /*b0e0*/  @P3 LDC R68, c[0x0][0x408] ;  /* 0x00010200ff443b82 */ /* 0x000e620000000800 */
[----:B0-----:R-:W-:Y:S01]  /*b0f0*/  @P0 FMUL.FTZ R84, R84, R67 ;  /* 0x0000004354540220 */ /* 0x001fe20000410000 */
[----:B------:R-:W-:-:S05]  /*b100*/  @P0 HADD2.F32 R67, -RZ, R21.H0_H0 ;  /* 0x20000015ff430230 */ /* 0x000fca0000004100 */
[----:B------:R-:W-:Y:S01]  /*b110*/  @P0 FMUL.FTZ R77, R84, R67 ;  /* 0x00000043544d0220 */ /* 0x000fe20000410000 */
[----:B------:R-:W-:Y:S01]  /*b120*/  FFMA.FTZ R67, R70, UR10, R59 ;  /* 0x0000000a46437c23 */ /* 0x000fe2000801003b */
[----:B------:R-:W-:Y:S01]  /*b130*/  LOP3.LUT P0, RZ, R81, 0xff, RZ, 0xc0, !PT ;  /* 0x000000ff51ff7812 */ /* 0x000fe2000780c0ff */
[----:B------:R-:W-:Y:S02]  /*b140*/  HFMA2 R84, -RZ, RZ, 0, 0 ;  /* 0x00000000ff547431 */ /* 0x000fe400000001ff */
[----:B------:R-:W-:-:S04]  /*b150*/  @P3 FMUL.FTZ R69, R67, UR7 ;  /* 0x0000000743453c20 */ /* 0x000fc80008410000 */
[----:B-1----:R-:W-:Y:S01]  /*b160*/  @P3 FMUL.FTZ R70, R69, R68 ;  /* 0x0000004445463220 */ /* 0x002fe20000410000 */
[----:B------:R-:W-:Y:S01]  /*b170*/  FFMA.FTZ R69, R102, UR11, R79 ;  /* 0x0000000b66457c23 */ /* 0x000fe2000801004f */
[----:B------:R-:W0:Y:S02]  /*b180*/  @P3 LDC R68, c[0x0][0x408] ;  /* 0x00010200ff443b82 */ /* 0x000e240000000800 */
[----:B------:R-:W-:Y:S01]  /*b190*/  @P3 FMUL.FTZ R84, R73, R70 ;  /* 0x0000004649543220 */ /* 0x000fe20000410000 */
[----:B------:R-:W-:Y:S01]  /*b1a0*/  FADD.FTZ R71, R94, -R69 ;  /* 0x800000455e477221 */ /* 0x000fe20000010000 */
[----:B------:R-:W-:-:S04]  /*b1b0*/  @P3 FMUL.FTZ R73, R67, UR7 ;  /* 0x0000000743493c20 */ /* 0x000fc80008410000 */
[----:B------:R-:W1:Y:S08]  /*b1c0*/  @P0 LDC R69, c[0x0][0x408] ;  /* 0x00010200ff450b82 */ /* 0x000e700000000800 */
[----:B------:R-:W2:Y:S01]  /*b1d0*/  @P0 LDC R86, c[0x0][0x408] ;  /* 0x00010200ff560b82 */ /* 0x000ea20000000800 */
[----:B0-----:R-:W-:Y:S01]  /*b1e0*/  @P3 FMUL.FTZ R85, R73, R68 ;  /* 0x0000004449553220 */ /* 0x001fe20000410000 */
[----:B------:R-:W-:Y:S01]  /*b1f0*/  @P3 HADD2.F32 R68, -RZ, R21.H1_H1 ;  /* 0x30000015ff443230 */ /* 0x000fe20000004100 */
[----:B------:R-:W-:-:S04]  /*b200*/  MOV R73, RZ ;  /* 0x000000ff00497202 */ /* 0x000fc80000000f00 */
[----:B------:R-:W-:Y:S01]  /*b210*/  @P3 FMUL.FTZ R73, R85, R68 ;  /* 0x0000004455493220 */ /* 0x000fe20000410000 */
[----:B------:R-:W-:Y:S01]  /*b220*/  LOP3.LUT P3, RZ, R81, 0xff00, RZ, 0xc0, !PT ;  /* 0x0000ff0051ff7812 */ /* 0x000fe2000786c0ff */
[----:B------:R-:W-:Y:S01]  /*b230*/  FFMA.FTZ R68, R71, UR10, R60 ;  /* 0x0000000a47447c23 */ /* 0x000fe2000801003c */
[----:B------:R-:W-:Y:S02]  /*b240*/  HFMA2 R85, -RZ, RZ, 0, 0 ;  /* 0x00000000ff557431 */ /* 0x000fe400000001ff */
[----:B------:R-:W-:Y:S01]  /*b250*/  F2FP.F16.F32.PACK_AB R73, R73, R77 ;  /* 0x0000004d4949723e */ /* 0x000fe200000000ff */
[----:B------:R-:W-:-:S04]  /*b260*/  @P0 FMUL.FTZ R70, R68, UR7 ;  /* 0x0000000744460c20 */ /* 0x000fc80008410000 */
[----:B-1----:R-:W-:Y:S01]  /*b270*/  @P0 FMUL.FTZ R70, R70, R69 ;  /* 0x0000004546460220 */ /* 0x002fe20000410000 */
[----:B------:R-:W-:-:S03]  /*b280*/  @P0 HADD2.F32 R69, -RZ, R74.H0_H0 ;  /* 0x2000004aff450230 */ /* 0x000fc60000004100 */
[----:B------:R-:W0:Y:S01]  /*b290*/  @P3 LDC R71, c[0x0][0x408] ;  /* 0x00010200ff473b82 */ /* 0x000e220000000800 */
[----:B------:R-:W-:Y:S02]  /*b2a0*/  @P3 HADD2.F32 R74, -RZ, R74.H1_H1 ;  /* 0x3000004aff4a3230 */ /* 0x000fe40000004100 */
[----:B------:R-:W-:Y:S01]  /*b2b0*/  @P0 FMUL.FTZ R85, R69, R70 ;  /* 0x0000004645550220 */ /* 0x000fe20000410000 */
[----:B------:R-:W-:Y:S01]  /*b2c0*/  @P0 FMUL.FTZ R69, R68, UR7 ;  /* 0x0000000744450c20 */ /* 0x000fe20008410000 */
[----:B------:R-:W-:Y:S01]  /*b2d0*/  FFMA.FTZ R70, R103, UR11, R79 ;  /* 0x0000000b67467c23 */ /* 0x000fe2000801004f */
[----:B------:R-:W-:Y:S02]  /*b2e0*/  HFMA2 R79, -RZ, RZ, 0, 0 ;  /* 0x00000000ff4f7431 */ /* 0x000fe400000001ff */
[----:B--2---:R-:W-:Y:S01]  /*b2f0*/  @P0 FMUL.FTZ R86, R69, R86 ;  /* 0x0000005645560220 */ /* 0x004fe20000410000 */
[----:B------:R-:W-:Y:S02]  /*b300*/  @P0 HADD2.F32 R69, -RZ, R22.H0_H0 ;  /* 0x20000016ff450230 */ /* 0x000fe40000004100 */
[----:B------:R-:W-:-:S03]  /*b310*/  FADD.FTZ R70, R95, -R70 ;  /* 0x800000465f467221 */ /* 0x000fc60000010000 */
[----:B------:R-:W-:Y:S01]  /*b320*/  @P0 FMUL.FTZ R87, R86, R69 ;  /* 0x0000004556570220 */ /* 0x000fe20000410000 */
[----:B------:R-:W-:Y:S01]  /*b330*/  FFMA.FTZ R69, R70, UR10, R61 ;  /* 0x0000000a46457c23 */ /* 0x000fe2000801003d */
[----:B------:R-:W-:Y:S01]  /*b340*/  HFMA2 R86, -RZ, RZ, 0, 0 ;  /* 0x00000000ff567431 */ /* 0x000fe200000001ff */
[----:B------:R-:W-:Y:S02]  /*b350*/  ISETP.GE.U32.AND P0, PT, R80, RZ, PT ;  /* 0x000000ff5000720c */ /* 0x000fe40003f06070 */
[----:B------:R-:W-:Y:S02]  /*b360*/  @P3 FMUL.FTZ R70, R69, UR7 ;  /* 0x0000000745463c20 */ /* 0x000fe40008410000 */
[----:B------:R-:W-:Y:S02]  /*b370*/  ISETP.GE.U32.AND.EX P0, PT, R81, 0x1000000, PT, P0 ;  /* 0x010000005100780c */ /* 0x000fe40003f06100 */
[----:B0-----:R-:W-:-:S04]  /*b380*/  @P3 FMUL.FTZ R71, R70, R71 ;  /* 0x0000004746473220 */ /* 0x001fc80000410000 */
[----:B------:R-:W-:Y:S01]  /*b390*/  @P3 FMUL.FTZ R86, R74, R71 ;  /* 0x000000474a563220 */ /* 0x000fe20000410000 */
[----:B------:R-:W-:Y:S01]  /*b3a0*/  MOV R74, RZ ;  /* 0x000000ff004a7202 */ /* 0x000fe20000000f00 */
[----:B------:R-:W0:Y:S05]  /*b3b0*/  @P3 LDC R71, c[0x0][0x408] ;  /* 0x00010200ff473b82 */ /* 0x000e2a0000000800 */
[----:B------:R-:W-:Y:S02]  /*b3c0*/  @P0 HADD2.F32 R89, -RZ, R23.H1_H1 ;  /* 0x30000017ff590230 */ /* 0x000fe40000004100 */
[----:B0-----:R-:W-:Y:S01]  /*b3d0*/  @P3 FMUL.FTZ R71, R70, R71 ;  /* 0x0000004746473220 */ /* 0x001fe20000410000 */
[----:B------:R-:W-:-:S05]  /*b3e0*/  @P3 HADD2.F32 R70, -RZ, R22.H1_H1 ;  /* 0x30000016ff463230 */ /* 0x000fca0000004100 */
[----:B------:R-:W-:Y:S01]  /*b3f0*/  @P3 FMUL.FTZ R74, R71, R70 ;  /* 0x00000046474a3220 */ /* 0x000fe20000410000 */
[----:B------:R-:W-:Y:S01]  /*b400*/  LOP3.LUT P3, RZ, R81, 0xff0000, RZ, 0xc0, !PT ;  /* 0x00ff000051ff7812 */ /* 0x000fe2000786c0ff */
[----:B------:R-:W-:Y:S01]  /*b410*/  FFMA.FTZ R70, R97, UR10, R62 ;  /* 0x0000000a61467c23 */ /* 0x000fe2000801003e */
[----:B------:R-:W-:Y:S02]  /*b420*/  MOV R81, RZ ;  /* 0x000000ff00517202 */ /* 0x000fe40000000f00 */
[----:B------:R-:W-:-:S09]  /*b430*/  F2FP.F16.F32.PACK_AB R74, R74, R87 ;  /* 0x000000574a4a723e */ /* 0x000fd200000000ff */
[----:B------:R-:W0:Y:S01]  /*b440*/  @P3 LDC R71, c[0x0][0x408] ;  /* 0x00010200ff473b82 */ /* 0x000e220000000800 */
[----:B------:R-:W-:-:S04]  /*b450*/  @P3 FMUL.FTZ R88, R70, UR7 ;  /* 0x0000000746583c20 */ /* 0x000fc80008410000 */
[----:B0-----:R-:W-:Y:S01]  /*b460*/  @P3 FMUL.FTZ R88, R88, R71 ;  /* 0x0000004758583220 */ /* 0x001fe20000410000 */
[--C-:B------:R-:W-:Y:S02]  /*b470*/  @P3 HADD2.F32 R71, -RZ, R75.reuse.H0_H0 ;  /* 0x2000004bff473230 */ /* 0x100fe40000004100 */
[----:B------:R-:W-:-:S03]  /*b480*/  @P0 HADD2.F32 R75, -RZ, R75.H1_H1 ;  /* 0x3000004bff4b0230 */ /* 0x000fc60000004100 */
[----:B------:R-:W-:Y:S01]  /*b490*/  @P3 FMUL.FTZ R79, R71, R88 ;  /* 0x00000058474f3220 */ /* 0x000fe20000410000 */
[----:B------:R-:W-:Y:S01]  /*b4a0*/  @P3 FMUL.FTZ R71, R70, UR7 ;  /* 0x0000000746473c20 */ /* 0x000fe20008410000 */
[----:B------:R-:W0:Y:S03]  /*b4b0*/  @P3 LDC R88, c[0x0][0x408] ;  /* 0x00010200ff583b82 */ /* 0x000e260000000800 */
[----:B0-----:R-:W-:Y:S01]  /*b4c0*/  @P3 FMUL.FTZ R88, R71, R88 ;  /* 0x0000005847583220 */ /* 0x001fe20000410000 */
[----:B------:R-:W-:-:S05]  /*b4d0*/  @P3 HADD2.F32 R71, -RZ, R23.H0_H0 ;  /* 0x20000017ff473230 */ /* 0x000fca0000004100 */
[----:B------:R-:W-:Y:S01]  /*b4e0*/  @P3 FMUL.FTZ R81, R88, R71 ;  /* 0x0000004758513220 */ /* 0x000fe20000410000 */
[----:B------:R-:W-:Y:S01]  /*b4f0*/  FFMA.FTZ R71, R90, UR10, R63 ;  /* 0x0000000a5a477c23 */ /* 0x000fe2000801003f */
[----:B------:R-:W-:-:S03]  /*b500*/  HFMA2 R88, -RZ, RZ, 0, 0 ;  /* 0x00000000ff587431 */ /* 0x000fc600000001ff */
[----:B------:R-:W-:-:S04]  /*b510*/  FMUL.FTZ R80, R71, UR7 ;  /* 0x0000000747507c20 */ /* 0x000fc80008410000 */
[----:B------:R-:W-:Y:S01]  /*b520*/  FMUL.FTZ R90, R80, UR23 ;  /* 0x00000017505a7c20 */ /* 0x000fe20008410000 */
[----:B------:R-:W-:-:S03]  /*b530*/  MOV R80, RZ ;  /* 0x000000ff00507202 */ /* 0x000fc60000000f00 */
[C---:B------:R-:W-:Y:S01]  /*b540*/  @P0 FMUL.FTZ R88, R90.reuse, R89 ;  /* 0x000000595a580220 */ /* 0x040fe20000410000 */
[----:B------:R-:W-:-:S04]  /*b550*/  @P0 FMUL.FTZ R80, R90, R75 ;  /* 0x0000004b5a500220 */ /* 0x000fc80000410000 */
[----:B------:R-:W-:Y:S01]  /*b560*/  F2FP.F16.F32.PACK_AB R75, R88, R81 ;  /* 0x00000051584b723e */ /* 0x000fe200000000ff */
[----:B------:R-:W-:Y:S06]  /*b570*/  BRA `(.L_x_12801) ;  /* 0x0000001400287947 */ /* 0x000fec0003800000 */
.L_x_12800:
[--C-:B------:R-:W-:Y:S01]  /*b580*/  FFMA.FTZ R96, R96, UR11, R79.reuse ;  /* 0x0000000b60607c23 */ /* 0x100fe2000801004f */
[----:B------:R-:W-:Y:S01]  /*b590*/  LOP3.LUT P0, RZ, R80, 0xff, RZ, 0xc0, !PT ;  /* 0x000000ff50ff7812 */ /* 0x000fe2000780c0ff */
[----:B------:R-:W-:Y:S02]  /*b5a0*/  HFMA2 R78, -RZ, RZ, 0, 0 ;  /* 0x00000000ff4e7431 */ /* 0x000fe400000001ff */
[--C-:B------:R-:W-:Y:S01]  /*b5b0*/  FFMA.FTZ R98, R98, UR11, R79.reuse ;  /* 0x0000000b62627c23 */ /* 0x100fe2000801004f */
[----:B------:R-:W-:Y:S01]  /*b5c0*/  FADD.FTZ R77, R90, -R96 ;  /* 0x800000605a4d7221 */ /* 0x000fe20000010000 */
[----:B------:R-:W-:Y:S01]  /*b5d0*/  LOP3.LUT P3, RZ, R81, 0xff00, RZ, 0xc0, !PT ;  /* 0x0000ff0051ff7812 */ /* 0x000fe2000786c0ff */
[----:B------:R-:W-:Y:S01]  /*b5e0*/  FFMA.FTZ R104, R104, UR11, R79 ;  /* 0x0000000b68687c23 */ /* 0x000fe2000801004f */
[----:B------:R-:W-:Y:S01]  /*b5f0*/  FADD.FTZ R98, R91, -R98 ;  /* 0x800000625b627221 */ /* 0x000fe20000010000 */
[----:B------:R-:W-:Y:S01]  /*b600*/  FFMA.FTZ R77, R77, UR10, R56 ;  /* 0x0000000a4d4d7c23 */ /* 0x000fe20008010038 */
[----:B------:R-:W-:Y:S01]  /*b610*/  LOP3.LUT P4, RZ, R81, 0xff0000, RZ, 0xc0, !PT ;  /* 0x00ff000051ff7812 */ /* 0x000fe2000788c0ff */
[----:B------:R-:W-:-:S02]  /*b620*/  FADD.FTZ R97, R97, -R104 ;  /* 0x8000006861617221 */ /* 0x000fc40000010000 */
[----:B------:R-:W-:Y:S01]  /*b630*/  FMUL.FTZ R77, R77, UR7 ;  /* 0x000000074d4d7c20 */ /* 0x000fe20008410000 */
[----:B-----5:R-:W-:Y:S02]  /*b640*/  @P0 HADD2.F32 R76, -RZ, R72.H0_H0 ;  /* 0x20000048ff4c0230 */ /* 0x020fe40000004100 */
[----:B------:R-:W-:Y:S01]  /*b650*/  FFMA.FTZ R97, R97, UR10, R62 ;  /* 0x0000000a61617c23 */ /* 0x000fe2000801003e */
[----:B------:R-:W-:Y:S01]  /*b660*/  FMUL.FTZ R77, R77, UR23 ;  /* 0x000000174d4d7c20 */ /* 0x000fe20008410000 */
[----:B------:R-:W-:-:S03]  /*b670*/  @P0 HADD2.F32 R82, -RZ, R20.H0_H0 ;  /* 0x20000014ff520230 */ /* 0x000fc60000004100 */
[-C--:B------:R-:W-:Y:S01]  /*b680*/  @P0 FMUL.FTZ R78, R76, R77.reuse ;  /* 0x0000004d4c4e0220 */ /* 0x080fe20000410000 */
[----:B------:R-:W-:Y:S01]  /*b690*/  MOV R76, RZ ;  /* 0x000000ff004c7202 */ /* 0x000fe20000000f00 */
[----:B------:R-:W-:Y:S01]  /*b6a0*/  @P0 FMUL.FTZ R76, R82, R77 ;  /* 0x0000004d524c0220 */ /* 0x000fe20000410000 */
[----:B------:R-:W-:Y:S01]  /*b6b0*/  LOP3.LUT P0, RZ, R80, 0xff00, RZ, 0xc0, !PT ;  /* 0x0000ff0050ff7812 */ /* 0x000fe2000780c0ff */
[----:B------:R-:W-:Y:S01]  /*b6c0*/  FFMA.FTZ R77, R98, UR10, R57 ;  /* 0x0000000a624d7c23 */ /* 0x000fe20008010039 */
[----:B------:R-:W-:Y:S02]  /*b6d0*/  HFMA2 R82, -RZ, RZ, 0, 0 ;  /* 0x00000000ff527431 */ /* 0x000fe400000001ff */
[----:B------:R-:W-:Y:S02]  /*b6e0*/  @P4 HADD2.F32 R89, -RZ, R23.H0_H0 ;  /* 0x20000017ff594230 */ /* 0x000fe40000004100 */
[----:B------:R-:W-:-:S04]  /*b6f0*/  FMUL.FTZ R77, R77, UR7 ;  /* 0x000000074d4d7c20 */ /* 0x000fc80008410000 */
[----:B------:R-:W-:-:S03]  /*b700*/  FMUL.FTZ R77, R77, UR23 ;  /* 0x000000174d4d7c20 */ /* 0x000fc60008410000 */
[----:B------:R-:W-:Y:S02]  /*b710*/  @P0 HADD2.F32 R72, -RZ, R72.H1_H1 ;  /* 0x30000048ff480230 */ /* 0x000fe40000004100 */
[----:B------:R-:W-:-:S03]  /*b720*/  @P0 HADD2.F32 R83, -RZ, R20.H1_H1 ;  /* 0x30000014ff530230 */ /* 0x000fc60000004100 */
[-C--:B------:R-:W-:Y:S01]  /*b730*/  @P0 FMUL.FTZ R82, R72, R77.reuse ;  /* 0x0000004d48520220 */ /* 0x080fe20000410000 */
[----:B------:R-:W-:Y:S01]  /*b740*/  MOV R72, RZ ;  /* 0x000000ff00487202 */ /* 0x000fe20000000f00 */
[----:B------:R-:W-:Y:S01]  /*b750*/  @P0 FMUL.FTZ R72, R83, R77 ;  /* 0x0000004d53480220 */ /* 0x000fe20000410000 */
[----:B------:R-:W-:Y:S01]  /*b760*/  FFMA.FTZ R77, R100, UR11, R79 ;  /* 0x0000000b644d7c23 */ /* 0x000fe2000801004f */
[----:B------:R-:W-:Y:S01]  /*b770*/  LOP3.LUT P0, RZ, R80, 0xff0000, RZ, 0xc0, !PT ;  /* 0x00ff000050ff7812 */ /* 0x000fe2000780c0ff */
[----:B------:R-:W-:Y:S02]  /*b780*/  HFMA2 R83, -RZ, RZ, 0, 0 ;  /* 0x00000000ff537431 */ /* 0x000fe400000001ff */
[----:B------:R-:W-:Y:S01]  /*b790*/  FADD.FTZ R77, R92, -R77 ;  /* 0x8000004d5c4d7221 */ /* 0x000fe20000010000 */
[----:B------:R-:W-:-:S03]  /*b7a0*/  F2FP.F16.F32.PACK_AB R72, R72, R76 ;  /* 0x0000004c4848723e */ /* 0x000fc600000000ff */
[----:B------:R-:W-:-:S04]  /*b7b0*/  FFMA.FTZ R77, R77, UR10, R58 ;  /* 0x0000000a4d4d7c23 */ /* 0x000fc8000801003a */
[----:B------:R-:W-:Y:S02]  /*b7c0*/  FMUL.FTZ R84, R77, UR7 ;  /* 0x000000074d547c20 */ /* 0x000fe40008410000 */
[----:B------:R-:W-:Y:S02]  /*b7d0*/  @P0 HADD2.F32 R77, -RZ, R73.H0_H0 ;  /* 0x20000049ff4d0230 */ /* 0x000fe40000004100 */
[----:B------:R-:W-:Y:S01]  /*b7e0*/  FMUL.FTZ R84, R84, UR23 ;  /* 0x0000001754547c20 */ /* 0x000fe20008410000 */
[----:B------:R-:W-:-:S03]  /*b7f0*/  @P0 HADD2.F32 R85, -RZ, R21.H0_H0 ;  /* 0x20000015ff550230 */ /* 0x000fc60000004100 */
[-C--:B------:R-:W-:Y:S01]  /*b800*/  @P0 FMUL.FTZ R83, R77, R84.reuse ;  /* 0x000000544d530220 */ /* 0x080fe20000410000 */
[----:B------:R-:W-:Y:S01]  /*b810*/  MOV R77, RZ ;  /* 0x000000ff004d7202 */ /* 0x000fe20000000f00 */
[----:B------:R-:W-:Y:S01]  /*b820*/  @P0 FMUL.FTZ R77, R85, R84 ;  /* 0x00000054554d0220 */ /* 0x000fe20000410000 */
[----:B------:R-:W-:Y:S01]  /*b830*/  FFMA.FTZ R84, R101, UR11, R79 ;  /* 0x0000000b65547c23 */ /* 0x000fe2000801004f */
[----:B------:R-:W-:-:S03]  /*b840*/  LOP3.LUT P0, RZ, R80, 0xff000000, RZ, 0xc0, !PT ;  /* 0xff00000050ff7812 */ /* 0x000fc6000780c0ff */
[----:B------:R-:W-:-:S04]  /*b850*/  FADD.FTZ R84, R93, -R84 ;  /* 0x800000545d547221 */ /* 0x000fc80000010000 */
[----:B------:R-:W-:-:S04]  /*b860*/  FFMA.FTZ R84, R84, UR10, R59 ;  /* 0x0000000a54547c23 */ /* 0x000fc8000801003b */
[----:B------:R-:W-:Y:S01]  /*b870*/  FMUL.FTZ R85, R84, UR7 ;  /* 0x0000000754557c20 */ /* 0x000fe20008410000 */
[----:B------:R-:W-:Y:S02]  /*b880*/  HFMA2 R84, -RZ, RZ, 0, 0 ;  /* 0x00000000ff547431 */ /* 0x000fe400000001ff */
[----:B------:R-:W-:Y:S01]  /*b890*/  @P0 HADD2.F32 R86, -RZ, R73.H1_H1 ;  /* 0x30000049ff560230 */ /* 0x000fe20000004100 */
[----:B------:R-:W-:Y:S01]  /*b8a0*/  MOV R73, RZ ;  /* 0x000000ff00497202 */ /* 0x000fe20000000f00 */
[----:B------:R-:W-:-:S04]  /*b8b0*/  FMUL.FTZ R85, R85, UR23 ;  /* 0x0000001755557c20 */ /* 0x000fc80008410000 */
[----:B------:R-:W-:Y:S01]  /*b8c0*/  @P0 FMUL.FTZ R84, R86, R85 ;  /* 0x0000005556540220 */ /* 0x000fe20000410000 */
[----:B------:R-:W-:-:S05]  /*b8d0*/  @P0 HADD2.F32 R86, -RZ, R21.H1_H1 ;  /* 0x30000015ff560230 */ /* 0x000fca0000004100 */
[----:B------:R-:W-:Y:S01]  /*b8e0*/  @P0 FMUL.FTZ R73, R86, R85 ;  /* 0x0000005556490220 */ /* 0x000fe20000410000 */
[----:B------:R-:W-:Y:S01]  /*b8f0*/  FFMA.FTZ R85, R102, UR11, R79 ;  /* 0x0000000b66557c23 */ /* 0x000fe2000801004f */
[----:B------:R-:W-:-:S03]  /*b900*/  LOP3.LUT P0, RZ, R81, 0xff, RZ, 0xc0, !PT ;  /* 0x000000ff51ff7812 */ /* 0x000fc6000780c0ff */
[----:B------:R-:W-:Y:S01]  /*b910*/  FADD.FTZ R85, R94, -R85 ;  /* 0x800000555e557221 */ /* 0x000fe20000010000 */
[----:B------:R-:W-:-:S03]  /*b920*/  F2FP.F16.F32.PACK_AB R73, R73, R77 ;  /* 0x0000004d4949723e */ /* 0x000fc600000000ff */
[----:B------:R-:W-:-:S04]  /*b930*/  FFMA.FTZ R85, R85, UR10, R60 ;  /* 0x0000000a55557c23 */ /* 0x000fc8000801003c */
[----:B------:R-:W-:Y:S01]  /*b940*/  FMUL.FTZ R86, R85, UR7 ;  /* 0x0000000755567c20 */ /* 0x000fe20008410000 */
[----:B------:R-:W-:Y:S02]  /*b950*/  HFMA2 R85, -RZ, RZ, 0, 0 ;  /* 0x00000000ff557431 */ /* 0x000fe400000001ff */
[----:B------:R-:W-:Y:S02]  /*b960*/  @P0 HADD2.F32 R87, -RZ, R74.H0_H0 ;  /* 0x2000004aff570230 */ /* 0x000fe40000004100 */
[----:B------:R-:W-:Y:S01]  /*b970*/  FMUL.FTZ R86, R86, UR23 ;  /* 0x0000001756567c20 */ /* 0x000fe20008410000 */
[----:B------:R-:W-:-:S03]  /*b980*/  @P0 HADD2.F32 R88, -RZ, R22.H0_H0 ;  /* 0x20000016ff580230 */ /* 0x000fc60000004100 */
[-C--:B------:R-:W-:Y:S01]  /*b990*/  @P0 FMUL.FTZ R85, R87, R86.reuse ;  /* 0x0000005657550220 */ /* 0x080fe20000410000 */
[----:B------:R-:W-:Y:S01]  /*b9a0*/  MOV R87, RZ ;  /* 0x000000ff00577202 */ /* 0x000fe20000000f00 */
[----:B------:R-:W-:Y:S01]  /*b9b0*/  @P0 FMUL.FTZ R87, R88, R86 ;  /* 0x0000005658570220 */ /* 0x000fe20000410000 */
[----:B------:R-:W-:Y:S01]  /*b9c0*/  FFMA.FTZ R86, R103, UR11, R79 ;  /* 0x0000000b67567c23 */ /* 0x000fe2000801004f */
[----:B------:R-:W-:-:S03]  /*b9d0*/  ISETP.GE.U32.AND P0, PT, R80, RZ, PT ;  /* 0x000000ff5000720c */ /* 0x000fc60003f06070 */
[----:B------:R-:W-:Y:S01]  /*b9e0*/  FADD.FTZ R86, R95, -R86 ;  /* 0x800000565f567221 */ /* 0x000fe20000010000 */
[----:B------:R-:W-:Y:S01]  /*b9f0*/  ISETP.GE.U32.AND.EX P0, PT, R81, 0x1000000, PT, P0 ;  /* 0x010000005100780c */ /* 0x000fe20003f06100 */
[----:B------:R-:W-:Y:S01]  /*ba00*/  @P3 HADD2.F32 R81, -RZ, R74.H1_H1 ;  /* 0x3000004aff513230 */ /* 0x000fe20000004100 */
[----:B------:R-:W-:Y:S01]  /*ba10*/  MOV R74, RZ ;  /* 0x000000ff004a7202 */ /* 0x000fe20000000f00 */
[----:B------:R-:W-:Y:S01]  /*ba20*/  FFMA.FTZ R80, R86, UR10, R61 ;  /* 0x0000000a56507c23 */ /* 0x000fe2000801003d */
[----:B------:R-:W-:-:S03]  /*ba30*/  HFMA2 R86, -RZ, RZ, 0, 0 ;  /* 0x00000000ff567431 */ /* 0x000fc600000001ff */
[----:B------:R-:W-:-:S04]  /*ba40*/  FMUL.FTZ R80, R80, UR7 ;  /* 0x0000000750507c20 */ /* 0x000fc80008410000 */
[----:B------:R-:W-:Y:S02]  /*ba50*/  FMUL.FTZ R80, R80, UR23 ;  /* 0x0000001750507c20 */ /* 0x000fe40008410000 */
[----:B------:R-:W-:Y:S02]  /*ba60*/  @P0 HADD2.F32 R90, -RZ, R75.H1_H1 ;  /* 0x3000004bff5a0230 */ /* 0x000fe40000004100 */
[----:B------:R-:W-:Y:S01]  /*ba70*/  @P3 FMUL.FTZ R86, R81, R80 ;  /* 0x0000005051563220 */ /* 0x000fe20000410000 */
[----:B------:R-:W-:Y:S02]  /*ba80*/  @P3 HADD2.F32 R81, -RZ, R22.H1_H1 ;  /* 0x30000016ff513230 */ /* 0x000fe40000004100 */
[----:B------:R-:W-:-:S03]  /*ba90*/  @P0 HADD2.F32 R92, -RZ, R23.H1_H1 ;  /* 0x30000017ff5c0230 */ /* 0x000fc60000004100 */
[----:B------:R-:W-:Y:S01]  /*baa0*/  @P3 FMUL.FTZ R74, R81, R80 ;  /* 0x00000050514a3220 */ /* 0x000fe20000410000 */
[----:B------:R-:W-:Y:S01]  /*bab0*/  FFMA.FTZ R80, R105, UR11, R79 ;  /* 0x0000000b69507c23 */ /* 0x000fe2000801004f */
[----:B------:R-:W-:Y:S01]  /*bac0*/  FMUL.FTZ R79, R97, UR7 ;  /* 0x00000007614f7c20 */ /* 0x000fe20008410000 */
[----:B------:R-:W-:Y:S02]  /*bad0*/  @P4 HADD2.F32 R81, -RZ, R75.H0_H0 ;  /* 0x2000004bff514230 */ /* 0x000fe40000004100 */
[----:B------:R-:W-:Y:S01]  /*bae0*/  FADD.FTZ R88, R99, -R80 ;  /* 0x8000005063587221 */ /* 0x000fe20000010000 */
[----:B------:R-:W-:Y:S01]  /*baf0*/  FMUL.FTZ R80, R79, UR23 ;  /* 0x000000174f507c20 */ /* 0x000fe20008410000 */
[----:B------:R-:W-:Y:S01]  /*bb00*/  HFMA2 R79, -RZ, RZ, 0, 0 ;  /* 0x00000000ff4f7431 */ /* 0x000fe200000001ff */
[----:B------:R-:W-:Y:S02]  /*bb10*/  F2FP.F16.F32.PACK_AB R74, R74, R87 ;  /* 0x000000574a4a723e */ /* 0x000fe400000000ff */
[-C--:B------:R-:W-:Y:S01]  /*bb20*/  @P4 FMUL.FTZ R79, R81, R80.reuse ;  /* 0x00000050514f4220 */ /* 0x080fe20000410000 */
[----:B------:R-:W-:Y:S01]  /*bb30*/  MOV R81, RZ ;  /* 0x000000ff00517202 */ /* 0x000fe20000000f00 */
[----:B------:R-:W-:Y:S01]  /*bb40*/  @P4 FMUL.FTZ R81, R89, R80 ;  /* 0x0000005059514220 */ /* 0x000fe20000410000 */
[----:B------:R-:W-:Y:S01]  /*bb50*/  FFMA.FTZ R80, R88, UR10, R63 ;  /* 0x0000000a58507c23 */ /* 0x000fe2000801003f */
[----:B------:R-:W-:-:S03]  /*bb60*/  HFMA2 R88, -RZ, RZ, 0, 0 ;  /* 0x00000000ff587431 */ /* 0x000fc600000001ff */
[----:B------:R-:W-:-:S04]  /*bb70*/  FMUL.FTZ R80, R80, UR7 ;  /* 0x0000000750507c20 */ /* 0x000fc80008410000 */
[----:B------:R-:W-:Y:S01]  /*bb80*/  FMUL.FTZ R75, R80, UR23 ;  /* 0x00000017504b7c20 */ /* 0x000fe20008410000 */
[----:B------:R-:W-:-:S03]  /*bb90*/  MOV R80, RZ ;  /* 0x000000ff00507202 */ /* 0x000fc60000000f00 */
[-C--:B------:R-:W-:Y:S01]  /*bba0*/  @P0 FMUL.FTZ R88, R92, R75.reuse ;  /* 0x0000004b5c580220 */ /* 0x080fe20000410000 */
[----:B------:R-:W-:-:S04]  /*bbb0*/  @P0 FMUL.FTZ R80, R90, R75 ;  /* 0x0000004b5a500220 */ /* 0x000fc80000410000 */
[----:B------:R-:W-:Y:S01]  /*bbc0*/  F2FP.F16.F32.PACK_AB R75, R88, R81 ;  /* 0x00000051584b723e */ /* 0x000fe200000000ff */
[----:B------:R-:W-:Y:S06]  /*bbd0*/  BRA `(.L_x_12801) ;  /* 0x0000000c00907947 */ /* 0x000fec0003800000 */
.L_x_12799:
        /* <DEDUP_REMOVED lines=10> */
[----:B------:R-:W-:Y:S01]  /*bc80*/  FMUL.FTZ R64, R65, UR10 ;  /* 0x0000000a41407c20 */ /* 0x000fe20008410000 */
[----:B------:R-:W-:Y:S01]  /*bc90*/  CS2R R84, SRZ ;  /* 0x0000000000547805 */ /* 0x000fe2000001ff00 */
[----:B------:R-:W-:Y:S01]  /*bca0*/  FFMA.FTZ R86, R103, UR11, R79 ;  /* 0x0000000b67567c23 */ /* 0x000fe2000801004f */
[----:B------:R-:W-:Y:S01]  /*bcb0*/  MOV R87, RZ ;  /* 0x000000ff00577202 */ /* 0x000fe20000000f00 */
[----:B------:R-:W0:Y:S01]  /*bcc0*/  @P0 LDC R65, c[0x0][0x408] ;  /* 0x00010200ff410b82 */ /* 0x000e220000000800 */
[----:B------:R-:W-:Y:S01]  /*bcd0*/  @P0 FMUL.FTZ R66, R64, UR7 ;  /* 0x0000000740420c20 */ /* 0x000fe20008410000 */
[----:B-----5:R-:W-:-:S02]  /*bce0*/  @P0 HADD2.F32 R67, -RZ, R72.H0_H0 ;  /* 0x20000048ff430230 */ /* 0x020fc40000004100 */
[----:B------:R-:W-:Y:S01]  /*bcf0*/  FADD.FTZ R86, R95, -R86 ;  /* 0x800000565f567221 */ /* 0x000fe20000010000 */
[----:B------:R-:W-:Y:S02]  /*bd00*/  @P3 HADD2.F32 R72, -RZ, R72.H1_H1 ;  /* 0x30000048ff483230 */ /* 0x000fe40000004100 */
[----:B------:R-:W-:Y:S01]  /*bd10*/  @P0 FMUL.FTZ R66, R66, UR23 ;  /* 0x0000001742420c20 */ /* 0x000fe20008410000 */
[--C-:B------:R-:W-:Y:S01]  /*bd20*/  FFMA.FTZ R104, R104, UR11, R79.reuse ;  /* 0x0000000b68687c23 */ /* 0x100fe2000801004f */
[----:B------:R-:W-:Y:S02]  /*bd30*/  FFMA.FTZ R90, R105, UR11, R79 ;  /* 0x0000000b695a7c23 */ /* 0x000fe4000801004f */
[----:B------:R-:W-:Y:S01]  /*bd40*/  @P0 FMUL.FTZ R78, R67, R66 ;  /* 0x00000042434e0220 */ /* 0x000fe20000410000 */
[----:B------:R-:W-:Y:S01]  /*bd50*/  @P0 FMUL.FTZ R66, R64, UR7 ;  /* 0x0000000740420c20 */ /* 0x000fe20008410000 */
[----:B------:R-:W1:Y:S01]  /*bd60*/  @P3 LDC R67, c[0x0][0x408] ;  /* 0x00010200ff433b82 */ /* 0x000e620000000800 */
[----:B------:R-:W-:Y:S01]  /*bd70*/  FADD.FTZ R104, R97, -R104 ;  /* 0x8000006861687221 */ /* 0x000fe20000010000 */
[----:B------:R-:W-:Y:S01]  /*bd80*/  FADD.FTZ R90, R99, -R90 ;  /* 0x8000005a635a7221 */ /* 0x000fe20000010000 */
[----:B0-----:R-:W-:Y:S01]  /*bd90*/  @P0 FMUL.FTZ R66, R66, R65 ;  /* 0x0000004142420220 */ /* 0x001fe20000410000 */
[----:B------:R-:W-:-:S05]  /*bda0*/  @P0 HADD2.F32 R65, -RZ, R20.H0_H0 ;  /* 0x20000014ff410230 */ /* 0x000fca0000004100 */
[----:B------:R-:W-:Y:S01]  /*bdb0*/  @P0 FMUL.FTZ R76, R65, R66 ;  /* 0x00000042414c0220 */ /* 0x000fe20000410000 */
[----:B------:R-:W-:Y:S01]  /*bdc0*/  FMUL.FTZ R65, R98, UR10 ;  /* 0x0000000a62417c20 */ /* 0x000fe20008410000 */
[----:B------:R-:W-:-:S03]  /*bdd0*/  LOP3.LUT P0, RZ, R80, 0xff0000, RZ, 0xc0, !PT ;  /* 0x00ff000050ff7812 */ /* 0x000fc6000780c0ff */
[----:B------:R-:W-:-:S04]  /*bde0*/  @P3 FMUL.FTZ R66, R65, UR7 ;  /* 0x0000000741423c20 */ /* 0x000fc80008410000 */
[----:B-1----:R-:W-:Y:S02]  /*bdf0*/  @P3 FMUL.FTZ R67, R66, R67 ;  /* 0x0000004342433220 */ /* 0x002fe40000410000 */
[----:B------:R-:W0:Y:S02]  /*be00*/  @P3 LDC R66, c[0x0][0x408] ;  /* 0x00010200ff423b82 */ /* 0x000e240000000800 */
[----:B------:R-:W-:Y:S01]  /*be10*/  @P3 FMUL.FTZ R82, R72, R67 ;  /* 0x0000004348523220 */ /* 0x000fe20000410000 */
[----:B------:R-:W-:Y:S01]  /*be20*/  FFMA.FTZ R67, R100, UR11, R79 ;  /* 0x0000000b64437c23 */ /* 0x000fe2000801004f */
[----:B------:R-:W-:Y:S01]  /*be30*/  MOV R72, RZ ;  /* 0x000000ff00487202 */ /* 0x000fe20000000f00 */
[----:B------:R-:W-:Y:S02]  /*be40*/  @P0 HADD2.F32 R69, -RZ, R73.H0_H0 ;  /* 0x20000049ff450230 */ /* 0x000fe40000004100 */
[----:B------:R-:W-:Y:S01]  /*be50*/  FADD.FTZ R92, R92, -R67 ;  /* 0x800000435c5c7221 */ /* 0x000fe20000010000 */
[----:B------:R-:W1:Y:S01]  /*be60*/  @P0 LDC R68, c[0x0][0x408] ;  /* 0x00010200ff440b82 */ /* 0x000e620000000800 */
[----:B------:R-:W-:-:S04]  /*be70*/  @P3 FMUL.FTZ R67, R65, UR7 ;  /* 0x0000000741433c20 */ /* 0x000fc80008410000 */
[----:B0-----:R-:W-:Y:S01]  /*be80*/  @P3 FMUL.FTZ R67, R67, R66 ;  /* 0x0000004243433220 */ /* 0x001fe20000410000 */
[----:B------:R-:W-:-:S05]  /*be90*/  @P3 HADD2.F32 R66, -RZ, R20.H1_H1 ;  /* 0x30000014ff423230 */ /* 0x000fca0000004100 */
[----:B------:R-:W-:Y:S01]  /*bea0*/  @P3 FMUL.FTZ R72, R66, R67 ;  /* 0x0000004342483220 */ /* 0x000fe20000410000 */
[----:B------:R-:W-:Y:S01]  /*beb0*/  FMUL.FTZ R66, R92, UR10 ;  /* 0x0000000a5c427c20 */ /* 0x000fe20008410000 */
[----:B------:R-:W-:-:S03]  /*bec0*/  LOP3.LUT P3, RZ, R80, 0xff000000, RZ, 0xc0, !PT ;  /* 0xff00000050ff7812 */ /* 0x000fc6000786c0ff */
[C---:B------:R-:W-:Y:S01]  /*bed0*/  @P0 FMUL.FTZ R67, R66.reuse, UR7 ;  /* 0x0000000742430c20 */ /* 0x040fe20008410000 */
[----:B------:R-:W-:Y:S01]  /*bee0*/  @P0 FMUL.FTZ R70, R66, UR7 ;  /* 0x0000000742460c20 */ /* 0x000fe20008410000 */
[----:B------:R-:W-:Y:S02]  /*bef0*/  F2FP.F16.F32.PACK_AB R72, R72, R76 ;  /* 0x0000004c4848723e */ /* 0x000fe400000000ff */
[----:B-1----:R-:W-:Y:S02]  /*bf00*/  @P0 FMUL.FTZ R68, R67, R68 ;  /* 0x0000004443440220 */ /* 0x002fe40000410000 */
[----:B------:R-:W0:Y:S02]  /*bf10*/  @P0 LDC R67, c[0x0][0x408] ;  /* 0x00010200ff430b82 */ /* 0x000e240000000800 */
[----:B------:R-:W-:Y:S01]  /*bf20*/  @P0 FMUL.FTZ R83, R69, R68 ;  /* 0x0000004445530220 */ /* 0x000fe20000410000 */
[----:B------:R-:W-:-:S04]  /*bf30*/  FFMA.FTZ R68, R101, UR11, R79 ;  /* 0x0000000b65447c23 */ /* 0x000fc8000801004f */
[----:B------:R-:W-:Y:S02]  /*bf40*/  FADD.FTZ R93, R93, -R68 ;  /* 0x800000445d5d7221 */ /* 0x000fe40000010000 */
[----:B------:R-:W1:Y:S01]  /*bf50*/  @P3 LDC R68, c[0x0][0x408] ;  /* 0x00010200ff443b82 */ /* 0x000e620000000800 */
[----:B0-----:R-:W-:Y:S01]  /*bf60*/  @P0 FMUL.FTZ R70, R70, R67 ;  /* 0x0000004346460220 */ /* 0x001fe20000410000 */
[----:B------:R-:W-:-:S05]  /*bf70*/  @P0 HADD2.F32 R67, -RZ, R21.H0_H0 ;  /* 0x20000015ff430230 */ /* 0x000fca0000004100 */
[----:B------:R-:W-:Y:S01]  /*bf80*/  @P0 FMUL.FTZ R77, R67, R70 ;  /* 0x00000046434d0220 */ /* 0x000fe20000410000 */
[----:B------:R-:W-:Y:S01]  /*bf90*/  FMUL.FTZ R67, R93, UR10 ;  /* 0x0000000a5d437c20 */ /* 0x000fe20008410000 */
[----:B------:R-:W-:Y:S01]  /*bfa0*/  LOP3.LUT P0, RZ, R81, 0xff, RZ, 0xc0, !PT ;  /* 0x000000ff51ff7812 */ /* 0x000fe2000780c0ff */
[----:B------:R-:W-:Y:S02]  /*bfb0*/  @P3 HADD2.F32 R70, -RZ, R73.H1_H1 ;  /* 0x30000049ff463230 */ /* 0x000fe40000004100 */
[----:B------:R-:W-:Y:S02]  /*bfc0*/  HFMA2 R73, -RZ, RZ, 0, 0 ;  /* 0x00000000ff497431 */ /* 0x000fe400000001ff */
[C---:B------:R-:W-:Y:S01]  /*bfd0*/  @P3 FMUL.FTZ R69, R67.reuse, UR7 ;  /* 0x0000000743453c20 */ /* 0x040fe20008410000 */
[----:B------:R-:W-:-:S03]  /*bfe0*/  @P3 FMUL.FTZ R71, R67, UR7 ;  /* 0x0000000743473c20 */ /* 0x000fc60008410000 */
[----:B-1----:R-:W-:Y:S02]  /*bff0*/  @P3 FMUL.FTZ R69, R69, R68 ;  /* 0x0000004445453220 */ /* 0x002fe40000410000 */
[----:B------:R-:W0:Y:S02]  /*c000*/  @P3 LDC R68, c[0x0][0x408] ;  /* 0x00010200ff443b82 */ /* 0x000e240000000800 */
[----:B------:R-:W-:Y:S01]  /*c010*/  @P3 FMUL.FTZ R84, R70, R69 ;  /* 0x0000004546543220 */ /* 0x000fe20000410000 */
[----:B------:R-:W-:Y:S01]  /*c020*/  FFMA.FTZ R69, R102, UR11, R79 ;  /* 0x0000000b66457c23 */ /* 0x000fe2000801004f */
[----:B------:R-:W-:-:S03]  /*c030*/  HFMA2 R79, -RZ, RZ, 0, 0 ;  /* 0x00000000ff4f7431 */ /* 0x000fc600000001ff */
[----:B------:R-:W-:Y:S02]  /*c040*/  FADD.FTZ R94, R94, -R69 ;  /* 0x800000455e5e7221 */ /* 0x000fe40000010000 */
[----:B------:R-:W1:Y:S01]  /*c050*/  @P0 LDC R69, c[0x0][0x408] ;  /* 0x00010200ff450b82 */ /* 0x000e620000000800 */
[----:B0-----:R-:W-:Y:S01]  /*c060*/  @P3 FMUL.FTZ R71, R71, R68 ;  /* 0x0000004447473220 */ /* 0x001fe20000410000 */
[----:B------:R-:W-:-:S05]  /*c070*/  @P3 HADD2.F32 R68, -RZ, R21.H1_H1 ;  /* 0x30000015ff443230 */ /* 0x000fca0000004100 */
[----:B------:R-:W-:Y:S01]  /*c080*/  @P3 FMUL.FTZ R73, R68, R71 ;  /* 0x0000004744493220 */ /* 0x000fe20000410000 */
[----:B------:R-:W-:Y:S01]  /*c090*/  FMUL.FTZ R68, R94, UR10 ;  /* 0x0000000a5e447c20 */ /* 0x000fe20008410000 */
[----:B------:R-:W-:-:S03]  /*c0a0*/  LOP3.LUT P3, RZ, R81, 0xff00, RZ, 0xc0, !PT ;  /* 0x0000ff0051ff7812 */ /* 0x000fc6000786c0ff */
[----:B------:R-:W-:Y:S01]  /*c0b0*/  @P0 FMUL.FTZ R70, R68, UR7 ;  /* 0x0000000744460c20 */ /* 0x000fe20008410000 */
[----:B------:R-:W-:-:S03]  /*c0c0*/  F2FP.F16.F32.PACK_AB R73, R73, R77 ;  /* 0x0000004d4949723e */ /* 0x000fc600000000ff */
[----:B-1----:R-:W-:Y:S01]  /*c0d0*/  @P0 FMUL.FTZ R69, R70, R69 ;  /* 0x0000004546450220 */ /* 0x002fe20000410000 */
[----:B------:R-:W-:-:S05]  /*c0e0*/  @P0 HADD2.F32 R70, -RZ, R74.H0_H0 ;  /* 0x2000004aff460230 */ /* 0x000fca0000004100 */
[----:B------:R-:W-:Y:S01]  /*c0f0*/  @P0 FMUL.FTZ R85, R70, R69 ;  /* 0x0000004546550220 */ /* 0x000fe20000410000 */
[----:B------:R-:W0:Y:S01]  /*c100*/  @P3 LDC R71, c[0x0][0x408] ;  /* 0x00010200ff473b82 */ /* 0x000e220000000800 */
[----:B------:R-:W-:-:S07]  /*c110*/  @P0 FMUL.FTZ R69, R68, UR7 ;  /* 0x0000000744450c20 */ /* 0x000fce0008410000 */
[----:B------:R-:W1:Y:S02]  /*c120*/  @P0 LDC R70, c[0x0][0x408] ;  /* 0x00010200ff460b82 */ /* 0x000e640000000800 */
[----:B-1----:R-:W-:Y:S01]  /*c130*/  @P0 FMUL.FTZ R70, R69, R70 ;  /* 0x0000004645460220 */ /* 0x002fe20000410000 */
[----:B------:R-:W-:-:S05]  /*c140*/  @P0 HADD2.F32 R69, -RZ, R22.H0_H0 ;  /* 0x20000016ff450230 */ /* 0x000fca0000004100 */
[----:B------:R-:W-:Y:S01]  /*c150*/  @P0 FMUL.FTZ R87, R69, R70 ;  /* 0x0000004645570220 */ /* 0x000fe20000410000 */
[----:B------:R-:W-:Y:S01]  /*c160*/  FMUL.FTZ R69, R86, UR10 ;  /* 0x0000000a56457c20 */ /* 0x000fe20008410000 */
[----:B------:R-:W-:Y:S01]  /*c170*/  HFMA2 R86, -RZ, RZ, 0, 0 ;  /* 0x00000000ff567431 */ /* 0x000fe200000001ff */
[----:B------:R-:W-:Y:S02]  /*c180*/  ISETP.GE.U32.AND P0, PT, R80, RZ, PT ;  /* 0x000000ff5000720c */ /* 0x000fe40003f06070 */
[----:B------:R-:W-:Y:S02]  /*c190*/  @P3 FMUL.FTZ R70, R69, UR7 ;  /* 0x0000000745463c20 */ /* 0x000fe40008410000 */
[----:B------:R-:W-:Y:S02]  /*c1a0*/  ISETP.GE.U32.AND.EX P0, PT, R81, 0x1000000, PT, P0 ;  /* 0x010000005100780c */ /* 0x000fe40003f06100 */
[----:B0-----:R-:W-:Y:S01]  /*c1b0*/  @P3 FMUL.FTZ R70, R70, R71 ;  /* 0x0000004746463220 */ /* 0x001fe20000410000 */
[----:B------:R-:W-:Y:S01]  /*c1c0*/  @P3 HADD2.F32 R71, -RZ, R74.H1_H1 ;  /* 0x3000004aff473230 */ /* 0x000fe20000004100 */
[----:B------:R-:W-:-:S04]  /*c1d0*/  MOV R74, RZ ;  /* 0x000000ff004a7202 */ /* 0x000fc80000000f00 */
[----:B------:R-:W-:Y:S01]  /*c1e0*/  @P3 FMUL.FTZ R86, R71, R70 ;  /* 0x0000004647563220 */ /* 0x000fe20000410000 */
[----:B------:R-:W-:Y:S01]  /*c1f0*/  @P3 FMUL.FTZ R70, R69, UR7 ;  /* 0x0000000745463c20 */ /* 0x000fe20008410000 */
[----:B------:R-:W0:Y:S03]  /*c200*/  @P3 LDC R71, c[0x0][0x408] ;  /* 0x00010200ff473b82 */ /* 0x000e260000000800 */
[----:B------:R-:W-:Y:S02]  /*c210*/  @P0 HADD2.F32 R92, -RZ, R23.H1_H1 ;  /* 0x30000017ff5c0230 */ /* 0x000fe40000004100 */
[----:B0-----:R-:W-:Y:S01]  /*c220*/  @P3 FMUL.FTZ R71, R70, R71 ;  /* 0x0000004746473220 */ /* 0x001fe20000410000 */
[----:B------:R-:W-:-:S05]  /*c230*/  @P3 HADD2.F32 R70, -RZ, R22.H1_H1 ;  /* 0x30000016ff463230 */ /* 0x000fca0000004100 */
[----:B------:R-:W-:Y:S01]  /*c240*/  @P3 FMUL.FTZ R74, R70, R71 ;  /* 0x00000047464a3220 */ /* 0x000fe20000410000 */
[----:B------:R-:W-:Y:S01]  /*c250*/  LOP3.LUT P3, RZ, R81, 0xff0000, RZ, 0xc0, !PT ;  /* 0x00ff000051ff7812 */ /* 0x000fe2000786c0ff */
[----:B------:R-:W-:Y:S01]  /*c260*/  FMUL.FTZ R70, R104, UR10 ;  /* 0x0000000a68467c20 */ /* 0x000fe20008410000 */
[----:B------:R-:W-:Y:S02]  /*c270*/  MOV R81, RZ ;  /* 0x000000ff00517202 */ /* 0x000fe40000000f00 */
[----:B------:R-:W-:-:S09]  /*c280*/  F2FP.F16.F32.PACK_AB R74, R74, R87 ;  /* 0x000000574a4a723e */ /* 0x000fd200000000ff */
        /* <DEDUP_REMOVED lines=10> */
[----:B------:R-:W-:Y:S01]  /*c330*/  FMUL.FTZ R71, R90, UR10 ;  /* 0x0000000a5a477c20 */ /* 0x000fe20008410000 */
[----:B------:R-:W-:Y:S02]  /*c340*/  @P0 HADD2.F32 R90, -RZ, R75.H1_H1 ;  /* 0x3000004bff5a0230 */ /* 0x000fe40000004100 */
[----:B------:R-:W-:Y:S02]  /*c350*/  HFMA2 R88, -RZ, RZ, 0, 0 ;  /* 0x00000000ff587431 */ /* 0x000fe400000001ff */
[----:B------:R-:W-:-:S04]  /*c360*/  FMUL.FTZ R80, R71, UR7 ;  /* 0x0000000747507c20 */ /* 0x000fc80008410000 */
[----:B------:R-:W-:Y:S01]  /*c370*/  FMUL.FTZ R75, R80, UR23 ;  /* 0x00000017504b7c20 */ /* 0x000fe20008410000 */
[----:B------:R-:W-:-:S03]  /*c380*/  MOV R80, RZ ;  /* 0x000000ff00507202 */ /* 0x000fc60000000f00 */
[-C--:B------:R-:W-:Y:S01]  /*c390*/  @P0 FMUL.FTZ R88, R92, R75.reuse ;  /* 0x0000004b5c580220 */ /* 0x080fe20000410000 */
[----:B------:R-:W-:-:S04]  /*c3a0*/  @P0 FMUL.FTZ R80, R90, R75 ;  /* 0x0000004b5a500220 */ /* 0x000fc80000410000 */
[----:B------:R-:W-:Y:S01]  /*c3b0*/  F2FP.F16.F32.PACK_AB R75, R88, R81 ;  /* 0x00000051584b723e */ /* 0x000fe200000000ff */
[----:B------:R-:W-:Y:S06]  /*c3c0*/  BRA `(.L_x_12801) ;  /* 0x0000000400947947 */ /* 0x000fec0003800000 */
.L_x_12802:
        /* <DEDUP_REMOVED lines=8> */
[----:B------:R-:W-:Y:S01]  /*c450*/  FMUL.FTZ R77, R96, UR10 ;  /* 0x0000000a604d7c20 */ /* 0x000fe20008410000 */
[----:B------:R-:W-:Y:S01]  /*c460*/  LOP3.LUT P4, RZ, R81, 0xff0000, RZ, 0xc0, !PT ;  /* 0x00ff000051ff7812 */ /* 0x000fe2000788c0ff */
[----:B------:R-:W-:-:S02]  /*c470*/  FADD.FTZ R97, R97, -R104 ;  /* 0x8000006861617221 */ /* 0x000fc40000010000 */
[----:B------:R-:W-:Y:S01]  /*c480*/  FMUL.FTZ R77, R77, UR7 ;  /* 0x000000074d4d7c20 */ /* 0x000fe20008410000 */
[----:B-----5:R-:W-:Y:S02]  /*c490*/  @P0 HADD2.F32 R76, -RZ, R72.H0_H0 ;  /* 0x20000048ff4c0230 */ /* 0x020fe40000004100 */
[----:B------:R-:W-:Y:S01]  /*c4a0*/  FMUL.FTZ R97, R97, UR10 ;  /* 0x0000000a61617c20 */ /* 0x000fe20008410000 */
[----:B------:R-:W-:Y:S01]  /*c4b0*/  FMUL.FTZ R77, R77, UR23 ;  /* 0x000000174d4d7c20 */ /* 0x000fe20008410000 */
[----:B------:R-:W-:-:S03]  /*c4c0*/  @P0 HADD2.F32 R82, -RZ, R20.H0_H0 ;  /* 0x20000014ff520230 */ /* 0x000fc60000004100 */
[-C--:B------:R-:W-:Y:S01]  /*c4d0*/  @P0 FMUL.FTZ R78, R76, R77.reuse ;  /* 0x0000004d4c4e0220 */ /* 0x080fe20000410000 */
[----:B------:R-:W-:Y:S01]  /*c4e0*/  MOV R76, RZ ;  /* 0x000000ff004c7202 */ /* 0x000fe20000000f00 */
[----:B------:R-:W-:Y:S01]  /*c4f0*/  @P0 FMUL.FTZ R76, R82, R77 ;  /* 0x0000004d524c0220 */ /* 0x000fe20000410000 */
[----:B------:R-:W-:Y:S01]  /*c500*/  LOP3.LUT P0, RZ, R80, 0xff00, RZ, 0xc0, !PT ;  /* 0x0000ff0050ff7812 */ /* 0x000fe2000780c0ff */
[----:B------:R-:W-:Y:S01]  /*c510*/  FMUL.FTZ R77, R98, UR10 ;  /* 0x0000000a624d7c20 */ /* 0x000fe20008410000 */
        /* <DEDUP_REMOVED lines=14> */
[----:B------:R-:W-:-:S04]  /*c600*/  FMUL.FTZ R77, R77, UR10 ;  /* 0x0000000a4d4d7c20 */ /* 0x000fc80008410000 */
        /* <DEDUP_REMOVED lines=10> */
[----:B------:R-:W-:-:S04]  /*c6b0*/  FMUL.FTZ R84, R84, UR10 ;  /* 0x0000000a54547c20 */ /* 0x000fc80008410000 */
        /* <DEDUP_REMOVED lines=12> */
[----:B------:R-:W-:-:S04]  /*c780*/  FMUL.FTZ R85, R85, UR10 ;  /* 0x0000000a55557c20 */ /* 0x000fc80008410000 */
        /* <DEDUP_REMOVED lines=9> */
[----:B------:R-:W-:Y:S01]  /*c820*/  ISETP.GE.U32.AND P0, PT, R80, RZ, PT ;  /* 0x000000ff5000720c */ /* 0x000fe20003f06070 */
[----:B------:R-:W-:Y:S02]  /*c830*/  HFMA2 R88, -RZ, RZ, 0, 0 ;  /* 0x00000000ff587431 */ /* 0x000fe400000001ff */
[----:B------:R-:W-:Y:S01]  /*c840*/  FADD.FTZ R86, R95, -R86 ;  /* 0x800000565f567221 */ /* 0x000fe20000010000 */
[----:B------:R-:W-:Y:S01]  /*c850*/  ISETP.GE.U32.AND.EX P0, PT, R81, 0x1000000, PT, P0 ;  /* 0x010000005100780c */ /* 0x000fe20003f06100 */
[----:B------:R-:W-:Y:S01]  /*c860*/  @P3 HADD2.F32 R81, -RZ, R74.H1_H1 ;  /* 0x3000004aff513230 */ /* 0x000fe20000004100 */
[----:B------:R-:W-:Y:S01]  /*c870*/  MOV R74, RZ ;  /* 0x000000ff004a7202 */ /* 0x000fe20000000f00 */
[----:B------:R-:W-:Y:S01]  /*c880*/  FMUL.FTZ R80, R86, UR10 ;  /* 0x0000000a56507c20 */ /* 0x000fe20008410000 */
        /* <DEDUP_REMOVED lines=18> */
[----:B------:R-:W-:-:S04]  /*c9b0*/  FMUL.FTZ R80, R99, UR10 ;  /* 0x0000000a63507c20 */ /* 0x000fc80008410000 */
[----:B------:R-:W-:-:S04]  /*c9c0*/  FMUL.FTZ R80, R80, UR7 ;  /* 0x0000000750507c20 */ /* 0x000fc80008410000 */
[----:B------:R-:W-:Y:S01]  /*c9d0*/  FMUL.FTZ R75, R80, UR23 ;  /* 0x00000017504b7c20 */ /* 0x000fe20008410000 */
[----:B------:R-:W-:-:S03]  /*c9e0*/  MOV R80, RZ ;  /* 0x000000ff00507202 */ /* 0x000fc60000000f00 */
[-C--:B------:R-:W-:Y:S01]  /*c9f0*/  @P0 FMUL.FTZ R88, R92, R75.reuse ;  /* 0x0000004b5c580220 */ /* 0x080fe20000410000 */
[----:B------:R-:W-:-:S04]  /*ca00*/  @P0 FMUL.FTZ R80, R90, R75 ;  /* 0x0000004b5a500220 */ /* 0x000fc80000410000 */
[----:B------:R-:W-:-:S07]  /*ca10*/  F2FP.F16.F32.PACK_AB R75, R88, R81 ;  /* 0x00000051584b723e */ /* 0x000fce00000000ff */
.L_x_12801:
[----:B------:R-:W2:Y:S01]  /*ca20*/  LDL.LU R102, [R1+0xc0] ;  /* 0x0000c00001667983 */ /* 0x000ea20000300800 */
[----:B------:R-:W0:Y:S03]  /*ca30*/  @P1 LDC.64 R76, c[0x0][0x478] ;  /* 0x00011e00ff4c1b82 */ /* 0x000e260000000a00 */
[----:B------:R-:W3:Y:S04]  /*ca40*/  LDL.LU R101, [R1+0xbc] ;  /* 0x0000bc0001657983 */ /* 0x000ee80000300800 */
[----:B------:R-:W4:Y:S04]  /*ca50*/  LDL.LU R100, [R1+0xb8] ;  /* 0x0000b80001647983 */ /* 0x000f280000300800 */
[----:B------:R-:W5:Y:S04]  /*ca60*/  LDL.LU R99, [R1+0xb4] ;  /* 0x0000b40001637983 */ /* 0x000f680000300800 */
[----:B------:R-:W5:Y:S04]  /*ca70*/  LDL.LU R98, [R1+0xb0] ;  /* 0x0000b00001627983 */ /* 0x000f680000300800 */
[----:B------:R-:W5:Y:S04]  /*ca80*/  LDL.LU R97, [R1+0xac] ;  /* 0x0000ac0001617983 */ /* 0x000f680000300800 */
[----:B------:R-:W5:Y:S04]  /*ca90*/  LDL.LU R81, [R1+0xa8] ;  /* 0x0000a80001517983 */ /* 0x000f680000300800 */
[----:B------:R-:W5:Y:S01]  /*caa0*/  LDL.LU R96, [R1+0xa4] ;  /* 0x0000a40001607983 */ /* 0x000f620000300800 */
[----:B0-----:R-:W-:Y:S01]  /*cab0*/  @P1 IMAD.WIDE.U32 R76, R163, 0x20, R76 ;  /* 0x00000020a34c1825 */ /* 0x001fe200078e004c */
[----:B------:R-:W-:Y:S01]  /*cac0*/  MOV R88, 0x10 ;  /* 0x0000001000587802 */ /* 0x000fe20000000f00 */
[----:B------:R-:W-:Y:S01]  /*cad0*/  UIADD3 UR6, UPT, UPT, UR6, UR28, URZ ;  /* 0x0000001c06067290 */ /* 0x000fe2000fffe0ff */
[----:B------:R-:W-:-:S02]  /*cae0*/  PLOP3.LUT P2, PT, P2, PT, PT, 0x8, 0x80 ;  /* 0x000000000080781c */ /* 0x000fc4000174e170 */
[----:B------:R-:W-:Y:S01]  /*caf0*/  @P1 STG.E.128 desc[UR16][R76.64], R64 ;  /* 0x000000404c001986 */ /* 0x000fe2000c101d10 */
[----:B------:R-:W-:-:S03]  /*cb00*/  UISETP.GE.AND UP1, UPT, UR6, UR29, UPT ;  /* 0x0000001d0600728c */ /* 0x000fc6000bf26270 */
[----:B------:R0:W-:Y:S02]  /*cb10*/  @P1 STG.E.128 desc[UR16][R76.64+0x10], R68 ;  /* 0x000010444c001986 */ /* 0x0001e4000c101d10 */
[----:B0-----:R-:W-:-:S05]  /*cb20*/  IMAD.WIDE.U32 R76, R163, R88, UR26 ;  /* 0x0000001aa34c7e25 */ /* 0x001fca000f8e0058 */
[----:B------:R0:W-:Y:S01]  /*cb30*/  STG.E.128 desc[UR16][R76.64], R72 ;  /* 0x000000484c007986 */ /* 0x0001e2000c101d10 */
[----:B--2---:R-:W-:Y:S01]  /*cb40*/  FADD.FTZ R102, R80, R102 ;  /* 0x0000006650667221 */ /* 0x004fe20000010000 */
[----:B---3--:R-:W-:Y:S01]  /*cb50*/  FADD.FTZ R101, R79, R101 ;  /* 0x000000654f657221 */ /* 0x008fe20000010000 */
[----:B----4-:R-:W-:Y:S01]  /*cb60*/  FADD.FTZ R100, R86, R100 ;  /* 0x0000006456647221 */ /* 0x010fe20000010000 */
[----:B-----5:R-:W-:Y:S01]  /*cb70*/  FADD.FTZ R99, R85, R99 ;  /* 0x0000006355637221 */ /* 0x020fe20000010000 */
        /* <DEDUP_REMOVED lines=99> */
[----:B-1----:R-:W-:-:S07]  /*d1b0*/  MOV R80, R96 ;  /* 0x0000006000507202 */ /* 0x002fce0000000f00 */
.L_x_12782:
        /* <DEDUP_REMOVED lines=42> */
.L_x_12804:
        /* <DEDUP_REMOVED lines=10> */
.L_x_19409:


//--------------------- .text._ZN10layer_norm22ln_bwd_finalize_kernelINS_22Kernel_traits_finalizeILj5120E6__halfS2_fS2_fjLb1ELj1024ELj4ENS_18Kernel_traits_baseILj5120ES2_S2_fS2_fjLj1024EEEEELb1ELb0EEEvNS_9BwdParamsE --------------------------
	.section	.text._ZN10layer_norm22ln_bwd_finalize_kernelINS_22Kernel_traits_finalizeILj5120E6__halfS2_fS2_fjLb1ELj1024ELj4ENS_18Kernel_traits_baseILj5120ES2_S2_fS2_fjLj1024EEEEELb1ELb0EEEvNS_9BwdParamsE,"ax",@progbits
	.align	128
        .global         _ZN10layer_norm22ln_bwd_finalize_kernelINS_22Kernel_traits_finalizeILj5120E6__halfS2_fS2_fjLb1ELj1024ELj4ENS_18Kernel_traits_baseILj5120ES2_S2_fS2_fjLj1024EEEEELb1ELb0EEEvNS_9BwdParamsE
        .type           _ZN10layer_norm22ln_bwd_finalize_kernelINS_22Kernel_traits_finalizeILj5120E6__halfS2_fS2_fjLb1ELj1024ELj4ENS_18Kernel_traits_baseILj5120ES2_S2_fS2_fjLj1024EEEEELb1ELb0EEEvNS_9BwdParamsE,@function
        .size           _ZN10layer_norm22ln_bwd_finalize_kernelINS_22Kernel_traits_finalizeILj5120E6__halfS2_fS2_fjLb1ELj1024ELj4ENS_18Kernel_traits_baseILj5120ES2_S2_fS2_fjLj1024EEEEELb1ELb0EEEvNS_9BwdParamsE,(.L_x_19410 - _ZN10layer_norm22ln_bwd_finalize_kernelINS_22Kernel_traits_finalizeILj5120E6__halfS2_fS2_fjLb1ELj1024ELj4ENS_18Kernel_traits_baseILj5120ES2_S2_fS2_fjLj1024EEEEELb1ELb0EEEvNS_9BwdParamsE)
        .other          _ZN10layer_norm22ln_bwd_finalize_kernelINS_22Kernel_traits_finalizeILj5120E6__halfS2_fS2_fjLb1ELj1024ELj4ENS_18Kernel_traits_baseILj5120ES2_S2_fS2_fjLj1024EEEEELb1ELb0EEEvNS_9BwdParamsE,@"STO_CUDA_ENTRY STV_DEFAULT"
_ZN10layer_norm22ln_bwd_finalize_kernelINS_22Kernel_traits_finalizeILj5120E6__halfS2_fS2_fjLb1ELj1024ELj4ENS_18Kernel_traits_baseILj5120ES2_S2_fS2_fjLj1024EEEEELb1ELb0EEEvNS_9BwdParamsE:
.text._ZN10layer_norm22ln_bwd_finalize_kernelINS_22Kernel_traits_finalizeILj5120E6__halfS2_fS2_fjLb1ELj1024ELj4ENS_18Kernel_traits_baseILj5120ES2_S2_fS2_fjLj1024EEEEELb1ELb0EEEvNS_9BwdParamsE:
        /* <DEDUP_REMOVED lines=62> */
.L_x_12809:
        /* <DEDUP_REMOVED lines=87> */
.L_x_12808:
[----:B------:R-:W-:Y:S05]  /*0950*/  BSYNC.RECONVERGENT B1 ;  /* 0x0000000000017941 */ /* 0x000fea0003800200 */
.L_x_12807:
        /* <DEDUP_REMOVED lines=49> */
.L_x_12811:
[----:B------:R-:W-:Y:S05]  /*0c70*/  BSYNC.RECONVERGENT B1 ;  /* 0x0000000000017941 */ /* 0x000fea0003800200 */
.L_x_12810:
        /* <DEDUP_REMOVED lines=29> */
.L_x_12813:
[----:B------:R-:W-:Y:S05]  /*0e50*/  BSYNC.RECONVERGENT B1 ;  /* 0x0000000000017941 */ /* 0x000fea0003800200 */
.L_x_12812:
        /* <DEDUP_REMOVED lines=14> */
.L_x_12806:
[----:B------:R-:W-:Y:S05]  /*0f40*/  BSYNC.RECONVERGENT B0 ;  /* 0x0000000000007941 */ /* 0x000fea0003800200 */
.L_x_12805:
        /* <DEDUP_REMOVED lines=75> */
.L_x_12814:
        /* <DEDUP_REMOVED lines=16> */
.L_x_19410:


//--------------------- .text._ZN10layer_norm13ln_bwd_kernelINS_13Kernel_traitsI6__halfS2_fS2_fjLj5120ELj1ELj1ELj4ELj16ENS_18Kernel_traits_baseILj5120ES2_S2_fS2_fjLj128EEEEELb1ELb1ELb1ELb0EEEvNS_9BwdParamsE --------------------------
	.section	.text._ZN10layer_norm13ln_bwd_kernelINS_13Kernel_traitsI6__halfS2_fS2_fjLj5120ELj1ELj1ELj4ELj16ENS_18Kernel_traits_baseILj5120ES2_S2_fS2_fjLj128EEEEELb1ELb1ELb1ELb0EEEvNS_9BwdParamsE,"ax",@progbits
	.align	128
        .global         _ZN10layer_norm13ln_bwd_kernelINS_13Kernel_traitsI6__halfS2_fS2_fjLj5120ELj1ELj1ELj4ELj16ENS_18Kernel_traits_baseILj5120ES2_S2_fS2_fjLj128EEEEELb1ELb1ELb1ELb0EEEvNS_9BwdParamsE
        .type           _ZN10layer_norm13ln_bwd_kernelINS_13Kernel_traitsI6__halfS2_fS2_fjLj5120ELj1ELj1ELj4ELj16ENS_18Kernel_traits_baseILj5120ES2_S2_fS2_fjLj128EEEEELb1ELb1ELb1ELb0EEEvNS_9BwdParamsE,@function
        .size           _ZN10layer_norm13ln_bwd_kernelINS_13Kernel_traitsI6__halfS2_fS2_fjLj5120ELj1ELj1ELj4ELj16ENS_18Kernel_traits_baseILj5120ES2_S2_fS2_fjLj128EEEEELb1ELb1ELb1ELb0EEEvNS_9BwdParamsE,(.L_x_19411 - _ZN10layer_norm13ln_bwd_kernelINS_13Kernel_traitsI6__halfS2_fS2_fjLj5120ELj1ELj1ELj4ELj16ENS_18Kernel_traits_baseILj5120ES2_S2_fS2_fjLj128EEEEELb1ELb1ELb1ELb0EEEvNS_9BwdParamsE)
        .other          _ZN10layer_norm13ln_bwd_kernelINS_13Kernel_traitsI6__halfS2_fS2_fjLj5120ELj1ELj1ELj4ELj16ENS_18Kernel_traits_baseILj5120ES2_S2_fS2_fjLj128EEEEELb1ELb1ELb1ELb0EEEvNS_9BwdParamsE,@"STO_CUDA_ENTRY STV_DEFAULT"
_ZN10layer_norm13ln_bwd_kernelINS_13Kernel_traitsI6__halfS2_fS2_fjLj5120ELj1ELj1ELj4ELj16ENS_18Kernel_traits_baseILj5120ES2_S2_fS2_fjLj128EEEEELb1ELb1ELb1ELb0EEEvNS_9BwdParamsE:
.text._ZN10layer_norm13ln_bwd_kernelINS_13Kernel_traitsI6__halfS2_fS2_fjLj5120ELj1ELj1ELj4ELj16ENS_18Kernel_traits_baseILj5120ES2_S2_fS2_fjLj128EEEEELb1ELb1ELb1ELb0EEEvNS_9BwdParamsE:
        /* <DEDUP_REMOVED lines=250> */
.L_x_13301:
        /* <DEDUP_REMOVED lines=68> */
[----:B------:R-:W3:Y:S04]  /*13e0*/  LDL.LU R176, [R1+0x84] ;  /* 0x0000840001b07983 */ /* 0x000ee80000300800 */
[----:B------:R-:W2:Y:S01]  /*13f0*/  LDG.E.128 R160, desc[UR20][R16.64] ;  /* 0x0000001410a07981 */ /* 0x000ea2000c1e1d00 */
[----:B----4-:R-:W-:Y:S01]  /*1400*/  IMAD.WIDE.U32 R32, R207, 0x10, R32 ;  /* 0x00000010cf207825 */ /* 0x010fe200078e0020 */
[----:B------:R-:W-:Y:S02]  /*1410*/  ISETP.NE.U32.AND P0, PT, RZ, UR24, PT ;  /* 0x00000018ff007c0c */ /* 0x000fe4000bf05070 */
[----:B------:R-:W4:Y:S04]  /*1420*/  LDG.E.128 R156, desc[UR20][R16.64+0x10] ;  /* 0x00001014109c7981 */ /* 0x000f28000c1e1d00 */
[----:B0-----:R0:W3:Y:S01]  /*1430*/  LDG.E.128 R152, desc[UR20][R32.64] ;  /* 0x0000001420987981 */ /* 0x0010e2000c1e1d00 */
[----:B------:R-:W-:-:S03]  /*1440*/  ISETP.NE.AND.EX P0, PT, RZ, UR25, PT, P0 ;  /* 0x00000019ff007c0c */ /* 0x000fc6000bf05300 */
[----:B------:R-:W4:Y:S04]  /*1450*/  LDL.LU R184, [R1+0x124] ;  /* 0x0001240001b87983 */ /* 0x000f280000300800 */
[----:B------:R-:W4:Y:S01]  /*1460*/  LDL.LU R192, [R1+0x68] ;  /* 0x0000680001c07983 */ /* 0x000f220000300800 */
[----:B0-----:R-:W0:Y:S03]  /*1470*/  LDC.64 R32, c[0x0][0x3b0] ;  /* 0x0000ec00ff207b82 */ /* 0x001e260000000a00 */
[----:B------:R-:W4:Y:S04]  /*1480*/  LDL.LU R193, [R1+0x108] ;  /* 0x0001080001c17983 */ /* 0x000f280000300800 */
[----:B------:R-:W4:Y:S01]  /*1490*/  LDL.LU R194, [R1+0x10c] ;  /* 0x00010c0001c27983 */ /* 0x000f220000300800 */
[----:B------:R-:W1:Y:S03]  /*14a0*/  @P0 LDC.64 R16, c[0x0][0x438] ;  /* 0x00010e00ff100b82 */ /* 0x000e660000000a00 */
[----:B------:R-:W4:Y:S01]  /*14b0*/  LDL.LU R195, [R1+0x110] ;  /* 0x0001100001c37983 */ /* 0x000f220000300800 */
[----:B-1----:R-:W-:-:S05]  /*14c0*/  @P0 IMAD.WIDE.U32 R16, R185, 0x20, R16 ;  /* 0x00000020b9100825 */ /* 0x002fca00078e0010 */
[----:B------:R-:W5:Y:S04]  /*14d0*/  @P0 LDG.E.128 R104, desc[UR20][R16.64] ;  /* 0x0000001410680981 */ /* 0x000f68000c1e1d00 */
[----:B------:R0:W5:Y:S02]  /*14e0*/  @P0 LDG.E.128 R108, desc[UR20][R16.64+0x10] ;  /* 0x00001014106c0981 */ /* 0x000164000c1e1d00 */
[----:B0-----:R-:W-:-:S05]  /*14f0*/  IMAD.WIDE.U32 R16, R186, 0x8, R32 ;  /* 0x00000008ba107825 */ /* 0x001fca00078e0020 */
[----:B------:R0:W5:Y:S02]  /*1500*/  LDG.E.64 R32, desc[UR20][R16.64] ;  /* 0x0000001410207981 */ /* 0x000164000c1e1b00 */
[----:B0----5:R-:W-:Y:S02]  /*1510*/  HADD2.F32 R17, -RZ, R232.H0_H0 ;  /* 0x200000e8ff117230 */ /* 0x021fe40000004100 */
[----:B--2---:R-:W-:Y:S01]  /*1520*/  FADD.FTZ R0, R160, -UR34 ;  /* 0x80000022a0007e21 */ /* 0x004fe20008010000 */
[----:B------:R-:W-:-:S03]  /*1530*/  FADD.FTZ R16, R161, -UR34 ;  /* 0x80000022a1107e21 */ /* 0x000fc60008010000 */
[----:B------:R-:W-:Y:S01]  /*1540*/  FMUL.FTZ R0, R0, UR32 ;  /* 0x0000002000007c20 */ /* 0x000fe20008410000 */
[----:B---3--:R-:W-:-:S05]  /*1550*/  HADD2.F32 R5, -RZ, R152.H0_H0 ;  /* 0x20000098ff057230 */ /* 0x008fca0000004100 */
[----:B------:R-:W-:Y:S01]  /*1560*/  FADD.FTZ R212, R212, R5 ;  /* 0x00000005d4d47221 */ /* 0x000fe20000010000 */
[-C--:B------:R-:W-:Y:S01]  /*1570*/  FFMA.FTZ R25, R0, R5.reuse, R25 ;  /* 0x0000000500197223 */ /* 0x080fe20000010019 */
[----:B------:R-:W-:Y:S01]  /*1580*/  FMUL.FTZ R5, R17, R5 ;  /* 0x0000000511057220 */ /* 0x000fe20000410000 */
[----:B------:R-:W-:Y:S02]  /*1590*/  HADD2.F32 R17, -RZ, R152.H1_H1 ;  /* 0x30000098ff117230 */ /* 0x000fe40000004100 */
[----:B------:R0:W-:Y:S04]  /*15a0*/  STL [R1+0x78], R212 ;  /* 0x000078d401007387 */ /* 0x0001e80000100800 */
[----:B------:R1:W-:Y:S01]  /*15b0*/  STL [R1+0x118], R25 ;  /* 0x0001181901007387 */ /* 0x0003e20000100800 */
[----:B------:R-:W-:Y:S01]  /*15c0*/  FADD.FTZ R209, R209, R17 ;  /* 0x00000011d1d17221 */ /* 0x000fe20000010000 */
[----:B0-----:R-:W-:Y:S01]  /*15d0*/  FMUL.FTZ R212, R16, UR32 ;  /* 0x0000002010d47c20 */ /* 0x001fe20008410000 */
[----:B------:R-:W-:-:S02]  /*15e0*/  HADD2.F32 R16, -RZ, R232.H1_H1 ;  /* 0x300000e8ff107230 */ /* 0x000fc40000004100 */
[----:B-1----:R-:W-:Y:S01]  /*15f0*/  FADD.FTZ R25, R162, -UR34 ;  /* 0x80000022a2197e21 */ /* 0x002fe20008010000 */
[-C--:B------:R-:W-:Y:S02]  /*1600*/  FFMA.FTZ R208, R212, R17.reuse, R208 ;  /* 0x00000011d4d07223 */ /* 0x080fe400000100d0 */
[----:B------:R-:W-:Y:S01]  /*1610*/  FMUL.FTZ R17, R16, R17 ;  /* 0x0000001110117220 */ /* 0x000fe20000410000 */
[----:B------:R-:W-:Y:S01]  /*1620*/  FMUL.FTZ R16, R25, UR32 ;  /* 0x0000002019107c20 */ /* 0x000fe20008410000 */
[----:B------:R-:W-:Y:S01]  /*1630*/  HADD2.F32 R25, -RZ, R153.H0_H0 ;  /* 0x20000099ff197230 */ /* 0x000fe20000004100 */
[----:B------:R-:W-:Y:S04]  /*1640*/  STL [R1+0x7c], R209 ;  /* 0x00007cd101007387 */ /* 0x000fe80000100800 */
[----:B------:R-:W-:Y:S01]  /*1650*/  FADD.FTZ R168, R168, R25 ;  /* 0x00000019a8a87221 */ /* 0x000fe20000010000 */
[----:B------:R-:W-:Y:S01]  /*1660*/  FFMA.FTZ R177, R16, R25, R177 ;  /* 0x0000001910b17223 */ /* 0x000fe200000100b1 */
[----:B------:R-:W-:Y:S01]  /*1670*/  STL [R1+0x11c], R208 ;  /* 0x00011cd001007387 */ /* 0x000fe20000100800 */
[----:B------:R-:W-:Y:S01]  /*1680*/  FADD.FTZ R152, R163, -UR34 ;  /* 0x80000022a3987e21 */ /* 0x000fe20008010000 */
[----:B------:R-:W-:-:S02]  /*1690*/  HADD2.F32 R160, -RZ, R233.H0_H0 ;  /* 0x200000e9ffa07230 */ /* 0x000fc40000004100 */
[----:B------:R0:W-:Y:S04]  /*16a0*/  STL [R1+0x80], R168 ;  /* 0x000080a801007387 */ /* 0x0001e80000100800 */
[----:B------:R1:W-:Y:S04]  /*16b0*/  STL [R1+0x120], R177 ;  /* 0x000120b101007387 */ /* 0x0003e80000100800 */
[----:B------:R-:W2:Y:S01]  /*16c0*/  LDL.LU R163, [R1+0x6c] ;  /* 0x00006c0001a37983 */ /* 0x000ea20000300800 */
[----:B------:R-:W-:Y:S01]  /*16d0*/  FMUL.FTZ R25, R160, R25 ;  /* 0x00000019a0197220 */ /* 0x000fe20000410000 */
[----:B------:R-:W-:-:S02]  /*16e0*/  HADD2.F32 R153, -RZ, R153.H1_H1 ;  /* 0x30000099ff997230 */ /* 0x000fc40000004100 */
[----:B------:R-:W3:Y:S03]  /*16f0*/  LDL.LU R160, [R1+0x70] ;  /* 0x0000700001a07983 */ /* 0x000ee60000300800 */
[----:B------:R-:W-:-:S05]  /*1700*/  FADD.FTZ R176, R176, R153 ;  /* 0x00000099b0b07221 */ /* 0x000fca0000010000 */
[----:B------:R1:W-:Y:S04]  /*1710*/  STL [R1+0x84], R176 ;  /* 0x000084b001007387 */ /* 0x0003e80000100800 */
[----:B------:R-:W3:Y:S04]  /*1720*/  LDL.LU R162, [R1+0x74] ;  /* 0x0000740001a27983 */ /* 0x000ee80000300800 */
[----:B------:R-:W3:Y:S01]  /*1730*/  LDL.LU R161, [R1+0x114] ;  /* 0x0001140001a17983 */ /* 0x000ee20000300800 */
[----:B0-----:R-:W-:Y:S01]  /*1740*/  FMUL.FTZ R168, R152, UR32 ;  /* 0x0000002098a87c20 */ /* 0x001fe20008410000 */
[----:B------:R-:W-:-:S03]  /*1750*/  HADD2.F32 R152, -RZ, R233.H1_H1 ;  /* 0x300000e9ff987230 */ /* 0x000fc60000004100 */
[-C--:B----4-:R-:W-:Y:S02]  /*1760*/  FFMA.FTZ R184, R168, R153.reuse, R184 ;  /* 0x00000099a8b87223 */ /* 0x090fe400000100b8 */
[----:B-1----:R-:W-:Y:S01]  /*1770*/  FMUL.FTZ R177, R152, R153 ;  /* 0x0000009998b17220 */ /* 0x002fe20000410000 */
[--C-:B------:R-:W-:Y:S02]  /*1780*/  HADD2.F32 R153, -RZ, R154.reuse.H0_H0 ;  /* 0x2000009aff997230 */ /* 0x100fe40000004100 */
[----:B------:R-:W-:Y:S01]  /*1790*/  FADD.FTZ R156, R156, -UR34 ;  /* 0x800000229c9c7e21 */ /* 0x000fe20008010000 */
[----:B------:R-:W-:Y:S02]  /*17a0*/  FADD.FTZ R152, R157, -UR34 ;  /* 0x800000229d987e21 */ /* 0x000fe40008010000 */
[----:B------:R-:W-:Y:S01]  /*17b0*/  FADD.FTZ R192, R192, R153 ;  /* 0x00000099c0c07221 */ /* 0x000fe20000010000 */
[----:B------:R-:W-:Y:S01]  /*17c0*/  STL [R1+0x124], R184 ;  /* 0x000124b801007387 */ /* 0x000fe20000100800 */
[----:B------:R-:W-:Y:S01]  /*17d0*/  FMUL.FTZ R176, R156, UR32 ;  /* 0x000000209cb07c20 */ /* 0x000fe20008410000 */
[----:B------:R-:W-:-:S02]  /*17e0*/  HADD2.F32 R154, -RZ, R154.H1_H1 ;  /* 0x3000009aff9a7230 */ /* 0x000fc40000004100 */
[----:B------:R0:W-:Y:S01]  /*17f0*/  STL [R1+0x68], R192 ;  /* 0x000068c001007387 */ /* 0x0001e20000100800 */
[--C-:B------:R-:W-:Y:S02]  /*1800*/  HADD2.F32 R156, -RZ, R234.reuse.H0_H0 ;  /* 0x200000eaff9c7230 */ /* 0x100fe40000004100 */
[-C--:B------:R-:W-:Y:S01]  /*1810*/  FFMA.FTZ R193, R176, R153.reuse, R193 ;  /* 0x00000099b0c17223 */ /* 0x080fe200000100c1 */
[----:B0-----:R-:W-:Y:S01]  /*1820*/  FMUL.FTZ R192, R152, UR32 ;  /* 0x0000002098c07c20 */ /* 0x001fe20008410000 */
[----:B------:R-:W-:Y:S02]  /*1830*/  HADD2.F32 R152, -RZ, R234.H1_H1 ;  /* 0x300000eaff987230 */ /* 0x000fe40000004100 */
[----:B------:R-:W-:Y:S01]  /*1840*/  FMUL.FTZ R184, R156, R153 ;  /* 0x000000999cb87220 */ /* 0x000fe20000410000 */
[-C--:B------:R-:W-:Y:S01]  /*1850*/  FFMA.FTZ R194, R192, R154.reuse, R194 ;  /* 0x0000009ac0c27223 */ /* 0x080fe200000100c2 */
[----:B------:R-:W-:Y:S01]  /*1860*/  FADD.FTZ R153, R158, -UR34 ;  /* 0x800000229e997e21 */ /* 0x000fe20008010000 */
[----:B------:R0:W-:Y:S04]  /*1870*/  STL [R1+0x108], R193 ;  /* 0x000108c101007387 */ /* 0x0001e80000100800 */
[----:B------:R1:W-:Y:S01]  /*1880*/  STL [R1+0x10c], R194 ;  /* 0x00010cc201007387 */ /* 0x0003e20000100800 */
[----:B0-----:R-:W-:Y:S01]  /*1890*/  FMUL.FTZ R193, R152, R154 ;  /* 0x0000009a98c17220 */ /* 0x001fe20000410000 */
[----:B------:R-:W-:-:S02]  /*18a0*/  HADD2.F32 R152, -RZ, R155.H0_H0 ;  /* 0x2000009bff987230 */ /* 0x000fc40000004100 */
[----:B-1----:R-:W-:Y:S01]  /*18b0*/  FMUL.FTZ R194, R153, UR32 ;  /* 0x0000002099c27c20 */ /* 0x002fe20008410000 */
[----:B------:R-:W-:-:S03]  /*18c0*/  HADD2.F32 R153, -RZ, R235.H0_H0 ;  /* 0x200000ebff997230 */ /* 0x000fc60000004100 */
[----:B------:R-:W-:Y:S01]  /*18d0*/  FFMA.FTZ R195, R194, R152, R195 ;  /* 0x00000098c2c37223 */ /* 0x000fe200000100c3 */
[----:B------:R-:W-:Y:S01]  /*18e0*/  HADD2.F32 R156, -RZ, R155.H1_H1 ;  /* 0x3000009bff9c7230 */ /* 0x000fe20000004100 */
[----:B------:R-:W-:Y:S02]  /*18f0*/  IADD3 R207, PT, PT, R207, 0x80, RZ ;  /* 0x00000080cfcf7810 */ /* 0x000fe40007ffe0ff */
[----:B------:R-:W-:Y:S02]  /*1900*/  IADD3 R186, PT, PT, R186, 0x80, RZ ;  /* 0x00000080baba7810 */ /* 0x000fe40007ffe0ff */
[----:B------:R-:W-:Y:S01]  /*1910*/  IADD3 R185, PT, PT, R185, 0x80, RZ ;  /* 0x00000080b9b97810 */ /* 0x000fe20007ffe0ff */
[----:B--2---:R-:W-:Y:S01]  /*1920*/  FADD.FTZ R163, R163, R154 ;  /* 0x0000009aa3a37221 */ /* 0x004fe20000010000 */
[----:B---3--:R-:W-:-:S04]  /*1930*/  FADD.FTZ R160, R160, R152 ;  /* 0x00000098a0a07221 */ /* 0x008fc80000010000 */
[----:B------:R-:W-:Y:S04]  /*1940*/  STL [R1+0x6c], R163 ;  /* 0x00006ca301007387 */ /* 0x000fe80000100800 */
[----:B------:R0:W-:Y:S01]  /*1950*/  STL [R1+0x110], R195 ;  /* 0x000110c301007387 */ /* 0x0001e20000100800 */
[----:B------:R-:W-:-:S03]  /*1960*/  FADD.FTZ R154, RZ, R5 ;  /* 0x00000005ff9a7221 */ /* 0x000fc60000010000 */
[----:B------:R1:W-:Y:S01]  /*1970*/  STL [R1+0x70], R160 ;  /* 0x000070a001007387 */ /* 0x0003e20000100800 */
[----:B0-----:R-:W-:Y:S01]  /*1980*/  FMUL.FTZ R195, R153, R152 ;  /* 0x0000009899c37220 */ /* 0x001fe20000410000 */
[----:B------:R-:W-:Y:S01]  /*1990*/  FADD.FTZ R153, R159, -UR34 ;  /* 0x800000229f997e21 */ /* 0x000fe20008010000 */
[----:B------:R-:W-:-:S03]  /*19a0*/  FFMA.FTZ R152, R0, R5, RZ ;  /* 0x0000000500987223 */ /* 0x000fc600000100ff */
[----:B-1----:R-:W-:Y:S01]  /*19b0*/  FMUL.FTZ R160, R153, UR32 ;  /* 0x0000002099a07c20 */ /* 0x002fe20008410000 */
[----:B------:R-:W-:Y:S02]  /*19c0*/  HADD2.F32 R153, -RZ, R235.H1_H1 ;  /* 0x300000ebff997230 */ /* 0x000fe40000004100 */
[----:B------:R-:W-:Y:S01]  /*19d0*/  FADD.FTZ R162, R162, R156 ;  /* 0x0000009ca2a27221 */ /* 0x000fe20000010000 */
[----:B------:R-:W-:Y:S01]  /*19e0*/  FADD.FTZ R154, R154, R17 ;  /* 0x000000119a9a7221 */ /* 0x000fe20000010000 */
[-C--:B------:R-:W-:Y:S01]  /*19f0*/  FFMA.FTZ R161, R160, R156.reuse, R161 ;  /* 0x0000009ca0a17223 */ /* 0x080fe200000100a1 */
[----:B------:R-:W-:Y:S01]  /*1a00*/  FFMA.FTZ R152, R212, R17, R152 ;  /* 0x00000011d4987223 */ /* 0x000fe20000010098 */
[----:B------:R-:W-:Y:S01]  /*1a10*/  FMUL.FTZ R157, R153, R156 ;  /* 0x0000009c999d7220 */ /* 0x000fe20000410000 */
[----:B------:R1:W-:Y:S01]  /*1a20*/  STL [R1+0x24], R160 ;  /* 0x000024a001007387 */ /* 0x0003e20000100800 */
[----:B------:R-:W-:Y:S01]  /*1a30*/  FADD.FTZ R154, R154, R25 ;  /* 0x000000199a9a7221 */ /* 0x000fe20000010000 */
[----:B------:R-:W-:-:S02]  /*1a40*/  FFMA.FTZ R152, R16, R25, R152 ;  /* 0x0000001910987223 */ /* 0x000fc40000010098 */
[----:B------:R1:W-:Y:S04]  /*1a50*/  STL [R1+0x74], R162 ;  /* 0x000074a201007387 */ /* 0x0003e80000100800 */
        /* <DEDUP_REMOVED lines=11> */
[----:B-1----:R-:W-:-:S07]  /*1b10*/  FFMA.FTZ R208, R160, R157, R153 ;  /* 0x0000009da0d07223 */ /* 0x002fce0000010099 */
.L_x_12819:
[----:B------:R-:W-:Y:S05]  /*1b20*/  BSYNC.RECONVERGENT B1 ;  /* 0x0000000000017941 */ /* 0x000fea0003800200 */
.L_x_12818:
[----:B------:R-:W-:Y:S04]  /*1b30*/  BSSY.RECONVERGENT B1, `(.L_x_12820) ;  /* 0x000007f000017945 */ /* 0x000fe80003800200 */
[----:B------:R-:W-:Y:S05]  /*1b40*/  @!P3 BRA `(.L_x_12821) ;  /* 0x0000000400f4b947 */ /* 0x000fea0003800000 */
[----:B------:R-:W1:Y:S01]  /*1b50*/  LDC.64 R14, c[0x0][0x3a8] ;  /* 0x0000ea00ff0e7b82 */ /* 0x000e620000000a00 */
[----:B------:R-:W-:Y:S01]  /*1b60*/  ISETP.NE.U32.AND P0, PT, RZ, UR24, PT ;  /* 0x00000018ff007c0c */ /* 0x000fe2000bf05070 */
[----:B------:R-:W2:Y:S06]  /*1b70*/  LDL.LU R24, [R1+0xf8] ;  /* 0x0000f80001187983 */ /* 0x000eac0000300800 */
[----:B------:R-:W3:Y:S01]  /*1b80*/  LDC.64 R30, c[0x0][0x428] ;  /* 0x00010a00ff1e7b82 */ /* 0x000ee20000000a00 */
[----:B------:R-:W-:Y:S01]  /*1b90*/  ISETP.NE.AND.EX P0, PT, RZ, UR25, PT, P0 ;  /* 0x00000019ff007c0c */ /* 0x000fe2000bf05300 */
[----:B------:R-:W4:Y:S04]  /*1ba0*/  LDL.LU R29, [R1+0x5c] ;  /* 0x00005c00011d7983 */ /* 0x000f280000300800 */
[----:B------:R-:W4:Y:S04]  /*1bb0*/  LDL.LU R175, [R1+0xfc] ;  /* 0x0000fc0001af7983 */ /* 0x000f280000300800 */
[----:B------:R-:W4:Y:S04]  /*1bc0*/  LDL.LU R174, [R1+0x60] ;  /* 0x0000600001ae7983 */ /* 0x000f280000300800 */
[----:B------:R-:W4:Y:S01]  /*1bd0*/  LDL.LU R196, [R1+0x100] ;  /* 0x0001000001c47983 */ /* 0x000f220000300800 */
[----:B-1----:R-:W-:-:S03]  /*1be0*/  IMAD.WIDE.U32 R14, R185, 0x20, R14 ;  /* 0x00000020b90e7825 */ /* 0x002fc600078e000e */
[----:B------:R-:W4:Y:S04]  /*1bf0*/  LDL.LU R197, [R1+0x64] ;  /* 0x0000640001c57983 */ /* 0x000f280000300800 */
[----:B------:R-:W2:Y:S01]  /*1c00*/  LDG.E.128 R160, desc[UR20][R14.64] ;  /* 0x000000140ea07981 */ /* 0x000ea2000c1e1d00 */
[----:B---3--:R-:W-:-:S03]  /*1c10*/  IMAD.WIDE.U32 R30, R207, 0x10, R30 ;  /* 0x00000010cf1e7825 */ /* 0x008fc600078e001e */
[----:B------:R1:W3:Y:S04]  /*1c20*/  LDG.E.128 R156, desc[UR20][R14.64+0x10] ;  /* 0x000010140e9c7981 */ /* 0x0002e8000c1e1d00 */
[----:B0-----:R0:W4:Y:S04]  /*1c30*/  LDG.E.128 R152, desc[UR20][R30.64] ;  /* 0x000000141e987981 */ /* 0x001128000c1e1d00 */
[----:B------:R-:W3:Y:S01]  /*1c40*/  LDL.LU R198, [R1+0x104] ;  /* 0x0001040001c67983 */ /* 0x000ee20000300800 */
[----:B-1----:R-:W1:Y:S03]  /*1c50*/  @P0 LDC.64 R14, c[0x0][0x438] ;  /* 0x00010e00ff0e0b82 */ /* 0x002e660000000a00 */
[----:B------:R-:W3:Y:S04]  /*1c60*/  LDL.LU R183, [R1+0x48] ;  /* 0x0000480001b77983 */ /* 0x000ee80000300800 */
[----:B------:R-:W3:Y:S01]  /*1c70*/  LDL.LU R191, [R1+0xe8] ;  /* 0x0000e80001bf7983 */ /* 0x000ee20000300800 */
[----:B0-----:R-:W0:Y:S01]  /*1c80*/  LDC.64 R30, c[0x0][0x3b0] ;  /* 0x0000ec00ff1e7b82 */ /* 0x001e220000000a00 */
[----:B-1----:R-:W-:-:S05]  /*1c90*/  @P0 IMAD.WIDE.U32 R14, R185, 0x20, R14 ;  /* 0x00000020b90e0825 */ /* 0x002fca00078e000e */
[----:B------:R-:W5:Y:S04]  /*1ca0*/  @P0 LDG.E.128 R40, desc[UR20][R14.64] ;  /* 0x000000140e280981 */ /* 0x000f68000c1e1d00 */
[----:B------:R0:W5:Y:S02]  /*1cb0*/  @P0 LDG.E.128 R36, desc[UR20][R14.64+0x10] ;  /* 0x000010140e240981 */ /* 0x000164000c1e1d00 */
[----:B0-----:R-:W-:-:S05]  /*1cc0*/  IMAD.WIDE.U32 R14, R186, 0x8, R30 ;  /* 0x00000008ba0e7825 */ /* 0x001fca00078e001e */
[----:B------:R0:W5:Y:S04]  /*1cd0*/  LDG.E.64 R30, desc[UR20][R14.64] ;  /* 0x000000140e1e7981 */ /* 0x000168000c1e1b00 */
[----:B------:R-:W3:Y:S01]  /*1ce0*/  LDL.LU R15, [R1+0x58] ;  /* 0x00005800010f7983 */ /* 0x000ee20000300800 */
[----:B0----5:R-:W-:Y:S02]  /*1cf0*/  HADD2.F32 R14, -RZ, R228.H0_H0 ;  /* 0x200000e4ff0e7230 */ /* 0x021fe40000004100 */
[----:B--2---:R-:W-:-:S04]  /*1d00*/  FADD.FTZ R4, R160, -UR34 ;  /* 0x80000022a0047e21 */ /* 0x004fc80008010000 */
[----:B------:R-:W-:Y:S01]  /*1d10*/  FMUL.FTZ R213, R4, UR32 ;  /* 0x0000002004d57c20 */ /* 0x000fe20008410000 */
[----:B----4-:R-:W-:Y:S02]  /*1d20*/  HADD2.F32 R4, -RZ, R152.H0_H0 ;  /* 0x20000098ff047230 */ /* 0x010fe40000004100 */
[----:B------:R-:W-:-:S03]  /*1d30*/  FADD.FTZ R9, R161, -UR34 ;  /* 0x80000022a1097e21 */ /* 0x000fc60008010000 */
[----:B------:R-:W-:Y:S01]  /*1d40*/  FFMA.FTZ R24, R213, R4, R24 ;  /* 0x00000004d5187223 */ /* 0x000fe20000010018 */
[----:B------:R-:W-:Y:S01]  /*1d50*/  FMUL.FTZ R9, R9, UR32 ;  /* 0x0000002009097c20 */ /* 0x000fe20008410000 */
[----:B------:R-:W-:-:S05]  /*1d60*/  HADD2.F32 R160, -RZ, R153.H1_H1 ;  /* 0x30000099ffa07230 */ /* 0x000fca0000004100 */
[----:B------:R-:W-:Y:S01]  /*1d70*/  FADD.FTZ R197, R197, R160 ;  /* 0x000000a0c5c57221 */ /* 0x000fe20000010000 */
[----:B---3--:R-:W-:Y:S01]  /*1d80*/  FADD.FTZ R15, R15, R4 ;  /* 0x000000040f0f7221 */ /* 0x008fe20000010000 */
[----:B------:R-:W-:Y:S01]  /*1d90*/  FMUL.FTZ R4, R14, R4 ;  /* 0x000000040e047220 */ /* 0x000fe20000410000 */
[----:B------:R-:W-:-:S03]  /*1da0*/  HADD2.F32 R14, -RZ, R228.H1_H1 ;  /* 0x300000e4ff0e7230 */ /* 0x000fc60000004100 */
[----:B------:R0:W-:Y:S04]  /*1db0*/  STL [R1+0x58], R15 ;  /* 0x0000580f01007387 */ /* 0x0001e80000100800 */
[----:B------:R1:W-:Y:S01]  /*1dc0*/  STL [R1+0xf8], R24 ;  /* 0x0000f81801007387 */ /* 0x0003e20000100800 */
[----:B0-----:R-:W-:Y:S02]  /*1dd0*/  HADD2.F32 R15, -RZ, R152.H1_H1 ;  /* 0x30000098ff0f7230 */ /* 0x001fe40000004100 */
[----:B------:R-:W-:Y:S02]  /*1de0*/  HADD2.F32 R152, -RZ, R153.H0_H0 ;  /* 0x20000099ff987230 */ /* 0x000fe40000004100 */
[----:B-1----:R-:W-:Y:S01]  /*1df0*/  FADD.FTZ R24, R162, -UR34 ;  /* 0x80000022a2187e21 */ /* 0x002fe20008010000 */
[----:B------:R-:W-:Y:S01]  /*1e00*/  FADD.FTZ R29, R29, R15 ;  /* 0x0000000f1d1d7221 */ /* 0x000fe20000010000 */
[-C--:B------:R-:W-:Y:S01]  /*1e10*/  FFMA.FTZ R175, R9, R15.reuse, R175 ;  /* 0x0000000f09af7223 */ /* 0x080fe200000100af */
[----:B------:R-:W-:Y:S01]  /*1e20*/  FMUL.FTZ R15, R14, R15 ;  /* 0x0000000f0e0f7220 */ /* 0x000fe20000410000 */
[----:B------:R-:W-:Y:S01]  /*1e30*/  FMUL.FTZ R14, R24, UR32 ;  /* 0x00000020180e7c20 */ /* 0x000fe20008410000 */
[----:B------:R-:W-:Y:S01]  /*1e40*/  FADD.FTZ R174, R174, R152 ;  /* 0x00000098aeae7221 */ /* 0x000fe20000010000 */
[----:B------:R0:W-:Y:S02]  /*1e50*/  STL [R1+0x5c], R29 ;  /* 0x00005c1d01007387 */ /* 0x0001e40000100800 */
[----:B------:R-:W-:-:S02]  /*1e60*/  FFMA.FTZ R196, R14, R152, R196 ;  /* 0x000000980ec47223 */ /* 0x000fc400000100c4 */
[----:B------:R-:W-:Y:S04]  /*1e70*/  STL [R1+0xfc], R175 ;  /* 0x0000fcaf01007387 */ /* 0x000fe80000100800 */
[----:B------:R-:W-:Y:S01]  /*1e80*/  STL [R1+0x60], R174 ;  /* 0x000060ae01007387 */ /* 0x000fe20000100800 */
[----:B0-----:R-:W-:-:S03]  /*1e90*/  FADD.FTZ R29, R163, -UR34 ;  /* 0x80000022a31d7e21 */ /* 0x001fc60008010000 */
[----:B------:R-:W-:Y:S04]  /*1ea0*/  STL [R1+0x100], R196 ;  /* 0x000100c401007387 */ /* 0x000fe80000100800 */
[----:B------:R0:W-:Y:S01]  /*1eb0*/  STL [R1+0x64], R197 ;  /* 0x000064c501007387 */ /* 0x0001e20000100800 */
[----:B------:R-:W-:-:S03]  /*1ec0*/  FMUL.FTZ R29, R29, UR32 ;  /* 0x000000201d1d7c20 */ /* 0x000fc60008410000 */
[----:B0-----:R-:W2:Y:S04]  /*1ed0*/  LDL.LU R197, [R1+0x4c] ;  /* 0x00004c0001c57983 */ /* 0x001ea80000300800 */
[----:B------:R-:W3:Y:S01]  /*1ee0*/  LDL.LU R196, [R1+0xec] ;  /* 0x0000ec0001c47983 */ /* 0x000ee20000300800 */
[----:B------:R-:W-:-:S05]  /*1ef0*/  FFMA.FTZ R198, R29, R160, R198 ;  /* 0x000000a01dc67223 */ /* 0x000fca00000100c6 */
[----:B------:R0:W-:Y:S04]  /*1f00*/  STL [R1+0x104], R198 ;  /* 0x000104c601007387 */ /* 0x0001e80000100800 */
[----:B0-----:R-:W4:Y:S04]  /*1f10*/  LDL.LU R198, [R1+0x50] ;  /* 0x0000500001c67983 */ /* 0x001f280000300800 */
[----:B------:R-:W4:Y:S04]  /*1f20*/  LDL.LU R161, [R1+0xf0] ;  /* 0x0000f00001a17983 */ /* 0x000f280000300800 */
[----:B------:R-:W4:Y:S04]  /*1f30*/  LDL.LU R163, [R1+0x54] ;  /* 0x0000540001a37983 */ /* 0x000f280000300800 */
[----:B------:R-:W4:Y:S01]  /*1f40*/  LDL.LU R162, [R1+0xf4] ;  /* 0x0000f40001a27983 */ /* 0x000f220000300800 */
[----:B------:R-:W-:-:S02]  /*1f50*/  HADD2.F32 R24, -RZ, R229.H0_H0 ;  /* 0x200000e5ff187230 */ /* 0x000fc40000004100 */
[----:B------:R-:W-:Y:S01]  /*1f60*/  FADD.FTZ R153, R156, -UR34 ;  /* 0x800000229c997e21 */ /* 0x000fe20008010000 */
[----:B------:R-:W-:Y:S02]  /*1f70*/  HADD2.F32 R156, -RZ, R154.H0_H0 ;  /* 0x2000009aff9c7230 */ /* 0x000fe40000004100 */
[----:B------:R-:W-:Y:S01]  /*1f80*/  FMUL.FTZ R24, R24, R152 ;  /* 0x0000009818187220 */ /* 0x000fe20000410000 */
[----:B------:R-:W-:Y:S02]  /*1f90*/  HADD2.F32 R152, -RZ, R229.H1_H1 ;  /* 0x300000e5ff987230 */ /* 0x000fe40000004100 */
[----:B------:R-:W-:Y:S01]  /*1fa0*/  FMUL.FTZ R174, R153, UR32 ;  /* 0x0000002099ae7c20 */ /* 0x000fe20008410000 */
[----:B------:R-:W-:-:S03]  /*1fb0*/  FADD.FTZ R183, R183, R156 ;  /* 0x0000009cb7b77221 */ /* 0x000fc60000010000 */
[----:B------:R-:W-:Y:S01]  /*1fc0*/  FFMA.FTZ R191, R174, R156, R191 ;  /* 0x0000009caebf7223 */ /* 0x000fe200000100bf */
[----:B------:R-:W-:Y:S01]  /*1fd0*/  FMUL.FTZ R175, R152, R160 ;  /* 0x000000a098af7220 */ /* 0x000fe20000410000 */
[----:B------:R-:W-:Y:S01]  /*1fe0*/  FADD.FTZ R152, R157, -UR34 ;  /* 0x800000229d987e21 */ /* 0x000fe20008010000 */
[----:B------:R0:W-:Y:S01]  /*1ff0*/  STL [R1+0x48], R183 ;  /* 0x000048b701007387 */ /* 0x0001e20000100800 */
[----:B------:R-:W-:Y:S02]  /*2000*/  HADD2.F32 R153, -RZ, R230.H0_H0 ;  /* 0x200000e6ff997230 */ /* 0x000fe40000004100 */
[----:B------:R-:W-:Y:S01]  /*2010*/  HADD2.F32 R154, -RZ, R154.H1_H1 ;  /* 0x3000009aff9a7230 */ /* 0x000fe20000004100 */
[----:B------:R1:W-:Y:S02]  /*2020*/  STL [R1+0xe8], R191 ;  /* 0x0000e8bf01007387 */ /* 0x0003e40000100800 */
[----:B0-----:R-:W-:Y:S01]  /*2030*/  FMUL.FTZ R183, R153, R156 ;  /* 0x0000009c99b77220 */ /* 0x001fe20000410000 */
[----:B-1----:R-:W-:Y:S01]  /*2040*/  FMUL.FTZ R191, R152, UR32 ;  /* 0x0000002098bf7c20 */ /* 0x002fe20008410000 */
[----:B------:R-:W-:-:S02]  /*2050*/  HADD2.F32 R153, -RZ, R230.H1_H1 ;  /* 0x300000e6ff997230 */ /* 0x000fc40000004100 */
[----:B------:R-:W-:Y:S01]  /*2060*/  FADD.FTZ R152, R158, -UR34 ;  /* 0x800000229e987e21 */ /* 0x000fe20008010000 */
[----:B------:R-:W-:Y:S01]  /*2070*/  HADD2.F32 R156, -RZ, R155.H1_H1 ;  /* 0x3000009bff9c7230 */ /* 0x000fe20000004100 */
[----:B------:R-:W-:Y:S02]  /*2080*/  IADD3 R207, PT, PT, R207, 0x80, RZ ;  /* 0x00000080cfcf7810 */ /* 0x000fe40007ffe0ff */
[----:B------:R-:W-:Y:S02]  /*2090*/  IADD3 R186, PT, PT, R186, 0x80, RZ ;  /* 0x00000080baba7810 */ /* 0x000fe40007ffe0ff */
[----:B------:R-:W-:Y:S01]  /*20a0*/  IADD3 R185, PT, PT, R185, 0x80, RZ ;  /* 0x00000080b9b97810 */ /* 0x000fe20007ffe0ff */
[----:B---3--:R-:W-:Y:S01]  /*20b0*/  FFMA.FTZ R196, R191, R154, R196 ;  /* 0x0000009abfc47223 */ /* 0x008fe200000100c4 */
[----:B--2---:R-:W-:-:S04]  /*20c0*/  FADD.FTZ R197, R197, R154 ;  /* 0x0000009ac5c57221 */ /* 0x004fc80000010000 */
[----:B------:R0:W-:Y:S04]  /*20d0*/  STL [R1+0xec], R196 ;  /* 0x0000ecc401007387 */ /* 0x0001e80000100800 */
[----:B------:R1:W-:Y:S01]  /*20e0*/  STL [R1+0x4c], R197 ;  /* 0x00004cc501007387 */ /* 0x0003e20000100800 */
[----:B0-----:R-:W-:Y:S01]  /*20f0*/  FMUL.FTZ R196, R153, R154 ;  /* 0x0000009a99c47220 */ /* 0x001fe20000410000 */
[----:B------:R-:W-:Y:S02]  /*2100*/  HADD2.F32 R153, -RZ, R155.H0_H0 ;  /* 0x2000009bff997230 */ /* 0x000fe40000004100 */
[----:B-1----:R-:W-:Y:S01]  /*2110*/  FMUL.FTZ R197, R152, UR32 ;  /* 0x0000002098c57c20 */ /* 0x002fe20008410000 */
[----:B------:R-:W-:Y:S02]  /*2120*/  HADD2.F32 R152, -RZ, R231.H0_H0 ;  /* 0x200000e7ff987230 */ /* 0x000fe40000004100 */
[----:B----4-:R-:W-:Y:S01]  /*2130*/  FADD.FTZ R198, R198, R153 ;  /* 0x00000099c6c67221 */ /* 0x010fe20000010000 */
[----:B------:R-:W-:-:S04]  /*2140*/  FFMA.FTZ R161, R197, R153, R161 ;  /* 0x00000099c5a17223 */ /* 0x000fc800000100a1 */
[----:B------:R0:W-:Y:S01]  /*2150*/  STL [R1+0x50], R198 ;  /* 0x000050c601007387 */ /* 0x0001e20000100800 */
[----:B------:R-:W-:-:S03]  /*2160*/  FADD.FTZ R154, R209, R4 ;  /* 0x00000004d19a7221 */ /* 0x000fc60000010000 */
[----:B------:R1:W-:Y:S01]  /*2170*/  STL [R1+0xf0], R161 ;  /* 0x0000f0a101007387 */ /* 0x0003e20000100800 */
[----:B0-----:R-:W-:Y:S01]  /*2180*/  FMUL.FTZ R198, R152, R153 ;  /* 0x0000009998c67220 */ /* 0x001fe20000410000 */
[----:B------:R-:W-:Y:S01]  /*2190*/  FADD.FTZ R153, R159, -UR34 ;  /* 0x800000229f997e21 */ /* 0x000fe20008010000 */
[----:B------:R-:W-:-:S03]  /*21a0*/  FFMA.FTZ R152, R213, R4, R208 ;  /* 0x00000004d5987223 */ /* 0x000fc600000100d0 */
        /* <DEDUP_REMOVED lines=23> */
.L_x_12821:
[----:B------:R-:W-:Y:S05]  /*2320*/  BSYNC.RECONVERGENT B1 ;  /* 0x0000000000017941 */ /* 0x000fea0003800200 */
.L_x_12820:
        /* <DEDUP_REMOVED lines=13> */
[----:B----4-:R-:W-:-:S03]  /*2400*/  IMAD.WIDE.U32 R34, R207, 0x10, R34 ;  /* 0x00000010cf227825 */ /* 0x010fc600078e0022 */
[----:B------:R-:W4:Y:S04]  /*2410*/  LDL.LU R201, [R1+0xe4] ;  /* 0x0000e40001c97983 */ /* 0x000f280000300800 */
[----:B0-----:R0:W3:Y:S01]  /*2420*/  LDG.E.128 R152, desc[UR20][R34.64] ;  /* 0x0000001422987981 */ /* 0x0010e2000c1e1d00 */
[----:B------:R-:W-:-:S03]  /*2430*/  ISETP.NE.U32.AND P0, PT, RZ, UR24, PT ;  /* 0x00000018ff007c0c */ /* 0x000fc6000bf05070 */
[----:B------:R1:W4:Y:S01]  /*2440*/  LDG.E.128 R156, desc[UR20][R12.64+0x10] ;  /* 0x000010140c9c7981 */ /* 0x000322000c1e1d00 */
[----:B------:R-:W-:-:S03]  /*2450*/  ISETP.NE.AND.EX P0, PT, RZ, UR25, PT, P0 ;  /* 0x00000019ff007c0c */ /* 0x000fc6000bf05300 */
[----:B------:R-:W4:Y:S01]  /*2460*/  LDL.LU R190, [R1] ;  /* 0x0000000001be7983 */ /* 0x000f220000300800 */
[----:B0-----:R-:W0:Y:S03]  /*2470*/  LDC.64 R34, c[0x0][0x3b0] ;  /* 0x0000ec00ff227b82 */ /* 0x001e260000000a00 */
[----:B------:R-:W4:Y:S06]  /*2480*/  LDL.LU R252, [R1+0xc8] ;  /* 0x0000c80001fc7983 */ /* 0x000f2c0000300800 */
[----:B-1----:R-:W1:Y:S02]  /*2490*/  @P0 LDC.64 R12, c[0x0][0x438] ;  /* 0x00010e00ff0c0b82 */ /* 0x002e640000000a00 */
[----:B-1----:R-:W-:-:S05]  /*24a0*/  @P0 IMAD.WIDE.U32 R12, R185, 0x20, R12 ;  /* 0x00000020b90c0825 */ /* 0x002fca00078e000c */
[----:B------:R-:W5:Y:S04]  /*24b0*/  @P0 LDG.E.128 R120, desc[UR20][R12.64] ;  /* 0x000000140c780981 */ /* 0x000f68000c1e1d00 */
[----:B------:R0:W5:Y:S02]  /*24c0*/  @P0 LDG.E.128 R124, desc[UR20][R12.64+0x10] ;  /* 0x000010140c7c0981 */ /* 0x000164000c1e1d00 */
[----:B0-----:R-:W-:-:S05]  /*24d0*/  IMAD.WIDE.U32 R12, R186, 0x8, R34 ;  /* 0x00000008ba0c7825 */ /* 0x001fca00078e0022 */
[----:B------:R0:W5:Y:S02]  /*24e0*/  LDG.E.64 R34, desc[UR20][R12.64] ;  /* 0x000000140c227981 */ /* 0x000164000c1e1b00 */
[----:B0----5:R-:W-:Y:S02]  /*24f0*/  HADD2.F32 R12, -RZ, R224.H0_H0 ;  /* 0x200000e0ff0c7230 */ /* 0x021fe40000004100 */
[----:B--2---:R-:W-:-:S04]  /*2500*/  FADD.FTZ R3, R160, -UR34 ;  /* 0x80000022a0037e21 */ /* 0x004fc80008010000 */
[----:B------:R-:W-:Y:S01]  /*2510*/  FMUL.FTZ R211, R3, UR32 ;  /* 0x0000002003d37c20 */ /* 0x000fe20008410000 */
[--C-:B---3--:R-:W-:Y:S02]  /*2520*/  HADD2.F32 R3, -RZ, R152.reuse.H0_H0 ;  /* 0x20000098ff037230 */ /* 0x108fe40000004100 */
[----:B------:R-:W-:Y:S01]  /*2530*/  FADD.FTZ R8, R161, -UR34 ;  /* 0x80000022a1087e21 */ /* 0x000fe20008010000 */
[----:B------:R-:W-:Y:S02]  /*2540*/  HADD2.F32 R13, -RZ, R152.H1_H1 ;  /* 0x30000098ff0d7230 */ /* 0x000fe40000004100 */
[----:B------:R-:W-:Y:S01]  /*2550*/  FADD.FTZ R23, R23, R3 ;  /* 0x0000000317177221 */ /* 0x000fe20000010000 */
[-C--:B------:R-:W-:Y:S01]  /*2560*/  FFMA.FTZ R28, R211, R3.reuse, R28 ;  /* 0x00000003d31c7223 */ /* 0x080fe2000001001c */
[----:B------:R-:W-:Y:S01]  /*2570*/  FMUL.FTZ R3, R12, R3 ;  /* 0x000000030c037220 */ /* 0x000fe20000410000 */
[----:B------:R-:W-:Y:S01]  /*2580*/  FMUL.FTZ R8, R8, UR32 ;  /* 0x0000002008087c20 */ /* 0x000fe20008410000 */
[----:B------:R-:W-:Y:S01]  /*2590*/  HADD2.F32 R12, -RZ, R224.H1_H1 ;  /* 0x300000e0ff0c7230 */ /* 0x000fe20000004100 */
[----:B------:R0:W-:Y:S01]  /*25a0*/  STL [R1+0x38], R23 ;  /* 0x0000381701007387 */ /* 0x0001e20000100800 */
[----:B------:R-:W-:Y:S01]  /*25b0*/  FADD.FTZ R173, R173, R13 ;  /* 0x0000000dadad7221 */ /* 0x000fe20000010000 */
[----:B------:R-:W-:Y:S01]  /*25c0*/  FFMA.FTZ R172, R8, R13, R172 ;  /* 0x0000000d08ac7223 */ /* 0x000fe200000100ac */
[----:B------:R-:W-:-:S02]  /*25d0*/  HADD2.F32 R152, -RZ, R153.H0_H0 ;  /* 0x20000099ff987230 */ /* 0x000fc40000004100 */
[----:B------:R-:W-:Y:S01]  /*25e0*/  FMUL.FTZ R13, R12, R13 ;  /* 0x0000000d0c0d7220 */ /* 0x000fe20000410000 */
[----:B------:R-:W-:Y:S02]  /*25f0*/  HADD2.F32 R160, -RZ, R153.H1_H1 ;  /* 0x30000099ffa07230 */ /* 0x000fe40000004100 */
[----:B0-----:R-:W-:Y:S01]  /*2600*/  FADD.FTZ R23, R162, -UR34 ;  /* 0x80000022a2177e21 */ /* 0x001fe20008010000 */
[----:B------:R-:W-:-:S03]  /*2610*/  FADD.FTZ R182, R182, R152 ;  /* 0x00000098b6b67221 */ /* 0x000fc60000010000 */
[----:B------:R-:W-:Y:S01]  /*2620*/  FMUL.FTZ R12, R23, UR32 ;  /* 0x00000020170c7c20 */ /* 0x000fe20008410000 */
[----:B------:R0:W-:Y:S01]  /*2630*/  STL [R1+0xd8], R28 ;  /* 0x0000d81c01007387 */ /* 0x0001e20000100800 */
[----:B------:R-:W-:Y:S02]  /*2640*/  FADD.FTZ R200, R200, R160 ;  /* 0x000000a0c8c87221 */ /* 0x000fe40000010000 */
[----:B------:R-:W-:Y:S01]  /*2650*/  FFMA.FTZ R199, R12, R152, R199 ;  /* 0x000000980cc77223 */ /* 0x000fe200000100c7 */
[----:B------:R-:W-:Y:S04]  /*2660*/  STL [R1+0x3c], R173 ;  /* 0x00003cad01007387 */ /* 0x000fe80000100800 */
[----:B------:R-:W-:Y:S01]  /*2670*/  STL [R1+0xdc], R172 ;  /* 0x0000dcac01007387 */ /* 0x000fe20000100800 */
[----:B0-----:R-:W-:-:S03]  /*2680*/  FADD.FTZ R28, R163, -UR34 ;  /* 0x80000022a31c7e21 */ /* 0x001fc60008010000 */
[----:B------:R-:W-:Y:S04]  /*2690*/  STL [R1+0x40], R182 ;  /* 0x000040b601007387 */ /* 0x000fe80000100800 */
[----:B------:R-:W-:Y:S04]  /*26a0*/  STL [R1+0xe0], R199 ;  /* 0x0000e0c701007387 */ /* 0x000fe80000100800 */
[----:B------:R0:W-:Y:S01]  /*26b0*/  STL [R1+0x44], R200 ;  /* 0x000044c801007387 */ /* 0x0001e20000100800 */
[----:B------:R-:W-:-:S03]  /*26c0*/  FMUL.FTZ R28, R28, UR32 ;  /* 0x000000201c1c7c20 */ /* 0x000fc60008410000 */
[----:B0-----:R-:W2:Y:S04]  /*26d0*/  LDL.LU R200, [R1+0x4] ;  /* 0x0000040001c87983 */ /* 0x001ea80000300800 */
[----:B------:R-:W3:Y:S01]  /*26e0*/  LDL.LU R199, [R1+0xcc] ;  /* 0x0000cc0001c77983 */ /* 0x000ee20000300800 */
[----:B----4-:R-:W-:-:S05]  /*26f0*/  FFMA.FTZ R201, R28, R160, R201 ;  /* 0x000000a01cc97223 */ /* 0x010fca00000100c9 */
        /* <DEDUP_REMOVED lines=10> */
[----:B------:R-:W-:Y:S01]  /*27a0*/  FADD.FTZ R190, R190, R156 ;  /* 0x0000009cbebe7221 */ /* 0x000fe20000010000 */
[----:B------:R-:W-:Y:S02]  /*27b0*/  FMUL.FTZ R172, R153, UR32 ;  /* 0x0000002099ac7c20 */ /* 0x000fe40008410000 */
[----:B------:R-:W-:Y:S01]  /*27c0*/  FMUL.FTZ R173, R152, R160 ;  /* 0x000000a098ad7220 */ /* 0x000fe20000410000 */
[----:B------:R-:W-:Y:S01]  /*27d0*/  FADD.FTZ R152, R157, -UR34 ;  /* 0x800000229d987e21 */ /* 0x000fe20008010000 */
[----:B------:R-:W-:Y:S01]  /*27e0*/  HADD2.F32 R153, -RZ, R226.H0_H0 ;  /* 0x200000e2ff997230 */ /* 0x000fe20000004100 */
[----:B------:R0:W-:Y:S01]  /*27f0*/  STL [R1], R190 ;  /* 0x000000be01007387 */ /* 0x0001e20000100800 */
[----:B------:R-:W-:-:S02]  /*2800*/  HADD2.F32 R154, -RZ, R154.H1_H1 ;  /* 0x3000009aff9a7230 */ /* 0x000fc40000004100 */
[-C--:B------:R-:W-:Y:S01]  /*2810*/  FFMA.FTZ R252, R172, R156.reuse, R252 ;  /* 0x0000009cacfc7223 */ /* 0x080fe200000100fc */
[----:B------:R-:W-:Y:S01]  /*2820*/  FMUL.FTZ R182, R153, R156 ;  /* 0x0000009c99b67220 */ /* 0x000fe20000410000 */
[----:B------:R-:W-:Y:S02]  /*2830*/  HADD2.F32 R153, -RZ, R226.H1_H1 ;  /* 0x300000e2ff997230 */ /* 0x000fe40000004100 */
[----:B0-----:R-:W-:Y:S01]  /*2840*/  FMUL.FTZ R190, R152, UR32 ;  /* 0x0000002098be7c20 */ /* 0x001fe20008410000 */
[----:B------:R-:W-:Y:S01]  /*2850*/  STL [R1+0xc8], R252 ;  /* 0x0000c8fc01007387 */ /* 0x000fe20000100800 */
[----:B------:R-:W-:Y:S01]  /*2860*/  FADD.FTZ R152, R158, -UR34 ;  /* 0x800000229e987e21 */ /* 0x000fe20008010000 */
[----:B------:R-:W-:Y:S01]  /*2870*/  HADD2.F32 R156, -RZ, R155.H1_H1 ;  /* 0x3000009bff9c7230 */ /* 0x000fe20000004100 */
[----:B------:R-:W-:Y:S02]  /*2880*/  IADD3 R207, PT, PT, R207, 0x80, RZ ;  /* 0x00000080cfcf7810 */ /* 0x000fe40007ffe0ff */
[----:B------:R-:W-:-:S02]  /*2890*/  IADD3 R186, PT, PT, R186, 0x80, RZ ;  /* 0x00000080baba7810 */ /* 0x000fc40007ffe0ff */
        /* <DEDUP_REMOVED lines=39> */
.L_x_12823:
[----:B------:R-:W-:Y:S05]  /*2b10*/  BSYNC.RECONVERGENT B1 ;  /* 0x0000000000017941 */ /* 0x000fea0003800200 */
.L_x_12822:
        /* <DEDUP_REMOVED lines=8> */
[----:B------:R-:W4:Y:S03]  /*2ba0*/  LDL.LU R202, [R1+0xc4] ;  /* 0x0000c40001ca7983 */ /* 0x000f260000300800 */
[----:B------:R-:W0:Y:S01]  /*2bb0*/  LDC.64 R164, c[0x0][0x3b0] ;  /* 0x0000ec00ffa47b82 */ /* 0x000e220000000a00 */
[----:B-1----:R-:W-:-:S04]  /*2bc0*/  IMAD.WIDE.U32 R18, R185, 0x20, R18 ;  /* 0x00000020b9127825 */ /* 0x002fc800078e0012 */
[----:B0-----:R-:W-:Y:S01]  /*2bd0*/  IMAD.WIDE.U32 R152, R207, 0x10, R152 ;  /* 0x00000010cf987825 */ /* 0x001fe200078e0098 */
[----:B------:R-:W2:Y:S01]  /*2be0*/  LDG.E.128 R160, desc[UR20][R18.64] ;  /* 0x0000001412a07981 */ /* 0x000ea2000c1e1d00 */
[----:B------:R-:W-:-:S03]  /*2bf0*/  ISETP.NE.AND.EX P0, PT, RZ, UR25, PT, P0 ;  /* 0x00000019ff007c0c */ /* 0x000fc6000bf05300 */
[----:B------:R0:W4:Y:S04]  /*2c00*/  LDG.E.128 R156, desc[UR20][R18.64+0x10] ;  /* 0x00001014129c7981 */ /* 0x000128000c1e1d00 */
[----:B------:R-:W3:Y:S04]  /*2c10*/  LDG.E.128 R152, desc[UR20][R152.64] ;  /* 0x0000001498987981 */ /* 0x000ee8000c1e1d00 */
[----:B------:R-:W4:Y:S02]  /*2c20*/  LDL.LU R203, [R1+0xa8] ;  /* 0x0000a80001cb7983 */ /* 0x000f240000300800 */
[----:B0-----:R-:W0:Y:S02]  /*2c30*/  @P0 LDC.64 R18, c[0x0][0x438] ;  /* 0x00010e00ff120b82 */ /* 0x001e240000000a00 */
[----:B------:R-:W4:Y:S04]  /*2c40*/  LDL.LU R204, [R1+0xac] ;  /* 0x0000ac0001cc7983 */ /* 0x000f280000300800 */
[----:B------:R-:W4:Y:S01]  /*2c50*/  LDL.LU R215, [R1+0xb0] ;  /* 0x0000b00001d77983 */ /* 0x000f220000300800 */
[----:B0-----:R-:W-:-:S05]  /*2c60*/  @P0 IMAD.WIDE.U32 R18, R185, 0x20, R18 ;  /* 0x00000020b9120825 */ /* 0x001fca00078e0012 */
[----:B------:R-:W5:Y:S04]  /*2c70*/  @P0 LDG.E.128 R128, desc[UR20][R18.64] ;  /* 0x0000001412800981 */ /* 0x000f68000c1e1d00 */
[----:B------:R0:W5:Y:S02]  /*2c80*/  @P0 LDG.E.128 R132, desc[UR20][R18.64+0x10] ;  /* 0x0000101412840981 */ /* 0x000164000c1e1d00 */
[----:B0-----:R-:W-:-:S05]  /*2c90*/  IMAD.WIDE.U32 R18, R186, 0x8, R164 ;  /* 0x00000008ba127825 */ /* 0x001fca00078e00a4 */
[----:B------:R0:W5:Y:S02]  /*2ca0*/  LDG.E.64 R164, desc[UR20][R18.64] ;  /* 0x0000001412a47981 */ /* 0x000164000c1e1b00 */
[--C-:B0----5:R-:W-:Y:S02]  /*2cb0*/  HADD2.F32 R18, -RZ, R220.reuse.H0_H0 ;  /* 0x200000dcff127230 */ /* 0x121fe40000004100 */
[----:B------:R-:W-:Y:S02]  /*2cc0*/  HADD2.F32 R19, -RZ, R220.H1_H1 ;  /* 0x300000dcff137230 */ /* 0x000fe40000004100 */
        /* <DEDUP_REMOVED lines=8> */
[----:B------:R-:W-:Y:S01]  /*2d50*/  FMUL.FTZ R10, R10, UR32 ;  /* 0x000000200a0a7c20 */ /* 0x000fe20008410000 */
[----:B------:R-:W-:Y:S01]  /*2d60*/  FADD.FTZ R22, R162, -UR34 ;  /* 0x80000022a2167e21 */ /* 0x000fe20008010000 */
[----:B------:R-:W-:Y:S02]  /*2d70*/  HADD2.F32 R152, -RZ, R153.H0_H0 ;  /* 0x20000099ff987230 */ /* 0x000fe40000004100 */
[----:B------:R-:W-:Y:S01]  /*2d80*/  FADD.FTZ R249, R249, R18 ;  /* 0x00000012f9f97221 */ /* 0x000fe20000010000 */
[-C--:B------:R-:W-:Y:S01]  /*2d90*/  FFMA.FTZ R181, R10, R18.reuse, R181 ;  /* 0x000000120ab57223 */ /* 0x080fe200000100b5 */
[----:B------:R-:W-:Y:S01]  /*2da0*/  FMUL.FTZ R18, R19, R18 ;  /* 0x0000001213127220 */ /* 0x000fe20000410000 */
[----:B------:R-:W-:Y:S01]  /*2db0*/  FMUL.FTZ R19, R22, UR32 ;  /* 0x0000002016137c20 */ /* 0x000fe20008410000 */
[----:B------:R0:W-:Y:S03]  /*2dc0*/  STL [R1+0xb8], R170 ;  /* 0x0000b8aa01007387 */ /* 0x0001e60000100800 */
[----:B----4-:R-:W-:Y:S01]  /*2dd0*/  FFMA.FTZ R189, R19, R152, R189 ;  /* 0x0000009813bd7223 */ /* 0x010fe200000100bd */
[----:B------:R1:W-:Y:S04]  /*2de0*/  STL [R1+0xbc], R181 ;  /* 0x0000bcb501007387 */ /* 0x0003e80000100800 */
[----:B------:R2:W-:Y:S04]  /*2df0*/  STL [R1+0xc0], R189 ;  /* 0x0000c0bd01007387 */ /* 0x0005e80000100800 */
[----:B------:R-:W3:Y:S01]  /*2e00*/  LDL.LU R161, [R1+0xb4] ;  /* 0x0000b40001a17983 */ /* 0x000ee20000300800 */
[----:B------:R-:W-:-:S02]  /*2e10*/  HADD2.F32 R22, -RZ, R221.H0_H0 ;  /* 0x200000ddff167230 */ /* 0x000fc40000004100 */
[----:B------:R-:W-:Y:S02]  /*2e20*/  HADD2.F32 R160, -RZ, R153.H1_H1 ;  /* 0x30000099ffa07230 */ /* 0x000fe40000004100 */
[----:B------:R-:W-:Y:S01]  /*2e30*/  FADD.FTZ R153, R156, -UR34 ;  /* 0x800000229c997e21 */ /* 0x000fe20008010000 */
[----:B------:R-:W-:Y:S01]  /*2e40*/  FADD.FTZ R250, R250, R152 ;  /* 0x00000098fafa7221 */ /* 0x000fe20000010000 */
[----:B------:R-:W-:Y:S01]  /*2e50*/  FMUL.FTZ R22, R22, R152 ;  /* 0x0000009816167220 */ /* 0x000fe20000410000 */
[----:B------:R-:W-:Y:S01]  /*2e60*/  FADD.FTZ R27, R163, -UR34 ;  /* 0x80000022a31b7e21 */ /* 0x000fe20008010000 */
[----:B------:R-:W-:Y:S02]  /*2e70*/  HADD2.F32 R152, -RZ, R221.H1_H1 ;  /* 0x300000ddff987230 */ /* 0x000fe40000004100 */
[----:B0-----:R-:W-:Y:S01]  /*2e80*/  FMUL.FTZ R170, R153, UR32 ;  /* 0x0000002099aa7c20 */ /* 0x001fe20008410000 */
[----:B------:R-:W-:Y:S02]  /*2e90*/  HADD2.F32 R156, -RZ, R154.H0_H0 ;  /* 0x2000009aff9c7230 */ /* 0x000fe40000004100 */
[----:B------:R-:W-:Y:S01]  /*2ea0*/  FMUL.FTZ R27, R27, UR32 ;  /* 0x000000201b1b7c20 */ /* 0x000fe20008410000 */
[----:B------:R-:W-:-:S02]  /*2eb0*/  HADD2.F32 R153, -RZ, R222.H0_H0 ;  /* 0x200000deff997230 */ /* 0x000fc40000004100 */
[-C--:B------:R-:W-:Y:S01]  /*2ec0*/  FMUL.FTZ R171, R152, R160.reuse ;  /* 0x000000a098ab7220 */ /* 0x080fe20000410000 */
[----:B------:R-:W-:Y:S01]  /*2ed0*/  FADD.FTZ R152, R157, -UR34 ;  /* 0x800000229d987e21 */ /* 0x000fe20008010000 */
[----:B------:R-:W-:Y:S01]  /*2ee0*/  FFMA.FTZ R202, R27, R160, R202 ;  /* 0x000000a01bca7223 */ /* 0x000fe200000100ca */
[-C--:B------:R-:W-:Y:S01]  /*2ef0*/  FFMA.FTZ R203, R170, R156.reuse, R203 ;  /* 0x0000009caacb7223 */ /* 0x080fe200000100cb */
[----:B-1----:R-:W-:Y:S01]  /*2f00*/  FMUL.FTZ R181, R153, R156 ;  /* 0x0000009c99b57220 */ /* 0x002fe20000410000 */
[----:B------:R-:W-:Y:S02]  /*2f10*/  HADD2.F32 R154, -RZ, R154.H1_H1 ;  /* 0x3000009aff9a7230 */ /* 0x000fe40000004100 */
[----:B--2---:R-:W-:Y:S01]  /*2f20*/  FMUL.FTZ R189, R152, UR32 ;  /* 0x0000002098bd7c20 */ /* 0x004fe20008410000 */
[----:B------:R-:W-:Y:S02]  /*2f30*/  HADD2.F32 R153, -RZ, R222.H1_H1 ;  /* 0x300000deff997230 */ /* 0x000fe40000004100 */
[----:B------:R-:W-:Y:S01]  /*2f40*/  FADD.FTZ R152, R158, -UR34 ;  /* 0x800000229e987e21 */ /* 0x000fe20008010000 */
[----:B------:R0:W-:Y:S01]  /*2f50*/  STL [R1+0xc4], R202 ;  /* 0x0000c4ca01007387 */ /* 0x0001e20000100800 */
[----:B------:R-:W-:-:S03]  /*2f60*/  FFMA.FTZ R204, R189, R154, R204 ;  /* 0x0000009abdcc7223 */ /* 0x000fc600000100cc */
[----:B------:R1:W-:Y:S01]  /*2f70*/  STL [R1+0xa8], R203 ;  /* 0x0000a8cb01007387 */ /* 0x0003e20000100800 */
[----:B0-----:R-:W-:Y:S01]  /*2f80*/  FMUL.FTZ R202, R153, R154 ;  /* 0x0000009a99ca7220 */ /* 0x001fe20000410000 */
[----:B------:R-:W-:Y:S02]  /*2f90*/  HADD2.F32 R153, -RZ, R155.H0_H0 ;  /* 0x2000009bff997230 */ /* 0x000fe40000004100 */
[----:B-1----:R-:W-:Y:S01]  /*2fa0*/  FMUL.FTZ R203, R152, UR32 ;  /* 0x0000002098cb7c20 */ /* 0x002fe20008410000 */
[----:B------:R-:W-:Y:S01]  /*2fb0*/  HADD2.F32 R152, -RZ, R223.H0_H0 ;  /* 0x200000dfff987230 */ /* 0x000fe20000004100 */
[----:B------:R0:W-:Y:S01]  /*2fc0*/  STL [R1+0xac], R204 ;  /* 0x0000accc01007387 */ /* 0x0001e20000100800 */
[----:B------:R-:W-:Y:S01]  /*2fd0*/  FADD.FTZ R246, R246, R153 ;  /* 0x00000099f6f67221 */ /* 0x000fe20000010000 */
[----:B------:R-:W-:Y:S01]  /*2fe0*/  FFMA.FTZ R215, R203, R153, R215 ;  /* 0x00000099cbd77223 */ /* 0x000fe200000100d7 */
[----:B------:R-:W-:Y:S01]  /*2ff0*/  FADD.FTZ R244, R244, R156 ;  /* 0x0000009cf4f47221 */ /* 0x000fe20000010000 */
[----:B------:R-:W-:-:S02]  /*3000*/  HADD2.F32 R156, -RZ, R155.H1_H1 ;  /* 0x3000009bff9c7230 */ /* 0x000fc40000004100 */
[----:B0-----:R-:W-:Y:S01]  /*3010*/  FMUL.FTZ R204, R152, R153 ;  /* 0x0000009998cc7220 */ /* 0x001fe20000410000 */
[----:B------:R-:W-:Y:S01]  /*3020*/  FADD.FTZ R153, R159, -UR34 ;  /* 0x800000229f997e21 */ /* 0x000fe20008010000 */
[----:B------:R0:W-:Y:S01]  /*3030*/  STL [R1+0xb0], R215 ;  /* 0x0000b0d701007387 */ /* 0x0001e20000100800 */
[----:B------:R-:W-:Y:S01]  /*3040*/  FADD.FTZ R245, R245, R154 ;  /* 0x0000009af5f57221 */ /* 0x000fe20000010000 */
[----:B------:R-:W-:Y:S01]  /*3050*/  FADD.FTZ R154, R209, R6 ;  /* 0x00000006d19a7221 */ /* 0x000fe20000010000 */
[----:B------:R-:W-:Y:S01]  /*3060*/  FFMA.FTZ R152, R210, R6, R208 ;  /* 0x00000006d2987223 */ /* 0x000fe200000100d0 */
[----:B0-----:R-:W-:Y:S01]  /*3070*/  FMUL.FTZ R215, R153, UR32 ;  /* 0x0000002099d77c20 */ /* 0x001fe20008410000 */
[----:B------:R-:W-:Y:S02]  /*3080*/  HADD2.F32 R153, -RZ, R223.H1_H1 ;  /* 0x300000dfff997230 */ /* 0x000fe40000004100 */
[----:B------:R-:W-:Y:S01]  /*3090*/  FADD.FTZ R154, R154, R18 ;  /* 0x000000129a9a7221 */ /* 0x000fe20000010000 */
[----:B------:R-:W-:-:S02]  /*30a0*/  FFMA.FTZ R152, R10, R18, R152 ;  /* 0x000000120a987223 */ /* 0x000fc40000010098 */
        /* <DEDUP_REMOVED lines=12> */
[----:B------:R-:W-:Y:S01]  /*3170*/  FADD.FTZ R247, R247, R156 ;  /* 0x0000009cf7f77221 */ /* 0x000fe20000010000 */
[----:B------:R-:W-:Y:S01]  /*3180*/  IADD3 R207, PT, PT, R207, 0x80, RZ ;  /* 0x00000080cfcf7810 */ /* 0x000fe20007ffe0ff */
[----:B------:R-:W-:Y:S01]  /*3190*/  FADD.FTZ R209, R152, R157 ;  /* 0x0000009d98d17221 */ /* 0x000fe20000010000 */
[----:B------:R-:W-:Y:S01]  /*31a0*/  IADD3 R186, PT, PT, R186, 0x80, RZ ;  /* 0x00000080baba7810 */ /* 0x000fe20007ffe0ff */
[----:B------:R-:W-:Y:S01]  /*31b0*/  FFMA.FTZ R208, R215, R157, R153 ;  /* 0x0000009dd7d07223 */ /* 0x000fe20000010099 */
[----:B------:R-:W-:Y:S01]  /*31c0*/  IADD3 R185, PT, PT, R185, 0x80, RZ ;  /* 0x00000080b9b97810 */ /* 0x000fe20007ffe0ff */
[----:B---3--:R-:W-:-:S05]  /*31d0*/  FFMA.FTZ R161, R215, R156, R161 ;  /* 0x0000009cd7a17223 */ /* 0x008fca00000100a1 */
[----:B------:R1:W-:Y:S04]  /*31e0*/  STL [R1+0xb4], R161 ;  /* 0x0000b4a101007387 */ /* 0x0003e80000100800 */
[----:B------:R1:W-:Y:S02]  /*31f0*/  STL [R1+0x14], R157 ;  /* 0x0000149d01007387 */ /* 0x0003e40000100800 */
.L_x_12825:
[----:B------:R-:W-:Y:S05]  /*3200*/  BSYNC.RECONVERGENT B1 ;  /* 0x0000000000017941 */ /* 0x000fea0003800200 */
.L_x_12824:
[----:B------:R-:W-:Y:S05]  /*3210*/  @!P5 BRA `(.L_x_12826) ;  /* 0x0000000c0040d947 */ /* 0x000fea0003800000 */
[----:B------:R-:W2:Y:S01]  /*3220*/  LDC.64 R20, c[0x0][0x3a8] ;  /* 0x0000ea00ff147b82 */ /* 0x000ea20000000a00 */
[----:B------:R-:W3:Y:S04]  /*3230*/  LDL.LU R178, [R1+0x98] ;  /* 0x0000980001b27983 */ /* 0x000ee80000300800 */
[----:B------:R-:W4:Y:S03]  /*3240*/  LDL.LU R179, [R1+0x9c] ;  /* 0x00009c0001b37983 */ /* 0x000f260000300800 */
[----:B0-----:R-:W0:Y:S01]  /*3250*/  LDC.64 R152, c[0x0][0x428] ;  /* 0x00010a00ff987b82 */ /* 0x001e220000000a00 */
[----:B------:R-:W4:Y:S01]  /*3260*/  LDL.LU R180, [R1+0xa0] ;  /* 0x0000a00001b47983 */ /* 0x000f220000300800 */
[----:B------:R-:W-:-:S03]  /*3270*/  ISETP.NE.U32.AND P0, PT, RZ, UR24, PT ;  /* 0x00000018ff007c0c */ /* 0x000fc6000bf05070 */
[----:B------:R-:W4:Y:S03]  /*3280*/  LDL.LU R188, [R1+0xa4] ;  /* 0x0000a40001bc7983 */ /* 0x000f260000300800 */
[----:B------:R-:W1:Y:S01]  /*3290*/  LDC.64 R166, c[0x0][0x3b0] ;  /* 0x0000ec00ffa67b82 */ /* 0x000e620000000a00 */
[----:B--2---:R-:W-:-:S04]  /*32a0*/  IMAD.WIDE.U32 R20, R185, 0x20, R20 ;  /* 0x00000020b9147825 */ /* 0x004fc800078e0014 */
[----:B0-----:R-:W-:Y:S01]  /*32b0*/  IMAD.WIDE.U32 R152, R207, 0x10, R152 ;  /* 0x00000010cf987825 */ /* 0x001fe200078e0098 */
[----:B-1----:R-:W2:Y:S01]  /*32c0*/  LDG.E.128 R160, desc[UR20][R20.64] ;  /* 0x0000001414a07981 */ /* 0x002ea2000c1e1d00 */
        /* <DEDUP_REMOVED lines=10> */
[--C-:B0----5:R-:W-:Y:S02]  /*3370*/  HADD2.F32 R20, -RZ, R216.reuse.H0_H0 ;  /* 0x200000d8ff147230 */ /* 0x121fe40000004100 */
[----:B------:R-:W-:Y:S02]  /*3380*/  HADD2.F32 R21, -RZ, R216.H1_H1 ;  /* 0x300000d8ff157230 */ /* 0x000fe40000004100 */
[----:B------:R-:W-:-:S06]  /*3390*/  IMAD.WIDE.U32 R166, R186, 0x8, R166 ;  /* 0x00000008baa67825 */ /* 0x000fcc00078e00a6 */
        /* <DEDUP_REMOVED lines=10> */
[----:B------:R-:W-:Y:S02]  /*3440*/  FADD.FTZ R26, R162, -UR34 ;  /* 0x80000022a21a7e21 */ /* 0x000fe40008010000 */
[----:B------:R-:W-:Y:S01]  /*3450*/  FADD.FTZ R241, R241, R20 ;  /* 0x00000014f1f17221 */ /* 0x000fe20000010000 */
[-C--:B----4-:R-:W-:Y:S01]  /*3460*/  FFMA.FTZ R179, R11, R20.reuse, R179 ;  /* 0x000000140bb37223 */ /* 0x090fe200000100b3 */
[----:B------:R-:W-:Y:S01]  /*3470*/  FMUL.FTZ R20, R21, R20 ;  /* 0x0000001415147220 */ /* 0x000fe20000410000 */
[----:B------:R-:W-:Y:S01]  /*3480*/  FMUL.FTZ R21, R26, UR32 ;  /* 0x000000201a157c20 */ /* 0x000fe20008410000 */
[--C-:B------:R-:W-:Y:S01]  /*3490*/  HADD2.F32 R26, -RZ, R153.reuse.H0_H0 ;  /* 0x20000099ff1a7230 */ /* 0x100fe20000004100 */
[----:B------:R0:W-:Y:S04]  /*34a0*/  STL [R1+0x98], R178 ;  /* 0x000098b201007387 */ /* 0x0001e80000100800 */
[----:B------:R-:W-:Y:S01]  /*34b0*/  FFMA.FTZ R180, R21, R26, R180 ;  /* 0x0000001a15b47223 */ /* 0x000fe200000100b4 */
[----:B------:R1:W-:Y:S04]  /*34c0*/  STL [R1+0x9c], R179 ;  /* 0x00009cb301007387 */ /* 0x0003e80000100800 */
[----:B------:R-:W-:Y:S04]  /*34d0*/  STL [R1+0xa0], R180 ;  /* 0x0000a0b401007387 */ /* 0x000fe80000100800 */
[----:B------:R-:W2:Y:S01]  /*34e0*/  LDL.LU R161, [R1+0x94] ;  /* 0x0000940001a17983 */ /* 0x000ea20000300800 */
[----:B------:R-:W-:Y:S01]  /*34f0*/  FADD.FTZ R152, R163, -UR34 ;  /* 0x80000022a3987e21 */ /* 0x000fe20008010000 */
[----:B------:R-:W-:-:S03]  /*3500*/  HADD2.F32 R153, -RZ, R153.H1_H1 ;  /* 0x30000099ff997230 */ /* 0x000fc60000004100 */
[----:B------:R-:W-:Y:S01]  /*3510*/  FMUL.FTZ R169, R152, UR32 ;  /* 0x0000002098a97c20 */ /* 0x000fe20008410000 */
[----:B------:R-:W-:Y:S02]  /*3520*/  HADD2.F32 R152, -RZ, R217.H1_H1 ;  /* 0x300000d9ff987230 */ /* 0x000fe40000004100 */
[----:B------:R-:W-:Y:S01]  /*3530*/  FADD.FTZ R156, R156, -UR34 ;  /* 0x800000229c9c7e21 */ /* 0x000fe20008010000 */
[-C--:B------:R-:W-:Y:S01]  /*3540*/  FFMA.FTZ R188, R169, R153.reuse, R188 ;  /* 0x00000099a9bc7223 */ /* 0x080fe200000100bc */
[----:B------:R-:W-:Y:S01]  /*3550*/  FADD.FTZ R243, R243, R153 ;  /* 0x00000099f3f37221 */ /* 0x000fe20000010000 */
[----:B0-----:R-:W-:Y:S01]  /*3560*/  FMUL.FTZ R178, R152, R153 ;  /* 0x0000009998b27220 */ /* 0x001fe20000410000 */
[----:B------:R-:W-:Y:S01]  /*3570*/  FADD.FTZ R152, R157, -UR34 ;  /* 0x800000229d987e21 */ /* 0x000fe20008010000 */
[--C-:B------:R-:W-:Y:S02]  /*3580*/  HADD2.F32 R153, -RZ, R154.reuse.H0_H0 ;  /* 0x2000009aff997230 */ /* 0x100fe40000004100 */
[----:B-1----:R-:W-:Y:S01]  /*3590*/  FMUL.FTZ R179, R156, UR32 ;  /* 0x000000209cb37c20 */ /* 0x002fe20008410000 */
[----:B------:R0:W-:Y:S01]  /*35a0*/  STL [R1+0xa4], R188 ;  /* 0x0000a4bc01007387 */ /* 0x0001e20000100800 */
[----:B------:R-:W-:-:S02]  /*35b0*/  HADD2.F32 R154, -RZ, R154.H1_H1 ;  /* 0x3000009aff9a7230 */ /* 0x000fc40000004100 */
[--C-:B------:R-:W-:Y:S02]  /*35c0*/  HADD2.F32 R156, -RZ, R218.reuse.H0_H0 ;  /* 0x200000daff9c7230 */ /* 0x100fe40000004100 */
[-C--:B------:R-:W-:Y:S01]  /*35d0*/  FFMA.FTZ R187, R179, R153.reuse, R187 ;  /* 0x00000099b3bb7223 */ /* 0x080fe200000100bb */
[----:B------:R-:W-:Y:S01]  /*35e0*/  FADD.FTZ R236, R236, R153 ;  /* 0x00000099ecec7221 */ /* 0x000fe20000010000 */
        /* <DEDUP_REMOVED lines=10> */
[----:B------:R-:W-:Y:S01]  /*3690*/  FADD.FTZ R237, R237, R154 ;  /* 0x0000009aeded7221 */ /* 0x000fe20000010000 */
[----:B------:R-:W-:Y:S02]  /*36a0*/  HADD2.F32 R154, -RZ, R219.H0_H0 ;  /* 0x200000dbff9a7230 */ /* 0x000fe40000004100 */
[----:B------:R-:W-:Y:S01]  /*36b0*/  FFMA.FTZ R206, R205, R152, R206 ;  /* 0x00000098cdce7223 */ /* 0x000fe200000100ce */
[----:B------:R-:W-:-:S04]  /*36c0*/  HADD2.F32 R160, -RZ, R217.H0_H0 ;  /* 0x200000d9ffa07230 */ /* 0x000fc80000004100 */
[----:B------:R0:W-:Y:S01]  /*36d0*/  STL [R1+0x90], R206 ;  /* 0x000090ce01007387 */ /* 0x0001e20000100800 */
[----:B------:R-:W-:Y:S01]  /*36e0*/  FADD.FTZ R242, R242, R26 ;  /* 0x0000001af2f27221 */ /* 0x000fe20000010000 */
[----:B------:R-:W-:Y:S01]  /*36f0*/  FMUL.FTZ R26, R160, R26 ;  /* 0x0000001aa01a7220 */ /* 0x000fe20000410000 */
[----:B------:R-:W-:Y:S02]  /*3700*/  HADD2.F32 R155, -RZ, R155.H1_H1 ;  /* 0x3000009bff9b7230 */ /* 0x000fe40000004100 */
[----:B0-----:R-:W-:Y:S01]  /*3710*/  FMUL.FTZ R206, R154, R152 ;  /* 0x000000989ace7220 */ /* 0x001fe20000410000 */
[----:B------:R-:W-:Y:S01]  /*3720*/  FADD.FTZ R154, R159, -UR34 ;  /* 0x800000229f9a7e21 */ /* 0x000fe20008010000 */
[----:B------:R-:W-:-:S03]  /*3730*/  FADD.FTZ R153, R209, R7 ;  /* 0x00000007d1997221 */ /* 0x000fc60000010000 */
[----:B------:R-:W-:Y:S01]  /*3740*/  FMUL.FTZ R160, R154, UR32 ;  /* 0x000000209aa07c20 */ /* 0x000fe20008410000 */
[----:B------:R-:W-:Y:S02]  /*3750*/  HADD2.F32 R154, -RZ, R219.H1_H1 ;  /* 0x300000dbff9a7230 */ /* 0x000fe40000004100 */
[----:B------:R-:W-:Y:S01]  /*3760*/  FFMA.FTZ R156, R214, R7, R208 ;  /* 0x00000007d69c7223 */ /* 0x000fe200000100d0 */
[----:B------:R-:W-:Y:S01]  /*3770*/  FADD.FTZ R238, R238, R152 ;  /* 0x00000098eeee7221 */ /* 0x000fe20000010000 */
[----:B------:R-:W-:Y:S01]  /*3780*/  FADD.FTZ R153, R153, R20 ;  /* 0x0000001499997221 */ /* 0x000fe20000010000 */
[----:B------:R-:W-:Y:S01]  /*3790*/  FMUL.FTZ R154, R154, R155 ;  /* 0x0000009b9a9a7220 */ /* 0x000fe20000410000 */
[----:B------:R-:W-:Y:S01]  /*37a0*/  FFMA.FTZ R152, R11, R20, R156 ;  /* 0x000000140b987223 */ /* 0x000fe2000001009c */
[----:B------:R3:W-:Y:S01]  /*37b0*/  STL [R1+0x30], R160 ;  /* 0x000030a001007387 */ /* 0x0007e20000100800 */
[----:B------:R-:W-:Y:S02]  /*37c0*/  FADD.FTZ R153, R153, R26 ;  /* 0x0000001a99997221 */ /* 0x000fe40000010000 */
[----:B------:R-:W-:-:S02]  /*37d0*/  FFMA.FTZ R152, R21, R26, R152 ;  /* 0x0000001a15987223 */ /* 0x000fc40000010098 */
[----:B------:R-:W-:Y:S02]  /*37e0*/  FADD.FTZ R153, R153, R178 ;  /* 0x000000b299997221 */ /* 0x000fe40000010000 */
[----:B------:R-:W-:Y:S02]  /*37f0*/  FFMA.FTZ R152, R169, R178, R152 ;  /* 0x000000b2a9987223 */ /* 0x000fe40000010098 */
[----:B------:R-:W-:Y:S02]  /*3800*/  FADD.FTZ R153, R153, R180 ;  /* 0x000000b499997221 */ /* 0x000fe40000010000 */
[----:B------:R-:W-:Y:S02]  /*3810*/  FFMA.FTZ R156, R179, R180, R152 ;  /* 0x000000b4b39c7223 */ /* 0x000fe40000010098 */
[----:B------:R-:W-:Y:S02]  /*3820*/  FADD.FTZ R152, R153, R187 ;  /* 0x000000bb99987221 */ /* 0x000fe40000010000 */
[----:B------:R-:W-:-:S02]  /*3830*/  FFMA.FTZ R153, R188, R187, R156 ;  /* 0x000000bbbc997223 */ /* 0x000fc4000001009c */
[----:B------:R-:W-:Y:S02]  /*3840*/  FADD.FTZ R152, R152, R206 ;  /* 0x000000ce98987221 */ /* 0x000fe40000010000 */
[----:B------:R-:W-:Y:S01]  /*3850*/  FFMA.FTZ R153, R205, R206, R153 ;  /* 0x000000cecd997223 */ /* 0x000fe20000010099 */
[----:B------:R-:W-:Y:S01]  /*3860*/  FADD.FTZ R239, R239, R155 ;  /* 0x0000009befef7221 */ /* 0x000fe20000010000 */
[----:B------:R-:W-:Y:S02]  /*3870*/  FADD.FTZ R209, R152, R154 ;  /* 0x0000009a98d17221 */ /* 0x000fe40000010000 */
[C---:B------:R-:W-:Y:S01]  /*3880*/  FFMA.FTZ R208, R160.reuse, R154, R153 ;  /* 0x0000009aa0d07223 */ /* 0x040fe20000010099 */
[----:B--2---:R-:W-:-:S05]  /*3890*/  FFMA.FTZ R161, R160, R155, R161 ;  /* 0x0000009ba0a17223 */ /* 0x004fca00000100a1 */
[----:B------:R3:W-:Y:S04]  /*38a0*/  STL [R1+0x94], R161 ;  /* 0x000094a101007387 */ /* 0x0007e80000100800 */
[----:B------:R3:W-:Y:S01]  /*38b0*/  STL [R1+0x2c], R154 ;  /* 0x00002c9a01007387 */ /* 0x0007e20000100800 */
[----:B------:R-:W-:Y:S05]  /*38c0*/  BRA `(.L_x_12826) ;  /* 0x0000000400947947 */ /* 0x000fea0003800000 */
.L_x_12817:
        /* <DEDUP_REMOVED lines=50> */
.L_x_12827:
        /* <DEDUP_REMOVED lines=51> */
.L_x_12826:
[----:B------:R-:W-:Y:S05]  /*3f20*/  BSYNC.RECONVERGENT B0 ;  /* 0x0000000000007941 */ /* 0x000fea0003800200 */
.L_x_12816:
[----:B0-2-4-:R-:W0:Y:S01]  /*3f30*/  SHFL.DOWN PT, R152, R209, 0x10, 0x1f ;  /* 0x0a001f00d1987f89 */ /* 0x015e2200000e0000 */
[----:B------:R-:W-:Y:S03]  /*3f40*/  BSSY.RECONVERGENT B0, `(.L_x_12828) ;  /* 0x000001f000007945 */ /* 0x000fe60003800200 */
[----:B------:R-:W2:Y:S01]  /*3f50*/  SHFL.DOWN PT, R153, R208, 0x10, 0x1f ;  /* 0x0a001f00d0997f89 */ /* 0x000ea200000e0000 */
[----:B------:R-:W4:Y:S01]  /*3f60*/  S2R R159, SR_TID.X ;  /* 0x00000000009f7919 */ /* 0x000f220000002100 */
[----:B0-----:R-:W-:Y:S01]  /*3f70*/  FADD.FTZ R152, R152, R209 ;  /* 0x000000d198987221 */ /* 0x001fe20000010000 */
[----:B--2---:R-:W-:-:S04]  /*3f80*/  FADD.FTZ R153, R153, R208 ;  /* 0x000000d099997221 */ /* 0x004fc80000010000 */
[----:B---3--:R-:W0:Y:S01]  /*3f90*/  SHFL.DOWN PT, R154, R152, 0x8, 0x1f ;  /* 0x09001f00989a7f89 */ /* 0x008e2200000e0000 */
        /* <DEDUP_REMOVED lines=25> */
.L_x_12829:
[----:B------:R-:W-:Y:S05]  /*4130*/  BSYNC.RECONVERGENT B0 ;  /* 0x0000000000007941 */ /* 0x000fea0003800200 */
.L_x_12828:
[----:B------:R-:W2:Y:S01]  /*4140*/  LDL.LU R158, [R1+0x28] ;  /* 0x00002800019e7983 */ /* 0x000ea20000300800 */
[----:B------:R-:W3:Y:S01]  /*4150*/  S2UR UR6, SR_CgaCtaId ;  /* 0x00000000000679c3 */ /* 0x000ee20000008800 */
[----:B------:R-:W-:Y:S01]  /*4160*/  UMOV UR5, 0x400 ;  /* 0x0000040000057882 */ /* 0x000fe20000000000 */
[----:B------:R-:W-:-:S06]  /*4170*/  @UP3 UIADD3 UR10, UPT, UPT, UR10, -0x1, URZ ;  /* 0xffffffff0a0a3890 */ /* 0x000fcc000fffe0ff */
[----:B------:R-:W-:Y:S01]  /*4180*/  BAR.SYNC.DEFER_BLOCKING 0x0 ;  /* 0x0000000000007b1d */ /* 0x000fe20000010000 */
[----:B------:R-:W-:Y:S01]  /*4190*/  PLOP3.LUT P5, PT, PT, PT, UP3, 0x80, 0x8 ;  /* 0x000000000008781c */ /* 0x000fe20003faf038 */
[----:B------:R-:W-:Y:S01]  /*41a0*/  @UP3 UIMAD UR10, UR10, UR9, URZ ;  /* 0x000000090a0a32a4 */ /* 0x000fe2000f8e02ff */
[----:B------:R-:W-:-:S03]  /*41b0*/  ISETP.NE.AND P0, PT, RZ, UR30, PT ;  /* 0x0000001eff007c0c */ /* 0x000fc6000bf05270 */
[----:B------:R-:W-:Y:S01]  /*41c0*/  BSSY.RECONVERGENT B0, `(.L_x_12830) ;  /* 0x00003f0000007945 */ /* 0x000fe20003800200 */
[----:B---3--:R-:W-:-:S04]  /*41d0*/  ULEA UR5, UR6, UR5, 0x18 ;  /* 0x0000000506057291 */ /* 0x008fc8000f8ec0ff */
        /* <DEDUP_REMOVED lines=32> */
.L_x_12832:
        /* <DEDUP_REMOVED lines=21> */
.L_x_12837:
[----:B------:R-:W-:Y:S05]  /*4530*/  BSYNC.RECONVERGENT B1 ;  /* 0x0000000000017941 */ /* 0x000fea0003800200 */
.L_x_12836:
        /* <DEDUP_REMOVED lines=14> */
.L_x_12839:
[----:B------:R-:W-:Y:S05]  /*4620*/  BSYNC.RECONVERGENT B1 ;  /* 0x0000000000017941 */ /* 0x000fea0003800200 */
.L_x_12838:
[----:B------:R-:W-:-:S04]  /*4630*/  F2FP.F16.F32.PACK_AB R64, RZ, R64 ;  /* 0x00000040ff40723e */ /* 0x000fc800000000ff */
[----:B------:R-:W-:Y:S02]  /*4640*/  PRMT R148, R64, 0x7610, R148 ;  /* 0x0000761040947816 */ /* 0x000fe40000000094 */
[----:B------:R-:W-:-:S07]  /*4650*/  MOV R64, R157 ;  /* 0x0000009d00407202 */ /* 0x000fce0000000f00 */
.L_x_12835:
        /* <DEDUP_REMOVED lines=15> */
.L_x_12842:
[----:B------:R-:W-:Y:S05]  /*4750*/  BSYNC.RECONVERGENT B1 ;  /* 0x0000000000017941 */ /* 0x000fea0003800200 */
.L_x_12841:
        /* <DEDUP_REMOVED lines=14> */
.L_x_12844:
[----:B------:R-:W-:Y:S05]  /*4840*/  BSYNC.RECONVERGENT B1 ;  /* 0x0000000000017941 */ /* 0x000fea0003800200 */
.L_x_12843:
[----:B------:R-:W-:-:S04]  /*4850*/  F2FP.F16.F32.PACK_AB R65, RZ, R65 ;  /* 0x00000041ff41723e */ /* 0x000fc800000000ff */
[----:B------:R-:W-:Y:S02]  /*4860*/  PRMT R148, R148, 0x5410, R65 ;  /* 0x0000541094947816 */ /* 0x000fe40000000041 */
[----:B------:R-:W-:-:S07]  /*4870*/  MOV R65, R157 ;  /* 0x0000009d00417202 */ /* 0x000fce0000000f00 */
.L_x_12840:
        /* <DEDUP_REMOVED lines=15> */
.L_x_12847:
[----:B------:R-:W-:Y:S05]  /*4970*/  BSYNC.RECONVERGENT B1 ;  /* 0x0000000000017941 */ /* 0x000fea0003800200 */
.L_x_12846:
        /* <DEDUP_REMOVED lines=14> */
.L_x_12849:
[----:B------:R-:W-:Y:S05]  /*4a60*/  BSYNC.RECONVERGENT B1 ;  /* 0x0000000000017941 */ /* 0x000fea0003800200 */
.L_x_12848:
[----:B------:R-:W-:-:S04]  /*4a70*/  F2FP.F16.F32.PACK_AB R66, RZ, R66 ;  /* 0x00000042ff42723e */ /* 0x000fc800000000ff */
[----:B------:R-:W-:Y:S02]  /*4a80*/  PRMT R149, R66, 0x7610, R149 ;  /* 0x0000761042957816 */ /* 0x000fe40000000095 */
[----:B------:R-:W-:-:S07]  /*4a90*/  MOV R66, R157 ;  /* 0x0000009d00427202 */ /* 0x000fce0000000f00 */
.L_x_12845:
        /* <DEDUP_REMOVED lines=15> */
.L_x_12852:
[----:B------:R-:W-:Y:S05]  /*4b90*/  BSYNC.RECONVERGENT B1 ;  /* 0x0000000000017941 */ /* 0x000fea0003800200 */
.L_x_12851:
        /* <DEDUP_REMOVED lines=14> */
.L_x_12854:
[----:B------:R-:W-:Y:S05]  /*4c80*/  BSYNC.RECONVERGENT B1 ;  /* 0x0000000000017941 */ /* 0x000fea0003800200 */
.L_x_12853:
[----:B------:R-:W-:-:S04]  /*4c90*/  F2FP.F16.F32.PACK_AB R67, RZ, R67 ;  /* 0x00000043ff43723e */ /* 0x000fc800000000ff */
[----:B------:R-:W-:Y:S02]  /*4ca0*/  PRMT R149, R149, 0x5410, R67 ;  /* 0x0000541095957816 */ /* 0x000fe40000000043 */
[----:B------:R-:W-:-:S07]  /*4cb0*/  MOV R67, R157 ;  /* 0x0000009d00437202 */ /* 0x000fce0000000f00 */
.L_x_12850:
        /* <DEDUP_REMOVED lines=15> */
.L_x_12857:
[----:B------:R-:W-:Y:S05]  /*4db0*/  BSYNC.RECONVERGENT B1 ;  /* 0x0000000000017941 */ /* 0x000fea0003800200 */
.L_x_12856:
        /* <DEDUP_REMOVED lines=14> */
.L_x_12859:
[----:B------:R-:W-:Y:S05]  /*4ea0*/  BSYNC.RECONVERGENT B1 ;  /* 0x0000000000017941 */ /* 0x000fea0003800200 */
.L_x_12858:
[----:B------:R-:W-:-:S04]  /*4eb0*/  F2FP.F16.F32.PACK_AB R68, RZ, R68 ;  /* 0x00000044ff44723e */ /* 0x000fc800000000ff */
[----:B------:R-:W-:Y:S02]  /*4ec0*/  PRMT R150, R68, 0x7610, R150 ;  /* 0x0000761044967816 */ /* 0x000fe40000000096 */
[----:B------:R-:W-:-:S07]  /*4ed0*/  MOV R68, R157 ;  /* 0x0000009d00447202 */ /* 0x000fce0000000f00 */
.L_x_12855:
        /* <DEDUP_REMOVED lines=15> */
.L_x_12862:
[----:B------:R-:W-:Y:S05]  /*4fd0*/  BSYNC.RECONVERGENT B1 ;  /* 0x0000000000017941 */ /* 0x000fea0003800200 */
.L_x_12861:
        /* <DEDUP_REMOVED lines=14> */
.L_x_12864:
[----:B------:R-:W-:Y:S05]  /*50c0*/  BSYNC.RECONVERGENT B1 ;  /* 0x0000000000017941 */ /* 0x000fea0003800200 */
.L_x_12863:
[----:B------:R-:W-:-:S04]  /*50d0*/  F2FP.F16.F32.PACK_AB R69, RZ, R69 ;  /* 0x00000045ff45723e */ /* 0x000fc800000000ff */
[----:B------:R-:W-:Y:S02]  /*50e0*/  PRMT R150, R150, 0x5410, R69 ;  /* 0x0000541096967816 */ /* 0x000fe40000000045 */
[----:B------:R-:W-:-:S07]  /*50f0*/  MOV R69, R157 ;  /* 0x0000009d00457202 */ /* 0x000fce0000000f00 */
.L_x_12860:
        /* <DEDUP_REMOVED lines=15> */
.L_x_12867:
[----:B------:R-:W-:Y:S05]  /*51f0*/  BSYNC.RECONVERGENT B1 ;  /* 0x0000000000017941 */ /* 0x000fea0003800200 */
.L_x_12866:
        /* <DEDUP_REMOVED lines=14> */
.L_x_12869:
[----:B------:R-:W-:Y:S05]  /*52e0*/  BSYNC.RECONVERGENT B1 ;  /* 0x0000000000017941 */ /* 0x000fea0003800200 */
.L_x_12868:
[----:B------:R-:W-:-:S04]  /*52f0*/  F2FP.F16.F32.PACK_AB R70, RZ, R70 ;  /* 0x00000046ff46723e */ /* 0x000fc800000000ff */
[----:B------:R-:W-:Y:S02]  /*5300*/  PRMT R151, R70, 0x7610, R151 ;  /* 0x0000761046977816 */ /* 0x000fe40000000097 */
[----:B------:R-:W-:-:S07]  /*5310*/  MOV R70, R157 ;  /* 0x0000009d00467202 */ /* 0x000fce0000000f00 */
.L_x_12865:
        /* <DEDUP_REMOVED lines=18> */
.L_x_12872:
[----:B------:R-:W-:Y:S05]  /*5440*/  BSYNC.RECONVERGENT B1 ;  /* 0x0000000000017941 */ /* 0x000fea0003800200 */
.L_x_12871:
        /* <DEDUP_REMOVED lines=14> */
.L_x_12874:
[----:B------:R-:W-:Y:S05]  /*5530*/  BSYNC.RECONVERGENT B1 ;  /* 0x0000000000017941 */ /* 0x000fea0003800200 */
.L_x_12873:
[----:B------:R-:W-:-:S04]  /*5540*/  F2FP.F16.F32.PACK_AB R71, RZ, R71 ;  /* 0x00000047ff47723e */ /* 0x000fc800000000ff */
[----:B------:R-:W-:Y:S02]  /*5550*/  PRMT R151, R151, 0x5410, R71 ;  /* 0x0000541097977816 */ /* 0x000fe40000000047 */
[----:B------:R-:W-:Y:S01]  /*5560*/  MOV R71, R157 ;  /* 0x0000009d00477202 */ /* 0x000fe20000000f00 */
[----:B------:R-:W-:Y:S06]  /*5570*/  BRA `(.L_x_12870) ;  /* 0x0000002800987947 */ /* 0x000fec0003800000 */
.L_x_12834:
        /* <DEDUP_REMOVED lines=15> */
.L_x_12877:
[----:B------:R-:W-:Y:S05]  /*5670*/  BSYNC.RECONVERGENT B1 ;  /* 0x0000000000017941 */ /* 0x000fea0003800200 */
.L_x_12876:
        /* <DEDUP_REMOVED lines=14> */
.L_x_12879:
[----:B------:R-:W-:Y:S05]  /*5760*/  BSYNC.RECONVERGENT B1 ;  /* 0x0000000000017941 */ /* 0x000fea0003800200 */
.L_x_12878:
[----:B------:R-:W-:-:S04]  /*5770*/  F2FP.F16.F32.PACK_AB R112, RZ, R112 ;  /* 0x00000070ff70723e */ /* 0x000fc800000000ff */
[----:B------:R-:W-:-:S07]  /*5780*/  PRMT R148, R112, 0x7610, R148 ;  /* 0x0000761070947816 */ /* 0x000fce0000000094 */
.L_x_12875:
        /* <DEDUP_REMOVED lines=15> */
.L_x_12882:
[----:B------:R-:W-:Y:S05]  /*5880*/  BSYNC.RECONVERGENT B1 ;  /* 0x0000000000017941 */ /* 0x000fea0003800200 */
.L_x_12881:
        /* <DEDUP_REMOVED lines=14> */
.L_x_12884:
[----:B------:R-:W-:Y:S05]  /*5970*/  BSYNC.RECONVERGENT B1 ;  /* 0x0000000000017941 */ /* 0x000fea0003800200 */
.L_x_12883:
[----:B------:R-:W-:-:S04]  /*5980*/  F2FP.F16.F32.PACK_AB R112, RZ, R112 ;  /* 0x00000070ff70723e */ /* 0x000fc800000000ff */
[----:B------:R-:W-:-:S07]  /*5990*/  PRMT R148, R148, 0x5410, R112 ;  /* 0x0000541094947816 */ /* 0x000fce0000000070 */
.L_x_12880:
        /* <DEDUP_REMOVED lines=15> */
.L_x_12887:
[----:B------:R-:W-:Y:S05]  /*5a90*/  BSYNC.RECONVERGENT B1 ;  /* 0x0000000000017941 */ /* 0x000fea0003800200 */
.L_x_12886:
        /* <DEDUP_REMOVED lines=14> */
.L_x_12889:
[----:B------:R-:W-:Y:S05]  /*5b80*/  BSYNC.RECONVERGENT B1 ;  /* 0x0000000000017941 */ /* 0x000fea0003800200 */
.L_x_12888:
[----:B------:R-:W-:-:S04]  /*5b90*/  F2FP.F16.F32.PACK_AB R112, RZ, R112 ;  /* 0x00000070ff70723e */ /* 0x000fc800000000ff */
[----:B------:R-:W-:-:S07]  /*5ba0*/  PRMT R149, R112, 0x7610, R149 ;  /* 0x0000761070957816 */ /* 0x000fce0000000095 */
.L_x_12885:
        /* <DEDUP_REMOVED lines=15> */
.L_x_12892:
[----:B------:R-:W-:Y:S05]  /*5ca0*/  BSYNC.RECONVERGENT B1 ;  /* 0x0000000000017941 */ /* 0x000fea0003800200 */
.L_x_12891:
        /* <DEDUP_REMOVED lines=14> */
.L_x_12894:
[----:B------:R-:W-:Y:S05]  /*5d90*/  BSYNC.RECONVERGENT B1 ;  /* 0x0000000000017941 */ /* 0x000fea0003800200 */
.L_x_12893:
[----:B------:R-:W-:-:S04]  /*5da0*/  F2FP.F16.F32.PACK_AB R112, RZ, R112 ;  /* 0x00000070ff70723e */ /* 0x000fc800000000ff */
[----:B------:R-:W-:-:S07]  /*5db0*/  PRMT R149, R149, 0x5410, R112 ;  /* 0x0000541095957816 */ /* 0x000fce0000000070 */
.L_x_12890:
        /* <DEDUP_REMOVED lines=15> */
.L_x_12897:
[----:B------:R-:W-:Y:S05]  /*5eb0*/  BSYNC.RECONVERGENT B1 ;  /* 0x0000000000017941 */ /* 0x000fea0003800200 */
.L_x_12896:
        /* <DEDUP_REMOVED lines=14> */
.L_x_12899:
[----:B------:R-:W-:Y:S05]  /*5fa0*/  BSYNC.RECONVERGENT B1 ;  /* 0x0000000000017941 */ /* 0x000fea0003800200 */
.L_x_12898:
[----:B------:R-:W-:-:S04]  /*5fb0*/  F2FP.F16.F32.PACK_AB R112, RZ, R112 ;  /* 0x00000070ff70723e */ /* 0x000fc800000000ff */
[----:B------:R-:W-:-:S07]  /*5fc0*/  PRMT R150, R112, 0x7610, R150 ;  /* 0x0000761070967816 */ /* 0x000fce0000000096 */
.L_x_12895:
        /* <DEDUP_REMOVED lines=15> */
.L_x_12902:
[----:B------:R-:W-:Y:S05]  /*60c0*/  BSYNC.RECONVERGENT B1 ;  /* 0x0000000000017941 */ /* 0x000fea0003800200 */
.L_x_12901:
        /* <DEDUP_REMOVED lines=14> */
.L_x_12904:
[----:B------:R-:W-:Y:S05]  /*61b0*/  BSYNC.RECONVERGENT B1 ;  /* 0x0000000000017941 */ /* 0x000fea0003800200 */
.L_x_12903:
[----:B------:R-:W-:-:S04]  /*61c0*/  F2FP.F16.F32.PACK_AB R112, RZ, R112 ;  /* 0x00000070ff70723e */ /* 0x000fc800000000ff */
[----:B------:R-:W-:-:S07]  /*61d0*/  PRMT R150, R150, 0x5410, R112 ;  /* 0x0000541096967816 */ /* 0x000fce0000000070 */
.L_x_12900:
        /* <DEDUP_REMOVED lines=15> */
.L_x_12907:
[----:B------:R-:W-:Y:S05]  /*62d0*/  BSYNC.RECONVERGENT B1 ;  /* 0x0000000000017941 */ /* 0x000fea0003800200 */
.L_x_12906:
        /* <DEDUP_REMOVED lines=14> */
.L_x_12909:
[----:B------:R-:W-:Y:S05]  /*63c0*/  BSYNC.RECONVERGENT B1 ;  /* 0x0000000000017941 */ /* 0x000fea0003800200 */
.L_x_12908:
[----:B------:R-:W-:-:S04]  /*63d0*/  F2FP.F16.F32.PACK_AB R112, RZ, R112 ;  /* 0x00000070ff70723e */ /* 0x000fc800000000ff */
[----:B------:R-:W-:-:S07]  /*63e0*/  PRMT R151, R112, 0x7610, R151 ;  /* 0x0000761070977816 */ /* 0x000fce0000000097 */
.L_x_12905:
[----:B------:R-:W2:Y:S04]  /*63f0*/  LDL R157, [R1+0x24] ;  /* 0x00002400019d7983 */ /* 0x000ea80000100800 */
[----:B------:R-:W3:Y:S01]  /*6400*/  LDL R156, [R1+0x20] ;  /* 0x00002000019c7983 */ /* 0x000ee20000100800 */
[----:B------:R-:W-:Y:S02]  /*6410*/  MOV R115, UR8 ;  /* 0x0000000800737c02 */ /* 0x000fe40008000f00 */
[----:B------:R-:W-:Y:S02]  /*6420*/  MOV R114, UR8 ;  /* 0x0000000800727c02 */ /* 0x000fe40008000f00 */
[----:B------:R-:W-:Y:S01]  /*6430*/  MOV R113, UR8 ;  /* 0x0000000800717c02 */ /* 0x000fe20008000f00 */
[----:B------:R-:W-:Y:S01]  /*6440*/  FFMA.FTZ R118, R194, R115, UR10 ;  /* 0x0000000ac2767e23 */ /* 0x000fe20008010073 */
[----:B------:R-:W-:Y:S01]  /*6450*/  MOV R112, UR8 ;  /* 0x0000000800707c02 */ /* 0x000fe20008000f00 */
[-C--:B------:R-:W-:Y:S01]  /*6460*/  FFMA.FTZ R117, R192, R114.reuse, UR10 ;  /* 0x0000000ac0757e23 */ /* 0x080fe20008010072 */
[----:B------:R-:W-:Y:S01]  /*6470*/  FFMA.FTZ R114, R16, R114, UR10 ;  /* 0x0000000a10727e23 */ /* 0x000fe20008010072 */
[-C--:B------:R-:W-:Y:S01]  /*6480*/  FFMA.FTZ R116, R176, R113.reuse, UR10 ;  /* 0x0000000ab0747e23 */ /* 0x080fe20008010071 */
[----:B------:R-:W-:Y:S01]  /*6490*/  FFMA.FTZ R113, R212, R113, UR10 ;  /* 0x0000000ad4717e23 */ /* 0x000fe20008010071 */
[-C--:B------:R-:W-:Y:S01]  /*64a0*/  FFMA.FTZ R119, R168, R112.reuse, UR10 ;  /* 0x0000000aa8777e23 */ /* 0x080fe20008010070 */
        /* <DEDUP_REMOVED lines=19> */
[----:B------:R-:W-:Y:S01]  /*65e0*/  MOV R114, R158 ;  /* 0x0000009e00727202 */ /* 0x000fe20000000f00 */
[----:B--2---:R-:W-:Y:S01]  /*65f0*/  FFMA.FTZ R115, R157, R115, UR10 ;  /* 0x0000000a9d737e23 */ /* 0x004fe20008010073 */
[----:B------:R-:W-:Y:S02]  /*6600*/  FSEL R157, R117, RZ, P0 ;  /* 0x000000ff759d7208 */ /* 0x000fe40000000000 */
[----:B------:R-:W-:Y:S01]  /*6610*/  FSEL R117, R113, RZ, P0 ;  /* 0x000000ff71757208 */ /* 0x000fe20000000000 */
[----:B---3--:R-:W-:Y:S01]  /*6620*/  FADD.FTZ R115, R156, -R115 ;  /* 0x800000739c737221 */ /* 0x008fe20000010000 */
[----:B------:R-:W-:-:S02]  /*6630*/  FSEL R156, R116, RZ, P0 ;  /* 0x000000ff749c7208 */ /* 0x000fc40000000000 */
[----:B------:R-:W-:Y:S01]  /*6640*/  FSEL R116, R112, RZ, P0 ;  /* 0x000000ff70747208 */ /* 0x000fe20000000000 */
[----:B------:R-:W-:Y:S01]  /*6650*/  FMUL.FTZ R115, R115, UR32 ;  /* 0x0000002073737c20 */ /* 0x000fe20008410000 */
[----:B------:R-:W-:Y:S02]  /*6660*/  MOV R113, R157 ;  /* 0x0000009d00717202 */ /* 0x000fe40000000f00 */
[----:B------:R-:W-:Y:S02]  /*6670*/  MOV R112, R156 ;  /* 0x0000009c00707202 */ /* 0x000fe40000000f00 */
[----:B------:R-:W-:Y:S01]  /*6680*/  FSEL R115, R115, RZ, P0 ;  /* 0x000000ff73737208 */ /* 0x000fe20000000000 */
        /* <DEDUP_REMOVED lines=15> */
[----:B------:R-:W-:Y:S01]  /*6780*/  @P0 FMUL.FTZ R113, R114, R112 ;  /* 0x0000007072710220 */ /* 0x000fe20000410000 */
[----:B------:R-:W-:Y:S02]  /*6790*/  MOV R114, R158 ;  /* 0x0000009e00727202 */ /* 0x000fe40000000f00 */
[----:B------:R-:W-:Y:S02]  /*67a0*/  MOV R112, R156 ;  /* 0x0000009c00707202 */ /* 0x000fe40000000f00 */
[----:B------:R-:W-:-:S04]  /*67b0*/  F2FP.F16.F32.PACK_AB R113, RZ, R113 ;  /* 0x00000071ff71723e */ /* 0x000fc800000000ff */
[----:B------:R-:W-:Y:S02]  /*67c0*/  PRMT R151, R151, 0x5410, R113 ;  /* 0x0000541097977816 */ /* 0x000fe40000000071 */
[----:B------:R-:W-:Y:S01]  /*67d0*/  MOV R113, R157 ;  /* 0x0000009d00717202 */ /* 0x000fe20000000f00 */
[----:B------:R-:W-:Y:S06]  /*67e0*/  BRA `(.L_x_12870) ;  /* 0x0000001400fc7947 */ /* 0x000fec0003800000 */
.L_x_12833:
        /* <DEDUP_REMOVED lines=16> */
[----:B------:R-:W-:Y:S02]  /*68f0*/  @P5 HADD2.F32 R157, -RZ, R144.H0_H0 ;  /* 0x20000090ff9d5230 */ /* 0x000fe40000004100 */
[----:B------:R-:W-:Y:S02]  /*6900*/  HFMA2 R156, -RZ, RZ, 0, 0 ;  /* 0x00000000ff9c7431 */ /* 0x000fe400000001ff */
        /* <DEDUP_REMOVED lines=8> */
.L_x_12911:
        /* <DEDUP_REMOVED lines=11> */
[----:B------:R-:W-:Y:S02]  /*6a40*/  @P5 HADD2.F32 R157, -RZ, R144.H1_H1 ;  /* 0x30000090ff9d5230 */ /* 0x000fe40000004100 */
[----:B------:R-:W-:Y:S02]  /*6a50*/  HFMA2 R156, -RZ, RZ, 0, 0 ;  /* 0x00000000ff9c7431 */ /* 0x000fe400000001ff */
        /* <DEDUP_REMOVED lines=8> */
.L_x_12912:
        /* <DEDUP_REMOVED lines=21> */
.L_x_12913:
        /* <DEDUP_REMOVED lines=21> */
.L_x_12914:
        /* <DEDUP_REMOVED lines=21> */
.L_x_12915:
        /* <DEDUP_REMOVED lines=21> */
.L_x_12916:
        /* <DEDUP_REMOVED lines=21> */
.L_x_12917:
        /* <DEDUP_REMOVED lines=13> */
[----:B------:R-:W-:Y:S01]  /*7240*/  FMUL.FTZ R158, R156, UR23 ;  /* 0x000000179c9e7c20 */ /* 0x000fe20008410000 */
[----:B------:R-:W-:-:S03]  /*7250*/  HFMA2 R156, -RZ, RZ, 0, 0 ;  /* 0x00000000ff9c7431 */ /* 0x000fc600000001ff */
        /* <DEDUP_REMOVED lines=10> */
.L_x_12910:
        /* <DEDUP_REMOVED lines=26> */
.L_x_12918:
        /* <DEDUP_REMOVED lines=25> */
.L_x_12919:
        /* <DEDUP_REMOVED lines=25> */
.L_x_12920:
        /* <DEDUP_REMOVED lines=25> */
.L_x_12921:
        /* <DEDUP_REMOVED lines=25> */
.L_x_12922:
        /* <DEDUP_REMOVED lines=25> */
.L_x_12923:
        /* <DEDUP_REMOVED lines=13> */
[----:B------:R-:W-:Y:S02]  /*7d40*/  @P5 HADD2.F32 R113, -RZ, R147.H0_H0 ;  /* 0x20000093ff715230 */ /* 0x000fe40000004100 */
[----:B------:R-:W-:-:S03]  /*7d50*/  HFMA2 R112, -RZ, RZ, 0, 0 ;  /* 0x00000000ff707431 */ /* 0x000fc600000001ff */
[----:B------:R-:W-:-:S04]  /*7d60*/  @P5 FMUL.FTZ R112, R113, R157 ;  /* 0x0000009d71705220 */ /* 0x000fc80000410000 */
[----:B------:R-:W-:Y:S02]  /*7d70*/  FADD.FTZ R70, R70, R112 ;  /* 0x0000007046467221 */ /* 0x000fe40000010000 */
[----:B------:R-:W0:Y:S02]  /*7d80*/  @P5 LDC.64 R112, c[0x0][0x408] ;  /* 0x00010200ff705b82 */ /* 0x000e240000000a00 */
[----:B0-----:R-:W-:-:S04]  /*7d90*/  @P5 FMUL.FTZ R113, R114, R113 ;  /* 0x0000007172715220 */ /* 0x001fc80000410000 */
[----:B------:R-:W-:Y:S01]  /*7da0*/  @P5 FMUL.FTZ R157, R113, R112 ;  /* 0x00000070719d5220 */ /* 0x000fe20000410000 */
[----:B------:R-:W-:Y:S01]  /*7db0*/  @P5 HADD2.F32 R113, -RZ, R47.H0_H0 ;  /* 0x2000002fff715230 */ /* 0x000fe20000004100 */
[----:B------:R-:W-:-:S04]  /*7dc0*/  MOV R112, RZ ;  /* 0x000000ff00707202 */ /* 0x000fc80000000f00 */
[----:B------:R-:W-:-:S05]  /*7dd0*/  @P5 FMUL.FTZ R112, R113, R157 ;  /* 0x0000009d71705220 */ /* 0x000fca0000410000 */
[----:B------:R-:W-:-:S04]  /*7de0*/  F2FP.F16.F32.PACK_AB R112, RZ, R112 ;  /* 0x00000070ff70723e */ /* 0x000fc800000000ff */
[----:B------:R-:W-:-:S07]  /*7df0*/  PRMT R151, R112, 0x7610, R151 ;  /* 0x0000761070977816 */ /* 0x000fce0000000097 */
.L_x_12924:
        /* <DEDUP_REMOVED lines=10> */
[----:B------:R-:W-:Y:S02]  /*7ea0*/  MOV R112, R119 ;  /* 0x0000007700707202 */ /* 0x000fe40000000f00 */
[----:B------:R-:W-:Y:S02]  /*7eb0*/  MOV R119, R118 ;  /* 0x0000007600777202 */ /* 0x000fe40000000f00 */
[----:B------:R-:W-:Y:S02]  /*7ec0*/  MOV R118, R117 ;  /* 0x0000007500767202 */ /* 0x000fe40000000f00 */
[----:B------:R-:W-:Y:S02]  /*7ed0*/  MOV R117, R116 ;  /* 0x0000007400757202 */ /* 0x000fe40000000f00 */
[----:B------:R-:W-:Y:S02]  /*7ee0*/  MOV R116, R115 ;  /* 0x0000007300747202 */ /* 0x000fe40000000f00 */
[----:B------:R-:W-:Y:S01]  /*7ef0*/  MOV R115, R157 ;  /* 0x0000009d00737202 */ /* 0x000fe20000000f00 */
        /* <DEDUP_REMOVED lines=14> */
.L_x_12870:
        /* <DEDUP_REMOVED lines=11> */
[C---:B0-----:R-:W-:Y:S01]  /*8090*/  @P0 IMAD.WIDE.U32 R154, R152.reuse, R154, UR6 ;  /* 0x00000006989a0e25 */ /* 0x041fe2000f8e009a */
[----:B------:R-:W-:-:S04]  /*80a0*/  IADD3 R152, PT, PT, R152, 0x80, RZ ;  /* 0x0000008098987810 */ /* 0x000fc80007ffe0ff */
[----:B------:R0:W-:Y:S03]  /*80b0*/  @P5 STG.E.128 desc[UR20][R154.64], R148 ;  /* 0x000000949a005986 */ /* 0x0001e6000c101d14 */
.L_x_12831:
[----:B------:R-:W-:Y:S05]  /*80c0*/  BSYNC.RECONVERGENT B0 ;  /* 0x0000000000007941 */ /* 0x000fea0003800200 */
.L_x_12830:
        /* <DEDUP_REMOVED lines=8> */
.L_x_12927:
        /* <DEDUP_REMOVED lines=29> */
[----:B0-----:R-:W-:-:S07]  /*8320*/  PRMT R148, R113, 0x7610, R148 ;  /* 0x0000761071947816 */ /* 0x001fce0000000094 */
.L_x_12930:
        /* <DEDUP_REMOVED lines=25> */
.L_x_12931:
        /* <DEDUP_REMOVED lines=25> */
.L_x_12932:
        /* <DEDUP_REMOVED lines=25> */
.L_x_12933:
        /* <DEDUP_REMOVED lines=25> */
.L_x_12934:
        /* <DEDUP_REMOVED lines=25> */
.L_x_12935:
        /* <DEDUP_REMOVED lines=25> */
.L_x_12936:
[----:B------:R-:W2:Y:S04]  /*8c90*/  LDL R155, [R1+0x10] ;  /* 0x00001000019b7983 */ /* 0x000ea80000100800 */
        /* <DEDUP_REMOVED lines=31> */
.L_x_12929:
        /* <DEDUP_REMOVED lines=21> */
.L_x_12938:
        /* <DEDUP_REMOVED lines=21> */
.L_x_12939:
        /* <DEDUP_REMOVED lines=21> */
.L_x_12940:
        /* <DEDUP_REMOVED lines=21> */
.L_x_12941:
        /* <DEDUP_REMOVED lines=21> */
.L_x_12942:
        /* <DEDUP_REMOVED lines=21> */
.L_x_12943:
        /* <DEDUP_REMOVED lines=21> */
.L_x_12944:
[----:B------:R-:W-:Y:S05]  /*97c0*/  BRA.U !UP3, `(.L_x_12937) ;  /* 0x000000250b347547 */ /* 0x000fea000b800000 */
        /* <DEDUP_REMOVED lines=8> */
[----:B-----5:R-:W-:-:S11]  /*9850*/  MOV R155, R39 ;  /* 0x00000027009b7202 */ /* 0x020fd60000000f00 */
        /* <DEDUP_REMOVED lines=15> */
.L_x_12928:
        /* <DEDUP_REMOVED lines=19> */
.L_x_12948:
[----:B------:R-:W-:Y:S05]  /*9a80*/  BSYNC.RECONVERGENT B1 ;  /* 0x0000000000017941 */ /* 0x000fea0003800200 */
.L_x_12947:
        /* <DEDUP_REMOVED lines=14> */
.L_x_12950:
[----:B------:R-:W-:Y:S05]  /*9b70*/  BSYNC.RECONVERGENT B1 ;  /* 0x0000000000017941 */ /* 0x000fea0003800200 */
.L_x_12949:
[----:B------:R-:W-:-:S04]  /*9b80*/  F2FP.F16.F32.PACK_AB R112, RZ, R112 ;  /* 0x00000070ff70723e */ /* 0x000fc800000000ff */
[----:B0-----:R-:W-:-:S07]  /*9b90*/  PRMT R148, R112, 0x7610, R148 ;  /* 0x0000761070947816 */ /* 0x001fce0000000094 */
.L_x_12946:
        /* <DEDUP_REMOVED lines=15> */
.L_x_12953:
[----:B------:R-:W-:Y:S05]  /*9c90*/  BSYNC.RECONVERGENT B1 ;  /* 0x0000000000017941 */ /* 0x000fea0003800200 */
.L_x_12952:
        /* <DEDUP_REMOVED lines=14> */
.L_x_12955:
[----:B------:R-:W-:Y:S05]  /*9d80*/  BSYNC.RECONVERGENT B1 ;  /* 0x0000000000017941 */ /* 0x000fea0003800200 */
.L_x_12954:
[----:B------:R-:W-:-:S04]  /*9d90*/  F2FP.F16.F32.PACK_AB R112, RZ, R112 ;  /* 0x00000070ff70723e */ /* 0x000fc800000000ff */
[----:B0-----:R-:W-:-:S07]  /*9da0*/  PRMT R148, R148, 0x5410, R112 ;  /* 0x0000541094947816 */ /* 0x001fce0000000070 */
.L_x_12951:
        /* <DEDUP_REMOVED lines=15> */
.L_x_12958:
[----:B------:R-:W-:Y:S05]  /*9ea0*/  BSYNC.RECONVERGENT B1 ;  /* 0x0000000000017941 */ /* 0x000fea0003800200 */
.L_x_12957:
        /* <DEDUP_REMOVED lines=14> */
.L_x_12960:
[----:B------:R-:W-:Y:S05]  /*9f90*/  BSYNC.RECONVERGENT B1 ;  /* 0x0000000000017941 */ /* 0x000fea0003800200 */
.L_x_12959:
[----:B------:R-:W-:-:S04]  /*9fa0*/  F2FP.F16.F32.PACK_AB R112, RZ, R112 ;  /* 0x00000070ff70723e */ /* 0x000fc800000000ff */
[----:B0-----:R-:W-:-:S07]  /*9fb0*/  PRMT R149, R112, 0x7610, R149 ;  /* 0x0000761070957816 */ /* 0x001fce0000000095 */
.L_x_12956:
        /* <DEDUP_REMOVED lines=15> */
.L_x_12963:
[----:B------:R-:W-:Y:S05]  /*a0b0*/  BSYNC.RECONVERGENT B1 ;  /* 0x0000000000017941 */ /* 0x000fea0003800200 */
.L_x_12962:
        /* <DEDUP_REMOVED lines=14> */
.L_x_12965:
[----:B------:R-:W-:Y:S05]  /*a1a0*/  BSYNC.RECONVERGENT B1 ;  /* 0x0000000000017941 */ /* 0x000fea0003800200 */
.L_x_12964:
[----:B------:R-:W-:-:S04]  /*a1b0*/  F2FP.F16.F32.PACK_AB R112, RZ, R112 ;  /* 0x00000070ff70723e */ /* 0x000fc800000000ff */
[----:B0-----:R-:W-:-:S07]  /*a1c0*/  PRMT R149, R149, 0x5410, R112 ;  /* 0x0000541095957816 */ /* 0x001fce0000000070 */
.L_x_12961:
        /* <DEDUP_REMOVED lines=15> */
.L_x_12968:
[----:B------:R-:W-:Y:S05]  /*a2c0*/  BSYNC.RECONVERGENT B1 ;  /* 0x0000000000017941 */ /* 0x000fea0003800200 */
.L_x_12967:
        /* <DEDUP_REMOVED lines=14> */
.L_x_12970:
[----:B------:R-:W-:Y:S05]  /*a3b0*/  BSYNC.RECONVERGENT B1 ;  /* 0x0000000000017941 */ /* 0x000fea0003800200 */
.L_x_12969:
[----:B------:R-:W-:-:S04]  /*a3c0*/  F2FP.F16.F32.PACK_AB R112, RZ, R112 ;  /* 0x00000070ff70723e */ /* 0x000fc800000000ff */
[----:B0-----:R-:W-:-:S07]  /*a3d0*/  PRMT R150, R112, 0x7610, R150 ;  /* 0x0000761070967816 */ /* 0x001fce0000000096 */
.L_x_12966:
        /* <DEDUP_REMOVED lines=15> */
.L_x_12973:
[----:B------:R-:W-:Y:S05]  /*a4d0*/  BSYNC.RECONVERGENT B1 ;  /* 0x0000000000017941 */ /* 0x000fea0003800200 */
.L_x_12972:
        /* <DEDUP_REMOVED lines=14> */
.L_x_12975:
[----:B------:R-:W-:Y:S05]  /*a5c0*/  BSYNC.RECONVERGENT B1 ;  /* 0x0000000000017941 */ /* 0x000fea0003800200 */
.L_x_12974:
[----:B------:R-:W-:-:S04]  /*a5d0*/  F2FP.F16.F32.PACK_AB R112, RZ, R112 ;  /* 0x00000070ff70723e */ /* 0x000fc800000000ff */
[----:B0-----:R-:W-:-:S07]  /*a5e0*/  PRMT R150, R150, 0x5410, R112 ;  /* 0x0000541096967816 */ /* 0x001fce0000000070 */
.L_x_12971:
        /* <DEDUP_REMOVED lines=15> */
.L_x_12978:
[----:B------:R-:W-:Y:S05]  /*a6e0*/  BSYNC.RECONVERGENT B1 ;  /* 0x0000000000017941 */ /* 0x000fea0003800200 */
.L_x_12977:
        /* <DEDUP_REMOVED lines=14> */
.L_x_12980:
[----:B------:R-:W-:Y:S05]  /*a7d0*/  BSYNC.RECONVERGENT B1 ;  /* 0x0000000000017941 */ /* 0x000fea0003800200 */
.L_x_12979:
[----:B------:R-:W-:-:S04]  /*a7e0*/  F2FP.F16.F32.PACK_AB R112, RZ, R112 ;  /* 0x00000070ff70723e */ /* 0x000fc800000000ff */
[----:B0-----:R-:W-:-:S07]  /*a7f0*/  PRMT R151, R112, 0x7610, R151 ;  /* 0x0000761070977816 */ /* 0x001fce0000000097 */
.L_x_12976:
[----:B0-----:R-:W2:Y:S04]  /*a800*/  LDL R155, [R1+0x10] ;  /* 0x00001000019b7983 */ /* 0x001ea80000100800 */
[----:B------:R-:W3:Y:S01]  /*a810*/  LDL R154, [R1+0x1c] ;  /* 0x00001c00019a7983 */ /* 0x000ee20000100800 */
[----:B------:R-:W-:Y:S02]  /*a820*/  MOV R115, UR8 ;  /* 0x0000000800737c02 */ /* 0x000fe40008000f00 */
[----:B------:R-:W-:Y:S02]  /*a830*/  MOV R113, UR8 ;  /* 0x0000000800717c02 */ /* 0x000fe40008000f00 */
[----:B------:R-:W-:Y:S01]  /*a840*/  MOV R112, UR8 ;  /* 0x0000000800707c02 */ /* 0x000fe20008000f00 */
[----:B------:R-:W-:Y:S01]  /*a850*/  FFMA.FTZ R117, R191, R115, UR10 ;  /* 0x0000000abf757e23 */ /* 0x000fe20008010073 */
[----:B------:R-:W-:Y:S01]  /*a860*/  MOV R114, UR8 ;  /* 0x0000000800727c02 */ /* 0x000fe20008000f00 */
[-C--:B------:R-:W-:Y:S01]  /*a870*/  FFMA.FTZ R116, R174, R113.reuse, UR10 ;  /* 0x0000000aae747e23 */ /* 0x080fe20008010071 */
[----:B------:R-:W-:Y:S01]  /*a880*/  MOV R118, UR8 ;  /* 0x0000000800767c02 */ /* 0x000fe20008000f00 */
        /* <DEDUP_REMOVED lines=19> */
[----:B------:R-:W-:-:S03]  /*a9c0*/  FMUL.FTZ R118, R118, UR32 ;  /* 0x0000002076767c20 */ /* 0x000fc60008410000 */
[----:B------:R-:W-:Y:S02]  /*a9d0*/  FSEL R114, R114, RZ, P0 ;  /* 0x000000ff72727208 */ /* 0x000fe40000000000 */
[----:B------:R-:W-:Y:S02]  /*a9e0*/  FSEL R119, R119, RZ, P0 ;  /* 0x000000ff77777208 */ /* 0x000fe40000000000 */
[----:B------:R-:W-:Y:S01]  /*a9f0*/  FSEL R118, R118, RZ, P0 ;  /* 0x000000ff76767208 */ /* 0x000fe20000000000 */
        /* <DEDUP_REMOVED lines=26> */
[----:B------:R-:W-:-:S04]  /*aba0*/  MOV R112, R154 ;  /* 0x0000009a00707202 */ /* 0x000fc80000000f00 */
[----:B------:R-:W-:-:S04]  /*abb0*/  F2FP.F16.F32.PACK_AB R113, RZ, R113 ;  /* 0x00000071ff71723e */ /* 0x000fc800000000ff */
[----:B------:R-:W-:Y:S02]  /*abc0*/  PRMT R151, R151, 0x5410, R113 ;  /* 0x0000541097977816 */ /* 0x000fe40000000071 */
[----:B------:R-:W-:Y:S01]  /*abd0*/  MOV R113, R155 ;  /* 0x0000009b00717202 */ /* 0x000fe20000000f00 */
[----:B------:R-:W-:Y:S06]  /*abe0*/  BRA `(.L_x_12937) ;  /* 0x00000010002c7947 */ /* 0x000fec0003800000 */
.L_x_12945:
        /* <DEDUP_REMOVED lines=15> */
.L_x_12983:
[----:B------:R-:W-:Y:S05]  /*ace0*/  BSYNC.RECONVERGENT B1 ;  /* 0x0000000000017941 */ /* 0x000fea0003800200 */
.L_x_12982:
        /* <DEDUP_REMOVED lines=14> */
.L_x_12985:
[----:B------:R-:W-:Y:S05]  /*add0*/  BSYNC.RECONVERGENT B1 ;  /* 0x0000000000017941 */ /* 0x000fea0003800200 */
.L_x_12984:
[----:B------:R-:W-:-:S04]  /*ade0*/  F2FP.F16.F32.PACK_AB R154, RZ, R154 ;  /* 0x0000009aff9a723e */ /* 0x000fc800000000ff */
[----:B------:R-:W-:-:S07]  /*adf0*/  PRMT R148, R154, 0x7610, R148 ;  /* 0x000076109a947816 */ /* 0x000fce0000000094 */
.L_x_12981:
        /* <DEDUP_REMOVED lines=15> */
.L_x_12988:
[----:B------:R-:W-:Y:S05]  /*aef0*/  BSYNC.RECONVERGENT B1 ;  /* 0x0000000000017941 */ /* 0x000fea0003800200 */
.L_x_12987:
        /* <DEDUP_REMOVED lines=14> */
.L_x_12990:
[----:B------:R-:W-:Y:S05]  /*afe0*/  BSYNC.RECONVERGENT B1 ;  /* 0x0000000000017941 */ /* 0x000fea0003800200 */
.L_x_12989:
[----:B------:R-:W-:-:S04]  /*aff0*/  F2FP.F16.F32.PACK_AB R154, RZ, R154 ;  /* 0x0000009aff9a723e */ /* 0x000fc800000000ff */
[----:B------:R-:W-:-:S07]  /*b000*/  PRMT R148, R148, 0x5410, R154 ;  /* 0x0000541094947816 */ /* 0x000fce000000009a */
.L_x_12986:
        /* <DEDUP_REMOVED lines=15> */
.L_x_12993:
[----:B------:R-:W-:Y:S05]  /*b100*/  BSYNC.RECONVERGENT B1 ;  /* 0x0000000000017941 */ /* 0x000fea0003800200 */
.L_x_12992:
        /* <DEDUP_REMOVED lines=14> */
.L_x_12995:
[----:B------:R-:W-:Y:S05]  /*b1f0*/  BSYNC.RECONVERGENT B1 ;  /* 0x0000000000017941 */ /* 0x000fea0003800200 */
.L_x_12994:
[----:B------:R-:W-:-:S04]  /*b200*/  F2FP.F16.F32.PACK_AB R154, RZ, R154 ;  /* 0x0000009aff9a723e */ /* 0x000fc800000000ff */
[----:B------:R-:W-:-:S07]  /*b210*/  PRMT R149, R154, 0x7610, R149 ;  /* 0x000076109a957816 */ /* 0x000fce0000000095 */
.L_x_12991:
        /* <DEDUP_REMOVED lines=15> */
.L_x_12998:
[----:B------:R-:W-:Y:S05]  /*b310*/  BSYNC.RECONVERGENT B1 ;  /* 0x0000000000017941 */ /* 0x000fea0003800200 */
.L_x_12997:
        /* <DEDUP_REMOVED lines=14> */
.L_x_13000:
[----:B------:R-:W-:Y:S05]  /*b400*/  BSYNC.RECONVERGENT B1 ;  /* 0x0000000000017941 */ /* 0x000fea0003800200 */
.L_x_12999:
[----:B------:R-:W-:-:S04]  /*b410*/  F2FP.F16.F32.PACK_AB R154, RZ, R154 ;  /* 0x0000009aff9a723e */ /* 0x000fc800000000ff */
[----:B------:R-:W-:-:S07]  /*b420*/  PRMT R149, R149, 0x5410, R154 ;  /* 0x0000541095957816 */ /* 0x000fce000000009a */
.L_x_12996:
        /* <DEDUP_REMOVED lines=15> */
.L_x_13003:
[----:B------:R-:W-:Y:S05]  /*b520*/  BSYNC.RECONVERGENT B1 ;  /* 0x0000000000017941 */ /* 0x000fea0003800200 */
.L_x_13002:
        /* <DEDUP_REMOVED lines=14> */
.L_x_13005:
[----:B------:R-:W-:Y:S05]  /*b610*/  BSYNC.RECONVERGENT B1 ;  /* 0x0000000000017941 */ /* 0x000fea0003800200 */
.L_x_13004:
[----:B------:R-:W-:-:S04]  /*b620*/  F2FP.F16.F32.PACK_AB R154, RZ, R154 ;  /* 0x0000009aff9a723e */ /* 0x000fc800000000ff */
[----:B------:R-:W-:-:S07]  /*b630*/  PRMT R150, R154, 0x7610, R150 ;  /* 0x000076109a967816 */ /* 0x000fce0000000096 */
.L_x_13001:
        /* <DEDUP_REMOVED lines=15> */
.L_x_13008:
[----:B------:R-:W-:Y:S05]  /*b730*/  BSYNC.RECONVERGENT B1 ;  /* 0x0000000000017941 */ /* 0x000fea0003800200 */
.L_x_13007:
        /* <DEDUP_REMOVED lines=14> */
.L_x_13010:
[----:B------:R-:W-:Y:S05]  /*b820*/  BSYNC.RECONVERGENT B1 ;  /* 0x0000000000017941 */ /* 0x000fea0003800200 */
.L_x_13009:
[----:B------:R-:W-:-:S04]  /*b830*/  F2FP.F16.F32.PACK_AB R154, RZ, R154 ;  /* 0x0000009aff9a723e */ /* 0x000fc800000000ff */
[----:B------:R-:W-:-:S07]  /*b840*/  PRMT R150, R150, 0x5410, R154 ;  /* 0x0000541096967816 */ /* 0x000fce000000009a */
.L_x_13006:
        /* <DEDUP_REMOVED lines=15> */
.L_x_13013:
[----:B------:R-:W-:Y:S05]  /*b940*/  BSYNC.RECONVERGENT B1 ;  /* 0x0000000000017941 */ /* 0x000fea0003800200 */
.L_x_13012:
        /* <DEDUP_REMOVED lines=14> */
.L_x_13015:
[----:B------:R-:W-:Y:S05]  /*ba30*/  BSYNC.RECONVERGENT B1 ;  /* 0x0000000000017941 */ /* 0x000fea0003800200 */
.L_x_13014:
[----:B------:R-:W-:-:S04]  /*ba40*/  F2FP.F16.F32.PACK_AB R154, RZ, R154 ;  /* 0x0000009aff9a723e */ /* 0x000fc800000000ff */
[----:B------:R-:W-:-:S07]  /*ba50*/  PRMT R151, R154, 0x7610, R151 ;  /* 0x000076109a977816 */ /* 0x000fce0000000097 */
.L_x_13011:
        /* <DEDUP_REMOVED lines=18> */
.L_x_13017:
[----:B------:R-:W-:Y:S05]  /*bb80*/  BSYNC.RECONVERGENT B1 ;  /* 0x0000000000017941 */ /* 0x000fea0003800200 */
.L_x_13016:
        /* <DEDUP_REMOVED lines=14> */
.L_x_13019:
[----:B------:R-:W-:Y:S05]  /*bc70*/  BSYNC.RECONVERGENT B1 ;  /* 0x0000000000017941 */ /* 0x000fea0003800200 */
.L_x_13018:
[----:B------:R-:W-:-:S04]  /*bc80*/  F2FP.F16.F32.PACK_AB R154, RZ, R154 ;  /* 0x0000009aff9a723e */ /* 0x000fc800000000ff */
[----:B------:R-:W-:-:S07]  /*bc90*/  PRMT R151, R151, 0x5410, R154 ;  /* 0x0000541097977816 */ /* 0x000fce000000009a */
.L_x_12937:
        /* <DEDUP_REMOVED lines=12> */
.L_x_12926:
[----:B------:R-:W-:Y:S05]  /*bd60*/  BSYNC.RECONVERGENT B0 ;  /* 0x0000000000007941 */ /* 0x000fea0003800200 */
.L_x_12925:
        /* <DEDUP_REMOVED lines=8> */
.L_x_13022:
        /* <DEDUP_REMOVED lines=16> */
[----:B------:R-:W-:Y:S02]  /*bef0*/  @P0 HADD2.F32 R114, -RZ, R144.H0_H0 ;  /* 0x20000090ff720230 */ /* 0x000fe40000004100 */
[----:B--2---:R-:W-:-:S04]  /*bf00*/  @P0 FMUL.FTZ R113, R115, R113 ;  /* 0x0000007173710220 */ /* 0x004fc80000410000 */
[----:B------:R-:W-:Y:S01]  /*bf10*/  @P0 FMUL.FTZ R112, R113, R112 ;  /* 0x0000007071700220 */ /* 0x000fe20000410000 */
[----:B------:R-:W-:-:S03]  /*bf20*/  HFMA2 R113, -RZ, RZ, 0, 0 ;  /* 0x00000000ff717431 */ /* 0x000fc600000001ff */
[----:B------:R-:W-:Y:S01]  /*bf30*/  @P0 FMUL.FTZ R113, R114, R112 ;  /* 0x0000007072710220 */ /* 0x000fe20000410000 */
[----:B------:R-:W-:-:S03]  /*bf40*/  @P0 HADD2.F32 R114, -RZ, R52.H0_H0 ;  /* 0x20000034ff720230 */ /* 0x000fc60000004100 */
[----:B------:R-:W-:Y:S02]  /*bf50*/  FADD.FTZ R80, R80, R113 ;  /* 0x0000007150507221 */ /* 0x000fe40000010000 */
[----:B------:R-:W2:Y:S02]  /*bf60*/  @P0 LDC.64 R112, c[0x0][0x408] ;  /* 0x00010200ff700b82 */ /* 0x000ea40000000a00 */
[----:B--2---:R-:W-:-:S04]  /*bf70*/  @P0 FMUL.FTZ R113, R115, R113 ;  /* 0x0000007173710220 */ /* 0x004fc80000410000 */
[----:B------:R-:W-:Y:S01]  /*bf80*/  @P0 FMUL.FTZ R112, R113, R112 ;  /* 0x0000007071700220 */ /* 0x000fe20000410000 */
[----:B------:R-:W-:-:S03]  /*bf90*/  MOV R113, RZ ;  /* 0x000000ff00717202 */ /* 0x000fc60000000f00 */
[----:B------:R-:W-:-:S05]  /*bfa0*/  @P0 FMUL.FTZ R113, R112, R114 ;  /* 0x0000007270710220 */ /* 0x000fca0000410000 */
[----:B------:R-:W-:-:S04]  /*bfb0*/  F2FP.F16.F32.PACK_AB R113, RZ, R113 ;  /* 0x00000071ff71723e */ /* 0x000fc800000000ff */
[----:B01----:R-:W-:-:S07]  /*bfc0*/  PRMT R148, R113, 0x7610, R148 ;  /* 0x0000761071947816 */ /* 0x003fce0000000094 */
.L_x_13025:
        /* <DEDUP_REMOVED lines=11> */
[----:B------:R-:W-:Y:S02]  /*c080*/  @P0 HADD2.F32 R114, -RZ, R144.H1_H1 ;  /* 0x30000090ff720230 */ /* 0x000fe40000004100 */
[----:B--2---:R-:W-:-:S04]  /*c090*/  @P0 FMUL.FTZ R113, R116, R113 ;  /* 0x0000007174710220 */ /* 0x004fc80000410000 */
[----:B------:R-:W-:Y:S01]  /*c0a0*/  @P0 FMUL.FTZ R112, R113, R112 ;  /* 0x0000007071700220 */ /* 0x000fe20000410000 */
[----:B------:R-:W-:-:S03]  /*c0b0*/  HFMA2 R113, -RZ, RZ, 0, 0 ;  /* 0x00000000ff717431 */ /* 0x000fc600000001ff */
[----:B------:R-:W-:Y:S01]  /*c0c0*/  @P0 FMUL.FTZ R113, R114, R112 ;  /* 0x0000007072710220 */ /* 0x000fe20000410000 */
[----:B------:R-:W-:-:S03]  /*c0d0*/  @P0 HADD2.F32 R114, -RZ, R52.H1_H1 ;  /* 0x30000034ff720230 */ /* 0x000fc60000004100 */
        /* <DEDUP_REMOVED lines=8> */
.L_x_13026:
        /* <DEDUP_REMOVED lines=25> */
.L_x_13027:
        /* <DEDUP_REMOVED lines=25> */
.L_x_13028:
        /* <DEDUP_REMOVED lines=25> */
.L_x_13029:
        /* <DEDUP_REMOVED lines=25> */
.L_x_13030:
        /* <DEDUP_REMOVED lines=25> */
.L_x_13031:
        /* <DEDUP_REMOVED lines=31> */
.L_x_13024:
        /* <DEDUP_REMOVED lines=21> */
.L_x_13033:
        /* <DEDUP_REMOVED lines=21> */
.L_x_13034:
        /* <DEDUP_REMOVED lines=21> */
.L_x_13035:
        /* <DEDUP_REMOVED lines=21> */
.L_x_13036:
        /* <DEDUP_REMOVED lines=21> */
.L_x_13037:
        /* <DEDUP_REMOVED lines=21> */
.L_x_13038:
        /* <DEDUP_REMOVED lines=21> */
.L_x_13039:
[----:B------:R-:W-:Y:S05]  /*d450*/  BRA.U !UP3, `(.L_x_13032) ;  /* 0x000000250b287547 */ /* 0x000fea000b800000 */
[----:B01----:R-:W2:Y:S01]  /*d460*/  LDL R155, [R1+0x18] ;  /* 0x00001800019b7983 */ /* 0x003ea20000100800 */
[----:B------:R-:W-:Y:S02]  /*d470*/  PLOP3.LUT P0, PT, PT, PT, UP2, 0x80, 0x8 ;  /* 0x000000000008781c */ /* 0x000fe40003f0f028 */
        /* <DEDUP_REMOVED lines=21> */
.L_x_13023:
        /* <DEDUP_REMOVED lines=19> */
.L_x_13043:
[----:B------:R-:W-:Y:S05]  /*d700*/  BSYNC.RECONVERGENT B1 ;  /* 0x0000000000017941 */ /* 0x000fea0003800200 */
.L_x_13042:
        /* <DEDUP_REMOVED lines=14> */
.L_x_13045:
[----:B------:R-:W-:Y:S05]  /*d7f0*/  BSYNC.RECONVERGENT B1 ;  /* 0x0000000000017941 */ /* 0x000fea0003800200 */
.L_x_13044:
[----:B------:R-:W-:-:S04]  /*d800*/  F2FP.F16.F32.PACK_AB R112, RZ, R112 ;  /* 0x00000070ff70723e */ /* 0x000fc800000000ff */
[----:B01----:R-:W-:-:S07]  /*d810*/  PRMT R148, R112, 0x7610, R148 ;  /* 0x0000761070947816 */ /* 0x003fce0000000094 */
.L_x_13041:
        /* <DEDUP_REMOVED lines=15> */
.L_x_13048:
[----:B------:R-:W-:Y:S05]  /*d910*/  BSYNC.RECONVERGENT B1 ;  /* 0x0000000000017941 */ /* 0x000fea0003800200 */
.L_x_13047:
        /* <DEDUP_REMOVED lines=14> */
.L_x_13050:
[----:B------:R-:W-:Y:S05]  /*da00*/  BSYNC.RECONVERGENT B1 ;  /* 0x0000000000017941 */ /* 0x000fea0003800200 */
.L_x_13049:
[----:B------:R-:W-:-:S04]  /*da10*/  F2FP.F16.F32.PACK_AB R112, RZ, R112 ;  /* 0x00000070ff70723e */ /* 0x000fc800000000ff */
[----:B01----:R-:W-:-:S07]  /*da20*/  PRMT R148, R148, 0x5410, R112 ;  /* 0x0000541094947816 */ /* 0x003fce0000000070 */
.L_x_13046:
        /* <DEDUP_REMOVED lines=15> */
.L_x_13053:
[----:B------:R-:W-:Y:S05]  /*db20*/  BSYNC.RECONVERGENT B1 ;  /* 0x0000000000017941 */ /* 0x000fea0003800200 */
.L_x_13052:
        /* <DEDUP_REMOVED lines=14> */
.L_x_13055:
[----:B------:R-:W-:Y:S05]  /*dc10*/  BSYNC.RECONVERGENT B1 ;  /* 0x0000000000017941 */ /* 0x000fea0003800200 */
.L_x_13054:
[----:B------:R-:W-:-:S04]  /*dc20*/  F2FP.F16.F32.PACK_AB R112, RZ, R112 ;  /* 0x00000070ff70723e */ /* 0x000fc800000000ff */
[----:B01----:R-:W-:-:S07]  /*dc30*/  PRMT R149, R112, 0x7610, R149 ;  /* 0x0000761070957816 */ /* 0x003fce0000000095 */
.L_x_13051:
        /* <DEDUP_REMOVED lines=15> */
.L_x_13058:
[----:B------:R-:W-:Y:S05]  /*dd30*/  BSYNC.RECONVERGENT B1 ;  /* 0x0000000000017941 */ /* 0x000fea0003800200 */
.L_x_13057:
        /* <DEDUP_REMOVED lines=14> */
.L_x_13060:
[----:B------:R-:W-:Y:S05]  /*de20*/  BSYNC.RECONVERGENT B1 ;  /* 0x0000000000017941 */ /* 0x000fea0003800200 */
.L_x_13059:
[----:B------:R-:W-:-:S04]  /*de30*/  F2FP.F16.F32.PACK_AB R112, RZ, R112 ;  /* 0x00000070ff70723e */ /* 0x000fc800000000ff */
[----:B01----:R-:W-:-:S07]  /*de40*/  PRMT R149, R149, 0x5410, R112 ;  /* 0x0000541095957816 */ /* 0x003fce0000000070 */
.L_x_13056:
        /* <DEDUP_REMOVED lines=15> */
.L_x_13063:
[----:B------:R-:W-:Y:S05]  /*df40*/  BSYNC.RECONVERGENT B1 ;  /* 0x0000000000017941 */ /* 0x000fea0003800200 */
.L_x_13062:
        /* <DEDUP_REMOVED lines=14> */
.L_x_13065:
[----:B------:R-:W-:Y:S05]  /*e030*/  BSYNC.RECONVERGENT B1 ;  /* 0x0000000000017941 */ /* 0x000fea0003800200 */
.L_x_13064:
[----:B------:R-:W-:-:S04]  /*e040*/  F2FP.F16.F32.PACK_AB R112, RZ, R112 ;  /* 0x00000070ff70723e */ /* 0x000fc800000000ff */
[----:B01----:R-:W-:-:S07]  /*e050*/  PRMT R150, R112, 0x7610, R150 ;  /* 0x0000761070967816 */ /* 0x003fce0000000096 */
.L_x_13061:
        /* <DEDUP_REMOVED lines=15> */
.L_x_13068:
[----:B------:R-:W-:Y:S05]  /*e150*/  BSYNC.RECONVERGENT B1 ;  /* 0x0000000000017941 */ /* 0x000fea0003800200 */
.L_x_13067:
        /* <DEDUP_REMOVED lines=14> */
.L_x_13070:
[----:B------:R-:W-:Y:S05]  /*e240*/  BSYNC.RECONVERGENT B1 ;  /* 0x0000000000017941 */ /* 0x000fea0003800200 */
.L_x_13069:
[----:B------:R-:W-:-:S04]  /*e250*/  F2FP.F16.F32.PACK_AB R112, RZ, R112 ;  /* 0x00000070ff70723e */ /* 0x000fc800000000ff */
[----:B01----:R-:W-:-:S07]  /*e260*/  PRMT R150, R150, 0x5410, R112 ;  /* 0x0000541096967816 */ /* 0x003fce0000000070 */
.L_x_13066:
        /* <DEDUP_REMOVED lines=15> */
.L_x_13073:
[----:B------:R-:W-:Y:S05]  /*e360*/  BSYNC.RECONVERGENT B1 ;  /* 0x0000000000017941 */ /* 0x000fea0003800200 */
.L_x_13072:
        /* <DEDUP_REMOVED lines=14> */
.L_x_13075:
[----:B------:R-:W-:Y:S05]  /*e450*/  BSYNC.RECONVERGENT B1 ;  /* 0x0000000000017941 */ /* 0x000fea0003800200 */
.L_x_13074:
[----:B------:R-:W-:-:S04]  /*e460*/  F2FP.F16.F32.PACK_AB R112, RZ, R112 ;  /* 0x00000070ff70723e */ /* 0x000fc800000000ff */
[----:B01----:R-:W-:-:S07]  /*e470*/  PRMT R151, R112, 0x7610, R151 ;  /* 0x0000761070977816 */ /* 0x003fce0000000097 */
.L_x_13071:
[----:B01----:R-:W2:Y:S01]  /*e480*/  LDL R154, [R1+0x18] ;  /* 0x00001800019a7983 */ /* 0x003ea20000100800 */
        /* <DEDUP_REMOVED lines=33> */
[----:B------:R-:W-:Y:S01]  /*e6a0*/  MOV R113, R155 ;  /* 0x0000009b00717202 */ /* 0x000fe20000000f00 */
[----:B--2---:R-:W-:Y:S01]  /*e6b0*/  FADD.FTZ R115, R154, -R115 ;  /* 0x800000739a737221 */ /* 0x004fe20000010000 */
[----:B------:R-:W-:-:S02]  /*e6c0*/  FSEL R154, R116, RZ, P0 ;  /* 0x000000ff749a7208 */ /* 0x000fc40000000000 */
[----:B------:R-:W-:Y:S01]  /*e6d0*/  FSEL R116, R112, RZ, P0 ;  /* 0x000000ff70747208 */ /* 0x000fe20000000000 */
[----:B------:R-:W-:Y:S01]  /*e6e0*/  FMUL.FTZ R115, R115, UR32 ;  /* 0x0000002073737c20 */ /* 0x000fe20008410000 */
[----:B------:R-:W-:-:S04]  /*e6f0*/  MOV R112, R154 ;  /* 0x0000009a00707202 */ /* 0x000fc80000000f00 */
        /* <DEDUP_REMOVED lines=22> */
.L_x_13040:
        /* <DEDUP_REMOVED lines=15> */
.L_x_13078:
[----:B------:R-:W-:Y:S05]  /*e950*/  BSYNC.RECONVERGENT B1 ;  /* 0x0000000000017941 */ /* 0x000fea0003800200 */
.L_x_13077:
        /* <DEDUP_REMOVED lines=14> */
.L_x_13080:
[----:B------:R-:W-:Y:S05]  /*ea40*/  BSYNC.RECONVERGENT B1 ;  /* 0x0000000000017941 */ /* 0x000fea0003800200 */
.L_x_13079:
[----:B------:R-:W-:-:S04]  /*ea50*/  F2FP.F16.F32.PACK_AB R154, RZ, R154 ;  /* 0x0000009aff9a723e */ /* 0x000fc800000000ff */
[----:B------:R-:W-:-:S07]  /*ea60*/  PRMT R148, R154, 0x7610, R148 ;  /* 0x000076109a947816 */ /* 0x000fce0000000094 */
.L_x_13076:
        /* <DEDUP_REMOVED lines=15> */
.L_x_13083:
[----:B------:R-:W-:Y:S05]  /*eb60*/  BSYNC.RECONVERGENT B1 ;  /* 0x0000000000017941 */ /* 0x000fea0003800200 */
.L_x_13082:
        /* <DEDUP_REMOVED lines=14> */
.L_x_13085:
[----:B------:R-:W-:Y:S05]  /*ec50*/  BSYNC.RECONVERGENT B1 ;  /* 0x0000000000017941 */ /* 0x000fea0003800200 */
.L_x_13084:
[----:B------:R-:W-:-:S04]  /*ec60*/  F2FP.F16.F32.PACK_AB R154, RZ, R154 ;  /* 0x0000009aff9a723e */ /* 0x000fc800000000ff */
[----:B------:R-:W-:-:S07]  /*ec70*/  PRMT R148, R148, 0x5410, R154 ;  /* 0x0000541094947816 */ /* 0x000fce000000009a */
.L_x_13081:
        /* <DEDUP_REMOVED lines=15> */
.L_x_13088:
[----:B------:R-:W-:Y:S05]  /*ed70*/  BSYNC.RECONVERGENT B1 ;  /* 0x0000000000017941 */ /* 0x000fea0003800200 */
.L_x_13087:
        /* <DEDUP_REMOVED lines=14> */
.L_x_13090:
[----:B------:R-:W-:Y:S05]  /*ee60*/  BSYNC.RECONVERGENT B1 ;  /* 0x0000000000017941 */ /* 0x000fea0003800200 */
.L_x_13089:
[----:B------:R-:W-:-:S04]  /*ee70*/  F2FP.F16.F32.PACK_AB R154, RZ, R154 ;  /* 0x0000009aff9a723e */ /* 0x000fc800000000ff */
[----:B------:R-:W-:-:S07]  /*ee80*/  PRMT R149, R154, 0x7610, R149 ;  /* 0x000076109a957816 */ /* 0x000fce0000000095 */
.L_x_13086:
        /* <DEDUP_REMOVED lines=15> */
.L_x_13093:
[----:B------:R-:W-:Y:S05]  /*ef80*/  BSYNC.RECONVERGENT B1 ;  /* 0x0000000000017941 */ /* 0x000fea0003800200 */
.L_x_13092:
        /* <DEDUP_REMOVED lines=14> */
.L_x_13095:
[----:B------:R-:W-:Y:S05]  /*f070*/  BSYNC.RECONVERGENT B1 ;  /* 0x0000000000017941 */ /* 0x000fea0003800200 */
.L_x_13094:
[----:B------:R-:W-:-:S04]  /*f080*/  F2FP.F16.F32.PACK_AB R154, RZ, R154 ;  /* 0x0000009aff9a723e */ /* 0x000fc800000000ff */
[----:B------:R-:W-:-:S07]  /*f090*/  PRMT R149, R149, 0x5410, R154 ;  /* 0x0000541095957816 */ /* 0x000fce000000009a */
.L_x_13091:
        /* <DEDUP_REMOVED lines=15> */
.L_x_13098:
[----:B------:R-:W-:Y:S05]  /*f190*/  BSYNC.RECONVERGENT B1 ;  /* 0x0000000000017941 */ /* 0x000fea0003800200 */
.L_x_13097:
        /* <DEDUP_REMOVED lines=14> */
.L_x_13100:
[----:B------:R-:W-:Y:S05]  /*f280*/  BSYNC.RECONVERGENT B1 ;  /* 0x0000000000017941 */ /* 0x000fea0003800200 */
.L_x_13099:
[----:B------:R-:W-:-:S04]  /*f290*/  F2FP.F16.F32.PACK_AB R154, RZ, R154 ;  /* 0x0000009aff9a723e */ /* 0x000fc800000000ff */
[----:B------:R-:W-:-:S07]  /*f2a0*/  PRMT R150, R154, 0x7610, R150 ;  /* 0x000076109a967816 */ /* 0x000fce0000000096 */
.L_x_13096:
        /* <DEDUP_REMOVED lines=15> */
.L_x_13103:
[----:B------:R-:W-:Y:S05]  /*f3a0*/  BSYNC.RECONVERGENT B1 ;  /* 0x0000000000017941 */ /* 0x000fea0003800200 */
.L_x_13102:
        /* <DEDUP_REMOVED lines=14> */
.L_x_13105:
[----:B------:R-:W-:Y:S05]  /*f490*/  BSYNC.RECONVERGENT B1 ;  /* 0x0000000000017941 */ /* 0x000fea0003800200 */
.L_x_13104:
[----:B------:R-:W-:-:S04]  /*f4a0*/  F2FP.F16.F32.PACK_AB R154, RZ, R154 ;  /* 0x0000009aff9a723e */ /* 0x000fc800000000ff */
[----:B------:R-:W-:-:S07]  /*f4b0*/  PRMT R150, R150, 0x5410, R154 ;  /* 0x0000541096967816 */ /* 0x000fce000000009a */
.L_x_13101:
        /* <DEDUP_REMOVED lines=15> */
.L_x_13108:
[----:B------:R-:W-:Y:S05]  /*f5b0*/  BSYNC.RECONVERGENT B1 ;  /* 0x0000000000017941 */ /* 0x000fea0003800200 */
.L_x_13107:
        /* <DEDUP_REMOVED lines=14> */
.L_x_13110:
[----:B------:R-:W-:Y:S05]  /*f6a0*/  BSYNC.RECONVERGENT B1 ;  /* 0x0000000000017941 */ /* 0x000fea0003800200 */
.L_x_13109:
[----:B------:R-:W-:-:S04]  /*f6b0*/  F2FP.F16.F32.PACK_AB R154, RZ, R154 ;  /* 0x0000009aff9a723e */ /* 0x000fc800000000ff */
[----:B------:R-:W-:-:S07]  /*f6c0*/  PRMT R151, R154, 0x7610, R151 ;  /* 0x000076109a977816 */ /* 0x000fce0000000097 */
.L_x_13106:
[----:B------:R-:W-:Y:S05]  /*f6d0*/  BRA.U !UP3, `(.L_x_13032) ;  /* 0x000000010b887547 */ /* 0x000fea000b800000 */
[----:B------:R2:W5:Y:S02]  /*f6e0*/  LDL R156, [R1+0x18] ;  /* 0x00001800019c7983 */ /* 0x0005640000100800 */
[----:B-----5:R-:W-:Y:S01]  /*f6f0*/  ISETP.GE.U32.AND P0, PT, R34, RZ, PT ;  /* 0x000000ff2200720c */ /* 0x020fe20003f06070 */
[----:B------:R-:W-:Y:S01]  /*f700*/  BSSY.RECONVERGENT B1, `(.L_x_13111) ;  /* 0x000000e000017945 */ /* 0x000fe20003800200 */
[----:B01----:R-:W-:Y:S02]  /*f710*/  HFMA2 R154, -RZ, RZ, 0, 0 ;  /* 0x00000000ff9a7431 */ /* 0x003fe400000001ff */
[----:B------:R-:W-:-:S13]  /*f720*/  ISETP.GE.U32.AND.EX P0, PT, R35, 0x1000000, PT, P0 ;  /* 0x010000002300780c */ /* 0x000fda0003f06100 */
[----:B--2---:R-:W-:Y:S05]  /*f730*/  @!P0 BRA `(.L_x_13112) ;  /* 0x0000000000288947 */ /* 0x004fea0003800000 */
        /* <DEDUP_REMOVED lines=10> */
.L_x_13112:
[----:B------:R-:W-:Y:S05]  /*f7e0*/  BSYNC.RECONVERGENT B1 ;  /* 0x0000000000017941 */ /* 0x000fea0003800200 */
.L_x_13111:
        /* <DEDUP_REMOVED lines=14> */
.L_x_13114:
[----:B------:R-:W-:Y:S05]  /*f8d0*/  BSYNC.RECONVERGENT B1 ;  /* 0x0000000000017941 */ /* 0x000fea0003800200 */
.L_x_13113:
[----:B------:R-:W-:-:S04]  /*f8e0*/  F2FP.F16.F32.PACK_AB R154, RZ, R154 ;  /* 0x0000009aff9a723e */ /* 0x000fc800000000ff */
[----:B------:R-:W-:-:S07]  /*f8f0*/  PRMT R151, R151, 0x5410, R154 ;  /* 0x0000541097977816 */ /* 0x000fce000000009a */
.L_x_13032:
        /* <DEDUP_REMOVED lines=12> */
.L_x_13021:
[----:B------:R-:W-:Y:S05]  /*f9c0*/  BSYNC.RECONVERGENT B0 ;  /* 0x0000000000007941 */ /* 0x000fea0003800200 */
.L_x_13020:
        /* <DEDUP_REMOVED lines=8> */
.L_x_13117:
        /* <DEDUP_REMOVED lines=30> */
.L_x_13120:
        /* <DEDUP_REMOVED lines=11> */
[----:B------:R-:W-:Y:S02]  /*fce0*/  @P0 HADD2.F32 R114, -RZ, R144.H1_H1 ;  /* 0x30000090ff720230 */ /* 0x000fe40000004100 */
[----:B---3--:R-:W-:-:S04]  /*fcf0*/  @P0 FMUL.FTZ R113, R116, R113 ;  /* 0x0000007174710220 */ /* 0x008fc80000410000 */
[----:B------:R-:W-:Y:S01]  /*fd00*/  @P0 FMUL.FTZ R112, R113, R112 ;  /* 0x0000007071700220 */ /* 0x000fe20000410000 */
[----:B------:R-:W-:-:S03]  /*fd10*/  HFMA2 R113, -RZ, RZ, 0, 0 ;  /* 0x00000000ff717431 */ /* 0x000fc600000001ff */
[----:B------:R-:W-:Y:S01]  /*fd20*/  @P0 FMUL.FTZ R113, R114, R112 ;  /* 0x0000007072710220 */ /* 0x000fe20000410000 */
[----:B------:R-:W-:-:S03]  /*fd30*/  @P0 HADD2.F32 R114, -RZ, R56.H1_H1 ;  /* 0x30000038ff720230 */ /* 0x000fc60000004100 */
        /* <DEDUP_REMOVED lines=8> */
.L_x_13121:
        /* <DEDUP_REMOVED lines=25> */
.L_x_13122:
        /* <DEDUP_REMOVED lines=25> */
.L_x_13123:
        /* <DEDUP_REMOVED lines=25> */
.L_x_13124:
        /* <DEDUP_REMOVED lines=25> */
.L_x_13125:
        /* <DEDUP_REMOVED lines=25> */
.L_x_13126:
        /* <DEDUP_REMOVED lines=31> */
.L_x_13119:
        /* <DEDUP_REMOVED lines=21> */
.L_x_13128:
        /* <DEDUP_REMOVED lines=21> */
.L_x_13129:
        /* <DEDUP_REMOVED lines=21> */
.L_x_13130:
        /* <DEDUP_REMOVED lines=21> */
.L_x_13131:
        /* <DEDUP_REMOVED lines=21> */
.L_x_13132:
        /* <DEDUP_REMOVED lines=21> */
.L_x_13133:
        /* <DEDUP_REMOVED lines=21> */
.L_x_13134:
[----:B------:R-:W-:Y:S05]  /*110b0*/  BRA.U !UP3, `(.L_x_13127) ;  /* 0x000000250b287547 */ /* 0x000fea000b800000 */
[----:B012---:R-:W2:Y:S01]  /*110c0*/  LDL R155, [R1+0x14] ;  /* 0x00001400019b7983 */ /* 0x007ea20000100800 */
        /* <DEDUP_REMOVED lines=22> */
.L_x_13118:
        /* <DEDUP_REMOVED lines=19> */
.L_x_13138:
[----:B------:R-:W-:Y:S05]  /*11360*/  BSYNC.RECONVERGENT B1 ;  /* 0x0000000000017941 */ /* 0x000fea0003800200 */
.L_x_13137:
        /* <DEDUP_REMOVED lines=14> */
.L_x_13140:
[----:B------:R-:W-:Y:S05]  /*11450*/  BSYNC.RECONVERGENT B1 ;  /* 0x0000000000017941 */ /* 0x000fea0003800200 */
.L_x_13139:
[----:B------:R-:W-:-:S04]  /*11460*/  F2FP.F16.F32.PACK_AB R112, RZ, R112 ;  /* 0x00000070ff70723e */ /* 0x000fc800000000ff */
[----:B012---:R-:W-:-:S07]  /*11470*/  PRMT R148, R112, 0x7610, R148 ;  /* 0x0000761070947816 */ /* 0x007fce0000000094 */
.L_x_13136:
        /* <DEDUP_REMOVED lines=15> */
.L_x_13143:
[----:B------:R-:W-:Y:S05]  /*11570*/  BSYNC.RECONVERGENT B1 ;  /* 0x0000000000017941 */ /* 0x000fea0003800200 */
.L_x_13142:
        /* <DEDUP_REMOVED lines=14> */
.L_x_13145:
[----:B------:R-:W-:Y:S05]  /*11660*/  BSYNC.RECONVERGENT B1 ;  /* 0x0000000000017941 */ /* 0x000fea0003800200 */
.L_x_13144:
[----:B------:R-:W-:-:S04]  /*11670*/  F2FP.F16.F32.PACK_AB R112, RZ, R112 ;  /* 0x00000070ff70723e */ /* 0x000fc800000000ff */
[----:B012---:R-:W-:-:S07]  /*11680*/  PRMT R148, R148, 0x5410, R112 ;  /* 0x0000541094947816 */ /* 0x007fce0000000070 */
.L_x_13141:
        /* <DEDUP_REMOVED lines=15> */
.L_x_13148:
[----:B------:R-:W-:Y:S05]  /*11780*/  BSYNC.RECONVERGENT B1 ;  /* 0x0000000000017941 */ /* 0x000fea0003800200 */
.L_x_13147:
        /* <DEDUP_REMOVED lines=14> */
.L_x_13150:
[----:B------:R-:W-:Y:S05]  /*11870*/  BSYNC.RECONVERGENT B1 ;  /* 0x0000000000017941 */ /* 0x000fea0003800200 */
.L_x_13149:
[----:B------:R-:W-:-:S04]  /*11880*/  F2FP.F16.F32.PACK_AB R112, RZ, R112 ;  /* 0x00000070ff70723e */ /* 0x000fc800000000ff */
[----:B012---:R-:W-:-:S07]  /*11890*/  PRMT R149, R112, 0x7610, R149 ;  /* 0x0000761070957816 */ /* 0x007fce0000000095 */
.L_x_13146:
        /* <DEDUP_REMOVED lines=15> */
.L_x_13153:
[----:B------:R-:W-:Y:S05]  /*11990*/  BSYNC.RECONVERGENT B1 ;  /* 0x0000000000017941 */ /* 0x000fea0003800200 */
.L_x_13152:
        /* <DEDUP_REMOVED lines=14> */
.L_x_13155:
[----:B------:R-:W-:Y:S05]  /*11a80*/  BSYNC.RECONVERGENT B1 ;  /* 0x0000000000017941 */ /* 0x000fea0003800200 */
.L_x_13154:
[----:B------:R-:W-:-:S04]  /*11a90*/  F2FP.F16.F32.PACK_AB R112, RZ, R112 ;  /* 0x00000070ff70723e */ /* 0x000fc800000000ff */
[----:B012---:R-:W-:-:S07]  /*11aa0*/  PRMT R149, R149, 0x5410, R112 ;  /* 0x0000541095957816 */ /* 0x007fce0000000070 */
.L_x_13151:
        /* <DEDUP_REMOVED lines=15> */
.L_x_13158:
[----:B------:R-:W-:Y:S05]  /*11ba0*/  BSYNC.RECONVERGENT B1 ;  /* 0x0000000000017941 */ /* 0x000fea0003800200 */
.L_x_13157:
        /* <DEDUP_REMOVED lines=14> */
.L_x_13160:
[----:B------:R-:W-:Y:S05]  /*11c90*/  BSYNC.RECONVERGENT B1 ;  /* 0x0000000000017941 */ /* 0x000fea0003800200 */
.L_x_13159:
[----:B------:R-:W-:-:S04]  /*11ca0*/  F2FP.F16.F32.PACK_AB R112, RZ, R112 ;  /* 0x00000070ff70723e */ /* 0x000fc800000000ff */
[----:B012---:R-:W-:-:S07]  /*11cb0*/  PRMT R150, R112, 0x7610, R150 ;  /* 0x0000761070967816 */ /* 0x007fce0000000096 */
.L_x_13156:
        /* <DEDUP_REMOVED lines=15> */
.L_x_13163:
[----:B------:R-:W-:Y:S05]  /*11db0*/  BSYNC.RECONVERGENT B1 ;  /* 0x0000000000017941 */ /* 0x000fea0003800200 */
.L_x_13162:
        /* <DEDUP_REMOVED lines=14> */
.L_x_13165:
[----:B------:R-:W-:Y:S05]  /*11ea0*/  BSYNC.RECONVERGENT B1 ;  /* 0x0000000000017941 */ /* 0x000fea0003800200 */
.L_x_13164:
[----:B------:R-:W-:-:S04]  /*11eb0*/  F2FP.F16.F32.PACK_AB R112, RZ, R112 ;  /* 0x00000070ff70723e */ /* 0x000fc800000000ff */
[----:B012---:R-:W-:-:S07]  /*11ec0*/  PRMT R150, R150, 0x5410, R112 ;  /* 0x0000541096967816 */ /* 0x007fce0000000070 */
.L_x_13161:
        /* <DEDUP_REMOVED lines=15> */
.L_x_13168:
[----:B------:R-:W-:Y:S05]  /*11fc0*/  BSYNC.RECONVERGENT B1 ;  /* 0x0000000000017941 */ /* 0x000fea0003800200 */
.L_x_13167:
        /* <DEDUP_REMOVED lines=14> */
.L_x_13170:
[----:B------:R-:W-:Y:S05]  /*120b0*/  BSYNC.RECONVERGENT B1 ;  /* 0x0000000000017941 */ /* 0x000fea0003800200 */
.L_x_13169:
[----:B------:R-:W-:-:S04]  /*120c0*/  F2FP.F16.F32.PACK_AB R112, RZ, R112 ;  /* 0x00000070ff70723e */ /* 0x000fc800000000ff */
[----:B012---:R-:W-:-:S07]  /*120d0*/  PRMT R151, R112, 0x7610, R151 ;  /* 0x0000761070977816 */ /* 0x007fce0000000097 */
.L_x_13166:
[----:B012---:R-:W2:Y:S01]  /*120e0*/  LDL R154, [R1+0x14] ;  /* 0x00001400019a7983 */ /* 0x007ea20000100800 */
        /* <DEDUP_REMOVED lines=61> */
.L_x_13135:
        /* <DEDUP_REMOVED lines=15> */
.L_x_13173:
[----:B------:R-:W-:Y:S05]  /*125b0*/  BSYNC.RECONVERGENT B1 ;  /* 0x0000000000017941 */ /* 0x000fea0003800200 */
.L_x_13172:
        /* <DEDUP_REMOVED lines=14> */
.L_x_13175:
[----:B------:R-:W-:Y:S05]  /*126a0*/  BSYNC.RECONVERGENT B1 ;  /* 0x0000000000017941 */ /* 0x000fea0003800200 */
.L_x_13174:
[----:B------:R-:W-:-:S04]  /*126b0*/  F2FP.F16.F32.PACK_AB R154, RZ, R154 ;  /* 0x0000009aff9a723e */ /* 0x000fc800000000ff */
[----:B------:R-:W-:-:S07]  /*126c0*/  PRMT R148, R154, 0x7610, R148 ;  /* 0x000076109a947816 */ /* 0x000fce0000000094 */
.L_x_13171:
        /* <DEDUP_REMOVED lines=15> */
.L_x_13178:
[----:B------:R-:W-:Y:S05]  /*127c0*/  BSYNC.RECONVERGENT B1 ;  /* 0x0000000000017941 */ /* 0x000fea0003800200 */
.L_x_13177:
        /* <DEDUP_REMOVED lines=14> */
.L_x_13180:
[----:B------:R-:W-:Y:S05]  /*128b0*/  BSYNC.RECONVERGENT B1 ;  /* 0x0000000000017941 */ /* 0x000fea0003800200 */
.L_x_13179:
[----:B------:R-:W-:-:S04]  /*128c0*/  F2FP.F16.F32.PACK_AB R154, RZ, R154 ;  /* 0x0000009aff9a723e */ /* 0x000fc800000000ff */
[----:B------:R-:W-:-:S07]  /*128d0*/  PRMT R148, R148, 0x5410, R154 ;  /* 0x0000541094947816 */ /* 0x000fce000000009a */
.L_x_13176:
        /* <DEDUP_REMOVED lines=15> */
.L_x_13183:
[----:B------:R-:W-:Y:S05]  /*129d0*/  BSYNC.RECONVERGENT B1 ;  /* 0x0000000000017941 */ /* 0x000fea0003800200 */
.L_x_13182:
        /* <DEDUP_REMOVED lines=14> */
.L_x_13185:
[----:B------:R-:W-:Y:S05]  /*12ac0*/  BSYNC.RECONVERGENT B1 ;  /* 0x0000000000017941 */ /* 0x000fea0003800200 */
.L_x_13184:
[----:B------:R-:W-:-:S04]  /*12ad0*/  F2FP.F16.F32.PACK_AB R154, RZ, R154 ;  /* 0x0000009aff9a723e */ /* 0x000fc800000000ff */
[----:B------:R-:W-:-:S07]  /*12ae0*/  PRMT R149, R154, 0x7610, R149 ;  /* 0x000076109a957816 */ /* 0x000fce0000000095 */
.L_x_13181:
        /* <DEDUP_REMOVED lines=15> */
.L_x_13188:
[----:B------:R-:W-:Y:S05]  /*12be0*/  BSYNC.RECONVERGENT B1 ;  /* 0x0000000000017941 */ /* 0x000fea0003800200 */
.L_x_13187:
        /* <DEDUP_REMOVED lines=14> */
.L_x_13190:
[----:B------:R-:W-:Y:S05]  /*12cd0*/  BSYNC.RECONVERGENT B1 ;  /* 0x0000000000017941 */ /* 0x000fea0003800200 */
.L_x_13189:
[----:B------:R-:W-:-:S04]  /*12ce0*/  F2FP.F16.F32.PACK_AB R154, RZ, R154 ;  /* 0x0000009aff9a723e */ /* 0x000fc800000000ff */
[----:B------:R-:W-:-:S07]  /*12cf0*/  PRMT R149, R149, 0x5410, R154 ;  /* 0x0000541095957816 */ /* 0x000fce000000009a */
.L_x_13186:
        /* <DEDUP_REMOVED lines=15> */
.L_x_13193:
[----:B------:R-:W-:Y:S05]  /*12df0*/  BSYNC.RECONVERGENT B1 ;  /* 0x0000000000017941 */ /* 0x000fea0003800200 */
.L_x_13192:
        /* <DEDUP_REMOVED lines=14> */
.L_x_13195:
[----:B------:R-:W-:Y:S05]  /*12ee0*/  BSYNC.RECONVERGENT B1 ;  /* 0x0000000000017941 */ /* 0x000fea0003800200 */
.L_x_13194:
[----:B------:R-:W-:-:S04]  /*12ef0*/  F2FP.F16.F32.PACK_AB R154, RZ, R154 ;  /* 0x0000009aff9a723e */ /* 0x000fc800000000ff */
[----:B------:R-:W-:-:S07]  /*12f00*/  PRMT R150, R154, 0x7610, R150 ;  /* 0x000076109a967816 */ /* 0x000fce0000000096 */
.L_x_13191:
        /* <DEDUP_REMOVED lines=15> */
.L_x_13198:
[----:B------:R-:W-:Y:S05]  /*13000*/  BSYNC.RECONVERGENT B1 ;  /* 0x0000000000017941 */ /* 0x000fea0003800200 */
.L_x_13197:
        /* <DEDUP_REMOVED lines=14> */
.L_x_13200:
[----:B------:R-:W-:Y:S05]  /*130f0*/  BSYNC.RECONVERGENT B1 ;  /* 0x0000000000017941 */ /* 0x000fea0003800200 */
.L_x_13199:
[----:B------:R-:W-:-:S04]  /*13100*/  F2FP.F16.F32.PACK_AB R154, RZ, R154 ;  /* 0x0000009aff9a723e */ /* 0x000fc800000000ff */
[----:B------:R-:W-:-:S07]  /*13110*/  PRMT R150, R150, 0x5410, R154 ;  /* 0x0000541096967816 */ /* 0x000fce000000009a */
.L_x_13196:
        /* <DEDUP_REMOVED lines=15> */
.L_x_13203:
[----:B------:R-:W-:Y:S05]  /*13210*/  BSYNC.RECONVERGENT B1 ;  /* 0x0000000000017941 */ /* 0x000fea0003800200 */
.L_x_13202:
        /* <DEDUP_REMOVED lines=14> */
.L_x_13205:
[----:B------:R-:W-:Y:S05]  /*13300*/  BSYNC.RECONVERGENT B1 ;  /* 0x0000000000017941 */ /* 0x000fea0003800200 */
.L_x_13204:
[----:B------:R-:W-:-:S04]  /*13310*/  F2FP.F16.F32.PACK_AB R154, RZ, R154 ;  /* 0x0000009aff9a723e */ /* 0x000fc800000000ff */
[----:B------:R-:W-:-:S07]  /*13320*/  PRMT R151, R154, 0x7610, R151 ;  /* 0x000076109a977816 */ /* 0x000fce0000000097 */
.L_x_13201:
[----:B------:R-:W-:Y:S05]  /*13330*/  BRA.U !UP3, `(.L_x_13127) ;  /* 0x000000010b887547 */ /* 0x000fea000b800000 */
[----:B------:R3:W5:Y:S02]  /*13340*/  LDL R156, [R1+0x14] ;  /* 0x00001400019c7983 */ /* 0x0007640000100800 */
[----:B-----5:R-:W-:Y:S01]  /*13350*/  ISETP.GE.U32.AND P0, PT, R164, RZ, PT ;  /* 0x000000ffa400720c */ /* 0x020fe20003f06070 */
[----:B------:R-:W-:Y:S01]  /*13360*/  BSSY.RECONVERGENT B1, `(.L_x_13206) ;  /* 0x000000e000017945 */ /* 0x000fe20003800200 */
[----:B012---:R-:W-:Y:S02]  /*13370*/  HFMA2 R154, -RZ, RZ, 0, 0 ;  /* 0x00000000ff9a7431 */ /* 0x007fe400000001ff */
[----:B------:R-:W-:-:S13]  /*13380*/  ISETP.GE.U32.AND.EX P0, PT, R165, 0x1000000, PT, P0 ;  /* 0x01000000a500780c */ /* 0x000fda0003f06100 */
[----:B---3--:R-:W-:Y:S05]  /*13390*/  @!P0 BRA `(.L_x_13207) ;  /* 0x0000000000288947 */ /* 0x008fea0003800000 */
        /* <DEDUP_REMOVED lines=10> */
.L_x_13207:
[----:B------:R-:W-:Y:S05]  /*13440*/  BSYNC.RECONVERGENT B1 ;  /* 0x0000000000017941 */ /* 0x000fea0003800200 */
.L_x_13206:
        /* <DEDUP_REMOVED lines=14> */
.L_x_13209:
[----:B------:R-:W-:Y:S05]  /*13530*/  BSYNC.RECONVERGENT B1 ;  /* 0x0000000000017941 */ /* 0x000fea0003800200 */
.L_x_13208:
[----:B------:R-:W-:-:S04]  /*13540*/  F2FP.F16.F32.PACK_AB R154, RZ, R154 ;  /* 0x0000009aff9a723e */ /* 0x000fc800000000ff */
[----:B------:R-:W-:-:S07]  /*13550*/  PRMT R151, R151, 0x5410, R154 ;  /* 0x0000541097977816 */ /* 0x000fce000000009a */
.L_x_13127:
        /* <DEDUP_REMOVED lines=12> */
.L_x_13116:
[----:B------:R-:W-:Y:S05]  /*13620*/  BSYNC.RECONVERGENT B0 ;  /* 0x0000000000007941 */ /* 0x000fea0003800200 */
.L_x_13115:
        /* <DEDUP_REMOVED lines=10> */
.L_x_13212:
        /* <DEDUP_REMOVED lines=30> */
.L_x_13215:
        /* <DEDUP_REMOVED lines=25> */
.L_x_13216:
        /* <DEDUP_REMOVED lines=25> */
.L_x_13217:
        /* <DEDUP_REMOVED lines=25> */
.L_x_13218:
        /* <DEDUP_REMOVED lines=25> */
.L_x_13219:
        /* <DEDUP_REMOVED lines=25> */
.L_x_13220:
        /* <DEDUP_REMOVED lines=25> */
.L_x_13221:
        /* <DEDUP_REMOVED lines=32> */
.L_x_13214:
        /* <DEDUP_REMOVED lines=21> */
.L_x_13223:
        /* <DEDUP_REMOVED lines=21> */
.L_x_13224:
        /* <DEDUP_REMOVED lines=21> */
.L_x_13225:
        /* <DEDUP_REMOVED lines=21> */
.L_x_13226:
        /* <DEDUP_REMOVED lines=21> */
.L_x_13227:
        /* <DEDUP_REMOVED lines=21> */
.L_x_13228:
        /* <DEDUP_REMOVED lines=21> */
.L_x_13229:
[----:B------:R-:W-:Y:S05]  /*14d40*/  BRA.U !UP3, `(.L_x_13222) ;  /* 0x000000210be87547 */ /* 0x000fea000b800000 */
[----:B------:R-:W2:Y:S04]  /*14d50*/  LDL R156, [R1+0x30] ;  /* 0x00003000019c7983 */ /* 0x000ea80000100800 */
[----:B------:R-:W3:Y:S01]  /*14d60*/  LDL R155, [R1+0x2c] ;  /* 0x00002c00019b7983 */ /* 0x000ee20000100800 */
        /* <DEDUP_REMOVED lines=22> */
.L_x_13213:
        /* <DEDUP_REMOVED lines=19> */
.L_x_13233:
[----:B------:R-:W-:Y:S05]  /*15000*/  BSYNC.RECONVERGENT B1 ;  /* 0x0000000000017941 */ /* 0x000fea0003800200 */
.L_x_13232:
        /* <DEDUP_REMOVED lines=14> */
.L_x_13235:
[----:B------:R-:W-:Y:S05]  /*150f0*/  BSYNC.RECONVERGENT B1 ;  /* 0x0000000000017941 */ /* 0x000fea0003800200 */
.L_x_13234:
[----:B------:R-:W-:-:S04]  /*15100*/  F2FP.F16.F32.PACK_AB R112, RZ, R112 ;  /* 0x00000070ff70723e */ /* 0x000fc800000000ff */
[----:B------:R-:W-:-:S07]  /*15110*/  PRMT R148, R112, 0x7610, R148 ;  /* 0x0000761070947816 */ /* 0x000fce0000000094 */
.L_x_13231:
        /* <DEDUP_REMOVED lines=15> */
.L_x_13238:
[----:B------:R-:W-:Y:S05]  /*15210*/  BSYNC.RECONVERGENT B1 ;  /* 0x0000000000017941 */ /* 0x000fea0003800200 */
.L_x_13237:
        /* <DEDUP_REMOVED lines=14> */
.L_x_13240:
[----:B------:R-:W-:Y:S05]  /*15300*/  BSYNC.RECONVERGENT B1 ;  /* 0x0000000000017941 */ /* 0x000fea0003800200 */
.L_x_13239:
[----:B------:R-:W-:-:S04]  /*15310*/  F2FP.F16.F32.PACK_AB R112, RZ, R112 ;  /* 0x00000070ff70723e */ /* 0x000fc800000000ff */
[----:B------:R-:W-:-:S07]  /*15320*/  PRMT R148, R148, 0x5410, R112 ;  /* 0x0000541094947816 */ /* 0x000fce0000000070 */
.L_x_13236:
        /* <DEDUP_REMOVED lines=15> */
.L_x_13243:
[----:B------:R-:W-:Y:S05]  /*15420*/  BSYNC.RECONVERGENT B1 ;  /* 0x0000000000017941 */ /* 0x000fea0003800200 */
.L_x_13242:
        /* <DEDUP_REMOVED lines=14> */
.L_x_13245:
[----:B------:R-:W-:Y:S05]  /*15510*/  BSYNC.RECONVERGENT B1 ;  /* 0x0000000000017941 */ /* 0x000fea0003800200 */
.L_x_13244:
[----:B------:R-:W-:-:S04]  /*15520*/  F2FP.F16.F32.PACK_AB R112, RZ, R112 ;  /* 0x00000070ff70723e */ /* 0x000fc800000000ff */
[----:B------:R-:W-:-:S07]  /*15530*/  PRMT R149, R112, 0x7610, R149 ;  /* 0x0000761070957816 */ /* 0x000fce0000000095 */
.L_x_13241:
        /* <DEDUP_REMOVED lines=15> */
.L_x_13248:
[----:B------:R-:W-:Y:S05]  /*15630*/  BSYNC.RECONVERGENT B1 ;  /* 0x0000000000017941 */ /* 0x000fea0003800200 */
.L_x_13247:
        /* <DEDUP_REMOVED lines=14> */
.L_x_13250:
[----:B------:R-:W-:Y:S05]  /*15720*/  BSYNC.RECONVERGENT B1 ;  /* 0x0000000000017941 */ /* 0x000fea0003800200 */
.L_x_13249:
[----:B------:R-:W-:-:S04]  /*15730*/  F2FP.F16.F32.PACK_AB R112, RZ, R112 ;  /* 0x00000070ff70723e */ /* 0x000fc800000000ff */
[----:B------:R-:W-:-:S07]  /*15740*/  PRMT R149, R149, 0x5410, R112 ;  /* 0x0000541095957816 */ /* 0x000fce0000000070 */
.L_x_13246:
        /* <DEDUP_REMOVED lines=15> */
.L_x_13253:
[----:B------:R-:W-:Y:S05]  /*15840*/  BSYNC.RECONVERGENT B1 ;  /* 0x0000000000017941 */ /* 0x000fea0003800200 */
.L_x_13252:
        /* <DEDUP_REMOVED lines=14> */
.L_x_13255:
[----:B------:R-:W-:Y:S05]  /*15930*/  BSYNC.RECONVERGENT B1 ;  /* 0x0000000000017941 */ /* 0x000fea0003800200 */
.L_x_13254:
[----:B------:R-:W-:-:S04]  /*15940*/  F2FP.F16.F32.PACK_AB R112, RZ, R112 ;  /* 0x00000070ff70723e */ /* 0x000fc800000000ff */
[----:B------:R-:W-:-:S07]  /*15950*/  PRMT R150, R112, 0x7610, R150 ;  /* 0x0000761070967816 */ /* 0x000fce0000000096 */
.L_x_13251:
        /* <DEDUP_REMOVED lines=15> */
.L_x_13258:
[----:B------:R-:W-:Y:S05]  /*15a50*/  BSYNC.RECONVERGENT B1 ;  /* 0x0000000000017941 */ /* 0x000fea0003800200 */
.L_x_13257:
        /* <DEDUP_REMOVED lines=14> */
.L_x_13260:
[----:B------:R-:W-:Y:S05]  /*15b40*/  BSYNC.RECONVERGENT B1 ;  /* 0x0000000000017941 */ /* 0x000fea0003800200 */
.L_x_13259:
[----:B------:R-:W-:-:S04]  /*15b50*/  F2FP.F16.F32.PACK_AB R112, RZ, R112 ;  /* 0x00000070ff70723e */ /* 0x000fc800000000ff */
[----:B------:R-:W-:-:S07]  /*15b60*/  PRMT R150, R150, 0x5410, R112 ;  /* 0x0000541096967816 */ /* 0x000fce0000000070 */
.L_x_13256:
        /* <DEDUP_REMOVED lines=15> */
.L_x_13263:
[----:B------:R-:W-:Y:S05]  /*15c60*/  BSYNC.RECONVERGENT B1 ;  /* 0x0000000000017941 */ /* 0x000fea0003800200 */
.L_x_13262:
        /* <DEDUP_REMOVED lines=14> */
.L_x_13265:
[----:B------:R-:W-:Y:S05]  /*15d50*/  BSYNC.RECONVERGENT B1 ;  /* 0x0000000000017941 */ /* 0x000fea0003800200 */
.L_x_13264:
[----:B------:R-:W-:-:S04]  /*15d60*/  F2FP.F16.F32.PACK_AB R112, RZ, R112 ;  /* 0x00000070ff70723e */ /* 0x000fc800000000ff */
[----:B------:R-:W-:-:S07]  /*15d70*/  PRMT R151, R112, 0x7610, R151 ;  /* 0x0000761070977816 */ /* 0x000fce0000000097 */
.L_x_13261:
        /* <DEDUP_REMOVED lines=57> */
.L_x_13230:
        /* <DEDUP_REMOVED lines=15> */
.L_x_13268:
[----:B------:R-:W-:Y:S05]  /*16200*/  BSYNC.RECONVERGENT B1 ;  /* 0x0000000000017941 */ /* 0x000fea0003800200 */
.L_x_13267:
        /* <DEDUP_REMOVED lines=14> */
.L_x_13270:
[----:B------:R-:W-:Y:S05]  /*162f0*/  BSYNC.RECONVERGENT B1 ;  /* 0x0000000000017941 */ /* 0x000fea0003800200 */
.L_x_13269:
[----:B------:R-:W-:-:S04]  /*16300*/  F2FP.F16.F32.PACK_AB R154, RZ, R154 ;  /* 0x0000009aff9a723e */ /* 0x000fc800000000ff */
[----:B------:R-:W-:-:S07]  /*16310*/  PRMT R148, R154, 0x7610, R148 ;  /* 0x000076109a947816 */ /* 0x000fce0000000094 */
.L_x_13266:
        /* <DEDUP_REMOVED lines=15> */
.L_x_13273:
[----:B------:R-:W-:Y:S05]  /*16410*/  BSYNC.RECONVERGENT B1 ;  /* 0x0000000000017941 */ /* 0x000fea0003800200 */
.L_x_13272:
        /* <DEDUP_REMOVED lines=14> */
.L_x_13275:
[----:B------:R-:W-:Y:S05]  /*16500*/  BSYNC.RECONVERGENT B1 ;  /* 0x0000000000017941 */ /* 0x000fea0003800200 */
.L_x_13274:
[----:B------:R-:W-:-:S04]  /*16510*/  F2FP.F16.F32.PACK_AB R154, RZ, R154 ;  /* 0x0000009aff9a723e */ /* 0x000fc800000000ff */
[----:B------:R-:W-:-:S07]  /*16520*/  PRMT R148, R148, 0x5410, R154 ;  /* 0x0000541094947816 */ /* 0x000fce000000009a */
.L_x_13271:
        /* <DEDUP_REMOVED lines=15> */
.L_x_13278:
[----:B------:R-:W-:Y:S05]  /*16620*/  BSYNC.RECONVERGENT B1 ;  /* 0x0000000000017941 */ /* 0x000fea0003800200 */
.L_x_13277:
        /* <DEDUP_REMOVED lines=14> */
.L_x_13280:
[----:B------:R-:W-:Y:S05]  /*16710*/  BSYNC.RECONVERGENT B1 ;  /* 0x0000000000017941 */ /* 0x000fea0003800200 */
.L_x_13279:
[----:B------:R-:W-:-:S04]  /*16720*/  F2FP.F16.F32.PACK_AB R154, RZ, R154 ;  /* 0x0000009aff9a723e */ /* 0x000fc800000000ff */
[----:B------:R-:W-:-:S07]  /*16730*/  PRMT R149, R154, 0x7610, R149 ;  /* 0x000076109a957816 */ /* 0x000fce0000000095 */
.L_x_13276:
        /* <DEDUP_REMOVED lines=15> */
.L_x_13283:
[----:B------:R-:W-:Y:S05]  /*16830*/  BSYNC.RECONVERGENT B1 ;  /* 0x0000000000017941 */ /* 0x000fea0003800200 */
.L_x_13282:
        /* <DEDUP_REMOVED lines=14> */
.L_x_13285:
[----:B------:R-:W-:Y:S05]  /*16920*/  BSYNC.RECONVERGENT B1 ;  /* 0x0000000000017941 */ /* 0x000fea0003800200 */
.L_x_13284:
[----:B------:R-:W-:-:S04]  /*16930*/  F2FP.F16.F32.PACK_AB R154, RZ, R154 ;  /* 0x0000009aff9a723e */ /* 0x000fc800000000ff */
[----:B------:R-:W-:-:S07]  /*16940*/  PRMT R149, R149, 0x5410, R154 ;  /* 0x0000541095957816 */ /* 0x000fce000000009a */
.L_x_13281:
        /* <DEDUP_REMOVED lines=15> */
.L_x_13288:
[----:B------:R-:W-:Y:S05]  /*16a40*/  BSYNC.RECONVERGENT B1 ;  /* 0x0000000000017941 */ /* 0x000fea0003800200 */
.L_x_13287:
        /* <DEDUP_REMOVED lines=14> */
.L_x_13290:
[----:B------:R-:W-:Y:S05]  /*16b30*/  BSYNC.RECONVERGENT B1 ;  /* 0x0000000000017941 */ /* 0x000fea0003800200 */
.L_x_13289:
[----:B------:R-:W-:-:S04]  /*16b40*/  F2FP.F16.F32.PACK_AB R154, RZ, R154 ;  /* 0x0000009aff9a723e */ /* 0x000fc800000000ff */
[----:B------:R-:W-:-:S07]  /*16b50*/  PRMT R150, R154, 0x7610, R150 ;  /* 0x000076109a967816 */ /* 0x000fce0000000096 */
.L_x_13286:
        /* <DEDUP_REMOVED lines=15> */
.L_x_13293:
[----:B------:R-:W-:Y:S05]  /*16c50*/  BSYNC.RECONVERGENT B1 ;  /* 0x0000000000017941 */ /* 0x000fea0003800200 */
.L_x_13292:
        /* <DEDUP_REMOVED lines=14> */
.L_x_13295:
[----:B------:R-:W-:Y:S05]  /*16d40*/  BSYNC.RECONVERGENT B1 ;  /* 0x0000000000017941 */ /* 0x000fea0003800200 */
.L_x_13294:
[----:B------:R-:W-:-:S04]  /*16d50*/  F2FP.F16.F32.PACK_AB R154, RZ, R154 ;  /* 0x0000009aff9a723e */ /* 0x000fc800000000ff */
[----:B------:R-:W-:-:S07]  /*16d60*/  PRMT R150, R150, 0x5410, R154 ;  /* 0x0000541096967816 */ /* 0x000fce000000009a */
.L_x_13291:
        /* <DEDUP_REMOVED lines=15> */
.L_x_13298:
[----:B------:R-:W-:Y:S05]  /*16e60*/  BSYNC.RECONVERGENT B1 ;  /* 0x0000000000017941 */ /* 0x000fea0003800200 */
.L_x_13297:
        /* <DEDUP_REMOVED lines=14> */
.L_x_13300:
[----:B------:R-:W-:Y:S05]  /*16f50*/  BSYNC.RECONVERGENT B1 ;  /* 0x0000000000017941 */ /* 0x000fea0003800200 */
.L_x_13299:
[----:B------:R-:W-:-:S04]  /*16f60*/  F2FP.F16.F32.PACK_AB R154, RZ, R154 ;  /* 0x0000009aff9a723e */ /* 0x000fc800000000ff */
[----:B------:R-:W-:-:S07]  /*16f70*/  PRMT R151, R154, 0x7610, R151 ;  /* 0x000076109a977816 */ /* 0x000fce0000000097 */
.L_x_13296:
        /* <DEDUP_REMOVED lines=23> */
.L_x_13222:
        /* <DEDUP_REMOVED lines=10> */
.L_x_13211:
[----:B------:R-:W-:Y:S05]  /*17190*/  BSYNC.RECONVERGENT B0 ;  /* 0x0000000000007941 */ /* 0x000fea0003800200 */
.L_x_13210:
[----:B------:R-:W-:Y:S02]  /*171a0*/  UIADD3 UR11, UPT, UPT, UR11, UR28, URZ ;  /* 0x0000001c0b0b7290 */ /* 0x000fe4000fffe0ff */
[----:B------:R-:W-:Y:S02]  /*171b0*/  UPLOP3.LUT UP1, UPT, UPT, UPT, UP1, 0x40, 0x4 ;  /* 0x000000000004789c */ /* 0x000fe40003f2e810 */
[----:B------:R-:W-:-:S09]  /*171c0*/  UISETP.GE.AND UP0, UPT, UR11, UR29, UPT ;  /* 0x0000001d0b00728c */ /* 0x000fd2000bf06270 */
[----:B------:R-:W-:Y:S05]  /*171d0*/  BRA.U !UP0, `(.L_x_13301) ;  /* 0xfffffe9d08707547 */ /* 0x000fea000b83ffff */
.L_x_12815:
        /* <DEDUP_REMOVED lines=36> */
.L_x_13303:
[----:B------:R-:W-:Y:S05]  /*17420*/  BSYNC.RECONVERGENT B0 ;  /* 0x0000000000007941 */ /* 0x000fea0003800200 */
.L_x_13302:
        /* <DEDUP_REMOVED lines=31> */
.L_x_13305:
[----:B------:R-:W-:Y:S05]  /*17620*/  BSYNC.RECONVERGENT B0 ;  /* 0x0000000000007941 */ /* 0x000fea0003800200 */
.L_x_13304:
        /* <DEDUP_REMOVED lines=31> */
.L_x_13307:
[----:B------:R-:W-:Y:S05]  /*17820*/  BSYNC.RECONVERGENT B0 ;  /* 0x0000000000007941 */ /* 0x000fea0003800200 */
.L_x_13306:
        /* <DEDUP_REMOVED lines=23> */
.L_x_13309:
[----:B------:R-:W-:Y:S05]  /*179a0*/  BSYNC.RECONVERGENT B0 ;  /* 0x0000000000007941 */ /* 0x000fea0003800200 */
.L_x_13308:
        /* <DEDUP_REMOVED lines=24> */
.L_x_13310:
        /* <DEDUP_REMOVED lines=13> */
.L_x_19411:


//--------------------- .text._ZN10layer_norm22ln_bwd_finalize_kernelINS_22Kernel_traits_finalizeILj5120E6__halfS2_fS2_fjLb1ELj1024ELj4ENS_18Kernel_traits_baseILj5120ES2_S2_fS2_fjLj1024EEEEELb1ELb1EEEvNS_9BwdParamsE --------------------------
	.section	.text._ZN10layer_norm22ln_bwd_finalize_kernelINS_22Kernel_traits_finalizeILj5120E6__halfS2_fS2_fjLb1ELj1024ELj4ENS_18Kernel_traits_baseILj5120ES2_S2_fS2_fjLj1024EEEEELb1ELb1EEEvNS_9BwdParamsE,"ax",@progbits
	.align	128
        .global         _ZN10layer_norm22ln_bwd_finalize_kernelINS_22Kernel_traits_finalizeILj5120E6__halfS2_fS2_fjLb1ELj1024ELj4ENS_18Kernel_traits_baseILj5120ES2_S2_fS2_fjLj1024EEEEELb1ELb1EEEvNS_9BwdParamsE
        .type           _ZN10layer_norm22ln_bwd_finalize_kernelINS_22Kernel_traits_finalizeILj5120E6__halfS2_fS2_fjLb1ELj1024ELj4ENS_18Kernel_traits_baseILj5120ES2_S2_fS2_fjLj1024EEEEELb1ELb1EEEvNS_9BwdParamsE,@function
        .size           _ZN10layer_norm22ln_bwd_finalize_kernelINS_22Kernel_traits_finalizeILj5120E6__halfS2_fS2_fjLb1ELj1024ELj4ENS_18Kernel_traits_baseILj5120ES2_S2_fS2_fjLj1024EEEEELb1ELb1EEEvNS_9BwdParamsE,(.L_x_19412 - _ZN10layer_norm22ln_bwd_finalize_kernelINS_22Kernel_traits_finalizeILj5120E6__halfS2_fS2_fjLb1ELj1024ELj4ENS_18Kernel_traits_baseILj5120ES2_S2_fS2_fjLj1024EEEEELb1ELb1EEEvNS_9BwdParamsE)
        .other          _ZN10layer_norm22ln_bwd_finalize_kernelINS_22Kernel_traits_finalizeILj5120E6__halfS2_fS2_fjLb1ELj1024ELj4ENS_18Kernel_traits_baseILj5120ES2_S2_fS2_fjLj1024EEEEELb1ELb1EEEvNS_9BwdParamsE,@"STO_CUDA_ENTRY STV_DEFAULT"
_ZN10layer_norm22ln_bwd_finalize_kernelINS_22Kernel_traits_finalizeILj5120E6__halfS2_fS2_fjLb1ELj1024ELj4ENS_18Kernel_traits_baseILj5120ES2_S2_fS2_fjLj1024EEEEELb1ELb1EEEvNS_9BwdParamsE:
.text._ZN10layer_norm22ln_bwd_finalize_kernelINS_22Kernel_traits_finalizeILj5120E6__halfS2_fS2_fjLb1ELj1024ELj4ENS_18Kernel_traits_baseILj5120ES2_S2_fS2_fjLj1024EEEEELb1ELb1EEEvNS_9BwdParamsE:
        /* <DEDUP_REMOVED lines=58> */
.L_x_13315:
        /* <DEDUP_REMOVED lines=87> */
.L_x_13314:
[----:B------:R-:W-:Y:S05]  /*0910*/  BSYNC.RECONVERGENT B1 ;  /* 0x0000000000017941 */ /* 0x000fea0003800200 */
.L_x_13313:
        /* <DEDUP_REMOVED lines=50> */
.L_x_13317:
[----:B------:R-:W-:Y:S05]  /*0c40*/  BSYNC.RECONVERGENT B1 ;  /* 0x0000000000017941 */ /* 0x000fea0003800200 */
.L_x_13316:
        /* <DEDUP_REMOVED lines=30> */
.L_x_13319:
[----:B------:R-:W-:Y:S05]  /*0e30*/  BSYNC.RECONVERGENT B1 ;  /* 0x0000000000017941 */ /* 0x000fea0003800200 */
.L_x_13318:
        /* <DEDUP_REMOVED lines=15> */
.L_x_13312:
[----:B------:R-:W-:Y:S05]  /*0f30*/  BSYNC.RECONVERGENT B0 ;  /* 0x0000000000007941 */ /* 0x000fea0003800200 */
.L_x_13311:
        /* <DEDUP_REMOVED lines=73> */
.L_x_13320:
        /* <DEDUP_REMOVED lines=11> */
.L_x_19412:


//--------------------- .text._ZN10layer_norm13ln_bwd_kernelINS_13Kernel_traitsI6__halfS2_fS2_fjLj5120ELj1ELj1ELj4ELj16ENS_18Kernel_traits_baseILj5120ES2_S2_fS2_fjLj128EEEEELb1ELb1ELb1ELb1EEEvNS_9BwdParamsE --------------------------
	.section	.text._ZN10layer_norm13ln_bwd_kernelINS_13Kernel_traitsI6__halfS2_fS2_fjLj5120ELj1ELj1ELj4ELj16ENS_18Kernel_traits_baseILj5120ES2_S2_fS2_fjLj128EEEEELb1ELb1ELb1ELb1EEEvNS_9BwdParamsE,"ax",@progbits
	.align	128
        .global         _ZN10layer_norm13ln_bwd_kernelINS_13Kernel_traitsI6__halfS2_fS2_fjLj5120ELj1ELj1ELj4ELj16ENS_18Kernel_traits_baseILj5120ES2_S2_fS2_fjLj128EEEEELb1ELb1ELb1ELb1EEEvNS_9BwdParamsE
        .type           _ZN10layer_norm13ln_bwd_kernelINS_13Kernel_traitsI6__halfS2_fS2_fjLj5120ELj1ELj1ELj4ELj16ENS_18Kernel_traits_baseILj5120ES2_S2_fS2_fjLj128EEEEELb1ELb1ELb1ELb1EEEvNS_9BwdParamsE,@function
        .size           _ZN10layer_norm13ln_bwd_kernelINS_13Kernel_traitsI6__halfS2_fS2_fjLj5120ELj1ELj1ELj4ELj16ENS_18Kernel_traits_baseILj5120ES2_S2_fS2_fjLj128EEEEELb1ELb1ELb1ELb1EEEvNS_9BwdParamsE,(.L_x_19413 - _ZN10layer_norm13ln_bwd_kernelINS_13Kernel_traitsI6__halfS2_fS2_fjLj5120ELj1ELj1ELj4ELj16ENS_18Kernel_traits_baseILj5120ES2_S2_fS2_fjLj128EEEEELb1ELb1ELb1ELb1EEEvNS_9BwdParamsE)
        .other          _ZN10layer_norm13ln_bwd_kernelINS_13Kernel_traitsI6__halfS2_fS2_fjLj5120ELj1ELj1ELj4ELj16ENS_18Kernel_traits_baseILj5120ES2_S2_fS2_fjLj128EEEEELb1ELb1ELb1ELb1EEEvNS_9BwdParamsE,@"STO_CUDA_ENTRY STV_DEFAULT"
_ZN10layer_norm13ln_bwd_kernelINS_13Kernel_traitsI6__halfS2_fS2_fjLj5120ELj1ELj1ELj4ELj16ENS_18Kernel_traits_baseILj5120ES2_S2_fS2_fjLj128EEEEELb1ELb1ELb1ELb1EEEvNS_9BwdParamsE:
.text._ZN10layer_norm13ln_bwd_kernelINS_13Kernel_traitsI6__halfS2_fS2_fjLj5120ELj1ELj1ELj4ELj16ENS_18Kernel_traits_baseILj5120ES2_S2_fS2_fjLj128EEEEELb1ELb1ELb1ELb1EEEvNS_9BwdParamsE:
        /* <DEDUP_REMOVED lines=121> */
.L_x_13788:
        /* <DEDUP_REMOVED lines=20> */
[----:B------:R-:W-:Y:S01]  /*08d0*/  UIMAD.WIDE UR32, UR8, 0x4, UR12 ;  /* 0x00000004082078a5 */ /* 0x000fe2000f8e020c */
[----:B-----5:R3:W-:Y:S01]  /*08e0*/  STL [R1+0xec], R60 ;  /* 0x0000ec3c01007387 */ /* 0x0207e20000100800 */
[----:B------:R-:W-:Y:S02]  /*08f0*/  USHF.R.S32.HI UR10, URZ, 0x1f, UR9 ;  /* 0x0000001fff0a7899 */ /* 0x000fe40008011409 */
[----:B------:R-:W-:Y:S02]  /*0900*/  UIADD3 UR11, UPT, UPT, UR31, -0x1, URZ ;  /* 0xffffffff1f0b7890 */ /* 0x000fe4000fffe0ff */
[----:B------:R-:W-:Y:S01]  /*0910*/  ULEA.HI UR10, UR10, UR9, URZ, 0x3 ;  /* 0x000000090a0a7291 */ /* 0x000fe2000f8f18ff */
[----:B----4-:R-:W-:Y:S01]  /*0920*/  MOV R4, UR32 ;  /* 0x0000002000047c02 */ /* 0x010fe20008000f00 */
[----:B------:R-:W-:Y:S01]  /*0930*/  UIMAD UR11, UR11, UR21, URZ ;  /* 0x000000150b0b72a4 */ /* 0x000fe2000f8e02ff */
[----:B------:R-:W-:Y:S01]  /*0940*/  MOV R5, UR33 ;  /* 0x0000002100057c02 */ /* 0x000fe20008000f00 */
[----:B------:R-:W4:Y:S02]  /*0950*/  LDC.64 R206, c[0x0][0x428] ;  /* 0x00010a00ffce7b82 */ /* 0x000f240000000a00 */
[----:B------:R-:W-:Y:S01]  /*0960*/  MOV R3, UR10 ;  /* 0x0000000a00037c02 */ /* 0x000fe20008000f00 */
[----:B------:R-:W-:Y:S01]  /*0970*/  USHF.R.S32.HI UR9, URZ, 0x1f, UR11 ;  /* 0x0000001fff097899 */ /* 0x000fe2000801140b */
[----:B------:R1:W2:Y:S01]  /*0980*/  LDG.E R0, desc[UR22][R4.64] ;  /* 0x0000001604007981 */ /* 0x0002a2000c1e1900 */
[----:B------:R-:W-:Y:S01]  /*0990*/  ISETP.NE.U32.AND P0, PT, RZ, UR4, PT ;  /* 0x00000004ff007c0c */ /* 0x000fe2000bf05070 */
[----:B------:R-:W-:-:S02]  /*09a0*/  UISETP.GE.AND UP3, UPT, UR20, 0x1, UPT ;  /* 0x000000011400788c */ /* 0x000fc4000bf66270 */
[----:B------:R-:W-:Y:S01]  /*09b0*/  ULEA.HI UR9, UR9, UR11, URZ, 0x3 ;  /* 0x0000000b09097291 */ /* 0x000fe2000f8f18ff */
[----:B------:R-:W3:Y:S01]  /*09c0*/  LDC.64 R244, c[0x0][0x3b0] ;  /* 0x0000ec00fff47b82 */ /* 0x000ee20000000a00 */
[----:B0-----:R-:W-:-:S04]  /*09d0*/  LEA.HI.SX32 R200, R3, R204, 0x1d ;  /* 0x000000cc03c87211 */ /* 0x001fc800078feaff */
[C---:B------:R-:W-:Y:S02]  /*09e0*/  IADD3 R3, PT, PT, R200.reuse, 0x100, RZ ;  /* 0x00000100c8037810 */ /* 0x040fe40007ffe0ff */
[----:B------:R-:W-:-:S03]  /*09f0*/  IADD3 R2, PT, PT, R200, 0x180, RZ ;  /* 0x00000180c8027810 */ /* 0x000fc60007ffe0ff */
[--C-:B-1----:R-:W-:Y:S01]  /*0a00*/  IMAD.WIDE.U32 R4, R3, 0x20, R180.reuse ;  /* 0x0000002003047825 */ /* 0x102fe200078e00b4 */
[C---:B------:R-:W-:Y:S02]  /*0a10*/  IADD3 R202, PT, PT, R200.reuse, 0x80, RZ ;  /* 0x00000080c8ca7810 */ /* 0x040fe40007ffe0ff */
[----:B------:R-:W-:Y:S01]  /*0a20*/  IADD3 R236, PT, PT, R200, 0x200, RZ ;  /* 0x00000200c8ec7810 */ /* 0x000fe20007ffe0ff */
[--C-:B------:R-:W-:Y:S01]  /*0a30*/  IMAD.WIDE.U32 R6, R2, 0x20, R180.reuse ;  /* 0x0000002002067825 */ /* 0x100fe200078e00b4 */
[----:B------:R-:W2:Y:S03]  /*0a40*/  LDG.E.128 R216, desc[UR22][R4.64+0x10] ;  /* 0x0000101604d87981 */ /* 0x000ea6000c1e1d00 */
[--C-:B------:R-:W-:Y:S01]  /*0a50*/  IMAD.WIDE.U32 R196, R202, 0x20, R180.reuse ;  /* 0x00000020cac47825 */ /* 0x100fe200078e00b4 */
[----:B------:R0:W2:Y:S03]  /*0a60*/  LDG.E.128 R212, desc[UR22][R4.64] ;  /* 0x0000001604d47981 */ /* 0x0000a6000c1e1d00 */
[--C-:B------:R-:W-:Y:S01]  /*0a70*/  IMAD.WIDE.U32 R182, R200, 0x20, R180.reuse ;  /* 0x00000020c8b67825 */ /* 0x100fe200078e00b4 */
[----:B------:R-:W2:Y:S04]  /*0a80*/  LDG.E.128 R220, desc[UR22][R6.64] ;  /* 0x0000001606dc7981 */ /* 0x000ea8000c1e1d00 */
[----:B------:R-:W2:Y:S01]  /*0a90*/  LDG.E.128 R8, desc[UR22][R196.64] ;  /* 0x00000016c4087981 */ /* 0x000ea2000c1e1d00 */
[----:B0-----:R-:W-:-:S03]  /*0aa0*/  IMAD.WIDE.U32 R4, R236, 0x20, R180 ;  /* 0x00000020ec047825 */ /* 0x001fc600078e00b4 */
[----:B------:R-:W2:Y:S04]  /*0ab0*/  LDG.E.128 R224, desc[UR22][R6.64+0x10] ;  /* 0x0000101606e07981 */ /* 0x000ea8000c1e1d00 */
[----:B------:R-:W2:Y:S04]  /*0ac0*/  LDG.E.128 R232, desc[UR22][R182.64+0x10] ;  /* 0x00001016b6e87981 */ /* 0x000ea8000c1e1d00 */
[----:B------:R-:W2:Y:S04]  /*0ad0*/  LDG.E.128 R196, desc[UR22][R196.64+0x10] ;  /* 0x00001016c4c47981 */ /* 0x000ea8000c1e1d00 */
[----:B------:R-:W2:Y:S01]  /*0ae0*/  LDG.E.128 R228, desc[UR22][R4.64] ;  /* 0x0000001604e47981 */ /* 0x000ea2000c1e1d00 */
[----:B------:R-:W-:-:S02]  /*0af0*/  ISETP.NE.AND.EX P0, PT, RZ, UR5, PT, P0 ;  /* 0x00000005ff007c0c */ /* 0x000fc4000bf05300 */
[----:B------:R-:W-:Y:S01]  /*0b00*/  MOV R203, UR9 ;  /* 0x0000000900cb7c02 */ /* 0x000fe20008000f00 */
[----:B------:R-:W-:Y:S01]  /*0b10*/  @UP3 UIADD3 UR9, UPT, UPT, UR20, -0x1, URZ ;  /* 0xffffffff14093890 */ /* 0x000fe2000fffe0ff */
[----:B------:R-:W-:Y:S01]  /*0b20*/  PLOP3.LUT P1, PT, PT, PT, UP3, 0x80, 0x8 ;  /* 0x000000000008781c */ /* 0x000fe20003f2f038 */
[----:B------:R-:W2:Y:S01]  /*0b30*/  LDG.E.128 R16, desc[UR22][R182.64] ;  /* 0x00000016b6107981 */ /* 0x000ea2000c1e1d00 */
[----:B------:R-:W-:-:S03]  /*0b40*/  MOV R205, RZ ;  /* 0x000000ff00cd7202 */ /* 0x000fc60000000f00 */
[----:B------:R-:W2:Y:S04]  /*0b50*/  LDG.E.128 R4, desc[UR22][R4.64+0x10] ;  /* 0x0000101604047981 */ /* 0x000ea8000c1e1d00 */
[----:B------:R-:W0:Y:S01]  /*0b60*/  @P0 LDC.64 R192, c[0x0][0x438] ;  /* 0x00010e00ffc00b82 */ /* 0x000e220000000a00 */
[----:B------:R-:W-:-:S04]  /*0b70*/  @UP3 UIMAD UR9, UR9, UR21, URZ ;  /* 0x00000015090932a4 */ /* 0x000fc8000f8e02ff */
[----:B------:R-:W-:-:S03]  /*0b80*/  @UP3 USHF.R.S32.HI UR10, URZ, 0x1f, UR9 ;  /* 0x0000001fff0a3899 */ /* 0x000fc60008011409 */
[----:B------:R-:W1:Y:S01]  /*0b90*/  @P0 LDC.64 R194, c[0x0][0x438] ;  /* 0x00010e00ffc20b82 */ /* 0x000e620000000a00 */
[----:B------:R-:W-:Y:S01]  /*0ba0*/  @UP3 ULEA.HI UR10, UR10, UR9, URZ, 0x3 ;  /* 0x000000090a0a3291 */ /* 0x000fe2000f8f18ff */
[----:B------:R-:W-:-:S06]  /*0bb0*/  LEA.HI.SX32 R203, R203, R204, 0x1d ;  /* 0x000000cccbcb7211 */ /* 0x000fcc00078feaff */
[----:B------:R-:W1:Y:S01]  /*0bc0*/  @P0 LDC.64 R238, c[0x0][0x438] ;  /* 0x00010e00ffee0b82 */ /* 0x000e620000000a00 */
[----:B0-----:R-:W-:Y:S01]  /*0bd0*/  @P0 IMAD.WIDE.U32 R200, R200, 0x20, R192 ;  /* 0x00000020c8c80825 */ /* 0x001fe200078e00c0 */
[----:B------:R-:W-:-:S06]  /*0be0*/  MOV R192, UR10 ;  /* 0x0000000a00c07c02 */ /* 0x000fcc0008000f00 */
[----:B------:R-:W0:Y:S01]  /*0bf0*/  @P0 LDC.64 R240, c[0x0][0x438] ;  /* 0x00010e00fff00b82 */ /* 0x000e220000000a00 */
[----:B------:R-:W-:Y:S01]  /*0c00*/  @P1 LEA.HI.SX32 R205, R192, R204, 0x1d ;  /* 0x000000ccc0cd1211 */ /* 0x000fe200078feaff */
[C---:B----4-:R-:W-:Y:S01]  /*0c10*/  IMAD.WIDE.U32 R12, R203.reuse, 0x10, R206 ;  /* 0x00000010cb0c7825 */ /* 0x050fe200078e00ce */
[----:B------:R-:W-:Y:S01]  /*0c20*/  ISETP.NE.AND P1, PT, RZ, UR28, PT ;  /* 0x0000001cff007c0c */ /* 0x000fe2000bf25270 */
[----:B------:R-:W5:Y:S01]  /*0c30*/  @P0 LDG.E.128 R56, desc[UR22][R200.64] ;  /* 0x00000016c8380981 */ /* 0x000f62000c1e1d00 */
[----:B------:R-:W-:-:S03]  /*0c40*/  IADD3 R180, PT, PT, R203, 0x80, RZ ;  /* 0x00000080cbb47810 */ /* 0x000fc60007ffe0ff */
[----:B------:R-:W4:Y:S01]  /*0c50*/  @P0 LDC.64 R242, c[0x0][0x438] ;  /* 0x00010e00fff20b82 */ /* 0x000f220000000a00 */
[C---:B------:R-:W-:Y:S01]  /*0c60*/  IADD3 R184, PT, PT, R203.reuse, 0x100, RZ ;  /* 0x00000100cbb87810 */ /* 0x040fe20007ffe0ff */
[----:B------:R3:W5:Y:S01]  /*0c70*/  @P0 LDG.E.128 R52, desc[UR22][R200.64+0x10] ;  /* 0x00001016c8340981 */ /* 0x000762000c1e1d00 */
[C---:B------:R-:W-:Y:S02]  /*0c80*/  IADD3 R188, PT, PT, R203.reuse, 0x180, RZ ;  /* 0x00000180cbbc7810 */ /* 0x040fe40007ffe0ff */
[----:B------:R-:W-:Y:S01]  /*0c90*/  IADD3 R193, PT, PT, R203, 0x200, RZ ;  /* 0x00000200cbc17810 */ /* 0x000fe20007ffe0ff */
[----:B------:R-:W4:Y:S01]  /*0ca0*/  LDG.E.128 R12, desc[UR22][R12.64] ;  /* 0x000000160c0c7981 */ /* 0x000f22000c1e1d00 */
[C---:B------:R-:W-:Y:S02]  /*0cb0*/  IADD3 R204, PT, PT, R205.reuse, 0x100, RZ ;  /* 0x00000100cdcc7810 */ /* 0x040fe40007ffe0ff */
[----:B------:R-:W-:Y:S01]  /*0cc0*/  IADD3 R203, PT, PT, R205, 0x200, RZ ;  /* 0x00000200cdcb7810 */ /* 0x000fe20007ffe0ff */
[----:B------:R-:W-:-:S04]  /*0cd0*/  IMAD.WIDE.U32 R180, R180, 0x10, R206 ;  /* 0x00000010b4b47825 */ /* 0x000fc800078e00ce */
[--C-:B------:R-:W-:Y:S02]  /*0ce0*/  IMAD.WIDE.U32 R184, R184, 0x10, R206.reuse ;  /* 0x00000010b8b87825 */ /* 0x100fe400078e00ce */
[----:B------:R-:W4:Y:S02]  /*0cf0*/  LDG.E.128 R180, desc[UR22][R180.64] ;  /* 0x00000016b4b47981 */ /* 0x000f24000c1e1d00 */
[--C-:B------:R-:W-:Y:S02]  /*0d00*/  IMAD.WIDE.U32 R188, R188, 0x10, R206.reuse ;  /* 0x00000010bcbc7825 */ /* 0x100fe400078e00ce */
[----:B------:R-:W4:Y:S02]  /*0d10*/  LDG.E.128 R184, desc[UR22][R184.64] ;  /* 0x00000016b8b87981 */ /* 0x000f24000c1e1d00 */
[----:B------:R-:W-:Y:S01]  /*0d20*/  IMAD.WIDE.U32 R192, R193, 0x10, R206 ;  /* 0x00000010c1c07825 */ /* 0x000fe200078e00ce */
[C---:B------:R-:W-:Y:S01]  /*0d30*/  IADD3 R207, PT, PT, R205.reuse, 0x80, RZ ;  /* 0x00000080cdcf7810 */ /* 0x040fe20007ffe0ff */
[----:B------:R-:W4:Y:S01]  /*0d40*/  LDG.E.128 R188, desc[UR22][R188.64] ;  /* 0x00000016bcbc7981 */ /* 0x000f22000c1e1d00 */
[C---:B------:R-:W-:Y:S01]  /*0d50*/  IADD3 R206, PT, PT, R205.reuse, 0x180, RZ ;  /* 0x00000180cdce7810 */ /* 0x040fe20007ffe0ff */
[----:B---3--:R-:W-:-:S04]  /*0d60*/  IMAD.WIDE.U32 R200, R205, 0x8, R244 ;  /* 0x00000008cdc87825 */ /* 0x008fc800078e00f4 */
[----:B------:R-:W-:-:S04]  /*0d70*/  IMAD.WIDE.U32 R208, R204, 0x8, R244 ;  /* 0x00000008ccd07825 */ /* 0x000fc800078e00f4 */
[----:B------:R-:W-:Y:S02]  /*0d80*/  IMAD.WIDE.U32 R204, R203, 0x8, R244 ;  /* 0x00000008cbcc7825 */ /* 0x000fe400078e00f4 */
[----:B------:R-:W5:Y:S02]  /*0d90*/  LDG.E.64 R208, desc[UR22][R208.64] ;  /* 0x00000016d0d07981 */ /* 0x000f64000c1e1b00 */
[----:B-1----:R-:W-:Y:S02]  /*0da0*/  @P0 IMAD.WIDE.U32 R202, R202, 0x20, R194 ;  /* 0x00000020caca0825 */ /* 0x002fe400078e00c2 */
[----:B------:R-:W3:Y:S02]  /*0db0*/  LDG.E.128 R192, desc[UR22][R192.64] ;  /* 0x00000016c0c07981 */ /* 0x000ee4000c1e1d00 */
[--C-:B------:R-:W-:Y:S02]  /*0dc0*/  IMAD.WIDE.U32 R210, R207, 0x8, R244.reuse ;  /* 0x00000008cfd27825 */ /* 0x100fe400078e00f4 */
[----:B------:R-:W5:Y:S04]  /*0dd0*/  @P0 LDG.E.128 R48, desc[UR22][R202.64] ;  /* 0x00000016ca300981 */ /* 0x000f68000c1e1d00 */
[----:B------:R1:W5:Y:S01]  /*0de0*/  @P0 LDG.E.128 R44, desc[UR22][R202.64+0x10] ;  /* 0x00001016ca2c0981 */ /* 0x000362000c1e1d00 */
[----:B------:R-:W-:-:S03]  /*0df0*/  IMAD.WIDE.U32 R206, R206, 0x8, R244 ;  /* 0x00000008cece7825 */ /* 0x000fc600078e00f4 */
[----:B------:R-:W5:Y:S01]  /*0e00*/  LDG.E.64 R210, desc[UR22][R210.64] ;  /* 0x00000016d2d27981 */ /* 0x000f62000c1e1b00 */
[----:B------:R-:W-:-:S03]  /*0e10*/  @P0 IMAD.WIDE.U32 R236, R236, 0x20, R238 ;  /* 0x00000020ecec0825 */ /* 0x000fc600078e00ee */
[----:B------:R-:W5:Y:S04]  /*0e20*/  LDG.E.64 R206, desc[UR22][R206.64] ;  /* 0x00000016cece7981 */ /* 0x000f68000c1e1b00 */
[----:B------:R-:W5:Y:S04]  /*0e30*/  @P0 LDG.E.128 R24, desc[UR22][R236.64] ;  /* 0x00000016ec180981 */ /* 0x000f68000c1e1d00 */
[----:B------:R-:W5:Y:S01]  /*0e40*/  @P0 LDG.E.128 R20, desc[UR22][R236.64+0x10] ;  /* 0x00001016ec140981 */ /* 0x000f62000c1e1d00 */
[----:B0-----:R-:W-:-:S03]  /*0e50*/  @P0 IMAD.WIDE.U32 R240, R3, 0x20, R240 ;  /* 0x0000002003f00825 */ /* 0x001fc600078e00f0 */
[----:B------:R-:W5:Y:S04]  /*0e60*/  LDG.E.64 R204, desc[UR22][R204.64] ;  /* 0x00000016cccc7981 */ /* 0x000f68000c1e1b00 */
[----:B------:R-:W5:Y:S04]  /*0e70*/  @P0 LDG.E.128 R40, desc[UR22][R240.64] ;  /* 0x00000016f0280981 */ /* 0x000f68000c1e1d00 */
[----:B------:R0:W5:Y:S01]  /*0e80*/  @P0 LDG.E.128 R36, desc[UR22][R240.64+0x10] ;  /* 0x00001016f0240981 */ /* 0x000162000c1e1d00 */
[----:B--2---:R-:W-:-:S05]  /*0e90*/  FSEL R0, R0, RZ, !P1 ;  /* 0x000000ff00007208 */ /* 0x004fca0004800000 */
[C---:B------:R-:W-:Y:S01]  /*0ea0*/  FADD.FTZ R250, -R0.reuse, R216 ;  /* 0x000000d800fa7221 */ /* 0x040fe20000010100 */
[C---:B------:R-:W-:Y:S01]  /*0eb0*/  FADD.FTZ R251, -R0.reuse, R217 ;  /* 0x000000d900fb7221 */ /* 0x040fe20000010100 */
[----:B------:R-:W-:-:S03]  /*0ec0*/  FADD.FTZ R247, -R0, R212 ;  /* 0x000000d400f77221 */ /* 0x000fc60000010100 */
[----:B------:R-:W-:Y:S01]  /*0ed0*/  MOV R217, R250 ;  /* 0x000000fa00d97202 */ /* 0x000fe20000000f00 */
[C---:B------:R-:W-:Y:S01]  /*0ee0*/  FADD.FTZ R250, -R0.reuse, R220 ;  /* 0x000000dc00fa7221 */ /* 0x040fe20000010100 */
[C---:B------:R-:W-:Y:S01]  /*0ef0*/  FADD.FTZ R220, -R0.reuse, R222 ;  /* 0x000000de00dc7221 */ /* 0x040fe20000010100 */
[C---:B------:R-:W-:Y:S01]  /*0f00*/  FADD.FTZ R212, -R0.reuse, R223 ;  /* 0x000000df00d47221 */ /* 0x040fe20000010100 */
[C---:B------:R-:W-:Y:S01]  /*0f10*/  FADD.FTZ R222, -R0.reuse, R224 ;  /* 0x000000e000de7221 */ /* 0x040fe20000010100 */
[C---:B------:R-:W-:Y:S01]  /*0f20*/  FADD.FTZ R223, -R0.reuse, R226 ;  /* 0x000000e200df7221 */ /* 0x040fe20000010100 */
[----:B------:R-:W-:Y:S01]  /*0f30*/  MOV R224, R251 ;  /* 0x000000fb00e07202 */ /* 0x000fe20000000f00 */
[C---:B------:R-:W-:Y:S01]  /*0f40*/  FADD.FTZ R226, -R0.reuse, R227 ;  /* 0x000000e300e27221 */ /* 0x040fe20000010100 */
[C---:B-1----:R-:W-:Y:S01]  /*0f50*/  FADD.FTZ R203, -R0.reuse, R235 ;  /* 0x000000eb00cb7221 */ /* 0x042fe20000010100 */
[C---:B------:R-:W-:Y:S01]  /*0f60*/  FADD.FTZ R235, -R0.reuse, R11 ;  /* 0x0000000b00eb7221 */ /* 0x040fe20000010100 */
[----:B------:R-:W-:-:S02]  /*0f70*/  FADD.FTZ R246, -R0, R198 ;  /* 0x000000c600f67221 */ /* 0x000fc40000010100 */
[----:B------:R-:W2:Y:S01]  /*0f80*/  LDL.LU R198, [R1+0xd4] ;  /* 0x0000d40001c67983 */ /* 0x000ea20000300800 */
[----:B------:R-:W-:-:S03]  /*0f90*/  FADD.FTZ R251, -R0, R229 ;  /* 0x000000e500fb7221 */ /* 0x000fc60000010100 */
[----:B------:R-:W3:Y:S01]  /*0fa0*/  LDL.LU R227, [R1+0xd8] ;  /* 0x0000d80001e37983 */ /* 0x000ee20000300800 */
[----:B------:R-:W-:-:S03]  /*0fb0*/  FADD.FTZ R245, -R0, R197 ;  /* 0x000000c500f57221 */ /* 0x000fc60000010100 */
[----:B------:R-:W2:Y:S04]  /*0fc0*/  LDL.LU R229, [R1+0xd0] ;  /* 0x0000d00001e57983 */ /* 0x000ea80000300800 */
[----:B------:R-:W3:Y:S04]  /*0fd0*/  LDL.LU R11, [R1+0xdc] ;  /* 0x0000dc00010b7983 */ /* 0x000ee80000300800 */
[----:B------:R-:W2:Y:S04]  /*0fe0*/  LDL.LU R197, [R1+0xe0] ;  /* 0x0000e00001c57983 */ /* 0x000ea80000300800 */
[----:B------:R-:W2:Y:S04]  /*0ff0*/  LDL.LU R252, [R1+0xe4] ;  /* 0x0000e40001fc7983 */ /* 0x000ea80000300800 */
[----:B------:R-:W2:Y:S04]  /*1000*/  LDL.LU R236, [R1+0xe8] ;  /* 0x0000e80001ec7983 */ /* 0x000ea80000300800 */
[----:B------:R-:W2:Y:S01]  /*1010*/  LDL.LU R237, [R1+0xcc] ;  /* 0x0000cc0001ed7983 */ /* 0x000ea20000300800 */
[C---:B------:R-:W-:Y:S01]  /*1020*/  FADD.FTZ R239, -R0.reuse, R19 ;  /* 0x0000001300ef7221 */ /* 0x040fe20000010100 */
[C---:B------:R-:W-:Y:S01]  /*1030*/  FADD.FTZ R238, -R0.reuse, R18 ;  /* 0x0000001200ee7221 */ /* 0x040fe20000010100 */
[C---:B------:R-:W-:Y:S01]  /*1040*/  FADD.FTZ R60, -R0.reuse, R7 ;  /* 0x00000007003c7221 */ /* 0x040fe20000010100 */
[----:B------:R-:W-:Y:S01]  /*1050*/  FADD.FTZ R216, -R0, R5 ;  /* 0x0000000500d87221 */ /* 0x000fe20000010100 */
[----:B------:R-:W-:-:S02]  /*1060*/  HADD2.F32 R7, -RZ, R81.H0_H0 ;  /* 0x20000051ff077230 */ /* 0x000fc40000004100 */
[----:B------:R-:W-:Y:S01]  /*1070*/  FMUL.FTZ R5, R238, UR30 ;  /* 0x0000001eee057c20 */ /* 0x000fe20008410000 */
[----:B----4-:R-:W-:-:S04]  /*1080*/  @P0 IMAD.WIDE.U32 R2, R2, 0x20, R242 ;  /* 0x0000002002020825 */ /* 0x010fc800078e00f2 */
[C---:B------:R-:W-:Y:S01]  /*1090*/  FADD.FTZ R242, -R0.reuse, R17 ;  /* 0x0000001100f27221 */ /* 0x040fe20000010100 */
[C---:B------:R-:W-:Y:S01]  /*10a0*/  FADD.FTZ R232, -R0.reuse, R232 ;  /* 0x000000e800e87221 */ /* 0x040fe20000010100 */
[C---:B------:R-:W-:Y:S01]  /*10b0*/  FADD.FTZ R233, -R0.reuse, R233 ;  /* 0x000000e900e97221 */ /* 0x040fe20000010100 */
[C---:B------:R-:W-:Y:S01]  /*10c0*/  FADD.FTZ R18, -R0.reuse, R9 ;  /* 0x0000000900127221 */ /* 0x040fe20000010100 */
[----:B------:R-:W-:Y:S01]  /*10d0*/  FADD.FTZ R243, -R0, R16 ;  /* 0x0000001000f37221 */ /* 0x000fe20000010100 */
[----:B------:R-:W-:Y:S01]  /*10e0*/  FMUL.FTZ R9, R232, UR30 ;  /* 0x0000001ee8097c20 */ /* 0x000fe20008410000 */
[C---:B------:R-:W-:Y:S01]  /*10f0*/  FADD.FTZ R244, -R0.reuse, R196 ;  /* 0x000000c400f47221 */ /* 0x040fe20000010100 */
[----:B------:R-:W-:Y:S01]  /*1100*/  FADD.FTZ R16, -R0, R8 ;  /* 0x0000000800107221 */ /* 0x000fe20000010100 */
[--C-:B0-----:R-:W-:Y:S02]  /*1110*/  HADD2.F32 R241, -RZ, R12.reuse.H0_H0 ;  /* 0x2000000cfff17230 */ /* 0x101fe40000004100 */
[----:B------:R-:W-:-:S02]  /*1120*/  HADD2.F32 R240, -RZ, R12.H1_H1 ;  /* 0x3000000cfff07230 */ /* 0x000fc40000004100 */
[--C-:B------:R-:W-:Y:S02]  /*1130*/  HADD2.F32 R19, -RZ, R13.reuse.H0_H0 ;  /* 0x2000000dff137230 */ /* 0x100fe40000004100 */
[----:B------:R-:W-:Y:S02]  /*1140*/  HADD2.F32 R202, -RZ, R13.H1_H1 ;  /* 0x3000000dffca7230 */ /* 0x000fe40000004100 */
[C---:B------:R-:W-:Y:S01]  /*1150*/  FADD.FTZ R248, -R0.reuse, R213 ;  /* 0x000000d500f87221 */ /* 0x040fe20000010100 */
[--C-:B------:R-:W-:Y:S02]  /*1160*/  HADD2.F32 R12, -RZ, R14.reuse.H0_H0 ;  /* 0x2000000eff0c7230 */ /* 0x100fe40000004100 */
[----:B------:R-:W-:Y:S01]  /*1170*/  FMUL.FTZ R238, R203, UR30 ;  /* 0x0000001ecbee7c20 */ /* 0x000fe20008410000 */
[----:B------:R-:W-:Y:S02]  /*1180*/  HADD2.F32 R13, -RZ, R14.H1_H1 ;  /* 0x3000000eff0d7230 */ /* 0x000fe40000004100 */
[----:B------:R-:W-:Y:S01]  /*1190*/  FADD.FTZ R14, -R0, R234 ;  /* 0x000000ea000e7221 */ /* 0x000fe20000010100 */
[----:B------:R-:W-:-:S02]  /*11a0*/  HADD2.F32 R17, -RZ, R15.H0_H0 ;  /* 0x2000000fff117230 */ /* 0x000fc40000004100 */
[----:B------:R-:W-:Y:S01]  /*11b0*/  FADD.FTZ R234, -R0, R10 ;  /* 0x0000000a00ea7221 */ /* 0x000fe20000010100 */
[-C--:B------:R-:W-:Y:S01]  /*11c0*/  FMUL.FTZ R7, R7, R19.reuse ;  /* 0x0000001307077220 */ /* 0x080fe20000410000 */
[----:B------:R-:W-:Y:S01]  /*11d0*/  FFMA.FTZ R102, R5, R19, R102 ;  /* 0x0000001305667223 */ /* 0x000fe20000010066 */
[----:B------:R-:W-:Y:S01]  /*11e0*/  FADD.FTZ R162, R162, R19 ;  /* 0x00000013a2a27221 */ /* 0x000fe20000010000 */
[--C-:B------:R-:W-:Y:S02]  /*11f0*/  HADD2.F32 R10, -RZ, R82.reuse.H0_H0 ;  /* 0x20000052ff0a7230 */ /* 0x100fe40000004100 */
[C---:B------:R-:W-:Y:S01]  /*1200*/  FADD.FTZ R249, -R0.reuse, R215 ;  /* 0x000000d700f97221 */ /* 0x040fe20000010100 */
[----:B------:R-:W-:Y:S02]  /*1210*/  HADD2.F32 R19, -RZ, R82.H1_H1 ;  /* 0x30000052ff137230 */ /* 0x000fe40000004100 */
[----:B------:R-:W-:Y:S01]  /*1220*/  FADD.FTZ R8, -R0, R228 ;  /* 0x000000e400087221 */ /* 0x000fe20000010100 */
[----:B------:R-:W-:-:S02]  /*1230*/  HADD2.F32 R196, -RZ, R83.H0_H0 ;  /* 0x20000053ffc47230 */ /* 0x000fc40000004100 */
[-C--:B------:R-:W-:Y:S01]  /*1240*/  FMUL.FTZ R10, R10, R12.reuse ;  /* 0x0000000c0a0a7220 */ /* 0x080fe20000410000 */
[----:B------:R-:W-:Y:S02]  /*1250*/  HADD2.F32 R15, -RZ, R15.H1_H1 ;  /* 0x3000000fff0f7230 */ /* 0x000fe40000004100 */
[----:B------:R-:W-:Y:S01]  /*1260*/  FFMA.FTZ R104, R9, R12, R104 ;  /* 0x0000000c09687223 */ /* 0x000fe20000010068 */
[C---:B------:R-:W-:Y:S01]  /*1270*/  FADD.FTZ R213, -R0.reuse, R219 ;  /* 0x000000db00d57221 */ /* 0x040fe20000010100 */
[C---:B------:R-:W-:Y:S01]  /*1280*/  FADD.FTZ R219, -R0.reuse, R221 ;  /* 0x000000dd00db7221 */ /* 0x040fe20000010100 */
[----:B------:R-:W-:Y:S01]  /*1290*/  FADD.FTZ R221, -R0, R230 ;  /* 0x000000e600dd7221 */ /* 0x000fe20000010100 */
[----:B------:R-:W-:Y:S01]  /*12a0*/  MOV R230, R8 ;  /* 0x0000000800e67202 */ /* 0x000fe20000000f00 */
[----:B------:R-:W-:Y:S01]  /*12b0*/  FFMA.FTZ R107, R238, R15, R107 ;  /* 0x0000000fee6b7223 */ /* 0x000fe2000001006b */
[----:B------:R-:W-:Y:S01]  /*12c0*/  FADD.FTZ R228, -R0, R6 ;  /* 0x0000000600e47221 */ /* 0x000fe20000010100 */
[----:B------:R-:W-:-:S02]  /*12d0*/  HADD2.F32 R8, -RZ, R81.H1_H1 ;  /* 0x30000051ff087230 */ /* 0x000fc40000004100 */
[----:B------:R-:W-:Y:S01]  /*12e0*/  FMUL.FTZ R6, R239, UR30 ;  /* 0x0000001eef067c20 */ /* 0x000fe20008410000 */
[----:B------:R-:W-:Y:S01]  /*12f0*/  FADD.FTZ R163, R163, R202 ;  /* 0x000000caa3a37221 */ /* 0x000fe20000010000 */
[----:B------:R-:W5:Y:S01]  /*1300*/  @P0 LDG.E.128 R32, desc[UR22][R2.64] ;  /* 0x0000001602200981 */ /* 0x000f62000c1e1d00 */
[-C--:B------:R-:W-:Y:S01]  /*1310*/  FMUL.FTZ R8, R8, R202.reuse ;  /* 0x000000ca08087220 */ /* 0x080fe20000410000 */
[----:B------:R-:W-:Y:S01]  /*1320*/  FFMA.FTZ R103, R6, R202, R103 ;  /* 0x000000ca06677223 */ /* 0x000fe20000010067 */
[----:B------:R-:W-:Y:S02]  /*1330*/  HADD2.F32 R202, -RZ, R181.H1_H1 ;  /* 0x300000b5ffca7230 */ /* 0x000fe40000004100 */
[----:B------:R-:W-:Y:S01]  /*1340*/  FADD.FTZ R215, -R0, R218 ;  /* 0x000000da00d77221 */ /* 0x000fe20000010100 */
[----:B------:R0:W5:Y:S01]  /*1350*/  @P0 LDG.E.128 R28, desc[UR22][R2.64+0x10] ;  /* 0x00001016021c0981 */ /* 0x000162000c1e1d00 */
[----:B---3--:R-:W-:Y:S01]  /*1360*/  FADD.FTZ R11, R11, R12 ;  /* 0x0000000c0b0b7221 */ /* 0x008fe20000010000 */
[----:B--2---:R-:W-:-:S04]  /*1370*/  FADD.FTZ R197, R197, R13 ;  /* 0x0000000dc5c57221 */ /* 0x004fc80000010000 */
[----:B------:R1:W-:Y:S01]  /*1380*/  STL [R1+0xdc], R11 ;  /* 0x0000dc0b01007387 */ /* 0x0003e20000100800 */
[----:B------:R-:W-:-:S03]  /*1390*/  FADD.FTZ R252, R252, R17 ;  /* 0x00000011fcfc7221 */ /* 0x000fc60000010000 */
[----:B------:R2:W-:Y:S01]  /*13a0*/  STL [R1+0xe0], R197 ;  /* 0x0000e0c501007387 */ /* 0x0005e20000100800 */
[----:B------:R-:W-:Y:S01]  /*13b0*/  FMUL.FTZ R12, R19, R13 ;  /* 0x0000000d130c7220 */ /* 0x000fe20000410000 */
[----:B-1----:R-:W-:Y:S01]  /*13c0*/  FMUL.FTZ R11, R233, UR30 ;  /* 0x0000001ee90b7c20 */ /* 0x002fe20008410000 */
[----:B--2---:R-:W-:-:S03]  /*13d0*/  HADD2.F32 R197, -RZ, R83.H1_H1 ;  /* 0x30000053ffc57230 */ /* 0x004fc60000004100 */
[----:B------:R-:W-:Y:S01]  /*13e0*/  FFMA.FTZ R105, R11, R13, R105 ;  /* 0x0000000d0b697223 */ /* 0x000fe20000010069 */
[----:B------:R-:W-:Y:S01]  /*13f0*/  FMUL.FTZ R13, R14, UR30 ;  /* 0x0000001e0e0d7c20 */ /* 0x000fe20008410000 */
[----:B------:R-:W-:Y:S01]  /*1400*/  FMUL.FTZ R14, R196, R17 ;  /* 0x00000011c40e7220 */ /* 0x000fe20000410000 */
[----:B------:R1:W-:Y:S01]  /*1410*/  STL [R1+0xe4], R252 ;  /* 0x0000e4fc01007387 */ /* 0x0003e20000100800 */
[----:B------:R-:W-:Y:S02]  /*1420*/  HADD2.F32 R19, -RZ, R84.H0_H0 ;  /* 0x20000054ff137230 */ /* 0x000fe40000004100 */
[----:B------:R-:W-:Y:S01]  /*1430*/  FADD.FTZ R236, R236, R15 ;  /* 0x0000000fecec7221 */ /* 0x000fe20000010000 */
[--C-:B------:R-:W-:Y:S02]  /*1440*/  HADD2.F32 R196, -RZ, R180.reuse.H0_H0 ;  /* 0x200000b4ffc47230 */ /* 0x100fe40000004100 */
[----:B-1----:R-:W-:Y:S01]  /*1450*/  FMUL.FTZ R252, R197, R15 ;  /* 0x0000000fc5fc7220 */ /* 0x002fe20000410000 */
[----:B------:R-:W-:Y:S01]  /*1460*/  FMUL.FTZ R15, R16, UR30 ;  /* 0x0000001e100f7c20 */ /* 0x000fe20008410000 */
[----:B------:R-:W-:-:S02]  /*1470*/  HADD2.F32 R16, -RZ, R180.H1_H1 ;  /* 0x300000b4ff107230 */ /* 0x000fc40000004100 */
[-C--:B------:R-:W-:Y:S01]  /*1480*/  FMUL.FTZ R19, R19, R196.reuse ;  /* 0x000000c413137220 */ /* 0x080fe20000410000 */
[----:B------:R-:W-:Y:S01]  /*1490*/  FADD.FTZ R237, R237, R196 ;  /* 0x000000c4eded7221 */ /* 0x000fe20000010000 */
[----:B------:R-:W-:Y:S01]  /*14a0*/  FFMA.FTZ R108, R15, R196, R108 ;  /* 0x000000c40f6c7223 */ /* 0x000fe2000001006c */
[----:B------:R-:W-:Y:S02]  /*14b0*/  HADD2.F32 R196, -RZ, R181.H0_H0 ;  /* 0x200000b5ffc47230 */ /* 0x000fe40000004100 */
[----:B------:R-:W-:Y:S01]  /*14c0*/  FADD.FTZ R229, R229, R16 ;  /* 0x00000010e5e57221 */ /* 0x000fe20000010000 */
[----:B------:R-:W-:Y:S01]  /*14d0*/  STL [R1], R238 ;  /* 0x000000ee01007387 */ /* 0x000fe20000100800 */
[----:B------:R-:W-:Y:S01]  /*14e0*/  FADD.FTZ R227, R227, R202 ;  /* 0x000000cae3e37221 */ /* 0x000fe20000010000 */
[----:B------:R-:W-:Y:S02]  /*14f0*/  FADD.FTZ R198, R198, R196 ;  /* 0x000000c4c6c67221 */ /* 0x000fe40000010000 */
[----:B------:R-:W-:Y:S04]  /*1500*/  STL [R1+0xe8], R236 ;  /* 0x0000e8ec01007387 */ /* 0x000fe80000100800 */
[----:B------:R-:W-:Y:S04]  /*1510*/  STL [R1+0xcc], R237 ;  /* 0x0000cced01007387 */ /* 0x000fe80000100800 */
[----:B------:R1:W-:Y:S04]  /*1520*/  STL [R1+0xd0], R229 ;  /* 0x0000d0e501007387 */ /* 0x0003e80000100800 */
[----:B------:R-:W-:Y:S04]  /*1530*/  STL [R1+0xd4], R198 ;  /* 0x0000d4c601007387 */ /* 0x000fe80000100800 */
[----:B------:R2:W-:Y:S01]  /*1540*/  STL [R1+0xd8], R227 ;  /* 0x0000d8e301007387 */ /* 0x0005e20000100800 */
[----:B-1----:R-:W-:-:S02]  /*1550*/  MOV R229, R222 ;  /* 0x000000de00e57202 */ /* 0x002fc40000000f00 */
[----:B------:R-:W-:Y:S02]  /*1560*/  MOV R222, R215 ;  /* 0x000000d700de7202 */ /* 0x000fe40000000f00 */
[----:B------:R-:W3:Y:S01]  /*1570*/  LDL.LU R215, [R1+0xbc] ;  /* 0x0000bc0001d77983 */ /* 0x000ee20000300800 */
[----:B--2---:R-:W-:-:S03]  /*1580*/  MOV R227, R213 ;  /* 0x000000d500e37202 */ /* 0x004fc60000000f00 */
[----:B------:R-:W2:Y:S04]  /*1590*/  LDL.LU R213, [R1+0xc0] ;  /* 0x0000c00001d57983 */ /* 0x000ea80000300800 */
[----:B------:R-:W4:Y:S04]  /*15a0*/  LDL.LU R233, [R1+0xc4] ;  /* 0x0000c40001e97983 */ /* 0x000f280000300800 */
[----:B------:R-:W4:Y:S01]  /*15b0*/  LDL.LU R232, [R1+0xc8] ;  /* 0x0000c80001e87983 */ /* 0x000f220000300800 */
[----:B------:R-:W-:Y:S02]  /*15c0*/  HADD2.F32 R180, -RZ, R85.H1_H1 ;  /* 0x30000055ffb47230 */ /* 0x000fe40000004100 */
[----:B------:R-:W-:Y:S01]  /*15d0*/  FFMA.FTZ R106, R13, R17, R106 ;  /* 0x000000110d6a7223 */ /* 0x000fe2000001006a */
[----:B------:R-:W-:-:S02]  /*15e0*/  HADD2.F32 R17, -RZ, R84.H1_H1 ;  /* 0x30000054ff117230 */ /* 0x000fc40000004100 */
[----:B------:R-:W-:Y:S01]  /*15f0*/  FMUL.FTZ R18, R18, UR30 ;  /* 0x0000001e12127c20 */ /* 0x000fe20008410000 */
[----:B------:R-:W-:Y:S02]  /*1600*/  HADD2.F32 R198, -RZ, R86.H0_H0 ;  /* 0x20000056ffc67230 */ /* 0x000fe40000004100 */
[----:B------:R-:W-:Y:S01]  /*1610*/  FMUL.FTZ R181, R180, R202 ;  /* 0x000000cab4b57220 */ /* 0x000fe20000410000 */
[--C-:B------:R-:W-:Y:S02]  /*1620*/  HADD2.F32 R203, -RZ, R182.reuse.H0_H0 ;  /* 0x200000b6ffcb7230 */ /* 0x100fe40000004100 */
[----:B------:R-:W-:Y:S01]  /*1630*/  FMUL.FTZ R180, R244, UR30 ;  /* 0x0000001ef4b47c20 */ /* 0x000fe20008410000 */
[----:B------:R-:W-:Y:S02]  /*1640*/  HADD2.F32 R197, -RZ, R85.H0_H0 ;  /* 0x20000055ffc57230 */ /* 0x000fe40000004100 */
[-C--:B------:R-:W-:Y:S01]  /*1650*/  FMUL.FTZ R17, R17, R16.reuse ;  /* 0x0000001011117220 */ /* 0x080fe20000410000 */
[----:B------:R-:W-:Y:S01]  /*1660*/  FFMA.FTZ R109, R18, R16, R109 ;  /* 0x00000010126d7223 */ /* 0x000fe2000001006d */
[----:B------:R-:W-:Y:S01]  /*1670*/  FMUL.FTZ R16, R234, UR30 ;  /* 0x0000001eea107c20 */ /* 0x000fe20008410000 */
[----:B------:R-:W-:Y:S01]  /*1680*/  MOV R236, R212 ;  /* 0x000000d400ec7202 */ /* 0x000fe20000000f00 */
[----:B------:R-:W-:-:S02]  /*1690*/  HADD2.F32 R212, -RZ, R182.H1_H1 ;  /* 0x300000b6ffd47230 */ /* 0x000fc40000004100 */
[-C--:B------:R-:W-:Y:S01]  /*16a0*/  FMUL.FTZ R198, R198, R203.reuse ;  /* 0x000000cbc6c67220 */ /* 0x080fe20000410000 */
[----:B------:R-:W-:Y:S01]  /*16b0*/  FFMA.FTZ R112, R180, R203, R112 ;  /* 0x000000cbb4707223 */ /* 0x000fe20000010070 */
[-C--:B------:R-:W-:Y:S01]  /*16c0*/  FMUL.FTZ R197, R197, R196.reuse ;  /* 0x000000c4c5c57220 */ /* 0x080fe20000410000 */
[----:B------:R-:W-:Y:S01]  /*16d0*/  FFMA.FTZ R110, R16, R196, R110 ;  /* 0x000000c4106e7223 */ /* 0x000fe2000001006e */
[----:B------:R-:W-:Y:S01]  /*16e0*/  FMUL.FTZ R196, R235, UR30 ;  /* 0x0000001eebc47c20 */ /* 0x000fe20008410000 */
[----:B0-----:R-:W-:Y:S01]  /*16f0*/  FMUL.FTZ R2, R242, UR30 ;  /* 0x0000001ef2027c20 */ /* 0x001fe20008410000 */
[----:B------:R-:W-:Y:S01]  /*1700*/  MOV R242, R216 ;  /* 0x000000d800f27202 */ /* 0x000fe20000000f00 */
[----:B------:R-:W-:Y:S02]  /*1710*/  HADD2.F32 R216, -RZ, R87.H1_H1 ;  /* 0x30000057ffd87230 */ /* 0x000fe40000004100 */
[----:B------:R-:W-:Y:S01]  /*1720*/  FFMA.FTZ R111, R196, R202, R111 ;  /* 0x000000cac46f7223 */ /* 0x000fe2000001006f */
[----:B------:R-:W-:Y:S01]  /*1730*/  HADD2.F32 R202, -RZ, R86.H1_H1 ;  /* 0x30000056ffca7230 */ /* 0x000fe20000004100 */
[----:B------:R-:W-:Y:S01]  /*1740*/  MOV R237, R221 ;  /* 0x000000dd00ed7202 */ /* 0x000fe20000000f00 */
[----:B------:R-:W-:Y:S01]  /*1750*/  FMUL.FTZ R182, R245, UR30 ;  /* 0x0000001ef5b67c20 */ /* 0x000fe20008410000 */
[----:B------:R-:W-:-:S02]  /*1760*/  MOV R221, R250 ;  /* 0x000000fa00dd7202 */ /* 0x000fc40000000f00 */
[-C--:B------:R-:W-:Y:S01]  /*1770*/  FMUL.FTZ R202, R202, R212.reuse ;  /* 0x000000d4caca7220 */ /* 0x080fe20000410000 */
[----:B------:R-:W-:Y:S01]  /*1780*/  FFMA.FTZ R113, R182, R212, R113 ;  /* 0x000000d4b6717223 */ /* 0x000fe20000010071 */
[----:B------:R-:W-:Y:S01]  /*1790*/  FADD.FTZ R218, -R0, R4 ;  /* 0x0000000400da7221 */ /* 0x000fe20000010100 */
[--C-:B------:R-:W-:Y:S01]  /*17a0*/  HADD2.F32 R4, -RZ, R80.reuse.H1_H1 ;  /* 0x30000050ff047230 */ /* 0x100fe20000004100 */
[----:B------:R-:W-:Y:S01]  /*17b0*/  MOV R239, R227 ;  /* 0x000000e300ef7202 */ /* 0x000fe20000000f00 */
[----:B------:R-:W-:Y:S01]  /*17c0*/  FFMA.FTZ R101, R2, R240, R101 ;  /* 0x000000f002657223 */ /* 0x000fe20000010065 */
[----:B------:R-:W-:Y:S01]  /*17d0*/  FADD.FTZ R161, R161, R240 ;  /* 0x000000f0a1a17221 */ /* 0x000fe20000010000 */
[----:B------:R-:W-:Y:S01]  /*17e0*/  MOV R227, R220 ;  /* 0x000000dc00e37202 */ /* 0x000fe20000000f00 */
[----:B------:R-:W-:Y:S01]  /*17f0*/  FMUL.FTZ R4, R4, R240 ;  /* 0x000000f004047220 */ /* 0x000fe20000410000 */
[----:B------:R-:W-:Y:S01]  /*1800*/  MOV R240, R230 ;  /* 0x000000e600f07202 */ /* 0x000fe20000000f00 */
[C---:B------:R-:W-:Y:S01]  /*1810*/  FADD.FTZ R231, -R0.reuse, R231 ;  /* 0x000000e700e77221 */ /* 0x040fe20000010100 */
[C---:B------:R-:W-:Y:S01]  /*1820*/  FADD.FTZ R199, -R0.reuse, R199 ;  /* 0x000000c700c77221 */ /* 0x040fe20000010100 */
[C---:B------:R-:W-:Y:S01]  /*1830*/  FADD.FTZ R214, -R0.reuse, R214 ;  /* 0x000000d600d67221 */ /* 0x040fe20000010100 */
[----:B------:R-:W-:Y:S01]  /*1840*/  FADD.FTZ R225, -R0, R225 ;  /* 0x000000e100e17221 */ /* 0x000fe20000010100 */
[----:B------:R-:W-:-:S02]  /*1850*/  HADD2.F32 R3, -RZ, R80.H0_H0 ;  /* 0x20000050ff037230 */ /* 0x000fc40000004100 */
[----:B------:R-:W-:Y:S01]  /*1860*/  FMUL.FTZ R0, R243, UR30 ;  /* 0x0000001ef3007c20 */ /* 0x000fe20008410000 */
[----:B------:R-:W-:Y:S01]  /*1870*/  MOV R243, R231 ;  /* 0x000000e700f37202 */ /* 0x000fe20000000f00 */
[----:B------:R-:W-:Y:S01]  /*1880*/  FADD.FTZ R160, R160, R241 ;  /* 0x000000f1a0a07221 */ /* 0x000fe20000010000 */
[-C--:B------:R-:W-:Y:S01]  /*1890*/  FMUL.FTZ R3, R3, R241.reuse ;  /* 0x000000f103037220 */ /* 0x080fe20000410000 */
[----:B------:R-:W-:Y:S01]  /*18a0*/  FFMA.FTZ R100, R0, R241, R100 ;  /* 0x000000f100647223 */ /* 0x000fe20000010064 */
[----:B------:R-:W-:Y:S02]  /*18b0*/  MOV R241, R242 ;  /* 0x000000f200f17202 */ /* 0x000fe40000000f00 */
[----:B------:R-:W-:Y:S02]  /*18c0*/  MOV R242, R243 ;  /* 0x000000f300f27202 */ /* 0x000fe40000000f00 */
[----:B------:R-:W-:Y:S02]  /*18d0*/  MOV R243, R218 ;  /* 0x000000da00f37202 */ /* 0x000fe40000000f00 */
[----:B------:R-:W-:Y:S01]  /*18e0*/  MOV R218, R217 ;  /* 0x000000d900da7202 */ /* 0x000fe20000000f00 */
[----:B---3--:R-:W-:Y:S01]  /*18f0*/  FADD.FTZ R215, R215, R203 ;  /* 0x000000cbd7d77221 */ /* 0x008fe20000010000 */
[----:B------:R-:W-:-:S02]  /*1900*/  HADD2.F32 R203, -RZ, R183.H0_H0 ;  /* 0x200000b7ffcb7230 */ /* 0x000fc40000004100 */
[----:B------:R-:W-:Y:S02]  /*1910*/  HADD2.F32 R183, -RZ, R183.H1_H1 ;  /* 0x300000b7ffb77230 */ /* 0x000fe40000004100 */
[----:B--2---:R-:W-:Y:S01]  /*1920*/  FADD.FTZ R213, R213, R212 ;  /* 0x000000d4d5d57221 */ /* 0x004fe20000010000 */
[----:B------:R0:W-:Y:S01]  /*1930*/  STL [R1+0xbc], R215 ;  /* 0x0000bcd701007387 */ /* 0x0001e20000100800 */
[----:B----4-:R-:W-:-:S03]  /*1940*/  FADD.FTZ R233, R233, R203 ;  /* 0x000000cbe9e97221 */ /* 0x010fc60000010000 */
[----:B------:R1:W-:Y:S01]  /*1950*/  STL [R1+0xc0], R213 ;  /* 0x0000c0d501007387 */ /* 0x0003e20000100800 */
[----:B------:R-:W-:-:S03]  /*1960*/  FADD.FTZ R232, R232, R183 ;  /* 0x000000b7e8e87221 */ /* 0x000fc60000010000 */
[----:B------:R-:W-:Y:S01]  /*1970*/  STL [R1+0xc4], R233 ;  /* 0x0000c4e901007387 */ /* 0x000fe20000100800 */
[----:B------:R-:W-:Y:S01]  /*1980*/  FMUL.FTZ R250, R216, R183 ;  /* 0x000000b7d8fa7220 */ /* 0x000fe20000410000 */
[----:B0-----:R-:W-:Y:S02]  /*1990*/  HADD2.F32 R215, -RZ, R87.H0_H0 ;  /* 0x20000057ffd77230 */ /* 0x001fe40000004100 */
[----:B------:R0:W-:Y:S04]  /*19a0*/  STL [R1+0xc8], R232 ;  /* 0x0000c8e801007387 */ /* 0x0001e80000100800 */
[----:B------:R-:W2:Y:S04]  /*19b0*/  LDL.LU R216, [R1+0xac] ;  /* 0x0000ac0001d87983 */ /* 0x000ea80000300800 */
[----:B-1----:R1:W5:Y:S02]  /*19c0*/  LDG.E.64 R212, desc[UR22][R200.64] ;  /* 0x00000016c8d47981 */ /* 0x002364000c1e1b00 */
[----:B-1----:R-:W-:-:S02]  /*19d0*/  FMUL.FTZ R200, R215, R203 ;  /* 0x000000cbd7c87220 */ /* 0x002fc40000410000 */
[----:B------:R-:W3:Y:S04]  /*19e0*/  LDL.LU R215, [R1+0xb0] ;  /* 0x0000b00001d77983 */ /* 0x000ee80000300800 */
[----:B------:R-:W4:Y:S04]  /*19f0*/  LDL.LU R220, [R1+0xb4] ;  /* 0x0000b40001dc7983 */ /* 0x000f280000300800 */
[----:B------:R-:W4:Y:S01]  /*1a00*/  LDL.LU R230, [R1+0xb8] ;  /* 0x0000b80001e67983 */ /* 0x000f220000300800 */
[----:B0-----:R-:W-:-:S03]  /*1a10*/  MOV R232, R223 ;  /* 0x000000df00e87202 */ /* 0x001fc60000000f00 */
[----:B------:R-:W4:Y:S04]  /*1a20*/  LDL.LU R223, [R1+0x9c] ;  /* 0x00009c0001df7983 */ /* 0x000f280000300800 */
[----:B------:R-:W4:Y:S01]  /*1a30*/  LDL.LU R217, [R1+0xc] ;  /* 0x00000c0001d97983 */ /* 0x000f220000300800 */
[----:B------:R-:W-:Y:S01]  /*1a40*/  MOV R231, R251 ;  /* 0x000000fb00e77202 */ /* 0x000fe20000000f00 */
[----:B------:R-:W-:Y:S01]  /*1a50*/  FMUL.FTZ R251, R199, UR30 ;  /* 0x0000001ec7fb7c20 */ /* 0x000fe20008410000 */
[----:B------:R-:W-:-:S03]  /*1a60*/  FMUL.FTZ R201, R246, UR30 ;  /* 0x0000001ef6c97c20 */ /* 0x000fc60008410000 */
[----:B------:R-:W-:Y:S01]  /*1a70*/  FFMA.FTZ R115, R251, R183, R115 ;  /* 0x000000b7fb737223 */ /* 0x000fe20000010073 */
[----:B------:R-:W-:Y:S02]  /*1a80*/  HADD2.F32 R183, -RZ, R184.H0_H0 ;  /* 0x200000b8ffb77230 */ /* 0x000fe40000004100 */
[----:B------:R-:W-:Y:S01]  /*1a90*/  FFMA.FTZ R114, R201, R203, R114 ;  /* 0x000000cbc9727223 */ /* 0x000fe20000010072 */
[----:B------:R-:W-:Y:S01]  /*1aa0*/  FMUL.FTZ R199, R247, UR30 ;  /* 0x0000001ef7c77c20 */ /* 0x000fe20008410000 */
[----:B------:R-:W-:Y:S02]  /*1ab0*/  HADD2.F32 R203, -RZ, R88.H0_H0 ;  /* 0x20000058ffcb7230 */ /* 0x000fe40000004100 */
[----:B------:R-:W-:Y:S02]  /*1ac0*/  HADD2.F32 R184, -RZ, R184.H1_H1 ;  /* 0x300000b8ffb87230 */ /* 0x000fe40000004100 */
[----:B------:R-:W-:Y:S01]  /*1ad0*/  FFMA.FTZ R116, R199, R183, R116 ;  /* 0x000000b7c7747223 */ /* 0x000fe20000010074 */
[----:B------:R-:W-:Y:S01]  /*1ae0*/  FMUL.FTZ R214, R214, UR30 ;  /* 0x0000001ed6d67c20 */ /* 0x000fe20008410000 */
[----:B------:R-:W-:Y:S01]  /*1af0*/  FMUL.FTZ R218, R218, UR30 ;  /* 0x0000001edada7c20 */ /* 0x000fe20008410000 */
[----:B------:R-:W-:-:S02]  /*1b00*/  MOV R234, R239 ;  /* 0x000000ef00ea7202 */ /* 0x000fc40000000f00 */
[----:B------:R-:W-:Y:S02]  /*1b10*/  MOV R239, R226 ;  /* 0x000000e200ef7202 */ /* 0x000fe40000000f00 */
[----:B------:R-:W-:Y:S01]  /*1b20*/  MOV R226, R221 ;  /* 0x000000dd00e27202 */ /* 0x000fe20000000f00 */
[----:B--2---:R-:W-:Y:S01]  /*1b30*/  FADD.FTZ R216, R216, R183 ;  /* 0x000000b7d8d87221 */ /* 0x004fe20000010000 */
[----:B------:R-:W-:Y:S01]  /*1b40*/  FMUL.FTZ R183, R203, R183 ;  /* 0x000000b7cbb77220 */ /* 0x000fe20000410000 */
[----:B------:R-:W-:-:S03]  /*1b50*/  HADD2.F32 R203, -RZ, R88.H1_H1 ;  /* 0x30000058ffcb7230 */ /* 0x000fc60000004100 */
[----:B------:R0:W-:Y:S01]  /*1b60*/  STL [R1+0xac], R216 ;  /* 0x0000acd801007387 */ /* 0x0001e20000100800 */
[----:B---3--:R-:W-:Y:S01]  /*1b70*/  FADD.FTZ R215, R215, R184 ;  /* 0x000000b8d7d77221 */ /* 0x008fe20000010000 */
[----:B0-----:R-:W-:-:S04]  /*1b80*/  FMUL.FTZ R216, R248, UR30 ;  /* 0x0000001ef8d87c20 */ /* 0x001fc80008410000 */
[----:B------:R0:W-:Y:S01]  /*1b90*/  STL [R1+0xb0], R215 ;  /* 0x0000b0d701007387 */ /* 0x0001e20000100800 */
[-C--:B------:R-:W-:Y:S01]  /*1ba0*/  FFMA.FTZ R117, R216, R184.reuse, R117 ;  /* 0x000000b8d8757223 */ /* 0x080fe20000010075 */
[----:B0-----:R-:W-:Y:S01]  /*1bb0*/  FMUL.FTZ R215, R203, R184 ;  /* 0x000000b8cbd77220 */ /* 0x001fe20000410000 */
[--C-:B------:R-:W-:Y:S02]  /*1bc0*/  HADD2.F32 R184, -RZ, R185.reuse.H0_H0 ;  /* 0x200000b9ffb87230 */ /* 0x100fe40000004100 */
[----:B------:R-:W-:Y:S02]  /*1bd0*/  HADD2.F32 R185, -RZ, R185.H1_H1 ;  /* 0x300000b9ffb97230 */ /* 0x000fe40000004100 */
[--C-:B------:R-:W-:Y:S02]  /*1be0*/  HADD2.F32 R203, -RZ, R89.reuse.H0_H0 ;  /* 0x20000059ffcb7230 */ /* 0x100fe40000004100 */
[----:B----4-:R-:W-:Y:S01]  /*1bf0*/  FADD.FTZ R220, R220, R184 ;  /* 0x000000b8dcdc7221 */ /* 0x010fe20000010000 */
[----:B------:R-:W-:Y:S01]  /*1c00*/  FADD.FTZ R230, R230, R185 ;  /* 0x000000b9e6e67221 */ /* 0x000fe20000010000 */
[-C--:B------:R-:W-:Y:S01]  /*1c10*/  FFMA.FTZ R118, R214, R184.reuse, R118 ;  /* 0x000000b8d6767223 */ /* 0x080fe20000010076 */
[----:B------:R-:W-:Y:S01]  /*1c20*/  FMUL.FTZ R203, R203, R184 ;  /* 0x000000b8cbcb7220 */ /* 0x000fe20000410000 */
[----:B------:R-:W-:Y:S01]  /*1c30*/  HADD2.F32 R184, -RZ, R89.H1_H1 ;  /* 0x30000059ffb87230 */ /* 0x000fe20000004100 */
[----:B------:R-:W-:Y:S04]  /*1c40*/  STL [R1+0xb4], R220 ;  /* 0x0000b4dc01007387 */ /* 0x000fe80000100800 */
[----:B------:R0:W-:Y:S04]  /*1c50*/  STL [R1+0xb8], R230 ;  /* 0x0000b8e601007387 */ /* 0x0001e80000100800 */
[----:B------:R-:W2:Y:S01]  /*1c60*/  LDL.LU R244, [R1+0xa0] ;  /* 0x0000a00001f47983 */ /* 0x000ea20000300800 */
[----:B0-----:R-:W-:-:S02]  /*1c70*/  MOV R230, R229 ;  /* 0x000000e500e67202 */ /* 0x001fc40000000f00 */
[----:B------:R-:W-:Y:S01]  /*1c80*/  MOV R229, R219 ;  /* 0x000000db00e57202 */ /* 0x000fe20000000f00 */
[----:B------:R-:W-:Y:S01]  /*1c90*/  FMUL.FTZ R219, R184, R185 ;  /* 0x000000b9b8db7220 */ /* 0x000fe20000410000 */
[----:B------:R-:W-:-:S05]  /*1ca0*/  HADD2.F32 R184, -RZ, R186.H0_H0 ;  /* 0x200000baffb87230 */ /* 0x000fca0000004100 */
[----:B------:R-:W-:-:S05]  /*1cb0*/  FADD.FTZ R223, R223, R184 ;  /* 0x000000b8dfdf7221 */ /* 0x000fca0000010000 */
[----:B------:R0:W-:Y:S01]  /*1cc0*/  STL [R1+0x9c], R223 ;  /* 0x00009cdf01007387 */ /* 0x0001e20000100800 */
[----:B------:R-:W-:-:S03]  /*1cd0*/  FFMA.FTZ R217, R218, R184, R217 ;  /* 0x000000b8dad97223 */ /* 0x000fc600000100d9 */
[----:B0-----:R-:W3:Y:S04]  /*1ce0*/  LDL.LU R223, [R1+0x10] ;  /* 0x0000100001df7983 */ /* 0x001ee80000300800 */
[----:B------:R0:W-:Y:S04]  /*1cf0*/  STL [R1+0xc], R217 ;  /* 0x00000cd901007387 */ /* 0x0001e80000100800 */
[----:B------:R-:W4:Y:S04]  /*1d00*/  LDL.LU R235, [R1+0xa4] ;  /* 0x0000a40001eb7983 */ /* 0x000f280000300800 */
[----:B------:R-:W4:Y:S04]  /*1d10*/  LDL.LU R221, [R1+0x14] ;  /* 0x0000140001dd7983 */ /* 0x000f280000300800 */
[----:B------:R-:W4:Y:S01]  /*1d20*/  LDL.LU R233, [R1+0xa8] ;  /* 0x0000a80001e97983 */ /* 0x000f220000300800 */
[----:B------:R-:W-:Y:S01]  /*1d30*/  FMUL.FTZ R220, R249, UR30 ;  /* 0x0000001ef9dc7c20 */ /* 0x000fe20008410000 */
[----:B------:R-:W-:-:S02]  /*1d40*/  HADD2.F32 R186, -RZ, R186.H1_H1 ;  /* 0x300000baffba7230 */ /* 0x000fc40000004100 */
[----:B------:R-:W-:Y:S01]  /*1d50*/  FMUL.FTZ R224, R224, UR30 ;  /* 0x0000001ee0e07c20 */ /* 0x000fe20008410000 */
[----:B------:R-:W-:Y:S01]  /*1d60*/  FFMA.FTZ R119, R220, R185, R119 ;  /* 0x000000b9dc777223 */ /* 0x000fe20000010077 */
[----:B------:R-:W-:-:S05]  /*1d70*/  HADD2.F32 R185, -RZ, R90.H0_H0 ;  /* 0x2000005affb97230 */ /* 0x000fca0000004100 */
[----:B0-----:R-:W-:Y:S01]  /*1d80*/  FMUL.FTZ R217, R185, R184 ;  /* 0x000000b8b9d97220 */ /* 0x001fe20000410000 */
[----:B------:R-:W-:Y:S02]  /*1d90*/  HADD2.F32 R184, -RZ, R90.H1_H1 ;  /* 0x3000005affb87230 */ /* 0x000fe40000004100 */
[----:B------:R-:W-:Y:S01]  /*1da0*/  FMUL.FTZ R222, R222, UR30 ;  /* 0x0000001edede7c20 */ /* 0x000fe20008410000 */
[----:B------:R-:W-:Y:S01]  /*1db0*/  FMUL.FTZ R249, R234, UR30 ;  /* 0x0000001eeaf97c20 */ /* 0x000fe20008410000 */
[----:B------:R-:W-:Y:S01]  /*1dc0*/  MOV R234, R225 ;  /* 0x000000e100ea7202 */ /* 0x000fe20000000f00 */
[----:B--2---:R-:W-:Y:S01]  /*1dd0*/  FADD.FTZ R244, R244, R186 ;  /* 0x000000baf4f47221 */ /* 0x004fe20000010000 */
[----:B---3--:R-:W-:-:S05]  /*1de0*/  FFMA.FTZ R223, R224, R186, R223 ;  /* 0x000000bae0df7223 */ /* 0x008fca00000100df */
[----:B------:R0:W-:Y:S04]  /*1df0*/  STL [R1+0x10], R223 ;  /* 0x000010df01007387 */ /* 0x0001e80000100800 */
[----:B------:R-:W-:Y:S01]  /*1e00*/  STL [R1+0xa0], R244 ;  /* 0x0000a0f401007387 */ /* 0x000fe20000100800 */
[----:B0-----:R-:W-:Y:S01]  /*1e10*/  FMUL.FTZ R223, R184, R186 ;  /* 0x000000bab8df7220 */ /* 0x001fe20000410000 */
[--C-:B------:R-:W-:Y:S02]  /*1e20*/  HADD2.F32 R184, -RZ, R187.reuse.H0_H0 ;  /* 0x200000bbffb87230 */ /* 0x100fe40000004100 */
[----:B------:R-:W2:Y:S01]  /*1e30*/  LDL.LU R186, [R1+0x18] ;  /* 0x0000180001ba7983 */ /* 0x000ea20000300800 */
[----:B------:R-:W-:Y:S02]  /*1e40*/  HADD2.F32 R187, -RZ, R187.H1_H1 ;  /* 0x300000bbffbb7230 */ /* 0x000fe40000004100 */
[----:B----4-:R-:W-:Y:S01]  /*1e50*/  FFMA.FTZ R221, R222, R184, R221 ;  /* 0x000000b8dedd7223 */ /* 0x010fe200000100dd */
[----:B------:R-:W-:-:S02]  /*1e60*/  FADD.FTZ R235, R235, R184 ;  /* 0x000000b8ebeb7221 */ /* 0x000fc40000010000 */
[----:B------:R-:W-:Y:S02]  /*1e70*/  FADD.FTZ R233, R233, R187 ;  /* 0x000000bbe9e97221 */ /* 0x000fe40000010000 */
[----:B------:R-:W-:Y:S04]  /*1e80*/  STL [R1+0x14], R221 ;  /* 0x000014dd01007387 */ /* 0x000fe80000100800 */
[----:B------:R-:W-:Y:S04]  /*1e90*/  STL [R1+0xa4], R235 ;  /* 0x0000a4eb01007387 */ /* 0x000fe80000100800 */
[----:B------:R0:W-:Y:S04]  /*1ea0*/  STL [R1+0xa8], R233 ;  /* 0x0000a8e901007387 */ /* 0x0001e80000100800 */
[----:B0-----:R-:W3:Y:S04]  /*1eb0*/  LDL.LU R233, [R1+0x1c] ;  /* 0x00001c0001e97983 */ /* 0x001ee80000300800 */
[----:B------:R-:W4:Y:S01]  /*1ec0*/  LDL.LU R225, [R1+0x8c] ;  /* 0x00008c0001e17983 */ /* 0x000f220000300800 */
[----:B------:R-:W-:-:S05]  /*1ed0*/  HADD2.F32 R185, -RZ, R91.H0_H0 ;  /* 0x2000005bffb97230 */ /* 0x000fca0000004100 */
[----:B------:R-:W-:Y:S01]  /*1ee0*/  FMUL.FTZ R221, R185, R184 ;  /* 0x000000b8b9dd7220 */ /* 0x000fe20000410000 */
[----:B------:R-:W-:Y:S01]  /*1ef0*/  HADD2.F32 R184, -RZ, R91.H1_H1 ;  /* 0x3000005bffb87230 */ /* 0x000fe20000004100 */
[----:B------:R-:W-:Y:S02]  /*1f00*/  MOV R235, R232 ;  /* 0x000000e800eb7202 */ /* 0x000fe40000000f00 */
[----:B------:R-:W-:Y:S02]  /*1f10*/  MOV R232, R236 ;  /* 0x000000ec00e87202 */ /* 0x000fe40000000f00 */
[----:B------:R-:W-:Y:S01]  /*1f20*/  FMUL.FTZ R248, R184, R187 ;  /* 0x000000bbb8f87220 */ /* 0x000fe20000410000 */
[----:B------:R-:W-:Y:S01]  /*1f30*/  MOV R236, R228 ;  /* 0x000000e400ec7202 */ /* 0x000fe20000000f00 */
[----:B------:R-:W-:Y:S02]  /*1f40*/  HADD2.F32 R184, -RZ, R188.H0_H0 ;  /* 0x200000bcffb87230 */ /* 0x000fe40000004100 */
[----:B------:R-:W-:Y:S01]  /*1f50*/  FMUL.FTZ R226, R226, UR30 ;  /* 0x0000001ee2e27c20 */ /* 0x000fe20008410000 */
[----:B------:R-:W-:-:S02]  /*1f60*/  HADD2.F32 R185, -RZ, R92.H0_H0 ;  /* 0x2000005cffb97230 */ /* 0x000fc40000004100 */
[----:B--2---:R-:W-:-:S05]  /*1f70*/  FFMA.FTZ R186, R249, R187, R186 ;  /* 0x000000bbf9ba7223 */ /* 0x004fca00000100ba */
[----:B------:R0:W-:Y:S04]  /*1f80*/  STL [R1+0x18], R186 ;  /* 0x000018ba01007387 */ /* 0x0001e80000100800 */
[----:B------:R-:W2:Y:S04]  /*1f90*/  LDL.LU R228, [R1+0x20] ;  /* 0x0000200001e47983 */ /* 0x000ea80000300800 */
[----:B0-----:R-:W2:Y:S01]  /*1fa0*/  LDL.LU R186, [R1+0x90] ;  /* 0x0000900001ba7983 */ /* 0x001ea20000300800 */
[----:B---3--:R-:W-:Y:S01]  /*1fb0*/  FFMA.FTZ R233, R226, R184, R233 ;  /* 0x000000b8e2e97223 */ /* 0x008fe200000100e9 */
[----:B----4-:R-:W-:-:S05]  /*1fc0*/  FADD.FTZ R225, R225, R184 ;  /* 0x000000b8e1e17221 */ /* 0x010fca0000010000 */
[----:B------:R0:W-:Y:S04]  /*1fd0*/  STL [R1+0x8c], R225 ;  /* 0x00008ce101007387 */ /* 0x0001e80000100800 */
[----:B------:R1:W-:Y:S01]  /*1fe0*/  STL [R1+0x1c], R233 ;  /* 0x00001ce901007387 */ /* 0x0003e20000100800 */
[----:B0-----:R-:W-:Y:S01]  /*1ff0*/  FMUL.FTZ R225, R185, R184 ;  /* 0x000000b8b9e17220 */ /* 0x001fe20000410000 */
[----:B------:R-:W-:Y:S02]  /*2000*/  HADD2.F32 R184, -RZ, R188.H1_H1 ;  /* 0x300000bcffb87230 */ /* 0x000fe40000004100 */
[----:B-1----:R-:W3:Y:S04]  /*2010*/  LDL.LU R233, [R1+0x24] ;  /* 0x0000240001e97983 */ /* 0x002ee80000300800 */
[----:B------:R-:W4:Y:S04]  /*2020*/  LDL.LU R188, [R1+0x94] ;  /* 0x0000940001bc7983 */ /* 0x000f280000300800 */
[----:B------:R-:W3:Y:S01]  /*2030*/  LDL.LU R187, [R1+0x28] ;  /* 0x0000280001bb7983 */ /* 0x000ee20000300800 */
[----:B------:R-:W-:Y:S01]  /*2040*/  FMUL.FTZ R229, R229, UR30 ;  /* 0x0000001ee5e57c20 */ /* 0x000fe20008410000 */
[----:B------:R-:W-:-:S02]  /*2050*/  HADD2.F32 R185, -RZ, R92.H1_H1 ;  /* 0x3000005cffb97230 */ /* 0x000fc40000004100 */
[----:B------:R-:W-:Y:S01]  /*2060*/  FMUL.FTZ R227, R227, UR30 ;  /* 0x0000001ee3e37c20 */ /* 0x000fe20008410000 */
[----:B------:R-:W-:Y:S01]  /*2070*/  FMUL.FTZ R232, R232, UR30 ;  /* 0x0000001ee8e87c20 */ /* 0x000fe20008410000 */
[----:B--2---:R-:W-:-:S05]  /*2080*/  FFMA.FTZ R228, R229, R184, R228 ;  /* 0x000000b8e5e47223 */ /* 0x004fca00000100e4 */
[----:B------:R0:W-:Y:S01]  /*2090*/  STL [R1+0x20], R228 ;  /* 0x000020e401007387 */ /* 0x0001e20000100800 */
[----:B------:R-:W-:Y:S01]  /*20a0*/  FADD.FTZ R186, R186, R184 ;  /* 0x000000b8baba7221 */ /* 0x000fe20000010000 */
[----:B0-----:R-:W-:Y:S01]  /*20b0*/  FMUL.FTZ R228, R185, R184 ;  /* 0x000000b8b9e47220 */ /* 0x001fe20000410000 */
[----:B------:R-:W-:Y:S02]  /*20c0*/  HADD2.F32 R184, -RZ, R189.H0_H0 ;  /* 0x200000bdffb87230 */ /* 0x000fe40000004100 */
[----:B------:R-:W-:Y:S01]  /*20d0*/  HADD2.F32 R185, -RZ, R93.H0_H0 ;  /* 0x2000005dffb97230 */ /* 0x000fe20000004100 */
[----:B------:R0:W-:Y:S04]  /*20e0*/  STL [R1+0x90], R186 ;  /* 0x000090ba01007387 */ /* 0x0001e80000100800 */
[----:B0-----:R-:W2:Y:S01]  /*20f0*/  LDL.LU R186, [R1+0x98] ;  /* 0x0000980001ba7983 */ /* 0x001ea20000300800 */
[----:B----4-:R-:W-:Y:S01]  /*2100*/  FADD.FTZ R188, R188, R184 ;  /* 0x000000b8bcbc7221 */ /* 0x010fe20000010000 */
[----:B---3--:R-:W-:-:S04]  /*2110*/  FFMA.FTZ R233, R227, R184, R233 ;  /* 0x000000b8e3e97223 */ /* 0x008fc800000100e9 */
[----:B------:R0:W-:Y:S02]  /*2120*/  STL [R1+0x94], R188 ;  /* 0x000094bc01007387 */ /* 0x0001e40000100800 */
[----:B0-----:R-:W-:Y:S01]  /*2130*/  FMUL.FTZ R188, R185, R184 ;  /* 0x000000b8b9bc7220 */ /* 0x001fe20000410000 */
[----:B------:R-:W-:Y:S01]  /*2140*/  HADD2.F32 R184, -RZ, R189.H1_H1 ;  /* 0x300000bdffb87230 */ /* 0x000fe20000004100 */
[----:B------:R-:W-:Y:S04]  /*2150*/  STL [R1+0x24], R233 ;  /* 0x000024e901007387 */ /* 0x000fe80000100800 */
[----:B------:R-:W-:Y:S01]  /*2160*/  FFMA.FTZ R187, R232, R184, R187 ;  /* 0x000000b8e8bb7223 */ /* 0x000fe200000100bb */
[----:B------:R-:W3:Y:S04]  /*2170*/  LDL.LU R189, [R1+0x7c] ;  /* 0x00007c0001bd7983 */ /* 0x000ee80000300800 */
[----:B------:R0:W-:Y:S04]  /*2180*/  STL [R1+0x28], R187 ;  /* 0x000028bb01007387 */ /* 0x0001e80000100800 */
[----:B0-----:R-:W4:Y:S01]  /*2190*/  LDL.LU R187, [R1+0x2c] ;  /* 0x00002c0001bb7983 */ /* 0x001f220000300800 */
[----:B------:R-:W-:Y:S01]  /*21a0*/  HADD2.F32 R185, -RZ, R93.H1_H1 ;  /* 0x3000005dffb97230 */ /* 0x000fe20000004100 */
[----:B------:R-:W-:-:S02]  /*21b0*/  MOV R244, R238 ;  /* 0x000000ee00f47202 */ /* 0x000fc40000000f00 */
[----:B------:R-:W-:Y:S02]  /*21c0*/  MOV R238, R231 ;  /* 0x000000e700ee7202 */ /* 0x000fe40000000f00 */
[----:B------:R-:W-:Y:S01]  /*21d0*/  FMUL.FTZ R231, R185, R184 ;  /* 0x000000b8b9e77220 */ /* 0x000fe20000410000 */
[----:B------:R-:W-:Y:S01]  /*21e0*/  FMUL.FTZ R230, R230, UR30 ;  /* 0x0000001ee6e67c20 */ /* 0x000fe20008410000 */
[----:B------:R-:W-:Y:S02]  /*21f0*/  MOV R245, R239 ;  /* 0x000000ef00f57202 */ /* 0x000fe40000000f00 */
[----:B------:R-:W-:Y:S01]  /*2200*/  MOV R239, R236 ;  /* 0x000000ec00ef7202 */ /* 0x000fe20000000f00 */
[----:B--2---:R-:W-:Y:S01]  /*2210*/  FADD.FTZ R186, R186, R184 ;  /* 0x000000b8baba7221 */ /* 0x004fe20000010000 */
[----:B------:R-:W-:-:S04]  /*2220*/  HADD2.F32 R184, -RZ, R190.H0_H0 ;  /* 0x200000beffb87230 */ /* 0x000fc80000004100 */
[----:B------:R0:W-:Y:S04]  /*2230*/  STL [R1+0x98], R186 ;  /* 0x000098ba01007387 */ /* 0x0001e80000100800 */
[----:B------:R-:W2:Y:S04]  /*2240*/  LDL.LU R233, [R1+0x80] ;  /* 0x0000800001e97983 */ /* 0x000ea80000300800 */
[----:B0-----:R-:W2:Y:S04]  /*2250*/  LDL.LU R186, [R1+0x30] ;  /* 0x0000300001ba7983 */ /* 0x001ea80000300800 */
[----:B------:R-:W2:Y:S04]  /*2260*/  LDL.LU R246, [R1+0x84] ;  /* 0x0000840001f67983 */ /* 0x000ea80000300800 */
[----:B------:R-:W2:Y:S01]  /*2270*/  LDL.LU R236, [R1+0x34] ;  /* 0x0000340001ec7983 */ /* 0x000ea20000300800 */
[----:B---3--:R-:W-:-:S05]  /*2280*/  FADD.FTZ R189, R189, R184 ;  /* 0x000000b8bdbd7221 */ /* 0x008fca0000010000 */
[----:B------:R-:W-:Y:S01]  /*2290*/  STL [R1+0x7c], R189 ;  /* 0x00007cbd01007387 */ /* 0x000fe20000100800 */
[----:B----4-:R-:W-:-:S05]  /*22a0*/  FFMA.FTZ R187, R230, R184, R187 ;  /* 0x000000b8e6bb7223 */ /* 0x010fca00000100bb */
[----:B------:R0:W-:Y:S04]  /*22b0*/  STL [R1+0x2c], R187 ;  /* 0x00002cbb01007387 */ /* 0x0001e80000100800 */
[----:B0-----:R-:W3:Y:S01]  /*22c0*/  LDL.LU R187, [R1+0x88] ;  /* 0x0000880001bb7983 */ /* 0x001ee20000300800 */
[----:B------:R-:W-:-:S05]  /*22d0*/  HADD2.F32 R185, -RZ, R94.H0_H0 ;  /* 0x2000005effb97230 */ /* 0x000fca0000004100 */
[----:B------:R-:W-:Y:S01]  /*22e0*/  FMUL.FTZ R189, R185, R184 ;  /* 0x000000b8b9bd7220 */ /* 0x000fe20000410000 */
[----:B------:R-:W-:Y:S02]  /*22f0*/  HADD2.F32 R184, -RZ, R190.H1_H1 ;  /* 0x300000beffb87230 */ /* 0x000fe40000004100 */
[----:B------:R-:W-:Y:S02]  /*2300*/  HADD2.F32 R185, -RZ, R94.H1_H1 ;  /* 0x3000005effb97230 */ /* 0x000fe40000004100 */
[----:B------:R-:W-:Y:S01]  /*2310*/  FMUL.FTZ R234, R234, UR30 ;  /* 0x0000001eeaea7c20 */ /* 0x000fe20008410000 */
[----:B------:R-:W-:Y:S01]  /*2320*/  FMUL.FTZ R190, R235, UR30 ;  /* 0x0000001eebbe7c20 */ /* 0x000fe20008410000 */
[----:B------:R-:W-:Y:S01]  /*2330*/  FMUL.FTZ R247, R245, UR30 ;  /* 0x0000001ef5f77c20 */ /* 0x000fe20008410000 */
[----:B------:R-:W-:Y:S02]  /*2340*/  MOV R245, R244 ;  /* 0x000000f400f57202 */ /* 0x000fe40000000f00 */
[----:B------:R-:W-:-:S02]  /*2350*/  MOV R244, R239 ;  /* 0x000000ef00f47202 */ /* 0x000fc40000000f00 */
[----:B------:R-:W-:Y:S01]  /*2360*/  MOV R239, R238 ;  /* 0x000000ee00ef7202 */ /* 0x000fe20000000f00 */
[----:B--2---:R-:W-:-:S05]  /*2370*/  FADD.FTZ R233, R233, R184 ;  /* 0x000000b8e9e97221 */ /* 0x004fca0000010000 */
[----:B------:R0:W-:Y:S01]  /*2380*/  STL [R1+0x80], R233 ;  /* 0x000080e901007387 */ /* 0x0001e20000100800 */
[----:B------:R-:W-:-:S03]  /*2390*/  FFMA.FTZ R186, R234, R184, R186 ;  /* 0x000000b8eaba7223 */ /* 0x000fc600000100ba */
[----:B------:R-:W2:Y:S01]  /*23a0*/  LDL.LU R235, [R1+0x38] ;  /* 0x0000380001eb7983 */ /* 0x000ea20000300800 */
[----:B0-----:R-:W-:Y:S01]  /*23b0*/  FMUL.FTZ R233, R185, R184 ;  /* 0x000000b8b9e97220 */ /* 0x001fe20000410000 */
[--C-:B------:R-:W-:Y:S02]  /*23c0*/  HADD2.F32 R185, -RZ, R191.reuse.H0_H0 ;  /* 0x200000bfffb97230 */ /* 0x100fe40000004100 */
[----:B------:R-:W-:-:S03]  /*23d0*/  HADD2.F32 R184, -RZ, R191.H1_H1 ;  /* 0x300000bfffb87230 */ /* 0x000fc60000004100 */
[----:B------:R-:W-:Y:S01]  /*23e0*/  FFMA.FTZ R236, R190, R185, R236 ;  /* 0x000000b9beec7223 */ /* 0x000fe200000100ec */
[----:B------:R-:W-:Y:S01]  /*23f0*/  FADD.FTZ R246, R246, R185 ;  /* 0x000000b9f6f67221 */ /* 0x000fe20000010000 */
[----:B------:R0:W-:Y:S04]  /*2400*/  STL [R1+0x30], R186 ;  /* 0x000030ba01007387 */ /* 0x0001e80000100800 */
[----:B------:R1:W-:Y:S04]  /*2410*/  STL [R1+0x34], R236 ;  /* 0x000034ec01007387 */ /* 0x0003e80000100800 */
[----:B------:R-:W-:Y:S01]  /*2420*/  STL [R1+0x84], R246 ;  /* 0x000084f601007387 */ /* 0x000fe20000100800 */
[----:B---3--:R-:W-:-:S05]  /*2430*/  FADD.FTZ R187, R187, R184 ;  /* 0x000000b8bbbb7221 */ /* 0x008fca0000010000 */
[----:B------:R3:W-:Y:S04]  /*2440*/  STL [R1+0x88], R187 ;  /* 0x000088bb01007387 */ /* 0x0007e80000100800 */
[----:B------:R-:W4:Y:S01]  /*2450*/  LDL.LU R238, [R1+0x3c] ;  /* 0x00003c0001ee7983 */ /* 0x000f220000300800 */
[----:B0-----:R-:W-:-:S03]  /*2460*/  HADD2.F32 R186, -RZ, R95.H0_H0 ;  /* 0x2000005fffba7230 */ /* 0x001fc60000004100 */
[----:B------:R-:W4:Y:S02]  /*2470*/  LDL.LU R191, [R1+0x6c] ;  /* 0x00006c0001bf7983 */ /* 0x000f240000300800 */
[----:B-1----:R-:W-:Y:S01]  /*2480*/  FMUL.FTZ R236, R186, R185 ;  /* 0x000000b9baec7220 */ /* 0x002fe20000410000 */
[----:B------:R-:W-:Y:S01]  /*2490*/  FFMA.FTZ R186, R0, R3, RZ ;  /* 0x0000000300ba7223 */ /* 0x000fe200000100ff */
[----:B---3--:R-:W-:-:S03]  /*24a0*/  HADD2.F32 R187, -RZ, R95.H1_H1 ;  /* 0x3000005fffbb7230 */ /* 0x008fc60000004100 */
[----:B------:R-:W-:Y:S02]  /*24b0*/  FFMA.FTZ R186, R2, R4, R186 ;  /* 0x0000000402ba7223 */ /* 0x000fe400000100ba */
[-C--:B------:R-:W-:Y:S01]  /*24c0*/  FMUL.FTZ R246, R187, R184.reuse ;  /* 0x000000b8bbf67220 */ /* 0x080fe20000410000 */
[----:B--2---:R-:W-:Y:S01]  /*24d0*/  FFMA.FTZ R235, R247, R184, R235 ;  /* 0x000000b8f7eb7223 */ /* 0x004fe200000100eb */
[----:B------:R-:W-:Y:S01]  /*24e0*/  FFMA.FTZ R184, R5, R7, R186 ;  /* 0x0000000705b87223 */ /* 0x000fe200000100ba */
[----:B------:R-:W-:-:S03]  /*24f0*/  HADD2.F32 R186, -RZ, R192.H0_H0 ;  /* 0x200000c0ffba7230 */ /* 0x000fc60000004100 */
[----:B------:R0:W-:Y:S02]  /*2500*/  STL [R1+0x38], R235 ;  /* 0x000038eb01007387 */ /* 0x0001e40000100800 */
[----:B0-----:R-:W-:Y:S02]  /*2510*/  FMUL.FTZ R235, R240, UR30 ;  /* 0x0000001ef0eb7c20 */ /* 0x001fe40008410000 */
[----:B------:R-:W2:Y:S02]  /*2520*/  LDL.LU R240, [R1+0x40] ;  /* 0x0000400001f07983 */ /* 0x000ea40000300800 */
[----:B----4-:R-:W-:-:S05]  /*2530*/  FFMA.FTZ R238, R235, R186, R238 ;  /* 0x000000baebee7223 */ /* 0x010fca00000100ee */
[----:B------:R0:W-:Y:S04]  /*2540*/  STL [R1+0x3c], R238 ;  /* 0x00003cee01007387 */ /* 0x0001e80000100800 */
[----:B0-----:R-:W3:Y:S01]  /*2550*/  LDL.LU R238, [R1+0x70] ;  /* 0x0000700001ee7983 */ /* 0x001ee20000300800 */
[----:B------:R-:W-:Y:S01]  /*2560*/  FADD.FTZ R191, R191, R186 ;  /* 0x000000babfbf7221 */ /* 0x000fe20000010000 */
[----:B------:R-:W-:Y:S02]  /*2570*/  HADD2.F32 R187, -RZ, R96.H0_H0 ;  /* 0x20000060ffbb7230 */ /* 0x000fe40000004100 */
[----:B------:R-:W-:Y:S02]  /*2580*/  FMUL.FTZ R239, R239, UR30 ;  /* 0x0000001eefef7c20 */ /* 0x000fe40008410000 */
[----:B------:R0:W-:Y:S02]  /*2590*/  STL [R1+0x6c], R191 ;  /* 0x00006cbf01007387 */ /* 0x0001e40000100800 */
[----:B0-----:R-:W-:Y:S01]  /*25a0*/  FMUL.FTZ R191, R187, R186 ;  /* 0x000000babbbf7220 */ /* 0x001fe20000410000 */
[----:B------:R-:W-:-:S02]  /*25b0*/  HADD2.F32 R186, -RZ, R192.H1_H1 ;  /* 0x300000c0ffba7230 */ /* 0x000fc40000004100 */
[----:B------:R-:W-:Y:S02]  /*25c0*/  HADD2.F32 R187, -RZ, R96.H1_H1 ;  /* 0x30000060ffbb7230 */ /* 0x000fe40000004100 */
[----:B------:R-:W-:-:S04]  /*25d0*/  FFMA.FTZ R184, R6, R8, R184 ;  /* 0x0000000806b87223 */ /* 0x000fc800000100b8 */
[----:B------:R-:W-:-:S04]  /*25e0*/  FFMA.FTZ R184, R9, R10, R184 ;  /* 0x0000000a09b87223 */ /* 0x000fc800000100b8 */
[----:B------:R-:W-:-:S04]  /*25f0*/  FFMA.FTZ R184, R11, R12, R184 ;  /* 0x0000000c0bb87223 */ /* 0x000fc800000100b8 */
[----:B------:R-:W-:-:S04]  /*2600*/  FFMA.FTZ R184, R13, R14, R184 ;  /* 0x0000000e0db87223 */ /* 0x000fc800000100b8 */
[----:B------:R-:W-:Y:S01]  /*2610*/  FFMA.FTZ R184, R245, R252, R184 ;  /* 0x000000fcf5b87223 */ /* 0x000fe200000100b8 */
[----:B------:R-:W-:Y:S02]  /*2620*/  MOV R245, R244 ;  /* 0x000000f400f57202 */ /* 0x000fe40000000f00 */
[----:B------:R-:W-:Y:S02]  /*2630*/  MOV R244, R241 ;  /* 0x000000f100f47202 */ /* 0x000fe40000000f00 */
[----:B------:R-:W-:Y:S01]  /*2640*/  MOV R241, R242 ;  /* 0x000000f200f17202 */ /* 0x000fe20000000f00 */
[----:B--2---:R-:W-:-:S05]  /*2650*/  FFMA.FTZ R240, R239, R186, R240 ;  /* 0x000000baeff07223 */ /* 0x004fca00000100f0 */
[----:B------:R-:W-:Y:S04]  /*2660*/  STL [R1+0x40], R240 ;  /* 0x000040f001007387 */ /* 0x000fe80000100800 */
[----:B------:R-:W2:Y:S01]  /*2670*/  LDL.LU R192, [R1+0x74] ;  /* 0x0000740001c07983 */ /* 0x000ea20000300800 */
[----:B---3--:R-:W-:-:S05]  /*2680*/  FADD.FTZ R238, R238, R186 ;  /* 0x000000baeeee7221 */ /* 0x008fca0000010000 */
[----:B------:R0:W-:Y:S02]  /*2690*/  STL [R1+0x70], R238 ;  /* 0x000070ee01007387 */ /* 0x0001e40000100800 */
[----:B0-----:R-:W-:Y:S02]  /*26a0*/  FMUL.FTZ R238, R187, R186 ;  /* 0x000000babbee7220 */ /* 0x001fe40000410000 */
[----:B------:R-:W3:Y:S04]  /*26b0*/  LDL.LU R187, [R1+0x44] ;  /* 0x0000440001bb7983 */ /* 0x000ee80000300800 */
[----:B------:R-:W4:Y:S04]  /*26c0*/  LDL.LU R242, [R1+0x48] ;  /* 0x0000480001f27983 */ /* 0x000f280000300800 */
[----:B------:R-:W4:Y:S01]  /*26d0*/  LDL.LU R240, [R1+0x78] ;  /* 0x0000780001f07983 */ /* 0x000f220000300800 */
[----:B------:R-:W-:-:S04]  /*26e0*/  FADD.FTZ R185, RZ, R3 ;  /* 0x00000003ffb97221 */ /* 0x000fc80000010000 */
        /* <DEDUP_REMOVED lines=16> */
[----:B------:R-:W-:Y:S02]  /*27f0*/  HADD2.F32 R186, -RZ, R193.H0_H0 ;  /* 0x200000c1ffba7230 */ /* 0x000fe40000004100 */
        /* <DEDUP_REMOVED lines=12> */
[----:B--2---:R-:W-:Y:S01]  /*28c0*/  FADD.FTZ R192, R192, R186 ;  /* 0x000000bac0c07221 */ /* 0x004fe20000010000 */
[----:B---3--:R-:W-:-:S05]  /*28d0*/  FFMA.FTZ R187, R237, R186, R187 ;  /* 0x000000baedbb7223 */ /* 0x008fca00000100bb */
[----:B------:R0:W-:Y:S04]  /*28e0*/  STL [R1+0x44], R187 ;  /* 0x000044bb01007387 */ /* 0x0001e80000100800 */
[----:B------:R1:W-:Y:S01]  /*28f0*/  STL [R1+0x74], R192 ;  /* 0x000074c001007387 */ /* 0x0003e20000100800 */
[----:B0-----:R-:W-:-:S05]  /*2900*/  HADD2.F32 R187, -RZ, R97.H0_H0 ;  /* 0x20000061ffbb7230 */ /* 0x001fca0000004100 */
[----:B-1----:R-:W-:Y:S01]  /*2910*/  FMUL.FTZ R192, R187, R186 ;  /* 0x000000babbc07220 */ /* 0x002fe20000410000 */
[----:B------:R-:W-:Y:S02]  /*2920*/  HADD2.F32 R186, -RZ, R193.H1_H1 ;  /* 0x300000c1ffba7230 */ /* 0x000fe40000004100 */
[----:B------:R-:W-:Y:S01]  /*2930*/  FADD.FTZ R187, R215, R185 ;  /* 0x000000b9d7bb7221 */ /* 0x000fe20000010000 */
[----:B------:R-:W-:Y:S02]  /*2940*/  FFMA.FTZ R185, R214, R203, R184 ;  /* 0x000000cbd6b97223 */ /* 0x000fe400000100b8 */
[-C--:B----4-:R-:W-:Y:S01]  /*2950*/  FFMA.FTZ R242, R241, R186.reuse, R242 ;  /* 0x000000baf1f27223 */ /* 0x090fe200000100f2 */
[----:B------:R-:W-:Y:S01]  /*2960*/  FADD.FTZ R184, R203, R187 ;  /* 0x000000bbcbb87221 */ /* 0x000fe20000010000 */
[----:B------:R-:W-:Y:S01]  /*2970*/  FADD.FTZ R240, R240, R186 ;  /* 0x000000baf0f07221 */ /* 0x000fe20000010000 */
[----:B------:R-:W-:Y:S02]  /*2980*/  HADD2.F32 R187, -RZ, R97.H1_H1 ;  /* 0x30000061ffbb7230 */ /* 0x000fe40000004100 */
[----:B------:R0:W-:Y:S04]  /*2990*/  STL [R1+0x48], R242 ;  /* 0x000048f201007387 */ /* 0x0001e80000100800 */
[----:B0-----:R-:W2:Y:S04]  /*29a0*/  LDL.LU R242, [R1+0x5c] ;  /* 0x00005c0001f27983 */ /* 0x001ea80000300800 */
[----:B------:R0:W-:Y:S02]  /*29b0*/  STL [R1+0x78], R240 ;  /* 0x000078f001007387 */ /* 0x0001e40000100800 */
[----:B0-----:R-:W-:-:S02]  /*29c0*/  FMUL.FTZ R240, R187, R186 ;  /* 0x000000babbf07220 */ /* 0x001fc40000410000 */
[----:B------:R-:W3:Y:S01]  /*29d0*/  LDL.LU R187, [R1+0x4c] ;  /* 0x00004c0001bb7983 */ /* 0x000ee20000300800 */
[----:B------:R-:W-:Y:S02]  /*29e0*/  HADD2.F32 R186, -RZ, R194.H0_H0 ;  /* 0x200000c2ffba7230 */ /* 0x000fe40000004100 */
[----:B------:R-:W-:Y:S02]  /*29f0*/  FMUL.FTZ R193, R243, UR30 ;  /* 0x0000001ef3c17c20 */ /* 0x000fe40008410000 */
[----:B------:R-:W4:Y:S01]  /*2a00*/  LDL.LU R243, [R1+0x60] ;  /* 0x0000600001f37983 */ /* 0x000f220000300800 */
[----:B--2---:R-:W-:Y:S01]  /*2a10*/  FADD.FTZ R242, R242, R186 ;  /* 0x000000baf2f27221 */ /* 0x004fe20000010000 */
[----:B---3--:R-:W-:-:S05]  /*2a20*/  FFMA.FTZ R187, R193, R186, R187 ;  /* 0x000000bac1bb7223 */ /* 0x008fca00000100bb */
[----:B------:R0:W-:Y:S04]  /*2a30*/  STL [R1+0x4c], R187 ;  /* 0x00004cbb01007387 */ /* 0x0001e80000100800 */
[----:B------:R1:W-:Y:S01]  /*2a40*/  STL [R1+0x5c], R242 ;  /* 0x00005cf201007387 */ /* 0x0003e20000100800 */
[----:B0-----:R-:W-:-:S05]  /*2a50*/  HADD2.F32 R187, -RZ, R98.H0_H0 ;  /* 0x20000062ffbb7230 */ /* 0x001fca0000004100 */
[----:B-1----:R-:W-:Y:S02]  /*2a60*/  FMUL.FTZ R242, R187, R186 ;  /* 0x000000babbf27220 */ /* 0x002fe40000410000 */
[----:B------:R-:W2:Y:S01]  /*2a70*/  LDL.LU R187, [R1+0x50] ;  /* 0x0000500001bb7983 */ /* 0x000ea20000300800 */
[----:B------:R-:W-:Y:S02]  /*2a80*/  HADD2.F32 R186, -RZ, R194.H1_H1 ;  /* 0x300000c2ffba7230 */ /* 0x000fe40000004100 */
[----:B------:R-:W-:Y:S01]  /*2a90*/  FMUL.FTZ R244, R244, UR30 ;  /* 0x0000001ef4f47c20 */ /* 0x000fe20008410000 */
[----:B------:R-:W-:Y:S02]  /*2aa0*/  MOV R194, R245 ;  /* 0x000000f500c27202 */ /* 0x000fe40000000f00 */
[----:B------:R-:W3:Y:S01]  /*2ab0*/  LDL.LU R245, [R1+0x64] ;  /* 0x0000640001f57983 */ /* 0x000ee20000300800 */
[----:B----4-:R-:W-:Y:S01]  /*2ac0*/  FADD.FTZ R243, R243, R186 ;  /* 0x000000baf3f37221 */ /* 0x010fe20000010000 */
[----:B--2---:R-:W-:-:S05]  /*2ad0*/  FFMA.FTZ R187, R244, R186, R187 ;  /* 0x000000baf4bb7223 */ /* 0x004fca00000100bb */
[----:B------:R0:W-:Y:S04]  /*2ae0*/  STL [R1+0x50], R187 ;  /* 0x000050bb01007387 */ /* 0x0001e80000100800 */
[----:B------:R1:W-:Y:S01]  /*2af0*/  STL [R1+0x60], R243 ;  /* 0x000060f301007387 */ /* 0x0003e20000100800 */
[----:B0-----:R-:W-:-:S05]  /*2b00*/  HADD2.F32 R187, -RZ, R98.H1_H1 ;  /* 0x30000062ffbb7230 */ /* 0x001fca0000004100 */
[----:B-1----:R-:W-:Y:S02]  /*2b10*/  FMUL.FTZ R243, R187, R186 ;  /* 0x000000babbf37220 */ /* 0x002fe40000410000 */
[----:B------:R-:W2:Y:S01]  /*2b20*/  LDL.LU R187, [R1+0x54] ;  /* 0x0000540001bb7983 */ /* 0x000ea20000300800 */
[----:B------:R-:W-:Y:S02]  /*2b30*/  HADD2.F32 R186, -RZ, R195.H0_H0 ;  /* 0x200000c3ffba7230 */ /* 0x000fe40000004100 */
[----:B------:R-:W-:-:S03]  /*2b40*/  FMUL.FTZ R194, R194, UR30 ;  /* 0x0000001ec2c27c20 */ /* 0x000fc60008410000 */
[----:B---3--:R-:W-:Y:S01]  /*2b50*/  FADD.FTZ R245, R245, R186 ;  /* 0x000000baf5f57221 */ /* 0x008fe20000010000 */
[----:B------:R-:W-:-:S04]  /*2b60*/  FADD.FTZ R184, R219, R184 ;  /* 0x000000b8dbb87221 */ /* 0x000fc80000010000 */
[----:B------:R-:W-:-:S04]  /*2b70*/  FADD.FTZ R184, R217, R184 ;  /* 0x000000b8d9b87221 */ /* 0x000fc80000010000 */
[----:B------:R-:W-:-:S04]  /*2b80*/  FADD.FTZ R184, R223, R184 ;  /* 0x000000b8dfb87221 */ /* 0x000fc80000010000 */
[----:B------:R-:W-:-:S04]  /*2b90*/  FADD.FTZ R184, R221, R184 ;  /* 0x000000b8ddb87221 */ /* 0x000fc80000010000 */
[----:B------:R-:W-:-:S04]  /*2ba0*/  FADD.FTZ R184, R248, R184 ;  /* 0x000000b8f8b87221 */ /* 0x000fc80000010000 */
[----:B------:R-:W-:-:S04]  /*2bb0*/  FADD.FTZ R184, R225, R184 ;  /* 0x000000b8e1b87221 */ /* 0x000fc80000010000 */
[----:B------:R-:W-:Y:S01]  /*2bc0*/  FADD.FTZ R184, R184, R228 ;  /* 0x000000e4b8b87221 */ /* 0x000fe20000010000 */
[----:B--2---:R-:W-:-:S05]  /*2bd0*/  FFMA.FTZ R187, R194, R186, R187 ;  /* 0x000000bac2bb7223 */ /* 0x004fca00000100bb */
[----:B------:R0:W-:Y:S04]  /*2be0*/  STL [R1+0x54], R187 ;  /* 0x000054bb01007387 */ /* 0x0001e80000100800 */
[----:B------:R1:W-:Y:S01]  /*2bf0*/  STL [R1+0x64], R245 ;  /* 0x000064f501007387 */ /* 0x0003e20000100800 */
[----:B0-----:R-:W-:-:S05]  /*2c00*/  HADD2.F32 R187, -RZ, R99.H0_H0 ;  /* 0x20000063ffbb7230 */ /* 0x001fca0000004100 */
[----:B-1----:R-:W-:Y:S02]  /*2c10*/  FMUL.FTZ R245, R187, R186 ;  /* 0x000000babbf57220 */ /* 0x002fe40000410000 */
[----:B------:R-:W2:Y:S01]  /*2c20*/  LDL.LU R186, [R1+0x58] ;  /* 0x0000580001ba7983 */ /* 0x000ea20000300800 */
        /* <DEDUP_REMOVED lines=8> */
[----:B------:R-:W-:-:S03]  /*2cb0*/  HADD2.F32 R195, -RZ, R195.H1_H1 ;  /* 0x300000c3ffc37230 */ /* 0x000fc60000004100 */
[----:B------:R-:W-:Y:S01]  /*2cc0*/  FADD.FTZ R184, R184, R192 ;  /* 0x000000c0b8b87221 */ /* 0x000fe20000010000 */
[----:B------:R-:W-:-:S03]  /*2cd0*/  FMUL.FTZ R60, R60, UR30 ;  /* 0x0000001e3c3c7c20 */ /* 0x000fc60008410000 */
[----:B------:R-:W-:-:S04]  /*2ce0*/  FADD.FTZ R184, R184, R240 ;  /* 0x000000f0b8b87221 */ /* 0x000fc80000010000 */
[----:B------:R-:W-:Y:S01]  /*2cf0*/  FADD.FTZ R184, R184, R242 ;  /* 0x000000f2b8b87221 */ /* 0x000fe20000010000 */
[----:B------:R-:W-:Y:S01]  /*2d00*/  STL [R1+0x4], R60 ;  /* 0x0000043c01007387 */ /* 0x000fe20000100800 */
[----:B------:R-:W-:Y:S02]  /*2d10*/  HADD2.F32 R187, -RZ, R99.H1_H1 ;  /* 0x30000063ffbb7230 */ /* 0x000fe40000004100 */
[----:B------:R-:W-:Y:S01]  /*2d20*/  FADD.FTZ R187, R184, R243 ;  /* 0x000000f3b8bb7221 */ /* 0x000fe20000010000 */
        /* <DEDUP_REMOVED lines=21> */
[----:B0-----:R-:W-:Y:S01]  /*2e80*/  FFMA.FTZ R186, R244, R243, R185 ;  /* 0x000000f3f4ba7223 */ /* 0x001fe200000100b9 */
[----:B------:R-:W-:-:S03]  /*2e90*/  HADD2.F32 R185, -RZ, R99.H1_H1 ;  /* 0x30000063ffb97230 */ /* 0x000fc60000004100 */
[----:B------:R-:W-:Y:S01]  /*2ea0*/  FFMA.FTZ R186, R194, R245, R186 ;  /* 0x000000f5c2ba7223 */ /* 0x000fe200000100ba */
[----:B--2---:R-:W-:Y:S01]  /*2eb0*/  FADD.FTZ R184, R184, R195 ;  /* 0x000000c3b8b87221 */ /* 0x004fe20000010000 */
[----:B------:R-:W-:-:S04]  /*2ec0*/  FMUL.FTZ R195, R185, R195 ;  /* 0x000000c3b9c37220 */ /* 0x000fc80000410000 */
[----:B------:R0:W-:Y:S01]  /*2ed0*/  STL [R1+0x68], R184 ;  /* 0x000068b801007387 */ /* 0x0001e20000100800 */
[----:B------:R-:W-:-:S03]  /*2ee0*/  FFMA.FTZ R186, R60, R195, R186 ;  /* 0x000000c33cba7223 */ /* 0x000fc600000100ba */
[----:B------:R0:W5:Y:S01]  /*2ef0*/  LDL.LU R60, [R1+0xec] ;  /* 0x0000ec00013c7983 */ /* 0x0001620000300800 */
[----:B------:R-:W-:-:S04]  /*2f00*/  FADD.FTZ R187, R187, R245 ;  /* 0x000000f5bbbb7221 */ /* 0x000fc80000010000 */
[----:B------:R-:W-:Y:S01]  /*2f10*/  FADD.FTZ R187, R187, R195 ;  /* 0x000000c3bbbb7221 */ /* 0x000fe20000010000 */
[----:B------:R-:W-:Y:S06]  /*2f20*/  BRA `(.L_x_13323) ;  /* 0x0000000400347947 */ /* 0x000fec0003800000 */
.L_x_13322:
        /* <DEDUP_REMOVED lines=12> */
.L_x_13324:
        /* <DEDUP_REMOVED lines=24> */
.L_x_13325:
        /* <DEDUP_REMOVED lines=8> */
[----:B------:R-:W3:Y:S01]  /*31f0*/  LDC.64 R38, c[0x0][0x3b0] ;  /* 0x0000ec00ff267b82 */ /* 0x000ee20000000a00 */
[----:B------:R-:W-:-:S04]  /*3200*/  IADD3 R36, PT, PT, R204, 0x200, RZ ;  /* 0x00000200cc247810 */ /* 0x000fc80007ffe0ff */
[----:B------:R-:W-:-:S04]  /*3210*/  MOV R20, UR10 ;  /* 0x0000000a00147c02 */ /* 0x000fc80008000f00 */
[----:B0-----:R-:W-:Y:S01]  /*3220*/  LEA.HI.SX32 R20, R20, R21, 0x1d ;  /* 0x0000001514147211 */ /* 0x001fe200078feaff */
[----:B---3--:R-:W-:-:S03]  /*3230*/  IMAD.WIDE.U32 R30, R30, 0x8, R38 ;  /* 0x000000081e1e7825 */ /* 0x008fc600078e0026 */
[C---:B------:R-:W-:Y:S02]  /*3240*/  IADD3 R22, PT, PT, R20.reuse, 0x80, RZ ;  /* 0x0000008014167810 */ /* 0x040fe40007ffe0ff */
[----:B------:R-:W-:Y:S01]  /*3250*/  IADD3 R24, PT, PT, R20, 0x100, RZ ;  /* 0x0000010014187810 */ /* 0x000fe20007ffe0ff */
[----:B------:R-:W-:Y:S01]  /*3260*/  IMAD.WIDE.U32 R32, R32, 0x8, R38 ;  /* 0x0000000820207825 */ /* 0x000fe200078e0026 */
[C---:B------:R-:W-:Y:S01]  /*3270*/  IADD3 R26, PT, PT, R20.reuse, 0x180, RZ ;  /* 0x00000180141a7810 */ /* 0x040fe20007ffe0ff */
[----:B------:R3:W5:Y:S01]  /*3280*/  LDG.E.64 R210, desc[UR22][R30.64] ;  /* 0x000000161ed27981 */ /* 0x000762000c1e1b00 */
[C---:B------:R-:W-:Y:S01]  /*3290*/  IADD3 R28, PT, PT, R20.reuse, 0x200, RZ ;  /* 0x00000200141c7810 */ /* 0x040fe20007ffe0ff */
[--C-:B-1----:R-:W-:Y:S02]  /*32a0*/  IMAD.WIDE.U32 R20, R20, 0x20, R184.reuse ;  /* 0x0000002014147825 */ /* 0x102fe400078e00b8 */
[----:B------:R3:W5:Y:S02]  /*32b0*/  LDG.E.64 R208, desc[UR22][R32.64] ;  /* 0x0000001620d07981 */ /* 0x000764000c1e1b00 */
[----:B------:R-:W-:-:S02]  /*32c0*/  IMAD.WIDE.U32 R22, R22, 0x20, R184 ;  /* 0x0000002016167825 */ /* 0x000fc400078e00b8 */
[----:B------:R3:W5:Y:S02]  /*32d0*/  LDG.E.128 R56, desc[UR22][R20.64] ;  /* 0x0000001614387981 */ /* 0x000764000c1e1d00 */
[--C-:B------:R-:W-:Y:S02]  /*32e0*/  IMAD.WIDE.U32 R24, R24, 0x20, R184.reuse ;  /* 0x0000002018187825 */ /* 0x100fe400078e00b8 */
[----:B------:R3:W5:Y:S02]  /*32f0*/  LDG.E.128 R52, desc[UR22][R20.64+0x10] ;  /* 0x0000101614347981 */ /* 0x000764000c1e1d00 */
[--C-:B------:R-:W-:Y:S02]  /*3300*/  IMAD.WIDE.U32 R26, R26, 0x20, R184.reuse ;  /* 0x000000201a1a7825 */ /* 0x100fe400078e00b8 */
[----:B------:R3:W5:Y:S02]  /*3310*/  LDG.E.128 R48, desc[UR22][R22.64] ;  /* 0x0000001616307981 */ /* 0x000764000c1e1d00 */
[----:B------:R-:W-:-:S02]  /*3320*/  IMAD.WIDE.U32 R184, R28, 0x20, R184 ;  /* 0x000000201cb87825 */ /* 0x000fc400078e00b8 */
[----:B------:R3:W5:Y:S02]  /*3330*/  LDG.E.128 R44, desc[UR22][R22.64+0x10] ;  /* 0x00001016162c7981 */ /* 0x000764000c1e1d00 */
[--C-:B------:R-:W-:Y:S02]  /*3340*/  IMAD.WIDE.U32 R28, R204, 0x8, R38.reuse ;  /* 0x00000008cc1c7825 */ /* 0x100fe400078e0026 */
[----:B------:R3:W5:Y:S02]  /*3350*/  LDG.E.128 R40, desc[UR22][R24.64] ;  /* 0x0000001618287981 */ /* 0x000764000c1e1d00 */
[--C-:B------:R-:W-:Y:S02]  /*3360*/  IMAD.WIDE.U32 R34, R34, 0x8, R38.reuse ;  /* 0x0000000822227825 */ /* 0x100fe400078e0026 */
[----:B------:R3:W5:Y:S02]  /*3370*/  LDG.E.64 R212, desc[UR22][R28.64] ;  /* 0x000000161cd47981 */ /* 0x000764000c1e1b00 */
[----:B------:R-:W-:-:S02]  /*3380*/  IMAD.WIDE.U32 R36, R36, 0x8, R38 ;  /* 0x0000000824247825 */ /* 0x000fc400078e0026 */
[----:B------:R3:W5:Y:S04]  /*3390*/  LDG.E.64 R206, desc[UR22][R34.64] ;  /* 0x0000001622ce7981 */ /* 0x000768000c1e1b00 */
[----:B------:R3:W5:Y:S04]  /*33a0*/  LDG.E.64 R204, desc[UR22][R36.64] ;  /* 0x0000001624cc7981 */ /* 0x000768000c1e1b00 */
[----:B------:R3:W5:Y:S04]  /*33b0*/  LDG.E.128 R28, desc[UR22][R26.64+0x10] ;  /* 0x000010161a1c7981 */ /* 0x000768000c1e1d00 */
[----:B------:R3:W5:Y:S04]  /*33c0*/  LDG.E.128 R32, desc[UR22][R26.64] ;  /* 0x000000161a207981 */ /* 0x000768000c1e1d00 */
[----:B------:R3:W5:Y:S04]  /*33d0*/  LDG.E.128 R36, desc[UR22][R24.64+0x10] ;  /* 0x0000101618247981 */ /* 0x000768000c1e1d00 */
[----:B------:R3:W5:Y:S04]  /*33e0*/  LDG.E.128 R20, desc[UR22][R184.64+0x10] ;  /* 0x00001016b8147981 */ /* 0x000768000c1e1d00 */
[----:B------:R3:W5:Y:S02]  /*33f0*/  LDG.E.128 R24, desc[UR22][R184.64] ;  /* 0x00000016b8187981 */ /* 0x000764000c1e1d00 */
.L_x_13323:
[----:B------:R2:W-:Y:S04]  /*3400*/  STL [R1+0xec], R0 ;  /* 0x0000ec0001007387 */ /* 0x0005e80000100800 */
[----:B01-3--:R-:W0:Y:S04]  /*3410*/  SHFL.DOWN PT, R184, R187, 0x10, 0x1f ;  /* 0x0a001f00bbb87f89 */ /* 0x00be2800000e0000 */
[----:B------:R-:W1:Y:S01]  /*3420*/  SHFL.DOWN PT, R185, R186, 0x10, 0x1f ;  /* 0x0a001f00bab97f89 */ /* 0x000e6200000e0000 */
[----:B--2---:R-:W2:Y:S01]  /*3430*/  S2R R0, SR_TID.X ;  /* 0x0000000000007919 */ /* 0x004ea20000002100 */
        /* <DEDUP_REMOVED lines=31> */
.L_x_13327:
[----:B------:R-:W-:Y:S05]  /*3630*/  BSYNC.RECONVERGENT B0 ;  /* 0x0000000000007941 */ /* 0x000fea0003800200 */
.L_x_13326:
[----:B------:R-:W1:Y:S08]  /*3640*/  S2UR UR10, SR_CgaCtaId ;  /* 0x00000000000a79c3 */ /* 0x000e700000008800 */
[----:B------:R-:W-:Y:S06]  /*3650*/  BAR.SYNC.DEFER_BLOCKING 0x0 ;  /* 0x0000000000007b1d */ /* 0x000fec0000010000 */
[----:B------:R-:W-:Y:S01]  /*3660*/  UMOV UR9, 0x400 ;  /* 0x0000040000097882 */ /* 0x000fe20000000000 */
[----:B------:R-:W-:Y:S04]  /*3670*/  STL [R1+0xf0], R2 ;  /* 0x0000f00201007387 */ /* 0x000fe80000100800 */
        /* <DEDUP_REMOVED lines=11> */
[----:B------:R-:W0:Y:S01]  /*3730*/  LDS.128 R184, [UR10] ;  /* 0x0000000affb87984 */ /* 0x000e220008000c00 */
[----:B------:R-:W-:Y:S01]  /*3740*/  @UP3 UIADD3 UR20, UPT, UPT, UR20, -0x1, URZ ;  /* 0xffffffff14143890 */ /* 0x000fe2000fffe0ff */
[----:B------:R-:W-:Y:S01]  /*3750*/  PLOP3.LUT P0, PT, PT, PT, UP3, 0x80, 0x8 ;  /* 0x000000000008781c */ /* 0x000fe20003f0f038 */
[----:B------:R-:W1:Y:S02]  /*3760*/  @UP3 LDCU.64 UR10, c[0x0][0x390] ;  /* 0x00007200ff0a37ac */ /* 0x000e640008000a00 */
[----:B------:R-:W-:-:S04]  /*3770*/  @UP3 UIMAD UR20, UR20, UR21, URZ ;  /* 0x00000015141432a4 */ /* 0x000fc8000f8e02ff */
[----:B------:R-:W-:Y:S01]  /*3780*/  @UP3 USHF.R.S32.HI UR9, URZ, 0x1f, UR20 ;  /* 0x0000001fff093899 */ /* 0x000fe20008011414 */
[----:B0-----:R-:W-:Y:S01]  /*3790*/  FADD.FTZ R185, R0, R185 ;  /* 0x000000b900b97221 */ /* 0x001fe20000010000 */
[----:B------:R-:W-:Y:S02]  /*37a0*/  FADD.FTZ R184, R2, R184 ;  /* 0x000000b802b87221 */ /* 0x000fe40000010000 */
[----:B------:R-:W-:Y:S01]  /*37b0*/  @UP3 ULEA.HI UR9, UR9, UR20, URZ, 0x3 ;  /* 0x0000001409093291 */ /* 0x000fe2000f8f18ff */
        /* <DEDUP_REMOVED lines=10> */
[----:B-1----:R-:W-:-:S05]  /*3860*/  @P0 IMAD.WIDE.U32 R186, R184, R186, UR10 ;  /* 0x0000000ab8ba0e25 */ /* 0x002fca000f8e00ba */
        /* <DEDUP_REMOVED lines=34> */
.L_x_13332:
[----:B------:R-:W-:Y:S05]  /*3a90*/  BSYNC.RECONVERGENT B0 ;  /* 0x0000000000007941 */ /* 0x000fea0003800200 */
.L_x_13331:
[----:B------:R-:W-:Y:S01]  /*3aa0*/  BSSY.RECONVERGENT B0, `(.L_x_13333) ;  /* 0x000000e000007945 */ /* 0x000fe20003800200 */
[----:B------:R-:W-:Y:S01]  /*3ab0*/  FADD.FTZ R185, R156, R185 ;  /* 0x000000b99cb97221 */ /* 0x000fe20000010000 */
[----:B------:R-:W-:Y:S02]  /*3ac0*/  MOV R156, RZ ;  /* 0x000000ff009c7202 */ /* 0x000fe40000000f00 */
[----:B------:R-:W-:Y:S05]  /*3ad0*/  @!P1 BRA `(.L_x_13334) ;  /* 0x0000000000289947 */ /* 0x000fea0003800000 */
[----:B------:R-:W-:Y:S01]  /*3ae0*/  MOV R156, UR20 ;  /* 0x00000014009c7c02 */ /* 0x000fe20008000f00 */
[----:B------:R-:W-:Y:S01]  /*3af0*/  HADD2.F32 R186, -RZ, R60.H0_H0 ;  /* 0x2000003cffba7230 */ /* 0x000fe20000004100 */
[----:B------:R-:W-:-:S03]  /*3b00*/  ISETP.LT.AND P0, PT, RZ, UR31, PT ;  /* 0x0000001fff007c0c */ /* 0x000fc6000bf01270 */
[----:B-----5:R-:W-:-:S04]  /*3b10*/  FFMA.FTZ R156, R0, R156, UR32 ;  /* 0x00000020009c7e23 */ /* 0x020fc8000801009c */
[----:B------:R-:W-:-:S04]  /*3b20*/  FADD.FTZ R156, R3, -R156 ;  /* 0x8000009c039c7221 */ /* 0x000fc80000010000 */
[----:B------:R-:W-:-:S05]  /*3b30*/  FMUL.FTZ R156, R156, UR30 ;  /* 0x0000001e9c9c7c20 */ /* 0x000fca0008410000 */
[----:B------:R-:W-:-:S05]  /*3b40*/  FSEL R156, R156, RZ, P0 ;  /* 0x000000ff9c9c7208 */ /* 0x000fca0000000000 */
[----:B------:R-:W-:-:S04]  /*3b50*/  FMUL.FTZ R156, R156, UR25 ;  /* 0x000000199c9c7c20 */ /* 0x000fc80008410000 */
[----:B------:R-:W-:-:S04]  /*3b60*/  FMUL.FTZ R156, R156, UR24 ;  /* 0x000000189c9c7c20 */ /* 0x000fc80008410000 */
[----:B------:R-:W-:-:S07]  /*3b70*/  FMUL.FTZ R156, R156, R186 ;  /* 0x000000ba9c9c7220 */ /* 0x000fce0000410000 */
.L_x_13334:
[----:B------:R-:W-:Y:S05]  /*3b80*/  BSYNC.RECONVERGENT B0 ;  /* 0x0000000000007941 */ /* 0x000fea0003800200 */
.L_x_13333:
[----:B------:R-:W-:-:S04]  /*3b90*/  F2FP.F16.F32.PACK_AB R156, RZ, R156 ;  /* 0x0000009cff9c723e */ /* 0x000fc800000000ff */
[----:B------:R-:W-:Y:S02]  /*3ba0*/  PRMT R168, R156, 0x7610, R168 ;  /* 0x000076109ca87816 */ /* 0x000fe400000000a8 */
[----:B------:R-:W-:-:S07]  /*3bb0*/  MOV R156, R185 ;  /* 0x000000b9009c7202 */ /* 0x000fce0000000f00 */
.L_x_13330:
[----:B------:R-:W-:Y:S05]  /*3bc0*/  BRA.U !UP3, `(.L_x_13335) ;  /* 0x000000010b847547 */ /* 0x000fea000b800000 */
[----:B------:R-:W-:Y:S01]  /*3bd0*/  LOP3.LUT P0, RZ, R212, 0xff00, RZ, 0xc0, !PT ;  /* 0x0000ff00d4ff7812 */ /* 0x000fe2000780c0ff */
[----:B------:R-:W-:Y:S01]  /*3be0*/  BSSY.RECONVERGENT B0, `(.L_x_13336) ;  /* 0x000000d000007945 */ /* 0x000fe20003800200 */
[----:B-1----:R-:W-:-:S11]  /*3bf0*/  HFMA2 R185, -RZ, RZ, 0, 0 ;  /* 0x00000000ffb97431 */ /* 0x002fd600000001ff */
        /* <DEDUP_REMOVED lines=11> */
.L_x_13337:
[----:B------:R-:W-:Y:S05]  /*3cb0*/  BSYNC.RECONVERGENT B0 ;  /* 0x0000000000007941 */ /* 0x000fea0003800200 */
.L_x_13336:
[----:B------:R-:W-:Y:S01]  /*3cc0*/  BSSY.RECONVERGENT B0, `(.L_x_13338) ;  /* 0x000000e000007945 */ /* 0x000fe20003800200 */
[----:B------:R-:W-:Y:S01]  /*3cd0*/  FADD.FTZ R185, R157, R185 ;  /* 0x000000b99db97221 */ /* 0x000fe20000010000 */
[----:B------:R-:W-:Y:S02]  /*3ce0*/  MOV R157, RZ ;  /* 0x000000ff009d7202 */ /* 0x000fe40000000f00 */
[----:B------:R-:W-:Y:S05]  /*3cf0*/  @!P0 BRA `(.L_x_13339) ;  /* 0x0000000000288947 */ /* 0x000fea0003800000 */
[----:B------:R-:W-:Y:S01]  /*3d00*/  MOV R157, UR20 ;  /* 0x00000014009d7c02 */ /* 0x000fe20008000f00 */
[----:B------:R-:W-:Y:S01]  /*3d10*/  HADD2.F32 R186, -RZ, R60.H1_H1 ;  /* 0x3000003cffba7230 */ /* 0x000fe20000004100 */
        /* <DEDUP_REMOVED lines=8> */
.L_x_13339:
[----:B------:R-:W-:Y:S05]  /*3da0*/  BSYNC.RECONVERGENT B0 ;  /* 0x0000000000007941 */ /* 0x000fea0003800200 */
.L_x_13338:
[----:B------:R-:W-:-:S04]  /*3db0*/  F2FP.F16.F32.PACK_AB R157, RZ, R157 ;  /* 0x0000009dff9d723e */ /* 0x000fc800000000ff */
[----:B------:R-:W-:Y:S02]  /*3dc0*/  PRMT R168, R168, 0x5410, R157 ;  /* 0x00005410a8a87816 */ /* 0x000fe4000000009d */
[----:B------:R-:W-:-:S07]  /*3dd0*/  MOV R157, R185 ;  /* 0x000000b9009d7202 */ /* 0x000fce0000000f00 */
.L_x_13335:
        /* <DEDUP_REMOVED lines=15> */
.L_x_13342:
[----:B------:R-:W-:Y:S05]  /*3ed0*/  BSYNC.RECONVERGENT B0 ;  /* 0x0000000000007941 */ /* 0x000fea0003800200 */
.L_x_13341:
        /* <DEDUP_REMOVED lines=14> */
.L_x_13344:
[----:B------:R-:W-:Y:S05]  /*3fc0*/  BSYNC.RECONVERGENT B0 ;  /* 0x0000000000007941 */ /* 0x000fea0003800200 */
.L_x_13343:
[----:B------:R-:W-:-:S04]  /*3fd0*/  F2FP.F16.F32.PACK_AB R158, RZ, R158 ;  /* 0x0000009eff9e723e */ /* 0x000fc800000000ff */
[----:B------:R-:W-:Y:S02]  /*3fe0*/  PRMT R169, R158, 0x7610, R169 ;  /* 0x000076109ea97816 */ /* 0x000fe400000000a9 */
[----:B------:R-:W-:-:S07]  /*3ff0*/  MOV R158, R185 ;  /* 0x000000b9009e7202 */ /* 0x000fce0000000f00 */
.L_x_13340:
        /* <DEDUP_REMOVED lines=15> */
.L_x_13347:
[----:B------:R-:W-:Y:S05]  /*40f0*/  BSYNC.RECONVERGENT B0 ;  /* 0x0000000000007941 */ /* 0x000fea0003800200 */
.L_x_13346:
        /* <DEDUP_REMOVED lines=14> */
.L_x_13349:
[----:B------:R-:W-:Y:S05]  /*41e0*/  BSYNC.RECONVERGENT B0 ;  /* 0x0000000000007941 */ /* 0x000fea0003800200 */
.L_x_13348:
[----:B------:R-:W-:-:S04]  /*41f0*/  F2FP.F16.F32.PACK_AB R159, RZ, R159 ;  /* 0x0000009fff9f723e */ /* 0x000fc800000000ff */
[----:B------:R-:W-:Y:S02]  /*4200*/  PRMT R169, R169, 0x5410, R159 ;  /* 0x00005410a9a97816 */ /* 0x000fe4000000009f */
[----:B------:R-:W-:-:S07]  /*4210*/  MOV R159, R185 ;  /* 0x000000b9009f7202 */ /* 0x000fce0000000f00 */
.L_x_13345:
        /* <DEDUP_REMOVED lines=15> */
.L_x_13352:
[----:B------:R-:W-:Y:S05]  /*4310*/  BSYNC.RECONVERGENT B0 ;  /* 0x0000000000007941 */ /* 0x000fea0003800200 */
.L_x_13351:
        /* <DEDUP_REMOVED lines=14> */
.L_x_13354:
[----:B------:R-:W-:Y:S05]  /*4400*/  BSYNC.RECONVERGENT B0 ;  /* 0x0000000000007941 */ /* 0x000fea0003800200 */
.L_x_13353:
[----:B------:R-:W-:-:S04]  /*4410*/  F2FP.F16.F32.PACK_AB R152, RZ, R152 ;  /* 0x00000098ff98723e */ /* 0x000fc800000000ff */
[----:B------:R-:W-:Y:S02]  /*4420*/  PRMT R170, R152, 0x7610, R170 ;  /* 0x0000761098aa7816 */ /* 0x000fe400000000aa */
[----:B------:R-:W-:-:S07]  /*4430*/  MOV R152, R185 ;  /* 0x000000b900987202 */ /* 0x000fce0000000f00 */
.L_x_13350:
        /* <DEDUP_REMOVED lines=15> */
.L_x_13357:
[----:B------:R-:W-:Y:S05]  /*4530*/  BSYNC.RECONVERGENT B0 ;  /* 0x0000000000007941 */ /* 0x000fea0003800200 */
.L_x_13356:
        /* <DEDUP_REMOVED lines=14> */
.L_x_13359:
[----:B------:R-:W-:Y:S05]  /*4620*/  BSYNC.RECONVERGENT B0 ;  /* 0x0000000000007941 */ /* 0x000fea0003800200 */
.L_x_13358:
[----:B------:R-:W-:-:S04]  /*4630*/  F2FP.F16.F32.PACK_AB R153, RZ, R153 ;  /* 0x00000099ff99723e */ /* 0x000fc800000000ff */
[----:B------:R-:W-:Y:S02]  /*4640*/  PRMT R170, R170, 0x5410, R153 ;  /* 0x00005410aaaa7816 */ /* 0x000fe40000000099 */
[----:B------:R-:W-:-:S07]  /*4650*/  MOV R153, R185 ;  /* 0x000000b900997202 */ /* 0x000fce0000000f00 */
.L_x_13355:
        /* <DEDUP_REMOVED lines=15> */
.L_x_13362:
[----:B------:R-:W-:Y:S05]  /*4750*/  BSYNC.RECONVERGENT B0 ;  /* 0x0000000000007941 */ /* 0x000fea0003800200 */
.L_x_13361:
        /* <DEDUP_REMOVED lines=14> */
.L_x_13364:
[----:B------:R-:W-:Y:S05]  /*4840*/  BSYNC.RECONVERGENT B0 ;  /* 0x0000000000007941 */ /* 0x000fea0003800200 */
.L_x_13363:
[----:B------:R-:W-:-:S04]  /*4850*/  F2FP.F16.F32.PACK_AB R154, RZ, R154 ;  /* 0x0000009aff9a723e */ /* 0x000fc800000000ff */
[----:B------:R-:W-:Y:S02]  /*4860*/  PRMT R171, R154, 0x7610, R171 ;  /* 0x000076109aab7816 */ /* 0x000fe400000000ab */
[----:B------:R-:W-:-:S07]  /*4870*/  MOV R154, R185 ;  /* 0x000000b9009a7202 */ /* 0x000fce0000000f00 */
.L_x_13360:
[----:B------:R-:W-:Y:S05]  /*4880*/  BRA.U !UP3, `(.L_x_13365) ;  /* 0x000000290b7c7547 */ /* 0x000fea000b800000 */
[----:B------:R0:W5:Y:S01]  /*4890*/  LDL R187, [R1] ;  /* 0x0000000001bb7983 */ /* 0x0001620000100800 */
[----:B------:R-:W-:Y:S01]  /*48a0*/  ISETP.GE.U32.AND P0, PT, R212, RZ, PT ;  /* 0x000000ffd400720c */ /* 0x000fe20003f06070 */
[----:B------:R-:W-:Y:S01]  /*48b0*/  BSSY.RECONVERGENT B0, `(.L_x_13366) ;  /* 0x000000e000007945 */ /* 0x000fe20003800200 */
[----:B-1----:R-:W-:Y:S02]  /*48c0*/  HFMA2 R185, -RZ, RZ, 0, 0 ;  /* 0x00000000ffb97431 */ /* 0x002fe400000001ff */
[----:B------:R-:W-:-:S13]  /*48d0*/  ISETP.GE.U32.AND.EX P0, PT, R213, 0x1000000, PT, P0 ;  /* 0x01000000d500780c */ /* 0x000fda0003f06100 */
[----:B0-----:R-:W-:Y:S05]  /*48e0*/  @!P0 BRA `(.L_x_13367) ;  /* 0x0000000000288947 */ /* 0x001fea0003800000 */
        /* <DEDUP_REMOVED lines=10> */
.L_x_13367:
[----:B------:R-:W-:Y:S05]  /*4990*/  BSYNC.RECONVERGENT B0 ;  /* 0x0000000000007941 */ /* 0x000fea0003800200 */
.L_x_13366:
        /* <DEDUP_REMOVED lines=14> */
.L_x_13369:
[----:B------:R-:W-:Y:S05]  /*4a80*/  BSYNC.RECONVERGENT B0 ;  /* 0x0000000000007941 */ /* 0x000fea0003800200 */
.L_x_13368:
[----:B------:R-:W-:-:S04]  /*4a90*/  F2FP.F16.F32.PACK_AB R185, RZ, R185 ;  /* 0x000000b9ffb9723e */ /* 0x000fc800000000ff */
[----:B------:R-:W-:Y:S01]  /*4aa0*/  PRMT R171, R171, 0x5410, R185 ;  /* 0x00005410abab7816 */ /* 0x000fe200000000b9 */
[----:B------:R-:W-:Y:S06]  /*4ab0*/  BRA `(.L_x_13365) ;  /* 0x0000002400f07947 */ /* 0x000fec0003800000 */
.L_x_13329:
[----:B------:R-:W-:Y:S05]  /*4ac0*/  BRA.U !UP3, `(.L_x_13370) ;  /* 0x000000010b807547 */ /* 0x000fea000b800000 */
[----:B------:R-:W-:Y:S01]  /*4ad0*/  LOP3.LUT P0, RZ, R212, 0xff, RZ, 0xc0, !PT ;  /* 0x000000ffd4ff7812 */ /* 0x000fe2000780c0ff */
[----:B------:R-:W-:Y:S01]  /*4ae0*/  BSSY.RECONVERGENT B0, `(.L_x_13371) ;  /* 0x000000d000007945 */ /* 0x000fe20003800200 */
[----:B------:R-:W-:-:S11]  /*4af0*/  HFMA2 R172, -RZ, RZ, 0, 0 ;  /* 0x00000000ffac7431 */ /* 0x000fd600000001ff */
        /* <DEDUP_REMOVED lines=11> */
.L_x_13372:
[----:B------:R-:W-:Y:S05]  /*4bb0*/  BSYNC.RECONVERGENT B0 ;  /* 0x0000000000007941 */ /* 0x000fea0003800200 */
.L_x_13371:
        /* <DEDUP_REMOVED lines=14> */
.L_x_13374:
[----:B------:R-:W-:Y:S05]  /*4ca0*/  BSYNC.RECONVERGENT B0 ;  /* 0x0000000000007941 */ /* 0x000fea0003800200 */
.L_x_13373:
[----:B------:R-:W-:-:S04]  /*4cb0*/  F2FP.F16.F32.PACK_AB R172, RZ, R172 ;  /* 0x000000acffac723e */ /* 0x000fc800000000ff */
[----:B------:R-:W-:-:S07]  /*4cc0*/  PRMT R168, R172, 0x7610, R168 ;  /* 0x00007610aca87816 */ /* 0x000fce00000000a8 */
.L_x_13370:
[----:B------:R-:W-:Y:S05]  /*4cd0*/  BRA.U !UP3, `(.L_x_13375) ;  /* 0x000000010b807547 */ /* 0x000fea000b800000 */
[----:B------:R-:W-:Y:S01]  /*4ce0*/  LOP3.LUT P0, RZ, R212, 0xff00, RZ, 0xc0, !PT ;  /* 0x0000ff00d4ff7812 */ /* 0x000fe2000780c0ff */
[----:B------:R-:W-:Y:S01]  /*4cf0*/  BSSY.RECONVERGENT B0, `(.L_x_13376) ;  /* 0x000000d000007945 */ /* 0x000fe20003800200 */
[----:B------:R-:W-:-:S11]  /*4d00*/  HFMA2 R172, -RZ, RZ, 0, 0 ;  /* 0x00000000ffac7431 */ /* 0x000fd600000001ff */
        /* <DEDUP_REMOVED lines=11> */
.L_x_13377:
[----:B------:R-:W-:Y:S05]  /*4dc0*/  BSYNC.RECONVERGENT B0 ;  /* 0x0000000000007941 */ /* 0x000fea0003800200 */
.L_x_13376:
        /* <DEDUP_REMOVED lines=14> */
.L_x_13379:
[----:B------:R-:W-:Y:S05]  /*4eb0*/  BSYNC.RECONVERGENT B0 ;  /* 0x0000000000007941 */ /* 0x000fea0003800200 */
.L_x_13378:
[----:B------:R-:W-:-:S04]  /*4ec0*/  F2FP.F16.F32.PACK_AB R172, RZ, R172 ;  /* 0x000000acffac723e */ /* 0x000fc800000000ff */
[----:B------:R-:W-:-:S07]  /*4ed0*/  PRMT R168, R168, 0x5410, R172 ;  /* 0x00005410a8a87816 */ /* 0x000fce00000000ac */
.L_x_13375:
        /* <DEDUP_REMOVED lines=15> */
.L_x_13382:
[----:B------:R-:W-:Y:S05]  /*4fd0*/  BSYNC.RECONVERGENT B0 ;  /* 0x0000000000007941 */ /* 0x000fea0003800200 */
.L_x_13381:
        /* <DEDUP_REMOVED lines=14> */
.L_x_13384:
[----:B------:R-:W-:Y:S05]  /*50c0*/  BSYNC.RECONVERGENT B0 ;  /* 0x0000000000007941 */ /* 0x000fea0003800200 */
.L_x_13383:
[----:B------:R-:W-:-:S04]  /*50d0*/  F2FP.F16.F32.PACK_AB R172, RZ, R172 ;  /* 0x000000acffac723e */ /* 0x000fc800000000ff */
[----:B------:R-:W-:-:S07]  /*50e0*/  PRMT R169, R172, 0x7610, R169 ;  /* 0x00007610aca97816 */ /* 0x000fce00000000a9 */
.L_x_13380:
        /* <DEDUP_REMOVED lines=15> */
.L_x_13387:
[----:B------:R-:W-:Y:S05]  /*51e0*/  BSYNC.RECONVERGENT B0 ;  /* 0x0000000000007941 */ /* 0x000fea0003800200 */
.L_x_13386:
        /* <DEDUP_REMOVED lines=14> */
.L_x_13389:
[----:B------:R-:W-:Y:S05]  /*52d0*/  BSYNC.RECONVERGENT B0 ;  /* 0x0000000000007941 */ /* 0x000fea0003800200 */
.L_x_13388:
[----:B------:R-:W-:-:S04]  /*52e0*/  F2FP.F16.F32.PACK_AB R172, RZ, R172 ;  /* 0x000000acffac723e */ /* 0x000fc800000000ff */
[----:B------:R-:W-:-:S07]  /*52f0*/  PRMT R169, R169, 0x5410, R172 ;  /* 0x00005410a9a97816 */ /* 0x000fce00000000ac */
.L_x_13385:
        /* <DEDUP_REMOVED lines=15> */
.L_x_13392:
[----:B------:R-:W-:Y:S05]  /*53f0*/  BSYNC.RECONVERGENT B0 ;  /* 0x0000000000007941 */ /* 0x000fea0003800200 */
.L_x_13391:
        /* <DEDUP_REMOVED lines=14> */
.L_x_13394:
[----:B------:R-:W-:Y:S05]  /*54e0*/  BSYNC.RECONVERGENT B0 ;  /* 0x0000000000007941 */ /* 0x000fea0003800200 */
.L_x_13393:
[----:B------:R-:W-:-:S04]  /*54f0*/  F2FP.F16.F32.PACK_AB R172, RZ, R172 ;  /* 0x000000acffac723e */ /* 0x000fc800000000ff */
[----:B------:R-:W-:-:S07]  /*5500*/  PRMT R170, R172, 0x7610, R170 ;  /* 0x00007610acaa7816 */ /* 0x000fce00000000aa */
.L_x_13390:
        /* <DEDUP_REMOVED lines=15> */
.L_x_13397:
[----:B------:R-:W-:Y:S05]  /*5600*/  BSYNC.RECONVERGENT B0 ;  /* 0x0000000000007941 */ /* 0x000fea0003800200 */
.L_x_13396:
        /* <DEDUP_REMOVED lines=14> */
.L_x_13399:
[----:B------:R-:W-:Y:S05]  /*56f0*/  BSYNC.RECONVERGENT B0 ;  /* 0x0000000000007941 */ /* 0x000fea0003800200 */
.L_x_13398:
[----:B------:R-:W-:-:S04]  /*5700*/  F2FP.F16.F32.PACK_AB R172, RZ, R172 ;  /* 0x000000acffac723e */ /* 0x000fc800000000ff */
[----:B------:R-:W-:-:S07]  /*5710*/  PRMT R170, R170, 0x5410, R172 ;  /* 0x00005410aaaa7816 */ /* 0x000fce00000000ac */
.L_x_13395:
        /* <DEDUP_REMOVED lines=15> */
.L_x_13402:
[----:B------:R-:W-:Y:S05]  /*5810*/  BSYNC.RECONVERGENT B0 ;  /* 0x0000000000007941 */ /* 0x000fea0003800200 */
.L_x_13401:
        /* <DEDUP_REMOVED lines=14> */
.L_x_13404:
[----:B------:R-:W-:Y:S05]  /*5900*/  BSYNC.RECONVERGENT B0 ;  /* 0x0000000000007941 */ /* 0x000fea0003800200 */
.L_x_13403:
[----:B------:R-:W-:-:S04]  /*5910*/  F2FP.F16.F32.PACK_AB R172, RZ, R172 ;  /* 0x000000acffac723e */ /* 0x000fc800000000ff */
[----:B------:R-:W-:-:S07]  /*5920*/  PRMT R171, R172, 0x7610, R171 ;  /* 0x00007610acab7816 */ /* 0x000fce00000000ab */
.L_x_13400:
[----:B-1----:R-:W2:Y:S01]  /*5930*/  LDL R185, [R1] ;  /* 0x0000000001b97983 */ /* 0x002ea20000100800 */
[----:B------:R-:W-:Y:S02]  /*5940*/  MOV R173, UR20 ;  /* 0x0000001400ad7c02 */ /* 0x000fe40008000f00 */
[----:B------:R-:W-:Y:S02]  /*5950*/  MOV R174, UR20 ;  /* 0x0000001400ae7c02 */ /* 0x000fe40008000f00 */
[----:B------:R-:W-:Y:S01]  /*5960*/  MOV R178, UR20 ;  /* 0x0000001400b27c02 */ /* 0x000fe20008000f00 */
[-C--:B------:R-:W-:Y:S01]  /*5970*/  FFMA.FTZ R177, R11, R173.reuse, UR32 ;  /* 0x000000200bb17e23 */ /* 0x080fe200080100ad */
        /* <DEDUP_REMOVED lines=31> */
[----:B------:R-:W-:-:S02]  /*5b70*/  FSEL R185, R173, RZ, P0 ;  /* 0x000000ffadb97208 */ /* 0x000fc40000000000 */
[----:B------:R-:W-:Y:S01]  /*5b80*/  MOV R173, R186 ;  /* 0x000000ba00ad7202 */ /* 0x000fe20000000f00 */
[----:B------:R-:W-:-:S04]  /*5b90*/  FADD.FTZ R172, R252, -R172 ;  /* 0x800000acfcac7221 */ /* 0x000fc80000010000 */
[----:B------:R-:W-:-:S05]  /*5ba0*/  FMUL.FTZ R172, R172, UR30 ;  /* 0x0000001eacac7c20 */ /* 0x000fca0008410000 */
[----:B------:R-:W-:Y:S02]  /*5bb0*/  FSEL R179, R172, RZ, P0 ;  /* 0x000000ffacb37208 */ /* 0x000fe40000000000 */
[----:B------:R-:W-:Y:S01]  /*5bc0*/  MOV R172, R185 ;  /* 0x000000b900ac7202 */ /* 0x000fe20000000f00 */
[----:B------:R-:W-:Y:S06]  /*5bd0*/  BRA.U !UP3, `(.L_x_13365) ;  /* 0x000000150ba87547 */ /* 0x000fec000b800000 */
[----:B------:R-:W-:-:S04]  /*5be0*/  ISETP.GE.U32.AND P0, PT, R212, RZ, PT ;  /* 0x000000ffd400720c */ /* 0x000fc80003f06070 */
        /* <DEDUP_REMOVED lines=20> */
.L_x_13328:
        /* <DEDUP_REMOVED lines=11> */
[----:B------:R-:W-:-:S03]  /*5de0*/  @P0 HADD2.F32 R186, -RZ, R164.H0_H0 ;  /* 0x200000a4ffba0230 */ /* 0x000fc60000004100 */
[----:B------:R-:W-:-:S04]  /*5df0*/  FMUL.FTZ R185, R185, UR25 ;  /* 0x00000019b9b97c20 */ /* 0x000fc80008410000 */
[----:B------:R-:W-:Y:S01]  /*5e00*/  FMUL.FTZ R187, R185, UR24 ;  /* 0x00000018b9bb7c20 */ /* 0x000fe20008410000 */
[----:B------:R-:W-:-:S03]  /*5e10*/  HFMA2 R185, -RZ, RZ, 0, 0 ;  /* 0x00000000ffb97431 */ /* 0x000fc600000001ff */
[----:B------:R-:W-:Y:S01]  /*5e20*/  @P0 FMUL.FTZ R185, R186, R187 ;  /* 0x000000bbbab90220 */ /* 0x000fe20000410000 */
[----:B------:R-:W-:-:S03]  /*5e30*/  @P0 HADD2.F32 R186, -RZ, R60.H0_H0 ;  /* 0x2000003cffba0230 */ /* 0x000fc60000004100 */
[----:B------:R-:W-:Y:S01]  /*5e40*/  FADD.FTZ R156, R156, R185 ;  /* 0x000000b99c9c7221 */ /* 0x000fe20000010000 */
[----:B------:R-:W-:Y:S01]  /*5e50*/  MOV R185, RZ ;  /* 0x000000ff00b97202 */ /* 0x000fe20000000f00 */
[----:B------:R-:W-:-:S05]  /*5e60*/  @P0 FMUL.FTZ R185, R186, R187 ;  /* 0x000000bbbab90220 */ /* 0x000fca0000410000 */
[----:B------:R-:W-:-:S04]  /*5e70*/  F2FP.F16.F32.PACK_AB R185, RZ, R185 ;  /* 0x000000b9ffb9723e */ /* 0x000fc800000000ff */
[----:B------:R-:W-:-:S07]  /*5e80*/  PRMT R168, R185, 0x7610, R168 ;  /* 0x00007610b9a87816 */ /* 0x000fce00000000a8 */
.L_x_13406:
        /* <DEDUP_REMOVED lines=8> */
[----:B------:R-:W-:-:S03]  /*5f10*/  @P0 HADD2.F32 R186, -RZ, R164.H1_H1 ;  /* 0x300000a4ffba0230 */ /* 0x000fc60000004100 */
[----:B------:R-:W-:-:S04]  /*5f20*/  FMUL.FTZ R185, R185, UR25 ;  /* 0x00000019b9b97c20 */ /* 0x000fc80008410000 */
[----:B------:R-:W-:Y:S01]  /*5f30*/  FMUL.FTZ R187, R185, UR24 ;  /* 0x00000018b9bb7c20 */ /* 0x000fe20008410000 */
[----:B------:R-:W-:-:S03]  /*5f40*/  HFMA2 R185, -RZ, RZ, 0, 0 ;  /* 0x00000000ffb97431 */ /* 0x000fc600000001ff */
[----:B------:R-:W-:Y:S01]  /*5f50*/  @P0 FMUL.FTZ R185, R186, R187 ;  /* 0x000000bbbab90220 */ /* 0x000fe20000410000 */
[----:B------:R-:W-:-:S03]  /*5f60*/  @P0 HADD2.F32 R186, -RZ, R60.H1_H1 ;  /* 0x3000003cffba0230 */ /* 0x000fc60000004100 */
[----:B------:R-:W-:Y:S01]  /*5f70*/  FADD.FTZ R157, R157, R185 ;  /* 0x000000b99d9d7221 */ /* 0x000fe20000010000 */
[----:B------:R-:W-:Y:S01]  /*5f80*/  MOV R185, RZ ;  /* 0x000000ff00b97202 */ /* 0x000fe20000000f00 */
[----:B------:R-:W-:-:S05]  /*5f90*/  @P0 FMUL.FTZ R185, R186, R187 ;  /* 0x000000bbbab90220 */ /* 0x000fca0000410000 */
[----:B------:R-:W-:-:S04]  /*5fa0*/  F2FP.F16.F32.PACK_AB R185, RZ, R185 ;  /* 0x000000b9ffb9723e */ /* 0x000fc800000000ff */
[----:B------:R-:W-:-:S07]  /*5fb0*/  PRMT R168, R168, 0x5410, R185 ;  /* 0x00005410a8a87816 */ /* 0x000fce00000000b9 */
.L_x_13407:
        /* <DEDUP_REMOVED lines=8> */
[----:B-----5:R-:W-:-:S03]  /*6040*/  @P0 HADD2.F32 R186, -RZ, R165.H0_H0 ;  /* 0x200000a5ffba0230 */ /* 0x020fc60000004100 */
        /* <DEDUP_REMOVED lines=10> */
.L_x_13408:
        /* <DEDUP_REMOVED lines=8> */
[----:B-----5:R-:W-:-:S03]  /*6170*/  @P0 HADD2.F32 R186, -RZ, R165.H1_H1 ;  /* 0x300000a5ffba0230 */ /* 0x020fc60000004100 */
        /* <DEDUP_REMOVED lines=10> */
.L_x_13409:
        /* <DEDUP_REMOVED lines=19> */
.L_x_13410:
        /* <DEDUP_REMOVED lines=19> */
.L_x_13411:
        /* <DEDUP_REMOVED lines=19> */
.L_x_13412:
[----:B------:R-:W-:Y:S05]  /*65b0*/  BRA.U !UP3, `(.L_x_13365) ;  /* 0x0000000d0b307547 */ /* 0x000fea000b800000 */
[----:B------:R-:W2:Y:S01]  /*65c0*/  LDL R186, [R1] ;  /* 0x0000000001ba7983 */ /* 0x000ea20000100800 */
[----:B------:R-:W-:Y:S02]  /*65d0*/  PLOP3.LUT P1, PT, PT, PT, UP2, 0x80, 0x8 ;  /* 0x000000000008781c */ /* 0x000fe40003f2f028 */
[----:B-1----:R-:W-:Y:S02]  /*65e0*/  MOV R185, UR20 ;  /* 0x0000001400b97c02 */ /* 0x002fe40008000f00 */
[----:B------:R-:W-:-:S04]  /*65f0*/  ISETP.GE.U32.AND P0, PT, R212, RZ, PT ;  /* 0x000000ffd400720c */ /* 0x000fc80003f06070 */
[----:B------:R-:W-:-:S05]  /*6600*/  ISETP.GE.U32.AND.EX P0, PT, R213, 0x1000000, PT, P0 ;  /* 0x01000000d500780c */ /* 0x000fca0003f06100 */
[----:B--2---:R-:W-:Y:S01]  /*6610*/  @P1 FFMA.FTZ R185, R186, R185, UR32 ;  /* 0x00000020bab91e23 */ /* 0x004fe200080100b9 */
[----:B------:R-:W-:-:S03]  /*6620*/  MOV R186, R55 ;  /* 0x0000003700ba7202 */ /* 0x000fc60000000f00 */
[----:B------:R-:W-:-:S04]  /*6630*/  @P1 FADD.FTZ R185, R252, -R185 ;  /* 0x800000b9fcb91221 */ /* 0x000fc80000010000 */
[----:B------:R-:W-:Y:S01]  /*6640*/  @P1 FFMA.FTZ R186, R185, UR30, R55 ;  /* 0x0000001eb9ba1c23 */ /* 0x000fe20008010037 */
[----:B------:R-:W-:-:S03]  /*6650*/  HFMA2 R185, -RZ, RZ, 0, 0 ;  /* 0x00000000ffb97431 */ /* 0x000fc600000001ff */
[----:B------:R-:W-:Y:S01]  /*6660*/  FMUL.FTZ R187, R186, UR25 ;  /* 0x00000019babb7c20 */ /* 0x000fe20008410000 */
[----:B-----5:R-:W-:-:S03]  /*6670*/  @P0 HADD2.F32 R186, -RZ, R167.H1_H1 ;  /* 0x300000a7ffba0230 */ /* 0x020fc60000004100 */
        /* <DEDUP_REMOVED lines=9> */
.L_x_13405:
        /* <DEDUP_REMOVED lines=23> */
.L_x_13413:
[----:B------:R-:W-:Y:S02]  /*6880*/  MOV R172, UR20 ;  /* 0x0000001400ac7c02 */ /* 0x000fe40008000f00 */
[----:B-1----:R-:W-:-:S03]  /*6890*/  MOV R185, R57 ;  /* 0x0000003900b97202 */ /* 0x002fc60000000f00 */
[----:B------:R-:W-:-:S04]  /*68a0*/  @P0 FFMA.FTZ R172, R2, R172, UR32 ;  /* 0x0000002002ac0e23 */ /* 0x000fc800080100ac */
[----:B------:R-:W-:-:S04]  /*68b0*/  @P0 FADD.FTZ R172, R4, -R172 ;  /* 0x800000ac04ac0221 */ /* 0x000fc80000010000 */
        /* <DEDUP_REMOVED lines=18> */
.L_x_13414:
        /* <DEDUP_REMOVED lines=22> */
.L_x_13415:
        /* <DEDUP_REMOVED lines=22> */
.L_x_13416:
        /* <DEDUP_REMOVED lines=22> */
.L_x_13417:
        /* <DEDUP_REMOVED lines=22> */
.L_x_13418:
        /* <DEDUP_REMOVED lines=22> */
.L_x_13419:
[----:B------:R-:W2:Y:S01]  /*70c0*/  LDL R173, [R1] ;  /* 0x0000000001ad7983 */ /* 0x000ea20000100800 */
[----:B------:R-:W-:Y:S02]  /*70d0*/  MOV R172, UR20 ;  /* 0x0000001400ac7c02 */ /* 0x000fe40008000f00 */
[----:B------:R-:W-:Y:S02]  /*70e0*/  MOV R187, R55 ;  /* 0x0000003700bb7202 */ /* 0x000fe40000000f00 */
[----:B------:R-:W-:Y:S02]  /*70f0*/  MOV R178, R177 ;  /* 0x000000b100b27202 */ /* 0x000fe40000000f00 */
[----:B------:R-:W-:Y:S02]  /*7100*/  MOV R177, R176 ;  /* 0x000000b000b17202 */ /* 0x000fe40000000f00 */
[----:B------:R-:W-:Y:S02]  /*7110*/  MOV R176, R175 ;  /* 0x000000af00b07202 */ /* 0x000fe40000000f00 */
[----:B------:R-:W-:-:S02]  /*7120*/  MOV R175, R174 ;  /* 0x000000ae00af7202 */ /* 0x000fc40000000f00 */
[----:B------:R-:W-:Y:S01]  /*7130*/  MOV R174, R179 ;  /* 0x000000b300ae7202 */ /* 0x000fe20000000f00 */
[----:B--2---:R-:W-:Y:S01]  /*7140*/  @P0 FFMA.FTZ R172, R173, R172, UR32 ;  /* 0x00000020adac0e23 */ /* 0x004fe200080100ac */
[----:B------:R-:W-:-:S03]  /*7150*/  MOV R173, R185 ;  /* 0x000000b900ad7202 */ /* 0x000fc60000000f00 */
[----:B------:R-:W-:-:S04]  /*7160*/  @P0 FADD.FTZ R172, R252, -R172 ;  /* 0x800000acfcac0221 */ /* 0x000fc80000010000 */
        /* <DEDUP_REMOVED lines=17> */
.L_x_13365:
[----:B------:R-:W2:Y:S01]  /*7280*/  LDL R212, [R1+0x8] ;  /* 0x0000080001d47983 */ /* 0x000ea20000100800 */
[----:B------:R-:W-:Y:S01]  /*7290*/  ISETP.NE.U32.AND P0, PT, RZ, UR6, PT ;  /* 0x00000006ff007c0c */ /* 0x000fe2000bf05070 */
[----:B------:R-:W0:Y:S01]  /*72a0*/  @UP3 LDCU.64 UR10, c[0x0][0x468] ;  /* 0x00008d00ff0a37ac */ /* 0x000e220008000a00 */
[----:B------:R-:W-:Y:S02]  /*72b0*/  PLOP3.LUT P1, PT, PT, PT, UP3, 0x80, 0x8 ;  /* 0x000000000008781c */ /* 0x000fe40003f2f038 */
[----:B------:R-:W-:Y:S01]  /*72c0*/  ISETP.NE.AND.EX P0, PT, RZ, UR7, PT, P0 ;  /* 0x00000007ff007c0c */ /* 0x000fe2000bf05300 */
[----:B------:R-:W-:-:S04]  /*72d0*/  UISETP.NE.U32.AND UP0, UPT, UR4, URZ, UPT ;  /* 0x000000ff0400728c */ /* 0x000fc8000bf05070 */
[----:B------:R-:W-:-:S08]  /*72e0*/  UISETP.NE.AND.EX UP0, UPT, UR5, URZ, UPT, UP0 ;  /* 0x000000ff0500728c */ /* 0x000fd0000bf05300 */
[----:B-----5:R-:W2:Y:S02]  /*72f0*/  @P0 LDC.64 R186, c[0x0][0x478] ;  /* 0x00011e00ffba0b82 */ /* 0x020ea40000000a00 */
[----:B--2---:R-:W-:-:S05]  /*7300*/  @P0 IMAD.WIDE.U32 R186, R212, 0x20, R186 ;  /* 0x00000020d4ba0825 */ /* 0x004fca00078e00ba */
[----:B------:R-:W-:Y:S04]  /*7310*/  @P0 STG.E.128 desc[UR22][R186.64], R172 ;  /* 0x000000acba000986 */ /* 0x000fe8000c101d16 */
[----:B------:R2:W-:Y:S02]  /*7320*/  @P0 STG.E.128 desc[UR22][R186.64+0x10], R176 ;  /* 0x000010b0ba000986 */ /* 0x0005e4000c101d16 */
[----:B--2---:R-:W-:-:S05]  /*7330*/  MOV R186, 0x10 ;  /* 0x0000001000ba7802 */ /* 0x004fca0000000f00 */
[----:B0-----:R-:W-:-:S05]  /*7340*/  @P1 IMAD.WIDE.U32 R186, R184, R186, UR10 ;  /* 0x0000000ab8ba1e25 */ /* 0x001fca000f8e00ba */
[----:B------:R0:W-:Y:S01]  /*7350*/  @P1 STG.E.128 desc[UR22][R186.64], R168 ;  /* 0x000000a8ba001986 */ /* 0x0001e2000c101d16 */
[----:B------:R-:W-:Y:S05]  /*7360*/  BRA.U !UP3, `(.L_x_13420) ;  /* 0x000000010b107547 */ /* 0x000fea000b800000 */
[----:B------:R-:W2:Y:S01]  /*7370*/  LDC.64 R166, c[0x0][0x390] ;  /* 0x0000e400ffa67b82 */ /* 0x000ea20000000a00 */
[----:B------:R-:W-:-:S05]  /*7380*/  IADD3 R164, PT, PT, R184, 0x80, RZ ;  /* 0x00000080b8a47810 */ /* 0x000fca0007ffe0ff */
[----:B--2---:R-:W-:-:S06]  /*7390*/  IMAD.WIDE.U32 R164, R164, 0x10, R166 ;  /* 0x00000010a4a47825 */ /* 0x004fcc00078e00a6 */
[----:B------:R-:W5:Y:S02]  /*73a0*/  LDG.E.128 R164, desc[UR22][R164.64] ;  /* 0x00000016a4a47981 */ /* 0x000f64000c1e1d00 */
.L_x_13420:
[----:B------:R-:W-:Y:S05]  /*73b0*/  BRA.U !UP0, `(.L_x_13421) ;  /* 0x0000001508347547 */ /* 0x000fea000b800000 */
[----:B------:R-:W-:Y:S05]  /*73c0*/  @!P0 BRA `(.L_x_13422) ;  /* 0x0000000800c88947 */ /* 0x000fea0003800000 */
[----:B------:R-:W-:Y:S02]  /*73d0*/  PLOP3.LUT P1, PT, PT, PT, UP2, 0x80, 0x8 ;  /* 0x000000000008781c */ /* 0x000fe40003f2f028 */
[----:B------:R-:W-:Y:S02]  /*73e0*/  MOV R172, UR20 ;  /* 0x0000001400ac7c02 */ /* 0x000fe40008000f00 */
[----:B-1----:R-:W-:-:S09]  /*73f0*/  MOV R185, R48 ;  /* 0x0000003000b97202 */ /* 0x002fd20000000f00 */
[----:B------:R-:W-:-:S04]  /*7400*/  @P1 FFMA.FTZ R172, R15, R172, UR32 ;  /* 0x000000200fac1e23 */ /* 0x000fc800080100ac */
[----:B------:R-:W-:-:S04]  /*7410*/  @P1 FADD.FTZ R172, R19, -R172 ;  /* 0x800000ac13ac1221 */ /* 0x000fc80000010000 */
[----:B------:R-:W-:Y:S01]  /*7420*/  @P1 FFMA.FTZ R185, R172, UR30, R48 ;  /* 0x0000001eacb91c23 */ /* 0x000fe20008010030 */
[----:B------:R-:W-:Y:S06]  /*7430*/  BRA.U !UP3, `(.L_x_13423) ;  /* 0x000000010b407547 */ /* 0x000fec000b800000 */
[----:B------:R-:W-:-:S13]  /*7440*/  LOP3.LUT P2, RZ, R210, 0xff, RZ, 0xc0, !PT ;  /* 0x000000ffd2ff7812 */ /* 0x000fda000784c0ff */
[----:B------:R-:W1:Y:S01]  /*7450*/  @P2 LDC.64 R172, c[0x0][0x408] ;  /* 0x00010200ffac2b82 */ /* 0x000e620000000a00 */
[----:B-----5:R-:W-:Y:S02]  /*7460*/  @P2 HADD2.F32 R174, -RZ, R164.H0_H0 ;  /* 0x200000a4ffae2230 */ /* 0x020fe40000004100 */
        /* <DEDUP_REMOVED lines=13> */
.L_x_13423:
        /* <DEDUP_REMOVED lines=8> */
[----:B-----5:R-:W-:Y:S02]  /*75c0*/  @P2 HADD2.F32 R174, -RZ, R164.H1_H1 ;  /* 0x300000a4ffae2230 */ /* 0x020fe40000004100 */
        /* <DEDUP_REMOVED lines=13> */
.L_x_13424:
        /* <DEDUP_REMOVED lines=22> */
.L_x_13425:
        /* <DEDUP_REMOVED lines=22> */
.L_x_13426:
        /* <DEDUP_REMOVED lines=22> */
.L_x_13427:
        /* <DEDUP_REMOVED lines=22> */
.L_x_13428:
        /* <DEDUP_REMOVED lines=8> */
[----:B0----5:R-:W-:Y:S02]  /*7ca0*/  @P2 HADD2.F32 R186, -RZ, R167.H0_H0 ;  /* 0x200000a7ffba2230 */ /* 0x021fe40000004100 */
[----:B-1----:R-:W-:-:S04]  /*7cb0*/  @P2 FMUL.FTZ R173, R178, R173 ;  /* 0x000000adb2ad2220 */ /* 0x002fc80000410000 */
        /* <DEDUP_REMOVED lines=12> */
.L_x_13429:
        /* <DEDUP_REMOVED lines=14> */
[----:B-----5:R-:W-:-:S05]  /*7e60*/  @P1 HADD2.F32 R187, -RZ, R167.H1_H1 ;  /* 0x300000a7ffbb1230 */ /* 0x020fca0000004100 */
        /* <DEDUP_REMOVED lines=8> */
.L_x_13422:
        /* <DEDUP_REMOVED lines=10> */
[----:B-----5:R-:W-:-:S03]  /*7f90*/  @P1 HADD2.F32 R186, -RZ, R164.H0_H0 ;  /* 0x200000a4ffba1230 */ /* 0x020fc60000004100 */
        /* <DEDUP_REMOVED lines=8> */
.L_x_13431:
        /* <DEDUP_REMOVED lines=19> */
.L_x_13432:
        /* <DEDUP_REMOVED lines=19> */
.L_x_13433:
        /* <DEDUP_REMOVED lines=19> */
.L_x_13434:
        /* <DEDUP_REMOVED lines=19> */
.L_x_13435:
        /* <DEDUP_REMOVED lines=19> */
.L_x_13436:
        /* <DEDUP_REMOVED lines=19> */
.L_x_13437:
[----:B------:R-:W-:Y:S05]  /*8740*/  BRA.U !UP3, `(.L_x_13430) ;  /* 0x000000250b087547 */ /* 0x000fea000b800000 */
[----:B------:R-:W-:Y:S02]  /*8750*/  PLOP3.LUT P2, PT, PT, PT, UP2, 0x80, 0x8 ;  /* 0x000000000008781c */ /* 0x000fe40003f4f028 */
[----:B-1----:R-:W-:Y:S02]  /*8760*/  MOV R185, UR20 ;  /* 0x0000001400b97c02 */ /* 0x002fe40008000f00 */
[----:B------:R-:W-:Y:S02]  /*8770*/  ISETP.GE.U32.AND P1, PT, R210, RZ, PT ;  /* 0x000000ffd200720c */ /* 0x000fe40003f26070 */
[----:B0-----:R-:W-:Y:S02]  /*8780*/  MOV R186, R47 ;  /* 0x0000002f00ba7202 */ /* 0x001fe40000000f00 */
[----:B------:R-:W-:-:S05]  /*8790*/  ISETP.GE.U32.AND.EX P1, PT, R211, 0x1000000, PT, P1 ;  /* 0x01000000d300780c */ /* 0x000fca0003f26110 */
[----:B------:R-:W-:-:S04]  /*87a0*/  @P2 FFMA.FTZ R185, R251, R185, UR32 ;  /* 0x00000020fbb92e23 */ /* 0x000fc800080100b9 */
[----:B------:R-:W-:-:S04]  /*87b0*/  @P2 FADD.FTZ R185, R250, -R185 ;  /* 0x800000b9fab92221 */ /* 0x000fc80000010000 */
[----:B------:R-:W-:Y:S01]  /*87c0*/  @P2 FFMA.FTZ R186, R185, UR30, R47 ;  /* 0x0000001eb9ba2c23 */ /* 0x000fe2000801002f */
[----:B-----5:R-:W-:-:S03]  /*87d0*/  @P1 HADD2.F32 R187, -RZ, R167.H1_H1 ;  /* 0x300000a7ffbb1230 */ /* 0x020fc60000004100 */
        /* <DEDUP_REMOVED lines=11> */
.L_x_13421:
[----:B------:R-:W-:Y:S05]  /*8890*/  @!P0 BRA `(.L_x_13438) ;  /* 0x0000001000908947 */ /* 0x000fea0003800000 */
        /* <DEDUP_REMOVED lines=15> */
.L_x_13441:
[----:B------:R-:W-:Y:S05]  /*8990*/  BSYNC.RECONVERGENT B0 ;  /* 0x0000000000007941 */ /* 0x000fea0003800200 */
.L_x_13440:
        /* <DEDUP_REMOVED lines=14> */
.L_x_13443:
[----:B------:R-:W-:Y:S05]  /*8a80*/  BSYNC.RECONVERGENT B0 ;  /* 0x0000000000007941 */ /* 0x000fea0003800200 */
.L_x_13442:
[----:B------:R-:W-:-:S04]  /*8a90*/  F2FP.F16.F32.PACK_AB R172, RZ, R172 ;  /* 0x000000acffac723e */ /* 0x000fc800000000ff */
[----:B0-----:R-:W-:-:S07]  /*8aa0*/  PRMT R168, R172, 0x7610, R168 ;  /* 0x00007610aca87816 */ /* 0x001fce00000000a8 */
.L_x_13439:
        /* <DEDUP_REMOVED lines=15> */
.L_x_13446:
[----:B------:R-:W-:Y:S05]  /*8ba0*/  BSYNC.RECONVERGENT B0 ;  /* 0x0000000000007941 */ /* 0x000fea0003800200 */
.L_x_13445:
        /* <DEDUP_REMOVED lines=14> */
.L_x_13448:
[----:B------:R-:W-:Y:S05]  /*8c90*/  BSYNC.RECONVERGENT B0 ;  /* 0x0000000000007941 */ /* 0x000fea0003800200 */
.L_x_13447:
[----:B------:R-:W-:-:S04]  /*8ca0*/  F2FP.F16.F32.PACK_AB R172, RZ, R172 ;  /* 0x000000acffac723e */ /* 0x000fc800000000ff */
[----:B0-----:R-:W-:-:S07]  /*8cb0*/  PRMT R168, R168, 0x5410, R172 ;  /* 0x00005410a8a87816 */ /* 0x001fce00000000ac */
.L_x_13444:
        /* <DEDUP_REMOVED lines=15> */
.L_x_13451:
[----:B------:R-:W-:Y:S05]  /*8db0*/  BSYNC.RECONVERGENT B0 ;  /* 0x0000000000007941 */ /* 0x000fea0003800200 */
.L_x_13450:
        /* <DEDUP_REMOVED lines=14> */
.L_x_13453:
[----:B------:R-:W-:Y:S05]  /*8ea0*/  BSYNC.RECONVERGENT B0 ;  /* 0x0000000000007941 */ /* 0x000fea0003800200 */
.L_x_13452:
[----:B------:R-:W-:-:S04]  /*8eb0*/  F2FP.F16.F32.PACK_AB R172, RZ, R172 ;  /* 0x000000acffac723e */ /* 0x000fc800000000ff */
[----:B0-----:R-:W-:-:S07]  /*8ec0*/  PRMT R169, R172, 0x7610, R169 ;  /* 0x00007610aca97816 */ /* 0x001fce00000000a9 */
.L_x_13449:
        /* <DEDUP_REMOVED lines=15> */
.L_x_13456:
[----:B------:R-:W-:Y:S05]  /*8fc0*/  BSYNC.RECONVERGENT B0 ;  /* 0x0000000000007941 */ /* 0x000fea0003800200 */
.L_x_13455:
        /* <DEDUP_REMOVED lines=14> */
.L_x_13458:
[----:B------:R-:W-:Y:S05]  /*90b0*/  BSYNC.RECONVERGENT B0 ;  /* 0x0000000000007941 */ /* 0x000fea0003800200 */
.L_x_13457:
[----:B------:R-:W-:-:S04]  /*90c0*/  F2FP.F16.F32.PACK_AB R172, RZ, R172 ;  /* 0x000000acffac723e */ /* 0x000fc800000000ff */
[----:B0-----:R-:W-:-:S07]  /*90d0*/  PRMT R169, R169, 0x5410, R172 ;  /* 0x00005410a9a97816 */ /* 0x001fce00000000ac */
.L_x_13454:
        /* <DEDUP_REMOVED lines=15> */
.L_x_13461:
[----:B------:R-:W-:Y:S05]  /*91d0*/  BSYNC.RECONVERGENT B0 ;  /* 0x0000000000007941 */ /* 0x000fea0003800200 */
.L_x_13460:
        /* <DEDUP_REMOVED lines=14> */
.L_x_13463:
[----:B------:R-:W-:Y:S05]  /*92c0*/  BSYNC.RECONVERGENT B0 ;  /* 0x0000000000007941 */ /* 0x000fea0003800200 */
.L_x_13462:
[----:B------:R-:W-:-:S04]  /*92d0*/  F2FP.F16.F32.PACK_AB R172, RZ, R172 ;  /* 0x000000acffac723e */ /* 0x000fc800000000ff */
[----:B0-----:R-:W-:-:S07]  /*92e0*/  PRMT R170, R172, 0x7610, R170 ;  /* 0x00007610acaa7816 */ /* 0x001fce00000000aa */
.L_x_13459:
        /* <DEDUP_REMOVED lines=15> */
.L_x_13466:
[----:B------:R-:W-:Y:S05]  /*93e0*/  BSYNC.RECONVERGENT B0 ;  /* 0x0000000000007941 */ /* 0x000fea0003800200 */
.L_x_13465:
        /* <DEDUP_REMOVED lines=14> */
.L_x_13468:
[----:B------:R-:W-:Y:S05]  /*94d0*/  BSYNC.RECONVERGENT B0 ;  /* 0x0000000000007941 */ /* 0x000fea0003800200 */
.L_x_13467:
[----:B------:R-:W-:-:S04]  /*94e0*/  F2FP.F16.F32.PACK_AB R172, RZ, R172 ;  /* 0x000000acffac723e */ /* 0x000fc800000000ff */
[----:B0-----:R-:W-:-:S07]  /*94f0*/  PRMT R170, R170, 0x5410, R172 ;  /* 0x00005410aaaa7816 */ /* 0x001fce00000000ac */
.L_x_13464:
        /* <DEDUP_REMOVED lines=15> */
.L_x_13471:
[----:B------:R-:W-:Y:S05]  /*95f0*/  BSYNC.RECONVERGENT B0 ;  /* 0x0000000000007941 */ /* 0x000fea0003800200 */
.L_x_13470:
        /* <DEDUP_REMOVED lines=14> */
.L_x_13473:
[----:B------:R-:W-:Y:S05]  /*96e0*/  BSYNC.RECONVERGENT B0 ;  /* 0x0000000000007941 */ /* 0x000fea0003800200 */
.L_x_13472:
[----:B------:R-:W-:-:S04]  /*96f0*/  F2FP.F16.F32.PACK_AB R172, RZ, R172 ;  /* 0x000000acffac723e */ /* 0x000fc800000000ff */
[----:B0-----:R-:W-:-:S07]  /*9700*/  PRMT R171, R172, 0x7610, R171 ;  /* 0x00007610acab7816 */ /* 0x001fce00000000ab */
.L_x_13469:
        /* <DEDUP_REMOVED lines=41> */
[----:B------:R-:W-:-:S04]  /*99a0*/  ISETP.GE.U32.AND P1, PT, R210, RZ, PT ;  /* 0x000000ffd200720c */ /* 0x000fc80003f26070 */
[----:B------:R-:W-:-:S13]  /*99b0*/  ISETP.GE.U32.AND.EX P1, PT, R211, 0x1000000, PT, P1 ;  /* 0x01000000d300780c */ /* 0x000fda0003f26110 */
[----:B------:R-:W0:Y:S01]  /*99c0*/  @P1 LDC.64 R172, c[0x0][0x408] ;  /* 0x00010200ffac1b82 */ /* 0x000e220000000a00 */
[----:B-----5:R-:W-:Y:S02]  /*99d0*/  @P1 HADD2.F32 R187, -RZ, R167.H1_H1 ;  /* 0x300000a7ffbb1230 */ /* 0x020fe40000004100 */
        /* <DEDUP_REMOVED lines=16> */
.L_x_13438:
[----:B------:R-:W-:Y:S05]  /*9ae0*/  BRA.U !UP3, `(.L_x_13474) ;  /* 0x000000010b807547 */ /* 0x000fea000b800000 */
[----:B------:R-:W-:Y:S01]  /*9af0*/  LOP3.LUT P1, RZ, R210, 0xff, RZ, 0xc0, !PT ;  /* 0x000000ffd2ff7812 */ /* 0x000fe2000782c0ff */
[----:B------:R-:W-:Y:S01]  /*9b00*/  BSSY.RECONVERGENT B0, `(.L_x_13475) ;  /* 0x000000d000007945 */ /* 0x000fe20003800200 */
[----:B-1----:R-:W-:-:S11]  /*9b10*/  HFMA2 R185, -RZ, RZ, 0, 0 ;  /* 0x00000000ffb97431 */ /* 0x002fd600000001ff */
[----:B------:R-:W-:Y:S05]  /*9b20*/  @!P1 BRA `(.L_x_13476) ;  /* 0x0000000000289947 */ /* 0x000fea0003800000 */
[----:B------:R-:W-:Y:S01]  /*9b30*/  MOV R185, UR20 ;  /* 0x0000001400b97c02 */ /* 0x000fe20008000f00 */
[----:B0----5:R-:W-:Y:S01]  /*9b40*/  HADD2.F32 R186, -RZ, R164.H0_H0 ;  /* 0x200000a4ffba7230 */ /* 0x021fe20000004100 */
        /* <DEDUP_REMOVED lines=8> */
.L_x_13476:
[----:B------:R-:W-:Y:S05]  /*9bd0*/  BSYNC.RECONVERGENT B0 ;  /* 0x0000000000007941 */ /* 0x000fea0003800200 */
.L_x_13475:
[----:B------:R-:W-:Y:S01]  /*9be0*/  BSSY.RECONVERGENT B0, `(.L_x_13477) ;  /* 0x000000e000007945 */ /* 0x000fe20003800200 */
[----:B------:R-:W-:Y:S01]  /*9bf0*/  FADD.FTZ R148, R148, R185 ;  /* 0x000000b994947221 */ /* 0x000fe20000010000 */
[----:B------:R-:W-:Y:S02]  /*9c00*/  MOV R185, RZ ;  /* 0x000000ff00b97202 */ /* 0x000fe40000000f00 */
[----:B------:R-:W-:Y:S05]  /*9c10*/  @!P1 BRA `(.L_x_13478) ;  /* 0x0000000000289947 */ /* 0x000fea0003800000 */
[----:B------:R-:W-:Y:S01]  /*9c20*/  MOV R185, UR20 ;  /* 0x0000001400b97c02 */ /* 0x000fe20008000f00 */
[----:B0-----:R-:W-:Y:S01]  /*9c30*/  HADD2.F32 R186, -RZ, R64.H0_H0 ;  /* 0x20000040ffba7230 */ /* 0x001fe20000004100 */
        /* <DEDUP_REMOVED lines=8> */
.L_x_13478:
[----:B------:R-:W-:Y:S05]  /*9cc0*/  BSYNC.RECONVERGENT B0 ;  /* 0x0000000000007941 */ /* 0x000fea0003800200 */
.L_x_13477:
[----:B------:R-:W-:-:S04]  /*9cd0*/  F2FP.F16.F32.PACK_AB R185, RZ, R185 ;  /* 0x000000b9ffb9723e */ /* 0x000fc800000000ff */
[----:B0-----:R-:W-:-:S07]  /*9ce0*/  PRMT R168, R185, 0x7610, R168 ;  /* 0x00007610b9a87816 */ /* 0x001fce00000000a8 */
.L_x_13474:
[----:B------:R-:W-:Y:S05]  /*9cf0*/  BRA.U !UP3, `(.L_x_13479) ;  /* 0x000000010b807547 */ /* 0x000fea000b800000 */
[----:B------:R-:W-:Y:S01]  /*9d00*/  LOP3.LUT P1, RZ, R210, 0xff00, RZ, 0xc0, !PT ;  /* 0x0000ff00d2ff7812 */ /* 0x000fe2000782c0ff */
[----:B------:R-:W-:Y:S01]  /*9d10*/  BSSY.RECONVERGENT B0, `(.L_x_13480) ;  /* 0x000000d000007945 */ /* 0x000fe20003800200 */
[----:B-1----:R-:W-:-:S11]  /*9d20*/  HFMA2 R185, -RZ, RZ, 0, 0 ;  /* 0x00000000ffb97431 */ /* 0x002fd600000001ff */
[----:B------:R-:W-:Y:S05]  /*9d30*/  @!P1 BRA `(.L_x_13481) ;  /* 0x0000000000289947 */ /* 0x000fea0003800000 */
[----:B------:R-:W-:Y:S01]  /*9d40*/  MOV R185, UR20 ;  /* 0x0000001400b97c02 */ /* 0x000fe20008000f00 */
[----:B0----5:R-:W-:Y:S01]  /*9d50*/  HADD2.F32 R186, -RZ, R164.H1_H1 ;  /* 0x300000a4ffba7230 */ /* 0x021fe20000004100 */
        /* <DEDUP_REMOVED lines=8> */
.L_x_13481:
[----:B------:R-:W-:Y:S05]  /*9de0*/  BSYNC.RECONVERGENT B0 ;  /* 0x0000000000007941 */ /* 0x000fea0003800200 */
.L_x_13480:
[----:B------:R-:W-:Y:S01]  /*9df0*/  BSSY.RECONVERGENT B0, `(.L_x_13482) ;  /* 0x000000e000007945 */ /* 0x000fe20003800200 */
[----:B------:R-:W-:Y:S01]  /*9e00*/  FADD.FTZ R149, R149, R185 ;  /* 0x000000b995957221 */ /* 0x000fe20000010000 */
[----:B------:R-:W-:Y:S02]  /*9e10*/  MOV R185, RZ ;  /* 0x000000ff00b97202 */ /* 0x000fe40000000f00 */
[----:B------:R-:W-:Y:S05]  /*9e20*/  @!P1 BRA `(.L_x_13483) ;  /* 0x0000000000289947 */ /* 0x000fea0003800000 */
[----:B------:R-:W-:Y:S01]  /*9e30*/  MOV R185, UR20 ;  /* 0x0000001400b97c02 */ /* 0x000fe20008000f00 */
[----:B0-----:R-:W-:Y:S01]  /*9e40*/  HADD2.F32 R186, -RZ, R64.H1_H1 ;  /* 0x30000040ffba7230 */ /* 0x001fe20000004100 */
        /* <DEDUP_REMOVED lines=8> */
.L_x_13483:
[----:B------:R-:W-:Y:S05]  /*9ed0*/  BSYNC.RECONVERGENT B0 ;  /* 0x0000000000007941 */ /* 0x000fea0003800200 */
.L_x_13482:
[----:B------:R-:W-:-:S04]  /*9ee0*/  F2FP.F16.F32.PACK_AB R185, RZ, R185 ;  /* 0x000000b9ffb9723e */ /* 0x000fc800000000ff */
[----:B0-----:R-:W-:-:S07]  /*9ef0*/  PRMT R168, R168, 0x5410, R185 ;  /* 0x00005410a8a87816 */ /* 0x001fce00000000b9 */
.L_x_13479:
        /* <DEDUP_REMOVED lines=15> */
.L_x_13486:
[----:B------:R-:W-:Y:S05]  /*9ff0*/  BSYNC.RECONVERGENT B0 ;  /* 0x0000000000007941 */ /* 0x000fea0003800200 */
.L_x_13485:
        /* <DEDUP_REMOVED lines=14> */
.L_x_13488:
[----:B------:R-:W-:Y:S05]  /*a0e0*/  BSYNC.RECONVERGENT B0 ;  /* 0x0000000000007941 */ /* 0x000fea0003800200 */
.L_x_13487:
[----:B------:R-:W-:-:S04]  /*a0f0*/  F2FP.F16.F32.PACK_AB R185, RZ, R185 ;  /* 0x000000b9ffb9723e */ /* 0x000fc800000000ff */
[----:B0-----:R-:W-:-:S07]  /*a100*/  PRMT R169, R185, 0x7610, R169 ;  /* 0x00007610b9a97816 */ /* 0x001fce00000000a9 */
.L_x_13484:
        /* <DEDUP_REMOVED lines=15> */
.L_x_13491:
[----:B------:R-:W-:Y:S05]  /*a200*/  BSYNC.RECONVERGENT B0 ;  /* 0x0000000000007941 */ /* 0x000fea0003800200 */
.L_x_13490:
        /* <DEDUP_REMOVED lines=14> */
.L_x_13493:
[----:B------:R-:W-:Y:S05]  /*a2f0*/  BSYNC.RECONVERGENT B0 ;  /* 0x0000000000007941 */ /* 0x000fea0003800200 */
.L_x_13492:
[----:B------:R-:W-:-:S04]  /*a300*/  F2FP.F16.F32.PACK_AB R185, RZ, R185 ;  /* 0x000000b9ffb9723e */ /* 0x000fc800000000ff */
[----:B0-----:R-:W-:-:S07]  /*a310*/  PRMT R169, R169, 0x5410, R185 ;  /* 0x00005410a9a97816 */ /* 0x001fce00000000b9 */
.L_x_13489:
        /* <DEDUP_REMOVED lines=15> */
.L_x_13496:
[----:B------:R-:W-:Y:S05]  /*a410*/  BSYNC.RECONVERGENT B0 ;  /* 0x0000000000007941 */ /* 0x000fea0003800200 */
.L_x_13495:
        /* <DEDUP_REMOVED lines=14> */
.L_x_13498:
[----:B------:R-:W-:Y:S05]  /*a500*/  BSYNC.RECONVERGENT B0 ;  /* 0x0000000000007941 */ /* 0x000fea0003800200 */
.L_x_13497:
[----:B------:R-:W-:-:S04]  /*a510*/  F2FP.F16.F32.PACK_AB R185, RZ, R185 ;  /* 0x000000b9ffb9723e */ /* 0x000fc800000000ff */
[----:B0-----:R-:W-:-:S07]  /*a520*/  PRMT R170, R185, 0x7610, R170 ;  /* 0x00007610b9aa7816 */ /* 0x001fce00000000aa */
.L_x_13494:
        /* <DEDUP_REMOVED lines=15> */
.L_x_13501:
[----:B------:R-:W-:Y:S05]  /*a620*/  BSYNC.RECONVERGENT B0 ;  /* 0x0000000000007941 */ /* 0x000fea0003800200 */
.L_x_13500:
        /* <DEDUP_REMOVED lines=14> */
.L_x_13503:
[----:B------:R-:W-:Y:S05]  /*a710*/  BSYNC.RECONVERGENT B0 ;  /* 0x0000000000007941 */ /* 0x000fea0003800200 */
.L_x_13502:
[----:B------:R-:W-:-:S04]  /*a720*/  F2FP.F16.F32.PACK_AB R185, RZ, R185 ;  /* 0x000000b9ffb9723e */ /* 0x000fc800000000ff */
[----:B0-----:R-:W-:-:S07]  /*a730*/  PRMT R170, R170, 0x5410, R185 ;  /* 0x00005410aaaa7816 */ /* 0x001fce00000000b9 */
.L_x_13499:
        /* <DEDUP_REMOVED lines=15> */
.L_x_13506:
[----:B------:R-:W-:Y:S05]  /*a830*/  BSYNC.RECONVERGENT B0 ;  /* 0x0000000000007941 */ /* 0x000fea0003800200 */
.L_x_13505:
        /* <DEDUP_REMOVED lines=14> */
.L_x_13508:
[----:B------:R-:W-:Y:S05]  /*a920*/  BSYNC.RECONVERGENT B0 ;  /* 0x0000000000007941 */ /* 0x000fea0003800200 */
.L_x_13507:
[----:B------:R-:W-:-:S04]  /*a930*/  F2FP.F16.F32.PACK_AB R185, RZ, R185 ;  /* 0x000000b9ffb9723e */ /* 0x000fc800000000ff */
[----:B0-----:R-:W-:-:S07]  /*a940*/  PRMT R171, R185, 0x7610, R171 ;  /* 0x00007610b9ab7816 */ /* 0x001fce00000000ab */
.L_x_13504:
[----:B------:R-:W-:Y:S05]  /*a950*/  BRA.U !UP3, `(.L_x_13430) ;  /* 0x000000010b847547 */ /* 0x000fea000b800000 */
[----:B------:R-:W-:Y:S01]  /*a960*/  ISETP.GE.U32.AND P1, PT, R210, RZ, PT ;  /* 0x000000ffd200720c */ /* 0x000fe20003f26070 */
[----:B------:R-:W-:Y:S01]  /*a970*/  BSSY.RECONVERGENT B0, `(.L_x_13509) ;  /* 0x000000e000007945 */ /* 0x000fe20003800200 */
[----:B-1----:R-:W-:Y:S02]  /*a980*/  HFMA2 R185, -RZ, RZ, 0, 0 ;  /* 0x00000000ffb97431 */ /* 0x002fe400000001ff */
[----:B------:R-:W-:-:S13]  /*a990*/  ISETP.GE.U32.AND.EX P1, PT, R211, 0x1000000, PT, P1 ;  /* 0x01000000d300780c */ /* 0x000fda0003f26110 */
        /* <DEDUP_REMOVED lines=11> */
.L_x_13510:
[----:B------:R-:W-:Y:S05]  /*aa50*/  BSYNC.RECONVERGENT B0 ;  /* 0x0000000000007941 */ /* 0x000fea0003800200 */
.L_x_13509:
        /* <DEDUP_REMOVED lines=14> */
.L_x_13512:
[----:B------:R-:W-:Y:S05]  /*ab40*/  BSYNC.RECONVERGENT B0 ;  /* 0x0000000000007941 */ /* 0x000fea0003800200 */
.L_x_13511:
[----:B------:R-:W-:-:S04]  /*ab50*/  F2FP.F16.F32.PACK_AB R185, RZ, R185 ;  /* 0x000000b9ffb9723e */ /* 0x000fc800000000ff */
[----:B0-----:R-:W-:-:S07]  /*ab60*/  PRMT R171, R171, 0x5410, R185 ;  /* 0x00005410abab7816 */ /* 0x001fce00000000b9 */
.L_x_13430:
[----:B0-----:R-:W0:Y:S01]  /*ab70*/  @P0 LDC.64 R186, c[0x0][0x478] ;  /* 0x00011e00ffba0b82 */ /* 0x001e220000000a00 */
[----:B------:R-:W-:Y:S01]  /*ab80*/  PLOP3.LUT P1, PT, PT, PT, UP3, 0x80, 0x8 ;  /* 0x000000000008781c */ /* 0x000fe20003f2f038 */
[----:B------:R-:W2:Y:S01]  /*ab90*/  @UP3 LDCU.64 UR10, c[0x0][0x468] ;  /* 0x00008d00ff0a37ac */ /* 0x000ea20008000a00 */
[----:B-1----:R-:W-:-:S05]  /*aba0*/  @P0 IADD3 R185, PT, PT, R212, 0x80, RZ ;  /* 0x00000080d4b90810 */ /* 0x002fca0007ffe0ff */
[----:B0-----:R-:W-:-:S05]  /*abb0*/  @P0 IMAD.WIDE.U32 R186, R185, 0x20, R186 ;  /* 0x00000020b9ba0825 */ /* 0x001fca00078e00ba */
[----:B------:R-:W-:Y:S04]  /*abc0*/  @P0 STG.E.128 desc[UR22][R186.64], R172 ;  /* 0x000000acba000986 */ /* 0x000fe8000c101d16 */
[----:B------:R0:W-:Y:S02]  /*abd0*/  @P0 STG.E.128 desc[UR22][R186.64+0x10], R176 ;  /* 0x000010b0ba000986 */ /* 0x0001e4000c101d16 */
[----:B0-----:R-:W-:Y:S02]  /*abe0*/  MOV R187, 0x10 ;  /* 0x0000001000bb7802 */ /* 0x001fe40000000f00 */
[----:B------:R-:W-:-:S05]  /*abf0*/  @P1 IADD3 R186, PT, PT, R184, 0x80, RZ ;  /* 0x00000080b8ba1810 */ /* 0x000fca0007ffe0ff */
[----:B--2---:R-:W-:-:S05]  /*ac00*/  @P1 IMAD.WIDE.U32 R186, R186, R187, UR10 ;  /* 0x0000000ababa1e25 */ /* 0x004fca000f8e00bb */
[----:B------:R0:W-:Y:S01]  /*ac10*/  @P1 STG.E.128 desc[UR22][R186.64], R168 ;  /* 0x000000a8ba001986 */ /* 0x0001e2000c101d16 */
[----:B------:R-:W-:Y:S05]  /*ac20*/  BRA.U !UP3, `(.L_x_13513) ;  /* 0x000000010b107547 */ /* 0x000fea000b800000 */
[----:B-----5:R-:W1:Y:S01]  /*ac30*/  LDC.64 R166, c[0x0][0x390] ;  /* 0x0000e400ffa67b82 */ /* 0x020e620000000a00 */
[----:B------:R-:W-:-:S05]  /*ac40*/  IADD3 R164, PT, PT, R184, 0x100, RZ ;  /* 0x00000100b8a47810 */ /* 0x000fca0007ffe0ff */
[----:B-1----:R-:W-:-:S06]  /*ac50*/  IMAD.WIDE.U32 R164, R164, 0x10, R166 ;  /* 0x00000010a4a47825 */ /* 0x002fcc00078e00a6 */
[----:B------:R-:W5:Y:S02]  /*ac60*/  LDG.E.128 R164, desc[UR22][R164.64] ;  /* 0x00000016a4a47981 */ /* 0x000f64000c1e1d00 */
.L_x_13513:
        /* <DEDUP_REMOVED lines=25> */
.L_x_13516:
        /* <DEDUP_REMOVED lines=22> */
.L_x_13517:
        /* <DEDUP_REMOVED lines=22> */
.L_x_13518:
        /* <DEDUP_REMOVED lines=22> */
.L_x_13519:
        /* <DEDUP_REMOVED lines=22> */
.L_x_13520:
        /* <DEDUP_REMOVED lines=22> */
.L_x_13521:
        /* <DEDUP_REMOVED lines=22> */
.L_x_13522:
        /* <DEDUP_REMOVED lines=23> */
.L_x_13515:
[----:B------:R-:W-:Y:S05]  /*b7b0*/  BRA.U !UP3, `(.L_x_13524) ;  /* 0x000000010b487547 */ /* 0x000fea000b800000 */
[----:B------:R-:W-:Y:S02]  /*b7c0*/  PLOP3.LUT P2, PT, PT, PT, UP2, 0x80, 0x8 ;  /* 0x000000000008781c */ /* 0x000fe40003f4f028 */
[----:B------:R-:W-:Y:S02]  /*b7d0*/  MOV R185, UR20 ;  /* 0x0000001400b97c02 */ /* 0x000fe40008000f00 */
[----:B------:R-:W-:Y:S02]  /*b7e0*/  LOP3.LUT P1, RZ, R208, 0xff, RZ, 0xc0, !PT ;  /* 0x000000ffd0ff7812 */ /* 0x000fe4000782c0ff */
[----:B0-----:R-:W-:-:S07]  /*b7f0*/  MOV R186, R40 ;  /* 0x0000002800ba7202 */ /* 0x001fce0000000f00 */
[----:B------:R-:W-:-:S04]  /*b800*/  @P2 FFMA.FTZ R185, R199, R185, UR32 ;  /* 0x00000020c7b92e23 */ /* 0x000fc800080100b9 */
[----:B------:R-:W-:Y:S01]  /*b810*/  @P2 FADD.FTZ R185, R183, -R185 ;  /* 0x800000b9b7b92221 */ /* 0x000fe20000010000 */
[----:B-----5:R-:W-:-:S03]  /*b820*/  @P1 HADD2.F32 R187, -RZ, R164.H0_H0 ;  /* 0x200000a4ffbb1230 */ /* 0x020fc60000004100 */
        /* <DEDUP_REMOVED lines=11> */
.L_x_13524:
[----:B------:R-:W-:Y:S05]  /*b8e0*/  BRA.U !UP3, `(.L_x_13525) ;  /* 0x000000010b487547 */ /* 0x000fea000b800000 */
[----:B------:R-:W-:Y:S02]  /*b8f0*/  PLOP3.LUT P2, PT, PT, PT, UP2, 0x80, 0x8 ;  /* 0x000000000008781c */ /* 0x000fe40003f4f028 */
[----:B------:R-:W-:Y:S02]  /*b900*/  MOV R185, UR20 ;  /* 0x0000001400b97c02 */ /* 0x000fe40008000f00 */
[----:B------:R-:W-:Y:S02]  /*b910*/  LOP3.LUT P1, RZ, R208, 0xff00, RZ, 0xc0, !PT ;  /* 0x0000ff00d0ff7812 */ /* 0x000fe4000782c0ff */
[----:B0-----:R-:W-:-:S07]  /*b920*/  MOV R186, R41 ;  /* 0x0000002900ba7202 */ /* 0x001fce0000000f00 */
[----:B------:R-:W-:-:S04]  /*b930*/  @P2 FFMA.FTZ R185, R216, R185, UR32 ;  /* 0x00000020d8b92e23 */ /* 0x000fc800080100b9 */
[----:B------:R-:W-:Y:S01]  /*b940*/  @P2 FADD.FTZ R185, R215, -R185 ;  /* 0x800000b9d7b92221 */ /* 0x000fe20000010000 */
[----:B-----5:R-:W-:-:S03]  /*b950*/  @P1 HADD2.F32 R187, -RZ, R164.H1_H1 ;  /* 0x300000a4ffbb1230 */ /* 0x020fc60000004100 */
[----:B------:R-:W-:-:S04]  /*b960*/  @P2 FFMA.FTZ R186, R185, UR30, R41 ;  /* 0x0000001eb9ba2c23 */ /* 0x000fc80008010029 */
        /* <DEDUP_REMOVED lines=10> */
.L_x_13525:
        /* <DEDUP_REMOVED lines=19> */
.L_x_13526:
        /* <DEDUP_REMOVED lines=19> */
.L_x_13527:
        /* <DEDUP_REMOVED lines=19> */
.L_x_13528:
        /* <DEDUP_REMOVED lines=19> */
.L_x_13529:
        /* <DEDUP_REMOVED lines=19> */
.L_x_13530:
[----:B------:R-:W-:Y:S05]  /*c000*/  BRA.U !UP3, `(.L_x_13523) ;  /* 0x000000250b087547 */ /* 0x000fea000b800000 */
[----:B------:R-:W-:Y:S02]  /*c010*/  PLOP3.LUT P2, PT, PT, PT, UP2, 0x80, 0x8 ;  /* 0x000000000008781c */ /* 0x000fe40003f4f028 */
[----:B------:R-:W-:Y:S02]  /*c020*/  MOV R185, UR20 ;  /* 0x0000001400b97c02 */ /* 0x000fe40008000f00 */
        /* <DEDUP_REMOVED lines=18> */
.L_x_13514:
        /* <DEDUP_REMOVED lines=16> */
.L_x_13534:
[----:B------:R-:W-:Y:S05]  /*c250*/  BSYNC.RECONVERGENT B0 ;  /* 0x0000000000007941 */ /* 0x000fea0003800200 */
.L_x_13533:
        /* <DEDUP_REMOVED lines=14> */
.L_x_13536:
[----:B------:R-:W-:Y:S05]  /*c340*/  BSYNC.RECONVERGENT B0 ;  /* 0x0000000000007941 */ /* 0x000fea0003800200 */
.L_x_13535:
[----:B------:R-:W-:-:S04]  /*c350*/  F2FP.F16.F32.PACK_AB R172, RZ, R172 ;  /* 0x000000acffac723e */ /* 0x000fc800000000ff */
[----:B0-----:R-:W-:-:S07]  /*c360*/  PRMT R168, R172, 0x7610, R168 ;  /* 0x00007610aca87816 */ /* 0x001fce00000000a8 */
.L_x_13532:
        /* <DEDUP_REMOVED lines=15> */
.L_x_13539:
[----:B------:R-:W-:Y:S05]  /*c460*/  BSYNC.RECONVERGENT B0 ;  /* 0x0000000000007941 */ /* 0x000fea0003800200 */
.L_x_13538:
        /* <DEDUP_REMOVED lines=14> */
.L_x_13541:
[----:B------:R-:W-:Y:S05]  /*c550*/  BSYNC.RECONVERGENT B0 ;  /* 0x0000000000007941 */ /* 0x000fea0003800200 */
.L_x_13540:
[----:B------:R-:W-:-:S04]  /*c560*/  F2FP.F16.F32.PACK_AB R172, RZ, R172 ;  /* 0x000000acffac723e */ /* 0x000fc800000000ff */
[----:B0-----:R-:W-:-:S07]  /*c570*/  PRMT R168, R168, 0x5410, R172 ;  /* 0x00005410a8a87816 */ /* 0x001fce00000000ac */
.L_x_13537:
        /* <DEDUP_REMOVED lines=15> */
.L_x_13544:
[----:B------:R-:W-:Y:S05]  /*c670*/  BSYNC.RECONVERGENT B0 ;  /* 0x0000000000007941 */ /* 0x000fea0003800200 */
.L_x_13543:
        /* <DEDUP_REMOVED lines=14> */
.L_x_13546:
[----:B------:R-:W-:Y:S05]  /*c760*/  BSYNC.RECONVERGENT B0 ;  /* 0x0000000000007941 */ /* 0x000fea0003800200 */
.L_x_13545:
[----:B------:R-:W-:-:S04]  /*c770*/  F2FP.F16.F32.PACK_AB R172, RZ, R172 ;  /* 0x000000acffac723e */ /* 0x000fc800000000ff */
[----:B0-----:R-:W-:-:S07]  /*c780*/  PRMT R169, R172, 0x7610, R169 ;  /* 0x00007610aca97816 */ /* 0x001fce00000000a9 */
.L_x_13542:
        /* <DEDUP_REMOVED lines=15> */
.L_x_13549:
[----:B------:R-:W-:Y:S05]  /*c880*/  BSYNC.RECONVERGENT B0 ;  /* 0x0000000000007941 */ /* 0x000fea0003800200 */
.L_x_13548:
        /* <DEDUP_REMOVED lines=14> */
.L_x_13551:
[----:B------:R-:W-:Y:S05]  /*c970*/  BSYNC.RECONVERGENT B0 ;  /* 0x0000000000007941 */ /* 0x000fea0003800200 */
.L_x_13550:
[----:B------:R-:W-:-:S04]  /*c980*/  F2FP.F16.F32.PACK_AB R172, RZ, R172 ;  /* 0x000000acffac723e */ /* 0x000fc800000000ff */
[----:B0-----:R-:W-:-:S07]  /*c990*/  PRMT R169, R169, 0x5410, R172 ;  /* 0x00005410a9a97816 */ /* 0x001fce00000000ac */
.L_x_13547:
        /* <DEDUP_REMOVED lines=15> */
.L_x_13554:
[----:B------:R-:W-:Y:S05]  /*ca90*/  BSYNC.RECONVERGENT B0 ;  /* 0x0000000000007941 */ /* 0x000fea0003800200 */
.L_x_13553:
        /* <DEDUP_REMOVED lines=14> */
.L_x_13556:
[----:B------:R-:W-:Y:S05]  /*cb80*/  BSYNC.RECONVERGENT B0 ;  /* 0x0000000000007941 */ /* 0x000fea0003800200 */
.L_x_13555:
[----:B------:R-:W-:-:S04]  /*cb90*/  F2FP.F16.F32.PACK_AB R172, RZ, R172 ;  /* 0x000000acffac723e */ /* 0x000fc800000000ff */
[----:B0-----:R-:W-:-:S07]  /*cba0*/  PRMT R170, R172, 0x7610, R170 ;  /* 0x00007610acaa7816 */ /* 0x001fce00000000aa */
.L_x_13552:
        /* <DEDUP_REMOVED lines=15> */
.L_x_13559:
[----:B------:R-:W-:Y:S05]  /*cca0*/  BSYNC.RECONVERGENT B0 ;  /* 0x0000000000007941 */ /* 0x000fea0003800200 */
.L_x_13558:
        /* <DEDUP_REMOVED lines=14> */
.L_x_13561:
[----:B------:R-:W-:Y:S05]  /*cd90*/  BSYNC.RECONVERGENT B0 ;  /* 0x0000000000007941 */ /* 0x000fea0003800200 */
.L_x_13560:
[----:B------:R-:W-:-:S04]  /*cda0*/  F2FP.F16.F32.PACK_AB R172, RZ, R172 ;  /* 0x000000acffac723e */ /* 0x000fc800000000ff */
[----:B0-----:R-:W-:-:S07]  /*cdb0*/  PRMT R170, R170, 0x5410, R172 ;  /* 0x00005410aaaa7816 */ /* 0x001fce00000000ac */
.L_x_13557:
        /* <DEDUP_REMOVED lines=15> */
.L_x_13564:
[----:B------:R-:W-:Y:S05]  /*ceb0*/  BSYNC.RECONVERGENT B0 ;  /* 0x0000000000007941 */ /* 0x000fea0003800200 */
.L_x_13563:
        /* <DEDUP_REMOVED lines=14> */
.L_x_13566:
[----:B------:R-:W-:Y:S05]  /*cfa0*/  BSYNC.RECONVERGENT B0 ;  /* 0x0000000000007941 */ /* 0x000fea0003800200 */
.L_x_13565:
[----:B------:R-:W-:-:S04]  /*cfb0*/  F2FP.F16.F32.PACK_AB R172, RZ, R172 ;  /* 0x000000acffac723e */ /* 0x000fc800000000ff */
[----:B0-----:R-:W-:-:S07]  /*cfc0*/  PRMT R171, R172, 0x7610, R171 ;  /* 0x00007610acab7816 */ /* 0x001fce00000000ab */
.L_x_13562:
        /* <DEDUP_REMOVED lines=31> */
[----:B------:R-:W-:Y:S02]  /*d1c0*/  FSEL R185, R173, RZ, P1 ;  /* 0x000000ffadb97208 */ /* 0x000fe40000800000 */
        /* <DEDUP_REMOVED lines=29> */
.L_x_13531:
[----:B------:R-:W-:Y:S05]  /*d3a0*/  BRA.U !UP3, `(.L_x_13567) ;  /* 0x000000010b807547 */ /* 0x000fea000b800000 */
[----:B------:R-:W-:Y:S01]  /*d3b0*/  LOP3.LUT P1, RZ, R208, 0xff, RZ, 0xc0, !PT ;  /* 0x000000ffd0ff7812 */ /* 0x000fe2000782c0ff */
[----:B------:R-:W-:Y:S01]  /*d3c0*/  BSSY.RECONVERGENT B0, `(.L_x_13568) ;  /* 0x000000d000007945 */ /* 0x000fe20003800200 */
[----:B------:R-:W-:-:S11]  /*d3d0*/  HFMA2 R185, -RZ, RZ, 0, 0 ;  /* 0x00000000ffb97431 */ /* 0x000fd600000001ff */
        /* <DEDUP_REMOVED lines=11> */
.L_x_13569:
[----:B------:R-:W-:Y:S05]  /*d490*/  BSYNC.RECONVERGENT B0 ;  /* 0x0000000000007941 */ /* 0x000fea0003800200 */
.L_x_13568:
        /* <DEDUP_REMOVED lines=14> */
.L_x_13571:
[----:B------:R-:W-:Y:S05]  /*d580*/  BSYNC.RECONVERGENT B0 ;  /* 0x0000000000007941 */ /* 0x000fea0003800200 */
.L_x_13570:
[----:B------:R-:W-:-:S04]  /*d590*/  F2FP.F16.F32.PACK_AB R185, RZ, R185 ;  /* 0x000000b9ffb9723e */ /* 0x000fc800000000ff */
[----:B0-----:R-:W-:-:S07]  /*d5a0*/  PRMT R168, R185, 0x7610, R168 ;  /* 0x00007610b9a87816 */ /* 0x001fce00000000a8 */
.L_x_13567:
[----:B------:R-:W-:Y:S05]  /*d5b0*/  BRA.U !UP3, `(.L_x_13572) ;  /* 0x000000010b807547 */ /* 0x000fea000b800000 */
[----:B------:R-:W-:Y:S01]  /*d5c0*/  LOP3.LUT P1, RZ, R208, 0xff00, RZ, 0xc0, !PT ;  /* 0x0000ff00d0ff7812 */ /* 0x000fe2000782c0ff */
[----:B------:R-:W-:Y:S01]  /*d5d0*/  BSSY.RECONVERGENT B0, `(.L_x_13573) ;  /* 0x000000d000007945 */ /* 0x000fe20003800200 */
[----:B------:R-:W-:-:S11]  /*d5e0*/  HFMA2 R185, -RZ, RZ, 0, 0 ;  /* 0x00000000ffb97431 */ /* 0x000fd600000001ff */
        /* <DEDUP_REMOVED lines=11> */
.L_x_13574:
[----:B------:R-:W-:Y:S05]  /*d6a0*/  BSYNC.RECONVERGENT B0 ;  /* 0x0000000000007941 */ /* 0x000fea0003800200 */
.L_x_13573:
        /* <DEDUP_REMOVED lines=14> */
.L_x_13576:
[----:B------:R-:W-:Y:S05]  /*d790*/  BSYNC.RECONVERGENT B0 ;  /* 0x0000000000007941 */ /* 0x000fea0003800200 */
.L_x_13575:
[----:B------:R-:W-:-:S04]  /*d7a0*/  F2FP.F16.F32.PACK_AB R185, RZ, R185 ;  /* 0x000000b9ffb9723e */ /* 0x000fc800000000ff */
[----:B0-----:R-:W-:-:S07]  /*d7b0*/  PRMT R168, R168, 0x5410, R185 ;  /* 0x00005410a8a87816 */ /* 0x001fce00000000b9 */
.L_x_13572:
        /* <DEDUP_REMOVED lines=15> */
.L_x_13579:
[----:B------:R-:W-:Y:S05]  /*d8b0*/  BSYNC.RECONVERGENT B0 ;  /* 0x0000000000007941 */ /* 0x000fea0003800200 */
.L_x_13578:
        /* <DEDUP_REMOVED lines=14> */
.L_x_13581:
[----:B------:R-:W-:Y:S05]  /*d9a0*/  BSYNC.RECONVERGENT B0 ;  /* 0x0000000000007941 */ /* 0x000fea0003800200 */
.L_x_13580:
[----:B------:R-:W-:-:S04]  /*d9b0*/  F2FP.F16.F32.PACK_AB R185, RZ, R185 ;  /* 0x000000b9ffb9723e */ /* 0x000fc800000000ff */
[----:B0-----:R-:W-:-:S07]  /*d9c0*/  PRMT R169, R185, 0x7610, R169 ;  /* 0x00007610b9a97816 */ /* 0x001fce00000000a9 */
.L_x_13577:
        /* <DEDUP_REMOVED lines=15> */
.L_x_13584:
[----:B------:R-:W-:Y:S05]  /*dac0*/  BSYNC.RECONVERGENT B0 ;  /* 0x0000000000007941 */ /* 0x000fea0003800200 */
.L_x_13583:
        /* <DEDUP_REMOVED lines=14> */
.L_x_13586:
[----:B------:R-:W-:Y:S05]  /*dbb0*/  BSYNC.RECONVERGENT B0 ;  /* 0x0000000000007941 */ /* 0x000fea0003800200 */
.L_x_13585:
[----:B------:R-:W-:-:S04]  /*dbc0*/  F2FP.F16.F32.PACK_AB R185, RZ, R185 ;  /* 0x000000b9ffb9723e */ /* 0x000fc800000000ff */
[----:B0-----:R-:W-:-:S07]  /*dbd0*/  PRMT R169, R169, 0x5410, R185 ;  /* 0x00005410a9a97816 */ /* 0x001fce00000000b9 */
.L_x_13582:
        /* <DEDUP_REMOVED lines=15> */
.L_x_13589:
[----:B------:R-:W-:Y:S05]  /*dcd0*/  BSYNC.RECONVERGENT B0 ;  /* 0x0000000000007941 */ /* 0x000fea0003800200 */
.L_x_13588:
        /* <DEDUP_REMOVED lines=14> */
.L_x_13591:
[----:B------:R-:W-:Y:S05]  /*ddc0*/  BSYNC.RECONVERGENT B0 ;  /* 0x0000000000007941 */ /* 0x000fea0003800200 */
.L_x_13590:
[----:B------:R-:W-:-:S04]  /*ddd0*/  F2FP.F16.F32.PACK_AB R185, RZ, R185 ;  /* 0x000000b9ffb9723e */ /* 0x000fc800000000ff */
[----:B0-----:R-:W-:-:S07]  /*dde0*/  PRMT R170, R185, 0x7610, R170 ;  /* 0x00007610b9aa7816 */ /* 0x001fce00000000aa */
.L_x_13587:
        /* <DEDUP_REMOVED lines=15> */
.L_x_13594:
[----:B------:R-:W-:Y:S05]  /*dee0*/  BSYNC.RECONVERGENT B0 ;  /* 0x0000000000007941 */ /* 0x000fea0003800200 */
.L_x_13593:
        /* <DEDUP_REMOVED lines=14> */
.L_x_13596:
[----:B------:R-:W-:Y:S05]  /*dfd0*/  BSYNC.RECONVERGENT B0 ;  /* 0x0000000000007941 */ /* 0x000fea0003800200 */
.L_x_13595:
[----:B------:R-:W-:-:S04]  /*dfe0*/  F2FP.F16.F32.PACK_AB R185, RZ, R185 ;  /* 0x000000b9ffb9723e */ /* 0x000fc800000000ff */
[----:B0-----:R-:W-:-:S07]  /*dff0*/  PRMT R170, R170, 0x5410, R185 ;  /* 0x00005410aaaa7816 */ /* 0x001fce00000000b9 */
.L_x_13592:
        /* <DEDUP_REMOVED lines=15> */
.L_x_13599:
[----:B------:R-:W-:Y:S05]  /*e0f0*/  BSYNC.RECONVERGENT B0 ;  /* 0x0000000000007941 */ /* 0x000fea0003800200 */
.L_x_13598:
        /* <DEDUP_REMOVED lines=14> */
.L_x_13601:
[----:B------:R-:W-:Y:S05]  /*e1e0*/  BSYNC.RECONVERGENT B0 ;  /* 0x0000000000007941 */ /* 0x000fea0003800200 */
.L_x_13600:
[----:B------:R-:W-:-:S04]  /*e1f0*/  F2FP.F16.F32.PACK_AB R185, RZ, R185 ;  /* 0x000000b9ffb9723e */ /* 0x000fc800000000ff */
[----:B0-----:R-:W-:-:S07]  /*e200*/  PRMT R171, R185, 0x7610, R171 ;  /* 0x00007610b9ab7816 */ /* 0x001fce00000000ab */
.L_x_13597:
[----:B------:R-:W-:Y:S05]  /*e210*/  BRA.U !UP3, `(.L_x_13523) ;  /* 0x000000010b847547 */ /* 0x000fea000b800000 */
[----:B------:R-:W-:Y:S01]  /*e220*/  ISETP.GE.U32.AND P1, PT, R208, RZ, PT ;  /* 0x000000ffd000720c */ /* 0x000fe20003f26070 */
[----:B------:R-:W-:Y:S01]  /*e230*/  BSSY.RECONVERGENT B0, `(.L_x_13602) ;  /* 0x000000e000007945 */ /* 0x000fe20003800200 */
[----:B------:R-:W-:Y:S02]  /*e240*/  HFMA2 R185, -RZ, RZ, 0, 0 ;  /* 0x00000000ffb97431 */ /* 0x000fe400000001ff */
        /* <DEDUP_REMOVED lines=12> */
.L_x_13603:
[----:B------:R-:W-:Y:S05]  /*e310*/  BSYNC.RECONVERGENT B0 ;  /* 0x0000000000007941 */ /* 0x000fea0003800200 */
.L_x_13602:
        /* <DEDUP_REMOVED lines=14> */
.L_x_13605:
[----:B------:R-:W-:Y:S05]  /*e400*/  BSYNC.RECONVERGENT B0 ;  /* 0x0000000000007941 */ /* 0x000fea0003800200 */
.L_x_13604:
[----:B------:R-:W-:-:S04]  /*e410*/  F2FP.F16.F32.PACK_AB R185, RZ, R185 ;  /* 0x000000b9ffb9723e */ /* 0x000fc800000000ff */
[----:B0-----:R-:W-:-:S07]  /*e420*/  PRMT R171, R171, 0x5410, R185 ;  /* 0x00005410abab7816 */ /* 0x001fce00000000b9 */
.L_x_13523:
        /* <DEDUP_REMOVED lines=16> */
.L_x_13606:
        /* <DEDUP_REMOVED lines=25> */
.L_x_13609:
        /* <DEDUP_REMOVED lines=22> */
.L_x_13610:
        /* <DEDUP_REMOVED lines=22> */
.L_x_13611:
        /* <DEDUP_REMOVED lines=22> */
.L_x_13612:
        /* <DEDUP_REMOVED lines=22> */
.L_x_13613:
        /* <DEDUP_REMOVED lines=22> */
.L_x_13614:
        /* <DEDUP_REMOVED lines=22> */
.L_x_13615:
        /* <DEDUP_REMOVED lines=23> */
.L_x_13608:
        /* <DEDUP_REMOVED lines=19> */
.L_x_13617:
        /* <DEDUP_REMOVED lines=19> */
.L_x_13618:
        /* <DEDUP_REMOVED lines=19> */
.L_x_13619:
        /* <DEDUP_REMOVED lines=19> */
.L_x_13620:
        /* <DEDUP_REMOVED lines=19> */
.L_x_13621:
        /* <DEDUP_REMOVED lines=19> */
.L_x_13622:
        /* <DEDUP_REMOVED lines=19> */
.L_x_13623:
        /* <DEDUP_REMOVED lines=21> */
.L_x_13607:
        /* <DEDUP_REMOVED lines=16> */
.L_x_13627:
[----:B------:R-:W-:Y:S05]  /*fb10*/  BSYNC.RECONVERGENT B0 ;  /* 0x0000000000007941 */ /* 0x000fea0003800200 */
.L_x_13626:
        /* <DEDUP_REMOVED lines=14> */
.L_x_13629:
[----:B------:R-:W-:Y:S05]  /*fc00*/  BSYNC.RECONVERGENT B0 ;  /* 0x0000000000007941 */ /* 0x000fea0003800200 */
.L_x_13628:
[----:B------:R-:W-:-:S04]  /*fc10*/  F2FP.F16.F32.PACK_AB R172, RZ, R172 ;  /* 0x000000acffac723e */ /* 0x000fc800000000ff */
[----:B0-----:R-:W-:-:S07]  /*fc20*/  PRMT R168, R172, 0x7610, R168 ;  /* 0x00007610aca87816 */ /* 0x001fce00000000a8 */
.L_x_13625:
        /* <DEDUP_REMOVED lines=15> */
.L_x_13632:
[----:B------:R-:W-:Y:S05]  /*fd20*/  BSYNC.RECONVERGENT B0 ;  /* 0x0000000000007941 */ /* 0x000fea0003800200 */
.L_x_13631:
        /* <DEDUP_REMOVED lines=14> */
.L_x_13634:
[----:B------:R-:W-:Y:S05]  /*fe10*/  BSYNC.RECONVERGENT B0 ;  /* 0x0000000000007941 */ /* 0x000fea0003800200 */
.L_x_13633:
[----:B------:R-:W-:-:S04]  /*fe20*/  F2FP.F16.F32.PACK_AB R172, RZ, R172 ;  /* 0x000000acffac723e */ /* 0x000fc800000000ff */
[----:B0-----:R-:W-:-:S07]  /*fe30*/  PRMT R168, R168, 0x5410, R172 ;  /* 0x00005410a8a87816 */ /* 0x001fce00000000ac */
.L_x_13630:
        /* <DEDUP_REMOVED lines=15> */
.L_x_13637:
[----:B------:R-:W-:Y:S05]  /*ff30*/  BSYNC.RECONVERGENT B0 ;  /* 0x0000000000007941 */ /* 0x000fea0003800200 */
.L_x_13636:
        /* <DEDUP_REMOVED lines=14> */
.L_x_13639:
[----:B------:R-:W-:Y:S05]  /*10020*/  BSYNC.RECONVERGENT B0 ;  /* 0x0000000000007941 */ /* 0x000fea0003800200 */
.L_x_13638:
[----:B------:R-:W-:-:S04]  /*10030*/  F2FP.F16.F32.PACK_AB R172, RZ, R172 ;  /* 0x000000acffac723e */ /* 0x000fc800000000ff */
[----:B0-----:R-:W-:-:S07]  /*10040*/  PRMT R169, R172, 0x7610, R169 ;  /* 0x00007610aca97816 */ /* 0x001fce00000000a9 */
.L_x_13635:
        /* <DEDUP_REMOVED lines=15> */
.L_x_13642:
[----:B------:R-:W-:Y:S05]  /*10140*/  BSYNC.RECONVERGENT B0 ;  /* 0x0000000000007941 */ /* 0x000fea0003800200 */
.L_x_13641:
        /* <DEDUP_REMOVED lines=14> */
.L_x_13644:
[----:B------:R-:W-:Y:S05]  /*10230*/  BSYNC.RECONVERGENT B0 ;  /* 0x0000000000007941 */ /* 0x000fea0003800200 */
.L_x_13643:
[----:B------:R-:W-:-:S04]  /*10240*/  F2FP.F16.F32.PACK_AB R172, RZ, R172 ;  /* 0x000000acffac723e */ /* 0x000fc800000000ff */
[----:B0-----:R-:W-:-:S07]  /*10250*/  PRMT R169, R169, 0x5410, R172 ;  /* 0x00005410a9a97816 */ /* 0x001fce00000000ac */
.L_x_13640:
        /* <DEDUP_REMOVED lines=15> */
.L_x_13647:
[----:B------:R-:W-:Y:S05]  /*10350*/  BSYNC.RECONVERGENT B0 ;  /* 0x0000000000007941 */ /* 0x000fea0003800200 */
.L_x_13646:
        /* <DEDUP_REMOVED lines=14> */
.L_x_13649:
[----:B------:R-:W-:Y:S05]  /*10440*/  BSYNC.RECONVERGENT B0 ;  /* 0x0000000000007941 */ /* 0x000fea0003800200 */
.L_x_13648:
[----:B------:R-:W-:-:S04]  /*10450*/  F2FP.F16.F32.PACK_AB R172, RZ, R172 ;  /* 0x000000acffac723e */ /* 0x000fc800000000ff */
[----:B0-----:R-:W-:-:S07]  /*10460*/  PRMT R170, R172, 0x7610, R170 ;  /* 0x00007610acaa7816 */ /* 0x001fce00000000aa */
.L_x_13645:
        /* <DEDUP_REMOVED lines=15> */
.L_x_13652:
[----:B------:R-:W-:Y:S05]  /*10560*/  BSYNC.RECONVERGENT B0 ;  /* 0x0000000000007941 */ /* 0x000fea0003800200 */
.L_x_13651:
        /* <DEDUP_REMOVED lines=14> */
.L_x_13654:
[----:B------:R-:W-:Y:S05]  /*10650*/  BSYNC.RECONVERGENT B0 ;  /* 0x0000000000007941 */ /* 0x000fea0003800200 */
.L_x_13653:
[----:B------:R-:W-:-:S04]  /*10660*/  F2FP.F16.F32.PACK_AB R172, RZ, R172 ;  /* 0x000000acffac723e */ /* 0x000fc800000000ff */
[----:B0-----:R-:W-:-:S07]  /*10670*/  PRMT R170, R170, 0x5410, R172 ;  /* 0x00005410aaaa7816 */ /* 0x001fce00000000ac */
.L_x_13650:
        /* <DEDUP_REMOVED lines=15> */
.L_x_13657:
[----:B------:R-:W-:Y:S05]  /*10770*/  BSYNC.RECONVERGENT B0 ;  /* 0x0000000000007941 */ /* 0x000fea0003800200 */
.L_x_13656:
        /* <DEDUP_REMOVED lines=14> */
.L_x_13659:
[----:B------:R-:W-:Y:S05]  /*10860*/  BSYNC.RECONVERGENT B0 ;  /* 0x0000000000007941 */ /* 0x000fea0003800200 */
.L_x_13658:
[----:B------:R-:W-:-:S04]  /*10870*/  F2FP.F16.F32.PACK_AB R172, RZ, R172 ;  /* 0x000000acffac723e */ /* 0x000fc800000000ff */
[----:B0-----:R-:W-:-:S07]  /*10880*/  PRMT R171, R172, 0x7610, R171 ;  /* 0x00007610acab7816 */ /* 0x001fce00000000ab */
.L_x_13655:
        /* <DEDUP_REMOVED lines=61> */
.L_x_13624:
        /* <DEDUP_REMOVED lines=15> */
.L_x_13662:
[----:B------:R-:W-:Y:S05]  /*10d50*/  BSYNC.RECONVERGENT B0 ;  /* 0x0000000000007941 */ /* 0x000fea0003800200 */
.L_x_13661:
        /* <DEDUP_REMOVED lines=14> */
.L_x_13664:
[----:B------:R-:W-:Y:S05]  /*10e40*/  BSYNC.RECONVERGENT B0 ;  /* 0x0000000000007941 */ /* 0x000fea0003800200 */
.L_x_13663:
[----:B------:R-:W-:-:S04]  /*10e50*/  F2FP.F16.F32.PACK_AB R185, RZ, R185 ;  /* 0x000000b9ffb9723e */ /* 0x000fc800000000ff */
[----:B0-----:R-:W-:-:S07]  /*10e60*/  PRMT R168, R185, 0x7610, R168 ;  /* 0x00007610b9a87816 */ /* 0x001fce00000000a8 */
.L_x_13660:
        /* <DEDUP_REMOVED lines=15> */
.L_x_13667:
[----:B------:R-:W-:Y:S05]  /*10f60*/  BSYNC.RECONVERGENT B0 ;  /* 0x0000000000007941 */ /* 0x000fea0003800200 */
.L_x_13666:
        /* <DEDUP_REMOVED lines=14> */
.L_x_13669:
[----:B------:R-:W-:Y:S05]  /*11050*/  BSYNC.RECONVERGENT B0 ;  /* 0x0000000000007941 */ /* 0x000fea0003800200 */
.L_x_13668:
[----:B------:R-:W-:-:S04]  /*11060*/  F2FP.F16.F32.PACK_AB R185, RZ, R185 ;  /* 0x000000b9ffb9723e */ /* 0x000fc800000000ff */
[----:B0-----:R-:W-:-:S07]  /*11070*/  PRMT R168, R168, 0x5410, R185 ;  /* 0x00005410a8a87816 */ /* 0x001fce00000000b9 */
.L_x_13665:
        /* <DEDUP_REMOVED lines=15> */
.L_x_13672:
[----:B------:R-:W-:Y:S05]  /*11170*/  BSYNC.RECONVERGENT B0 ;  /* 0x0000000000007941 */ /* 0x000fea0003800200 */
.L_x_13671:
        /* <DEDUP_REMOVED lines=14> */
.L_x_13674:
[----:B------:R-:W-:Y:S05]  /*11260*/  BSYNC.RECONVERGENT B0 ;  /* 0x0000000000007941 */ /* 0x000fea0003800200 */
.L_x_13673:
[----:B------:R-:W-:-:S04]  /*11270*/  F2FP.F16.F32.PACK_AB R185, RZ, R185 ;  /* 0x000000b9ffb9723e */ /* 0x000fc800000000ff */
[----:B0-----:R-:W-:-:S07]  /*11280*/  PRMT R169, R185, 0x7610, R169 ;  /* 0x00007610b9a97816 */ /* 0x001fce00000000a9 */
.L_x_13670:
        /* <DEDUP_REMOVED lines=15> */
.L_x_13677:
[----:B------:R-:W-:Y:S05]  /*11380*/  BSYNC.RECONVERGENT B0 ;  /* 0x0000000000007941 */ /* 0x000fea0003800200 */
.L_x_13676:
        /* <DEDUP_REMOVED lines=14> */
.L_x_13679:
[----:B------:R-:W-:Y:S05]  /*11470*/  BSYNC.RECONVERGENT B0 ;  /* 0x0000000000007941 */ /* 0x000fea0003800200 */
.L_x_13678:
[----:B------:R-:W-:-:S04]  /*11480*/  F2FP.F16.F32.PACK_AB R185, RZ, R185 ;  /* 0x000000b9ffb9723e */ /* 0x000fc800000000ff */
[----:B0-----:R-:W-:-:S07]  /*11490*/  PRMT R169, R169, 0x5410, R185 ;  /* 0x00005410a9a97816 */ /* 0x001fce00000000b9 */
.L_x_13675:
        /* <DEDUP_REMOVED lines=15> */
.L_x_13682:
[----:B------:R-:W-:Y:S05]  /*11590*/  BSYNC.RECONVERGENT B0 ;  /* 0x0000000000007941 */ /* 0x000fea0003800200 */
.L_x_13681:
        /* <DEDUP_REMOVED lines=14> */
.L_x_13684:
[----:B------:R-:W-:Y:S05]  /*11680*/  BSYNC.RECONVERGENT B0 ;  /* 0x0000000000007941 */ /* 0x000fea0003800200 */
.L_x_13683:
[----:B------:R-:W-:-:S04]  /*11690*/  F2FP.F16.F32.PACK_AB R185, RZ, R185 ;  /* 0x000000b9ffb9723e */ /* 0x000fc800000000ff */
[----:B0-----:R-:W-:-:S07]  /*116a0*/  PRMT R170, R185, 0x7610, R170 ;  /* 0x00007610b9aa7816 */ /* 0x001fce00000000aa */
.L_x_13680:
        /* <DEDUP_REMOVED lines=15> */
.L_x_13687:
[----:B------:R-:W-:Y:S05]  /*117a0*/  BSYNC.RECONVERGENT B0 ;  /* 0x0000000000007941 */ /* 0x000fea0003800200 */
.L_x_13686:
        /* <DEDUP_REMOVED lines=14> */
.L_x_13689:
[----:B------:R-:W-:Y:S05]  /*11890*/  BSYNC.RECONVERGENT B0 ;  /* 0x0000000000007941 */ /* 0x000fea0003800200 */
.L_x_13688:
[----:B------:R-:W-:-:S04]  /*118a0*/  F2FP.F16.F32.PACK_AB R185, RZ, R185 ;  /* 0x000000b9ffb9723e */ /* 0x000fc800000000ff */
[----:B0-----:R-:W-:-:S07]  /*118b0*/  PRMT R170, R170, 0x5410, R185 ;  /* 0x00005410aaaa7816 */ /* 0x001fce00000000b9 */
.L_x_13685:
        /* <DEDUP_REMOVED lines=15> */
.L_x_13692:
[----:B------:R-:W-:Y:S05]  /*119b0*/  BSYNC.RECONVERGENT B0 ;  /* 0x0000000000007941 */ /* 0x000fea0003800200 */
.L_x_13691:
        /* <DEDUP_REMOVED lines=14> */
.L_x_13694:
[----:B------:R-:W-:Y:S05]  /*11aa0*/  BSYNC.RECONVERGENT B0 ;  /* 0x0000000000007941 */ /* 0x000fea0003800200 */
.L_x_13693:
[----:B------:R-:W-:-:S04]  /*11ab0*/  F2FP.F16.F32.PACK_AB R185, RZ, R185 ;  /* 0x000000b9ffb9723e */ /* 0x000fc800000000ff */
[----:B0-----:R-:W-:-:S07]  /*11ac0*/  PRMT R171, R185, 0x7610, R171 ;  /* 0x00007610b9ab7816 */ /* 0x001fce00000000ab */
.L_x_13690:
        /* <DEDUP_REMOVED lines=16> */
.L_x_13696:
[----:B------:R-:W-:Y:S05]  /*11bd0*/  BSYNC.RECONVERGENT B0 ;  /* 0x0000000000007941 */ /* 0x000fea0003800200 */
.L_x_13695:
        /* <DEDUP_REMOVED lines=14> */
.L_x_13698:
[----:B------:R-:W-:Y:S05]  /*11cc0*/  BSYNC.RECONVERGENT B0 ;  /* 0x0000000000007941 */ /* 0x000fea0003800200 */
.L_x_13697:
[----:B------:R-:W-:-:S04]  /*11cd0*/  F2FP.F16.F32.PACK_AB R185, RZ, R185 ;  /* 0x000000b9ffb9723e */ /* 0x000fc800000000ff */
[----:B0-----:R-:W-:-:S07]  /*11ce0*/  PRMT R171, R171, 0x5410, R185 ;  /* 0x00005410abab7816 */ /* 0x001fce00000000b9 */
.L_x_13616:
        /* <DEDUP_REMOVED lines=16> */
.L_x_13699:
        /* <DEDUP_REMOVED lines=11> */
[----:B-----5:R-:W-:Y:S02]  /*11ea0*/  @P2 HADD2.F32 R174, -RZ, R164.H0_H0 ;  /* 0x200000a4ffae2230 */ /* 0x020fe40000004100 */
        /* <DEDUP_REMOVED lines=13> */
.L_x_13702:
        /* <DEDUP_REMOVED lines=22> */
.L_x_13703:
        /* <DEDUP_REMOVED lines=22> */
.L_x_13704:
        /* <DEDUP_REMOVED lines=22> */
.L_x_13705:
        /* <DEDUP_REMOVED lines=22> */
.L_x_13706:
        /* <DEDUP_REMOVED lines=22> */
.L_x_13707:
        /* <DEDUP_REMOVED lines=22> */
.L_x_13708:
[----:B------:R-:W2:Y:S01]  /*127c0*/  LDL R173, [R1+0x4] ;  /* 0x0000040001ad7983 */ /* 0x000ea20000100800 */
[----:B------:R-:W-:Y:S02]  /*127d0*/  MOV R172, UR20 ;  /* 0x0000001400ac7c02 */ /* 0x000fe40008000f00 */
[----:B------:R-:W-:-:S03]  /*127e0*/  MOV R185, R23 ;  /* 0x0000001700b97202 */ /* 0x000fc60000000f00 */
        /* <DEDUP_REMOVED lines=21> */
.L_x_13701:
[----:B------:R-:W-:Y:S05]  /*12940*/  BRA.U !UP3, `(.L_x_13710) ;  /* 0x000000010b487547 */ /* 0x000fea000b800000 */
[----:B------:R-:W-:Y:S02]  /*12950*/  PLOP3.LUT P2, PT, PT, PT, UP2, 0x80, 0x8 ;  /* 0x000000000008781c */ /* 0x000fe40003f4f028 */
[----:B------:R-:W-:Y:S02]  /*12960*/  MOV R184, UR20 ;  /* 0x0000001400b87c02 */ /* 0x000fe40008000f00 */
[----:B------:R-:W-:Y:S02]  /*12970*/  LOP3.LUT P1, RZ, R204, 0xff, RZ, 0xc0, !PT ;  /* 0x000000ffccff7812 */ /* 0x000fe4000782c0ff */
[----:B------:R-:W-:-:S07]  /*12980*/  MOV R185, R24 ;  /* 0x0000001800b97202 */ /* 0x000fce0000000f00 */
        /* <DEDUP_REMOVED lines=14> */
.L_x_13710:
[----:B------:R-:W-:Y:S05]  /*12a70*/  BRA.U !UP3, `(.L_x_13711) ;  /* 0x000000010b487547 */ /* 0x000fea000b800000 */
[----:B------:R-:W-:Y:S02]  /*12a80*/  PLOP3.LUT P2, PT, PT, PT, UP2, 0x80, 0x8 ;  /* 0x000000000008781c */ /* 0x000fe40003f4f028 */
[----:B------:R-:W-:Y:S02]  /*12a90*/  MOV R184, UR20 ;  /* 0x0000001400b87c02 */ /* 0x000fe40008000f00 */
[----:B------:R-:W-:Y:S02]  /*12aa0*/  LOP3.LUT P1, RZ, R204, 0xff00, RZ, 0xc0, !PT ;  /* 0x0000ff00ccff7812 */ /* 0x000fe4000782c0ff */
[----:B------:R-:W-:-:S07]  /*12ab0*/  MOV R185, R25 ;  /* 0x0000001900b97202 */ /* 0x000fce0000000f00 */
        /* <DEDUP_REMOVED lines=14> */
.L_x_13711:
        /* <DEDUP_REMOVED lines=19> */
.L_x_13712:
        /* <DEDUP_REMOVED lines=19> */
.L_x_13713:
        /* <DEDUP_REMOVED lines=19> */
.L_x_13714:
        /* <DEDUP_REMOVED lines=19> */
.L_x_13715:
        /* <DEDUP_REMOVED lines=19> */
.L_x_13716:
[----:B------:R-:W-:Y:S05]  /*13190*/  BRA.U !UP3, `(.L_x_13709) ;  /* 0x000000210bbc7547 */ /* 0x000fea000b800000 */
[----:B------:R-:W2:Y:S01]  /*131a0*/  LDL R185, [R1+0x4] ;  /* 0x0000040001b97983 */ /* 0x000ea20000100800 */
[----:B------:R-:W-:Y:S02]  /*131b0*/  PLOP3.LUT P2, PT, PT, PT, UP2, 0x80, 0x8 ;  /* 0x000000000008781c */ /* 0x000fe40003f4f028 */
[----:B------:R-:W-:Y:S02]  /*131c0*/  MOV R184, UR20 ;  /* 0x0000001400b87c02 */ /* 0x000fe40008000f00 */
[----:B------:R-:W-:-:S04]  /*131d0*/  ISETP.GE.U32.AND P1, PT, R204, RZ, PT ;  /* 0x000000ffcc00720c */ /* 0x000fc80003f26070 */
[----:B------:R-:W-:-:S13]  /*131e0*/  ISETP.GE.U32.AND.EX P1, PT, R205, 0x1000000, PT, P1 ;  /* 0x01000000cd00780c */ /* 0x000fda0003f26110 */
[----:B-----5:R-:W-:Y:S02]  /*131f0*/  @P1 HADD2.F32 R187, -RZ, R167.H1_H1 ;  /* 0x300000a7ffbb1230 */ /* 0x020fe40000004100 */
[----:B--2---:R-:W-:Y:S01]  /*13200*/  @P2 FFMA.FTZ R184, R185, R184, UR32 ;  /* 0x00000020b9b82e23 */ /* 0x004fe200080100b8 */
[----:B------:R-:W-:-:S03]  /*13210*/  MOV R185, R23 ;  /* 0x0000001700b97202 */ /* 0x000fc60000000f00 */
[----:B------:R-:W-:-:S04]  /*13220*/  @P2 FADD.FTZ R184, R195, -R184 ;  /* 0x800000b8c3b82221 */ /* 0x000fc80000010000 */
        /* <DEDUP_REMOVED lines=12> */
.L_x_13700:
        /* <DEDUP_REMOVED lines=16> */
.L_x_13720:
[----:B------:R-:W-:Y:S05]  /*133f0*/  BSYNC.RECONVERGENT B0 ;  /* 0x0000000000007941 */ /* 0x000fea0003800200 */
.L_x_13719:
        /* <DEDUP_REMOVED lines=14> */
.L_x_13722:
[----:B------:R-:W-:Y:S05]  /*134e0*/  BSYNC.RECONVERGENT B0 ;  /* 0x0000000000007941 */ /* 0x000fea0003800200 */
.L_x_13721:
[----:B------:R-:W-:-:S04]  /*134f0*/  F2FP.F16.F32.PACK_AB R172, RZ, R172 ;  /* 0x000000acffac723e */ /* 0x000fc800000000ff */
[----:B------:R-:W-:-:S07]  /*13500*/  PRMT R168, R172, 0x7610, R168 ;  /* 0x00007610aca87816 */ /* 0x000fce00000000a8 */
.L_x_13718:
        /* <DEDUP_REMOVED lines=15> */
.L_x_13725:
[----:B------:R-:W-:Y:S05]  /*13600*/  BSYNC.RECONVERGENT B0 ;  /* 0x0000000000007941 */ /* 0x000fea0003800200 */
.L_x_13724:
        /* <DEDUP_REMOVED lines=14> */
.L_x_13727:
[----:B------:R-:W-:Y:S05]  /*136f0*/  BSYNC.RECONVERGENT B0 ;  /* 0x0000000000007941 */ /* 0x000fea0003800200 */
.L_x_13726:
[----:B------:R-:W-:-:S04]  /*13700*/  F2FP.F16.F32.PACK_AB R172, RZ, R172 ;  /* 0x000000acffac723e */ /* 0x000fc800000000ff */
[----:B------:R-:W-:-:S07]  /*13710*/  PRMT R168, R168, 0x5410, R172 ;  /* 0x00005410a8a87816 */ /* 0x000fce00000000ac */
.L_x_13723:
        /* <DEDUP_REMOVED lines=15> */
.L_x_13730:
[----:B------:R-:W-:Y:S05]  /*13810*/  BSYNC.RECONVERGENT B0 ;  /* 0x0000000000007941 */ /* 0x000fea0003800200 */
.L_x_13729:
        /* <DEDUP_REMOVED lines=14> */
.L_x_13732:
[----:B------:R-:W-:Y:S05]  /*13900*/  BSYNC.RECONVERGENT B0 ;  /* 0x0000000000007941 */ /* 0x000fea0003800200 */
.L_x_13731:
[----:B------:R-:W-:-:S04]  /*13910*/  F2FP.F16.F32.PACK_AB R172, RZ, R172 ;  /* 0x000000acffac723e */ /* 0x000fc800000000ff */
[----:B------:R-:W-:-:S07]  /*13920*/  PRMT R169, R172, 0x7610, R169 ;  /* 0x00007610aca97816 */ /* 0x000fce00000000a9 */
.L_x_13728:
        /* <DEDUP_REMOVED lines=15> */
.L_x_13735:
[----:B------:R-:W-:Y:S05]  /*13a20*/  BSYNC.RECONVERGENT B0 ;  /* 0x0000000000007941 */ /* 0x000fea0003800200 */
.L_x_13734:
        /* <DEDUP_REMOVED lines=14> */
.L_x_13737:
[----:B------:R-:W-:Y:S05]  /*13b10*/  BSYNC.RECONVERGENT B0 ;  /* 0x0000000000007941 */ /* 0x000fea0003800200 */
.L_x_13736:
[----:B------:R-:W-:-:S04]  /*13b20*/  F2FP.F16.F32.PACK_AB R172, RZ, R172 ;  /* 0x000000acffac723e */ /* 0x000fc800000000ff */
[----:B------:R-:W-:-:S07]  /*13b30*/  PRMT R169, R169, 0x5410, R172 ;  /* 0x00005410a9a97816 */ /* 0x000fce00000000ac */
.L_x_13733:
        /* <DEDUP_REMOVED lines=15> */
.L_x_13740:
[----:B------:R-:W-:Y:S05]  /*13c30*/  BSYNC.RECONVERGENT B0 ;  /* 0x0000000000007941 */ /* 0x000fea0003800200 */
.L_x_13739:
        /* <DEDUP_REMOVED lines=14> */
.L_x_13742:
[----:B------:R-:W-:Y:S05]  /*13d20*/  BSYNC.RECONVERGENT B0 ;  /* 0x0000000000007941 */ /* 0x000fea0003800200 */
.L_x_13741:
[----:B------:R-:W-:-:S04]  /*13d30*/  F2FP.F16.F32.PACK_AB R172, RZ, R172 ;  /* 0x000000acffac723e */ /* 0x000fc800000000ff */
[----:B------:R-:W-:-:S07]  /*13d40*/  PRMT R170, R172, 0x7610, R170 ;  /* 0x00007610acaa7816 */ /* 0x000fce00000000aa */
.L_x_13738:
        /* <DEDUP_REMOVED lines=15> */
.L_x_13745:
[----:B------:R-:W-:Y:S05]  /*13e40*/  BSYNC.RECONVERGENT B0 ;  /* 0x0000000000007941 */ /* 0x000fea0003800200 */
.L_x_13744:
        /* <DEDUP_REMOVED lines=14> */
.L_x_13747:
[----:B------:R-:W-:Y:S05]  /*13f30*/  BSYNC.RECONVERGENT B0 ;  /* 0x0000000000007941 */ /* 0x000fea0003800200 */
.L_x_13746:
[----:B------:R-:W-:-:S04]  /*13f40*/  F2FP.F16.F32.PACK_AB R172, RZ, R172 ;  /* 0x000000acffac723e */ /* 0x000fc800000000ff */
[----:B------:R-:W-:-:S07]  /*13f50*/  PRMT R170, R170, 0x5410, R172 ;  /* 0x00005410aaaa7816 */ /* 0x000fce00000000ac */
.L_x_13743:
        /* <DEDUP_REMOVED lines=15> */
.L_x_13750:
[----:B------:R-:W-:Y:S05]  /*14050*/  BSYNC.RECONVERGENT B0 ;  /* 0x0000000000007941 */ /* 0x000fea0003800200 */
.L_x_13749:
        /* <DEDUP_REMOVED lines=14> */
.L_x_13752:
[----:B------:R-:W-:Y:S05]  /*14140*/  BSYNC.RECONVERGENT B0 ;  /* 0x0000000000007941 */ /* 0x000fea0003800200 */
.L_x_13751:
[----:B------:R-:W-:-:S04]  /*14150*/  F2FP.F16.F32.PACK_AB R172, RZ, R172 ;  /* 0x000000acffac723e */ /* 0x000fc800000000ff */
[----:B------:R-:W-:-:S07]  /*14160*/  PRMT R171, R172, 0x7610, R171 ;  /* 0x00007610acab7816 */ /* 0x000fce00000000ab */
.L_x_13748:
        /* <DEDUP_REMOVED lines=36> */
[----:B------:R-:W-:-:S04]  /*143b0*/  FADD.FTZ R179, R195, -R179 ;  /* 0x800000b3c3b37221 */ /* 0x000fc80000010000 */
        /* <DEDUP_REMOVED lines=17> */
.L_x_13717:
        /* <DEDUP_REMOVED lines=15> */
.L_x_13755:
[----:B------:R-:W-:Y:S05]  /*145c0*/  BSYNC.RECONVERGENT B0 ;  /* 0x0000000000007941 */ /* 0x000fea0003800200 */
.L_x_13754:
        /* <DEDUP_REMOVED lines=14> */
.L_x_13757:
[----:B------:R-:W-:Y:S05]  /*146b0*/  BSYNC.RECONVERGENT B0 ;  /* 0x0000000000007941 */ /* 0x000fea0003800200 */
.L_x_13756:
[----:B------:R-:W-:-:S04]  /*146c0*/  F2FP.F16.F32.PACK_AB R184, RZ, R184 ;  /* 0x000000b8ffb8723e */ /* 0x000fc800000000ff */
[----:B------:R-:W-:-:S07]  /*146d0*/  PRMT R168, R184, 0x7610, R168 ;  /* 0x00007610b8a87816 */ /* 0x000fce00000000a8 */
.L_x_13753:
        /* <DEDUP_REMOVED lines=15> */
.L_x_13760:
[----:B------:R-:W-:Y:S05]  /*147d0*/  BSYNC.RECONVERGENT B0 ;  /* 0x0000000000007941 */ /* 0x000fea0003800200 */
.L_x_13759:
        /* <DEDUP_REMOVED lines=14> */
.L_x_13762:
[----:B------:R-:W-:Y:S05]  /*148c0*/  BSYNC.RECONVERGENT B0 ;  /* 0x0000000000007941 */ /* 0x000fea0003800200 */
.L_x_13761:
[----:B------:R-:W-:-:S04]  /*148d0*/  F2FP.F16.F32.PACK_AB R184, RZ, R184 ;  /* 0x000000b8ffb8723e */ /* 0x000fc800000000ff */
[----:B------:R-:W-:-:S07]  /*148e0*/  PRMT R168, R168, 0x5410, R184 ;  /* 0x00005410a8a87816 */ /* 0x000fce00000000b8 */
.L_x_13758:
        /* <DEDUP_REMOVED lines=15> */
.L_x_13765:
[----:B------:R-:W-:Y:S05]  /*149e0*/  BSYNC.RECONVERGENT B0 ;  /* 0x0000000000007941 */ /* 0x000fea0003800200 */
.L_x_13764:
        /* <DEDUP_REMOVED lines=14> */
.L_x_13767:
[----:B------:R-:W-:Y:S05]  /*14ad0*/  BSYNC.RECONVERGENT B0 ;  /* 0x0000000000007941 */ /* 0x000fea0003800200 */
.L_x_13766:
[----:B------:R-:W-:-:S04]  /*14ae0*/  F2FP.F16.F32.PACK_AB R184, RZ, R184 ;  /* 0x000000b8ffb8723e */ /* 0x000fc800000000ff */
[----:B------:R-:W-:-:S07]  /*14af0*/  PRMT R169, R184, 0x7610, R169 ;  /* 0x00007610b8a97816 */ /* 0x000fce00000000a9 */
.L_x_13763:
        /* <DEDUP_REMOVED lines=15> */
.L_x_13770:
[----:B------:R-:W-:Y:S05]  /*14bf0*/  BSYNC.RECONVERGENT B0 ;  /* 0x0000000000007941 */ /* 0x000fea0003800200 */
.L_x_13769:
        /* <DEDUP_REMOVED lines=14> */
.L_x_13772:
[----:B------:R-:W-:Y:S05]  /*14ce0*/  BSYNC.RECONVERGENT B0 ;  /* 0x0000000000007941 */ /* 0x000fea0003800200 */
.L_x_13771:
[----:B------:R-:W-:-:S04]  /*14cf0*/  F2FP.F16.F32.PACK_AB R184, RZ, R184 ;  /* 0x000000b8ffb8723e */ /* 0x000fc800000000ff */
[----:B------:R-:W-:-:S07]  /*14d00*/  PRMT R169, R169, 0x5410, R184 ;  /* 0x00005410a9a97816 */ /* 0x000fce00000000b8 */
.L_x_13768:
        /* <DEDUP_REMOVED lines=15> */
.L_x_13775:
[----:B------:R-:W-:Y:S05]  /*14e00*/  BSYNC.RECONVERGENT B0 ;  /* 0x0000000000007941 */ /* 0x000fea0003800200 */
.L_x_13774:
        /* <DEDUP_REMOVED lines=14> */
.L_x_13777:
[----:B------:R-:W-:Y:S05]  /*14ef0*/  BSYNC.RECONVERGENT B0 ;  /* 0x0000000000007941 */ /* 0x000fea0003800200 */
.L_x_13776:
[----:B------:R-:W-:-:S04]  /*14f00*/  F2FP.F16.F32.PACK_AB R184, RZ, R184 ;  /* 0x000000b8ffb8723e */ /* 0x000fc800000000ff */
[----:B------:R-:W-:-:S07]  /*14f10*/  PRMT R170, R184, 0x7610, R170 ;  /* 0x00007610b8aa7816 */ /* 0x000fce00000000aa */
.L_x_13773:
        /* <DEDUP_REMOVED lines=15> */
.L_x_13780:
[----:B------:R-:W-:Y:S05]  /*15010*/  BSYNC.RECONVERGENT B0 ;  /* 0x0000000000007941 */ /* 0x000fea0003800200 */
.L_x_13779:
        /* <DEDUP_REMOVED lines=14> */
.L_x_13782:
[----:B------:R-:W-:Y:S05]  /*15100*/  BSYNC.RECONVERGENT B0 ;  /* 0x0000000000007941 */ /* 0x000fea0003800200 */
.L_x_13781:
[----:B------:R-:W-:-:S04]  /*15110*/  F2FP.F16.F32.PACK_AB R184, RZ, R184 ;  /* 0x000000b8ffb8723e */ /* 0x000fc800000000ff */
[----:B------:R-:W-:-:S07]  /*15120*/  PRMT R170, R170, 0x5410, R184 ;  /* 0x00005410aaaa7816 */ /* 0x000fce00000000b8 */
.L_x_13778:
        /* <DEDUP_REMOVED lines=15> */
.L_x_13785:
[----:B------:R-:W-:Y:S05]  /*15220*/  BSYNC.RECONVERGENT B0 ;  /* 0x0000000000007941 */ /* 0x000fea0003800200 */
.L_x_13784:
        /* <DEDUP_REMOVED lines=14> */
.L_x_13787:
[----:B------:R-:W-:Y:S05]  /*15310*/  BSYNC.RECONVERGENT B0 ;  /* 0x0000000000007941 */ /* 0x000fea0003800200 */
.L_x_13786:
[----:B------:R-:W-:-:S04]  /*15320*/  F2FP.F16.F32.PACK_AB R184, RZ, R184 ;  /* 0x000000b8ffb8723e */ /* 0x000fc800000000ff */
[----:B------:R-:W-:-:S07]  /*15330*/  PRMT R171, R184, 0x7610, R171 ;  /* 0x00007610b8ab7816 */ /* 0x000fce00000000ab */
.L_x_13783:
[----:B------:R-:W-:Y:S05]  /*15340*/  BRA.U !UP3, `(.L_x_13709) ;  /* 0x000000010b507547 */ /* 0x000fea000b800000 */
[----:B------:R-:W2:Y:S01]  /*15350*/  LDL R185, [R1+0x4] ;  /* 0x0000040001b97983 */ /* 0x000ea20000100800 */
[----:B------:R-:W-:Y:S02]  /*15360*/  MOV R184, UR20 ;  /* 0x0000001400b87c02 */ /* 0x000fe40008000f00 */
[----:B------:R-:W-:Y:S02]  /*15370*/  ISETP.GE.U32.AND P1, PT, R204, RZ, PT ;  /* 0x000000ffcc00720c */ /* 0x000fe40003f26070 */
[----:B------:R-:W-:Y:S02]  /*15380*/  ISETP.LT.AND P2, PT, RZ, UR31, PT ;  /* 0x0000001fff007c0c */ /* 0x000fe4000bf41270 */
[----:B------:R-:W-:-:S13]  /*15390*/  ISETP.GE.U32.AND.EX P1, PT, R205, 0x1000000, PT, P1 ;  /* 0x01000000cd00780c */ /* 0x000fda0003f26110 */
[----:B-----5:R-:W-:Y:S02]  /*153a0*/  @P1 HADD2.F32 R187, -RZ, R167.H1_H1 ;  /* 0x300000a7ffbb1230 */ /* 0x020fe40000004100 */
[----:B--2---:R-:W-:Y:S01]  /*153b0*/  FFMA.FTZ R184, R185, R184, UR32 ;  /* 0x00000020b9b87e23 */ /* 0x004fe200080100b8 */
[----:B------:R-:W-:-:S03]  /*153c0*/  HFMA2 R185, -RZ, RZ, 0, 0 ;  /* 0x00000000ffb97431 */ /* 0x000fc600000001ff */
[----:B------:R-:W-:-:S04]  /*153d0*/  FADD.FTZ R184, R195, -R184 ;  /* 0x800000b8c3b87221 */ /* 0x000fc80000010000 */
[----:B------:R-:W-:-:S05]  /*153e0*/  FMUL.FTZ R184, R184, UR30 ;  /* 0x0000001eb8b87c20 */ /* 0x000fca0008410000 */
[----:B------:R-:W-:-:S05]  /*153f0*/  FSEL R184, R184, RZ, P2 ;  /* 0x000000ffb8b87208 */ /* 0x000fca0001000000 */
        /* <DEDUP_REMOVED lines=9> */
.L_x_13709:
        /* <DEDUP_REMOVED lines=14> */
.L_x_13321:
[----:B------:R-:W3:Y:S01]  /*15570*/  LDL.LU R204, [R1+0x3c] ;  /* 0x00003c0001cc7983 */ /* 0x000ee20000300800 */
        /* <DEDUP_REMOVED lines=13> */
[----:B------:R-:W2:Y:S04]  /*15650*/  LDL.LU R175, [R1+0x30] ;  /* 0x0000300001af7983 */ /* 0x000ea80000300800 */
        /* <DEDUP_REMOVED lines=9> */
[----:B------:R-:W3:Y:S01]  /*156f0*/  LDL.LU R184, [R1+0x98] ;  /* 0x0000980001b87983 */ /* 0x000ee20000300800 */
[----:B-1----:R-:W-:Y:S01]  /*15700*/  IMAD R0, R0, UR9, RZ ;  /* 0x0000000900007c24 */ /* 0x002fe2000f8e02ff */
[----:B------:R-:W0:Y:S02]  /*15710*/  S2R R177, SR_TID.X ;  /* 0x0000000000b17919 */ /* 0x000e240000002100 */
        /* <DEDUP_REMOVED lines=8> */
[----:B0-----:R-:W-:-:S03]  /*157a0*/  LEA.HI R9, R0, R177, RZ, 0x1d ;  /* 0x000000b100097211 */ /* 0x001fc600078fe8ff */
        /* <DEDUP_REMOVED lines=19> */
[----:B------:R-:W3:Y:S01]  /*158e0*/  LDL.LU R167, [R1+0x88] ;  /* 0x0000880001a77983 */ /* 0x000ee20000300800 */
[----:B--2---:R-:W-:-:S02]  /*158f0*/  MOV R177, R175 ;  /* 0x000000af00b17202 */ /* 0x004fc40000000f00 */
[----:B----4-:R-:W-:Y:S02]  /*15900*/  MOV R178, R174 ;  /* 0x000000ae00b27202 */ /* 0x010fe40000000f00 */
[----:B---3--:R-:W-:Y:S02]  /*15910*/  MOV R168, R173 ;  /* 0x000000ad00a87202 */ /* 0x008fe40000000f00 */
[----:B------:R-:W-:Y:S02]  /*15920*/  MOV R169, R172 ;  /* 0x000000ac00a97202 */ /* 0x000fe40000000f00 */
        /* <DEDUP_REMOVED lines=48> */
.L_x_13789:
        /* <DEDUP_REMOVED lines=13> */
.L_x_19413:


//--------------------- .text._ZN10layer_norm13ln_bwd_kernelINS_13Kernel_traitsIf6__halffS2_fjLj5120ELj1ELj1ELj4ELj16ENS_18Kernel_traits_baseILj5120EfS2_fS2_fjLj128EEEEELb0ELb0ELb0ELb0EEEvNS_9BwdParamsE --------------------------
	.section	.text._ZN10layer_norm13ln_bwd_kernelINS_13Kernel_traitsIf6__halffS2_fjLj5120ELj1ELj1ELj4ELj16ENS_18Kernel_traits_baseILj5120EfS2_fS2_fjLj128EEEEELb0ELb0ELb0ELb0EEEvNS_9BwdParamsE,"ax",@progbits
	.align	128
        .global         _ZN10layer_norm13ln_bwd_kernelINS_13Kernel_traitsIf6__halffS2_fjLj5120ELj1ELj1ELj4ELj16ENS_18Kernel_traits_baseILj5120EfS2_fS2_fjLj128EEEEELb0ELb0ELb0ELb0EEEvNS_9BwdParamsE
        .type           _ZN10layer_norm13ln_bwd_kernelINS_13Kernel_traitsIf6__halffS2_fjLj5120ELj1ELj1ELj4ELj16ENS_18Kernel_traits_baseILj5120EfS2_fS2_fjLj128EEEEELb0ELb0ELb0ELb0EEEvNS_9BwdParamsE,@function
        .size           _ZN10layer_norm13ln_bwd_kernelINS_13Kernel_traitsIf6__halffS2_fjLj5120ELj1ELj1ELj4ELj16ENS_18Kernel_traits_baseILj5120EfS2_fS2_fjLj128EEEEELb0ELb0ELb0ELb0EEEvNS_9BwdParamsE,(.L_x_19414 - _ZN10layer_norm13ln_bwd_kernelINS_13Kernel_traitsIf6__halffS2_fjLj5120ELj1ELj1ELj4ELj16ENS_18Kernel_traits_baseILj5120EfS2_fS2_fjLj128EEEEELb0ELb0ELb0ELb0EEEvNS_9BwdParamsE)
        .other          _ZN10layer_norm13ln_bwd_kernelINS_13Kernel_traitsIf6__halffS2_fjLj5120ELj1ELj1ELj4ELj16ENS_18Kernel_traits_baseILj5120EfS2_fS2_fjLj128EEEEELb0ELb0ELb0ELb0EEEvNS_9BwdParamsE,@"STO_CUDA_ENTRY STV_DEFAULT"
_ZN10layer_norm13ln_bwd_kernelINS_13Kernel_traitsIf6__halffS2_fjLj5120ELj1ELj1ELj4ELj16ENS_18Kernel_traits_baseILj5120EfS2_fS2_fjLj128EEEEELb0ELb0ELb0ELb0EEEvNS_9BwdParamsE:
.text._ZN10layer_norm13ln_bwd_kernelINS_13Kernel_traitsIf6__halffS2_fjLj5120ELj1ELj1ELj4ELj16ENS_18Kernel_traits_baseILj5120EfS2_fS2_fjLj128EEEEELb0ELb0ELb0ELb0EEEvNS_9BwdParamsE:
        /* <DEDUP_REMOVED lines=147> */
.L_x_13842:
[----:B-1----:R-:W1:Y:S01]  /*0930*/  @UP0 LDCU.64 UR4, c[0x0][0x3e0] ;  /* 0x00007c00ff0407ac */ /* 0x002e620008000a00 */
[----:B0-----:R-:W-:Y:S02]  /*0940*/  UIMAD.WIDE UR12, UR7, 0x4, UR8 ;  /* 0x00000004070c78a5 */ /* 0x001fe4000f8e0208 */
[----:B------:R-:W-:-:S04]  /*0950*/  UIMAD.WIDE UR14, UR7, 0x4, UR10 ;  /* 0x00000004070e78a5 */ /* 0x000fc8000f8e020a */
[----:B--234-:R-:W-:Y:S02]  /*0960*/  MOV R156, UR12 ;  /* 0x0000000c009c7c02 */ /* 0x01cfe40008000f00 */
        /* <DEDUP_REMOVED lines=12> */
[----:B--2---:R-:W-:Y:S01]  /*0a30*/  ISETP.NE.AND P6, PT, RZ, UR18, PT ;  /* 0x00000012ff007c0c */ /* 0x004fe2000bfc5270 */
        /* <DEDUP_REMOVED lines=45> */
[----:B------:R-:W-:Y:S02]  /*0d10*/  FADD.FTZ R205, R15, -UR14 ;  /* 0x8000000e0fcd7e21 */ /* 0x000fe40008010000 */
[----:B------:R-:W-:Y:S01]  /*0d20*/  FMUL.FTZ R0, R0, UR13 ;  /* 0x0000000d00007c20 */ /* 0x000fe20008410000 */
[----:B0-----:R-:W-:Y:S01]  /*0d30*/  FMUL.FTZ R173, R11, UR13 ;  /* 0x0000000d0bad7c20 */ /* 0x001fe20008410000 */
[----:B---3--:R-:W-:-:S02]  /*0d40*/  HADD2.F32 R178, -RZ, R156.H0_H0 ;  /* 0x2000009cffb27230 */ /* 0x008fc40000004100 */
[----:B------:R-:W-:Y:S02]  /*0d50*/  HADD2.F32 R156, -RZ, R156.H1_H1 ;  /* 0x3000009cff9c7230 */ /* 0x000fe40000004100 */
[--C-:B------:R-:W-:Y:S02]  /*0d60*/  HADD2.F32 R12, -RZ, R157.reuse.H0_H0 ;  /* 0x2000009dff0c7230 */ /* 0x100fe40000004100 */
[----:B------:R-:W-:Y:S01]  /*0d70*/  FMUL.FTZ R11, R205, UR13 ;  /* 0x0000000dcd0b7c20 */ /* 0x000fe20008410000 */
[----:B------:R-:W-:Y:S02]  /*0d80*/  HADD2.F32 R13, -RZ, R157.H1_H1 ;  /* 0x3000009dff0d7230 */ /* 0x000fe40000004100 */
[----:B------:R-:W-:Y:S01]  /*0d90*/  FADD.FTZ R88, R88, R178 ;  /* 0x000000b258587221 */ /* 0x000fe20000010000 */
[-C--:B------:R-:W-:Y:S01]  /*0da0*/  FFMA.FTZ R128, R0, R178.reuse, R128 ;  /* 0x000000b200807223 */ /* 0x080fe20000010080 */
[----:B----4-:R-:W-:Y:S01]  /*0db0*/  FADD.FTZ R157, R165, -UR14 ;  /* 0x8000000ea59d7e21 */ /* 0x010fe20008010000 */
[----:B------:R-:W-:Y:S01]  /*0dc0*/  FMUL.FTZ R178, R220, R178 ;  /* 0x000000b2dcb27220 */ /* 0x000fe20000410000 */
[----:B------:R-:W-:Y:S01]  /*0dd0*/  FMUL.FTZ R220, R219, R156 ;  /* 0x0000009cdbdc7220 */ /* 0x000fe20000410000 */
[----:B------:R-:W-:Y:S01]  /*0de0*/  FMUL.FTZ R219, R218, R12 ;  /* 0x0000000cdadb7220 */ /* 0x000fe20000410000 */
[----:B------:R-:W-:Y:S01]  /*0df0*/  FADD.FTZ R91, R91, R13 ;  /* 0x0000000d5b5b7221 */ /* 0x000fe20000010000 */
[-C--:B------:R-:W-:Y:S01]  /*0e00*/  FFMA.FTZ R131, R11, R13.reuse, R131 ;  /* 0x0000000d0b837223 */ /* 0x080fe20000010083 */
[----:B------:R-:W-:Y:S01]  /*0e10*/  FMUL.FTZ R218, R217, R13 ;  /* 0x0000000dd9da7220 */ /* 0x000fe20000410000 */
[----:B------:R-:W-:Y:S01]  /*0e20*/  FADD.FTZ R89, R89, R156 ;  /* 0x0000009c59597221 */ /* 0x000fe20000010000 */
[----:B------:R-:W-:Y:S01]  /*0e30*/  FFMA.FTZ R129, R173, R156, R129 ;  /* 0x0000009cad817223 */ /* 0x000fe20000010081 */
[----:B------:R-:W-:Y:S01]  /*0e40*/  FMUL.FTZ R13, R157, UR13 ;  /* 0x0000000d9d0d7c20 */ /* 0x000fe20008410000 */
[----:B------:R-:W-:Y:S01]  /*0e50*/  FADD.FTZ R172, R14, -UR14 ;  /* 0x8000000e0eac7e21 */ /* 0x000fe20008010000 */
[----:B------:R-:W-:Y:S01]  /*0e60*/  FADD.FTZ R157, RZ, R178 ;  /* 0x000000b2ff9d7221 */ /* 0x000fe20000010000 */
[----:B------:R-:W-:-:S02]  /*0e70*/  FFMA.FTZ R156, R0, R178, RZ ;  /* 0x000000b2009c7223 */ /* 0x000fc400000100ff */
[----:B------:R-:W-:Y:S01]  /*0e80*/  FMUL.FTZ R172, R172, UR13 ;  /* 0x0000000dacac7c20 */ /* 0x000fe20008410000 */
[----:B------:R-:W-:Y:S01]  /*0e90*/  FADD.FTZ R157, R157, R220 ;  /* 0x000000dc9d9d7221 */ /* 0x000fe20000010000 */
[----:B------:R-:W-:Y:S01]  /*0ea0*/  FFMA.FTZ R156, R173, R220, R156 ;  /* 0x000000dcad9c7223 */ /* 0x000fe2000001009c */
[--C-:B------:R-:W-:Y:S02]  /*0eb0*/  HADD2.F32 R206, -RZ, R158.reuse.H0_H0 ;  /* 0x2000009effce7230 */ /* 0x100fe40000004100 */
[----:B------:R-:W-:Y:S02]  /*0ec0*/  HADD2.F32 R207, -RZ, R158.H1_H1 ;  /* 0x3000009effcf7230 */ /* 0x000fe40000004100 */
[----:B------:R-:W-:Y:S01]  /*0ed0*/  FADD.FTZ R158, R164, -UR14 ;  /* 0x8000000ea49e7e21 */ /* 0x000fe20008010000 */
[----:B------:R-:W-:Y:S01]  /*0ee0*/  FADD.FTZ R157, R157, R219 ;  /* 0x000000db9d9d7221 */ /* 0x000fe20000010000 */
[----:B------:R-:W-:Y:S01]  /*0ef0*/  FFMA.FTZ R156, R172, R219, R156 ;  /* 0x000000dbac9c7223 */ /* 0x000fe2000001009c */
[----:B------:R-:W-:Y:S01]  /*0f00*/  FADD.FTZ R14, R166, -UR14 ;  /* 0x8000000ea60e7e21 */ /* 0x000fe20008010000 */
[----:B------:R-:W-:Y:S01]  /*0f10*/  FADD.FTZ R90, R90, R12 ;  /* 0x0000000c5a5a7221 */ /* 0x000fe20000010000 */
[----:B------:R-:W-:Y:S01]  /*0f20*/  FFMA.FTZ R130, R172, R12, R130 ;  /* 0x0000000cac827223 */ /* 0x000fe20000010082 */
[----:B------:R-:W-:Y:S01]  /*0f30*/  FMUL.FTZ R12, R158, UR13 ;  /* 0x0000000d9e0c7c20 */ /* 0x000fe20008410000 */
        /* <DEDUP_REMOVED lines=27> */
[----:B------:R-:W-:-:S07]  /*10f0*/  IADD3 R206, PT, PT, R2, 0x80, RZ ;  /* 0x0000008002ce7810 */ /* 0x000fce0007ffe0ff */
.L_x_13792:
[----:B------:R-:W-:Y:S05]  /*1100*/  BSYNC.RECONVERGENT B0 ;  /* 0x0000000000007941 */ /* 0x000fea0003800200 */
.L_x_13791:
        /* <DEDUP_REMOVED lines=23> */
[--C-:B---3--:R-:W-:Y:S02]  /*1280*/  HADD2.F32 R164, -RZ, R20.reuse.H0_H0 ;  /* 0x20000014ffa47230 */ /* 0x108fe40000004100 */
[----:B------:R-:W-:Y:S02]  /*1290*/  HADD2.F32 R20, -RZ, R20.H1_H1 ;  /* 0x30000014ff147230 */ /* 0x000fe40000004100 */
[----:B------:R-:W-:Y:S01]  /*12a0*/  FMUL.FTZ R16, R16, UR13 ;  /* 0x0000000d10107c20 */ /* 0x000fe20008410000 */
[----:B----4-:R-:W-:Y:S01]  /*12b0*/  FADD.FTZ R156, R156, -UR14 ;  /* 0x8000000e9c9c7e21 */ /* 0x010fe20008010000 */
[----:B------:R-:W-:Y:S01]  /*12c0*/  FMUL.FTZ R213, R210, R164 ;  /* 0x000000a4d2d57220 */ /* 0x000fe20000410000 */
[--C-:B------:R-:W-:Y:S02]  /*12d0*/  HADD2.F32 R165, -RZ, R21.reuse.H0_H0 ;  /* 0x20000015ffa57230 */ /* 0x100fe40000004100 */
[----:B------:R-:W-:Y:S01]  /*12e0*/  FADD.FTZ R81, R81, R20 ;  /* 0x0000001451517221 */ /* 0x000fe20000010000 */
[----:B------:R-:W-:-:S02]  /*12f0*/  HADD2.F32 R166, -RZ, R21.H1_H1 ;  /* 0x30000015ffa67230 */ /* 0x000fc40000004100 */
[-C--:B------:R-:W-:Y:S01]  /*1300*/  FFMA.FTZ R121, R17, R20.reuse, R121 ;  /* 0x0000001411797223 */ /* 0x080fe20000010079 */
[----:B------:R-:W-:Y:S01]  /*1310*/  FMUL.FTZ R212, R209, R20 ;  /* 0x00000014d1d47220 */ /* 0x000fe20000410000 */
[----:B------:R-:W-:Y:S01]  /*1320*/  FADD.FTZ R21, R157, -UR14 ;  /* 0x8000000e9d157e21 */ /* 0x000fe20008010000 */
[----:B------:R-:W-:Y:S01]  /*1330*/  FMUL.FTZ R20, R156, UR13 ;  /* 0x0000000d9c147c20 */ /* 0x000fe20008410000 */
[----:B------:R-:W-:Y:S01]  /*1340*/  FADD.FTZ R18, R18, -UR14 ;  /* 0x8000000e12127e21 */ /* 0x000fe20008010000 */
[----:B------:R-:W-:Y:S01]  /*1350*/  FADD.FTZ R156, R207, R213 ;  /* 0x000000d5cf9c7221 */ /* 0x000fe20000010000 */
[----:B------:R-:W-:Y:S01]  /*1360*/  FFMA.FTZ R157, R16, R213, R205 ;  /* 0x000000d5109d7223 */ /* 0x000fe200000100cd */
[----:B------:R-:W-:Y:S01]  /*1370*/  FADD.FTZ R19, R19, -UR14 ;  /* 0x8000000e13137e21 */ /* 0x000fe20008010000 */
        /* <DEDUP_REMOVED lines=10> */
[----:B------:R-:W-:Y:S01]  /*1420*/  FADD.FTZ R22, R158, -UR14 ;  /* 0x8000000e9e167e21 */ /* 0x000fe20008010000 */
[----:B-----5:R-:W-:Y:S01]  /*1430*/  FMUL.FTZ R209, R248, R167 ;  /* 0x000000a7f8d17220 */ /* 0x020fe20000410000 */
        /* <DEDUP_REMOVED lines=33> */
.L_x_13794:
[----:B------:R-:W-:Y:S05]  /*1650*/  BSYNC.RECONVERGENT B0 ;  /* 0x0000000000007941 */ /* 0x000fea0003800200 */
.L_x_13793:
        /* <DEDUP_REMOVED lines=21> */
[--C-:B------:R-:W-:Y:S02]  /*17b0*/  HADD2.F32 R196, -RZ, R159.reuse.H0_H0 ;  /* 0x2000009fffc47230 */ /* 0x100fe40000004100 */
[----:B------:R-:W-:Y:S02]  /*17c0*/  HADD2.F32 R222, -RZ, R159.H1_H1 ;  /* 0x3000009fffde7230 */ /* 0x000fe40000004100 */
[----:B----4-:R-:W-:Y:S01]  /*17d0*/  FADD.FTZ R159, R164, -UR14 ;  /* 0x8000000ea49f7e21 */ /* 0x010fe20008010000 */
[----:B------:R-:W-:Y:S01]  /*17e0*/  FMUL.FTZ R24, R24, UR13 ;  /* 0x0000000d18187c20 */ /* 0x000fe20008410000 */
[----:B-----5:R-:W-:Y:S01]  /*17f0*/  FMUL.FTZ R202, R244, R169 ;  /* 0x000000a9f4ca7220 */ /* 0x020fe20000410000 */
[----:B------:R-:W-:-:S02]  /*1800*/  HADD2.F32 R195, -RZ, R158.H0_H0 ;  /* 0x2000009effc37230 */ /* 0x000fc40000004100 */
[----:B------:R-:W-:Y:S01]  /*1810*/  FADD.FTZ R73, R73, R168 ;  /* 0x000000a849497221 */ /* 0x000fe20000010000 */
[----:B------:R-:W-:Y:S02]  /*1820*/  HADD2.F32 R197, -RZ, R158.H1_H1 ;  /* 0x3000009effc57230 */ /* 0x000fe40000004100 */
[-C--:B------:R-:W-:Y:S01]  /*1830*/  FFMA.FTZ R113, R25, R168.reuse, R113 ;  /* 0x000000a819717223 */ /* 0x080fe20000010071 */
[----:B------:R-:W-:Y:S01]  /*1840*/  FMUL.FTZ R201, R245, R168 ;  /* 0x000000a8f5c97220 */ /* 0x000fe20000410000 */
[--C-:B------:R-:W-:Y:S02]  /*1850*/  HADD2.F32 R170, -RZ, R157.reuse.H0_H0 ;  /* 0x2000009dffaa7230 */ /* 0x100fe40000004100 */
[----:B------:R-:W-:Y:S01]  /*1860*/  FADD.FTZ R158, R165, -UR14 ;  /* 0x8000000ea59e7e21 */ /* 0x000fe20008010000 */
[----:B------:R-:W-:Y:S01]  /*1870*/  FMUL.FTZ R168, R159, UR13 ;  /* 0x0000000d9fa87c20 */ /* 0x000fe20008410000 */
[----:B------:R-:W-:Y:S01]  /*1880*/  FADD.FTZ R26, R26, -UR14 ;  /* 0x8000000e1a1a7e21 */ /* 0x000fe20008010000 */
[----:B------:R-:W-:Y:S01]  /*1890*/  FADD.FTZ R159, R207, R202 ;  /* 0x000000cacf9f7221 */ /* 0x000fe20000010000 */
[----:B------:R-:W-:Y:S01]  /*18a0*/  FFMA.FTZ R164, R24, R202, R205 ;  /* 0x000000ca18a47223 */ /* 0x000fe200000100cd */
[----:B------:R-:W-:Y:S01]  /*18b0*/  FADD.FTZ R72, R72, R169 ;  /* 0x000000a948487221 */ /* 0x000fe20000010000 */
[----:B------:R-:W-:Y:S01]  /*18c0*/  FFMA.FTZ R112, R24, R169, R112 ;  /* 0x000000a918707223 */ /* 0x000fe20000010070 */
[----:B------:R-:W-:-:S02]  /*18d0*/  HADD2.F32 R171, -RZ, R157.H1_H1 ;  /* 0x3000009dffab7230 */ /* 0x000fc40000004100 */
[----:B------:R-:W-:Y:S01]  /*18e0*/  FMUL.FTZ R169, R158, UR13 ;  /* 0x0000000d9ea97c20 */ /* 0x000fe20008410000 */
        /* <DEDUP_REMOVED lines=9> */
[----:B------:R-:W-:Y:S01]  /*1980*/  FADD.FTZ R157, R166, -UR14 ;  /* 0x8000000ea69d7e21 */ /* 0x000fe20008010000 */
[----:B------:R-:W-:Y:S01]  /*1990*/  FMUL.FTZ R198, R240, R195 ;  /* 0x000000c3f0c67220 */ /* 0x000fe20000410000 */
[----:B------:R-:W-:Y:S01]  /*19a0*/  FADD.FTZ R159, R159, R199 ;  /* 0x000000c79f9f7221 */ /* 0x000fe20000010000 */
[----:B------:R-:W-:Y:S01]  /*19b0*/  FFMA.FTZ R158, R27, R199, R158 ;  /* 0x000000c71b9e7223 */ /* 0x000fe2000001009e */
        /* <DEDUP_REMOVED lines=26> */
.L_x_13796:
[----:B------:R-:W-:Y:S05]  /*1b60*/  BSYNC.RECONVERGENT B0 ;  /* 0x0000000000007941 */ /* 0x000fea0003800200 */
.L_x_13795:
        /* <DEDUP_REMOVED lines=19> */
[----:B------:R-:W-:Y:S02]  /*1ca0*/  FADD.FTZ R6, R7, -UR14 ;  /* 0x8000000e07067e21 */ /* 0x000fe40008010000 */
[----:B------:R-:W-:Y:S01]  /*1cb0*/  FMUL.FTZ R4, R4, UR13 ;  /* 0x0000000d04047c20 */ /* 0x000fe20008410000 */
[----:B----4-:R-:W-:-:S02]  /*1cc0*/  HADD2.F32 R187, -RZ, R156.H0_H0 ;  /* 0x2000009cffbb7230 */ /* 0x010fc40000004100 */
[----:B------:R-:W-:Y:S02]  /*1cd0*/  HADD2.F32 R7, -RZ, R156.H1_H1 ;  /* 0x3000009cff077230 */ /* 0x000fe40000004100 */
[--C-:B------:R-:W-:Y:S02]  /*1ce0*/  HADD2.F32 R188, -RZ, R157.reuse.H0_H0 ;  /* 0x2000009dffbc7230 */ /* 0x100fe40000004100 */
[----:B---3--:R-:W-:Y:S01]  /*1cf0*/  FADD.FTZ R156, R164, -UR14 ;  /* 0x8000000ea49c7e21 */ /* 0x008fe20008010000 */
[----:B------:R-:W-:Y:S02]  /*1d00*/  HADD2.F32 R157, -RZ, R157.H1_H1 ;  /* 0x3000009dff9d7230 */ /* 0x000fe40000004100 */
[----:B------:R-:W-:Y:S01]  /*1d10*/  FMUL.FTZ R6, R6, UR13 ;  /* 0x0000000d06067c20 */ /* 0x000fe20008410000 */
[----:B------:R-:W-:Y:S01]  /*1d20*/  FMUL.FTZ R3, R3, UR13 ;  /* 0x0000000d03037c20 */ /* 0x000fe20008410000 */
[----:B-----5:R-:W-:Y:S01]  /*1d30*/  FMUL.FTZ R194, R236, R187 ;  /* 0x000000bbecc27220 */ /* 0x020fe20000410000 */
        /* <DEDUP_REMOVED lines=9> */
[----:B------:R-:W-:Y:S01]  /*1dd0*/  FMUL.FTZ R5, R5, UR13 ;  /* 0x0000000d05057c20 */ /* 0x000fe20008410000 */
[----:B------:R-:W-:Y:S01]  /*1de0*/  FMUL.FTZ R192, R238, R188 ;  /* 0x000000bceec07220 */ /* 0x000fe20000410000 */
[----:B------:R-:W-:Y:S01]  /*1df0*/  FADD.FTZ R156, R156, R193 ;  /* 0x000000c19c9c7221 */ /* 0x000fe20000010000 */
[----:B------:R-:W-:Y:S01]  /*1e00*/  FFMA.FTZ R157, R4, R193, R157 ;  /* 0x000000c1049d7223 */ /* 0x000fe2000001009d */
[----:B------:R-:W-:-:S02]  /*1e10*/  HADD2.F32 R190, -RZ, R158.H0_H0 ;  /* 0x2000009effbe7230 */ /* 0x000fc40000004100 */
[----:B------:R-:W-:Y:S01]  /*1e20*/  FADD.FTZ R156, R156, R192 ;  /* 0x000000c09c9c7221 */ /* 0x000fe20000010000 */
[----:B------:R-:W-:Y:S01]  /*1e30*/  FFMA.FTZ R157, R5, R192, R157 ;  /* 0x000000c0059d7223 */ /* 0x000fe2000001009d */
[----:B------:R-:W-:Y:S02]  /*1e40*/  HADD2.F32 R158, -RZ, R158.H1_H1 ;  /* 0x3000009eff9e7230 */ /* 0x000fe40000004100 */
[----:B------:R-:W-:Y:S01]  /*1e50*/  FADD.FTZ R60, R60, R190 ;  /* 0x000000be3c3c7221 */ /* 0x000fe20000010000 */
[-C--:B------:R-:W-:Y:S01]  /*1e60*/  FFMA.FTZ R100, R7, R190.reuse, R100 ;  /* 0x000000be07647223 */ /* 0x080fe20000010064 */
[----:B0-----:R-:W-:Y:S01]  /*1e70*/  FADD.FTZ R8, R165, -UR14 ;  /* 0x8000000ea5087e21 */ /* 0x001fe20008010000 */
[----:B------:R-:W-:Y:S01]  /*1e80*/  FMUL.FTZ R190, R232, R190 ;  /* 0x000000bee8be7220 */ /* 0x000fe20000410000 */
[----:B------:R-:W-:Y:S01]  /*1e90*/  FADD.FTZ R156, R156, R191 ;  /* 0x000000bf9c9c7221 */ /* 0x000fe20000010000 */
[----:B------:R-:W-:Y:S01]  /*1ea0*/  FFMA.FTZ R157, R6, R191, R157 ;  /* 0x000000bf069d7223 */ /* 0x000fe2000001009d */
[----:B------:R-:W-:-:S02]  /*1eb0*/  HADD2.F32 R222, -RZ, R159.H0_H0 ;  /* 0x2000009fffde7230 */ /* 0x000fc40000004100 */
[----:B------:R-:W-:Y:S01]  /*1ec0*/  FADD.FTZ R9, R166, -UR14 ;  /* 0x8000000ea6097e21 */ /* 0x000fe20008010000 */
[----:B------:R-:W-:Y:S01]  /*1ed0*/  FMUL.FTZ R8, R8, UR13 ;  /* 0x0000000d08087c20 */ /* 0x000fe20008410000 */
[----:B------:R-:W-:Y:S01]  /*1ee0*/  FMUL.FTZ R189, R233, R158 ;  /* 0x0000009ee9bd7220 */ /* 0x000fe20000410000 */
[----:B------:R-:W-:Y:S01]  /*1ef0*/  FADD.FTZ R156, R156, R190 ;  /* 0x000000be9c9c7221 */ /* 0x000fe20000010000 */
[----:B------:R-:W-:Y:S01]  /*1f00*/  FFMA.FTZ R157, R7, R190, R157 ;  /* 0x000000be079d7223 */ /* 0x000fe2000001009d */
[----:B------:R-:W-:Y:S02]  /*1f10*/  HADD2.F32 R159, -RZ, R159.H1_H1 ;  /* 0x3000009fff9f7230 */ /* 0x000fe40000004100 */
[----:B------:R-:W-:Y:S01]  /*1f20*/  FADD.FTZ R66, R66, R188 ;  /* 0x000000bc42427221 */ /* 0x000fe20000010000 */
[----:B------:R-:W-:Y:S01]  /*1f30*/  FFMA.FTZ R106, R5, R188, R106 ;  /* 0x000000bc056a7223 */ /* 0x000fe2000001006a */
[----:B------:R-:W-:Y:S01]  /*1f40*/  FADD.FTZ R10, R167, -UR14 ;  /* 0x8000000ea70a7e21 */ /* 0x000fe20008010000 */
[----:B------:R-:W-:Y:S01]  /*1f50*/  FMUL.FTZ R9, R9, UR13 ;  /* 0x0000000d09097c20 */ /* 0x000fe20008410000 */
[----:B------:R-:W-:Y:S01]  /*1f60*/  FMUL.FTZ R188, R234, R222 ;  /* 0x000000deeabc7220 */ /* 0x000fe20000410000 */
[----:B------:R-:W-:Y:S01]  /*1f70*/  FADD.FTZ R156, R156, R189 ;  /* 0x000000bd9c9c7221 */ /* 0x000fe20000010000 */
[----:B------:R-:W-:Y:S01]  /*1f80*/  FFMA.FTZ R157, R8, R189, R157 ;  /* 0x000000bd089d7223 */ /* 0x000fe2000001009d */
        /* <DEDUP_REMOVED lines=14> */
.L_x_13798:
[----:B------:R-:W-:Y:S05]  /*2070*/  BSYNC.RECONVERGENT B0 ;  /* 0x0000000000007941 */ /* 0x000fea0003800200 */
.L_x_13797:
        /* <DEDUP_REMOVED lines=14> */
[----:B------:R2:W5:Y:S02]  /*2160*/  @P0 LDG.E.128 R144, desc[UR16][R174.64+0x10] ;  /* 0x00001010ae900981 */ /* 0x000564000c1e1d00 */
[----:B--2---:R-:W-:Y:S01]  /*2170*/  FADD.FTZ R175, R158, -UR14 ;  /* 0x8000000e9eaf7e21 */ /* 0x004fe20008010000 */
[----:B------:R-:W-:Y:S01]  /*2180*/  FADD.FTZ R177, R156, -UR14 ;  /* 0x8000000e9cb17e21 */ /* 0x000fe20008010000 */
[----:B------:R-:W-:Y:S01]  /*2190*/  FADD.FTZ R174, R157, -UR14 ;  /* 0x8000000e9dae7e21 */ /* 0x000fe20008010000 */
[----:B------:R-:W-:Y:S02]  /*21a0*/  FADD.FTZ R179, R159, -UR14 ;  /* 0x8000000e9fb37e21 */ /* 0x000fe40008010000 */
[----:B------:R-:W-:Y:S01]  /*21b0*/  FMUL.FTZ R177, R177, UR13 ;  /* 0x0000000db1b17c20 */ /* 0x000fe20008410000 */
[----:B---3--:R-:W-:-:S02]  /*21c0*/  HADD2.F32 R158, -RZ, R160.H0_H0 ;  /* 0x200000a0ff9e7230 */ /* 0x008fc40000004100 */
[----:B------:R-:W-:Y:S01]  /*21d0*/  FMUL.FTZ R176, R174, UR13 ;  /* 0x0000000daeb07c20 */ /* 0x000fe20008410000 */
[----:B------:R-:W-:Y:S02]  /*21e0*/  HADD2.F32 R159, -RZ, R160.H1_H1 ;  /* 0x300000a0ff9f7230 */ /* 0x000fe40000004100 */
[-C--:B-----5:R-:W-:Y:S01]  /*21f0*/  FMUL.FTZ R186, R228, R158.reuse ;  /* 0x0000009ee4ba7220 */ /* 0x0a0fe20000410000 */
[--C-:B------:R-:W-:Y:S02]  /*2200*/  HADD2.F32 R180, -RZ, R161.reuse.H0_H0 ;  /* 0x200000a1ffb47230 */ /* 0x100fe40000004100 */
        /* <DEDUP_REMOVED lines=8> */
[----:B------:R-:W-:Y:S01]  /*2290*/  FMUL.FTZ R161, R179, UR13 ;  /* 0x0000000db3a17c20 */ /* 0x000fe20008410000 */
[--C-:B------:R-:W-:Y:S02]  /*22a0*/  HADD2.F32 R182, -RZ, R162.reuse.H0_H0 ;  /* 0x200000a2ffb67230 */ /* 0x100fe40000004100 */
[----:B------:R-:W-:Y:S02]  /*22b0*/  HADD2.F32 R181, -RZ, R162.H1_H1 ;  /* 0x300000a2ffb57230 */ /* 0x000fe40000004100 */
[----:B----4-:R-:W-:Y:S01]  /*22c0*/  FADD.FTZ R162, R164, -UR14 ;  /* 0x8000000ea4a27e21 */ /* 0x010fe20008010000 */
[----:B------:R-:W-:Y:S01]  /*22d0*/  FMUL.FTZ R160, R175, UR13 ;  /* 0x0000000dafa07c20 */ /* 0x000fe20008410000 */
[----:B------:R-:W-:Y:S01]  /*22e0*/  FMUL.FTZ R184, R230, R180 ;  /* 0x000000b4e6b87220 */ /* 0x000fe20000410000 */
[----:B------:R-:W-:Y:S01]  /*22f0*/  FADD.FTZ R158, R158, R185 ;  /* 0x000000b99e9e7221 */ /* 0x000fe20000010000 */
[----:B------:R-:W-:Y:S01]  /*2300*/  FFMA.FTZ R159, R176, R185, R159 ;  /* 0x000000b9b09f7223 */ /* 0x000fe2000001009f */
[----:B------:R-:W-:-:S02]  /*2310*/  HADD2.F32 R206, -RZ, R163.H0_H0 ;  /* 0x200000a3ffce7230 */ /* 0x000fc40000004100 */
[----:B------:R-:W-:Y:S01]  /*2320*/  FMUL.FTZ R162, R162, UR13 ;  /* 0x0000000da2a27c20 */ /* 0x000fe20008410000 */
[----:B------:R-:W-:Y:S02]  /*2330*/  HADD2.F32 R222, -RZ, R163.H1_H1 ;  /* 0x300000a3ffde7230 */ /* 0x000fe40000004100 */
        /* <DEDUP_REMOVED lines=35> */
.L_x_13800:
[----:B------:R-:W-:Y:S05]  /*2570*/  BSYNC.RECONVERGENT B0 ;  /* 0x0000000000007941 */ /* 0x000fea0003800200 */
.L_x_13799:
        /* <DEDUP_REMOVED lines=31> */
.L_x_13802:
[----:B------:R-:W-:Y:S05]  /*2770*/  BSYNC.RECONVERGENT B0 ;  /* 0x0000000000007941 */ /* 0x000fea0003800200 */
.L_x_13801:
        /* <DEDUP_REMOVED lines=48> */
[----:B------:R-:W-:Y:S01]  /*2a80*/  F2FP.F16.F32.PACK_AB R156, R156, R157 ;  /* 0x0000009d9c9c723e */ /* 0x000fe200000000ff */
[----:B------:R-:W-:Y:S01]  /*2a90*/  FFMA.FTZ R157, R11, UR4, R166 ;  /* 0x000000040b9d7c23 */ /* 0x000fe200080100a6 */
[----:B------:R-:W-:-:S03]  /*2aa0*/  FADD.FTZ R164, R215, -R164 ;  /* 0x800000a4d7a47221 */ /* 0x000fc60000010000 */
[----:B------:R-:W-:Y:S01]  /*2ab0*/  FADD.FTZ R157, R218, -R157 ;  /* 0x8000009dda9d7221 */ /* 0x000fe20000010000 */
[----:B------:R-:W-:-:S03]  /*2ac0*/  FMUL.FTZ R164, R164, UR13 ;  /* 0x0000000da4a47c20 */ /* 0x000fc60008410000 */
[----:B------:R-:W-:Y:S01]  /*2ad0*/  FMUL.FTZ R157, R157, UR13 ;  /* 0x0000000d9d9d7c20 */ /* 0x000fe20008410000 */
[----:B------:R-:W-:-:S03]  /*2ae0*/  FMUL.FTZ R164, R164, UR12 ;  /* 0x0000000ca4a47c20 */ /* 0x000fc60008410000 */
[----:B------:R-:W-:-:S05]  /*2af0*/  FMUL.FTZ R157, R157, UR12 ;  /* 0x0000000c9d9d7c20 */ /* 0x000fca0008410000 */
[----:B------:R-:W-:Y:S01]  /*2b00*/  F2FP.F16.F32.PACK_AB R157, R157, R158 ;  /* 0x0000009e9d9d723e */ /* 0x000fe200000000ff */
[----:B------:R-:W-:-:S04]  /*2b10*/  FFMA.FTZ R158, R13, UR4, R166 ;  /* 0x000000040d9e7c23 */ /* 0x000fc800080100a6 */
[----:B------:R-:W-:-:S04]  /*2b20*/  FADD.FTZ R158, R216, -R158 ;  /* 0x8000009ed89e7221 */ /* 0x000fc80000010000 */
[----:B------:R-:W-:-:S04]  /*2b30*/  FMUL.FTZ R158, R158, UR13 ;  /* 0x0000000d9e9e7c20 */ /* 0x000fc80008410000 */
[----:B------:R-:W-:-:S05]  /*2b40*/  FMUL.FTZ R158, R158, UR12 ;  /* 0x0000000c9e9e7c20 */ /* 0x000fca0008410000 */
[----:B------:R-:W-:Y:S01]  /*2b50*/  F2FP.F16.F32.PACK_AB R158, R158, R159 ;  /* 0x0000009f9e9e723e */ /* 0x000fe200000000ff */
[----:B------:R-:W-:-:S04]  /*2b60*/  FFMA.FTZ R159, R15, UR4, R166 ;  /* 0x000000040f9f7c23 */ /* 0x000fc800080100a6 */
[----:B------:R-:W-:-:S04]  /*2b70*/  FADD.FTZ R159, R214, -R159 ;  /* 0x8000009fd69f7221 */ /* 0x000fc80000010000 */
[----:B------:R-:W-:-:S04]  /*2b80*/  FMUL.FTZ R159, R159, UR13 ;  /* 0x0000000d9f9f7c20 */ /* 0x000fc80008410000 */
[----:B------:R-:W-:-:S05]  /*2b90*/  FMUL.FTZ R159, R159, UR12 ;  /* 0x0000000c9f9f7c20 */ /* 0x000fca0008410000 */
[----:B------:R-:W-:Y:S01]  /*2ba0*/  F2FP.F16.F32.PACK_AB R159, R159, R164 ;  /* 0x000000a49f9f723e */ /* 0x000fe200000000ff */
[----:B------:R-:W-:Y:S06]  /*2bb0*/  BRA `(.L_x_13808) ;  /* 0x0000000000907947 */ /* 0x000fec0003800000 */
.L_x_13807:
        /* <DEDUP_REMOVED lines=16> */
[----:B------:R-:W-:Y:S01]  /*2cc0*/  F2FP.F16.F32.PACK_AB R159, R148, R159 ;  /* 0x0000009f949f723e */ /* 0x000fe200000000ff */
[----:B------:R-:W-:Y:S01]  /*2cd0*/  FFMA.FTZ R148, R12, UR4, R166 ;  /* 0x000000040c947c23 */ /* 0x000fe200080100a6 */
[----:B------:R-:W-:Y:S01]  /*2ce0*/  FMUL.FTZ R149, R149, UR13 ;  /* 0x0000000d95957c20 */ /* 0x000fe20008410000 */
[----:B------:R-:W-:Y:S02]  /*2cf0*/  FMUL.FTZ R153, R155, UR12 ;  /* 0x0000000c9b997c20 */ /* 0x000fe40008410000 */
[----:B------:R-:W-:Y:S01]  /*2d00*/  FADD.FTZ R148, R217, -R148 ;  /* 0x80000094d9947221 */ /* 0x000fe20000010000 */
[----:B------:R-:W-:-:S03]  /*2d10*/  FMUL.FTZ R152, R149, UR12 ;  /* 0x0000000c95987c20 */ /* 0x000fc60008410000 */
[----:B------:R-:W-:-:S04]  /*2d20*/  FMUL.FTZ R148, R148, UR13 ;  /* 0x0000000d94947c20 */ /* 0x000fc80008410000 */
[----:B------:R-:W-:-:S05]  /*2d30*/  FMUL.FTZ R158, R148, UR12 ;  /* 0x0000000c949e7c20 */ /* 0x000fca0008410000 */
[----:B------:R-:W-:Y:S01]  /*2d40*/  F2FP.F16.F32.PACK_AB R158, R152, R158 ;  /* 0x0000009e989e723e */ /* 0x000fe200000000ff */
[----:B------:R-:W-:-:S05]  /*2d50*/  FMUL.FTZ R152, R154, UR12 ;  /* 0x0000000c9a987c20 */ /* 0x000fca0008410000 */
        /* <DEDUP_REMOVED lines=9> */
[----:B------:R-:W-:-:S07]  /*2df0*/  F2FP.F16.F32.PACK_AB R156, R164, R156 ;  /* 0x0000009ca49c723e */ /* 0x000fce00000000ff */
.L_x_13808:
        /* <DEDUP_REMOVED lines=8> */
.L_x_13806:
[----:B------:R-:W-:Y:S05]  /*2e80*/  BSYNC.RECONVERGENT B1 ;  /* 0x0000000000017941 */ /* 0x000fea0003800200 */
.L_x_13805:
        /* <DEDUP_REMOVED lines=40> */
[----:B------:R-:W-:Y:S01]  /*3110*/  F2FP.F16.F32.PACK_AB R156, R164, R156 ;  /* 0x0000009ca49c723e */ /* 0x000fe200000000ff */
[----:B------:R-:W-:Y:S06]  /*3120*/  BRA `(.L_x_13812) ;  /* 0x0000000000907947 */ /* 0x000fec0003800000 */
.L_x_13811:
        /* <DEDUP_REMOVED lines=35> */
[----:B------:R-:W-:-:S07]  /*3360*/  F2FP.F16.F32.PACK_AB R159, R159, R164 ;  /* 0x000000a49f9f723e */ /* 0x000fce00000000ff */
.L_x_13812:
        /* <DEDUP_REMOVED lines=8> */
.L_x_13810:
[----:B------:R-:W-:Y:S05]  /*33f0*/  BSYNC.RECONVERGENT B1 ;  /* 0x0000000000017941 */ /* 0x000fea0003800200 */
.L_x_13809:
        /* <DEDUP_REMOVED lines=19> */
[----:B------:R-:W-:Y:S01]  /*3530*/  F2FP.F16.F32.PACK_AB R159, R148, R159 ;  /* 0x0000009f949f723e */ /* 0x000fe200000000ff */
        /* <DEDUP_REMOVED lines=22> */
.L_x_13815:
        /* <DEDUP_REMOVED lines=36> */
.L_x_13816:
        /* <DEDUP_REMOVED lines=8> */
.L_x_13814:
[----:B------:R-:W-:Y:S05]  /*3960*/  BSYNC.RECONVERGENT B1 ;  /* 0x0000000000017941 */ /* 0x000fea0003800200 */
.L_x_13813:
        /* <DEDUP_REMOVED lines=42> */
.L_x_13819:
        /* <DEDUP_REMOVED lines=36> */
.L_x_13820:
        /* <DEDUP_REMOVED lines=8> */
.L_x_13818:
[----:B------:R-:W-:Y:S05]  /*3ed0*/  BSYNC.RECONVERGENT B1 ;  /* 0x0000000000017941 */ /* 0x000fea0003800200 */
.L_x_13817:
        /* <DEDUP_REMOVED lines=41> */
.L_x_13822:
        /* <DEDUP_REMOVED lines=36> */
.L_x_13823:
        /* <DEDUP_REMOVED lines=8> */
.L_x_13804:
        /* <DEDUP_REMOVED lines=26> */
[----:B------:R-:W-:-:S03]  /*45d0*/  FFMA.FTZ R164, R164, UR13, R46 ;  /* 0x0000000da4a47c23 */ /* 0x000fc6000801002e */
[----:B------:R-:W-:Y:S01]  /*45e0*/  FFMA.FTZ R157, R157, UR13, R51 ;  /* 0x0000000d9d9d7c23 */ /* 0x000fe20008010033 */
[----:B------:R-:W-:-:S03]  /*45f0*/  FMUL.FTZ R164, R164, UR12 ;  /* 0x0000000ca4a47c20 */ /* 0x000fc60008410000 */
[----:B------:R-:W-:-:S05]  /*4600*/  FMUL.FTZ R157, R157, UR12 ;  /* 0x0000000c9d9d7c20 */ /* 0x000fca0008410000 */
[----:B------:R-:W-:Y:S01]  /*4610*/  F2FP.F16.F32.PACK_AB R157, R157, R158 ;  /* 0x0000009e9d9d723e */ /* 0x000fe200000000ff */
[----:B------:R-:W-:-:S04]  /*4620*/  FFMA.FTZ R158, R13, UR4, R166 ;  /* 0x000000040d9e7c23 */ /* 0x000fc800080100a6 */
[----:B------:R-:W-:-:S04]  /*4630*/  FADD.FTZ R158, R216, -R158 ;  /* 0x8000009ed89e7221 */ /* 0x000fc80000010000 */
[----:B------:R-:W-:-:S04]  /*4640*/  FFMA.FTZ R158, R158, UR13, R45 ;  /* 0x0000000d9e9e7c23 */ /* 0x000fc8000801002d */
[----:B------:R-:W-:-:S05]  /*4650*/  FMUL.FTZ R158, R158, UR12 ;  /* 0x0000000c9e9e7c20 */ /* 0x000fca0008410000 */
[----:B------:R-:W-:Y:S01]  /*4660*/  F2FP.F16.F32.PACK_AB R158, R158, R159 ;  /* 0x0000009f9e9e723e */ /* 0x000fe200000000ff */
[----:B------:R-:W-:-:S04]  /*4670*/  FFMA.FTZ R159, R15, UR4, R166 ;  /* 0x000000040f9f7c23 */ /* 0x000fc800080100a6 */
[----:B------:R-:W-:-:S04]  /*4680*/  FADD.FTZ R159, R214, -R159 ;  /* 0x8000009fd69f7221 */ /* 0x000fc80000010000 */
[----:B------:R-:W-:-:S04]  /*4690*/  FFMA.FTZ R159, R159, UR13, R47 ;  /* 0x0000000d9f9f7c23 */ /* 0x000fc8000801002f */
[----:B------:R-:W-:-:S05]  /*46a0*/  FMUL.FTZ R159, R159, UR12 ;  /* 0x0000000c9f9f7c20 */ /* 0x000fca0008410000 */
[----:B------:R-:W-:Y:S01]  /*46b0*/  F2FP.F16.F32.PACK_AB R159, R159, R164 ;  /* 0x000000a49f9f723e */ /* 0x000fe200000000ff */
[----:B------:R-:W-:Y:S06]  /*46c0*/  BRA `(.L_x_13827) ;  /* 0x0000000000907947 */ /* 0x000fec0003800000 */
.L_x_13826:
        /* <DEDUP_REMOVED lines=16> */
[----:B------:R-:W-:Y:S01]  /*47d0*/  F2FP.F16.F32.PACK_AB R159, R148, R159 ;  /* 0x0000009f949f723e */ /* 0x000fe200000000ff */
[----:B------:R-:W-:Y:S01]  /*47e0*/  FFMA.FTZ R148, R12, UR4, R166 ;  /* 0x000000040c947c23 */ /* 0x000fe200080100a6 */
[----:B------:R-:W-:-:S03]  /*47f0*/  FMUL.FTZ R153, R155, UR12 ;  /* 0x0000000c9b997c20 */ /* 0x000fc60008410000 */
[----:B------:R-:W-:-:S04]  /*4800*/  FADD.FTZ R149, R217, -R148 ;  /* 0x80000094d9957221 */ /* 0x000fc80000010000 */
[----:B------:R-:W-:Y:S01]  /*4810*/  FFMA.FTZ R148, R149, UR13, R44 ;  /* 0x0000000d95947c23 */ /* 0x000fe2000801002c */
[----:B------:R-:W-:-:S03]  /*4820*/  FFMA.FTZ R149, R152, UR13, R45 ;  /* 0x0000000d98957c23 */ /* 0x000fc6000801002d */
[----:B------:R-:W-:Y:S01]  /*4830*/  FMUL.FTZ R158, R148, UR12 ;  /* 0x0000000c949e7c20 */ /* 0x000fe20008410000 */
        /* <DEDUP_REMOVED lines=12> */
[----:B------:R-:W-:-:S07]  /*4900*/  F2FP.F16.F32.PACK_AB R156, R164, R156 ;  /* 0x0000009ca49c723e */ /* 0x000fce00000000ff */
.L_x_13827:
        /* <DEDUP_REMOVED lines=10> */
.L_x_13825:
[----:B------:R-:W-:Y:S05]  /*49b0*/  BSYNC.RECONVERGENT B1 ;  /* 0x0000000000017941 */ /* 0x000fea0003800200 */
.L_x_13824:
        /* <DEDUP_REMOVED lines=40> */
[----:B------:R-:W-:Y:S01]  /*4c40*/  F2FP.F16.F32.PACK_AB R156, R164, R156 ;  /* 0x0000009ca49c723e */ /* 0x000fe200000000ff */
[----:B------:R-:W-:Y:S06]  /*4c50*/  BRA `(.L_x_13831) ;  /* 0x0000000000907947 */ /* 0x000fec0003800000 */
.L_x_13830:
        /* <DEDUP_REMOVED lines=35> */
[----:B------:R-:W-:-:S07]  /*4e90*/  F2FP.F16.F32.PACK_AB R159, R159, R164 ;  /* 0x000000a49f9f723e */ /* 0x000fce00000000ff */
.L_x_13831:
        /* <DEDUP_REMOVED lines=8> */
.L_x_13829:
[----:B------:R-:W-:Y:S05]  /*4f20*/  BSYNC.RECONVERGENT B1 ;  /* 0x0000000000017941 */ /* 0x000fea0003800200 */
.L_x_13828:
        /* <DEDUP_REMOVED lines=19> */
[----:B------:R-:W-:Y:S01]  /*5060*/  F2FP.F16.F32.PACK_AB R159, R148, R159 ;  /* 0x0000009f949f723e */ /* 0x000fe200000000ff */
        /* <DEDUP_REMOVED lines=22> */
.L_x_13834:
        /* <DEDUP_REMOVED lines=36> */
.L_x_13835:
        /* <DEDUP_REMOVED lines=8> */
.L_x_13833:
[----:B------:R-:W-:Y:S05]  /*5490*/  BSYNC.RECONVERGENT B1 ;  /* 0x0000000000017941 */ /* 0x000fea0003800200 */
.L_x_13832:
        /* <DEDUP_REMOVED lines=42> */
.L_x_13838:
        /* <DEDUP_REMOVED lines=36> */
.L_x_13839:
        /* <DEDUP_REMOVED lines=8> */
.L_x_13837:
[----:B------:R-:W-:Y:S05]  /*5a00*/  BSYNC.RECONVERGENT B1 ;  /* 0x0000000000017941 */ /* 0x000fea0003800200 */
.L_x_13836:
        /* <DEDUP_REMOVED lines=41> */
.L_x_13840:
        /* <DEDUP_REMOVED lines=36> */
.L_x_13841:
[----:B------:R-:W0:Y:S02]  /*5ee0*/  @P0 LDC.64 R164, c[0x0][0x478] ;  /* 0x00011e00ffa40b82 */ /* 0x000e240000000a00 */
[----:B0-----:R-:W-:-:S05]  /*5ef0*/  @P0 IMAD.WIDE.U32 R164, R2, 0x20, R164 ;  /* 0x0000002002a40825 */ /* 0x001fca00078e00a4 */
[----:B------:R-:W-:Y:S04]  /*5f00*/  @P0 STG.E.128 desc[UR16][R164.64], R152 ;  /* 0x00000098a4000986 */ /* 0x000fe8000c101d10 */
[----:B------:R0:W-:Y:S02]  /*5f10*/  @P0 STG.E.128 desc[UR16][R164.64+0x10], R148 ;  /* 0x00001094a4000986 */ /* 0x0001e4000c101d10 */
[----:B0-----:R-:W0:Y:S02]  /*5f20*/  LDC.64 R164, c[0x0][0x468] ;  /* 0x00011a00ffa47b82 */ /* 0x001e240000000a00 */
[----:B0-----:R-:W-:-:S05]  /*5f30*/  IMAD.WIDE.U32 R164, R2, 0x10, R164 ;  /* 0x0000001002a47825 */ /* 0x001fca00078e00a4 */
[----:B------:R4:W-:Y:S02]  /*5f40*/  STG.E.128 desc[UR16][R164.64], R156 ;  /* 0x0000009ca4007986 */ /* 0x0009e4000c101d10 */
.L_x_13821:
[----:B------:R-:W-:Y:S05]  /*5f50*/  BSYNC.RECONVERGENT B0 ;  /* 0x0000000000007941 */ /* 0x000fea0003800200 */
.L_x_13803:
[----:B------:R-:W-:Y:S02]  /*5f60*/  UIADD3 UR7, UPT, UPT, UR7, UR24, URZ ;  /* 0x0000001807077290 */ /* 0x000fe4000fffe0ff */
[----:B------:R-:W-:Y:S02]  /*5f70*/  UPLOP3.LUT UP2, UPT, UPT, UPT, UP2, 0x40, 0x4 ;  /* 0x000000000004789c */ /* 0x000fe40003f4e820 */
[----:B------:R-:W-:-:S09]  /*5f80*/  UISETP.GE.AND UP1, UPT, UR7, UR25, UPT ;  /* 0x000000190700728c */ /* 0x000fd2000bf26270 */
[----:B------:R-:W-:Y:S05]  /*5f90*/  BRA.U !UP1, `(.L_x_13842) ;  /* 0xffffffa909647547 */ /* 0x000fea000b83ffff */
.L_x_13790:
        /* <DEDUP_REMOVED lines=50> */
.L_x_13843:
        /* <DEDUP_REMOVED lines=12> */
.L_x_19414:


//--------------------- .text._ZN10layer_norm13ln_bwd_kernelINS_13Kernel_traitsIf6__halffS2_fjLj5120ELj1ELj1ELj4ELj16ENS_18Kernel_traits_baseILj5120EfS2_fS2_fjLj128EEEEELb0ELb0ELb0ELb1EEEvNS_9BwdParamsE --------------------------
	.section	.text._ZN10layer_norm13ln_bwd_kernelINS_13Kernel_traitsIf6__halffS2_fjLj5120ELj1ELj1ELj4ELj16ENS_18Kernel_traits_baseILj5120EfS2_fS2_fjLj128EEEEELb0ELb0ELb0ELb1EEEvNS_9BwdParamsE,"ax",@progbits
	.align	128
        .global         _ZN10layer_norm13ln_bwd_kernelINS_13Kernel_traitsIf6__halffS2_fjLj5120ELj1ELj1ELj4ELj16ENS_18Kernel_traits_baseILj5120EfS2_fS2_fjLj128EEEEELb0ELb0ELb0ELb1EEEvNS_9BwdParamsE
        .type           _ZN10layer_norm13ln_bwd_kernelINS_13Kernel_traitsIf6__halffS2_fjLj5120ELj1ELj1ELj4ELj16ENS_18Kernel_traits_baseILj5120EfS2_fS2_fjLj128EEEEELb0ELb0ELb0ELb1EEEvNS_9BwdParamsE,@function
        .size           _ZN10layer_norm13ln_bwd_kernelINS_13Kernel_traitsIf6__halffS2_fjLj5120ELj1ELj1ELj4ELj16ENS_18Kernel_traits_baseILj5120EfS2_fS2_fjLj128EEEEELb0ELb0ELb0ELb1EEEvNS_9BwdParamsE,(.L_x_19415 - _ZN10layer_norm13ln_bwd_kernelINS_13Kernel_traitsIf6__halffS2_fjLj5120ELj1ELj1ELj4ELj16ENS_18Kernel_traits_baseILj5120EfS2_fS2_fjLj128EEEEELb0ELb0ELb0ELb1EEEvNS_9BwdParamsE)
        .other          _ZN10layer_norm13ln_bwd_kernelINS_13Kernel_traitsIf6__halffS2_fjLj5120ELj1ELj1ELj4ELj16ENS_18Kernel_traits_baseILj5120EfS2_fS2_fjLj128EEEEELb0ELb0ELb0ELb1EEEvNS_9BwdParamsE,@"STO_CUDA_ENTRY STV_DEFAULT"
_ZN10layer_norm13ln_bwd_kernelINS_13Kernel_traitsIf6__halffS2_fjLj5120ELj1ELj1ELj4ELj16ENS_18Kernel_traits_baseILj5120EfS2_fS2_fjLj128EEEEELb0ELb0ELb0ELb1EEEvNS_9BwdParamsE:
.text._ZN10layer_norm13ln_bwd_kernelINS_13Kernel_traitsIf6__halffS2_fjLj5120ELj1ELj1ELj4ELj16ENS_18Kernel_traits_baseILj5120EfS2_fS2_fjLj128EEEEELb0ELb0ELb0ELb1EEEvNS_9BwdParamsE:
        /* <DEDUP_REMOVED lines=49> */
[----:B------:R2:W-:Y:S07]  /*0310*/  STL [R1+0x6c], RZ ;  /* 0x00006cff01007387 */ /* 0x0005ee0000100800 */
[----:B------:R-:W3:Y:S01]  /*0320*/  LDC.64 R4, c[0x0][0x3e0] ;  /* 0x0000f800ff047b82 */ /* 0x000ee20000000a00 */
[----:B------:R-:W-:Y:S01]  /*0330*/  HFMA2 R252, -RZ, RZ, 0, 0 ;  /* 0x00000000fffc7431 */ /* 0x000fe200000001ff */
[----:B------:R-:W-:Y:S01]  /*0340*/  UPLOP3.LUT UP1, UPT, UPT, UPT, UPT, 0x40, 0x4 ;  /* 0x000000000004789c */ /* 0x000fe20003f2e870 */
[----:B------:R-:W-:Y:S01]  /*0350*/  HFMA2 R234, -RZ, RZ, 0, 0 ;  /* 0x00000000ffea7431 */ /* 0x000fe200000001ff */
[----:B------:R-:W4:Y:S01]  /*0360*/  LDCU UR9, c[0x0][0x388] ;  /* 0x00007100ff0977ac */ /* 0x000f220008000800 */
        /* <DEDUP_REMOVED lines=10> */
[----:B------:R-:W-:Y:S01]  /*0410*/  CS2R R186, SRZ ;  /* 0x0000000000ba7805 */ /* 0x000fe2000001ff00 */
[----:B-1----:R-:W-:Y:S01]  /*0420*/  IMAD.WIDE.U32 R2, R0, 0x20, R2 ;  /* 0x0000002000027825 */ /* 0x002fe200078e0002 */
[----:B------:R-:W-:Y:S02]  /*0430*/  CS2R R184, SRZ ;  /* 0x0000000000b87805 */ /* 0x000fe4000001ff00 */
[----:B------:R-:W-:Y:S02]  /*0440*/  CS2R R182, SRZ ;  /* 0x0000000000b67805 */ /* 0x000fe4000001ff00 */
[----:B------:R-:W-:-:S02]  /*0450*/  CS2R R180, SRZ ;  /* 0x0000000000b47805 */ /* 0x000fc4000001ff00 */
[----:B------:R-:W-:Y:S01]  /*0460*/  CS2R R178, SRZ ;  /* 0x0000000000b27805 */ /* 0x000fe2000001ff00 */
[----:B0-----:R2:W5:Y:S01]  /*0470*/  LDG.E.128 R68, desc[UR6][R2.64] ;  /* 0x0000000602447981 */ /* 0x001562000c1e1d00 */
[----:B------:R-:W-:Y:S02]  /*0480*/  CS2R R176, SRZ ;  /* 0x0000000000b07805 */ /* 0x000fe4000001ff00 */
[----:B------:R-:W-:Y:S02]  /*0490*/  CS2R R26, SRZ ;  /* 0x00000000001a7805 */ /* 0x000fe4000001ff00 */
[----:B------:R-:W-:Y:S01]  /*04a0*/  CS2R R24, SRZ ;  /* 0x0000000000187805 */ /* 0x000fe2000001ff00 */
[----:B------:R2:W5:Y:S01]  /*04b0*/  LDG.E.128 R72, desc[UR6][R2.64+0x10] ;  /* 0x0000100602487981 */ /* 0x000562000c1e1d00 */
[----:B------:R-:W-:Y:S02]  /*04c0*/  CS2R R22, SRZ ;  /* 0x0000000000167805 */ /* 0x000fe4000001ff00 */
[----:B------:R-:W-:-:S02]  /*04d0*/  CS2R R20, SRZ ;  /* 0x0000000000147805 */ /* 0x000fc4000001ff00 */
[----:B------:R-:W-:Y:S01]  /*04e0*/  CS2R R18, SRZ ;  /* 0x0000000000127805 */ /* 0x000fe2000001ff00 */
[----:B------:R2:W5:Y:S01]  /*04f0*/  LDG.E.128 R76, desc[UR6][R2.64+0x1000] ;  /* 0x00100006024c7981 */ /* 0x000562000c1e1d00 */
[----:B------:R-:W-:Y:S01]  /*0500*/  CS2R R16, SRZ ;  /* 0x0000000000107805 */ /* 0x000fe2000001ff00 */
[----:B------:R-:W0:Y:S02]  /*0510*/  LDCU.U8 UR8, c[0x0][0x410] ;  /* 0x00008200ff0877ac */ /* 0x000e240008000000 */
[----:B------:R2:W5:Y:S01]  /*0520*/  LDG.E.128 R80, desc[UR6][R2.64+0x1010] ;  /* 0x0010100602507981 */ /* 0x000562000c1e1d00 */
[----:B------:R-:W1:Y:S03]  /*0530*/  LDCU UR12, c[0x0][0x400] ;  /* 0x00008000ff0c77ac */ /* 0x000e660008000800 */
[----:B------:R2:W5:Y:S01]  /*0540*/  LDG.E.128 R84, desc[UR6][R2.64+0x2000] ;  /* 0x0020000602547981 */ /* 0x000562000c1e1d00 */
[----:B------:R-:W0:Y:S03]  /*0550*/  LDCU.64 UR14, c[0x0][0x478] ;  /* 0x00008f00ff0e77ac */ /* 0x000e260008000a00 */
[----:B------:R2:W5:Y:S01]  /*0560*/  LDG.E.128 R88, desc[UR6][R2.64+0x2010] ;  /* 0x0020100602587981 */ /* 0x000562000c1e1d00 */
[----:B------:R-:W0:Y:S03]  /*0570*/  LDCU.64 UR10, c[0x0][0x438] ;  /* 0x00008700ff0a77ac */ /* 0x000e260008000a00 */
[----:B------:R2:W5:Y:S04]  /*0580*/  LDG.E.128 R92, desc[UR6][R2.64+0x3000] ;  /* 0x00300006025c7981 */ /* 0x000568000c1e1d00 */
[----:B------:R2:W5:Y:S04]  /*0590*/  LDG.E.128 R96, desc[UR6][R2.64+0x3010] ;  /* 0x0030100602607981 */ /* 0x000568000c1e1d00 */
[----:B------:R2:W5:Y:S04]  /*05a0*/  LDG.E.128 R100, desc[UR6][R2.64+0x4000] ;  /* 0x0040000602647981 */ /* 0x000568000c1e1d00 */
[----:B------:R2:W5:Y:S01]  /*05b0*/  LDG.E.128 R104, desc[UR6][R2.64+0x4010] ;  /* 0x0040100602687981 */ /* 0x000562000c1e1d00 */
[----:B---3--:R-:W-:-:S02]  /*05c0*/  ISETP.NE.U32.AND P0, PT, R4, RZ, PT ;  /* 0x000000ff0400720c */ /* 0x008fc40003f05070 */
[----:B------:R-:W-:Y:S02]  /*05d0*/  CS2R R14, SRZ ;  /* 0x00000000000e7805 */ /* 0x000fe4000001ff00 */
[----:B------:R-:W-:Y:S01]  /*05e0*/  CS2R R12, SRZ ;  /* 0x00000000000c7805 */ /* 0x000fe2000001ff00 */
[----:B------:R2:W-:Y:S01]  /*05f0*/  STL [R1+0x68], RZ ;  /* 0x000068ff01007387 */ /* 0x0005e20000100800 */
[----:B------:R-:W-:Y:S02]  /*0600*/  ISETP.NE.AND.EX P0, PT, R5, RZ, PT, P0 ;  /* 0x000000ff0500720c */ /* 0x000fe40003f05300 */
[----:B------:R-:W-:Y:S02]  /*0610*/  CS2R R10, SRZ ;  /* 0x00000000000a7805 */ /* 0x000fe4000001ff00 */
[----:B------:R-:W-:Y:S01]  /*0620*/  CS2R R8, SRZ ;  /* 0x0000000000087805 */ /* 0x000fe2000001ff00 */
[----:B------:R2:W-:Y:S01]  /*0630*/  STL [R1+0x64], RZ ;  /* 0x000064ff01007387 */ /* 0x0005e20000100800 */
[----:B------:R-:W-:-:S02]  /*0640*/  CS2R R6, SRZ ;  /* 0x0000000000067805 */ /* 0x000fc4000001ff00 */
[----:B------:R-:W-:Y:S01]  /*0650*/  MOV R5, RZ ;  /* 0x000000ff00057202 */ /* 0x000fe20000000f00 */
        /* <DEDUP_REMOVED lines=24> */
[----:B01--4-:R2:W-:Y:S02]  /*07e0*/  STL [R1], RZ ;  /* 0x000000ff01007387 */ /* 0x0135e40000100800 */
.L_x_13869:
[----:B------:R-:W0:Y:S01]  /*07f0*/  S2R R120, SR_TID.X ;  /* 0x0000000000787919 */ /* 0x000e220000002100 */
[----:B------:R-:W1:Y:S01]  /*0800*/  LDC.64 R116, c[0x0][0x3c0] ;  /* 0x0000f000ff747b82 */ /* 0x000e620000000a00 */
[----:B------:R-:W-:-:S05]  /*0810*/  IMAD R0, R190, UR9, RZ ;  /* 0x00000009be007c24 */ /* 0x000fca000f8e02ff */
[----:B------:R-:W-:Y:S02]  /*0820*/  SHF.R.S32.HI R121, RZ, 0x1f, R0 ;  /* 0x0000001fff797819 */ /* 0x000fe40000011400 */
[----:B------:R-:W3:Y:S02]  /*0830*/  LDC.64 R168, c[0x0][0x3a8] ;  /* 0x0000ea00ffa87b82 */ /* 0x000ee40000000a00 */
[----:B------:R-:W-:-:S06]  /*0840*/  LEA.HI R4, R121, R0, RZ, 0x3 ;  /* 0x0000000079047211 */ /* 0x000fcc00078f18ff */
[----:B--2---:R-:W2:Y:S01]  /*0850*/  @P0 LDC.64 R2, c[0x0][0x3e0] ;  /* 0x0000f800ff020b82 */ /* 0x004ea20000000a00 */
[----:B-1----:R-:W-:-:S07]  /*0860*/  IMAD.WIDE R116, R190, 0x4, R116 ;  /* 0x00000004be747825 */ /* 0x002fce00078e0274 */
[----:B------:R-:W1:Y:S01]  /*0870*/  LDC.64 R118, c[0x0][0x428] ;  /* 0x00010a00ff767b82 */ /* 0x000e620000000a00 */
[----:B------:R-:W4:Y:S01]  /*0880*/  LDG.E R0, desc[UR6][R116.64] ;  /* 0x0000000674007981 */ /* 0x000f22000c1e1900 */
[----:B0-----:R-:W-:-:S04]  /*0890*/  LEA.HI.SX32 R4, R4, R120, 0x1d ;  /* 0x0000007804047211 */ /* 0x001fc800078feaff */
[C---:B------:R-:W-:Y:S02]  /*08a0*/  IADD3 R200, PT, PT, R4.reuse, 0x80, RZ ;  /* 0x0000008004c87810 */ /* 0x040fe40007ffe0ff */
[C---:B------:R-:W-:Y:S01]  /*08b0*/  IADD3 R204, PT, PT, R4.reuse, 0x180, RZ ;  /* 0x0000018004cc7810 */ /* 0x040fe20007ffe0ff */
[----:B---3--:R-:W-:-:S04]  /*08c0*/  IMAD.WIDE.U32 R128, R4, 0x20, R168 ;  /* 0x0000002004807825 */ /* 0x008fc800078e00a8 */
[--C-:B------:R-:W-:Y:S01]  /*08d0*/  IMAD.WIDE.U32 R140, R200, 0x20, R168.reuse ;  /* 0x00000020c88c7825 */ /* 0x100fe200078e00a8 */
[----:B------:R-:W3:Y:S03]  /*08e0*/  LDG.E.128 R120, desc[UR6][R128.64] ;  /* 0x0000000680787981 */ /* 0x000ee6000c1e1d00 */
[----:B------:R-:W-:Y:S01]  /*08f0*/  IMAD.WIDE.U32 R160, R204, 0x20, R168 ;  /* 0x00000020cca07825 */ /* 0x000fe200078e00a8 */
[----:B------:R-:W3:Y:S01]  /*0900*/  LDG.E.128 R132, desc[UR6][R140.64] ;  /* 0x000000068c847981 */ /* 0x000ee2000c1e1d00 */
[----:B------:R-:W-:Y:S02]  /*0910*/  ISETP.NE.U32.AND P1, PT, RZ, UR10, PT ;  /* 0x0000000aff007c0c */ /* 0x000fe4000bf25070 */
[----:B--2---:R-:W-:Y:S01]  /*0920*/  @P0 IMAD.WIDE R2, R190, 0x2, R2 ;  /* 0x00000002be020825 */ /* 0x004fe200078e0202 */
[----:B------:R-:W2:Y:S04]  /*0930*/  LDG.E.128 R156, desc[UR6][R160.64] ;  /* 0x00000006a09c7981 */ /* 0x000ea8000c1e1d00 */
[----:B------:R-:W3:Y:S04]  /*0940*/  LDG.E.128 R128, desc[UR6][R128.64+0x10] ;  /* 0x0000100680807981 */ /* 0x000ee8000c1e1d00 */
[----:B------:R-:W2:Y:S01]  /*0950*/  LDG.E.128 R140, desc[UR6][R140.64+0x10] ;  /* 0x000010068c8c7981 */ /* 0x000ea2000c1e1d00 */
[----:B------:R-:W-:-:S03]  /*0960*/  ISETP.NE.AND.EX P1, PT, RZ, UR11, PT, P1 ;  /* 0x0000000bff007c0c */ /* 0x000fc6000bf25310 */
[----:B------:R0:W2:Y:S01]  /*0970*/  @P0 LDG.E.U16 R191, desc[UR6][R2.64] ;  /* 0x0000000602bf0981 */ /* 0x0000a2000c1e1500 */
[----:B------:R-:W-:Y:S01]  /*0980*/  ISETP.NE.AND P3, PT, RZ, UR8, PT ;  /* 0x00000008ff007c0c */ /* 0x000fe2000bf65270 */
[--C-:B-1----:R-:W-:Y:S01]  /*0990*/  IMAD.WIDE.U32 R136, R200, 0x10, R118.reuse ;  /* 0x00000010c8887825 */ /* 0x102fe200078e0076 */
[C---:B------:R-:W-:Y:S01]  /*09a0*/  IADD3 R201, PT, PT, R4.reuse, 0x100, RZ ;  /* 0x0000010004c97810 */ /* 0x040fe20007ffe0ff */
[----:B------:R-:W2:Y:S06]  /*09b0*/  LDG.E.128 R160, desc[UR6][R160.64+0x10] ;  /* 0x00001006a0a07981 */ /* 0x000eac000c1e1d00 */
[----:B------:R-:W1:Y:S08]  /*09c0*/  @P1 LDC.64 R202, c[0x0][0x438] ;  /* 0x00010e00ffca1b82 */ /* 0x000e700000000a00 */
[----:B0-----:R-:W0:Y:S08]  /*09d0*/  LDC.64 R2, c[0x0][0x3c8] ;  /* 0x0000f200ff027b82 */ /* 0x001e300000000a00 */
[----:B------:R-:W0:Y:S01]  /*09e0*/  @P1 LDC.64 R194, c[0x0][0x438] ;  /* 0x00010e00ffc21b82 */ /* 0x000e220000000a00 */
[C---:B------:R-:W-:Y:S01]  /*09f0*/  IMAD.WIDE.U32 R124, R4.reuse, 0x10, R118 ;  /* 0x00000010047c7825 */ /* 0x040fe200078e0076 */
[C---:B------:R-:W-:Y:S01]  /*0a00*/  IADD3 R205, PT, PT, R4.reuse, 0x200, RZ ;  /* 0x0000020004cd7810 */ /* 0x040fe20007ffe0ff */
[----:B------:R-:W2:Y:S02]  /*0a10*/  LDG.E.128 R136, desc[UR6][R136.64] ;  /* 0x0000000688887981 */ /* 0x000ea4000c1e1d00 */
[----:B-1----:R-:W-:-:S02]  /*0a20*/  @P1 IMAD.WIDE.U32 R202, R4, 0x20, R202 ;  /* 0x0000002004ca1825 */ /* 0x002fc400078e00ca */
[----:B------:R-:W2:Y:S01]  /*0a30*/  LDG.E.128 R124, desc[UR6][R124.64] ;  /* 0x000000067c7c7981 */ /* 0x000ea2000c1e1d00 */
[----:B------:R-:W1:Y:S01]  /*0a40*/  @P1 LDC.64 R198, c[0x0][0x438] ;  /* 0x00010e00ffc61b82 */ /* 0x000e620000000a00 */
[----:B------:R-:W-:Y:S02]  /*0a50*/  IMAD.WIDE.U32 R152, R201, 0x20, R168 ;  /* 0x00000020c9987825 */ /* 0x000fe400078e00a8 */
[----:B-----5:R-:W5:Y:S02]  /*0a60*/  @P1 LDG.E.128 R64, desc[UR6][R202.64] ;  /* 0x00000006ca401981 */ /* 0x020f64000c1e1d00 */
[----:B0-----:R-:W-:Y:S02]  /*0a70*/  IMAD.WIDE R2, R190, 0x4, R2 ;  /* 0x00000004be027825 */ /* 0x001fe400078e0202 */
[----:B------:R0:W5:Y:S01]  /*0a80*/  @P1 LDG.E.128 R60, desc[UR6][R202.64+0x10] ;  /* 0x00001006ca3c1981 */ /* 0x000162000c1e1d00 */
[----:B------:R-:W0:Y:S01]  /*0a90*/  @P1 LDC.64 R196, c[0x0][0x438] ;  /* 0x00010e00ffc41b82 */ /* 0x000e220000000a00 */
[----:B------:R-:W-:-:S02]  /*0aa0*/  IMAD.WIDE.U32 R168, R205, 0x20, R168 ;  /* 0x00000020cda87825 */ /* 0x000fc400078e00a8 */
[----:B------:R0:W2:Y:S02]  /*0ab0*/  LDG.E.128 R144, desc[UR6][R152.64] ;  /* 0x0000000698907981 */ /* 0x0000a4000c1e1d00 */
[C---:B------:R-:W-:Y:S02]  /*0ac0*/  IMAD.WIDE.U32 R116, R205.reuse, 0x10, R118 ;  /* 0x00000010cd747825 */ /* 0x040fe400078e0076 */
[----:B------:R-:W2:Y:S01]  /*0ad0*/  LDG.E R3, desc[UR6][R2.64] ;  /* 0x0000000602037981 */ /* 0x000ea2000c1e1900 */
[----:B------:R-:W0:Y:S01]  /*0ae0*/  @P1 LDC.64 R192, c[0x0][0x438] ;  /* 0x00010e00ffc01b82 */ /* 0x000e220000000a00 */
[----:B------:R-:W-:Y:S02]  /*0af0*/  @P1 IMAD.WIDE.U32 R194, R205, 0x20, R194 ;  /* 0x00000020cdc21825 */ /* 0x000fe400078e00c2 */
[----:B------:R-:W2:Y:S04]  /*0b00*/  LDG.E.128 R164, desc[UR6][R168.64] ;  /* 0x00000006a8a47981 */ /* 0x000ea8000c1e1d00 */
[----:B------:R-:W2:Y:S01]  /*0b10*/  LDG.E.128 R152, desc[UR6][R152.64+0x10] ;  /* 0x0000100698987981 */ /* 0x000ea2000c1e1d00 */
[----:B----4-:R-:W-:Y:S01]  /*0b20*/  FSEL R0, R0, RZ, !P3 ;  /* 0x000000ff00007208 */ /* 0x010fe20005800000 */
[----:B------:R-:W-:-:S02]  /*0b30*/  IMAD.WIDE.U32 R148, R201, 0x10, R118 ;  /* 0x00000010c9947825 */ /* 0x000fc400078e0076 */
[----:B------:R-:W5:Y:S02]  /*0b40*/  @P1 LDG.E.128 R32, desc[UR6][R194.64] ;  /* 0x00000006c2201981 */ /* 0x000f64000c1e1d00 */
[----:B-1----:R-:W-:Y:S02]  /*0b50*/  @P1 IMAD.WIDE.U32 R198, R201, 0x20, R198 ;  /* 0x00000020c9c61825 */ /* 0x002fe400078e00c6 */
[----:B------:R-:W5:Y:S04]  /*0b60*/  @P1 LDG.E.128 R28, desc[UR6][R194.64+0x10] ;  /* 0x00001006c21c1981 */ /* 0x000f68000c1e1d00 */
[----:B------:R-:W4:Y:S01]  /*0b70*/  LDG.E.128 R148, desc[UR6][R148.64] ;  /* 0x0000000694947981 */ /* 0x000f22000c1e1d00 */
[----:B------:R-:W-:-:S03]  /*0b80*/  IMAD.WIDE.U32 R172, R204, 0x10, R118 ;  /* 0x00000010ccac7825 */ /* 0x000fc600078e0076 */
[----:B------:R-:W4:Y:S01]  /*0b90*/  LDG.E.128 R168, desc[UR6][R168.64+0x10] ;  /* 0x00001006a8a87981 */ /* 0x000f22000c1e1d00 */
[C---:B---3--:R-:W-:Y:S01]  /*0ba0*/  FADD.FTZ R212, -R0.reuse, R130 ;  /* 0x0000008200d47221 */ /* 0x048fe20000010100 */
[C---:B------:R-:W-:Y:S01]  /*0bb0*/  FADD.FTZ R205, -R0.reuse, R128 ;  /* 0x0000008000cd7221 */ /* 0x040fe20000010100 */
[C---:B--2---:R-:W-:Y:S01]  /*0bc0*/  FADD.FTZ R219, -R0.reuse, R140 ;  /* 0x0000008c00db7221 */ /* 0x044fe20000010100 */
[C---:B0-----:R-:W-:Y:S01]  /*0bd0*/  FADD.FTZ R202, -R0.reuse, R141 ;  /* 0x0000008d00ca7221 */ /* 0x041fe20000010100 */
[C---:B------:R-:W-:Y:S01]  /*0be0*/  FADD.FTZ R140, -R0.reuse, R156 ;  /* 0x0000009c008c7221 */ /* 0x040fe20000010100 */
[C---:B------:R-:W-:Y:S01]  /*0bf0*/  FADD.FTZ R130, -R0.reuse, R142 ;  /* 0x0000008e00827221 */ /* 0x040fe20000010100 */
[----:B------:R-:W2:Y:S01]  /*0c00*/  LDL.LU R156, [R1+0xc] ;  /* 0x00000c00019c7983 */ /* 0x000ea20000300800 */
[C---:B------:R-:W-:Y:S01]  /*0c10*/  FADD.FTZ R141, -R0.reuse, R157 ;  /* 0x0000009d008d7221 */ /* 0x040fe20000010100 */
[C---:B------:R-:W-:Y:S01]  /*0c20*/  FADD.FTZ R128, -R0.reuse, R143 ;  /* 0x0000008f00807221 */ /* 0x040fe20000010100 */
[C---:B------:R-:W-:Y:S01]  /*0c30*/  FADD.FTZ R142, -R0.reuse, R158 ;  /* 0x0000009e008e7221 */ /* 0x040fe20000010100 */
[----:B------:R-:W3:Y:S01]  /*0c40*/  LDL.LU R157, [R1+0x8] ;  /* 0x00000800019d7983 */ /* 0x000ee20000300800 */
[----:B------:R-:W-:-:S03]  /*0c50*/  FADD.FTZ R143, -R0, R159 ;  /* 0x0000009f008f7221 */ /* 0x000fc60000010100 */
[----:B------:R-:W4:Y:S04]  /*0c60*/  LDL.LU R158, [R1+0x4] ;  /* 0x00000400019e7983 */ /* 0x000f280000300800 */
[----:B------:R-:W2:Y:S01]  /*0c70*/  LDL.LU R159, [R1] ;  /* 0x00000000019f7983 */ /* 0x000ea20000300800 */
[C---:B------:R-:W-:Y:S01]  /*0c80*/  FADD.FTZ R210, -R0.reuse, R122 ;  /* 0x0000007a00d27221 */ /* 0x040fe20000010100 */
[C---:B------:R-:W-:Y:S01]  /*0c90*/  FADD.FTZ R203, -R0.reuse, R129 ;  /* 0x0000008100cb7221 */ /* 0x040fe20000010100 */
[C---:B------:R-:W-:Y:S01]  /*0ca0*/  FADD.FTZ R134, -R0.reuse, R134 ;  /* 0x0000008600867221 */ /* 0x040fe20000010100 */
[C---:B------:R-:W-:Y:S01]  /*0cb0*/  FADD.FTZ R131, -R0.reuse, R131 ;  /* 0x0000008300837221 */ /* 0x040fe20000010100 */
[----:B------:R-:W5:Y:S01]  /*0cc0*/  @P1 LDG.E.128 R48, desc[UR6][R198.64] ;  /* 0x00000006c6301981 */ /* 0x000f62000c1e1d00 */
[----:B------:R-:W-:-:S03]  /*0cd0*/  FADD.FTZ R229, -R0, R163 ;  /* 0x000000a300e57221 */ /* 0x000fc60000010100 */
[----:B------:R0:W5:Y:S04]  /*0ce0*/  @P1 LDG.E.128 R44, desc[UR6][R198.64+0x10] ;  /* 0x00001006c62c1981 */ /* 0x000168000c1e1d00 */
[----:B------:R-:W3:Y:S01]  /*0cf0*/  LDG.E.128 R172, desc[UR6][R172.64] ;  /* 0x00000006acac7981 */ /* 0x000ee2000c1e1d00 */
[----:B------:R-:W-:Y:S02]  /*0d00*/  HADD2.F32 R122, -RZ, R138.H0_H0 ;  /* 0x2000008aff7a7230 */ /* 0x000fe40000004100 */
[----:B------:R-:W-:Y:S02]  /*0d10*/  HADD2.F32 R213, -RZ, R126.H0_H0 ;  /* 0x2000007effd57230 */ /* 0x000fe40000004100 */
[--C-:B------:R-:W-:Y:S02]  /*0d20*/  HADD2.F32 R208, -RZ, R124.reuse.H0_H0 ;  /* 0x2000007cffd07230 */ /* 0x100fe40000004100 */
[----:B------:R-:W-:-:S02]  /*0d30*/  HADD2.F32 R207, -RZ, R124.H1_H1 ;  /* 0x3000007cffcf7230 */ /* 0x000fc40000004100 */
[C---:B------:R-:W-:Y:S01]  /*0d40*/  FADD.FTZ R220, -R0.reuse, R152 ;  /* 0x0000009800dc7221 */ /* 0x040fe20000010100 */
[----:B------:R-:W-:Y:S02]  /*0d50*/  HADD2.F32 R138, -RZ, R138.H1_H1 ;  /* 0x3000008aff8a7230 */ /* 0x000fe40000004100 */
[C---:B------:R-:W-:Y:S01]  /*0d60*/  FMUL.FTZ R203, R3.reuse, R203 ;  /* 0x000000cb03cb7220 */ /* 0x040fe20000410000 */
[----:B------:R-:W-:Y:S02]  /*0d70*/  HADD2.F32 R126, -RZ, R126.H1_H1 ;  /* 0x3000007eff7e7230 */ /* 0x000fe40000004100 */
[----:B------:R-:W-:Y:S01]  /*0d80*/  FADD.FTZ R152, -R0, R162 ;  /* 0x000000a200987221 */ /* 0x000fe20000010100 */
[----:B------:R-:W-:Y:S01]  /*0d90*/  HADD2.F32 R124, -RZ, R137.H0_H0 ;  /* 0x20000089ff7c7230 */ /* 0x000fe20000004100 */
[----:B------:R-:W3:Y:S01]  /*0da0*/  LDL.LU R162, [R1+0x10] ;  /* 0x0000100001a27983 */ /* 0x000ee20000300800 */
[----:B0-----:R-:W-:Y:S01]  /*0db0*/  FMUL.FTZ R198, R3, R134 ;  /* 0x0000008603c67220 */ /* 0x001fe20000410000 */
[----:B------:R-:W-:Y:S01]  /*0dc0*/  FADD.FTZ R246, R126, R246 ;  /* 0x000000f67ef67221 */ /* 0x000fe20000010000 */
[-C--:B------:R-:W-:Y:S01]  /*0dd0*/  FFMA.FTZ R10, R203, R126.reuse, R10 ;  /* 0x0000007ecb0a7223 */ /* 0x080fe2000001000a */
[----:B------:R-:W3:Y:S01]  /*0de0*/  LDL.LU R163, [R1+0x14] ;  /* 0x0000140001a37983 */ /* 0x000ee20000300800 */
[----:B------:R-:W-:Y:S01]  /*0df0*/  FMUL.FTZ R215, R73, R126 ;  /* 0x0000007e49d77220 */ /* 0x000fe20000410000 */
[----:B------:R-:W-:-:S02]  /*0e00*/  FMUL.FTZ R214, R3, R131 ;  /* 0x0000008303d67220 */ /* 0x000fc40000410000 */
[----:B------:R-:W3:Y:S01]  /*0e10*/  LDL.LU R126, [R1+0x18] ;  /* 0x00001800017e7983 */ /* 0x000ee20000300800 */
[----:B------:R-:W-:Y:S01]  /*0e20*/  FADD.FTZ R251, R124, R251 ;  /* 0x000000fb7cfb7221 */ /* 0x000fe20000010000 */
[-C--:B------:R-:W-:Y:S01]  /*0e30*/  FFMA.FTZ R15, R198, R124.reuse, R15 ;  /* 0x0000007cc60f7223 */ /* 0x080fe2000001000f */
[----:B------:R-:W-:Y:S01]  /*0e40*/  FMUL.FTZ R194, R78, R124 ;  /* 0x0000007c4ec27220 */ /* 0x000fe20000410000 */
[----:B------:R-:W-:Y:S02]  /*0e50*/  HADD2.F32 R201, -RZ, R139.H0_H0 ;  /* 0x2000008bffc97230 */ /* 0x000fe40000004100 */
[----:B------:R-:W-:Y:S01]  /*0e60*/  @P1 IMAD.WIDE.U32 R196, R200, 0x20, R196 ;  /* 0x00000020c8c41825 */ /* 0x000fe200078e00c4 */
[----:B------:R-:W-:-:S03]  /*0e70*/  MOV R2, 0x3f800000 ;  /* 0x3f80000000027802 */ /* 0x000fc60000000f00 */
[C---:B------:R-:W-:Y:S01]  /*0e80*/  FADD.FTZ R209, -R0.reuse, R123 ;  /* 0x0000007b00d17221 */ /* 0x040fe20000010100 */
[----:B------:R-:W-:Y:S01]  /*0e90*/  HADD2.F32 R216, -RZ, R127.H0_H0 ;  /* 0x2000007fffd87230 */ /* 0x000fe20000004100 */
[----:B------:R-:W5:Y:S01]  /*0ea0*/  @P1 LDG.E.128 R56, desc[UR6][R196.64] ;  /* 0x00000006c4381981 */ /* 0x000f62000c1e1d00 */
[C---:B------:R-:W-:Y:S01]  /*0eb0*/  FADD.FTZ R211, -R0.reuse, R121 ;  /* 0x0000007900d37221 */ /* 0x040fe20000010100 */
[C---:B------:R-:W-:Y:S01]  /*0ec0*/  FADD.FTZ R146, -R0.reuse, R146 ;  /* 0x0000009200927221 */ /* 0x040fe20000010100 */
[----:B------:R-:W-:Y:S01]  /*0ed0*/  FADD.FTZ R230, -R0, R164 ;  /* 0x000000a400e67221 */ /* 0x000fe20000010100 */
[----:B------:R-:W-:Y:S01]  /*0ee0*/  @P1 IMAD.WIDE.U32 R192, R204, 0x20, R192 ;  /* 0x00000020ccc01825 */ /* 0x000fe200078e00c0 */
[----:B------:R0:W5:Y:S03]  /*0ef0*/  @P1 LDG.E.128 R52, desc[UR6][R196.64+0x10] ;  /* 0x00001006c4341981 */ /* 0x000166000c1e1d00 */
        /* <DEDUP_REMOVED lines=12> */
[----:B------:R-:W-:Y:S01]  /*0fc0*/  HADD2.F32 R206, -RZ, R125.H0_H0 ;  /* 0x2000007dffce7230 */ /* 0x000fe20000004100 */
[----:B------:R-:W3:Y:S01]  /*0fd0*/  LDG.E.128 R116, desc[UR6][R116.64] ;  /* 0x0000000674747981 */ /* 0x000ee2000c1e1d00 */
[----:B----4-:R-:W-:Y:S01]  /*0fe0*/  FADD.FTZ R158, R138, R158 ;  /* 0x0000009e8a9e7221 */ /* 0x010fe20000010000 */
[----:B--2---:R-:W-:Y:S01]  /*0ff0*/  FADD.FTZ R159, R122, R159 ;  /* 0x0000009f7a9f7221 */ /* 0x004fe20000010000 */
[----:B---3--:R-:W-:Y:S01]  /*1000*/  FADD.FTZ R157, R201, R157 ;  /* 0x0000009dc99d7221 */ /* 0x008fe20000010000 */
[----:B------:R-:W-:-:S02]  /*1010*/  HADD2.F32 R139, -RZ, R139.H1_H1 ;  /* 0x3000008bff8b7230 */ /* 0x000fc40000004100 */
[----:B------:R-:W-:Y:S01]  /*1020*/  HADD2.F32 R218, -RZ, R148.H0_H0 ;  /* 0x20000094ffda7230 */ /* 0x000fe20000004100 */
[----:B------:R-:W-:Y:S04]  /*1030*/  STL [R1], R159 ;  /* 0x0000009f01007387 */ /* 0x000fe80000100800 */
[----:B------:R-:W2:Y:S04]  /*1040*/  LDL.LU R131, [R1+0x1c] ;  /* 0x00001c0001837983 */ /* 0x000ea80000300800 */
[----:B------:R1:W-:Y:S04]  /*1050*/  STL [R1+0x4], R158 ;  /* 0x0000049e01007387 */ /* 0x0003e80000100800 */
[----:B------:R-:W3:Y:S04]  /*1060*/  LDL.LU R124, [R1+0x20] ;  /* 0x00002000017c7983 */ /* 0x000ee80000300800 */
[----:B------:R-:W-:Y:S01]  /*1070*/  STL [R1+0x8], R157 ;  /* 0x0000089d01007387 */ /* 0x000fe20000100800 */
[----:B-1----:R-:W-:-:S03]  /*1080*/  FMUL.FTZ R158, R3, R128 ;  /* 0x00000080039e7220 */ /* 0x002fc60000410000 */
[----:B------:R-:W4:Y:S01]  /*1090*/  LDL.LU R128, [R1+0x24] ;  /* 0x0000240001807983 */ /* 0x000f220000300800 */
[----:B------:R-:W-:Y:S02]  /*10a0*/  @P0 HADD2.F32 R2, -RZ, R191.H0_H0 ;  /* 0x200000bfff020230 */ /* 0x000fe40000004100 */
[----:B0-----:R-:W-:Y:S02]  /*10b0*/  HADD2.F32 R196, -RZ, R136.H0_H0 ;  /* 0x20000088ffc47230 */ /* 0x001fe40000004100 */
[----:B------:R-:W-:Y:S02]  /*10c0*/  HADD2.F32 R129, -RZ, R149.H0_H0 ;  /* 0x20000095ff817230 */ /* 0x000fe40000004100 */
[--C-:B------:R-:W-:Y:S02]  /*10d0*/  HADD2.F32 R224, -RZ, R174.reuse.H0_H0 ;  /* 0x200000aeffe07230 */ /* 0x100fe40000004100 */
[----:B------:R-:W-:Y:S02]  /*10e0*/  HADD2.F32 R223, -RZ, R174.H1_H1 ;  /* 0x300000aeffdf7230 */ /* 0x000fe40000004100 */
[----:B------:R-:W-:Y:S01]  /*10f0*/  FADD.FTZ R200, -R0, R120 ;  /* 0x0000007800c87221 */ /* 0x000fe20000010100 */
[----:B------:R-:W-:-:S02]  /*1100*/  HADD2.F32 R191, -RZ, R136.H1_H1 ;  /* 0x30000088ffbf7230 */ /* 0x000fc40000004100 */
[C---:B------:R-:W-:Y:S01]  /*1110*/  FADD.FTZ R238, -R0.reuse, R168 ;  /* 0x000000a800ee7221 */ /* 0x040fe20000010100 */
[----:B------:R-:W-:Y:S02]  /*1120*/  HADD2.F32 R136, -RZ, R148.H1_H1 ;  /* 0x30000094ff887230 */ /* 0x000fe40000004100 */
[----:B------:R-:W-:Y:S01]  /*1130*/  FADD.FTZ R156, R139, R156 ;  /* 0x0000009c8b9c7221 */ /* 0x000fe20000010000 */
[----:B------:R-:W-:Y:S02]  /*1140*/  HADD2.F32 R127, -RZ, R127.H1_H1 ;  /* 0x3000007fff7f7230 */ /* 0x000fe40000004100 */
[C---:B------:R-:W-:Y:S01]  /*1150*/  FADD.FTZ R237, -R0.reuse, R169 ;  /* 0x000000a900ed7221 */ /* 0x040fe20000010100 */
[----:B------:R-:W-:Y:S02]  /*1160*/  HADD2.F32 R149, -RZ, R149.H1_H1 ;  /* 0x30000095ff957230 */ /* 0x000fe40000004100 */
[----:B------:R-:W-:Y:S01]  /*1170*/  FADD.FTZ R236, -R0, R170 ;  /* 0x000000aa00ec7221 */ /* 0x000fe20000010100 */
[----:B------:R-:W-:-:S02]  /*1180*/  HADD2.F32 R123, -RZ, R150.H0_H0 ;  /* 0x20000096ff7b7230 */ /* 0x000fc40000004100 */
[----:B------:R-:W-:Y:S01]  /*1190*/  FADD.FTZ R248, R127, R248 ;  /* 0x000000f87ff87221 */ /* 0x000fe20000010000 */
[-C--:B------:R-:W-:Y:S01]  /*11a0*/  FFMA.FTZ R12, R214, R127.reuse, R12 ;  /* 0x0000007fd60c7223 */ /* 0x080fe2000001000c */
[----:B------:R-:W-:Y:S01]  /*11b0*/  FMUL.FTZ R217, R75, R127 ;  /* 0x0000007f4bd97220 */ /* 0x000fe20000410000 */
[----:B------:R-:W-:Y:S04]  /*11c0*/  STL [R1+0xc], R156 ;  /* 0x00000c9c01007387 */ /* 0x000fe80000100800 */
[----:B------:R-:W4:Y:S01]  /*11d0*/  LDL.LU R127, [R1+0x28] ;  /* 0x00002800017f7983 */ /* 0x000f220000300800 */
[----:B------:R-:W-:Y:S01]  /*11e0*/  FADD.FTZ R162, R218, R162 ;  /* 0x000000a2daa27221 */ /* 0x000fe20000010000 */
[----:B------:R-:W-:Y:S02]  /*11f0*/  HADD2.F32 R121, -RZ, R150.H1_H1 ;  /* 0x30000096ff797230 */ /* 0x000fe40000004100 */
[----:B------:R-:W-:Y:S01]  /*1200*/  FADD.FTZ R233, -R0, R171 ;  /* 0x000000ab00e97221 */ /* 0x000fe20000010100 */
[----:B------:R-:W5:Y:S01]  /*1210*/  @P1 LDG.E.128 R40, desc[UR6][R192.64] ;  /* 0x00000006c0281981 */ /* 0x000f62000c1e1d00 */
[----:B------:R-:W-:Y:S01]  /*1220*/  FADD.FTZ R163, R136, R163 ;  /* 0x000000a388a37221 */ /* 0x000fe20000010000 */
[----:B------:R-:W-:Y:S01]  /*1230*/  FMUL.FTZ R211, R3, R211 ;  /* 0x000000d303d37220 */ /* 0x000fe20000410000 */
[----:B------:R-:W-:Y:S01]  /*1240*/  FADD.FTZ R239, R208, R239 ;  /* 0x000000efd0ef7221 */ /* 0x000fe20000010000 */
[----:B------:R0:W5:Y:S01]  /*1250*/  @P1 LDG.E.128 R36, desc[UR6][R192.64+0x10] ;  /* 0x00001006c0241981 */ /* 0x000162000c1e1d00 */
[----:B------:R-:W-:-:S03]  /*1260*/  FADD.FTZ R126, R129, R126 ;  /* 0x0000007e817e7221 */ /* 0x000fc60000010000 */
[----:B------:R-:W-:Y:S04]  /*1270*/  STL [R1+0x10], R162 ;  /* 0x000010a201007387 */ /* 0x000fe80000100800 */
[----:B------:R-:W-:Y:S01]  /*1280*/  STL [R1+0x14], R163 ;  /* 0x000014a301007387 */ /* 0x000fe20000100800 */
[----:B------:R-:W-:-:S03]  /*1290*/  FMUL.FTZ R174, R3, R130 ;  /* 0x0000008203ae7220 */ /* 0x000fc60000410000 */
[----:B------:R1:W-:Y:S04]  /*12a0*/  STL [R1+0x18], R126 ;  /* 0x0000187e01007387 */ /* 0x0003e80000100800 */
[----:B-1----:R-:W4:Y:S01]  /*12b0*/  LDL.LU R126, [R1+0x2c] ;  /* 0x00002c00017e7983 */ /* 0x002f220000300800 */
[----:B------:R-:W-:Y:S01]  /*12c0*/  FADD.FTZ R148, -R0, R160 ;  /* 0x000000a000947221 */ /* 0x000fe20000010100 */
[----:B------:R-:W-:Y:S01]  /*12d0*/  FMUL.FTZ R160, R3, R146 ;  /* 0x0000009203a07220 */ /* 0x000fe20000410000 */
[----:B------:R-:W-:-:S03]  /*12e0*/  FMUL.FTZ R164, R86, R129 ;  /* 0x0000008156a47220 */ /* 0x000fc60000410000 */
[----:B------:R-:W-:Y:S01]  /*12f0*/  FFMA.FTZ R23, R160, R129, R23 ;  /* 0x00000081a0177223 */ /* 0x000fe20000010017 */
[----:B--2---:R-:W-:Y:S01]  /*1300*/  FADD.FTZ R131, R149, R131 ;  /* 0x0000008395837221 */ /* 0x004fe20000010000 */
[----:B---3--:R-:W-:-:S04]  /*1310*/  FADD.FTZ R124, R123, R124 ;  /* 0x0000007c7b7c7221 */ /* 0x008fc80000010000 */
[----:B------:R-:W-:Y:S04]  /*1320*/  STL [R1+0x1c], R131 ;  /* 0x00001c8301007387 */ /* 0x000fe80000100800 */
[----:B------:R1:W-:Y:S04]  /*1330*/  STL [R1+0x20], R124 ;  /* 0x0000207c01007387 */ /* 0x0003e80000100800 */
[----:B------:R-:W2:Y:S01]  /*1340*/  LDL.LU R130, [R1+0x30] ;  /* 0x0000300001827983 */ /* 0x000ea20000300800 */
[----:B----4-:R-:W-:-:S05]  /*1350*/  FADD.FTZ R128, R121, R128 ;  /* 0x0000008079807221 */ /* 0x010fca0000010000 */
[----:B------:R3:W-:Y:S04]  /*1360*/  STL [R1+0x24], R128 ;  /* 0x0000248001007387 */ /* 0x0007e80000100800 */
[----:B------:R-:W4:Y:S01]  /*1370*/  LDL.LU R129, [R1+0x34] ;  /* 0x0000340001817983 */ /* 0x000f220000300800 */
[----:B------:R-:W-:Y:S01]  /*1380*/  FADD.FTZ R150, -R0, R161 ;  /* 0x000000a100967221 */ /* 0x000fe20000010100 */
[C---:B------:R-:W-:Y:S01]  /*1390*/  FMUL.FTZ R0, R3.reuse, R200 ;  /* 0x000000c803007220 */ /* 0x040fe20000410000 */
[----:B0-----:R-:W-:-:S03]  /*13a0*/  FMUL.FTZ R193, R3, R219 ;  /* 0x000000db03c17220 */ /* 0x001fc60000410000 */
[-C--:B------:R-:W-:Y:S01]  /*13b0*/  FFMA.FTZ R5, R0, R208.reuse, R5 ;  /* 0x000000d000057223 */ /* 0x080fe20000010005 */
[----:B------:R-:W-:Y:S01]  /*13c0*/  FMUL.FTZ R208, R68, R208 ;  /* 0x000000d044d07220 */ /* 0x000fe20000410000 */
[----:B------:R-:W-:Y:S02]  /*13d0*/  HADD2.F32 R125, -RZ, R125.H1_H1 ;  /* 0x3000007dff7d7230 */ /* 0x000fe40000004100 */
[C---:B------:R-:W-:Y:S01]  /*13e0*/  FMUL.FTZ R210, R3.reuse, R210 ;  /* 0x000000d203d27220 */ /* 0x040fe20000410000 */
[--C-:B------:R-:W-:Y:S02]  /*13f0*/  HADD2.F32 R222, -RZ, R175.reuse.H0_H0 ;  /* 0x200000afffde7230 */ /* 0x100fe40000004100 */
[----:B------:R-:W-:Y:S01]  /*1400*/  FMUL.FTZ R209, R3, R209 ;  /* 0x000000d103d17220 */ /* 0x000fe20000410000 */
[----:B------:R-:W-:Y:S02]  /*1410*/  HADD2.F32 R221, -RZ, R175.H1_H1 ;  /* 0x300000afffdd7230 */ /* 0x000fe40000004100 */
[----:B------:R-:W-:Y:S01]  /*1420*/  FADD.FTZ R242, R207, R242 ;  /* 0x000000f2cff27221 */ /* 0x000fe20000010000 */
[-C--:B------:R-:W-:Y:S01]  /*1430*/  FFMA.FTZ R6, R211, R207.reuse, R6 ;  /* 0x000000cfd3067223 */ /* 0x080fe20000010006 */
[-C--:B------:R-:W-:Y:S01]  /*1440*/  FFMA.FTZ R17, R193, R122.reuse, R17 ;  /* 0x0000007ac1117223 */ /* 0x080fe20000010011 */
[----:B------:R-:W-:Y:S01]  /*1450*/  FMUL.FTZ R175, R80, R122 ;  /* 0x0000007a50af7220 */ /* 0x000fe20000410000 */
[----:B------:R-:W-:Y:S01]  /*1460*/  FMUL.FTZ R207, R69, R207 ;  /* 0x000000cf45cf7220 */ /* 0x000fe20000410000 */
[----:B------:R-:W-:Y:S01]  /*1470*/  FADD.FTZ R122, RZ, R208 ;  /* 0x000000d0ff7a7221 */ /* 0x000fe20000010000 */
[----:B------:R-:W-:Y:S01]  /*1480*/  FADD.FTZ R243, R206, R243 ;  /* 0x000000f3cef37221 */ /* 0x000fe20000010000 */
[-C--:B------:R-:W-:Y:S01]  /*1490*/  FFMA.FTZ R7, R210, R206.reuse, R7 ;  /* 0x000000ced2077223 */ /* 0x080fe20000010007 */
[----:B------:R-:W-:Y:S01]  /*14a0*/  FADD.FTZ R244, R125, R244 ;  /* 0x000000f47df47221 */ /* 0x000fe20000010000 */
[-C--:B------:R-:W-:Y:S01]  /*14b0*/  FFMA.FTZ R8, R209, R125.reuse, R8 ;  /* 0x0000007dd1087223 */ /* 0x080fe20000010008 */
[----:B------:R-:W-:Y:S01]  /*14c0*/  FMUL.FTZ R204, R71, R125 ;  /* 0x0000007d47cc7220 */ /* 0x000fe20000410000 */
[----:B------:R-:W-:Y:S01]  /*14d0*/  FMUL.FTZ R206, R70, R206 ;  /* 0x000000ce46ce7220 */ /* 0x000fe20000410000 */
[----:B------:R-:W-:Y:S01]  /*14e0*/  FADD.FTZ R125, R207, R122 ;  /* 0x0000007acf7d7221 */ /* 0x000fe20000010000 */
[----:B------:R-:W-:-:S03]  /*14f0*/  FMUL.FTZ R205, R3, R205 ;  /* 0x000000cd03cd7220 */ /* 0x000fc60000410000 */
[----:B------:R-:W-:Y:S01]  /*1500*/  FADD.FTZ R125, R206, R125 ;  /* 0x0000007dce7d7221 */ /* 0x000fe20000010000 */
[----:B------:R-:W-:Y:S01]  /*1510*/  FADD.FTZ R245, R213, R245 ;  /* 0x000000f5d5f57221 */ /* 0x000fe20000010000 */
[-C--:B------:R-:W-:Y:S01]  /*1520*/  FFMA.FTZ R9, R205, R213.reuse, R9 ;  /* 0x000000d5cd097223 */ /* 0x080fe20000010009 */
        /* <DEDUP_REMOVED lines=8> */
[--C-:B------:R-:W-:Y:S02]  /*15b0*/  HADD2.F32 R120, -RZ, R151.reuse.H0_H0 ;  /* 0x20000097ff787230 */ /* 0x100fe40000004100 */
[C---:B------:R-:W-:Y:S01]  /*15c0*/  FMUL.FTZ R200, R3.reuse, R132 ;  /* 0x0000008403c87220 */ /* 0x040fe20000410000 */
[----:B------:R-:W-:Y:S01]  /*15d0*/  FMUL.FTZ R165, R3, R220 ;  /* 0x000000dc03a57220 */ /* 0x000fe20000410000 */
[----:B------:R-:W-:Y:S02]  /*15e0*/  HADD2.F32 R151, -RZ, R151.H1_H1 ;  /* 0x30000097ff977230 */ /* 0x000fe40000004100 */
[----:B------:R-:W-:Y:S01]  /*15f0*/  FADD.FTZ R122, R216, R125 ;  /* 0x0000007dd87a7221 */ /* 0x000fe20000010000 */
[----:B-1----:R-:W-:Y:S01]  /*1600*/  FFMA.FTZ R124, R0, R208, RZ ;  /* 0x000000d0007c7223 */ /* 0x002fe200000100ff */
[----:B------:R-:W-:Y:S01]  /*1610*/  FADD.FTZ R127, R120, R127 ;  /* 0x0000007f787f7221 */ /* 0x000fe20000010000 */
[----:B------:R-:W-:-:S02]  /*1620*/  HADD2.F32 R227, -RZ, R172.H0_H0 ;  /* 0x200000acffe37230 */ /* 0x000fc40000004100 */
[----:B------:R-:W-:Y:S01]  /*1630*/  FADD.FTZ R249, R196, R249 ;  /* 0x000000f9c4f97221 */ /* 0x000fe20000010000 */
[-C--:B------:R-:W-:Y:S01]  /*1640*/  FFMA.FTZ R13, R200, R196.reuse, R13 ;  /* 0x000000c4c80d7223 */ /* 0x080fe2000001000d */
[-C--:B------:R-:W-:Y:S01]  /*1650*/  FFMA.FTZ R25, R165, R123.reuse, R25 ;  /* 0x0000007ba5197223 */ /* 0x080fe20000010019 */
[----:B------:R-:W-:Y:S01]  /*1660*/  FMUL.FTZ R167, R88, R123 ;  /* 0x0000007b58a77220 */ /* 0x000fe20000410000 */
[----:B------:R-:W-:Y:S01]  /*1670*/  FMUL.FTZ R196, R76, R196 ;  /* 0x000000c44cc47220 */ /* 0x000fe20000410000 */
[----:B------:R-:W-:Y:S01]  /*1680*/  FADD.FTZ R123, R217, R122 ;  /* 0x0000007ad97b7221 */ /* 0x000fe20000010000 */
[----:B------:R-:W-:Y:S01]  /*1690*/  FADD.FTZ R126, R151, R126 ;  /* 0x0000007e977e7221 */ /* 0x000fe20000010000 */
[----:B------:R-:W-:Y:S01]  /*16a0*/  FFMA.FTZ R125, R211, R207, R124 ;  /* 0x000000cfd37d7223 */ /* 0x000fe2000001007c */
[----:B------:R0:W-:Y:S01]  /*16b0*/  STL [R1+0x28], R127 ;  /* 0x0000287f01007387 */ /* 0x0001e20000100800 */
[----:B------:R-:W-:Y:S01]  /*16c0*/  FADD.FTZ R124, R196, R123 ;  /* 0x0000007bc47c7221 */ /* 0x000fe20000010000 */
[----:B------:R-:W-:-:S02]  /*16d0*/  FMUL.FTZ R195, R77, R191 ;  /* 0x000000bf4dc37220 */ /* 0x000fc40000410000 */
[----:B---3--:R-:W3:Y:S01]  /*16e0*/  LDL.LU R128, [R1+0x38] ;  /* 0x0000380001807983 */ /* 0x008ee20000300800 */
[----:B------:R-:W-:Y:S01]  /*16f0*/  FFMA.FTZ R122, R210, R206, R125 ;  /* 0x000000ced27a7223 */ /* 0x000fe2000001007d */
[----:B------:R-:W-:Y:S02]  /*1700*/  FADD.FTZ R123, R195, R124 ;  /* 0x0000007cc37b7221 */ /* 0x000fe40000010000 */
[----:B0-----:R-:W3:Y:S04]  /*1710*/  LDL.LU R127, [R1+0x3c] ;  /* 0x00003c00017f7983 */ /* 0x001ee80000300800 */
[----:B------:R0:W-:Y:S04]  /*1720*/  STL [R1+0x2c], R126 ;  /* 0x00002c7e01007387 */ /* 0x0001e80000100800 */
[----:B0-----:R-:W3:Y:S04]  /*1730*/  LDL.LU R126, [R1+0x40] ;  /* 0x00004000017e7983 */ /* 0x001ee80000300800 */
[----:B------:R-:W3:Y:S01]  /*1740*/  LDL.LU R125, [R1+0x44] ;  /* 0x00004400017d7983 */ /* 0x000ee20000300800 */
[----:B------:R-:W-:-:S02]  /*1750*/  HADD2.F32 R228, -RZ, R172.H1_H1 ;  /* 0x300000acffe47230 */ /* 0x000fc40000004100 */
[C---:B------:R-:W-:Y:S01]  /*1760*/  FMUL.FTZ R141, R3.reuse, R141 ;  /* 0x0000008d038d7220 */ /* 0x040fe20000410000 */
[----:B------:R-:W-:-:S03]  /*1770*/  FMUL.FTZ R157, R3, R145 ;  /* 0x00000091039d7220 */ /* 0x000fc60000410000 */
[-C--:B------:R-:W-:Y:S01]  /*1780*/  FFMA.FTZ R178, R141, R228.reuse, R178 ;  /* 0x000000e48db27223 */ /* 0x080fe200000100b2 */
[----:B------:R-:W-:Y:S01]  /*1790*/  FMUL.FTZ R145, R93, R228 ;  /* 0x000000e45d917220 */ /* 0x000fe20000410000 */
[----:B--2---:R-:W-:-:S05]  /*17a0*/  FADD.FTZ R130, R227, R130 ;  /* 0x00000082e3827221 */ /* 0x004fca0000010000 */
[----:B------:R-:W-:Y:S04]  /*17b0*/  STL [R1+0x30], R130 ;  /* 0x0000308201007387 */ /* 0x000fe80000100800 */
[----:B------:R-:W2:Y:S01]  /*17c0*/  LDL.LU R124, [R1+0x48] ;  /* 0x00004800017c7983 */ /* 0x000ea20000300800 */
[----:B----4-:R-:W-:-:S05]  /*17d0*/  FADD.FTZ R129, R228, R129 ;  /* 0x00000081e4817221 */ /* 0x010fca0000010000 */
[----:B------:R-:W-:Y:S04]  /*17e0*/  STL [R1+0x34], R129 ;  /* 0x0000348101007387 */ /* 0x000fe80000100800 */
[----:B------:R-:W4:Y:S01]  /*17f0*/  LDL.LU R228, [R1+0x50] ;  /* 0x0000500001e47983 */ /* 0x000f220000300800 */
[----:B------:R-:W-:Y:S01]  /*1800*/  FMUL.FTZ R170, R3, R154 ;  /* 0x0000009a03aa7220 */ /* 0x000fe20000410000 */
[----:B------:R-:W-:Y:S02]  /*1810*/  HADD2.F32 R137, -RZ, R137.H1_H1 ;  /* 0x30000089ff897230 */ /* 0x000fe40000004100 */
[----:B------:R-:W-:Y:S01]  /*1820*/  FFMA.FTZ R122, R209, R204, R122 ;  /* 0x000000ccd17a7223 */ /* 0x000fe2000001007a */
[----:B------:R-:W-:Y:S01]  /*1830*/  FMUL.FTZ R168, R3, R153 ;  /* 0x0000009903a87220 */ /* 0x000fe20000410000 */
[-C--:B------:R-:W-:Y:S01]  /*1840*/  FFMA.FTZ R27, R170, R120.reuse, R27 ;  /* 0x00000078aa1b7223 */ /* 0x080fe2000001001b */
[----:B------:R-:W-:Y:S01]  /*1850*/  FMUL.FTZ R171, R90, R120 ;  /* 0x000000785aab7220 */ /* 0x000fe20000410000 */
[----:B------:R-:W-:Y:S01]  /*1860*/  FFMA.FTZ R120, R205, R213, R122 ;  /* 0x000000d5cd787223 */ /* 0x000fe2000001007a */
[----:B------:R-:W-:Y:S01]  /*1870*/  FMUL.FTZ R192, R79, R137 ;  /* 0x000000894fc07220 */ /* 0x000fe20000410000 */
[----:B------:R-:W-:Y:S01]  /*1880*/  FADD.FTZ R123, R194, R123 ;  /* 0x0000007bc27b7221 */ /* 0x000fe20000010000 */
[-C--:B------:R-:W-:Y:S01]  /*1890*/  FFMA.FTZ R26, R168, R121.reuse, R26 ;  /* 0x00000079a81a7223 */ /* 0x080fe2000001001a */
[----:B------:R-:W-:Y:S01]  /*18a0*/  FMUL.FTZ R169, R89, R121 ;  /* 0x0000007959a97220 */ /* 0x000fe20000410000 */
[----:B------:R-:W-:Y:S01]  /*18b0*/  FFMA.FTZ R121, R203, R215, R120 ;  /* 0x000000d7cb797223 */ /* 0x000fe20000010078 */
[----:B------:R-:W-:Y:S01]  /*18c0*/  FADD.FTZ R120, R192, R123 ;  /* 0x0000007bc0787221 */ /* 0x000fe20000010000 */
[----:B------:R-:W-:-:S02]  /*18d0*/  FMUL.FTZ R159, R81, R138 ;  /* 0x0000008a519f7220 */ /* 0x000fc40000410000 */
[----:B------:R-:W-:Y:S01]  /*18e0*/  FFMA.FTZ R121, R212, R216, R121 ;  /* 0x000000d8d4797223 */ /* 0x000fe20000010079 */
[----:B------:R-:W-:Y:S01]  /*18f0*/  FADD.FTZ R120, R175, R120 ;  /* 0x00000078af787221 */ /* 0x000fe20000010000 */
[----:B------:R-:W-:Y:S01]  /*1900*/  FMUL.FTZ R199, R3, R133 ;  /* 0x0000008503c77220 */ /* 0x000fe20000410000 */
[----:B------:R-:W-:Y:S01]  /*1910*/  FFMA.FTZ R19, R174, R201, R19 ;  /* 0x000000c9ae137223 */ /* 0x000fe20000010013 */
[----:B------:R-:W-:Y:S01]  /*1920*/  FFMA.FTZ R121, R214, R217, R121 ;  /* 0x000000d9d6797223 */ /* 0x000fe20000010079 */
[----:B------:R-:W-:Y:S01]  /*1930*/  FMUL.FTZ R201, R82, R201 ;  /* 0x000000c952c97220 */ /* 0x000fe20000410000 */
[----:B------:R-:W-:Y:S01]  /*1940*/  FADD.FTZ R120, R159, R120 ;  /* 0x000000789f787221 */ /* 0x000fe20000010000 */
[----:B------:R-:W-:Y:S01]  /*1950*/  FADD.FTZ R250, R191, R250 ;  /* 0x000000fabffa7221 */ /* 0x000fe20000010000 */
[----:B------:R-:W-:Y:S01]  /*1960*/  FFMA.FTZ R14, R199, R191, R14 ;  /* 0x000000bfc70e7223 */ /* 0x000fe2000001000e */
        /* <DEDUP_REMOVED lines=8> */
[----:B------:R-:W-:Y:S01]  /*19f0*/  FFMA.FTZ R120, R198, R194, R123 ;  /* 0x000000c2c6787223 */ /* 0x000fe2000001007b */
[----:B------:R-:W-:Y:S01]  /*1a00*/  FMUL.FTZ R163, R85, R136 ;  /* 0x0000008855a37220 */ /* 0x000fe20000410000 */
[----:B------:R-:W-:Y:S02]  /*1a10*/  FADD.FTZ R122, R162, R121 ;  /* 0x00000079a27a7221 */ /* 0x000fe40000010000 */
[----:B------:R-:W-:Y:S02]  /*1a20*/  FFMA.FTZ R120, R197, R192, R120 ;  /* 0x000000c0c5787223 */ /* 0x000fe40000010078 */
[----:B------:R-:W-:Y:S01]  /*1a30*/  FADD.FTZ R123, R163, R122 ;  /* 0x0000007aa37b7221 */ /* 0x000fe20000010000 */
[--C-:B------:R-:W-:Y:S02]  /*1a40*/  HADD2.F32 R225, -RZ, R173.reuse.H0_H0 ;  /* 0x200000adffe17230 */ /* 0x100fe40000004100 */
[----:B------:R-:W-:Y:S01]  /*1a50*/  FFMA.FTZ R120, R193, R175, R120 ;  /* 0x000000afc1787223 */ /* 0x000fe20000010078 */
[----:B------:R-:W-:-:S02]  /*1a60*/  HADD2.F32 R226, -RZ, R173.H1_H1 ;  /* 0x300000adffe27230 */ /* 0x000fc40000004100 */
[----:B------:R-:W-:Y:S01]  /*1a70*/  FMUL.FTZ R166, R87, R149 ;  /* 0x0000009557a67220 */ /* 0x000fe20000410000 */
[----:B------:R-:W-:Y:S01]  /*1a80*/  FADD.FTZ R123, R164, R123 ;  /* 0x0000007ba47b7221 */ /* 0x000fe20000010000 */
[----:B------:R-:W-:-:S03]  /*1a90*/  FFMA.FTZ R121, R191, R159, R120 ;  /* 0x0000009fbf797223 */ /* 0x000fc60000010078 */
[----:B------:R-:W-:Y:S01]  /*1aa0*/  FADD.FTZ R120, R166, R123 ;  /* 0x0000007ba6787221 */ /* 0x000fe20000010000 */
[----:B------:R-:W-:Y:S01]  /*1ab0*/  FFMA.FTZ R121, R174, R201, R121 ;  /* 0x000000c9ae797223 */ /* 0x000fe20000010079 */
[----:B---3--:R-:W-:Y:S02]  /*1ac0*/  FADD.FTZ R128, R225, R128 ;  /* 0x00000080e1807221 */ /* 0x008fe40000010000 */
[----:B------:R-:W-:Y:S01]  /*1ad0*/  FADD.FTZ R120, R167, R120 ;  /* 0x00000078a7787221 */ /* 0x000fe20000010000 */
[----:B------:R-:W-:Y:S02]  /*1ae0*/  FADD.FTZ R127, R226, R127 ;  /* 0x0000007fe27f7221 */ /* 0x000fe40000010000 */
[----:B------:R-:W-:Y:S01]  /*1af0*/  STL [R1+0x38], R128 ;  /* 0x0000388001007387 */ /* 0x000fe20000100800 */
[----:B------:R-:W-:Y:S01]  /*1b00*/  FMUL.FTZ R156, R3, R144 ;  /* 0x00000090039c7220 */ /* 0x000fe20000410000 */
[----:B------:R-:W-:Y:S02]  /*1b10*/  FFMA.FTZ R121, R158, R202, R121 ;  /* 0x000000ca9e797223 */ /* 0x000fe40000010079 */
[----:B------:R-:W-:Y:S01]  /*1b20*/  STL [R1+0x3c], R127 ;  /* 0x00003c7f01007387 */ /* 0x000fe20000100800 */
[----:B------:R-:W-:Y:S01]  /*1b30*/  FADD.FTZ R120, R169, R120 ;  /* 0x00000078a9787221 */ /* 0x000fe20000010000 */
[----:B------:R-:W-:Y:S01]  /*1b40*/  FMUL.FTZ R154, R3, R229 ;  /* 0x000000e5039a7220 */ /* 0x000fe20000410000 */
[----:B------:R-:W-:Y:S01]  /*1b50*/  FADD.FTZ R126, R224, R126 ;  /* 0x0000007ee07e7221 */ /* 0x000fe20000010000 */
[----:B------:R-:W-:-:S04]  /*1b60*/  FADD.FTZ R125, R223, R125 ;  /* 0x0000007ddf7d7221 */ /* 0x000fc80000010000 */
[----:B------:R-:W-:Y:S01]  /*1b70*/  STL [R1+0x40], R126 ;  /* 0x0000407e01007387 */ /* 0x000fe20000100800 */
[----:B------:R-:W-:-:S03]  /*1b80*/  FFMA.FTZ R122, R156, R162, R121 ;  /* 0x000000a29c7a7223 */ /* 0x000fc60000010079 */
[----:B------:R0:W-:Y:S01]  /*1b90*/  STL [R1+0x44], R125 ;  /* 0x0000447d01007387 */ /* 0x0001e20000100800 */
[----:B------:R-:W-:Y:S01]  /*1ba0*/  FMUL.FTZ R173, R91, R151 ;  /* 0x000000975bad7220 */ /* 0x000fe20000410000 */
[----:B------:R-:W-:Y:S01]  /*1bb0*/  FADD.FTZ R120, R171, R120 ;  /* 0x00000078ab787221 */ /* 0x000fe20000010000 */
[----:B------:R-:W-:Y:S01]  /*1bc0*/  FFMA.FTZ R123, R157, R163, R122 ;  /* 0x000000a39d7b7223 */ /* 0x000fe2000001007a */
[----:B------:R-:W-:Y:S02]  /*1bd0*/  FMUL.FTZ R144, R92, R227 ;  /* 0x000000e35c907220 */ /* 0x000fe40000410000 */
[----:B------:R-:W-:Y:S01]  /*1be0*/  FADD.FTZ R121, R173, R120 ;  /* 0x00000078ad797221 */ /* 0x000fe20000010000 */
[----:B------:R-:W-:Y:S01]  /*1bf0*/  FMUL.FTZ R161, R3, R147 ;  /* 0x0000009303a17220 */ /* 0x000fe20000410000 */
[----:B------:R-:W-:Y:S02]  /*1c00*/  FFMA.FTZ R120, R160, R164, R123 ;  /* 0x000000a4a0787223 */ /* 0x000fe4000001007b */
[----:B------:R-:W-:Y:S01]  /*1c10*/  FADD.FTZ R122, R144, R121 ;  /* 0x00000079907a7221 */ /* 0x000fe20000010000 */
[----:B------:R-:W-:Y:S01]  /*1c20*/  FMUL.FTZ R146, R94, R225 ;  /* 0x000000e15e927220 */ /* 0x000fe20000410000 */
[----:B------:R-:W-:-:S02]  /*1c30*/  FFMA.FTZ R120, R161, R166, R120 ;  /* 0x000000a6a1787223 */ /* 0x000fc40000010078 */
[----:B------:R-:W-:Y:S01]  /*1c40*/  FADD.FTZ R123, R122, R145 ;  /* 0x000000917a7b7221 */ /* 0x000fe20000010000 */
[----:B------:R-:W-:Y:S01]  /*1c50*/  FMUL.FTZ R147, R95, R226 ;  /* 0x000000e25f937220 */ /* 0x000fe20000410000 */
[----:B------:R-:W-:Y:S02]  /*1c60*/  FFMA.FTZ R121, R165, R167, R120 ;  /* 0x000000a7a5797223 */ /* 0x000fe40000010078 */
[----:B------:R-:W-:Y:S01]  /*1c70*/  FADD.FTZ R120, R123, R146 ;  /* 0x000000927b787221 */ /* 0x000fe20000010000 */
[----:B------:R-:W-:Y:S01]  /*1c80*/  FFMA.FTZ R24, R161, R149, R24 ;  /* 0x00000095a1187223 */ /* 0x000fe20000010018 */
[----:B------:R-:W-:Y:S01]  /*1c90*/  FMUL.FTZ R172, R3, R155 ;  /* 0x0000009b03ac7220 */ /* 0x000fe20000410000 */
[----:B------:R-:W-:Y:S01]  /*1ca0*/  FMUL.FTZ R149, R96, R224 ;  /* 0x000000e060957220 */ /* 0x000fe20000410000 */
[----:B------:R-:W-:Y:S01]  /*1cb0*/  FADD.FTZ R120, R120, R147 ;  /* 0x0000009378787221 */ /* 0x000fe20000010000 */
[----:B------:R-:W-:Y:S01]  /*1cc0*/  FFMA.FTZ R121, R168, R169, R121 ;  /* 0x000000a9a8797223 */ /* 0x000fe20000010079 */
[----:B------:R-:W-:Y:S01]  /*1cd0*/  FFMA.FTZ R176, R172, R151, R176 ;  /* 0x00000097acb07223 */ /* 0x000fe200000100b0 */
[----:B------:R-:W-:Y:S01]  /*1ce0*/  FMUL.FTZ R151, R97, R223 ;  /* 0x000000df61977220 */ /* 0x000fe20000410000 */
[----:B------:R-:W-:Y:S01]  /*1cf0*/  FADD.FTZ R120, R120, R149 ;  /* 0x0000009578787221 */ /* 0x000fe20000010000 */
[----:B------:R-:W-:Y:S01]  /*1d00*/  FFMA.FTZ R121, R170, R171, R121 ;  /* 0x000000abaa797223 */ /* 0x000fe20000010079 */
[----:B------:R-:W-:-:S02]  /*1d10*/  FMUL.FTZ R153, R98, R222 ;  /* 0x000000de62997220 */ /* 0x000fc40000410000 */
[----:B------:R-:W-:Y:S01]  /*1d20*/  FADD.FTZ R120, R120, R151 ;  /* 0x0000009778787221 */ /* 0x000fe20000010000 */
[--C-:B0-----:R-:W-:Y:S02]  /*1d30*/  HADD2.F32 R125, -RZ, R116.reuse.H0_H0 ;  /* 0x20000074ff7d7230 */ /* 0x101fe40000004100 */
[----:B------:R-:W-:Y:S01]  /*1d40*/  FMUL.FTZ R140, R3, R140 ;  /* 0x0000008c038c7220 */ /* 0x000fe20000410000 */
[----:B------:R-:W-:Y:S01]  /*1d50*/  FFMA.FTZ R122, R172, R173, R121 ;  /* 0x000000adac7a7223 */ /* 0x000fe20000010079 */
[----:B------:R-:W-:Y:S01]  /*1d60*/  FMUL.FTZ R155, R99, R221 ;  /* 0x000000dd639b7220 */ /* 0x000fe20000410000 */
[----:B------:R-:W-:Y:S02]  /*1d70*/  FADD.FTZ R120, R120, R153 ;  /* 0x0000009978787221 */ /* 0x000fe40000010000 */
[----:B------:R-:W-:Y:S01]  /*1d80*/  FFMA.FTZ R122, R140, R144, R122 ;  /* 0x000000908c7a7223 */ /* 0x000fe2000001007a */
[----:B------:R-:W-:Y:S02]  /*1d90*/  HADD2.F32 R123, -RZ, R116.H1_H1 ;  /* 0x30000074ff7b7230 */ /* 0x000fe40000004100 */
[----:B------:R-:W-:Y:S01]  /*1da0*/  FADD.FTZ R120, R120, R155 ;  /* 0x0000009b78787221 */ /* 0x000fe20000010000 */
[----:B------:R-:W-:Y:S01]  /*1db0*/  FMUL.FTZ R142, R3, R142 ;  /* 0x0000008e038e7220 */ /* 0x000fe20000410000 */
[----:B------:R-:W-:Y:S01]  /*1dc0*/  FFMA.FTZ R122, R141, R145, R122 ;  /* 0x000000918d7a7223 */ /* 0x000fe2000001007a */
[----:B------:R-:W-:Y:S01]  /*1dd0*/  FMUL.FTZ R143, R3, R143 ;  /* 0x0000008f038f7220 */ /* 0x000fe20000410000 */
[----:B------:R-:W-:-:S02]  /*1de0*/  FMUL.FTZ R126, R101, R123 ;  /* 0x0000007b657e7220 */ /* 0x000fc40000410000 */
[----:B------:R-:W-:Y:S01]  /*1df0*/  FFMA.FTZ R122, R142, R146, R122 ;  /* 0x000000928e7a7223 */ /* 0x000fe2000001007a */
[----:B------:R-:W-:Y:S02]  /*1e00*/  HADD2.F32 R121, -RZ, R117.H1_H1 ;  /* 0x30000075ff797230 */ /* 0x000fe40000004100 */
[C---:B------:R-:W-:Y:S01]  /*1e10*/  FMUL.FTZ R148, R3.reuse, R148 ;  /* 0x0000009403947220 */ /* 0x040fe20000410000 */
[----:B------:R-:W-:Y:S01]  /*1e20*/  FMUL.FTZ R150, R3, R150 ;  /* 0x0000009603967220 */ /* 0x000fe20000410000 */
[----:B------:R-:W-:Y:S01]  /*1e30*/  FFMA.FTZ R21, R156, R218, R21 ;  /* 0x000000da9c157223 */ /* 0x000fe20000010015 */
[----:B------:R-:W-:Y:S01]  /*1e40*/  FMUL.FTZ R128, R103, R121 ;  /* 0x0000007967807220 */ /* 0x000fe20000410000 */
[----:B------:R-:W-:Y:S02]  /*1e50*/  HADD2.F32 R218, -RZ, R118.H1_H1 ;  /* 0x30000076ffda7230 */ /* 0x000fe40000004100 */
[----:B------:R-:W-:Y:S01]  /*1e60*/  FMUL.FTZ R152, R3, R152 ;  /* 0x0000009803987220 */ /* 0x000fe20000410000 */
[----:B------:R-:W-:-:S02]  /*1e70*/  HADD2.F32 R219, -RZ, R119.H0_H0 ;  /* 0x20000077ffdb7230 */ /* 0x000fc40000004100 */
[----:B------:R-:W-:Y:S01]  /*1e80*/  FMUL.FTZ R130, R105, R218 ;  /* 0x000000da69827220 */ /* 0x000fe20000410000 */
[----:B------:R-:W-:Y:S02]  /*1e90*/  HADD2.F32 R220, -RZ, R119.H1_H1 ;  /* 0x30000077ffdc7230 */ /* 0x000fe40000004100 */
[----:B------:R-:W-:Y:S01]  /*1ea0*/  FMUL.FTZ R131, R106, R219 ;  /* 0x000000db6a837220 */ /* 0x000fe20000410000 */
[----:B------:R-:W-:Y:S02]  /*1eb0*/  FMUL.FTZ R132, R3, R235 ;  /* 0x000000eb03847220 */ /* 0x000fe40000410000 */
[----:B------:R-:W-:Y:S01]  /*1ec0*/  FMUL.FTZ R133, R107, R220 ;  /* 0x000000dc6b857220 */ /* 0x000fe20000410000 */
[C---:B------:R-:W-:Y:S01]  /*1ed0*/  FMUL.FTZ R134, R3.reuse, R241 ;  /* 0x000000f103867220 */ /* 0x040fe20000410000 */
[----:B------:R-:W-:Y:S01]  /*1ee0*/  FMUL.FTZ R135, R3, R240 ;  /* 0x000000f003877220 */ /* 0x000fe20000410000 */
[----:B------:R-:W-:Y:S01]  /*1ef0*/  FFMA.FTZ R22, R157, R136, R22 ;  /* 0x000000889d167223 */ /* 0x000fe20000010016 */
[----:B------:R-:W-:Y:S01]  /*1f00*/  FMUL.FTZ R136, R3, R238 ;  /* 0x000000ee03887220 */ /* 0x000fe20000410000 */
[----:B------:R-:W-:Y:S01]  /*1f10*/  FADD.FTZ R252, R137, R252 ;  /* 0x000000fc89fc7221 */ /* 0x000fe20000010000 */
[----:B------:R-:W-:Y:S01]  /*1f20*/  FFMA.FTZ R16, R197, R137, R16 ;  /* 0x00000089c5107223 */ /* 0x000fe20000010010 */
[----:B------:R-:W-:Y:S01]  /*1f30*/  FMUL.FTZ R137, R3, R237 ;  /* 0x000000ed03897220 */ /* 0x000fe20000410000 */
[----:B------:R-:W-:Y:S01]  /*1f40*/  FFMA.FTZ R18, R191, R138, R18 ;  /* 0x0000008abf127223 */ /* 0x000fe20000010012 */
[C---:B------:R-:W-:Y:S01]  /*1f50*/  FMUL.FTZ R138, R3.reuse, R236 ;  /* 0x000000ec038a7220 */ /* 0x040fe20000410000 */
[----:B------:R-:W-:Y:S01]  /*1f60*/  FFMA.FTZ R20, R158, R139, R20 ;  /* 0x0000008b9e147223 */ /* 0x000fe20000010014 */
[----:B------:R-:W-:Y:S01]  /*1f70*/  FMUL.FTZ R139, R3, R233 ;  /* 0x000000e9038b7220 */ /* 0x000fe20000410000 */
[----:B--2---:R-:W-:-:S05]  /*1f80*/  FADD.FTZ R124, R222, R124 ;  /* 0x0000007cde7c7221 */ /* 0x004fca0000010000 */
[----:B------:R0:W-:Y:S04]  /*1f90*/  STL [R1+0x48], R124 ;  /* 0x0000487c01007387 */ /* 0x0001e80000100800 */
[----:B------:R-:W2:Y:S01]  /*1fa0*/  LDL.LU R229, [R1+0x4c] ;  /* 0x00004c0001e57983 */ /* 0x000ea20000300800 */
[----:B----4-:R-:W-:Y:S01]  /*1fb0*/  FADD.FTZ R228, R125, R228 ;  /* 0x000000e47de47221 */ /* 0x010fe20000010000 */
[----:B0-----:R-:W-:-:S04]  /*1fc0*/  FMUL.FTZ R124, R3, R230 ;  /* 0x000000e6037c7220 */ /* 0x001fc80000410000 */
[-C--:B------:R-:W-:Y:S01]  /*1fd0*/  FFMA.FTZ R185, R124, R125.reuse, R185 ;  /* 0x0000007d7cb97223 */ /* 0x080fe200000100b9 */
[----:B------:R-:W-:-:S04]  /*1fe0*/  FMUL.FTZ R125, R100, R125 ;  /* 0x0000007d647d7220 */ /* 0x000fc80000410000 */
[----:B------:R-:W-:Y:S01]  /*1ff0*/  FADD.FTZ R116, R120, R125 ;  /* 0x0000007d78747221 */ /* 0x000fe20000010000 */
[----:B------:R-:W-:Y:S02]  /*2000*/  HADD2.F32 R120, -RZ, R117.H0_H0 ;  /* 0x20000075ff787230 */ /* 0x000fe40000004100 */
[----:B------:R-:W-:Y:S01]  /*2010*/  FFMA.FTZ R117, R143, R147, R122 ;  /* 0x000000938f757223 */ /* 0x000fe2000001007a */
[----:B------:R-:W-:Y:S02]  /*2020*/  FADD.FTZ R116, R116, R126 ;  /* 0x0000007e74747221 */ /* 0x000fe40000010000 */
[----:B------:R-:W-:Y:S01]  /*2030*/  FMUL.FTZ R127, R102, R120 ;  /* 0x00000078667f7220 */ /* 0x000fe20000410000 */
[----:B------:R-:W-:Y:S02]  /*2040*/  HADD2.F32 R122, -RZ, R118.H0_H0 ;  /* 0x20000076ff7a7230 */ /* 0x000fe40000004100 */
        /* <DEDUP_REMOVED lines=34> */
[----:B------:R-:W-:Y:S02]  /*2270*/  FFMA.FTZ R177, R140, R227, R177 ;  /* 0x000000e38cb17223 */ /* 0x000fe400000100b1 */
[----:B------:R-:W1:Y:S01]  /*2280*/  S2R R227, SR_TID.X ;  /* 0x0000000000e37919 */ /* 0x000e620000002100 */
[----:B0-----:R-:W-:Y:S02]  /*2290*/  FADD.FTZ R117, R118, R117 ;  /* 0x0000007576757221 */ /* 0x001fe40000010000 */
[----:B------:R-:W0:Y:S01]  /*22a0*/  SHFL.DOWN PT, R118, R116, 0x1, 0x1f ;  /* 0x08201f0074767f89 */ /* 0x000e2200000e0000 */
[----:B-1----:R-:W-:Y:S01]  /*22b0*/  LOP3.LUT P2, RZ, R227, 0x1f, RZ, 0xc0, !PT ;  /* 0x0000001fe3ff7812 */ /* 0x002fe2000784c0ff */
[----:B0-----:R-:W-:Y:S02]  /*22c0*/  FADD.FTZ R116, R116, R118 ;  /* 0x0000007674747221 */ /* 0x001fe40000010000 */
[----:B------:R-:W0:Y:S01]  /*22d0*/  SHFL.DOWN PT, R118, R117, 0x1, 0x1f ;  /* 0x08201f0075767f89 */ /* 0x000e2200000e0000 */
[----:B--2---:R-:W-:-:S05]  /*22e0*/  FADD.FTZ R229, R221, R229 ;  /* 0x000000e5dde57221 */ /* 0x004fca0000010000 */
[----:B------:R1:W-:Y:S04]  /*22f0*/  STL [R1+0x4c], R229 ;  /* 0x00004ce501007387 */ /* 0x0003e80000100800 */
[----:B------:R1:W-:Y:S01]  /*2300*/  STL [R1+0x50], R228 ;  /* 0x000050e401007387 */ /* 0x0003e20000100800 */
[----:B------:R-:W-:Y:S01]  /*2310*/  BSSY.RECONVERGENT B0, `(.L_x_13845) ;  /* 0x0000011000007945 */ /* 0x000fe20003800200 */
[----:B------:R-:W-:Y:S01]  /*2320*/  FFMA.FTZ R179, R142, R225, R179 ;  /* 0x000000e18eb37223 */ /* 0x000fe200000100b3 */
[----:B------:R-:W-:Y:S01]  /*2330*/  FFMA.FTZ R180, R143, R226, R180 ;  /* 0x000000e28fb47223 */ /* 0x000fe200000100b4 */
[----:B------:R-:W-:Y:S01]  /*2340*/  FFMA.FTZ R181, R148, R224, R181 ;  /* 0x000000e094b57223 */ /* 0x000fe200000100b5 */
[----:B------:R-:W-:Y:S01]  /*2350*/  FFMA.FTZ R182, R150, R223, R182 ;  /* 0x000000df96b67223 */ /* 0x000fe200000100b6 */
        /* <DEDUP_REMOVED lines=12> */
.L_x_13846:
[----:B------:R-:W-:Y:S05]  /*2420*/  BSYNC.RECONVERGENT B0 ;  /* 0x0000000000007941 */ /* 0x000fea0003800200 */
.L_x_13845:
        /* <DEDUP_REMOVED lines=48> */
[----:B------:R-:W-:Y:S01]  /*2730*/  FSEL R121, R118, RZ, !P3 ;  /* 0x000000ff76797208 */ /* 0x000fe20005800000 */
[----:B-1----:R-:W-:Y:S06]  /*2740*/  @!P1 BRA `(.L_x_13847) ;  /* 0x0000001800689947 */ /* 0x002fec0003800000 */
        /* <DEDUP_REMOVED lines=10> */
[----:B------:R-:W-:Y:S01]  /*27f0*/  FFMA.FTZ R210, R210, R120, R121 ;  /* 0x00000078d2d27223 */ /* 0x000fe20000010079 */
[C---:B-----5:R-:W-:Y:S01]  /*2800*/  FFMA.FTZ R117, R3.reuse, R117, R62 ;  /* 0x0000007503757223 */ /* 0x060fe2000001003e */
[----:B------:R-:W-:Y:S01]  /*2810*/  FFMA.FTZ R119, R3, R214, R63 ;  /* 0x000000d603777223 */ /* 0x000fe2000001003f */
        /* <DEDUP_REMOVED lines=27> */
.L_x_13848:
[-CC-:B------:R-:W-:Y:S01]  /*29d0*/  FFMA.FTZ R109, R0, R120.reuse, R121.reuse ;  /* 0x00000078006d7223 */ /* 0x180fe20000010079 */
[-CC-:B------:R-:W-:Y:S01]  /*29e0*/  FFMA.FTZ R0, R211, R120.reuse, R121.reuse ;  /* 0x00000078d3007223 */ /* 0x180fe20000010079 */
[-CC-:B------:R-:W-:Y:S01]  /*29f0*/  FFMA.FTZ R111, R210, R120.reuse, R121.reuse ;  /* 0x00000078d26f7223 */ /* 0x180fe20000010079 */
[-C--:B------:R-:W-:Y:S01]  /*2a00*/  FFMA.FTZ R112, R203, R120.reuse, R121 ;  /* 0x00000078cb707223 */ /* 0x080fe20000010079 */
[----:B------:R-:W-:Y:S01]  /*2a10*/  FADD.FTZ R108, R208, -R109 ;  /* 0x8000006dd06c7221 */ /* 0x000fe20000010000 */
[----:B------:R-:W-:Y:S01]  /*2a20*/  FADD.FTZ R109, R207, -R0 ;  /* 0x80000000cf6d7221 */ /* 0x000fe20000010000 */
        /* <DEDUP_REMOVED lines=8> */
[C---:B-----5:R-:W-:Y:S01]  /*2ab0*/  FFMA.FTZ R112, R3.reuse, R213, R60 ;  /* 0x000000d503707223 */ /* 0x060fe2000001003c */
[----:B------:R-:W-:Y:S01]  /*2ac0*/  FFMA.FTZ R113, R3, R0, R61 ;  /* 0x0000000003717223 */ /* 0x000fe2000001003d */
[----:B------:R-:W-:Y:S01]  /*2ad0*/  FFMA.FTZ R209, R209, R120, R121 ;  /* 0x00000078d1d17223 */ /* 0x000fe20000010079 */
[C---:B------:R-:W-:Y:S01]  /*2ae0*/  FFMA.FTZ R114, R3.reuse, R111, R62 ;  /* 0x0000006f03727223 */ /* 0x040fe2000001003e */
[----:B------:R-:W-:Y:S01]  /*2af0*/  FFMA.FTZ R115, R3, R214, R63 ;  /* 0x000000d603737223 */ /* 0x000fe2000001003f */
[-C--:B------:R-:W-:Y:S01]  /*2b00*/  FMUL.FTZ R118, R112, R2.reuse ;  /* 0x0000000270767220 */ /* 0x080fe20000410000 */
[-C--:B------:R-:W-:Y:S01]  /*2b10*/  FMUL.FTZ R111, R113, R2.reuse ;  /* 0x00000002716f7220 */ /* 0x080fe20000410000 */
[----:B------:R-:W-:Y:S01]  /*2b20*/  FADD.FTZ R204, R204, -R209 ;  /* 0x800000d1cccc7221 */ /* 0x000fe20000010000 */
[-C--:B------:R-:W-:Y:S01]  /*2b30*/  FMUL.FTZ R119, R114, R2.reuse ;  /* 0x0000000272777220 */ /* 0x080fe20000410000 */
[----:B------:R-:W-:Y:S01]  /*2b40*/  FMUL.FTZ R0, R115, R2 ;  /* 0x0000000273007220 */ /* 0x000fe20000410000 */
[----:B------:R-:W-:Y:S01]  /*2b50*/  FFMA.FTZ R110, R3, R110, R66 ;  /* 0x0000006e036e7223 */ /* 0x000fe20000010042 */
[----:B------:R-:W-:Y:S01]  /*2b60*/  F2FP.F16.F32.PACK_AB R118, R111, R118 ;  /* 0x000000766f76723e */ /* 0x000fe200000000ff */
        /* <DEDUP_REMOVED lines=10> */
.L_x_13849:
        /* <DEDUP_REMOVED lines=47> */
.L_x_13850:
[-CC-:B0-----:R-:W-:Y:S01]  /*2f00*/  FFMA.FTZ R117, R200, R120.reuse, R121.reuse ;  /* 0x00000078c8757223 */ /* 0x181fe20000010079 */
[-CC-:B------:R-:W-:Y:S01]  /*2f10*/  FFMA.FTZ R0, R199, R120.reuse, R121.reuse ;  /* 0x00000078c7007223 */ /* 0x180fe20000010079 */
[-CC-:B------:R-:W-:Y:S01]  /*2f20*/  FFMA.FTZ R197, R197, R120.reuse, R121.reuse ;  /* 0x00000078c5c57223 */ /* 0x180fe20000010079 */
[-C--:B------:R-:W-:Y:S01]  /*2f30*/  FFMA.FTZ R116, R193, R120.reuse, R121 ;  /* 0x00000078c1747223 */ /* 0x080fe20000010079 */
        /* <DEDUP_REMOVED lines=32> */
.L_x_13851:
        /* <DEDUP_REMOVED lines=45> */
.L_x_13852:
        /* <DEDUP_REMOVED lines=36> */
.L_x_13853:
        /* <DEDUP_REMOVED lines=45> */
.L_x_13854:
        /* <DEDUP_REMOVED lines=36> */
.L_x_13855:
        /* <DEDUP_REMOVED lines=45> */
.L_x_13856:
        /* <DEDUP_REMOVED lines=36> */
.L_x_13857:
        /* <DEDUP_REMOVED lines=8> */
.L_x_13847:
        /* <DEDUP_REMOVED lines=40> */
.L_x_13859:
        /* <DEDUP_REMOVED lines=16> */
[----:B------:R-:W-:Y:S01]  /*4470*/  FFMA.FTZ R209, R209, R120, R121 ;  /* 0x00000078d1d17223 */ /* 0x000fe20000010079 */
[C---:B------:R-:W-:Y:S01]  /*4480*/  FMUL.FTZ R114, R3.reuse, R114 ;  /* 0x0000007203727220 */ /* 0x040fe20000410000 */
[----:B------:R-:W-:Y:S01]  /*4490*/  FMUL.FTZ R115, R3, R214 ;  /* 0x000000d603737220 */ /* 0x000fe20000410000 */
[-C--:B------:R-:W-:Y:S01]  /*44a0*/  FMUL.FTZ R118, R112, R2.reuse ;  /* 0x0000000270767220 */ /* 0x080fe20000410000 */
[-C--:B------:R-:W-:Y:S01]  /*44b0*/  FMUL.FTZ R111, R113, R2.reuse ;  /* 0x00000002716f7220 */ /* 0x080fe20000410000 */
[----:B------:R-:W-:Y:S01]  /*44c0*/  FADD.FTZ R204, R204, -R209 ;  /* 0x800000d1cccc7221 */ /* 0x000fe20000010000 */
[-C--:B------:R-:W-:Y:S01]  /*44d0*/  FMUL.FTZ R119, R114, R2.reuse ;  /* 0x0000000272777220 */ /* 0x080fe20000410000 */
[----:B------:R-:W-:Y:S01]  /*44e0*/  FMUL.FTZ R0, R115, R2 ;  /* 0x0000000273007220 */ /* 0x000fe20000410000 */
[----:B------:R-:W-:Y:S01]  /*44f0*/  FMUL.FTZ R110, R3, R110 ;  /* 0x0000006e036e7220 */ /* 0x000fe20000410000 */
[----:B------:R-:W-:Y:S01]  /*4500*/  F2FP.F16.F32.PACK_AB R118, R111, R118 ;  /* 0x000000766f76723e */ /* 0x000fe200000000ff */
        /* <DEDUP_REMOVED lines=10> */
.L_x_13860:
        /* <DEDUP_REMOVED lines=21> */
[----:B0-----:R-:W-:Y:S01]  /*4700*/  FADD.FTZ R116, R159, -R114 ;  /* 0x800000729f747221 */ /* 0x001fe20000010000 */
        /* <DEDUP_REMOVED lines=23> */
.L_x_13861:
        /* <DEDUP_REMOVED lines=36> */
.L_x_13862:
        /* <DEDUP_REMOVED lines=45> */
.L_x_13863:
        /* <DEDUP_REMOVED lines=36> */
.L_x_13864:
        /* <DEDUP_REMOVED lines=45> */
.L_x_13865:
        /* <DEDUP_REMOVED lines=36> */
.L_x_13866:
        /* <DEDUP_REMOVED lines=45> */
.L_x_13867:
        /* <DEDUP_REMOVED lines=36> */
.L_x_13868:
[----:B------:R-:W0:Y:S01]  /*59f0*/  @P1 LDC.64 R2, c[0x0][0x478] ;  /* 0x00011e00ff021b82 */ /* 0x000e220000000a00 */
[----:B------:R-:W-:-:S05]  /*5a00*/  IADD3 R121, PT, PT, R4, 0x200, RZ ;  /* 0x0000020004797810 */ /* 0x000fca0007ffe0ff */
[----:B0-----:R-:W-:-:S04]  /*5a10*/  @P1 IMAD.WIDE.U32 R2, R121, 0x20, R2 ;  /* 0x0000002079021825 */ /* 0x001fc800078e0002 */
[----:B------:R-:W-:Y:S01]  /*5a20*/  IMAD.WIDE.U32 R120, R121, 0x10, R204 ;  /* 0x0000001079787825 */ /* 0x000fe200078e00cc */
[----:B------:R0:W-:Y:S04]  /*5a30*/  @P1 STG.E.128 desc[UR6][R2.64], R108 ;  /* 0x0000006c02001986 */ /* 0x0001e8000c101d06 */
[----:B------:R0:W-:Y:S04]  /*5a40*/  @P1 STG.E.128 desc[UR6][R2.64+0x10], R112 ;  /* 0x0000107002001986 */ /* 0x0001e8000c101d06 */
[----:B------:R0:W-:Y:S02]  /*5a50*/  STG.E.128 desc[UR6][R120.64], R116 ;  /* 0x0000007478007986 */ /* 0x0001e4000c101d06 */
.L_x_13858:
[----:B01----:R-:W0:Y:S01]  /*5a60*/  LDC.64 R2, c[0x0][0x380] ;  /* 0x0000e000ff027b82 */ /* 0x003e220000000a00 */
[----:B------:R-:W-:Y:S01]  /*5a70*/  UPLOP3.LUT UP1, UPT, UPT, UPT, UP1, 0x40, 0x4 ;  /* 0x000000000004789c */ /* 0x000fe20003f2e810 */
[----:B0-----:R-:W-:-:S04]  /*5a80*/  IADD3 R190, PT, PT, R190, R2, RZ ;  /* 0x00000002bebe7210 */ /* 0x001fc80007ffe0ff */
[----:B------:R-:W-:-:S13]  /*5a90*/  ISETP.GE.AND P1, PT, R190, R3, PT ;  /* 0x00000003be00720c */ /* 0x000fda0003f26270 */
[----:B------:R-:W-:Y:S05]  /*5aa0*/  @!P1 BRA `(.L_x_13869) ;  /* 0xffffffac00509947 */ /* 0x000fea000383ffff */
[----:B-----5:R1:W5:Y:S01]  /*5ab0*/  LDL.LU R40, [R1] ;  /* 0x0000000001287983 */ /* 0x0203620000300800 */
        /* <DEDUP_REMOVED lines=78> */
[----:B-1----:R-:W-:-:S07]  /*5fa0*/  MOV R59, R221 ;  /* 0x000000dd003b7202 */ /* 0x002fce0000000f00 */
.L_x_13844:
        /* <DEDUP_REMOVED lines=30> */
.L_x_13870:
        /* <DEDUP_REMOVED lines=15> */
.L_x_19415:


//--------------------- .text._ZN10layer_norm13ln_bwd_kernelINS_13Kernel_traitsIf6__halffS2_fjLj5120ELj1ELj1ELj4ELj16ENS_18Kernel_traits_baseILj5120EfS2_fS2_fjLj128EEEEELb0ELb0ELb1ELb0EEEvNS_9BwdParamsE --------------------------
	.section	.text._ZN10layer_norm13ln_bwd_kernelINS_13Kernel_traitsIf6__halffS2_fjLj5120ELj1ELj1ELj4ELj16ENS_18Kernel_traits_baseILj5120EfS2_fS2_fjLj128EEEEELb0ELb0ELb1ELb0EEEvNS_9BwdParamsE,"ax",@progbits
	.align	128
        .global         _ZN10layer_norm13ln_bwd_kernelINS_13Kernel_traitsIf6__halffS2_fjLj5120ELj1ELj1ELj4ELj16ENS_18Kernel_traits_baseILj5120EfS2_fS2_fjLj128EEEEELb0ELb0ELb1ELb0EEEvNS_9BwdParamsE
        .type           _ZN10layer_norm13ln_bwd_kernelINS_13Kernel_traitsIf6__halffS2_fjLj5120ELj1ELj1ELj4ELj16ENS_18Kernel_traits_baseILj5120EfS2_fS2_fjLj128EEEEELb0ELb0ELb1ELb0EEEvNS_9BwdParamsE,@function
        .size           _ZN10layer_norm13ln_bwd_kernelINS_13Kernel_traitsIf6__halffS2_fjLj5120ELj1ELj1ELj4ELj16ENS_18Kernel_traits_baseILj5120EfS2_fS2_fjLj128EEEEELb0ELb0ELb1ELb0EEEvNS_9BwdParamsE,(.L_x_19416 - _ZN10layer_norm13ln_bwd_kernelINS_13Kernel_traitsIf6__halffS2_fjLj5120ELj1ELj1ELj4ELj16ENS_18Kernel_traits_baseILj5120EfS2_fS2_fjLj128EEEEELb0ELb0ELb1ELb0EEEvNS_9BwdParamsE)
        .other          _ZN10layer_norm13ln_bwd_kernelINS_13Kernel_traitsIf6__halffS2_fjLj5120ELj1ELj1ELj4ELj16ENS_18Kernel_traits_baseILj5120EfS2_fS2_fjLj128EEEEELb0ELb0ELb1ELb0EEEvNS_9BwdParamsE,@"STO_CUDA_ENTRY STV_DEFAULT"
_ZN10layer_norm13ln_bwd_kernelINS_13Kernel_traitsIf6__halffS2_fjLj5120ELj1ELj1ELj4ELj16ENS_18Kernel_traits_baseILj5120EfS2_fS2_fjLj128EEEEELb0ELb0ELb1ELb0EEEvNS_9BwdParamsE:
.text._ZN10layer_norm13ln_bwd_kernelINS_13Kernel_traitsIf6__halffS2_fjLj5120ELj1ELj1ELj4ELj16ENS_18Kernel_traits_baseILj5120EfS2_fS2_fjLj128EEEEELb0ELb0ELb1ELb0EEEvNS_9BwdParamsE:
        /* <DEDUP_REMOVED lines=157> */
.L_x_13985:
        /* <DEDUP_REMOVED lines=48> */
[----:B-1----:R-:W-:-:S03]  /*0cd0*/  IMAD.WIDE.U32 R160, R214, 0x10, R160 ;  /* 0x00000010d6a07825 */ /* 0x002fc600078e00a0 */
[----:B------:R-:W4:Y:S04]  /*0ce0*/  LDL R233, [R1+0x4c] ;  /* 0x00004c0001e97983 */ /* 0x000f280000100800 */
[----:B------:R-:W2:Y:S01]  /*0cf0*/  LDG.E.128 R160, desc[UR8][R160.64] ;  /* 0x00000008a0a07981 */ /* 0x000ea2000c1e1d00 */
[----:B0-----:R-:W-:-:S05]  /*0d00*/  IMAD.WIDE.U32 R12, R6, 0x20, R12 ;  /* 0x00000020060c7825 */ /* 0x001fca00078e000c */
[----:B------:R-:W4:Y:S04]  /*0d10*/  LDG.E.128 R8, desc[UR8][R12.64] ;  /* 0x000000080c087981 */ /* 0x000f28000c1e1d00 */
[----:B------:R0:W4:Y:S01]  /*0d20*/  LDG.E.128 R164, desc[UR8][R12.64+0x10] ;  /* 0x000010080ca47981 */ /* 0x000122000c1e1d00 */
[----:B---3--:R-:W-:-:S04]  /*0d30*/  ISETP.NE.U32.AND P0, PT, RZ, UR12, PT ;  /* 0x0000000cff007c0c */ /* 0x008fc8000bf05070 */
[----:B------:R-:W-:-:S13]  /*0d40*/  ISETP.NE.AND.EX P0, PT, RZ, UR13, PT, P0 ;  /* 0x0000000dff007c0c */ /* 0x000fda000bf05300 */
[----:B0-----:R-:W0:Y:S01]  /*0d50*/  @P0 LDC.64 R12, c[0x0][0x438] ;  /* 0x00010e00ff0c0b82 */ /* 0x001e220000000a00 */
[--C-:B--2---:R-:W-:Y:S02]  /*0d60*/  HADD2.F32 R218, -RZ, R163.reuse.H0_H0 ;  /* 0x200000a3ffda7230 */ /* 0x104fe40000004100 */
[----:B------:R-:W-:Y:S02]  /*0d70*/  HADD2.F32 R216, -RZ, R163.H1_H1 ;  /* 0x300000a3ffd87230 */ /* 0x000fe40000004100 */
[----:B------:R-:W2:Y:S01]  /*0d80*/  LDL R163, [R1+0x50] ;  /* 0x0000500001a37983 */ /* 0x000ea20000100800 */
[----:B0-----:R-:W-:-:S04]  /*0d90*/  @P0 IMAD.WIDE.U32 R12, R6, 0x20, R12 ;  /* 0x00000020060c0825 */ /* 0x001fc800078e000c */
[C---:B----4-:R-:W-:Y:S01]  /*0da0*/  FADD.FTZ R11, -R7.reuse, R11 ;  /* 0x0000000b070b7221 */ /* 0x050fe20000010100 */
[C---:B------:R-:W-:Y:S01]  /*0db0*/  FADD.FTZ R0, -R7.reuse, R8 ;  /* 0x0000000807007221 */ /* 0x040fe20000010100 */
[--C-:B------:R-:W-:Y:S01]  /*0dc0*/  HADD2.F32 R169, -RZ, R160.reuse.H0_H0 ;  /* 0x200000a0ffa97230 */ /* 0x100fe20000004100 */
[----:B------:R-:W5:Y:S01]  /*0dd0*/  @P0 LDG.E.128 R112, desc[UR8][R12.64] ;  /* 0x000000080c700981 */ /* 0x000f62000c1e1d00 */
[C---:B------:R-:W-:Y:S01]  /*0de0*/  FADD.FTZ R10, -R7.reuse, R10 ;  /* 0x0000000a070a7221 */ /* 0x040fe20000010100 */
[--C-:B------:R-:W-:Y:S02]  /*0df0*/  HADD2.F32 R170, -RZ, R161.reuse.H0_H0 ;  /* 0x200000a1ffaa7230 */ /* 0x100fe40000004100 */
[----:B------:R0:W5:Y:S01]  /*0e00*/  @P0 LDG.E.128 R116, desc[UR8][R12.64+0x10] ;  /* 0x000010080c740981 */ /* 0x000162000c1e1d00 */
[----:B------:R-:W-:Y:S02]  /*0e10*/  HADD2.F32 R171, -RZ, R161.H1_H1 ;  /* 0x300000a1ffab7230 */ /* 0x000fe40000004100 */
[----:B------:R-:W-:Y:S01]  /*0e20*/  FADD.FTZ R161, -R7, R164 ;  /* 0x000000a407a17221 */ /* 0x000fe20000010100 */
[----:B------:R-:W-:-:S02]  /*0e30*/  HADD2.F32 R168, -RZ, R160.H1_H1 ;  /* 0x300000a0ffa87230 */ /* 0x000fc40000004100 */
[C---:B------:R-:W-:Y:S01]  /*0e40*/  FADD.FTZ R14, -R7.reuse, R9 ;  /* 0x00000009070e7221 */ /* 0x040fe20000010100 */
[C---:B-----5:R-:W-:Y:S01]  /*0e50*/  FMUL.FTZ R0, R2.reuse, R0 ;  /* 0x0000000002007220 */ /* 0x060fe20000410000 */
[----:B------:R-:W-:Y:S01]  /*0e60*/  FADD.FTZ R9, -R7, R165 ;  /* 0x000000a507097221 */ /* 0x000fe20000010100 */
[C---:B0-----:R-:W-:Y:S01]  /*0e70*/  FMUL.FTZ R12, R2.reuse, R11 ;  /* 0x0000000b020c7220 */ /* 0x041fe20000410000 */
[C---:B------:R-:W-:Y:S01]  /*0e80*/  FMUL.FTZ R13, R2.reuse, R10 ;  /* 0x0000000a020d7220 */ /* 0x040fe20000410000 */
[C---:B------:R-:W-:Y:S01]  /*0e90*/  FMUL.FTZ R10, R2.reuse, R161 ;  /* 0x000000a1020a7220 */ /* 0x040fe20000410000 */
[C---:B------:R-:W-:Y:S01]  /*0ea0*/  FMUL.FTZ R14, R2.reuse, R14 ;  /* 0x0000000e020e7220 */ /* 0x040fe20000410000 */
[----:B------:R-:W-:Y:S01]  /*0eb0*/  FMUL.FTZ R223, R223, R168 ;  /* 0x000000a8dfdf7220 */ /* 0x000fe20000410000 */
[--C-:B------:R-:W-:Y:S02]  /*0ec0*/  HADD2.F32 R215, -RZ, R162.reuse.H0_H0 ;  /* 0x200000a2ffd77230 */ /* 0x100fe40000004100 */
[----:B------:R-:W-:Y:S01]  /*0ed0*/  FMUL.FTZ R9, R2, R9 ;  /* 0x0000000902097220 */ /* 0x000fe20000410000 */
[----:B------:R-:W-:-:S02]  /*0ee0*/  HADD2.F32 R162, -RZ, R162.H1_H1 ;  /* 0x300000a2ffa27230 */ /* 0x000fc40000004100 */
[----:B------:R-:W-:Y:S01]  /*0ef0*/  FMUL.FTZ R222, R222, R170 ;  /* 0x000000aadede7220 */ /* 0x000fe20000410000 */
[----:B------:R-:W-:Y:S01]  /*0f00*/  FMUL.FTZ R221, R221, R171 ;  /* 0x000000abdddd7220 */ /* 0x000fe20000410000 */
[----:B------:R-:W-:Y:S01]  /*0f10*/  FADD.FTZ R8, -R7, R166 ;  /* 0x000000a607087221 */ /* 0x000fe20000010100 */
[----:B------:R-:W-:Y:S01]  /*0f20*/  FADD.FTZ R77, R77, R162 ;  /* 0x000000a24d4d7221 */ /* 0x000fe20000010000 */
[-C--:B------:R-:W-:Y:S01]  /*0f30*/  FFMA.FTZ R41, R9, R162.reuse, R41 ;  /* 0x000000a209297223 */ /* 0x080fe20000010029 */
[----:B------:R-:W-:Y:S01]  /*0f40*/  FMUL.FTZ R219, R219, R162 ;  /* 0x000000a2dbdb7220 */ /* 0x000fe20000410000 */
[-C--:B------:R-:W-:Y:S01]  /*0f50*/  FMUL.FTZ R220, R220, R215.reuse ;  /* 0x000000d7dcdc7220 */ /* 0x080fe20000410000 */
[----:B------:R-:W-:Y:S01]  /*0f60*/  FMUL.FTZ R8, R2, R8 ;  /* 0x0000000802087220 */ /* 0x000fe20000410000 */
[----:B------:R-:W-:Y:S01]  /*0f70*/  FADD.FTZ R160, -R7, R167 ;  /* 0x000000a707a07221 */ /* 0x000fe20000010100 */
[----:B------:R-:W-:Y:S02]  /*0f80*/  FADD.FTZ R78, R78, R218 ;  /* 0x000000da4e4e7221 */ /* 0x000fe40000010000 */
[-C--:B------:R-:W-:Y:S01]  /*0f90*/  FFMA.FTZ R42, R8, R218.reuse, R42 ;  /* 0x000000da082a7223 */ /* 0x080fe2000001002a */
[----:B------:R-:W-:Y:S01]  /*0fa0*/  FMUL.FTZ R218, R227, R218 ;  /* 0x000000dae3da7220 */ /* 0x000fe20000410000 */
[----:B------:R-:W-:Y:S01]  /*0fb0*/  FMUL.FTZ R227, R2, R160 ;  /* 0x000000a002e37220 */ /* 0x000fe20000410000 */
        /* <DEDUP_REMOVED lines=32> */
.L_x_13875:
[----:B0--3--:R-:W-:Y:S05]  /*11c0*/  BSYNC.RECONVERGENT B1 ;  /* 0x0000000000017941 */ /* 0x009fea0003800200 */
.L_x_13874:
        /* <DEDUP_REMOVED lines=19> */
[--C-:B--2---:R-:W-:Y:S02]  /*1300*/  HADD2.F32 R209, -RZ, R165.reuse.H0_H0 ;  /* 0x200000a5ffd17230 */ /* 0x104fe40000004100 */
[----:B------:R-:W-:Y:S02]  /*1310*/  HADD2.F32 R211, -RZ, R165.H1_H1 ;  /* 0x300000a5ffd37230 */ /* 0x000fe40000004100 */
[C---:B---3--:R-:W-:Y:S01]  /*1320*/  FADD.FTZ R174, -R7.reuse, R160 ;  /* 0x000000a007ae7221 */ /* 0x048fe20000010100 */
[C---:B------:R-:W-:Y:S01]  /*1330*/  FADD.FTZ R173, -R7.reuse, R161 ;  /* 0x000000a107ad7221 */ /* 0x040fe20000010100 */
[----:B----4-:R-:W-:-:S02]  /*1340*/  FADD.FTZ R165, -R7, R171 ;  /* 0x000000ab07a57221 */ /* 0x010fc40000010100 */
[----:B------:R-:W2:Y:S01]  /*1350*/  LDL R171, [R1+0x3c] ;  /* 0x00003c0001ab7983 */ /* 0x000ea20000100800 */
[----:B------:R-:W-:-:S03]  /*1360*/  FADD.FTZ R160, -R7, R170 ;  /* 0x000000aa07a07221 */ /* 0x000fc60000010100 */
[----:B------:R-:W3:Y:S01]  /*1370*/  LDL R170, [R1+0x20] ;  /* 0x0000200001aa7983 */ /* 0x000ee20000100800 */
[C---:B------:R-:W-:Y:S01]  /*1380*/  FADD.FTZ R161, -R7.reuse, R169 ;  /* 0x000000a907a17221 */ /* 0x040fe20000010100 */
[--C-:B------:R-:W-:Y:S02]  /*1390*/  HADD2.F32 R180, -RZ, R164.reuse.H0_H0 ;  /* 0x200000a4ffb47230 */ /* 0x100fe40000004100 */
[----:B------:R-:W4:Y:S01]  /*13a0*/  LDL R169, [R1+0x24] ;  /* 0x0000240001a97983 */ /* 0x000f220000100800 */
[----:B------:R-:W-:Y:S02]  /*13b0*/  HADD2.F32 R179, -RZ, R164.H1_H1 ;  /* 0x300000a4ffb37230 */ /* 0x000fe40000004100 */
[C---:B------:R-:W-:Y:S02]  /*13c0*/  FADD.FTZ R164, -R7.reuse, R168 ;  /* 0x000000a807a47221 */ /* 0x040fe40000010100 */
[----:B------:R-:W4:Y:S01]  /*13d0*/  LDL R168, [R1+0x28] ;  /* 0x0000280001a87983 */ /* 0x000f220000100800 */
[C---:B------:R-:W-:Y:S01]  /*13e0*/  FADD.FTZ R162, -R7.reuse, R162 ;  /* 0x000000a207a27221 */ /* 0x040fe20000010100 */
[----:B------:R-:W-:Y:S01]  /*13f0*/  FADD.FTZ R163, -R7, R163 ;  /* 0x000000a307a37221 */ /* 0x000fe20000010100 */
[C---:B-----5:R-:W-:Y:S01]  /*1400*/  FMUL.FTZ R178, R2.reuse, R174 ;  /* 0x000000ae02b27220 */ /* 0x060fe20000410000 */
[----:B------:R-:W-:Y:S01]  /*1410*/  FMUL.FTZ R217, R217, R180 ;  /* 0x000000b4d9d97220 */ /* 0x000fe20000410000 */
[C---:B------:R-:W-:Y:S01]  /*1420*/  FMUL.FTZ R176, R2.reuse, R162 ;  /* 0x000000a202b07220 */ /* 0x040fe20000410000 */
[C---:B------:R-:W-:Y:S01]  /*1430*/  FMUL.FTZ R175, R2.reuse, R163 ;  /* 0x000000a302af7220 */ /* 0x040fe20000410000 */
[----:B------:R-:W-:Y:S01]  /*1440*/  FMUL.FTZ R177, R2, R173 ;  /* 0x000000ad02b17220 */ /* 0x000fe20000410000 */
[----:B------:R-:W-:Y:S01]  /*1450*/  FMUL.FTZ R213, R213, R179 ;  /* 0x000000b3d5d57220 */ /* 0x000fe20000410000 */
[----:B------:R-:W-:Y:S01]  /*1460*/  FADD.FTZ R162, R216, R217 ;  /* 0x000000d9d8a27221 */ /* 0x000fe20000010000 */
[----:B------:R-:W-:Y:S01]  /*1470*/  FFMA.FTZ R163, R178, R217, R215 ;  /* 0x000000d9b2a37223 */ /* 0x000fe200000100d7 */
[----:B------:R-:W-:-:S02]  /*1480*/  FMUL.FTZ R212, R212, R209 ;  /* 0x000000d1d4d47220 */ /* 0x000fc40000410000 */
[----:B------:R-:W-:Y:S01]  /*1490*/  FADD.FTZ R162, R162, R213 ;  /* 0x000000d5a2a27221 */ /* 0x000fe20000010000 */
[----:B------:R-:W-:Y:S01]  /*14a0*/  FFMA.FTZ R163, R177, R213, R163 ;  /* 0x000000d5b1a37223 */ /* 0x000fe200000100a3 */
[--C-:B------:R-:W-:Y:S02]  /*14b0*/  HADD2.F32 R210, -RZ, R166.reuse.H0_H0 ;  /* 0x200000a6ffd27230 */ /* 0x100fe40000004100 */
[----:B------:R-:W-:Y:S01]  /*14c0*/  FMUL.FTZ R174, R2, R164 ;  /* 0x000000a402ae7220 */ /* 0x000fe20000410000 */
[----:B------:R-:W-:Y:S01]  /*14d0*/  FADD.FTZ R83, R83, R211 ;  /* 0x000000d353537221 */ /* 0x000fe20000010000 */
[----:B------:R-:W-:Y:S01]  /*14e0*/  FFMA.FTZ R47, R175, R211, R47 ;  /* 0x000000d3af2f7223 */ /* 0x000fe2000001002f */
[----:B------:R-:W-:Y:S01]  /*14f0*/  FADD.FTZ R162, R162, R212 ;  /* 0x000000d4a2a27221 */ /* 0x000fe20000010000 */
[----:B------:R-:W-:Y:S01]  /*1500*/  FFMA.FTZ R163, R176, R212, R163 ;  /* 0x000000d4b0a37223 */ /* 0x000fe200000100a3 */
[----:B------:R-:W-:Y:S01]  /*1510*/  FADD.FTZ R81, R81, R179 ;  /* 0x000000b351517221 */ /* 0x000fe20000010000 */
[----:B------:R-:W-:Y:S01]  /*1520*/  FFMA.FTZ R45, R177, R179, R45 ;  /* 0x000000b3b12d7223 */ /* 0x000fe2000001002d */
[----:B------:R-:W-:-:S02]  /*1530*/  HADD2.F32 R166, -RZ, R166.H1_H1 ;  /* 0x300000a6ffa67230 */ /* 0x000fc40000004100 */
[----:B------:R-:W-:Y:S01]  /*1540*/  FADD.FTZ R84, R84, R210 ;  /* 0x000000d254547221 */ /* 0x000fe20000010000 */
[----:B------:R-:W-:Y:S01]  /*1550*/  FFMA.FTZ R48, R174, R210, R48 ;  /* 0x000000d2ae307223 */ /* 0x000fe20000010030 */
[C---:B------:R-:W-:Y:S01]  /*1560*/  FMUL.FTZ R173, R2.reuse, R161 ;  /* 0x000000a102ad7220 */ /* 0x040fe20000410000 */
[----:B------:R-:W-:Y:S01]  /*1570*/  FMUL.FTZ R179, R2, R160 ;  /* 0x000000a002b37220 */ /* 0x000fe20000410000 */
[--C-:B------:R-:W-:Y:S02]  /*1580*/  HADD2.F32 R226, -RZ, R167.reuse.H0_H0 ;  /* 0x200000a7ffe27230 */ /* 0x100fe40000004100 */
[----:B------:R-:W-:Y:S01]  /*1590*/  FADD.FTZ R82, R82, R209 ;  /* 0x000000d152527221 */ /* 0x000fe20000010000 */
[----:B------:R-:W-:Y:S01]  /*15a0*/  FFMA.FTZ R46, R176, R209, R46 ;  /* 0x000000d1b02e7223 */ /* 0x000fe2000001002e */
[----:B------:R-:W-:Y:S02]  /*15b0*/  HADD2.F32 R167, -RZ, R167.H1_H1 ;  /* 0x300000a7ffa77230 */ /* 0x000fe40000004100 */
        /* <DEDUP_REMOVED lines=8> */
[----:B------:R-:W-:-:S02]  /*1640*/  IADD3 R214, PT, PT, R214, 0x80, RZ ;  /* 0x00000080d6d67810 */ /* 0x000fc40007ffe0ff */
[----:B------:R-:W-:Y:S01]  /*1650*/  IADD3 R6, PT, PT, R6, 0x80, RZ ;  /* 0x0000008006067810 */ /* 0x000fe20007ffe0ff */
[----:B--2---:R-:W-:Y:S01]  /*1660*/  FMUL.FTZ R211, R171, R211 ;  /* 0x000000d3abd37220 */ /* 0x004fe20000410000 */
[----:B---3--:R-:W-:-:S03]  /*1670*/  FMUL.FTZ R210, R170, R210 ;  /* 0x000000d2aad27220 */ /* 0x008fc60000410000 */
        /* <DEDUP_REMOVED lines=10> */
[----:B------:R-:W-:Y:S01]  /*1720*/  FFMA.FTZ R160, R179, R180, R160 ;  /* 0x000000b4b3a07223 */ /* 0x000fe200000100a0 */
[C---:B------:R-:W-:Y:S02]  /*1730*/  FFMA.FTZ R51, R226.reuse, R167, R51 ;  /* 0x000000a7e2337223 */ /* 0x040fe40000010033 */
[----:B------:R-:W-:Y:S01]  /*1740*/  FADD.FTZ R216, R161, R232 ;  /* 0x000000e8a1d87221 */ /* 0x000fe20000010000 */
[----:B------:R-:W-:-:S07]  /*1750*/  FFMA.FTZ R215, R226, R232, R160 ;  /* 0x000000e8e2d77223 */ /* 0x000fce00000100a0 */
.L_x_13877:
[----:B------:R-:W-:Y:S05]  /*1760*/  BSYNC.RECONVERGENT B1 ;  /* 0x0000000000017941 */ /* 0x000fea0003800200 */
.L_x_13876:
[----:B------:R-:W-:Y:S04]  /*1770*/  BSSY.RECONVERGENT B1, `(.L_x_13878) ;  /* 0x0000059000017945 */ /* 0x000fe80003800200 */
[----:B------:R-:W-:Y:S05]  /*1780*/  @!P1 BRA `(.L_x_13879) ;  /* 0x00000004005c9947 */ /* 0x000fea0003800000 */
[----:B------:R-:W0:Y:S01]  /*1790*/  LDC.64 R20, c[0x0][0x428] ;  /* 0x00010a00ff147b82 */ /* 0x000e220000000a00 */
[----:B------:R-:W2:Y:S04]  /*17a0*/  LDL R172, [R1+0x14] ;  /* 0x0000140001ac7983 */ /* 0x000ea80000100800 */
[----:B------:R-:W3:Y:S03]  /*17b0*/  LDL R225, [R1+0x18] ;  /* 0x0000180001e17983 */ /* 0x000ee60000100800 */
[----:B------:R-:W1:Y:S01]  /*17c0*/  LDC.64 R24, c[0x0][0x3a8] ;  /* 0x0000ea00ff187b82 */ /* 0x000e620000000a00 */
[----:B------:R-:W4:Y:S04]  /*17d0*/  LDL R231, [R1+0x1c] ;  /* 0x00001c0001e77983 */ /* 0x000f280000100800 */
[----:B------:R-:W3:Y:S04]  /*17e0*/  LDL R171, [R1] ;  /* 0x0000000001ab7983 */ /* 0x000ee80000100800 */
[----:B------:R-:W3:Y:S04]  /*17f0*/  LDL R170, [R1+0x4] ;  /* 0x0000040001aa7983 */ /* 0x000ee80000100800 */
[----:B------:R-:W3:Y:S01]  /*1800*/  LDL R169, [R1+0x8] ;  /* 0x0000080001a97983 */ /* 0x000ee20000100800 */
[----:B0-----:R-:W-:-:S03]  /*1810*/  IMAD.WIDE.U32 R20, R214, 0x10, R20 ;  /* 0x00000010d6147825 */ /* 0x001fc600078e0014 */
[----:B------:R-:W3:Y:S04]  /*1820*/  LDL R168, [R1+0xc] ;  /* 0x00000c0001a87983 */ /* 0x000ee80000100800 */
[----:B------:R-:W2:Y:S01]  /*1830*/  LDG.E.128 R20, desc[UR8][R20.64] ;  /* 0x0000000814147981 */ /* 0x000ea2000c1e1d00 */
[----:B-1----:R-:W-:-:S05]  /*1840*/  IMAD.WIDE.U32 R24, R6, 0x20, R24 ;  /* 0x0000002006187825 */ /* 0x002fca00078e0018 */
[----:B------:R-:W4:Y:S04]  /*1850*/  LDG.E.128 R16, desc[UR8][R24.64] ;  /* 0x0000000818107981 */ /* 0x000f28000c1e1d00 */
[----:B------:R-:W3:Y:S01]  /*1860*/  LDG.E.128 R24, desc[UR8][R24.64+0x10] ;  /* 0x0000100818187981 */ /* 0x000ee2000c1e1d00 */
[----:B------:R-:W-:-:S04]  /*1870*/  ISETP.NE.U32.AND P0, PT, RZ, UR12, PT ;  /* 0x0000000cff007c0c */ /* 0x000fc8000bf05070 */
[----:B------:R-:W-:-:S13]  /*1880*/  ISETP.NE.AND.EX P0, PT, RZ, UR13, PT, P0 ;  /* 0x0000000dff007c0c */ /* 0x000fda000bf05300 */
[----:B------:R-:W0:Y:S01]  /*1890*/  @P0 LDC.64 R160, c[0x0][0x438] ;  /* 0x00010e00ffa00b82 */ /* 0x000e220000000a00 */
[--C-:B--2---:R-:W-:Y:S02]  /*18a0*/  HADD2.F32 R162, -RZ, R21.reuse.H0_H0 ;  /* 0x20000015ffa27230 */ /* 0x104fe40000004100 */
[----:B------:R-:W-:Y:S02]  /*18b0*/  HADD2.F32 R163, -RZ, R21.H1_H1 ;  /* 0x30000015ffa37230 */ /* 0x000fe40000004100 */
[----:B------:R-:W2:Y:S01]  /*18c0*/  LDL R21, [R1+0x10] ;  /* 0x0000100001157983 */ /* 0x000ea20000100800 */
[C---:B----4-:R-:W-:Y:S01]  /*18d0*/  FADD.FTZ R15, -R7.reuse, R16 ;  /* 0x00000010070f7221 */ /* 0x050fe20000010100 */
[C---:B------:R-:W-:Y:S01]  /*18e0*/  FADD.FTZ R16, -R7.reuse, R17 ;  /* 0x0000001107107221 */ /* 0x040fe20000010100 */
[C---:B------:R-:W-:Y:S01]  /*18f0*/  FADD.FTZ R17, -R7.reuse, R18 ;  /* 0x0000001207117221 */ /* 0x040fe20000010100 */
[----:B------:R-:W-:Y:S01]  /*1900*/  FADD.FTZ R18, -R7, R19 ;  /* 0x0000001307127221 */ /* 0x000fe20000010100 */
[----:B------:R-:W-:-:S02]  /*1910*/  HADD2.F32 R19, -RZ, R20.H0_H0 ;  /* 0x20000014ff137230 */ /* 0x000fc40000004100 */
[----:B-----5:R-:W-:Y:S01]  /*1920*/  FMUL.FTZ R15, R2, R15 ;  /* 0x0000000f020f7220 */ /* 0x020fe20000410000 */
[----:B0-----:R-:W-:-:S04]  /*1930*/  @P0 IMAD.WIDE.U32 R160, R6, 0x20, R160 ;  /* 0x0000002006a00825 */ /* 0x001fc800078e00a0 */
[----:B------:R-:W-:Y:S01]  /*1940*/  FMUL.FTZ R16, R2, R16 ;  /* 0x0000001002107220 */ /* 0x000fe20000410000 */
[----:B------:R-:W-:Y:S01]  /*1950*/  FADD.FTZ R88, R88, R19 ;  /* 0x0000001358587221 */ /* 0x000fe20000010000 */
[----:B------:R-:W-:Y:S02]  /*1960*/  HADD2.F32 R20, -RZ, R20.H1_H1 ;  /* 0x30000014ff147230 */ /* 0x000fe40000004100 */
[----:B------:R-:W-:Y:S01]  /*1970*/  FFMA.FTZ R52, R15, R19, R52 ;  /* 0x000000130f347223 */ /* 0x000fe20000010034 */
[----:B------:R-:W5:Y:S01]  /*1980*/  @P0 LDG.E.128 R128, desc[UR8][R160.64] ;  /* 0x00000008a0800981 */ /* 0x000f62000c1e1d00 */
[----:B------:R-:W-:Y:S01]  /*1990*/  FMUL.FTZ R17, R2, R17 ;  /* 0x0000001102117220 */ /* 0x000fe20000410000 */
[----:B------:R-:W-:Y:S02]  /*19a0*/  FADD.FTZ R89, R89, R20 ;  /* 0x0000001459597221 */ /* 0x000fe40000010000 */
[----:B------:R3:W5:Y:S01]  /*19b0*/  @P0 LDG.E.128 R132, desc[UR8][R160.64+0x10] ;  /* 0x00001008a0840981 */ /* 0x000762000c1e1d00 */
[-C--:B------:R-:W-:Y:S01]  /*19c0*/  FFMA.FTZ R53, R16, R20.reuse, R53 ;  /* 0x0000001410357223 */ /* 0x080fe20000010035 */
[----:B------:R-:W-:Y:S01]  /*19d0*/  FMUL.FTZ R20, R172, R20 ;  /* 0x00000014ac147220 */ /* 0x000fe20000410000 */
[----:B------:R-:W-:Y:S01]  /*19e0*/  FMUL.FTZ R18, R2, R18 ;  /* 0x0000001202127220 */ /* 0x000fe20000410000 */
[----:B------:R-:W-:Y:S01]  /*19f0*/  FADD.FTZ R90, R90, R162 ;  /* 0x000000a25a5a7221 */ /* 0x000fe20000010000 */
[----:B------:R-:W-:Y:S01]  /*1a00*/  FFMA.FTZ R54, R17, R162, R54 ;  /* 0x000000a211367223 */ /* 0x000fe20000010036 */
[C---:B---3--:R-:W-:Y:S01]  /*1a10*/  FADD.FTZ R160, -R7.reuse, R26 ;  /* 0x0000001a07a07221 */ /* 0x048fe20000010100 */
[----:B------:R-:W-:Y:S01]  /*1a20*/  FADD.FTZ R161, -R7, R27 ;  /* 0x0000001b07a17221 */ /* 0x000fe20000010100 */
[----:B------:R-:W-:-:S02]  /*1a30*/  HADD2.F32 R166, -RZ, R23.H0_H0 ;  /* 0x20000017ffa67230 */ /* 0x000fc40000004100 */
[----:B------:R-:W-:Y:S01]  /*1a40*/  FADD.FTZ R91, R91, R163 ;  /* 0x000000a35b5b7221 */ /* 0x000fe20000010000 */
[----:B------:R-:W-:Y:S02]  /*1a50*/  HADD2.F32 R167, -RZ, R23.H1_H1 ;  /* 0x30000017ffa77230 */ /* 0x000fe40000004100 */
[-C--:B------:R-:W-:Y:S01]  /*1a60*/  FFMA.FTZ R55, R18, R163.reuse, R55 ;  /* 0x000000a312377223 */ /* 0x080fe20000010037 */
[--C-:B------:R-:W-:Y:S02]  /*1a70*/  HADD2.F32 R164, -RZ, R22.reuse.H0_H0 ;  /* 0x20000016ffa47230 */ /* 0x100fe40000004100 */
[----:B------:R-:W-:Y:S01]  /*1a80*/  FMUL.FTZ R23, R231, R163 ;  /* 0x000000a3e7177220 */ /* 0x000fe20000410000 */
[----:B------:R-:W-:Y:S02]  /*1a90*/  HADD2.F32 R165, -RZ, R22.H1_H1 ;  /* 0x30000016ffa57230 */ /* 0x000fe40000004100 */
[C---:B------:R-:W-:Y:S01]  /*1aa0*/  FADD.FTZ R22, -R7.reuse, R24 ;  /* 0x0000001807167221 */ /* 0x040fe20000010100 */
[----:B------:R-:W-:Y:S01]  /*1ab0*/  FADD.FTZ R25, -R7, R25 ;  /* 0x0000001907197221 */ /* 0x000fe20000010100 */
[----:B------:R-:W-:-:S02]  /*1ac0*/  FMUL.FTZ R24, R171, R164 ;  /* 0x000000a4ab187220 */ /* 0x000fc40000410000 */
[C---:B------:R-:W-:Y:S01]  /*1ad0*/  FMUL.FTZ R22, R2.reuse, R22 ;  /* 0x0000001602167220 */ /* 0x040fe20000410000 */
[----:B------:R-:W-:Y:S01]  /*1ae0*/  FMUL.FTZ R25, R2, R25 ;  /* 0x0000001902197220 */ /* 0x000fe20000410000 */
[----:B------:R-:W-:Y:S01]  /*1af0*/  FMUL.FTZ R172, R169, R166 ;  /* 0x000000a6a9ac7220 */ /* 0x000fe20000410000 */
[----:B------:R-:W-:Y:S01]  /*1b00*/  FMUL.FTZ R231, R168, R167 ;  /* 0x000000a7a8e77220 */ /* 0x000fe20000410000 */
[----:B------:R-:W-:Y:S01]  /*1b10*/  FADD.FTZ R92, R92, R164 ;  /* 0x000000a45c5c7221 */ /* 0x000fe20000010000 */
[----:B------:R-:W-:Y:S01]  /*1b20*/  FFMA.FTZ R56, R22, R164, R56 ;  /* 0x000000a416387223 */ /* 0x000fe20000010038 */
[----:B------:R-:W-:Y:S01]  /*1b30*/  FADD.FTZ R93, R93, R165 ;  /* 0x000000a55d5d7221 */ /* 0x000fe20000010000 */
[----:B------:R-:W-:Y:S01]  /*1b40*/  FFMA.FTZ R57, R25, R165, R57 ;  /* 0x000000a519397223 */ /* 0x000fe20000010039 */
[----:B------:R-:W-:Y:S01]  /*1b50*/  FADD.FTZ R94, R94, R166 ;  /* 0x000000a65e5e7221 */ /* 0x000fe20000010000 */
[----:B------:R-:W-:Y:S01]  /*1b60*/  FADD.FTZ R95, R95, R167 ;  /* 0x000000a75f5f7221 */ /* 0x000fe20000010000 */
[----:B------:R-:W-:-:S02]  /*1b70*/  IADD3 R214, PT, PT, R214, 0x80, RZ ;  /* 0x00000080d6d67810 */ /* 0x000fc40007ffe0ff */
[----:B------:R-:W-:Y:S01]  /*1b80*/  IADD3 R6, PT, PT, R6, 0x80, RZ ;  /* 0x0000008006067810 */ /* 0x000fe20007ffe0ff */
[----:B--2---:R-:W-:Y:S01]  /*1b90*/  FMUL.FTZ R19, R21, R19 ;  /* 0x0000001315137220 */ /* 0x004fe20000410000 */
        /* <DEDUP_REMOVED lines=17> */
[C---:B------:R-:W-:Y:S01]  /*1cb0*/  FFMA.FTZ R160, R27.reuse, R172, R160 ;  /* 0x000000ac1ba07223 */ /* 0x040fe200000100a0 */
[----:B------:R-:W-:Y:S01]  /*1cc0*/  FFMA.FTZ R58, R27, R166, R58 ;  /* 0x000000a61b3a7223 */ /* 0x000fe2000001003a */
[----:B------:R-:W-:Y:S01]  /*1cd0*/  FFMA.FTZ R59, R225, R167, R59 ;  /* 0x000000a7e13b7223 */ /* 0x000fe2000001003b */
[----:B------:R-:W-:Y:S01]  /*1ce0*/  FADD.FTZ R216, R161, R231 ;  /* 0x000000e7a1d87221 */ /* 0x000fe20000010000 */
[----:B------:R-:W-:-:S07]  /*1cf0*/  FFMA.FTZ R215, R225, R231, R160 ;  /* 0x000000e7e1d77223 */ /* 0x000fce00000100a0 */
.L_x_13879:
[----:B------:R-:W-:Y:S05]  /*1d00*/  BSYNC.RECONVERGENT B1 ;  /* 0x0000000000017941 */ /* 0x000fea0003800200 */
.L_x_13878:
        /* <DEDUP_REMOVED lines=18> */
[----:B0-----:R-:W-:-:S03]  /*1e30*/  FADD.FTZ R182, -R7, R161 ;  /* 0x000000a107b67221 */ /* 0x001fc60000010100 */
[C---:B-----5:R-:W-:Y:S01]  /*1e40*/  FMUL.FTZ R181, R2.reuse, R181 ;  /* 0x000000b502b57220 */ /* 0x060fe20000410000 */
[--C-:B---3--:R-:W-:Y:S02]  /*1e50*/  HADD2.F32 R185, -RZ, R164.reuse.H0_H0 ;  /* 0x200000a4ffb97230 */ /* 0x108fe40000004100 */
[C---:B------:R-:W-:Y:S01]  /*1e60*/  FADD.FTZ R162, -R7.reuse, R162 ;  /* 0x000000a207a27221 */ /* 0x040fe20000010100 */
        /* <DEDUP_REMOVED lines=12> */
[----:B------:R-:W-:Y:S01]  /*1f30*/  FADD.FTZ R162, R216, R185 ;  /* 0x000000b9d8a27221 */ /* 0x000fe20000010000 */
[----:B------:R-:W-:Y:S01]  /*1f40*/  FFMA.FTZ R163, R181, R185, R215 ;  /* 0x000000b9b5a37223 */ /* 0x000fe200000100d7 */
[----:B------:R-:W-:Y:S02]  /*1f50*/  HADD2.F32 R189, -RZ, R165.H1_H1 ;  /* 0x300000a5ffbd7230 */ /* 0x000fe40000004100 */
[----:B----4-:R-:W-:Y:S01]  /*1f60*/  FADD.FTZ R164, -R7, R168 ;  /* 0x000000a807a47221 */ /* 0x010fe20000010100 */
[----:B------:R-:W-:Y:S01]  /*1f70*/  FADD.FTZ R138, R138, R187 ;  /* 0x000000bb8a8a7221 */ /* 0x000fe20000010000 */
[-C--:B------:R-:W-:Y:S01]  /*1f80*/  FFMA.FTZ R98, R183, R187.reuse, R98 ;  /* 0x000000bbb7627223 */ /* 0x080fe20000010062 */
[----:B------:R-:W-:Y:S01]  /*1f90*/  FMUL.FTZ R187, R250, R187 ;  /* 0x000000bbfabb7220 */ /* 0x000fe20000410000 */
[----:B------:R-:W-:Y:S01]  /*1fa0*/  FADD.FTZ R162, R162, R186 ;  /* 0x000000baa2a27221 */ /* 0x000fe20000010000 */
[----:B------:R-:W-:Y:S01]  /*1fb0*/  FFMA.FTZ R163, R182, R186, R163 ;  /* 0x000000bab6a37223 */ /* 0x000fe200000100a3 */
[----:B------:R-:W-:-:S02]  /*1fc0*/  HADD2.F32 R190, -RZ, R166.H0_H0 ;  /* 0x200000a6ffbe7230 */ /* 0x000fc40000004100 */
[C---:B------:R-:W-:Y:S01]  /*1fd0*/  FADD.FTZ R161, -R7.reuse, R169 ;  /* 0x000000a907a17221 */ /* 0x040fe20000010100 */
[----:B------:R-:W-:Y:S01]  /*1fe0*/  FADD.FTZ R160, -R7, R170 ;  /* 0x000000aa07a07221 */ /* 0x000fe20000010100 */
[----:B------:R-:W-:Y:S01]  /*1ff0*/  FMUL.FTZ R188, R2, R164 ;  /* 0x000000a402bc7220 */ /* 0x000fe20000410000 */
[----:B------:R-:W-:Y:S01]  /*2000*/  FADD.FTZ R139, R139, R189 ;  /* 0x000000bd8b8b7221 */ /* 0x000fe20000010000 */
[-C--:B------:R-:W-:Y:S01]  /*2010*/  FFMA.FTZ R99, R184, R189.reuse, R99 ;  /* 0x000000bdb8637223 */ /* 0x080fe20000010063 */
[----:B------:R-:W-:Y:S01]  /*2020*/  FMUL.FTZ R189, R251, R189 ;  /* 0x000000bdfbbd7220 */ /* 0x000fe20000410000 */
[----:B------:R-:W-:Y:S01]  /*2030*/  FADD.FTZ R162, R162, R187 ;  /* 0x000000bba2a27221 */ /* 0x000fe20000010000 */
[----:B------:R-:W-:Y:S01]  /*2040*/  FFMA.FTZ R163, R183, R187, R163 ;  /* 0x000000bbb7a37223 */ /* 0x000fe200000100a3 */
[----:B------:R-:W-:Y:S02]  /*2050*/  HADD2.F32 R166, -RZ, R166.H1_H1 ;  /* 0x300000a6ffa67230 */ /* 0x000fe40000004100 */
[----:B------:R-:W-:Y:S01]  /*2060*/  FADD.FTZ R144, R144, R190 ;  /* 0x000000be90907221 */ /* 0x000fe20000010000 */
[----:B------:R-:W-:Y:S01]  /*2070*/  FFMA.FTZ R100, R188, R190, R100 ;  /* 0x000000bebc647223 */ /* 0x000fe20000010064 */
[C---:B------:R-:W-:Y:S01]  /*2080*/  FMUL.FTZ R191, R2.reuse, R161 ;  /* 0x000000a102bf7220 */ /* 0x040fe20000410000 */
[----:B------:R-:W-:Y:S01]  /*2090*/  FMUL.FTZ R193, R2, R160 ;  /* 0x000000a002c17220 */ /* 0x000fe20000410000 */
[----:B------:R-:W-:Y:S01]  /*20a0*/  FMUL.FTZ R190, R244, R190 ;  /* 0x000000bef4be7220 */ /* 0x000fe20000410000 */
[----:B------:R-:W-:Y:S01]  /*20b0*/  FADD.FTZ R161, R162, R189 ;  /* 0x000000bda2a17221 */ /* 0x000fe20000010000 */
[----:B------:R-:W-:Y:S01]  /*20c0*/  FFMA.FTZ R160, R184, R189, R163 ;  /* 0x000000bdb8a07223 */ /* 0x000fe200000100a3 */
[----:B------:R-:W-:-:S02]  /*20d0*/  HADD2.F32 R194, -RZ, R167.H0_H0 ;  /* 0x200000a7ffc27230 */ /* 0x000fc40000004100 */
[----:B------:R-:W-:Y:S01]  /*20e0*/  FMUL.FTZ R192, R245, R166 ;  /* 0x000000a6f5c07220 */ /* 0x000fe20000410000 */
[----:B------:R-:W-:Y:S01]  /*20f0*/  FADD.FTZ R161, R161, R190 ;  /* 0x000000bea1a17221 */ /* 0x000fe20000010000 */
[----:B------:R-:W-:Y:S01]  /*2100*/  FFMA.FTZ R160, R188, R190, R160 ;  /* 0x000000bebca07223 */ /* 0x000fe200000100a0 */
[----:B------:R-:W-:Y:S02]  /*2110*/  HADD2.F32 R167, -RZ, R167.H1_H1 ;  /* 0x300000a7ffa77230 */ /* 0x000fe40000004100 */
[----:B------:R-:W-:Y:S01]  /*2120*/  FADD.FTZ R146, R146, R194 ;  /* 0x000000c292927221 */ /* 0x000fe20000010000 */
[-C--:B------:R-:W-:Y:S01]  /*2130*/  FFMA.FTZ R102, R193, R194.reuse, R102 ;  /* 0x000000c2c1667223 */ /* 0x080fe20000010066 */
[----:B------:R-:W-:Y:S01]  /*2140*/  FADD.FTZ R165, -R7, R171 ;  /* 0x000000ab07a57221 */ /* 0x000fe20000010100 */
[----:B------:R-:W-:Y:S01]  /*2150*/  FMUL.FTZ R194, R246, R194 ;  /* 0x000000c2f6c27220 */ /* 0x000fe20000410000 */
        /* <DEDUP_REMOVED lines=12> */
.L_x_13881:
[----:B------:R-:W-:Y:S05]  /*2220*/  BSYNC.RECONVERGENT B1 ;  /* 0x0000000000017941 */ /* 0x000fea0003800200 */
.L_x_13880:
        /* <DEDUP_REMOVED lines=17> */
[C---:B------:R-:W-:Y:S01]  /*2340*/  FADD.FTZ R163, -R7.reuse, R163 ;  /* 0x000000a307a37221 */ /* 0x040fe20000010100 */
[----:B-----5:R-:W-:Y:S01]  /*2350*/  FMUL.FTZ R195, R2, R6 ;  /* 0x0000000602c37220 */ /* 0x020fe20000410000 */
[C---:B----4-:R-:W-:Y:S01]  /*2360*/  FADD.FTZ R160, -R7.reuse, R164 ;  /* 0x000000a407a07221 */ /* 0x050fe20000010100 */
[C---:B------:R-:W-:Y:S01]  /*2370*/  FADD.FTZ R165, -R7.reuse, R165 ;  /* 0x000000a507a57221 */ /* 0x040fe20000010100 */
[C---:B------:R-:W-:Y:S01]  /*2380*/  FADD.FTZ R166, -R7.reuse, R166 ;  /* 0x000000a607a67221 */ /* 0x040fe20000010100 */
[----:B------:R-:W-:Y:S01]  /*2390*/  FADD.FTZ R7, -R7, R167 ;  /* 0x000000a707077221 */ /* 0x000fe20000010100 */
[----:B---3--:R-:W-:-:S02]  /*23a0*/  HADD2.F32 R167, -RZ, R168.H0_H0 ;  /* 0x200000a8ffa77230 */ /* 0x008fc40000004100 */
[----:B------:R-:W-:-:S03]  /*23b0*/  HADD2.F32 R164, -RZ, R168.H1_H1 ;  /* 0x300000a8ffa47230 */ /* 0x000fc60000004100 */
[----:B------:R-:W-:Y:S01]  /*23c0*/  FMUL.FTZ R202, R240, R167 ;  /* 0x000000a7f0ca7220 */ /* 0x000fe20000410000 */
[--C-:B------:R-:W-:Y:S02]  /*23d0*/  HADD2.F32 R168, -RZ, R169.reuse.H0_H0 ;  /* 0x200000a9ffa87230 */ /* 0x100fe40000004100 */
[C---:B------:R-:W-:Y:S01]  /*23e0*/  FMUL.FTZ R228, R2.reuse, R7 ;  /* 0x0000000702e47220 */ /* 0x040fe20000410000 */
[----:B0-----:R-:W-:Y:S01]  /*23f0*/  FMUL.FTZ R196, R2, R161 ;  /* 0x000000a102c47220 */ /* 0x001fe20000410000 */
[----:B------:R-:W-:Y:S01]  /*2400*/  FMUL.FTZ R203, R241, R164 ;  /* 0x000000a4f1cb7220 */ /* 0x000fe20000410000 */
[----:B------:R-:W-:Y:S01]  /*2410*/  FADD.FTZ R6, R216, R202 ;  /* 0x000000cad8067221 */ /* 0x000fe20000010000 */
[----:B------:R-:W-:Y:S01]  /*2420*/  FFMA.FTZ R7, R195, R202, R215 ;  /* 0x000000cac3077223 */ /* 0x000fe200000100d7 */
[----:B------:R-:W-:Y:S02]  /*2430*/  HADD2.F32 R169, -RZ, R169.H1_H1 ;  /* 0x300000a9ffa97230 */ /* 0x000fe40000004100 */
        /* <DEDUP_REMOVED lines=46> */
.L_x_13873:
        /* <DEDUP_REMOVED lines=39> */
.L_x_13882:
[----:B0-----:R-:W-:Y:S05]  /*2990*/  BSYNC.RECONVERGENT B0 ;  /* 0x0000000000007941 */ /* 0x001fea0003800200 */
.L_x_13872:
        /* <DEDUP_REMOVED lines=32> */
.L_x_13884:
[----:B------:R-:W-:Y:S05]  /*2ba0*/  BSYNC.RECONVERGENT B0 ;  /* 0x0000000000007941 */ /* 0x000fea0003800200 */
.L_x_13883:
        /* <DEDUP_REMOVED lines=27> */
[----:B------:R-:W-:-:S03]  /*2d60*/  HFMA2 R160, -RZ, RZ, 0, 0 ;  /* 0x00000000ffa07431 */ /* 0x000fc600000001ff */
[----:B------:R-:W-:Y:S01]  /*2d70*/  @P4 LEA.HI.SX32 R160, R7, R165, 0x1d ;  /* 0x000000a507a04211 */ /* 0x000fe200078feaff */
        /* <DEDUP_REMOVED lines=22> */
.L_x_13889:
        /* <DEDUP_REMOVED lines=9> */
.L_x_13890:
        /* <DEDUP_REMOVED lines=9> */
.L_x_13891:
        /* <DEDUP_REMOVED lines=9> */
.L_x_13892:
        /* <DEDUP_REMOVED lines=9> */
.L_x_13893:
        /* <DEDUP_REMOVED lines=9> */
.L_x_13894:
        /* <DEDUP_REMOVED lines=9> */
.L_x_13895:
        /* <DEDUP_REMOVED lines=10> */
.L_x_13888:
        /* <DEDUP_REMOVED lines=42> */
.L_x_13897:
        /* <DEDUP_REMOVED lines=9> */
.L_x_13898:
        /* <DEDUP_REMOVED lines=9> */
.L_x_13899:
        /* <DEDUP_REMOVED lines=9> */
.L_x_13900:
        /* <DEDUP_REMOVED lines=9> */
.L_x_13901:
        /* <DEDUP_REMOVED lines=9> */
.L_x_13902:
        /* <DEDUP_REMOVED lines=9> */
.L_x_13903:
[----:B------:R-:W-:Y:S02]  /*38e0*/  MOV R142, R6 ;  /* 0x00000006008e7202 */ /* 0x000fe40000000f00 */
[----:B------:R-:W-:Y:S01]  /*38f0*/  MOV R141, R7 ;  /* 0x00000007008d7202 */ /* 0x000fe20000000f00 */
[----:B------:R-:W-:Y:S06]  /*3900*/  @!P4 BRA `(.L_x_13896) ;  /* 0x000000080034c947 */ /* 0x000fec0003800000 */
[----:B------:R-:W-:Y:S01]  /*3910*/  FMUL.FTZ R141, R143, UR14 ;  /* 0x0000000e8f8d7c20 */ /* 0x000fe20008410000 */
[----:B------:R-:W-:-:S04]  /*3920*/  MOV R142, R6 ;  /* 0x00000006008e7202 */ /* 0x000fc80000000f00 */
[----:B------:R-:W-:-:S04]  /*3930*/  F2FP.F16.F32.PACK_AB R141, RZ, R141 ;  /* 0x0000008dff8d723e */ /* 0x000fc800000000ff */
[----:B------:R-:W-:Y:S02]  /*3940*/  PRMT R159, R159, 0x5410, R141 ;  /* 0x000054109f9f7816 */ /* 0x000fe4000000008d */
[----:B------:R-:W-:Y:S01]  /*3950*/  MOV R141, R7 ;  /* 0x00000007008d7202 */ /* 0x000fe20000000f00 */
[----:B------:R-:W-:Y:S06]  /*3960*/  BRA `(.L_x_13896) ;  /* 0x00000008001c7947 */ /* 0x000fec0003800000 */
.L_x_13887:
        /* <DEDUP_REMOVED lines=12> */
[----:B------:R-:W-:Y:S01]  /*3a30*/  @P4 F2FP.F16.F32.PACK_AB R6, RZ, R6 ;  /* 0x00000006ff06423e */ /* 0x000fe200000000ff */
[----:B------:R-:W-:-:S03]  /*3a40*/  @P3 FADD.FTZ R7, R223, -R7 ;  /* 0x80000007df073221 */ /* 0x000fc60000010000 */
[----:B------:R-:W-:Y:S02]  /*3a50*/  @P4 PRMT R156, R6, 0x7610, R156 ;  /* 0x00007610069c4816 */ /* 0x000fe4000000009c */
[----:B------:R-:W-:Y:S01]  /*3a60*/  MOV R6, R113 ;  /* 0x0000007100067202 */ /* 0x000fe20000000f00 */
        /* <DEDUP_REMOVED lines=54> */
.L_x_13904:
[--C-:B------:R-:W-:Y:S01]  /*3dd0*/  @P3 FFMA.FTZ R6, R227, R162, R163.reuse ;  /* 0x000000a2e3063223 */ /* 0x100fe200000100a3 */
[----:B------:R-:W-:Y:S01]  /*3de0*/  MOV R7, R119 ;  /* 0x0000007700077202 */ /* 0x000fe20000000f00 */
[----:B------:R-:W0:Y:S01]  /*3df0*/  @P4 LDC R61, c[0x0][0x40c] ;  /* 0x00010300ff3d4b82 */ /* 0x000e220000000800 */
[----:B------:R-:W-:Y:S01]  /*3e00*/  MOV R142, R118 ;  /* 0x00000076008e7202 */ /* 0x000fe20000000f00 */
[----:B------:R-:W-:Y:S01]  /*3e10*/  @P3 FADD.FTZ R6, R233, -R6 ;  /* 0x80000006e9063221 */ /* 0x000fe20000010000 */
[----:B------:R-:W-:Y:S01]  /*3e20*/  MOV R60, R112 ;  /* 0x00000070003c7202 */ /* 0x000fe20000000f00 */
[----:B------:R-:W-:Y:S01]  /*3e30*/  @P3 FFMA.FTZ R63, R14, R162, R163 ;  /* 0x000000a20e3f3223 */ /* 0x000fe200000100a3 */
        /* <DEDUP_REMOVED lines=14> */
[----:B------:R-:W-:Y:S01]  /*3f20*/  @P4 F2FP.F16.F32.PACK_AB R61, RZ, R61 ;  /* 0x0000003dff3d423e */ /* 0x000fe200000000ff */
[----:B-1----:R-:W-:-:S03]  /*3f30*/  @P4 FMUL.FTZ R62, R60, R62 ;  /* 0x0000003e3c3e4220 */ /* 0x002fc60000410000 */
[----:B------:R-:W-:Y:S02]  /*3f40*/  @P4 PRMT R159, R61, 0x7610, R159 ;  /* 0x000076103d9f4816 */ /* 0x000fe4000000009f */
[----:B------:R-:W-:Y:S01]  /*3f50*/  MOV R61, R113 ;  /* 0x00000071003d7202 */ /* 0x000fe20000000f00 */
[----:B------:R-:W-:Y:S01]  /*3f60*/  @P3 FFMA.FTZ R61, R2, R63, R113 ;  /* 0x0000003f023d3223 */ /* 0x000fe20000010071 */
[----:B------:R-:W-:Y:S01]  /*3f70*/  @P4 F2FP.F16.F32.PACK_AB R62, RZ, R62 ;  /* 0x0000003eff3e423e */ /* 0x000fe200000000ff */
[----:B------:R-:W1:Y:S03]  /*3f80*/  @P4 LDC R63, c[0x0][0x40c] ;  /* 0x00010300ff3f4b82 */ /* 0x000e660000000800 */
[----:B------:R-:W-:Y:S02]  /*3f90*/  @P4 PRMT R156, R62, 0x7610, R156 ;  /* 0x000076103e9c4816 */ /* 0x000fe4000000009c */
[----:B------:R-:W-:Y:S01]  /*3fa0*/  MOV R62, R114 ;  /* 0x00000072003e7202 */ /* 0x000fe20000000f00 */
[----:B0-----:R-:W-:-:S05]  /*3fb0*/  @P4 FMUL.FTZ R6, R7, R6 ;  /* 0x0000000607064220 */ /* 0x001fca0000410000 */
[----:B------:R-:W-:-:S04]  /*3fc0*/  @P4 F2FP.F16.F32.PACK_AB R6, RZ, R6 ;  /* 0x00000006ff06423e */ /* 0x000fc800000000ff */
[----:B------:R-:W-:Y:S01]  /*3fd0*/  @P4 PRMT R159, R159, 0x5410, R6 ;  /* 0x000054109f9f4816 */ /* 0x000fe20000000006 */
[----:B------:R-:W-:Y:S01]  /*3fe0*/  @P3 FFMA.FTZ R6, R13, R162, R163 ;  /* 0x000000a20d063223 */ /* 0x000fe200000100a3 */
[----:B-1----:R-:W-:-:S03]  /*3ff0*/  @P4 FMUL.FTZ R63, R61, R63 ;  /* 0x0000003f3d3f4220 */ /* 0x002fc60000410000 */
[----:B------:R-:W-:-:S04]  /*4000*/  @P3 FADD.FTZ R6, R222, -R6 ;  /* 0x80000006de063221 */ /* 0x000fc80000010000 */
[----:B------:R-:W-:Y:S01]  /*4010*/  @P3 FFMA.FTZ R62, R2, R6, R114 ;  /* 0x00000006023e3223 */ /* 0x000fe20000010072 */
[----:B------:R-:W-:Y:S01]  /*4020*/  @P4 F2FP.F16.F32.PACK_AB R63, RZ, R63 ;  /* 0x0000003fff3f423e */ /* 0x000fe200000000ff */
[----:B------:R-:W0:Y:S03]  /*4030*/  @P4 LDC R6, c[0x0][0x40c] ;  /* 0x00010300ff064b82 */ /* 0x000e260000000800 */
[----:B------:R-:W-:Y:S02]  /*4040*/  @P4 PRMT R156, R156, 0x5410, R63 ;  /* 0x000054109c9c4816 */ /* 0x000fe4000000003f */
[----:B------:R-:W-:Y:S01]  /*4050*/  MOV R63, R115 ;  /* 0x00000073003f7202 */ /* 0x000fe20000000f00 */
[----:B0-----:R-:W-:-:S05]  /*4060*/  @P4 FMUL.FTZ R6, R62, R6 ;  /* 0x000000063e064220 */ /* 0x001fca0000410000 */
[----:B------:R-:W-:-:S04]  /*4070*/  @P4 F2FP.F16.F32.PACK_AB R6, RZ, R6 ;  /* 0x00000006ff06423e */ /* 0x000fc800000000ff */
[----:B------:R-:W-:Y:S01]  /*4080*/  @P4 PRMT R157, R6, 0x7610, R157 ;  /* 0x00007610069d4816 */ /* 0x000fe2000000009d */
[----:B------:R-:W-:-:S04]  /*4090*/  @P3 FFMA.FTZ R6, R12, R162, R163 ;  /* 0x000000a20c063223 */ /* 0x000fc800000100a3 */
[----:B------:R-:W-:-:S04]  /*40a0*/  @P3 FADD.FTZ R6, R221, -R6 ;  /* 0x80000006dd063221 */ /* 0x000fc80000010000 */
[----:B------:R-:W-:Y:S02]  /*40b0*/  @P3 FFMA.FTZ R63, R2, R6, R115 ;  /* 0x00000006023f3223 */ /* 0x000fe40000010073 */
[----:B------:R-:W0:Y:S02]  /*40c0*/  @P4 LDC R6, c[0x0][0x40c] ;  /* 0x00010300ff064b82 */ /* 0x000e240000000800 */
        /* <DEDUP_REMOVED lines=16> */
[----:B------:R-:W-:-:S07]  /*41d0*/  @P4 PRMT R158, R158, 0x5410, R6 ;  /* 0x000054109e9e4816 */ /* 0x000fce0000000006 */
.L_x_13896:
        /* <DEDUP_REMOVED lines=11> */
.L_x_13886:
[----:B------:R-:W-:Y:S05]  /*4290*/  BSYNC.RECONVERGENT B0 ;  /* 0x0000000000007941 */ /* 0x000fea0003800200 */
.L_x_13885:
        /* <DEDUP_REMOVED lines=11> */
[--C-:B0-----:R-:W-:Y:S01]  /*4350*/  @P3 FFMA.FTZ R6, R178, R162, R163.reuse ;  /* 0x000000a2b2063223 */ /* 0x101fe200000100a3 */
        /* <DEDUP_REMOVED lines=15> */
[----:B------:R-:W-:Y:S01]  /*4450*/  @P4 F2FP.F16.F32.PACK_AB R63, RZ, R63 ;  /* 0x0000003fff3f423e */ /* 0x000fe200000000ff */
[----:B------:R-:W1:Y:S01]  /*4460*/  @P4 LDC R6, c[0x0][0x40c] ;  /* 0x00010300ff064b82 */ /* 0x000e620000000800 */
[----:B0-----:R-:W-:Y:S02]  /*4470*/  @P4 FMUL.FTZ R7, R62, R7 ;  /* 0x000000073e074220 */ /* 0x001fe40000410000 */
[----:B------:R-:W-:Y:S01]  /*4480*/  @P4 PRMT R156, R63, 0x7610, R156 ;  /* 0x000076103f9c4816 */ /* 0x000fe2000000009c */
[----:B------:R-:W-:Y:S02]  /*4490*/  @P3 FFMA.FTZ R63, R175, R162, R163 ;  /* 0x000000a2af3f3223 */ /* 0x000fe400000100a3 */
[----:B------:R-:W-:Y:S02]  /*44a0*/  @P4 F2FP.F16.F32.PACK_AB R7, RZ, R7 ;  /* 0x00000007ff07423e */ /* 0x000fe400000000ff */
        /* <DEDUP_REMOVED lines=8> */
[----:B------:R-:W-:-:S04]  /*4530*/  @P4 F2FP.F16.F32.PACK_AB R6, RZ, R6 ;  /* 0x00000006ff06423e */ /* 0x000fc800000000ff */
[----:B------:R-:W-:Y:S01]  /*4540*/  @P4 PRMT R156, R156, 0x5410, R6 ;  /* 0x000054109c9c4816 */ /* 0x000fe20000000006 */
[----:B------:R-:W-:Y:S01]  /*4550*/  @P3 FFMA.FTZ R6, R174, R162, R163 ;  /* 0x000000a2ae063223 */ /* 0x000fe200000100a3 */
[----:B0-----:R-:W-:-:S03]  /*4560*/  @P4 FMUL.FTZ R140, R63, R140 ;  /* 0x0000008c3f8c4220 */ /* 0x001fc60000410000 */
[----:B------:R-:W-:Y:S02]  /*4570*/  @P3 FADD.FTZ R6, R210, -R6 ;  /* 0x80000006d2063221 */ /* 0x000fe40000010000 */
[----:B------:R-:W-:-:S04]  /*4580*/  @P4 F2FP.F16.F32.PACK_AB R140, RZ, R140 ;  /* 0x0000008cff8c423e */ /* 0x000fc800000000ff */
[----:B------:R-:W-:Y:S02]  /*4590*/  @P4 PRMT R157, R157, 0x5410, R140 ;  /* 0x000054109d9d4816 */ /* 0x000fe4000000008c */
[----:B------:R-:W-:Y:S01]  /*45a0*/  MOV R140, R124 ;  /* 0x0000007c008c7202 */ /* 0x000fe20000000f00 */
        /* <DEDUP_REMOVED lines=18> */
[----:B------:R-:W-:Y:S02]  /*46d0*/  @P4 PRMT R159, R6, 0x7610, R159 ;  /* 0x00007610069f4816 */ /* 0x000fe4000000009f */
[----:B------:R-:W-:Y:S01]  /*46e0*/  MOV R6, R127 ;  /* 0x0000007f00067202 */ /* 0x000fe20000000f00 */
[----:B------:R-:W-:-:S05]  /*46f0*/  @P3 FFMA.FTZ R6, R2, R7, R127 ;  /* 0x0000000702063223 */ /* 0x000fca000001007f */
[----:B------:R-:W-:Y:S01]  /*4700*/  MOV R143, R6 ;  /* 0x00000006008f7202 */ /* 0x000fe20000000f00 */
[----:B------:R-:W-:Y:S06]  /*4710*/  @!P4 BRA `(.L_x_13909) ;  /* 0x0000000c00e8c947 */ /* 0x000fec0003800000 */
[----:B------:R-:W-:-:S05]  /*4720*/  FMUL.FTZ R6, R6, UR14 ;  /* 0x0000000e06067c20 */ /* 0x000fca0008410000 */
[----:B------:R-:W-:-:S04]  /*4730*/  F2FP.F16.F32.PACK_AB R6, RZ, R6 ;  /* 0x00000006ff06723e */ /* 0x000fc800000000ff */
[----:B------:R-:W-:Y:S01]  /*4740*/  PRMT R159, R159, 0x5410, R6 ;  /* 0x000054109f9f7816 */ /* 0x000fe20000000006 */
[----:B------:R-:W-:Y:S06]  /*4750*/  BRA `(.L_x_13909) ;  /* 0x0000000c00d87947 */ /* 0x000fec0003800000 */
.L_x_13908:
[----:B0-----:R-:W-:Y:S01]  /*4760*/  @P3 FFMA.FTZ R7, R178, R162, R163 ;  /* 0x000000a2b2073223 */ /* 0x001fe200000100a3 */
        /* <DEDUP_REMOVED lines=64> */
.L_x_13907:
        /* <DEDUP_REMOVED lines=46> */
.L_x_13911:
        /* <DEDUP_REMOVED lines=9> */
.L_x_13912:
        /* <DEDUP_REMOVED lines=9> */
.L_x_13913:
        /* <DEDUP_REMOVED lines=9> */
.L_x_13914:
        /* <DEDUP_REMOVED lines=9> */
.L_x_13915:
        /* <DEDUP_REMOVED lines=9> */
.L_x_13916:
        /* <DEDUP_REMOVED lines=9> */
.L_x_13917:
        /* <DEDUP_REMOVED lines=9> */
.L_x_13910:
        /* <DEDUP_REMOVED lines=9> */
.L_x_13918:
        /* <DEDUP_REMOVED lines=9> */
.L_x_13919:
        /* <DEDUP_REMOVED lines=9> */
.L_x_13920:
        /* <DEDUP_REMOVED lines=9> */
.L_x_13921:
        /* <DEDUP_REMOVED lines=9> */
.L_x_13922:
        /* <DEDUP_REMOVED lines=9> */
.L_x_13923:
        /* <DEDUP_REMOVED lines=9> */
.L_x_13924:
        /* <DEDUP_REMOVED lines=9> */
.L_x_13909:
        /* <DEDUP_REMOVED lines=9> */
.L_x_13906:
[----:B------:R-:W-:Y:S05]  /*5750*/  BSYNC.RECONVERGENT B0 ;  /* 0x0000000000007941 */ /* 0x000fea0003800200 */
.L_x_13905:
        /* <DEDUP_REMOVED lines=11> */
[--C-:B01----:R-:W-:Y:S01]  /*5810*/  @P3 FFMA.FTZ R6, R15, R162, R163.reuse ;  /* 0x000000a20f063223 */ /* 0x103fe200000100a3 */
        /* <DEDUP_REMOVED lines=64> */
.L_x_13928:
[----:B01----:R-:W-:Y:S01]  /*5c20*/  @P3 FFMA.FTZ R7, R15, R162, R163 ;  /* 0x000000a20f073223 */ /* 0x003fe200000100a3 */
        /* <DEDUP_REMOVED lines=64> */
.L_x_13927:
        /* <DEDUP_REMOVED lines=46> */
.L_x_13931:
        /* <DEDUP_REMOVED lines=9> */
.L_x_13932:
        /* <DEDUP_REMOVED lines=9> */
.L_x_13933:
        /* <DEDUP_REMOVED lines=9> */
.L_x_13934:
        /* <DEDUP_REMOVED lines=9> */
.L_x_13935:
        /* <DEDUP_REMOVED lines=9> */
.L_x_13936:
        /* <DEDUP_REMOVED lines=9> */
.L_x_13937:
        /* <DEDUP_REMOVED lines=9> */
.L_x_13930:
        /* <DEDUP_REMOVED lines=9> */
.L_x_13938:
        /* <DEDUP_REMOVED lines=9> */
.L_x_13939:
        /* <DEDUP_REMOVED lines=9> */
.L_x_13940:
        /* <DEDUP_REMOVED lines=9> */
.L_x_13941:
        /* <DEDUP_REMOVED lines=9> */
.L_x_13942:
        /* <DEDUP_REMOVED lines=9> */
.L_x_13943:
        /* <DEDUP_REMOVED lines=9> */
.L_x_13944:
        /* <DEDUP_REMOVED lines=9> */
.L_x_13929:
        /* <DEDUP_REMOVED lines=9> */
.L_x_13926:
[----:B------:R-:W-:Y:S05]  /*6c10*/  BSYNC.RECONVERGENT B0 ;  /* 0x0000000000007941 */ /* 0x000fea0003800200 */
.L_x_13925:
        /* <DEDUP_REMOVED lines=11> */
[--C-:B012---:R-:W-:Y:S01]  /*6cd0*/  @P3 FFMA.FTZ R6, R181, R162, R163.reuse ;  /* 0x000000a2b5063223 */ /* 0x107fe200000100a3 */
        /* <DEDUP_REMOVED lines=64> */
.L_x_13948:
[----:B012---:R-:W-:Y:S01]  /*70e0*/  @P3 FFMA.FTZ R7, R181, R162, R163 ;  /* 0x000000a2b5073223 */ /* 0x007fe200000100a3 */
        /* <DEDUP_REMOVED lines=64> */
.L_x_13947:
        /* <DEDUP_REMOVED lines=46> */
.L_x_13951:
        /* <DEDUP_REMOVED lines=9> */
.L_x_13952:
        /* <DEDUP_REMOVED lines=9> */
.L_x_13953:
        /* <DEDUP_REMOVED lines=9> */
.L_x_13954:
        /* <DEDUP_REMOVED lines=9> */
.L_x_13955:
        /* <DEDUP_REMOVED lines=9> */
.L_x_13956:
        /* <DEDUP_REMOVED lines=9> */
.L_x_13957:
        /* <DEDUP_REMOVED lines=9> */
.L_x_13950:
        /* <DEDUP_REMOVED lines=9> */
.L_x_13958:
        /* <DEDUP_REMOVED lines=9> */
.L_x_13959:
        /* <DEDUP_REMOVED lines=9> */
.L_x_13960:
        /* <DEDUP_REMOVED lines=9> */
.L_x_13961:
        /* <DEDUP_REMOVED lines=9> */
.L_x_13962:
        /* <DEDUP_REMOVED lines=9> */
.L_x_13963:
        /* <DEDUP_REMOVED lines=9> */
.L_x_13964:
        /* <DEDUP_REMOVED lines=9> */
.L_x_13949:
        /* <DEDUP_REMOVED lines=9> */
.L_x_13946:
[----:B------:R-:W-:Y:S05]  /*80d0*/  BSYNC.RECONVERGENT B0 ;  /* 0x0000000000007941 */ /* 0x000fea0003800200 */
.L_x_13945:
        /* <DEDUP_REMOVED lines=32> */
[----:B------:R-:W-:Y:S01]  /*82e0*/  @P4 F2FP.F16.F32.PACK_AB R7, RZ, R7 ;  /* 0x00000007ff07423e */ /* 0x000fe200000000ff */
[----:B-1----:R-:W-:-:S05]  /*82f0*/  @P4 FMUL.FTZ R6, R60, R6 ;  /* 0x000000063c064220 */ /* 0x002fca0000410000 */
[----:B------:R-:W-:-:S04]  /*8300*/  @P4 F2FP.F16.F32.PACK_AB R6, RZ, R6 ;  /* 0x00000006ff06423e */ /* 0x000fc800000000ff */
[----:B------:R-:W-:Y:S01]  /*8310*/  @P4 PRMT R156, R6, 0x7610, R156 ;  /* 0x00007610069c4816 */ /* 0x000fe2000000009c */
[----:B------:R-:W-:-:S03]  /*8320*/  @P3 FFMA.FTZ R6, R197, R162, R163 ;  /* 0x000000a2c5063223 */ /* 0x000fc600000100a3 */
[----:B------:R-:W-:Y:S01]  /*8330*/  @P4 PRMT R156, R156, 0x5410, R7 ;  /* 0x000054109c9c4816 */ /* 0x000fe20000000007 */
        /* <DEDUP_REMOVED lines=34> */
[----:B------:R-:W-:Y:S06]  /*8560*/  @!P4 BRA `(.L_x_13969) ;  /* 0x0000000c00dcc947 */ /* 0x000fec0003800000 */
[----:B------:R-:W-:-:S05]  /*8570*/  FMUL.FTZ R2, R3, UR14 ;  /* 0x0000000e03027c20 */ /* 0x000fca0008410000 */
[----:B------:R-:W-:-:S04]  /*8580*/  F2FP.F16.F32.PACK_AB R2, RZ, R2 ;  /* 0x00000002ff02723e */ /* 0x000fc800000000ff */
[----:B------:R-:W-:Y:S01]  /*8590*/  PRMT R159, R159, 0x5410, R2 ;  /* 0x000054109f9f7816 */ /* 0x000fe20000000002 */
[----:B------:R-:W-:Y:S06]  /*85a0*/  BRA `(.L_x_13969) ;  /* 0x0000000c00cc7947 */ /* 0x000fec0003800000 */
.L_x_13968:
[----:B------:R-:W-:-:S04]  /*85b0*/  @P3 FFMA.FTZ R3, R195, R162, R163 ;  /* 0x000000a2c3033223 */ /* 0x000fc800000100a3 */
[----:B0123--:R-:W-:Y:S01]  /*85c0*/  @P3 FADD.FTZ R6, R202, -R3 ;  /* 0x80000003ca063221 */ /* 0x00ffe20000010000 */
[----:B------:R-:W-:-:S03]  /*85d0*/  MOV R3, R148 ;  /* 0x0000009400037202 */ /* 0x000fc60000000f00 */
[----:B------:R-:W-:Y:S02]  /*85e0*/  @P3 FFMA.FTZ R3, R2, R6, R148 ;  /* 0x0000000602033223 */ /* 0x000fe40000010094 */
[----:B------:R-:W0:Y:S02]  /*85f0*/  @P4 LDC R6, c[0x0][0x40c] ;  /* 0x00010300ff064b82 */ /* 0x000e240000000800 */
[----:B0-----:R-:W-:-:S05]  /*8600*/  @P4 FMUL.FTZ R3, R3, R6 ;  /* 0x0000000603034220 */ /* 0x001fca0000410000 */
[----:B------:R-:W-:-:S04]  /*8610*/  @P4 F2FP.F16.F32.PACK_AB R3, RZ, R3 ;  /* 0x00000003ff03423e */ /* 0x000fc800000000ff */
[----:B------:R-:W-:Y:S01]  /*8620*/  @P4 PRMT R156, R3, 0x7610, R156 ;  /* 0x00007610039c4816 */ /* 0x000fe2000000009c */
[----:B------:R-:W-:-:S04]  /*8630*/  @P3 FFMA.FTZ R3, R196, R162, R163 ;  /* 0x000000a2c4033223 */ /* 0x000fc800000100a3 */
[----:B------:R-:W-:Y:S01]  /*8640*/  @P3 FADD.FTZ R6, R203, -R3 ;  /* 0x80000003cb063221 */ /* 0x000fe20000010000 */
        /* <DEDUP_REMOVED lines=55> */
.L_x_13967:
        /* <DEDUP_REMOVED lines=13> */
.L_x_13971:
        /* <DEDUP_REMOVED lines=9> */
.L_x_13972:
        /* <DEDUP_REMOVED lines=9> */
.L_x_13973:
        /* <DEDUP_REMOVED lines=9> */
.L_x_13974:
        /* <DEDUP_REMOVED lines=9> */
.L_x_13975:
        /* <DEDUP_REMOVED lines=9> */
.L_x_13976:
        /* <DEDUP_REMOVED lines=9> */
.L_x_13977:
        /* <DEDUP_REMOVED lines=36> */
[----:B------:R-:W-:-:S04]  /*9030*/  F2FP.F16.F32.PACK_AB R2, RZ, R2 ;  /* 0x00000002ff02723e */ /* 0x000fc800000000ff */
[----:B------:R-:W-:Y:S01]  /*9040*/  PRMT R159, R159, 0x5410, R2 ;  /* 0x000054109f9f7816 */ /* 0x000fe20000000002 */
[----:B------:R-:W-:Y:S06]  /*9050*/  BRA `(.L_x_13969) ;  /* 0x0000000400207947 */ /* 0x000fec0003800000 */
.L_x_13970:
        /* <DEDUP_REMOVED lines=9> */
.L_x_13978:
        /* <DEDUP_REMOVED lines=9> */
.L_x_13979:
        /* <DEDUP_REMOVED lines=9> */
.L_x_13980:
        /* <DEDUP_REMOVED lines=9> */
.L_x_13981:
        /* <DEDUP_REMOVED lines=9> */
.L_x_13982:
        /* <DEDUP_REMOVED lines=9> */
.L_x_13983:
        /* <DEDUP_REMOVED lines=9> */
.L_x_13984:
[----:B------:R-:W-:Y:S01]  /*9450*/  ISETP.GT.AND P3, PT, R3, RZ, PT ;  /* 0x000000ff0300720c */ /* 0x000fe20003f64270 */
[----:B------:R-:W-:-:S04]  /*9460*/  FFMA.FTZ R3, R228, R162, R163 ;  /* 0x000000a2e4037223 */ /* 0x000fc800000100a3 */
[----:B------:R-:W-:-:S04]  /*9470*/  FADD.FTZ R3, R229, -R3 ;  /* 0x80000003e5037221 */ /* 0x000fc80000010000 */
[----:B------:R-:W-:Y:S02]  /*9480*/  FMUL.FTZ R2, R2, R3 ;  /* 0x0000000302027220 */ /* 0x000fe40000410000 */
[----:B------:R-:W0:Y:S03]  /*9490*/  @P4 LDC R3, c[0x0][0x40c] ;  /* 0x00010300ff034b82 */ /* 0x000e260000000800 */
[----:B------:R-:W-:-:S05]  /*94a0*/  FSEL R2, R2, RZ, P3 ;  /* 0x000000ff02027208 */ /* 0x000fca0001800000 */
[----:B0-----:R-:W-:-:S05]  /*94b0*/  @P4 FMUL.FTZ R2, R2, R3 ;  /* 0x0000000302024220 */ /* 0x001fca0000410000 */
[----:B------:R-:W-:-:S04]  /*94c0*/  @P4 F2FP.F16.F32.PACK_AB R2, RZ, R2 ;  /* 0x00000002ff02423e */ /* 0x000fc800000000ff */
[----:B------:R-:W-:-:S07]  /*94d0*/  @P4 PRMT R159, R159, 0x5410, R2 ;  /* 0x000054109f9f4816 */ /* 0x000fce0000000002 */
.L_x_13969:
[----:B------:R-:W0:Y:S02]  /*94e0*/  @P5 LDC.64 R2, c[0x0][0x478] ;  /* 0x00011e00ff025b82 */ /* 0x000e240000000a00 */
[----:B0-----:R-:W-:-:S05]  /*94f0*/  @P5 IMAD.WIDE.U32 R2, R161, 0x20, R2 ;  /* 0x00000020a1025825 */ /* 0x001fca00078e0002 */
[----:B------:R-:W-:Y:S04]  /*9500*/  @P5 STG.E.128 desc[UR8][R2.64], R60 ;  /* 0x0000003c02005986 */ /* 0x000fe8000c101d08 */
[----:B------:R0:W-:Y:S02]  /*9510*/  @P5 STG.E.128 desc[UR8][R2.64+0x10], R140 ;  /* 0x0000108c02005986 */ /* 0x0001e4000c101d08 */
[----:B0-----:R-:W0:Y:S02]  /*9520*/  @P4 LDC.64 R2, c[0x0][0x468] ;  /* 0x00011a00ff024b82 */ /* 0x001e240000000a00 */
[----:B0-----:R-:W-:-:S05]  /*9530*/  @P4 IMAD.WIDE.U32 R2, R160, 0x10, R2 ;  /* 0x00000010a0024825 */ /* 0x001fca00078e0002 */
[----:B------:R4:W-:Y:S02]  /*9540*/  @P4 STG.E.128 desc[UR8][R2.64], R156 ;  /* 0x0000009c02004986 */ /* 0x0009e4000c101d08 */
.L_x_13966:
[----:B------:R-:W-:Y:S05]  /*9550*/  BSYNC.RECONVERGENT B0 ;  /* 0x0000000000007941 */ /* 0x000fea0003800200 */
.L_x_13965:
[----:B----4-:R-:W4:Y:S01]  /*9560*/  LDC.64 R2, c[0x0][0x380] ;  /* 0x0000e000ff027b82 */ /* 0x010f220000000a00 */
[----:B------:R-:W-:Y:S01]  /*9570*/  UPLOP3.LUT UP1, UPT, UPT, UPT, UP1, 0x40, 0x4 ;  /* 0x000000000004789c */ /* 0x000fe20003f2e810 */
[----:B----4-:R-:W-:-:S04]  /*9580*/  IADD3 R4, PT, PT, R4, R2, RZ ;  /* 0x0000000204047210 */ /* 0x010fc80007ffe0ff */
[----:B------:R-:W-:-:S13]  /*9590*/  ISETP.GE.AND P3, PT, R4, R3, PT ;  /* 0x000000030400720c */ /* 0x000fda0003f66270 */
[----:B------:R-:W-:Y:S05]  /*95a0*/  @!P3 BRA `(.L_x_13985) ;  /* 0xffffff740008b947 */ /* 0x000fea000383ffff */
.L_x_13871:
        /* <DEDUP_REMOVED lines=52> */
.L_x_13986:
        /* <DEDUP_REMOVED lines=9> */
.L_x_19416:


//--------------------- .text._ZN10layer_norm13ln_bwd_kernelINS_13Kernel_traitsIf6__halffS2_fjLj5120ELj1ELj1ELj4ELj16ENS_18Kernel_traits_baseILj5120EfS2_fS2_fjLj128EEEEELb0ELb0ELb1ELb1EEEvNS_9BwdParamsE --------------------------
	.section	.text._ZN10layer_norm13ln_bwd_kernelINS_13Kernel_traitsIf6__halffS2_fjLj5120ELj1ELj1ELj4ELj16ENS_18Kernel_traits_baseILj5120EfS2_fS2_fjLj128EEEEELb0ELb0ELb1ELb1EEEvNS_9BwdParamsE,"ax",@progbits
	.align	128
        .global         _ZN10layer_norm13ln_bwd_kernelINS_13Kernel_traitsIf6__halffS2_fjLj5120ELj1ELj1ELj4ELj16ENS_18Kernel_traits_baseILj5120EfS2_fS2_fjLj128EEEEELb0ELb0ELb1ELb1EEEvNS_9BwdParamsE
        .type           _ZN10layer_norm13ln_bwd_kernelINS_13Kernel_traitsIf6__halffS2_fjLj5120ELj1ELj1ELj4ELj16ENS_18Kernel_traits_baseILj5120EfS2_fS2_fjLj128EEEEELb0ELb0ELb1ELb1EEEvNS_9BwdParamsE,@function
        .size           _ZN10layer_norm13ln_bwd_kernelINS_13Kernel_traitsIf6__halffS2_fjLj5120ELj1ELj1ELj4ELj16ENS_18Kernel_traits_baseILj5120EfS2_fS2_fjLj128EEEEELb0ELb0ELb1ELb1EEEvNS_9BwdParamsE,(.L_x_19417 - _ZN10layer_norm13ln_bwd_kernelINS_13Kernel_traitsIf6__halffS2_fjLj5120ELj1ELj1ELj4ELj16ENS_18Kernel_traits_baseILj5120EfS2_fS2_fjLj128EEEEELb0ELb0ELb1ELb1EEEvNS_9BwdParamsE)
        .other          _ZN10layer_norm13ln_bwd_kernelINS_13Kernel_traitsIf6__halffS2_fjLj5120ELj1ELj1ELj4ELj16ENS_18Kernel_traits_baseILj5120EfS2_fS2_fjLj128EEEEELb0ELb0ELb1ELb1EEEvNS_9BwdParamsE,@"STO_CUDA_ENTRY STV_DEFAULT"
_ZN10layer_norm13ln_bwd_kernelINS_13Kernel_traitsIf6__halffS2_fjLj5120ELj1ELj1ELj4ELj16ENS_18Kernel_traits_baseILj5120EfS2_fS2_fjLj128EEEEELb0ELb0ELb1ELb1EEEvNS_9BwdParamsE:
.text._ZN10layer_norm13ln_bwd_kernelINS_13Kernel_traitsIf6__halffS2_fjLj5120ELj1ELj1ELj4ELj16ENS_18Kernel_traits_baseILj5120EfS2_fS2_fjLj128EEEEELb0ELb0ELb1ELb1EEEvNS_9BwdParamsE:
        /* <DEDUP_REMOVED lines=76> */
.L_x_14082:
        /* <DEDUP_REMOVED lines=25> */
[----:B------:R-:W-:Y:S01]  /*0650*/  USHF.R.S32.HI UR16, URZ, 0x1f, UR8 ;  /* 0x0000001fff107899 */ /* 0x000fe20008011408 */
[----:B------:R-:W2:Y:S01]  /*0660*/  LDC.64 R10, c[0x0][0x3a8] ;  /* 0x0000ea00ff0a7b82 */ /* 0x000ea20000000a00 */
[----:B------:R-:W-:Y:S01]  /*0670*/  ULEA UR32, UP0, UR8, UR22, 0x2 ;  /* 0x0000001608207291 */ /* 0x000fe2000f8010ff */
[----:B------:R-:W-:Y:S01]  /*0680*/  ISETP.NE.AND P1, PT, RZ, UR28, PT ;  /* 0x0000001cff007c0c */ /* 0x000fe2000bf25270 */
[----:B------:R-:W-:Y:S01]  /*0690*/  ULEA.HI UR10, UR10, UR9, URZ, 0x3 ;  /* 0x000000090a0a7291 */ /* 0x000fe2000f8f18ff */
[----:B------:R3:W-:Y:S01]  /*06a0*/  STL [R1+0x20], R156 ;  /* 0x0000209c01007387 */ /* 0x0007e20000100800 */
[----:B------:R-:W-:-:S02]  /*06b0*/  USHF.R.S32.HI UR9, URZ, 0x1f, UR11 ;  /* 0x0000001fff097899 */ /* 0x000fc4000801140b */
[----:B------:R-:W-:Y:S01]  /*06c0*/  ULEA.HI.X UR16, UR8, UR23, UR16, 0x2, UP0 ;  /* 0x0000001708107291 */ /* 0x000fe200080f1410 */
[----:B------:R-:W-:Y:S01]  /*06d0*/  MOV R12, UR32 ;  /* 0x00000020000c7c02 */ /* 0x000fe20008000f00 */
[----:B------:R-:W-:Y:S01]  /*06e0*/  ULEA.HI UR9, UR9, UR11, URZ, 0x3 ;  /* 0x0000000b09097291 */ /* 0x000fe2000f8f18ff */
[----:B------:R-:W-:-:S03]  /*06f0*/  MOV R2, UR10 ;  /* 0x0000000a00027c02 */ /* 0x000fc60008000f00 */
[----:B------:R-:W-:Y:S02]  /*0700*/  MOV R13, UR16 ;  /* 0x00000010000d7c02 */ /* 0x000fe40008000f00 */
[----:B------:R-:W-:-:S03]  /*0710*/  MOV R4, UR9 ;  /* 0x0000000900047c02 */ /* 0x000fc60008000f00 */
[----:B------:R4:W3:Y:S01]  /*0720*/  LDG.E R0, desc[UR18][R12.64] ;  /* 0x000000120c007981 */ /* 0x0008e2000c1e1900 */
[-C--:B0-----:R-:W-:Y:S02]  /*0730*/  LEA.HI.SX32 R221, R2, R193.reuse, 0x1d ;  /* 0x000000c102dd7211 */ /* 0x081fe400078feaff */
[----:B------:R-:W-:Y:S02]  /*0740*/  LEA.HI.SX32 R193, R4, R193, 0x1d ;  /* 0x000000c104c17211 */ /* 0x000fe400078feaff */
[C---:B------:R-:W-:Y:S01]  /*0750*/  IADD3 R219, PT, PT, R221.reuse, 0x80, RZ ;  /* 0x00000080dddb7810 */ /* 0x040fe20007ffe0ff */
[--C-:B--2---:R-:W-:Y:S01]  /*0760*/  IMAD.WIDE.U32 R2, R221, 0x20, R10.reuse ;  /* 0x00000020dd027825 */ /* 0x104fe200078e000a */
[C---:B----4-:R-:W-:Y:S02]  /*0770*/  IADD3 R13, PT, PT, R193.reuse, 0x80, RZ ;  /* 0x00000080c10d7810 */ /* 0x050fe40007ffe0ff */
[----:B------:R-:W-:Y:S01]  /*0780*/  IADD3 R169, PT, PT, R193, 0x100, RZ ;  /* 0x00000100c1a97810 */ /* 0x000fe20007ffe0ff */
[----:B------:R-:W-:Y:S01]  /*0790*/  IMAD.WIDE.U32 R184, R219, 0x20, R10 ;  /* 0x00000020dbb87825 */ /* 0x000fe200078e000a */
[----:B------:R-:W-:Y:S01]  /*07a0*/  IADD3 R217, PT, PT, R221, 0x100, RZ ;  /* 0x00000100ddd97810 */ /* 0x000fe20007ffe0ff */
[----:B------:R-:W2:Y:S02]  /*07b0*/  LDG.E.128 R4, desc[UR18][R2.64] ;  /* 0x0000001202047981 */ /* 0x000ea4000c1e1d00 */
[--C-:B-1----:R-:W-:Y:S01]  /*07c0*/  IMAD.WIDE.U32 R12, R13, 0x10, R8.reuse ;  /* 0x000000100d0c7825 */ /* 0x102fe200078e0008 */
[----:B------:R-:W-:Y:S01]  /*07d0*/  IADD3 R215, PT, PT, R221, 0x180, RZ ;  /* 0x00000180ddd77810 */ /* 0x000fe20007ffe0ff */
[----:B------:R0:W4:Y:S02]  /*07e0*/  LDG.E.128 R20, desc[UR18][R2.64+0x10] ;  /* 0x0000101202147981 */ /* 0x000124000c1e1d00 */
[--C-:B------:R-:W-:Y:S01]  /*07f0*/  IMAD.WIDE.U32 R168, R169, 0x10, R8.reuse ;  /* 0x00000010a9a87825 */ /* 0x100fe200078e0008 */
[C---:B------:R-:W-:Y:S01]  /*0800*/  IADD3 R181, PT, PT, R193.reuse, 0x180, RZ ;  /* 0x00000180c1b57810 */ /* 0x040fe20007ffe0ff */
[----:B------:R-:W4:Y:S02]  /*0810*/  LDG.E.128 R12, desc[UR18][R12.64] ;  /* 0x000000120c0c7981 */ /* 0x000f24000c1e1d00 */
[C---:B------:R-:W-:Y:S01]  /*0820*/  IMAD.WIDE.U32 R204, R193.reuse, 0x10, R8 ;  /* 0x00000010c1cc7825 */ /* 0x040fe200078e0008 */
[----:B------:R-:W-:Y:S01]  /*0830*/  IADD3 R193, PT, PT, R193, 0x200, RZ ;  /* 0x00000200c1c17810 */ /* 0x000fe20007ffe0ff */
[----:B------:R-:W4:Y:S02]  /*0840*/  LDG.E.128 R16, desc[UR18][R184.64+0x10] ;  /* 0x00001012b8107981 */ /* 0x000f24000c1e1d00 */
[----:B------:R-:W-:-:S02]  /*0850*/  IMAD.WIDE.U32 R196, R217, 0x20, R10 ;  /* 0x00000020d9c47825 */ /* 0x000fc400078e000a */
[----:B------:R-:W4:Y:S02]  /*0860*/  LDG.E.128 R168, desc[UR18][R168.64] ;  /* 0x00000012a8a87981 */ /* 0x000f24000c1e1d00 */
[----:B------:R-:W-:Y:S02]  /*0870*/  IMAD.WIDE.U32 R208, R215, 0x20, R10 ;  /* 0x00000020d7d07825 */ /* 0x000fe400078e000a */
[----:B------:R-:W4:Y:S02]  /*0880*/  LDG.E.128 R200, desc[UR18][R184.64] ;  /* 0x00000012b8c87981 */ /* 0x000f24000c1e1d00 */
[--C-:B------:R-:W-:Y:S02]  /*0890*/  IMAD.WIDE.U32 R192, R193, 0x10, R8.reuse ;  /* 0x00000010c1c07825 */ /* 0x100fe400078e0008 */
[----:B------:R-:W4:Y:S04]  /*08a0*/  LDG.E.128 R172, desc[UR18][R196.64+0x10] ;  /* 0x00001012c4ac7981 */ /* 0x000f28000c1e1d00 */
[----:B------:R-:W4:Y:S04]  /*08b0*/  LDG.E.128 R204, desc[UR18][R204.64] ;  /* 0x00000012cccc7981 */ /* 0x000f28000c1e1d00 */
[----:B------:R-:W4:Y:S04]  /*08c0*/  LDG.E.128 R24, desc[UR18][R196.64] ;  /* 0x00000012c4187981 */ /* 0x000f28000c1e1d00 */
[----:B------:R-:W4:Y:S04]  /*08d0*/  LDG.E.128 R176, desc[UR18][R208.64] ;  /* 0x00000012d0b07981 */ /* 0x000f28000c1e1d00 */
[----:B------:R-:W4:Y:S01]  /*08e0*/  LDG.E.128 R192, desc[UR18][R192.64] ;  /* 0x00000012c0c07981 */ /* 0x000f22000c1e1d00 */
[----:B------:R-:W-:Y:S01]  /*08f0*/  UISETP.NE.U32.AND UP0, UPT, UR4, URZ, UPT ;  /* 0x000000ff0400728c */ /* 0x000fe2000bf05070 */
[----:B0-----:R-:W-:Y:S01]  /*0900*/  IADD3 R3, PT, PT, R221, 0x200, RZ ;  /* 0x00000200dd037810 */ /* 0x001fe20007ffe0ff */
[----:B------:R-:W-:Y:S01]  /*0910*/  IMAD.WIDE.U32 R180, R181, 0x10, R8 ;  /* 0x00000010b5b47825 */ /* 0x000fe200078e0008 */
[----:B------:R0:W4:Y:S01]  /*0920*/  LDG.E.128 R184, desc[UR18][R208.64+0x10] ;  /* 0x00001012d0b87981 */ /* 0x000122000c1e1d00 */
[----:B------:R-:W-:-:S02]  /*0930*/  UISETP.NE.AND.EX UP0, UPT, UR5, URZ, UPT, UP0 ;  /* 0x000000ff0500728c */ /* 0x000fc4000bf05300 */
[----:B------:R-:W-:Y:S02]  /*0940*/  IMAD.WIDE.U32 R222, R3, 0x20, R10 ;  /* 0x0000002003de7825 */ /* 0x000fe400078e000a */
[----:B------:R-:W4:Y:S02]  /*0950*/  LDG.E.128 R180, desc[UR18][R180.64] ;  /* 0x00000012b4b47981 */ /* 0x000f24000c1e1d00 */
[----:B------:R-:W-:Y:S02]  /*0960*/  PLOP3.LUT P0, PT, PT, PT, UP0, 0x80, 0x8 ;  /* 0x000000000008781c */ /* 0x000fe40003f0f008 */
[----:B------:R-:W4:Y:S04]  /*0970*/  LDG.E.128 R188, desc[UR18][R222.64] ;  /* 0x00000012debc7981 */ /* 0x000f28000c1e1d00 */
[----:B------:R-:W4:Y:S07]  /*0980*/  LDG.E.128 R196, desc[UR18][R222.64+0x10] ;  /* 0x00001012dec47981 */ /* 0x000f2e000c1e1d00 */
[----:B------:R-:W1:Y:S08]  /*0990*/  @P0 LDC.64 R8, c[0x0][0x438] ;  /* 0x00010e00ff080b82 */ /* 0x000e700000000a00 */
[----:B------:R-:W1:Y:S08]  /*09a0*/  @P0 LDC.64 R10, c[0x0][0x438] ;  /* 0x00010e00ff0a0b82 */ /* 0x000e700000000a00 */
[----:B------:R-:W1:Y:S08]  /*09b0*/  @P0 LDC.64 R212, c[0x0][0x438] ;  /* 0x00010e00ffd40b82 */ /* 0x000e700000000a00 */
[----:B0-----:R-:W0:Y:S01]  /*09c0*/  @P0 LDC.64 R208, c[0x0][0x438] ;  /* 0x00010e00ffd00b82 */ /* 0x001e220000000a00 */
[----:B-1----:R-:W-:-:S05]  /*09d0*/  @P0 IMAD.WIDE.U32 R8, R215, 0x20, R8 ;  /* 0x00000020d7080825 */ /* 0x002fca00078e0008 */
[----:B------:R-:W5:Y:S01]  /*09e0*/  @P0 LDG.E.128 R140, desc[UR18][R8.64] ;  /* 0x00000012088c0981 */ /* 0x000f62000c1e1d00 */
[----:B------:R-:W-:Y:S01]  /*09f0*/  @P0 IMAD.WIDE.U32 R10, R3, 0x20, R10 ;  /* 0x00000020030a0825 */ /* 0x000fe200078e000a */
[----:B------:R-:W1:Y:S02]  /*0a00*/  @P0 LDC.64 R210, c[0x0][0x438] ;  /* 0x00010e00ffd20b82 */ /* 0x000e640000000a00 */
[----:B------:R4:W5:Y:S04]  /*0a10*/  @P0 LDG.E.128 R144, desc[UR18][R8.64+0x10] ;  /* 0x0000101208900981 */ /* 0x000968000c1e1d00 */
[----:B------:R-:W5:Y:S01]  /*0a20*/  @P0 LDG.E.128 R148, desc[UR18][R10.64] ;  /* 0x000000120a940981 */ /* 0x000f62000c1e1d00 */
[----:B------:R-:W-:-:S03]  /*0a30*/  @P0 IMAD.WIDE.U32 R212, R221, 0x20, R212 ;  /* 0x00000020ddd40825 */ /* 0x000fc600078e00d4 */
[----:B------:R1:W5:Y:S04]  /*0a40*/  @P0 LDG.E.128 R152, desc[UR18][R10.64+0x10] ;  /* 0x000010120a980981 */ /* 0x000368000c1e1d00 */
[----:B------:R-:W5:Y:S01]  /*0a50*/  @P0 LDG.E.128 R116, desc[UR18][R212.64] ;  /* 0x00000012d4740981 */ /* 0x000f62000c1e1d00 */
[----:B0-----:R-:W-:-:S03]  /*0a60*/  @P0 IMAD.WIDE.U32 R208, R219, 0x20, R208 ;  /* 0x00000020dbd00825 */ /* 0x001fc600078e00d0 */
[----:B------:R0:W5:Y:S04]  /*0a70*/  @P0 LDG.E.128 R120, desc[UR18][R212.64+0x10] ;  /* 0x00001012d4780981 */ /* 0x000168000c1e1d00 */
[----:B------:R-:W5:Y:S04]  /*0a80*/  @P0 LDG.E.128 R124, desc[UR18][R208.64] ;  /* 0x00000012d07c0981 */ /* 0x000f68000c1e1d00 */
[----:B------:R0:W5:Y:S01]  /*0a90*/  @P0 LDG.E.128 R128, desc[UR18][R208.64+0x10] ;  /* 0x00001012d0800981 */ /* 0x000162000c1e1d00 */
[----:B---3--:R-:W-:-:S04]  /*0aa0*/  FSEL R0, R0, RZ, !P1 ;  /* 0x000000ff00007208 */ /* 0x008fc80004800000 */
[----:B------:R-:W-:-:S13]  /*0ab0*/  R2UR UR9, R0 ;  /* 0x00000000000972ca */ /* 0x000fda00000e0000 */
[----:B--2---:R-:W-:Y:S01]  /*0ac0*/  FADD.FTZ R0, R4, -UR9 ;  /* 0x8000000904007e21 */ /* 0x004fe20008010000 */
[----:B------:R-:W-:Y:S01]  /*0ad0*/  FADD.FTZ R4, R7, -UR9 ;  /* 0x8000000907047e21 */ /* 0x000fe20008010000 */
[----:B----4-:R-:W-:Y:S01]  /*0ae0*/  FADD.FTZ R7, R22, -UR9 ;  /* 0x8000000916077e21 */ /* 0x010fe20008010000 */
[----:B------:R-:W-:Y:S02]  /*0af0*/  HADD2.F32 R156, -RZ, R14.H1_H1 ;  /* 0x3000000eff9c7230 */ /* 0x000fe40000004100 */
[----:B------:R-:W-:Y:S02]  /*0b00*/  HADD2.F32 R224, -RZ, R13.H1_H1 ;  /* 0x3000000dffe07230 */ /* 0x000fe40000004100 */
[----:B------:R-:W-:Y:S01]  /*0b10*/  FADD.FTZ R22, R17, -UR9 ;  /* 0x8000000911167e21 */ /* 0x000fe20008010000 */
[--C-:B------:R-:W-:Y:S01]  /*0b20*/  HADD2.F32 R225, -RZ, R12.reuse.H0_H0 ;  /* 0x2000000cffe17230 */ /* 0x100fe20000004100 */
[----:B------:R-:W-:Y:S01]  /*0b30*/  MOV R17, R156 ;  /* 0x0000009c00117202 */ /* 0x000fe20000000f00 */
[----:B------:R-:W-:-:S02]  /*0b40*/  HADD2.F32 R252, -RZ, R12.H1_H1 ;  /* 0x3000000cfffc7230 */ /* 0x000fc40000004100 */
[----:B------:R-:W-:Y:S02]  /*0b50*/  HADD2.F32 R8, -RZ, R170.H0_H0 ;  /* 0x200000aaff087230 */ /* 0x000fe40000004100 */
[----:B------:R-:W-:Y:S02]  /*0b60*/  HADD2.F32 R226, -RZ, R13.H0_H0 ;  /* 0x2000000dffe27230 */ /* 0x000fe40000004100 */
[----:B------:R-:W-:Y:S01]  /*0b70*/  FADD.FTZ R214, R200, -UR9 ;  /* 0x80000009c8d67e21 */ /* 0x000fe20008010000 */
[----:B------:R-:W-:Y:S02]  /*0b80*/  HADD2.F32 R12, -RZ, R14.H0_H0 ;  /* 0x2000000eff0c7230 */ /* 0x000fe40000004100 */
[--C-:B------:R-:W-:Y:S02]  /*0b90*/  HADD2.F32 R157, -RZ, R15.reuse.H0_H0 ;  /* 0x2000000fff9d7230 */ /* 0x100fe40000004100 */
[----:B------:R-:W-:Y:S02]  /*0ba0*/  HADD2.F32 R227, -RZ, R15.H1_H1 ;  /* 0x3000000fffe37230 */ /* 0x000fe40000004100 */
[----:B------:R-:W-:-:S02]  /*0bb0*/  HADD2.F32 R156, -RZ, R171.H1_H1 ;  /* 0x300000abff9c7230 */ /* 0x000fc40000004100 */
[----:B------:R-:W-:Y:S01]  /*0bc0*/  FADD.FTZ R200, R18, -UR9 ;  /* 0x8000000912c87e21 */ /* 0x000fe20008010000 */
[--C-:B------:R-:W-:Y:S01]  /*0bd0*/  HADD2.F32 R14, -RZ, R169.reuse.H0_H0 ;  /* 0x200000a9ff0e7230 */ /* 0x100fe20000004100 */
[----:B-1----:R-:W-:Y:S01]  /*0be0*/  MOV R11, R224 ;  /* 0x000000e0000b7202 */ /* 0x002fe20000000f00 */
[----:B------:R-:W-:Y:S02]  /*0bf0*/  HADD2.F32 R13, -RZ, R169.H1_H1 ;  /* 0x300000a9ff0d7230 */ /* 0x000fe40000004100 */
[----:B------:R-:W-:Y:S01]  /*0c00*/  FADD.FTZ R169, R173, -UR9 ;  /* 0x80000009ada97e21 */ /* 0x000fe20008010000 */
[--C-:B------:R-:W-:Y:S02]  /*0c10*/  HADD2.F32 R220, -RZ, R206.reuse.H0_H0 ;  /* 0x200000ceffdc7230 */ /* 0x100fe40000004100 */
[----:B0-----:R-:W-:Y:S01]  /*0c20*/  FADD.FTZ R213, R201, -UR9 ;  /* 0x80000009c9d57e21 */ /* 0x001fe20008010000 */
[----:B------:R-:W-:Y:S02]  /*0c30*/  HADD2.F32 R219, -RZ, R206.H1_H1 ;  /* 0x300000ceffdb7230 */ /* 0x000fe40000004100 */
[----:B------:R-:W-:Y:S01]  /*0c40*/  FADD.FTZ R212, R202, -UR9 ;  /* 0x80000009cad47e21 */ /* 0x000fe20008010000 */
[----:B------:R-:W-:Y:S01]  /*0c50*/  HADD2.F32 R18, -RZ, R170.H1_H1 ;  /* 0x300000aaff127230 */ /* 0x000fe20000004100 */
[----:B------:R-:W-:Y:S01]  /*0c60*/  MOV R173, R8 ;  /* 0x0000000800ad7202 */ /* 0x000fe20000000f00 */
[----:B------:R-:W-:-:S02]  /*0c70*/  HADD2.F32 R10, -RZ, R171.H0_H0 ;  /* 0x200000abff0a7230 */ /* 0x000fc40000004100 */
[----:B------:R-:W-:Y:S01]  /*0c80*/  FADD.FTZ R201, R19, -UR9 ;  /* 0x8000000913c97e21 */ /* 0x000fe20008010000 */
[----:B------:R-:W-:Y:S01]  /*0c90*/  FADD.FTZ R202, R24, -UR9 ;  /* 0x8000000918ca7e21 */ /* 0x000fe20008010000 */
[----:B------:R-:W-:Y:S01]  /*0ca0*/  FADD.FTZ R170, R174, -UR9 ;  /* 0x80000009aeaa7e21 */ /* 0x000fe20008010000 */
[----:B------:R-:W-:Y:S01]  /*0cb0*/  FADD.FTZ R206, R176, -UR9 ;  /* 0x80000009b0ce7e21 */ /* 0x000fe20008010000 */
[----:B------:R-:W-:Y:S01]  /*0cc0*/  MOV R19, R252 ;  /* 0x000000fc00137202 */ /* 0x000fe20000000f00 */
[--C-:B------:R-:W-:Y:S01]  /*0cd0*/  HADD2.F32 R252, -RZ, R194.reuse.H0_H0 ;  /* 0x200000c2fffc7230 */ /* 0x100fe20000004100 */
[----:B------:R-:W-:Y:S01]  /*0ce0*/  MOV R24, R227 ;  /* 0x000000e300187202 */ /* 0x000fe20000000f00 */
[----:B------:R-:W-:Y:S01]  /*0cf0*/  HADD2.F32 R227, -RZ, R194.H1_H1 ;  /* 0x300000c2ffe37230 */ /* 0x000fe20000004100 */
[----:B------:R-:W-:Y:S01]  /*0d00*/  MOV R176, R157 ;  /* 0x0000009d00b07202 */ /* 0x000fe20000000f00 */
[--C-:B------:R-:W-:Y:S01]  /*0d10*/  HADD2.F32 R157, -RZ, R195.reuse.H0_H0 ;  /* 0x200000c3ff9d7230 */ /* 0x100fe20000004100 */
[----:B------:R-:W-:Y:S01]  /*0d20*/  MOV R174, R156 ;  /* 0x0000009c00ae7202 */ /* 0x000fe20000000f00 */
[----:B------:R-:W-:Y:S01]  /*0d30*/  HADD2.F32 R156, -RZ, R195.H1_H1 ;  /* 0x300000c3ff9c7230 */ /* 0x000fe20000004100 */
[----:B------:R-:W-:-:S02]  /*0d40*/  MOV R194, R173 ;  /* 0x000000ad00c27202 */ /* 0x000fc40000000f00 */
[----:B------:R-:W-:Y:S02]  /*0d50*/  MOV R195, R11 ;  /* 0x0000000b00c37202 */ /* 0x000fe40000000f00 */
[----:B------:R-:W-:Y:S01]  /*0d60*/  MOV R173, R10 ;  /* 0x0000000a00ad7202 */ /* 0x000fe20000000f00 */
[----:B------:R-:W2:Y:S04]  /*0d70*/  LDL R11, [R1+0x18] ;  /* 0x00001800010b7983 */ /* 0x000ea80000100800 */
[----:B------:R-:W3:Y:S01]  /*0d80*/  LDL R10, [R1+0x14] ;  /* 0x00001400010a7983 */ /* 0x000ee20000100800 */
[----:B------:R-:W-:Y:S01]  /*0d90*/  FADD.FTZ R3, R6, -UR9 ;  /* 0x8000000906037e21 */ /* 0x000fe20008010000 */
[----:B------:R-:W-:Y:S01]  /*0da0*/  FADD.FTZ R2, R5, -UR9 ;  /* 0x8000000905027e21 */ /* 0x000fe20008010000 */
[----:B------:R-:W-:Y:S01]  /*0db0*/  MOV R9, R225 ;  /* 0x000000e100097202 */ /* 0x000fe20000000f00 */
[----:B------:R-:W-:-:S02]  /*0dc0*/  HADD2.F32 R218, -RZ, R205.H0_H0 ;  /* 0x200000cdffda7230 */ /* 0x000fc40000004100 */
[----:B------:R-:W-:Y:S01]  /*0dd0*/  FADD.FTZ R6, R21, -UR9 ;  /* 0x8000000915067e21 */ /* 0x000fe20008010000 */
[----:B------:R-:W-:Y:S02]  /*0de0*/  HADD2.F32 R215, -RZ, R204.H1_H1 ;  /* 0x300000ccffd77230 */ /* 0x000fe40000004100 */
[----:B------:R-:W-:Y:S01]  /*0df0*/  FADD.FTZ R21, R16, -UR9 ;  /* 0x8000000910157e21 */ /* 0x000fe20008010000 */
[----:B------:R-:W-:Y:S02]  /*0e00*/  HADD2.F32 R15, -RZ, R168.H1_H1 ;  /* 0x300000a8ff0f7230 */ /* 0x000fe40000004100 */
[----:B------:R-:W-:Y:S01]  /*0e10*/  FMUL.FTZ R3, R3, UR30 ;  /* 0x0000001e03037c20 */ /* 0x000fe20008410000 */
[----:B------:R-:W-:Y:S02]  /*0e20*/  HADD2.F32 R216, -RZ, R204.H0_H0 ;  /* 0x200000ccffd87230 */ /* 0x000fe40000004100 */
[----:B------:R-:W-:Y:S01]  /*0e30*/  FADD.FTZ R209, R179, -UR9 ;  /* 0x80000009b3d17e21 */ /* 0x000fe20008010000 */
[----:B------:R-:W-:-:S02]  /*0e40*/  HADD2.F32 R16, -RZ, R168.H0_H0 ;  /* 0x200000a8ff107230 */ /* 0x000fc40000004100 */
[----:B------:R-:W-:Y:S01]  /*0e50*/  FMUL.FTZ R2, R2, UR30 ;  /* 0x0000001e02027c20 */ /* 0x000fe20008410000 */
[----:B------:R-:W-:Y:S01]  /*0e60*/  FADD.FTZ R204, R26, -UR9 ;  /* 0x800000091acc7e21 */ /* 0x000fe20008010000 */
[----:B------:R-:W-:Y:S01]  /*0e70*/  FADD.FTZ R208, R178, -UR9 ;  /* 0x80000009b2d07e21 */ /* 0x000fe20008010000 */
[----:B------:R-:W-:Y:S01]  /*0e80*/  MOV R179, R9 ;  /* 0x0000000900b37202 */ /* 0x000fe20000000f00 */
[--C-:B------:R-:W-:Y:S01]  /*0e90*/  HADD2.F32 R26, -RZ, R183.reuse.H0_H0 ;  /* 0x200000b7ff1a7230 */ /* 0x100fe20000004100 */
[----:B------:R-:W4:Y:S01]  /*0ea0*/  LDL R9, [R1+0x10] ;  /* 0x0000100001097983 */ /* 0x000f220000100800 */
[----:B------:R-:W-:Y:S02]  /*0eb0*/  HADD2.F32 R178, -RZ, R183.H1_H1 ;  /* 0x300000b7ffb27230 */ /* 0x000fe40000004100 */
[----:B------:R-:W-:Y:S01]  /*0ec0*/  FADD.FTZ R183, R186, -UR9 ;  /* 0x80000009bab77e21 */ /* 0x000fe20008010000 */
[----:B------:R-:W-:Y:S01]  /*0ed0*/  FFMA.FTZ R106, R3, R218, R106 ;  /* 0x000000da036a7223 */ /* 0x000fe2000001006a */
[----:B------:R-:W-:Y:S01]  /*0ee0*/  FADD.FTZ R30, R30, R218 ;  /* 0x000000da1e1e7221 */ /* 0x000fe20000010000 */
[----:B------:R-:W-:Y:S01]  /*0ef0*/  FADD.FTZ R186, R189, -UR9 ;  /* 0x80000009bdba7e21 */ /* 0x000fe20008010000 */
[----:B------:R-:W-:Y:S01]  /*0f00*/  FFMA.FTZ R105, R2, R215, R105 ;  /* 0x000000d702697223 */ /* 0x000fe20000010069 */
[----:B------:R-:W-:Y:S01]  /*0f10*/  FADD.FTZ R29, R29, R215 ;  /* 0x000000d71d1d7221 */ /* 0x000fe20000010000 */
[----:B------:R-:W-:Y:S01]  /*0f20*/  FADD.FTZ R189, R196, -UR9 ;  /* 0x80000009c4bd7e21 */ /* 0x000fe20008010000 */
[--C-:B------:R-:W-:Y:S01]  /*0f30*/  HADD2.F32 R222, -RZ, R207.reuse.H0_H0 ;  /* 0x200000cfffde7230 */ /* 0x100fe20000004100 */
[----:B------:R-:W-:Y:S01]  /*0f40*/  MOV R196, R12 ;  /* 0x0000000c00c47202 */ /* 0x000fe20000000f00 */
[----:B------:R-:W-:-:S02]  /*0f50*/  HADD2.F32 R221, -RZ, R207.H1_H1 ;  /* 0x300000cfffdd7230 */ /* 0x000fc40000004100 */
[----:B------:R-:W-:Y:S01]  /*0f60*/  FADD.FTZ R207, R177, -UR9 ;  /* 0x80000009b1cf7e21 */ /* 0x000fe20008010000 */
[----:B------:R-:W4:Y:S01]  /*0f70*/  LDL R12, [R1+0x1c] ;  /* 0x00001c00010c7983 */ /* 0x000f220000100800 */
[----:B------:R-:W-:-:S03]  /*0f80*/  MOV R177, R13 ;  /* 0x0000000d00b17202 */ /* 0x000fc60000000f00 */
[----:B------:R-:W4:Y:S01]  /*0f90*/  LDL R13, [R1] ;  /* 0x00000000010d7983 */ /* 0x000f220000100800 */
[----:B------:R-:W-:-:S05]  /*0fa0*/  @P0 IMAD.WIDE.U32 R210, R217, 0x20, R210 ;  /* 0x00000020d9d20825 */ /* 0x000fca00078e00d2 */
[----:B------:R-:W5:Y:S04]  /*0fb0*/  @P0 LDG.E.128 R132, desc[UR18][R210.64] ;  /* 0x00000012d2840981 */ /* 0x000f68000c1e1d00 */
[----:B------:R0:W5:Y:S02]  /*0fc0*/  @P0 LDG.E.128 R136, desc[UR18][R210.64+0x10] ;  /* 0x00001012d2880981 */ /* 0x000164000c1e1d00 */
[--C-:B0-----:R-:W-:Y:S02]  /*0fd0*/  HADD2.F32 R211, -RZ, R180.reuse.H0_H0 ;  /* 0x200000b4ffd37230 */ /* 0x101fe40000004100 */
[----:B------:R-:W-:Y:S01]  /*0fe0*/  HADD2.F32 R210, -RZ, R180.H1_H1 ;  /* 0x300000b4ffd27230 */ /* 0x000fe20000004100 */
[----:B------:R-:W-:Y:S02]  /*0ff0*/  MOV R180, R14 ;  /* 0x0000000e00b47202 */ /* 0x000fe40000000f00 */
[----:B------:R-:W4:Y:S01]  /*1000*/  LDL R14, [R1+0x4] ;  /* 0x00000400010e7983 */ /* 0x000f220000100800 */
[----:B--2---:R-:W-:Y:S01]  /*1010*/  FMUL.FTZ R11, R11, R218 ;  /* 0x000000da0b0b7220 */ /* 0x004fe20000410000 */
[----:B------:R-:W-:-:S02]  /*1020*/  MOV R218, R15 ;  /* 0x0000000f00da7202 */ /* 0x000fc40000000f00 */
[----:B------:R-:W2:Y:S01]  /*1030*/  LDL R15, [R1+0x8] ;  /* 0x00000800010f7983 */ /* 0x000ea20000100800 */
[----:B---3--:R-:W-:Y:S01]  /*1040*/  FMUL.FTZ R10, R10, R215 ;  /* 0x000000d70a0a7220 */ /* 0x008fe20000410000 */
[----:B------:R-:W-:Y:S02]  /*1050*/  MOV R215, R16 ;  /* 0x0000001000d77202 */ /* 0x000fe40000000f00 */
[----:B------:R-:W3:Y:S01]  /*1060*/  LDL R16, [R1+0xc] ;  /* 0x00000c0001107983 */ /* 0x000ee20000100800 */
[----:B------:R-:W-:Y:S02]  /*1070*/  HADD2.F32 R217, -RZ, R205.H1_H1 ;  /* 0x300000cdffd97230 */ /* 0x000fe40000004100 */
[----:B------:R-:W-:Y:S01]  /*1080*/  FADD.FTZ R5, R20, -UR9 ;  /* 0x8000000914057e21 */ /* 0x000fe20008010000 */
[----:B------:R-:W-:Y:S01]  /*1090*/  FADD.FTZ R205, R27, -UR9 ;  /* 0x800000091bcd7e21 */ /* 0x000fe20008010000 */
[----:B------:R-:W-:Y:S01]  /*10a0*/  FADD.FTZ R168, R172, -UR9 ;  /* 0x80000009aca87e21 */ /* 0x000fe20008010000 */
[----:B------:R-:W-:-:S02]  /*10b0*/  HADD2.F32 R8, -RZ, R182.H1_H1 ;  /* 0x300000b6ff087230 */ /* 0x000fc40000004100 */
[----:B------:R-:W-:Y:S01]  /*10c0*/  FADD.FTZ R20, R203, -UR9 ;  /* 0x80000009cb147e21 */ /* 0x000fe20008010000 */
[----:B------:R-:W-:Y:S01]  /*10d0*/  FADD.FTZ R171, R175, -UR9 ;  /* 0x80000009afab7e21 */ /* 0x000fe20008010000 */
[--C-:B------:R-:W-:Y:S02]  /*10e0*/  HADD2.F32 R27, -RZ, R181.reuse.H0_H0 ;  /* 0x200000b5ff1b7230 */ /* 0x100fe40000004100 */
[----:B------:R-:W-:Y:S01]  /*10f0*/  FADD.FTZ R23, R23, -UR9 ;  /* 0x8000000917177e21 */ /* 0x000fe20008010000 */
[----:B------:R-:W-:Y:S02]  /*1100*/  HADD2.F32 R172, -RZ, R181.H1_H1 ;  /* 0x300000b5ffac7230 */ /* 0x000fe40000004100 */
[----:B------:R-:W-:Y:S01]  /*1110*/  FADD.FTZ R203, R25, -UR9 ;  /* 0x8000000919cb7e21 */ /* 0x000fe20008010000 */
[----:B------:R-:W-:Y:S02]  /*1120*/  HADD2.F32 R175, -RZ, R182.H0_H0 ;  /* 0x200000b6ffaf7230 */ /* 0x000fe40000004100 */
[----:B------:R-:W-:Y:S01]  /*1130*/  FADD.FTZ R181, R184, -UR9 ;  /* 0x80000009b8b57e21 */ /* 0x000fe20008010000 */
[----:B------:R-:W-:Y:S01]  /*1140*/  FMUL.FTZ R0, R0, UR30 ;  /* 0x0000001e00007c20 */ /* 0x000fe20008410000 */
[----:B------:R-:W-:Y:S01]  /*1150*/  MOV R25, R226 ;  /* 0x000000e200197202 */ /* 0x000fe20000000f00 */
[----:B------:R-:W-:Y:S01]  /*1160*/  FADD.FTZ R182, R185, -UR9 ;  /* 0x80000009b9b67e21 */ /* 0x000fe20008010000 */
[----:B------:R-:W-:Y:S01]  /*1170*/  FADD.FTZ R184, R187, -UR9 ;  /* 0x80000009bbb87e21 */ /* 0x000fe20008010000 */
[----:B------:R-:W-:Y:S01]  /*1180*/  FADD.FTZ R185, R188, -UR9 ;  /* 0x80000009bcb97e21 */ /* 0x000fe20008010000 */
[----:B------:R-:W-:Y:S01]  /*1190*/  FADD.FTZ R187, R190, -UR9 ;  /* 0x80000009bebb7e21 */ /* 0x000fe20008010000 */
[----:B------:R-:W-:-:S02]  /*11a0*/  HADD2.F32 R226, -RZ, R193.H0_H0 ;  /* 0x200000c1ffe27230 */ /* 0x000fc40000004100 */
[----:B------:R-:W-:Y:S01]  /*11b0*/  FADD.FTZ R188, R191, -UR9 ;  /* 0x80000009bfbc7e21 */ /* 0x000fe20008010000 */
[----:B------:R-:W-:Y:S01]  /*11c0*/  HADD2.F32 R225, -RZ, R193.H1_H1 ;  /* 0x300000c1ffe17230 */ /* 0x000fe20000004100 */
[----:B------:R-:W-:Y:S01]  /*11d0*/  MOV R193, R8 ;  /* 0x0000000800c17202 */ /* 0x000fe20000000f00 */
[----:B------:R-:W-:Y:S01]  /*11e0*/  FADD.FTZ R190, R197, -UR9 ;  /* 0x80000009c5be7e21 */ /* 0x000fe20008010000 */
[----:B------:R-:W-:Y:S01]  /*11f0*/  FMUL.FTZ R7, R7, UR30 ;  /* 0x0000001e07077c20 */ /* 0x000fe20008410000 */
[----:B------:R-:W-:Y:S01]  /*1200*/  FADD.FTZ R191, R198, -UR9 ;  /* 0x80000009c6bf7e21 */ /* 0x000fe20008010000 */
[----:B------:R-:W-:Y:S01]  /*1210*/  FMUL.FTZ R8, R23, UR30 ;  /* 0x0000001e17087c20 */ /* 0x000fe20008410000 */
[-C--:B------:R-:W-:Y:S01]  /*1220*/  FFMA.FTZ R104, R0, R216.reuse, R104 ;  /* 0x000000d800687223 */ /* 0x080fe20000010068 */
[----:B------:R-:W-:Y:S01]  /*1230*/  FADD.FTZ R28, R28, R216 ;  /* 0x000000d81c1c7221 */ /* 0x000fe20000010000 */
[----:B----4-:R-:W-:Y:S01]  /*1240*/  FMUL.FTZ R9, R9, R216 ;  /* 0x000000d809097220 */ /* 0x010fe20000410000 */
[----:B------:R-:W-:Y:S01]  /*1250*/  MOV R197, R196 ;  /* 0x000000c400c57202 */ /* 0x000fe20000000f00 */
[----:B------:R-:W-:Y:S01]  /*1260*/  FMUL.FTZ R4, R4, UR30 ;  /* 0x0000001e04047c20 */ /* 0x000fe20008410000 */
[----:B------:R-:W-:-:S02]  /*1270*/  MOV R196, R195 ;  /* 0x000000c300c47202 */ /* 0x000fc40000000f00 */
[----:B------:R-:W-:Y:S02]  /*1280*/  MOV R216, R194 ;  /* 0x000000c200d87202 */ /* 0x000fe40000000f00 */
[----:B------:R-:W-:Y:S01]  /*1290*/  MOV R198, R17 ;  /* 0x0000001100c67202 */ /* 0x000fe20000000f00 */
[----:B------:R-:W-:Y:S01]  /*12a0*/  FMUL.FTZ R17, R214, UR30 ;  /* 0x0000001ed6117c20 */ /* 0x000fe20008410000 */
[----:B------:R-:W-:Y:S01]  /*12b0*/  MOV R195, R25 ;  /* 0x0000001900c37202 */ /* 0x000fe20000000f00 */
[----:B------:R-:W-:Y:S01]  /*12c0*/  FMUL.FTZ R5, R5, UR30 ;  /* 0x0000001e05057c20 */ /* 0x000fe20008410000 */
[----:B------:R-:W-:Y:S01]  /*12d0*/  FADD.FTZ R34, R34, R222 ;  /* 0x000000de22227221 */ /* 0x000fe20000010000 */
[----:B------:R-:W-:Y:S01]  /*12e0*/  FFMA.FTZ R102, R7, R222, R102 ;  /* 0x000000de07667223 */ /* 0x000fe20000010066 */
[----:B------:R-:W-:Y:S01]  /*12f0*/  MOV R214, R18 ;  /* 0x0000001200d67202 */ /* 0x000fe20000000f00 */
[----:B------:R-:W-:Y:S01]  /*1300*/  FMUL.FTZ R25, R202, UR30 ;  /* 0x0000001eca197c20 */ /* 0x000fe20008410000 */
[----:B------:R-:W-:-:S02]  /*1310*/  HADD2.F32 R224, -RZ, R192.H0_H0 ;  /* 0x200000c0ffe07230 */ /* 0x000fc40000004100 */
[----:B------:R-:W-:Y:S01]  /*1320*/  FADD.FTZ R35, R35, R221 ;  /* 0x000000dd23237221 */ /* 0x000fe20000010000 */
[----:B------:R-:W-:Y:S02]  /*1330*/  HADD2.F32 R223, -RZ, R192.H1_H1 ;  /* 0x300000c0ffdf7230 */ /* 0x000fe40000004100 */
[----:B------:R-:W-:Y:S01]  /*1340*/  FFMA.FTZ R103, R8, R221, R103 ;  /* 0x000000dd08677223 */ /* 0x000fe20000010067 */
[----:B------:R-:W-:Y:S01]  /*1350*/  FMUL.FTZ R18, R213, UR30 ;  /* 0x0000001ed5127c20 */ /* 0x000fe20008410000 */
[----:B------:R-:W-:Y:S01]  /*1360*/  MOV R202, R218 ;  /* 0x000000da00ca7202 */ /* 0x000fe20000000f00 */
[----:B------:R-:W-:Y:S01]  /*1370*/  FADD.FTZ R192, R199, -UR9 ;  /* 0x80000009c7c07e21 */ /* 0x000fe20008010000 */
[-C--:B------:R-:W-:Y:S01]  /*1380*/  FFMA.FTZ R107, R4, R217.reuse, R107 ;  /* 0x000000d9046b7223 */ /* 0x080fe2000001006b */
[----:B------:R-:W-:Y:S01]  /*1390*/  FADD.FTZ R31, R31, R217 ;  /* 0x000000d91f1f7221 */ /* 0x000fe20000010000 */
[----:B------:R-:W-:Y:S01]  /*13a0*/  FMUL.FTZ R12, R12, R217 ;  /* 0x000000d90c0c7220 */ /* 0x000fe20000410000 */
[----:B------:R-:W-:Y:S01]  /*13b0*/  MOV R194, R19 ;  /* 0x0000001300c27202 */ /* 0x000fe20000000f00 */
[----:B------:R-:W-:Y:S01]  /*13c0*/  FMUL.FTZ R19, R212, UR30 ;  /* 0x0000001ed4137c20 */ /* 0x000fe20008410000 */
[----:B------:R-:W-:Y:S01]  /*13d0*/  MOV R213, R216 ;  /* 0x000000d800d57202 */ /* 0x000fe20000000f00 */
[----:B------:R-:W-:Y:S01]  /*13e0*/  FMUL.FTZ R182, R182, UR30 ;  /* 0x0000001eb6b67c20 */ /* 0x000fe20008410000 */
[----:B------:R-:W-:Y:S01]  /*13f0*/  MOV R218, R193 ;  /* 0x000000c100da7202 */ /* 0x000fe20000000f00 */
[----:B------:R-:W-:Y:S01]  /*1400*/  FADD.FTZ R32, R32, R220 ;  /* 0x000000dc20207221 */ /* 0x000fe20000010000 */
[----:B------:R-:W-:Y:S01]  /*1410*/  MOV R217, R175 ;  /* 0x000000af00d97202 */ /* 0x000fe20000000f00 */
[-C--:B------:R-:W-:Y:S01]  /*1420*/  FFMA.FTZ R100, R5, R220.reuse, R100 ;  /* 0x000000dc05647223 */ /* 0x080fe20000010064 */
[----:B------:R-:W-:Y:S01]  /*1430*/  FMUL.FTZ R13, R13, R220 ;  /* 0x000000dc0d0d7220 */ /* 0x000fe20000410000 */
[----:B------:R-:W-:Y:S01]  /*1440*/  MOV R212, R177 ;  /* 0x000000b100d47202 */ /* 0x000fe20000000f00 */
[----:B------:R-:W-:Y:S01]  /*1450*/  FMUL.FTZ R181, R181, UR30 ;  /* 0x0000001eb5b57c20 */ /* 0x000fe20008410000 */
[----:B------:R-:W-:Y:S01]  /*1460*/  FMUL.FTZ R186, R186, UR30 ;  /* 0x0000001ebaba7c20 */ /* 0x000fe20008410000 */
[----:B------:R-:W-:Y:S01]  /*1470*/  MOV R220, R172 ;  /* 0x000000ac00dc7202 */ /* 0x000fe20000000f00 */
[----:B------:R-:W-:Y:S01]  /*1480*/  FMUL.FTZ R177, R206, UR30 ;  /* 0x0000001eceb17c20 */ /* 0x000fe20008410000 */
[----:B------:R-:W-:Y:S01]  /*1490*/  FMUL.FTZ R185, R185, UR30 ;  /* 0x0000001eb9b97c20 */ /* 0x000fe20008410000 */
[----:B------:R-:W-:Y:S01]  /*14a0*/  FMUL.FTZ R191, R191, UR30 ;  /* 0x0000001ebfbf7c20 */ /* 0x000fe20008410000 */
[----:B------:R-:W-:Y:S01]  /*14b0*/  FMUL.FTZ R172, R205, UR30 ;  /* 0x0000001ecdac7c20 */ /* 0x000fe20008410000 */
[----:B------:R-:W-:Y:S01]  /*14c0*/  FMUL.FTZ R192, R192, UR30 ;  /* 0x0000001ec0c07c20 */ /* 0x000fe20008410000 */
[----:B------:R-:W-:Y:S01]  /*14d0*/  FADD.FTZ R49, R49, R214 ;  /* 0x000000d631317221 */ /* 0x000fe20000010000 */
[----:B-----5:R-:W-:Y:S01]  /*14e0*/  FMUL.FTZ R206, R237, R214 ;  /* 0x000000d6edce7220 */ /* 0x020fe20000410000 */
[----:B------:R-:W-:Y:S01]  /*14f0*/  FADD.FTZ R48, R48, R213 ;  /* 0x000000d530307221 */ /* 0x000fe20000010000 */
        /* <DEDUP_REMOVED lines=13> */
[----:B------:R-:W-:Y:S01]  /*15d0*/  FMUL.FTZ R6, R6, UR30 ;  /* 0x0000001e06067c20 */ /* 0x000fe20008410000 */
[----:B------:R-:W-:Y:S01]  /*15e0*/  FMUL.FTZ R14, R14, R219 ;  /* 0x000000db0e0e7220 */ /* 0x000fe20000410000 */
[----:B------:R-:W-:Y:S01]  /*15f0*/  MOV R193, R179 ;  /* 0x000000b300c17202 */ /* 0x000fe20000000f00 */
[----:B------:R-:W-:-:S04]  /*1600*/  FFMA.FTZ R97, R18, R194, R97 ;  /* 0x000000c212617223 */ /* 0x000fc80000010061 */
[-C--:B------:R-:W-:Y:S01]  /*1610*/  FFMA.FTZ R96, R17, R193.reuse, R96 ;  /* 0x000000c111607223 */ /* 0x080fe20000010060 */
[----:B------:R-:W-:Y:S01]  /*1620*/  FADD.FTZ R36, R36, R193 ;  /* 0x000000c124247221 */ /* 0x000fe20000010000 */
[----:B------:R-:W-:Y:S01]  /*1630*/  FMUL.FTZ R193, R248, R193 ;  /* 0x000000c1f8c17220 */ /* 0x000fe20000410000 */
[----:B------:R-:W-:Y:S01]  /*1640*/  FADD.FTZ R37, R37, R194 ;  /* 0x000000c225257221 */ /* 0x000fe20000010000 */
[----:B------:R-:W-:Y:S01]  /*1650*/  FMUL.FTZ R194, R249, R194 ;  /* 0x000000c2f9c27220 */ /* 0x000fe20000410000 */
[----:B------:R-:W-:Y:S01]  /*1660*/  FMUL.FTZ R20, R20, UR30 ;  /* 0x0000001e14147c20 */ /* 0x000fe20008410000 */
[-C--:B------:R-:W-:Y:S01]  /*1670*/  FFMA.FTZ R98, R19, R195.reuse, R98 ;  /* 0x000000c313627223 */ /* 0x080fe20000010062 */
[----:B------:R-:W-:Y:S01]  /*1680*/  FADD.FTZ R38, R38, R195 ;  /* 0x000000c326267221 */ /* 0x000fe20000010000 */
[----:B------:R-:W-:Y:S01]  /*1690*/  FMUL.FTZ R195, R250, R195 ;  /* 0x000000c3fac37220 */ /* 0x000fe20000410000 */
[----:B------:R-:W-:Y:S01]  /*16a0*/  FMUL.FTZ R21, R21, UR30 ;  /* 0x0000001e15157c20 */ /* 0x000fe20008410000 */
[----:B------:R-:W-:Y:S01]  /*16b0*/  FFMA.FTZ R99, R20, R196, R99 ;  /* 0x000000c414637223 */ /* 0x000fe20000010063 */
[----:B--2---:R-:W-:Y:S01]  /*16c0*/  FMUL.FTZ R15, R15, R222 ;  /* 0x000000de0f0f7220 */ /* 0x004fe20000410000 */
[----:B------:R-:W-:Y:S01]  /*16d0*/  MOV R222, R174 ;  /* 0x000000ae00de7202 */ /* 0x000fe20000000f00 */
[----:B------:R-:W-:Y:S01]  /*16e0*/  FMUL.FTZ R174, R169, UR30 ;  /* 0x0000001ea9ae7c20 */ /* 0x000fe20008410000 */
[----:B---3--:R-:W-:Y:S01]  /*16f0*/  FMUL.FTZ R16, R16, R221 ;  /* 0x000000dd10107220 */ /* 0x008fe20000410000 */
[----:B------:R-:W-:Y:S01]  /*1700*/  MOV R221, R173 ;  /* 0x000000ad00dd7202 */ /* 0x000fe20000000f00 */
[----:B------:R-:W-:Y:S01]  /*1710*/  FMUL.FTZ R173, R168, UR30 ;  /* 0x0000001ea8ad7c20 */ /* 0x000fe20008410000 */
[----:B------:R-:W-:Y:S01]  /*1720*/  FFMA.FTZ R85, R174, R214, R85 ;  /* 0x000000d6ae557223 */ /* 0x000fe20000010055 */
[----:B------:R-:W-:Y:S01]  /*1730*/  FMUL.FTZ R214, R229, R218 ;  /* 0x000000dae5d67220 */ /* 0x000fe20000410000 */
[----:B------:R-:W-:Y:S01]  /*1740*/  FMUL.FTZ R218, R109, R223 ;  /* 0x000000df6dda7220 */ /* 0x000fe20000410000 */
[----:B------:R-:W-:Y:S01]  /*1750*/  FFMA.FTZ R84, R173, R213, R84 ;  /* 0x000000d5ad547223 */ /* 0x000fe20000010054 */
[----:B------:R-:W-:Y:S01]  /*1760*/  FMUL.FTZ R213, R228, R217 ;  /* 0x000000d9e4d57220 */ /* 0x000fe20000410000 */
[----:B------:R-:W-:Y:S01]  /*1770*/  FMUL.FTZ R217, R108, R224 ;  /* 0x000000e06cd97220 */ /* 0x000fe20000410000 */
[----:B------:R-:W-:Y:S01]  /*1780*/  FMUL.FTZ R223, R114, R157 ;  /* 0x0000009d72df7220 */ /* 0x000fe20000410000 */
[----:B------:R-:W-:Y:S01]  /*1790*/  FMUL.FTZ R224, R115, R156 ;  /* 0x0000009c73e07220 */ /* 0x000fe20000410000 */
[----:B------:R0:W5:Y:S04]  /*17a0*/  LDL.LU R157, [R1+0x24] ;  /* 0x00002400019d7983 */ /* 0x0001680000300800 */
[----:B------:R0:W5:Y:S01]  /*17b0*/  LDL.LU R156, [R1+0x20] ;  /* 0x00002000019c7983 */ /* 0x0001620000300800 */
        /* <DEDUP_REMOVED lines=21> */
[----:B------:R-:W-:Y:S01]  /*1910*/  FMUL.FTZ R196, R251, R196 ;  /* 0x000000c4fbc47220 */ /* 0x000fe20000410000 */
[----:B------:R-:W-:Y:S01]  /*1920*/  FADD.FTZ R168, R195, R168 ;  /* 0x000000a8c3a87221 */ /* 0x000fe20000010000 */
[----:B------:R-:W-:Y:S01]  /*1930*/  FFMA.FTZ R169, R19, R195, R169 ;  /* 0x000000c313a97223 */ /* 0x000fe200000100a9 */
[----:B------:R-:W-:Y:S01]  /*1940*/  MOV R199, R24 ;  /* 0x0000001800c77202 */ /* 0x000fe20000000f00 */
[----:B------:R-:W-:Y:S01]  /*1950*/  FMUL.FTZ R22, R22, UR30 ;  /* 0x0000001e16167c20 */ /* 0x000fe20008410000 */
[----:B------:R-:W-:Y:S01]  /*1960*/  FADD.FTZ R40, R40, R197 ;  /* 0x000000c528287221 */ /* 0x000fe20000010000 */
[-C--:B------:R-:W-:Y:S01]  /*1970*/  FFMA.FTZ R92, R21, R197.reuse, R92 ;  /* 0x000000c5155c7223 */ /* 0x080fe2000001005c */
[----:B------:R-:W-:Y:S01]  /*1980*/  FMUL.FTZ R23, R200, UR30 ;  /* 0x0000001ec8177c20 */ /* 0x000fe20008410000 */
[----:B------:R-:W-:Y:S01]  /*1990*/  FMUL.FTZ R197, R244, R197 ;  /* 0x000000c5f4c57220 */ /* 0x000fe20000410000 */
[----:B------:R-:W-:Y:S01]  /*19a0*/  FADD.FTZ R168, R196, R168 ;  /* 0x000000a8c4a87221 */ /* 0x000fe20000010000 */
[----:B------:R-:W-:Y:S01]  /*19b0*/  FFMA.FTZ R169, R20, R196, R169 ;  /* 0x000000c414a97223 */ /* 0x000fe200000100a9 */
[----:B------:R-:W-:Y:S01]  /*19c0*/  MOV R200, R199 ;  /* 0x000000c700c87202 */ /* 0x000fe20000000f00 */
[----:B------:R-:W-:Y:S01]  /*19d0*/  FADD.FTZ R41, R41, R198 ;  /* 0x000000c629297221 */ /* 0x000fe20000010000 */
[----:B------:R-:W-:Y:S01]  /*19e0*/  MOV R199, R176 ;  /* 0x000000b000c77202 */ /* 0x000fe20000000f00 */
[-C--:B------:R-:W-:Y:S01]  /*19f0*/  FFMA.FTZ R93, R22, R198.reuse, R93 ;  /* 0x000000c6165d7223 */ /* 0x080fe2000001005d */
[----:B------:R-:W-:Y:S01]  /*1a00*/  FMUL.FTZ R198, R245, R198 ;  /* 0x000000c6f5c67220 */ /* 0x000fe20000410000 */
        /* <DEDUP_REMOVED lines=8> */
[----:B------:R-:W-:Y:S01]  /*1a90*/  MOV R201, R215 ;  /* 0x000000d700c97202 */ /* 0x000fe20000000f00 */
[----:B------:R-:W-:Y:S01]  /*1aa0*/  FADD.FTZ R43, R43, R200 ;  /* 0x000000c82b2b7221 */ /* 0x000fe20000010000 */
[-C--:B------:R-:W-:Y:S01]  /*1ab0*/  FFMA.FTZ R95, R24, R200.reuse, R95 ;  /* 0x000000c8185f7223 */ /* 0x080fe2000001005f */
[----:B------:R-:W-:Y:S01]  /*1ac0*/  FMUL.FTZ R200, R247, R200 ;  /* 0x000000c8f7c87220 */ /* 0x000fe20000410000 */
[----:B------:R-:W-:Y:S01]  /*1ad0*/  FADD.FTZ R168, R199, R168 ;  /* 0x000000a8c7a87221 */ /* 0x000fe20000010000 */
[----:B------:R-:W-:Y:S01]  /*1ae0*/  FFMA.FTZ R169, R23, R199, R169 ;  /* 0x000000c717a97223 */ /* 0x000fe200000100a9 */
[----:B------:R-:W-:Y:S01]  /*1af0*/  MOV R215, R26 ;  /* 0x0000001a00d77202 */ /* 0x000fe20000000f00 */
[----:B------:R-:W-:Y:S01]  /*1b00*/  FMUL.FTZ R26, R203, UR30 ;  /* 0x0000001ecb1a7c20 */ /* 0x000fe20008410000 */
[-C--:B------:R-:W-:Y:S01]  /*1b10*/  FFMA.FTZ R88, R25, R201.reuse, R88 ;  /* 0x000000c919587223 */ /* 0x080fe20000010058 */
[----:B------:R-:W-:Y:S01]  /*1b20*/  FADD.FTZ R44, R44, R201 ;  /* 0x000000c92c2c7221 */ /* 0x000fe20000010000 */
[----:B------:R-:W-:Y:S01]  /*1b30*/  FMUL.FTZ R201, R240, R201 ;  /* 0x000000c9f0c97220 */ /* 0x000fe20000410000 */
[----:B------:R-:W-:Y:S01]  /*1b40*/  FADD.FTZ R168, R200, R168 ;  /* 0x000000a8c8a87221 */ /* 0x000fe20000010000 */
[----:B------:R-:W-:Y:S01]  /*1b50*/  FFMA.FTZ R169, R24, R200, R169 ;  /* 0x000000c818a97223 */ /* 0x000fe200000100a9 */
[----:B------:R-:W-:Y:S01]  /*1b60*/  FADD.FTZ R33, R33, R219 ;  /* 0x000000db21217221 */ /* 0x000fe20000010000 */
[----:B------:R-:W-:Y:S01]  /*1b70*/  FFMA.FTZ R101, R6, R219, R101 ;  /* 0x000000db06657223 */ /* 0x000fe20000010065 */
[----:B------:R-:W-:Y:S01]  /*1b80*/  MOV R203, R180 ;  /* 0x000000b400cb7202 */ /* 0x000fe20000000f00 */
[-C--:B------:R-:W-:Y:S01]  /*1b90*/  FFMA.FTZ R89, R26, R202.reuse, R89 ;  /* 0x000000ca1a597223 */ /* 0x080fe20000010059 */
[----:B------:R-:W-:Y:S01]  /*1ba0*/  MOV R219, R27 ;  /* 0x0000001b00db7202 */ /* 0x000fe20000000f00 */
[----:B------:R-:W-:Y:S01]  /*1bb0*/  FMUL.FTZ R27, R204, UR30 ;  /* 0x0000001ecc1b7c20 */ /* 0x000fe20008410000 */
        /* <DEDUP_REMOVED lines=14> */
[----:B------:R-:W-:Y:S02]  /*1ca0*/  MOV R216, R178 ;  /* 0x000000b200d87202 */ /* 0x000fe40000000f00 */
[----:B------:R-:W-:Y:S01]  /*1cb0*/  FADD.FTZ R168, R205, R168 ;  /* 0x000000a8cda87221 */ /* 0x000fe20000010000 */
[----:B------:R-:W-:Y:S01]  /*1cc0*/  FFMA.FTZ R169, R173, R205, R169 ;  /* 0x000000cdada97223 */ /* 0x000fe200000100a9 */
[----:B------:R-:W-:Y:S01]  /*1cd0*/  FMUL.FTZ R178, R207, UR30 ;  /* 0x0000001ecfb27c20 */ /* 0x000fe20008410000 */
        /* <DEDUP_REMOVED lines=17> */
[C---:B------:R-:W-:Y:S01]  /*1df0*/  FFMA.FTZ R169, R177.reuse, R209, R169 ;  /* 0x000000d1b1a97223 */ /* 0x040fe200000100a9 */
[----:B------:R-:W-:Y:S01]  /*1e00*/  FFMA.FTZ R80, R177, R211, R80 ;  /* 0x000000d3b1507223 */ /* 0x000fe20000010050 */
[----:B------:R-:W-:Y:S01]  /*1e10*/  FADD.FTZ R52, R52, R211 ;  /* 0x000000d334347221 */ /* 0x000fe20000010000 */
[----:B------:R-:W-:Y:S01]  /*1e20*/  FMUL.FTZ R211, R234, R219 ;  /* 0x000000dbead37220 */ /* 0x000fe20000410000 */
[----:B------:R-:W-:Y:S01]  /*1e30*/  FADD.FTZ R168, R168, R210 ;  /* 0x000000d2a8a87221 */ /* 0x000fe20000010000 */
[----:B------:R-:W-:Y:S01]  /*1e40*/  FFMA.FTZ R169, R178, R210, R169 ;  /* 0x000000d2b2a97223 */ /* 0x000fe200000100a9 */
[----:B------:R-:W-:Y:S01]  /*1e50*/  FFMA.FTZ R91, R172, R212, R91 ;  /* 0x000000d4ac5b7223 */ /* 0x000fe2000001005b */
[----:B------:R-:W-:Y:S01]  /*1e60*/  FADD.FTZ R47, R47, R212 ;  /* 0x000000d42f2f7221 */ /* 0x000fe20000010000 */
[----:B------:R-:W-:Y:S01]  /*1e70*/  FMUL.FTZ R212, R235, R220 ;  /* 0x000000dcebd47220 */ /* 0x000fe20000410000 */
        /* <DEDUP_REMOVED lines=24> */
[----:B------:R-:W-:Y:S01]  /*2000*/  FMUL.FTZ R187, R187, UR30 ;  /* 0x0000001ebbbb7c20 */ /* 0x000fe20008410000 */
[----:B------:R-:W-:Y:S01]  /*2010*/  FMUL.FTZ R219, R110, R226 ;  /* 0x000000e26edb7220 */ /* 0x000fe20000410000 */
        /* <DEDUP_REMOVED lines=34> */
[----:B0-----:R-:W-:Y:S06]  /*2240*/  BRA `(.L_x_13989) ;  /* 0x0000000000747947 */ /* 0x001fec0003800000 */
.L_x_13988:
        /* <DEDUP_REMOVED lines=29> */
.L_x_13989:
        /* <DEDUP_REMOVED lines=32> */
.L_x_13991:
[----:B------:R-:W-:Y:S05]  /*2620*/  BSYNC.RECONVERGENT B0 ;  /* 0x0000000000007941 */ /* 0x000fea0003800200 */
.L_x_13990:
        /* <DEDUP_REMOVED lines=52> */
[----:B------:R-:W-:-:S04]  /*2970*/  F2FP.F16.F32.PACK_AB R168, RZ, R168 ;  /* 0x000000a8ffa8723e */ /* 0x000fc800000000ff */
[----:B------:R-:W-:-:S07]  /*2980*/  PRMT R160, R168, 0x7610, R160 ;  /* 0x00007610a8a07816 */ /* 0x000fce00000000a0 */
.L_x_13994:
        /* <DEDUP_REMOVED lines=10> */
.L_x_13995:
        /* <DEDUP_REMOVED lines=10> */
.L_x_13996:
        /* <DEDUP_REMOVED lines=10> */
.L_x_13997:
        /* <DEDUP_REMOVED lines=10> */
.L_x_13998:
        /* <DEDUP_REMOVED lines=10> */
.L_x_13999:
        /* <DEDUP_REMOVED lines=10> */
.L_x_14000:
        /* <DEDUP_REMOVED lines=9> */
[----:B------:R-:W-:Y:S01]  /*2de0*/  PRMT R163, R163, 0x5410, R168 ;  /* 0x00005410a3a37816 */ /* 0x000fe200000000a8 */
[----:B------:R-:W-:Y:S06]  /*2df0*/  BRA `(.L_x_14001) ;  /* 0x0000001000287947 */ /* 0x000fec0003800000 */
.L_x_13993:
        /* <DEDUP_REMOVED lines=51> */
.L_x_14002:
        /* <DEDUP_REMOVED lines=10> */
.L_x_14003:
        /* <DEDUP_REMOVED lines=10> */
.L_x_14004:
        /* <DEDUP_REMOVED lines=10> */
.L_x_14005:
        /* <DEDUP_REMOVED lines=10> */
.L_x_14006:
        /* <DEDUP_REMOVED lines=10> */
.L_x_14007:
        /* <DEDUP_REMOVED lines=10> */
.L_x_14008:
[----:B------:R-:W-:Y:S05]  /*34f0*/  BRA.U !UP3, `(.L_x_14001) ;  /* 0x000000090b687547 */ /* 0x000fea000b800000 */
[----:B------:R-:W-:-:S05]  /*3500*/  FMUL.FTZ R168, R167, UR26 ;  /* 0x0000001aa7a87c20 */ /* 0x000fca0008410000 */
[----:B------:R-:W-:-:S04]  /*3510*/  F2FP.F16.F32.PACK_AB R168, RZ, R168 ;  /* 0x000000a8ffa8723e */ /* 0x000fc800000000ff */
[----:B------:R-:W-:Y:S01]  /*3520*/  PRMT R163, R163, 0x5410, R168 ;  /* 0x00005410a3a37816 */ /* 0x000fe200000000a8 */
[----:B------:R-:W-:Y:S06]  /*3530*/  BRA `(.L_x_14001) ;  /* 0x0000000800587947 */ /* 0x000fec0003800000 */
.L_x_13992:
        /* <DEDUP_REMOVED lines=13> */
[----:B------:R-:W-:-:S04]  /*3610*/  @P2 F2FP.F16.F32.PACK_AB R168, RZ, R168 ;  /* 0x000000a8ffa8223e */ /* 0x000fc800000000ff */
        /* <DEDUP_REMOVED lines=50> */
[----:B0-----:R-:W-:-:S05]  /*3940*/  @P2 FMUL.FTZ R168, R169, UR9 ;  /* 0x00000009a9a82c20 */ /* 0x001fca0008410000 */
[----:B------:R-:W-:-:S04]  /*3950*/  @P2 F2FP.F16.F32.PACK_AB R168, RZ, R168 ;  /* 0x000000a8ffa8223e */ /* 0x000fc800000000ff */
        /* <DEDUP_REMOVED lines=8> */
[----:B------:R-:W-:-:S04]  /*39e0*/  F2FP.F16.F32.PACK_AB R168, RZ, R168 ;  /* 0x000000a8ffa8723e */ /* 0x000fc800000000ff */
[----:B------:R-:W-:Y:S01]  /*39f0*/  PRMT R163, R163, 0x5410, R168 ;  /* 0x00005410a3a37816 */ /* 0x000fe200000000a8 */
[----:B------:R-:W-:Y:S06]  /*3a00*/  BRA `(.L_x_14001) ;  /* 0x0000000400247947 */ /* 0x000fec0003800000 */
.L_x_14009:
[----:B------:R-:W-:Y:S01]  /*3a10*/  PLOP3.LUT P1, PT, PT, PT, UP2, 0x80, 0x8 ;  /* 0x000000000008781c */ /* 0x000fe20003f2f028 */
[----:B------:R-:W0:Y:S01]  /*3a20*/  @UP3 LDCU UR9, c[0x0][0x40c] ;  /* 0x00008180ff0937ac */ /* 0x000e220008000800 */
[----:B-----5:R-:W-:Y:S02]  /*3a30*/  MOV R157, UR32 ;  /* 0x00000020009d7c02 */ /* 0x020fe40008000f00 */
[----:B------:R-:W-:Y:S01]  /*3a40*/  MOV R164, UR32 ;  /* 0x0000002000a47c02 */ /* 0x000fe20008000f00 */
[----:B------:R-:W1:Y:S01]  /*3a50*/  @UP3 LDCU UR11, c[0x0][0x40c] ;  /* 0x00008180ff0b37ac */ /* 0x000e620008000800 */
[----:B------:R-:W-:Y:S01]  /*3a60*/  MOV R166, UR32 ;  /* 0x0000002000a67c02 */ /* 0x000fe20008000f00 */
[----:B------:R-:W3:Y:S06]  /*3a70*/  @UP3 LDCU UR10, c[0x0][0x40c] ;  /* 0x00008180ff0a37ac */ /* 0x000eec0008000800 */
[----:B------:R-:W-:Y:S01]  /*3a80*/  @P1 FFMA.FTZ R156, R0, R157, UR17 ;  /* 0x00000011009c1e23 */ /* 0x000fe2000801009d */
        /* <DEDUP_REMOVED lines=11> */
[----:B------:R-:W-:-:S03]  /*3b40*/  @P1 FFMA.FTZ R157, R2, R157, UR17 ;  /* 0x00000011029d1e23 */ /* 0x000fc6000801009d */
[----:B------:R-:W-:Y:S01]  /*3b50*/  @P2 F2FP.F16.F32.PACK_AB R164, RZ, R164 ;  /* 0x000000a4ffa4223e */ /* 0x000fe200000000ff */
[----:B------:R-:W-:Y:S01]  /*3b60*/  @P1 FADD.FTZ R158, R10, -R157 ;  /* 0x8000009d0a9e1221 */ /* 0x000fe20000010000 */
[----:B------:R-:W-:Y:S02]  /*3b70*/  MOV R157, R117 ;  /* 0x00000075009d7202 */ /* 0x000fe40000000f00 */
        /* <DEDUP_REMOVED lines=10> */
[----:B------:R-:W-:Y:S02]  /*3c20*/  @P2 F2FP.F16.F32.PACK_AB R165, RZ, R165 ;  /* 0x000000a5ffa5223e */ /* 0x000fe400000000ff */
[----:B------:R-:W-:Y:S01]  /*3c30*/  @P2 F2FP.F16.F32.PACK_AB R164, RZ, R164 ;  /* 0x000000a4ffa4223e */ /* 0x000fe200000000ff */
[----:B------:R-:W-:Y:S01]  /*3c40*/  @P1 FADD.FTZ R166, R13, -R166 ;  /* 0x800000a60da61221 */ /* 0x000fe20000010000 */
[----:B------:R-:W-:Y:S01]  /*3c50*/  @P2 PRMT R161, R165, 0x7610, R161 ;  /* 0x00007610a5a12816 */ /* 0x000fe200000000a1 */
[----:B----4-:R-:W-:Y:S01]  /*3c60*/  @P2 FMUL.FTZ R165, R159, UR16 ;  /* 0x000000109fa52c20 */ /* 0x010fe20008410000 */
[----:B------:R-:W-:Y:S02]  /*3c70*/  @P2 PRMT R160, R160, 0x5410, R164 ;  /* 0x00005410a0a02816 */ /* 0x000fe400000000a4 */
[----:B------:R-:W-:Y:S01]  /*3c80*/  MOV R164, R120 ;  /* 0x0000007800a47202 */ /* 0x000fe20000000f00 */
[----:B------:R-:W-:Y:S01]  /*3c90*/  @P1 FFMA.FTZ R164, R166, UR30, R120 ;  /* 0x0000001ea6a41c23 */ /* 0x000fe20008010078 */
[----:B------:R-:W-:-:S04]  /*3ca0*/  @P2 F2FP.F16.F32.PACK_AB R165, RZ, R165 ;  /* 0x000000a5ffa5223e */ /* 0x000fc800000000ff */
[----:B------:R-:W-:Y:S01]  /*3cb0*/  @P2 PRMT R161, R161, 0x5410, R165 ;  /* 0x00005410a1a12816 */ /* 0x000fe200000000a5 */
[----:B0-----:R-:W-:Y:S01]  /*3cc0*/  @P2 FMUL.FTZ R165, R164, UR9 ;  /* 0x00000009a4a52c20 */ /* 0x001fe20008410000 */
[----:B------:R-:W0:Y:S04]  /*3cd0*/  @UP3 LDCU UR9, c[0x0][0x40c] ;  /* 0x00008180ff0937ac */ /* 0x000e280008000800 */
[----:B------:R-:W-:-:S04]  /*3ce0*/  @P2 F2FP.F16.F32.PACK_AB R165, RZ, R165 ;  /* 0x000000a5ffa5223e */ /* 0x000fc800000000ff */
        /* <DEDUP_REMOVED lines=24> */
[----:B0-----:R-:W-:-:S05]  /*3e70*/  @P2 FMUL.FTZ R168, R167, UR9 ;  /* 0x00000009a7a82c20 */ /* 0x001fca0008410000 */
[----:B------:R-:W-:-:S04]  /*3e80*/  @P2 F2FP.F16.F32.PACK_AB R168, RZ, R168 ;  /* 0x000000a8ffa8223e */ /* 0x000fc800000000ff */
[----:B------:R-:W-:-:S07]  /*3e90*/  @P2 PRMT R163, R163, 0x5410, R168 ;  /* 0x00005410a3a32816 */ /* 0x000fce00000000a8 */
.L_x_14001:
        /* <DEDUP_REMOVED lines=32> */
[----:B------:R-:W-:Y:S01]  /*40a0*/  @P2 F2FP.F16.F32.PACK_AB R164, RZ, R164 ;  /* 0x000000a4ffa4223e */ /* 0x000fe200000000ff */
        /* <DEDUP_REMOVED lines=12> */
[----:B------:R-:W-:Y:S02]  /*4170*/  @P2 F2FP.F16.F32.PACK_AB R165, RZ, R165 ;  /* 0x000000a5ffa5223e */ /* 0x000fe400000000ff */
[----:B------:R-:W-:Y:S01]  /*4180*/  @P2 F2FP.F16.F32.PACK_AB R164, RZ, R164 ;  /* 0x000000a4ffa4223e */ /* 0x000fe200000000ff */
[----:B------:R-:W-:Y:S01]  /*4190*/  @P3 FADD.FTZ R166, R197, -R166 ;  /* 0x800000a6c5a63221 */ /* 0x000fe20000010000 */
[----:B------:R-:W-:Y:S01]  /*41a0*/  @P2 PRMT R161, R165, 0x7610, R161 ;  /* 0x00007610a5a12816 */ /* 0x000fe200000000a1 */
[----:B-----5:R-:W-:Y:S01]  /*41b0*/  @P2 FMUL.FTZ R165, R159, UR16 ;  /* 0x000000109fa52c20 */ /* 0x020fe20008410000 */
[----:B------:R-:W-:Y:S02]  /*41c0*/  @P2 PRMT R160, R160, 0x5410, R164 ;  /* 0x00005410a0a02816 */ /* 0x000fe400000000a4 */
[----:B------:R-:W-:Y:S01]  /*41d0*/  MOV R164, R128 ;  /* 0x0000008000a47202 */ /* 0x000fe20000000f00 */
[----:B------:R-:W-:Y:S01]  /*41e0*/  @P3 FFMA.FTZ R164, R166, UR30, R128 ;  /* 0x0000001ea6a43c23 */ /* 0x000fe20008010080 */
[----:B------:R-:W-:-:S04]  /*41f0*/  @P2 F2FP.F16.F32.PACK_AB R165, RZ, R165 ;  /* 0x000000a5ffa5223e */ /* 0x000fc800000000ff */
[----:B------:R-:W-:Y:S01]  /*4200*/  @P2 PRMT R161, R161, 0x5410, R165 ;  /* 0x00005410a1a12816 */ /* 0x000fe200000000a5 */
[----:B-1----:R-:W-:Y:S01]  /*4210*/  @P2 FMUL.FTZ R165, R164, UR9 ;  /* 0x00000009a4a52c20 */ /* 0x002fe20008410000 */
        /* <DEDUP_REMOVED lines=27> */
[----:B------:R-:W-:-:S04]  /*43d0*/  F2FP.F16.F32.PACK_AB R168, RZ, R168 ;  /* 0x000000a8ffa8723e */ /* 0x000fc800000000ff */
[----:B------:R-:W-:Y:S01]  /*43e0*/  PRMT R163, R163, 0x5410, R168 ;  /* 0x00005410a3a37816 */ /* 0x000fe200000000a8 */
[----:B------:R-:W-:Y:S06]  /*43f0*/  BRA `(.L_x_14012) ;  /* 0x00000010003c7947 */ /* 0x000fec0003800000 */
.L_x_14011:
        /* <DEDUP_REMOVED lines=74> */
.L_x_14010:
        /* <DEDUP_REMOVED lines=52> */
.L_x_14014:
        /* <DEDUP_REMOVED lines=10> */
.L_x_14015:
        /* <DEDUP_REMOVED lines=10> */
.L_x_14016:
        /* <DEDUP_REMOVED lines=10> */
.L_x_14017:
        /* <DEDUP_REMOVED lines=10> */
.L_x_14018:
        /* <DEDUP_REMOVED lines=10> */
.L_x_14019:
        /* <DEDUP_REMOVED lines=10> */
.L_x_14020:
[----:B------:R-:W-:Y:S05]  /*4fa0*/  BRA.U !UP3, `(.L_x_14012) ;  /* 0x000000050b507547 */ /* 0x000fea000b800000 */
[----:B0-----:R-:W-:-:S05]  /*4fb0*/  FMUL.FTZ R168, R167, UR26 ;  /* 0x0000001aa7a87c20 */ /* 0x001fca0008410000 */
[----:B------:R-:W-:-:S04]  /*4fc0*/  F2FP.F16.F32.PACK_AB R168, RZ, R168 ;  /* 0x000000a8ffa8723e */ /* 0x000fc800000000ff */
[----:B------:R-:W-:Y:S01]  /*4fd0*/  PRMT R163, R163, 0x5410, R168 ;  /* 0x00005410a3a37816 */ /* 0x000fe200000000a8 */
[----:B------:R-:W-:Y:S06]  /*4fe0*/  BRA `(.L_x_14012) ;  /* 0x0000000400407947 */ /* 0x000fec0003800000 */
.L_x_14013:
        /* <DEDUP_REMOVED lines=10> */
.L_x_14021:
        /* <DEDUP_REMOVED lines=10> */
.L_x_14022:
        /* <DEDUP_REMOVED lines=10> */
.L_x_14023:
        /* <DEDUP_REMOVED lines=10> */
.L_x_14024:
        /* <DEDUP_REMOVED lines=10> */
.L_x_14025:
        /* <DEDUP_REMOVED lines=10> */
.L_x_14026:
        /* <DEDUP_REMOVED lines=10> */
.L_x_14027:
        /* <DEDUP_REMOVED lines=10> */
.L_x_14012:
        /* <DEDUP_REMOVED lines=86> */
.L_x_14029:
        /* <DEDUP_REMOVED lines=74> */
.L_x_14028:
        /* <DEDUP_REMOVED lines=52> */
.L_x_14032:
        /* <DEDUP_REMOVED lines=10> */
.L_x_14033:
        /* <DEDUP_REMOVED lines=10> */
.L_x_14034:
        /* <DEDUP_REMOVED lines=10> */
.L_x_14035:
        /* <DEDUP_REMOVED lines=10> */
.L_x_14036:
        /* <DEDUP_REMOVED lines=10> */
.L_x_14037:
        /* <DEDUP_REMOVED lines=10> */
.L_x_14038:
[----:B------:R-:W-:Y:S05]  /*65f0*/  BRA.U !UP3, `(.L_x_14030) ;  /* 0x000000050b507547 */ /* 0x000fea000b800000 */
[----:B0-----:R-:W-:-:S05]  /*6600*/  FMUL.FTZ R168, R167, UR26 ;  /* 0x0000001aa7a87c20 */ /* 0x001fca0008410000 */
[----:B------:R-:W-:-:S04]  /*6610*/  F2FP.F16.F32.PACK_AB R168, RZ, R168 ;  /* 0x000000a8ffa8723e */ /* 0x000fc800000000ff */
[----:B------:R-:W-:Y:S01]  /*6620*/  PRMT R163, R163, 0x5410, R168 ;  /* 0x00005410a3a37816 */ /* 0x000fe200000000a8 */
[----:B------:R-:W-:Y:S06]  /*6630*/  BRA `(.L_x_14030) ;  /* 0x0000000400407947 */ /* 0x000fec0003800000 */
.L_x_14031:
        /* <DEDUP_REMOVED lines=10> */
.L_x_14039:
        /* <DEDUP_REMOVED lines=10> */
.L_x_14040:
        /* <DEDUP_REMOVED lines=10> */
.L_x_14041:
        /* <DEDUP_REMOVED lines=10> */
.L_x_14042:
        /* <DEDUP_REMOVED lines=10> */
.L_x_14043:
        /* <DEDUP_REMOVED lines=10> */
.L_x_14044:
        /* <DEDUP_REMOVED lines=10> */
.L_x_14045:
        /* <DEDUP_REMOVED lines=10> */
.L_x_14030:
        /* <DEDUP_REMOVED lines=86> */
.L_x_14047:
        /* <DEDUP_REMOVED lines=74> */
.L_x_14046:
        /* <DEDUP_REMOVED lines=52> */
.L_x_14050:
        /* <DEDUP_REMOVED lines=10> */
.L_x_14051:
        /* <DEDUP_REMOVED lines=10> */
.L_x_14052:
        /* <DEDUP_REMOVED lines=10> */
.L_x_14053:
        /* <DEDUP_REMOVED lines=10> */
.L_x_14054:
        /* <DEDUP_REMOVED lines=10> */
.L_x_14055:
        /* <DEDUP_REMOVED lines=10> */
.L_x_14056:
[----:B------:R-:W-:Y:S05]  /*7c40*/  BRA.U !UP3, `(.L_x_14048) ;  /* 0x000000050b507547 */ /* 0x000fea000b800000 */
[----:B0-----:R-:W-:-:S05]  /*7c50*/  FMUL.FTZ R168, R167, UR26 ;  /* 0x0000001aa7a87c20 */ /* 0x001fca0008410000 */
[----:B------:R-:W-:-:S04]  /*7c60*/  F2FP.F16.F32.PACK_AB R168, RZ, R168 ;  /* 0x000000a8ffa8723e */ /* 0x000fc800000000ff */
[----:B------:R-:W-:Y:S01]  /*7c70*/  PRMT R163, R163, 0x5410, R168 ;  /* 0x00005410a3a37816 */ /* 0x000fe200000000a8 */
[----:B------:R-:W-:Y:S06]  /*7c80*/  BRA `(.L_x_14048) ;  /* 0x0000000400407947 */ /* 0x000fec0003800000 */
.L_x_14049:
        /* <DEDUP_REMOVED lines=10> */
.L_x_14057:
        /* <DEDUP_REMOVED lines=10> */
.L_x_14058:
        /* <DEDUP_REMOVED lines=10> */
.L_x_14059:
        /* <DEDUP_REMOVED lines=10> */
.L_x_14060:
        /* <DEDUP_REMOVED lines=10> */
.L_x_14061:
        /* <DEDUP_REMOVED lines=10> */
.L_x_14062:
        /* <DEDUP_REMOVED lines=10> */
.L_x_14063:
        /* <DEDUP_REMOVED lines=10> */
.L_x_14048:
        /* <DEDUP_REMOVED lines=86> */
.L_x_14065:
        /* <DEDUP_REMOVED lines=74> */
.L_x_14064:
        /* <DEDUP_REMOVED lines=19> */
[----:B0-----:R-:W-:-:S07]  /*8cc0*/  PRMT R160, R156, 0x7610, R160 ;  /* 0x000076109ca07816 */ /* 0x001fce00000000a0 */
.L_x_14068:
        /* <DEDUP_REMOVED lines=10> */
.L_x_14069:
        /* <DEDUP_REMOVED lines=10> */
.L_x_14070:
        /* <DEDUP_REMOVED lines=10> */
.L_x_14071:
        /* <DEDUP_REMOVED lines=10> */
.L_x_14072:
        /* <DEDUP_REMOVED lines=10> */
.L_x_14073:
        /* <DEDUP_REMOVED lines=10> */
.L_x_14074:
        /* <DEDUP_REMOVED lines=34> */
[----:B------:R-:W-:-:S04]  /*92b0*/  F2FP.F16.F32.PACK_AB R168, RZ, R168 ;  /* 0x000000a8ffa8723e */ /* 0x000fc800000000ff */
[----:B------:R-:W-:Y:S01]  /*92c0*/  PRMT R163, R163, 0x5410, R168 ;  /* 0x00005410a3a37816 */ /* 0x000fe200000000a8 */
[----:B------:R-:W-:Y:S06]  /*92d0*/  BRA `(.L_x_14066) ;  /* 0x0000000400407947 */ /* 0x000fec0003800000 */
.L_x_14067:
        /* <DEDUP_REMOVED lines=10> */
.L_x_14075:
        /* <DEDUP_REMOVED lines=10> */
.L_x_14076:
        /* <DEDUP_REMOVED lines=10> */
.L_x_14077:
        /* <DEDUP_REMOVED lines=10> */
.L_x_14078:
        /* <DEDUP_REMOVED lines=10> */
.L_x_14079:
        /* <DEDUP_REMOVED lines=10> */
.L_x_14080:
        /* <DEDUP_REMOVED lines=10> */
.L_x_14081:
        /* <DEDUP_REMOVED lines=8> */
[----:B------:R-:W-:-:S04]  /*97c0*/  @P2 F2FP.F16.F32.PACK_AB R168, RZ, R168 ;  /* 0x000000a8ffa8223e */ /* 0x000fc800000000ff */
[----:B------:R-:W-:-:S07]  /*97d0*/  @P2 PRMT R163, R163, 0x5410, R168 ;  /* 0x00005410a3a32816 */ /* 0x000fce00000000a8 */
.L_x_14066:
        /* <DEDUP_REMOVED lines=14> */
.L_x_13987:
        /* <DEDUP_REMOVED lines=29> */
.L_x_14083:
        /* <DEDUP_REMOVED lines=15> */
.L_x_19417:


//--------------------- .text._ZN10layer_norm13ln_bwd_kernelINS_13Kernel_traitsIf6__halffS2_fjLj5120ELj1ELj1ELj4ELj16ENS_18Kernel_traits_baseILj5120EfS2_fS2_fjLj128EEEEELb0ELb1ELb0ELb0EEEvNS_9BwdParamsE --------------------------
	.section	.text._ZN10layer_norm13ln_bwd_kernelINS_13Kernel_traitsIf6__halffS2_fjLj5120ELj1ELj1ELj4ELj16ENS_18Kernel_traits_baseILj5120EfS2_fS2_fjLj128EEEEELb0ELb1ELb0ELb0EEEvNS_9BwdParamsE,"ax",@progbits
	.align	128
        .global         _ZN10layer_norm13ln_bwd_kernelINS_13Kernel_traitsIf6__halffS2_fjLj5120ELj1ELj1ELj4ELj16ENS_18Kernel_traits_baseILj5120EfS2_fS2_fjLj128EEEEELb0ELb1ELb0ELb0EEEvNS_9BwdParamsE
        .type           _ZN10layer_norm13ln_bwd_kernelINS_13Kernel_traitsIf6__halffS2_fjLj5120ELj1ELj1ELj4ELj16ENS_18Kernel_traits_baseILj5120EfS2_fS2_fjLj128EEEEELb0ELb1ELb0ELb0EEEvNS_9BwdParamsE,@function
        .size           _ZN10layer_norm13ln_bwd_kernelINS_13Kernel_traitsIf6__halffS2_fjLj5120ELj1ELj1ELj4ELj16ENS_18Kernel_traits_baseILj5120EfS2_fS2_fjLj128EEEEELb0ELb1ELb0ELb0EEEvNS_9BwdParamsE,(.L_x_19418 - _ZN10layer_norm13ln_bwd_kernelINS_13Kernel_traitsIf6__halffS2_fjLj5120ELj1ELj1ELj4ELj16ENS_18Kernel_traits_baseILj5120EfS2_fS2_fjLj128EEEEELb0ELb1ELb0ELb0EEEvNS_9BwdParamsE)
        .other          _ZN10layer_norm13ln_bwd_kernelINS_13Kernel_traitsIf6__halffS2_fjLj5120ELj1ELj1ELj4ELj16ENS_18Kernel_traits_baseILj5120EfS2_fS2_fjLj128EEEEELb0ELb1ELb0ELb0EEEvNS_9BwdParamsE,@"STO_CUDA_ENTRY STV_DEFAULT"
_ZN10layer_norm13ln_bwd_kernelINS_13Kernel_traitsIf6__halffS2_fjLj5120ELj1ELj1ELj4ELj16ENS_18Kernel_traits_baseILj5120EfS2_fS2_fjLj128EEEEELb0ELb1ELb0ELb0EEEvNS_9BwdParamsE:
.text._ZN10layer_norm13ln_bwd_kernelINS_13Kernel_traitsIf6__halffS2_fjLj5120ELj1ELj1ELj4ELj16ENS_18Kernel_traits_baseILj5120EfS2_fS2_fjLj128EEEEELb0ELb1ELb0ELb0EEEvNS_9BwdParamsE:
        /* <DEDUP_REMOVED lines=280> */
.L_x_14127:
[----:B------:R-:W1:Y:S01]  /*1180*/  @UP0 LDCU.64 UR4, c[0x0][0x3e0] ;  /* 0x00007c00ff0407ac */ /* 0x000e620008000a00 */
[----:B------:R-:W2:Y:S01]  /*1190*/  LDL R188, [R1+0x20] ;  /* 0x0000200001bc7983 */ /* 0x000ea20000100800 */
[----:B0-----:R-:W-:Y:S02]  /*11a0*/  UIMAD.WIDE UR10, UR7, 0x4, UR12 ;  /* 0x00000004070a78a5 */ /* 0x001fe4000f8e020c */
[----:B------:R-:W-:-:S04]  /*11b0*/  UIMAD.WIDE UR16, UR7, 0x4, UR14 ;  /* 0x00000004071078a5 */ /* 0x000fc8000f8e020e */
[----:B------:R-:W-:Y:S02]  /*11c0*/  MOV R184, UR10 ;  /* 0x0000000a00b87c02 */ /* 0x000fe40008000f00 */
[----:B------:R-:W-:Y:S02]  /*11d0*/  MOV R185, UR11 ;  /* 0x0000000b00b97c02 */ /* 0x000fe40008000f00 */
[----:B------:R-:W-:-:S03]  /*11e0*/  PLOP3.LUT P0, PT, PT, PT, UP0, 0x80, 0x8 ;  /* 0x000000000008781c */ /* 0x000fc60003f0f008 */
[----:B-----5:R0:W3:Y:S01]  /*11f0*/  LDG.E R0, desc[UR18][R184.64] ;  /* 0x00000012b8007981 */ /* 0x0200e2000c1e1900 */
        /* <DEDUP_REMOVED lines=31> */
[----:B------:R-:W-:Y:S06]  /*13f0*/  @!P5 BRA `(.L_x_14086) ;  /* 0x0000000400fcd947 */ /* 0x000fec0003800000 */
[----:B------:R-:W0:Y:S01]  /*1400*/  LDC.64 R192, c[0x0][0x3a8] ;  /* 0x0000ea00ffc07b82 */ /* 0x000e220000000a00 */
[----:B------:R1:W-:Y:S07]  /*1410*/  STL [R1+0x188], R6 ;  /* 0x0001880601007387 */ /* 0x0003ee0000100800 */
[----:B------:R-:W2:Y:S01]  /*1420*/  LDC.64 R188, c[0x0][0x428] ;  /* 0x00010a00ffbc7b82 */ /* 0x000ea20000000a00 */
[----:B-1----:R-:W3:Y:S04]  /*1430*/  LDL.LU R6, [R1+0x24] ;  /* 0x0000240001067983 */ /* 0x002ee80000300800 */
[----:B------:R1:W-:Y:S01]  /*1440*/  STL [R1+0x184], R5 ;  /* 0x0001840501007387 */ /* 0x0003e20000100800 */
[----:B0-----:R-:W-:-:S03]  /*1450*/  IMAD.WIDE.U32 R192, R0, 0x20, R192 ;  /* 0x0000002000c07825 */ /* 0x001fc600078e00c0 */
[----:B-1----:R-:W4:Y:S04]  /*1460*/  LDL.LU R5, [R1+0xc4] ;  /* 0x0000c40001057983 */ /* 0x002f280000300800 */
[----:B------:R-:W3:Y:S01]  /*1470*/  LDG.E.128 R184, desc[UR18][R192.64] ;  /* 0x00000012c0b87981 */ /* 0x000ee2000c1e1d00 */
[----:B--2---:R-:W-:-:S03]  /*1480*/  IMAD.WIDE.U32 R188, R0, 0x10, R188 ;  /* 0x0000001000bc7825 */ /* 0x004fc600078e00bc */
[----:B------:R-:W2:Y:S01]  /*1490*/  LDL R221, [R1+0x168] ;  /* 0x0001680001dd7983 */ /* 0x000ea20000100800 */
[----:B------:R-:W-:-:S03]  /*14a0*/  ISETP.NE.U32.AND P0, PT, RZ, UR22, PT ;  /* 0x00000016ff007c0c */ /* 0x000fc6000bf05070 */
[----:B------:R0:W-:Y:S04]  /*14b0*/  STL [R1+0x180], R4 ;  /* 0x0001800401007387 */ /* 0x0001e80000100800 */
[----:B------:R-:W4:Y:S04]  /*14c0*/  LDG.E.128 R188, desc[UR18][R188.64] ;  /* 0x00000012bcbc7981 */ /* 0x000f28000c1e1d00 */
[----:B------:R-:W2:Y:S01]  /*14d0*/  LDG.E.128 R192, desc[UR18][R192.64+0x10] ;  /* 0x00001012c0c07981 */ /* 0x000ea2000c1e1d00 */
[----:B------:R-:W-:-:S03]  /*14e0*/  ISETP.NE.AND.EX P0, PT, RZ, UR23, PT, P0 ;  /* 0x00000017ff007c0c */ /* 0x000fc6000bf05300 */
[----:B0-----:R-:W2:Y:S04]  /*14f0*/  LDL.LU R4, [R1+0x28] ;  /* 0x0000280001047983 */ /* 0x001ea80000300800 */
[----:B------:R0:W-:Y:S06]  /*1500*/  STL [R1+0x17c], R3 ;  /* 0x00017c0301007387 */ /* 0x0001ec0000100800 */
[----:B------:R-:W1:Y:S01]  /*1510*/  @P0 LDC.64 R210, c[0x0][0x438] ;  /* 0x00010e00ffd20b82 */ /* 0x000e620000000a00 */
[----:B0-----:R-:W2:Y:S04]  /*1520*/  LDL.LU R3, [R1+0xc8] ;  /* 0x0000c80001037983 */ /* 0x001ea80000300800 */
[----:B------:R-:W2:Y:S04]  /*1530*/  LDL R212, [R1+0x170] ;  /* 0x0001700001d47983 */ /* 0x000ea80000100800 */
[----:B------:R0:W-:Y:S04]  /*1540*/  STL [R1+0x178], R2 ;  /* 0x0001780201007387 */ /* 0x0001e80000100800 */
[----:B0-----:R-:W2:Y:S01]  /*1550*/  LDL R2, [R1+0x16c] ;  /* 0x00016c0001027983 */ /* 0x001ea20000100800 */
[----:B-1----:R-:W-:-:S05]  /*1560*/  @P0 IMAD.WIDE.U32 R210, R0, 0x20, R210 ;  /* 0x0000002000d20825 */ /* 0x002fca00078e00d2 */
        /* <DEDUP_REMOVED lines=8> */
[----:B----4-:R-:W-:-:S02]  /*15f0*/  HADD2.F32 R209, -RZ, R188.H0_H0 ;  /* 0x200000bcffd17230 */ /* 0x010fc40000004100 */
[--C-:B------:R-:W-:Y:S02]  /*1600*/  HADD2.F32 R186, -RZ, R189.reuse.H0_H0 ;  /* 0x200000bdffba7230 */ /* 0x100fe40000004100 */
[----:B------:R-:W-:Y:S02]  /*1610*/  HADD2.F32 R184, -RZ, R189.H1_H1 ;  /* 0x300000bdffb87230 */ /* 0x000fe40000004100 */
[----:B--2---:R-:W-:Y:S01]  /*1620*/  FADD.FTZ R189, R193, -UR16 ;  /* 0x80000010c1bd7e21 */ /* 0x004fe20008010000 */
[--C-:B------:R-:W-:Y:S01]  /*1630*/  HADD2.F32 R214, -RZ, R190.reuse.H0_H0 ;  /* 0x200000beffd67230 */ /* 0x100fe20000004100 */
[----:B------:R-:W2:Y:S01]  /*1640*/  LDL R193, [R1+0x174] ;  /* 0x0001740001c17983 */ /* 0x000ea20000100800 */
[----:B------:R-:W-:Y:S02]  /*1650*/  HADD2.F32 R215, -RZ, R190.H1_H1 ;  /* 0x300000beffd77230 */ /* 0x000fe40000004100 */
[----:B------:R-:W-:Y:S01]  /*1660*/  FADD.FTZ R190, R192, -UR16 ;  /* 0x80000010c0be7e21 */ /* 0x000fe20008010000 */
[----:B------:R-:W-:Y:S01]  /*1670*/  FADD.FTZ R187, R194, -UR16 ;  /* 0x80000010c2bb7e21 */ /* 0x000fe20008010000 */
[----:B------:R-:W3:Y:S01]  /*1680*/  LDL R192, [R1+0x158] ;  /* 0x0001580001c07983 */ /* 0x000ee20000100800 */
[----:B------:R-:W-:Y:S01]  /*1690*/  FADD.FTZ R6, R6, R209 ;  /* 0x000000d106067221 */ /* 0x000fe20000010000 */
[----:B------:R-:W-:Y:S01]  /*16a0*/  FADD.FTZ R185, R195, -UR16 ;  /* 0x80000010c3b97e21 */ /* 0x000fe20008010000 */
[----:B------:R-:W-:Y:S01]  /*16b0*/  FFMA.FTZ R5, R198, R209, R5 ;  /* 0x000000d1c6057223 */ /* 0x000fe20000010005 */
[----:B------:R-:W4:Y:S01]  /*16c0*/  LDL.LU R194, [R1+0xd0] ;  /* 0x0000d00001c27983 */ /* 0x000f220000300800 */
[----:B------:R-:W-:-:S03]  /*16d0*/  FMUL.FTZ R217, R211, UR11 ;  /* 0x0000000bd3d97c20 */ /* 0x000fc60008410000 */
[----:B------:R-:W2:Y:S04]  /*16e0*/  LDL.LU R195, [R1+0x30] ;  /* 0x0000300001c37983 */ /* 0x000ea80000300800 */
[----:B------:R-:W3:Y:S04]  /*16f0*/  LDL.LU R210, [R1+0xcc] ;  /* 0x0000cc0001d27983 */ /* 0x000ee80000300800 */
[----:B------:R-:W4:Y:S01]  /*1700*/  LDL.LU R211, [R1+0xb4] ;  /* 0x0000b40001d37983 */ /* 0x000f220000300800 */
[----:B------:R-:W-:-:S03]  /*1710*/  FMUL.FTZ R221, R221, R209 ;  /* 0x000000d1dddd7220 */ /* 0x000fc60000410000 */
[----:B------:R0:W-:Y:S04]  /*1720*/  STL [R1+0x24], R6 ;  /* 0x0000240601007387 */ /* 0x0001e80000100800 */
[----:B0-----:R0:W5:Y:S04]  /*1730*/  LDL.LU R6, [R1+0x188] ;  /* 0x0001880001067983 */ /* 0x0011680000300800 */
[----:B------:R1:W-:Y:S04]  /*1740*/  STL [R1+0xc4], R5 ;  /* 0x0000c40501007387 */ /* 0x0003e80000100800 */
[----:B-1----:R0:W5:Y:S04]  /*1750*/  LDL.LU R5, [R1+0x184] ;  /* 0x0001840001057983 */ /* 0x0021680000300800 */
[----:B------:R-:W4:Y:S01]  /*1760*/  LDL.LU R209, [R1+0x2c] ;  /* 0x00002c0001d17983 */ /* 0x000f220000300800 */
[----:B------:R-:W-:-:S05]  /*1770*/  HADD2.F32 R188, -RZ, R188.H1_H1 ;  /* 0x300000bcffbc7230 */ /* 0x000fca0000004100 */
[----:B------:R-:W-:Y:S01]  /*1780*/  FADD.FTZ R4, R4, R188 ;  /* 0x000000bc04047221 */ /* 0x000fe20000010000 */
[----:B------:R-:W-:-:S04]  /*1790*/  FFMA.FTZ R3, R218, R188, R3 ;  /* 0x000000bcda037223 */ /* 0x000fc80000010003 */
[----:B------:R1:W-:Y:S01]  /*17a0*/  STL [R1+0x28], R4 ;  /* 0x0000280401007387 */ /* 0x0003e20000100800 */
[----:B------:R-:W-:Y:S01]  /*17b0*/  FMUL.FTZ R2, R2, R188 ;  /* 0x000000bc02027220 */ /* 0x000fe20000410000 */
[----:B------:R-:W-:Y:S02]  /*17c0*/  FMUL.FTZ R213, R213, UR11 ;  /* 0x0000000bd5d57c20 */ /* 0x000fe40008410000 */
[----:B-1----:R0:W5:Y:S04]  /*17d0*/  LDL.LU R4, [R1+0x180] ;  /* 0x0001800001047983 */ /* 0x0021680000300800 */
[----:B------:R1:W-:Y:S04]  /*17e0*/  STL [R1+0xc8], R3 ;  /* 0x0000c80301007387 */ /* 0x0003e80000100800 */
[----:B-1----:R0:W5:Y:S01]  /*17f0*/  LDL.LU R3, [R1+0x17c] ;  /* 0x00017c0001037983 */ /* 0x0021620000300800 */
[----:B---3--:R-:W-:Y:S01]  /*1800*/  FFMA.FTZ R210, R217, R186, R210 ;  /* 0x000000bad9d27223 */ /* 0x008fe200000100d2 */
[----:B--2---:R-:W-:-:S04]  /*1810*/  FADD.FTZ R195, R195, R184 ;  /* 0x000000b8c3c37221 */ /* 0x004fc80000010000 */
[----:B------:R1:W-:Y:S01]  /*1820*/  STL [R1+0xcc], R210 ;  /* 0x0000ccd201007387 */ /* 0x0003e20000100800 */
[----:B----4-:R-:W-:Y:S01]  /*1830*/  FFMA.FTZ R194, R213, R184, R194 ;  /* 0x000000b8d5c27223 */ /* 0x010fe200000100c2 */
[----:B-1----:R-:W-:Y:S01]  /*1840*/  FMUL.FTZ R210, R212, R186 ;  /* 0x000000bad4d27220 */ /* 0x002fe20000410000 */
[----:B------:R-:W-:Y:S01]  /*1850*/  FMUL.FTZ R212, R190, UR11 ;  /* 0x0000000bbed47c20 */ /* 0x000fe20008410000 */
[----:B------:R-:W-:-:S03]  /*1860*/  FMUL.FTZ R192, R192, R214 ;  /* 0x000000d6c0c07220 */ /* 0x000fc60000410000 */
[----:B------:R-:W-:Y:S01]  /*1870*/  FFMA.FTZ R211, R212, R214, R211 ;  /* 0x000000d6d4d37223 */ /* 0x000fe200000100d3 */
[----:B------:R-:W-:-:S05]  /*1880*/  FADD.FTZ R209, R209, R186 ;  /* 0x000000bad1d17221 */ /* 0x000fca0000010000 */
[----:B------:R1:W-:Y:S04]  /*1890*/  STL [R1+0x2c], R209 ;  /* 0x00002cd101007387 */ /* 0x0003e80000100800 */
[----:B------:R-:W-:Y:S04]  /*18a0*/  STL [R1+0x1c], R2 ;  /* 0x00001c0201007387 */ /* 0x000fe80000100800 */
[----:B------:R-:W-:Y:S04]  /*18b0*/  STL [R1+0x18], R210 ;  /* 0x000018d201007387 */ /* 0x000fe80000100800 */
[----:B------:R2:W-:Y:S04]  /*18c0*/  STL [R1+0x30], R195 ;  /* 0x000030c301007387 */ /* 0x0005e80000100800 */
[----:B-1----:R-:W3:Y:S01]  /*18d0*/  LDL.LU R209, [R1+0xb8] ;  /* 0x0000b80001d17983 */ /* 0x002ee20000300800 */
[----:B------:R-:W-:-:S03]  /*18e0*/  FADD.FTZ R186, RZ, R221 ;  /* 0x000000ddffba7221 */ /* 0x000fc60000010000 */
[----:B------:R1:W-:Y:S01]  /*18f0*/  STL [R1+0xd0], R194 ;  /* 0x0000d0c201007387 */ /* 0x0003e20000100800 */
[----:B--2---:R-:W-:Y:S01]  /*1900*/  FMUL.FTZ R195, R193, R184 ;  /* 0x000000b8c1c37220 */ /* 0x004fe20000410000 */
[----:B------:R-:W-:Y:S02]  /*1910*/  FFMA.FTZ R184, R198, R221, RZ ;  /* 0x000000ddc6b87223 */ /* 0x000fe400000100ff */
[----:B------:R-:W2:Y:S01]  /*1920*/  LDL R190, [R1+0x15c] ;  /* 0x00015c0001be7983 */ /* 0x000ea20000100800 */
[----:B------:R-:W-:-:S03]  /*1930*/  FADD.FTZ R186, R186, R2 ;  /* 0x00000002baba7221 */ /* 0x000fc60000010000 */
[----:B-1----:R-:W4:Y:S01]  /*1940*/  LDL.LU R194, [R1+0xbc] ;  /* 0x0000bc0001c27983 */ /* 0x002f220000300800 */
[----:B------:R-:W-:-:S03]  /*1950*/  FFMA.FTZ R184, R218, R2, R184 ;  /* 0x00000002dab87223 */ /* 0x000fc600000100b8 */
[----:B------:R-:W4:Y:S04]  /*1960*/  LDL R193, [R1+0x160] ;  /* 0x0001600001c17983 */ /* 0x000f280000100800 */
[----:B------:R-:W4:Y:S04]  /*1970*/  LDL R188, [R1+0x164] ;  /* 0x0001640001bc7983 */ /* 0x000f280000100800 */
[----:B------:R-:W-:Y:S04]  /*1980*/  STL [R1+0x14], R195 ;  /* 0x000014c301007387 */ /* 0x000fe80000100800 */
[----:B------:R1:W-:Y:S04]  /*1990*/  STL [R1+0xb4], R211 ;  /* 0x0000b4d301007387 */ /* 0x0003e80000100800 */
[----:B------:R-:W-:Y:S04]  /*19a0*/  STL [R1+0x10], R192 ;  /* 0x000010c001007387 */ /* 0x000fe80000100800 */
[----:B------:R0:W5:Y:S01]  /*19b0*/  LDL.LU R2, [R1+0x178] ;  /* 0x0001780001027983 */ /* 0x0001620000300800 */
[----:B-1----:R-:W-:-:S03]  /*19c0*/  FMUL.FTZ R211, R189, UR11 ;  /* 0x0000000bbdd37c20 */ /* 0x002fc60008410000 */
[----:B------:R-:W4:Y:S01]  /*19d0*/  LDL.LU R189, [R1+0xc0] ;  /* 0x0000c00001bd7983 */ /* 0x000f220000300800 */
[--C-:B------:R-:W-:Y:S02]  /*19e0*/  HADD2.F32 R216, -RZ, R191.reuse.H0_H0 ;  /* 0x200000bfffd87230 */ /* 0x100fe40000004100 */
[----:B------:R-:W-:Y:S01]  /*19f0*/  FADD.FTZ R186, R186, R210 ;  /* 0x000000d2baba7221 */ /* 0x000fe20000010000 */
[----:B------:R-:W-:Y:S01]  /*1a00*/  FFMA.FTZ R184, R217, R210, R184 ;  /* 0x000000d2d9b87223 */ /* 0x000fe200000100b8 */
[----:B------:R-:W-:Y:S01]  /*1a10*/  FMUL.FTZ R210, R187, UR11 ;  /* 0x0000000bbbd27c20 */ /* 0x000fe20008410000 */
[----:B------:R-:W-:Y:S02]  /*1a20*/  HADD2.F32 R191, -RZ, R191.H1_H1 ;  /* 0x300000bfffbf7230 */ /* 0x000fe40000004100 */
[----:B------:R-:W-:Y:S01]  /*1a30*/  FADD.FTZ R186, R186, R195 ;  /* 0x000000c3baba7221 */ /* 0x000fe20000010000 */
[----:B------:R-:W-:-:S03]  /*1a40*/  FFMA.FTZ R184, R213, R195, R184 ;  /* 0x000000c3d5b87223 */ /* 0x000fc600000100b8 */
[----:B------:R-:W-:Y:S01]  /*1a50*/  FADD.FTZ R186, R186, R192 ;  /* 0x000000c0baba7221 */ /* 0x000fe20000010000 */
[----:B------:R-:W-:Y:S01]  /*1a60*/  FFMA.FTZ R184, R212, R192, R184 ;  /* 0x000000c0d4b87223 */ /* 0x000fe200000100b8 */
[----:B------:R-:W-:Y:S01]  /*1a70*/  FADD.FTZ R72, R72, R214 ;  /* 0x000000d648487221 */ /* 0x000fe20000010000 */
[----:B------:R-:W-:Y:S01]  /*1a80*/  FADD.FTZ R73, R73, R215 ;  /* 0x000000d749497221 */ /* 0x000fe20000010000 */
[----:B------:R-:W-:Y:S01]  /*1a90*/  FADD.FTZ R74, R74, R216 ;  /* 0x000000d84a4a7221 */ /* 0x000fe20000010000 */
[----:B------:R-:W-:Y:S01]  /*1aa0*/  FADD.FTZ R75, R75, R191 ;  /* 0x000000bf4b4b7221 */ /* 0x000fe20000010000 */
[----:B------:R-:W-:Y:S01]  /*1ab0*/  IADD3 R214, PT, PT, R0, 0x80, RZ ;  /* 0x0000008000d67810 */ /* 0x000fe20007ffe0ff */
[----:B---3--:R-:W-:-:S05]  /*1ac0*/  FFMA.FTZ R209, R211, R215, R209 ;  /* 0x000000d7d3d17223 */ /* 0x008fca00000100d1 */
[----:B------:R1:W-:Y:S01]  /*1ad0*/  STL [R1+0xb8], R209 ;  /* 0x0000b8d101007387 */ /* 0x0003e20000100800 */
[----:B--2---:R-:W-:Y:S01]  /*1ae0*/  FMUL.FTZ R190, R190, R215 ;  /* 0x000000d7bebe7220 */ /* 0x004fe20000410000 */
[----:B-1----:R-:W-:Y:S01]  /*1af0*/  FMUL.FTZ R209, R185, UR11 ;  /* 0x0000000bb9d17c20 */ /* 0x002fe20008410000 */
[-C--:B----4-:R-:W-:Y:S01]  /*1b00*/  FFMA.FTZ R194, R210, R216.reuse, R194 ;  /* 0x000000d8d2c27223 */ /* 0x090fe200000100c2 */
[----:B------:R-:W-:Y:S02]  /*1b10*/  FMUL.FTZ R187, R193, R216 ;  /* 0x000000d8c1bb7220 */ /* 0x000fe40000410000 */
[----:B------:R0:W-:Y:S01]  /*1b20*/  STL [R1+0xc], R190 ;  /* 0x00000cbe01007387 */ /* 0x0001e20000100800 */
[----:B------:R-:W-:-:S03]  /*1b30*/  FMUL.FTZ R185, R188, R191 ;  /* 0x000000bfbcb97220 */ /* 0x000fc60000410000 */
[----:B------:R0:W-:Y:S04]  /*1b40*/  STL [R1+0xbc], R194 ;  /* 0x0000bcc201007387 */ /* 0x0001e80000100800 */
[----:B------:R0:W-:Y:S01]  /*1b50*/  STL [R1+0x8], R187 ;  /* 0x000008bb01007387 */ /* 0x0001e20000100800 */
[----:B------:R-:W-:-:S05]  /*1b60*/  FFMA.FTZ R189, R209, R191, R189 ;  /* 0x000000bfd1bd7223 */ /* 0x000fca00000100bd */
[----:B------:R0:W-:Y:S04]  /*1b70*/  STL [R1+0xc0], R189 ;  /* 0x0000c0bd01007387 */ /* 0x0001e80000100800 */
[----:B------:R0:W-:Y:S01]  /*1b80*/  STL [R1+0x4], R185 ;  /* 0x000004b901007387 */ /* 0x0001e20000100800 */
[----:B------:R-:W-:Y:S01]  /*1b90*/  FADD.FTZ R186, R186, R190 ;  /* 0x000000bebaba7221 */ /* 0x000fe20000010000 */
[----:B------:R-:W-:-:S03]  /*1ba0*/  FFMA.FTZ R184, R211, R190, R184 ;  /* 0x000000bed3b87223 */ /* 0x000fc600000100b8 */
[----:B------:R-:W-:Y:S01]  /*1bb0*/  FADD.FTZ R186, R186, R187 ;  /* 0x000000bbbaba7221 */ /* 0x000fe20000010000 */
[----:B------:R-:W-:-:S03]  /*1bc0*/  FFMA.FTZ R184, R210, R187, R184 ;  /* 0x000000bbd2b87223 */ /* 0x000fc600000100b8 */
[----:B------:R-:W-:Y:S01]  /*1bd0*/  FADD.FTZ R216, R186, R185 ;  /* 0x000000b9bad87221 */ /* 0x000fe20000010000 */
[----:B0-----:R-:W-:-:S07]  /*1be0*/  FFMA.FTZ R215, R209, R185, R184 ;  /* 0x000000b9d1d77223 */ /* 0x001fce00000100b8 */
.L_x_14086:
[----:B------:R-:W-:Y:S05]  /*1bf0*/  BSYNC.RECONVERGENT B0 ;  /* 0x0000000000007941 */ /* 0x000fea0003800200 */
.L_x_14085:
[----:B------:R-:W-:Y:S04]  /*1c00*/  BSSY.RECONVERGENT B0, `(.L_x_14087) ;  /* 0x000006a000007945 */ /* 0x000fe80003800200 */
[----:B------:R-:W-:Y:S05]  /*1c10*/  @!P4 BRA `(.L_x_14088) ;  /* 0x0000000400a0c947 */ /* 0x000fea0003800000 */
[----:B------:R-:W0:Y:S01]  /*1c20*/  LDC.64 R192, c[0x0][0x3a8] ;  /* 0x0000ea00ffc07b82 */ /* 0x000e220000000a00 */
[----:B------:R-:W2:Y:S07]  /*1c30*/  LDL.LU R252, [R1+0xa8] ;  /* 0x0000a80001fc7983 */ /* 0x000eae0000300800 */
[----:B------:R-:W1:Y:S01]  /*1c40*/  LDC.64 R188, c[0x0][0x428] ;  /* 0x00010a00ffbc7b82 */ /* 0x000e620000000a00 */
[----:B------:R-:W-:Y:S01]  /*1c50*/  ISETP.NE.U32.AND P0, PT, RZ, UR22, PT ;  /* 0x00000016ff007c0c */ /* 0x000fe2000bf05070 */
[----:B------:R-:W3:Y:S04]  /*1c60*/  LDL R251, [R1+0x14c] ;  /* 0x00014c0001fb7983 */ /* 0x000ee80000100800 */
[----:B------:R-:W4:Y:S01]  /*1c70*/  LDL R250, [R1+0x154] ;  /* 0x0001540001fa7983 */ /* 0x000f220000100800 */
[----:B0-----:R-:W-:-:S05]  /*1c80*/  IMAD.WIDE.U32 R192, R214, 0x20, R192 ;  /* 0x00000020d6c07825 */ /* 0x001fca00078e00c0 */
[----:B------:R-:W2:Y:S01]  /*1c90*/  LDG.E.128 R184, desc[UR18][R192.64] ;  /* 0x00000012c0b87981 */ /* 0x000ea2000c1e1d00 */
[----:B-1----:R-:W-:-:S06]  /*1ca0*/  IMAD.WIDE.U32 R188, R214, 0x10, R188 ;  /* 0x00000010d6bc7825 */ /* 0x002fcc00078e00bc */
[----:B------:R-:W3:Y:S04]  /*1cb0*/  LDG.E.128 R188, desc[UR18][R188.64] ;  /* 0x00000012bcbc7981 */ /* 0x000ee8000c1e1d00 */
[----:B------:R-:W4:Y:S01]  /*1cc0*/  LDG.E.128 R192, desc[UR18][R192.64+0x10] ;  /* 0x00001012c0c07981 */ /* 0x000f22000c1e1d00 */
        /* <DEDUP_REMOVED lines=8> */
[----:B------:R-:W-:Y:S01]  /*1d50*/  FADD.FTZ R203, R187, -UR16 ;  /* 0x80000010bbcb7e21 */ /* 0x000fe20008010000 */
[----:B------:R-:W-:Y:S01]  /*1d60*/  FMUL.FTZ R208, R204, UR11 ;  /* 0x0000000bccd07c20 */ /* 0x000fe20008410000 */
[----:B---3--:R-:W-:-:S02]  /*1d70*/  HADD2.F32 R206, -RZ, R191.H0_H0 ;  /* 0x200000bfffce7230 */ /* 0x008fc40000004100 */
[--C-:B------:R-:W-:Y:S02]  /*1d80*/  HADD2.F32 R246, -RZ, R188.reuse.H0_H0 ;  /* 0x200000bcfff67230 */ /* 0x100fe40000004100 */
[----:B----4-:R-:W-:Y:S01]  /*1d90*/  FADD.FTZ R185, R194, -UR16 ;  /* 0x80000010c2b97e21 */ /* 0x010fe20008010000 */
[----:B------:R-:W-:Y:S02]  /*1da0*/  HADD2.F32 R186, -RZ, R188.H1_H1 ;  /* 0x300000bcffba7230 */ /* 0x000fe40000004100 */
[----:B------:R-:W-:Y:S01]  /*1db0*/  FADD.FTZ R187, R193, -UR16 ;  /* 0x80000010c1bb7e21 */ /* 0x000fe20008010000 */
[----:B------:R-:W2:Y:S01]  /*1dc0*/  LDL.LU R194, [R1+0xac] ;  /* 0x0000ac0001c27983 */ /* 0x000ea20000300800 */
[----:B------:R-:W-:Y:S01]  /*1dd0*/  FADD.FTZ R188, R192, -UR16 ;  /* 0x80000010c0bc7e21 */ /* 0x000fe20008010000 */
[----:B------:R-:W-:Y:S02]  /*1de0*/  FADD.FTZ R184, R195, -UR16 ;  /* 0x80000010c3b87e21 */ /* 0x000fe40008010000 */
[----:B------:R-:W3:Y:S01]  /*1df0*/  LDL R193, [R1+0x150] ;  /* 0x0001500001c17983 */ /* 0x000ee20000100800 */
[----:B------:R-:W-:Y:S01]  /*1e00*/  MOV R195, R206 ;  /* 0x000000ce00c37202 */ /* 0x000fe20000000f00 */
[----:B------:R-:W-:-:S02]  /*1e10*/  FMUL.FTZ R207, R199, UR11 ;  /* 0x0000000bc7cf7c20 */ /* 0x000fc40008410000 */
[----:B------:R-:W4:Y:S01]  /*1e20*/  LDL.LU R192, [R1+0xb0] ;  /* 0x0000b00001c07983 */ /* 0x000f220000300800 */
[----:B------:R-:W-:-:S03]  /*1e30*/  FMUL.FTZ R206, R200, UR11 ;  /* 0x0000000bc8ce7c20 */ /* 0x000fc60008410000 */
[----:B------:R-:W3:Y:S04]  /*1e40*/  LDL R248, [R1+0x13c] ;  /* 0x00013c0001f87983 */ /* 0x000ee80000100800 */
[----:B------:R-:W2:Y:S04]  /*1e50*/  LDL R204, [R1+0x148] ;  /* 0x0001480001cc7983 */ /* 0x000ea80000100800 */
[----:B------:R-:W3:Y:S04]  /*1e60*/  LDL.LU R199, [R1+0x98] ;  /* 0x0000980001c77983 */ /* 0x000ee80000300800 */
[----:B------:R-:W4:Y:S01]  /*1e70*/  LDL.LU R200, [R1+0xa4] ;  /* 0x0000a40001c87983 */ /* 0x000f220000300800 */
[----:B------:R-:W-:Y:S01]  /*1e80*/  FFMA.FTZ R252, R207, R186, R252 ;  /* 0x000000bacffc7223 */ /* 0x000fe200000100fc */
[----:B------:R-:W-:Y:S01]  /*1e90*/  FMUL.FTZ R205, R203, UR11 ;  /* 0x0000000bcbcd7c20 */ /* 0x000fe20008410000 */
[----:B------:R-:W-:Y:S01]  /*1ea0*/  FADD.FTZ R148, R148, R246 ;  /* 0x000000f694947221 */ /* 0x000fe20000010000 */
[----:B------:R-:W-:Y:S01]  /*1eb0*/  FADD.FTZ R149, R149, R186 ;  /* 0x000000ba95957221 */ /* 0x000fe20000010000 */
[----:B------:R-:W-:-:S02]  /*1ec0*/  HADD2.F32 R247, -RZ, R189.H0_H0 ;  /* 0x200000bdfff77230 */ /* 0x000fc40000004100 */
[----:B------:R-:W-:Y:S02]  /*1ed0*/  HADD2.F32 R189, -RZ, R189.H1_H1 ;  /* 0x300000bdffbd7230 */ /* 0x000fe40000004100 */
[-C--:B--2---:R-:W-:Y:S01]  /*1ee0*/  FMUL.FTZ R203, R204, R246.reuse ;  /* 0x000000f6cccb7220 */ /* 0x084fe20000410000 */
[----:B----4-:R-:W-:Y:S02]  /*1ef0*/  FFMA.FTZ R200, R208, R246, R200 ;  /* 0x000000f6d0c87223 */ /* 0x010fe400000100c8 */
[----:B------:R-:W2:Y:S04]  /*1f00*/  LDL R246, [R1+0x138] ;  /* 0x0001380001f67983 */ /* 0x000ea80000100800 */
[----:B------:R-:W-:Y:S04]  /*1f10*/  STL [R1+0xa4], R200 ;  /* 0x0000a4c801007387 */ /* 0x000fe80000100800 */
[----:B------:R0:W-:Y:S02]  /*1f20*/  STL [R1+0xa8], R252 ;  /* 0x0000a8fc01007387 */ /* 0x0001e40000100800 */
[----:B0-----:R-:W-:-:S02]  /*1f30*/  FMUL.FTZ R252, R251, R186 ;  /* 0x000000bafbfc7220 */ /* 0x001fc40000410000 */
[----:B------:R-:W4:Y:S01]  /*1f40*/  LDL.LU R186, [R1+0x94] ;  /* 0x0000940001ba7983 */ /* 0x000f220000300800 */
[----:B------:R-:W-:-:S03]  /*1f50*/  FFMA.FTZ R194, R206, R247, R194 ;  /* 0x000000f7cec27223 */ /* 0x000fc600000100c2 */
[----:B------:R-:W-:Y:S04]  /*1f60*/  STL [R1], R203 ;  /* 0x000000cb01007387 */ /* 0x000fe80000100800 */
[----:B------:R0:W-:Y:S04]  /*1f70*/  STL [R1+0xac], R194 ;  /* 0x0000acc201007387 */ /* 0x0001e80000100800 */
[----:B------:R-:W2:Y:S01]  /*1f80*/  LDL.LU R200, [R1+0x9c] ;  /* 0x00009c0001c87983 */ /* 0x000ea20000300800 */
[----:B------:R-:W-:Y:S01]  /*1f90*/  FFMA.FTZ R192, R205, R189, R192 ;  /* 0x000000bdcdc07223 */ /* 0x000fe200000100c0 */
[----:B---3--:R-:W-:-:S02]  /*1fa0*/  FMUL.FTZ R251, R193, R247 ;  /* 0x000000f7c1fb7220 */ /* 0x008fc40000410000 */
[----:B0-----:R-:W3:Y:S04]  /*1fb0*/  LDL R194, [R1+0x140] ;  /* 0x0001400001c27983 */ /* 0x001ee80000100800 */
[----:B------:R0:W-:Y:S04]  /*1fc0*/  STL [R1+0xb0], R192 ;  /* 0x0000b0c001007387 */ /* 0x0001e80000100800 */
[----:B------:R-:W3:Y:S04]  /*1fd0*/  LDL.LU R193, [R1+0xa0] ;  /* 0x0000a00001c17983 */ /* 0x000ee80000300800 */
[----:B0-----:R-:W3:Y:S01]  /*1fe0*/  LDL R192, [R1+0x144] ;  /* 0x0001440001c07983 */ /* 0x001ee20000100800 */
[----:B------:R-:W-:-:S02]  /*1ff0*/  HADD2.F32 R249, -RZ, R190.H0_H0 ;  /* 0x200000befff97230 */ /* 0x000fc40000004100 */
[----:B------:R-:W-:Y:S01]  /*2000*/  FMUL.FTZ R204, R188, UR11 ;  /* 0x0000000bbccc7c20 */ /* 0x000fe20008410000 */
[----:B------:R-:W-:Y:S02]  /*2010*/  HADD2.F32 R190, -RZ, R190.H1_H1 ;  /* 0x300000beffbe7230 */ /* 0x000fe40000004100 */
[----:B------:R-:W-:Y:S01]  /*2020*/  FFMA.FTZ R188, R208, R203, R215 ;  /* 0x000000cbd0bc7223 */ /* 0x000fe200000100d7 */
[----:B------:R-:W-:Y:S02]  /*2030*/  HADD2.F32 R191, -RZ, R191.H1_H1 ;  /* 0x300000bfffbf7230 */ /* 0x000fe40000004100 */
[----:B------:R-:W-:Y:S01]  /*2040*/  FMUL.FTZ R250, R250, R189 ;  /* 0x000000bdfafa7220 */ /* 0x000fe20000410000 */
[----:B------:R-:W-:Y:S01]  /*2050*/  FADD.FTZ R152, R152, R249 ;  /* 0x000000f998987221 */ /* 0x000fe20000010000 */
[----:B------:R-:W-:Y:S01]  /*2060*/  FMUL.FTZ R248, R248, R190 ;  /* 0x000000bef8f87220 */ /* 0x000fe20000410000 */
[----:B------:R-:W-:Y:S01]  /*2070*/  FADD.FTZ R150, R150, R247 ;  /* 0x000000f796967221 */ /* 0x000fe20000010000 */
[----:B------:R-:W-:Y:S01]  /*2080*/  FADD.FTZ R151, R151, R189 ;  /* 0x000000bd97977221 */ /* 0x000fe20000010000 */
[----:B------:R-:W-:Y:S01]  /*2090*/  FADD.FTZ R153, R153, R190 ;  /* 0x000000be99997221 */ /* 0x000fe20000010000 */
[----:B------:R-:W-:Y:S01]  /*20a0*/  FADD.FTZ R154, R154, R195 ;  /* 0x000000c39a9a7221 */ /* 0x000fe20000010000 */
[----:B------:R-:W-:Y:S01]  /*20b0*/  FADD.FTZ R155, R155, R191 ;  /* 0x000000bf9b9b7221 */ /* 0x000fe20000010000 */
[----:B------:R-:W-:Y:S01]  /*20c0*/  IADD3 R214, PT, PT, R214, 0x80, RZ ;  /* 0x00000080d6d67810 */ /* 0x000fe20007ffe0ff */
[----:B----4-:R-:W-:-:S05]  /*20d0*/  FFMA.FTZ R186, R204, R249, R186 ;  /* 0x000000f9ccba7223 */ /* 0x010fca00000100ba */
[----:B------:R0:W-:Y:S02]  /*20e0*/  STL [R1+0x94], R186 ;  /* 0x000094ba01007387 */ /* 0x0001e40000100800 */
[----:B0-----:R-:W-:Y:S01]  /*20f0*/  FADD.FTZ R186, R216, R203 ;  /* 0x000000cbd8ba7221 */ /* 0x001fe20000010000 */
[----:B------:R-:W-:-:S04]  /*2100*/  FMUL.FTZ R203, R187, UR11 ;  /* 0x0000000bbbcb7c20 */ /* 0x000fc80008410000 */
[----:B------:R-:W-:-:S05]  /*2110*/  FFMA.FTZ R199, R203, R190, R199 ;  /* 0x000000becbc77223 */ /* 0x000fca00000100c7 */
[----:B------:R0:W-:Y:S02]  /*2120*/  STL [R1+0x98], R199 ;  /* 0x000098c701007387 */ /* 0x0001e40000100800 */
[----:B0-----:R-:W-:-:S04]  /*2130*/  FMUL.FTZ R199, R185, UR11 ;  /* 0x0000000bb9c77c20 */ /* 0x001fc80008410000 */
[----:B--2---:R-:W-:-:S05]  /*2140*/  FFMA.FTZ R200, R199, R195, R200 ;  /* 0x000000c3c7c87223 */ /* 0x004fca00000100c8 */
[----:B------:R0:W-:Y:S01]  /*2150*/  STL [R1+0x9c], R200 ;  /* 0x00009cc801007387 */ /* 0x0001e20000100800 */
[----:B------:R-:W-:Y:S01]  /*2160*/  FADD.FTZ R186, R186, R252 ;  /* 0x000000fcbaba7221 */ /* 0x000fe20000010000 */
[----:B------:R-:W-:Y:S01]  /*2170*/  FFMA.FTZ R187, R207, R252, R188 ;  /* 0x000000fccfbb7223 */ /* 0x000fe200000100bc */
[----:B0-----:R-:W-:-:S04]  /*2180*/  FMUL.FTZ R200, R184, UR11 ;  /* 0x0000000bb8c87c20 */ /* 0x001fc80008410000 */
[----:B---3--:R-:W-:Y:S01]  /*2190*/  FFMA.FTZ R193, R200, R191, R193 ;  /* 0x000000bfc8c17223 */ /* 0x008fe200000100c1 */
[----:B------:R-:W-:Y:S01]  /*21a0*/  FADD.FTZ R186, R186, R251 ;  /* 0x000000fbbaba7221 */ /* 0x000fe20000010000 */
[----:B------:R-:W-:-:S03]  /*21b0*/  FFMA.FTZ R187, R206, R251, R187 ;  /* 0x000000fbcebb7223 */ /* 0x000fc600000100bb */
[----:B------:R0:W-:Y:S01]  /*21c0*/  STL [R1+0xa0], R193 ;  /* 0x0000a0c101007387 */ /* 0x0001e20000100800 */
[----:B------:R-:W-:Y:S01]  /*21d0*/  FMUL.FTZ R249, R246, R249 ;  /* 0x000000f9f6f97220 */ /* 0x000fe20000410000 */
        /* <DEDUP_REMOVED lines=11> */
[----:B0-----:R-:W-:-:S07]  /*2290*/  FFMA.FTZ R215, R200, R246, R187 ;  /* 0x000000f6c8d77223 */ /* 0x001fce00000100bb */
.L_x_14088:
[----:B------:R-:W-:Y:S05]  /*22a0*/  BSYNC.RECONVERGENT B0 ;  /* 0x0000000000007941 */ /* 0x000fea0003800200 */
.L_x_14087:
[----:B------:R-:W-:Y:S04]  /*22b0*/  BSSY.RECONVERGENT B0, `(.L_x_14089) ;  /* 0x000006c000007945 */ /* 0x000fe80003800200 */
[----:B------:R-:W-:Y:S05]  /*22c0*/  @!P3 BRA `(.L_x_14090) ;  /* 0x0000000400a8b947 */ /* 0x000fea0003800000 */
[----:B-----5:R-:W0:Y:S01]  /*22d0*/  LDC.64 R2, c[0x0][0x3a8] ;  /* 0x0000ea00ff027b82 */ /* 0x020e220000000a00 */
[----:B------:R1:W-:Y:S07]  /*22e0*/  STL [R1+0x17c], R8 ;  /* 0x00017c0801007387 */ /* 0x0003ee0000100800 */
[----:B------:R-:W2:Y:S01]  /*22f0*/  LDC.64 R184, c[0x0][0x428] ;  /* 0x00010a00ffb87b82 */ /* 0x000ea20000000a00 */
[----:B-1----:R-:W3:Y:S04]  /*2300*/  LDL.LU R8, [R1+0x84] ;  /* 0x0000840001087983 */ /* 0x002ee80000300800 */
[----:B------:R-:W4:Y:S04]  /*2310*/  LDL R245, [R1+0x128] ;  /* 0x0001280001f57983 */ /* 0x000f280000100800 */
[----:B------:R1:W-:Y:S01]  /*2320*/  STL [R1+0x178], R0 ;  /* 0x0001780001007387 */ /* 0x0003e20000100800 */
[----:B0-----:R-:W-:-:S05]  /*2330*/  IMAD.WIDE.U32 R2, R214, 0x20, R2 ;  /* 0x00000020d6027825 */ /* 0x001fca00078e0002 */
[----:B------:R-:W3:Y:S01]  /*2340*/  LDG.E.128 R4, desc[UR18][R2.64] ;  /* 0x0000001202047981 */ /* 0x000ee2000c1e1d00 */
[----:B--2---:R-:W-:-:S03]  /*2350*/  IMAD.WIDE.U32 R184, R214, 0x10, R184 ;  /* 0x00000010d6b87825 */ /* 0x004fc600078e00b8 */
[----:B------:R0:W2:Y:S04]  /*2360*/  LDG.E.128 R188, desc[UR18][R2.64+0x10] ;  /* 0x0000101202bc7981 */ /* 0x0000a8000c1e1d00 */
[----:B-1----:R-:W4:Y:S04]  /*2370*/  LDL.LU R0, [R1+0x88] ;  /* 0x0000880001007983 */ /* 0x002f280000300800 */
[----:B------:R-:W4:Y:S04]  /*2380*/  LDG.E.128 R184, desc[UR18][R184.64] ;  /* 0x00000012b8b87981 */ /* 0x000f28000c1e1d00 */
[----:B------:R-:W4:Y:S01]  /*2390*/  LDL R244, [R1+0x12c] ;  /* 0x00012c0001f47983 */ /* 0x000f220000100800 */
[----:B------:R-:W-:-:S03]  /*23a0*/  ISETP.NE.U32.AND P0, PT, RZ, UR22, PT ;  /* 0x00000016ff007c0c */ /* 0x000fc6000bf05070 */
[----:B------:R-:W4:Y:S01]  /*23b0*/  LDL R243, [R1+0x130] ;  /* 0x0001300001f37983 */ /* 0x000f220000100800 */
[----:B------:R-:W-:-:S03]  /*23c0*/  ISETP.NE.AND.EX P0, PT, RZ, UR23, PT, P0 ;  /* 0x00000017ff007c0c */ /* 0x000fc6000bf05300 */
[----:B------:R-:W4:Y:S04]  /*23d0*/  LDL R242, [R1+0x134] ;  /* 0x0001340001f27983 */ /* 0x000f280000100800 */
[----:B------:R-:W4:Y:S04]  /*23e0*/  LDL R241, [R1+0x118] ;  /* 0x0001180001f17983 */ /* 0x000f280000100800 */
[----:B------:R-:W4:Y:S02]  /*23f0*/  LDL R240, [R1+0x11c] ;  /* 0x00011c0001f07983 */ /* 0x000f240000100800 */
[----:B0-----:R-:W0:Y:S02]  /*2400*/  @P0 LDC.64 R2, c[0x0][0x438] ;  /* 0x00010e00ff020b82 */ /* 0x001e240000000a00 */
[----:B0-----:R-:W-:-:S05]  /*2410*/  @P0 IMAD.WIDE.U32 R2, R214, 0x20, R2 ;  /* 0x00000020d6020825 */ /* 0x001fca00078e0002 */
[----:B------:R-:W5:Y:S04]  /*2420*/  @P0 LDG.E.128 R160, desc[UR18][R2.64] ;  /* 0x0000001202a00981 */ /* 0x000f68000c1e1d00 */
[----:B------:R0:W5:Y:S01]  /*2430*/  @P0 LDG.E.128 R164, desc[UR18][R2.64+0x10] ;  /* 0x0000101202a40981 */ /* 0x000162000c1e1d00 */
[----:B---3--:R-:W-:Y:S01]  /*2440*/  FADD.FTZ R193, R4, -UR16 ;  /* 0x8000001004c17e21 */ /* 0x008fe20008010000 */
[----:B0-----:R-:W-:Y:S01]  /*2450*/  FADD.FTZ R2, R5, -UR16 ;  /* 0x8000001005027e21 */ /* 0x001fe20008010000 */
[----:B------:R-:W-:Y:S02]  /*2460*/  FADD.FTZ R3, R6, -UR16 ;  /* 0x8000001006037e21 */ /* 0x000fe40008010000 */
[----:B------:R-:W-:Y:S01]  /*2470*/  FMUL.FTZ R202, R193, UR11 ;  /* 0x0000000bc1ca7c20 */ /* 0x000fe20008410000 */
[----:B------:R-:W-:Y:S01]  /*2480*/  FADD.FTZ R192, R7, -UR16 ;  /* 0x8000001007c07e21 */ /* 0x000fe20008010000 */
[----:B--2---:R-:W-:Y:S01]  /*2490*/  FADD.FTZ R5, R189, -UR16 ;  /* 0x80000010bd057e21 */ /* 0x004fe20008010000 */
[----:B------:R-:W-:Y:S01]  /*24a0*/  FMUL.FTZ R201, R2, UR11 ;  /* 0x0000000b02c97c20 */ /* 0x000fe20008410000 */
[----:B----4-:R-:W-:-:S02]  /*24b0*/  HADD2.F32 R194, -RZ, R184.H0_H0 ;  /* 0x200000b8ffc27230 */ /* 0x010fc40000004100 */
[----:B------:R-:W-:Y:S02]  /*24c0*/  HADD2.F32 R4, -RZ, R184.H1_H1 ;  /* 0x300000b8ff047230 */ /* 0x000fe40000004100 */
[----:B------:R-:W-:Y:S01]  /*24d0*/  FADD.FTZ R184, R188, -UR16 ;  /* 0x80000010bcb87e21 */ /* 0x000fe20008010000 */
[----:B------:R-:W-:Y:S01]  /*24e0*/  FADD.FTZ R6, R190, -UR16 ;  /* 0x80000010be067e21 */ /* 0x000fe20008010000 */
[----:B------:R-:W2:Y:S01]  /*24f0*/  LDL R188, [R1+0x124] ;  /* 0x0001240001bc7983 */ /* 0x000ea20000100800 */
[----:B------:R-:W-:Y:S01]  /*2500*/  FFMA.FTZ R8, R202, R194, R8 ;  /* 0x000000c2ca087223 */ /* 0x000fe20000010008 */
[----:B------:R-:W-:Y:S02]  /*2510*/  FADD.FTZ R7, R191, -UR16 ;  /* 0x80000010bf077e21 */ /* 0x000fe40008010000 */
[----:B------:R-:W3:Y:S01]  /*2520*/  LDL.LU R189, [R1+0x80] ;  /* 0x0000800001bd7983 */ /* 0x000ee20000300800 */
[----:B------:R-:W-:Y:S01]  /*2530*/  FMUL.FTZ R2, R3, UR11 ;  /* 0x0000000b03027c20 */ /* 0x000fe20008410000 */
[----:B------:R-:W-:-:S02]  /*2540*/  FMUL.FTZ R3, R192, UR11 ;  /* 0x0000000bc0037c20 */ /* 0x000fc40008410000 */
[----:B------:R-:W4:Y:S01]  /*2550*/  LDL R190, [R1+0x120] ;  /* 0x0001200001be7983 */ /* 0x000f220000100800 */
[----:B------:R-:W-:-:S03]  /*2560*/  FFMA.FTZ R0, R201, R4, R0 ;  /* 0x00000004c9007223 */ /* 0x000fc60000010000 */
[----:B------:R-:W2:Y:S01]  /*2570*/  LDL.LU R191, [R1+0x7c] ;  /* 0x00007c0001bf7983 */ /* 0x000ea20000300800 */
[----:B------:R-:W-:-:S03]  /*2580*/  FADD.FTZ R76, R76, R194 ;  /* 0x000000c24c4c7221 */ /* 0x000fc60000010000 */
[----:B------:R-:W4:Y:S01]  /*2590*/  LDL.LU R193, [R1+0x78] ;  /* 0x0000780001c17983 */ /* 0x000f220000300800 */
[----:B------:R-:W-:-:S03]  /*25a0*/  FMUL.FTZ R245, R245, R194 ;  /* 0x000000c2f5f57220 */ /* 0x000fc60000410000 */
[----:B------:R-:W4:Y:S04]  /*25b0*/  LDL.LU R192, [R1+0x74] ;  /* 0x0000740001c07983 */ /* 0x000f280000300800 */
[----:B------:R0:W-:Y:S01]  /*25c0*/  STL [R1+0x84], R8 ;  /* 0x0000840801007387 */ /* 0x0001e20000100800 */
[----:B------:R-:W-:Y:S01]  /*25d0*/  FADD.FTZ R77, R77, R4 ;  /* 0x000000044d4d7221 */ /* 0x000fe20000010000 */
[----:B------:R-:W-:Y:S02]  /*25e0*/  FMUL.FTZ R244, R244, R4 ;  /* 0x00000004f4f47220 */ /* 0x000fe40000410000 */
[----:B0-----:R0:W5:Y:S04]  /*25f0*/  LDL.LU R8, [R1+0x17c] ;  /* 0x00017c0001087983 */ /* 0x0011680000300800 */
[----:B------:R-:W4:Y:S04]  /*2600*/  LDL.LU R194, [R1+0x90] ;  /* 0x0000900001c27983 */ /* 0x000f280000300800 */
[----:B------:R1:W-:Y:S04]  /*2610*/  STL [R1+0x88], R0 ;  /* 0x0000880001007387 */ /* 0x0003e80000100800 */
[----:B-1----:R0:W5:Y:S04]  /*2620*/  LDL.LU R0, [R1+0x178] ;  /* 0x0001780001007983 */ /* 0x0021680000300800 */
[----:B------:R-:W4:Y:S01]  /*2630*/  LDL.LU R4, [R1+0x8c] ;  /* 0x00008c0001047983 */ /* 0x000f220000300800 */
[----:B------:R-:W-:-:S02]  /*2640*/  HADD2.F32 R195, -RZ, R185.H0_H0 ;  /* 0x200000b9ffc37230 */ /* 0x000fc40000004100 */
[----:B------:R-:W-:Y:S02]  /*2650*/  HADD2.F32 R185, -RZ, R185.H1_H1 ;  /* 0x300000b9ffb97230 */ /* 0x000fe40000004100 */
[--C-:B------:R-:W-:Y:S02]  /*2660*/  HADD2.F32 R238, -RZ, R186.reuse.H0_H0 ;  /* 0x200000baffee7230 */ /* 0x100fe40000004100 */
[----:B------:R-:W-:Y:S01]  /*2670*/  FMUL.FTZ R5, R5, UR11 ;  /* 0x0000000b05057c20 */ /* 0x000fe20008410000 */
[----:B------:R-:W-:Y:S02]  /*2680*/  HADD2.F32 R186, -RZ, R186.H1_H1 ;  /* 0x300000baffba7230 */ /* 0x000fe40000004100 */
[----:B------:R-:W-:Y:S01]  /*2690*/  FMUL.FTZ R6, R6, UR11 ;  /* 0x0000000b06067c20 */ /* 0x000fe20008410000 */
[--C-:B------:R-:W-:Y:S02]  /*26a0*/  HADD2.F32 R239, -RZ, R187.reuse.H0_H0 ;  /* 0x200000bbffef7230 */ /* 0x100fe40000004100 */
[----:B------:R-:W-:Y:S01]  /*26b0*/  FADD.FTZ R79, R79, R185 ;  /* 0x000000b94f4f7221 */ /* 0x000fe20000010000 */
[----:B------:R-:W-:-:S02]  /*26c0*/  HADD2.F32 R187, -RZ, R187.H1_H1 ;  /* 0x300000bbffbb7230 */ /* 0x000fc40000004100 */
[----:B------:R-:W-:Y:S01]  /*26d0*/  FMUL.FTZ R242, R242, R185 ;  /* 0x000000b9f2f27220 */ /* 0x000fe20000410000 */
[----:B------:R-:W-:Y:S01]  /*26e0*/  FMUL.FTZ R7, R7, UR11 ;  /* 0x0000000b07077c20 */ /* 0x000fe20008410000 */
[----:B------:R-:W-:Y:S01]  /*26f0*/  FMUL.FTZ R243, R243, R195 ;  /* 0x000000c3f3f37220 */ /* 0x000fe20000410000 */
[----:B------:R-:W-:Y:S01]  /*2700*/  FMUL.FTZ R241, R241, R238 ;  /* 0x000000eef1f17220 */ /* 0x000fe20000410000 */
[-C--:B------:R-:W-:Y:S01]  /*2710*/  FMUL.FTZ R240, R240, R186.reuse ;  /* 0x000000baf0f07220 */ /* 0x080fe20000410000 */
[----:B------:R-:W-:Y:S01]  /*2720*/  FADD.FTZ R82, R82, R239 ;  /* 0x000000ef52527221 */ /* 0x000fe20000010000 */
[----:B------:R-:W-:Y:S01]  /*2730*/  FADD.FTZ R80, R80, R238 ;  /* 0x000000ee50507221 */ /* 0x000fe20000010000 */
[----:B------:R-:W-:Y:S01]  /*2740*/  FADD.FTZ R78, R78, R195 ;  /* 0x000000c34e4e7221 */ /* 0x000fe20000010000 */
[----:B------:R-:W-:Y:S01]  /*2750*/  FADD.FTZ R81, R81, R186 ;  /* 0x000000ba51517221 */ /* 0x000fe20000010000 */
[----:B------:R-:W-:Y:S01]  /*2760*/  FADD.FTZ R83, R83, R187 ;  /* 0x000000bb53537221 */ /* 0x000fe20000010000 */
[----:B------:R-:W-:Y:S01]  /*2770*/  IADD3 R214, PT, PT, R214, 0x80, RZ ;  /* 0x00000080d6d67810 */ /* 0x000fe20007ffe0ff */
[----:B---3--:R-:W-:Y:S01]  /*2780*/  FFMA.FTZ R189, R7, R187, R189 ;  /* 0x000000bb07bd7223 */ /* 0x008fe200000100bd */
[-C--:B--2---:R-:W-:Y:S01]  /*2790*/  FFMA.FTZ R191, R6, R239.reuse, R191 ;  /* 0x000000ef06bf7223 */ /* 0x084fe200000100bf */
[----:B----4-:R-:W-:Y:S01]  /*27a0*/  FFMA.FTZ R193, R5, R186, R193 ;  /* 0x000000ba05c17223 */ /* 0x010fe200000100c1 */
[----:B------:R-:W-:Y:S01]  /*27b0*/  FMUL.FTZ R239, R190, R239 ;  /* 0x000000efbeef7220 */ /* 0x000fe20000410000 */
[----:B------:R-:W-:Y:S01]  /*27c0*/  FFMA.FTZ R194, R3, R185, R194 ;  /* 0x000000b903c27223 */ /* 0x000fe200000100c2 */
[----:B------:R-:W-:Y:S01]  /*27d0*/  FFMA.FTZ R185, R202, R245, R215 ;  /* 0x000000f5cab97223 */ /* 0x000fe200000100d7 */
[----:B------:R-:W-:-:S05]  /*27e0*/  FFMA.FTZ R4, R2, R195, R4 ;  /* 0x000000c302047223 */ /* 0x000fca0000010004 */
[----:B------:R1:W-:Y:S01]  /*27f0*/  STL [R1+0x8c], R4 ;  /* 0x00008c0401007387 */ /* 0x0003e20000100800 */
[----:B------:R-:W-:Y:S01]  /*2800*/  FFMA.FTZ R185, R201, R244, R185 ;  /* 0x000000f4c9b97223 */ /* 0x000fe200000100b9 */
[----:B-1----:R-:W-:Y:S01]  /*2810*/  FMUL.FTZ R4, R184, UR11 ;  /* 0x0000000bb8047c20 */ /* 0x002fe20008410000 */
[----:B------:R-:W-:-:S03]  /*2820*/  FADD.FTZ R184, R216, R245 ;  /* 0x000000f5d8b87221 */ /* 0x000fc60000010000 */
[----:B------:R-:W-:Y:S01]  /*2830*/  FFMA.FTZ R192, R4, R238, R192 ;  /* 0x000000ee04c07223 */ /* 0x000fe200000100c0 */
[----:B------:R0:W-:Y:S01]  /*2840*/  STL [R1+0x90], R194 ;  /* 0x000090c201007387 */ /* 0x0001e20000100800 */
[----:B------:R-:W-:-:S03]  /*2850*/  FADD.FTZ R184, R184, R244 ;  /* 0x000000f4b8b87221 */ /* 0x000fc60000010000 */
        /* <DEDUP_REMOVED lines=17> */
.L_x_14090:
[----:B------:R-:W-:Y:S05]  /*2970*/  BSYNC.RECONVERGENT B0 ;  /* 0x0000000000007941 */ /* 0x000fea0003800200 */
.L_x_14089:
        /* <DEDUP_REMOVED lines=8> */
[----:B------:R1:W-:Y:S01]  /*2a00*/  STL [R1+0x178], R0 ;  /* 0x0001780001007387 */ /* 0x0003e20000100800 */
[----:B0-----:R-:W-:-:S05]  /*2a10*/  IMAD.WIDE.U32 R184, R214, 0x20, R184 ;  /* 0x00000020d6b87825 */ /* 0x001fca00078e00b8 */
[----:B------:R-:W3:Y:S01]  /*2a20*/  LDG.E.128 R8, desc[UR18][R184.64] ;  /* 0x00000012b8087981 */ /* 0x000ee2000c1e1d00 */
[C---:B--2---:R-:W-:Y:S01]  /*2a30*/  IMAD.WIDE.U32 R12, R214.reuse, 0x10, R12 ;  /* 0x00000010d60c7825 */ /* 0x044fe200078e000c */
[----:B------:R-:W-:Y:S02]  /*2a40*/  ISETP.NE.AND.EX P0, PT, RZ, UR23, PT, P0 ;  /* 0x00000017ff007c0c */ /* 0x000fe4000bf05300 */
[----:B-1----:R-:W2:Y:S04]  /*2a50*/  LDL.LU R0, [R1+0x68] ;  /* 0x0000680001007983 */ /* 0x002ea80000300800 */
[----:B------:R-:W4:Y:S04]  /*2a60*/  LDG.E.128 R12, desc[UR18][R12.64] ;  /* 0x000000120c0c7981 */ /* 0x000f28000c1e1d00 */
[----:B------:R-:W2:Y:S03]  /*2a70*/  LDG.E.128 R184, desc[UR18][R184.64+0x10] ;  /* 0x00001012b8b87981 */ /* 0x000ea6000c1e1d00 */
[----:B------:R-:W0:Y:S01]  /*2a80*/  @P0 LDC.64 R188, c[0x0][0x438] ;  /* 0x00010e00ffbc0b82 */ /* 0x000e220000000a00 */
[----:B------:R-:W2:Y:S04]  /*2a90*/  LDL R236, [R1+0x10c] ;  /* 0x00010c0001ec7983 */ /* 0x000ea80000100800 */
[----:B------:R-:W2:Y:S04]  /*2aa0*/  LDL R235, [R1+0x110] ;  /* 0x0001100001eb7983 */ /* 0x000ea80000100800 */
[----:B------:R-:W2:Y:S04]  /*2ab0*/  LDL R234, [R1+0x114] ;  /* 0x0001140001ea7983 */ /* 0x000ea80000100800 */
[----:B------:R-:W2:Y:S04]  /*2ac0*/  LDL R233, [R1+0xf8] ;  /* 0x0000f80001e97983 */ /* 0x000ea80000100800 */
[----:B------:R-:W2:Y:S04]  /*2ad0*/  LDL R232, [R1+0xfc] ;  /* 0x0000fc0001e87983 */ /* 0x000ea80000100800 */
[----:B------:R-:W2:Y:S01]  /*2ae0*/  LDL R231, [R1+0x100] ;  /* 0x0001000001e77983 */ /* 0x000ea20000100800 */
[----:B0-----:R-:W-:-:S03]  /*2af0*/  @P0 IMAD.WIDE.U32 R188, R214, 0x20, R188 ;  /* 0x00000020d6bc0825 */ /* 0x001fc600078e00bc */
[----:B------:R-:W2:Y:S04]  /*2b00*/  LDL.LU R223, [R1+0x60] ;  /* 0x0000600001df7983 */ /* 0x000ea80000300800 */
[----:B------:R-:W5:Y:S04]  /*2b10*/  @P0 LDG.E.128 R168, desc[UR18][R188.64] ;  /* 0x00000012bca80981 */ /* 0x000f68000c1e1d00 */
[----:B------:R4:W5:Y:S04]  /*2b20*/  @P0 LDG.E.128 R172, desc[UR18][R188.64+0x10] ;  /* 0x00001012bcac0981 */ /* 0x000968000c1e1d00 */
[----:B------:R-:W2:Y:S01]  /*2b30*/  LDL R195, [R1+0x104] ;  /* 0x0001040001c37983 */ /* 0x000ea20000100800 */
[----:B---3--:R-:W-:-:S04]  /*2b40*/  FADD.FTZ R8, R8, -UR16 ;  /* 0x8000001008087e21 */ /* 0x008fc80008010000 */
[----:B------:R-:W-:Y:S01]  /*2b50*/  FMUL.FTZ R8, R8, UR11 ;  /* 0x0000000b08087c20 */ /* 0x000fe20008410000 */
[----:B----4-:R-:W-:Y:S02]  /*2b60*/  HADD2.F32 R188, -RZ, R12.H0_H0 ;  /* 0x2000000cffbc7230 */ /* 0x010fe40000004100 */
[--C-:B------:R-:W-:Y:S02]  /*2b70*/  HADD2.F32 R189, -RZ, R13.reuse.H0_H0 ;  /* 0x2000000dffbd7230 */ /* 0x100fe40000004100 */
[----:B------:R-:W-:Y:S02]  /*2b80*/  HADD2.F32 R190, -RZ, R13.H1_H1 ;  /* 0x3000000dffbe7230 */ /* 0x000fe40000004100 */
[----:B------:R-:W-:Y:S01]  /*2b90*/  FFMA.FTZ R2, R8, R188, R2 ;  /* 0x000000bc08027223 */ /* 0x000fe20000010002 */
[--C-:B------:R-:W-:Y:S02]  /*2ba0*/  HADD2.F32 R191, -RZ, R14.reuse.H0_H0 ;  /* 0x2000000effbf7230 */ /* 0x100fe40000004100 */
[----:B--2---:R-:W-:Y:S01]  /*2bb0*/  FADD.FTZ R13, R185, -UR16 ;  /* 0x80000010b90d7e21 */ /* 0x004fe20008010000 */
[----:B------:R-:W-:Y:S01]  /*2bc0*/  HADD2.F32 R192, -RZ, R14.H1_H1 ;  /* 0x3000000effc07230 */ /* 0x000fe20000004100 */
[----:B------:R-:W2:Y:S01]  /*2bd0*/  LDL.LU R185, [R1+0x54] ;  /* 0x0000540001b97983 */ /* 0x000ea20000300800 */
[----:B------:R-:W-:-:S02]  /*2be0*/  HADD2.F32 R193, -RZ, R15.H0_H0 ;  /* 0x2000000fffc17230 */ /* 0x000fc40000004100 */
[----:B------:R-:W-:Y:S01]  /*2bf0*/  FADD.FTZ R14, R186, -UR16 ;  /* 0x80000010ba0e7e21 */ /* 0x000fe20008010000 */
[----:B------:R-:W-:Y:S01]  /*2c00*/  HADD2.F32 R194, -RZ, R15.H1_H1 ;  /* 0x3000000fffc27230 */ /* 0x000fe20000004100 */
[----:B------:R-:W3:Y:S01]  /*2c10*/  LDL.LU R186, [R1+0x70] ;  /* 0x0000700001ba7983 */ /* 0x000ee20000300800 */
[----:B------:R-:W-:Y:S01]  /*2c20*/  FADD.FTZ R15, R187, -UR16 ;  /* 0x80000010bb0f7e21 */ /* 0x000fe20008010000 */
[----:B------:R-:W-:Y:S02]  /*2c30*/  FADD.FTZ R84, R84, R188 ;  /* 0x000000bc54547221 */ /* 0x000fe40000010000 */
[----:B------:R-:W4:Y:S01]  /*2c40*/  LDL.LU R187, [R1+0x58] ;  /* 0x0000580001bb7983 */ /* 0x000f220000300800 */
[----:B------:R-:W-:-:S03]  /*2c50*/  FMUL.FTZ R237, R237, R188 ;  /* 0x000000bceded7220 */ /* 0x000fc60000410000 */
[----:B------:R0:W-:Y:S04]  /*2c60*/  STL [R1+0x64], R2 ;  /* 0x0000640201007387 */ /* 0x0001e80000100800 */
[----:B0-----:R0:W5:Y:S04]  /*2c70*/  LDL.LU R2, [R1+0x17c] ;  /* 0x00017c0001027983 */ /* 0x0011680000300800 */
[----:B------:R-:W2:Y:S01]  /*2c80*/  LDL.LU R188, [R1+0x6c] ;  /* 0x00006c0001bc7983 */ /* 0x000ea20000300800 */
[----:B------:R-:W-:Y:S01]  /*2c90*/  FADD.FTZ R9, R9, -UR16 ;  /* 0x8000001009097e21 */ /* 0x000fe20008010000 */
[----:B------:R-:W-:Y:S01]  /*2ca0*/  FADD.FTZ R10, R10, -UR16 ;  /* 0x800000100a0a7e21 */ /* 0x000fe20008010000 */
[----:B------:R-:W-:Y:S01]  /*2cb0*/  FADD.FTZ R11, R11, -UR16 ;  /* 0x800000100b0b7e21 */ /* 0x000fe20008010000 */
[----:B------:R-:W-:-:S02]  /*2cc0*/  HADD2.F32 R12, -RZ, R12.H1_H1 ;  /* 0x3000000cff0c7230 */ /* 0x000fc40000004100 */
[----:B------:R-:W-:Y:S01]  /*2cd0*/  FMUL.FTZ R9, R9, UR11 ;  /* 0x0000000b09097c20 */ /* 0x000fe20008410000 */
[----:B------:R-:W-:Y:S01]  /*2ce0*/  FMUL.FTZ R10, R10, UR11 ;  /* 0x0000000b0a0a7c20 */ /* 0x000fe20008410000 */
[----:B------:R-:W-:Y:S02]  /*2cf0*/  FMUL.FTZ R11, R11, UR11 ;  /* 0x0000000b0b0b7c20 */ /* 0x000fe40008410000 */
[----:B------:R-:W-:-:S05]  /*2d00*/  FFMA.FTZ R0, R9, R12, R0 ;  /* 0x0000000c09007223 */ /* 0x000fca0000010000 */
[----:B------:R1:W-:Y:S04]  /*2d10*/  STL [R1+0x68], R0 ;  /* 0x0000680001007387 */ /* 0x0003e80000100800 */
[----:B-1----:R0:W5:Y:S01]  /*2d20*/  LDL.LU R0, [R1+0x178] ;  /* 0x0001780001007983 */ /* 0x0021620000300800 */
[----:B---3--:R-:W-:Y:S01]  /*2d30*/  FFMA.FTZ R186, R11, R190, R186 ;  /* 0x000000be0bba7223 */ /* 0x008fe200000100ba */
[----:B--2---:R-:W-:-:S05]  /*2d40*/  FFMA.FTZ R188, R10, R189, R188 ;  /* 0x000000bd0abc7223 */ /* 0x004fca00000100bc */
[----:B------:R-:W-:Y:S04]  /*2d50*/  STL [R1+0x6c], R188 ;  /* 0x00006cbc01007387 */ /* 0x000fe80000100800 */
[----:B------:R1:W-:Y:S04]  /*2d60*/  STL [R1+0x70], R186 ;  /* 0x000070ba01007387 */ /* 0x0003e80000100800 */
[----:B-1----:R-:W2:Y:S01]  /*2d70*/  LDL.LU R186, [R1+0x5c] ;  /* 0x00005c0001ba7983 */ /* 0x002ea20000300800 */
[----:B------:R-:W-:Y:S01]  /*2d80*/  FADD.FTZ R184, R184, -UR16 ;  /* 0x80000010b8b87e21 */ /* 0x000fe20008010000 */
[----:B------:R-:W-:Y:S01]  /*2d90*/  FADD.FTZ R85, R85, R12 ;  /* 0x0000000c55557221 */ /* 0x000fe20000010000 */
[----:B------:R-:W-:-:S02]  /*2da0*/  FMUL.FTZ R236, R236, R12 ;  /* 0x0000000cecec7220 */ /* 0x000fc40000410000 */
[----:B------:R-:W-:-:S04]  /*2db0*/  FMUL.FTZ R12, R184, UR11 ;  /* 0x0000000bb80c7c20 */ /* 0x000fc80008410000 */
[----:B------:R-:W-:Y:S01]  /*2dc0*/  FFMA.FTZ R185, R12, R191, R185 ;  /* 0x000000bf0cb97223 */ /* 0x000fe200000100b9 */
[----:B------:R-:W-:-:S04]  /*2dd0*/  FADD.FTZ R184, R216, R237 ;  /* 0x000000edd8b87221 */ /* 0x000fc80000010000 */
[----:B------:R1:W-:Y:S01]  /*2de0*/  STL [R1+0x54], R185 ;  /* 0x000054b901007387 */ /* 0x0003e20000100800 */
[----:B------:R-:W-:Y:S01]  /*2df0*/  FMUL.FTZ R235, R235, R189 ;  /* 0x000000bdebeb7220 */ /* 0x000fe20000410000 */
[----:B------:R-:W-:Y:S01]  /*2e00*/  FADD.FTZ R184, R184, R236 ;  /* 0x000000ecb8b87221 */ /* 0x000fe20000010000 */
[----:B-1----:R-:W-:-:S04]  /*2e10*/  FFMA.FTZ R185, R8, R237, R215 ;  /* 0x000000ed08b97223 */ /* 0x002fc800000100d7 */
[----:B------:R-:W-:Y:S01]  /*2e20*/  FFMA.FTZ R185, R9, R236, R185 ;  /* 0x000000ec09b97223 */ /* 0x000fe200000100b9 */
[----:B------:R-:W-:Y:S01]  /*2e30*/  FMUL.FTZ R234, R234, R190 ;  /* 0x000000beeaea7220 */ /* 0x000fe20000410000 */
[----:B------:R-:W-:Y:S02]  /*2e40*/  FADD.FTZ R184, R184, R235 ;  /* 0x000000ebb8b87221 */ /* 0x000fe40000010000 */
[----:B------:R-:W-:Y:S01]  /*2e50*/  FFMA.FTZ R185, R10, R235, R185 ;  /* 0x000000eb0ab97223 */ /* 0x000fe200000100b9 */
[----:B------:R-:W-:Y:S01]  /*2e60*/  FMUL.FTZ R233, R233, R191 ;  /* 0x000000bfe9e97220 */ /* 0x000fe20000410000 */
[----:B------:R-:W-:Y:S01]  /*2e70*/  FMUL.FTZ R13, R13, UR11 ;  /* 0x0000000b0d0d7c20 */ /* 0x000fe20008410000 */
[----:B------:R-:W-:Y:S01]  /*2e80*/  FADD.FTZ R184, R184, R234 ;  /* 0x000000eab8b87221 */ /* 0x000fe20000010000 */
[----:B------:R-:W-:Y:S01]  /*2e90*/  FFMA.FTZ R185, R11, R234, R185 ;  /* 0x000000ea0bb97223 */ /* 0x000fe200000100b9 */
[----:B------:R-:W-:Y:S01]  /*2ea0*/  FMUL.FTZ R14, R14, UR11 ;  /* 0x0000000b0e0e7c20 */ /* 0x000fe20008410000 */
[----:B------:R-:W-:Y:S01]  /*2eb0*/  FMUL.FTZ R15, R15, UR11 ;  /* 0x0000000b0f0f7c20 */ /* 0x000fe20008410000 */
[-C--:B----4-:R-:W-:Y:S01]  /*2ec0*/  FFMA.FTZ R187, R13, R192.reuse, R187 ;  /* 0x000000c00dbb7223 */ /* 0x090fe200000100bb */
[----:B------:R-:W-:Y:S01]  /*2ed0*/  FMUL.FTZ R232, R232, R192 ;  /* 0x000000c0e8e87220 */ /* 0x000fe20000410000 */
[----:B------:R-:W-:Y:S01]  /*2ee0*/  FADD.FTZ R184, R184, R233 ;  /* 0x000000e9b8b87221 */ /* 0x000fe20000010000 */
[----:B------:R-:W-:Y:S01]  /*2ef0*/  FFMA.FTZ R185, R12, R233, R185 ;  /* 0x000000e90cb97223 */ /* 0x000fe200000100b9 */
[----:B------:R-:W-:Y:S01]  /*2f00*/  FFMA.FTZ R223, R15, R194, R223 ;  /* 0x000000c20fdf7223 */ /* 0x000fe200000100df */
[----:B------:R-:W-:Y:S01]  /*2f10*/  FMUL.FTZ R231, R231, R193 ;  /* 0x000000c1e7e77220 */ /* 0x000fe20000410000 */
[----:B------:R-:W-:Y:S01]  /*2f20*/  FADD.FTZ R184, R184, R232 ;  /* 0x000000e8b8b87221 */ /* 0x000fe20000010000 */
[----:B------:R-:W-:Y:S01]  /*2f30*/  FFMA.FTZ R185, R13, R232, R185 ;  /* 0x000000e80db97223 */ /* 0x000fe200000100b9 */
[----:B------:R-:W-:Y:S02]  /*2f40*/  STL [R1+0x58], R187 ;  /* 0x000058bb01007387 */ /* 0x000fe40000100800 */
[----:B------:R-:W-:Y:S01]  /*2f50*/  FADD.FTZ R184, R184, R231 ;  /* 0x000000e7b8b87221 */ /* 0x000fe20000010000 */
[----:B------:R-:W-:Y:S01]  /*2f60*/  FFMA.FTZ R185, R14, R231, R185 ;  /* 0x000000e70eb97223 */ /* 0x000fe200000100b9 */
[----:B------:R-:W-:Y:S01]  /*2f70*/  FADD.FTZ R86, R86, R189 ;  /* 0x000000bd56567221 */ /* 0x000fe20000010000 */
[----:B------:R-:W-:Y:S01]  /*2f80*/  FADD.FTZ R87, R87, R190 ;  /* 0x000000be57577221 */ /* 0x000fe20000010000 */
[----:B------:R-:W-:Y:S01]  /*2f90*/  FADD.FTZ R88, R88, R191 ;  /* 0x000000bf58587221 */ /* 0x000fe20000010000 */
[----:B------:R-:W-:Y:S01]  /*2fa0*/  FADD.FTZ R89, R89, R192 ;  /* 0x000000c059597221 */ /* 0x000fe20000010000 */
[----:B------:R-:W-:Y:S01]  /*2fb0*/  FADD.FTZ R90, R90, R193 ;  /* 0x000000c15a5a7221 */ /* 0x000fe20000010000 */
[----:B------:R-:W-:Y:S01]  /*2fc0*/  FADD.FTZ R91, R91, R194 ;  /* 0x000000c25b5b7221 */ /* 0x000fe20000010000 */
[----:B------:R-:W-:Y:S01]  /*2fd0*/  IADD3 R214, PT, PT, R214, 0x80, RZ ;  /* 0x00000080d6d67810 */ /* 0x000fe20007ffe0ff */
[----:B--2---:R-:W-:-:S05]  /*2fe0*/  FFMA.FTZ R186, R14, R193, R186 ;  /* 0x000000c10eba7223 */ /* 0x004fca00000100ba */
[----:B------:R-:W-:Y:S04]  /*2ff0*/  STL [R1+0x5c], R186 ;  /* 0x00005cba01007387 */ /* 0x000fe80000100800 */
[----:B------:R1:W-:Y:S02]  /*3000*/  STL [R1+0x60], R223 ;  /* 0x000060df01007387 */ /* 0x0003e40000100800 */
[----:B-1----:R-:W-:-:S04]  /*3010*/  FMUL.FTZ R223, R195, R194 ;  /* 0x000000c2c3df7220 */ /* 0x002fc80000410000 */
[----:B------:R-:W-:Y:S01]  /*3020*/  FADD.FTZ R216, R184, R223 ;  /* 0x000000dfb8d87221 */ /* 0x000fe20000010000 */
[----:B0-----:R-:W-:-:S07]  /*3030*/  FFMA.FTZ R215, R15, R223, R185 ;  /* 0x000000df0fd77223 */ /* 0x001fce00000100b9 */
.L_x_14092:
[----:B------:R-:W-:Y:S05]  /*3040*/  BSYNC.RECONVERGENT B0 ;  /* 0x0000000000007941 */ /* 0x000fea0003800200 */
.L_x_14091:
[----:B------:R-:W-:Y:S04]  /*3050*/  BSSY.RECONVERGENT B0, `(.L_x_14093) ;  /* 0x0000068000007945 */ /* 0x000fe80003800200 */
[----:B------:R-:W-:Y:S05]  /*3060*/  @!P1 BRA `(.L_x_14094) ;  /* 0x0000000400989947 */ /* 0x000fea0003800000 */
[----:B------:R-:W0:Y:S08]  /*3070*/  LDC.64 R184, c[0x0][0x428] ;  /* 0x00010a00ffb87b82 */ /* 0x000e300000000a00 */
[----:B------:R-:W1:Y:S01]  /*3080*/  LDC.64 R188, c[0x0][0x3a8] ;  /* 0x0000ea00ffbc7b82 */ /* 0x000e620000000a00 */
[----:B------:R-:W-:Y:S01]  /*3090*/  ISETP.NE.U32.AND P0, PT, RZ, UR22, PT ;  /* 0x00000016ff007c0c */ /* 0x000fe2000bf05070 */
[----:B------:R-:W2:Y:S04]  /*30a0*/  LDL R230, [R1+0xe8] ;  /* 0x0000e80001e67983 */ /* 0x000ea80000100800 */
[----:B------:R-:W3:Y:S04]  /*30b0*/  LDL R229, [R1+0xec] ;  /* 0x0000ec0001e57983 */ /* 0x000ee80000100800 */
[----:B------:R-:W4:Y:S01]  /*30c0*/  LDL R228, [R1+0xf0] ;  /* 0x0000f00001e47983 */ /* 0x000f220000100800 */
[----:B0-----:R-:W-:-:S06]  /*30d0*/  IMAD.WIDE.U32 R184, R214, 0x10, R184 ;  /* 0x00000010d6b87825 */ /* 0x001fcc00078e00b8 */
[----:B------:R-:W2:Y:S01]  /*30e0*/  LDG.E.128 R184, desc[UR18][R184.64] ;  /* 0x00000012b8b87981 */ /* 0x000ea2000c1e1d00 */
[----:B-1----:R-:W-:-:S05]  /*30f0*/  IMAD.WIDE.U32 R188, R214, 0x20, R188 ;  /* 0x00000020d6bc7825 */ /* 0x002fca00078e00bc */
[----:B------:R-:W3:Y:S04]  /*3100*/  LDG.E.128 R16, desc[UR18][R188.64] ;  /* 0x00000012bc107981 */ /* 0x000ee8000c1e1d00 */
[----:B------:R-:W4:Y:S01]  /*3110*/  LDG.E.128 R188, desc[UR18][R188.64+0x10] ;  /* 0x00001012bcbc7981 */ /* 0x000f22000c1e1d00 */
[----:B------:R-:W-:-:S13]  /*3120*/  ISETP.NE.AND.EX P0, PT, RZ, UR23, PT, P0 ;  /* 0x00000017ff007c0c */ /* 0x000fda000bf05300 */
[----:B------:R-:W0:Y:S02]  /*3130*/  @P0 LDC.64 R192, c[0x0][0x438] ;  /* 0x00010e00ffc00b82 */ /* 0x000e240000000a00 */
[----:B0-----:R-:W-:-:S05]  /*3140*/  @P0 IMAD.WIDE.U32 R192, R214, 0x20, R192 ;  /* 0x00000020d6c00825 */ /* 0x001fca00078e00c0 */
[----:B------:R-:W5:Y:S04]  /*3150*/  @P0 LDG.E.128 R176, desc[UR18][R192.64] ;  /* 0x00000012c0b00981 */ /* 0x000f68000c1e1d00 */
[----:B------:R3:W5:Y:S01]  /*3160*/  @P0 LDG.E.128 R180, desc[UR18][R192.64+0x10] ;  /* 0x00001012c0b40981 */ /* 0x000762000c1e1d00 */
[--C-:B--2---:R-:W-:Y:S02]  /*3170*/  HADD2.F32 R196, -RZ, R186.reuse.H0_H0 ;  /* 0x200000baffc47230 */ /* 0x104fe40000004100 */
[----:B------:R-:W-:Y:S02]  /*3180*/  HADD2.F32 R214, -RZ, R186.H1_H1 ;  /* 0x300000baffd67230 */ /* 0x000fe40000004100 */
[--C-:B------:R-:W-:Y:S02]  /*3190*/  HADD2.F32 R197, -RZ, R187.reuse.H1_H1 ;  /* 0x300000bbffc57230 */ /* 0x100fe40000004100 */
[----:B------:R-:W-:-:S02]  /*31a0*/  HADD2.F32 R222, -RZ, R187.H0_H0 ;  /* 0x200000bbffde7230 */ /* 0x000fc40000004100 */
[----:B---3--:R-:W-:Y:S01]  /*31b0*/  FADD.FTZ R193, R16, -UR16 ;  /* 0x8000001010c17e21 */ /* 0x008fe20008010000 */
[----:B------:R-:W-:Y:S01]  /*31c0*/  FADD.FTZ R17, R17, -UR16 ;  /* 0x8000001011117e21 */ /* 0x000fe20008010000 */
[----:B------:R-:W-:Y:S01]  /*31d0*/  FADD.FTZ R192, R19, -UR16 ;  /* 0x8000001013c07e21 */ /* 0x000fe20008010000 */
[----:B------:R-:W-:Y:S01]  /*31e0*/  FADD.FTZ R16, R18, -UR16 ;  /* 0x8000001012107e21 */ /* 0x000fe20008010000 */
[----:B------:R-:W-:Y:S02]  /*31f0*/  HADD2.F32 R194, -RZ, R185.H0_H0 ;  /* 0x200000b9ffc27230 */ /* 0x000fe40000004100 */
[----:B----4-:R-:W-:Y:S02]  /*3200*/  FADD.FTZ R186, R189, -UR16 ;  /* 0x80000010bdba7e21 */ /* 0x010fe40008010000 */
[----:B------:R-:W2:Y:S01]  /*3210*/  LDL R189, [R1+0xe4] ;  /* 0x0000e40001bd7983 */ /* 0x000ea20000100800 */
[----:B------:R-:W-:-:S03]  /*3220*/  FADD.FTZ R187, R188, -UR16 ;  /* 0x80000010bcbb7e21 */ /* 0x000fc60008010000 */
[----:B------:R-:W3:Y:S01]  /*3230*/  LDL.LU R227, [R1+0x50] ;  /* 0x0000500001e37983 */ /* 0x000ee20000300800 */
[----:B------:R-:W-:-:S03]  /*3240*/  HADD2.F32 R195, -RZ, R185.H1_H1 ;  /* 0x300000b9ffc37230 */ /* 0x000fc60000004100 */
[----:B------:R-:W4:Y:S01]  /*3250*/  LDL R226, [R1+0xf4] ;  /* 0x0000f40001e27983 */ /* 0x000f220000100800 */
[--C-:B------:R-:W-:Y:S02]  /*3260*/  HADD2.F32 R18, -RZ, R184.reuse.H0_H0 ;  /* 0x200000b8ff127230 */ /* 0x100fe40000004100 */
[----:B------:R-:W-:Y:S01]  /*3270*/  FADD.FTZ R185, R190, -UR16 ;  /* 0x80000010beb97e21 */ /* 0x000fe20008010000 */
[----:B------:R-:W2:Y:S01]  /*3280*/  LDL.LU R225, [R1+0x34] ;  /* 0x0000340001e17983 */ /* 0x000ea20000300800 */
[----:B------:R-:W-:Y:S01]  /*3290*/  HADD2.F32 R19, -RZ, R184.H1_H1 ;  /* 0x300000b8ff137230 */ /* 0x000fe20000004100 */
[----:B------:R-:W-:Y:S02]  /*32a0*/  MOV R190, R197 ;  /* 0x000000c500be7202 */ /* 0x000fe40000000f00 */
[----:B------:R-:W4:Y:S01]  /*32b0*/  LDL R188, [R1+0xd8] ;  /* 0x0000d80001bc7983 */ /* 0x000f220000100800 */
[----:B------:R-:W-:Y:S01]  /*32c0*/  FADD.FTZ R184, R191, -UR16 ;  /* 0x80000010bfb87e21 */ /* 0x000fe20008010000 */
[----:B------:R-:W-:-:S02]  /*32d0*/  FMUL.FTZ R197, R193, UR11 ;  /* 0x0000000bc1c57c20 */ /* 0x000fc40008410000 */
[----:B------:R-:W4:Y:S01]  /*32e0*/  LDL.LU R224, [R1+0x38] ;  /* 0x0000380001e07983 */ /* 0x000f220000300800 */
[----:B------:R-:W-:Y:S01]  /*32f0*/  FMUL.FTZ R220, R17, UR11 ;  /* 0x0000000b11dc7c20 */ /* 0x000fe20008410000 */
[----:B------:R-:W-:Y:S02]  /*3300*/  FMUL.FTZ R17, R192, UR11 ;  /* 0x0000000bc0117c20 */ /* 0x000fe40008410000 */
[----:B------:R-:W4:Y:S04]  /*3310*/  LDL R219, [R1+0xdc] ;  /* 0x0000dc0001db7983 */ /* 0x000f280000100800 */
[----:B------:R-:W2:Y:S04]  /*3320*/  LDL.LU R191, [R1+0x4c] ;  /* 0x00004c0001bf7983 */ /* 0x000ea80000300800 */
[----:B------:R-:W4:Y:S04]  /*3330*/  LDL.LU R193, [R1+0x48] ;  /* 0x0000480001c17983 */ /* 0x000f280000300800 */
[----:B------:R-:W4:Y:S01]  /*3340*/  LDL.LU R192, [R1+0x44] ;  /* 0x0000440001c07983 */ /* 0x000f220000300800 */
[----:B------:R-:W-:Y:S01]  /*3350*/  FMUL.FTZ R16, R16, UR11 ;  /* 0x0000000b10107c20 */ /* 0x000fe20008410000 */
[----:B---3--:R-:W-:-:S03]  /*3360*/  FFMA.FTZ R227, R17, R195, R227 ;  /* 0x000000c311e37223 */ /* 0x008fc600000100e3 */
[----:B--2---:R-:W-:Y:S01]  /*3370*/  FFMA.FTZ R191, R16, R194, R191 ;  /* 0x000000c210bf7223 */ /* 0x004fe200000100bf */
[----:B----4-:R-:W-:Y:S01]  /*3380*/  FFMA.FTZ R193, R220, R19, R193 ;  /* 0x00000013dcc17223 */ /* 0x010fe200000100c1 */
[----:B------:R-:W-:-:S05]  /*3390*/  FFMA.FTZ R192, R197, R18, R192 ;  /* 0x00000012c5c07223 */ /* 0x000fca00000100c0 */
[----:B------:R0:W-:Y:S04]  /*33a0*/  STL [R1+0x44], R192 ;  /* 0x000044c001007387 */ /* 0x0001e80000100800 */
[----:B------:R-:W-:Y:S04]  /*33b0*/  STL [R1+0x48], R193 ;  /* 0x000048c101007387 */ /* 0x000fe80000100800 */
[----:B------:R1:W-:Y:S04]  /*33c0*/  STL [R1+0x4c], R191 ;  /* 0x00004cbf01007387 */ /* 0x0003e80000100800 */
[----:B0-----:R-:W2:Y:S04]  /*33d0*/  LDL R192, [R1+0xe0] ;  /* 0x0000e00001c07983 */ /* 0x001ea80000100800 */
[----:B-1----:R-:W3:Y:S04]  /*33e0*/  LDL.LU R191, [R1+0x40] ;  /* 0x0000400001bf7983 */ /* 0x002ee80000300800 */
[----:B------:R0:W-:Y:S04]  /*33f0*/  STL [R1+0x50], R227 ;  /* 0x000050e301007387 */ /* 0x0001e80000100800 */
[----:B------:R-:W4:Y:S01]  /*3400*/  LDL.LU R193, [R1+0x3c] ;  /* 0x00003c0001c17983 */ /* 0x000f220000300800 */
[----:B------:R-:W-:Y:S01]  /*3410*/  FADD.FTZ R92, R92, R18 ;  /* 0x000000125c5c7221 */ /* 0x000fe20000010000 */
[----:B------:R-:W-:Y:S01]  /*3420*/  FMUL.FTZ R230, R230, R18 ;  /* 0x00000012e6e67220 */ /* 0x000fe20000410000 */
[----:B------:R-:W-:-:S04]  /*3430*/  FMUL.FTZ R18, R187, UR11 ;  /* 0x0000000bbb127c20 */ /* 0x000fc80008410000 */
[-C--:B------:R-:W-:Y:S01]  /*3440*/  FFMA.FTZ R225, R18, R196.reuse, R225 ;  /* 0x000000c412e17223 */ /* 0x080fe200000100e1 */
[----:B------:R-:W-:Y:S01]  /*3450*/  FADD.FTZ R93, R93, R19 ;  /* 0x000000135d5d7221 */ /* 0x000fe20000010000 */
[----:B------:R-:W-:Y:S01]  /*3460*/  FMUL.FTZ R229, R229, R19 ;  /* 0x00000013e5e57220 */ /* 0x000fe20000410000 */
[----:B0-----:R-:W-:Y:S01]  /*3470*/  FMUL.FTZ R227, R226, R195 ;  /* 0x000000c3e2e37220 */ /* 0x001fe20000410000 */
[----:B------:R-:W-:Y:S01]  /*3480*/  FMUL.FTZ R19, R186, UR11 ;  /* 0x0000000bba137c20 */ /* 0x000fe20008410000 */
[----:B------:R0:W-:Y:S01]  /*3490*/  STL [R1+0x34], R225 ;  /* 0x000034e101007387 */ /* 0x0001e20000100800 */
[----:B------:R-:W-:Y:S01]  /*34a0*/  FADD.FTZ R96, R96, R196 ;  /* 0x000000c460607221 */ /* 0x000fe20000010000 */
[----:B------:R-:W-:Y:S01]  /*34b0*/  FMUL.FTZ R226, R188, R196 ;  /* 0x000000c4bce27220 */ /* 0x000fe20000410000 */
[----:B------:R-:W-:Y:S01]  /*34c0*/  FMUL.FTZ R196, R184, UR11 ;  /* 0x0000000bb8c47c20 */ /* 0x000fe20008410000 */
[----:B------:R-:W-:Y:S01]  /*34d0*/  FADD.FTZ R187, R216, R230 ;  /* 0x000000e6d8bb7221 */ /* 0x000fe20000010000 */
[----:B------:R-:W-:Y:S01]  /*34e0*/  FFMA.FTZ R188, R197, R230, R215 ;  /* 0x000000e6c5bc7223 */ /* 0x000fe200000100d7 */
[-C--:B------:R-:W-:Y:S01]  /*34f0*/  FFMA.FTZ R224, R19, R214.reuse, R224 ;  /* 0x000000d613e07223 */ /* 0x080fe200000100e0 */
[----:B0-----:R-:W-:Y:S01]  /*3500*/  FMUL.FTZ R225, R219, R214 ;  /* 0x000000d6dbe17220 */ /* 0x001fe20000410000 */
[----:B------:R-:W-:Y:S01]  /*3510*/  FMUL.FTZ R219, R185, UR11 ;  /* 0x0000000bb9db7c20 */ /* 0x000fe20008410000 */
[----:B------:R-:W-:Y:S01]  /*3520*/  FMUL.FTZ R228, R228, R194 ;  /* 0x000000c2e4e47220 */ /* 0x000fe20000410000 */
        /* <DEDUP_REMOVED lines=15> */
[----:B------:R-:W-:Y:S01]  /*3620*/  FADD.FTZ R99, R99, R190 ;  /* 0x000000be63637221 */ /* 0x000fe20000010000 */
[----:B---3--:R-:W-:Y:S01]  /*3630*/  FFMA.FTZ R191, R196, R190, R191 ;  /* 0x000000bec4bf7223 */ /* 0x008fe200000100bf */
[----:B----4-:R-:W-:-:S05]  /*3640*/  FFMA.FTZ R193, R219, R222, R193 ;  /* 0x000000dedbc17223 */ /* 0x010fca00000100c1 */
[----:B------:R0:W-:Y:S04]  /*3650*/  STL [R1+0x3c], R193 ;  /* 0x00003cc101007387 */ /* 0x0001e80000100800 */
[----:B------:R0:W-:Y:S01]  /*3660*/  STL [R1+0x40], R191 ;  /* 0x000040bf01007387 */ /* 0x0001e20000100800 */
[----:B--2---:R-:W-:Y:S01]  /*3670*/  FMUL.FTZ R224, R192, R222 ;  /* 0x000000dec0e07220 */ /* 0x004fe20000410000 */
[----:B------:R-:W-:-:S03]  /*3680*/  FMUL.FTZ R222, R189, R190 ;  /* 0x000000bebdde7220 */ /* 0x000fc60000410000 */
[----:B------:R-:W-:Y:S01]  /*3690*/  FADD.FTZ R187, R187, R224 ;  /* 0x000000e0bbbb7221 */ /* 0x000fe20000010000 */
[----:B------:R-:W-:-:S03]  /*36a0*/  FFMA.FTZ R186, R219, R224, R186 ;  /* 0x000000e0dbba7223 */ /* 0x000fc600000100ba */
[----:B------:R-:W-:Y:S01]  /*36b0*/  FADD.FTZ R216, R187, R222 ;  /* 0x000000debbd87221 */ /* 0x000fe20000010000 */
[----:B0-----:R-:W-:-:S07]  /*36c0*/  FFMA.FTZ R215, R196, R222, R186 ;  /* 0x000000dec4d77223 */ /* 0x001fce00000100ba */
.L_x_14094:
[----:B------:R-:W-:Y:S05]  /*36d0*/  BSYNC.RECONVERGENT B0 ;  /* 0x0000000000007941 */ /* 0x000fea0003800200 */
.L_x_14093:
        /* <DEDUP_REMOVED lines=32> */
.L_x_14096:
[----:B------:R-:W-:Y:S05]  /*38e0*/  BSYNC.RECONVERGENT B0 ;  /* 0x0000000000007941 */ /* 0x000fea0003800200 */
.L_x_14095:
        /* <DEDUP_REMOVED lines=25> */
[----:B0----5:R-:W-:-:S06]  /*3a80*/  IMAD.WIDE.U32 R184, R0, 0x10, R184 ;  /* 0x0000001000b87825 */ /* 0x021fcc00078e00b8 */
[----:B------:R-:W5:Y:S01]  /*3a90*/  LDG.E.128 R184, desc[UR18][R184.64] ;  /* 0x00000012b8b87981 */ /* 0x000f62000c1e1d00 */
[----:B------:R-:W-:-:S04]  /*3aa0*/  UISETP.NE.U32.AND UP1, UPT, UR22, URZ, UPT ;  /* 0x000000ff1600728c */ /* 0x000fc8000bf25070 */
[----:B------:R-:W-:-:S09]  /*3ab0*/  UISETP.NE.AND.EX UP1, UPT, UR23, URZ, UPT, UP1 ;  /* 0x000000ff1700728c */ /* 0x000fd2000bf25310 */
[----:B------:R-:W-:Y:S05]  /*3ac0*/  BRA.U UP1, `(.L_x_14099) ;  /* 0x0000000901247547 */ /* 0x000fea000b800000 */
[----:B------:R-:W2:Y:S04]  /*3ad0*/  LDL R192, [R1+0xc] ;  /* 0x00000c0001c07983 */ /* 0x000ea80000100800 */
[----:B------:R-:W3:Y:S04]  /*3ae0*/  LDL R191, [R1+0x8] ;  /* 0x0000080001bf7983 */ /* 0x000ee80000100800 */
[----:B------:R-:W4:Y:S04]  /*3af0*/  LDL R190, [R1+0x4] ;  /* 0x0000040001be7983 */ /* 0x000f280000100800 */
        /* <DEDUP_REMOVED lines=9> */
[----:B---3--:R-:W-:Y:S02]  /*3b90*/  MOV R193, R191 ;  /* 0x000000bf00c17202 */ /* 0x008fe40000000f00 */
[----:B----4-:R-:W-:-:S04]  /*3ba0*/  MOV R192, R190 ;  /* 0x000000be00c07202 */ /* 0x010fc80000000f00 */
[----:B0-----:R-:W-:Y:S05]  /*3bb0*/  BRA.U UP1, `(.L_x_14100) ;  /* 0x0000000101f47547 */ /* 0x001fea000b800000 */
[----:B------:R-:W-:Y:S01]  /*3bc0*/  FFMA.FTZ R189, R210, UR16, R188 ;  /* 0x00000010d2bd7c23 */ /* 0x000fe200080100bc */
[----:B-----5:R-:W-:-:S03]  /*3bd0*/  HADD2.F32 R190, -RZ, R187.H0_H0 ;  /* 0x200000bbffbe7230 */ /* 0x020fc60000004100 */
[----:B------:R-:W-:-:S04]  /*3be0*/  FADD.FTZ R189, R193, -R189 ;  /* 0x800000bdc1bd7221 */ /* 0x000fc80000010000 */
[----:B------:R-:W-:-:S04]  /*3bf0*/  FMUL.FTZ R189, R189, UR11 ;  /* 0x0000000bbdbd7c20 */ /* 0x000fc80008410000 */
[----:B------:R-:W-:-:S04]  /*3c00*/  FMUL.FTZ R189, R189, UR10 ;  /* 0x0000000abdbd7c20 */ /* 0x000fc80008410000 */
[----:B------:R-:W-:Y:S01]  /*3c10*/  FFMA.FTZ R106, R189, R190, R106 ;  /* 0x000000bebd6a7223 */ /* 0x000fe2000001006a */
[----:B------:R-:W-:Y:S01]  /*3c20*/  FFMA.FTZ R190, R209, UR16, R188 ;  /* 0x00000010d1be7c23 */ /* 0x000fe200080100bc */
[----:B------:R-:W-:-:S03]  /*3c30*/  FMUL.FTZ R189, R34, R189 ;  /* 0x000000bd22bd7220 */ /* 0x000fc60000410000 */
[----:B------:R-:W-:-:S04]  /*3c40*/  FADD.FTZ R190, R192, -R190 ;  /* 0x800000bec0be7221 */ /* 0x000fc80000010000 */
[----:B------:R-:W-:Y:S01]  /*3c50*/  FMUL.FTZ R191, R190, UR11 ;  /* 0x0000000bbebf7c20 */ /* 0x000fe20008410000 */
[----:B------:R-:W-:-:S03]  /*3c60*/  HADD2.F32 R190, -RZ, R187.H1_H1 ;  /* 0x300000bbffbe7230 */ /* 0x000fc60000004100 */
[----:B------:R-:W-:-:S04]  /*3c70*/  FMUL.FTZ R187, R191, UR10 ;  /* 0x0000000abfbb7c20 */ /* 0x000fc80008410000 */
[----:B------:R-:W-:Y:S01]  /*3c80*/  FFMA.FTZ R107, R187, R190, R107 ;  /* 0x000000bebb6b7223 */ /* 0x000fe2000001006b */
[----:B------:R-:W-:Y:S01]  /*3c90*/  FMUL.FTZ R187, R35, R187 ;  /* 0x000000bb23bb7220 */ /* 0x000fe20000410000 */
[----:B------:R-:W-:-:S04]  /*3ca0*/  HADD2.F32 R190, -RZ, R186.H0_H0 ;  /* 0x200000baffbe7230 */ /* 0x000fc80000004100 */
        /* <DEDUP_REMOVED lines=28> */
[----:B------:R-:W-:-:S05]  /*3e70*/  FMUL.FTZ R185, R31, R185 ;  /* 0x000000b91fb97220 */ /* 0x000fca0000410000 */
[----:B------:R-:W-:Y:S01]  /*3e80*/  F2FP.F16.F32.PACK_AB R185, R185, R189 ;  /* 0x000000bdb9b9723e */ /* 0x000fe200000000ff */
[----:B------:R-:W-:-:S04]  /*3e90*/  FFMA.FTZ R189, R198, UR16, R188 ;  /* 0x00000010c6bd7c23 */ /* 0x000fc800080100bc */
[----:B------:R-:W-:-:S04]  /*3ea0*/  FADD.FTZ R189, R221, -R189 ;  /* 0x800000bdddbd7221 */ /* 0x000fc80000010000 */
[----:B------:R-:W-:-:S04]  /*3eb0*/  FMUL.FTZ R189, R189, UR11 ;  /* 0x0000000bbdbd7c20 */ /* 0x000fc80008410000 */
[----:B------:R-:W-:Y:S01]  /*3ec0*/  FMUL.FTZ R191, R189, UR10 ;  /* 0x0000000abdbf7c20 */ /* 0x000fe20008410000 */
[--C-:B------:R-:W-:Y:S02]  /*3ed0*/  HADD2.F32 R189, -RZ, R184.reuse.H0_H0 ;  /* 0x200000b8ffbd7230 */ /* 0x100fe40000004100 */
[----:B------:R-:W-:-:S03]  /*3ee0*/  HADD2.F32 R184, -RZ, R184.H1_H1 ;  /* 0x300000b8ffb87230 */ /* 0x000fc60000004100 */
[----:B------:R-:W-:Y:S01]  /*3ef0*/  FFMA.FTZ R189, R191, R189, R100 ;  /* 0x000000bdbfbd7223 */ /* 0x000fe20000010064 */
[----:B------:R-:W-:-:S04]  /*3f00*/  FFMA.FTZ R100, R218, UR16, R188 ;  /* 0x00000010da647c23 */ /* 0x000fc800080100bc */
[----:B------:R-:W-:-:S04]  /*3f10*/  FADD.FTZ R100, R216, -R100 ;  /* 0x80000064d8647221 */ /* 0x000fc80000010000 */
[----:B------:R-:W-:-:S04]  /*3f20*/  FMUL.FTZ R100, R100, UR11 ;  /* 0x0000000b64647c20 */ /* 0x000fc80008410000 */
[----:B------:R-:W-:-:S04]  /*3f30*/  FMUL.FTZ R100, R100, UR10 ;  /* 0x0000000a64647c20 */ /* 0x000fc80008410000 */
[----:B------:R-:W-:Y:S01]  /*3f40*/  FFMA.FTZ R190, R100, R184, R101 ;  /* 0x000000b864be7223 */ /* 0x000fe20000010065 */
[----:B------:R-:W-:Y:S01]  /*3f50*/  FMUL.FTZ R101, R28, R191 ;  /* 0x000000bf1c657220 */ /* 0x000fe20000410000 */
[----:B------:R-:W-:-:S05]  /*3f60*/  FMUL.FTZ R100, R29, R100 ;  /* 0x000000641d647220 */ /* 0x000fca0000410000 */
[----:B------:R-:W-:Y:S01]  /*3f70*/  F2FP.F16.F32.PACK_AB R184, R100, R101 ;  /* 0x0000006564b8723e */ /* 0x000fe200000000ff */
[----:B------:R-:W-:Y:S06]  /*3f80*/  BRA `(.L_x_14101) ;  /* 0x0000000c00087947 */ /* 0x000fec0003800000 */
.L_x_14100:
[--C-:B------:R-:W-:Y:S01]  /*3f90*/  FFMA.FTZ R68, R198, UR16, R188.reuse ;  /* 0x00000010c6447c23 */ /* 0x100fe200080100bc */
[--C-:B------:R-:W-:Y:S01]  /*3fa0*/  FFMA.FTZ R70, R218, UR16, R188.reuse ;  /* 0x00000010da467c23 */ /* 0x100fe200080100bc */
[--C-:B-----5:R-:W-:Y:S02]  /*3fb0*/  HADD2.F32 R69, -RZ, R184.reuse.H0_H0 ;  /* 0x200000b8ff457230 */ /* 0x120fe40000004100 */
[----:B------:R-:W-:Y:S01]  /*3fc0*/  FFMA.FTZ R71, R217, UR16, R188 ;  /* 0x00000010d9477c23 */ /* 0x000fe200080100bc */
[----:B------:R-:W-:Y:S01]  /*3fd0*/  FADD.FTZ R68, R221, -R68 ;  /* 0x80000044dd447221 */ /* 0x000fe20000010000 */
[----:B------:R-:W-:Y:S02]  /*3fe0*/  FADD.FTZ R70, R216, -R70 ;  /* 0x80000046d8467221 */ /* 0x000fe40000010000 */
[----:B------:R-:W-:Y:S01]  /*3ff0*/  FADD.FTZ R71, R215, -R71 ;  /* 0x80000047d7477221 */ /* 0x000fe20000010000 */
[----:B------:R-:W-:Y:S01]  /*4000*/  FMUL.FTZ R156, R68, UR11 ;  /* 0x0000000b449c7c20 */ /* 0x000fe20008410000 */
[----:B------:R-:W-:Y:S01]  /*4010*/  FMUL.FTZ R157, R70, UR11 ;  /* 0x0000000b469d7c20 */ /* 0x000fe20008410000 */
[----:B------:R-:W-:-:S02]  /*4020*/  HADD2.F32 R70, -RZ, R184.H1_H1 ;  /* 0x300000b8ff467230 */ /* 0x000fc40000004100 */
[----:B------:R-:W-:Y:S01]  /*4030*/  FMUL.FTZ R158, R71, UR11 ;  /* 0x0000000b479e7c20 */ /* 0x000fe20008410000 */
[----:B------:R-:W-:Y:S01]  /*4040*/  FMUL.FTZ R68, R156, UR10 ;  /* 0x0000000a9c447c20 */ /* 0x000fe20008410000 */
[----:B------:R-:W-:-:S03]  /*4050*/  HADD2.F32 R71, -RZ, R185.H0_H0 ;  /* 0x200000b9ff477230 */ /* 0x000fc60000004100 */
[----:B------:R-:W-:Y:S01]  /*4060*/  FFMA.FTZ R189, R68, R69, R100 ;  /* 0x0000004544bd7223 */ /* 0x000fe20000010064 */
[----:B------:R-:W-:Y:S01]  /*4070*/  FMUL.FTZ R69, R157, UR10 ;  /* 0x0000000a9d457c20 */ /* 0x000fe20008410000 */
[----:B------:R-:W-:-:S03]  /*4080*/  FMUL.FTZ R68, R28, R68 ;  /* 0x000000441c447220 */ /* 0x000fc60000410000 */
[----:B------:R-:W-:Y:S01]  /*4090*/  FFMA.FTZ R190, R69, R70, R101 ;  /* 0x0000004645be7223 */ /* 0x000fe20000010065 */
[----:B------:R-:W-:Y:S01]  /*40a0*/  FFMA.FTZ R70, R213, UR16, R188 ;  /* 0x00000010d5467c23 */ /* 0x000fe200080100bc */
[----:B------:R-:W-:-:S03]  /*40b0*/  FMUL.FTZ R69, R29, R69 ;  /* 0x000000451d457220 */ /* 0x000fc60000410000 */
[----:B------:R-:W-:Y:S01]  /*40c0*/  FADD.FTZ R100, R214, -R70 ;  /* 0x80000046d6647221 */ /* 0x000fe20000010000 */
[----:B------:R-:W-:Y:S01]  /*40d0*/  FMUL.FTZ R70, R158, UR10 ;  /* 0x0000000a9e467c20 */ /* 0x000fe20008410000 */
[----:B------:R-:W-:Y:S01]  /*40e0*/  F2FP.F16.F32.PACK_AB R184, R69, R68 ;  /* 0x0000004445b8723e */ /* 0x000fe200000000ff */
[----:B------:R-:W-:Y:S01]  /*40f0*/  FFMA.FTZ R68, R212, UR16, R188 ;  /* 0x00000010d4447c23 */ /* 0x000fe200080100bc */
[----:B------:R-:W-:Y:S01]  /*4100*/  FMUL.FTZ R159, R100, UR11 ;  /* 0x0000000b649f7c20 */ /* 0x000fe20008410000 */
[----:B------:R-:W-:Y:S01]  /*4110*/  FFMA.FTZ R102, R70, R71, R102 ;  /* 0x0000004746667223 */ /* 0x000fe20000010066 */
[----:B------:R-:W-:Y:S02]  /*4120*/  HADD2.F32 R100, -RZ, R185.H1_H1 ;  /* 0x300000b9ff647230 */ /* 0x000fe40000004100 */
[----:B------:R-:W-:Y:S01]  /*4130*/  FADD.FTZ R68, R195, -R68 ;  /* 0x80000044c3447221 */ /* 0x000fe20000010000 */
[----:B------:R-:W-:Y:S01]  /*4140*/  FMUL.FTZ R71, R159, UR10 ;  /* 0x0000000a9f477c20 */ /* 0x000fe20008410000 */
[----:B------:R-:W-:Y:S01]  /*4150*/  FMUL.FTZ R70, R30, R70 ;  /* 0x000000461e467220 */ /* 0x000fe20000410000 */
[----:B------:R-:W-:Y:S01]  /*4160*/  FFMA.FTZ R69, R211, UR16, R188 ;  /* 0x00000010d3457c23 */ /* 0x000fe200080100bc */
[----:B------:R-:W-:Y:S01]  /*4170*/  FMUL.FTZ R68, R68, UR11 ;  /* 0x0000000b44447c20 */ /* 0x000fe20008410000 */
[----:B------:R-:W-:Y:S01]  /*4180*/  FFMA.FTZ R103, R71, R100, R103 ;  /* 0x0000006447677223 */ /* 0x000fe20000010067 */
[----:B------:R-:W-:Y:S01]  /*4190*/  FMUL.FTZ R71, R31, R71 ;  /* 0x000000471f477220 */ /* 0x000fe20000410000 */
[----:B------:R-:W-:Y:S01]  /*41a0*/  FADD.FTZ R69, R194, -R69 ;  /* 0x80000045c2457221 */ /* 0x000fe20000010000 */
[----:B------:R-:W-:-:S03]  /*41b0*/  HADD2.F32 R100, -RZ, R186.H1_H1 ;  /* 0x300000baff647230 */ /* 0x000fc60000004100 */
[----:B------:R-:W-:Y:S01]  /*41c0*/  F2FP.F16.F32.PACK_AB R185, R71, R70 ;  /* 0x0000004647b9723e */ /* 0x000fe200000000ff */
[----:B------:R-:W-:Y:S02]  /*41d0*/  HADD2.F32 R71, -RZ, R186.H0_H0 ;  /* 0x200000baff477230 */ /* 0x000fe40000004100 */
[----:B------:R-:W-:Y:S01]  /*41e0*/  FMUL.FTZ R70, R68, UR10 ;  /* 0x0000000a44467c20 */ /* 0x000fe20008410000 */
[----:B------:R-:W-:-:S03]  /*41f0*/  FMUL.FTZ R69, R69, UR11 ;  /* 0x0000000b45457c20 */ /* 0x000fc60008410000 */
[----:B------:R-:W-:Y:S01]  /*4200*/  FFMA.FTZ R104, R70, R71, R104 ;  /* 0x0000004746687223 */ /* 0x000fe20000010068 */
[----:B------:R-:W-:Y:S01]  /*4210*/  FMUL.FTZ R71, R69, UR10 ;  /* 0x0000000a45477c20 */ /* 0x000fe20008410000 */
[----:B------:R-:W-:-:S03]  /*4220*/  FMUL.FTZ R70, R32, R70 ;  /* 0x0000004620467220 */ /* 0x000fc60000410000 */
[----:B------:R-:W-:Y:S01]  /*4230*/  FFMA.FTZ R105, R71, R100, R105 ;  /* 0x0000006447697223 */ /* 0x000fe20000010069 */
[----:B------:R-:W-:Y:S01]  /*4240*/  FFMA.FTZ R100, R210, UR16, R188 ;  /* 0x00000010d2647c23 */ /* 0x000fe200080100bc */
[----:B------:R-:W-:-:S03]  /*4250*/  FMUL.FTZ R71, R33, R71 ;  /* 0x0000004721477220 */ /* 0x000fc60000410000 */
[----:B------:R-:W-:Y:S02]  /*4260*/  FADD.FTZ R100, R193, -R100 ;  /* 0x80000064c1647221 */ /* 0x000fe40000010000 */
[----:B------:R-:W-:Y:S01]  /*4270*/  F2FP.F16.F32.PACK_AB R186, R71, R70 ;  /* 0x0000004647ba723e */ /* 0x000fe200000000ff */
[--C-:B------:R-:W-:Y:S02]  /*4280*/  HADD2.F32 R71, -RZ, R187.reuse.H0_H0 ;  /* 0x200000bbff477230 */ /* 0x100fe40000004100 */
[----:B------:R-:W-:Y:S01]  /*4290*/  FMUL.FTZ R70, R100, UR11 ;  /* 0x0000000b64467c20 */ /* 0x000fe20008410000 */
[----:B------:R-:W-:-:S03]  /*42a0*/  HADD2.F32 R187, -RZ, R187.H1_H1 ;  /* 0x300000bbffbb7230 */ /* 0x000fc60000004100 */
        /* <DEDUP_REMOVED lines=11> */
.L_x_14099:
        /* <DEDUP_REMOVED lines=13> */
[----:B-----5:R-:W-:-:S03]  /*4430*/  HADD2.F32 R190, -RZ, R187.H0_H0 ;  /* 0x200000bbffbe7230 */ /* 0x020fc60000004100 */
[----:B------:R-:W-:-:S04]  /*4440*/  FADD.FTZ R189, R193, -R189 ;  /* 0x800000bdc1bd7221 */ /* 0x000fc80000010000 */
[----:B------:R-:W-:-:S04]  /*4450*/  FFMA.FTZ R189, R189, UR11, R146 ;  /* 0x0000000bbdbd7c23 */ /* 0x000fc80008010092 */
[----:B------:R-:W-:-:S04]  /*4460*/  FMUL.FTZ R189, R189, UR10 ;  /* 0x0000000abdbd7c20 */ /* 0x000fc80008410000 */
[-C--:B------:R-:W-:Y:S01]  /*4470*/  FFMA.FTZ R106, R190, R189.reuse, R106 ;  /* 0x000000bdbe6a7223 */ /* 0x080fe2000001006a */
[----:B------:R-:W-:Y:S01]  /*4480*/  FFMA.FTZ R190, R209, UR16, R188 ;  /* 0x00000010d1be7c23 */ /* 0x000fe200080100bc */
[----:B------:R-:W-:-:S03]  /*4490*/  FMUL.FTZ R189, R34, R189 ;  /* 0x000000bd22bd7220 */ /* 0x000fc60000410000 */
[----:B------:R-:W-:-:S04]  /*44a0*/  FADD.FTZ R190, R192, -R190 ;  /* 0x800000bec0be7221 */ /* 0x000fc80000010000 */
[----:B------:R-:W-:Y:S01]  /*44b0*/  FFMA.FTZ R191, R190, UR11, R147 ;  /* 0x0000000bbebf7c23 */ /* 0x000fe20008010093 */
[----:B------:R-:W-:-:S03]  /*44c0*/  HADD2.F32 R190, -RZ, R187.H1_H1 ;  /* 0x300000bbffbe7230 */ /* 0x000fc60000004100 */
[----:B------:R-:W-:-:S04]  /*44d0*/  FMUL.FTZ R187, R191, UR10 ;  /* 0x0000000abfbb7c20 */ /* 0x000fc80008410000 */
[-C--:B------:R-:W-:Y:S01]  /*44e0*/  FFMA.FTZ R107, R190, R187.reuse, R107 ;  /* 0x000000bbbe6b7223 */ /* 0x080fe2000001006b */
[----:B------:R-:W-:Y:S01]  /*44f0*/  FMUL.FTZ R187, R35, R187 ;  /* 0x000000bb23bb7220 */ /* 0x000fe20000410000 */
[----:B------:R-:W-:-:S04]  /*4500*/  HADD2.F32 R190, -RZ, R186.H0_H0 ;  /* 0x200000baffbe7230 */ /* 0x000fc80000004100 */
[----:B------:R-:W-:Y:S01]  /*4510*/  F2FP.F16.F32.PACK_AB R187, R187, R189 ;  /* 0x000000bdbbbb723e */ /* 0x000fe200000000ff */
        /* <DEDUP_REMOVED lines=27> */
[----:B------:R-:W-:-:S05]  /*46d0*/  FMUL.FTZ R185, R31, R185 ;  /* 0x000000b91fb97220 */ /* 0x000fca0000410000 */
[----:B------:R-:W-:Y:S01]  /*46e0*/  F2FP.F16.F32.PACK_AB R185, R185, R189 ;  /* 0x000000bdb9b9723e */ /* 0x000fe200000000ff */
[----:B------:R-:W-:-:S04]  /*46f0*/  FFMA.FTZ R189, R198, UR16, R188 ;  /* 0x00000010c6bd7c23 */ /* 0x000fc800080100bc */
[----:B------:R-:W-:-:S04]  /*4700*/  FADD.FTZ R189, R221, -R189 ;  /* 0x800000bdddbd7221 */ /* 0x000fc80000010000 */
[----:B------:R-:W-:-:S04]  /*4710*/  FFMA.FTZ R189, R189, UR11, R140 ;  /* 0x0000000bbdbd7c23 */ /* 0x000fc8000801008c */
[----:B------:R-:W-:Y:S01]  /*4720*/  FMUL.FTZ R191, R189, UR10 ;  /* 0x0000000abdbf7c20 */ /* 0x000fe20008410000 */
[--C-:B------:R-:W-:Y:S02]  /*4730*/  HADD2.F32 R189, -RZ, R184.reuse.H0_H0 ;  /* 0x200000b8ffbd7230 */ /* 0x100fe40000004100 */
[----:B------:R-:W-:-:S03]  /*4740*/  HADD2.F32 R184, -RZ, R184.H1_H1 ;  /* 0x300000b8ffb87230 */ /* 0x000fc60000004100 */
[----:B------:R-:W-:Y:S01]  /*4750*/  FFMA.FTZ R189, R189, R191, R100 ;  /* 0x000000bfbdbd7223 */ /* 0x000fe20000010064 */
[----:B------:R-:W-:-:S04]  /*4760*/  FFMA.FTZ R100, R218, UR16, R188 ;  /* 0x00000010da647c23 */ /* 0x000fc800080100bc */
[----:B------:R-:W-:-:S04]  /*4770*/  FADD.FTZ R100, R216, -R100 ;  /* 0x80000064d8647221 */ /* 0x000fc80000010000 */
[----:B------:R-:W-:-:S04]  /*4780*/  FFMA.FTZ R100, R100, UR11, R141 ;  /* 0x0000000b64647c23 */ /* 0x000fc8000801008d */
[----:B------:R-:W-:-:S04]  /*4790*/  FMUL.FTZ R100, R100, UR10 ;  /* 0x0000000a64647c20 */ /* 0x000fc80008410000 */
[-C--:B------:R-:W-:Y:S01]  /*47a0*/  FFMA.FTZ R190, R184, R100.reuse, R101 ;  /* 0x00000064b8be7223 */ /* 0x080fe20000010065 */
[----:B------:R-:W-:Y:S01]  /*47b0*/  FMUL.FTZ R101, R28, R191 ;  /* 0x000000bf1c657220 */ /* 0x000fe20000410000 */
[----:B------:R-:W-:-:S05]  /*47c0*/  FMUL.FTZ R100, R29, R100 ;  /* 0x000000641d647220 */ /* 0x000fca0000410000 */
[----:B------:R-:W-:Y:S01]  /*47d0*/  F2FP.F16.F32.PACK_AB R184, R100, R101 ;  /* 0x0000006564b8723e */ /* 0x000fe200000000ff */
[----:B------:R-:W-:Y:S06]  /*47e0*/  BRA `(.L_x_14101) ;  /* 0x0000000000f07947 */ /* 0x000fec0003800000 */
.L_x_14102:
[--C-:B------:R-:W-:Y:S01]  /*47f0*/  FFMA.FTZ R68, R198, UR16, R188.reuse ;  /* 0x00000010c6447c23 */ /* 0x100fe200080100bc */
[--C-:B------:R-:W-:Y:S01]  /*4800*/  FFMA.FTZ R70, R218, UR16, R188.reuse ;  /* 0x00000010da467c23 */ /* 0x100fe200080100bc */
[--C-:B-----5:R-:W-:Y:S02]  /*4810*/  HADD2.F32 R69, -RZ, R184.reuse.H0_H0 ;  /* 0x200000b8ff457230 */ /* 0x120fe40000004100 */
[----:B------:R-:W-:Y:S01]  /*4820*/  FFMA.FTZ R71, R217, UR16, R188 ;  /* 0x00000010d9477c23 */ /* 0x000fe200080100bc */
[----:B------:R-:W-:Y:S01]  /*4830*/  FADD.FTZ R68, R221, -R68 ;  /* 0x80000044dd447221 */ /* 0x000fe20000010000 */
[----:B------:R-:W-:Y:S02]  /*4840*/  FADD.FTZ R70, R216, -R70 ;  /* 0x80000046d8467221 */ /* 0x000fe40000010000 */
[----:B------:R-:W-:Y:S01]  /*4850*/  FADD.FTZ R71, R215, -R71 ;  /* 0x80000047d7477221 */ /* 0x000fe20000010000 */
[----:B------:R-:W-:Y:S01]  /*4860*/  FFMA.FTZ R156, R68, UR11, R140 ;  /* 0x0000000b449c7c23 */ /* 0x000fe2000801008c */
[----:B------:R-:W-:Y:S01]  /*4870*/  FFMA.FTZ R157, R70, UR11, R141 ;  /* 0x0000000b469d7c23 */ /* 0x000fe2000801008d */
[----:B------:R-:W-:-:S02]  /*4880*/  HADD2.F32 R70, -RZ, R184.H1_H1 ;  /* 0x300000b8ff467230 */ /* 0x000fc40000004100 */
[----:B------:R-:W-:Y:S01]  /*4890*/  FFMA.FTZ R158, R71, UR11, R142 ;  /* 0x0000000b479e7c23 */ /* 0x000fe2000801008e */
[----:B------:R-:W-:Y:S01]  /*48a0*/  FMUL.FTZ R68, R156, UR10 ;  /* 0x0000000a9c447c20 */ /* 0x000fe20008410000 */
[----:B------:R-:W-:-:S03]  /*48b0*/  HADD2.F32 R71, -RZ, R185.H0_H0 ;  /* 0x200000b9ff477230 */ /* 0x000fc60000004100 */
[-C--:B------:R-:W-:Y:S01]  /*48c0*/  FFMA.FTZ R189, R69, R68.reuse, R100 ;  /* 0x0000004445bd7223 */ /* 0x080fe20000010064 */
[----:B------:R-:W-:Y:S01]  /*48d0*/  FMUL.FTZ R69, R157, UR10 ;  /* 0x0000000a9d457c20 */ /* 0x000fe20008410000 */
[----:B------:R-:W-:-:S03]  /*48e0*/  FMUL.FTZ R68, R28, R68 ;  /* 0x000000441c447220 */ /* 0x000fc60000410000 */
[-C--:B------:R-:W-:Y:S01]  /*48f0*/  FFMA.FTZ R190, R70, R69.reuse, R101 ;  /* 0x0000004546be7223 */ /* 0x080fe20000010065 */
[----:B------:R-:W-:Y:S01]  /*4900*/  FFMA.FTZ R70, R213, UR16, R188 ;  /* 0x00000010d5467c23 */ /* 0x000fe200080100bc */
[----:B------:R-:W-:-:S03]  /*4910*/  FMUL.FTZ R69, R29, R69 ;  /* 0x000000451d457220 */ /* 0x000fc60000410000 */
[----:B------:R-:W-:Y:S01]  /*4920*/  FADD.FTZ R100, R214, -R70 ;  /* 0x80000046d6647221 */ /* 0x000fe20000010000 */
[----:B------:R-:W-:Y:S01]  /*4930*/  FMUL.FTZ R70, R158, UR10 ;  /* 0x0000000a9e467c20 */ /* 0x000fe20008410000 */
[----:B------:R-:W-:Y:S01]  /*4940*/  F2FP.F16.F32.PACK_AB R184, R69, R68 ;  /* 0x0000004445b8723e */ /* 0x000fe200000000ff */
[----:B------:R-:W-:Y:S01]  /*4950*/  FFMA.FTZ R68, R212, UR16, R188 ;  /* 0x00000010d4447c23 */ /* 0x000fe200080100bc */
[----:B------:R-:W-:Y:S01]  /*4960*/  FFMA.FTZ R159, R100, UR11, R143 ;  /* 0x0000000b649f7c23 */ /* 0x000fe2000801008f */
[-C--:B------:R-:W-:Y:S01]  /*4970*/  FFMA.FTZ R102, R71, R70.reuse, R102 ;  /* 0x0000004647667223 */ /* 0x080fe20000010066 */
[----:B------:R-:W-:Y:S02]  /*4980*/  HADD2.F32 R100, -RZ, R185.H1_H1 ;  /* 0x300000b9ff647230 */ /* 0x000fe40000004100 */
[----:B------:R-:W-:Y:S01]  /*4990*/  FADD.FTZ R68, R195, -R68 ;  /* 0x80000044c3447221 */ /* 0x000fe20000010000 */
[----:B------:R-:W-:Y:S01]  /*49a0*/  FMUL.FTZ R71, R159, UR10 ;  /* 0x0000000a9f477c20 */ /* 0x000fe20008410000 */
[----:B------:R-:W-:Y:S01]  /*49b0*/  FMUL.FTZ R70, R30, R70 ;  /* 0x000000461e467220 */ /* 0x000fe20000410000 */
[----:B------:R-:W-:Y:S01]  /*49c0*/  FFMA.FTZ R69, R211, UR16, R188 ;  /* 0x00000010d3457c23 */ /* 0x000fe200080100bc */
[----:B------:R-:W-:Y:S01]  /*49d0*/  FFMA.FTZ R68, R68, UR11, R144 ;  /* 0x0000000b44447c23 */ /* 0x000fe20008010090 */
[-C--:B------:R-:W-:Y:S01]  /*49e0*/  FFMA.FTZ R103, R100, R71.reuse, R103 ;  /* 0x0000004764677223 */ /* 0x080fe20000010067 */
[----:B------:R-:W-:Y:S01]  /*49f0*/  FMUL.FTZ R71, R31, R71 ;  /* 0x000000471f477220 */ /* 0x000fe20000410000 */
[----:B------:R-:W-:Y:S01]  /*4a00*/  FADD.FTZ R69, R194, -R69 ;  /* 0x80000045c2457221 */ /* 0x000fe20000010000 */
[----:B------:R-:W-:-:S03]  /*4a10*/  HADD2.F32 R100, -RZ, R186.H1_H1 ;  /* 0x300000baff647230 */ /* 0x000fc60000004100 */
[----:B------:R-:W-:Y:S01]  /*4a20*/  F2FP.F16.F32.PACK_AB R185, R71, R70 ;  /* 0x0000004647b9723e */ /* 0x000fe200000000ff */
[----:B------:R-:W-:Y:S02]  /*4a30*/  HADD2.F32 R71, -RZ, R186.H0_H0 ;  /* 0x200000baff477230 */ /* 0x000fe40000004100 */
[----:B------:R-:W-:Y:S01]  /*4a40*/  FMUL.FTZ R70, R68, UR10 ;  /* 0x0000000a44467c20 */ /* 0x000fe20008410000 */
[----:B------:R-:W-:-:S03]  /*4a50*/  FFMA.FTZ R69, R69, UR11, R145 ;  /* 0x0000000b45457c23 */ /* 0x000fc60008010091 */
[-C--:B------:R-:W-:Y:S01]  /*4a60*/  FFMA.FTZ R104, R71, R70.reuse, R104 ;  /* 0x0000004647687223 */ /* 0x080fe20000010068 */
[----:B------:R-:W-:Y:S01]  /*4a70*/  FMUL.FTZ R71, R69, UR10 ;  /* 0x0000000a45477c20 */ /* 0x000fe20008410000 */
[----:B------:R-:W-:-:S03]  /*4a80*/  FMUL.FTZ R70, R32, R70 ;  /* 0x0000004620467220 */ /* 0x000fc60000410000 */
[-C--:B------:R-:W-:Y:S01]  /*4a90*/  FFMA.FTZ R105, R100, R71.reuse, R105 ;  /* 0x0000004764697223 */ /* 0x080fe20000010069 */
        /* <DEDUP_REMOVED lines=16> */
[----:B------:R-:W-:-:S07]  /*4ba0*/  F2FP.F16.F32.PACK_AB R187, R101, R100 ;  /* 0x0000006465bb723e */ /* 0x000fce00000000ff */
.L_x_14101:
        /* <DEDUP_REMOVED lines=12> */
.L_x_14098:
[----:B------:R-:W-:Y:S05]  /*4c70*/  BSYNC.RECONVERGENT B0 ;  /* 0x0000000000007941 */ /* 0x000fea0003800200 */
.L_x_14097:
[----:B------:R-:W-:Y:S04]  /*4c80*/  BSSY.RECONVERGENT B0, `(.L_x_14103) ;  /* 0x000010f000007945 */ /* 0x000fe80003800200 */
[----:B------:R-:W-:Y:S05]  /*4c90*/  @!P4 BRA `(.L_x_14104) ;  /* 0x000000100034c947 */ /* 0x000fea0003800000 */
[----:B------:R-:W0:Y:S02]  /*4ca0*/  LDC.64 R184, c[0x0][0x390] ;  /* 0x0000e400ffb87b82 */ /* 0x000e240000000a00 */
[----:B0----5:R-:W-:-:S06]  /*4cb0*/  IMAD.WIDE.U32 R184, R0, 0x10, R184 ;  /* 0x0000001000b87825 */ /* 0x021fcc00078e00b8 */
        /* <DEDUP_REMOVED lines=32> */
[----:B------:R-:W-:Y:S01]  /*4ec0*/  FFMA.FTZ R159, R108, UR11, R27 ;  /* 0x0000000b6c9f7c23 */ /* 0x000fe2000801001b */
[----:B------:R-:W-:Y:S01]  /*4ed0*/  FFMA.FTZ R110, R70, R71, R110 ;  /* 0x00000047466e7223 */ /* 0x000fe2000001006e */
[----:B------:R-:W-:Y:S02]  /*4ee0*/  HADD2.F32 R108, -RZ, R185.H1_H1 ;  /* 0x300000b9ff6c7230 */ /* 0x000fe40000004100 */
[----:B------:R-:W-:Y:S01]  /*4ef0*/  FADD.FTZ R68, R249, -R68 ;  /* 0x80000044f9447221 */ /* 0x000fe20000010000 */
[----:B------:R-:W-:Y:S01]  /*4f00*/  FMUL.FTZ R71, R159, UR10 ;  /* 0x0000000a9f477c20 */ /* 0x000fe20008410000 */
[----:B------:R-:W-:Y:S01]  /*4f10*/  FMUL.FTZ R70, R38, R70 ;  /* 0x0000004626467220 */ /* 0x000fe20000410000 */
[----:B------:R-:W-:Y:S01]  /*4f20*/  FFMA.FTZ R69, R203, UR16, R188 ;  /* 0x00000010cb457c23 */ /* 0x000fe200080100bc */
[----:B------:R-:W-:Y:S01]  /*4f30*/  FFMA.FTZ R68, R68, UR11, R20 ;  /* 0x0000000b44447c23 */ /* 0x000fe20008010014 */
[----:B------:R-:W-:Y:S01]  /*4f40*/  FFMA.FTZ R111, R71, R108, R111 ;  /* 0x0000006c476f7223 */ /* 0x000fe2000001006f */
[----:B------:R-:W-:Y:S01]  /*4f50*/  FMUL.FTZ R71, R39, R71 ;  /* 0x0000004727477220 */ /* 0x000fe20000410000 */
[----:B------:R-:W-:Y:S01]  /*4f60*/  FADD.FTZ R69, R248, -R69 ;  /* 0x80000045f8457221 */ /* 0x000fe20000010000 */
[----:B------:R-:W-:-:S03]  /*4f70*/  HADD2.F32 R108, -RZ, R186.H1_H1 ;  /* 0x300000baff6c7230 */ /* 0x000fc60000004100 */
[----:B------:R-:W-:Y:S01]  /*4f80*/  F2FP.F16.F32.PACK_AB R185, R71, R70 ;  /* 0x0000004647b9723e */ /* 0x000fe200000000ff */
[----:B------:R-:W-:Y:S02]  /*4f90*/  HADD2.F32 R71, -RZ, R186.H0_H0 ;  /* 0x200000baff477230 */ /* 0x000fe40000004100 */
[----:B------:R-:W-:Y:S01]  /*4fa0*/  FMUL.FTZ R70, R68, UR10 ;  /* 0x0000000a44467c20 */ /* 0x000fe20008410000 */
[----:B------:R-:W-:-:S03]  /*4fb0*/  FFMA.FTZ R69, R69, UR11, R21 ;  /* 0x0000000b45457c23 */ /* 0x000fc60008010015 */
        /* <DEDUP_REMOVED lines=20> */
[----:B------:R-:W-:Y:S01]  /*5100*/  F2FP.F16.F32.PACK_AB R187, R109, R108 ;  /* 0x0000006c6dbb723e */ /* 0x000fe200000000ff */
[----:B------:R-:W-:Y:S06]  /*5110*/  BRA `(.L_x_14107) ;  /* 0x0000000800ec7947 */ /* 0x000fec0003800000 */
.L_x_14106:
[----:B------:R-:W-:Y:S01]  /*5120*/  FFMA.FTZ R189, R199, UR16, R188 ;  /* 0x00000010c7bd7c23 */ /* 0x000fe200080100bc */
[----:B-----5:R-:W-:-:S03]  /*5130*/  HADD2.F32 R190, -RZ, R187.H0_H0 ;  /* 0x200000bbffbe7230 */ /* 0x020fc60000004100 */
[----:B------:R-:W-:-:S04]  /*5140*/  FADD.FTZ R189, R247, -R189 ;  /* 0x800000bdf7bd7221 */ /* 0x000fc80000010000 */
[----:B------:R-:W-:-:S04]  /*5150*/  FFMA.FTZ R189, R189, UR11, R22 ;  /* 0x0000000bbdbd7c23 */ /* 0x000fc80008010016 */
        /* <DEDUP_REMOVED lines=52> */
[----:B------:R-:W-:Y:S01]  /*54a0*/  FFMA.FTZ R190, R108, R184, R109 ;  /* 0x000000b86cbe7223 */ /* 0x000fe2000001006d */
[----:B------:R-:W-:Y:S01]  /*54b0*/  FMUL.FTZ R109, R36, R191 ;  /* 0x000000bf246d7220 */ /* 0x000fe20000410000 */
[----:B------:R-:W-:-:S05]  /*54c0*/  FMUL.FTZ R108, R37, R108 ;  /* 0x0000006c256c7220 */ /* 0x000fca0000410000 */
[----:B------:R-:W-:Y:S01]  /*54d0*/  F2FP.F16.F32.PACK_AB R184, R108, R109 ;  /* 0x0000006d6cb8723e */ /* 0x000fe200000000ff */
[----:B------:R-:W-:Y:S06]  /*54e0*/  BRA `(.L_x_14107) ;  /* 0x0000000400f87947 */ /* 0x000fec0003800000 */
.L_x_14105:
[----:B------:R0:W5:Y:S01]  /*54f0*/  LDL R192, [R1] ;  /* 0x0000000001c07983 */ /* 0x0001620000100800 */
[----:B------:R-:W1:Y:S02]  /*5500*/  LDC.64 R190, c[0x0][0x478] ;  /* 0x00011e00ffbe7b82 */ /* 0x000e640000000a00 */
[----:B-1----:R-:W-:-:S04]  /*5510*/  ISETP.NE.U32.AND P0, PT, R190, RZ, PT ;  /* 0x000000ffbe00720c */ /* 0x002fc80003f05070 */
[----:B------:R-:W-:-:S13]  /*5520*/  ISETP.NE.AND.EX P0, PT, R191, RZ, PT, P0 ;  /* 0x000000ffbf00720c */ /* 0x000fda0003f05300 */
        /* <DEDUP_REMOVED lines=24> */
[----:B------:R-:W-:Y:S01]  /*56b0*/  FMUL.FTZ R159, R108, UR11 ;  /* 0x0000000b6c9f7c20 */ /* 0x000fe20008410000 */
[-C--:B------:R-:W-:Y:S01]  /*56c0*/  FFMA.FTZ R110, R71, R70.reuse, R110 ;  /* 0x00000046476e7223 */ /* 0x080fe2000001006e */
[----:B------:R-:W-:Y:S02]  /*56d0*/  HADD2.F32 R108, -RZ, R185.H1_H1 ;  /* 0x300000b9ff6c7230 */ /* 0x000fe40000004100 */
[----:B------:R-:W-:Y:S01]  /*56e0*/  FADD.FTZ R68, R249, -R68 ;  /* 0x80000044f9447221 */ /* 0x000fe20000010000 */
[----:B------:R-:W-:Y:S01]  /*56f0*/  FMUL.FTZ R71, R159, UR10 ;  /* 0x0000000a9f477c20 */ /* 0x000fe20008410000 */
[----:B------:R-:W-:Y:S01]  /*5700*/  FMUL.FTZ R70, R38, R70 ;  /* 0x0000004626467220 */ /* 0x000fe20000410000 */
[----:B------:R-:W-:Y:S01]  /*5710*/  FFMA.FTZ R69, R203, UR16, R188 ;  /* 0x00000010cb457c23 */ /* 0x000fe200080100bc */
[----:B------:R-:W-:Y:S01]  /*5720*/  FMUL.FTZ R68, R68, UR11 ;  /* 0x0000000b44447c20 */ /* 0x000fe20008410000 */
[-C--:B------:R-:W-:Y:S01]  /*5730*/  FFMA.FTZ R111, R108, R71.reuse, R111 ;  /* 0x000000476c6f7223 */ /* 0x080fe2000001006f */
[----:B------:R-:W-:Y:S01]  /*5740*/  FMUL.FTZ R71, R39, R71 ;  /* 0x0000004727477220 */ /* 0x000fe20000410000 */
[----:B------:R-:W-:Y:S01]  /*5750*/  FADD.FTZ R69, R248, -R69 ;  /* 0x80000045f8457221 */ /* 0x000fe20000010000 */
[----:B------:R-:W-:-:S03]  /*5760*/  HADD2.F32 R108, -RZ, R186.H1_H1 ;  /* 0x300000baff6c7230 */ /* 0x000fc60000004100 */
[----:B------:R-:W-:Y:S01]  /*5770*/  F2FP.F16.F32.PACK_AB R185, R71, R70 ;  /* 0x0000004647b9723e */ /* 0x000fe200000000ff */
[----:B------:R-:W-:Y:S02]  /*5780*/  HADD2.F32 R71, -RZ, R186.H0_H0 ;  /* 0x200000baff477230 */ /* 0x000fe40000004100 */
[----:B------:R-:W-:Y:S01]  /*5790*/  FMUL.FTZ R70, R68, UR10 ;  /* 0x0000000a44467c20 */ /* 0x000fe20008410000 */
[----:B------:R-:W-:-:S03]  /*57a0*/  FMUL.FTZ R69, R69, UR11 ;  /* 0x0000000b45457c20 */ /* 0x000fc60008410000 */
        /* <DEDUP_REMOVED lines=20> */
[----:B------:R-:W-:Y:S01]  /*58f0*/  F2FP.F16.F32.PACK_AB R187, R109, R108 ;  /* 0x0000006c6dbb723e */ /* 0x000fe200000000ff */
[----:B------:R-:W-:Y:S06]  /*5900*/  BRA `(.L_x_14107) ;  /* 0x0000000000f07947 */ /* 0x000fec0003800000 */
.L_x_14108:
[----:B------:R-:W-:Y:S01]  /*5910*/  FFMA.FTZ R189, R199, UR16, R188 ;  /* 0x00000010c7bd7c23 */ /* 0x000fe200080100bc */
[----:B-----5:R-:W-:-:S03]  /*5920*/  HADD2.F32 R190, -RZ, R187.H0_H0 ;  /* 0x200000bbffbe7230 */ /* 0x020fc60000004100 */
[----:B------:R-:W-:-:S04]  /*5930*/  FADD.FTZ R189, R247, -R189 ;  /* 0x800000bdf7bd7221 */ /* 0x000fc80000010000 */
[----:B------:R-:W-:-:S04]  /*5940*/  FMUL.FTZ R189, R189, UR11 ;  /* 0x0000000bbdbd7c20 */ /* 0x000fc80008410000 */
[----:B------:R-:W-:-:S04]  /*5950*/  FMUL.FTZ R189, R189, UR10 ;  /* 0x0000000abdbd7c20 */ /* 0x000fc80008410000 */
[-C--:B------:R-:W-:Y:S01]  /*5960*/  FFMA.FTZ R114, R190, R189.reuse, R114 ;  /* 0x000000bdbe727223 */ /* 0x080fe20000010072 */
[----:B------:R-:W-:Y:S01]  /*5970*/  FFMA.FTZ R190, R200, UR16, R188 ;  /* 0x00000010c8be7c23 */ /* 0x000fe200080100bc */
[----:B------:R-:W-:-:S03]  /*5980*/  FMUL.FTZ R189, R42, R189 ;  /* 0x000000bd2abd7220 */ /* 0x000fc60000410000 */
[----:B------:R-:W-:-:S04]  /*5990*/  FADD.FTZ R190, R246, -R190 ;  /* 0x800000bef6be7221 */ /* 0x000fc80000010000 */
[----:B------:R-:W-:Y:S01]  /*59a0*/  FMUL.FTZ R191, R190, UR11 ;  /* 0x0000000bbebf7c20 */ /* 0x000fe20008410000 */
        /* <DEDUP_REMOVED lines=46> */
[-C--:B------:R-:W-:Y:S01]  /*5c90*/  FFMA.FTZ R190, R184, R108.reuse, R109 ;  /* 0x0000006cb8be7223 */ /* 0x080fe2000001006d */
[----:B------:R-:W-:Y:S01]  /*5ca0*/  FMUL.FTZ R109, R36, R191 ;  /* 0x000000bf246d7220 */ /* 0x000fe20000410000 */
[----:B------:R-:W-:-:S05]  /*5cb0*/  FMUL.FTZ R108, R37, R108 ;  /* 0x0000006c256c7220 */ /* 0x000fca0000410000 */
[----:B------:R-:W-:-:S07]  /*5cc0*/  F2FP.F16.F32.PACK_AB R184, R108, R109 ;  /* 0x0000006d6cb8723e */ /* 0x000fce00000000ff */
.L_x_14107:
        /* <DEDUP_REMOVED lines=10> */
.L_x_14104:
[----:B------:R-:W-:Y:S05]  /*5d70*/  BSYNC.RECONVERGENT B0 ;  /* 0x0000000000007941 */ /* 0x000fea0003800200 */
.L_x_14103:
        /* <DEDUP_REMOVED lines=73> */
.L_x_14112:
        /* <DEDUP_REMOVED lines=61> */
.L_x_14111:
[----:B------:R-:W0:Y:S02]  /*65e0*/  LDC.64 R190, c[0x0][0x478] ;  /* 0x00011e00ffbe7b82 */ /* 0x000e240000000a00 */
[----:B0-----:R-:W-:-:S04]  /*65f0*/  ISETP.NE.U32.AND P0, PT, R190, RZ, PT ;  /* 0x000000ffbe00720c */ /* 0x001fc80003f05070 */
[----:B------:R-:W-:-:S13]  /*6600*/  ISETP.NE.AND.EX P0, PT, R191, RZ, PT, P0 ;  /* 0x000000ffbf00720c */ /* 0x000fda0003f05300 */
        /* <DEDUP_REMOVED lines=62> */
.L_x_14114:
        /* <DEDUP_REMOVED lines=60> */
.L_x_14113:
        /* <DEDUP_REMOVED lines=10> */
.L_x_14110:
[----:B------:R-:W-:Y:S05]  /*6e50*/  BSYNC.RECONVERGENT B0 ;  /* 0x0000000000007941 */ /* 0x000fea0003800200 */
.L_x_14109:
        /* <DEDUP_REMOVED lines=73> */
.L_x_14118:
        /* <DEDUP_REMOVED lines=61> */
.L_x_14117:
        /* <DEDUP_REMOVED lines=65> */
.L_x_14120:
        /* <DEDUP_REMOVED lines=60> */
.L_x_14119:
        /* <DEDUP_REMOVED lines=10> */
.L_x_14116:
[----:B------:R-:W-:Y:S05]  /*7f30*/  BSYNC.RECONVERGENT B0 ;  /* 0x0000000000007941 */ /* 0x000fea0003800200 */
.L_x_14115:
        /* <DEDUP_REMOVED lines=14> */
[----:B-----5:R-:W-:Y:S02]  /*8020*/  HADD2.F32 R69, -RZ, R184.H0_H0 ;  /* 0x200000b8ff457230 */ /* 0x020fe40000004100 */
[----:B------:R-:W-:Y:S01]  /*8030*/  FADD.FTZ R68, R230, -R68 ;  /* 0x80000044e6447221 */ /* 0x000fe20000010000 */
[----:B------:R-:W-:-:S03]  /*8040*/  FADD.FTZ R70, R229, -R70 ;  /* 0x80000046e5467221 */ /* 0x000fc60000010000 */
[----:B------:R-:W-:Y:S01]  /*8050*/  FFMA.FTZ R156, R68, UR11, R176 ;  /* 0x0000000b449c7c23 */ /* 0x000fe200080100b0 */
[----:B------:R-:W-:Y:S01]  /*8060*/  FFMA.FTZ R157, R70, UR11, R177 ;  /* 0x0000000b469d7c23 */ /* 0x000fe200080100b1 */
[----:B------:R-:W-:Y:S02]  /*8070*/  HADD2.F32 R70, -RZ, R184.H1_H1 ;  /* 0x300000b8ff467230 */ /* 0x000fe40000004100 */
[----:B------:R-:W-:-:S04]  /*8080*/  FMUL.FTZ R68, R156, UR10 ;  /* 0x0000000a9c447c20 */ /* 0x000fc80008410000 */
[----:B------:R-:W-:Y:S01]  /*8090*/  FFMA.FTZ R189, R68, R69, R132 ;  /* 0x0000004544bd7223 */ /* 0x000fe20000010084 */
[----:B------:R-:W-:Y:S01]  /*80a0*/  FMUL.FTZ R69, R157, UR10 ;  /* 0x0000000a9d457c20 */ /* 0x000fe20008410000 */
[----:B------:R-:W-:Y:S01]  /*80b0*/  FMUL.FTZ R68, R60, R68 ;  /* 0x000000443c447220 */ /* 0x000fe20000410000 */
[----:B------:R-:W-:Y:S02]  /*80c0*/  HADD2.F32 R132, -RZ, R186.H1_H1 ;  /* 0x300000baff847230 */ /* 0x000fe40000004100 */
[----:B------:R-:W-:Y:S01]  /*80d0*/  FFMA.FTZ R190, R69, R70, R133 ;  /* 0x0000004645be7223 */ /* 0x000fe20000010085 */
[----:B------:R-:W-:Y:S01]  /*80e0*/  FMUL.FTZ R69, R61, R69 ;  /* 0x000000453d457220 */ /* 0x000fe20000410000 */
[----:B------:R-:W-:-:S04]  /*80f0*/  FFMA.FTZ R70, R17, UR16, R188 ;  /* 0x0000001011467c23 */ /* 0x000fc800080100bc */
[----:B------:R-:W-:Y:S01]  /*8100*/  F2FP.F16.F32.PACK_AB R184, R69, R68 ;  /* 0x0000004445b8723e */ /* 0x000fe200000000ff */
[----:B------:R-:W-:Y:S01]  /*8110*/  FFMA.FTZ R68, R16, UR16, R188 ;  /* 0x0000001010447c23 */ /* 0x000fe200080100bc */
[----:B------:R-:W-:Y:S01]  /*8120*/  FADD.FTZ R70, R227, -R70 ;  /* 0x80000046e3467221 */ /* 0x000fe20000010000 */
[--C-:B------:R-:W-:Y:S02]  /*8130*/  HADD2.F32 R69, -RZ, R185.reuse.H0_H0 ;  /* 0x200000b9ff457230 */ /* 0x100fe40000004100 */
[----:B------:R-:W-:Y:S01]  /*8140*/  FADD.FTZ R68, R228, -R68 ;  /* 0x80000044e4447221 */ /* 0x000fe20000010000 */
[----:B------:R-:W-:Y:S01]  /*8150*/  FFMA.FTZ R159, R70, UR11, R179 ;  /* 0x0000000b469f7c23 */ /* 0x000fe200080100b3 */
[----:B------:R-:W-:Y:S02]  /*8160*/  HADD2.F32 R70, -RZ, R185.H1_H1 ;  /* 0x300000b9ff467230 */ /* 0x000fe40000004100 */
[----:B------:R-:W-:-:S04]  /*8170*/  FFMA.FTZ R158, R68, UR11, R178 ;  /* 0x0000000b449e7c23 */ /* 0x000fc800080100b2 */
[----:B------:R-:W-:-:S04]  /*8180*/  FMUL.FTZ R68, R158, UR10 ;  /* 0x0000000a9e447c20 */ /* 0x000fc80008410000 */
        /* <DEDUP_REMOVED lines=8> */
[----:B------:R-:W-:Y:S02]  /*8210*/  HADD2.F32 R69, -RZ, R186.H0_H0 ;  /* 0x200000baff457230 */ /* 0x000fe40000004100 */
        /* <DEDUP_REMOVED lines=12> */
[----:B------:R-:W-:Y:S01]  /*82e0*/  F2FP.F16.F32.PACK_AB R186, R71, R70 ;  /* 0x0000004647ba723e */ /* 0x000fe200000000ff */
[--C-:B------:R-:W-:Y:S02]  /*82f0*/  HADD2.F32 R70, -RZ, R187.reuse.H1_H1 ;  /* 0x300000bbff467230 */ /* 0x100fe40000004100 */
[----:B------:R-:W-:Y:S01]  /*8300*/  FFMA.FTZ R71, R132, UR11, R183 ;  /* 0x0000000b84477c23 */ /* 0x000fe200080100b7 */
[----:B------:R-:W-:-:S03]  /*8310*/  HADD2.F32 R187, -RZ, R187.H0_H0 ;  /* 0x200000bbffbb7230 */ /* 0x000fc60000004100 */
        /* <DEDUP_REMOVED lines=11> */
.L_x_14124:
[----:B------:R-:W-:Y:S01]  /*83d0*/  FFMA.FTZ R189, R196, UR16, R188 ;  /* 0x00000010c4bd7c23 */ /* 0x000fe200080100bc */
[----:B-----5:R-:W-:-:S03]  /*83e0*/  HADD2.F32 R190, -RZ, R187.H1_H1 ;  /* 0x300000bbffbe7230 */ /* 0x020fc60000004100 */
        /* <DEDUP_REMOVED lines=8> */
[----:B------:R-:W-:-:S03]  /*8470*/  HADD2.F32 R190, -RZ, R187.H0_H0 ;  /* 0x200000bbffbe7230 */ /* 0x000fc60000004100 */
        /* <DEDUP_REMOVED lines=50> */
.L_x_14123:
[----:B------:R-:W0:Y:S02]  /*87a0*/  LDC.64 R190, c[0x0][0x478] ;  /* 0x00011e00ffbe7b82 */ /* 0x000e240000000a00 */
[----:B0-----:R-:W-:-:S04]  /*87b0*/  ISETP.NE.U32.AND P0, PT, R190, RZ, PT ;  /* 0x000000ffbe00720c */ /* 0x001fc80003f05070 */
[----:B------:R-:W-:-:S13]  /*87c0*/  ISETP.NE.AND.EX P0, PT, R191, RZ, PT, P0 ;  /* 0x000000ffbf00720c */ /* 0x000fda0003f05300 */
[----:B------:R-:W-:Y:S05]  /*87d0*/  @!P0 BRA `(.L_x_14126) ;  /* 0x0000000000f48947 */ /* 0x000fea0003800000 */
[--C-:B------:R-:W-:Y:S01]  /*87e0*/  FFMA.FTZ R68, R197, UR16, R188.reuse ;  /* 0x00000010c5447c23 */ /* 0x100fe200080100bc */
[----:B------:R-:W-:Y:S01]  /*87f0*/  FFMA.FTZ R70, R220, UR16, R188 ;  /* 0x00000010dc467c23 */ /* 0x000fe200080100bc */
[----:B-----5:R-:W-:Y:S02]  /*8800*/  HADD2.F32 R69, -RZ, R184.H0_H0 ;  /* 0x200000b8ff457230 */ /* 0x020fe40000004100 */
[----:B------:R-:W-:Y:S01]  /*8810*/  FADD.FTZ R68, R230, -R68 ;  /* 0x80000044e6447221 */ /* 0x000fe20000010000 */
[----:B------:R-:W-:-:S03]  /*8820*/  FADD.FTZ R70, R229, -R70 ;  /* 0x80000046e5467221 */ /* 0x000fc60000010000 */
[----:B------:R-:W-:Y:S01]  /*8830*/  FMUL.FTZ R156, R68, UR11 ;  /* 0x0000000b449c7c20 */ /* 0x000fe20008410000 */
[----:B------:R-:W-:Y:S01]  /*8840*/  FMUL.FTZ R157, R70, UR11 ;  /* 0x0000000b469d7c20 */ /* 0x000fe20008410000 */
[----:B------:R-:W-:Y:S02]  /*8850*/  HADD2.F32 R70, -RZ, R184.H1_H1 ;  /* 0x300000b8ff467230 */ /* 0x000fe40000004100 */
[----:B------:R-:W-:-:S04]  /*8860*/  FMUL.FTZ R68, R156, UR10 ;  /* 0x0000000a9c447c20 */ /* 0x000fc80008410000 */
[-C--:B------:R-:W-:Y:S01]  /*8870*/  FFMA.FTZ R189, R69, R68.reuse, R132 ;  /* 0x0000004445bd7223 */ /* 0x080fe20000010084 */
[----:B------:R-:W-:Y:S01]  /*8880*/  FMUL.FTZ R69, R157, UR10 ;  /* 0x0000000a9d457c20 */ /* 0x000fe20008410000 */
[----:B------:R-:W-:Y:S01]  /*8890*/  FMUL.FTZ R68, R60, R68 ;  /* 0x000000443c447220 */ /* 0x000fe20000410000 */
[----:B------:R-:W-:Y:S02]  /*88a0*/  HADD2.F32 R132, -RZ, R186.H1_H1 ;  /* 0x300000baff847230 */ /* 0x000fe40000004100 */
[-C--:B------:R-:W-:Y:S01]  /*88b0*/  FFMA.FTZ R190, R70, R69.reuse, R133 ;  /* 0x0000004546be7223 */ /* 0x080fe20000010085 */
[----:B------:R-:W-:Y:S01]  /*88c0*/  FMUL.FTZ R69, R61, R69 ;  /* 0x000000453d457220 */ /* 0x000fe20000410000 */
[----:B------:R-:W-:-:S04]  /*88d0*/  FFMA.FTZ R70, R17, UR16, R188 ;  /* 0x0000001011467c23 */ /* 0x000fc800080100bc */
[----:B------:R-:W-:Y:S01]  /*88e0*/  F2FP.F16.F32.PACK_AB R184, R69, R68 ;  /* 0x0000004445b8723e */ /* 0x000fe200000000ff */
[----:B------:R-:W-:Y:S01]  /*88f0*/  FFMA.FTZ R68, R16, UR16, R188 ;  /* 0x0000001010447c23 */ /* 0x000fe200080100bc */
[----:B------:R-:W-:Y:S01]  /*8900*/  FADD.FTZ R70, R227, -R70 ;  /* 0x80000046e3467221 */ /* 0x000fe20000010000 */
[--C-:B------:R-:W-:Y:S02]  /*8910*/  HADD2.F32 R69, -RZ, R185.reuse.H0_H0 ;  /* 0x200000b9ff457230 */ /* 0x100fe40000004100 */
[----:B------:R-:W-:Y:S01]  /*8920*/  FADD.FTZ R68, R228, -R68 ;  /* 0x80000044e4447221 */ /* 0x000fe20000010000 */
[----:B------:R-:W-:Y:S01]  /*8930*/  FMUL.FTZ R159, R70, UR11 ;  /* 0x0000000b469f7c20 */ /* 0x000fe20008410000 */
[----:B------:R-:W-:Y:S02]  /*8940*/  HADD2.F32 R70, -RZ, R185.H1_H1 ;  /* 0x300000b9ff467230 */ /* 0x000fe40000004100 */
[----:B------:R-:W-:-:S04]  /*8950*/  FMUL.FTZ R158, R68, UR11 ;  /* 0x0000000b449e7c20 */ /* 0x000fc80008410000 */
[----:B------:R-:W-:-:S04]  /*8960*/  FMUL.FTZ R68, R158, UR10 ;  /* 0x0000000a9e447c20 */ /* 0x000fc80008410000 */
        /* <DEDUP_REMOVED lines=8> */
[----:B------:R-:W-:Y:S02]  /*89f0*/  HADD2.F32 R69, -RZ, R186.H0_H0 ;  /* 0x200000baff457230 */ /* 0x000fe40000004100 */
        /* <DEDUP_REMOVED lines=12> */
[----:B------:R-:W-:Y:S01]  /*8ac0*/  F2FP.F16.F32.PACK_AB R186, R71, R70 ;  /* 0x0000004647ba723e */ /* 0x000fe200000000ff */
[--C-:B------:R-:W-:Y:S02]  /*8ad0*/  HADD2.F32 R70, -RZ, R187.reuse.H1_H1 ;  /* 0x300000bbff467230 */ /* 0x100fe40000004100 */
[----:B------:R-:W-:Y:S01]  /*8ae0*/  FMUL.FTZ R71, R132, UR11 ;  /* 0x0000000b84477c20 */ /* 0x000fe20008410000 */
[----:B------:R-:W-:-:S03]  /*8af0*/  HADD2.F32 R187, -RZ, R187.H0_H0 ;  /* 0x200000bbffbb7230 */ /* 0x000fc60000004100 */
        /* <DEDUP_REMOVED lines=11> */
.L_x_14126:
[----:B------:R-:W-:Y:S01]  /*8bb0*/  FFMA.FTZ R189, R196, UR16, R188 ;  /* 0x00000010c4bd7c23 */ /* 0x000fe200080100bc */
[----:B-----5:R-:W-:-:S03]  /*8bc0*/  HADD2.F32 R190, -RZ, R187.H1_H1 ;  /* 0x300000bbffbe7230 */ /* 0x020fc60000004100 */
        /* <DEDUP_REMOVED lines=8> */
[----:B------:R-:W-:-:S03]  /*8c50*/  HADD2.F32 R190, -RZ, R187.H0_H0 ;  /* 0x200000bbffbe7230 */ /* 0x000fc60000004100 */
        /* <DEDUP_REMOVED lines=49> */
.L_x_14125:
        /* <DEDUP_REMOVED lines=9> */
.L_x_14122:
[----:B------:R-:W-:Y:S05]  /*9000*/  BSYNC.RECONVERGENT B0 ;  /* 0x0000000000007941 */ /* 0x000fea0003800200 */
.L_x_14121:
[----:B------:R-:W-:Y:S02]  /*9010*/  UIADD3 UR7, UPT, UPT, UR7, UR24, URZ ;  /* 0x0000001807077290 */ /* 0x000fe4000fffe0ff */
[----:B------:R-:W-:Y:S02]  /*9020*/  UPLOP3.LUT UP2, UPT, UPT, UPT, UP2, 0x40, 0x4 ;  /* 0x000000000004789c */ /* 0x000fe40003f4e820 */
[----:B------:R-:W-:-:S09]  /*9030*/  UISETP.GE.AND UP1, UPT, UR7, UR25, UPT ;  /* 0x000000190700728c */ /* 0x000fd2000bf26270 */
[----:B------:R-:W-:Y:S05]  /*9040*/  BRA.U !UP1, `(.L_x_14127) ;  /* 0xffffff81094c7547 */ /* 0x000fea000b83ffff */
.L_x_14084:
[----:B------:R-:W0:Y:S01]  /*9050*/  S2UR UR4, SR_CTAID.X ;  /* 0x00000000000479c3 */ /* 0x000e220000002500 */
[----:B-----5:R-:W1:Y:S01]  /*9060*/  S2R R0, SR_TID.X ;  /* 0x0000000000007919 */ /* 0x020e620000002100 */
        /* <DEDUP_REMOVED lines=16> */
[----:B------:R-:W5:Y:S04]  /*9170*/  LDL.LU R184, [R1+0xb4] ;  /* 0x0000b40001b87983 */ /* 0x000f680000300800 */
[----:B------:R-:W5:Y:S04]  /*9180*/  LDL.LU R185, [R1+0xb8] ;  /* 0x0000b80001b97983 */ /* 0x000f680000300800 */
[----:B------:R-:W5:Y:S04]  /*9190*/  LDL.LU R186, [R1+0xbc] ;  /* 0x0000bc0001ba7983 */ /* 0x000f680000300800 */
[----:B------:R-:W5:Y:S01]  /*91a0*/  LDL.LU R187, [R1+0xc0] ;  /* 0x0000c00001bb7983 */ /* 0x000f620000300800 */
[----:B0-----:R-:W-:-:S04]  /*91b0*/  IMAD.WIDE.U32 R2, R9, 0x20, R2 ;  /* 0x0000002009027825 */ /* 0x001fc800078e0002 */
[C---:B-1----:R-:W-:Y:S01]  /*91c0*/  IMAD.WIDE.U32 R4, R9.reuse, 0x20, R4 ;  /* 0x0000002009047825 */ /* 0x042fe200078e0004 */
[----:B------:R0:W-:Y:S03]  /*91d0*/  STG.E.128 desc[UR18][R2.64+0x10], R72 ;  /* 0x0000104802007986 */ /* 0x0001e6000c101d12 */
[C---:B----4-:R-:W-:Y:S01]  /*91e0*/  IMAD.WIDE.U32 R6, R9.reuse, 0x20, R6 ;  /* 0x0000002009067825 */ /* 0x050fe200078e0006 */
[----:B------:R-:W-:Y:S01]  /*91f0*/  IADD3 R9, PT, PT, R9, 0x80, RZ ;  /* 0x0000008009097810 */ /* 0x000fe20007ffe0ff */
[----:B--2---:R0:W-:Y:S04]  /*9200*/  STG.E.128 desc[UR18][R2.64], R192 ;  /* 0x000000c002007986 */ /* 0x0041e8000c101d12 */
[----:B---3--:R0:W-:Y:S04]  /*9210*/  STG.E.128 desc[UR18][R4.64], R188 ;  /* 0x000000bc04007986 */ /* 0x0081e8000c101d12 */
[----:B-----5:R0:W-:Y:S04]  /*9220*/  STG.E.128 desc[UR18][R4.64+0x10], R184 ;  /* 0x000010b804007986 */ /* 0x0201e8000c101d12 */
[----:B------:R0:W-:Y:S04]  /*9230*/  STG.E.128 desc[UR18][R6.64], R100 ;  /* 0x0000006406007986 */ /* 0x0001e8000c101d12 */
[----:B------:R0:W-:Y:S02]  /*9240*/  STG.E.128 desc[UR18][R6.64+0x10], R104 ;  /* 0x0000106806007986 */ /* 0x0001e4000c101d12 */
.L_x_14129:
[----:B------:R-:W-:Y:S05]  /*9250*/  BSYNC.RECONVERGENT B0 ;  /* 0x0000000000007941 */ /* 0x000fea0003800200 */
.L_x_14128:
        /* <DEDUP_REMOVED lines=23> */
.L_x_14131:
[----:B------:R-:W-:Y:S05]  /*93d0*/  BSYNC.RECONVERGENT B0 ;  /* 0x0000000000007941 */ /* 0x000fea0003800200 */
.L_x_14130:
        /* <DEDUP_REMOVED lines=23> */
.L_x_14133:
[----:B------:R-:W-:Y:S05]  /*9550*/  BSYNC.RECONVERGENT B0 ;  /* 0x0000000000007941 */ /* 0x000fea0003800200 */
.L_x_14132:
        /* <DEDUP_REMOVED lines=23> */
.L_x_14135:
[----:B------:R-:W-:Y:S05]  /*96d0*/  BSYNC.RECONVERGENT B0 ;  /* 0x0000000000007941 */ /* 0x000fea0003800200 */
.L_x_14134:
        /* <DEDUP_REMOVED lines=22> */
.L_x_14136:
        /* <DEDUP_REMOVED lines=12> */
.L_x_19418:


//--------------------- .text._ZN10layer_norm13ln_bwd_kernelINS_13Kernel_traitsIf6__halffS2_fjLj5120ELj1ELj1ELj4ELj16ENS_18Kernel_traits_baseILj5120EfS2_fS2_fjLj128EEEEELb0ELb1ELb0ELb1EEEvNS_9BwdParamsE --------------------------
	.section	.text._ZN10layer_norm13ln_bwd_kernelINS_13Kernel_traitsIf6__halffS2_fjLj5120ELj1ELj1ELj4ELj16ENS_18Kernel_traits_baseILj5120EfS2_fS2_fjLj128EEEEELb0ELb1ELb0ELb1EEEvNS_9BwdParamsE,"ax",@progbits
	.align	128
        .global         _ZN10layer_norm13ln_bwd_kernelINS_13Kernel_traitsIf6__halffS2_fjLj5120ELj1ELj1ELj4ELj16ENS_18Kernel_traits_baseILj5120EfS2_fS2_fjLj128EEEEELb0ELb1ELb0ELb1EEEvNS_9BwdParamsE
        .type           _ZN10layer_norm13ln_bwd_kernelINS_13Kernel_traitsIf6__halffS2_fjLj5120ELj1ELj1ELj4ELj16ENS_18Kernel_traits_baseILj5120EfS2_fS2_fjLj128EEEEELb0ELb1ELb0ELb1EEEvNS_9BwdParamsE,@function
        .size           _ZN10layer_norm13ln_bwd_kernelINS_13Kernel_traitsIf6__halffS2_fjLj5120ELj1ELj1ELj4ELj16ENS_18Kernel_traits_baseILj5120EfS2_fS2_fjLj128EEEEELb0ELb1ELb0ELb1EEEvNS_9BwdParamsE,(.L_x_19419 - _ZN10layer_norm13ln_bwd_kernelINS_13Kernel_traitsIf6__halffS2_fjLj5120ELj1ELj1ELj4ELj16ENS_18Kernel_traits_baseILj5120EfS2_fS2_fjLj128EEEEELb0ELb1ELb0ELb1EEEvNS_9BwdParamsE)
        .other          _ZN10layer_norm13ln_bwd_kernelINS_13Kernel_traitsIf6__halffS2_fjLj5120ELj1ELj1ELj4ELj16ENS_18Kernel_traits_baseILj5120EfS2_fS2_fjLj128EEEEELb0ELb1ELb0ELb1EEEvNS_9BwdParamsE,@"STO_CUDA_ENTRY STV_DEFAULT"
_ZN10layer_norm13ln_bwd_kernelINS_13Kernel_traitsIf6__halffS2_fjLj5120ELj1ELj1ELj4ELj16ENS_18Kernel_traits_baseILj5120EfS2_fS2_fjLj128EEEEELb0ELb1ELb0ELb1EEEvNS_9BwdParamsE:
.text._ZN10layer_norm13ln_bwd_kernelINS_13Kernel_traitsIf6__halffS2_fjLj5120ELj1ELj1ELj4ELj16ENS_18Kernel_traits_baseILj5120EfS2_fS2_fjLj128EEEEELb0ELb1ELb0ELb1EEEvNS_9BwdParamsE:
        /* <DEDUP_REMOVED lines=81> */
[----:B------:R-:W-:Y:S01]  /*0510*/  UPLOP3.LUT UP2, UPT, UPT, UPT, UPT, 0x40, 0x4 ;  /* 0x000000000004789c */ /* 0x000fe20003f4e870 */
[----:B------:R-:W0:Y:S01]  /*0520*/  LDCU UR20, c[0x0][0x388] ;  /* 0x00007100ff1477ac */ /* 0x000e220008000800 */
[C---:B-1----:R-:W-:Y:S01]  /*0530*/  IMAD.WIDE.U32 R2, R0.reuse, 0x20, R2 ;  /* 0x0000002000027825 */ /* 0x042fe200078e0002 */
[----:B------:R-:W1:Y:S04]  /*0540*/  LDCU.64 UR24, c[0x0][0x390] ;  /* 0x00007200ff1877ac */ /* 0x000e680008000a00 */
[----:B0-----:R3:W5:Y:S01]  /*0550*/  LDG.E.128 R208, desc[UR16][R2.64] ;  /* 0x0000001002d07981 */ /* 0x001762000c1e1d00 */
[----:B------:R-:W0:Y:S01]  /*0560*/  LDCU.64 UR26, c[0x0][0x468] ;  /* 0x00008d00ff1a77ac */ /* 0x000e220008000a00 */
[----:B--2---:R-:W-:-:S02]  /*0570*/  IMAD.WIDE.U32 R4, R0, 0x20, R4 ;  /* 0x0000002000047825 */ /* 0x004fc400078e0004 */
[----:B------:R3:W5:Y:S01]  /*0580*/  LDG.E.128 R204, desc[UR16][R2.64+0x10] ;  /* 0x0000101002cc7981 */ /* 0x000762000c1e1d00 */
[----:B------:R-:W2:Y:S03]  /*0590*/  LDCU.U8 UR9, c[0x0][0x410] ;  /* 0x00008200ff0977ac */ /* 0x000ea60008000000 */
        /* <DEDUP_REMOVED lines=115> */
[----:B----4-:R-:W-:Y:S01]  /*0cd0*/  UISETP.NE.U32.AND UP0, UPT, UR4, URZ, UPT ;  /* 0x000000ff0400728c */ /* 0x010fe2000bf05070 */
[----:B------:R-:W-:-:S02]  /*0ce0*/  CS2R R230, SRZ ;  /* 0x0000000000e67805 */ /* 0x000fc4000001ff00 */
[----:B------:R-:W-:Y:S02]  /*0cf0*/  CS2R R228, SRZ ;  /* 0x0000000000e47805 */ /* 0x000fe4000001ff00 */
[----:B------:R-:W-:Y:S02]  /*0d00*/  CS2R R226, SRZ ;  /* 0x0000000000e27805 */ /* 0x000fe4000001ff00 */
[----:B------:R-:W-:Y:S02]  /*0d10*/  CS2R R224, SRZ ;  /* 0x0000000000e07805 */ /* 0x000fe4000001ff00 */
[----:B------:R-:W-:Y:S01]  /*0d20*/  CS2R R222, SRZ ;  /* 0x0000000000de7805 */ /* 0x000fe2000001ff00 */
[----:B0123--:R-:W-:-:S11]  /*0d30*/  UISETP.NE.AND.EX UP0, UPT, UR5, URZ, UPT, UP0 ;  /* 0x000000ff0500728c */ /* 0x00ffd6000bf05300 */
.L_x_14162:
[----:B0-----:R-:W0:Y:S01]  /*0d40*/  @UP0 LDCU.64 UR4, c[0x0][0x3e0] ;  /* 0x00007c00ff0407ac */ /* 0x001e220008000a00 */
[----:B------:R-:W-:Y:S01]  /*0d50*/  PLOP3.LUT P1, PT, PT, PT, UP0, 0x80, 0x8 ;  /* 0x000000000008781c */ /* 0x000fe20003f2f008 */
[----:B------:R-:W1:Y:S01]  /*0d60*/  S2R R0, SR_TID.X ;  /* 0x0000000000007919 */ /* 0x000e620000002100 */
[----:B------:R-:W2:Y:S01]  /*0d70*/  LDC.64 R152, c[0x0][0x3a8] ;  /* 0x0000ea00ff987b82 */ /* 0x000ea20000000a00 */
[----:B------:R-:W-:Y:S02]  /*0d80*/  UIMAD.WIDE UR10, UR6, 0x4, UR12 ;  /* 0x00000004060a78a5 */ /* 0x000fe4000f8e020c */
[----:B------:R-:W-:Y:S01]  /*0d90*/  UIMAD UR7, UR6, UR20, URZ ;  /* 0x00000014060772a4 */ /* 0x000fe2000f8e02ff */
[----:B------:R-:W3:Y:S03]  /*0da0*/  LDL.LU R162, [R1+0x3c] ;  /* 0x00003c0001a27983 */ /* 0x000ee60000300800 */
[----:B------:R-:W-:Y:S01]  /*0db0*/  MOV R2, UR10 ;  /* 0x0000000a00027c02 */ /* 0x000fe20008000f00 */
[----:B------:R-:W-:Y:S01]  /*0dc0*/  USHF.R.S32.HI UR8, URZ, 0x1f, UR7 ;  /* 0x0000001fff087899 */ /* 0x000fe20008011407 */
[----:B------:R-:W-:Y:S01]  /*0dd0*/  MOV R3, UR11 ;  /* 0x0000000b00037c02 */ /* 0x000fe20008000f00 */
[----:B------:R-:W4:Y:S01]  /*0de0*/  LDC.64 R24, c[0x0][0x428] ;  /* 0x00010a00ff187b82 */ /* 0x000f220000000a00 */
[----:B0-----:R-:W-:Y:S01]  /*0df0*/  @UP0 UIMAD.WIDE UR4, UR6, 0x2, UR4 ;  /* 0x00000002060408a5 */ /* 0x001fe2000f8e0204 */
[----:B------:R-:W-:Y:S01]  /*0e00*/  ISETP.NE.U32.AND P0, PT, RZ, UR18, PT ;  /* 0x00000012ff007c0c */ /* 0x000fe2000bf05070 */
[----:B------:R-:W-:-:S02]  /*0e10*/  UIMAD.WIDE UR10, UR6, 0x4, UR14 ;  /* 0x00000004060a78a5 */ /* 0x000fc4000f8e020e */
[----:B------:R0:W3:Y:S01]  /*0e20*/  LDG.E R3, desc[UR16][R2.64] ;  /* 0x0000001002037981 */ /* 0x0000e2000c1e1900 */
[----:B------:R-:W-:Y:S01]  /*0e30*/  ULEA.HI UR8, UR8, UR7, URZ, 0x3 ;  /* 0x0000000708087291 */ /* 0x000fe2000f8f18ff */
[----:B------:R-:W-:Y:S02]  /*0e40*/  MOV R160, UR4 ;  /* 0x0000000400a07c02 */ /* 0x000fe40008000f00 */
[----:B------:R-:W3:Y:S01]  /*0e50*/  LDL.LU R252, [R1+0x40] ;  /* 0x0000400001fc7983 */ /* 0x000ee20000300800 */
[----:B------:R-:W-:Y:S02]  /*0e60*/  MOV R161, UR5 ;  /* 0x0000000500a17c02 */ /* 0x000fe40008000f00 */
[----:B------:R-:W-:Y:S01]  /*0e70*/  MOV R4, UR10 ;  /* 0x0000000a00047c02 */ /* 0x000fe20008000f00 */
[----:B------:R-:W3:Y:S01]  /*0e80*/  LDL.LU R244, [R1+0x44] ;  /* 0x0000440001f47983 */ /* 0x000ee20000300800 */
[----:B------:R-:W-:-:S03]  /*0e90*/  MOV R5, UR11 ;  /* 0x0000000b00057c02 */ /* 0x000fc60008000f00 */
[----:B------:R-:W3:Y:S01]  /*0ea0*/  @P1 LDG.E.U16 R160, desc[UR16][R160.64] ;  /* 0x00000010a0a01981 */ /* 0x000ee2000c1e1500 */
[----:B------:R-:W-:Y:S02]  /*0eb0*/  ISETP.NE.AND.EX P0, PT, RZ, UR19, PT, P0 ;  /* 0x00000013ff007c0c */ /* 0x000fe4000bf05300 */
[----:B------:R-:W-:Y:S01]  /*0ec0*/  MOV R212, UR8 ;  /* 0x0000000800d47c02 */ /* 0x000fe20008000f00 */
[----:B------:R-:W3:Y:S04]  /*0ed0*/  LDL.LU R243, [R1+0x48] ;  /* 0x0000480001f37983 */ /* 0x000ee80000300800 */
[----:B------:R-:W3:Y:S01]  /*0ee0*/  LDG.E R161, desc[UR16][R4.64] ;  /* 0x0000001004a17981 */ /* 0x000ee2000c1e1900 */
[----:B-1----:R-:W-:-:S03]  /*0ef0*/  LEA.HI.SX32 R212, R212, R0, 0x1d ;  /* 0x00000000d4d47211 */ /* 0x002fc600078feaff */
[----:B------:R-:W3:Y:S01]  /*0f00*/  LDL.LU R242, [R1+0x4c] ;  /* 0x00004c0001f27983 */ /* 0x000ee20000300800 */
[C---:B0-----:R-:W-:Y:S01]  /*0f10*/  IADD3 R2, PT, PT, R212.reuse, 0x180, RZ ;  /* 0x00000180d4027810 */ /* 0x041fe20007ffe0ff */
[C---:B--2---:R-:W-:Y:S01]  /*0f20*/  IMAD.WIDE.U32 R20, R212.reuse, 0x20, R152 ;  /* 0x00000020d4147825 */ /* 0x044fe200078e0098 */
[C---:B------:R-:W-:Y:S01]  /*0f30*/  IADD3 R163, PT, PT, R212.reuse, 0x100, RZ ;  /* 0x00000100d4a37810 */ /* 0x040fe20007ffe0ff */
[----:B------:R-:W0:Y:S02]  /*0f40*/  @P0 LDC.64 R182, c[0x0][0x438] ;  /* 0x00010e00ffb60b82 */ /* 0x000e240000000a00 */
[C---:B----4-:R-:W-:Y:S01]  /*0f50*/  IMAD.WIDE.U32 R168, R212.reuse, 0x10, R24 ;  /* 0x00000010d4a87825 */ /* 0x050fe200078e0018 */
[----:B------:R-:W2:Y:S01]  /*0f60*/  LDG.E.128 R216, desc[UR16][R20.64] ;  /* 0x0000001014d87981 */ /* 0x000ea2000c1e1d00 */
[----:B------:R-:W-:Y:S02]  /*0f70*/  IADD3 R180, PT, PT, R212, 0x80, RZ ;  /* 0x00000080d4b47810 */ /* 0x000fe40007ffe0ff */
[----:B------:R-:W-:-:S02]  /*0f80*/  IMAD.WIDE.U32 R8, R163, 0x20, R152 ;  /* 0x00000020a3087825 */ /* 0x000fc400078e0098 */
[----:B------:R-:W4:Y:S01]  /*0f90*/  LDG.E.128 R168, desc[UR16][R168.64] ;  /* 0x00000010a8a87981 */ /* 0x000f22000c1e1d00 */
[----:B------:R-:W-:Y:S01]  /*0fa0*/  ISETP.NE.AND P2, PT, RZ, UR9, PT ;  /* 0x00000009ff007c0c */ /* 0x000fe2000bf45270 */
[--C-:B------:R-:W-:Y:S01]  /*0fb0*/  IMAD.WIDE.U32 R156, R2, 0x20, R152.reuse ;  /* 0x00000020029c7825 */ /* 0x100fe200078e0098 */
[----:B------:R-:W-:Y:S01]  /*0fc0*/  IADD3 R0, PT, PT, R212, 0x200, RZ ;  /* 0x00000200d4007810 */ /* 0x000fe20007ffe0ff */
[----:B------:R-:W2:Y:S01]  /*0fd0*/  LDG.E.128 R12, desc[UR16][R8.64] ;  /* 0x00000010080c7981 */ /* 0x000ea2000c1e1d00 */
[----:B------:R-:W1:Y:S01]  /*0fe0*/  @P0 LDC.64 R172, c[0x0][0x438] ;  /* 0x00010e00ffac0b82 */ /* 0x000e620000000a00 */
[--C-:B------:R-:W-:Y:S02]  /*0ff0*/  IMAD.WIDE.U32 R16, R180, 0x20, R152.reuse ;  /* 0x00000020b4107825 */ /* 0x100fe400078e0098 */
[----:B------:R-:W2:Y:S02]  /*1000*/  LDG.E.128 R20, desc[UR16][R20.64+0x10] ;  /* 0x0000101014147981 */ /* 0x000ea4000c1e1d00 */
[----:B------:R-:W-:-:S02]  /*1010*/  IMAD.WIDE.U32 R152, R0, 0x20, R152 ;  /* 0x0000002000987825 */ /* 0x000fc400078e0098 */
[----:B------:R-:W2:Y:S01]  /*1020*/  LDG.E.128 R4, desc[UR16][R156.64] ;  /* 0x000000109c047981 */ /* 0x000ea2000c1e1d00 */
[----:B------:R-:W1:Y:S03]  /*1030*/  @P0 LDC.64 R174, c[0x0][0x438] ;  /* 0x00010e00ffae0b82 */ /* 0x000e660000000a00 */
[----:B------:R-:W2:Y:S01]  /*1040*/  LDG.E.128 R28, desc[UR16][R152.64] ;  /* 0x00000010981c7981 */ /* 0x000ea2000c1e1d00 */
[----:B------:R-:W-:-:S03]  /*1050*/  IMAD.WIDE.U32 R196, R180, 0x10, R24 ;  /* 0x00000010b4c47825 */ /* 0x000fc600078e0018 */
[----:B------:R-:W2:Y:S01]  /*1060*/  LDG.E.128 R184, desc[UR16][R16.64] ;  /* 0x0000001010b87981 */ /* 0x000ea2000c1e1d00 */
[----:B------:R-:W1:Y:S03]  /*1070*/  @P0 LDC.64 R154, c[0x0][0x438] ;  /* 0x00010e00ff9a0b82 */ /* 0x000e660000000a00 */
[----:B------:R-:W2:Y:S01]  /*1080*/  LDG.E.128 R156, desc[UR16][R156.64+0x10] ;  /* 0x000010109c9c7981 */ /* 0x000ea2000c1e1d00 */
[----:B------:R-:W-:-:S03]  /*1090*/  IMAD.WIDE.U32 R176, R163, 0x10, R24 ;  /* 0x00000010a3b07825 */ /* 0x000fc600078e0018 */
[----:B------:R-:W2:Y:S04]  /*10a0*/  LDG.E.128 R196, desc[UR16][R196.64] ;  /* 0x00000010c4c47981 */ /* 0x000ea8000c1e1d00 */
[----:B------:R-:W2:Y:S04]  /*10b0*/  LDG.E.128 R16, desc[UR16][R16.64+0x10] ;  /* 0x0000101010107981 */ /* 0x000ea8000c1e1d00 */
[----:B------:R-:W2:Y:S04]  /*10c0*/  LDG.E.128 R8, desc[UR16][R8.64+0x10] ;  /* 0x0000101008087981 */ /* 0x000ea8000c1e1d00 */
[----:B------:R-:W2:Y:S01]  /*10d0*/  LDG.E.128 R176, desc[UR16][R176.64] ;  /* 0x00000010b0b07981 */ /* 0x000ea2000c1e1d00 */
[----:B---3--:R-:W-:-:S05]  /*10e0*/  @P1 HADD2.F32 R160, -RZ, R160.H0_H0 ;  /* 0x200000a0ffa01230 */ /* 0x008fca0000004100 */
[----:B------:R-:W-:Y:S02]  /*10f0*/  @P1 R2UR UR4, R160 ;  /* 0x00000000a00412ca */ /* 0x000fe400000e0000 */
[----:B------:R-:W-:Y:S02]  /*1100*/  R2UR UR8, R161 ;  /* 0x00000000a10872ca */ /* 0x000fe400000e0000 */
[----:B------:R-:W3:Y:S02]  /*1110*/  @P0 LDC.64 R160, c[0x0][0x438] ;  /* 0x00010e00ffa00b82 */ /* 0x000ee40000000a00 */
[----:B---3--:R-:W-:-:S05]  /*1120*/  @P0 IMAD.WIDE.U32 R160, R2, 0x20, R160 ;  /* 0x0000002002a00825 */ /* 0x008fca00078e00a0 */
[----:B-----5:R-:W5:Y:S04]  /*1130*/  @P0 LDG.E.128 R44, desc[UR16][R160.64] ;  /* 0x00000010a02c0981 */ /* 0x020f68000c1e1d00 */
[----:B------:R-:W5:Y:S04]  /*1140*/  @P0 LDG.E.128 R40, desc[UR16][R160.64+0x10] ;  /* 0x00001010a0280981 */ /* 0x000f68000c1e1d00 */
[----:B------:R-:W3:Y:S04]  /*1150*/  LDL.LU R160, [R1+0x34] ;  /* 0x0000340001a07983 */ /* 0x000ee80000300800 */
[----:B------:R-:W3:Y:S01]  /*1160*/  LDL.LU R161, [R1+0x38] ;  /* 0x0000380001a17983 */ /* 0x000ee20000300800 */
[----:B------:R-:W-:-:S04]  /*1170*/  FSEL R3, R3, RZ, !P2 ;  /* 0x000000ff03037208 */ /* 0x000fc80005000000 */
[----:B------:R-:W-:Y:S01]  /*1180*/  R2UR UR5, R3 ;  /* 0x00000000030572ca */ /* 0x000fe200000e0000 */
[----:B----4-:R-:W-:-:S12]  /*1190*/  HADD2.F32 R214, -RZ, R169.H1_H1 ;  /* 0x300000a9ffd67230 */ /* 0x010fd80000004100 */
[----:B--2---:R-:W-:Y:S01]  /*11a0*/  FADD.FTZ R220, R218, -UR5 ;  /* 0x80000005dadc7e21 */ /* 0x004fe20008010000 */
[----:B------:R-:W-:Y:S01]  /*11b0*/  FADD.FTZ R221, R217, -UR5 ;  /* 0x80000005d9dd7e21 */ /* 0x000fe20008010000 */
[--C-:B------:R-:W-:Y:S02]  /*11c0*/  HADD2.F32 R218, -RZ, R168.reuse.H0_H0 ;  /* 0x200000a8ffda7230 */ /* 0x100fe40000004100 */
[----:B------:R-:W-:Y:S01]  /*11d0*/  FADD.FTZ R181, R216, -UR5 ;  /* 0x80000005d8b57e21 */ /* 0x000fe20008010000 */
[----:B------:R-:W-:Y:S02]  /*11e0*/  HADD2.F32 R217, -RZ, R168.H1_H1 ;  /* 0x300000a8ffd97230 */ /* 0x000fe40000004100 */
[----:B------:R-:W-:Y:S02]  /*11f0*/  HADD2.F32 R216, -RZ, R169.H0_H0 ;  /* 0x200000a9ffd87230 */ /* 0x000fe40000004100 */
[----:B------:R-:W-:Y:S01]  /*1200*/  FADD.FTZ R188, R23, -UR5 ;  /* 0x8000000517bc7e21 */ /* 0x000fe20008010000 */
[----:B------:R-:W-:Y:S01]  /*1210*/  FADD.FTZ R23, R12, -UR5 ;  /* 0x800000050c177e21 */ /* 0x000fe20008010000 */
[----:B------:R-:W-:Y:S01]  /*1220*/  FADD.FTZ R12, R156, -UR5 ;  /* 0x800000059c0c7e21 */ /* 0x000fe20008010000 */
[----:B------:R-:W-:Y:S01]  /*1230*/  FADD.FTZ R162, R216, R162 ;  /* 0x000000a2d8a27221 */ /* 0x000fe20000010000 */
[----:B------:R-:W2:Y:S01]  /*1240*/  LDL.LU R156, [R1+0x50] ;  /* 0x00005000019c7983 */ /* 0x000ea20000300800 */
[----:B------:R-:W-:Y:S01]  /*1250*/  FADD.FTZ R215, R20, -UR5 ;  /* 0x8000000514d77e21 */ /* 0x000fe20008010000 */
[----:B------:R-:W-:Y:S01]  /*1260*/  FADD.FTZ R20, R4, -UR5 ;  /* 0x8000000504147e21 */ /* 0x000fe20008010000 */
[----:B------:R-:W-:Y:S01]  /*1270*/  FADD.FTZ R252, R214, R252 ;  /* 0x000000fcd6fc7221 */ /* 0x000fe20000010000 */
[----:B0-----:R-:W-:-:S04]  /*1280*/  @P0 IMAD.WIDE.U32 R182, R180, 0x20, R182 ;  /* 0x00000020b4b60825 */ /* 0x001fc800078e00b6 */
[----:B------:R-:W-:Y:S01]  /*1290*/  FADD.FTZ R4, R28, -UR5 ;  /* 0x800000051c047e21 */ /* 0x000fe20008010000 */
[--C-:B------:R-:W-:Y:S01]  /*12a0*/  HADD2.F32 R203, -RZ, R170.reuse.H0_H0 ;  /* 0x200000aaffcb7230 */ /* 0x100fe20000004100 */
[----:B------:R-:W5:Y:S01]  /*12b0*/  @P0 LDG.E.128 R60, desc[UR16][R182.64] ;  /* 0x00000010b63c0981 */ /* 0x000f62000c1e1d00 */
[----:B------:R-:W-:-:S03]  /*12c0*/  HADD2.F32 R189, -RZ, R170.H1_H1 ;  /* 0x300000aaffbd7230 */ /* 0x000fc60000004100 */
[----:B------:R0:W5:Y:S01]  /*12d0*/  @P0 LDG.E.128 R56, desc[UR16][R182.64+0x10] ;  /* 0x00001010b6380981 */ /* 0x000162000c1e1d00 */
[----:B------:R-:W-:Y:S01]  /*12e0*/  FADD.FTZ R244, R203, R244 ;  /* 0x000000f4cbf47221 */ /* 0x000fe20000010000 */
[--C-:B------:R-:W-:Y:S02]  /*12f0*/  HADD2.F32 R192, -RZ, R197.reuse.H0_H0 ;  /* 0x200000c5ffc07230 */ /* 0x100fe40000004100 */
[----:B------:R-:W-:Y:S01]  /*1300*/  FADD.FTZ R243, R189, R243 ;  /* 0x000000f3bdf37221 */ /* 0x000fe20000010000 */
[----:B------:R-:W-:Y:S02]  /*1310*/  HADD2.F32 R194, -RZ, R197.H1_H1 ;  /* 0x300000c5ffc27230 */ /* 0x000fe40000004100 */
[----:B------:R-:W-:Y:S01]  /*1320*/  FADD.FTZ R197, R18, -UR5 ;  /* 0x8000000512c57e21 */ /* 0x000fe20008010000 */
[--C-:B0-----:R-:W-:Y:S02]  /*1330*/  HADD2.F32 R183, -RZ, R171.reuse.H0_H0 ;  /* 0x200000abffb77230 */ /* 0x101fe40000004100 */
[----:B------:R-:W-:Y:S01]  /*1340*/  FADD.FTZ R18, R6, -UR5 ;  /* 0x8000000506127e21 */ /* 0x000fe20008010000 */
[----:B------:R-:W-:-:S02]  /*1350*/  HADD2.F32 R182, -RZ, R171.H1_H1 ;  /* 0x300000abffb67230 */ /* 0x000fc40000004100 */
[----:B------:R-:W-:Y:S01]  /*1360*/  FADD.FTZ R6, R159, -UR5 ;  /* 0x800000059f067e21 */ /* 0x000fe20008010000 */
[----:B------:R-:W-:Y:S01]  /*1370*/  FADD.FTZ R242, R183, R242 ;  /* 0x000000f2b7f27221 */ /* 0x000fe20000010000 */
[----:B------:R-:W-:Y:S01]  /*1380*/  FADD.FTZ R171, R8, -UR5 ;  /* 0x8000000508ab7e21 */ /* 0x000fe20008010000 */
[--C-:B------:R-:W-:Y:S02]  /*1390*/  HADD2.F32 R168, -RZ, R176.reuse.H0_H0 ;  /* 0x200000b0ffa87230 */ /* 0x100fe40000004100 */
[----:B------:R-:W-:Y:S01]  /*13a0*/  FADD.FTZ R8, R158, -UR5 ;  /* 0x800000059e087e21 */ /* 0x000fe20008010000 */
[----:B------:R-:W-:Y:S02]  /*13b0*/  HADD2.F32 R169, -RZ, R176.H1_H1 ;  /* 0x300000b0ffa97230 */ /* 0x000fe40000004100 */
[----:B------:R-:W-:Y:S01]  /*13c0*/  FADD.FTZ R176, R10, -UR5 ;  /* 0x800000050ab07e21 */ /* 0x000fe20008010000 */
[----:B------:R-:W-:Y:S01]  /*13d0*/  FADD.FTZ R10, R157, -UR5 ;  /* 0x800000059d0a7e21 */ /* 0x000fe20008010000 */
[----:B---3--:R-:W-:Y:S01]  /*13e0*/  FADD.FTZ R160, R218, R160 ;  /* 0x000000a0daa07221 */ /* 0x008fe20000010000 */
[----:B------:R-:W-:-:S04]  /*13f0*/  FADD.FTZ R161, R217, R161 ;  /* 0x000000a1d9a17221 */ /* 0x000fc80000010000 */
[----:B------:R-:W-:Y:S04]  /*1400*/  STL [R1+0x34], R160 ;  /* 0x000034a001007387 */ /* 0x000fe80000100800 */
[----:B------:R-:W-:Y:S04]  /*1410*/  STL [R1+0x38], R161 ;  /* 0x000038a101007387 */ /* 0x000fe80000100800 */
[----:B------:R0:W-:Y:S04]  /*1420*/  STL [R1+0x3c], R162 ;  /* 0x00003ca201007387 */ /* 0x0001e80000100800 */
[----:B0-----:R-:W3:Y:S04]  /*1430*/  LDL.LU R162, [R1+0x54] ;  /* 0x0000540001a27983 */ /* 0x001ee80000300800 */
[----:B------:R-:W4:Y:S04]  /*1440*/  LDL.LU R161, [R1+0xf8] ;  /* 0x0000f80001a17983 */ /* 0x000f280000300800 */
[----:B------:R-:W4:Y:S04]  /*1450*/  LDL.LU R28, [R1+0xfc] ;  /* 0x0000fc00011c7983 */ /* 0x000f280000300800 */
[----:B------:R-:W-:Y:S04]  /*1460*/  STL [R1+0x40], R252 ;  /* 0x000040fc01007387 */ /* 0x000fe80000100800 */
[----:B------:R-:W4:Y:S04]  /*1470*/  LDL.LU R160, [R1+0x100] ;  /* 0x0001000001a07983 */ /* 0x000f280000300800 */
[----:B------:R-:W-:Y:S04]  /*1480*/  STL [R1+0x44], R244 ;  /* 0x000044f401007387 */ /* 0x000fe80000100800 */
[----:B------:R-:W4:Y:S04]  /*1490*/  LDL.LU R159, [R1+0x104] ;  /* 0x00010400019f7983 */ /* 0x000f280000300800 */
[----:B------:R-:W-:Y:S04]  /*14a0*/  STL [R1+0x48], R243 ;  /* 0x000048f301007387 */ /* 0x000fe80000100800 */
[----:B------:R-:W4:Y:S04]  /*14b0*/  LDL.LU R158, [R1+0x108] ;  /* 0x00010800019e7983 */ /* 0x000f280000300800 */
[----:B------:R-:W-:Y:S04]  /*14c0*/  STL [R1+0x4c], R242 ;  /* 0x00004cf201007387 */ /* 0x000fe80000100800 */
[----:B------:R-:W4:Y:S01]  /*14d0*/  LDL.LU R157, [R1+0x10c] ;  /* 0x00010c00019d7983 */ /* 0x000f220000300800 */
[----:B------:R-:W-:-:S02]  /*14e0*/  HADD2.F32 R190, -RZ, R196.H0_H0 ;  /* 0x200000c4ffbe7230 */ /* 0x000fc40000004100 */
[----:B------:R-:W-:Y:S02]  /*14f0*/  HADD2.F32 R191, -RZ, R196.H1_H1 ;  /* 0x300000c4ffbf7230 */ /* 0x000fe40000004100 */
[----:B--2---:R-:W-:-:S05]  /*1500*/  FADD.FTZ R156, R182, R156 ;  /* 0x0000009cb69c7221 */ /* 0x004fca0000010000 */
[----:B------:R0:W-:Y:S01]  /*1510*/  STL [R1+0x50], R156 ;  /* 0x0000509c01007387 */ /* 0x0001e20000100800 */
[--C-:B------:R-:W-:Y:S02]  /*1520*/  HADD2.F32 R196, -RZ, R198.reuse.H0_H0 ;  /* 0x200000c6ffc47230 */ /* 0x100fe40000004100 */
[----:B------:R-:W-:Y:S01]  /*1530*/  IMAD.WIDE.U32 R164, R2, 0x10, R24 ;  /* 0x0000001002a47825 */ /* 0x000fe200078e0018 */
[----:B0-----:R-:W2:Y:S03]  /*1540*/  LDL.LU R156, [R1+0x110] ;  /* 0x00011000019c7983 */ /* 0x001ea60000300800 */
[----:B------:R-:W-:Y:S02]  /*1550*/  HADD2.F32 R198, -RZ, R198.H1_H1 ;  /* 0x300000c6ffc67230 */ /* 0x000fe40000004100 */
[----:B------:R-:W-:Y:S01]  /*1560*/  HADD2.F32 R200, -RZ, R199.H0_H0 ;  /* 0x200000c7ffc87230 */ /* 0x000fe20000004100 */
[----:B------:R-:W2:Y:S01]  /*1570*/  LDG.E.128 R164, desc[UR16][R164.64] ;  /* 0x00000010a4a47981 */ /* 0x000ea2000c1e1d00 */
[----:B---3--:R-:W-:Y:S01]  /*1580*/  FADD.FTZ R162, R190, R162 ;  /* 0x000000a2bea27221 */ /* 0x008fe20000010000 */
[----:B----4-:R-:W-:-:S04]  /*1590*/  FADD.FTZ R161, R191, R161 ;  /* 0x000000a1bfa17221 */ /* 0x010fc80000010000 */
[----:B------:R-:W-:Y:S01]  /*15a0*/  STL [R1+0x54], R162 ;  /* 0x000054a201007387 */ /* 0x000fe20000100800 */
[----:B------:R-:W-:-:S03]  /*15b0*/  FADD.FTZ R28, R192, R28 ;  /* 0x0000001cc01c7221 */ /* 0x000fc60000010000 */
[----:B------:R-:W-:Y:S04]  /*15c0*/  STL [R1+0xf8], R161 ;  /* 0x0000f8a101007387 */ /* 0x000fe80000100800 */
[----:B------:R0:W-:Y:S01]  /*15d0*/  STL [R1+0xfc], R28 ;  /* 0x0000fc1c01007387 */ /* 0x0001e20000100800 */
[----:B------:R-:W-:-:S03]  /*15e0*/  FADD.FTZ R160, R194, R160 ;  /* 0x000000a0c2a07221 */ /* 0x000fc60000010000 */
[----:B0-----:R-:W3:Y:S01]  /*15f0*/  LDL.LU R28, [R1+0x114] ;  /* 0x00011400011c7983 */ /* 0x001ee20000300800 */
[----:B------:R-:W-:-:S03]  /*1600*/  FADD.FTZ R159, R196, R159 ;  /* 0x0000009fc49f7221 */ /* 0x000fc60000010000 */
[----:B------:R0:W-:Y:S01]  /*1610*/  STL [R1+0x100], R160 ;  /* 0x000100a001007387 */ /* 0x0001e20000100800 */
[----:B------:R-:W-:-:S03]  /*1620*/  FADD.FTZ R158, R198, R158 ;  /* 0x0000009ec69e7221 */ /* 0x000fc60000010000 */
[----:B0-----:R-:W4:Y:S01]  /*1630*/  LDL.LU R160, [R1+0x118] ;  /* 0x0001180001a07983 */ /* 0x001f220000300800 */
[----:B------:R-:W-:-:S03]  /*1640*/  FADD.FTZ R157, R200, R157 ;  /* 0x0000009dc89d7221 */ /* 0x000fc60000010000 */
[----:B------:R0:W-:Y:S04]  /*1650*/  STL [R1+0x104], R159 ;  /* 0x0001049f01007387 */ /* 0x0001e80000100800 */
[----:B0-----:R-:W4:Y:S04]  /*1660*/  LDL.LU R159, [R1+0x11c] ;  /* 0x00011c00019f7983 */ /* 0x001f280000300800 */
[----:B------:R0:W-:Y:S04]  /*1670*/  STL [R1+0x108], R158 ;  /* 0x0001089e01007387 */ /* 0x0001e80000100800 */
[----:B0-----:R-:W4:Y:S04]  /*1680*/  LDL.LU R158, [R1+0x120] ;  /* 0x00012000019e7983 */ /* 0x001f280000300800 */
[----:B------:R0:W-:Y:S04]  /*1690*/  STL [R1+0x10c], R157 ;  /* 0x00010c9d01007387 */ /* 0x0001e80000100800 */
[----:B0-----:R-:W4:Y:S01]  /*16a0*/  LDL.LU R157, [R1+0x124] ;  /* 0x00012400019d7983 */ /* 0x001f220000300800 */
[----:B------:R-:W-:-:S05]  /*16b0*/  HADD2.F32 R201, -RZ, R199.H1_H1 ;  /* 0x300000c7ffc97230 */ /* 0x000fca0000004100 */
[----:B--2---:R-:W-:Y:S01]  /*16c0*/  FADD.FTZ R156, R201, R156 ;  /* 0x0000009cc99c7221 */ /* 0x004fe20000010000 */
[----:B-1----:R-:W-:-:S04]  /*16d0*/  @P0 IMAD.WIDE.U32 R172, R0, 0x20, R172 ;  /* 0x0000002000ac0825 */ /* 0x002fc800078e00ac */
[----:B------:R0:W-:Y:S01]  /*16e0*/  STL [R1+0x110], R156 ;  /* 0x0001109c01007387 */ /* 0x0001e20000100800 */
[----:B------:R-:W-:Y:S01]  /*16f0*/  FADD.FTZ R193, R16, -UR5 ;  /* 0x8000000510c17e21 */ /* 0x000fe20008010000 */
[----:B------:R-:W-:Y:S01]  /*1700*/  FADD.FTZ R3, R15, -UR5 ;  /* 0x800000050f037e21 */ /* 0x000fe20008010000 */
[--C-:B------:R-:W-:Y:S01]  /*1710*/  HADD2.F32 R16, -RZ, R164.reuse.H0_H0 ;  /* 0x200000a4ff107230 */ /* 0x100fe20000004100 */
[----:B------:R-:W5:Y:S01]  /*1720*/  @P0 LDG.E.128 R36, desc[UR16][R172.64] ;  /* 0x00000010ac240981 */ /* 0x000f62000c1e1d00 */
[----:B------:R-:W-:Y:S02]  /*1730*/  HADD2.F32 R15, -RZ, R164.H1_H1 ;  /* 0x300000a4ff0f7230 */ /* 0x000fe40000004100 */
[--C-:B------:R-:W-:Y:S01]  /*1740*/  HADD2.F32 R170, -RZ, R177.reuse.H0_H0 ;  /* 0x200000b1ffaa7230 */ /* 0x100fe20000004100 */
[----:B------:R1:W5:Y:S04]  /*1750*/  @P0 LDG.E.128 R32, desc[UR16][R172.64+0x10] ;  /* 0x00001010ac200981 */ /* 0x000368000c1e1d00 */
[----:B0-----:R-:W2:Y:S01]  /*1760*/  LDL.LU R156, [R1+0x128] ;  /* 0x00012800019c7983 */ /* 0x001ea20000300800 */
[----:B------:R-:W-:Y:S01]  /*1770*/  FMUL.FTZ R164, R23, UR8 ;  /* 0x0000000817a47c20 */ /* 0x000fe20008410000 */
[----:B-1----:R-:W-:-:S02]  /*1780*/  HADD2.F32 R172, -RZ, R177.H1_H1 ;  /* 0x300000b1ffac7230 */ /* 0x002fc40000004100 */
[----:B------:R-:W-:Y:S02]  /*1790*/  HADD2.F32 R173, -RZ, R178.H0_H0 ;  /* 0x200000b2ffad7230 */ /* 0x000fe40000004100 */
[----:B------:R-:W-:Y:S01]  /*17a0*/  FADD.FTZ R202, R22, -UR5 ;  /* 0x8000000516ca7e21 */ /* 0x000fe20008010000 */
[----:B------:R-:W-:Y:S01]  /*17b0*/  FADD.FTZ R22, R13, -UR5 ;  /* 0x800000050d167e21 */ /* 0x000fe20008010000 */
[----:B------:R-:W-:Y:S01]  /*17c0*/  FADD.FTZ R213, R21, -UR5 ;  /* 0x8000000515d57e21 */ /* 0x000fe20008010000 */
[----:B------:R-:W-:Y:S01]  /*17d0*/  FADD.FTZ R21, R14, -UR5 ;  /* 0x800000050e157e21 */ /* 0x000fe20008010000 */
[--C-:B------:R-:W-:Y:S02]  /*17e0*/  HADD2.F32 R14, -RZ, R165.reuse.H0_H0 ;  /* 0x200000a5ff0e7230 */ /* 0x100fe40000004100 */
[----:B------:R-:W-:Y:S02]  /*17f0*/  HADD2.F32 R13, -RZ, R165.H1_H1 ;  /* 0x300000a5ff0d7230 */ /* 0x000fe40000004100 */
[----:B------:R-:W-:Y:S01]  /*1800*/  FMUL.FTZ R165, R22, UR8 ;  /* 0x0000000816a57c20 */ /* 0x000fe20008410000 */
[----:B---3--:R-:W-:-:S05]  /*1810*/  FADD.FTZ R28, R168, R28 ;  /* 0x0000001ca81c7221 */ /* 0x008fca0000010000 */
[----:B------:R0:W-:Y:S01]  /*1820*/  STL [R1+0x114], R28 ;  /* 0x0001141c01007387 */ /* 0x0001e20000100800 */
[----:B----4-:R-:W-:-:S03]  /*1830*/  FADD.FTZ R160, R169, R160 ;  /* 0x000000a0a9a07221 */ /* 0x010fc60000010000 */
[----:B0-----:R-:W3:Y:S04]  /*1840*/  LDL.LU R28, [R1+0x12c] ;  /* 0x00012c00011c7983 */ /* 0x001ee80000300800 */
[----:B------:R-:W-:Y:S04]  /*1850*/  STL [R1+0x118], R160 ;  /* 0x000118a001007387 */ /* 0x000fe80000100800 */
[----:B------:R-:W4:Y:S01]  /*1860*/  LDL.LU R23, [R1+0x130] ;  /* 0x0001300001177983 */ /* 0x000f220000300800 */
[----:B------:R-:W-:-:S05]  /*1870*/  FADD.FTZ R159, R170, R159 ;  /* 0x0000009faa9f7221 */ /* 0x000fca0000010000 */
[----:B------:R-:W-:Y:S01]  /*1880*/  STL [R1+0x11c], R159 ;  /* 0x00011c9f01007387 */ /* 0x000fe20000100800 */
[----:B------:R-:W-:-:S05]  /*1890*/  FADD.FTZ R158, R172, R158 ;  /* 0x0000009eac9e7221 */ /* 0x000fca0000010000 */
[----:B------:R-:W-:Y:S01]  /*18a0*/  STL [R1+0x120], R158 ;  /* 0x0001209e01007387 */ /* 0x000fe20000100800 */
[----:B------:R-:W-:-:S05]  /*18b0*/  FADD.FTZ R157, R173, R157 ;  /* 0x0000009dad9d7221 */ /* 0x000fca0000010000 */
[----:B------:R0:W-:Y:S04]  /*18c0*/  STL [R1+0x124], R157 ;  /* 0x0001249d01007387 */ /* 0x0001e80000100800 */
[----:B------:R-:W4:Y:S01]  /*18d0*/  LDL.LU R22, [R1+0x134] ;  /* 0x0001340001167983 */ /* 0x000f220000300800 */
[----:B------:R-:W-:-:S05]  /*18e0*/  @P0 IMAD.WIDE.U32 R174, R212, 0x20, R174 ;  /* 0x00000020d4ae0825 */ /* 0x000fca00078e00ae */
[----:B------:R-:W5:Y:S01]  /*18f0*/  @P0 LDG.E.128 R68, desc[UR16][R174.64] ;  /* 0x00000010ae440981 */ /* 0x000f62000c1e1d00 */
[----:B------:R-:W-:-:S03]  /*1900*/  HADD2.F32 R177, -RZ, R179.H0_H0 ;  /* 0x200000b3ffb17230 */ /* 0x000fc60000004100 */
[----:B------:R1:W5:Y:S01]  /*1910*/  @P0 LDG.E.128 R64, desc[UR16][R174.64+0x10] ;  /* 0x00001010ae400981 */ /* 0x000362000c1e1d00 */
[----:B------:R-:W-:Y:S02]  /*1920*/  HADD2.F32 R179, -RZ, R179.H1_H1 ;  /* 0x300000b3ffb37230 */ /* 0x000fe40000004100 */
[----:B-1----:R-:W-:-:S05]  /*1930*/  HADD2.F32 R175, -RZ, R178.H1_H1 ;  /* 0x300000b2ffaf7230 */ /* 0x002fca0000004100 */
[----:B--2---:R-:W-:-:S05]  /*1940*/  FADD.FTZ R156, R175, R156 ;  /* 0x0000009caf9c7221 */ /* 0x004fca0000010000 */
[----:B------:R1:W-:Y:S04]  /*1950*/  STL [R1+0x128], R156 ;  /* 0x0001289c01007387 */ /* 0x0003e80000100800 */
[----:B0-----:R-:W2:Y:S01]  /*1960*/  LDL.LU R157, [R1+0x138] ;  /* 0x00013800019d7983 */ /* 0x001ea20000300800 */
[----:B---3--:R-:W-:-:S05]  /*1970*/  FADD.FTZ R28, R177, R28 ;  /* 0x0000001cb11c7221 */ /* 0x008fca0000010000 */
[----:B------:R0:W-:Y:S01]  /*1980*/  STL [R1+0x12c], R28 ;  /* 0x00012c1c01007387 */ /* 0x0001e20000100800 */
[----:B----4-:R-:W-:-:S03]  /*1990*/  FADD.FTZ R23, R179, R23 ;  /* 0x00000017b3177221 */ /* 0x010fc60000010000 */
[----:B-1----:R-:W3:Y:S04]  /*19a0*/  LDL.LU R156, [R1+0x13c] ;  /* 0x00013c00019c7983 */ /* 0x002ee80000300800 */
[----:B0-----:R-:W4:Y:S04]  /*19b0*/  LDL.LU R28, [R1+0x140] ;  /* 0x00014000011c7983 */ /* 0x001f280000300800 */
[----:B------:R0:W-:Y:S04]  /*19c0*/  STL [R1+0x130], R23 ;  /* 0x0001301701007387 */ /* 0x0001e80000100800 */
[----:B0-----:R-:W4:Y:S04]  /*19d0*/  LDL.LU R23, [R1] ;  /* 0x0000000001177983 */ /* 0x001f280000300800 */
[----:B------:R-:W4:Y:S01]  /*19e0*/  LDL.LU R159, [R1+0x144] ;  /* 0x00014400019f7983 */ /* 0x000f220000300800 */
[----:B------:R-:W-:-:S05]  /*19f0*/  FADD.FTZ R22, R16, R22 ;  /* 0x0000001610167221 */ /* 0x000fca0000010000 */
[----:B------:R0:W-:Y:S04]  /*1a00*/  STL [R1+0x134], R22 ;  /* 0x0001341601007387 */ /* 0x0001e80000100800 */
[----:B0-----:R-:W4:Y:S01]  /*1a10*/  LDL.LU R22, [R1+0x4] ;  /* 0x0000040001167983 */ /* 0x001f220000300800 */
[----:B------:R-:W-:Y:S01]  /*1a20*/  FMUL.FTZ R181, R181, UR8 ;  /* 0x00000008b5b57c20 */ /* 0x000fe20008410000 */
[----:B------:R-:W-:Y:S01]  /*1a30*/  FMUL.FTZ R221, R221, UR8 ;  /* 0x00000008dddd7c20 */ /* 0x000fe20008410000 */
[----:B------:R-:W-:Y:S01]  /*1a40*/  FADD.FTZ R174, R9, -UR5 ;  /* 0x8000000509ae7e21 */ /* 0x000fe20008010000 */
[----:B------:R-:W-:Y:S01]  /*1a50*/  FADD.FTZ R178, R11, -UR5 ;  /* 0x800000050bb27e21 */ /* 0x000fe20008010000 */
[-C--:B------:R-:W-:Y:S01]  /*1a60*/  FFMA.FTZ R222, R181, R218.reuse, R222 ;  /* 0x000000dab5de7223 */ /* 0x080fe200000100de */
[----:B------:R-:W-:Y:S01]  /*1a70*/  FMUL.FTZ R218, R208, R218 ;  /* 0x000000dad0da7220 */ /* 0x000fe20000410000 */
[----:B------:R-:W-:-:S02]  /*1a80*/  HADD2.F32 R11, -RZ, R166.H0_H0 ;  /* 0x200000a6ff0b7230 */ /* 0x000fc40000004100 */
[----:B------:R-:W-:Y:S01]  /*1a90*/  FADD.FTZ R219, R219, -UR5 ;  /* 0x80000005dbdb7e21 */ /* 0x000fe20008010000 */
[----:B------:R-:W-:Y:S02]  /*1aa0*/  HADD2.F32 R9, -RZ, R166.H1_H1 ;  /* 0x300000a6ff097230 */ /* 0x000fe40000004100 */
[----:B------:R-:W-:Y:S01]  /*1ab0*/  FMUL.FTZ R220, R220, UR8 ;  /* 0x00000008dcdc7c20 */ /* 0x000fe20008410000 */
[-C--:B------:R-:W-:Y:S01]  /*1ac0*/  FFMA.FTZ R223, R221, R217.reuse, R223 ;  /* 0x000000d9dddf7223 */ /* 0x080fe200000100df */
[----:B------:R-:W-:Y:S01]  /*1ad0*/  FMUL.FTZ R166, R21, UR8 ;  /* 0x0000000815a67c20 */ /* 0x000fe20008410000 */
[----:B------:R-:W-:Y:S01]  /*1ae0*/  FMUL.FTZ R217, R209, R217 ;  /* 0x000000d9d1d97220 */ /* 0x000fe20000410000 */
[----:B------:R-:W-:Y:S01]  /*1af0*/  FADD.FTZ R21, RZ, R218 ;  /* 0x000000daff157221 */ /* 0x000fe20000010000 */
[----:B------:R-:W-:Y:S01]  /*1b00*/  FMUL.FTZ R219, R219, UR8 ;  /* 0x00000008dbdb7c20 */ /* 0x000fe20008410000 */
[-C--:B------:R-:W-:Y:S01]  /*1b10*/  FFMA.FTZ R224, R220, R216.reuse, R224 ;  /* 0x000000d8dce07223 */ /* 0x080fe200000100e0 */
[----:B------:R-:W-:Y:S01]  /*1b20*/  FMUL.FTZ R216, R210, R216 ;  /* 0x000000d8d2d87220 */ /* 0x000fe20000410000 */
[----:B------:R-:W-:Y:S01]  /*1b30*/  FADD.FTZ R21, R217, R21 ;  /* 0x00000015d9157221 */ /* 0x000fe20000010000 */
[----:B------:R-:W-:Y:S01]  /*1b40*/  FMUL.FTZ R215, R215, UR8 ;  /* 0x00000008d7d77c20 */ /* 0x000fe20008410000 */
[-C--:B------:R-:W-:Y:S01]  /*1b50*/  FFMA.FTZ R225, R219, R214.reuse, R225 ;  /* 0x000000d6dbe17223 */ /* 0x080fe200000100e1 */
[----:B------:R-:W-:Y:S01]  /*1b60*/  FADD.FTZ R195, R17, -UR5 ;  /* 0x8000000511c37e21 */ /* 0x000fe20008010000 */
[----:B------:R-:W-:Y:S01]  /*1b70*/  FADD.FTZ R199, R19, -UR5 ;  /* 0x8000000513c77e21 */ /* 0x000fe20008010000 */
[----:B------:R-:W-:Y:S01]  /*1b80*/  FMUL.FTZ R214, R211, R214 ;  /* 0x000000d6d3d67220 */ /* 0x000fe20000410000 */
[----:B------:R-:W-:Y:S01]  /*1b90*/  FADD.FTZ R21, R216, R21 ;  /* 0x00000015d8157221 */ /* 0x000fe20000010000 */
[----:B------:R-:W-:Y:S01]  /*1ba0*/  FADD.FTZ R19, R5, -UR5 ;  /* 0x8000000505137e21 */ /* 0x000fe20008010000 */
[----:B------:R-:W-:Y:S01]  /*1bb0*/  FADD.FTZ R17, R7, -UR5 ;  /* 0x8000000507117e21 */ /* 0x000fe20008010000 */
[----:B------:R-:W-:-:S02]  /*1bc0*/  HADD2.F32 R7, -RZ, R167.H0_H0 ;  /* 0x200000a7ff077230 */ /* 0x000fc40000004100 */
[----:B------:R-:W-:Y:S01]  /*1bd0*/  FMUL.FTZ R213, R213, UR8 ;  /* 0x00000008d5d57c20 */ /* 0x000fe20008410000 */
[----:B------:R-:W-:Y:S02]  /*1be0*/  HADD2.F32 R5, -RZ, R167.H1_H1 ;  /* 0x300000a7ff057230 */ /* 0x000fe40000004100 */
[-C--:B------:R-:W-:Y:S01]  /*1bf0*/  FFMA.FTZ R226, R215, R203.reuse, R226 ;  /* 0x000000cbd7e27223 */ /* 0x080fe200000100e2 */
[----:B------:R-:W-:Y:S01]  /*1c00*/  FMUL.FTZ R167, R3, UR8 ;  /* 0x0000000803a77c20 */ /* 0x000fe20008410000 */
[----:B------:R-:W-:Y:S01]  /*1c10*/  FMUL.FTZ R203, R204, R203 ;  /* 0x000000cbcccb7220 */ /* 0x000fe20000410000 */
[----:B------:R-:W-:Y:S01]  /*1c20*/  FADD.FTZ R3, R214, R21 ;  /* 0x00000015d6037221 */ /* 0x000fe20000010000 */
        /* <DEDUP_REMOVED lines=10> */
[-C--:B------:R-:W-:Y:S01]  /*1cd0*/  FFMA.FTZ R229, R188, R182.reuse, R229 ;  /* 0x000000b6bce57223 */ /* 0x080fe200000100e5 */
[----:B------:R-:W-:Y:S01]  /*1ce0*/  FMUL.FTZ R184, R184, UR8 ;  /* 0x00000008b8b87c20 */ /* 0x000fe20008410000 */
        /* <DEDUP_REMOVED lines=12> */
[----:B------:R-:W-:Y:S01]  /*1db0*/  FMUL.FTZ R187, R187, UR8 ;  /* 0x00000008bbbb7c20 */ /* 0x000fe20008410000 */
[-C--:B------:R-:W-:Y:S01]  /*1dc0*/  FFMA.FTZ R232, R186, R192.reuse, R232 ;  /* 0x000000c0bae87223 */ /* 0x080fe200000100e8 */
[----:B------:R-:W-:Y:S01]  /*1dd0*/  FMUL.FTZ R192, R142, R192 ;  /* 0x000000c08ec07220 */ /* 0x000fe20000410000 */
[----:B------:R-:W-:Y:S01]  /*1de0*/  FFMA.FTZ R21, R181, R218, RZ ;  /* 0x000000dab5157223 */ /* 0x000fe200000100ff */
[----:B------:R-:W-:Y:S01]  /*1df0*/  FADD.FTZ R3, R191, R3 ;  /* 0x00000003bf037221 */ /* 0x000fe20000010000 */
[----:B------:R-:W-:Y:S01]  /*1e00*/  FMUL.FTZ R193, R193, UR8 ;  /* 0x00000008c1c17c20 */ /* 0x000fe20008410000 */
[-C--:B------:R-:W-:Y:S01]  /*1e10*/  FFMA.FTZ R233, R187, R194.reuse, R233 ;  /* 0x000000c2bbe97223 */ /* 0x080fe200000100e9 */
[----:B------:R-:W-:Y:S01]  /*1e20*/  FMUL.FTZ R194, R143, R194 ;  /* 0x000000c28fc27220 */ /* 0x000fe20000410000 */
[----:B------:R-:W-:Y:S01]  /*1e30*/  FFMA.FTZ R21, R221, R217, R21 ;  /* 0x000000d9dd157223 */ /* 0x000fe20000010015 */
        /* <DEDUP_REMOVED lines=24> */
[----:B--2---:R-:W-:Y:S01]  /*1fc0*/  FADD.FTZ R157, R15, R157 ;  /* 0x0000009d0f9d7221 */ /* 0x004fe20000010000 */
[-C--:B------:R-:W-:Y:S01]  /*1fd0*/  FFMA.FTZ R239, R165, R169.reuse, R239 ;  /* 0x000000a9a5ef7223 */ /* 0x080fe200000100ef */
[----:B------:R-:W-:Y:S01]  /*1fe0*/  FMUL.FTZ R17, R17, UR8 ;  /* 0x0000000811117c20 */ /* 0x000fe20008410000 */
[----:B------:R-:W-:Y:S01]  /*1ff0*/  FMUL.FTZ R169, R133, R169 ;  /* 0x000000a985a97220 */ /* 0x000fe20000410000 */
[----:B------:R-:W-:Y:S01]  /*2000*/  FFMA.FTZ R21, R188, R182, R21 ;  /* 0x000000b6bc157223 */ /* 0x000fe20000010015 */
[----:B------:R-:W-:Y:S01]  /*2010*/  FADD.FTZ R3, R168, R3 ;  /* 0x00000003a8037221 */ /* 0x000fe20000010000 */
[----:B------:R-:W2:Y:S01]  /*2020*/  LDL.LU R158, [R1+0x148] ;  /* 0x00014800019e7983 */ /* 0x000ea20000300800 */
[----:B------:R-:W-:Y:S01]  /*2030*/  FFMA.FTZ R240, R166, R170, R240 ;  /* 0x000000aaa6f07223 */ /* 0x000fe200000100f0 */
[----:B------:R-:W-:-:S02]  /*2040*/  FFMA.FTZ R21, R184, R190, R21 ;  /* 0x000000beb8157223 */ /* 0x000fc40000010015 */
[----:B------:R0:W-:Y:S01]  /*2050*/  STL [R1+0x138], R157 ;  /* 0x0001389d01007387 */ /* 0x0001e20000100800 */
[----:B------:R-:W-:Y:S01]  /*2060*/  FADD.FTZ R3, R169, R3 ;  /* 0x00000003a9037221 */ /* 0x000fe20000010000 */
[----:B------:R-:W-:Y:S01]  /*2070*/  FMUL.FTZ R170, R134, R170 ;  /* 0x000000aa86aa7220 */ /* 0x000fe20000410000 */
[----:B------:R-:W-:Y:S01]  /*2080*/  FFMA.FTZ R21, R185, R191, R21 ;  /* 0x000000bfb9157223 */ /* 0x000fe20000010015 */
[----:B0-----:R-:W2:Y:S02]  /*2090*/  LDL.LU R157, [R1+0x8] ;  /* 0x00000800019d7983 */ /* 0x001ea40000300800 */
[----:B------:R-:W-:Y:S01]  /*20a0*/  FADD.FTZ R252, R170, R3 ;  /* 0x00000003aafc7221 */ /* 0x000fe20000010000 */
[----:B------:R-:W-:-:S04]  /*20b0*/  IMAD.WIDE.U32 R24, R0, 0x10, R24 ;  /* 0x0000001000187825 */ /* 0x000fc800078e0018 */
[----:B------:R-:W-:Y:S01]  /*20c0*/  FMUL.FTZ R12, R12, UR8 ;  /* 0x000000080c0c7c20 */ /* 0x000fe20008410000 */
[----:B------:R-:W-:Y:S01]  /*20d0*/  FFMA.FTZ R21, R186, R192, R21 ;  /* 0x000000c0ba157223 */ /* 0x000fe20000010015 */
[----:B------:R-:W2:Y:S03]  /*20e0*/  LDG.E.128 R24, desc[UR16][R24.64] ;  /* 0x0000001018187981 */ /* 0x000ea6000c1e1d00 */
[----:B------:R-:W-:-:S04]  /*20f0*/  FFMA.FTZ R21, R187, R194, R21 ;  /* 0x000000c2bb157223 */ /* 0x000fc80000010015 */
[----:B------:R-:W-:Y:S01]  /*2100*/  FFMA.FTZ R161, R193, R196, R21 ;  /* 0x000000c4c1a17223 */ /* 0x000fe20000010015 */
[----:B------:R-:W-:-:S05]  /*2110*/  @P0 IMAD.WIDE.U32 R154, R163, 0x20, R154 ;  /* 0x00000020a39a0825 */ /* 0x000fca00078e009a */
[----:B------:R-:W5:Y:S04]  /*2120*/  @P0 LDG.E.128 R52, desc[UR16][R154.64] ;  /* 0x000000109a340981 */ /* 0x000f68000c1e1d00 */
[----:B------:R0:W5:Y:S04]  /*2130*/  @P0 LDG.E.128 R48, desc[UR16][R154.64+0x10] ;  /* 0x000010109a300981 */ /* 0x000168000c1e1d00 */
[----:B------:R-:W2:Y:S01]  /*2140*/  LDG.E.128 R152, desc[UR16][R152.64+0x10] ;  /* 0x0000101098987981 */ /* 0x000ea2000c1e1d00 */
[----:B---3--:R-:W-:Y:S01]  /*2150*/  FADD.FTZ R156, R14, R156 ;  /* 0x0000009c0e9c7221 */ /* 0x008fe20000010000 */
[----:B----4-:R-:W-:-:S04]  /*2160*/  FADD.FTZ R28, R13, R28 ;  /* 0x0000001c0d1c7221 */ /* 0x010fc80000010000 */
[----:B------:R1:W-:Y:S04]  /*2170*/  STL [R1+0x13c], R156 ;  /* 0x00013c9c01007387 */ /* 0x0003e80000100800 */
[----:B-1----:R-:W3:Y:S01]  /*2180*/  LDL.LU R156, [R1+0x14c] ;  /* 0x00014c00019c7983 */ /* 0x002ee20000300800 */
[----:B------:R-:W-:-:S03]  /*2190*/  FFMA.FTZ R23, R17, R13, R23 ;  /* 0x0000000d11177223 */ /* 0x000fc60000010017 */
[----:B------:R1:W-:Y:S01]  /*21a0*/  STL [R1+0x140], R28 ;  /* 0x0001401c01007387 */ /* 0x0003e20000100800 */
[----:B------:R-:W-:-:S03]  /*21b0*/  FADD.FTZ R159, R11, R159 ;  /* 0x0000009f0b9f7221 */ /* 0x000fc60000010000 */
[----:B-1----:R-:W4:Y:S04]  /*21c0*/  LDL.LU R28, [R1+0xc] ;  /* 0x00000c00011c7983 */ /* 0x002f280000300800 */
[----:B------:R1:W-:Y:S04]  /*21d0*/  STL [R1], R23 ;  /* 0x0000001701007387 */ /* 0x0003e80000100800 */
[----:B-1----:R-:W4:Y:S04]  /*21e0*/  LDL.LU R23, [R1+0x150] ;  /* 0x0001500001177983 */ /* 0x002f280000300800 */
[----:B------:R-:W4:Y:S01]  /*21f0*/  LDL.LU R3, [R1+0x10] ;  /* 0x0000100001037983 */ /* 0x000f220000300800 */
[----:B------:R-:W-:-:S03]  /*2200*/  FFMA.FTZ R22, R12, R11, R22 ;  /* 0x0000000b0c167223 */ /* 0x000fc60000010016 */
[----:B------:R-:W-:Y:S04]  /*2210*/  STL [R1+0x144], R159 ;  /* 0x0001449f01007387 */ /* 0x000fe80000100800 */
[----:B------:R1:W-:Y:S04]  /*2220*/  STL [R1+0x4], R22 ;  /* 0x0000041601007387 */ /* 0x0003e80000100800 */
[----:B-1----:R-:W4:Y:S04]  /*2230*/  LDL.LU R22, [R1+0x154] ;  /* 0x0001540001167983 */ /* 0x002f280000300800 */
[----:B------:R-:W4:Y:S01]  /*2240*/  LDL.LU R21, [R1+0x14] ;  /* 0x0000140001157983 */ /* 0x000f220000300800 */
[----:B------:R-:W-:-:S04]  /*2250*/  FFMA.FTZ R161, R195, R198, R161 ;  /* 0x000000c6c3a17223 */ /* 0x000fc800000100a1 */
[----:B------:R-:W-:-:S04]  /*2260*/  FFMA.FTZ R161, R197, R200, R161 ;  /* 0x000000c8c5a17223 */ /* 0x000fc800000100a1 */
[----:B------:R-:W-:Y:S01]  /*2270*/  FFMA.FTZ R161, R199, R201, R161 ;  /* 0x000000c9c7a17223 */ /* 0x000fe200000100a1 */
[----:B------:R-:W-:-:S03]  /*2280*/  FMUL.FTZ R171, R171, UR8 ;  /* 0x00000008abab7c20 */ /* 0x000fc60008410000 */
[----:B------:R-:W-:Y:S01]  /*2290*/  FFMA.FTZ R161, R164, R168, R161 ;  /* 0x000000a8a4a17223 */ /* 0x000fe200000100a1 */
[-C--:B------:R-:W-:Y:S01]  /*22a0*/  FFMA.FTZ R241, R167, R172.reuse, R241 ;  /* 0x000000aca7f17223 */ /* 0x080fe200000100f1 */
[----:B------:R-:W-:Y:S02]  /*22b0*/  FMUL.FTZ R172, R135, R172 ;  /* 0x000000ac87ac7220 */ /* 0x000fe40000410000 */
[----:B------:R-:W-:Y:S01]  /*22c0*/  FFMA.FTZ R161, R165, R169, R161 ;  /* 0x000000a9a5a17223 */ /* 0x000fe200000100a1 */
[-C--:B------:R-:W-:Y:S01]  /*22d0*/  FFMA.FTZ R245, R171, R173.reuse, R245 ;  /* 0x000000adabf57223 */ /* 0x080fe200000100f5 */
[----:B------:R-:W-:Y:S01]  /*22e0*/  FMUL.FTZ R174, R174, UR8 ;  /* 0x00000008aeae7c20 */ /* 0x000fe20008410000 */
        /* <DEDUP_REMOVED lines=18> */
[----:B------:R-:W-:Y:S01]  /*2410*/  FMUL.FTZ R19, R19, UR8 ;  /* 0x0000000813137c20 */ /* 0x000fe20008410000 */
[-C--:B------:R-:W-:Y:S01]  /*2420*/  FFMA.FTZ R249, R20, R16.reuse, R249 ;  /* 0x0000001014f97223 */ /* 0x080fe200000100f9 */
        /* <DEDUP_REMOVED lines=8> */
[-C--:B------:R-:W-:Y:S01]  /*24b0*/  FFMA.FTZ R251, R18, R14.reuse, R251 ;  /* 0x0000000e12fb7223 */ /* 0x080fe200000100fb */
[----:B------:R-:W-:Y:S01]  /*24c0*/  FMUL.FTZ R14, R126, R14 ;  /* 0x0000000e7e0e7220 */ /* 0x000fe20000410000 */
[----:B------:R-:W-:Y:S01]  /*24d0*/  FADD.FTZ R252, R252, R15 ;  /* 0x0000000ffcfc7221 */ /* 0x000fe20000010000 */
[----:B------:R-:W-:Y:S01]  /*24e0*/  FFMA.FTZ R161, R20, R16, R161 ;  /* 0x0000001014a17223 */ /* 0x000fe200000100a1 */
[----:B------:R-:W-:Y:S01]  /*24f0*/  FMUL.FTZ R10, R10, UR8 ;  /* 0x000000080a0a7c20 */ /* 0x000fe20008410000 */
[----:B------:R-:W-:Y:S01]  /*2500*/  FMUL.FTZ R13, R127, R13 ;  /* 0x0000000d7f0d7220 */ /* 0x000fe20000410000 */
[----:B------:R-:W-:Y:S01]  /*2510*/  FMUL.FTZ R8, R8, UR8 ;  /* 0x0000000808087c20 */ /* 0x000fe20008410000 */
        /* <DEDUP_REMOVED lines=8> */
[----:B------:R-:W-:Y:S01]  /*25a0*/  FMUL.FTZ R4, R4, UR8 ;  /* 0x0000000804047c20 */ /* 0x000fe20008410000 */
[----:B--2---:R-:W-:-:S05]  /*25b0*/  FADD.FTZ R158, R9, R158 ;  /* 0x0000009e099e7221 */ /* 0x004fca0000010000 */
[----:B------:R-:W-:Y:S01]  /*25c0*/  STL [R1+0x148], R158 ;  /* 0x0001489e01007387 */ /* 0x000fe20000100800 */
[-C--:B------:R-:W-:Y:S01]  /*25d0*/  FFMA.FTZ R157, R10, R9.reuse, R157 ;  /* 0x000000090a9d7223 */ /* 0x080fe2000001009d */
[----:B------:R-:W-:-:S04]  /*25e0*/  FMUL.FTZ R9, R121, R9 ;  /* 0x0000000979097220 */ /* 0x000fc80000410000 */
[----:B------:R1:W-:Y:S01]  /*25f0*/  STL [R1+0x8], R157 ;  /* 0x0000089d01007387 */ /* 0x0003e20000100800 */
[----:B------:R-:W-:Y:S01]  /*2600*/  FADD.FTZ R252, R252, R9 ;  /* 0x00000009fcfc7221 */ /* 0x000fe20000010000 */
[----:B------:R-:W-:Y:S01]  /*2610*/  FFMA.FTZ R161, R12, R11, R161 ;  /* 0x0000000b0ca17223 */ /* 0x000fe200000100a1 */
[----:B------:R-:W-:-:S03]  /*2620*/  HADD2.F32 R159, -RZ, R24.H1_H1 ;  /* 0x30000018ff9f7230 */ /* 0x000fc60000004100 */
[----:B------:R-:W-:Y:S01]  /*2630*/  FFMA.FTZ R161, R10, R9, R161 ;  /* 0x000000090aa17223 */ /* 0x000fe200000100a1 */
[----:B------:R-:W-:Y:S01]  /*2640*/  FADD.FTZ R29, R29, -UR5 ;  /* 0x800000051d1d7e21 */ /* 0x000fe20008010000 */
[----:B------:R-:W-:Y:S02]  /*2650*/  HADD2.F32 R243, -RZ, R27.H0_H0 ;  /* 0x2000001bfff37230 */ /* 0x000fe40000004100 */
[----:B------:R-:W-:Y:S01]  /*2660*/  FADD.FTZ R160, R30, -UR5 ;  /* 0x800000051ea07e21 */ /* 0x000fe20008010000 */
[----:B-1----:R-:W-:Y:S02]  /*2670*/  HADD2.F32 R157, -RZ, R25.H1_H1 ;  /* 0x30000019ff9d7230 */ /* 0x002fe40000004100 */
[----:B------:R-:W-:Y:S02]  /*2680*/  HADD2.F32 R244, -RZ, R27.H1_H1 ;  /* 0x3000001bfff47230 */ /* 0x000fe40000004100 */
[----:B------:R-:W-:Y:S01]  /*2690*/  FMUL.FTZ R27, R29, UR8 ;  /* 0x000000081d1b7c20 */ /* 0x000fe20008410000 */
[----:B------:R-:W-:-:S02]  /*26a0*/  HADD2.F32 R158, -RZ, R26.H0_H0 ;  /* 0x2000001aff9e7230 */ /* 0x000fc40000004100 */
[----:B------:R-:W-:Y:S01]  /*26b0*/  FADD.FTZ R30, R31, -UR5 ;  /* 0x800000051f1e7e21 */ /* 0x000fe20008010000 */
[----:B------:R-:W-:Y:S01]  /*26c0*/  FMUL.FTZ R29, R160, UR8 ;  /* 0x00000008a01d7c20 */ /* 0x000fe20008410000 */
[----:B------:R-:W-:Y:S02]  /*26d0*/  HADD2.F32 R242, -RZ, R26.H1_H1 ;  /* 0x3000001afff27230 */ /* 0x000fe40000004100 */
[----:B------:R-:W-:Y:S01]  /*26e0*/  FMUL.FTZ R30, R30, UR8 ;  /* 0x000000081e1e7c20 */ /* 0x000fe20008410000 */
[----:B------:R-:W-:Y:S01]  /*26f0*/  FMUL.FTZ R26, R114, R243 ;  /* 0x000000f3721a7220 */ /* 0x000fe20000410000 */
[----:B------:R-:W-:Y:S01]  /*2700*/  FADD.FTZ R31, R152, -UR5 ;  /* 0x80000005981f7e21 */ /* 0x000fe20008010000 */
[----:B------:R-:W-:-:S03]  /*2710*/  FADD.FTZ R160, R153, -UR5 ;  /* 0x8000000599a07e21 */ /* 0x000fc60008010000 */
[----:B------:R-:W-:Y:S01]  /*2720*/  FMUL.FTZ R31, R31, UR8 ;  /* 0x000000081f1f7c20 */ /* 0x000fe20008410000 */
[----:B0-----:R-:W-:Y:S01]  /*2730*/  FADD.FTZ R154, R154, -UR5 ;  /* 0x800000059a9a7e21 */ /* 0x001fe20008010000 */
[----:B------:R-:W-:Y:S01]  /*2740*/  FMUL.FTZ R160, R160, UR8 ;  /* 0x00000008a0a07c20 */ /* 0x000fe20008410000 */
[----:B------:R-:W-:-:S04]  /*2750*/  FADD.FTZ R155, R155, -UR5 ;  /* 0x800000059b9b7e21 */ /* 0x000fc80008010000 */
[----:B------:R-:W-:Y:S01]  /*2760*/  FMUL.FTZ R162, R155, UR8 ;  /* 0x000000089ba27c20 */ /* 0x000fe20008410000 */
[----:B---3--:R-:W-:-:S05]  /*2770*/  FADD.FTZ R156, R7, R156 ;  /* 0x0000009c079c7221 */ /* 0x008fca0000010000 */
[----:B------:R-:W-:Y:S01]  /*2780*/  STL [R1+0x14c], R156 ;  /* 0x00014c9c01007387 */ /* 0x000fe20000100800 */
[-C--:B----4-:R-:W-:Y:S01]  /*2790*/  FFMA.FTZ R28, R8, R7.reuse, R28 ;  /* 0x00000007081c7223 */ /* 0x090fe2000001001c */
[----:B------:R-:W-:-:S04]  /*27a0*/  FMUL.FTZ R7, R122, R7 ;  /* 0x000000077a077220 */ /* 0x000fc80000410000 */
[----:B------:R-:W-:Y:S01]  /*27b0*/  STL [R1+0xc], R28 ;  /* 0x00000c1c01007387 */ /* 0x000fe20000100800 */
[----:B------:R-:W-:Y:S01]  /*27c0*/  FADD.FTZ R23, R5, R23 ;  /* 0x0000001705177221 */ /* 0x000fe20000010000 */
[----:B------:R-:W-:-:S04]  /*27d0*/  FFMA.FTZ R3, R6, R5, R3 ;  /* 0x0000000506037223 */ /* 0x000fc80000010003 */
[----:B------:R-:W-:Y:S04]  /*27e0*/  STL [R1+0x150], R23 ;  /* 0x0001501701007387 */ /* 0x000fe80000100800 */
[----:B------:R0:W-:Y:S01]  /*27f0*/  STL [R1+0x10], R3 ;  /* 0x0000100301007387 */ /* 0x0001e20000100800 */
[----:B------:R-:W-:Y:S01]  /*2800*/  FMUL.FTZ R5, R123, R5 ;  /* 0x000000057b057220 */ /* 0x000fe20000410000 */
[----:B------:R-:W-:Y:S01]  /*2810*/  FADD.FTZ R252, R252, R7 ;  /* 0x00000007fcfc7221 */ /* 0x000fe20000010000 */
[----:B0-----:R-:W-:-:S03]  /*2820*/  HADD2.F32 R3, -RZ, R24.H0_H0 ;  /* 0x20000018ff037230 */ /* 0x001fc60000004100 */
[----:B------:R-:W-:Y:S01]  /*2830*/  FADD.FTZ R252, R252, R5 ;  /* 0x00000005fcfc7221 */ /* 0x000fe20000010000 */
[----:B------:R-:W-:Y:S01]  /*2840*/  FFMA.FTZ R161, R8, R7, R161 ;  /* 0x0000000708a17223 */ /* 0x000fe200000100a1 */
[----:B------:R-:W-:Y:S01]  /*2850*/  FADD.FTZ R22, R3, R22 ;  /* 0x0000001603167221 */ /* 0x000fe20000010000 */
[-C--:B------:R-:W-:Y:S01]  /*2860*/  FFMA.FTZ R21, R4, R3.reuse, R21 ;  /* 0x0000000304157223 */ /* 0x080fe20000010015 */
[----:B------:R-:W-:-:S03]  /*2870*/  FMUL.FTZ R3, R116, R3 ;  /* 0x0000000374037220 */ /* 0x000fc60000410000 */
[----:B------:R0:W-:Y:S01]  /*2880*/  STL [R1+0x154], R22 ;  /* 0x0001541601007387 */ /* 0x0001e20000100800 */
[----:B------:R-:W-:Y:S02]  /*2890*/  HADD2.F32 R156, -RZ, R25.H0_H0 ;  /* 0x20000019ff9c7230 */ /* 0x000fe40000004100 */
[----:B------:R-:W-:Y:S01]  /*28a0*/  FFMA.FTZ R161, R6, R5, R161 ;  /* 0x0000000506a17223 */ /* 0x000fe200000100a1 */
[----:B------:R-:W-:Y:S01]  /*28b0*/  FADD.FTZ R252, R252, R3 ;  /* 0x00000003fcfc7221 */ /* 0x000fe20000010000 */
[----:B------:R1:W-:Y:S02]  /*28c0*/  STL [R1+0x14], R21 ;  /* 0x0000141501007387 */ /* 0x0003e40000100800 */
[----:B------:R-:W-:Y:S01]  /*28d0*/  FFMA.FTZ R161, R4, R3, R161 ;  /* 0x0000000304a17223 */ /* 0x000fe200000100a1 */
[----:B0-----:R-:W-:Y:S01]  /*28e0*/  FMUL.FTZ R22, R118, R156 ;  /* 0x0000009c76167220 */ /* 0x001fe20000410000 */
[----:B-1----:R-:W-:-:S04]  /*28f0*/  FMUL.FTZ R21, R117, R159 ;  /* 0x0000009f75157220 */ /* 0x002fc80000410000 */
[----:B------:R-:W-:Y:S01]  /*2900*/  FADD.FTZ R252, R252, R21 ;  /* 0x00000015fcfc7221 */ /* 0x000fe20000010000 */
[----:B------:R-:W-:Y:S01]  /*2910*/  FMUL.FTZ R23, R119, R157 ;  /* 0x0000009d77177220 */ /* 0x000fe20000410000 */
[----:B------:R-:W-:Y:S02]  /*2920*/  FFMA.FTZ R161, R27, R21, R161 ;  /* 0x000000151ba17223 */ /* 0x000fe400000100a1 */
[----:B------:R-:W-:Y:S01]  /*2930*/  FADD.FTZ R252, R252, R22 ;  /* 0x00000016fcfc7221 */ /* 0x000fe20000010000 */
[----:B------:R-:W-:Y:S01]  /*2940*/  FMUL.FTZ R24, R112, R158 ;  /* 0x0000009e70187220 */ /* 0x000fe20000410000 */
[----:B------:R-:W-:Y:S02]  /*2950*/  FFMA.FTZ R161, R29, R22, R161 ;  /* 0x000000161da17223 */ /* 0x000fe400000100a1 */
[----:B------:R-:W-:Y:S01]  /*2960*/  FADD.FTZ R252, R252, R23 ;  /* 0x00000017fcfc7221 */ /* 0x000fe20000010000 */
[----:B------:R-:W-:Y:S01]  /*2970*/  FMUL.FTZ R25, R113, R242 ;  /* 0x000000f271197220 */ /* 0x000fe20000410000 */
[----:B------:R-:W-:-:S02]  /*2980*/  FFMA.FTZ R153, R30, R23, R161 ;  /* 0x000000171e997223 */ /* 0x000fc400000100a1 */
[----:B------:R-:W-:Y:S02]  /*2990*/  FADD.FTZ R252, R252, R24 ;  /* 0x00000018fcfc7221 */ /* 0x000fe40000010000 */
[----:B------:R-:W-:Y:S02]  /*29a0*/  FFMA.FTZ R153, R31, R24, R153 ;  /* 0x000000181f997223 */ /* 0x000fe40000010099 */
[----:B------:R-:W-:Y:S01]  /*29b0*/  FADD.FTZ R252, R252, R25 ;  /* 0x00000019fcfc7221 */ /* 0x000fe20000010000 */
[----:B------:R-:W-:Y:S01]  /*29c0*/  FMUL.FTZ R28, R115, R244 ;  /* 0x000000f4731c7220 */ /* 0x000fe20000410000 */
[----:B------:R-:W-:Y:S01]  /*29d0*/  FMUL.FTZ R161, R154, UR8 ;  /* 0x000000089aa17c20 */ /* 0x000fe20008410000 */
[----:B------:R-:W-:Y:S01]  /*29e0*/  FFMA.FTZ R153, R160, R25, R153 ;  /* 0x00000019a0997223 */ /* 0x000fe20000010099 */
[----:B------:R-:W-:-:S03]  /*29f0*/  FADD.FTZ R252, R252, R26 ;  /* 0x0000001afcfc7221 */ /* 0x000fc60000010000 */
[----:B------:R-:W-:Y:S01]  /*2a00*/  FFMA.FTZ R153, R161, R26, R153 ;  /* 0x0000001aa1997223 */ /* 0x000fe20000010099 */
[----:B------:R-:W-:-:S03]  /*2a10*/  FADD.FTZ R252, R252, R28 ;  /* 0x0000001cfcfc7221 */ /* 0x000fc60000010000 */
[----:B------:R-:W-:Y:S02]  /*2a20*/  FFMA.FTZ R153, R162, R28, R153 ;  /* 0x0000001ca2997223 */ /* 0x000fe40000010099 */
        /* <DEDUP_REMOVED lines=34> */
.L_x_14139:
[----:B------:R-:W-:Y:S05]  /*2c50*/  BSYNC.RECONVERGENT B0 ;  /* 0x0000000000007941 */ /* 0x000fea0003800200 */
.L_x_14138:
        /* <DEDUP_REMOVED lines=17> */
[----:B--2---:R-:W-:Y:S01]  /*2d70*/  FADD.FTZ R153, R159, R153 ;  /* 0x000000999f997221 */ /* 0x004fe20000010000 */
[----:B---3--:R-:W-:-:S04]  /*2d80*/  FFMA.FTZ R152, R27, R159, R152 ;  /* 0x0000009f1b987223 */ /* 0x008fc80000010098 */
[----:B------:R-:W2:Y:S04]  /*2d90*/  LDL.LU R159, [R1+0x24] ;  /* 0x00002400019f7983 */ /* 0x000ea80000300800 */
[----:B------:R-:W-:Y:S04]  /*2da0*/  STL [R1+0x158], R153 ;  /* 0x0001589901007387 */ /* 0x000fe80000100800 */
[----:B------:R-:W-:Y:S01]  /*2db0*/  STL [R1+0x18], R152 ;  /* 0x0000189801007387 */ /* 0x000fe20000100800 */
[----:B----4-:R-:W-:-:S03]  /*2dc0*/  FADD.FTZ R4, R156, R4 ;  /* 0x000000049c047221 */ /* 0x010fc60000010000 */
[----:B------:R-:W0:Y:S01]  /*2dd0*/  LDS.128 R152, [UR5] ;  /* 0x00000005ff987984 */ /* 0x000e220008000c00 */
[----:B------:R-:W-:-:S03]  /*2de0*/  UIADD3 UR5, UPT, UPT, UR4, 0x5030, URZ ;  /* 0x0000503004057890 */ /* 0x000fc6000fffe0ff */
[----:B------:R1:W-:Y:S01]  /*2df0*/  STL [R1+0x15c], R4 ;  /* 0x00015c0401007387 */ /* 0x0003e20000100800 */
[----:B------:R-:W-:-:S03]  /*2e00*/  FFMA.FTZ R3, R29, R156, R3 ;  /* 0x0000009c1d037223 */ /* 0x000fc60000010003 */
[----:B-1----:R1:W5:Y:S04]  /*2e10*/  LDL.LU R4, [R1+0x180] ;  /* 0x0001800001047983 */ /* 0x0023680000300800 */
[----:B------:R3:W-:Y:S04]  /*2e20*/  STL [R1+0x1c], R3 ;  /* 0x00001c0301007387 */ /* 0x0007e80000100800 */
[----:B---3--:R1:W5:Y:S04]  /*2e30*/  LDL.LU R3, [R1+0x17c] ;  /* 0x00017c0001037983 */ /* 0x0083680000300800 */
[----:B------:R-:W3:Y:S01]  /*2e40*/  LDL.LU R156, [R1+0x164] ;  /* 0x00016400019c7983 */ /* 0x000ee20000300800 */
[----:B------:R-:W-:Y:S01]  /*2e50*/  FADD.FTZ R2, R157, R2 ;  /* 0x000000029d027221 */ /* 0x000fe20000010000 */
[----:B------:R-:W-:-:S04]  /*2e60*/  @!UP2 UIADD3 UR5, UPT, UPT, UR4, 0x5010, URZ ;  /* 0x000050100405a890 */ /* 0x000fc8000fffe0ff */
[----:B------:R4:W-:Y:S01]  /*2e70*/  STL [R1+0x160], R2 ;  /* 0x0001600201007387 */ /* 0x0009e20000100800 */
[----:B0-----:R-:W-:Y:S01]  /*2e80*/  FADD.FTZ R153, RZ, R153 ;  /* 0x00000099ff997221 */ /* 0x001fe20000010000 */
[----:B------:R-:W-:-:S03]  /*2e90*/  FFMA.FTZ R0, R30, R157, R0 ;  /* 0x0000009d1e007223 */ /* 0x000fc60000010000 */
[----:B------:R-:W-:Y:S01]  /*2ea0*/  FADD.FTZ R155, R155, R153 ;  /* 0x000000999b9b7221 */ /* 0x000fe20000010000 */
[----:B----4-:R1:W5:Y:S04]  /*2eb0*/  LDL.LU R2, [R1+0x178] ;  /* 0x0001780001027983 */ /* 0x0103680000300800 */
[----:B------:R0:W-:Y:S04]  /*2ec0*/  STL [R1+0x20], R0 ;  /* 0x0000200001007387 */ /* 0x0001e80000100800 */
[----:B0-----:R1:W5:Y:S04]  /*2ed0*/  LDL.LU R0, [R1+0x174] ;  /* 0x0001740001007983 */ /* 0x0013680000300800 */
[----:B------:R-:W4:Y:S01]  /*2ee0*/  LDL.LU R153, [R1+0x2c] ;  /* 0x00002c0001997983 */ /* 0x000f220000300800 */
[----:B------:R-:W-:-:S04]  /*2ef0*/  FADD.FTZ R152, RZ, R152 ;  /* 0x00000098ff987221 */ /* 0x000fc80000010000 */
[----:B------:R-:W-:Y:S01]  /*2f00*/  FADD.FTZ R152, R154, R152 ;  /* 0x000000989a987221 */ /* 0x000fe20000010000 */
[----:B--2---:R-:W-:Y:S01]  /*2f10*/  FFMA.FTZ R159, R31, R158, R159 ;  /* 0x0000009e1f9f7223 */ /* 0x004fe2000001009f */
[----:B---3--:R-:W-:-:S05]  /*2f20*/  FADD.FTZ R156, R158, R156 ;  /* 0x0000009c9e9c7221 */ /* 0x008fca0000010000 */
[----:B------:R-:W-:Y:S04]  /*2f30*/  STL [R1+0x164], R156 ;  /* 0x0001649c01007387 */ /* 0x000fe80000100800 */
[----:B------:R-:W-:Y:S04]  /*2f40*/  STL [R1+0x24], R159 ;  /* 0x0000249f01007387 */ /* 0x000fe80000100800 */
[----:B------:R-:W0:Y:S02]  /*2f50*/  LDS.128 R156, [UR5] ;  /* 0x00000005ff9c7984 */ /* 0x000e240008000c00 */
[----:B0-----:R-:W-:-:S02]  /*2f60*/  FADD.FTZ R155, R155, R157 ;  /* 0x0000009d9b9b7221 */ /* 0x001fc40000010000 */
[----:B------:R-:W2:Y:S02]  /*2f70*/  LDL.LU R157, [R1+0x16c] ;  /* 0x00016c00019d7983 */ /* 0x000ea40000300800 */
[----:B------:R-:W-:Y:S02]  /*2f80*/  FADD.FTZ R155, R159, R155 ;  /* 0x0000009b9f9b7221 */ /* 0x000fe40000010000 */
[----:B------:R-:W3:Y:S04]  /*2f90*/  LDL.LU R154, [R1+0x28] ;  /* 0x00002800019a7983 */ /* 0x000ee80000300800 */
[----:B------:R-:W4:Y:S01]  /*2fa0*/  LDL.LU R159, [R1+0x168] ;  /* 0x00016800019f7983 */ /* 0x000f220000300800 */
[----:B---3--:R-:W-:Y:S01]  /*2fb0*/  FFMA.FTZ R154, R160, R242, R154 ;  /* 0x000000f2a09a7223 */ /* 0x008fe2000001009a */
[----:B----4-:R-:W-:-:S02]  /*2fc0*/  FADD.FTZ R159, R242, R159 ;  /* 0x0000009ff29f7221 */ /* 0x010fc40000010000 */
[----:B------:R-:W3:Y:S01]  /*2fd0*/  LDL.LU R242, [R1+0x30] ;  /* 0x0000300001f27983 */ /* 0x000ee20000300800 */
[----:B--2---:R-:W-:Y:S01]  /*2fe0*/  FADD.FTZ R157, R243, R157 ;  /* 0x0000009df39d7221 */ /* 0x004fe20000010000 */
[----:B------:R-:W-:Y:S01]  /*2ff0*/  FFMA.FTZ R153, R161, R243, R153 ;  /* 0x000000f3a1997223 */ /* 0x000fe20000010099 */
[----:B------:R-:W-:Y:S01]  /*3000*/  FADD.FTZ R252, R244, R252 ;  /* 0x000000fcf4fc7221 */ /* 0x000fe20000010000 */
[----:B------:R-:W-:Y:S04]  /*3010*/  STL [R1+0x168], R159 ;  /* 0x0001689f01007387 */ /* 0x000fe80000100800 */
[----:B------:R-:W-:Y:S04]  /*3020*/  STL [R1+0x28], R154 ;  /* 0x0000289a01007387 */ /* 0x000fe80000100800 */
        /* <DEDUP_REMOVED lines=10> */
[----:B0-----:R-:W-:Y:S01]  /*30d0*/  FSEL R157, R152, RZ, !P2 ;  /* 0x000000ff989d7208 */ /* 0x001fe20005000000 */
        /* <DEDUP_REMOVED lines=11> */
[--C-:B-----5:R-:W-:Y:S02]  /*3190*/  HADD2.F32 R156, -RZ, R152.reuse.H0_H0 ;  /* 0x20000098ff9c7230 */ /* 0x120fe40000004100 */
        /* <DEDUP_REMOVED lines=8> */
[----:B------:R-:W-:-:S02]  /*3220*/  HADD2.F32 R181, -RZ, R152.H1_H1 ;  /* 0x30000098ffb57230 */ /* 0x000fc40000004100 */
[----:B------:R-:W-:Y:S01]  /*3230*/  FMUL.FTZ R159, R159, UR7 ;  /* 0x000000079f9f7c20 */ /* 0x000fe20008410000 */
[----:B------:R-:W-:Y:S01]  /*3240*/  FMUL.FTZ R158, R158, UR7 ;  /* 0x000000079e9e7c20 */ /* 0x000fe20008410000 */
[----:B------:R-:W-:Y:S01]  /*3250*/  FFMA.FTZ R220, R220, UR4, R157 ;  /* 0x00000004dcdc7c23 */ /* 0x000fe2000801009d */
[----:B------:R-:W-:Y:S01]  /*3260*/  FADD.FTZ R214, R214, -R219 ;  /* 0x800000dbd6d67221 */ /* 0x000fe20000010000 */
[----:B------:R-:W-:Y:S01]  /*3270*/  FFMA.FTZ R188, R188, UR4, R157 ;  /* 0x00000004bcbc7c23 */ /* 0x000fe2000801009d */
[----:B------:R-:W-:Y:S01]  /*3280*/  FMUL.FTZ R156, R159, R156 ;  /* 0x0000009c9f9c7220 */ /* 0x000fe20000410000 */
[----:B------:R-:W-:Y:S01]  /*3290*/  FMUL.FTZ R152, R72, R159 ;  /* 0x0000009f48987220 */ /* 0x000fe20000410000 */
[----:B------:R-:W-:Y:S01]  /*32a0*/  FADD.FTZ R203, R203, -R215 ;  /* 0x800000d7cbcb7221 */ /* 0x000fe20000010000 */
[----:B------:R-:W-:Y:S01]  /*32b0*/  FMUL.FTZ R159, R73, R158 ;  /* 0x0000009e499f7220 */ /* 0x000fe20000410000 */
[----:B------:R-:W-:Y:S01]  /*32c0*/  FADD.FTZ R189, R189, -R213 ;  /* 0x800000d5bdbd7221 */ /* 0x000fe20000010000 */
[----:B------:R-:W-:Y:S01]  /*32d0*/  FADD.FTZ R183, R183, -R202 ;  /* 0x800000cab7b77221 */ /* 0x000fe20000010000 */
[----:B------:R-:W-:Y:S01]  /*32e0*/  FADD.FTZ R216, R216, -R220 ;  /* 0x800000dcd8d87221 */ /* 0x000fe20000010000 */
[----:B------:R-:W-:Y:S01]  /*32f0*/  FADD.FTZ R182, R182, -R188 ;  /* 0x800000bcb6b67221 */ /* 0x000fe20000010000 */
[----:B------:R-:W-:Y:S01]  /*3300*/  FMUL.FTZ R214, R214, UR8 ;  /* 0x00000008d6d67c20 */ /* 0x000fe20008410000 */
        /* <DEDUP_REMOVED lines=35> */
.L_x_14141:
        /* <DEDUP_REMOVED lines=9> */
[--C-:B-----5:R-:W-:Y:S02]  /*35d0*/  HADD2.F32 R156, -RZ, R152.reuse.H0_H0 ;  /* 0x20000098ff9c7230 */ /* 0x120fe40000004100 */
[----:B------:R-:W-:Y:S01]  /*35e0*/  FFMA.FTZ R150, R202, UR4, R157 ;  /* 0x00000004ca967c23 */ /* 0x000fe2000801009d */
[----:B------:R-:W-:-:S02]  /*35f0*/  HADD2.F32 R152, -RZ, R152.H1_H1 ;  /* 0x30000098ff987230 */ /* 0x000fc40000004100 */
[----:B------:R-:W-:Y:S01]  /*3600*/  FFMA.FTZ R151, R188, UR4, R157 ;  /* 0x00000004bc977c23 */ /* 0x000fe2000801009d */
[----:B------:R-:W-:Y:S01]  /*3610*/  FMUL.FTZ R181, R145, UR7 ;  /* 0x0000000791b57c20 */ /* 0x000fe20008410000 */
[----:B------:R-:W-:Y:S01]  /*3620*/  FMUL.FTZ R144, R144, UR8 ;  /* 0x0000000890907c20 */ /* 0x000fe20008410000 */
[----:B------:R-:W-:Y:S01]  /*3630*/  FMUL.FTZ R146, R146, UR8 ;  /* 0x0000000892927c20 */ /* 0x000fe20008410000 */
[----:B------:R-:W-:Y:S01]  /*3640*/  FMUL.FTZ R147, R147, UR8 ;  /* 0x0000000893937c20 */ /* 0x000fe20008410000 */
[----:B------:R-:W-:Y:S01]  /*3650*/  FADD.FTZ R150, R183, -R150 ;  /* 0x80000096b7967221 */ /* 0x000fe20000010000 */
[----:B------:R-:W-:Y:S01]  /*3660*/  FADD.FTZ R151, R182, -R151 ;  /* 0x80000097b6977221 */ /* 0x000fe20000010000 */
[--C-:B------:R-:W-:Y:S02]  /*3670*/  HADD2.F32 R159, -RZ, R153.reuse.H0_H0 ;  /* 0x20000099ff9f7230 */ /* 0x100fe40000004100 */
[----:B------:R-:W-:Y:S01]  /*3680*/  FMUL.FTZ R158, R181, R152 ;  /* 0x00000098b59e7220 */ /* 0x000fe20000410000 */
[--C-:B------:R-:W-:Y:S01]  /*3690*/  FFMA.FTZ R148, R215, UR4, R157.reuse ;  /* 0x00000004d7947c23 */ /* 0x100fe2000801009d */
[----:B------:R-:W-:Y:S01]  /*36a0*/  FFMA.FTZ R149, R213, UR4, R157 ;  /* 0x00000004d5957c23 */ /* 0x000fe2000801009d */
[----:B------:R-:W-:Y:S01]  /*36b0*/  FMUL.FTZ R182, R144, UR7 ;  /* 0x0000000790b67c20 */ /* 0x000fe20008410000 */
[----:B------:R-:W-:Y:S01]  /*36c0*/  FMUL.FTZ R152, R73, R181 ;  /* 0x000000b549987220 */ /* 0x000fe20000410000 */
[----:B------:R-:W-:Y:S01]  /*36d0*/  FMUL.FTZ R183, R146, UR7 ;  /* 0x0000000792b77c20 */ /* 0x000fe20008410000 */
[----:B------:R-:W-:Y:S01]  /*36e0*/  FMUL.FTZ R181, R147, UR7 ;  /* 0x0000000793b57c20 */ /* 0x000fe20008410000 */
[----:B------:R-:W-:Y:S01]  /*36f0*/  FADD.FTZ R148, R203, -R148 ;  /* 0x80000094cb947221 */ /* 0x000fe20000010000 */
[----:B------:R-:W-:Y:S01]  /*3700*/  FADD.FTZ R149, R189, -R149 ;  /* 0x80000095bd957221 */ /* 0x000fe20000010000 */
[----:B------:R-:W-:-:S02]  /*3710*/  HADD2.F32 R153, -RZ, R153.H1_H1 ;  /* 0x30000099ff997230 */ /* 0x000fc40000004100 */
[----:B------:R-:W-:Y:S01]  /*3720*/  FMUL.FTZ R156, R182, R156 ;  /* 0x0000009cb69c7220 */ /* 0x000fe20000410000 */
[----:B------:R-:W-:Y:S01]  /*3730*/  FMUL.FTZ R159, R183, R159 ;  /* 0x0000009fb79f7220 */ /* 0x000fe20000410000 */
[----:B------:R-:W-:Y:S01]  /*3740*/  FMUL.FTZ R182, R72, R182 ;  /* 0x000000b648b67220 */ /* 0x000fe20000410000 */
[----:B------:R-:W-:Y:S01]  /*3750*/  FMUL.FTZ R183, R74, R183 ;  /* 0x000000b74ab77220 */ /* 0x000fe20000410000 */
[----:B------:R-:W-:Y:S01]  /*3760*/  FMUL.FTZ R188, R75, R181 ;  /* 0x000000b54bbc7220 */ /* 0x000fe20000410000 */
[----:B------:R-:W-:Y:S01]  /*3770*/  FMUL.FTZ R148, R148, UR8 ;  /* 0x0000000894947c20 */ /* 0x000fe20008410000 */
[----:B------:R-:W-:Y:S01]  /*3780*/  FMUL.FTZ R149, R149, UR8 ;  /* 0x0000000895957c20 */ /* 0x000fe20008410000 */
[----:B------:R-:W-:Y:S01]  /*3790*/  FMUL.FTZ R181, R181, R153 ;  /* 0x00000099b5b57220 */ /* 0x000fe20000410000 */
[----:B------:R-:W-:Y:S01]  /*37a0*/  F2FP.F16.F32.PACK_AB R152, R152, R182 ;  /* 0x000000b69898723e */ /* 0x000fe200000000ff */
[--C-:B------:R-:W-:Y:S01]  /*37b0*/  HADD2.F32 R182, -RZ, R154.reuse.H1_H1 ;  /* 0x3000009affb67230 */ /* 0x100fe20000004100 */
[----:B------:R-:W-:Y:S01]  /*37c0*/  F2FP.F16.F32.PACK_AB R153, R188, R183 ;  /* 0x000000b7bc99723e */ /* 0x000fe200000000ff */
[----:B------:R-:W-:-:S02]  /*37d0*/  HADD2.F32 R183, -RZ, R154.H0_H0 ;  /* 0x2000009affb77230 */ /* 0x000fc40000004100 */
[----:B------:R-:W-:Y:S01]  /*37e0*/  FMUL.FTZ R188, R148, UR7 ;  /* 0x0000000794bc7c20 */ /* 0x000fe20008410000 */
[----:B------:R-:W-:Y:S01]  /*37f0*/  FMUL.FTZ R154, R149, UR7 ;  /* 0x00000007959a7c20 */ /* 0x000fe20008410000 */
[----:B------:R-:W-:Y:S01]  /*3800*/  FMUL.FTZ R150, R150, UR8 ;  /* 0x0000000896967c20 */ /* 0x000fe20008410000 */
[----:B------:R-:W-:Y:S01]  /*3810*/  FMUL.FTZ R151, R151, UR8 ;  /* 0x0000000897977c20 */ /* 0x000fe20008410000 */
[----:B------:R-:W-:Y:S01]  /*3820*/  FMUL.FTZ R183, R188, R183 ;  /* 0x000000b7bcb77220 */ /* 0x000fe20000410000 */
[----:B------:R-:W-:Y:S01]  /*3830*/  FMUL.FTZ R182, R154, R182 ;  /* 0x000000b69ab67220 */ /* 0x000fe20000410000 */
[----:B------:R-:W-:Y:S01]  /*3840*/  FMUL.FTZ R188, R76, R188 ;  /* 0x000000bc4cbc7220 */ /* 0x000fe20000410000 */
[----:B------:R-:W-:Y:S01]  /*3850*/  FMUL.FTZ R154, R77, R154 ;  /* 0x0000009a4d9a7220 */ /* 0x000fe20000410000 */
[--C-:B------:R-:W-:Y:S02]  /*3860*/  HADD2.F32 R202, -RZ, R155.reuse.H0_H0 ;  /* 0x2000009bffca7230 */ /* 0x100fe40000004100 */
[----:B------:R-:W-:-:S02]  /*3870*/  HADD2.F32 R203, -RZ, R155.H1_H1 ;  /* 0x3000009bffcb7230 */ /* 0x000fc40000004100 */
[----:B------:R-:W-:Y:S01]  /*3880*/  FMUL.FTZ R155, R151, UR7 ;  /* 0x00000007979b7c20 */ /* 0x000fe20008410000 */
[----:B------:R-:W-:Y:S01]  /*3890*/  F2FP.F16.F32.PACK_AB R154, R154, R188 ;  /* 0x000000bc9a9a723e */ /* 0x000fe200000000ff */
[----:B------:R-:W-:Y:S02]  /*38a0*/  FMUL.FTZ R188, R150, UR7 ;  /* 0x0000000796bc7c20 */ /* 0x000fe40008410000 */
[----:B------:R-:W-:Y:S01]  /*38b0*/  FMUL.FTZ R203, R155, R203 ;  /* 0x000000cb9bcb7220 */ /* 0x000fe20000410000 */
[----:B------:R-:W-:Y:S01]  /*38c0*/  FMUL.FTZ R155, R79, R155 ;  /* 0x0000009b4f9b7220 */ /* 0x000fe20000410000 */
[----:B------:R-:W-:Y:S01]  /*38d0*/  FMUL.FTZ R202, R188, R202 ;  /* 0x000000cabcca7220 */ /* 0x000fe20000410000 */
[----:B------:R-:W-:-:S05]  /*38e0*/  FMUL.FTZ R188, R78, R188 ;  /* 0x000000bc4ebc7220 */ /* 0x000fca0000410000 */
[----:B------:R-:W-:-:S07]  /*38f0*/  F2FP.F16.F32.PACK_AB R155, R155, R188 ;  /* 0x000000bc9b9b723e */ /* 0x000fce00000000ff */
.L_x_14142:
        /* <DEDUP_REMOVED lines=18> */
[----:B------:R-:W-:Y:S01]  /*3a20*/  FADD.FTZ R144, R190, -R144 ;  /* 0x80000090be907221 */ /* 0x000fe20000010000 */
[----:B------:R-:W-:Y:S01]  /*3a30*/  FMUL.FTZ R145, R145, UR8 ;  /* 0x0000000891917c20 */ /* 0x000fe20008410000 */
[----:B------:R-:W-:Y:S01]  /*3a40*/  FADD.FTZ R147, R194, -R147 ;  /* 0x80000093c2937221 */ /* 0x000fe20000010000 */
[----:B------:R-:W-:-:S02]  /*3a50*/  HADD2.F32 R152, -RZ, R152.H1_H1 ;  /* 0x30000098ff987230 */ /* 0x000fc40000004100 */
[----:B------:R-:W-:Y:S01]  /*3a60*/  FMUL.FTZ R146, R146, UR8 ;  /* 0x0000000892927c20 */ /* 0x000fe20008410000 */
[----:B------:R-:W-:Y:S01]  /*3a70*/  FMUL.FTZ R187, R145, UR7 ;  /* 0x0000000791bb7c20 */ /* 0x000fe20008410000 */
[----:B------:R-:W-:Y:S01]  /*3a80*/  FMUL.FTZ R144, R144, UR8 ;  /* 0x0000000890907c20 */ /* 0x000fe20008410000 */
[----:B------:R-:W-:Y:S01]  /*3a90*/  FMUL.FTZ R147, R147, UR8 ;  /* 0x0000000893937c20 */ /* 0x000fe20008410000 */
[--C-:B------:R-:W-:Y:S02]  /*3aa0*/  HADD2.F32 R189, -RZ, R153.reuse.H0_H0 ;  /* 0x20000099ffbd7230 */ /* 0x100fe40000004100 */
[----:B------:R-:W-:Y:S01]  /*3ab0*/  FMUL.FTZ R184, R187, R152 ;  /* 0x00000098bbb87220 */ /* 0x000fe20000410000 */
[----:B------:R-:W-:Y:S01]  /*3ac0*/  FMUL.FTZ R152, R81, R187 ;  /* 0x000000bb51987220 */ /* 0x000fe20000410000 */
[--C-:B------:R-:W-:Y:S01]  /*3ad0*/  FFMA.FTZ R148, R193, UR4, R157.reuse ;  /* 0x00000004c1947c23 */ /* 0x100fe2000801009d */
[----:B------:R-:W-:Y:S01]  /*3ae0*/  FFMA.FTZ R149, R195, UR4, R157 ;  /* 0x00000004c3957c23 */ /* 0x000fe2000801009d */
[----:B------:R-:W-:Y:S01]  /*3af0*/  FMUL.FTZ R187, R146, UR7 ;  /* 0x0000000792bb7c20 */ /* 0x000fe20008410000 */
        /* <DEDUP_REMOVED lines=14> */
[--C-:B------:R-:W-:Y:S01]  /*3be0*/  FFMA.FTZ R150, R197, UR4, R157.reuse ;  /* 0x00000004c5967c23 */ /* 0x100fe2000801009d */
[----:B------:R-:W-:Y:S01]  /*3bf0*/  FFMA.FTZ R151, R199, UR4, R157 ;  /* 0x00000004c7977c23 */ /* 0x000fe2000801009d */
[----:B------:R-:W-:Y:S01]  /*3c00*/  F2FP.F16.F32.PACK_AB R152, R152, R186 ;  /* 0x000000ba9898723e */ /* 0x000fe200000000ff */
[----:B------:R-:W-:-:S02]  /*3c10*/  HADD2.F32 R190, -RZ, R154.H0_H0 ;  /* 0x2000009affbe7230 */ /* 0x000fc40000004100 */
[----:B------:R-:W-:Y:S01]  /*3c20*/  FMUL.FTZ R186, R148, UR7 ;  /* 0x0000000794ba7c20 */ /* 0x000fe20008410000 */
[----:B------:R-:W-:Y:S02]  /*3c30*/  HADD2.F32 R191, -RZ, R154.H1_H1 ;  /* 0x3000009affbf7230 */ /* 0x000fe40000004100 */
[----:B------:R-:W-:Y:S01]  /*3c40*/  FMUL.FTZ R154, R149, UR7 ;  /* 0x00000007959a7c20 */ /* 0x000fe20008410000 */
[----:B------:R-:W-:Y:S01]  /*3c50*/  FADD.FTZ R150, R200, -R150 ;  /* 0x80000096c8967221 */ /* 0x000fe20000010000 */
[----:B------:R-:W-:Y:S01]  /*3c60*/  FADD.FTZ R151, R201, -R151 ;  /* 0x80000097c9977221 */ /* 0x000fe20000010000 */
[----:B------:R-:W-:Y:S01]  /*3c70*/  FMUL.FTZ R190, R186, R190 ;  /* 0x000000bebabe7220 */ /* 0x000fe20000410000 */
[----:B------:R-:W-:Y:S01]  /*3c80*/  FMUL.FTZ R191, R154, R191 ;  /* 0x000000bf9abf7220 */ /* 0x000fe20000410000 */
[----:B------:R-:W-:Y:S01]  /*3c90*/  FMUL.FTZ R186, R84, R186 ;  /* 0x000000ba54ba7220 */ /* 0x000fe20000410000 */
[----:B------:R-:W-:Y:S01]  /*3ca0*/  FMUL.FTZ R154, R85, R154 ;  /* 0x0000009a559a7220 */ /* 0x000fe20000410000 */
[----:B------:R-:W-:Y:S01]  /*3cb0*/  FMUL.FTZ R150, R150, UR8 ;  /* 0x0000000896967c20 */ /* 0x000fe20008410000 */
[----:B------:R-:W-:Y:S01]  /*3cc0*/  FMUL.FTZ R151, R151, UR8 ;  /* 0x0000000897977c20 */ /* 0x000fe20008410000 */
[----:B------:R-:W-:-:S02]  /*3cd0*/  HADD2.F32 R192, -RZ, R155.H0_H0 ;  /* 0x2000009bffc07230 */ /* 0x000fc40000004100 */
[----:B------:R-:W-:Y:S01]  /*3ce0*/  F2FP.F16.F32.PACK_AB R154, R154, R186 ;  /* 0x000000ba9a9a723e */ /* 0x000fe200000000ff */
[----:B------:R-:W-:Y:S02]  /*3cf0*/  HADD2.F32 R193, -RZ, R155.H1_H1 ;  /* 0x3000009bffc17230 */ /* 0x000fe40000004100 */
[----:B------:R-:W-:Y:S01]  /*3d00*/  FMUL.FTZ R186, R150, UR7 ;  /* 0x0000000796ba7c20 */ /* 0x000fe20008410000 */
[----:B------:R-:W-:-:S03]  /*3d10*/  FMUL.FTZ R155, R151, UR7 ;  /* 0x00000007979b7c20 */ /* 0x000fc60008410000 */
[----:B------:R-:W-:Y:S01]  /*3d20*/  FMUL.FTZ R192, R186, R192 ;  /* 0x000000c0bac07220 */ /* 0x000fe20000410000 */
[----:B------:R-:W-:Y:S01]  /*3d30*/  FMUL.FTZ R193, R155, R193 ;  /* 0x000000c19bc17220 */ /* 0x000fe20000410000 */
[----:B------:R-:W-:Y:S01]  /*3d40*/  FMUL.FTZ R186, R86, R186 ;  /* 0x000000ba56ba7220 */ /* 0x000fe20000410000 */
[----:B------:R-:W-:-:S05]  /*3d50*/  FMUL.FTZ R155, R87, R155 ;  /* 0x0000009b579b7220 */ /* 0x000fca0000410000 */
[----:B------:R-:W-:Y:S01]  /*3d60*/  F2FP.F16.F32.PACK_AB R155, R155, R186 ;  /* 0x000000ba9b9b723e */ /* 0x000fe200000000ff */
[----:B------:R-:W-:Y:S06]  /*3d70*/  BRA `(.L_x_14144) ;  /* 0x0000000000f07947 */ /* 0x000fec0003800000 */
.L_x_14143:
        /* <DEDUP_REMOVED lines=14> */
[----:B------:R-:W-:Y:S01]  /*3e60*/  FADD.FTZ R194, R194, -R187 ;  /* 0x800000bbc2c27221 */ /* 0x000fe20000010000 */
[--C-:B------:R-:W-:Y:S01]  /*3e70*/  FFMA.FTZ R197, R197, UR4, R157.reuse ;  /* 0x00000004c5c57c23 */ /* 0x100fe2000801009d */
[----:B------:R-:W-:Y:S01]  /*3e80*/  FFMA.FTZ R199, R199, UR4, R157 ;  /* 0x00000004c7c77c23 */ /* 0x000fe2000801009d */
[----:B------:R-:W-:-:S02]  /*3e90*/  HADD2.F32 R187, -RZ, R152.H1_H1 ;  /* 0x30000098ffbb7230 */ /* 0x000fc40000004100 */
[----:B------:R-:W-:Y:S01]  /*3ea0*/  FADD.FTZ R196, R196, -R193 ;  /* 0x800000c1c4c47221 */ /* 0x000fe20000010000 */
[----:B------:R-:W-:Y:S01]  /*3eb0*/  FMUL.FTZ R185, R186, R185 ;  /* 0x000000b9bab97220 */ /* 0x000fe20000410000 */
[----:B------:R-:W-:Y:S01]  /*3ec0*/  FMUL.FTZ R152, R80, R186 ;  /* 0x000000ba50987220 */ /* 0x000fe20000410000 */
[----:B------:R-:W-:Y:S01]  /*3ed0*/  FADD.FTZ R198, R198, -R195 ;  /* 0x800000c3c6c67221 */ /* 0x000fe20000010000 */
[----:B------:R-:W-:Y:S01]  /*3ee0*/  FMUL.FTZ R186, R81, R184 ;  /* 0x000000b851ba7220 */ /* 0x000fe20000410000 */
        /* <DEDUP_REMOVED lines=37> */
.L_x_14144:
        /* <DEDUP_REMOVED lines=28> */
[----:B------:R-:W-:Y:S02]  /*4300*/  HADD2.F32 R153, -RZ, R153.H1_H1 ;  /* 0x30000099ff997230 */ /* 0x000fe40000004100 */
        /* <DEDUP_REMOVED lines=14> */
[----:B------:R-:W-:Y:S01]  /*43f0*/  FMUL.FTZ R148, R148, UR8 ;  /* 0x0000000894947c20 */ /* 0x000fe20008410000 */
[----:B------:R-:W-:Y:S01]  /*4400*/  FMUL.FTZ R149, R149, UR8 ;  /* 0x0000000895957c20 */ /* 0x000fe20008410000 */
[--C-:B------:R-:W-:Y:S01]  /*4410*/  FFMA.FTZ R150, R176, UR4, R157.reuse ;  /* 0x00000004b0967c23 */ /* 0x100fe2000801009d */
[----:B------:R-:W-:Y:S01]  /*4420*/  F2FP.F16.F32.PACK_AB R153, R153, R170 ;  /* 0x000000aa9999723e */ /* 0x000fe200000000ff */
        /* <DEDUP_REMOVED lines=25> */
.L_x_14145:
        /* <DEDUP_REMOVED lines=10> */
[----:B-----5:R-:W-:-:S02]  /*4660*/  HADD2.F32 R167, -RZ, R152.H0_H0 ;  /* 0x20000098ffa77230 */ /* 0x020fc40000004100 */
[--C-:B------:R-:W-:Y:S01]  /*4670*/  FFMA.FTZ R171, R171, UR4, R157.reuse ;  /* 0x00000004abab7c23 */ /* 0x100fe2000801009d */
[----:B------:R-:W-:Y:S01]  /*4680*/  FMUL.FTZ R164, R164, UR7 ;  /* 0x00000007a4a47c20 */ /* 0x000fe20008410000 */
[----:B------:R-:W-:Y:S01]  /*4690*/  FMUL.FTZ R166, R166, UR7 ;  /* 0x00000007a6a67c20 */ /* 0x000fe20008410000 */
[----:B------:R-:W-:Y:S02]  /*46a0*/  HADD2.F32 R165, -RZ, R152.H1_H1 ;  /* 0x30000098ffa57230 */ /* 0x000fe40000004100 */
[--C-:B------:R-:W-:Y:S01]  /*46b0*/  FFMA.FTZ R174, R174, UR4, R157.reuse ;  /* 0x00000004aeae7c23 */ /* 0x100fe2000801009d */
[----:B------:R-:W-:Y:S01]  /*46c0*/  FMUL.FTZ R167, R164, R167 ;  /* 0x000000a7a4a77220 */ /* 0x000fe20000410000 */
[----:B------:R-:W-:Y:S01]  /*46d0*/  FMUL.FTZ R152, R88, R164 ;  /* 0x000000a458987220 */ /* 0x000fe20000410000 */
[----:B------:R-:W-:Y:S01]  /*46e0*/  FMUL.FTZ R164, R89, R166 ;  /* 0x000000a659a47220 */ /* 0x000fe20000410000 */
[--C-:B------:R-:W-:Y:S01]  /*46f0*/  FFMA.FTZ R176, R176, UR4, R157.reuse ;  /* 0x00000004b0b07c23 */ /* 0x100fe2000801009d */
[----:B------:R-:W-:Y:S01]  /*4700*/  FFMA.FTZ R178, R178, UR4, R157 ;  /* 0x00000004b2b27c23 */ /* 0x000fe2000801009d */
[----:B------:R-:W-:Y:S01]  /*4710*/  FADD.FTZ R173, R173, -R171 ;  /* 0x800000abadad7221 */ /* 0x000fe20000010000 */
        /* <DEDUP_REMOVED lines=8> */
[----:B------:R-:W-:Y:S01]  /*47a0*/  FMUL.FTZ R166, R166, R165 ;  /* 0x000000a5a6a67220 */ /* 0x000fe20000410000 */
[----:B------:R-:W-:-:S02]  /*47b0*/  HADD2.F32 R171, -RZ, R154.H0_H0 ;  /* 0x2000009affab7230 */ /* 0x000fc40000004100 */
[----:B------:R-:W-:Y:S01]  /*47c0*/  FMUL.FTZ R165, R177, UR8 ;  /* 0x00000008b1a57c20 */ /* 0x000fe20008410000 */
        /* <DEDUP_REMOVED lines=27> */
.L_x_14146:
        /* <DEDUP_REMOVED lines=28> */
[----:B------:R-:W-:Y:S01]  /*4b40*/  FMUL.FTZ R147, R13, UR8 ;  /* 0x000000080d937c20 */ /* 0x000fe20008410000 */
[----:B-----5:R-:W-:-:S02]  /*4b50*/  HADD2.F32 R12, -RZ, R152.H0_H0 ;  /* 0x20000098ff0c7230 */ /* 0x020fc40000004100 */
[----:B------:R-:W-:Y:S01]  /*4b60*/  FADD.FTZ R149, R9, -R149 ;  /* 0x8000009509957221 */ /* 0x000fe20000010000 */
[--C-:B------:R-:W-:Y:S02]  /*4b70*/  HADD2.F32 R6, -RZ, R153.reuse.H0_H0 ;  /* 0x20000099ff067230 */ /* 0x100fe40000004100 */
[----:B------:R-:W-:Y:S01]  /*4b80*/  FADD.FTZ R7, R7, -R8 ;  /* 0x8000000807077221 */ /* 0x000fe20000010000 */
[----:B------:R-:W-:Y:S02]  /*4b90*/  HADD2.F32 R152, -RZ, R152.H1_H1 ;  /* 0x30000098ff987230 */ /* 0x000fe40000004100 */
        /* <DEDUP_REMOVED lines=15> */
[----:B------:R-:W-:Y:S01]  /*4c90*/  F2FP.F16.F32.PACK_AB R8, R9, R8 ;  /* 0x000000080908723e */ /* 0x000fe200000000ff */
[--C-:B------:R-:W-:Y:S01]  /*4ca0*/  HADD2.F32 R16, -RZ, R154.reuse.H0_H0 ;  /* 0x2000009aff107230 */ /* 0x100fe20000004100 */
[----:B------:R-:W-:Y:S01]  /*4cb0*/  F2FP.F16.F32.PACK_AB R9, R10, R6 ;  /* 0x000000060a09723e */ /* 0x000fe200000000ff */
[----:B------:R-:W-:-:S02]  /*4cc0*/  HADD2.F32 R17, -RZ, R154.H1_H1 ;  /* 0x3000009aff117230 */ /* 0x000fc40000004100 */
        /* <DEDUP_REMOVED lines=8> */
[--C-:B------:R-:W-:Y:S02]  /*4d50*/  HADD2.F32 R19, -RZ, R155.reuse.H1_H1 ;  /* 0x3000009bff137230 */ /* 0x100fe40000004100 */
[----:B------:R-:W-:Y:S01]  /*4d60*/  FMUL.FTZ R5, R151, UR7 ;  /* 0x0000000797057c20 */ /* 0x000fe20008410000 */
[----:B------:R-:W-:Y:S01]  /*4d70*/  HADD2.F32 R18, -RZ, R155.H0_H0 ;  /* 0x2000009bff127230 */ /* 0x000fe20000004100 */
[----:B------:R-:W-:Y:S01]  /*4d80*/  F2FP.F16.F32.PACK_AB R10, R6, R10 ;  /* 0x0000000a060a723e */ /* 0x000fe200000000ff */
[----:B------:R-:W-:Y:S01]  /*4d90*/  FMUL.FTZ R6, R150, UR7 ;  /* 0x0000000796067c20 */ /* 0x000fe20008410000 */
[----:B------:R-:W-:Y:S01]  /*4da0*/  FMUL.FTZ R19, R5, R19 ;  /* 0x0000001305137220 */ /* 0x000fe20000410000 */
[----:B------:R-:W-:-:S02]  /*4db0*/  FMUL.FTZ R5, R103, R5 ;  /* 0x0000000567057220 */ /* 0x000fc40000410000 */
[----:B------:R-:W-:Y:S01]  /*4dc0*/  FMUL.FTZ R11, R102, R6 ;  /* 0x00000006660b7220 */ /* 0x000fe20000410000 */
[----:B------:R-:W-:-:S04]  /*4dd0*/  FMUL.FTZ R18, R6, R18 ;  /* 0x0000001206127220 */ /* 0x000fc80000410000 */
[----:B------:R-:W-:Y:S01]  /*4de0*/  F2FP.F16.F32.PACK_AB R11, R5, R11 ;  /* 0x0000000b050b723e */ /* 0x000fe200000000ff */
[----:B------:R-:W-:Y:S06]  /*4df0*/  BRA `(.L_x_14148) ;  /* 0x0000000000f07947 */ /* 0x000fec0003800000 */
.L_x_14147:
        /* <DEDUP_REMOVED lines=11> */
[----:B------:R-:W-:Y:S01]  /*4eb0*/  FFMA.FTZ R18, R18, UR4, R157 ;  /* 0x0000000412127c23 */ /* 0x000fe2000801009d */
[----:B------:R-:W-:Y:S01]  /*4ec0*/  FADD.FTZ R11, R11, -R12 ;  /* 0x8000000c0b0b7221 */ /* 0x000fe20000010000 */
[----:B-----5:R-:W-:-:S02]  /*4ed0*/  HADD2.F32 R12, -RZ, R152.H0_H0 ;  /* 0x20000098ff0c7230 */ /* 0x020fc40000004100 */
[--C-:B------:R-:W-:Y:S01]  /*4ee0*/  FFMA.FTZ R6, R6, UR4, R157.reuse ;  /* 0x0000000406067c23 */ /* 0x100fe2000801009d */
[----:B------:R-:W-:Y:S01]  /*4ef0*/  FMUL.FTZ R8, R8, UR7 ;  /* 0x0000000708087c20 */ /* 0x000fe20008410000 */
[----:B------:R-:W-:Y:S01]  /*4f00*/  FFMA.FTZ R10, R10, UR4, R157 ;  /* 0x000000040a0a7c23 */ /* 0x000fe2000801009d */
[----:B------:R-:W-:Y:S01]  /*4f10*/  FMUL.FTZ R13, R13, UR7 ;  /* 0x000000070d0d7c20 */ /* 0x000fe20008410000 */
[----:B------:R-:W-:Y:S01]  /*4f20*/  FADD.FTZ R14, R14, -R18 ;  /* 0x800000120e0e7221 */ /* 0x000fe20000010000 */
[----:B------:R-:W-:Y:S01]  /*4f30*/  FADD.FTZ R5, R5, -R6 ;  /* 0x8000000605057221 */ /* 0x000fe20000010000 */
[----:B------:R-:W-:Y:S01]  /*4f40*/  FMUL.FTZ R12, R8, R12 ;  /* 0x0000000c080c7220 */ /* 0x000fe20000410000 */
[----:B------:R-:W-:Y:S01]  /*4f50*/  FADD.FTZ R9, R9, -R10 ;  /* 0x8000000a09097221 */ /* 0x000fe20000010000 */
[----:B------:R-:W-:Y:S01]  /*4f60*/  FMUL.FTZ R8, R96, R8 ;  /* 0x0000000860087220 */ /* 0x000fe20000410000 */
[----:B------:R-:W-:Y:S01]  /*4f70*/  FMUL.FTZ R6, R97, R13 ;  /* 0x0000000d61067220 */ /* 0x000fe20000410000 */
[----:B------:R-:W-:Y:S01]  /*4f80*/  FMUL.FTZ R14, R14, UR8 ;  /* 0x000000080e0e7c20 */ /* 0x000fe20008410000 */
[----:B------:R-:W-:Y:S01]  /*4f90*/  FMUL.FTZ R16, R16, UR8 ;  /* 0x0000000810107c20 */ /* 0x000fe20008410000 */
[----:B------:R-:W-:Y:S01]  /*4fa0*/  FMUL.FTZ R11, R11, UR8 ;  /* 0x000000080b0b7c20 */ /* 0x000fe20008410000 */
[----:B------:R-:W-:-:S02]  /*4fb0*/  HADD2.F32 R10, -RZ, R153.H0_H0 ;  /* 0x20000099ff0a7230 */ /* 0x000fc40000004100 */
[----:B------:R-:W-:Y:S01]  /*4fc0*/  FMUL.FTZ R9, R9, UR8 ;  /* 0x0000000809097c20 */ /* 0x000fe20008410000 */
[----:B------:R-:W-:Y:S01]  /*4fd0*/  FMUL.FTZ R7, R7, UR8 ;  /* 0x0000000807077c20 */ /* 0x000fe20008410000 */
[----:B------:R-:W-:Y:S01]  /*4fe0*/  FMUL.FTZ R5, R5, UR8 ;  /* 0x0000000805057c20 */ /* 0x000fe20008410000 */
[----:B------:R-:W-:Y:S01]  /*4ff0*/  F2FP.F16.F32.PACK_AB R8, R6, R8 ;  /* 0x000000080608723e */ /* 0x000fe200000000ff */
[----:B------:R-:W-:Y:S02]  /*5000*/  HADD2.F32 R15, -RZ, R153.H1_H1 ;  /* 0x30000099ff0f7230 */ /* 0x000fe40000004100 */
[----:B------:R-:W-:Y:S01]  /*5010*/  FMUL.FTZ R20, R14, UR7 ;  /* 0x000000070e147c20 */ /* 0x000fe20008410000 */
[----:B------:R-:W-:Y:S02]  /*5020*/  HADD2.F32 R6, -RZ, R154.H0_H0 ;  /* 0x2000009aff067230 */ /* 0x000fe40000004100 */
        /* <DEDUP_REMOVED lines=18> */
[----:B------:R-:W-:Y:S01]  /*5150*/  FMUL.FTZ R7, R102, R7 ;  /* 0x0000000766077220 */ /* 0x000fe20000410000 */
[----:B------:R-:W-:Y:S01]  /*5160*/  FMUL.FTZ R5, R103, R5 ;  /* 0x0000000567057220 */ /* 0x000fe20000410000 */
[----:B------:R-:W-:Y:S01]  /*5170*/  FMUL.FTZ R17, R9, R17 ;  /* 0x0000001109117220 */ /* 0x000fe20000410000 */
[----:B------:R-:W-:Y:S01]  /*5180*/  F2FP.F16.F32.PACK_AB R9, R10, R20 ;  /* 0x000000140a09723e */ /* 0x000fe200000000ff */
[----:B------:R-:W-:Y:S01]  /*5190*/  FMUL.FTZ R13, R13, R152 ;  /* 0x000000980d0d7220 */ /* 0x000fe20000410000 */
[----:B------:R-:W-:Y:S02]  /*51a0*/  F2FP.F16.F32.PACK_AB R10, R6, R11 ;  /* 0x0000000b060a723e */ /* 0x000fe400000000ff */
[----:B------:R-:W-:-:S07]  /*51b0*/  F2FP.F16.F32.PACK_AB R11, R5, R7 ;  /* 0x00000007050b723e */ /* 0x000fce00000000ff */
.L_x_14148:
        /* <DEDUP_REMOVED lines=23> */
[----:B-----5:R-:W-:-:S02]  /*5330*/  HADD2.F32 R2, -RZ, R9.H0_H0 ;  /* 0x20000009ff027230 */ /* 0x020fc40000004100 */
[--C-:B------:R-:W-:Y:S01]  /*5340*/  FFMA.FTZ R160, R160, UR4, R157.reuse ;  /* 0x00000004a0a07c23 */ /* 0x100fe2000801009d */
[--C-:B------:R-:W-:Y:S02]  /*5350*/  HADD2.F32 R20, -RZ, R8.reuse.H0_H0 ;  /* 0x20000008ff147230 */ /* 0x100fe40000004100 */
[----:B------:R-:W-:Y:S01]  /*5360*/  FFMA.FTZ R31, R31, UR4, R157 ;  /* 0x000000041f1f7c23 */ /* 0x000fe2000801009d */
[----:B------:R-:W-:Y:S02]  /*5370*/  HADD2.F32 R9, -RZ, R9.H1_H1 ;  /* 0x30000009ff097230 */ /* 0x000fe40000004100 */
[----:B------:R-:W-:Y:S01]  /*5380*/  FMUL.FTZ R6, R146, UR7 ;  /* 0x0000000792067c20 */ /* 0x000fe20008410000 */
[----:B------:R-:W-:Y:S02]  /*5390*/  HADD2.F32 R8, -RZ, R8.H1_H1 ;  /* 0x30000008ff087230 */ /* 0x000fe40000004100 */
        /* <DEDUP_REMOVED lines=15> */
[----:B------:R-:W-:Y:S01]  /*5490*/  FFMA.FTZ R161, R161, UR4, R157 ;  /* 0x00000004a1a17c23 */ /* 0x000fe2000801009d */
[----:B------:R-:W-:-:S02]  /*54a0*/  HADD2.F32 R22, -RZ, R10.H0_H0 ;  /* 0x2000000aff167230 */ /* 0x000fc40000004100 */
[----:B------:R-:W-:Y:S01]  /*54b0*/  FFMA.FTZ R157, R162, UR4, R157 ;  /* 0x00000004a29d7c23 */ /* 0x000fe2000801009d */
[----:B------:R-:W-:Y:S01]  /*54c0*/  F2FP.F16.F32.PACK_AB R5, R5, R2 ;  /* 0x000000020505723e */ /* 0x000fe200000000ff */
[----:B------:R-:W-:Y:S01]  /*54d0*/  HADD2.F32 R10, -RZ, R10.H1_H1 ;  /* 0x3000000aff0a7230 */ /* 0x000fe20000004100 */
[----:B------:R-:W-:Y:S01]  /*54e0*/  F2FP.F16.F32.PACK_AB R4, R3, R4 ;  /* 0x000000040304723e */ /* 0x000fe200000000ff */
        /* <DEDUP_REMOVED lines=8> */
[----:B------:R-:W-:Y:S01]  /*5570*/  FMUL.FTZ R151, R28, UR8 ;  /* 0x000000081c977c20 */ /* 0x000fe20008410000 */
[----:B------:R-:W-:Y:S01]  /*5580*/  FMUL.FTZ R22, R3, R22 ;  /* 0x0000001603167220 */ /* 0x000fe20000410000 */
[--C-:B------:R-:W-:Y:S01]  /*5590*/  HADD2.F32 R3, -RZ, R11.reuse.H0_H0 ;  /* 0x2000000bff037230 */ /* 0x100fe20000004100 */
[----:B------:R-:W-:Y:S01]  /*55a0*/  F2FP.F16.F32.PACK_AB R6, R2, R6 ;  /* 0x000000060206723e */ /* 0x000fe200000000ff */
[----:B------:R-:W-:-:S02]  /*55b0*/  HADD2.F32 R23, -RZ, R11.H1_H1 ;  /* 0x3000000bff177230 */ /* 0x000fc40000004100 */
        /* <DEDUP_REMOVED lines=8> */
.L_x_14149:
        /* <DEDUP_REMOVED lines=10> */
[----:B------:R-:W-:Y:S01]  /*56e0*/  FFMA.FTZ R160, R160, UR4, R157 ;  /* 0x00000004a0a07c23 */ /* 0x000fe2000801009d */
[----:B------:R-:W-:-:S02]  /*56f0*/  HADD2.F32 R8, -RZ, R8.H1_H1 ;  /* 0x30000008ff087230 */ /* 0x000fc40000004100 */
[----:B------:R-:W-:Y:S01]  /*5700*/  FMUL.FTZ R4, R4, UR7 ;  /* 0x0000000704047c20 */ /* 0x000fe20008410000 */
[----:B------:R-:W-:Y:S01]  /*5710*/  FMUL.FTZ R2, R2, UR7 ;  /* 0x0000000702027c20 */ /* 0x000fe20008410000 */
[----:B------:R-:W-:Y:S01]  /*5720*/  FADD.FTZ R22, R22, -R29 ;  /* 0x8000001d16167221 */ /* 0x000fe20000010000 */
[--C-:B------:R-:W-:Y:S01]  /*5730*/  FFMA.FTZ R161, R161, UR4, R157.reuse ;  /* 0x00000004a1a17c23 */ /* 0x100fe2000801009d */
        /* <DEDUP_REMOVED lines=9> */
[----:B------:R-:W-:Y:S01]  /*57d0*/  FMUL.FTZ R22, R22, UR8 ;  /* 0x0000000816167c20 */ /* 0x000fe20008410000 */
[----:B------:R-:W-:Y:S01]  /*57e0*/  FADD.FTZ R157, R28, -R157 ;  /* 0x8000009d1c9d7221 */ /* 0x000fe20000010000 */
[----:B------:R-:W-:-:S02]  /*57f0*/  HADD2.F32 R2, -RZ, R11.H0_H0 ;  /* 0x2000000bff027230 */ /* 0x000fc40000004100 */
[----:B------:R-:W-:Y:S01]  /*5800*/  FMUL.FTZ R30, R30, UR8 ;  /* 0x000000081e1e7c20 */ /* 0x000fe20008410000 */
[----:B------:R-:W-:Y:S02]  /*5810*/  HADD2.F32 R23, -RZ, R11.H1_H1 ;  /* 0x3000000bff177230 */ /* 0x000fe40000004100 */
[----:B------:R-:W-:Y:S01]  /*5820*/  FMUL.FTZ R11, R31, UR8 ;  /* 0x000000081f0b7c20 */ /* 0x000fe20008410000 */
[--C-:B------:R-:W-:Y:S02]  /*5830*/  HADD2.F32 R21, -RZ, R9.reuse.H0_H0 ;  /* 0x20000009ff157230 */ /* 0x100fe40000004100 */
[----:B------:R-:W-:Y:S01]  /*5840*/  FMUL.FTZ R7, R160, UR8 ;  /* 0x00000008a0077c20 */ /* 0x000fe20008410000 */
[----:B------:R-:W-:Y:S01]  /*5850*/  F2FP.F16.F32.PACK_AB R4, R3, R4 ;  /* 0x000000040304723e */ /* 0x000fe200000000ff */
[----:B------:R-:W-:Y:S02]  /*5860*/  HADD2.F32 R9, -RZ, R9.H1_H1 ;  /* 0x30000009ff097230 */ /* 0x000fe40000004100 */
[----:B------:R-:W-:Y:S01]  /*5870*/  FMUL.FTZ R6, R161, UR8 ;  /* 0x00000008a1067c20 */ /* 0x000fe20008410000 */
[----:B------:R-:W-:Y:S01]  /*5880*/  FMUL.FTZ R24, R22, UR7 ;  /* 0x0000000716187c20 */ /* 0x000fe20008410000 */
[----:B------:R-:W-:-:S02]  /*5890*/  HADD2.F32 R3, -RZ, R10.H0_H0 ;  /* 0x2000000aff037230 */ /* 0x000fc40000004100 */
[----:B------:R-:W-:Y:S01]  /*58a0*/  FMUL.FTZ R5, R157, UR8 ;  /* 0x000000089d057c20 */ /* 0x000fe20008410000 */
[----:B------:R-:W-:Y:S01]  /*58b0*/  FMUL.FTZ R22, R30, UR7 ;  /* 0x000000071e167c20 */ /* 0x000fe20008410000 */
[----:B------:R-:W-:Y:S02]  /*58c0*/  HADD2.F32 R10, -RZ, R10.H1_H1 ;  /* 0x3000000aff0a7230 */ /* 0x000fe40000004100 */
        /* <DEDUP_REMOVED lines=19> */
.L_x_14150:
        /* <DEDUP_REMOVED lines=8> */
.L_x_14140:
        /* <DEDUP_REMOVED lines=11> */
[----:B------:R-:W-:Y:S01]  /*5b30*/  FADD.FTZ R217, R217, -R221 ;  /* 0x800000ddd9d97221 */ /* 0x000fe20000010000 */
[--C-:B------:R-:W-:Y:S01]  /*5b40*/  FFMA.FTZ R215, R215, UR4, R157.reuse ;  /* 0x00000004d7d77c23 */ /* 0x100fe2000801009d */
[----:B------:R-:W-:Y:S01]  /*5b50*/  FFMA.FTZ R213, R213, UR4, R157 ;  /* 0x00000004d5d57c23 */ /* 0x000fe2000801009d */
[----:B------:R-:W-:Y:S01]  /*5b60*/  FFMA.FTZ R159, R181, UR8, R68 ;  /* 0x00000008b59f7c23 */ /* 0x000fe20008010044 */
[----:B------:R-:W-:Y:S01]  /*5b70*/  FFMA.FTZ R158, R217, UR8, R69 ;  /* 0x00000008d99e7c23 */ /* 0x000fe20008010045 */
        /* <DEDUP_REMOVED lines=15> */
[----:B------:R-:W-:Y:S01]  /*5c70*/  FFMA.FTZ R214, R214, UR8, R71 ;  /* 0x00000008d6d67c23 */ /* 0x000fe20008010047 */
[----:B------:R-:W-:Y:S01]  /*5c80*/  FFMA.FTZ R203, R203, UR8, R64 ;  /* 0x00000008cbcb7c23 */ /* 0x000fe20008010040 */
[----:B------:R-:W-:Y:S01]  /*5c90*/  FMUL.FTZ R158, R158, R181 ;  /* 0x000000b59e9e7220 */ /* 0x000fe20000410000 */
[----:B------:R-:W-:Y:S01]  /*5ca0*/  F2FP.F16.F32.PACK_AB R152, R159, R152 ;  /* 0x000000989f98723e */ /* 0x000fe200000000ff */
[----:B------:R-:W-:Y:S01]  /*5cb0*/  FFMA.FTZ R189, R189, UR8, R65 ;  /* 0x00000008bdbd7c23 */ /* 0x000fe20008010041 */
[----:B------:R-:W-:-:S02]  /*5cc0*/  HADD2.F32 R159, -RZ, R153.H0_H0 ;  /* 0x20000099ff9f7230 */ /* 0x000fc40000004100 */
[----:B------:R-:W-:Y:S01]  /*5cd0*/  FFMA.FTZ R188, R183, UR8, R66 ;  /* 0x00000008b7bc7c23 */ /* 0x000fe20008010042 */
[----:B------:R-:W-:Y:S02]  /*5ce0*/  HADD2.F32 R181, -RZ, R153.H1_H1 ;  /* 0x30000099ffb57230 */ /* 0x000fe40000004100 */
[----:B------:R-:W-:Y:S01]  /*5cf0*/  FFMA.FTZ R213, R216, UR8, R70 ;  /* 0x00000008d8d57c23 */ /* 0x000fe20008010046 */
[--C-:B------:R-:W-:Y:S02]  /*5d00*/  HADD2.F32 R153, -RZ, R154.reuse.H0_H0 ;  /* 0x2000009aff997230 */ /* 0x100fe40000004100 */
[----:B------:R-:W-:Y:S01]  /*5d10*/  FFMA.FTZ R215, R182, UR8, R67 ;  /* 0x00000008b6d77c23 */ /* 0x000fe20008010043 */
        /* <DEDUP_REMOVED lines=25> */
.L_x_14152:
        /* <DEDUP_REMOVED lines=9> */
[--C-:B------:R-:W-:Y:S02]  /*5f40*/  HADD2.F32 R156, -RZ, R152.reuse.H0_H0 ;  /* 0x20000098ff9c7230 */ /* 0x100fe40000004100 */
[----:B------:R-:W-:Y:S01]  /*5f50*/  FFMA.FTZ R150, R202, UR4, R157 ;  /* 0x00000004ca967c23 */ /* 0x000fe2000801009d */
[----:B------:R-:W-:-:S02]  /*5f60*/  HADD2.F32 R152, -RZ, R152.H1_H1 ;  /* 0x30000098ff987230 */ /* 0x000fc40000004100 */
[----:B------:R-:W-:Y:S01]  /*5f70*/  FFMA.FTZ R151, R188, UR4, R157 ;  /* 0x00000004bc977c23 */ /* 0x000fe2000801009d */
[----:B------:R-:W-:Y:S01]  /*5f80*/  FMUL.FTZ R181, R145, UR7 ;  /* 0x0000000791b57c20 */ /* 0x000fe20008410000 */
[----:B------:R-:W-:Y:S01]  /*5f90*/  FFMA.FTZ R144, R144, UR8, R68 ;  /* 0x0000000890907c23 */ /* 0x000fe20008010044 */
[----:B------:R-:W-:Y:S01]  /*5fa0*/  FFMA.FTZ R146, R146, UR8, R70 ;  /* 0x0000000892927c23 */ /* 0x000fe20008010046 */
[----:B------:R-:W-:Y:S01]  /*5fb0*/  FFMA.FTZ R147, R147, UR8, R71 ;  /* 0x0000000893937c23 */ /* 0x000fe20008010047 */
        /* <DEDUP_REMOVED lines=18> */
[----:B------:R-:W-:Y:S01]  /*60e0*/  FFMA.FTZ R148, R148, UR8, R64 ;  /* 0x0000000894947c23 */ /* 0x000fe20008010040 */
[----:B------:R-:W-:Y:S01]  /*60f0*/  FFMA.FTZ R149, R149, UR8, R65 ;  /* 0x0000000895957c23 */ /* 0x000fe20008010041 */
[----:B------:R-:W-:Y:S01]  /*6100*/  FMUL.FTZ R181, R181, R153 ;  /* 0x00000099b5b57220 */ /* 0x000fe20000410000 */
[----:B------:R-:W-:Y:S01]  /*6110*/  F2FP.F16.F32.PACK_AB R152, R152, R182 ;  /* 0x000000b69898723e */ /* 0x000fe200000000ff */
[--C-:B------:R-:W-:Y:S01]  /*6120*/  HADD2.F32 R182, -RZ, R154.reuse.H1_H1 ;  /* 0x3000009affb67230 */ /* 0x100fe20000004100 */
[----:B------:R-:W-:Y:S01]  /*6130*/  F2FP.F16.F32.PACK_AB R153, R188, R183 ;  /* 0x000000b7bc99723e */ /* 0x000fe200000000ff */
[----:B------:R-:W-:-:S02]  /*6140*/  HADD2.F32 R183, -RZ, R154.H0_H0 ;  /* 0x2000009affb77230 */ /* 0x000fc40000004100 */
[----:B------:R-:W-:Y:S01]  /*6150*/  FMUL.FTZ R188, R148, UR7 ;  /* 0x0000000794bc7c20 */ /* 0x000fe20008410000 */
[----:B------:R-:W-:Y:S01]  /*6160*/  FMUL.FTZ R154, R149, UR7 ;  /* 0x00000007959a7c20 */ /* 0x000fe20008410000 */
[----:B------:R-:W-:Y:S01]  /*6170*/  FFMA.FTZ R150, R150, UR8, R66 ;  /* 0x0000000896967c23 */ /* 0x000fe20008010042 */
[----:B------:R-:W-:Y:S01]  /*6180*/  FFMA.FTZ R151, R151, UR8, R67 ;  /* 0x0000000897977c23 */ /* 0x000fe20008010043 */
        /* <DEDUP_REMOVED lines=14> */
.L_x_14153:
        /* <DEDUP_REMOVED lines=21> */
[----:B------:R-:W-:Y:S01]  /*63c0*/  FFMA.FTZ R145, R145, UR8, R61 ;  /* 0x0000000891917c23 */ /* 0x000fe2000801003d */
[----:B------:R-:W-:Y:S01]  /*63d0*/  FADD.FTZ R147, R194, -R147 ;  /* 0x80000093c2937221 */ /* 0x000fe20000010000 */
[----:B------:R-:W-:-:S02]  /*63e0*/  HADD2.F32 R152, -RZ, R152.H1_H1 ;  /* 0x30000098ff987230 */ /* 0x000fc40000004100 */
[----:B------:R-:W-:Y:S01]  /*63f0*/  FFMA.FTZ R146, R146, UR8, R62 ;  /* 0x0000000892927c23 */ /* 0x000fe2000801003e */
[----:B------:R-:W-:Y:S01]  /*6400*/  FMUL.FTZ R187, R145, UR7 ;  /* 0x0000000791bb7c20 */ /* 0x000fe20008410000 */
[----:B------:R-:W-:Y:S01]  /*6410*/  FFMA.FTZ R144, R144, UR8, R60 ;  /* 0x0000000890907c23 */ /* 0x000fe2000801003c */
[----:B------:R-:W-:Y:S01]  /*6420*/  FFMA.FTZ R147, R147, UR8, R63 ;  /* 0x0000000893937c23 */ /* 0x000fe2000801003f */
        /* <DEDUP_REMOVED lines=33> */
[----:B------:R-:W-:Y:S01]  /*6640*/  FFMA.FTZ R150, R150, UR8, R58 ;  /* 0x0000000896967c23 */ /* 0x000fe2000801003a */
[----:B------:R-:W-:Y:S01]  /*6650*/  FFMA.FTZ R151, R151, UR8, R59 ;  /* 0x0000000897977c23 */ /* 0x000fe2000801003b */
        /* <DEDUP_REMOVED lines=11> */
.L_x_14154:
        /* <DEDUP_REMOVED lines=8> */
[----:B------:R-:W-:Y:S01]  /*6790*/  FFMA.FTZ R186, R184, UR8, R60 ;  /* 0x00000008b8ba7c23 */ /* 0x000fe2000801003c */
[----:B------:R-:W-:Y:S01]  /*67a0*/  FFMA.FTZ R184, R191, UR8, R61 ;  /* 0x00000008bfb87c23 */ /* 0x000fe2000801003d */
        /* <DEDUP_REMOVED lines=15> */
[----:B------:R-:W-:Y:S01]  /*68a0*/  FFMA.FTZ R192, R192, UR8, R62 ;  /* 0x00000008c0c07c23 */ /* 0x000fe2000801003e */
[----:B------:R-:W-:Y:S01]  /*68b0*/  FFMA.FTZ R191, R196, UR8, R56 ;  /* 0x00000008c4bf7c23 */ /* 0x000fe20008010038 */
[----:B------:R-:W-:Y:S01]  /*68c0*/  FFMA.FTZ R198, R198, UR8, R57 ;  /* 0x00000008c6c67c23 */ /* 0x000fe20008010039 */
[----:B------:R-:W-:Y:S01]  /*68d0*/  FMUL.FTZ R184, R184, R187 ;  /* 0x000000bbb8b87220 */ /* 0x000fe20000410000 */
[----:B------:R-:W-:Y:S01]  /*68e0*/  F2FP.F16.F32.PACK_AB R152, R186, R152 ;  /* 0x00000098ba98723e */ /* 0x000fe200000000ff */
[----:B------:R-:W-:Y:S01]  /*68f0*/  FFMA.FTZ R193, R194, UR8, R63 ;  /* 0x00000008c2c17c23 */ /* 0x000fe2000801003f */
[----:B------:R-:W-:-:S02]  /*6900*/  HADD2.F32 R190, -RZ, R154.H0_H0 ;  /* 0x2000009affbe7230 */ /* 0x000fc40000004100 */
[----:B------:R-:W-:Y:S01]  /*6910*/  FFMA.FTZ R187, R200, UR8, R58 ;  /* 0x00000008c8bb7c23 */ /* 0x000fe2000801003a */
[----:B------:R-:W-:Y:S01]  /*6920*/  FFMA.FTZ R186, R201, UR8, R59 ;  /* 0x00000008c9ba7c23 */ /* 0x000fe2000801003b */
        /* <DEDUP_REMOVED lines=26> */
.L_x_14155:
        /* <DEDUP_REMOVED lines=43> */
[----:B------:R-:W-:Y:S01]  /*6d80*/  FFMA.FTZ R148, R148, UR8, R48 ;  /* 0x0000000894947c23 */ /* 0x000fe20008010030 */
[----:B------:R-:W-:Y:S01]  /*6d90*/  FFMA.FTZ R149, R149, UR8, R49 ;  /* 0x0000000895957c23 */ /* 0x000fe20008010031 */
        /* <DEDUP_REMOVED lines=27> */
.L_x_14156:
        /* <DEDUP_REMOVED lines=26> */
[----:B------:R-:W-:Y:S01]  /*70f0*/  FFMA.FTZ R170, R170, UR8, R54 ;  /* 0x00000008aaaa7c23 */ /* 0x000fe20008010036 */
[----:B------:R-:W-:Y:S01]  /*7100*/  FFMA.FTZ R172, R172, UR8, R55 ;  /* 0x00000008acac7c23 */ /* 0x000fe20008010037 */
[----:B------:R-:W-:Y:S01]  /*7110*/  FFMA.FTZ R164, R173, UR8, R48 ;  /* 0x00000008ada47c23 */ /* 0x000fe20008010030 */
[----:B------:R-:W-:Y:S01]  /*7120*/  FFMA.FTZ R175, R175, UR8, R49 ;  /* 0x00000008afaf7c23 */ /* 0x000fe20008010031 */
[----:B------:R-:W-:Y:S01]  /*7130*/  FMUL.FTZ R166, R166, R165 ;  /* 0x000000a5a6a67220 */ /* 0x000fe20000410000 */
[----:B------:R-:W-:-:S02]  /*7140*/  HADD2.F32 R171, -RZ, R154.H0_H0 ;  /* 0x2000009affab7230 */ /* 0x000fc40000004100 */
[----:B------:R-:W-:Y:S01]  /*7150*/  FFMA.FTZ R165, R177, UR8, R50 ;  /* 0x00000008b1a57c23 */ /* 0x000fe20008010032 */
[----:B------:R-:W-:Y:S01]  /*7160*/  FFMA.FTZ R179, R179, UR8, R51 ;  /* 0x00000008b3b37c23 */ /* 0x000fe20008010033 */
        /* <DEDUP_REMOVED lines=26> */
.L_x_14157:
        /* <DEDUP_REMOVED lines=23> */
[----:B------:R-:W-:Y:S01]  /*7480*/  FFMA.FTZ R146, R14, UR8, R46 ;  /* 0x000000080e927c23 */ /* 0x000fe2000801002e */
[----:B------:R-:W-:Y:S01]  /*7490*/  FFMA.FTZ R144, R16, UR8, R44 ;  /* 0x0000000810907c23 */ /* 0x000fe2000801002c */
[----:B------:R-:W-:Y:S01]  /*74a0*/  FFMA.FTZ R145, R15, UR8, R45 ;  /* 0x000000080f917c23 */ /* 0x000fe2000801002d */
[----:B------:R-:W-:Y:S01]  /*74b0*/  FADD.FTZ R11, R11, -R12 ;  /* 0x8000000c0b0b7221 */ /* 0x000fe20000010000 */
[----:B------:R-:W-:Y:S01]  /*74c0*/  FADD.FTZ R5, R5, -R6 ;  /* 0x8000000605057221 */ /* 0x000fe20000010000 */
[----:B------:R-:W-:Y:S01]  /*74d0*/  FFMA.FTZ R147, R13, UR8, R47 ;  /* 0x000000080d937c23 */ /* 0x000fe2000801002f */
        /* <DEDUP_REMOVED lines=20> */
[----:B------:R-:W-:Y:S01]  /*7620*/  F2FP.F16.F32.PACK_AB R8, R9, R8 ;  /* 0x000000080908723e */ /* 0x000fe200000000ff */
[--C-:B------:R-:W-:Y:S01]  /*7630*/  HADD2.F32 R16, -RZ, R154.reuse.H0_H0 ;  /* 0x2000009aff107230 */ /* 0x100fe20000004100 */
[----:B------:R-:W-:Y:S01]  /*7640*/  F2FP.F16.F32.PACK_AB R9, R10, R6 ;  /* 0x000000060a09723e */ /* 0x000fe200000000ff */
[----:B------:R-:W-:-:S02]  /*7650*/  HADD2.F32 R17, -RZ, R154.H1_H1 ;  /* 0x3000009aff117230 */ /* 0x000fc40000004100 */
        /* <DEDUP_REMOVED lines=19> */
.L_x_14158:
        /* <DEDUP_REMOVED lines=8> */
[----:B------:R-:W-:Y:S01]  /*7810*/  FFMA.FTZ R8, R20, UR8, R44 ;  /* 0x0000000814087c23 */ /* 0x000fe2000801002c */
[----:B------:R-:W-:Y:S01]  /*7820*/  FADD.FTZ R16, R13, -R16 ;  /* 0x800000100d107221 */ /* 0x000fe20000010000 */
[----:B------:R-:W-:Y:S01]  /*7830*/  FFMA.FTZ R13, R15, UR8, R45 ;  /* 0x000000080f0d7c23 */ /* 0x000fe2000801002d */
        /* <DEDUP_REMOVED lines=13> */
[----:B------:R-:W-:Y:S01]  /*7910*/  FFMA.FTZ R14, R14, UR8, R46 ;  /* 0x000000080e0e7c23 */ /* 0x000fe2000801002e */
[----:B------:R-:W-:Y:S01]  /*7920*/  FFMA.FTZ R16, R16, UR8, R47 ;  /* 0x0000000810107c23 */ /* 0x000fe2000801002f */
[----:B------:R-:W-:Y:S01]  /*7930*/  FFMA.FTZ R11, R11, UR8, R40 ;  /* 0x000000080b0b7c23 */ /* 0x000fe20008010028 */
[----:B------:R-:W-:-:S02]  /*7940*/  HADD2.F32 R10, -RZ, R153.H0_H0 ;  /* 0x20000099ff0a7230 */ /* 0x000fc40000004100 */
[----:B------:R-:W-:Y:S01]  /*7950*/  FFMA.FTZ R9, R9, UR8, R41 ;  /* 0x0000000809097c23 */ /* 0x000fe20008010029 */
[----:B------:R-:W-:Y:S01]  /*7960*/  FFMA.FTZ R7, R7, UR8, R42 ;  /* 0x0000000807077c23 */ /* 0x000fe2000801002a */
[----:B------:R-:W-:Y:S01]  /*7970*/  FFMA.FTZ R5, R5, UR8, R43 ;  /* 0x0000000805057c23 */ /* 0x000fe2000801002b */
        /* <DEDUP_REMOVED lines=29> */
.L_x_14159:
        /* <DEDUP_REMOVED lines=58> */
[----:B------:R-:W-:Y:S01]  /*7ef0*/  FFMA.FTZ R150, R26, UR8, R34 ;  /* 0x000000081a967c23 */ /* 0x000fe20008010022 */
[----:B------:R-:W-:Y:S01]  /*7f00*/  FFMA.FTZ R151, R28, UR8, R35 ;  /* 0x000000081c977c23 */ /* 0x000fe20008010023 */
        /* <DEDUP_REMOVED lines=12> */
.L_x_14160:
        /* <DEDUP_REMOVED lines=8> */
[----:B------:R-:W-:Y:S01]  /*8050*/  FFMA.FTZ R4, R4, UR8, R36 ;  /* 0x0000000804047c23 */ /* 0x000fe20008010024 */
[----:B------:R-:W-:Y:S01]  /*8060*/  FFMA.FTZ R2, R21, UR8, R37 ;  /* 0x0000000815027c23 */ /* 0x000fe20008010025 */
        /* <DEDUP_REMOVED lines=15> */
[----:B------:R-:W-:Y:S01]  /*8160*/  FFMA.FTZ R22, R22, UR8, R38 ;  /* 0x0000000816167c23 */ /* 0x000fe20008010026 */
[----:B------:R-:W-:Y:S01]  /*8170*/  FADD.FTZ R157, R28, -R157 ;  /* 0x8000009d1c9d7221 */ /* 0x000fe20000010000 */
[----:B------:R-:W-:-:S02]  /*8180*/  HADD2.F32 R2, -RZ, R11.H0_H0 ;  /* 0x2000000bff027230 */ /* 0x000fc40000004100 */
[----:B------:R-:W-:Y:S01]  /*8190*/  FFMA.FTZ R30, R30, UR8, R39 ;  /* 0x000000081e1e7c23 */ /* 0x000fe20008010027 */
[----:B------:R-:W-:Y:S02]  /*81a0*/  HADD2.F32 R23, -RZ, R11.H1_H1 ;  /* 0x3000000bff177230 */ /* 0x000fe40000004100 */
[----:B------:R-:W-:Y:S01]  /*81b0*/  FFMA.FTZ R11, R31, UR8, R32 ;  /* 0x000000081f0b7c23 */ /* 0x000fe20008010020 */
[--C-:B------:R-:W-:Y:S02]  /*81c0*/  HADD2.F32 R21, -RZ, R9.reuse.H0_H0 ;  /* 0x20000009ff157230 */ /* 0x100fe40000004100 */
[----:B------:R-:W-:Y:S01]  /*81d0*/  FFMA.FTZ R7, R160, UR8, R33 ;  /* 0x00000008a0077c23 */ /* 0x000fe20008010021 */
[----:B------:R-:W-:Y:S01]  /*81e0*/  F2FP.F16.F32.PACK_AB R4, R3, R4 ;  /* 0x000000040304723e */ /* 0x000fe200000000ff */
[----:B------:R-:W-:Y:S02]  /*81f0*/  HADD2.F32 R9, -RZ, R9.H1_H1 ;  /* 0x30000009ff097230 */ /* 0x000fe40000004100 */
[----:B------:R-:W-:Y:S01]  /*8200*/  FFMA.FTZ R6, R161, UR8, R34 ;  /* 0x00000008a1067c23 */ /* 0x000fe20008010022 */
[----:B------:R-:W-:Y:S01]  /*8210*/  FMUL.FTZ R24, R22, UR7 ;  /* 0x0000000716187c20 */ /* 0x000fe20008410000 */
[----:B------:R-:W-:-:S02]  /*8220*/  HADD2.F32 R3, -RZ, R10.H0_H0 ;  /* 0x2000000aff037230 */ /* 0x000fc40000004100 */
[----:B------:R-:W-:Y:S01]  /*8230*/  FFMA.FTZ R5, R157, UR8, R35 ;  /* 0x000000089d057c23 */ /* 0x000fe20008010023 */
        /* <DEDUP_REMOVED lines=21> */
.L_x_14161:
[----:B------:R-:W0:Y:S02]  /*8390*/  @P0 LDC.64 R2, c[0x0][0x478] ;  /* 0x00011e00ff020b82 */ /* 0x000e240000000a00 */
[----:B0-----:R-:W-:-:S05]  /*83a0*/  @P0 IMAD.WIDE.U32 R2, R0, 0x20, R2 ;  /* 0x0000002000020825 */ /* 0x001fca00078e0002 */
[----:B------:R-:W-:Y:S04]  /*83b0*/  @P0 STG.E.128 desc[UR16][R2.64], R144 ;  /* 0x0000009002000986 */ /* 0x000fe8000c101d10 */
[----:B------:R0:W-:Y:S02]  /*83c0*/  @P0 STG.E.128 desc[UR16][R2.64+0x10], R148 ;  /* 0x0000109402000986 */ /* 0x0001e4000c101d10 */
[----:B0-----:R-:W-:-:S05]  /*83d0*/  HFMA2 R2, -RZ, RZ, 0, 9.5367431640625e-07 ;  /* 0x00000010ff027431 */ /* 0x001fca00000001ff */
[----:B------:R-:W-:-:S05]  /*83e0*/  IMAD.WIDE.U32 R2, R0, R2, UR26 ;  /* 0x0000001a00027e25 */ /* 0x000fca000f8e0002 */
[----:B------:R0:W-:Y:S02]  /*83f0*/  STG.E.128 desc[UR16][R2.64], R4 ;  /* 0x0000000402007986 */ /* 0x0001e4000c101d10 */
.L_x_14151:
        /* <DEDUP_REMOVED lines=232> */
.L_x_14137:
        /* <DEDUP_REMOVED lines=42> */
.L_x_14163:
        /* <DEDUP_REMOVED lines=14> */
.L_x_19419:


//--------------------- .text._ZN10layer_norm13ln_bwd_kernelINS_13Kernel_traitsIf6__halffS2_fjLj5120ELj1ELj1ELj4ELj16ENS_18Kernel_traits_baseILj5120EfS2_fS2_fjLj128EEEEELb0ELb1ELb1ELb0EEEvNS_9BwdParamsE --------------------------
	.section	.text._ZN10layer_norm13ln_bwd_kernelINS_13Kernel_traitsIf6__halffS2_fjLj5120ELj1ELj1ELj4ELj16ENS_18Kernel_traits_baseILj5120EfS2_fS2_fjLj128EEEEELb0ELb1ELb1ELb0EEEvNS_9BwdParamsE,"ax",@progbits
	.align	128
        .global         _ZN10layer_norm13ln_bwd_kernelINS_13Kernel_traitsIf6__halffS2_fjLj5120ELj1ELj1ELj4ELj16ENS_18Kernel_traits_baseILj5120EfS2_fS2_fjLj128EEEEELb0ELb1ELb1ELb0EEEvNS_9BwdParamsE
        .type           _ZN10layer_norm13ln_bwd_kernelINS_13Kernel_traitsIf6__halffS2_fjLj5120ELj1ELj1ELj4ELj16ENS_18Kernel_traits_baseILj5120EfS2_fS2_fjLj128EEEEELb0ELb1ELb1ELb0EEEvNS_9BwdParamsE,@function
        .size           _ZN10layer_norm13ln_bwd_kernelINS_13Kernel_traitsIf6__halffS2_fjLj5120ELj1ELj1ELj4ELj16ENS_18Kernel_traits_baseILj5120EfS2_fS2_fjLj128EEEEELb0ELb1ELb1ELb0EEEvNS_9BwdParamsE,(.L_x_19420 - _ZN10layer_norm13ln_bwd_kernelINS_13Kernel_traitsIf6__halffS2_fjLj5120ELj1ELj1ELj4ELj16ENS_18Kernel_traits_baseILj5120EfS2_fS2_fjLj128EEEEELb0ELb1ELb1ELb0EEEvNS_9BwdParamsE)
        .other          _ZN10layer_norm13ln_bwd_kernelINS_13Kernel_traitsIf6__halffS2_fjLj5120ELj1ELj1ELj4ELj16ENS_18Kernel_traits_baseILj5120EfS2_fS2_fjLj128EEEEELb0ELb1ELb1ELb0EEEvNS_9BwdParamsE,@"STO_CUDA_ENTRY STV_DEFAULT"
_ZN10layer_norm13ln_bwd_kernelINS_13Kernel_traitsIf6__halffS2_fjLj5120ELj1ELj1ELj4ELj16ENS_18Kernel_traits_baseILj5120EfS2_fS2_fjLj128EEEEELb0ELb1ELb1ELb0EEEvNS_9BwdParamsE:
.text._ZN10layer_norm13ln_bwd_kernelINS_13Kernel_traitsIf6__halffS2_fjLj5120ELj1ELj1ELj4ELj16ENS_18Kernel_traits_baseILj5120EfS2_fS2_fjLj128EEEEELb0ELb1ELb1ELb0EEEvNS_9BwdParamsE:
        /* <DEDUP_REMOVED lines=287> */
.L_x_14353:
        /* <DEDUP_REMOVED lines=53> */
[----:B------:R-:W-:Y:S01]  /*1540*/  ISETP.NE.U32.AND P0, PT, RZ, UR22, PT ;  /* 0x00000016ff007c0c */ /* 0x000fe2000bf05070 */
[----:B------:R3:W-:Y:S01]  /*1550*/  STL [R1+0x198], R2 ;  /* 0x0001980201007387 */ /* 0x0007e20000100800 */
[----:B0-----:R-:W-:-:S04]  /*1560*/  IMAD.WIDE.U32 R192, R200, 0x20, R192 ;  /* 0x00000020c8c07825 */ /* 0x001fc800078e00c0 */
[----:B--2---:R-:W-:Y:S01]  /*1570*/  IMAD.WIDE.U32 R188, R214, 0x10, R188 ;  /* 0x00000010d6bc7825 */ /* 0x004fe200078e00bc */
[----:B------:R-:W2:Y:S01]  /*1580*/  LDG.E.128 R184, desc[UR16][R192.64] ;  /* 0x00000010c0b87981 */ /* 0x000ea2000c1e1d00 */
[----:B------:R-:W-:-:S03]  /*1590*/  ISETP.NE.AND.EX P0, PT, RZ, UR23, PT, P0 ;  /* 0x00000017ff007c0c */ /* 0x000fc6000bf05300 */
[----:B-1----:R-:W4:Y:S04]  /*15a0*/  LDL.LU R3, [R1+0x48] ;  /* 0x0000480001037983 */ /* 0x002f280000300800 */
[----:B------:R-:W4:Y:S04]  /*15b0*/  LDG.E.128 R188, desc[UR16][R188.64] ;  /* 0x00000010bcbc7981 */ /* 0x000f28000c1e1d00 */
[----:B------:R-:W4:Y:S02]  /*15c0*/  LDG.E.128 R192, desc[UR16][R192.64+0x10] ;  /* 0x00001010c0c07981 */ /* 0x000f24000c1e1d00 */
[----:B------:R-:W0:Y:S02]  /*15d0*/  @P0 LDC.64 R240, c[0x0][0x438] ;  /* 0x00010e00fff00b82 */ /* 0x000e240000000a00 */
[----:B---3--:R-:W3:Y:S04]  /*15e0*/  LDL.LU R2, [R1+0xe8] ;  /* 0x0000e80001027983 */ /* 0x008ee80000300800 */
[----:B------:R-:W3:Y:S04]  /*15f0*/  LDL R250, [R1+0x18c] ;  /* 0x00018c0001fa7983 */ /* 0x000ee80000100800 */
[----:B------:R-:W3:Y:S04]  /*1600*/  LDL.LU R248, [R1+0x50] ;  /* 0x0000500001f87983 */ /* 0x000ee80000300800 */
[----:B------:R-:W3:Y:S04]  /*1610*/  LDL.LU R246, [R1+0xf0] ;  /* 0x0000f00001f67983 */ /* 0x000ee80000300800 */
[----:B------:R-:W3:Y:S01]  /*1620*/  LDL R245, [R1+0x190] ;  /* 0x0001900001f57983 */ /* 0x000ee20000100800 */
        /* <DEDUP_REMOVED lines=8> */
[----:B----4-:R-:W-:-:S02]  /*16b0*/  HADD2.F32 R240, -RZ, R188.H0_H0 ;  /* 0x200000bcfff07230 */ /* 0x010fc40000004100 */
[----:B------:R-:W-:Y:S02]  /*16c0*/  HADD2.F32 R216, -RZ, R188.H1_H1 ;  /* 0x300000bcffd87230 */ /* 0x000fe40000004100 */
[----:B------:R-:W-:Y:S01]  /*16d0*/  FADD.FTZ R185, R194, -UR32 ;  /* 0x80000020c2b97e21 */ /* 0x000fe20008010000 */
[----:B------:R-:W-:Y:S01]  /*16e0*/  FADD.FTZ R188, R192, -UR32 ;  /* 0x80000020c0bc7e21 */ /* 0x000fe20008010000 */
[----:B------:R-:W2:Y:S01]  /*16f0*/  LDL.LU R194, [R1+0x54] ;  /* 0x0000540001c27983 */ /* 0x000ea20000300800 */
[----:B------:R-:W-:Y:S01]  /*1700*/  FADD.FTZ R186, R193, -UR32 ;  /* 0x80000020c1ba7e21 */ /* 0x000fe20008010000 */
[----:B------:R-:W-:Y:S02]  /*1710*/  HADD2.F32 R243, -RZ, R191.H0_H0 ;  /* 0x200000bffff37230 */ /* 0x000fe40000004100 */
[----:B------:R-:W-:Y:S01]  /*1720*/  FADD.FTZ R184, R195, -UR32 ;  /* 0x80000020c3b87e21 */ /* 0x000fe20008010000 */
[----:B------:R-:W4:Y:S01]  /*1730*/  LDL.LU R192, [R1+0xf4] ;  /* 0x0000f40001c07983 */ /* 0x000f220000300800 */
[----:B------:R-:W-:Y:S01]  /*1740*/  FMUL.FTZ R0, R0, UR30 ;  /* 0x0000001e00007c20 */ /* 0x000fe20008410000 */
[----:B------:R-:W-:Y:S01]  /*1750*/  FADD.FTZ R3, R3, R240 ;  /* 0x000000f003037221 */ /* 0x000fe20000010000 */
[----:B------:R-:W-:Y:S01]  /*1760*/  MOV R195, R243 ;  /* 0x000000f300c37202 */ /* 0x000fe20000000f00 */
[----:B------:R-:W4:Y:S01]  /*1770*/  LDL R193, [R1+0x194] ;  /* 0x0001940001c17983 */ /* 0x000f220000100800 */
[----:B------:R-:W-:Y:S01]  /*1780*/  FMUL.FTZ R249, R215, UR30 ;  /* 0x0000001ed7f97c20 */ /* 0x000fe20008410000 */
[----:B------:R-:W-:Y:S01]  /*1790*/  FMUL.FTZ R247, R187, UR30 ;  /* 0x0000001ebbf77c20 */ /* 0x000fe20008410000 */
[--C-:B------:R-:W-:Y:S01]  /*17a0*/  HADD2.F32 R241, -RZ, R189.reuse.H0_H0 ;  /* 0x200000bdfff17230 */ /* 0x100fe20000004100 */
[----:B------:R-:W4:Y:S01]  /*17b0*/  LDL.LU R244, [R1+0xd8] ;  /* 0x0000d80001f47983 */ /* 0x000f220000300800 */
[----:B---3--:R-:W-:Y:S01]  /*17c0*/  FFMA.FTZ R2, R0, R240, R2 ;  /* 0x000000f000027223 */ /* 0x008fe20000010002 */
[----:B------:R-:W-:-:S02]  /*17d0*/  HADD2.F32 R189, -RZ, R189.H1_H1 ;  /* 0x300000bdffbd7230 */ /* 0x000fc40000004100 */
[----:B------:R-:W3:Y:S01]  /*17e0*/  LDL R201, [R1+0x188] ;  /* 0x0001880001c97983 */ /* 0x000ee20000100800 */
[----:B------:R-:W-:Y:S01]  /*17f0*/  FMUL.FTZ R250, R250, R216 ;  /* 0x000000d8fafa7220 */ /* 0x000fe20000410000 */
[--C-:B------:R-:W-:Y:S02]  /*1800*/  HADD2.F32 R242, -RZ, R190.reuse.H0_H0 ;  /* 0x200000befff27230 */ /* 0x100fe40000004100 */
[----:B------:R-:W4:Y:S01]  /*1810*/  LDL R243, [R1+0x178] ;  /* 0x0001780001f37983 */ /* 0x000f220000100800 */
[----:B------:R-:W-:Y:S01]  /*1820*/  FADD.FTZ R248, R248, R241 ;  /* 0x000000f1f8f87221 */ /* 0x000fe20000010000 */
[----:B------:R-:W-:Y:S01]  /*1830*/  FFMA.FTZ R246, R249, R241, R246 ;  /* 0x000000f1f9f67223 */ /* 0x000fe200000100f6 */
[----:B------:R-:W-:Y:S01]  /*1840*/  HADD2.F32 R190, -RZ, R190.H1_H1 ;  /* 0x300000beffbe7230 */ /* 0x000fe20000004100 */
[----:B------:R-:W2:Y:S01]  /*1850*/  LDL.LU R215, [R1+0xec] ;  /* 0x0000ec0001d77983 */ /* 0x000ea20000300800 */
[----:B------:R-:W-:-:S03]  /*1860*/  HADD2.F32 R191, -RZ, R191.H1_H1 ;  /* 0x300000bfffbf7230 */ /* 0x000fc60000004100 */
[----:B------:R-:W4:Y:S04]  /*1870*/  LDL.LU R187, [R1+0x38] ;  /* 0x0000380001bb7983 */ /* 0x000f280000300800 */
[----:B------:R0:W-:Y:S04]  /*1880*/  STL [R1+0x48], R3 ;  /* 0x0000480301007387 */ /* 0x0001e80000100800 */
[----:B0-----:R0:W5:Y:S04]  /*1890*/  LDL.LU R3, [R1+0x19c] ;  /* 0x00019c0001037983 */ /* 0x0011680000300800 */
[----:B------:R1:W-:Y:S04]  /*18a0*/  STL [R1+0xe8], R2 ;  /* 0x0000e80201007387 */ /* 0x0003e80000100800 */
[----:B-1----:R0:W5:Y:S01]  /*18b0*/  LDL.LU R2, [R1+0x198] ;  /* 0x0001980001027983 */ /* 0x0021620000300800 */
[----:B---3--:R-:W-:-:S03]  /*18c0*/  FMUL.FTZ R201, R201, R240 ;  /* 0x000000f0c9c97220 */ /* 0x008fc60000410000 */
[----:B------:R-:W3:Y:S01]  /*18d0*/  LDL.LU R240, [R1+0x4c] ;  /* 0x00004c0001f07983 */ /* 0x000ee20000300800 */
[----:B--2---:R-:W-:Y:S01]  /*18e0*/  FFMA.FTZ R215, R251, R216, R215 ;  /* 0x000000d8fbd77223 */ /* 0x004fe200000100d7 */
[----:B------:R-:W-:Y:S01]  /*18f0*/  FADD.FTZ R194, R194, R189 ;  /* 0x000000bdc2c27221 */ /* 0x000fe20000010000 */
[----:B----4-:R-:W-:Y:S01]  /*1900*/  FFMA.FTZ R192, R247, R189, R192 ;  /* 0x000000bdf7c07223 */ /* 0x010fe200000100c0 */
[----:B---3--:R-:W-:-:S05]  /*1910*/  FADD.FTZ R240, R240, R216 ;  /* 0x000000d8f0f07221 */ /* 0x008fca0000010000 */
[----:B------:R-:W-:Y:S04]  /*1920*/  STL [R1+0x4c], R240 ;  /* 0x00004cf001007387 */ /* 0x000fe80000100800 */
[----:B------:R-:W-:Y:S04]  /*1930*/  STL [R1+0xec], R215 ;  /* 0x0000ecd701007387 */ /* 0x000fe80000100800 */
[----:B------:R1:W-:Y:S04]  /*1940*/  STL [R1+0x50], R248 ;  /* 0x000050f801007387 */ /* 0x0003e80000100800 */
[----:B------:R2:W-:Y:S01]  /*1950*/  STL [R1+0xf0], R246 ;  /* 0x0000f0f601007387 */ /* 0x0005e20000100800 */
[----:B-1----:R-:W-:Y:S01]  /*1960*/  FMUL.FTZ R248, R245, R241 ;  /* 0x000000f1f5f87220 */ /* 0x002fe20000410000 */
[----:B------:R-:W-:-:S02]  /*1970*/  FMUL.FTZ R245, R188, UR30 ;  /* 0x0000001ebcf57c20 */ /* 0x000fc40008410000 */
[----:B------:R-:W3:Y:S04]  /*1980*/  LDL R188, [R1+0x184] ;  /* 0x0001840001bc7983 */ /* 0x000ee80000100800 */
[----:B------:R-:W4:Y:S01]  /*1990*/  LDL.LU R241, [R1+0xdc] ;  /* 0x0000dc0001f17983 */ /* 0x000f220000300800 */
[----:B--2---:R-:W-:-:S03]  /*19a0*/  FMUL.FTZ R246, R193, R189 ;  /* 0x000000bdc1f67220 */ /* 0x004fc60000410000 */
[----:B------:R-:W-:Y:S04]  /*19b0*/  STL [R1+0x54], R194 ;  /* 0x000054c201007387 */ /* 0x000fe80000100800 */
[----:B------:R-:W2:Y:S04]  /*19c0*/  LDL R240, [R1+0x17c] ;  /* 0x00017c0001f07983 */ /* 0x000ea80000100800 */
[----:B------:R1:W-:Y:S04]  /*19d0*/  STL [R1+0xf4], R192 ;  /* 0x0000f4c001007387 */ /* 0x0003e80000100800 */
[----:B-1----:R-:W3:Y:S04]  /*19e0*/  LDL.LU R192, [R1+0xe4] ;  /* 0x0000e40001c07983 */ /* 0x002ee80000300800 */
[----:B------:R-:W3:Y:S04]  /*19f0*/  LDL.LU R189, [R1+0x3c] ;  /* 0x00003c0001bd7983 */ /* 0x000ee80000300800 */
[----:B------:R-:W3:Y:S04]  /*1a00*/  LDL.LU R216, [R1+0x40] ;  /* 0x0000400001d87983 */ /* 0x000ee80000300800 */
[----:B------:R-:W3:Y:S04]  /*1a10*/  LDL.LU R215, [R1+0xe0] ;  /* 0x0000e00001d77983 */ /* 0x000ee80000300800 */
[----:B------:R-:W3:Y:S04]  /*1a20*/  LDL R194, [R1+0x180] ;  /* 0x0001800001c27983 */ /* 0x000ee80000100800 */
[----:B------:R-:W3:Y:S01]  /*1a30*/  LDL.LU R193, [R1+0x44] ;  /* 0x0000440001c17983 */ /* 0x000ee20000300800 */
[----:B------:R-:W-:Y:S01]  /*1a40*/  FFMA.FTZ R244, R245, R242, R244 ;  /* 0x000000f2f5f47223 */ /* 0x000fe200000100f4 */
[----:B------:R-:W-:-:S04]  /*1a50*/  FADD.FTZ R187, R187, R242 ;  /* 0x000000f2bbbb7221 */ /* 0x000fc80000010000 */
[----:B------:R1:W-:Y:S04]  /*1a60*/  STL [R1+0xd8], R244 ;  /* 0x0000d8f401007387 */ /* 0x0003e80000100800 */
[----:B------:R0:W-:Y:S01]  /*1a70*/  STL [R1+0x38], R187 ;  /* 0x000038bb01007387 */ /* 0x0001e20000100800 */
[----:B-1----:R-:W-:Y:S01]  /*1a80*/  FMUL.FTZ R244, R243, R242 ;  /* 0x000000f2f3f47220 */ /* 0x002fe20000410000 */
[----:B------:R-:W-:Y:S01]  /*1a90*/  FMUL.FTZ R243, R186, UR30 ;  /* 0x0000001ebaf37c20 */ /* 0x000fe20008410000 */
[----:B------:R-:W-:Y:S01]  /*1aa0*/  FFMA.FTZ R186, R0, R201, RZ ;  /* 0x000000c900ba7223 */ /* 0x000fe200000100ff */
[----:B0-----:R-:W-:-:S03]  /*1ab0*/  FADD.FTZ R187, RZ, R201 ;  /* 0x000000c9ffbb7221 */ /* 0x001fc60000010000 */
[----:B------:R-:W-:Y:S01]  /*1ac0*/  FFMA.FTZ R186, R251, R250, R186 ;  /* 0x000000fafbba7223 */ /* 0x000fe200000100ba */
[----:B------:R-:W-:-:S03]  /*1ad0*/  FADD.FTZ R187, R187, R250 ;  /* 0x000000fabbbb7221 */ /* 0x000fc60000010000 */
[----:B------:R-:W-:Y:S01]  /*1ae0*/  FFMA.FTZ R186, R249, R248, R186 ;  /* 0x000000f8f9ba7223 */ /* 0x000fe200000100ba */
[----:B------:R-:W-:-:S03]  /*1af0*/  FADD.FTZ R187, R187, R248 ;  /* 0x000000f8bbbb7221 */ /* 0x000fc60000010000 */
[----:B------:R-:W-:-:S04]  /*1b00*/  FFMA.FTZ R186, R247, R246, R186 ;  /* 0x000000f6f7ba7223 */ /* 0x000fc800000100ba */
[----:B------:R-:W-:Y:S01]  /*1b10*/  FFMA.FTZ R186, R245, R244, R186 ;  /* 0x000000f4f5ba7223 */ /* 0x000fe200000100ba */
[----:B------:R-:W-:Y:S02]  /*1b20*/  IADD3 R214, PT, PT, R214, 0x80, RZ ;  /* 0x00000080d6d67810 */ /* 0x000fe40007ffe0ff */
[----:B------:R-:W-:Y:S01]  /*1b30*/  IADD3 R200, PT, PT, R200, 0x80, RZ ;  /* 0x00000080c8c87810 */ /* 0x000fe20007ffe0ff */
[-C--:B----4-:R-:W-:Y:S01]  /*1b40*/  FFMA.FTZ R241, R243, R190.reuse, R241 ;  /* 0x000000bef3f17223 */ /* 0x090fe200000100f1 */
[----:B--2---:R-:W-:Y:S01]  /*1b50*/  FMUL.FTZ R242, R240, R190 ;  /* 0x000000bef0f27220 */ /* 0x004fe20000410000 */
[----:B---3--:R-:W-:-:S05]  /*1b60*/  FADD.FTZ R189, R189, R190 ;  /* 0x000000bebdbd7221 */ /* 0x008fca0000010000 */
[----:B------:R-:W-:Y:S04]  /*1b70*/  STL [R1+0x3c], R189 ;  /* 0x00003cbd01007387 */ /* 0x000fe80000100800 */
[----:B------:R0:W-:Y:S01]  /*1b80*/  STL [R1+0xdc], R241 ;  /* 0x0000dcf101007387 */ /* 0x0001e20000100800 */
[----:B------:R-:W-:Y:S01]  /*1b90*/  FADD.FTZ R216, R216, R195 ;  /* 0x000000c3d8d87221 */ /* 0x000fe20000010000 */
[----:B0-----:R-:W-:Y:S01]  /*1ba0*/  FMUL.FTZ R241, R185, UR30 ;  /* 0x0000001eb9f17c20 */ /* 0x001fe20008410000 */
[----:B------:R-:W-:Y:S01]  /*1bb0*/  FADD.FTZ R185, R187, R246 ;  /* 0x000000f6bbb97221 */ /* 0x000fe20000010000 */
[----:B------:R-:W-:Y:S02]  /*1bc0*/  FMUL.FTZ R187, R184, UR30 ;  /* 0x0000001eb8bb7c20 */ /* 0x000fe40008410000 */
[----:B------:R-:W-:Y:S01]  /*1bd0*/  FFMA.FTZ R215, R241, R195, R215 ;  /* 0x000000c3f1d77223 */ /* 0x000fe200000100d7 */
[----:B------:R-:W-:Y:S01]  /*1be0*/  FADD.FTZ R193, R193, R191 ;  /* 0x000000bfc1c17221 */ /* 0x000fe20000010000 */
[----:B------:R-:W-:Y:S01]  /*1bf0*/  FFMA.FTZ R184, R243, R242, R186 ;  /* 0x000000f2f3b87223 */ /* 0x000fe200000100ba */
[-C--:B------:R-:W-:Y:S01]  /*1c00*/  FFMA.FTZ R192, R187, R191.reuse, R192 ;  /* 0x000000bfbbc07223 */ /* 0x080fe200000100c0 */
[----:B------:R-:W-:Y:S01]  /*1c10*/  STL [R1+0x40], R216 ;  /* 0x000040d801007387 */ /* 0x000fe20000100800 */
[----:B------:R-:W-:-:S03]  /*1c20*/  FMUL.FTZ R186, R188, R191 ;  /* 0x000000bfbcba7220 */ /* 0x000fc60000410000 */
[----:B------:R0:W-:Y:S04]  /*1c30*/  STL [R1+0xe0], R215 ;  /* 0x0000e0d701007387 */ /* 0x0001e80000100800 */
[----:B------:R1:W-:Y:S04]  /*1c40*/  STL [R1+0x20], R187 ;  /* 0x000020bb01007387 */ /* 0x0003e80000100800 */
[----:B------:R1:W-:Y:S04]  /*1c50*/  STL [R1+0x44], R193 ;  /* 0x000044c101007387 */ /* 0x0003e80000100800 */
[----:B------:R1:W-:Y:S04]  /*1c60*/  STL [R1+0xe4], R192 ;  /* 0x0000e4c001007387 */ /* 0x0003e80000100800 */
[----:B------:R1:W-:Y:S01]  /*1c70*/  STL [R1+0x1c], R186 ;  /* 0x00001cba01007387 */ /* 0x0003e20000100800 */
[----:B------:R-:W-:Y:S01]  /*1c80*/  FADD.FTZ R185, R185, R244 ;  /* 0x000000f4b9b97221 */ /* 0x000fe20000010000 */
[----:B------:R-:W-:-:S03]  /*1c90*/  FMUL.FTZ R240, R194, R195 ;  /* 0x000000c3c2f07220 */ /* 0x000fc60000410000 */
[----:B------:R-:W-:Y:S01]  /*1ca0*/  FADD.FTZ R185, R185, R242 ;  /* 0x000000f2b9b97221 */ /* 0x000fe20000010000 */
[----:B------:R-:W-:-:S03]  /*1cb0*/  FFMA.FTZ R184, R241, R240, R184 ;  /* 0x000000f0f1b87223 */ /* 0x000fc600000100b8 */
[----:B------:R-:W-:Y:S01]  /*1cc0*/  FADD.FTZ R185, R185, R240 ;  /* 0x000000f0b9b97221 */ /* 0x000fe20000010000 */
[----:B0-----:R-:W-:-:S03]  /*1cd0*/  FFMA.FTZ R215, R187, R186, R184 ;  /* 0x000000babbd77223 */ /* 0x001fc600000100b8 */
[----:B-1----:R-:W-:-:S07]  /*1ce0*/  FADD.FTZ R216, R185, R186 ;  /* 0x000000bab9d87221 */ /* 0x002fce0000010000 */
.L_x_14168:
[----:B------:R-:W-:Y:S05]  /*1cf0*/  BSYNC.RECONVERGENT B1 ;  /* 0x0000000000017941 */ /* 0x000fea0003800200 */
.L_x_14167:
[----:B------:R-:W-:Y:S04]  /*1d00*/  BSSY.RECONVERGENT B1, `(.L_x_14169) ;  /* 0x0000078000017945 */ /* 0x000fe80003800200 */
[----:B------:R-:W-:Y:S05]  /*1d10*/  @!P4 BRA `(.L_x_14170) ;  /* 0x0000000400d8c947 */ /* 0x000fea0003800000 */
[----:B------:R-:W0:Y:S01]  /*1d20*/  LDC.64 R188, c[0x0][0x428] ;  /* 0x00010a00ffbc7b82 */ /* 0x000e220000000a00 */
[----:B-----5:R1:W-:Y:S04]  /*1d30*/  STL [R1+0x19c], R2 ;  /* 0x00019c0201007387 */ /* 0x0203e80000100800 */
[----:B------:R2:W-:Y:S03]  /*1d40*/  STL [R1+0x198], R0 ;  /* 0x0001980001007387 */ /* 0x0005e60000100800 */
[----:B------:R-:W3:Y:S01]  /*1d50*/  LDC.64 R18, c[0x0][0x3a8] ;  /* 0x0000ea00ff127b82 */ /* 0x000ee20000000a00 */
[----:B-1----:R-:W4:Y:S04]  /*1d60*/  LDL.LU R2, [R1+0x28] ;  /* 0x0000280001027983 */ /* 0x002f280000300800 */
[----:B--2---:R-:W2:Y:S04]  /*1d70*/  LDL.LU R0, [R1+0xc8] ;  /* 0x0000c80001007983 */ /* 0x004ea80000300800 */
[----:B------:R-:W2:Y:S01]  /*1d80*/  LDL R239, [R1+0x168] ;  /* 0x0001680001ef7983 */ /* 0x000ea20000100800 */
[----:B------:R-:W-:-:S03]  /*1d90*/  ISETP.NE.U32.AND P0, PT, RZ, UR22, PT ;  /* 0x00000016ff007c0c */ /* 0x000fc6000bf05070 */
[----:B------:R-:W2:Y:S01]  /*1da0*/  LDL R238, [R1+0x16c] ;  /* 0x00016c0001ee7983 */ /* 0x000ea20000100800 */
[----:B0-----:R-:W-:-:S03]  /*1db0*/  IMAD.WIDE.U32 R188, R214, 0x10, R188 ;  /* 0x00000010d6bc7825 */ /* 0x001fc600078e00bc */
[----:B------:R-:W2:Y:S04]  /*1dc0*/  LDL R237, [R1+0x170] ;  /* 0x0001700001ed7983 */ /* 0x000ea80000100800 */
[----:B------:R-:W4:Y:S01]  /*1dd0*/  LDG.E.128 R188, desc[UR16][R188.64] ;  /* 0x00000010bcbc7981 */ /* 0x000f22000c1e1d00 */
[C---:B---3--:R-:W-:Y:S01]  /*1de0*/  IMAD.WIDE.U32 R18, R200.reuse, 0x20, R18 ;  /* 0x00000020c8127825 */ /* 0x048fe200078e0012 */
[----:B------:R-:W-:Y:S02]  /*1df0*/  ISETP.NE.AND.EX P0, PT, RZ, UR23, PT, P0 ;  /* 0x00000017ff007c0c */ /* 0x000fe4000bf05300 */
[----:B------:R-:W3:Y:S04]  /*1e00*/  LDL.LU R236, [R1+0xd4] ;  /* 0x0000d40001ec7983 */ /* 0x000ee80000300800 */
[----:B------:R-:W2:Y:S04]  /*1e10*/  LDG.E.128 R184, desc[UR16][R18.64] ;  /* 0x0000001012b87981 */ /* 0x000ea8000c1e1d00 */
[----:B------:R0:W3:Y:S03]  /*1e20*/  LDG.E.128 R192, desc[UR16][R18.64+0x10] ;  /* 0x0000101012c07981 */ /* 0x0000e6000c1e1d00 */
[----:B0-----:R-:W0:Y:S02]  /*1e30*/  @P0 LDC.64 R18, c[0x0][0x438] ;  /* 0x00010e00ff120b82 */ /* 0x001e240000000a00 */
[----:B0-----:R-:W-:-:S05]  /*1e40*/  @P0 IMAD.WIDE.U32 R18, R200, 0x20, R18 ;  /* 0x00000020c8120825 */ /* 0x001fca00078e0012 */
[----:B------:R-:W5:Y:S04]  /*1e50*/  @P0 LDG.E.128 R24, desc[UR16][R18.64] ;  /* 0x0000001012180981 */ /* 0x000f68000c1e1d00 */
[----:B------:R0:W5:Y:S01]  /*1e60*/  @P0 LDG.E.128 R20, desc[UR16][R18.64+0x10] ;  /* 0x0000101012140981 */ /* 0x000162000c1e1d00 */
[----:B----4-:R-:W-:Y:S02]  /*1e70*/  HADD2.F32 R17, -RZ, R191.H0_H0 ;  /* 0x200000bfff117230 */ /* 0x010fe40000004100 */
[----:B------:R-:W-:Y:S02]  /*1e80*/  HADD2.F32 R233, -RZ, R188.H0_H0 ;  /* 0x200000bcffe97230 */ /* 0x000fe40000004100 */
[----:B--2---:R-:W-:Y:S01]  /*1e90*/  FADD.FTZ R199, R184, -UR32 ;  /* 0x80000020b8c77e21 */ /* 0x004fe20008010000 */
[----:B0-----:R-:W-:Y:S01]  /*1ea0*/  FADD.FTZ R19, R185, -UR32 ;  /* 0x80000020b9137e21 */ /* 0x001fe20008010000 */
[----:B------:R-:W-:Y:S01]  /*1eb0*/  FADD.FTZ R186, R186, -UR32 ;  /* 0x80000020baba7e21 */ /* 0x000fe20008010000 */
[----:B------:R-:W-:Y:S01]  /*1ec0*/  FADD.FTZ R187, R187, -UR32 ;  /* 0x80000020bbbb7e21 */ /* 0x000fe20008010000 */
[----:B---3--:R-:W-:Y:S01]  /*1ed0*/  FADD.FTZ R18, R193, -UR32 ;  /* 0x80000020c1127e21 */ /* 0x008fe20008010000 */
[----:B------:R-:W-:Y:S01]  /*1ee0*/  FADD.FTZ R185, R192, -UR32 ;  /* 0x80000020c0b97e21 */ /* 0x000fe20008010000 */
[----:B------:R-:W-:Y:S01]  /*1ef0*/  MOV R193, R17 ;  /* 0x0000001100c17202 */ /* 0x000fe20000000f00 */
[----:B------:R-:W-:Y:S01]  /*1f00*/  FMUL.FTZ R199, R199, UR30 ;  /* 0x0000001ec7c77c20 */ /* 0x000fe20008410000 */
[----:B------:R-:W2:Y:S01]  /*1f10*/  LDL R192, [R1+0x174] ;  /* 0x0001740001c07983 */ /* 0x000ea20000100800 */
[----:B------:R-:W-:Y:S01]  /*1f20*/  FADD.FTZ R17, R194, -UR32 ;  /* 0x80000020c2117e21 */ /* 0x000fe20008010000 */
[----:B------:R-:W-:Y:S01]  /*1f30*/  FADD.FTZ R184, R195, -UR32 ;  /* 0x80000020c3b87e21 */ /* 0x000fe20008010000 */
[----:B------:R-:W-:Y:S01]  /*1f40*/  FADD.FTZ R2, R2, R233 ;  /* 0x000000e902027221 */ /* 0x000fe20000010000 */
[----:B------:R-:W3:Y:S01]  /*1f50*/  LDL.LU R194, [R1+0x34] ;  /* 0x0000340001c27983 */ /* 0x000ee20000300800 */
[----:B------:R-:W-:Y:S01]  /*1f60*/  FMUL.FTZ R198, R19, UR30 ;  /* 0x0000001e13c67c20 */ /* 0x000fe20008410000 */
[----:B------:R-:W-:Y:S01]  /*1f70*/  FMUL.FTZ R197, R186, UR30 ;  /* 0x0000001ebac57c20 */ /* 0x000fe20008410000 */
[----:B------:R-:W-:Y:S01]  /*1f80*/  FFMA.FTZ R0, R199, R233, R0 ;  /* 0x000000e9c7007223 */ /* 0x000fe20000010000 */
[----:B------:R-:W4:Y:S01]  /*1f90*/  LDL.LU R195, [R1+0xd0] ;  /* 0x0000d00001c37983 */ /* 0x000f220000300800 */
[----:B------:R-:W-:-:S03]  /*1fa0*/  FMUL.FTZ R196, R187, UR30 ;  /* 0x0000001ebbc47c20 */ /* 0x000fc60008410000 */
[----:B------:R-:W2:Y:S04]  /*1fb0*/  LDL.LU R19, [R1+0x30] ;  /* 0x0000300001137983 */ /* 0x000ea80000300800 */
[----:B------:R-:W3:Y:S04]  /*1fc0*/  LDL R186, [R1+0x158] ;  /* 0x0001580001ba7983 */ /* 0x000ee80000100800 */
[----:B------:R-:W3:Y:S01]  /*1fd0*/  LDL.LU R187, [R1+0xcc] ;  /* 0x0000cc0001bb7983 */ /* 0x000ee20000300800 */
[----:B------:R-:W-:-:S03]  /*1fe0*/  FMUL.FTZ R239, R239, R233 ;  /* 0x000000e9efef7220 */ /* 0x000fc60000410000 */
[----:B------:R0:W-:Y:S04]  /*1ff0*/  STL [R1+0x28], R2 ;  /* 0x0000280201007387 */ /* 0x0001e80000100800 */
[----:B0-----:R0:W5:Y:S04]  /*2000*/  LDL.LU R2, [R1+0x19c] ;  /* 0x00019c0001027983 */ /* 0x0011680000300800 */
[----:B------:R1:W-:Y:S04]  /*2010*/  STL [R1+0xc8], R0 ;  /* 0x0000c80001007387 */ /* 0x0003e80000100800 */
[----:B-1----:R0:W5:Y:S04]  /*2020*/  LDL.LU R0, [R1+0x198] ;  /* 0x0001980001007983 */ /* 0x0021680000300800 */
[----:B------:R-:W3:Y:S01]  /*2030*/  LDL.LU R233, [R1+0x2c] ;  /* 0x00002c0001e97983 */ /* 0x000ee20000300800 */
[----:B------:R-:W-:-:S02]  /*2040*/  HADD2.F32 R188, -RZ, R188.H1_H1 ;  /* 0x300000bcffbc7230 */ /* 0x000fc40000004100 */
[----:B------:R-:W-:-:S05]  /*2050*/  HADD2.F32 R234, -RZ, R189.H0_H0 ;  /* 0x200000bdffea7230 */ /* 0x000fca0000004100 */
[----:B------:R-:W-:Y:S01]  /*2060*/  FMUL.FTZ R237, R237, R234 ;  /* 0x000000eaeded7220 */ /* 0x000fe20000410000 */
[----:B------:R-:W-:Y:S02]  /*2070*/  HADD2.F32 R189, -RZ, R189.H1_H1 ;  /* 0x300000bdffbd7230 */ /* 0x000fe40000004100 */
[----:B------:R-:W-:-:S03]  /*2080*/  FMUL.FTZ R238, R238, R188 ;  /* 0x000000bceeee7220 */ /* 0x000fc60000410000 */
[----:B------:R-:W-:Y:S01]  /*2090*/  FFMA.FTZ R236, R196, R189, R236 ;  /* 0x000000bdc4ec7223 */ /* 0x000fe200000100ec */
[----:B----4-:R-:W-:Y:S01]  /*20a0*/  FFMA.FTZ R195, R197, R234, R195 ;  /* 0x000000eac5c37223 */ /* 0x010fe200000100c3 */
[----:B--2---:R-:W-:Y:S01]  /*20b0*/  FADD.FTZ R19, R19, R234 ;  /* 0x000000ea13137221 */ /* 0x004fe20000010000 */
[----:B---3--:R-:W-:Y:S01]  /*20c0*/  FFMA.FTZ R187, R198, R188, R187 ;  /* 0x000000bcc6bb7223 */ /* 0x008fe200000100bb */
[----:B------:R-:W-:Y:S01]  /*20d0*/  FADD.FTZ R194, R194, R189 ;  /* 0x000000bdc2c27221 */ /* 0x000fe20000010000 */
[----:B------:R-:W-:-:S05]  /*20e0*/  FADD.FTZ R233, R233, R188 ;  /* 0x000000bce9e97221 */ /* 0x000fca0000010000 */
[----:B------:R1:W-:Y:S04]  /*20f0*/  STL [R1+0x2c], R233 ;  /* 0x00002ce901007387 */ /* 0x0003e80000100800 */
[----:B------:R-:W-:Y:S04]  /*2100*/  STL [R1+0xcc], R187 ;  /* 0x0000ccbb01007387 */ /* 0x000fe80000100800 */
[----:B------:R-:W2:Y:S04]  /*2110*/  LDL.LU R234, [R1+0xb8] ;  /* 0x0000b80001ea7983 */ /* 0x000ea80000300800 */
[----:B------:R-:W-:Y:S04]  /*2120*/  STL [R1+0x30], R19 ;  /* 0x0000301301007387 */ /* 0x000fe80000100800 */
[----:B------:R3:W-:Y:S04]  /*2130*/  STL [R1+0xd0], R195 ;  /* 0x0000d0c301007387 */ /* 0x0007e80000100800 */
[----:B-1----:R-:W4:Y:S04]  /*2140*/  LDL.LU R233, [R1+0xbc] ;  /* 0x0000bc0001e97983 */ /* 0x002f280000300800 */
[----:B---3--:R-:W3:Y:S04]  /*2150*/  LDL R195, [R1+0x15c] ;  /* 0x00015c0001c37983 */ /* 0x008ee80000100800 */
[----:B------:R1:W-:Y:S04]  /*2160*/  STL [R1+0x34], R194 ;  /* 0x000034c201007387 */ /* 0x0003e80000100800 */
[----:B------:R-:W3:Y:S04]  /*2170*/  LDL R187, [R1+0x160] ;  /* 0x0001600001bb7983 */ /* 0x000ee80000100800 */
[----:B------:R-:W3:Y:S04]  /*2180*/  LDL R188, [R1+0x164] ;  /* 0x0001640001bc7983 */ /* 0x000ee80000100800 */
[----:B------:R0:W-:Y:S04]  /*2190*/  STL [R1+0xd4], R236 ;  /* 0x0000d4ec01007387 */ /* 0x0001e80000100800 */
[----:B-1----:R-:W3:Y:S01]  /*21a0*/  LDL.LU R194, [R1+0xc0] ;  /* 0x0000c00001c27983 */ /* 0x002ee20000300800 */
[----:B0-----:R-:W-:-:S03]  /*21b0*/  FMUL.FTZ R236, R192, R189 ;  /* 0x000000bdc0ec7220 */ /* 0x001fc60000410000 */
[----:B------:R-:W3:Y:S01]  /*21c0*/  LDL.LU R192, [R1+0xc4] ;  /* 0x0000c40001c07983 */ /* 0x000ee20000300800 */
[----:B------:R-:W-:Y:S02]  /*21d0*/  HADD2.F32 R235, -RZ, R190.H0_H0 ;  /* 0x200000beffeb7230 */ /* 0x000fe40000004100 */
[----:B------:R-:W-:-:S03]  /*21e0*/  FMUL.FTZ R19, R185, UR30 ;  /* 0x0000001eb9137c20 */ /* 0x000fc60008410000 */
[----:B------:R-:W-:Y:S01]  /*21f0*/  FADD.FTZ R100, R100, R235 ;  /* 0x000000eb64647221 */ /* 0x000fe20000010000 */
[----:B------:R-:W-:Y:S02]  /*2200*/  HADD2.F32 R190, -RZ, R190.H1_H1 ;  /* 0x300000beffbe7230 */ /* 0x000fe40000004100 */
[----:B------:R-:W-:Y:S01]  /*2210*/  FMUL.FTZ R18, R18, UR30 ;  /* 0x0000001e12127c20 */ /* 0x000fe20008410000 */
[----:B------:R-:W-:Y:S01]  /*2220*/  FMUL.FTZ R17, R17, UR30 ;  /* 0x0000001e11117c20 */ /* 0x000fe20008410000 */
[----:B------:R-:W-:Y:S02]  /*2230*/  HADD2.F32 R191, -RZ, R191.H1_H1 ;  /* 0x300000bfffbf7230 */ /* 0x000fe40000004100 */
[----:B------:R-:W-:-:S04]  /*2240*/  FADD.FTZ R185, R216, R239 ;  /* 0x000000efd8b97221 */ /* 0x000fc80000010000 */
[----:B------:R-:W-:-:S04]  /*2250*/  FADD.FTZ R185, R185, R238 ;  /* 0x000000eeb9b97221 */ /* 0x000fc80000010000 */
[----:B------:R-:W-:-:S04]  /*2260*/  FADD.FTZ R185, R185, R237 ;  /* 0x000000edb9b97221 */ /* 0x000fc80000010000 */
[----:B------:R-:W-:Y:S01]  /*2270*/  FADD.FTZ R185, R185, R236 ;  /* 0x000000ecb9b97221 */ /* 0x000fe20000010000 */
[----:B------:R-:W-:Y:S01]  /*2280*/  FADD.FTZ R101, R101, R190 ;  /* 0x000000be65657221 */ /* 0x000fe20000010000 */
[----:B------:R-:W-:Y:S01]  /*2290*/  FADD.FTZ R102, R102, R193 ;  /* 0x000000c166667221 */ /* 0x000fe20000010000 */
[----:B------:R-:W-:Y:S01]  /*22a0*/  FADD.FTZ R103, R103, R191 ;  /* 0x000000bf67677221 */ /* 0x000fe20000010000 */
[----:B------:R-:W-:Y:S02]  /*22b0*/  IADD3 R214, PT, PT, R214, 0x80, RZ ;  /* 0x00000080d6d67810 */ /* 0x000fe40007ffe0ff */
[----:B------:R-:W-:Y:S01]  /*22c0*/  IADD3 R200, PT, PT, R200, 0x80, RZ ;  /* 0x00000080c8c87810 */ /* 0x000fe20007ffe0ff */
[-C--:B--2---:R-:W-:Y:S01]  /*22d0*/  FFMA.FTZ R234, R19, R235.reuse, R234 ;  /* 0x000000eb13ea7223 */ /* 0x084fe200000100ea */
[----:B------:R-:W-:Y:S01]  /*22e0*/  FMUL.FTZ R235, R186, R235 ;  /* 0x000000ebbaeb7220 */ /* 0x000fe20000410000 */
[----:B------:R-:W-:-:S04]  /*22f0*/  FFMA.FTZ R186, R199, R239, R215 ;  /* 0x000000efc7ba7223 */ /* 0x000fc800000100d7 */
[----:B------:R-:W-:-:S04]  /*2300*/  FFMA.FTZ R186, R198, R238, R186 ;  /* 0x000000eec6ba7223 */ /* 0x000fc800000100ba */
[----:B------:R-:W-:Y:S01]  /*2310*/  FFMA.FTZ R186, R197, R237, R186 ;  /* 0x000000edc5ba7223 */ /* 0x000fe200000100ba */
[----:B----4-:R-:W-:Y:S01]  /*2320*/  FFMA.FTZ R233, R18, R190, R233 ;  /* 0x000000be12e97223 */ /* 0x010fe200000100e9 */
[----:B------:R3:W-:Y:S02]  /*2330*/  STL [R1+0xb8], R234 ;  /* 0x0000b8ea01007387 */ /* 0x0007e40000100800 */
[----:B------:R-:W-:Y:S02]  /*2340*/  FFMA.FTZ R186, R196, R236, R186 ;  /* 0x000000ecc4ba7223 */ /* 0x000fe400000100ba */
[----:B------:R0:W-:Y:S02]  /*2350*/  STL [R1+0xbc], R233 ;  /* 0x0000bce901007387 */ /* 0x0001e40000100800 */
[----:B------:R-:W-:Y:S01]  /*2360*/  FFMA.FTZ R186, R19, R235, R186 ;  /* 0x000000eb13ba7223 */ /* 0x000fe200000100ba */
[----:B---3--:R-:W-:Y:S01]  /*2370*/  FMUL.FTZ R234, R195, R190 ;  /* 0x000000bec3ea7220 */ /* 0x008fe20000410000 */
[----:B0-----:R-:W-:Y:S01]  /*2380*/  FMUL.FTZ R233, R187, R193 ;  /* 0x000000c1bbe97220 */ /* 0x001fe20000410000 */
[----:B------:R-:W-:-:S02]  /*2390*/  FMUL.FTZ R187, R184, UR30 ;  /* 0x0000001eb8bb7c20 */ /* 0x000fc40008410000 */
[----:B------:R-:W-:Y:S01]  /*23a0*/  FFMA.FTZ R184, R18, R234, R186 ;  /* 0x000000ea12b87223 */ /* 0x000fe200000100ba */
[----:B------:R-:W-:Y:S01]  /*23b0*/  FMUL.FTZ R186, R188, R191 ;  /* 0x000000bfbcba7220 */ /* 0x000fe20000410000 */
[----:B------:R-:W-:-:S05]  /*23c0*/  FFMA.FTZ R194, R17, R193, R194 ;  /* 0x000000c111c27223 */ /* 0x000fca00000100c2 */
[----:B------:R0:W-:Y:S01]  /*23d0*/  STL [R1+0xc0], R194 ;  /* 0x0000c0c201007387 */ /* 0x0001e20000100800 */
[----:B------:R-:W-:-:S03]  /*23e0*/  FFMA.FTZ R192, R187, R191, R192 ;  /* 0x000000bfbbc07223 */ /* 0x000fc600000100c0 */
[----:B------:R0:W-:Y:S04]  /*23f0*/  STL [R1+0x4], R187 ;  /* 0x000004bb01007387 */ /* 0x0001e80000100800 */
[----:B------:R0:W-:Y:S04]  /*2400*/  STL [R1+0xc4], R192 ;  /* 0x0000c4c001007387 */ /* 0x0001e80000100800 */
[----:B------:R0:W-:Y:S01]  /*2410*/  STL [R1+0x18], R186 ;  /* 0x000018ba01007387 */ /* 0x0001e20000100800 */
[----:B------:R-:W-:-:S04]  /*2420*/  FADD.FTZ R185, R185, R235 ;  /* 0x000000ebb9b97221 */ /* 0x000fc80000010000 */
[----:B------:R-:W-:Y:S01]  /*2430*/  FADD.FTZ R185, R185, R234 ;  /* 0x000000eab9b97221 */ /* 0x000fe20000010000 */
[----:B------:R-:W-:-:S03]  /*2440*/  FFMA.FTZ R184, R17, R233, R184 ;  /* 0x000000e911b87223 */ /* 0x000fc600000100b8 */
[----:B------:R-:W-:Y:S01]  /*2450*/  FADD.FTZ R185, R185, R233 ;  /* 0x000000e9b9b97221 */ /* 0x000fe20000010000 */
[----:B------:R-:W-:-:S03]  /*2460*/  FFMA.FTZ R215, R187, R186, R184 ;  /* 0x000000babbd77223 */ /* 0x000fc600000100b8 */
[----:B0-----:R-:W-:-:S07]  /*2470*/  FADD.FTZ R216, R185, R186 ;  /* 0x000000bab9d87221 */ /* 0x001fce0000010000 */
.L_x_14170:
[----:B------:R-:W-:Y:S05]  /*2480*/  BSYNC.RECONVERGENT B1 ;  /* 0x0000000000017941 */ /* 0x000fea0003800200 */
.L_x_14169:
        /* <DEDUP_REMOVED lines=8> */
[----:B--2---:R-:W-:Y:S02]  /*2510*/  IMAD.WIDE.U32 R10, R200, 0x20, R10 ;  /* 0x00000020c80a7825 */ /* 0x004fe400078e000a */
[----:B------:R-:W2:Y:S04]  /*2520*/  LDG.E.128 R184, desc[UR16][R184.64] ;  /* 0x00000010b8b87981 */ /* 0x000ea8000c1e1d00 */
[----:B------:R-:W4:Y:S04]  /*2530*/  LDG.E.128 R188, desc[UR16][R10.64+0x10] ;  /* 0x000010100abc7981 */ /* 0x000f28000c1e1d00 */
[----:B------:R0:W3:Y:S01]  /*2540*/  LDG.E.128 R12, desc[UR16][R10.64] ;  /* 0x000000100a0c7981 */ /* 0x0000e2000c1e1d00 */
[----:B------:R-:W-:-:S03]  /*2550*/  ISETP.NE.AND.EX P0, PT, RZ, UR23, PT, P0 ;  /* 0x00000017ff007c0c */ /* 0x000fc6000bf05300 */
[----:B------:R-:W3:Y:S04]  /*2560*/  LDL R232, [R1+0x148] ;  /* 0x0001480001e87983 */ /* 0x000ee80000100800 */
[----:B------:R-:W3:Y:S06]  /*2570*/  LDL R231, [R1+0x14c] ;  /* 0x00014c0001e77983 */ /* 0x000eec0000100800 */
[----:B0-----:R-:W0:Y:S02]  /*2580*/  @P0 LDC.64 R10, c[0x0][0x438] ;  /* 0x00010e00ff0a0b82 */ /* 0x001e240000000a00 */
[----:B0-----:R-:W-:-:S05]  /*2590*/  @P0 IMAD.WIDE.U32 R10, R200, 0x20, R10 ;  /* 0x00000020c80a0825 */ /* 0x001fca00078e000a */
[----:B------:R-:W5:Y:S04]  /*25a0*/  @P0 LDG.E.128 R144, desc[UR16][R10.64] ;  /* 0x000000100a900981 */ /* 0x000f68000c1e1d00 */
[----:B------:R4:W5:Y:S01]  /*25b0*/  @P0 LDG.E.128 R148, desc[UR16][R10.64+0x10] ;  /* 0x000010100a940981 */ /* 0x000962000c1e1d00 */
[----:B--2---:R-:W-:Y:S02]  /*25c0*/  HADD2.F32 R228, -RZ, R187.H0_H0 ;  /* 0x200000bbffe47230 */ /* 0x004fe40000004100 */
[--C-:B------:R-:W-:Y:S02]  /*25d0*/  HADD2.F32 R194, -RZ, R185.reuse.H0_H0 ;  /* 0x200000b9ffc27230 */ /* 0x100fe40000004100 */
[----:B----4-:R-:W-:Y:S01]  /*25e0*/  FADD.FTZ R11, R189, -UR32 ;  /* 0x80000020bd0b7e21 */ /* 0x010fe20008010000 */
[----:B------:R-:W-:Y:S01]  /*25f0*/  HADD2.F32 R195, -RZ, R185.H1_H1 ;  /* 0x300000b9ffc37230 */ /* 0x000fe20000004100 */
[----:B------:R-:W2:Y:S01]  /*2600*/  LDL R189, [R1+0x144] ;  /* 0x0001440001bd7983 */ /* 0x000ea20000100800 */
[----:B------:R-:W-:Y:S01]  /*2610*/  FADD.FTZ R10, R190, -UR32 ;  /* 0x80000020be0a7e21 */ /* 0x000fe20008010000 */
[----:B---3--:R-:W-:Y:S01]  /*2620*/  FADD.FTZ R16, R12, -UR32 ;  /* 0x800000200c107e21 */ /* 0x008fe20008010000 */
[----:B------:R-:W-:Y:S01]  /*2630*/  FADD.FTZ R13, R13, -UR32 ;  /* 0x800000200d0d7e21 */ /* 0x000fe20008010000 */
[----:B------:R-:W-:Y:S01]  /*2640*/  FADD.FTZ R12, R15, -UR32 ;  /* 0x800000200f0c7e21 */ /* 0x000fe20008010000 */
[----:B------:R-:W3:Y:S01]  /*2650*/  LDL.LU R230, [R1+0xb0] ;  /* 0x0000b00001e67983 */ /* 0x000ee20000300800 */
[----:B------:R-:W-:-:S02]  /*2660*/  HADD2.F32 R193, -RZ, R184.H0_H0 ;  /* 0x200000b8ffc17230 */ /* 0x000fc40000004100 */
[----:B------:R-:W-:Y:S01]  /*2670*/  FADD.FTZ R185, R188, -UR32 ;  /* 0x80000020bcb97e21 */ /* 0x000fe20008010000 */
[----:B------:R-:W-:Y:S01]  /*2680*/  HADD2.F32 R192, -RZ, R184.H1_H1 ;  /* 0x300000b8ffc07230 */ /* 0x000fe20000004100 */
[----:B------:R-:W4:Y:S01]  /*2690*/  LDL R190, [R1+0x150] ;  /* 0x0001500001be7983 */ /* 0x000f220000100800 */
[----:B------:R-:W-:Y:S01]  /*26a0*/  FADD.FTZ R184, R191, -UR32 ;  /* 0x80000020bfb87e21 */ /* 0x000fe20008010000 */
[----:B------:R-:W-:Y:S02]  /*26b0*/  MOV R191, R228 ;  /* 0x000000e400bf7202 */ /* 0x000fe40000000f00 */
[----:B------:R-:W2:Y:S01]  /*26c0*/  LDL.LU R188, [R1+0xb4] ;  /* 0x0000b40001bc7983 */ /* 0x000ea20000300800 */
[--C-:B------:R-:W-:Y:S02]  /*26d0*/  HADD2.F32 R226, -RZ, R186.reuse.H0_H0 ;  /* 0x200000baffe27230 */ /* 0x100fe40000004100 */
[----:B------:R-:W-:Y:S01]  /*26e0*/  FMUL.FTZ R15, R13, UR30 ;  /* 0x0000001e0d0f7c20 */ /* 0x000fe20008410000 */
[----:B------:R-:W-:Y:S01]  /*26f0*/  HADD2.F32 R227, -RZ, R186.H1_H1 ;  /* 0x300000baffe37230 */ /* 0x000fe20000004100 */
[----:B------:R-:W4:Y:S01]  /*2700*/  LDL R229, [R1+0x154] ;  /* 0x0001540001e57983 */ /* 0x000f220000100800 */
[----:B------:R-:W-:-:S03]  /*2710*/  FMUL.FTZ R13, R12, UR30 ;  /* 0x0000001e0c0d7c20 */ /* 0x000fc60008410000 */
[----:B------:R-:W4:Y:S04]  /*2720*/  LDL.LU R228, [R1+0x98] ;  /* 0x0000980001e47983 */ /* 0x000f280000300800 */
[----:B------:R-:W4:Y:S04]  /*2730*/  LDL R186, [R1+0x138] ;  /* 0x0001380001ba7983 */ /* 0x000f280000100800 */
[----:B------:R-:W4:Y:S01]  /*2740*/  LDL.LU R12, [R1+0xac] ;  /* 0x0000ac00010c7983 */ /* 0x000f220000300800 */
[----:B------:R-:W-:Y:S01]  /*2750*/  FADD.FTZ R14, R14, -UR32 ;  /* 0x800000200e0e7e21 */ /* 0x000fe20008010000 */
[----:B------:R-:W-:-:S03]  /*2760*/  FMUL.FTZ R16, R16, UR30 ;  /* 0x0000001e10107c20 */ /* 0x000fc60008410000 */
[----:B------:R-:W-:Y:S01]  /*2770*/  FMUL.FTZ R14, R14, UR30 ;  /* 0x0000001e0e0e7c20 */ /* 0x000fe20008410000 */
[-C--:B------:R-:W-:Y:S01]  /*2780*/  FFMA.FTZ R0, R16, R193.reuse, R0 ;  /* 0x000000c110007223 */ /* 0x080fe20000010000 */
[----:B------:R-:W-:Y:S01]  /*2790*/  FADD.FTZ R96, R96, R193 ;  /* 0x000000c160607221 */ /* 0x000fe20000010000 */
[----:B------:R-:W-:-:S03]  /*27a0*/  FMUL.FTZ R232, R232, R193 ;  /* 0x000000c1e8e87220 */ /* 0x000fc60000410000 */
[----:B------:R0:W-:Y:S01]  /*27b0*/  STL [R1+0xa8], R0 ;  /* 0x0000a80001007387 */ /* 0x0001e20000100800 */
[----:B------:R-:W-:-:S03]  /*27c0*/  FADD.FTZ R98, R98, R194 ;  /* 0x000000c262627221 */ /* 0x000fc60000010000 */
[----:B0-----:R0:W5:Y:S04]  /*27d0*/  LDL.LU R0, [R1+0x198] ;  /* 0x0001980001007983 */ /* 0x0011680000300800 */
[----:B------:R-:W4:Y:S01]  /*27e0*/  LDL R193, [R1+0x13c] ;  /* 0x00013c0001c17983 */ /* 0x000f220000100800 */
[----:B------:R-:W-:Y:S01]  /*27f0*/  FADD.FTZ R97, R97, R192 ;  /* 0x000000c061617221 */ /* 0x000fe20000010000 */
[----:B------:R-:W-:Y:S01]  /*2800*/  FMUL.FTZ R231, R231, R192 ;  /* 0x000000c0e7e77220 */ /* 0x000fe20000410000 */
[----:B---3--:R-:W-:Y:S01]  /*2810*/  FFMA.FTZ R230, R14, R194, R230 ;  /* 0x000000c20ee67223 */ /* 0x008fe200000100e6 */
[----:B--2---:R-:W-:Y:S01]  /*2820*/  FFMA.FTZ R188, R13, R195, R188 ;  /* 0x000000c30dbc7223 */ /* 0x004fe200000100bc */
[----:B----4-:R-:W-:-:S05]  /*2830*/  FFMA.FTZ R12, R15, R192, R12 ;  /* 0x000000c00f0c7223 */ /* 0x010fca000001000c */
[----:B------:R-:W-:Y:S04]  /*2840*/  STL [R1+0xac], R12 ;  /* 0x0000ac0c01007387 */ /* 0x000fe80000100800 */
[----:B------:R1:W-:Y:S02]  /*2850*/  STL [R1+0xb0], R230 ;  /* 0x0000b0e601007387 */ /* 0x0003e40000100800 */
[----:B-1----:R-:W-:Y:S02]  /*2860*/  FMUL.FTZ R230, R190, R194 ;  /* 0x000000c2bee67220 */ /* 0x002fe40000410000 */
[----:B------:R-:W2:Y:S04]  /*2870*/  LDL.LU R194, [R1+0x9c] ;  /* 0x00009c0001c27983 */ /* 0x000ea80000300800 */
[----:B------:R1:W-:Y:S04]  /*2880*/  STL [R1+0xb4], R188 ;  /* 0x0000b4bc01007387 */ /* 0x0003e80000100800 */
[----:B-1----:R-:W3:Y:S04]  /*2890*/  LDL R188, [R1+0x140] ;  /* 0x0001400001bc7983 */ /* 0x002ee80000100800 */
[----:B------:R-:W4:Y:S04]  /*28a0*/  LDL.LU R190, [R1+0xa4] ;  /* 0x0000a40001be7983 */ /* 0x000f280000300800 */
[----:B------:R-:W4:Y:S01]  /*28b0*/  LDL.LU R192, [R1+0xa0] ;  /* 0x0000a00001c07983 */ /* 0x000f220000300800 */
[----:B------:R-:W-:-:S04]  /*28c0*/  FMUL.FTZ R12, R185, UR30 ;  /* 0x0000001eb90c7c20 */ /* 0x000fc80008410000 */
[----:B------:R-:W-:-:S05]  /*28d0*/  FFMA.FTZ R228, R12, R226, R228 ;  /* 0x000000e20ce47223 */ /* 0x000fca00000100e4 */
[----:B------:R1:W-:Y:S01]  /*28e0*/  STL [R1+0x98], R228 ;  /* 0x000098e401007387 */ /* 0x0003e20000100800 */
[----:B------:R-:W-:Y:S01]  /*28f0*/  FMUL.FTZ R229, R229, R195 ;  /* 0x000000c3e5e57220 */ /* 0x000fe20000410000 */
[----:B-1----:R-:W-:Y:S01]  /*2900*/  FMUL.FTZ R228, R186, R226 ;  /* 0x000000e2bae47220 */ /* 0x002fe20000410000 */
[----:B------:R-:W-:-:S04]  /*2910*/  FFMA.FTZ R186, R16, R232, R215 ;  /* 0x000000e810ba7223 */ /* 0x000fc800000100d7 */
[----:B------:R-:W-:Y:S01]  /*2920*/  FFMA.FTZ R186, R15, R231, R186 ;  /* 0x000000e70fba7223 */ /* 0x000fe200000100ba */
[----:B------:R-:W-:-:S03]  /*2930*/  FMUL.FTZ R11, R11, UR30 ;  /* 0x0000001e0b0b7c20 */ /* 0x000fc60008410000 */
[----:B------:R-:W-:Y:S01]  /*2940*/  FFMA.FTZ R186, R14, R230, R186 ;  /* 0x000000e60eba7223 */ /* 0x000fe200000100ba */
[----:B------:R-:W-:Y:S01]  /*2950*/  FADD.FTZ R92, R92, R226 ;  /* 0x000000e25c5c7221 */ /* 0x000fe20000010000 */
[----:B------:R-:W-:Y:S02]  /*2960*/  FMUL.FTZ R10, R10, UR30 ;  /* 0x0000001e0a0a7c20 */ /* 0x000fe40008410000 */
[----:B------:R-:W-:Y:S01]  /*2970*/  FFMA.FTZ R186, R13, R229, R186 ;  /* 0x000000e50dba7223 */ /* 0x000fe200000100ba */
[----:B------:R-:W-:Y:S02]  /*2980*/  HADD2.F32 R187, -RZ, R187.H1_H1 ;  /* 0x300000bbffbb7230 */ /* 0x000fe40000004100 */
[----:B------:R-:W-:Y:S01]  /*2990*/  FADD.FTZ R93, R93, R227 ;  /* 0x000000e35d5d7221 */ /* 0x000fe20000010000 */
[----:B------:R-:W-:Y:S01]  /*29a0*/  FFMA.FTZ R186, R12, R228, R186 ;  /* 0x000000e40cba7223 */ /* 0x000fe200000100ba */
[----:B------:R-:W-:-:S04]  /*29b0*/  FADD.FTZ R185, R216, R232 ;  /* 0x000000e8d8b97221 */ /* 0x000fc80000010000 */
        /* <DEDUP_REMOVED lines=10> */
[----:B------:R-:W-:-:S04]  /*2a60*/  FMUL.FTZ R227, R193, R227 ;  /* 0x000000e3c1e37220 */ /* 0x000fc80000410000 */
[----:B------:R0:W-:Y:S01]  /*2a70*/  STL [R1+0x9c], R194 ;  /* 0x00009cc201007387 */ /* 0x0001e20000100800 */
[----:B---3--:R-:W-:Y:S01]  /*2a80*/  FMUL.FTZ R226, R188, R191 ;  /* 0x000000bfbce27220 */ /* 0x008fe20000410000 */
[----:B------:R-:W-:Y:S01]  /*2a90*/  FMUL.FTZ R188, R184, UR30 ;  /* 0x0000001eb8bc7c20 */ /* 0x000fe20008410000 */
[----:B------:R-:W-:Y:S01]  /*2aa0*/  FFMA.FTZ R184, R11, R227, R186 ;  /* 0x000000e30bb87223 */ /* 0x000fe200000100ba */
[-C--:B------:R-:W-:Y:S02]  /*2ab0*/  FMUL.FTZ R186, R189, R187.reuse ;  /* 0x000000bbbdba7220 */ /* 0x080fe40000410000 */
[----:B----4-:R-:W-:Y:S01]  /*2ac0*/  FFMA.FTZ R190, R188, R187, R190 ;  /* 0x000000bbbcbe7223 */ /* 0x010fe200000100be */
[----:B------:R-:W-:-:S05]  /*2ad0*/  FFMA.FTZ R192, R10, R191, R192 ;  /* 0x000000bf0ac07223 */ /* 0x000fca00000100c0 */
[----:B------:R0:W-:Y:S04]  /*2ae0*/  STL [R1+0xa0], R192 ;  /* 0x0000a0c001007387 */ /* 0x0001e80000100800 */
[----:B------:R0:W-:Y:S04]  /*2af0*/  STL [R1], R188 ;  /* 0x000000bc01007387 */ /* 0x0001e80000100800 */
[----:B------:R0:W-:Y:S04]  /*2b00*/  STL [R1+0xa4], R190 ;  /* 0x0000a4be01007387 */ /* 0x0001e80000100800 */
[----:B------:R0:W-:Y:S01]  /*2b10*/  STL [R1+0x14], R186 ;  /* 0x000014ba01007387 */ /* 0x0001e20000100800 */
[----:B------:R-:W-:Y:S01]  /*2b20*/  FADD.FTZ R185, R185, R227 ;  /* 0x000000e3b9b97221 */ /* 0x000fe20000010000 */
[----:B------:R-:W-:-:S03]  /*2b30*/  FFMA.FTZ R184, R10, R226, R184 ;  /* 0x000000e20ab87223 */ /* 0x000fc600000100b8 */
[----:B------:R-:W-:Y:S01]  /*2b40*/  FADD.FTZ R185, R185, R226 ;  /* 0x000000e2b9b97221 */ /* 0x000fe20000010000 */
[----:B------:R-:W-:-:S03]  /*2b50*/  FFMA.FTZ R215, R188, R186, R184 ;  /* 0x000000babcd77223 */ /* 0x000fc600000100b8 */
[----:B------:R-:W-:-:S07]  /*2b60*/  FADD.FTZ R216, R185, R186 ;  /* 0x000000bab9d87221 */ /* 0x000fce0000010000 */
.L_x_14172:
[----:B------:R-:W-:Y:S05]  /*2b70*/  BSYNC.RECONVERGENT B1 ;  /* 0x0000000000017941 */ /* 0x000fea0003800200 */
.L_x_14171:
[----:B------:R-:W-:Y:S04]  /*2b80*/  BSSY.RECONVERGENT B1, `(.L_x_14173) ;  /* 0x000006e000017945 */ /* 0x000fe80003800200 */
[----:B------:R-:W-:Y:S05]  /*2b90*/  @!P1 BRA `(.L_x_14174) ;  /* 0x0000000400b09947 */ /* 0x000fea0003800000 */
[----:B------:R-:W1:Y:S01]  /*2ba0*/  LDC.64 R184, c[0x0][0x428] ;  /* 0x00010a00ffb87b82 */ /* 0x000e620000000a00 */
[----:B-----5:R2:W-:Y:S07]  /*2bb0*/  STL [R1+0x19c], R2 ;  /* 0x00019c0201007387 */ /* 0x0205ee0000100800 */
[----:B------:R-:W3:Y:S01]  /*2bc0*/  LDC.64 R8, c[0x0][0x3a8] ;  /* 0x0000ea00ff087b82 */ /* 0x000ee20000000a00 */
[----:B------:R-:W-:Y:S01]  /*2bd0*/  ISETP.NE.U32.AND P0, PT, RZ, UR22, PT ;  /* 0x00000016ff007c0c */ /* 0x000fe2000bf05070 */
[----:B--2---:R-:W2:Y:S01]  /*2be0*/  LDL.LU R2, [R1+0x88] ;  /* 0x0000880001027983 */ /* 0x004ea20000300800 */
[----:B-1----:R-:W-:-:S04]  /*2bf0*/  IMAD.WIDE.U32 R184, R214, 0x10, R184 ;  /* 0x00000010d6b87825 */ /* 0x002fc800078e00b8 */
[----:B---3--:R-:W-:Y:S02]  /*2c00*/  IMAD.WIDE.U32 R8, R200, 0x20, R8 ;  /* 0x00000020c8087825 */ /* 0x008fe400078e0008 */
[----:B0-----:R-:W3:Y:S04]  /*2c10*/  LDG.E.128 R184, desc[UR16][R184.64] ;  /* 0x00000010b8b87981 */ /* 0x001ee8000c1e1d00 */
[----:B------:R-:W4:Y:S04]  /*2c20*/  LDG.E.128 R4, desc[UR16][R8.64] ;  /* 0x0000001008047981 */ /* 0x000f28000c1e1d00 */
[----:B------:R0:W2:Y:S01]  /*2c30*/  LDG.E.128 R188, desc[UR16][R8.64+0x10] ;  /* 0x0000101008bc7981 */ /* 0x0000a2000c1e1d00 */
[----:B------:R-:W-:-:S03]  /*2c40*/  ISETP.NE.AND.EX P0, PT, RZ, UR23, PT, P0 ;  /* 0x00000017ff007c0c */ /* 0x000fc6000bf05300 */
[----:B------:R-:W2:Y:S04]  /*2c50*/  LDL R225, [R1+0x128] ;  /* 0x0001280001e17983 */ /* 0x000ea80000100800 */
[----:B------:R1:W-:Y:S06]  /*2c60*/  STL [R1+0x198], R0 ;  /* 0x0001980001007387 */ /* 0x0003ec0000100800 */
[----:B0-----:R-:W0:Y:S01]  /*2c70*/  @P0 LDC.64 R8, c[0x0][0x438] ;  /* 0x00010e00ff080b82 */ /* 0x001e220000000a00 */
[----:B-1----:R-:W2:Y:S04]  /*2c80*/  LDL.LU R0, [R1+0x8c] ;  /* 0x00008c0001007983 */ /* 0x002ea80000300800 */
[----:B------:R-:W2:Y:S04]  /*2c90*/  LDL R224, [R1+0x12c] ;  /* 0x00012c0001e07983 */ /* 0x000ea80000100800 */
[----:B------:R-:W2:Y:S04]  /*2ca0*/  LDL R223, [R1+0x130] ;  /* 0x0001300001df7983 */ /* 0x000ea80000100800 */
[----:B------:R-:W2:Y:S01]  /*2cb0*/  LDL R222, [R1+0x134] ;  /* 0x0001340001de7983 */ /* 0x000ea20000100800 */
[----:B0-----:R-:W-:-:S05]  /*2cc0*/  @P0 IMAD.WIDE.U32 R8, R200, 0x20, R8 ;  /* 0x00000020c8080825 */ /* 0x001fca00078e0008 */
[----:B------:R-:W5:Y:S04]  /*2cd0*/  @P0 LDG.E.128 R152, desc[UR16][R8.64] ;  /* 0x0000001008980981 */ /* 0x000f68000c1e1d00 */
[----:B------:R0:W5:Y:S01]  /*2ce0*/  @P0 LDG.E.128 R156, desc[UR16][R8.64+0x10] ;  /* 0x00001010089c0981 */ /* 0x000162000c1e1d00 */
[--C-:B---3--:R-:W-:Y:S02]  /*2cf0*/  HADD2.F32 R195, -RZ, R185.reuse.H0_H0 ;  /* 0x200000b9ffc37230 */ /* 0x108fe40000004100 */
[----:B------:R-:W-:Y:S02]  /*2d00*/  HADD2.F32 R219, -RZ, R185.H1_H1 ;  /* 0x300000b9ffdb7230 */ /* 0x000fe40000004100 */
[----:B----4-:R-:W-:Y:S01]  /*2d10*/  FADD.FTZ R5, R5, -UR32 ;  /* 0x8000002005057e21 */ /* 0x010fe20008010000 */
[----:B0-----:R-:W-:Y:S01]  /*2d20*/  FADD.FTZ R9, R4, -UR32 ;  /* 0x8000002004097e21 */ /* 0x001fe20008010000 */
[----:B------:R-:W-:-:S02]  /*2d30*/  HADD2.F32 R221, -RZ, R186.H0_H0 ;  /* 0x200000baffdd7230 */ /* 0x000fc40000004100 */
[----:B------:R-:W-:Y:S02]  /*2d40*/  HADD2.F32 R220, -RZ, R186.H1_H1 ;  /* 0x300000baffdc7230 */ /* 0x000fe40000004100 */
[----:B--2---:R-:W-:Y:S01]  /*2d50*/  FADD.FTZ R185, R188, -UR32 ;  /* 0x80000020bcb97e21 */ /* 0x004fe20008010000 */
[----:B------:R-:W2:Y:S01]  /*2d60*/  LDL R186, [R1+0x118] ;  /* 0x0001180001ba7983 */ /* 0x000ea20000100800 */
[----:B------:R-:W-:Y:S01]  /*2d70*/  FADD.FTZ R4, R189, -UR32 ;  /* 0x80000020bd047e21 */ /* 0x000fe20008010000 */
[--C-:B------:R-:W-:Y:S02]  /*2d80*/  HADD2.F32 R194, -RZ, R184.reuse.H0_H0 ;  /* 0x200000b8ffc27230 */ /* 0x100fe40000004100 */
[----:B------:R-:W-:Y:S01]  /*2d90*/  FADD.FTZ R3, R190, -UR32 ;  /* 0x80000020be037e21 */ /* 0x000fe20008010000 */
[----:B------:R-:W3:Y:S01]  /*2da0*/  LDL R188, [R1+0x124] ;  /* 0x0001240001bc7983 */ /* 0x000ee20000100800 */
[----:B------:R-:W-:Y:S02]  /*2db0*/  HADD2.F32 R193, -RZ, R184.H1_H1 ;  /* 0x300000b8ffc17230 */ /* 0x000fe40000004100 */
[----:B------:R-:W-:Y:S01]  /*2dc0*/  FADD.FTZ R184, R191, -UR32 ;  /* 0x80000020bfb87e21 */ /* 0x000fe20008010000 */
[----:B------:R-:W4:Y:S01]  /*2dd0*/  LDL.LU R189, [R1+0x84] ;  /* 0x0000840001bd7983 */ /* 0x000f220000300800 */
[----:B------:R-:W-:-:S03]  /*2de0*/  FMUL.FTZ R8, R5, UR30 ;  /* 0x0000001e05087c20 */ /* 0x000fc60008410000 */
[----:B------:R-:W3:Y:S04]  /*2df0*/  LDL R190, [R1+0x120] ;  /* 0x0001200001be7983 */ /* 0x000ee80000100800 */
[----:B------:R-:W2:Y:S04]  /*2e00*/  LDL.LU R191, [R1+0x80] ;  /* 0x0000800001bf7983 */ /* 0x000ea80000300800 */
[----:B------:R-:W4:Y:S01]  /*2e10*/  LDL.LU R5, [R1+0x90] ;  /* 0x0000900001057983 */ /* 0x000f220000300800 */
[----:B------:R-:W-:Y:S01]  /*2e20*/  FMUL.FTZ R9, R9, UR30 ;  /* 0x0000001e09097c20 */ /* 0x000fe20008410000 */
[----:B------:R-:W-:Y:S01]  /*2e30*/  FADD.FTZ R6, R6, -UR32 ;  /* 0x8000002006067e21 */ /* 0x000fe20008010000 */
[----:B------:R-:W-:-:S02]  /*2e40*/  FADD.FTZ R192, R7, -UR32 ;  /* 0x8000002007c07e21 */ /* 0x000fc40008010000 */
[-C--:B------:R-:W-:Y:S01]  /*2e50*/  FFMA.FTZ R2, R9, R194.reuse, R2 ;  /* 0x000000c209027223 */ /* 0x080fe20000010002 */
[----:B------:R-:W-:Y:S01]  /*2e60*/  FMUL.FTZ R7, R6, UR30 ;  /* 0x0000001e06077c20 */ /* 0x000fe20008410000 */
[----:B------:R-:W-:Y:S01]  /*2e70*/  FMUL.FTZ R6, R192, UR30 ;  /* 0x0000001ec0067c20 */ /* 0x000fe20008410000 */
[-C--:B------:R-:W-:Y:S01]  /*2e80*/  FFMA.FTZ R0, R8, R193.reuse, R0 ;  /* 0x000000c108007223 */ /* 0x080fe20000010000 */
[----:B------:R-:W3:Y:S01]  /*2e90*/  LDL R192, [R1+0x11c] ;  /* 0x00011c0001c07983 */ /* 0x000ee20000100800 */
[----:B------:R-:W-:Y:S01]  /*2ea0*/  FADD.FTZ R88, R88, R194 ;  /* 0x000000c258587221 */ /* 0x000fe20000010000 */
[----:B------:R-:W-:Y:S02]  /*2eb0*/  FMUL.FTZ R225, R225, R194 ;  /* 0x000000c2e1e17220 */ /* 0x000fe40000410000 */
[----:B------:R0:W-:Y:S01]  /*2ec0*/  STL [R1+0x88], R2 ;  /* 0x0000880201007387 */ /* 0x0001e20000100800 */
[----:B------:R-:W-:Y:S01]  /*2ed0*/  FADD.FTZ R89, R89, R193 ;  /* 0x000000c159597221 */ /* 0x000fe20000010000 */
[----:B------:R-:W-:-:S02]  /*2ee0*/  FMUL.FTZ R224, R224, R193 ;  /* 0x000000c1e0e07220 */ /* 0x000fc40000410000 */
[----:B0-----:R1:W5:Y:S04]  /*2ef0*/  LDL.LU R2, [R1+0x19c] ;  /* 0x00019c0001027983 */ /* 0x0013680000300800 */
[----:B------:R-:W3:Y:S04]  /*2f00*/  LDL.LU R194, [R1+0x7c] ;  /* 0x00007c0001c27983 */ /* 0x000ee80000300800 */
[----:B------:R0:W-:Y:S04]  /*2f10*/  STL [R1+0x8c], R0 ;  /* 0x00008c0001007387 */ /* 0x0001e80000100800 */
[----:B0-----:R1:W5:Y:S04]  /*2f20*/  LDL.LU R0, [R1+0x198] ;  /* 0x0001980001007983 */ /* 0x0013680000300800 */
[----:B------:R-:W3:Y:S01]  /*2f30*/  LDL.LU R193, [R1+0x78] ;  /* 0x0000780001c17983 */ /* 0x000ee20000300800 */
[----:B------:R-:W-:Y:S01]  /*2f40*/  FADD.FTZ R90, R90, R195 ;  /* 0x000000c35a5a7221 */ /* 0x000fe20000010000 */
[-C--:B------:R-:W-:Y:S01]  /*2f50*/  FMUL.FTZ R223, R223, R195.reuse ;  /* 0x000000c3dfdf7220 */ /* 0x080fe20000410000 */
[----:B----4-:R-:W-:-:S02]  /*2f60*/  FFMA.FTZ R5, R7, R195, R5 ;  /* 0x000000c307057223 */ /* 0x010fc40000010005 */
[----:B------:R-:W4:Y:S04]  /*2f70*/  LDL.LU R195, [R1+0x94] ;  /* 0x0000940001c37983 */ /* 0x000f280000300800 */
[----:B------:R0:W-:Y:S01]  /*2f80*/  STL [R1+0x90], R5 ;  /* 0x0000900501007387 */ /* 0x0001e20000100800 */
[----:B------:R-:W-:Y:S01]  /*2f90*/  FADD.FTZ R84, R84, R221 ;  /* 0x000000dd54547221 */ /* 0x000fe20000010000 */
[----:B0-----:R-:W-:Y:S01]  /*2fa0*/  FMUL.FTZ R5, R185, UR30 ;  /* 0x0000001eb9057c20 */ /* 0x001fe20008410000 */
[----:B------:R-:W-:Y:S01]  /*2fb0*/  FMUL.FTZ R222, R222, R219 ;  /* 0x000000dbdede7220 */ /* 0x000fe20000410000 */
[--C-:B------:R-:W-:Y:S02]  /*2fc0*/  HADD2.F32 R252, -RZ, R187.reuse.H0_H0 ;  /* 0x200000bbfffc7230 */ /* 0x100fe40000004100 */
[----:B------:R-:W-:Y:S01]  /*2fd0*/  FMUL.FTZ R4, R4, UR30 ;  /* 0x0000001e04047c20 */ /* 0x000fe20008410000 */
[----:B------:R-:W-:Y:S01]  /*2fe0*/  FMUL.FTZ R3, R3, UR30 ;  /* 0x0000001e03037c20 */ /* 0x000fe20008410000 */
[----:B------:R-:W-:Y:S01]  /*2ff0*/  FADD.FTZ R91, R91, R219 ;  /* 0x000000db5b5b7221 */ /* 0x000fe20000010000 */
[----:B------:R-:W-:-:S02]  /*3000*/  HADD2.F32 R187, -RZ, R187.H1_H1 ;  /* 0x300000bbffbb7230 */ /* 0x000fc40000004100 */
[----:B------:R-:W-:Y:S01]  /*3010*/  FADD.FTZ R85, R85, R220 ;  /* 0x000000dc55557221 */ /* 0x000fe20000010000 */
[----:B------:R-:W-:Y:S01]  /*3020*/  FADD.FTZ R86, R86, R252 ;  /* 0x000000fc56567221 */ /* 0x000fe20000010000 */
[----:B--2---:R-:W-:Y:S01]  /*3030*/  FFMA.FTZ R191, R3, R252, R191 ;  /* 0x000000fc03bf7223 */ /* 0x004fe200000100bf */
[----:B---3--:R-:W-:Y:S01]  /*3040*/  FFMA.FTZ R194, R4, R220, R194 ;  /* 0x000000dc04c27223 */ /* 0x008fe200000100c2 */
[-C--:B------:R-:W-:Y:S01]  /*3050*/  FFMA.FTZ R193, R5, R221.reuse, R193 ;  /* 0x000000dd05c17223 */ /* 0x080fe200000100c1 */
[----:B------:R-:W-:Y:S01]  /*3060*/  FMUL.FTZ R221, R186, R221 ;  /* 0x000000ddbadd7220 */ /* 0x000fe20000410000 */
[----:B------:R-:W-:-:S04]  /*3070*/  FFMA.FTZ R186, R9, R225, R215 ;  /* 0x000000e109ba7223 */ /* 0x000fc800000100d7 */
[----:B------:R-:W-:-:S04]  /*3080*/  FFMA.FTZ R186, R8, R224, R186 ;  /* 0x000000e008ba7223 */ /* 0x000fc800000100ba */
[----:B------:R-:W-:-:S04]  /*3090*/  FFMA.FTZ R186, R7, R223, R186 ;  /* 0x000000df07ba7223 */ /* 0x000fc800000100ba */
[----:B------:R-:W-:Y:S01]  /*30a0*/  FFMA.FTZ R186, R6, R222, R186 ;  /* 0x000000de06ba7223 */ /* 0x000fe200000100ba */
[----:B------:R-:W-:Y:S01]  /*30b0*/  FMUL.FTZ R220, R192, R220 ;  /* 0x000000dcc0dc7220 */ /* 0x000fe20000410000 */
[----:B------:R-:W-:Y:S02]  /*30c0*/  FADD.FTZ R185, R216, R225 ;  /* 0x000000e1d8b97221 */ /* 0x000fe40000010000 */
[----:B------:R-:W-:Y:S02]  /*30d0*/  FFMA.FTZ R186, R5, R221, R186 ;  /* 0x000000dd05ba7223 */ /* 0x000fe400000100ba */
        /* <DEDUP_REMOVED lines=8> */
[----:B----4-:R-:W-:Y:S01]  /*3160*/  FFMA.FTZ R195, R6, R219, R195 ;  /* 0x000000db06c37223 */ /* 0x010fe200000100c3 */
[----:B------:R-:W-:Y:S01]  /*3170*/  FMUL.FTZ R219, R190, R252 ;  /* 0x000000fcbedb7220 */ /* 0x000fe20000410000 */
[----:B------:R-:W-:Y:S01]  /*3180*/  FMUL.FTZ R252, R184, UR30 ;  /* 0x0000001eb8fc7c20 */ /* 0x000fe20008410000 */
[----:B------:R-:W-:Y:S01]  /*3190*/  FFMA.FTZ R184, R4, R220, R186 ;  /* 0x000000dc04b87223 */ /* 0x000fe200000100ba */
[-C--:B------:R-:W-:Y:S01]  /*31a0*/  FMUL.FTZ R186, R188, R187.reuse ;  /* 0x000000bbbcba7220 */ /* 0x080fe20000410000 */
[----:B------:R1:W-:Y:S01]  /*31b0*/  STL [R1+0x94], R195 ;  /* 0x000094c301007387 */ /* 0x0003e20000100800 */
[----:B------:R-:W-:-:S03]  /*31c0*/  FFMA.FTZ R189, R252, R187, R189 ;  /* 0x000000bbfcbd7223 */ /* 0x000fc600000100bd */
[----:B------:R1:W-:Y:S04]  /*31d0*/  STL [R1+0x78], R193 ;  /* 0x000078c101007387 */ /* 0x0003e80000100800 */
[----:B------:R1:W-:Y:S04]  /*31e0*/  STL [R1+0x7c], R194 ;  /* 0x00007cc201007387 */ /* 0x0003e80000100800 */
[----:B------:R1:W-:Y:S04]  /*31f0*/  STL [R1+0x80], R191 ;  /* 0x000080bf01007387 */ /* 0x0003e80000100800 */
[----:B------:R1:W-:Y:S04]  /*3200*/  STL [R1+0x84], R189 ;  /* 0x000084bd01007387 */ /* 0x0003e80000100800 */
[----:B------:R1:W-:Y:S01]  /*3210*/  STL [R1+0x10], R186 ;  /* 0x000010ba01007387 */ /* 0x0003e20000100800 */
[----:B------:R-:W-:Y:S01]  /*3220*/  FADD.FTZ R185, R185, R219 ;  /* 0x000000dbb9b97221 */ /* 0x000fe20000010000 */
[----:B------:R-:W-:-:S03]  /*3230*/  FFMA.FTZ R184, R3, R219, R184 ;  /* 0x000000db03b87223 */ /* 0x000fc600000100b8 */
[----:B------:R-:W-:Y:S01]  /*3240*/  FADD.FTZ R216, R185, R186 ;  /* 0x000000bab9d87221 */ /* 0x000fe20000010000 */
[----:B------:R-:W-:-:S07]  /*3250*/  FFMA.FTZ R215, R252, R186, R184 ;  /* 0x000000bafcd77223 */ /* 0x000fce00000100b8 */
.L_x_14174:
[----:B------:R-:W-:Y:S05]  /*3260*/  BSYNC.RECONVERGENT B1 ;  /* 0x0000000000017941 */ /* 0x000fea0003800200 */
.L_x_14173:
[----:B------:R-:W-:Y:S05]  /*3270*/  @!P2 BRA `(.L_x_14175) ;  /* 0x00000008003ca947 */ /* 0x000fea0003800000 */
[----:B01----:R-:W0:Y:S01]  /*3280*/  LDC.64 R192, c[0x0][0x3a8] ;  /* 0x0000ea00ffc07b82 */ /* 0x003e220000000a00 */
[----:B------:R-:W2:Y:S04]  /*3290*/  LDL R217, [R1+0x108] ;  /* 0x0001080001d97983 */ /* 0x000ea80000100800 */
[----:B------:R-:W3:Y:S03]  /*32a0*/  LDL R212, [R1+0x10c] ;  /* 0x00010c0001d47983 */ /* 0x000ee60000100800 */
[----:B------:R-:W1:Y:S01]  /*32b0*/  LDC.64 R188, c[0x0][0x428] ;  /* 0x00010a00ffbc7b82 */ /* 0x000e620000000a00 */
[----:B------:R-:W4:Y:S01]  /*32c0*/  LDL R210, [R1+0x110] ;  /* 0x0001100001d27983 */ /* 0x000f220000100800 */
[----:B0-----:R-:W-:-:S05]  /*32d0*/  IMAD.WIDE.U32 R192, R200, 0x20, R192 ;  /* 0x00000020c8c07825 */ /* 0x001fca00078e00c0 */
[----:B------:R-:W2:Y:S01]  /*32e0*/  LDG.E.128 R184, desc[UR16][R192.64] ;  /* 0x00000010c0b87981 */ /* 0x000ea2000c1e1d00 */
[----:B-1----:R-:W-:Y:S01]  /*32f0*/  IMAD.WIDE.U32 R188, R214, 0x10, R188 ;  /* 0x00000010d6bc7825 */ /* 0x002fe200078e00bc */
[----:B------:R-:W-:Y:S02]  /*3300*/  ISETP.NE.U32.AND P0, PT, RZ, UR22, PT ;  /* 0x00000016ff007c0c */ /* 0x000fe4000bf05070 */
[----:B------:R-:W4:Y:S04]  /*3310*/  LDL R214, [R1+0x104] ;  /* 0x0001040001d67983 */ /* 0x000f280000100800 */
[----:B------:R-:W3:Y:S04]  /*3320*/  LDG.E.128 R188, desc[UR16][R188.64] ;  /* 0x00000010bcbc7981 */ /* 0x000ee8000c1e1d00 */
[----:B------:R-:W4:Y:S01]  /*3330*/  LDG.E.128 R192, desc[UR16][R192.64+0x10] ;  /* 0x00001010c0c07981 */ /* 0x000f22000c1e1d00 */
[----:B------:R-:W-:-:S13]  /*3340*/  ISETP.NE.AND.EX P0, PT, RZ, UR23, PT, P0 ;  /* 0x00000017ff007c0c */ /* 0x000fda000bf05300 */
[----:B------:R-:W0:Y:S02]  /*3350*/  @P0 LDC.64 R202, c[0x0][0x438] ;  /* 0x00010e00ffca0b82 */ /* 0x000e240000000a00 */
[----:B0-----:R-:W-:-:S05]  /*3360*/  @P0 IMAD.WIDE.U32 R202, R200, 0x20, R202 ;  /* 0x00000020c8ca0825 */ /* 0x001fca00078e00ca */
[----:B------:R-:W5:Y:S04]  /*3370*/  @P0 LDG.E.128 R160, desc[UR16][R202.64] ;  /* 0x00000010caa00981 */ /* 0x000f68000c1e1d00 */
[----:B------:R0:W5:Y:S01]  /*3380*/  @P0 LDG.E.128 R164, desc[UR16][R202.64+0x10] ;  /* 0x00001010caa40981 */ /* 0x000162000c1e1d00 */
[----:B--2---:R-:W-:Y:S01]  /*3390*/  FADD.FTZ R200, R184, -UR32 ;  /* 0x80000020b8c87e21 */ /* 0x004fe20008010000 */
[----:B0-----:R-:W-:Y:S01]  /*33a0*/  FADD.FTZ R202, R185, -UR32 ;  /* 0x80000020b9ca7e21 */ /* 0x001fe20008010000 */
[----:B------:R-:W-:Y:S02]  /*33b0*/  FADD.FTZ R203, R186, -UR32 ;  /* 0x80000020bacb7e21 */ /* 0x000fe40008010000 */
[----:B------:R-:W-:Y:S01]  /*33c0*/  FMUL.FTZ R218, R200, UR30 ;  /* 0x0000001ec8da7c20 */ /* 0x000fe20008410000 */
[----:B---3--:R-:W-:-:S02]  /*33d0*/  HADD2.F32 R205, -RZ, R188.H0_H0 ;  /* 0x200000bcffcd7230 */ /* 0x008fc40000004100 */
[----:B------:R-:W-:Y:S02]  /*33e0*/  HADD2.F32 R204, -RZ, R188.H1_H1 ;  /* 0x300000bcffcc7230 */ /* 0x000fe40000004100 */
[----:B----4-:R-:W-:Y:S01]  /*33f0*/  FADD.FTZ R188, R192, -UR32 ;  /* 0x80000020c0bc7e21 */ /* 0x010fe20008010000 */
[----:B------:R-:W-:Y:S01]  /*3400*/  FADD.FTZ R186, R193, -UR32 ;  /* 0x80000020c1ba7e21 */ /* 0x000fe20008010000 */
[----:B------:R-:W2:Y:S01]  /*3410*/  LDL.LU R192, [R1+0x74] ;  /* 0x0000740001c07983 */ /* 0x000ea20000300800 */
[----:B------:R-:W-:Y:S01]  /*3420*/  FADD.FTZ R185, R194, -UR32 ;  /* 0x80000020c2b97e21 */ /* 0x000fe20008010000 */
[----:B------:R-:W-:Y:S02]  /*3430*/  FADD.FTZ R184, R195, -UR32 ;  /* 0x80000020c3b87e21 */ /* 0x000fe40008010000 */
[----:B------:R-:W3:Y:S01]  /*3440*/  LDL.LU R193, [R1+0x70] ;  /* 0x0000700001c17983 */ /* 0x000ee20000300800 */
[----:B------:R-:W-:Y:S01]  /*3450*/  FMUL.FTZ R213, R202, UR30 ;  /* 0x0000001ecad57c20 */ /* 0x000fe20008410000 */
[----:B------:R-:W-:-:S02]  /*3460*/  FMUL.FTZ R211, R203, UR30 ;  /* 0x0000001ecbd37c20 */ /* 0x000fc40008410000 */
[----:B------:R-:W4:Y:S04]  /*3470*/  LDL R194, [R1+0x114] ;  /* 0x0001140001c27983 */ /* 0x000f280000100800 */
[----:B------:R-:W4:Y:S04]  /*3480*/  LDL R195, [R1+0xfc] ;  /* 0x0000fc0001c37983 */ /* 0x000f280000100800 */
[----:B------:R-:W4:Y:S04]  /*3490*/  LDL.LU R200, [R1+0x5c] ;  /* 0x00005c0001c87983 */ /* 0x000f280000300800 */
[----:B------:R-:W4:Y:S04]  /*34a0*/  LDL.LU R202, [R1+0x6c] ;  /* 0x00006c0001ca7983 */ /* 0x000f280000300800 */
[----:B------:R-:W4:Y:S01]  /*34b0*/  LDL.LU R203, [R1+0x68] ;  /* 0x0000680001cb7983 */ /* 0x000f220000300800 */
[----:B------:R-:W-:Y:S01]  /*34c0*/  FADD.FTZ R187, R187, -UR32 ;  /* 0x80000020bbbb7e21 */ /* 0x000fe20008010000 */
[----:B------:R-:W-:Y:S01]  /*34d0*/  FADD.FTZ R80, R80, R205 ;  /* 0x000000cd50507221 */ /* 0x000fe20000010000 */
[----:B------:R-:W-:-:S02]  /*34e0*/  FMUL.FTZ R217, R217, R205 ;  /* 0x000000cdd9d97220 */ /* 0x000fc40000410000 */
[----:B------:R-:W-:Y:S02]  /*34f0*/  FMUL.FTZ R209, R187, UR30 ;  /* 0x0000001ebbd17c20 */ /* 0x000fe40008410000 */
[----:B------:R-:W4:Y:S01]  /*3500*/  LDL R187, [R1+0xf8] ;  /* 0x0000f80001bb7983 */ /* 0x000f220000100800 */
[--C-:B------:R-:W-:Y:S02]  /*3510*/  HADD2.F32 R206, -RZ, R189.reuse.H0_H0 ;  /* 0x200000bdffce7230 */ /* 0x100fe40000004100 */
[----:B------:R-:W-:-:S05]  /*3520*/  HADD2.F32 R189, -RZ, R189.H1_H1 ;  /* 0x300000bdffbd7230 */ /* 0x000fca0000004100 */
[----:B--2---:R-:W-:Y:S01]  /*3530*/  FFMA.FTZ R192, R209, R189, R192 ;  /* 0x000000bdd1c07223 */ /* 0x004fe200000100c0 */
[----:B---3--:R-:W-:Y:S01]  /*3540*/  FFMA.FTZ R193, R211, R206, R193 ;  /* 0x000000ced3c17223 */ /* 0x008fe200000100c1 */
[----:B----4-:R-:W-:Y:S02]  /*3550*/  FFMA.FTZ R203, R218, R205, R203 ;  /* 0x000000cddacb7223 */ /* 0x010fe400000100cb */
[----:B------:R-:W2:Y:S01]  /*3560*/  LDL.LU R205, [R1+0x58] ;  /* 0x0000580001cd7983 */ /* 0x000ea20000300800 */
[----:B------:R-:W-:-:S03]  /*3570*/  FFMA.FTZ R202, R213, R204, R202 ;  /* 0x000000ccd5ca7223 */ /* 0x000fc600000100ca */
[----:B------:R0:W-:Y:S04]  /*3580*/  STL [R1+0x68], R203 ;  /* 0x000068cb01007387 */ /* 0x0001e80000100800 */
[----:B------:R-:W-:Y:S04]  /*3590*/  STL [R1+0x6c], R202 ;  /* 0x00006cca01007387 */ /* 0x000fe80000100800 */
[----:B------:R-:W-:Y:S01]  /*35a0*/  STL [R1+0x70], R193 ;  /* 0x000070c101007387 */ /* 0x000fe20000100800 */
[----:B0-----:R-:W-:-:S03]  /*35b0*/  FMUL.FTZ R203, R194, R189 ;  /* 0x000000bdc2cb7220 */ /* 0x001fc60000410000 */
[----:B------:R0:W-:Y:S04]  /*35c0*/  STL [R1+0x74], R192 ;  /* 0x000074c001007387 */ /* 0x0001e80000100800 */
[----:B0-----:R-:W3:Y:S04]  /*35d0*/  LDL R192, [R1+0x100] ;  /* 0x0001000001c07983 */ /* 0x001ee80000100800 */
[----:B------:R-:W4:Y:S04]  /*35e0*/  LDL.LU R193, [R1+0x64] ;  /* 0x0000640001c17983 */ /* 0x000f280000300800 */
[----:B------:R-:W3:Y:S01]  /*35f0*/  LDL.LU R194, [R1+0x60] ;  /* 0x0000600001c27983 */ /* 0x000ee20000300800 */
[----:B------:R-:W-:-:S02]  /*3600*/  HADD2.F32 R207, -RZ, R190.H0_H0 ;  /* 0x200000beffcf7230 */ /* 0x000fc40000004100 */
[----:B------:R-:W-:Y:S01]  /*3610*/  FMUL.FTZ R202, R188, UR30 ;  /* 0x0000001ebcca7c20 */ /* 0x000fe20008410000 */
[----:B------:R-:W-:Y:S01]  /*3620*/  FMUL.FTZ R212, R212, R204 ;  /* 0x000000ccd4d47220 */ /* 0x000fe20000410000 */
[----:B------:R-:W-:Y:S01]  /*3630*/  FFMA.FTZ R188, R218, R217, R215 ;  /* 0x000000d9dabc7223 */ /* 0x000fe200000100d7 */
[----:B------:R-:W-:Y:S01]  /*3640*/  FMUL.FTZ R210, R210, R206 ;  /* 0x000000ced2d27220 */ /* 0x000fe20000410000 */
[----:B------:R-:W-:Y:S01]  /*3650*/  FADD.FTZ R81, R81, R204 ;  /* 0x000000cc51517221 */ /* 0x000fe20000010000 */
[--C-:B------:R-:W-:Y:S02]  /*3660*/  HADD2.F32 R208, -RZ, R191.reuse.H0_H0 ;  /* 0x200000bfffd07230 */ /* 0x100fe40000004100 */
[----:B------:R-:W-:Y:S01]  /*3670*/  FADD.FTZ R76, R76, R207 ;  /* 0x000000cf4c4c7221 */ /* 0x000fe20000010000 */
[----:B------:R-:W-:Y:S01]  /*3680*/  FMUL.FTZ R204, R187, R207 ;  /* 0x000000cfbbcc7220 */ /* 0x000fe20000410000 */
[----:B------:R-:W-:Y:S02]  /*3690*/  HADD2.F32 R190, -RZ, R190.H1_H1 ;  /* 0x300000beffbe7230 */ /* 0x000fe40000004100 */
[----:B------:R-:W-:Y:S01]  /*36a0*/  FADD.FTZ R82, R82, R206 ;  /* 0x000000ce52527221 */ /* 0x000fe20000010000 */
[----:B------:R-:W-:Y:S01]  /*36b0*/  FADD.FTZ R78, R78, R208 ;  /* 0x000000d04e4e7221 */ /* 0x000fe20000010000 */
[----:B------:R-:W-:-:S02]  /*36c0*/  HADD2.F32 R191, -RZ, R191.H1_H1 ;  /* 0x300000bfffbf7230 */ /* 0x000fc40000004100 */
[----:B------:R-:W-:Y:S01]  /*36d0*/  FMUL.FTZ R206, R195, R190 ;  /* 0x000000bec3ce7220 */ /* 0x000fe20000410000 */
[----:B------:R-:W-:-:S04]  /*36e0*/  FADD.FTZ R187, R216, R217 ;  /* 0x000000d9d8bb7221 */ /* 0x000fc80000010000 */
[----:B------:R-:W-:-:S04]  /*36f0*/  FADD.FTZ R187, R187, R212 ;  /* 0x000000d4bbbb7221 */ /* 0x000fc80000010000 */
[----:B------:R-:W-:Y:S01]  /*3700*/  FADD.FTZ R187, R187, R210 ;  /* 0x000000d2bbbb7221 */ /* 0x000fe20000010000 */
[----:B------:R-:W-:Y:S01]  /*3710*/  FADD.FTZ R83, R83, R189 ;  /* 0x000000bd53537221 */ /* 0x000fe20000010000 */
[----:B------:R-:W-:Y:S01]  /*3720*/  FADD.FTZ R77, R77, R190 ;  /* 0x000000be4d4d7221 */ /* 0x000fe20000010000 */
[----:B------:R-:W-:Y:S01]  /*3730*/  FADD.FTZ R79, R79, R191 ;  /* 0x000000bf4f4f7221 */ /* 0x000fe20000010000 */
[----:B--2---:R-:W-:-:S05]  /*3740*/  FFMA.FTZ R205, R202, R207, R205 ;  /* 0x000000cfcacd7223 */ /* 0x004fca00000100cd */
[----:B------:R0:W-:Y:S01]  /*3750*/  STL [R1+0x58], R205 ;  /* 0x000058cd01007387 */ /* 0x0001e20000100800 */
[----:B------:R-:W-:Y:S01]  /*3760*/  FMUL.FTZ R207, R185, UR30 ;  /* 0x0000001eb9cf7c20 */ /* 0x000fe20008410000 */
[----:B0-----:R-:W-:Y:S01]  /*3770*/  FMUL.FTZ R205, R186, UR30 ;  /* 0x0000001ebacd7c20 */ /* 0x001fe20008410000 */
[----:B------:R-:W-:-:S04]  /*3780*/  FFMA.FTZ R186, R213, R212, R188 ;  /* 0x000000d4d5ba7223 */ /* 0x000fc800000100bc */
[----:B------:R-:W-:-:S04]  /*3790*/  FFMA.FTZ R186, R211, R210, R186 ;  /* 0x000000d2d3ba7223 */ /* 0x000fc800000100ba */
[----:B------:R-:W-:Y:S01]  /*37a0*/  FFMA.FTZ R186, R209, R203, R186 ;  /* 0x000000cbd1ba7223 */ /* 0x000fe200000100ba */
[----:B------:R-:W-:-:S03]  /*37b0*/  FFMA.FTZ R200, R205, R190, R200 ;  /* 0x000000becdc87223 */ /* 0x000fc600000100c8 */
[----:B------:R-:W-:Y:S01]  /*37c0*/  FFMA.FTZ R186, R202, R204, R186 ;  /* 0x000000cccaba7223 */ /* 0x000fe200000100ba */
[-C--:B---3--:R-:W-:Y:S01]  /*37d0*/  FFMA.FTZ R194, R207, R208.reuse, R194 ;  /* 0x000000d0cfc27223 */ /* 0x088fe200000100c2 */
[----:B------:R-:W-:Y:S01]  /*37e0*/  FMUL.FTZ R208, R192, R208 ;  /* 0x000000d0c0d07220 */ /* 0x000fe20000410000 */
[----:B------:R-:W-:Y:S01]  /*37f0*/  FMUL.FTZ R192, R184, UR30 ;  /* 0x0000001eb8c07c20 */ /* 0x000fe20008410000 */
[----:B------:R-:W-:Y:S01]  /*3800*/  FFMA.FTZ R184, R205, R206, R186 ;  /* 0x000000cecdb87223 */ /* 0x000fe200000100ba */
[-C--:B------:R-:W-:Y:S02]  /*3810*/  FMUL.FTZ R186, R214, R191.reuse ;  /* 0x000000bfd6ba7220 */ /* 0x080fe40000410000 */
[----:B----4-:R-:W-:Y:S01]  /*3820*/  FFMA.FTZ R193, R192, R191, R193 ;  /* 0x000000bfc0c17223 */ /* 0x010fe200000100c1 */
[----:B------:R2:W-:Y:S04]  /*3830*/  STL [R1+0x5c], R200 ;  /* 0x00005cc801007387 */ /* 0x0005e80000100800 */
[----:B------:R2:W-:Y:S04]  /*3840*/  STL [R1+0x60], R194 ;  /* 0x000060c201007387 */ /* 0x0005e80000100800 */
        /* <DEDUP_REMOVED lines=8> */
[----:B------:R-:W-:-:S03]  /*38d0*/  FFMA.FTZ R215, R192, R186, R184 ;  /* 0x000000bac0d77223 */ /* 0x000fc600000100b8 */
[----:B------:R-:W-:Y:S01]  /*38e0*/  FADD.FTZ R216, R185, R186 ;  /* 0x000000bab9d87221 */ /* 0x000fe20000010000 */
[----:B--2---:R-:W-:Y:S06]  /*38f0*/  BRA `(.L_x_14175) ;  /* 0x00000000009c7947 */ /* 0x004fec0003800000 */
.L_x_14166:
        /* <DEDUP_REMOVED lines=13> */
[----:B------:R-:W0:Y:S08]  /*39d0*/  @P0 LDC.64 R184, c[0x0][0x438] ;  /* 0x00010e00ffb80b82 */ /* 0x000e300000000a00 */
[----:B------:R-:W1:Y:S01]  /*39e0*/  @P1 LDC.64 R188, c[0x0][0x438] ;  /* 0x00010e00ffbc1b82 */ /* 0x000e620000000a00 */
[----:B------:R-:W-:-:S07]  /*39f0*/  ISETP.GE.U32.AND P3, PT, R2, 0x200, PT ;  /* 0x000002000200780c */ /* 0x000fce0003f66070 */
[----:B------:R-:W3:Y:S01]  /*3a00*/  @P2 LDC.64 R192, c[0x0][0x438] ;  /* 0x00010e00ffc02b82 */ /* 0x000ee20000000a00 */
[C---:B0-----:R-:W-:Y:S01]  /*3a10*/  @P0 IMAD.WIDE.U32 R184, R186.reuse, 0x20, R184 ;  /* 0x00000020bab80825 */ /* 0x041fe200078e00b8 */
[----:B--2---:R-:W-:-:S04]  /*3a20*/  @P0 IADD3 R186, PT, PT, R186, 0x80, RZ ;  /* 0x00000080baba0810 */ /* 0x004fc80007ffe0ff */
        /* <DEDUP_REMOVED lines=20> */
.L_x_14175:
[----:B------:R-:W-:Y:S05]  /*3b70*/  BSYNC.RECONVERGENT B0 ;  /* 0x0000000000007941 */ /* 0x000fea0003800200 */
.L_x_14165:
[----:B---3--:R-:W3:Y:S01]  /*3b80*/  SHFL.DOWN PT, R185, R216, 0x10, 0x1f ;  /* 0x0a001f00d8b97f89 */ /* 0x008ee200000e0000 */
[----:B------:R-:W-:Y:S03]  /*3b90*/  BSSY.RECONVERGENT B0, `(.L_x_14176) ;  /* 0x000001f000007945 */ /* 0x000fe60003800200 */
[----:B------:R-:W4:Y:S01]  /*3ba0*/  SHFL.DOWN PT, R184, R215, 0x10, 0x1f ;  /* 0x0a001f00d7b87f89 */ /* 0x000f2200000e0000 */
[----:B-1----:R-:W1:Y:S01]  /*3bb0*/  S2R R191, SR_TID.X ;  /* 0x0000000000bf7919 */ /* 0x002e620000002100 */
[----:B---3--:R-:W-:Y:S01]  /*3bc0*/  FADD.FTZ R185, R185, R216 ;  /* 0x000000d8b9b97221 */ /* 0x008fe20000010000 */
[----:B----4-:R-:W-:-:S04]  /*3bd0*/  FADD.FTZ R184, R184, R215 ;  /* 0x000000d7b8b87221 */ /* 0x010fc80000010000 */
[----:B------:R-:W3:Y:S04]  /*3be0*/  SHFL.DOWN PT, R187, R185, 0x8, 0x1f ;  /* 0x09001f00b9bb7f89 */ /* 0x000ee800000e0000 */
[----:B0-2---:R-:W0:Y:S01]  /*3bf0*/  SHFL.DOWN PT, R186, R184, 0x8, 0x1f ;  /* 0x09001f00b8ba7f89 */ /* 0x005e2200000e0000 */
[----:B-1----:R-:W-:Y:S01]  /*3c00*/  LOP3.LUT P0, RZ, R191, 0x1f, RZ, 0xc0, !PT ;  /* 0x0000001fbfff7812 */ /* 0x002fe2000780c0ff */
[----:B---3--:R-:W-:Y:S01]  /*3c10*/  FADD.FTZ R185, R185, R187 ;  /* 0x000000bbb9b97221 */ /* 0x008fe20000010000 */
        /* <DEDUP_REMOVED lines=22> */
.L_x_14177:
[----:B------:R-:W-:Y:S05]  /*3d80*/  BSYNC.RECONVERGENT B0 ;  /* 0x0000000000007941 */ /* 0x000fea0003800200 */
.L_x_14176:
        /* <DEDUP_REMOVED lines=44> */
.L_x_14180:
        /* <DEDUP_REMOVED lines=17> */
.L_x_14183:
        /* <DEDUP_REMOVED lines=13> */
.L_x_14184:
        /* <DEDUP_REMOVED lines=13> */
.L_x_14185:
        /* <DEDUP_REMOVED lines=13> */
.L_x_14186:
        /* <DEDUP_REMOVED lines=13> */
.L_x_14187:
        /* <DEDUP_REMOVED lines=13> */
.L_x_14188:
        /* <DEDUP_REMOVED lines=13> */
.L_x_14189:
        /* <DEDUP_REMOVED lines=16> */
.L_x_14182:
        /* <DEDUP_REMOVED lines=53> */
.L_x_14191:
        /* <DEDUP_REMOVED lines=13> */
.L_x_14192:
        /* <DEDUP_REMOVED lines=13> */
.L_x_14193:
        /* <DEDUP_REMOVED lines=13> */
.L_x_14194:
        /* <DEDUP_REMOVED lines=13> */
.L_x_14195:
        /* <DEDUP_REMOVED lines=13> */
.L_x_14196:
        /* <DEDUP_REMOVED lines=13> */
.L_x_14197:
[----:B------:R-:W-:Y:S05]  /*4f70*/  BRA.U !UP3, `(.L_x_14190) ;  /* 0x0000000d0bfc7547 */ /* 0x000fea000b800000 */
[----:B-----5:R-:W-:Y:S02]  /*4f80*/  HADD2.F32 R184, -RZ, R171.H1_H1 ;  /* 0x300000abffb87230 */ /* 0x020fe40000004100 */
[----:B------:R-:W-:-:S04]  /*4f90*/  FMUL.FTZ R185, R183, UR29 ;  /* 0x0000001db7b97c20 */ /* 0x000fc80008410000 */
[-C--:B------:R-:W-:Y:S01]  /*4fa0*/  FFMA.FTZ R71, R184, R185.reuse, R71 ;  /* 0x000000b9b8477223 */ /* 0x080fe20000010047 */
[----:B------:R-:W-:-:S05]  /*4fb0*/  FMUL.FTZ R184, R139, R185 ;  /* 0x000000b98bb87220 */ /* 0x000fca0000410000 */
[----:B------:R-:W-:-:S04]  /*4fc0*/  F2FP.F16.F32.PACK_AB R184, RZ, R184 ;  /* 0x000000b8ffb8723e */ /* 0x000fc800000000ff */
[----:B------:R-:W-:Y:S01]  /*4fd0*/  PRMT R175, R175, 0x5410, R184 ;  /* 0x00005410afaf7816 */ /* 0x000fe200000000b8 */
[----:B------:R-:W-:Y:S06]  /*4fe0*/  BRA `(.L_x_14190) ;  /* 0x0000000c00e07947 */ /* 0x000fec0003800000 */
.L_x_14181:
        /* <DEDUP_REMOVED lines=13> */
[----:B-----5:R-:W-:-:S05]  /*50c0*/  HADD2.F32 R185, -RZ, R168.H0_H0 ;  /* 0x200000a8ffb97230 */ /* 0x020fca0000004100 */
[-C--:B------:R-:W-:Y:S01]  /*50d0*/  FFMA.FTZ R72, R185, R184.reuse, R72 ;  /* 0x000000b8b9487223 */ /* 0x080fe20000010048 */
[----:B------:R-:W-:-:S05]  /*50e0*/  FMUL.FTZ R184, R140, R184 ;  /* 0x000000b88cb87220 */ /* 0x000fca0000410000 */
[----:B------:R-:W-:-:S04]  /*50f0*/  F2FP.F16.F32.PACK_AB R184, RZ, R184 ;  /* 0x000000b8ffb8723e */ /* 0x000fc800000000ff */
[----:B------:R-:W-:-:S07]  /*5100*/  PRMT R172, R184, 0x7610, R172 ;  /* 0x00007610b8ac7816 */ /* 0x000fce00000000ac */
.L_x_14199:
        /* <DEDUP_REMOVED lines=10> */
[----:B-----5:R-:W-:-:S05]  /*51b0*/  HADD2.F32 R185, -RZ, R168.H1_H1 ;  /* 0x300000a8ffb97230 */ /* 0x020fca0000004100 */
[-C--:B------:R-:W-:Y:S01]  /*51c0*/  FFMA.FTZ R73, R185, R184.reuse, R73 ;  /* 0x000000b8b9497223 */ /* 0x080fe20000010049 */
[----:B------:R-:W-:-:S05]  /*51d0*/  FMUL.FTZ R184, R141, R184 ;  /* 0x000000b88db87220 */ /* 0x000fca0000410000 */
[----:B------:R-:W-:-:S04]  /*51e0*/  F2FP.F16.F32.PACK_AB R184, RZ, R184 ;  /* 0x000000b8ffb8723e */ /* 0x000fc800000000ff */
[----:B------:R-:W-:-:S07]  /*51f0*/  PRMT R172, R172, 0x5410, R184 ;  /* 0x00005410acac7816 */ /* 0x000fce00000000b8 */
.L_x_14200:
        /* <DEDUP_REMOVED lines=15> */
.L_x_14201:
        /* <DEDUP_REMOVED lines=15> */
.L_x_14202:
        /* <DEDUP_REMOVED lines=15> */
.L_x_14203:
        /* <DEDUP_REMOVED lines=15> */
.L_x_14204:
        /* <DEDUP_REMOVED lines=15> */
.L_x_14205:
        /* <DEDUP_REMOVED lines=10> */
[----:B------:R-:W-:-:S04]  /*5750*/  @P3 FFMA.FTZ R185, R184, UR30, R31 ;  /* 0x0000001eb8b93c23 */ /* 0x000fc8000801001f */
[----:B------:R-:W-:Y:S01]  /*5760*/  FMUL.FTZ R184, R185, UR29 ;  /* 0x0000001db9b87c20 */ /* 0x000fe20008410000 */
[----:B-----5:R-:W-:-:S05]  /*5770*/  HADD2.F32 R185, -RZ, R171.H1_H1 ;  /* 0x300000abffb97230 */ /* 0x020fca0000004100 */
[-C--:B------:R-:W-:Y:S01]  /*5780*/  FFMA.FTZ R71, R185, R184.reuse, R71 ;  /* 0x000000b8b9477223 */ /* 0x080fe20000010047 */
[----:B------:R-:W-:-:S05]  /*5790*/  FMUL.FTZ R184, R139, R184 ;  /* 0x000000b88bb87220 */ /* 0x000fca0000410000 */
[----:B------:R-:W-:-:S04]  /*57a0*/  F2FP.F16.F32.PACK_AB R184, RZ, R184 ;  /* 0x000000b8ffb8723e */ /* 0x000fc800000000ff */
[----:B------:R-:W-:Y:S01]  /*57b0*/  PRMT R175, R175, 0x5410, R184 ;  /* 0x00005410afaf7816 */ /* 0x000fe200000000b8 */
[----:B------:R-:W-:Y:S06]  /*57c0*/  BRA `(.L_x_14190) ;  /* 0x0000000400e87947 */ /* 0x000fec0003800000 */
.L_x_14198:
[----:B------:R-:W-:Y:S02]  /*57d0*/  PLOP3.LUT P0, PT, PT, PT, UP2, 0x80, 0x8 ;  /* 0x000000000008781c */ /* 0x000fe40003f0f028 */
        /* <DEDUP_REMOVED lines=13> */
[----:B------:R-:W-:-:S02]  /*58b0*/  MOV R176, UR8 ;  /* 0x0000000800b07c02 */ /* 0x000fc40008000f00 */
        /* <DEDUP_REMOVED lines=34> */
.L_x_14206:
[----:B------:R-:W-:Y:S05]  /*5ae0*/  BRA.U !UP3, `(.L_x_14207) ;  /* 0x000000010b187547 */ /* 0x000fea000b800000 */
[----:B-----5:R-:W-:Y:S02]  /*5af0*/  HADD2.F32 R181, -RZ, R168.H1_H1 ;  /* 0x300000a8ffb57230 */ /* 0x020fe40000004100 */
[----:B------:R-:W-:-:S04]  /*5b00*/  FMUL.FTZ R182, R177, UR29 ;  /* 0x0000001db1b67c20 */ /* 0x000fc80008410000 */
[-C--:B------:R-:W-:Y:S01]  /*5b10*/  FFMA.FTZ R73, R181, R182.reuse, R73 ;  /* 0x000000b6b5497223 */ /* 0x080fe20000010049 */
[----:B------:R-:W-:-:S05]  /*5b20*/  FMUL.FTZ R181, R141, R182 ;  /* 0x000000b68db57220 */ /* 0x000fca0000410000 */
[----:B------:R-:W-:-:S04]  /*5b30*/  F2FP.F16.F32.PACK_AB R181, RZ, R181 ;  /* 0x000000b5ffb5723e */ /* 0x000fc800000000ff */
[----:B------:R-:W-:-:S07]  /*5b40*/  PRMT R172, R172, 0x5410, R181 ;  /* 0x00005410acac7816 */ /* 0x000fce00000000b5 */
.L_x_14207:
[----:B------:R-:W-:Y:S05]  /*5b50*/  BRA.U !UP3, `(.L_x_14208) ;  /* 0x000000010b187547 */ /* 0x000fea000b800000 */
[----:B-----5:R-:W-:Y:S02]  /*5b60*/  HADD2.F32 R181, -RZ, R169.H0_H0 ;  /* 0x200000a9ffb57230 */ /* 0x020fe40000004100 */
[----:B------:R-:W-:-:S04]  /*5b70*/  FMUL.FTZ R182, R178, UR29 ;  /* 0x0000001db2b67c20 */ /* 0x000fc80008410000 */
[-C--:B------:R-:W-:Y:S01]  /*5b80*/  FFMA.FTZ R74, R181, R182.reuse, R74 ;  /* 0x000000b6b54a7223 */ /* 0x080fe2000001004a */
[----:B------:R-:W-:-:S05]  /*5b90*/  FMUL.FTZ R181, R142, R182 ;  /* 0x000000b68eb57220 */ /* 0x000fca0000410000 */
[----:B------:R-:W-:-:S04]  /*5ba0*/  F2FP.F16.F32.PACK_AB R181, RZ, R181 ;  /* 0x000000b5ffb5723e */ /* 0x000fc800000000ff */
[----:B------:R-:W-:-:S07]  /*5bb0*/  PRMT R173, R181, 0x7610, R173 ;  /* 0x00007610b5ad7816 */ /* 0x000fce00000000ad */
.L_x_14208:
[----:B------:R-:W-:Y:S05]  /*5bc0*/  BRA.U !UP3, `(.L_x_14209) ;  /* 0x000000010b187547 */ /* 0x000fea000b800000 */
[----:B-----5:R-:W-:Y:S02]  /*5bd0*/  HADD2.F32 R181, -RZ, R169.H1_H1 ;  /* 0x300000a9ffb57230 */ /* 0x020fe40000004100 */
[----:B------:R-:W-:-:S04]  /*5be0*/  FMUL.FTZ R182, R179, UR29 ;  /* 0x0000001db3b67c20 */ /* 0x000fc80008410000 */
[-C--:B------:R-:W-:Y:S01]  /*5bf0*/  FFMA.FTZ R75, R181, R182.reuse, R75 ;  /* 0x000000b6b54b7223 */ /* 0x080fe2000001004b */
[----:B------:R-:W-:-:S05]  /*5c00*/  FMUL.FTZ R181, R143, R182 ;  /* 0x000000b68fb57220 */ /* 0x000fca0000410000 */
[----:B------:R-:W-:-:S04]  /*5c10*/  F2FP.F16.F32.PACK_AB R181, RZ, R181 ;  /* 0x000000b5ffb5723e */ /* 0x000fc800000000ff */
[----:B------:R-:W-:-:S07]  /*5c20*/  PRMT R173, R173, 0x5410, R181 ;  /* 0x00005410adad7816 */ /* 0x000fce00000000b5 */
.L_x_14209:
[----:B------:R-:W-:Y:S05]  /*5c30*/  BRA.U !UP3, `(.L_x_14210) ;  /* 0x000000010b187547 */ /* 0x000fea000b800000 */
[----:B-----5:R-:W-:Y:S02]  /*5c40*/  HADD2.F32 R181, -RZ, R170.H0_H0 ;  /* 0x200000aaffb57230 */ /* 0x020fe40000004100 */
[----:B------:R-:W-:-:S04]  /*5c50*/  FMUL.FTZ R182, R180, UR29 ;  /* 0x0000001db4b67c20 */ /* 0x000fc80008410000 */
[-C--:B------:R-:W-:Y:S01]  /*5c60*/  FFMA.FTZ R68, R181, R182.reuse, R68 ;  /* 0x000000b6b5447223 */ /* 0x080fe20000010044 */
[----:B------:R-:W-:-:S05]  /*5c70*/  FMUL.FTZ R181, R136, R182 ;  /* 0x000000b688b57220 */ /* 0x000fca0000410000 */
[----:B------:R-:W-:-:S04]  /*5c80*/  F2FP.F16.F32.PACK_AB R181, RZ, R181 ;  /* 0x000000b5ffb5723e */ /* 0x000fc800000000ff */
[----:B------:R-:W-:-:S07]  /*5c90*/  PRMT R174, R181, 0x7610, R174 ;  /* 0x00007610b5ae7816 */ /* 0x000fce00000000ae */
.L_x_14210:
        /* <DEDUP_REMOVED lines=15> */
.L_x_14211:
        /* <DEDUP_REMOVED lines=9> */
[----:B-----5:R-:W-:Y:S02]  /*5e20*/  HADD2.F32 R183, -RZ, R171.H0_H0 ;  /* 0x200000abffb77230 */ /* 0x020fe40000004100 */
[----:B------:R-:W-:-:S04]  /*5e30*/  FMUL.FTZ R184, R182, UR29 ;  /* 0x0000001db6b87c20 */ /* 0x000fc80008410000 */
[-C--:B------:R-:W-:Y:S01]  /*5e40*/  FFMA.FTZ R70, R183, R184.reuse, R70 ;  /* 0x000000b8b7467223 */ /* 0x080fe20000010046 */
[----:B------:R-:W-:-:S05]  /*5e50*/  FMUL.FTZ R183, R138, R184 ;  /* 0x000000b88ab77220 */ /* 0x000fca0000410000 */
[----:B------:R-:W-:-:S04]  /*5e60*/  F2FP.F16.F32.PACK_AB R183, RZ, R183 ;  /* 0x000000b7ffb7723e */ /* 0x000fc800000000ff */
[----:B------:R-:W-:-:S07]  /*5e70*/  PRMT R175, R183, 0x7610, R175 ;  /* 0x00007610b7af7816 */ /* 0x000fce00000000af */
.L_x_14212:
        /* <DEDUP_REMOVED lines=15> */
.L_x_14190:
        /* <DEDUP_REMOVED lines=14> */
.L_x_14179:
[----:B------:R-:W-:Y:S05]  /*6050*/  BSYNC.RECONVERGENT B0 ;  /* 0x0000000000007941 */ /* 0x000fea0003800200 */
.L_x_14178:
        /* <DEDUP_REMOVED lines=9> */
.L_x_14215:
        /* <DEDUP_REMOVED lines=10> */
[----:B------:R-:W-:-:S02]  /*6190*/  MOV R177, R25 ;  /* 0x0000001900b17202 */ /* 0x000fc40000000f00 */
[----:B------:R-:W-:Y:S01]  /*61a0*/  MOV R178, R26 ;  /* 0x0000001a00b27202 */ /* 0x000fe20000000f00 */
[----:B------:R-:W-:Y:S01]  /*61b0*/  @P4 FFMA.FTZ R176, R198, R176, UR9 ;  /* 0x00000009c6b04e23 */ /* 0x000fe200080100b0 */
[----:B------:R-:W-:Y:S02]  /*61c0*/  PLOP3.LUT P4, PT, PT, PT, UP2, 0x80, 0x8 ;  /* 0x000000000008781c */ /* 0x000fe40003f8f028 */
[----:B------:R-:W-:Y:S01]  /*61d0*/  MOV R179, R27 ;  /* 0x0000001b00b37202 */ /* 0x000fe20000000f00 */
[----:B------:R-:W-:Y:S01]  /*61e0*/  @P5 FADD.FTZ R176, R238, -R176 ;  /* 0x800000b0eeb05221 */ /* 0x000fe20000010000 */
[----:B------:R-:W-:Y:S02]  /*61f0*/  PLOP3.LUT P5, PT, PT, PT, UP2, 0x80, 0x8 ;  /* 0x000000000008781c */ /* 0x000fe40003faf028 */
[----:B------:R-:W-:Y:S01]  /*6200*/  MOV R180, R20 ;  /* 0x0000001400b47202 */ /* 0x000fe20000000f00 */
[----:B------:R-:W-:Y:S01]  /*6210*/  @P3 FFMA.FTZ R177, R176, UR30, R25 ;  /* 0x0000001eb0b13c23 */ /* 0x000fe20008010019 */
[----:B------:R-:W-:-:S02]  /*6220*/  MOV R176, UR8 ;  /* 0x0000000800b07c02 */ /* 0x000fc40008000f00 */
        /* <DEDUP_REMOVED lines=28> */
[----:B-----5:R-:W-:Y:S02]  /*63f0*/  HADD2.F32 R181, -RZ, R168.H0_H0 ;  /* 0x200000a8ffb57230 */ /* 0x020fe40000004100 */
[----:B------:R-:W-:-:S04]  /*6400*/  FMUL.FTZ R182, R176, UR29 ;  /* 0x0000001db0b67c20 */ /* 0x000fc80008410000 */
[-C--:B------:R-:W-:Y:S01]  /*6410*/  FFMA.FTZ R64, R181, R182.reuse, R64 ;  /* 0x000000b6b5407223 */ /* 0x080fe20000010040 */
[----:B------:R-:W-:-:S05]  /*6420*/  FMUL.FTZ R181, R132, R182 ;  /* 0x000000b684b57220 */ /* 0x000fca0000410000 */
[----:B------:R-:W-:-:S04]  /*6430*/  F2FP.F16.F32.PACK_AB R181, RZ, R181 ;  /* 0x000000b5ffb5723e */ /* 0x000fc800000000ff */
[----:B0-----:R-:W-:-:S07]  /*6440*/  PRMT R172, R181, 0x7610, R172 ;  /* 0x00007610b5ac7816 */ /* 0x001fce00000000ac */
.L_x_14218:
[----:B------:R-:W-:Y:S05]  /*6450*/  BRA.U !UP3, `(.L_x_14219) ;  /* 0x000000010b187547 */ /* 0x000fea000b800000 */
[----:B-----5:R-:W-:Y:S02]  /*6460*/  HADD2.F32 R181, -RZ, R168.H1_H1 ;  /* 0x300000a8ffb57230 */ /* 0x020fe40000004100 */
[----:B------:R-:W-:-:S04]  /*6470*/  FMUL.FTZ R182, R177, UR29 ;  /* 0x0000001db1b67c20 */ /* 0x000fc80008410000 */
[-C--:B------:R-:W-:Y:S01]  /*6480*/  FFMA.FTZ R65, R181, R182.reuse, R65 ;  /* 0x000000b6b5417223 */ /* 0x080fe20000010041 */
[----:B------:R-:W-:-:S05]  /*6490*/  FMUL.FTZ R181, R133, R182 ;  /* 0x000000b685b57220 */ /* 0x000fca0000410000 */
[----:B------:R-:W-:-:S04]  /*64a0*/  F2FP.F16.F32.PACK_AB R181, RZ, R181 ;  /* 0x000000b5ffb5723e */ /* 0x000fc800000000ff */
[----:B0-----:R-:W-:-:S07]  /*64b0*/  PRMT R172, R172, 0x5410, R181 ;  /* 0x00005410acac7816 */ /* 0x001fce00000000b5 */
.L_x_14219:
[----:B------:R-:W-:Y:S05]  /*64c0*/  BRA.U !UP3, `(.L_x_14220) ;  /* 0x000000010b187547 */ /* 0x000fea000b800000 */
[----:B-----5:R-:W-:Y:S02]  /*64d0*/  HADD2.F32 R181, -RZ, R169.H0_H0 ;  /* 0x200000a9ffb57230 */ /* 0x020fe40000004100 */
[----:B------:R-:W-:-:S04]  /*64e0*/  FMUL.FTZ R182, R178, UR29 ;  /* 0x0000001db2b67c20 */ /* 0x000fc80008410000 */
[-C--:B------:R-:W-:Y:S01]  /*64f0*/  FFMA.FTZ R66, R181, R182.reuse, R66 ;  /* 0x000000b6b5427223 */ /* 0x080fe20000010042 */
[----:B------:R-:W-:-:S05]  /*6500*/  FMUL.FTZ R181, R134, R182 ;  /* 0x000000b686b57220 */ /* 0x000fca0000410000 */
[----:B------:R-:W-:-:S04]  /*6510*/  F2FP.F16.F32.PACK_AB R181, RZ, R181 ;  /* 0x000000b5ffb5723e */ /* 0x000fc800000000ff */
[----:B0-----:R-:W-:-:S07]  /*6520*/  PRMT R173, R181, 0x7610, R173 ;  /* 0x00007610b5ad7816 */ /* 0x001fce00000000ad */
.L_x_14220:
[----:B------:R-:W-:Y:S05]  /*6530*/  BRA.U !UP3, `(.L_x_14221) ;  /* 0x000000010b187547 */ /* 0x000fea000b800000 */
[----:B-----5:R-:W-:Y:S02]  /*6540*/  HADD2.F32 R181, -RZ, R169.H1_H1 ;  /* 0x300000a9ffb57230 */ /* 0x020fe40000004100 */
[----:B------:R-:W-:-:S04]  /*6550*/  FMUL.FTZ R182, R179, UR29 ;  /* 0x0000001db3b67c20 */ /* 0x000fc80008410000 */
[-C--:B------:R-:W-:Y:S01]  /*6560*/  FFMA.FTZ R67, R181, R182.reuse, R67 ;  /* 0x000000b6b5437223 */ /* 0x080fe20000010043 */
[----:B------:R-:W-:-:S05]  /*6570*/  FMUL.FTZ R181, R135, R182 ;  /* 0x000000b687b57220 */ /* 0x000fca0000410000 */
[----:B------:R-:W-:-:S04]  /*6580*/  F2FP.F16.F32.PACK_AB R181, RZ, R181 ;  /* 0x000000b5ffb5723e */ /* 0x000fc800000000ff */
[----:B0-----:R-:W-:-:S07]  /*6590*/  PRMT R173, R173, 0x5410, R181 ;  /* 0x00005410adad7816 */ /* 0x001fce00000000b5 */
.L_x_14221:
[----:B------:R-:W-:Y:S05]  /*65a0*/  BRA.U !UP3, `(.L_x_14222) ;  /* 0x000000010b187547 */ /* 0x000fea000b800000 */
[----:B-----5:R-:W-:Y:S02]  /*65b0*/  HADD2.F32 R181, -RZ, R170.H0_H0 ;  /* 0x200000aaffb57230 */ /* 0x020fe40000004100 */
[----:B------:R-:W-:-:S04]  /*65c0*/  FMUL.FTZ R182, R180, UR29 ;  /* 0x0000001db4b67c20 */ /* 0x000fc80008410000 */
[-C--:B------:R-:W-:Y:S01]  /*65d0*/  FFMA.FTZ R60, R181, R182.reuse, R60 ;  /* 0x000000b6b53c7223 */ /* 0x080fe2000001003c */
[----:B------:R-:W-:-:S05]  /*65e0*/  FMUL.FTZ R181, R128, R182 ;  /* 0x000000b680b57220 */ /* 0x000fca0000410000 */
[----:B------:R-:W-:-:S04]  /*65f0*/  F2FP.F16.F32.PACK_AB R181, RZ, R181 ;  /* 0x000000b5ffb5723e */ /* 0x000fc800000000ff */
[----:B0-----:R-:W-:-:S07]  /*6600*/  PRMT R174, R181, 0x7610, R174 ;  /* 0x00007610b5ae7816 */ /* 0x001fce00000000ae */
.L_x_14222:
        /* <DEDUP_REMOVED lines=14> */
[----:B0-----:R-:W-:-:S07]  /*66f0*/  PRMT R174, R174, 0x5410, R182 ;  /* 0x00005410aeae7816 */ /* 0x001fce00000000b6 */
.L_x_14223:
        /* <DEDUP_REMOVED lines=10> */
[----:B0-----:R-:W-:-:S04]  /*67a0*/  FMUL.FTZ R184, R182, UR29 ;  /* 0x0000001db6b87c20 */ /* 0x001fc80008410000 */
[-C--:B------:R-:W-:Y:S01]  /*67b0*/  FFMA.FTZ R62, R183, R184.reuse, R62 ;  /* 0x000000b8b73e7223 */ /* 0x080fe2000001003e */
[----:B------:R-:W-:-:S05]  /*67c0*/  FMUL.FTZ R183, R130, R184 ;  /* 0x000000b882b77220 */ /* 0x000fca0000410000 */
[----:B------:R-:W-:-:S04]  /*67d0*/  F2FP.F16.F32.PACK_AB R183, RZ, R183 ;  /* 0x000000b7ffb7723e */ /* 0x000fc800000000ff */
[----:B------:R-:W-:-:S07]  /*67e0*/  PRMT R175, R183, 0x7610, R175 ;  /* 0x00007610b7af7816 */ /* 0x000fce00000000af */
.L_x_14224:
        /* <DEDUP_REMOVED lines=16> */
.L_x_14217:
        /* <DEDUP_REMOVED lines=15> */
.L_x_14226:
        /* <DEDUP_REMOVED lines=15> */
.L_x_14227:
        /* <DEDUP_REMOVED lines=15> */
.L_x_14228:
        /* <DEDUP_REMOVED lines=15> */
.L_x_14229:
        /* <DEDUP_REMOVED lines=15> */
.L_x_14230:
        /* <DEDUP_REMOVED lines=15> */
.L_x_14231:
        /* <DEDUP_REMOVED lines=15> */
.L_x_14232:
        /* <DEDUP_REMOVED lines=18> */
.L_x_14216:
        /* <DEDUP_REMOVED lines=57> */
.L_x_14234:
        /* <DEDUP_REMOVED lines=13> */
.L_x_14235:
        /* <DEDUP_REMOVED lines=13> */
.L_x_14236:
        /* <DEDUP_REMOVED lines=13> */
.L_x_14237:
        /* <DEDUP_REMOVED lines=13> */
.L_x_14238:
        /* <DEDUP_REMOVED lines=13> */
.L_x_14239:
        /* <DEDUP_REMOVED lines=13> */
.L_x_14240:
        /* <DEDUP_REMOVED lines=8> */
.L_x_14233:
        /* <DEDUP_REMOVED lines=13> */
.L_x_14241:
        /* <DEDUP_REMOVED lines=13> */
.L_x_14242:
        /* <DEDUP_REMOVED lines=13> */
.L_x_14243:
        /* <DEDUP_REMOVED lines=13> */
.L_x_14244:
        /* <DEDUP_REMOVED lines=13> */
.L_x_14245:
        /* <DEDUP_REMOVED lines=13> */
.L_x_14246:
        /* <DEDUP_REMOVED lines=13> */
.L_x_14247:
        /* <DEDUP_REMOVED lines=11> */
[-C--:B------:R-:W-:Y:S01]  /*7ff0*/  FFMA.FTZ R63, R185, R184.reuse, R63 ;  /* 0x000000b8b93f7223 */ /* 0x080fe2000001003f */
[----:B------:R-:W-:-:S05]  /*8000*/  FMUL.FTZ R184, R131, R184 ;  /* 0x000000b883b87220 */ /* 0x000fca0000410000 */
[----:B------:R-:W-:-:S04]  /*8010*/  F2FP.F16.F32.PACK_AB R184, RZ, R184 ;  /* 0x000000b8ffb8723e */ /* 0x000fc800000000ff */
[----:B------:R-:W-:-:S07]  /*8020*/  PRMT R175, R175, 0x5410, R184 ;  /* 0x00005410afaf7816 */ /* 0x000fce00000000b8 */
.L_x_14225:
        /* <DEDUP_REMOVED lines=12> */
.L_x_14214:
[----:B------:R-:W-:Y:S05]  /*80f0*/  BSYNC.RECONVERGENT B0 ;  /* 0x0000000000007941 */ /* 0x000fea0003800200 */
.L_x_14213:
        /* <DEDUP_REMOVED lines=9> */
.L_x_14250:
        /* <DEDUP_REMOVED lines=53> */
[----:B01----:R-:W-:-:S07]  /*84e0*/  PRMT R172, R181, 0x7610, R172 ;  /* 0x00007610b5ac7816 */ /* 0x003fce00000000ac */
.L_x_14253:
[----:B------:R-:W-:Y:S05]  /*84f0*/  BRA.U !UP3, `(.L_x_14254) ;  /* 0x000000010b187547 */ /* 0x000fea000b800000 */
[----:B-----5:R-:W-:Y:S02]  /*8500*/  HADD2.F32 R181, -RZ, R168.H1_H1 ;  /* 0x300000a8ffb57230 */ /* 0x020fe40000004100 */
[----:B------:R-:W-:-:S04]  /*8510*/  FMUL.FTZ R182, R177, UR29 ;  /* 0x0000001db1b67c20 */ /* 0x000fc80008410000 */
[-C--:B------:R-:W-:Y:S01]  /*8520*/  FFMA.FTZ R57, R181, R182.reuse, R57 ;  /* 0x000000b6b5397223 */ /* 0x080fe20000010039 */
[----:B------:R-:W-:-:S05]  /*8530*/  FMUL.FTZ R181, R125, R182 ;  /* 0x000000b67db57220 */ /* 0x000fca0000410000 */
[----:B------:R-:W-:-:S04]  /*8540*/  F2FP.F16.F32.PACK_AB R181, RZ, R181 ;  /* 0x000000b5ffb5723e */ /* 0x000fc800000000ff */
[----:B01----:R-:W-:-:S07]  /*8550*/  PRMT R172, R172, 0x5410, R181 ;  /* 0x00005410acac7816 */ /* 0x003fce00000000b5 */
.L_x_14254:
[----:B------:R-:W-:Y:S05]  /*8560*/  BRA.U !UP3, `(.L_x_14255) ;  /* 0x000000010b187547 */ /* 0x000fea000b800000 */
[----:B-----5:R-:W-:Y:S02]  /*8570*/  HADD2.F32 R181, -RZ, R169.H0_H0 ;  /* 0x200000a9ffb57230 */ /* 0x020fe40000004100 */
[----:B------:R-:W-:-:S04]  /*8580*/  FMUL.FTZ R182, R178, UR29 ;  /* 0x0000001db2b67c20 */ /* 0x000fc80008410000 */
[-C--:B------:R-:W-:Y:S01]  /*8590*/  FFMA.FTZ R58, R181, R182.reuse, R58 ;  /* 0x000000b6b53a7223 */ /* 0x080fe2000001003a */
[----:B------:R-:W-:-:S05]  /*85a0*/  FMUL.FTZ R181, R126, R182 ;  /* 0x000000b67eb57220 */ /* 0x000fca0000410000 */
[----:B------:R-:W-:-:S04]  /*85b0*/  F2FP.F16.F32.PACK_AB R181, RZ, R181 ;  /* 0x000000b5ffb5723e */ /* 0x000fc800000000ff */
[----:B01----:R-:W-:-:S07]  /*85c0*/  PRMT R173, R181, 0x7610, R173 ;  /* 0x00007610b5ad7816 */ /* 0x003fce00000000ad */
.L_x_14255:
[----:B------:R-:W-:Y:S05]  /*85d0*/  BRA.U !UP3, `(.L_x_14256) ;  /* 0x000000010b187547 */ /* 0x000fea000b800000 */
[----:B-----5:R-:W-:Y:S02]  /*85e0*/  HADD2.F32 R181, -RZ, R169.H1_H1 ;  /* 0x300000a9ffb57230 */ /* 0x020fe40000004100 */
[----:B------:R-:W-:-:S04]  /*85f0*/  FMUL.FTZ R182, R179, UR29 ;  /* 0x0000001db3b67c20 */ /* 0x000fc80008410000 */
[-C--:B------:R-:W-:Y:S01]  /*8600*/  FFMA.FTZ R59, R181, R182.reuse, R59 ;  /* 0x000000b6b53b7223 */ /* 0x080fe2000001003b */
[----:B------:R-:W-:-:S05]  /*8610*/  FMUL.FTZ R181, R127, R182 ;  /* 0x000000b67fb57220 */ /* 0x000fca0000410000 */
[----:B------:R-:W-:-:S04]  /*8620*/  F2FP.F16.F32.PACK_AB R181, RZ, R181 ;  /* 0x000000b5ffb5723e */ /* 0x000fc800000000ff */
[----:B01----:R-:W-:-:S07]  /*8630*/  PRMT R173, R173, 0x5410, R181 ;  /* 0x00005410adad7816 */ /* 0x003fce00000000b5 */
.L_x_14256:
[----:B------:R-:W-:Y:S05]  /*8640*/  BRA.U !UP3, `(.L_x_14257) ;  /* 0x000000010b187547 */ /* 0x000fea000b800000 */
[----:B-----5:R-:W-:Y:S02]  /*8650*/  HADD2.F32 R181, -RZ, R170.H0_H0 ;  /* 0x200000aaffb57230 */ /* 0x020fe40000004100 */
[----:B------:R-:W-:-:S04]  /*8660*/  FMUL.FTZ R182, R180, UR29 ;  /* 0x0000001db4b67c20 */ /* 0x000fc80008410000 */
[-C--:B------:R-:W-:Y:S01]  /*8670*/  FFMA.FTZ R52, R181, R182.reuse, R52 ;  /* 0x000000b6b5347223 */ /* 0x080fe20000010034 */
[----:B------:R-:W-:-:S05]  /*8680*/  FMUL.FTZ R181, R120, R182 ;  /* 0x000000b678b57220 */ /* 0x000fca0000410000 */
[----:B------:R-:W-:-:S04]  /*8690*/  F2FP.F16.F32.PACK_AB R181, RZ, R181 ;  /* 0x000000b5ffb5723e */ /* 0x000fc800000000ff */
[----:B01----:R-:W-:-:S07]  /*86a0*/  PRMT R174, R181, 0x7610, R174 ;  /* 0x00007610b5ae7816 */ /* 0x003fce00000000ae */
.L_x_14257:
        /* <DEDUP_REMOVED lines=9> */
[----:B-----5:R-:W-:Y:S02]  /*8740*/  HADD2.F32 R182, -RZ, R170.H1_H1 ;  /* 0x300000aaffb67230 */ /* 0x020fe40000004100 */
[----:B------:R-:W-:-:S04]  /*8750*/  FMUL.FTZ R183, R181, UR29 ;  /* 0x0000001db5b77c20 */ /* 0x000fc80008410000 */
[-C--:B------:R-:W-:Y:S01]  /*8760*/  FFMA.FTZ R53, R182, R183.reuse, R53 ;  /* 0x000000b7b6357223 */ /* 0x080fe20000010035 */
[----:B------:R-:W-:-:S05]  /*8770*/  FMUL.FTZ R182, R121, R183 ;  /* 0x000000b779b67220 */ /* 0x000fca0000410000 */
[----:B------:R-:W-:-:S04]  /*8780*/  F2FP.F16.F32.PACK_AB R182, RZ, R182 ;  /* 0x000000b6ffb6723e */ /* 0x000fc800000000ff */
[----:B01----:R-:W-:-:S07]  /*8790*/  PRMT R174, R174, 0x5410, R182 ;  /* 0x00005410aeae7816 */ /* 0x003fce00000000b6 */
.L_x_14258:
        /* <DEDUP_REMOVED lines=10> */
[----:B01----:R-:W-:-:S04]  /*8840*/  FMUL.FTZ R184, R182, UR29 ;  /* 0x0000001db6b87c20 */ /* 0x003fc80008410000 */
[-C--:B------:R-:W-:Y:S01]  /*8850*/  FFMA.FTZ R54, R183, R184.reuse, R54 ;  /* 0x000000b8b7367223 */ /* 0x080fe20000010036 */
[----:B------:R-:W-:-:S05]  /*8860*/  FMUL.FTZ R183, R122, R184 ;  /* 0x000000b87ab77220 */ /* 0x000fca0000410000 */
[----:B------:R-:W-:-:S04]  /*8870*/  F2FP.F16.F32.PACK_AB R183, RZ, R183 ;  /* 0x000000b7ffb7723e */ /* 0x000fc800000000ff */
[----:B------:R-:W-:-:S07]  /*8880*/  PRMT R175, R183, 0x7610, R175 ;  /* 0x00007610b7af7816 */ /* 0x000fce00000000af */
.L_x_14259:
        /* <DEDUP_REMOVED lines=16> */
.L_x_14252:
        /* <DEDUP_REMOVED lines=15> */
.L_x_14261:
        /* <DEDUP_REMOVED lines=15> */
.L_x_14262:
        /* <DEDUP_REMOVED lines=15> */
.L_x_14263:
        /* <DEDUP_REMOVED lines=15> */
.L_x_14264:
        /* <DEDUP_REMOVED lines=15> */
.L_x_14265:
        /* <DEDUP_REMOVED lines=15> */
.L_x_14266:
        /* <DEDUP_REMOVED lines=15> */
.L_x_14267:
        /* <DEDUP_REMOVED lines=18> */
.L_x_14251:
        /* <DEDUP_REMOVED lines=57> */
.L_x_14269:
        /* <DEDUP_REMOVED lines=13> */
.L_x_14270:
        /* <DEDUP_REMOVED lines=13> */
.L_x_14271:
        /* <DEDUP_REMOVED lines=13> */
.L_x_14272:
        /* <DEDUP_REMOVED lines=13> */
.L_x_14273:
        /* <DEDUP_REMOVED lines=13> */
.L_x_14274:
        /* <DEDUP_REMOVED lines=13> */
.L_x_14275:
        /* <DEDUP_REMOVED lines=8> */
.L_x_14268:
        /* <DEDUP_REMOVED lines=13> */
.L_x_14276:
        /* <DEDUP_REMOVED lines=13> */
.L_x_14277:
        /* <DEDUP_REMOVED lines=13> */
.L_x_14278:
        /* <DEDUP_REMOVED lines=13> */
.L_x_14279:
        /* <DEDUP_REMOVED lines=13> */
.L_x_14280:
        /* <DEDUP_REMOVED lines=13> */
.L_x_14281:
        /* <DEDUP_REMOVED lines=13> */
.L_x_14282:
        /* <DEDUP_REMOVED lines=15> */
.L_x_14260:
        /* <DEDUP_REMOVED lines=12> */
.L_x_14249:
[----:B------:R-:W-:Y:S05]  /*a190*/  BSYNC.RECONVERGENT B0 ;  /* 0x0000000000007941 */ /* 0x000fea0003800200 */
.L_x_14248:
        /* <DEDUP_REMOVED lines=9> */
.L_x_14285:
        /* <DEDUP_REMOVED lines=53> */
[----:B012---:R-:W-:-:S07]  /*a580*/  PRMT R172, R181, 0x7610, R172 ;  /* 0x00007610b5ac7816 */ /* 0x007fce00000000ac */
.L_x_14288:
[----:B------:R-:W-:Y:S05]  /*a590*/  BRA.U !UP3, `(.L_x_14289) ;  /* 0x000000010b187547 */ /* 0x000fea000b800000 */
[----:B-----5:R-:W-:Y:S02]  /*a5a0*/  HADD2.F32 R181, -RZ, R168.H1_H1 ;  /* 0x300000a8ffb57230 */ /* 0x020fe40000004100 */
[----:B------:R-:W-:-:S04]  /*a5b0*/  FMUL.FTZ R182, R177, UR29 ;  /* 0x0000001db1b67c20 */ /* 0x000fc80008410000 */
[-C--:B------:R-:W-:Y:S01]  /*a5c0*/  FFMA.FTZ R49, R181, R182.reuse, R49 ;  /* 0x000000b6b5317223 */ /* 0x080fe20000010031 */
[----:B------:R-:W-:-:S05]  /*a5d0*/  FMUL.FTZ R181, R117, R182 ;  /* 0x000000b675b57220 */ /* 0x000fca0000410000 */
[----:B------:R-:W-:-:S04]  /*a5e0*/  F2FP.F16.F32.PACK_AB R181, RZ, R181 ;  /* 0x000000b5ffb5723e */ /* 0x000fc800000000ff */
[----:B012---:R-:W-:-:S07]  /*a5f0*/  PRMT R172, R172, 0x5410, R181 ;  /* 0x00005410acac7816 */ /* 0x007fce00000000b5 */
.L_x_14289:
[----:B------:R-:W-:Y:S05]  /*a600*/  BRA.U !UP3, `(.L_x_14290) ;  /* 0x000000010b187547 */ /* 0x000fea000b800000 */
[----:B-----5:R-:W-:Y:S02]  /*a610*/  HADD2.F32 R181, -RZ, R169.H0_H0 ;  /* 0x200000a9ffb57230 */ /* 0x020fe40000004100 */
[----:B------:R-:W-:-:S04]  /*a620*/  FMUL.FTZ R182, R178, UR29 ;  /* 0x0000001db2b67c20 */ /* 0x000fc80008410000 */
[-C--:B------:R-:W-:Y:S01]  /*a630*/  FFMA.FTZ R50, R181, R182.reuse, R50 ;  /* 0x000000b6b5327223 */ /* 0x080fe20000010032 */
[----:B------:R-:W-:-:S05]  /*a640*/  FMUL.FTZ R181, R118, R182 ;  /* 0x000000b676b57220 */ /* 0x000fca0000410000 */
[----:B------:R-:W-:-:S04]  /*a650*/  F2FP.F16.F32.PACK_AB R181, RZ, R181 ;  /* 0x000000b5ffb5723e */ /* 0x000fc800000000ff */
[----:B012---:R-:W-:-:S07]  /*a660*/  PRMT R173, R181, 0x7610, R173 ;  /* 0x00007610b5ad7816 */ /* 0x007fce00000000ad */
.L_x_14290:
[----:B------:R-:W-:Y:S05]  /*a670*/  BRA.U !UP3, `(.L_x_14291) ;  /* 0x000000010b187547 */ /* 0x000fea000b800000 */
[----:B-----5:R-:W-:Y:S02]  /*a680*/  HADD2.F32 R181, -RZ, R169.H1_H1 ;  /* 0x300000a9ffb57230 */ /* 0x020fe40000004100 */
[----:B------:R-:W-:-:S04]  /*a690*/  FMUL.FTZ R182, R179, UR29 ;  /* 0x0000001db3b67c20 */ /* 0x000fc80008410000 */
[-C--:B------:R-:W-:Y:S01]  /*a6a0*/  FFMA.FTZ R51, R181, R182.reuse, R51 ;  /* 0x000000b6b5337223 */ /* 0x080fe20000010033 */
[----:B------:R-:W-:-:S05]  /*a6b0*/  FMUL.FTZ R181, R119, R182 ;  /* 0x000000b677b57220 */ /* 0x000fca0000410000 */
[----:B------:R-:W-:-:S04]  /*a6c0*/  F2FP.F16.F32.PACK_AB R181, RZ, R181 ;  /* 0x000000b5ffb5723e */ /* 0x000fc800000000ff */
[----:B012---:R-:W-:-:S07]  /*a6d0*/  PRMT R173, R173, 0x5410, R181 ;  /* 0x00005410adad7816 */ /* 0x007fce00000000b5 */
.L_x_14291:
[----:B------:R-:W-:Y:S05]  /*a6e0*/  BRA.U !UP3, `(.L_x_14292) ;  /* 0x000000010b187547 */ /* 0x000fea000b800000 */
[----:B-----5:R-:W-:Y:S02]  /*a6f0*/  HADD2.F32 R181, -RZ, R170.H0_H0 ;  /* 0x200000aaffb57230 */ /* 0x020fe40000004100 */
[----:B------:R-:W-:-:S04]  /*a700*/  FMUL.FTZ R182, R180, UR29 ;  /* 0x0000001db4b67c20 */ /* 0x000fc80008410000 */
[-C--:B------:R-:W-:Y:S01]  /*a710*/  FFMA.FTZ R44, R181, R182.reuse, R44 ;  /* 0x000000b6b52c7223 */ /* 0x080fe2000001002c */
[----:B------:R-:W-:-:S05]  /*a720*/  FMUL.FTZ R181, R112, R182 ;  /* 0x000000b670b57220 */ /* 0x000fca0000410000 */
[----:B------:R-:W-:-:S04]  /*a730*/  F2FP.F16.F32.PACK_AB R181, RZ, R181 ;  /* 0x000000b5ffb5723e */ /* 0x000fc800000000ff */
[----:B012---:R-:W-:-:S07]  /*a740*/  PRMT R174, R181, 0x7610, R174 ;  /* 0x00007610b5ae7816 */ /* 0x007fce00000000ae */
.L_x_14292:
        /* <DEDUP_REMOVED lines=9> */
[----:B-----5:R-:W-:Y:S02]  /*a7e0*/  HADD2.F32 R182, -RZ, R170.H1_H1 ;  /* 0x300000aaffb67230 */ /* 0x020fe40000004100 */
[----:B------:R-:W-:-:S04]  /*a7f0*/  FMUL.FTZ R183, R181, UR29 ;  /* 0x0000001db5b77c20 */ /* 0x000fc80008410000 */
[-C--:B------:R-:W-:Y:S01]  /*a800*/  FFMA.FTZ R45, R182, R183.reuse, R45 ;  /* 0x000000b7b62d7223 */ /* 0x080fe2000001002d */
[----:B------:R-:W-:-:S05]  /*a810*/  FMUL.FTZ R182, R113, R183 ;  /* 0x000000b771b67220 */ /* 0x000fca0000410000 */
[----:B------:R-:W-:-:S04]  /*a820*/  F2FP.F16.F32.PACK_AB R182, RZ, R182 ;  /* 0x000000b6ffb6723e */ /* 0x000fc800000000ff */
[----:B012---:R-:W-:-:S07]  /*a830*/  PRMT R174, R174, 0x5410, R182 ;  /* 0x00005410aeae7816 */ /* 0x007fce00000000b6 */
.L_x_14293:
        /* <DEDUP_REMOVED lines=9> */
[----:B-----5:R-:W-:Y:S02]  /*a8d0*/  HADD2.F32 R183, -RZ, R171.H0_H0 ;  /* 0x200000abffb77230 */ /* 0x020fe40000004100 */
[----:B012---:R-:W-:-:S04]  /*a8e0*/  FMUL.FTZ R184, R182, UR29 ;  /* 0x0000001db6b87c20 */ /* 0x007fc80008410000 */
[-C--:B------:R-:W-:Y:S01]  /*a8f0*/  FFMA.FTZ R46, R183, R184.reuse, R46 ;  /* 0x000000b8b72e7223 */ /* 0x080fe2000001002e */
[----:B------:R-:W-:-:S05]  /*a900*/  FMUL.FTZ R183, R114, R184 ;  /* 0x000000b872b77220 */ /* 0x000fca0000410000 */
[----:B------:R-:W-:-:S04]  /*a910*/  F2FP.F16.F32.PACK_AB R183, RZ, R183 ;  /* 0x000000b7ffb7723e */ /* 0x000fc800000000ff */
[----:B------:R-:W-:-:S07]  /*a920*/  PRMT R175, R183, 0x7610, R175 ;  /* 0x00007610b7af7816 */ /* 0x000fce00000000af */
.L_x_14294:
        /* <DEDUP_REMOVED lines=15> */
.L_x_14287:
        /* <DEDUP_REMOVED lines=10> */
[----:B-----5:R-:W-:-:S05]  /*aac0*/  HADD2.F32 R185, -RZ, R168.H0_H0 ;  /* 0x200000a8ffb97230 */ /* 0x020fca0000004100 */
[-C--:B------:R-:W-:Y:S01]  /*aad0*/  FFMA.FTZ R48, R185, R184.reuse, R48 ;  /* 0x000000b8b9307223 */ /* 0x080fe20000010030 */
[----:B------:R-:W-:-:S05]  /*aae0*/  FMUL.FTZ R184, R116, R184 ;  /* 0x000000b874b87220 */ /* 0x000fca0000410000 */
[----:B------:R-:W-:-:S04]  /*aaf0*/  F2FP.F16.F32.PACK_AB R184, RZ, R184 ;  /* 0x000000b8ffb8723e */ /* 0x000fc800000000ff */
[----:B------:R-:W-:-:S07]  /*ab00*/  PRMT R172, R184, 0x7610, R172 ;  /* 0x00007610b8ac7816 */ /* 0x000fce00000000ac */
.L_x_14296:
        /* <DEDUP_REMOVED lines=10> */
[----:B-----5:R-:W-:-:S05]  /*abb0*/  HADD2.F32 R185, -RZ, R168.H1_H1 ;  /* 0x300000a8ffb97230 */ /* 0x020fca0000004100 */
[-C--:B------:R-:W-:Y:S01]  /*abc0*/  FFMA.FTZ R49, R185, R184.reuse, R49 ;  /* 0x000000b8b9317223 */ /* 0x080fe20000010031 */
[----:B------:R-:W-:-:S05]  /*abd0*/  FMUL.FTZ R184, R117, R184 ;  /* 0x000000b875b87220 */ /* 0x000fca0000410000 */
[----:B------:R-:W-:-:S04]  /*abe0*/  F2FP.F16.F32.PACK_AB R184, RZ, R184 ;  /* 0x000000b8ffb8723e */ /* 0x000fc800000000ff */
[----:B------:R-:W-:-:S07]  /*abf0*/  PRMT R172, R172, 0x5410, R184 ;  /* 0x00005410acac7816 */ /* 0x000fce00000000b8 */
.L_x_14297:
        /* <DEDUP_REMOVED lines=15> */
.L_x_14298:
        /* <DEDUP_REMOVED lines=15> */
.L_x_14299:
        /* <DEDUP_REMOVED lines=15> */
.L_x_14300:
        /* <DEDUP_REMOVED lines=15> */
.L_x_14301:
        /* <DEDUP_REMOVED lines=15> */
.L_x_14302:
        /* <DEDUP_REMOVED lines=8> */
[----:B------:R-:W-:-:S09]  /*b130*/  MOV R185, R159 ;  /* 0x0000009f00b97202 */ /* 0x000fd20000000f00 */
        /* <DEDUP_REMOVED lines=8> */
.L_x_14286:
        /* <DEDUP_REMOVED lines=56> */
.L_x_14304:
        /* <DEDUP_REMOVED lines=13> */
.L_x_14305:
        /* <DEDUP_REMOVED lines=13> */
.L_x_14306:
        /* <DEDUP_REMOVED lines=13> */
.L_x_14307:
        /* <DEDUP_REMOVED lines=13> */
.L_x_14308:
        /* <DEDUP_REMOVED lines=13> */
.L_x_14309:
        /* <DEDUP_REMOVED lines=13> */
.L_x_14310:
        /* <DEDUP_REMOVED lines=8> */
.L_x_14303:
        /* <DEDUP_REMOVED lines=13> */
.L_x_14311:
        /* <DEDUP_REMOVED lines=13> */
.L_x_14312:
        /* <DEDUP_REMOVED lines=13> */
.L_x_14313:
        /* <DEDUP_REMOVED lines=13> */
.L_x_14314:
        /* <DEDUP_REMOVED lines=13> */
.L_x_14315:
        /* <DEDUP_REMOVED lines=13> */
.L_x_14316:
        /* <DEDUP_REMOVED lines=13> */
.L_x_14317:
        /* <DEDUP_REMOVED lines=14> */
.L_x_14295:
        /* <DEDUP_REMOVED lines=12> */
.L_x_14284:
[----:B------:R-:W-:Y:S05]  /*c1f0*/  BSYNC.RECONVERGENT B0 ;  /* 0x0000000000007941 */ /* 0x000fea0003800200 */
.L_x_14283:
        /* <DEDUP_REMOVED lines=9> */
.L_x_14320:
        /* <DEDUP_REMOVED lines=52> */
[----:B0123--:R-:W-:-:S07]  /*c5d0*/  PRMT R172, R181, 0x7610, R172 ;  /* 0x00007610b5ac7816 */ /* 0x00ffce00000000ac */
.L_x_14323:
[----:B------:R-:W-:Y:S05]  /*c5e0*/  BRA.U !UP3, `(.L_x_14324) ;  /* 0x000000010b187547 */ /* 0x000fea000b800000 */
[----:B-----5:R-:W-:Y:S02]  /*c5f0*/  HADD2.F32 R181, -RZ, R168.H1_H1 ;  /* 0x300000a8ffb57230 */ /* 0x020fe40000004100 */
[----:B------:R-:W-:-:S04]  /*c600*/  FMUL.FTZ R182, R177, UR29 ;  /* 0x0000001db1b67c20 */ /* 0x000fc80008410000 */
[-C--:B------:R-:W-:Y:S01]  /*c610*/  FFMA.FTZ R41, R181, R182.reuse, R41 ;  /* 0x000000b6b5297223 */ /* 0x080fe20000010029 */
[----:B------:R-:W-:-:S05]  /*c620*/  FMUL.FTZ R181, R109, R182 ;  /* 0x000000b66db57220 */ /* 0x000fca0000410000 */
[----:B------:R-:W-:-:S04]  /*c630*/  F2FP.F16.F32.PACK_AB R181, RZ, R181 ;  /* 0x000000b5ffb5723e */ /* 0x000fc800000000ff */
[----:B0123--:R-:W-:-:S07]  /*c640*/  PRMT R172, R172, 0x5410, R181 ;  /* 0x00005410acac7816 */ /* 0x00ffce00000000b5 */
.L_x_14324:
[----:B------:R-:W-:Y:S05]  /*c650*/  BRA.U !UP3, `(.L_x_14325) ;  /* 0x000000010b187547 */ /* 0x000fea000b800000 */
[----:B-----5:R-:W-:Y:S02]  /*c660*/  HADD2.F32 R181, -RZ, R169.H0_H0 ;  /* 0x200000a9ffb57230 */ /* 0x020fe40000004100 */
[----:B------:R-:W-:-:S04]  /*c670*/  FMUL.FTZ R182, R178, UR29 ;  /* 0x0000001db2b67c20 */ /* 0x000fc80008410000 */
[-C--:B------:R-:W-:Y:S01]  /*c680*/  FFMA.FTZ R42, R181, R182.reuse, R42 ;  /* 0x000000b6b52a7223 */ /* 0x080fe2000001002a */
[----:B------:R-:W-:-:S05]  /*c690*/  FMUL.FTZ R181, R110, R182 ;  /* 0x000000b66eb57220 */ /* 0x000fca0000410000 */
[----:B------:R-:W-:-:S04]  /*c6a0*/  F2FP.F16.F32.PACK_AB R181, RZ, R181 ;  /* 0x000000b5ffb5723e */ /* 0x000fc800000000ff */
[----:B0123--:R-:W-:-:S07]  /*c6b0*/  PRMT R173, R181, 0x7610, R173 ;  /* 0x00007610b5ad7816 */ /* 0x00ffce00000000ad */
.L_x_14325:
[----:B------:R-:W-:Y:S05]  /*c6c0*/  BRA.U !UP3, `(.L_x_14326) ;  /* 0x000000010b187547 */ /* 0x000fea000b800000 */
[----:B-----5:R-:W-:Y:S02]  /*c6d0*/  HADD2.F32 R181, -RZ, R169.H1_H1 ;  /* 0x300000a9ffb57230 */ /* 0x020fe40000004100 */
[----:B------:R-:W-:-:S04]  /*c6e0*/  FMUL.FTZ R182, R179, UR29 ;  /* 0x0000001db3b67c20 */ /* 0x000fc80008410000 */
[-C--:B------:R-:W-:Y:S01]  /*c6f0*/  FFMA.FTZ R43, R181, R182.reuse, R43 ;  /* 0x000000b6b52b7223 */ /* 0x080fe2000001002b */
[----:B------:R-:W-:-:S05]  /*c700*/  FMUL.FTZ R181, R111, R182 ;  /* 0x000000b66fb57220 */ /* 0x000fca0000410000 */
[----:B------:R-:W-:-:S04]  /*c710*/  F2FP.F16.F32.PACK_AB R181, RZ, R181 ;  /* 0x000000b5ffb5723e */ /* 0x000fc800000000ff */
[----:B0123--:R-:W-:-:S07]  /*c720*/  PRMT R173, R173, 0x5410, R181 ;  /* 0x00005410adad7816 */ /* 0x00ffce00000000b5 */
.L_x_14326:
[----:B------:R-:W-:Y:S05]  /*c730*/  BRA.U !UP3, `(.L_x_14327) ;  /* 0x000000010b187547 */ /* 0x000fea000b800000 */
[----:B-----5:R-:W-:Y:S02]  /*c740*/  HADD2.F32 R181, -RZ, R170.H0_H0 ;  /* 0x200000aaffb57230 */ /* 0x020fe40000004100 */
[----:B------:R-:W-:-:S04]  /*c750*/  FMUL.FTZ R182, R180, UR29 ;  /* 0x0000001db4b67c20 */ /* 0x000fc80008410000 */
[-C--:B------:R-:W-:Y:S01]  /*c760*/  FFMA.FTZ R36, R181, R182.reuse, R36 ;  /* 0x000000b6b5247223 */ /* 0x080fe20000010024 */
[----:B------:R-:W-:-:S05]  /*c770*/  FMUL.FTZ R181, R104, R182 ;  /* 0x000000b668b57220 */ /* 0x000fca0000410000 */
[----:B------:R-:W-:-:S04]  /*c780*/  F2FP.F16.F32.PACK_AB R181, RZ, R181 ;  /* 0x000000b5ffb5723e */ /* 0x000fc800000000ff */
[----:B0123--:R-:W-:-:S07]  /*c790*/  PRMT R174, R181, 0x7610, R174 ;  /* 0x00007610b5ae7816 */ /* 0x00ffce00000000ae */
.L_x_14327:
        /* <DEDUP_REMOVED lines=14> */
[----:B0123--:R-:W-:-:S07]  /*c880*/  PRMT R174, R174, 0x5410, R182 ;  /* 0x00005410aeae7816 */ /* 0x00ffce00000000b6 */
.L_x_14328:
        /* <DEDUP_REMOVED lines=10> */
[----:B0123--:R-:W-:-:S04]  /*c930*/  FMUL.FTZ R184, R182, UR29 ;  /* 0x0000001db6b87c20 */ /* 0x00ffc80008410000 */
[-C--:B------:R-:W-:Y:S01]  /*c940*/  FFMA.FTZ R38, R183, R184.reuse, R38 ;  /* 0x000000b8b7267223 */ /* 0x080fe20000010026 */
[----:B------:R-:W-:-:S05]  /*c950*/  FMUL.FTZ R183, R106, R184 ;  /* 0x000000b86ab77220 */ /* 0x000fca0000410000 */
[----:B------:R-:W-:-:S04]  /*c960*/  F2FP.F16.F32.PACK_AB R183, RZ, R183 ;  /* 0x000000b7ffb7723e */ /* 0x000fc800000000ff */
[----:B------:R-:W-:-:S07]  /*c970*/  PRMT R175, R183, 0x7610, R175 ;  /* 0x00007610b7af7816 */ /* 0x000fce00000000af */
.L_x_14329:
        /* <DEDUP_REMOVED lines=17> */
.L_x_14322:
        /* <DEDUP_REMOVED lines=10> */
[----:B-----5:R-:W-:-:S05]  /*cb30*/  HADD2.F32 R185, -RZ, R168.H0_H0 ;  /* 0x200000a8ffb97230 */ /* 0x020fca0000004100 */
[-C--:B------:R-:W-:Y:S01]  /*cb40*/  FFMA.FTZ R40, R185, R184.reuse, R40 ;  /* 0x000000b8b9287223 */ /* 0x080fe20000010028 */
[----:B------:R-:W-:-:S05]  /*cb50*/  FMUL.FTZ R184, R108, R184 ;  /* 0x000000b86cb87220 */ /* 0x000fca0000410000 */
[----:B------:R-:W-:-:S04]  /*cb60*/  F2FP.F16.F32.PACK_AB R184, RZ, R184 ;  /* 0x000000b8ffb8723e */ /* 0x000fc800000000ff */
[----:B------:R-:W-:-:S07]  /*cb70*/  PRMT R172, R184, 0x7610, R172 ;  /* 0x00007610b8ac7816 */ /* 0x000fce00000000ac */
.L_x_14331:
        /* <DEDUP_REMOVED lines=10> */
[----:B-----5:R-:W-:-:S05]  /*cc20*/  HADD2.F32 R185, -RZ, R168.H1_H1 ;  /* 0x300000a8ffb97230 */ /* 0x020fca0000004100 */
[-C--:B------:R-:W-:Y:S01]  /*cc30*/  FFMA.FTZ R41, R185, R184.reuse, R41 ;  /* 0x000000b8b9297223 */ /* 0x080fe20000010029 */
[----:B------:R-:W-:-:S05]  /*cc40*/  FMUL.FTZ R184, R109, R184 ;  /* 0x000000b86db87220 */ /* 0x000fca0000410000 */
[----:B------:R-:W-:-:S04]  /*cc50*/  F2FP.F16.F32.PACK_AB R184, RZ, R184 ;  /* 0x000000b8ffb8723e */ /* 0x000fc800000000ff */
[----:B------:R-:W-:-:S07]  /*cc60*/  PRMT R172, R172, 0x5410, R184 ;  /* 0x00005410acac7816 */ /* 0x000fce00000000b8 */
.L_x_14332:
        /* <DEDUP_REMOVED lines=15> */
.L_x_14333:
        /* <DEDUP_REMOVED lines=15> */
.L_x_14334:
        /* <DEDUP_REMOVED lines=15> */
.L_x_14335:
        /* <DEDUP_REMOVED lines=15> */
.L_x_14336:
        /* <DEDUP_REMOVED lines=15> */
.L_x_14337:
        /* <DEDUP_REMOVED lines=18> */
.L_x_14321:
        /* <DEDUP_REMOVED lines=17> */
.L_x_14339:
        /* <DEDUP_REMOVED lines=13> */
.L_x_14340:
        /* <DEDUP_REMOVED lines=13> */
.L_x_14341:
        /* <DEDUP_REMOVED lines=13> */
.L_x_14342:
        /* <DEDUP_REMOVED lines=13> */
.L_x_14343:
        /* <DEDUP_REMOVED lines=13> */
.L_x_14344:
        /* <DEDUP_REMOVED lines=13> */
.L_x_14345:
        /* <DEDUP_REMOVED lines=48> */
.L_x_14338:
        /* <DEDUP_REMOVED lines=13> */
.L_x_14346:
        /* <DEDUP_REMOVED lines=13> */
.L_x_14347:
        /* <DEDUP_REMOVED lines=13> */
.L_x_14348:
        /* <DEDUP_REMOVED lines=13> */
.L_x_14349:
        /* <DEDUP_REMOVED lines=13> */
.L_x_14350:
        /* <DEDUP_REMOVED lines=13> */
.L_x_14351:
        /* <DEDUP_REMOVED lines=13> */
.L_x_14352:
        /* <DEDUP_REMOVED lines=16> */
.L_x_14330:
        /* <DEDUP_REMOVED lines=10> */
.L_x_14319:
[----:B------:R-:W-:Y:S05]  /*e280*/  BSYNC.RECONVERGENT B0 ;  /* 0x0000000000007941 */ /* 0x000fea0003800200 */
.L_x_14318:
[----:B------:R-:W-:Y:S02]  /*e290*/  UIADD3 UR26, UPT, UPT, UR26, UR24, URZ ;  /* 0x000000181a1a7290 */ /* 0x000fe4000fffe0ff */
[----:B------:R-:W-:Y:S02]  /*e2a0*/  UPLOP3.LUT UP1, UPT, UPT, UPT, UP1, 0x40, 0x4 ;  /* 0x000000000004789c */ /* 0x000fe40003f2e810 */
[----:B------:R-:W-:-:S09]  /*e2b0*/  UISETP.GE.AND UP0, UPT, UR26, UR25, UPT ;  /* 0x000000191a00728c */ /* 0x000fd2000bf06270 */
[----:B------:R-:W-:Y:S05]  /*e2c0*/  BRA.U !UP0, `(.L_x_14353) ;  /* 0xffffff2d08c87547 */ /* 0x000fea000b83ffff */
.L_x_14164:
        /* <DEDUP_REMOVED lines=36> */
.L_x_14355:
[----:B------:R-:W-:Y:S05]  /*e510*/  BSYNC.RECONVERGENT B0 ;  /* 0x0000000000007941 */ /* 0x000fea0003800200 */
.L_x_14354:
        /* <DEDUP_REMOVED lines=27> */
.L_x_14357:
[----:B------:R-:W-:Y:S05]  /*e6d0*/  BSYNC.RECONVERGENT B0 ;  /* 0x0000000000007941 */ /* 0x000fea0003800200 */
.L_x_14356:
        /* <DEDUP_REMOVED lines=23> */
.L_x_14359:
[----:B------:R-:W-:Y:S05]  /*e850*/  BSYNC.RECONVERGENT B0 ;  /* 0x0000000000007941 */ /* 0x000fea0003800200 */
.L_x_14358:
        /* <DEDUP_REMOVED lines=23> */
.L_x_14361:
[----:B------:R-:W-:Y:S05]  /*e9d0*/  BSYNC.RECONVERGENT B0 ;  /* 0x0000000000007941 */ /* 0x000fea0003800200 */
.L_x_14360:
        /* <DEDUP_REMOVED lines=22> */
.L_x_14362:
        /* <DEDUP_REMOVED lines=12> */
.L_x_19420:


//--------------------- .text._ZN10layer_norm13ln_bwd_kernelINS_13Kernel_traitsIf6__halffS2_fjLj5120ELj1ELj1ELj4ELj16ENS_18Kernel_traits_baseILj5120EfS2_fS2_fjLj128EEEEELb0ELb1ELb1ELb1EEEvNS_9BwdParamsE --------------------------
	.section	.text._ZN10layer_norm13ln_bwd_kernelINS_13Kernel_traitsIf6__halffS2_fjLj5120ELj1ELj1ELj4ELj16ENS_18Kernel_traits_baseILj5120EfS2_fS2_fjLj128EEEEELb0ELb1ELb1ELb1EEEvNS_9BwdParamsE,"ax",@progbits
	.align	128
        .global         _ZN10layer_norm13ln_bwd_kernelINS_13Kernel_traitsIf6__halffS2_fjLj5120ELj1ELj1ELj4ELj16ENS_18Kernel_traits_baseILj5120EfS2_fS2_fjLj128EEEEELb0ELb1ELb1ELb1EEEvNS_9BwdParamsE
        .type           _ZN10layer_norm13ln_bwd_kernelINS_13Kernel_traitsIf6__halffS2_fjLj5120ELj1ELj1ELj4ELj16ENS_18Kernel_traits_baseILj5120EfS2_fS2_fjLj128EEEEELb0ELb1ELb1ELb1EEEvNS_9BwdParamsE,@function
        .size           _ZN10layer_norm13ln_bwd_kernelINS_13Kernel_traitsIf6__halffS2_fjLj5120ELj1ELj1ELj4ELj16ENS_18Kernel_traits_baseILj5120EfS2_fS2_fjLj128EEEEELb0ELb1ELb1ELb1EEEvNS_9BwdParamsE,(.L_x_19421 - _ZN10layer_norm13ln_bwd_kernelINS_13Kernel_traitsIf6__halffS2_fjLj5120ELj1ELj1ELj4ELj16ENS_18Kernel_traits_baseILj5120EfS2_fS2_fjLj128EEEEELb0ELb1ELb1ELb1EEEvNS_9BwdParamsE)
        .other          _ZN10layer_norm13ln_bwd_kernelINS_13Kernel_traitsIf6__halffS2_fjLj5120ELj1ELj1ELj4ELj16ENS_18Kernel_traits_baseILj5120EfS2_fS2_fjLj128EEEEELb0ELb1ELb1ELb1EEEvNS_9BwdParamsE,@"STO_CUDA_ENTRY STV_DEFAULT"
_ZN10layer_norm13ln_bwd_kernelINS_13Kernel_traitsIf6__halffS2_fjLj5120ELj1ELj1ELj4ELj16ENS_18Kernel_traits_baseILj5120EfS2_fS2_fjLj128EEEEELb0ELb1ELb1ELb1EEEvNS_9BwdParamsE:
.text._ZN10layer_norm13ln_bwd_kernelINS_13Kernel_traitsIf6__halffS2_fjLj5120ELj1ELj1ELj4ELj16ENS_18Kernel_traits_baseILj5120EfS2_fS2_fjLj128EEEEELb0ELb1ELb1ELb1EEEvNS_9BwdParamsE:
        /* <DEDUP_REMOVED lines=148> */
.L_x_14532:
        /* <DEDUP_REMOVED lines=18> */
[----:B--2---:R-:W0:Y:S01]  /*0a60*/  S2R R12, SR_TID.X ;  /* 0x00000000000c7919 */ /* 0x004e220000002100 */
[----:B------:R-:W-:Y:S01]  /*0a70*/  UIMAD UR9, UR8, UR26, URZ ;  /* 0x0000001a080972a4 */ /* 0x000fe2000f8e02ff */
[----:B------:R-:W1:Y:S01]  /*0a80*/  LDC.64 R16, c[0x0][0x3a8] ;  /* 0x0000ea00ff107b82 */ /* 0x000e620000000a00 */
[----:B------:R-:W-:Y:S01]  /*0a90*/  UIADD3 UR11, UPT, UPT, UR32, -0x1, URZ ;  /* 0xffffffff200b7890 */ /* 0x000fe2000fffe0ff */
[----:B------:R-:W-:Y:S01]  /*0aa0*/  STL [R1+0x18c], R31 ;  /* 0x00018c1f01007387 */ /* 0x000fe20000100800 */
[----:B------:R-:W-:Y:S02]  /*0ab0*/  USHF.R.S32.HI UR10, URZ, 0x1f, UR9 ;  /* 0x0000001fff0a7899 */ /* 0x000fe40008011409 */
[----:B------:R-:W-:Y:S02]  /*0ac0*/  UIMAD UR11, UR11, UR26, URZ ;  /* 0x0000001a0b0b72a4 */ /* 0x000fe4000f8e02ff */
[----:B------:R-:W-:Y:S01]  /*0ad0*/  UIMAD.WIDE UR30, UR8, 0x4, UR22 ;  /* 0x00000004081e78a5 */ /* 0x000fe2000f8e0216 */
[----:B------:R-:W2:Y:S01]  /*0ae0*/  LDC.64 R196, c[0x0][0x428] ;  /* 0x00010a00ffc47b82 */ /* 0x000ea20000000a00 */
        /* <DEDUP_REMOVED lines=11> */
[----:B------:R1:W3:Y:S01]  /*0ba0*/  LDG.E R8, desc[UR18][R2.64] ;  /* 0x0000001202087981 */ /* 0x0002e2000c1e1900 */
[----:B0-----:R-:W-:-:S03]  /*0bb0*/  LEA.HI.SX32 R244, R0, R12, 0x1d ;  /* 0x0000000c00f47211 */ /* 0x001fc600078feaff */
[----:B------:R-:W-:Y:S01]  /*0bc0*/  STL [R1+0x180], R28 ;  /* 0x0001801c01007387 */ /* 0x000fe20000100800 */
[----:B------:R-:W-:Y:S02]  /*0bd0*/  MOV R0, UR9 ;  /* 0x0000000900007c02 */ /* 0x000fe40008000f00 */
[C---:B------:R-:W-:Y:S01]  /*0be0*/  IADD3 R9, PT, PT, R244.reuse, 0x80, RZ ;  /* 0x00000080f4097810 */ /* 0x040fe20007ffe0ff */
[--C-:B-1----:R-:W-:Y:S01]  /*0bf0*/  IMAD.WIDE.U32 R2, R244, 0x20, R16.reuse ;  /* 0x00000020f4027825 */ /* 0x102fe200078e0010 */
[----:B------:R-:W-:Y:S01]  /*0c00*/  LEA.HI.SX32 R12, R0, R12, 0x1d ;  /* 0x0000000c000c7211 */ /* 0x000fe200078feaff */
[----:B------:R-:W-:Y:S01]  /*0c10*/  STL [R1+0x17c], R27 ;  /* 0x00017c1b01007387 */ /* 0x000fe20000100800 */
[----:B------:R-:W-:Y:S01]  /*0c20*/  IADD3 R0, PT, PT, R244, 0x180, RZ ;  /* 0x00000180f4007810 */ /* 0x000fe20007ffe0ff */
[----:B------:R-:W-:Y:S02]  /*0c30*/  IMAD.WIDE.U32 R10, R9, 0x20, R16 ;  /* 0x00000020090a7825 */ /* 0x000fe400078e0010 */
[----:B------:R-:W4:Y:S04]  /*0c40*/  LDG.E.128 R240, desc[UR18][R2.64] ;  /* 0x0000001202f07981 */ /* 0x000f28000c1e1d00 */
[----:B------:R-:W4:Y:S04]  /*0c50*/  LDG.E.128 R200, desc[UR18][R10.64] ;  /* 0x000000120ac87981 */ /* 0x000f28000c1e1d00 */
[----:B------:R0:W4:Y:S01]  /*0c60*/  LDG.E.128 R204, desc[UR18][R10.64+0x10] ;  /* 0x000010120acc7981 */ /* 0x000122000c1e1d00 */
[C---:B--2---:R-:W-:Y:S01]  /*0c70*/  IMAD.WIDE.U32 R4, R12.reuse, 0x10, R196 ;  /* 0x000000100c047825 */ /* 0x044fe200078e00c4 */
[----:B------:R-:W-:-:S02]  /*0c80*/  IADD3 R13, PT, PT, R12, 0x100, RZ ;  /* 0x000001000c0d7810 */ /* 0x000fc40007ffe0ff */
[----:B------:R-:W-:Y:S01]  /*0c90*/  PLOP3.LUT P0, PT, PT, PT, UP0, 0x80, 0x8 ;  /* 0x000000000008781c */ /* 0x000fe20003f0f008 */
[----:B------:R-:W-:Y:S04]  /*0ca0*/  STL [R1+0x178], R26 ;  /* 0x0001781a01007387 */ /* 0x000fe80000100800 */
[----:B------:R-:W2:Y:S01]  /*0cb0*/  LDG.E.128 R232, desc[UR18][R4.64] ;  /* 0x0000001204e87981 */ /* 0x000ea2000c1e1d00 */
[----:B0-----:R-:W-:-:S03]  /*0cc0*/  IMAD.WIDE.U32 R10, R0, 0x20, R16 ;  /* 0x00000020000a7825 */ /* 0x001fc600078e0010 */
[----:B------:R-:W-:Y:S04]  /*0cd0*/  STL [R1+0x174], R25 ;  /* 0x0001741901007387 */ /* 0x000fe80000100800 */
[----:B------:R-:W2:Y:S01]  /*0ce0*/  LDG.E.128 R216, desc[UR18][R10.64] ;  /* 0x000000120ad87981 */ /* 0x000ea2000c1e1d00 */
[----:B------:R-:W0:Y:S03]  /*0cf0*/  @P0 LDC.64 R238, c[0x0][0x438] ;  /* 0x00010e00ffee0b82 */ /* 0x000e260000000a00 */
[----:B------:R1:W2:Y:S04]  /*0d00*/  LDG.E.128 R220, desc[UR18][R10.64+0x10] ;  /* 0x000010120adc7981 */ /* 0x0002a8000c1e1d00 */
[----:B------:R1:W2:Y:S01]  /*0d10*/  LDG.E.128 R4, desc[UR18][R2.64+0x10] ;  /* 0x0000101202047981 */ /* 0x0002a2000c1e1d00 */
[----:B------:R-:W3:Y:S03]  /*0d20*/  @P0 LDC.64 R236, c[0x0][0x438] ;  /* 0x00010e00ffec0b82 */ /* 0x000ee60000000a00 */
[----:B------:R-:W-:Y:S01]  /*0d30*/  STL [R1+0x170], R24 ;  /* 0x0001701801007387 */ /* 0x000fe20000100800 */
[----:B-1----:R-:W-:-:S03]  /*0d40*/  IADD3 R10, PT, PT, R12, 0x80, RZ ;  /* 0x000000800c0a7810 */ /* 0x002fc60007ffe0ff */
[----:B------:R1:W-:Y:S01]  /*0d50*/  STL [R1+0x16c], R23 ;  /* 0x00016c1701007387 */ /* 0x0003e20000100800 */
[----:B------:R-:W-:Y:S01]  /*0d60*/  IADD3 R3, PT, PT, R244, 0x100, RZ ;  /* 0x00000100f4037810 */ /* 0x000fe20007ffe0ff */
[----:B------:R-:W-:Y:S01]  /*0d70*/  IMAD.WIDE.U32 R10, R10, 0x10, R196 ;  /* 0x000000100a0a7825 */ /* 0x000fe200078e00c4 */
[----:B------:R-:W-:Y:S01]  /*0d80*/  IADD3 R2, PT, PT, R244, 0x200, RZ ;  /* 0x00000200f4027810 */ /* 0x000fe20007ffe0ff */
[----:B------:R-:W-:Y:S02]  /*0d90*/  STL [R1+0x168], R22 ;  /* 0x0001681601007387 */ /* 0x000fe40000100800 */
[----:B------:R-:W-:Y:S02]  /*0da0*/  IMAD.WIDE.U32 R14, R3, 0x20, R16 ;  /* 0x00000020030e7825 */ /* 0x000fe400078e0010 */
[----:B------:R1:W2:Y:S04]  /*0db0*/  LDG.E.128 R188, desc[UR18][R10.64] ;  /* 0x000000120abc7981 */ /* 0x0002a8000c1e1d00 */
[----:B------:R-:W2:Y:S04]  /*0dc0*/  LDG.E.128 R208, desc[UR18][R14.64] ;  /* 0x000000120ed07981 */ /* 0x000ea8000c1e1d00 */
[----:B------:R0:W2:Y:S01]  /*0dd0*/  LDG.E.128 R212, desc[UR18][R14.64+0x10] ;  /* 0x000010120ed47981 */ /* 0x0000a2000c1e1d00 */
[----:B-1----:R-:W-:Y:S01]  /*0de0*/  IMAD.WIDE.U32 R10, R13, 0x10, R196 ;  /* 0x000000100d0a7825 */ /* 0x002fe200078e00c4 */
[----:B------:R-:W-:-:S02]  /*0df0*/  IADD3 R13, PT, PT, R12, 0x180, RZ ;  /* 0x000001800c0d7810 */ /* 0x000fc40007ffe0ff */
[----:B------:R-:W-:Y:S01]  /*0e00*/  STL [R1+0x164], R21 ;  /* 0x0001641501007387 */ /* 0x000fe20000100800 */
[----:B------:R-:W-:Y:S01]  /*0e10*/  IADD3 R12, PT, PT, R12, 0x200, RZ ;  /* 0x000002000c0c7810 */ /* 0x000fe20007ffe0ff */
[----:B0-----:R-:W-:Y:S02]  /*0e20*/  @P0 IMAD.WIDE.U32 R238, R244, 0x20, R238 ;  /* 0x00000020f4ee0825 */ /* 0x001fe400078e00ee */
[----:B------:R0:W-:Y:S02]  /*0e30*/  STL [R1+0x160], R20 ;  /* 0x0001601401007387 */ /* 0x0001e40000100800 */
[----:B------:R-:W-:Y:S02]  /*0e40*/  IMAD.WIDE.U32 R14, R2, 0x20, R16 ;  /* 0x00000020020e7825 */ /* 0x000fe400078e0010 */
[----:B------:R1:W2:Y:S04]  /*0e50*/  LDG.E.128 R16, desc[UR18][R10.64] ;  /* 0x000000120a107981 */ /* 0x0002a8000c1e1d00 */
[----:B------:R-:W2:Y:S04]  /*0e60*/  LDG.E.128 R224, desc[UR18][R14.64] ;  /* 0x000000120ee07981 */ /* 0x000ea8000c1e1d00 */
[----:B------:R0:W2:Y:S01]  /*0e70*/  LDG.E.128 R228, desc[UR18][R14.64+0x10] ;  /* 0x000010120ee47981 */ /* 0x0000a2000c1e1d00 */
[----:B-1----:R-:W-:-:S03]  /*0e80*/  IMAD.WIDE.U32 R10, R13, 0x10, R196 ;  /* 0x000000100d0a7825 */ /* 0x002fc600078e00c4 */
[----:B------:R-:W5:Y:S04]  /*0e90*/  @P0 LDG.E.128 R132, desc[UR18][R238.64] ;  /* 0x00000012ee840981 */ /* 0x000f68000c1e1d00 */
[----:B------:R1:W2:Y:S01]  /*0ea0*/  LDG.E.128 R192, desc[UR18][R10.64] ;  /* 0x000000120ac07981 */ /* 0x0002a2000c1e1d00 */
[----:B0-----:R-:W0:Y:S03]  /*0eb0*/  @P0 LDC.64 R14, c[0x0][0x438] ;  /* 0x00010e00ff0e0b82 */ /* 0x001e260000000a00 */
[----:B------:R-:W5:Y:S01]  /*0ec0*/  @P0 LDG.E.128 R136, desc[UR18][R238.64+0x10] ;  /* 0x00001012ee880981 */ /* 0x000f62000c1e1d00 */
[----:B-1----:R-:W-:-:S04]  /*0ed0*/  IMAD.WIDE.U32 R10, R12, 0x10, R196 ;  /* 0x000000100c0a7825 */ /* 0x002fc800078e00c4 */
[----:B------:R-:W1:Y:S01]  /*0ee0*/  @P0 LDC.64 R12, c[0x0][0x438] ;  /* 0x00010e00ff0c0b82 */ /* 0x000e620000000a00 */
[----:B------:R0:W2:Y:S07]  /*0ef0*/  LDG.E.128 R196, desc[UR18][R10.64] ;  /* 0x000000120ac47981 */ /* 0x0000ae000c1e1d00 */
[----:B0-----:R-:W0:Y:S01]  /*0f00*/  @P0 LDC.64 R10, c[0x0][0x438] ;  /* 0x00010e00ff0a0b82 */ /* 0x001e220000000a00 */
[----:B-1----:R-:W-:-:S05]  /*0f10*/  @P0 IMAD.WIDE.U32 R12, R0, 0x20, R12 ;  /* 0x00000020000c0825 */ /* 0x002fca00078e000c */
[----:B------:R-:W5:Y:S04]  /*0f20*/  @P0 LDG.E.128 R156, desc[UR18][R12.64] ;  /* 0x000000120c9c0981 */ /* 0x000f68000c1e1d00 */
[----:B------:R1:W5:Y:S01]  /*0f30*/  @P0 LDG.E.128 R160, desc[UR18][R12.64+0x10] ;  /* 0x000010120ca00981 */ /* 0x000362000c1e1d00 */
[----:B0-----:R-:W-:-:S04]  /*0f40*/  @P0 IMAD.WIDE.U32 R10, R3, 0x20, R10 ;  /* 0x00000020030a0825 */ /* 0x001fc800078e000a */
[----:B------:R-:W-:Y:S01]  /*0f50*/  @P0 IMAD.WIDE.U32 R2, R2, 0x20, R14 ;  /* 0x0000002002020825 */ /* 0x000fe200078e000e */
[----:B------:R-:W5:Y:S04]  /*0f60*/  @P0 LDG.E.128 R148, desc[UR18][R10.64] ;  /* 0x000000120a940981 */ /* 0x000f68000c1e1d00 */
[----:B------:R-:W5:Y:S04]  /*0f70*/  @P0 LDG.E.128 R164, desc[UR18][R2.64] ;  /* 0x0000001202a40981 */ /* 0x000f68000c1e1d00 */
[----:B------:R0:W5:Y:S01]  /*0f80*/  @P0 LDG.E.128 R168, desc[UR18][R2.64+0x10] ;  /* 0x0000101202a80981 */ /* 0x000162000c1e1d00 */
[----:B---3--:R-:W-:Y:S01]  /*0f90*/  FSEL R8, R8, RZ, !P1 ;  /* 0x000000ff08087208 */ /* 0x008fe20004800000 */
[----:B------:R-:W-:-:S02]  /*0fa0*/  @P0 IMAD.WIDE.U32 R236, R9, 0x20, R236 ;  /* 0x0000002009ec0825 */ /* 0x000fc400078e00ec */
[----:B------:R-:W5:Y:S04]  /*0fb0*/  @P0 LDG.E.128 R152, desc[UR18][R10.64+0x10] ;  /* 0x000010120a980981 */ /* 0x000f68000c1e1d00 */
[----:B------:R-:W5:Y:S04]  /*0fc0*/  @P0 LDG.E.128 R140, desc[UR18][R236.64] ;  /* 0x00000012ec8c0981 */ /* 0x000f68000c1e1d00 */
[----:B------:R3:W5:Y:S01]  /*0fd0*/  @P0 LDG.E.128 R144, desc[UR18][R236.64+0x10] ;  /* 0x00001012ec900981 */ /* 0x000762000c1e1d00 */
[C---:B----4-:R-:W-:Y:S01]  /*0fe0*/  FADD.FTZ R0, -R8.reuse, R240 ;  /* 0x000000f008007221 */ /* 0x050fe20000010100 */
[C---:B------:R-:W-:Y:S01]  /*0ff0*/  FADD.FTZ R245, -R8.reuse, R202 ;  /* 0x000000ca08f57221 */ /* 0x040fe20000010100 */
[C---:B------:R-:W-:Y:S01]  /*1000*/  FADD.FTZ R247, -R8.reuse, R201 ;  /* 0x000000c908f77221 */ /* 0x040fe20000010100 */
[C---:B------:R-:W-:Y:S01]  /*1010*/  FADD.FTZ R248, -R8.reuse, R203 ;  /* 0x000000cb08f87221 */ /* 0x040fe20000010100 */
[C---:B------:R-:W-:Y:S01]  /*1020*/  FADD.FTZ R239, -R8.reuse, R241 ;  /* 0x000000f108ef7221 */ /* 0x040fe20000010100 */
[C---:B------:R-:W-:Y:S01]  /*1030*/  FADD.FTZ R246, -R8.reuse, R243 ;  /* 0x000000f308f67221 */ /* 0x040fe20000010100 */
[----:B------:R-:W-:Y:S01]  /*1040*/  FADD.FTZ R249, -R8, R204 ;  /* 0x000000cc08f97221 */ /* 0x000fe20000010100 */
[----:B--2---:R-:W-:-:S02]  /*1050*/  HADD2.F32 R14, -RZ, R233.H0_H0 ;  /* 0x200000e9ff0e7230 */ /* 0x004fc40000004100 */
[----:B-1----:R-:W-:Y:S02]  /*1060*/  HADD2.F32 R13, -RZ, R233.H1_H1 ;  /* 0x300000e9ff0d7230 */ /* 0x002fe40000004100 */
[C---:B------:R-:W-:Y:S01]  /*1070*/  FADD.FTZ R218, -R8.reuse, R218 ;  /* 0x000000da08da7221 */ /* 0x040fe20000010100 */
[C---:B------:R-:W-:Y:S01]  /*1080*/  FADD.FTZ R216, -R8.reuse, R216 ;  /* 0x000000d808d87221 */ /* 0x040fe20000010100 */
[C---:B------:R-:W-:Y:S01]  /*1090*/  FADD.FTZ R251, -R8.reuse, R217 ;  /* 0x000000d908fb7221 */ /* 0x040fe20000010100 */
[----:B------:R-:W-:Y:S01]  /*10a0*/  FADD.FTZ R233, -R8, R4 ;  /* 0x0000000408e97221 */ /* 0x000fe20000010100 */
[--C-:B------:R-:W-:Y:S02]  /*10b0*/  HADD2.F32 R4, -RZ, R190.reuse.H0_H0 ;  /* 0x200000beff047230 */ /* 0x100fe40000004100 */
[----:B0-----:R-:W-:Y:S02]  /*10c0*/  HADD2.F32 R3, -RZ, R190.H1_H1 ;  /* 0x300000beff037230 */ /* 0x001fe40000004100 */
[----:B------:R-:W-:-:S02]  /*10d0*/  HADD2.F32 R2, -RZ, R191.H0_H0 ;  /* 0x200000bfff027230 */ /* 0x000fc40000004100 */
[C---:B------:R-:W-:Y:S01]  /*10e0*/  FADD.FTZ R213, -R8.reuse, R213 ;  /* 0x000000d508d57221 */ /* 0x040fe20000010100 */
[C---:B------:R-:W-:Y:S01]  /*10f0*/  FADD.FTZ R215, -R8.reuse, R215 ;  /* 0x000000d708d77221 */ /* 0x040fe20000010100 */
[C---:B------:R-:W-:Y:S01]  /*1100*/  FADD.FTZ R214, -R8.reuse, R214 ;  /* 0x000000d608d67221 */ /* 0x040fe20000010100 */
[C---:B------:R-:W-:Y:S01]  /*1110*/  FADD.FTZ R203, -R8.reuse, R209 ;  /* 0x000000d108cb7221 */ /* 0x040fe20000010100 */
[C---:B------:R-:W-:Y:S01]  /*1120*/  FADD.FTZ R204, -R8.reuse, R208 ;  /* 0x000000d008cc7221 */ /* 0x040fe20000010100 */
[C---:B------:R-:W-:Y:S01]  /*1130*/  FADD.FTZ R202, -R8.reuse, R210 ;  /* 0x000000d208ca7221 */ /* 0x040fe20000010100 */
[----:B------:R-:W-:Y:S02]  /*1140*/  MOV R209, R245 ;  /* 0x000000f500d17202 */ /* 0x000fe40000000f00 */
[----:B------:R-:W-:Y:S01]  /*1150*/  MOV R208, R248 ;  /* 0x000000f800d07202 */ /* 0x000fe20000000f00 */
[----:B------:R-:W-:Y:S02]  /*1160*/  HADD2.F32 R190, -RZ, R16.H1_H1 ;  /* 0x30000010ffbe7230 */ /* 0x000fe40000004100 */
[----:B------:R-:W-:Y:S01]  /*1170*/  FADD.FTZ R23, -R8, R225 ;  /* 0x000000e108177221 */ /* 0x000fe20000010100 */
[----:B------:R-:W-:-:S02]  /*1180*/  HADD2.F32 R225, -RZ, R191.H1_H1 ;  /* 0x300000bfffe17230 */ /* 0x000fc40000004100 */
[----:B------:R-:W-:Y:S02]  /*1190*/  HADD2.F32 R191, -RZ, R16.H0_H0 ;  /* 0x20000010ffbf7230 */ /* 0x000fe40000004100 */
[----:B------:R-:W2:Y:S01]  /*11a0*/  LDL R16, [R1+0x15c] ;  /* 0x00015c0001107983 */ /* 0x000ea20000100800 */
[----:B------:R-:W-:Y:S01]  /*11b0*/  MOV R210, R247 ;  /* 0x000000f700d27202 */ /* 0x000fe20000000f00 */
[--C-:B------:R-:W-:Y:S02]  /*11c0*/  HADD2.F32 R240, -RZ, R192.reuse.H0_H0 ;  /* 0x200000c0fff07230 */ /* 0x100fe40000004100 */
[----:B------:R-:W-:Y:S01]  /*11d0*/  HADD2.F32 R238, -RZ, R192.H1_H1 ;  /* 0x300000c0ffee7230 */ /* 0x000fe20000004100 */
[----:B------:R-:W-:Y:S01]  /*11e0*/  MOV R192, R218 ;  /* 0x000000da00c07202 */ /* 0x000fe20000000f00 */
[--C-:B------:R-:W-:Y:S01]  /*11f0*/  HADD2.F32 R243, -RZ, R193.reuse.H0_H0 ;  /* 0x200000c1fff37230 */ /* 0x100fe20000004100 */
[----:B------:R-:W4:Y:S01]  /*1200*/  LDL.LU R218, [R1+0x20] ;  /* 0x0000200001da7983 */ /* 0x000f220000300800 */
[----:B------:R-:W-:Y:S01]  /*1210*/  HADD2.F32 R241, -RZ, R193.H1_H1 ;  /* 0x300000c1fff17230 */ /* 0x000fe20000004100 */
[----:B------:R-:W-:Y:S01]  /*1220*/  MOV R193, R216 ;  /* 0x000000d800c17202 */ /* 0x000fe20000000f00 */
[--C-:B------:R-:W-:Y:S01]  /*1230*/  HADD2.F32 R245, -RZ, R194.reuse.H0_H0 ;  /* 0x200000c2fff57230 */ /* 0x100fe20000004100 */
[----:B------:R-:W2:Y:S01]  /*1240*/  LDL R217, [R1+0x150] ;  /* 0x0001500001d97983 */ /* 0x000ea20000100800 */
[----:B------:R-:W-:Y:S01]  /*1250*/  HADD2.F32 R244, -RZ, R194.H1_H1 ;  /* 0x300000c2fff47230 */ /* 0x000fe20000004100 */
[----:B------:R-:W-:Y:S01]  /*1260*/  MOV R194, R215 ;  /* 0x000000d700c27202 */ /* 0x000fe20000000f00 */
[----:B------:R-:W-:-:S02]  /*1270*/  HADD2.F32 R26, -RZ, R196.H0_H0 ;  /* 0x200000c4ff1a7230 */ /* 0x000fc40000004100 */
[----:B------:R-:W-:Y:S01]  /*1280*/  HADD2.F32 R29, -RZ, R196.H1_H1 ;  /* 0x300000c4ff1d7230 */ /* 0x000fe20000004100 */
[----:B------:R-:W-:Y:S01]  /*1290*/  MOV R196, R213 ;  /* 0x000000d500c47202 */ /* 0x000fe20000000f00 */
[--C-:B------:R-:W-:Y:S01]  /*12a0*/  HADD2.F32 R28, -RZ, R197.reuse.H0_H0 ;  /* 0x200000c5ff1c7230 */ /* 0x100fe20000004100 */
[----:B------:R-:W2:Y:S01]  /*12b0*/  LDL R213, [R1+0x158] ;  /* 0x0001580001d57983 */ /* 0x000ea20000100800 */
[----:B------:R-:W-:Y:S02]  /*12c0*/  HADD2.F32 R25, -RZ, R197.H1_H1 ;  /* 0x300000c5ff197230 */ /* 0x000fe40000004100 */
[--C-:B------:R-:W-:Y:S01]  /*12d0*/  HADD2.F32 R248, -RZ, R195.reuse.H0_H0 ;  /* 0x200000c3fff87230 */ /* 0x100fe20000004100 */
[----:B------:R-:W2:Y:S01]  /*12e0*/  LDL.LU R197, [R1+0x2c] ;  /* 0x00002c0001c57983 */ /* 0x000ea20000300800 */
[----:B------:R-:W-:Y:S01]  /*12f0*/  HADD2.F32 R247, -RZ, R195.H1_H1 ;  /* 0x300000c3fff77230 */ /* 0x000fe20000004100 */
[----:B------:R-:W-:Y:S02]  /*1300*/  MOV R195, R214 ;  /* 0x000000d600c37202 */ /* 0x000fe40000000f00 */
[----:B------:R-:W2:Y:S04]  /*1310*/  LDL.LU R216, [R1+0x24] ;  /* 0x0000240001d87983 */ /* 0x000ea80000300800 */
[----:B------:R-:W2:Y:S04]  /*1320*/  LDL R215, [R1+0x154] ;  /* 0x0001540001d77983 */ /* 0x000ea80000100800 */
[----:B------:R-:W2:Y:S01]  /*1330*/  LDL.LU R214, [R1+0x28] ;  /* 0x0000280001d67983 */ /* 0x000ea20000300800 */
[----:B---3--:R-:W-:-:S02]  /*1340*/  HADD2.F32 R236, -RZ, R232.H0_H0 ;  /* 0x200000e8ffec7230 */ /* 0x008fc40000004100 */
[----:B------:R-:W-:Y:S02]  /*1350*/  HADD2.F32 R15, -RZ, R232.H1_H1 ;  /* 0x300000e8ff0f7230 */ /* 0x000fe40000004100 */
[C---:B------:R-:W-:Y:S01]  /*1360*/  FADD.FTZ R242, -R8.reuse, R242 ;  /* 0x000000f208f27221 */ /* 0x040fe20000010100 */
[C---:B------:R-:W-:Y:S01]  /*1370*/  FADD.FTZ R250, -R8.reuse, R205 ;  /* 0x000000cd08fa7221 */ /* 0x040fe20000010100 */
[C---:B------:R-:W-:Y:S01]  /*1380*/  FADD.FTZ R31, -R8.reuse, R223 ;  /* 0x000000df081f7221 */ /* 0x040fe20000010100 */
[----:B------:R-:W-:Y:S01]  /*1390*/  FADD.FTZ R205, -R8, R206 ;  /* 0x000000ce08cd7221 */ /* 0x000fe20000010100 */
[----:B------:R-:W-:Y:S01]  /*13a0*/  FMUL.FTZ R223, R242, UR29 ;  /* 0x0000001df2df7c20 */ /* 0x000fe20008410000 */
        /* <DEDUP_REMOVED lines=8> */
[----:B------:R-:W-:Y:S01]  /*1430*/  FADD.FTZ R212, -R8, R224 ;  /* 0x000000e008d47221 */ /* 0x000fe20000010100 */
[----:B------:R-:W-:Y:S01]  /*1440*/  FMUL.FTZ R221, R233, UR29 ;  /* 0x0000001de9dd7c20 */ /* 0x000fe20008410000 */
[----:B------:R-:W-:-:S02]  /*1450*/  HADD2.F32 R12, -RZ, R234.H0_H0 ;  /* 0x200000eaff0c7230 */ /* 0x000fc40000004100 */
[C---:B------:R-:W-:Y:S01]  /*1460*/  FADD.FTZ R211, -R8.reuse, R226 ;  /* 0x000000e208d37221 */ /* 0x040fe20000010100 */
[----:B------:R-:W-:Y:S02]  /*1470*/  HADD2.F32 R11, -RZ, R234.H1_H1 ;  /* 0x300000eaff0b7230 */ /* 0x000fe40000004100 */
[C---:B------:R-:W-:Y:S01]  /*1480*/  FADD.FTZ R22, -R8.reuse, R227 ;  /* 0x000000e308167221 */ /* 0x040fe20000010100 */
[--C-:B------:R-:W-:Y:S02]  /*1490*/  HADD2.F32 R10, -RZ, R235.reuse.H0_H0 ;  /* 0x200000ebff0a7230 */ /* 0x100fe40000004100 */
[C---:B------:R-:W-:Y:S01]  /*14a0*/  FADD.FTZ R249, -R8.reuse, R228 ;  /* 0x000000e408f97221 */ /* 0x040fe20000010100 */
[----:B------:R-:W-:Y:S02]  /*14b0*/  HADD2.F32 R9, -RZ, R235.H1_H1 ;  /* 0x300000ebff097230 */ /* 0x000fe40000004100 */
        /* <DEDUP_REMOVED lines=10> */
[----:B------:R-:W-:Y:S02]  /*1560*/  HADD2.F32 R7, -RZ, R188.H1_H1 ;  /* 0x300000bcff077230 */ /* 0x000fe40000004100 */
[--C-:B------:R-:W-:Y:S02]  /*1570*/  HADD2.F32 R6, -RZ, R189.reuse.H0_H0 ;  /* 0x200000bdff067230 */ /* 0x100fe40000004100 */
[----:B------:R-:W-:Y:S02]  /*1580*/  HADD2.F32 R5, -RZ, R189.H1_H1 ;  /* 0x300000bdff057230 */ /* 0x000fe40000004100 */
[--C-:B------:R-:W-:Y:S02]  /*1590*/  HADD2.F32 R189, -RZ, R17.reuse.H0_H0 ;  /* 0x20000011ffbd7230 */ /* 0x100fe40000004100 */
[----:B------:R-:W-:Y:S01]  /*15a0*/  HADD2.F32 R188, -RZ, R17.H1_H1 ;  /* 0x30000011ffbc7230 */ /* 0x000fe20000004100 */
[----:B------:R-:W-:Y:S01]  /*15b0*/  MOV R17, R20 ;  /* 0x0000001400117202 */ /* 0x000fe20000000f00 */
[----:B------:R-:W-:-:S02]  /*15c0*/  HADD2.F32 R229, -RZ, R18.H0_H0 ;  /* 0x20000012ffe57230 */ /* 0x000fc40000004100 */
[----:B------:R-:W-:Y:S01]  /*15d0*/  HADD2.F32 R230, -RZ, R18.H1_H1 ;  /* 0x30000012ffe67230 */ /* 0x000fe20000004100 */
[----:B------:R-:W-:Y:S01]  /*15e0*/  MOV R18, R21 ;  /* 0x0000001500127202 */ /* 0x000fe20000000f00 */
[--C-:B------:R-:W-:Y:S02]  /*15f0*/  HADD2.F32 R21, -RZ, R199.reuse.H0_H0 ;  /* 0x200000c7ff157230 */ /* 0x100fe40000004100 */
[----:B------:R-:W-:Y:S01]  /*1600*/  FMUL.FTZ R224, R239, UR29 ;  /* 0x0000001defe07c20 */ /* 0x000fe20008410000 */
[----:B------:R-:W-:Y:S02]  /*1610*/  HADD2.F32 R20, -RZ, R199.H1_H1 ;  /* 0x300000c7ff147230 */ /* 0x000fe40000004100 */
[----:B------:R-:W-:Y:S01]  /*1620*/  FMUL.FTZ R222, R246, UR29 ;  /* 0x0000001df6de7c20 */ /* 0x000fe20008410000 */
[----:B------:R-:W-:-:S03]  /*1630*/  FFMA.FTZ R89, R224, R15, R89 ;  /* 0x0000000fe0597223 */ /* 0x000fc60000010059 */
[----:B------:R-:W-:Y:S01]  /*1640*/  FFMA.FTZ R91, R222, R13, R91 ;  /* 0x0000000dde5b7223 */ /* 0x000fe2000001005b */
[----:B----4-:R-:W-:-:S05]  /*1650*/  FADD.FTZ R218, R218, R236 ;  /* 0x000000ecdada7221 */ /* 0x010fca0000010000 */
[----:B------:R2:W-:Y:S02]  /*1660*/  STL [R1+0x20], R218 ;  /* 0x000020da01007387 */ /* 0x0005e40000100800 */
[----:B--2---:R-:W-:Y:S01]  /*1670*/  FMUL.FTZ R218, R217, R236 ;  /* 0x000000ecd9da7220 */ /* 0x004fe20000410000 */
[----:B------:R-:W-:Y:S01]  /*1680*/  FADD.FTZ R197, R197, R13 ;  /* 0x0000000dc5c57221 */ /* 0x000fe20000010000 */
[----:B------:R-:W-:Y:S01]  /*1690*/  FADD.FTZ R216, R216, R15 ;  /* 0x0000000fd8d87221 */ /* 0x000fe20000010000 */
[----:B------:R-:W-:-:S04]  /*16a0*/  FADD.FTZ R214, R214, R14 ;  /* 0x0000000ed6d67221 */ /* 0x000fc80000010000 */
[----:B------:R0:W-:Y:S01]  /*16b0*/  STL [R1+0x24], R216 ;  /* 0x000024d801007387 */ /* 0x0001e20000100800 */
[----:B------:R-:W-:-:S03]  /*16c0*/  FMUL.FTZ R217, R215, R15 ;  /* 0x0000000fd7d97220 */ /* 0x000fc60000410000 */
[----:B------:R1:W-:Y:S01]  /*16d0*/  STL [R1+0x28], R214 ;  /* 0x000028d601007387 */ /* 0x0003e20000100800 */
[----:B------:R-:W-:-:S03]  /*16e0*/  FMUL.FTZ R215, R16, R13 ;  /* 0x0000000d10d77220 */ /* 0x000fc60000410000 */
[----:B------:R-:W2:Y:S01]  /*16f0*/  LDL.LU R233, [R1+0x30] ;  /* 0x0000300001e97983 */ /* 0x000ea20000300800 */
[----:B0-----:R-:W-:-:S03]  /*1700*/  FMUL.FTZ R216, R213, R14 ;  /* 0x0000000ed5d87220 */ /* 0x001fc60000410000 */
[----:B------:R-:W3:Y:S01]  /*1710*/  LDL R14, [R1+0x14c] ;  /* 0x00014c00010e7983 */ /* 0x000ee20000100800 */
[----:B------:R-:W-:-:S03]  /*1720*/  MOV R16, R212 ;  /* 0x000000d400107202 */ /* 0x000fc60000000f00 */
[----:B------:R0:W-:Y:S04]  /*1730*/  STL [R1+0x2c], R197 ;  /* 0x00002cc501007387 */ /* 0x0001e80000100800 */
[----:B-1----:R-:W4:Y:S04]  /*1740*/  LDL R214, [R1+0x140] ;  /* 0x0001400001d67983 */ /* 0x002f280000100800 */
[----:B------:R-:W3:Y:S04]  /*1750*/  LDL.LU R213, [R1+0x34] ;  /* 0x0000340001d57983 */ /* 0x000ee80000300800 */
[----:B------:R-:W4:Y:S04]  /*1760*/  LDL R212, [R1+0x144] ;  /* 0x0001440001d47983 */ /* 0x000f280000100800 */
[----:B------:R-:W4:Y:S04]  /*1770*/  LDL.LU R199, [R1+0x38] ;  /* 0x0000380001c77983 */ /* 0x000f280000300800 */
[----:B------:R-:W4:Y:S04]  /*1780*/  LDL R15, [R1+0x148] ;  /* 0x00014800010f7983 */ /* 0x000f280000100800 */
[----:B------:R-:W4:Y:S01]  /*1790*/  LDL.LU R13, [R1+0x3c] ;  /* 0x00003c00010d7983 */ /* 0x000f220000300800 */
[----:B0-----:R-:W-:-:S02]  /*17a0*/  MOV R197, R196 ;  /* 0x000000c400c57202 */ /* 0x001fc40000000f00 */
        /* <DEDUP_REMOVED lines=8> */
[----:B------:R-:W-:Y:S02]  /*1830*/  MOV R193, R251 ;  /* 0x000000fb00c17202 */ /* 0x000fe40000000f00 */
[----:B------:R-:W-:-:S02]  /*1840*/  MOV R19, R219 ;  /* 0x000000db00137202 */ /* 0x000fc40000000f00 */
[----:B------:R-:W-:Y:S01]  /*1850*/  MOV R239, R198 ;  /* 0x000000c600ef7202 */ /* 0x000fe20000000f00 */
[----:B------:R-:W-:Y:S01]  /*1860*/  FMUL.FTZ R198, R196, UR29 ;  /* 0x0000001dc4c67c20 */ /* 0x000fe20008410000 */
[----:B------:R-:W-:Y:S01]  /*1870*/  FMUL.FTZ R0, R0, UR29 ;  /* 0x0000001d00007c20 */ /* 0x000fe20008410000 */
[----:B------:R-:W-:Y:S01]  /*1880*/  FMUL.FTZ R196, R194, UR29 ;  /* 0x0000001dc2c47c20 */ /* 0x000fe20008410000 */
[----:B------:R-:W-:Y:S01]  /*1890*/  FMUL.FTZ R194, R192, UR29 ;  /* 0x0000001dc0c27c20 */ /* 0x000fe20008410000 */
[----:B------:R-:W-:Y:S01]  /*18a0*/  FMUL.FTZ R192, R18, UR29 ;  /* 0x0000001d12c07c20 */ /* 0x000fe20008410000 */
[----:B------:R-:W-:Y:S01]  /*18b0*/  FMUL.FTZ R18, R30, UR29 ;  /* 0x0000001d1e127c20 */ /* 0x000fe20008410000 */
[----:B------:R-:W-:Y:S01]  /*18c0*/  FFMA.FTZ R88, R0, R236, R88 ;  /* 0x000000ec00587223 */ /* 0x000fe20000010058 */
[----:B------:R-:W-:Y:S01]  /*18d0*/  FMUL.FTZ R219, R235, UR29 ;  /* 0x0000001debdb7c20 */ /* 0x000fe20008410000 */
[----:B------:R-:W-:Y:S01]  /*18e0*/  FMUL.FTZ R220, R234, UR29 ;  /* 0x0000001deadc7c20 */ /* 0x000fe20008410000 */
[----:B------:R-:W-:Y:S01]  /*18f0*/  MOV R211, R252 ;  /* 0x000000fc00d37202 */ /* 0x000fe20000000f00 */
[----:B------:R-:W-:Y:S01]  /*1900*/  FMUL.FTZ R252, R237, UR29 ;  /* 0x0000001dedfc7c20 */ /* 0x000fe20008410000 */
[----:B------:R-:W-:Y:S01]  /*1910*/  FFMA.FTZ R84, R221, R12, R84 ;  /* 0x0000000cdd547223 */ /* 0x000fe20000010054 */
[----:B------:R-:W-:Y:S01]  /*1920*/  FFMA.FTZ R85, R220, R11, R85 ;  /* 0x0000000bdc557223 */ /* 0x000fe20000010055 */
[----:B------:R-:W-:Y:S01]  /*1930*/  FFMA.FTZ R86, R219, R10, R86 ;  /* 0x0000000adb567223 */ /* 0x000fe20000010056 */
[----:B------:R-:W-:Y:S01]  /*1940*/  FFMA.FTZ R87, R252, R9, R87 ;  /* 0x00000009fc577223 */ /* 0x000fe20000010057 */
[----:B--2---:R-:W-:-:S05]  /*1950*/  FADD.FTZ R233, R233, R12 ;  /* 0x0000000ce9e97221 */ /* 0x004fca0000010000 */
[----:B------:R-:W-:Y:S01]  /*1960*/  STL [R1+0x30], R233 ;  /* 0x000030e901007387 */ /* 0x000fe20000100800 */
[----:B---3--:R-:W-:Y:S01]  /*1970*/  FADD.FTZ R213, R213, R11 ;  /* 0x0000000bd5d57221 */ /* 0x008fe20000010000 */
[----:B----4-:R-:W-:-:S04]  /*1980*/  FADD.FTZ R199, R199, R10 ;  /* 0x0000000ac7c77221 */ /* 0x010fc80000010000 */
[----:B------:R-:W-:Y:S04]  /*1990*/  STL [R1+0x34], R213 ;  /* 0x000034d501007387 */ /* 0x000fe80000100800 */
[----:B------:R0:W-:Y:S01]  /*19a0*/  STL [R1+0x38], R199 ;  /* 0x000038c701007387 */ /* 0x0001e20000100800 */
[----:B------:R-:W-:Y:S01]  /*19b0*/  FADD.FTZ R13, R13, R9 ;  /* 0x000000090d0d7221 */ /* 0x000fe20000010000 */
[----:B0-----:R-:W-:Y:S01]  /*19c0*/  FMUL.FTZ R199, R197, UR29 ;  /* 0x0000001dc5c77c20 */ /* 0x001fe20008410000 */
[----:B------:R-:W-:Y:S01]  /*19d0*/  FMUL.FTZ R197, R195, UR29 ;  /* 0x0000001dc3c57c20 */ /* 0x000fe20008410000 */
[----:B------:R-:W-:Y:S01]  /*19e0*/  FMUL.FTZ R195, R193, UR29 ;  /* 0x0000001dc1c37c20 */ /* 0x000fe20008410000 */
[----:B------:R-:W-:Y:S01]  /*19f0*/  FMUL.FTZ R193, R19, UR29 ;  /* 0x0000001d13c17c20 */ /* 0x000fe20008410000 */
[----:B------:R-:W-:Y:S01]  /*1a00*/  FMUL.FTZ R19, R17, UR29 ;  /* 0x0000001d11137c20 */ /* 0x000fe20008410000 */
[----:B------:R0:W-:Y:S01]  /*1a10*/  STL [R1+0x3c], R13 ;  /* 0x00003c0d01007387 */ /* 0x0001e20000100800 */
[----:B------:R-:W-:Y:S01]  /*1a20*/  FMUL.FTZ R17, R31, UR29 ;  /* 0x0000001d1f117c20 */ /* 0x000fe20008410000 */
[----:B------:R-:W-:-:S02]  /*1a30*/  FMUL.FTZ R213, R212, R11 ;  /* 0x0000000bd4d57220 */ /* 0x000fc40000410000 */
[----:B------:R-:W2:Y:S01]  /*1a40*/  LDL.LU R31, [R1+0x58] ;  /* 0x00005800011f7983 */ /* 0x000ea20000300800 */
[----:B------:R-:W-:-:S03]  /*1a50*/  FMUL.FTZ R212, R15, R10 ;  /* 0x0000000a0fd47220 */ /* 0x000fc60000410000 */
[----:B------:R-:W3:Y:S01]  /*1a60*/  LDL R30, [R1+0x128] ;  /* 0x00012800011e7983 */ /* 0x000ee20000100800 */
[----:B------:R-:W-:-:S03]  /*1a70*/  FMUL.FTZ R15, R23, UR29 ;  /* 0x0000001d170f7c20 */ /* 0x000fc60008410000 */
[----:B------:R-:W4:Y:S04]  /*1a80*/  LDL R233, [R1+0x124] ;  /* 0x0001240001e97983 */ /* 0x000f280000100800 */
[----:B------:R-:W3:Y:S01]  /*1a90*/  LDL.LU R236, [R1+0x50] ;  /* 0x0000500001ec7983 */ /* 0x000ee20000300800 */
[----:B------:R-:W-:-:S03]  /*1aa0*/  FMUL.FTZ R251, R14, R9 ;  /* 0x000000090efb7220 */ /* 0x000fc60000410000 */
[----:B------:R-:W4:Y:S01]  /*1ab0*/  LDL R235, [R1+0x120] ;  /* 0x0001200001eb7983 */ /* 0x000f220000100800 */
[----:B------:R-:W-:-:S03]  /*1ac0*/  FMUL.FTZ R214, R214, R12 ;  /* 0x0000000cd6d67220 */ /* 0x000fc60000410000 */
[----:B------:R-:W4:Y:S01]  /*1ad0*/  LDL.LU R234, [R1+0x54] ;  /* 0x0000540001ea7983 */ /* 0x000f220000300800 */
[----:B------:R-:W-:-:S03]  /*1ae0*/  FMUL.FTZ R14, R239, UR29 ;  /* 0x0000001def0e7c20 */ /* 0x000fc60008410000 */
[----:B------:R-:W4:Y:S01]  /*1af0*/  LDL.LU R23, [R1+0x5c] ;  /* 0x00005c0001177983 */ /* 0x000f220000300800 */
[----:B0-----:R-:W-:Y:S01]  /*1b00*/  FMUL.FTZ R13, R22, UR29 ;  /* 0x0000001d160d7c20 */ /* 0x001fe20008410000 */
[----:B------:R-:W-:Y:S02]  /*1b10*/  FMUL.FTZ R12, R249, UR29 ;  /* 0x0000001df90c7c20 */ /* 0x000fe40008410000 */
[----:B------:R-:W4:Y:S01]  /*1b20*/  LDL.LU R246, [R1+0x48] ;  /* 0x0000480001f67983 */ /* 0x000f220000300800 */
[----:B------:R-:W-:-:S03]  /*1b30*/  FMUL.FTZ R11, R228, UR29 ;  /* 0x0000001de40b7c20 */ /* 0x000fc60008410000 */
[----:B------:R-:W4:Y:S01]  /*1b40*/  LDL R242, [R1+0x138] ;  /* 0x0001380001f27983 */ /* 0x000f220000100800 */
[----:B------:R-:W-:-:S03]  /*1b50*/  FMUL.FTZ R10, R227, UR29 ;  /* 0x0000001de30a7c20 */ /* 0x000fc60008410000 */
[----:B------:R-:W4:Y:S01]  /*1b60*/  LDL.LU R239, [R1+0x4c] ;  /* 0x00004c0001ef7983 */ /* 0x000f220000300800 */
[----:B------:R-:W-:-:S03]  /*1b70*/  FMUL.FTZ R9, R226, UR29 ;  /* 0x0000001de2097c20 */ /* 0x000fc60008410000 */
[----:B------:R-:W4:Y:S04]  /*1b80*/  LDL R237, [R1+0x13c] ;  /* 0x00013c0001ed7983 */ /* 0x000f280000100800 */
[----:B------:R-:W4:Y:S04]  /*1b90*/  LDL R22, [R1+0x12c] ;  /* 0x00012c0001167983 */ /* 0x000f280000100800 */
[----:B------:R-:W4:Y:S04]  /*1ba0*/  LDL R249, [R1+0x134] ;  /* 0x0001340001f97983 */ /* 0x000f280000100800 */
[----:B------:R-:W4:Y:S04]  /*1bb0*/  LDL.LU R228, [R1+0x44] ;  /* 0x0000440001e47983 */ /* 0x000f280000300800 */
[----:B------:R-:W4:Y:S04]  /*1bc0*/  LDL R227, [R1+0x130] ;  /* 0x0001300001e37983 */ /* 0x000f280000100800 */
[----:B------:R-:W4:Y:S01]  /*1bd0*/  LDL.LU R226, [R1+0x40] ;  /* 0x0000400001e27983 */ /* 0x000f220000300800 */
[----:B------:R-:W-:Y:S01]  /*1be0*/  FMUL.FTZ R210, R210, UR29 ;  /* 0x0000001dd2d27c20 */ /* 0x000fe20008410000 */
[----:B------:R-:W-:-:S03]  /*1bf0*/  FMUL.FTZ R250, R250, UR29 ;  /* 0x0000001dfafa7c20 */ /* 0x000fc60008410000 */
[----:B------:R-:W-:Y:S01]  /*1c00*/  FFMA.FTZ R81, R210, R7, R81 ;  /* 0x00000007d2517223 */ /* 0x000fe20000010051 */
[----:B------:R-:W-:Y:S01]  /*1c10*/  FFMA.FTZ R79, R250, R225, R79 ;  /* 0x000000e1fa4f7223 */ /* 0x000fe2000001004f */
        /* <DEDUP_REMOVED lines=8> */
[----:B------:R-:W-:Y:S04]  /*1ca0*/  STL [R1+0x40], R226 ;  /* 0x000040e201007387 */ /* 0x000fe80000100800 */
[----:B------:R-:W-:Y:S04]  /*1cb0*/  STL [R1+0x44], R228 ;  /* 0x000044e401007387 */ /* 0x000fe80000100800 */
[----:B------:R-:W-:Y:S04]  /*1cc0*/  STL [R1+0x48], R246 ;  /* 0x000048f601007387 */ /* 0x000fe80000100800 */
[----:B------:R-:W-:Y:S04]  /*1cd0*/  STL [R1+0x4c], R239 ;  /* 0x00004cef01007387 */ /* 0x000fe80000100800 */
[----:B------:R-:W-:Y:S04]  /*1ce0*/  STL [R1+0x50], R236 ;  /* 0x000050ec01007387 */ /* 0x000fe80000100800 */
[----:B------:R-:W-:Y:S04]  /*1cf0*/  STL [R1+0x54], R234 ;  /* 0x000054ea01007387 */ /* 0x000fe80000100800 */
[----:B------:R0:W-:Y:S04]  /*1d00*/  STL [R1+0x58], R31 ;  /* 0x0000581f01007387 */ /* 0x0001e80000100800 */
[----:B------:R1:W-:Y:S01]  /*1d10*/  STL [R1+0x5c], R23 ;  /* 0x00005c1701007387 */ /* 0x0003e20000100800 */
[----:B------:R-:W-:Y:S01]  /*1d20*/  FMUL.FTZ R7, R249, R7 ;  /* 0x00000007f9077220 */ /* 0x000fe20000410000 */
[----:B------:R-:W-:-:S02]  /*1d30*/  FMUL.FTZ R249, R22, R225 ;  /* 0x000000e116f97220 */ /* 0x000fc40000410000 */
[----:B0-----:R-:W2:Y:S04]  /*1d40*/  LDL.LU R31, [R1+0x60] ;  /* 0x00006000011f7983 */ /* 0x001ea80000300800 */
[----:B------:R-:W3:Y:S01]  /*1d50*/  LDL R225, [R1+0x110] ;  /* 0x0001100001e17983 */ /* 0x000ee20000100800 */
[----:B------:R-:W-:Y:S01]  /*1d60*/  FMUL.FTZ R205, R205, UR29 ;  /* 0x0000001dcdcd7c20 */ /* 0x000fe20008410000 */
[----:B------:R-:W-:Y:S01]  /*1d70*/  FMUL.FTZ R207, R207, UR29 ;  /* 0x0000001dcfcf7c20 */ /* 0x000fe20008410000 */
[----:B------:R-:W-:Y:S01]  /*1d80*/  FFMA.FTZ R226, R0, R218, RZ ;  /* 0x000000da00e27223 */ /* 0x000fe200000100ff */
[----:B------:R-:W-:Y:S01]  /*1d90*/  FMUL.FTZ R209, R209, UR29 ;  /* 0x0000001dd1d17c20 */ /* 0x000fe20008410000 */
[-C--:B------:R-:W-:Y:S01]  /*1da0*/  FFMA.FTZ R78, R205, R2.reuse, R78 ;  /* 0x00000002cd4e7223 */ /* 0x080fe2000001004e */
[----:B------:R-:W-:Y:S01]  /*1db0*/  FMUL.FTZ R2, R30, R2 ;  /* 0x000000021e027220 */ /* 0x000fe20000410000 */
[-C--:B------:R-:W-:Y:S01]  /*1dc0*/  FFMA.FTZ R76, R207, R4.reuse, R76 ;  /* 0x00000004cf4c7223 */ /* 0x080fe2000001004c */
[----:B------:R-:W-:Y:S01]  /*1dd0*/  FFMA.FTZ R226, R224, R217, R226 ;  /* 0x000000d9e0e27223 */ /* 0x000fe200000100e2 */
[----:B------:R-:W4:Y:S01]  /*1de0*/  LDL.LU R30, [R1+0x64] ;  /* 0x00006400011e7983 */ /* 0x000f220000300800 */
[----:B------:R-:W-:Y:S01]  /*1df0*/  FMUL.FTZ R208, R208, UR29 ;  /* 0x0000001dd0d07c20 */ /* 0x000fe20008410000 */
[----:B------:R-:W-:-:S02]  /*1e00*/  FMUL.FTZ R4, R235, R4 ;  /* 0x00000004eb047220 */ /* 0x000fc40000410000 */
[----:B------:R-:W4:Y:S01]  /*1e10*/  LDL.LU R246, [R1+0x68] ;  /* 0x0000680001f67983 */ /* 0x000f220000300800 */
[-C--:B------:R-:W-:Y:S01]  /*1e20*/  FFMA.FTZ R82, R209, R6.reuse, R82 ;  /* 0x00000006d1527223 */ /* 0x080fe20000010052 */
[----:B------:R-:W-:Y:S02]  /*1e30*/  FMUL.FTZ R206, R206, UR29 ;  /* 0x0000001dcece7c20 */ /* 0x000fe40008410000 */
[----:B------:R-:W4:Y:S01]  /*1e40*/  LDL R235, [R1+0x118] ;  /* 0x0001180001eb7983 */ /* 0x000f220000100800 */
[----:B------:R-:W-:Y:S01]  /*1e50*/  FMUL.FTZ R6, R242, R6 ;  /* 0x00000006f2067220 */ /* 0x000fe20000410000 */
[----:B------:R-:W-:Y:S02]  /*1e60*/  FFMA.FTZ R226, R223, R216, R226 ;  /* 0x000000d8dfe27223 */ /* 0x000fe400000100e2 */
[----:B------:R-:W4:Y:S01]  /*1e70*/  LDL.LU R228, [R1+0x6c] ;  /* 0x00006c0001e47983 */ /* 0x000f220000300800 */
[-C--:B------:R-:W-:Y:S01]  /*1e80*/  FFMA.FTZ R83, R208, R5.reuse, R83 ;  /* 0x00000005d0537223 */ /* 0x080fe20000010053 */
[----:B------:R-:W-:-:S02]  /*1e90*/  FMUL.FTZ R5, R237, R5 ;  /* 0x00000005ed057220 */ /* 0x000fc40000410000 */
[----:B------:R-:W4:Y:S01]  /*1ea0*/  LDL R22, [R1+0x11c] ;  /* 0x00011c0001167983 */ /* 0x000f220000100800 */
[----:B------:R-:W-:-:S03]  /*1eb0*/  FMUL.FTZ R204, R204, UR29 ;  /* 0x0000001dcccc7c20 */ /* 0x000fc60008410000 */
[----:B------:R-:W4:Y:S01]  /*1ec0*/  LDL.LU R242, [R1+0x70] ;  /* 0x0000700001f27983 */ /* 0x000f220000300800 */
[----:B------:R-:W-:Y:S01]  /*1ed0*/  FFMA.FTZ R77, R206, R3, R77 ;  /* 0x00000003ce4d7223 */ /* 0x000fe2000001004d */
[----:B------:R-:W-:Y:S02]  /*1ee0*/  FFMA.FTZ R226, R222, R215, R226 ;  /* 0x000000d7dee27223 */ /* 0x000fe400000100e2 */
[----:B------:R-:W4:Y:S01]  /*1ef0*/  LDL R239, [R1+0x100] ;  /* 0x0001000001ef7983 */ /* 0x000f220000100800 */
[----:B------:R-:W-:-:S03]  /*1f00*/  FMUL.FTZ R3, R233, R3 ;  /* 0x00000003e9037220 */ /* 0x000fc60000410000 */
[----:B------:R-:W4:Y:S04]  /*1f10*/  LDL.LU R237, [R1+0x74] ;  /* 0x0000740001ed7983 */ /* 0x000f280000300800 */
[----:B------:R-:W4:Y:S01]  /*1f20*/  LDL R236, [R1+0x104] ;  /* 0x0001040001ec7983 */ /* 0x000f220000100800 */
[----:B------:R-:W-:-:S03]  /*1f30*/  FFMA.FTZ R72, R204, R191, R72 ;  /* 0x000000bfcc487223 */ /* 0x000fc60000010048 */
[----:B------:R-:W4:Y:S04]  /*1f40*/  LDL.LU R234, [R1+0x78] ;  /* 0x0000780001ea7983 */ /* 0x000f280000300800 */
[----:B------:R-:W4:Y:S04]  /*1f50*/  LDL R233, [R1+0x108] ;  /* 0x0001080001e97983 */ /* 0x000f280000100800 */
[----:B-1----:R-:W4:Y:S01]  /*1f60*/  LDL.LU R23, [R1+0x7c] ;  /* 0x00007c0001177983 */ /* 0x002f220000300800 */
[----:B--2---:R-:W-:Y:S01]  /*1f70*/  FADD.FTZ R31, R31, R191 ;  /* 0x000000bf1f1f7221 */ /* 0x004fe20000010000 */
[----:B---3--:R-:W-:-:S04]  /*1f80*/  FMUL.FTZ R225, R225, R191 ;  /* 0x000000bfe1e17220 */ /* 0x008fc80000410000 */
[----:B------:R0:W-:Y:S01]  /*1f90*/  STL [R1+0x60], R31 ;  /* 0x0000601f01007387 */ /* 0x0001e20000100800 */
[----:B------:R-:W-:-:S03]  /*1fa0*/  FFMA.FTZ R191, R221, R214, R226 ;  /* 0x000000d6ddbf7223 */ /* 0x000fc600000100e2 */
[----:B0-----:R0:W5:Y:S04]  /*1fb0*/  LDL.LU R31, [R1+0x18c] ;  /* 0x00018c00011f7983 */ /* 0x0011680000300800 */
[----:B------:R-:W2:Y:S01]  /*1fc0*/  LDL R226, [R1+0x114] ;  /* 0x0001140001e27983 */ /* 0x000ea20000100800 */
[----:B------:R-:W-:-:S04]  /*1fd0*/  FMUL.FTZ R211, R211, UR29 ;  /* 0x0000001dd3d37c20 */ /* 0x000fc80008410000 */
[-C--:B------:R-:W-:Y:S01]  /*1fe0*/  FFMA.FTZ R80, R211, R8.reuse, R80 ;  /* 0x00000008d3507223 */ /* 0x080fe20000010050 */
[----:B------:R-:W-:Y:S01]  /*1ff0*/  FMUL.FTZ R8, R227, R8 ;  /* 0x00000008e3087220 */ /* 0x000fe20000410000 */
[----:B------:R-:W-:-:S04]  /*2000*/  FADD.FTZ R227, RZ, R218 ;  /* 0x000000daffe37221 */ /* 0x000fc80000010000 */
[----:B------:R-:W-:-:S04]  /*2010*/  FADD.FTZ R227, R217, R227 ;  /* 0x000000e3d9e37221 */ /* 0x000fc80000010000 */
[----:B------:R-:W-:Y:S01]  /*2020*/  FADD.FTZ R227, R216, R227 ;  /* 0x000000e3d8e37221 */ /* 0x000fe20000010000 */
[----:B------:R-:W-:-:S03]  /*2030*/  FMUL.FTZ R203, R203, UR29 ;  /* 0x0000001dcbcb7c20 */ /* 0x000fc60008410000 */
[----:B------:R-:W-:Y:S01]  /*2040*/  FADD.FTZ R227, R215, R227 ;  /* 0x000000e3d7e37221 */ /* 0x000fe20000010000 */
[----:B----4-:R-:W-:Y:S01]  /*2050*/  FADD.FTZ R30, R30, R190 ;  /* 0x000000be1e1e7221 */ /* 0x010fe20000010000 */
[----:B------:R-:W-:Y:S02]  /*2060*/  FADD.FTZ R246, R246, R189 ;  /* 0x000000bdf6f67221 */ /* 0x000fe40000010000 */
[----:B------:R-:W-:Y:S01]  /*2070*/  FADD.FTZ R227, R214, R227 ;  /* 0x000000e3d6e37221 */ /* 0x000fe20000010000 */
[----:B------:R-:W-:Y:S01]  /*2080*/  FFMA.FTZ R73, R203, R190, R73 ;  /* 0x000000becb497223 */ /* 0x000fe20000010049 */
[----:B------:R-:W-:Y:S01]  /*2090*/  FADD.FTZ R228, R228, R188 ;  /* 0x000000bce4e47221 */ /* 0x000fe20000010000 */
[----:B------:R1:W-:Y:S01]  /*20a0*/  STL [R1+0x64], R30 ;  /* 0x0000641e01007387 */ /* 0x0003e20000100800 */
[----:B------:R-:W-:Y:S01]  /*20b0*/  FADD.FTZ R242, R242, R229 ;  /* 0x000000e5f2f27221 */ /* 0x000fe20000010000 */
[----:B------:R-:W-:Y:S01]  /*20c0*/  FADD.FTZ R237, R237, R230 ;  /* 0x000000e6eded7221 */ /* 0x000fe20000010000 */
[----:B------:R-:W-:Y:S01]  /*20d0*/  FMUL.FTZ R200, R200, UR29 ;  /* 0x0000001dc8c87c20 */ /* 0x000fe20008410000 */
[----:B------:R-:W-:Y:S01]  /*20e0*/  FADD.FTZ R234, R234, R231 ;  /* 0x000000e7eaea7221 */ /* 0x000fe20000010000 */
[----:B-1----:R0:W5:Y:S04]  /*20f0*/  LDL.LU R30, [R1+0x188] ;  /* 0x00018800011e7983 */ /* 0x0021680000300800 */
[----:B------:R-:W-:Y:S04]  /*2100*/  STL [R1+0x68], R246 ;  /* 0x000068f601007387 */ /* 0x000fe80000100800 */
[----:B------:R1:W-:Y:S01]  /*2110*/  STL [R1+0x6c], R228 ;  /* 0x00006ce401007387 */ /* 0x0003e20000100800 */
[-C--:B------:R-:W-:Y:S01]  /*2120*/  FFMA.FTZ R68, R200, R229.reuse, R68 ;  /* 0x000000e5c8447223 */ /* 0x080fe20000010044 */
[----:B------:R-:W-:Y:S01]  /*2130*/  FADD.FTZ R23, R23, R232 ;  /* 0x000000e817177221 */ /* 0x000fe20000010000 */
[----:B------:R-:W-:Y:S01]  /*2140*/  FMUL.FTZ R202, R202, UR29 ;  /* 0x0000001dcaca7c20 */ /* 0x000fe20008410000 */
[----:B------:R-:W-:Y:S01]  /*2150*/  FMUL.FTZ R229, R239, R229 ;  /* 0x000000e5efe57220 */ /* 0x000fe20000410000 */
[----:B------:R-:W-:Y:S01]  /*2160*/  FFMA.FTZ R70, R198, R231, R70 ;  /* 0x000000e7c6467223 */ /* 0x000fe20000010046 */
[----:B-1----:R-:W-:-:S02]  /*2170*/  FMUL.FTZ R228, R22, R188 ;  /* 0x000000bc16e47220 */ /* 0x002fc40000410000 */
[----:B------:R-:W3:Y:S01]  /*2180*/  LDL R22, [R1+0x10c] ;  /* 0x00010c0001167983 */ /* 0x000ee20000100800 */
[-C--:B------:R-:W-:Y:S01]  /*2190*/  FFMA.FTZ R69, R199, R230.reuse, R69 ;  /* 0x000000e6c7457223 */ /* 0x080fe20000010045 */
[----:B------:R-:W-:Y:S01]  /*21a0*/  FMUL.FTZ R231, R233, R231 ;  /* 0x000000e7e9e77220 */ /* 0x000fe20000410000 */
[----:B------:R-:W-:Y:S01]  /*21b0*/  FMUL.FTZ R230, R236, R230 ;  /* 0x000000e6ece67220 */ /* 0x000fe20000410000 */
[----:B------:R-:W-:Y:S01]  /*21c0*/  FFMA.FTZ R74, R202, R189, R74 ;  /* 0x000000bdca4a7223 */ /* 0x000fe2000001004a */
[----:B--2---:R-:W-:Y:S01]  /*21d0*/  FMUL.FTZ R226, R226, R190 ;  /* 0x000000bee2e27220 */ /* 0x004fe20000410000 */
[----:B------:R-:W-:Y:S01]  /*21e0*/  FFMA.FTZ R190, R220, R213, R191 ;  /* 0x000000d5dcbe7223 */ /* 0x000fe200000100bf */
[----:B------:R-:W-:Y:S01]  /*21f0*/  FADD.FTZ R191, R213, R227 ;  /* 0x000000e3d5bf7221 */ /* 0x000fe20000010000 */
[----:B------:R-:W-:Y:S02]  /*2200*/  FMUL.FTZ R227, R235, R189 ;  /* 0x000000bdebe37220 */ /* 0x000fe40000410000 */
[----:B------:R-:W2:Y:S01]  /*2210*/  LDL R235, [R1+0xf8] ;  /* 0x0000f80001eb7983 */ /* 0x000ea20000100800 */
[----:B------:R-:W-:-:S03]  /*2220*/  FADD.FTZ R191, R212, R191 ;  /* 0x000000bfd4bf7221 */ /* 0x000fc60000010000 */
[----:B------:R-:W-:Y:S01]  /*2230*/  STL [R1+0x70], R242 ;  /* 0x000070f201007387 */ /* 0x000fe20000100800 */
[----:B------:R-:W-:-:S03]  /*2240*/  FADD.FTZ R191, R251, R191 ;  /* 0x000000bffbbf7221 */ /* 0x000fc60000010000 */
[----:B------:R-:W-:Y:S04]  /*2250*/  STL [R1+0x74], R237 ;  /* 0x000074ed01007387 */ /* 0x000fe80000100800 */
[----:B------:R1:W-:Y:S04]  /*2260*/  STL [R1+0x78], R234 ;  /* 0x000078ea01007387 */ /* 0x0003e80000100800 */
[----:B------:R-:W4:Y:S01]  /*2270*/  LDL.LU R239, [R1+0x80] ;  /* 0x0000800001ef7983 */ /* 0x000f220000300800 */
[----:B------:R-:W-:-:S03]  /*2280*/  FADD.FTZ R189, R8, R191 ;  /* 0x000000bf08bd7221 */ /* 0x000fc60000010000 */
[----:B------:R-:W4:Y:S04]  /*2290*/  LDL R233, [R1+0xf0] ;  /* 0x0000f00001e97983 */ /* 0x000f280000100800 */
[----:B------:R-:W4:Y:S04]  /*22a0*/  LDL.LU R236, [R1+0x84] ;  /* 0x0000840001ec7983 */ /* 0x000f280000300800 */
[----:B------:R0:W-:Y:S04]  /*22b0*/  STL [R1+0x7c], R23 ;  /* 0x00007c1701007387 */ /* 0x0001e80000100800 */
[----:B-1----:R-:W4:Y:S04]  /*22c0*/  LDL R234, [R1+0xf4] ;  /* 0x0000f40001ea7983 */ /* 0x002f280000100800 */
[----:B------:R-:W4:Y:S04]  /*22d0*/  LDL.LU R191, [R1+0x88] ;  /* 0x0000880001bf7983 */ /* 0x000f280000300800 */
[----:B0-----:R-:W4:Y:S01]  /*22e0*/  LDL.LU R23, [R1+0x8c] ;  /* 0x00008c0001177983 */ /* 0x001f220000300800 */
[----:B------:R-:W-:Y:S01]  /*22f0*/  FFMA.FTZ R190, R219, R212, R190 ;  /* 0x000000d4dbbe7223 */ /* 0x000fe200000100be */
[----:B------:R-:W-:Y:S01]  /*2300*/  FMUL.FTZ R201, R201, UR29 ;  /* 0x0000001dc9c97c20 */ /* 0x000fe20008410000 */
[----:B------:R-:W-:Y:S01]  /*2310*/  FFMA.FTZ R71, R197, R232, R71 ;  /* 0x000000e8c5477223 */ /* 0x000fe20000010047 */
[----:B------:R-:W4:Y:S01]  /*2320*/  LDL R237, [R1+0xe0] ;  /* 0x0000e00001ed7983 */ /* 0x000f220000100800 */
[----:B------:R-:W-:Y:S01]  /*2330*/  FFMA.FTZ R190, R252, R251, R190 ;  /* 0x000000fbfcbe7223 */ /* 0x000fe200000100be */
[----:B------:R-:W-:-:S03]  /*2340*/  FFMA.FTZ R75, R201, R188, R75 ;  /* 0x000000bcc94b7223 */ /* 0x000fc6000001004b */
[----:B------:R-:W-:Y:S01]  /*2350*/  FFMA.FTZ R188, R211, R8, R190 ;  /* 0x00000008d3bc7223 */ /* 0x000fe200000100be */
[----:B---3--:R-:W-:Y:S02]  /*2360*/  FMUL.FTZ R232, R22, R232 ;  /* 0x000000e816e87220 */ /* 0x008fe40000410000 */
[----:B------:R-:W3:Y:S04]  /*2370*/  LDL R22, [R1+0xfc] ;  /* 0x0000fc0001167983 */ /* 0x000ee80000100800 */
[----:B------:R-:W3:Y:S01]  /*2380*/  LDL.LU R242, [R1+0x94] ;  /* 0x0000940001f27983 */ /* 0x000ee20000300800 */
[----:B------:R-:W-:-:S03]  /*2390*/  FFMA.FTZ R66, R194, R243, R66 ;  /* 0x000000f3c2427223 */ /* 0x000fc60000010042 */
[----:B------:R-:W3:Y:S01]  /*23a0*/  LDL R190, [R1+0xec] ;  /* 0x0000ec0001be7983 */ /* 0x000ee20000100800 */
[----:B------:R-:W-:Y:S01]  /*23b0*/  FFMA.FTZ R65, R195, R238, R65 ;  /* 0x000000eec3417223 */ /* 0x000fe20000010041 */
[----:B------:R-:W-:Y:S01]  /*23c0*/  FFMA.FTZ R64, R196, R240, R64 ;  /* 0x000000f0c4407223 */ /* 0x000fe20000010040 */
[----:B--2---:R-:W-:Y:S01]  /*23d0*/  FMUL.FTZ R235, R235, R243 ;  /* 0x000000f3ebeb7220 */ /* 0x004fe20000410000 */
[----:B----4-:R-:W-:Y:S01]  /*23e0*/  FADD.FTZ R239, R239, R240 ;  /* 0x000000f0efef7221 */ /* 0x010fe20000010000 */
[----:B------:R-:W-:-:S04]  /*23f0*/  FADD.FTZ R236, R236, R238 ;  /* 0x000000eeecec7221 */ /* 0x000fc80000010000 */
[----:B------:R0:W-:Y:S04]  /*2400*/  STL [R1+0x80], R239 ;  /* 0x000080ef01007387 */ /* 0x0001e80000100800 */
[----:B------:R-:W-:Y:S01]  /*2410*/  STL [R1+0x84], R236 ;  /* 0x000084ec01007387 */ /* 0x000fe20000100800 */
[----:B------:R-:W-:Y:S01]  /*2420*/  FADD.FTZ R191, R191, R243 ;  /* 0x000000f3bfbf7221 */ /* 0x000fe20000010000 */
[----:B------:R-:W-:Y:S01]  /*2430*/  FMUL.FTZ R234, R234, R238 ;  /* 0x000000eeeaea7220 */ /* 0x000fe20000410000 */
[----:B------:R-:W-:-:S03]  /*2440*/  FADD.FTZ R23, R23, R241 ;  /* 0x000000f117177221 */ /* 0x000fc60000010000 */
[----:B------:R1:W-:Y:S01]  /*2450*/  STL [R1+0x88], R191 ;  /* 0x000088bf01007387 */ /* 0x0003e20000100800 */
[----:B------:R-:W-:-:S03]  /*2460*/  FMUL.FTZ R233, R233, R240 ;  /* 0x000000f0e9e97220 */ /* 0x000fc60000410000 */
[----:B------:R-:W2:Y:S04]  /*2470*/  LDL.LU R243, [R1+0x90] ;  /* 0x0000900001f37983 */ /* 0x000ea80000300800 */
[----:B------:R-:W4:Y:S04]  /*2480*/  LDL R238, [R1+0xe4] ;  /* 0x0000e40001ee7983 */ /* 0x000f280000100800 */
[----:B0-----:R-:W4:Y:S04]  /*2490*/  LDL R239, [R1+0xe8] ;  /* 0x0000e80001ef7983 */ /* 0x001f280000100800 */
[----:B-1----:R-:W4:Y:S04]  /*24a0*/  LDL.LU R191, [R1+0x9c] ;  /* 0x00009c0001bf7983 */ /* 0x002f280000300800 */
[----:B------:R0:W-:Y:S04]  /*24b0*/  STL [R1+0x8c], R23 ;  /* 0x00008c1701007387 */ /* 0x0001e80000100800 */
[----:B------:R-:W4:Y:S01]  /*24c0*/  LDL.LU R240, [R1+0x98] ;  /* 0x0000980001f07983 */ /* 0x000f220000300800 */
[----:B---3--:R-:W-:Y:S01]  /*24d0*/  FADD.FTZ R242, R242, R244 ;  /* 0x000000f4f2f27221 */ /* 0x008fe20000010000 */
[----:B------:R-:W-:-:S02]  /*24e0*/  FMUL.FTZ R236, R22, R241 ;  /* 0x000000f116ec7220 */ /* 0x000fc40000410000 */
[----:B------:R-:W3:Y:S04]  /*24f0*/  LDL.LU R246, [R1] ;  /* 0x0000000001f67983 */ /* 0x000ee80000300800 */
[----:B0-----:R-:W3:Y:S01]  /*2500*/  LDL.LU R23, [R1+0xa0] ;  /* 0x0000a00001177983 */ /* 0x001ee20000300800 */
[----:B------:R-:W-:-:S03]  /*2510*/  FFMA.FTZ R60, R192, R245, R60 ;  /* 0x000000f5c03c7223 */ /* 0x000fc6000001003c */
[----:B------:R-:W3:Y:S01]  /*2520*/  LDL R22, [R1+0xd0] ;  /* 0x0000d00001167983 */ /* 0x000ee20000100800 */
[----:B------:R-:W-:Y:S01]  /*2530*/  FMUL.FTZ R237, R237, R245 ;  /* 0x000000f5eded7220 */ /* 0x000fe20000410000 */
[----:B------:R-:W-:Y:S01]  /*2540*/  FFMA.FTZ R61, R19, R244, R61 ;  /* 0x000000f4133d7223 */ /* 0x000fe2000001003d */
[----:B--2---:R-:W-:-:S05]  /*2550*/  FADD.FTZ R243, R243, R245 ;  /* 0x000000f5f3f37221 */ /* 0x004fca0000010000 */
[----:B------:R-:W-:Y:S01]  /*2560*/  STL [R1+0x90], R243 ;  /* 0x000090f301007387 */ /* 0x000fe20000100800 */
[----:B----4-:R-:W-:-:S03]  /*2570*/  FMUL.FTZ R238, R238, R244 ;  /* 0x000000f4eeee7220 */ /* 0x010fc60000410000 */
[----:B------:R0:W-:Y:S01]  /*2580*/  STL [R1+0x94], R242 ;  /* 0x000094f201007387 */ /* 0x0001e20000100800 */
[----:B------:R-:W-:Y:S01]  /*2590*/  FADD.FTZ R191, R191, R247 ;  /* 0x000000f7bfbf7221 */ /* 0x000fe20000010000 */
[----:B------:R-:W-:-:S05]  /*25a0*/  FADD.FTZ R240, R240, R248 ;  /* 0x000000f8f0f07221 */ /* 0x000fca0000010000 */
[----:B------:R-:W-:Y:S04]  /*25b0*/  STL [R1+0x98], R240 ;  /* 0x000098f001007387 */ /* 0x000fe80000100800 */
[----:B------:R-:W2:Y:S04]  /*25c0*/  LDL.LU R245, [R1+0x4] ;  /* 0x0000040001f57983 */ /* 0x000ea80000300800 */
[----:B------:R1:W-:Y:S04]  /*25d0*/  STL [R1+0x9c], R191 ;  /* 0x00009cbf01007387 */ /* 0x0003e80000100800 */
[----:B------:R-:W4:Y:S04]  /*25e0*/  LDL.LU R244, [R1+0xa4] ;  /* 0x0000a40001f47983 */ /* 0x000f280000300800 */
[----:B0-----:R-:W4:Y:S04]  /*25f0*/  LDL R242, [R1+0xd4] ;  /* 0x0000d40001f27983 */ /* 0x001f280000100800 */
[----:B------:R-:W4:Y:S04]  /*2600*/  LDL.LU R243, [R1+0x8] ;  /* 0x0000080001f37983 */ /* 0x000f280000300800 */
[----:B-1----:R-:W4:Y:S01]  /*2610*/  LDL.LU R191, [R1+0xa8] ;  /* 0x0000a80001bf7983 */ /* 0x002f220000300800 */
[----:B------:R-:W-:-:S03]  /*2620*/  FMUL.FTZ R240, R190, R247 ;  /* 0x000000f7bef07220 */ /* 0x000fc60000410000 */
[----:B------:R-:W4:Y:S01]  /*2630*/  LDL R190, [R1+0xd8] ;  /* 0x0000d80001be7983 */ /* 0x000f220000100800 */
[----:B------:R-:W-:Y:S01]  /*2640*/  FMUL.FTZ R16, R16, UR29 ;  /* 0x0000001d10107c20 */ /* 0x000fe20008410000 */
[----:B---3--:R-:W-:-:S03]  /*2650*/  FADD.FTZ R23, R23, R26 ;  /* 0x0000001a17177221 */ /* 0x008fc60000010000 */
[-C--:B------:R-:W-:Y:S01]  /*2660*/  FFMA.FTZ R246, R16, R26.reuse, R246 ;  /* 0x0000001a10f67223 */ /* 0x080fe200000100f6 */
[----:B------:R-:W-:Y:S01]  /*2670*/  FFMA.FTZ R67, R193, R241, R67 ;  /* 0x000000f1c1437223 */ /* 0x000fe20000010043 */
[----:B------:R-:W-:-:S03]  /*2680*/  FMUL.FTZ R241, R22, R26 ;  /* 0x0000001a16f17220 */ /* 0x000fc60000410000 */
[----:B------:R-:W-:Y:S04]  /*2690*/  STL [R1], R246 ;  /* 0x000000f601007387 */ /* 0x000fe80000100800 */
[----:B------:R0:W-:Y:S04]  /*26a0*/  STL [R1+0xa0], R23 ;  /* 0x0000a01701007387 */ /* 0x0001e80000100800 */
[----:B------:R-:W3:Y:S04]  /*26b0*/  LDL.LU R26, [R1+0xc] ;  /* 0x00000c00011a7983 */ /* 0x000ee80000300800 */
[----:B0-----:R-:W3:Y:S04]  /*26c0*/  LDL.LU R23, [R1+0xac] ;  /* 0x0000ac0001177983 */ /* 0x001ee80000300800 */
[----:B------:R-:W3:Y:S01]  /*26d0*/  LDL R22, [R1+0xdc] ;  /* 0x0000dc0001167983 */ /* 0x000ee20000100800 */
[----:B--2---:R-:W-:-:S05]  /*26e0*/  FFMA.FTZ R245, R15, R29, R245 ;  /* 0x0000001d0ff57223 */ /* 0x004fca00000100f5 */
[----:B------:R-:W-:Y:S01]  /*26f0*/  STL [R1+0x4], R245 ;  /* 0x000004f501007387 */ /* 0x000fe20000100800 */
[----:B----4-:R-:W-:Y:S01]  /*2700*/  FADD.FTZ R244, R244, R29 ;  /* 0x0000001df4f47221 */ /* 0x010fe20000010000 */
[----:B------:R-:W-:Y:S02]  /*2710*/  FMUL.FTZ R242, R242, R29 ;  /* 0x0000001df2f27220 */ /* 0x000fe40000410000 */
[----:B------:R0:W5:Y:S01]  /*2720*/  LDL.LU R29, [R1+0x184] ;  /* 0x00018400011d7983 */ /* 0x0001620000300800 */
[-C--:B------:R-:W-:Y:S01]  /*2730*/  FFMA.FTZ R243, R14, R28.reuse, R243 ;  /* 0x0000001c0ef37223 */ /* 0x080fe200000100f3 */
[----:B------:R-:W-:Y:S02]  /*2740*/  FADD.FTZ R191, R191, R28 ;  /* 0x0000001cbfbf7221 */ /* 0x000fe40000010000 */
[----:B------:R-:W-:Y:S04]  /*2750*/  STL [R1+0xa4], R244 ;  /* 0x0000a4f401007387 */ /* 0x000fe80000100800 */
[----:B------:R1:W-:Y:S04]  /*2760*/  STL [R1+0x8], R243 ;  /* 0x000008f301007387 */ /* 0x0003e80000100800 */
[----:B------:R2:W-:Y:S01]  /*2770*/  STL [R1+0xa8], R191 ;  /* 0x0000a8bf01007387 */ /* 0x0005e20000100800 */
[----:B-1----:R-:W-:-:S03]  /*2780*/  FMUL.FTZ R243, R190, R28 ;  /* 0x0000001cbef37220 */ /* 0x002fc60000410000 */
[----:B------:R0:W5:Y:S04]  /*2790*/  LDL.LU R28, [R1+0x180] ;  /* 0x00018000011c7983 */ /* 0x0001680000300800 */
[----:B------:R-:W4:Y:S04]  /*27a0*/  LDL.LU R245, [R1+0x10] ;  /* 0x0000100001f57983 */ /* 0x000f280000300800 */
[----:B--2---:R-:W2:Y:S04]  /*27b0*/  LDL.LU R191, [R1+0xb0] ;  /* 0x0000b00001bf7983 */ /* 0x004ea80000300800 */
[----:B------:R-:W2:Y:S01]  /*27c0*/  LDL R190, [R1+0xc0] ;  /* 0x0000c00001be7983 */ /* 0x000ea20000100800 */
[-C--:B---3--:R-:W-:Y:S01]  /*27d0*/  FFMA.FTZ R26, R13, R25.reuse, R26 ;  /* 0x000000190d1a7223 */ /* 0x088fe2000001001a */
[----:B------:R-:W-:Y:S01]  /*27e0*/  FADD.FTZ R23, R23, R25 ;  /* 0x0000001917177221 */ /* 0x000fe20000010000 */
[----:B------:R-:W-:-:S03]  /*27f0*/  FMUL.FTZ R244, R22, R25 ;  /* 0x0000001916f47220 */ /* 0x000fc60000410000 */
[----:B------:R1:W-:Y:S01]  /*2800*/  STL [R1+0xc], R26 ;  /* 0x00000c1a01007387 */ /* 0x0003e20000100800 */
[----:B------:R-:W-:Y:S01]  /*2810*/  FFMA.FTZ R63, R17, R247, R63 ;  /* 0x000000f7113f7223 */ /* 0x000fe2000001003f */
[-C--:B------:R-:W-:Y:S02]  /*2820*/  FFMA.FTZ R62, R18, R248.reuse, R62 ;  /* 0x000000f8123e7223 */ /* 0x080fe4000001003e */
[----:B-1----:R-:W3:Y:S04]  /*2830*/  LDL.LU R26, [R1+0x14] ;  /* 0x00001400011a7983 */ /* 0x002ee80000300800 */
[----:B------:R-:W3:Y:S04]  /*2840*/  LDL.LU R25, [R1+0xb4] ;  /* 0x0000b40001197983 */ /* 0x000ee80000300800 */
[----:B------:R1:W-:Y:S04]  /*2850*/  STL [R1+0xac], R23 ;  /* 0x0000ac1701007387 */ /* 0x0003e80000100800 */
[----:B------:R-:W3:Y:S01]  /*2860*/  LDL R246, [R1+0xc4] ;  /* 0x0000c40001f67983 */ /* 0x000ee20000100800 */
[----:B------:R-:W-:-:S03]  /*2870*/  FMUL.FTZ R239, R239, R248 ;  /* 0x000000f8efef7220 */ /* 0x000fc60000410000 */
[----:B-1----:R-:W3:Y:S04]  /*2880*/  LDL.LU R23, [R1+0x18] ;  /* 0x0000180001177983 */ /* 0x002ee80000300800 */
[----:B------:R-:W3:Y:S04]  /*2890*/  LDL.LU R22, [R1+0xb8] ;  /* 0x0000b80001167983 */ /* 0x000ee80000300800 */
[----:B------:R-:W3:Y:S04]  /*28a0*/  LDL R247, [R1+0xc8] ;  /* 0x0000c80001f77983 */ /* 0x000ee80000100800 */
[----:B------:R-:W3:Y:S01]  /*28b0*/  LDL.LU R248, [R1+0x1c] ;  /* 0x00001c0001f87983 */ /* 0x000ee20000300800 */
        /* <DEDUP_REMOVED lines=9> */
[----:B----4-:R-:W-:Y:S01]  /*2950*/  FFMA.FTZ R245, R12, R27, R245 ;  /* 0x0000001b0cf57223 */ /* 0x010fe200000100f5 */
[----:B--2---:R-:W-:-:S04]  /*2960*/  FADD.FTZ R191, R191, R27 ;  /* 0x0000001bbfbf7221 */ /* 0x004fc80000010000 */
[----:B------:R1:W-:Y:S04]  /*2970*/  STL [R1+0x10], R245 ;  /* 0x000010f501007387 */ /* 0x0003e80000100800 */
[----:B------:R2:W-:Y:S01]  /*2980*/  STL [R1+0xb0], R191 ;  /* 0x0000b0bf01007387 */ /* 0x0005e20000100800 */
[----:B-1----:R-:W-:-:S03]  /*2990*/  FMUL.FTZ R245, R190, R27 ;  /* 0x0000001bbef57220 */ /* 0x002fc60000410000 */
[----:B------:R0:W5:Y:S04]  /*29a0*/  LDL.LU R27, [R1+0x17c] ;  /* 0x00017c00011b7983 */ /* 0x0001680000300800 */
[----:B--2---:R-:W2:Y:S04]  /*29b0*/  LDL.LU R191, [R1+0xbc] ;  /* 0x0000bc0001bf7983 */ /* 0x004ea80000300800 */
[----:B------:R-:W4:Y:S01]  /*29c0*/  LDL R190, [R1+0xcc] ;  /* 0x0000cc0001be7983 */ /* 0x000f220000100800 */
        /* <DEDUP_REMOVED lines=32> */
[----:B---3--:R-:W-:Y:S02]  /*2bd0*/  FFMA.FTZ R26, R11, R24, R26 ;  /* 0x000000180b1a7223 */ /* 0x008fe4000001001a */
[----:B------:R-:W-:Y:S01]  /*2be0*/  FADD.FTZ R189, R189, R238 ;  /* 0x000000eebdbd7221 */ /* 0x000fe20000010000 */
[----:B------:R-:W-:Y:S01]  /*2bf0*/  FFMA.FTZ R188, R18, R239, R188 ;  /* 0x000000ef12bc7223 */ /* 0x000fe200000100bc */
[----:B------:R-:W-:Y:S02]  /*2c00*/  FADD.FTZ R25, R25, R24 ;  /* 0x0000001819197221 */ /* 0x000fe40000010000 */
[----:B------:R-:W-:Y:S01]  /*2c10*/  FADD.FTZ R189, R189, R239 ;  /* 0x000000efbdbd7221 */ /* 0x000fe20000010000 */
[----:B------:R1:W-:Y:S01]  /*2c20*/  STL [R1+0x14], R26 ;  /* 0x0000141a01007387 */ /* 0x0003e20000100800 */
[----:B------:R-:W-:Y:S01]  /*2c30*/  FFMA.FTZ R23, R10, R21, R23 ;  /* 0x000000150a177223 */ /* 0x000fe20000010017 */
[----:B------:R-:W-:Y:S01]  /*2c40*/  FFMA.FTZ R188, R17, R240, R188 ;  /* 0x000000f011bc7223 */ /* 0x000fe200000100bc */
[----:B------:R-:W-:Y:S01]  /*2c50*/  FADD.FTZ R189, R189, R240 ;  /* 0x000000f0bdbd7221 */ /* 0x000fe20000010000 */
[----:B------:R-:W-:Y:S01]  /*2c60*/  FADD.FTZ R22, R22, R21 ;  /* 0x0000001516167221 */ /* 0x000fe20000010000 */
[----:B------:R-:W-:Y:S01]  /*2c70*/  FMUL.FTZ R246, R246, R24 ;  /* 0x00000018f6f67220 */ /* 0x000fe20000410000 */
[----:B------:R-:W-:Y:S01]  /*2c80*/  FFMA.FTZ R188, R16, R241, R188 ;  /* 0x000000f110bc7223 */ /* 0x000fe200000100bc */
[----:B-1----:R0:W5:Y:S01]  /*2c90*/  LDL.LU R26, [R1+0x178] ;  /* 0x00017800011a7983 */ /* 0x0021620000300800 */
[----:B------:R-:W-:-:S03]  /*2ca0*/  FADD.FTZ R189, R189, R241 ;  /* 0x000000f1bdbd7221 */ /* 0x000fc60000010000 */
[----:B------:R1:W-:Y:S01]  /*2cb0*/  STL [R1+0xb4], R25 ;  /* 0x0000b41901007387 */ /* 0x0003e20000100800 */
[----:B------:R-:W-:Y:S01]  /*2cc0*/  FFMA.FTZ R248, R9, R20, R248 ;  /* 0x0000001409f87223 */ /* 0x000fe200000100f8 */
[----:B------:R-:W-:Y:S01]  /*2cd0*/  FMUL.FTZ R247, R247, R21 ;  /* 0x00000015f7f77220 */ /* 0x000fe20000410000 */
[----:B------:R-:W-:Y:S01]  /*2ce0*/  FFMA.FTZ R188, R15, R242, R188 ;  /* 0x000000f20fbc7223 */ /* 0x000fe200000100bc */
[----:B------:R-:W-:Y:S01]  /*2cf0*/  FADD.FTZ R189, R189, R242 ;  /* 0x000000f2bdbd7221 */ /* 0x000fe20000010000 */
[----:B-1----:R0:W5:Y:S04]  /*2d00*/  LDL.LU R25, [R1+0x174] ;  /* 0x0001740001197983 */ /* 0x0021680000300800 */
[----:B------:R0:W5:Y:S04]  /*2d10*/  LDL.LU R24, [R1+0x170] ;  /* 0x0001700001187983 */ /* 0x0001680000300800 */
[----:B------:R1:W-:Y:S01]  /*2d20*/  STL [R1+0x18], R23 ;  /* 0x0000181701007387 */ /* 0x0003e20000100800 */
[----:B------:R-:W-:Y:S01]  /*2d30*/  FFMA.FTZ R188, R14, R243, R188 ;  /* 0x000000f30ebc7223 */ /* 0x000fe200000100bc */
[----:B------:R-:W-:-:S02]  /*2d40*/  FADD.FTZ R189, R189, R243 ;  /* 0x000000f3bdbd7221 */ /* 0x000fc40000010000 */
[----:B-1----:R0:W5:Y:S04]  /*2d50*/  LDL.LU R23, [R1+0x16c] ;  /* 0x00016c0001177983 */ /* 0x0021680000300800 */
[----:B------:R1:W-:Y:S01]  /*2d60*/  STL [R1+0xb8], R22 ;  /* 0x0000b81601007387 */ /* 0x0003e20000100800 */
[----:B------:R-:W-:-:S03]  /*2d70*/  FFMA.FTZ R188, R13, R244, R188 ;  /* 0x000000f40dbc7223 */ /* 0x000fc600000100bc */
[----:B-1----:R0:W5:Y:S04]  /*2d80*/  LDL.LU R22, [R1+0x168] ;  /* 0x0001680001167983 */ /* 0x0021680000300800 */
[----:B------:R0:W5:Y:S04]  /*2d90*/  LDL.LU R21, [R1+0x164] ;  /* 0x0001640001157983 */ /* 0x0001680000300800 */
        /* <DEDUP_REMOVED lines=8> */
[----:B--2---:R-:W-:Y:S01]  /*2e20*/  FADD.FTZ R191, R191, R20 ;  /* 0x00000014bfbf7221 */ /* 0x004fe20000010000 */
[----:B----4-:R-:W-:Y:S02]  /*2e30*/  FMUL.FTZ R248, R190, R20 ;  /* 0x00000014bef87220 */ /* 0x010fe40000410000 */
[----:B------:R0:W5:Y:S04]  /*2e40*/  LDL.LU R20, [R1+0x160] ;  /* 0x0001600001147983 */ /* 0x0001680000300800 */
[----:B------:R0:W-:Y:S01]  /*2e50*/  STL [R1+0xbc], R191 ;  /* 0x0000bcbf01007387 */ /* 0x0001e20000100800 */
[----:B------:R-:W-:Y:S01]  /*2e60*/  FFMA.FTZ R188, R9, R248, R188 ;  /* 0x000000f809bc7223 */ /* 0x000fe200000100bc */
[----:B------:R-:W-:Y:S01]  /*2e70*/  FADD.FTZ R189, R189, R248 ;  /* 0x000000f8bdbd7221 */ /* 0x000fe20000010000 */
[----:B------:R-:W-:Y:S06]  /*2e80*/  BRA `(.L_x_14365) ;  /* 0x0000000000747947 */ /* 0x000fec0003800000 */
.L_x_14364:
        /* <DEDUP_REMOVED lines=29> */
.L_x_14365:
        /* <DEDUP_REMOVED lines=35> */
.L_x_14367:
[----:B------:R-:W-:Y:S05]  /*3290*/  BSYNC.RECONVERGENT B0 ;  /* 0x0000000000007941 */ /* 0x000fea0003800200 */
.L_x_14366:
        /* <DEDUP_REMOVED lines=67> */
.L_x_14370:
        /* <DEDUP_REMOVED lines=13> */
.L_x_14371:
        /* <DEDUP_REMOVED lines=13> */
.L_x_14372:
        /* <DEDUP_REMOVED lines=13> */
.L_x_14373:
        /* <DEDUP_REMOVED lines=13> */
.L_x_14374:
        /* <DEDUP_REMOVED lines=13> */
.L_x_14375:
        /* <DEDUP_REMOVED lines=13> */
.L_x_14376:
        /* <DEDUP_REMOVED lines=14> */
.L_x_14369:
        /* <DEDUP_REMOVED lines=53> */
.L_x_14378:
        /* <DEDUP_REMOVED lines=13> */
.L_x_14379:
        /* <DEDUP_REMOVED lines=13> */
.L_x_14380:
        /* <DEDUP_REMOVED lines=13> */
.L_x_14381:
        /* <DEDUP_REMOVED lines=13> */
.L_x_14382:
        /* <DEDUP_REMOVED lines=13> */
.L_x_14383:
        /* <DEDUP_REMOVED lines=13> */
.L_x_14384:
[----:B------:R-:W-:Y:S05]  /*44c0*/  BRA.U !UP3, `(.L_x_14377) ;  /* 0x0000000d0b507547 */ /* 0x000fea000b800000 */
[----:B------:R-:W-:Y:S02]  /*44d0*/  HADD2.F32 R188, -RZ, R175.H1_H1 ;  /* 0x300000afffbc7230 */ /* 0x000fe40000004100 */
[----:B------:R-:W-:-:S04]  /*44e0*/  FMUL.FTZ R189, R183, UR17 ;  /* 0x00000011b7bd7c20 */ /* 0x000fc80008410000 */
[-C--:B------:R-:W-:Y:S01]  /*44f0*/  FFMA.FTZ R27, R188, R189.reuse, R27 ;  /* 0x000000bdbc1b7223 */ /* 0x080fe2000001001b */
[----:B------:R-:W-:-:S05]  /*4500*/  FMUL.FTZ R188, R127, R189 ;  /* 0x000000bd7fbc7220 */ /* 0x000fca0000410000 */
[----:B------:R-:W-:-:S04]  /*4510*/  F2FP.F16.F32.PACK_AB R188, RZ, R188 ;  /* 0x000000bcffbc723e */ /* 0x000fc800000000ff */
[----:B------:R-:W-:Y:S01]  /*4520*/  PRMT R179, R179, 0x5410, R188 ;  /* 0x00005410b3b37816 */ /* 0x000fe200000000bc */
[----:B------:R-:W-:Y:S06]  /*4530*/  BRA `(.L_x_14377) ;  /* 0x0000000c00347947 */ /* 0x000fec0003800000 */
.L_x_14368:
        /* <DEDUP_REMOVED lines=12> */
[-C--:B------:R-:W-:Y:S01]  /*4600*/  FFMA.FTZ R20, R189, R188.reuse, R20 ;  /* 0x000000bcbd147223 */ /* 0x080fe20000010014 */
[----:B------:R-:W-:-:S05]  /*4610*/  FMUL.FTZ R188, R128, R188 ;  /* 0x000000bc80bc7220 */ /* 0x000fca0000410000 */
[----:B------:R-:W-:-:S04]  /*4620*/  F2FP.F16.F32.PACK_AB R188, RZ, R188 ;  /* 0x000000bcffbc723e */ /* 0x000fc800000000ff */
[----:B------:R-:W-:-:S07]  /*4630*/  PRMT R176, R188, 0x7610, R176 ;  /* 0x00007610bcb07816 */ /* 0x000fce00000000b0 */
.L_x_14386:
        /* <DEDUP_REMOVED lines=13> */
.L_x_14387:
        /* <DEDUP_REMOVED lines=13> */
.L_x_14388:
        /* <DEDUP_REMOVED lines=13> */
.L_x_14389:
        /* <DEDUP_REMOVED lines=13> */
.L_x_14390:
        /* <DEDUP_REMOVED lines=13> */
.L_x_14391:
        /* <DEDUP_REMOVED lines=13> */
.L_x_14392:
        /* <DEDUP_REMOVED lines=14> */
.L_x_14385:
        /* <DEDUP_REMOVED lines=33> */
.L_x_14393:
[----:B------:R-:W-:Y:S05]  /*4e10*/  BRA.U !UP3, `(.L_x_14394) ;  /* 0x000000010b187547 */ /* 0x000fea000b800000 */
[----:B------:R-:W-:Y:S02]  /*4e20*/  HADD2.F32 R181, -RZ, R172.H1_H1 ;  /* 0x300000acffb57230 */ /* 0x000fe40000004100 */
[----:B------:R-:W-:-:S04]  /*4e30*/  FMUL.FTZ R182, R185, UR17 ;  /* 0x00000011b9b67c20 */ /* 0x000fc80008410000 */
[-C--:B------:R-:W-:Y:S01]  /*4e40*/  FFMA.FTZ R21, R181, R182.reuse, R21 ;  /* 0x000000b6b5157223 */ /* 0x080fe20000010015 */
[----:B------:R-:W-:-:S05]  /*4e50*/  FMUL.FTZ R181, R129, R182 ;  /* 0x000000b681b57220 */ /* 0x000fca0000410000 */
[----:B------:R-:W-:-:S04]  /*4e60*/  F2FP.F16.F32.PACK_AB R181, RZ, R181 ;  /* 0x000000b5ffb5723e */ /* 0x000fc800000000ff */
[----:B------:R-:W-:-:S07]  /*4e70*/  PRMT R176, R176, 0x5410, R181 ;  /* 0x00005410b0b07816 */ /* 0x000fce00000000b5 */
.L_x_14394:
[----:B------:R-:W-:Y:S05]  /*4e80*/  BRA.U !UP3, `(.L_x_14395) ;  /* 0x000000010b187547 */ /* 0x000fea000b800000 */
[----:B------:R-:W-:Y:S02]  /*4e90*/  HADD2.F32 R181, -RZ, R173.H0_H0 ;  /* 0x200000adffb57230 */ /* 0x000fe40000004100 */
[----:B------:R-:W-:-:S04]  /*4ea0*/  FMUL.FTZ R182, R186, UR17 ;  /* 0x00000011bab67c20 */ /* 0x000fc80008410000 */
[-C--:B------:R-:W-:Y:S01]  /*4eb0*/  FFMA.FTZ R22, R181, R182.reuse, R22 ;  /* 0x000000b6b5167223 */ /* 0x080fe20000010016 */
[----:B------:R-:W-:-:S05]  /*4ec0*/  FMUL.FTZ R181, R130, R182 ;  /* 0x000000b682b57220 */ /* 0x000fca0000410000 */
[----:B------:R-:W-:-:S04]  /*4ed0*/  F2FP.F16.F32.PACK_AB R181, RZ, R181 ;  /* 0x000000b5ffb5723e */ /* 0x000fc800000000ff */
[----:B------:R-:W-:-:S07]  /*4ee0*/  PRMT R177, R181, 0x7610, R177 ;  /* 0x00007610b5b17816 */ /* 0x000fce00000000b1 */
.L_x_14395:
[----:B------:R-:W-:Y:S05]  /*4ef0*/  BRA.U !UP3, `(.L_x_14396) ;  /* 0x000000010b187547 */ /* 0x000fea000b800000 */
[----:B------:R-:W-:Y:S02]  /*4f00*/  HADD2.F32 R181, -RZ, R173.H1_H1 ;  /* 0x300000adffb57230 */ /* 0x000fe40000004100 */
[----:B------:R-:W-:-:S04]  /*4f10*/  FMUL.FTZ R182, R187, UR17 ;  /* 0x00000011bbb67c20 */ /* 0x000fc80008410000 */
[-C--:B------:R-:W-:Y:S01]  /*4f20*/  FFMA.FTZ R23, R181, R182.reuse, R23 ;  /* 0x000000b6b5177223 */ /* 0x080fe20000010017 */
[----:B------:R-:W-:-:S05]  /*4f30*/  FMUL.FTZ R181, R131, R182 ;  /* 0x000000b683b57220 */ /* 0x000fca0000410000 */
[----:B------:R-:W-:-:S04]  /*4f40*/  F2FP.F16.F32.PACK_AB R181, RZ, R181 ;  /* 0x000000b5ffb5723e */ /* 0x000fc800000000ff */
[----:B------:R-:W-:-:S07]  /*4f50*/  PRMT R177, R177, 0x5410, R181 ;  /* 0x00005410b1b17816 */ /* 0x000fce00000000b5 */
.L_x_14396:
[----:B------:R-:W-:Y:S05]  /*4f60*/  BRA.U !UP3, `(.L_x_14397) ;  /* 0x000000010b187547 */ /* 0x000fea000b800000 */
[----:B------:R-:W-:Y:S02]  /*4f70*/  HADD2.F32 R181, -RZ, R174.H0_H0 ;  /* 0x200000aeffb57230 */ /* 0x000fe40000004100 */
[----:B------:R-:W-:-:S04]  /*4f80*/  FMUL.FTZ R182, R180, UR17 ;  /* 0x00000011b4b67c20 */ /* 0x000fc80008410000 */
[-C--:B------:R-:W-:Y:S01]  /*4f90*/  FFMA.FTZ R24, R181, R182.reuse, R24 ;  /* 0x000000b6b5187223 */ /* 0x080fe20000010018 */
[----:B------:R-:W-:-:S05]  /*4fa0*/  FMUL.FTZ R181, R124, R182 ;  /* 0x000000b67cb57220 */ /* 0x000fca0000410000 */
[----:B------:R-:W-:-:S04]  /*4fb0*/  F2FP.F16.F32.PACK_AB R181, RZ, R181 ;  /* 0x000000b5ffb5723e */ /* 0x000fc800000000ff */
[----:B------:R-:W-:-:S07]  /*4fc0*/  PRMT R178, R181, 0x7610, R178 ;  /* 0x00007610b5b27816 */ /* 0x000fce00000000b2 */
.L_x_14397:
        /* <DEDUP_REMOVED lines=8> */
[-C--:B------:R-:W-:Y:S01]  /*5050*/  FFMA.FTZ R25, R182, R183.reuse, R25 ;  /* 0x000000b7b6197223 */ /* 0x080fe20000010019 */
[----:B------:R-:W-:-:S05]  /*5060*/  FMUL.FTZ R182, R125, R183 ;  /* 0x000000b77db67220 */ /* 0x000fca0000410000 */
[----:B------:R-:W-:-:S04]  /*5070*/  F2FP.F16.F32.PACK_AB R182, RZ, R182 ;  /* 0x000000b6ffb6723e */ /* 0x000fc800000000ff */
[----:B------:R-:W-:-:S07]  /*5080*/  PRMT R178, R178, 0x5410, R182 ;  /* 0x00005410b2b27816 */ /* 0x000fce00000000b6 */
.L_x_14398:
        /* <DEDUP_REMOVED lines=12> */
.L_x_14399:
        /* <DEDUP_REMOVED lines=12> */
.L_x_14377:
        /* <DEDUP_REMOVED lines=15> */
.L_x_14400:
        /* <DEDUP_REMOVED lines=29> */
[----:B-----5:R-:W-:Y:S02]  /*54d0*/  HADD2.F32 R181, -RZ, R172.H0_H0 ;  /* 0x200000acffb57230 */ /* 0x020fe40000004100 */
[----:B------:R-:W-:-:S04]  /*54e0*/  FMUL.FTZ R182, R184, UR17 ;  /* 0x00000011b8b67c20 */ /* 0x000fc80008410000 */
[-C--:B------:R-:W-:Y:S01]  /*54f0*/  FFMA.FTZ R28, R181, R182.reuse, R28 ;  /* 0x000000b6b51c7223 */ /* 0x080fe2000001001c */
[----:B------:R-:W-:-:S05]  /*5500*/  FMUL.FTZ R181, R120, R182 ;  /* 0x000000b678b57220 */ /* 0x000fca0000410000 */
[----:B------:R-:W-:-:S04]  /*5510*/  F2FP.F16.F32.PACK_AB R181, RZ, R181 ;  /* 0x000000b5ffb5723e */ /* 0x000fc800000000ff */
[----:B0-----:R-:W-:-:S07]  /*5520*/  PRMT R176, R181, 0x7610, R176 ;  /* 0x00007610b5b07816 */ /* 0x001fce00000000b0 */
.L_x_14403:
[----:B------:R-:W-:Y:S05]  /*5530*/  BRA.U !UP3, `(.L_x_14404) ;  /* 0x000000010b187547 */ /* 0x000fea000b800000 */
[----:B-----5:R-:W-:Y:S02]  /*5540*/  HADD2.F32 R181, -RZ, R172.H1_H1 ;  /* 0x300000acffb57230 */ /* 0x020fe40000004100 */
[----:B------:R-:W-:-:S04]  /*5550*/  FMUL.FTZ R182, R185, UR17 ;  /* 0x00000011b9b67c20 */ /* 0x000fc80008410000 */
[-C--:B------:R-:W-:Y:S01]  /*5560*/  FFMA.FTZ R29, R181, R182.reuse, R29 ;  /* 0x000000b6b51d7223 */ /* 0x080fe2000001001d */
[----:B------:R-:W-:-:S05]  /*5570*/  FMUL.FTZ R181, R121, R182 ;  /* 0x000000b679b57220 */ /* 0x000fca0000410000 */
[----:B------:R-:W-:-:S04]  /*5580*/  F2FP.F16.F32.PACK_AB R181, RZ, R181 ;  /* 0x000000b5ffb5723e */ /* 0x000fc800000000ff */
[----:B0-----:R-:W-:-:S07]  /*5590*/  PRMT R176, R176, 0x5410, R181 ;  /* 0x00005410b0b07816 */ /* 0x001fce00000000b5 */
.L_x_14404:
[----:B------:R-:W-:Y:S05]  /*55a0*/  BRA.U !UP3, `(.L_x_14405) ;  /* 0x000000010b187547 */ /* 0x000fea000b800000 */
[----:B-----5:R-:W-:Y:S02]  /*55b0*/  HADD2.F32 R181, -RZ, R173.H0_H0 ;  /* 0x200000adffb57230 */ /* 0x020fe40000004100 */
[----:B------:R-:W-:-:S04]  /*55c0*/  FMUL.FTZ R182, R186, UR17 ;  /* 0x00000011bab67c20 */ /* 0x000fc80008410000 */
[-C--:B------:R-:W-:Y:S01]  /*55d0*/  FFMA.FTZ R30, R181, R182.reuse, R30 ;  /* 0x000000b6b51e7223 */ /* 0x080fe2000001001e */
[----:B------:R-:W-:-:S05]  /*55e0*/  FMUL.FTZ R181, R122, R182 ;  /* 0x000000b67ab57220 */ /* 0x000fca0000410000 */
[----:B------:R-:W-:-:S04]  /*55f0*/  F2FP.F16.F32.PACK_AB R181, RZ, R181 ;  /* 0x000000b5ffb5723e */ /* 0x000fc800000000ff */
[----:B0-----:R-:W-:-:S07]  /*5600*/  PRMT R177, R181, 0x7610, R177 ;  /* 0x00007610b5b17816 */ /* 0x001fce00000000b1 */
.L_x_14405:
[----:B------:R-:W-:Y:S05]  /*5610*/  BRA.U !UP3, `(.L_x_14406) ;  /* 0x000000010b187547 */ /* 0x000fea000b800000 */
[----:B-----5:R-:W-:Y:S02]  /*5620*/  HADD2.F32 R181, -RZ, R173.H1_H1 ;  /* 0x300000adffb57230 */ /* 0x020fe40000004100 */
[----:B------:R-:W-:-:S04]  /*5630*/  FMUL.FTZ R182, R187, UR17 ;  /* 0x00000011bbb67c20 */ /* 0x000fc80008410000 */
[-C--:B------:R-:W-:Y:S01]  /*5640*/  FFMA.FTZ R31, R181, R182.reuse, R31 ;  /* 0x000000b6b51f7223 */ /* 0x080fe2000001001f */
[----:B------:R-:W-:-:S05]  /*5650*/  FMUL.FTZ R181, R123, R182 ;  /* 0x000000b67bb57220 */ /* 0x000fca0000410000 */
[----:B------:R-:W-:-:S04]  /*5660*/  F2FP.F16.F32.PACK_AB R181, RZ, R181 ;  /* 0x000000b5ffb5723e */ /* 0x000fc800000000ff */
[----:B0-----:R-:W-:-:S07]  /*5670*/  PRMT R177, R177, 0x5410, R181 ;  /* 0x00005410b1b17816 */ /* 0x001fce00000000b5 */
.L_x_14406:
[----:B------:R-:W-:Y:S05]  /*5680*/  BRA.U !UP3, `(.L_x_14407) ;  /* 0x000000010b187547 */ /* 0x000fea000b800000 */
[----:B-----5:R-:W-:Y:S02]  /*5690*/  HADD2.F32 R181, -RZ, R174.H0_H0 ;  /* 0x200000aeffb57230 */ /* 0x020fe40000004100 */
[----:B------:R-:W-:-:S04]  /*56a0*/  FMUL.FTZ R182, R180, UR17 ;  /* 0x00000011b4b67c20 */ /* 0x000fc80008410000 */
[-C--:B------:R-:W-:Y:S01]  /*56b0*/  FFMA.FTZ R32, R181, R182.reuse, R32 ;  /* 0x000000b6b5207223 */ /* 0x080fe20000010020 */
[----:B------:R-:W-:-:S05]  /*56c0*/  FMUL.FTZ R181, R116, R182 ;  /* 0x000000b674b57220 */ /* 0x000fca0000410000 */
[----:B------:R-:W-:-:S04]  /*56d0*/  F2FP.F16.F32.PACK_AB R181, RZ, R181 ;  /* 0x000000b5ffb5723e */ /* 0x000fc800000000ff */
[----:B0-----:R-:W-:-:S07]  /*56e0*/  PRMT R178, R181, 0x7610, R178 ;  /* 0x00007610b5b27816 */ /* 0x001fce00000000b2 */
.L_x_14407:
        /* <DEDUP_REMOVED lines=12> */
.L_x_14408:
[----:B------:R-:W-:-:S05]  /*57b0*/  MOV R182, UR16 ;  /* 0x0000001000b67c02 */ /* 0x000fca0008000f00 */
[----:B------:R-:W-:-:S04]  /*57c0*/  @P3 FFMA.FTZ R182, R205, R182, UR30 ;  /* 0x0000001ecdb63e23 */ /* 0x000fc800080100b6 */
[----:B-----5:R-:W-:Y:S01]  /*57d0*/  @P3 FADD.FTZ R183, R2, -R182 ;  /* 0x800000b602b73221 */ /* 0x020fe20000010000 */
[----:B------:R-:W-:-:S03]  /*57e0*/  MOV R182, R146 ;  /* 0x0000009200b67202 */ /* 0x000fc60000000f00 */
[----:B------:R-:W-:Y:S01]  /*57f0*/  @P3 FFMA.FTZ R182, R183, UR29, R146 ;  /* 0x0000001db7b63c23 */ /* 0x000fe20008010092 */
[----:B------:R-:W-:Y:S06]  /*5800*/  BRA.U !UP3, `(.L_x_14409) ;  /* 0x000000010b187547 */ /* 0x000fec000b800000 */
[----:B------:R-:W-:Y:S02]  /*5810*/  HADD2.F32 R183, -RZ, R175.H0_H0 ;  /* 0x200000afffb77230 */ /* 0x000fe40000004100 */
[----:B0-----:R-:W-:-:S04]  /*5820*/  FMUL.FTZ R188, R182, UR17 ;  /* 0x00000011b6bc7c20 */ /* 0x001fc80008410000 */
[-C--:B------:R-:W-:Y:S01]  /*5830*/  FFMA.FTZ R34, R183, R188.reuse, R34 ;  /* 0x000000bcb7227223 */ /* 0x080fe20000010022 */
[----:B------:R-:W-:-:S05]  /*5840*/  FMUL.FTZ R183, R118, R188 ;  /* 0x000000bc76b77220 */ /* 0x000fca0000410000 */
[----:B------:R-:W-:-:S04]  /*5850*/  F2FP.F16.F32.PACK_AB R183, RZ, R183 ;  /* 0x000000b7ffb7723e */ /* 0x000fc800000000ff */
[----:B------:R-:W-:-:S07]  /*5860*/  PRMT R179, R183, 0x7610, R179 ;  /* 0x00007610b7b37816 */ /* 0x000fce00000000b3 */
.L_x_14409:
        /* <DEDUP_REMOVED lines=13> */
.L_x_14402:
        /* <DEDUP_REMOVED lines=13> */
.L_x_14411:
        /* <DEDUP_REMOVED lines=13> */
.L_x_14412:
        /* <DEDUP_REMOVED lines=13> */
.L_x_14413:
        /* <DEDUP_REMOVED lines=13> */
.L_x_14414:
        /* <DEDUP_REMOVED lines=13> */
.L_x_14415:
        /* <DEDUP_REMOVED lines=13> */
.L_x_14416:
        /* <DEDUP_REMOVED lines=9> */
[-C--:B------:R-:W-:Y:S01]  /*5eb0*/  FFMA.FTZ R34, R189, R188.reuse, R34 ;  /* 0x000000bcbd227223 */ /* 0x080fe20000010022 */
[----:B------:R-:W-:-:S05]  /*5ec0*/  FMUL.FTZ R188, R118, R188 ;  /* 0x000000bc76bc7220 */ /* 0x000fca0000410000 */
[----:B------:R-:W-:-:S04]  /*5ed0*/  F2FP.F16.F32.PACK_AB R188, RZ, R188 ;  /* 0x000000bcffbc723e */ /* 0x000fc800000000ff */
[----:B------:R-:W-:-:S07]  /*5ee0*/  PRMT R179, R188, 0x7610, R179 ;  /* 0x00007610bcb37816 */ /* 0x000fce00000000b3 */
.L_x_14417:
        /* <DEDUP_REMOVED lines=14> */
.L_x_14401:
        /* <DEDUP_REMOVED lines=15> */
[----:B-----5:R-:W-:Y:S01]  /*60c0*/  FADD.FTZ R182, R2, -R182 ;  /* 0x800000b602b67221 */ /* 0x020fe20000010000 */
        /* <DEDUP_REMOVED lines=38> */
.L_x_14419:
        /* <DEDUP_REMOVED lines=13> */
.L_x_14420:
        /* <DEDUP_REMOVED lines=13> */
.L_x_14421:
        /* <DEDUP_REMOVED lines=13> */
.L_x_14422:
        /* <DEDUP_REMOVED lines=13> */
.L_x_14423:
        /* <DEDUP_REMOVED lines=13> */
.L_x_14424:
        /* <DEDUP_REMOVED lines=13> */
.L_x_14425:
[----:B------:R-:W-:Y:S05]  /*6810*/  BRA.U !UP3, `(.L_x_14410) ;  /* 0x000000050bbc7547 */ /* 0x000fea000b800000 */
[----:B0-----:R-:W-:Y:S02]  /*6820*/  HADD2.F32 R188, -RZ, R175.H1_H1 ;  /* 0x300000afffbc7230 */ /* 0x001fe40000004100 */
[----:B------:R-:W-:-:S04]  /*6830*/  FMUL.FTZ R189, R183, UR17 ;  /* 0x00000011b7bd7c20 */ /* 0x000fc80008410000 */
[-C--:B------:R-:W-:Y:S01]  /*6840*/  FFMA.FTZ R35, R188, R189.reuse, R35 ;  /* 0x000000bdbc237223 */ /* 0x080fe20000010023 */
[----:B------:R-:W-:-:S05]  /*6850*/  FMUL.FTZ R188, R119, R189 ;  /* 0x000000bd77bc7220 */ /* 0x000fca0000410000 */
[----:B------:R-:W-:-:S04]  /*6860*/  F2FP.F16.F32.PACK_AB R188, RZ, R188 ;  /* 0x000000bcffbc723e */ /* 0x000fc800000000ff */
[----:B------:R-:W-:Y:S01]  /*6870*/  PRMT R179, R179, 0x5410, R188 ;  /* 0x00005410b3b37816 */ /* 0x000fe200000000bc */
[----:B------:R-:W-:Y:S06]  /*6880*/  BRA `(.L_x_14410) ;  /* 0x0000000400a07947 */ /* 0x000fec0003800000 */
.L_x_14418:
        /* <DEDUP_REMOVED lines=13> */
.L_x_14426:
        /* <DEDUP_REMOVED lines=13> */
.L_x_14427:
        /* <DEDUP_REMOVED lines=13> */
.L_x_14428:
        /* <DEDUP_REMOVED lines=13> */
.L_x_14429:
        /* <DEDUP_REMOVED lines=13> */
.L_x_14430:
        /* <DEDUP_REMOVED lines=13> */
.L_x_14431:
        /* <DEDUP_REMOVED lines=13> */
.L_x_14432:
        /* <DEDUP_REMOVED lines=13> */
.L_x_14410:
        /* <DEDUP_REMOVED lines=17> */
.L_x_14433:
        /* <DEDUP_REMOVED lines=35> */
.L_x_14436:
[----:B------:R-:W-:Y:S05]  /*7250*/  BRA.U !UP3, `(.L_x_14437) ;  /* 0x000000010b187547 */ /* 0x000fea000b800000 */
[----:B-----5:R-:W-:Y:S02]  /*7260*/  HADD2.F32 R181, -RZ, R172.H1_H1 ;  /* 0x300000acffb57230 */ /* 0x020fe40000004100 */
[----:B------:R-:W-:-:S04]  /*7270*/  FMUL.FTZ R182, R185, UR17 ;  /* 0x00000011b9b67c20 */ /* 0x000fc80008410000 */
[-C--:B------:R-:W-:Y:S01]  /*7280*/  FFMA.FTZ R37, R181, R182.reuse, R37 ;  /* 0x000000b6b5257223 */ /* 0x080fe20000010025 */
[----:B------:R-:W-:-:S05]  /*7290*/  FMUL.FTZ R181, R113, R182 ;  /* 0x000000b671b57220 */ /* 0x000fca0000410000 */
[----:B------:R-:W-:-:S04]  /*72a0*/  F2FP.F16.F32.PACK_AB R181, RZ, R181 ;  /* 0x000000b5ffb5723e */ /* 0x000fc800000000ff */
[----:B0-----:R-:W-:-:S07]  /*72b0*/  PRMT R176, R176, 0x5410, R181 ;  /* 0x00005410b0b07816 */ /* 0x001fce00000000b5 */
.L_x_14437:
[----:B------:R-:W-:Y:S05]  /*72c0*/  BRA.U !UP3, `(.L_x_14438) ;  /* 0x000000010b187547 */ /* 0x000fea000b800000 */
[----:B-----5:R-:W-:Y:S02]  /*72d0*/  HADD2.F32 R181, -RZ, R173.H0_H0 ;  /* 0x200000adffb57230 */ /* 0x020fe40000004100 */
[----:B------:R-:W-:-:S04]  /*72e0*/  FMUL.FTZ R182, R186, UR17 ;  /* 0x00000011bab67c20 */ /* 0x000fc80008410000 */
[-C--:B------:R-:W-:Y:S01]  /*72f0*/  FFMA.FTZ R38, R181, R182.reuse, R38 ;  /* 0x000000b6b5267223 */ /* 0x080fe20000010026 */
[----:B------:R-:W-:-:S05]  /*7300*/  FMUL.FTZ R181, R114, R182 ;  /* 0x000000b672b57220 */ /* 0x000fca0000410000 */
[----:B------:R-:W-:-:S04]  /*7310*/  F2FP.F16.F32.PACK_AB R181, RZ, R181 ;  /* 0x000000b5ffb5723e */ /* 0x000fc800000000ff */
[----:B0-----:R-:W-:-:S07]  /*7320*/  PRMT R177, R181, 0x7610, R177 ;  /* 0x00007610b5b17816 */ /* 0x001fce00000000b1 */
.L_x_14438:
[----:B------:R-:W-:Y:S05]  /*7330*/  BRA.U !UP3, `(.L_x_14439) ;  /* 0x000000010b187547 */ /* 0x000fea000b800000 */
[----:B-----5:R-:W-:Y:S02]  /*7340*/  HADD2.F32 R181, -RZ, R173.H1_H1 ;  /* 0x300000adffb57230 */ /* 0x020fe40000004100 */
[----:B------:R-:W-:-:S04]  /*7350*/  FMUL.FTZ R182, R187, UR17 ;  /* 0x00000011bbb67c20 */ /* 0x000fc80008410000 */
[-C--:B------:R-:W-:Y:S01]  /*7360*/  FFMA.FTZ R39, R181, R182.reuse, R39 ;  /* 0x000000b6b5277223 */ /* 0x080fe20000010027 */
[----:B------:R-:W-:-:S05]  /*7370*/  FMUL.FTZ R181, R115, R182 ;  /* 0x000000b673b57220 */ /* 0x000fca0000410000 */
[----:B------:R-:W-:-:S04]  /*7380*/  F2FP.F16.F32.PACK_AB R181, RZ, R181 ;  /* 0x000000b5ffb5723e */ /* 0x000fc800000000ff */
[----:B0-----:R-:W-:-:S07]  /*7390*/  PRMT R177, R177, 0x5410, R181 ;  /* 0x00005410b1b17816 */ /* 0x001fce00000000b5 */
.L_x_14439:
[----:B------:R-:W-:Y:S05]  /*73a0*/  BRA.U !UP3, `(.L_x_14440) ;  /* 0x000000010b187547 */ /* 0x000fea000b800000 */
[----:B-----5:R-:W-:Y:S02]  /*73b0*/  HADD2.F32 R181, -RZ, R174.H0_H0 ;  /* 0x200000aeffb57230 */ /* 0x020fe40000004100 */
[----:B------:R-:W-:-:S04]  /*73c0*/  FMUL.FTZ R182, R180, UR17 ;  /* 0x00000011b4b67c20 */ /* 0x000fc80008410000 */
[-C--:B------:R-:W-:Y:S01]  /*73d0*/  FFMA.FTZ R40, R181, R182.reuse, R40 ;  /* 0x000000b6b5287223 */ /* 0x080fe20000010028 */
[----:B------:R-:W-:-:S05]  /*73e0*/  FMUL.FTZ R181, R108, R182 ;  /* 0x000000b66cb57220 */ /* 0x000fca0000410000 */
[----:B------:R-:W-:-:S04]  /*73f0*/  F2FP.F16.F32.PACK_AB R181, RZ, R181 ;  /* 0x000000b5ffb5723e */ /* 0x000fc800000000ff */
[----:B0-----:R-:W-:-:S07]  /*7400*/  PRMT R178, R181, 0x7610, R178 ;  /* 0x00007610b5b27816 */ /* 0x001fce00000000b2 */
.L_x_14440:
        /* <DEDUP_REMOVED lines=12> */
.L_x_14441:
[----:B------:R-:W-:-:S05]  /*74d0*/  MOV R182, UR16 ;  /* 0x0000001000b67c02 */ /* 0x000fca0008000f00 */
[----:B------:R-:W-:-:S04]  /*74e0*/  @P3 FFMA.FTZ R182, R198, R182, UR30 ;  /* 0x0000001ec6b63e23 */ /* 0x000fc800080100b6 */
[----:B------:R-:W-:Y:S01]  /*74f0*/  @P3 FADD.FTZ R183, R231, -R182 ;  /* 0x800000b6e7b73221 */ /* 0x000fe20000010000 */
[----:B------:R-:W-:-:S03]  /*7500*/  MOV R182, R154 ;  /* 0x0000009a00b67202 */ /* 0x000fc60000000f00 */
[----:B------:R-:W-:Y:S01]  /*7510*/  @P3 FFMA.FTZ R182, R183, UR29, R154 ;  /* 0x0000001db7b63c23 */ /* 0x000fe2000801009a */
[----:B------:R-:W-:Y:S06]  /*7520*/  BRA.U !UP3, `(.L_x_14442) ;  /* 0x000000010b187547 */ /* 0x000fec000b800000 */
[----:B-----5:R-:W-:Y:S02]  /*7530*/  HADD2.F32 R183, -RZ, R175.H0_H0 ;  /* 0x200000afffb77230 */ /* 0x020fe40000004100 */
[----:B0-----:R-:W-:-:S04]  /*7540*/  FMUL.FTZ R188, R182, UR17 ;  /* 0x00000011b6bc7c20 */ /* 0x001fc80008410000 */
[-C--:B------:R-:W-:Y:S01]  /*7550*/  FFMA.FTZ R42, R183, R188.reuse, R42 ;  /* 0x000000bcb72a7223 */ /* 0x080fe2000001002a */
[----:B------:R-:W-:-:S05]  /*7560*/  FMUL.FTZ R183, R110, R188 ;  /* 0x000000bc6eb77220 */ /* 0x000fca0000410000 */
[----:B------:R-:W-:-:S04]  /*7570*/  F2FP.F16.F32.PACK_AB R183, RZ, R183 ;  /* 0x000000b7ffb7723e */ /* 0x000fc800000000ff */
[----:B------:R-:W-:-:S07]  /*7580*/  PRMT R179, R183, 0x7610, R179 ;  /* 0x00007610b7b37816 */ /* 0x000fce00000000b3 */
.L_x_14442:
        /* <DEDUP_REMOVED lines=13> */
.L_x_14435:
        /* <DEDUP_REMOVED lines=13> */
.L_x_14444:
        /* <DEDUP_REMOVED lines=13> */
.L_x_14445:
        /* <DEDUP_REMOVED lines=13> */
.L_x_14446:
        /* <DEDUP_REMOVED lines=13> */
.L_x_14447:
        /* <DEDUP_REMOVED lines=13> */
.L_x_14448:
        /* <DEDUP_REMOVED lines=13> */
.L_x_14449:
        /* <DEDUP_REMOVED lines=13> */
.L_x_14450:
        /* <DEDUP_REMOVED lines=14> */
.L_x_14434:
        /* <DEDUP_REMOVED lines=54> */
.L_x_14452:
        /* <DEDUP_REMOVED lines=13> */
.L_x_14453:
        /* <DEDUP_REMOVED lines=13> */
.L_x_14454:
        /* <DEDUP_REMOVED lines=13> */
.L_x_14455:
        /* <DEDUP_REMOVED lines=13> */
.L_x_14456:
        /* <DEDUP_REMOVED lines=13> */
.L_x_14457:
        /* <DEDUP_REMOVED lines=13> */
.L_x_14458:
[----:B------:R-:W-:Y:S05]  /*8530*/  BRA.U !UP3, `(.L_x_14443) ;  /* 0x000000050bbc7547 */ /* 0x000fea000b800000 */
[----:B0----5:R-:W-:Y:S02]  /*8540*/  HADD2.F32 R188, -RZ, R175.H1_H1 ;  /* 0x300000afffbc7230 */ /* 0x021fe40000004100 */
[----:B------:R-:W-:-:S04]  /*8550*/  FMUL.FTZ R189, R183, UR17 ;  /* 0x00000011b7bd7c20 */ /* 0x000fc80008410000 */
[-C--:B------:R-:W-:Y:S01]  /*8560*/  FFMA.FTZ R43, R188, R189.reuse, R43 ;  /* 0x000000bdbc2b7223 */ /* 0x080fe2000001002b */
[----:B------:R-:W-:-:S05]  /*8570*/  FMUL.FTZ R188, R111, R189 ;  /* 0x000000bd6fbc7220 */ /* 0x000fca0000410000 */
[----:B------:R-:W-:-:S04]  /*8580*/  F2FP.F16.F32.PACK_AB R188, RZ, R188 ;  /* 0x000000bcffbc723e */ /* 0x000fc800000000ff */
[----:B------:R-:W-:Y:S01]  /*8590*/  PRMT R179, R179, 0x5410, R188 ;  /* 0x00005410b3b37816 */ /* 0x000fe200000000bc */
[----:B------:R-:W-:Y:S06]  /*85a0*/  BRA `(.L_x_14443) ;  /* 0x0000000400a07947 */ /* 0x000fec0003800000 */
.L_x_14451:
        /* <DEDUP_REMOVED lines=13> */
.L_x_14459:
        /* <DEDUP_REMOVED lines=13> */
.L_x_14460:
        /* <DEDUP_REMOVED lines=13> */
.L_x_14461:
        /* <DEDUP_REMOVED lines=13> */
.L_x_14462:
        /* <DEDUP_REMOVED lines=13> */
.L_x_14463:
        /* <DEDUP_REMOVED lines=13> */
.L_x_14464:
        /* <DEDUP_REMOVED lines=13> */
.L_x_14465:
        /* <DEDUP_REMOVED lines=13> */
.L_x_14443:
        /* <DEDUP_REMOVED lines=17> */
.L_x_14466:
        /* <DEDUP_REMOVED lines=35> */
.L_x_14469:
[----:B------:R-:W-:Y:S05]  /*8f70*/  BRA.U !UP3, `(.L_x_14470) ;  /* 0x000000010b187547 */ /* 0x000fea000b800000 */
[----:B-----5:R-:W-:Y:S02]  /*8f80*/  HADD2.F32 R181, -RZ, R172.H1_H1 ;  /* 0x300000acffb57230 */ /* 0x020fe40000004100 */
[----:B------:R-:W-:-:S04]  /*8f90*/  FMUL.FTZ R182, R185, UR17 ;  /* 0x00000011b9b67c20 */ /* 0x000fc80008410000 */
[-C--:B------:R-:W-:Y:S01]  /*8fa0*/  FFMA.FTZ R45, R181, R182.reuse, R45 ;  /* 0x000000b6b52d7223 */ /* 0x080fe2000001002d */
[----:B------:R-:W-:-:S05]  /*8fb0*/  FMUL.FTZ R181, R105, R182 ;  /* 0x000000b669b57220 */ /* 0x000fca0000410000 */
[----:B------:R-:W-:-:S04]  /*8fc0*/  F2FP.F16.F32.PACK_AB R181, RZ, R181 ;  /* 0x000000b5ffb5723e */ /* 0x000fc800000000ff */
[----:B0-----:R-:W-:-:S07]  /*8fd0*/  PRMT R176, R176, 0x5410, R181 ;  /* 0x00005410b0b07816 */ /* 0x001fce00000000b5 */
.L_x_14470:
[----:B------:R-:W-:Y:S05]  /*8fe0*/  BRA.U !UP3, `(.L_x_14471) ;  /* 0x000000010b187547 */ /* 0x000fea000b800000 */
[----:B-----5:R-:W-:Y:S02]  /*8ff0*/  HADD2.F32 R181, -RZ, R173.H0_H0 ;  /* 0x200000adffb57230 */ /* 0x020fe40000004100 */
[----:B------:R-:W-:-:S04]  /*9000*/  FMUL.FTZ R182, R186, UR17 ;  /* 0x00000011bab67c20 */ /* 0x000fc80008410000 */
[-C--:B------:R-:W-:Y:S01]  /*9010*/  FFMA.FTZ R46, R181, R182.reuse, R46 ;  /* 0x000000b6b52e7223 */ /* 0x080fe2000001002e */
[----:B------:R-:W-:-:S05]  /*9020*/  FMUL.FTZ R181, R106, R182 ;  /* 0x000000b66ab57220 */ /* 0x000fca0000410000 */
[----:B------:R-:W-:-:S04]  /*9030*/  F2FP.F16.F32.PACK_AB R181, RZ, R181 ;  /* 0x000000b5ffb5723e */ /* 0x000fc800000000ff */
[----:B0-----:R-:W-:-:S07]  /*9040*/  PRMT R177, R181, 0x7610, R177 ;  /* 0x00007610b5b17816 */ /* 0x001fce00000000b1 */
.L_x_14471:
[----:B------:R-:W-:Y:S05]  /*9050*/  BRA.U !UP3, `(.L_x_14472) ;  /* 0x000000010b187547 */ /* 0x000fea000b800000 */
[----:B-----5:R-:W-:Y:S02]  /*9060*/  HADD2.F32 R181, -RZ, R173.H1_H1 ;  /* 0x300000adffb57230 */ /* 0x020fe40000004100 */
[----:B------:R-:W-:-:S04]  /*9070*/  FMUL.FTZ R182, R187, UR17 ;  /* 0x00000011bbb67c20 */ /* 0x000fc80008410000 */
[-C--:B------:R-:W-:Y:S01]  /*9080*/  FFMA.FTZ R47, R181, R182.reuse, R47 ;  /* 0x000000b6b52f7223 */ /* 0x080fe2000001002f */
[----:B------:R-:W-:-:S05]  /*9090*/  FMUL.FTZ R181, R107, R182 ;  /* 0x000000b66bb57220 */ /* 0x000fca0000410000 */
[----:B------:R-:W-:-:S04]  /*90a0*/  F2FP.F16.F32.PACK_AB R181, RZ, R181 ;  /* 0x000000b5ffb5723e */ /* 0x000fc800000000ff */
[----:B0-----:R-:W-:-:S07]  /*90b0*/  PRMT R177, R177, 0x5410, R181 ;  /* 0x00005410b1b17816 */ /* 0x001fce00000000b5 */
.L_x_14472:
[----:B------:R-:W-:Y:S05]  /*90c0*/  BRA.U !UP3, `(.L_x_14473) ;  /* 0x000000010b187547 */ /* 0x000fea000b800000 */
[----:B-----5:R-:W-:Y:S02]  /*90d0*/  HADD2.F32 R181, -RZ, R174.H0_H0 ;  /* 0x200000aeffb57230 */ /* 0x020fe40000004100 */
[----:B------:R-:W-:-:S04]  /*90e0*/  FMUL.FTZ R182, R180, UR17 ;  /* 0x00000011b4b67c20 */ /* 0x000fc80008410000 */
[-C--:B------:R-:W-:Y:S01]  /*90f0*/  FFMA.FTZ R48, R181, R182.reuse, R48 ;  /* 0x000000b6b5307223 */ /* 0x080fe20000010030 */
[----:B------:R-:W-:-:S05]  /*9100*/  FMUL.FTZ R181, R100, R182 ;  /* 0x000000b664b57220 */ /* 0x000fca0000410000 */
[----:B------:R-:W-:-:S04]  /*9110*/  F2FP.F16.F32.PACK_AB R181, RZ, R181 ;  /* 0x000000b5ffb5723e */ /* 0x000fc800000000ff */
[----:B0-----:R-:W-:-:S07]  /*9120*/  PRMT R178, R181, 0x7610, R178 ;  /* 0x00007610b5b27816 */ /* 0x001fce00000000b2 */
.L_x_14473:
        /* <DEDUP_REMOVED lines=12> */
.L_x_14474:
        /* <DEDUP_REMOVED lines=12> */
.L_x_14475:
        /* <DEDUP_REMOVED lines=13> */
.L_x_14468:
        /* <DEDUP_REMOVED lines=13> */
.L_x_14477:
        /* <DEDUP_REMOVED lines=13> */
.L_x_14478:
        /* <DEDUP_REMOVED lines=13> */
.L_x_14479:
        /* <DEDUP_REMOVED lines=13> */
.L_x_14480:
        /* <DEDUP_REMOVED lines=13> */
.L_x_14481:
        /* <DEDUP_REMOVED lines=13> */
.L_x_14482:
        /* <DEDUP_REMOVED lines=13> */
.L_x_14483:
        /* <DEDUP_REMOVED lines=14> */
.L_x_14467:
        /* <DEDUP_REMOVED lines=54> */
.L_x_14485:
        /* <DEDUP_REMOVED lines=13> */
.L_x_14486:
        /* <DEDUP_REMOVED lines=13> */
.L_x_14487:
        /* <DEDUP_REMOVED lines=13> */
.L_x_14488:
        /* <DEDUP_REMOVED lines=13> */
.L_x_14489:
        /* <DEDUP_REMOVED lines=13> */
.L_x_14490:
        /* <DEDUP_REMOVED lines=13> */
.L_x_14491:
        /* <DEDUP_REMOVED lines=8> */
.L_x_14484:
        /* <DEDUP_REMOVED lines=13> */
.L_x_14492:
        /* <DEDUP_REMOVED lines=13> */
.L_x_14493:
        /* <DEDUP_REMOVED lines=13> */
.L_x_14494:
        /* <DEDUP_REMOVED lines=13> */
.L_x_14495:
        /* <DEDUP_REMOVED lines=13> */
.L_x_14496:
        /* <DEDUP_REMOVED lines=13> */
.L_x_14497:
        /* <DEDUP_REMOVED lines=13> */
.L_x_14498:
        /* <DEDUP_REMOVED lines=13> */
.L_x_14476:
        /* <DEDUP_REMOVED lines=17> */
.L_x_14499:
        /* <DEDUP_REMOVED lines=35> */
.L_x_14502:
[----:B------:R-:W-:Y:S05]  /*ac90*/  BRA.U !UP3, `(.L_x_14503) ;  /* 0x000000010b187547 */ /* 0x000fea000b800000 */
[----:B-----5:R-:W-:Y:S02]  /*aca0*/  HADD2.F32 R181, -RZ, R172.H1_H1 ;  /* 0x300000acffb57230 */ /* 0x020fe40000004100 */
[----:B------:R-:W-:-:S04]  /*acb0*/  FMUL.FTZ R182, R185, UR17 ;  /* 0x00000011b9b67c20 */ /* 0x000fc80008410000 */
[-C--:B------:R-:W-:Y:S01]  /*acc0*/  FFMA.FTZ R53, R181, R182.reuse, R53 ;  /* 0x000000b6b5357223 */ /* 0x080fe20000010035 */
[----:B------:R-:W-:-:S05]  /*acd0*/  FMUL.FTZ R181, R97, R182 ;  /* 0x000000b661b57220 */ /* 0x000fca0000410000 */
[----:B------:R-:W-:-:S04]  /*ace0*/  F2FP.F16.F32.PACK_AB R181, RZ, R181 ;  /* 0x000000b5ffb5723e */ /* 0x000fc800000000ff */
[----:B0-----:R-:W-:-:S07]  /*acf0*/  PRMT R176, R176, 0x5410, R181 ;  /* 0x00005410b0b07816 */ /* 0x001fce00000000b5 */
.L_x_14503:
[----:B------:R-:W-:Y:S05]  /*ad00*/  BRA.U !UP3, `(.L_x_14504) ;  /* 0x000000010b187547 */ /* 0x000fea000b800000 */
[----:B-----5:R-:W-:Y:S02]  /*ad10*/  HADD2.F32 R181, -RZ, R173.H0_H0 ;  /* 0x200000adffb57230 */ /* 0x020fe40000004100 */
[----:B------:R-:W-:-:S04]  /*ad20*/  FMUL.FTZ R182, R186, UR17 ;  /* 0x00000011bab67c20 */ /* 0x000fc80008410000 */
[-C--:B------:R-:W-:Y:S01]  /*ad30*/  FFMA.FTZ R54, R181, R182.reuse, R54 ;  /* 0x000000b6b5367223 */ /* 0x080fe20000010036 */
[----:B------:R-:W-:-:S05]  /*ad40*/  FMUL.FTZ R181, R98, R182 ;  /* 0x000000b662b57220 */ /* 0x000fca0000410000 */
[----:B------:R-:W-:-:S04]  /*ad50*/  F2FP.F16.F32.PACK_AB R181, RZ, R181 ;  /* 0x000000b5ffb5723e */ /* 0x000fc800000000ff */
[----:B0-----:R-:W-:-:S07]  /*ad60*/  PRMT R177, R181, 0x7610, R177 ;  /* 0x00007610b5b17816 */ /* 0x001fce00000000b1 */
.L_x_14504:
[----:B------:R-:W-:Y:S05]  /*ad70*/  BRA.U !UP3, `(.L_x_14505) ;  /* 0x000000010b187547 */ /* 0x000fea000b800000 */
[----:B-----5:R-:W-:Y:S02]  /*ad80*/  HADD2.F32 R181, -RZ, R173.H1_H1 ;  /* 0x300000adffb57230 */ /* 0x020fe40000004100 */
[----:B------:R-:W-:-:S04]  /*ad90*/  FMUL.FTZ R182, R187, UR17 ;  /* 0x00000011bbb67c20 */ /* 0x000fc80008410000 */
[-C--:B------:R-:W-:Y:S01]  /*ada0*/  FFMA.FTZ R55, R181, R182.reuse, R55 ;  /* 0x000000b6b5377223 */ /* 0x080fe20000010037 */
[----:B------:R-:W-:-:S05]  /*adb0*/  FMUL.FTZ R181, R99, R182 ;  /* 0x000000b663b57220 */ /* 0x000fca0000410000 */
[----:B------:R-:W-:-:S04]  /*adc0*/  F2FP.F16.F32.PACK_AB R181, RZ, R181 ;  /* 0x000000b5ffb5723e */ /* 0x000fc800000000ff */
[----:B0-----:R-:W-:-:S07]  /*add0*/  PRMT R177, R177, 0x5410, R181 ;  /* 0x00005410b1b17816 */ /* 0x001fce00000000b5 */
.L_x_14505:
[----:B------:R-:W-:Y:S05]  /*ade0*/  BRA.U !UP3, `(.L_x_14506) ;  /* 0x000000010b187547 */ /* 0x000fea000b800000 */
[----:B-----5:R-:W-:Y:S02]  /*adf0*/  HADD2.F32 R181, -RZ, R174.H0_H0 ;  /* 0x200000aeffb57230 */ /* 0x020fe40000004100 */
[----:B------:R-:W-:-:S04]  /*ae00*/  FMUL.FTZ R182, R180, UR17 ;  /* 0x00000011b4b67c20 */ /* 0x000fc80008410000 */
[-C--:B------:R-:W-:Y:S01]  /*ae10*/  FFMA.FTZ R56, R181, R182.reuse, R56 ;  /* 0x000000b6b5387223 */ /* 0x080fe20000010038 */
[----:B------:R-:W-:-:S05]  /*ae20*/  FMUL.FTZ R181, R92, R182 ;  /* 0x000000b65cb57220 */ /* 0x000fca0000410000 */
[----:B------:R-:W-:-:S04]  /*ae30*/  F2FP.F16.F32.PACK_AB R181, RZ, R181 ;  /* 0x000000b5ffb5723e */ /* 0x000fc800000000ff */
[----:B0-----:R-:W-:-:S07]  /*ae40*/  PRMT R178, R181, 0x7610, R178 ;  /* 0x00007610b5b27816 */ /* 0x001fce00000000b2 */
.L_x_14506:
        /* <DEDUP_REMOVED lines=12> */
.L_x_14507:
        /* <DEDUP_REMOVED lines=12> */
.L_x_14508:
        /* <DEDUP_REMOVED lines=13> */
.L_x_14501:
        /* <DEDUP_REMOVED lines=13> */
.L_x_14510:
        /* <DEDUP_REMOVED lines=13> */
.L_x_14511:
        /* <DEDUP_REMOVED lines=13> */
.L_x_14512:
        /* <DEDUP_REMOVED lines=13> */
.L_x_14513:
        /* <DEDUP_REMOVED lines=13> */
.L_x_14514:
        /* <DEDUP_REMOVED lines=13> */
.L_x_14515:
        /* <DEDUP_REMOVED lines=13> */
.L_x_14516:
        /* <DEDUP_REMOVED lines=14> */
.L_x_14500:
        /* <DEDUP_REMOVED lines=22> */
[----:B0-----:R-:W-:-:S07]  /*b890*/  PRMT R176, R183, 0x7610, R176 ;  /* 0x00007610b7b07816 */ /* 0x001fce00000000b0 */
.L_x_14518:
        /* <DEDUP_REMOVED lines=13> */
.L_x_14519:
        /* <DEDUP_REMOVED lines=13> */
.L_x_14520:
        /* <DEDUP_REMOVED lines=13> */
.L_x_14521:
        /* <DEDUP_REMOVED lines=13> */
.L_x_14522:
        /* <DEDUP_REMOVED lines=13> */
.L_x_14523:
        /* <DEDUP_REMOVED lines=13> */
.L_x_14524:
        /* <DEDUP_REMOVED lines=35> */
[-C--:B------:R-:W-:Y:S01]  /*bfb0*/  FFMA.FTZ R59, R189, R188.reuse, R59 ;  /* 0x000000bcbd3b7223 */ /* 0x080fe2000001003b */
[----:B------:R-:W-:-:S05]  /*bfc0*/  FMUL.FTZ R188, R95, R188 ;  /* 0x000000bc5fbc7220 */ /* 0x000fca0000410000 */
[----:B------:R-:W-:-:S04]  /*bfd0*/  F2FP.F16.F32.PACK_AB R188, RZ, R188 ;  /* 0x000000bcffbc723e */ /* 0x000fc800000000ff */
[----:B------:R-:W-:Y:S01]  /*bfe0*/  PRMT R179, R179, 0x5410, R188 ;  /* 0x00005410b3b37816 */ /* 0x000fe200000000bc */
[----:B------:R-:W-:Y:S06]  /*bff0*/  BRA `(.L_x_14509) ;  /* 0x0000000400a07947 */ /* 0x000fec0003800000 */
.L_x_14517:
        /* <DEDUP_REMOVED lines=13> */
.L_x_14525:
        /* <DEDUP_REMOVED lines=13> */
.L_x_14526:
        /* <DEDUP_REMOVED lines=13> */
.L_x_14527:
        /* <DEDUP_REMOVED lines=13> */
.L_x_14528:
        /* <DEDUP_REMOVED lines=13> */
.L_x_14529:
        /* <DEDUP_REMOVED lines=13> */
.L_x_14530:
        /* <DEDUP_REMOVED lines=13> */
.L_x_14531:
        /* <DEDUP_REMOVED lines=13> */
.L_x_14509:
        /* <DEDUP_REMOVED lines=13> */
.L_x_14363:
        /* <DEDUP_REMOVED lines=17> */
[----:B0-----:R-:W0:Y:S03]  /*c860*/  S2R R188, SR_TID.X ;  /* 0x0000000000bc7919 */ /* 0x001e260000002100 */
        /* <DEDUP_REMOVED lines=72> */
.L_x_14533:
        /* <DEDUP_REMOVED lines=9> */
.L_x_19421:


//--------------------- .text._ZN10layer_norm13ln_bwd_kernelINS_13Kernel_traitsIf6__halffS2_fjLj5120ELj1ELj1ELj4ELj16ENS_18Kernel_traits_baseILj5120EfS2_fS2_fjLj128EEEEELb1ELb0ELb0ELb0EEEvNS_9BwdParamsE --------------------------
	.section	.text._ZN10layer_norm13ln_bwd_kernelINS_13Kernel_traitsIf6__halffS2_fjLj5120ELj1ELj1ELj4ELj16ENS_18Kernel_traits_baseILj5120EfS2_fS2_fjLj128EEEEELb1ELb0ELb0ELb0EEEvNS_9BwdParamsE,"ax",@progbits
	.align	128
        .global         _ZN10layer_norm13ln_bwd_kernelINS_13Kernel_traitsIf6__halffS2_fjLj5120ELj1ELj1ELj4ELj16ENS_18Kernel_traits_baseILj5120EfS2_fS2_fjLj128EEEEELb1ELb0ELb0ELb0EEEvNS_9BwdParamsE
        .type           _ZN10layer_norm13ln_bwd_kernelINS_13Kernel_traitsIf6__halffS2_fjLj5120ELj1ELj1ELj4ELj16ENS_18Kernel_traits_baseILj5120EfS2_fS2_fjLj128EEEEELb1ELb0ELb0ELb0EEEvNS_9BwdParamsE,@function
        .size           _ZN10layer_norm13ln_bwd_kernelINS_13Kernel_traitsIf6__halffS2_fjLj5120ELj1ELj1ELj4ELj16ENS_18Kernel_traits_baseILj5120EfS2_fS2_fjLj128EEEEELb1ELb0ELb0ELb0EEEvNS_9BwdParamsE,(.L_x_19422 - _ZN10layer_norm13ln_bwd_kernelINS_13Kernel_traitsIf6__halffS2_fjLj5120ELj1ELj1ELj4ELj16ENS_18Kernel_traits_baseILj5120EfS2_fS2_fjLj128EEEEELb1ELb0ELb0ELb0EEEvNS_9BwdParamsE)
        .other          _ZN10layer_norm13ln_bwd_kernelINS_13Kernel_traitsIf6__halffS2_fjLj5120ELj1ELj1ELj4ELj16ENS_18Kernel_traits_baseILj5120EfS2_fS2_fjLj128EEEEELb1ELb0ELb0ELb0EEEvNS_9BwdParamsE,@"STO_CUDA_ENTRY STV_DEFAULT"
_ZN10layer_norm13ln_bwd_kernelINS_13Kernel_traitsIf6__halffS2_fjLj5120ELj1ELj1ELj4ELj16ENS_18Kernel_traits_baseILj5120EfS2_fS2_fjLj128EEEEELb1ELb0ELb0ELb0EEEvNS_9BwdParamsE:
.text._ZN10layer_norm13ln_bwd_kernelINS_13Kernel_traitsIf6__halffS2_fjLj5120ELj1ELj1ELj4ELj16ENS_18Kernel_traits_baseILj5120EfS2_fS2_fjLj128EEEEELb1ELb0ELb0ELb0EEEvNS_9BwdParamsE:
        /* <DEDUP_REMOVED lines=160> */
.L_x_14586:
[----:B-1----:R-:W1:Y:S01]  /*0a00*/  @UP0 LDCU.64 UR4, c[0x0][0x3e0] ;  /* 0x00007c00ff0407ac */ /* 0x002e620008000a00 */
[----:B0-----:R-:W-:Y:S02]  /*0a10*/  UIMAD.WIDE UR12, UR7, 0x4, UR8 ;  /* 0x00000004070c78a5 */ /* 0x001fe4000f8e0208 */
[----:B------:R-:W-:-:S04]  /*0a20*/  UIMAD.WIDE UR14, UR7, 0x4, UR10 ;  /* 0x00000004070e78a5 */ /* 0x000fc8000f8e020a */
[----:B--234-:R-:W-:Y:S02]  /*0a30*/  MOV R160, UR12 ;  /* 0x0000000c00a07c02 */ /* 0x01cfe40008000f00 */
[----:B------:R-:W-:Y:S02]  /*0a40*/  MOV R161, UR13 ;  /* 0x0000000d00a17c02 */ /* 0x000fe40008000f00 */
[----:B------:R-:W-:-:S03]  /*0a50*/  PLOP3.LUT P0, PT, PT, PT, UP0, 0x80, 0x8 ;  /* 0x000000000008781c */ /* 0x000fc60003f0f008 */
[----:B------:R0:W4:Y:S01]  /*0a60*/  LDG.E R2, desc[UR16][R160.64] ;  /* 0x00000010a0027981 */ /* 0x000122000c1e1900 */
        /* <DEDUP_REMOVED lines=8> */
[----:B--2---:R-:W-:Y:S01]  /*0af0*/  UIMAD UR4, UR7, UR6, URZ ;  /* 0x00000006070472a4 */ /* 0x004fe2000f8e02ff */
[----:B---3--:R-:W-:Y:S01]  /*0b00*/  ISETP.NE.AND P6, PT, RZ, UR18, PT ;  /* 0x00000012ff007c0c */ /* 0x008fe2000bfc5270 */
        /* <DEDUP_REMOVED lines=12> */
[----:B----4-:R-:W-:-:S04]  /*0bd0*/  FSEL R2, R2, RZ, !P6 ;  /* 0x000000ff02027208 */ /* 0x010fc80007000000 */
[----:B------:R-:W-:Y:S02]  /*0be0*/  R2UR UR14, R2 ;  /* 0x00000000020e72ca */ /* 0x000fe400000e0000 */
[----:B------:R-:W-:Y:S01]  /*0bf0*/  R2UR UR13, R162 ;  /* 0x00000000a20d72ca */ /* 0x000fe200000e0000 */
        /* <DEDUP_REMOVED lines=31> */
[--C-:B--2---:R-:W-:Y:S02]  /*0df0*/  HADD2.F32 R181, -RZ, R164.reuse.H0_H0 ;  /* 0x200000a4ffb57230 */ /* 0x104fe40000004100 */
[----:B------:R-:W-:Y:S02]  /*0e00*/  HADD2.F32 R182, -RZ, R164.H1_H1 ;  /* 0x300000a4ffb67230 */ /* 0x000fe40000004100 */
[----:B------:R-:W-:Y:S02]  /*0e10*/  HADD2.F32 R164, -RZ, R165.H0_H0 ;  /* 0x200000a5ffa47230 */ /* 0x000fe40000004100 */
[--C-:B------:R-:W-:Y:S02]  /*0e20*/  HADD2.F32 R212, -RZ, R167.reuse.H0_H0 ;  /* 0x200000a7ffd47230 */ /* 0x100fe40000004100 */
[----:B------:R-:W-:Y:S02]  /*0e30*/  HADD2.F32 R213, -RZ, R167.H1_H1 ;  /* 0x300000a7ffd57230 */ /* 0x000fe40000004100 */
[----:B---3--:R-:W-:Y:S01]  /*0e40*/  FADD.FTZ R185, R163, -UR14 ;  /* 0x8000000ea3b97e21 */ /* 0x008fe20008010000 */
[----:B------:R-:W-:Y:S01]  /*0e50*/  FADD.FTZ R0, R160, -UR14 ;  /* 0x8000000ea0007e21 */ /* 0x000fe20008010000 */
[----:B------:R-:W-:Y:S01]  /*0e60*/  FMUL.FTZ R192, R234, R181 ;  /* 0x000000b5eac07220 */ /* 0x000fe20000410000 */
[----:B----4-:R-:W-:Y:S01]  /*0e70*/  FADD.FTZ R167, R168, -UR14 ;  /* 0x8000000ea8a77e21 */ /* 0x010fe20008010000 */
[----:B------:R-:W-:Y:S01]  /*0e80*/  FADD.FTZ R183, R161, -UR14 ;  /* 0x8000000ea1b77e21 */ /* 0x000fe20008010000 */
[----:B------:R-:W-:Y:S01]  /*0e90*/  FADD.FTZ R186, R162, -UR14 ;  /* 0x8000000ea2ba7e21 */ /* 0x000fe20008010000 */
[----:B------:R-:W-:Y:S01]  /*0ea0*/  FMUL.FTZ R234, R233, R182 ;  /* 0x000000b6e9ea7220 */ /* 0x000fe20000410000 */
[----:B------:R-:W-:-:S02]  /*0eb0*/  HADD2.F32 R162, -RZ, R165.H1_H1 ;  /* 0x300000a5ffa27230 */ /* 0x000fc40000004100 */
[----:B------:R-:W-:Y:S01]  /*0ec0*/  FMUL.FTZ R233, R184, R164 ;  /* 0x000000a4b8e97220 */ /* 0x000fe20000410000 */
[----:B------:R-:W-:Y:S02]  /*0ed0*/  HADD2.F32 R161, -RZ, R166.H0_H0 ;  /* 0x200000a6ffa17230 */ /* 0x000fe40000004100 */
[----:B------:R-:W-:Y:S01]  /*0ee0*/  FMUL.FTZ R185, R185, UR13 ;  /* 0x0000000db9b97c20 */ /* 0x000fe20008410000 */
        /* <DEDUP_REMOVED lines=9> */
[----:B------:R-:W-:Y:S01]  /*0f80*/  FADD.FTZ R161, RZ, R192 ;  /* 0x000000c0ffa17221 */ /* 0x000fe20000010000 */
[----:B------:R-:W-:Y:S01]  /*0f90*/  FFMA.FTZ R162, R0, R192, RZ ;  /* 0x000000c000a27223 */ /* 0x000fe200000100ff */
[----:B------:R-:W-:-:S02]  /*0fa0*/  FMUL.FTZ R186, R186, UR13 ;  /* 0x0000000dbaba7c20 */ /* 0x000fc40008410000 */
        /* <DEDUP_REMOVED lines=37> */
.L_x_14536:
[----:B------:R-:W-:Y:S05]  /*1200*/  BSYNC.RECONVERGENT B0 ;  /* 0x0000000000007941 */ /* 0x000fea0003800200 */
.L_x_14535:
        /* <DEDUP_REMOVED lines=31> */
[--C-:B----4-:R-:W-:Y:S02]  /*1400*/  HADD2.F32 R16, -RZ, R160.reuse.H0_H0 ;  /* 0x200000a0ff107230 */ /* 0x110fe40000004100 */
[----:B------:R-:W-:Y:S01]  /*1410*/  FMUL.FTZ R13, R13, UR13 ;  /* 0x0000000d0d0d7c20 */ /* 0x000fe20008410000 */
[----:B------:R-:W-:Y:S02]  /*1420*/  HADD2.F32 R15, -RZ, R161.H0_H0 ;  /* 0x200000a1ff0f7230 */ /* 0x000fe40000004100 */
[----:B------:R-:W-:Y:S01]  /*1430*/  FMUL.FTZ R12, R12, UR13 ;  /* 0x0000000d0c0c7c20 */ /* 0x000fe20008410000 */
[----:B------:R-:W-:-:S02]  /*1440*/  HADD2.F32 R160, -RZ, R160.H1_H1 ;  /* 0x300000a0ffa07230 */ /* 0x000fc40000004100 */
[--C-:B------:R-:W-:Y:S02]  /*1450*/  HADD2.F32 R169, -RZ, R162.reuse.H0_H0 ;  /* 0x200000a2ffa97230 */ /* 0x100fe40000004100 */
[----:B------:R-:W-:Y:S02]  /*1460*/  HADD2.F32 R170, -RZ, R162.H1_H1 ;  /* 0x300000a2ffaa7230 */ /* 0x000fe40000004100 */
[----:B---3--:R-:W-:Y:S01]  /*1470*/  FADD.FTZ R162, R164, -UR14 ;  /* 0x8000000ea4a27e21 */ /* 0x008fe20008010000 */
        /* <DEDUP_REMOVED lines=11> */
[----:B------:R-:W-:-:S02]  /*1530*/  HADD2.F32 R168, -RZ, R161.H1_H1 ;  /* 0x300000a1ffa87230 */ /* 0x000fc40000004100 */
        /* <DEDUP_REMOVED lines=10> */
[----:B------:R-:W-:-:S02]  /*15e0*/  HADD2.F32 R171, -RZ, R163.H0_H0 ;  /* 0x200000a3ffab7230 */ /* 0x000fc40000004100 */
[----:B------:R-:W-:Y:S01]  /*15f0*/  FADD.FTZ R92, R92, R16 ;  /* 0x000000105c5c7221 */ /* 0x000fe20000010000 */
[----:B------:R-:W-:Y:S01]  /*1600*/  FFMA.FTZ R132, R11, R16, R132 ;  /* 0x000000100b847223 */ /* 0x000fe20000010084 */
[----:B------:R-:W-:Y:S01]  /*1610*/  FADD.FTZ R17, R166, -UR14 ;  /* 0x8000000ea6117e21 */ /* 0x000fe20008010000 */
[----:B------:R-:W-:Y:S01]  /*1620*/  FMUL.FTZ R16, R161, UR13 ;  /* 0x0000000da1107c20 */ /* 0x000fe20008410000 */
[----:B------:R-:W-:Y:S01]  /*1630*/  FMUL.FTZ R222, R222, R170 ;  /* 0x000000aadede7220 */ /* 0x000fe20000410000 */
[----:B------:R-:W-:Y:S01]  /*1640*/  FADD.FTZ R160, R160, R223 ;  /* 0x000000dfa0a07221 */ /* 0x000fe20000010000 */
[----:B------:R-:W-:Y:S01]  /*1650*/  FFMA.FTZ R162, R15, R223, R162 ;  /* 0x000000df0fa27223 */ /* 0x000fe200000100a2 */
[----:B------:R-:W-:Y:S02]  /*1660*/  HADD2.F32 R163, -RZ, R163.H1_H1 ;  /* 0x300000a3ffa37230 */ /* 0x000fe40000004100 */
        /* <DEDUP_REMOVED lines=21> */
.L_x_14538:
[----:B------:R-:W-:Y:S05]  /*17c0*/  BSYNC.RECONVERGENT B0 ;  /* 0x0000000000007941 */ /* 0x000fea0003800200 */
.L_x_14537:
        /* <DEDUP_REMOVED lines=8> */
[----:B------:R-:W4:Y:S04]  /*1850*/  LDL R209, [R1] ;  /* 0x0000000001d17983 */ /* 0x000f280000100800 */
        /* <DEDUP_REMOVED lines=22> */
[----:B----4-:R-:W-:Y:S02]  /*19c0*/  HADD2.F32 R24, -RZ, R160.H0_H0 ;  /* 0x200000a0ff187230 */ /* 0x010fe40000004100 */
[----:B------:R-:W-:Y:S01]  /*19d0*/  FMUL.FTZ R21, R21, UR13 ;  /* 0x0000000d15157c20 */ /* 0x000fe20008410000 */
[----:B------:R-:W-:Y:S02]  /*19e0*/  HADD2.F32 R23, -RZ, R161.H0_H0 ;  /* 0x200000a1ff177230 */ /* 0x000fe40000004100 */
[----:B------:R-:W-:-:S02]  /*19f0*/  HADD2.F32 R170, -RZ, R162.H0_H0 ;  /* 0x200000a2ffaa7230 */ /* 0x000fc40000004100 */
[----:B------:R-:W-:Y:S02]  /*1a00*/  HADD2.F32 R171, -RZ, R162.H1_H1 ;  /* 0x300000a2ffab7230 */ /* 0x000fe40000004100 */
[----:B---3--:R-:W-:Y:S01]  /*1a10*/  FADD.FTZ R162, R164, -UR14 ;  /* 0x8000000ea4a27e21 */ /* 0x008fe20008010000 */
[----:B------:R-:W-:Y:S02]  /*1a20*/  HADD2.F32 R168, -RZ, R160.H1_H1 ;  /* 0x300000a0ffa87230 */ /* 0x000fe40000004100 */
[----:B------:R-:W-:Y:S01]  /*1a30*/  FMUL.FTZ R19, R19, UR13 ;  /* 0x0000000d13137c20 */ /* 0x000fe20008410000 */
[----:B------:R-:W-:Y:S01]  /*1a40*/  FMUL.FTZ R219, R219, R24 ;  /* 0x00000018dbdb7220 */ /* 0x000fe20000410000 */
[----:B------:R-:W-:Y:S02]  /*1a50*/  HADD2.F32 R169, -RZ, R161.H1_H1 ;  /* 0x300000a1ffa97230 */ /* 0x000fe40000004100 */
[----:B------:R-:W-:Y:S01]  /*1a60*/  FADD.FTZ R86, R86, R23 ;  /* 0x0000001756567221 */ /* 0x000fe20000010000 */
[-C--:B------:R-:W-:Y:S01]  /*1a70*/  FFMA.FTZ R126, R21, R23.reuse, R126 ;  /* 0x00000017157e7223 */ /* 0x080fe2000001007e */
[----:B------:R-:W-:Y:S01]  /*1a80*/  FMUL.FTZ R211, R211, R23 ;  /* 0x00000017d3d37220 */ /* 0x000fe20000410000 */
[----:B------:R-:W-:Y:S01]  /*1a90*/  FADD.FTZ R161, R165, -UR14 ;  /* 0x8000000ea5a17e21 */ /* 0x000fe20008010000 */
[----:B------:R-:W-:Y:S01]  /*1aa0*/  FMUL.FTZ R23, R162, UR13 ;  /* 0x0000000da2177c20 */ /* 0x000fe20008410000 */
[----:B------:R-:W-:Y:S01]  /*1ab0*/  FMUL.FTZ R20, R20, UR13 ;  /* 0x0000000d14147c20 */ /* 0x000fe20008410000 */
[----:B------:R-:W-:Y:S01]  /*1ac0*/  FMUL.FTZ R217, R217, R168 ;  /* 0x000000a8d9d97220 */ /* 0x000fe20000410000 */
[----:B------:R-:W-:Y:S01]  /*1ad0*/  FADD.FTZ R162, R214, R219 ;  /* 0x000000dbd6a27221 */ /* 0x000fe20000010000 */
[C---:B------:R-:W-:Y:S01]  /*1ae0*/  FFMA.FTZ R164, R19.reuse, R219, R212 ;  /* 0x000000db13a47223 */ /* 0x040fe200000100d4 */
[----:B------:R-:W-:Y:S01]  /*1af0*/  FADD.FTZ R84, R84, R24 ;  /* 0x0000001854547221 */ /* 0x000fe20000010000 */
[----:B------:R-:W-:Y:S01]  /*1b00*/  FFMA.FTZ R124, R19, R24, R124 ;  /* 0x00000018137c7223 */ /* 0x000fe2000001007c */
[----:B------:R-:W-:Y:S01]  /*1b10*/  FMUL.FTZ R24, R161, UR13 ;  /* 0x0000000da1187c20 */ /* 0x000fe20008410000 */
[----:B------:R-:W-:Y:S01]  /*1b20*/  FADD.FTZ R162, R162, R217 ;  /* 0x000000d9a2a27221 */ /* 0x000fe20000010000 */
        /* <DEDUP_REMOVED lines=8> */
[--C-:B------:R-:W-:Y:S02]  /*1bb0*/  HADD2.F32 R176, -RZ, R163.reuse.H0_H0 ;  /* 0x200000a3ffb07230 */ /* 0x100fe40000004100 */
[----:B------:R-:W-:Y:S01]  /*1bc0*/  FADD.FTZ R25, R166, -UR14 ;  /* 0x8000000ea6197e21 */ /* 0x000fe20008010000 */
[----:B------:R-:W-:Y:S01]  /*1bd0*/  FMUL.FTZ R208, R208, R171 ;  /* 0x000000abd0d07220 */ /* 0x000fe20000410000 */
        /* <DEDUP_REMOVED lines=9> */
[C---:B------:R-:W-:Y:S01]  /*1c70*/  FFMA.FTZ R122, R25.reuse, R176, R122 ;  /* 0x000000b0197a7223 */ /* 0x040fe2000001007a */
        /* <DEDUP_REMOVED lines=16> */
.L_x_14540:
[----:B------:R-:W-:Y:S05]  /*1d80*/  BSYNC.RECONVERGENT B0 ;  /* 0x0000000000007941 */ /* 0x000fea0003800200 */
.L_x_14539:
        /* <DEDUP_REMOVED lines=23> */
[----:B------:R-:W-:Y:S01]  /*1f00*/  FMUL.FTZ R3, R3, UR13 ;  /* 0x0000000d03037c20 */ /* 0x000fe20008410000 */
[----:B------:R-:W-:Y:S01]  /*1f10*/  FMUL.FTZ R4, R4, UR13 ;  /* 0x0000000d04047c20 */ /* 0x000fe20008410000 */
[----:B------:R-:W-:Y:S01]  /*1f20*/  FMUL.FTZ R5, R5, UR13 ;  /* 0x0000000d05057c20 */ /* 0x000fe20008410000 */
[----:B----4-:R-:W-:Y:S02]  /*1f30*/  HADD2.F32 R8, -RZ, R160.H0_H0 ;  /* 0x200000a0ff087230 */ /* 0x010fe40000004100 */
[----:B------:R-:W-:-:S02]  /*1f40*/  HADD2.F32 R7, -RZ, R161.H0_H0 ;  /* 0x200000a1ff077230 */ /* 0x000fc40000004100 */
[----:B------:R-:W-:Y:S02]  /*1f50*/  HADD2.F32 R160, -RZ, R160.H1_H1 ;  /* 0x300000a0ffa07230 */ /* 0x000fe40000004100 */
[--C-:B------:R-:W-:Y:S02]  /*1f60*/  HADD2.F32 R169, -RZ, R162.reuse.H0_H0 ;  /* 0x200000a2ffa97230 */ /* 0x100fe40000004100 */
[----:B------:R-:W-:Y:S02]  /*1f70*/  HADD2.F32 R170, -RZ, R162.H1_H1 ;  /* 0x300000a2ffaa7230 */ /* 0x000fe40000004100 */
[----:B------:R-:W-:Y:S01]  /*1f80*/  FADD.FTZ R162, R164, -UR14 ;  /* 0x8000000ea4a27e21 */ /* 0x000fe20008010000 */
[----:B-----5:R-:W-:Y:S01]  /*1f90*/  FMUL.FTZ R218, R248, R8 ;  /* 0x00000008f8da7220 */ /* 0x020fe20000410000 */
        /* <DEDUP_REMOVED lines=50> */
.L_x_14542:
[----:B------:R-:W-:Y:S05]  /*22c0*/  BSYNC.RECONVERGENT B0 ;  /* 0x0000000000007941 */ /* 0x000fea0003800200 */
.L_x_14541:
        /* <DEDUP_REMOVED lines=24> */
[----:B----4-:R-:W-:-:S02]  /*2450*/  HADD2.F32 R177, -RZ, R164.H0_H0 ;  /* 0x200000a4ffb17230 */ /* 0x010fc40000004100 */
[----:B------:R-:W-:Y:S01]  /*2460*/  FMUL.FTZ R179, R180, UR13 ;  /* 0x0000000db4b37c20 */ /* 0x000fe20008410000 */
[--C-:B------:R-:W-:Y:S02]  /*2470*/  HADD2.F32 R162, -RZ, R165.reuse.H0_H0 ;  /* 0x200000a5ffa27230 */ /* 0x100fe40000004100 */
[----:B------:R-:W-:Y:S02]  /*2480*/  HADD2.F32 R160, -RZ, R165.H1_H1 ;  /* 0x300000a5ffa07230 */ /* 0x000fe40000004100 */
[----:B------:R-:W-:Y:S01]  /*2490*/  FMUL.FTZ R191, R191, UR13 ;  /* 0x0000000dbfbf7c20 */ /* 0x000fe20008410000 */
[----:B------:R-:W-:Y:S02]  /*24a0*/  HADD2.F32 R164, -RZ, R164.H1_H1 ;  /* 0x300000a4ffa47230 */ /* 0x000fe40000004100 */
[----:B-----5:R-:W-:Y:S01]  /*24b0*/  FMUL.FTZ R216, R240, R177 ;  /* 0x000000b1f0d87220 */ /* 0x020fe20000410000 */
        /* <DEDUP_REMOVED lines=8> */
[----:B------:R-:W-:Y:S01]  /*2540*/  FFMA.FTZ R162, R191, R216, R212 ;  /* 0x000000d8bfa27223 */ /* 0x000fe200000100d4 */
[----:B------:R-:W-:-:S02]  /*2550*/  FADD.FTZ R165, R169, -UR14 ;  /* 0x8000000ea9a57e21 */ /* 0x000fc40008010000 */
[----:B------:R-:W-:Y:S01]  /*2560*/  FADD.FTZ R160, R160, R199 ;  /* 0x000000c7a0a07221 */ /* 0x000fe20000010000 */
[----:B------:R-:W-:Y:S01]  /*2570*/  FFMA.FTZ R162, R190, R199, R162 ;  /* 0x000000c7bea27223 */ /* 0x000fe200000100a2 */
[--C-:B------:R-:W-:Y:S02]  /*2580*/  HADD2.F32 R188, -RZ, R166.reuse.H0_H0 ;  /* 0x200000a6ffbc7230 */ /* 0x100fe40000004100 */
[----:B------:R-:W-:Y:S02]  /*2590*/  HADD2.F32 R189, -RZ, R166.H1_H1 ;  /* 0x300000a6ffbd7230 */ /* 0x000fe40000004100 */
[----:B------:R-:W-:Y:S01]  /*25a0*/  FADD.FTZ R166, R168, -UR14 ;  /* 0x8000000ea8a67e21 */ /* 0x000fe20008010000 */
[----:B------:R-:W-:Y:S01]  /*25b0*/  FADD.FTZ R160, R160, R198 ;  /* 0x000000c6a0a07221 */ /* 0x000fe20000010000 */
[----:B------:R-:W-:Y:S01]  /*25c0*/  FFMA.FTZ R162, R178, R198, R162 ;  /* 0x000000c6b2a27223 */ /* 0x000fe200000100a2 */
[----:B------:R-:W-:Y:S01]  /*25d0*/  FADD.FTZ R68, R68, R177 ;  /* 0x000000b144447221 */ /* 0x000fe20000010000 */
[----:B------:R-:W-:Y:S01]  /*25e0*/  FFMA.FTZ R108, R191, R177, R108 ;  /* 0x000000b1bf6c7223 */ /* 0x000fe2000001006c */
[----:B------:R-:W-:Y:S01]  /*25f0*/  FMUL.FTZ R177, R165, UR13 ;  /* 0x0000000da5b17c20 */ /* 0x000fe20008410000 */
[----:B------:R-:W-:Y:S01]  /*2600*/  FADD.FTZ R163, R170, -UR14 ;  /* 0x8000000eaaa37e21 */ /* 0x000fe20008010000 */
[----:B------:R-:W-:Y:S01]  /*2610*/  FMUL.FTZ R180, R166, UR13 ;  /* 0x0000000da6b47c20 */ /* 0x000fe20008410000 */
[----:B------:R-:W-:Y:S01]  /*2620*/  FMUL.FTZ R196, R236, R188 ;  /* 0x000000bcecc47220 */ /* 0x000fe20000410000 */
[----:B------:R-:W-:Y:S01]  /*2630*/  FADD.FTZ R160, R160, R197 ;  /* 0x000000c5a0a07221 */ /* 0x000fe20000010000 */
[----:B------:R-:W-:Y:S01]  /*2640*/  FFMA.FTZ R162, R179, R197, R162 ;  /* 0x000000c5b3a27223 */ /* 0x000fe200000100a2 */
[----:B------:R-:W-:-:S02]  /*2650*/  HADD2.F32 R194, -RZ, R167.H0_H0 ;  /* 0x200000a7ffc27230 */ /* 0x000fc40000004100 */
[----:B------:R-:W-:Y:S01]  /*2660*/  FADD.FTZ R65, R65, R189 ;  /* 0x000000bd41417221 */ /* 0x000fe20000010000 */
[-C--:B------:R-:W-:Y:S01]  /*2670*/  FFMA.FTZ R105, R177, R189.reuse, R105 ;  /* 0x000000bdb1697223 */ /* 0x080fe20000010069 */
[----:B------:R-:W-:Y:S01]  /*2680*/  FMUL.FTZ R195, R237, R189 ;  /* 0x000000bdedc37220 */ /* 0x000fe20000410000 */
[----:B------:R-:W-:Y:S01]  /*2690*/  FMUL.FTZ R189, R163, UR13 ;  /* 0x0000000da3bd7c20 */ /* 0x000fe20008410000 */
        /* <DEDUP_REMOVED lines=21> */
.L_x_14544:
[----:B------:R-:W-:Y:S05]  /*27f0*/  BSYNC.RECONVERGENT B0 ;  /* 0x0000000000007941 */ /* 0x000fea0003800200 */
.L_x_14543:
        /* <DEDUP_REMOVED lines=31> */
.L_x_14546:
[----:B------:R-:W-:Y:S05]  /*29f0*/  BSYNC.RECONVERGENT B0 ;  /* 0x0000000000007941 */ /* 0x000fea0003800200 */
.L_x_14545:
        /* <DEDUP_REMOVED lines=91> */
[----:B------:R-:W-:Y:S01]  /*2fb0*/  F2FP.F16.F32.PACK_AB R160, R160, R165 ;  /* 0x000000a5a0a0723e */ /* 0x000fe200000000ff */
[----:B------:R-:W-:Y:S06]  /*2fc0*/  BRA `(.L_x_14552) ;  /* 0x0000000000f47947 */ /* 0x000fec0003800000 */
.L_x_14551:
        /* <DEDUP_REMOVED lines=24> */
[----:B------:R-:W-:Y:S01]  /*3150*/  F2FP.F16.F32.PACK_AB R160, R159, R158 ;  /* 0x0000009e9fa0723e */ /* 0x000fe200000000ff */
[----:B------:R-:W-:Y:S01]  /*3160*/  FMUL.FTZ R157, R157, UR24 ;  /* 0x000000189d9d7c20 */ /* 0x000fe20008410000 */
        /* <DEDUP_REMOVED lines=34> */
[----:B------:R-:W-:-:S07]  /*3390*/  F2FP.F16.F32.PACK_AB R163, R165, R163 ;  /* 0x000000a3a5a3723e */ /* 0x000fce00000000ff */
.L_x_14552:
        /* <DEDUP_REMOVED lines=8> */
.L_x_14550:
[----:B------:R-:W-:Y:S05]  /*3420*/  BSYNC.RECONVERGENT B1 ;  /* 0x0000000000017941 */ /* 0x000fea0003800200 */
.L_x_14549:
        /* <DEDUP_REMOVED lines=29> */
[----:B0-----:R-:W-:Y:S01]  /*3600*/  F2FP.F16.F32.PACK_AB R160, R159, R158 ;  /* 0x0000009e9fa0723e */ /* 0x001fe200000000ff */
        /* <DEDUP_REMOVED lines=35> */
[----:B------:R-:W-:Y:S01]  /*3840*/  F2FP.F16.F32.PACK_AB R163, R165, R163 ;  /* 0x000000a3a5a3723e */ /* 0x000fe200000000ff */
[----:B------:R-:W-:Y:S06]  /*3850*/  BRA `(.L_x_14556) ;  /* 0x0000000000f47947 */ /* 0x000fec0003800000 */
.L_x_14555:
        /* <DEDUP_REMOVED lines=60> */
[----:B------:R-:W-:-:S07]  /*3c20*/  F2FP.F16.F32.PACK_AB R160, R160, R165 ;  /* 0x000000a5a0a0723e */ /* 0x000fce00000000ff */
.L_x_14556:
        /* <DEDUP_REMOVED lines=8> */
.L_x_14554:
[----:B------:R-:W-:Y:S05]  /*3cb0*/  BSYNC.RECONVERGENT B1 ;  /* 0x0000000000017941 */ /* 0x000fea0003800200 */
.L_x_14553:
        /* <DEDUP_REMOVED lines=29> */
[----:B01----:R-:W-:Y:S01]  /*3e90*/  F2FP.F16.F32.PACK_AB R160, R159, R158 ;  /* 0x0000009e9fa0723e */ /* 0x003fe200000000ff */
        /* <DEDUP_REMOVED lines=37> */
.L_x_14559:
        /* <DEDUP_REMOVED lines=61> */
.L_x_14560:
        /* <DEDUP_REMOVED lines=8> */
.L_x_14558:
[----:B------:R-:W-:Y:S05]  /*4540*/  BSYNC.RECONVERGENT B1 ;  /* 0x0000000000017941 */ /* 0x000fea0003800200 */
.L_x_14557:
        /* <DEDUP_REMOVED lines=29> */
[----:B012---:R-:W-:Y:S01]  /*4720*/  F2FP.F16.F32.PACK_AB R160, R159, R158 ;  /* 0x0000009e9fa0723e */ /* 0x007fe200000000ff */
        /* <DEDUP_REMOVED lines=37> */
.L_x_14563:
        /* <DEDUP_REMOVED lines=61> */
.L_x_14564:
        /* <DEDUP_REMOVED lines=8> */
.L_x_14562:
[----:B------:R-:W-:Y:S05]  /*4dd0*/  BSYNC.RECONVERGENT B1 ;  /* 0x0000000000017941 */ /* 0x000fea0003800200 */
.L_x_14561:
        /* <DEDUP_REMOVED lines=28> */
[----:B0123--:R-:W-:Y:S01]  /*4fa0*/  F2FP.F16.F32.PACK_AB R160, R159, R158 ;  /* 0x0000009e9fa0723e */ /* 0x00ffe200000000ff */
        /* <DEDUP_REMOVED lines=20> */
[----:B------:R-:W-:Y:S01]  /*50f0*/  F2FP.F16.F32.PACK_AB R162, R159, R158 ;  /* 0x0000009e9fa2723e */ /* 0x000fe200000000ff */
        /* <DEDUP_REMOVED lines=14> */
[----:B------:R-:W-:Y:S01]  /*51e0*/  F2FP.F16.F32.PACK_AB R163, R163, R164 ;  /* 0x000000a4a3a3723e */ /* 0x000fe200000000ff */
[----:B------:R-:W-:Y:S06]  /*51f0*/  BRA `(.L_x_14567) ;  /* 0x0000000000f47947 */ /* 0x000fec0003800000 */
.L_x_14566:
        /* <DEDUP_REMOVED lines=60> */
[----:B------:R-:W-:-:S07]  /*55c0*/  F2FP.F16.F32.PACK_AB R160, R160, R164 ;  /* 0x000000a4a0a0723e */ /* 0x000fce00000000ff */
.L_x_14567:
        /* <DEDUP_REMOVED lines=8> */
.L_x_14548:
        /* <DEDUP_REMOVED lines=26> */
[----:B------:R-:W-:Y:S01]  /*57f0*/  F2FP.F16.F32.PACK_AB R163, R160, R161 ;  /* 0x000000a1a0a3723e */ /* 0x000fe200000000ff */
        /* <DEDUP_REMOVED lines=38> */
[----:B------:R-:W-:Y:S01]  /*5a60*/  F2FP.F16.F32.PACK_AB R160, R165, R160 ;  /* 0x000000a0a5a0723e */ /* 0x000fe200000000ff */
[----:B------:R-:W-:Y:S06]  /*5a70*/  BRA `(.L_x_14571) ;  /* 0x0000000000f47947 */ /* 0x000fec0003800000 */
.L_x_14570:
        /* <DEDUP_REMOVED lines=28> */
[----:B------:R-:W-:-:S02]  /*5c40*/  F2FP.F16.F32.PACK_AB R160, R159, R158 ;  /* 0x0000009e9fa0723e */ /* 0x000fc400000000ff */
[----:B------:R-:W-:Y:S01]  /*5c50*/  F2FP.F16.F32.PACK_AB R161, R157, R156 ;  /* 0x0000009c9da1723e */ /* 0x000fe200000000ff */
        /* <DEDUP_REMOVED lines=15> */
[----:B------:R-:W-:Y:S01]  /*5d50*/  F2FP.F16.F32.PACK_AB R162, R158, R159 ;  /* 0x0000009f9ea2723e */ /* 0x000fe200000000ff */
        /* <DEDUP_REMOVED lines=14> */
[----:B------:R-:W-:-:S07]  /*5e40*/  F2FP.F16.F32.PACK_AB R163, R163, R165 ;  /* 0x000000a5a3a3723e */ /* 0x000fce00000000ff */
.L_x_14571:
        /* <DEDUP_REMOVED lines=10> */
.L_x_14569:
[----:B------:R-:W-:Y:S05]  /*5ef0*/  BSYNC.RECONVERGENT B1 ;  /* 0x0000000000017941 */ /* 0x000fea0003800200 */
.L_x_14568:
        /* <DEDUP_REMOVED lines=67> */
.L_x_14574:
        /* <DEDUP_REMOVED lines=60> */
[----:B------:R-:W-:-:S07]  /*66f0*/  F2FP.F16.F32.PACK_AB R160, R160, R165 ;  /* 0x000000a5a0a0723e */ /* 0x000fce00000000ff */
.L_x_14575:
        /* <DEDUP_REMOVED lines=8> */
.L_x_14573:
[----:B------:R-:W-:Y:S05]  /*6780*/  BSYNC.RECONVERGENT B1 ;  /* 0x0000000000017941 */ /* 0x000fea0003800200 */
.L_x_14572:
        /* <DEDUP_REMOVED lines=67> */
.L_x_14578:
        /* <DEDUP_REMOVED lines=61> */
.L_x_14579:
        /* <DEDUP_REMOVED lines=8> */
.L_x_14577:
[----:B------:R-:W-:Y:S05]  /*7010*/  BSYNC.RECONVERGENT B1 ;  /* 0x0000000000017941 */ /* 0x000fea0003800200 */
.L_x_14576:
        /* <DEDUP_REMOVED lines=67> */
.L_x_14582:
        /* <DEDUP_REMOVED lines=61> */
.L_x_14583:
        /* <DEDUP_REMOVED lines=8> */
.L_x_14581:
[----:B------:R-:W-:Y:S05]  /*78a0*/  BSYNC.RECONVERGENT B1 ;  /* 0x0000000000017941 */ /* 0x000fea0003800200 */
.L_x_14580:
        /* <DEDUP_REMOVED lines=66> */
.L_x_14584:
        /* <DEDUP_REMOVED lines=61> */
.L_x_14585:
[----:B------:R-:W0:Y:S02]  /*80a0*/  @P0 LDC.64 R164, c[0x0][0x478] ;  /* 0x00011e00ffa40b82 */ /* 0x000e240000000a00 */
[----:B0-----:R-:W-:-:S05]  /*80b0*/  @P0 IMAD.WIDE.U32 R164, R2, 0x20, R164 ;  /* 0x0000002002a40825 */ /* 0x001fca00078e00a4 */
[----:B------:R-:W-:Y:S04]  /*80c0*/  @P0 STG.E.128 desc[UR16][R164.64], R152 ;  /* 0x00000098a4000986 */ /* 0x000fe8000c101d10 */
[----:B------:R0:W-:Y:S02]  /*80d0*/  @P0 STG.E.128 desc[UR16][R164.64+0x10], R156 ;  /* 0x0000109ca4000986 */ /* 0x0001e4000c101d10 */
[----:B0-----:R-:W0:Y:S02]  /*80e0*/  LDC.64 R164, c[0x0][0x468] ;  /* 0x00011a00ffa47b82 */ /* 0x001e240000000a00 */
[----:B0-----:R-:W-:-:S05]  /*80f0*/  IMAD.WIDE.U32 R164, R2, 0x10, R164 ;  /* 0x0000001002a47825 */ /* 0x001fca00078e00a4 */
[----:B------:R4:W-:Y:S02]  /*8100*/  STG.E.128 desc[UR16][R164.64], R160 ;  /* 0x000000a0a4007986 */ /* 0x0009e4000c101d10 */
.L_x_14565:
[----:B------:R-:W-:Y:S05]  /*8110*/  BSYNC.RECONVERGENT B0 ;  /* 0x0000000000007941 */ /* 0x000fea0003800200 */
.L_x_14547:
[----:B------:R-:W-:Y:S02]  /*8120*/  UIADD3 UR7, UPT, UPT, UR7, UR26, URZ ;  /* 0x0000001a07077290 */ /* 0x000fe4000fffe0ff */
[----:B------:R-:W-:Y:S02]  /*8130*/  UPLOP3.LUT UP2, UPT, UPT, UPT, UP2, 0x40, 0x4 ;  /* 0x000000000004789c */ /* 0x000fe40003f4e820 */
[----:B------:R-:W-:-:S09]  /*8140*/  UISETP.GE.AND UP1, UPT, UR7, UR27, UPT ;  /* 0x0000001b0700728c */ /* 0x000fd2000bf26270 */
[----:B------:R-:W-:Y:S05]  /*8150*/  BRA.U !UP1, `(.L_x_14586) ;  /* 0xffffff8909287547 */ /* 0x000fea000b83ffff */
.L_x_14534:
        /* <DEDUP_REMOVED lines=50> */
.L_x_14587:
        /* <DEDUP_REMOVED lines=16> */
.L_x_19422:


//--------------------- .text._ZN10layer_norm13ln_bwd_kernelINS_13Kernel_traitsIf6__halffS2_fjLj5120ELj1ELj1ELj4ELj16ENS_18Kernel_traits_baseILj5120EfS2_fS2_fjLj128EEEEELb1ELb0ELb0ELb1EEEvNS_9BwdParamsE --------------------------
	.section	.text._ZN10layer_norm13ln_bwd_kernelINS_13Kernel_traitsIf6__halffS2_fjLj5120ELj1ELj1ELj4ELj16ENS_18Kernel_traits_baseILj5120EfS2_fS2_fjLj128EEEEELb1ELb0ELb0ELb1EEEvNS_9BwdParamsE,"ax",@progbits
	.align	128
        .global         _ZN10layer_norm13ln_bwd_kernelINS_13Kernel_traitsIf6__halffS2_fjLj5120ELj1ELj1ELj4ELj16ENS_18Kernel_traits_baseILj5120EfS2_fS2_fjLj128EEEEELb1ELb0ELb0ELb1EEEvNS_9BwdParamsE
        .type           _ZN10layer_norm13ln_bwd_kernelINS_13Kernel_traitsIf6__halffS2_fjLj5120ELj1ELj1ELj4ELj16ENS_18Kernel_traits_baseILj5120EfS2_fS2_fjLj128EEEEELb1ELb0ELb0ELb1EEEvNS_9BwdParamsE,@function
        .size           _ZN10layer_norm13ln_bwd_kernelINS_13Kernel_traitsIf6__halffS2_fjLj5120ELj1ELj1ELj4ELj16ENS_18Kernel_traits_baseILj5120EfS2_fS2_fjLj128EEEEELb1ELb0ELb0ELb1EEEvNS_9BwdParamsE,(.L_x_19423 - _ZN10layer_norm13ln_bwd_kernelINS_13Kernel_traitsIf6__halffS2_fjLj5120ELj1ELj1ELj4ELj16ENS_18Kernel_traits_baseILj5120EfS2_fS2_fjLj128EEEEELb1ELb0ELb0ELb1EEEvNS_9BwdParamsE)
        .other          _ZN10layer_norm13ln_bwd_kernelINS_13Kernel_traitsIf6__halffS2_fjLj5120ELj1ELj1ELj4ELj16ENS_18Kernel_traits_baseILj5120EfS2_fS2_fjLj128EEEEELb1ELb0ELb0ELb1EEEvNS_9BwdParamsE,@"STO_CUDA_ENTRY STV_DEFAULT"
_ZN10layer_norm13ln_bwd_kernelINS_13Kernel_traitsIf6__halffS2_fjLj5120ELj1ELj1ELj4ELj16ENS_18Kernel_traits_baseILj5120EfS2_fS2_fjLj128EEEEELb1ELb0ELb0ELb1EEEvNS_9BwdParamsE:
.text._ZN10layer_norm13ln_bwd_kernelINS_13Kernel_traitsIf6__halffS2_fjLj5120ELj1ELj1ELj4ELj16ENS_18Kernel_traits_baseILj5120EfS2_fS2_fjLj128EEEEELb1ELb0ELb0ELb1EEEvNS_9BwdParamsE:
        /* <DEDUP_REMOVED lines=53> */
[----:B------:R-:W-:Y:S02]  /*0350*/  PLOP3.LUT P2, PT, PT, PT, PT, 0x8, 0x80 ;  /* 0x000000000080781c */ /* 0x000fe40003f4e170 */
        /* <DEDUP_REMOVED lines=14> */
[----:B------:R-:W-:Y:S02]  /*0440*/  MOV R231, RZ ;  /* 0x000000ff00e77202 */ /* 0x000fe40000000f00 */
[----:B------:R-:W-:Y:S02]  /*0450*/  CS2R R222, SRZ ;  /* 0x0000000000de7805 */ /* 0x000fe4000001ff00 */
[----:B------:R-:W-:Y:S01]  /*0460*/  CS2R R220, SRZ ;  /* 0x0000000000dc7805 */ /* 0x000fe2000001ff00 */
[----:B------:R1:W-:Y:S01]  /*0470*/  STL [R1+0x34], RZ ;  /* 0x000034ff01007387 */ /* 0x0003e20000100800 */
[----:B--2---:R-:W-:Y:S01]  /*0480*/  IMAD.WIDE.U32 R2, R0, 0x20, R2 ;  /* 0x0000002000027825 */ /* 0x004fe200078e0002 */
        /* <DEDUP_REMOVED lines=12> */
[----:B------:R-:W-:Y:S01]  /*0550*/  CS2R R6, SRZ ;  /* 0x0000000000067805 */ /* 0x000fe2000001ff00 */
[----:B------:R-:W2:Y:S01]  /*0560*/  LDCU UR7, c[0x0][0x408] ;  /* 0x00008100ff0777ac */ /* 0x000ea20008000800 */
        /* <DEDUP_REMOVED lines=13> */
[----:B------:R-:W1:Y:S03]  /*0640*/  LDCU.64 UR24, c[0x0][0x380] ;  /* 0x00007000ff1877ac */ /* 0x000e660008000a00 */
[----:B------:R0:W-:Y:S04]  /*0650*/  STL [R1+0x8], RZ ;  /* 0x000008ff01007387 */ /* 0x0001e80000100800 */
[----:B------:R0:W-:Y:S04]  /*0660*/  STL [R1+0x4], RZ ;  /* 0x000004ff01007387 */ /* 0x0001e80000100800 */
        /* <DEDUP_REMOVED lines=9> */
[----:B------:R-:W-:Y:S02]  /*0700*/  CS2R R16, SRZ ;  /* 0x0000000000107805 */ /* 0x000fe4000001ff00 */
[----:B------:R-:W-:Y:S01]  /*0710*/  MOV R18, RZ ;  /* 0x000000ff00127202 */ /* 0x000fe20000000f00 */
        /* <DEDUP_REMOVED lines=10> */
.L_x_14611:
[----:B0-----:R-:W0:Y:S01]  /*07c0*/  S2R R157, SR_TID.X ;  /* 0x00000000009d7919 */ /* 0x001e220000002100 */
[----:B------:R-:W-:Y:S01]  /*07d0*/  UIMAD UR4, UR6, UR17, URZ ;  /* 0x00000011060472a4 */ /* 0x000fe2000f8e02ff */
[----:B-1----:R-:W1:Y:S01]  /*07e0*/  LDC.64 R128, c[0x0][0x3a8] ;  /* 0x0000ea00ff807b82 */ /* 0x002e620000000a00 */
[----:B------:R-:W-:Y:S01]  /*07f0*/  UIMAD.WIDE UR12, UR6, 0x4, UR8 ;  /* 0x00000004060c78a5 */ /* 0x000fe2000f8e0208 */
[----:B--2---:R-:W2:Y:S01]  /*0800*/  S2R R130, SR_CgaCtaId ;  /* 0x0000000000827919 */ /* 0x004ea20000008800 */
[----:B------:R-:W-:-:S04]  /*0810*/  USHF.R.S32.HI UR5, URZ, 0x1f, UR4 ;  /* 0x0000001fff057899 */ /* 0x000fc80008011404 */
[----:B------:R-:W-:Y:S01]  /*0820*/  ULEA.HI UR5, UR5, UR4, URZ, 0x3 ;  /* 0x0000000405057291 */ /* 0x000fe2000f8f18ff */
[----:B------:R-:W3:Y:S01]  /*0830*/  LDC.64 R36, c[0x0][0x428] ;  /* 0x00010a00ff247b82 */ /* 0x000ee20000000a00 */
[----:B------:R-:W-:Y:S02]  /*0840*/  MOV R22, UR12 ;  /* 0x0000000c00167c02 */ /* 0x000fe40008000f00 */
[----:B------:R-:W-:Y:S02]  /*0850*/  MOV R23, UR13 ;  /* 0x0000000d00177c02 */ /* 0x000fe40008000f00 */
[----:B------:R-:W-:Y:S01]  /*0860*/  MOV R19, UR5 ;  /* 0x0000000500137c02 */ /* 0x000fe20008000f00 */
[----:B------:R-:W-:Y:S02]  /*0870*/  UIMAD.WIDE UR4, UR6, 0x4, UR10 ;  /* 0x00000004060478a5 */ /* 0x000fe4000f8e020a */
[----:B------:R4:W2:Y:S04]  /*0880*/  LDG.E R22, desc[UR14][R22.64] ;  /* 0x0000000e16167981 */ /* 0x0008a8000c1e1900 */
[----:B------:R-:W-:-:S02]  /*0890*/  MOV R21, UR5 ;  /* 0x0000000500157c02 */ /* 0x000fc40008000f00 */
[----:B------:R-:W-:-:S05]  /*08a0*/  MOV R20, UR4 ;  /* 0x0000000400147c02 */ /* 0x000fca0008000f00 */
[----:B------:R2:W2:Y:S01]  /*08b0*/  LDG.E R21, desc[UR14][R20.64] ;  /* 0x0000000e14157981 */ /* 0x0004a2000c1e1900 */
[----:B0-----:R-:W-:-:S04]  /*08c0*/  LEA.HI.SX32 R19, R19, R157, 0x1d ;  /* 0x0000009d13137211 */ /* 0x001fc800078feaff */
[C---:B------:R-:W-:Y:S02]  /*08d0*/  IADD3 R168, PT, PT, R19.reuse, 0x80, RZ ;  /* 0x0000008013a87810 */ /* 0x040fe40007ffe0ff */
[C---:B------:R-:W-:Y:S02]  /*08e0*/  IADD3 R164, PT, PT, R19.reuse, 0x100, RZ ;  /* 0x0000010013a47810 */ /* 0x040fe40007ffe0ff */
[----:B------:R-:W-:Y:S01]  /*08f0*/  IADD3 R156, PT, PT, R19, 0x180, RZ ;  /* 0x00000180139c7810 */ /* 0x000fe20007ffe0ff */
[----:B-1----:R-:W-:Y:S01]  /*0900*/  IMAD.WIDE.U32 R144, R168, 0x20, R128 ;  /* 0x00000020a8907825 */ /* 0x002fe200078e0080 */
[----:B----4-:R-:W-:-:S03]  /*0910*/  MOV R23, 0x400 ;  /* 0x0000040000177802 */ /* 0x010fc60000000f00 */
[----:B---3--:R-:W-:Y:S01]  /*0920*/  IMAD.WIDE.U32 R140, R168, 0x10, R36 ;  /* 0x00000010a88c7825 */ /* 0x008fe200078e0024 */
[----:B------:R-:W3:Y:S03]  /*0930*/  LDG.E.128 R136, desc[UR14][R144.64] ;  /* 0x0000000e90887981 */ /* 0x000ee6000c1e1d00 */
[----:B------:R-:W-:-:S04]  /*0940*/  IMAD.WIDE.U32 R160, R164, 0x20, R128 ;  /* 0x00000020a4a07825 */ /* 0x000fc800078e0080 */
[--C-:B------:R-:W-:Y:S01]  /*0950*/  IMAD.WIDE.U32 R152, R164, 0x10, R36.reuse ;  /* 0x00000010a4987825 */ /* 0x100fe200078e0024 */
[----:B------:R-:W4:Y:S01]  /*0960*/  LDG.E.128 R140, desc[UR14][R140.64] ;  /* 0x0000000e8c8c7981 */ /* 0x000f22000c1e1d00 */
[----:B--2---:R-:W-:Y:S02]  /*0970*/  LEA R131, R130, R23, 0x18 ;  /* 0x0000001782837211 */ /* 0x004fe400078ec0ff */
[C---:B------:R-:W-:Y:S01]  /*0980*/  IMAD.WIDE.U32 R28, R19.reuse, 0x10, R36 ;  /* 0x00000010131c7825 */ /* 0x040fe200078e0024 */
[----:B------:R-:W2:Y:S03]  /*0990*/  LDG.E.128 R148, desc[UR14][R160.64] ;  /* 0x0000000ea0947981 */ /* 0x000ea6000c1e1d00 */
[C-C-:B------:R-:W-:Y:S01]  /*09a0*/  IMAD.WIDE.U32 R180, R156.reuse, 0x20, R128.reuse ;  /* 0x000000209cb47825 */ /* 0x140fe200078e0080 */
[----:B------:R-:W2:Y:S03]  /*09b0*/  LDG.E.128 R152, desc[UR14][R152.64] ;  /* 0x0000000e98987981 */ /* 0x000ea6000c1e1d00 */
[----:B------:R-:W-:Y:S01]  /*09c0*/  IMAD.WIDE.U32 R132, R19, 0x20, R128 ;  /* 0x0000002013847825 */ /* 0x000fe200078e0080 */
[----:B------:R-:W2:Y:S04]  /*09d0*/  LDG.E.128 R144, desc[UR14][R144.64+0x10] ;  /* 0x0000100e90907981 */ /* 0x000ea8000c1e1d00 */
[----:B------:R-:W2:Y:S04]  /*09e0*/  LDG.E.128 R28, desc[UR14][R28.64] ;  /* 0x0000000e1c1c7981 */ /* 0x000ea8000c1e1d00 */
[----:B------:R0:W2:Y:S04]  /*09f0*/  LDG.E.128 R172, desc[UR14][R180.64] ;  /* 0x0000000eb4ac7981 */ /* 0x0000a8000c1e1d00 */
[----:B------:R1:W-:Y:S04]  /*0a00*/  STL [R1+0x50], R131 ;  /* 0x0000508301007387 */ /* 0x0003e80000100800 */
[----:B------:R-:W2:Y:S04]  /*0a10*/  LDL.LU R228, [R1] ;  /* 0x0000000001e47983 */ /* 0x000ea80000300800 */
[----:B------:R-:W2:Y:S04]  /*0a20*/  LDG.E.128 R180, desc[UR14][R180.64+0x10] ;  /* 0x0000100eb4b47981 */ /* 0x000ea8000c1e1d00 */
[----:B------:R1:W2:Y:S01]  /*0a30*/  LDG.E.128 R24, desc[UR14][R132.64] ;  /* 0x0000000e84187981 */ /* 0x0002a2000c1e1d00 */
[----:B------:R-:W-:Y:S01]  /*0a40*/  ISETP.NE.AND P3, PT, RZ, UR16, PT ;  /* 0x00000010ff007c0c */ /* 0x000fe2000bf65270 */
[----:B------:R-:W-:-:S02]  /*0a50*/  IMAD.WIDE.U32 R176, R156, 0x10, R36 ;  /* 0x000000109cb07825 */ /* 0x000fc400078e0024 */
[----:B------:R-:W2:Y:S04]  /*0a60*/  LDL.LU R227, [R1+0x4] ;  /* 0x0000040001e37983 */ /* 0x000ea80000300800 */
[----:B------:R-:W2:Y:S04]  /*0a70*/  LDG.E.128 R176, desc[UR14][R176.64] ;  /* 0x0000000eb0b07981 */ /* 0x000ea8000c1e1d00 */
[----:B------:R-:W2:Y:S04]  /*0a80*/  LDG.E.128 R132, desc[UR14][R132.64+0x10] ;  /* 0x0000100e84847981 */ /* 0x000ea8000c1e1d00 */
[----:B------:R-:W2:Y:S04]  /*0a90*/  LDL.LU R226, [R1+0x8] ;  /* 0x0000080001e27983 */ /* 0x000ea80000300800 */
[----:B------:R-:W2:Y:S01]  /*0aa0*/  LDL.LU R225, [R1+0xc] ;  /* 0x00000c0001e17983 */ /* 0x000ea20000300800 */
[----:B------:R-:W-:-:S03]  /*0ab0*/  IADD3 R20, PT, PT, R19, 0x200, RZ ;  /* 0x0000020013147810 */ /* 0x000fc60007ffe0ff */
[----:B------:R-:W2:Y:S01]  /*0ac0*/  LDG.E.128 R160, desc[UR14][R160.64+0x10] ;  /* 0x0000100ea0a07981 */ /* 0x000ea2000c1e1d00 */
[----:B------:R-:W-:-:S04]  /*0ad0*/  FSEL R23, R22, RZ, !P3 ;  /* 0x000000ff16177208 */ /* 0x000fc80005800000 */
[----:B------:R-:W-:Y:S02]  /*0ae0*/  R2UR UR4, R23 ;  /* 0x00000000170472ca */ /* 0x000fe400000e0000 */
[----:B------:R-:W-:-:S11]  /*0af0*/  R2UR UR12, R21 ;  /* 0x00000000150c72ca */ /* 0x000fd600000e0000 */
[----:B---3--:R-:W-:Y:S01]  /*0b00*/  FADD.FTZ R169, R139, -UR4 ;  /* 0x800000048ba97e21 */ /* 0x008fe20008010000 */
[----:B------:R-:W-:Y:S01]  /*0b10*/  FADD.FTZ R167, R136, -UR4 ;  /* 0x8000000488a77e21 */ /* 0x000fe20008010000 */
[----:B------:R-:W-:Y:S01]  /*0b20*/  FADD.FTZ R170, R137, -UR4 ;  /* 0x8000000489aa7e21 */ /* 0x000fe20008010000 */
[--C-:B----4-:R-:W-:Y:S02]  /*0b30*/  HADD2.F32 R158, -RZ, R141.reuse.H0_H0 ;  /* 0x2000008dff9e7230 */ /* 0x110fe40000004100 */
[----:B------:R-:W-:Y:S02]  /*0b40*/  HADD2.F32 R139, -RZ, R141.H1_H1 ;  /* 0x3000008dff8b7230 */ /* 0x000fe40000004100 */
[----:B--2---:R-:W-:Y:S01]  /*0b50*/  FADD.FTZ R141, R149, -UR4 ;  /* 0x80000004958d7e21 */ /* 0x004fe20008010000 */
[----:B------:R-:W-:Y:S02]  /*0b60*/  HADD2.F32 R136, -RZ, R142.H0_H0 ;  /* 0x2000008eff887230 */ /* 0x000fe40000004100 */
[----:B------:R-:W-:-:S02]  /*0b70*/  HADD2.F32 R149, -RZ, R154.H0_H0 ;  /* 0x2000009aff957230 */ /* 0x000fc40000004100 */
[----:B------:R-:W-:Y:S01]  /*0b80*/  FADD.FTZ R186, R145, -UR4 ;  /* 0x8000000491ba7e21 */ /* 0x000fe20008010000 */
[----:B------:R-:W-:Y:S02]  /*0b90*/  HADD2.F32 R142, -RZ, R142.H1_H1 ;  /* 0x3000008eff8e7230 */ /* 0x000fe40000004100 */
[----:B------:R-:W-:Y:S01]  /*0ba0*/  FADD.FTZ R137, R150, -UR4 ;  /* 0x8000000496897e21 */ /* 0x000fe20008010000 */
[--C-:B------:R-:W-:Y:S02]  /*0bb0*/  HADD2.F32 R199, -RZ, R29.reuse.H0_H0 ;  /* 0x2000001dffc77230 */ /* 0x100fe40000004100 */
[----:B------:R-:W-:Y:S02]  /*0bc0*/  HADD2.F32 R197, -RZ, R29.H1_H1 ;  /* 0x3000001dffc57230 */ /* 0x000fe40000004100 */
[----:B------:R-:W-:Y:S01]  /*0bd0*/  FADD.FTZ R246, R142, R246 ;  /* 0x000000f68ef67221 */ /* 0x000fe20000010000 */
[----:B------:R-:W-:Y:S01]  /*0be0*/  FADD.FTZ R228, R149, R228 ;  /* 0x000000e495e47221 */ /* 0x000fe20000010000 */
[----:B------:R-:W-:Y:S01]  /*0bf0*/  FADD.FTZ R29, R180, -UR4 ;  /* 0x80000004b41d7e21 */ /* 0x000fe20008010000 */
[----:B0-----:R-:W-:-:S03]  /*0c00*/  FMUL.FTZ R180, R186, UR12 ;  /* 0x0000000cbab47c20 */ /* 0x001fc60008410000 */
[----:B------:R-:W-:Y:S01]  /*0c10*/  STL [R1], R228 ;  /* 0x000000e401007387 */ /* 0x000fe20000100800 */
[-C--:B------:R-:W-:Y:S01]  /*0c20*/  FFMA.FTZ R5, R180, R142.reuse, R5 ;  /* 0x0000008eb4057223 */ /* 0x080fe20000010005 */
[----:B------:R-:W-:Y:S01]  /*0c30*/  FADD.FTZ R198, R132, -UR4 ;  /* 0x8000000484c67e21 */ /* 0x000fe20008010000 */
[----:B-1----:R-:W-:Y:S01]  /*0c40*/  FADD.FTZ R132, R182, -UR4 ;  /* 0x80000004b6847e21 */ /* 0x002fe20008010000 */
[----:B-----5:R-:W-:Y:S01]  /*0c50*/  FMUL.FTZ R182, R113, R142 ;  /* 0x0000008e71b67220 */ /* 0x020fe20000410000 */
[----:B------:R-:W-:Y:S02]  /*0c60*/  FMUL.FTZ R142, R137, UR12 ;  /* 0x0000000c898e7c20 */ /* 0x000fe40008410000 */
[----:B------:R-:W2:Y:S01]  /*0c70*/  LDL.LU R137, [R1+0x10] ;  /* 0x0000100001897983 */ /* 0x000ea20000300800 */
[----:B------:R-:W-:-:S05]  /*0c80*/  IMAD.WIDE.U32 R128, R20, 0x20, R128 ;  /* 0x0000002014807825 */ /* 0x000fca00078e0080 */
[----:B------:R-:W3:Y:S01]  /*0c90*/  LDG.E.128 R32, desc[UR14][R128.64] ;  /* 0x0000000e80207981 */ /* 0x000ee2000c1e1d00 */
[----:B------:R-:W-:Y:S01]  /*0ca0*/  LOP3.LUT P1, RZ, R157, 0x1f, RZ, 0xc0, !PT ;  /* 0x0000001f9dff7812 */ /* 0x000fe2000782c0ff */
[----:B------:R-:W-:Y:S01]  /*0cb0*/  FADD.FTZ R171, R138, -UR4 ;  /* 0x800000048aab7e21 */ /* 0x000fe20008010000 */
[----:B------:R-:W-:Y:S01]  /*0cc0*/  PLOP3.LUT P0, PT, PT, PT, PT, 0x80, 0x8 ;  /* 0x000000000008781c */ /* 0x000fe20003f0f070 */
[----:B------:R-:W-:Y:S01]  /*0cd0*/  FADD.FTZ R138, R151, -UR4 ;  /* 0x80000004978a7e21 */ /* 0x000fe20008010000 */
[----:B------:R-:W-:Y:S02]  /*0ce0*/  HADD2.F32 R151, -RZ, R154.H1_H1 ;  /* 0x3000009aff977230 */ /* 0x000fe40000004100 */
[----:B------:R-:W-:-:S07]  /*0cf0*/  FADD.FTZ R159, R146, -UR4 ;  /* 0x80000004929f7e21 */ /* 0x000fce0008010000 */
[----:B------:R-:W-:Y:S01]  /*0d00*/  @!P1 PLOP3.LUT P0, PT, P2, PT, PT, 0x80, 0x8 ;  /* 0x000000000008981c */ /* 0x000fe2000170f070 */
[----:B------:R-:W-:Y:S01]  /*0d10*/  FADD.FTZ R227, R151, R227 ;  /* 0x000000e397e37221 */ /* 0x000fe20000010000 */
[----:B------:R-:W-:Y:S01]  /*0d20*/  IADD3 R203, PT, PT, R131, 0x5020, RZ ;  /* 0x0000502083cb7810 */ /* 0x000fe20007ffe0ff */
[----:B------:R-:W-:Y:S01]  /*0d30*/  FADD.FTZ R184, R147, -UR4 ;  /* 0x8000000493b87e21 */ /* 0x000fe20008010000 */
[----:B------:R-:W-:Y:S01]  /*0d40*/  @!P1 SHF.R.U32.HI R23, RZ, 0x2, R157 ;  /* 0x00000002ff179819 */ /* 0x000fe2000001169d */
[--C-:B------:R-:W-:Y:S02]  /*0d50*/  HADD2.F32 R146, -RZ, R153.reuse.H0_H0 ;  /* 0x20000099ff927230 */ /* 0x100fe40000004100 */
[----:B------:R-:W-:Y:S01]  /*0d60*/  FADD.FTZ R196, R133, -UR4 ;  /* 0x8000000485c47e21 */ /* 0x000fe20008010000 */
[----:B------:R-:W-:Y:S02]  /*0d70*/  HADD2.F32 R147, -RZ, R153.H1_H1 ;  /* 0x30000099ff937230 */ /* 0x000fe40000004100 */
[----:B------:R-:W-:Y:S01]  /*0d80*/  FADD.FTZ R133, R183, -UR4 ;  /* 0x80000004b7857e21 */ /* 0x000fe20008010000 */
[----:B------:R-:W-:Y:S01]  /*0d90*/  HADD2.F32 R153, -RZ, R155.H0_H0 ;  /* 0x2000009bff997230 */ /* 0x000fe20000004100 */
[----:B------:R-:W-:Y:S01]  /*0da0*/  @!P1 MOV R22, R203 ;  /* 0x000000cb00169202 */ /* 0x000fe20000000f00 */
[----:B------:R-:W-:Y:S01]  /*0db0*/  FMUL.FTZ R171, R171, UR12 ;  /* 0x0000000cabab7c20 */ /* 0x000fe20008410000 */
[----:B------:R-:W-:Y:S01]  /*0dc0*/  FMUL.FTZ R183, R159, UR12 ;  /* 0x0000000c9fb77c20 */ /* 0x000fe20008410000 */
[----:B------:R-:W-:Y:S01]  /*0dd0*/  STL [R1+0x4], R227 ;  /* 0x000004e301007387 */ /* 0x000fe20000100800 */
[----:B------:R-:W-:Y:S01]  /*0de0*/  @!P0 IADD3 R22, PT, PT, R131, 0x5000, RZ ;  /* 0x0000500083168810 */ /* 0x000fe20007ffe0ff */
[----:B------:R-:W-:Y:S01]  /*0df0*/  FADD.FTZ R200, R27, -UR4 ;  /* 0x800000041bc87e21 */ /* 0x000fe20008010000 */
[----:B------:R-:W-:Y:S01]  /*0e00*/  @!P1 LOP3.LUT R23, R23, 0x18, RZ, 0xc0, !PT ;  /* 0x0000001817179812 */ /* 0x000fe200078ec0ff */
[----:B------:R-:W4:Y:S01]  /*0e10*/  LDL.LU R159, [R1+0x14] ;  /* 0x00001400019f7983 */ /* 0x000f220000300800 */
[----:B------:R-:W-:-:S02]  /*0e20*/  HADD2.F32 R189, -RZ, R28.H0_H0 ;  /* 0x2000001cffbd7230 */ /* 0x000fc40000004100 */
[----:B------:R-:W-:Y:S01]  /*0e30*/  FADD.FTZ R201, R25, -UR4 ;  /* 0x8000000419c97e21 */ /* 0x000fe20008010000 */
[----:B------:R-:W-:Y:S02]  /*0e40*/  HADD2.F32 R188, -RZ, R28.H1_H1 ;  /* 0x3000001cffbc7230 */ /* 0x000fe40000004100 */
[----:B------:R-:W-:Y:S01]  /*0e50*/  FADD.FTZ R21, R172, -UR4 ;  /* 0x80000004ac157e21 */ /* 0x000fe20008010000 */
[----:B------:R-:W-:Y:S02]  /*0e60*/  HADD2.F32 R155, -RZ, R155.H1_H1 ;  /* 0x3000009bff9b7230 */ /* 0x000fe40000004100 */
[----:B------:R-:W-:Y:S01]  /*0e70*/  FADD.FTZ R226, R153, R226 ;  /* 0x000000e299e27221 */ /* 0x000fe20000010000 */
[--C-:B------:R-:W-:Y:S02]  /*0e80*/  HADD2.F32 R27, -RZ, R177.reuse.H0_H0 ;  /* 0x200000b1ff1b7230 */ /* 0x100fe40000004100 */
[----:B------:R-:W-:Y:S01]  /*0e90*/  FMUL.FTZ R172, R169, UR12 ;  /* 0x0000000ca9ac7c20 */ /* 0x000fe20008410000 */
[----:B------:R-:W-:-:S02]  /*0ea0*/  HADD2.F32 R28, -RZ, R177.H1_H1 ;  /* 0x300000b1ff1c7230 */ /* 0x000fc40000004100 */
[----:B------:R-:W-:Y:S01]  /*0eb0*/  FADD.FTZ R243, R158, R243 ;  /* 0x000000f39ef37221 */ /* 0x000fe20000010000 */
[--C-:B------:R-:W-:Y:S02]  /*0ec0*/  HADD2.F32 R185, -RZ, R143.reuse.H0_H0 ;  /* 0x2000008fffb97230 */ /* 0x100fe40000004100 */
[-C--:B------:R-:W-:Y:S01]  /*0ed0*/  FFMA.FTZ R8, R171, R158.reuse, R8 ;  /* 0x0000009eab087223 */ /* 0x080fe20000010008 */
[----:B------:R-:W-:Y:S02]  /*0ee0*/  HADD2.F32 R25, -RZ, R176.H0_H0 ;  /* 0x200000b0ff197230 */ /* 0x000fe40000004100 */
[----:B------:R-:W-:Y:S01]  /*0ef0*/  FMUL.FTZ R177, R118, R158 ;  /* 0x0000009e76b17220 */ /* 0x000fe20000410000 */
[----:B------:R-:W-:Y:S01]  /*0f00*/  @!P1 IADD3 R157, PT, PT, R23, R22, RZ ;  /* 0x00000016179d9210 */ /* 0x000fe20007ffe0ff */
[----:B------:R-:W-:Y:S01]  /*0f10*/  FADD.FTZ R187, R24, -UR4 ;  /* 0x8000000418bb7e21 */ /* 0x000fe20008010000 */
[----:B------:R-:W-:Y:S01]  /*0f20*/  HADD2.F32 R143, -RZ, R143.H1_H1 ;  /* 0x3000008fff8f7230 */ /* 0x000fe20000004100 */
[----:B------:R-:W4:Y:S01]  /*0f30*/  LDL.LU R158, [R1+0x18] ;  /* 0x00001800019e7983 */ /* 0x000f220000300800 */
[----:B------:R-:W-:Y:S01]  /*0f40*/  FADD.FTZ R23, R174, -UR4 ;  /* 0x80000004ae177e21 */ /* 0x000fe20008010000 */
[----:B------:R-:W-:Y:S01]  /*0f50*/  FADD.FTZ R24, R175, -UR4 ;  /* 0x80000004af187e21 */ /* 0x000fe20008010000 */
[----:B------:R-:W-:Y:S01]  /*0f60*/  FMUL.FTZ R184, R184, UR12 ;  /* 0x0000000cb8b87c20 */ /* 0x000fe20008410000 */
[----:B------:R-:W-:-:S02]  /*0f70*/  HADD2.F32 R175, -RZ, R179.H0_H0 ;  /* 0x200000b3ffaf7230 */ /* 0x000fc40000004100 */
[----:B------:R-:W-:Y:S01]  /*0f80*/  FADD.FTZ R244, R139, R244 ;  /* 0x000000f48bf47221 */ /* 0x000fe20000010000 */
[----:B------:R-:W-:Y:S02]  /*0f90*/  HADD2.F32 R174, -RZ, R179.H1_H1 ;  /* 0x300000b3ffae7230 */ /* 0x000fe40000004100 */
[-C--:B------:R-:W-:Y:S01]  /*0fa0*/  FFMA.FTZ R7, R172, R139.reuse, R7 ;  /* 0x0000008bac077223 */ /* 0x080fe20000010007 */
[----:B------:R-:W-:Y:S01]  /*0fb0*/  FMUL.FTZ R179, R119, R139 ;  /* 0x0000008b77b37220 */ /* 0x000fe20000410000 */
[----:B------:R-:W-:Y:S01]  /*0fc0*/  STL [R1+0x8], R226 ;  /* 0x000008e201007387 */ /* 0x000fe20000100800 */
[----:B------:R-:W-:Y:S01]  /*0fd0*/  FADD.FTZ R225, R155, R225 ;  /* 0x000000e19be17221 */ /* 0x000fe20000010000 */
[----:B------:R-:W-:Y:S01]  /*0fe0*/  FADD.FTZ R248, R143, R248 ;  /* 0x000000f88ff87221 */ /* 0x000fe20000010000 */
[-C--:B------:R-:W-:Y:S01]  /*0ff0*/  FFMA.FTZ R3, R184, R143.reuse, R3 ;  /* 0x0000008fb8037223 */ /* 0x080fe20000010003 */
[----:B------:R-:W4:Y:S01]  /*1000*/  LDL.LU R139, [R1+0x1c] ;  /* 0x00001c00018b7983 */ /* 0x000f220000300800 */
[----:B------:R-:W-:Y:S01]  /*1010*/  FMUL.FTZ R186, R115, R143 ;  /* 0x0000008f73ba7220 */ /* 0x000fe20000410000 */
[----:B------:R-:W-:-:S02]  /*1020*/  FMUL.FTZ R143, R138, UR12 ;  /* 0x0000000c8a8f7c20 */ /* 0x000fc40008410000 */
[----:B------:R-:W4:Y:S04]  /*1030*/  LDL.LU R138, [R1+0x20] ;  /* 0x00002000018a7983 */ /* 0x000f280000300800 */
[----:B------:R-:W-:Y:S01]  /*1040*/  STL [R1+0xc], R225 ;  /* 0x00000ce101007387 */ /* 0x000fe20000100800 */
[----:B------:R-:W-:-:S03]  /*1050*/  IMAD.WIDE.U32 R36, R20, 0x10, R36 ;  /* 0x0000001014247825 */ /* 0x000fc600078e0024 */
[----:B------:R-:W4:Y:S04]  /*1060*/  LDG.E.128 R128, desc[UR14][R128.64+0x10] ;  /* 0x0000100e80807981 */ /* 0x000f28000c1e1d00 */
[----:B------:R-:W4:Y:S01]  /*1070*/  LDG.E.128 R36, desc[UR14][R36.64] ;  /* 0x0000000e24247981 */ /* 0x000f22000c1e1d00 */
[----:B------:R-:W-:Y:S01]  /*1080*/  FMUL.FTZ R187, R187, UR12 ;  /* 0x0000000cbbbb7c20 */ /* 0x000fe20008410000 */
[----:B------:R-:W-:Y:S01]  /*1090*/  FADD.FTZ R202, R26, -UR4 ;  /* 0x800000041aca7e21 */ /* 0x000fe20008010000 */
[----:B------:R-:W-:Y:S01]  /*10a0*/  FADD.FTZ R224, R144, -UR4 ;  /* 0x8000000490e07e21 */ /* 0x000fe20008010000 */
[----:B------:R-:W-:Y:S01]  /*10b0*/  FMUL.FTZ R201, R201, UR12 ;  /* 0x0000000cc9c97c20 */ /* 0x000fe20008410000 */
        /* <DEDUP_REMOVED lines=9> */
[----:B------:R-:W-:Y:S02]  /*1150*/  HADD2.F32 R134, -RZ, R178.H1_H1 ;  /* 0x300000b2ff867230 */ /* 0x000fe40000004100 */
[----:B------:R-:W-:Y:S01]  /*1160*/  FADD.FTZ R234, R188, R234 ;  /* 0x000000eabcea7221 */ /* 0x000fe20000010000 */
[-C--:B------:R-:W-:Y:S01]  /*1170*/  FFMA.FTZ R17, R201, R188.reuse, R17 ;  /* 0x000000bcc9117223 */ /* 0x080fe20000010011 */
[----:B------:R-:W-:Y:S01]  /*1180*/  FMUL.FTZ R178, R224, UR12 ;  /* 0x0000000ce0b27c20 */ /* 0x000fe20008410000 */
[----:B------:R-:W-:Y:S01]  /*1190*/  FMUL.FTZ R188, R125, R188 ;  /* 0x000000bc7dbc7220 */ /* 0x000fe20000410000 */
[----:B--2---:R-:W-:-:S05]  /*11a0*/  FADD.FTZ R137, R25, R137 ;  /* 0x0000008919897221 */ /* 0x004fca0000010000 */
[----:B------:R0:W-:Y:S04]  /*11b0*/  STL [R1+0x10], R137 ;  /* 0x0000108901007387 */ /* 0x0001e80000100800 */
[----:B0-----:R-:W2:Y:S01]  /*11c0*/  LDL.LU R137, [R1+0x24] ;  /* 0x0000240001897983 */ /* 0x001ea20000300800 */
[----:B---3--:R-:W-:Y:S01]  /*11d0*/  FADD.FTZ R135, R32, -UR4 ;  /* 0x8000000420877e21 */ /* 0x008fe20008010000 */
[----:B------:R-:W-:Y:S01]  /*11e0*/  FADD.FTZ R32, RZ, R189 ;  /* 0x000000bdff207221 */ /* 0x000fe20000010000 */
[--C-:B------:R-:W-:Y:S02]  /*11f0*/  HADD2.F32 R191, -RZ, R31.reuse.H0_H0 ;  /* 0x2000001fffbf7230 */ /* 0x100fe40000004100 */
[----:B------:R-:W-:Y:S02]  /*1200*/  HADD2.F32 R190, -RZ, R31.H1_H1 ;  /* 0x3000001fffbe7230 */ /* 0x000fe40000004100 */
[----:B------:R-:W-:Y:S01]  /*1210*/  FADD.FTZ R31, R181, -UR4 ;  /* 0x80000004b51f7e21 */ /* 0x000fe20008010000 */
[----:B------:R-:W-:Y:S01]  /*1220*/  FMUL.FTZ R200, R200, UR12 ;  /* 0x0000000cc8c87c20 */ /* 0x000fe20008410000 */
[----:B------:R-:W-:Y:S01]  /*1230*/  FADD.FTZ R235, R199, R235 ;  /* 0x000000ebc7eb7221 */ /* 0x000fe20000010000 */
[-C--:B------:R-:W-:Y:S01]  /*1240*/  FFMA.FTZ R16, R202, R199.reuse, R16 ;  /* 0x000000c7ca107223 */ /* 0x080fe20000010010 */
[----:B------:R-:W-:Y:S01]  /*1250*/  FADD.FTZ R245, R136, R245 ;  /* 0x000000f588f57221 */ /* 0x000fe20000010000 */
[-C--:B------:R-:W-:Y:S01]  /*1260*/  FFMA.FTZ R6, R178, R136.reuse, R6 ;  /* 0x00000088b2067223 */ /* 0x080fe20000010006 */
[----:B------:R-:W-:Y:S01]  /*1270*/  FMUL.FTZ R181, R112, R136 ;  /* 0x0000008870b57220 */ /* 0x000fe20000410000 */
[----:B------:R-:W-:Y:S01]  /*1280*/  FMUL.FTZ R199, R126, R199 ;  /* 0x000000c77ec77220 */ /* 0x000fe20000410000 */
[----:B------:R-:W-:Y:S01]  /*1290*/  FADD.FTZ R32, R188, R32 ;  /* 0x00000020bc207221 */ /* 0x000fe20000010000 */
[----:B------:R-:W-:Y:S01]  /*12a0*/  FFMA.FTZ R136, R187, R189, RZ ;  /* 0x000000bdbb887223 */ /* 0x000fe200000100ff */
[----:B------:R-:W-:Y:S01]  /*12b0*/  FADD.FTZ R236, R197, R236 ;  /* 0x000000ecc5ec7221 */ /* 0x000fe20000010000 */
[----:B------:R-:W-:Y:S01]  /*12c0*/  FMUL.FTZ R198, R198, UR12 ;  /* 0x0000000cc6c67c20 */ /* 0x000fe20008410000 */
[-C--:B------:R-:W-:Y:S01]  /*12d0*/  FFMA.FTZ R15, R200, R197.reuse, R15 ;  /* 0x000000c5c80f7223 */ /* 0x080fe2000001000f */
[----:B------:R-:W-:Y:S01]  /*12e0*/  FMUL.FTZ R197, R127, R197 ;  /* 0x000000c57fc57220 */ /* 0x000fe20000410000 */
[----:B------:R-:W-:Y:S01]  /*12f0*/  FADD.FTZ R32, R199, R32 ;  /* 0x00000020c7207221 */ /* 0x000fe20000010000 */
[----:B------:R-:W-:Y:S01]  /*1300*/  FFMA.FTZ R136, R201, R188, R136 ;  /* 0x000000bcc9887223 */ /* 0x000fe20000010088 */
        /* <DEDUP_REMOVED lines=18> */
[----:B------:R-:W-:-:S02]  /*1430*/  HADD2.F32 R165, -RZ, R140.H0_H0 ;  /* 0x2000008cffa57230 */ /* 0x000fc40000004100 */
[----:B------:R-:W-:Y:S01]  /*1440*/  FADD.FTZ R240, R190, R240 ;  /* 0x000000f0bef07221 */ /* 0x000fe20000010000 */
[-C--:B------:R-:W-:Y:S01]  /*1450*/  FFMA.FTZ R11, R192, R190.reuse, R11 ;  /* 0x000000bec00b7223 */ /* 0x080fe2000001000b */
[----:B------:R-:W-:Y:S01]  /*1460*/  FMUL.FTZ R190, R123, R190 ;  /* 0x000000be7bbe7220 */ /* 0x000fe20000410000 */
[----:B------:R-:W-:Y:S01]  /*1470*/  FADD.FTZ R32, R191, R32 ;  /* 0x00000020bf207221 */ /* 0x000fe20000010000 */
[----:B------:R-:W-:Y:S01]  /*1480*/  FFMA.FTZ R136, R196, R193, R136 ;  /* 0x000000c1c4887223 */ /* 0x000fe20000010088 */
[----:B------:R-:W-:Y:S02]  /*1490*/  HADD2.F32 R166, -RZ, R140.H1_H1 ;  /* 0x3000008cffa67230 */ /* 0x000fe40000004100 */
[----:B------:R-:W-:Y:S01]  /*14a0*/  FADD.FTZ R22, R173, -UR4 ;  /* 0x80000004ad167e21 */ /* 0x000fe20008010000 */
[----:B------:R-:W-:Y:S01]  /*14b0*/  FMUL.FTZ R173, R116, R165 ;  /* 0x000000a574ad7220 */ /* 0x000fe20000410000 */
[----:B------:R-:W-:Y:S01]  /*14c0*/  FADD.FTZ R32, R190, R32 ;  /* 0x00000020be207221 */ /* 0x000fe20000010000 */
[----:B------:R-:W-:Y:S01]  /*14d0*/  FFMA.FTZ R136, R194, R191, R136 ;  /* 0x000000bfc2887223 */ /* 0x000fe20000010088 */
[----:B------:R-:W-:-:S02]  /*14e0*/  HADD2.F32 R26, -RZ, R176.H1_H1 ;  /* 0x300000b0ff1a7230 */ /* 0x000fc40000004100 */
[----:B------:R-:W-:Y:S01]  /*14f0*/  FMUL.FTZ R167, R167, UR12 ;  /* 0x0000000ca7a77c20 */ /* 0x000fe20008410000 */
[----:B------:R-:W-:Y:S01]  /*1500*/  FMUL.FTZ R176, R117, R166 ;  /* 0x000000a675b07220 */ /* 0x000fe20000410000 */
        /* <DEDUP_REMOVED lines=17> */
[--C-:B------:R-:W-:Y:S02]  /*1620*/  HADD2.F32 R144, -RZ, R152.reuse.H0_H0 ;  /* 0x20000098ff907230 */ /* 0x100fe40000004100 */
[----:B------:R-:W-:Y:S01]  /*1630*/  FMUL.FTZ R140, R140, UR12 ;  /* 0x0000000c8c8c7c20 */ /* 0x000fe20008410000 */
[----:B------:R-:W-:Y:S01]  /*1640*/  FADD.FTZ R32, R185, R32 ;  /* 0x00000020b9207221 */ /* 0x000fe20000010000 */
[----:B------:R-:W-:Y:S01]  /*1650*/  FFMA.FTZ R136, R180, R182, R136 ;  /* 0x000000b6b4887223 */ /* 0x000fe20000010088 */
        /* <DEDUP_REMOVED lines=31> */
[----:B------:R-:W-:Y:S01]  /*1850*/  FADD.FTZ R154, R163, -UR4 ;  /* 0x80000004a39a7e21 */ /* 0x000fe20008010000 */
        /* <DEDUP_REMOVED lines=23> */
[----:B----4-:R-:W-:Y:S01]  /*19d0*/  FADD.FTZ R159, R26, R159 ;  /* 0x0000009f1a9f7221 */ /* 0x010fe20000010000 */
        /* <DEDUP_REMOVED lines=21> */
[----:B------:R-:W-:Y:S01]  /*1b30*/  STL [R1+0x14], R159 ;  /* 0x0000149f01007387 */ /* 0x000fe20000100800 */
[----:B------:R-:W-:Y:S01]  /*1b40*/  FMUL.FTZ R32, R97, R134 ;  /* 0x0000008661207220 */ /* 0x000fe20000410000 */
[----:B------:R-:W-:-:S02]  /*1b50*/  FADD.FTZ R165, R165, R30 ;  /* 0x0000001ea5a57221 */ /* 0x000fc40000010000 */
[----:B------:R-:W-:Y:S01]  /*1b60*/  STL [R1+0x18], R158 ;  /* 0x0000189e01007387 */ /* 0x000fe20000100800 */
[----:B------:R-:W-:-:S03]  /*1b70*/  FFMA.FTZ R162, R24, R28, R162 ;  /* 0x0000001c18a27223 */ /* 0x000fc600000100a2 */
[----:B------:R0:W-:Y:S04]  /*1b80*/  STL [R1+0x1c], R139 ;  /* 0x00001c8b01007387 */ /* 0x0001e80000100800 */
[----:B------:R1:W-:Y:S01]  /*1b90*/  STL [R1+0x20], R138 ;  /* 0x0000208a01007387 */ /* 0x0003e20000100800 */
[----:B------:R-:W-:-:S03]  /*1ba0*/  FMUL.FTZ R31, R31, UR12 ;  /* 0x0000000c1f1f7c20 */ /* 0x000fc60008410000 */
[----:B------:R-:W3:Y:S01]  /*1bb0*/  LDL.LU R169, [R1+0x34] ;  /* 0x0000340001a97983 */ /* 0x000ee20000300800 */
[----:B------:R-:W-:Y:S01]  /*1bc0*/  FADD.FTZ R165, R165, R32 ;  /* 0x00000020a5a57221 */ /* 0x000fe20000010000 */
[----:B------:R-:W-:Y:S01]  /*1bd0*/  FFMA.FTZ R162, R29, R30, R162 ;  /* 0x0000001e1da27223 */ /* 0x000fe200000100a2 */
[----:B0-----:R-:W-:Y:S01]  /*1be0*/  FADD.FTZ R139, R34, -UR4 ;  /* 0x80000004228b7e21 */ /* 0x001fe20008010000 */
[----:B------:R-:W-:Y:S02]  /*1bf0*/  HADD2.F32 R158, -RZ, R36.H0_H0 ;  /* 0x20000024ff9e7230 */ /* 0x000fe40000004100 */
[----:B------:R-:W-:Y:S01]  /*1c00*/  FMUL.FTZ R34, R99, R174 ;  /* 0x000000ae63227220 */ /* 0x000fe20000410000 */
[--C-:B------:R-:W-:Y:S02]  /*1c10*/  HADD2.F32 R228, -RZ, R39.reuse.H0_H0 ;  /* 0x20000027ffe47230 */ /* 0x100fe40000004100 */
[----:B------:R-:W-:Y:S01]  /*1c20*/  FFMA.FTZ R162, R31, R32, R162 ;  /* 0x000000201fa27223 */ /* 0x000fe200000100a2 */
[----:B------:R-:W-:-:S02]  /*1c30*/  HADD2.F32 R227, -RZ, R39.H1_H1 ;  /* 0x30000027ffe37230 */ /* 0x000fc40000004100 */
[----:B------:R-:W-:Y:S01]  /*1c40*/  FMUL.FTZ R39, R132, UR12 ;  /* 0x0000000c84277c20 */ /* 0x000fe20008410000 */
[----:B------:R-:W-:Y:S01]  /*1c50*/  FADD.FTZ R160, R35, -UR4 ;  /* 0x8000000423a07e21 */ /* 0x000fe20008010000 */
[----:B------:R-:W-:Y:S02]  /*1c60*/  HADD2.F32 R159, -RZ, R36.H1_H1 ;  /* 0x30000024ff9f7230 */ /* 0x000fe40000004100 */
[----:B------:R-:W-:Y:S01]  /*1c70*/  FMUL.FTZ R35, R92, R158 ;  /* 0x0000009e5c237220 */ /* 0x000fe20000410000 */
[----:B------:R-:W-:Y:S01]  /*1c80*/  FMUL.FTZ R133, R133, UR12 ;  /* 0x0000000c85857c20 */ /* 0x000fe20008410000 */
[--C-:B------:R-:W-:Y:S02]  /*1c90*/  HADD2.F32 R226, -RZ, R37.reuse.H0_H0 ;  /* 0x20000025ffe27230 */ /* 0x100fe40000004100 */
[----:B------:R-:W-:Y:S01]  /*1ca0*/  FMUL.FTZ R135, R135, UR12 ;  /* 0x0000000c87877c20 */ /* 0x000fe20008410000 */
[----:B------:R-:W-:Y:S01]  /*1cb0*/  FMUL.FTZ R36, R93, R159 ;  /* 0x0000009f5d247220 */ /* 0x000fe20000410000 */
[----:B------:R-:W-:-:S02]  /*1cc0*/  HADD2.F32 R225, -RZ, R37.H1_H1 ;  /* 0x30000025ffe17230 */ /* 0x000fc40000004100 */
[----:B------:R-:W-:Y:S01]  /*1cd0*/  FMUL.FTZ R37, R94, R226 ;  /* 0x000000e25e257220 */ /* 0x000fe20000410000 */
[--C-:B------:R-:W-:Y:S02]  /*1ce0*/  HADD2.F32 R224, -RZ, R38.reuse.H0_H0 ;  /* 0x20000026ffe07230 */ /* 0x100fe40000004100 */
[----:B------:R-:W-:Y:S01]  /*1cf0*/  FMUL.FTZ R139, R139, UR12 ;  /* 0x0000000c8b8b7c20 */ /* 0x000fe20008410000 */
[----:B------:R-:W-:Y:S02]  /*1d00*/  HADD2.F32 R230, -RZ, R38.H1_H1 ;  /* 0x30000026ffe67230 */ /* 0x000fe40000004100 */
[----:B------:R-:W-:Y:S01]  /*1d10*/  FMUL.FTZ R38, R95, R225 ;  /* 0x000000e15f267220 */ /* 0x000fe20000410000 */
[----:B------:R-:W-:Y:S01]  /*1d20*/  FADD.FTZ R161, R128, -UR4 ;  /* 0x8000000480a17e21 */ /* 0x000fe20008010000 */
[----:B------:R-:W-:Y:S01]  /*1d30*/  FMUL.FTZ R132, R88, R224 ;  /* 0x000000e058847220 */ /* 0x000fe20000410000 */
[----:B------:R-:W-:Y:S01]  /*1d40*/  FMUL.FTZ R160, R160, UR12 ;  /* 0x0000000ca0a07c20 */ /* 0x000fe20008410000 */
[----:B------:R-:W-:Y:S01]  /*1d50*/  FFMA.FTZ R215, R31, R134, R215 ;  /* 0x000000861fd77223 */ /* 0x000fe200000100d7 */
[----:B------:R-:W-:Y:S01]  /*1d60*/  FADD.FTZ R129, R129, -UR4 ;  /* 0x8000000481817e21 */ /* 0x000fe20008010000 */
[----:B------:R-:W-:Y:S01]  /*1d70*/  FMUL.FTZ R161, R161, UR12 ;  /* 0x0000000ca1a17c20 */ /* 0x000fe20008410000 */
[----:B------:R-:W-:Y:S01]  /*1d80*/  FMUL.FTZ R136, R90, R228 ;  /* 0x000000e45a887220 */ /* 0x000fe20000410000 */
[----:B------:R-:W-:Y:S01]  /*1d90*/  FADD.FTZ R130, R130, -UR4 ;  /* 0x8000000482827e21 */ /* 0x000fe20008010000 */
[----:B-1----:R-:W-:Y:S01]  /*1da0*/  FMUL.FTZ R138, R91, R227 ;  /* 0x000000e35b8a7220 */ /* 0x002fe20000410000 */
[----:B------:R-:W-:Y:S01]  /*1db0*/  FADD.FTZ R131, R131, -UR4 ;  /* 0x8000000483837e21 */ /* 0x000fe20008010000 */
[----:B------:R-:W-:Y:S01]  /*1dc0*/  FADD.FTZ R242, R166, R242 ;  /* 0x000000f2a6f27221 */ /* 0x000fe20000010000 */
[----:B------:R-:W-:-:S02]  /*1dd0*/  FFMA.FTZ R9, R170, R166, R9 ;  /* 0x000000a6aa097223 */ /* 0x000fc40000010009 */
[----:B------:R-:W-:Y:S01]  /*1de0*/  FMUL.FTZ R166, R131, UR12 ;  /* 0x0000000c83a67c20 */ /* 0x000fe20008410000 */
[----:B--2---:R-:W-:-:S05]  /*1df0*/  FADD.FTZ R137, R134, R137 ;  /* 0x0000008986897221 */ /* 0x004fca0000010000 */
[----:B------:R0:W-:Y:S02]  /*1e00*/  STL [R1+0x24], R137 ;  /* 0x0000248901007387 */ /* 0x0001e40000100800 */
[----:B0-----:R-:W-:Y:S01]  /*1e10*/  FADD.FTZ R137, R33, -UR4 ;  /* 0x8000000421897e21 */ /* 0x001fe20008010000 */
[----:B------:R-:W-:Y:S01]  /*1e20*/  FMUL.FTZ R33, R98, R175 ;  /* 0x000000af62217220 */ /* 0x000fe20000410000 */
[----:B------:R-:W-:Y:S01]  /*1e30*/  FMUL.FTZ R134, R89, R230 ;  /* 0x000000e659867220 */ /* 0x000fe20000410000 */
[----:B------:R-:W-:Y:S01]  /*1e40*/  ISETP.NE.U32.AND P0, PT, RZ, UR18, PT ;  /* 0x00000012ff007c0c */ /* 0x000fe2000bf05070 */
[----:B------:R-:W0:Y:S01]  /*1e50*/  @UP0 LDCU.64 UR4, c[0x0][0x3e0] ;  /* 0x00007c00ff0407ac */ /* 0x000e220008000a00 */
[----:B------:R-:W-:Y:S01]  /*1e60*/  FADD.FTZ R165, R165, R33 ;  /* 0x00000021a5a57221 */ /* 0x000fe20000010000 */
[----:B------:R-:W-:-:S03]  /*1e70*/  FFMA.FTZ R162, R39, R33, R162 ;  /* 0x0000002127a27223 */ /* 0x000fc600000100a2 */
[----:B------:R-:W-:Y:S01]  /*1e80*/  FADD.FTZ R165, R165, R34 ;  /* 0x00000022a5a57221 */ /* 0x000fe20000010000 */
[----:B------:R-:W-:-:S03]  /*1e90*/  FFMA.FTZ R162, R133, R34, R162 ;  /* 0x0000002285a27223 */ /* 0x000fc600000100a2 */
[----:B------:R-:W-:Y:S01]  /*1ea0*/  FADD.FTZ R165, R165, R35 ;  /* 0x00000023a5a57221 */ /* 0x000fe20000010000 */
[----:B------:R-:W-:Y:S01]  /*1eb0*/  FMUL.FTZ R137, R137, UR12 ;  /* 0x0000000c89897c20 */ /* 0x000fe20008410000 */
[----:B------:R-:W-:Y:S02]  /*1ec0*/  FFMA.FTZ R162, R135, R35, R162 ;  /* 0x0000002387a27223 */ /* 0x000fe400000100a2 */
[----:B------:R-:W-:Y:S02]  /*1ed0*/  FADD.FTZ R165, R165, R36 ;  /* 0x00000024a5a57221 */ /* 0x000fe40000010000 */
[----:B------:R-:W-:Y:S02]  /*1ee0*/  FFMA.FTZ R162, R137, R36, R162 ;  /* 0x0000002489a27223 */ /* 0x000fe400000100a2 */
[----:B------:R-:W-:Y:S02]  /*1ef0*/  FADD.FTZ R165, R165, R37 ;  /* 0x00000025a5a57221 */ /* 0x000fe40000010000 */
[----:B------:R-:W-:-:S02]  /*1f00*/  FFMA.FTZ R162, R139, R37, R162 ;  /* 0x000000258ba27223 */ /* 0x000fc400000100a2 */
[----:B------:R-:W-:Y:S02]  /*1f10*/  FADD.FTZ R165, R165, R38 ;  /* 0x00000026a5a57221 */ /* 0x000fe40000010000 */
[----:B------:R-:W-:Y:S02]  /*1f20*/  FFMA.FTZ R163, R160, R38, R162 ;  /* 0x00000026a0a37223 */ /* 0x000fe400000100a2 */
[----:B------:R-:W-:Y:S01]  /*1f30*/  FADD.FTZ R165, R165, R132 ;  /* 0x00000084a5a57221 */ /* 0x000fe20000010000 */
[----:B------:R-:W-:Y:S01]  /*1f40*/  FMUL.FTZ R162, R129, UR12 ;  /* 0x0000000c81a27c20 */ /* 0x000fe20008410000 */
[----:B------:R-:W-:Y:S02]  /*1f50*/  FFMA.FTZ R129, R161, R132, R163 ;  /* 0x00000084a1817223 */ /* 0x000fe400000100a3 */
[----:B------:R-:W-:Y:S01]  /*1f60*/  FADD.FTZ R165, R165, R134 ;  /* 0x00000086a5a57221 */ /* 0x000fe20000010000 */
[----:B------:R-:W-:Y:S01]  /*1f70*/  FMUL.FTZ R163, R130, UR12 ;  /* 0x0000000c82a37c20 */ /* 0x000fe20008410000 */
[----:B------:R-:W-:-:S02]  /*1f80*/  FFMA.FTZ R129, R162, R134, R129 ;  /* 0x00000086a2817223 */ /* 0x000fc40000010081 */
[----:B------:R-:W-:Y:S02]  /*1f90*/  FADD.FTZ R165, R165, R136 ;  /* 0x00000088a5a57221 */ /* 0x000fe40000010000 */
[----:B------:R-:W-:Y:S02]  /*1fa0*/  FFMA.FTZ R129, R163, R136, R129 ;  /* 0x00000088a3817223 */ /* 0x000fe40000010081 */
[----:B------:R-:W-:Y:S02]  /*1fb0*/  FADD.FTZ R165, R165, R138 ;  /* 0x0000008aa5a57221 */ /* 0x000fe40000010000 */
[----:B------:R-:W-:-:S03]  /*1fc0*/  FFMA.FTZ R129, R166, R138, R129 ;  /* 0x0000008aa6817223 */ /* 0x000fc60000010081 */
[----:B------:R-:W1:Y:S04]  /*1fd0*/  SHFL.DOWN PT, R128, R165, 0x10, 0x1f ;  /* 0x0a001f00a5807f89 */ /* 0x000e6800000e0000 */
[----:B------:R-:W2:Y:S01]  /*1fe0*/  SHFL.DOWN PT, R130, R129, 0x10, 0x1f ;  /* 0x0a001f0081827f89 */ /* 0x000ea200000e0000 */
[----:B-1----:R-:W-:Y:S01]  /*1ff0*/  FADD.FTZ R128, R165, R128 ;  /* 0x00000080a5807221 */ /* 0x002fe20000010000 */
[----:B------:R-:W-:Y:S01]  /*2000*/  ISETP.NE.AND.EX P0, PT, RZ, UR19, PT, P0 ;  /* 0x00000013ff007c0c */ /* 0x000fe2000bf05300 */
[----:B0-----:R-:W-:Y:S01]  /*2010*/  @UP0 UIMAD.WIDE UR4, UR6, 0x2, UR4 ;  /* 0x00000002060408a5 */ /* 0x001fe2000f8e0204 */
[----:B------:R-:W4:Y:S01]  /*2020*/  LDL.LU R165, [R1+0x30] ;  /* 0x0000300001a57983 */ /* 0x000f220000300800 */
[----:B--2---:R-:W-:-:S03]  /*2030*/  FADD.FTZ R129, R129, R130 ;  /* 0x0000008281817221 */ /* 0x004fc60000010000 */
        /* <DEDUP_REMOVED lines=16> */
[----:B------:R-:W0:Y:S03]  /*2140*/  @P0 LDC.64 R130, c[0x0][0x438] ;  /* 0x00010e00ff820b82 */ /* 0x000e260000000a00 */
[----:B------:R1:W-:Y:S01]  /*2150*/  @!P1 STS.64 [R157], R128 ;  /* 0x000000809d009388 */ /* 0x0003e20000000a00 */
[----:B------:R-:W-:-:S03]  /*2160*/  PLOP3.LUT P1, PT, PT, PT, UP0, 0x80, 0x8 ;  /* 0x000000000008781c */ /* 0x000fc60003f2f008 */
[----:B-1----:R-:W2:Y:S01]  /*2170*/  LDL.LU R157, [R1+0x2c] ;  /* 0x00002c00019d7983 */ /* 0x002ea20000300800 */
[----:B------:R-:W1:Y:S01]  /*2180*/  @P0 LDC.64 R128, c[0x0][0x438] ;  /* 0x00010e00ff800b82 */ /* 0x000e620000000a00 */
[----:B0-----:R-:W-:-:S05]  /*2190*/  @P0 IMAD.WIDE.U32 R130, R168, 0x20, R130 ;  /* 0x00000020a8820825 */ /* 0x001fca00078e0082 */
[----:B------:R-:W5:Y:S04]  /*21a0*/  @P0 LDG.E.128 R76, desc[UR14][R130.64] ;  /* 0x0000000e824c0981 */ /* 0x000f68000c1e1d00 */
[----:B------:R0:W5:Y:S02]  /*21b0*/  @P0 LDG.E.128 R72, desc[UR14][R130.64+0x10] ;  /* 0x0000100e82480981 */ /* 0x000164000c1e1d00 */
[----:B0-----:R-:W-:Y:S02]  /*21c0*/  MOV R130, UR4 ;  /* 0x0000000400827c02 */ /* 0x001fe40008000f00 */
[----:B------:R-:W-:-:S05]  /*21d0*/  MOV R131, UR5 ;  /* 0x0000000500837c02 */ /* 0x000fca0008000f00 */
[----:B------:R-:W2:Y:S04]  /*21e0*/  @P1 LDG.E.U16 R229, desc[UR14][R130.64] ;  /* 0x0000000e82e51981 */ /* 0x000ea8000c1e1500 */
[----:B------:R-:W2:Y:S01]  /*21f0*/  LDL.LU R131, [R1+0x28] ;  /* 0x0000280001837983 */ /* 0x000ea20000300800 */
[----:B-1----:R-:W-:-:S05]  /*2200*/  @P0 IMAD.WIDE.U32 R128, R19, 0x20, R128 ;  /* 0x0000002013800825 */ /* 0x002fca00078e0080 */
        /* <DEDUP_REMOVED lines=11> */
[----:B----4-:R-:W-:Y:S01]  /*22c0*/  FADD.FTZ R165, R158, R165 ;  /* 0x000000a59ea57221 */ /* 0x010fe20000010000 */
[----:B0-----:R-:W-:-:S05]  /*22d0*/  @P0 IMAD.WIDE.U32 R128, R20, 0x20, R128 ;  /* 0x0000002014800825 */ /* 0x001fca00078e0080 */
[----:B------:R-:W5:Y:S04]  /*22e0*/  @P0 LDG.E.128 R52, desc[UR14][R128.64] ;  /* 0x0000000e80340981 */ /* 0x000f68000c1e1d00 */
[----:B------:R0:W5:Y:S02]  /*22f0*/  @P0 LDG.E.128 R48, desc[UR14][R128.64+0x10] ;  /* 0x0000100e80300981 */ /* 0x000164000c1e1d00 */
[----:B0-----:R-:W0:Y:S01]  /*2300*/  LDC.64 R128, c[0x0][0x3b0] ;  /* 0x0000ec00ff807b82 */ /* 0x001e220000000a00 */
[----:B---3--:R-:W-:Y:S01]  /*2310*/  FADD.FTZ R169, R159, R169 ;  /* 0x000000a99fa97221 */ /* 0x008fe20000010000 */
[----:B------:R-:W-:Y:S01]  /*2320*/  FFMA.FTZ R216, R39, R175, R216 ;  /* 0x000000af27d87223 */ /* 0x000fe200000100d8 */
[----:B------:R-:W-:Y:S01]  /*2330*/  FFMA.FTZ R217, R133, R174, R217 ;  /* 0x000000ae85d97223 */ /* 0x000fe200000100d9 */
[----:B------:R-:W-:Y:S01]  /*2340*/  FFMA.FTZ R218, R135, R158, R218 ;  /* 0x0000009e87da7223 */ /* 0x000fe200000100da */
[----:B------:R-:W-:Y:S01]  /*2350*/  FFMA.FTZ R219, R137, R159, R219 ;  /* 0x0000009f89db7223 */ /* 0x000fe200000100db */
[----:B0-----:R-:W-:-:S06]  /*2360*/  IMAD.WIDE.U32 R158, R20, 0x8, R128 ;  /* 0x00000008149e7825 */ /* 0x001fcc00078e0080 */
[----:B------:R-:W5:Y:S01]  /*2370*/  LDG.E.64 R158, desc[UR14][R158.64] ;  /* 0x0000000e9e9e7981 */ /* 0x000f62000c1e1b00 */
[----:B--2---:R-:W-:Y:S01]  /*2380*/  FADD.FTZ R157, R174, R157 ;  /* 0x0000009dae9d7221 */ /* 0x004fe20000010000 */
[----:B------:R-:W-:-:S05]  /*2390*/  FADD.FTZ R131, R175, R131 ;  /* 0x00000083af837221 */ /* 0x000fca0000010000 */
[----:B------:R0:W-:Y:S01]  /*23a0*/  STL [R1+0x28], R131 ;  /* 0x0000288301007387 */ /* 0x0001e20000100800 */
[----:B------:R-:W-:-:S06]  /*23b0*/  IMAD.WIDE.U32 R174, R19, 0x8, R128 ;  /* 0x0000000813ae7825 */ /* 0x000fcc00078e0080 */
[----:B------:R-:W5:Y:S04]  /*23c0*/  LDG.E.64 R174, desc[UR14][R174.64] ;  /* 0x0000000eaeae7981 */ /* 0x000f68000c1e1b00 */
[----:B0-----:R-:W2:Y:S04]  /*23d0*/  LDL.LU R131, [R1+0x3c] ;  /* 0x00003c0001837983 */ /* 0x001ea80000300800 */
[----:B------:R0:W-:Y:S04]  /*23e0*/  STL [R1+0x2c], R157 ;  /* 0x00002c9d01007387 */ /* 0x0001e80000100800 */
[----:B------:R1:W-:Y:S04]  /*23f0*/  STL [R1+0x30], R165 ;  /* 0x000030a501007387 */ /* 0x0003e80000100800 */
[----:B------:R-:W3:Y:S01]  /*2400*/  LDL.LU R130, [R1+0x40] ;  /* 0x0000400001827983 */ /* 0x000ee20000300800 */
[----:B0-----:R-:W-:-:S03]  /*2410*/  IMAD.WIDE.U32 R156, R156, 0x8, R128 ;  /* 0x000000089c9c7825 */ /* 0x001fc600078e0080 */
[----:B------:R0:W-:Y:S01]  /*2420*/  STL [R1+0x34], R169 ;  /* 0x000034a901007387 */ /* 0x0001e20000100800 */
[----:B-1----:R-:W-:-:S03]  /*2430*/  IMAD.WIDE.U32 R164, R164, 0x8, R128 ;  /* 0x00000008a4a47825 */ /* 0x002fc600078e0080 */
[----:B------:R-:W5:Y:S04]  /*2440*/  LDG.E.64 R156, desc[UR14][R156.64] ;  /* 0x0000000e9c9c7981 */ /* 0x000f68000c1e1b00 */
[----:B------:R-:W5:Y:S01]  /*2450*/  LDG.E.64 R164, desc[UR14][R164.64] ;  /* 0x0000000ea4a47981 */ /* 0x000f62000c1e1b00 */
[----:B0-----:R-:W-:-:S03]  /*2460*/  IMAD.WIDE.U32 R168, R168, 0x8, R128 ;  /* 0x00000008a8a87825 */ /* 0x001fc600078e0080 */
[----:B------:R-:W4:Y:S04]  /*2470*/  LDL.LU R129, [R1+0x50] ;  /* 0x0000500001817983 */ /* 0x000f280000300800 */
[----:B------:R-:W4:Y:S04]  /*2480*/  LDL.LU R128, [R1+0x38] ;  /* 0x0000380001807983 */ /* 0x000f280000300800 */
[----:B------:R-:W5:Y:S01]  /*2490*/  LDG.E.64 R168, desc[UR14][R168.64] ;  /* 0x0000000ea8a87981 */ /* 0x000f62000c1e1b00 */
[----:B------:R-:W-:Y:S01]  /*24a0*/  FFMA.FTZ R220, R139, R226, R220 ;  /* 0x000000e28bdc7223 */ /* 0x000fe200000100dc */
[----:B------:R-:W-:Y:S01]  /*24b0*/  FFMA.FTZ R222, R161, R224, R222 ;  /* 0x000000e0a1de7223 */ /* 0x000fe200000100de */
[----:B------:R-:W-:-:S02]  /*24c0*/  @P1 HADD2.F32 R229, -RZ, R229.H0_H0 ;  /* 0x200000e5ffe51230 */ /* 0x000fc40000004100 */
[----:B------:R-:W-:-:S03]  /*24d0*/  FFMA.FTZ R221, R160, R225, R221 ;  /* 0x000000e1a0dd7223 */ /* 0x000fc600000100dd */
[----:B------:R-:W-:Y:S01]  /*24e0*/  @P1 R2UR UR4, R229 ;  /* 0x00000000e50412ca */ /* 0x000fe200000e0000 */
[----:B------:R-:W-:Y:S01]  /*24f0*/  BAR.SYNC.DEFER_BLOCKING 0x0 ;  /* 0x0000000000007b1d */ /* 0x000fe20000010000 */
[----:B--2---:R-:W-:Y:S01]  /*2500*/  FADD.FTZ R131, R225, R131 ;  /* 0x00000083e1837221 */ /* 0x004fe20000010000 */
[----:B---3--:R-:W-:Y:S01]  /*2510*/  FADD.FTZ R130, R224, R130 ;  /* 0x00000082e0827221 */ /* 0x008fe20000010000 */
[----:B----4-:R-:W-:Y:S01]  /*2520*/  FADD.FTZ R128, R226, R128 ;  /* 0x00000080e2807221 */ /* 0x010fe20000010000 */
[----:B------:R-:W-:-:S04]  /*2530*/  MOV R226, R129 ;  /* 0x0000008100e27202 */ /* 0x000fc80000000f00 */
[C---:B------:R-:W-:Y:S01]  /*2540*/  @!P2 IADD3 R203, PT, PT, R226.reuse, 0x5000, RZ ;  /* 0x00005000e2cba810 */ /* 0x040fe20007ffe0ff */
[----:B------:R-:W-:Y:S04]  /*2550*/  STL [R1+0x38], R128 ;  /* 0x0000388001007387 */ /* 0x000fe80000100800 */
[----:B------:R-:W-:Y:S04]  /*2560*/  STL [R1+0x3c], R131 ;  /* 0x00003c8301007387 */ /* 0x000fe80000100800 */
[----:B------:R-:W-:Y:S04]  /*2570*/  STL [R1+0x40], R130 ;  /* 0x0000408201007387 */ /* 0x000fe80000100800 */
[----:B------:R-:W0:Y:S01]  /*2580*/  LDS.128 R128, [R203] ;  /* 0x00000000cb807984 */ /* 0x000e220000000c00 */
[----:B------:R-:W-:-:S02]  /*2590*/  IADD3 R224, PT, PT, R226, 0x5030, RZ ;  /* 0x00005030e2e07810 */ /* 0x000fc40007ffe0ff */
[----:B------:R-:W-:Y:S01]  /*25a0*/  @!P2 IADD3 R224, PT, PT, R226, 0x5010, RZ ;  /* 0x00005010e2e0a810 */ /* 0x000fe20007ffe0ff */
[----:B------:R-:W2:Y:S04]  /*25b0*/  LDL.LU R229, [R1+0x48] ;  /* 0x0000480001e57983 */ /* 0x000ea80000300800 */
[----:B------:R-:W3:Y:S01]  /*25c0*/  LDL.LU R226, [R1+0x4c] ;  /* 0x00004c0001e27983 */ /* 0x000ee20000300800 */
[----:B0-----:R-:W-:Y:S01]  /*25d0*/  FADD.FTZ R128, RZ, R128 ;  /* 0x00000080ff807221 */ /* 0x001fe20000010000 */
[----:B------:R-:W-:-:S03]  /*25e0*/  FADD.FTZ R129, RZ, R129 ;  /* 0x00000081ff817221 */ /* 0x000fc60000010000 */
[----:B------:R-:W-:Y:S01]  /*25f0*/  FADD.FTZ R203, R130, R128 ;  /* 0x0000008082cb7221 */ /* 0x000fe20000010000 */
[----:B------:R-:W-:Y:S02]  /*2600*/  FADD.FTZ R225, R131, R129 ;  /* 0x0000008183e17221 */ /* 0x000fe40000010000 */
[----:B------:R0:W1:Y:S04]  /*2610*/  LDS.128 R128, [R224] ;  /* 0x00000000e0807984 */ /* 0x0000680000000c00 */
[----:B0-----:R-:W4:Y:S01]  /*2620*/  LDL.LU R224, [R1+0x44] ;  /* 0x0000440001e07983 */ /* 0x001f220000300800 */
[----:B------:R-:W-:Y:S01]  /*2630*/  UMOV UR5, 0x3f800000 ;  /* 0x3f80000000057882 */ /* 0x000fe20000000000 */
[----:B------:R-:W-:Y:S01]  /*2640*/  @UP0 UMOV UR5, UR4 ;  /* 0x0000000400050c82 */ /* 0x000fe20008000000 */
[----:B------:R-:W-:Y:S01]  /*2650*/  FFMA.FTZ R223, R162, R230, R223 ;  /* 0x000000e6a2df7223 */ /* 0x000fe200000100df */
[----:B------:R-:W-:Y:S01]  /*2660*/  FFMA.FTZ R231, R163, R228, R231 ;  /* 0x000000e4a3e77223 */ /* 0x000fe200000100e7 */
[----:B------:R-:W-:Y:S01]  /*2670*/  FFMA.FTZ R232, R166, R227, R232 ;  /* 0x000000e3a6e87223 */ /* 0x000fe200000100e8 */
        /* <DEDUP_REMOVED lines=81> */
.L_x_14590:
        /* <DEDUP_REMOVED lines=62> */
.L_x_14591:
[----:B------:R-:W-:Y:S01]  /*2f70*/  ISETP.NE.U32.AND P0, PT, RZ, UR22, PT ;  /* 0x00000016ff007c0c */ /* 0x000fe2000bf05070 */
[----:B------:R-:W1:Y:S03]  /*2f80*/  LDC.64 R188, c[0x0][0x468] ;  /* 0x00011a00ffbc7b82 */ /* 0x000e660000000a00 */
[----:B------:R-:W-:-:S13]  /*2f90*/  ISETP.NE.AND.EX P0, PT, RZ, UR23, PT, P0 ;  /* 0x00000017ff007c0c */ /* 0x000fda000bf05300 */
[----:B------:R-:W2:Y:S02]  /*2fa0*/  @P0 LDC.64 R174, c[0x0][0x478] ;  /* 0x00011e00ffae0b82 */ /* 0x000ea40000000a00 */
[----:B--2---:R-:W-:-:S05]  /*2fb0*/  @P0 IMAD.WIDE.U32 R174, R19, 0x20, R174 ;  /* 0x0000002013ae0825 */ /* 0x004fca00078e00ae */
        /* <DEDUP_REMOVED lines=16> */
[C---:B------:R-:W-:Y:S01]  /*30c0*/  ISETP.GE.U32.AND.EX P1, PT, R169.reuse, 0x1000000, PT, P1 ;  /* 0x01000000a900780c */ /* 0x040fe20003f26110 */
[----:B------:R-:W-:Y:S01]  /*30d0*/  FMUL.FTZ R40, R46, UR5 ;  /* 0x000000052e287c20 */ /* 0x000fe20008410000 */
[----:B------:R-:W-:Y:S01]  /*30e0*/  LOP3.LUT P5, RZ, R169, 0xff, RZ, 0xc0, !PT ;  /* 0x000000ffa9ff7812 */ /* 0x000fe200078ac0ff */
[----:B------:R-:W-:Y:S01]  /*30f0*/  FMUL.FTZ R42, R47, UR5 ;  /* 0x000000052f2a7c20 */ /* 0x000fe20008410000 */
[--C-:B------:R-:W-:Y:S01]  /*3100*/  FFMA.FTZ R172, R172, UR13, R203.reuse ;  /* 0x0000000dacac7c23 */ /* 0x100fe200080100cb */
[----:B------:R-:W-:Y:S01]  /*3110*/  FMUL.FTZ R41, R40, UR4 ;  /* 0x0000000428297c20 */ /* 0x000fe20008410000 */
[----:B------:R-:W-:Y:S01]  /*3120*/  FMUL.FTZ R40, R44, UR5 ;  /* 0x000000052c287c20 */ /* 0x000fe20008410000 */
[----:B------:R-:W-:Y:S01]  /*3130*/  FMUL.FTZ R42, R42, UR4 ;  /* 0x000000042a2a7c20 */ /* 0x000fe20008410000 */
[----:B------:R-:W-:Y:S01]  /*3140*/  FADD.FTZ R172, R179, -R172 ;  /* 0x800000acb3ac7221 */ /* 0x000fe20000010000 */
[----:B------:R-:W-:Y:S01]  /*3150*/  LOP3.LUT P3, RZ, R168, 0xff, RZ, 0xc0, !PT ;  /* 0x000000ffa8ff7812 */ /* 0x000fe2000786c0ff */
[----:B-1----:R-:W-:Y:S01]  /*3160*/  FMUL.FTZ R130, R40, UR4 ;  /* 0x0000000428827c20 */ /* 0x002fe20008410000 */
[----:B------:R-:W-:Y:S01]  /*3170*/  FSEL R40, R41, RZ, P6 ;  /* 0x000000ff29287208 */ /* 0x000fe20003000000 */
[--C-:B------:R-:W-:Y:S01]  /*3180*/  FFMA.FTZ R41, R180, UR13, R203.reuse ;  /* 0x0000000db4297c23 */ /* 0x100fe200080100cb */
[----:B------:R-:W-:Y:S01]  /*3190*/  FSEL R131, R42, RZ, P1 ;  /* 0x000000ff2a837208 */ /* 0x000fe20000800000 */
[----:B------:R-:W-:Y:S01]  /*31a0*/  FFMA.FTZ R42, R171, UR13, R203 ;  /* 0x0000000dab2a7c23 */ /* 0x000fe200080100cb */
[----:B------:R-:W-:Y:S01]  /*31b0*/  FSEL R130, R130, RZ, P5 ;  /* 0x000000ff82827208 */ /* 0x000fe20002800000 */
[----:B------:R-:W-:Y:S01]  /*31c0*/  FADD.FTZ R182, R182, -R41 ;  /* 0x80000029b6b67221 */ /* 0x000fe20000010000 */
[----:B------:R-:W-:Y:S01]  /*31d0*/  FFMA.FTZ R41, R170, UR13, R203 ;  /* 0x0000000daa297c23 */ /* 0x000fe200080100cb */
[----:B------:R-:W-:Y:S01]  /*31e0*/  LOP3.LUT P5, RZ, R169, 0xff00, RZ, 0xc0, !PT ;  /* 0x0000ff00a9ff7812 */ /* 0x000fe200078ac0ff */
[----:B------:R-:W-:Y:S01]  /*31f0*/  FADD.FTZ R177, R177, -R42 ;  /* 0x8000002ab1b17221 */ /* 0x000fe20000010000 */
[----:B------:R-:W-:Y:S01]  /*3200*/  FFMA.FTZ R45, R182, UR12, R73 ;  /* 0x0000000cb62d7c23 */ /* 0x000fe20008010049 */
[----:B------:R-:W-:Y:S01]  /*3210*/  FADD.FTZ R176, R176, -R41 ;  /* 0x80000029b0b07221 */ /* 0x000fe20000010000 */
[----:B------:R-:W-:Y:S01]  /*3220*/  FFMA.FTZ R42, R167, UR13, R203 ;  /* 0x0000000da72a7c23 */ /* 0x000fe200080100cb */
[----:B------:R-:W-:Y:S01]  /*3230*/  F2FP.F16.F32.PACK_AB R131, R131, R40 ;  /* 0x000000288383723e */ /* 0x000fe200000000ff */
[----:B------:R-:W-:Y:S01]  /*3240*/  FMUL.FTZ R41, R45, UR5 ;  /* 0x000000052d297c20 */ /* 0x000fe20008410000 */
[----:B------:R-:W-:Y:S01]  /*3250*/  FFMA.FTZ R43, R172, UR12, R79 ;  /* 0x0000000cac2b7c23 */ /* 0x000fe2000801004f */
[----:B------:R-:W-:Y:S01]  /*3260*/  FADD.FTZ R173, R173, -R42 ;  /* 0x8000002aadad7221 */ /* 0x000fe20000010000 */
[----:B------:R-:W-:Y:S01]  /*3270*/  FFMA.FTZ R42, R177, UR12, R78 ;  /* 0x0000000cb12a7c23 */ /* 0x000fe2000801004e */
[----:B------:R-:W-:Y:S01]  /*3280*/  FMUL.FTZ R41, R41, UR4 ;  /* 0x0000000429297c20 */ /* 0x000fe20008410000 */
[C---:B------:R-:W-:Y:S01]  /*3290*/  LOP3.LUT P4, RZ, R168.reuse, 0xff00, RZ, 0xc0, !PT ;  /* 0x0000ff00a8ff7812 */ /* 0x040fe2000788c0ff */
[----:B------:R-:W-:Y:S01]  /*32a0*/  FFMA.FTZ R40, R173, UR12, R76 ;  /* 0x0000000cad287c23 */ /* 0x000fe2000801004c */
[----:B------:R-:W-:Y:S01]  /*32b0*/  LOP3.LUT P6, RZ, R168, 0xff0000, RZ, 0xc0, !PT ;  /* 0x00ff0000a8ff7812 */ /* 0x000fe200078cc0ff */
[----:B------:R-:W-:Y:S01]  /*32c0*/  FMUL.FTZ R167, R42, UR5 ;  /* 0x000000052aa77c20 */ /* 0x000fe20008410000 */
[----:B------:R-:W-:Y:S01]  /*32d0*/  FSEL R41, R41, RZ, P5 ;  /* 0x000000ff29297208 */ /* 0x000fe20002800000 */
[----:B------:R-:W-:Y:S01]  /*32e0*/  FMUL.FTZ R128, R40, UR5 ;  /* 0x0000000528807c20 */ /* 0x000fe20008410000 */
[----:B------:R-:W-:Y:S01]  /*32f0*/  LOP3.LUT P1, RZ, R168, 0xff000000, RZ, 0xc0, !PT ;  /* 0xff000000a8ff7812 */ /* 0x000fe2000782c0ff */
[----:B------:R-:W-:Y:S01]  /*3300*/  FMUL.FTZ R168, R43, UR5 ;  /* 0x000000052ba87c20 */ /* 0x000fe20008410000 */
[----:B------:R-:W-:Y:S01]  /*3310*/  F2FP.F16.F32.PACK_AB R130, R41, R130 ;  /* 0x000000822982723e */ /* 0x000fe200000000ff */
[----:B------:R-:W-:Y:S01]  /*3320*/  FFMA.FTZ R41, R176, UR12, R77 ;  /* 0x0000000cb0297c23 */ /* 0x000fe2000801004d */
[----:B------:R-:W-:Y:S01]  /*3330*/  FMUL.FTZ R167, R167, UR4 ;  /* 0x00000004a7a77c20 */ /* 0x000fe20008410000 */
[----:B------:R-:W-:Y:S01]  /*3340*/  FMUL.FTZ R169, R168, UR4 ;  /* 0x00000004a8a97c20 */ /* 0x000fe20008410000 */
[----:B------:R-:W-:Y:S01]  /*3350*/  FMUL.FTZ R128, R128, UR4 ;  /* 0x0000000480807c20 */ /* 0x000fe20008410000 */
[----:B------:R-:W-:-:S02]  /*3360*/  FMUL.FTZ R129, R41, UR5 ;  /* 0x0000000529817c20 */ /* 0x000fc40008410000 */
[----:B------:R-:W-:Y:S02]  /*3370*/  FSEL R168, R167, RZ, P6 ;  /* 0x000000ffa7a87208 */ /* 0x000fe40003000000 */
[----:B------:R-:W-:Y:S01]  /*3380*/  FMUL.FTZ R129, R129, UR4 ;  /* 0x0000000481817c20 */ /* 0x000fe20008410000 */
[----:B------:R-:W-:Y:S02]  /*3390*/  FSEL R169, R169, RZ, P1 ;  /* 0x000000ffa9a97208 */ /* 0x000fe40000800000 */
[----:B------:R-:W-:Y:S02]  /*33a0*/  FSEL R128, R128, RZ, P3 ;  /* 0x000000ff80807208 */ /* 0x000fe40001800000 */
[----:B------:R-:W-:Y:S02]  /*33b0*/  FSEL R167, R129, RZ, P4 ;  /* 0x000000ff81a77208 */ /* 0x000fe40002000000 */
[----:B------:R-:W-:Y:S02]  /*33c0*/  F2FP.F16.F32.PACK_AB R129, R169, R168 ;  /* 0x000000a8a981723e */ /* 0x000fe400000000ff */
[----:B------:R-:W-:Y:S01]  /*33d0*/  F2FP.F16.F32.PACK_AB R128, R167, R128 ;  /* 0x00000080a780723e */ /* 0x000fe200000000ff */
[----:B------:R-:W-:Y:S06]  /*33e0*/  BRA `(.L_x_14593) ;  /* 0x0000000000f47947 */ /* 0x000fec0003800000 */
.L_x_14592:
[--C-:B------:R-:W-:Y:S01]  /*33f0*/  FFMA.FTZ R178, R178, UR13, R203.reuse ;  /* 0x0000000db2b27c23 */ /* 0x100fe200080100cb */
[----:B------:R-:W-:Y:S01]  /*3400*/  LOP3.LUT P1, RZ, R169, 0xff, RZ, 0xc0, !PT ;  /* 0x000000ffa9ff7812 */ /* 0x000fe2000782c0ff */
[--C-:B-1----:R-:W-:Y:S01]  /*3410*/  FFMA.FTZ R128, R183, UR13, R203.reuse ;  /* 0x0000000db7807c23 */ /* 0x102fe200080100cb */
        /* <DEDUP_REMOVED lines=58> */
.L_x_14593:
[----:B------:R-:W1:Y:S01]  /*37c0*/  @P0 LDC.64 R168, c[0x0][0x478] ;  /* 0x00011e00ffa80b82 */ /* 0x000e620000000a00 */
[----:B------:R-:W-:-:S05]  /*37d0*/  IADD3 R167, PT, PT, R19, 0x80, RZ ;  /* 0x0000008013a77810 */ /* 0x000fca0007ffe0ff */
[----:B-1----:R-:W-:-:S05]  /*37e0*/  @P0 IMAD.WIDE.U32 R168, R167, 0x20, R168 ;  /* 0x00000020a7a80825 */ /* 0x002fca00078e00a8 */
        /* <DEDUP_REMOVED lines=35> */
[----:B-1----:R-:W-:Y:S01]  /*3a20*/  FADD.FTZ R128, R147, -R42 ;  /* 0x8000002a93807221 */ /* 0x002fe20000010000 */
[----:B------:R-:W-:Y:S01]  /*3a30*/  FADD.FTZ R129, R144, -R41 ;  /* 0x8000002990817221 */ /* 0x000fe20000010000 */
        /* <DEDUP_REMOVED lines=30> */
.L_x_14594:
[--C-:B-1----:R-:W-:Y:S01]  /*3c20*/  FFMA.FTZ R128, R141, UR13, R203.reuse ;  /* 0x0000000d8d807c23 */ /* 0x102fe200080100cb */
        /* <DEDUP_REMOVED lines=60> */
.L_x_14595:
[----:B------:R-:W1:Y:S01]  /*3ff0*/  @P0 LDC.64 R140, c[0x0][0x478] ;  /* 0x00011e00ff8c0b82 */ /* 0x000e620000000a00 */
[----:B------:R-:W-:-:S05]  /*4000*/  IADD3 R143, PT, PT, R19, 0x100, RZ ;  /* 0x00000100138f7810 */ /* 0x000fca0007ffe0ff */
[----:B-1----:R-:W-:-:S04]  /*4010*/  @P0 IMAD.WIDE.U32 R140, R143, 0x20, R140 ;  /* 0x000000208f8c0825 */ /* 0x002fc800078e008c */
[----:B------:R-:W-:Y:S01]  /*4020*/  IMAD.WIDE.U32 R142, R143, 0x10, R188 ;  /* 0x000000108f8e7825 */ /* 0x000fe200078e00bc */
[----:B------:R1:W-:Y:S04]  /*4030*/  @P0 STG.E.128 desc[UR14][R140.64], R40 ;  /* 0x000000288c000986 */ /* 0x0003e8000c101d0e */
        /* <DEDUP_REMOVED lines=65> */
.L_x_14596:
[--C-:B-1----:R-:W-:Y:S01]  /*4450*/  FFMA.FTZ R129, R22, UR13, R203.reuse ;  /* 0x0000000d16817c23 */ /* 0x102fe200080100cb */
        /* <DEDUP_REMOVED lines=17> */
[----:B------:R-:W-:Y:S01]  /*4570*/  FFMA.FTZ R27, R27, UR12, R62 ;  /* 0x0000000c1b1b7c23 */ /* 0x000fe2000801003e */
        /* <DEDUP_REMOVED lines=8> */
[----:B------:R-:W-:Y:S01]  /*4600*/  FFMA.FTZ R28, R28, UR12, R63 ;  /* 0x0000000c1c1c7c23 */ /* 0x000fe2000801003f */
[----:B------:R-:W-:Y:S01]  /*4610*/  FADD.FTZ R25, R25, -R22 ;  /* 0x8000001619197221 */ /* 0x000fe20000010000 */
[----:B------:R-:W-:Y:S01]  /*4620*/  FFMA.FTZ R32, R32, UR12, R57 ;  /* 0x0000000c20207c23 */ /* 0x000fe20008010039 */
[----:B------:R-:W-:Y:S01]  /*4630*/  FFMA.FTZ R33, R33, UR12, R58 ;  /* 0x0000000c21217c23 */ /* 0x000fe2000801003a */
[----:B------:R-:W-:Y:S01]  /*4640*/  FFMA.FTZ R34, R34, UR12, R59 ;  /* 0x0000000c22227c23 */ /* 0x000fe2000801003b */
[----:B------:R-:W-:Y:S01]  /*4650*/  FFMA.FTZ R25, R25, UR12, R60 ;  /* 0x0000000c19197c23 */ /* 0x000fe2000801003c */
[----:B------:R-:W-:Y:S01]  /*4660*/  FMUL.FTZ R27, R27, UR4 ;  /* 0x000000041b1b7c20 */ /* 0x000fe20008410000 */
[----:B------:R-:W-:Y:S01]  /*4670*/  LOP3.LUT P6, RZ, R156, 0xff0000, RZ, 0xc0, !PT ;  /* 0x00ff00009cff7812 */ /* 0x000fe200078cc0ff */
        /* <DEDUP_REMOVED lines=26> */
.L_x_14597:
[----:B------:R-:W1:Y:S01]  /*4820*/  @P0 LDC.64 R22, c[0x0][0x478] ;  /* 0x00011e00ff160b82 */ /* 0x000e620000000a00 */
[----:B------:R-:W-:-:S05]  /*4830*/  IADD3 R19, PT, PT, R19, 0x180, RZ ;  /* 0x0000018013137810 */ /* 0x000fca0007ffe0ff */
[----:B------:R-:W-:-:S04]  /*4840*/  IMAD.WIDE.U32 R28, R19, 0x10, R188 ;  /* 0x00000010131c7825 */ /* 0x000fc800078e00bc */
[----:B-1----:R-:W-:-:S05]  /*4850*/  @P0 IMAD.WIDE.U32 R22, R19, 0x20, R22 ;  /* 0x0000002013160825 */ /* 0x002fca00078e0016 */
        /* <DEDUP_REMOVED lines=12> */
[----:B-1----:R-:W-:Y:S01]  /*4920*/  FFMA.FTZ R46, R163, UR12, R50 ;  /* 0x0000000ca32e7c23 */ /* 0x002fe20008010032 */
        /* <DEDUP_REMOVED lines=53> */
.L_x_14598:
[--C-:B------:R-:W-:Y:S01]  /*4c80*/  FFMA.FTZ R137, R137, UR13, R203.reuse ;  /* 0x0000000d89897c23 */ /* 0x100fe200080100cb */
[--C-:B-1----:R-:W-:Y:S01]  /*4c90*/  FFMA.FTZ R24, R139, UR13, R203.reuse ;  /* 0x0000000d8b187c23 */ /* 0x102fe200080100cb */
        /* <DEDUP_REMOVED lines=59> */
.L_x_14599:
[----:B------:R-:W1:Y:S02]  /*5050*/  @P0 LDC.64 R22, c[0x0][0x478] ;  /* 0x00011e00ff160b82 */ /* 0x000e640000000a00 */
[----:B-1----:R-:W-:-:S04]  /*5060*/  @P0 IMAD.WIDE.U32 R22, R20, 0x20, R22 ;  /* 0x0000002014160825 */ /* 0x002fc800078e0016 */
[----:B------:R-:W-:Y:S01]  /*5070*/  IMAD.WIDE.U32 R20, R20, 0x10, R188 ;  /* 0x0000001014147825 */ /* 0x000fe200078e00bc */
[----:B------:R2:W-:Y:S04]  /*5080*/  @P0 STG.E.128 desc[UR14][R22.64], R40 ;  /* 0x0000002816000986 */ /* 0x0005e8000c101d0e */
[----:B------:R2:W-:Y:S04]  /*5090*/  @P0 STG.E.128 desc[UR14][R22.64+0x10], R44 ;  /* 0x0000102c16000986 */ /* 0x0005e8000c101d0e */
[----:B------:R2:W-:Y:S01]  /*50a0*/  STG.E.128 desc[UR14][R20.64], R24 ;  /* 0x0000001814007986 */ /* 0x0005e2000c101d0e */
[----:B------:R-:W-:Y:S05]  /*50b0*/  BRA `(.L_x_14600) ;  /* 0x0000002800487947 */ /* 0x000fea0003800000 */
.L_x_14589:
        /* <DEDUP_REMOVED lines=66> */
.L_x_14601:
        /* <DEDUP_REMOVED lines=62> */
.L_x_14602:
[----:B------:R-:W1:Y:S08]  /*58c0*/  @P0 LDC.64 R174, c[0x0][0x478] ;  /* 0x00011e00ffae0b82 */ /* 0x000e700000000a00 */
[----:B------:R-:W2:Y:S01]  /*58d0*/  LDC.64 R188, c[0x0][0x468] ;  /* 0x00011a00ffbc7b82 */ /* 0x000ea20000000a00 */
[----:B-1----:R-:W-:-:S05]  /*58e0*/  @P0 IMAD.WIDE.U32 R174, R19, 0x20, R174 ;  /* 0x0000002013ae0825 */ /* 0x002fca00078e00ae */
        /* <DEDUP_REMOVED lines=19> */
[--C-:B------:R-:W-:Y:S01]  /*5a20*/  FFMA.FTZ R42, R171, UR13, R203.reuse ;  /* 0x0000000dab2a7c23 */ /* 0x100fe200080100cb */
[----:B------:R-:W-:Y:S01]  /*5a30*/  LOP3.LUT P6, RZ, R169, 0xff0000, RZ, 0xc0, !PT ;  /* 0x00ff0000a9ff7812 */ /* 0x000fe200078cc0ff */
[----:B-1----:R-:W-:Y:S01]  /*5a40*/  FMUL.FTZ R131, R40, UR4 ;  /* 0x0000000428837c20 */ /* 0x002fe20008410000 */
[----:B------:R-:W-:Y:S01]  /*5a50*/  FMUL.FTZ R40, R44, UR5 ;  /* 0x000000052c287c20 */ /* 0x000fe20008410000 */
[----:B------:R-:W-:Y:S01]  /*5a60*/  FMUL.FTZ R41, R41, UR4 ;  /* 0x0000000429297c20 */ /* 0x000fe20008410000 */
[----:B------:R-:W-:Y:S01]  /*5a70*/  FADD.FTZ R177, R177, -R42 ;  /* 0x8000002ab1b17221 */ /* 0x000fe20000010000 */
[--C-:B------:R-:W-:Y:S01]  /*5a80*/  FFMA.FTZ R172, R172, UR13, R203.reuse ;  /* 0x0000000dacac7c23 */ /* 0x100fe200080100cb */
[----:B------:R-:W-:Y:S01]  /*5a90*/  FMUL.FTZ R130, R40, UR4 ;  /* 0x0000000428827c20 */ /* 0x000fe20008410000 */
[--C-:B------:R-:W-:Y:S01]  /*5aa0*/  FFMA.FTZ R42, R167, UR13, R203.reuse ;  /* 0x0000000da72a7c23 */ /* 0x100fe200080100cb */
[----:B------:R-:W-:Y:S01]  /*5ab0*/  FSEL R40, R41, RZ, P1 ;  /* 0x000000ff29287208 */ /* 0x000fe20000800000 */
[----:B------:R-:W-:Y:S01]  /*5ac0*/  FFMA.FTZ R41, R180, UR13, R203 ;  /* 0x0000000db4297c23 */ /* 0x000fe200080100cb */
[----:B------:R-:W-:Y:S01]  /*5ad0*/  FSEL R131, R131, RZ, P6 ;  /* 0x000000ff83837208 */ /* 0x000fe20003000000 */
[----:B------:R-:W-:Y:S01]  /*5ae0*/  FADD.FTZ R172, R179, -R172 ;  /* 0x800000acb3ac7221 */ /* 0x000fe20000010000 */
[----:B------:R-:W-:Y:S01]  /*5af0*/  FSEL R130, R130, RZ, P5 ;  /* 0x000000ff82827208 */ /* 0x000fe20002800000 */
[----:B------:R-:W-:Y:S01]  /*5b00*/  FADD.FTZ R45, R182, -R41 ;  /* 0x80000029b62d7221 */ /* 0x000fe20000010000 */
[----:B------:R-:W-:Y:S01]  /*5b10*/  FFMA.FTZ R41, R170, UR13, R203 ;  /* 0x0000000daa297c23 */ /* 0x000fe200080100cb */
[----:B------:R-:W-:Y:S01]  /*5b20*/  LOP3.LUT P5, RZ, R169, 0xff00, RZ, 0xc0, !PT ;  /* 0x0000ff00a9ff7812 */ /* 0x000fe200078ac0ff */
[----:B------:R-:W-:Y:S01]  /*5b30*/  FADD.FTZ R173, R173, -R42 ;  /* 0x8000002aadad7221 */ /* 0x000fe20000010000 */
[----:B------:R-:W-:Y:S01]  /*5b40*/  FMUL.FTZ R45, R45, UR12 ;  /* 0x0000000c2d2d7c20 */ /* 0x000fe20008410000 */
[----:B------:R-:W-:Y:S01]  /*5b50*/  FADD.FTZ R176, R176, -R41 ;  /* 0x80000029b0b07221 */ /* 0x000fe20000010000 */
[----:B------:R-:W-:Y:S01]  /*5b60*/  F2FP.F16.F32.PACK_AB R131, R40, R131 ;  /* 0x000000832883723e */ /* 0x000fe200000000ff */
        /* <DEDUP_REMOVED lines=8> */
[----:B------:R-:W-:Y:S01]  /*5bf0*/  LOP3.LUT P6, RZ, R168, 0xff0000, RZ, 0xc0, !PT ;  /* 0x00ff0000a8ff7812 */ /* 0x000fe200078cc0ff */
[----:B------:R-:W-:Y:S01]  /*5c00*/  FMUL.FTZ R128, R40, UR5 ;  /* 0x0000000528807c20 */ /* 0x000fe20008410000 */
[----:B------:R-:W-:Y:S01]  /*5c10*/  FSEL R41, R41, RZ, P5 ;  /* 0x000000ff29297208 */ /* 0x000fe20002800000 */
        /* <DEDUP_REMOVED lines=10> */
[----:B------:R-:W-:Y:S01]  /*5cc0*/  FMUL.FTZ R129, R129, UR4 ;  /* 0x0000000481817c20 */ /* 0x000fe20008410000 */
[----:B------:R-:W-:-:S04]  /*5cd0*/  FSEL R169, R169, RZ, P1 ;  /* 0x000000ffa9a97208 */ /* 0x000fc80000800000 */
[----:B------:R-:W-:Y:S02]  /*5ce0*/  FSEL R167, R129, RZ, P4 ;  /* 0x000000ff81a77208 */ /* 0x000fe40002000000 */
[----:B------:R-:W-:Y:S02]  /*5cf0*/  F2FP.F16.F32.PACK_AB R129, R169, R168 ;  /* 0x000000a8a981723e */ /* 0x000fe400000000ff */
[----:B------:R-:W-:Y:S01]  /*5d00*/  F2FP.F16.F32.PACK_AB R128, R167, R128 ;  /* 0x00000080a780723e */ /* 0x000fe200000000ff */
[----:B------:R-:W-:Y:S06]  /*5d10*/  BRA `(.L_x_14604) ;  /* 0x0000000000f47947 */ /* 0x000fec0003800000 */
.L_x_14603:
[--C-:B------:R-:W-:Y:S01]  /*5d20*/  FFMA.FTZ R178, R178, UR13, R203.reuse ;  /* 0x0000000db2b27c23 */ /* 0x100fe200080100cb */
[--C-:B-1----:R-:W-:Y:S01]  /*5d30*/  FFMA.FTZ R128, R183, UR13, R203.reuse ;  /* 0x0000000db7807c23 */ /* 0x102fe200080100cb */
        /* <DEDUP_REMOVED lines=59> */
.L_x_14604:
        /* <DEDUP_REMOVED lines=25> */
[----:B------:R-:W-:Y:S01]  /*6280*/  FMUL.FTZ R41, R41, UR4 ;  /* 0x0000000429297c20 */ /* 0x000fe20008410000 */
[--C-:B------:R-:W-:Y:S01]  /*6290*/  FFMA.FTZ R150, R150, UR13, R203.reuse ;  /* 0x0000000d96967c23 */ /* 0x100fe200080100cb */
[--C-:B-1----:R-:W-:Y:S01]  /*62a0*/  FFMA.FTZ R128, R141, UR13, R203.reuse ;  /* 0x0000000d8d807c23 */ /* 0x102fe200080100cb */
        /* <DEDUP_REMOVED lines=42> */
.L_x_14605:
[--C-:B-1----:R-:W-:Y:S01]  /*6550*/  FFMA.FTZ R128, R141, UR13, R203.reuse ;  /* 0x0000000d8d807c23 */ /* 0x102fe200080100cb */
        /* <DEDUP_REMOVED lines=60> */
.L_x_14606:
        /* <DEDUP_REMOVED lines=10> */
[--C-:B------:R-:W-:Y:S01]  /*69c0*/  FFMA.FTZ R133, R133, UR13, R203.reuse ;  /* 0x0000000d85857c23 */ /* 0x100fe200080100cb */
[----:B------:R-:W-:Y:S01]  /*69d0*/  FFMA.FTZ R39, R22, UR13, R203 ;  /* 0x0000000d16277c23 */ /* 0x000fe200080100cb */
        /* <DEDUP_REMOVED lines=11> */
[----:B------:R-:W-:Y:S01]  /*6a90*/  FADD.FTZ R39, R26, -R39 ;  /* 0x800000271a277221 */ /* 0x000fe20000010000 */
        /* <DEDUP_REMOVED lines=13> */
[----:B------:R-:W-:Y:S01]  /*6b70*/  ISETP.GE.U32.AND P1, PT, R156, RZ, PT ;  /* 0x000000ff9c00720c */ /* 0x000fe20003f26070 */
[----:B------:R-:W-:Y:S01]  /*6b80*/  FMUL.FTZ R42, R26, UR12 ;  /* 0x0000000c1a2a7c20 */ /* 0x000fe20008410000 */
[----:B------:R-:W-:Y:S01]  /*6b90*/  FMUL.FTZ R43, R23, UR12 ;  /* 0x0000000c172b7c20 */ /* 0x000fe20008410000 */
[----:B------:R-:W-:Y:S01]  /*6ba0*/  FMUL.FTZ R41, R39, UR12 ;  /* 0x0000000c27297c20 */ /* 0x000fe20008410000 */
[----:B------:R-:W-:Y:S01]  /*6bb0*/  FMUL.FTZ R45, R31, UR12 ;  /* 0x0000000c1f2d7c20 */ /* 0x000fe20008410000 */
        /* <DEDUP_REMOVED lines=28> */
.L_x_14607:
[--C-:B-1----:R-:W-:Y:S01]  /*6d80*/  FFMA.FTZ R129, R22, UR13, R203.reuse ;  /* 0x0000000d16817c23 */ /* 0x102fe200080100cb */
[--C-:B------:R-:W-:Y:S01]  /*6d90*/  FFMA.FTZ R22, R23, UR13, R203.reuse ;  /* 0x0000000d17167c23 */ /* 0x100fe200080100cb */
[----:B------:R-:W-:Y:S01]  /*6da0*/  FFMA.FTZ R29, R29, UR13, R203 ;  /* 0x0000000d1d1d7c23 */ /* 0x000fe200080100cb */
[----:B------:R-:W-:Y:S01]  /*6db0*/  LOP3.LUT P6, RZ, R156, 0xff0000, RZ, 0xc0, !PT ;  /* 0x00ff00009cff7812 */ /* 0x000fe200078cc0ff */
[----:B------:R-:W-:Y:S01]  /*6dc0*/  FADD.FTZ R129, R26, -R129 ;  /* 0x800000811a817221 */ /* 0x000fe20000010000 */
[----:B------:R-:W-:Y:S01]  /*6dd0*/  FADD.FTZ R22, R27, -R22 ;  /* 0x800000161b167221 */ /* 0x000fe20000010000 */
[--C-:B------:R-:W-:Y:S01]  /*6de0*/  FFMA.FTZ R27, R24, UR13, R203.reuse ;  /* 0x0000000d181b7c23 */ /* 0x100fe200080100cb */
[----:B------:R-:W-:Y:S01]  /*6df0*/  FFMA.FTZ R24, R39, UR13, R203 ;  /* 0x0000000d27187c23 */ /* 0x000fe200080100cb */
[----:B------:R-:W-:Y:S01]  /*6e00*/  FADD.FTZ R29, R30, -R29 ;  /* 0x8000001d1e1d7221 */ /* 0x000fe20000010000 */
[----:B------:R-:W-:Y:S01]  /*6e10*/  FMUL.FTZ R22, R22, UR12 ;  /* 0x0000000c16167c20 */ /* 0x000fe20008410000 */
[----:B------:R-:W-:Y:S01]  /*6e20*/  FMUL.FTZ R129, R129, UR12 ;  /* 0x0000000c81817c20 */ /* 0x000fe20008410000 */
[--C-:B------:R-:W-:Y:S01]  /*6e30*/  FFMA.FTZ R31, R31, UR13, R203.reuse ;  /* 0x0000000d1f1f7c23 */ /* 0x100fe200080100cb */
[----:B------:R-:W-:Y:S01]  /*6e40*/  FFMA.FTZ R133, R133, UR13, R203 ;  /* 0x0000000d85857c23 */ /* 0x000fe200080100cb */
[----:B------:R-:W-:Y:S01]  /*6e50*/  FMUL.FTZ R22, R22, UR5 ;  /* 0x0000000516167c20 */ /* 0x000fe20008410000 */
[----:B------:R-:W-:Y:S01]  /*6e60*/  FADD.FTZ R24, R33, -R24 ;  /* 0x8000001821187221 */ /* 0x000fe20000010000 */
[----:B------:R-:W-:Y:S01]  /*6e70*/  FMUL.FTZ R29, R29, UR12 ;  /* 0x0000000c1d1d7c20 */ /* 0x000fe20008410000 */
[----:B------:R-:W-:Y:S01]  /*6e80*/  FMUL.FTZ R129, R129, UR5 ;  /* 0x0000000581817c20 */ /* 0x000fe20008410000 */
[----:B------:R-:W-:Y:S01]  /*6e90*/  FMUL.FTZ R22, R22, UR4 ;  /* 0x0000000416167c20 */ /* 0x000fe20008410000 */
[----:B------:R-:W-:Y:S01]  /*6ea0*/  FADD.FTZ R27, R28, -R27 ;  /* 0x8000001b1c1b7221 */ /* 0x000fe20000010000 */
[----:B------:R-:W-:Y:S01]  /*6eb0*/  FADD.FTZ R31, R32, -R31 ;  /* 0x8000001f201f7221 */ /* 0x000fe20000010000 */
[----:B------:R-:W-:Y:S01]  /*6ec0*/  FADD.FTZ R133, R34, -R133 ;  /* 0x8000008522857221 */ /* 0x000fe20000010000 */
[----:B------:R-:W-:Y:S01]  /*6ed0*/  FMUL.FTZ R24, R24, UR12 ;  /* 0x0000000c18187c20 */ /* 0x000fe20008410000 */
        /* <DEDUP_REMOVED lines=29> */
[----:B------:R-:W-:Y:S02]  /*70b0*/  ISETP.GE.U32.AND.EX P1, PT, R157, 0x1000000, PT, P1 ;  /* 0x010000009d00780c */ /* 0x000fe40003f26110 */
        /* <DEDUP_REMOVED lines=9> */
.L_x_14608:
        /* <DEDUP_REMOVED lines=16> */
[----:B-1----:R-:W-:Y:S01]  /*7250*/  FMUL.FTZ R46, R163, UR12 ;  /* 0x0000000ca32e7c20 */ /* 0x002fe20008410000 */
        /* <DEDUP_REMOVED lines=53> */
.L_x_14609:
        /* <DEDUP_REMOVED lines=61> */
.L_x_14610:
[----:B------:R-:W1:Y:S02]  /*7980*/  @P0 LDC.64 R22, c[0x0][0x478] ;  /* 0x00011e00ff160b82 */ /* 0x000e640000000a00 */
[----:B-1----:R-:W-:-:S04]  /*7990*/  @P0 IMAD.WIDE.U32 R22, R20, 0x20, R22 ;  /* 0x0000002014160825 */ /* 0x002fc800078e0016 */
[----:B------:R-:W-:Y:S01]  /*79a0*/  IMAD.WIDE.U32 R20, R20, 0x10, R188 ;  /* 0x0000001014147825 */ /* 0x000fe200078e00bc */
[----:B------:R1:W-:Y:S04]  /*79b0*/  @P0 STG.E.128 desc[UR14][R22.64], R40 ;  /* 0x0000002816000986 */ /* 0x0003e8000c101d0e */
[----:B------:R1:W-:Y:S04]  /*79c0*/  @P0 STG.E.128 desc[UR14][R22.64+0x10], R44 ;  /* 0x0000102c16000986 */ /* 0x0003e8000c101d0e */
[----:B------:R1:W-:Y:S02]  /*79d0*/  STG.E.128 desc[UR14][R20.64], R24 ;  /* 0x0000001814007986 */ /* 0x0003e4000c101d0e */
.L_x_14600:
[----:B------:R-:W-:Y:S01]  /*79e0*/  UIADD3 UR6, UPT, UPT, UR6, UR24, URZ ;  /* 0x0000001806067290 */ /* 0x000fe2000fffe0ff */
[----:B------:R-:W-:-:S03]  /*79f0*/  PLOP3.LUT P2, PT, P2, PT, PT, 0x8, 0x80 ;  /* 0x000000000080781c */ /* 0x000fc6000174e170 */
[----:B------:R-:W-:-:S09]  /*7a00*/  UISETP.GE.AND UP1, UPT, UR6, UR25, UPT ;  /* 0x000000190600728c */ /* 0x000fd2000bf26270 */
[----:B------:R-:W-:Y:S05]  /*7a10*/  BRA.U !UP1, `(.L_x_14611) ;  /* 0xffffff8d09687547 */ /* 0x000fea000b83ffff */
[----:B------:R3:W5:Y:S01]  /*7a20*/  LDL.LU R48, [R1] ;  /* 0x0000000001307983 */ /* 0x0007620000300800 */
[----:B-12---:R-:W-:Y:S02]  /*7a30*/  MOV R20, R18 ;  /* 0x0000001200147202 */ /* 0x006fe40000000f00 */
        /* <DEDUP_REMOVED lines=78> */
.L_x_14588:
        /* <DEDUP_REMOVED lines=30> */
.L_x_14612:
        /* <DEDUP_REMOVED lines=16> */
.L_x_19423:


//--------------------- .text._ZN10layer_norm22ln_bwd_finalize_kernelINS_22Kernel_traits_finalizeILj5120Ef6__halffS2_fjLb0ELj1024ELj4ENS_18Kernel_traits_baseILj5120EfS2_fS2_fjLj1024EEEEELb0ELb0EEEvNS_9BwdParamsE --------------------------
	.section	.text._ZN10layer_norm22ln_bwd_finalize_kernelINS_22Kernel_traits_finalizeILj5120Ef6__halffS2_fjLb0ELj1024ELj4ENS_18Kernel_traits_baseILj5120EfS2_fS2_fjLj1024EEEEELb0ELb0EEEvNS_9BwdParamsE,"ax",@progbits
	.align	128
        .global         _ZN10layer_norm22ln_bwd_finalize_kernelINS_22Kernel_traits_finalizeILj5120Ef6__halffS2_fjLb0ELj1024ELj4ENS_18Kernel_traits_baseILj5120EfS2_fS2_fjLj1024EEEEELb0ELb0EEEvNS_9BwdParamsE
        .type           _ZN10layer_norm22ln_bwd_finalize_kernelINS_22Kernel_traits_finalizeILj5120Ef6__halffS2_fjLb0ELj1024ELj4ENS_18Kernel_traits_baseILj5120EfS2_fS2_fjLj1024EEEEELb0ELb0EEEvNS_9BwdParamsE,@function
        .size           _ZN10layer_norm22ln_bwd_finalize_kernelINS_22Kernel_traits_finalizeILj5120Ef6__halffS2_fjLb0ELj1024ELj4ENS_18Kernel_traits_baseILj5120EfS2_fS2_fjLj1024EEEEELb0ELb0EEEvNS_9BwdParamsE,(.L_x_19424 - _ZN10layer_norm22ln_bwd_finalize_kernelINS_22Kernel_traits_finalizeILj5120Ef6__halffS2_fjLb0ELj1024ELj4ENS_18Kernel_traits_baseILj5120EfS2_fS2_fjLj1024EEEEELb0ELb0EEEvNS_9BwdParamsE)
        .other          _ZN10layer_norm22ln_bwd_finalize_kernelINS_22Kernel_traits_finalizeILj5120Ef6__halffS2_fjLb0ELj1024ELj4ENS_18Kernel_traits_baseILj5120EfS2_fS2_fjLj1024EEEEELb0ELb0EEEvNS_9BwdParamsE,@"STO_CUDA_ENTRY STV_DEFAULT"
_ZN10layer_norm22ln_bwd_finalize_kernelINS_22Kernel_traits_finalizeILj5120Ef6__halffS2_fjLb0ELj1024ELj4ENS_18Kernel_traits_baseILj5120EfS2_fS2_fjLj1024EEEEELb0ELb0EEEvNS_9BwdParamsE:
.text._ZN10layer_norm22ln_bwd_finalize_kernelINS_22Kernel_traits_finalizeILj5120Ef6__halffS2_fjLb0ELj1024ELj4ENS_18Kernel_traits_baseILj5120EfS2_fS2_fjLj1024EEEEELb0ELb0EEEvNS_9BwdParamsE:
        /* <DEDUP_REMOVED lines=82> */
.L_x_14617:
        /* <DEDUP_REMOVED lines=118> */
.L_x_14616:
[----:B------:R-:W-:Y:S05]  /*0c80*/  BSYNC.RECONVERGENT B1 ;  /* 0x0000000000017941 */ /* 0x000fea0003800200 */
.L_x_14615:
        /* <DEDUP_REMOVED lines=75> */
.L_x_14619:
[----:B------:R-:W-:Y:S05]  /*1140*/  BSYNC.RECONVERGENT B1 ;  /* 0x0000000000017941 */ /* 0x000fea0003800200 */
.L_x_14618:
        /* <DEDUP_REMOVED lines=37> */
.L_x_14621:
[----:B------:R-:W-:Y:S05]  /*13a0*/  BSYNC.RECONVERGENT B1 ;  /* 0x0000000000017941 */ /* 0x000fea0003800200 */
.L_x_14620:
[----:B------:R-:W-:Y:S05]  /*13b0*/  @!P1 BRA `(.L_x_14614) ;  /* 0x0000000000409947 */ /* 0x000fea0003800000 */
[----:B------:R-:W0:Y:S01]  /*13c0*/  LDC.64 R6, c[0x0][0x440] ;  /* 0x00011000ff067b82 */ /* 0x000e220000000a00 */
[----:B------:R-:W-:Y:S01]  /*13d0*/  IMAD R59, R2, R56, R59 ;  /* 0x00000038023b7224 */ /* 0x000fe200078e023b */
[----:B------:R-:W-:Y:S02]  /*13e0*/  LOP3.LUT R8, R8, 0x1f, RZ, 0xc0, !PT ;  /* 0x0000001f08087812 */ /* 0x000fe400078ec0ff */
[----:B------:R-:W-:Y:S02]  /*13f0*/  IADD3 R9, PT, PT, -R9, RZ, RZ ;  /* 0x000000ff09097210 */ /* 0x000fe40007ffe1ff */
[----:B------:R-:W-:Y:S02]  /*1400*/  IADD3 R59, PT, PT, R8, R59, RZ ;  /* 0x0000003b083b7210 */ /* 0x000fe40007ffe0ff */
[----:B------:R-:W1:Y:S05]  /*1410*/  LDC.64 R10, c[0x0][0x448] ;  /* 0x00011200ff0a7b82 */ /* 0x000e6a0000000a00 */
.L_x_14622:
        /* <DEDUP_REMOVED lines=10> */
.L_x_14614:
[----:B------:R-:W-:Y:S05]  /*14c0*/  BSYNC.RECONVERGENT B0 ;  /* 0x0000000000007941 */ /* 0x000fea0003800200 */
.L_x_14613:
        /* <DEDUP_REMOVED lines=57> */
.L_x_14623:
        /* <DEDUP_REMOVED lines=10> */
.L_x_19424:


//--------------------- .text._ZN10layer_norm13ln_bwd_kernelINS_13Kernel_traitsIf6__halffS2_fjLj5120ELj1ELj1ELj4ELj16ENS_18Kernel_traits_baseILj5120EfS2_fS2_fjLj128EEEEELb1ELb0ELb1ELb0EEEvNS_9BwdParamsE --------------------------
	.section	.text._ZN10layer_norm13ln_bwd_kernelINS_13Kernel_traitsIf6__halffS2_fjLj5120ELj1ELj1ELj4ELj16ENS_18Kernel_traits_baseILj5120EfS2_fS2_fjLj128EEEEELb1ELb0ELb1ELb0EEEvNS_9BwdParamsE,"ax",@progbits
	.align	128
        .global         _ZN10layer_norm13ln_bwd_kernelINS_13Kernel_traitsIf6__halffS2_fjLj5120ELj1ELj1ELj4ELj16ENS_18Kernel_traits_baseILj5120EfS2_fS2_fjLj128EEEEELb1ELb0ELb1ELb0EEEvNS_9BwdParamsE
        .type           _ZN10layer_norm13ln_bwd_kernelINS_13Kernel_traitsIf6__halffS2_fjLj5120ELj1ELj1ELj4ELj16ENS_18Kernel_traits_baseILj5120EfS2_fS2_fjLj128EEEEELb1ELb0ELb1ELb0EEEvNS_9BwdParamsE,@function
        .size           _ZN10layer_norm13ln_bwd_kernelINS_13Kernel_traitsIf6__halffS2_fjLj5120ELj1ELj1ELj4ELj16ENS_18Kernel_traits_baseILj5120EfS2_fS2_fjLj128EEEEELb1ELb0ELb1ELb0EEEvNS_9BwdParamsE,(.L_x_19425 - _ZN10layer_norm13ln_bwd_kernelINS_13Kernel_traitsIf6__halffS2_fjLj5120ELj1ELj1ELj4ELj16ENS_18Kernel_traits_baseILj5120EfS2_fS2_fjLj128EEEEELb1ELb0ELb1ELb0EEEvNS_9BwdParamsE)
        .other          _ZN10layer_norm13ln_bwd_kernelINS_13Kernel_traitsIf6__halffS2_fjLj5120ELj1ELj1ELj4ELj16ENS_18Kernel_traits_baseILj5120EfS2_fS2_fjLj128EEEEELb1ELb0ELb1ELb0EEEvNS_9BwdParamsE,@"STO_CUDA_ENTRY STV_DEFAULT"
_ZN10layer_norm13ln_bwd_kernelINS_13Kernel_traitsIf6__halffS2_fjLj5120ELj1ELj1ELj4ELj16ENS_18Kernel_traits_baseILj5120EfS2_fS2_fjLj128EEEEELb1ELb0ELb1ELb0EEEvNS_9BwdParamsE:
.text._ZN10layer_norm13ln_bwd_kernelINS_13Kernel_traitsIf6__halffS2_fjLj5120ELj1ELj1ELj4ELj16ENS_18Kernel_traits_baseILj5120EfS2_fS2_fjLj128EEEEELb1ELb0ELb1ELb0EEEvNS_9BwdParamsE:
        /* <DEDUP_REMOVED lines=43> */
[C---:B------:R-:W-:Y:S01]  /*02b0*/  @P3 IMAD.WIDE.U32 R10, R3.reuse, 0x20, R10 ;  /* 0x00000020030a3825 */ /* 0x040fe200078e000a */
[----:B------:R-:W-:-:S05]  /*02c0*/  @P3 IADD3 R3, PT, PT, R3, 0x80, RZ ;  /* 0x0000008003033810 */ /* 0x000fca0007ffe0ff */
[----:B------:R-:W-:-:S04]  /*02d0*/  @P2 IMAD.WIDE.U32 R12, R3, 0x20, R12 ;  /* 0x00000020030c2825 */ /* 0x000fc800078e000c */
[----:B------:R-:W-:-:S04]  /*02e0*/  @P2 VIADD R3, R3, 0x80 ;  /* 0x0000008003032836 */ /* 0x000fc80000000000 */
        /* <DEDUP_REMOVED lines=119> */
.L_x_14809:
[----:B0-----:R-:W-:-:S06]  /*0a60*/  UIMAD.WIDE UR8, UR28, 0x4, UR14 ;  /* 0x000000041c0878a5 */ /* 0x001fcc000f8e020e */
[----:B-1234-:R-:W-:Y:S01]  /*0a70*/  MOV R160, UR8 ;  /* 0x0000000800a07c02 */ /* 0x01efe20008000f00 */
        /* <DEDUP_REMOVED lines=77> */
[----:B------:R-:W-:Y:S01]  /*0f50*/  VIADD R216, R216, 0x80 ;  /* 0x00000080d8d87836 */ /* 0x000fe20000000000 */
[----:B------:R-:W-:Y:S01]  /*0f60*/  IADD3 R4, PT, PT, R4, 0x80, RZ ;  /* 0x0000008004047810 */ /* 0x000fe20007ffe0ff */
[----:B------:R-:W-:Y:S02]  /*0f70*/  VIADD R3, R3, 0x80 ;  /* 0x0000008003037836 */ /* 0x000fe40000000000 */
[----:B--2---:R-:W-:Y:S01]  /*0f80*/  FADD.FTZ R0, R160, -UR33 ;  /* 0x80000021a0007e21 */ /* 0x004fe20008010000 */
[----:B------:R-:W-:-:S03]  /*0f90*/  FADD.FTZ R221, R163, -UR33 ;  /* 0x80000021a3dd7e21 */ /* 0x000fc60008010000 */
[----:B------:R-:W-:Y:S01]  /*0fa0*/  FMUL.FTZ R0, R0, UR31 ;  /* 0x0000001f00007c20 */ /* 0x000fe20008410000 */
[--C-:B---3--:R-:W-:Y:S02]  /*0fb0*/  HADD2.F32 R12, -RZ, R164.reuse.H0_H0 ;  /* 0x200000a4ff0c7230 */ /* 0x108fe40000004100 */
[----:B------:R-:W-:Y:S02]  /*0fc0*/  HADD2.F32 R215, -RZ, R164.H1_H1 ;  /* 0x300000a4ffd77230 */ /* 0x000fe40000004100 */
[----:B----4-:R-:W-:Y:S01]  /*0fd0*/  FADD.FTZ R168, R168, -UR33 ;  /* 0x80000021a8a87e21 */ /* 0x010fe20008010000 */
[--C-:B------:R-:W-:Y:S02]  /*0fe0*/  HADD2.F32 R214, -RZ, R165.reuse.H0_H0 ;  /* 0x200000a5ffd67230 */ /* 0x100fe40000004100 */
[----:B------:R-:W-:Y:S01]  /*0ff0*/  FADD.FTZ R96, R96, R12 ;  /* 0x0000000c60607221 */ /* 0x000fe20000010000 */
[----:B------:R-:W-:Y:S01]  /*1000*/  FFMA.FTZ R136, R0, R12, R136 ;  /* 0x0000000c00887223 */ /* 0x000fe20000010088 */
[----:B------:R-:W-:-:S02]  /*1010*/  HADD2.F32 R165, -RZ, R165.H1_H1 ;  /* 0x300000a5ffa57230 */ /* 0x000fc40000004100 */
[----:B------:R-:W-:Y:S01]  /*1020*/  FMUL.FTZ R12, R224, R12 ;  /* 0x0000000ce00c7220 */ /* 0x000fe20000410000 */
[--C-:B------:R-:W-:Y:S02]  /*1030*/  HADD2.F32 R163, -RZ, R166.reuse.H0_H0 ;  /* 0x200000a6ffa37230 */ /* 0x100fe40000004100 */
[----:B------:R-:W-:Y:S01]  /*1040*/  FMUL.FTZ R226, R221, UR31 ;  /* 0x0000001fdde27c20 */ /* 0x000fe20008410000 */
[----:B------:R-:W-:Y:S01]  /*1050*/  FMUL.FTZ R224, R168, UR31 ;  /* 0x0000001fa8e07c20 */ /* 0x000fe20008410000 */
[----:B------:R-:W-:Y:S01]  /*1060*/  FADD.FTZ R219, R161, -UR33 ;  /* 0x80000021a1db7e21 */ /* 0x000fe20008010000 */
[--C-:B------:R-:W-:Y:S02]  /*1070*/  HADD2.F32 R161, -RZ, R167.reuse.H0_H0 ;  /* 0x200000a7ffa17230 */ /* 0x100fe40000004100 */
[----:B------:R-:W-:Y:S01]  /*1080*/  FMUL.FTZ R229, R225, R215 ;  /* 0x000000d7e1e57220 */ /* 0x000fe20000410000 */
[----:B------:R-:W-:Y:S02]  /*1090*/  HADD2.F32 R160, -RZ, R167.H1_H1 ;  /* 0x300000a7ffa07230 */ /* 0x000fe40000004100 */
        /* <DEDUP_REMOVED lines=8> */
[----:B------:R-:W-:Y:S01]  /*1120*/  FADD.FTZ R220, R162, -UR33 ;  /* 0x80000021a2dc7e21 */ /* 0x000fe20008010000 */
[----:B------:R-:W-:Y:S01]  /*1130*/  FMUL.FTZ R230, R219, UR31 ;  /* 0x0000001fdbe67c20 */ /* 0x000fe20008410000 */
[----:B------:R-:W-:Y:S01]  /*1140*/  FADD.FTZ R163, RZ, R12 ;  /* 0x0000000cffa37221 */ /* 0x000fe20000010000 */
[----:B------:R-:W-:Y:S01]  /*1150*/  FFMA.FTZ R165, R0, R12, RZ ;  /* 0x0000000c00a57223 */ /* 0x000fe200000100ff */
[----:B------:R-:W-:-:S02]  /*1160*/  HADD2.F32 R162, -RZ, R166.H1_H1 ;  /* 0x300000a6ffa27230 */ /* 0x000fc40000004100 */
        /* <DEDUP_REMOVED lines=33> */
.L_x_14628:
[----:B---34-:R-:W-:Y:S05]  /*1380*/  BSYNC.RECONVERGENT B1 ;  /* 0x0000000000017941 */ /* 0x018fea0003800200 */
.L_x_14627:
        /* <DEDUP_REMOVED lines=30> */
[----:B------:R-:W-:Y:S01]  /*1570*/  FADD.FTZ R8, R8, -UR33 ;  /* 0x8000002108087e21 */ /* 0x000fe20008010000 */
[----:B------:R-:W-:Y:S01]  /*1580*/  FADD.FTZ R170, R10, -UR33 ;  /* 0x800000210aaa7e21 */ /* 0x000fe20008010000 */
[----:B------:R-:W-:Y:S01]  /*1590*/  FADD.FTZ R171, R11, -UR33 ;  /* 0x800000210bab7e21 */ /* 0x000fe20008010000 */
[----:B------:R-:W-:Y:S01]  /*15a0*/  FMUL.FTZ R10, R9, UR31 ;  /* 0x0000001f090a7c20 */ /* 0x000fe20008410000 */
[----:B------:R-:W-:Y:S01]  /*15b0*/  FMUL.FTZ R11, R8, UR31 ;  /* 0x0000001f080b7c20 */ /* 0x000fe20008410000 */
[----:B----4-:R-:W-:-:S02]  /*15c0*/  HADD2.F32 R168, -RZ, R160.H0_H0 ;  /* 0x200000a0ffa87230 */ /* 0x010fc40000004100 */
[----:B------:R-:W-:Y:S01]  /*15d0*/  FMUL.FTZ R9, R170, UR31 ;  /* 0x0000001faa097c20 */ /* 0x000fe20008410000 */
[--C-:B0-----:R-:W-:Y:S02]  /*15e0*/  HADD2.F32 R7, -RZ, R161.reuse.H0_H0 ;  /* 0x200000a1ff077230 */ /* 0x101fe40000004100 */
[----:B---3--:R-:W-:Y:S01]  /*15f0*/  FADD.FTZ R164, R164, -UR33 ;  /* 0x80000021a4a47e21 */ /* 0x008fe20008010000 */
[----:B------:R-:W-:Y:S02]  /*1600*/  HADD2.F32 R161, -RZ, R161.H1_H1 ;  /* 0x300000a1ffa17230 */ /* 0x000fe40000004100 */
[----:B------:R-:W-:Y:S01]  /*1610*/  FMUL.FTZ R8, R171, UR31 ;  /* 0x0000001fab087c20 */ /* 0x000fe20008410000 */
[----:B------:R-:W-:Y:S02]  /*1620*/  HADD2.F32 R169, -RZ, R160.H1_H1 ;  /* 0x300000a0ffa97230 */ /* 0x000fe40000004100 */
[----:B------:R-:W-:Y:S01]  /*1630*/  FMUL.FTZ R218, R212, R168 ;  /* 0x000000a8d4da7220 */ /* 0x000fe20000410000 */
[----:B------:R-:W-:Y:S01]  /*1640*/  FADD.FTZ R90, R90, R7 ;  /* 0x000000075a5a7221 */ /* 0x000fe20000010000 */
[-C--:B------:R-:W-:Y:S01]  /*1650*/  FFMA.FTZ R130, R9, R7.reuse, R130 ;  /* 0x0000000709827223 */ /* 0x080fe20000010082 */
[----:B------:R-:W-:Y:S01]  /*1660*/  FMUL.FTZ R213, R210, R7 ;  /* 0x00000007d2d57220 */ /* 0x000fe20000410000 */
[----:B------:R-:W-:Y:S01]  /*1670*/  FMUL.FTZ R7, R164, UR31 ;  /* 0x0000001fa4077c20 */ /* 0x000fe20008410000 */
[----:B------:R-:W-:Y:S01]  /*1680*/  FADD.FTZ R91, R91, R161 ;  /* 0x000000a15b5b7221 */ /* 0x000fe20000010000 */
[-C--:B------:R-:W-:Y:S01]  /*1690*/  FFMA.FTZ R131, R8, R161.reuse, R131 ;  /* 0x000000a108837223 */ /* 0x080fe20000010083 */
[----:B------:R-:W-:Y:S01]  /*16a0*/  FMUL.FTZ R212, R209, R161 ;  /* 0x000000a1d1d47220 */ /* 0x000fe20000410000 */
[----:B------:R-:W-:-:S02]  /*16b0*/  HADD2.F32 R6, -RZ, R162.H0_H0 ;  /* 0x200000a2ff067230 */ /* 0x000fc40000004100 */
[----:B------:R-:W-:Y:S01]  /*16c0*/  FMUL.FTZ R217, R211, R169 ;  /* 0x000000a9d3d97220 */ /* 0x000fe20000410000 */
[----:B------:R-:W-:Y:S01]  /*16d0*/  FADD.FTZ R161, R215, R218 ;  /* 0x000000dad7a17221 */ /* 0x000fe20000010000 */
[----:B------:R-:W-:Y:S01]  /*16e0*/  FFMA.FTZ R164, R11, R218, R214 ;  /* 0x000000da0ba47223 */ /* 0x000fe200000100d6 */
[----:B------:R-:W-:Y:S01]  /*16f0*/  FADD.FTZ R165, R165, -UR33 ;  /* 0x80000021a5a57e21 */ /* 0x000fe20008010000 */
[----:B------:R-:W-:Y:S02]  /*1700*/  HADD2.F32 R5, -RZ, R162.H1_H1 ;  /* 0x300000a2ff057230 */ /* 0x000fe40000004100 */
[----:B------:R-:W-:Y:S01]  /*1710*/  FADD.FTZ R161, R161, R217 ;  /* 0x000000d9a1a17221 */ /* 0x000fe20000010000 */
[----:B------:R-:W-:Y:S01]  /*1720*/  FFMA.FTZ R164, R10, R217, R164 ;  /* 0x000000d90aa47223 */ /* 0x000fe200000100a4 */
[----:B------:R-:W-:Y:S01]  /*1730*/  FADD.FTZ R84, R84, R6 ;  /* 0x0000000654547221 */ /* 0x000fe20000010000 */
[-C--:B------:R-:W-:Y:S01]  /*1740*/  FFMA.FTZ R124, R7, R6.reuse, R124 ;  /* 0x00000006077c7223 */ /* 0x080fe2000001007c */
[----:B------:R-:W-:Y:S01]  /*1750*/  FMUL.FTZ R211, R233, R6 ;  /* 0x00000006e9d37220 */ /* 0x000fe20000410000 */
[----:B------:R-:W-:Y:S01]  /*1760*/  FMUL.FTZ R6, R165, UR31 ;  /* 0x0000001fa5067c20 */ /* 0x000fe20008410000 */
[----:B------:R-:W-:Y:S01]  /*1770*/  FADD.FTZ R166, R166, -UR33 ;  /* 0x80000021a6a67e21 */ /* 0x000fe20008010000 */
        /* <DEDUP_REMOVED lines=30> */
.L_x_14630:
[----:B------:R-:W-:Y:S05]  /*1960*/  BSYNC.RECONVERGENT B1 ;  /* 0x0000000000017941 */ /* 0x000fea0003800200 */
.L_x_14629:
        /* <DEDUP_REMOVED lines=30> */
[----:B0-----:R-:W-:Y:S01]  /*1b50*/  FADD.FTZ R14, R17, -UR33 ;  /* 0x80000021110e7e21 */ /* 0x001fe20008010000 */
[----:B------:R-:W-:Y:S02]  /*1b60*/  FADD.FTZ R15, R18, -UR33 ;  /* 0x80000021120f7e21 */ /* 0x000fe40008010000 */
[----:B------:R-:W-:Y:S01]  /*1b70*/  FMUL.FTZ R13, R13, UR31 ;  /* 0x0000001f0d0d7c20 */ /* 0x000fe20008410000 */
[----:B----4-:R-:W-:-:S02]  /*1b80*/  HADD2.F32 R17, -RZ, R20.H0_H0 ;  /* 0x20000014ff117230 */ /* 0x010fc40000004100 */
[----:B------:R-:W-:Y:S02]  /*1b90*/  HADD2.F32 R18, -RZ, R20.H1_H1 ;  /* 0x30000014ff127230 */ /* 0x000fe40000004100 */
[----:B---3--:R-:W-:Y:S01]  /*1ba0*/  FADD.FTZ R20, R160, -UR33 ;  /* 0x80000021a0147e21 */ /* 0x008fe20008010000 */
[----:B------:R-:W-:Y:S02]  /*1bb0*/  HADD2.F32 R25, -RZ, R22.H0_H0 ;  /* 0x20000016ff197230 */ /* 0x000fe40000004100 */
[----:B------:R-:W-:Y:S01]  /*1bc0*/  FMUL.FTZ R14, R14, UR31 ;  /* 0x0000001f0e0e7c20 */ /* 0x000fe20008410000 */
[----:B------:R-:W-:Y:S01]  /*1bd0*/  FADD.FTZ R80, R80, R17 ;  /* 0x0000001150507221 */ /* 0x000fe20000010000 */
[-C--:B------:R-:W-:Y:S01]  /*1be0*/  FFMA.FTZ R120, R13, R17.reuse, R120 ;  /* 0x000000110d787223 */ /* 0x080fe20000010078 */
[----:B------:R-:W-:Y:S01]  /*1bf0*/  FMUL.FTZ R20, R20, UR31 ;  /* 0x0000001f14147c20 */ /* 0x000fe20008410000 */
[----:B------:R-:W-:Y:S01]  /*1c00*/  FMUL.FTZ R17, R242, R17 ;  /* 0x00000011f2117220 */ /* 0x000fe20000410000 */
[----:B------:R-:W-:Y:S01]  /*1c10*/  FADD.FTZ R16, R19, -UR33 ;  /* 0x8000002113107e21 */ /* 0x000fe20008010000 */
[----:B------:R-:W-:-:S02]  /*1c20*/  HADD2.F32 R19, -RZ, R21.H0_H0 ;  /* 0x20000015ff137230 */ /* 0x000fc40000004100 */
[----:B------:R-:W-:Y:S01]  /*1c30*/  FMUL.FTZ R15, R15, UR31 ;  /* 0x0000001f0f0f7c20 */ /* 0x000fe20008410000 */
[----:B------:R-:W-:Y:S02]  /*1c40*/  HADD2.F32 R24, -RZ, R22.H1_H1 ;  /* 0x30000016ff187230 */ /* 0x000fe40000004100 */
        /* <DEDUP_REMOVED lines=15> */
[--C-:B------:R-:W-:Y:S02]  /*1d40*/  HADD2.F32 R26, -RZ, R23.reuse.H0_H0 ;  /* 0x20000017ff1a7230 */ /* 0x100fe40000004100 */
[----:B------:R-:W-:Y:S01]  /*1d50*/  FADD.FTZ R83, R83, R21 ;  /* 0x0000001553537221 */ /* 0x000fe20000010000 */
[----:B------:R-:W-:Y:S02]  /*1d60*/  HADD2.F32 R164, -RZ, R23.H1_H1 ;  /* 0x30000017ffa47230 */ /* 0x000fe40000004100 */
[----:B------:R-:W-:Y:S01]  /*1d70*/  FADD.FTZ R23, R161, -UR33 ;  /* 0x80000021a1177e21 */ /* 0x000fe20008010000 */
        /* <DEDUP_REMOVED lines=27> */
[----:B------:R-:W-:-:S07]  /*1f30*/  FFMA.FTZ R214, R232, R237, R160 ;  /* 0x000000ede8d67223 */ /* 0x000fce00000100a0 */
.L_x_14632:
[----:B------:R-:W-:Y:S05]  /*1f40*/  BSYNC.RECONVERGENT B1 ;  /* 0x0000000000017941 */ /* 0x000fea0003800200 */
.L_x_14631:
        /* <DEDUP_REMOVED lines=33> */
[----:B---3--:R-:W-:Y:S02]  /*2160*/  HADD2.F32 R185, -RZ, R164.H0_H0 ;  /* 0x200000a4ffb97230 */ /* 0x008fe40000004100 */
[----:B------:R-:W-:-:S02]  /*2170*/  HADD2.F32 R187, -RZ, R165.H0_H0 ;  /* 0x200000a5ffbb7230 */ /* 0x000fc40000004100 */
[----:B----4-:R-:W-:Y:S01]  /*2180*/  FADD.FTZ R168, R168, -UR33 ;  /* 0x80000021a8a87e21 */ /* 0x010fe20008010000 */
[----:B------:R-:W-:Y:S02]  /*2190*/  HADD2.F32 R186, -RZ, R164.H1_H1 ;  /* 0x300000a4ffba7230 */ /* 0x000fe40000004100 */
[----:B------:R-:W-:Y:S01]  /*21a0*/  FADD.FTZ R173, R162, -UR33 ;  /* 0x80000021a2ad7e21 */ /* 0x000fe20008010000 */
[----:B------:R-:W-:Y:S02]  /*21b0*/  HADD2.F32 R165, -RZ, R165.H1_H1 ;  /* 0x300000a5ffa57230 */ /* 0x000fe40000004100 */
[----:B------:R-:W-:Y:S01]  /*21c0*/  FMUL.FTZ R172, R172, UR31 ;  /* 0x0000001facac7c20 */ /* 0x000fe20008410000 */
[----:B------:R-:W-:Y:S02]  /*21d0*/  HADD2.F32 R163, -RZ, R166.H0_H0 ;  /* 0x200000a6ffa37230 */ /* 0x000fe40000004100 */
[----:B------:R-:W-:Y:S01]  /*21e0*/  FMUL.FTZ R184, R184, UR31 ;  /* 0x0000001fb8b87c20 */ /* 0x000fe20008410000 */
[----:B------:R-:W-:Y:S01]  /*21f0*/  FADD.FTZ R72, R72, R185 ;  /* 0x000000b948487221 */ /* 0x000fe20000010000 */
[-C--:B------:R-:W-:Y:S01]  /*2200*/  FFMA.FTZ R112, R27, R185.reuse, R112 ;  /* 0x000000b91b707223 */ /* 0x080fe20000010070 */
[----:B------:R-:W-:Y:S01]  /*2210*/  FMUL.FTZ R188, R168, UR31 ;  /* 0x0000001fa8bc7c20 */ /* 0x000fe20008410000 */
[----:B------:R-:W-:Y:S01]  /*2220*/  FMUL.FTZ R185, R191, R185 ;  /* 0x000000b9bfb97220 */ /* 0x000fe20000410000 */
[----:B------:R-:W-:-:S02]  /*2230*/  HADD2.F32 R161, -RZ, R167.H0_H0 ;  /* 0x200000a7ffa17230 */ /* 0x000fc40000004100 */
[----:B------:R-:W-:Y:S01]  /*2240*/  FMUL.FTZ R173, R173, UR31 ;  /* 0x0000001fadad7c20 */ /* 0x000fe20008410000 */
[----:B------:R-:W-:Y:S02]  /*2250*/  HADD2.F32 R160, -RZ, R167.H1_H1 ;  /* 0x300000a7ffa07230 */ /* 0x000fe40000004100 */
[----:B------:R-:W-:Y:S01]  /*2260*/  FADD.FTZ R167, R169, -UR33 ;  /* 0x80000021a9a77e21 */ /* 0x000fe20008010000 */
[----:B------:R-:W-:Y:S01]  /*2270*/  FADD.FTZ R73, R73, R186 ;  /* 0x000000ba49497221 */ /* 0x000fe20000010000 */
[-C--:B------:R-:W-:Y:S01]  /*2280*/  FFMA.FTZ R113, R172, R186.reuse, R113 ;  /* 0x000000baac717223 */ /* 0x080fe20000010071 */
        /* <DEDUP_REMOVED lines=9> */
[----:B------:R-:W-:-:S02]  /*2320*/  HADD2.F32 R162, -RZ, R166.H1_H1 ;  /* 0x300000a6ffa27230 */ /* 0x000fc40000004100 */
        /* <DEDUP_REMOVED lines=18> */
[-C--:B------:R-:W-:Y:S01]  /*2450*/  FMUL.FTZ R194, R252, R161.reuse ;  /* 0x000000a1fcc27220 */ /* 0x080fe20000410000 */
        /* <DEDUP_REMOVED lines=12> */
.L_x_14634:
[----:B------:R-:W-:Y:S05]  /*2520*/  BSYNC.RECONVERGENT B1 ;  /* 0x0000000000017941 */ /* 0x000fea0003800200 */
.L_x_14633:
        /* <DEDUP_REMOVED lines=37> */
[----:B------:R-:W-:Y:S01]  /*2780*/  FADD.FTZ R3, R215, R199 ;  /* 0x000000c7d7037221 */ /* 0x000fe20000010000 */
[----:B------:R-:W-:Y:S01]  /*2790*/  FFMA.FTZ R160, R195, R199, R214 ;  /* 0x000000c7c3a07223 */ /* 0x000fe200000100d6 */
[----:B------:R-:W-:-:S02]  /*27a0*/  FADD.FTZ R165, R168, -UR33 ;  /* 0x80000021a8a57e21 */ /* 0x000fc40008010000 */
[----:B------:R-:W-:Y:S01]  /*27b0*/  FADD.FTZ R3, R3, R200 ;  /* 0x000000c803037221 */ /* 0x000fe20000010000 */
[----:B------:R-:W-:Y:S01]  /*27c0*/  FFMA.FTZ R160, R196, R200, R160 ;  /* 0x000000c8c4a07223 */ /* 0x000fe200000100a0 */
[--C-:B------:R-:W-:Y:S02]  /*27d0*/  HADD2.F32 R204, -RZ, R166.reuse.H0_H0 ;  /* 0x200000a6ffcc7230 */ /* 0x100fe40000004100 */
[----:B------:R-:W-:Y:S01]  /*27e0*/  FMUL.FTZ R202, R165, UR31 ;  /* 0x0000001fa5ca7c20 */ /* 0x000fe20008410000 */
[----:B------:R-:W-:Y:S01]  /*27f0*/  FADD.FTZ R3, R3, R201 ;  /* 0x000000c903037221 */ /* 0x000fe20000010000 */
[----:B------:R-:W-:Y:S01]  /*2800*/  FFMA.FTZ R160, R197, R201, R160 ;  /* 0x000000c9c5a07223 */ /* 0x000fe200000100a0 */
[----:B------:R-:W-:Y:S02]  /*2810*/  HADD2.F32 R166, -RZ, R166.H1_H1 ;  /* 0x300000a6ffa67230 */ /* 0x000fe40000004100 */
[----:B------:R-:W-:Y:S01]  /*2820*/  FADD.FTZ R161, R170, -UR33 ;  /* 0x80000021aaa17e21 */ /* 0x000fe20008010000 */
[----:B------:R-:W-:Y:S01]  /*2830*/  FADD.FTZ R60, R60, R204 ;  /* 0x000000cc3c3c7221 */ /* 0x000fe20000010000 */
[-C--:B------:R-:W-:Y:S01]  /*2840*/  FFMA.FTZ R100, R202, R204.reuse, R100 ;  /* 0x000000ccca647223 */ /* 0x080fe20000010064 */
[----:B------:R-:W-:Y:S01]  /*2850*/  FADD.FTZ R164, R169, -UR33 ;  /* 0x80000021a9a47e21 */ /* 0x000fe20008010000 */
[----:B------:R-:W-:Y:S01]  /*2860*/  FMUL.FTZ R204, R244, R204 ;  /* 0x000000ccf4cc7220 */ /* 0x000fe20000410000 */
[----:B------:R-:W-:Y:S01]  /*2870*/  FADD.FTZ R3, R3, R203 ;  /* 0x000000cb03037221 */ /* 0x000fe20000010000 */
[----:B------:R-:W-:Y:S01]  /*2880*/  FFMA.FTZ R160, R198, R203, R160 ;  /* 0x000000cbc6a07223 */ /* 0x000fe200000100a0 */
[----:B------:R-:W-:-:S02]  /*2890*/  HADD2.F32 R208, -RZ, R167.H0_H0 ;  /* 0x200000a7ffd07230 */ /* 0x000fc40000004100 */
[----:B------:R-:W-:Y:S01]  /*28a0*/  FADD.FTZ R4, R171, -UR33 ;  /* 0x80000021ab047e21 */ /* 0x000fe20008010000 */
        /* <DEDUP_REMOVED lines=26> */
.L_x_14626:
[----:B------:R-:W-:Y:S01]  /*2a50*/  UISETP.GE.AND UP3, UPT, UR11, 0x1, UPT ;  /* 0x000000010b00788c */ /* 0x000fe2000bf66270 */
[----:B------:R-:W0:Y:S01]  /*2a60*/  S2R R243, SR_TID.X ;  /* 0x0000000000f37919 */ /* 0x000e220000002100 */
[----:B------:R-:W-:Y:S01]  /*2a70*/  UISETP.NE.U32.AND UP0, UPT, UR24, URZ, UPT ;  /* 0x000000ff1800728c */ /* 0x000fe2000bf05070 */
[----:B------:R-:W-:-:S03]  /*2a80*/  IMAD.MOV.U32 R3, RZ, RZ, RZ ;  /* 0x000000ffff037224 */ /* 0x000fc600078e00ff */
        /* <DEDUP_REMOVED lines=14> */
[----:B------:R-:W-:Y:S06]  /*2b70*/  BRA.U UP0, `(.L_x_14636) ;  /* 0x00000001006c7547 */ /* 0x000fec000b800000 */
[C---:B------:R-:W-:Y:S02]  /*2b80*/  ISETP.GE.U32.AND P5, PT, R2.reuse, 0x80, PT ;  /* 0x000000800200780c */ /* 0x040fe40003fa6070 */
[----:B------:R-:W-:-:S11]  /*2b90*/  ISETP.GE.U32.AND P4, PT, R2, 0x100, PT ;  /* 0x000001000200780c */ /* 0x000fd60003f86070 */
[----:B------:R-:W0:Y:S01]  /*2ba0*/  @P5 LDC.64 R160, c[0x0][0x3b0] ;  /* 0x0000ec00ffa05b82 */ /* 0x000e220000000a00 */
[----:B------:R-:W-:Y:S01]  /*2bb0*/  ISETP.GE.U32.AND P3, PT, R2, 0x180, PT ;  /* 0x000001800200780c */ /* 0x000fe20003f66070 */
[----:B0-----:R-:W-:-:S05]  /*2bc0*/  @P5 IMAD.WIDE.U32 R160, R3, 0x8, R160 ;  /* 0x0000000803a05825 */ /* 0x001fca00078e00a0 */
[----:B------:R0:W5:Y:S01]  /*2bd0*/  @P5 LDG.E.64 R176, desc[UR20][R160.64] ;  /* 0x00000014a0b05981 */ /* 0x000162000c1e1b00 */
[----:B------:R-:W-:Y:S01]  /*2be0*/  @P5 VIADD R3, R3, 0x80 ;  /* 0x0000008003035836 */ /* 0x000fe20000000000 */
[----:B0-----:R-:W0:Y:S01]  /*2bf0*/  @P4 LDC.64 R160, c[0x0][0x3b0] ;  /* 0x0000ec00ffa04b82 */ /* 0x001e220000000a00 */
[----:B------:R-:W-:Y:S02]  /*2c00*/  ISETP.GE.U32.AND P2, PT, R2, 0x200, PT ;  /* 0x000002000200780c */ /* 0x000fe40003f46070 */
[----:B0-----:R-:W-:-:S05]  /*2c10*/  @P4 IMAD.WIDE.U32 R160, R3, 0x8, R160 ;  /* 0x0000000803a04825 */ /* 0x001fca00078e00a0 */
[----:B------:R0:W5:Y:S01]  /*2c20*/  @P4 LDG.E.64 R174, desc[UR20][R160.64] ;  /* 0x00000014a0ae4981 */ /* 0x000162000c1e1b00 */
[----:B------:R-:W-:Y:S01]  /*2c30*/  @P4 IADD3 R3, PT, PT, R3, 0x80, RZ ;  /* 0x0000008003034810 */ /* 0x000fe20007ffe0ff */
[----:B0-----:R-:W0:Y:S04]  /*2c40*/  @P3 LDC.64 R160, c[0x0][0x3b0] ;  /* 0x0000ec00ffa03b82 */ /* 0x001e280000000a00 */
[----:B0-----:R-:W-:-:S05]  /*2c50*/  @P3 IMAD.WIDE.U32 R160, R3, 0x8, R160 ;  /* 0x0000000803a03825 */ /* 0x001fca00078e00a0 */
[----:B------:R0:W5:Y:S01]  /*2c60*/  @P3 LDG.E.64 R178, desc[UR20][R160.64] ;  /* 0x00000014a0b23981 */ /* 0x000162000c1e1b00 */
[----:B------:R-:W-:Y:S01]  /*2c70*/  @P3 VIADD R3, R3, 0x80 ;  /* 0x0000008003033836 */ /* 0x000fe20000000000 */
[----:B0-----:R-:W0:Y:S03]  /*2c80*/  @P2 LDC.64 R160, c[0x0][0x3b0] ;  /* 0x0000ec00ffa02b82 */ /* 0x001e260000000a00 */
[----:B0-----:R-:W-:-:S05]  /*2c90*/  @P2 IMAD.WIDE.U32 R160, R3, 0x8, R160 ;  /* 0x0000000803a02825 */ /* 0x001fca00078e00a0 */
[----:B------:R0:W5:Y:S01]  /*2ca0*/  @P2 LDG.E.64 R180, desc[UR20][R160.64] ;  /* 0x00000014a0b42981 */ /* 0x000162000c1e1b00 */
[----:B------:R-:W-:Y:S02]  /*2cb0*/  ISETP.GE.U32.AND P1, PT, R2, 0x280, PT ;  /* 0x000002800200780c */ /* 0x000fe40003f26070 */
[----:B------:R-:W-:Y:S02]  /*2cc0*/  CS2R R214, SRZ ;  /* 0x0000000000d67805 */ /* 0x000fe4000001ff00 */
[----:B------:R-:W-:-:S09]  /*2cd0*/  @P2 IADD3 R3, PT, PT, R3, 0x80, RZ ;  /* 0x0000008003032810 */ /* 0x000fd20007ffe0ff */
[----:B0-----:R-:W-:Y:S05]  /*2ce0*/  @!P1 BRA `(.L_x_14635) ;  /* 0x0000000000d49947 */ /* 0x001fea0003800000 */
[----:B------:R-:W0:Y:S02]  /*2cf0*/  LDC.64 R160, c[0x0][0x3b0] ;  /* 0x0000ec00ffa07b82 */ /* 0x000e240000000a00 */
[----:B0-----:R-:W-:-:S05]  /*2d00*/  IMAD.WIDE.U32 R160, R3, 0x8, R160 ;  /* 0x0000000803a07825 */ /* 0x001fca00078e00a0 */
[----:B------:R0:W5:Y:S01]  /*2d10*/  LDG.E.64 R182, desc[UR20][R160.64] ;  /* 0x00000014a0b67981 */ /* 0x000162000c1e1b00 */
[----:B------:R-:W-:Y:S05]  /*2d20*/  BRA `(.L_x_14635) ;  /* 0x0000000000c47947 */ /* 0x000fea0003800000 */
.L_x_14636:
        /* <DEDUP_REMOVED lines=15> */
[----:B------:R-:W-:-:S05]  /*2e20*/  @P4 IADD3 R3, PT, PT, R3, 0x80, RZ ;  /* 0x0000008003034810 */ /* 0x000fca0007ffe0ff */
[C---:B--2---:R-:W-:Y:S02]  /*2e30*/  @P3 IMAD.WIDE.U32 R162, R3.reuse, 0x8, R166 ;  /* 0x0000000803a23825 */ /* 0x044fe400078e00a6 */
[----:B------:R-:W2:Y:S08]  /*2e40*/  @P4 LDC.64 R166, c[0x0][0x438] ;  /* 0x00010e00ffa64b82 */ /* 0x000eb00000000a00 */
[----:B-1----:R-:W1:Y:S01]  /*2e50*/  @P2 LDC.64 R160, c[0x0][0x3b0] ;  /* 0x0000ec00ffa02b82 */ /* 0x002e620000000a00 */
[----:B------:R-:W-:Y:S01]  /*2e60*/  @P3 VIADD R3, R3, 0x80 ;  /* 0x0000008003033836 */ /* 0x000fe20000000000 */
[----:B------:R1:W5:Y:S03]  /*2e70*/  @P3 LDG.E.64 R178, desc[UR20][R162.64] ;  /* 0x00000014a2b23981 */ /* 0x000366000c1e1b00 */
[C---:B-1----:R-:W-:Y:S01]  /*2e80*/  @P2 IMAD.WIDE.U32 R162, R3.reuse, 0x8, R160 ;  /* 0x0000000803a22825 */ /* 0x042fe200078e00a0 */
[----:B------:R-:W-:-:S04]  /*2e90*/  @P2 IADD3 R3, PT, PT, R3, 0x80, RZ ;  /* 0x0000008003032810 */ /* 0x000fc80007ffe0ff */
[----:B------:R1:W5:Y:S01]  /*2ea0*/  @P2 LDG.E.64 R180, desc[UR20][R162.64] ;  /* 0x00000014a2b42981 */ /* 0x000362000c1e1b00 */
[----:B0-----:R-:W-:Y:S02]  /*2eb0*/  @P1 IMAD.WIDE.U32 R160, R3, 0x8, R164 ;  /* 0x0000000803a01825 */ /* 0x001fe400078e00a4 */
[----:B------:R-:W0:Y:S03]  /*2ec0*/  @P3 LDC.64 R164, c[0x0][0x438] ;  /* 0x00010e00ffa43b82 */ /* 0x000e260000000a00 */
[----:B------:R3:W5:Y:S05]  /*2ed0*/  @P1 LDG.E.64 R182, desc[UR20][R160.64] ;  /* 0x00000014a0b61981 */ /* 0x00076a000c1e1b00 */
[----:B-1----:R-:W1:Y:S01]  /*2ee0*/  @P2 LDC.64 R162, c[0x0][0x438] ;  /* 0x00010e00ffa22b82 */ /* 0x002e620000000a00 */
[----:B---3--:R-:W-:-:S04]  /*2ef0*/  @P5 IMAD.WIDE.U32 R160, R4, 0x20, R168 ;  /* 0x0000002004a05825 */ /* 0x008fc800078e00a8 */
[----:B------:R-:W-:Y:S01]  /*2f00*/  @P5 VIADD R4, R4, 0x80 ;  /* 0x0000008004045836 */ /* 0x000fe20000000000 */
[----:B------:R-:W5:Y:S04]  /*2f10*/  @P5 LDG.E.128 R56, desc[UR20][R160.64] ;  /* 0x00000014a0385981 */ /* 0x000f68000c1e1d00 */
[----:B------:R2:W5:Y:S02]  /*2f20*/  @P5 LDG.E.128 R52, desc[UR20][R160.64+0x10] ;  /* 0x00001014a0345981 */ /* 0x000564000c1e1d00 */
[C---:B--2---:R-:W-:Y:S02]  /*2f30*/  @P4 IMAD.WIDE.U32 R160, R4.reuse, 0x20, R166 ;  /* 0x0000002004a04825 */ /* 0x044fe400078e00a6 */
[----:B------:R-:W2:Y:S01]  /*2f40*/  @P1 LDC.64 R166, c[0x0][0x438] ;  /* 0x00010e00ffa61b82 */ /* 0x000ea20000000a00 */
[----:B------:R-:W-:-:S02]  /*2f50*/  @P4 IADD3 R4, PT, PT, R4, 0x80, RZ ;  /* 0x0000008004044810 */ /* 0x000fc40007ffe0ff */
        /* <DEDUP_REMOVED lines=14> */
.L_x_14635:
[----:B---34-:R-:W-:Y:S05]  /*3040*/  BSYNC.RECONVERGENT B0 ;  /* 0x0000000000007941 */ /* 0x018fea0003800200 */
.L_x_14625:
        /* <DEDUP_REMOVED lines=31> */
.L_x_14638:
[----:B------:R-:W-:Y:S05]  /*3240*/  BSYNC.RECONVERGENT B0 ;  /* 0x0000000000007941 */ /* 0x000fea0003800200 */
.L_x_14637:
        /* <DEDUP_REMOVED lines=32> */
[----:B------:R-:W-:Y:S01]  /*3450*/  @P6 LEA.HI.SX32 R3, R4, R243, 0x1d ;  /* 0x000000f304036211 */ /* 0x000fe200078feaff */
[----:B------:R-:W-:Y:S01]  /*3460*/  IMAD.MOV.U32 R4, RZ, RZ, R241 ;  /* 0x000000ffff047224 */ /* 0x000fe200078e00f1 */
[----:B------:R-:W-:Y:S11]  /*3470*/  @!P5 BRA `(.L_x_14640) ;  /* 0x0000001c00f8d947 */ /* 0x000ff60003800000 */
[----:B------:R-:W-:-:S04]  /*3480*/  UISETP.NE.U32.AND UP0, UPT, UR24, URZ, UPT ;  /* 0x000000ff1800728c */ /* 0x000fc8000bf05070 */
[----:B------:R-:W-:-:S09]  /*3490*/  UISETP.NE.AND.EX UP0, UPT, UR25, URZ, UPT, UP0 ;  /* 0x000000ff1900728c */ /* 0x000fd2000bf05300 */
[----:B------:R-:W-:Y:S05]  /*34a0*/  BRA.U UP0, `(.L_x_14641) ;  /* 0x0000000d00dc7547 */ /* 0x000fea000b800000 */
        /* <DEDUP_REMOVED lines=16> */
.L_x_14643:
        /* <DEDUP_REMOVED lines=13> */
.L_x_14644:
        /* <DEDUP_REMOVED lines=13> */
.L_x_14645:
        /* <DEDUP_REMOVED lines=13> */
.L_x_14646:
        /* <DEDUP_REMOVED lines=13> */
.L_x_14647:
        /* <DEDUP_REMOVED lines=13> */
.L_x_14648:
        /* <DEDUP_REMOVED lines=13> */
.L_x_14649:
        /* <DEDUP_REMOVED lines=15> */
.L_x_14642:
        /* <DEDUP_REMOVED lines=51> */
.L_x_14651:
        /* <DEDUP_REMOVED lines=13> */
.L_x_14652:
        /* <DEDUP_REMOVED lines=13> */
.L_x_14653:
        /* <DEDUP_REMOVED lines=13> */
.L_x_14654:
        /* <DEDUP_REMOVED lines=13> */
.L_x_14655:
        /* <DEDUP_REMOVED lines=13> */
.L_x_14656:
        /* <DEDUP_REMOVED lines=13> */
.L_x_14657:
        /* <DEDUP_REMOVED lines=9> */
.L_x_14641:
[----:B------:R-:W-:-:S04]  /*4420*/  UISETP.NE.U32.AND UP0, UPT, UR4, URZ, UPT ;  /* 0x000000ff0400728c */ /* 0x000fc8000bf05070 */
[----:B------:R-:W-:-:S09]  /*4430*/  UISETP.NE.AND.EX UP0, UPT, UR5, URZ, UPT, UP0 ;  /* 0x000000ff0500728c */ /* 0x000fd2000bf05300 */
[----:B------:R-:W-:Y:S05]  /*4440*/  BRA.U UP0, `(.L_x_14658) ;  /* 0x0000000500e87547 */ /* 0x000fea000b800000 */
[----:B------:R-:W-:Y:S05]  /*4450*/  BRA.U !UP3, `(.L_x_14659) ;  /* 0x000000010b387547 */ /* 0x000fea000b800000 */
[----:B------:R-:W-:Y:S01]  /*4460*/  PLOP3.LUT P6, PT, PT, PT, UP2, 0x80, 0x8 ;  /* 0x000000000008781c */ /* 0x000fe20003fcf028 */
[----:B-----5:R-:W-:Y:S01]  /*4470*/  IMAD.MOV.U32 R161, RZ, RZ, R56 ;  /* 0x000000ffffa17224 */ /* 0x020fe200078e0038 */
[----:B------:R-:W-:Y:S02]  /*4480*/  MOV R160, UR10 ;  /* 0x0000000a00a07c02 */ /* 0x000fe40008000f00 */
[----:B------:R-:W-:-:S09]  /*4490*/  PLOP3.LUT P0, PT, PT, PT, UP2, 0x80, 0x8 ;  /* 0x000000000008781c */ /* 0x000fd20003f0f028 */
        /* <DEDUP_REMOVED lines=10> */
.L_x_14659:
        /* <DEDUP_REMOVED lines=15> */
.L_x_14660:
        /* <DEDUP_REMOVED lines=15> */
.L_x_14661:
        /* <DEDUP_REMOVED lines=15> */
.L_x_14662:
        /* <DEDUP_REMOVED lines=15> */
.L_x_14663:
        /* <DEDUP_REMOVED lines=15> */
.L_x_14664:
        /* <DEDUP_REMOVED lines=15> */
.L_x_14665:
        /* <DEDUP_REMOVED lines=14> */
[----:B------:R-:W-:-:S04]  /*4bc0*/  F2FP.F16.F32.PACK_AB R160, RZ, R160 ;  /* 0x000000a0ffa0723e */ /* 0x000fc800000000ff */
[----:B------:R-:W-:Y:S01]  /*4bd0*/  PRMT R151, R151, 0x5410, R160 ;  /* 0x0000541097977816 */ /* 0x000fe200000000a0 */
[----:B------:R-:W-:Y:S06]  /*4be0*/  BRA `(.L_x_14650) ;  /* 0x0000000400e47947 */ /* 0x000fec0003800000 */
.L_x_14658:
        /* <DEDUP_REMOVED lines=42> */
[----:B------:R-:W-:Y:S01]  /*4e90*/  FMUL.FTZ R157, R152, UR23 ;  /* 0x00000017989d7c20 */ /* 0x000fe20008410000 */
[----:B------:R-:W-:-:S03]  /*4ea0*/  LOP3.LUT P0, RZ, R176, 0xff, RZ, 0xc0, !PT ;  /* 0x000000ffb0ff7812 */ /* 0x000fc6000780c0ff */
[----:B------:R-:W-:-:S05]  /*4eb0*/  FMUL.FTZ R157, R157, UR22 ;  /* 0x000000169d9d7c20 */ /* 0x000fca0008410000 */
[----:B------:R-:W-:-:S04]  /*4ec0*/  FSEL R157, R157, RZ, P0 ;  /* 0x000000ff9d9d7208 */ /* 0x000fc80000000000 */
[----:B------:R-:W-:-:S04]  /*4ed0*/  F2FP.F16.F32.PACK_AB R157, RZ, R157 ;  /* 0x0000009dff9d723e */ /* 0x000fc800000000ff */
[----:B------:R-:W-:-:S07]  /*4ee0*/  PRMT R148, R157, 0x7610, R148 ;  /* 0x000076109d947816 */ /* 0x000fce0000000094 */
.L_x_14666:
[----:B------:R-:W-:Y:S05]  /*4ef0*/  BRA.U !UP3, `(.L_x_14667) ;  /* 0x000000010b187547 */ /* 0x000fea000b800000 */
[----:B------:R-:W-:Y:S01]  /*4f00*/  FMUL.FTZ R157, R153, UR23 ;  /* 0x00000017999d7c20 */ /* 0x000fe20008410000 */
[----:B------:R-:W-:-:S03]  /*4f10*/  LOP3.LUT P0, RZ, R176, 0xff00, RZ, 0xc0, !PT ;  /* 0x0000ff00b0ff7812 */ /* 0x000fc6000780c0ff */
[----:B------:R-:W-:-:S05]  /*4f20*/  FMUL.FTZ R157, R157, UR22 ;  /* 0x000000169d9d7c20 */ /* 0x000fca0008410000 */
[----:B------:R-:W-:-:S04]  /*4f30*/  FSEL R157, R157, RZ, P0 ;  /* 0x000000ff9d9d7208 */ /* 0x000fc80000000000 */
[----:B------:R-:W-:-:S04]  /*4f40*/  F2FP.F16.F32.PACK_AB R157, RZ, R157 ;  /* 0x0000009dff9d723e */ /* 0x000fc800000000ff */
[----:B------:R-:W-:-:S07]  /*4f50*/  PRMT R148, R148, 0x5410, R157 ;  /* 0x0000541094947816 */ /* 0x000fce000000009d */
.L_x_14667:
[----:B------:R-:W-:Y:S05]  /*4f60*/  BRA.U !UP3, `(.L_x_14668) ;  /* 0x000000010b187547 */ /* 0x000fea000b800000 */
[----:B------:R-:W-:Y:S01]  /*4f70*/  FMUL.FTZ R157, R154, UR23 ;  /* 0x000000179a9d7c20 */ /* 0x000fe20008410000 */
[----:B------:R-:W-:-:S03]  /*4f80*/  LOP3.LUT P0, RZ, R176, 0xff0000, RZ, 0xc0, !PT ;  /* 0x00ff0000b0ff7812 */ /* 0x000fc6000780c0ff */
[----:B------:R-:W-:-:S05]  /*4f90*/  FMUL.FTZ R157, R157, UR22 ;  /* 0x000000169d9d7c20 */ /* 0x000fca0008410000 */
[----:B------:R-:W-:-:S04]  /*4fa0*/  FSEL R157, R157, RZ, P0 ;  /* 0x000000ff9d9d7208 */ /* 0x000fc80000000000 */
[----:B------:R-:W-:-:S04]  /*4fb0*/  F2FP.F16.F32.PACK_AB R157, RZ, R157 ;  /* 0x0000009dff9d723e */ /* 0x000fc800000000ff */
[----:B------:R-:W-:-:S07]  /*4fc0*/  PRMT R149, R157, 0x7610, R149 ;  /* 0x000076109d957816 */ /* 0x000fce0000000095 */
.L_x_14668:
[----:B------:R-:W-:Y:S05]  /*4fd0*/  BRA.U !UP3, `(.L_x_14669) ;  /* 0x000000010b187547 */ /* 0x000fea000b800000 */
[----:B------:R-:W-:Y:S01]  /*4fe0*/  FMUL.FTZ R157, R155, UR23 ;  /* 0x000000179b9d7c20 */ /* 0x000fe20008410000 */
[----:B------:R-:W-:-:S03]  /*4ff0*/  LOP3.LUT P0, RZ, R176, 0xff000000, RZ, 0xc0, !PT ;  /* 0xff000000b0ff7812 */ /* 0x000fc6000780c0ff */
[----:B------:R-:W-:-:S05]  /*5000*/  FMUL.FTZ R157, R157, UR22 ;  /* 0x000000169d9d7c20 */ /* 0x000fca0008410000 */
[----:B------:R-:W-:-:S04]  /*5010*/  FSEL R157, R157, RZ, P0 ;  /* 0x000000ff9d9d7208 */ /* 0x000fc80000000000 */
[----:B------:R-:W-:-:S04]  /*5020*/  F2FP.F16.F32.PACK_AB R157, RZ, R157 ;  /* 0x0000009dff9d723e */ /* 0x000fc800000000ff */
[----:B------:R-:W-:-:S07]  /*5030*/  PRMT R149, R149, 0x5410, R157 ;  /* 0x0000541095957816 */ /* 0x000fce000000009d */
.L_x_14669:
[----:B------:R-:W-:Y:S05]  /*5040*/  BRA.U !UP3, `(.L_x_14670) ;  /* 0x000000010b187547 */ /* 0x000fea000b800000 */
[----:B------:R-:W-:Y:S01]  /*5050*/  FMUL.FTZ R157, R156, UR23 ;  /* 0x000000179c9d7c20 */ /* 0x000fe20008410000 */
[----:B------:R-:W-:-:S03]  /*5060*/  LOP3.LUT P0, RZ, R177, 0xff, RZ, 0xc0, !PT ;  /* 0x000000ffb1ff7812 */ /* 0x000fc6000780c0ff */
[----:B------:R-:W-:-:S05]  /*5070*/  FMUL.FTZ R157, R157, UR22 ;  /* 0x000000169d9d7c20 */ /* 0x000fca0008410000 */
[----:B------:R-:W-:-:S04]  /*5080*/  FSEL R157, R157, RZ, P0 ;  /* 0x000000ff9d9d7208 */ /* 0x000fc80000000000 */
[----:B------:R-:W-:-:S04]  /*5090*/  F2FP.F16.F32.PACK_AB R157, RZ, R157 ;  /* 0x0000009dff9d723e */ /* 0x000fc800000000ff */
[----:B------:R-:W-:-:S07]  /*50a0*/  PRMT R150, R157, 0x7610, R150 ;  /* 0x000076109d967816 */ /* 0x000fce0000000096 */
.L_x_14670:
        /* <DEDUP_REMOVED lines=15> */
.L_x_14671:
[----:B------:R-:W-:Y:S02]  /*51a0*/  MOV R158, UR10 ;  /* 0x0000000a009e7c02 */ /* 0x000fe40008000f00 */
[----:B------:R-:W-:-:S03]  /*51b0*/  PLOP3.LUT P6, PT, PT, PT, UP2, 0x80, 0x8 ;  /* 0x000000000008781c */ /* 0x000fc60003fcf028 */
[----:B------:R-:W-:Y:S01]  /*51c0*/  @P0 FFMA.FTZ R158, R220, R158, UR11 ;  /* 0x0000000bdc9e0e23 */ /* 0x000fe2000801009e */
[----:B------:R-:W-:-:S09]  /*51d0*/  PLOP3.LUT P0, PT, PT, PT, UP2, 0x80, 0x8 ;  /* 0x000000000008781c */ /* 0x000fd20003f0f028 */
[----:B------:R-:W-:Y:S01]  /*51e0*/  @P6 FADD.FTZ R159, R219, -R158 ;  /* 0x8000009edb9f6221 */ /* 0x000fe20000010000 */
[----:B------:R-:W-:-:S03]  /*51f0*/  IMAD.MOV.U32 R158, RZ, RZ, R54 ;  /* 0x000000ffff9e7224 */ /* 0x000fc600078e0036 */
[----:B------:R-:W-:Y:S01]  /*5200*/  @P0 FFMA.FTZ R158, R159, UR31, R54 ;  /* 0x0000001f9f9e0c23 */ /* 0x000fe20008010036 */
[----:B------:R-:W-:Y:S01]  /*5210*/  PLOP3.LUT P0, PT, PT, PT, UP2, 0x80, 0x8 ;  /* 0x000000000008781c */ /* 0x000fe20003f0f028 */
[----:B------:R-:W-:-:S12]  /*5220*/  BRA.U !UP3, `(.L_x_14672) ;  /* 0x000000010b187547 */ /* 0x000fd8000b800000 */
[----:B------:R-:W-:Y:S01]  /*5230*/  FMUL.FTZ R159, R158, UR23 ;  /* 0x000000179e9f7c20 */ /* 0x000fe20008410000 */
[----:B------:R-:W-:-:S03]  /*5240*/  LOP3.LUT P6, RZ, R177, 0xff0000, RZ, 0xc0, !PT ;  /* 0x00ff0000b1ff7812 */ /* 0x000fc600078cc0ff */
[----:B------:R-:W-:-:S05]  /*5250*/  FMUL.FTZ R159, R159, UR22 ;  /* 0x000000169f9f7c20 */ /* 0x000fca0008410000 */
[----:B------:R-:W-:-:S04]  /*5260*/  FSEL R159, R159, RZ, P6 ;  /* 0x000000ff9f9f7208 */ /* 0x000fc80003000000 */
[----:B------:R-:W-:-:S04]  /*5270*/  F2FP.F16.F32.PACK_AB R159, RZ, R159 ;  /* 0x0000009fff9f723e */ /* 0x000fc800000000ff */
[----:B------:R-:W-:-:S07]  /*5280*/  PRMT R151, R159, 0x7610, R151 ;  /* 0x000076109f977816 */ /* 0x000fce0000000097 */
.L_x_14672:
[----:B------:R-:W-:Y:S02]  /*5290*/  MOV R159, UR10 ;  /* 0x0000000a009f7c02 */ /* 0x000fe40008000f00 */
[----:B------:R-:W-:-:S03]  /*52a0*/  PLOP3.LUT P6, PT, PT, PT, UP2, 0x80, 0x8 ;  /* 0x000000000008781c */ /* 0x000fc60003fcf028 */
[----:B------:R-:W-:Y:S01]  /*52b0*/  @P0 FFMA.FTZ R159, R240, R159, UR11 ;  /* 0x0000000bf09f0e23 */ /* 0x000fe2000801009f */
[----:B------:R-:W-:-:S09]  /*52c0*/  PLOP3.LUT P0, PT, PT, PT, UP2, 0x80, 0x8 ;  /* 0x000000000008781c */ /* 0x000fd20003f0f028 */
[----:B------:R-:W-:Y:S01]  /*52d0*/  @P6 FADD.FTZ R160, R239, -R159 ;  /* 0x8000009fefa06221 */ /* 0x000fe20000010000 */
        /* <DEDUP_REMOVED lines=10> */
.L_x_14650:
        /* <DEDUP_REMOVED lines=11> */
[----:B0-----:R-:W-:-:S04]  /*5430*/  @P0 IMAD.WIDE.U32 R160, R3, R160, UR8 ;  /* 0x0000000803a00e25 */ /* 0x001fc8000f8e00a0 */
[----:B------:R-:W-:Y:S01]  /*5440*/  VIADD R3, R3, 0x80 ;  /* 0x0000008003037836 */ /* 0x000fe20000000000 */
[----:B------:R0:W-:Y:S06]  /*5450*/  @P6 STG.E.128 desc[UR20][R160.64], R148 ;  /* 0x00000094a0006986 */ /* 0x0001ec000c101d14 */
.L_x_14640:
[----:B------:R-:W-:Y:S05]  /*5460*/  BSYNC.RECONVERGENT B0 ;  /* 0x0000000000007941 */ /* 0x000fea0003800200 */
.L_x_14639:
        /* <DEDUP_REMOVED lines=55> */
[----:B0-----:R-:W-:-:S07]  /*57e0*/  PRMT R148, R157, 0x7610, R148 ;  /* 0x000076109d947816 */ /* 0x001fce0000000094 */
.L_x_14677:
[----:B------:R-:W-:Y:S05]  /*57f0*/  BRA.U !UP3, `(.L_x_14678) ;  /* 0x000000010b187547 */ /* 0x000fea000b800000 */
[----:B------:R-:W-:Y:S01]  /*5800*/  FMUL.FTZ R157, R153, UR23 ;  /* 0x00000017999d7c20 */ /* 0x000fe20008410000 */
[----:B------:R-:W-:-:S03]  /*5810*/  LOP3.LUT P6, RZ, R174, 0xff00, RZ, 0xc0, !PT ;  /* 0x0000ff00aeff7812 */ /* 0x000fc600078cc0ff */
[----:B------:R-:W-:-:S05]  /*5820*/  FMUL.FTZ R157, R157, UR22 ;  /* 0x000000169d9d7c20 */ /* 0x000fca0008410000 */
[----:B------:R-:W-:-:S04]  /*5830*/  FSEL R157, R157, RZ, P6 ;  /* 0x000000ff9d9d7208 */ /* 0x000fc80003000000 */
[----:B------:R-:W-:-:S04]  /*5840*/  F2FP.F16.F32.PACK_AB R157, RZ, R157 ;  /* 0x0000009dff9d723e */ /* 0x000fc800000000ff */
[----:B0-----:R-:W-:-:S07]  /*5850*/  PRMT R148, R148, 0x5410, R157 ;  /* 0x0000541094947816 */ /* 0x001fce000000009d */
.L_x_14678:
[----:B------:R-:W-:Y:S05]  /*5860*/  BRA.U !UP3, `(.L_x_14679) ;  /* 0x000000010b187547 */ /* 0x000fea000b800000 */
[----:B------:R-:W-:Y:S01]  /*5870*/  FMUL.FTZ R157, R154, UR23 ;  /* 0x000000179a9d7c20 */ /* 0x000fe20008410000 */
[----:B------:R-:W-:-:S03]  /*5880*/  LOP3.LUT P6, RZ, R174, 0xff0000, RZ, 0xc0, !PT ;  /* 0x00ff0000aeff7812 */ /* 0x000fc600078cc0ff */
[----:B------:R-:W-:-:S05]  /*5890*/  FMUL.FTZ R157, R157, UR22 ;  /* 0x000000169d9d7c20 */ /* 0x000fca0008410000 */
[----:B------:R-:W-:-:S04]  /*58a0*/  FSEL R157, R157, RZ, P6 ;  /* 0x000000ff9d9d7208 */ /* 0x000fc80003000000 */
[----:B------:R-:W-:-:S04]  /*58b0*/  F2FP.F16.F32.PACK_AB R157, RZ, R157 ;  /* 0x0000009dff9d723e */ /* 0x000fc800000000ff */
[----:B0-----:R-:W-:-:S07]  /*58c0*/  PRMT R149, R157, 0x7610, R149 ;  /* 0x000076109d957816 */ /* 0x001fce0000000095 */
.L_x_14679:
[----:B------:R-:W-:Y:S05]  /*58d0*/  BRA.U !UP3, `(.L_x_14680) ;  /* 0x000000010b187547 */ /* 0x000fea000b800000 */
[----:B------:R-:W-:Y:S01]  /*58e0*/  FMUL.FTZ R157, R155, UR23 ;  /* 0x000000179b9d7c20 */ /* 0x000fe20008410000 */
[----:B------:R-:W-:-:S03]  /*58f0*/  LOP3.LUT P6, RZ, R174, 0xff000000, RZ, 0xc0, !PT ;  /* 0xff000000aeff7812 */ /* 0x000fc600078cc0ff */
[----:B------:R-:W-:-:S05]  /*5900*/  FMUL.FTZ R157, R157, UR22 ;  /* 0x000000169d9d7c20 */ /* 0x000fca0008410000 */
[----:B------:R-:W-:-:S04]  /*5910*/  FSEL R157, R157, RZ, P6 ;  /* 0x000000ff9d9d7208 */ /* 0x000fc80003000000 */
[----:B------:R-:W-:-:S04]  /*5920*/  F2FP.F16.F32.PACK_AB R157, RZ, R157 ;  /* 0x0000009dff9d723e */ /* 0x000fc800000000ff */
[----:B0-----:R-:W-:-:S07]  /*5930*/  PRMT R149, R149, 0x5410, R157 ;  /* 0x0000541095957816 */ /* 0x001fce000000009d */
.L_x_14680:
[----:B------:R-:W-:Y:S05]  /*5940*/  BRA.U !UP3, `(.L_x_14681) ;  /* 0x000000010b187547 */ /* 0x000fea000b800000 */
[----:B------:R-:W-:Y:S01]  /*5950*/  FMUL.FTZ R157, R156, UR23 ;  /* 0x000000179c9d7c20 */ /* 0x000fe20008410000 */
[----:B------:R-:W-:-:S03]  /*5960*/  LOP3.LUT P6, RZ, R175, 0xff, RZ, 0xc0, !PT ;  /* 0x000000ffafff7812 */ /* 0x000fc600078cc0ff */
[----:B------:R-:W-:-:S05]  /*5970*/  FMUL.FTZ R157, R157, UR22 ;  /* 0x000000169d9d7c20 */ /* 0x000fca0008410000 */
[----:B------:R-:W-:-:S04]  /*5980*/  FSEL R157, R157, RZ, P6 ;  /* 0x000000ff9d9d7208 */ /* 0x000fc80003000000 */
[----:B------:R-:W-:-:S04]  /*5990*/  F2FP.F16.F32.PACK_AB R157, RZ, R157 ;  /* 0x0000009dff9d723e */ /* 0x000fc800000000ff */
[----:B0-----:R-:W-:-:S07]  /*59a0*/  PRMT R150, R157, 0x7610, R150 ;  /* 0x000076109d967816 */ /* 0x001fce0000000096 */
.L_x_14681:
        /* <DEDUP_REMOVED lines=15> */
.L_x_14682:
        /* <DEDUP_REMOVED lines=15> */
.L_x_14683:
[----:B------:R-:W-:Y:S01]  /*5b90*/  PLOP3.LUT P6, PT, PT, PT, UP2, 0x80, 0x8 ;  /* 0x000000000008781c */ /* 0x000fe20003fcf028 */
[----:B------:R-:W-:-:S12]  /*5ba0*/  IMAD.U32 R159, RZ, RZ, UR10 ;  /* 0x0000000aff9f7e24 */ /* 0x000fd8000f8e00ff */
[----:B------:R-:W-:Y:S01]  /*5bb0*/  @P6 FFMA.FTZ R159, R233, R159, UR11 ;  /* 0x0000000be99f6e23 */ /* 0x000fe2000801009f */
[----:B------:R-:W-:-:S13]  /*5bc0*/  PLOP3.LUT P6, PT, PT, PT, UP2, 0x80, 0x8 ;  /* 0x000000000008781c */ /* 0x000fda0003fcf028 */
[----:B0-----:R-:W-:Y:S01]  /*5bd0*/  @P6 FADD.FTZ R160, R238, -R159 ;  /* 0x8000009feea06221 */ /* 0x001fe20000010000 */
        /* <DEDUP_REMOVED lines=12> */
.L_x_14676:
[----:B------:R-:W-:Y:S05]  /*5ca0*/  BRA.U !UP3, `(.L_x_14685) ;  /* 0x000000010b387547 */ /* 0x000fea000b800000 */
[----:B------:R-:W-:Y:S01]  /*5cb0*/  PLOP3.LUT P6, PT, PT, PT, UP2, 0x80, 0x8 ;  /* 0x000000000008781c */ /* 0x000fe20003fcf028 */
[----:B0-----:R-:W-:Y:S01]  /*5cc0*/  IMAD.U32 R160, RZ, RZ, UR10 ;  /* 0x0000000affa07e24 */ /* 0x001fe2000f8e00ff */
        /* <DEDUP_REMOVED lines=12> */
.L_x_14685:
        /* <DEDUP_REMOVED lines=15> */
.L_x_14686:
        /* <DEDUP_REMOVED lines=15> */
.L_x_14687:
        /* <DEDUP_REMOVED lines=15> */
.L_x_14688:
        /* <DEDUP_REMOVED lines=15> */
.L_x_14689:
        /* <DEDUP_REMOVED lines=15> */
.L_x_14690:
        /* <DEDUP_REMOVED lines=15> */
.L_x_14691:
        /* <DEDUP_REMOVED lines=17> */
.L_x_14675:
        /* <DEDUP_REMOVED lines=55> */
.L_x_14693:
        /* <DEDUP_REMOVED lines=13> */
.L_x_14694:
        /* <DEDUP_REMOVED lines=13> */
.L_x_14695:
        /* <DEDUP_REMOVED lines=13> */
.L_x_14696:
        /* <DEDUP_REMOVED lines=13> */
.L_x_14697:
        /* <DEDUP_REMOVED lines=13> */
.L_x_14698:
        /* <DEDUP_REMOVED lines=13> */
.L_x_14699:
        /* <DEDUP_REMOVED lines=9> */
.L_x_14692:
        /* <DEDUP_REMOVED lines=13> */
.L_x_14700:
        /* <DEDUP_REMOVED lines=13> */
.L_x_14701:
        /* <DEDUP_REMOVED lines=13> */
.L_x_14702:
        /* <DEDUP_REMOVED lines=13> */
.L_x_14703:
        /* <DEDUP_REMOVED lines=13> */
.L_x_14704:
        /* <DEDUP_REMOVED lines=13> */
.L_x_14705:
        /* <DEDUP_REMOVED lines=13> */
.L_x_14706:
        /* <DEDUP_REMOVED lines=14> */
.L_x_14684:
[----:B0-----:R-:W0:Y:S01]  /*73b0*/  @P0 LDC.64 R160, c[0x0][0x478] ;  /* 0x00011e00ffa00b82 */ /* 0x001e220000000a00 */
        /* <DEDUP_REMOVED lines=11> */
.L_x_14674:
[----:B------:R-:W-:Y:S05]  /*7470*/  BSYNC.RECONVERGENT B0 ;  /* 0x0000000000007941 */ /* 0x000fea0003800200 */
.L_x_14673:
        /* <DEDUP_REMOVED lines=55> */
[----:B01----:R-:W-:-:S07]  /*77f0*/  PRMT R148, R157, 0x7610, R148 ;  /* 0x000076109d947816 */ /* 0x003fce0000000094 */
.L_x_14711:
[----:B------:R-:W-:Y:S05]  /*7800*/  BRA.U !UP3, `(.L_x_14712) ;  /* 0x000000010b187547 */ /* 0x000fea000b800000 */
[----:B------:R-:W-:Y:S01]  /*7810*/  FMUL.FTZ R157, R153, UR23 ;  /* 0x00000017999d7c20 */ /* 0x000fe20008410000 */
[----:B------:R-:W-:-:S03]  /*7820*/  LOP3.LUT P6, RZ, R178, 0xff00, RZ, 0xc0, !PT ;  /* 0x0000ff00b2ff7812 */ /* 0x000fc600078cc0ff */
[----:B------:R-:W-:-:S05]  /*7830*/  FMUL.FTZ R157, R157, UR22 ;  /* 0x000000169d9d7c20 */ /* 0x000fca0008410000 */
[----:B------:R-:W-:-:S04]  /*7840*/  FSEL R157, R157, RZ, P6 ;  /* 0x000000ff9d9d7208 */ /* 0x000fc80003000000 */
[----:B------:R-:W-:-:S04]  /*7850*/  F2FP.F16.F32.PACK_AB R157, RZ, R157 ;  /* 0x0000009dff9d723e */ /* 0x000fc800000000ff */
[----:B01----:R-:W-:-:S07]  /*7860*/  PRMT R148, R148, 0x5410, R157 ;  /* 0x0000541094947816 */ /* 0x003fce000000009d */
.L_x_14712:
[----:B------:R-:W-:Y:S05]  /*7870*/  BRA.U !UP3, `(.L_x_14713) ;  /* 0x000000010b187547 */ /* 0x000fea000b800000 */
[----:B------:R-:W-:Y:S01]  /*7880*/  FMUL.FTZ R157, R154, UR23 ;  /* 0x000000179a9d7c20 */ /* 0x000fe20008410000 */
[----:B------:R-:W-:-:S03]  /*7890*/  LOP3.LUT P6, RZ, R178, 0xff0000, RZ, 0xc0, !PT ;  /* 0x00ff0000b2ff7812 */ /* 0x000fc600078cc0ff */
[----:B------:R-:W-:-:S05]  /*78a0*/  FMUL.FTZ R157, R157, UR22 ;  /* 0x000000169d9d7c20 */ /* 0x000fca0008410000 */
[----:B------:R-:W-:-:S04]  /*78b0*/  FSEL R157, R157, RZ, P6 ;  /* 0x000000ff9d9d7208 */ /* 0x000fc80003000000 */
[----:B------:R-:W-:-:S04]  /*78c0*/  F2FP.F16.F32.PACK_AB R157, RZ, R157 ;  /* 0x0000009dff9d723e */ /* 0x000fc800000000ff */
[----:B01----:R-:W-:-:S07]  /*78d0*/  PRMT R149, R157, 0x7610, R149 ;  /* 0x000076109d957816 */ /* 0x003fce0000000095 */
.L_x_14713:
[----:B------:R-:W-:Y:S05]  /*78e0*/  BRA.U !UP3, `(.L_x_14714) ;  /* 0x000000010b187547 */ /* 0x000fea000b800000 */
[----:B------:R-:W-:Y:S01]  /*78f0*/  FMUL.FTZ R157, R155, UR23 ;  /* 0x000000179b9d7c20 */ /* 0x000fe20008410000 */
[----:B------:R-:W-:-:S03]  /*7900*/  LOP3.LUT P6, RZ, R178, 0xff000000, RZ, 0xc0, !PT ;  /* 0xff000000b2ff7812 */ /* 0x000fc600078cc0ff */
[----:B------:R-:W-:-:S05]  /*7910*/  FMUL.FTZ R157, R157, UR22 ;  /* 0x000000169d9d7c20 */ /* 0x000fca0008410000 */
[----:B------:R-:W-:-:S04]  /*7920*/  FSEL R157, R157, RZ, P6 ;  /* 0x000000ff9d9d7208 */ /* 0x000fc80003000000 */
[----:B------:R-:W-:-:S04]  /*7930*/  F2FP.F16.F32.PACK_AB R157, RZ, R157 ;  /* 0x0000009dff9d723e */ /* 0x000fc800000000ff */
[----:B01----:R-:W-:-:S07]  /*7940*/  PRMT R149, R149, 0x5410, R157 ;  /* 0x0000541095957816 */ /* 0x003fce000000009d */
.L_x_14714:
[----:B------:R-:W-:Y:S05]  /*7950*/  BRA.U !UP3, `(.L_x_14715) ;  /* 0x000000010b187547 */ /* 0x000fea000b800000 */
[----:B------:R-:W-:Y:S01]  /*7960*/  FMUL.FTZ R157, R156, UR23 ;  /* 0x000000179c9d7c20 */ /* 0x000fe20008410000 */
[----:B------:R-:W-:-:S03]  /*7970*/  LOP3.LUT P6, RZ, R179, 0xff, RZ, 0xc0, !PT ;  /* 0x000000ffb3ff7812 */ /* 0x000fc600078cc0ff */
[----:B------:R-:W-:-:S05]  /*7980*/  FMUL.FTZ R157, R157, UR22 ;  /* 0x000000169d9d7c20 */ /* 0x000fca0008410000 */
[----:B------:R-:W-:-:S04]  /*7990*/  FSEL R157, R157, RZ, P6 ;  /* 0x000000ff9d9d7208 */ /* 0x000fc80003000000 */
[----:B------:R-:W-:-:S04]  /*79a0*/  F2FP.F16.F32.PACK_AB R157, RZ, R157 ;  /* 0x0000009dff9d723e */ /* 0x000fc800000000ff */
[----:B01----:R-:W-:-:S07]  /*79b0*/  PRMT R150, R157, 0x7610, R150 ;  /* 0x000076109d967816 */ /* 0x003fce0000000096 */
.L_x_14715:
        /* <DEDUP_REMOVED lines=15> */
.L_x_14716:
        /* <DEDUP_REMOVED lines=15> */
.L_x_14717:
[----:B------:R-:W-:Y:S02]  /*7ba0*/  PLOP3.LUT P6, PT, PT, PT, UP2, 0x80, 0x8 ;  /* 0x000000000008781c */ /* 0x000fe40003fcf028 */
[----:B------:R-:W-:-:S11]  /*7bb0*/  MOV R159, UR10 ;  /* 0x0000000a009f7c02 */ /* 0x000fd60008000f00 */
[----:B------:R-:W-:Y:S01]  /*7bc0*/  @P6 FFMA.FTZ R159, R232, R159, UR11 ;  /* 0x0000000be89f6e23 */ /* 0x000fe2000801009f */
[----:B------:R-:W-:-:S13]  /*7bd0*/  PLOP3.LUT P6, PT, PT, PT, UP2, 0x80, 0x8 ;  /* 0x000000000008781c */ /* 0x000fda0003fcf028 */
[----:B01----:R-:W-:Y:S01]  /*7be0*/  @P6 FADD.FTZ R160, R237, -R159 ;  /* 0x8000009feda06221 */ /* 0x003fe20000010000 */
        /* <DEDUP_REMOVED lines=12> */
.L_x_14710:
        /* <DEDUP_REMOVED lines=15> */
.L_x_14719:
        /* <DEDUP_REMOVED lines=15> */
.L_x_14720:
        /* <DEDUP_REMOVED lines=15> */
.L_x_14721:
        /* <DEDUP_REMOVED lines=15> */
.L_x_14722:
        /* <DEDUP_REMOVED lines=15> */
.L_x_14723:
        /* <DEDUP_REMOVED lines=15> */
.L_x_14724:
        /* <DEDUP_REMOVED lines=15> */
.L_x_14725:
        /* <DEDUP_REMOVED lines=17> */
.L_x_14709:
        /* <DEDUP_REMOVED lines=55> */
.L_x_14727:
        /* <DEDUP_REMOVED lines=13> */
.L_x_14728:
        /* <DEDUP_REMOVED lines=13> */
.L_x_14729:
        /* <DEDUP_REMOVED lines=13> */
.L_x_14730:
        /* <DEDUP_REMOVED lines=13> */
.L_x_14731:
        /* <DEDUP_REMOVED lines=13> */
.L_x_14732:
        /* <DEDUP_REMOVED lines=13> */
.L_x_14733:
        /* <DEDUP_REMOVED lines=9> */
.L_x_14726:
        /* <DEDUP_REMOVED lines=13> */
.L_x_14734:
        /* <DEDUP_REMOVED lines=13> */
.L_x_14735:
        /* <DEDUP_REMOVED lines=13> */
.L_x_14736:
        /* <DEDUP_REMOVED lines=13> */
.L_x_14737:
        /* <DEDUP_REMOVED lines=13> */
.L_x_14738:
        /* <DEDUP_REMOVED lines=13> */
.L_x_14739:
        /* <DEDUP_REMOVED lines=13> */
.L_x_14740:
        /* <DEDUP_REMOVED lines=14> */
.L_x_14718:
        /* <DEDUP_REMOVED lines=8> */
[----:B0-----:R-:W-:-:S12]  /*9440*/  HFMA2 R160, -RZ, RZ, 0, 9.5367431640625e-07 ;  /* 0x00000010ffa07431 */ /* 0x001fd800000001ff */
[C---:B-1----:R-:W-:Y:S01]  /*9450*/  @P0 IMAD.WIDE.U32 R160, R3.reuse, R160, UR8 ;  /* 0x0000000803a00e25 */ /* 0x042fe2000f8e00a0 */
[----:B------:R-:W-:-:S04]  /*9460*/  IADD3 R3, PT, PT, R3, 0x80, RZ ;  /* 0x0000008003037810 */ /* 0x000fc80007ffe0ff */
[----:B------:R2:W-:Y:S03]  /*9470*/  @P6 STG.E.128 desc[UR20][R160.64], R148 ;  /* 0x00000094a0006986 */ /* 0x0005e6000c101d14 */
.L_x_14708:
[----:B------:R-:W-:Y:S05]  /*9480*/  BSYNC.RECONVERGENT B0 ;  /* 0x0000000000007941 */ /* 0x000fea0003800200 */
.L_x_14707:
        /* <DEDUP_REMOVED lines=55> */
[----:B012---:R-:W-:-:S07]  /*9800*/  PRMT R148, R157, 0x7610, R148 ;  /* 0x000076109d947816 */ /* 0x007fce0000000094 */
.L_x_14745:
[----:B------:R-:W-:Y:S05]  /*9810*/  BRA.U !UP3, `(.L_x_14746) ;  /* 0x000000010b187547 */ /* 0x000fea000b800000 */
[----:B------:R-:W-:Y:S01]  /*9820*/  FMUL.FTZ R157, R153, UR23 ;  /* 0x00000017999d7c20 */ /* 0x000fe20008410000 */
[----:B------:R-:W-:-:S03]  /*9830*/  LOP3.LUT P6, RZ, R180, 0xff00, RZ, 0xc0, !PT ;  /* 0x0000ff00b4ff7812 */ /* 0x000fc600078cc0ff */
[----:B------:R-:W-:-:S05]  /*9840*/  FMUL.FTZ R157, R157, UR22 ;  /* 0x000000169d9d7c20 */ /* 0x000fca0008410000 */
[----:B------:R-:W-:-:S04]  /*9850*/  FSEL R157, R157, RZ, P6 ;  /* 0x000000ff9d9d7208 */ /* 0x000fc80003000000 */
[----:B------:R-:W-:-:S04]  /*9860*/  F2FP.F16.F32.PACK_AB R157, RZ, R157 ;  /* 0x0000009dff9d723e */ /* 0x000fc800000000ff */
[----:B012---:R-:W-:-:S07]  /*9870*/  PRMT R148, R148, 0x5410, R157 ;  /* 0x0000541094947816 */ /* 0x007fce000000009d */
.L_x_14746:
[----:B------:R-:W-:Y:S05]  /*9880*/  BRA.U !UP3, `(.L_x_14747) ;  /* 0x000000010b187547 */ /* 0x000fea000b800000 */
[----:B------:R-:W-:Y:S01]  /*9890*/  FMUL.FTZ R157, R154, UR23 ;  /* 0x000000179a9d7c20 */ /* 0x000fe20008410000 */
[----:B------:R-:W-:-:S03]  /*98a0*/  LOP3.LUT P6, RZ, R180, 0xff0000, RZ, 0xc0, !PT ;  /* 0x00ff0000b4ff7812 */ /* 0x000fc600078cc0ff */
[----:B------:R-:W-:-:S05]  /*98b0*/  FMUL.FTZ R157, R157, UR22 ;  /* 0x000000169d9d7c20 */ /* 0x000fca0008410000 */
[----:B------:R-:W-:-:S04]  /*98c0*/  FSEL R157, R157, RZ, P6 ;  /* 0x000000ff9d9d7208 */ /* 0x000fc80003000000 */
[----:B------:R-:W-:-:S04]  /*98d0*/  F2FP.F16.F32.PACK_AB R157, RZ, R157 ;  /* 0x0000009dff9d723e */ /* 0x000fc800000000ff */
[----:B012---:R-:W-:-:S07]  /*98e0*/  PRMT R149, R157, 0x7610, R149 ;  /* 0x000076109d957816 */ /* 0x007fce0000000095 */
.L_x_14747:
[----:B------:R-:W-:Y:S05]  /*98f0*/  BRA.U !UP3, `(.L_x_14748) ;  /* 0x000000010b187547 */ /* 0x000fea000b800000 */
[----:B------:R-:W-:Y:S01]  /*9900*/  FMUL.FTZ R157, R155, UR23 ;  /* 0x000000179b9d7c20 */ /* 0x000fe20008410000 */
[----:B------:R-:W-:-:S03]  /*9910*/  LOP3.LUT P6, RZ, R180, 0xff000000, RZ, 0xc0, !PT ;  /* 0xff000000b4ff7812 */ /* 0x000fc600078cc0ff */
[----:B------:R-:W-:-:S05]  /*9920*/  FMUL.FTZ R157, R157, UR22 ;  /* 0x000000169d9d7c20 */ /* 0x000fca0008410000 */
[----:B------:R-:W-:-:S04]  /*9930*/  FSEL R157, R157, RZ, P6 ;  /* 0x000000ff9d9d7208 */ /* 0x000fc80003000000 */
[----:B------:R-:W-:-:S04]  /*9940*/  F2FP.F16.F32.PACK_AB R157, RZ, R157 ;  /* 0x0000009dff9d723e */ /* 0x000fc800000000ff */
[----:B012---:R-:W-:-:S07]  /*9950*/  PRMT R149, R149, 0x5410, R157 ;  /* 0x0000541095957816 */ /* 0x007fce000000009d */
.L_x_14748:
[----:B------:R-:W-:Y:S05]  /*9960*/  BRA.U !UP3, `(.L_x_14749) ;  /* 0x000000010b187547 */ /* 0x000fea000b800000 */
[----:B------:R-:W-:Y:S01]  /*9970*/  FMUL.FTZ R157, R156, UR23 ;  /* 0x000000179c9d7c20 */ /* 0x000fe20008410000 */
[----:B------:R-:W-:-:S03]  /*9980*/  LOP3.LUT P6, RZ, R181, 0xff, RZ, 0xc0, !PT ;  /* 0x000000ffb5ff7812 */ /* 0x000fc600078cc0ff */
[----:B------:R-:W-:-:S05]  /*9990*/  FMUL.FTZ R157, R157, UR22 ;  /* 0x000000169d9d7c20 */ /* 0x000fca0008410000 */
[----:B------:R-:W-:-:S04]  /*99a0*/  FSEL R157, R157, RZ, P6 ;  /* 0x000000ff9d9d7208 */ /* 0x000fc80003000000 */
[----:B------:R-:W-:-:S04]  /*99b0*/  F2FP.F16.F32.PACK_AB R157, RZ, R157 ;  /* 0x0000009dff9d723e */ /* 0x000fc800000000ff */
[----:B012---:R-:W-:-:S07]  /*99c0*/  PRMT R150, R157, 0x7610, R150 ;  /* 0x000076109d967816 */ /* 0x007fce0000000096 */
.L_x_14749:
        /* <DEDUP_REMOVED lines=15> */
.L_x_14750:
        /* <DEDUP_REMOVED lines=15> */
.L_x_14751:
[----:B------:R-:W-:Y:S01]  /*9bb0*/  PLOP3.LUT P6, PT, PT, PT, UP2, 0x80, 0x8 ;  /* 0x000000000008781c */ /* 0x000fe20003fcf028 */
[----:B------:R-:W-:-:S12]  /*9bc0*/  IMAD.U32 R159, RZ, RZ, UR10 ;  /* 0x0000000aff9f7e24 */ /* 0x000fd8000f8e00ff */
[----:B------:R-:W-:Y:S01]  /*9bd0*/  @P6 FFMA.FTZ R159, R231, R159, UR11 ;  /* 0x0000000be79f6e23 */ /* 0x000fe2000801009f */
[----:B------:R-:W-:-:S13]  /*9be0*/  PLOP3.LUT P6, PT, PT, PT, UP2, 0x80, 0x8 ;  /* 0x000000000008781c */ /* 0x000fda0003fcf028 */
[----:B012---:R-:W-:Y:S01]  /*9bf0*/  @P6 FADD.FTZ R160, R236, -R159 ;  /* 0x8000009feca06221 */ /* 0x007fe20000010000 */
        /* <DEDUP_REMOVED lines=12> */
.L_x_14744:
        /* <DEDUP_REMOVED lines=15> */
.L_x_14753:
        /* <DEDUP_REMOVED lines=15> */
.L_x_14754:
        /* <DEDUP_REMOVED lines=15> */
.L_x_14755:
        /* <DEDUP_REMOVED lines=15> */
.L_x_14756:
        /* <DEDUP_REMOVED lines=15> */
.L_x_14757:
        /* <DEDUP_REMOVED lines=15> */
.L_x_14758:
        /* <DEDUP_REMOVED lines=15> */
.L_x_14759:
        /* <DEDUP_REMOVED lines=17> */
.L_x_14743:
        /* <DEDUP_REMOVED lines=55> */
.L_x_14761:
        /* <DEDUP_REMOVED lines=13> */
.L_x_14762:
        /* <DEDUP_REMOVED lines=13> */
.L_x_14763:
        /* <DEDUP_REMOVED lines=13> */
.L_x_14764:
        /* <DEDUP_REMOVED lines=13> */
.L_x_14765:
        /* <DEDUP_REMOVED lines=13> */
.L_x_14766:
        /* <DEDUP_REMOVED lines=13> */
.L_x_14767:
        /* <DEDUP_REMOVED lines=9> */
.L_x_14760:
        /* <DEDUP_REMOVED lines=13> */
.L_x_14768:
        /* <DEDUP_REMOVED lines=13> */
.L_x_14769:
        /* <DEDUP_REMOVED lines=13> */
.L_x_14770:
        /* <DEDUP_REMOVED lines=13> */
.L_x_14771:
        /* <DEDUP_REMOVED lines=13> */
.L_x_14772:
        /* <DEDUP_REMOVED lines=13> */
.L_x_14773:
        /* <DEDUP_REMOVED lines=13> */
.L_x_14774:
        /* <DEDUP_REMOVED lines=14> */
.L_x_14752:
        /* <DEDUP_REMOVED lines=12> */
.L_x_14742:
[----:B------:R-:W-:Y:S05]  /*b490*/  BSYNC.RECONVERGENT B0 ;  /* 0x0000000000007941 */ /* 0x000fea0003800200 */
.L_x_14741:
        /* <DEDUP_REMOVED lines=55> */
[----:B0123--:R-:W-:-:S07]  /*b810*/  PRMT R148, R157, 0x7610, R148 ;  /* 0x000076109d947816 */ /* 0x00ffce0000000094 */
.L_x_14779:
[----:B------:R-:W-:Y:S05]  /*b820*/  BRA.U !UP3, `(.L_x_14780) ;  /* 0x000000010b187547 */ /* 0x000fea000b800000 */
[----:B------:R-:W-:Y:S01]  /*b830*/  FMUL.FTZ R157, R153, UR23 ;  /* 0x00000017999d7c20 */ /* 0x000fe20008410000 */
[----:B------:R-:W-:-:S03]  /*b840*/  LOP3.LUT P6, RZ, R182, 0xff00, RZ, 0xc0, !PT ;  /* 0x0000ff00b6ff7812 */ /* 0x000fc600078cc0ff */
[----:B------:R-:W-:-:S05]  /*b850*/  FMUL.FTZ R157, R157, UR22 ;  /* 0x000000169d9d7c20 */ /* 0x000fca0008410000 */
[----:B------:R-:W-:-:S04]  /*b860*/  FSEL R157, R157, RZ, P6 ;  /* 0x000000ff9d9d7208 */ /* 0x000fc80003000000 */
[----:B------:R-:W-:-:S04]  /*b870*/  F2FP.F16.F32.PACK_AB R157, RZ, R157 ;  /* 0x0000009dff9d723e */ /* 0x000fc800000000ff */
[----:B0123--:R-:W-:-:S07]  /*b880*/  PRMT R148, R148, 0x5410, R157 ;  /* 0x0000541094947816 */ /* 0x00ffce000000009d */
.L_x_14780:
[----:B------:R-:W-:Y:S05]  /*b890*/  BRA.U !UP3, `(.L_x_14781) ;  /* 0x000000010b187547 */ /* 0x000fea000b800000 */
[----:B------:R-:W-:Y:S01]  /*b8a0*/  FMUL.FTZ R157, R154, UR23 ;  /* 0x000000179a9d7c20 */ /* 0x000fe20008410000 */
[----:B------:R-:W-:-:S03]  /*b8b0*/  LOP3.LUT P6, RZ, R182, 0xff0000, RZ, 0xc0, !PT ;  /* 0x00ff0000b6ff7812 */ /* 0x000fc600078cc0ff */
[----:B------:R-:W-:-:S05]  /*b8c0*/  FMUL.FTZ R157, R157, UR22 ;  /* 0x000000169d9d7c20 */ /* 0x000fca0008410000 */
[----:B------:R-:W-:-:S04]  /*b8d0*/  FSEL R157, R157, RZ, P6 ;  /* 0x000000ff9d9d7208 */ /* 0x000fc80003000000 */
[----:B------:R-:W-:-:S04]  /*b8e0*/  F2FP.F16.F32.PACK_AB R157, RZ, R157 ;  /* 0x0000009dff9d723e */ /* 0x000fc800000000ff */
[----:B0123--:R-:W-:-:S07]  /*b8f0*/  PRMT R149, R157, 0x7610, R149 ;  /* 0x000076109d957816 */ /* 0x00ffce0000000095 */
.L_x_14781:
[----:B------:R-:W-:Y:S05]  /*b900*/  BRA.U !UP3, `(.L_x_14782) ;  /* 0x000000010b187547 */ /* 0x000fea000b800000 */
[----:B------:R-:W-:Y:S01]  /*b910*/  FMUL.FTZ R157, R155, UR23 ;  /* 0x000000179b9d7c20 */ /* 0x000fe20008410000 */
[----:B------:R-:W-:-:S03]  /*b920*/  LOP3.LUT P6, RZ, R182, 0xff000000, RZ, 0xc0, !PT ;  /* 0xff000000b6ff7812 */ /* 0x000fc600078cc0ff */
[----:B------:R-:W-:-:S05]  /*b930*/  FMUL.FTZ R157, R157, UR22 ;  /* 0x000000169d9d7c20 */ /* 0x000fca0008410000 */
[----:B------:R-:W-:-:S04]  /*b940*/  FSEL R157, R157, RZ, P6 ;  /* 0x000000ff9d9d7208 */ /* 0x000fc80003000000 */
[----:B------:R-:W-:-:S04]  /*b950*/  F2FP.F16.F32.PACK_AB R157, RZ, R157 ;  /* 0x0000009dff9d723e */ /* 0x000fc800000000ff */
[----:B0123--:R-:W-:-:S07]  /*b960*/  PRMT R149, R149, 0x5410, R157 ;  /* 0x0000541095957816 */ /* 0x00ffce000000009d */
.L_x_14782:
[----:B------:R-:W-:Y:S05]  /*b970*/  BRA.U !UP3, `(.L_x_14783) ;  /* 0x000000010b187547 */ /* 0x000fea000b800000 */
[----:B------:R-:W-:Y:S01]  /*b980*/  FMUL.FTZ R157, R156, UR23 ;  /* 0x000000179c9d7c20 */ /* 0x000fe20008410000 */
[----:B------:R-:W-:-:S03]  /*b990*/  LOP3.LUT P6, RZ, R183, 0xff, RZ, 0xc0, !PT ;  /* 0x000000ffb7ff7812 */ /* 0x000fc600078cc0ff */
[----:B------:R-:W-:-:S05]  /*b9a0*/  FMUL.FTZ R157, R157, UR22 ;  /* 0x000000169d9d7c20 */ /* 0x000fca0008410000 */
[----:B------:R-:W-:-:S04]  /*b9b0*/  FSEL R157, R157, RZ, P6 ;  /* 0x000000ff9d9d7208 */ /* 0x000fc80003000000 */
[----:B------:R-:W-:-:S04]  /*b9c0*/  F2FP.F16.F32.PACK_AB R157, RZ, R157 ;  /* 0x0000009dff9d723e */ /* 0x000fc800000000ff */
[----:B0123--:R-:W-:-:S07]  /*b9d0*/  PRMT R150, R157, 0x7610, R150 ;  /* 0x000076109d967816 */ /* 0x00ffce0000000096 */
.L_x_14783:
        /* <DEDUP_REMOVED lines=15> */
.L_x_14784:
        /* <DEDUP_REMOVED lines=15> */
.L_x_14785:
[----:B------:R-:W-:Y:S02]  /*bbc0*/  PLOP3.LUT P6, PT, PT, PT, UP2, 0x80, 0x8 ;  /* 0x000000000008781c */ /* 0x000fe40003fcf028 */
[----:B------:R-:W-:-:S11]  /*bbd0*/  MOV R159, UR10 ;  /* 0x0000000a009f7c02 */ /* 0x000fd60008000f00 */
        /* <DEDUP_REMOVED lines=15> */
.L_x_14778:
        /* <DEDUP_REMOVED lines=15> */
.L_x_14787:
[----:B------:R-:W-:Y:S05]  /*bdc0*/  BRA.U !UP3, `(.L_x_14788) ;  /* 0x000000010b387547 */ /* 0x000fea000b800000 */
[----:B------:R-:W-:Y:S01]  /*bdd0*/  PLOP3.LUT P6, PT, PT, PT, UP2, 0x80, 0x8 ;  /* 0x000000000008781c */ /* 0x000fe20003fcf028 */
[----:B0123-5:R-:W-:Y:S01]  /*bde0*/  IMAD.MOV.U32 R161, RZ, RZ, R141 ;  /* 0x000000ffffa17224 */ /* 0x02ffe200078e008d */
        /* <DEDUP_REMOVED lines=12> */
.L_x_14788:
        /* <DEDUP_REMOVED lines=15> */
.L_x_14789:
        /* <DEDUP_REMOVED lines=15> */
.L_x_14790:
        /* <DEDUP_REMOVED lines=15> */
.L_x_14791:
        /* <DEDUP_REMOVED lines=15> */
.L_x_14792:
        /* <DEDUP_REMOVED lines=15> */
.L_x_14793:
        /* <DEDUP_REMOVED lines=17> */
.L_x_14777:
[----:B0123--:R-:W0:Y:S02]  /*c470*/  LDC.64 R160, c[0x0][0x478] ;  /* 0x00011e00ffa07b82 */ /* 0x00fe240000000a00 */
[----:B0-----:R-:W-:-:S04]  /*c480*/  ISETP.NE.U32.AND P0, PT, R160, RZ, PT ;  /* 0x000000ffa000720c */ /* 0x001fc80003f05070 */
[----:B------:R-:W-:-:S13]  /*c490*/  ISETP.NE.AND.EX P0, PT, R161, RZ, PT, P0 ;  /* 0x000000ffa100720c */ /* 0x000fda0003f05300 */
[----:B------:R-:W-:Y:S05]  /*c4a0*/  @!P0 BRA `(.L_x_14794) ;  /* 0x0000000800288947 */ /* 0x000fea0003800000 */
        /* <DEDUP_REMOVED lines=13> */
.L_x_14795:
        /* <DEDUP_REMOVED lines=13> */
.L_x_14796:
        /* <DEDUP_REMOVED lines=13> */
.L_x_14797:
        /* <DEDUP_REMOVED lines=13> */
.L_x_14798:
        /* <DEDUP_REMOVED lines=13> */
.L_x_14799:
        /* <DEDUP_REMOVED lines=13> */
.L_x_14800:
        /* <DEDUP_REMOVED lines=13> */
.L_x_14801:
        /* <DEDUP_REMOVED lines=47> */
.L_x_14794:
        /* <DEDUP_REMOVED lines=13> */
.L_x_14802:
        /* <DEDUP_REMOVED lines=13> */
.L_x_14803:
        /* <DEDUP_REMOVED lines=13> */
.L_x_14804:
        /* <DEDUP_REMOVED lines=13> */
.L_x_14805:
        /* <DEDUP_REMOVED lines=13> */
.L_x_14806:
        /* <DEDUP_REMOVED lines=13> */
.L_x_14807:
        /* <DEDUP_REMOVED lines=13> */
.L_x_14808:
        /* <DEDUP_REMOVED lines=15> */
.L_x_14786:
        /* <DEDUP_REMOVED lines=10> */
.L_x_14776:
[----:B------:R-:W-:Y:S05]  /*d490*/  BSYNC.RECONVERGENT B0 ;  /* 0x0000000000007941 */ /* 0x000fea0003800200 */
.L_x_14775:
[----:B------:R-:W-:Y:S02]  /*d4a0*/  UIADD3 UR28, UPT, UPT, UR28, UR26, URZ ;  /* 0x0000001a1c1c7290 */ /* 0x000fe4000fffe0ff */
[----:B------:R-:W-:Y:S02]  /*d4b0*/  UPLOP3.LUT UP1, UPT, UPT, UPT, UP1, 0x40, 0x4 ;  /* 0x000000000004789c */ /* 0x000fe40003f2e810 */
[----:B------:R-:W-:-:S09]  /*d4c0*/  UISETP.GE.AND UP0, UPT, UR28, UR27, UPT ;  /* 0x0000001b1c00728c */ /* 0x000fd2000bf06270 */
[----:B------:R-:W-:Y:S05]  /*d4d0*/  BRA.U !UP0, `(.L_x_14809) ;  /* 0xffffff3508607547 */ /* 0x000fea000b83ffff */
.L_x_14624:
        /* <DEDUP_REMOVED lines=11> */
[----:B------:R-:W-:Y:S01]  /*d590*/  @P5 IADD3 R243, PT, PT, R243, 0x80, RZ ;  /* 0x00000080f3f35810 */ /* 0x000fe20007ffe0ff */
[----:B------:R2:W-:Y:S01]  /*d5a0*/  @P5 STG.E.128 desc[UR20][R2.64], R96 ;  /* 0x0000006002005986 */ /* 0x0005e2000c101d14 */
[----:B------:R-:W3:Y:S03]  /*d5b0*/  LDC.64 R12, c[0x0][0x448] ;  /* 0x00011200ff0c7b82 */ /* 0x000ee60000000a00 */
[C---:B0-----:R-:W-:Y:S01]  /*d5c0*/  @P4 IMAD.WIDE.U32 R6, R243.reuse, 0x20, R6 ;  /* 0x00000020f3064825 */ /* 0x041fe200078e0006 */
[----:B------:R2:W-:Y:S04]  /*d5d0*/  @P5 STG.E.128 desc[UR20][R2.64+0x10], R92 ;  /* 0x0000105c02005986 */ /* 0x0005e8000c101d14 */
[----:B------:R-:W0:Y:S01]  /*d5e0*/  LDC.64 R14, c[0x0][0x440] ;  /* 0x00011000ff0e7b82 */ /* 0x000e220000000a00 */
[C---:B-1----:R-:W-:Y:S01]  /*d5f0*/  @P4 IMAD.WIDE.U32 R8, R243.reuse, 0x20, R8 ;  /* 0x00000020f3084825 */ /* 0x042fe200078e0008 */
[----:B------:R2:W-:Y:S03]  /*d600*/  @P5 STG.E.128 desc[UR20][R4.64], R136 ;  /* 0x0000008804005986 */ /* 0x0005e6000c101d14 */
[----:B------:R-:W-:Y:S01]  /*d610*/  @P4 VIADD R243, R243, 0x80 ;  /* 0x00000080f3f34836 */ /* 0x000fe20000000000 */
[----:B------:R2:W-:Y:S02]  /*d620*/  @P5 STG.E.128 desc[UR20][R4.64+0x10], R132 ;  /* 0x0000108404005986 */ /* 0x0005e4000c101d14 */
[----:B------:R-:W1:Y:S01]  /*d630*/  LDC.64 R16, c[0x0][0x448] ;  /* 0x00011200ff107b82 */ /* 0x000e620000000a00 */
[C---:B----4-:R-:W-:Y:S01]  /*d640*/  @P3 IMAD.WIDE.U32 R10, R243.reuse, 0x20, R10 ;  /* 0x00000020f30a3825 */ /* 0x050fe200078e000a */
[----:B------:R2:W-:Y:S04]  /*d650*/  @P4 STG.E.128 desc[UR20][R6.64], R88 ;  /* 0x0000005806004986 */ /* 0x0005e8000c101d14 */
[----:B------:R2:W-:Y:S01]  /*d660*/  @P4 STG.E.128 desc[UR20][R6.64+0x10], R84 ;  /* 0x0000105406004986 */ /* 0x0005e2000c101d14 */
[C---:B---3--:R-:W-:Y:S01]  /*d670*/  @P3 IMAD.WIDE.U32 R12, R243.reuse, 0x20, R12 ;  /* 0x00000020f30c3825 */ /* 0x048fe200078e000c */
[----:B------:R-:W-:-:S02]  /*d680*/  @P3 IADD3 R243, PT, PT, R243, 0x80, RZ ;  /* 0x00000080f3f33810 */ /* 0x000fc40007ffe0ff */
        /* <DEDUP_REMOVED lines=23> */
.L_x_14810:
        /* <DEDUP_REMOVED lines=16> */
.L_x_19425:


//--------------------- .text._ZN10layer_norm22ln_bwd_finalize_kernelINS_22Kernel_traits_finalizeILj5120Ef6__halffS2_fjLb0ELj1024ELj4ENS_18Kernel_traits_baseILj5120EfS2_fS2_fjLj1024EEEEELb0ELb1EEEvNS_9BwdParamsE --------------------------
	.section	.text._ZN10layer_norm22ln_bwd_finalize_kernelINS_22Kernel_traits_finalizeILj5120Ef6__halffS2_fjLb0ELj1024ELj4ENS_18Kernel_traits_baseILj5120EfS2_fS2_fjLj1024EEEEELb0ELb1EEEvNS_9BwdParamsE,"ax",@progbits
	.align	128
        .global         _ZN10layer_norm22ln_bwd_finalize_kernelINS_22Kernel_traits_finalizeILj5120Ef6__halffS2_fjLb0ELj1024ELj4ENS_18Kernel_traits_baseILj5120EfS2_fS2_fjLj1024EEEEELb0ELb1EEEvNS_9BwdParamsE
        .type           _ZN10layer_norm22ln_bwd_finalize_kernelINS_22Kernel_traits_finalizeILj5120Ef6__halffS2_fjLb0ELj1024ELj4ENS_18Kernel_traits_baseILj5120EfS2_fS2_fjLj1024EEEEELb0ELb1EEEvNS_9BwdParamsE,@function
        .size           _ZN10layer_norm22ln_bwd_finalize_kernelINS_22Kernel_traits_finalizeILj5120Ef6__halffS2_fjLb0ELj1024ELj4ENS_18Kernel_traits_baseILj5120EfS2_fS2_fjLj1024EEEEELb0ELb1EEEvNS_9BwdParamsE,(.L_x_19426 - _ZN10layer_norm22ln_bwd_finalize_kernelINS_22Kernel_traits_finalizeILj5120Ef6__halffS2_fjLb0ELj1024ELj4ENS_18Kernel_traits_baseILj5120EfS2_fS2_fjLj1024EEEEELb0ELb1EEEvNS_9BwdParamsE)
        .other          _ZN10layer_norm22ln_bwd_finalize_kernelINS_22Kernel_traits_finalizeILj5120Ef6__halffS2_fjLb0ELj1024ELj4ENS_18Kernel_traits_baseILj5120EfS2_fS2_fjLj1024EEEEELb0ELb1EEEvNS_9BwdParamsE,@"STO_CUDA_ENTRY STV_DEFAULT"
_ZN10layer_norm22ln_bwd_finalize_kernelINS_22Kernel_traits_finalizeILj5120Ef6__halffS2_fjLb0ELj1024ELj4ENS_18Kernel_traits_baseILj5120EfS2_fS2_fjLj1024EEEEELb0ELb1EEEvNS_9BwdParamsE:
.text._ZN10layer_norm22ln_bwd_finalize_kernelINS_22Kernel_traits_finalizeILj5120Ef6__halffS2_fjLb0ELj1024ELj4ENS_18Kernel_traits_baseILj5120EfS2_fS2_fjLj1024EEEEELb0ELb1EEEvNS_9BwdParamsE:
        /* <DEDUP_REMOVED lines=81> */
.L_x_14815:
        /* <DEDUP_REMOVED lines=118> */
.L_x_14814:
[----:B------:R-:W-:Y:S05]  /*0c70*/  BSYNC.RECONVERGENT B1 ;  /* 0x0000000000017941 */ /* 0x000fea0003800200 */
.L_x_14813:
        /* <DEDUP_REMOVED lines=77> */
.L_x_14817:
[----:B------:R-:W-:Y:S05]  /*1150*/  BSYNC.RECONVERGENT B1 ;  /* 0x0000000000017941 */ /* 0x000fea0003800200 */
.L_x_14816:
        /* <DEDUP_REMOVED lines=38> */
.L_x_14819:
[----:B------:R-:W-:Y:S05]  /*13c0*/  BSYNC.RECONVERGENT B1 ;  /* 0x0000000000017941 */ /* 0x000fea0003800200 */
.L_x_14818:
        /* <DEDUP_REMOVED lines=8> */
.L_x_14820:
        /* <DEDUP_REMOVED lines=10> */
.L_x_14812:
[----:B------:R-:W-:Y:S05]  /*14f0*/  BSYNC.RECONVERGENT B0 ;  /* 0x0000000000007941 */ /* 0x000fea0003800200 */
.L_x_14811:
        /* <DEDUP_REMOVED lines=55> */
.L_x_14821:
        /* <DEDUP_REMOVED lines=9> */
.L_x_19426:


//--------------------- .text._ZN10layer_norm13ln_bwd_kernelINS_13Kernel_traitsIf6__halffS2_fjLj5120ELj1ELj1ELj4ELj16ENS_18Kernel_traits_baseILj5120EfS2_fS2_fjLj128EEEEELb1ELb0ELb1ELb1EEEvNS_9BwdParamsE --------------------------
	.section	.text._ZN10layer_norm13ln_bwd_kernelINS_13Kernel_traitsIf6__halffS2_fjLj5120ELj1ELj1ELj4ELj16ENS_18Kernel_traits_baseILj5120EfS2_fS2_fjLj128EEEEELb1ELb0ELb1ELb1EEEvNS_9BwdParamsE,"ax",@progbits
	.align	128
        .global         _ZN10layer_norm13ln_bwd_kernelINS_13Kernel_traitsIf6__halffS2_fjLj5120ELj1ELj1ELj4ELj16ENS_18Kernel_traits_baseILj5120EfS2_fS2_fjLj128EEEEELb1ELb0ELb1ELb1EEEvNS_9BwdParamsE
        .type           _ZN10layer_norm13ln_bwd_kernelINS_13Kernel_traitsIf6__halffS2_fjLj5120ELj1ELj1ELj4ELj16ENS_18Kernel_traits_baseILj5120EfS2_fS2_fjLj128EEEEELb1ELb0ELb1ELb1EEEvNS_9BwdParamsE,@function
        .size           _ZN10layer_norm13ln_bwd_kernelINS_13Kernel_traitsIf6__halffS2_fjLj5120ELj1ELj1ELj4ELj16ENS_18Kernel_traits_baseILj5120EfS2_fS2_fjLj128EEEEELb1ELb0ELb1ELb1EEEvNS_9BwdParamsE,(.L_x_19427 - _ZN10layer_norm13ln_bwd_kernelINS_13Kernel_traitsIf6__halffS2_fjLj5120ELj1ELj1ELj4ELj16ENS_18Kernel_traits_baseILj5120EfS2_fS2_fjLj128EEEEELb1ELb0ELb1ELb1EEEvNS_9BwdParamsE)
        .other          _ZN10layer_norm13ln_bwd_kernelINS_13Kernel_traitsIf6__halffS2_fjLj5120ELj1ELj1ELj4ELj16ENS_18Kernel_traits_baseILj5120EfS2_fS2_fjLj128EEEEELb1ELb0ELb1ELb1EEEvNS_9BwdParamsE,@"STO_CUDA_ENTRY STV_DEFAULT"
_ZN10layer_norm13ln_bwd_kernelINS_13Kernel_traitsIf6__halffS2_fjLj5120ELj1ELj1ELj4ELj16ENS_18Kernel_traits_baseILj5120EfS2_fS2_fjLj128EEEEELb1ELb0ELb1ELb1EEEvNS_9BwdParamsE:
.text._ZN10layer_norm13ln_bwd_kernelINS_13Kernel_traitsIf6__halffS2_fjLj5120ELj1ELj1ELj4ELj16ENS_18Kernel_traits_baseILj5120EfS2_fS2_fjLj128EEEEELb1ELb0ELb1ELb1EEEvNS_9BwdParamsE:
        /* <DEDUP_REMOVED lines=79> */
.L_x_14989:
        /* <DEDUP_REMOVED lines=18> */
[----:B------:R-:W-:Y:S01]  /*0610*/  UIMAD.WIDE UR32, UR8, 0x4, UR12 ;  /* 0x00000004082078a5 */ /* 0x000fe2000f8e020c */
[----:B--2---:R-:W1:Y:S01]  /*0620*/  LDC.64 R6, c[0x0][0x3a8] ;  /* 0x0000ea00ff067b82 */ /* 0x004e620000000a00 */
[----:B------:R-:W-:Y:S01]  /*0630*/  UIMAD UR9, UR8, UR21, URZ ;  /* 0x00000015080972a4 */ /* 0x000fe2000f8e02ff */
[----:B------:R-:W-:Y:S01]  /*0640*/  STL [R1+0x60], R160 ;  /* 0x000060a001007387 */ /* 0x000fe20000100800 */
[----:B------:R-:W-:Y:S02]  /*0650*/  UIADD3 UR11, UPT, UPT, UR31, -0x1, URZ ;  /* 0xffffffff1f0b7890 */ /* 0x000fe4000fffe0ff */
[----:B------:R-:W-:Y:S01]  /*0660*/  USHF.R.S32.HI UR10, URZ, 0x1f, UR9 ;  /* 0x0000001fff0a7899 */ /* 0x000fe20008011409 */
[----:B------:R-:W-:Y:S01]  /*0670*/  MOV R2, UR32 ;  /* 0x0000002000027c02 */ /* 0x000fe20008000f00 */
[----:B------:R-:W-:Y:S01]  /*0680*/  UIMAD UR11, UR11, UR21, URZ ;  /* 0x000000150b0b72a4 */ /* 0x000fe2000f8e02ff */
[----:B------:R-:W-:Y:S01]  /*0690*/  MOV R3, UR33 ;  /* 0x0000002100037c02 */ /* 0x000fe20008000f00 */
[----:B------:R-:W-:Y:S01]  /*06a0*/  ULEA.HI UR10, UR10, UR9, URZ, 0x3 ;  /* 0x000000090a0a7291 */ /* 0x000fe2000f8f18ff */
[----:B------:R-:W2:Y:S01]  /*06b0*/  LDC.64 R4, c[0x0][0x428] ;  /* 0x00010a00ff047b82 */ /* 0x000ea20000000a00 */
[----:B------:R-:W-:Y:S01]  /*06c0*/  USHF.R.S32.HI UR9, URZ, 0x1f, UR11 ;  /* 0x0000001fff097899 */ /* 0x000fe2000801140b */
[----:B------:R-:W-:Y:S01]  /*06d0*/  ISETP.NE.U32.AND P0, PT, RZ, UR4, PT ;  /* 0x00000004ff007c0c */ /* 0x000fe2000bf05070 */
[----:B------:R3:W4:Y:S02]  /*06e0*/  LDG.E R2, desc[UR22][R2.64] ;  /* 0x0000001602027981 */ /* 0x000724000c1e1900 */
[----:B------:R-:W-:Y:S01]  /*06f0*/  MOV R213, UR10 ;  /* 0x0000000a00d57c02 */ /* 0x000fe20008000f00 */
[----:B------:R-:W-:-:S02]  /*0700*/  ULEA.HI UR9, UR9, UR11, URZ, 0x3 ;  /* 0x0000000b09097291 */ /* 0x000fc4000f8f18ff */
[----:B------:R-:W-:Y:S01]  /*0710*/  UISETP.GE.AND UP3, UPT, UR20, 0x1, UPT ;  /* 0x000000011400788c */ /* 0x000fe2000bf66270 */
[----:B------:R-:W-:Y:S01]  /*0720*/  ISETP.NE.AND P1, PT, RZ, UR28, PT ;  /* 0x0000001cff007c0c */ /* 0x000fe2000bf25270 */
[----:B------:R4:W-:Y:S01]  /*0730*/  STL [R1+0x5c], R159 ;  /* 0x00005c9f01007387 */ /* 0x0009e20000100800 */
[----:B0-----:R-:W-:-:S03]  /*0740*/  LEA.HI.SX32 R213, R213, R0, 0x1d ;  /* 0x00000000d5d57211 */ /* 0x001fc600078feaff */
[----:B------:R0:W-:Y:S02]  /*0750*/  STL [R1+0x58], R158 ;  /* 0x0000589e01007387 */ /* 0x0001e40000100800 */
[----:B-1----:R-:W-:Y:S01]  /*0760*/  IMAD.WIDE.U32 R8, R213, 0x20, R6 ;  /* 0x00000020d5087825 */ /* 0x002fe200078e0006 */
[----:B------:R-:W-:Y:S01]  /*0770*/  MOV R13, UR9 ;  /* 0x00000009000d7c02 */ /* 0x000fe20008000f00 */
[----:B------:R1:W-:Y:S04]  /*0780*/  STL [R1+0x54], R157 ;  /* 0x0000549d01007387 */ /* 0x0003e80000100800 */
[----:B------:R-:W4:Y:S01]  /*0790*/  LDG.E.128 R192, desc[UR22][R8.64+0x10] ;  /* 0x0000101608c07981 */ /* 0x000f22000c1e1d00 */
[----:B------:R-:W-:Y:S02]  /*07a0*/  LEA.HI.SX32 R13, R13, R0, 0x1d ;  /* 0x000000000d0d7211 */ /* 0x000fe400078feaff */
[----:B------:R-:W-:Y:S01]  /*07b0*/  IADD3 R203, PT, PT, R213, 0x80, RZ ;  /* 0x00000080d5cb7810 */ /* 0x000fe20007ffe0ff */
[----:B------:R0:W4:Y:S01]  /*07c0*/  LDG.E.128 R184, desc[UR22][R8.64] ;  /* 0x0000001608b87981 */ /* 0x000122000c1e1d00 */
[----:B------:R-:W-:-:S02]  /*07d0*/  IADD3 R177, PT, PT, R13, 0x80, RZ ;  /* 0x000000800db17810 */ /* 0x000fc40007ffe0ff */
[C---:B------:R-:W-:Y:S02]  /*07e0*/  IADD3 R201, PT, PT, R213.reuse, 0x100, RZ ;  /* 0x00000100d5c97810 */ /* 0x040fe40007ffe0ff */
[----:B------:R-:W-:Y:S01]  /*07f0*/  IADD3 R199, PT, PT, R213, 0x180, RZ ;  /* 0x00000180d5c77810 */ /* 0x000fe20007ffe0ff */
[----:B--2---:R-:W-:Y:S01]  /*0800*/  IMAD.WIDE.U32 R176, R177, 0x10, R4 ;  /* 0x00000010b1b07825 */ /* 0x004fe200078e0004 */
[----:B------:R-:W-:Y:S02]  /*0810*/  IADD3 R173, PT, PT, R13, 0x100, RZ ;  /* 0x000001000dad7810 */ /* 0x000fe40007ffe0ff */
[----:B---3--:R-:W-:Y:S01]  /*0820*/  IADD3 R3, PT, PT, R213, 0x200, RZ ;  /* 0x00000200d5037810 */ /* 0x008fe20007ffe0ff */
[----:B------:R-:W-:Y:S01]  /*0830*/  IMAD.WIDE.U32 R10, R203, 0x20, R6 ;  /* 0x00000020cb0a7825 */ /* 0x000fe200078e0006 */
[----:B------:R-:W-:Y:S01]  /*0840*/  ISETP.NE.AND.EX P0, PT, RZ, UR5, PT, P0 ;  /* 0x00000005ff007c0c */ /* 0x000fe2000bf05300 */
[----:B------:R-:W2:Y:S02]  /*0850*/  LDG.E.128 R176, desc[UR22][R176.64] ;  /* 0x00000016b0b07981 */ /* 0x000ea4000c1e1d00 */
[----:B------:R-:W-:-:S02]  /*0860*/  IMAD.WIDE.U32 R172, R173, 0x10, R4 ;  /* 0x00000010adac7825 */ /* 0x000fc400078e0004 */
[----:B------:R-:W3:Y:S02]  /*0870*/  LDG.E.128 R24, desc[UR22][R10.64+0x10] ;  /* 0x000010160a187981 */ /* 0x000ee4000c1e1d00 */
[--C-:B------:R-:W-:Y:S02]  /*0880*/  IMAD.WIDE.U32 R188, R201, 0x20, R6.reuse ;  /* 0x00000020c9bc7825 */ /* 0x100fe400078e0006 */
[----:B------:R-:W1:Y:S02]  /*0890*/  LDG.E.128 R172, desc[UR22][R172.64] ;  /* 0x00000016acac7981 */ /* 0x000e64000c1e1d00 */
[--C-:B------:R-:W-:Y:S02]  /*08a0*/  IMAD.WIDE.U32 R190, R199, 0x20, R6.reuse ;  /* 0x00000020c7be7825 */ /* 0x100fe400078e0006 */
[----:B------:R-:W3:Y:S01]  /*08b0*/  LDG.E.128 R28, desc[UR22][R188.64] ;  /* 0x00000016bc1c7981 */ /* 0x000ee2000c1e1d00 */
[----:B------:R-:W-:Y:S01]  /*08c0*/  IADD3 R21, PT, PT, R13, 0x180, RZ ;  /* 0x000001800d157810 */ /* 0x000fe20007ffe0ff */
[----:B------:R-:W-:Y:S01]  /*08d0*/  IMAD.WIDE.U32 R210, R3, 0x20, R6 ;  /* 0x0000002003d27825 */ /* 0x000fe200078e0006 */
[C---:B0-----:R-:W-:Y:S01]  /*08e0*/  IADD3 R9, PT, PT, R13.reuse, 0x200, RZ ;  /* 0x000002000d097810 */ /* 0x041fe20007ffe0ff */
[----:B------:R0:W3:Y:S01]  /*08f0*/  LDG.E.128 R168, desc[UR22][R188.64+0x10] ;  /* 0x00001016bca87981 */ /* 0x0000e2000c1e1d00 */
[----:B------:R-:W-:Y:S01]  /*0900*/  @UP3 UIADD3 UR9, UPT, UPT, UR20, -0x1, URZ ;  /* 0xffffffff14093890 */ /* 0x000fe2000fffe0ff */
[--C-:B------:R-:W-:Y:S01]  /*0910*/  IMAD.WIDE.U32 R204, R13, 0x10, R4.reuse ;  /* 0x000000100dcc7825 */ /* 0x100fe200078e0004 */
[----:B------:R-:W-:Y:S01]  /*0920*/  PLOP3.LUT P2, PT, PT, PT, UP3, 0x80, 0x8 ;  /* 0x000000000008781c */ /* 0x000fe20003f4f038 */
[----:B------:R-:W3:Y:S01]  /*0930*/  LDG.E.128 R16, desc[UR22][R190.64+0x10] ;  /* 0x00001016be107981 */ /* 0x000ee2000c1e1d00 */
[----:B------:R-:W-:Y:S01]  /*0940*/  MOV R214, RZ ;  /* 0x000000ff00d67202 */ /* 0x000fe20000000f00 */
[----:B------:R-:W3:Y:S02]  /*0950*/  @P0 LDC.64 R196, c[0x0][0x438] ;  /* 0x00010e00ffc40b82 */ /* 0x000ee40000000a00 */
[----:B------:R0:W3:Y:S04]  /*0960*/  LDG.E.128 R164, desc[UR22][R190.64] ;  /* 0x00000016bea47981 */ /* 0x0000e8000c1e1d00 */
[----:B------:R-:W3:Y:S04]  /*0970*/  LDG.E.128 R12, desc[UR22][R210.64] ;  /* 0x00000016d20c7981 */ /* 0x000ee8000c1e1d00 */
[----:B------:R-:W3:Y:S01]  /*0980*/  LDG.E.128 R180, desc[UR22][R10.64] ;  /* 0x000000160ab47981 */ /* 0x000ee2000c1e1d00 */
[--C-:B------:R-:W-:Y:S01]  /*0990*/  IMAD.WIDE.U32 R20, R21, 0x10, R4.reuse ;  /* 0x0000001015147825 */ /* 0x100fe200078e0004 */
[----:B0-----:R-:W0:Y:S02]  /*09a0*/  @P0 LDC.64 R188, c[0x0][0x438] ;  /* 0x00010e00ffbc0b82 */ /* 0x001e240000000a00 */
[----:B------:R-:W3:Y:S01]  /*09b0*/  LDG.E.128 R204, desc[UR22][R204.64] ;  /* 0x00000016cccc7981 */ /* 0x000ee2000c1e1d00 */
[----:B------:R-:W-:Y:S01]  /*09c0*/  IMAD.WIDE.U32 R4, R9, 0x10, R4 ;  /* 0x0000001009047825 */ /* 0x000fe200078e0004 */
[----:B------:R-:W-:-:S02]  /*09d0*/  @UP3 UIMAD UR9, UR9, UR21, URZ ;  /* 0x00000015090932a4 */ /* 0x000fc4000f8e02ff */
[----:B------:R-:W3:Y:S02]  /*09e0*/  LDG.E.128 R20, desc[UR22][R20.64] ;  /* 0x0000001614147981 */ /* 0x000ee4000c1e1d00 */
[----:B------:R-:W0:Y:S02]  /*09f0*/  @P0 LDC.64 R190, c[0x0][0x438] ;  /* 0x00010e00ffbe0b82 */ /* 0x000e240000000a00 */
[----:B------:R0:W3:Y:S01]  /*0a00*/  LDG.E.128 R8, desc[UR22][R210.64+0x10] ;  /* 0x00001016d2087981 */ /* 0x0000e2000c1e1d00 */
[----:B------:R-:W-:-:S03]  /*0a10*/  @UP3 USHF.R.S32.HI UR10, URZ, 0x1f, UR9 ;  /* 0x0000001fff0a3899 */ /* 0x000fc60008011409 */
[----:B------:R-:W-:Y:S01]  /*0a20*/  STL [R1+0x50], R156 ;  /* 0x0000509c01007387 */ /* 0x000fe20000100800 */
[----:B------:R-:W-:Y:S01]  /*0a30*/  @UP3 ULEA.HI UR10, UR10, UR9, URZ, 0x3 ;  /* 0x000000090a0a3291 */ /* 0x000fe2000f8f18ff */
[----:B------:R-:W3:Y:S02]  /*0a40*/  @P0 LDC.64 R208, c[0x0][0x438] ;  /* 0x00010e00ffd00b82 */ /* 0x000ee40000000a00 */
[----:B------:R-:W-:Y:S04]  /*0a50*/  STL [R1+0x4c], R155 ;  /* 0x00004c9b01007387 */ /* 0x000fe80000100800 */
[----:B------:R-:W3:Y:S02]  /*0a60*/  LDG.E.128 R4, desc[UR22][R4.64] ;  /* 0x0000001604047981 */ /* 0x000ee4000c1e1d00 */
[----:B0-----:R-:W0:Y:S01]  /*0a70*/  @P0 LDC.64 R210, c[0x0][0x438] ;  /* 0x00010e00ffd20b82 */ /* 0x001e220000000a00 */
[----:B------:R-:W-:Y:S01]  /*0a80*/  @P0 IMAD.WIDE.U32 R188, R199, 0x20, R188 ;  /* 0x00000020c7bc0825 */ /* 0x000fe200078e00bc */
[----:B------:R-:W-:Y:S01]  /*0a90*/  MOV R215, UR10 ;  /* 0x0000000a00d77c02 */ /* 0x000fe20008000f00 */
[----:B------:R3:W-:Y:S03]  /*0aa0*/  STL [R1+0x48], R154 ;  /* 0x0000489a01007387 */ /* 0x0007e60000100800 */
[----:B------:R-:W-:Y:S01]  /*0ab0*/  @P2 LEA.HI.SX32 R214, R215, R0, 0x1d ;  /* 0x00000000d7d62211 */ /* 0x000fe200078feaff */
[----:B------:R3:W-:Y:S01]  /*0ac0*/  STL [R1+0x44], R153 ;  /* 0x0000449901007387 */ /* 0x0007e20000100800 */
[----:B------:R-:W-:-:S03]  /*0ad0*/  @P0 IMAD.WIDE.U32 R190, R201, 0x20, R190 ;  /* 0x00000020c9be0825 */ /* 0x000fc600078e00be */
[----:B------:R3:W-:Y:S04]  /*0ae0*/  STL [R1+0x40], R152 ;  /* 0x0000409801007387 */ /* 0x0007e80000100800 */
[----:B------:R-:W5:Y:S04]  /*0af0*/  @P0 LDG.E.128 R128, desc[UR22][R190.64] ;  /* 0x00000016be800981 */ /* 0x000f68000c1e1d00 */
[----:B------:R1:W5:Y:S04]  /*0b00*/  @P0 LDG.E.128 R132, desc[UR22][R190.64+0x10] ;  /* 0x00001016be840981 */ /* 0x000368000c1e1d00 */
[----:B------:R-:W5:Y:S01]  /*0b10*/  @P0 LDG.E.128 R136, desc[UR22][R188.64] ;  /* 0x00000016bc880981 */ /* 0x000f62000c1e1d00 */
[----:B0-----:R-:W-:-:S03]  /*0b20*/  @P0 IMAD.WIDE.U32 R210, R3, 0x20, R210 ;  /* 0x0000002003d20825 */ /* 0x001fc600078e00d2 */
[----:B------:R-:W5:Y:S04]  /*0b30*/  @P0 LDG.E.128 R140, desc[UR22][R188.64+0x10] ;  /* 0x00001016bc8c0981 */ /* 0x000f68000c1e1d00 */
[----:B------:R-:W5:Y:S04]  /*0b40*/  @P0 LDG.E.128 R144, desc[UR22][R210.64] ;  /* 0x00000016d2900981 */ /* 0x000f68000c1e1d00 */
[----:B------:R0:W5:Y:S01]  /*0b50*/  @P0 LDG.E.128 R148, desc[UR22][R210.64+0x10] ;  /* 0x00001016d2940981 */ /* 0x000162000c1e1d00 */
[----:B----4-:R-:W-:-:S04]  /*0b60*/  FSEL R2, R2, RZ, !P1 ;  /* 0x000000ff02027208 */ /* 0x010fc80004800000 */
[----:B------:R-:W-:-:S13]  /*0b70*/  R2UR UR9, R2 ;  /* 0x00000000020972ca */ /* 0x000fda00000e0000 */
[----:B------:R-:W-:Y:S01]  /*0b80*/  FADD.FTZ R199, R194, -UR9 ;  /* 0x80000009c2c77e21 */ /* 0x000fe20008010000 */
[----:B------:R-:W-:Y:S02]  /*0b90*/  FADD.FTZ R198, R195, -UR9 ;  /* 0x80000009c3c67e21 */ /* 0x000fe40008010000 */
[----:B------:R-:W4:Y:S01]  /*0ba0*/  LDC.64 R194, c[0x0][0x3b0] ;  /* 0x0000ec00ffc27b82 */ /* 0x000f220000000a00 */
[--C-:B--2---:R-:W-:Y:S02]  /*0bb0*/  HADD2.F32 R159, -RZ, R179.reuse.H0_H0 ;  /* 0x200000b3ff9f7230 */ /* 0x104fe40000004100 */
[----:B------:R-:W-:Y:S01]  /*0bc0*/  HADD2.F32 R158, -RZ, R179.H1_H1 ;  /* 0x300000b3ff9e7230 */ /* 0x000fe20000004100 */
[----:B------:R-:W-:Y:S01]  /*0bd0*/  IADD3 R179, PT, PT, R214, 0x80, RZ ;  /* 0x00000080d6b37810 */ /* 0x000fe20007ffe0ff */
[----:B-1----:R-:W-:-:S04]  /*0be0*/  HADD2.F32 R157, -RZ, R173.H0_H0 ;  /* 0x200000adff9d7230 */ /* 0x002fc80000004100 */
[----:B----4-:R-:W-:-:S04]  /*0bf0*/  IMAD.WIDE.U32 R190, R179, 0x8, R194 ;  /* 0x00000008b3be7825 */ /* 0x010fc800078e00c2 */
[----:B---3--:R-:W-:Y:S01]  /*0c00*/  FADD.FTZ R179, R24, -UR9 ;  /* 0x8000000918b37e21 */ /* 0x008fe20008010000 */
[----:B------:R-:W-:Y:S01]  /*0c10*/  FADD.FTZ R24, R27, -UR9 ;  /* 0x800000091b187e21 */ /* 0x000fe20008010000 */
[----:B------:R-:W-:Y:S01]  /*0c20*/  FADD.FTZ R27, R30, -UR9 ;  /* 0x800000091e1b7e21 */ /* 0x000fe20008010000 */
[----:B0-----:R-:W-:Y:S02]  /*0c30*/  HADD2.F32 R210, -RZ, R173.H1_H1 ;  /* 0x300000adffd27230 */ /* 0x001fe40000004100 */
[----:B------:R-:W-:Y:S01]  /*0c40*/  FADD.FTZ R30, R169, -UR9 ;  /* 0x80000009a91e7e21 */ /* 0x000fe20008010000 */
[----:B------:R-:W-:Y:S02]  /*0c50*/  FADD.FTZ R173, R16, -UR9 ;  /* 0x8000000910ad7e21 */ /* 0x000fe40008010000 */
[----:B------:R-:W2:Y:S01]  /*0c60*/  LDL R16, [R1+0x2c] ;  /* 0x00002c0001107983 */ /* 0x000ea20000100800 */
[----:B------:R-:W-:Y:S01]  /*0c70*/  FADD.FTZ R169, R164, -UR9 ;  /* 0x80000009a4a97e21 */ /* 0x000fe20008010000 */
[----:B------:R-:W-:-:S02]  /*0c80*/  FADD.FTZ R164, R15, -UR9 ;  /* 0x800000090fa47e21 */ /* 0x000fc40008010000 */
[----:B------:R-:W3:Y:S01]  /*0c90*/  LDL R15, [R1+0x34] ;  /* 0x00003400010f7983 */ /* 0x000ee20000100800 */
[----:B------:R-:W-:Y:S01]  /*0ca0*/  FADD.FTZ R2, R185, -UR9 ;  /* 0x80000009b9027e21 */ /* 0x000fe20008010000 */
[----:B------:R-:W-:Y:S01]  /*0cb0*/  FADD.FTZ R185, R182, -UR9 ;  /* 0x80000009b6b97e21 */ /* 0x000fe20008010000 */
[----:B------:R-:W-:Y:S01]  /*0cc0*/  IADD3 R182, PT, PT, R214, 0x180, RZ ;  /* 0x00000180d6b67810 */ /* 0x000fe20007ffe0ff */
[----:B------:R-:W-:Y:S01]  /*0cd0*/  FADD.FTZ R3, R186, -UR9 ;  /* 0x80000009ba037e21 */ /* 0x000fe20008010000 */
[----:B------:R-:W-:Y:S01]  /*0ce0*/  FADD.FTZ R202, R187, -UR9 ;  /* 0x80000009bbca7e21 */ /* 0x000fe20008010000 */
[--C-:B------:R-:W-:Y:S02]  /*0cf0*/  HADD2.F32 R221, -RZ, R177.reuse.H0_H0 ;  /* 0x200000b1ffdd7230 */ /* 0x100fe40000004100 */
[----:B------:R-:W-:Y:S01]  /*0d00*/  HADD2.F32 R220, -RZ, R177.H1_H1 ;  /* 0x300000b1ffdc7230 */ /* 0x000fe20000004100 */
[----:B------:R-:W-:Y:S01]  /*0d10*/  IADD3 R177, PT, PT, R214, 0x100, RZ ;  /* 0x00000100d6b17810 */ /* 0x000fe20007ffe0ff */
[----:B------:R-:W-:-:S02]  /*0d20*/  HADD2.F32 R187, -RZ, R204.H0_H0 ;  /* 0x200000ccffbb7230 */ /* 0x000fc40000004100 */
[----:B------:R-:W-:Y:S02]  /*0d30*/  HADD2.F32 R186, -RZ, R204.H1_H1 ;  /* 0x300000ccffba7230 */ /* 0x000fe40000004100 */
[----:B------:R-:W-:Y:S01]  /*0d40*/  FADD.FTZ R204, R180, -UR9 ;  /* 0x80000009b4cc7e21 */ /* 0x000fe20008010000 */
[--C-:B------:R-:W-:Y:S02]  /*0d50*/  HADD2.F32 R216, -RZ, R176.reuse.H0_H0 ;  /* 0x200000b0ffd87230 */ /* 0x100fe40000004100 */
[----:B------:R-:W-:Y:S01]  /*0d60*/  HADD2.F32 R217, -RZ, R176.H1_H1 ;  /* 0x300000b0ffd97230 */ /* 0x000fe20000004100 */
[----:B------:R-:W-:Y:S01]  /*0d70*/  IADD3 R176, PT, PT, R214, 0x200, RZ ;  /* 0x00000200d6b07810 */ /* 0x000fe20007ffe0ff */
[----:B------:R-:W-:Y:S01]  /*0d80*/  FADD.FTZ R180, R183, -UR9 ;  /* 0x80000009b7b47e21 */ /* 0x000fe20008010000 */
[----:B------:R-:W-:-:S04]  /*0d90*/  IMAD.WIDE.U32 R182, R182, 0x8, R194 ;  /* 0x00000008b6b67825 */ /* 0x000fc800078e00c2 */
[----:B------:R-:W-:Y:S01]  /*0da0*/  FADD.FTZ R201, R192, -UR9 ;  /* 0x80000009c0c97e21 */ /* 0x000fe20008010000 */
[----:B------:R-:W-:Y:S01]  /*0db0*/  FADD.FTZ R200, R193, -UR9 ;  /* 0x80000009c1c87e21 */ /* 0x000fe20008010000 */
[----:B------:R-:W-:-:S04]  /*0dc0*/  IMAD.WIDE.U32 R188, R177, 0x8, R194 ;  /* 0x00000008b1bc7825 */ /* 0x000fc800078e00c2 */
[----:B------:R-:W-:-:S04]  /*0dd0*/  IMAD.WIDE.U32 R192, R214, 0x8, R194 ;  /* 0x00000008d6c07825 */ /* 0x000fc800078e00c2 */
[----:B------:R-:W-:Y:S02]  /*0de0*/  IMAD.WIDE.U32 R176, R176, 0x8, R194 ;  /* 0x00000008b0b07825 */ /* 0x000fe400078e00c2 */
[----:B------:R-:W5:Y:S04]  /*0df0*/  LDG.E.64 R194, desc[UR22][R190.64] ;  /* 0x00000016bec27981 */ /* 0x000f68000c1e1b00 */
[----:B------:R0:W5:Y:S02]  /*0e00*/  LDG.E.64 R190, desc[UR22][R182.64] ;  /* 0x00000016b6be7981 */ /* 0x000164000c1e1b00 */
[----:B0-----:R-:W-:Y:S02]  /*0e10*/  FADD.FTZ R182, R9, -UR9 ;  /* 0x8000000909b67e21 */ /* 0x001fe40008010000 */
[----:B------:R-:W4:Y:S01]  /*0e20*/  LDL R9, [R1+0x30] ;  /* 0x0000300001097983 */ /* 0x000f220000100800 */
[----:B------:R-:W-:-:S05]  /*0e30*/  @P0 IMAD.WIDE.U32 R196, R213, 0x20, R196 ;  /* 0x00000020d5c40825 */ /* 0x000fca00078e00c4 */
[----:B------:R-:W5:Y:S01]  /*0e40*/  @P0 LDG.E.128 R112, desc[UR22][R196.64] ;  /* 0x00000016c4700981 */ /* 0x000f62000c1e1d00 */
[----:B------:R-:W-:-:S03]  /*0e50*/  @P0 IMAD.WIDE.U32 R208, R203, 0x20, R208 ;  /* 0x00000020cbd00825 */ /* 0x000fc600078e00d0 */
[----:B------:R-:W5:Y:S01]  /*0e60*/  @P0 LDG.E.128 R116, desc[UR22][R196.64+0x10] ;  /* 0x00001016c4740981 */ /* 0x000f62000c1e1d00 */
[--C-:B------:R-:W-:Y:S02]  /*0e70*/  HADD2.F32 R219, -RZ, R178.reuse.H0_H0 ;  /* 0x200000b2ffdb7230 */ /* 0x100fe40000004100 */
[----:B------:R-:W-:Y:S02]  /*0e80*/  HADD2.F32 R160, -RZ, R178.H1_H1 ;  /* 0x300000b2ffa07230 */ /* 0x000fe40000004100 */
[----:B------:R-:W-:Y:S01]  /*0e90*/  FADD.FTZ R178, R25, -UR9 ;  /* 0x8000000919b27e21 */ /* 0x000fe20008010000 */
[----:B------:R-:W5:Y:S01]  /*0ea0*/  @P0 LDG.E.128 R120, desc[UR22][R208.64] ;  /* 0x00000016d0780981 */ /* 0x000f62000c1e1d00 */
[----:B------:R-:W-:-:S03]  /*0eb0*/  HADD2.F32 R211, -RZ, R20.H0_H0 ;  /* 0x20000014ffd37230 */ /* 0x000fc60000004100 */
[----:B------:R0:W5:Y:S04]  /*0ec0*/  @P0 LDG.E.128 R124, desc[UR22][R208.64+0x10] ;  /* 0x00001016d07c0981 */ /* 0x000168000c1e1d00 */
[----:B------:R-:W5:Y:S01]  /*0ed0*/  LDG.E.64 R196, desc[UR22][R192.64] ;  /* 0x00000016c0c47981 */ /* 0x000f62000c1e1b00 */
[----:B------:R-:W-:Y:S01]  /*0ee0*/  FADD.FTZ R25, R28, -UR9 ;  /* 0x800000091c197e21 */ /* 0x000fe20008010000 */
[----:B------:R-:W-:Y:S01]  /*0ef0*/  FADD.FTZ R28, R31, -UR9 ;  /* 0x800000091f1c7e21 */ /* 0x000fe20008010000 */
[----:B------:R-:W-:Y:S01]  /*0f00*/  FADD.FTZ R31, R170, -UR9 ;  /* 0x80000009aa1f7e21 */ /* 0x000fe20008010000 */
[----:B------:R-:W5:Y:S01]  /*0f10*/  LDG.E.64 R192, desc[UR22][R188.64] ;  /* 0x00000016bcc07981 */ /* 0x000f62000c1e1b00 */
[--C-:B0-----:R-:W-:Y:S02]  /*0f20*/  HADD2.F32 R209, -RZ, R172.reuse.H0_H0 ;  /* 0x200000acffd17230 */ /* 0x101fe40000004100 */
[----:B------:R-:W-:-:S02]  /*0f30*/  HADD2.F32 R208, -RZ, R172.H1_H1 ;  /* 0x300000acffd07230 */ /* 0x000fc40000004100 */
[----:B------:R-:W-:Y:S01]  /*0f40*/  FADD.FTZ R172, R167, -UR9 ;  /* 0x80000009a7ac7e21 */ /* 0x000fe20008010000 */
[----:B------:R0:W5:Y:S01]  /*0f50*/  LDG.E.64 R188, desc[UR22][R176.64] ;  /* 0x00000016b0bc7981 */ /* 0x000162000c1e1b00 */
[----:B------:R-:W-:Y:S02]  /*0f60*/  HADD2.F32 R214, -RZ, R20.H1_H1 ;  /* 0x30000014ffd67230 */ /* 0x000fe40000004100 */
[----:B------:R-:W-:Y:S01]  /*0f70*/  FADD.FTZ R170, R165, -UR9 ;  /* 0x80000009a5aa7e21 */ /* 0x000fe20008010000 */
[--C-:B------:R-:W-:Y:S01]  /*0f80*/  HADD2.F32 R154, -RZ, R175.reuse.H0_H0 ;  /* 0x200000afff9a7230 */ /* 0x100fe20000004100 */
[----:B------:R-:W-:Y:S01]  /*0f90*/  MOV R20, R216 ;  /* 0x000000d800147202 */ /* 0x000fe20000000f00 */
[----:B0-----:R-:W-:Y:S01]  /*0fa0*/  FADD.FTZ R177, R26, -UR9 ;  /* 0x800000091ab17e21 */ /* 0x001fe20008010000 */
[----:B------:R-:W-:Y:S01]  /*0fb0*/  FADD.FTZ R26, R29, -UR9 ;  /* 0x800000091d1a7e21 */ /* 0x000fe20008010000 */
[----:B------:R-:W-:Y:S01]  /*0fc0*/  FADD.FTZ R29, R168, -UR9 ;  /* 0x80000009a81d7e21 */ /* 0x000fe20008010000 */
[----:B------:R-:W-:Y:S01]  /*0fd0*/  FADD.FTZ R168, R171, -UR9 ;  /* 0x80000009aba87e21 */ /* 0x000fe20008010000 */
[----:B------:R-:W-:Y:S01]  /*0fe0*/  FADD.FTZ R171, R166, -UR9 ;  /* 0x80000009a6ab7e21 */ /* 0x000fe20008010000 */
[----:B------:R-:W-:Y:S01]  /*0ff0*/  FADD.FTZ R166, R13, -UR9 ;  /* 0x800000090da67e21 */ /* 0x000fe20008010000 */
[----:B------:R-:W-:-:S02]  /*1000*/  HADD2.F32 R153, -RZ, R175.H1_H1 ;  /* 0x300000afff997230 */ /* 0x000fc40000004100 */
[----:B------:R-:W-:Y:S01]  /*1010*/  FADD.FTZ R167, R12, -UR9 ;  /* 0x800000090ca77e21 */ /* 0x000fe20008010000 */
[----:B------:R-:W4:Y:S01]  /*1020*/  LDL R13, [R1+0x20] ;  /* 0x00002000010d7983 */ /* 0x000f220000100800 */
[--C-:B------:R-:W-:Y:S02]  /*1030*/  HADD2.F32 R216, -RZ, R21.reuse.H0_H0 ;  /* 0x20000015ffd87230 */ /* 0x100fe40000004100 */
[----:B------:R-:W-:Y:S01]  /*1040*/  FADD.FTZ R175, R18, -UR9 ;  /* 0x8000000912af7e21 */ /* 0x000fe20008010000 */
[----:B------:R-:W-:Y:S01]  /*1050*/  HADD2.F32 R215, -RZ, R21.H1_H1 ;  /* 0x30000015ffd77230 */ /* 0x000fe20000004100 */
[----:B------:R-:W4:Y:S01]  /*1060*/  LDL R12, [R1+0x3c] ;  /* 0x00003c00010c7983 */ /* 0x000f220000100800 */
[----:B------:R-:W-:Y:S01]  /*1070*/  FADD.FTZ R165, R14, -UR9 ;  /* 0x800000090ea57e21 */ /* 0x000fe20008010000 */
[--C-:B------:R-:W-:Y:S02]  /*1080*/  HADD2.F32 R252, -RZ, R207.reuse.H0_H0 ;  /* 0x200000cffffc7230 */ /* 0x100fe40000004100 */
[----:B------:R-:W-:Y:S01]  /*1090*/  FADD.FTZ R203, R181, -UR9 ;  /* 0x80000009b5cb7e21 */ /* 0x000fe20008010000 */
[----:B------:R-:W-:Y:S01]  /*10a0*/  MOV R21, R217 ;  /* 0x000000d900157202 */ /* 0x000fe20000000f00 */
[----:B------:R-:W4:Y:S01]  /*10b0*/  LDL R18, [R1+0x28] ;  /* 0x0000280001127983 */ /* 0x000f220000100800 */
[----:B------:R-:W-:Y:S01]  /*10c0*/  FADD.FTZ R176, R19, -UR9 ;  /* 0x8000000913b07e21 */ /* 0x000fe20008010000 */
[----:B------:R-:W-:-:S02]  /*10d0*/  HADD2.F32 R207, -RZ, R207.H1_H1 ;  /* 0x300000cfffcf7230 */ /* 0x000fc40000004100 */
[----:B------:R-:W-:Y:S01]  /*10e0*/  FADD.FTZ R181, R8, -UR9 ;  /* 0x8000000908b57e21 */ /* 0x000fe20008010000 */
[----:B------:R-:W4:Y:S01]  /*10f0*/  LDL R14, [R1+0x38] ;  /* 0x00003800010e7983 */ /* 0x000f220000100800 */
[--C-:B------:R-:W-:Y:S02]  /*1100*/  HADD2.F32 R156, -RZ, R174.reuse.H0_H0 ;  /* 0x200000aeff9c7230 */ /* 0x100fe40000004100 */
[----:B------:R-:W-:Y:S01]  /*1110*/  FMUL.FTZ R8, R198, UR30 ;  /* 0x0000001ec6087c20 */ /* 0x000fe20008410000 */
[----:B------:R-:W-:Y:S01]  /*1120*/  HADD2.F32 R155, -RZ, R174.H1_H1 ;  /* 0x300000aeff9b7230 */ /* 0x000fe20000004100 */
[----:B------:R-:W4:Y:S01]  /*1130*/  LDL R19, [R1+0x24] ;  /* 0x0000240001137983 */ /* 0x000f220000100800 */
[--C-:B------:R-:W-:Y:S02]  /*1140*/  HADD2.F32 R218, -RZ, R22.reuse.H0_H0 ;  /* 0x20000016ffda7230 */ /* 0x100fe40000004100 */
[----:B------:R-:W-:Y:S01]  /*1150*/  FADD.FTZ R174, R17, -UR9 ;  /* 0x8000000911ae7e21 */ /* 0x000fe20008010000 */
[----:B------:R-:W-:Y:S01]  /*1160*/  HADD2.F32 R217, -RZ, R22.H1_H1 ;  /* 0x30000016ffd97230 */ /* 0x000fe20000004100 */
[----:B------:R-:W-:Y:S01]  /*1170*/  MOV R22, R221 ;  /* 0x000000dd00167202 */ /* 0x000fe20000000f00 */
[--C-:B------:R-:W-:Y:S01]  /*1180*/  HADD2.F32 R227, -RZ, R23.reuse.H0_H0 ;  /* 0x20000017ffe37230 */ /* 0x100fe20000004100 */
[----:B------:R-:W-:Y:S01]  /*1190*/  MOV R17, R219 ;  /* 0x000000db00117202 */ /* 0x000fe20000000f00 */
[----:B------:R-:W-:Y:S01]  /*11a0*/  HADD2.F32 R226, -RZ, R23.H1_H1 ;  /* 0x30000017ffe27230 */ /* 0x000fe20000004100 */
[----:B------:R-:W-:Y:S01]  /*11b0*/  MOV R23, R220 ;  /* 0x000000dc00177202 */ /* 0x000fe20000000f00 */
[----:B------:R-:W-:-:S02]  /*11c0*/  HADD2.F32 R223, -RZ, R6.H0_H0 ;  /* 0x20000006ffdf7230 */ /* 0x000fc40000004100 */
[----:B------:R-:W-:Y:S02]  /*11d0*/  HADD2.F32 R224, -RZ, R6.H1_H1 ;  /* 0x30000006ffe07230 */ /* 0x000fe40000004100 */
[----:B------:R-:W-:Y:S01]  /*11e0*/  FMUL.FTZ R6, R200, UR30 ;  /* 0x0000001ec8067c20 */ /* 0x000fe20008410000 */
[--C-:B------:R-:W-:Y:S02]  /*11f0*/  HADD2.F32 R221, -RZ, R5.reuse.H0_H0 ;  /* 0x20000005ffdd7230 */ /* 0x100fe40000004100 */
[----:B------:R-:W-:Y:S01]  /*1200*/  FMUL.FTZ R2, R2, UR30 ;  /* 0x0000001e02027c20 */ /* 0x000fe20008410000 */
[----:B------:R-:W-:Y:S02]  /*1210*/  HADD2.F32 R222, -RZ, R5.H1_H1 ;  /* 0x30000005ffde7230 */ /* 0x000fe40000004100 */
[----:B------:R-:W-:Y:S01]  /*1220*/  FMUL.FTZ R5, R201, UR30 ;  /* 0x0000001ec9057c20 */ /* 0x000fe20008410000 */
[--C-:B------:R-:W-:Y:S01]  /*1230*/  HADD2.F32 R219, -RZ, R4.reuse.H0_H0 ;  /* 0x20000004ffdb7230 */ /* 0x100fe20000004100 */
[----:B------:R-:W4:Y:S01]  /*1240*/  LDL R200, [R1+0x4] ;  /* 0x0000040001c87983 */ /* 0x000f220000100800 */
[----:B------:R-:W-:-:S02]  /*1250*/  HADD2.F32 R220, -RZ, R4.H1_H1 ;  /* 0x30000004ffdc7230 */ /* 0x000fc40000004100 */
[----:B------:R-:W-:Y:S01]  /*1260*/  FMUL.FTZ R4, R202, UR30 ;  /* 0x0000001eca047c20 */ /* 0x000fe20008410000 */
[--C-:B------:R-:W-:Y:S01]  /*1270*/  HADD2.F32 R225, -RZ, R7.reuse.H0_H0 ;  /* 0x20000007ffe17230 */ /* 0x100fe20000004100 */
[----:B------:R-:W4:Y:S01]  /*1280*/  LDL R201, [R1+0x8] ;  /* 0x0000080001c97983 */ /* 0x000f220000100800 */
[----:B------:R-:W-:Y:S02]  /*1290*/  HADD2.F32 R152, -RZ, R7.H1_H1 ;  /* 0x30000007ff987230 */ /* 0x000fe40000004100 */
[----:B------:R-:W-:Y:S01]  /*12a0*/  FMUL.FTZ R7, R199, UR30 ;  /* 0x0000001ec7077c20 */ /* 0x000fe20008410000 */
[----:B------:R-:W-:Y:S01]  /*12b0*/  FADD.FTZ R39, R39, R207 ;  /* 0x000000cf27277221 */ /* 0x000fe20000010000 */
[----:B------:R-:W-:Y:S01]  /*12c0*/  FFMA.FTZ R107, R8, R207, R107 ;  /* 0x000000cf086b7223 */ /* 0x000fe2000001006b */
[----:B------:R-:W4:Y:S01]  /*12d0*/  LDL R198, [R1+0x1c] ;  /* 0x00001c0001c67983 */ /* 0x000f220000100800 */
[----:B------:R-:W-:Y:S01]  /*12e0*/  FADD.FTZ R183, R10, -UR9 ;  /* 0x800000090ab77e21 */ /* 0x000fe20008010000 */
[----:B------:R-:W-:-:S02]  /*12f0*/  FFMA.FTZ R109, R2, R186, R109 ;  /* 0x000000ba026d7223 */ /* 0x000fc4000001006d */
[----:B------:R-:W4:Y:S01]  /*1300*/  LDL R202, [R1+0xc] ;  /* 0x00000c0001ca7983 */ /* 0x000f220000100800 */
[----:B------:R-:W-:-:S03]  /*1310*/  FADD.FTZ R33, R33, R186 ;  /* 0x000000ba21217221 */ /* 0x000fc60000010000 */
[----:B------:R-:W4:Y:S01]  /*1320*/  LDL R199, [R1] ;  /* 0x0000000001c77983 */ /* 0x000f220000100800 */
[----:B--2---:R-:W-:-:S03]  /*1330*/  FMUL.FTZ R16, R16, R207 ;  /* 0x000000cf10107220 */ /* 0x004fc60000410000 */
[----:B------:R-:W2:Y:S01]  /*1340*/  LDL R207, [R1+0x10] ;  /* 0x0000100001cf7983 */ /* 0x000ea20000100800 */
[----:B---3--:R-:W-:-:S03]  /*1350*/  FMUL.FTZ R10, R15, R186 ;  /* 0x000000ba0f0a7220 */ /* 0x008fc60000410000 */
[----:B------:R-:W3:Y:S01]  /*1360*/  LDL R186, [R1+0x14] ;  /* 0x0000140001ba7983 */ /* 0x000ee20000100800 */
[----:B------:R-:W-:-:S04]  /*1370*/  FADD.FTZ R0, R184, -UR9 ;  /* 0x80000009b8007e21 */ /* 0x000fc80008010000 */
[----:B------:R-:W-:Y:S01]  /*1380*/  FMUL.FTZ R0, R0, UR30 ;  /* 0x0000001e00007c20 */ /* 0x000fe20008410000 */
[----:B------:R-:W-:-:S03]  /*1390*/  FADD.FTZ R32, R32, R187 ;  /* 0x000000bb20207221 */ /* 0x000fc60000010000 */
[-C--:B------:R-:W-:Y:S01]  /*13a0*/  FFMA.FTZ R108, R0, R187.reuse, R108 ;  /* 0x000000bb006c7223 */ /* 0x080fe2000001006c */
[----:B----4-:R-:W-:Y:S02]  /*13b0*/  FMUL.FTZ R9, R9, R187 ;  /* 0x000000bb09097220 */ /* 0x010fe40000410000 */
[----:B------:R-:W4:Y:S01]  /*13c0*/  LDL R187, [R1+0x18] ;  /* 0x0000180001bb7983 */ /* 0x000f220000100800 */
[--C-:B------:R-:W-:Y:S02]  /*13d0*/  HADD2.F32 R212, -RZ, R205.reuse.H0_H0 ;  /* 0x200000cdffd47230 */ /* 0x100fe40000004100 */
[--C-:B------:R-:W-:Y:S02]  /*13e0*/  HADD2.F32 R213, -RZ, R206.reuse.H0_H0 ;  /* 0x200000ceffd57230 */ /* 0x100fe40000004100 */
[----:B------:R-:W-:Y:S02]  /*13f0*/  HADD2.F32 R205, -RZ, R205.H1_H1 ;  /* 0x300000cdffcd7230 */ /* 0x000fe40000004100 */
[----:B------:R-:W-:Y:S01]  /*1400*/  FMUL.FTZ R3, R3, UR30 ;  /* 0x0000001e03037c20 */ /* 0x000fe20008410000 */
[----:B------:R-:W-:-:S02]  /*1410*/  HADD2.F32 R206, -RZ, R206.H1_H1 ;  /* 0x300000ceffce7230 */ /* 0x000fc40000004100 */
[----:B------:R-:W-:Y:S01]  /*1420*/  FADD.FTZ R36, R36, R213 ;  /* 0x000000d524247221 */ /* 0x000fe20000010000 */
[----:B------:R-:W-:Y:S01]  /*1430*/  FFMA.FTZ R104, R5, R213, R104 ;  /* 0x000000d505687223 */ /* 0x000fe20000010068 */
[----:B------:R-:W-:Y:S01]  /*1440*/  FADD.FTZ R184, R11, -UR9 ;  /* 0x800000090bb87e21 */ /* 0x000fe20008010000 */
[----:B------:R-:W-:Y:S01]  /*1450*/  FFMA.FTZ R111, R4, R205, R111 ;  /* 0x000000cd046f7223 */ /* 0x000fe2000001006f */
[----:B------:R-:W-:Y:S01]  /*1460*/  FADD.FTZ R35, R35, R205 ;  /* 0x000000cd23237221 */ /* 0x000fe20000010000 */
[----:B------:R-:W-:Y:S01]  /*1470*/  FADD.FTZ R38, R38, R252 ;  /* 0x000000fc26267221 */ /* 0x000fe20000010000 */
[----:B------:R-:W-:Y:S01]  /*1480*/  FFMA.FTZ R106, R7, R252, R106 ;  /* 0x000000fc076a7223 */ /* 0x000fe2000001006a */
[----:B------:R-:W-:Y:S01]  /*1490*/  FFMA.FTZ R110, R3, R212, R110 ;  /* 0x000000d4036e7223 */ /* 0x000fe2000001006e */
[----:B------:R-:W-:Y:S01]  /*14a0*/  FADD.FTZ R34, R34, R212 ;  /* 0x000000d422227221 */ /* 0x000fe20000010000 */
[----:B------:R-:W-:Y:S01]  /*14b0*/  FADD.FTZ R37, R37, R206 ;  /* 0x000000ce25257221 */ /* 0x000fe20000010000 */
[----:B------:R-:W-:Y:S01]  /*14c0*/  FFMA.FTZ R105, R6, R206, R105 ;  /* 0x000000ce06697223 */ /* 0x000fe20000010069 */
[----:B------:R-:W-:Y:S01]  /*14d0*/  FMUL.FTZ R24, R24, UR30 ;  /* 0x0000001e18187c20 */ /* 0x000fe20008410000 */
[----:B------:R-:W-:Y:S01]  /*14e0*/  FMUL.FTZ R27, R27, UR30 ;  /* 0x0000001e1b1b7c20 */ /* 0x000fe20008410000 */
[----:B------:R-:W-:Y:S01]  /*14f0*/  FMUL.FTZ R26, R26, UR30 ;  /* 0x0000001e1a1a7c20 */ /* 0x000fe20008410000 */
[----:B------:R-:W-:Y:S01]  /*1500*/  FMUL.FTZ R29, R29, UR30 ;  /* 0x0000001e1d1d7c20 */ /* 0x000fe20008410000 */
[----:B------:R-:W-:Y:S01]  /*1510*/  FMUL.FTZ R170, R170, UR30 ;  /* 0x0000001eaaaa7c20 */ /* 0x000fe20008410000 */
[----:B------:R-:W-:Y:S01]  /*1520*/  FADD.FTZ R45, R45, R160 ;  /* 0x000000a02d2d7221 */ /* 0x000fe20000010000 */
        /* <DEDUP_REMOVED lines=8> */
[----:B------:R-:W-:Y:S01]  /*15b0*/  FFMA.FTZ R99, R24, R158, R99 ;  /* 0x0000009e18637223 */ /* 0x000fe20000010063 */
[----:B------:R-:W-:Y:S01]  /*15c0*/  FMUL.FTZ R168, R168, UR30 ;  /* 0x0000001ea8a87c20 */ /* 0x000fe20008410000 */
[----:B------:R-:W-:Y:S01]  /*15d0*/  FMUL.FTZ R176, R176, UR30 ;  /* 0x0000001eb0b07c20 */ /* 0x000fe20008410000 */
[----:B------:R-:W-:Y:S01]  /*15e0*/  FFMA.FTZ R94, R27, R157, R94 ;  /* 0x0000009d1b5e7223 */ /* 0x000fe2000001005e */
[----:B------:R-:W-:Y:S01]  /*15f0*/  FADD.FTZ R50, R50, R157 ;  /* 0x0000009d32327221 */ /* 0x000fe20000010000 */
[----:B------:R-:W-:Y:S01]  /*1600*/  FMUL.FTZ R184, R184, UR30 ;  /* 0x0000001eb8b87c20 */ /* 0x000fe20008410000 */
[----:B------:R-:W-:Y:S01]  /*1610*/  FFMA.FTZ R93, R26, R208, R93 ;  /* 0x000000d01a5d7223 */ /* 0x000fe2000001005d */
[----:B------:R-:W-:Y:S01]  /*1620*/  FADD.FTZ R49, R49, R208 ;  /* 0x000000d031317221 */ /* 0x000fe20000010000 */
        /* <DEDUP_REMOVED lines=8> */
[----:B------:R-:W-:Y:S01]  /*16b0*/  FMUL.FTZ R13, R13, R213 ;  /* 0x000000d50d0d7220 */ /* 0x000fe20000410000 */
[----:B------:R-:W-:Y:S01]  /*16c0*/  MOV R213, R22 ;  /* 0x0000001600d57202 */ /* 0x000fe20000000f00 */
[----:B------:R-:W-:Y:S01]  /*16d0*/  FMUL.FTZ R22, R178, UR30 ;  /* 0x0000001eb2167c20 */ /* 0x000fe20008410000 */
        /* <DEDUP_REMOVED lines=8> */
[----:B------:R-:W-:Y:S01]  /*1760*/  FMUL.FTZ R14, R19, R206 ;  /* 0x000000ce130e7220 */ /* 0x000fe20000410000 */
[----:B------:R-:W-:Y:S01]  /*1770*/  MOV R206, R21 ;  /* 0x0000001500ce7202 */ /* 0x000fe20000000f00 */
[----:B------:R-:W-:Y:S01]  /*1780*/  FMUL.FTZ R21, R179, UR30 ;  /* 0x0000001eb3157c20 */ /* 0x000fe20008410000 */
[----:B------:R-:W-:Y:S01]  /*1790*/  FFMA.FTZ R97, R22, R160, R97 ;  /* 0x000000a016617223 */ /* 0x000fe20000010061 */
[----:B------:R-:W-:Y:S01]  /*17a0*/  FMUL.FTZ R18, R203, UR30 ;  /* 0x0000001ecb127c20 */ /* 0x000fe20008410000 */
[----:B------:R-:W-:Y:S01]  /*17b0*/  FFMA.FTZ R98, R23, R159, R98 ;  /* 0x0000009f17627223 */ /* 0x000fe20000010062 */
[----:B------:R-:W-:Y:S01]  /*17c0*/  FMUL.FTZ R19, R185, UR30 ;  /* 0x0000001eb9137c20 */ /* 0x000fe20008410000 */
[----:B------:R-:W-:Y:S01]  /*17d0*/  FFMA.FTZ R103, R20, R205, R103 ;  /* 0x000000cd14677223 */ /* 0x000fe20000010067 */
[----:B------:R-:W-:Y:S01]  /*17e0*/  FADD.FTZ R43, R43, R205 ;  /* 0x000000cd2b2b7221 */ /* 0x000fe20000010000 */
[----:B------:R-:W-:Y:S01]  /*17f0*/  FMUL.FTZ R17, R204, UR30 ;  /* 0x0000001ecc117c20 */ /* 0x000fe20008410000 */
[----:B------:R-:W-:Y:S01]  /*1800*/  FADD.FTZ R44, R44, R212 ;  /* 0x000000d42c2c7221 */ /* 0x000fe20000010000 */
[----:B------:R-:W-:Y:S01]  /*1810*/  FFMA.FTZ R96, R21, R212, R96 ;  /* 0x000000d415607223 */ /* 0x000fe20000010060 */
[----:B-----5:R-:W-:Y:S01]  /*1820*/  FMUL.FTZ R204, R249, R208 ;  /* 0x000000d0f9cc7220 */ /* 0x020fe20000410000 */
[----:B------:R-:W-:Y:S01]  /*1830*/  FFMA.FTZ R101, R18, R206, R101 ;  /* 0x000000ce12657223 */ /* 0x000fe20000010065 */
[----:B------:R-:W-:-:S02]  /*1840*/  FMUL.FTZ R200, R200, R160 ;  /* 0x000000a0c8c87220 */ /* 0x000fc40000410000 */
[----:B------:R0:W5:Y:S01]  /*1850*/  LDL.LU R160, [R1+0x60] ;  /* 0x0000600001a07983 */ /* 0x0001620000300800 */
[----:B------:R-:W-:-:S03]  /*1860*/  FMUL.FTZ R201, R201, R159 ;  /* 0x0000009fc9c97220 */ /* 0x000fc60000410000 */
[----:B------:R0:W5:Y:S01]  /*1870*/  LDL.LU R159, [R1+0x5c] ;  /* 0x00005c00019f7983 */ /* 0x0001620000300800 */
[----:B------:R-:W-:Y:S01]  /*1880*/  FMUL.FTZ R198, R198, R205 ;  /* 0x000000cdc6c67220 */ /* 0x000fe20000410000 */
[----:B------:R-:W-:Y:S01]  /*1890*/  FMUL.FTZ R205, R250, R157 ;  /* 0x0000009dfacd7220 */ /* 0x000fe20000410000 */
[----:B------:R-:W-:Y:S02]  /*18a0*/  FMUL.FTZ R202, R202, R158 ;  /* 0x0000009ecaca7220 */ /* 0x000fe40000410000 */
[----:B------:R0:W5:Y:S01]  /*18b0*/  LDL.LU R158, [R1+0x58] ;  /* 0x00005800019e7983 */ /* 0x0001620000300800 */
[----:B------:R-:W-:Y:S01]  /*18c0*/  FMUL.FTZ R199, R199, R212 ;  /* 0x000000d4c7c77220 */ /* 0x000fe20000410000 */
[----:B------:R-:W-:Y:S02]  /*18d0*/  FMUL.FTZ R212, R241, R214 ;  /* 0x000000d6f1d47220 */ /* 0x000fe40000410000 */
[----:B------:R0:W5:Y:S01]  /*18e0*/  LDL.LU R157, [R1+0x54] ;  /* 0x00005400019d7983 */ /* 0x0001620000300800 */
[----:B------:R-:W-:Y:S01]  /*18f0*/  FADD.FTZ R41, R41, R206 ;  /* 0x000000ce29297221 */ /* 0x000fe20000010000 */
[----:B------:R-:W-:Y:S01]  /*1900*/  FMUL.FTZ R203, R248, R209 ;  /* 0x000000d1f8cb7220 */ /* 0x000fe20000410000 */
[----:B------:R-:W-:Y:S01]  /*1910*/  FMUL.FTZ R208, R245, R155 ;  /* 0x0000009bf5d07220 */ /* 0x000fe20000410000 */
[-C--:B------:R-:W-:Y:S01]  /*1920*/  FFMA.FTZ R87, R172, R215.reuse, R87 ;  /* 0x000000d7ac577223 */ /* 0x080fe20000010057 */
[----:B------:R-:W-:Y:S01]  /*1930*/  FADD.FTZ R59, R59, R215 ;  /* 0x000000d73b3b7221 */ /* 0x000fe20000010000 */
[----:B------:R-:W-:Y:S01]  /*1940*/  FMUL.FTZ R214, R243, R215 ;  /* 0x000000d7f3d67220 */ /* 0x000fe20000410000 */
[----:B------:R-:W-:Y:S01]  /*1950*/  FFMA.FTZ R95, R28, R210, R95 ;  /* 0x000000d21c5f7223 */ /* 0x000fe2000001005f */
[----:B------:R-:W-:Y:S01]  /*1960*/  FADD.FTZ R51, R51, R210 ;  /* 0x000000d233337221 */ /* 0x000fe20000010000 */
        /* <DEDUP_REMOVED lines=14> */
[----:B--2---:R-:W-:Y:S01]  /*1a50*/  FMUL.FTZ R185, R207, R252 ;  /* 0x000000fccfb97220 */ /* 0x004fe20000410000 */
[----:B------:R-:W-:-:S02]  /*1a60*/  FMUL.FTZ R207, R244, R156 ;  /* 0x0000009cf4cf7220 */ /* 0x000fc40000410000 */
[----:B------:R0:W5:Y:S04]  /*1a70*/  LDL.LU R156, [R1+0x50] ;  /* 0x00005000019c7983 */ /* 0x0001680000300800 */
[----:B------:R0:W5:Y:S01]  /*1a80*/  LDL.LU R155, [R1+0x4c] ;  /* 0x00004c00019b7983 */ /* 0x0001620000300800 */
[----:B---3--:R-:W-:Y:S01]  /*1a90*/  FMUL.FTZ R186, R186, R206 ;  /* 0x000000cebaba7220 */ /* 0x008fe20000410000 */
[----:B------:R-:W-:Y:S01]  /*1aa0*/  FMUL.FTZ R206, R251, R210 ;  /* 0x000000d2fbce7220 */ /* 0x000fe20000410000 */
[----:B------:R-:W-:Y:S01]  /*1ab0*/  FMUL.FTZ R210, R247, R153 ;  /* 0x00000099f7d27220 */ /* 0x000fe20000410000 */
[----:B------:R0:W5:Y:S04]  /*1ac0*/  LDL.LU R154, [R1+0x48] ;  /* 0x00004800019a7983 */ /* 0x0001680000300800 */
[----:B------:R0:W5:Y:S04]  /*1ad0*/  LDL.LU R153, [R1+0x44] ;  /* 0x0000440001997983 */ /* 0x0001680000300800 */
[----:B------:R0:W5:Y:S01]  /*1ae0*/  LDL.LU R152, [R1+0x40] ;  /* 0x0000400001987983 */ /* 0x0001620000300800 */
[----:B------:R-:W-:Y:S01]  /*1af0*/  FMUL.FTZ R179, R165, UR30 ;  /* 0x0000001ea5b37c20 */ /* 0x000fe20008410000 */
[----:B------:R-:W-:Y:S01]  /*1b00*/  FMUL.FTZ R180, R164, UR30 ;  /* 0x0000001ea4b47c20 */ /* 0x000fe20008410000 */
        /* <DEDUP_REMOVED lines=20> */
[----:B----4-:R-:W-:-:S04]  /*1c50*/  FMUL.FTZ R187, R187, R213 ;  /* 0x000000d5bbbb7220 */ /* 0x010fc80000410000 */
        /* <DEDUP_REMOVED lines=34> */
[----:B------:R-:W-:Y:S01]  /*1e80*/  FFMA.FTZ R102, R19, R213, R102 ;  /* 0x000000d513667223 */ /* 0x000fe20000010066 */
[----:B------:R-:W-:Y:S01]  /*1e90*/  FADD.FTZ R42, R42, R213 ;  /* 0x000000d52a2a7221 */ /* 0x000fe20000010000 */
[----:B------:R-:W-:Y:S01]  /*1ea0*/  FMUL.FTZ R213, R242, R216 ;  /* 0x000000d8f2d57220 */ /* 0x000fe20000410000 */
[----:B------:R-:W-:Y:S01]  /*1eb0*/  FADD.FTZ R165, R165, R212 ;  /* 0x000000d4a5a57221 */ /* 0x000fe20000010000 */
[----:B------:R-:W-:Y:S01]  /*1ec0*/  FMUL.FTZ R171, R171, UR30 ;  /* 0x0000001eabab7c20 */ /* 0x000fe20008410000 */
[----:B------:R-:W-:Y:S02]  /*1ed0*/  FFMA.FTZ R164, R170, R212, R164 ;  /* 0x000000d4aaa47223 */ /* 0x000fe400000100a4 */
[----:B------:R-:W-:Y:S02]  /*1ee0*/  FADD.FTZ R165, R165, R213 ;  /* 0x000000d5a5a57221 */ /* 0x000fe40000010000 */
[----:B------:R-:W-:-:S02]  /*1ef0*/  FFMA.FTZ R164, R171, R213, R164 ;  /* 0x000000d5aba47223 */ /* 0x000fc400000100a4 */
[----:B------:R-:W-:Y:S02]  /*1f00*/  FADD.FTZ R165, R165, R214 ;  /* 0x000000d6a5a57221 */ /* 0x000fe40000010000 */
[----:B------:R-:W-:Y:S01]  /*1f10*/  FFMA.FTZ R164, R172, R214, R164 ;  /* 0x000000d6aca47223 */ /* 0x000fe200000100a4 */
[----:B------:R-:W-:Y:S01]  /*1f20*/  FMUL.FTZ R174, R174, UR30 ;  /* 0x0000001eaeae7c20 */ /* 0x000fe20008410000 */
[----:B------:R-:W-:Y:S01]  /*1f30*/  FFMA.FTZ R86, R171, R216, R86 ;  /* 0x000000d8ab567223 */ /* 0x000fe20000010056 */
[----:B------:R-:W-:Y:S01]  /*1f40*/  FADD.FTZ R58, R58, R216 ;  /* 0x000000d83a3a7221 */ /* 0x000fe20000010000 */
[----:B------:R-:W-:Y:S01]  /*1f50*/  FMUL.FTZ R216, R237, R217 ;  /* 0x000000d9edd87220 */ /* 0x000fe20000410000 */
[----:B------:R-:W-:Y:S01]  /*1f60*/  FADD.FTZ R165, R165, R215 ;  /* 0x000000d7a5a57221 */ /* 0x000fe20000010000 */
[----:B------:R-:W-:Y:S01]  /*1f70*/  FFMA.FTZ R164, R173, R215, R164 ;  /* 0x000000d7ada47223 */ /* 0x000fe200000100a4 */
[----:B------:R-:W-:Y:S01]  /*1f80*/  FADD.FTZ R61, R61, R217 ;  /* 0x000000d93d3d7221 */ /* 0x000fe20000010000 */
[----:B------:R-:W-:Y:S01]  /*1f90*/  FFMA.FTZ R81, R174, R217, R81 ;  /* 0x000000d9ae517223 */ /* 0x000fe20000010051 */
[----:B------:R-:W-:Y:S01]  /*1fa0*/  FMUL.FTZ R217, R238, R227 ;  /* 0x000000e3eed97220 */ /* 0x000fe20000410000 */
[----:B------:R-:W-:Y:S01]  /*1fb0*/  FADD.FTZ R165, R165, R216 ;  /* 0x000000d8a5a57221 */ /* 0x000fe20000010000 */
[----:B------:R-:W-:Y:S01]  /*1fc0*/  FMUL.FTZ R175, R175, UR30 ;  /* 0x0000001eafaf7c20 */ /* 0x000fe20008410000 */
[----:B------:R-:W-:Y:S01]  /*1fd0*/  FFMA.FTZ R164, R174, R216, R164 ;  /* 0x000000d8aea47223 */ /* 0x000fe200000100a4 */
[----:B------:R-:W-:Y:S01]  /*1fe0*/  FMUL.FTZ R177, R167, UR30 ;  /* 0x0000001ea7b17c20 */ /* 0x000fe20008410000 */
[----:B------:R-:W-:-:S02]  /*1ff0*/  FADD.FTZ R165, R165, R217 ;  /* 0x000000d9a5a57221 */ /* 0x000fc40000010000 */
[----:B------:R-:W-:Y:S01]  /*2000*/  FFMA.FTZ R164, R175, R217, R164 ;  /* 0x000000d9afa47223 */ /* 0x000fe200000100a4 */
[----:B------:R-:W-:Y:S01]  /*2010*/  FMUL.FTZ R178, R166, UR30 ;  /* 0x0000001ea6b27c20 */ /* 0x000fe20008410000 */
        /* <DEDUP_REMOVED lines=15> */
[----:B------:R-:W-:Y:S01]  /*2110*/  FMUL.FTZ R181, R181, UR30 ;  /* 0x0000001eb5b57c20 */ /* 0x000fe20008410000 */
[-C--:B------:R-:W-:Y:S01]  /*2120*/  FFMA.FTZ R79, R180, R222.reuse, R79 ;  /* 0x000000deb44f7223 */ /* 0x080fe2000001004f */
[----:B------:R-:W-:Y:S01]  /*2130*/  FADD.FTZ R67, R67, R222 ;  /* 0x000000de43437221 */ /* 0x000fe20000010000 */
        /* <DEDUP_REMOVED lines=9> */
[----:B------:R-:W-:Y:S01]  /*21d0*/  FMUL.FTZ R183, R183, UR30 ;  /* 0x0000001eb7b77c20 */ /* 0x000fe20008410000 */
        /* <DEDUP_REMOVED lines=18> */
[----:B0-----:R-:W-:Y:S06]  /*2300*/  BRA `(.L_x_14824) ;  /* 0x0000000400347947 */ /* 0x001fec0003800000 */
.L_x_14823:
        /* <DEDUP_REMOVED lines=12> */
.L_x_14825:
        /* <DEDUP_REMOVED lines=18> */
[----:B0-----:R-:W-:Y:S01]  /*24f0*/  MOV R188, R192 ;  /* 0x000000c000bc7202 */ /* 0x001fe20000000f00 */
[----:B------:R-:W-:-:S02]  /*2500*/  IMAD.MOV.U32 R189, RZ, RZ, R193 ;  /* 0x000000ffffbd7224 */ /* 0x000fc400078e00c1 */
[----:B------:R0:W5:Y:S04]  /*2510*/  LDG.E.64 R192, desc[UR22][R190.64] ;  /* 0x00000016bec07981 */ /* 0x000168000c1e1b00 */
[----:B------:R0:W5:Y:S04]  /*2520*/  LDG.E.64 R190, desc[UR22][R188.64] ;  /* 0x00000016bcbe7981 */ /* 0x000168000c1e1b00 */
[----:B------:R0:W5:Y:S01]  /*2530*/  LDG.E.64 R188, desc[UR22][R166.64] ;  /* 0x00000016a6bc7981 */ /* 0x000162000c1e1b00 */
[----:B------:R-:W-:Y:S05]  /*2540*/  BRA `(.L_x_14824) ;  /* 0x0000000000a47947 */ /* 0x000fea0003800000 */
.L_x_14826:
        /* <DEDUP_REMOVED lines=41> */
.L_x_14824:
        /* <DEDUP_REMOVED lines=32> */
.L_x_14828:
[----:B------:R-:W-:Y:S05]  /*29e0*/  BSYNC.RECONVERGENT B0 ;  /* 0x0000000000007941 */ /* 0x000fea0003800200 */
.L_x_14827:
        /* <DEDUP_REMOVED lines=57> */
.L_x_14831:
        /* <DEDUP_REMOVED lines=13> */
.L_x_14832:
        /* <DEDUP_REMOVED lines=13> */
.L_x_14833:
        /* <DEDUP_REMOVED lines=13> */
.L_x_14834:
        /* <DEDUP_REMOVED lines=13> */
.L_x_14835:
        /* <DEDUP_REMOVED lines=13> */
.L_x_14836:
        /* <DEDUP_REMOVED lines=13> */
.L_x_14837:
[----:B------:R-:W-:Y:S05]  /*3260*/  BRA.U !UP3, `(.L_x_14838) ;  /* 0x000000150b9c7547 */ /* 0x000fea000b800000 */
[----:B------:R-:W-:Y:S02]  /*3270*/  MOV R164, UR32 ;  /* 0x0000002000a47c02 */ /* 0x000fe40008000f00 */
        /* <DEDUP_REMOVED lines=13> */
.L_x_14830:
        /* <DEDUP_REMOVED lines=51> */
.L_x_14839:
        /* <DEDUP_REMOVED lines=13> */
.L_x_14840:
        /* <DEDUP_REMOVED lines=13> */
.L_x_14841:
        /* <DEDUP_REMOVED lines=13> */
.L_x_14842:
        /* <DEDUP_REMOVED lines=13> */
.L_x_14843:
        /* <DEDUP_REMOVED lines=13> */
.L_x_14844:
        /* <DEDUP_REMOVED lines=13> */
.L_x_14845:
        /* <DEDUP_REMOVED lines=9> */
.L_x_14829:
        /* <DEDUP_REMOVED lines=16> */
.L_x_14847:
        /* <DEDUP_REMOVED lines=13> */
.L_x_14848:
        /* <DEDUP_REMOVED lines=13> */
.L_x_14849:
        /* <DEDUP_REMOVED lines=13> */
.L_x_14850:
[----:B------:R-:W-:Y:S05]  /*3f60*/  BRA.U !UP3, `(.L_x_14851) ;  /* 0x000000010b307547 */ /* 0x000fea000b800000 */
[----:B------:R-:W-:Y:S01]  /*3f70*/  PLOP3.LUT P0, PT, PT, PT, UP2, 0x80, 0x8 ;  /* 0x000000000008781c */ /* 0x000fe20003f0f028 */
[----:B------:R-:W-:Y:S01]  /*3f80*/  IMAD.U32 R164, RZ, RZ, UR32 ;  /* 0x00000020ffa47e24 */ /* 0x000fe2000f8e00ff */
[----:B-----5:R-:W-:-:S11]  /*3f90*/  MOV R165, R116 ;  /* 0x0000007400a57202 */ /* 0x020fd60000000f00 */
        /* <DEDUP_REMOVED lines=9> */
.L_x_14851:
        /* <DEDUP_REMOVED lines=13> */
.L_x_14852:
        /* <DEDUP_REMOVED lines=13> */
.L_x_14853:
        /* <DEDUP_REMOVED lines=12> */
[----:B------:R-:W-:-:S04]  /*4290*/  F2FP.F16.F32.PACK_AB R164, RZ, R164 ;  /* 0x000000a4ffa4723e */ /* 0x000fc800000000ff */
[----:B------:R-:W-:Y:S01]  /*42a0*/  PRMT R159, R159, 0x5410, R164 ;  /* 0x000054109f9f7816 */ /* 0x000fe200000000a4 */
[----:B------:R-:W-:Y:S06]  /*42b0*/  BRA `(.L_x_14838) ;  /* 0x0000000400887947 */ /* 0x000fec0003800000 */
.L_x_14846:
[----:B------:R-:W-:Y:S02]  /*42c0*/  PLOP3.LUT P0, PT, PT, PT, UP2, 0x80, 0x8 ;  /* 0x000000000008781c */ /* 0x000fe40003f0f028 */
[----:B-----5:R-:W-:Y:S02]  /*42d0*/  MOV R152, UR32 ;  /* 0x0000002000987c02 */ /* 0x020fe40008000f00 */
        /* <DEDUP_REMOVED lines=31> */
.L_x_14854:
[----:B------:R-:W-:Y:S05]  /*44d0*/  BRA.U !UP3, `(.L_x_14855) ;  /* 0x000000010b187547 */ /* 0x000fea000b800000 */
[----:B------:R-:W-:Y:S01]  /*44e0*/  FMUL.FTZ R161, R153, UR25 ;  /* 0x0000001999a17c20 */ /* 0x000fe20008410000 */
[----:B------:R-:W-:-:S03]  /*44f0*/  LOP3.LUT P1, RZ, R196, 0xff00, RZ, 0xc0, !PT ;  /* 0x0000ff00c4ff7812 */ /* 0x000fc6000782c0ff */
[----:B------:R-:W-:-:S05]  /*4500*/  FMUL.FTZ R161, R161, UR24 ;  /* 0x00000018a1a17c20 */ /* 0x000fca0008410000 */
[----:B------:R-:W-:-:S04]  /*4510*/  FSEL R161, R161, RZ, P1 ;  /* 0x000000ffa1a17208 */ /* 0x000fc80000800000 */
[----:B------:R-:W-:-:S04]  /*4520*/  F2FP.F16.F32.PACK_AB R161, RZ, R161 ;  /* 0x000000a1ffa1723e */ /* 0x000fc800000000ff */
[----:B------:R-:W-:-:S07]  /*4530*/  PRMT R156, R156, 0x5410, R161 ;  /* 0x000054109c9c7816 */ /* 0x000fce00000000a1 */
.L_x_14855:
[----:B------:R-:W-:Y:S05]  /*4540*/  BRA.U !UP3, `(.L_x_14856) ;  /* 0x000000010b187547 */ /* 0x000fea000b800000 */
[----:B------:R-:W-:Y:S01]  /*4550*/  FMUL.FTZ R161, R154, UR25 ;  /* 0x000000199aa17c20 */ /* 0x000fe20008410000 */
[----:B------:R-:W-:-:S03]  /*4560*/  LOP3.LUT P1, RZ, R196, 0xff0000, RZ, 0xc0, !PT ;  /* 0x00ff0000c4ff7812 */ /* 0x000fc6000782c0ff */
[----:B------:R-:W-:-:S05]  /*4570*/  FMUL.FTZ R161, R161, UR24 ;  /* 0x00000018a1a17c20 */ /* 0x000fca0008410000 */
[----:B------:R-:W-:-:S04]  /*4580*/  FSEL R161, R161, RZ, P1 ;  /* 0x000000ffa1a17208 */ /* 0x000fc80000800000 */
[----:B------:R-:W-:-:S04]  /*4590*/  F2FP.F16.F32.PACK_AB R161, RZ, R161 ;  /* 0x000000a1ffa1723e */ /* 0x000fc800000000ff */
[----:B------:R-:W-:-:S07]  /*45a0*/  PRMT R157, R161, 0x7610, R157 ;  /* 0x00007610a19d7816 */ /* 0x000fce000000009d */
.L_x_14856:
[----:B------:R-:W-:Y:S05]  /*45b0*/  BRA.U !UP3, `(.L_x_14857) ;  /* 0x000000010b187547 */ /* 0x000fea000b800000 */
[----:B------:R-:W-:Y:S01]  /*45c0*/  FMUL.FTZ R161, R155, UR25 ;  /* 0x000000199ba17c20 */ /* 0x000fe20008410000 */
[----:B------:R-:W-:-:S03]  /*45d0*/  LOP3.LUT P1, RZ, R196, 0xff000000, RZ, 0xc0, !PT ;  /* 0xff000000c4ff7812 */ /* 0x000fc6000782c0ff */
[----:B------:R-:W-:-:S05]  /*45e0*/  FMUL.FTZ R161, R161, UR24 ;  /* 0x00000018a1a17c20 */ /* 0x000fca0008410000 */
[----:B------:R-:W-:-:S04]  /*45f0*/  FSEL R161, R161, RZ, P1 ;  /* 0x000000ffa1a17208 */ /* 0x000fc80000800000 */
[----:B------:R-:W-:-:S04]  /*4600*/  F2FP.F16.F32.PACK_AB R161, RZ, R161 ;  /* 0x000000a1ffa1723e */ /* 0x000fc800000000ff */
[----:B------:R-:W-:-:S07]  /*4610*/  PRMT R157, R157, 0x5410, R161 ;  /* 0x000054109d9d7816 */ /* 0x000fce00000000a1 */
.L_x_14857:
[----:B------:R-:W-:Y:S05]  /*4620*/  BRA.U !UP3, `(.L_x_14858) ;  /* 0x000000010b187547 */ /* 0x000fea000b800000 */
[----:B------:R-:W-:Y:S01]  /*4630*/  FMUL.FTZ R161, R160, UR25 ;  /* 0x00000019a0a17c20 */ /* 0x000fe20008410000 */
[----:B------:R-:W-:-:S03]  /*4640*/  LOP3.LUT P1, RZ, R197, 0xff, RZ, 0xc0, !PT ;  /* 0x000000ffc5ff7812 */ /* 0x000fc6000782c0ff */
[----:B------:R-:W-:-:S05]  /*4650*/  FMUL.FTZ R161, R161, UR24 ;  /* 0x00000018a1a17c20 */ /* 0x000fca0008410000 */
[----:B------:R-:W-:-:S04]  /*4660*/  FSEL R161, R161, RZ, P1 ;  /* 0x000000ffa1a17208 */ /* 0x000fc80000800000 */
[----:B------:R-:W-:-:S04]  /*4670*/  F2FP.F16.F32.PACK_AB R161, RZ, R161 ;  /* 0x000000a1ffa1723e */ /* 0x000fc800000000ff */
[----:B------:R-:W-:-:S07]  /*4680*/  PRMT R158, R161, 0x7610, R158 ;  /* 0x00007610a19e7816 */ /* 0x000fce000000009e */
.L_x_14858:
        /* <DEDUP_REMOVED lines=12> */
.L_x_14859:
        /* <DEDUP_REMOVED lines=12> */
.L_x_14860:
        /* <DEDUP_REMOVED lines=13> */
.L_x_14838:
        /* <DEDUP_REMOVED lines=48> */
.L_x_14863:
[----:B------:R-:W-:Y:S05]  /*4be0*/  BRA.U !UP3, `(.L_x_14864) ;  /* 0x000000010b187547 */ /* 0x000fea000b800000 */
[----:B------:R-:W-:Y:S01]  /*4bf0*/  FMUL.FTZ R161, R153, UR25 ;  /* 0x0000001999a17c20 */ /* 0x000fe20008410000 */
[----:B------:R-:W-:-:S03]  /*4c00*/  LOP3.LUT P2, RZ, R194, 0xff00, RZ, 0xc0, !PT ;  /* 0x0000ff00c2ff7812 */ /* 0x000fc6000784c0ff */
[----:B------:R-:W-:-:S05]  /*4c10*/  FMUL.FTZ R161, R161, UR24 ;  /* 0x00000018a1a17c20 */ /* 0x000fca0008410000 */
[----:B------:R-:W-:-:S04]  /*4c20*/  FSEL R161, R161, RZ, P2 ;  /* 0x000000ffa1a17208 */ /* 0x000fc80001000000 */
[----:B------:R-:W-:-:S04]  /*4c30*/  F2FP.F16.F32.PACK_AB R161, RZ, R161 ;  /* 0x000000a1ffa1723e */ /* 0x000fc800000000ff */
[----:B0-----:R-:W-:-:S07]  /*4c40*/  PRMT R156, R156, 0x5410, R161 ;  /* 0x000054109c9c7816 */ /* 0x001fce00000000a1 */
.L_x_14864:
[----:B------:R-:W-:Y:S05]  /*4c50*/  BRA.U !UP3, `(.L_x_14865) ;  /* 0x000000010b187547 */ /* 0x000fea000b800000 */
[----:B------:R-:W-:Y:S01]  /*4c60*/  FMUL.FTZ R161, R154, UR25 ;  /* 0x000000199aa17c20 */ /* 0x000fe20008410000 */
[----:B------:R-:W-:-:S03]  /*4c70*/  LOP3.LUT P2, RZ, R194, 0xff0000, RZ, 0xc0, !PT ;  /* 0x00ff0000c2ff7812 */ /* 0x000fc6000784c0ff */
[----:B------:R-:W-:-:S05]  /*4c80*/  FMUL.FTZ R161, R161, UR24 ;  /* 0x00000018a1a17c20 */ /* 0x000fca0008410000 */
[----:B------:R-:W-:-:S04]  /*4c90*/  FSEL R161, R161, RZ, P2 ;  /* 0x000000ffa1a17208 */ /* 0x000fc80001000000 */
[----:B------:R-:W-:-:S04]  /*4ca0*/  F2FP.F16.F32.PACK_AB R161, RZ, R161 ;  /* 0x000000a1ffa1723e */ /* 0x000fc800000000ff */
[----:B0-----:R-:W-:-:S07]  /*4cb0*/  PRMT R157, R161, 0x7610, R157 ;  /* 0x00007610a19d7816 */ /* 0x001fce000000009d */
.L_x_14865:
[----:B------:R-:W-:Y:S05]  /*4cc0*/  BRA.U !UP3, `(.L_x_14866) ;  /* 0x000000010b187547 */ /* 0x000fea000b800000 */
[----:B------:R-:W-:Y:S01]  /*4cd0*/  FMUL.FTZ R161, R155, UR25 ;  /* 0x000000199ba17c20 */ /* 0x000fe20008410000 */
[----:B------:R-:W-:-:S03]  /*4ce0*/  LOP3.LUT P2, RZ, R194, 0xff000000, RZ, 0xc0, !PT ;  /* 0xff000000c2ff7812 */ /* 0x000fc6000784c0ff */
[----:B------:R-:W-:-:S05]  /*4cf0*/  FMUL.FTZ R161, R161, UR24 ;  /* 0x00000018a1a17c20 */ /* 0x000fca0008410000 */
[----:B------:R-:W-:-:S04]  /*4d00*/  FSEL R161, R161, RZ, P2 ;  /* 0x000000ffa1a17208 */ /* 0x000fc80001000000 */
[----:B------:R-:W-:-:S04]  /*4d10*/  F2FP.F16.F32.PACK_AB R161, RZ, R161 ;  /* 0x000000a1ffa1723e */ /* 0x000fc800000000ff */
[----:B0-----:R-:W-:-:S07]  /*4d20*/  PRMT R157, R157, 0x5410, R161 ;  /* 0x000054109d9d7816 */ /* 0x001fce00000000a1 */
.L_x_14866:
[----:B------:R-:W-:Y:S05]  /*4d30*/  BRA.U !UP3, `(.L_x_14867) ;  /* 0x000000010b187547 */ /* 0x000fea000b800000 */
[----:B------:R-:W-:Y:S01]  /*4d40*/  FMUL.FTZ R161, R160, UR25 ;  /* 0x00000019a0a17c20 */ /* 0x000fe20008410000 */
[----:B------:R-:W-:-:S03]  /*4d50*/  LOP3.LUT P2, RZ, R195, 0xff, RZ, 0xc0, !PT ;  /* 0x000000ffc3ff7812 */ /* 0x000fc6000784c0ff */
[----:B------:R-:W-:-:S05]  /*4d60*/  FMUL.FTZ R161, R161, UR24 ;  /* 0x00000018a1a17c20 */ /* 0x000fca0008410000 */
[----:B------:R-:W-:-:S04]  /*4d70*/  FSEL R161, R161, RZ, P2 ;  /* 0x000000ffa1a17208 */ /* 0x000fc80001000000 */
[----:B------:R-:W-:-:S04]  /*4d80*/  F2FP.F16.F32.PACK_AB R161, RZ, R161 ;  /* 0x000000a1ffa1723e */ /* 0x000fc800000000ff */
[----:B0-----:R-:W-:-:S07]  /*4d90*/  PRMT R158, R161, 0x7610, R158 ;  /* 0x00007610a19e7816 */ /* 0x001fce000000009e */
.L_x_14867:
        /* <DEDUP_REMOVED lines=12> */
.L_x_14868:
        /* <DEDUP_REMOVED lines=12> */
.L_x_14869:
        /* <DEDUP_REMOVED lines=14> */
.L_x_14862:
        /* <DEDUP_REMOVED lines=13> */
.L_x_14871:
        /* <DEDUP_REMOVED lines=13> */
.L_x_14872:
        /* <DEDUP_REMOVED lines=13> */
.L_x_14873:
        /* <DEDUP_REMOVED lines=13> */
.L_x_14874:
        /* <DEDUP_REMOVED lines=13> */
.L_x_14875:
        /* <DEDUP_REMOVED lines=13> */
.L_x_14876:
        /* <DEDUP_REMOVED lines=13> */
.L_x_14877:
        /* <DEDUP_REMOVED lines=15> */
.L_x_14861:
        /* <DEDUP_REMOVED lines=52> */
.L_x_14879:
        /* <DEDUP_REMOVED lines=13> */
.L_x_14880:
        /* <DEDUP_REMOVED lines=13> */
.L_x_14881:
        /* <DEDUP_REMOVED lines=13> */
.L_x_14882:
        /* <DEDUP_REMOVED lines=13> */
.L_x_14883:
        /* <DEDUP_REMOVED lines=13> */
.L_x_14884:
        /* <DEDUP_REMOVED lines=13> */
.L_x_14885:
[----:B------:R-:W-:Y:S05]  /*5ec0*/  BRA.U !UP3, `(.L_x_14870) ;  /* 0x000000050bc47547 */ /* 0x000fea000b800000 */
[----:B0-----:R-:W-:Y:S01]  /*5ed0*/  FMUL.FTZ R164, R163, UR25 ;  /* 0x00000019a3a47c20 */ /* 0x001fe20008410000 */
[----:B------:R-:W-:-:S03]  /*5ee0*/  ISETP.GE.U32.AND P1, PT, R194, RZ, PT ;  /* 0x000000ffc200720c */ /* 0x000fc60003f26070 */
[----:B------:R-:W-:Y:S01]  /*5ef0*/  FMUL.FTZ R164, R164, UR24 ;  /* 0x00000018a4a47c20 */ /* 0x000fe20008410000 */
[----:B------:R-:W-:-:S04]  /*5f00*/  ISETP.GE.U32.AND.EX P1, PT, R195, 0x1000000, PT, P1 ;  /* 0x01000000c300780c */ /* 0x000fc80003f26110 */
[----:B------:R-:W-:-:S04]  /*5f10*/  FSEL R164, R164, RZ, P1 ;  /* 0x000000ffa4a47208 */ /* 0x000fc80000800000 */
[----:B------:R-:W-:-:S04]  /*5f20*/  F2FP.F16.F32.PACK_AB R164, RZ, R164 ;  /* 0x000000a4ffa4723e */ /* 0x000fc800000000ff */
[----:B------:R-:W-:Y:S01]  /*5f30*/  PRMT R159, R159, 0x5410, R164 ;  /* 0x000054109f9f7816 */ /* 0x000fe200000000a4 */
[----:B------:R-:W-:Y:S06]  /*5f40*/  BRA `(.L_x_14870) ;  /* 0x0000000400a47947 */ /* 0x000fec0003800000 */
.L_x_14878:
        /* <DEDUP_REMOVED lines=13> */
.L_x_14886:
        /* <DEDUP_REMOVED lines=13> */
.L_x_14887:
        /* <DEDUP_REMOVED lines=13> */
.L_x_14888:
        /* <DEDUP_REMOVED lines=13> */
.L_x_14889:
        /* <DEDUP_REMOVED lines=13> */
.L_x_14890:
        /* <DEDUP_REMOVED lines=13> */
.L_x_14891:
        /* <DEDUP_REMOVED lines=13> */
.L_x_14892:
        /* <DEDUP_REMOVED lines=13> */
[----:B------:R-:W-:-:S07]  /*65d0*/  PRMT R159, R159, 0x5410, R164 ;  /* 0x000054109f9f7816 */ /* 0x000fce00000000a4 */
.L_x_14870:
        /* <DEDUP_REMOVED lines=46> */
.L_x_14895:
[----:B------:R-:W-:Y:S05]  /*68c0*/  BRA.U !UP3, `(.L_x_14896) ;  /* 0x000000010b187547 */ /* 0x000fea000b800000 */
[----:B------:R-:W-:Y:S01]  /*68d0*/  FMUL.FTZ R161, R153, UR25 ;  /* 0x0000001999a17c20 */ /* 0x000fe20008410000 */
[----:B------:R-:W-:-:S03]  /*68e0*/  LOP3.LUT P2, RZ, R192, 0xff00, RZ, 0xc0, !PT ;  /* 0x0000ff00c0ff7812 */ /* 0x000fc6000784c0ff */
[----:B------:R-:W-:-:S05]  /*68f0*/  FMUL.FTZ R161, R161, UR24 ;  /* 0x00000018a1a17c20 */ /* 0x000fca0008410000 */
[----:B------:R-:W-:-:S04]  /*6900*/  FSEL R161, R161, RZ, P2 ;  /* 0x000000ffa1a17208 */ /* 0x000fc80001000000 */
[----:B------:R-:W-:-:S04]  /*6910*/  F2FP.F16.F32.PACK_AB R161, RZ, R161 ;  /* 0x000000a1ffa1723e */ /* 0x000fc800000000ff */
[----:B0-----:R-:W-:-:S07]  /*6920*/  PRMT R156, R156, 0x5410, R161 ;  /* 0x000054109c9c7816 */ /* 0x001fce00000000a1 */
.L_x_14896:
[----:B------:R-:W-:Y:S05]  /*6930*/  BRA.U !UP3, `(.L_x_14897) ;  /* 0x000000010b187547 */ /* 0x000fea000b800000 */
[----:B------:R-:W-:Y:S01]  /*6940*/  FMUL.FTZ R161, R154, UR25 ;  /* 0x000000199aa17c20 */ /* 0x000fe20008410000 */
[----:B------:R-:W-:-:S03]  /*6950*/  LOP3.LUT P2, RZ, R192, 0xff0000, RZ, 0xc0, !PT ;  /* 0x00ff0000c0ff7812 */ /* 0x000fc6000784c0ff */
[----:B------:R-:W-:-:S05]  /*6960*/  FMUL.FTZ R161, R161, UR24 ;  /* 0x00000018a1a17c20 */ /* 0x000fca0008410000 */
[----:B------:R-:W-:-:S04]  /*6970*/  FSEL R161, R161, RZ, P2 ;  /* 0x000000ffa1a17208 */ /* 0x000fc80001000000 */
[----:B------:R-:W-:-:S04]  /*6980*/  F2FP.F16.F32.PACK_AB R161, RZ, R161 ;  /* 0x000000a1ffa1723e */ /* 0x000fc800000000ff */
[----:B0-----:R-:W-:-:S07]  /*6990*/  PRMT R157, R161, 0x7610, R157 ;  /* 0x00007610a19d7816 */ /* 0x001fce000000009d */
.L_x_14897:
[----:B------:R-:W-:Y:S05]  /*69a0*/  BRA.U !UP3, `(.L_x_14898) ;  /* 0x000000010b187547 */ /* 0x000fea000b800000 */
[----:B------:R-:W-:Y:S01]  /*69b0*/  FMUL.FTZ R161, R155, UR25 ;  /* 0x000000199ba17c20 */ /* 0x000fe20008410000 */
[----:B------:R-:W-:-:S03]  /*69c0*/  LOP3.LUT P2, RZ, R192, 0xff000000, RZ, 0xc0, !PT ;  /* 0xff000000c0ff7812 */ /* 0x000fc6000784c0ff */
[----:B------:R-:W-:-:S05]  /*69d0*/  FMUL.FTZ R161, R161, UR24 ;  /* 0x00000018a1a17c20 */ /* 0x000fca0008410000 */
[----:B------:R-:W-:-:S04]  /*69e0*/  FSEL R161, R161, RZ, P2 ;  /* 0x000000ffa1a17208 */ /* 0x000fc80001000000 */
[----:B------:R-:W-:-:S04]  /*69f0*/  F2FP.F16.F32.PACK_AB R161, RZ, R161 ;  /* 0x000000a1ffa1723e */ /* 0x000fc800000000ff */
[----:B0-----:R-:W-:-:S07]  /*6a00*/  PRMT R157, R157, 0x5410, R161 ;  /* 0x000054109d9d7816 */ /* 0x001fce00000000a1 */
.L_x_14898:
[----:B------:R-:W-:Y:S05]  /*6a10*/  BRA.U !UP3, `(.L_x_14899) ;  /* 0x000000010b187547 */ /* 0x000fea000b800000 */
[----:B------:R-:W-:Y:S01]  /*6a20*/  FMUL.FTZ R161, R160, UR25 ;  /* 0x00000019a0a17c20 */ /* 0x000fe20008410000 */
[----:B------:R-:W-:-:S03]  /*6a30*/  LOP3.LUT P2, RZ, R193, 0xff, RZ, 0xc0, !PT ;  /* 0x000000ffc1ff7812 */ /* 0x000fc6000784c0ff */
[----:B------:R-:W-:-:S05]  /*6a40*/  FMUL.FTZ R161, R161, UR24 ;  /* 0x00000018a1a17c20 */ /* 0x000fca0008410000 */
[----:B------:R-:W-:-:S04]  /*6a50*/  FSEL R161, R161, RZ, P2 ;  /* 0x000000ffa1a17208 */ /* 0x000fc80001000000 */
[----:B------:R-:W-:-:S04]  /*6a60*/  F2FP.F16.F32.PACK_AB R161, RZ, R161 ;  /* 0x000000a1ffa1723e */ /* 0x000fc800000000ff */
[----:B0-----:R-:W-:-:S07]  /*6a70*/  PRMT R158, R161, 0x7610, R158 ;  /* 0x00007610a19e7816 */ /* 0x001fce000000009e */
.L_x_14899:
        /* <DEDUP_REMOVED lines=12> */
.L_x_14900:
        /* <DEDUP_REMOVED lines=12> */
.L_x_14901:
        /* <DEDUP_REMOVED lines=14> */
.L_x_14894:
        /* <DEDUP_REMOVED lines=13> */
.L_x_14903:
        /* <DEDUP_REMOVED lines=13> */
.L_x_14904:
        /* <DEDUP_REMOVED lines=13> */
.L_x_14905:
        /* <DEDUP_REMOVED lines=13> */
.L_x_14906:
        /* <DEDUP_REMOVED lines=13> */
.L_x_14907:
        /* <DEDUP_REMOVED lines=13> */
.L_x_14908:
        /* <DEDUP_REMOVED lines=13> */
.L_x_14909:
        /* <DEDUP_REMOVED lines=15> */
.L_x_14893:
        /* <DEDUP_REMOVED lines=52> */
.L_x_14911:
        /* <DEDUP_REMOVED lines=13> */
.L_x_14912:
        /* <DEDUP_REMOVED lines=13> */
.L_x_14913:
        /* <DEDUP_REMOVED lines=13> */
.L_x_14914:
        /* <DEDUP_REMOVED lines=13> */
.L_x_14915:
        /* <DEDUP_REMOVED lines=13> */
.L_x_14916:
        /* <DEDUP_REMOVED lines=13> */
.L_x_14917:
        /* <DEDUP_REMOVED lines=9> */
.L_x_14910:
        /* <DEDUP_REMOVED lines=13> */
.L_x_14918:
        /* <DEDUP_REMOVED lines=13> */
.L_x_14919:
        /* <DEDUP_REMOVED lines=13> */
.L_x_14920:
        /* <DEDUP_REMOVED lines=13> */
.L_x_14921:
        /* <DEDUP_REMOVED lines=13> */
.L_x_14922:
        /* <DEDUP_REMOVED lines=13> */
.L_x_14923:
        /* <DEDUP_REMOVED lines=13> */
.L_x_14924:
        /* <DEDUP_REMOVED lines=14> */
.L_x_14902:
        /* <DEDUP_REMOVED lines=46> */
.L_x_14927:
[----:B------:R-:W-:Y:S05]  /*85a0*/  BRA.U !UP3, `(.L_x_14928) ;  /* 0x000000010b187547 */ /* 0x000fea000b800000 */
[----:B------:R-:W-:Y:S01]  /*85b0*/  FMUL.FTZ R161, R153, UR25 ;  /* 0x0000001999a17c20 */ /* 0x000fe20008410000 */
[----:B------:R-:W-:-:S03]  /*85c0*/  LOP3.LUT P2, RZ, R190, 0xff00, RZ, 0xc0, !PT ;  /* 0x0000ff00beff7812 */ /* 0x000fc6000784c0ff */
[----:B------:R-:W-:-:S05]  /*85d0*/  FMUL.FTZ R161, R161, UR24 ;  /* 0x00000018a1a17c20 */ /* 0x000fca0008410000 */
[----:B------:R-:W-:-:S04]  /*85e0*/  FSEL R161, R161, RZ, P2 ;  /* 0x000000ffa1a17208 */ /* 0x000fc80001000000 */
[----:B------:R-:W-:-:S04]  /*85f0*/  F2FP.F16.F32.PACK_AB R161, RZ, R161 ;  /* 0x000000a1ffa1723e */ /* 0x000fc800000000ff */
[----:B0-----:R-:W-:-:S07]  /*8600*/  PRMT R156, R156, 0x5410, R161 ;  /* 0x000054109c9c7816 */ /* 0x001fce00000000a1 */
.L_x_14928:
[----:B------:R-:W-:Y:S05]  /*8610*/  BRA.U !UP3, `(.L_x_14929) ;  /* 0x000000010b187547 */ /* 0x000fea000b800000 */
[----:B------:R-:W-:Y:S01]  /*8620*/  FMUL.FTZ R161, R154, UR25 ;  /* 0x000000199aa17c20 */ /* 0x000fe20008410000 */
[----:B------:R-:W-:-:S03]  /*8630*/  LOP3.LUT P2, RZ, R190, 0xff0000, RZ, 0xc0, !PT ;  /* 0x00ff0000beff7812 */ /* 0x000fc6000784c0ff */
[----:B------:R-:W-:-:S05]  /*8640*/  FMUL.FTZ R161, R161, UR24 ;  /* 0x00000018a1a17c20 */ /* 0x000fca0008410000 */
[----:B------:R-:W-:-:S04]  /*8650*/  FSEL R161, R161, RZ, P2 ;  /* 0x000000ffa1a17208 */ /* 0x000fc80001000000 */
[----:B------:R-:W-:-:S04]  /*8660*/  F2FP.F16.F32.PACK_AB R161, RZ, R161 ;  /* 0x000000a1ffa1723e */ /* 0x000fc800000000ff */
[----:B0-----:R-:W-:-:S07]  /*8670*/  PRMT R157, R161, 0x7610, R157 ;  /* 0x00007610a19d7816 */ /* 0x001fce000000009d */
.L_x_14929:
[----:B------:R-:W-:Y:S05]  /*8680*/  BRA.U !UP3, `(.L_x_14930) ;  /* 0x000000010b187547 */ /* 0x000fea000b800000 */
[----:B------:R-:W-:Y:S01]  /*8690*/  FMUL.FTZ R161, R155, UR25 ;  /* 0x000000199ba17c20 */ /* 0x000fe20008410000 */
[----:B------:R-:W-:-:S03]  /*86a0*/  LOP3.LUT P2, RZ, R190, 0xff000000, RZ, 0xc0, !PT ;  /* 0xff000000beff7812 */ /* 0x000fc6000784c0ff */
[----:B------:R-:W-:-:S05]  /*86b0*/  FMUL.FTZ R161, R161, UR24 ;  /* 0x00000018a1a17c20 */ /* 0x000fca0008410000 */
[----:B------:R-:W-:-:S04]  /*86c0*/  FSEL R161, R161, RZ, P2 ;  /* 0x000000ffa1a17208 */ /* 0x000fc80001000000 */
[----:B------:R-:W-:-:S04]  /*86d0*/  F2FP.F16.F32.PACK_AB R161, RZ, R161 ;  /* 0x000000a1ffa1723e */ /* 0x000fc800000000ff */
[----:B0-----:R-:W-:-:S07]  /*86e0*/  PRMT R157, R157, 0x5410, R161 ;  /* 0x000054109d9d7816 */ /* 0x001fce00000000a1 */
.L_x_14930:
[----:B------:R-:W-:Y:S05]  /*86f0*/  BRA.U !UP3, `(.L_x_14931) ;  /* 0x000000010b187547 */ /* 0x000fea000b800000 */
[----:B------:R-:W-:Y:S01]  /*8700*/  FMUL.FTZ R161, R160, UR25 ;  /* 0x00000019a0a17c20 */ /* 0x000fe20008410000 */
[----:B------:R-:W-:-:S03]  /*8710*/  LOP3.LUT P2, RZ, R191, 0xff, RZ, 0xc0, !PT ;  /* 0x000000ffbfff7812 */ /* 0x000fc6000784c0ff */
[----:B------:R-:W-:-:S05]  /*8720*/  FMUL.FTZ R161, R161, UR24 ;  /* 0x00000018a1a17c20 */ /* 0x000fca0008410000 */
[----:B------:R-:W-:-:S04]  /*8730*/  FSEL R161, R161, RZ, P2 ;  /* 0x000000ffa1a17208 */ /* 0x000fc80001000000 */
[----:B------:R-:W-:-:S04]  /*8740*/  F2FP.F16.F32.PACK_AB R161, RZ, R161 ;  /* 0x000000a1ffa1723e */ /* 0x000fc800000000ff */
[----:B0-----:R-:W-:-:S07]  /*8750*/  PRMT R158, R161, 0x7610, R158 ;  /* 0x00007610a19e7816 */ /* 0x001fce000000009e */
.L_x_14931:
        /* <DEDUP_REMOVED lines=12> */
.L_x_14932:
        /* <DEDUP_REMOVED lines=12> */
.L_x_14933:
        /* <DEDUP_REMOVED lines=14> */
.L_x_14926:
        /* <DEDUP_REMOVED lines=13> */
.L_x_14935:
        /* <DEDUP_REMOVED lines=13> */
.L_x_14936:
        /* <DEDUP_REMOVED lines=13> */
.L_x_14937:
        /* <DEDUP_REMOVED lines=13> */
.L_x_14938:
        /* <DEDUP_REMOVED lines=13> */
.L_x_14939:
        /* <DEDUP_REMOVED lines=13> */
.L_x_14940:
        /* <DEDUP_REMOVED lines=13> */
.L_x_14941:
        /* <DEDUP_REMOVED lines=15> */
.L_x_14925:
        /* <DEDUP_REMOVED lines=52> */
.L_x_14943:
        /* <DEDUP_REMOVED lines=13> */
.L_x_14944:
        /* <DEDUP_REMOVED lines=13> */
.L_x_14945:
        /* <DEDUP_REMOVED lines=13> */
.L_x_14946:
        /* <DEDUP_REMOVED lines=13> */
.L_x_14947:
        /* <DEDUP_REMOVED lines=13> */
.L_x_14948:
        /* <DEDUP_REMOVED lines=13> */
.L_x_14949:
        /* <DEDUP_REMOVED lines=9> */
.L_x_14942:
        /* <DEDUP_REMOVED lines=13> */
.L_x_14950:
        /* <DEDUP_REMOVED lines=13> */
.L_x_14951:
        /* <DEDUP_REMOVED lines=13> */
.L_x_14952:
        /* <DEDUP_REMOVED lines=13> */
.L_x_14953:
        /* <DEDUP_REMOVED lines=13> */
.L_x_14954:
        /* <DEDUP_REMOVED lines=13> */
.L_x_14955:
        /* <DEDUP_REMOVED lines=13> */
.L_x_14956:
        /* <DEDUP_REMOVED lines=14> */
.L_x_14934:
        /* <DEDUP_REMOVED lines=24> */
[----:B------:R-:W-:Y:S02]  /*a120*/  MOV R152, R144 ;  /* 0x0000009000987202 */ /* 0x000fe40000000f00 */
        /* <DEDUP_REMOVED lines=21> */
.L_x_14959:
[----:B------:R-:W-:Y:S05]  /*a280*/  BRA.U !UP3, `(.L_x_14960) ;  /* 0x000000010b187547 */ /* 0x000fea000b800000 */
[----:B------:R-:W-:Y:S01]  /*a290*/  FMUL.FTZ R161, R153, UR25 ;  /* 0x0000001999a17c20 */ /* 0x000fe20008410000 */
[----:B------:R-:W-:-:S03]  /*a2a0*/  LOP3.LUT P2, RZ, R188, 0xff00, RZ, 0xc0, !PT ;  /* 0x0000ff00bcff7812 */ /* 0x000fc6000784c0ff */
[----:B------:R-:W-:-:S05]  /*a2b0*/  FMUL.FTZ R161, R161, UR24 ;  /* 0x00000018a1a17c20 */ /* 0x000fca0008410000 */
[----:B------:R-:W-:-:S04]  /*a2c0*/  FSEL R161, R161, RZ, P2 ;  /* 0x000000ffa1a17208 */ /* 0x000fc80001000000 */
[----:B------:R-:W-:-:S04]  /*a2d0*/  F2FP.F16.F32.PACK_AB R161, RZ, R161 ;  /* 0x000000a1ffa1723e */ /* 0x000fc800000000ff */
[----:B0-----:R-:W-:-:S07]  /*a2e0*/  PRMT R156, R156, 0x5410, R161 ;  /* 0x000054109c9c7816 */ /* 0x001fce00000000a1 */
.L_x_14960:
[----:B------:R-:W-:Y:S05]  /*a2f0*/  BRA.U !UP3, `(.L_x_14961) ;  /* 0x000000010b187547 */ /* 0x000fea000b800000 */
[----:B------:R-:W-:Y:S01]  /*a300*/  FMUL.FTZ R161, R154, UR25 ;  /* 0x000000199aa17c20 */ /* 0x000fe20008410000 */
[----:B------:R-:W-:-:S03]  /*a310*/  LOP3.LUT P2, RZ, R188, 0xff0000, RZ, 0xc0, !PT ;  /* 0x00ff0000bcff7812 */ /* 0x000fc6000784c0ff */
[----:B------:R-:W-:-:S05]  /*a320*/  FMUL.FTZ R161, R161, UR24 ;  /* 0x00000018a1a17c20 */ /* 0x000fca0008410000 */
[----:B------:R-:W-:-:S04]  /*a330*/  FSEL R161, R161, RZ, P2 ;  /* 0x000000ffa1a17208 */ /* 0x000fc80001000000 */
[----:B------:R-:W-:-:S04]  /*a340*/  F2FP.F16.F32.PACK_AB R161, RZ, R161 ;  /* 0x000000a1ffa1723e */ /* 0x000fc800000000ff */
[----:B0-----:R-:W-:-:S07]  /*a350*/  PRMT R157, R161, 0x7610, R157 ;  /* 0x00007610a19d7816 */ /* 0x001fce000000009d */
.L_x_14961:
[----:B------:R-:W-:Y:S05]  /*a360*/  BRA.U !UP3, `(.L_x_14962) ;  /* 0x000000010b187547 */ /* 0x000fea000b800000 */
[----:B------:R-:W-:Y:S01]  /*a370*/  FMUL.FTZ R161, R155, UR25 ;  /* 0x000000199ba17c20 */ /* 0x000fe20008410000 */
[----:B------:R-:W-:-:S03]  /*a380*/  LOP3.LUT P2, RZ, R188, 0xff000000, RZ, 0xc0, !PT ;  /* 0xff000000bcff7812 */ /* 0x000fc6000784c0ff */
[----:B------:R-:W-:-:S05]  /*a390*/  FMUL.FTZ R161, R161, UR24 ;  /* 0x00000018a1a17c20 */ /* 0x000fca0008410000 */
[----:B------:R-:W-:-:S04]  /*a3a0*/  FSEL R161, R161, RZ, P2 ;  /* 0x000000ffa1a17208 */ /* 0x000fc80001000000 */
[----:B------:R-:W-:-:S04]  /*a3b0*/  F2FP.F16.F32.PACK_AB R161, RZ, R161 ;  /* 0x000000a1ffa1723e */ /* 0x000fc800000000ff */
[----:B0-----:R-:W-:-:S07]  /*a3c0*/  PRMT R157, R157, 0x5410, R161 ;  /* 0x000054109d9d7816 */ /* 0x001fce00000000a1 */
.L_x_14962:
[----:B------:R-:W-:Y:S05]  /*a3d0*/  BRA.U !UP3, `(.L_x_14963) ;  /* 0x000000010b187547 */ /* 0x000fea000b800000 */
[----:B------:R-:W-:Y:S01]  /*a3e0*/  FMUL.FTZ R161, R160, UR25 ;  /* 0x00000019a0a17c20 */ /* 0x000fe20008410000 */
[----:B------:R-:W-:-:S03]  /*a3f0*/  LOP3.LUT P2, RZ, R189, 0xff, RZ, 0xc0, !PT ;  /* 0x000000ffbdff7812 */ /* 0x000fc6000784c0ff */
[----:B------:R-:W-:-:S05]  /*a400*/  FMUL.FTZ R161, R161, UR24 ;  /* 0x00000018a1a17c20 */ /* 0x000fca0008410000 */
[----:B------:R-:W-:-:S04]  /*a410*/  FSEL R161, R161, RZ, P2 ;  /* 0x000000ffa1a17208 */ /* 0x000fc80001000000 */
[----:B------:R-:W-:-:S04]  /*a420*/  F2FP.F16.F32.PACK_AB R161, RZ, R161 ;  /* 0x000000a1ffa1723e */ /* 0x000fc800000000ff */
[----:B0-----:R-:W-:-:S07]  /*a430*/  PRMT R158, R161, 0x7610, R158 ;  /* 0x00007610a19e7816 */ /* 0x001fce000000009e */
.L_x_14963:
        /* <DEDUP_REMOVED lines=12> */
.L_x_14964:
        /* <DEDUP_REMOVED lines=12> */
.L_x_14965:
        /* <DEDUP_REMOVED lines=14> */
.L_x_14958:
        /* <DEDUP_REMOVED lines=13> */
.L_x_14967:
        /* <DEDUP_REMOVED lines=13> */
.L_x_14968:
        /* <DEDUP_REMOVED lines=13> */
.L_x_14969:
        /* <DEDUP_REMOVED lines=13> */
.L_x_14970:
        /* <DEDUP_REMOVED lines=13> */
.L_x_14971:
        /* <DEDUP_REMOVED lines=13> */
.L_x_14972:
        /* <DEDUP_REMOVED lines=13> */
.L_x_14973:
        /* <DEDUP_REMOVED lines=15> */
.L_x_14957:
        /* <DEDUP_REMOVED lines=22> */
[----:B0-----:R-:W-:-:S07]  /*aea0*/  PRMT R156, R152, 0x7610, R156 ;  /* 0x00007610989c7816 */ /* 0x001fce000000009c */
.L_x_14975:
        /* <DEDUP_REMOVED lines=13> */
.L_x_14976:
        /* <DEDUP_REMOVED lines=13> */
.L_x_14977:
        /* <DEDUP_REMOVED lines=13> */
.L_x_14978:
        /* <DEDUP_REMOVED lines=13> */
.L_x_14979:
        /* <DEDUP_REMOVED lines=13> */
.L_x_14980:
        /* <DEDUP_REMOVED lines=13> */
.L_x_14981:
        /* <DEDUP_REMOVED lines=41> */
.L_x_14974:
        /* <DEDUP_REMOVED lines=13> */
.L_x_14982:
        /* <DEDUP_REMOVED lines=13> */
.L_x_14983:
        /* <DEDUP_REMOVED lines=13> */
.L_x_14984:
        /* <DEDUP_REMOVED lines=13> */
.L_x_14985:
        /* <DEDUP_REMOVED lines=13> */
.L_x_14986:
        /* <DEDUP_REMOVED lines=13> */
.L_x_14987:
        /* <DEDUP_REMOVED lines=13> */
.L_x_14988:
        /* <DEDUP_REMOVED lines=14> */
.L_x_14966:
        /* <DEDUP_REMOVED lines=15> */
.L_x_14822:
        /* <DEDUP_REMOVED lines=30> */
.L_x_14990:
        /* <DEDUP_REMOVED lines=16> */
.L_x_19427:


//--------------------- .text._ZN10layer_norm13ln_bwd_kernelINS_13Kernel_traitsIf6__halffS2_fjLj5120ELj1ELj1ELj4ELj16ENS_18Kernel_traits_baseILj5120EfS2_fS2_fjLj128EEEEELb1ELb1ELb0ELb0EEEvNS_9BwdParamsE --------------------------
	.section	.text._ZN10layer_norm13ln_bwd_kernelINS_13Kernel_traitsIf6__halffS2_fjLj5120ELj1ELj1ELj4ELj16ENS_18Kernel_traits_baseILj5120EfS2_fS2_fjLj128EEEEELb1ELb1ELb0ELb0EEEvNS_9BwdParamsE,"ax",@progbits
	.align	128
        .global         _ZN10layer_norm13ln_bwd_kernelINS_13Kernel_traitsIf6__halffS2_fjLj5120ELj1ELj1ELj4ELj16ENS_18Kernel_traits_baseILj5120EfS2_fS2_fjLj128EEEEELb1ELb1ELb0ELb0EEEvNS_9BwdParamsE
        .type           _ZN10layer_norm13ln_bwd_kernelINS_13Kernel_traitsIf6__halffS2_fjLj5120ELj1ELj1ELj4ELj16ENS_18Kernel_traits_baseILj5120EfS2_fS2_fjLj128EEEEELb1ELb1ELb0ELb0EEEvNS_9BwdParamsE,@function
        .size           _ZN10layer_norm13ln_bwd_kernelINS_13Kernel_traitsIf6__halffS2_fjLj5120ELj1ELj1ELj4ELj16ENS_18Kernel_traits_baseILj5120EfS2_fS2_fjLj128EEEEELb1ELb1ELb0ELb0EEEvNS_9BwdParamsE,(.L_x_19428 - _ZN10layer_norm13ln_bwd_kernelINS_13Kernel_traitsIf6__halffS2_fjLj5120ELj1ELj1ELj4ELj16ENS_18Kernel_traits_baseILj5120EfS2_fS2_fjLj128EEEEELb1ELb1ELb0ELb0EEEvNS_9BwdParamsE)
        .other          _ZN10layer_norm13ln_bwd_kernelINS_13Kernel_traitsIf6__halffS2_fjLj5120ELj1ELj1ELj4ELj16ENS_18Kernel_traits_baseILj5120EfS2_fS2_fjLj128EEEEELb1ELb1ELb0ELb0EEEvNS_9BwdParamsE,@"STO_CUDA_ENTRY STV_DEFAULT"
_ZN10layer_norm13ln_bwd_kernelINS_13Kernel_traitsIf6__halffS2_fjLj5120ELj1ELj1ELj4ELj16ENS_18Kernel_traits_baseILj5120EfS2_fS2_fjLj128EEEEELb1ELb1ELb0ELb0EEEvNS_9BwdParamsE:
.text._ZN10layer_norm13ln_bwd_kernelINS_13Kernel_traitsIf6__halffS2_fjLj5120ELj1ELj1ELj4ELj16ENS_18Kernel_traits_baseILj5120EfS2_fS2_fjLj128EEEEELb1ELb1ELb0ELb0EEEvNS_9BwdParamsE:
        /* <DEDUP_REMOVED lines=297> */
.L_x_15034:
[----:B0-----:R-:W-:Y:S01]  /*1290*/  UIMAD.WIDE UR4, UR7, 0x4, UR12 ;  /* 0x00000004070478a5 */ /* 0x001fe2000f8e020c */
[----:B------:R-:W2:Y:S01]  /*12a0*/  LDL R184, [R1+0x18] ;  /* 0x0000180001b87983 */ /* 0x000ea20000100800 */
[----:B------:R-:W-:-:S04]  /*12b0*/  UIMAD.WIDE UR16, UR7, 0x4, UR14 ;  /* 0x00000004071078a5 */ /* 0x000fc8000f8e020e */
[----:B------:R-:W-:Y:S02]  /*12c0*/  MOV R180, UR4 ;  /* 0x0000000400b47c02 */ /* 0x000fe40008000f00 */
[----:B------:R-:W-:-:S03]  /*12d0*/  MOV R181, UR5 ;  /* 0x0000000500b57c02 */ /* 0x000fc60008000f00 */
[----:B------:R-:W0:Y:S01]  /*12e0*/  @UP0 LDCU.64 UR4, c[0x0][0x3e0] ;  /* 0x00007c00ff0407ac */ /* 0x000e220008000a00 */
[----:B------:R-:W-:Y:S01]  /*12f0*/  PLOP3.LUT P0, PT, PT, PT, UP0, 0x80, 0x8 ;  /* 0x000000000008781c */ /* 0x000fe20003f0f008 */
[----:B------:R1:W3:Y:S02]  /*1300*/  LDG.E R19, desc[UR10][R180.64] ;  /* 0x0000000ab4137981 */ /* 0x0002e4000c1e1900 */
        /* <DEDUP_REMOVED lines=8> */
[----:B------:R-:W-:Y:S01]  /*1390*/  ISETP.NE.AND P4, PT, RZ, UR18, PT ;  /* 0x00000012ff007c0c */ /* 0x000fe2000bf85270 */
[----:B------:R-:W-:Y:S01]  /*13a0*/  BSSY.RECONVERGENT B0, `(.L_x_14992) ;  /* 0x000009e000007945 */ /* 0x000fe20003800200 */
[----:B------:R-:W0:Y:S01]  /*13b0*/  S2R R183, SR_TID.X ;  /* 0x0000000000b77919 */ /* 0x000e220000002100 */
[----:B------:R-:W-:Y:S01]  /*13c0*/  USHF.R.S32.HI UR5, URZ, 0x1f, UR4 ;  /* 0x0000001fff057899 */ /* 0x000fe20008011404 */
[----:B------:R-:W-:Y:S01]  /*13d0*/  HFMA2 R216, -RZ, RZ, 0, 0 ;  /* 0x00000000ffd87431 */ /* 0x000fe200000001ff */
[----:B------:R-:W-:Y:S02]  /*13e0*/  MOV R215, RZ ;  /* 0x000000ff00d77202 */ /* 0x000fe40000000f00 */
        /* <DEDUP_REMOVED lines=10> */
[----:B----4-:R-:W-:Y:S01]  /*1490*/  R2UR UR17, R182 ;  /* 0x00000000b61172ca */ /* 0x010fe200000e0000 */
[----:B------:R0:W-:Y:S01]  /*14a0*/  @P0 STL [R1+0x1c], R180 ;  /* 0x00001cb401000387 */ /* 0x0001e20000100800 */
[----:B------:R-:W-:Y:S02]  /*14b0*/  ISETP.GE.U32.AND P0, PT, R184, 0x100, PT ;  /* 0x00000100b800780c */ /* 0x000fe40003f06070 */
[----:B0-----:R-:W-:-:S05]  /*14c0*/  P2R R180, PR, RZ, 0x20 ;  /* 0x00000020ffb47803 */ /* 0x001fca0000000000 */
        /* <DEDUP_REMOVED lines=10> */
[----:B------:R-:W3:Y:S01]  /*1570*/  LDC.64 R208, c[0x0][0x3b0] ;  /* 0x0000ec00ffd07b82 */ /* 0x000ee20000000a00 */
[C---:B-1----:R-:W-:Y:S01]  /*1580*/  IMAD.WIDE.U32 R20, R19.reuse, 0x20, R20 ;  /* 0x0000002013147825 */ /* 0x042fe200078e0014 */
[----:B----4-:R-:W4:Y:S04]  /*1590*/  LDL.LU R3, [R1+0xf0] ;  /* 0x0000f00001037983 */ /* 0x010f280000300800 */
[----:B0-----:R-:W2:Y:S01]  /*15a0*/  LDG.E.128 R180, desc[UR10][R20.64] ;  /* 0x0000000a14b47981 */ /* 0x001ea2000c1e1d00 */
[----:B---3--:R-:W-:-:S03]  /*15b0*/  IMAD.WIDE.U32 R184, R19, 0x10, R184 ;  /* 0x0000001013b87825 */ /* 0x008fc600078e00b8 */
[----:B------:R0:W3:Y:S04]  /*15c0*/  LDG.E.128 R188, desc[UR10][R20.64+0x10] ;  /* 0x0000100a14bc7981 */ /* 0x0000e8000c1e1d00 */
[----:B------:R-:W4:Y:S04]  /*15d0*/  LDL R218, [R1+0x190] ;  /* 0x0001900001da7983 */ /* 0x000f280000100800 */
[----:B------:R-:W4:Y:S01]  /*15e0*/  LDG.E.128 R184, desc[UR10][R184.64] ;  /* 0x0000000ab8b87981 */ /* 0x000f22000c1e1d00 */
[----:B------:R-:W-:-:S03]  /*15f0*/  ISETP.NE.AND.EX P3, PT, RZ, UR21, PT, P3 ;  /* 0x00000015ff007c0c */ /* 0x000fc6000bf65330 */
[----:B------:R1:W-:Y:S10]  /*1600*/  STL [R1+0x1ac], R2 ;  /* 0x0001ac0201007387 */ /* 0x0003f40000100800 */
[----:B0-----:R-:W0:Y:S01]  /*1610*/  @P3 LDC.64 R20, c[0x0][0x438] ;  /* 0x00010e00ff143b82 */ /* 0x001e220000000a00 */
[----:B-1----:R-:W4:Y:S04]  /*1620*/  LDL.LU R2, [R1+0x54] ;  /* 0x0000540001027983 */ /* 0x002f280000300800 */
[----:B------:R1:W-:Y:S04]  /*1630*/  STL [R1+0x1a8], R0 ;  /* 0x0001a80001007387 */ /* 0x0003e80000100800 */
[----:B-1----:R-:W4:Y:S04]  /*1640*/  LDL.LU R0, [R1+0xf4] ;  /* 0x0000f40001007983 */ /* 0x002f280000300800 */
[----:B------:R-:W4:Y:S04]  /*1650*/  LDL R252, [R1+0x198] ;  /* 0x0001980001fc7983 */ /* 0x000f280000100800 */
[----:B------:R-:W4:Y:S01]  /*1660*/  LDL R216, [R1+0x19c] ;  /* 0x00019c0001d87983 */ /* 0x000f220000100800 */
[----:B0-----:R-:W-:-:S05]  /*1670*/  @P3 IMAD.WIDE.U32 R20, R19, 0x20, R20 ;  /* 0x0000002013143825 */ /* 0x001fca00078e0014 */
[----:B------:R-:W5:Y:S04]  /*1680*/  @P3 LDG.E.128 R148, desc[UR10][R20.64] ;  /* 0x0000000a14943981 */ /* 0x000f68000c1e1d00 */
[----:B------:R0:W5:Y:S02]  /*1690*/  @P3 LDG.E.128 R152, desc[UR10][R20.64+0x10] ;  /* 0x0000100a14983981 */ /* 0x000164000c1e1d00 */
[----:B0-----:R-:W-:-:S06]  /*16a0*/  IMAD.WIDE.U32 R20, R19, 0x8, R208 ;  /* 0x0000000813147825 */ /* 0x001fcc00078e00d0 */
[----:B------:R-:W5:Y:S01]  /*16b0*/  LDG.E.64 R20, desc[UR10][R20.64] ;  /* 0x0000000a14147981 */ /* 0x000f62000c1e1b00 */
[----:B--2---:R-:W-:Y:S01]  /*16c0*/  FADD.FTZ R196, R180, -UR16 ;  /* 0x80000010b4c47e21 */ /* 0x004fe20008010000 */
[----:B------:R-:W-:Y:S01]  /*16d0*/  FADD.FTZ R210, R181, -UR16 ;  /* 0x80000010b5d27e21 */ /* 0x000fe20008010000 */
[----:B------:R-:W-:Y:S02]  /*16e0*/  FADD.FTZ R211, R182, -UR16 ;  /* 0x80000010b6d37e21 */ /* 0x000fe40008010000 */
[----:B------:R-:W-:Y:S01]  /*16f0*/  FMUL.FTZ R196, R196, UR17 ;  /* 0x00000011c4c47c20 */ /* 0x000fe20008410000 */
[----:B------:R-:W-:Y:S01]  /*1700*/  FADD.FTZ R212, R183, -UR16 ;  /* 0x80000010b7d47e21 */ /* 0x000fe20008010000 */
[----:B---3--:R-:W-:Y:S01]  /*1710*/  FADD.FTZ R183, R191, -UR16 ;  /* 0x80000010bfb77e21 */ /* 0x008fe20008010000 */
[--C-:B----4-:R-:W-:Y:S02]  /*1720*/  HADD2.F32 R208, -RZ, R184.reuse.H0_H0 ;  /* 0x200000b8ffd07230 */ /* 0x110fe40000004100 */
[----:B------:R-:W-:-:S02]  /*1730*/  HADD2.F32 R209, -RZ, R184.H1_H1 ;  /* 0x300000b8ffd17230 */ /* 0x000fc40000004100 */
[--C-:B------:R-:W-:Y:S02]  /*1740*/  HADD2.F32 R181, -RZ, R186.reuse.H0_H0 ;  /* 0x200000baffb57230 */ /* 0x100fe40000004100 */
[----:B------:R-:W-:Y:S02]  /*1750*/  HADD2.F32 R180, -RZ, R186.H1_H1 ;  /* 0x300000baffb47230 */ /* 0x000fe40000004100 */
[----:B------:R-:W-:Y:S01]  /*1760*/  FADD.FTZ R186, R189, -UR16 ;  /* 0x80000010bdba7e21 */ /* 0x000fe20008010000 */
[--C-:B------:R-:W-:Y:S01]  /*1770*/  HADD2.F32 R214, -RZ, R187.reuse.H0_H0 ;  /* 0x200000bbffd67230 */ /* 0x100fe20000004100 */
[----:B------:R-:W2:Y:S01]  /*1780*/  LDL R189, [R1+0x180] ;  /* 0x0001800001bd7983 */ /* 0x000ea20000100800 */
[----:B------:R-:W-:Y:S02]  /*1790*/  HADD2.F32 R215, -RZ, R187.H1_H1 ;  /* 0x300000bbffd77230 */ /* 0x000fe40000004100 */
[----:B------:R-:W-:Y:S01]  /*17a0*/  FADD.FTZ R187, R188, -UR16 ;  /* 0x80000010bcbb7e21 */ /* 0x000fe20008010000 */
[--C-:B------:R-:W-:Y:S01]  /*17b0*/  HADD2.F32 R184, -RZ, R185.reuse.H0_H0 ;  /* 0x200000b9ffb87230 */ /* 0x100fe20000004100 */
[----:B------:R-:W3:Y:S01]  /*17c0*/  LDL R188, [R1+0x194] ;  /* 0x0001940001bc7983 */ /* 0x000ee20000100800 */
[----:B------:R-:W-:-:S02]  /*17d0*/  HADD2.F32 R182, -RZ, R185.H1_H1 ;  /* 0x300000b9ffb67230 */ /* 0x000fc40000004100 */
[----:B------:R-:W-:Y:S01]  /*17e0*/  FADD.FTZ R185, R190, -UR16 ;  /* 0x80000010beb97e21 */ /* 0x000fe20008010000 */
[----:B------:R-:W-:Y:S01]  /*17f0*/  FADD.FTZ R4, R4, R208 ;  /* 0x000000d004047221 */ /* 0x000fe20000010000 */
[----:B------:R-:W4:Y:S01]  /*1800*/  LDL.LU R190, [R1+0xfc] ;  /* 0x0000fc0001be7983 */ /* 0x000f220000300800 */
[----:B------:R-:W-:Y:S01]  /*1810*/  FMUL.FTZ R217, R210, UR17 ;  /* 0x00000011d2d97c20 */ /* 0x000fe20008410000 */
[-C--:B------:R-:W-:Y:S01]  /*1820*/  FFMA.FTZ R3, R196, R208.reuse, R3 ;  /* 0x000000d0c4037223 */ /* 0x080fe20000010003 */
[----:B------:R-:W-:Y:S01]  /*1830*/  FMUL.FTZ R213, R211, UR17 ;  /* 0x00000011d3d57c20 */ /* 0x000fe20008410000 */
[----:B------:R-:W2:Y:S04]  /*1840*/  LDL.LU R191, [R1+0x5c] ;  /* 0x00005c0001bf7983 */ /* 0x000ea80000300800 */
[----:B------:R-:W4:Y:S04]  /*1850*/  LDL.LU R210, [R1+0xe0] ;  /* 0x0000e00001d27983 */ /* 0x000f280000300800 */
[----:B------:R-:W4:Y:S01]  /*1860*/  LDL.LU R211, [R1+0xf8] ;  /* 0x0000f80001d37983 */ /* 0x000f220000300800 */
[----:B------:R-:W-:-:S03]  /*1870*/  FMUL.FTZ R218, R218, R208 ;  /* 0x000000d0dada7220 */ /* 0x000fc60000410000 */
[----:B------:R0:W-:Y:S04]  /*1880*/  STL [R1+0x50], R4 ;  /* 0x0000500401007387 */ /* 0x0001e80000100800 */
[----:B0-----:R1:W5:Y:S04]  /*1890*/  LDL.LU R4, [R1+0x1b4] ;  /* 0x0001b40001047983 */ /* 0x0013680000300800 */
[----:B------:R0:W-:Y:S04]  /*18a0*/  STL [R1+0xf0], R3 ;  /* 0x0000f00301007387 */ /* 0x0001e80000100800 */
[----:B0-----:R1:W5:Y:S04]  /*18b0*/  LDL.LU R3, [R1+0x1b0] ;  /* 0x0001b00001037983 */ /* 0x0013680000300800 */
[----:B------:R-:W4:Y:S01]  /*18c0*/  LDL.LU R208, [R1+0x58] ;  /* 0x0000580001d07983 */ /* 0x000f220000300800 */
[----:B------:R-:W-:Y:S01]  /*18d0*/  FADD.FTZ R2, R2, R209 ;  /* 0x000000d102027221 */ /* 0x000fe20000010000 */
[----:B------:R-:W-:Y:S01]  /*18e0*/  FFMA.FTZ R0, R217, R209, R0 ;  /* 0x000000d1d9007223 */ /* 0x000fe20000010000 */
[----:B------:R-:W-:-:S03]  /*18f0*/  FMUL.FTZ R252, R252, R184 ;  /* 0x000000b8fcfc7220 */ /* 0x000fc60000410000 */
[----:B------:R0:W-:Y:S01]  /*1900*/  STL [R1+0x54], R2 ;  /* 0x0000540201007387 */ /* 0x0001e20000100800 */
[----:B------:R-:W-:-:S03]  /*1910*/  FMUL.FTZ R212, R212, UR17 ;  /* 0x00000011d4d47c20 */ /* 0x000fc60008410000 */
[----:B0-----:R1:W5:Y:S04]  /*1920*/  LDL.LU R2, [R1+0x1ac] ;  /* 0x0001ac0001027983 */ /* 0x0013680000300800 */
[----:B------:R0:W-:Y:S04]  /*1930*/  STL [R1+0xf4], R0 ;  /* 0x0000f40001007387 */ /* 0x0001e80000100800 */
[----:B0-----:R1:W5:Y:S01]  /*1940*/  LDL.LU R0, [R1+0x1a8] ;  /* 0x0001a80001007983 */ /* 0x0013620000300800 */
[----:B---3--:R-:W-:-:S05]  /*1950*/  FMUL.FTZ R188, R188, R209 ;  /* 0x000000d1bcbc7220 */ /* 0x008fca0000410000 */
[----:B------:R-:W-:Y:S01]  /*1960*/  STL [R1+0x14], R188 ;  /* 0x000014bc01007387 */ /* 0x000fe20000100800 */
[----:B--2---:R-:W-:Y:S01]  /*1970*/  FADD.FTZ R191, R191, R182 ;  /* 0x000000b6bfbf7221 */ /* 0x004fe20000010000 */
[----:B----4-:R-:W-:Y:S01]  /*1980*/  FFMA.FTZ R190, R212, R182, R190 ;  /* 0x000000b6d4be7223 */ /* 0x010fe200000100be */
[----:B------:R-:W-:Y:S01]  /*1990*/  FFMA.FTZ R211, R213, R184, R211 ;  /* 0x000000b8d5d37223 */ /* 0x000fe200000100d3 */
[----:B------:R-:W-:-:S05]  /*19a0*/  FADD.FTZ R208, R208, R184 ;  /* 0x000000b8d0d07221 */ /* 0x000fca0000010000 */
[----:B------:R0:W-:Y:S04]  /*19b0*/  STL [R1+0x58], R208 ;  /* 0x000058d001007387 */ /* 0x0001e80000100800 */
[----:B------:R2:W-:Y:S04]  /*19c0*/  STL [R1+0xf8], R211 ;  /* 0x0000f8d301007387 */ /* 0x0005e80000100800 */
[----:B------:R-:W-:Y:S01]  /*19d0*/  STL [R1+0x10], R252 ;  /* 0x000010fc01007387 */ /* 0x000fe20000100800 */
[----:B0-----:R-:W-:-:S03]  /*19e0*/  FMUL.FTZ R208, R216, R182 ;  /* 0x000000b6d8d07220 */ /* 0x001fc60000410000 */
[----:B------:R0:W-:Y:S04]  /*19f0*/  STL [R1+0x5c], R191 ;  /* 0x00005cbf01007387 */ /* 0x0001e80000100800 */
[----:B------:R-:W3:Y:S01]  /*1a00*/  LDL.LU R182, [R1+0x40] ;  /* 0x0000400001b67983 */ /* 0x000ee20000300800 */
[----:B--2---:R-:W-:-:S03]  /*1a10*/  FMUL.FTZ R211, R187, UR17 ;  /* 0x00000011bbd37c20 */ /* 0x004fc60008410000 */
[----:B------:R2:W-:Y:S01]  /*1a20*/  STL [R1+0xfc], R190 ;  /* 0x0000fcbe01007387 */ /* 0x0005e20000100800 */
[----:B------:R-:W-:-:S03]  /*1a30*/  FFMA.FTZ R210, R211, R181, R210 ;  /* 0x000000b5d3d27223 */ /* 0x000fc600000100d2 */
[----:B------:R-:W4:Y:S04]  /*1a40*/  LDL.LU R209, [R1+0xe4] ;  /* 0x0000e40001d17983 */ /* 0x000f280000300800 */
[----:B------:R-:W4:Y:S04]  /*1a50*/  LDL R187, [R1+0x184] ;  /* 0x0001840001bb7983 */ /* 0x000f280000100800 */
[----:B------:R-:W4:Y:S04]  /*1a60*/  LDL.LU R216, [R1+0x48] ;  /* 0x0000480001d87983 */ /* 0x000f280000300800 */
[----:B0-----:R-:W4:Y:S04]  /*1a70*/  LDL.LU R191, [R1+0xe8] ;  /* 0x0000e80001bf7983 */ /* 0x001f280000300800 */
[----:B--2---:R-:W2:Y:S04]  /*1a80*/  LDL R190, [R1+0x188] ;  /* 0x0001880001be7983 */ /* 0x004ea80000100800 */
[----:B------:R-:W2:Y:S04]  /*1a90*/  LDL R184, [R1+0x18c] ;  /* 0x00018c0001b87983 */ /* 0x000ea80000100800 */
[----:B------:R-:W-:Y:S04]  /*1aa0*/  STL [R1+0xc], R208 ;  /* 0x00000cd001007387 */ /* 0x000fe80000100800 */
[----:B------:R0:W-:Y:S02]  /*1ab0*/  STL [R1+0xe0], R210 ;  /* 0x0000e0d201007387 */ /* 0x0001e40000100800 */
[----:B0-----:R-:W-:Y:S01]  /*1ac0*/  FMUL.FTZ R210, R186, UR17 ;  /* 0x00000011bad27c20 */ /* 0x001fe20008410000 */
[----:B---3--:R-:W-:-:S05]  /*1ad0*/  FADD.FTZ R182, R182, R181 ;  /* 0x000000b5b6b67221 */ /* 0x008fca0000010000 */
[----:B------:R0:W-:Y:S04]  /*1ae0*/  STL [R1+0x40], R182 ;  /* 0x000040b601007387 */ /* 0x0001e80000100800 */
[----:B------:R-:W3:Y:S01]  /*1af0*/  LDL.LU R186, [R1+0x44] ;  /* 0x0000440001ba7983 */ /* 0x000ee20000300800 */
[----:B------:R-:W-:Y:S01]  /*1b00*/  FMUL.FTZ R189, R189, R181 ;  /* 0x000000b5bdbd7220 */ /* 0x000fe20000410000 */
[----:B------:R-:W-:Y:S01]  /*1b10*/  FADD.FTZ R181, RZ, R218 ;  /* 0x000000daffb57221 */ /* 0x000fe20000010000 */
[----:B0-----:R-:W-:-:S03]  /*1b20*/  FFMA.FTZ R182, R196, R218, RZ ;  /* 0x000000dac4b67223 */ /* 0x001fc600000100ff */
[----:B------:R-:W-:Y:S01]  /*1b30*/  STL [R1+0x8], R189 ;  /* 0x000008bd01007387 */ /* 0x000fe20000100800 */
[----:B------:R-:W-:Y:S01]  /*1b40*/  FADD.FTZ R181, R181, R188 ;  /* 0x000000bcb5b57221 */ /* 0x000fe20000010000 */
[----:B------:R-:W-:Y:S02]  /*1b50*/  FFMA.FTZ R182, R217, R188, R182 ;  /* 0x000000bcd9b67223 */ /* 0x000fe400000100b6 */
[----:B------:R-:W2:Y:S01]  /*1b60*/  LDL.LU R188, [R1+0x4c] ;  /* 0x00004c0001bc7983 */ /* 0x000ea20000300800 */
[----:B---3--:R-:W-:-:S05]  /*1b70*/  FADD.FTZ R186, R186, R180 ;  /* 0x000000b4baba7221 */ /* 0x008fca0000010000 */
[----:B------:R0:W-:Y:S04]  /*1b80*/  STL [R1+0x44], R186 ;  /* 0x000044ba01007387 */ /* 0x0001e80000100800 */
[----:B0-----:R-:W3:Y:S01]  /*1b90*/  LDL.LU R186, [R1+0xec] ;  /* 0x0000ec0001ba7983 */ /* 0x001ee20000300800 */
[-C--:B----4-:R-:W-:Y:S01]  /*1ba0*/  FFMA.FTZ R209, R210, R180.reuse, R209 ;  /* 0x000000b4d2d17223 */ /* 0x090fe200000100d1 */
[----:B------:R-:W-:Y:S01]  /*1bb0*/  FMUL.FTZ R187, R187, R180 ;  /* 0x000000b4bbbb7220 */ /* 0x000fe20000410000 */
[----:B------:R-:W-:Y:S01]  /*1bc0*/  FADD.FTZ R181, R181, R252 ;  /* 0x000000fcb5b57221 */ /* 0x000fe20000010000 */
[----:B------:R-:W-:Y:S02]  /*1bd0*/  FFMA.FTZ R180, R213, R252, R182 ;  /* 0x000000fcd5b47223 */ /* 0x000fe400000100b6 */
[----:B------:R0:W-:Y:S01]  /*1be0*/  STL [R1+0xe4], R209 ;  /* 0x0000e4d101007387 */ /* 0x0001e20000100800 */
[----:B------:R-:W-:Y:S01]  /*1bf0*/  FADD.FTZ R181, R181, R208 ;  /* 0x000000d0b5b57221 */ /* 0x000fe20000010000 */
[----:B------:R-:W-:Y:S01]  /*1c00*/  FFMA.FTZ R180, R212, R208, R180 ;  /* 0x000000d0d4b47223 */ /* 0x000fe200000100b4 */
[----:B------:R-:W-:Y:S01]  /*1c10*/  FADD.FTZ R216, R216, R214 ;  /* 0x000000d6d8d87221 */ /* 0x000fe20000010000 */
[----:B------:R-:W-:Y:S01]  /*1c20*/  FMUL.FTZ R208, R183, UR17 ;  /* 0x00000011b7d07c20 */ /* 0x000fe20008410000 */
[----:B--2---:R-:W-:Y:S01]  /*1c30*/  FMUL.FTZ R182, R190, R214 ;  /* 0x000000d6beb67220 */ /* 0x004fe20000410000 */
[----:B0-----:R-:W-:Y:S01]  /*1c40*/  FMUL.FTZ R209, R185, UR17 ;  /* 0x00000011b9d17c20 */ /* 0x001fe20008410000 */
[----:B------:R-:W-:-:S03]  /*1c50*/  FADD.FTZ R188, R188, R215 ;  /* 0x000000d7bcbc7221 */ /* 0x000fc60000010000 */
[----:B------:R-:W-:Y:S01]  /*1c60*/  FFMA.FTZ R191, R209, R214, R191 ;  /* 0x000000d6d1bf7223 */ /* 0x000fe200000100bf */
[----:B------:R-:W-:Y:S04]  /*1c70*/  STL [R1+0x4], R187 ;  /* 0x000004bb01007387 */ /* 0x000fe80000100800 */
[----:B------:R0:W-:Y:S04]  /*1c80*/  STL [R1+0x48], R216 ;  /* 0x000048d801007387 */ /* 0x0001e80000100800 */
[----:B------:R1:W-:Y:S04]  /*1c90*/  STL [R1+0xe8], R191 ;  /* 0x0000e8bf01007387 */ /* 0x0003e80000100800 */
[----:B------:R1:W-:Y:S04]  /*1ca0*/  STL [R1], R182 ;  /* 0x000000b601007387 */ /* 0x0003e80000100800 */
[----:B------:R1:W-:Y:S01]  /*1cb0*/  STL [R1+0x4c], R188 ;  /* 0x00004cbc01007387 */ /* 0x0003e20000100800 */
[----:B------:R-:W-:Y:S01]  /*1cc0*/  FADD.FTZ R181, R181, R189 ;  /* 0x000000bdb5b57221 */ /* 0x000fe20000010000 */
[----:B------:R-:W-:-:S03]  /*1cd0*/  FFMA.FTZ R180, R211, R189, R180 ;  /* 0x000000bdd3b47223 */ /* 0x000fc600000100b4 */
[----:B------:R-:W-:Y:S01]  /*1ce0*/  FADD.FTZ R181, R181, R187 ;  /* 0x000000bbb5b57221 */ /* 0x000fe20000010000 */
[----:B------:R-:W-:Y:S01]  /*1cf0*/  FFMA.FTZ R180, R210, R187, R180 ;  /* 0x000000bbd2b47223 */ /* 0x000fe200000100b4 */
[-C--:B------:R-:W-:Y:S02]  /*1d00*/  FMUL.FTZ R252, R184, R215.reuse ;  /* 0x000000d7b8fc7220 */ /* 0x080fe40000410000 */
[----:B------:R-:W-:Y:S01]  /*1d10*/  FADD.FTZ R181, R181, R182 ;  /* 0x000000b6b5b57221 */ /* 0x000fe20000010000 */
[----:B------:R-:W-:Y:S01]  /*1d20*/  FFMA.FTZ R180, R209, R182, R180 ;  /* 0x000000b6d1b47223 */ /* 0x000fe200000100b4 */
[----:B------:R-:W-:Y:S02]  /*1d30*/  IADD3 R214, PT, PT, R19, 0x80, RZ ;  /* 0x0000008013d67810 */ /* 0x000fe40007ffe0ff */
[----:B0-----:R-:W-:Y:S01]  /*1d40*/  FADD.FTZ R216, R181, R252 ;  /* 0x000000fcb5d87221 */ /* 0x001fe20000010000 */
[----:B---3--:R-:W-:-:S05]  /*1d50*/  FFMA.FTZ R186, R208, R215, R186 ;  /* 0x000000d7d0ba7223 */ /* 0x008fca00000100ba */
[----:B------:R1:W-:Y:S01]  /*1d60*/  STL [R1+0xec], R186 ;  /* 0x0000ecba01007387 */ /* 0x0003e20000100800 */
[----:B------:R-:W-:-:S07]  /*1d70*/  FFMA.FTZ R215, R208, R252, R180 ;  /* 0x000000fcd0d77223 */ /* 0x000fce00000100b4 */
.L_x_14993:
[----:B------:R-:W-:Y:S05]  /*1d80*/  BSYNC.RECONVERGENT B0 ;  /* 0x0000000000007941 */ /* 0x000fea0003800200 */
.L_x_14992:
[----:B------:R-:W-:Y:S04]  /*1d90*/  BSSY.RECONVERGENT B0, `(.L_x_14994) ;  /* 0x000007d000007945 */ /* 0x000fe80003800200 */
[----:B------:R-:W-:Y:S05]  /*1da0*/  @!P0 BRA `(.L_x_14995) ;  /* 0x0000000400ec8947 */ /* 0x000fea0003800000 */
[----:B------:R-:W2:Y:S01]  /*1db0*/  LDC.64 R184, c[0x0][0x428] ;  /* 0x00010a00ffb87b82 */ /* 0x000ea20000000a00 */
[----:B-----5:R3:W-:Y:S07]  /*1dc0*/  STL [R1+0x1a8], R0 ;  /* 0x0001a80001007387 */ /* 0x0207ee0000100800 */
[----:B------:R-:W4:Y:S01]  /*1dd0*/  LDC.64 R22, c[0x0][0x3a8] ;  /* 0x0000ea00ff167b82 */ /* 0x000f220000000a00 */
[----:B------:R-:W-:Y:S01]  /*1de0*/  ISETP.NE.U32.AND P3, PT, RZ, UR20, PT ;  /* 0x00000014ff007c0c */ /* 0x000fe2000bf65070 */
[----:B---3--:R-:W3:Y:S06]  /*1df0*/  LDL.LU R0, [R1+0x30] ;  /* 0x0000300001007983 */ /* 0x008eec0000300800 */
[----:B------:R-:W0:Y:S01]  /*1e00*/  LDC.64 R200, c[0x0][0x3b0] ;  /* 0x0000ec00ffc87b82 */ /* 0x000e220000000a00 */
[----:B--2---:R-:W-:-:S04]  /*1e10*/  IMAD.WIDE.U32 R184, R214, 0x10, R184 ;  /* 0x00000010d6b87825 */ /* 0x004fc800078e00b8 */
[----:B----4-:R-:W-:Y:S02]  /*1e20*/  IMAD.WIDE.U32 R22, R214, 0x20, R22 ;  /* 0x00000020d6167825 */ /* 0x010fe400078e0016 */
[----:B-1----:R-:W2:Y:S04]  /*1e30*/  LDG.E.128 R184, desc[UR10][R184.64] ;  /* 0x0000000ab8b87981 */ /* 0x002ea8000c1e1d00 */
[----:B0-----:R-:W4:Y:S04]  /*1e40*/  LDG.E.128 R180, desc[UR10][R22.64] ;  /* 0x0000000a16b47981 */ /* 0x001f28000c1e1d00 */
[----:B------:R0:W3:Y:S01]  /*1e50*/  LDG.E.128 R188, desc[UR10][R22.64+0x10] ;  /* 0x0000100a16bc7981 */ /* 0x0000e2000c1e1d00 */
[----:B------:R-:W-:-:S03]  /*1e60*/  ISETP.NE.AND.EX P3, PT, RZ, UR21, PT, P3 ;  /* 0x00000015ff007c0c */ /* 0x000fc6000bf65330 */
[----:B------:R-:W3:Y:S04]  /*1e70*/  LDL R251, [R1+0x170] ;  /* 0x0001700001fb7983 */ /* 0x000ee80000100800 */
[----:B------:R-:W3:Y:S04]  /*1e80*/  LDL R250, [R1+0x174] ;  /* 0x0001740001fa7983 */ /* 0x000ee80000100800 */
[----:B------:R-:W3:Y:S02]  /*1e90*/  LDL R249, [R1+0x178] ;  /* 0x0001780001f97983 */ /* 0x000ee40000100800 */
[----:B0-----:R-:W0:Y:S02]  /*1ea0*/  @P3 LDC.64 R22, c[0x0][0x438] ;  /* 0x00010e00ff163b82 */ /* 0x001e240000000a00 */
[----:B------:R-:W3:Y:S01]  /*1eb0*/  LDL R248, [R1+0x17c] ;  /* 0x00017c0001f87983 */ /* 0x000ee20000100800 */
[----:B0-----:R-:W-:-:S05]  /*1ec0*/  @P3 IMAD.WIDE.U32 R22, R214, 0x20, R22 ;  /* 0x00000020d6163825 */ /* 0x001fca00078e0016 */
[----:B------:R-:W5:Y:S04]  /*1ed0*/  @P3 LDG.E.128 R32, desc[UR10][R22.64] ;  /* 0x0000000a16203981 */ /* 0x000f68000c1e1d00 */
[----:B------:R0:W5:Y:S02]  /*1ee0*/  @P3 LDG.E.128 R28, desc[UR10][R22.64+0x10] ;  /* 0x0000100a161c3981 */ /* 0x000164000c1e1d00 */
[----:B0-----:R-:W-:-:S06]  /*1ef0*/  IMAD.WIDE.U32 R22, R214, 0x8, R200 ;  /* 0x00000008d6167825 */ /* 0x001fcc00078e00c8 */
[----:B------:R-:W5:Y:S01]  /*1f00*/  LDG.E.64 R22, desc[UR10][R22.64] ;  /* 0x0000000a16167981 */ /* 0x000f62000c1e1b00 */
[--C-:B--2---:R-:W-:Y:S02]  /*1f10*/  HADD2.F32 R247, -RZ, R186.reuse.H0_H0 ;  /* 0x200000bafff77230 */ /* 0x104fe40000004100 */
[----:B------:R-:W-:Y:S02]  /*1f20*/  HADD2.F32 R246, -RZ, R186.H1_H1 ;  /* 0x300000bafff67230 */ /* 0x000fe40000004100 */
[----:B----4-:R-:W-:Y:S01]  /*1f30*/  FADD.FTZ R203, R180, -UR16 ;  /* 0x80000010b4cb7e21 */ /* 0x010fe20008010000 */
[----:B------:R-:W-:Y:S01]  /*1f40*/  FADD.FTZ R200, R181, -UR16 ;  /* 0x80000010b5c87e21 */ /* 0x000fe20008010000 */
[--C-:B------:R-:W-:Y:S02]  /*1f50*/  HADD2.F32 R181, -RZ, R185.reuse.H0_H0 ;  /* 0x200000b9ffb57230 */ /* 0x100fe40000004100 */
[----:B------:R-:W-:Y:S01]  /*1f60*/  FADD.FTZ R201, R182, -UR16 ;  /* 0x80000010b6c97e21 */ /* 0x000fe20008010000 */
[----:B------:R-:W-:-:S02]  /*1f70*/  HADD2.F32 R244, -RZ, R185.H1_H1 ;  /* 0x300000b9fff47230 */ /* 0x000fc40000004100 */
[----:B---3--:R-:W-:Y:S01]  /*1f80*/  FADD.FTZ R186, R188, -UR16 ;  /* 0x80000010bcba7e21 */ /* 0x008fe20008010000 */
[----:B------:R-:W-:Y:S01]  /*1f90*/  FADD.FTZ R185, R189, -UR16 ;  /* 0x80000010bdb97e21 */ /* 0x000fe20008010000 */
[----:B------:R-:W2:Y:S01]  /*1fa0*/  LDL.LU R188, [R1+0xdc] ;  /* 0x0000dc0001bc7983 */ /* 0x000ea20000300800 */
[----:B------:R-:W-:Y:S01]  /*1fb0*/  FADD.FTZ R182, R190, -UR16 ;  /* 0x80000010beb67e21 */ /* 0x000fe20008010000 */
[----:B------:R-:W-:Y:S02]  /*1fc0*/  FADD.FTZ R180, R191, -UR16 ;  /* 0x80000010bfb47e21 */ /* 0x000fe40008010000 */
[----:B------:R-:W3:Y:S01]  /*1fd0*/  LDL.LU R189, [R1+0x3c] ;  /* 0x00003c0001bd7983 */ /* 0x000ee20000300800 */
[----:B------:R-:W-:Y:S01]  /*1fe0*/  FMUL.FTZ R207, R203, UR17 ;  /* 0x00000011cbcf7c20 */ /* 0x000fe20008410000 */
[----:B------:R-:W-:Y:S02]  /*1ff0*/  FMUL.FTZ R206, R200, UR17 ;  /* 0x00000011c8ce7c20 */ /* 0x000fe40008410000 */
[----:B------:R-:W4:Y:S01]  /*2000*/  LDL.LU R190, [R1+0xd8] ;  /* 0x0000d80001be7983 */ /* 0x000f220000300800 */
[----:B------:R-:W-:-:S03]  /*2010*/  FMUL.FTZ R205, R201, UR17 ;  /* 0x00000011c9cd7c20 */ /* 0x000fc60008410000 */
[----:B------:R-:W4:Y:S04]  /*2020*/  LDL.LU R191, [R1+0x38] ;  /* 0x0000380001bf7983 */ /* 0x000f280000300800 */
[----:B------:R-:W4:Y:S04]  /*2030*/  LDL.LU R203, [R1+0xd4] ;  /* 0x0000d40001cb7983 */ /* 0x000f280000300800 */
[----:B------:R-:W4:Y:S04]  /*2040*/  LDL.LU R200, [R1+0x34] ;  /* 0x0000340001c87983 */ /* 0x000f280000300800 */
[----:B------:R-:W4:Y:S01]  /*2050*/  LDL.LU R201, [R1+0xd0] ;  /* 0x0000d00001c97983 */ /* 0x000f220000300800 */
[----:B------:R-:W-:Y:S01]  /*2060*/  FADD.FTZ R202, R183, -UR16 ;  /* 0x80000010b7ca7e21 */ /* 0x000fe20008010000 */
[----:B------:R-:W-:-:S02]  /*2070*/  HADD2.F32 R183, -RZ, R184.H0_H0 ;  /* 0x200000b8ffb77230 */ /* 0x000fc40000004100 */
[----:B------:R-:W-:-:S03]  /*2080*/  HADD2.F32 R184, -RZ, R184.H1_H1 ;  /* 0x300000b8ffb87230 */ /* 0x000fc60000004100 */
[----:B------:R-:W-:Y:S01]  /*2090*/  FADD.FTZ R0, R0, R183 ;  /* 0x000000b700007221 */ /* 0x000fe20000010000 */
[----:B------:R-:W-:Y:S02]  /*20a0*/  FMUL.FTZ R204, R202, UR17 ;  /* 0x00000011cacc7c20 */ /* 0x000fe40008410000 */
[----:B------:R-:W4:Y:S01]  /*20b0*/  LDL R202, [R1+0x160] ;  /* 0x0001600001ca7983 */ /* 0x000f220000100800 */
[----:B------:R-:W-:-:S03]  /*20c0*/  FMUL.FTZ R251, R251, R183 ;  /* 0x000000b7fbfb7220 */ /* 0x000fc60000410000 */
[----:B------:R0:W-:Y:S01]  /*20d0*/  STL [R1+0x30], R0 ;  /* 0x0000300001007387 */ /* 0x0001e20000100800 */
[-C--:B------:R-:W-:Y:S01]  /*20e0*/  FMUL.FTZ R249, R249, R181.reuse ;  /* 0x000000b5f9f97220 */ /* 0x080fe20000410000 */
[----:B------:R-:W-:Y:S02]  /*20f0*/  FMUL.FTZ R250, R250, R184 ;  /* 0x000000b8fafa7220 */ /* 0x000fe40000410000 */
[----:B0-----:R0:W5:Y:S01]  /*2100*/  LDL.LU R0, [R1+0x1a8] ;  /* 0x0001a80001007983 */ /* 0x0011620000300800 */
[-C--:B------:R-:W-:Y:S01]  /*2110*/  FMUL.FTZ R248, R248, R244.reuse ;  /* 0x000000f4f8f87220 */ /* 0x080fe20000410000 */
[----:B--2---:R-:W-:Y:S01]  /*2120*/  FFMA.FTZ R188, R204, R244, R188 ;  /* 0x000000f4ccbc7223 */ /* 0x004fe200000100bc */
[----:B---3--:R-:W-:Y:S01]  /*2130*/  FADD.FTZ R189, R189, R244 ;  /* 0x000000f4bdbd7221 */ /* 0x008fe20000010000 */
[----:B----4-:R-:W-:Y:S01]  /*2140*/  FFMA.FTZ R190, R205, R181, R190 ;  /* 0x000000b5cdbe7223 */ /* 0x010fe200000100be */
[----:B------:R-:W-:Y:S01]  /*2150*/  FADD.FTZ R191, R191, R181 ;  /* 0x000000b5bfbf7221 */ /* 0x000fe20000010000 */
[----:B------:R-:W-:Y:S01]  /*2160*/  FFMA.FTZ R203, R206, R184, R203 ;  /* 0x000000b8cecb7223 */ /* 0x000fe200000100cb */
[----:B------:R-:W-:Y:S01]  /*2170*/  FADD.FTZ R200, R200, R184 ;  /* 0x000000b8c8c87221 */ /* 0x000fe20000010000 */
[----:B------:R-:W-:-:S02]  /*2180*/  FFMA.FTZ R201, R207, R183, R201 ;  /* 0x000000b7cfc97223 */ /* 0x000fc400000100c9 */
[----:B------:R-:W2:Y:S04]  /*2190*/  LDL.LU R183, [R1+0xc0] ;  /* 0x0000c00001b77983 */ /* 0x000ea80000300800 */
[----:B------:R-:W-:Y:S04]  /*21a0*/  STL [R1+0xd0], R201 ;  /* 0x0000d0c901007387 */ /* 0x000fe80000100800 */
[----:B------:R-:W-:Y:S04]  /*21b0*/  STL [R1+0x34], R200 ;  /* 0x000034c801007387 */ /* 0x000fe80000100800 */
[----:B------:R1:W-:Y:S04]  /*21c0*/  STL [R1+0xd4], R203 ;  /* 0x0000d4cb01007387 */ /* 0x0003e80000100800 */
[----:B------:R-:W3:Y:S04]  /*21d0*/  LDL.LU R181, [R1+0x20] ;  /* 0x0000200001b57983 */ /* 0x000ee80000300800 */
[----:B------:R4:W-:Y:S04]  /*21e0*/  STL [R1+0x38], R191 ;  /* 0x000038bf01007387 */ /* 0x0009e80000100800 */
[----:B------:R0:W-:Y:S01]  /*21f0*/  STL [R1+0xd8], R190 ;  /* 0x0000d8be01007387 */ /* 0x0001e20000100800 */
[----:B-1----:R-:W-:-:S03]  /*2200*/  FMUL.FTZ R203, R186, UR17 ;  /* 0x00000011bacb7c20 */ /* 0x002fc60008410000 */
[----:B------:R-:W3:Y:S04]  /*2210*/  LDL R184, [R1+0x16c] ;  /* 0x00016c0001b87983 */ /* 0x000ee80000100800 */
[----:B------:R-:W3:Y:S04]  /*2220*/  LDL.LU R201, [R1+0xc4] ;  /* 0x0000c40001c97983 */ /* 0x000ee80000300800 */
[----:B------:R1:W-:Y:S04]  /*2230*/  STL [R1+0x3c], R189 ;  /* 0x00003cbd01007387 */ /* 0x0003e80000100800 */
[----:B------:R-:W3:Y:S04]  /*2240*/  LDL R200, [R1+0x164] ;  /* 0x0001640001c87983 */ /* 0x000ee80000100800 */
[----:B------:R-:W3:Y:S04]  /*2250*/  LDL.LU R186, [R1+0xcc] ;  /* 0x0000cc0001ba7983 */ /* 0x000ee80000300800 */
[----:B------:R1:W-:Y:S04]  /*2260*/  STL [R1+0xdc], R188 ;  /* 0x0000dcbc01007387 */ /* 0x0003e80000100800 */
[----:B------:R-:W3:Y:S04]  /*2270*/  LDL.LU R244, [R1+0x24] ;  /* 0x0000240001f47983 */ /* 0x000ee80000300800 */
[----:B----4-:R-:W4:Y:S04]  /*2280*/  LDL.LU R191, [R1+0x28] ;  /* 0x0000280001bf7983 */ /* 0x010f280000300800 */
[----:B0-----:R-:W4:Y:S04]  /*2290*/  LDL.LU R190, [R1+0xc8] ;  /* 0x0000c80001be7983 */ /* 0x001f280000300800 */
[----:B-1----:R-:W4:Y:S04]  /*22a0*/  LDL R189, [R1+0x168] ;  /* 0x0001680001bd7983 */ /* 0x002f280000100800 */
[----:B------:R-:W4:Y:S01]  /*22b0*/  LDL.LU R188, [R1+0x2c] ;  /* 0x00002c0001bc7983 */ /* 0x000f220000300800 */
[----:B------:R-:W-:-:S02]  /*22c0*/  HADD2.F32 R245, -RZ, R187.H0_H0 ;  /* 0x200000bbfff57230 */ /* 0x000fc40000004100 */
[----:B------:R-:W-:Y:S01]  /*22d0*/  HADD2.F32 R187, -RZ, R187.H1_H1 ;  /* 0x300000bbffbb7230 */ /* 0x000fe20000004100 */
[----:B------:R-:W-:Y:S01]  /*22e0*/  IADD3 R214, PT, PT, R214, 0x80, RZ ;  /* 0x00000080d6d67810 */ /* 0x000fe20007ffe0ff */
[-C--:B--2---:R-:W-:Y:S01]  /*22f0*/  FFMA.FTZ R183, R203, R247.reuse, R183 ;  /* 0x000000f7cbb77223 */ /* 0x084fe200000100b7 */
[----:B---3--:R-:W-:Y:S01]  /*2300*/  FADD.FTZ R181, R181, R247 ;  /* 0x000000f7b5b57221 */ /* 0x008fe20000010000 */
[----:B------:R-:W-:Y:S01]  /*2310*/  FMUL.FTZ R247, R202, R247 ;  /* 0x000000f7caf77220 */ /* 0x000fe20000410000 */
[----:B------:R-:W-:-:S03]  /*2320*/  FMUL.FTZ R202, R185, UR17 ;  /* 0x00000011b9ca7c20 */ /* 0x000fc60008410000 */
[----:B------:R0:W-:Y:S04]  /*2330*/  STL [R1+0x20], R181 ;  /* 0x000020b501007387 */ /* 0x0001e80000100800 */
[----:B------:R1:W-:Y:S01]  /*2340*/  STL [R1+0xc0], R183 ;  /* 0x0000c0b701007387 */ /* 0x0003e20000100800 */
[----:B------:R-:W-:Y:S01]  /*2350*/  FFMA.FTZ R201, R202, R246, R201 ;  /* 0x000000f6cac97223 */ /* 0x000fe200000100c9 */
[----:B0-----:R-:W-:Y:S01]  /*2360*/  FADD.FTZ R181, R216, R251 ;  /* 0x000000fbd8b57221 */ /* 0x001fe20000010000 */
[----:B-1----:R-:W-:-:S03]  /*2370*/  FFMA.FTZ R183, R207, R251, R215 ;  /* 0x000000fbcfb77223 */ /* 0x002fc600000100d7 */
[----:B------:R-:W-:Y:S01]  /*2380*/  FADD.FTZ R181, R181, R250 ;  /* 0x000000fab5b57221 */ /* 0x000fe20000010000 */
[----:B------:R-:W-:Y:S01]  /*2390*/  FADD.FTZ R244, R244, R246 ;  /* 0x000000f6f4f47221 */ /* 0x000fe20000010000 */
[----:B------:R-:W-:-:S04]  /*23a0*/  FMUL.FTZ R246, R200, R246 ;  /* 0x000000f6c8f67220 */ /* 0x000fc80000410000 */
[----:B------:R-:W-:Y:S01]  /*23b0*/  STL [R1+0x24], R244 ;  /* 0x000024f401007387 */ /* 0x000fe20000100800 */
[----:B------:R-:W-:-:S03]  /*23c0*/  FMUL.FTZ R200, R180, UR17 ;  /* 0x00000011b4c87c20 */ /* 0x000fc60008410000 */
[----:B------:R0:W-:Y:S01]  /*23d0*/  STL [R1+0xc4], R201 ;  /* 0x0000c4c901007387 */ /* 0x0001e20000100800 */
[----:B----4-:R-:W-:Y:S01]  /*23e0*/  FADD.FTZ R191, R191, R245 ;  /* 0x000000f5bfbf7221 */ /* 0x010fe20000010000 */
[----:B------:R-:W-:Y:S01]  /*23f0*/  FFMA.FTZ R186, R200, R187, R186 ;  /* 0x000000bbc8ba7223 */ /* 0x000fe200000100ba */
[----:B------:R-:W-:Y:S01]  /*2400*/  FFMA.FTZ R183, R206, R250, R183 ;  /* 0x000000faceb77223 */ /* 0x000fe200000100b7 */
[----:B0-----:R-:W-:Y:S01]  /*2410*/  FMUL.FTZ R201, R182, UR17 ;  /* 0x00000011b6c97c20 */ /* 0x001fe20008410000 */
[----:B------:R-:W-:-:S03]  /*2420*/  FADD.FTZ R188, R188, R187 ;  /* 0x000000bbbcbc7221 */ /* 0x000fc60000010000 */
[----:B------:R-:W-:Y:S01]  /*2430*/  FFMA.FTZ R190, R201, R245, R190 ;  /* 0x000000f5c9be7223 */ /* 0x000fe200000100be */
        /* <DEDUP_REMOVED lines=17> */
[----:B--2---:R-:W-:-:S07]  /*2550*/  FFMA.FTZ R215, R200, R244, R183 ;  /* 0x000000f4c8d77223 */ /* 0x004fce00000100b7 */
.L_x_14995:
[----:B------:R-:W-:Y:S05]  /*2560*/  BSYNC.RECONVERGENT B0 ;  /* 0x0000000000007941 */ /* 0x000fea0003800200 */
.L_x_14994:
[----:B------:R-:W-:Y:S04]  /*2570*/  BSSY.RECONVERGENT B0, `(.L_x_14996) ;  /* 0x000006d000007945 */ /* 0x000fe80003800200 */
[----:B------:R-:W-:Y:S05]  /*2580*/  @!P1 BRA `(.L_x_14997) ;  /* 0x0000000400ac9947 */ /* 0x000fea0003800000 */
[----:B------:R-:W2:Y:S01]  /*2590*/  LDC.64 R14, c[0x0][0x3a8] ;  /* 0x0000ea00ff0e7b82 */ /* 0x000ea20000000a00 */
[----:B-----5:R3:W-:Y:S07]  /*25a0*/  STL [R1+0x1a8], R0 ;  /* 0x0001a80001007387 */ /* 0x0207ee0000100800 */
[----:B------:R-:W4:Y:S01]  /*25b0*/  LDC.64 R16, c[0x0][0x428] ;  /* 0x00010a00ff107b82 */ /* 0x000f220000000a00 */
[----:B---3--:R-:W3:Y:S04]  /*25c0*/  LDL.LU R0, [R1+0xb0] ;  /* 0x0000b00001007983 */ /* 0x008ee80000300800 */
[----:B------:R-:W3:Y:S01]  /*25d0*/  LDL R243, [R1+0x150] ;  /* 0x0001500001f37983 */ /* 0x000ee20000100800 */
[----:B------:R-:W-:-:S03]  /*25e0*/  ISETP.NE.U32.AND P3, PT, RZ, UR20, PT ;  /* 0x00000014ff007c0c */ /* 0x000fc6000bf65070 */
[----:B------:R-:W3:Y:S01]  /*25f0*/  LDL R242, [R1+0x154] ;  /* 0x0001540001f27983 */ /* 0x000ee20000100800 */
[----:B--2---:R-:W-:-:S03]  /*2600*/  IMAD.WIDE.U32 R14, R214, 0x20, R14 ;  /* 0x00000020d60e7825 */ /* 0x004fc600078e000e */
[----:B------:R-:W2:Y:S04]  /*2610*/  LDL R241, [R1+0x158] ;  /* 0x0001580001f17983 */ /* 0x000ea80000100800 */
[----:B01----:R-:W3:Y:S01]  /*2620*/  LDG.E.128 R180, desc[UR10][R14.64] ;  /* 0x0000000a0eb47981 */ /* 0x003ee2000c1e1d00 */
[----:B----4-:R-:W-:-:S03]  /*2630*/  IMAD.WIDE.U32 R16, R214, 0x10, R16 ;  /* 0x00000010d6107825 */ /* 0x010fc600078e0010 */
[----:B------:R-:W4:Y:S04]  /*2640*/  LDG.E.128 R188, desc[UR10][R14.64+0x10] ;  /* 0x0000100a0ebc7981 */ /* 0x000f28000c1e1d00 */
[----:B------:R0:W2:Y:S01]  /*2650*/  LDG.E.128 R184, desc[UR10][R16.64] ;  /* 0x0000000a10b87981 */ /* 0x0000a2000c1e1d00 */
[----:B------:R-:W-:-:S03]  /*2660*/  ISETP.NE.AND.EX P3, PT, RZ, UR21, PT, P3 ;  /* 0x00000015ff007c0c */ /* 0x000fc6000bf65330 */
[----:B------:R-:W4:Y:S04]  /*2670*/  LDL R240, [R1+0x15c] ;  /* 0x00015c0001f07983 */ /* 0x000f280000100800 */
[----:B------:R-:W4:Y:S01]  /*2680*/  LDL R239, [R1+0x140] ;  /* 0x0001400001ef7983 */ /* 0x000f220000100800 */
[----:B0-----:R-:W0:Y:S03]  /*2690*/  LDC.64 R16, c[0x0][0x3b0] ;  /* 0x0000ec00ff107b82 */ /* 0x001e260000000a00 */
[----:B------:R-:W4:Y:S04]  /*26a0*/  LDL R238, [R1+0x144] ;  /* 0x0001440001ee7983 */ /* 0x000f280000100800 */
[----:B------:R-:W4:Y:S01]  /*26b0*/  LDL R236, [R1+0x14c] ;  /* 0x00014c0001ec7983 */ /* 0x000f220000100800 */
        /* <DEDUP_REMOVED lines=8> */
[----:B------:R-:W-:Y:S02]  /*2740*/  FADD.FTZ R18, R182, -UR16 ;  /* 0x80000010b6127e21 */ /* 0x000fe40008010000 */
[----:B------:R-:W-:Y:S01]  /*2750*/  FMUL.FTZ R198, R198, UR17 ;  /* 0x00000011c6c67c20 */ /* 0x000fe20008410000 */
[----:B------:R-:W-:Y:S01]  /*2760*/  FADD.FTZ R183, R183, -UR16 ;  /* 0x80000010b7b77e21 */ /* 0x000fe20008010000 */
[----:B--2---:R-:W-:Y:S02]  /*2770*/  HADD2.F32 R15, -RZ, R184.H0_H0 ;  /* 0x200000b8ff0f7230 */ /* 0x004fe40000004100 */
[----:B----4-:R-:W-:Y:S01]  /*2780*/  FADD.FTZ R182, R188, -UR16 ;  /* 0x80000010bcb67e21 */ /* 0x010fe20008010000 */
[----:B------:R-:W-:Y:S01]  /*2790*/  FADD.FTZ R181, R189, -UR16 ;  /* 0x80000010bdb57e21 */ /* 0x000fe20008010000 */
[----:B------:R-:W2:Y:S01]  /*27a0*/  LDL.LU R188, [R1+0xac] ;  /* 0x0000ac0001bc7983 */ /* 0x000ea20000300800 */
[----:B------:R-:W-:Y:S01]  /*27b0*/  FADD.FTZ R180, R190, -UR16 ;  /* 0x80000010beb47e21 */ /* 0x000fe20008010000 */
[----:B------:R-:W-:Y:S01]  /*27c0*/  FFMA.FTZ R0, R198, R15, R0 ;  /* 0x0000000fc6007223 */ /* 0x000fe20000010000 */
[----:B------:R-:W-:Y:S01]  /*27d0*/  FADD.FTZ R13, R191, -UR16 ;  /* 0x80000010bf0d7e21 */ /* 0x000fe20008010000 */
[----:B------:R-:W3:Y:S01]  /*27e0*/  LDL.LU R189, [R1+0xbc] ;  /* 0x0000bc0001bd7983 */ /* 0x000ee20000300800 */
[----:B------:R-:W-:Y:S01]  /*27f0*/  FMUL.FTZ R197, R17, UR17 ;  /* 0x0000001111c57c20 */ /* 0x000fe20008410000 */
[----:B------:R-:W-:-:S02]  /*2800*/  FMUL.FTZ R17, R183, UR17 ;  /* 0x00000011b7117c20 */ /* 0x000fc40008410000 */
[----:B------:R-:W4:Y:S01]  /*2810*/  LDL.LU R190, [R1+0xa4] ;  /* 0x0000a40001be7983 */ /* 0x000f220000300800 */
[----:B------:R-:W-:-:S03]  /*2820*/  FADD.FTZ R84, R84, R15 ;  /* 0x0000000f54547221 */ /* 0x000fc60000010000 */
[----:B------:R-:W2:Y:S01]  /*2830*/  LDL.LU R191, [R1+0xa0] ;  /* 0x0000a00001bf7983 */ /* 0x000ea20000300800 */
[----:B------:R-:W-:-:S03]  /*2840*/  FMUL.FTZ R243, R243, R15 ;  /* 0x0000000ff3f37220 */ /* 0x000fc60000410000 */
[----:B------:R-:W4:Y:S04]  /*2850*/  LDL.LU R183, [R1+0xb8] ;  /* 0x0000b80001b77983 */ /* 0x000f280000300800 */
[----:B------:R0:W-:Y:S04]  /*2860*/  STL [R1+0xb0], R0 ;  /* 0x0000b00001007387 */ /* 0x0001e80000100800 */
[----:B0-----:R0:W5:Y:S04]  /*2870*/  LDL.LU R0, [R1+0x1a8] ;  /* 0x0001a80001007983 */ /* 0x0011680000300800 */
[----:B------:R-:W2:Y:S01]  /*2880*/  LDL.LU R15, [R1+0xb4] ;  /* 0x0000b400010f7983 */ /* 0x000ea20000300800 */
[----:B------:R-:W-:-:S02]  /*2890*/  HADD2.F32 R16, -RZ, R184.H1_H1 ;  /* 0x300000b8ff107230 */ /* 0x000fc40000004100 */
[----:B------:R-:W-:Y:S01]  /*28a0*/  FMUL.FTZ R18, R18, UR17 ;  /* 0x0000001112127c20 */ /* 0x000fe20008410000 */
[--C-:B------:R-:W-:Y:S02]  /*28b0*/  HADD2.F32 R14, -RZ, R185.reuse.H0_H0 ;  /* 0x200000b9ff0e7230 */ /* 0x100fe40000004100 */
[----:B------:R-:W-:-:S05]  /*28c0*/  HADD2.F32 R185, -RZ, R185.H1_H1 ;  /* 0x300000b9ffb97230 */ /* 0x000fca0000004100 */
[----:B---3--:R-:W-:Y:S01]  /*28d0*/  FFMA.FTZ R189, R17, R185, R189 ;  /* 0x000000b911bd7223 */ /* 0x008fe200000100bd */
[----:B----4-:R-:W-:Y:S01]  /*28e0*/  FFMA.FTZ R183, R18, R14, R183 ;  /* 0x0000000e12b77223 */ /* 0x010fe200000100b7 */
[----:B--2---:R-:W-:-:S05]  /*28f0*/  FFMA.FTZ R15, R197, R16, R15 ;  /* 0x00000010c50f7223 */ /* 0x004fca000001000f */
[----:B------:R-:W-:Y:S04]  /*2900*/  STL [R1+0xb4], R15 ;  /* 0x0000b40f01007387 */ /* 0x000fe80000100800 */
[----:B------:R1:W-:Y:S04]  /*2910*/  STL [R1+0xb8], R183 ;  /* 0x0000b8b701007387 */ /* 0x0003e80000100800 */
[----:B-1----:R-:W2:Y:S04]  /*2920*/  LDL R183, [R1+0x148] ;  /* 0x0001480001b77983 */ /* 0x002ea80000100800 */
[----:B------:R1:W-:Y:S04]  /*2930*/  STL [R1+0xbc], R189 ;  /* 0x0000bcbd01007387 */ /* 0x0003e80000100800 */
[----:B-1----:R-:W3:Y:S01]  /*2940*/  LDL.LU R189, [R1+0xa8] ;  /* 0x0000a80001bd7983 */ /* 0x002ee20000300800 */
[----:B------:R-:W-:Y:S01]  /*2950*/  FADD.FTZ R86, R86, R14 ;  /* 0x0000000e56567221 */ /* 0x000fe20000010000 */
[----:B------:R-:W-:Y:S01]  /*2960*/  FMUL.FTZ R241, R241, R14 ;  /* 0x0000000ef1f17220 */ /* 0x000fe20000410000 */
[----:B------:R-:W-:Y:S01]  /*2970*/  FMUL.FTZ R242, R242, R16 ;  /* 0x00000010f2f27220 */ /* 0x000fe20000410000 */
[----:B------:R-:W-:Y:S01]  /*2980*/  FADD.FTZ R14, R216, R243 ;  /* 0x000000f3d80e7221 */ /* 0x000fe20000010000 */
[----:B------:R-:W-:-:S02]  /*2990*/  HADD2.F32 R184, -RZ, R186.H0_H0 ;  /* 0x200000baffb87230 */ /* 0x000fc40000004100 */
[----:B------:R-:W-:Y:S01]  /*29a0*/  FADD.FTZ R85, R85, R16 ;  /* 0x0000001055557221 */ /* 0x000fe20000010000 */
[----:B------:R-:W-:Y:S01]  /*29b0*/  FADD.FTZ R14, R14, R242 ;  /* 0x000000f20e0e7221 */ /* 0x000fe20000010000 */
[----:B------:R-:W-:Y:S02]  /*29c0*/  HADD2.F32 R186, -RZ, R186.H1_H1 ;  /* 0x300000baffba7230 */ /* 0x000fe40000004100 */
[----:B------:R-:W-:Y:S01]  /*29d0*/  FMUL.FTZ R16, R182, UR17 ;  /* 0x00000011b6107c20 */ /* 0x000fe20008410000 */
[----:B------:R-:W-:Y:S01]  /*29e0*/  FMUL.FTZ R15, R181, UR17 ;  /* 0x00000011b50f7c20 */ /* 0x000fe20008410000 */
[--C-:B------:R-:W-:Y:S02]  /*29f0*/  HADD2.F32 R237, -RZ, R187.reuse.H0_H0 ;  /* 0x200000bbffed7230 */ /* 0x100fe40000004100 */
[----:B------:R-:W-:Y:S01]  /*2a00*/  FADD.FTZ R181, R14, R241 ;  /* 0x000000f10eb57221 */ /* 0x000fe20000010000 */
[----:B------:R-:W-:Y:S02]  /*2a10*/  HADD2.F32 R187, -RZ, R187.H1_H1 ;  /* 0x300000bbffbb7230 */ /* 0x000fe40000004100 */
[----:B------:R-:W-:Y:S01]  /*2a20*/  FMUL.FTZ R14, R180, UR17 ;  /* 0x00000011b40e7c20 */ /* 0x000fe20008410000 */
[----:B------:R-:W-:Y:S01]  /*2a30*/  FMUL.FTZ R13, R13, UR17 ;  /* 0x000000110d0d7c20 */ /* 0x000fe20008410000 */
[----:B------:R-:W-:Y:S01]  /*2a40*/  FFMA.FTZ R191, R16, R184, R191 ;  /* 0x000000b810bf7223 */ /* 0x000fe200000100bf */
[----:B------:R-:W-:Y:S01]  /*2a50*/  FFMA.FTZ R182, R198, R243, R215 ;  /* 0x000000f3c6b67223 */ /* 0x000fe200000100d7 */
[----:B------:R-:W-:Y:S01]  /*2a60*/  FFMA.FTZ R190, R15, R186, R190 ;  /* 0x000000ba0fbe7223 */ /* 0x000fe200000100be */
[----:B------:R-:W-:-:S02]  /*2a70*/  FFMA.FTZ R188, R13, R187, R188 ;  /* 0x000000bb0dbc7223 */ /* 0x000fc400000100bc */
[----:B------:R-:W-:Y:S01]  /*2a80*/  FFMA.FTZ R182, R197, R242, R182 ;  /* 0x000000f2c5b67223 */ /* 0x000fe200000100b6 */
[----:B------:R0:W-:Y:S01]  /*2a90*/  STL [R1+0xa0], R191 ;  /* 0x0000a0bf01007387 */ /* 0x0001e20000100800 */
[----:B------:R-:W-:-:S03]  /*2aa0*/  FMUL.FTZ R240, R240, R185 ;  /* 0x000000b9f0f07220 */ /* 0x000fc60000410000 */
[----:B------:R0:W-:Y:S01]  /*2ab0*/  STL [R1+0xa4], R190 ;  /* 0x0000a4be01007387 */ /* 0x0001e20000100800 */
[----:B------:R-:W-:Y:S01]  /*2ac0*/  FFMA.FTZ R182, R18, R241, R182 ;  /* 0x000000f112b67223 */ /* 0x000fe200000100b6 */
[----:B------:R-:W-:Y:S01]  /*2ad0*/  FMUL.FTZ R239, R239, R184 ;  /* 0x000000b8efef7220 */ /* 0x000fe20000410000 */
[----:B------:R-:W-:Y:S02]  /*2ae0*/  FADD.FTZ R181, R181, R240 ;  /* 0x000000f0b5b57221 */ /* 0x000fe40000010000 */
[----:B------:R-:W-:Y:S01]  /*2af0*/  FFMA.FTZ R182, R17, R240, R182 ;  /* 0x000000f011b67223 */ /* 0x000fe200000100b6 */
[----:B------:R-:W-:Y:S01]  /*2b00*/  FMUL.FTZ R238, R238, R186 ;  /* 0x000000baeeee7220 */ /* 0x000fe20000410000 */
[----:B------:R-:W-:Y:S02]  /*2b10*/  FADD.FTZ R181, R181, R239 ;  /* 0x000000efb5b57221 */ /* 0x000fe40000010000 */
[----:B------:R-:W-:Y:S01]  /*2b20*/  FFMA.FTZ R182, R16, R239, R182 ;  /* 0x000000ef10b67223 */ /* 0x000fe200000100b6 */
[----:B------:R-:W-:Y:S01]  /*2b30*/  FADD.FTZ R90, R90, R237 ;  /* 0x000000ed5a5a7221 */ /* 0x000fe20000010000 */
[----:B------:R-:W-:-:S02]  /*2b40*/  FADD.FTZ R181, R181, R238 ;  /* 0x000000eeb5b57221 */ /* 0x000fc40000010000 */
[----:B------:R-:W-:Y:S01]  /*2b50*/  FFMA.FTZ R182, R15, R238, R182 ;  /* 0x000000ee0fb67223 */ /* 0x000fe200000100b6 */
[----:B------:R-:W-:Y:S01]  /*2b60*/  FMUL.FTZ R236, R236, R187 ;  /* 0x000000bbecec7220 */ /* 0x000fe20000410000 */
[----:B------:R-:W-:Y:S01]  /*2b70*/  FADD.FTZ R87, R87, R185 ;  /* 0x000000b957577221 */ /* 0x000fe20000010000 */
[----:B------:R-:W-:Y:S01]  /*2b80*/  FADD.FTZ R88, R88, R184 ;  /* 0x000000b858587221 */ /* 0x000fe20000010000 */
[----:B------:R-:W-:Y:S01]  /*2b90*/  FADD.FTZ R89, R89, R186 ;  /* 0x000000ba59597221 */ /* 0x000fe20000010000 */
[----:B------:R-:W-:Y:S01]  /*2ba0*/  FADD.FTZ R91, R91, R187 ;  /* 0x000000bb5b5b7221 */ /* 0x000fe20000010000 */
[----:B------:R-:W-:Y:S01]  /*2bb0*/  IADD3 R214, PT, PT, R214, 0x80, RZ ;  /* 0x00000080d6d67810 */ /* 0x000fe20007ffe0ff */
[----:B---3--:R-:W-:-:S05]  /*2bc0*/  FFMA.FTZ R189, R14, R237, R189 ;  /* 0x000000ed0ebd7223 */ /* 0x008fca00000100bd */
[----:B------:R0:W-:Y:S04]  /*2bd0*/  STL [R1+0xa8], R189 ;  /* 0x0000a8bd01007387 */ /* 0x0001e80000100800 */
[----:B------:R0:W-:Y:S01]  /*2be0*/  STL [R1+0xac], R188 ;  /* 0x0000acbc01007387 */ /* 0x0001e20000100800 */
[----:B--2---:R-:W-:-:S04]  /*2bf0*/  FMUL.FTZ R237, R183, R237 ;  /* 0x000000edb7ed7220 */ /* 0x004fc80000410000 */
[----:B------:R-:W-:Y:S01]  /*2c00*/  FADD.FTZ R181, R181, R237 ;  /* 0x000000edb5b57221 */ /* 0x000fe20000010000 */
[----:B------:R-:W-:-:S03]  /*2c10*/  FFMA.FTZ R182, R14, R237, R182 ;  /* 0x000000ed0eb67223 */ /* 0x000fc600000100b6 */
[----:B------:R-:W-:Y:S01]  /*2c20*/  FADD.FTZ R216, R181, R236 ;  /* 0x000000ecb5d87221 */ /* 0x000fe20000010000 */
[----:B0-----:R-:W-:-:S07]  /*2c30*/  FFMA.FTZ R215, R13, R236, R182 ;  /* 0x000000ec0dd77223 */ /* 0x001fce00000100b6 */
.L_x_14997:
[----:B------:R-:W-:Y:S05]  /*2c40*/  BSYNC.RECONVERGENT B0 ;  /* 0x0000000000007941 */ /* 0x000fea0003800200 */
.L_x_14996:
[----:B------:R-:W-:Y:S04]  /*2c50*/  BSSY.RECONVERGENT B0, `(.L_x_14998) ;  /* 0x000006d000007945 */ /* 0x000fe80003800200 */
[----:B------:R-:W-:Y:S05]  /*2c60*/  @!P2 BRA `(.L_x_14999) ;  /* 0x0000000400aca947 */ /* 0x000fea0003800000 */
[----:B------:R-:W2:Y:S01]  /*2c70*/  LDC.64 R26, c[0x0][0x428] ;  /* 0x00010a00ff1a7b82 */ /* 0x000ea20000000a00 */
[----:B-----5:R3:W-:Y:S07]  /*2c80*/  STL [R1+0x1a8], R0 ;  /* 0x0001a80001007387 */ /* 0x0207ee0000100800 */
[----:B------:R-:W4:Y:S01]  /*2c90*/  LDC.64 R6, c[0x0][0x3a8] ;  /* 0x0000ea00ff067b82 */ /* 0x000f220000000a00 */
[----:B------:R-:W-:Y:S01]  /*2ca0*/  ISETP.NE.U32.AND P3, PT, RZ, UR20, PT ;  /* 0x00000014ff007c0c */ /* 0x000fe2000bf65070 */
[----:B---3--:R-:W3:Y:S01]  /*2cb0*/  LDL.LU R0, [R1+0x90] ;  /* 0x0000900001007983 */ /* 0x008ee20000300800 */
[----:B--2---:R-:W-:-:S04]  /*2cc0*/  IMAD.WIDE.U32 R26, R214, 0x10, R26 ;  /* 0x00000010d61a7825 */ /* 0x004fc800078e001a */
[C---:B----4-:R-:W-:Y:S01]  /*2cd0*/  IMAD.WIDE.U32 R6, R214.reuse, 0x20, R6 ;  /* 0x00000020d6067825 */ /* 0x050fe200078e0006 */
[----:B01----:R0:W2:Y:S04]  /*2ce0*/  LDG.E.128 R180, desc[UR10][R26.64] ;  /* 0x0000000a1ab47981 */ /* 0x0030a8000c1e1d00 */
[----:B------:R-:W4:Y:S04]  /*2cf0*/  LDG.E.128 R8, desc[UR10][R6.64] ;  /* 0x0000000a06087981 */ /* 0x000f28000c1e1d00 */
[----:B------:R1:W3:Y:S01]  /*2d00*/  LDG.E.128 R184, desc[UR10][R6.64+0x10] ;  /* 0x0000100a06b87981 */ /* 0x0002e2000c1e1d00 */
[----:B------:R-:W-:Y:S01]  /*2d10*/  ISETP.NE.AND.EX P3, PT, RZ, UR21, PT, P3 ;  /* 0x00000015ff007c0c */ /* 0x000fe2000bf65330 */
[----:B0-----:R-:W0:Y:S02]  /*2d20*/  LDC.64 R26, c[0x0][0x3b0] ;  /* 0x0000ec00ff1a7b82 */ /* 0x001e240000000a00 */
[----:B------:R-:W3:Y:S04]  /*2d30*/  LDL R235, [R1+0x130] ;  /* 0x0001300001eb7983 */ /* 0x000ee80000100800 */
[----:B------:R-:W3:Y:S04]  /*2d40*/  LDL R234, [R1+0x134] ;  /* 0x0001340001ea7983 */ /* 0x000ee80000100800 */
[----:B------:R-:W3:Y:S02]  /*2d50*/  LDL R233, [R1+0x138] ;  /* 0x0001380001e97983 */ /* 0x000ee40000100800 */
[----:B-1----:R-:W1:Y:S02]  /*2d60*/  @P3 LDC.64 R6, c[0x0][0x438] ;  /* 0x00010e00ff063b82 */ /* 0x002e640000000a00 */
[----:B------:R-:W3:Y:S04]  /*2d70*/  LDL R232, [R1+0x13c] ;  /* 0x00013c0001e87983 */ /* 0x000ee80000100800 */
[----:B------:R-:W3:Y:S04]  /*2d80*/  LDL R231, [R1+0x120] ;  /* 0x0001200001e77983 */ /* 0x000ee80000100800 */
[----:B------:R-:W3:Y:S04]  /*2d90*/  LDL.LU R225, [R1+0x84] ;  /* 0x0000840001e17983 */ /* 0x000ee80000300800 */
[----:B------:R-:W3:Y:S01]  /*2da0*/  LDL R224, [R1+0x124] ;  /* 0x0001240001e07983 */ /* 0x000ee20000100800 */
[----:B-1----:R-:W-:-:S05]  /*2db0*/  @P3 IMAD.WIDE.U32 R6, R214, 0x20, R6 ;  /* 0x00000020d6063825 */ /* 0x002fca00078e0006 */
[----:B------:R-:W5:Y:S04]  /*2dc0*/  @P3 LDG.E.128 R164, desc[UR10][R6.64] ;  /* 0x0000000a06a43981 */ /* 0x000f68000c1e1d00 */
[----:B------:R0:W5:Y:S02]  /*2dd0*/  @P3 LDG.E.128 R168, desc[UR10][R6.64+0x10] ;  /* 0x0000100a06a83981 */ /* 0x000164000c1e1d00 */
[----:B0-----:R-:W-:-:S05]  /*2de0*/  IMAD.WIDE.U32 R6, R214, 0x8, R26 ;  /* 0x00000008d6067825 */ /* 0x001fca00078e001a */
[----:B------:R0:W5:Y:S01]  /*2df0*/  LDG.E.64 R26, desc[UR10][R6.64] ;  /* 0x0000000a061a7981 */ /* 0x000162000c1e1b00 */
[--C-:B--2---:R-:W-:Y:S02]  /*2e00*/  HADD2.F32 R190, -RZ, R182.reuse.H0_H0 ;  /* 0x200000b6ffbe7230 */ /* 0x104fe40000004100 */
[----:B------:R-:W-:Y:S02]  /*2e10*/  HADD2.F32 R191, -RZ, R182.H1_H1 ;  /* 0x300000b6ffbf7230 */ /* 0x000fe40000004100 */
[----:B----4-:R-:W-:Y:S01]  /*2e20*/  FADD.FTZ R12, R8, -UR16 ;  /* 0x80000010080c7e21 */ /* 0x010fe20008010000 */
[--C-:B0-----:R-:W-:Y:S02]  /*2e30*/  HADD2.F32 R6, -RZ, R181.reuse.H0_H0 ;  /* 0x200000b5ff067230 */ /* 0x101fe40000004100 */
[----:B------:R-:W-:Y:S02]  /*2e40*/  HADD2.F32 R189, -RZ, R181.H1_H1 ;  /* 0x300000b5ffbd7230 */ /* 0x000fe40000004100 */
[----:B---3--:R-:W-:Y:S01]  /*2e50*/  FADD.FTZ R182, R184, -UR16 ;  /* 0x80000010b8b67e21 */ /* 0x008fe20008010000 */
[--C-:B------:R-:W-:Y:S01]  /*2e60*/  HADD2.F32 R7, -RZ, R180.reuse.H0_H0 ;  /* 0x200000b4ff077230 */ /* 0x100fe20000004100 */
[----:B------:R-:W2:Y:S01]  /*2e70*/  LDL R184, [R1+0x12c] ;  /* 0x00012c0001b87983 */ /* 0x000ea20000100800 */
[----:B------:R-:W-:-:S02]  /*2e80*/  HADD2.F32 R8, -RZ, R180.H1_H1 ;  /* 0x300000b4ff087230 */ /* 0x000fc40000004100 */
[----:B------:R-:W-:Y:S01]  /*2e90*/  FADD.FTZ R181, R185, -UR16 ;  /* 0x80000010b9b57e21 */ /* 0x000fe20008010000 */
[----:B------:R-:W-:Y:S01]  /*2ea0*/  FADD.FTZ R180, R186, -UR16 ;  /* 0x80000010bab47e21 */ /* 0x000fe20008010000 */
[----:B------:R-:W3:Y:S01]  /*2eb0*/  LDL.LU R185, [R1+0x9c] ;  /* 0x00009c0001b97983 */ /* 0x000ee20000300800 */
[----:B------:R-:W-:-:S03]  /*2ec0*/  FADD.FTZ R5, R187, -UR16 ;  /* 0x80000010bb057e21 */ /* 0x000fc60008010000 */
[----:B------:R-:W4:Y:S04]  /*2ed0*/  LDL.LU R186, [R1+0x98] ;  /* 0x0000980001ba7983 */ /* 0x000f280000300800 */
[----:B------:R-:W2:Y:S01]  /*2ee0*/  LDL.LU R187, [R1+0x94] ;  /* 0x0000940001bb7983 */ /* 0x000ea20000300800 */
[----:B------:R-:W-:Y:S01]  /*2ef0*/  FADD.FTZ R9, R9, -UR16 ;  /* 0x8000001009097e21 */ /* 0x000fe20008010000 */
[----:B------:R-:W-:Y:S01]  /*2f00*/  FADD.FTZ R10, R10, -UR16 ;  /* 0x800000100a0a7e21 */ /* 0x000fe20008010000 */
[----:B------:R-:W-:Y:S01]  /*2f10*/  FMUL.FTZ R12, R12, UR17 ;  /* 0x000000110c0c7c20 */ /* 0x000fe20008410000 */
[----:B------:R-:W-:Y:S01]  /*2f20*/  FADD.FTZ R188, R11, -UR16 ;  /* 0x800000100bbc7e21 */ /* 0x000fe20008010000 */
[----:B------:R-:W-:Y:S01]  /*2f30*/  FMUL.FTZ R11, R9, UR17 ;  /* 0x00000011090b7c20 */ /* 0x000fe20008410000 */
[----:B------:R-:W-:Y:S01]  /*2f40*/  FMUL.FTZ R10, R10, UR17 ;  /* 0x000000110a0a7c20 */ /* 0x000fe20008410000 */
[----:B------:R-:W-:Y:S01]  /*2f50*/  FFMA.FTZ R0, R12, R7, R0 ;  /* 0x000000070c007223 */ /* 0x000fe20000010000 */
[----:B------:R-:W-:-:S02]  /*2f60*/  FMUL.FTZ R9, R188, UR17 ;  /* 0x00000011bc097c20 */ /* 0x000fc40008410000 */
[----:B------:R-:W2:Y:S04]  /*2f70*/  LDL.LU R188, [R1+0x80] ;  /* 0x0000800001bc7983 */ /* 0x000ea80000300800 */
[----:B------:R0:W-:Y:S04]  /*2f80*/  STL [R1+0x90], R0 ;  /* 0x0000900001007387 */ /* 0x0001e80000100800 */
[----:B0-----:R0:W5:Y:S01]  /*2f90*/  LDL.LU R0, [R1+0x1a8] ;  /* 0x0001a80001007983 */ /* 0x0011620000300800 */
[----:B---3--:R-:W-:Y:S01]  /*2fa0*/  FFMA.FTZ R185, R9, R189, R185 ;  /* 0x000000bd09b97223 */ /* 0x008fe200000100b9 */
[----:B----4-:R-:W-:Y:S01]  /*2fb0*/  FFMA.FTZ R186, R10, R6, R186 ;  /* 0x000000060aba7223 */ /* 0x010fe200000100ba */
[----:B--2---:R-:W-:-:S05]  /*2fc0*/  FFMA.FTZ R187, R11, R8, R187 ;  /* 0x000000080bbb7223 */ /* 0x004fca00000100bb */
[----:B------:R-:W-:Y:S04]  /*2fd0*/  STL [R1+0x94], R187 ;  /* 0x000094bb01007387 */ /* 0x000fe80000100800 */
[----:B------:R1:W-:Y:S04]  /*2fe0*/  STL [R1+0x98], R186 ;  /* 0x000098ba01007387 */ /* 0x0003e80000100800 */
[----:B-1----:R-:W2:Y:S04]  /*2ff0*/  LDL R186, [R1+0x128] ;  /* 0x0001280001ba7983 */ /* 0x002ea80000100800 */
[----:B------:R1:W-:Y:S04]  /*3000*/  STL [R1+0x9c], R185 ;  /* 0x00009cb901007387 */ /* 0x0003e80000100800 */
[----:B-1----:R-:W3:Y:S04]  /*3010*/  LDL.LU R185, [R1+0x8c] ;  /* 0x00008c0001b97983 */ /* 0x002ee80000300800 */
[----:B------:R-:W4:Y:S01]  /*3020*/  LDL.LU R187, [R1+0x88] ;  /* 0x0000880001bb7983 */ /* 0x000f220000300800 */
[----:B------:R-:W-:Y:S01]  /*3030*/  FMUL.FTZ R235, R235, R7 ;  /* 0x00000007ebeb7220 */ /* 0x000fe20000410000 */
[----:B------:R-:W-:Y:S01]  /*3040*/  FADD.FTZ R94, R94, R6 ;  /* 0x000000065e5e7221 */ /* 0x000fe20000010000 */
[----:B------:R-:W-:Y:S01]  /*3050*/  FMUL.FTZ R233, R233, R6 ;  /* 0x00000006e9e97220 */ /* 0x000fe20000410000 */
[----:B------:R-:W-:Y:S01]  /*3060*/  FMUL.FTZ R234, R234, R8 ;  /* 0x00000008eaea7220 */ /* 0x000fe20000410000 */
[----:B------:R-:W-:Y:S01]  /*3070*/  FADD.FTZ R6, R216, R235 ;  /* 0x000000ebd8067221 */ /* 0x000fe20000010000 */
[----:B------:R-:W-:Y:S01]  /*3080*/  FADD.FTZ R92, R92, R7 ;  /* 0x000000075c5c7221 */ /* 0x000fe20000010000 */
[----:B------:R-:W-:-:S02]  /*3090*/  FADD.FTZ R93, R93, R8 ;  /* 0x000000085d5d7221 */ /* 0x000fc40000010000 */
[----:B------:R-:W-:Y:S01]  /*30a0*/  FADD.FTZ R6, R6, R234 ;  /* 0x000000ea06067221 */ /* 0x000fe20000010000 */
        /* <DEDUP_REMOVED lines=9> */
[----:B------:R-:W-:-:S03]  /*3140*/  FFMA.FTZ R225, R7, R191, R225 ;  /* 0x000000bf07e17223 */ /* 0x000fc600000100e1 */
[----:B------:R-:W-:Y:S01]  /*3150*/  FFMA.FTZ R182, R11, R234, R182 ;  /* 0x000000ea0bb67223 */ /* 0x000fe200000100b6 */
[----:B------:R-:W-:Y:S01]  /*3160*/  STL [R1+0x80], R188 ;  /* 0x000080bc01007387 */ /* 0x000fe20000100800 */
[----:B------:R-:W-:-:S03]  /*3170*/  FMUL.FTZ R232, R232, R189 ;  /* 0x000000bde8e87220 */ /* 0x000fc60000410000 */
[----:B------:R1:W-:Y:S01]  /*3180*/  STL [R1+0x84], R225 ;  /* 0x000084e101007387 */ /* 0x0003e20000100800 */
[----:B------:R-:W-:Y:S01]  /*3190*/  FFMA.FTZ R182, R10, R233, R182 ;  /* 0x000000e90ab67223 */ /* 0x000fe200000100b6 */
[----:B------:R-:W-:Y:S01]  /*31a0*/  FMUL.FTZ R231, R231, R190 ;  /* 0x000000bee7e77220 */ /* 0x000fe20000410000 */
[----:B------:R-:W-:Y:S02]  /*31b0*/  FADD.FTZ R181, R181, R232 ;  /* 0x000000e8b5b57221 */ /* 0x000fe40000010000 */
[----:B------:R-:W-:Y:S02]  /*31c0*/  FFMA.FTZ R182, R9, R232, R182 ;  /* 0x000000e809b67223 */ /* 0x000fe400000100b6 */
[----:B------:R-:W-:Y:S02]  /*31d0*/  FADD.FTZ R181, R181, R231 ;  /* 0x000000e7b5b57221 */ /* 0x000fe40000010000 */
[----:B------:R-:W-:Y:S01]  /*31e0*/  FFMA.FTZ R182, R8, R231, R182 ;  /* 0x000000e708b67223 */ /* 0x000fe200000100b6 */
[----:B-1----:R-:W-:Y:S01]  /*31f0*/  FMUL.FTZ R225, R224, R191 ;  /* 0x000000bfe0e17220 */ /* 0x002fe20000410000 */
[----:B------:R-:W-:-:S03]  /*3200*/  FADD.FTZ R98, R98, R221 ;  /* 0x000000dd62627221 */ /* 0x000fc60000010000 */
[----:B------:R-:W-:Y:S01]  /*3210*/  FADD.FTZ R181, R181, R225 ;  /* 0x000000e1b5b57221 */ /* 0x000fe20000010000 */
[----:B------:R-:W-:Y:S01]  /*3220*/  FFMA.FTZ R182, R7, R225, R182 ;  /* 0x000000e107b67223 */ /* 0x000fe200000100b6 */
[----:B------:R-:W-:Y:S01]  /*3230*/  FADD.FTZ R95, R95, R189 ;  /* 0x000000bd5f5f7221 */ /* 0x000fe20000010000 */
[----:B------:R-:W-:Y:S01]  /*3240*/  FADD.FTZ R96, R96, R190 ;  /* 0x000000be60607221 */ /* 0x000fe20000010000 */
[----:B------:R-:W-:Y:S01]  /*3250*/  FADD.FTZ R97, R97, R191 ;  /* 0x000000bf61617221 */ /* 0x000fe20000010000 */
[----:B------:R-:W-:Y:S01]  /*3260*/  FADD.FTZ R99, R99, R183 ;  /* 0x000000b763637221 */ /* 0x000fe20000010000 */
[----:B------:R-:W-:Y:S01]  /*3270*/  IADD3 R214, PT, PT, R214, 0x80, RZ ;  /* 0x00000080d6d67810 */ /* 0x000fe20007ffe0ff */
        /* <DEDUP_REMOVED lines=10> */
.L_x_14999:
[----:B------:R-:W-:Y:S05]  /*3320*/  BSYNC.RECONVERGENT B0 ;  /* 0x0000000000007941 */ /* 0x000fea0003800200 */
.L_x_14998:
[----:B------:R-:W-:Y:S04]  /*3330*/  BSSY.RECONVERGENT B0, `(.L_x_15000) ;  /* 0x000006e000007945 */ /* 0x000fe80003800200 */
[----:B------:R-:W-:Y:S05]  /*3340*/  @!P6 BRA `(.L_x_15001) ;  /* 0x0000000400b0e947 */ /* 0x000fea0003800000 */
[----:B-----5:R-:W2:Y:S01]  /*3350*/  LDC.64 R2, c[0x0][0x3a8] ;  /* 0x0000ea00ff027b82 */ /* 0x020ea20000000a00 */
[----:B------:R3:W-:Y:S07]  /*3360*/  STL [R1+0x1ac], R6 ;  /* 0x0001ac0601007387 */ /* 0x0007ee0000100800 */
[----:B------:R-:W4:Y:S01]  /*3370*/  LDC.64 R184, c[0x0][0x428] ;  /* 0x00010a00ffb87b82 */ /* 0x000f220000000a00 */
[----:B---3--:R-:W3:Y:S04]  /*3380*/  LDL.LU R6, [R1+0x70] ;  /* 0x0000700001067983 */ /* 0x008ee80000300800 */
[----:B------:R-:W3:Y:S01]  /*3390*/  LDL R230, [R1+0x110] ;  /* 0x0001100001e67983 */ /* 0x000ee20000100800 */
[----:B------:R-:W-:-:S02]  /*33a0*/  ISETP.NE.U32.AND P3, PT, RZ, UR20, PT ;  /* 0x00000014ff007c0c */ /* 0x000fc4000bf65070 */
[----:B------:R-:W4:Y:S01]  /*33b0*/  LDC.64 R192, c[0x0][0x3b0] ;  /* 0x0000ec00ffc07b82 */ /* 0x000f220000000a00 */
[----:B------:R4:W-:Y:S01]  /*33c0*/  STL [R1+0x1a8], R5 ;  /* 0x0001a80501007387 */ /* 0x0009e20000100800 */
[----:B--2---:R-:W-:-:S05]  /*33d0*/  IMAD.WIDE.U32 R2, R214, 0x20, R2 ;  /* 0x00000020d6027825 */ /* 0x004fca00078e0002 */
[----:B01----:R-:W2:Y:S01]  /*33e0*/  LDG.E.128 R180, desc[UR10][R2.64] ;  /* 0x0000000a02b47981 */ /* 0x003ea2000c1e1d00 */
[----:B----4-:R-:W-:-:S03]  /*33f0*/  IMAD.WIDE.U32 R184, R214, 0x10, R184 ;  /* 0x00000010d6b87825 */ /* 0x010fc600078e00b8 */
[----:B------:R0:W4:Y:S01]  /*3400*/  LDG.E.128 R188, desc[UR10][R2.64+0x10] ;  /* 0x0000100a02bc7981 */ /* 0x000122000c1e1d00 */
[----:B------:R-:W-:-:S03]  /*3410*/  ISETP.NE.AND.EX P3, PT, RZ, UR21, PT, P3 ;  /* 0x00000015ff007c0c */ /* 0x000fc6000bf65330 */
[----:B------:R-:W3:Y:S04]  /*3420*/  LDL.LU R5, [R1+0x74] ;  /* 0x0000740001057983 */ /* 0x000ee80000300800 */
[----:B------:R-:W3:Y:S04]  /*3430*/  LDG.E.128 R184, desc[UR10][R184.64] ;  /* 0x0000000ab8b87981 */ /* 0x000ee8000c1e1d00 */
[----:B------:R-:W3:Y:S02]  /*3440*/  LDL R228, [R1+0x114] ;  /* 0x0001140001e47983 */ /* 0x000ee40000100800 */
[----:B0-----:R-:W0:Y:S02]  /*3450*/  @P3 LDC.64 R2, c[0x0][0x438] ;  /* 0x00010e00ff023b82 */ /* 0x001e240000000a00 */
[----:B------:R-:W3:Y:S04]  /*3460*/  LDL R227, [R1+0x118] ;  /* 0x0001180001e37983 */ /* 0x000ee80000100800 */
[----:B------:R-:W3:Y:S04]  /*3470*/  LDL R226, [R1+0x11c] ;  /* 0x00011c0001e27983 */ /* 0x000ee80000100800 */
[----:B------:R-:W3:Y:S04]  /*3480*/  LDL R223, [R1+0x100] ;  /* 0x0001000001df7983 */ /* 0x000ee80000100800 */
[----:B------:R-:W3:Y:S04]  /*3490*/  LDL R222, [R1+0x104] ;  /* 0x0001040001de7983 */ /* 0x000ee80000100800 */
[----:B------:R-:W3:Y:S04]  /*34a0*/  LDL R220, [R1+0x108] ;  /* 0x0001080001dc7983 */ /* 0x000ee80000100800 */
[----:B------:R-:W3:Y:S01]  /*34b0*/  LDL R219, [R1+0x10c] ;  /* 0x00010c0001db7983 */ /* 0x000ee20000100800 */
[----:B0-----:R-:W-:-:S05]  /*34c0*/  @P3 IMAD.WIDE.U32 R2, R214, 0x20, R2 ;  /* 0x00000020d6023825 */ /* 0x001fca00078e0002 */
[----:B------:R-:W5:Y:S04]  /*34d0*/  @P3 LDG.E.128 R172, desc[UR10][R2.64] ;  /* 0x0000000a02ac3981 */ /* 0x000f68000c1e1d00 */
[----:B------:R3:W5:Y:S01]  /*34e0*/  @P3 LDG.E.128 R176, desc[UR10][R2.64+0x10] ;  /* 0x0000100a02b03981 */ /* 0x000762000c1e1d00 */
[----:B------:R-:W-:-:S06]  /*34f0*/  IMAD.WIDE.U32 R192, R214, 0x8, R192 ;  /* 0x00000008d6c07825 */ /* 0x000fcc00078e00c0 */
[----:B------:R-:W5:Y:S01]  /*3500*/  LDG.E.64 R192, desc[UR10][R192.64] ;  /* 0x0000000ac0c07981 */ /* 0x000f62000c1e1b00 */
[----:B--2---:R-:W-:Y:S01]  /*3510*/  FADD.FTZ R199, R180, -UR16 ;  /* 0x80000010b4c77e21 */ /* 0x004fe20008010000 */
[----:B------:R-:W-:Y:S01]  /*3520*/  FADD.FTZ R194, R181, -UR16 ;  /* 0x80000010b5c27e21 */ /* 0x000fe20008010000 */
[----:B------:R-:W-:Y:S01]  /*3530*/  FADD.FTZ R183, R183, -UR16 ;  /* 0x80000010b7b77e21 */ /* 0x000fe20008010000 */
[----:B------:R-:W-:Y:S01]  /*3540*/  FADD.FTZ R195, R182, -UR16 ;  /* 0x80000010b6c37e21 */ /* 0x000fe20008010000 */
[----:B------:R-:W-:Y:S01]  /*3550*/  FMUL.FTZ R199, R199, UR17 ;  /* 0x00000011c7c77c20 */ /* 0x000fe20008410000 */
[----:B----4-:R-:W-:Y:S01]  /*3560*/  FADD.FTZ R182, R189, -UR16 ;  /* 0x80000010bdb67e21 */ /* 0x010fe20008010000 */
[----:B------:R-:W-:Y:S01]  /*3570*/  FADD.FTZ R181, R190, -UR16 ;  /* 0x80000010beb57e21 */ /* 0x000fe20008010000 */
[----:B------:R-:W-:Y:S01]  /*3580*/  FADD.FTZ R180, R191, -UR16 ;  /* 0x80000010bfb47e21 */ /* 0x000fe20008010000 */
[----:B------:R-:W-:Y:S01]  /*3590*/  FMUL.FTZ R229, R194, UR17 ;  /* 0x00000011c2e57c20 */ /* 0x000fe20008410000 */
[----:B---3--:R-:W-:-:S02]  /*35a0*/  HADD2.F32 R3, -RZ, R184.H0_H0 ;  /* 0x200000b8ff037230 */ /* 0x008fc40000004100 */
[----:B------:R-:W-:Y:S02]  /*35b0*/  HADD2.F32 R4, -RZ, R184.H1_H1 ;  /* 0x300000b8ff047230 */ /* 0x000fe40000004100 */
[----:B------:R-:W-:Y:S02]  /*35c0*/  FADD.FTZ R184, R188, -UR16 ;  /* 0x80000010bcb87e21 */ /* 0x000fe40008010000 */
[----:B------:R-:W2:Y:S01]  /*35d0*/  LDL.LU R188, [R1+0x6c] ;  /* 0x00006c0001bc7983 */ /* 0x000ea20000300800 */
[----:B------:R-:W-:Y:S01]  /*35e0*/  FMUL.FTZ R194, R183, UR17 ;  /* 0x00000011b7c27c20 */ /* 0x000fe20008410000 */
[-C--:B------:R-:W-:Y:S02]  /*35f0*/  FFMA.FTZ R6, R199, R3.reuse, R6 ;  /* 0x00000003c7067223 */ /* 0x080fe40000010006 */
[----:B------:R-:W3:Y:S04]  /*3600*/  LDL.LU R189, [R1+0x68] ;  /* 0x0000680001bd7983 */ /* 0x000ee80000300800 */
[----:B------:R-:W4:Y:S04]  /*3610*/  LDL.LU R190, [R1+0x64] ;  /* 0x0000640001be7983 */ /* 0x000f280000300800 */
[----:B------:R-:W2:Y:S04]  /*3620*/  LDL.LU R191, [R1+0x60] ;  /* 0x0000600001bf7983 */ /* 0x000ea80000300800 */
[----:B------:R-:W3:Y:S01]  /*3630*/  LDL.LU R183, [R1+0x7c] ;  /* 0x00007c0001b77983 */ /* 0x000ee20000300800 */
[----:B------:R-:W-:Y:S01]  /*3640*/  FADD.FTZ R100, R100, R3 ;  /* 0x0000000364647221 */ /* 0x000fe20000010000 */
[----:B------:R-:W-:-:S02]  /*3650*/  FMUL.FTZ R230, R230, R3 ;  /* 0x00000003e6e67220 */ /* 0x000fc40000410000 */
[----:B------:R0:W-:Y:S04]  /*3660*/  STL [R1+0x70], R6 ;  /* 0x0000700601007387 */ /* 0x0001e80000100800 */
[----:B0-----:R0:W5:Y:S04]  /*3670*/  LDL.LU R6, [R1+0x1ac] ;  /* 0x0001ac0001067983 */ /* 0x0011680000300800 */
[----:B------:R-:W4:Y:S01]  /*3680*/  LDL.LU R3, [R1+0x78] ;  /* 0x0000780001037983 */ /* 0x000f220000300800 */
[--C-:B------:R-:W-:Y:S02]  /*3690*/  HADD2.F32 R0, -RZ, R185.reuse.H1_H1 ;  /* 0x300000b9ff007230 */ /* 0x100fe40000004100 */
[----:B------:R-:W-:Y:S01]  /*36a0*/  FMUL.FTZ R228, R228, R4 ;  /* 0x00000004e4e47220 */ /* 0x000fe20000410000 */
[----:B------:R-:W-:-:S02]  /*36b0*/  HADD2.F32 R2, -RZ, R185.H0_H0 ;  /* 0x200000b9ff027230 */ /* 0x000fc40000004100 */
[----:B------:R-:W-:Y:S01]  /*36c0*/  FMUL.FTZ R195, R195, UR17 ;  /* 0x00000011c3c37c20 */ /* 0x000fe20008410000 */
[----:B------:R-:W-:Y:S01]  /*36d0*/  FADD.FTZ R103, R103, R0 ;  /* 0x0000000067677221 */ /* 0x000fe20000010000 */
[----:B------:R-:W-:Y:S01]  /*36e0*/  FMUL.FTZ R226, R226, R0 ;  /* 0x00000000e2e27220 */ /* 0x000fe20000410000 */
[----:B------:R-:W-:Y:S01]  /*36f0*/  FMUL.FTZ R227, R227, R2 ;  /* 0x00000002e3e37220 */ /* 0x000fe20000410000 */
[----:B------:R-:W-:Y:S01]  /*3700*/  FFMA.FTZ R5, R229, R4, R5 ;  /* 0x00000004e5057223 */ /* 0x000fe20000010005 */
[----:B------:R-:W-:Y:S01]  /*3710*/  FADD.FTZ R102, R102, R2 ;  /* 0x0000000266667221 */ /* 0x000fe20000010000 */
[----:B------:R-:W-:-:S03]  /*3720*/  HADD2.F32 R185, -RZ, R186.H0_H0 ;  /* 0x200000baffb97230 */ /* 0x000fc60000004100 */
[----:B------:R1:W-:Y:S01]  /*3730*/  STL [R1+0x74], R5 ;  /* 0x0000740501007387 */ /* 0x0003e20000100800 */
[----:B------:R-:W-:Y:S01]  /*3740*/  FADD.FTZ R101, R101, R4 ;  /* 0x0000000465657221 */ /* 0x000fe20000010000 */
[----:B------:R-:W-:Y:S01]  /*3750*/  FMUL.FTZ R223, R223, R185 ;  /* 0x000000b9dfdf7220 */ /* 0x000fe20000410000 */
[----:B------:R-:W-:Y:S02]  /*3760*/  HADD2.F32 R186, -RZ, R186.H1_H1 ;  /* 0x300000baffba7230 */ /* 0x000fe40000004100 */
[----:B------:R-:W-:Y:S01]  /*3770*/  FMUL.FTZ R4, R184, UR17 ;  /* 0x00000011b8047c20 */ /* 0x000fe20008410000 */
[--C-:B------:R-:W-:Y:S01]  /*3780*/  HADD2.F32 R214, -RZ, R187.reuse.H0_H0 ;  /* 0x200000bbffd67230 */ /* 0x100fe20000004100 */
[----:B-1----:R0:W5:Y:S01]  /*3790*/  LDL.LU R5, [R1+0x1a8] ;  /* 0x0001a80001057983 */ /* 0x0021620000300800 */
[----:B------:R-:W-:Y:S02]  /*37a0*/  HADD2.F32 R187, -RZ, R187.H1_H1 ;  /* 0x300000bbffbb7230 */ /* 0x000fe40000004100 */
[----:B------:R-:W-:Y:S01]  /*37b0*/  FMUL.FTZ R222, R222, R186 ;  /* 0x000000badede7220 */ /* 0x000fe20000410000 */
[----:B------:R-:W-:-:S02]  /*37c0*/  FMUL.FTZ R220, R220, R214 ;  /* 0x000000d6dcdc7220 */ /* 0x000fc40000410000 */
[----:B------:R-:W-:Y:S01]  /*37d0*/  FMUL.FTZ R219, R219, R187 ;  /* 0x000000bbdbdb7220 */ /* 0x000fe20000410000 */
[----:B------:R-:W-:Y:S01]  /*37e0*/  FADD.FTZ R104, R104, R185 ;  /* 0x000000b968687221 */ /* 0x000fe20000010000 */
[----:B------:R-:W-:Y:S01]  /*37f0*/  FADD.FTZ R105, R105, R186 ;  /* 0x000000ba69697221 */ /* 0x000fe20000010000 */
[----:B------:R-:W-:Y:S01]  /*3800*/  FADD.FTZ R106, R106, R214 ;  /* 0x000000d66a6a7221 */ /* 0x000fe20000010000 */
[----:B------:R-:W-:Y:S01]  /*3810*/  FADD.FTZ R107, R107, R187 ;  /* 0x000000bb6b6b7221 */ /* 0x000fe20000010000 */
[----:B---3--:R-:W-:Y:S01]  /*3820*/  FFMA.FTZ R183, R194, R0, R183 ;  /* 0x00000000c2b77223 */ /* 0x008fe200000100b7 */
[----:B------:R-:W-:-:S04]  /*3830*/  FADD.FTZ R0, R216, R230 ;  /* 0x000000e6d8007221 */ /* 0x000fc80000010000 */
[----:B------:R-:W-:-:S04]  /*3840*/  FADD.FTZ R0, R0, R228 ;  /* 0x000000e400007221 */ /* 0x000fc80000010000 */
[----:B------:R-:W-:Y:S01]  /*3850*/  FADD.FTZ R0, R0, R227 ;  /* 0x000000e300007221 */ /* 0x000fe20000010000 */
[----:B----4-:R-:W-:Y:S01]  /*3860*/  FFMA.FTZ R3, R195, R2, R3 ;  /* 0x00000002c3037223 */ /* 0x010fe20000010003 */
[----:B------:R-:W-:Y:S02]  /*3870*/  FFMA.FTZ R2, R199, R230, R215 ;  /* 0x000000e6c7027223 */ /* 0x000fe400000100d7 */
[----:B------:R-:W-:Y:S02]  /*3880*/  FADD.FTZ R0, R0, R226 ;  /* 0x000000e200007221 */ /* 0x000fe40000010000 */
[----:B------:R-:W-:Y:S01]  /*3890*/  FFMA.FTZ R2, R229, R228, R2 ;  /* 0x000000e4e5027223 */ /* 0x000fe20000010002 */
[----:B------:R1:W-:Y:S01]  /*38a0*/  STL [R1+0x78], R3 ;  /* 0x0000780301007387 */ /* 0x0003e20000100800 */
[----:B--2---:R-:W-:Y:S01]  /*38b0*/  FFMA.FTZ R191, R4, R185, R191 ;  /* 0x000000b904bf7223 */ /* 0x004fe200000100bf */
[----:B-1----:R-:W-:Y:S01]  /*38c0*/  FMUL.FTZ R3, R182, UR17 ;  /* 0x00000011b6037c20 */ /* 0x002fe20008410000 */
[----:B------:R-:W-:Y:S01]  /*38d0*/  FFMA.FTZ R182, R195, R227, R2 ;  /* 0x000000e3c3b67223 */ /* 0x000fe20000010002 */
[----:B------:R-:W-:Y:S01]  /*38e0*/  FMUL.FTZ R2, R181, UR17 ;  /* 0x00000011b5027c20 */ /* 0x000fe20008410000 */
[----:B------:R-:W-:Y:S01]  /*38f0*/  FADD.FTZ R181, R0, R223 ;  /* 0x000000df00b57221 */ /* 0x000fe20000010000 */
[----:B------:R-:W-:Y:S01]  /*3900*/  FMUL.FTZ R0, R180, UR17 ;  /* 0x00000011b4007c20 */ /* 0x000fe20008410000 */
[----:B------:R-:W-:Y:S01]  /*3910*/  FFMA.FTZ R190, R3, R186, R190 ;  /* 0x000000ba03be7223 */ /* 0x000fe200000100be */
[----:B------:R-:W-:Y:S01]  /*3920*/  FFMA.FTZ R189, R2, R214, R189 ;  /* 0x000000d602bd7223 */ /* 0x000fe200000100bd */
[----:B------:R0:W-:Y:S01]  /*3930*/  STL [R1+0x7c], R183 ;  /* 0x00007cb701007387 */ /* 0x0001e20000100800 */
[----:B------:R-:W-:-:S03]  /*3940*/  FFMA.FTZ R188, R0, R187, R188 ;  /* 0x000000bb00bc7223 */ /* 0x000fc600000100bc */
[----:B------:R0:W-:Y:S04]  /*3950*/  STL [R1+0x60], R191 ;  /* 0x000060bf01007387 */ /* 0x0001e80000100800 */
[----:B------:R0:W-:Y:S04]  /*3960*/  STL [R1+0x64], R190 ;  /* 0x000064be01007387 */ /* 0x0001e80000100800 */
[----:B------:R0:W-:Y:S04]  /*3970*/  STL [R1+0x68], R189 ;  /* 0x000068bd01007387 */ /* 0x0001e80000100800 */
[----:B------:R0:W-:Y:S01]  /*3980*/  STL [R1+0x6c], R188 ;  /* 0x00006cbc01007387 */ /* 0x0001e20000100800 */
[----:B------:R-:W-:-:S04]  /*3990*/  FFMA.FTZ R182, R194, R226, R182 ;  /* 0x000000e2c2b67223 */ /* 0x000fc800000100b6 */
[----:B------:R-:W-:Y:S01]  /*39a0*/  FFMA.FTZ R182, R4, R223, R182 ;  /* 0x000000df04b67223 */ /* 0x000fe200000100b6 */
[----:B------:R-:W-:-:S03]  /*39b0*/  FADD.FTZ R181, R181, R222 ;  /* 0x000000deb5b57221 */ /* 0x000fc60000010000 */
[----:B------:R-:W-:Y:S01]  /*39c0*/  FFMA.FTZ R182, R3, R222, R182 ;  /* 0x000000de03b67223 */ /* 0x000fe200000100b6 */
[----:B------:R-:W-:-:S03]  /*39d0*/  FADD.FTZ R181, R181, R220 ;  /* 0x000000dcb5b57221 */ /* 0x000fc60000010000 */
[----:B------:R-:W-:Y:S01]  /*39e0*/  FFMA.FTZ R182, R2, R220, R182 ;  /* 0x000000dc02b67223 */ /* 0x000fe200000100b6 */
[----:B------:R-:W-:-:S03]  /*39f0*/  FADD.FTZ R216, R181, R219 ;  /* 0x000000dbb5d87221 */ /* 0x000fc60000010000 */
[----:B0-----:R-:W-:-:S07]  /*3a00*/  FFMA.FTZ R215, R0, R219, R182 ;  /* 0x000000db00d77223 */ /* 0x001fce00000100b6 */
.L_x_15001:
[----:B------:R-:W-:Y:S05]  /*3a10*/  BSYNC.RECONVERGENT B0 ;  /* 0x0000000000007941 */ /* 0x000fea0003800200 */
.L_x_15000:
[----:B0-----:R-:W0:Y:S01]  /*3a20*/  SHFL.DOWN PT, R180, R216, 0x10, 0x1f ;  /* 0x0a001f00d8b47f89 */ /* 0x001e2200000e0000 */
[----:B------:R-:W-:Y:S03]  /*3a30*/  BSSY.RECONVERGENT B0, `(.L_x_15002) ;  /* 0x000001f000007945 */ /* 0x000fe60003800200 */
[----:B------:R-:W2:Y:S01]  /*3a40*/  SHFL.DOWN PT, R181, R215, 0x10, 0x1f ;  /* 0x0a001f00d7b57f89 */ /* 0x000ea200000e0000 */
[----:B------:R-:W3:Y:S01]  /*3a50*/  S2R R183, SR_TID.X ;  /* 0x0000000000b77919 */ /* 0x000ee20000002100 */
[----:B0-----:R-:W-:Y:S01]  /*3a60*/  FADD.FTZ R180, R180, R216 ;  /* 0x000000d8b4b47221 */ /* 0x001fe20000010000 */
[----:B--2---:R-:W-:-:S04]  /*3a70*/  FADD.FTZ R181, R181, R215 ;  /* 0x000000d7b5b57221 */ /* 0x004fc80000010000 */
[----:B-1----:R-:W0:Y:S01]  /*3a80*/  SHFL.DOWN PT, R182, R180, 0x8, 0x1f ;  /* 0x09001f00b4b67f89 */ /* 0x002e2200000e0000 */
        /* <DEDUP_REMOVED lines=25> */
.L_x_15003:
[----:B------:R-:W-:Y:S05]  /*3c20*/  BSYNC.RECONVERGENT B0 ;  /* 0x0000000000007941 */ /* 0x000fea0003800200 */
.L_x_15002:
[----:B0-----:R-:W2:Y:S01]  /*3c30*/  LDL.LU R180, [R1+0x1c] ;  /* 0x00001c0001b47983 */ /* 0x001ea20000300800 */
[----:B------:R-:W0:Y:S08]  /*3c40*/  S2UR UR5, SR_CgaCtaId ;  /* 0x00000000000579c3 */ /* 0x000e300000008800 */
[----:B------:R-:W-:Y:S01]  /*3c50*/  BAR.SYNC.DEFER_BLOCKING 0x0 ;  /* 0x0000000000007b1d */ /* 0x000fe20000010000 */
[----:B------:R-:W-:-:S05]  /*3c60*/  PLOP3.LUT P3, PT, PT, PT, UP0, 0x80, 0x8 ;  /* 0x000000000008781c */ /* 0x000fca0003f6f008 */
[----:B------:R-:W-:Y:S01]  /*3c70*/  UMOV UR4, 0x400 ;  /* 0x0000040000047882 */ /* 0x000fe20000000000 */
[----:B------:R-:W-:Y:S01]  /*3c80*/  UMOV UR16, 0x3f800000 ;  /* 0x3f80000000107882 */ /* 0x000fe20000000000 */
[----:B------:R-:W-:Y:S01]  /*3c90*/  BSSY.RECONVERGENT B0, `(.L_x_15004) ;  /* 0x00001e2000007945 */ /* 0x000fe20003800200 */
[----:B0-----:R-:W-:-:S04]  /*3ca0*/  ULEA UR4, UR5, UR4, 0x18 ;  /* 0x0000000405047291 */ /* 0x001fc8000f8ec0ff */
[----:B------:R-:W-:Y:S02]  /*3cb0*/  UIADD3 UR5, UPT, UPT, UR4, 0x5020, URZ ;  /* 0x0000502004057890 */ /* 0x000fe4000fffe0ff */
[----:B------:R-:W-:Y:S01]  /*3cc0*/  @!UP2 UIADD3 UR5, UPT, UPT, UR4, 0x5000, URZ ;  /* 0x000050000405a890 */ /* 0x000fe2000fffe0ff */
[----:B--2---:R-:W-:Y:S01]  /*3cd0*/  @P3 HADD2.F32 R180, -RZ, R180.H0_H0 ;  /* 0x200000b4ffb43230 */ /* 0x004fe20000004100 */
[----:B------:R-:W-:-:S13]  /*3ce0*/  PLOP3.LUT P3, PT, PT, PT, UP0, 0x80, 0x8 ;  /* 0x000000000008781c */ /* 0x000fda0003f6f008 */
[----:B------:R-:W-:Y:S02]  /*3cf0*/  @P3 R2UR UR16, R180 ;  /* 0x00000000b41032ca */ /* 0x000fe400000e0000 */
        /* <DEDUP_REMOVED lines=24> */
[----:B------:R-:W3:Y:S04]  /*3e80*/  LDL R187, [R1] ;  /* 0x0000000001bb7983 */ /* 0x000ee80000100800 */
[----:B------:R-:W4:Y:S04]  /*3e90*/  LDL R186, [R1+0x4] ;  /* 0x0000040001ba7983 */ /* 0x000f280000100800 */
        /* <DEDUP_REMOVED lines=9> */
[----:B------:R-:W2:Y:S04]  /*3f30*/  LDL R186, [R1+0x10] ;  /* 0x0000100001ba7983 */ /* 0x000ea80000100800 */
[----:B------:R-:W3:Y:S01]  /*3f40*/  LDL R188, [R1+0x8] ;  /* 0x0000080001bc7983 */ /* 0x000ee20000100800 */
[----:B------:R-:W-:Y:S01]  /*3f50*/  FFMA.FTZ R184, R213, UR23, R185 ;  /* 0x00000017d5b87c23 */ /* 0x000fe200080100b9 */
[C---:B-----5:R-:W-:Y:S01]  /*3f60*/  LOP3.LUT P3, RZ, R20.reuse, 0xff0000, RZ, 0xc0, !PT ;  /* 0x00ff000014ff7812 */ /* 0x060fe2000786c0ff */
[----:B------:R-:W-:Y:S01]  /*3f70*/  HFMA2 R187, -RZ, RZ, 0, 0 ;  /* 0x00000000ffbb7431 */ /* 0x000fe200000001ff */
[----:B------:R-:W-:Y:S02]  /*3f80*/  LOP3.LUT P5, RZ, R20, 0xff000000, RZ, 0xc0, !PT ;  /* 0xff00000014ff7812 */ /* 0x000fe400078ac0ff */
[----:B------:R-:W-:-:S02]  /*3f90*/  LOP3.LUT P4, RZ, R21, 0xff, RZ, 0xc0, !PT ;  /* 0x000000ff15ff7812 */ /* 0x000fc4000788c0ff */
[----:B------:R-:W-:Y:S01]  /*3fa0*/  LOP3.LUT P6, RZ, R21, 0xff0000, RZ, 0xc0, !PT ;  /* 0x00ff000015ff7812 */ /* 0x000fe200078cc0ff */
[----:B--2---:R-:W-:-:S06]  /*3fb0*/  FADD.FTZ R184, R186, -R184 ;  /* 0x800000b8bab87221 */ /* 0x004fcc0000010000 */
[----:B------:R-:W-:Y:S02]  /*3fc0*/  @P3 HADD2.F32 R186, -RZ, R181.H0_H0 ;  /* 0x200000b5ffba3230 */ /* 0x000fe40000004100 */
[----:B------:R-:W-:-:S04]  /*3fd0*/  FMUL.FTZ R184, R184, UR17 ;  /* 0x00000011b8b87c20 */ /* 0x000fc80008410000 */
[----:B------:R-:W-:-:S04]  /*3fe0*/  FMUL.FTZ R184, R184, UR16 ;  /* 0x00000010b8b87c20 */ /* 0x000fc80008410000 */
[----:B------:R-:W-:-:S04]  /*3ff0*/  FMUL.FTZ R184, R184, UR22 ;  /* 0x00000016b8b87c20 */ /* 0x000fc80008410000 */
[----:B------:R-:W-:Y:S01]  /*4000*/  @P3 FMUL.FTZ R187, R186, R184 ;  /* 0x000000b8babb3220 */ /* 0x000fe20000410000 */
[----:B------:R-:W-:-:S03]  /*4010*/  FFMA.FTZ R186, R212, UR23, R185 ;  /* 0x00000017d4ba7c23 */ /* 0x000fc600080100b9 */
[----:B------:R-:W-:Y:S01]  /*4020*/  FADD.FTZ R110, R110, R187 ;  /* 0x000000bb6e6e7221 */ /* 0x000fe20000010000 */
[----:B------:R-:W-:-:S04]  /*4030*/  FADD.FTZ R186, R216, -R186 ;  /* 0x800000bad8ba7221 */ /* 0x000fc80000010000 */
[----:B------:R-:W-:-:S04]  /*4040*/  FMUL.FTZ R186, R186, UR17 ;  /* 0x00000011baba7c20 */ /* 0x000fc80008410000 */
[----:B------:R-:W-:Y:S01]  /*4050*/  FMUL.FTZ R187, R186, UR16 ;  /* 0x00000010babb7c20 */ /* 0x000fe20008410000 */
[----:B------:R-:W-:Y:S01]  /*4060*/  @P5 HADD2.F32 R186, -RZ, R181.H1_H1 ;  /* 0x300000b5ffba5230 */ /* 0x000fe20000004100 */
[----:B------:R-:W-:Y:S02]  /*4070*/  MOV R181, RZ ;  /* 0x000000ff00b57202 */ /* 0x000fe40000000f00 */
[----:B------:R-:W-:-:S04]  /*4080*/  FMUL.FTZ R187, R187, UR22 ;  /* 0x00000016bbbb7c20 */ /* 0x000fc80008410000 */
[----:B------:R-:W-:Y:S01]  /*4090*/  @P5 FMUL.FTZ R181, R186, R187 ;  /* 0x000000bbbab55220 */ /* 0x000fe20000410000 */
[----:B------:R-:W-:Y:S01]  /*40a0*/  FMUL.FTZ R186, R38, R184 ;  /* 0x000000b826ba7220 */ /* 0x000fe20000410000 */
[----:B------:R-:W-:Y:S02]  /*40b0*/  FFMA.FTZ R184, R211, UR23, R185 ;  /* 0x00000017d3b87c23 */ /* 0x000fe400080100b9 */
[----:B------:R-:W-:Y:S01]  /*40c0*/  FADD.FTZ R111, R111, R181 ;  /* 0x000000b56f6f7221 */ /* 0x000fe20000010000 */
[----:B------:R-:W-:Y:S02]  /*40d0*/  HFMA2 R181, -RZ, RZ, 0, 0 ;  /* 0x00000000ffb57431 */ /* 0x000fe400000001ff */
[----:B---3--:R-:W-:Y:S01]  /*40e0*/  FADD.FTZ R184, R188, -R184 ;  /* 0x800000b8bcb87221 */ /* 0x008fe20000010000 */
[----:B------:R-:W-:Y:S02]  /*40f0*/  FSEL R190, R186, RZ, P3 ;  /* 0x000000ffbabe7208 */ /* 0x000fe40001800000 */
[----:B------:R-:W-:Y:S01]  /*4100*/  LOP3.LUT P3, RZ, R21, 0xff00, RZ, 0xc0, !PT ;  /* 0x0000ff0015ff7812 */ /* 0x000fe2000786c0ff */
[----:B------:R-:W-:-:S04]  /*4110*/  FMUL.FTZ R184, R184, UR17 ;  /* 0x00000011b8b87c20 */ /* 0x000fc80008410000 */
[----:B------:R-:W-:Y:S01]  /*4120*/  FMUL.FTZ R186, R184, UR16 ;  /* 0x00000010b8ba7c20 */ /* 0x000fe20008410000 */
[----:B------:R-:W-:-:S03]  /*4130*/  @P4 HADD2.F32 R184, -RZ, R182.H0_H0 ;  /* 0x200000b6ffb84230 */ /* 0x000fc60000004100 */
[----:B------:R-:W-:-:S04]  /*4140*/  FMUL.FTZ R186, R186, UR22 ;  /* 0x00000016baba7c20 */ /* 0x000fc80008410000 */
[----:B------:R-:W-:-:S04]  /*4150*/  @P4 FMUL.FTZ R181, R184, R186 ;  /* 0x000000bab8b54220 */ /* 0x000fc80000410000 */
[----:B------:R-:W-:Y:S01]  /*4160*/  FADD.FTZ R181, R112, R181 ;  /* 0x000000b570b57221 */ /* 0x000fe20000010000 */
[----:B------:R-:W-:-:S04]  /*4170*/  FFMA.FTZ R112, R210, UR23, R185 ;  /* 0x00000017d2707c23 */ /* 0x000fc800080100b9 */
[----:B------:R-:W-:-:S04]  /*4180*/  FADD.FTZ R112, R215, -R112 ;  /* 0x80000070d7707221 */ /* 0x000fc80000010000 */
[----:B------:R-:W-:-:S04]  /*4190*/  FMUL.FTZ R112, R112, UR17 ;  /* 0x0000001170707c20 */ /* 0x000fc80008410000 */
[----:B------:R-:W-:Y:S01]  /*41a0*/  FMUL.FTZ R184, R112, UR16 ;  /* 0x0000001070b87c20 */ /* 0x000fe20008410000 */
[----:B------:R-:W-:Y:S01]  /*41b0*/  @P3 HADD2.F32 R112, -RZ, R182.H1_H1 ;  /* 0x300000b6ff703230 */ /* 0x000fe20000004100 */
[----:B------:R-:W-:Y:S02]  /*41c0*/  MOV R182, RZ ;  /* 0x000000ff00b67202 */ /* 0x000fe40000000f00 */
[----:B------:R-:W-:-:S04]  /*41d0*/  FMUL.FTZ R189, R184, UR22 ;  /* 0x00000016b8bd7c20 */ /* 0x000fc80008410000 */
[----:B------:R-:W-:Y:S01]  /*41e0*/  @P3 FMUL.FTZ R182, R112, R189 ;  /* 0x000000bd70b63220 */ /* 0x000fe20000410000 */
[----:B------:R-:W-:-:S03]  /*41f0*/  FFMA.FTZ R112, R209, UR23, R185 ;  /* 0x00000017d1707c23 */ /* 0x000fc600080100b9 */
[----:B------:R-:W-:Y:S01]  /*4200*/  FADD.FTZ R184, R113, R182 ;  /* 0x000000b671b87221 */ /* 0x000fe20000010000 */
[----:B------:R-:W-:Y:S01]  /*4210*/  FADD.FTZ R112, R214, -R112 ;  /* 0x80000070d6707221 */ /* 0x000fe20000010000 */
[----:B------:R-:W-:Y:S02]  /*4220*/  @P6 HADD2.F32 R182, -RZ, R183.H0_H0 ;  /* 0x200000b7ffb66230 */ /* 0x000fe40000004100 */
[----:B------:R-:W-:Y:S02]  /*4230*/  HFMA2 R113, -RZ, RZ, 0, 0 ;  /* 0x00000000ff717431 */ /* 0x000fe400000001ff */
[----:B------:R-:W-:-:S04]  /*4240*/  FMUL.FTZ R112, R112, UR17 ;  /* 0x0000001170707c20 */ /* 0x000fc80008410000 */
[----:B------:R-:W-:-:S04]  /*4250*/  FMUL.FTZ R112, R112, UR16 ;  /* 0x0000001070707c20 */ /* 0x000fc80008410000 */
        /* <DEDUP_REMOVED lines=12> */
[----:B------:R-:W-:Y:S01]  /*4320*/  @P6 HADD2.F32 R114, -RZ, R183.H1_H1 ;  /* 0x300000b7ff726230 */ /* 0x000fe20000004100 */
[----:B------:R-:W-:-:S04]  /*4330*/  MOV R183, RZ ;  /* 0x000000ff00b77202 */ /* 0x000fc80000000f00 */
[-C--:B------:R-:W-:Y:S01]  /*4340*/  @P6 FMUL.FTZ R183, R114, R113.reuse ;  /* 0x0000007172b76220 */ /* 0x080fe20000410000 */
[----:B------:R-:W-:Y:S01]  /*4350*/  FMUL.FTZ R114, R40, R186 ;  /* 0x000000ba28727220 */ /* 0x000fe20000410000 */
[----:B------:R-:W-:Y:S02]  /*4360*/  HFMA2 R186, -RZ, RZ, 0, 0 ;  /* 0x00000000ffba7431 */ /* 0x000fe400000001ff */
[----:B------:R-:W-:Y:S01]  /*4370*/  FADD.FTZ R183, R115, R183 ;  /* 0x000000b773b77221 */ /* 0x000fe20000010000 */
[----:B------:R-:W-:Y:S01]  /*4380*/  FMUL.FTZ R115, R43, R113 ;  /* 0x000000712b737220 */ /* 0x000fe20000410000 */
[----:B------:R-:W-:Y:S01]  /*4390*/  FSEL R114, R114, RZ, P4 ;  /* 0x000000ff72727208 */ /* 0x000fe20002000000 */
[----:B------:R-:W-:Y:S01]  /*43a0*/  FMUL.FTZ R113, R39, R187 ;  /* 0x000000bb27717220 */ /* 0x000fe20000410000 */
[----:B------:R-:W-:Y:S02]  /*43b0*/  LOP3.LUT P4, RZ, R20, 0xff, RZ, 0xc0, !PT ;  /* 0x000000ff14ff7812 */ /* 0x000fe4000788c0ff */
[----:B------:R-:W-:-:S02]  /*43c0*/  FSEL R115, R115, RZ, P6 ;  /* 0x000000ff73737208 */ /* 0x000fc40003000000 */
[----:B------:R-:W-:Y:S02]  /*43d0*/  FSEL R188, R113, RZ, P5 ;  /* 0x000000ff71bc7208 */ /* 0x000fe40002800000 */
[----:B------:R-:W-:Y:S01]  /*43e0*/  F2FP.F16.F32.PACK_AB R115, R115, R112 ;  /* 0x000000707373723e */ /* 0x000fe200000000ff */
[----:B------:R-:W-:Y:S01]  /*43f0*/  FFMA.FTZ R112, R196, UR23, R185 ;  /* 0x00000017c4707c23 */ /* 0x000fe200080100b9 */
[----:B------:R-:W-:-:S03]  /*4400*/  MOV R187, RZ ;  /* 0x000000ff00bb7202 */ /* 0x000fc60000000f00 */
[----:B------:R-:W-:Y:S02]  /*4410*/  FADD.FTZ R112, R218, -R112 ;  /* 0x80000070da707221 */ /* 0x000fe40000010000 */
[----:B------:R-:W-:Y:S02]  /*4420*/  @P4 HADD2.F32 R113, -RZ, R180.H0_H0 ;  /* 0x200000b4ff714230 */ /* 0x000fe40000004100 */
[----:B------:R-:W-:-:S04]  /*4430*/  FMUL.FTZ R112, R112, UR17 ;  /* 0x0000001170707c20 */ /* 0x000fc80008410000 */
[----:B------:R-:W-:-:S04]  /*4440*/  FMUL.FTZ R112, R112, UR16 ;  /* 0x0000001070707c20 */ /* 0x000fc80008410000 */
[----:B------:R-:W-:-:S04]  /*4450*/  FMUL.FTZ R112, R112, UR22 ;  /* 0x0000001670707c20 */ /* 0x000fc80008410000 */
[----:B------:R-:W-:Y:S01]  /*4460*/  @P4 FMUL.FTZ R186, R113, R112 ;  /* 0x0000007071ba4220 */ /* 0x000fe20000410000 */
[----:B------:R-:W-:-:S03]  /*4470*/  FMUL.FTZ R113, R41, R189 ;  /* 0x000000bd29717220 */ /* 0x000fc60000410000 */
[----:B------:R-:W-:Y:S02]  /*4480*/  FADD.FTZ R186, R108, R186 ;  /* 0x000000ba6cba7221 */ /* 0x000fe40000010000 */
[----:B------:R-:W-:Y:S01]  /*4490*/  FSEL R108, R113, RZ, P3 ;  /* 0x000000ff716c7208 */ /* 0x000fe20001800000 */
[----:B------:R-:W-:Y:S01]  /*44a0*/  FFMA.FTZ R113, R217, UR23, R185 ;  /* 0x00000017d9717c23 */ /* 0x000fe200080100b9 */
[----:B------:R-:W-:Y:S02]  /*44b0*/  LOP3.LUT P3, RZ, R20, 0xff00, RZ, 0xc0, !PT ;  /* 0x0000ff0014ff7812 */ /* 0x000fe4000786c0ff */
[----:B------:R-:W-:Y:S01]  /*44c0*/  F2FP.F16.F32.PACK_AB R114, R108, R114 ;  /* 0x000000726c72723e */ /* 0x000fe200000000ff */
[----:B------:R-:W-:-:S04]  /*44d0*/  FADD.FTZ R113, R191, -R113 ;  /* 0x80000071bf717221 */ /* 0x000fc80000010000 */
[----:B------:R-:W-:-:S04]  /*44e0*/  FMUL.FTZ R113, R113, UR17 ;  /* 0x0000001171717c20 */ /* 0x000fc80008410000 */
[----:B------:R-:W-:Y:S02]  /*44f0*/  FMUL.FTZ R113, R113, UR16 ;  /* 0x0000001071717c20 */ /* 0x000fe40008410000 */
[----:B------:R-:W-:Y:S02]  /*4500*/  @P3 HADD2.F32 R180, -RZ, R180.H1_H1 ;  /* 0x300000b4ffb43230 */ /* 0x000fe40000004100 */
[----:B------:R-:W-:-:S04]  /*4510*/  FMUL.FTZ R113, R113, UR22 ;  /* 0x0000001671717c20 */ /* 0x000fc80008410000 */
[-C--:B------:R-:W-:Y:S01]  /*4520*/  @P3 FMUL.FTZ R187, R180, R113.reuse ;  /* 0x00000071b4bb3220 */ /* 0x080fe20000410000 */
[----:B------:R-:W-:-:S03]  /*4530*/  FMUL.FTZ R113, R37, R113 ;  /* 0x0000007125717220 */ /* 0x000fc60000410000 */
[----:B------:R-:W-:Y:S01]  /*4540*/  FADD.FTZ R180, R109, R187 ;  /* 0x000000bb6db47221 */ /* 0x000fe20000010000 */
[----:B------:R-:W-:Y:S01]  /*4550*/  FMUL.FTZ R109, R36, R112 ;  /* 0x00000070246d7220 */ /* 0x000fe20000410000 */
[----:B------:R-:W-:Y:S02]  /*4560*/  FSEL R108, R113, RZ, P3 ;  /* 0x000000ff716c7208 */ /* 0x000fe40001800000 */
[----:B------:R-:W-:Y:S02]  /*4570*/  F2FP.F16.F32.PACK_AB R113, R188, R190 ;  /* 0x000000bebc71723e */ /* 0x000fe400000000ff */
[----:B------:R-:W-:-:S04]  /*4580*/  FSEL R109, R109, RZ, P4 ;  /* 0x000000ff6d6d7208 */ /* 0x000fc80002000000 */
[----:B------:R-:W-:Y:S01]  /*4590*/  F2FP.F16.F32.PACK_AB R112, R108, R109 ;  /* 0x0000006d6c70723e */ /* 0x000fe200000000ff */
[----:B------:R-:W-:Y:S06]  /*45a0*/  BRA `(.L_x_15008) ;  /* 0x0000001400007947 */ /* 0x000fec0003800000 */
.L_x_15007:
[----:B------:R-:W2:Y:S04]  /*45b0*/  LDL R188, [R1+0x8] ;  /* 0x0000080001bc7983 */ /* 0x000ea80000100800 */
[----:B------:R-:W3:Y:S01]  /*45c0*/  LDL R187, [R1+0x10] ;  /* 0x0000100001bb7983 */ /* 0x000ee20000100800 */
[--C-:B------:R-:W-:Y:S01]  /*45d0*/  FFMA.FTZ R76, R211, UR23, R185.reuse ;  /* 0x00000017d34c7c23 */ /* 0x100fe200080100b9 */
[----:B-----5:R-:W-:Y:S01]  /*45e0*/  LOP3.LUT P3, RZ, R21, 0xff, RZ, 0xc0, !PT ;  /* 0x000000ff15ff7812 */ /* 0x020fe2000786c0ff */
[--C-:B------:R-:W-:Y:S01]  /*45f0*/  FFMA.FTZ R78, R213, UR23, R185.reuse ;  /* 0x00000017d54e7c23 */ /* 0x100fe200080100b9 */
[----:B------:R-:W-:Y:S02]  /*4600*/  CS2R R82, SRZ ;  /* 0x0000000000527805 */ /* 0x000fe4000001ff00 */
[----:B------:R-:W-:Y:S01]  /*4610*/  LOP3.LUT P4, RZ, R20, 0xff0000, RZ, 0xc0, !PT ;  /* 0x00ff000014ff7812 */ /* 0x000fe2000788c0ff */
[----:B------:R-:W-:Y:S01]  /*4620*/  FFMA.FTZ R79, R212, UR23, R185 ;  /* 0x00000017d44f7c23 */ /* 0x000fe200080100b9 */
[----:B------:R-:W-:Y:S01]  /*4630*/  HFMA2 R81, -RZ, RZ, 0, 0 ;  /* 0x00000000ff517431 */ /* 0x000fe200000001ff */
[----:B------:R-:W-:-:S02]  /*4640*/  LOP3.LUT P5, RZ, R21, 0xff00, RZ, 0xc0, !PT ;  /* 0x0000ff0015ff7812 */ /* 0x000fc400078ac0ff */
[----:B------:R-:W-:Y:S01]  /*4650*/  FADD.FTZ R79, R216, -R79 ;  /* 0x8000004fd84f7221 */ /* 0x000fe20000010000 */
[----:B------:R-:W-:-:S03]  /*4660*/  LOP3.LUT P6, RZ, R21, 0xff0000, RZ, 0xc0, !PT ;  /* 0x00ff000015ff7812 */ /* 0x000fc600078cc0ff */
[----:B------:R-:W-:Y:S01]  /*4670*/  FMUL.FTZ R79, R79, UR17 ;  /* 0x000000114f4f7c20 */ /* 0x000fe20008410000 */
[----:B------:R-:W-:-:S06]  /*4680*/  @P3 HADD2.F32 R77, -RZ, R182.H0_H0 ;  /* 0x200000b6ff4d3230 */ /* 0x000fcc0000004100 */
[----:B------:R-:W-:Y:S02]  /*4690*/  @P5 HADD2.F32 R182, -RZ, R182.H1_H1 ;  /* 0x300000b6ffb65230 */ /* 0x000fe40000004100 */
[----:B--2---:R-:W-:-:S04]  /*46a0*/  FADD.FTZ R76, R188, -R76 ;  /* 0x8000004cbc4c7221 */ /* 0x004fc80000010000 */
[----:B------:R-:W-:Y:S01]  /*46b0*/  FMUL.FTZ R80, R76, UR17 ;  /* 0x000000114c507c20 */ /* 0x000fe20008410000 */
[----:B---3--:R-:W-:-:S03]  /*46c0*/  FADD.FTZ R78, R187, -R78 ;  /* 0x8000004ebb4e7221 */ /* 0x008fc60000010000 */
[----:B------:R-:W-:Y:S01]  /*46d0*/  FMUL.FTZ R76, R80, UR16 ;  /* 0x00000010504c7c20 */ /* 0x000fe20008410000 */
[----:B------:R-:W-:-:S03]  /*46e0*/  FMUL.FTZ R78, R78, UR17 ;  /* 0x000000114e4e7c20 */ /* 0x000fc60008410000 */
[----:B------:R-:W-:-:S04]  /*46f0*/  FMUL.FTZ R76, R76, UR22 ;  /* 0x000000164c4c7c20 */ /* 0x000fc80008410000 */
[-C--:B------:R-:W-:Y:S01]  /*4700*/  @P3 FMUL.FTZ R82, R77, R76.reuse ;  /* 0x0000004c4d523220 */ /* 0x080fe20000410000 */
[----:B------:R-:W-:Y:S01]  /*4710*/  FMUL.FTZ R76, R40, R76 ;  /* 0x0000004c284c7220 */ /* 0x000fe20000410000 */
[----:B------:R-:W-:-:S04]  /*4720*/  FMUL.FTZ R77, R78, UR16 ;  /* 0x000000104e4d7c20 */ /* 0x000fc80008410000 */
[----:B------:R-:W-:Y:S01]  /*4730*/  FSEL R187, R76, RZ, P3 ;  /* 0x000000ff4cbb7208 */ /* 0x000fe20001800000 */
[----:B------:R-:W-:Y:S01]  /*4740*/  @P4 HADD2.F32 R76, -RZ, R181.H0_H0 ;  /* 0x200000b5ff4c4230 */ /* 0x000fe20000004100 */
[----:B------:R-:W-:Y:S01]  /*4750*/  LOP3.LUT P3, RZ, R20, 0xff000000, RZ, 0xc0, !PT ;  /* 0xff00000014ff7812 */ /* 0x000fe2000786c0ff */
[----:B------:R-:W-:-:S04]  /*4760*/  FMUL.FTZ R77, R77, UR22 ;  /* 0x000000164d4d7c20 */ /* 0x000fc80008410000 */
[-C--:B------:R-:W-:Y:S01]  /*4770*/  @P4 FMUL.FTZ R81, R76, R77.reuse ;  /* 0x0000004d4c514220 */ /* 0x080fe20000410000 */
[----:B------:R-:W-:Y:S01]  /*4780*/  FMUL.FTZ R76, R79, UR16 ;  /* 0x000000104f4c7c20 */ /* 0x000fe20008410000 */
[----:B------:R-:W-:Y:S02]  /*4790*/  FMUL.FTZ R77, R38, R77 ;  /* 0x0000004d264d7220 */ /* 0x000fe40000410000 */
[----:B------:R-:W-:Y:S01]  /*47a0*/  FADD.FTZ R110, R110, R81 ;  /* 0x000000516e6e7221 */ /* 0x000fe20000010000 */
[----:B------:R-:W-:Y:S02]  /*47b0*/  FMUL.FTZ R76, R76, UR22 ;  /* 0x000000164c4c7c20 */ /* 0x000fe40008410000 */
[----:B------:R-:W-:Y:S01]  /*47c0*/  FSEL R77, R77, RZ, P4 ;  /* 0x000000ff4d4d7208 */ /* 0x000fe20002000000 */
[----:B------:R-:W-:Y:S01]  /*47d0*/  @P3 HADD2.F32 R181, -RZ, R181.H1_H1 ;  /* 0x300000b5ffb53230 */ /* 0x000fe20000004100 */
[----:B------:R-:W-:-:S04]  /*47e0*/  LOP3.LUT P4, RZ, R20, 0xff, RZ, 0xc0, !PT ;  /* 0x000000ff14ff7812 */ /* 0x000fc8000788c0ff */
[-C--:B------:R-:W-:Y:S01]  /*47f0*/  @P3 FMUL.FTZ R83, R181, R76.reuse ;  /* 0x0000004cb5533220 */ /* 0x080fe20000410000 */
[----:B------:R-:W-:Y:S01]  /*4800*/  FFMA.FTZ R181, R210, UR23, R185 ;  /* 0x00000017d2b57c23 */ /* 0x000fe200080100b9 */
[----:B------:R-:W-:Y:S02]  /*4810*/  FMUL.FTZ R76, R39, R76 ;  /* 0x0000004c274c7220 */ /* 0x000fe40000410000 */
[----:B------:R-:W-:Y:S01]  /*4820*/  FADD.FTZ R111, R111, R83 ;  /* 0x000000536f6f7221 */ /* 0x000fe20000010000 */
[----:B------:R-:W-:-:S04]  /*4830*/  FADD.FTZ R181, R215, -R181 ;  /* 0x800000b5d7b57221 */ /* 0x000fc80000010000 */
[----:B------:R-:W-:Y:S01]  /*4840*/  FMUL.FTZ R81, R181, UR17 ;  /* 0x00000011b5517c20 */ /* 0x000fe20008410000 */
[----:B------:R-:W-:-:S03]  /*4850*/  FADD.FTZ R181, R112, R82 ;  /* 0x0000005270b57221 */ /* 0x000fc60000010000 */
[----:B------:R-:W-:-:S04]  /*4860*/  FMUL.FTZ R83, R81, UR16 ;  /* 0x0000001051537c20 */ /* 0x000fc80008410000 */
[----:B------:R-:W-:Y:S01]  /*4870*/  FMUL.FTZ R186, R83, UR22 ;  /* 0x0000001653ba7c20 */ /* 0x000fe20008410000 */
[----:B------:R-:W-:-:S03]  /*4880*/  MOV R83, RZ ;  /* 0x000000ff00537202 */ /* 0x000fc60000000f00 */
[----:B------:R-:W-:Y:S01]  /*4890*/  @P5 FMUL.FTZ R83, R182, R186 ;  /* 0x000000bab6535220 */ /* 0x000fe20000410000 */
[----:B------:R-:W-:-:S03]  /*48a0*/  FFMA.FTZ R182, R209, UR23, R185 ;  /* 0x00000017d1b67c23 */ /* 0x000fc600080100b9 */
[----:B------:R-:W-:Y:S01]  /*48b0*/  FADD.FTZ R184, R113, R83 ;  /* 0x0000005371b87221 */ /* 0x000fe20000010000 */
[----:B------:R-:W-:Y:S01]  /*48c0*/  FADD.FTZ R182, R214, -R182 ;  /* 0x800000b6d6b67221 */ /* 0x000fe20000010000 */
[----:B------:R-:W-:-:S03]  /*48d0*/  @P6 HADD2.F32 R113, -RZ, R183.H0_H0 ;  /* 0x200000b7ff716230 */ /* 0x000fc60000004100 */
        /* <DEDUP_REMOVED lines=19> */
[----:B------:R-:W-:Y:S02]  /*4a10*/  @P4 HADD2.F32 R186, -RZ, R180.H0_H0 ;  /* 0x200000b4ffba4230 */ /* 0x000fe40000004100 */
[----:B------:R-:W-:Y:S01]  /*4a20*/  FADD.FTZ R183, R115, R183 ;  /* 0x000000b773b77221 */ /* 0x000fe20000010000 */
[----:B------:R-:W-:Y:S01]  /*4a30*/  FMUL.FTZ R115, R43, R113 ;  /* 0x000000712b737220 */ /* 0x000fe20000410000 */
[----:B------:R-:W-:Y:S02]  /*4a40*/  FSEL R113, R76, RZ, P3 ;  /* 0x000000ff4c717208 */ /* 0x000fe40001800000 */
[----:B------:R-:W-:Y:S02]  /*4a50*/  LOP3.LUT P3, RZ, R20, 0xff00, RZ, 0xc0, !PT ;  /* 0x0000ff0014ff7812 */ /* 0x000fe4000786c0ff */
[----:B------:R-:W-:-:S02]  /*4a60*/  FSEL R115, R115, RZ, P6 ;  /* 0x000000ff73737208 */ /* 0x000fc40003000000 */
[----:B------:R-:W-:Y:S02]  /*4a70*/  F2FP.F16.F32.PACK_AB R113, R113, R77 ;  /* 0x0000004d7171723e */ /* 0x000fe400000000ff */
[----:B------:R-:W-:Y:S01]  /*4a80*/  F2FP.F16.F32.PACK_AB R115, R115, R112 ;  /* 0x000000707373723e */ /* 0x000fe200000000ff */
[----:B------:R-:W-:Y:S01]  /*4a90*/  FFMA.FTZ R112, R196, UR23, R185 ;  /* 0x00000017c4707c23 */ /* 0x000fe200080100b9 */
[----:B------:R-:W-:-:S03]  /*4aa0*/  FSEL R114, R114, RZ, P5 ;  /* 0x000000ff72727208 */ /* 0x000fc60002800000 */
[----:B------:R-:W-:Y:S01]  /*4ab0*/  FADD.FTZ R112, R218, -R112 ;  /* 0x80000070da707221 */ /* 0x000fe20000010000 */
[----:B------:R-:W-:Y:S01]  /*4ac0*/  F2FP.F16.F32.PACK_AB R114, R114, R187 ;  /* 0x000000bb7272723e */ /* 0x000fe200000000ff */
[----:B------:R-:W-:Y:S01]  /*4ad0*/  @P3 HADD2.F32 R180, -RZ, R180.H1_H1 ;  /* 0x300000b4ffb43230 */ /* 0x000fe20000004100 */
[----:B------:R-:W-:Y:S01]  /*4ae0*/  MOV R187, RZ ;  /* 0x000000ff00bb7202 */ /* 0x000fe20000000f00 */
[----:B------:R-:W-:-:S04]  /*4af0*/  FMUL.FTZ R76, R112, UR17 ;  /* 0x00000011704c7c20 */ /* 0x000fc80008410000 */
        /* <DEDUP_REMOVED lines=16> */
[----:B------:R-:W-:Y:S01]  /*4c00*/  F2FP.F16.F32.PACK_AB R112, R108, R109 ;  /* 0x0000006d6c70723e */ /* 0x000fe200000000ff */
[----:B------:R-:W-:Y:S06]  /*4c10*/  BRA `(.L_x_15008) ;  /* 0x0000000c00647947 */ /* 0x000fec0003800000 */
.L_x_15006:
[----:B------:R-:W2:Y:S04]  /*4c20*/  LDL R188, [R1+0x14] ;  /* 0x0000140001bc7983 */ /* 0x000ea80000100800 */
[----:B------:R-:W3:Y:S04]  /*4c30*/  LDL R187, [R1] ;  /* 0x0000000001bb7983 */ /* 0x000ee80000100800 */
        /* <DEDUP_REMOVED lines=9> */
[----:B------:R-:W2:Y:S04]  /*4cd0*/  LDL R187, [R1+0x10] ;  /* 0x0000100001bb7983 */ /* 0x000ea80000100800 */
[----:B------:R-:W3:Y:S01]  /*4ce0*/  LDL R188, [R1+0x8] ;  /* 0x0000080001bc7983 */ /* 0x000ee20000100800 */
[----:B------:R-:W-:Y:S01]  /*4cf0*/  FFMA.FTZ R184, R213, UR23, R185 ;  /* 0x00000017d5b87c23 */ /* 0x000fe200080100b9 */
[C---:B-----5:R-:W-:Y:S02]  /*4d00*/  LOP3.LUT P3, RZ, R20.reuse, 0xff0000, RZ, 0xc0, !PT ;  /* 0x00ff000014ff7812 */ /* 0x060fe4000786c0ff */
[----:B------:R-:W-:Y:S02]  /*4d10*/  LOP3.LUT P5, RZ, R20, 0xff000000, RZ, 0xc0, !PT ;  /* 0xff00000014ff7812 */ /* 0x000fe400078ac0ff */
[----:B------:R-:W-:-:S02]  /*4d20*/  LOP3.LUT P4, RZ, R21, 0xff, RZ, 0xc0, !PT ;  /* 0x000000ff15ff7812 */ /* 0x000fc4000788c0ff */
[----:B------:R-:W-:-:S07]  /*4d30*/  LOP3.LUT P6, RZ, R21, 0xff0000, RZ, 0xc0, !PT ;  /* 0x00ff000015ff7812 */ /* 0x000fce00078cc0ff */
[----:B------:R-:W-:Y:S02]  /*4d40*/  @P3 HADD2.F32 R186, -RZ, R181.H0_H0 ;  /* 0x200000b5ffba3230 */ /* 0x000fe40000004100 */
[----:B--2---:R-:W-:Y:S01]  /*4d50*/  FADD.FTZ R184, R187, -R184 ;  /* 0x800000b8bbb87221 */ /* 0x004fe20000010000 */
[----:B------:R-:W-:-:S03]  /*4d60*/  HFMA2 R187, -RZ, RZ, 0, 0 ;  /* 0x00000000ffbb7431 */ /* 0x000fc600000001ff */
[----:B------:R-:W-:-:S04]  /*4d70*/  FFMA.FTZ R184, R184, UR17, R150 ;  /* 0x00000011b8b87c23 */ /* 0x000fc80008010096 */
[----:B------:R-:W-:-:S04]  /*4d80*/  FMUL.FTZ R184, R184, UR16 ;  /* 0x00000010b8b87c20 */ /* 0x000fc80008410000 */
[----:B------:R-:W-:-:S04]  /*4d90*/  FMUL.FTZ R184, R184, UR22 ;  /* 0x00000016b8b87c20 */ /* 0x000fc80008410000 */
[----:B------:R-:W-:Y:S01]  /*4da0*/  @P3 FMUL.FTZ R187, R186, R184 ;  /* 0x000000b8babb3220 */ /* 0x000fe20000410000 */
[----:B------:R-:W-:-:S03]  /*4db0*/  FFMA.FTZ R186, R212, UR23, R185 ;  /* 0x00000017d4ba7c23 */ /* 0x000fc600080100b9 */
[----:B------:R-:W-:Y:S01]  /*4dc0*/  FADD.FTZ R110, R110, R187 ;  /* 0x000000bb6e6e7221 */ /* 0x000fe20000010000 */
[----:B------:R-:W-:-:S04]  /*4dd0*/  FADD.FTZ R186, R216, -R186 ;  /* 0x800000bad8ba7221 */ /* 0x000fc80000010000 */
[----:B------:R-:W-:-:S04]  /*4de0*/  FFMA.FTZ R186, R186, UR17, R151 ;  /* 0x00000011baba7c23 */ /* 0x000fc80008010097 */
        /* <DEDUP_REMOVED lines=12> */
[----:B------:R-:W-:-:S04]  /*4eb0*/  FFMA.FTZ R184, R184, UR17, R152 ;  /* 0x00000011b8b87c23 */ /* 0x000fc80008010098 */
[----:B------:R-:W-:Y:S01]  /*4ec0*/  FMUL.FTZ R186, R184, UR16 ;  /* 0x00000010b8ba7c20 */ /* 0x000fe20008410000 */
[----:B------:R-:W-:-:S03]  /*4ed0*/  @P4 HADD2.F32 R184, -RZ, R182.H0_H0 ;  /* 0x200000b6ffb84230 */ /* 0x000fc60000004100 */
[----:B------:R-:W-:-:S04]  /*4ee0*/  FMUL.FTZ R186, R186, UR22 ;  /* 0x00000016baba7c20 */ /* 0x000fc80008410000 */
[----:B------:R-:W-:-:S04]  /*4ef0*/  @P4 FMUL.FTZ R181, R184, R186 ;  /* 0x000000bab8b54220 */ /* 0x000fc80000410000 */
[----:B------:R-:W-:Y:S01]  /*4f00*/  FADD.FTZ R181, R112, R181 ;  /* 0x000000b570b57221 */ /* 0x000fe20000010000 */
[----:B------:R-:W-:-:S04]  /*4f10*/  FFMA.FTZ R112, R210, UR23, R185 ;  /* 0x00000017d2707c23 */ /* 0x000fc800080100b9 */
[----:B------:R-:W-:-:S04]  /*4f20*/  FADD.FTZ R112, R215, -R112 ;  /* 0x80000070d7707221 */ /* 0x000fc80000010000 */
[----:B------:R-:W-:-:S04]  /*4f30*/  FFMA.FTZ R112, R112, UR17, R153 ;  /* 0x0000001170707c23 */ /* 0x000fc80008010099 */
        /* <DEDUP_REMOVED lines=10> */
[----:B------:R-:W-:-:S04]  /*4fe0*/  FFMA.FTZ R112, R112, UR17, R154 ;  /* 0x0000001170707c23 */ /* 0x000fc8000801009a */
        /* <DEDUP_REMOVED lines=30> */
[----:B------:R-:W-:-:S04]  /*51d0*/  FFMA.FTZ R112, R112, UR17, R148 ;  /* 0x0000001170707c23 */ /* 0x000fc80008010094 */
        /* <DEDUP_REMOVED lines=10> */
[----:B------:R-:W-:-:S04]  /*5280*/  FFMA.FTZ R113, R113, UR17, R149 ;  /* 0x0000001171717c23 */ /* 0x000fc80008010095 */
        /* <DEDUP_REMOVED lines=12> */
.L_x_15009:
        /* <DEDUP_REMOVED lines=12> */
[----:B------:R-:W-:Y:S01]  /*5410*/  FFMA.FTZ R79, R79, UR17, R151 ;  /* 0x000000114f4f7c23 */ /* 0x000fe20008010097 */
[----:B------:R-:W-:-:S06]  /*5420*/  @P3 HADD2.F32 R77, -RZ, R182.H0_H0 ;  /* 0x200000b6ff4d3230 */ /* 0x000fcc0000004100 */
[----:B------:R-:W-:Y:S02]  /*5430*/  @P5 HADD2.F32 R182, -RZ, R182.H1_H1 ;  /* 0x300000b6ffb65230 */ /* 0x000fe40000004100 */
[----:B--2---:R-:W-:-:S04]  /*5440*/  FADD.FTZ R76, R188, -R76 ;  /* 0x8000004cbc4c7221 */ /* 0x004fc80000010000 */
[----:B------:R-:W-:Y:S01]  /*5450*/  FFMA.FTZ R80, R76, UR17, R152 ;  /* 0x000000114c507c23 */ /* 0x000fe20008010098 */
[----:B---3--:R-:W-:-:S03]  /*5460*/  FADD.FTZ R78, R187, -R78 ;  /* 0x8000004ebb4e7221 */ /* 0x008fc60000010000 */
[----:B------:R-:W-:Y:S01]  /*5470*/  FMUL.FTZ R76, R80, UR16 ;  /* 0x00000010504c7c20 */ /* 0x000fe20008410000 */
[----:B------:R-:W-:-:S03]  /*5480*/  FFMA.FTZ R78, R78, UR17, R150 ;  /* 0x000000114e4e7c23 */ /* 0x000fc60008010096 */
        /* <DEDUP_REMOVED lines=21> */
[----:B------:R-:W-:Y:S01]  /*55e0*/  FFMA.FTZ R81, R181, UR17, R153 ;  /* 0x00000011b5517c23 */ /* 0x000fe20008010099 */
        /* <DEDUP_REMOVED lines=42> */
[----:B------:R-:W-:-:S04]  /*5890*/  FFMA.FTZ R76, R112, UR17, R148 ;  /* 0x00000011704c7c23 */ /* 0x000fc80008010094 */
        /* <DEDUP_REMOVED lines=16> */
[----:B------:R-:W-:-:S07]  /*59a0*/  F2FP.F16.F32.PACK_AB R112, R108, R109 ;  /* 0x0000006d6c70723e */ /* 0x000fce00000000ff */
.L_x_15008:
        /* <DEDUP_REMOVED lines=16> */
.L_x_15005:
[----:B------:R-:W-:Y:S05]  /*5ab0*/  BSYNC.RECONVERGENT B0 ;  /* 0x0000000000007941 */ /* 0x000fea0003800200 */
.L_x_15004:
        /* <DEDUP_REMOVED lines=14> */
[--C-:B------:R-:W-:Y:S01]  /*5ba0*/  FFMA.FTZ R78, R205, UR23, R185.reuse ;  /* 0x00000017cd4e7c23 */ /* 0x100fe200080100b9 */
[----:B------:R-:W-:Y:S01]  /*5bb0*/  CS2R R82, SRZ ;  /* 0x0000000000527805 */ /* 0x000fe2000001ff00 */
[----:B------:R-:W-:Y:S01]  /*5bc0*/  FADD.FTZ R76, R247, -R76 ;  /* 0x8000004cf74c7221 */ /* 0x000fe20000010000 */
[----:B------:R-:W-:Y:S01]  /*5bd0*/  LOP3.LUT P5, RZ, R22, 0xff0000, RZ, 0xc0, !PT ;  /* 0x00ff000016ff7812 */ /* 0x000fe200078ac0ff */
[----:B------:R-:W-:Y:S01]  /*5be0*/  FADD.FTZ R78, R249, -R78 ;  /* 0x8000004ef94e7221 */ /* 0x000fe20000010000 */
[----:B------:R-:W-:Y:S01]  /*5bf0*/  FFMA.FTZ R79, R204, UR23, R185 ;  /* 0x00000017cc4f7c23 */ /* 0x000fe200080100b9 */
[----:B------:R-:W-:Y:S01]  /*5c00*/  FFMA.FTZ R80, R76, UR17, R28 ;  /* 0x000000114c507c23 */ /* 0x000fe2000801001c */
[----:B------:R-:W-:Y:S01]  /*5c10*/  LOP3.LUT P6, RZ, R23, 0xff00, RZ, 0xc0, !PT ;  /* 0x0000ff0017ff7812 */ /* 0x000fe200078cc0ff */
[----:B------:R-:W-:Y:S01]  /*5c20*/  FFMA.FTZ R78, R78, UR17, R34 ;  /* 0x000000114e4e7c23 */ /* 0x000fe20008010022 */
[----:B------:R-:W-:Y:S01]  /*5c30*/  FADD.FTZ R79, R248, -R79 ;  /* 0x8000004ff84f7221 */ /* 0x000fe20000010000 */
[----:B------:R-:W-:-:S02]  /*5c40*/  FMUL.FTZ R76, R80, UR16 ;  /* 0x00000010504c7c20 */ /* 0x000fc40008410000 */
[----:B------:R-:W-:Y:S02]  /*5c50*/  @P4 HADD2.F32 R77, -RZ, R182.H0_H0 ;  /* 0x200000b6ff4d4230 */ /* 0x000fe40000004100 */
[----:B------:R-:W-:Y:S01]  /*5c60*/  FFMA.FTZ R79, R79, UR17, R35 ;  /* 0x000000114f4f7c23 */ /* 0x000fe20008010023 */
[----:B------:R-:W-:-:S04]  /*5c70*/  FMUL.FTZ R76, R76, UR22 ;  /* 0x000000164c4c7c20 */ /* 0x000fc80008410000 */
[-C--:B------:R-:W-:Y:S01]  /*5c80*/  @P4 FMUL.FTZ R82, R77, R76.reuse ;  /* 0x0000004c4d524220 */ /* 0x080fe20000410000 */
[----:B------:R-:W-:Y:S01]  /*5c90*/  FMUL.FTZ R76, R48, R76 ;  /* 0x0000004c304c7220 */ /* 0x000fe20000410000 */
[----:B------:R-:W-:Y:S02]  /*5ca0*/  @P5 HADD2.F32 R77, -RZ, R181.H0_H0 ;  /* 0x200000b5ff4d5230 */ /* 0x000fe40000004100 */
[----:B------:R-:W-:Y:S02]  /*5cb0*/  @P6 HADD2.F32 R182, -RZ, R182.H1_H1 ;  /* 0x300000b6ffb66230 */ /* 0x000fe40000004100 */
[----:B------:R-:W-:Y:S01]  /*5cc0*/  FSEL R187, R76, RZ, P4 ;  /* 0x000000ff4cbb7208 */ /* 0x000fe20002000000 */
[----:B------:R-:W-:Y:S01]  /*5cd0*/  FMUL.FTZ R76, R78, UR16 ;  /* 0x000000104e4c7c20 */ /* 0x000fe20008410000 */
[----:B------:R-:W-:-:S03]  /*5ce0*/  LOP3.LUT P4, RZ, R22, 0xff000000, RZ, 0xc0, !PT ;  /* 0xff00000016ff7812 */ /* 0x000fc6000788c0ff */
[----:B------:R-:W-:-:S04]  /*5cf0*/  FMUL.FTZ R76, R76, UR22 ;  /* 0x000000164c4c7c20 */ /* 0x000fc80008410000 */
[-C--:B------:R-:W-:Y:S01]  /*5d00*/  @P5 FMUL.FTZ R83, R77, R76.reuse ;  /* 0x0000004c4d535220 */ /* 0x080fe20000410000 */
[----:B------:R-:W-:Y:S01]  /*5d10*/  FMUL.FTZ R77, R79, UR16 ;  /* 0x000000104f4d7c20 */ /* 0x000fe20008410000 */
[----:B------:R-:W-:Y:S02]  /*5d20*/  FMUL.FTZ R76, R46, R76 ;  /* 0x0000004c2e4c7220 */ /* 0x000fe40000410000 */
[----:B------:R-:W-:Y:S01]  /*5d30*/  FADD.FTZ R118, R118, R83 ;  /* 0x0000005376767221 */ /* 0x000fe20000010000 */
[----:B------:R-:W-:Y:S01]  /*5d40*/  FMUL.FTZ R77, R77, UR22 ;  /* 0x000000164d4d7c20 */ /* 0x000fe20008410000 */
[----:B------:R-:W-:Y:S02]  /*5d50*/  @P4 HADD2.F32 R81, -RZ, R181.H1_H1 ;  /* 0x300000b5ff514230 */ /* 0x000fe40000004100 */
[----:B------:R-:W-:-:S03]  /*5d60*/  HFMA2 R181, -RZ, RZ, 0, 0 ;  /* 0x00000000ffb57431 */ /* 0x000fc600000001ff */
        /* <DEDUP_REMOVED lines=14> */
[----:B------:R-:W-:Y:S02]  /*5e50*/  FADD.FTZ R184, R121, R83 ;  /* 0x0000005379b87221 */ /* 0x000fe40000010000 */
[----:B------:R-:W-:Y:S01]  /*5e60*/  FSEL R186, R182, RZ, P6 ;  /* 0x000000ffb6ba7208 */ /* 0x000fe20003000000 */
[----:B------:R-:W-:Y:S01]  /*5e70*/  FFMA.FTZ R182, R201, UR23, R185 ;  /* 0x00000017c9b67c23 */ /* 0x000fe200080100b9 */
[----:B------:R-:W-:-:S03]  /*5e80*/  LOP3.LUT P6, RZ, R23, 0xff0000, RZ, 0xc0, !PT ;  /* 0x00ff000017ff7812 */ /* 0x000fc600078cc0ff */
[----:B------:R-:W-:-:S04]  /*5e90*/  FADD.FTZ R182, R245, -R182 ;  /* 0x800000b6f5b67221 */ /* 0x000fc80000010000 */
[----:B------:R-:W-:-:S04]  /*5ea0*/  FFMA.FTZ R82, R182, UR17, R30 ;  /* 0x00000011b6527c23 */ /* 0x000fc8000801001e */
[----:B------:R-:W-:Y:S02]  /*5eb0*/  FMUL.FTZ R83, R82, UR16 ;  /* 0x0000001052537c20 */ /* 0x000fe40008410000 */
[----:B------:R-:W-:Y:S02]  /*5ec0*/  @P6 HADD2.F32 R121, -RZ, R183.H0_H0 ;  /* 0x200000b7ff796230 */ /* 0x000fe40000004100 */
        /* <DEDUP_REMOVED lines=15> */
[----:B------:R-:W-:Y:S01]  /*5fc0*/  @P6 FMUL.FTZ R183, R122, R121 ;  /* 0x000000797ab76220 */ /* 0x000fe20000410000 */
[----:B------:R-:W-:Y:S01]  /*5fd0*/  F2FP.F16.F32.PACK_AB R122, R186, R187 ;  /* 0x000000bbba7a723e */ /* 0x000fe200000000ff */
[----:B------:R-:W-:Y:S01]  /*5fe0*/  @P4 HADD2.F32 R186, -RZ, R180.H0_H0 ;  /* 0x200000b4ffba4230 */ /* 0x000fe20000004100 */
[----:B------:R-:W-:Y:S01]  /*5ff0*/  MOV R187, RZ ;  /* 0x000000ff00bb7202 */ /* 0x000fe20000000f00 */
[----:B------:R-:W-:Y:S01]  /*6000*/  FADD.FTZ R183, R123, R183 ;  /* 0x000000b77bb77221 */ /* 0x000fe20000010000 */
[----:B------:R-:W-:Y:S01]  /*6010*/  FMUL.FTZ R123, R51, R121 ;  /* 0x00000079337b7220 */ /* 0x000fe20000410000 */
[----:B------:R-:W-:Y:S01]  /*6020*/  FSEL R121, R76, RZ, P5 ;  /* 0x000000ff4c797208 */ /* 0x000fe20002800000 */
[----:B------:R-:W-:-:S03]  /*6030*/  FFMA.FTZ R76, R207, UR23, R185 ;  /* 0x00000017cf4c7c23 */ /* 0x000fc600080100b9 */
[----:B------:R-:W-:Y:S01]  /*6040*/  FSEL R123, R123, RZ, P6 ;  /* 0x000000ff7b7b7208 */ /* 0x000fe20003000000 */
[----:B------:R-:W-:Y:S01]  /*6050*/  FADD.FTZ R76, R251, -R76 ;  /* 0x8000004cfb4c7221 */ /* 0x000fe20000010000 */
[----:B------:R-:W-:Y:S02]  /*6060*/  F2FP.F16.F32.PACK_AB R121, R77, R121 ;  /* 0x000000794d79723e */ /* 0x000fe400000000ff */
[----:B------:R-:W-:Y:S01]  /*6070*/  F2FP.F16.F32.PACK_AB R123, R123, R120 ;  /* 0x000000787b7b723e */ /* 0x000fe200000000ff */
        /* <DEDUP_REMOVED lines=13> */
[----:B------:R-:W-:Y:S02]  /*6150*/  @P4 HADD2.F32 R180, -RZ, R180.H1_H1 ;  /* 0x300000b4ffb44230 */ /* 0x000fe40000004100 */
[----:B------:R-:W-:-:S04]  /*6160*/  FMUL.FTZ R120, R120, UR22 ;  /* 0x0000001678787c20 */ /* 0x000fc80008410000 */
[----:B------:R-:W-:-:S04]  /*6170*/  @P4 FMUL.FTZ R187, R180, R120 ;  /* 0x00000078b4bb4220 */ /* 0x000fc80000410000 */
[----:B------:R-:W-:Y:S01]  /*6180*/  FADD.FTZ R180, R117, R187 ;  /* 0x000000bb75b47221 */ /* 0x000fe20000010000 */
[----:B------:R-:W-:-:S05]  /*6190*/  FMUL.FTZ R117, R45, R120 ;  /* 0x000000782d757220 */ /* 0x000fca0000410000 */
[----:B------:R-:W-:-:S04]  /*61a0*/  FSEL R117, R117, RZ, P4 ;  /* 0x000000ff75757208 */ /* 0x000fc80002000000 */
[----:B------:R-:W-:Y:S01]  /*61b0*/  F2FP.F16.F32.PACK_AB R120, R117, R116 ;  /* 0x000000747578723e */ /* 0x000fe200000000ff */
[----:B------:R-:W-:Y:S06]  /*61c0*/  BRA `(.L_x_15014) ;  /* 0x0000001000d07947 */ /* 0x000fec0003800000 */
.L_x_15013:
        /* <DEDUP_REMOVED lines=8> */
[----:B------:R-:W-:Y:S02]  /*6250*/  @P4 HADD2.F32 R187, -RZ, R181.H0_H0 ;  /* 0x200000b5ffbb4230 */ /* 0x000fe40000004100 */
[----:B------:R-:W-:-:S04]  /*6260*/  FMUL.FTZ R184, R184, UR22 ;  /* 0x00000016b8b87c20 */ /* 0x000fc80008410000 */
[-C--:B------:R-:W-:Y:S01]  /*6270*/  @P4 FMUL.FTZ R186, R187, R184.reuse ;  /* 0x000000b8bbba4220 */ /* 0x080fe20000410000 */
[----:B------:R-:W-:Y:S01]  /*6280*/  FMUL.FTZ R184, R46, R184 ;  /* 0x000000b82eb87220 */ /* 0x000fe20000410000 */
[----:B------:R-:W-:Y:S02]  /*6290*/  @P6 HADD2.F32 R187, -RZ, R183.H0_H0 ;  /* 0x200000b7ffbb6230 */ /* 0x000fe40000004100 */
[----:B------:R-:W-:Y:S02]  /*62a0*/  FADD.FTZ R118, R118, R186 ;  /* 0x000000ba76767221 */ /* 0x000fe40000010000 */
[----:B------:R-:W-:Y:S01]  /*62b0*/  FSEL R189, R184, RZ, P4 ;  /* 0x000000ffb8bd7208 */ /* 0x000fe20002000000 */
[----:B------:R-:W-:Y:S01]  /*62c0*/  FFMA.FTZ R184, R204, UR23, R185 ;  /* 0x00000017ccb87c23 */ /* 0x000fe200080100b9 */
[----:B------:R-:W-:-:S03]  /*62d0*/  LOP3.LUT P4, RZ, R22, 0xff000000, RZ, 0xc0, !PT ;  /* 0xff00000016ff7812 */ /* 0x000fc6000788c0ff */
[----:B------:R-:W-:-:S04]  /*62e0*/  FADD.FTZ R184, R248, -R184 ;  /* 0x800000b8f8b87221 */ /* 0x000fc80000010000 */
[----:B------:R-:W-:-:S04]  /*62f0*/  FFMA.FTZ R184, R184, UR17, R35 ;  /* 0x00000011b8b87c23 */ /* 0x000fc80008010023 */
[----:B------:R-:W-:Y:S02]  /*6300*/  FMUL.FTZ R184, R184, UR16 ;  /* 0x00000010b8b87c20 */ /* 0x000fe40008410000 */
[----:B------:R-:W-:Y:S02]  /*6310*/  @P4 HADD2.F32 R181, -RZ, R181.H1_H1 ;  /* 0x300000b5ffb54230 */ /* 0x000fe40000004100 */
[----:B------:R-:W-:Y:S01]  /*6320*/  FMUL.FTZ R186, R184, UR22 ;  /* 0x00000016b8ba7c20 */ /* 0x000fe20008410000 */
[----:B------:R-:W-:-:S03]  /*6330*/  MOV R184, RZ ;  /* 0x000000ff00b87202 */ /* 0x000fc60000000f00 */
[-C--:B------:R-:W-:Y:S01]  /*6340*/  @P4 FMUL.FTZ R184, R181, R186.reuse ;  /* 0x000000bab5b84220 */ /* 0x080fe20000410000 */
[----:B------:R-:W-:Y:S01]  /*6350*/  FFMA.FTZ R181, R203, UR23, R185 ;  /* 0x00000017cbb57c23 */ /* 0x000fe200080100b9 */
[----:B------:R-:W-:Y:S02]  /*6360*/  FMUL.FTZ R186, R47, R186 ;  /* 0x000000ba2fba7220 */ /* 0x000fe40000410000 */
[----:B------:R-:W-:Y:S01]  /*6370*/  FADD.FTZ R119, R119, R184 ;  /* 0x000000b877777221 */ /* 0x000fe20000010000 */
[----:B------:R-:W-:Y:S01]  /*6380*/  FADD.FTZ R181, R247, -R181 ;  /* 0x800000b5f7b57221 */ /* 0x000fe20000010000 */
[----:B------:R-:W-:Y:S01]  /*6390*/  @P5 HADD2.F32 R184, -RZ, R182.H0_H0 ;  /* 0x200000b6ffb85230 */ /* 0x000fe20000004100 */
[----:B------:R-:W-:Y:S02]  /*63a0*/  FSEL R188, R186, RZ, P4 ;  /* 0x000000ffbabc7208 */ /* 0x000fe40002000000 */
[----:B------:R-:W-:Y:S01]  /*63b0*/  FFMA.FTZ R181, R181, UR17, R28 ;  /* 0x00000011b5b57c23 */ /* 0x000fe2000801001c */
        /* <DEDUP_REMOVED lines=17> */
[----:B------:R-:W-:-:S03]  /*64d0*/  FFMA.FTZ R121, R201, UR23, R185 ;  /* 0x00000017c9797c23 */ /* 0x000fc600080100b9 */
[----:B------:R-:W-:Y:S01]  /*64e0*/  FSEL R120, R120, RZ, P4 ;  /* 0x000000ff78787208 */ /* 0x000fe20002000000 */
[----:B------:R-:W-:Y:S01]  /*64f0*/  FADD.FTZ R121, R245, -R121 ;  /* 0x80000079f5797221 */ /* 0x000fe20000010000 */
[----:B------:R-:W-:-:S03]  /*6500*/  LOP3.LUT P4, RZ, R22, 0xff, RZ, 0xc0, !PT ;  /* 0x000000ff16ff7812 */ /* 0x000fc6000788c0ff */
        /* <DEDUP_REMOVED lines=15> */
[----:B------:R-:W-:-:S05]  /*6600*/  @P6 HADD2.F32 R183, -RZ, R183.H1_H1 ;  /* 0x300000b7ffb76230 */ /* 0x000fca0000004100 */
[----:B------:R-:W-:-:S04]  /*6610*/  @P6 FMUL.FTZ R187, R183, R122 ;  /* 0x0000007ab7bb6220 */ /* 0x000fc80000410000 */
[----:B------:R-:W-:Y:S01]  /*6620*/  FADD.FTZ R183, R123, R187 ;  /* 0x000000bb7bb77221 */ /* 0x000fe20000010000 */
[----:B------:R-:W-:Y:S01]  /*6630*/  FMUL.FTZ R123, R51, R122 ;  /* 0x0000007a337b7220 */ /* 0x000fe20000410000 */
[----:B------:R-:W-:Y:S02]  /*6640*/  @P4 HADD2.F32 R187, -RZ, R180.H0_H0 ;  /* 0x200000b4ffbb4230 */ /* 0x000fe40000004100 */
[----:B------:R-:W-:Y:S01]  /*6650*/  FMUL.FTZ R122, R48, R186 ;  /* 0x000000ba307a7220 */ /* 0x000fe20000410000 */
[----:B------:R-:W-:Y:S01]  /*6660*/  HFMA2 R186, -RZ, RZ, 0, 0 ;  /* 0x00000000ffba7431 */ /* 0x000fe200000001ff */
[----:B------:R-:W-:-:S03]  /*6670*/  FSEL R123, R123, RZ, P6 ;  /* 0x000000ff7b7b7208 */ /* 0x000fc60003000000 */
[----:B------:R-:W-:Y:S02]  /*6680*/  FSEL R122, R122, RZ, P5 ;  /* 0x000000ff7a7a7208 */ /* 0x000fe40002800000 */
[----:B------:R-:W-:Y:S01]  /*6690*/  F2FP.F16.F32.PACK_AB R123, R123, R121 ;  /* 0x000000797b7b723e */ /* 0x000fe200000000ff */
[----:B------:R-:W-:Y:S01]  /*66a0*/  FFMA.FTZ R121, R207, UR23, R185 ;  /* 0x00000017cf797c23 */ /* 0x000fe200080100b9 */
[----:B------:R-:W-:-:S03]  /*66b0*/  F2FP.F16.F32.PACK_AB R122, R120, R122 ;  /* 0x0000007a787a723e */ /* 0x000fc600000000ff */
[----:B------:R-:W-:-:S04]  /*66c0*/  FADD.FTZ R121, R251, -R121 ;  /* 0x80000079fb797221 */ /* 0x000fc80000010000 */
[----:B------:R-:W-:-:S04]  /*66d0*/  FFMA.FTZ R121, R121, UR17, R32 ;  /* 0x0000001179797c23 */ /* 0x000fc80008010020 */
[----:B------:R-:W-:-:S04]  /*66e0*/  FMUL.FTZ R121, R121, UR16 ;  /* 0x0000001079797c20 */ /* 0x000fc80008410000 */
[----:B------:R-:W-:-:S04]  /*66f0*/  FMUL.FTZ R121, R121, UR22 ;  /* 0x0000001679797c20 */ /* 0x000fc80008410000 */
[----:B------:R-:W-:Y:S01]  /*6700*/  @P4 FMUL.FTZ R186, R187, R121 ;  /* 0x00000079bbba4220 */ /* 0x000fe20000410000 */
[----:B------:R-:W-:-:S03]  /*6710*/  MOV R187, RZ ;  /* 0x000000ff00bb7202 */ /* 0x000fc60000000f00 */
        /* <DEDUP_REMOVED lines=9> */
[----:B------:R-:W-:-:S05]  /*67b0*/  @P4 HADD2.F32 R180, -RZ, R180.H1_H1 ;  /* 0x300000b4ffb44230 */ /* 0x000fca0000004100 */
[----:B------:R-:W-:-:S04]  /*67c0*/  @P4 FMUL.FTZ R187, R180, R121 ;  /* 0x00000079b4bb4220 */ /* 0x000fc80000410000 */
[----:B------:R-:W-:Y:S01]  /*67d0*/  FADD.FTZ R180, R117, R187 ;  /* 0x000000bb75b47221 */ /* 0x000fe20000010000 */
[----:B------:R-:W-:Y:S01]  /*67e0*/  FMUL.FTZ R117, R45, R121 ;  /* 0x000000792d757220 */ /* 0x000fe20000410000 */
[----:B------:R-:W-:-:S04]  /*67f0*/  F2FP.F16.F32.PACK_AB R121, R188, R189 ;  /* 0x000000bdbc79723e */ /* 0x000fc800000000ff */
[----:B------:R-:W-:-:S04]  /*6800*/  FSEL R117, R117, RZ, P4 ;  /* 0x000000ff75757208 */ /* 0x000fc80002000000 */
[----:B------:R-:W-:Y:S01]  /*6810*/  F2FP.F16.F32.PACK_AB R120, R117, R116 ;  /* 0x000000747578723e */ /* 0x000fe200000000ff */
[----:B------:R-:W-:Y:S06]  /*6820*/  BRA `(.L_x_15014) ;  /* 0x0000000c00387947 */ /* 0x000fec0003800000 */
.L_x_15012:
[----:B------:R-:W0:Y:S02]  /*6830*/  LDC.64 R186, c[0x0][0x478] ;  /* 0x00011e00ffba7b82 */ /* 0x000e240000000a00 */
[----:B0-----:R-:W-:-:S04]  /*6840*/  ISETP.NE.U32.AND P3, PT, R186, RZ, PT ;  /* 0x000000ffba00720c */ /* 0x001fc80003f65070 */
[----:B------:R-:W-:-:S13]  /*6850*/  ISETP.NE.AND.EX P3, PT, R187, RZ, PT, P3 ;  /* 0x000000ffbb00720c */ /* 0x000fda0003f65330 */
        /* <DEDUP_REMOVED lines=9> */
[----:B------:R-:W-:Y:S01]  /*68f0*/  FMUL.FTZ R80, R76, UR17 ;  /* 0x000000114c507c20 */ /* 0x000fe20008410000 */
[----:B------:R-:W-:Y:S01]  /*6900*/  LOP3.LUT P6, RZ, R23, 0xff00, RZ, 0xc0, !PT ;  /* 0x0000ff0017ff7812 */ /* 0x000fe200078cc0ff */
[----:B------:R-:W-:Y:S01]  /*6910*/  FMUL.FTZ R78, R78, UR17 ;  /* 0x000000114e4e7c20 */ /* 0x000fe20008410000 */
[----:B------:R-:W-:Y:S01]  /*6920*/  FADD.FTZ R79, R248, -R79 ;  /* 0x8000004ff84f7221 */ /* 0x000fe20000010000 */
[----:B------:R-:W-:-:S02]  /*6930*/  FMUL.FTZ R76, R80, UR16 ;  /* 0x00000010504c7c20 */ /* 0x000fc40008410000 */
[----:B------:R-:W-:Y:S02]  /*6940*/  @P4 HADD2.F32 R77, -RZ, R182.H0_H0 ;  /* 0x200000b6ff4d4230 */ /* 0x000fe40000004100 */
[----:B------:R-:W-:Y:S01]  /*6950*/  FMUL.FTZ R79, R79, UR17 ;  /* 0x000000114f4f7c20 */ /* 0x000fe20008410000 */
        /* <DEDUP_REMOVED lines=86> */
.L_x_15015:
        /* <DEDUP_REMOVED lines=80> */
[----:B------:R-:W-:-:S04]  /*73c0*/  FMUL.FTZ R121, R121, UR17 ;  /* 0x0000001179797c20 */ /* 0x000fc80008410000 */
        /* <DEDUP_REMOVED lines=19> */
[----:B------:R-:W-:-:S07]  /*7500*/  F2FP.F16.F32.PACK_AB R120, R117, R116 ;  /* 0x000000747578723e */ /* 0x000fce00000000ff */
.L_x_15014:
        /* <DEDUP_REMOVED lines=14> */
.L_x_15011:
[----:B------:R-:W-:Y:S05]  /*75f0*/  BSYNC.RECONVERGENT B0 ;  /* 0x0000000000007941 */ /* 0x000fea0003800200 */
.L_x_15010:
        /* <DEDUP_REMOVED lines=113> */
.L_x_15019:
        /* <DEDUP_REMOVED lines=102> */
.L_x_15018:
        /* <DEDUP_REMOVED lines=105> */
.L_x_15021:
        /* <DEDUP_REMOVED lines=101> */
.L_x_15020:
        /* <DEDUP_REMOVED lines=14> */
.L_x_15017:
[----:B------:R-:W-:Y:S05]  /*9130*/  BSYNC.RECONVERGENT B0 ;  /* 0x0000000000007941 */ /* 0x000fea0003800200 */
.L_x_15016:
        /* <DEDUP_REMOVED lines=113> */
.L_x_15025:
        /* <DEDUP_REMOVED lines=102> */
.L_x_15024:
        /* <DEDUP_REMOVED lines=105> */
.L_x_15027:
        /* <DEDUP_REMOVED lines=101> */
.L_x_15026:
        /* <DEDUP_REMOVED lines=14> */
.L_x_15023:
[----:B------:R-:W-:Y:S05]  /*ac70*/  BSYNC.RECONVERGENT B0 ;  /* 0x0000000000007941 */ /* 0x000fea0003800200 */
.L_x_15022:
        /* <DEDUP_REMOVED lines=14> */
[--C-:B-----5:R-:W-:Y:S01]  /*ad60*/  FFMA.FTZ R76, R4, UR23, R185.reuse ;  /* 0x00000017044c7c23 */ /* 0x120fe200080100b9 */
[----:B------:R-:W-:Y:S01]  /*ad70*/  LOP3.LUT P4, RZ, R193, 0xff, RZ, 0xc0, !PT ;  /* 0x000000ffc1ff7812 */ /* 0x000fe2000788c0ff */
        /* <DEDUP_REMOVED lines=68> */
[----:B------:R-:W-:Y:S02]  /*b1c0*/  HFMA2 R186, -RZ, RZ, 0, 0 ;  /* 0x00000000ffba7431 */ /* 0x000fe400000001ff */
[----:B------:R-:W-:Y:S01]  /*b1d0*/  FADD.FTZ R183, R147, R183 ;  /* 0x000000b793b77221 */ /* 0x000fe20000010000 */
[----:B------:R-:W-:Y:S01]  /*b1e0*/  FMUL.FTZ R147, R75, R145 ;  /* 0x000000914b937220 */ /* 0x000fe20000410000 */
[----:B------:R-:W-:Y:S01]  /*b1f0*/  FSEL R145, R76, RZ, P5 ;  /* 0x000000ff4c917208 */ /* 0x000fe20002800000 */
[--C-:B------:R-:W-:Y:S01]  /*b200*/  FFMA.FTZ R76, R199, UR23, R185.reuse ;  /* 0x00000017c74c7c23 */ /* 0x100fe200080100b9 */
[----:B------:R-:W-:Y:S02]  /*b210*/  FFMA.FTZ R185, R229, UR23, R185 ;  /* 0x00000017e5b97c23 */ /* 0x000fe400080100b9 */
[----:B------:R-:W-:Y:S01]  /*b220*/  FSEL R147, R147, RZ, P6 ;  /* 0x000000ff93937208 */ /* 0x000fe20003000000 */
[----:B------:R-:W-:Y:S01]  /*b230*/  FADD.FTZ R76, R230, -R76 ;  /* 0x8000004ce64c7221 */ /* 0x000fe20000010000 */
[----:B------:R-:W-:-:S02]  /*b240*/  F2FP.F16.F32.PACK_AB R145, R77, R145 ;  /* 0x000000914d91723e */ /* 0x000fc400000000ff */
[----:B------:R-:W-:Y:S01]  /*b250*/  F2FP.F16.F32.PACK_AB R147, R147, R144 ;  /* 0x000000909393723e */ /* 0x000fe200000000ff */
[----:B------:R-:W-:Y:S01]  /*b260*/  FFMA.FTZ R76, R76, UR17, R172 ;  /* 0x000000114c4c7c23 */ /* 0x000fe200080100ac */
[----:B------:R-:W-:-:S03]  /*b270*/  @P4 HADD2.F32 R144, -RZ, R180.H0_H0 ;  /* 0x200000b4ff904230 */ /* 0x000fc60000004100 */
[----:B------:R-:W-:-:S04]  /*b280*/  FMUL.FTZ R77, R76, UR16 ;  /* 0x000000104c4d7c20 */ /* 0x000fc80008410000 */
[----:B------:R-:W-:-:S04]  /*b290*/  FMUL.FTZ R77, R77, UR22 ;  /* 0x000000164d4d7c20 */ /* 0x000fc80008410000 */
[-C--:B------:R-:W-:Y:S01]  /*b2a0*/  @P4 FMUL.FTZ R186, R144, R77.reuse ;  /* 0x0000004d90ba4220 */ /* 0x080fe20000410000 */
[----:B------:R-:W-:-:S03]  /*b2b0*/  FMUL.FTZ R77, R68, R77 ;  /* 0x0000004d444d7220 */ /* 0x000fc60000410000 */
[----:B------:R-:W-:Y:S02]  /*b2c0*/  FADD.FTZ R186, R140, R186 ;  /* 0x000000ba8cba7221 */ /* 0x000fe40000010000 */
[----:B------:R-:W-:Y:S01]  /*b2d0*/  FSEL R144, R77, RZ, P4 ;  /* 0x000000ff4d907208 */ /* 0x000fe20002000000 */
[----:B------:R-:W-:Y:S01]  /*b2e0*/  FADD.FTZ R77, R228, -R185 ;  /* 0x800000b9e44d7221 */ /* 0x000fe20000010000 */
[----:B------:R-:W-:-:S03]  /*b2f0*/  LOP3.LUT P4, RZ, R192, 0xff00, RZ, 0xc0, !PT ;  /* 0x0000ff00c0ff7812 */ /* 0x000fc6000788c0ff */
[----:B------:R-:W-:-:S04]  /*b300*/  FFMA.FTZ R77, R77, UR17, R173 ;  /* 0x000000114d4d7c23 */ /* 0x000fc800080100ad */
[----:B------:R-:W-:-:S04]  /*b310*/  FMUL.FTZ R140, R77, UR16 ;  /* 0x000000104d8c7c20 */ /* 0x000fc80008410000 */
[----:B------:R-:W-:Y:S01]  /*b320*/  FMUL.FTZ R185, R140, UR22 ;  /* 0x000000168cb97c20 */ /* 0x000fe20008410000 */
[----:B------:R-:W-:Y:S01]  /*b330*/  MOV R140, RZ ;  /* 0x000000ff008c7202 */ /* 0x000fe20000000f00 */
[----:B------:R-:W-:-:S05]  /*b340*/  @P4 HADD2.F32 R180, -RZ, R180.H1_H1 ;  /* 0x300000b4ffb44230 */ /* 0x000fca0000004100 */
[-C--:B------:R-:W-:Y:S01]  /*b350*/  @P4 FMUL.FTZ R140, R180, R185.reuse ;  /* 0x000000b9b48c4220 */ /* 0x080fe20000410000 */
[----:B------:R-:W-:-:S05]  /*b360*/  FMUL.FTZ R180, R69, R185 ;  /* 0x000000b945b47220 */ /* 0x000fca0000410000 */
[----:B------:R-:W-:Y:S01]  /*b370*/  FSEL R185, R180, RZ, P4 ;  /* 0x000000ffb4b97208 */ /* 0x000fe20002000000 */
[----:B------:R-:W-:-:S03]  /*b380*/  FADD.FTZ R180, R141, R140 ;  /* 0x0000008c8db47221 */ /* 0x000fc60000010000 */
[----:B------:R-:W-:Y:S01]  /*b390*/  F2FP.F16.F32.PACK_AB R144, R185, R144 ;  /* 0x00000090b990723e */ /* 0x000fe200000000ff */
[----:B------:R-:W-:Y:S06]  /*b3a0*/  BRA `(.L_x_15032) ;  /* 0x0000001000d07947 */ /* 0x000fec0003800000 */
.L_x_15031:
[----:B------:R-:W-:Y:S01]  /*b3b0*/  FFMA.FTZ R184, R195, UR23, R185 ;  /* 0x00000017c3b87c23 */ /* 0x000fe200080100b9 */
[----:B-----5:R-:W-:Y:S01]  /*b3c0*/  LOP3.LUT P4, RZ, R192, 0xff0000, RZ, 0xc0, !PT ;  /* 0x00ff0000c0ff7812 */ /* 0x020fe2000788c0ff */
[----:B------:R-:W-:Y:S02]  /*b3d0*/  HFMA2 R186, -RZ, RZ, 0, 0 ;  /* 0x00000000ffba7431 */ /* 0x000fe400000001ff */
[----:B------:R-:W-:-:S04]  /*b3e0*/  FADD.FTZ R184, R227, -R184 ;  /* 0x800000b8e3b87221 */ /* 0x000fc80000010000 */
[----:B------:R-:W-:-:S04]  /*b3f0*/  FFMA.FTZ R184, R184, UR17, R174 ;  /* 0x00000011b8b87c23 */ /* 0x000fc800080100ae */
[----:B------:R-:W-:Y:S02]  /*b400*/  FMUL.FTZ R184, R184, UR16 ;  /* 0x00000010b8b87c20 */ /* 0x000fe40008410000 */
[----:B------:R-:W-:Y:S02]  /*b410*/  @P4 HADD2.F32 R187, -RZ, R181.H0_H0 ;  /* 0x200000b5ffbb4230 */ /* 0x000fe40000004100 */
        /* <DEDUP_REMOVED lines=20> */
[----:B------:R-:W-:-:S04]  /*b560*/  FFMA.FTZ R181, R181, UR17, R176 ;  /* 0x00000011b5b57c23 */ /* 0x000fc800080100b0 */
        /* <DEDUP_REMOVED lines=9> */
[----:B------:R-:W-:Y:S01]  /*b600*/  LOP3.LUT P4, RZ, R193, 0xff00, RZ, 0xc0, !PT ;  /* 0x0000ff00c1ff7812 */ /* 0x000fe2000788c0ff */
[----:B------:R-:W-:Y:S01]  /*b610*/  FADD.FTZ R144, R222, -R144 ;  /* 0x80000090de907221 */ /* 0x000fe20000010000 */
[----:B------:R-:W-:-:S03]  /*b620*/  MOV R184, RZ ;  /* 0x000000ff00b87202 */ /* 0x000fc60000000f00 */
[----:B------:R-:W-:-:S04]  /*b630*/  FFMA.FTZ R144, R144, UR17, R177 ;  /* 0x0000001190907c23 */ /* 0x000fc800080100b1 */
[----:B------:R-:W-:-:S04]  /*b640*/  FMUL.FTZ R144, R144, UR16 ;  /* 0x0000001090907c20 */ /* 0x000fc80008410000 */
[----:B------:R-:W-:Y:S02]  /*b650*/  @P4 HADD2.F32 R182, -RZ, R182.H1_H1 ;  /* 0x300000b6ffb64230 */ /* 0x000fe40000004100 */
[----:B------:R-:W-:-:S04]  /*b660*/  FMUL.FTZ R144, R144, UR22 ;  /* 0x0000001690907c20 */ /* 0x000fc80008410000 */
[-C--:B------:R-:W-:Y:S01]  /*b670*/  @P4 FMUL.FTZ R184, R182, R144.reuse ;  /* 0x00000090b6b84220 */ /* 0x080fe20000410000 */
[----:B------:R-:W-:Y:S01]  /*b680*/  FMUL.FTZ R144, R73, R144 ;  /* 0x0000009049907220 */ /* 0x000fe20000410000 */
[----:B------:R-:W-:Y:S02]  /*b690*/  HFMA2 R182, -RZ, RZ, 0, 0 ;  /* 0x00000000ffb67431 */ /* 0x000fe400000001ff */
[----:B------:R-:W-:Y:S01]  /*b6a0*/  FADD.FTZ R184, R145, R184 ;  /* 0x000000b891b87221 */ /* 0x000fe20000010000 */
[----:B------:R-:W-:Y:S01]  /*b6b0*/  FFMA.FTZ R145, R2, UR23, R185 ;  /* 0x0000001702917c23 */ /* 0x000fe200080100b9 */
[----:B------:R-:W-:Y:S02]  /*b6c0*/  FSEL R144, R144, RZ, P4 ;  /* 0x000000ff90907208 */ /* 0x000fe40002000000 */
[----:B------:R-:W-:Y:S01]  /*b6d0*/  LOP3.LUT P4, RZ, R193, 0xff0000, RZ, 0xc0, !PT ;  /* 0x00ff0000c1ff7812 */ /* 0x000fe2000788c0ff */
[----:B------:R-:W-:-:S04]  /*b6e0*/  FADD.FTZ R145, R220, -R145 ;  /* 0x80000091dc917221 */ /* 0x000fc80000010000 */
[----:B------:R-:W-:-:S04]  /*b6f0*/  FFMA.FTZ R145, R145, UR17, R178 ;  /* 0x0000001191917c23 */ /* 0x000fc800080100b2 */
[----:B------:R-:W-:-:S04]  /*b700*/  FMUL.FTZ R145, R145, UR16 ;  /* 0x0000001091917c20 */ /* 0x000fc80008410000 */
[----:B------:R-:W-:Y:S02]  /*b710*/  @P4 HADD2.F32 R186, -RZ, R183.H0_H0 ;  /* 0x200000b7ffba4230 */ /* 0x000fe40000004100 */
        /* <DEDUP_REMOVED lines=17> */
[----:B------:R-:W-:Y:S01]  /*b830*/  FFMA.FTZ R146, R199, UR23, R185 ;  /* 0x00000017c7927c23 */ /* 0x000fe200080100b9 */
[----:B------:R-:W-:-:S03]  /*b840*/  HFMA2 R186, -RZ, RZ, 0, 0 ;  /* 0x00000000ffba7431 */ /* 0x000fc600000001ff */
[----:B------:R-:W-:Y:S01]  /*b850*/  FSEL R147, R147, RZ, P4 ;  /* 0x000000ff93937208 */ /* 0x000fe20002000000 */
[----:B------:R-:W-:Y:S01]  /*b860*/  FADD.FTZ R146, R230, -R146 ;  /* 0x80000092e6927221 */ /* 0x000fe20000010000 */
[----:B------:R-:W-:Y:S02]  /*b870*/  LOP3.LUT P4, RZ, R192, 0xff, RZ, 0xc0, !PT ;  /* 0x000000ffc0ff7812 */ /* 0x000fe4000788c0ff */
[----:B------:R-:W-:Y:S01]  /*b880*/  F2FP.F16.F32.PACK_AB R147, R147, R145 ;  /* 0x000000919393723e */ /* 0x000fe200000000ff */
[----:B------:R-:W-:Y:S01]  /*b890*/  FFMA.FTZ R146, R146, UR17, R172 ;  /* 0x0000001192927c23 */ /* 0x000fe200080100ac */
[----:B------:R-:W-:-:S03]  /*b8a0*/  F2FP.F16.F32.PACK_AB R145, R189, R190 ;  /* 0x000000bebd91723e */ /* 0x000fc600000000ff */
[----:B------:R-:W-:-:S04]  /*b8b0*/  FMUL.FTZ R146, R146, UR16 ;  /* 0x0000001092927c20 */ /* 0x000fc80008410000 */
[----:B------:R-:W-:Y:S02]  /*b8c0*/  FMUL.FTZ R146, R146, UR22 ;  /* 0x0000001692927c20 */ /* 0x000fe40008410000 */
[----:B------:R-:W-:-:S05]  /*b8d0*/  @P4 HADD2.F32 R187, -RZ, R180.H0_H0 ;  /* 0x200000b4ffbb4230 */ /* 0x000fca0000004100 */
[----:B------:R-:W-:-:S04]  /*b8e0*/  @P4 FMUL.FTZ R186, R187, R146 ;  /* 0x00000092bbba4220 */ /* 0x000fc80000410000 */
[----:B------:R-:W-:Y:S01]  /*b8f0*/  FADD.FTZ R186, R140, R186 ;  /* 0x000000ba8cba7221 */ /* 0x000fe20000010000 */
[----:B------:R-:W-:Y:S01]  /*b900*/  FMUL.FTZ R140, R68, R146 ;  /* 0x00000092448c7220 */ /* 0x000fe20000410000 */
[----:B------:R-:W-:Y:S01]  /*b910*/  FFMA.FTZ R146, R229, UR23, R185 ;  /* 0x00000017e5927c23 */ /* 0x000fe200080100b9 */
[----:B------:R-:W-:-:S03]  /*b920*/  MOV R185, RZ ;  /* 0x000000ff00b97202 */ /* 0x000fc60000000f00 */
        /* <DEDUP_REMOVED lines=14> */
.L_x_15030:
[----:B------:R-:W0:Y:S02]  /*ba10*/  LDC.64 R186, c[0x0][0x478] ;  /* 0x00011e00ffba7b82 */ /* 0x000e240000000a00 */
[----:B0-----:R-:W-:-:S04]  /*ba20*/  ISETP.NE.U32.AND P3, PT, R186, RZ, PT ;  /* 0x000000ffba00720c */ /* 0x001fc80003f65070 */
[----:B------:R-:W-:-:S13]  /*ba30*/  ISETP.NE.AND.EX P3, PT, R187, RZ, PT, P3 ;  /* 0x000000ffbb00720c */ /* 0x000fda0003f65330 */
        /* <DEDUP_REMOVED lines=81> */
[----:B------:R-:W-:Y:S01]  /*bf50*/  FMUL.FTZ R76, R76, UR17 ;  /* 0x000000114c4c7c20 */ /* 0x000fe20008410000 */
        /* <DEDUP_REMOVED lines=20> */
.L_x_15033:
[----:B------:R-:W-:Y:S01]  /*c0a0*/  FFMA.FTZ R184, R195, UR23, R185 ;  /* 0x00000017c3b87c23 */ /* 0x000fe200080100b9 */
[----:B-----5:R-:W-:Y:S01]  /*c0b0*/  LOP3.LUT P4, RZ, R192, 0xff0000, RZ, 0xc0, !PT ;  /* 0x00ff0000c0ff7812 */ /* 0x020fe2000788c0ff */
[----:B------:R-:W-:Y:S02]  /*c0c0*/  HFMA2 R186, -RZ, RZ, 0, 0 ;  /* 0x00000000ffba7431 */ /* 0x000fe400000001ff */
[----:B------:R-:W-:-:S04]  /*c0d0*/  FADD.FTZ R184, R227, -R184 ;  /* 0x800000b8e3b87221 */ /* 0x000fc80000010000 */
[----:B------:R-:W-:-:S04]  /*c0e0*/  FMUL.FTZ R184, R184, UR17 ;  /* 0x00000011b8b87c20 */ /* 0x000fc80008410000 */
        /* <DEDUP_REMOVED lines=35> */
[----:B------:R-:W-:-:S04]  /*c320*/  FMUL.FTZ R144, R144, UR17 ;  /* 0x0000001190907c20 */ /* 0x000fc80008410000 */
        /* <DEDUP_REMOVED lines=11> */
[----:B------:R-:W-:-:S04]  /*c3e0*/  FMUL.FTZ R145, R145, UR17 ;  /* 0x0000001191917c20 */ /* 0x000fc80008410000 */
        /* <DEDUP_REMOVED lines=48> */
.L_x_15032:
        /* <DEDUP_REMOVED lines=13> */
.L_x_15029:
[----:B------:R-:W-:Y:S05]  /*c7c0*/  BSYNC.RECONVERGENT B0 ;  /* 0x0000000000007941 */ /* 0x000fea0003800200 */
.L_x_15028:
[----:B------:R-:W-:Y:S02]  /*c7d0*/  UIADD3 UR7, UPT, UPT, UR7, UR24, URZ ;  /* 0x0000001807077290 */ /* 0x000fe4000fffe0ff */
[----:B------:R-:W-:Y:S02]  /*c7e0*/  UPLOP3.LUT UP2, UPT, UPT, UPT, UP2, 0x40, 0x4 ;  /* 0x000000000004789c */ /* 0x000fe40003f4e820 */
[----:B------:R-:W-:-:S09]  /*c7f0*/  UISETP.GE.AND UP1, UPT, UR7, UR25, UPT ;  /* 0x000000190700728c */ /* 0x000fd2000bf26270 */
[----:B------:R-:W-:Y:S05]  /*c800*/  BRA.U !UP1, `(.L_x_15034) ;  /* 0xffffff4909a07547 */ /* 0x000fea000b83ffff */
.L_x_14991:
        /* <DEDUP_REMOVED lines=10> */
[----:B-----5:R-:W0:Y:S03]  /*c8b0*/  LDC.64 R2, c[0x0][0x440] ;  /* 0x00011000ff027b82 */ /* 0x020e260000000a00 */
        /* <DEDUP_REMOVED lines=27> */
.L_x_15036:
[----:B------:R-:W-:Y:S05]  /*ca70*/  BSYNC.RECONVERGENT B0 ;  /* 0x0000000000007941 */ /* 0x000fea0003800200 */
.L_x_15035:
        /* <DEDUP_REMOVED lines=31> */
.L_x_15038:
[----:B------:R-:W-:Y:S05]  /*cc70*/  BSYNC.RECONVERGENT B0 ;  /* 0x0000000000007941 */ /* 0x000fea0003800200 */
.L_x_15037:
[----:B------:R-:W-:Y:S04]  /*cc80*/  BSSY.RECONVERGENT B0, `(.L_x_15039) ;  /* 0x0000017000007945 */ /* 0x000fe80003800200 */
[----:B------:R-:W-:Y:S05]  /*cc90*/  @!P1 BRA `(.L_x_15040) ;  /* 0x0000000000549947 */ /* 0x000fea0003800000 */
[----:B-1----:R-:W2:Y:S01]  /*cca0*/  LDL.LU R16, [R1+0xb0] ;  /* 0x0000b00001107983 */ /* 0x002ea20000300800 */
[----:B0----5:R-:W0:Y:S03]  /*ccb0*/  LDC.64 R2, c[0x0][0x440] ;  /* 0x00011000ff027b82 */ /* 0x021e260000000a00 */
        /* <DEDUP_REMOVED lines=19> */
.L_x_15040:
[----:B------:R-:W-:Y:S05]  /*cdf0*/  BSYNC.RECONVERGENT B0 ;  /* 0x0000000000007941 */ /* 0x000fea0003800200 */
.L_x_15039:
[----:B------:R-:W-:Y:S04]  /*ce00*/  BSSY.RECONVERGENT B0, `(.L_x_15041) ;  /* 0x0000017000007945 */ /* 0x000fe80003800200 */
[----:B------:R-:W-:Y:S05]  /*ce10*/  @!P2 BRA `(.L_x_15042) ;  /* 0x000000000054a947 */ /* 0x000fea0003800000 */
[----:B01----:R-:W2:Y:S01]  /*ce20*/  LDL.LU R16, [R1+0x90] ;  /* 0x0000900001107983 */ /* 0x003ea20000300800 */
        /* <DEDUP_REMOVED lines=20> */
.L_x_15042:
[----:B------:R-:W-:Y:S05]  /*cf70*/  BSYNC.RECONVERGENT B0 ;  /* 0x0000000000007941 */ /* 0x000fea0003800200 */
.L_x_15041:
[----:B-----5:R-:W2:Y:S02]  /*cf80*/  LDL.LU R0, [R1+0x1a0] ;  /* 0x0001a00001007983 */ /* 0x020ea40000300800 */
        /* <DEDUP_REMOVED lines=23> */
.L_x_15043:
        /* <DEDUP_REMOVED lines=16> */
.L_x_19428:


//--------------------- .text._ZN10layer_norm13ln_bwd_kernelINS_13Kernel_traitsIf6__halffS2_fjLj5120ELj1ELj1ELj4ELj16ENS_18Kernel_traits_baseILj5120EfS2_fS2_fjLj128EEEEELb1ELb1ELb0ELb1EEEvNS_9BwdParamsE --------------------------
	.section	.text._ZN10layer_norm13ln_bwd_kernelINS_13Kernel_traitsIf6__halffS2_fjLj5120ELj1ELj1ELj4ELj16ENS_18Kernel_traits_baseILj5120EfS2_fS2_fjLj128EEEEELb1ELb1ELb0ELb1EEEvNS_9BwdParamsE,"ax",@progbits
	.align	128
        .global         _ZN10layer_norm13ln_bwd_kernelINS_13Kernel_traitsIf6__halffS2_fjLj5120ELj1ELj1ELj4ELj16ENS_18Kernel_traits_baseILj5120EfS2_fS2_fjLj128EEEEELb1ELb1ELb0ELb1EEEvNS_9BwdParamsE
        .type           _ZN10layer_norm13ln_bwd_kernelINS_13Kernel_traitsIf6__halffS2_fjLj5120ELj1ELj1ELj4ELj16ENS_18Kernel_traits_baseILj5120EfS2_fS2_fjLj128EEEEELb1ELb1ELb0ELb1EEEvNS_9BwdParamsE,@function
        .size           _ZN10layer_norm13ln_bwd_kernelINS_13Kernel_traitsIf6__halffS2_fjLj5120ELj1ELj1ELj4ELj16ENS_18Kernel_traits_baseILj5120EfS2_fS2_fjLj128EEEEELb1ELb1ELb0ELb1EEEvNS_9BwdParamsE,(.L_x_19429 - _ZN10layer_norm13ln_bwd_kernelINS_13Kernel_traitsIf6__halffS2_fjLj5120ELj1ELj1ELj4ELj16ENS_18Kernel_traits_baseILj5120EfS2_fS2_fjLj128EEEEELb1ELb1ELb0ELb1EEEvNS_9BwdParamsE)
        .other          _ZN10layer_norm13ln_bwd_kernelINS_13Kernel_traitsIf6__halffS2_fjLj5120ELj1ELj1ELj4ELj16ENS_18Kernel_traits_baseILj5120EfS2_fS2_fjLj128EEEEELb1ELb1ELb0ELb1EEEvNS_9BwdParamsE,@"STO_CUDA_ENTRY STV_DEFAULT"
_ZN10layer_norm13ln_bwd_kernelINS_13Kernel_traitsIf6__halffS2_fjLj5120ELj1ELj1ELj4ELj16ENS_18Kernel_traits_baseILj5120EfS2_fS2_fjLj128EEEEELb1ELb1ELb0ELb1EEEvNS_9BwdParamsE:
.text._ZN10layer_norm13ln_bwd_kernelINS_13Kernel_traitsIf6__halffS2_fjLj5120ELj1ELj1ELj4ELj16ENS_18Kernel_traits_baseILj5120EfS2_fS2_fjLj128EEEEELb1ELb1ELb0ELb1EEEvNS_9BwdParamsE:
        /* <DEDUP_REMOVED lines=212> */
[----:B------:R-:W-:-:S02]  /*0d40*/  P2R R232, PR, RZ, 0x1 ;  /* 0x00000001ffe87803 */ /* 0x000fc40000000000 */
[----:B------:R-:W-:Y:S02]  /*0d50*/  CS2R R246, SRZ ;  /* 0x0000000000f67805 */ /* 0x000fe4000001ff00 */
[----:B------:R-:W-:Y:S02]  /*0d60*/  CS2R R244, SRZ ;  /* 0x0000000000f47805 */ /* 0x000fe4000001ff00 */
[----:B------:R-:W-:Y:S02]  /*0d70*/  CS2R R242, SRZ ;  /* 0x0000000000f27805 */ /* 0x000fe4000001ff00 */
[----:B------:R-:W-:Y:S02]  /*0d80*/  CS2R R240, SRZ ;  /* 0x0000000000f07805 */ /* 0x000fe4000001ff00 */
[----:B------:R-:W-:Y:S02]  /*0d90*/  CS2R R238, SRZ ;  /* 0x0000000000ee7805 */ /* 0x000fe4000001ff00 */
[----:B------:R-:W-:Y:S01]  /*0da0*/  MOV R235, RZ ;  /* 0x000000ff00eb7202 */ /* 0x000fe20000000f00 */
[----:B0123--:R-:W-:-:S11]  /*0db0*/  UISETP.NE.AND.EX UP0, UPT, UR5, URZ, UPT, UP0 ;  /* 0x000000ff0500728c */ /* 0x00ffd6000bf05300 */
.L_x_15065:
[----:B-1----:R-:W0:Y:S01]  /*0dc0*/  S2R R158, SR_TID.X ;  /* 0x00000000009e7919 */ /* 0x002e220000002100 */
[----:B------:R-:W-:Y:S01]  /*0dd0*/  UIMAD UR4, UR6, UR19, URZ ;  /* 0x00000013060472a4 */ /* 0x000fe2000f8e02ff */
[----:B------:R-:W1:Y:S01]  /*0de0*/  LDC.64 R12, c[0x0][0x428] ;  /* 0x00010a00ff0c7b82 */ /* 0x000e620000000a00 */
[----:B------:R-:W-:Y:S01]  /*0df0*/  UIMAD.WIDE UR10, UR6, 0x4, UR12 ;  /* 0x00000004060a78a5 */ /* 0x000fe2000f8e020c */
[----:B-----5:R-:W-:Y:S01]  /*0e00*/  STL [R1+0x1a4], R65 ;  /* 0x0001a44101007387 */ /* 0x020fe20000100800 */
[----:B------:R-:W-:Y:S01]  /*0e10*/  USHF.R.S32.HI UR5, URZ, 0x1f, UR4 ;  /* 0x0000001fff057899 */ /* 0x000fe20008011404 */
[----:B------:R-:W-:Y:S02]  /*0e20*/  ISETP.NE.AND P4, PT, R232, RZ, PT ;  /* 0x000000ffe800720c */ /* 0x000fe40003f85270 */
[----:B------:R2:W-:Y:S01]  /*0e30*/  STL [R1+0x1a0], R64 ;  /* 0x0001a04001007387 */ /* 0x0005e20000100800 */
        /* <DEDUP_REMOVED lines=8> */
[----:B------:R-:W4:Y:S01]  /*0ec0*/  LDG.E R146, desc[UR16][R146.64] ;  /* 0x0000001092927981 */ /* 0x000f22000c1e1900 */
[----:B------:R-:W-:Y:S02]  /*0ed0*/  MOV R2, UR4 ;  /* 0x0000000400027c02 */ /* 0x000fe40008000f00 */
[----:B------:R-:W-:Y:S01]  /*0ee0*/  MOV R3, UR5 ;  /* 0x0000000500037c02 */ /* 0x000fe20008000f00 */
[----:B------:R-:W4:Y:S04]  /*0ef0*/  LDL.LU R176, [R1+0x70] ;  /* 0x0000700001b07983 */ /* 0x000f280000300800 */
[----:B------:R2:W4:Y:S01]  /*0f00*/  LDG.E R0, desc[UR16][R2.64] ;  /* 0x0000001002007981 */ /* 0x000522000c1e1900 */
[----:B0-----:R-:W-:-:S03]  /*0f10*/  LEA.HI.SX32 R208, R208, R158, 0x1d ;  /* 0x0000009ed0d07211 */ /* 0x001fc600078feaff */
[----:B------:R-:W4:Y:S01]  /*0f20*/  LDL.LU R161, [R1+0x74] ;  /* 0x0000740001a17983 */ /* 0x000f220000300800 */
[C---:B------:R-:W-:Y:S01]  /*0f30*/  IADD3 R162, PT, PT, R208.reuse, 0x100, RZ ;  /* 0x00000100d0a27810 */ /* 0x040fe20007ffe0ff */
[C---:B-1----:R-:W-:Y:S01]  /*0f40*/  IMAD.WIDE.U32 R180, R208.reuse, 0x10, R12 ;  /* 0x00000010d0b47825 */ /* 0x042fe200078e000c */
[C---:B------:R-:W-:Y:S01]  /*0f50*/  IADD3 R189, PT, PT, R208.reuse, 0x80, RZ ;  /* 0x00000080d0bd7810 */ /* 0x040fe20007ffe0ff */
[----:B------:R-:W4:Y:S01]  /*0f60*/  LDL.LU R160, [R1+0x78] ;  /* 0x0000780001a07983 */ /* 0x000f220000300800 */
[----:B--2---:R-:W-:Y:S01]  /*0f70*/  IADD3 R2, PT, PT, R208, 0x180, RZ ;  /* 0x00000180d0027810 */ /* 0x004fe20007ffe0ff */
[--C-:B---3--:R-:W-:Y:S02]  /*0f80*/  IMAD.WIDE.U32 R8, R162, 0x20, R144.reuse ;  /* 0x00000020a2087825 */ /* 0x108fe400078e0090 */
[----:B------:R-:W2:Y:S02]  /*0f90*/  LDG.E.128 R180, desc[UR16][R180.64] ;  /* 0x00000010b4b47981 */ /* 0x000ea4000c1e1d00 */
[----:B------:R-:W-:Y:S01]  /*0fa0*/  IMAD.WIDE.U32 R168, R189, 0x20, R144 ;  /* 0x00000020bda87825 */ /* 0x000fe200078e0090 */
[----:B------:R-:W-:Y:S01]  /*0fb0*/  IADD3 R3, PT, PT, R208, 0x200, RZ ;  /* 0x00000200d0037810 */ /* 0x000fe20007ffe0ff */
[----:B------:R-:W3:Y:S02]  /*0fc0*/  LDG.E.128 R164, desc[UR16][R8.64] ;  /* 0x0000001008a47981 */ /* 0x000ee4000c1e1d00 */
[----:B------:R-:W-:-:S02]  /*0fd0*/  IMAD.WIDE.U32 R20, R162, 0x10, R12 ;  /* 0x00000010a2147825 */ /* 0x000fc400078e000c */
[----:B------:R0:W3:Y:S02]  /*0fe0*/  LDG.E.128 R192, desc[UR16][R168.64] ;  /* 0x00000010a8c07981 */ /* 0x0000e4000c1e1d00 */
[--C-:B------:R-:W-:Y:S02]  /*0ff0*/  IMAD.WIDE.U32 R24, R2, 0x20, R144.reuse ;  /* 0x0000002002187825 */ /* 0x100fe400078e0090 */
[----:B------:R-:W3:Y:S02]  /*1000*/  LDG.E.128 R20, desc[UR16][R20.64] ;  /* 0x0000001014147981 */ /* 0x000ee4000c1e1d00 */
[----:B------:R-:W-:Y:S02]  /*1010*/  IMAD.WIDE.U32 R172, R208, 0x20, R144 ;  /* 0x00000020d0ac7825 */ /* 0x000fe400078e0090 */
[----:B------:R-:W3:Y:S02]  /*1020*/  LDG.E.128 R4, desc[UR16][R24.64] ;  /* 0x0000001018047981 */ /* 0x000ee4000c1e1d00 */
[----:B------:R-:W-:-:S02]  /*1030*/  IMAD.WIDE.U32 R28, R2, 0x10, R12 ;  /* 0x00000010021c7825 */ /* 0x000fc400078e000c */
[----:B------:R-:W3:Y:S02]  /*1040*/  LDG.E.128 R168, desc[UR16][R168.64+0x10] ;  /* 0x00001010a8a87981 */ /* 0x000ee4000c1e1d00 */
[----:B------:R-:W-:Y:S02]  /*1050*/  IMAD.WIDE.U32 R144, R3, 0x20, R144 ;  /* 0x0000002003907825 */ /* 0x000fe400078e0090 */
[----:B------:R1:W3:Y:S04]  /*1060*/  LDG.E.128 R184, desc[UR16][R172.64] ;  /* 0x00000010acb87981 */ /* 0x0002e8000c1e1d00 */
[----:B------:R-:W3:Y:S04]  /*1070*/  LDG.E.128 R24, desc[UR16][R24.64+0x10] ;  /* 0x0000101018187981 */ /* 0x000ee8000c1e1d00 */
[----:B------:R-:W3:Y:S04]  /*1080*/  LDG.E.128 R8, desc[UR16][R8.64+0x10] ;  /* 0x0000101008087981 */ /* 0x000ee8000c1e1d00 */
[----:B------:R-:W3:Y:S04]  /*1090*/  LDG.E.128 R172, desc[UR16][R172.64+0x10] ;  /* 0x00001010acac7981 */ /* 0x000ee8000c1e1d00 */
[----:B------:R-:W3:Y:S04]  /*10a0*/  LDG.E.128 R28, desc[UR16][R28.64] ;  /* 0x000000101c1c7981 */ /* 0x000ee8000c1e1d00 */
[----:B------:R-:W3:Y:S01]  /*10b0*/  LDG.E.128 R16, desc[UR16][R144.64] ;  /* 0x0000001090107981 */ /* 0x000ee2000c1e1d00 */
[----:B------:R-:W-:Y:S01]  /*10c0*/  ISETP.NE.AND P3, PT, RZ, UR18, PT ;  /* 0x00000012ff007c0c */ /* 0x000fe2000bf65270 */
[----:B------:R-:W-:-:S02]  /*10d0*/  IMAD.WIDE.U32 R204, R189, 0x10, R12 ;  /* 0x00000010bdcc7825 */ /* 0x000fc400078e000c */
[----:B------:R-:W3:Y:S04]  /*10e0*/  LDL.LU R159, [R1+0x7c] ;  /* 0x00007c00019f7983 */ /* 0x000ee80000300800 */
[----:B------:R-:W3:Y:S04]  /*10f0*/  LDG.E.128 R204, desc[UR16][R204.64] ;  /* 0x00000010cccc7981 */ /* 0x000ee8000c1e1d00 */
[----:B------:R-:W3:Y:S01]  /*1100*/  LDL.LU R64, [R1+0x60] ;  /* 0x0000600001407983 */ /* 0x000ee20000300800 */
[----:B----4-:R-:W-:-:S04]  /*1110*/  FSEL R146, R146, RZ, !P3 ;  /* 0x000000ff92927208 */ /* 0x010fc80005800000 */
[----:B------:R-:W-:Y:S01]  /*1120*/  R2UR UR4, R146 ;  /* 0x00000000920472ca */ /* 0x000fe200000e0000 */
[--C-:B--2---:R-:W-:Y:S02]  /*1130*/  HADD2.F32 R212, -RZ, R181.reuse.H0_H0 ;  /* 0x200000b5ffd47230 */ /* 0x104fe40000004100 */
[----:B------:R-:W-:-:S10]  /*1140*/  HADD2.F32 R214, -RZ, R181.H1_H1 ;  /* 0x300000b5ffd67230 */ /* 0x000fd40000004100 */
[----:B---3--:R-:W-:Y:S01]  /*1150*/  FADD.FTZ R163, R164, -UR4 ;  /* 0x80000004a4a37e21 */ /* 0x008fe20008010000 */
[----:B------:R-:W-:Y:S01]  /*1160*/  FADD.FTZ R164, R165, -UR4 ;  /* 0x80000004a5a47e21 */ /* 0x000fe20008010000 */
[----:B------:R-:W-:Y:S01]  /*1170*/  FADD.FTZ R165, R166, -UR4 ;  /* 0x80000004a6a57e21 */ /* 0x000fe20008010000 */
[----:B------:R-:W-:Y:S01]  /*1180*/  FADD.FTZ R217, R212, R217 ;  /* 0x000000d9d4d97221 */ /* 0x000fe20000010000 */
[----:B------:R-:W-:Y:S01]  /*1190*/  FADD.FTZ R166, R167, -UR4 ;  /* 0x80000004a7a67e21 */ /* 0x000fe20008010000 */
[----:B------:R-:W-:Y:S01]  /*11a0*/  FADD.FTZ R188, R214, R188 ;  /* 0x000000bcd6bc7221 */ /* 0x000fe20000010000 */
[----:B------:R-:W-:Y:S02]  /*11b0*/  HADD2.F32 R167, -RZ, R20.H0_H0 ;  /* 0x20000014ffa77230 */ /* 0x000fe40000004100 */
[----:B------:R-:W-:Y:S02]  /*11c0*/  HADD2.F32 R178, -RZ, R22.H1_H1 ;  /* 0x30000016ffb27230 */ /* 0x000fe40000004100 */
[----:B------:R-:W-:Y:S01]  /*11d0*/  FADD.FTZ R199, R168, -UR4 ;  /* 0x80000004a8c77e21 */ /* 0x000fe20008010000 */
[----:B0-----:R-:W-:-:S02]  /*11e0*/  HADD2.F32 R168, -RZ, R20.H1_H1 ;  /* 0x30000014ffa87230 */ /* 0x001fc40000004100 */
[----:B------:R-:W-:Y:S02]  /*11f0*/  FADD.FTZ R20, R25, -UR4 ;  /* 0x8000000419147e21 */ /* 0x000fe40008010000 */
[----:B------:R-:W2:Y:S04]  /*1200*/  LDL.LU R25, [R1+0x64] ;  /* 0x0000640001197983 */ /* 0x000ea80000300800 */
[----:B------:R-:W-:Y:S01]  /*1210*/  STL [R1+0x68], R217 ;  /* 0x000068d901007387 */ /* 0x000fe20000100800 */
[----:B------:R-:W-:Y:S01]  /*1220*/  FADD.FTZ R213, R172, -UR4 ;  /* 0x80000004acd57e21 */ /* 0x000fe20008010000 */
[----:B------:R-:W-:Y:S01]  /*1230*/  FADD.FTZ R215, R173, -UR4 ;  /* 0x80000004add77e21 */ /* 0x000fe20008010000 */
[----:B-1----:R-:W-:Y:S02]  /*1240*/  HADD2.F32 R172, -RZ, R22.H0_H0 ;  /* 0x20000016ffac7230 */ /* 0x002fe40000004100 */
[----:B------:R-:W-:Y:S01]  /*1250*/  FADD.FTZ R173, R9, -UR4 ;  /* 0x8000000409ad7e21 */ /* 0x000fe20008010000 */
[----:B------:R-:W-:-:S02]  /*1260*/  HADD2.F32 R9, -RZ, R29.H0_H0 ;  /* 0x2000001dff097230 */ /* 0x000fc40000004100 */
[----:B------:R-:W-:Y:S01]  /*1270*/  FADD.FTZ R22, R26, -UR4 ;  /* 0x800000041a167e21 */ /* 0x000fe20008010000 */
[----:B------:R-:W-:Y:S01]  /*1280*/  HADD2.F32 R233, -RZ, R29.H1_H1 ;  /* 0x3000001dffe97230 */ /* 0x000fe20000004100 */
[----:B------:R-:W-:Y:S01]  /*1290*/  STL [R1+0x6c], R188 ;  /* 0x00006cbc01007387 */ /* 0x000fe20000100800 */
[----:B------:R-:W-:-:S03]  /*12a0*/  FADD.FTZ R26, R16, -UR4 ;  /* 0x80000004101a7e21 */ /* 0x000fc60008010000 */
[----:B------:R-:W3:Y:S04]  /*12b0*/  LDL.LU R29, [R1+0x80] ;  /* 0x00008000011d7983 */ /* 0x000ee80000300800 */
[----:B------:R-:W4:Y:S01]  /*12c0*/  LDL.LU R16, [R1+0x84] ;  /* 0x0000840001107983 */ /* 0x000f220000300800 */
[--C-:B------:R-:W-:Y:S02]  /*12d0*/  HADD2.F32 R216, -RZ, R182.reuse.H0_H0 ;  /* 0x200000b6ffd87230 */ /* 0x100fe40000004100 */
[----:B------:R-:W-:Y:S01]  /*12e0*/  HADD2.F32 R218, -RZ, R182.H1_H1 ;  /* 0x300000b6ffda7230 */ /* 0x000fe20000004100 */
[----:B------:R-:W-:Y:S01]  /*12f0*/  R2UR UR11, R0 ;  /* 0x00000000000b72ca */ /* 0x000fe200000e0000 */
[--C-:B------:R-:W-:Y:S02]  /*1300*/  HADD2.F32 R220, -RZ, R183.reuse.H0_H0 ;  /* 0x200000b7ffdc7230 */ /* 0x100fe40000004100 */
[----:B------:R-:W-:Y:S01]  /*1310*/  FADD.FTZ R176, R216, R176 ;  /* 0x000000b0d8b07221 */ /* 0x000fe20000010000 */
[----:B------:R-:W-:-:S02]  /*1320*/  HADD2.F32 R221, -RZ, R183.H1_H1 ;  /* 0x300000b7ffdd7230 */ /* 0x000fc40000004100 */
[----:B------:R-:W-:Y:S01]  /*1330*/  FADD.FTZ R0, R184, -UR4 ;  /* 0x80000004b8007e21 */ /* 0x000fe20008010000 */
[--C-:B------:R-:W-:Y:S02]  /*1340*/  HADD2.F32 R222, -RZ, R180.reuse.H0_H0 ;  /* 0x200000b4ffde7230 */ /* 0x100fe40000004100 */
[----:B------:R-:W-:Y:S01]  /*1350*/  FADD.FTZ R161, R218, R161 ;  /* 0x000000a1daa17221 */ /* 0x000fe20000010000 */
[----:B------:R-:W-:Y:S02]  /*1360*/  HADD2.F32 R223, -RZ, R180.H1_H1 ;  /* 0x300000b4ffdf7230 */ /* 0x000fe40000004100 */
[--C-:B------:R-:W-:Y:S02]  /*1370*/  HADD2.F32 R198, -RZ, R205.reuse.H0_H0 ;  /* 0x200000cdffc67230 */ /* 0x100fe40000004100 */
[----:B------:R-:W-:Y:S02]  /*1380*/  HADD2.F32 R200, -RZ, R205.H1_H1 ;  /* 0x300000cdffc87230 */ /* 0x000fe40000004100 */
[----:B------:R-:W-:Y:S01]  /*1390*/  FADD.FTZ R205, R171, -UR4 ;  /* 0x80000004abcd7e21 */ /* 0x000fe20008010000 */
[----:B------:R-:W-:-:S02]  /*13a0*/  HADD2.F32 R180, -RZ, R23.H0_H0 ;  /* 0x20000017ffb47230 */ /* 0x000fc40000004100 */
[----:B------:R-:W-:Y:S01]  /*13b0*/  FADD.FTZ R171, R8, -UR4 ;  /* 0x8000000408ab7e21 */ /* 0x000fe20008010000 */
[----:B------:R-:W-:Y:S02]  /*13c0*/  HADD2.F32 R184, -RZ, R23.H1_H1 ;  /* 0x30000017ffb87230 */ /* 0x000fe40000004100 */
[----:B------:R-:W-:Y:S01]  /*13d0*/  FADD.FTZ R23, R7, -UR4 ;  /* 0x8000000407177e21 */ /* 0x000fe20008010000 */
[--C-:B------:R-:W-:Y:S01]  /*13e0*/  HADD2.F32 R7, -RZ, R28.reuse.H0_H0 ;  /* 0x2000001cff077230 */ /* 0x100fe20000004100 */
[----:B------:R-:W-:Y:S01]  /*13f0*/  STL [R1+0x70], R176 ;  /* 0x000070b001007387 */ /* 0x000fe20000100800 */
[----:B------:R-:W-:Y:S02]  /*1400*/  HADD2.F32 R8, -RZ, R28.H1_H1 ;  /* 0x3000001cff087230 */ /* 0x000fe40000004100 */
[----:B------:R-:W-:Y:S01]  /*1410*/  FADD.FTZ R160, R220, R160 ;  /* 0x000000a0dca07221 */ /* 0x000fe20000010000 */
[--C-:B------:R-:W-:Y:S02]  /*1420*/  HADD2.F32 R196, -RZ, R204.reuse.H0_H0 ;  /* 0x200000ccffc47230 */ /* 0x100fe40000004100 */
[----:B------:R-:W-:Y:S01]  /*1430*/  FADD.FTZ R181, R11, -UR4 ;  /* 0x800000040bb57e21 */ /* 0x000fe20008010000 */
[----:B------:R-:W4:Y:S01]  /*1440*/  LDL.LU R28, [R1+0x88] ;  /* 0x00008800011c7983 */ /* 0x000f220000300800 */
[----:B------:R-:W-:Y:S01]  /*1450*/  FADD.FTZ R159, R221, R159 ;  /* 0x0000009fdd9f7221 */ /* 0x000fe20000010000 */
[----:B------:R-:W-:-:S02]  /*1460*/  HADD2.F32 R197, -RZ, R204.H1_H1 ;  /* 0x300000ccffc57230 */ /* 0x000fc40000004100 */
[----:B------:R-:W-:Y:S01]  /*1470*/  FADD.FTZ R201, R169, -UR4 ;  /* 0x80000004a9c97e21 */ /* 0x000fe20008010000 */
[----:B------:R-:W4:Y:S01]  /*1480*/  LDL.LU R11, [R1+0x8c] ;  /* 0x00008c00010b7983 */ /* 0x000f220000300800 */
[----:B------:R-:W-:Y:S01]  /*1490*/  FADD.FTZ R204, R170, -UR4 ;  /* 0x80000004aacc7e21 */ /* 0x000fe20008010000 */
[----:B------:R-:W-:Y:S01]  /*14a0*/  FADD.FTZ R179, R10, -UR4 ;  /* 0x800000040ab37e21 */ /* 0x000fe20008010000 */
[----:B------:R-:W-:Y:S01]  /*14b0*/  FADD.FTZ R64, R222, R64 ;  /* 0x00000040de407221 */ /* 0x000fe20000010000 */
[----:B------:R-:W-:Y:S01]  /*14c0*/  STL [R1+0x74], R161 ;  /* 0x000074a101007387 */ /* 0x000fe20000100800 */
[--C-:B------:R-:W-:Y:S02]  /*14d0*/  HADD2.F32 R169, -RZ, R21.reuse.H0_H0 ;  /* 0x20000015ffa97230 */ /* 0x100fe40000004100 */
[----:B------:R-:W-:Y:S01]  /*14e0*/  HADD2.F32 R170, -RZ, R21.H1_H1 ;  /* 0x30000015ffaa7230 */ /* 0x000fe20000004100 */
[----:B------:R-:W4:Y:S01]  /*14f0*/  LDL.LU R10, [R1+0x90] ;  /* 0x00009000010a7983 */ /* 0x000f220000300800 */
[----:B------:R-:W-:Y:S01]  /*1500*/  FADD.FTZ R21, R24, -UR4 ;  /* 0x8000000418157e21 */ /* 0x000fe20008010000 */
[----:B------:R-:W-:-:S02]  /*1510*/  FADD.FTZ R24, R27, -UR4 ;  /* 0x800000041b187e21 */ /* 0x000fc40008010000 */
[----:B------:R-:W-:Y:S04]  /*1520*/  STL [R1+0x78], R160 ;  /* 0x000078a001007387 */ /* 0x000fe80000100800 */
[----:B------:R-:W-:Y:S04]  /*1530*/  STL [R1+0x7c], R159 ;  /* 0x00007c9f01007387 */ /* 0x000fe80000100800 */
[----:B------:R-:W4:Y:S04]  /*1540*/  LDL.LU R27, [R1+0x94] ;  /* 0x00009400011b7983 */ /* 0x000f280000300800 */
[----:B------:R-:W-:Y:S01]  /*1550*/  STL [R1+0x60], R64 ;  /* 0x0000604001007387 */ /* 0x000fe20000100800 */
[----:B--2---:R-:W-:-:S05]  /*1560*/  FADD.FTZ R25, R223, R25 ;  /* 0x00000019df197221 */ /* 0x004fca0000010000 */
[----:B------:R0:W-:Y:S04]  /*1570*/  STL [R1+0x64], R25 ;  /* 0x0000641901007387 */ /* 0x0001e80000100800 */
[----:B0-----:R-:W2:Y:S01]  /*1580*/  LDL.LU R25, [R1+0x98] ;  /* 0x0000980001197983 */ /* 0x001ea20000300800 */
[----:B---3--:R-:W-:Y:S01]  /*1590*/  FADD.FTZ R29, R196, R29 ;  /* 0x0000001dc41d7221 */ /* 0x008fe20000010000 */
[----:B----4-:R-:W-:-:S04]  /*15a0*/  FADD.FTZ R16, R197, R16 ;  /* 0x00000010c5107221 */ /* 0x010fc80000010000 */
[----:B------:R-:W-:Y:S04]  /*15b0*/  STL [R1+0x80], R29 ;  /* 0x0000801d01007387 */ /* 0x000fe80000100800 */
[----:B------:R0:W-:Y:S04]  /*15c0*/  STL [R1+0x84], R16 ;  /* 0x0000841001007387 */ /* 0x0001e80000100800 */
[----:B0-----:R-:W3:Y:S01]  /*15d0*/  LDL.LU R16, [R1+0x9c] ;  /* 0x00009c0001107983 */ /* 0x001ee20000300800 */
[--C-:B------:R-:W-:Y:S02]  /*15e0*/  HADD2.F32 R202, -RZ, R206.reuse.H0_H0 ;  /* 0x200000ceffca7230 */ /* 0x100fe40000004100 */
[----:B------:R-:W-:-:S02]  /*15f0*/  HADD2.F32 R203, -RZ, R206.H1_H1 ;  /* 0x300000ceffcb7230 */ /* 0x000fc40000004100 */
[----:B------:R-:W-:Y:S02]  /*1600*/  HADD2.F32 R206, -RZ, R207.H0_H0 ;  /* 0x200000cfffce7230 */ /* 0x000fe40000004100 */
[----:B------:R-:W-:Y:S01]  /*1610*/  FADD.FTZ R28, R198, R28 ;  /* 0x0000001cc61c7221 */ /* 0x000fe20000010000 */
[----:B------:R-:W-:-:S04]  /*1620*/  FADD.FTZ R11, R200, R11 ;  /* 0x0000000bc80b7221 */ /* 0x000fc80000010000 */
[----:B------:R-:W-:Y:S01]  /*1630*/  STL [R1+0x88], R28 ;  /* 0x0000881c01007387 */ /* 0x000fe20000100800 */
[----:B------:R-:W-:-:S03]  /*1640*/  HADD2.F32 R207, -RZ, R207.H1_H1 ;  /* 0x300000cfffcf7230 */ /* 0x000fc60000004100 */
[----:B------:R0:W-:Y:S01]  /*1650*/  STL [R1+0x8c], R11 ;  /* 0x00008c0b01007387 */ /* 0x0001e20000100800 */
[----:B------:R-:W-:-:S03]  /*1660*/  FADD.FTZ R10, R202, R10 ;  /* 0x0000000aca0a7221 */ /* 0x000fc60000010000 */
[----:B------:R-:W4:Y:S01]  /*1670*/  LDL.LU R29, [R1+0xa0] ;  /* 0x0000a000011d7983 */ /* 0x000f220000300800 */
[----:B------:R-:W-:Y:S01]  /*1680*/  FADD.FTZ R209, R186, -UR4 ;  /* 0x80000004bad17e21 */ /* 0x000fe20008010000 */
[----:B------:R-:W-:Y:S02]  /*1690*/  FADD.FTZ R211, R187, -UR4 ;  /* 0x80000004bbd37e21 */ /* 0x000fe40008010000 */
[----:B0-----:R-:W4:Y:S01]  /*16a0*/  LDL.LU R11, [R1] ;  /* 0x00000000010b7983 */ /* 0x001f220000300800 */
[----:B------:R-:W-:-:S03]  /*16b0*/  FADD.FTZ R27, R203, R27 ;  /* 0x0000001bcb1b7221 */ /* 0x000fc60000010000 */
[----:B------:R-:W-:Y:S01]  /*16c0*/  STL [R1+0x90], R10 ;  /* 0x0000900a01007387 */ /* 0x000fe20000100800 */
[----:B------:R-:W-:-:S03]  /*16d0*/  HADD2.F32 R187, -RZ, R31.H0_H0 ;  /* 0x2000001fffbb7230 */ /* 0x000fc60000004100 */
[----:B------:R-:W4:Y:S01]  /*16e0*/  LDL.LU R28, [R1+0xa4] ;  /* 0x0000a400011c7983 */ /* 0x000f220000300800 */
[----:B------:R-:W-:-:S03]  /*16f0*/  HADD2.F32 R186, -RZ, R31.H1_H1 ;  /* 0x3000001fffba7230 */ /* 0x000fc60000004100 */
[----:B------:R0:W-:Y:S04]  /*1700*/  STL [R1+0x94], R27 ;  /* 0x0000941b01007387 */ /* 0x0001e80000100800 */
[----:B0-----:R-:W4:Y:S04]  /*1710*/  LDL.LU R27, [R1+0x4] ;  /* 0x00000400011b7983 */ /* 0x001f280000300800 */
[----:B------:R-:W4:Y:S04]  /*1720*/  LDL.LU R64, [R1+0xa8] ;  /* 0x0000a80001407983 */ /* 0x000f280000300800 */
[----:B------:R-:W4:Y:S01]  /*1730*/  LDL.LU R31, [R1+0x8] ;  /* 0x00000800011f7983 */ /* 0x000f220000300800 */
[----:B--2---:R-:W-:-:S05]  /*1740*/  FADD.FTZ R25, R206, R25 ;  /* 0x00000019ce197221 */ /* 0x004fca0000010000 */
[----:B------:R0:W-:Y:S04]  /*1750*/  STL [R1+0x98], R25 ;  /* 0x0000981901007387 */ /* 0x0001e80000100800 */
[----:B0-----:R-:W2:Y:S01]  /*1760*/  LDL.LU R25, [R1+0xac] ;  /* 0x0000ac0001197983 */ /* 0x001ea20000300800 */
[----:B---3--:R-:W-:-:S05]  /*1770*/  FADD.FTZ R16, R207, R16 ;  /* 0x00000010cf107221 */ /* 0x008fca0000010000 */
[----:B------:R0:W-:Y:S04]  /*1780*/  STL [R1+0x9c], R16 ;  /* 0x00009c1001007387 */ /* 0x0001e80000100800 */
[----:B0-----:R-:W3:Y:S01]  /*1790*/  LDL.LU R16, [R1+0xc] ;  /* 0x00000c0001107983 */ /* 0x001ee20000300800 */
[----:B------:R-:W-:Y:S01]  /*17a0*/  FMUL.FTZ R163, R163, UR11 ;  /* 0x0000000ba3a37c20 */ /* 0x000fe20008410000 */
[----:B------:R-:W-:Y:S01]  /*17b0*/  FMUL.FTZ R164, R164, UR11 ;  /* 0x0000000ba4a47c20 */ /* 0x000fe20008410000 */
[----:B------:R-:W-:Y:S01]  /*17c0*/  FADD.FTZ R190, R192, -UR4 ;  /* 0x80000004c0be7e21 */ /* 0x000fe20008010000 */
[----:B------:R-:W-:Y:S01]  /*17d0*/  FADD.FTZ R191, R193, -UR4 ;  /* 0x80000004c1bf7e21 */ /* 0x000fe20008010000 */
[--C-:B------:R-:W-:Y:S02]  /*17e0*/  HADD2.F32 R193, -RZ, R30.reuse.H0_H0 ;  /* 0x2000001effc17230 */ /* 0x100fe40000004100 */
[----:B------:R-:W-:Y:S01]  /*17f0*/  FMUL.FTZ R165, R165, UR11 ;  /* 0x0000000ba5a57c20 */ /* 0x000fe20008410000 */
[----:B------:R-:W-:-:S02]  /*1800*/  HADD2.F32 R192, -RZ, R30.H1_H1 ;  /* 0x3000001effc07230 */ /* 0x000fc40000004100 */
[----:B------:R-:W3:Y:S01]  /*1810*/  LDL.LU R30, [R1+0xb0] ;  /* 0x0000b000011e7983 */ /* 0x000ee20000300800 */
[----:B----4-:R-:W-:Y:S01]  /*1820*/  FADD.FTZ R29, R167, R29 ;  /* 0x0000001da71d7221 */ /* 0x010fe20000010000 */
[----:B------:R-:W-:Y:S01]  /*1830*/  FMUL.FTZ R166, R166, UR11 ;  /* 0x0000000ba6a67c20 */ /* 0x000fe20008410000 */
[----:B------:R-:W-:-:S03]  /*1840*/  FFMA.FTZ R11, R163, R167, R11 ;  /* 0x000000a7a30b7223 */ /* 0x000fc6000001000b */
[----:B------:R0:W-:Y:S01]  /*1850*/  STL [R1+0xa0], R29 ;  /* 0x0000a01d01007387 */ /* 0x0001e20000100800 */
[----:B------:R-:W-:-:S03]  /*1860*/  FADD.FTZ R28, R168, R28 ;  /* 0x0000001ca81c7221 */ /* 0x000fc60000010000 */
[----:B0-----:R-:W4:Y:S04]  /*1870*/  LDL.LU R29, [R1+0x10] ;  /* 0x00001000011d7983 */ /* 0x001f280000300800 */
[----:B------:R-:W-:Y:S04]  /*1880*/  STL [R1], R11 ;  /* 0x0000000b01007387 */ /* 0x000fe80000100800 */
[----:B------:R0:W-:Y:S01]  /*1890*/  STL [R1+0xa4], R28 ;  /* 0x0000a41c01007387 */ /* 0x0001e20000100800 */
[----:B------:R-:W-:Y:S01]  /*18a0*/  FFMA.FTZ R27, R164, R168, R27 ;  /* 0x000000a8a41b7223 */ /* 0x000fe2000001001b */
[----:B------:R-:W-:-:S02]  /*18b0*/  FADD.FTZ R64, R169, R64 ;  /* 0x00000040a9407221 */ /* 0x000fc40000010000 */
[----:B0-----:R-:W4:Y:S01]  /*18c0*/  LDL.LU R28, [R1+0xb4] ;  /* 0x0000b400011c7983 */ /* 0x001f220000300800 */
[----:B------:R-:W-:-:S03]  /*18d0*/  FFMA.FTZ R31, R165, R169, R31 ;  /* 0x000000a9a51f7223 */ /* 0x000fc6000001001f */
[----:B------:R0:W-:Y:S04]  /*18e0*/  STL [R1+0x4], R27 ;  /* 0x0000041b01007387 */ /* 0x0001e80000100800 */
[----:B0-----:R-:W4:Y:S04]  /*18f0*/  LDL.LU R27, [R1+0x14] ;  /* 0x00001400011b7983 */ /* 0x001f280000300800 */
[----:B------:R-:W-:Y:S04]  /*1900*/  STL [R1+0xa8], R64 ;  /* 0x0000a84001007387 */ /* 0x000fe80000100800 */
[----:B------:R-:W-:Y:S01]  /*1910*/  STL [R1+0x8], R31 ;  /* 0x0000081f01007387 */ /* 0x000fe20000100800 */
[----:B--2---:R-:W-:-:S05]  /*1920*/  FADD.FTZ R25, R170, R25 ;  /* 0x00000019aa197221 */ /* 0x004fca0000010000 */
[----:B------:R0:W-:Y:S04]  /*1930*/  STL [R1+0xac], R25 ;  /* 0x0000ac1901007387 */ /* 0x0001e80000100800 */
[----:B0-----:R-:W2:Y:S01]  /*1940*/  LDL.LU R25, [R1+0xb8] ;  /* 0x0000b80001197983 */ /* 0x001ea20000300800 */
[----:B---3--:R-:W-:-:S05]  /*1950*/  FFMA.FTZ R16, R166, R170, R16 ;  /* 0x000000aaa6107223 */ /* 0x008fca0000010010 */
[----:B------:R0:W-:Y:S04]  /*1960*/  STL [R1+0xc], R16 ;  /* 0x00000c1001007387 */ /* 0x0001e80000100800 */
[----:B0-----:R-:W3:Y:S01]  /*1970*/  LDL.LU R16, [R1+0x18] ;  /* 0x0000180001107983 */ /* 0x001ee20000300800 */
[----:B------:R-:W-:Y:S01]  /*1980*/  FMUL.FTZ R171, R171, UR11 ;  /* 0x0000000babab7c20 */ /* 0x000fe20008410000 */
[----:B------:R-:W-:Y:S01]  /*1990*/  FADD.FTZ R30, R172, R30 ;  /* 0x0000001eac1e7221 */ /* 0x000fe20000010000 */
[----:B------:R-:W-:Y:S01]  /*19a0*/  FMUL.FTZ R173, R173, UR11 ;  /* 0x0000000badad7c20 */ /* 0x000fe20008410000 */
[----:B------:R-:W3:Y:S01]  /*19b0*/  LDL.LU R64, [R1+0xbc] ;  /* 0x0000bc0001407983 */ /* 0x000ee20000300800 */
[----:B------:R-:W-:-:S03]  /*19c0*/  FMUL.FTZ R179, R179, UR11 ;  /* 0x0000000bb3b37c20 */ /* 0x000fc60008410000 */
[----:B------:R-:W3:Y:S01]  /*19d0*/  LDL.LU R31, [R1+0x1c] ;  /* 0x00001c00011f7983 */ /* 0x000ee20000300800 */
[----:B----4-:R-:W-:-:S03]  /*19e0*/  FFMA.FTZ R29, R171, R172, R29 ;  /* 0x000000acab1d7223 */ /* 0x010fc6000001001d */
[----:B------:R0:W-:Y:S04]  /*19f0*/  STL [R1+0xb0], R30 ;  /* 0x0000b01e01007387 */ /* 0x0001e80000100800 */
[----:B------:R1:W-:Y:S04]  /*1a00*/  STL [R1+0x10], R29 ;  /* 0x0000101d01007387 */ /* 0x0003e80000100800 */
[----:B0-----:R-:W4:Y:S01]  /*1a10*/  LDL.LU R30, [R1+0xc0] ;  /* 0x0000c000011e7983 */ /* 0x001f220000300800 */
[----:B------:R-:W-:-:S05]  /*1a20*/  FADD.FTZ R28, R178, R28 ;  /* 0x0000001cb21c7221 */ /* 0x000fca0000010000 */
[----:B------:R0:W-:Y:S04]  /*1a30*/  STL [R1+0xb4], R28 ;  /* 0x0000b41c01007387 */ /* 0x0001e80000100800 */
[----:B-1----:R-:W4:Y:S01]  /*1a40*/  LDL.LU R29, [R1+0x20] ;  /* 0x00002000011d7983 */ /* 0x002f220000300800 */
[----:B------:R-:W-:-:S03]  /*1a50*/  FFMA.FTZ R27, R173, R178, R27 ;  /* 0x000000b2ad1b7223 */ /* 0x000fc6000001001b */
[----:B0-----:R-:W4:Y:S04]  /*1a60*/  LDL.LU R28, [R1+0xc4] ;  /* 0x0000c400011c7983 */ /* 0x001f280000300800 */
[----:B------:R0:W-:Y:S04]  /*1a70*/  STL [R1+0x14], R27 ;  /* 0x0000141b01007387 */ /* 0x0001e80000100800 */
[----:B0-----:R-:W4:Y:S01]  /*1a80*/  LDL.LU R27, [R1+0x24] ;  /* 0x00002400011b7983 */ /* 0x001f220000300800 */
[----:B------:R-:W-:Y:S01]  /*1a90*/  IMAD.WIDE.U32 R12, R3, 0x10, R12 ;  /* 0x00000010030c7825 */ /* 0x000fe200078e000c */
[----:B------:R-:W0:Y:S05]  /*1aa0*/  S2R R147, SR_CgaCtaId ;  /* 0x0000000000937919 */ /* 0x000e2a0000008800 */
[----:B------:R-:W4:Y:S01]  /*1ab0*/  LDG.E.128 R12, desc[UR16][R12.64] ;  /* 0x000000100c0c7981 */ /* 0x000f22000c1e1d00 */
[----:B------:R-:W-:-:S04]  /*1ac0*/  MOV R156, 0x400 ;  /* 0x00000400009c7802 */ /* 0x000fc80000000f00 */
[----:B0-----:R-:W-:Y:S02]  /*1ad0*/  LEA R65, R147, R156, 0x18 ;  /* 0x0000009c93417211 */ /* 0x001fe400078ec0ff */
[----:B------:R-:W4:Y:S01]  /*1ae0*/  LDG.E.128 R144, desc[UR16][R144.64+0x10] ;  /* 0x0000101090907981 */ /* 0x000f22000c1e1d00 */
[----:B------:R-:W-:Y:S01]  /*1af0*/  FADD.FTZ R210, R185, -UR4 ;  /* 0x80000004b9d27e21 */ /* 0x000fe20008010000 */
[----:B------:R-:W-:Y:S01]  /*1b00*/  FMUL.FTZ R0, R0, UR11 ;  /* 0x0000000b00007c20 */ /* 0x000fe20008410000 */
[----:B--2---:R-:W-:-:S05]  /*1b10*/  FADD.FTZ R25, R180, R25 ;  /* 0x00000019b4197221 */ /* 0x004fca0000010000 */
[----:B------:R0:W-:Y:S04]  /*1b20*/  STL [R1+0xb8], R25 ;  /* 0x0000b81901007387 */ /* 0x0001e80000100800 */
[----:B0-----:R-:W2:Y:S01]  /*1b30*/  LDL.LU R25, [R1+0xc8] ;  /* 0x0000c80001197983 */ /* 0x001ea20000300800 */
[----:B---3--:R-:W-:-:S05]  /*1b40*/  FFMA.FTZ R16, R179, R180, R16 ;  /* 0x000000b4b3107223 */ /* 0x008fca0000010010 */
[----:B------:R0:W-:Y:S04]  /*1b50*/  STL [R1+0x18], R16 ;  /* 0x0000181001007387 */ /* 0x0001e80000100800 */
[----:B0-----:R-:W3:Y:S01]  /*1b60*/  LDL.LU R16, [R1+0x28] ;  /* 0x0000280001107983 */ /* 0x001ee20000300800 */
[----:B------:R-:W-:Y:S01]  /*1b70*/  FMUL.FTZ R210, R210, UR11 ;  /* 0x0000000bd2d27c20 */ /* 0x000fe20008410000 */
[-C--:B------:R-:W-:Y:S01]  /*1b80*/  FFMA.FTZ R235, R0, R222.reuse, R235 ;  /* 0x000000de00eb7223 */ /* 0x080fe200000100eb */
[----:B------:R-:W-:Y:S01]  /*1b90*/  FMUL.FTZ R222, R228, R222 ;  /* 0x000000dee4de7220 */ /* 0x000fe20000410000 */
[----:B------:R-:W-:Y:S01]  /*1ba0*/  FMUL.FTZ R209, R209, UR11 ;  /* 0x0000000bd1d17c20 */ /* 0x000fe20008410000 */
[-C--:B------:R-:W-:Y:S01]  /*1bb0*/  FFMA.FTZ R238, R210, R223.reuse, R238 ;  /* 0x000000dfd2ee7223 */ /* 0x080fe200000100ee */
        /* <DEDUP_REMOVED lines=19> */
[-C--:B------:R-:W-:Y:S01]  /*1cf0*/  FFMA.FTZ R243, R217, R220.reuse, R243 ;  /* 0x000000dcd9f37223 */ /* 0x080fe200000100f3 */
[----:B------:R-:W-:-:S02]  /*1d00*/  FMUL.FTZ R220, R226, R220 ;  /* 0x000000dce2dc7220 */ /* 0x000fc40000410000 */
[----:B------:R-:W-:-:S04]  /*1d10*/  FADD.FTZ R10, R218, R10 ;  /* 0x0000000ada0a7221 */ /* 0x000fc80000010000 */
[----:B------:R-:W-:Y:S01]  /*1d20*/  FADD.FTZ R11, R220, R10 ;  /* 0x0000000adc0b7221 */ /* 0x000fe20000010000 */
[----:B------:R-:W-:-:S04]  /*1d30*/  FFMA.FTZ R10, R0, R222, RZ ;  /* 0x000000de000a7223 */ /* 0x000fc800000100ff */
[----:B------:R-:W-:Y:S01]  /*1d40*/  FFMA.FTZ R10, R210, R223, R10 ;  /* 0x000000dfd20a7223 */ /* 0x000fe2000001000a */
[----:B------:R-:W-:-:S03]  /*1d50*/  FADD.FTZ R219, R175, -UR4 ;  /* 0x80000004afdb7e21 */ /* 0x000fc60008010000 */
[----:B------:R-:W-:Y:S01]  /*1d60*/  FFMA.FTZ R10, R209, R212, R10 ;  /* 0x000000d4d10a7223 */ /* 0x000fe2000001000a */
[----:B------:R-:W-:-:S03]  /*1d70*/  FMUL.FTZ R219, R219, UR11 ;  /* 0x0000000bdbdb7c20 */ /* 0x000fc60008410000 */
[----:B------:R-:W-:Y:S01]  /*1d80*/  FFMA.FTZ R10, R211, R214, R10 ;  /* 0x000000d6d30a7223 */ /* 0x000fe2000001000a */
[----:B------:R-:W-:-:S03]  /*1d90*/  FFMA.FTZ R244, R219, R221, R244 ;  /* 0x000000dddbf47223 */ /* 0x000fc600000100f4 */
[----:B------:R-:W-:Y:S01]  /*1da0*/  FFMA.FTZ R10, R213, R216, R10 ;  /* 0x000000d8d50a7223 */ /* 0x000fe2000001000a */
[----:B------:R-:W-:Y:S01]  /*1db0*/  FMUL.FTZ R190, R190, UR11 ;  /* 0x0000000bbebe7c20 */ /* 0x000fe20008410000 */
[----:B------:R-:W-:Y:S02]  /*1dc0*/  FMUL.FTZ R221, R227, R221 ;  /* 0x000000dde3dd7220 */ /* 0x000fe40000410000 */
[----:B------:R-:W-:Y:S01]  /*1dd0*/  FFMA.FTZ R10, R215, R218, R10 ;  /* 0x000000dad70a7223 */ /* 0x000fe2000001000a */
[----:B------:R-:W-:Y:S01]  /*1de0*/  FADD.FTZ R194, R194, -UR4 ;  /* 0x80000004c2c27e21 */ /* 0x000fe20008010000 */
[----:B------:R-:W-:Y:S01]  /*1df0*/  FMUL.FTZ R191, R191, UR11 ;  /* 0x0000000bbfbf7c20 */ /* 0x000fe20008410000 */
[-C--:B------:R-:W-:Y:S01]  /*1e00*/  FFMA.FTZ R245, R190, R196.reuse, R245 ;  /* 0x000000c4bef57223 */ /* 0x080fe200000100f5 */
[----:B------:R-:W-:Y:S01]  /*1e10*/  FMUL.FTZ R196, R32, R196 ;  /* 0x000000c420c47220 */ /* 0x000fe20000410000 */
[----:B------:R-:W-:Y:S01]  /*1e20*/  FADD.FTZ R11, R221, R11 ;  /* 0x0000000bdd0b7221 */ /* 0x000fe20000010000 */
[----:B------:R-:W-:Y:S01]  /*1e30*/  FFMA.FTZ R10, R217, R220, R10 ;  /* 0x000000dcd90a7223 */ /* 0x000fe2000001000a */
[----:B------:R-:W-:Y:S01]  /*1e40*/  FADD.FTZ R195, R195, -UR4 ;  /* 0x80000004c3c37e21 */ /* 0x000fe20008010000 */
        /* <DEDUP_REMOVED lines=46> */
[----:B------:R-:W-:Y:S01]  /*2130*/  LOP3.LUT P2, RZ, R158, 0x1f, RZ, 0xc0, !PT ;  /* 0x0000001f9eff7812 */ /* 0x000fe2000784c0ff */
[----:B------:R-:W-:Y:S01]  /*2140*/  FMUL.FTZ R172, R44, R172 ;  /* 0x000000ac2cac7220 */ /* 0x000fe20000410000 */
[----:B------:R-:W-:Y:S01]  /*2150*/  FADD.FTZ R11, R170, R11 ;  /* 0x0000000baa0b7221 */ /* 0x000fe20000010000 */
[----:B------:R-:W-:Y:S01]  /*2160*/  FFMA.FTZ R161, R165, R169, R161 ;  /* 0x000000a9a5a17223 */ /* 0x000fe200000100a1 */
[----:B------:R-:W-:Y:S02]  /*2170*/  FMUL.FTZ R178, R45, R178 ;  /* 0x000000b22db27220 */ /* 0x000fe40000410000 */
        /* <DEDUP_REMOVED lines=11> */
[----:B------:R-:W-:Y:S01]  /*2230*/  PLOP3.LUT P0, PT, PT, PT, PT, 0x80, 0x8 ;  /* 0x000000000008781c */ /* 0x000fe20003f0f070 */
[----:B------:R-:W-:Y:S01]  /*2240*/  FMUL.FTZ R184, R47, R184 ;  /* 0x000000b82fb87220 */ /* 0x000fe20000410000 */
[----:B------:R-:W-:Y:S01]  /*2250*/  FADD.FTZ R11, R180, R11 ;  /* 0x0000000bb40b7221 */ /* 0x000fe20000010000 */
[----:B------:R-:W-:Y:S01]  /*2260*/  FFMA.FTZ R161, R173, R178, R161 ;  /* 0x000000b2ada17223 */ /* 0x000fe200000100a1 */
[----:B------:R-:W-:Y:S01]  /*2270*/  @!P2 PLOP3.LUT P0, PT, P4, PT, PT, 0x80, 0x8 ;  /* 0x000000000008a81c */ /* 0x000fe2000270f070 */
[----:B------:R-:W-:Y:S01]  /*2280*/  FADD.FTZ R6, R6, -UR4 ;  /* 0x8000000406067e21 */ /* 0x000fe20008010000 */
        /* <DEDUP_REMOVED lines=12> */
[----:B------:R-:W-:Y:S01]  /*2350*/  IADD3 R156, PT, PT, R65, 0x5020, RZ ;  /* 0x00005020419c7810 */ /* 0x000fe20007ffe0ff */
[----:B------:R-:W-:Y:S01]  /*2360*/  STL [R1+0xbc], R64 ;  /* 0x0000bc4001007387 */ /* 0x000fe20000100800 */
[----:B------:R-:W-:Y:S01]  /*2370*/  FADD.FTZ R182, R182, R8 ;  /* 0x00000008b6b67221 */ /* 0x000fe20000010000 */
[----:B------:R-:W-:Y:S01]  /*2380*/  FFMA.FTZ R161, R4, R7, R161 ;  /* 0x0000000704a17223 */ /* 0x000fe200000100a1 */
[----:B------:R-:W-:Y:S01]  /*2390*/  @!P2 MOV R157, R156 ;  /* 0x0000009c009da202 */ /* 0x000fe20000000f00 */
[----:B------:R-:W-:Y:S01]  /*23a0*/  STL [R1+0x1c], R31 ;  /* 0x00001c1f01007387 */ /* 0x000fe20000100800 */
[----:B------:R-:W-:-:S02]  /*23b0*/  @!P2 SHF.R.U32.HI R158, RZ, 0x2, R158 ;  /* 0x00000002ff9ea819 */ /* 0x000fc4000001169e */
[----:B------:R-:W-:Y:S01]  /*23c0*/  @!P0 IADD3 R157, PT, PT, R65, 0x5000, RZ ;  /* 0x00005000419d8810 */ /* 0x000fe20007ffe0ff */
[----:B------:R0:W-:Y:S01]  /*23d0*/  STL [R1+0xc0], R30 ;  /* 0x0000c01e01007387 */ /* 0x0001e20000100800 */
[----:B------:R-:W-:Y:S01]  /*23e0*/  FMUL.FTZ R10, R51, R233 ;  /* 0x000000e9330a7220 */ /* 0x000fe20000410000 */
[----:B------:R-:W-:Y:S02]  /*23f0*/  FFMA.FTZ R161, R5, R8, R161 ;  /* 0x0000000805a17223 */ /* 0x000fe400000100a1 */
[----:B------:R-:W-:Y:S01]  /*2400*/  STL [R1+0x20], R29 ;  /* 0x0000201d01007387 */ /* 0x000fe20000100800 */
[----:B------:R-:W-:-:S03]  /*2410*/  @!P2 LOP3.LUT R158, R158, 0x18, RZ, 0xc0, !PT ;  /* 0x000000189e9ea812 */ /* 0x000fc600078ec0ff */
[----:B------:R1:W-:Y:S01]  /*2420*/  STL [R1+0xc4], R28 ;  /* 0x0000c41c01007387 */ /* 0x0003e20000100800 */
[----:B------:R-:W-:-:S03]  /*2430*/  @!P2 MOV R177, R157 ;  /* 0x0000009d00b1a202 */ /* 0x000fc60000000f00 */
[----:B------:R4:W-:Y:S01]  /*2440*/  STL [R1+0x24], R27 ;  /* 0x0000241b01007387 */ /* 0x0009e20000100800 */
[----:B------:R-:W-:Y:S01]  /*2450*/  FMUL.FTZ R11, R52, R193 ;  /* 0x000000c1340b7220 */ /* 0x000fe20000410000 */
[----:B------:R-:W-:Y:S01]  /*2460*/  @!P2 IADD3 R177, PT, PT, R158, R177, RZ ;  /* 0x000000b19eb1a210 */ /* 0x000fe20007ffe0ff */
[----:B0-----:R-:W-:Y:S01]  /*2470*/  FADD.FTZ R30, R18, -UR4 ;  /* 0x80000004121e7e21 */ /* 0x001fe20008010000 */
[--C-:B------:R-:W-:Y:S02]  /*2480*/  HADD2.F32 R158, -RZ, R12.reuse.H0_H0 ;  /* 0x2000000cff9e7230 */ /* 0x100fe40000004100 */
[----:B------:R-:W-:Y:S01]  /*2490*/  FMUL.FTZ R18, R21, UR11 ;  /* 0x0000000b15127c20 */ /* 0x000fe20008410000 */
[----:B------:R-:W-:Y:S02]  /*24a0*/  HADD2.F32 R174, -RZ, R12.H1_H1 ;  /* 0x3000000cffae7230 */ /* 0x000fe40000004100 */
[----:B------:R-:W-:Y:S01]  /*24b0*/  FMUL.FTZ R12, R53, R192 ;  /* 0x000000c0350c7220 */ /* 0x000fe20000410000 */
[----:B------:R-:W-:-:S02]  /*24c0*/  HADD2.F32 R175, -RZ, R13.H0_H0 ;  /* 0x2000000dffaf7230 */ /* 0x000fc40000004100 */
[----:B------:R-:W-:Y:S01]  /*24d0*/  FMUL.FTZ R20, R20, UR11 ;  /* 0x0000000b14147c20 */ /* 0x000fe20008410000 */
[----:B------:R-:W-:Y:S02]  /*24e0*/  HADD2.F32 R176, -RZ, R13.H1_H1 ;  /* 0x3000000dffb07230 */ /* 0x000fe40000004100 */
[----:B------:R-:W-:Y:S01]  /*24f0*/  FMUL.FTZ R13, R54, R187 ;  /* 0x000000bb360d7220 */ /* 0x000fe20000410000 */
        /* <DEDUP_REMOVED lines=8> */
[----:B-1----:R-:W-:Y:S01]  /*2580*/  FADD.FTZ R28, R17, -UR4 ;  /* 0x80000004111c7e21 */ /* 0x002fe20008010000 */
[----:B------:R-:W-:Y:S01]  /*2590*/  FMUL.FTZ R17, R57, R174 ;  /* 0x000000ae39117220 */ /* 0x000fe20000410000 */
[----:B------:R-:W-:Y:S01]  /*25a0*/  FMUL.FTZ R26, R26, UR11 ;  /* 0x0000000b1a1a7c20 */ /* 0x000fe20008410000 */
[----:B------:R-:W-:Y:S01]  /*25b0*/  FADD.FTZ R31, R19, -UR4 ;  /* 0x80000004131f7e21 */ /* 0x000fe20008010000 */
[----:B------:R-:W-:Y:S01]  /*25c0*/  FMUL.FTZ R19, R58, R175 ;  /* 0x000000af3a137220 */ /* 0x000fe20000410000 */
[----:B------:R-:W-:Y:S01]  /*25d0*/  FMUL.FTZ R28, R28, UR11 ;  /* 0x0000000b1c1c7c20 */ /* 0x000fe20008410000 */
[----:B------:R-:W-:Y:S01]  /*25e0*/  FMUL.FTZ R21, R59, R176 ;  /* 0x000000b03b157220 */ /* 0x000fe20000410000 */
[----:B------:R-:W-:Y:S01]  /*25f0*/  FMUL.FTZ R30, R30, UR11 ;  /* 0x0000000b1e1e7c20 */ /* 0x000fe20008410000 */
[----:B------:R-:W-:Y:S01]  /*2600*/  FADD.FTZ R160, R144, -UR4 ;  /* 0x8000000490a07e21 */ /* 0x000fe20008010000 */
[----:B------:R-:W-:Y:S01]  /*2610*/  FMUL.FTZ R31, R31, UR11 ;  /* 0x0000000b1f1f7c20 */ /* 0x000fe20008410000 */
[----:B------:R-:W-:-:S02]  /*2620*/  FADD.FTZ R145, R145, -UR4 ;  /* 0x8000000491917e21 */ /* 0x000fc40008010000 */
[----:B------:R-:W-:Y:S01]  /*2630*/  FMUL.FTZ R160, R160, UR11 ;  /* 0x0000000ba0a07c20 */ /* 0x000fe20008410000 */
[----:B----4-:R-:W-:Y:S01]  /*2640*/  FMUL.FTZ R27, R62, R237 ;  /* 0x000000ed3e1b7220 */ /* 0x010fe20000410000 */
[----:B------:R-:W-:Y:S01]  /*2650*/  FADD.FTZ R146, R146, -UR4 ;  /* 0x8000000492927e21 */ /* 0x000fe20008010000 */
[----:B------:R-:W-:Y:S01]  /*2660*/  FMUL.FTZ R29, R63, R236 ;  /* 0x000000ec3f1d7220 */ /* 0x000fe20000410000 */
[----:B------:R-:W-:Y:S01]  /*2670*/  FADD.FTZ R147, R147, -UR4 ;  /* 0x8000000493937e21 */ /* 0x000fe20008010000 */
[----:B--2---:R-:W-:Y:S01]  /*2680*/  FADD.FTZ R25, R9, R25 ;  /* 0x0000001909197221 */ /* 0x004fe20000010000 */
[-C--:B---3--:R-:W-:Y:S01]  /*2690*/  FFMA.FTZ R16, R6, R9.reuse, R16 ;  /* 0x0000000906107223 */ /* 0x088fe20000010010 */
[----:B------:R-:W-:-:S03]  /*26a0*/  FMUL.FTZ R9, R50, R9 ;  /* 0x0000000932097220 */ /* 0x000fc60000410000 */
[----:B------:R-:W-:Y:S01]  /*26b0*/  STL [R1+0xc8], R25 ;  /* 0x0000c81901007387 */ /* 0x000fe20000100800 */
[----:B------:R-:W-:Y:S01]  /*26c0*/  FMUL.FTZ R185, R146, UR11 ;  /* 0x0000000b92b97c20 */ /* 0x000fe20008410000 */
[----:B------:R-:W-:Y:S01]  /*26d0*/  ISETP.NE.U32.AND P1, PT, RZ, UR20, PT ;  /* 0x00000014ff007c0c */ /* 0x000fe2000bf25070 */
[----:B------:R-:W-:Y:S01]  /*26e0*/  FADD.FTZ R182, R182, R9 ;  /* 0x00000009b6b67221 */ /* 0x000fe20000010000 */
[----:B------:R-:W2:Y:S01]  /*26f0*/  LDL.LU R64, [R1+0x2c] ;  /* 0x00002c0001407983 */ /* 0x000ea20000300800 */
[----:B------:R-:W-:Y:S01]  /*2700*/  FFMA.FTZ R161, R6, R9, R161 ;  /* 0x0000000906a17223 */ /* 0x000fe200000100a1 */
[C---:B------:R-:W-:Y:S01]  /*2710*/  IADD3 R234, PT, PT, R65.reuse, 0x5030, RZ ;  /* 0x0000503041ea7810 */ /* 0x040fe20007ffe0ff */
[----:B------:R-:W-:Y:S01]  /*2720*/  FADD.FTZ R182, R182, R10 ;  /* 0x0000000ab6b67221 */ /* 0x000fe20000010000 */
[----:B------:R0:W-:Y:S01]  /*2730*/  STL [R1+0x28], R16 ;  /* 0x0000281001007387 */ /* 0x0001e20000100800 */
[----:B------:R-:W-:Y:S01]  /*2740*/  @!P4 IADD3 R156, PT, PT, R65, 0x5000, RZ ;  /* 0x00005000419cc810 */ /* 0x000fe20007ffe0ff */
[----:B------:R-:W1:Y:S01]  /*2750*/  @UP0 LDCU.64 UR4, c[0x0][0x3e0] ;  /* 0x00007c00ff0407ac */ /* 0x000e620008000a00 */
[----:B------:R-:W-:Y:S01]  /*2760*/  FADD.FTZ R182, R182, R11 ;  /* 0x0000000bb6b67221 */ /* 0x000fe20000010000 */
[----:B0-----:R-:W-:-:S04]  /*2770*/  FMUL.FTZ R16, R23, UR11 ;  /* 0x0000000b17107c20 */ /* 0x001fc80008410000 */
        /* <DEDUP_REMOVED lines=17> */
[----:B------:R-:W-:Y:S02]  /*2890*/  FADD.FTZ R182, R182, R23 ;  /* 0x00000017b6b67221 */ /* 0x000fe40000010000 */
[----:B------:R-:W-:Y:S01]  /*28a0*/  FFMA.FTZ R183, R31, R21, R161 ;  /* 0x000000151fb77223 */ /* 0x000fe200000100a1 */
[----:B------:R-:W-:Y:S01]  /*28b0*/  FMUL.FTZ R161, R145, UR11 ;  /* 0x0000000b91a17c20 */ /* 0x000fe20008410000 */
[----:B------:R-:W-:-:S02]  /*28c0*/  FADD.FTZ R182, R182, R25 ;  /* 0x00000019b6b67221 */ /* 0x000fc40000010000 */
[----:B------:R-:W-:Y:S02]  /*28d0*/  FFMA.FTZ R183, R160, R23, R183 ;  /* 0x00000017a0b77223 */ /* 0x000fe400000100b7 */
[----:B------:R-:W-:Y:S02]  /*28e0*/  FADD.FTZ R182, R182, R27 ;  /* 0x0000001bb6b67221 */ /* 0x000fe40000010000 */
[----:B------:R-:W-:Y:S01]  /*28f0*/  FFMA.FTZ R183, R161, R25, R183 ;  /* 0x00000019a1b77223 */ /* 0x000fe200000100b7 */
[----:B------:R-:W-:Y:S01]  /*2900*/  FMUL.FTZ R188, R147, UR11 ;  /* 0x0000000b93bc7c20 */ /* 0x000fe20008410000 */
[----:B------:R-:W-:Y:S02]  /*2910*/  FADD.FTZ R182, R182, R29 ;  /* 0x0000001db6b67221 */ /* 0x000fe40000010000 */
[----:B------:R-:W-:Y:S02]  /*2920*/  FFMA.FTZ R145, R185, R27, R183 ;  /* 0x0000001bb9917223 */ /* 0x000fe400000100b7 */
[----:B------:R-:W3:Y:S02]  /*2930*/  LDL.LU R183, [R1+0x38] ;  /* 0x0000380001b77983 */ /* 0x000ee40000300800 */
[----:B------:R-:W-:-:S02]  /*2940*/  FFMA.FTZ R145, R188, R29, R145 ;  /* 0x0000001dbc917223 */ /* 0x000fc40000010091 */
[----:B------:R-:W0:Y:S04]  /*2950*/  SHFL.DOWN PT, R144, R182, 0x10, 0x1f ;  /* 0x0a001f00b6907f89 */ /* 0x000e2800000e0000 */
[----:B------:R-:W4:Y:S01]  /*2960*/  SHFL.DOWN PT, R146, R145, 0x10, 0x1f ;  /* 0x0a001f0091927f89 */ /* 0x000f2200000e0000 */
[----:B0-----:R-:W-:-:S03]  /*2970*/  FADD.FTZ R144, R182, R144 ;  /* 0x00000090b6907221 */ /* 0x001fc60000010000 */
[----:B------:R-:W3:Y:S01]  /*2980*/  LDL.LU R182, [R1+0xd8] ;  /* 0x0000d80001b67983 */ /* 0x000ee20000300800 */
[----:B----4-:R-:W-:-:S03]  /*2990*/  FADD.FTZ R145, R145, R146 ;  /* 0x0000009291917221 */ /* 0x010fc60000010000 */
        /* <DEDUP_REMOVED lines=15> */
[----:B0-----:R-:W-:-:S05]  /*2a90*/  FADD.FTZ R145, R145, R146 ;  /* 0x0000009291917221 */ /* 0x001fca0000010000 */
[----:B------:R0:W-:Y:S04]  /*2aa0*/  @!P2 STS.64 [R177], R144 ;  /* 0x00000090b100a388 */ /* 0x0001e80000000a00 */
[----:B0-----:R-:W4:Y:S01]  /*2ab0*/  LDL.LU R177, [R1+0xcc] ;  /* 0x0000cc0001b17983 */ /* 0x001f220000300800 */
[----:B------:R-:W-:-:S13]  /*2ac0*/  ISETP.NE.AND.EX P1, PT, RZ, UR21, PT, P1 ;  /* 0x00000015ff007c0c */ /* 0x000fda000bf25310 */
[----:B------:R-:W0:Y:S08]  /*2ad0*/  @P1 LDC.64 R144, c[0x0][0x438] ;  /* 0x00010e00ff901b82 */ /* 0x000e300000000a00 */
[----:B------:R-:W1:Y:S01]  /*2ae0*/  @P1 LDC.64 R146, c[0x0][0x438] ;  /* 0x00010e00ff921b82 */ /* 0x000e620000000a00 */
[----:B0-----:R-:W-:-:S05]  /*2af0*/  @P1 IMAD.WIDE.U32 R144, R208, 0x20, R144 ;  /* 0x00000020d0901825 */ /* 0x001fca00078e0090 */
[----:B------:R-:W5:Y:S04]  /*2b00*/  @P1 LDG.E.128 R104, desc[UR16][R144.64] ;  /* 0x0000001090681981 */ /* 0x000f68000c1e1d00 */
[----:B------:R0:W5:Y:S02]  /*2b10*/  @P1 LDG.E.128 R108, desc[UR16][R144.64+0x10] ;  /* 0x00001010906c1981 */ /* 0x000164000c1e1d00 */
[----:B0-----:R-:W0:Y:S02]  /*2b20*/  @P1 LDC.64 R144, c[0x0][0x438] ;  /* 0x00010e00ff901b82 */ /* 0x001e240000000a00 */
[----:B0-----:R-:W-:-:S05]  /*2b30*/  @P1 IMAD.WIDE.U32 R144, R189, 0x20, R144 ;  /* 0x00000020bd901825 */ /* 0x001fca00078e0090 */
[----:B------:R-:W5:Y:S04]  /*2b40*/  @P1 LDG.E.128 R112, desc[UR16][R144.64] ;  /* 0x0000001090701981 */ /* 0x000f68000c1e1d00 */
[----:B------:R1:W5:Y:S02]  /*2b50*/  @P1 LDG.E.128 R116, desc[UR16][R144.64+0x10] ;  /* 0x0000101090741981 */ /* 0x000364000c1e1d00 */
[----:B-1----:R-:W-:Y:S02]  /*2b60*/  @P1 IMAD.WIDE.U32 R144, R162, 0x20, R146 ;  /* 0x00000020a2901825 */ /* 0x002fe400078e0092 */
[----:B------:R-:W0:Y:S03]  /*2b70*/  @P1 LDC.64 R146, c[0x0][0x438] ;  /* 0x00010e00ff921b82 */ /* 0x000e260000000a00 */
[----:B------:R-:W5:Y:S04]  /*2b80*/  @P1 LDG.E.128 R120, desc[UR16][R144.64] ;  /* 0x0000001090781981 */ /* 0x000f68000c1e1d00 */
[----:B------:R1:W5:Y:S02]  /*2b90*/  @P1 LDG.E.128 R124, desc[UR16][R144.64+0x10] ;  /* 0x00001010907c1981 */ /* 0x000364000c1e1d00 */
[----:B-1----:R-:W1:Y:S02]  /*2ba0*/  @P1 LDC.64 R144, c[0x0][0x438] ;  /* 0x00010e00ff901b82 */ /* 0x002e640000000a00 */
[----:B-1----:R-:W-:-:S05]  /*2bb0*/  @P1 IMAD.WIDE.U32 R144, R2, 0x20, R144 ;  /* 0x0000002002901825 */ /* 0x002fca00078e0090 */
[----:B------:R-:W5:Y:S04]  /*2bc0*/  @P1 LDG.E.128 R128, desc[UR16][R144.64] ;  /* 0x0000001090801981 */ /* 0x000f68000c1e1d00 */
[----:B------:R0:W5:Y:S02]  /*2bd0*/  @P1 LDG.E.128 R132, desc[UR16][R144.64+0x10] ;  /* 0x0000101090841981 */ /* 0x000164000c1e1d00 */
[----:B0-----:R-:W-:Y:S02]  /*2be0*/  @P1 IMAD.WIDE.U32 R144, R3, 0x20, R146 ;  /* 0x0000002003901825 */ /* 0x001fe400078e0092 */
[----:B------:R-:W3:Y:S04]  /*2bf0*/  LDL.LU R146, [R1+0xd4] ;  /* 0x0000d40001927983 */ /* 0x000ee80000300800 */
[----:B------:R-:W3:Y:S04]  /*2c00*/  LDL.LU R147, [R1+0x34] ;  /* 0x0000340001937983 */ /* 0x000ee80000300800 */
[----:B------:R-:W5:Y:S04]  /*2c10*/  @P1 LDG.E.128 R136, desc[UR16][R144.64] ;  /* 0x0000001090881981 */ /* 0x000f68000c1e1d00 */
[----:B------:R0:W5:Y:S04]  /*2c20*/  @P1 LDG.E.128 R140, desc[UR16][R144.64+0x10] ;  /* 0x00001010908c1981 */ /* 0x000168000c1e1d00 */
[----:B------:R-:W0:Y:S04]  /*2c30*/  LDL.LU R144, [R1+0xd0] ;  /* 0x0000d00001907983 */ /* 0x000e280000300800 */
[----:B------:R-:W3:Y:S01]  /*2c40*/  LDL.LU R145, [R1+0x30] ;  /* 0x0000300001917983 */ /* 0x000ee20000300800 */
[----:B--2---:R-:W-:Y:S01]  /*2c50*/  FFMA.FTZ R64, R16, R233, R64 ;  /* 0x000000e910407223 */ /* 0x004fe20000010040 */
[----:B------:R-:W-:-:S02]  /*2c60*/  @!P4 IADD3 R234, PT, PT, R65, 0x5010, RZ ;  /* 0x0000501041eac810 */ /* 0x000fc40007ffe0ff */
[----:B------:R-:W5:Y:S01]  /*2c70*/  LDL.LU R65, [R1+0x1a4] ;  /* 0x0001a40001417983 */ /* 0x000f620000300800 */
[----:B----4-:R-:W-:-:S05]  /*2c80*/  FADD.FTZ R177, R233, R177 ;  /* 0x000000b1e9b17221 */ /* 0x010fca0000010000 */
[----:B------:R1:W-:Y:S04]  /*2c90*/  STL [R1+0xcc], R177 ;  /* 0x0000ccb101007387 */ /* 0x0003e80000100800 */
[----:B-1----:R-:W2:Y:S04]  /*2ca0*/  LDL.LU R177, [R1+0xdc] ;  /* 0x0000dc0001b17983 */ /* 0x002ea80000300800 */
[----:B------:R1:W-:Y:S04]  /*2cb0*/  STL [R1+0x2c], R64 ;  /* 0x00002c4001007387 */ /* 0x0003e80000100800 */
[----:B-1----:R-:W4:Y:S01]  /*2cc0*/  LDL.LU R64, [R1+0x3c] ;  /* 0x00003c0001407983 */ /* 0x002f220000300800 */
[----:B---3--:R-:W-:Y:S01]  /*2cd0*/  FADD.FTZ R182, R187, R182 ;  /* 0x000000b6bbb67221 */ /* 0x008fe20000010000 */
[----:B------:R-:W-:Y:S01]  /*2ce0*/  FFMA.FTZ R183, R22, R187, R183 ;  /* 0x000000bb16b77223 */ /* 0x000fe200000100b7 */
[----:B------:R-:W-:Y:S01]  /*2cf0*/  FADD.FTZ R146, R192, R146 ;  /* 0x00000092c0927221 */ /* 0x000fe20000010000 */
[----:B------:R-:W-:Y:S01]  /*2d00*/  FFMA.FTZ R147, R20, R192, R147 ;  /* 0x000000c014937223 */ /* 0x000fe20000010093 */
[----:B0-----:R-:W-:Y:S01]  /*2d10*/  FADD.FTZ R144, R193, R144 ;  /* 0x00000090c1907221 */ /* 0x001fe20000010000 */
[----:B------:R-:W-:-:S04]  /*2d20*/  FFMA.FTZ R145, R18, R193, R145 ;  /* 0x000000c112917223 */ /* 0x000fc80000010091 */
[----:B------:R-:W-:Y:S04]  /*2d30*/  STL [R1+0xd0], R144 ;  /* 0x0000d09001007387 */ /* 0x000fe80000100800 */
[----:B------:R-:W3:Y:S04]  /*2d40*/  LDL.LU R233, [R1+0x40] ;  /* 0x0000400001e97983 */ /* 0x000ee80000300800 */
[----:B------:R-:W-:Y:S04]  /*2d50*/  STL [R1+0x30], R145 ;  /* 0x0000309101007387 */ /* 0x000fe80000100800 */
[----:B------:R0:W-:Y:S04]  /*2d60*/  STL [R1+0x34], R147 ;  /* 0x0000349301007387 */ /* 0x0001e80000100800 */
[----:B------:R1:W-:Y:S04]  /*2d70*/  STL [R1+0xd4], R146 ;  /* 0x0000d49201007387 */ /* 0x0003e80000100800 */
[----:B0-----:R-:W3:Y:S04]  /*2d80*/  LDL.LU R147, [R1+0xe4] ;  /* 0x0000e40001937983 */ /* 0x001ee80000300800 */
[----:B-1----:R-:W3:Y:S04]  /*2d90*/  LDL.LU R146, [R1+0x44] ;  /* 0x0000440001927983 */ /* 0x002ee80000300800 */
[----:B------:R-:W3:Y:S04]  /*2da0*/  LDL.LU R187, [R1+0xe0] ;  /* 0x0000e00001bb7983 */ /* 0x000ee80000300800 */
[----:B------:R-:W3:Y:S04]  /*2db0*/  LDL.LU R193, [R1+0xe8] ;  /* 0x0000e80001c17983 */ /* 0x000ee80000300800 */
[----:B------:R-:W-:Y:S04]  /*2dc0*/  STL [R1+0xd8], R182 ;  /* 0x0000d8b601007387 */ /* 0x000fe80000100800 */
[----:B------:R-:W3:Y:S04]  /*2dd0*/  LDL.LU R192, [R1+0x48] ;  /* 0x0000480001c07983 */ /* 0x000ee80000300800 */
[----:B------:R0:W-:Y:S04]  /*2de0*/  STL [R1+0x38], R183 ;  /* 0x000038b701007387 */ /* 0x0001e80000100800 */
[----:B------:R-:W3:Y:S04]  /*2df0*/  LDL.LU R145, [R1+0xec] ;  /* 0x0000ec0001917983 */ /* 0x000ee80000300800 */
[----:B------:R-:W3:Y:S04]  /*2e00*/  LDL.LU R144, [R1+0x4c] ;  /* 0x00004c0001907983 */ /* 0x000ee80000300800 */
[----:B0-----:R-:W3:Y:S04]  /*2e10*/  LDL.LU R183, [R1+0xf0] ;  /* 0x0000f00001b77983 */ /* 0x001ee80000300800 */
[----:B------:R-:W3:Y:S01]  /*2e20*/  LDL.LU R182, [R1+0x50] ;  /* 0x0000500001b67983 */ /* 0x000ee20000300800 */
[----:B--2---:R-:W-:-:S05]  /*2e30*/  FADD.FTZ R177, R186, R177 ;  /* 0x000000b1bab17221 */ /* 0x004fca0000010000 */
[----:B------:R0:W-:Y:S01]  /*2e40*/  STL [R1+0xdc], R177 ;  /* 0x0000dcb101007387 */ /* 0x0001e20000100800 */
[----:B----4-:R-:W-:-:S03]  /*2e50*/  FFMA.FTZ R64, R24, R186, R64 ;  /* 0x000000ba18407223 */ /* 0x010fc60000010040 */
[----:B0-----:R-:W2:Y:S04]  /*2e60*/  LDL.LU R177, [R1+0xf4] ;  /* 0x0000f40001b17983 */ /* 0x001ea80000300800 */
[----:B------:R0:W-:Y:S04]  /*2e70*/  STL [R1+0x3c], R64 ;  /* 0x00003c4001007387 */ /* 0x0001e80000100800 */
[----:B0-----:R-:W4:Y:S01]  /*2e80*/  LDL.LU R64, [R1+0x54] ;  /* 0x0000540001407983 */ /* 0x001f220000300800 */
[----:B------:R-:W-:Y:S01]  /*2e90*/  PLOP3.LUT P0, PT, PT, PT, UP0, 0x80, 0x8 ;  /* 0x000000000008781c */ /* 0x000fe20003f0f008 */
[----:B------:R-:W-:Y:S01]  /*2ea0*/  @UP0 UIMAD.WIDE UR4, UR6, 0x2, UR4 ;  /* 0x00000002060408a5 */ /* 0x000fe2000f8e0204 */
[----:B---3--:R-:W-:Y:S01]  /*2eb0*/  FFMA.FTZ R233, R26, R158, R233 ;  /* 0x0000009e1ae97223 */ /* 0x008fe200000100e9 */
[----:B------:R-:W-:Y:S01]  /*2ec0*/  FADD.FTZ R147, R174, R147 ;  /* 0x00000093ae937221 */ /* 0x000fe20000010000 */
[----:B------:R-:W-:Y:S01]  /*2ed0*/  FFMA.FTZ R146, R28, R174, R146 ;  /* 0x000000ae1c927223 */ /* 0x000fe20000010092 */
[----:B------:R-:W-:Y:S01]  /*2ee0*/  FADD.FTZ R187, R158, R187 ;  /* 0x000000bb9ebb7221 */ /* 0x000fe20000010000 */
[----:B------:R-:W-:-:S04]  /*2ef0*/  FADD.FTZ R193, R175, R193 ;  /* 0x000000c1afc17221 */ /* 0x000fc80000010000 */
[----:B------:R-:W-:Y:S04]  /*2f00*/  STL [R1+0xe0], R187 ;  /* 0x0000e0bb01007387 */ /* 0x000fe80000100800 */
[----:B------:R-:W-:Y:S01]  /*2f10*/  STL [R1+0x44], R146 ;  /* 0x0000449201007387 */ /* 0x000fe20000100800 */
[----:B------:R-:W-:-:S03]  /*2f20*/  FFMA.FTZ R192, R30, R175, R192 ;  /* 0x000000af1ec07223 */ /* 0x000fc600000100c0 */
[----:B------:R-:W-:Y:S04]  /*2f30*/  STL [R1+0x40], R233 ;  /* 0x000040e901007387 */ /* 0x000fe80000100800 */
[----:B------:R0:W-:Y:S01]  /*2f40*/  STL [R1+0xe4], R147 ;  /* 0x0000e49301007387 */ /* 0x0001e20000100800 */
[----:B------:R-:W-:Y:S01]  /*2f50*/  FADD.FTZ R145, R176, R145 ;  /* 0x00000091b0917221 */ /* 0x000fe20000010000 */
[----:B------:R-:W-:Y:S02]  /*2f60*/  FFMA.FTZ R144, R31, R176, R144 ;  /* 0x000000b01f907223 */ /* 0x000fe40000010090 */
[----:B------:R-:W-:Y:S01]  /*2f70*/  STL [R1+0xe8], R193 ;  /* 0x0000e8c101007387 */ /* 0x000fe20000100800 */
[----:B0-----:R-:W0:Y:S01]  /*2f80*/  LDC.64 R146, c[0x0][0x3b0] ;  /* 0x0000ec00ff927b82 */ /* 0x001e220000000a00 */
[----:B------:R-:W-:-:S02]  /*2f90*/  FADD.FTZ R183, R157, R183 ;  /* 0x000000b79db77221 */ /* 0x000fc40000010000 */
[----:B------:R1:W-:Y:S01]  /*2fa0*/  STL [R1+0x4c], R144 ;  /* 0x00004c9001007387 */ /* 0x0003e20000100800 */
[----:B------:R-:W-:-:S03]  /*2fb0*/  FFMA.FTZ R182, R160, R157, R182 ;  /* 0x0000009da0b67223 */ /* 0x000fc600000100b6 */
[----:B------:R-:W-:Y:S01]  /*2fc0*/  STL [R1+0x48], R192 ;  /* 0x000048c001007387 */ /* 0x000fe20000100800 */
[----:B------:R-:W-:-:S03]  /*2fd0*/  MOV R157, 0x10 ;  /* 0x00000010009d7802 */ /* 0x000fc60000000f00 */
[----:B------:R3:W-:Y:S01]  /*2fe0*/  STL [R1+0xec], R145 ;  /* 0x0000ec9101007387 */ /* 0x0007e20000100800 */
[----:B-1----:R-:W-:-:S03]  /*2ff0*/  MOV R144, UR4 ;  /* 0x0000000400907c02 */ /* 0x002fc60008000f00 */
[----:B------:R-:W-:Y:S01]  /*3000*/  STL [R1+0xf0], R183 ;  /* 0x0000f0b701007387 */ /* 0x000fe20000100800 */
[----:B---3--:R-:W-:-:S05]  /*3010*/  MOV R145, UR5 ;  /* 0x0000000500917c02 */ /* 0x008fca0008000f00 */
[----:B------:R1:W3:Y:S02]  /*3020*/  @P0 LDG.E.U16 R233, desc[UR16][R144.64] ;  /* 0x0000001090e90981 */ /* 0x0002e4000c1e1500 */
[----:B-1----:R-:W-:-:S04]  /*3030*/  IMAD.WIDE.U32 R144, R208, R157, UR24 ;  /* 0x00000018d0907e25 */ /* 0x002fc8000f8e009d */
[----:B--2---:R-:W-:Y:S01]  /*3040*/  FADD.FTZ R177, R159, R177 ;  /* 0x000000b19fb17221 */ /* 0x004fe20000010000 */
[----:B----4-:R-:W-:-:S05]  /*3050*/  FFMA.FTZ R64, R161, R159, R64 ;  /* 0x0000009fa1407223 */ /* 0x010fca0000010040 */
[----:B------:R1:W-:Y:S04]  /*3060*/  STL [R1+0x54], R64 ;  /* 0x0000544001007387 */ /* 0x0003e80000100800 */
[----:B------:R2:W-:Y:S04]  /*3070*/  STL [R1+0x50], R182 ;  /* 0x000050b601007387 */ /* 0x0005e80000100800 */
[----:B-1----:R-:W4:Y:S04]  /*3080*/  LDL.LU R64, [R1+0xf8] ;  /* 0x0000f80001407983 */ /* 0x002f280000300800 */
[----:B------:R1:W-:Y:S04]  /*3090*/  STL [R1+0xf4], R177 ;  /* 0x0000f4b101007387 */ /* 0x0003e80000100800 */
[----:B------:R-:W3:Y:S04]  /*30a0*/  LDL.LU R159, [R1+0xfc] ;  /* 0x0000fc00019f7983 */ /* 0x000ee80000300800 */
[----:B------:R-:W3:Y:S04]  /*30b0*/  LDL.LU R158, [R1+0x5c] ;  /* 0x00005c00019e7983 */ /* 0x000ee80000300800 */
[----:B------:R-:W3:Y:S01]  /*30c0*/  LDL.LU R157, [R1+0x58] ;  /* 0x00005800019d7983 */ /* 0x000ee20000300800 */
[----:B0-----:R-:W-:-:S04]  /*30d0*/  IMAD.WIDE.U32 R192, R208, 0x8, R146 ;  /* 0x00000008d0c07825 */ /* 0x001fc800078e0092 */
[--C-:B------:R-:W-:Y:S02]  /*30e0*/  IMAD.WIDE.U32 R186, R189, 0x8, R146.reuse ;  /* 0x00000008bdba7825 */ /* 0x100fe400078e0092 */
[----:B------:R-:W5:Y:S02]  /*30f0*/  LDG.E.64 R192, desc[UR16][R192.64] ;  /* 0x00000010c0c07981 */ /* 0x000f64000c1e1b00 */
[--C-:B--2---:R-:W-:Y:S02]  /*3100*/  IMAD.WIDE.U32 R182, R162, 0x8, R146.reuse ;  /* 0x00000008a2b67825 */ /* 0x104fe400078e0092 */
[----:B------:R-:W5:Y:S02]  /*3110*/  LDG.E.64 R186, desc[UR16][R186.64] ;  /* 0x00000010baba7981 */ /* 0x000f64000c1e1b00 */
[--C-:B------:R-:W-:Y:S02]  /*3120*/  IMAD.WIDE.U32 R174, R2, 0x8, R146.reuse ;  /* 0x0000000802ae7825 */ /* 0x100fe400078e0092 */
[----:B------:R-:W5:Y:S02]  /*3130*/  LDG.E.64 R182, desc[UR16][R182.64] ;  /* 0x00000010b6b67981 */ /* 0x000f64000c1e1b00 */
[----:B-1----:R-:W-:-:S02]  /*3140*/  IMAD.WIDE.U32 R176, R3, 0x8, R146 ;  /* 0x0000000803b07825 */ /* 0x002fc400078e0092 */
[----:B------:R-:W5:Y:S04]  /*3150*/  LDG.E.64 R174, desc[UR16][R174.64] ;  /* 0x00000010aeae7981 */ /* 0x000f68000c1e1b00 */
[----:B------:R-:W5:Y:S01]  /*3160*/  LDG.E.64 R176, desc[UR16][R176.64] ;  /* 0x00000010b0b07981 */ /* 0x000f62000c1e1b00 */
[----:B------:R-:W-:Y:S06]  /*3170*/  BAR.SYNC.DEFER_BLOCKING 0x0 ;  /* 0x0000000000007b1d */ /* 0x000fec0000010000 */
[----:B------:R-:W5:Y:S01]  /*3180*/  LDG.E.128 R144, desc[UR16][R144.64] ;  /* 0x0000001090907981 */ /* 0x000f62000c1e1d00 */
[----:B------:R-:W-:-:S04]  /*3190*/  UISETP.NE.U32.AND UP1, UPT, UR20, URZ, UPT ;  /* 0x000000ff1400728c */ /* 0x000fc8000bf25070 */
[----:B------:R-:W-:Y:S01]  /*31a0*/  UISETP.NE.AND.EX UP1, UPT, UR21, URZ, UPT, UP1 ;  /* 0x000000ff1500728c */ /* 0x000fe2000bf25310 */
[----:B------:R-:W-:Y:S01]  /*31b0*/  UMOV UR10, 0x3f800000 ;  /* 0x3f800000000a7882 */ /* 0x000fe20000000000 */
[----:B----4-:R-:W-:-:S05]  /*31c0*/  FADD.FTZ R64, R237, R64 ;  /* 0x00000040ed407221 */ /* 0x010fca0000010000 */
[----:B------:R0:W-:Y:S01]  /*31d0*/  STL [R1+0xf8], R64 ;  /* 0x0000f84001007387 */ /* 0x0001e20000100800 */
[----:B---3--:R-:W-:Y:S01]  /*31e0*/  FADD.FTZ R159, R236, R159 ;  /* 0x0000009fec9f7221 */ /* 0x008fe20000010000 */
[----:B------:R-:W-:Y:S02]  /*31f0*/  FFMA.FTZ R158, R188, R236, R158 ;  /* 0x000000ecbc9e7223 */ /* 0x000fe4000001009e */
[----:B0-----:R0:W5:Y:S01]  /*3200*/  LDL.LU R64, [R1+0x1a0] ;  /* 0x0001a00001407983 */ /* 0x0011620000300800 */
[----:B------:R-:W-:-:S03]  /*3210*/  FFMA.FTZ R157, R185, R237, R157 ;  /* 0x000000edb99d7223 */ /* 0x000fc6000001009d */
[----:B------:R-:W-:Y:S04]  /*3220*/  STL [R1+0x5c], R158 ;  /* 0x00005c9e01007387 */ /* 0x000fe80000100800 */
[----:B------:R-:W-:Y:S04]  /*3230*/  STL [R1+0x58], R157 ;  /* 0x0000589d01007387 */ /* 0x000fe80000100800 */
[----:B------:R-:W-:Y:S04]  /*3240*/  STL [R1+0xfc], R159 ;  /* 0x0000fc9f01007387 */ /* 0x000fe80000100800 */
[----:B------:R-:W1:Y:S02]  /*3250*/  LDS.128 R156, [R156] ;  /* 0x000000009c9c7984 */ /* 0x000e640000000c00 */
[----:B-1----:R-:W-:Y:S01]  /*3260*/  FADD.FTZ R156, RZ, R156 ;  /* 0x0000009cff9c7221 */ /* 0x002fe20000010000 */
[----:B------:R-:W-:-:S03]  /*3270*/  FADD.FTZ R157, RZ, R157 ;  /* 0x0000009dff9d7221 */ /* 0x000fc60000010000 */
[----:B------:R-:W-:Y:S01]  /*3280*/  FADD.FTZ R236, R158, R156 ;  /* 0x0000009c9eec7221 */ /* 0x000fe20000010000 */
[----:B------:R-:W-:Y:S02]  /*3290*/  FADD.FTZ R237, R159, R157 ;  /* 0x0000009d9fed7221 */ /* 0x000fe40000010000 */
[----:B------:R-:W1:Y:S01]  /*32a0*/  LDS.128 R156, [R234] ;  /* 0x00000000ea9c7984 */ /* 0x000e620000000c00 */
[----:B------:R-:W-:-:S05]  /*32b0*/  @P0 HADD2.F32 R233, -RZ, R233.H0_H0 ;  /* 0x200000e9ffe90230 */ /* 0x000fca0000004100 */
[----:B------:R-:W-:Y:S01]  /*32c0*/  @P0 R2UR UR4, R233 ;  /* 0x00000000e90402ca */ /* 0x000fe200000e0000 */
[----:B-1----:R-:W-:-:S04]  /*32d0*/  FADD.FTZ R157, R237, R157 ;  /* 0x0000009ded9d7221 */ /* 0x002fc80000010000 */
        /* <DEDUP_REMOVED lines=8> */
[----:B0-----:R-:W-:Y:S08]  /*3360*/  BRA.U UP1, `(.L_x_15045) ;  /* 0x0000000d011c7547 */ /* 0x001ff0000b800000 */
[----:B------:R-:W-:Y:S01]  /*3370*/  UMOV UR4, UR8 ;  /* 0x0000000800047c82 */ /* 0x000fe20008000000 */
[----:B------:R-:W-:Y:S01]  /*3380*/  UMOV UR5, UR9 ;  /* 0x0000000900057c82 */ /* 0x000fe20008000000 */
[----:B------:R-:W-:-:S04]  /*3390*/  UISETP.NE.U32.AND UP1, UPT, UR4, URZ, UPT ;  /* 0x000000ff0400728c */ /* 0x000fc8000bf25070 */
[----:B------:R-:W-:-:S09]  /*33a0*/  UISETP.NE.AND.EX UP1, UPT, UR5, URZ, UPT, UP1 ;  /* 0x000000ff0500728c */ /* 0x000fd2000bf25310 */
[----:B------:R-:W-:Y:S05]  /*33b0*/  BRA.U UP1, `(.L_x_15046) ;  /* 0x0000000501787547 */ /* 0x000fea000b800000 */
[--C-:B------:R-:W-:Y:S01]  /*33c0*/  FFMA.FTZ R209, R209, UR23, R158.reuse ;  /* 0x00000017d1d17c23 */ /* 0x100fe2000801009e */
[C---:B-----5:R-:W-:Y:S01]  /*33d0*/  LOP3.LUT P5, RZ, R192.reuse, 0xff0000, RZ, 0xc0, !PT ;  /* 0x00ff0000c0ff7812 */ /* 0x060fe200078ac0ff */
[--C-:B------:R-:W-:Y:S01]  /*33e0*/  FFMA.FTZ R211, R211, UR23, R158.reuse ;  /* 0x00000017d3d37c23 */ /* 0x100fe2000801009e */
[----:B------:R-:W-:Y:S01]  /*33f0*/  LOP3.LUT P4, RZ, R192, 0xff000000, RZ, 0xc0, !PT ;  /* 0xff000000c0ff7812 */ /* 0x000fe2000788c0ff */
[----:B------:R-:W-:Y:S01]  /*3400*/  FADD.FTZ R209, R212, -R209 ;  /* 0x800000d1d4d17221 */ /* 0x000fe20000010000 */
[--C-:B------:R-:W-:Y:S01]  /*3410*/  FFMA.FTZ R213, R213, UR23, R158.reuse ;  /* 0x00000017d5d57c23 */ /* 0x100fe2000801009e */
[----:B------:R-:W-:Y:S01]  /*3420*/  FADD.FTZ R214, R214, -R211 ;  /* 0x800000d3d6d67221 */ /* 0x000fe20000010000 */
[----:B------:R-:W-:Y:S01]  /*3430*/  LOP3.LUT P0, RZ, R193, 0xff, RZ, 0xc0, !PT ;  /* 0x000000ffc1ff7812 */ /* 0x000fe2000780c0ff */
[----:B------:R-:W-:Y:S01]  /*3440*/  FMUL.FTZ R209, R209, UR11 ;  /* 0x0000000bd1d17c20 */ /* 0x000fe20008410000 */
[----:B------:R-:W-:Y:S02]  /*3450*/  HFMA2 R157, -RZ, RZ, 0, 0 ;  /* 0x00000000ff9d7431 */ /* 0x000fe400000001ff */
[----:B------:R-:W-:Y:S01]  /*3460*/  FMUL.FTZ R159, R214, UR11 ;  /* 0x0000000bd69f7c20 */ /* 0x000fe20008410000 */
[----:B------:R-:W-:Y:S01]  /*3470*/  FADD.FTZ R213, R216, -R213 ;  /* 0x800000d5d8d57221 */ /* 0x000fe20000010000 */
[----:B------:R-:W-:Y:S01]  /*3480*/  FMUL.FTZ R209, R209, UR10 ;  /* 0x0000000ad1d17c20 */ /* 0x000fe20008410000 */
[----:B------:R-:W-:Y:S01]  /*3490*/  FFMA.FTZ R215, R215, UR23, R158 ;  /* 0x00000017d7d77c23 */ /* 0x000fe2000801009e */
[----:B------:R-:W-:-:S02]  /*34a0*/  @P5 HADD2.F32 R156, -RZ, R145.H0_H0 ;  /* 0x20000091ff9c5230 */ /* 0x000fc40000004100 */
[----:B------:R-:W-:Y:S01]  /*34b0*/  FMUL.FTZ R159, R159, UR10 ;  /* 0x0000000a9f9f7c20 */ /* 0x000fe20008410000 */
[----:B------:R-:W-:Y:S01]  /*34c0*/  FMUL.FTZ R209, R209, UR7 ;  /* 0x00000007d1d17c20 */ /* 0x000fe20008410000 */
[----:B------:R-:W-:Y:S01]  /*34d0*/  FMUL.FTZ R213, R213, UR11 ;  /* 0x0000000bd5d57c20 */ /* 0x000fe20008410000 */
[----:B------:R-:W-:Y:S01]  /*34e0*/  LOP3.LUT P2, RZ, R193, 0xff00, RZ, 0xc0, !PT ;  /* 0x0000ff00c1ff7812 */ /* 0x000fe2000784c0ff */
[----:B------:R-:W-:Y:S01]  /*34f0*/  FADD.FTZ R215, R218, -R215 ;  /* 0x800000d7dad77221 */ /* 0x000fe20000010000 */
[----:B------:R-:W-:Y:S01]  /*3500*/  @P5 FMUL.FTZ R157, R209, R156 ;  /* 0x0000009cd19d5220 */ /* 0x000fe20000410000 */
[----:B------:R-:W-:Y:S02]  /*3510*/  @P4 HADD2.F32 R156, -RZ, R145.H1_H1 ;  /* 0x30000091ff9c4230 */ /* 0x000fe40000004100 */
[----:B------:R-:W-:Y:S01]  /*3520*/  FMUL.FTZ R145, R159, UR7 ;  /* 0x000000079f917c20 */ /* 0x000fe20008410000 */
[----:B------:R-:W-:Y:S01]  /*3530*/  MOV R159, RZ ;  /* 0x000000ff009f7202 */ /* 0x000fe20000000f00 */
[----:B------:R-:W-:Y:S01]  /*3540*/  FFMA.FTZ R210, R210, UR23, R158 ;  /* 0x00000017d2d27c23 */ /* 0x000fe2000801009e */
[----:B------:R-:W-:-:S02]  /*3550*/  @P0 HADD2.F32 R211, -RZ, R146.H0_H0 ;  /* 0x20000092ffd30230 */ /* 0x000fc40000004100 */
[----:B------:R-:W-:Y:S01]  /*3560*/  @P4 FMUL.FTZ R159, R145, R156 ;  /* 0x0000009c919f4220 */ /* 0x000fe20000410000 */
[----:B------:R-:W-:Y:S01]  /*3570*/  FMUL.FTZ R156, R213, UR10 ;  /* 0x0000000ad59c7c20 */ /* 0x000fe20008410000 */
[----:B------:R-:W-:Y:S01]  /*3580*/  FMUL.FTZ R215, R215, UR11 ;  /* 0x0000000bd7d77c20 */ /* 0x000fe20008410000 */
[----:B------:R-:W-:Y:S01]  /*3590*/  FADD.FTZ R223, R223, -R210 ;  /* 0x800000d2dfdf7221 */ /* 0x000fe20000010000 */
[----:B------:R-:W-:Y:S01]  /*35a0*/  FFMA.FTZ R217, R217, UR23, R158 ;  /* 0x00000017d9d97c23 */ /* 0x000fe2000801009e */
[----:B------:R-:W-:Y:S01]  /*35b0*/  FMUL.FTZ R156, R156, UR7 ;  /* 0x000000079c9c7c20 */ /* 0x000fe20008410000 */
[----:B------:R-:W-:Y:S01]  /*35c0*/  HFMA2 R210, -RZ, RZ, 0, 0 ;  /* 0x00000000ffd27431 */ /* 0x000fe200000001ff */
[----:B------:R-:W-:Y:S01]  /*35d0*/  LOP3.LUT P3, RZ, R193, 0xff0000, RZ, 0xc0, !PT ;  /* 0x00ff0000c1ff7812 */ /* 0x000fe2000786c0ff */
[----:B------:R-:W-:Y:S01]  /*35e0*/  FADD.FTZ R217, R220, -R217 ;  /* 0x800000d9dcd97221 */ /* 0x000fe20000010000 */
[----:B------:R-:W-:Y:S01]  /*35f0*/  @P0 FMUL.FTZ R210, R156, R211 ;  /* 0x000000d39cd20220 */ /* 0x000fe20000410000 */
[----:B------:R-:W-:Y:S01]  /*3600*/  FMUL.FTZ R211, R215, UR10 ;  /* 0x0000000ad7d37c20 */ /* 0x000fe20008410000 */
[----:B------:R-:W-:-:S02]  /*3610*/  @P2 HADD2.F32 R212, -RZ, R146.H1_H1 ;  /* 0x30000092ffd42230 */ /* 0x000fc40000004100 */
[----:B------:R-:W-:Y:S01]  /*3620*/  FMUL.FTZ R213, R96, R156 ;  /* 0x0000009c60d57220 */ /* 0x000fe20000410000 */
[----:B------:R-:W-:Y:S01]  /*3630*/  FMUL.FTZ R217, R217, UR11 ;  /* 0x0000000bd9d97c20 */ /* 0x000fe20008410000 */
[----:B------:R-:W-:Y:S01]  /*3640*/  FMUL.FTZ R146, R211, UR7 ;  /* 0x00000007d3927c20 */ /* 0x000fe20008410000 */
[----:B------:R-:W-:Y:S01]  /*3650*/  MOV R211, RZ ;  /* 0x000000ff00d37202 */ /* 0x000fe20000000f00 */
[----:B------:R-:W-:Y:S01]  /*3660*/  FFMA.FTZ R219, R219, UR23, R158 ;  /* 0x00000017dbdb7c23 */ /* 0x000fe2000801009e */
[----:B------:R-:W-:Y:S01]  /*3670*/  FSEL R213, R213, RZ, P0 ;  /* 0x000000ffd5d57208 */ /* 0x000fe20000000000 */
[----:B------:R-:W-:Y:S01]  /*3680*/  @P2 FMUL.FTZ R211, R146, R212 ;  /* 0x000000d492d32220 */ /* 0x000fe20000410000 */
[----:B------:R-:W-:Y:S01]  /*3690*/  FMUL.FTZ R214, R217, UR10 ;  /* 0x0000000ad9d67c20 */ /* 0x000fe20008410000 */
[----:B------:R-:W-:Y:S01]  /*36a0*/  ISETP.GE.U32.AND P0, PT, R192, RZ, PT ;  /* 0x000000ffc000720c */ /* 0x000fe20003f06070 */
[----:B------:R-:W-:Y:S01]  /*36b0*/  FMUL.FTZ R146, R97, R146 ;  /* 0x0000009261927220 */ /* 0x000fe20000410000 */
[----:B------:R-:W-:-:S02]  /*36c0*/  @P3 HADD2.F32 R156, -RZ, R147.H0_H0 ;  /* 0x20000093ff9c3230 */ /* 0x000fc40000004100 */
[----:B------:R-:W-:Y:S01]  /*36d0*/  FMUL.FTZ R214, R214, UR7 ;  /* 0x00000007d6d67c20 */ /* 0x000fe20008410000 */
[----:B------:R-:W-:Y:S01]  /*36e0*/  ISETP.GE.U32.AND.EX P0, PT, R193, 0x1000000, PT, P0 ;  /* 0x01000000c100780c */ /* 0x000fe20003f06100 */
[----:B------:R-:W-:Y:S01]  /*36f0*/  FFMA.FTZ R0, R0, UR23, R158 ;  /* 0x0000001700007c23 */ /* 0x000fe2000801009e */
[----:B------:R-:W-:Y:S01]  /*3700*/  FSEL R146, R146, RZ, P2 ;  /* 0x000000ff92927208 */ /* 0x000fe20001000000 */
[----:B------:R-:W-:Y:S01]  /*3710*/  FADD.FTZ R221, R221, -R219 ;  /* 0x800000dbdddd7221 */ /* 0x000fe20000010000 */
[----:B------:R-:W-:Y:S01]  /*3720*/  LOP3.LUT P2, RZ, R192, 0xff, RZ, 0xc0, !PT ;  /* 0x000000ffc0ff7812 */ /* 0x000fe2000784c0ff */
[----:B------:R-:W-:Y:S02]  /*3730*/  HFMA2 R212, -RZ, RZ, 0, 0 ;  /* 0x00000000ffd47431 */ /* 0x000fe400000001ff */
[----:B------:R-:W-:Y:S01]  /*3740*/  @P3 FMUL.FTZ R212, R214, R156 ;  /* 0x0000009cd6d43220 */ /* 0x000fe20000410000 */
[----:B------:R-:W-:Y:S01]  /*3750*/  FADD.FTZ R222, R222, -R0 ;  /* 0x80000000dede7221 */ /* 0x000fe20000010000 */
[----:B------:R-:W-:Y:S01]  /*3760*/  FMUL.FTZ R214, R98, R214 ;  /* 0x000000d662d67220 */ /* 0x000fe20000410000 */
[----:B------:R-:W-:Y:S01]  /*3770*/  FMUL.FTZ R221, R221, UR11 ;  /* 0x0000000bdddd7c20 */ /* 0x000fe20008410000 */
[----:B------:R-:W-:Y:S01]  /*3780*/  FMUL.FTZ R223, R223, UR11 ;  /* 0x0000000bdfdf7c20 */ /* 0x000fe20008410000 */
[----:B------:R-:W-:Y:S01]  /*3790*/  FMUL.FTZ R222, R222, UR11 ;  /* 0x0000000bdede7c20 */ /* 0x000fe20008410000 */
[----:B------:R-:W-:Y:S01]  /*37a0*/  FMUL.FTZ R209, R102, R209 ;  /* 0x000000d166d17220 */ /* 0x000fe20000410000 */
[----:B------:R-:W-:Y:S01]  /*37b0*/  FSEL R193, R214, RZ, P3 ;  /* 0x000000ffd6c17208 */ /* 0x000fe20001800000 */
[----:B------:R-:W-:Y:S01]  /*37c0*/  FMUL.FTZ R221, R221, UR10 ;  /* 0x0000000adddd7c20 */ /* 0x000fe20008410000 */
[----:B------:R-:W-:Y:S01]  /*37d0*/  LOP3.LUT P3, RZ, R192, 0xff00, RZ, 0xc0, !PT ;  /* 0x0000ff00c0ff7812 */ /* 0x000fe2000786c0ff */
[----:B------:R-:W-:Y:S01]  /*37e0*/  FMUL.FTZ R214, R222, UR10 ;  /* 0x0000000aded67c20 */ /* 0x000fe20008410000 */
[----:B------:R-:W-:-:S02]  /*37f0*/  @P0 HADD2.F32 R0, -RZ, R147.H1_H1 ;  /* 0x30000093ff000230 */ /* 0x000fc40000004100 */
[----:B------:R-:W-:Y:S01]  /*3800*/  FMUL.FTZ R147, R221, UR7 ;  /* 0x00000007dd937c20 */ /* 0x000fe20008410000 */
[--C-:B------:R-:W-:Y:S02]  /*3810*/  @P2 HADD2.F32 R156, -RZ, R144.reuse.H0_H0 ;  /* 0x20000090ff9c2230 */ /* 0x100fe40000004100 */
[----:B------:R-:W-:Y:S01]  /*3820*/  FMUL.FTZ R214, R214, UR7 ;  /* 0x00000007d6d67c20 */ /* 0x000fe20008410000 */
[----:B------:R-:W-:Y:S01]  /*3830*/  MOV R192, RZ ;  /* 0x000000ff00c07202 */ /* 0x000fe20000000f00 */
[----:B------:R-:W-:Y:S01]  /*3840*/  @P0 FMUL.FTZ R192, R147, R0 ;  /* 0x0000000093c00220 */ /* 0x000fe20000410000 */
[----:B------:R-:W-:Y:S02]  /*3850*/  HFMA2 R0, -RZ, RZ, 0, 0 ;  /* 0x00000000ff007431 */ /* 0x000fe400000001ff */
[----:B------:R-:W-:Y:S01]  /*3860*/  @P2 FMUL.FTZ R0, R214, R156 ;  /* 0x0000009cd6002220 */ /* 0x000fe20000410000 */
[----:B------:R-:W-:Y:S01]  /*3870*/  FMUL.FTZ R156, R223, UR10 ;  /* 0x0000000adf9c7c20 */ /* 0x000fe20008410000 */
[----:B------:R-:W-:Y:S01]  /*3880*/  FMUL.FTZ R147, R99, R147 ;  /* 0x0000009363937220 */ /* 0x000fe20000410000 */
[----:B------:R-:W-:Y:S01]  /*3890*/  FMUL.FTZ R145, R103, R145 ;  /* 0x0000009167917220 */ /* 0x000fe20000410000 */
[----:B------:R-:W-:-:S02]  /*38a0*/  @P3 HADD2.F32 R215, -RZ, R144.H1_H1 ;  /* 0x30000090ffd73230 */ /* 0x000fc40000004100 */
        /* <DEDUP_REMOVED lines=15> */
.L_x_15046:
        /* <DEDUP_REMOVED lines=13> */
[----:B------:R-:W-:Y:S01]  /*3a70*/  CS2R R156, SRZ ;  /* 0x00000000009c7805 */ /* 0x000fe2000001ff00 */
[----:B------:R-:W-:-:S02]  /*3a80*/  @P4 HADD2.F32 R150, -RZ, R144.H0_H0 ;  /* 0x20000090ff964230 */ /* 0x000fc40000004100 */
[----:B------:R-:W-:Y:S01]  /*3a90*/  FMUL.FTZ R223, R149, UR10 ;  /* 0x0000000a95df7c20 */ /* 0x000fe20008410000 */
[----:B------:R-:W-:Y:S01]  /*3aa0*/  @P4 FMUL.FTZ R151, R222, UR7 ;  /* 0x00000007de974c20 */ /* 0x000fe20008410000 */
[----:B------:R-:W-:Y:S01]  /*3ab0*/  @P3 HADD2.F32 R144, -RZ, R144.H1_H1 ;  /* 0x30000090ff903230 */ /* 0x000fe20000004100 */
[----:B------:R-:W-:Y:S01]  /*3ac0*/  LOP3.LUT P2, RZ, R192, 0xff000000, RZ, 0xc0, !PT ;  /* 0xff000000c0ff7812 */ /* 0x000fe2000784c0ff */
[--C-:B------:R-:W-:Y:S01]  /*3ad0*/  FFMA.FTZ R213, R213, UR23, R158.reuse ;  /* 0x00000017d5d57c23 */ /* 0x100fe2000801009e */
[----:B------:R-:W-:Y:S01]  /*3ae0*/  @P4 FMUL.FTZ R0, R150, R151 ;  /* 0x0000009796004220 */ /* 0x000fe20000410000 */
[----:B------:R-:W-:Y:S01]  /*3af0*/  @P3 FMUL.FTZ R150, R223, UR7 ;  /* 0x00000007df963c20 */ /* 0x000fe20008410000 */
[--C-:B------:R-:W-:Y:S01]  /*3b00*/  FFMA.FTZ R151, R211, UR23, R158.reuse ;  /* 0x00000017d3977c23 */ /* 0x100fe2000801009e */
[----:B------:R-:W-:Y:S01]  /*3b10*/  MOV R159, RZ ;  /* 0x000000ff009f7202 */ /* 0x000fe20000000f00 */
[----:B------:R-:W-:Y:S01]  /*3b20*/  FADD.FTZ R213, R216, -R213 ;  /* 0x800000d5d8d57221 */ /* 0x000fe20000010000 */
[----:B------:R-:W-:Y:S01]  /*3b30*/  @P3 FMUL.FTZ R156, R144, R150 ;  /* 0x00000096909c3220 */ /* 0x000fe20000410000 */
[----:B------:R-:W-:Y:S01]  /*3b40*/  FMUL.FTZ R150, R209, UR11 ;  /* 0x0000000bd1967c20 */ /* 0x000fe20008410000 */
[----:B------:R-:W-:Y:S01]  /*3b50*/  FADD.FTZ R151, R214, -R151 ;  /* 0x80000097d6977221 */ /* 0x000fe20000010000 */
[--C-:B------:R-:W-:Y:S01]  /*3b60*/  @P5 HADD2.F32 R144, -RZ, R145.reuse.H0_H0 ;  /* 0x20000091ff905230 */ /* 0x100fe20000004100 */
[----:B------:R-:W-:Y:S01]  /*3b70*/  LOP3.LUT P0, RZ, R193, 0xff, RZ, 0xc0, !PT ;  /* 0x000000ffc1ff7812 */ /* 0x000fe2000780c0ff */
[----:B------:R-:W-:Y:S01]  /*3b80*/  FMUL.FTZ R152, R150, UR10 ;  /* 0x0000000a96987c20 */ /* 0x000fe20008410000 */
[----:B------:R-:W-:Y:S01]  /*3b90*/  FMUL.FTZ R151, R151, UR11 ;  /* 0x0000000b97977c20 */ /* 0x000fe20008410000 */
[----:B------:R-:W-:Y:S01]  /*3ba0*/  @P2 HADD2.F32 R145, -RZ, R145.H1_H1 ;  /* 0x30000091ff912230 */ /* 0x000fe20000004100 */
[----:B------:R-:W-:Y:S01]  /*3bb0*/  CS2R R210, SRZ ;  /* 0x0000000000d27805 */ /* 0x000fe2000001ff00 */
[----:B------:R-:W-:Y:S01]  /*3bc0*/  @P5 FMUL.FTZ R153, R152, UR7 ;  /* 0x0000000798995c20 */ /* 0x000fe20008410000 */
[----:B------:R-:W-:Y:S01]  /*3bd0*/  FFMA.FTZ R217, R217, UR23, R158 ;  /* 0x00000017d9d97c23 */ /* 0x000fe2000801009e */
[----:B------:R-:W-:-:S02]  /*3be0*/  HFMA2 R212, -RZ, RZ, 0, 0 ;  /* 0x00000000ffd47431 */ /* 0x000fc400000001ff */
[----:B------:R-:W-:Y:S01]  /*3bf0*/  FMUL.FTZ R222, R222, UR7 ;  /* 0x00000007dede7c20 */ /* 0x000fe20008410000 */
[----:B------:R-:W-:Y:S01]  /*3c00*/  @P5 FMUL.FTZ R157, R144, R153 ;  /* 0x00000099909d5220 */ /* 0x000fe20000410000 */
[----:B------:R-:W-:Y:S01]  /*3c10*/  FMUL.FTZ R144, R151, UR10 ;  /* 0x0000000a97907c20 */ /* 0x000fe20008410000 */
[----:B------:R-:W-:Y:S01]  /*3c20*/  FADD.FTZ R220, R220, -R217 ;  /* 0x800000d9dcdc7221 */ /* 0x000fe20000010000 */
[----:B------:R-:W-:Y:S01]  /*3c30*/  FMUL.FTZ R223, R223, UR7 ;  /* 0x00000007dfdf7c20 */ /* 0x000fe20008410000 */
[----:B------:R-:W-:Y:S02]  /*3c40*/  @P0 HADD2.F32 R155, -RZ, R146.H0_H0 ;  /* 0x20000092ff9b0230 */ /* 0x000fe40000004100 */
[C---:B------:R-:W-:Y:S01]  /*3c50*/  @P2 FMUL.FTZ R153, R144.reuse, UR7 ;  /* 0x0000000790992c20 */ /* 0x040fe20008410000 */
[----:B------:R-:W-:Y:S01]  /*3c60*/  FMUL.FTZ R144, R144, UR7 ;  /* 0x0000000790907c20 */ /* 0x000fe20008410000 */
[----:B------:R-:W-:Y:S01]  /*3c70*/  FMUL.FTZ R222, R100, R222 ;  /* 0x000000de64de7220 */ /* 0x000fe20000410000 */
[----:B------:R-:W-:Y:S01]  /*3c80*/  FMUL.FTZ R223, R101, R223 ;  /* 0x000000df65df7220 */ /* 0x000fe20000410000 */
[----:B------:R-:W-:Y:S01]  /*3c90*/  @P2 FMUL.FTZ R159, R145, R153 ;  /* 0x00000099919f2220 */ /* 0x000fe20000410000 */
[----:B------:R-:W-:Y:S01]  /*3ca0*/  FMUL.FTZ R145, R152, UR7 ;  /* 0x0000000798917c20 */ /* 0x000fe20008410000 */
[----:B------:R-:W-:Y:S01]  /*3cb0*/  FMUL.FTZ R152, R213, UR11 ;  /* 0x0000000bd5987c20 */ /* 0x000fe20008410000 */
[----:B------:R-:W-:Y:S01]  /*3cc0*/  FFMA.FTZ R153, R215, UR23, R158 ;  /* 0x00000017d7997c23 */ /* 0x000fe2000801009e */
[----:B------:R-:W-:Y:S01]  /*3cd0*/  FMUL.FTZ R144, R103, R144 ;  /* 0x0000009067907220 */ /* 0x000fe20000410000 */
[----:B------:R-:W-:Y:S01]  /*3ce0*/  FMUL.FTZ R145, R102, R145 ;  /* 0x0000009166917220 */ /* 0x000fe20000410000 */
[----:B------:R-:W-:Y:S01]  /*3cf0*/  FMUL.FTZ R154, R152, UR10 ;  /* 0x0000000a989a7c20 */ /* 0x000fe20008410000 */
[----:B------:R-:W-:Y:S01]  /*3d00*/  FADD.FTZ R153, R218, -R153 ;  /* 0x80000099da997221 */ /* 0x000fe20000010000 */
[----:B------:R-:W-:-:S02]  /*3d10*/  FSEL R223, R223, RZ, P3 ;  /* 0x000000ffdfdf7208 */ /* 0x000fc40001800000 */
[----:B------:R-:W-:Y:S01]  /*3d20*/  FSEL R145, R145, RZ, P5 ;  /* 0x000000ff91917208 */ /* 0x000fe20002800000 */
[C---:B------:R-:W-:Y:S01]  /*3d30*/  @P0 FMUL.FTZ R209, R154.reuse, UR7 ;  /* 0x000000079ad10c20 */ /* 0x040fe20008410000 */
[----:B------:R-:W-:Y:S01]  /*3d40*/  LOP3.LUT P5, RZ, R193, 0xff00, RZ, 0xc0, !PT ;  /* 0x0000ff00c1ff7812 */ /* 0x000fe200078ac0ff */
[----:B------:R-:W-:Y:S01]  /*3d50*/  FMUL.FTZ R153, R153, UR11 ;  /* 0x0000000b99997c20 */ /* 0x000fe20008410000 */
[----:B------:R-:W-:Y:S01]  /*3d60*/  FMUL.FTZ R154, R154, UR7 ;  /* 0x000000079a9a7c20 */ /* 0x000fe20008410000 */
[----:B------:R-:W-:Y:S01]  /*3d70*/  @P0 FMUL.FTZ R210, R155, R209 ;  /* 0x000000d19bd20220 */ /* 0x000fe20000410000 */
[----:B------:R-:W-:Y:S01]  /*3d80*/  FSEL R144, R144, RZ, P2 ;  /* 0x000000ff90907208 */ /* 0x000fe20001000000 */
[----:B------:R-:W-:Y:S01]  /*3d90*/  FMUL.FTZ R209, R153, UR10 ;  /* 0x0000000a99d17c20 */ /* 0x000fe20008410000 */
[----:B------:R-:W-:Y:S02]  /*3da0*/  LOP3.LUT P2, RZ, R193, 0xff0000, RZ, 0xc0, !PT ;  /* 0x00ff0000c1ff7812 */ /* 0x000fe4000784c0ff */
[----:B------:R-:W-:-:S02]  /*3db0*/  F2FP.F16.F32.PACK_AB R145, R144, R145 ;  /* 0x000000919091723e */ /* 0x000fc400000000ff */
[----:B------:R-:W-:-:S03]  /*3dc0*/  FSEL R144, R222, RZ, P4 ;  /* 0x000000ffde907208 */ /* 0x000fc60002000000 */
[----:B------:R-:W-:Y:S02]  /*3dd0*/  @P5 HADD2.F32 R146, -RZ, R146.H1_H1 ;  /* 0x30000092ff925230 */ /* 0x000fe40000004100 */
[C---:B------:R-:W-:Y:S01]  /*3de0*/  @P5 FMUL.FTZ R155, R209.reuse, UR7 ;  /* 0x00000007d19b5c20 */ /* 0x040fe20008410000 */
[----:B------:R-:W-:Y:S01]  /*3df0*/  FMUL.FTZ R209, R209, UR7 ;  /* 0x00000007d1d17c20 */ /* 0x000fe20008410000 */
[----:B------:R-:W-:Y:S02]  /*3e00*/  F2FP.F16.F32.PACK_AB R144, R223, R144 ;  /* 0x00000090df90723e */ /* 0x000fe400000000ff */
[----:B------:R-:W-:Y:S01]  /*3e10*/  @P5 FMUL.FTZ R211, R146, R155 ;  /* 0x0000009b92d35220 */ /* 0x000fe20000410000 */
[----:B------:R-:W-:Y:S01]  /*3e20*/  FMUL.FTZ R146, R96, R154 ;  /* 0x0000009a60927220 */ /* 0x000fe20000410000 */
[----:B------:R-:W-:Y:S01]  /*3e30*/  FMUL.FTZ R154, R220, UR11 ;  /* 0x0000000bdc9a7c20 */ /* 0x000fe20008410000 */
[----:B------:R-:W-:Y:S01]  /*3e40*/  FFMA.FTZ R155, R219, UR23, R158 ;  /* 0x00000017db9b7c23 */ /* 0x000fe2000801009e */
[----:B------:R-:W-:-:S02]  /*3e50*/  FMUL.FTZ R209, R97, R209 ;  /* 0x000000d161d17220 */ /* 0x000fc40000410000 */
[----:B------:R-:W-:Y:S01]  /*3e60*/  FSEL R146, R146, RZ, P0 ;  /* 0x000000ff92927208 */ /* 0x000fe20000000000 */
[----:B------:R-:W-:Y:S01]  /*3e70*/  FADD.FTZ R155, R221, -R155 ;  /* 0x8000009bdd9b7221 */ /* 0x000fe20000010000 */
[----:B------:R-:W-:Y:S01]  /*3e80*/  ISETP.GE.U32.AND P0, PT, R192, RZ, PT ;  /* 0x000000ffc000720c */ /* 0x000fe20003f06070 */
[----:B------:R-:W-:Y:S01]  /*3e90*/  @P2 HADD2.F32 R192, -RZ, R147.H0_H0 ;  /* 0x20000093ffc02230 */ /* 0x000fe20000004100 */
[----:B------:R-:W-:Y:S01]  /*3ea0*/  FSEL R209, R209, RZ, P5 ;  /* 0x000000ffd1d17208 */ /* 0x000fe20002800000 */
[----:B------:R-:W-:Y:S01]  /*3eb0*/  FMUL.FTZ R155, R155, UR11 ;  /* 0x0000000b9b9b7c20 */ /* 0x000fe20008410000 */
[----:B------:R-:W-:Y:S01]  /*3ec0*/  ISETP.GE.U32.AND.EX P0, PT, R193, 0x1000000, PT, P0 ;  /* 0x01000000c100780c */ /* 0x000fe20003f06100 */
[----:B------:R-:W-:Y:S01]  /*3ed0*/  FMUL.FTZ R193, R154, UR10 ;  /* 0x0000000a9ac17c20 */ /* 0x000fe20008410000 */
[----:B------:R-:W-:-:S03]  /*3ee0*/  F2FP.F16.F32.PACK_AB R146, R209, R146 ;  /* 0x00000092d192723e */ /* 0x000fc600000000ff */
[C---:B------:R-:W-:Y:S01]  /*3ef0*/  @P2 FMUL.FTZ R213, R193.reuse, UR7 ;  /* 0x00000007c1d52c20 */ /* 0x040fe20008410000 */
[----:B------:R-:W-:-:S03]  /*3f00*/  FMUL.FTZ R193, R193, UR7 ;  /* 0x00000007c1c17c20 */ /* 0x000fc60008410000 */
[----:B------:R-:W-:Y:S01]  /*3f10*/  @P2 FMUL.FTZ R212, R192, R213 ;  /* 0x000000d5c0d42220 */ /* 0x000fe20000410000 */
[----:B------:R-:W-:Y:S01]  /*3f20*/  FMUL.FTZ R213, R155, UR10 ;  /* 0x0000000a9bd57c20 */ /* 0x000fe20008410000 */
[----:B------:R-:W-:Y:S01]  /*3f30*/  FMUL.FTZ R193, R98, R193 ;  /* 0x000000c162c17220 */ /* 0x000fe20000410000 */
[----:B------:R-:W-:Y:S01]  /*3f40*/  MOV R192, RZ ;  /* 0x000000ff00c07202 */ /* 0x000fe20000000f00 */
[----:B------:R-:W-:Y:S02]  /*3f50*/  @P0 HADD2.F32 R147, -RZ, R147.H1_H1 ;  /* 0x30000093ff930230 */ /* 0x000fe40000004100 */
[C---:B------:R-:W-:Y:S01]  /*3f60*/  @P0 FMUL.FTZ R214, R213.reuse, UR7 ;  /* 0x00000007d5d60c20 */ /* 0x040fe20008410000 */
[----:B------:R-:W-:-:S03]  /*3f70*/  FMUL.FTZ R213, R213, UR7 ;  /* 0x00000007d5d57c20 */ /* 0x000fc60008410000 */
[----:B------:R-:W-:Y:S01]  /*3f80*/  @P0 FMUL.FTZ R192, R147, R214 ;  /* 0x000000d693c00220 */ /* 0x000fe20000410000 */
[----:B------:R-:W-:Y:S01]  /*3f90*/  FMUL.FTZ R213, R99, R213 ;  /* 0x000000d563d57220 */ /* 0x000fe20000410000 */
[----:B------:R-:W-:-:S04]  /*3fa0*/  FSEL R147, R193, RZ, P2 ;  /* 0x000000ffc1937208 */ /* 0x000fc80001000000 */
[----:B------:R-:W-:-:S04]  /*3fb0*/  FSEL R213, R213, RZ, P0 ;  /* 0x000000ffd5d57208 */ /* 0x000fc80000000000 */
[----:B------:R-:W-:Y:S01]  /*3fc0*/  F2FP.F16.F32.PACK_AB R147, R213, R147 ;  /* 0x00000093d593723e */ /* 0x000fe200000000ff */
[----:B------:R-:W-:Y:S06]  /*3fd0*/  BRA `(.L_x_15047) ;  /* 0x0000000c00187947 */ /* 0x000fec0003800000 */
.L_x_15045:
        /* <DEDUP_REMOVED lines=18> */
[----:B------:R-:W-:Y:S01]  /*4100*/  FFMA.FTZ R215, R215, UR23, R158 ;  /* 0x00000017d7d77c23 */ /* 0x000fe2000801009e */
[----:B------:R-:W-:-:S02]  /*4110*/  @P5 HADD2.F32 R156, -RZ, R145.H0_H0 ;  /* 0x20000091ff9c5230 */ /* 0x000fc40000004100 */
[----:B------:R-:W-:Y:S01]  /*4120*/  FMUL.FTZ R159, R159, UR10 ;  /* 0x0000000a9f9f7c20 */ /* 0x000fe20008410000 */
[----:B------:R-:W-:Y:S01]  /*4130*/  FMUL.FTZ R209, R209, UR7 ;  /* 0x00000007d1d17c20 */ /* 0x000fe20008410000 */
[----:B------:R-:W-:Y:S01]  /*4140*/  FFMA.FTZ R213, R213, UR11, R108 ;  /* 0x0000000bd5d57c23 */ /* 0x000fe2000801006c */
        /* <DEDUP_REMOVED lines=10> */
[----:B------:R-:W-:Y:S01]  /*41f0*/  FFMA.FTZ R215, R215, UR11, R109 ;  /* 0x0000000bd7d77c23 */ /* 0x000fe2000801006d */
        /* <DEDUP_REMOVED lines=10> */
[----:B------:R-:W-:Y:S01]  /*42a0*/  FFMA.FTZ R217, R217, UR11, R110 ;  /* 0x0000000bd9d97c23 */ /* 0x000fe2000801006e */
[----:B------:R-:W-:Y:S01]  /*42b0*/  FMUL.FTZ R146, R211, UR7 ;  /* 0x00000007d3927c20 */ /* 0x000fe20008410000 */
[----:B------:R-:W-:Y:S01]  /*42c0*/  MOV R211, RZ ;  /* 0x000000ff00d37202 */ /* 0x000fe20000000f00 */
[----:B------:R-:W-:Y:S01]  /*42d0*/  FFMA.FTZ R219, R219, UR23, R158 ;  /* 0x00000017dbdb7c23 */ /* 0x000fe2000801009e */
[----:B------:R-:W-:Y:S01]  /*42e0*/  FSEL R213, R213, RZ, P0 ;  /* 0x000000ffd5d57208 */ /* 0x000fe20000000000 */
[-C--:B------:R-:W-:Y:S01]  /*42f0*/  @P2 FMUL.FTZ R211, R212, R146.reuse ;  /* 0x00000092d4d32220 */ /* 0x080fe20000410000 */
        /* <DEDUP_REMOVED lines=11> */
[-C--:B------:R-:W-:Y:S01]  /*43b0*/  @P3 FMUL.FTZ R212, R156, R214.reuse ;  /* 0x000000d69cd43220 */ /* 0x080fe20000410000 */
[----:B------:R-:W-:Y:S01]  /*43c0*/  FADD.FTZ R222, R222, -R0 ;  /* 0x80000000dede7221 */ /* 0x000fe20000010000 */
[----:B------:R-:W-:Y:S01]  /*43d0*/  FMUL.FTZ R214, R98, R214 ;  /* 0x000000d662d67220 */ /* 0x000fe20000410000 */
[----:B------:R-:W-:Y:S01]  /*43e0*/  FFMA.FTZ R221, R221, UR11, R111 ;  /* 0x0000000bdddd7c23 */ /* 0x000fe2000801006f */
[----:B------:R-:W-:Y:S01]  /*43f0*/  FFMA.FTZ R223, R223, UR11, R105 ;  /* 0x0000000bdfdf7c23 */ /* 0x000fe20008010069 */
[----:B------:R-:W-:Y:S01]  /*4400*/  FFMA.FTZ R222, R222, UR11, R104 ;  /* 0x0000000bdede7c23 */ /* 0x000fe20008010068 */
        /* <DEDUP_REMOVED lines=10> */
[-C--:B------:R-:W-:Y:S01]  /*44b0*/  @P0 FMUL.FTZ R192, R0, R147.reuse ;  /* 0x0000009300c00220 */ /* 0x080fe20000410000 */
        /* <DEDUP_REMOVED lines=10> */
[-C--:B------:R-:W-:Y:S01]  /*4560*/  @P3 FMUL.FTZ R156, R215, R144.reuse ;  /* 0x00000090d79c3220 */ /* 0x080fe20000410000 */
        /* <DEDUP_REMOVED lines=10> */
.L_x_15048:
        /* <DEDUP_REMOVED lines=22> */
[----:B------:R-:W-:Y:S01]  /*4770*/  FFMA.FTZ R151, R211, UR23, R158 ;  /* 0x00000017d3977c23 */ /* 0x000fe2000801009e */
[----:B------:R-:W-:Y:S01]  /*4780*/  MOV R159, RZ ;  /* 0x000000ff009f7202 */ /* 0x000fe20000000f00 */
[----:B------:R-:W-:Y:S01]  /*4790*/  FADD.FTZ R213, R216, -R213 ;  /* 0x800000d5d8d57221 */ /* 0x000fe20000010000 */
[----:B------:R-:W-:Y:S01]  /*47a0*/  @P3 FMUL.FTZ R156, R144, R150 ;  /* 0x00000096909c3220 */ /* 0x000fe20000410000 */
[----:B------:R-:W-:Y:S01]  /*47b0*/  FFMA.FTZ R150, R209, UR11, R106 ;  /* 0x0000000bd1967c23 */ /* 0x000fe2000801006a */
[----:B------:R-:W-:Y:S01]  /*47c0*/  FADD.FTZ R151, R214, -R151 ;  /* 0x80000097d6977221 */ /* 0x000fe20000010000 */
[--C-:B------:R-:W-:Y:S01]  /*47d0*/  @P5 HADD2.F32 R144, -RZ, R145.reuse.H0_H0 ;  /* 0x20000091ff905230 */ /* 0x100fe20000004100 */
[----:B------:R-:W-:Y:S01]  /*47e0*/  LOP3.LUT P0, RZ, R193, 0xff, RZ, 0xc0, !PT ;  /* 0x000000ffc1ff7812 */ /* 0x000fe2000780c0ff */
[----:B------:R-:W-:Y:S01]  /*47f0*/  FMUL.FTZ R152, R150, UR10 ;  /* 0x0000000a96987c20 */ /* 0x000fe20008410000 */
[----:B------:R-:W-:Y:S01]  /*4800*/  FFMA.FTZ R151, R151, UR11, R107 ;  /* 0x0000000b97977c23 */ /* 0x000fe2000801006b */
        /* <DEDUP_REMOVED lines=17> */
[----:B------:R-:W-:Y:S01]  /*4920*/  FFMA.FTZ R152, R213, UR11, R108 ;  /* 0x0000000bd5987c23 */ /* 0x000fe2000801006c */
        /* <DEDUP_REMOVED lines=9> */
[----:B------:R-:W-:Y:S01]  /*49c0*/  FFMA.FTZ R153, R153, UR11, R109 ;  /* 0x0000000b99997c23 */ /* 0x000fe2000801006d */
        /* <DEDUP_REMOVED lines=13> */
[----:B------:R-:W-:Y:S01]  /*4aa0*/  FFMA.FTZ R154, R220, UR11, R110 ;  /* 0x0000000bdc9a7c23 */ /* 0x000fe2000801006e */
[----:B------:R-:W-:Y:S01]  /*4ab0*/  FFMA.FTZ R155, R219, UR23, R158 ;  /* 0x00000017db9b7c23 */ /* 0x000fe2000801009e */
[----:B------:R-:W-:-:S02]  /*4ac0*/  FMUL.FTZ R209, R97, R209 ;  /* 0x000000d161d17220 */ /* 0x000fc40000410000 */
[----:B------:R-:W-:Y:S01]  /*4ad0*/  FSEL R146, R146, RZ, P0 ;  /* 0x000000ff92927208 */ /* 0x000fe20000000000 */
[----:B------:R-:W-:Y:S01]  /*4ae0*/  FADD.FTZ R155, R221, -R155 ;  /* 0x8000009bdd9b7221 */ /* 0x000fe20000010000 */
[----:B------:R-:W-:Y:S01]  /*4af0*/  ISETP.GE.U32.AND P0, PT, R192, RZ, PT ;  /* 0x000000ffc000720c */ /* 0x000fe20003f06070 */
[----:B------:R-:W-:Y:S01]  /*4b00*/  @P2 HADD2.F32 R192, -RZ, R147.H0_H0 ;  /* 0x20000093ffc02230 */ /* 0x000fe20000004100 */
[----:B------:R-:W-:Y:S01]  /*4b10*/  FSEL R209, R209, RZ, P5 ;  /* 0x000000ffd1d17208 */ /* 0x000fe20002800000 */
[----:B------:R-:W-:Y:S01]  /*4b20*/  FFMA.FTZ R155, R155, UR11, R111 ;  /* 0x0000000b9b9b7c23 */ /* 0x000fe2000801006f */
        /* <DEDUP_REMOVED lines=16> */
[----:B------:R-:W-:-:S07]  /*4c30*/  F2FP.F16.F32.PACK_AB R147, R213, R147 ;  /* 0x00000093d593723e */ /* 0x000fce00000000ff */
.L_x_15047:
[----:B------:R-:W2:Y:S04]  /*4c40*/  LDL.LU R220, [R1+0x11c] ;  /* 0x00011c0001dc7983 */ /* 0x000ea80000300800 */
[----:B------:R-:W3:Y:S04]  /*4c50*/  LDL.LU R219, [R1+0x118] ;  /* 0x0001180001db7983 */ /* 0x000ee80000300800 */
[----:B------:R-:W4:Y:S04]  /*4c60*/  LDL.LU R218, [R1+0x114] ;  /* 0x0001140001da7983 */ /* 0x000f280000300800 */
[----:B------:R-:W2:Y:S04]  /*4c70*/  LDL.LU R217, [R1+0x110] ;  /* 0x0001100001d97983 */ /* 0x000ea80000300800 */
[----:B------:R-:W3:Y:S04]  /*4c80*/  LDL.LU R216, [R1+0x10c] ;  /* 0x00010c0001d87983 */ /* 0x000ee80000300800 */
[----:B------:R-:W4:Y:S04]  /*4c90*/  LDL.LU R215, [R1+0x108] ;  /* 0x0001080001d77983 */ /* 0x000f280000300800 */
[----:B------:R-:W2:Y:S04]  /*4ca0*/  LDL.LU R214, [R1+0x104] ;  /* 0x0001040001d67983 */ /* 0x000ea80000300800 */
[----:B------:R-:W3:Y:S01]  /*4cb0*/  LDL.LU R213, [R1+0x100] ;  /* 0x0001000001d57983 */ /* 0x000ee20000300800 */
[----:B------:R-:W-:-:S02]  /*4cc0*/  ISETP.NE.U32.AND P2, PT, RZ, UR4, PT ;  /* 0x00000004ff007c0c */ /* 0x000fc4000bf45070 */
[----:B------:R-:W-:Y:S02]  /*4cd0*/  MOV R209, 0x10 ;  /* 0x0000001000d17802 */ /* 0x000fe40000000f00 */
[----:B------:R-:W-:Y:S01]  /*4ce0*/  ISETP.NE.AND.EX P2, PT, RZ, UR5, PT, P2 ;  /* 0x00000005ff007c0c */ /* 0x000fe2000bf45320 */
[----:B----4-:R-:W-:Y:S01]  /*4cf0*/  FADD.FTZ R215, R157, R215 ;  /* 0x000000d79dd77221 */ /* 0x010fe20000010000 */
[----:B--2---:R-:W-:-:S11]  /*4d00*/  FADD.FTZ R214, R156, R214 ;  /* 0x000000d69cd67221 */ /* 0x004fd60000010000 */
[----:B------:R-:W0:Y:S01]  /*4d10*/  @P2 LDC.64 R156, c[0x0][0x478] ;  /* 0x00011e00ff9c2b82 */ /* 0x000e220000000a00 */
[----:B---3--:R-:W-:Y:S01]  /*4d20*/  FADD.FTZ R213, R0, R213 ;  /* 0x000000d500d57221 */ /* 0x008fe20000010000 */
[----:B------:R-:W-:Y:S01]  /*4d30*/  FADD.FTZ R216, R159, R216 ;  /* 0x000000d89fd87221 */ /* 0x000fe20000010000 */
[----:B------:R-:W-:Y:S01]  /*4d40*/  FADD.FTZ R217, R210, R217 ;  /* 0x000000d9d2d97221 */ /* 0x000fe20000010000 */
[----:B------:R-:W-:Y:S01]  /*4d50*/  FADD.FTZ R218, R211, R218 ;  /* 0x000000dad3da7221 */ /* 0x000fe20000010000 */
[----:B------:R-:W-:Y:S01]  /*4d60*/  FADD.FTZ R219, R212, R219 ;  /* 0x000000dbd4db7221 */ /* 0x000fe20000010000 */
[----:B------:R-:W-:Y:S01]  /*4d70*/  STL [R1+0x100], R213 ;  /* 0x000100d501007387 */ /* 0x000fe20000100800 */
[----:B------:R-:W-:-:S03]  /*4d80*/  FADD.FTZ R220, R192, R220 ;  /* 0x000000dcc0dc7221 */ /* 0x000fc60000010000 */
        /* <DEDUP_REMOVED lines=17> */
[--C-:B------:R-:W-:Y:S01]  /*4ea0*/  FFMA.FTZ R194, R194, UR23, R158.reuse ;  /* 0x00000017c2c27c23 */ /* 0x100fe2000801009e */
[C---:B------:R-:W-:Y:S01]  /*4eb0*/  LOP3.LUT P0, RZ, R186.reuse, 0xff0000, RZ, 0xc0, !PT ;  /* 0x00ff0000baff7812 */ /* 0x040fe2000780c0ff */
        /* <DEDUP_REMOVED lines=12> */
[----:B-----5:R-:W-:-:S02]  /*4f80*/  @P0 HADD2.F32 R0, -RZ, R145.H0_H0 ;  /* 0x20000091ff000230 */ /* 0x020fc40000004100 */
[----:B------:R-:W-:Y:S01]  /*4f90*/  FMUL.FTZ R152, R151, UR10 ;  /* 0x0000000a97987c20 */ /* 0x000fe20008410000 */
[----:B------:R-:W-:Y:S01]  /*4fa0*/  FMUL.FTZ R148, R148, UR7 ;  /* 0x0000000794947c20 */ /* 0x000fe20008410000 */
[----:B------:R-:W-:Y:S01]  /*4fb0*/  LOP3.LUT P5, RZ, R187, 0xff00, RZ, 0xc0, !PT ;  /* 0x0000ff00bbff7812 */ /* 0x000fe200078ac0ff */
[----:B------:R-:W-:Y:S01]  /*4fc0*/  FADD.FTZ R153, R203, -R153 ;  /* 0x80000099cb997221 */ /* 0x000fe20000010000 */
[----:B------:R-:W-:Y:S01]  /*4fd0*/  FFMA.FTZ R204, R204, UR23, R158 ;  /* 0x00000017cccc7c23 */ /* 0x000fe2000801009e */
[----:B------:R-:W-:Y:S01]  /*4fe0*/  @P0 FMUL.FTZ R156, R0, R148 ;  /* 0x00000094009c0220 */ /* 0x000fe20000410000 */
[----:B------:R-:W-:Y:S02]  /*4ff0*/  @P3 HADD2.F32 R0, -RZ, R145.H1_H1 ;  /* 0x30000091ff003230 */ /* 0x000fe40000004100 */
[----:B------:R-:W-:Y:S01]  /*5000*/  FMUL.FTZ R145, R152, UR7 ;  /* 0x0000000798917c20 */ /* 0x000fe20008410000 */
[----:B------:R-:W-:Y:S01]  /*5010*/  FFMA.FTZ R152, R199, UR11, R116 ;  /* 0x0000000bc7987c23 */ /* 0x000fe20008010074 */
[----:B------:R-:W-:Y:S01]  /*5020*/  FFMA.FTZ R153, R153, UR11, R117 ;  /* 0x0000000b99997c23 */ /* 0x000fe20008010075 */
[----:B------:R-:W-:-:S02]  /*5030*/  @P4 HADD2.F32 R155, -RZ, R146.H0_H0 ;  /* 0x20000092ff9b4230 */ /* 0x000fc40000004100 */
[----:B------:R-:W-:Y:S01]  /*5040*/  @P3 FMUL.FTZ R157, R0, R145 ;  /* 0x00000091009d3220 */ /* 0x000fe20000410000 */
[----:B------:R-:W-:Y:S01]  /*5050*/  FMUL.FTZ R154, R152, UR10 ;  /* 0x0000000a989a7c20 */ /* 0x000fe20008410000 */
[----:B------:R-:W-:Y:S01]  /*5060*/  FMUL.FTZ R159, R153, UR10 ;  /* 0x0000000a999f7c20 */ /* 0x000fe20008410000 */
[----:B------:R-:W-:Y:S01]  /*5070*/  HFMA2 R0, -RZ, RZ, 0, 0 ;  /* 0x00000000ff007431 */ /* 0x000fe200000001ff */
[----:B------:R-:W-:Y:S01]  /*5080*/  LOP3.LUT P6, RZ, R187, 0xff0000, RZ, 0xc0, !PT ;  /* 0x00ff0000bbff7812 */ /* 0x000fe200078cc0ff */
[----:B------:R-:W-:Y:S01]  /*5090*/  FMUL.FTZ R154, R154, UR7 ;  /* 0x000000079a9a7c20 */ /* 0x000fe20008410000 */
[----:B------:R-:W-:Y:S01]  /*50a0*/  FADD.FTZ R206, R206, -R204 ;  /* 0x800000cccece7221 */ /* 0x000fe20000010000 */
[----:B------:R-:W-:Y:S01]  /*50b0*/  FMUL.FTZ R192, R94, R148 ;  /* 0x000000945ec07220 */ /* 0x000fe20000410000 */
[----:B------:R-:W-:Y:S01]  /*50c0*/  FFMA.FTZ R205, R205, UR23, R158 ;  /* 0x00000017cdcd7c23 */ /* 0x000fe2000801009e */
[----:B------:R-:W-:Y:S01]  /*50d0*/  @P4 FMUL.FTZ R0, R155, R154 ;  /* 0x0000009a9b004220 */ /* 0x000fe20000410000 */
[----:B------:R-:W-:-:S02]  /*50e0*/  @P5 HADD2.F32 R155, -RZ, R146.H1_H1 ;  /* 0x30000092ff9b5230 */ /* 0x000fc40000004100 */
[----:B------:R-:W-:Y:S01]  /*50f0*/  FMUL.FTZ R146, R159, UR7 ;  /* 0x000000079f927c20 */ /* 0x000fe20008410000 */
[----:B------:R-:W-:Y:S01]  /*5100*/  FMUL.FTZ R154, R88, R154 ;  /* 0x0000009a589a7220 */ /* 0x000fe20000410000 */
[----:B------:R-:W-:Y:S01]  /*5110*/  MOV R159, RZ ;  /* 0x000000ff009f7202 */ /* 0x000fe20000000f00 */
[----:B------:R-:W-:Y:S01]  /*5120*/  FADD.FTZ R205, R207, -R205 ;  /* 0x800000cdcfcd7221 */ /* 0x000fe20000010000 */
[-C--:B------:R-:W-:Y:S01]  /*5130*/  @P5 FMUL.FTZ R159, R155, R146.reuse ;  /* 0x000000929b9f5220 */ /* 0x080fe20000410000 */
[----:B------:R-:W-:Y:S01]  /*5140*/  FMUL.FTZ R193, R89, R146 ;  /* 0x0000009259c17220 */ /* 0x000fe20000410000 */
[----:B------:R-:W-:Y:S01]  /*5150*/  FSEL R146, R154, RZ, P4 ;  /* 0x000000ff9a927208 */ /* 0x000fe20002000000 */
[----:B------:R-:W-:Y:S01]  /*5160*/  FFMA.FTZ R154, R206, UR11, R118 ;  /* 0x0000000bce9a7c23 */ /* 0x000fe20008010076 */
[----:B------:R-:W-:Y:S01]  /*5170*/  FSEL R192, R192, RZ, P0 ;  /* 0x000000ffc0c07208 */ /* 0x000fe20000000000 */
[--C-:B------:R-:W-:Y:S01]  /*5180*/  @P6 HADD2.F32 R155, -RZ, R147.reuse.H0_H0 ;  /* 0x20000093ff9b6230 */ /* 0x100fe20000004100 */
[----:B------:R-:W-:Y:S01]  /*5190*/  ISETP.GE.U32.AND P0, PT, R186, RZ, PT ;  /* 0x000000ffba00720c */ /* 0x000fe20003f06070 */
[----:B------:R-:W-:Y:S01]  /*51a0*/  FMUL.FTZ R148, R154, UR10 ;  /* 0x0000000a9a947c20 */ /* 0x000fe20008410000 */
[--C-:B------:R-:W-:Y:S01]  /*51b0*/  FFMA.FTZ R149, R191, UR23, R158.reuse ;  /* 0x00000017bf957c23 */ /* 0x100fe2000801009e */
[----:B------:R-:W-:Y:S01]  /*51c0*/  HFMA2 R191, -RZ, RZ, 0, 0 ;  /* 0x00000000ffbf7431 */ /* 0x000fe200000001ff */
[----:B------:R-:W-:Y:S01]  /*51d0*/  ISETP.GE.U32.AND.EX P0, PT, R187, 0x1000000, PT, P0 ;  /* 0x01000000bb00780c */ /* 0x000fe20003f06100 */
[----:B------:R-:W-:Y:S01]  /*51e0*/  FMUL.FTZ R148, R148, UR7 ;  /* 0x0000000794947c20 */ /* 0x000fe20008410000 */
[----:B------:R-:W-:Y:S01]  /*51f0*/  FSEL R193, R193, RZ, P5 ;  /* 0x000000ffc1c17208 */ /* 0x000fe20002800000 */
[----:B------:R-:W-:Y:S01]  /*5200*/  FFMA.FTZ R190, R190, UR23, R158 ;  /* 0x00000017bebe7c23 */ /* 0x000fe2000801009e */
[C---:B------:R-:W-:Y:S01]  /*5210*/  LOP3.LUT P4, RZ, R186.reuse, 0xff, RZ, 0xc0, !PT ;  /* 0x000000ffbaff7812 */ /* 0x040fe2000788c0ff */
[-C--:B------:R-:W-:Y:S01]  /*5220*/  @P6 FMUL.FTZ R191, R155, R148.reuse ;  /* 0x000000949bbf6220 */ /* 0x080fe20000410000 */
[----:B------:R-:W-:Y:S01]  /*5230*/  FFMA.FTZ R155, R205, UR11, R119 ;  /* 0x0000000bcd9b7c23 */ /* 0x000fe20008010077 */
[----:B------:R-:W-:Y:S01]  /*5240*/  LOP3.LUT P5, RZ, R186, 0xff00, RZ, 0xc0, !PT ;  /* 0x0000ff00baff7812 */ /* 0x000fe200078ac0ff */
[----:B------:R-:W-:Y:S01]  /*5250*/  FMUL.FTZ R148, R90, R148 ;  /* 0x000000945a947220 */ /* 0x000fe20000410000 */
[----:B------:R-:W-:Y:S01]  /*5260*/  FADD.FTZ R190, R196, -R190 ;  /* 0x800000bec4be7221 */ /* 0x000fe20000010000 */
[----:B------:R-:W-:Y:S01]  /*5270*/  FMUL.FTZ R186, R155, UR10 ;  /* 0x0000000a9bba7c20 */ /* 0x000fe20008410000 */
[----:B------:R-:W-:Y:S01]  /*5280*/  F2FP.F16.F32.PACK_AB R146, R193, R146 ;  /* 0x00000092c192723e */ /* 0x000fe200000000ff */
[----:B------:R-:W-:Y:S01]  /*5290*/  FADD.FTZ R149, R197, -R149 ;  /* 0x80000095c5957221 */ /* 0x000fe20000010000 */
[----:B------:R-:W-:-:S02]  /*52a0*/  @P0 HADD2.F32 R147, -RZ, R147.H1_H1 ;  /* 0x30000093ff930230 */ /* 0x000fc40000004100 */
[----:B------:R-:W-:Y:S01]  /*52b0*/  FMUL.FTZ R187, R186, UR7 ;  /* 0x00000007babb7c20 */ /* 0x000fe20008410000 */
[----:B------:R-:W-:Y:S01]  /*52c0*/  MOV R186, RZ ;  /* 0x000000ff00ba7202 */ /* 0x000fe20000000f00 */
[----:B------:R-:W-:Y:S01]  /*52d0*/  FFMA.FTZ R149, R149, UR11, R113 ;  /* 0x0000000b95957c23 */ /* 0x000fe20008010071 */
[----:B------:R-:W-:Y:S01]  /*52e0*/  FSEL R148, R148, RZ, P6 ;  /* 0x000000ff94947208 */ /* 0x000fe20003000000 */
[-C--:B------:R-:W-:Y:S01]  /*52f0*/  @P0 FMUL.FTZ R186, R147, R187.reuse ;  /* 0x000000bb93ba0220 */ /* 0x080fe20000410000 */
[----:B------:R-:W-:Y:S01]  /*5300*/  FMUL.FTZ R187, R91, R187 ;  /* 0x000000bb5bbb7220 */ /* 0x000fe20000410000 */
[----:B------:R-:W-:Y:S02]  /*5310*/  @P5 HADD2.F32 R194, -RZ, R144.H1_H1 ;  /* 0x30000090ffc25230 */ /* 0x000fe40000004100 */
[----:B------:R-:W-:Y:S02]  /*5320*/  FMUL.FTZ R145, R95, R145 ;  /* 0x000000915f917220 */ /* 0x000fe40000410000 */
[----:B------:R-:W-:Y:S01]  /*5330*/  FSEL R147, R187, RZ, P0 ;  /* 0x000000ffbb937208 */ /* 0x000fe20000000000 */
[----:B------:R-:W-:-:S02]  /*5340*/  HFMA2 R187, -RZ, RZ, 0, 0 ;  /* 0x00000000ffbb7431 */ /* 0x000fc400000001ff */
[----:B------:R-:W-:Y:S02]  /*5350*/  FSEL R145, R145, RZ, P3 ;  /* 0x000000ff91917208 */ /* 0x000fe40001800000 */
[----:B------:R-:W-:Y:S01]  /*5360*/  F2FP.F16.F32.PACK_AB R147, R147, R148 ;  /* 0x000000949393723e */ /* 0x000fe200000000ff */
[----:B------:R-:W-:Y:S01]  /*5370*/  FFMA.FTZ R148, R190, UR11, R112 ;  /* 0x0000000bbe947c23 */ /* 0x000fe20008010070 */
[----:B------:R-:W-:Y:S01]  /*5380*/  @P4 HADD2.F32 R190, -RZ, R144.H0_H0 ;  /* 0x20000090ffbe4230 */ /* 0x000fe20000004100 */
[----:B------:R-:W-:Y:S02]  /*5390*/  F2FP.F16.F32.PACK_AB R145, R145, R192 ;  /* 0x000000c09191723e */ /* 0x000fe400000000ff */
[----:B------:R-:W-:-:S04]  /*53a0*/  FMUL.FTZ R193, R148, UR10 ;  /* 0x0000000a94c17c20 */ /* 0x000fc80008410000 */
[----:B------:R-:W-:-:S04]  /*53b0*/  FMUL.FTZ R193, R193, UR7 ;  /* 0x00000007c1c17c20 */ /* 0x000fc80008410000 */
        /* <DEDUP_REMOVED lines=9> */
[----:B------:R-:W-:Y:S01]  /*5450*/  F2FP.F16.F32.PACK_AB R144, R144, R193 ;  /* 0x000000c19090723e */ /* 0x000fe200000000ff */
[----:B------:R-:W-:Y:S06]  /*5460*/  BRA `(.L_x_15051) ;  /* 0x0000001000647947 */ /* 0x000fec0003800000 */
.L_x_15050:
        /* <DEDUP_REMOVED lines=10> */
[----:B------:R-:W-:Y:S01]  /*5510*/  FFMA.FTZ R157, R200, UR11, R115 ;  /* 0x0000000bc89d7c23 */ /* 0x000fe20008010073 */
[--C-:B------:R-:W-:Y:S01]  /*5520*/  FFMA.FTZ R191, R191, UR23, R158.reuse ;  /* 0x00000017bfbf7c23 */ /* 0x100fe2000801009e */
[----:B------:R-:W-:Y:S01]  /*5530*/  FMUL.FTZ R0, R0, UR10 ;  /* 0x0000000a00007c20 */ /* 0x000fe20008410000 */
[----:B------:R-:W-:Y:S01]  /*5540*/  FFMA.FTZ R201, R201, UR23, R158 ;  /* 0x00000017c9c97c23 */ /* 0x000fe2000801009e */
[----:B------:R-:W-:Y:S01]  /*5550*/  FFMA.FTZ R199, R199, UR11, R116 ;  /* 0x0000000bc7c77c23 */ /* 0x000fe20008010074 */
[----:B------:R-:W-:Y:S01]  /*5560*/  LOP3.LUT P3, RZ, R187, 0xff00, RZ, 0xc0, !PT ;  /* 0x0000ff00bbff7812 */ /* 0x000fe2000786c0ff */
[----:B------:R-:W-:Y:S01]  /*5570*/  FMUL.FTZ R159, R0, UR7 ;  /* 0x00000007009f7c20 */ /* 0x000fe20008410000 */
[----:B-----5:R-:W-:-:S02]  /*5580*/  @P4 HADD2.F32 R0, -RZ, R145.H0_H0 ;  /* 0x20000091ff004230 */ /* 0x020fc40000004100 */
[----:B------:R-:W-:Y:S01]  /*5590*/  FMUL.FTZ R157, R157, UR10 ;  /* 0x0000000a9d9d7c20 */ /* 0x000fe20008410000 */
[----:B------:R-:W-:Y:S01]  /*55a0*/  FADD.FTZ R197, R197, -R191 ;  /* 0x800000bfc5c57221 */ /* 0x000fe20000010000 */
[----:B------:R-:W-:Y:S02]  /*55b0*/  HFMA2 R156, -RZ, RZ, 0, 0 ;  /* 0x00000000ff9c7431 */ /* 0x000fe400000001ff */
[----:B------:R-:W-:Y:S01]  /*55c0*/  FADD.FTZ R201, R203, -R201 ;  /* 0x800000c9cbc97221 */ /* 0x000fe20000010000 */
[----:B------:R-:W-:Y:S01]  /*55d0*/  @P4 FMUL.FTZ R156, R0, R159 ;  /* 0x0000009f009c4220 */ /* 0x000fe20000410000 */
[----:B------:R-:W-:Y:S01]  /*55e0*/  FMUL.FTZ R191, R199, UR10 ;  /* 0x0000000ac7bf7c20 */ /* 0x000fe20008410000 */
[----:B------:R-:W-:Y:S02]  /*55f0*/  @P5 HADD2.F32 R0, -RZ, R145.H1_H1 ;  /* 0x30000091ff005230 */ /* 0x000fe40000004100 */
[----:B------:R-:W-:Y:S01]  /*5600*/  FMUL.FTZ R145, R157, UR7 ;  /* 0x000000079d917c20 */ /* 0x000fe20008410000 */
[----:B------:R-:W-:Y:S01]  /*5610*/  FFMA.FTZ R201, R201, UR11, R117 ;  /* 0x0000000bc9c97c23 */ /* 0x000fe20008010075 */
[----:B------:R-:W-:-:S02]  /*5620*/  @P0 HADD2.F32 R192, -RZ, R146.H0_H0 ;  /* 0x20000092ffc00230 */ /* 0x000fc40000004100 */
[----:B------:R-:W-:Y:S01]  /*5630*/  FMUL.FTZ R191, R191, UR7 ;  /* 0x00000007bfbf7c20 */ /* 0x000fe20008410000 */
[----:B------:R-:W-:Y:S01]  /*5640*/  FMUL.FTZ R193, R94, R159 ;  /* 0x0000009f5ec17220 */ /* 0x000fe20000410000 */
[----:B------:R-:W-:Y:S01]  /*5650*/  MOV R157, RZ ;  /* 0x000000ff009d7202 */ /* 0x000fe20000000f00 */
[----:B------:R-:W-:Y:S01]  /*5660*/  @P5 FMUL.FTZ R157, R0, R145 ;  /* 0x00000091009d5220 */ /* 0x000fe20000410000 */
[----:B------:R-:W-:Y:S02]  /*5670*/  HFMA2 R0, -RZ, RZ, 0, 0 ;  /* 0x00000000ff007431 */ /* 0x000fe400000001ff */
[----:B------:R-:W-:Y:S01]  /*5680*/  FMUL.FTZ R159, R201, UR10 ;  /* 0x0000000ac99f7c20 */ /* 0x000fe20008410000 */
[----:B------:R-:W-:Y:S01]  /*5690*/  @P0 FMUL.FTZ R0, R192, R191 ;  /* 0x000000bfc0000220 */ /* 0x000fe20000410000 */
[----:B------:R-:W-:Y:S01]  /*56a0*/  FSEL R192, R193, RZ, P4 ;  /* 0x000000ffc1c07208 */ /* 0x000fe20002000000 */
[----:B------:R-:W-:Y:S01]  /*56b0*/  FFMA.FTZ R204, R204, UR23, R158 ;  /* 0x00000017cccc7c23 */ /* 0x000fe2000801009e */
[----:B------:R-:W-:-:S02]  /*56c0*/  @P3 HADD2.F32 R193, -RZ, R146.H1_H1 ;  /* 0x30000092ffc13230 */ /* 0x000fc40000004100 */
[----:B------:R-:W-:Y:S01]  /*56d0*/  FMUL.FTZ R146, R159, UR7 ;  /* 0x000000079f927c20 */ /* 0x000fe20008410000 */
[----:B------:R-:W-:Y:S01]  /*56e0*/  LOP3.LUT P4, RZ, R187, 0xff0000, RZ, 0xc0, !PT ;  /* 0x00ff0000bbff7812 */ /* 0x000fe2000788c0ff */
[----:B------:R-:W-:Y:S01]  /*56f0*/  FADD.FTZ R204, R206, -R204 ;  /* 0x800000cccecc7221 */ /* 0x000fe20000010000 */
[----:B------:R-:W-:Y:S01]  /*5700*/  MOV R159, RZ ;  /* 0x000000ff009f7202 */ /* 0x000fe20000000f00 */
[-C--:B------:R-:W-:Y:S01]  /*5710*/  @P3 FMUL.FTZ R159, R193, R146.reuse ;  /* 0x00000092c19f3220 */ /* 0x080fe20000410000 */
[----:B------:R-:W-:Y:S01]  /*5720*/  FMUL.FTZ R193, R88, R191 ;  /* 0x000000bf58c17220 */ /* 0x000fe20000410000 */
[----:B------:R-:W-:Y:S01]  /*5730*/  FFMA.FTZ R204, R204, UR11, R118 ;  /* 0x0000000bcccc7c23 */ /* 0x000fe20008010076 */
[----:B------:R-:W-:Y:S01]  /*5740*/  FMUL.FTZ R146, R89, R146 ;  /* 0x0000009259927220 */ /* 0x000fe20000410000 */
[--C-:B------:R-:W-:Y:S01]  /*5750*/  FFMA.FTZ R205, R205, UR23, R158.reuse ;  /* 0x00000017cdcd7c23 */ /* 0x100fe2000801009e */
[----:B------:R-:W-:Y:S01]  /*5760*/  FFMA.FTZ R190, R190, UR23, R158 ;  /* 0x00000017bebe7c23 */ /* 0x000fe2000801009e */
[----:B------:R-:W-:Y:S01]  /*5770*/  FSEL R193, R193, RZ, P0 ;  /* 0x000000ffc1c17208 */ /* 0x000fe20000000000 */
[----:B------:R-:W-:Y:S01]  /*5780*/  FMUL.FTZ R194, R204, UR10 ;  /* 0x0000000accc27c20 */ /* 0x000fe20008410000 */
[----:B------:R-:W-:Y:S01]  /*5790*/  ISETP.GE.U32.AND P0, PT, R186, RZ, PT ;  /* 0x000000ffba00720c */ /* 0x000fe20003f06070 */
[----:B------:R-:W-:Y:S01]  /*57a0*/  FADD.FTZ R207, R207, -R205 ;  /* 0x800000cdcfcf7221 */ /* 0x000fe20000010000 */
[----:B------:R-:W-:-:S02]  /*57b0*/  @P4 HADD2.F32 R195, -RZ, R147.H0_H0 ;  /* 0x20000093ffc34230 */ /* 0x000fc40000004100 */
[----:B------:R-:W-:Y:S01]  /*57c0*/  FMUL.FTZ R194, R194, UR7 ;  /* 0x00000007c2c27c20 */ /* 0x000fe20008410000 */
[----:B------:R-:W-:Y:S01]  /*57d0*/  ISETP.GE.U32.AND.EX P0, PT, R187, 0x1000000, PT, P0 ;  /* 0x01000000bb00780c */ /* 0x000fe20003f06100 */
[----:B------:R-:W-:Y:S01]  /*57e0*/  FADD.FTZ R190, R196, -R190 ;  /* 0x800000bec4be7221 */ /* 0x000fe20000010000 */
[----:B------:R-:W-:Y:S01]  /*57f0*/  FSEL R146, R146, RZ, P3 ;  /* 0x000000ff92927208 */ /* 0x000fe20001800000 */
[----:B------:R-:W-:Y:S01]  /*5800*/  HFMA2 R191, -RZ, RZ, 0, 0 ;  /* 0x00000000ffbf7431 */ /* 0x000fe200000001ff */
[----:B------:R-:W-:Y:S01]  /*5810*/  LOP3.LUT P3, RZ, R186, 0xff, RZ, 0xc0, !PT ;  /* 0x000000ffbaff7812 */ /* 0x000fe2000786c0ff */
[-C--:B------:R-:W-:Y:S01]  /*5820*/  @P4 FMUL.FTZ R191, R195, R194.reuse ;  /* 0x000000c2c3bf4220 */ /* 0x080fe20000410000 */
[----:B------:R-:W-:Y:S01]  /*5830*/  FMUL.FTZ R194, R90, R194 ;  /* 0x000000c25ac27220 */ /* 0x000fe20000410000 */
[----:B------:R-:W-:Y:S01]  /*5840*/  FFMA.FTZ R207, R207, UR11, R119 ;  /* 0x0000000bcfcf7c23 */ /* 0x000fe20008010077 */
[----:B------:R-:W-:Y:S01]  /*5850*/  FFMA.FTZ R190, R190, UR11, R112 ;  /* 0x0000000bbebe7c23 */ /* 0x000fe20008010070 */
[----:B------:R-:W-:Y:S01]  /*5860*/  FFMA.FTZ R197, R197, UR11, R113 ;  /* 0x0000000bc5c57c23 */ /* 0x000fe20008010071 */
[----:B------:R-:W-:Y:S01]  /*5870*/  FMUL.FTZ R145, R95, R145 ;  /* 0x000000915f917220 */ /* 0x000fe20000410000 */
[----:B------:R-:W-:Y:S01]  /*5880*/  FSEL R194, R194, RZ, P4 ;  /* 0x000000ffc2c27208 */ /* 0x000fe20002000000 */
[----:B------:R-:W-:Y:S01]  /*5890*/  FMUL.FTZ R207, R207, UR10 ;  /* 0x0000000acfcf7c20 */ /* 0x000fe20008410000 */
[----:B------:R-:W-:Y:S01]  /*58a0*/  FMUL.FTZ R190, R190, UR10 ;  /* 0x0000000abebe7c20 */ /* 0x000fe20008410000 */
[----:B------:R-:W-:Y:S01]  /*58b0*/  LOP3.LUT P4, RZ, R186, 0xff00, RZ, 0xc0, !PT ;  /* 0x0000ff00baff7812 */ /* 0x000fe2000788c0ff */
[----:B------:R-:W-:-:S02]  /*58c0*/  @P0 HADD2.F32 R187, -RZ, R147.H1_H1 ;  /* 0x30000093ffbb0230 */ /* 0x000fc40000004100 */
[----:B------:R-:W-:Y:S01]  /*58d0*/  FMUL.FTZ R147, R207, UR7 ;  /* 0x00000007cf937c20 */ /* 0x000fe20008410000 */
[----:B------:R-:W-:Y:S01]  /*58e0*/  FMUL.FTZ R195, R190, UR7 ;  /* 0x00000007bec37c20 */ /* 0x000fe20008410000 */
[--C-:B------:R-:W-:Y:S01]  /*58f0*/  @P3 HADD2.F32 R190, -RZ, R144.reuse.H0_H0 ;  /* 0x20000090ffbe3230 */ /* 0x100fe20000004100 */
[----:B------:R-:W-:Y:S01]  /*5900*/  MOV R186, RZ ;  /* 0x000000ff00ba7202 */ /* 0x000fe20000000f00 */
[-C--:B------:R-:W-:Y:S01]  /*5910*/  @P0 FMUL.FTZ R186, R187, R147.reuse ;  /* 0x00000093bbba0220 */ /* 0x080fe20000410000 */
[----:B------:R-:W-:Y:S02]  /*5920*/  HFMA2 R187, -RZ, RZ, 0, 0 ;  /* 0x00000000ffbb7431 */ /* 0x000fe400000001ff */
[----:B------:R-:W-:Y:S01]  /*5930*/  FMUL.FTZ R147, R91, R147 ;  /* 0x000000935b937220 */ /* 0x000fe20000410000 */
[-C--:B------:R-:W-:Y:S01]  /*5940*/  @P3 FMUL.FTZ R187, R190, R195.reuse ;  /* 0x000000c3bebb3220 */ /* 0x080fe20000410000 */
[----:B------:R-:W-:Y:S01]  /*5950*/  FMUL.FTZ R190, R197, UR10 ;  /* 0x0000000ac5be7c20 */ /* 0x000fe20008410000 */
[----:B------:R-:W-:Y:S01]  /*5960*/  FMUL.FTZ R195, R92, R195 ;  /* 0x000000c35cc37220 */ /* 0x000fe20000410000 */
[----:B------:R-:W-:Y:S01]  /*5970*/  FSEL R145, R145, RZ, P5 ;  /* 0x000000ff91917208 */ /* 0x000fe20002800000 */
[----:B------:R-:W-:-:S02]  /*5980*/  @P4 HADD2.F32 R196, -RZ, R144.H1_H1 ;  /* 0x30000090ffc44230 */ /* 0x000fc40000004100 */
[----:B------:R-:W-:Y:S01]  /*5990*/  FMUL.FTZ R144, R190, UR7 ;  /* 0x00000007be907c20 */ /* 0x000fe20008410000 */
[----:B------:R-:W-:Y:S02]  /*59a0*/  MOV R190, RZ ;  /* 0x000000ff00be7202 */ /* 0x000fe40000000f00 */
[----:B------:R-:W-:Y:S01]  /*59b0*/  FSEL R147, R147, RZ, P0 ;  /* 0x000000ff93937208 */ /* 0x000fe20000000000 */
[-C--:B------:R-:W-:Y:S01]  /*59c0*/  @P4 FMUL.FTZ R190, R196, R144.reuse ;  /* 0x00000090c4be4220 */ /* 0x080fe20000410000 */
[----:B------:R-:W-:Y:S01]  /*59d0*/  FMUL.FTZ R144, R93, R144 ;  /* 0x000000905d907220 */ /* 0x000fe20000410000 */
[----:B------:R-:W-:Y:S02]  /*59e0*/  FSEL R195, R195, RZ, P3 ;  /* 0x000000ffc3c37208 */ /* 0x000fe40001800000 */
[----:B------:R-:W-:Y:S02]  /*59f0*/  F2FP.F16.F32.PACK_AB R147, R147, R194 ;  /* 0x000000c29393723e */ /* 0x000fe400000000ff */
[----:B------:R-:W-:-:S02]  /*5a00*/  FSEL R144, R144, RZ, P4 ;  /* 0x000000ff90907208 */ /* 0x000fc40002000000 */
[----:B------:R-:W-:Y:S02]  /*5a10*/  F2FP.F16.F32.PACK_AB R146, R146, R193 ;  /* 0x000000c19292723e */ /* 0x000fe400000000ff */
[----:B------:R-:W-:Y:S02]  /*5a20*/  F2FP.F16.F32.PACK_AB R145, R145, R192 ;  /* 0x000000c09191723e */ /* 0x000fe400000000ff */
[----:B------:R-:W-:Y:S01]  /*5a30*/  F2FP.F16.F32.PACK_AB R144, R144, R195 ;  /* 0x000000c39090723e */ /* 0x000fe200000000ff */
[----:B------:R-:W-:Y:S06]  /*5a40*/  BRA `(.L_x_15051) ;  /* 0x0000000800ec7947 */ /* 0x000fec0003800000 */
.L_x_15049:
[----:B------:R-:W-:Y:S05]  /*5a50*/  @!P2 BRA `(.L_x_15052) ;  /* 0x000000040074a947 */ /* 0x000fea0003800000 */
[--C-:B------:R-:W-:Y:S01]  /*5a60*/  FFMA.FTZ R194, R194, UR23, R158.reuse ;  /* 0x00000017c2c27c23 */ /* 0x100fe2000801009e */
[C---:B------:R-:W-:Y:S01]  /*5a70*/  LOP3.LUT P0, RZ, R186.reuse, 0xff0000, RZ, 0xc0, !PT ;  /* 0x00ff0000baff7812 */ /* 0x040fe2000780c0ff */
        /* <DEDUP_REMOVED lines=21> */
[----:B------:R-:W-:Y:S01]  /*5bd0*/  FMUL.FTZ R152, R199, UR11 ;  /* 0x0000000bc7987c20 */ /* 0x000fe20008410000 */
[----:B------:R-:W-:Y:S01]  /*5be0*/  FMUL.FTZ R153, R153, UR11 ;  /* 0x0000000b99997c20 */ /* 0x000fe20008410000 */
        /* <DEDUP_REMOVED lines=19> */
[----:B------:R-:W-:Y:S01]  /*5d20*/  FMUL.FTZ R154, R206, UR11 ;  /* 0x0000000bce9a7c20 */ /* 0x000fe20008410000 */
        /* <DEDUP_REMOVED lines=12> */
[----:B------:R-:W-:Y:S01]  /*5df0*/  FMUL.FTZ R155, R205, UR11 ;  /* 0x0000000bcd9b7c20 */ /* 0x000fe20008410000 */
        /* <DEDUP_REMOVED lines=9> */
[----:B------:R-:W-:Y:S01]  /*5e90*/  FMUL.FTZ R149, R149, UR11 ;  /* 0x0000000b95957c20 */ /* 0x000fe20008410000 */
        /* <DEDUP_REMOVED lines=9> */
[----:B------:R-:W-:Y:S01]  /*5f30*/  FMUL.FTZ R148, R190, UR11 ;  /* 0x0000000bbe947c20 */ /* 0x000fe20008410000 */
        /* <DEDUP_REMOVED lines=15> */
.L_x_15052:
        /* <DEDUP_REMOVED lines=9> */
[----:B------:R-:W-:Y:S01]  /*60c0*/  FADD.FTZ R199, R202, -R199 ;  /* 0x800000c7cac77221 */ /* 0x000fe20000010000 */
[----:B------:R-:W-:Y:S01]  /*60d0*/  FMUL.FTZ R157, R200, UR11 ;  /* 0x0000000bc89d7c20 */ /* 0x000fe20008410000 */
[--C-:B------:R-:W-:Y:S01]  /*60e0*/  FFMA.FTZ R191, R191, UR23, R158.reuse ;  /* 0x00000017bfbf7c23 */ /* 0x100fe2000801009e */
[----:B------:R-:W-:Y:S01]  /*60f0*/  FMUL.FTZ R0, R0, UR10 ;  /* 0x0000000a00007c20 */ /* 0x000fe20008410000 */
[----:B------:R-:W-:Y:S01]  /*6100*/  FFMA.FTZ R201, R201, UR23, R158 ;  /* 0x00000017c9c97c23 */ /* 0x000fe2000801009e */
[----:B------:R-:W-:Y:S01]  /*6110*/  FMUL.FTZ R199, R199, UR11 ;  /* 0x0000000bc7c77c20 */ /* 0x000fe20008410000 */
        /* <DEDUP_REMOVED lines=11> */
[----:B------:R-:W-:Y:S01]  /*61d0*/  FMUL.FTZ R201, R201, UR11 ;  /* 0x0000000bc9c97c20 */ /* 0x000fe20008410000 */
        /* <DEDUP_REMOVED lines=17> */
[----:B------:R-:W-:Y:S01]  /*62f0*/  FMUL.FTZ R204, R204, UR11 ;  /* 0x0000000bcccc7c20 */ /* 0x000fe20008410000 */
        /* <DEDUP_REMOVED lines=16> */
[----:B------:R-:W-:Y:S01]  /*6400*/  FMUL.FTZ R207, R207, UR11 ;  /* 0x0000000bcfcf7c20 */ /* 0x000fe20008410000 */
[----:B------:R-:W-:Y:S01]  /*6410*/  FMUL.FTZ R190, R190, UR11 ;  /* 0x0000000bbebe7c20 */ /* 0x000fe20008410000 */
[----:B------:R-:W-:Y:S01]  /*6420*/  FMUL.FTZ R197, R197, UR11 ;  /* 0x0000000bc5c57c20 */ /* 0x000fe20008410000 */
        /* <DEDUP_REMOVED lines=28> */
[----:B------:R-:W-:-:S07]  /*65f0*/  F2FP.F16.F32.PACK_AB R144, R144, R195 ;  /* 0x000000c39090723e */ /* 0x000fce00000000ff */
.L_x_15051:
        /* <DEDUP_REMOVED lines=10> */
[----:B------:R-:W0:Y:S01]  /*66a0*/  @P2 LDC.64 R156, c[0x0][0x478] ;  /* 0x00011e00ff9c2b82 */ /* 0x000e220000000a00 */
        /* <DEDUP_REMOVED lines=10> */
[----:B0-----:R-:W-:-:S05]  /*6750*/  @P2 IMAD.WIDE.U32 R156, R189, 0x20, R156 ;  /* 0x00000020bd9c2825 */ /* 0x001fca00078e009c */
[----:B------:R-:W-:Y:S04]  /*6760*/  @P2 STG.E.128 desc[UR16][R156.64], R148 ;  /* 0x000000949c002986 */ /* 0x000fe8000c101d10 */
[----:B------:R0:W-:Y:S04]  /*6770*/  @P2 STG.E.128 desc[UR16][R156.64+0x10], R152 ;  /* 0x000010989c002986 */ /* 0x0001e8000c101d10 */
[----:B------:R-:W-:Y:S04]  /*6780*/  STL [R1+0x130], R196 ;  /* 0x000130c401007387 */ /* 0x000fe80000100800 */
[----:B------:R-:W-:Y:S04]  /*6790*/  STL [R1+0x134], R197 ;  /* 0x000134c501007387 */ /* 0x000fe80000100800 */
[----:B------:R-:W-:Y:S01]  /*67a0*/  STL [R1+0x138], R198 ;  /* 0x000138c601007387 */ /* 0x000fe20000100800 */
[----:B0-----:R-:W-:-:S03]  /*67b0*/  MOV R156, 0x10 ;  /* 0x00000010009c7802 */ /* 0x001fc60000000f00 */
[----:B------:R-:W-:Y:S02]  /*67c0*/  STL [R1+0x13c], R199 ;  /* 0x00013cc701007387 */ /* 0x000fe40000100800 */
[----:B------:R-:W-:-:S05]  /*67d0*/  IMAD.WIDE.U32 R156, R189, R156, UR26 ;  /* 0x0000001abd9c7e25 */ /* 0x000fca000f8e009c */
[----:B------:R0:W-:Y:S02]  /*67e0*/  STG.E.128 desc[UR16][R156.64], R144 ;  /* 0x000000909c007986 */ /* 0x0001e4000c101d10 */
[----:B0-----:R-:W-:-:S05]  /*67f0*/  MOV R144, 0x10 ;  /* 0x0000001000907802 */ /* 0x001fca0000000f00 */
        /* <DEDUP_REMOVED lines=33> */
[----:B------:R-:W-:Y:S02]  /*6a10*/  HFMA2 R0, -RZ, RZ, 0, 0 ;  /* 0x00000000ff007431 */ /* 0x000fe400000001ff */
[----:B------:R-:W-:Y:S01]  /*6a20*/  FMUL.FTZ R166, R86, R148 ;  /* 0x0000009456a67220 */ /* 0x000fe20000410000 */
[----:B------:R-:W-:Y:S01]  /*6a30*/  FMUL.FTZ R154, R154, UR7 ;  /* 0x000000079a9a7c20 */ /* 0x000fe20008410000 */
[----:B------:R-:W-:Y:S01]  /*6a40*/  LOP3.LUT P6, RZ, R183, 0xff0000, RZ, 0xc0, !PT ;  /* 0x00ff0000b7ff7812 */ /* 0x000fe200078cc0ff */
[----:B------:R-:W-:Y:S01]  /*6a50*/  FADD.FTZ R180, R180, -R179 ;  /* 0x800000b3b4b47221 */ /* 0x000fe20000010000 */
[----:B------:R-:W-:Y:S01]  /*6a60*/  FFMA.FTZ R163, R163, UR23, R158 ;  /* 0x00000017a3a37c23 */ /* 0x000fe2000801009e */
[----:B------:R-:W-:Y:S01]  /*6a70*/  @P4 FMUL.FTZ R0, R155, R154 ;  /* 0x0000009a9b004220 */ /* 0x000fe20000410000 */
[----:B------:R-:W-:-:S02]  /*6a80*/  @P5 HADD2.F32 R155, -RZ, R146.H1_H1 ;  /* 0x30000092ff9b5230 */ /* 0x000fc40000004100 */
[----:B------:R-:W-:Y:S01]  /*6a90*/  FMUL.FTZ R146, R159, UR7 ;  /* 0x000000079f927c20 */ /* 0x000fe20008410000 */
[----:B------:R-:W-:Y:S01]  /*6aa0*/  FSEL R166, R166, RZ, P0 ;  /* 0x000000ffa6a67208 */ /* 0x000fe20000000000 */
[----:B------:R-:W-:Y:S01]  /*6ab0*/  FMUL.FTZ R154, R80, R154 ;  /* 0x0000009a509a7220 */ /* 0x000fe20000410000 */
[----:B------:R-:W-:Y:S01]  /*6ac0*/  MOV R159, RZ ;  /* 0x000000ff009f7202 */ /* 0x000fe20000000f00 */
[-C--:B------:R-:W-:Y:S01]  /*6ad0*/  @P5 FMUL.FTZ R159, R155, R146.reuse ;  /* 0x000000929b9f5220 */ /* 0x080fe20000410000 */
[----:B------:R-:W-:Y:S01]  /*6ae0*/  ISETP.GE.U32.AND P0, PT, R182, RZ, PT ;  /* 0x000000ffb600720c */ /* 0x000fe20003f06070 */
[----:B------:R-:W-:Y:S01]  /*6af0*/  FFMA.FTZ R155, R181, UR23, R158 ;  /* 0x00000017b59b7c23 */ /* 0x000fe2000801009e */
[----:B------:R-:W-:Y:S01]  /*6b00*/  FMUL.FTZ R148, R81, R146 ;  /* 0x0000009251947220 */ /* 0x000fe20000410000 */
[----:B------:R-:W-:Y:S01]  /*6b10*/  FSEL R146, R154, RZ, P4 ;  /* 0x000000ff9a927208 */ /* 0x000fe20002000000 */
[----:B------:R-:W-:Y:S01]  /*6b20*/  FFMA.FTZ R154, R180, UR11, R126 ;  /* 0x0000000bb49a7c23 */ /* 0x000fe2000801007e */
[----:B------:R-:W-:Y:S01]  /*6b30*/  ISETP.GE.U32.AND.EX P0, PT, R183, 0x1000000, PT, P0 ;  /* 0x01000000b700780c */ /* 0x000fe20003f06100 */
[----:B------:R-:W-:Y:S01]  /*6b40*/  FADD.FTZ R155, R184, -R155 ;  /* 0x8000009bb89b7221 */ /* 0x000fe20000010000 */
[----:B------:R-:W-:Y:S01]  /*6b50*/  FFMA.FTZ R149, R164, UR23, R158 ;  /* 0x00000017a4957c23 */ /* 0x000fe2000801009e */
[----:B------:R-:W-:Y:S01]  /*6b60*/  LOP3.LUT P4, RZ, R182, 0xff, RZ, 0xc0, !PT ;  /* 0x000000ffb6ff7812 */ /* 0x000fe2000788c0ff */
[----:B------:R-:W-:Y:S01]  /*6b70*/  FMUL.FTZ R145, R87, R145 ;  /* 0x0000009157917220 */ /* 0x000fe20000410000 */
[----:B------:R-:W-:Y:S01]  /*6b80*/  FFMA.FTZ R155, R155, UR11, R127 ;  /* 0x0000000b9b9b7c23 */ /* 0x000fe2000801007f */
[----:B------:R-:W-:Y:S01]  /*6b90*/  FSEL R148, R148, RZ, P5 ;  /* 0x000000ff94947208 */ /* 0x000fe20002800000 */
[----:B------:R-:W-:Y:S01]  /*6ba0*/  FMUL.FTZ R165, R154, UR10 ;  /* 0x0000000a9aa57c20 */ /* 0x000fe20008410000 */
[----:B------:R-:W-:Y:S01]  /*6bb0*/  FADD.FTZ R163, R167, -R163 ;  /* 0x800000a3a7a37221 */ /* 0x000fe20000010000 */
[----:B------:R-:W-:Y:S01]  /*6bc0*/  FADD.FTZ R149, R168, -R149 ;  /* 0x80000095a8957221 */ /* 0x000fe20000010000 */
[----:B------:R-:W-:-:S02]  /*6bd0*/  @P6 HADD2.F32 R168, -RZ, R147.H0_H0 ;  /* 0x20000093ffa86230 */ /* 0x000fc40000004100 */
[----:B------:R-:W-:Y:S01]  /*6be0*/  FMUL.FTZ R169, R155, UR10 ;  /* 0x0000000a9ba97c20 */ /* 0x000fe20008410000 */
[----:B------:R-:W-:Y:S01]  /*6bf0*/  FMUL.FTZ R165, R165, UR7 ;  /* 0x00000007a5a57c20 */ /* 0x000fe20008410000 */
[----:B------:R-:W-:Y:S01]  /*6c00*/  F2FP.F16.F32.PACK_AB R146, R148, R146 ;  /* 0x000000929492723e */ /* 0x000fe200000000ff */
[----:B------:R-:W-:Y:S01]  /*6c10*/  FFMA.FTZ R148, R163, UR11, R120 ;  /* 0x0000000ba3947c23 */ /* 0x000fe20008010078 */
[----:B------:R-:W-:Y:S01]  /*6c20*/  FSEL R145, R145, RZ, P3 ;  /* 0x000000ff91917208 */ /* 0x000fe20001800000 */
[----:B------:R-:W-:Y:S02]  /*6c30*/  @P0 HADD2.F32 R147, -RZ, R147.H1_H1 ;  /* 0x30000093ff930230 */ /* 0x000fe40000004100 */
[----:B------:R-:W-:Y:S02]  /*6c40*/  HFMA2 R164, -RZ, RZ, 0, 0 ;  /* 0x00000000ffa47431 */ /* 0x000fe400000001ff */
[----:B------:R-:W-:Y:S01]  /*6c50*/  FMUL.FTZ R169, R169, UR7 ;  /* 0x00000007a9a97c20 */ /* 0x000fe20008410000 */
[----:B------:R-:W-:Y:S01]  /*6c60*/  LOP3.LUT P5, RZ, R182, 0xff00, RZ, 0xc0, !PT ;  /* 0x0000ff00b6ff7812 */ /* 0x000fe200078ac0ff */
[-C--:B------:R-:W-:Y:S01]  /*6c70*/  @P6 FMUL.FTZ R164, R168, R165.reuse ;  /* 0x000000a5a8a46220 */ /* 0x080fe20000410000 */
[----:B------:R-:W-:Y:S01]  /*6c80*/  F2FP.F16.F32.PACK_AB R145, R145, R166 ;  /* 0x000000a69191723e */ /* 0x000fe200000000ff */
[----:B------:R-:W-:Y:S01]  /*6c90*/  FMUL.FTZ R168, R82, R165 ;  /* 0x000000a552a87220 */ /* 0x000fe20000410000 */
[----:B------:R-:W-:Y:S01]  /*6ca0*/  FMUL.FTZ R166, R148, UR10 ;  /* 0x0000000a94a67c20 */ /* 0x000fe20008410000 */
[----:B------:R-:W-:Y:S01]  /*6cb0*/  MOV R165, RZ ;  /* 0x000000ff00a57202 */ /* 0x000fe20000000f00 */
[-C--:B------:R-:W-:Y:S01]  /*6cc0*/  @P0 FMUL.FTZ R165, R147, R169.reuse ;  /* 0x000000a993a50220 */ /* 0x080fe20000410000 */
[----:B------:R-:W-:Y:S01]  /*6cd0*/  FMUL.FTZ R169, R83, R169 ;  /* 0x000000a953a97220 */ /* 0x000fe20000410000 */
[----:B------:R-:W-:-:S02]  /*6ce0*/  @P4 HADD2.F32 R167, -RZ, R144.H0_H0 ;  /* 0x20000090ffa74230 */ /* 0x000fc40000004100 */
[----:B------:R-:W-:Y:S01]  /*6cf0*/  FMUL.FTZ R166, R166, UR7 ;  /* 0x00000007a6a67c20 */ /* 0x000fe20008410000 */
[----:B------:R-:W-:Y:S01]  /*6d00*/  FFMA.FTZ R149, R149, UR11, R121 ;  /* 0x0000000b95957c23 */ /* 0x000fe20008010079 */
[----:B------:R-:W-:Y:S01]  /*6d10*/  HFMA2 R163, -RZ, RZ, 0, 0 ;  /* 0x00000000ffa37431 */ /* 0x000fe200000001ff */
[----:B------:R-:W-:Y:S01]  /*6d20*/  FSEL R168, R168, RZ, P6 ;  /* 0x000000ffa8a87208 */ /* 0x000fe20003000000 */
[-C--:B------:R-:W-:Y:S01]  /*6d30*/  @P4 FMUL.FTZ R163, R167, R166.reuse ;  /* 0x000000a6a7a34220 */ /* 0x080fe20000410000 */
[----:B------:R-:W-:Y:S01]  /*6d40*/  FSEL R147, R169, RZ, P0 ;  /* 0x000000ffa9937208 */ /* 0x000fe20000000000 */
[----:B------:R-:W-:Y:S01]  /*6d50*/  FMUL.FTZ R167, R149, UR10 ;  /* 0x0000000a95a77c20 */ /* 0x000fe20008410000 */
[----:B------:R-:W-:Y:S02]  /*6d60*/  @P5 HADD2.F32 R144, -RZ, R144.H1_H1 ;  /* 0x30000090ff905230 */ /* 0x000fe40000004100 */
[----:B------:R-:W-:Y:S01]  /*6d70*/  FMUL.FTZ R166, R84, R166 ;  /* 0x000000a654a67220 */ /* 0x000fe20000410000 */
[----:B------:R-:W-:Y:S01]  /*6d80*/  F2FP.F16.F32.PACK_AB R147, R147, R168 ;  /* 0x000000a89393723e */ /* 0x000fe200000000ff */
[----:B------:R-:W-:Y:S01]  /*6d90*/  FMUL.FTZ R168, R167, UR7 ;  /* 0x00000007a7a87c20 */ /* 0x000fe20008410000 */
[----:B------:R-:W-:-:S03]  /*6da0*/  MOV R167, RZ ;  /* 0x000000ff00a77202 */ /* 0x000fc60000000f00 */
[-C--:B------:R-:W-:Y:S01]  /*6db0*/  @P5 FMUL.FTZ R167, R144, R168.reuse ;  /* 0x000000a890a75220 */ /* 0x080fe20000410000 */
[----:B------:R-:W-:Y:S01]  /*6dc0*/  FMUL.FTZ R168, R85, R168 ;  /* 0x000000a855a87220 */ /* 0x000fe20000410000 */
[----:B------:R-:W-:-:S04]  /*6dd0*/  FSEL R144, R166, RZ, P4 ;  /* 0x000000ffa6907208 */ /* 0x000fc80002000000 */
[----:B------:R-:W-:-:S04]  /*6de0*/  FSEL R168, R168, RZ, P5 ;  /* 0x000000ffa8a87208 */ /* 0x000fc80002800000 */
[----:B------:R-:W-:Y:S01]  /*6df0*/  F2FP.F16.F32.PACK_AB R144, R168, R144 ;  /* 0x00000090a890723e */ /* 0x000fe200000000ff */
[----:B------:R-:W-:Y:S06]  /*6e00*/  BRA `(.L_x_15055) ;  /* 0x0000001000647947 */ /* 0x000fec0003800000 */
.L_x_15054:
[--C-:B------:R-:W-:Y:S01]  /*6e10*/  FFMA.FTZ R165, R165, UR23, R158.reuse ;  /* 0x00000017a5a57c23 */ /* 0x100fe2000801009e */
[----:B------:R-:W-:Y:S01]  /*6e20*/  LOP3.LUT P4, RZ, R182, 0xff0000, RZ, 0xc0, !PT ;  /* 0x00ff0000b6ff7812 */ /* 0x000fe2000788c0ff */
[--C-:B------:R-:W-:Y:S01]  /*6e30*/  FFMA.FTZ R166, R166, UR23, R158.reuse ;  /* 0x00000017a6a67c23 */ /* 0x100fe2000801009e */
[----:B------:R-:W-:Y:S01]  /*6e40*/  FFMA.FTZ R164, R164, UR23, R158 ;  /* 0x00000017a4a47c23 */ /* 0x000fe2000801009e */
[----:B------:R-:W-:Y:S01]  /*6e50*/  FADD.FTZ R165, R169, -R165 ;  /* 0x800000a5a9a57221 */ /* 0x000fe20000010000 */
[----:B------:R-:W-:Y:S01]  /*6e60*/  LOP3.LUT P5, RZ, R182, 0xff000000, RZ, 0xc0, !PT ;  /* 0xff000000b6ff7812 */ /* 0x000fe200078ac0ff */
[----:B------:R-:W-:Y:S01]  /*6e70*/  FADD.FTZ R170, R170, -R166 ;  /* 0x800000a6aaaa7221 */ /* 0x000fe20000010000 */
[----:B------:R-:W-:Y:S01]  /*6e80*/  FADD.FTZ R168, R168, -R164 ;  /* 0x800000a4a8a87221 */ /* 0x000fe20000010000 */
[----:B------:R-:W-:Y:S01]  /*6e90*/  FFMA.FTZ R165, R165, UR11, R122 ;  /* 0x0000000ba5a57c23 */ /* 0x000fe2000801007a */
[----:B------:R-:W-:Y:S02]  /*6ea0*/  HFMA2 R156, -RZ, RZ, 0, 0 ;  /* 0x00000000ff9c7431 */ /* 0x000fe400000001ff */
[----:B------:R-:W-:Y:S01]  /*6eb0*/  FFMA.FTZ R157, R170, UR11, R123 ;  /* 0x0000000baa9d7c23 */ /* 0x000fe2000801007b */
[----:B------:R-:W-:Y:S01]  /*6ec0*/  FFMA.FTZ R171, R171, UR23, R158 ;  /* 0x00000017abab7c23 */ /* 0x000fe2000801009e */
[----:B------:R-:W-:Y:S01]  /*6ed0*/  FMUL.FTZ R164, R165, UR10 ;  /* 0x0000000aa5a47c20 */ /* 0x000fe20008410000 */
[----:B------:R-:W-:Y:S01]  /*6ee0*/  LOP3.LUT P0, RZ, R183, 0xff, RZ, 0xc0, !PT ;  /* 0x000000ffb7ff7812 */ /* 0x000fe2000780c0ff */
[----:B-----5:R-:W-:-:S02]  /*6ef0*/  @P4 HADD2.F32 R0, -RZ, R145.H0_H0 ;  /* 0x20000091ff004230 */ /* 0x020fc40000004100 */
[----:B------:R-:W-:Y:S01]  /*6f00*/  FMUL.FTZ R157, R157, UR10 ;  /* 0x0000000a9d9d7c20 */ /* 0x000fe20008410000 */
[----:B------:R-:W-:Y:S01]  /*6f10*/  FMUL.FTZ R164, R164, UR7 ;  /* 0x00000007a4a47c20 */ /* 0x000fe20008410000 */
[--C-:B------:R-:W-:Y:S01]  /*6f20*/  FFMA.FTZ R173, R173, UR23, R158.reuse ;  /* 0x00000017adad7c23 */ /* 0x100fe2000801009e */
[----:B------:R-:W-:Y:S01]  /*6f30*/  LOP3.LUT P3, RZ, R183, 0xff00, RZ, 0xc0, !PT ;  /* 0x0000ff00b7ff7812 */ /* 0x000fe2000786c0ff */
[----:B------:R-:W-:Y:S01]  /*6f40*/  FFMA.FTZ R179, R179, UR23, R158 ;  /* 0x00000017b3b37c23 */ /* 0x000fe2000801009e */
[----:B------:R-:W-:Y:S01]  /*6f50*/  @P4 FMUL.FTZ R156, R0, R164 ;  /* 0x000000a4009c4220 */ /* 0x000fe20000410000 */
[----:B------:R-:W-:Y:S02]  /*6f60*/  @P5 HADD2.F32 R0, -RZ, R145.H1_H1 ;  /* 0x30000091ff005230 */ /* 0x000fe40000004100 */
[----:B------:R-:W-:Y:S01]  /*6f70*/  FMUL.FTZ R145, R157, UR7 ;  /* 0x000000079d917c20 */ /* 0x000fe20008410000 */
[----:B------:R-:W-:Y:S01]  /*6f80*/  MOV R157, RZ ;  /* 0x000000ff009d7202 */ /* 0x000fe20000000f00 */
[----:B------:R-:W-:Y:S01]  /*6f90*/  FADD.FTZ R178, R178, -R173 ;  /* 0x800000adb2b27221 */ /* 0x000fe20000010000 */
[----:B------:R-:W-:Y:S01]  /*6fa0*/  FADD.FTZ R179, R180, -R179 ;  /* 0x800000b3b4b37221 */ /* 0x000fe20000010000 */
[----:B------:R-:W-:Y:S01]  /*6fb0*/  @P5 FMUL.FTZ R157, R0, R145 ;  /* 0x00000091009d5220 */ /* 0x000fe20000410000 */
[----:B------:R-:W-:Y:S01]  /*6fc0*/  FADD.FTZ R0, R172, -R171 ;  /* 0x800000abac007221 */ /* 0x000fe20000010000 */
[----:B------:R-:W-:-:S02]  /*6fd0*/  @P0 HADD2.F32 R159, -RZ, R146.H0_H0 ;  /* 0x20000092ff9f0230 */ /* 0x000fc40000004100 */
[----:B------:R-:W-:Y:S01]  /*6fe0*/  FFMA.FTZ R179, R179, UR11, R126 ;  /* 0x0000000bb3b37c23 */ /* 0x000fe2000801007e */
[----:B------:R-:W-:Y:S01]  /*6ff0*/  FFMA.FTZ R181, R181, UR23, R158 ;  /* 0x00000017b5b57c23 */ /* 0x000fe2000801009e */
[----:B------:R-:W-:Y:S01]  /*7000*/  FFMA.FTZ R0, R0, UR11, R124 ;  /* 0x0000000b00007c23 */ /* 0x000fe2000801007c */
[----:B------:R-:W-:Y:S02]  /*7010*/  @P3 HADD2.F32 R166, -RZ, R146.H1_H1 ;  /* 0x30000092ffa63230 */ /* 0x000fe40000004100 */
[----:B------:R-:W-:Y:S01]  /*7020*/  FMUL.FTZ R170, R179, UR10 ;  /* 0x0000000ab3aa7c20 */ /* 0x000fe20008410000 */
[----:B------:R-:W-:Y:S01]  /*7030*/  FFMA.FTZ R163, R163, UR23, R158 ;  /* 0x00000017a3a37c23 */ /* 0x000fe2000801009e */
[----:B------:R-:W-:Y:S01]  /*7040*/  FMUL.FTZ R0, R0, UR10 ;  /* 0x0000000a00007c20 */ /* 0x000fe20008410000 */
[----:B------:R-:W-:Y:S01]  /*7050*/  FADD.FTZ R184, R184, -R181 ;  /* 0x800000b5b8b87221 */ /* 0x000fe20000010000 */
[----:B------:R-:W-:Y:S01]  /*7060*/  FMUL.FTZ R170, R170, UR7 ;  /* 0x00000007aaaa7c20 */ /* 0x000fe20008410000 */
[----:B------:R-:W-:Y:S01]  /*7070*/  FADD.FTZ R167, R167, -R163 ;  /* 0x800000a3a7a77221 */ /* 0x000fe20000010000 */
[----:B------:R-:W-:Y:S01]  /*7080*/  FMUL.FTZ R165, R0, UR7 ;  /* 0x0000000700a57c20 */ /* 0x000fe20008410000 */
[----:B------:R-:W-:-:S02]  /*7090*/  HFMA2 R0, -RZ, RZ, 0, 0 ;  /* 0x00000000ff007431 */ /* 0x000fc400000001ff */
[----:B------:R-:W-:Y:S01]  /*70a0*/  FFMA.FTZ R184, R184, UR11, R127 ;  /* 0x0000000bb8b87c23 */ /* 0x000fe2000801007f */
[----:B------:R-:W-:Y:S01]  /*70b0*/  FFMA.FTZ R167, R167, UR11, R120 ;  /* 0x0000000ba7a77c23 */ /* 0x000fe20008010078 */
[-C--:B------:R-:W-:Y:S01]  /*70c0*/  @P0 FMUL.FTZ R0, R159, R165.reuse ;  /* 0x000000a59f000220 */ /* 0x080fe20000410000 */
[----:B------:R-:W-:Y:S01]  /*70d0*/  FFMA.FTZ R159, R178, UR11, R125 ;  /* 0x0000000bb29f7c23 */ /* 0x000fe2000801007d */
[----:B------:R-:W-:Y:S01]  /*70e0*/  FMUL.FTZ R169, R80, R165 ;  /* 0x000000a550a97220 */ /* 0x000fe20000410000 */
[----:B------:R-:W-:Y:S01]  /*70f0*/  FMUL.FTZ R184, R184, UR10 ;  /* 0x0000000ab8b87c20 */ /* 0x000fe20008410000 */
[----:B------:R-:W-:Y:S01]  /*7100*/  FMUL.FTZ R167, R167, UR10 ;  /* 0x0000000aa7a77c20 */ /* 0x000fe20008410000 */
[----:B------:R-:W-:Y:S01]  /*7110*/  FMUL.FTZ R159, R159, UR10 ;  /* 0x0000000a9f9f7c20 */ /* 0x000fe20008410000 */
[----:B------:R-:W-:Y:S01]  /*7120*/  FFMA.FTZ R168, R168, UR11, R121 ;  /* 0x0000000ba8a87c23 */ /* 0x000fe20008010079 */
[----:B------:R-:W-:Y:S01]  /*7130*/  FSEL R169, R169, RZ, P0 ;  /* 0x000000ffa9a97208 */ /* 0x000fe20000000000 */
[----:B------:R-:W-:Y:S01]  /*7140*/  FMUL.FTZ R171, R167, UR7 ;  /* 0x00000007a7ab7c20 */ /* 0x000fe20008410000 */
[----:B------:R-:W-:Y:S01]  /*7150*/  FMUL.FTZ R146, R159, UR7 ;  /* 0x000000079f927c20 */ /* 0x000fe20008410000 */
[----:B------:R-:W-:Y:S01]  /*7160*/  MOV R159, RZ ;  /* 0x000000ff009f7202 */ /* 0x000fe20000000f00 */
[----:B------:R-:W-:Y:S01]  /*7170*/  FMUL.FTZ R145, R87, R145 ;  /* 0x0000009157917220 */ /* 0x000fe20000410000 */
[----:B------:R-:W-:Y:S01]  /*7180*/  ISETP.GE.U32.AND P0, PT, R182, RZ, PT ;  /* 0x000000ffb600720c */ /* 0x000fe20003f06070 */
[----:B------:R-:W-:Y:S01]  /*7190*/  @P3 FMUL.FTZ R159, R166, R146 ;  /* 0x00000092a69f3220 */ /* 0x000fe20000410000 */
[----:B------:R-:W-:Y:S01]  /*71a0*/  FMUL.FTZ R166, R86, R164 ;  /* 0x000000a456a67220 */ /* 0x000fe20000410000 */
[----:B------:R-:W-:Y:S01]  /*71b0*/  FMUL.FTZ R146, R81, R146 ;  /* 0x0000009251927220 */ /* 0x000fe20000410000 */
[----:B------:R-:W-:Y:S01]  /*71c0*/  ISETP.GE.U32.AND.EX P0, PT, R183, 0x1000000, PT, P0 ;  /* 0x01000000b700780c */ /* 0x000fe20003f06100 */
[----:B------:R-:W-:Y:S01]  /*71d0*/  HFMA2 R164, -RZ, RZ, 0, 0 ;  /* 0x00000000ffa47431 */ /* 0x000fe200000001ff */
[----:B------:R-:W-:-:S02]  /*71e0*/  FSEL R145, R145, RZ, P5 ;  /* 0x000000ff91917208 */ /* 0x000fc40002800000 */
[----:B------:R-:W-:Y:S02]  /*71f0*/  FSEL R166, R166, RZ, P4 ;  /* 0x000000ffa6a67208 */ /* 0x000fe40002000000 */
[----:B------:R-:W-:Y:S02]  /*7200*/  LOP3.LUT P4, RZ, R183, 0xff0000, RZ, 0xc0, !PT ;  /* 0x00ff0000b7ff7812 */ /* 0x000fe4000788c0ff */
[----:B------:R-:W-:Y:S02]  /*7210*/  FSEL R146, R146, RZ, P3 ;  /* 0x000000ff92927208 */ /* 0x000fe40001800000 */
[----:B------:R-:W-:Y:S02]  /*7220*/  LOP3.LUT P3, RZ, R182, 0xff, RZ, 0xc0, !PT ;  /* 0x000000ffb6ff7812 */ /* 0x000fe4000786c0ff */
[----:B------:R-:W-:Y:S01]  /*7230*/  F2FP.F16.F32.PACK_AB R146, R146, R169 ;  /* 0x000000a99292723e */ /* 0x000fe200000000ff */
[----:B------:R-:W-:Y:S01]  /*7240*/  @P0 HADD2.F32 R163, -RZ, R147.H1_H1 ;  /* 0x30000093ffa30230 */ /* 0x000fe20000004100 */
[----:B------:R-:W-:-:S05]  /*7250*/  F2FP.F16.F32.PACK_AB R145, R145, R166 ;  /* 0x000000a69191723e */ /* 0x000fca00000000ff */
[----:B------:R-:W-:Y:S02]  /*7260*/  @P4 HADD2.F32 R165, -RZ, R147.H0_H0 ;  /* 0x20000093ffa54230 */ /* 0x000fe40000004100 */
[----:B------:R-:W-:Y:S02]  /*7270*/  FMUL.FTZ R147, R184, UR7 ;  /* 0x00000007b8937c20 */ /* 0x000fe40008410000 */
[----:B------:R-:W-:Y:S02]  /*7280*/  @P3 HADD2.F32 R167, -RZ, R144.H0_H0 ;  /* 0x20000090ffa73230 */ /* 0x000fe40000004100 */
[-C--:B------:R-:W-:Y:S01]  /*7290*/  @P4 FMUL.FTZ R164, R165, R170.reuse ;  /* 0x000000aaa5a44220 */ /* 0x080fe20000410000 */
[----:B------:R-:W-:Y:S01]  /*72a0*/  FMUL.FTZ R170, R82, R170 ;  /* 0x000000aa52aa7220 */ /* 0x000fe20000410000 */
[----:B------:R-:W-:Y:S01]  /*72b0*/  MOV R165, RZ ;  /* 0x000000ff00a57202 */ /* 0x000fe20000000f00 */
[----:B------:R-:W-:Y:S01]  /*72c0*/  @P0 FMUL.FTZ R165, R163, R147 ;  /* 0x00000093a3a50220 */ /* 0x000fe20000410000 */
[----:B------:R-:W-:-:S02]  /*72d0*/  HFMA2 R163, -RZ, RZ, 0, 0 ;  /* 0x00000000ffa37431 */ /* 0x000fc400000001ff */
[----:B------:R-:W-:Y:S01]  /*72e0*/  @P3 FMUL.FTZ R163, R167, R171 ;  /* 0x000000aba7a33220 */ /* 0x000fe20000410000 */
[----:B------:R-:W-:Y:S01]  /*72f0*/  FSEL R170, R170, RZ, P4 ;  /* 0x000000ffaaaa7208 */ /* 0x000fe20002000000 */
[----:B------:R-:W-:Y:S01]  /*7300*/  FMUL.FTZ R167, R168, UR10 ;  /* 0x0000000aa8a77c20 */ /* 0x000fe20008410000 */
[----:B------:R-:W-:Y:S01]  /*7310*/  LOP3.LUT P4, RZ, R182, 0xff00, RZ, 0xc0, !PT ;  /* 0x0000ff00b6ff7812 */ /* 0x000fe2000788c0ff */
[----:B------:R-:W-:Y:S01]  /*7320*/  FMUL.FTZ R147, R83, R147 ;  /* 0x0000009353937220 */ /* 0x000fe20000410000 */
[----:B------:R-:W-:-:S04]  /*7330*/  FMUL.FTZ R171, R84, R171 ;  /* 0x000000ab54ab7220 */ /* 0x000fc80000410000 */
[----:B------:R-:W-:Y:S02]  /*7340*/  FSEL R147, R147, RZ, P0 ;  /* 0x000000ff93937208 */ /* 0x000fe40000000000 */
[----:B------:R-:W-:Y:S02]  /*7350*/  FSEL R171, R171, RZ, P3 ;  /* 0x000000ffabab7208 */ /* 0x000fe40001800000 */
[----:B------:R-:W-:-:S03]  /*7360*/  F2FP.F16.F32.PACK_AB R147, R147, R170 ;  /* 0x000000aa9393723e */ /* 0x000fc600000000ff */
[----:B------:R-:W-:Y:S02]  /*7370*/  @P4 HADD2.F32 R168, -RZ, R144.H1_H1 ;  /* 0x30000090ffa84230 */ /* 0x000fe40000004100 */
[----:B------:R-:W-:Y:S01]  /*7380*/  FMUL.FTZ R144, R167, UR7 ;  /* 0x00000007a7907c20 */ /* 0x000fe20008410000 */
[----:B------:R-:W-:-:S03]  /*7390*/  MOV R167, RZ ;  /* 0x000000ff00a77202 */ /* 0x000fc60000000f00 */
[-C--:B------:R-:W-:Y:S01]  /*73a0*/  @P4 FMUL.FTZ R167, R168, R144.reuse ;  /* 0x00000090a8a74220 */ /* 0x080fe20000410000 */
[----:B------:R-:W-:-:S05]  /*73b0*/  FMUL.FTZ R144, R85, R144 ;  /* 0x0000009055907220 */ /* 0x000fca0000410000 */
[----:B------:R-:W-:-:S04]  /*73c0*/  FSEL R144, R144, RZ, P4 ;  /* 0x000000ff90907208 */ /* 0x000fc80002000000 */
[----:B------:R-:W-:Y:S01]  /*73d0*/  F2FP.F16.F32.PACK_AB R144, R144, R171 ;  /* 0x000000ab9090723e */ /* 0x000fe200000000ff */
[----:B------:R-:W-:Y:S06]  /*73e0*/  BRA `(.L_x_15055) ;  /* 0x0000000800ec7947 */ /* 0x000fec0003800000 */
.L_x_15053:
[----:B------:R-:W-:Y:S05]  /*73f0*/  @!P2 BRA `(.L_x_15056) ;  /* 0x000000040074a947 */ /* 0x000fea0003800000 */
[--C-:B------:R-:W-:Y:S01]  /*7400*/  FFMA.FTZ R165, R165, UR23, R158.reuse ;  /* 0x00000017a5a57c23 */ /* 0x100fe2000801009e */
[----:B------:R-:W-:Y:S01]  /*7410*/  LOP3.LUT P0, RZ, R182, 0xff0000, RZ, 0xc0, !PT ;  /* 0x00ff0000b6ff7812 */ /* 0x000fe2000780c0ff */
[--C-:B------:R-:W-:Y:S01]  /*7420*/  FFMA.FTZ R151, R166, UR23, R158.reuse ;  /* 0x00000017a6977c23 */ /* 0x100fe2000801009e */
        /* <DEDUP_REMOVED lines=40> */
[--C-:B------:R-:W-:Y:S01]  /*76b0*/  FFMA.FTZ R155, R181, UR23, R158.reuse ;  /* 0x00000017b59b7c23 */ /* 0x100fe2000801009e */
[----:B------:R-:W-:Y:S01]  /*76c0*/  FMUL.FTZ R148, R81, R146 ;  /* 0x0000009251947220 */ /* 0x000fe20000410000 */
[----:B------:R-:W-:Y:S01]  /*76d0*/  FSEL R146, R154, RZ, P4 ;  /* 0x000000ff9a927208 */ /* 0x000fe20002000000 */
[----:B------:R-:W-:Y:S01]  /*76e0*/  FMUL.FTZ R154, R180, UR11 ;  /* 0x0000000bb49a7c20 */ /* 0x000fe20008410000 */
[----:B------:R-:W-:Y:S01]  /*76f0*/  ISETP.GE.U32.AND.EX P0, PT, R183, 0x1000000, PT, P0 ;  /* 0x01000000b700780c */ /* 0x000fe20003f06100 */
[----:B------:R-:W-:Y:S01]  /*7700*/  FADD.FTZ R155, R184, -R155 ;  /* 0x8000009bb89b7221 */ /* 0x000fe20000010000 */
[----:B------:R-:W-:Y:S01]  /*7710*/  FFMA.FTZ R149, R164, UR23, R158 ;  /* 0x00000017a4957c23 */ /* 0x000fe2000801009e */
[----:B------:R-:W-:Y:S01]  /*7720*/  LOP3.LUT P4, RZ, R182, 0xff, RZ, 0xc0, !PT ;  /* 0x000000ffb6ff7812 */ /* 0x000fe2000788c0ff */
[----:B------:R-:W-:Y:S01]  /*7730*/  FMUL.FTZ R145, R87, R145 ;  /* 0x0000009157917220 */ /* 0x000fe20000410000 */
[----:B------:R-:W-:Y:S01]  /*7740*/  FMUL.FTZ R155, R155, UR11 ;  /* 0x0000000b9b9b7c20 */ /* 0x000fe20008410000 */
        /* <DEDUP_REMOVED lines=8> */
[----:B------:R-:W-:Y:S01]  /*77d0*/  FMUL.FTZ R148, R163, UR11 ;  /* 0x0000000ba3947c20 */ /* 0x000fe20008410000 */
        /* <DEDUP_REMOVED lines=14> */
[----:B------:R-:W-:Y:S01]  /*78c0*/  FMUL.FTZ R149, R149, UR11 ;  /* 0x0000000b95957c20 */ /* 0x000fe20008410000 */
        /* <DEDUP_REMOVED lines=16> */
.L_x_15056:
        /* <DEDUP_REMOVED lines=8> */
[----:B------:R-:W-:Y:S01]  /*7a50*/  FMUL.FTZ R165, R165, UR11 ;  /* 0x0000000ba5a57c20 */ /* 0x000fe20008410000 */
[----:B------:R-:W-:Y:S02]  /*7a60*/  HFMA2 R156, -RZ, RZ, 0, 0 ;  /* 0x00000000ff9c7431 */ /* 0x000fe400000001ff */
[----:B------:R-:W-:Y:S01]  /*7a70*/  FMUL.FTZ R157, R170, UR11 ;  /* 0x0000000baa9d7c20 */ /* 0x000fe20008410000 */
        /* <DEDUP_REMOVED lines=18> */
[----:B------:R-:W-:Y:S01]  /*7ba0*/  FMUL.FTZ R179, R179, UR11 ;  /* 0x0000000bb3b37c20 */ /* 0x000fe20008410000 */
[--C-:B------:R-:W-:Y:S01]  /*7bb0*/  FFMA.FTZ R181, R181, UR23, R158.reuse ;  /* 0x00000017b5b57c23 */ /* 0x100fe2000801009e */
[----:B------:R-:W-:Y:S01]  /*7bc0*/  FMUL.FTZ R0, R0, UR11 ;  /* 0x0000000b00007c20 */ /* 0x000fe20008410000 */
        /* <DEDUP_REMOVED lines=9> */
[----:B------:R-:W-:Y:S01]  /*7c60*/  FMUL.FTZ R184, R184, UR11 ;  /* 0x0000000bb8b87c20 */ /* 0x000fe20008410000 */
[----:B------:R-:W-:Y:S01]  /*7c70*/  FMUL.FTZ R167, R167, UR11 ;  /* 0x0000000ba7a77c20 */ /* 0x000fe20008410000 */
[-C--:B------:R-:W-:Y:S01]  /*7c80*/  @P0 FMUL.FTZ R0, R159, R165.reuse ;  /* 0x000000a59f000220 */ /* 0x080fe20000410000 */
[----:B------:R-:W-:Y:S01]  /*7c90*/  FMUL.FTZ R159, R178, UR11 ;  /* 0x0000000bb29f7c20 */ /* 0x000fe20008410000 */
[----:B------:R-:W-:Y:S01]  /*7ca0*/  FMUL.FTZ R169, R80, R165 ;  /* 0x000000a550a97220 */ /* 0x000fe20000410000 */
[----:B------:R-:W-:Y:S01]  /*7cb0*/  FMUL.FTZ R184, R184, UR10 ;  /* 0x0000000ab8b87c20 */ /* 0x000fe20008410000 */
        /* <DEDUP_REMOVED lines=45> */
[----:B------:R-:W-:-:S07]  /*7f90*/  F2FP.F16.F32.PACK_AB R144, R144, R171 ;  /* 0x000000ab9090723e */ /* 0x000fce00000000ff */
.L_x_15055:
        /* <DEDUP_REMOVED lines=15> */
[----:B------:R-:W-:Y:S01]  /*8090*/  FADD.FTZ R180, R164, R180 ;  /* 0x000000b4a4b47221 */ /* 0x000fe20000010000 */
[----:B------:R-:W-:Y:S01]  /*80a0*/  MOV R163, 0x10 ;  /* 0x0000001000a37802 */ /* 0x000fe20000000f00 */
[----:B------:R-:W-:Y:S01]  /*80b0*/  STL [R1+0x140], R170 ;  /* 0x000140aa01007387 */ /* 0x000fe20000100800 */
[----:B------:R-:W-:-:S03]  /*80c0*/  FADD.FTZ R181, R165, R181 ;  /* 0x000000b5a5b57221 */ /* 0x000fc60000010000 */
        /* <DEDUP_REMOVED lines=18> */
[--C-:B------:R-:W-:Y:S01]  /*81f0*/  FFMA.FTZ R18, R18, UR23, R158.reuse ;  /* 0x0000001712127c23 */ /* 0x100fe2000801009e */
[----:B------:R-:W-:Y:S01]  /*8200*/  LOP3.LUT P0, RZ, R174, 0xff0000, RZ, 0xc0, !PT ;  /* 0x00ff0000aeff7812 */ /* 0x000fe2000780c0ff */
[----:B------:R-:W-:Y:S01]  /*8210*/  FFMA.FTZ R20, R20, UR23, R158 ;  /* 0x0000001714147c23 */ /* 0x000fe2000801009e */
[----:B------:R-:W-:Y:S01]  /*8220*/  FADD.FTZ R6, R9, -R6 ;  /* 0x8000000609067221 */ /* 0x000fe20000010000 */
[----:B------:R-:W-:Y:S01]  /*8230*/  FADD.FTZ R18, R11, -R18 ;  /* 0x800000120b127221 */ /* 0x000fe20000010000 */
[C---:B------:R-:W-:Y:S01]  /*8240*/  LOP3.LUT P4, RZ, R175.reuse, 0xff, RZ, 0xc0, !PT ;  /* 0x000000ffafff7812 */ /* 0x040fe2000788c0ff */
[----:B------:R-:W-:Y:S01]  /*8250*/  FFMA.FTZ R16, R16, UR23, R158 ;  /* 0x0000001710107c23 */ /* 0x000fe2000801009e */
[----:B------:R-:W-:Y:S01]  /*8260*/  FFMA.FTZ R150, R6, UR11, R130 ;  /* 0x0000000b06967c23 */ /* 0x000fe20008010082 */
[----:B------:R-:W-:Y:S01]  /*8270*/  FFMA.FTZ R152, R18, UR11, R132 ;  /* 0x0000000b12987c23 */ /* 0x000fe20008010084 */
[----:B------:R-:W-:Y:S01]  /*8280*/  FADD.FTZ R12, R12, -R20 ;  /* 0x800000140c0c7221 */ /* 0x000fe20000010000 */
[----:B------:R-:W-:Y:S01]  /*8290*/  LOP3.LUT P3, RZ, R174, 0xff000000, RZ, 0xc0, !PT ;  /* 0xff000000aeff7812 */ /* 0x000fe2000786c0ff */
[----:B------:R-:W-:Y:S01]  /*82a0*/  FMUL.FTZ R6, R150, UR10 ;  /* 0x0000000a96067c20 */ /* 0x000fe20008410000 */
[----:B------:R-:W-:Y:S01]  /*82b0*/  FADD.FTZ R10, R10, -R16 ;  /* 0x800000100a0a7221 */ /* 0x000fe20000010000 */
[----:B------:R-:W-:Y:S01]  /*82c0*/  FMUL.FTZ R11, R152, UR10 ;  /* 0x0000000a980b7c20 */ /* 0x000fe20008410000 */
[----:B------:R-:W-:Y:S01]  /*82d0*/  LOP3.LUT P5, RZ, R175, 0xff00, RZ, 0xc0, !PT ;  /* 0x0000ff00afff7812 */ /* 0x000fe200078ac0ff */
[----:B------:R-:W-:Y:S01]  /*82e0*/  FFMA.FTZ R153, R12, UR11, R133 ;  /* 0x0000000b0c997c23 */ /* 0x000fe20008010085 */
[----:B-----5:R-:W-:-:S02]  /*82f0*/  @P0 HADD2.F32 R0, -RZ, R145.H0_H0 ;  /* 0x20000091ff000230 */ /* 0x020fc40000004100 */
[--C-:B------:R-:W-:Y:S01]  /*8300*/  FFMA.FTZ R154, R22, UR23, R158.reuse ;  /* 0x00000017169a7c23 */ /* 0x100fe2000801009e */
[----:B------:R-:W-:Y:S01]  /*8310*/  FFMA.FTZ R5, R5, UR23, R158 ;  /* 0x0000001705057c23 */ /* 0x000fe2000801009e */
[----:B------:R-:W-:Y:S01]  /*8320*/  FMUL.FTZ R6, R6, UR7 ;  /* 0x0000000706067c20 */ /* 0x000fe20008410000 */
[----:B------:R-:W-:Y:S01]  /*8330*/  FFMA.FTZ R151, R10, UR11, R131 ;  /* 0x0000000b0a977c23 */ /* 0x000fe20008010083 */
[----:B------:R-:W-:Y:S01]  /*8340*/  FMUL.FTZ R11, R11, UR7 ;  /* 0x000000070b0b7c20 */ /* 0x000fe20008410000 */
[----:B------:R-:W-:Y:S01]  /*8350*/  FMUL.FTZ R12, R153, UR10 ;  /* 0x0000000a990c7c20 */ /* 0x000fe20008410000 */
[----:B------:R-:W-:Y:S02]  /*8360*/  HFMA2 R9, -RZ, RZ, 0, 0 ;  /* 0x00000000ff097431 */ /* 0x000fe400000001ff */
[----:B------:R-:W-:Y:S01]  /*8370*/  FADD.FTZ R154, R13, -R154 ;  /* 0x8000009a0d9a7221 */ /* 0x000fe20000010000 */
[----:B------:R-:W-:Y:S01]  /*8380*/  FADD.FTZ R8, R8, -R5 ;  /* 0x8000000508087221 */ /* 0x000fe20000010000 */
[-C--:B------:R-:W-:Y:S01]  /*8390*/  @P0 FMUL.FTZ R9, R0, R6.reuse ;  /* 0x0000000600090220 */ /* 0x080fe20000410000 */
[----:B------:R-:W-:Y:S01]  /*83a0*/  FMUL.FTZ R13, R78, R6 ;  /* 0x000000064e0d7220 */ /* 0x000fe20000410000 */
[----:B------:R-:W-:Y:S01]  /*83b0*/  FMUL.FTZ R5, R151, UR10 ;  /* 0x0000000a97057c20 */ /* 0x000fe20008410000 */
[----:B------:R-:W-:-:S02]  /*83c0*/  @P4 HADD2.F32 R10, -RZ, R146.H0_H0 ;  /* 0x20000092ff0a4230 */ /* 0x000fc40000004100 */
[--C-:B------:R-:W-:Y:S01]  /*83d0*/  FFMA.FTZ R155, R24, UR23, R158.reuse ;  /* 0x00000017189b7c23 */ /* 0x100fe2000801009e */
[-C--:B------:R-:W-:Y:S01]  /*83e0*/  FMUL.FTZ R6, R72, R11.reuse ;  /* 0x0000000b48067220 */ /* 0x080fe20000410000 */
[----:B------:R-:W-:Y:S01]  /*83f0*/  FMUL.FTZ R12, R12, UR7 ;  /* 0x000000070c0c7c20 */ /* 0x000fe20008410000 */
[----:B------:R-:W-:Y:S02]  /*8400*/  @P3 HADD2.F32 R145, -RZ, R145.H1_H1 ;  /* 0x30000091ff913230 */ /* 0x000fe40000004100 */
[----:B------:R-:W-:Y:S01]  /*8410*/  FMUL.FTZ R5, R5, UR7 ;  /* 0x0000000705057c20 */ /* 0x000fe20008410000 */
[----:B------:R-:W-:Y:S02]  /*8420*/  HFMA2 R0, -RZ, RZ, 0, 0 ;  /* 0x00000000ff007431 */ /* 0x000fe400000001ff */
[----:B------:R-:W-:Y:S01]  /*8430*/  FADD.FTZ R155, R14, -R155 ;  /* 0x8000009b0e9b7221 */ /* 0x000fe20000010000 */
[----:B------:R-:W-:Y:S01]  /*8440*/  FFMA.FTZ R4, R4, UR23, R158 ;  /* 0x0000001704047c23 */ /* 0x000fe2000801009e */
[----:B------:R-:W-:Y:S01]  /*8450*/  @P4 FMUL.FTZ R0, R10, R11 ;  /* 0x0000000b0a004220 */ /* 0x000fe20000410000 */
[----:B------:R-:W-:-:S02]  /*8460*/  @P5 HADD2.F32 R146, -RZ, R146.H1_H1 ;  /* 0x30000092ff925230 */ /* 0x000fc40000004100 */
[-C--:B------:R-:W-:Y:S01]  /*8470*/  FMUL.FTZ R14, R73, R12.reuse ;  /* 0x0000000c490e7220 */ /* 0x080fe20000410000 */
[----:B------:R-:W-:Y:S01]  /*8480*/  FSEL R6, R6, RZ, P4 ;  /* 0x000000ff06067208 */ /* 0x000fe20002000000 */
[----:B------:R-:W-:Y:S01]  /*8490*/  FADD.FTZ R4, R7, -R4 ;  /* 0x8000000407047221 */ /* 0x000fe20000010000 */
[----:B------:R-:W-:Y:S01]  /*84a0*/  FSEL R13, R13, RZ, P0 ;  /* 0x000000ff0d0d7208 */ /* 0x000fe20000000000 */
[----:B------:R-:W-:Y:S01]  /*84b0*/  FFMA.FTZ R154, R154, UR11, R134 ;  /* 0x0000000b9a9a7c23 */ /* 0x000fe20008010086 */
[----:B------:R-:W-:Y:S01]  /*84c0*/  LOP3.LUT P4, RZ, R174, 0xff, RZ, 0xc0, !PT ;  /* 0x000000ffaeff7812 */ /* 0x000fe2000788c0ff */
[----:B------:R-:W-:Y:S01]  /*84d0*/  FFMA.FTZ R148, R4, UR11, R128 ;  /* 0x0000000b04947c23 */ /* 0x000fe20008010080 */
[----:B------:R-:W-:Y:S01]  /*84e0*/  MOV R16, RZ ;  /* 0x000000ff00107202 */ /* 0x000fe20000000f00 */
[-C--:B------:R-:W-:Y:S01]  /*84f0*/  @P3 FMUL.FTZ R16, R145, R5.reuse ;  /* 0x0000000591103220 */ /* 0x080fe20000410000 */
[----:B------:R-:W-:Y:S01]  /*8500*/  ISETP.GE.U32.AND P0, PT, R174, RZ, PT ;  /* 0x000000ffae00720c */ /* 0x000fe20003f06070 */
[----:B------:R-:W-:Y:S01]  /*8510*/  FMUL.FTZ R5, R79, R5 ;  /* 0x000000054f057220 */ /* 0x000fe20000410000 */
[----:B------:R-:W-:Y:S01]  /*8520*/  LOP3.LUT P6, RZ, R175, 0xff0000, RZ, 0xc0, !PT ;  /* 0x00ff0000afff7812 */ /* 0x000fe200078cc0ff */
[----:B------:R-:W-:Y:S01]  /*8530*/  FMUL.FTZ R4, R148, UR10 ;  /* 0x0000000a94047c20 */ /* 0x000fe20008410000 */
[----:B------:R-:W-:Y:S01]  /*8540*/  MOV R10, RZ ;  /* 0x000000ff000a7202 */ /* 0x000fe20000000f00 */
[----:B------:R-:W-:Y:S01]  /*8550*/  @P5 FMUL.FTZ R10, R146, R12 ;  /* 0x0000000c920a5220 */ /* 0x000fe20000410000 */
[----:B------:R-:W-:Y:S01]  /*8560*/  FSEL R14, R14, RZ, P5 ;  /* 0x000000ff0e0e7208 */ /* 0x000fe20002800000 */
[----:B------:R-:W-:Y:S01]  /*8570*/  FFMA.FTZ R155, R155, UR11, R135 ;  /* 0x0000000b9b9b7c23 */ /* 0x000fe20008010087 */
[----:B------:R-:W-:Y:S01]  /*8580*/  LOP3.LUT P5, RZ, R174, 0xff00, RZ, 0xc0, !PT ;  /* 0x0000ff00aeff7812 */ /* 0x000fe200078ac0ff */
[----:B------:R-:W-:Y:S01]  /*8590*/  FFMA.FTZ R149, R8, UR11, R129 ;  /* 0x0000000b08957c23 */ /* 0x000fe20008010081 */
[----:B------:R-:W-:Y:S01]  /*85a0*/  ISETP.GE.U32.AND.EX P0, PT, R175, 0x1000000, PT, P0 ;  /* 0x01000000af00780c */ /* 0x000fe20003f06100 */
[----:B------:R-:W-:Y:S01]  /*85b0*/  FMUL.FTZ R12, R154, UR10 ;  /* 0x0000000a9a0c7c20 */ /* 0x000fe20008410000 */
[----:B------:R-:W-:Y:S01]  /*85c0*/  FSEL R5, R5, RZ, P3 ;  /* 0x000000ff05057208 */ /* 0x000fe20001800000 */
[----:B------:R-:W-:Y:S01]  /*85d0*/  FMUL.FTZ R4, R4, UR7 ;  /* 0x0000000704047c20 */ /* 0x000fe20008410000 */
[----:B------:R-:W-:Y:S01]  /*85e0*/  FMUL.FTZ R20, R155, UR10 ;  /* 0x0000000a9b147c20 */ /* 0x000fe20008410000 */
[----:B------:R-:W-:Y:S01]  /*85f0*/  @P6 HADD2.F32 R18, -RZ, R147.H0_H0 ;  /* 0x20000093ff126230 */ /* 0x000fe20000004100 */
[----:B------:R-:W-:Y:S01]  /*8600*/  F2FP.F16.F32.PACK_AB R5, R5, R13 ;  /* 0x0000000d0505723e */ /* 0x000fe200000000ff */
[----:B------:R-:W-:-:S02]  /*8610*/  @P4 HADD2.F32 R13, -RZ, R144.H0_H0 ;  /* 0x20000090ff0d4230 */ /* 0x000fc40000004100 */
[----:B------:R-:W-:Y:S01]  /*8620*/  FMUL.FTZ R8, R149, UR10 ;  /* 0x0000000a95087c20 */ /* 0x000fe20008410000 */
[----:B------:R-:W-:Y:S01]  /*8630*/  FMUL.FTZ R12, R12, UR7 ;  /* 0x000000070c0c7c20 */ /* 0x000fe20008410000 */
[----:B------:R-:W-:Y:S01]  /*8640*/  F2FP.F16.F32.PACK_AB R6, R14, R6 ;  /* 0x000000060e06723e */ /* 0x000fe200000000ff */
[----:B------:R-:W-:Y:S02]  /*8650*/  HFMA2 R14, -RZ, RZ, 0, 0 ;  /* 0x00000000ff0e7431 */ /* 0x000fe400000001ff */
[----:B------:R-:W-:Y:S01]  /*8660*/  @P4 FMUL.FTZ R14, R13, R4 ;  /* 0x000000040d0e4220 */ /* 0x000fe20000410000 */
[----:B------:R-:W-:Y:S02]  /*8670*/  @P0 HADD2.F32 R147, -RZ, R147.H1_H1 ;  /* 0x30000093ff930230 */ /* 0x000fe40000004100 */
[----:B------:R-:W-:Y:S02]  /*8680*/  HFMA2 R11, -RZ, RZ, 0, 0 ;  /* 0x00000000ff0b7431 */ /* 0x000fe400000001ff */
[----:B------:R-:W-:-:S02]  /*8690*/  @P5 HADD2.F32 R144, -RZ, R144.H1_H1 ;  /* 0x30000090ff905230 */ /* 0x000fc40000004100 */
[----:B------:R-:W-:Y:S01]  /*86a0*/  FMUL.FTZ R20, R20, UR7 ;  /* 0x0000000714147c20 */ /* 0x000fe20008410000 */
[----:B------:R-:W-:Y:S01]  /*86b0*/  FMUL.FTZ R13, R8, UR7 ;  /* 0x00000007080d7c20 */ /* 0x000fe20008410000 */
[-C--:B------:R-:W-:Y:S01]  /*86c0*/  @P6 FMUL.FTZ R11, R18, R12.reuse ;  /* 0x0000000c120b6220 */ /* 0x080fe20000410000 */
[----:B------:R-:W-:Y:S01]  /*86d0*/  FMUL.FTZ R18, R74, R12 ;  /* 0x0000000c4a127220 */ /* 0x000fe20000410000 */
[----:B------:R-:W-:Y:S01]  /*86e0*/  MOV R12, RZ ;  /* 0x000000ff000c7202 */ /* 0x000fe20000000f00 */
[-C--:B------:R-:W-:Y:S01]  /*86f0*/  @P0 FMUL.FTZ R12, R147, R20.reuse ;  /* 0x00000014930c0220 */ /* 0x080fe20000410000 */
[----:B------:R-:W-:Y:S01]  /*8700*/  MOV R8, RZ ;  /* 0x000000ff00087202 */ /* 0x000fe20000000f00 */
[-C--:B------:R-:W-:Y:S01]  /*8710*/  @P5 FMUL.FTZ R8, R144, R13.reuse ;  /* 0x0000000d90085220 */ /* 0x080fe20000410000 */
[----:B------:R-:W-:Y:S01]  /*8720*/  FMUL.FTZ R20, R75, R20 ;  /* 0x000000144b147220 */ /* 0x000fe20000410000 */
[----:B------:R-:W-:Y:S01]  /*8730*/  FMUL.FTZ R4, R76, R4 ;  /* 0x000000044c047220 */ /* 0x000fe20000410000 */
[----:B------:R-:W-:Y:S01]  /*8740*/  FMUL.FTZ R13, R77, R13 ;  /* 0x0000000d4d0d7220 */ /* 0x000fe20000410000 */
[----:B------:R-:W-:-:S02]  /*8750*/  FSEL R18, R18, RZ, P6 ;  /* 0x000000ff12127208 */ /* 0x000fc40003000000 */
[----:B------:R-:W-:Y:S02]  /*8760*/  FSEL R7, R20, RZ, P0 ;  /* 0x000000ff14077208 */ /* 0x000fe40000000000 */
[----:B------:R-:W-:Y:S02]  /*8770*/  FSEL R4, R4, RZ, P4 ;  /* 0x000000ff04047208 */ /* 0x000fe40002000000 */
[----:B------:R-:W-:Y:S02]  /*8780*/  FSEL R13, R13, RZ, P5 ;  /* 0x000000ff0d0d7208 */ /* 0x000fe40002800000 */
[----:B------:R-:W-:Y:S02]  /*8790*/  F2FP.F16.F32.PACK_AB R7, R7, R18 ;  /* 0x000000120707723e */ /* 0x000fe400000000ff */
[----:B------:R-:W-:Y:S01]  /*87a0*/  F2FP.F16.F32.PACK_AB R4, R13, R4 ;  /* 0x000000040d04723e */ /* 0x000fe200000000ff */
[----:B------:R-:W-:Y:S06]  /*87b0*/  BRA `(.L_x_15059) ;  /* 0x0000001000687947 */ /* 0x000fec0003800000 */
.L_x_15058:
[--C-:B------:R-:W-:Y:S01]  /*87c0*/  FFMA.FTZ R6, R6, UR23, R158.reuse ;  /* 0x0000001706067c23 */ /* 0x100fe2000801009e */
[----:B------:R-:W-:Y:S01]  /*87d0*/  LOP3.LUT P4, RZ, R174, 0xff0000, RZ, 0xc0, !PT ;  /* 0x00ff0000aeff7812 */ /* 0x000fe2000788c0ff */
[----:B------:R-:W-:Y:S01]  /*87e0*/  FFMA.FTZ R18, R18, UR23, R158 ;  /* 0x0000001712127c23 */ /* 0x000fe2000801009e */
[----:B------:R-:W-:Y:S01]  /*87f0*/  LOP3.LUT P0, RZ, R175, 0xff, RZ, 0xc0, !PT ;  /* 0x000000ffafff7812 */ /* 0x000fe2000780c0ff */
[----:B------:R-:W-:Y:S01]  /*8800*/  FADD.FTZ R6, R9, -R6 ;  /* 0x8000000609067221 */ /* 0x000fe20000010000 */
[----:B------:R-:W-:Y:S02]  /*8810*/  HFMA2 R9, -RZ, RZ, 0, 0 ;  /* 0x00000000ff097431 */ /* 0x000fe400000001ff */
[--C-:B------:R-:W-:Y:S01]  /*8820*/  FFMA.FTZ R20, R20, UR23, R158.reuse ;  /* 0x0000001714147c23 */ /* 0x100fe2000801009e */
[----:B------:R-:W-:Y:S01]  /*8830*/  FFMA.FTZ R22, R22, UR23, R158 ;  /* 0x0000001716167c23 */ /* 0x000fe2000801009e */
[----:B------:R-:W-:Y:S01]  /*8840*/  FFMA.FTZ R6, R6, UR11, R130 ;  /* 0x0000000b06067c23 */ /* 0x000fe20008010082 */
[----:B------:R-:W-:Y:S01]  /*8850*/  LOP3.LUT P3, RZ, R175, 0xff00, RZ, 0xc0, !PT ;  /* 0x0000ff00afff7812 */ /* 0x000fe2000786c0ff */
[----:B------:R-:W-:Y:S01]  /*8860*/  FFMA.FTZ R16, R16, UR23, R158 ;  /* 0x0000001710107c23 */ /* 0x000fe2000801009e */
[----:B------:R-:W-:Y:S01]  /*8870*/  FADD.FTZ R12, R12, -R20 ;  /* 0x800000140c0c7221 */ /* 0x000fe20000010000 */
[----:B------:R-:W-:Y:S01]  /*8880*/  FMUL.FTZ R6, R6, UR10 ;  /* 0x0000000a06067c20 */ /* 0x000fe20008410000 */
[----:B------:R-:W-:Y:S01]  /*8890*/  FADD.FTZ R22, R13, -R22 ;  /* 0x800000160d167221 */ /* 0x000fe20000010000 */
[----:B-----5:R-:W-:-:S02]  /*88a0*/  @P4 HADD2.F32 R0, -RZ, R145.H0_H0 ;  /* 0x20000091ff004230 */ /* 0x020fc40000004100 */
[----:B------:R-:W-:Y:S01]  /*88b0*/  FFMA.FTZ R5, R5, UR23, R158 ;  /* 0x0000001705057c23 */ /* 0x000fe2000801009e */
[----:B------:R-:W-:Y:S01]  /*88c0*/  FMUL.FTZ R6, R6, UR7 ;  /* 0x0000000706067c20 */ /* 0x000fe20008410000 */
[----:B------:R-:W-:Y:S01]  /*88d0*/  FADD.FTZ R10, R10, -R16 ;  /* 0x800000100a0a7221 */ /* 0x000fe20000010000 */
[----:B------:R-:W-:Y:S01]  /*88e0*/  FFMA.FTZ R12, R12, UR11, R133 ;  /* 0x0000000b0c0c7c23 */ /* 0x000fe20008010085 */
[----:B------:R-:W-:Y:S01]  /*88f0*/  FADD.FTZ R8, R8, -R5 ;  /* 0x8000000508087221 */ /* 0x000fe20000010000 */
[-C--:B------:R-:W-:Y:S01]  /*8900*/  @P4 FMUL.FTZ R9, R0, R6.reuse ;  /* 0x0000000600094220 */ /* 0x080fe20000410000 */
[----:B------:R-:W-:Y:S01]  /*8910*/  FMUL.FTZ R6, R78, R6 ;  /* 0x000000064e067220 */ /* 0x000fe20000410000 */
[----:B------:R-:W-:Y:S01]  /*8920*/  FADD.FTZ R0, R11, -R18 ;  /* 0x800000120b007221 */ /* 0x000fe20000010000 */
[----:B------:R-:W-:Y:S01]  /*8930*/  FFMA.FTZ R5, R10, UR11, R131 ;  /* 0x0000000b0a057c23 */ /* 0x000fe20008010083 */
[----:B------:R-:W-:Y:S01]  /*8940*/  FMUL.FTZ R12, R12, UR10 ;  /* 0x0000000a0c0c7c20 */ /* 0x000fe20008410000 */
[----:B------:R-:W-:Y:S01]  /*8950*/  FFMA.FTZ R22, R22, UR11, R134 ;  /* 0x0000000b16167c23 */ /* 0x000fe20008010086 */
[----:B------:R-:W-:Y:S01]  /*8960*/  FSEL R13, R6, RZ, P4 ;  /* 0x000000ff060d7208 */ /* 0x000fe20002000000 */
[----:B------:R-:W-:Y:S01]  /*8970*/  FFMA.FTZ R0, R0, UR11, R132 ;  /* 0x0000000b00007c23 */ /* 0x000fe20008010084 */
[----:B------:R-:W-:Y:S01]  /*8980*/  LOP3.LUT P4, RZ, R175, 0xff0000, RZ, 0xc0, !PT ;  /* 0x00ff0000afff7812 */ /* 0x000fe2000788c0ff */
[----:B------:R-:W-:-:S02]  /*8990*/  @P0 HADD2.F32 R10, -RZ, R146.H0_H0 ;  /* 0x20000092ff0a0230 */ /* 0x000fc40000004100 */
[----:B------:R-:W-:Y:S01]  /*89a0*/  FMUL.FTZ R12, R12, UR7 ;  /* 0x000000070c0c7c20 */ /* 0x000fe20008410000 */
[----:B------:R-:W-:Y:S01]  /*89b0*/  FMUL.FTZ R0, R0, UR10 ;  /* 0x0000000a00007c20 */ /* 0x000fe20008410000 */
[----:B------:R-:W-:Y:S02]  /*89c0*/  @P3 HADD2.F32 R146, -RZ, R146.H1_H1 ;  /* 0x30000092ff923230 */ /* 0x000fe40000004100 */
[----:B------:R-:W-:Y:S01]  /*89d0*/  FMUL.FTZ R18, R22, UR10 ;  /* 0x0000000a16127c20 */ /* 0x000fe20008410000 */
[----:B------:R-:W-:Y:S01]  /*89e0*/  FFMA.FTZ R4, R4, UR23, R158 ;  /* 0x0000001704047c23 */ /* 0x000fe2000801009e */
[----:B------:R-:W-:Y:S01]  /*89f0*/  FMUL.FTZ R11, R0, UR7 ;  /* 0x00000007000b7c20 */ /* 0x000fe20008410000 */
[----:B------:R-:W-:Y:S02]  /*8a00*/  HFMA2 R0, -RZ, RZ, 0, 0 ;  /* 0x00000000ff007431 */ /* 0x000fe400000001ff */
[----:B------:R-:W-:Y:S01]  /*8a10*/  FMUL.FTZ R18, R18, UR7 ;  /* 0x0000000712127c20 */ /* 0x000fe20008410000 */
[----:B------:R-:W-:Y:S01]  /*8a20*/  FADD.FTZ R4, R7, -R4 ;  /* 0x8000000407047221 */ /* 0x000fe20000010000 */
[----:B------:R-:W-:Y:S01]  /*8a30*/  @P0 FMUL.FTZ R0, R10, R11 ;  /* 0x0000000b0a000220 */ /* 0x000fe20000410000 */
[----:B------:R-:W-:Y:S01]  /*8a40*/  MOV R10, RZ ;  /* 0x000000ff000a7202 */ /* 0x000fe20000000f00 */
[----:B------:R-:W-:-:S02]  /*8a50*/  @P4 HADD2.F32 R20, -RZ, R147.H0_H0 ;  /* 0x20000093ff144230 */ /* 0x000fc40000004100 */
[-C--:B------:R-:W-:Y:S01]  /*8a60*/  @P3 FMUL.FTZ R10, R146, R12.reuse ;  /* 0x0000000c920a3220 */ /* 0x080fe20000410000 */
[----:B------:R-:W-:Y:S01]  /*8a70*/  FMUL.FTZ R12, R73, R12 ;  /* 0x0000000c490c7220 */ /* 0x000fe20000410000 */
[----:B------:R-:W-:Y:S01]  /*8a80*/  FMUL.FTZ R6, R72, R11 ;  /* 0x0000000b48067220 */ /* 0x000fe20000410000 */
[----:B------:R-:W-:Y:S02]  /*8a90*/  HFMA2 R11, -RZ, RZ, 0, 0 ;  /* 0x00000000ff0b7431 */ /* 0x000fe400000001ff */
[-C--:B------:R-:W-:Y:S01]  /*8aa0*/  @P4 FMUL.FTZ R11, R20, R18.reuse ;  /* 0x00000012140b4220 */ /* 0x080fe20000410000 */
[----:B------:R-:W-:Y:S01]  /*8ab0*/  FMUL.FTZ R20, R74, R18 ;  /* 0x000000124a147220 */ /* 0x000fe20000410000 */
[----:B------:R-:W-:Y:S01]  /*8ac0*/  FSEL R18, R12, RZ, P3 ;  /* 0x000000ff0c127208 */ /* 0x000fe20001800000 */
[----:B------:R-:W-:Y:S01]  /*8ad0*/  FFMA.FTZ R24, R24, UR23, R158 ;  /* 0x0000001718187c23 */ /* 0x000fe2000801009e */
[----:B------:R-:W-:Y:S01]  /*8ae0*/  LOP3.LUT P3, RZ, R174, 0xff, RZ, 0xc0, !PT ;  /* 0x000000ffaeff7812 */ /* 0x000fe2000786c0ff */
[----:B------:R-:W-:Y:S01]  /*8af0*/  FFMA.FTZ R4, R4, UR11, R128 ;  /* 0x0000000b04047c23 */ /* 0x000fe20008010080 */
[----:B------:R-:W-:Y:S01]  /*8b00*/  FSEL R6, R6, RZ, P0 ;  /* 0x000000ff06067208 */ /* 0x000fe20000000000 */
[----:B------:R-:W-:Y:S01]  /*8b10*/  FADD.FTZ R14, R14, -R24 ;  /* 0x800000180e0e7221 */ /* 0x000fe20000010000 */
[----:B------:R-:W-:Y:S01]  /*8b20*/  ISETP.GE.U32.AND P0, PT, R174, RZ, PT ;  /* 0x000000ffae00720c */ /* 0x000fe20003f06070 */
[----:B------:R-:W-:Y:S01]  /*8b30*/  FMUL.FTZ R4, R4, UR10 ;  /* 0x0000000a04047c20 */ /* 0x000fe20008410000 */
[----:B------:R-:W-:Y:S01]  /*8b40*/  FSEL R20, R20, RZ, P4 ;  /* 0x000000ff14147208 */ /* 0x000fe20002000000 */
[----:B------:R-:W-:Y:S01]  /*8b50*/  FFMA.FTZ R14, R14, UR11, R135 ;  /* 0x0000000b0e0e7c23 */ /* 0x000fe20008010087 */
[----:B------:R-:W-:Y:S01]  /*8b60*/  LOP3.LUT P5, RZ, R174, 0xff000000, RZ, 0xc0, !PT ;  /* 0xff000000aeff7812 */ /* 0x000fe200078ac0ff */
[----:B------:R-:W-:Y:S01]  /*8b70*/  FMUL.FTZ R4, R4, UR7 ;  /* 0x0000000704047c20 */ /* 0x000fe20008410000 */
[----:B------:R-:W-:Y:S01]  /*8b80*/  ISETP.GE.U32.AND.EX P0, PT, R175, 0x1000000, PT, P0 ;  /* 0x01000000af00780c */ /* 0x000fe20003f06100 */
[----:B------:R-:W-:Y:S01]  /*8b90*/  FFMA.FTZ R8, R8, UR11, R129 ;  /* 0x0000000b08087c23 */ /* 0x000fe20008010081 */
[----:B------:R-:W-:Y:S01]  /*8ba0*/  LOP3.LUT P4, RZ, R174, 0xff00, RZ, 0xc0, !PT ;  /* 0x0000ff00aeff7812 */ /* 0x000fe2000788c0ff */
[----:B------:R-:W-:-:S02]  /*8bb0*/  @P3 HADD2.F32 R22, -RZ, R144.H0_H0 ;  /* 0x20000090ff163230 */ /* 0x000fc40000004100 */
[----:B------:R-:W-:Y:S01]  /*8bc0*/  FMUL.FTZ R7, R14, UR10 ;  /* 0x0000000a0e077c20 */ /* 0x000fe20008410000 */
[----:B------:R-:W-:Y:S02]  /*8bd0*/  HFMA2 R14, -RZ, RZ, 0, 0 ;  /* 0x00000000ff0e7431 */ /* 0x000fe400000001ff */
[----:B------:R-:W-:Y:S01]  /*8be0*/  FMUL.FTZ R5, R5, UR10 ;  /* 0x0000000a05057c20 */ /* 0x000fe20008410000 */
[----:B------:R-:W-:Y:S01]  /*8bf0*/  MOV R16, RZ ;  /* 0x000000ff00107202 */ /* 0x000fe20000000f00 */
[----:B------:R-:W-:Y:S01]  /*8c00*/  @P3 FMUL.FTZ R14, R22, R4 ;  /* 0x00000004160e3220 */ /* 0x000fe20000410000 */
[----:B------:R-:W-:Y:S01]  /*8c10*/  FMUL.FTZ R22, R8, UR10 ;  /* 0x0000000a08167c20 */ /* 0x000fe20008410000 */
[----:B------:R-:W-:Y:S01]  /*8c20*/  FMUL.FTZ R5, R5, UR7 ;  /* 0x0000000705057c20 */ /* 0x000fe20008410000 */
[----:B------:R-:W-:Y:S02]  /*8c30*/  @P5 HADD2.F32 R145, -RZ, R145.H1_H1 ;  /* 0x30000091ff915230 */ /* 0x000fe40000004100 */
[----:B------:R-:W-:Y:S01]  /*8c40*/  FMUL.FTZ R7, R7, UR7 ;  /* 0x0000000707077c20 */ /* 0x000fe20008410000 */
[----:B------:R-:W-:-:S02]  /*8c50*/  @P0 HADD2.F32 R147, -RZ, R147.H1_H1 ;  /* 0x30000093ff930230 */ /* 0x000fc40000004100 */
[----:B------:R-:W-:Y:S01]  /*8c60*/  FMUL.FTZ R22, R22, UR7 ;  /* 0x0000000716167c20 */ /* 0x000fe20008410000 */
[----:B------:R-:W-:Y:S01]  /*8c70*/  @P4 HADD2.F32 R144, -RZ, R144.H1_H1 ;  /* 0x30000090ff904230 */ /* 0x000fe20000004100 */
[----:B------:R-:W-:Y:S01]  /*8c80*/  MOV R12, RZ ;  /* 0x000000ff000c7202 */ /* 0x000fe20000000f00 */
[----:B------:R-:W-:Y:S01]  /*8c90*/  @P5 FMUL.FTZ R16, R145, R5 ;  /* 0x0000000591105220 */ /* 0x000fe20000410000 */
[----:B------:R-:W-:Y:S01]  /*8ca0*/  MOV R8, RZ ;  /* 0x000000ff00087202 */ /* 0x000fe20000000f00 */
[-C--:B------:R-:W-:Y:S01]  /*8cb0*/  @P0 FMUL.FTZ R12, R147, R7.reuse ;  /* 0x00000007930c0220 */ /* 0x080fe20000410000 */
[----:B------:R-:W-:Y:S01]  /*8cc0*/  @P4 FMUL.FTZ R8, R144, R22 ;  /* 0x0000001690084220 */ /* 0x000fe20000410000 */
[----:B------:R-:W-:Y:S01]  /*8cd0*/  FMUL.FTZ R7, R75, R7 ;  /* 0x000000074b077220 */ /* 0x000fe20000410000 */
[----:B------:R-:W-:Y:S01]  /*8ce0*/  FMUL.FTZ R5, R79, R5 ;  /* 0x000000054f057220 */ /* 0x000fe20000410000 */
[----:B------:R-:W-:Y:S01]  /*8cf0*/  FMUL.FTZ R4, R76, R4 ;  /* 0x000000044c047220 */ /* 0x000fe20000410000 */
[----:B------:R-:W-:Y:S01]  /*8d00*/  FMUL.FTZ R22, R77, R22 ;  /* 0x000000164d167220 */ /* 0x000fe20000410000 */
[----:B------:R-:W-:-:S02]  /*8d10*/  F2FP.F16.F32.PACK_AB R6, R18, R6 ;  /* 0x000000061206723e */ /* 0x000fc400000000ff */
[----:B------:R-:W-:Y:S02]  /*8d20*/  FSEL R7, R7, RZ, P0 ;  /* 0x000000ff07077208 */ /* 0x000fe40000000000 */
[----:B------:R-:W-:Y:S02]  /*8d30*/  FSEL R5, R5, RZ, P5 ;  /* 0x000000ff05057208 */ /* 0x000fe40002800000 */
[----:B------:R-:W-:Y:S02]  /*8d40*/  FSEL R4, R4, RZ, P3 ;  /* 0x000000ff04047208 */ /* 0x000fe40001800000 */
[----:B------:R-:W-:Y:S02]  /*8d50*/  FSEL R22, R22, RZ, P4 ;  /* 0x000000ff16167208 */ /* 0x000fe40002000000 */
[----:B------:R-:W-:Y:S02]  /*8d60*/  F2FP.F16.F32.PACK_AB R7, R7, R20 ;  /* 0x000000140707723e */ /* 0x000fe400000000ff */
[----:B------:R-:W-:-:S02]  /*8d70*/  F2FP.F16.F32.PACK_AB R5, R5, R13 ;  /* 0x0000000d0505723e */ /* 0x000fc400000000ff */
[----:B------:R-:W-:Y:S01]  /*8d80*/  F2FP.F16.F32.PACK_AB R4, R22, R4 ;  /* 0x000000041604723e */ /* 0x000fe200000000ff */
[----:B------:R-:W-:Y:S06]  /*8d90*/  BRA `(.L_x_15059) ;  /* 0x0000000800f07947 */ /* 0x000fec0003800000 */
.L_x_15057:
        /* <DEDUP_REMOVED lines=9> */
[----:B------:R-:W-:Y:S01]  /*8e30*/  FMUL.FTZ R150, R6, UR11 ;  /* 0x0000000b06967c20 */ /* 0x000fe20008410000 */
[----:B------:R-:W-:Y:S01]  /*8e40*/  FMUL.FTZ R152, R18, UR11 ;  /* 0x0000000b12987c20 */ /* 0x000fe20008410000 */
[----:B------:R-:W-:Y:S01]  /*8e50*/  FADD.FTZ R12, R12, -R20 ;  /* 0x800000140c0c7221 */ /* 0x000fe20000010000 */
[----:B------:R-:W-:Y:S01]  /*8e60*/  LOP3.LUT P3, RZ, R174, 0xff000000, RZ, 0xc0, !PT ;  /* 0xff000000aeff7812 */ /* 0x000fe2000786c0ff */
[----:B------:R-:W-:Y:S01]  /*8e70*/  FMUL.FTZ R6, R150, UR10 ;  /* 0x0000000a96067c20 */ /* 0x000fe20008410000 */
[----:B------:R-:W-:Y:S01]  /*8e80*/  FADD.FTZ R10, R10, -R16 ;  /* 0x800000100a0a7221 */ /* 0x000fe20000010000 */
[----:B------:R-:W-:Y:S01]  /*8e90*/  FMUL.FTZ R11, R152, UR10 ;  /* 0x0000000a980b7c20 */ /* 0x000fe20008410000 */
[----:B------:R-:W-:Y:S01]  /*8ea0*/  LOP3.LUT P5, RZ, R175, 0xff00, RZ, 0xc0, !PT ;  /* 0x0000ff00afff7812 */ /* 0x000fe200078ac0ff */
[----:B------:R-:W-:Y:S01]  /*8eb0*/  FMUL.FTZ R153, R12, UR11 ;  /* 0x0000000b0c997c20 */ /* 0x000fe20008410000 */
[----:B-----5:R-:W-:-:S02]  /*8ec0*/  @P0 HADD2.F32 R0, -RZ, R145.H0_H0 ;  /* 0x20000091ff000230 */ /* 0x020fc40000004100 */
[--C-:B------:R-:W-:Y:S01]  /*8ed0*/  FFMA.FTZ R154, R22, UR23, R158.reuse ;  /* 0x00000017169a7c23 */ /* 0x100fe2000801009e */
[----:B------:R-:W-:Y:S01]  /*8ee0*/  FFMA.FTZ R5, R5, UR23, R158 ;  /* 0x0000001705057c23 */ /* 0x000fe2000801009e */
[----:B------:R-:W-:Y:S01]  /*8ef0*/  FMUL.FTZ R6, R6, UR7 ;  /* 0x0000000706067c20 */ /* 0x000fe20008410000 */
[----:B------:R-:W-:Y:S01]  /*8f00*/  FMUL.FTZ R151, R10, UR11 ;  /* 0x0000000b0a977c20 */ /* 0x000fe20008410000 */
        /* <DEDUP_REMOVED lines=23> */
[----:B------:R-:W-:Y:S01]  /*9080*/  FMUL.FTZ R154, R154, UR11 ;  /* 0x0000000b9a9a7c20 */ /* 0x000fe20008410000 */
[----:B------:R-:W-:Y:S01]  /*9090*/  LOP3.LUT P4, RZ, R174, 0xff, RZ, 0xc0, !PT ;  /* 0x000000ffaeff7812 */ /* 0x000fe2000788c0ff */
[----:B------:R-:W-:Y:S01]  /*90a0*/  FMUL.FTZ R148, R4, UR11 ;  /* 0x0000000b04947c20 */ /* 0x000fe20008410000 */
        /* <DEDUP_REMOVED lines=9> */
[----:B------:R-:W-:Y:S01]  /*9140*/  FMUL.FTZ R155, R155, UR11 ;  /* 0x0000000b9b9b7c20 */ /* 0x000fe20008410000 */
[----:B------:R-:W-:Y:S01]  /*9150*/  LOP3.LUT P5, RZ, R174, 0xff00, RZ, 0xc0, !PT ;  /* 0x0000ff00aeff7812 */ /* 0x000fe200078ac0ff */
[----:B------:R-:W-:Y:S01]  /*9160*/  FMUL.FTZ R149, R8, UR11 ;  /* 0x0000000b08957c20 */ /* 0x000fe20008410000 */
        /* <DEDUP_REMOVED lines=34> */
.L_x_15060:
[--C-:B------:R-:W-:Y:S01]  /*9390*/  FFMA.FTZ R6, R6, UR23, R158.reuse ;  /* 0x0000001706067c23 */ /* 0x100fe2000801009e */
[----:B------:R-:W-:Y:S01]  /*93a0*/  LOP3.LUT P4, RZ, R174, 0xff0000, RZ, 0xc0, !PT ;  /* 0x00ff0000aeff7812 */ /* 0x000fe2000788c0ff */
[----:B------:R-:W-:Y:S01]  /*93b0*/  FFMA.FTZ R18, R18, UR23, R158 ;  /* 0x0000001712127c23 */ /* 0x000fe2000801009e */
[----:B------:R-:W-:Y:S01]  /*93c0*/  LOP3.LUT P0, RZ, R175, 0xff, RZ, 0xc0, !PT ;  /* 0x000000ffafff7812 */ /* 0x000fe2000780c0ff */
[----:B------:R-:W-:Y:S01]  /*93d0*/  FADD.FTZ R6, R9, -R6 ;  /* 0x8000000609067221 */ /* 0x000fe20000010000 */
[----:B------:R-:W-:Y:S02]  /*93e0*/  HFMA2 R9, -RZ, RZ, 0, 0 ;  /* 0x00000000ff097431 */ /* 0x000fe400000001ff */
[--C-:B------:R-:W-:Y:S01]  /*93f0*/  FFMA.FTZ R20, R20, UR23, R158.reuse ;  /* 0x0000001714147c23 */ /* 0x100fe2000801009e */
[--C-:B------:R-:W-:Y:S01]  /*9400*/  FFMA.FTZ R22, R22, UR23, R158.reuse ;  /* 0x0000001716167c23 */ /* 0x100fe2000801009e */
[----:B------:R-:W-:Y:S01]  /*9410*/  FMUL.FTZ R6, R6, UR11 ;  /* 0x0000000b06067c20 */ /* 0x000fe20008410000 */
        /* <DEDUP_REMOVED lines=9> */
[----:B------:R-:W-:Y:S01]  /*94b0*/  FMUL.FTZ R12, R12, UR11 ;  /* 0x0000000b0c0c7c20 */ /* 0x000fe20008410000 */
[----:B------:R-:W-:Y:S01]  /*94c0*/  FADD.FTZ R8, R8, -R5 ;  /* 0x8000000508087221 */ /* 0x000fe20000010000 */
[-C--:B------:R-:W-:Y:S01]  /*94d0*/  @P4 FMUL.FTZ R9, R0, R6.reuse ;  /* 0x0000000600094220 */ /* 0x080fe20000410000 */
[----:B------:R-:W-:Y:S01]  /*94e0*/  FMUL.FTZ R6, R78, R6 ;  /* 0x000000064e067220 */ /* 0x000fe20000410000 */
[----:B------:R-:W-:Y:S01]  /*94f0*/  FADD.FTZ R0, R11, -R18 ;  /* 0x800000120b007221 */ /* 0x000fe20000010000 */
[----:B------:R-:W-:Y:S01]  /*9500*/  FMUL.FTZ R5, R10, UR11 ;  /* 0x0000000b0a057c20 */ /* 0x000fe20008410000 */
[----:B------:R-:W-:Y:S01]  /*9510*/  FMUL.FTZ R12, R12, UR10 ;  /* 0x0000000a0c0c7c20 */ /* 0x000fe20008410000 */
[----:B------:R-:W-:Y:S01]  /*9520*/  FMUL.FTZ R22, R22, UR11 ;  /* 0x0000000b16167c20 */ /* 0x000fe20008410000 */
[----:B------:R-:W-:Y:S01]  /*9530*/  FSEL R13, R6, RZ, P4 ;  /* 0x000000ff060d7208 */ /* 0x000fe20002000000 */
[----:B------:R-:W-:Y:S01]  /*9540*/  FMUL.FTZ R0, R0, UR11 ;  /* 0x0000000b00007c20 */ /* 0x000fe20008410000 */
        /* <DEDUP_REMOVED lines=23> */
[----:B------:R-:W-:Y:S01]  /*96c0*/  FMUL.FTZ R4, R4, UR11 ;  /* 0x0000000b04047c20 */ /* 0x000fe20008410000 */
[----:B------:R-:W-:Y:S01]  /*96d0*/  FSEL R6, R6, RZ, P0 ;  /* 0x000000ff06067208 */ /* 0x000fe20000000000 */
[----:B------:R-:W-:Y:S01]  /*96e0*/  FADD.FTZ R14, R14, -R24 ;  /* 0x800000180e0e7221 */ /* 0x000fe20000010000 */
[----:B------:R-:W-:Y:S01]  /*96f0*/  ISETP.GE.U32.AND P0, PT, R174, RZ, PT ;  /* 0x000000ffae00720c */ /* 0x000fe20003f06070 */
[----:B------:R-:W-:Y:S01]  /*9700*/  FMUL.FTZ R4, R4, UR10 ;  /* 0x0000000a04047c20 */ /* 0x000fe20008410000 */
[----:B------:R-:W-:Y:S01]  /*9710*/  FSEL R20, R20, RZ, P4 ;  /* 0x000000ff14147208 */ /* 0x000fe20002000000 */
[----:B------:R-:W-:Y:S01]  /*9720*/  FMUL.FTZ R14, R14, UR11 ;  /* 0x0000000b0e0e7c20 */ /* 0x000fe20008410000 */
[----:B------:R-:W-:Y:S01]  /*9730*/  LOP3.LUT P5, RZ, R174, 0xff000000, RZ, 0xc0, !PT ;  /* 0xff000000aeff7812 */ /* 0x000fe200078ac0ff */
[----:B------:R-:W-:Y:S01]  /*9740*/  FMUL.FTZ R4, R4, UR7 ;  /* 0x0000000704047c20 */ /* 0x000fe20008410000 */
[----:B------:R-:W-:Y:S01]  /*9750*/  ISETP.GE.U32.AND.EX P0, PT, R175, 0x1000000, PT, P0 ;  /* 0x01000000af00780c */ /* 0x000fe20003f06100 */
[----:B------:R-:W-:Y:S01]  /*9760*/  FMUL.FTZ R8, R8, UR11 ;  /* 0x0000000b08087c20 */ /* 0x000fe20008410000 */
        /* <DEDUP_REMOVED lines=30> */
[----:B------:R-:W-:-:S07]  /*9950*/  F2FP.F16.F32.PACK_AB R4, R22, R4 ;  /* 0x000000041604723e */ /* 0x000fce00000000ff */
.L_x_15059:
        /* <DEDUP_REMOVED lines=15> */
[----:B------:R-:W0:Y:S01]  /*9a50*/  @P2 LDC.64 R8, c[0x0][0x478] ;  /* 0x00011e00ff082b82 */ /* 0x000e220000000a00 */
[----:B------:R-:W-:-:S05]  /*9a60*/  FADD.FTZ R162, R14, R162 ;  /* 0x000000a20ea27221 */ /* 0x000fca0000010000 */
        /* <DEDUP_REMOVED lines=30> */
[----:B------:R-:W-:-:S02]  /*9c50*/  HFMA2 R0, -RZ, RZ, 0, 0 ;  /* 0x00000000ff007431 */ /* 0x000fc400000001ff */
[----:B------:R-:W-:Y:S01]  /*9c60*/  FMUL.FTZ R9, R150, UR10 ;  /* 0x0000000a96097c20 */ /* 0x000fe20008410000 */
[----:B------:R-:W-:Y:S01]  /*9c70*/  FFMA.FTZ R152, R160, UR11, R140 ;  /* 0x0000000ba0987c23 */ /* 0x000fe2000801008c */
[--C-:B-----5:R-:W-:Y:S02]  /*9c80*/  @P1 HADD2.F32 R2, -RZ, R5.reuse.H0_H0 ;  /* 0x20000005ff021230 */ /* 0x120fe40000004100 */
[----:B------:R-:W-:Y:S01]  /*9c90*/  FFMA.FTZ R161, R161, UR23, R158 ;  /* 0x00000017a1a17c23 */ /* 0x000fe2000801009e */
[----:B------:R-:W-:Y:S01]  /*9ca0*/  FMUL.FTZ R9, R9, UR7 ;  /* 0x0000000709097c20 */ /* 0x000fe20008410000 */
[----:B------:R-:W-:Y:S01]  /*9cb0*/  LOP3.LUT P5, RZ, R177, 0xff00, RZ, 0xc0, !PT ;  /* 0x0000ff00b1ff7812 */ /* 0x000fe200078ac0ff */
[----:B------:R-:W-:Y:S01]  /*9cc0*/  FMUL.FTZ R10, R152, UR10 ;  /* 0x0000000a980a7c20 */ /* 0x000fe20008410000 */
[----:B------:R-:W-:Y:S02]  /*9cd0*/  @P3 HADD2.F32 R8, -RZ, R5.H1_H1 ;  /* 0x30000005ff083230 */ /* 0x000fe40000004100 */
[----:B------:R-:W-:Y:S01]  /*9ce0*/  @P1 FMUL.FTZ R0, R2, R9 ;  /* 0x0000000902001220 */ /* 0x000fe20000410000 */
[----:B------:R-:W-:Y:S01]  /*9cf0*/  FMUL.FTZ R2, R151, UR10 ;  /* 0x0000000a97027c20 */ /* 0x000fe20008410000 */
[----:B------:R-:W-:Y:S01]  /*9d00*/  FADD.FTZ R25, R25, -R161 ;  /* 0x800000a119197221 */ /* 0x000fe20000010000 */
[----:B------:R-:W-:-:S02]  /*9d10*/  @P4 HADD2.F32 R11, -RZ, R6.H0_H0 ;  /* 0x20000006ff0b4230 */ /* 0x000fc40000004100 */
[----:B------:R-:W-:Y:S01]  /*9d20*/  FMUL.FTZ R10, R10, UR7 ;  /* 0x000000070a0a7c20 */ /* 0x000fe20008410000 */
[----:B------:R-:W-:Y:S01]  /*9d30*/  FMUL.FTZ R5, R2, UR7 ;  /* 0x0000000702057c20 */ /* 0x000fe20008410000 */
[----:B------:R-:W-:Y:S01]  /*9d40*/  MOV R2, RZ ;  /* 0x000000ff00027202 */ /* 0x000fe20000000f00 */
[----:B------:R-:W-:Y:S01]  /*9d50*/  FFMA.FTZ R153, R25, UR11, R141 ;  /* 0x0000000b19997c23 */ /* 0x000fe2000801008d */
[----:B------:R-:W-:Y:S01]  /*9d60*/  FFMA.FTZ R185, R185, UR23, R158 ;  /* 0x00000017b9b97c23 */ /* 0x000fe2000801009e */
[----:B------:R-:W-:Y:S01]  /*9d70*/  @P3 FMUL.FTZ R2, R8, R5 ;  /* 0x0000000508023220 */ /* 0x000fe20000410000 */
[----:B------:R-:W-:Y:S02]  /*9d80*/  HFMA2 R8, -RZ, RZ, 0, 0 ;  /* 0x00000000ff087431 */ /* 0x000fe400000001ff */
[----:B------:R-:W-:Y:S01]  /*9d90*/  @P4 FMUL.FTZ R8, R11, R10 ;  /* 0x0000000a0b084220 */ /* 0x000fe20000410000 */
[----:B------:R-:W-:Y:S01]  /*9da0*/  LOP3.LUT P6, RZ, R177, 0xff0000, RZ, 0xc0, !PT ;  /* 0x00ff0000b1ff7812 */ /* 0x000fe200078cc0ff */
[----:B------:R-:W-:Y:S01]  /*9db0*/  FMUL.FTZ R11, R153, UR10 ;  /* 0x0000000a990b7c20 */ /* 0x000fe20008410000 */
[----:B------:R-:W-:Y:S01]  /*9dc0*/  FADD.FTZ R27, R27, -R185 ;  /* 0x800000b91b1b7221 */ /* 0x000fe20000010000 */
[----:B------:R-:W-:Y:S01]  /*9dd0*/  @P5 HADD2.F32 R12, -RZ, R6.H1_H1 ;  /* 0x30000006ff0c5230 */ /* 0x000fe20000004100 */
[----:B------:R-:W-:Y:S01]  /*9de0*/  ISETP.GE.U32.AND P0, PT, R176, RZ, PT ;  /* 0x000000ffb000720c */ /* 0x000fe20003f06070 */
[----:B------:R-:W-:Y:S01]  /*9df0*/  FMUL.FTZ R6, R11, UR7 ;  /* 0x000000070b067c20 */ /* 0x000fe20008410000 */
[----:B------:R-:W-:Y:S01]  /*9e00*/  FFMA.FTZ R154, R27, UR11, R142 ;  /* 0x0000000b1b9a7c23 */ /* 0x000fe2000801008e */
[----:B------:R-:W-:Y:S01]  /*9e10*/  MOV R11, RZ ;  /* 0x000000ff000b7202 */ /* 0x000fe20000000f00 */
[----:B------:R-:W-:Y:S01]  /*9e20*/  FFMA.FTZ R188, R188, UR23, R158 ;  /* 0x00000017bcbc7c23 */ /* 0x000fe2000801009e */
[----:B------:R-:W-:Y:S01]  /*9e30*/  @P5 FMUL.FTZ R11, R12, R6 ;  /* 0x000000060c0b5220 */ /* 0x000fe20000410000 */
[----:B------:R-:W-:Y:S01]  /*9e40*/  ISETP.GE.U32.AND.EX P0, PT, R177, 0x1000000, PT, P0 ;  /* 0x01000000b100780c */ /* 0x000fe20003f06100 */
[----:B------:R-:W-:Y:S01]  /*9e50*/  FMUL.FTZ R12, R154, UR10 ;  /* 0x0000000a9a0c7c20 */ /* 0x000fe20008410000 */
[----:B------:R-:W-:Y:S01]  /*9e60*/  FMUL.FTZ R10, R64, R10 ;  /* 0x0000000a400a7220 */ /* 0x000fe20000410000 */
[----:B------:R-:W-:Y:S01]  /*9e70*/  FADD.FTZ R29, R29, -R188 ;  /* 0x800000bc1d1d7221 */ /* 0x000fe20000010000 */
[----:B------:R-:W-:-:S02]  /*9e80*/  @P6 HADD2.F32 R14, -RZ, R7.H0_H0 ;  /* 0x20000007ff0e6230 */ /* 0x000fc40000004100 */
[----:B------:R-:W-:Y:S01]  /*9e90*/  FMUL.FTZ R12, R12, UR7 ;  /* 0x000000070c0c7c20 */ /* 0x000fe20008410000 */
[----:B------:R-:W-:Y:S01]  /*9ea0*/  FMUL.FTZ R13, R65, R6 ;  /* 0x00000006410d7220 */ /* 0x000fe20000410000 */
[----:B------:R-:W-:Y:S01]  /*9eb0*/  FSEL R6, R10, RZ, P4 ;  /* 0x000000ff0a067208 */ /* 0x000fe20002000000 */
[----:B------:R-:W-:Y:S01]  /*9ec0*/  FFMA.FTZ R155, R29, UR11, R143 ;  /* 0x0000000b1d9b7c23 */ /* 0x000fe2000801008f */
[----:B------:R-:W-:Y:S02]  /*9ed0*/  HFMA2 R10, -RZ, RZ, 0, 0 ;  /* 0x00000000ff0a7431 */ /* 0x000fe400000001ff */
[-C--:B------:R-:W-:Y:S01]  /*9ee0*/  @P6 FMUL.FTZ R10, R14, R12.reuse ;  /* 0x0000000c0e0a6220 */ /* 0x080fe20000410000 */
[----:B------:R-:W-:Y:S01]  /*9ef0*/  FMUL.FTZ R14, R66, R12 ;  /* 0x0000000c420e7220 */ /* 0x000fe20000410000 */
[----:B------:R-:W-:Y:S01]  /*9f00*/  FMUL.FTZ R12, R155, UR10 ;  /* 0x0000000a9b0c7c20 */ /* 0x000fe20008410000 */
[----:B------:R-:W-:Y:S02]  /*9f10*/  @P0 HADD2.F32 R7, -RZ, R7.H1_H1 ;  /* 0x30000007ff070230 */ /* 0x000fe40000004100 */
[----:B------:R-:W-:Y:S01]  /*9f20*/  FFMA.FTZ R26, R26, UR23, R158 ;  /* 0x000000171a1a7c23 */ /* 0x000fe2000801009e */
[----:B------:R-:W-:Y:S01]  /*9f30*/  LOP3.LUT P4, RZ, R176, 0xff, RZ, 0xc0, !PT ;  /* 0x000000ffb0ff7812 */ /* 0x000fe2000788c0ff */
[----:B------:R-:W-:Y:S01]  /*9f40*/  FMUL.FTZ R16, R12, UR7 ;  /* 0x000000070c107c20 */ /* 0x000fe20008410000 */
[----:B------:R-:W-:Y:S01]  /*9f50*/  MOV R12, RZ ;  /* 0x000000ff000c7202 */ /* 0x000fe20000000f00 */
[----:B------:R-:W-:Y:S01]  /*9f60*/  FADD.FTZ R26, R15, -R26 ;  /* 0x8000001a0f1a7221 */ /* 0x000fe20000010000 */
[----:B------:R-:W-:Y:S01]  /*9f70*/  FFMA.FTZ R28, R28, UR23, R158 ;  /* 0x000000171c1c7c23 */ /* 0x000fe2000801009e */
[----:B------:R-:W-:Y:S01]  /*9f80*/  @P0 FMUL.FTZ R12, R16, R7 ;  /* 0x00000007100c0220 */ /* 0x000fe20000410000 */
[----:B------:R-:W-:Y:S01]  /*9f90*/  FMUL.FTZ R16, R67, R16 ;  /* 0x0000001043107220 */ /* 0x000fe20000410000 */
[----:B------:R-:W-:Y:S01]  /*9fa0*/  FFMA.FTZ R148, R26, UR11, R136 ;  /* 0x0000000b1a947c23 */ /* 0x000fe20008010088 */
[----:B------:R-:W-:Y:S01]  /*9fb0*/  FSEL R13, R13, RZ, P5 ;  /* 0x000000ff0d0d7208 */ /* 0x000fe20002800000 */
[----:B------:R-:W-:Y:S01]  /*9fc0*/  FADD.FTZ R17, R17, -R28 ;  /* 0x8000001c11117221 */ /* 0x000fe20000010000 */
[----:B------:R-:W-:Y:S01]  /*9fd0*/  FSEL R14, R14, RZ, P6 ;  /* 0x000000ff0e0e7208 */ /* 0x000fe20003000000 */
[----:B------:R-:W-:Y:S01]  /*9fe0*/  FMUL.FTZ R15, R148, UR10 ;  /* 0x0000000a940f7c20 */ /* 0x000fe20008410000 */
[----:B------:R-:W-:Y:S01]  /*9ff0*/  FSEL R7, R16, RZ, P0 ;  /* 0x000000ff10077208 */ /* 0x000fe20000000000 */
[----:B------:R-:W-:Y:S01]  /*a000*/  FFMA.FTZ R149, R17, UR11, R137 ;  /* 0x0000000b11957c23 */ /* 0x000fe20008010089 */
[----:B------:R-:W-:Y:S01]  /*a010*/  LOP3.LUT P5, RZ, R176, 0xff00, RZ, 0xc0, !PT ;  /* 0x0000ff00b0ff7812 */ /* 0x000fe200078ac0ff */
[----:B------:R-:W-:Y:S01]  /*a020*/  FMUL.FTZ R15, R15, UR7 ;  /* 0x000000070f0f7c20 */ /* 0x000fe20008410000 */
[----:B------:R-:W-:Y:S01]  /*a030*/  F2FP.F16.F32.PACK_AB R7, R7, R14 ;  /* 0x0000000e0707723e */ /* 0x000fe200000000ff */
[----:B------:R-:W-:Y:S01]  /*a040*/  @P4 HADD2.F32 R14, -RZ, R4.H0_H0 ;  /* 0x20000004ff0e4230 */ /* 0x000fe20000004100 */
[----:B------:R-:W-:Y:S01]  /*a050*/  F2FP.F16.F32.PACK_AB R6, R13, R6 ;  /* 0x000000060d06723e */ /* 0x000fe200000000ff */
[----:B------:R-:W-:-:S02]  /*a060*/  HFMA2 R13, -RZ, RZ, 0, 0 ;  /* 0x00000000ff0d7431 */ /* 0x000fc400000001ff */
[----:B------:R-:W-:Y:S01]  /*a070*/  FMUL.FTZ R9, R70, R9 ;  /* 0x0000000946097220 */ /* 0x000fe20000410000 */
[----:B------:R-:W-:Y:S01]  /*a080*/  FMUL.FTZ R5, R71, R5 ;  /* 0x0000000547057220 */ /* 0x000fe20000410000 */
[-C--:B------:R-:W-:Y:S01]  /*a090*/  @P4 FMUL.FTZ R13, R14, R15.reuse ;  /* 0x0000000f0e0d4220 */ /* 0x080fe20000410000 */
[----:B------:R-:W-:Y:S01]  /*a0a0*/  FMUL.FTZ R14, R149, UR10 ;  /* 0x0000000a950e7c20 */ /* 0x000fe20008410000 */
        /* <DEDUP_REMOVED lines=8> */
[----:B------:R-:W-:-:S02]  /*a130*/  FSEL R15, R15, RZ, P4 ;  /* 0x000000ff0f0f7208 */ /* 0x000fc40002000000 */
[----:B------:R-:W-:Y:S02]  /*a140*/  F2FP.F16.F32.PACK_AB R5, R5, R9 ;  /* 0x000000090505723e */ /* 0x000fe400000000ff */
[----:B------:R-:W-:-:S04]  /*a150*/  FSEL R4, R4, RZ, P5 ;  /* 0x000000ff04047208 */ /* 0x000fc80002800000 */
[----:B------:R-:W-:Y:S01]  /*a160*/  F2FP.F16.F32.PACK_AB R4, R4, R15 ;  /* 0x0000000f0404723e */ /* 0x000fe200000000ff */
[----:B------:R-:W-:Y:S06]  /*a170*/  BRA `(.L_x_15063) ;  /* 0x0000001000687947 */ /* 0x000fec0003800000 */
.L_x_15062:
        /* <DEDUP_REMOVED lines=10> */
[--C-:B------:R-:W-:Y:S01]  /*a220*/  FFMA.FTZ R161, R161, UR23, R158.reuse ;  /* 0x00000017a1a17c23 */ /* 0x100fe2000801009e */
[----:B------:R-:W-:Y:S01]  /*a230*/  LOP3.LUT P1, RZ, R177, 0xff00, RZ, 0xc0, !PT ;  /* 0x0000ff00b1ff7812 */ /* 0x000fe2000782c0ff */
[----:B------:R-:W-:Y:S01]  /*a240*/  FMUL.FTZ R9, R30, UR10 ;  /* 0x0000000a1e097c20 */ /* 0x000fe20008410000 */
[----:B------:R-:W-:Y:S01]  /*a250*/  FFMA.FTZ R185, R185, UR23, R158 ;  /* 0x00000017b9b97c23 */ /* 0x000fe2000801009e */
[----:B-----5:R-:W-:-:S02]  /*a260*/  @P5 HADD2.F32 R2, -RZ, R5.H0_H0 ;  /* 0x20000005ff025230 */ /* 0x020fc40000004100 */
[----:B------:R-:W-:Y:S01]  /*a270*/  FADD.FTZ R25, R25, -R161 ;  /* 0x800000a119197221 */ /* 0x000fe20000010000 */
[----:B------:R-:W-:Y:S01]  /*a280*/  FMUL.FTZ R9, R9, UR7 ;  /* 0x0000000709097c20 */ /* 0x000fe20008410000 */
[----:B------:R-:W-:Y:S01]  /*a290*/  @P4 HADD2.F32 R8, -RZ, R5.H1_H1 ;  /* 0x30000005ff084230 */ /* 0x000fe20000004100 */
[----:B------:R-:W-:Y:S01]  /*a2a0*/  LOP3.LUT P3, RZ, R177, 0xff0000, RZ, 0xc0, !PT ;  /* 0x00ff0000b1ff7812 */ /* 0x000fe2000786c0ff */
[--C-:B------:R-:W-:Y:S01]  /*a2b0*/  FFMA.FTZ R188, R188, UR23, R158.reuse ;  /* 0x00000017bcbc7c23 */ /* 0x100fe2000801009e */
[----:B------:R-:W-:Y:S01]  /*a2c0*/  @P5 FMUL.FTZ R0, R2, R9 ;  /* 0x0000000902005220 */ /* 0x000fe20000410000 */
[----:B------:R-:W-:Y:S01]  /*a2d0*/  FFMA.FTZ R2, R21, UR11, R139 ;  /* 0x0000000b15027c23 */ /* 0x000fe2000801008b */
[--C-:B------:R-:W-:Y:S02]  /*a2e0*/  @P0 HADD2.F32 R11, -RZ, R6.reuse.H0_H0 ;  /* 0x20000006ff0b0230 */ /* 0x100fe40000004100 */
[----:B------:R-:W-:Y:S01]  /*a2f0*/  FFMA.FTZ R26, R26, UR23, R158 ;  /* 0x000000171a1a7c23 */ /* 0x000fe2000801009e */
[----:B------:R-:W-:-:S02]  /*a300*/  @P1 HADD2.F32 R12, -RZ, R6.H1_H1 ;  /* 0x30000006ff0c1230 */ /* 0x000fc40000004100 */
[----:B------:R-:W-:Y:S01]  /*a310*/  FMUL.FTZ R2, R2, UR10 ;  /* 0x0000000a02027c20 */ /* 0x000fe20008410000 */
[----:B------:R-:W-:Y:S01]  /*a320*/  FADD.FTZ R29, R29, -R188 ;  /* 0x800000bc1d1d7221 */ /* 0x000fe20000010000 */
[----:B------:R-:W-:Y:S01]  /*a330*/  FADD.FTZ R26, R15, -R26 ;  /* 0x8000001a0f1a7221 */ /* 0x000fe20000010000 */
[----:B------:R-:W-:Y:S01]  /*a340*/  FFMA.FTZ R28, R28, UR23, R158 ;  /* 0x000000171c1c7c23 */ /* 0x000fe2000801009e */
[----:B------:R-:W-:Y:S01]  /*a350*/  FMUL.FTZ R5, R2, UR7 ;  /* 0x0000000702057c20 */ /* 0x000fe20008410000 */
[----:B------:R-:W-:Y:S01]  /*a360*/  MOV R2, RZ ;  /* 0x000000ff00027202 */ /* 0x000fe20000000f00 */
[----:B------:R-:W-:Y:S02]  /*a370*/  @P3 HADD2.F32 R13, -RZ, R7.H0_H0 ;  /* 0x20000007ff0d3230 */ /* 0x000fe40000004100 */
[----:B------:R-:W-:Y:S01]  /*a380*/  FFMA.FTZ R29, R29, UR11, R143 ;  /* 0x0000000b1d1d7c23 */ /* 0x000fe2000801008f */
[----:B------:R-:W-:Y:S01]  /*a390*/  @P4 FMUL.FTZ R2, R8, R5 ;  /* 0x0000000508024220 */ /* 0x000fe20000410000 */
[----:B------:R-:W-:Y:S01]  /*a3a0*/  FADD.FTZ R8, R23, -R160 ;  /* 0x800000a017087221 */ /* 0x000fe20000010000 */
[----:B------:R-:W-:Y:S01]  /*a3b0*/  FFMA.FTZ R26, R26, UR11, R136 ;  /* 0x0000000b1a1a7c23 */ /* 0x000fe20008010088 */
[----:B------:R-:W-:Y:S01]  /*a3c0*/  FMUL.FTZ R29, R29, UR10 ;  /* 0x0000000a1d1d7c20 */ /* 0x000fe20008410000 */
[----:B------:R-:W-:Y:S01]  /*a3d0*/  FADD.FTZ R17, R17, -R28 ;  /* 0x8000001c11117221 */ /* 0x000fe20000010000 */
[----:B------:R-:W-:Y:S01]  /*a3e0*/  FFMA.FTZ R8, R8, UR11, R140 ;  /* 0x0000000b08087c23 */ /* 0x000fe2000801008c */
[----:B------:R-:W-:Y:S01]  /*a3f0*/  FMUL.FTZ R15, R26, UR10 ;  /* 0x0000000a1a0f7c20 */ /* 0x000fe20008410000 */
[----:B------:R-:W-:Y:S01]  /*a400*/  FMUL.FTZ R9, R70, R9 ;  /* 0x0000000946097220 */ /* 0x000fe20000410000 */
[----:B------:R-:W-:Y:S01]  /*a410*/  FFMA.FTZ R17, R17, UR11, R137 ;  /* 0x0000000b11117c23 */ /* 0x000fe20008010089 */
[----:B------:R-:W-:Y:S01]  /*a420*/  FMUL.FTZ R8, R8, UR10 ;  /* 0x0000000a08087c20 */ /* 0x000fe20008410000 */
[----:B------:R-:W-:Y:S01]  /*a430*/  FMUL.FTZ R15, R15, UR7 ;  /* 0x000000070f0f7c20 */ /* 0x000fe20008410000 */
[----:B------:R-:W-:Y:S01]  /*a440*/  FMUL.FTZ R5, R71, R5 ;  /* 0x0000000547057220 */ /* 0x000fe20000410000 */
[----:B------:R-:W-:Y:S01]  /*a450*/  FSEL R9, R9, RZ, P5 ;  /* 0x000000ff09097208 */ /* 0x000fe20002800000 */
[----:B------:R-:W-:Y:S01]  /*a460*/  FMUL.FTZ R10, R8, UR7 ;  /* 0x00000007080a7c20 */ /* 0x000fe20008410000 */
[----:B------:R-:W-:-:S02]  /*a470*/  HFMA2 R8, -RZ, RZ, 0, 0 ;  /* 0x00000000ff087431 */ /* 0x000fc400000001ff */
[----:B------:R-:W-:Y:S01]  /*a480*/  FSEL R5, R5, RZ, P4 ;  /* 0x000000ff05057208 */ /* 0x000fe20002000000 */
[-C--:B------:R-:W-:Y:S01]  /*a490*/  @P0 FMUL.FTZ R8, R11, R10.reuse ;  /* 0x0000000a0b080220 */ /* 0x080fe20000410000 */
[----:B------:R-:W-:Y:S01]  /*a4a0*/  FFMA.FTZ R11, R25, UR11, R141 ;  /* 0x0000000b190b7c23 */ /* 0x000fe2000801008d */
[----:B------:R-:W-:Y:S01]  /*a4b0*/  FMUL.FTZ R16, R64, R10 ;  /* 0x0000000a40107220 */ /* 0x000fe20000410000 */
[----:B------:R-:W-:Y:S01]  /*a4c0*/  HFMA2 R10, -RZ, RZ, 0, 0 ;  /* 0x00000000ff0a7431 */ /* 0x000fe200000001ff */
[----:B------:R-:W-:Y:S01]  /*a4d0*/  F2FP.F16.F32.PACK_AB R5, R5, R9 ;  /* 0x000000090505723e */ /* 0x000fe200000000ff */
[----:B------:R-:W-:Y:S02]  /*a4e0*/  FMUL.FTZ R11, R11, UR10 ;  /* 0x0000000a0b0b7c20 */ /* 0x000fe40008410000 */
[----:B------:R-:W-:Y:S02]  /*a4f0*/  FSEL R16, R16, RZ, P0 ;  /* 0x000000ff10107208 */ /* 0x000fe40000000000 */
[----:B------:R-:W-:Y:S01]  /*a500*/  FMUL.FTZ R6, R11, UR7 ;  /* 0x000000070b067c20 */ /* 0x000fe20008410000 */
[----:B------:R-:W-:-:S02]  /*a510*/  MOV R11, RZ ;  /* 0x000000ff000b7202 */ /* 0x000fc40000000f00 */
[----:B------:R-:W-:Y:S01]  /*a520*/  ISETP.GE.U32.AND P0, PT, R176, RZ, PT ;  /* 0x000000ffb000720c */ /* 0x000fe20003f06070 */
[-C--:B------:R-:W-:Y:S01]  /*a530*/  @P1 FMUL.FTZ R11, R12, R6.reuse ;  /* 0x000000060c0b1220 */ /* 0x080fe20000410000 */
[----:B------:R-:W-:Y:S01]  /*a540*/  FADD.FTZ R12, R27, -R185 ;  /* 0x800000b91b0c7221 */ /* 0x000fe20000010000 */
[----:B------:R-:W-:Y:S01]  /*a550*/  FMUL.FTZ R6, R65, R6 ;  /* 0x0000000641067220 */ /* 0x000fe20000410000 */
[----:B------:R-:W-:Y:S02]  /*a560*/  ISETP.GE.U32.AND.EX P0, PT, R177, 0x1000000, PT, P0 ;  /* 0x01000000b100780c */ /* 0x000fe40003f06100 */
[----:B------:R-:W-:Y:S02]  /*a570*/  FFMA.FTZ R12, R12, UR11, R142 ;  /* 0x0000000b0c0c7c23 */ /* 0x000fe4000801008e */
[----:B------:R-:W-:Y:S02]  /*a580*/  FSEL R6, R6, RZ, P1 ;  /* 0x000000ff06067208 */ /* 0x000fe40000800000 */
[----:B------:R-:W-:Y:S01]  /*a590*/  FMUL.FTZ R12, R12, UR10 ;  /* 0x0000000a0c0c7c20 */ /* 0x000fe20008410000 */
[----:B------:R-:W-:-:S02]  /*a5a0*/  LOP3.LUT P1, RZ, R176, 0xff, RZ, 0xc0, !PT ;  /* 0x000000ffb0ff7812 */ /* 0x000fc4000782c0ff */
[----:B------:R-:W-:Y:S01]  /*a5b0*/  F2FP.F16.F32.PACK_AB R6, R6, R16 ;  /* 0x000000100606723e */ /* 0x000fe200000000ff */
[----:B------:R-:W-:-:S04]  /*a5c0*/  FMUL.FTZ R12, R12, UR7 ;  /* 0x000000070c0c7c20 */ /* 0x000fc80008410000 */
[-C--:B------:R-:W-:Y:S01]  /*a5d0*/  FMUL.FTZ R18, R66, R12.reuse ;  /* 0x0000000c42127220 */ /* 0x080fe20000410000 */
[----:B------:R-:W-:Y:S01]  /*a5e0*/  @P3 FMUL.FTZ R10, R13, R12 ;  /* 0x0000000c0d0a3220 */ /* 0x000fe20000410000 */
[----:B------:R-:W-:Y:S02]  /*a5f0*/  @P0 HADD2.F32 R13, -RZ, R7.H1_H1 ;  /* 0x30000007ff0d0230 */ /* 0x000fe40000004100 */
[----:B------:R-:W-:Y:S01]  /*a600*/  FMUL.FTZ R7, R29, UR7 ;  /* 0x000000071d077c20 */ /* 0x000fe20008410000 */
[----:B------:R-:W-:Y:S02]  /*a610*/  MOV R12, RZ ;  /* 0x000000ff000c7202 */ /* 0x000fe40000000f00 */
[----:B------:R-:W-:Y:S01]  /*a620*/  FSEL R18, R18, RZ, P3 ;  /* 0x000000ff12127208 */ /* 0x000fe20001800000 */
[----:B------:R-:W-:Y:S01]  /*a630*/  @P1 HADD2.F32 R14, -RZ, R4.H0_H0 ;  /* 0x20000004ff0e1230 */ /* 0x000fe20000004100 */
[----:B------:R-:W-:Y:S01]  /*a640*/  LOP3.LUT P3, RZ, R176, 0xff00, RZ, 0xc0, !PT ;  /* 0x0000ff00b0ff7812 */ /* 0x000fe2000786c0ff */
[----:B------:R-:W-:Y:S01]  /*a650*/  @P0 FMUL.FTZ R12, R13, R7 ;  /* 0x000000070d0c0220 */ /* 0x000fe20000410000 */
[----:B------:R-:W-:-:S02]  /*a660*/  HFMA2 R13, -RZ, RZ, 0, 0 ;  /* 0x00000000ff0d7431 */ /* 0x000fc400000001ff */
[----:B------:R-:W-:Y:S01]  /*a670*/  FMUL.FTZ R7, R67, R7 ;  /* 0x0000000743077220 */ /* 0x000fe20000410000 */
[-C--:B------:R-:W-:Y:S01]  /*a680*/  @P1 FMUL.FTZ R13, R14, R15.reuse ;  /* 0x0000000f0e0d1220 */ /* 0x080fe20000410000 */
[----:B------:R-:W-:Y:S01]  /*a690*/  FMUL.FTZ R14, R17, UR10 ;  /* 0x0000000a110e7c20 */ /* 0x000fe20008410000 */
[----:B------:R-:W-:Y:S02]  /*a6a0*/  FMUL.FTZ R15, R68, R15 ;  /* 0x0000000f440f7220 */ /* 0x000fe40000410000 */
[----:B------:R-:W-:-:S03]  /*a6b0*/  FSEL R7, R7, RZ, P0 ;  /* 0x000000ff07077208 */ /* 0x000fc60000000000 */
[----:B------:R-:W-:Y:S01]  /*a6c0*/  FSEL R15, R15, RZ, P1 ;  /* 0x000000ff0f0f7208 */ /* 0x000fe20000800000 */
[----:B------:R-:W-:Y:S02]  /*a6d0*/  @P3 HADD2.F32 R17, -RZ, R4.H1_H1 ;  /* 0x30000004ff113230 */ /* 0x000fe40000004100 */
[----:B------:R-:W-:Y:S01]  /*a6e0*/  FMUL.FTZ R4, R14, UR7 ;  /* 0x000000070e047c20 */ /* 0x000fe20008410000 */
[----:B------:R-:W-:Y:S02]  /*a6f0*/  MOV R14, RZ ;  /* 0x000000ff000e7202 */ /* 0x000fe40000000f00 */
[----:B------:R-:W-:Y:S01]  /*a700*/  F2FP.F16.F32.PACK_AB R7, R7, R18 ;  /* 0x000000120707723e */ /* 0x000fe200000000ff */
[-C--:B------:R-:W-:Y:S01]  /*a710*/  @P3 FMUL.FTZ R14, R17, R4.reuse ;  /* 0x00000004110e3220 */ /* 0x080fe20000410000 */
[----:B------:R-:W-:-:S05]  /*a720*/  FMUL.FTZ R4, R69, R4 ;  /* 0x0000000445047220 */ /* 0x000fca0000410000 */
[----:B------:R-:W-:-:S04]  /*a730*/  FSEL R4, R4, RZ, P3 ;  /* 0x000000ff04047208 */ /* 0x000fc80001800000 */
[----:B------:R-:W-:Y:S01]  /*a740*/  F2FP.F16.F32.PACK_AB R4, R4, R15 ;  /* 0x0000000f0404723e */ /* 0x000fe200000000ff */
[----:B------:R-:W-:Y:S06]  /*a750*/  BRA `(.L_x_15063) ;  /* 0x0000000800f07947 */ /* 0x000fec0003800000 */
.L_x_15061:
        /* <DEDUP_REMOVED lines=12> */
[----:B------:R-:W-:-:S02]  /*a820*/  HFMA2 R0, -RZ, RZ, 0, 0 ;  /* 0x00000000ff007431 */ /* 0x000fc400000001ff */
[----:B------:R-:W-:Y:S01]  /*a830*/  FMUL.FTZ R9, R150, UR10 ;  /* 0x0000000a96097c20 */ /* 0x000fe20008410000 */
[----:B------:R-:W-:Y:S01]  /*a840*/  FMUL.FTZ R152, R160, UR11 ;  /* 0x0000000ba0987c20 */ /* 0x000fe20008410000 */
        /* <DEDUP_REMOVED lines=13> */
[----:B------:R-:W-:Y:S01]  /*a920*/  FMUL.FTZ R153, R25, UR11 ;  /* 0x0000000b19997c20 */ /* 0x000fe20008410000 */
[--C-:B------:R-:W-:Y:S01]  /*a930*/  FFMA.FTZ R185, R185, UR23, R158.reuse ;  /* 0x00000017b9b97c23 */ /* 0x100fe2000801009e */
        /* <DEDUP_REMOVED lines=9> */
[----:B------:R-:W-:Y:S01]  /*a9d0*/  FMUL.FTZ R154, R27, UR11 ;  /* 0x0000000b1b9a7c20 */ /* 0x000fe20008410000 */
        /* <DEDUP_REMOVED lines=11> */
[----:B------:R-:W-:Y:S01]  /*aa90*/  FMUL.FTZ R155, R29, UR11 ;  /* 0x0000000b1d9b7c20 */ /* 0x000fe20008410000 */
        /* <DEDUP_REMOVED lines=11> */
[-C--:B------:R-:W-:Y:S01]  /*ab50*/  @P0 FMUL.FTZ R12, R7, R16.reuse ;  /* 0x00000010070c0220 */ /* 0x080fe20000410000 */
[----:B------:R-:W-:Y:S01]  /*ab60*/  FMUL.FTZ R16, R67, R16 ;  /* 0x0000001043107220 */ /* 0x000fe20000410000 */
[----:B------:R-:W-:Y:S01]  /*ab70*/  FMUL.FTZ R148, R26, UR11 ;  /* 0x0000000b1a947c20 */ /* 0x000fe20008410000 */
[----:B------:R-:W-:Y:S01]  /*ab80*/  FSEL R13, R13, RZ, P5 ;  /* 0x000000ff0d0d7208 */ /* 0x000fe20002800000 */
[----:B------:R-:W-:Y:S01]  /*ab90*/  FADD.FTZ R17, R17, -R28 ;  /* 0x8000001c11117221 */ /* 0x000fe20000010000 */
[----:B------:R-:W-:Y:S01]  /*aba0*/  FSEL R14, R14, RZ, P6 ;  /* 0x000000ff0e0e7208 */ /* 0x000fe20003000000 */
[----:B------:R-:W-:Y:S01]  /*abb0*/  FMUL.FTZ R15, R148, UR10 ;  /* 0x0000000a940f7c20 */ /* 0x000fe20008410000 */
[----:B------:R-:W-:Y:S01]  /*abc0*/  FSEL R7, R16, RZ, P0 ;  /* 0x000000ff10077208 */ /* 0x000fe20000000000 */
[----:B------:R-:W-:Y:S01]  /*abd0*/  FMUL.FTZ R149, R17, UR11 ;  /* 0x0000000b11957c20 */ /* 0x000fe20008410000 */
        /* <DEDUP_REMOVED lines=23> */
.L_x_15064:
        /* <DEDUP_REMOVED lines=21> */
[----:B------:R-:W-:Y:S01]  /*aea0*/  FMUL.FTZ R2, R21, UR11 ;  /* 0x0000000b15027c20 */ /* 0x000fe20008410000 */
        /* <DEDUP_REMOVED lines=10> */
[----:B------:R-:W-:Y:S01]  /*af50*/  FMUL.FTZ R29, R29, UR11 ;  /* 0x0000000b1d1d7c20 */ /* 0x000fe20008410000 */
[----:B------:R-:W-:Y:S01]  /*af60*/  @P4 FMUL.FTZ R2, R8, R5 ;  /* 0x0000000508024220 */ /* 0x000fe20000410000 */
[----:B------:R-:W-:Y:S01]  /*af70*/  FADD.FTZ R8, R23, -R160 ;  /* 0x800000a017087221 */ /* 0x000fe20000010000 */
[----:B------:R-:W-:Y:S01]  /*af80*/  FMUL.FTZ R26, R26, UR11 ;  /* 0x0000000b1a1a7c20 */ /* 0x000fe20008410000 */
[----:B------:R-:W-:Y:S01]  /*af90*/  FMUL.FTZ R29, R29, UR10 ;  /* 0x0000000a1d1d7c20 */ /* 0x000fe20008410000 */
[----:B------:R-:W-:Y:S01]  /*afa0*/  FADD.FTZ R17, R17, -R28 ;  /* 0x8000001c11117221 */ /* 0x000fe20000010000 */
[----:B------:R-:W-:Y:S01]  /*afb0*/  FMUL.FTZ R8, R8, UR11 ;  /* 0x0000000b08087c20 */ /* 0x000fe20008410000 */
[----:B------:R-:W-:Y:S01]  /*afc0*/  FMUL.FTZ R15, R26, UR10 ;  /* 0x0000000a1a0f7c20 */ /* 0x000fe20008410000 */
[----:B------:R-:W-:Y:S01]  /*afd0*/  FMUL.FTZ R9, R70, R9 ;  /* 0x0000000946097220 */ /* 0x000fe20000410000 */
[----:B------:R-:W-:Y:S01]  /*afe0*/  FMUL.FTZ R17, R17, UR11 ;  /* 0x0000000b11117c20 */ /* 0x000fe20008410000 */
        /* <DEDUP_REMOVED lines=8> */
[----:B------:R-:W-:Y:S01]  /*b070*/  FMUL.FTZ R11, R25, UR11 ;  /* 0x0000000b190b7c20 */ /* 0x000fe20008410000 */
        /* <DEDUP_REMOVED lines=12> */
[----:B------:R-:W-:Y:S02]  /*b140*/  FMUL.FTZ R12, R12, UR11 ;  /* 0x0000000b0c0c7c20 */ /* 0x000fe40008410000 */
        /* <DEDUP_REMOVED lines=28> */
[----:B------:R-:W-:-:S07]  /*b310*/  F2FP.F16.F32.PACK_AB R4, R4, R15 ;  /* 0x0000000f0404723e */ /* 0x000fce00000000ff */
.L_x_15063:
        /* <DEDUP_REMOVED lines=17> */
[----:B------:R-:W0:Y:S01]  /*b430*/  @P2 LDC.64 R8, c[0x0][0x478] ;  /* 0x00011e00ff082b82 */ /* 0x000e220000000a00 */
[----:B------:R-:W-:Y:S01]  /*b440*/  FADD.FTZ R147, R2, R147 ;  /* 0x0000009302937221 */ /* 0x000fe20000010000 */
[----:B------:R-:W-:Y:S01]  /*b450*/  MOV R2, 0x10 ;  /* 0x0000001000027802 */ /* 0x000fe20000000f00 */
[----:B------:R-:W-:Y:S01]  /*b460*/  FADD.FTZ R146, R0, R146 ;  /* 0x0000009200927221 */ /* 0x000fe20000010000 */
[----:B------:R-:W-:Y:S01]  /*b470*/  FADD.FTZ R145, R14, R145 ;  /* 0x000000910e917221 */ /* 0x000fe20000010000 */
[----:B------:R-:W-:-:S05]  /*b480*/  FADD.FTZ R144, R13, R144 ;  /* 0x000000900d907221 */ /* 0x000fca0000010000 */
[----:B------:R1:W-:Y:S04]  /*b490*/  STL [R1+0x180], R144 ;  /* 0x0001809001007387 */ /* 0x0003e80000100800 */
[----:B------:R1:W-:Y:S01]  /*b4a0*/  STL [R1+0x184], R145 ;  /* 0x0001849101007387 */ /* 0x0003e20000100800 */
[----:B0-----:R-:W-:-:S03]  /*b4b0*/  @P2 IMAD.WIDE.U32 R8, R3, 0x20, R8 ;  /* 0x0000002003082825 */ /* 0x001fc600078e0008 */
        /* <DEDUP_REMOVED lines=11> */
[----:B-1----:R1:W5:Y:S01]  /*b570*/  LDL.LU R8, [R1+0x60] ;  /* 0x0000600001087983 */ /* 0x0023620000300800 */
        /* <DEDUP_REMOVED lines=119> */
.L_x_15044:
        /* <DEDUP_REMOVED lines=42> */
.L_x_15066:
        /* <DEDUP_REMOVED lines=15> */
.L_x_19429:


//--------------------- .text._ZN10layer_norm22ln_bwd_finalize_kernelINS_22Kernel_traits_finalizeILj5120Ef6__halffS2_fjLb1ELj1024ELj4ENS_18Kernel_traits_baseILj5120EfS2_fS2_fjLj1024EEEEELb1ELb0EEEvNS_9BwdParamsE --------------------------
	.section	.text._ZN10layer_norm22ln_bwd_finalize_kernelINS_22Kernel_traits_finalizeILj5120Ef6__halffS2_fjLb1ELj1024ELj4ENS_18Kernel_traits_baseILj5120EfS2_fS2_fjLj1024EEEEELb1ELb0EEEvNS_9BwdParamsE,"ax",@progbits
	.align	128
        .global         _ZN10layer_norm22ln_bwd_finalize_kernelINS_22Kernel_traits_finalizeILj5120Ef6__halffS2_fjLb1ELj1024ELj4ENS_18Kernel_traits_baseILj5120EfS2_fS2_fjLj1024EEEEELb1ELb0EEEvNS_9BwdParamsE
        .type           _ZN10layer_norm22ln_bwd_finalize_kernelINS_22Kernel_traits_finalizeILj5120Ef6__halffS2_fjLb1ELj1024ELj4ENS_18Kernel_traits_baseILj5120EfS2_fS2_fjLj1024EEEEELb1ELb0EEEvNS_9BwdParamsE,@function
        .size           _ZN10layer_norm22ln_bwd_finalize_kernelINS_22Kernel_traits_finalizeILj5120Ef6__halffS2_fjLb1ELj1024ELj4ENS_18Kernel_traits_baseILj5120EfS2_fS2_fjLj1024EEEEELb1ELb0EEEvNS_9BwdParamsE,(.L_x_19430 - _ZN10layer_norm22ln_bwd_finalize_kernelINS_22Kernel_traits_finalizeILj5120Ef6__halffS2_fjLb1ELj1024ELj4ENS_18Kernel_traits_baseILj5120EfS2_fS2_fjLj1024EEEEELb1ELb0EEEvNS_9BwdParamsE)
        .other          _ZN10layer_norm22ln_bwd_finalize_kernelINS_22Kernel_traits_finalizeILj5120Ef6__halffS2_fjLb1ELj1024ELj4ENS_18Kernel_traits_baseILj5120EfS2_fS2_fjLj1024EEEEELb1ELb0EEEvNS_9BwdParamsE,@"STO_CUDA_ENTRY STV_DEFAULT"
_ZN10layer_norm22ln_bwd_finalize_kernelINS_22Kernel_traits_finalizeILj5120Ef6__halffS2_fjLb1ELj1024ELj4ENS_18Kernel_traits_baseILj5120EfS2_fS2_fjLj1024EEEEELb1ELb0EEEvNS_9BwdParamsE:
.text._ZN10layer_norm22ln_bwd_finalize_kernelINS_22Kernel_traits_finalizeILj5120Ef6__halffS2_fjLb1ELj1024ELj4ENS_18Kernel_traits_baseILj5120EfS2_fS2_fjLj1024EEEEELb1ELb0EEEvNS_9BwdParamsE:
        /* <DEDUP_REMOVED lines=60> */
.L_x_15071:
        /* <DEDUP_REMOVED lines=87> */
.L_x_15070:
[----:B------:R-:W-:Y:S05]  /*0930*/  BSYNC.RECONVERGENT B1 ;  /* 0x0000000000017941 */ /* 0x000fea0003800200 */
.L_x_15069:
        /* <DEDUP_REMOVED lines=49> */
.L_x_15073:
[----:B------:R-:W-:Y:S05]  /*0c50*/  BSYNC.RECONVERGENT B1 ;  /* 0x0000000000017941 */ /* 0x000fea0003800200 */
.L_x_15072:
        /* <DEDUP_REMOVED lines=29> */
.L_x_15075:
[----:B------:R-:W-:Y:S05]  /*0e30*/  BSYNC.RECONVERGENT B1 ;  /* 0x0000000000017941 */ /* 0x000fea0003800200 */
.L_x_15074:
        /* <DEDUP_REMOVED lines=14> */
.L_x_15068:
[----:B------:R-:W-:Y:S05]  /*0f20*/  BSYNC.RECONVERGENT B0 ;  /* 0x0000000000007941 */ /* 0x000fea0003800200 */
.L_x_15067:
        /* <DEDUP_REMOVED lines=72> */
.L_x_15076:
        /* <DEDUP_REMOVED lines=13> */
.L_x_19430:


//--------------------- .text._ZN10layer_norm13ln_bwd_kernelINS_13Kernel_traitsIf6__halffS2_fjLj5120ELj1ELj1ELj4ELj16ENS_18Kernel_traits_baseILj5120EfS2_fS2_fjLj128EEEEELb1ELb1ELb1ELb0EEEvNS_9BwdParamsE --------------------------
	.section	.text._ZN10layer_norm13ln_bwd_kernelINS_13Kernel_traitsIf6__halffS2_fjLj5120ELj1ELj1ELj4ELj16ENS_18Kernel_traits_baseILj5120EfS2_fS2_fjLj128EEEEELb1ELb1ELb1ELb0EEEvNS_9BwdParamsE,"ax",@progbits
	.align	128
        .global         _ZN10layer_norm13ln_bwd_kernelINS_13Kernel_traitsIf6__halffS2_fjLj5120ELj1ELj1ELj4ELj16ENS_18Kernel_traits_baseILj5120EfS2_fS2_fjLj128EEEEELb1ELb1ELb1ELb0EEEvNS_9BwdParamsE
        .type           _ZN10layer_norm13ln_bwd_kernelINS_13Kernel_traitsIf6__halffS2_fjLj5120ELj1ELj1ELj4ELj16ENS_18Kernel_traits_baseILj5120EfS2_fS2_fjLj128EEEEELb1ELb1ELb1ELb0EEEvNS_9BwdParamsE,@function
        .size           _ZN10layer_norm13ln_bwd_kernelINS_13Kernel_traitsIf6__halffS2_fjLj5120ELj1ELj1ELj4ELj16ENS_18Kernel_traits_baseILj5120EfS2_fS2_fjLj128EEEEELb1ELb1ELb1ELb0EEEvNS_9BwdParamsE,(.L_x_19431 - _ZN10layer_norm13ln_bwd_kernelINS_13Kernel_traitsIf6__halffS2_fjLj5120ELj1ELj1ELj4ELj16ENS_18Kernel_traits_baseILj5120EfS2_fS2_fjLj128EEEEELb1ELb1ELb1ELb0EEEvNS_9BwdParamsE)
        .other          _ZN10layer_norm13ln_bwd_kernelINS_13Kernel_traitsIf6__halffS2_fjLj5120ELj1ELj1ELj4ELj16ENS_18Kernel_traits_baseILj5120EfS2_fS2_fjLj128EEEEELb1ELb1ELb1ELb0EEEvNS_9BwdParamsE,@"STO_CUDA_ENTRY STV_DEFAULT"
_ZN10layer_norm13ln_bwd_kernelINS_13Kernel_traitsIf6__halffS2_fjLj5120ELj1ELj1ELj4ELj16ENS_18Kernel_traits_baseILj5120EfS2_fS2_fjLj128EEEEELb1ELb1ELb1ELb0EEEvNS_9BwdParamsE:
.text._ZN10layer_norm13ln_bwd_kernelINS_13Kernel_traitsIf6__halffS2_fjLj5120ELj1ELj1ELj4ELj16ENS_18Kernel_traits_baseILj5120EfS2_fS2_fjLj128EEEEELb1ELb1ELb1ELb0EEEvNS_9BwdParamsE:
        /* <DEDUP_REMOVED lines=300> */
.L_x_15415:
        /* <DEDUP_REMOVED lines=60> */
[----:B------:R2:W-:Y:S07]  /*1680*/  STL [R1+0x1cc], R5 ;  /* 0x0001cc0501007387 */ /* 0x0005ee0000100800 */
[----:B------:R-:W3:Y:S01]  /*1690*/  LDC.64 R168, c[0x0][0x428] ;  /* 0x00010a00ffa87b82 */ /* 0x000ee20000000a00 */
[----:B------:R-:W-:Y:S01]  /*16a0*/  ISETP.NE.U32.AND P4, PT, RZ, UR24, PT ;  /* 0x00000018ff007c0c */ /* 0x000fe2000bf85070 */
[----:B--2---:R-:W2:Y:S06]  /*16b0*/  LDL.LU R5, [R1+0x78] ;  /* 0x0000780001057983 */ /* 0x004eac0000300800 */
[----:B------:R-:W4:Y:S01]  /*16c0*/  LDC.64 R214, c[0x0][0x3b0] ;  /* 0x0000ec00ffd67b82 */ /* 0x000f220000000a00 */
[----:B-1----:R-:W-:-:S04]  /*16d0*/  IMAD.WIDE.U32 R172, R3, 0x20, R172 ;  /* 0x0000002003ac7825 */ /* 0x002fc800078e00ac */
[----:B---3--:R-:W-:Y:S01]  /*16e0*/  IMAD.WIDE.U32 R168, R216, 0x10, R168 ;  /* 0x00000010d8a87825 */ /* 0x008fe200078e00a8 */
[----:B0-----:R-:W3:Y:S01]  /*16f0*/  LDG.E.128 R164, desc[UR20][R172.64] ;  /* 0x00000014aca47981 */ /* 0x001ee2000c1e1d00 */
[----:B------:R-:W-:-:S03]  /*1700*/  ISETP.NE.AND.EX P4, PT, RZ, UR25, PT, P4 ;  /* 0x00000019ff007c0c */ /* 0x000fc6000bf85340 */
[----:B------:R0:W-:Y:S04]  /*1710*/  STL [R1+0x1c8], R2 ;  /* 0x0001c80201007387 */ /* 0x0001e80000100800 */
[----:B------:R-:W2:Y:S04]  /*1720*/  LDG.E.128 R168, desc[UR20][R168.64] ;  /* 0x00000014a8a87981 */ /* 0x000ea8000c1e1d00 */
[----:B------:R-:W2:Y:S02]  /*1730*/  LDG.E.128 R172, desc[UR20][R172.64+0x10] ;  /* 0x00001014acac7981 */ /* 0x000ea4000c1e1d00 */
[----:B------:R-:W1:Y:S02]  /*1740*/  @P4 LDC.64 R178, c[0x0][0x438] ;  /* 0x00010e00ffb24b82 */ /* 0x000e640000000a00 */
[----:B0-----:R-:W2:Y:S04]  /*1750*/  LDL.LU R2, [R1+0x118] ;  /* 0x0001180001027983 */ /* 0x001ea80000300800 */
[----:B------:R-:W2:Y:S04]  /*1760*/  LDL R233, [R1+0x1bc] ;  /* 0x0001bc0001e97983 */ /* 0x000ea80000100800 */
[----:B------:R-:W2:Y:S04]  /*1770*/  LDL.LU R231, [R1+0x120] ;  /* 0x0001200001e77983 */ /* 0x000ea80000300800 */
[----:B------:R-:W2:Y:S04]  /*1780*/  LDL R228, [R1+0x1c0] ;  /* 0x0001c00001e47983 */ /* 0x000ea80000100800 */
[----:B------:R-:W2:Y:S04]  /*1790*/  LDL.LU R225, [R1+0x84] ;  /* 0x0000840001e17983 */ /* 0x000ea80000300800 */
[----:B------:R-:W2:Y:S01]  /*17a0*/  LDL.LU R224, [R1+0x124] ;  /* 0x0001240001e07983 */ /* 0x000ea20000300800 */
[----:B-1----:R-:W-:-:S03]  /*17b0*/  @P4 IMAD.WIDE.U32 R178, R3, 0x20, R178 ;  /* 0x0000002003b24825 */ /* 0x002fc600078e00b2 */
[----:B------:R-:W2:Y:S04]  /*17c0*/  LDL R229, [R1+0x1c4] ;  /* 0x0001c40001e57983 */ /* 0x000ea80000100800 */
[----:B------:R-:W5:Y:S04]  /*17d0*/  @P4 LDG.E.128 R56, desc[UR20][R178.64] ;  /* 0x00000014b2384981 */ /* 0x000f68000c1e1d00 */
[----:B------:R4:W5:Y:S04]  /*17e0*/  @P4 LDG.E.128 R52, desc[UR20][R178.64+0x10] ;  /* 0x00001014b2344981 */ /* 0x000968000c1e1d00 */
[----:B------:R-:W2:Y:S04]  /*17f0*/  LDL.LU R227, [R1+0x108] ;  /* 0x0001080001e37983 */ /* 0x000ea80000300800 */
[----:B------:R-:W2:Y:S01]  /*1800*/  LDL R226, [R1+0x1a8] ;  /* 0x0001a80001e27983 */ /* 0x000ea20000100800 */
[----:B----4-:R-:W-:-:S06]  /*1810*/  IMAD.WIDE.U32 R178, R4, 0x8, R214 ;  /* 0x0000000804b27825 */ /* 0x010fcc00078e00d6 */
[----:B------:R-:W5:Y:S01]  /*1820*/  LDG.E.64 R178, desc[UR20][R178.64] ;  /* 0x00000014b2b27981 */ /* 0x000f62000c1e1b00 */
[----:B---3--:R-:W-:Y:S01]  /*1830*/  FADD.FTZ R223, R165, -UR34 ;  /* 0x80000022a5df7e21 */ /* 0x008fe20008010000 */
[----:B------:R-:W-:Y:S01]  /*1840*/  FADD.FTZ R215, R166, -UR34 ;  /* 0x80000022a6d77e21 */ /* 0x000fe20008010000 */
[----:B------:R-:W-:Y:S02]  /*1850*/  FADD.FTZ R0, R164, -UR34 ;  /* 0x80000022a4007e21 */ /* 0x000fe40008010000 */
[----:B------:R-:W-:Y:S01]  /*1860*/  FMUL.FTZ R234, R223, UR32 ;  /* 0x00000020dfea7c20 */ /* 0x000fe20008410000 */
[----:B------:R-:W-:Y:S01]  /*1870*/  FMUL.FTZ R232, R215, UR32 ;  /* 0x00000020d7e87c20 */ /* 0x000fe20008410000 */
[--C-:B--2---:R-:W-:Y:S02]  /*1880*/  HADD2.F32 R165, -RZ, R170.reuse.H0_H0 ;  /* 0x200000aaffa57230 */ /* 0x104fe40000004100 */
[----:B------:R-:W-:Y:S02]  /*1890*/  HADD2.F32 R164, -RZ, R170.H1_H1 ;  /* 0x300000aaffa47230 */ /* 0x000fe40000004100 */
[----:B------:R-:W-:-:S02]  /*18a0*/  FADD.FTZ R170, R172, -UR34 ;  /* 0x80000022acaa7e21 */ /* 0x000fc40008010000 */
[----:B------:R-:W2:Y:S04]  /*18b0*/  LDL.LU R172, [R1+0x80] ;  /* 0x0000800001ac7983 */ /* 0x000ea80000300800 */
[----:B------:R-:W3:Y:S04]  /*18c0*/  LDL.LU R223, [R1+0x11c] ;  /* 0x00011c0001df7983 */ /* 0x000ee80000300800 */
[----:B------:R-:W4:Y:S01]  /*18d0*/  LDL.LU R215, [R1+0x7c] ;  /* 0x00007c0001d77983 */ /* 0x000f220000300800 */
[----:B------:R-:W-:-:S04]  /*18e0*/  FADD.FTZ R214, R167, -UR34 ;  /* 0x80000022a7d67e21 */ /* 0x000fc80008010000 */
[----:B------:R-:W-:Y:S02]  /*18f0*/  FMUL.FTZ R230, R214, UR32 ;  /* 0x00000020d6e67c20 */ /* 0x000fe40008410000 */
[----:B------:R-:W4:Y:S01]  /*1900*/  LDL R214, [R1+0x1b8] ;  /* 0x0001b80001d67983 */ /* 0x000f220000100800 */
[--C-:B------:R-:W-:Y:S02]  /*1910*/  HADD2.F32 R17, -RZ, R168.reuse.H0_H0 ;  /* 0x200000a8ff117230 */ /* 0x100fe40000004100 */
[----:B------:R-:W-:Y:S01]  /*1920*/  FMUL.FTZ R0, R0, UR32 ;  /* 0x0000002000007c20 */ /* 0x000fe20008410000 */
[----:B------:R-:W-:Y:S02]  /*1930*/  HADD2.F32 R168, -RZ, R168.H1_H1 ;  /* 0x300000a8ffa87230 */ /* 0x000fe40000004100 */
[--C-:B------:R-:W-:Y:S02]  /*1940*/  HADD2.F32 R167, -RZ, R169.reuse.H0_H0 ;  /* 0x200000a9ffa77230 */ /* 0x100fe40000004100 */
[----:B------:R-:W-:Y:S01]  /*1950*/  FADD.FTZ R5, R5, R17 ;  /* 0x0000001105057221 */ /* 0x000fe20000010000 */
[----:B------:R-:W-:Y:S01]  /*1960*/  FFMA.FTZ R2, R0, R17, R2 ;  /* 0x0000001100027223 */ /* 0x000fe20000010002 */
[----:B------:R-:W-:-:S02]  /*1970*/  HADD2.F32 R166, -RZ, R169.H1_H1 ;  /* 0x300000a9ffa67230 */ /* 0x000fc40000004100 */
[----:B------:R-:W-:Y:S01]  /*1980*/  FFMA.FTZ R231, R232, R167, R231 ;  /* 0x000000a7e8e77223 */ /* 0x000fe200000100e7 */
[----:B------:R0:W-:Y:S02]  /*1990*/  STL [R1+0x78], R5 ;  /* 0x0000780501007387 */ /* 0x0001e40000100800 */
[----:B------:R-:W-:Y:S01]  /*19a0*/  FADD.FTZ R225, R225, R166 ;  /* 0x000000a6e1e17221 */ /* 0x000fe20000010000 */
[----:B------:R-:W-:Y:S01]  /*19b0*/  FFMA.FTZ R224, R230, R166, R224 ;  /* 0x000000a6e6e07223 */ /* 0x000fe200000100e0 */
[----:B0-----:R1:W5:Y:S04]  /*19c0*/  LDL.LU R5, [R1+0x1cc] ;  /* 0x0001cc0001057983 */ /* 0x0013680000300800 */
[----:B------:R0:W-:Y:S01]  /*19d0*/  STL [R1+0x118], R2 ;  /* 0x0001180201007387 */ /* 0x0001e20000100800 */
[----:B------:R-:W-:-:S03]  /*19e0*/  FMUL.FTZ R233, R233, R168 ;  /* 0x000000a8e9e97220 */ /* 0x000fc60000410000 */
[----:B0-----:R1:W5:Y:S01]  /*19f0*/  LDL.LU R2, [R1+0x1c8] ;  /* 0x0001c80001027983 */ /* 0x0013620000300800 */
[----:B------:R-:W-:Y:S01]  /*1a00*/  FMUL.FTZ R229, R229, R166 ;  /* 0x000000a6e5e57220 */ /* 0x000fe20000410000 */
[----:B--2---:R-:W-:Y:S01]  /*1a10*/  FADD.FTZ R172, R172, R167 ;  /* 0x000000a7acac7221 */ /* 0x004fe20000010000 */
[----:B---3--:R-:W-:Y:S01]  /*1a20*/  FFMA.FTZ R223, R234, R168, R223 ;  /* 0x000000a8eadf7223 */ /* 0x008fe200000100df */
[----:B----4-:R-:W-:-:S05]  /*1a30*/  FADD.FTZ R215, R215, R168 ;  /* 0x000000a8d7d77221 */ /* 0x010fca0000010000 */
[----:B------:R-:W-:Y:S04]  /*1a40*/  STL [R1+0x7c], R215 ;  /* 0x00007cd701007387 */ /* 0x000fe80000100800 */
[----:B------:R-:W-:Y:S04]  /*1a50*/  STL [R1+0x11c], R223 ;  /* 0x00011cdf01007387 */ /* 0x000fe80000100800 */
[----:B------:R-:W-:Y:S04]  /*1a60*/  STL [R1+0x120], R231 ;  /* 0x000120e701007387 */ /* 0x000fe80000100800 */
[----:B------:R-:W-:Y:S04]  /*1a70*/  STL [R1+0x80], R172 ;  /* 0x000080ac01007387 */ /* 0x000fe80000100800 */
[----:B------:R0:W-:Y:S04]  /*1a80*/  STL [R1+0x84], R225 ;  /* 0x000084e101007387 */ /* 0x0001e80000100800 */
[----:B0-----:R-:W2:Y:S04]  /*1a90*/  LDL.LU R225, [R1+0x6c] ;  /* 0x00006c0001e17983 */ /* 0x001ea80000300800 */
[----:B------:R0:W-:Y:S04]  /*1aa0*/  STL [R1+0x124], R224 ;  /* 0x000124e001007387 */ /* 0x0001e80000100800 */
[----:B0-----:R-:W3:Y:S04]  /*1ab0*/  LDL.LU R224, [R1+0x10c] ;  /* 0x00010c0001e07983 */ /* 0x001ee80000300800 */
[----:B------:R-:W4:Y:S04]  /*1ac0*/  LDL R223, [R1+0x1ac] ;  /* 0x0001ac0001df7983 */ /* 0x000f280000100800 */
[----:B------:R-:W4:Y:S04]  /*1ad0*/  LDL R168, [R1+0x1b4] ;  /* 0x0001b40001a87983 */ /* 0x000f280000100800 */
[----:B------:R-:W4:Y:S01]  /*1ae0*/  LDL.LU R166, [R1+0x68] ;  /* 0x0000680001a67983 */ /* 0x000f220000300800 */
[----:B------:R-:W-:Y:S01]  /*1af0*/  FMUL.FTZ R17, R214, R17 ;  /* 0x00000011d6117220 */ /* 0x000fe20000410000 */
[----:B------:R-:W-:-:S02]  /*1b00*/  FMUL.FTZ R231, R228, R167 ;  /* 0x000000a7e4e77220 */ /* 0x000fc40000410000 */
[----:B------:R-:W4:Y:S04]  /*1b10*/  LDL.LU R215, [R1+0x70] ;  /* 0x0000700001d77983 */ /* 0x000f280000300800 */
[----:B------:R-:W4:Y:S04]  /*1b20*/  LDL.LU R214, [R1+0x110] ;  /* 0x0001100001d67983 */ /* 0x000f280000300800 */
[----:B------:R-:W4:Y:S01]  /*1b30*/  LDL R167, [R1+0x1b0] ;  /* 0x0001b00001a77983 */ /* 0x000f220000100800 */
[----:B------:R-:W-:-:S03]  /*1b40*/  FMUL.FTZ R228, R170, UR32 ;  /* 0x00000020aae47c20 */ /* 0x000fc60008410000 */
[----:B------:R-:W4:Y:S04]  /*1b50*/  LDL.LU R172, [R1+0x74] ;  /* 0x0000740001ac7983 */ /* 0x000f280000300800 */
[----:B------:R-:W4:Y:S01]  /*1b60*/  LDL.LU R170, [R1+0x114] ;  /* 0x0001140001aa7983 */ /* 0x000f220000300800 */
[----:B------:R-:W-:Y:S01]  /*1b70*/  FFMA.FTZ R227, R228, R165, R227 ;  /* 0x000000a5e4e37223 */ /* 0x000fe200000100e3 */
[----:B------:R-:W-:-:S04]  /*1b80*/  FADD.FTZ R173, R173, -UR34 ;  /* 0x80000022adad7e21 */ /* 0x000fc80008010000 */
[----:B------:R0:W-:Y:S01]  /*1b90*/  STL [R1+0x108], R227 ;  /* 0x000108e301007387 */ /* 0x0001e20000100800 */
[----:B------:R-:W-:Y:S01]  /*1ba0*/  FADD.FTZ R174, R174, -UR34 ;  /* 0x80000022aeae7e21 */ /* 0x000fe20008010000 */
[--C-:B------:R-:W-:Y:S02]  /*1bb0*/  HADD2.F32 R169, -RZ, R171.reuse.H0_H0 ;  /* 0x200000abffa97230 */ /* 0x100fe40000004100 */
[----:B0-----:R-:W-:Y:S01]  /*1bc0*/  FMUL.FTZ R227, R226, R165 ;  /* 0x000000a5e2e37220 */ /* 0x001fe20000410000 */
[----:B------:R-:W-:Y:S01]  /*1bd0*/  FMUL.FTZ R226, R173, UR32 ;  /* 0x00000020ade27c20 */ /* 0x000fe20008410000 */
[----:B------:R-:W-:Y:S01]  /*1be0*/  FADD.FTZ R175, R175, -UR34 ;  /* 0x80000022afaf7e21 */ /* 0x000fe20008010000 */
[----:B------:R-:W-:Y:S01]  /*1bf0*/  HADD2.F32 R171, -RZ, R171.H1_H1 ;  /* 0x300000abffab7230 */ /* 0x000fe20000004100 */
[----:B------:R-:W-:Y:S02]  /*1c00*/  IADD3 R216, PT, PT, R216, 0x80, RZ ;  /* 0x00000080d8d87810 */ /* 0x000fe40007ffe0ff */
[----:B------:R-:W-:-:S02]  /*1c10*/  IADD3 R4, PT, PT, R4, 0x80, RZ ;  /* 0x0000008004047810 */ /* 0x000fc40007ffe0ff */
[----:B------:R-:W-:Y:S01]  /*1c20*/  IADD3 R3, PT, PT, R3, 0x80, RZ ;  /* 0x0000008003037810 */ /* 0x000fe20007ffe0ff */
[----:B--2---:R-:W-:Y:S01]  /*1c30*/  FADD.FTZ R225, R225, R164 ;  /* 0x000000a4e1e17221 */ /* 0x004fe20000010000 */
[----:B---3--:R-:W-:Y:S01]  /*1c40*/  FFMA.FTZ R224, R226, R164, R224 ;  /* 0x000000a4e2e07223 */ /* 0x008fe200000100e0 */
[----:B----4-:R-:W-:-:S05]  /*1c50*/  FADD.FTZ R166, R166, R165 ;  /* 0x000000a5a6a67221 */ /* 0x010fca0000010000 */
[----:B------:R-:W-:Y:S04]  /*1c60*/  STL [R1+0x68], R166 ;  /* 0x000068a601007387 */ /* 0x000fe80000100800 */
[----:B------:R0:W-:Y:S04]  /*1c70*/  STL [R1+0x6c], R225 ;  /* 0x00006ce101007387 */ /* 0x0001e80000100800 */
[----:B------:R2:W-:Y:S01]  /*1c80*/  STL [R1+0x10c], R224 ;  /* 0x00010ce001007387 */ /* 0x0005e20000100800 */
[----:B------:R-:W-:Y:S01]  /*1c90*/  FADD.FTZ R215, R215, R169 ;  /* 0x000000a9d7d77221 */ /* 0x000fe20000010000 */
[----:B------:R-:W-:Y:S01]  /*1ca0*/  FADD.FTZ R165, RZ, R17 ;  /* 0x00000011ffa57221 */ /* 0x000fe20000010000 */
[----:B0-----:R-:W-:Y:S01]  /*1cb0*/  FMUL.FTZ R225, R223, R164 ;  /* 0x000000a4dfe17220 */ /* 0x001fe20000410000 */
[----:B------:R-:W-:Y:S01]  /*1cc0*/  FMUL.FTZ R223, R167, R169 ;  /* 0x000000a9a7df7220 */ /* 0x000fe20000410000 */
[----:B--2---:R-:W-:Y:S01]  /*1cd0*/  FMUL.FTZ R224, R174, UR32 ;  /* 0x00000020aee07c20 */ /* 0x004fe20008410000 */
[----:B------:R-:W-:Y:S01]  /*1ce0*/  FMUL.FTZ R167, R175, UR32 ;  /* 0x00000020afa77c20 */ /* 0x000fe20008410000 */
[----:B------:R-:W-:-:S02]  /*1cf0*/  FFMA.FTZ R166, R0, R17, RZ ;  /* 0x0000001100a67223 */ /* 0x000fc400000100ff */
[----:B------:R-:W-:Y:S01]  /*1d00*/  FFMA.FTZ R214, R224, R169, R214 ;  /* 0x000000a9e0d67223 */ /* 0x000fe200000100d6 */
[----:B------:R-:W-:Y:S01]  /*1d10*/  FADD.FTZ R172, R172, R171 ;  /* 0x000000abacac7221 */ /* 0x000fe20000010000 */
[-C--:B------:R-:W-:Y:S01]  /*1d20*/  FFMA.FTZ R170, R167, R171.reuse, R170 ;  /* 0x000000aba7aa7223 */ /* 0x080fe200000100aa */
[----:B------:R-:W-:Y:S01]  /*1d30*/  FADD.FTZ R165, R165, R233 ;  /* 0x000000e9a5a57221 */ /* 0x000fe20000010000 */
[----:B------:R0:W-:Y:S01]  /*1d40*/  STL [R1+0x70], R215 ;  /* 0x000070d701007387 */ /* 0x0001e20000100800 */
[----:B------:R-:W-:Y:S01]  /*1d50*/  FMUL.FTZ R168, R168, R171 ;  /* 0x000000aba8a87220 */ /* 0x000fe20000410000 */
[----:B------:R-:W-:Y:S02]  /*1d60*/  FFMA.FTZ R166, R234, R233, R166 ;  /* 0x000000e9eaa67223 */ /* 0x000fe400000100a6 */
[----:B------:R2:W-:Y:S01]  /*1d70*/  STL [R1+0x110], R214 ;  /* 0x000110d601007387 */ /* 0x0005e20000100800 */
[----:B------:R-:W-:-:S03]  /*1d80*/  FADD.FTZ R165, R165, R231 ;  /* 0x000000e7a5a57221 */ /* 0x000fc60000010000 */
[----:B------:R1:W-:Y:S01]  /*1d90*/  STL [R1+0x24], R167 ;  /* 0x000024a701007387 */ /* 0x0003e20000100800 */
[----:B------:R-:W-:-:S03]  /*1da0*/  FFMA.FTZ R164, R232, R231, R166 ;  /* 0x000000e7e8a47223 */ /* 0x000fc600000100a6 */
        /* <DEDUP_REMOVED lines=11> */
[----:B0-----:R-:W-:-:S03]  /*1e60*/  FADD.FTZ R215, R164, R168 ;  /* 0x000000a8a4d77221 */ /* 0x001fc60000010000 */
[----:B-12---:R-:W-:-:S07]  /*1e70*/  FFMA.FTZ R214, R167, R168, R165 ;  /* 0x000000a8a7d67223 */ /* 0x006fce00000100a5 */
.L_x_15081:
[----:B------:R-:W-:Y:S05]  /*1e80*/  BSYNC.RECONVERGENT B1 ;  /* 0x0000000000017941 */ /* 0x000fea0003800200 */
.L_x_15080:
[----:B------:R-:W-:Y:S04]  /*1e90*/  BSSY.RECONVERGENT B1, `(.L_x_15082) ;  /* 0x0000083000017945 */ /* 0x000fe80003800200 */
[----:B------:R-:W-:Y:S05]  /*1ea0*/  @!P1 BRA `(.L_x_15083) ;  /* 0x0000000800049947 */ /* 0x000fea0003800000 */
[----:B------:R-:W1:Y:S01]  /*1eb0*/  LDC.64 R10, c[0x0][0x3a8] ;  /* 0x0000ea00ff0a7b82 */ /* 0x000e620000000a00 */
[----:B-----5:R2:W-:Y:S07]  /*1ec0*/  STL [R1+0x1cc], R2 ;  /* 0x0001cc0201007387 */ /* 0x0205ee0000100800 */
[----:B0-----:R-:W0:Y:S01]  /*1ed0*/  LDC.64 R164, c[0x0][0x428] ;  /* 0x00010a00ffa47b82 */ /* 0x001e220000000a00 */
[----:B--2---:R-:W2:Y:S04]  /*1ee0*/  LDL.LU R2, [R1+0x58] ;  /* 0x0000580001027983 */ /* 0x004ea80000300800 */
[----:B------:R3:W-:Y:S01]  /*1ef0*/  STL [R1+0x1c8], R0 ;  /* 0x0001c80001007387 */ /* 0x0007e20000100800 */
[----:B------:R-:W-:-:S02]  /*1f00*/  ISETP.NE.U32.AND P4, PT, RZ, UR24, PT ;  /* 0x00000018ff007c0c */ /* 0x000fc4000bf85070 */
[----:B------:R-:W4:Y:S01]  /*1f10*/  LDC.64 R172, c[0x0][0x3b0] ;  /* 0x0000ec00ffac7b82 */ /* 0x000f220000000a00 */
[----:B-1----:R-:W-:Y:S01]  /*1f20*/  IMAD.WIDE.U32 R10, R3, 0x20, R10 ;  /* 0x00000020030a7825 */ /* 0x002fe200078e000a */
[----:B---3--:R-:W3:Y:S04]  /*1f30*/  LDL.LU R0, [R1+0xf8] ;  /* 0x0000f80001007983 */ /* 0x008ee80000300800 */
[----:B------:R-:W2:Y:S01]  /*1f40*/  LDG.E.128 R12, desc[UR20][R10.64] ;  /* 0x000000140a0c7981 */ /* 0x000ea2000c1e1d00 */
[----:B0-----:R-:W-:-:S03]  /*1f50*/  IMAD.WIDE.U32 R164, R216, 0x10, R164 ;  /* 0x00000010d8a47825 */ /* 0x001fc600078e00a4 */
[----:B------:R-:W3:Y:S01]  /*1f60*/  LDL R222, [R1+0x198] ;  /* 0x0001980001de7983 */ /* 0x000ee20000100800 */
[----:B------:R-:W-:-:S03]  /*1f70*/  ISETP.NE.AND.EX P4, PT, RZ, UR25, PT, P4 ;  /* 0x00000019ff007c0c */ /* 0x000fc6000bf85340 */
[----:B------:R0:W3:Y:S04]  /*1f80*/  LDG.E.128 R168, desc[UR20][R10.64+0x10] ;  /* 0x000010140aa87981 */ /* 0x0000e8000c1e1d00 */
[----:B------:R-:W3:Y:S04]  /*1f90*/  LDG.E.128 R164, desc[UR20][R164.64] ;  /* 0x00000014a4a47981 */ /* 0x000ee8000c1e1d00 */
[----:B------:R-:W3:Y:S02]  /*1fa0*/  LDL R221, [R1+0x19c] ;  /* 0x00019c0001dd7983 */ /* 0x000ee40000100800 */
[----:B0-----:R-:W0:Y:S02]  /*1fb0*/  @P4 LDC.64 R10, c[0x0][0x438] ;  /* 0x00010e00ff0a4b82 */ /* 0x001e240000000a00 */
[----:B------:R-:W3:Y:S04]  /*1fc0*/  LDL.LU R220, [R1+0x60] ;  /* 0x0000600001dc7983 */ /* 0x000ee80000300800 */
[----:B------:R-:W3:Y:S04]  /*1fd0*/  LDL.LU R219, [R1+0x100] ;  /* 0x0001000001db7983 */ /* 0x000ee80000300800 */
[----:B------:R-:W3:Y:S04]  /*1fe0*/  LDL R217, [R1+0x1a0] ;  /* 0x0001a00001d97983 */ /* 0x000ee80000100800 */
[----:B------:R-:W3:Y:S04]  /*1ff0*/  LDL.LU R213, [R1+0x64] ;  /* 0x0000640001d57983 */ /* 0x000ee80000300800 */
[----:B------:R-:W3:Y:S04]  /*2000*/  LDL.LU R175, [R1+0x104] ;  /* 0x0001040001af7983 */ /* 0x000ee80000300800 */
[----:B------:R-:W3:Y:S01]  /*2010*/  LDL R174, [R1+0x1a4] ;  /* 0x0001a40001ae7983 */ /* 0x000ee20000100800 */
[----:B0-----:R-:W-:-:S03]  /*2020*/  @P4 IMAD.WIDE.U32 R10, R3, 0x20, R10 ;  /* 0x00000020030a4825 */ /* 0x001fc600078e000a */
[----:B------:R-:W3:Y:S04]  /*2030*/  LDL R218, [R1+0x188] ;  /* 0x0001880001da7983 */ /* 0x000ee80000100800 */
[----:B------:R-:W5:Y:S04]  /*2040*/  @P4 LDG.E.128 R48, desc[UR20][R10.64] ;  /* 0x000000140a304981 */ /* 0x000f68000c1e1d00 */
[----:B------:R4:W5:Y:S02]  /*2050*/  @P4 LDG.E.128 R44, desc[UR20][R10.64+0x10] ;  /* 0x000010140a2c4981 */ /* 0x000964000c1e1d00 */
[----:B----4-:R-:W-:-:S05]  /*2060*/  IMAD.WIDE.U32 R10, R4, 0x8, R172 ;  /* 0x00000008040a7825 */ /* 0x010fca00078e00ac */
[----:B------:R0:W5:Y:S01]  /*2070*/  LDG.E.64 R176, desc[UR20][R10.64] ;  /* 0x000000140ab07981 */ /* 0x000162000c1e1b00 */
[----:B--2---:R-:W-:Y:S01]  /*2080*/  FADD.FTZ R16, R12, -UR34 ;  /* 0x800000220c107e21 */ /* 0x004fe20008010000 */
[----:B------:R-:W-:-:S03]  /*2090*/  FADD.FTZ R173, R13, -UR34 ;  /* 0x800000220dad7e21 */ /* 0x000fc60008010000 */
[----:B------:R-:W-:Y:S01]  /*20a0*/  FMUL.FTZ R16, R16, UR32 ;  /* 0x0000002010107c20 */ /* 0x000fe20008410000 */
[----:B------:R-:W-:Y:S01]  /*20b0*/  FADD.FTZ R13, R15, -UR34 ;  /* 0x800000220f0d7e21 */ /* 0x000fe20008010000 */
[----:B---3--:R-:W-:Y:S02]  /*20c0*/  HADD2.F32 R12, -RZ, R164.H0_H0 ;  /* 0x200000a4ff0c7230 */ /* 0x008fe40000004100 */
[----:B------:R-:W-:Y:S02]  /*20d0*/  FMUL.FTZ R15, R173, UR32 ;  /* 0x00000020ad0f7c20 */ /* 0x000fe40008410000 */
[----:B------:R-:W2:Y:S01]  /*20e0*/  LDL.LU R173, [R1+0xfc] ;  /* 0x0000fc0001ad7983 */ /* 0x000ea20000300800 */
[----:B------:R-:W-:Y:S01]  /*20f0*/  FADD.FTZ R2, R2, R12 ;  /* 0x0000000c02027221 */ /* 0x000fe20000010000 */
[-C--:B------:R-:W-:Y:S01]  /*2100*/  FFMA.FTZ R0, R16, R12.reuse, R0 ;  /* 0x0000000c10007223 */ /* 0x080fe20000010000 */
[----:B------:R-:W-:-:S03]  /*2110*/  FMUL.FTZ R222, R222, R12 ;  /* 0x0000000cdede7220 */ /* 0x000fc60000410000 */
[----:B------:R1:W-:Y:S04]  /*2120*/  STL [R1+0x58], R2 ;  /* 0x0000580201007387 */ /* 0x0003e80000100800 */
[----:B-1----:R1:W5:Y:S04]  /*2130*/  LDL.LU R2, [R1+0x1cc] ;  /* 0x0001cc0001027983 */ /* 0x0023680000300800 */
[----:B------:R3:W-:Y:S04]  /*2140*/  STL [R1+0xf8], R0 ;  /* 0x0000f80001007387 */ /* 0x0007e80000100800 */
[----:B---3--:R1:W5:Y:S04]  /*2150*/  LDL.LU R0, [R1+0x1c8] ;  /* 0x0001c80001007983 */ /* 0x0083680000300800 */
[----:B------:R-:W3:Y:S01]  /*2160*/  LDL.LU R12, [R1+0x5c] ;  /* 0x00005c00010c7983 */ /* 0x000ee20000300800 */
[----:B------:R-:W-:-:S02]  /*2170*/  HADD2.F32 R164, -RZ, R164.H1_H1 ;  /* 0x300000a4ffa47230 */ /* 0x000fc40000004100 */
[----:B0-----:R-:W-:Y:S02]  /*2180*/  HADD2.F32 R11, -RZ, R165.H0_H0 ;  /* 0x200000a5ff0b7230 */ /* 0x001fe40000004100 */
[----:B------:R-:W-:Y:S01]  /*2190*/  FADD.FTZ R14, R14, -UR34 ;  /* 0x800000220e0e7e21 */ /* 0x000fe20008010000 */
[----:B------:R-:W-:Y:S02]  /*21a0*/  FMUL.FTZ R221, R221, R164 ;  /* 0x000000a4dddd7220 */ /* 0x000fe40000410000 */
[----:B------:R-:W-:Y:S01]  /*21b0*/  FADD.FTZ R220, R220, R11 ;  /* 0x0000000bdcdc7221 */ /* 0x000fe20000010000 */
[----:B------:R-:W-:-:S04]  /*21c0*/  FMUL.FTZ R14, R14, UR32 ;  /* 0x000000200e0e7c20 */ /* 0x000fc80008410000 */
[-C--:B------:R-:W-:Y:S01]  /*21d0*/  FFMA.FTZ R219, R14, R11.reuse, R219 ;  /* 0x0000000b0edb7223 */ /* 0x080fe200000100db */
[----:B--2---:R-:W-:Y:S01]  /*21e0*/  FFMA.FTZ R173, R15, R164, R173 ;  /* 0x000000a40fad7223 */ /* 0x004fe200000100ad */
[----:B---3--:R-:W-:Y:S02]  /*21f0*/  FADD.FTZ R12, R12, R164 ;  /* 0x000000a40c0c7221 */ /* 0x008fe40000010000 */
[----:B------:R-:W2:Y:S04]  /*2200*/  LDL.LU R164, [R1+0xe8] ;  /* 0x0000e80001a47983 */ /* 0x000ea80000300800 */
[----:B------:R-:W-:Y:S04]  /*2210*/  STL [R1+0x5c], R12 ;  /* 0x00005c0c01007387 */ /* 0x000fe80000100800 */
[----:B------:R-:W-:Y:S04]  /*2220*/  STL [R1+0xfc], R173 ;  /* 0x0000fcad01007387 */ /* 0x000fe80000100800 */
[----:B------:R0:W-:Y:S02]  /*2230*/  STL [R1+0x60], R220 ;  /* 0x000060dc01007387 */ /* 0x0001e40000100800 */
[----:B0-----:R-:W-:-:S02]  /*2240*/  FMUL.FTZ R220, R217, R11 ;  /* 0x0000000bd9dc7220 */ /* 0x001fc40000410000 */
[----:B------:R-:W3:Y:S01]  /*2250*/  LDL.LU R11, [R1+0x48] ;  /* 0x00004800010b7983 */ /* 0x000ee20000300800 */
[----:B------:R-:W-:Y:S02]  /*2260*/  HADD2.F32 R10, -RZ, R165.H1_H1 ;  /* 0x300000a5ff0a7230 */ /* 0x000fe40000004100 */
[----:B------:R-:W-:Y:S01]  /*2270*/  FMUL.FTZ R13, R13, UR32 ;  /* 0x000000200d0d7c20 */ /* 0x000fe20008410000 */
[----:B------:R-:W-:Y:S02]  /*2280*/  FADD.FTZ R168, R168, -UR34 ;  /* 0x80000022a8a87e21 */ /* 0x000fe40008010000 */
[----:B------:R-:W-:Y:S01]  /*2290*/  FADD.FTZ R213, R213, R10 ;  /* 0x0000000ad5d57221 */ /* 0x000fe20000010000 */
[----:B------:R-:W-:Y:S01]  /*22a0*/  FFMA.FTZ R175, R13, R10, R175 ;  /* 0x0000000a0daf7223 */ /* 0x000fe200000100af */
[----:B------:R0:W-:Y:S01]  /*22b0*/  STL [R1+0x100], R219 ;  /* 0x000100db01007387 */ /* 0x0001e20000100800 */
[----:B------:R-:W-:-:S03]  /*22c0*/  HADD2.F32 R165, -RZ, R166.H0_H0 ;  /* 0x200000a6ffa57230 */ /* 0x000fc60000004100 */
[----:B------:R-:W4:Y:S01]  /*22d0*/  LDL R217, [R1+0x18c] ;  /* 0x00018c0001d97983 */ /* 0x000f220000100800 */
[----:B------:R-:W-:-:S03]  /*22e0*/  FMUL.FTZ R12, R168, UR32 ;  /* 0x00000020a80c7c20 */ /* 0x000fc60008410000 */
[----:B------:R1:W-:Y:S01]  /*22f0*/  STL [R1+0x64], R213 ;  /* 0x000064d501007387 */ /* 0x0003e20000100800 */
[----:B0-----:R-:W-:Y:S01]  /*2300*/  FMUL.FTZ R219, R174, R10 ;  /* 0x0000000aaedb7220 */ /* 0x001fe20000410000 */
[-C--:B------:R-:W-:Y:S02]  /*2310*/  FMUL.FTZ R218, R218, R165.reuse ;  /* 0x000000a5dada7220 */ /* 0x080fe40000410000 */
[----:B-1----:R-:W4:Y:S04]  /*2320*/  LDL.LU R213, [R1+0xf0] ;  /* 0x0000f00001d57983 */ /* 0x002f280000300800 */
[----:B------:R0:W-:Y:S04]  /*2330*/  STL [R1+0x104], R175 ;  /* 0x000104af01007387 */ /* 0x0001e80000100800 */
[----:B------:R-:W4:Y:S04]  /*2340*/  LDL R168, [R1+0x190] ;  /* 0x0001900001a87983 */ /* 0x000f280000100800 */
[----:B0-----:R-:W4:Y:S04]  /*2350*/  LDL.LU R175, [R1+0x54] ;  /* 0x0000540001af7983 */ /* 0x001f280000300800 */
[----:B------:R-:W4:Y:S04]  /*2360*/  LDL.LU R174, [R1+0xf4] ;  /* 0x0000f40001ae7983 */ /* 0x000f280000300800 */
[----:B------:R-:W4:Y:S01]  /*2370*/  LDL R173, [R1+0x194] ;  /* 0x0001940001ad7983 */ /* 0x000f220000100800 */
[----:B------:R-:W-:Y:S01]  /*2380*/  FADD.FTZ R10, R215, R222 ;  /* 0x000000ded70a7221 */ /* 0x000fe20000010000 */
[----:B--2---:R-:W-:Y:S01]  /*2390*/  FFMA.FTZ R164, R12, R165, R164 ;  /* 0x000000a50ca47223 */ /* 0x004fe200000100a4 */
[----:B---3--:R-:W-:-:S02]  /*23a0*/  FADD.FTZ R11, R11, R165 ;  /* 0x000000a50b0b7221 */ /* 0x008fc40000010000 */
[----:B------:R-:W2:Y:S04]  /*23b0*/  LDL.LU R165, [R1+0x4c] ;  /* 0x00004c0001a57983 */ /* 0x000ea80000300800 */
[----:B------:R-:W-:Y:S04]  /*23c0*/  STL [R1+0x48], R11 ;  /* 0x0000480b01007387 */ /* 0x000fe80000100800 */
[----:B------:R0:W-:Y:S04]  /*23d0*/  STL [R1+0xe8], R164 ;  /* 0x0000e8a401007387 */ /* 0x0001e80000100800 */
[----:B------:R-:W3:Y:S01]  /*23e0*/  LDL.LU R215, [R1+0x50] ;  /* 0x0000500001d77983 */ /* 0x000ee20000300800 */
[----:B0-----:R-:W-:-:S03]  /*23f0*/  FFMA.FTZ R164, R16, R222, R214 ;  /* 0x000000de10a47223 */ /* 0x001fc600000100d6 */
[----:B------:R-:W3:Y:S01]  /*2400*/  LDL.LU R214, [R1+0xec] ;  /* 0x0000ec0001d67983 */ /* 0x000ee20000300800 */
[----:B------:R-:W-:Y:S02]  /*2410*/  HADD2.F32 R166, -RZ, R166.H1_H1 ;  /* 0x300000a6ffa67230 */ /* 0x000fe40000004100 */
[----:B------:R-:W-:Y:S01]  /*2420*/  FADD.FTZ R169, R169, -UR34 ;  /* 0x80000022a9a97e21 */ /* 0x000fe20008010000 */
[----:B------:R-:W-:Y:S01]  /*2430*/  FADD.FTZ R170, R170, -UR34 ;  /* 0x80000022aaaa7e21 */ /* 0x000fe20008010000 */
[--C-:B------:R-:W-:Y:S02]  /*2440*/  HADD2.F32 R172, -RZ, R167.reuse.H0_H0 ;  /* 0x200000a7ffac7230 */ /* 0x100fe40000004100 */
[----:B------:R-:W-:Y:S01]  /*2450*/  FMUL.FTZ R11, R169, UR32 ;  /* 0x00000020a90b7c20 */ /* 0x000fe20008410000 */
[----:B------:R-:W-:Y:S01]  /*2460*/  FADD.FTZ R171, R171, -UR34 ;  /* 0x80000022abab7e21 */ /* 0x000fe20008010000 */
[----:B------:R-:W-:-:S05]  /*2470*/  HADD2.F32 R167, -RZ, R167.H1_H1 ;  /* 0x300000a7ffa77230 */ /* 0x000fca0000004100 */
[----:B----4-:R-:W-:Y:S01]  /*2480*/  FADD.FTZ R175, R175, R167 ;  /* 0x000000a7afaf7221 */ /* 0x010fe20000010000 */
[----:B------:R-:W-:Y:S01]  /*2490*/  FMUL.FTZ R169, R173, R167 ;  /* 0x000000a7ada97220 */ /* 0x000fe20000410000 */
[----:B------:R-:W-:Y:S01]  /*24a0*/  FMUL.FTZ R217, R217, R166 ;  /* 0x000000a6d9d97220 */ /* 0x000fe20000410000 */
[----:B------:R-:W-:Y:S02]  /*24b0*/  IADD3 R216, PT, PT, R216, 0x80, RZ ;  /* 0x00000080d8d87810 */ /* 0x000fe40007ffe0ff */
[----:B------:R-:W-:Y:S02]  /*24c0*/  IADD3 R4, PT, PT, R4, 0x80, RZ ;  /* 0x0000008004047810 */ /* 0x000fe40007ffe0ff */
[----:B------:R-:W-:Y:S01]  /*24d0*/  IADD3 R3, PT, PT, R3, 0x80, RZ ;  /* 0x0000008003037810 */ /* 0x000fe20007ffe0ff */
[----:B--2---:R-:W-:-:S05]  /*24e0*/  FADD.FTZ R165, R165, R166 ;  /* 0x000000a6a5a57221 */ /* 0x004fca0000010000 */
[----:B------:R0:W-:Y:S02]  /*24f0*/  STL [R1+0x4c], R165 ;  /* 0x00004ca501007387 */ /* 0x0001e40000100800 */
[----:B0-----:R-:W-:Y:S01]  /*2500*/  FADD.FTZ R165, R10, R221 ;  /* 0x000000dd0aa57221 */ /* 0x001fe20000010000 */
[----:B------:R-:W-:-:S04]  /*2510*/  FFMA.FTZ R10, R15, R221, R164 ;  /* 0x000000dd0f0a7223 */ /* 0x000fc800000100a4 */
[----:B------:R-:W-:Y:S01]  /*2520*/  FFMA.FTZ R164, R14, R220, R10 ;  /* 0x000000dc0ea47223 */ /* 0x000fe2000001000a */
[----:B------:R-:W-:Y:S01]  /*2530*/  FMUL.FTZ R10, R170, UR32 ;  /* 0x00000020aa0a7c20 */ /* 0x000fe20008410000 */
[----:B---3--:R-:W-:Y:S01]  /*2540*/  FFMA.FTZ R214, R11, R166, R214 ;  /* 0x000000a60bd67223 */ /* 0x008fe200000100d6 */
[----:B------:R-:W-:Y:S02]  /*2550*/  FADD.FTZ R215, R215, R172 ;  /* 0x000000acd7d77221 */ /* 0x000fe40000010000 */
[-C--:B------:R-:W-:Y:S02]  /*2560*/  FFMA.FTZ R213, R10, R172.reuse, R213 ;  /* 0x000000ac0ad57223 */ /* 0x080fe400000100d5 */
[----:B------:R-:W-:Y:S04]  /*2570*/  STL [R1+0xec], R214 ;  /* 0x0000ecd601007387 */ /* 0x000fe80000100800 */
[----:B------:R-:W-:Y:S04]  /*2580*/  STL [R1+0x50], R215 ;  /* 0x000050d701007387 */ /* 0x000fe80000100800 */
[----:B------:R0:W-:Y:S02]  /*2590*/  STL [R1+0xf0], R213 ;  /* 0x0000f0d501007387 */ /* 0x0001e40000100800 */
[----:B0-----:R-:W-:Y:S01]  /*25a0*/  FMUL.FTZ R213, R168, R172 ;  /* 0x000000aca8d57220 */ /* 0x001fe20000410000 */
[----:B------:R-:W-:-:S04]  /*25b0*/  FMUL.FTZ R168, R171, UR32 ;  /* 0x00000020aba87c20 */ /* 0x000fc80008410000 */
[----:B------:R-:W-:Y:S01]  /*25c0*/  FFMA.FTZ R174, R168, R167, R174 ;  /* 0x000000a7a8ae7223 */ /* 0x000fe200000100ae */
[----:B------:R1:W-:Y:S01]  /*25d0*/  STL [R1+0x10], R168 ;  /* 0x000010a801007387 */ /* 0x0003e20000100800 */
[----:B------:R-:W-:-:S03]  /*25e0*/  FADD.FTZ R165, R165, R220 ;  /* 0x000000dca5a57221 */ /* 0x000fc60000010000 */
        /* <DEDUP_REMOVED lines=13> */
.L_x_15083:
[----:B------:R-:W-:Y:S05]  /*26c0*/  BSYNC.RECONVERGENT B1 ;  /* 0x0000000000017941 */ /* 0x000fea0003800200 */
.L_x_15082:
        /* <DEDUP_REMOVED lines=8> */
[----:B---3--:R-:W-:Y:S01]  /*2750*/  IMAD.WIDE.U32 R8, R216, 0x10, R8 ;  /* 0x00000010d8087825 */ /* 0x008fe200078e0008 */
[----:B0-----:R-:W3:Y:S04]  /*2760*/  LDG.E.128 R164, desc[UR20][R6.64] ;  /* 0x0000001406a47981 */ /* 0x001ee8000c1e1d00 */
[----:B------:R0:W4:Y:S04]  /*2770*/  LDG.E.128 R168, desc[UR20][R8.64] ;  /* 0x0000001408a87981 */ /* 0x000128000c1e1d00 */
[----:B------:R1:W2:Y:S01]  /*2780*/  LDG.E.128 R172, desc[UR20][R6.64+0x10] ;  /* 0x0000101406ac7981 */ /* 0x0002a2000c1e1d00 */
[----:B------:R-:W-:-:S03]  /*2790*/  ISETP.NE.AND.EX P4, PT, RZ, UR25, PT, P4 ;  /* 0x00000019ff007c0c */ /* 0x000fc6000bf85340 */
[----:B------:R-:W2:Y:S01]  /*27a0*/  LDL R212, [R1+0x178] ;  /* 0x0001780001d47983 */ /* 0x000ea20000100800 */
[----:B0-----:R-:W0:Y:S03]  /*27b0*/  LDC.64 R8, c[0x0][0x3b0] ;  /* 0x0000ec00ff087b82 */ /* 0x001e260000000a00 */
[----:B------:R-:W2:Y:S04]  /*27c0*/  LDL R211, [R1+0x17c] ;  /* 0x00017c0001d37983 */ /* 0x000ea80000100800 */
[----:B------:R-:W2:Y:S02]  /*27d0*/  LDL R210, [R1+0x180] ;  /* 0x0001800001d27983 */ /* 0x000ea40000100800 */
[----:B-1----:R-:W1:Y:S02]  /*27e0*/  @P4 LDC.64 R6, c[0x0][0x438] ;  /* 0x00010e00ff064b82 */ /* 0x002e640000000a00 */
[----:B------:R-:W2:Y:S04]  /*27f0*/  LDL.LU R252, [R1+0xe4] ;  /* 0x0000e40001fc7983 */ /* 0x000ea80000300800 */
[----:B------:R-:W2:Y:S01]  /*2800*/  LDL R209, [R1+0x184] ;  /* 0x0001840001d17983 */ /* 0x000ea20000100800 */
[----:B-1----:R-:W-:-:S05]  /*2810*/  @P4 IMAD.WIDE.U32 R6, R3, 0x20, R6 ;  /* 0x0000002003064825 */ /* 0x002fca00078e0006 */
[----:B------:R-:W5:Y:S04]  /*2820*/  @P4 LDG.E.128 R40, desc[UR20][R6.64] ;  /* 0x0000001406284981 */ /* 0x000f68000c1e1d00 */
[----:B------:R0:W5:Y:S02]  /*2830*/  @P4 LDG.E.128 R36, desc[UR20][R6.64+0x10] ;  /* 0x0000101406244981 */ /* 0x000164000c1e1d00 */
[----:B0-----:R-:W-:-:S05]  /*2840*/  IMAD.WIDE.U32 R6, R4, 0x8, R8 ;  /* 0x0000000804067825 */ /* 0x001fca00078e0008 */
[----:B------:R0:W5:Y:S01]  /*2850*/  LDG.E.64 R180, desc[UR20][R6.64] ;  /* 0x0000001406b47981 */ /* 0x000162000c1e1b00 */
[----:B---3--:R-:W-:Y:S01]  /*2860*/  FADD.FTZ R9, R164, -UR34 ;  /* 0x80000022a4097e21 */ /* 0x008fe20008010000 */
[----:B------:R-:W-:Y:S01]  /*2870*/  FADD.FTZ R8, R165, -UR34 ;  /* 0x80000022a5087e21 */ /* 0x000fe20008010000 */
[----:B0-----:R-:W-:Y:S01]  /*2880*/  FADD.FTZ R7, R166, -UR34 ;  /* 0x80000022a6077e21 */ /* 0x001fe20008010000 */
[--C-:B----4-:R-:W-:Y:S02]  /*2890*/  HADD2.F32 R21, -RZ, R170.reuse.H0_H0 ;  /* 0x200000aaff157230 */ /* 0x110fe40000004100 */
[----:B------:R-:W-:Y:S02]  /*28a0*/  HADD2.F32 R22, -RZ, R170.H1_H1 ;  /* 0x300000aaff167230 */ /* 0x000fe40000004100 */
[----:B------:R-:W-:Y:S01]  /*28b0*/  FADD.FTZ R6, R167, -UR34 ;  /* 0x80000022a7067e21 */ /* 0x000fe20008010000 */
[----:B------:R-:W3:Y:S01]  /*28c0*/  LDL.LU R170, [R1+0x44] ;  /* 0x0000440001aa7983 */ /* 0x000ee20000300800 */
[----:B------:R-:W-:-:S02]  /*28d0*/  HADD2.F32 R164, -RZ, R171.H0_H0 ;  /* 0x200000abffa47230 */ /* 0x000fc40000004100 */
[----:B--2---:R-:W-:Y:S01]  /*28e0*/  FADD.FTZ R166, R172, -UR34 ;  /* 0x80000022aca67e21 */ /* 0x004fe20008010000 */
[----:B------:R-:W-:Y:S02]  /*28f0*/  HADD2.F32 R165, -RZ, R171.H1_H1 ;  /* 0x300000abffa57230 */ /* 0x000fe40000004100 */
[----:B------:R-:W-:Y:S01]  /*2900*/  FADD.FTZ R167, R173, -UR34 ;  /* 0x80000022ada77e21 */ /* 0x000fe20008010000 */
[----:B------:R-:W2:Y:S01]  /*2910*/  LDL.LU R171, [R1+0xe0] ;  /* 0x0000e00001ab7983 */ /* 0x000ea20000300800 */
[--C-:B------:R-:W-:Y:S02]  /*2920*/  HADD2.F32 R19, -RZ, R168.reuse.H0_H0 ;  /* 0x200000a8ff137230 */ /* 0x100fe40000004100 */
[----:B------:R-:W-:Y:S01]  /*2930*/  HADD2.F32 R20, -RZ, R168.H1_H1 ;  /* 0x300000a8ff147230 */ /* 0x000fe20000004100 */
[----:B------:R-:W4:Y:S01]  /*2940*/  LDL.LU R172, [R1+0x40] ;  /* 0x0000400001ac7983 */ /* 0x000f220000300800 */
[--C-:B------:R-:W-:Y:S02]  /*2950*/  HADD2.F32 R5, -RZ, R169.reuse.H0_H0 ;  /* 0x200000a9ff057230 */ /* 0x100fe40000004100 */
[----:B------:R-:W-:Y:S01]  /*2960*/  FADD.FTZ R168, R174, -UR34 ;  /* 0x80000022aea87e21 */ /* 0x000fe20008010000 */
[----:B------:R-:W-:Y:S01]  /*2970*/  HADD2.F32 R18, -RZ, R169.H1_H1 ;  /* 0x300000a9ff127230 */ /* 0x000fe20000004100 */
[----:B------:R-:W4:Y:S01]  /*2980*/  LDL.LU R173, [R1+0xdc] ;  /* 0x0000dc0001ad7983 */ /* 0x000f220000300800 */
[----:B------:R-:W-:-:S03]  /*2990*/  FADD.FTZ R169, R175, -UR34 ;  /* 0x80000022afa97e21 */ /* 0x000fc60008010000 */
[----:B------:R-:W4:Y:S04]  /*29a0*/  LDL.LU R174, [R1+0x3c] ;  /* 0x00003c0001ae7983 */ /* 0x000f280000300800 */
[----:B------:R-:W4:Y:S01]  /*29b0*/  LDL.LU R175, [R1+0xd8] ;  /* 0x0000d80001af7983 */ /* 0x000f220000300800 */
[----:B------:R-:W-:Y:S01]  /*29c0*/  FMUL.FTZ R9, R9, UR32 ;  /* 0x0000002009097c20 */ /* 0x000fe20008410000 */
[----:B------:R-:W-:Y:S01]  /*29d0*/  FADD.FTZ R0, R0, R19 ;  /* 0x0000001300007221 */ /* 0x000fe20000010000 */
[----:B------:R-:W-:Y:S01]  /*29e0*/  FMUL.FTZ R8, R8, UR32 ;  /* 0x0000002008087c20 */ /* 0x000fe20008410000 */
[----:B------:R-:W-:Y:S01]  /*29f0*/  FMUL.FTZ R7, R7, UR32 ;  /* 0x0000002007077c20 */ /* 0x000fe20008410000 */
[----:B------:R-:W-:Y:S02]  /*2a00*/  FMUL.FTZ R212, R212, R19 ;  /* 0x00000013d4d47220 */ /* 0x000fe40000410000 */
[----:B------:R0:W-:Y:S01]  /*2a10*/  STL [R1+0x38], R0 ;  /* 0x0000380001007387 */ /* 0x0001e20000100800 */
[----:B------:R-:W-:Y:S01]  /*2a20*/  FMUL.FTZ R6, R6, UR32 ;  /* 0x0000002006067c20 */ /* 0x000fe20008410000 */
[----:B------:R-:W-:Y:S01]  /*2a30*/  FMUL.FTZ R211, R211, R20 ;  /* 0x00000014d3d37220 */ /* 0x000fe20000410000 */
[-C--:B------:R-:W-:Y:S01]  /*2a40*/  FMUL.FTZ R210, R210, R5.reuse ;  /* 0x00000005d2d27220 */ /* 0x080fe20000410000 */
[----:B0-----:R1:W5:Y:S01]  /*2a50*/  LDL.LU R0, [R1+0x1c8] ;  /* 0x0001c80001007983 */ /* 0x0013620000300800 */
[-C--:B------:R-:W-:Y:S01]  /*2a60*/  FFMA.FTZ R252, R6, R18.reuse, R252 ;  /* 0x0000001206fc7223 */ /* 0x080fe200000100fc */
[----:B------:R-:W-:Y:S01]  /*2a70*/  FMUL.FTZ R209, R209, R18 ;  /* 0x00000012d1d17220 */ /* 0x000fe20000410000 */
[----:B---3--:R-:W-:Y:S01]  /*2a80*/  FADD.FTZ R170, R170, R18 ;  /* 0x00000012aaaa7221 */ /* 0x008fe20000010000 */
[----:B--2---:R-:W-:Y:S01]  /*2a90*/  FFMA.FTZ R171, R7, R5, R171 ;  /* 0x0000000507ab7223 */ /* 0x004fe200000100ab */
[----:B----4-:R-:W-:Y:S01]  /*2aa0*/  FADD.FTZ R172, R172, R5 ;  /* 0x00000005acac7221 */ /* 0x010fe20000010000 */
[----:B------:R-:W-:Y:S01]  /*2ab0*/  FFMA.FTZ R173, R8, R20, R173 ;  /* 0x0000001408ad7223 */ /* 0x000fe200000100ad */
[----:B------:R-:W-:Y:S01]  /*2ac0*/  FADD.FTZ R174, R174, R20 ;  /* 0x00000014aeae7221 */ /* 0x000fe20000010000 */
[----:B------:R-:W-:-:S02]  /*2ad0*/  FFMA.FTZ R175, R9, R19, R175 ;  /* 0x0000001309af7223 */ /* 0x000fc400000100af */
[----:B------:R-:W2:Y:S04]  /*2ae0*/  LDL R19, [R1+0x168] ;  /* 0x0001680001137983 */ /* 0x000ea80000100800 */
[----:B------:R-:W-:Y:S04]  /*2af0*/  STL [R1+0xd8], R175 ;  /* 0x0000d8af01007387 */ /* 0x000fe80000100800 */
[----:B------:R-:W3:Y:S01]  /*2b00*/  LDL.LU R20, [R1+0xc8] ;  /* 0x0000c80001147983 */ /* 0x000ee20000300800 */
[----:B------:R-:W-:-:S03]  /*2b10*/  FMUL.FTZ R5, R166, UR32 ;  /* 0x00000020a6057c20 */ /* 0x000fc60008410000 */
[----:B------:R-:W-:Y:S04]  /*2b20*/  STL [R1+0x3c], R174 ;  /* 0x00003cae01007387 */ /* 0x000fe80000100800 */
[----:B------:R-:W-:Y:S04]  /*2b30*/  STL [R1+0xdc], R173 ;  /* 0x0000dcad01007387 */ /* 0x000fe80000100800 */
[----:B------:R-:W-:Y:S04]  /*2b40*/  STL [R1+0x40], R172 ;  /* 0x000040ac01007387 */ /* 0x000fe80000100800 */
[----:B------:R-:W-:Y:S04]  /*2b50*/  STL [R1+0xe0], R171 ;  /* 0x0000e0ab01007387 */ /* 0x000fe80000100800 */
[----:B------:R-:W4:Y:S04]  /*2b60*/  LDL.LU R166, [R1+0x4] ;  /* 0x0000040001a67983 */ /* 0x000f280000300800 */
[----:B------:R0:W-:Y:S04]  /*2b70*/  STL [R1+0x44], R170 ;  /* 0x000044aa01007387 */ /* 0x0001e80000100800 */
[----:B0-----:R-:W4:Y:S04]  /*2b80*/  LDL R170, [R1+0x174] ;  /* 0x0001740001aa7983 */ /* 0x001f280000100800 */
[----:B------:R0:W-:Y:S04]  /*2b90*/  STL [R1+0xe4], R252 ;  /* 0x0000e4fc01007387 */ /* 0x0001e80000100800 */
[----:B0-----:R-:W4:Y:S04]  /*2ba0*/  LDL R252, [R1+0x16c] ;  /* 0x00016c0001fc7983 */ /* 0x001f280000100800 */
[----:B------:R-:W4:Y:S04]  /*2bb0*/  LDL.LU R171, [R1+0xd4] ;  /* 0x0000d40001ab7983 */ /* 0x000f280000300800 */
[----:B------:R-:W2:Y:S04]  /*2bc0*/  LDL.LU R18, [R1] ;  /* 0x0000000001127983 */ /* 0x000ea80000300800 */
[----:B------:R-:W4:Y:S04]  /*2bd0*/  LDL.LU R175, [R1+0x8] ;  /* 0x0000080001af7983 */ /* 0x000f280000300800 */
[----:B------:R-:W4:Y:S04]  /*2be0*/  LDL.LU R174, [R1+0xd0] ;  /* 0x0000d00001ae7983 */ /* 0x000f280000300800 */
[----:B------:R-:W4:Y:S04]  /*2bf0*/  LDL R173, [R1+0x170] ;  /* 0x0001700001ad7983 */ /* 0x000f280000100800 */
[----:B------:R-:W4:Y:S01]  /*2c00*/  LDL.LU R172, [R1+0xc] ;  /* 0x00000c0001ac7983 */ /* 0x000f220000300800 */
[----:B---3--:R-:W-:Y:S01]  /*2c10*/  FFMA.FTZ R20, R5, R21, R20 ;  /* 0x0000001505147223 */ /* 0x008fe20000010014 */
[----:B--2---:R-:W-:-:S05]  /*2c20*/  FADD.FTZ R18, R18, R21 ;  /* 0x0000001512127221 */ /* 0x004fca0000010000 */
[----:B------:R-:W-:Y:S04]  /*2c30*/  STL [R1], R18 ;  /* 0x0000001201007387 */ /* 0x000fe80000100800 */
[----:B------:R0:W-:Y:S02]  /*2c40*/  STL [R1+0xc8], R20 ;  /* 0x0000c81401007387 */ /* 0x0001e40000100800 */
[----:B0-----:R-:W-:Y:S02]  /*2c50*/  FADD.FTZ R20, R215, R212 ;  /* 0x000000d4d7147221 */ /* 0x001fe40000010000 */
[----:B------:R-:W2:Y:S01]  /*2c60*/  LDL.LU R215, [R1+0xcc] ;  /* 0x0000cc0001d77983 */ /* 0x000ea20000300800 */
[----:B------:R-:W-:Y:S01]  /*2c70*/  FMUL.FTZ R18, R19, R21 ;  /* 0x0000001513127220 */ /* 0x000fe20000410000 */
[----:B------:R-:W-:Y:S01]  /*2c80*/  FFMA.FTZ R21, R9, R212, R214 ;  /* 0x000000d409157223 */ /* 0x000fe200000100d6 */
[----:B----4-:R-:W-:Y:S01]  /*2c90*/  FADD.FTZ R166, R166, R22 ;  /* 0x00000016a6a67221 */ /* 0x010fe20000010000 */
[----:B------:R-:W-:-:S02]  /*2ca0*/  FMUL.FTZ R19, R167, UR32 ;  /* 0x00000020a7137c20 */ /* 0x000fc40008410000 */
[----:B------:R-:W-:Y:S02]  /*2cb0*/  FFMA.FTZ R21, R8, R211, R21 ;  /* 0x000000d308157223 */ /* 0x000fe40000010015 */
[----:B------:R0:W-:Y:S01]  /*2cc0*/  STL [R1+0x4], R166 ;  /* 0x000004a601007387 */ /* 0x0001e20000100800 */
[----:B------:R-:W-:Y:S01]  /*2cd0*/  FADD.FTZ R175, R175, R164 ;  /* 0x000000a4afaf7221 */ /* 0x000fe20000010000 */
[----:B------:R-:W-:Y:S01]  /*2ce0*/  FADD.FTZ R172, R172, R165 ;  /* 0x000000a5acac7221 */ /* 0x000fe20000010000 */
[----:B0-----:R-:W-:Y:S01]  /*2cf0*/  FADD.FTZ R166, R20, R211 ;  /* 0x000000d314a67221 */ /* 0x001fe20000010000 */
[----:B------:R-:W-:Y:S01]  /*2d00*/  FMUL.FTZ R20, R252, R22 ;  /* 0x00000016fc147220 */ /* 0x000fe20000410000 */
[----:B------:R-:W-:-:S04]  /*2d10*/  FMUL.FTZ R252, R169, UR32 ;  /* 0x00000020a9fc7c20 */ /* 0x000fc80008410000 */
[----:B------:R-:W-:Y:S01]  /*2d20*/  FFMA.FTZ R171, R252, R165, R171 ;  /* 0x000000a5fcab7223 */ /* 0x000fe200000100ab */
[----:B------:R-:W-:-:S04]  /*2d30*/  FADD.FTZ R166, R166, R210 ;  /* 0x000000d2a6a67221 */ /* 0x000fc80000010000 */
[----:B------:R-:W-:-:S04]  /*2d40*/  FADD.FTZ R166, R166, R209 ;  /* 0x000000d1a6a67221 */ /* 0x000fc80000010000 */
[----:B------:R-:W-:Y:S01]  /*2d50*/  FADD.FTZ R166, R166, R18 ;  /* 0x00000012a6a67221 */ /* 0x000fe20000010000 */
[----:B------:R-:W-:Y:S02]  /*2d60*/  IADD3 R216, PT, PT, R216, 0x80, RZ ;  /* 0x00000080d8d87810 */ /* 0x000fe40007ffe0ff */
[----:B------:R-:W-:Y:S02]  /*2d70*/  IADD3 R4, PT, PT, R4, 0x80, RZ ;  /* 0x0000008004047810 */ /* 0x000fe40007ffe0ff */
[----:B------:R-:W-:Y:S01]  /*2d80*/  IADD3 R3, PT, PT, R3, 0x80, RZ ;  /* 0x0000008003037810 */ /* 0x000fe20007ffe0ff */
[----:B--2---:R-:W-:Y:S01]  /*2d90*/  FFMA.FTZ R215, R19, R22, R215 ;  /* 0x0000001613d77223 */ /* 0x004fe200000100d7 */
[----:B------:R-:W-:Y:S01]  /*2da0*/  FFMA.FTZ R22, R7, R210, R21 ;  /* 0x000000d207167223 */ /* 0x000fe20000010015 */
[----:B------:R-:W-:Y:S01]  /*2db0*/  FMUL.FTZ R21, R168, UR32 ;  /* 0x00000020a8157c20 */ /* 0x000fe20008410000 */
[----:B------:R-:W-:-:S03]  /*2dc0*/  FMUL.FTZ R168, R170, R165 ;  /* 0x000000a5aaa87220 */ /* 0x000fc60000410000 */
[-C--:B------:R-:W-:Y:S01]  /*2dd0*/  FFMA.FTZ R174, R21, R164.reuse, R174 ;  /* 0x000000a415ae7223 */ /* 0x080fe200000100ae */
[----:B------:R0:W-:Y:S04]  /*2de0*/  STL [R1+0xcc], R215 ;  /* 0x0000ccd701007387 */ /* 0x0001e80000100800 */
[----:B------:R1:W-:Y:S04]  /*2df0*/  STL [R1+0x8], R175 ;  /* 0x000008af01007387 */ /* 0x0003e80000100800 */
[----:B------:R1:W-:Y:S04]  /*2e00*/  STL [R1+0xd0], R174 ;  /* 0x0000d0ae01007387 */ /* 0x0003e80000100800 */
[----:B------:R1:W-:Y:S04]  /*2e10*/  STL [R1+0xc], R172 ;  /* 0x00000cac01007387 */ /* 0x0003e80000100800 */
[----:B------:R1:W-:Y:S04]  /*2e20*/  STL [R1+0xd4], R171 ;  /* 0x0000d4ab01007387 */ /* 0x0003e80000100800 */
[----:B------:R1:W-:Y:S01]  /*2e30*/  STL [R1+0x18], R168 ;  /* 0x000018a801007387 */ /* 0x0003e20000100800 */
[----:B------:R-:W-:Y:S01]  /*2e40*/  FFMA.FTZ R167, R6, R209, R22 ;  /* 0x000000d106a77223 */ /* 0x000fe20000010016 */
[----:B------:R-:W-:-:S03]  /*2e50*/  FMUL.FTZ R22, R173, R164 ;  /* 0x000000a4ad167220 */ /* 0x000fc60000410000 */
[----:B------:R-:W-:Y:S01]  /*2e60*/  FFMA.FTZ R164, R5, R18, R167 ;  /* 0x0000001205a47223 */ /* 0x000fe200000100a7 */
[----:B------:R-:W-:-:S03]  /*2e70*/  FADD.FTZ R167, R166, R20 ;  /* 0x00000014a6a77221 */ /* 0x000fc60000010000 */
[----:B------:R-:W-:Y:S01]  /*2e80*/  FFMA.FTZ R166, R19, R20, R164 ;  /* 0x0000001413a67223 */ /* 0x000fe200000100a4 */
[----:B------:R-:W-:-:S03]  /*2e90*/  FADD.FTZ R164, R167, R22 ;  /* 0x00000016a7a47221 */ /* 0x000fc60000010000 */
[----:B------:R-:W-:Y:S01]  /*2ea0*/  FFMA.FTZ R165, R21, R22, R166 ;  /* 0x0000001615a57223 */ /* 0x000fe200000100a6 */
[----:B0-----:R-:W-:-:S03]  /*2eb0*/  FADD.FTZ R215, R164, R168 ;  /* 0x000000a8a4d77221 */ /* 0x001fc60000010000 */
[----:B-1----:R-:W-:-:S07]  /*2ec0*/  FFMA.FTZ R214, R252, R168, R165 ;  /* 0x000000a8fcd67223 */ /* 0x002fce00000100a5 */
.L_x_15085:
[----:B------:R-:W-:Y:S05]  /*2ed0*/  BSYNC.RECONVERGENT B1 ;  /* 0x0000000000017941 */ /* 0x000fea0003800200 */
.L_x_15084:
[----:B------:R-:W-:Y:S04]  /*2ee0*/  BSSY.RECONVERGENT B1, `(.L_x_15086) ;  /* 0x0000070000017945 */ /* 0x000fe80003800200 */
[----:B------:R-:W-:Y:S05]  /*2ef0*/  @!P3 BRA `(.L_x_15087) ;  /* 0x0000000400b8b947 */ /* 0x000fea0003800000 */
[----:B------:R-:W1:Y:S01]  /*2f00*/  LDC.64 R168, c[0x0][0x3a8] ;  /* 0x0000ea00ffa87b82 */ /* 0x000e620000000a00 */
[----:B------:R-:W-:Y:S01]  /*2f10*/  ISETP.NE.U32.AND P4, PT, RZ, UR24, PT ;  /* 0x00000018ff007c0c */ /* 0x000fe2000bf85070 */
[----:B-----5:R2:W-:Y:S03]  /*2f20*/  STL [R1+0x1c8], R0 ;  /* 0x0001c80001007387 */ /* 0x0205e60000100800 */
[----:B------:R-:W-:-:S03]  /*2f30*/  ISETP.NE.AND.EX P4, PT, RZ, UR25, PT, P4 ;  /* 0x00000019ff007c0c */ /* 0x000fc6000bf85340 */
[----:B0-----:R-:W0:Y:S01]  /*2f40*/  LDC.64 R164, c[0x0][0x428] ;  /* 0x00010a00ffa47b82 */ /* 0x001e220000000a00 */
[----:B--2---:R-:W2:Y:S07]  /*2f50*/  LDL.LU R0, [R1+0xb8] ;  /* 0x0000b80001007983 */ /* 0x004eae0000300800 */
[----:B------:R-:W3:Y:S01]  /*2f60*/  LDC.64 R174, c[0x0][0x3b0] ;  /* 0x0000ec00ffae7b82 */ /* 0x000ee20000000a00 */
[----:B------:R-:W4:Y:S04]  /*2f70*/  LDL.LU R186, [R1+0xbc] ;  /* 0x0000bc0001ba7983 */ /* 0x000f280000300800 */
[----:B------:R-:W4:Y:S03]  /*2f80*/  LDL R187, [R1+0x15c] ;  /* 0x00015c0001bb7983 */ /* 0x000f260000100800 */
[----:B------:R-:W3:Y:S01]  /*2f90*/  @P4 LDC.64 R172, c[0x0][0x438] ;  /* 0x00010e00ffac4b82 */ /* 0x000ee20000000a00 */
[----:B-1----:R-:W-:Y:S01]  /*2fa0*/  IMAD.WIDE.U32 R168, R3, 0x20, R168 ;  /* 0x0000002003a87825 */ /* 0x002fe200078e00a8 */
[----:B------:R-:W4:Y:S04]  /*2fb0*/  LDL.LU R188, [R1+0xc0] ;  /* 0x0000c00001bc7983 */ /* 0x000f280000300800 */
[----:B------:R-:W2:Y:S01]  /*2fc0*/  LDG.E.128 R24, desc[UR20][R168.64] ;  /* 0x00000014a8187981 */ /* 0x000ea2000c1e1d00 */
[----:B0-----:R-:W-:-:S03]  /*2fd0*/  IMAD.WIDE.U32 R164, R216, 0x10, R164 ;  /* 0x00000010d8a47825 */ /* 0x001fc600078e00a4 */
[----:B------:R-:W4:Y:S04]  /*2fe0*/  LDL R189, [R1+0x160] ;  /* 0x0001600001bd7983 */ /* 0x000f280000100800 */
[----:B------:R-:W4:Y:S04]  /*2ff0*/  LDG.E.128 R164, desc[UR20][R164.64] ;  /* 0x00000014a4a47981 */ /* 0x000f28000c1e1d00 */
[----:B------:R-:W4:Y:S04]  /*3000*/  LDL.LU R190, [R1+0xc4] ;  /* 0x0000c40001be7983 */ /* 0x000f280000300800 */
[----:B------:R-:W4:Y:S01]  /*3010*/  LDL R194, [R1+0x164] ;  /* 0x0001640001c27983 */ /* 0x000f220000100800 */
[----:B---3--:R-:W-:-:S03]  /*3020*/  @P4 IMAD.WIDE.U32 R172, R3, 0x20, R172 ;  /* 0x0000002003ac4825 */ /* 0x008fc600078e00ac */
[----:B------:R-:W3:Y:S04]  /*3030*/  LDL.LU R191, [R1+0xa8] ;  /* 0x0000a80001bf7983 */ /* 0x000ee80000300800 */
[----:B------:R-:W3:Y:S04]  /*3040*/  LDL R192, [R1+0x148] ;  /* 0x0001480001c07983 */ /* 0x000ee80000100800 */
[----:B------:R-:W3:Y:S04]  /*3050*/  LDG.E.128 R168, desc[UR20][R168.64+0x10] ;  /* 0x00001014a8a87981 */ /* 0x000ee8000c1e1d00 */
[----:B------:R-:W5:Y:S04]  /*3060*/  @P4 LDG.E.128 R32, desc[UR20][R172.64] ;  /* 0x00000014ac204981 */ /* 0x000f68000c1e1d00 */
[----:B------:R0:W5:Y:S04]  /*3070*/  @P4 LDG.E.128 R28, desc[UR20][R172.64+0x10] ;  /* 0x00001014ac1c4981 */ /* 0x000168000c1e1d00 */
[----:B------:R-:W3:Y:S04]  /*3080*/  LDL.LU R193, [R1+0xac] ;  /* 0x0000ac0001c17983 */ /* 0x000ee80000300800 */
[----:B------:R-:W3:Y:S01]  /*3090*/  LDL R235, [R1+0x14c] ;  /* 0x00014c0001eb7983 */ /* 0x000ee20000100800 */
[----:B0-----:R-:W-:-:S03]  /*30a0*/  IMAD.WIDE.U32 R172, R4, 0x8, R174 ;  /* 0x0000000804ac7825 */ /* 0x001fc600078e00ae */
[----:B------:R-:W3:Y:S04]  /*30b0*/  LDL R175, [R1+0x158] ;  /* 0x0001580001af7983 */ /* 0x000ee80000100800 */
[----:B------:R0:W5:Y:S01]  /*30c0*/  LDG.E.64 R182, desc[UR20][R172.64] ;  /* 0x00000014acb67981 */ /* 0x000162000c1e1b00 */
[----:B--2---:R-:W-:Y:S01]  /*30d0*/  FADD.FTZ R23, R24, -UR34 ;  /* 0x8000002218177e21 */ /* 0x004fe20008010000 */
[----:B------:R-:W-:Y:S01]  /*30e0*/  FADD.FTZ R24, R25, -UR34 ;  /* 0x8000002219187e21 */ /* 0x000fe20008010000 */
[----:B------:R-:W-:Y:S01]  /*30f0*/  FADD.FTZ R25, R26, -UR34 ;  /* 0x800000221a197e21 */ /* 0x000fe20008010000 */
[----:B------:R-:W-:Y:S01]  /*3100*/  FADD.FTZ R26, R27, -UR34 ;  /* 0x800000221b1a7e21 */ /* 0x000fe20008010000 */
[----:B------:R-:W-:Y:S01]  /*3110*/  FMUL.FTZ R23, R23, UR32 ;  /* 0x0000002017177c20 */ /* 0x000fe20008410000 */
[----:B------:R-:W-:Y:S01]  /*3120*/  FMUL.FTZ R24, R24, UR32 ;  /* 0x0000002018187c20 */ /* 0x000fe20008410000 */
[----:B----4-:R-:W-:-:S02]  /*3130*/  HADD2.F32 R27, -RZ, R164.H0_H0 ;  /* 0x200000a4ff1b7230 */ /* 0x010fc40000004100 */
[----:B0-----:R-:W-:Y:S02]  /*3140*/  HADD2.F32 R172, -RZ, R164.H1_H1 ;  /* 0x300000a4ffac7230 */ /* 0x001fe40000004100 */
[----:B------:R-:W-:Y:S01]  /*3150*/  FMUL.FTZ R25, R25, UR32 ;  /* 0x0000002019197c20 */ /* 0x000fe20008410000 */
[--C-:B------:R-:W-:Y:S02]  /*3160*/  HADD2.F32 R164, -RZ, R165.reuse.H0_H0 ;  /* 0x200000a5ffa47230 */ /* 0x100fe40000004100 */
[----:B------:R-:W-:Y:S01]  /*3170*/  FFMA.FTZ R0, R23, R27, R0 ;  /* 0x0000001b17007223 */ /* 0x000fe20000010000 */
[----:B------:R-:W-:Y:S02]  /*3180*/  HADD2.F32 R165, -RZ, R165.H1_H1 ;  /* 0x300000a5ffa57230 */ /* 0x000fe40000004100 */
[----:B------:R-:W-:Y:S01]  /*3190*/  FFMA.FTZ R186, R24, R172, R186 ;  /* 0x000000ac18ba7223 */ /* 0x000fe200000100ba */
[----:B------:R-:W-:Y:S01]  /*31a0*/  FMUL.FTZ R26, R26, UR32 ;  /* 0x000000201a1a7c20 */ /* 0x000fe20008410000 */
[----:B------:R-:W-:Y:S01]  /*31b0*/  FFMA.FTZ R188, R25, R164, R188 ;  /* 0x000000a419bc7223 */ /* 0x000fe200000100bc */
[----:B------:R0:W-:Y:S02]  /*31c0*/  STL [R1+0xb8], R0 ;  /* 0x0000b80001007387 */ /* 0x0001e40000100800 */
[----:B------:R-:W-:Y:S01]  /*31d0*/  FFMA.FTZ R190, R26, R165, R190 ;  /* 0x000000a51abe7223 */ /* 0x000fe200000100be */
[----:B------:R-:W-:Y:S01]  /*31e0*/  FADD.FTZ R248, R248, R27 ;  /* 0x0000001bf8f87221 */ /* 0x000fe20000010000 */
[----:B0-----:R1:W5:Y:S01]  /*31f0*/  LDL.LU R0, [R1+0x1c8] ;  /* 0x0001c80001007983 */ /* 0x0013620000300800 */
[----:B---3--:R-:W-:-:S03]  /*3200*/  FADD.FTZ R168, R168, -UR34 ;  /* 0x80000022a8a87e21 */ /* 0x008fc60008010000 */
[----:B------:R0:W-:Y:S01]  /*3210*/  STL [R1+0xbc], R186 ;  /* 0x0000bcba01007387 */ /* 0x0001e20000100800 */
[----:B------:R-:W-:-:S03]  /*3220*/  FADD.FTZ R249, R249, R172 ;  /* 0x000000acf9f97221 */ /* 0x000fc60000010000 */
[----:B------:R2:W-:Y:S01]  /*3230*/  STL [R1+0xc0], R188 ;  /* 0x0000c0bc01007387 */ /* 0x0005e20000100800 */
[----:B0-----:R-:W-:Y:S01]  /*3240*/  FMUL.FTZ R186, R187, R172 ;  /* 0x000000acbbba7220 */ /* 0x001fe20000410000 */
[----:B------:R-:W-:Y:S01]  /*3250*/  FMUL.FTZ R187, R189, R164 ;  /* 0x000000a4bdbb7220 */ /* 0x000fe20000410000 */
[----:B------:R-:W-:Y:S02]  /*3260*/  FMUL.FTZ R189, R194, R165 ;  /* 0x000000a5c2bd7220 */ /* 0x000fe40000410000 */
[----:B------:R-:W3:Y:S01]  /*3270*/  LDL.LU R194, [R1+0xb0] ;  /* 0x0000b00001c27983 */ /* 0x000ee20000300800 */
[----:B------:R-:W-:-:S03]  /*3280*/  FMUL.FTZ R27, R175, R27 ;  /* 0x0000001baf1b7220 */ /* 0x000fc60000410000 */
[----:B------:R-:W4:Y:S01]  /*3290*/  LDL R175, [R1+0x150] ;  /* 0x0001500001af7983 */ /* 0x000f220000100800 */
[----:B--2---:R-:W-:-:S03]  /*32a0*/  FMUL.FTZ R188, R168, UR32 ;  /* 0x00000020a8bc7c20 */ /* 0x004fc60008410000 */
[----:B------:R-:W-:Y:S04]  /*32b0*/  STL [R1+0xc4], R190 ;  /* 0x0000c4be01007387 */ /* 0x000fe80000100800 */
[----:B------:R-:W2:Y:S04]  /*32c0*/  LDL.LU R172, [R1+0xb4] ;  /* 0x0000b40001ac7983 */ /* 0x000ea80000300800 */
[----:B------:R-:W4:Y:S01]  /*32d0*/  LDL R168, [R1+0x154] ;  /* 0x0001540001a87983 */ /* 0x000f220000100800 */
[----:B------:R-:W-:Y:S02]  /*32e0*/  HADD2.F32 R173, -RZ, R166.H0_H0 ;  /* 0x200000a6ffad7230 */ /* 0x000fe40000004100 */
[----:B------:R-:W-:-:S03]  /*32f0*/  FADD.FTZ R169, R169, -UR34 ;  /* 0x80000022a9a97e21 */ /* 0x000fc60008010000 */
[----:B------:R-:W-:Y:S01]  /*3300*/  FFMA.FTZ R191, R188, R173, R191 ;  /* 0x000000adbcbf7223 */ /* 0x000fe200000100bf */
[----:B------:R-:W-:-:S04]  /*3310*/  HADD2.F32 R166, -RZ, R166.H1_H1 ;  /* 0x300000a6ffa67230 */ /* 0x000fc80000004100 */
[----:B------:R0:W-:Y:S01]  /*3320*/  STL [R1+0xa8], R191 ;  /* 0x0000a8bf01007387 */ /* 0x0001e20000100800 */
[----:B------:R-:W-:Y:S01]  /*3330*/  FADD.FTZ R170, R170, -UR34 ;  /* 0x80000022aaaa7e21 */ /* 0x000fe20008010000 */
[----:B------:R-:W-:Y:S01]  /*3340*/  FADD.FTZ R171, R171, -UR34 ;  /* 0x80000022abab7e21 */ /* 0x000fe20008010000 */
[----:B0-----:R-:W-:-:S04]  /*3350*/  FMUL.FTZ R191, R169, UR32 ;  /* 0x00000020a9bf7c20 */ /* 0x001fc80008410000 */
[-C--:B------:R-:W-:Y:S01]  /*3360*/  FFMA.FTZ R193, R191, R166.reuse, R193 ;  /* 0x000000a6bfc17223 */ /* 0x080fe200000100c1 */
[--C-:B------:R-:W-:Y:S02]  /*3370*/  HADD2.F32 R174, -RZ, R167.reuse.H0_H0 ;  /* 0x200000a7ffae7230 */ /* 0x100fe40000004100 */
[----:B------:R-:W-:Y:S01]  /*3380*/  FMUL.FTZ R190, R192, R173 ;  /* 0x000000adc0be7220 */ /* 0x000fe20000410000 */
[----:B------:R-:W-:Y:S02]  /*3390*/  HADD2.F32 R167, -RZ, R167.H1_H1 ;  /* 0x300000a7ffa77230 */ /* 0x000fe40000004100 */
[----:B------:R-:W-:Y:S01]  /*33a0*/  FMUL.FTZ R192, R235, R166 ;  /* 0x000000a6ebc07220 */ /* 0x000fe20000410000 */
[----:B------:R0:W-:Y:S01]  /*33b0*/  STL [R1+0xac], R193 ;  /* 0x0000acc101007387 */ /* 0x0001e20000100800 */
[----:B------:R-:W-:Y:S01]  /*33c0*/  FADD.FTZ R251, R251, R165 ;  /* 0x000000a5fbfb7221 */ /* 0x000fe20000010000 */
[----:B------:R-:W-:Y:S01]  /*33d0*/  FMUL.FTZ R235, R171, UR32 ;  /* 0x00000020abeb7c20 */ /* 0x000fe20008410000 */
[----:B------:R-:W-:Y:S01]  /*33e0*/  FADD.FTZ R250, R250, R164 ;  /* 0x000000a4fafa7221 */ /* 0x000fe20000010000 */
[----:B------:R-:W-:Y:S01]  /*33f0*/  FADD.FTZ R165, R215, R27 ;  /* 0x0000001bd7a57221 */ /* 0x000fe20000010000 */
[----:B------:R-:W-:Y:S01]  /*3400*/  FFMA.FTZ R164, R23, R27, R214 ;  /* 0x0000001b17a47223 */ /* 0x000fe200000100d6 */
[----:B0-----:R-:W-:-:S02]  /*3410*/  FMUL.FTZ R193, R170, UR32 ;  /* 0x00000020aac17c20 */ /* 0x001fc40008410000 */
        /* <DEDUP_REMOVED lines=11> */
[----:B------:R-:W-:Y:S01]  /*34d0*/  IADD3 R216, PT, PT, R216, 0x80, RZ ;  /* 0x00000080d8d87810 */ /* 0x000fe20007ffe0ff */
[----:B------:R-:W-:Y:S01]  /*34e0*/  FADD.FTZ R244, R244, R173 ;  /* 0x000000adf4f47221 */ /* 0x000fe20000010000 */
[----:B------:R-:W-:Y:S01]  /*34f0*/  FADD.FTZ R246, R246, R174 ;  /* 0x000000aef6f67221 */ /* 0x000fe20000010000 */
[----:B------:R-:W-:Y:S01]  /*3500*/  FADD.FTZ R247, R247, R167 ;  /* 0x000000a7f7f77221 */ /* 0x000fe20000010000 */
[----:B------:R-:W-:-:S02]  /*3510*/  IADD3 R4, PT, PT, R4, 0x80, RZ ;  /* 0x0000008004047810 */ /* 0x000fc40007ffe0ff */
[----:B------:R-:W-:Y:S01]  /*3520*/  IADD3 R3, PT, PT, R3, 0x80, RZ ;  /* 0x0000008003037810 */ /* 0x000fe20007ffe0ff */
[----:B---3--:R-:W-:-:S05]  /*3530*/  FFMA.FTZ R194, R193, R174, R194 ;  /* 0x000000aec1c27223 */ /* 0x008fca00000100c2 */
[----:B------:R0:W-:Y:S01]  /*3540*/  STL [R1+0xb0], R194 ;  /* 0x0000b0c201007387 */ /* 0x0001e20000100800 */
[-C--:B--2---:R-:W-:Y:S01]  /*3550*/  FFMA.FTZ R172, R235, R167.reuse, R172 ;  /* 0x000000a7ebac7223 */ /* 0x084fe200000100ac */
[----:B----4-:R-:W-:-:S04]  /*3560*/  FMUL.FTZ R168, R168, R167 ;  /* 0x000000a7a8a87220 */ /* 0x010fc80000410000 */
[----:B------:R1:W-:Y:S04]  /*3570*/  STL [R1+0xb4], R172 ;  /* 0x0000b4ac01007387 */ /* 0x0003e80000100800 */
[----:B------:R1:W-:Y:S01]  /*3580*/  STL [R1+0x14], R168 ;  /* 0x000014a801007387 */ /* 0x0003e20000100800 */
[----:B0-----:R-:W-:-:S04]  /*3590*/  FMUL.FTZ R194, R175, R174 ;  /* 0x000000aeafc27220 */ /* 0x001fc80000410000 */
[----:B------:R-:W-:Y:S01]  /*35a0*/  FADD.FTZ R164, R166, R194 ;  /* 0x000000c2a6a47221 */ /* 0x000fe20000010000 */
[----:B------:R-:W-:-:S03]  /*35b0*/  FFMA.FTZ R165, R193, R194, R165 ;  /* 0x000000c2c1a57223 */ /* 0x000fc600000100a5 */
[----:B------:R-:W-:Y:S01]  /*35c0*/  FADD.FTZ R215, R164, R168 ;  /* 0x000000a8a4d77221 */ /* 0x000fe20000010000 */
[----:B-1----:R-:W-:-:S07]  /*35d0*/  FFMA.FTZ R214, R235, R168, R165 ;  /* 0x000000a8ebd67223 */ /* 0x002fce00000100a5 */
.L_x_15087:
[----:B------:R-:W-:Y:S05]  /*35e0*/  BSYNC.RECONVERGENT B1 ;  /* 0x0000000000017941 */ /* 0x000fea0003800200 */
.L_x_15086:
[----:B------:R-:W-:Y:S05]  /*35f0*/  @!P5 BRA `(.L_x_15088) ;  /* 0x0000000c0050d947 */ /* 0x000fea0003800000 */
[----:B------:R-:W1:Y:S01]  /*3600*/  LDC.64 R168, c[0x0][0x428] ;  /* 0x00010a00ffa87b82 */ /* 0x000e620000000a00 */
[----:B-----5:R2:W-:Y:S07]  /*3610*/  STL [R1+0x1cc], R2 ;  /* 0x0001cc0201007387 */ /* 0x0205ee0000100800 */
[----:B------:R-:W3:Y:S01]  /*3620*/  LDC.64 R172, c[0x0][0x3a8] ;  /* 0x0000ea00ffac7b82 */ /* 0x000ee20000000a00 */
[----:B------:R-:W-:Y:S01]  /*3630*/  ISETP.NE.U32.AND P4, PT, RZ, UR24, PT ;  /* 0x00000018ff007c0c */ /* 0x000fe2000bf85070 */
[----:B--2---:R-:W2:Y:S06]  /*3640*/  LDL.LU R2, [R1+0x98] ;  /* 0x0000980001027983 */ /* 0x004eac0000300800 */
[----:B------:R-:W4:Y:S01]  /*3650*/  LDC.64 R196, c[0x0][0x3b0] ;  /* 0x0000ec00ffc47b82 */ /* 0x000f220000000a00 */
[----:B-1----:R-:W-:-:S04]  /*3660*/  IMAD.WIDE.U32 R168, R216, 0x10, R168 ;  /* 0x00000010d8a87825 */ /* 0x002fc800078e00a8 */
[----:B---3--:R-:W-:Y:S02]  /*3670*/  IMAD.WIDE.U32 R172, R3, 0x20, R172 ;  /* 0x0000002003ac7825 */ /* 0x008fe400078e00ac */
[----:B------:R-:W3:Y:S04]  /*3680*/  LDG.E.128 R168, desc[UR20][R168.64] ;  /* 0x00000014a8a87981 */ /* 0x000ee8000c1e1d00 */
[----:B0-----:R-:W2:Y:S01]  /*3690*/  LDG.E.128 R164, desc[UR20][R172.64] ;  /* 0x00000014aca47981 */ /* 0x001ea2000c1e1d00 */
[----:B------:R-:W-:-:S03]  /*36a0*/  ISETP.NE.AND.EX P4, PT, RZ, UR25, PT, P4 ;  /* 0x00000019ff007c0c */ /* 0x000fc6000bf85340 */
[----:B------:R0:W-:Y:S01]  /*36b0*/  STL [R1+0x1c8], R0 ;  /* 0x0001c80001007387 */ /* 0x0001e20000100800 */
[----:B----4-:R-:W-:-:S03]  /*36c0*/  IMAD.WIDE.U32 R196, R4, 0x8, R196 ;  /* 0x0000000804c47825 */ /* 0x010fc600078e00c4 */
[----:B------:R-:W4:Y:S04]  /*36d0*/  LDL R202, [R1+0x140] ;  /* 0x0001400001ca7983 */ /* 0x000f280000100800 */
[----:B------:R-:W4:Y:S02]  /*36e0*/  LDG.E.128 R172, desc[UR20][R172.64+0x10] ;  /* 0x00001014acac7981 */ /* 0x000f24000c1e1d00 */
[----:B------:R-:W1:Y:S02]  /*36f0*/  @P4 LDC.64 R184, c[0x0][0x438] ;  /* 0x00010e00ffb84b82 */ /* 0x000e640000000a00 */
[----:B0-----:R-:W4:Y:S04]  /*3700*/  LDL R0, [R1+0x138] ;  /* 0x0001380001007983 */ /* 0x001f280000100800 */
[----:B------:R-:W4:Y:S04]  /*3710*/  LDL R203, [R1+0x144] ;  /* 0x0001440001cb7983 */ /* 0x000f280000100800 */
[----:B------:R-:W4:Y:S04]  /*3720*/  LDL R205, [R1+0x128] ;  /* 0x0001280001cd7983 */ /* 0x000f280000100800 */
[----:B------:R-:W4:Y:S04]  /*3730*/  LDL.LU R206, [R1+0x8c] ;  /* 0x00008c0001ce7983 */ /* 0x000f280000300800 */
[----:B------:R-:W4:Y:S04]  /*3740*/  LDL R207, [R1+0x12c] ;  /* 0x00012c0001cf7983 */ /* 0x000f280000100800 */
[----:B------:R-:W4:Y:S01]  /*3750*/  LDL R216, [R1+0x134] ;  /* 0x0001340001d87983 */ /* 0x000f220000100800 */
[----:B-1----:R-:W-:-:S05]  /*3760*/  @P4 IMAD.WIDE.U32 R184, R3, 0x20, R184 ;  /* 0x0000002003b84825 */ /* 0x002fca00078e00b8 */
[----:B------:R-:W5:Y:S04]  /*3770*/  @P4 LDG.E.128 R140, desc[UR20][R184.64] ;  /* 0x00000014b88c4981 */ /* 0x000f68000c1e1d00 */
[----:B------:R-:W5:Y:S04]  /*3780*/  @P4 LDG.E.128 R144, desc[UR20][R184.64+0x10] ;  /* 0x00001014b8904981 */ /* 0x000f68000c1e1d00 */
[----:B------:R0:W5:Y:S01]  /*3790*/  LDG.E.64 R184, desc[UR20][R196.64] ;  /* 0x00000014c4b87981 */ /* 0x000162000c1e1b00 */
[--C-:B---3--:R-:W-:Y:S02]  /*37a0*/  HADD2.F32 R199, -RZ, R168.reuse.H0_H0 ;  /* 0x200000a8ffc77230 */ /* 0x108fe40000004100 */
[----:B------:R-:W-:-:S02]  /*37b0*/  HADD2.F32 R200, -RZ, R168.H1_H1 ;  /* 0x300000a8ffc87230 */ /* 0x000fc40000004100 */
[----:B--2---:R-:W-:Y:S01]  /*37c0*/  FADD.FTZ R165, R165, -UR34 ;  /* 0x80000022a5a57e21 */ /* 0x004fe20008010000 */
[----:B------:R-:W-:Y:S01]  /*37d0*/  FADD.FTZ R195, R164, -UR34 ;  /* 0x80000022a4c37e21 */ /* 0x000fe20008010000 */
[----:B------:R-:W-:Y:S01]  /*37e0*/  FADD.FTZ R166, R166, -UR34 ;  /* 0x80000022a6a67e21 */ /* 0x000fe20008010000 */
[----:B------:R-:W-:Y:S01]  /*37f0*/  FADD.FTZ R167, R167, -UR34 ;  /* 0x80000022a7a77e21 */ /* 0x000fe20008010000 */
[----:B0-----:R-:W-:Y:S02]  /*3800*/  FMUL.FTZ R196, R165, UR32 ;  /* 0x00000020a5c47c20 */ /* 0x001fe40008410000 */
[----:B------:R-:W-:Y:S01]  /*3810*/  FMUL.FTZ R197, R166, UR32 ;  /* 0x00000020a6c57c20 */ /* 0x000fe20008410000 */
[----:B----4-:R-:W-:Y:S01]  /*3820*/  FADD.FTZ R168, R172, -UR34 ;  /* 0x80000022aca87e21 */ /* 0x010fe20008010000 */
[----:B------:R-:W-:Y:S01]  /*3830*/  FADD.FTZ R164, R173, -UR34 ;  /* 0x80000022ada47e21 */ /* 0x000fe20008010000 */
[----:B------:R-:W2:Y:S01]  /*3840*/  LDL.LU R172, [R1+0x94] ;  /* 0x0000940001ac7983 */ /* 0x000ea20000300800 */
[----:B------:R-:W-:Y:S01]  /*3850*/  FADD.FTZ R4, R174, -UR34 ;  /* 0x80000022ae047e21 */ /* 0x000fe20008010000 */
[----:B------:R-:W-:-:S02]  /*3860*/  FADD.FTZ R3, R175, -UR34 ;  /* 0x80000022af037e21 */ /* 0x000fc40008010000 */
[----:B------:R-:W3:Y:S01]  /*3870*/  LDL R173, [R1+0x130] ;  /* 0x0001300001ad7983 */ /* 0x000ee20000100800 */
[----:B------:R-:W-:-:S03]  /*3880*/  FMUL.FTZ R198, R167, UR32 ;  /* 0x00000020a7c67c20 */ /* 0x000fc60008410000 */
[----:B------:R-:W4:Y:S04]  /*3890*/  LDL.LU R174, [R1+0x88] ;  /* 0x0000880001ae7983 */ /* 0x000f280000300800 */
[----:B------:R-:W2:Y:S04]  /*38a0*/  LDL.LU R175, [R1+0xa4] ;  /* 0x0000a40001af7983 */ /* 0x000ea80000300800 */
[----:B------:R-:W3:Y:S04]  /*38b0*/  LDL.LU R165, [R1+0xa0] ;  /* 0x0000a00001a57983 */ /* 0x000ee80000300800 */
[----:B------:R-:W2:Y:S04]  /*38c0*/  LDL R166, [R1+0x13c] ;  /* 0x00013c0001a67983 */ /* 0x000ea80000100800 */
[----:B------:R-:W4:Y:S01]  /*38d0*/  LDL.LU R167, [R1+0x9c] ;  /* 0x00009c0001a77983 */ /* 0x000f220000300800 */
[----:B------:R-:W-:Y:S01]  /*38e0*/  FMUL.FTZ R195, R195, UR32 ;  /* 0x00000020c3c37c20 */ /* 0x000fe20008410000 */
[----:B------:R-:W-:-:S03]  /*38f0*/  HADD2.F32 R201, -RZ, R169.H0_H0 ;  /* 0x200000a9ffc97230 */ /* 0x000fc60000004100 */
[-C--:B------:R-:W-:Y:S01]  /*3900*/  FFMA.FTZ R2, R195, R199.reuse, R2 ;  /* 0x000000c7c3027223 */ /* 0x080fe20000010002 */
[----:B------:R-:W-:Y:S01]  /*3910*/  FADD.FTZ R240, R240, R199 ;  /* 0x000000c7f0f07221 */ /* 0x000fe20000010000 */
[----:B------:R-:W-:-:S03]  /*3920*/  FMUL.FTZ R199, R0, R199 ;  /* 0x000000c700c77220 */ /* 0x000fc60000410000 */
[----:B------:R0:W-:Y:S04]  /*3930*/  STL [R1+0x98], R2 ;  /* 0x0000980201007387 */ /* 0x0001e80000100800 */
[----:B0-----:R1:W5:Y:S04]  /*3940*/  LDL.LU R2, [R1+0x1cc] ;  /* 0x0001cc0001027983 */ /* 0x0013680000300800 */
[----:B------:R1:W5:Y:S01]  /*3950*/  LDL.LU R0, [R1+0x1c8] ;  /* 0x0001c80001007983 */ /* 0x0003620000300800 */
[----:B---3--:R-:W-:Y:S01]  /*3960*/  FFMA.FTZ R165, R197, R201, R165 ;  /* 0x000000c9c5a57223 */ /* 0x008fe200000100a5 */
[----:B----4-:R-:W-:-:S05]  /*3970*/  FFMA.FTZ R167, R196, R200, R167 ;  /* 0x000000c8c4a77223 */ /* 0x010fca00000100a7 */
[----:B------:R0:W-:Y:S04]  /*3980*/  STL [R1+0x9c], R167 ;  /* 0x00009ca701007387 */ /* 0x0001e80000100800 */
[----:B------:R-:W-:Y:S04]  /*3990*/  STL [R1+0xa0], R165 ;  /* 0x0000a0a501007387 */ /* 0x000fe80000100800 */
[----:B0-----:R-:W3:Y:S01]  /*39a0*/  LDL.LU R167, [R1+0x90] ;  /* 0x0000900001a77983 */ /* 0x001ee20000300800 */
[----:B------:R-:W-:Y:S01]  /*39b0*/  FADD.FTZ R242, R242, R201 ;  /* 0x000000c9f2f27221 */ /* 0x000fe20000010000 */
[----:B------:R-:W-:-:S02]  /*39c0*/  HADD2.F32 R204, -RZ, R170.H0_H0 ;  /* 0x200000aaffcc7230 */ /* 0x000fc40000004100 */
[----:B------:R-:W-:Y:S01]  /*39d0*/  FMUL.FTZ R201, R202, R201 ;  /* 0x000000c9cac97220 */ /* 0x000fe20000410000 */
[----:B------:R-:W-:Y:S01]  /*39e0*/  FMUL.FTZ R202, R168, UR32 ;  /* 0x00000020a8ca7c20 */ /* 0x000fe20008410000 */
[----:B------:R-:W-:Y:S02]  /*39f0*/  HADD2.F32 R169, -RZ, R169.H1_H1 ;  /* 0x300000a9ffa97230 */ /* 0x000fe40000004100 */
[----:B------:R-:W-:Y:S01]  /*3a00*/  FADD.FTZ R236, R236, R204 ;  /* 0x000000ccecec7221 */ /* 0x000fe20000010000 */
[-C--:B------:R-:W-:Y:S01]  /*3a10*/  FFMA.FTZ R174, R202, R204.reuse, R174 ;  /* 0x000000cccaae7223 */ /* 0x080fe200000100ae */
[----:B------:R-:W-:Y:S02]  /*3a20*/  HADD2.F32 R170, -RZ, R170.H1_H1 ;  /* 0x300000aaffaa7230 */ /* 0x000fe40000004100 */
[----:B------:R-:W-:Y:S01]  /*3a30*/  FMUL.FTZ R204, R205, R204 ;  /* 0x000000cccdcc7220 */ /* 0x000fe20000410000 */
[----:B------:R-:W-:Y:S01]  /*3a40*/  FMUL.FTZ R205, R164, UR32 ;  /* 0x00000020a4cd7c20 */ /* 0x000fe20008410000 */
[----:B--2---:R-:W-:-:S03]  /*3a50*/  FFMA.FTZ R175, R198, R169, R175 ;  /* 0x000000a9c6af7223 */ /* 0x004fc600000100af */
[----:B------:R-:W-:Y:S02]  /*3a60*/  FFMA.FTZ R206, R205, R170, R206 ;  /* 0x000000aacdce7223 */ /* 0x000fe400000100ce */
[----:B------:R-:W-:Y:S01]  /*3a70*/  STL [R1+0xa4], R175 ;  /* 0x0000a4af01007387 */ /* 0x000fe20000100800 */
[----:B------:R-:W-:-:S03]  /*3a80*/  HADD2.F32 R208, -RZ, R171.H0_H0 ;  /* 0x200000abffd07230 */ /* 0x000fc60000004100 */
[----:B------:R-:W-:Y:S04]  /*3a90*/  STL [R1+0x88], R174 ;  /* 0x000088ae01007387 */ /* 0x000fe80000100800 */
[----:B------:R0:W-:Y:S02]  /*3aa0*/  STL [R1+0x8c], R206 ;  /* 0x00008cce01007387 */ /* 0x0001e40000100800 */
[----:B0-----:R-:W-:Y:S01]  /*3ab0*/  FMUL.FTZ R206, R207, R170 ;  /* 0x000000aacfce7220 */ /* 0x001fe20000410000 */
[----:B------:R-:W-:Y:S01]  /*3ac0*/  FMUL.FTZ R207, R4, UR32 ;  /* 0x0000002004cf7c20 */ /* 0x000fe20008410000 */
[----:B------:R-:W-:Y:S02]  /*3ad0*/  HADD2.F32 R171, -RZ, R171.H1_H1 ;  /* 0x300000abffab7230 */ /* 0x000fe40000004100 */
[----:B------:R-:W-:Y:S01]  /*3ae0*/  FADD.FTZ R241, R241, R200 ;  /* 0x000000c8f1f17221 */ /* 0x000fe20000010000 */
        /* <DEDUP_REMOVED lines=17> */
[----:B---3--:R-:W-:-:S05]  /*3c00*/  FFMA.FTZ R167, R207, R208, R167 ;  /* 0x000000d0cfa77223 */ /* 0x008fca00000100a7 */
[----:B------:R0:W-:Y:S02]  /*3c10*/  STL [R1+0x90], R167 ;  /* 0x000090a701007387 */ /* 0x0001e40000100800 */
[----:B0-----:R-:W-:-:S04]  /*3c20*/  FMUL.FTZ R167, R3, UR32 ;  /* 0x0000002003a77c20 */ /* 0x001fc80008410000 */
[----:B------:R-:W-:Y:S01]  /*3c30*/  FFMA.FTZ R172, R167, R171, R172 ;  /* 0x000000aba7ac7223 */ /* 0x000fe200000100ac */
[----:B------:R1:W-:Y:S04]  /*3c40*/  STL [R1+0x2c], R167 ;  /* 0x00002ca701007387 */ /* 0x0003e80000100800 */
[----:B------:R1:W-:Y:S04]  /*3c50*/  STL [R1+0x94], R172 ;  /* 0x000094ac01007387 */ /* 0x0003e80000100800 */
[----:B------:R1:W-:Y:S01]  /*3c60*/  STL [R1+0x28], R164 ;  /* 0x000028a401007387 */ /* 0x0003e20000100800 */
[----:B------:R-:W-:Y:S01]  /*3c70*/  FADD.FTZ R3, R4, R206 ;  /* 0x000000ce04037221 */ /* 0x000fe20000010000 */
[----:B------:R-:W-:Y:S01]  /*3c80*/  FMUL.FTZ R208, R173, R208 ;  /* 0x000000d0add07220 */ /* 0x000fe20000410000 */
[----:B------:R-:W-:-:S03]  /*3c90*/  FFMA.FTZ R4, R205, R206, R166 ;  /* 0x000000cecd047223 */ /* 0x000fc600000100a6 */
[----:B------:R-:W-:Y:S01]  /*3ca0*/  FADD.FTZ R3, R3, R208 ;  /* 0x000000d003037221 */ /* 0x000fe20000010000 */
[----:B------:R-:W-:-:S03]  /*3cb0*/  FFMA.FTZ R4, R207, R208, R4 ;  /* 0x000000d0cf047223 */ /* 0x000fc60000010004 */
[----:B------:R-:W-:Y:S01]  /*3cc0*/  FADD.FTZ R215, R3, R164 ;  /* 0x000000a403d77221 */ /* 0x000fe20000010000 */
[----:B------:R-:W-:Y:S01]  /*3cd0*/  FFMA.FTZ R214, R167, R164, R4 ;  /* 0x000000a4a7d67223 */ /* 0x000fe20000010004 */
[----:B-1----:R-:W-:Y:S06]  /*3ce0*/  BRA `(.L_x_15088) ;  /* 0x0000000400947947 */ /* 0x002fec0003800000 */
.L_x_15079:
        /* <DEDUP_REMOVED lines=50> */
.L_x_15089:
        /* <DEDUP_REMOVED lines=51> */
.L_x_15088:
[----:B------:R-:W-:Y:S05]  /*4340*/  BSYNC.RECONVERGENT B0 ;  /* 0x0000000000007941 */ /* 0x000fea0003800200 */
.L_x_15078:
[----:B------:R-:W4:Y:S01]  /*4350*/  SHFL.DOWN PT, R4, R215, 0x10, 0x1f ;  /* 0x0a001f00d7047f89 */ /* 0x000f2200000e0000 */
[----:B------:R-:W-:Y:S03]  /*4360*/  BSSY.RECONVERGENT B0, `(.L_x_15090) ;  /* 0x000001f000007945 */ /* 0x000fe60003800200 */
[----:B-1----:R-:W1:Y:S01]  /*4370*/  SHFL.DOWN PT, R3, R214, 0x10, 0x1f ;  /* 0x0a001f00d6037f89 */ /* 0x002e6200000e0000 */
[----:B------:R-:W0:Y:S01]  /*4380*/  S2R R169, SR_TID.X ;  /* 0x0000000000a97919 */ /* 0x000e220000002100 */
[----:B----4-:R-:W-:Y:S01]  /*4390*/  FADD.FTZ R4, R4, R215 ;  /* 0x000000d704047221 */ /* 0x010fe20000010000 */
[----:B-1----:R-:W-:-:S04]  /*43a0*/  FADD.FTZ R3, R3, R214 ;  /* 0x000000d603037221 */ /* 0x002fc80000010000 */
        /* <DEDUP_REMOVED lines=26> */
.L_x_15091:
[----:B------:R-:W-:Y:S05]  /*4550*/  BSYNC.RECONVERGENT B0 ;  /* 0x0000000000007941 */ /* 0x000fea0003800200 */
.L_x_15090:
        /* <DEDUP_REMOVED lines=42> */
.L_x_15094:
        /* <DEDUP_REMOVED lines=21> */
.L_x_15099:
[----:B------:R-:W-:Y:S05]  /*4950*/  BSYNC.RECONVERGENT B1 ;  /* 0x0000000000017941 */ /* 0x000fea0003800200 */
.L_x_15098:
        /* <DEDUP_REMOVED lines=13> */
.L_x_15097:
        /* <DEDUP_REMOVED lines=15> */
.L_x_15102:
[----:B------:R-:W-:Y:S05]  /*4b20*/  BSYNC.RECONVERGENT B1 ;  /* 0x0000000000017941 */ /* 0x000fea0003800200 */
.L_x_15101:
        /* <DEDUP_REMOVED lines=13> */
.L_x_15100:
        /* <DEDUP_REMOVED lines=15> */
.L_x_15105:
[----:B------:R-:W-:Y:S05]  /*4cf0*/  BSYNC.RECONVERGENT B1 ;  /* 0x0000000000017941 */ /* 0x000fea0003800200 */
.L_x_15104:
        /* <DEDUP_REMOVED lines=13> */
.L_x_15103:
        /* <DEDUP_REMOVED lines=15> */
.L_x_15108:
[----:B------:R-:W-:Y:S05]  /*4ec0*/  BSYNC.RECONVERGENT B1 ;  /* 0x0000000000017941 */ /* 0x000fea0003800200 */
.L_x_15107:
        /* <DEDUP_REMOVED lines=13> */
.L_x_15106:
        /* <DEDUP_REMOVED lines=15> */
.L_x_15111:
[----:B------:R-:W-:Y:S05]  /*5090*/  BSYNC.RECONVERGENT B1 ;  /* 0x0000000000017941 */ /* 0x000fea0003800200 */
.L_x_15110:
        /* <DEDUP_REMOVED lines=13> */
.L_x_15109:
        /* <DEDUP_REMOVED lines=15> */
.L_x_15114:
[----:B------:R-:W-:Y:S05]  /*5260*/  BSYNC.RECONVERGENT B1 ;  /* 0x0000000000017941 */ /* 0x000fea0003800200 */
.L_x_15113:
        /* <DEDUP_REMOVED lines=13> */
.L_x_15112:
        /* <DEDUP_REMOVED lines=15> */
.L_x_15117:
[----:B------:R-:W-:Y:S05]  /*5430*/  BSYNC.RECONVERGENT B1 ;  /* 0x0000000000017941 */ /* 0x000fea0003800200 */
.L_x_15116:
        /* <DEDUP_REMOVED lines=13> */
.L_x_15115:
        /* <DEDUP_REMOVED lines=18> */
.L_x_15120:
[----:B------:R-:W-:Y:S05]  /*5630*/  BSYNC.RECONVERGENT B1 ;  /* 0x0000000000017941 */ /* 0x000fea0003800200 */
.L_x_15119:
        /* <DEDUP_REMOVED lines=14> */
.L_x_15096:
        /* <DEDUP_REMOVED lines=15> */
.L_x_15123:
[----:B------:R-:W-:Y:S05]  /*5810*/  BSYNC.RECONVERGENT B1 ;  /* 0x0000000000017941 */ /* 0x000fea0003800200 */
.L_x_15122:
        /* <DEDUP_REMOVED lines=13> */
.L_x_15121:
        /* <DEDUP_REMOVED lines=15> */
.L_x_15126:
[----:B------:R-:W-:Y:S05]  /*59e0*/  BSYNC.RECONVERGENT B1 ;  /* 0x0000000000017941 */ /* 0x000fea0003800200 */
.L_x_15125:
        /* <DEDUP_REMOVED lines=13> */
.L_x_15124:
        /* <DEDUP_REMOVED lines=15> */
.L_x_15129:
[----:B------:R-:W-:Y:S05]  /*5bb0*/  BSYNC.RECONVERGENT B1 ;  /* 0x0000000000017941 */ /* 0x000fea0003800200 */
.L_x_15128:
        /* <DEDUP_REMOVED lines=13> */
.L_x_15127:
        /* <DEDUP_REMOVED lines=15> */
.L_x_15132:
[----:B------:R-:W-:Y:S05]  /*5d80*/  BSYNC.RECONVERGENT B1 ;  /* 0x0000000000017941 */ /* 0x000fea0003800200 */
.L_x_15131:
        /* <DEDUP_REMOVED lines=13> */
.L_x_15130:
        /* <DEDUP_REMOVED lines=15> */
.L_x_15135:
[----:B------:R-:W-:Y:S05]  /*5f50*/  BSYNC.RECONVERGENT B1 ;  /* 0x0000000000017941 */ /* 0x000fea0003800200 */
.L_x_15134:
        /* <DEDUP_REMOVED lines=13> */
.L_x_15133:
        /* <DEDUP_REMOVED lines=15> */
.L_x_15138:
[----:B------:R-:W-:Y:S05]  /*6120*/  BSYNC.RECONVERGENT B1 ;  /* 0x0000000000017941 */ /* 0x000fea0003800200 */
.L_x_15137:
        /* <DEDUP_REMOVED lines=13> */
.L_x_15136:
        /* <DEDUP_REMOVED lines=15> */
.L_x_15141:
[----:B------:R-:W-:Y:S05]  /*62f0*/  BSYNC.RECONVERGENT B1 ;  /* 0x0000000000017941 */ /* 0x000fea0003800200 */
.L_x_15140:
        /* <DEDUP_REMOVED lines=13> */
.L_x_15139:
        /* <DEDUP_REMOVED lines=38> */
[----:B---3--:R-:W-:Y:S01]  /*6630*/  FADD.FTZ R163, R164, -R163 ;  /* 0x800000a3a4a37221 */ /* 0x008fe20000010000 */
[----:B------:R-:W-:-:S03]  /*6640*/  MOV R161, R167 ;  /* 0x000000a700a17202 */ /* 0x000fc60000000f00 */
        /* <DEDUP_REMOVED lines=11> */
[----:B------:R-:W-:Y:S01]  /*6700*/  FADD.FTZ R95, R95, R162 ;  /* 0x000000a25f5f7221 */ /* 0x000fe20000010000 */
[----:B------:R-:W-:Y:S02]  /*6710*/  MOV R162, R168 ;  /* 0x000000a800a27202 */ /* 0x000fe40000000f00 */
[----:B------:R-:W-:-:S04]  /*6720*/  FSEL R161, R161, RZ, P4 ;  /* 0x000000ffa1a17208 */ /* 0x000fc80002000000 */
[----:B------:R-:W-:-:S04]  /*6730*/  F2FP.F16.F32.PACK_AB R161, RZ, R161 ;  /* 0x000000a1ffa1723e */ /* 0x000fc800000000ff */
[----:B------:R-:W-:Y:S02]  /*6740*/  PRMT R155, R155, 0x5410, R161 ;  /* 0x000054109b9b7816 */ /* 0x000fe400000000a1 */
[----:B------:R-:W-:Y:S01]  /*6750*/  MOV R161, R167 ;  /* 0x000000a700a17202 */ /* 0x000fe20000000f00 */
[----:B------:R-:W-:Y:S06]  /*6760*/  BRA `(.L_x_15118) ;  /* 0x0000001400307947 */ /* 0x000fec0003800000 */
.L_x_15095:
        /* <DEDUP_REMOVED lines=16> */
[----:B------:R-:W-:-:S03]  /*6870*/  @P5 HADD2.F32 R167, -RZ, R148.H0_H0 ;  /* 0x20000094ffa75230 */ /* 0x000fc60000004100 */
[----:B------:R-:W-:Y:S01]  /*6880*/  FMUL.FTZ R168, R164, UR22 ;  /* 0x00000016a4a87c20 */ /* 0x000fe20008410000 */
[----:B------:R-:W-:-:S03]  /*6890*/  HFMA2 R164, -RZ, RZ, 0, 0 ;  /* 0x00000000ffa47431 */ /* 0x000fc600000001ff */
[----:B------:R-:W-:-:S04]  /*68a0*/  @P5 FMUL.FTZ R164, R167, R168 ;  /* 0x000000a8a7a45220 */ /* 0x000fc80000410000 */
[----:B------:R-:W-:Y:S01]  /*68b0*/  FADD.FTZ R96, R96, R164 ;  /* 0x000000a460607221 */ /* 0x000fe20000010000 */
[----:B------:R-:W-:-:S05]  /*68c0*/  FMUL.FTZ R164, R136, R168 ;  /* 0x000000a888a47220 */ /* 0x000fca0000410000 */
[----:B------:R-:W-:-:S04]  /*68d0*/  FSEL R164, R164, RZ, P5 ;  /* 0x000000ffa4a47208 */ /* 0x000fc80002800000 */
[----:B------:R-:W-:-:S04]  /*68e0*/  F2FP.F16.F32.PACK_AB R164, RZ, R164 ;  /* 0x000000a4ffa4723e */ /* 0x000fc800000000ff */
[----:B------:R-:W-:-:S07]  /*68f0*/  PRMT R152, R164, 0x7610, R152 ;  /* 0x00007610a4987816 */ /* 0x000fce0000000098 */
.L_x_15143:
        /* <DEDUP_REMOVED lines=11> */
[----:B------:R-:W-:-:S03]  /*69b0*/  @P5 HADD2.F32 R167, -RZ, R148.H1_H1 ;  /* 0x30000094ffa75230 */ /* 0x000fc60000004100 */
        /* <DEDUP_REMOVED lines=8> */
.L_x_15144:
        /* <DEDUP_REMOVED lines=20> */
.L_x_15145:
        /* <DEDUP_REMOVED lines=20> */
.L_x_15146:
        /* <DEDUP_REMOVED lines=20> */
.L_x_15147:
        /* <DEDUP_REMOVED lines=20> */
.L_x_15148:
        /* <DEDUP_REMOVED lines=20> */
.L_x_15149:
        /* <DEDUP_REMOVED lines=14> */
[----:B------:R-:W-:Y:S02]  /*7160*/  @P4 HADD2.F32 R167, -RZ, R151.H1_H1 ;  /* 0x30000097ffa74230 */ /* 0x000fe40000004100 */
[----:B------:R-:W-:Y:S01]  /*7170*/  FMUL.FTZ R168, R164, UR22 ;  /* 0x00000016a4a87c20 */ /* 0x000fe20008410000 */
[----:B------:R-:W-:-:S03]  /*7180*/  HFMA2 R164, -RZ, RZ, 0, 0 ;  /* 0x00000000ffa47431 */ /* 0x000fc600000001ff */
[----:B------:R-:W-:-:S04]  /*7190*/  @P4 FMUL.FTZ R164, R167, R168 ;  /* 0x000000a8a7a44220 */ /* 0x000fc80000410000 */
[----:B------:R-:W-:Y:S01]  /*71a0*/  FADD.FTZ R95, R95, R164 ;  /* 0x000000a45f5f7221 */ /* 0x000fe20000010000 */
[----:B------:R-:W-:-:S05]  /*71b0*/  FMUL.FTZ R164, R135, R168 ;  /* 0x000000a887a47220 */ /* 0x000fca0000410000 */
[----:B------:R-:W-:-:S04]  /*71c0*/  FSEL R164, R164, RZ, P4 ;  /* 0x000000ffa4a47208 */ /* 0x000fc80002000000 */
[----:B------:R-:W-:-:S04]  /*71d0*/  F2FP.F16.F32.PACK_AB R164, RZ, R164 ;  /* 0x000000a4ffa4723e */ /* 0x000fc800000000ff */
[----:B------:R-:W-:Y:S01]  /*71e0*/  PRMT R155, R155, 0x5410, R164 ;  /* 0x000054109b9b7816 */ /* 0x000fe200000000a4 */
[----:B------:R-:W-:Y:S06]  /*71f0*/  BRA `(.L_x_15118) ;  /* 0x00000008008c7947 */ /* 0x000fec0003800000 */
.L_x_15142:
        /* <DEDUP_REMOVED lines=45> */
.L_x_15150:
        /* <DEDUP_REMOVED lines=12> */
.L_x_15151:
        /* <DEDUP_REMOVED lines=12> */
.L_x_15152:
        /* <DEDUP_REMOVED lines=12> */
.L_x_15153:
        /* <DEDUP_REMOVED lines=20> */
.L_x_15154:
        /* <DEDUP_REMOVED lines=20> */
.L_x_15155:
        /* <DEDUP_REMOVED lines=20> */
.L_x_15156:
        /* <DEDUP_REMOVED lines=21> */
[----:B------:R-:W-:-:S07]  /*7c20*/  PRMT R155, R155, 0x5410, R164 ;  /* 0x000054109b9b7816 */ /* 0x000fce00000000a4 */
.L_x_15118:
        /* <DEDUP_REMOVED lines=14> */
.L_x_15093:
[----:B------:R-:W-:Y:S05]  /*7d10*/  BSYNC.RECONVERGENT B0 ;  /* 0x0000000000007941 */ /* 0x000fea0003800200 */
.L_x_15092:
        /* <DEDUP_REMOVED lines=8> */
.L_x_15159:
        /* <DEDUP_REMOVED lines=48> */
[----:B0-----:R-:W-:-:S07]  /*80a0*/  PRMT R152, R160, 0x7610, R152 ;  /* 0x00007610a0987816 */ /* 0x001fce0000000098 */
.L_x_15162:
        /* <DEDUP_REMOVED lines=11> */
[----:B0-----:R-:W-:-:S07]  /*8160*/  PRMT R152, R152, 0x5410, R160 ;  /* 0x0000541098987816 */ /* 0x001fce00000000a0 */
.L_x_15163:
        /* <DEDUP_REMOVED lines=12> */
.L_x_15164:
        /* <DEDUP_REMOVED lines=12> */
.L_x_15165:
        /* <DEDUP_REMOVED lines=20> */
.L_x_15166:
        /* <DEDUP_REMOVED lines=20> */
.L_x_15167:
        /* <DEDUP_REMOVED lines=20> */
.L_x_15168:
[----:B0-----:R-:W2:Y:S04]  /*86b0*/  LDL R165, [R1+0x10] ;  /* 0x0000100001a57983 */ /* 0x001ea80000100800 */
[----:B------:R-:W3:Y:S01]  /*86c0*/  LDL R164, [R1+0x1c] ;  /* 0x00001c0001a47983 */ /* 0x000ee20000100800 */
        /* <DEDUP_REMOVED lines=22> */
.L_x_15161:
        /* <DEDUP_REMOVED lines=14> */
[-C--:B------:R-:W-:Y:S01]  /*8910*/  @P5 FMUL.FTZ R165, R166, R164.reuse ;  /* 0x000000a4a6a55220 */ /* 0x080fe20000410000 */
[----:B------:R-:W-:-:S03]  /*8920*/  FMUL.FTZ R164, R128, R164 ;  /* 0x000000a480a47220 */ /* 0x000fc60000410000 */
[----:B------:R-:W-:Y:S02]  /*8930*/  FADD.FTZ R88, R88, R165 ;  /* 0x000000a558587221 */ /* 0x000fe40000010000 */
[----:B------:R-:W-:-:S04]  /*8940*/  FSEL R164, R164, RZ, P5 ;  /* 0x000000ffa4a47208 */ /* 0x000fc80002800000 */
[----:B------:R-:W-:-:S04]  /*8950*/  F2FP.F16.F32.PACK_AB R164, RZ, R164 ;  /* 0x000000a4ffa4723e */ /* 0x000fc800000000ff */
[----:B------:R-:W-:-:S07]  /*8960*/  PRMT R152, R164, 0x7610, R152 ;  /* 0x00007610a4987816 */ /* 0x000fce0000000098 */
.L_x_15170:
        /* <DEDUP_REMOVED lines=14> */
[-C--:B------:R-:W-:Y:S01]  /*8a50*/  @P5 FMUL.FTZ R165, R166, R164.reuse ;  /* 0x000000a4a6a55220 */ /* 0x080fe20000410000 */
[----:B------:R-:W-:-:S03]  /*8a60*/  FMUL.FTZ R164, R129, R164 ;  /* 0x000000a481a47220 */ /* 0x000fc60000410000 */
[----:B------:R-:W-:Y:S02]  /*8a70*/  FADD.FTZ R89, R89, R165 ;  /* 0x000000a559597221 */ /* 0x000fe40000010000 */
[----:B------:R-:W-:-:S04]  /*8a80*/  FSEL R164, R164, RZ, P5 ;  /* 0x000000ffa4a47208 */ /* 0x000fc80002800000 */
[----:B------:R-:W-:-:S04]  /*8a90*/  F2FP.F16.F32.PACK_AB R164, RZ, R164 ;  /* 0x000000a4ffa4723e */ /* 0x000fc800000000ff */
[----:B------:R-:W-:-:S07]  /*8aa0*/  PRMT R152, R152, 0x5410, R164 ;  /* 0x0000541098987816 */ /* 0x000fce00000000a4 */
.L_x_15171:
        /* <DEDUP_REMOVED lines=20> */
.L_x_15172:
        /* <DEDUP_REMOVED lines=20> */
.L_x_15173:
        /* <DEDUP_REMOVED lines=20> */
.L_x_15174:
        /* <DEDUP_REMOVED lines=20> */
.L_x_15175:
        /* <DEDUP_REMOVED lines=20> */
.L_x_15176:
        /* <DEDUP_REMOVED lines=24> */
.L_x_15160:
        /* <DEDUP_REMOVED lines=19> */
.L_x_15180:
[----:B------:R-:W-:Y:S05]  /*93a0*/  BSYNC.RECONVERGENT B1 ;  /* 0x0000000000017941 */ /* 0x000fea0003800200 */
.L_x_15179:
        /* <DEDUP_REMOVED lines=12> */
[----:B0-----:R-:W-:-:S07]  /*9470*/  PRMT R152, R156, 0x7610, R152 ;  /* 0x000076109c987816 */ /* 0x001fce0000000098 */
.L_x_15178:
        /* <DEDUP_REMOVED lines=15> */
.L_x_15183:
[----:B------:R-:W-:Y:S05]  /*9570*/  BSYNC.RECONVERGENT B1 ;  /* 0x0000000000017941 */ /* 0x000fea0003800200 */
.L_x_15182:
        /* <DEDUP_REMOVED lines=13> */
.L_x_15181:
        /* <DEDUP_REMOVED lines=15> */
.L_x_15186:
[----:B------:R-:W-:Y:S05]  /*9740*/  BSYNC.RECONVERGENT B1 ;  /* 0x0000000000017941 */ /* 0x000fea0003800200 */
.L_x_15185:
        /* <DEDUP_REMOVED lines=13> */
.L_x_15184:
        /* <DEDUP_REMOVED lines=15> */
.L_x_15189:
[----:B------:R-:W-:Y:S05]  /*9910*/  BSYNC.RECONVERGENT B1 ;  /* 0x0000000000017941 */ /* 0x000fea0003800200 */
.L_x_15188:
        /* <DEDUP_REMOVED lines=13> */
.L_x_15187:
        /* <DEDUP_REMOVED lines=15> */
.L_x_15192:
[----:B------:R-:W-:Y:S05]  /*9ae0*/  BSYNC.RECONVERGENT B1 ;  /* 0x0000000000017941 */ /* 0x000fea0003800200 */
.L_x_15191:
        /* <DEDUP_REMOVED lines=13> */
.L_x_15190:
        /* <DEDUP_REMOVED lines=15> */
.L_x_15195:
[----:B------:R-:W-:Y:S05]  /*9cb0*/  BSYNC.RECONVERGENT B1 ;  /* 0x0000000000017941 */ /* 0x000fea0003800200 */
.L_x_15194:
        /* <DEDUP_REMOVED lines=13> */
.L_x_15193:
        /* <DEDUP_REMOVED lines=15> */
.L_x_15198:
[----:B------:R-:W-:Y:S05]  /*9e80*/  BSYNC.RECONVERGENT B1 ;  /* 0x0000000000017941 */ /* 0x000fea0003800200 */
.L_x_15197:
        /* <DEDUP_REMOVED lines=13> */
.L_x_15196:
[----:B0-----:R-:W2:Y:S04]  /*9f60*/  LDL R165, [R1+0x10] ;  /* 0x0000100001a57983 */ /* 0x001ea80000100800 */
        /* <DEDUP_REMOVED lines=53> */
.L_x_15177:
        /* <DEDUP_REMOVED lines=15> */
.L_x_15201:
[----:B------:R-:W-:Y:S05]  /*a3b0*/  BSYNC.RECONVERGENT B1 ;  /* 0x0000000000017941 */ /* 0x000fea0003800200 */
.L_x_15200:
        /* <DEDUP_REMOVED lines=13> */
.L_x_15199:
        /* <DEDUP_REMOVED lines=15> */
.L_x_15204:
[----:B------:R-:W-:Y:S05]  /*a580*/  BSYNC.RECONVERGENT B1 ;  /* 0x0000000000017941 */ /* 0x000fea0003800200 */
.L_x_15203:
        /* <DEDUP_REMOVED lines=13> */
.L_x_15202:
        /* <DEDUP_REMOVED lines=15> */
.L_x_15207:
[----:B------:R-:W-:Y:S05]  /*a750*/  BSYNC.RECONVERGENT B1 ;  /* 0x0000000000017941 */ /* 0x000fea0003800200 */
.L_x_15206:
        /* <DEDUP_REMOVED lines=13> */
.L_x_15205:
        /* <DEDUP_REMOVED lines=15> */
.L_x_15210:
[----:B------:R-:W-:Y:S05]  /*a920*/  BSYNC.RECONVERGENT B1 ;  /* 0x0000000000017941 */ /* 0x000fea0003800200 */
.L_x_15209:
        /* <DEDUP_REMOVED lines=13> */
.L_x_15208:
        /* <DEDUP_REMOVED lines=15> */
.L_x_15213:
[----:B------:R-:W-:Y:S05]  /*aaf0*/  BSYNC.RECONVERGENT B1 ;  /* 0x0000000000017941 */ /* 0x000fea0003800200 */
.L_x_15212:
        /* <DEDUP_REMOVED lines=13> */
.L_x_15211:
        /* <DEDUP_REMOVED lines=15> */
.L_x_15216:
[----:B------:R-:W-:Y:S05]  /*acc0*/  BSYNC.RECONVERGENT B1 ;  /* 0x0000000000017941 */ /* 0x000fea0003800200 */
.L_x_15215:
        /* <DEDUP_REMOVED lines=13> */
.L_x_15214:
        /* <DEDUP_REMOVED lines=15> */
.L_x_15219:
[----:B------:R-:W-:Y:S05]  /*ae90*/  BSYNC.RECONVERGENT B1 ;  /* 0x0000000000017941 */ /* 0x000fea0003800200 */
.L_x_15218:
        /* <DEDUP_REMOVED lines=13> */
.L_x_15217:
        /* <DEDUP_REMOVED lines=18> */
.L_x_15221:
[----:B------:R-:W-:Y:S05]  /*b090*/  BSYNC.RECONVERGENT B1 ;  /* 0x0000000000017941 */ /* 0x000fea0003800200 */
.L_x_15220:
        /* <DEDUP_REMOVED lines=13> */
.L_x_15169:
        /* <DEDUP_REMOVED lines=12> */
.L_x_15158:
[----:B------:R-:W-:Y:S05]  /*b230*/  BSYNC.RECONVERGENT B0 ;  /* 0x0000000000007941 */ /* 0x000fea0003800200 */
.L_x_15157:
        /* <DEDUP_REMOVED lines=8> */
.L_x_15224:
        /* <DEDUP_REMOVED lines=48> */
[----:B01----:R-:W-:-:S07]  /*b5c0*/  PRMT R152, R160, 0x7610, R152 ;  /* 0x00007610a0987816 */ /* 0x003fce0000000098 */
.L_x_15227:
        /* <DEDUP_REMOVED lines=11> */
[----:B01----:R-:W-:-:S07]  /*b680*/  PRMT R152, R152, 0x5410, R160 ;  /* 0x0000541098987816 */ /* 0x003fce00000000a0 */
.L_x_15228:
        /* <DEDUP_REMOVED lines=12> */
.L_x_15229:
        /* <DEDUP_REMOVED lines=12> */
.L_x_15230:
        /* <DEDUP_REMOVED lines=20> */
.L_x_15231:
        /* <DEDUP_REMOVED lines=20> */
.L_x_15232:
        /* <DEDUP_REMOVED lines=20> */
.L_x_15233:
        /* <DEDUP_REMOVED lines=23> */
.L_x_15226:
        /* <DEDUP_REMOVED lines=20> */
.L_x_15235:
        /* <DEDUP_REMOVED lines=20> */
.L_x_15236:
        /* <DEDUP_REMOVED lines=20> */
.L_x_15237:
        /* <DEDUP_REMOVED lines=20> */
.L_x_15238:
        /* <DEDUP_REMOVED lines=20> */
.L_x_15239:
        /* <DEDUP_REMOVED lines=20> */
.L_x_15240:
        /* <DEDUP_REMOVED lines=20> */
.L_x_15241:
        /* <DEDUP_REMOVED lines=23> */
.L_x_15225:
        /* <DEDUP_REMOVED lines=19> */
.L_x_15245:
[----:B------:R-:W-:Y:S05]  /*c8a0*/  BSYNC.RECONVERGENT B1 ;  /* 0x0000000000017941 */ /* 0x000fea0003800200 */
.L_x_15244:
        /* <DEDUP_REMOVED lines=12> */
[----:B01----:R-:W-:-:S07]  /*c970*/  PRMT R152, R156, 0x7610, R152 ;  /* 0x000076109c987816 */ /* 0x003fce0000000098 */
.L_x_15243:
        /* <DEDUP_REMOVED lines=15> */
.L_x_15248:
[----:B------:R-:W-:Y:S05]  /*ca70*/  BSYNC.RECONVERGENT B1 ;  /* 0x0000000000017941 */ /* 0x000fea0003800200 */
.L_x_15247:
        /* <DEDUP_REMOVED lines=13> */
.L_x_15246:
        /* <DEDUP_REMOVED lines=15> */
.L_x_15251:
[----:B------:R-:W-:Y:S05]  /*cc40*/  BSYNC.RECONVERGENT B1 ;  /* 0x0000000000017941 */ /* 0x000fea0003800200 */
.L_x_15250:
        /* <DEDUP_REMOVED lines=13> */
.L_x_15249:
        /* <DEDUP_REMOVED lines=15> */
.L_x_15254:
[----:B------:R-:W-:Y:S05]  /*ce10*/  BSYNC.RECONVERGENT B1 ;  /* 0x0000000000017941 */ /* 0x000fea0003800200 */
.L_x_15253:
        /* <DEDUP_REMOVED lines=13> */
.L_x_15252:
        /* <DEDUP_REMOVED lines=15> */
.L_x_15257:
[----:B------:R-:W-:Y:S05]  /*cfe0*/  BSYNC.RECONVERGENT B1 ;  /* 0x0000000000017941 */ /* 0x000fea0003800200 */
.L_x_15256:
        /* <DEDUP_REMOVED lines=13> */
.L_x_15255:
        /* <DEDUP_REMOVED lines=15> */
.L_x_15260:
[----:B------:R-:W-:Y:S05]  /*d1b0*/  BSYNC.RECONVERGENT B1 ;  /* 0x0000000000017941 */ /* 0x000fea0003800200 */
.L_x_15259:
        /* <DEDUP_REMOVED lines=13> */
.L_x_15258:
        /* <DEDUP_REMOVED lines=15> */
.L_x_15263:
[----:B------:R-:W-:Y:S05]  /*d380*/  BSYNC.RECONVERGENT B1 ;  /* 0x0000000000017941 */ /* 0x000fea0003800200 */
.L_x_15262:
        /* <DEDUP_REMOVED lines=13> */
.L_x_15261:
[----:B01----:R-:W2:Y:S01]  /*d460*/  LDL R164, [R1+0x18] ;  /* 0x0000180001a47983 */ /* 0x003ea20000100800 */
[----:B------:R-:W-:Y:S02]  /*d470*/  MOV R158, UR8 ;  /* 0x00000008009e7c02 */ /* 0x000fe40008000f00 */
[----:B------:R-:W-:Y:S02]  /*d480*/  MOV R157, UR8 ;  /* 0x00000008009d7c02 */ /* 0x000fe40008000f00 */
[----:B------:R-:W-:Y:S01]  /*d490*/  MOV R156, UR8 ;  /* 0x00000008009c7c02 */ /* 0x000fe20008000f00 */
[----:B------:R-:W-:Y:S01]  /*d4a0*/  FFMA.FTZ R162, R21, R158, UR10 ;  /* 0x0000000a15a27e23 */ /* 0x000fe2000801009e */
        /* <DEDUP_REMOVED lines=48> */
.L_x_15242:
        /* <DEDUP_REMOVED lines=15> */
.L_x_15266:
[----:B------:R-:W-:Y:S05]  /*d8a0*/  BSYNC.RECONVERGENT B1 ;  /* 0x0000000000017941 */ /* 0x000fea0003800200 */
.L_x_15265:
        /* <DEDUP_REMOVED lines=13> */
.L_x_15264:
        /* <DEDUP_REMOVED lines=15> */
.L_x_15269:
[----:B------:R-:W-:Y:S05]  /*da70*/  BSYNC.RECONVERGENT B1 ;  /* 0x0000000000017941 */ /* 0x000fea0003800200 */
.L_x_15268:
        /* <DEDUP_REMOVED lines=13> */
.L_x_15267:
        /* <DEDUP_REMOVED lines=15> */
.L_x_15272:
[----:B------:R-:W-:Y:S05]  /*dc40*/  BSYNC.RECONVERGENT B1 ;  /* 0x0000000000017941 */ /* 0x000fea0003800200 */
.L_x_15271:
        /* <DEDUP_REMOVED lines=13> */
.L_x_15270:
        /* <DEDUP_REMOVED lines=15> */
.L_x_15275:
[----:B------:R-:W-:Y:S05]  /*de10*/  BSYNC.RECONVERGENT B1 ;  /* 0x0000000000017941 */ /* 0x000fea0003800200 */
.L_x_15274:
        /* <DEDUP_REMOVED lines=13> */
.L_x_15273:
        /* <DEDUP_REMOVED lines=15> */
.L_x_15278:
[----:B------:R-:W-:Y:S05]  /*dfe0*/  BSYNC.RECONVERGENT B1 ;  /* 0x0000000000017941 */ /* 0x000fea0003800200 */
.L_x_15277:
        /* <DEDUP_REMOVED lines=13> */
.L_x_15276:
        /* <DEDUP_REMOVED lines=15> */
.L_x_15281:
[----:B------:R-:W-:Y:S05]  /*e1b0*/  BSYNC.RECONVERGENT B1 ;  /* 0x0000000000017941 */ /* 0x000fea0003800200 */
.L_x_15280:
        /* <DEDUP_REMOVED lines=13> */
.L_x_15279:
        /* <DEDUP_REMOVED lines=15> */
.L_x_15284:
[----:B------:R-:W-:Y:S05]  /*e380*/  BSYNC.RECONVERGENT B1 ;  /* 0x0000000000017941 */ /* 0x000fea0003800200 */
.L_x_15283:
        /* <DEDUP_REMOVED lines=13> */
.L_x_15282:
        /* <DEDUP_REMOVED lines=17> */
.L_x_15286:
[----:B------:R-:W-:Y:S05]  /*e570*/  BSYNC.RECONVERGENT B1 ;  /* 0x0000000000017941 */ /* 0x000fea0003800200 */
.L_x_15285:
        /* <DEDUP_REMOVED lines=13> */
.L_x_15234:
        /* <DEDUP_REMOVED lines=12> */
.L_x_15223:
[----:B------:R-:W-:Y:S05]  /*e710*/  BSYNC.RECONVERGENT B0 ;  /* 0x0000000000007941 */ /* 0x000fea0003800200 */
.L_x_15222:
        /* <DEDUP_REMOVED lines=8> */
.L_x_15289:
        /* <DEDUP_REMOVED lines=48> */
[----:B012---:R-:W-:-:S07]  /*eaa0*/  PRMT R152, R160, 0x7610, R152 ;  /* 0x00007610a0987816 */ /* 0x007fce0000000098 */
.L_x_15292:
        /* <DEDUP_REMOVED lines=11> */
[----:B012---:R-:W-:-:S07]  /*eb60*/  PRMT R152, R152, 0x5410, R160 ;  /* 0x0000541098987816 */ /* 0x007fce00000000a0 */
.L_x_15293:
        /* <DEDUP_REMOVED lines=12> */
.L_x_15294:
        /* <DEDUP_REMOVED lines=12> */
.L_x_15295:
        /* <DEDUP_REMOVED lines=20> */
.L_x_15296:
        /* <DEDUP_REMOVED lines=20> */
.L_x_15297:
        /* <DEDUP_REMOVED lines=20> */
.L_x_15298:
        /* <DEDUP_REMOVED lines=23> */
.L_x_15291:
        /* <DEDUP_REMOVED lines=20> */
.L_x_15300:
        /* <DEDUP_REMOVED lines=20> */
.L_x_15301:
        /* <DEDUP_REMOVED lines=20> */
.L_x_15302:
        /* <DEDUP_REMOVED lines=20> */
.L_x_15303:
        /* <DEDUP_REMOVED lines=20> */
.L_x_15304:
        /* <DEDUP_REMOVED lines=20> */
.L_x_15305:
        /* <DEDUP_REMOVED lines=20> */
.L_x_15306:
        /* <DEDUP_REMOVED lines=23> */
.L_x_15290:
        /* <DEDUP_REMOVED lines=19> */
.L_x_15310:
[----:B------:R-:W-:Y:S05]  /*fd80*/  BSYNC.RECONVERGENT B1 ;  /* 0x0000000000017941 */ /* 0x000fea0003800200 */
.L_x_15309:
        /* <DEDUP_REMOVED lines=12> */
[----:B012---:R-:W-:-:S07]  /*fe50*/  PRMT R152, R156, 0x7610, R152 ;  /* 0x000076109c987816 */ /* 0x007fce0000000098 */
.L_x_15308:
        /* <DEDUP_REMOVED lines=15> */
.L_x_15313:
[----:B------:R-:W-:Y:S05]  /*ff50*/  BSYNC.RECONVERGENT B1 ;  /* 0x0000000000017941 */ /* 0x000fea0003800200 */
.L_x_15312:
        /* <DEDUP_REMOVED lines=13> */
.L_x_15311:
        /* <DEDUP_REMOVED lines=15> */
.L_x_15316:
[----:B------:R-:W-:Y:S05]  /*10120*/  BSYNC.RECONVERGENT B1 ;  /* 0x0000000000017941 */ /* 0x000fea0003800200 */
.L_x_15315:
        /* <DEDUP_REMOVED lines=13> */
.L_x_15314:
        /* <DEDUP_REMOVED lines=15> */
.L_x_15319:
[----:B------:R-:W-:Y:S05]  /*102f0*/  BSYNC.RECONVERGENT B1 ;  /* 0x0000000000017941 */ /* 0x000fea0003800200 */
.L_x_15318:
        /* <DEDUP_REMOVED lines=13> */
.L_x_15317:
        /* <DEDUP_REMOVED lines=15> */
.L_x_15322:
[----:B------:R-:W-:Y:S05]  /*104c0*/  BSYNC.RECONVERGENT B1 ;  /* 0x0000000000017941 */ /* 0x000fea0003800200 */
.L_x_15321:
        /* <DEDUP_REMOVED lines=13> */
.L_x_15320:
        /* <DEDUP_REMOVED lines=15> */
.L_x_15325:
[----:B------:R-:W-:Y:S05]  /*10690*/  BSYNC.RECONVERGENT B1 ;  /* 0x0000000000017941 */ /* 0x000fea0003800200 */
.L_x_15324:
        /* <DEDUP_REMOVED lines=13> */
.L_x_15323:
        /* <DEDUP_REMOVED lines=15> */
.L_x_15328:
[----:B------:R-:W-:Y:S05]  /*10860*/  BSYNC.RECONVERGENT B1 ;  /* 0x0000000000017941 */ /* 0x000fea0003800200 */
.L_x_15327:
        /* <DEDUP_REMOVED lines=13> */
.L_x_15326:
        /* <DEDUP_REMOVED lines=53> */
.L_x_15307:
        /* <DEDUP_REMOVED lines=15> */
.L_x_15331:
[----:B------:R-:W-:Y:S05]  /*10d80*/  BSYNC.RECONVERGENT B1 ;  /* 0x0000000000017941 */ /* 0x000fea0003800200 */
.L_x_15330:
        /* <DEDUP_REMOVED lines=13> */
.L_x_15329:
        /* <DEDUP_REMOVED lines=15> */
.L_x_15334:
[----:B------:R-:W-:Y:S05]  /*10f50*/  BSYNC.RECONVERGENT B1 ;  /* 0x0000000000017941 */ /* 0x000fea0003800200 */
.L_x_15333:
        /* <DEDUP_REMOVED lines=13> */
.L_x_15332:
        /* <DEDUP_REMOVED lines=15> */
.L_x_15337:
[----:B------:R-:W-:Y:S05]  /*11120*/  BSYNC.RECONVERGENT B1 ;  /* 0x0000000000017941 */ /* 0x000fea0003800200 */
.L_x_15336:
        /* <DEDUP_REMOVED lines=13> */
.L_x_15335:
        /* <DEDUP_REMOVED lines=15> */
.L_x_15340:
[----:B------:R-:W-:Y:S05]  /*112f0*/  BSYNC.RECONVERGENT B1 ;  /* 0x0000000000017941 */ /* 0x000fea0003800200 */
.L_x_15339:
        /* <DEDUP_REMOVED lines=13> */
.L_x_15338:
        /* <DEDUP_REMOVED lines=15> */
.L_x_15343:
[----:B------:R-:W-:Y:S05]  /*114c0*/  BSYNC.RECONVERGENT B1 ;  /* 0x0000000000017941 */ /* 0x000fea0003800200 */
.L_x_15342:
        /* <DEDUP_REMOVED lines=13> */
.L_x_15341:
        /* <DEDUP_REMOVED lines=15> */
.L_x_15346:
[----:B------:R-:W-:Y:S05]  /*11690*/  BSYNC.RECONVERGENT B1 ;  /* 0x0000000000017941 */ /* 0x000fea0003800200 */
.L_x_15345:
        /* <DEDUP_REMOVED lines=13> */
.L_x_15344:
        /* <DEDUP_REMOVED lines=15> */
.L_x_15349:
[----:B------:R-:W-:Y:S05]  /*11860*/  BSYNC.RECONVERGENT B1 ;  /* 0x0000000000017941 */ /* 0x000fea0003800200 */
.L_x_15348:
        /* <DEDUP_REMOVED lines=13> */
.L_x_15347:
        /* <DEDUP_REMOVED lines=17> */
.L_x_15351:
[----:B------:R-:W-:Y:S05]  /*11a50*/  BSYNC.RECONVERGENT B1 ;  /* 0x0000000000017941 */ /* 0x000fea0003800200 */
.L_x_15350:
        /* <DEDUP_REMOVED lines=13> */
.L_x_15299:
        /* <DEDUP_REMOVED lines=12> */
.L_x_15288:
[----:B------:R-:W-:Y:S05]  /*11bf0*/  BSYNC.RECONVERGENT B0 ;  /* 0x0000000000007941 */ /* 0x000fea0003800200 */
.L_x_15287:
        /* <DEDUP_REMOVED lines=10> */
.L_x_15354:
        /* <DEDUP_REMOVED lines=49> */
.L_x_15357:
        /* <DEDUP_REMOVED lines=12> */
.L_x_15358:
        /* <DEDUP_REMOVED lines=12> */
.L_x_15359:
        /* <DEDUP_REMOVED lines=12> */
.L_x_15360:
        /* <DEDUP_REMOVED lines=20> */
.L_x_15361:
        /* <DEDUP_REMOVED lines=20> */
.L_x_15362:
        /* <DEDUP_REMOVED lines=20> */
.L_x_15363:
        /* <DEDUP_REMOVED lines=24> */
.L_x_15356:
        /* <DEDUP_REMOVED lines=20> */
.L_x_15365:
        /* <DEDUP_REMOVED lines=20> */
.L_x_15366:
        /* <DEDUP_REMOVED lines=20> */
.L_x_15367:
        /* <DEDUP_REMOVED lines=20> */
.L_x_15368:
        /* <DEDUP_REMOVED lines=20> */
.L_x_15369:
        /* <DEDUP_REMOVED lines=20> */
.L_x_15370:
        /* <DEDUP_REMOVED lines=20> */
.L_x_15371:
        /* <DEDUP_REMOVED lines=24> */
.L_x_15355:
        /* <DEDUP_REMOVED lines=19> */
.L_x_15375:
[----:B------:R-:W-:Y:S05]  /*132a0*/  BSYNC.RECONVERGENT B1 ;  /* 0x0000000000017941 */ /* 0x000fea0003800200 */
.L_x_15374:
        /* <DEDUP_REMOVED lines=13> */
.L_x_15373:
        /* <DEDUP_REMOVED lines=15> */
.L_x_15378:
[----:B------:R-:W-:Y:S05]  /*13470*/  BSYNC.RECONVERGENT B1 ;  /* 0x0000000000017941 */ /* 0x000fea0003800200 */
.L_x_15377:
        /* <DEDUP_REMOVED lines=13> */
.L_x_15376:
        /* <DEDUP_REMOVED lines=15> */
.L_x_15381:
[----:B------:R-:W-:Y:S05]  /*13640*/  BSYNC.RECONVERGENT B1 ;  /* 0x0000000000017941 */ /* 0x000fea0003800200 */
.L_x_15380:
        /* <DEDUP_REMOVED lines=13> */
.L_x_15379:
        /* <DEDUP_REMOVED lines=15> */
.L_x_15384:
[----:B------:R-:W-:Y:S05]  /*13810*/  BSYNC.RECONVERGENT B1 ;  /* 0x0000000000017941 */ /* 0x000fea0003800200 */
.L_x_15383:
        /* <DEDUP_REMOVED lines=13> */
.L_x_15382:
        /* <DEDUP_REMOVED lines=15> */
.L_x_15387:
[----:B------:R-:W-:Y:S05]  /*139e0*/  BSYNC.RECONVERGENT B1 ;  /* 0x0000000000017941 */ /* 0x000fea0003800200 */
.L_x_15386:
        /* <DEDUP_REMOVED lines=13> */
.L_x_15385:
        /* <DEDUP_REMOVED lines=15> */
.L_x_15390:
[----:B------:R-:W-:Y:S05]  /*13bb0*/  BSYNC.RECONVERGENT B1 ;  /* 0x0000000000017941 */ /* 0x000fea0003800200 */
.L_x_15389:
        /* <DEDUP_REMOVED lines=13> */
.L_x_15388:
        /* <DEDUP_REMOVED lines=15> */
.L_x_15393:
[----:B------:R-:W-:Y:S05]  /*13d80*/  BSYNC.RECONVERGENT B1 ;  /* 0x0000000000017941 */ /* 0x000fea0003800200 */
.L_x_15392:
        /* <DEDUP_REMOVED lines=13> */
.L_x_15391:
        /* <DEDUP_REMOVED lines=54> */
.L_x_15372:
        /* <DEDUP_REMOVED lines=15> */
.L_x_15396:
[----:B------:R-:W-:Y:S05]  /*142b0*/  BSYNC.RECONVERGENT B1 ;  /* 0x0000000000017941 */ /* 0x000fea0003800200 */
.L_x_15395:
        /* <DEDUP_REMOVED lines=13> */
.L_x_15394:
        /* <DEDUP_REMOVED lines=15> */
.L_x_15399:
[----:B------:R-:W-:Y:S05]  /*14480*/  BSYNC.RECONVERGENT B1 ;  /* 0x0000000000017941 */ /* 0x000fea0003800200 */
.L_x_15398:
        /* <DEDUP_REMOVED lines=13> */
.L_x_15397:
        /* <DEDUP_REMOVED lines=15> */
.L_x_15402:
[----:B------:R-:W-:Y:S05]  /*14650*/  BSYNC.RECONVERGENT B1 ;  /* 0x0000000000017941 */ /* 0x000fea0003800200 */
.L_x_15401:
        /* <DEDUP_REMOVED lines=13> */
.L_x_15400:
        /* <DEDUP_REMOVED lines=15> */
.L_x_15405:
[----:B------:R-:W-:Y:S05]  /*14820*/  BSYNC.RECONVERGENT B1 ;  /* 0x0000000000017941 */ /* 0x000fea0003800200 */
.L_x_15404:
        /* <DEDUP_REMOVED lines=13> */
.L_x_15403:
        /* <DEDUP_REMOVED lines=15> */
.L_x_15408:
[----:B------:R-:W-:Y:S05]  /*149f0*/  BSYNC.RECONVERGENT B1 ;  /* 0x0000000000017941 */ /* 0x000fea0003800200 */
.L_x_15407:
        /* <DEDUP_REMOVED lines=13> */
.L_x_15406:
        /* <DEDUP_REMOVED lines=15> */
.L_x_15411:
[----:B------:R-:W-:Y:S05]  /*14bc0*/  BSYNC.RECONVERGENT B1 ;  /* 0x0000000000017941 */ /* 0x000fea0003800200 */
.L_x_15410:
        /* <DEDUP_REMOVED lines=13> */
.L_x_15409:
        /* <DEDUP_REMOVED lines=15> */
.L_x_15414:
[----:B------:R-:W-:Y:S05]  /*14d90*/  BSYNC.RECONVERGENT B1 ;  /* 0x0000000000017941 */ /* 0x000fea0003800200 */
.L_x_15413:
        /* <DEDUP_REMOVED lines=13> */
.L_x_15412:
        /* <DEDUP_REMOVED lines=22> */
.L_x_15364:
        /* <DEDUP_REMOVED lines=10> */
.L_x_15353:
[----:B------:R-:W-:Y:S05]  /*15070*/  BSYNC.RECONVERGENT B0 ;  /* 0x0000000000007941 */ /* 0x000fea0003800200 */
.L_x_15352:
[----:B------:R-:W-:Y:S02]  /*15080*/  UIADD3 UR11, UPT, UPT, UR11, UR28, URZ ;  /* 0x0000001c0b0b7290 */ /* 0x000fe4000fffe0ff */
[----:B------:R-:W-:Y:S02]  /*15090*/  UPLOP3.LUT UP1, UPT, UPT, UPT, UP1, 0x40, 0x4 ;  /* 0x000000000004789c */ /* 0x000fe40003f2e810 */
[----:B------:R-:W-:-:S09]  /*150a0*/  UISETP.GE.AND UP0, UPT, UR11, UR29, UPT ;  /* 0x0000001d0b00728c */ /* 0x000fd2000bf06270 */
[----:B------:R-:W-:Y:S05]  /*150b0*/  BRA.U !UP0, `(.L_x_15415) ;  /* 0xfffffec108807547 */ /* 0x000fea000b83ffff */
.L_x_15077:
        /* <DEDUP_REMOVED lines=36> */
.L_x_15417:
[----:B------:R-:W-:Y:S05]  /*15300*/  BSYNC.RECONVERGENT B0 ;  /* 0x0000000000007941 */ /* 0x000fea0003800200 */
.L_x_15416:
        /* <DEDUP_REMOVED lines=31> */
.L_x_15419:
[----:B------:R-:W-:Y:S05]  /*15500*/  BSYNC.RECONVERGENT B0 ;  /* 0x0000000000007941 */ /* 0x000fea0003800200 */
.L_x_15418:
        /* <DEDUP_REMOVED lines=31> */
.L_x_15421:
[----:B------:R-:W-:Y:S05]  /*15700*/  BSYNC.RECONVERGENT B0 ;  /* 0x0000000000007941 */ /* 0x000fea0003800200 */
.L_x_15420:
        /* <DEDUP_REMOVED lines=23> */
.L_x_15423:
[----:B------:R-:W-:Y:S05]  /*15880*/  BSYNC.RECONVERGENT B0 ;  /* 0x0000000000007941 */ /* 0x000fea0003800200 */
.L_x_15422:
        /* <DEDUP_REMOVED lines=24> */
.L_x_15424:
        /* <DEDUP_REMOVED lines=15> */
.L_x_19431:


//--------------------- .text._ZN10layer_norm22ln_bwd_finalize_kernelINS_22Kernel_traits_finalizeILj5120Ef6__halffS2_fjLb1ELj1024ELj4ENS_18Kernel_traits_baseILj5120EfS2_fS2_fjLj1024EEEEELb1ELb1EEEvNS_9BwdParamsE --------------------------
	.section	.text._ZN10layer_norm22ln_bwd_finalize_kernelINS_22Kernel_traits_finalizeILj5120Ef6__halffS2_fjLb1ELj1024ELj4ENS_18Kernel_traits_baseILj5120EfS2_fS2_fjLj1024EEEEELb1ELb1EEEvNS_9BwdParamsE,"ax",@progbits
	.align	128
        .global         _ZN10layer_norm22ln_bwd_finalize_kernelINS_22Kernel_traits_finalizeILj5120Ef6__halffS2_fjLb1ELj1024ELj4ENS_18Kernel_traits_baseILj5120EfS2_fS2_fjLj1024EEEEELb1ELb1EEEvNS_9BwdParamsE
        .type           _ZN10layer_norm22ln_bwd_finalize_kernelINS_22Kernel_traits_finalizeILj5120Ef6__halffS2_fjLb1ELj1024ELj4ENS_18Kernel_traits_baseILj5120EfS2_fS2_fjLj1024EEEEELb1ELb1EEEvNS_9BwdParamsE,@function
        .size           _ZN10layer_norm22ln_bwd_finalize_kernelINS_22Kernel_traits_finalizeILj5120Ef6__halffS2_fjLb1ELj1024ELj4ENS_18Kernel_traits_baseILj5120EfS2_fS2_fjLj1024EEEEELb1ELb1EEEvNS_9BwdParamsE,(.L_x_19432 - _ZN10layer_norm22ln_bwd_finalize_kernelINS_22Kernel_traits_finalizeILj5120Ef6__halffS2_fjLb1ELj1024ELj4ENS_18Kernel_traits_baseILj5120EfS2_fS2_fjLj1024EEEEELb1ELb1EEEvNS_9BwdParamsE)
        .other          _ZN10layer_norm22ln_bwd_finalize_kernelINS_22Kernel_traits_finalizeILj5120Ef6__halffS2_fjLb1ELj1024ELj4ENS_18Kernel_traits_baseILj5120EfS2_fS2_fjLj1024EEEEELb1ELb1EEEvNS_9BwdParamsE,@"STO_CUDA_ENTRY STV_DEFAULT"
_ZN10layer_norm22ln_bwd_finalize_kernelINS_22Kernel_traits_finalizeILj5120Ef6__halffS2_fjLb1ELj1024ELj4ENS_18Kernel_traits_baseILj5120EfS2_fS2_fjLj1024EEEEELb1ELb1EEEvNS_9BwdParamsE:
.text._ZN10layer_norm22ln_bwd_finalize_kernelINS_22Kernel_traits_finalizeILj5120Ef6__halffS2_fjLb1ELj1024ELj4ENS_18Kernel_traits_baseILj5120EfS2_fS2_fjLj1024EEEEELb1ELb1EEEvNS_9BwdParamsE:
        /* <DEDUP_REMOVED lines=60> */
.L_x_15429:
        /* <DEDUP_REMOVED lines=87> */
.L_x_15428:
[----:B------:R-:W-:Y:S05]  /*0930*/  BSYNC.RECONVERGENT B1 ;  /* 0x0000000000017941 */ /* 0x000fea0003800200 */
.L_x_15427:
        /* <DEDUP_REMOVED lines=50> */
.L_x_15431:
[----:B------:R-:W-:Y:S05]  /*0c60*/  BSYNC.RECONVERGENT B1 ;  /* 0x0000000000017941 */ /* 0x000fea0003800200 */
.L_x_15430:
        /* <DEDUP_REMOVED lines=30> */
.L_x_15433:
[----:B------:R-:W-:Y:S05]  /*0e50*/  BSYNC.RECONVERGENT B1 ;  /* 0x0000000000017941 */ /* 0x000fea0003800200 */
.L_x_15432:
        /* <DEDUP_REMOVED lines=15> */
.L_x_15426:
[----:B------:R-:W-:Y:S05]  /*0f50*/  BSYNC.RECONVERGENT B0 ;  /* 0x0000000000007941 */ /* 0x000fea0003800200 */
.L_x_15425:
        /* <DEDUP_REMOVED lines=70> */
.L_x_15434:
        /* <DEDUP_REMOVED lines=12> */
.L_x_19432:


//--------------------- .text._ZN10layer_norm13ln_bwd_kernelINS_13Kernel_traitsIf6__halffS2_fjLj5120ELj1ELj1ELj4ELj16ENS_18Kernel_traits_baseILj5120EfS2_fS2_fjLj128EEEEELb1ELb1ELb1ELb1EEEvNS_9BwdParamsE --------------------------
	.section	.text._ZN10layer_norm13ln_bwd_kernelINS_13Kernel_traitsIf6__halffS2_fjLj5120ELj1ELj1ELj4ELj16ENS_18Kernel_traits_baseILj5120EfS2_fS2_fjLj128EEEEELb1ELb1ELb1ELb1EEEvNS_9BwdParamsE,"ax",@progbits
	.align	128
        .global         _ZN10layer_norm13ln_bwd_kernelINS_13Kernel_traitsIf6__halffS2_fjLj5120ELj1ELj1ELj4ELj16ENS_18Kernel_traits_baseILj5120EfS2_fS2_fjLj128EEEEELb1ELb1ELb1ELb1EEEvNS_9BwdParamsE
        .type           _ZN10layer_norm13ln_bwd_kernelINS_13Kernel_traitsIf6__halffS2_fjLj5120ELj1ELj1ELj4ELj16ENS_18Kernel_traits_baseILj5120EfS2_fS2_fjLj128EEEEELb1ELb1ELb1ELb1EEEvNS_9BwdParamsE,@function
        .size           _ZN10layer_norm13ln_bwd_kernelINS_13Kernel_traitsIf6__halffS2_fjLj5120ELj1ELj1ELj4ELj16ENS_18Kernel_traits_baseILj5120EfS2_fS2_fjLj128EEEEELb1ELb1ELb1ELb1EEEvNS_9BwdParamsE,(.L_x_19433 - _ZN10layer_norm13ln_bwd_kernelINS_13Kernel_traitsIf6__halffS2_fjLj5120ELj1ELj1ELj4ELj16ENS_18Kernel_traits_baseILj5120EfS2_fS2_fjLj128EEEEELb1ELb1ELb1ELb1EEEvNS_9BwdParamsE)
        .other          _ZN10layer_norm13ln_bwd_kernelINS_13Kernel_traitsIf6__halffS2_fjLj5120ELj1ELj1ELj4ELj16ENS_18Kernel_traits_baseILj5120EfS2_fS2_fjLj128EEEEELb1ELb1ELb1ELb1EEEvNS_9BwdParamsE,@"STO_CUDA_ENTRY STV_DEFAULT"
_ZN10layer_norm13ln_bwd_kernelINS_13Kernel_traitsIf6__halffS2_fjLj5120ELj1ELj1ELj4ELj16ENS_18Kernel_traits_baseILj5120EfS2_fS2_fjLj128EEEEELb1ELb1ELb1ELb1EEEvNS_9BwdParamsE:
.text._ZN10layer_norm13ln_bwd_kernelINS_13Kernel_traitsIf6__halffS2_fjLj5120ELj1ELj1ELj4ELj16ENS_18Kernel_traits_baseILj5120EfS2_fS2_fjLj128EEEEELb1ELb1ELb1ELb1EEEvNS_9BwdParamsE:
        /* <DEDUP_REMOVED lines=151> */
.L_x_15754:
        /* <DEDUP_REMOVED lines=35> */
[----:B------:R-:W-:Y:S01]  /*0ba0*/  MOV R2, UR9 ;  /* 0x0000000900027c02 */ /* 0x000fe20008000f00 */
[----:B------:R-:W-:Y:S01]  /*0bb0*/  STL [R1+0x1e4], R45 ;  /* 0x0001e42d01007387 */ /* 0x000fe20000100800 */
[-C--:B0-----:R-:W-:Y:S02]  /*0bc0*/  LEA.HI.SX32 R237, R0, R239.reuse, 0x1d ;  /* 0x000000ef00ed7211 */ /* 0x081fe400078feaff */
[----:B------:R-:W-:Y:S01]  /*0bd0*/  ISETP.NE.AND.EX P0, PT, RZ, UR5, PT, P0 ;  /* 0x00000005ff007c0c */ /* 0x000fe2000bf05300 */
[----:B------:R1:W3:Y:S01]  /*0be0*/  LDG.E R0, desc[UR22][R4.64] ;  /* 0x0000001604007981 */ /* 0x0002e2000c1e1900 */
[----:B------:R-:W-:Y:S01]  /*0bf0*/  LEA.HI.SX32 R8, R2, R239, 0x1d ;  /* 0x000000ef02087211 */ /* 0x000fe200078feaff */
[C---:B--2---:R-:W-:Y:S01]  /*0c00*/  IMAD.WIDE.U32 R2, R237.reuse, 0x20, R10 ;  /* 0x00000020ed027825 */ /* 0x044fe200078e000a */
[C---:B------:R-:W-:Y:S01]  /*0c10*/  IADD3 R236, PT, PT, R237.reuse, 0x80, RZ ;  /* 0x00000080edec7810 */ /* 0x040fe20007ffe0ff */
[----:B------:R-:W-:Y:S01]  /*0c20*/  @UP3 UIADD3 UR9, UPT, UPT, UR20, -0x1, URZ ;  /* 0xffffffff14093890 */ /* 0x000fe2000fffe0ff */
[----:B------:R-:W-:Y:S01]  /*0c30*/  IADD3 R232, PT, PT, R237, 0x100, RZ ;  /* 0x00000100ede87810 */ /* 0x000fe20007ffe0ff */
[----:B------:R-:W-:Y:S01]  /*0c40*/  STL [R1+0x1e0], R44 ;  /* 0x0001e02c01007387 */ /* 0x000fe20000100800 */
[----:B-1----:R-:W-:-:S03]  /*0c50*/  IMAD.WIDE.U32 R4, R8, 0x10, R14 ;  /* 0x0000001008047825 */ /* 0x002fc600078e000e */
[----:B------:R-:W2:Y:S01]  /*0c60*/  LDG.E.128 R20, desc[UR22][R2.64] ;  /* 0x0000001602147981 */ /* 0x000ea2000c1e1d00 */
[C---:B------:R-:W-:Y:S01]  /*0c70*/  IADD3 R189, PT, PT, R237.reuse, 0x180, RZ ;  /* 0x00000180edbd7810 */ /* 0x040fe20007ffe0ff */
[----:B------:R-:W0:Y:S02]  /*0c80*/  @P0 LDC.64 R228, c[0x0][0x438] ;  /* 0x00010e00ffe40b82 */ /* 0x000e240000000a00 */
[----:B------:R1:W4:Y:S04]  /*0c90*/  LDG.E.128 R224, desc[UR22][R4.64] ;  /* 0x0000001604e07981 */ /* 0x000328000c1e1d00 */
[----:B------:R1:W2:Y:S01]  /*0ca0*/  LDG.E.128 R200, desc[UR22][R2.64+0x10] ;  /* 0x0000101602c87981 */ /* 0x0002a2000c1e1d00 */
[----:B------:R-:W-:Y:S01]  /*0cb0*/  IADD3 R9, PT, PT, R8, 0x100, RZ ;  /* 0x0000010008097810 */ /* 0x000fe20007ffe0ff */
[----:B------:R-:W0:Y:S01]  /*0cc0*/  @P0 LDC.64 R234, c[0x0][0x438] ;  /* 0x00010e00ffea0b82 */ /* 0x000e220000000a00 */
[----:B------:R-:W-:-:S02]  /*0cd0*/  IADD3 R188, PT, PT, R237, 0x200, RZ ;  /* 0x00000200edbc7810 */ /* 0x000fc40007ffe0ff */
[----:B------:R-:W-:Y:S01]  /*0ce0*/  IADD3 R12, PT, PT, R8, 0x200, RZ ;  /* 0x00000200080c7810 */ /* 0x000fe20007ffe0ff */
[----:B-1----:R-:W-:-:S04]  /*0cf0*/  IMAD.WIDE.U32 R4, R236, 0x20, R10 ;  /* 0x00000020ec047825 */ /* 0x002fc800078e000a */
[----:B------:R-:W1:Y:S01]  /*0d00*/  @P0 LDC.64 R230, c[0x0][0x438] ;  /* 0x00010e00ffe60b82 */ /* 0x000e620000000a00 */
[----:B------:R-:W-:Y:S01]  /*0d10*/  IMAD.WIDE.U32 R2, R232, 0x20, R10 ;  /* 0x00000020e8027825 */ /* 0x000fe200078e000a */
[----:B------:R-:W2:Y:S04]  /*0d20*/  LDG.E.128 R204, desc[UR22][R4.64] ;  /* 0x0000001604cc7981 */ /* 0x000ea8000c1e1d00 */
[----:B------:R-:W2:Y:S02]  /*0d30*/  LDG.E.128 R208, desc[UR22][R4.64+0x10] ;  /* 0x0000101604d07981 */ /* 0x000ea4000c1e1d00 */
[----:B------:R-:W1:Y:S02]  /*0d40*/  @P0 LDC.64 R190, c[0x0][0x438] ;  /* 0x00010e00ffbe0b82 */ /* 0x000e640000000a00 */
[----:B------:R-:W2:Y:S01]  /*0d50*/  LDG.E.128 R220, desc[UR22][R2.64] ;  /* 0x0000001602dc7981 */ /* 0x000ea2000c1e1d00 */
[----:B------:R-:W-:Y:S01]  /*0d60*/  @UP3 UIMAD UR9, UR9, UR21, URZ ;  /* 0x00000015090932a4 */ /* 0x000fe2000f8e02ff */
[----:B------:R-:W-:-:S02]  /*0d70*/  PLOP3.LUT P1, PT, PT, PT, UP3, 0x80, 0x8 ;  /* 0x000000000008781c */ /* 0x000fc40003f2f038 */
[----:B------:R-:W-:Y:S01]  /*0d80*/  MOV R233, RZ ;  /* 0x000000ff00e97202 */ /* 0x000fe20000000f00 */
[----:B------:R-:W-:Y:S04]  /*0d90*/  STL [R1+0x1dc], R43 ;  /* 0x0001dc2b01007387 */ /* 0x000fe80000100800 */
[----:B------:R0:W2:Y:S01]  /*0da0*/  LDG.E.128 R4, desc[UR22][R2.64+0x10] ;  /* 0x0000101602047981 */ /* 0x0000a2000c1e1d00 */
[----:B------:R-:W-:Y:S01]  /*0db0*/  @UP3 USHF.R.S32.HI UR10, URZ, 0x1f, UR9 ;  /* 0x0000001fff0a3899 */ /* 0x000fe20008011409 */
[----:B0-----:R-:W-:Y:S02]  /*0dc0*/  @P0 IMAD.WIDE.U32 R228, R236, 0x20, R228 ;  /* 0x00000020ece40825 */ /* 0x001fe400078e00e4 */
[----:B------:R-:W-:Y:S02]  /*0dd0*/  STL [R1+0x1d8], R42 ;  /* 0x0001d82a01007387 */ /* 0x000fe40000100800 */
[--C-:B------:R-:W-:Y:S01]  /*0de0*/  IMAD.WIDE.U32 R2, R189, 0x20, R10.reuse ;  /* 0x00000020bd027825 */ /* 0x100fe200078e000a */
[----:B------:R-:W-:Y:S01]  /*0df0*/  @UP3 ULEA.HI UR10, UR10, UR9, URZ, 0x3 ;  /* 0x000000090a0a3291 */ /* 0x000fe2000f8f18ff */
[----:B------:R-:W-:Y:S04]  /*0e00*/  STL [R1+0x1d4], R41 ;  /* 0x0001d42901007387 */ /* 0x000fe80000100800 */
[----:B------:R-:W2:Y:S04]  /*0e10*/  LDG.E.128 R192, desc[UR22][R2.64] ;  /* 0x0000001602c07981 */ /* 0x000ea8000c1e1d00 */
[----:B------:R0:W2:Y:S01]  /*0e20*/  LDG.E.128 R196, desc[UR22][R2.64+0x10] ;  /* 0x0000101602c47981 */ /* 0x0000a2000c1e1d00 */
[----:B------:R-:W-:Y:S01]  /*0e30*/  IMAD.WIDE.U32 R10, R188, 0x20, R10 ;  /* 0x00000020bc0a7825 */ /* 0x000fe200078e000a */
[----:B------:R-:W-:-:S02]  /*0e40*/  MOV R238, UR10 ;  /* 0x0000000a00ee7c02 */ /* 0x000fc40008000f00 */
[----:B------:R-:W-:Y:S04]  /*0e50*/  STL [R1+0x1d0], R40 ;  /* 0x0001d02801007387 */ /* 0x000fe80000100800 */
[----:B------:R-:W2:Y:S01]  /*0e60*/  LDG.E.128 R212, desc[UR22][R10.64] ;  /* 0x000000160ad47981 */ /* 0x000ea2000c1e1d00 */
[----:B0-----:R-:W-:-:S03]  /*0e70*/  IADD3 R2, PT, PT, R8, 0x80, RZ ;  /* 0x0000008008027810 */ /* 0x001fc60007ffe0ff */
[----:B------:R-:W2:Y:S02]  /*0e80*/  LDG.E.128 R216, desc[UR22][R10.64+0x10] ;  /* 0x000010160ad87981 */ /* 0x000ea4000c1e1d00 */
[----:B------:R-:W-:Y:S01]  /*0e90*/  IMAD.WIDE.U32 R2, R2, 0x10, R14 ;  /* 0x0000001002027825 */ /* 0x000fe200078e000e */
[----:B------:R-:W-:Y:S01]  /*0ea0*/  @P1 LEA.HI.SX32 R233, R238, R239, 0x1d ;  /* 0x000000efeee91211 */ /* 0x000fe200078feaff */
[----:B------:R-:W-:Y:S04]  /*0eb0*/  STL [R1+0x1cc], R39 ;  /* 0x0001cc2701007387 */ /* 0x000fe80000100800 */
[----:B------:R0:W2:Y:S01]  /*0ec0*/  LDG.E.128 R184, desc[UR22][R2.64] ;  /* 0x0000001602b87981 */ /* 0x0000a2000c1e1d00 */
[----:B------:R-:W-:-:S03]  /*0ed0*/  ISETP.NE.AND P1, PT, RZ, UR28, PT ;  /* 0x0000001cff007c0c */ /* 0x000fc6000bf25270 */
[----:B------:R-:W-:Y:S04]  /*0ee0*/  STL [R1+0x1c8], R38 ;  /* 0x0001c82601007387 */ /* 0x000fe80000100800 */
[----:B------:R-:W-:Y:S01]  /*0ef0*/  STL [R1+0x1c4], R37 ;  /* 0x0001c42501007387 */ /* 0x000fe20000100800 */
[--C-:B0-----:R-:W-:Y:S01]  /*0f00*/  IMAD.WIDE.U32 R2, R9, 0x10, R14.reuse ;  /* 0x0000001009027825 */ /* 0x101fe200078e000e */
[----:B------:R-:W-:Y:S02]  /*0f10*/  IADD3 R9, PT, PT, R8, 0x180, RZ ;  /* 0x0000018008097810 */ /* 0x000fe40007ffe0ff */
[----:B------:R-:W-:Y:S04]  /*0f20*/  STL [R1+0x1c0], R36 ;  /* 0x0001c02401007387 */ /* 0x000fe80000100800 */
[----:B------:R0:W2:Y:S04]  /*0f30*/  LDG.E.128 R16, desc[UR22][R2.64] ;  /* 0x0000001602107981 */ /* 0x0000a8000c1e1d00 */
[----:B------:R-:W-:Y:S04]  /*0f40*/  STL [R1+0x1bc], R35 ;  /* 0x0001bc2301007387 */ /* 0x000fe80000100800 */
[----:B------:R-:W-:Y:S01]  /*0f50*/  STL [R1+0x1b8], R34 ;  /* 0x0001b82201007387 */ /* 0x000fe20000100800 */
[----:B0-----:R-:W-:-:S03]  /*0f60*/  IMAD.WIDE.U32 R2, R9, 0x10, R14 ;  /* 0x0000001009027825 */ /* 0x001fc600078e000e */
        /* <DEDUP_REMOVED lines=9> */
[----:B0-----:R-:W0:Y:S03]  /*1000*/  @P0 LDC.64 R2, c[0x0][0x438] ;  /* 0x00010e00ff020b82 */ /* 0x001e260000000a00 */
[----:B------:R-:W-:Y:S04]  /*1010*/  STL [R1+0x19c], R27 ;  /* 0x00019c1b01007387 */ /* 0x000fe80000100800 */
[----:B------:R2:W-:Y:S04]  /*1020*/  STL [R1+0x198], R26 ;  /* 0x0001981a01007387 */ /* 0x0005e80000100800 */
[----:B------:R-:W-:Y:S04]  /*1030*/  STL [R1+0x194], R25 ;  /* 0x0001941901007387 */ /* 0x000fe80000100800 */
[----:B------:R2:W-:Y:S04]  /*1040*/  STL [R1+0x190], R24 ;  /* 0x0001901801007387 */ /* 0x0005e80000100800 */
[----:B------:R-:W5:Y:S04]  /*1050*/  @P0 LDG.E.128 R136, desc[UR22][R228.64] ;  /* 0x00000016e4880981 */ /* 0x000f68000c1e1d00 */
[----:B------:R-:W5:Y:S01]  /*1060*/  @P0 LDG.E.128 R140, desc[UR22][R228.64+0x10] ;  /* 0x00001016e48c0981 */ /* 0x000f62000c1e1d00 */
[----:B0-----:R-:W-:-:S04]  /*1070*/  @P0 IMAD.WIDE.U32 R2, R237, 0x20, R2 ;  /* 0x00000020ed020825 */ /* 0x001fc800078e0002 */
[----:B------:R-:W-:Y:S01]  /*1080*/  @P0 IMAD.WIDE.U32 R236, R232, 0x20, R234 ;  /* 0x00000020e8ec0825 */ /* 0x000fe200078e00ea */
[----:B------:R-:W5:Y:S03]  /*1090*/  @P0 LDG.E.128 R128, desc[UR22][R2.64] ;  /* 0x0000001602800981 */ /* 0x000f66000c1e1d00 */
[----:B-1----:R-:W-:Y:S01]  /*10a0*/  @P0 IMAD.WIDE.U32 R234, R189, 0x20, R230 ;  /* 0x00000020bdea0825 */ /* 0x002fe200078e00e6 */
[----:B------:R0:W5:Y:S03]  /*10b0*/  @P0 LDG.E.128 R132, desc[UR22][R2.64+0x10] ;  /* 0x0000101602840981 */ /* 0x000166000c1e1d00 */
[----:B------:R-:W-:Y:S01]  /*10c0*/  @P0 IMAD.WIDE.U32 R230, R188, 0x20, R190 ;  /* 0x00000020bce60825 */ /* 0x000fe200078e00be */
[----:B------:R-:W5:Y:S04]  /*10d0*/  @P0 LDG.E.128 R144, desc[UR22][R236.64] ;  /* 0x00000016ec900981 */ /* 0x000f68000c1e1d00 */
[----:B------:R-:W5:Y:S01]  /*10e0*/  @P0 LDG.E.128 R160, desc[UR22][R230.64] ;  /* 0x00000016e6a00981 */ /* 0x000f62000c1e1d00 */
[----:B0-----:R-:W-:-:S02]  /*10f0*/  IADD3 R3, PT, PT, R233, 0x180, RZ ;  /* 0x00000180e9037810 */ /* 0x001fc40007ffe0ff */
[----:B------:R-:W-:Y:S01]  /*1100*/  IADD3 R2, PT, PT, R233, 0x200, RZ ;  /* 0x00000200e9027810 */ /* 0x000fe20007ffe0ff */
[----:B------:R0:W5:Y:S04]  /*1110*/  @P0 LDG.E.128 R164, desc[UR22][R230.64+0x10] ;  /* 0x00001016e6a40981 */ /* 0x000168000c1e1d00 */
[----:B------:R-:W5:Y:S04]  /*1120*/  @P0 LDG.E.128 R148, desc[UR22][R236.64+0x10] ;  /* 0x00001016ec940981 */ /* 0x000f68000c1e1d00 */
[----:B------:R-:W5:Y:S04]  /*1130*/  @P0 LDG.E.128 R152, desc[UR22][R234.64] ;  /* 0x00000016ea980981 */ /* 0x000f68000c1e1d00 */
[----:B------:R-:W5:Y:S01]  /*1140*/  @P0 LDG.E.128 R156, desc[UR22][R234.64+0x10] ;  /* 0x00001016ea9c0981 */ /* 0x000f62000c1e1d00 */
[----:B---3--:R-:W-:Y:S01]  /*1150*/  FSEL R0, R0, RZ, !P1 ;  /* 0x000000ff00007208 */ /* 0x008fe20004800000 */
[----:B----4-:R-:W-:-:S02]  /*1160*/  HADD2.F32 R191, -RZ, R224.H0_H0 ;  /* 0x200000e0ffbf7230 */ /* 0x010fc40000004100 */
[----:B------:R-:W-:Y:S02]  /*1170*/  HADD2.F32 R190, -RZ, R224.H1_H1 ;  /* 0x300000e0ffbe7230 */ /* 0x000fe40000004100 */
[--C-:B------:R-:W-:Y:S02]  /*1180*/  HADD2.F32 R189, -RZ, R225.reuse.H0_H0 ;  /* 0x200000e1ffbd7230 */ /* 0x100fe40000004100 */
[----:B------:R-:W-:Y:S02]  /*1190*/  HADD2.F32 R188, -RZ, R225.H1_H1 ;  /* 0x300000e1ffbc7230 */ /* 0x000fe40000004100 */
[----:B------:R-:W1:Y:S01]  /*11a0*/  LDC.64 R224, c[0x0][0x3b0] ;  /* 0x0000ec00ffe07b82 */ /* 0x000e620000000a00 */
[C---:B--2---:R-:W-:Y:S01]  /*11b0*/  FADD.FTZ R250, -R0.reuse, R200 ;  /* 0x000000c800fa7221 */ /* 0x044fe20000010100 */
[C---:B------:R-:W-:Y:S01]  /*11c0*/  FADD.FTZ R200, -R0.reuse, R201 ;  /* 0x000000c900c87221 */ /* 0x040fe20000010100 */
[C---:B------:R-:W-:Y:S01]  /*11d0*/  FADD.FTZ R201, -R0.reuse, R202 ;  /* 0x000000ca00c97221 */ /* 0x040fe20000010100 */
[----:B------:R-:W-:Y:S01]  /*11e0*/  FADD.FTZ R232, -R0, R203 ;  /* 0x000000cb00e87221 */ /* 0x000fe20000010100 */
[----:B------:R-:W-:-:S02]  /*11f0*/  IADD3 R203, PT, PT, R233, 0x80, RZ ;  /* 0x00000080e9cb7810 */ /* 0x000fc40007ffe0ff */
[----:B------:R-:W-:Y:S01]  /*1200*/  IADD3 R202, PT, PT, R233, 0x100, RZ ;  /* 0x00000100e9ca7810 */ /* 0x000fe20007ffe0ff */
[C---:B------:R-:W-:Y:S01]  /*1210*/  FADD.FTZ R248, -R0.reuse, R204 ;  /* 0x000000cc00f87221 */ /* 0x040fe20000010100 */
[C---:B------:R-:W-:Y:S01]  /*1220*/  FADD.FTZ R247, -R0.reuse, R205 ;  /* 0x000000cd00f77221 */ /* 0x040fe20000010100 */
[C---:B------:R-:W-:Y:S01]  /*1230*/  FADD.FTZ R246, -R0.reuse, R206 ;  /* 0x000000ce00f67221 */ /* 0x040fe20000010100 */
[C---:B------:R-:W-:Y:S01]  /*1240*/  FADD.FTZ R245, -R0.reuse, R207 ;  /* 0x000000cf00f57221 */ /* 0x040fe20000010100 */
[C---:B------:R-:W-:Y:S01]  /*1250*/  FADD.FTZ R244, -R0.reuse, R208 ;  /* 0x000000d000f47221 */ /* 0x040fe20000010100 */
[C---:B------:R-:W-:Y:S01]  /*1260*/  FADD.FTZ R243, -R0.reuse, R209 ;  /* 0x000000d100f37221 */ /* 0x040fe20000010100 */
[----:B------:R-:W-:Y:S01]  /*1270*/  FADD.FTZ R26, -R0, R220 ;  /* 0x000000dc001a7221 */ /* 0x000fe20000010100 */
[----:B-1----:R-:W-:-:S04]  /*1280*/  IMAD.WIDE.U32 R204, R203, 0x8, R224 ;  /* 0x00000008cbcc7825 */ /* 0x002fc800078e00e0 */
[--C-:B------:R-:W-:Y:S01]  /*1290*/  IMAD.WIDE.U32 R206, R202, 0x8, R224.reuse ;  /* 0x00000008cace7825 */ /* 0x100fe200078e00e0 */
[----:B------:R-:W5:Y:S03]  /*12a0*/  LDG.E.64 R208, desc[UR22][R204.64] ;  /* 0x00000016ccd07981 */ /* 0x000f66000c1e1b00 */
[----:B------:R-:W-:-:S04]  /*12b0*/  IMAD.WIDE.U32 R202, R3, 0x8, R224 ;  /* 0x0000000803ca7825 */ /* 0x000fc800078e00e0 */
[C---:B------:R-:W-:Y:S01]  /*12c0*/  FADD.FTZ R35, -R0.reuse, R4 ;  /* 0x0000000400237221 */ /* 0x040fe20000010100 */
[----:B------:R-:W-:Y:S01]  /*12d0*/  MOV R220, R248 ;  /* 0x000000f800dc7202 */ /* 0x000fe20000000f00 */
[----:B------:R-:W-:Y:S01]  /*12e0*/  FADD.FTZ R36, -R0, R5 ;  /* 0x0000000500247221 */ /* 0x000fe20000010100 */
[----:B------:R-:W-:-:S04]  /*12f0*/  IMAD.WIDE.U32 R2, R2, 0x8, R224 ;  /* 0x0000000802027825 */ /* 0x000fc800078e00e0 */
[C---:B------:R-:W-:Y:S01]  /*1300*/  FADD.FTZ R37, -R0.reuse, R6 ;  /* 0x0000000600257221 */ /* 0x040fe20000010100 */
[C---:B------:R-:W-:Y:S01]  /*1310*/  FADD.FTZ R38, -R0.reuse, R7 ;  /* 0x0000000700267221 */ /* 0x040fe20000010100 */
[----:B------:R-:W5:Y:S01]  /*1320*/  LDG.E.64 R204, desc[UR22][R202.64] ;  /* 0x00000016cacc7981 */ /* 0x000f62000c1e1b00 */
        /* <DEDUP_REMOVED lines=10> */
[----:B------:R-:W-:-:S02]  /*13d0*/  HADD2.F32 R23, -RZ, R226.H0_H0 ;  /* 0x200000e2ff177230 */ /* 0x000fc40000004100 */
[----:B------:R-:W-:Y:S02]  /*13e0*/  HADD2.F32 R22, -RZ, R226.H1_H1 ;  /* 0x300000e2ff167230 */ /* 0x000fe40000004100 */
[----:B0-----:R-:W-:Y:S02]  /*13f0*/  HADD2.F32 R230, -RZ, R187.H1_H1 ;  /* 0x300000bbffe67230 */ /* 0x001fe40000004100 */
[----:B------:R-:W-:Y:S02]  /*1400*/  HADD2.F32 R231, -RZ, R184.H0_H0 ;  /* 0x200000b8ffe77230 */ /* 0x000fe40000004100 */
[C---:B------:R-:W-:Y:S01]  /*1410*/  FADD.FTZ R47, -R0.reuse, R212 ;  /* 0x000000d4002f7221 */ /* 0x040fe20000010100 */
[--C-:B------:R-:W-:Y:S02]  /*1420*/  HADD2.F32 R4, -RZ, R186.reuse.H0_H0 ;  /* 0x200000baff047230 */ /* 0x100fe40000004100 */
[----:B------:R-:W-:Y:S01]  /*1430*/  FADD.FTZ R39, -R0, R192 ;  /* 0x000000c000277221 */ /* 0x000fe20000010100 */
[----:B-1----:R-:W-:-:S02]  /*1440*/  HADD2.F32 R3, -RZ, R186.H1_H1 ;  /* 0x300000baff037230 */ /* 0x002fc40000004100 */
[C---:B------:R-:W-:Y:S01]  /*1450*/  FADD.FTZ R40, -R0.reuse, R193 ;  /* 0x000000c100287221 */ /* 0x040fe20000010100 */
[----:B------:R-:W-:Y:S02]  /*1460*/  HADD2.F32 R2, -RZ, R187.H0_H0 ;  /* 0x200000bbff027230 */ /* 0x000fe40000004100 */
[----:B------:R-:W-:Y:S01]  /*1470*/  FADD.FTZ R41, -R0, R194 ;  /* 0x000000c200297221 */ /* 0x000fe20000010100 */
        /* <DEDUP_REMOVED lines=15> */
[----:B------:R-:W-:Y:S01]  /*1570*/  FADD.FTZ R34, -R0, R223 ;  /* 0x000000df00227221 */ /* 0x000fe20000010100 */
[----:B------:R-:W-:-:S02]  /*1580*/  HADD2.F32 R187, -RZ, R18.H0_H0 ;  /* 0x20000012ffbb7230 */ /* 0x000fc40000004100 */
[C---:B------:R-:W-:Y:S01]  /*1590*/  FADD.FTZ R42, -R0.reuse, R195 ;  /* 0x000000c3002a7221 */ /* 0x040fe20000010100 */
[----:B------:R-:W-:Y:S02]  /*15a0*/  HADD2.F32 R186, -RZ, R18.H1_H1 ;  /* 0x30000012ffba7230 */ /* 0x000fe40000004100 */
[----:B------:R-:W-:Y:S01]  /*15b0*/  FADD.FTZ R30, -R0, R221 ;  /* 0x000000dd001e7221 */ /* 0x000fe20000010100 */
[----:B------:R-:W2:Y:S01]  /*15c0*/  LDL R18, [R1+0x188] ;  /* 0x0001880001127983 */ /* 0x000ea20000100800 */
[--C-:B------:R-:W-:Y:S02]  /*15d0*/  HADD2.F32 R6, -RZ, R185.reuse.H0_H0 ;  /* 0x200000b9ff067230 */ /* 0x100fe40000004100 */
[----:B------:R-:W-:Y:S01]  /*15e0*/  HADD2.F32 R5, -RZ, R185.H1_H1 ;  /* 0x300000b9ff057230 */ /* 0x000fe20000004100 */
[----:B------:R-:W3:Y:S01]  /*15f0*/  LDL.LU R214, [R1+0x50] ;  /* 0x0000500001d67983 */ /* 0x000ee20000300800 */
[--C-:B------:R-:W-:Y:S02]  /*1600*/  HADD2.F32 R185, -RZ, R19.reuse.H0_H0 ;  /* 0x20000013ffb97230 */ /* 0x100fe40000004100 */
[----:B------:R-:W-:Y:S01]  /*1610*/  HADD2.F32 R184, -RZ, R19.H1_H1 ;  /* 0x30000013ffb87230 */ /* 0x000fe20000004100 */
[----:B------:R-:W4:Y:S01]  /*1620*/  LDL R213, [R1+0x180] ;  /* 0x0001800001d57983 */ /* 0x000f220000100800 */
[----:B------:R-:W-:-:S02]  /*1630*/  HADD2.F32 R21, -RZ, R227.H0_H0 ;  /* 0x200000e3ff157230 */ /* 0x000fc40000004100 */
[----:B------:R-:W-:Y:S01]  /*1640*/  HADD2.F32 R20, -RZ, R227.H1_H1 ;  /* 0x300000e3ff147230 */ /* 0x000fe20000004100 */
[----:B------:R-:W2:Y:S01]  /*1650*/  LDL R199, [R1+0x184] ;  /* 0x0001840001c77983 */ /* 0x000ea20000100800 */
[--C-:B------:R-:W-:Y:S02]  /*1660*/  HADD2.F32 R226, -RZ, R16.reuse.H0_H0 ;  /* 0x20000010ffe27230 */ /* 0x100fe40000004100 */
[----:B------:R-:W-:Y:S01]  /*1670*/  HADD2.F32 R227, -RZ, R16.H1_H1 ;  /* 0x30000010ffe37230 */ /* 0x000fe20000004100 */
[----:B------:R-:W4:Y:S04]  /*1680*/  LDL.LU R19, [R1+0x58] ;  /* 0x0000580001137983 */ /* 0x000f280000300800 */
[----:B------:R-:W2:Y:S01]  /*1690*/  LDL.LU R17, [R1+0x5c] ;  /* 0x00005c0001117983 */ /* 0x000ea20000300800 */
[----:B------:R-:W-:-:S03]  /*16a0*/  IMAD.WIDE.U32 R210, R233, 0x8, R224 ;  /* 0x00000008e9d27825 */ /* 0x000fc600078e00e0 */
[----:B------:R-:W2:Y:S01]  /*16b0*/  LDL R16, [R1+0x18c] ;  /* 0x00018c0001107983 */ /* 0x000ea20000100800 */
[----:B------:R-:W-:-:S03]  /*16c0*/  MOV R193, R243 ;  /* 0x000000f300c17202 */ /* 0x000fc60000000f00 */
[----:B------:R-:W2:Y:S01]  /*16d0*/  LDL.LU R15, [R1+0x60] ;  /* 0x00006000010f7983 */ /* 0x000ea20000300800 */
[----:B------:R-:W-:Y:S01]  /*16e0*/  MOV R192, R242 ;  /* 0x000000f200c07202 */ /* 0x000fe20000000f00 */
[--C-:B------:R-:W-:Y:S02]  /*16f0*/  HADD2.F32 R242, -RZ, R12.reuse.H0_H0 ;  /* 0x2000000cfff27230 */ /* 0x100fe40000004100 */
[----:B------:R-:W2:Y:S01]  /*1700*/  LDL.LU R212, [R1+0x54] ;  /* 0x0000540001d47983 */ /* 0x000ea20000300800 */
[----:B------:R-:W-:Y:S01]  /*1710*/  MOV R225, R241 ;  /* 0x000000f100e17202 */ /* 0x000fe20000000f00 */
[----:B------:R-:W-:Y:S01]  /*1720*/  HADD2.F32 R243, -RZ, R12.H1_H1 ;  /* 0x3000000cfff37230 */ /* 0x000fe20000004100 */
[----:B------:R-:W-:Y:S01]  /*1730*/  MOV R194, R240 ;  /* 0x000000f000c27202 */ /* 0x000fe20000000f00 */
[----:B------:R-:W2:Y:S01]  /*1740*/  LDL R14, [R1+0x170] ;  /* 0x00017000010e7983 */ /* 0x000ea20000100800 */
[--C-:B------:R-:W-:Y:S02]  /*1750*/  HADD2.F32 R240, -RZ, R11.reuse.H0_H0 ;  /* 0x2000000bfff07230 */ /* 0x100fe40000004100 */
[----:B------:R-:W-:Y:S01]  /*1760*/  HADD2.F32 R241, -RZ, R11.H1_H1 ;  /* 0x3000000bfff17230 */ /* 0x000fe20000004100 */
[----:B------:R-:W2:Y:S04]  /*1770*/  LDL.LU R13, [R1+0x64] ;  /* 0x00006400010d7983 */ /* 0x000ea80000300800 */
[----:B------:R-:W2:Y:S04]  /*1780*/  LDL R12, [R1+0x174] ;  /* 0x00017400010c7983 */ /* 0x000ea80000100800 */
[----:B------:R-:W2:Y:S04]  /*1790*/  LDL.LU R11, [R1+0x68] ;  /* 0x00006800010b7983 */ /* 0x000ea80000300800 */
[----:B------:R-:W2:Y:S04]  /*17a0*/  LDL R10, [R1+0x178] ;  /* 0x00017800010a7983 */ /* 0x000ea80000100800 */
[----:B------:R-:W2:Y:S04]  /*17b0*/  LDL.LU R9, [R1+0x6c] ;  /* 0x00006c0001097983 */ /* 0x000ea80000300800 */
[----:B------:R-:W2:Y:S01]  /*17c0*/  LDL R8, [R1+0x17c] ;  /* 0x00017c0001087983 */ /* 0x000ea20000100800 */
[----:B------:R-:W-:Y:S01]  /*17d0*/  MOV R223, R245 ;  /* 0x000000f500df7202 */ /* 0x000fe20000000f00 */
[C---:B------:R-:W-:Y:S01]  /*17e0*/  FADD.FTZ R32, -R0.reuse, R222 ;  /* 0x000000de00207221 */ /* 0x040fe20000010100 */
[----:B------:R-:W-:Y:S01]  /*17f0*/  MOV R224, R244 ;  /* 0x000000f400e07202 */ /* 0x000fe20000000f00 */
[----:B------:R-:W-:Y:S01]  /*1800*/  FADD.FTZ R44, -R0, R198 ;  /* 0x000000c6002c7221 */ /* 0x000fe20000010100 */
[----:B------:R-:W-:Y:S01]  /*1810*/  MOV R195, R223 ;  /* 0x000000df00c37202 */ /* 0x000fe20000000f00 */
[----:B------:R-:W-:Y:S01]  /*1820*/  FMUL.FTZ R223, R252, UR30 ;  /* 0x0000001efcdf7c20 */ /* 0x000fe20008410000 */
        /* <DEDUP_REMOVED lines=8> */
[----:B------:R-:W-:Y:S01]  /*18b0*/  FADD.FTZ R233, -R0, R219 ;  /* 0x000000db00e97221 */ /* 0x000fe20000010100 */
[----:B------:R-:W-:Y:S01]  /*18c0*/  MOV R198, R220 ;  /* 0x000000dc00c67202 */ /* 0x000fe20000000f00 */
[----:B------:R-:W-:Y:S01]  /*18d0*/  FMUL.FTZ R252, R232, UR30 ;  /* 0x0000001ee8fc7c20 */ /* 0x000fe20008410000 */
[----:B------:R-:W-:Y:S01]  /*18e0*/  FMUL.FTZ R0, R194, UR30 ;  /* 0x0000001ec2007c20 */ /* 0x000fe20008410000 */
[----:B------:R-:W-:Y:S01]  /*18f0*/  FMUL.FTZ R220, R201, UR30 ;  /* 0x0000001ec9dc7c20 */ /* 0x000fe20008410000 */
[----:B------:R-:W-:Y:S01]  /*1900*/  MOV R194, R224 ;  /* 0x000000e000c27202 */ /* 0x000fe20000000f00 */
[----:B------:R-:W-:Y:S01]  /*1910*/  FMUL.FTZ R224, R251, UR30 ;  /* 0x0000001efbe07c20 */ /* 0x000fe20008410000 */
[----:B------:R-:W-:Y:S01]  /*1920*/  MOV R197, R221 ;  /* 0x000000dd00c57202 */ /* 0x000fe20000000f00 */
[----:B------:R-:W-:Y:S01]  /*1930*/  FMUL.FTZ R221, R200, UR30 ;  /* 0x0000001ec8dd7c20 */ /* 0x000fe20008410000 */
[----:B------:R-:W-:Y:S01]  /*1940*/  MOV R196, R222 ;  /* 0x000000de00c47202 */ /* 0x000fe20000000f00 */
[----:B------:R-:W-:Y:S01]  /*1950*/  FFMA.FTZ R83, R252, R20, R83 ;  /* 0x00000014fc537223 */ /* 0x000fe20000010053 */
[----:B------:R-:W-:Y:S01]  /*1960*/  FMUL.FTZ R222, R250, UR30 ;  /* 0x0000001efade7c20 */ /* 0x000fe20008410000 */
[----:B------:R-:W-:Y:S01]  /*1970*/  FFMA.FTZ R82, R220, R21, R82 ;  /* 0x00000015dc527223 */ /* 0x000fe20000010052 */
[----:B------:R-:W-:Y:S01]  /*1980*/  FFMA.FTZ R81, R221, R22, R81 ;  /* 0x00000016dd517223 */ /* 0x000fe20000010051 */
[----:B------:R-:W5:Y:S01]  /*1990*/  LDG.E.64 R210, desc[UR22][R210.64] ;  /* 0x00000016d2d27981 */ /* 0x000f62000c1e1b00 */
[----:B------:R-:W-:Y:S01]  /*19a0*/  FFMA.FTZ R80, R222, R23, R80 ;  /* 0x00000017de507223 */ /* 0x000fe20000010050 */
[----:B------:R-:W-:Y:S01]  /*19b0*/  FMUL.FTZ R225, R225, UR30 ;  /* 0x0000001ee1e17c20 */ /* 0x000fe20008410000 */
[----:B------:R-:W-:Y:S01]  /*19c0*/  FFMA.FTZ R87, R223, R188, R87 ;  /* 0x000000bcdf577223 */ /* 0x000fe20000010057 */
[----:B------:R-:W-:Y:S01]  /*19d0*/  FFMA.FTZ R86, R224, R189, R86 ;  /* 0x000000bde0567223 */ /* 0x000fe20000010056 */
[----:B------:R-:W-:Y:S01]  /*19e0*/  FFMA.FTZ R84, R0, R191, R84 ;  /* 0x000000bf00547223 */ /* 0x000fe20000010054 */
[----:B------:R-:W-:Y:S01]  /*19f0*/  FFMA.FTZ R85, R225, R190, R85 ;  /* 0x000000bee1557223 */ /* 0x000fe20000010055 */
[----:B------:R-:W-:Y:S01]  /*1a00*/  FMUL.FTZ R200, R196, UR30 ;  /* 0x0000001ec4c87c20 */ /* 0x000fe20008410000 */
[----:B------:R-:W-:Y:S01]  /*1a10*/  FMUL.FTZ R196, R192, UR30 ;  /* 0x0000001ec0c47c20 */ /* 0x000fe20008410000 */
[----:B------:R-:W-:Y:S01]  /*1a20*/  FMUL.FTZ R201, R197, UR30 ;  /* 0x0000001ec5c97c20 */ /* 0x000fe20008410000 */
[----:B------:R-:W-:Y:S01]  /*1a30*/  FMUL.FTZ R192, R34, UR30 ;  /* 0x0000001e22c07c20 */ /* 0x000fe20008410000 */
[----:B------:R-:W-:Y:S01]  /*1a40*/  FMUL.FTZ R197, R193, UR30 ;  /* 0x0000001ec1c57c20 */ /* 0x000fe20008410000 */
[----:B------:R-:W-:Y:S01]  /*1a50*/  FMUL.FTZ R193, R32, UR30 ;  /* 0x0000001e20c17c20 */ /* 0x000fe20008410000 */
[----:B------:R-:W5:Y:S01]  /*1a60*/  LDG.E.64 R206, desc[UR22][R206.64] ;  /* 0x00000016cece7981 */ /* 0x000f62000c1e1b00 */
[----:B---3--:R-:W-:-:S05]  /*1a70*/  FADD.FTZ R214, R214, R191 ;  /* 0x000000bfd6d67221 */ /* 0x008fca0000010000 */
[----:B------:R0:W-:Y:S01]  /*1a80*/  STL [R1+0x50], R214 ;  /* 0x000050d601007387 */ /* 0x0001e20000100800 */
[----:B----4-:R-:W-:Y:S01]  /*1a90*/  FADD.FTZ R19, R19, R189 ;  /* 0x000000bd13137221 */ /* 0x010fe20000010000 */
[----:B--2---:R-:W-:Y:S01]  /*1aa0*/  FADD.FTZ R17, R17, R188 ;  /* 0x000000bc11117221 */ /* 0x004fe20000010000 */
[----:B------:R-:W-:Y:S01]  /*1ab0*/  FMUL.FTZ R219, R213, R191 ;  /* 0x000000bfd5db7220 */ /* 0x000fe20000410000 */
[----:B------:R-:W-:Y:S01]  /*1ac0*/  FADD.FTZ R15, R15, R23 ;  /* 0x000000170f0f7221 */ /* 0x000fe20000010000 */
[----:B------:R-:W-:-:S05]  /*1ad0*/  FADD.FTZ R212, R212, R190 ;  /* 0x000000bed4d47221 */ /* 0x000fca0000010000 */
[----:B------:R-:W-:Y:S01]  /*1ae0*/  STL [R1+0x54], R212 ;  /* 0x000054d401007387 */ /* 0x000fe20000100800 */
[----:B------:R-:W-:-:S03]  /*1af0*/  FADD.FTZ R13, R13, R22 ;  /* 0x000000160d0d7221 */ /* 0x000fc60000010000 */
[----:B------:R1:W-:Y:S04]  /*1b00*/  STL [R1+0x58], R19 ;  /* 0x0000581301007387 */ /* 0x0003e80000100800 */
[----:B------:R2:W-:Y:S01]  /*1b10*/  STL [R1+0x5c], R17 ;  /* 0x00005c1101007387 */ /* 0x0005e20000100800 */
[----:B------:R-:W-:-:S03]  /*1b20*/  FADD.FTZ R11, R11, R21 ;  /* 0x000000150b0b7221 */ /* 0x000fc60000010000 */
[----:B------:R-:W-:Y:S01]  /*1b30*/  STL [R1+0x60], R15 ;  /* 0x0000600f01007387 */ /* 0x000fe20000100800 */
[----:B------:R-:W-:-:S03]  /*1b40*/  FMUL.FTZ R217, R18, R189 ;  /* 0x000000bd12d97220 */ /* 0x000fc60000410000 */
[----:B------:R-:W-:Y:S01]  /*1b50*/  STL [R1+0x64], R13 ;  /* 0x0000640d01007387 */ /* 0x000fe20000100800 */
[----:B------:R-:W-:-:S03]  /*1b60*/  FADD.FTZ R9, R9, R20 ;  /* 0x0000001409097221 */ /* 0x000fc60000010000 */
[----:B------:R-:W-:Y:S01]  /*1b70*/  STL [R1+0x68], R11 ;  /* 0x0000680b01007387 */ /* 0x000fe20000100800 */
[----:B------:R-:W-:Y:S01]  /*1b80*/  FMUL.FTZ R213, R10, R21 ;  /* 0x000000150ad57220 */ /* 0x000fe20000410000 */
[----:B------:R-:W-:Y:S02]  /*1b90*/  FMUL.FTZ R251, R8, R20 ;  /* 0x0000001408fb7220 */ /* 0x000fe40000410000 */
[----:B------:R-:W-:Y:S01]  /*1ba0*/  STL [R1+0x6c], R9 ;  /* 0x00006c0901007387 */ /* 0x000fe20000100800 */
[----:B------:R-:W-:Y:S01]  /*1bb0*/  FMUL.FTZ R20, R42, UR30 ;  /* 0x0000001e2a147c20 */ /* 0x000fe20008410000 */
[----:B------:R-:W-:Y:S01]  /*1bc0*/  FMUL.FTZ R21, R41, UR30 ;  /* 0x0000001e29157c20 */ /* 0x000fe20008410000 */
[----:B------:R-:W-:Y:S01]  /*1bd0*/  FMUL.FTZ R18, R45, UR30 ;  /* 0x0000001e2d127c20 */ /* 0x000fe20008410000 */
[----:B------:R-:W3:Y:S01]  /*1be0*/  LDL.LU R42, [R1+0x78] ;  /* 0x00007800012a7983 */ /* 0x000ee20000300800 */
[----:B0-----:R-:W-:Y:S01]  /*1bf0*/  FMUL.FTZ R214, R12, R22 ;  /* 0x000000160cd67220 */ /* 0x001fe20000410000 */
[----:B-1----:R-:W-:-:S02]  /*1c00*/  FMUL.FTZ R19, R43, UR30 ;  /* 0x0000001e2b137c20 */ /* 0x002fc40008410000 */
[----:B------:R-:W4:Y:S01]  /*1c10*/  LDL R41, [R1+0x168] ;  /* 0x0001680001297983 */ /* 0x000f220000100800 */
[----:B------:R-:W-:Y:S01]  /*1c20*/  FMUL.FTZ R215, R14, R23 ;  /* 0x000000170ed77220 */ /* 0x000fe20000410000 */
[----:B------:R-:W-:Y:S02]  /*1c30*/  FMUL.FTZ R22, R40, UR30 ;  /* 0x0000001e28167c20 */ /* 0x000fe40008410000 */
[----:B------:R-:W4:Y:S01]  /*1c40*/  LDL.LU R45, [R1+0x70] ;  /* 0x00007000012d7983 */ /* 0x000f220000300800 */
[----:B------:R-:W-:Y:S01]  /*1c50*/  FMUL.FTZ R23, R39, UR30 ;  /* 0x0000001e27177c20 */ /* 0x000fe20008410000 */
[----:B--2---:R-:W-:Y:S02]  /*1c60*/  FMUL.FTZ R17, R44, UR30 ;  /* 0x0000001e2c117c20 */ /* 0x004fe40008410000 */
[----:B------:R-:W2:Y:S04]  /*1c70*/  LDL R8, [R1+0x160] ;  /* 0x0001600001087983 */ /* 0x000ea80000100800 */
[----:B------:R-:W2:Y:S04]  /*1c80*/  LDL R43, [R1+0x164] ;  /* 0x00016400012b7983 */ /* 0x000ea80000100800 */
[----:B------:R-:W2:Y:S04]  /*1c90*/  LDL.LU R40, [R1+0x7c] ;  /* 0x00007c0001287983 */ /* 0x000ea80000300800 */
[----:B------:R-:W2:Y:S01]  /*1ca0*/  LDL R39, [R1+0x16c] ;  /* 0x00016c0001277983 */ /* 0x000ea20000100800 */
[----:B------:R-:W-:-:S03]  /*1cb0*/  FMUL.FTZ R216, R16, R188 ;  /* 0x000000bc10d87220 */ /* 0x000fc60000410000 */
[----:B------:R-:W2:Y:S01]  /*1cc0*/  LDL.LU R44, [R1+0x74] ;  /* 0x00007400012c7983 */ /* 0x000ea20000300800 */
[----:B------:R-:W-:Y:S01]  /*1cd0*/  FMUL.FTZ R188, R38, UR30 ;  /* 0x0000001e26bc7c20 */ /* 0x000fe20008410000 */
[----:B------:R-:W-:Y:S01]  /*1ce0*/  FMUL.FTZ R218, R199, R190 ;  /* 0x000000bec7da7220 */ /* 0x000fe20000410000 */
[----:B------:R-:W-:Y:S01]  /*1cf0*/  FMUL.FTZ R189, R37, UR30 ;  /* 0x0000001e25bd7c20 */ /* 0x000fe20008410000 */
[----:B------:R-:W2:Y:S01]  /*1d00*/  LDL.LU R38, [R1+0x80] ;  /* 0x0000800001267983 */ /* 0x000ea20000300800 */
[----:B------:R-:W-:Y:S01]  /*1d10*/  FMUL.FTZ R190, R36, UR30 ;  /* 0x0000001e24be7c20 */ /* 0x000fe20008410000 */
[----:B------:R-:W-:Y:S02]  /*1d20*/  FMUL.FTZ R191, R35, UR30 ;  /* 0x0000001e23bf7c20 */ /* 0x000fe40008410000 */
[----:B------:R-:W2:Y:S01]  /*1d30*/  LDL R37, [R1+0x150] ;  /* 0x0001500001257983 */ /* 0x000ea20000100800 */
[----:B------:R-:W-:-:S03]  /*1d40*/  FMUL.FTZ R212, R198, UR30 ;  /* 0x0000001ec6d47c20 */ /* 0x000fc60008410000 */
[----:B------:R-:W2:Y:S01]  /*1d50*/  LDL.LU R36, [R1+0x84] ;  /* 0x0000840001247983 */ /* 0x000ea20000300800 */
[----:B------:R-:W-:-:S03]  /*1d60*/  FMUL.FTZ R198, R194, UR30 ;  /* 0x0000001ec2c67c20 */ /* 0x000fc60008410000 */
[----:B------:R-:W2:Y:S01]  /*1d70*/  LDL R35, [R1+0x154] ;  /* 0x0001540001237983 */ /* 0x000ea20000100800 */
[----:B------:R-:W-:-:S03]  /*1d80*/  FMUL.FTZ R194, R30, UR30 ;  /* 0x0000001e1ec27c20 */ /* 0x000fc60008410000 */
[----:B------:R-:W2:Y:S04]  /*1d90*/  LDL.LU R34, [R1+0x88] ;  /* 0x0000880001227983 */ /* 0x000ea80000300800 */
[----:B------:R-:W2:Y:S04]  /*1da0*/  LDL R32, [R1+0x158] ;  /* 0x0001580001207983 */ /* 0x000ea80000100800 */
[----:B------:R-:W2:Y:S01]  /*1db0*/  LDL.LU R30, [R1+0x8c] ;  /* 0x00008c00011e7983 */ /* 0x000ea20000300800 */
[----:B------:R-:W-:Y:S01]  /*1dc0*/  FMUL.FTZ R199, R195, UR30 ;  /* 0x0000001ec3c77c20 */ /* 0x000fe20008410000 */
[----:B------:R-:W-:-:S02]  /*1dd0*/  FMUL.FTZ R195, R26, UR30 ;  /* 0x0000001e1ac37c20 */ /* 0x000fc40008410000 */
[----:B------:R-:W2:Y:S01]  /*1de0*/  LDL R26, [R1+0x15c] ;  /* 0x00015c00011a7983 */ /* 0x000ea20000100800 */
[----:B------:R-:W-:Y:S01]  /*1df0*/  FMUL.FTZ R250, R24, UR30 ;  /* 0x0000001e18fa7c20 */ /* 0x000fe20008410000 */
[----:B------:R-:W-:Y:S01]  /*1e00*/  FMUL.FTZ R24, R233, UR30 ;  /* 0x0000001ee9187c20 */ /* 0x000fe20008410000 */
[----:B------:R-:W-:-:S04]  /*1e10*/  FMUL.FTZ R16, R46, UR30 ;  /* 0x0000001e2e107c20 */ /* 0x000fc80008410000 */
[----:B------:R-:W-:Y:S01]  /*1e20*/  STL [R1+0x4], R24 ;  /* 0x0000041801007387 */ /* 0x000fe20000100800 */
[----:B------:R-:W-:Y:S01]  /*1e30*/  FFMA.FTZ R77, R201, R7, R77 ;  /* 0x00000007c94d7223 */ /* 0x000fe2000001004d */
[----:B------:R-:W-:Y:S01]  /*1e40*/  FFMA.FTZ R78, R200, R6, R78 ;  /* 0x00000006c84e7223 */ /* 0x000fe2000001004e */
[----:B------:R-:W-:Y:S01]  /*1e50*/  FFMA.FTZ R79, R199, R5, R79 ;  /* 0x00000005c74f7223 */ /* 0x000fe2000001004f */
[----:B------:R-:W-:Y:S01]  /*1e60*/  FFMA.FTZ R72, R198, R4, R72 ;  /* 0x00000004c6487223 */ /* 0x000fe20000010048 */
[----:B------:R-:W-:Y:S01]  /*1e70*/  FFMA.FTZ R73, R197, R3, R73 ;  /* 0x00000003c5497223 */ /* 0x000fe20000010049 */
[----:B------:R-:W-:Y:S01]  /*1e80*/  FFMA.FTZ R74, R196, R2, R74 ;  /* 0x00000002c44a7223 */ /* 0x000fe2000001004a */
[----:B------:R-:W-:Y:S01]  /*1e90*/  FMUL.FTZ R14, R249, UR30 ;  /* 0x0000001ef90e7c20 */ /* 0x000fe20008410000 */
[----:B---3--:R-:W-:Y:S01]  /*1ea0*/  FADD.FTZ R42, R42, R6 ;  /* 0x000000062a2a7221 */ /* 0x008fe20000010000 */
[----:B----4-:R-:W-:-:S05]  /*1eb0*/  FADD.FTZ R45, R45, R231 ;  /* 0x000000e72d2d7221 */ /* 0x010fca0000010000 */
[----:B------:R0:W-:Y:S01]  /*1ec0*/  STL [R1+0x70], R45 ;  /* 0x0000702d01007387 */ /* 0x0001e20000100800 */
[----:B--2---:R-:W-:Y:S01]  /*1ed0*/  FADD.FTZ R40, R40, R5 ;  /* 0x0000000528287221 */ /* 0x004fe20000010000 */
[----:B------:R-:W-:-:S05]  /*1ee0*/  FADD.FTZ R44, R44, R7 ;  /* 0x000000072c2c7221 */ /* 0x000fca0000010000 */
[----:B------:R1:W-:Y:S01]  /*1ef0*/  STL [R1+0x74], R44 ;  /* 0x0000742c01007387 */ /* 0x0003e20000100800 */
[----:B------:R-:W-:-:S03]  /*1f00*/  FADD.FTZ R38, R38, R4 ;  /* 0x0000000426267221 */ /* 0x000fc60000010000 */
[----:B------:R2:W-:Y:S01]  /*1f10*/  STL [R1+0x78], R42 ;  /* 0x0000782a01007387 */ /* 0x0005e20000100800 */
[----:B------:R-:W-:Y:S01]  /*1f20*/  FMUL.FTZ R7, R43, R7 ;  /* 0x000000072b077220 */ /* 0x000fe20000410000 */
[----:B------:R-:W-:Y:S02]  /*1f30*/  FADD.FTZ R36, R36, R3 ;  /* 0x0000000324247221 */ /* 0x000fe40000010000 */
[----:B------:R-:W3:Y:S04]  /*1f40*/  LDL.LU R46, [R1+0x90] ;  /* 0x00009000012e7983 */ /* 0x000ee80000300800 */
[----:B0-----:R-:W4:Y:S01]  /*1f50*/  LDL R45, [R1+0x140] ;  /* 0x00014000012d7983 */ /* 0x001f220000100800 */
[----:B------:R-:W-:-:S03]  /*1f60*/  FADD.FTZ R34, R34, R2 ;  /* 0x0000000222227221 */ /* 0x000fc60000010000 */
[----:B------:R0:W-:Y:S04]  /*1f70*/  STL [R1+0x7c], R40 ;  /* 0x00007c2801007387 */ /* 0x0001e80000100800 */
[----:B-1----:R-:W4:Y:S01]  /*1f80*/  LDL.LU R44, [R1+0x94] ;  /* 0x00009400012c7983 */ /* 0x002f220000300800 */
[----:B------:R-:W-:-:S03]  /*1f90*/  FADD.FTZ R30, R30, R230 ;  /* 0x000000e61e1e7221 */ /* 0x000fc60000010000 */
[----:B------:R-:W4:Y:S01]  /*1fa0*/  LDL R43, [R1+0x144] ;  /* 0x00014400012b7983 */ /* 0x000f220000100800 */
[----:B------:R-:W-:-:S03]  /*1fb0*/  FMUL.FTZ R6, R41, R6 ;  /* 0x0000000629067220 */ /* 0x000fc60000410000 */
[----:B------:R1:W-:Y:S04]  /*1fc0*/  STL [R1+0x80], R38 ;  /* 0x0000802601007387 */ /* 0x0003e80000100800 */
[----:B------:R1:W-:Y:S04]  /*1fd0*/  STL [R1+0x84], R36 ;  /* 0x0000842401007387 */ /* 0x0003e80000100800 */
[----:B------:R1:W-:Y:S01]  /*1fe0*/  STL [R1+0x88], R34 ;  /* 0x0000882201007387 */ /* 0x0003e20000100800 */
[----:B------:R-:W-:-:S03]  /*1ff0*/  FMUL.FTZ R5, R39, R5 ;  /* 0x0000000527057220 */ /* 0x000fc60000410000 */
[----:B--2---:R-:W2:Y:S04]  /*2000*/  LDL.LU R42, [R1+0x98] ;  /* 0x00009800012a7983 */ /* 0x004ea80000300800 */
[----:B------:R-:W2:Y:S01]  /*2010*/  LDL R41, [R1+0x148] ;  /* 0x0001480001297983 */ /* 0x000ea20000100800 */
[----:B------:R-:W-:-:S03]  /*2020*/  FMUL.FTZ R4, R37, R4 ;  /* 0x0000000425047220 */ /* 0x000fc60000410000 */
[----:B------:R1:W-:Y:S04]  /*2030*/  STL [R1+0x8c], R30 ;  /* 0x00008c1e01007387 */ /* 0x0003e80000100800 */
[----:B0-----:R-:W2:Y:S01]  /*2040*/  LDL.LU R40, [R1+0x9c] ;  /* 0x00009c0001287983 */ /* 0x001ea20000300800 */
[----:B------:R-:W-:-:S03]  /*2050*/  FMUL.FTZ R3, R35, R3 ;  /* 0x0000000323037220 */ /* 0x000fc60000410000 */
[----:B------:R-:W2:Y:S04]  /*2060*/  LDL R39, [R1+0x14c] ;  /* 0x00014c0001277983 */ /* 0x000ea80000100800 */
[----:B-1----:R-:W2:Y:S01]  /*2070*/  LDL.LU R38, [R1+0xa0] ;  /* 0x0000a00001267983 */ /* 0x002ea20000300800 */
[----:B------:R-:W-:-:S03]  /*2080*/  FMUL.FTZ R2, R32, R2 ;  /* 0x0000000220027220 */ /* 0x000fc60000410000 */
[----:B------:R-:W2:Y:S04]  /*2090*/  LDL R37, [R1+0x130] ;  /* 0x0001300001257983 */ /* 0x000ea80000100800 */
[----:B------:R-:W2:Y:S04]  /*20a0*/  LDL.LU R36, [R1+0xa4] ;  /* 0x0000a40001247983 */ /* 0x000ea80000300800 */
[----:B------:R-:W2:Y:S04]  /*20b0*/  LDL R35, [R1+0x134] ;  /* 0x0001340001237983 */ /* 0x000ea80000100800 */
[----:B------:R-:W2:Y:S04]  /*20c0*/  LDL.LU R34, [R1+0xa8] ;  /* 0x0000a80001227983 */ /* 0x000ea80000300800 */
[----:B------:R-:W2:Y:S04]  /*20d0*/  LDL R32, [R1+0x138] ;  /* 0x0001380001207983 */ /* 0x000ea80000100800 */
[----:B------:R-:W2:Y:S01]  /*20e0*/  LDL.LU R30, [R1+0xac] ;  /* 0x0000ac00011e7983 */ /* 0x000ea20000300800 */
[----:B------:R-:W-:-:S03]  /*20f0*/  FMUL.FTZ R249, R26, R230 ;  /* 0x000000e61af97220 */ /* 0x000fc60000410000 */
[----:B------:R-:W2:Y:S01]  /*2100*/  LDL R26, [R1+0x13c] ;  /* 0x00013c00011a7983 */ /* 0x000ea20000100800 */
[----:B------:R-:W-:Y:S01]  /*2110*/  FFMA.FTZ R232, R0, R219, RZ ;  /* 0x000000db00e87223 */ /* 0x000fe200000100ff */
[-C--:B------:R-:W-:Y:S01]  /*2120*/  FFMA.FTZ R76, R212, R231.reuse, R76 ;  /* 0x000000e7d44c7223 */ /* 0x080fe2000001004c */
[----:B------:R-:W-:Y:S01]  /*2130*/  FMUL.FTZ R8, R8, R231 ;  /* 0x000000e708087220 */ /* 0x000fe20000410000 */
[----:B------:R-:W-:Y:S01]  /*2140*/  FADD.FTZ R231, RZ, R219 ;  /* 0x000000dbffe77221 */ /* 0x000fe20000010000 */
[----:B------:R-:W-:Y:S01]  /*2150*/  FFMA.FTZ R232, R225, R218, R232 ;  /* 0x000000dae1e87223 */ /* 0x000fe200000100e8 */
[----:B------:R-:W-:Y:S02]  /*2160*/  FFMA.FTZ R75, R250, R230, R75 ;  /* 0x000000e6fa4b7223 */ /* 0x000fe4000001004b */
        /* <DEDUP_REMOVED lines=17> */
[----:B------:R-:W-:Y:S01]  /*2280*/  FFMA.FTZ R68, R195, R226, R68 ;  /* 0x000000e2c3447223 */ /* 0x000fe20000010044 */
[----:B------:R-:W-:Y:S01]  /*2290*/  FADD.FTZ R231, R7, R230 ;  /* 0x000000e607e77221 */ /* 0x000fe20000010000 */
[----:B------:R-:W-:Y:S01]  /*22a0*/  FFMA.FTZ R64, R191, R187, R64 ;  /* 0x000000bbbf407223 */ /* 0x000fe20000010040 */
        /* <DEDUP_REMOVED lines=9> */
[----:B------:R-:W-:Y:S01]  /*2340*/  FFMA.FTZ R66, R189, R185, R66 ;  /* 0x000000b9bd427223 */ /* 0x000fe20000010042 */
[----:B------:R-:W-:Y:S01]  /*2350*/  FFMA.FTZ R67, R188, R184, R67 ;  /* 0x000000b8bc437223 */ /* 0x000fe20000010043 */
[----:B---3--:R-:W-:-:S05]  /*2360*/  FADD.FTZ R46, R46, R226 ;  /* 0x000000e22e2e7221 */ /* 0x008fca0000010000 */
[----:B------:R0:W-:Y:S01]  /*2370*/  STL [R1+0x90], R46 ;  /* 0x0000902e01007387 */ /* 0x0001e20000100800 */
[----:B----4-:R-:W-:-:S05]  /*2380*/  FADD.FTZ R44, R44, R227 ;  /* 0x000000e32c2c7221 */ /* 0x010fca0000010000 */
[----:B------:R1:W-:Y:S01]  /*2390*/  STL [R1+0x94], R44 ;  /* 0x0000942c01007387 */ /* 0x0003e20000100800 */
[----:B------:R-:W-:Y:S01]  /*23a0*/  FMUL.FTZ R226, R45, R226 ;  /* 0x000000e22de27220 */ /* 0x000fe20000410000 */
[----:B--2---:R-:W-:-:S05]  /*23b0*/  FADD.FTZ R42, R42, R228 ;  /* 0x000000e42a2a7221 */ /* 0x004fca0000010000 */
[----:B------:R2:W-:Y:S01]  /*23c0*/  STL [R1+0x98], R42 ;  /* 0x0000982a01007387 */ /* 0x0005e20000100800 */
[----:B------:R-:W-:Y:S01]  /*23d0*/  FADD.FTZ R40, R40, R229 ;  /* 0x000000e528287221 */ /* 0x000fe20000010000 */
[----:B------:R-:W-:-:S04]  /*23e0*/  FADD.FTZ R38, R38, R187 ;  /* 0x000000bb26267221 */ /* 0x000fc80000010000 */
[----:B------:R3:W-:Y:S01]  /*23f0*/  STL [R1+0x9c], R40 ;  /* 0x00009c2801007387 */ /* 0x0007e20000100800 */
[----:B------:R-:W-:-:S03]  /*2400*/  FADD.FTZ R36, R36, R186 ;  /* 0x000000ba24247221 */ /* 0x000fc60000010000 */
[----:B------:R4:W-:Y:S01]  /*2410*/  STL [R1+0xa0], R38 ;  /* 0x0000a02601007387 */ /* 0x0009e20000100800 */
[----:B------:R-:W-:-:S03]  /*2420*/  FADD.FTZ R34, R34, R185 ;  /* 0x000000b922227221 */ /* 0x000fc60000010000 */
[----:B------:R4:W-:Y:S01]  /*2430*/  STL [R1+0xa4], R36 ;  /* 0x0000a42401007387 */ /* 0x0009e20000100800 */
[----:B------:R-:W-:Y:S01]  /*2440*/  FMUL.FTZ R230, R37, R187 ;  /* 0x000000bb25e67220 */ /* 0x000fe20000410000 */
[----:B------:R-:W-:Y:S02]  /*2450*/  FADD.FTZ R30, R30, R184 ;  /* 0x000000b81e1e7221 */ /* 0x000fe40000010000 */
[----:B------:R4:W-:Y:S01]  /*2460*/  STL [R1+0xa8], R34 ;  /* 0x0000a82201007387 */ /* 0x0009e20000100800 */
[----:B------:R-:W-:-:S03]  /*2470*/  FFMA.FTZ R187, R200, R6, R232 ;  /* 0x00000006c8bb7223 */ /* 0x000fc600000100e8 */
[----:B------:R4:W-:Y:S01]  /*2480*/  STL [R1+0xac], R30 ;  /* 0x0000ac1e01007387 */ /* 0x0009e20000100800 */
[----:B------:R-:W-:-:S03]  /*2490*/  FMUL.FTZ R227, R43, R227 ;  /* 0x000000e32be37220 */ /* 0x000fc60000410000 */
[----:B------:R-:W4:Y:S04]  /*24a0*/  LDL.LU R47, [R1+0x10] ;  /* 0x00001000012f7983 */ /* 0x000f280000300800 */
[----:B0-----:R-:W4:Y:S01]  /*24b0*/  LDL.LU R46, [R1+0xb0] ;  /* 0x0000b000012e7983 */ /* 0x001f220000300800 */
[----:B------:R-:W-:-:S03]  /*24c0*/  FMUL.FTZ R228, R41, R228 ;  /* 0x000000e429e47220 */ /* 0x000fc60000410000 */
[----:B------:R-:W4:Y:S01]  /*24d0*/  LDL R45, [R1+0x120] ;  /* 0x00012000012d7983 */ /* 0x000f220000100800 */
[----:B------:R-:W-:Y:S01]  /*24e0*/  FADD.FTZ R232, R6, R231 ;  /* 0x000000e706e87221 */ /* 0x000fe20000010000 */
[----:B------:R-:W-:Y:S02]  /*24f0*/  FFMA.FTZ R187, R199, R5, R187 ;  /* 0x00000005c7bb7223 */ /* 0x000fe400000100bb */
[----:B-1----:R-:W4:Y:S01]  /*2500*/  LDL.LU R44, [R1+0x14] ;  /* 0x00001400012c7983 */ /* 0x002f220000300800 */
[----:B------:R-:W-:-:S03]  /*2510*/  FMUL.FTZ R229, R39, R229 ;  /* 0x000000e527e57220 */ /* 0x000fc60000410000 */
[----:B------:R-:W4:Y:S01]  /*2520*/  LDL.LU R43, [R1+0xb4] ;  /* 0x0000b400012b7983 */ /* 0x000f220000300800 */
[----:B------:R-:W-:-:S03]  /*2530*/  FMUL.FTZ R231, R35, R186 ;  /* 0x000000ba23e77220 */ /* 0x000fc60000410000 */
[----:B--2---:R-:W2:Y:S01]  /*2540*/  LDL R42, [R1+0x124] ;  /* 0x00012400012a7983 */ /* 0x004ea20000100800 */
[----:B------:R-:W-:-:S03]  /*2550*/  FADD.FTZ R186, R5, R232 ;  /* 0x000000e805ba7221 */ /* 0x000fc60000010000 */
[----:B------:R-:W2:Y:S01]  /*2560*/  LDL.LU R41, [R1+0x18] ;  /* 0x0000180001297983 */ /* 0x000ea20000300800 */
[----:B------:R-:W-:-:S03]  /*2570*/  FFMA.FTZ R187, R198, R4, R187 ;  /* 0x00000004c6bb7223 */ /* 0x000fc600000100bb */
[----:B---3--:R-:W3:Y:S04]  /*2580*/  LDL.LU R40, [R1+0xb8] ;  /* 0x0000b80001287983 */ /* 0x008ee80000300800 */
[----:B------:R-:W3:Y:S04]  /*2590*/  LDL R39, [R1+0x128] ;  /* 0x0001280001277983 */ /* 0x000ee80000100800 */
[----:B----4-:R-:W4:Y:S01]  /*25a0*/  LDL.LU R38, [R1+0x1c] ;  /* 0x00001c0001267983 */ /* 0x010f220000300800 */
[----:B------:R-:W-:-:S03]  /*25b0*/  FADD.FTZ R186, R4, R186 ;  /* 0x000000ba04ba7221 */ /* 0x000fc60000010000 */
[----:B------:R-:W4:Y:S01]  /*25c0*/  LDL R248, [R1+0x12c] ;  /* 0x00012c0001f87983 */ /* 0x000f220000100800 */
[----:B------:R-:W-:-:S03]  /*25d0*/  FMUL.FTZ R232, R32, R185 ;  /* 0x000000b920e87220 */ /* 0x000fc60000410000 */
[----:B------:R-:W4:Y:S01]  /*25e0*/  LDL.LU R247, [R1+0xc0] ;  /* 0x0000c00001f77983 */ /* 0x000f220000300800 */
[----:B------:R-:W-:-:S03]  /*25f0*/  FFMA.FTZ R185, R197, R3, R187 ;  /* 0x00000003c5b97223 */ /* 0x000fc600000100bb */
[----:B------:R-:W4:Y:S04]  /*2600*/  LDL.LU R246, [R1+0x20] ;  /* 0x0000200001f67983 */ /* 0x000f280000300800 */
[----:B------:R-:W4:Y:S01]  /*2610*/  LDL R245, [R1+0x110] ;  /* 0x0001100001f57983 */ /* 0x000f220000100800 */
[----:B------:R-:W-:-:S03]  /*2620*/  FADD.FTZ R186, R3, R186 ;  /* 0x000000ba03ba7221 */ /* 0x000fc60000010000 */
[----:B------:R-:W4:Y:S04]  /*2630*/  LDL.LU R244, [R1+0xc4] ;  /* 0x0000c40001f47983 */ /* 0x000f280000300800 */
[----:B------:R-:W4:Y:S04]  /*2640*/  LDL.LU R187, [R1+0x24] ;  /* 0x0000240001bb7983 */ /* 0x000f280000300800 */
[----:B------:R-:W4:Y:S04]  /*2650*/  LDL R37, [R1+0x114] ;  /* 0x0001140001257983 */ /* 0x000f280000100800 */
[----:B------:R-:W4:Y:S01]  /*2660*/  LDL.LU R36, [R1+0xc8] ;  /* 0x0000c80001247983 */ /* 0x000f220000300800 */
[----:B------:R-:W-:-:S03]  /*2670*/  FMUL.FTZ R233, R26, R184 ;  /* 0x000000b81ae97220 */ /* 0x000fc60000410000 */
[----:B------:R-:W4:Y:S01]  /*2680*/  LDL.LU R35, [R1+0x28] ;  /* 0x0000280001237983 */ /* 0x000f220000300800 */
[----:B------:R-:W-:-:S03]  /*2690*/  FADD.FTZ R184, R2, R186 ;  /* 0x000000ba02b87221 */ /* 0x000fc60000010000 */
[----:B------:R-:W4:Y:S04]  /*26a0*/  LDL R34, [R1+0x118] ;  /* 0x0001180001227983 */ /* 0x000f280000100800 */
[----:B------:R-:W4:Y:S04]  /*26b0*/  LDL.LU R32, [R1+0xcc] ;  /* 0x0000cc0001207983 */ /* 0x000f280000300800 */
[----:B------:R-:W4:Y:S04]  /*26c0*/  LDL.LU R30, [R1+0x2c] ;  /* 0x00002c00011e7983 */ /* 0x000f280000300800 */
[----:B------:R-:W4:Y:S04]  /*26d0*/  LDL R26, [R1+0x11c] ;  /* 0x00011c00011a7983 */ /* 0x000f280000100800 */
[----:B------:R-:W4:Y:S01]  /*26e0*/  LDL.LU R186, [R1+0xbc] ;  /* 0x0000bc0001ba7983 */ /* 0x000f220000300800 */
[----:B------:R-:W-:Y:S01]  /*26f0*/  FFMA.FTZ R47, R23, R234, R47 ;  /* 0x000000ea172f7223 */ /* 0x000fe2000001002f */
[----:B------:R-:W-:-:S04]  /*2700*/  FADD.FTZ R46, R46, R234 ;  /* 0x000000ea2e2e7221 */ /* 0x000fc80000010000 */
[----:B------:R0:W-:Y:S01]  /*2710*/  STL [R1+0x10], R47 ;  /* 0x0000102f01007387 */ /* 0x0001e20000100800 */
[----:B------:R-:W-:Y:S01]  /*2720*/  FMUL.FTZ R234, R45, R234 ;  /* 0x000000ea2dea7220 */ /* 0x000fe20000410000 */
[----:B------:R-:W-:Y:S02]  /*2730*/  FFMA.FTZ R44, R22, R235, R44 ;  /* 0x000000eb162c7223 */ /* 0x000fe4000001002c */
[----:B0-----:R0:W5:Y:S01]  /*2740*/  LDL.LU R47, [R1+0x1ec] ;  /* 0x0001ec00012f7983 */ /* 0x0011620000300800 */
[----:B------:R-:W-:-:S03]  /*2750*/  FADD.FTZ R43, R43, R235 ;  /* 0x000000eb2b2b7221 */ /* 0x000fc60000010000 */
[----:B------:R1:W-:Y:S01]  /*2760*/  STL [R1+0xb0], R46 ;  /* 0x0000b02e01007387 */ /* 0x0003e20000100800 */
[----:B--2---:R-:W-:Y:S01]  /*2770*/  FMUL.FTZ R235, R42, R235 ;  /* 0x000000eb2aeb7220 */ /* 0x004fe20000410000 */
[----:B------:R-:W-:Y:S02]  /*2780*/  FFMA.FTZ R41, R21, R236, R41 ;  /* 0x000000ec15297223 */ /* 0x000fe40000010029 */
[----:B-1----:R0:W5:Y:S01]  /*2790*/  LDL.LU R46, [R1+0x1e8] ;  /* 0x0001e800012e7983 */ /* 0x0021620000300800 */
[----:B---3--:R-:W-:-:S03]  /*27a0*/  FADD.FTZ R40, R40, R236 ;  /* 0x000000ec28287221 */ /* 0x008fc60000010000 */
[----:B------:R0:W5:Y:S04]  /*27b0*/  LDL.LU R45, [R1+0x1e4] ;  /* 0x0001e400012d7983 */ /* 0x0001680000300800 */
[----:B------:R1:W-:Y:S01]  /*27c0*/  STL [R1+0x14], R44 ;  /* 0x0000142c01007387 */ /* 0x0003e20000100800 */
[----:B----4-:R-:W-:Y:S01]  /*27d0*/  FFMA.FTZ R38, R20, R237, R38 ;  /* 0x000000ed14267223 */ /* 0x010fe20000010026 */
[----:B------:R-:W-:Y:S02]  /*27e0*/  FMUL.FTZ R236, R39, R236 ;  /* 0x000000ec27ec7220 */ /* 0x000fe40000410000 */
[----:B-1----:R0:W5:Y:S04]  /*27f0*/  LDL.LU R44, [R1+0x1e0] ;  /* 0x0001e000012c7983 */ /* 0x0021680000300800 */
[----:B------:R1:W-:Y:S01]  /*2800*/  STL [R1+0xb4], R43 ;  /* 0x0000b42b01007387 */ /* 0x0003e20000100800 */
[----:B------:R-:W-:Y:S01]  /*2810*/  FADD.FTZ R247, R247, R238 ;  /* 0x000000eef7f77221 */ /* 0x000fe20000010000 */
[----:B------:R-:W-:-:S02]  /*2820*/  FFMA.FTZ R246, R19, R238, R246 ;  /* 0x000000ee13f67223 */ /* 0x000fc400000100f6 */
[----:B-1----:R0:W5:Y:S04]  /*2830*/  LDL.LU R43, [R1+0x1dc] ;  /* 0x0001dc00012b7983 */ /* 0x0021680000300800 */
[----:B------:R0:W5:Y:S04]  /*2840*/  LDL.LU R42, [R1+0x1d8] ;  /* 0x0001d800012a7983 */ /* 0x0001680000300800 */
[----:B------:R1:W-:Y:S01]  /*2850*/  STL [R1+0x18], R41 ;  /* 0x0000182901007387 */ /* 0x0003e20000100800 */
[----:B------:R-:W-:Y:S01]  /*2860*/  FADD.FTZ R244, R244, R239 ;  /* 0x000000eff4f47221 */ /* 0x000fe20000010000 */
[----:B------:R-:W-:Y:S01]  /*2870*/  FFMA.FTZ R187, R18, R239, R187 ;  /* 0x000000ef12bb7223 */ /* 0x000fe200000100bb */
[----:B------:R-:W-:Y:S01]  /*2880*/  FADD.FTZ R36, R36, R240 ;  /* 0x000000f024247221 */ /* 0x000fe20000010000 */
[----:B-1----:R0:W5:Y:S04]  /*2890*/  LDL.LU R41, [R1+0x1d4] ;  /* 0x0001d40001297983 */ /* 0x0021680000300800 */
[----:B------:R1:W-:Y:S01]  /*28a0*/  STL [R1+0xb8], R40 ;  /* 0x0000b82801007387 */ /* 0x0003e20000100800 */
[----:B------:R-:W-:Y:S01]  /*28b0*/  FFMA.FTZ R35, R17, R240, R35 ;  /* 0x000000f011237223 */ /* 0x000fe20000010023 */
[----:B------:R-:W-:Y:S01]  /*28c0*/  FADD.FTZ R32, R32, R241 ;  /* 0x000000f120207221 */ /* 0x000fe20000010000 */
[----:B------:R-:W-:Y:S01]  /*28d0*/  FADD.FTZ R186, R186, R237 ;  /* 0x000000edbaba7221 */ /* 0x000fe20000010000 */
[----:B-1----:R0:W5:Y:S04]  /*28e0*/  LDL.LU R40, [R1+0x1d0] ;  /* 0x0001d00001287983 */ /* 0x0021680000300800 */
[----:B------:R0:W5:Y:S04]  /*28f0*/  LDL.LU R39, [R1+0x1cc] ;  /* 0x0001cc0001277983 */ /* 0x0001680000300800 */
[----:B------:R1:W-:Y:S01]  /*2900*/  STL [R1+0x1c], R38 ;  /* 0x00001c2601007387 */ /* 0x0003e20000100800 */
[----:B------:R-:W-:Y:S01]  /*2910*/  FFMA.FTZ R30, R16, R241, R30 ;  /* 0x000000f1101e7223 */ /* 0x000fe2000001001e */
[----:B------:R-:W-:-:S02]  /*2920*/  FMUL.FTZ R239, R37, R239 ;  /* 0x000000ef25ef7220 */ /* 0x000fc40000410000 */
[----:B-1----:R0:W5:Y:S04]  /*2930*/  LDL.LU R38, [R1+0x1c8] ;  /* 0x0001c80001267983 */ /* 0x0021680000300800 */
[----:B------:R-:W-:Y:S04]  /*2940*/  STL [R1+0xbc], R186 ;  /* 0x0000bcba01007387 */ /* 0x000fe80000100800 */
[----:B------:R-:W-:Y:S04]  /*2950*/  STL [R1+0xc0], R247 ;  /* 0x0000c0f701007387 */ /* 0x000fe80000100800 */
[----:B------:R-:W-:Y:S04]  /*2960*/  STL [R1+0x20], R246 ;  /* 0x000020f601007387 */ /* 0x000fe80000100800 */
[----:B------:R-:W-:Y:S04]  /*2970*/  STL [R1+0xc4], R244 ;  /* 0x0000c4f401007387 */ /* 0x000fe80000100800 */
[----:B------:R-:W-:Y:S04]  /*2980*/  STL [R1+0x24], R187 ;  /* 0x000024bb01007387 */ /* 0x000fe80000100800 */
[----:B------:R1:W-:Y:S04]  /*2990*/  STL [R1+0xc8], R36 ;  /* 0x0000c82401007387 */ /* 0x0003e80000100800 */
[----:B------:R2:W-:Y:S04]  /*29a0*/  STL [R1+0x28], R35 ;  /* 0x0000282301007387 */ /* 0x0005e80000100800 */
[----:B------:R-:W-:Y:S04]  /*29b0*/  STL [R1+0xcc], R32 ;  /* 0x0000cc2001007387 */ /* 0x000fe80000100800 */
[----:B------:R-:W3:Y:S01]  /*29c0*/  LDL.LU R37, [R1+0x30] ;  /* 0x0000300001257983 */ /* 0x000ee20000300800 */
[----:B------:R-:W-:-:S03]  /*29d0*/  FMUL.FTZ R240, R34, R240 ;  /* 0x000000f022f07220 */ /* 0x000fc60000410000 */
[----:B-1----:R-:W4:Y:S01]  /*29e0*/  LDL.LU R36, [R1+0xd0] ;  /* 0x0000d00001247983 */ /* 0x002f220000300800 */
[----:B------:R-:W-:-:S03]  /*29f0*/  FMUL.FTZ R237, R248, R237 ;  /* 0x000000edf8ed7220 */ /* 0x000fc60000410000 */
[----:B------:R1:W-:Y:S01]  /*2a00*/  STL [R1+0x2c], R30 ;  /* 0x00002c1e01007387 */ /* 0x0003e20000100800 */
[----:B------:R-:W-:-:S03]  /*2a10*/  FMUL.FTZ R238, R245, R238 ;  /* 0x000000eef5ee7220 */ /* 0x000fc60000410000 */
[----:B--2---:R-:W2:Y:S04]  /*2a20*/  LDL R35, [R1+0x100] ;  /* 0x0001000001237983 */ /* 0x004ea80000100800 */
[----:B------:R-:W2:Y:S04]  /*2a30*/  LDL.LU R34, [R1+0x34] ;  /* 0x0000340001227983 */ /* 0x000ea80000300800 */
[----:B------:R-:W2:Y:S04]  /*2a40*/  LDL.LU R248, [R1+0xd4] ;  /* 0x0000d40001f87983 */ /* 0x000ea80000300800 */
[----:B------:R-:W2:Y:S04]  /*2a50*/  LDL R247, [R1+0x104] ;  /* 0x0001040001f77983 */ /* 0x000ea80000100800 */
[----:B------:R-:W2:Y:S04]  /*2a60*/  LDL.LU R245, [R1+0x38] ;  /* 0x0000380001f57983 */ /* 0x000ea80000300800 */
[----:B------:R-:W2:Y:S04]  /*2a70*/  LDL.LU R244, [R1+0xd8] ;  /* 0x0000d80001f47983 */ /* 0x000ea80000300800 */
[----:B------:R-:W2:Y:S04]  /*2a80*/  LDL R187, [R1+0x108] ;  /* 0x0001080001bb7983 */ /* 0x000ea80000100800 */
[----:B-1----:R-:W2:Y:S04]  /*2a90*/  LDL.LU R30, [R1+0x3c] ;  /* 0x00003c00011e7983 */ /* 0x002ea80000300800 */
[----:B------:R-:W2:Y:S01]  /*2aa0*/  LDL.LU R186, [R1+0xdc] ;  /* 0x0000dc0001ba7983 */ /* 0x000ea20000300800 */
[----:B------:R-:W-:-:S03]  /*2ab0*/  FMUL.FTZ R241, R26, R241 ;  /* 0x000000f11af17220 */ /* 0x000fc60000410000 */
[----:B------:R-:W2:Y:S04]  /*2ac0*/  LDL R26, [R1+0x10c] ;  /* 0x00010c00011a7983 */ /* 0x000ea80000100800 */
[----:B------:R-:W2:Y:S04]  /*2ad0*/  LDL.LU R32, [R1+0x40] ;  /* 0x0000400001207983 */ /* 0x000ea80000300800 */
[----:B------:R-:W2:Y:S01]  /*2ae0*/  LDL.LU R246, [R1+0xe0] ;  /* 0x0000e00001f67983 */ /* 0x000ea20000300800 */
[----:B---3--:R-:W-:Y:S01]  /*2af0*/  FFMA.FTZ R37, R15, R242, R37 ;  /* 0x000000f20f257223 */ /* 0x008fe20000010025 */
[----:B----4-:R-:W-:-:S04]  /*2b00*/  FADD.FTZ R36, R36, R242 ;  /* 0x000000f224247221 */ /* 0x010fc80000010000 */
[----:B------:R1:W-:Y:S01]  /*2b10*/  STL [R1+0x30], R37 ;  /* 0x0000302501007387 */ /* 0x0003e20000100800 */
[----:B--2---:R-:W-:-:S03]  /*2b20*/  FMUL.FTZ R242, R35, R242 ;  /* 0x000000f223f27220 */ /* 0x004fc60000410000 */
[----:B-1----:R0:W5:Y:S01]  /*2b30*/  LDL.LU R37, [R1+0x1c4] ;  /* 0x0001c40001257983 */ /* 0x0021620000300800 */
[----:B------:R-:W-:-:S03]  /*2b40*/  FFMA.FTZ R34, R14, R243, R34 ;  /* 0x000000f30e227223 */ /* 0x000fc60000010022 */
[----:B------:R1:W-:Y:S01]  /*2b50*/  STL [R1+0xd0], R36 ;  /* 0x0000d02401007387 */ /* 0x0003e20000100800 */
[----:B------:R-:W-:Y:S01]  /*2b60*/  FADD.FTZ R248, R248, R243 ;  /* 0x000000f3f8f87221 */ /* 0x000fe20000010000 */
[----:B------:R-:W-:Y:S02]  /*2b70*/  FFMA.FTZ R245, R13, R33, R245 ;  /* 0x000000210df57223 */ /* 0x000fe400000100f5 */
[----:B-1----:R0:W5:Y:S01]  /*2b80*/  LDL.LU R36, [R1+0x1c0] ;  /* 0x0001c00001247983 */ /* 0x0021620000300800 */
[----:B------:R-:W-:-:S03]  /*2b90*/  FADD.FTZ R244, R244, R33 ;  /* 0x00000021f4f47221 */ /* 0x000fc60000010000 */
[----:B------:R0:W5:Y:S04]  /*2ba0*/  LDL.LU R35, [R1+0x1bc] ;  /* 0x0001bc0001237983 */ /* 0x0001680000300800 */
[----:B------:R1:W-:Y:S01]  /*2bb0*/  STL [R1+0x34], R34 ;  /* 0x0000342201007387 */ /* 0x0003e20000100800 */
[----:B------:R-:W-:-:S03]  /*2bc0*/  FFMA.FTZ R30, R12, R28, R30 ;  /* 0x0000001c0c1e7223 */ /* 0x000fc6000001001e */
[----:B-1----:R0:W5:Y:S04]  /*2bd0*/  LDL.LU R34, [R1+0x1b8] ;  /* 0x0001b80001227983 */ /* 0x0021680000300800 */
[----:B------:R-:W-:Y:S04]  /*2be0*/  STL [R1+0xd4], R248 ;  /* 0x0000d4f801007387 */ /* 0x000fe80000100800 */
[----:B------:R-:W-:Y:S04]  /*2bf0*/  STL [R1+0x38], R245 ;  /* 0x000038f501007387 */ /* 0x000fe80000100800 */
[----:B------:R1:W-:Y:S01]  /*2c00*/  STL [R1+0xd8], R244 ;  /* 0x0000d8f401007387 */ /* 0x0003e20000100800 */
[----:B------:R-:W-:Y:S01]  /*2c10*/  FMUL.FTZ R243, R247, R243 ;  /* 0x000000f3f7f37220 */ /* 0x000fe20000410000 */
[----:B------:R-:W-:Y:S01]  /*2c20*/  FADD.FTZ R186, R186, R28 ;  /* 0x0000001cbaba7221 */ /* 0x000fe20000010000 */
[----:B-1----:R-:W-:-:S02]  /*2c30*/  FMUL.FTZ R244, R187, R33 ;  /* 0x00000021bbf47220 */ /* 0x002fc40000410000 */
[----:B------:R0:W5:Y:S04]  /*2c40*/  LDL.LU R33, [R1+0x1b4] ;  /* 0x0001b40001217983 */ /* 0x0001680000300800 */
[----:B------:R-:W2:Y:S04]  /*2c50*/  LDL R187, [R1+0xf0] ;  /* 0x0000f00001bb7983 */ /* 0x000ea80000100800 */
[----:B------:R1:W-:Y:S04]  /*2c60*/  STL [R1+0x3c], R30 ;  /* 0x00003c1e01007387 */ /* 0x0003e80000100800 */
[----:B-1----:R-:W3:Y:S04]  /*2c70*/  LDL.LU R30, [R1+0x44] ;  /* 0x00004400011e7983 */ /* 0x002ee80000300800 */
[----:B------:R-:W4:Y:S04]  /*2c80*/  LDL.LU R247, [R1+0xe4] ;  /* 0x0000e40001f77983 */ /* 0x000f280000300800 */
[----:B------:R1:W-:Y:S04]  /*2c90*/  STL [R1+0xdc], R186 ;  /* 0x0000dcba01007387 */ /* 0x0003e80000100800 */
[----:B-1----:R-:W4:Y:S01]  /*2ca0*/  LDL R186, [R1+0xf4] ;  /* 0x0000f40001ba7983 */ /* 0x002f220000100800 */
        /* <DEDUP_REMOVED lines=18> */
[----:B------:R-:W-:Y:S01]  /*2dd0*/  FMUL.FTZ R245, R26, R28 ;  /* 0x0000001c1af57220 */ /* 0x000fe20000410000 */
[----:B------:R-:W-:Y:S01]  /*2de0*/  FADD.FTZ R246, R246, R31 ;  /* 0x0000001ff6f67221 */ /* 0x000fe20000010000 */
[----:B------:R-:W4:Y:S01]  /*2df0*/  LDL.LU R28, [R1+0x48] ;  /* 0x00004800011c7983 */ /* 0x000f220000300800 */
[----:B------:R-:W-:-:S03]  /*2e00*/  FADD.FTZ R184, R184, R242 ;  /* 0x000000f2b8b87221 */ /* 0x000fc60000010000 */
[----:B------:R-:W4:Y:S01]  /*2e10*/  LDL R248, [R1+0xf8] ;  /* 0x0000f80001f87983 */ /* 0x000f220000100800 */
[----:B------:R-:W-:-:S03]  /*2e20*/  FADD.FTZ R184, R184, R243 ;  /* 0x000000f3b8b87221 */ /* 0x000fc60000010000 */
[----:B------:R-:W4:Y:S04]  /*2e30*/  LDL.LU R26, [R1+0x4c] ;  /* 0x00004c00011a7983 */ /* 0x000f280000300800 */
[----:B------:R1:W-:Y:S01]  /*2e40*/  STL [R1+0x40], R32 ;  /* 0x0000402001007387 */ /* 0x0003e20000100800 */
[----:B------:R-:W-:-:S03]  /*2e50*/  FADD.FTZ R184, R184, R244 ;  /* 0x000000f4b8b87221 */ /* 0x000fc60000010000 */
[----:B-1----:R0:W5:Y:S04]  /*2e60*/  LDL.LU R32, [R1+0x1b0] ;  /* 0x0001b00001207983 */ /* 0x0021680000300800 */
[----:B------:R2:W-:Y:S02]  /*2e70*/  STL [R1+0xe0], R246 ;  /* 0x0000e0f601007387 */ /* 0x0005e40000100800 */
[----:B--2---:R-:W-:Y:S02]  /*2e80*/  FMUL.FTZ R246, R187, R31 ;  /* 0x0000001fbbf67220 */ /* 0x004fe40000410000 */
[----:B------:R0:W5:Y:S04]  /*2e90*/  LDL.LU R31, [R1+0x1ac] ;  /* 0x0001ac00011f7983 */ /* 0x0001680000300800 */
[----:B------:R-:W2:Y:S01]  /*2ea0*/  LDL R187, [R1+0xfc] ;  /* 0x0000fc0001bb7983 */ /* 0x000ea20000100800 */
[----:B---3--:R-:W-:Y:S01]  /*2eb0*/  FFMA.FTZ R30, R10, R29, R30 ;  /* 0x0000001d0a1e7223 */ /* 0x008fe2000001001e */
[----:B----4-:R-:W-:-:S04]  /*2ec0*/  FADD.FTZ R247, R247, R29 ;  /* 0x0000001df7f77221 */ /* 0x010fc80000010000 */
[----:B------:R1:W-:Y:S04]  /*2ed0*/  STL [R1+0x44], R30 ;  /* 0x0000441e01007387 */ /* 0x0003e80000100800 */
[----:B-1----:R0:W5:Y:S04]  /*2ee0*/  LDL.LU R30, [R1+0x1a8] ;  /* 0x0001a800011e7983 */ /* 0x0021680000300800 */
[----:B------:R1:W-:Y:S02]  /*2ef0*/  STL [R1+0xe4], R247 ;  /* 0x0000e4f701007387 */ /* 0x0003e40000100800 */
[----:B-1----:R-:W-:Y:S01]  /*2f00*/  FMUL.FTZ R247, R186, R29 ;  /* 0x0000001dbaf77220 */ /* 0x002fe20000410000 */
[----:B------:R-:W-:Y:S01]  /*2f10*/  FADD.FTZ R186, R184, R245 ;  /* 0x000000f5b8ba7221 */ /* 0x000fe20000010000 */
[----:B------:R0:W5:Y:S04]  /*2f20*/  LDL.LU R29, [R1+0x1a4] ;  /* 0x0001a400011d7983 */ /* 0x0001680000300800 */
[----:B------:R-:W3:Y:S01]  /*2f30*/  LDL.LU R184, [R1+0xe8] ;  /* 0x0000e80001b87983 */ /* 0x000ee20000300800 */
        /* <DEDUP_REMOVED lines=20> */
[----:B------:R-:W-:-:S03]  /*3080*/  FFMA.FTZ R28, R9, R27, R28 ;  /* 0x0000001b091c7223 */ /* 0x000fc6000001001c */
[----:B------:R-:W-:Y:S02]  /*3090*/  FFMA.FTZ R185, R13, R244, R185 ;  /* 0x000000f40db97223 */ /* 0x000fe400000100b9 */
[----:B------:R1:W-:Y:S02]  /*30a0*/  STL [R1+0x48], R28 ;  /* 0x0000481c01007387 */ /* 0x0003e40000100800 */
[----:B------:R-:W-:Y:S02]  /*30b0*/  FFMA.FTZ R185, R12, R245, R185 ;  /* 0x000000f50cb97223 */ /* 0x000fe400000100b9 */
[----:B-1----:R0:W5:Y:S01]  /*30c0*/  LDL.LU R28, [R1+0x1a0] ;  /* 0x0001a000011c7983 */ /* 0x0021620000300800 */
[----:B---3--:R-:W-:-:S05]  /*30d0*/  FADD.FTZ R184, R184, R27 ;  /* 0x0000001bb8b87221 */ /* 0x008fca0000010000 */
[----:B------:R1:W-:Y:S02]  /*30e0*/  STL [R1+0xe8], R184 ;  /* 0x0000e8b801007387 */ /* 0x0003e40000100800 */
[----:B-1----:R-:W-:Y:S02]  /*30f0*/  FFMA.FTZ R184, R11, R246, R185 ;  /* 0x000000f60bb87223 */ /* 0x002fe400000100b9 */
[----:B------:R-:W3:Y:S01]  /*3100*/  LDL.LU R185, [R1+0xec] ;  /* 0x0000ec0001b97983 */ /* 0x000ee20000300800 */
[----:B------:R-:W-:Y:S01]  /*3110*/  FFMA.FTZ R26, R24, R25, R26 ;  /* 0x00000019181a7223 */ /* 0x000fe2000001001a */
[----:B------:R-:W-:Y:S01]  /*3120*/  FMUL.FTZ R248, R248, R27 ;  /* 0x0000001bf8f87220 */ /* 0x000fe20000410000 */
[----:B------:R-:W-:Y:S01]  /*3130*/  FFMA.FTZ R184, R10, R247, R184 ;  /* 0x000000f70ab87223 */ /* 0x000fe200000100b8 */
[----:B------:R0:W5:Y:S04]  /*3140*/  LDL.LU R27, [R1+0x19c] ;  /* 0x00019c00011b7983 */ /* 0x0001680000300800 */
[----:B------:R1:W-:Y:S01]  /*3150*/  STL [R1+0x4c], R26 ;  /* 0x00004c1a01007387 */ /* 0x0003e20000100800 */
[----:B------:R-:W-:-:S03]  /*3160*/  FFMA.FTZ R184, R9, R248, R184 ;  /* 0x000000f809b87223 */ /* 0x000fc600000100b8 */
[----:B-1----:R0:W5:Y:S01]  /*3170*/  LDL.LU R26, [R1+0x198] ;  /* 0x00019800011a7983 */ /* 0x0021620000300800 */
[----:B---3--:R-:W-:-:S05]  /*3180*/  FADD.FTZ R185, R185, R25 ;  /* 0x00000019b9b97221 */ /* 0x008fca0000010000 */
[----:B------:R2:W-:Y:S02]  /*3190*/  STL [R1+0xec], R185 ;  /* 0x0000ecb901007387 */ /* 0x0005e40000100800 */
[----:B--2---:R-:W-:Y:S02]  /*31a0*/  FMUL.FTZ R185, R187, R25 ;  /* 0x00000019bbb97220 */ /* 0x004fe40000410000 */
[----:B------:R0:W5:Y:S02]  /*31b0*/  LDL.LU R25, [R1+0x194] ;  /* 0x0001940001197983 */ /* 0x0001640000300800 */
[----:B------:R-:W-:Y:S02]  /*31c0*/  FFMA.FTZ R184, R24, R185, R184 ;  /* 0x000000b918b87223 */ /* 0x000fe400000100b8 */
[----:B------:R0:W-:Y:S04]  /*31d0*/  STL [R1], R185 ;  /* 0x000000b901007387 */ /* 0x0001e80000100800 */
[----:B------:R0:W5:Y:S01]  /*31e0*/  LDL.LU R24, [R1+0x190] ;  /* 0x0001900001187983 */ /* 0x0001620000300800 */
[----:B------:R-:W-:-:S04]  /*31f0*/  FADD.FTZ R186, R186, R246 ;  /* 0x000000f6baba7221 */ /* 0x000fc80000010000 */
[----:B------:R-:W-:-:S04]  /*3200*/  FADD.FTZ R186, R186, R247 ;  /* 0x000000f7baba7221 */ /* 0x000fc80000010000 */
[----:B------:R-:W-:-:S04]  /*3210*/  FADD.FTZ R186, R186, R248 ;  /* 0x000000f8baba7221 */ /* 0x000fc80000010000 */
[----:B------:R-:W-:Y:S01]  /*3220*/  FADD.FTZ R186, R186, R185 ;  /* 0x000000b9baba7221 */ /* 0x000fe20000010000 */
[----:B0-----:R-:W-:Y:S06]  /*3230*/  BRA `(.L_x_15437) ;  /* 0x0000000400307947 */ /* 0x001fec0003800000 */
.L_x_15436:
        /* <DEDUP_REMOVED lines=12> */
.L_x_15438:
        /* <DEDUP_REMOVED lines=23> */
.L_x_15439:
        /* <DEDUP_REMOVED lines=41> */
.L_x_15437:
        /* <DEDUP_REMOVED lines=35> */
.L_x_15441:
[----:B------:R-:W-:Y:S05]  /*3930*/  BSYNC.RECONVERGENT B0 ;  /* 0x0000000000007941 */ /* 0x000fea0003800200 */
.L_x_15440:
        /* <DEDUP_REMOVED lines=27> */
[----:B------:R-:W-:Y:S01]  /*3af0*/  MOV R186, 0x10 ;  /* 0x0000001000ba7802 */ /* 0x000fe20000000f00 */
[----:B------:R-:W0:Y:S01]  /*3b00*/  S2R R187, SR_TID.X ;  /* 0x0000000000bb7919 */ /* 0x000e220000002100 */
[----:B------:R-:W-:Y:S01]  /*3b10*/  FMUL.FTZ R185, R185, UR29 ;  /* 0x0000001db9b97c20 */ /* 0x000fe20008410000 */
[----:B------:R-:W-:-:S04]  /*3b20*/  MOV R184, UR9 ;  /* 0x0000000900b87c02 */ /* 0x000fc80008000f00 */
[----:B------:R-:W-:Y:S01]  /*3b30*/  R2UR UR20, R185 ;  /* 0x00000000b91472ca */ /* 0x000fe200000e0000 */
[----:B------:R-:W-:Y:S01]  /*3b40*/  HFMA2 R185, -RZ, RZ, 0, 0 ;  /* 0x00000000ffb97431 */ /* 0x000fe200000001ff */
[----:B0-----:R-:W-:Y:S01]  /*3b50*/  @P0 LEA.HI.SX32 R185, R184, R187, 0x1d ;  /* 0x000000bbb8b90211 */ /* 0x001fe200078feaff */
[----:B------:R-:W-:Y:S02]  /*3b60*/  FMUL.FTZ R184, R0, UR29 ;  /* 0x0000001d00b87c20 */ /* 0x000fe40008410000 */
[----:B------:R-:W5:Y:S02]  /*3b70*/  LDL.LU R0, [R1+0x190] ;  /* 0x0001900001007983 */ /* 0x000f640000300800 */
[----:B-1----:R-:W-:-:S05]  /*3b80*/  @P0 IMAD.WIDE.U32 R186, R185, R186, UR10 ;  /* 0x0000000ab9ba0e25 */ /* 0x002fca000f8e00ba */
        /* <DEDUP_REMOVED lines=31> */
.L_x_15446:
[----:B------:R-:W-:Y:S05]  /*3d80*/  BSYNC.RECONVERGENT B0 ;  /* 0x0000000000007941 */ /* 0x000fea0003800200 */
.L_x_15445:
        /* <DEDUP_REMOVED lines=13> */
.L_x_15444:
[----:B------:R-:W-:Y:S05]  /*3e60*/  BRA.U !UP3, `(.L_x_15447) ;  /* 0x000000010b707547 */ /* 0x000fea000b800000 */
[----:B------:R-:W-:Y:S01]  /*3e70*/  LOP3.LUT P0, RZ, R210, 0xff00, RZ, 0xc0, !PT ;  /* 0x0000ff00d2ff7812 */ /* 0x000fe2000780c0ff */
[----:B------:R-:W-:Y:S01]  /*3e80*/  BSSY.RECONVERGENT B0, `(.L_x_15448) ;  /* 0x000000d000007945 */ /* 0x000fe20003800200 */
[----:B------:R-:W-:-:S11]  /*3e90*/  MOV R186, RZ ;  /* 0x000000ff00ba7202 */ /* 0x000fd60000000f00 */
        /* <DEDUP_REMOVED lines=11> */
.L_x_15449:
[----:B------:R-:W-:Y:S05]  /*3f50*/  BSYNC.RECONVERGENT B0 ;  /* 0x0000000000007941 */ /* 0x000fea0003800200 */
.L_x_15448:
        /* <DEDUP_REMOVED lines=13> */
.L_x_15447:
        /* <DEDUP_REMOVED lines=15> */
.L_x_15452:
[----:B------:R-:W-:Y:S05]  /*4120*/  BSYNC.RECONVERGENT B0 ;  /* 0x0000000000007941 */ /* 0x000fea0003800200 */
.L_x_15451:
        /* <DEDUP_REMOVED lines=13> */
.L_x_15450:
        /* <DEDUP_REMOVED lines=15> */
.L_x_15455:
[----:B------:R-:W-:Y:S05]  /*42f0*/  BSYNC.RECONVERGENT B0 ;  /* 0x0000000000007941 */ /* 0x000fea0003800200 */
.L_x_15454:
        /* <DEDUP_REMOVED lines=13> */
.L_x_15453:
        /* <DEDUP_REMOVED lines=15> */
.L_x_15458:
[----:B------:R-:W-:Y:S05]  /*44c0*/  BSYNC.RECONVERGENT B0 ;  /* 0x0000000000007941 */ /* 0x000fea0003800200 */
.L_x_15457:
        /* <DEDUP_REMOVED lines=13> */
.L_x_15456:
        /* <DEDUP_REMOVED lines=15> */
.L_x_15461:
[----:B------:R-:W-:Y:S05]  /*4690*/  BSYNC.RECONVERGENT B0 ;  /* 0x0000000000007941 */ /* 0x000fea0003800200 */
.L_x_15460:
        /* <DEDUP_REMOVED lines=13> */
.L_x_15459:
        /* <DEDUP_REMOVED lines=15> */
.L_x_15464:
[----:B------:R-:W-:Y:S05]  /*4860*/  BSYNC.RECONVERGENT B0 ;  /* 0x0000000000007941 */ /* 0x000fea0003800200 */
.L_x_15463:
        /* <DEDUP_REMOVED lines=13> */
.L_x_15462:
[----:B------:R-:W-:Y:S05]  /*4940*/  BRA.U !UP3, `(.L_x_15465) ;  /* 0x000000250b547547 */ /* 0x000fea000b800000 */
[----:B------:R-:W-:Y:S01]  /*4950*/  ISETP.GE.U32.AND P0, PT, R210, RZ, PT ;  /* 0x000000ffd200720c */ /* 0x000fe20003f06070 */
[----:B------:R-:W-:Y:S01]  /*4960*/  BSSY.RECONVERGENT B0, `(.L_x_15466) ;  /* 0x000000e000007945 */ /* 0x000fe20003800200 */
[----:B------:R-:W-:Y:S02]  /*4970*/  MOV R186, RZ ;  /* 0x000000ff00ba7202 */ /* 0x000fe40000000f00 */
        /* <DEDUP_REMOVED lines=12> */
.L_x_15467:
[----:B------:R-:W-:Y:S05]  /*4a40*/  BSYNC.RECONVERGENT B0 ;  /* 0x0000000000007941 */ /* 0x000fea0003800200 */
.L_x_15466:
        /* <DEDUP_REMOVED lines=14> */
.L_x_15443:
        /* <DEDUP_REMOVED lines=15> */
.L_x_15470:
[----:B------:R-:W-:Y:S05]  /*4c20*/  BSYNC.RECONVERGENT B0 ;  /* 0x0000000000007941 */ /* 0x000fea0003800200 */
.L_x_15469:
        /* <DEDUP_REMOVED lines=13> */
.L_x_15468:
        /* <DEDUP_REMOVED lines=15> */
.L_x_15473:
[----:B------:R-:W-:Y:S05]  /*4df0*/  BSYNC.RECONVERGENT B0 ;  /* 0x0000000000007941 */ /* 0x000fea0003800200 */
.L_x_15472:
        /* <DEDUP_REMOVED lines=13> */
.L_x_15471:
        /* <DEDUP_REMOVED lines=15> */
.L_x_15476:
[----:B------:R-:W-:Y:S05]  /*4fc0*/  BSYNC.RECONVERGENT B0 ;  /* 0x0000000000007941 */ /* 0x000fea0003800200 */
.L_x_15475:
        /* <DEDUP_REMOVED lines=13> */
.L_x_15474:
        /* <DEDUP_REMOVED lines=15> */
.L_x_15479:
[----:B------:R-:W-:Y:S05]  /*5190*/  BSYNC.RECONVERGENT B0 ;  /* 0x0000000000007941 */ /* 0x000fea0003800200 */
.L_x_15478:
        /* <DEDUP_REMOVED lines=13> */
.L_x_15477:
        /* <DEDUP_REMOVED lines=15> */
.L_x_15482:
[----:B------:R-:W-:Y:S05]  /*5360*/  BSYNC.RECONVERGENT B0 ;  /* 0x0000000000007941 */ /* 0x000fea0003800200 */
.L_x_15481:
        /* <DEDUP_REMOVED lines=13> */
.L_x_15480:
        /* <DEDUP_REMOVED lines=15> */
.L_x_15485:
[----:B------:R-:W-:Y:S05]  /*5530*/  BSYNC.RECONVERGENT B0 ;  /* 0x0000000000007941 */ /* 0x000fea0003800200 */
.L_x_15484:
        /* <DEDUP_REMOVED lines=13> */
.L_x_15483:
        /* <DEDUP_REMOVED lines=15> */
.L_x_15488:
[----:B------:R-:W-:Y:S05]  /*5700*/  BSYNC.RECONVERGENT B0 ;  /* 0x0000000000007941 */ /* 0x000fea0003800200 */
.L_x_15487:
        /* <DEDUP_REMOVED lines=13> */
.L_x_15486:
        /* <DEDUP_REMOVED lines=47> */
[----:B------:R-:W-:-:S05]  /*5ad0*/  @P0 HADD2.F32 R187, -RZ, R171.H1_H1 ;  /* 0x300000abffbb0230 */ /* 0x000fca0000004100 */
[-C--:B------:R-:W-:Y:S01]  /*5ae0*/  @P0 FMUL.FTZ R186, R187, R178.reuse ;  /* 0x000000b2bbba0220 */ /* 0x080fe20000410000 */
[----:B------:R-:W-:-:S03]  /*5af0*/  FMUL.FTZ R178, R123, R178 ;  /* 0x000000b27bb27220 */ /* 0x000fc60000410000 */
[----:B------:R-:W-:Y:S02]  /*5b00*/  FADD.FTZ R31, R31, R186 ;  /* 0x000000ba1f1f7221 */ /* 0x000fe40000010000 */
[----:B------:R-:W-:-:S04]  /*5b10*/  FSEL R178, R178, RZ, P0 ;  /* 0x000000ffb2b27208 */ /* 0x000fc80000000000 */
[----:B------:R-:W-:-:S04]  /*5b20*/  F2FP.F16.F32.PACK_AB R178, RZ, R178 ;  /* 0x000000b2ffb2723e */ /* 0x000fc800000000ff */
[----:B------:R-:W-:Y:S02]  /*5b30*/  PRMT R175, R175, 0x5410, R178 ;  /* 0x00005410afaf7816 */ /* 0x000fe400000000b2 */
[----:B------:R-:W-:Y:S01]  /*5b40*/  MOV R178, R211 ;  /* 0x000000d300b27202 */ /* 0x000fe20000000f00 */
[----:B------:R-:W-:Y:S06]  /*5b50*/  BRA `(.L_x_15465) ;  /* 0x0000001000d07947 */ /* 0x000fec0003800000 */
.L_x_15442:
        /* <DEDUP_REMOVED lines=12> */
[----:B------:R-:W-:-:S03]  /*5c20*/  @P0 HADD2.F32 R187, -RZ, R168.H0_H0 ;  /* 0x200000a8ffbb0230 */ /* 0x000fc60000004100 */
        /* <DEDUP_REMOVED lines=9> */
[----:B------:R-:W-:-:S04]  /*5cc0*/  F2FP.F16.F32.PACK_AB R186, RZ, R186 ;  /* 0x000000baffba723e */ /* 0x000fc800000000ff */
[----:B0-----:R-:W-:-:S07]  /*5cd0*/  PRMT R172, R186, 0x7610, R172 ;  /* 0x00007610baac7816 */ /* 0x001fce00000000ac */
.L_x_15490:
        /* <DEDUP_REMOVED lines=9> */
[----:B------:R-:W-:-:S03]  /*5d70*/  @P0 HADD2.F32 R187, -RZ, R168.H1_H1 ;  /* 0x300000a8ffbb0230 */ /* 0x000fc60000004100 */
        /* <DEDUP_REMOVED lines=11> */
.L_x_15491:
        /* <DEDUP_REMOVED lines=21> */
.L_x_15492:
        /* <DEDUP_REMOVED lines=21> */
.L_x_15493:
        /* <DEDUP_REMOVED lines=21> */
.L_x_15494:
        /* <DEDUP_REMOVED lines=21> */
.L_x_15495:
        /* <DEDUP_REMOVED lines=21> */
.L_x_15496:
[----:B------:R-:W-:Y:S05]  /*64c0*/  BRA.U !UP3, `(.L_x_15465) ;  /* 0x000000090b747547 */ /* 0x000fea000b800000 */
[----:B------:R-:W-:Y:S02]  /*64d0*/  PLOP3.LUT P1, PT, PT, PT, UP2, 0x80, 0x8 ;  /* 0x000000000008781c */ /* 0x000fe40003f2f028 */
[----:B------:R-:W-:Y:S02]  /*64e0*/  MOV R186, UR20 ;  /* 0x0000001400ba7c02 */ /* 0x000fe40008000f00 */
[----:B------:R-:W-:Y:S02]  /*64f0*/  ISETP.GE.U32.AND P0, PT, R210, RZ, PT ;  /* 0x000000ffd200720c */ /* 0x000fe40003f06070 */
[----:B------:R-:W-:Y:S02]  /*6500*/  MOV R187, R135 ;  /* 0x0000008700bb7202 */ /* 0x000fe40000000f00 */
[----:B------:R-:W-:-:S05]  /*6510*/  ISETP.GE.U32.AND.EX P0, PT, R211, 0x1000000, PT, P0 ;  /* 0x01000000d300780c */ /* 0x000fca0003f06100 */
[----:B------:R-:W-:-:S04]  /*6520*/  @P1 FFMA.FTZ R186, R252, R186, UR32 ;  /* 0x00000020fcba1e23 */ /* 0x000fc800080100ba */
[----:B------:R-:W-:-:S04]  /*6530*/  @P1 FADD.FTZ R186, R251, -R186 ;  /* 0x800000bafbba1221 */ /* 0x000fc80000010000 */
[----:B------:R-:W-:-:S04]  /*6540*/  @P1 FFMA.FTZ R187, R186, UR30, R135 ;  /* 0x0000001ebabb1c23 */ /* 0x000fc80008010087 */
[----:B------:R-:W-:Y:S01]  /*6550*/  FMUL.FTZ R186, R187, UR25 ;  /* 0x00000019bbba7c20 */ /* 0x000fe20008410000 */
[----:B-----5:R-:W-:-:S03]  /*6560*/  @P0 HADD2.F32 R187, -RZ, R171.H1_H1 ;  /* 0x300000abffbb0230 */ /* 0x020fc60000004100 */
        /* <DEDUP_REMOVED lines=9> */
.L_x_15489:
        /* <DEDUP_REMOVED lines=33> */
.L_x_15497:
        /* <DEDUP_REMOVED lines=12> */
.L_x_15498:
        /* <DEDUP_REMOVED lines=12> */
.L_x_15499:
        /* <DEDUP_REMOVED lines=12> */
.L_x_15500:
        /* <DEDUP_REMOVED lines=17> */
.L_x_15501:
        /* <DEDUP_REMOVED lines=17> */
.L_x_15502:
        /* <DEDUP_REMOVED lines=17> */
.L_x_15503:
        /* <DEDUP_REMOVED lines=18> */
.L_x_15465:
        /* <DEDUP_REMOVED lines=18> */
.L_x_15504:
        /* <DEDUP_REMOVED lines=28> */
[----:B-----5:R-:W-:-:S05]  /*7180*/  @P2 HADD2.F32 R178, -RZ, R168.H0_H0 ;  /* 0x200000a8ffb22230 */ /* 0x020fca0000004100 */
[-C--:B------:R-:W-:Y:S01]  /*7190*/  @P2 FMUL.FTZ R177, R178, R176.reuse ;  /* 0x000000b0b2b12220 */ /* 0x080fe20000410000 */
[----:B------:R-:W-:-:S03]  /*71a0*/  FMUL.FTZ R176, R116, R176 ;  /* 0x000000b074b07220 */ /* 0x000fc60000410000 */
[----:B------:R-:W-:Y:S02]  /*71b0*/  FADD.FTZ R32, R32, R177 ;  /* 0x000000b120207221 */ /* 0x000fe40000010000 */
[----:B------:R-:W-:-:S04]  /*71c0*/  FSEL R176, R176, RZ, P2 ;  /* 0x000000ffb0b07208 */ /* 0x000fc80001000000 */
[----:B------:R-:W-:-:S04]  /*71d0*/  F2FP.F16.F32.PACK_AB R176, RZ, R176 ;  /* 0x000000b0ffb0723e */ /* 0x000fc800000000ff */
[----:B0-----:R-:W-:-:S07]  /*71e0*/  PRMT R172, R176, 0x7610, R172 ;  /* 0x00007610b0ac7816 */ /* 0x001fce00000000ac */
.L_x_15507:
[----:B------:R-:W-:Y:S05]  /*71f0*/  BRA.U !UP3, `(.L_x_15508) ;  /* 0x000000010b2c7547 */ /* 0x000fea000b800000 */
[----:B------:R-:W-:Y:S01]  /*7200*/  LOP3.LUT P2, RZ, R208, 0xff00, RZ, 0xc0, !PT ;  /* 0x0000ff00d0ff7812 */ /* 0x000fe2000784c0ff */
[----:B------:R-:W-:Y:S01]  /*7210*/  FMUL.FTZ R176, R181, UR25 ;  /* 0x00000019b5b07c20 */ /* 0x000fe20008410000 */
[----:B------:R-:W-:-:S03]  /*7220*/  MOV R177, RZ ;  /* 0x000000ff00b17202 */ /* 0x000fc60000000f00 */
[----:B------:R-:W-:-:S08]  /*7230*/  FMUL.FTZ R176, R176, UR24 ;  /* 0x00000018b0b07c20 */ /* 0x000fd00008410000 */
[----:B-----5:R-:W-:-:S05]  /*7240*/  @P2 HADD2.F32 R178, -RZ, R168.H1_H1 ;  /* 0x300000a8ffb22230 */ /* 0x020fca0000004100 */
[-C--:B------:R-:W-:Y:S01]  /*7250*/  @P2 FMUL.FTZ R177, R178, R176.reuse ;  /* 0x000000b0b2b12220 */ /* 0x080fe20000410000 */
[----:B------:R-:W-:-:S03]  /*7260*/  FMUL.FTZ R176, R117, R176 ;  /* 0x000000b075b07220 */ /* 0x000fc60000410000 */
[----:B------:R-:W-:Y:S02]  /*7270*/  FADD.FTZ R33, R33, R177 ;  /* 0x000000b121217221 */ /* 0x000fe40000010000 */
[----:B------:R-:W-:-:S04]  /*7280*/  FSEL R176, R176, RZ, P2 ;  /* 0x000000ffb0b07208 */ /* 0x000fc80001000000 */
[----:B------:R-:W-:-:S04]  /*7290*/  F2FP.F16.F32.PACK_AB R176, RZ, R176 ;  /* 0x000000b0ffb0723e */ /* 0x000fc800000000ff */
[----:B0-----:R-:W-:-:S07]  /*72a0*/  PRMT R172, R172, 0x5410, R176 ;  /* 0x00005410acac7816 */ /* 0x001fce00000000b0 */
.L_x_15508:
[----:B------:R-:W-:Y:S05]  /*72b0*/  BRA.U !UP3, `(.L_x_15509) ;  /* 0x000000010b2c7547 */ /* 0x000fea000b800000 */
        /* <DEDUP_REMOVED lines=11> */
.L_x_15509:
        /* <DEDUP_REMOVED lines=12> */
.L_x_15510:
        /* <DEDUP_REMOVED lines=17> */
.L_x_15511:
        /* <DEDUP_REMOVED lines=17> */
.L_x_15512:
[----:B------:R-:W-:-:S05]  /*7650*/  MOV R178, UR20 ;  /* 0x0000001400b27c02 */ /* 0x000fca0008000f00 */
[----:B------:R-:W-:-:S04]  /*7660*/  @P1 FFMA.FTZ R178, R196, R178, UR32 ;  /* 0x00000020c4b21e23 */ /* 0x000fc800080100b2 */
[----:B-----5:R-:W-:Y:S01]  /*7670*/  @P1 FADD.FTZ R179, R2, -R178 ;  /* 0x800000b202b31221 */ /* 0x020fe20000010000 */
[----:B------:R-:W-:-:S03]  /*7680*/  MOV R178, R142 ;  /* 0x0000008e00b27202 */ /* 0x000fc60000000f00 */
        /* <DEDUP_REMOVED lines=13> */
.L_x_15513:
        /* <DEDUP_REMOVED lines=19> */
.L_x_15506:
        /* <DEDUP_REMOVED lines=9> */
[----:B-----5:R-:W-:-:S03]  /*7920*/  @P1 HADD2.F32 R187, -RZ, R168.H0_H0 ;  /* 0x200000a8ffbb1230 */ /* 0x020fc60000004100 */
        /* <DEDUP_REMOVED lines=8> */
.L_x_15515:
        /* <DEDUP_REMOVED lines=18> */
.L_x_15516:
        /* <DEDUP_REMOVED lines=18> */
.L_x_15517:
        /* <DEDUP_REMOVED lines=18> */
.L_x_15518:
        /* <DEDUP_REMOVED lines=18> */
.L_x_15519:
        /* <DEDUP_REMOVED lines=18> */
.L_x_15520:
[----:B------:R-:W-:Y:S05]  /*7f50*/  BRA.U !UP3, `(.L_x_15521) ;  /* 0x000000010b447547 */ /* 0x000fea000b800000 */
[----:B------:R-:W-:Y:S02]  /*7f60*/  PLOP3.LUT P2, PT, PT, PT, UP2, 0x80, 0x8 ;  /* 0x000000000008781c */ /* 0x000fe40003f4f028 */
[----:B0-----:R-:W-:Y:S02]  /*7f70*/  MOV R186, UR20 ;  /* 0x0000001400ba7c02 */ /* 0x001fe40008000f00 */
[----:B------:R-:W-:Y:S02]  /*7f80*/  LOP3.LUT P1, RZ, R209, 0xff0000, RZ, 0xc0, !PT ;  /* 0x00ff0000d1ff7812 */ /* 0x000fe4000782c0ff */
[----:B------:R-:W-:-:S07]  /*7f90*/  MOV R187, R142 ;  /* 0x0000008e00bb7202 */ /* 0x000fce0000000f00 */
[----:B------:R-:W-:-:S04]  /*7fa0*/  @P2 FFMA.FTZ R186, R196, R186, UR32 ;  /* 0x00000020c4ba2e23 */ /* 0x000fc800080100ba */
[----:B-----5:R-:W-:-:S04]  /*7fb0*/  @P2 FADD.FTZ R186, R2, -R186 ;  /* 0x800000ba02ba2221 */ /* 0x020fc80000010000 */
        /* <DEDUP_REMOVED lines=11> */
.L_x_15521:
[----:B------:R-:W-:Y:S05]  /*8070*/  BRA.U !UP3, `(.L_x_15514) ;  /* 0x0000001d0bf87547 */ /* 0x000fea000b800000 */
[----:B------:R-:W-:Y:S02]  /*8080*/  PLOP3.LUT P2, PT, PT, PT, UP2, 0x80, 0x8 ;  /* 0x000000000008781c */ /* 0x000fe40003f4f028 */
[----:B0-----:R-:W-:Y:S02]  /*8090*/  MOV R186, UR20 ;  /* 0x0000001400ba7c02 */ /* 0x001fe40008000f00 */
[----:B------:R-:W-:Y:S02]  /*80a0*/  ISETP.GE.U32.AND P1, PT, R208, RZ, PT ;  /* 0x000000ffd000720c */ /* 0x000fe40003f26070 */
[----:B------:R-:W-:Y:S02]  /*80b0*/  MOV R187, R143 ;  /* 0x0000008f00bb7202 */ /* 0x000fe40000000f00 */
        /* <DEDUP_REMOVED lines=15> */
.L_x_15505:
[----:B------:R-:W-:Y:S05]  /*81b0*/  @!P0 BRA `(.L_x_15522) ;  /* 0x0000001000048947 */ /* 0x000fea0003800000 */
[----:B------:R-:W-:Y:S05]  /*81c0*/  BRA.U !UP3, `(.L_x_15523) ;  /* 0x000000010b707547 */ /* 0x000fea000b800000 */
[----:B------:R-:W-:Y:S01]  /*81d0*/  LOP3.LUT P1, RZ, R208, 0xff, RZ, 0xc0, !PT ;  /* 0x000000ffd0ff7812 */ /* 0x000fe2000782c0ff */
[----:B------:R-:W-:Y:S01]  /*81e0*/  BSSY.RECONVERGENT B0, `(.L_x_15524) ;  /* 0x000000d000007945 */ /* 0x000fe20003800200 */
[----:B------:R-:W-:-:S11]  /*81f0*/  MOV R176, RZ ;  /* 0x000000ff00b07202 */ /* 0x000fd60000000f00 */
        /* <DEDUP_REMOVED lines=11> */
.L_x_15525:
[----:B------:R-:W-:Y:S05]  /*82b0*/  BSYNC.RECONVERGENT B0 ;  /* 0x0000000000007941 */ /* 0x000fea0003800200 */
.L_x_15524:
        /* <DEDUP_REMOVED lines=13> */
.L_x_15523:
        /* <DEDUP_REMOVED lines=15> */
.L_x_15528:
[----:B------:R-:W-:Y:S05]  /*8480*/  BSYNC.RECONVERGENT B0 ;  /* 0x0000000000007941 */ /* 0x000fea0003800200 */
.L_x_15527:
        /* <DEDUP_REMOVED lines=13> */
.L_x_15526:
        /* <DEDUP_REMOVED lines=15> */
.L_x_15531:
[----:B------:R-:W-:Y:S05]  /*8650*/  BSYNC.RECONVERGENT B0 ;  /* 0x0000000000007941 */ /* 0x000fea0003800200 */
.L_x_15530:
        /* <DEDUP_REMOVED lines=13> */
.L_x_15529:
        /* <DEDUP_REMOVED lines=15> */
.L_x_15534:
[----:B------:R-:W-:Y:S05]  /*8820*/  BSYNC.RECONVERGENT B0 ;  /* 0x0000000000007941 */ /* 0x000fea0003800200 */
.L_x_15533:
        /* <DEDUP_REMOVED lines=13> */
.L_x_15532:
        /* <DEDUP_REMOVED lines=15> */
.L_x_15537:
[----:B------:R-:W-:Y:S05]  /*89f0*/  BSYNC.RECONVERGENT B0 ;  /* 0x0000000000007941 */ /* 0x000fea0003800200 */
.L_x_15536:
        /* <DEDUP_REMOVED lines=13> */
.L_x_15535:
        /* <DEDUP_REMOVED lines=15> */
.L_x_15540:
[----:B------:R-:W-:Y:S05]  /*8bc0*/  BSYNC.RECONVERGENT B0 ;  /* 0x0000000000007941 */ /* 0x000fea0003800200 */
.L_x_15539:
        /* <DEDUP_REMOVED lines=13> */
.L_x_15538:
        /* <DEDUP_REMOVED lines=15> */
.L_x_15543:
[----:B------:R-:W-:Y:S05]  /*8d90*/  BSYNC.RECONVERGENT B0 ;  /* 0x0000000000007941 */ /* 0x000fea0003800200 */
.L_x_15542:
        /* <DEDUP_REMOVED lines=13> */
.L_x_15541:
        /* <DEDUP_REMOVED lines=54> */
.L_x_15522:
        /* <DEDUP_REMOVED lines=15> */
.L_x_15546:
[----:B------:R-:W-:Y:S05]  /*92c0*/  BSYNC.RECONVERGENT B0 ;  /* 0x0000000000007941 */ /* 0x000fea0003800200 */
.L_x_15545:
        /* <DEDUP_REMOVED lines=13> */
.L_x_15544:
        /* <DEDUP_REMOVED lines=15> */
.L_x_15549:
[----:B------:R-:W-:Y:S05]  /*9490*/  BSYNC.RECONVERGENT B0 ;  /* 0x0000000000007941 */ /* 0x000fea0003800200 */
.L_x_15548:
        /* <DEDUP_REMOVED lines=13> */
.L_x_15547:
        /* <DEDUP_REMOVED lines=15> */
.L_x_15552:
[----:B------:R-:W-:Y:S05]  /*9660*/  BSYNC.RECONVERGENT B0 ;  /* 0x0000000000007941 */ /* 0x000fea0003800200 */
.L_x_15551:
        /* <DEDUP_REMOVED lines=13> */
.L_x_15550:
        /* <DEDUP_REMOVED lines=15> */
.L_x_15555:
[----:B------:R-:W-:Y:S05]  /*9830*/  BSYNC.RECONVERGENT B0 ;  /* 0x0000000000007941 */ /* 0x000fea0003800200 */
.L_x_15554:
        /* <DEDUP_REMOVED lines=13> */
.L_x_15553:
        /* <DEDUP_REMOVED lines=15> */
.L_x_15558:
[----:B------:R-:W-:Y:S05]  /*9a00*/  BSYNC.RECONVERGENT B0 ;  /* 0x0000000000007941 */ /* 0x000fea0003800200 */
.L_x_15557:
        /* <DEDUP_REMOVED lines=13> */
.L_x_15556:
        /* <DEDUP_REMOVED lines=15> */
.L_x_15561:
[----:B------:R-:W-:Y:S05]  /*9bd0*/  BSYNC.RECONVERGENT B0 ;  /* 0x0000000000007941 */ /* 0x000fea0003800200 */
.L_x_15560:
        /* <DEDUP_REMOVED lines=13> */
.L_x_15559:
        /* <DEDUP_REMOVED lines=15> */
.L_x_15564:
[----:B------:R-:W-:Y:S05]  /*9da0*/  BSYNC.RECONVERGENT B0 ;  /* 0x0000000000007941 */ /* 0x000fea0003800200 */
.L_x_15563:
        /* <DEDUP_REMOVED lines=13> */
.L_x_15562:
        /* <DEDUP_REMOVED lines=16> */
.L_x_15566:
[----:B------:R-:W-:Y:S05]  /*9f80*/  BSYNC.RECONVERGENT B0 ;  /* 0x0000000000007941 */ /* 0x000fea0003800200 */
.L_x_15565:
        /* <DEDUP_REMOVED lines=13> */
.L_x_15514:
        /* <DEDUP_REMOVED lines=16> */
.L_x_15567:
        /* <DEDUP_REMOVED lines=35> */
.L_x_15570:
        /* <DEDUP_REMOVED lines=12> */
.L_x_15571:
        /* <DEDUP_REMOVED lines=12> */
.L_x_15572:
        /* <DEDUP_REMOVED lines=12> */
.L_x_15573:
        /* <DEDUP_REMOVED lines=17> */
.L_x_15574:
        /* <DEDUP_REMOVED lines=17> */
.L_x_15575:
        /* <DEDUP_REMOVED lines=17> */
.L_x_15576:
        /* <DEDUP_REMOVED lines=19> */
.L_x_15569:
[----:B------:R-:W-:Y:S05]  /*aa30*/  BRA.U !UP3, `(.L_x_15578) ;  /* 0x000000010b447547 */ /* 0x000fea000b800000 */
[----:B------:R-:W-:Y:S02]  /*aa40*/  PLOP3.LUT P2, PT, PT, PT, UP2, 0x80, 0x8 ;  /* 0x000000000008781c */ /* 0x000fe40003f4f028 */
[----:B0-----:R-:W-:Y:S02]  /*aa50*/  MOV R186, UR20 ;  /* 0x0000001400ba7c02 */ /* 0x001fe40008000f00 */
        /* <DEDUP_REMOVED lines=15> */
.L_x_15578:
[----:B------:R-:W-:Y:S05]  /*ab50*/  BRA.U !UP3, `(.L_x_15579) ;  /* 0x000000010b447547 */ /* 0x000fea000b800000 */
[----:B------:R-:W-:Y:S02]  /*ab60*/  PLOP3.LUT P2, PT, PT, PT, UP2, 0x80, 0x8 ;  /* 0x000000000008781c */ /* 0x000fe40003f4f028 */
[----:B0-----:R-:W-:Y:S02]  /*ab70*/  MOV R186, UR20 ;  /* 0x0000001400ba7c02 */ /* 0x001fe40008000f00 */
        /* <DEDUP_REMOVED lines=15> */
.L_x_15579:
        /* <DEDUP_REMOVED lines=18> */
.L_x_15580:
        /* <DEDUP_REMOVED lines=18> */
.L_x_15581:
        /* <DEDUP_REMOVED lines=18> */
.L_x_15582:
        /* <DEDUP_REMOVED lines=18> */
.L_x_15583:
        /* <DEDUP_REMOVED lines=18> */
.L_x_15584:
        /* <DEDUP_REMOVED lines=20> */
.L_x_15568:
        /* <DEDUP_REMOVED lines=16> */
.L_x_15588:
[----:B------:R-:W-:Y:S05]  /*b450*/  BSYNC.RECONVERGENT B0 ;  /* 0x0000000000007941 */ /* 0x000fea0003800200 */
.L_x_15587:
        /* <DEDUP_REMOVED lines=13> */
.L_x_15586:
        /* <DEDUP_REMOVED lines=15> */
.L_x_15591:
[----:B------:R-:W-:Y:S05]  /*b620*/  BSYNC.RECONVERGENT B0 ;  /* 0x0000000000007941 */ /* 0x000fea0003800200 */
.L_x_15590:
        /* <DEDUP_REMOVED lines=13> */
.L_x_15589:
        /* <DEDUP_REMOVED lines=15> */
.L_x_15594:
[----:B------:R-:W-:Y:S05]  /*b7f0*/  BSYNC.RECONVERGENT B0 ;  /* 0x0000000000007941 */ /* 0x000fea0003800200 */
.L_x_15593:
        /* <DEDUP_REMOVED lines=13> */
.L_x_15592:
        /* <DEDUP_REMOVED lines=15> */
.L_x_15597:
[----:B------:R-:W-:Y:S05]  /*b9c0*/  BSYNC.RECONVERGENT B0 ;  /* 0x0000000000007941 */ /* 0x000fea0003800200 */
.L_x_15596:
        /* <DEDUP_REMOVED lines=13> */
.L_x_15595:
        /* <DEDUP_REMOVED lines=15> */
.L_x_15600:
[----:B------:R-:W-:Y:S05]  /*bb90*/  BSYNC.RECONVERGENT B0 ;  /* 0x0000000000007941 */ /* 0x000fea0003800200 */
.L_x_15599:
        /* <DEDUP_REMOVED lines=13> */
.L_x_15598:
        /* <DEDUP_REMOVED lines=15> */
.L_x_15603:
[----:B------:R-:W-:Y:S05]  /*bd60*/  BSYNC.RECONVERGENT B0 ;  /* 0x0000000000007941 */ /* 0x000fea0003800200 */
.L_x_15602:
        /* <DEDUP_REMOVED lines=13> */
.L_x_15601:
        /* <DEDUP_REMOVED lines=15> */
.L_x_15606:
[----:B------:R-:W-:Y:S05]  /*bf30*/  BSYNC.RECONVERGENT B0 ;  /* 0x0000000000007941 */ /* 0x000fea0003800200 */
.L_x_15605:
        /* <DEDUP_REMOVED lines=13> */
.L_x_15604:
        /* <DEDUP_REMOVED lines=54> */
.L_x_15585:
        /* <DEDUP_REMOVED lines=15> */
.L_x_15609:
[----:B------:R-:W-:Y:S05]  /*c460*/  BSYNC.RECONVERGENT B0 ;  /* 0x0000000000007941 */ /* 0x000fea0003800200 */
.L_x_15608:
        /* <DEDUP_REMOVED lines=13> */
.L_x_15607:
        /* <DEDUP_REMOVED lines=15> */
.L_x_15612:
[----:B------:R-:W-:Y:S05]  /*c630*/  BSYNC.RECONVERGENT B0 ;  /* 0x0000000000007941 */ /* 0x000fea0003800200 */
.L_x_15611:
        /* <DEDUP_REMOVED lines=13> */
.L_x_15610:
        /* <DEDUP_REMOVED lines=15> */
.L_x_15615:
[----:B------:R-:W-:Y:S05]  /*c800*/  BSYNC.RECONVERGENT B0 ;  /* 0x0000000000007941 */ /* 0x000fea0003800200 */
.L_x_15614:
        /* <DEDUP_REMOVED lines=13> */
.L_x_15613:
        /* <DEDUP_REMOVED lines=15> */
.L_x_15618:
[----:B------:R-:W-:Y:S05]  /*c9d0*/  BSYNC.RECONVERGENT B0 ;  /* 0x0000000000007941 */ /* 0x000fea0003800200 */
.L_x_15617:
        /* <DEDUP_REMOVED lines=13> */
.L_x_15616:
        /* <DEDUP_REMOVED lines=15> */
.L_x_15621:
[----:B------:R-:W-:Y:S05]  /*cba0*/  BSYNC.RECONVERGENT B0 ;  /* 0x0000000000007941 */ /* 0x000fea0003800200 */
.L_x_15620:
        /* <DEDUP_REMOVED lines=13> */
.L_x_15619:
        /* <DEDUP_REMOVED lines=15> */
.L_x_15624:
[----:B------:R-:W-:Y:S05]  /*cd70*/  BSYNC.RECONVERGENT B0 ;  /* 0x0000000000007941 */ /* 0x000fea0003800200 */
.L_x_15623:
        /* <DEDUP_REMOVED lines=13> */
.L_x_15622:
        /* <DEDUP_REMOVED lines=15> */
.L_x_15627:
[----:B------:R-:W-:Y:S05]  /*cf40*/  BSYNC.RECONVERGENT B0 ;  /* 0x0000000000007941 */ /* 0x000fea0003800200 */
.L_x_15626:
        /* <DEDUP_REMOVED lines=13> */
.L_x_15625:
        /* <DEDUP_REMOVED lines=16> */
.L_x_15629:
[----:B------:R-:W-:Y:S05]  /*d120*/  BSYNC.RECONVERGENT B0 ;  /* 0x0000000000007941 */ /* 0x000fea0003800200 */
.L_x_15628:
        /* <DEDUP_REMOVED lines=13> */
.L_x_15577:
        /* <DEDUP_REMOVED lines=16> */
.L_x_15630:
        /* <DEDUP_REMOVED lines=35> */
.L_x_15633:
        /* <DEDUP_REMOVED lines=12> */
.L_x_15634:
        /* <DEDUP_REMOVED lines=12> */
.L_x_15635:
        /* <DEDUP_REMOVED lines=12> */
.L_x_15636:
        /* <DEDUP_REMOVED lines=17> */
.L_x_15637:
        /* <DEDUP_REMOVED lines=17> */
.L_x_15638:
        /* <DEDUP_REMOVED lines=17> */
.L_x_15639:
        /* <DEDUP_REMOVED lines=19> */
.L_x_15632:
        /* <DEDUP_REMOVED lines=18> */
.L_x_15641:
        /* <DEDUP_REMOVED lines=18> */
.L_x_15642:
        /* <DEDUP_REMOVED lines=18> */
.L_x_15643:
        /* <DEDUP_REMOVED lines=18> */
.L_x_15644:
        /* <DEDUP_REMOVED lines=18> */
.L_x_15645:
        /* <DEDUP_REMOVED lines=18> */
.L_x_15646:
        /* <DEDUP_REMOVED lines=18> */
.L_x_15647:
        /* <DEDUP_REMOVED lines=20> */
.L_x_15631:
        /* <DEDUP_REMOVED lines=16> */
.L_x_15651:
[----:B------:R-:W-:Y:S05]  /*e5f0*/  BSYNC.RECONVERGENT B0 ;  /* 0x0000000000007941 */ /* 0x000fea0003800200 */
.L_x_15650:
        /* <DEDUP_REMOVED lines=13> */
.L_x_15649:
        /* <DEDUP_REMOVED lines=15> */
.L_x_15654:
[----:B------:R-:W-:Y:S05]  /*e7c0*/  BSYNC.RECONVERGENT B0 ;  /* 0x0000000000007941 */ /* 0x000fea0003800200 */
.L_x_15653:
        /* <DEDUP_REMOVED lines=13> */
.L_x_15652:
        /* <DEDUP_REMOVED lines=15> */
.L_x_15657:
[----:B------:R-:W-:Y:S05]  /*e990*/  BSYNC.RECONVERGENT B0 ;  /* 0x0000000000007941 */ /* 0x000fea0003800200 */
.L_x_15656:
        /* <DEDUP_REMOVED lines=13> */
.L_x_15655:
        /* <DEDUP_REMOVED lines=15> */
.L_x_15660:
[----:B------:R-:W-:Y:S05]  /*eb60*/  BSYNC.RECONVERGENT B0 ;  /* 0x0000000000007941 */ /* 0x000fea0003800200 */
.L_x_15659:
        /* <DEDUP_REMOVED lines=13> */
.L_x_15658:
        /* <DEDUP_REMOVED lines=15> */
.L_x_15663:
[----:B------:R-:W-:Y:S05]  /*ed30*/  BSYNC.RECONVERGENT B0 ;  /* 0x0000000000007941 */ /* 0x000fea0003800200 */
.L_x_15662:
        /* <DEDUP_REMOVED lines=13> */
.L_x_15661:
        /* <DEDUP_REMOVED lines=15> */
.L_x_15666:
[----:B------:R-:W-:Y:S05]  /*ef00*/  BSYNC.RECONVERGENT B0 ;  /* 0x0000000000007941 */ /* 0x000fea0003800200 */
.L_x_15665:
        /* <DEDUP_REMOVED lines=13> */
.L_x_15664:
        /* <DEDUP_REMOVED lines=15> */
.L_x_15669:
[----:B------:R-:W-:Y:S05]  /*f0d0*/  BSYNC.RECONVERGENT B0 ;  /* 0x0000000000007941 */ /* 0x000fea0003800200 */
.L_x_15668:
        /* <DEDUP_REMOVED lines=13> */
.L_x_15667:
        /* <DEDUP_REMOVED lines=54> */
.L_x_15648:
        /* <DEDUP_REMOVED lines=15> */
.L_x_15672:
[----:B------:R-:W-:Y:S05]  /*f600*/  BSYNC.RECONVERGENT B0 ;  /* 0x0000000000007941 */ /* 0x000fea0003800200 */
.L_x_15671:
        /* <DEDUP_REMOVED lines=13> */
.L_x_15670:
        /* <DEDUP_REMOVED lines=15> */
.L_x_15675:
[----:B------:R-:W-:Y:S05]  /*f7d0*/  BSYNC.RECONVERGENT B0 ;  /* 0x0000000000007941 */ /* 0x000fea0003800200 */
.L_x_15674:
        /* <DEDUP_REMOVED lines=13> */
.L_x_15673:
        /* <DEDUP_REMOVED lines=15> */
.L_x_15678:
[----:B------:R-:W-:Y:S05]  /*f9a0*/  BSYNC.RECONVERGENT B0 ;  /* 0x0000000000007941 */ /* 0x000fea0003800200 */
.L_x_15677:
        /* <DEDUP_REMOVED lines=13> */
.L_x_15676:
        /* <DEDUP_REMOVED lines=15> */
.L_x_15681:
[----:B------:R-:W-:Y:S05]  /*fb70*/  BSYNC.RECONVERGENT B0 ;  /* 0x0000000000007941 */ /* 0x000fea0003800200 */
.L_x_15680:
        /* <DEDUP_REMOVED lines=13> */
.L_x_15679:
        /* <DEDUP_REMOVED lines=15> */
.L_x_15684:
[----:B------:R-:W-:Y:S05]  /*fd40*/  BSYNC.RECONVERGENT B0 ;  /* 0x0000000000007941 */ /* 0x000fea0003800200 */
.L_x_15683:
        /* <DEDUP_REMOVED lines=13> */
.L_x_15682:
        /* <DEDUP_REMOVED lines=15> */
.L_x_15687:
[----:B------:R-:W-:Y:S05]  /*ff10*/  BSYNC.RECONVERGENT B0 ;  /* 0x0000000000007941 */ /* 0x000fea0003800200 */
.L_x_15686:
        /* <DEDUP_REMOVED lines=13> */
.L_x_15685:
        /* <DEDUP_REMOVED lines=15> */
.L_x_15690:
[----:B------:R-:W-:Y:S05]  /*100e0*/  BSYNC.RECONVERGENT B0 ;  /* 0x0000000000007941 */ /* 0x000fea0003800200 */
.L_x_15689:
        /* <DEDUP_REMOVED lines=13> */
.L_x_15688:
        /* <DEDUP_REMOVED lines=16> */
.L_x_15692:
[----:B------:R-:W-:Y:S05]  /*102c0*/  BSYNC.RECONVERGENT B0 ;  /* 0x0000000000007941 */ /* 0x000fea0003800200 */
.L_x_15691:
        /* <DEDUP_REMOVED lines=13> */
.L_x_15640:
        /* <DEDUP_REMOVED lines=16> */
.L_x_15693:
        /* <DEDUP_REMOVED lines=35> */
.L_x_15696:
        /* <DEDUP_REMOVED lines=12> */
.L_x_15697:
        /* <DEDUP_REMOVED lines=12> */
.L_x_15698:
        /* <DEDUP_REMOVED lines=12> */
.L_x_15699:
        /* <DEDUP_REMOVED lines=17> */
.L_x_15700:
        /* <DEDUP_REMOVED lines=17> */
.L_x_15701:
        /* <DEDUP_REMOVED lines=17> */
.L_x_15702:
        /* <DEDUP_REMOVED lines=21> */
.L_x_15695:
        /* <DEDUP_REMOVED lines=18> */
.L_x_15704:
        /* <DEDUP_REMOVED lines=18> */
.L_x_15705:
        /* <DEDUP_REMOVED lines=18> */
.L_x_15706:
        /* <DEDUP_REMOVED lines=18> */
.L_x_15707:
        /* <DEDUP_REMOVED lines=18> */
.L_x_15708:
        /* <DEDUP_REMOVED lines=18> */
.L_x_15709:
        /* <DEDUP_REMOVED lines=18> */
.L_x_15710:
[----:B------:R-:W-:Y:S05]  /*11570*/  BRA.U !UP3, `(.L_x_15703) ;  /* 0x0000001d0be47547 */ /* 0x000fea000b800000 */
[----:B0-----:R-:W3:Y:S04]  /*11580*/  LDL R187, [R1+0x4] ;  /* 0x0000040001bb7983 */ /* 0x001ee80000100800 */
[----:B------:R-:W4:Y:S01]  /*11590*/  LDL R186, [R1] ;  /* 0x0000000001ba7983 */ /* 0x000f220000100800 */
[----:B------:R-:W-:Y:S02]  /*115a0*/  PLOP3.LUT P2, PT, PT, PT, UP2, 0x80, 0x8 ;  /* 0x000000000008781c */ /* 0x000fe40003f4f028 */
[----:B------:R-:W-:Y:S02]  /*115b0*/  MOV R185, UR20 ;  /* 0x0000001400b97c02 */ /* 0x000fe40008000f00 */
[----:B------:R-:W-:-:S04]  /*115c0*/  ISETP.GE.U32.AND P1, PT, R202, RZ, PT ;  /* 0x000000ffca00720c */ /* 0x000fc80003f26070 */
[----:B------:R-:W-:-:S05]  /*115d0*/  ISETP.GE.U32.AND.EX P1, PT, R203, 0x1000000, PT, P1 ;  /* 0x01000000cb00780c */ /* 0x000fca0003f26110 */
[----:B---3--:R-:W-:-:S08]  /*115e0*/  @P2 FFMA.FTZ R185, R187, R185, UR32 ;  /* 0x00000020bbb92e23 */ /* 0x008fd000080100b9 */
[----:B-----5:R-:W-:Y:S02]  /*115f0*/  @P1 HADD2.F32 R187, -RZ, R171.H1_H1 ;  /* 0x300000abffbb1230 */ /* 0x020fe40000004100 */
[----:B----4-:R-:W-:Y:S01]  /*11600*/  @P2 FADD.FTZ R185, R186, -R185 ;  /* 0x800000b9bab92221 */ /* 0x010fe20000010000 */
[----:B------:R-:W-:-:S03]  /*11610*/  MOV R186, R167 ;  /* 0x000000a700ba7202 */ /* 0x000fc60000000f00 */
        /* <DEDUP_REMOVED lines=11> */
.L_x_15694:
        /* <DEDUP_REMOVED lines=16> */
.L_x_15714:
[----:B------:R-:W-:Y:S05]  /*117d0*/  BSYNC.RECONVERGENT B0 ;  /* 0x0000000000007941 */ /* 0x000fea0003800200 */
.L_x_15713:
        /* <DEDUP_REMOVED lines=13> */
.L_x_15712:
        /* <DEDUP_REMOVED lines=15> */
.L_x_15717:
[----:B------:R-:W-:Y:S05]  /*119a0*/  BSYNC.RECONVERGENT B0 ;  /* 0x0000000000007941 */ /* 0x000fea0003800200 */
.L_x_15716:
        /* <DEDUP_REMOVED lines=13> */
.L_x_15715:
        /* <DEDUP_REMOVED lines=15> */
.L_x_15720:
[----:B------:R-:W-:Y:S05]  /*11b70*/  BSYNC.RECONVERGENT B0 ;  /* 0x0000000000007941 */ /* 0x000fea0003800200 */
.L_x_15719:
        /* <DEDUP_REMOVED lines=13> */
.L_x_15718:
        /* <DEDUP_REMOVED lines=15> */
.L_x_15723:
[----:B------:R-:W-:Y:S05]  /*11d40*/  BSYNC.RECONVERGENT B0 ;  /* 0x0000000000007941 */ /* 0x000fea0003800200 */
.L_x_15722:
        /* <DEDUP_REMOVED lines=13> */
.L_x_15721:
        /* <DEDUP_REMOVED lines=15> */
.L_x_15726:
[----:B------:R-:W-:Y:S05]  /*11f10*/  BSYNC.RECONVERGENT B0 ;  /* 0x0000000000007941 */ /* 0x000fea0003800200 */
.L_x_15725:
        /* <DEDUP_REMOVED lines=13> */
.L_x_15724:
        /* <DEDUP_REMOVED lines=15> */
.L_x_15729:
[----:B------:R-:W-:Y:S05]  /*120e0*/  BSYNC.RECONVERGENT B0 ;  /* 0x0000000000007941 */ /* 0x000fea0003800200 */
.L_x_15728:
        /* <DEDUP_REMOVED lines=13> */
.L_x_15727:
        /* <DEDUP_REMOVED lines=15> */
.L_x_15732:
[----:B------:R-:W-:Y:S05]  /*122b0*/  BSYNC.RECONVERGENT B0 ;  /* 0x0000000000007941 */ /* 0x000fea0003800200 */
.L_x_15731:
        /* <DEDUP_REMOVED lines=13> */
.L_x_15730:
        /* <DEDUP_REMOVED lines=56> */
.L_x_15711:
[----:B------:R-:W-:Y:S05]  /*12710*/  BRA.U !UP3, `(.L_x_15733) ;  /* 0x000000010b707547 */ /* 0x000fea000b800000 */
[----:B------:R-:W-:Y:S01]  /*12720*/  LOP3.LUT P1, RZ, R202, 0xff, RZ, 0xc0, !PT ;  /* 0x000000ffcaff7812 */ /* 0x000fe2000782c0ff */
[----:B------:R-:W-:Y:S01]  /*12730*/  BSSY.RECONVERGENT B0, `(.L_x_15734) ;  /* 0x000000d000007945 */ /* 0x000fe20003800200 */
[----:B------:R-:W-:-:S11]  /*12740*/  MOV R185, RZ ;  /* 0x000000ff00b97202 */ /* 0x000fd60000000f00 */
        /* <DEDUP_REMOVED lines=11> */
.L_x_15735:
[----:B------:R-:W-:Y:S05]  /*12800*/  BSYNC.RECONVERGENT B0 ;  /* 0x0000000000007941 */ /* 0x000fea0003800200 */
.L_x_15734:
        /* <DEDUP_REMOVED lines=13> */
.L_x_15733:
        /* <DEDUP_REMOVED lines=15> */
.L_x_15738:
[----:B------:R-:W-:Y:S05]  /*129d0*/  BSYNC.RECONVERGENT B0 ;  /* 0x0000000000007941 */ /* 0x000fea0003800200 */
.L_x_15737:
        /* <DEDUP_REMOVED lines=13> */
.L_x_15736:
        /* <DEDUP_REMOVED lines=15> */
.L_x_15741:
[----:B------:R-:W-:Y:S05]  /*12ba0*/  BSYNC.RECONVERGENT B0 ;  /* 0x0000000000007941 */ /* 0x000fea0003800200 */
.L_x_15740:
        /* <DEDUP_REMOVED lines=13> */
.L_x_15739:
        /* <DEDUP_REMOVED lines=15> */
.L_x_15744:
[----:B------:R-:W-:Y:S05]  /*12d70*/  BSYNC.RECONVERGENT B0 ;  /* 0x0000000000007941 */ /* 0x000fea0003800200 */
.L_x_15743:
        /* <DEDUP_REMOVED lines=13> */
.L_x_15742:
        /* <DEDUP_REMOVED lines=15> */
.L_x_15747:
[----:B------:R-:W-:Y:S05]  /*12f40*/  BSYNC.RECONVERGENT B0 ;  /* 0x0000000000007941 */ /* 0x000fea0003800200 */
.L_x_15746:
        /* <DEDUP_REMOVED lines=13> */
.L_x_15745:
        /* <DEDUP_REMOVED lines=15> */
.L_x_15750:
[----:B------:R-:W-:Y:S05]  /*13110*/  BSYNC.RECONVERGENT B0 ;  /* 0x0000000000007941 */ /* 0x000fea0003800200 */
.L_x_15749:
        /* <DEDUP_REMOVED lines=13> */
.L_x_15748:
        /* <DEDUP_REMOVED lines=15> */
.L_x_15753:
[----:B------:R-:W-:Y:S05]  /*132e0*/  BSYNC.RECONVERGENT B0 ;  /* 0x0000000000007941 */ /* 0x000fea0003800200 */
.L_x_15752:
        /* <DEDUP_REMOVED lines=13> */
.L_x_15751:
[----:B------:R-:W-:Y:S05]  /*133c0*/  BRA.U !UP3, `(.L_x_15703) ;  /* 0x000000010b507547 */ /* 0x000fea000b800000 */
[----:B0-----:R-:W3:Y:S04]  /*133d0*/  LDL R187, [R1+0x4] ;  /* 0x0000040001bb7983 */ /* 0x001ee80000100800 */
[----:B------:R-:W4:Y:S01]  /*133e0*/  LDL R186, [R1] ;  /* 0x0000000001ba7983 */ /* 0x000f220000100800 */
[----:B------:R-:W-:Y:S02]  /*133f0*/  MOV R185, UR20 ;  /* 0x0000001400b97c02 */ /* 0x000fe40008000f00 */
[----:B------:R-:W-:Y:S02]  /*13400*/  ISETP.GE.U32.AND P1, PT, R202, RZ, PT ;  /* 0x000000ffca00720c */ /* 0x000fe40003f26070 */
[----:B------:R-:W-:Y:S02]  /*13410*/  ISETP.LT.AND P2, PT, RZ, UR31, PT ;  /* 0x0000001fff007c0c */ /* 0x000fe4000bf41270 */
[----:B------:R-:W-:Y:S01]  /*13420*/  ISETP.GE.U32.AND.EX P1, PT, R203, 0x1000000, PT, P1 ;  /* 0x01000000cb00780c */ /* 0x000fe20003f26110 */
[----:B---3--:R-:W-:-:S12]  /*13430*/  FFMA.FTZ R185, R187, R185, UR32 ;  /* 0x00000020bbb97e23 */ /* 0x008fd800080100b9 */
[----:B-----5:R-:W-:Y:S02]  /*13440*/  @P1 HADD2.F32 R187, -RZ, R171.H1_H1 ;  /* 0x300000abffbb1230 */ /* 0x020fe40000004100 */
[----:B----4-:R-:W-:Y:S01]  /*13450*/  FADD.FTZ R185, R186, -R185 ;  /* 0x800000b9bab97221 */ /* 0x010fe20000010000 */
[----:B------:R-:W-:-:S03]  /*13460*/  HFMA2 R186, -RZ, RZ, 0, 0 ;  /* 0x00000000ffba7431 */ /* 0x000fc600000001ff */
[----:B------:R-:W-:-:S05]  /*13470*/  FMUL.FTZ R185, R185, UR30 ;  /* 0x0000001eb9b97c20 */ /* 0x000fca0008410000 */
[----:B------:R-:W-:-:S05]  /*13480*/  FSEL R185, R185, RZ, P2 ;  /* 0x000000ffb9b97208 */ /* 0x000fca0001000000 */
        /* <DEDUP_REMOVED lines=8> */
.L_x_15703:
        /* <DEDUP_REMOVED lines=14> */
.L_x_15435:
        /* <DEDUP_REMOVED lines=98> */
.L_x_15755:
        /* <DEDUP_REMOVED lines=15> */
.L_x_19433:


//--------------------- .text._ZN10layer_norm13ln_bwd_kernelINS_13Kernel_traitsI6__halfffffjLj5120ELj1ELj1ELj4ELj16ENS_18Kernel_traits_baseILj5120ES2_ffffjLj128EEEEELb0ELb0ELb0ELb0EEEvNS_9BwdParamsE --------------------------
	.section	.text._ZN10layer_norm13ln_bwd_kernelINS_13Kernel_traitsI6__halfffffjLj5120ELj1ELj1ELj4ELj16ENS_18Kernel_traits_baseILj5120ES2_ffffjLj128EEEEELb0ELb0ELb0ELb0EEEvNS_9BwdParamsE,"ax",@progbits
	.align	128
        .global         _ZN10layer_norm13ln_bwd_kernelINS_13Kernel_traitsI6__halfffffjLj5120ELj1ELj1ELj4ELj16ENS_18Kernel_traits_baseILj5120ES2_ffffjLj128EEEEELb0ELb0ELb0ELb0EEEvNS_9BwdParamsE
        .type           _ZN10layer_norm13ln_bwd_kernelINS_13Kernel_traitsI6__halfffffjLj5120ELj1ELj1ELj4ELj16ENS_18Kernel_traits_baseILj5120ES2_ffffjLj128EEEEELb0ELb0ELb0ELb0EEEvNS_9BwdParamsE,@function
        .size           _ZN10layer_norm13ln_bwd_kernelINS_13Kernel_traitsI6__halfffffjLj5120ELj1ELj1ELj4ELj16ENS_18Kernel_traits_baseILj5120ES2_ffffjLj128EEEEELb0ELb0ELb0ELb0EEEvNS_9BwdParamsE,(.L_x_19434 - _ZN10layer_norm13ln_bwd_kernelINS_13Kernel_traitsI6__halfffffjLj5120ELj1ELj1ELj4ELj16ENS_18Kernel_traits_baseILj5120ES2_ffffjLj128EEEEELb0ELb0ELb0ELb0EEEvNS_9BwdParamsE)
        .other          _ZN10layer_norm13ln_bwd_kernelINS_13Kernel_traitsI6__halfffffjLj5120ELj1ELj1ELj4ELj16ENS_18Kernel_traits_baseILj5120ES2_ffffjLj128EEEEELb0ELb0ELb0ELb0EEEvNS_9BwdParamsE,@"STO_CUDA_ENTRY STV_DEFAULT"
_ZN10layer_norm13ln_bwd_kernelINS_13Kernel_traitsI6__halfffffjLj5120ELj1ELj1ELj4ELj16ENS_18Kernel_traits_baseILj5120ES2_ffffjLj128EEEEELb0ELb0ELb0ELb0EEEvNS_9BwdParamsE:
.text._ZN10layer_norm13ln_bwd_kernelINS_13Kernel_traitsI6__halfffffjLj5120ELj1ELj1ELj4ELj16ENS_18Kernel_traits_baseILj5120ES2_ffffjLj128EEEEELb0ELb0ELb0ELb0EEEvNS_9BwdParamsE:
[----:B------:R-:W-:Y:S01]  /*0000*/  LDC R1, c[0x0][0x37c] ;  /* 0x0000df00ff017b82 */ /* 0x000fe20000000800 */
[----:B------:R-:W0:Y:S01]  /*0010*/  S2R R0, SR_TID.X ;  /* 0x0000000000007919 */ /* 0x000e220000002100 */
[----:B------:R-:W1:Y:S01]  /*0020*/  LDCU UR6, c[0x0][0x388] ;  /* 0x00007100ff0677ac */ /* 0x000e620008000800 */
[----:B------:R-:W-:Y:S01]  /*0030*/  LOP3.LUT R3, R3, 0xffffffef, RZ, 0xc0, !PT ;  /* 0xffffffef03037812 */ /* 0x000fe200078ec0ff */
        /* <DEDUP_REMOVED lines=13> */
[C---:B------:R-:W-:Y:S02]  /*0110*/  ISETP.GE.U32.AND P4, PT, R2.reuse, 0x280, PT ;  /* 0x000002800200780c */ /* 0x040fe40003f86070 */
[----:B------:R-:W-:Y:S02]  /*0120*/  ISETP.GE.U32.AND P3, PT, R2, 0x300, PT ;  /* 0x000003000200780c */ /* 0x000fe40003f66070 */
[----:B------:R-:W-:Y:S01]  /*0130*/  P2R R51, PR, RZ, 0x40 ;  /* 0x00000040ff337803 */ /* 0x000fe20000000000 */
[----:B------:R-:W1:Y:S01]  /*0140*/  @P5 LDC.64 R4, c[0x0][0x3d0] ;  /* 0x0000f400ff045b82 */ /* 0x000e620000000a00 */
[----:B------:R-:W-:-:S02]  /*0150*/  @P5 LOP3.LUT R3, R3, 0x10, RZ, 0xfc, !PT ;  /* 0x0000001003035812 */ /* 0x000fc400078efcff */
[----:B------:R-:W-:Y:S02]  /*0160*/  ISETP.GE.U32.AND P2, PT, R2, 0x380, PT ;  /* 0x000003800200780c */ /* 0x000fe40003f46070 */
[----:B------:R-:W-:-:S03]  /*0170*/  LOP3.LUT R3, R3, 0xfffffff7, RZ, 0xc0, !PT ;  /* 0xfffffff703037812 */ /* 0x000fc600078ec0ff */
[----:B------:R-:W3:Y:S01]  /*0180*/  @P1 LDC.64 R24, c[0x0][0x3d0] ;  /* 0x0000f400ff181b82 */ /* 0x000ee20000000a00 */
[----:B------:R-:W-:-:S04]  /*0190*/  @P1 LOP3.LUT R3, R3, 0x8, RZ, 0xfc, !PT ;  /* 0x0000000803031812 */ /* 0x000fc800078efcff */
[----:B------:R-:W-:-:S03]  /*01a0*/  LOP3.LUT R3, R3, 0xfffffffd, RZ, 0xc0, !PT ;  /* 0xfffffffd03037812 */ /* 0x000fc600078ec0ff */
[----:B------:R-:W4:Y:S01]  /*01b0*/  @P0 LDC.64 R30, c[0x0][0x3d0] ;  /* 0x0000f400ff1e0b82 */ /* 0x000f220000000a00 */
[----:B------:R-:W-:-:S04]  /*01c0*/  @P0 LOP3.LUT R3, R3, 0x2, RZ, 0xfc, !PT ;  /* 0x0000000203030812 */ /* 0x000fc800078efcff */
[----:B------:R-:W-:-:S03]  /*01d0*/  LOP3.LUT R3, R3, 0xfffffffe, RZ, 0xc0, !PT ;  /* 0xfffffffe03037812 */ /* 0x000fc600078ec0ff */
[----:B------:R-:W2:Y:S01]  /*01e0*/  @P6 LDC.64 R32, c[0x0][0x3d0] ;  /* 0x0000f400ff206b82 */ /* 0x000ea20000000a00 */
[C---:B-1----:R-:W-:Y:S01]  /*01f0*/  @P5 IMAD.WIDE.U32 R4, R49.reuse, 0x8, R4 ;  /* 0x0000000831045825 */ /* 0x042fe200078e0004 */
[----:B------:R-:W-:Y:S02]  /*0200*/  @P5 LOP3.LUT R49, R49, 0x80, RZ, 0xfc, !PT ;  /* 0x0000008031315812 */ /* 0x000fe400078efcff */
[----:B------:R-:W-:Y:S02]  /*0210*/  @P6 LOP3.LUT R3, R3, 0x1, RZ, 0xfc, !PT ;  /* 0x0000000103036812 */ /* 0x000fe400078efcff */
[C---:B------:R-:W-:Y:S01]  /*0220*/  ISETP.GE.U32.AND P5, PT, R2.reuse, 0x500, PT ;  /* 0x000005000200780c */ /* 0x040fe20003fa6070 */
[C---:B---3--:R-:W-:Y:S01]  /*0230*/  @P1 IMAD.WIDE.U32 R28, R49.reuse, 0x8, R24 ;  /* 0x00000008311c1825 */ /* 0x048fe200078e0018 */
[----:B------:R-:W-:Y:S01]  /*0240*/  @P1 IADD3 R49, PT, PT, R49, 0x80, RZ ;  /* 0x0000008031311810 */ /* 0x000fe20007ffe0ff */
[----:B------:R-:W1:Y:S01]  /*0250*/  @P4 LDC.64 R24, c[0x0][0x3d0] ;  /* 0x0000f400ff184b82 */ /* 0x000e620000000a00 */
[----:B------:R-:W-:-:S03]  /*0260*/  ISETP.GE.U32.AND P1, PT, R2, 0x400, PT ;  /* 0x000004000200780c */ /* 0x000fc60003f26070 */
[C---:B----4-:R-:W-:Y:S01]  /*0270*/  @P0 IMAD.WIDE.U32 R30, R49.reuse, 0x8, R30 ;  /* 0x00000008311e0825 */ /* 0x050fe200078e001e */
[----:B------:R-:W-:-:S03]  /*0280*/  @P0 IADD3 R49, PT, PT, R49, 0x80, RZ ;  /* 0x0000008031310810 */ /* 0x000fc60007ffe0ff */
[----:B------:R-:W3:Y:S01]  /*0290*/  @P3 LDC.64 R36, c[0x0][0x3d0] ;  /* 0x0000f400ff243b82 */ /* 0x000ee20000000a00 */
[----:B------:R-:W-:Y:S01]  /*02a0*/  ISETP.GE.U32.AND P0, PT, R2, 0x480, PT ;  /* 0x000004800200780c */ /* 0x000fe20003f06070 */
[C---:B--2---:R-:W-:Y:S01]  /*02b0*/  @P6 IMAD.WIDE.U32 R32, R49.reuse, 0x8, R32 ;  /* 0x0000000831206825 */ /* 0x044fe200078e0020 */
[----:B------:R-:W-:-:S05]  /*02c0*/  @P6 IADD3 R49, PT, PT, R49, 0x80, RZ ;  /* 0x0000008031316810 */ /* 0x000fca0007ffe0ff */
[----:B------:R-:W2:Y:S01]  /*02d0*/  @P2 LDC.64 R38, c[0x0][0x3d0] ;  /* 0x0000f400ff262b82 */ /* 0x000ea20000000a00 */
[----:B------:R-:W-:-:S04]  /*02e0*/  LOP3.LUT P6, RZ, R3, 0x2, RZ, 0xc0, !PT ;  /* 0x0000000203ff7812 */ /* 0x000fc800078cc0ff */
[----:B------:R-:W-:Y:S02]  /*02f0*/  P2R R50, PR, RZ, 0x40 ;  /* 0x00000040ff327803 */ /* 0x000fe40000000000 */
[----:B------:R-:W-:Y:S01]  /*0300*/  LOP3.LUT P6, RZ, R3, 0x8, RZ, 0xc0, !PT ;  /* 0x0000000803ff7812 */ /* 0x000fe200078cc0ff */
[----:B------:R-:W4:Y:S01]  /*0310*/  @P1 LDC.64 R44, c[0x0][0x3d0] ;  /* 0x0000f400ff2c1b82 */ /* 0x000f220000000a00 */
[C---:B-1----:R-:W-:Y:S01]  /*0320*/  @P4 IMAD.WIDE.U32 R34, R49.reuse, 0x8, R24 ;  /* 0x0000000831224825 */ /* 0x042fe200078e0018 */
[----:B------:R-:W-:Y:S02]  /*0330*/  @P4 IADD3 R49, PT, PT, R49, 0x80, RZ ;  /* 0x0000008031314810 */ /* 0x000fe40007ffe0ff */
[----:B------:R-:W-:Y:S02]  /*0340*/  P2R R48, PR, RZ, 0x40 ;  /* 0x00000040ff307803 */ /* 0x000fe40000000000 */
[----:B------:R-:W-:Y:S01]  /*0350*/  LOP3.LUT P6, RZ, R3, 0x10, RZ, 0xc0, !PT ;  /* 0x0000001003ff7812 */ /* 0x000fe200078cc0ff */
[----:B------:R-:W5:Y:S01]  /*0360*/  @P4 LDG.E.64 R14, desc[UR14][R34.64] ;  /* 0x0000000e220e4981 */ /* 0x000f62000c1e1b00 */
[----:B------:R-:W1:Y:S01]  /*0370*/  @P0 LDC.64 R46, c[0x0][0x3d0] ;  /* 0x0000f400ff2e0b82 */ /* 0x000e620000000a00 */
[C---:B---3--:R-:W-:Y:S01]  /*0380*/  @P3 IMAD.WIDE.U32 R40, R49.reuse, 0x8, R36 ;  /* 0x0000000831283825 */ /* 0x048fe200078e0024 */
[----:B------:R-:W-:Y:S01]  /*0390*/  @P3 IADD3 R49, PT, PT, R49, 0x80, RZ ;  /* 0x0000008031313810 */ /* 0x000fe20007ffe0ff */
[----:B0-----:R-:W-:Y:S01]  /*03a0*/  UISETP.GE.AND UP0, UPT, UR7, UR4, UPT ;  /* 0x000000040700728c */ /* 0x001fe2000bf06270 */
[----:B------:R-:W-:-:S04]  /*03b0*/  LOP3.LUT R3, R3, 0xfffffffb, RZ, 0xc0, !PT ;  /* 0xfffffffb03037812 */ /* 0x000fc800078ec0ff */
[----:B------:R-:W0:Y:S01]  /*03c0*/  @P5 LDC.64 R24, c[0x0][0x3d0] ;  /* 0x0000f400ff185b82 */ /* 0x000e220000000a00 */
[C---:B--2---:R-:W-:Y:S01]  /*03d0*/  @P2 IMAD.WIDE.U32 R42, R49.reuse, 0x8, R38 ;  /* 0x00000008312a2825 */ /* 0x044fe200078e0026 */
[----:B------:R-:W-:Y:S01]  /*03e0*/  @P2 IADD3 R49, PT, PT, R49, 0x80, RZ ;  /* 0x0000008031312810 */ /* 0x000fe20007ffe0ff */
[----:B------:R-:W5:Y:S01]  /*03f0*/  @P6 LDG.E.64 R6, desc[UR14][R4.64] ;  /* 0x0000000e04066981 */ /* 0x000f62000c1e1b00 */
[----:B------:R-:W-:Y:S02]  /*0400*/  ISETP.NE.AND P6, PT, R48, RZ, PT ;  /* 0x000000ff3000720c */ /* 0x000fe40003fc5270 */
[----:B------:R-:W-:Y:S02]  /*0410*/  CS2R R36, SRZ ;  /* 0x0000000000247805 */ /* 0x000fe4000001ff00 */
[----:B------:R-:W-:Y:S01]  /*0420*/  @P5 LOP3.LUT R3, R3, 0x4, RZ, 0xfc, !PT ;  /* 0x0000000403035812 */ /* 0x000fe200078efcff */
[----:B------:R2:W5:Y:S01]  /*0430*/  @P3 LDG.E.64 R16, desc[UR14][R40.64] ;  /* 0x0000000e28103981 */ /* 0x000562000c1e1b00 */
[C---:B----4-:R-:W-:Y:S01]  /*0440*/  @P1 IMAD.WIDE.U32 R44, R49.reuse, 0x8, R44 ;  /* 0x00000008312c1825 */ /* 0x050fe200078e002c */
[----:B------:R-:W-:-:S02]  /*0450*/  @P1 IADD3 R49, PT, PT, R49, 0x80, RZ ;  /* 0x0000008031311810 */ /* 0x000fc40007ffe0ff */
[----:B------:R-:W-:Y:S01]  /*0460*/  CS2R R38, SRZ ;  /* 0x0000000000267805 */ /* 0x000fe2000001ff00 */
[----:B------:R3:W5:Y:S01]  /*0470*/  @P2 LDG.E.64 R18, desc[UR14][R42.64] ;  /* 0x0000000e2a122981 */ /* 0x000762000c1e1b00 */
[----:B------:R-:W-:Y:S02]  /*0480*/  CS2R R52, SRZ ;  /* 0x0000000000347805 */ /* 0x000fe4000001ff00 */
[----:B------:R-:W-:Y:S02]  /*0490*/  CS2R R54, SRZ ;  /* 0x0000000000367805 */ /* 0x000fe4000001ff00 */
[----:B------:R-:W-:Y:S01]  /*04a0*/  CS2R R56, SRZ ;  /* 0x0000000000387805 */ /* 0x000fe2000001ff00 */
[----:B------:R4:W5:Y:S04]  /*04b0*/  @P1 LDG.E.64 R20, desc[UR14][R44.64] ;  /* 0x0000000e2c141981 */ /* 0x000968000c1e1b00 */
[----:B------:R-:W5:Y:S01]  /*04c0*/  @P6 LDG.E.64 R8, desc[UR14][R28.64] ;  /* 0x0000000e1c086981 */ /* 0x000f62000c1e1b00 */
[----:B------:R-:W-:Y:S01]  /*04d0*/  ISETP.NE.AND P6, PT, R50, RZ, PT ;  /* 0x000000ff3200720c */ /* 0x000fe20003fc5270 */
[C---:B-1----:R-:W-:Y:S01]  /*04e0*/  @P0 IMAD.WIDE.U32 R46, R49.reuse, 0x8, R46 ;  /* 0x00000008312e0825 */ /* 0x042fe200078e002e */
[----:B------:R-:W-:-:S02]  /*04f0*/  @P0 IADD3 R49, PT, PT, R49, 0x80, RZ ;  /* 0x0000008031310810 */ /* 0x000fc40007ffe0ff */
[----:B--2---:R-:W-:Y:S02]  /*0500*/  CS2R R40, SRZ ;  /* 0x0000000000287805 */ /* 0x004fe4000001ff00 */
[----:B---3--:R-:W-:Y:S02]  /*0510*/  CS2R R42, SRZ ;  /* 0x00000000002a7805 */ /* 0x008fe4000001ff00 */
[----:B----4-:R-:W-:Y:S01]  /*0520*/  CS2R R44, SRZ ;  /* 0x00000000002c7805 */ /* 0x010fe2000001ff00 */
[----:B------:R1:W5:Y:S04]  /*0530*/  @P0 LDG.E.64 R22, desc[UR14][R46.64] ;  /* 0x0000000e2e160981 */ /* 0x000368000c1e1b00 */
[----:B------:R2:W5:Y:S01]  /*0540*/  @P6 LDG.E.64 R10, desc[UR14][R30.64] ;  /* 0x0000000e1e0a6981 */ /* 0x000562000c1e1b00 */
[----:B------:R-:W-:Y:S01]  /*0550*/  ISETP.NE.AND P6, PT, R51, RZ, PT ;  /* 0x000000ff3300720c */ /* 0x000fe20003fc5270 */
[----:B0-----:R-:W-:-:S05]  /*0560*/  @P5 IMAD.WIDE.U32 R24, R49, 0x8, R24 ;  /* 0x0000000831185825 */ /* 0x001fca00078e0018 */
[----:B------:R2:W5:Y:S07]  /*0570*/  @P5 LDG.E.64 R26, desc[UR14][R24.64] ;  /* 0x0000000e181a5981 */ /* 0x00056e000c1e1b00 */
[----:B------:R2:W5:Y:S01]  /*0580*/  @P6 LDG.E.64 R12, desc[UR14][R32.64] ;  /* 0x0000000e200c6981 */ /* 0x000562000c1e1b00 */
[----:B-1----:R-:W-:Y:S02]  /*0590*/  CS2R R46, SRZ ;  /* 0x00000000002e7805 */ /* 0x002fe4000001ff00 */
        /* <DEDUP_REMOVED lines=31> */
[----:B--2---:R-:W-:Y:S06]  /*0790*/  BRA.U UP0, `(.L_x_15756) ;  /* 0x0000006500d87547 */ /* 0x004fec000b800000 */
[----:B------:R-:W0:Y:S01]  /*07a0*/  LDCU.64 UR4, c[0x0][0x3e0] ;  /* 0x00007c00ff0477ac */ /* 0x000e220008000a00 */
[----:B-----5:R-:W-:Y:S02]  /*07b0*/  MOV R220, R6 ;  /* 0x0000000600dc7202 */ /* 0x020fe40000000f00 */
[----:B------:R-:W-:Y:S02]  /*07c0*/  CS2R R36, SRZ ;  /* 0x0000000000247805 */ /* 0x000fe4000001ff00 */
[----:B------:R-:W-:Y:S02]  /*07d0*/  SHF.R.U64 R0, R6, 0x10, R7 ;  /* 0x0000001006007819 */ /* 0x000fe40000001207 */
[----:B------:R-:W-:Y:S02]  /*07e0*/  CS2R R38, SRZ ;  /* 0x0000000000267805 */ /* 0x000fe4000001ff00 */
[----:B------:R-:W-:Y:S02]  /*07f0*/  MOV R221, R7 ;  /* 0x0000000700dd7202 */ /* 0x000fe40000000f00 */
[----:B------:R-:W-:-:S02]  /*0800*/  CS2R R40, SRZ ;  /* 0x0000000000287805 */ /* 0x000fc4000001ff00 */
[----:B------:R-:W-:Y:S02]  /*0810*/  SHF.R.U32.HI R4, RZ, 0x10, R7 ;  /* 0x00000010ff047819 */ /* 0x000fe40000011607 */
[----:B------:R-:W-:Y:S02]  /*0820*/  CS2R R42, SRZ ;  /* 0x00000000002a7805 */ /* 0x000fe4000001ff00 */
[----:B------:R-:W-:Y:S02]  /*0830*/  MOV R222, R8 ;  /* 0x0000000800de7202 */ /* 0x000fe40000000f00 */
[----:B------:R-:W-:Y:S02]  /*0840*/  CS2R R44, SRZ ;  /* 0x00000000002c7805 */ /* 0x000fe4000001ff00 */
[----:B------:R-:W-:Y:S02]  /*0850*/  SHF.R.U64 R5, R8, 0x10, R9 ;  /* 0x0000001008057819 */ /* 0x000fe40000001209 */
[----:B------:R-:W-:-:S02]  /*0860*/  CS2R R46, SRZ ;  /* 0x00000000002e7805 */ /* 0x000fc4000001ff00 */
[----:B------:R-:W-:Y:S02]  /*0870*/  MOV R223, R9 ;  /* 0x0000000900df7202 */ /* 0x000fe40000000f00 */
[----:B------:R-:W-:Y:S02]  /*0880*/  CS2R R48, SRZ ;  /* 0x0000000000307805 */ /* 0x000fe4000001ff00 */
[----:B------:R-:W-:Y:S02]  /*0890*/  SHF.R.U32.HI R6, RZ, 0x10, R9 ;  /* 0x00000010ff067819 */ /* 0x000fe40000011609 */
[----:B------:R-:W-:Y:S02]  /*08a0*/  CS2R R50, SRZ ;  /* 0x0000000000327805 */ /* 0x000fe4000001ff00 */
[----:B------:R-:W-:Y:S01]  /*08b0*/  MOV R224, R10 ;  /* 0x0000000a00e07202 */ /* 0x000fe20000000f00 */
[----:B0-----:R-:W-:Y:S01]  /*08c0*/  UISETP.NE.U32.AND UP0, UPT, UR4, URZ, UPT ;  /* 0x000000ff0400728c */ /* 0x001fe2000bf05070 */
[----:B------:R-:W-:-:S02]  /*08d0*/  SHF.R.U64 R7, R10, 0x10, R11 ;  /* 0x000000100a077819 */ /* 0x000fc4000000120b */
[----:B------:R-:W-:Y:S02]  /*08e0*/  CS2R R52, SRZ ;  /* 0x0000000000347805 */ /* 0x000fe4000001ff00 */
[----:B------:R-:W-:Y:S02]  /*08f0*/  MOV R225, R11 ;  /* 0x0000000b00e17202 */ /* 0x000fe40000000f00 */
[----:B------:R-:W-:Y:S02]  /*0900*/  CS2R R54, SRZ ;  /* 0x0000000000367805 */ /* 0x000fe4000001ff00 */
[----:B------:R-:W-:Y:S02]  /*0910*/  SHF.R.U32.HI R8, RZ, 0x10, R11 ;  /* 0x00000010ff087819 */ /* 0x000fe4000001160b */
[----:B------:R-:W-:Y:S02]  /*0920*/  CS2R R56, SRZ ;  /* 0x0000000000387805 */ /* 0x000fe4000001ff00 */
[----:B------:R-:W-:-:S02]  /*0930*/  MOV R226, R12 ;  /* 0x0000000c00e27202 */ /* 0x000fc40000000f00 */
[----:B------:R-:W-:Y:S02]  /*0940*/  CS2R R58, SRZ ;  /* 0x00000000003a7805 */ /* 0x000fe4000001ff00 */
[--C-:B------:R-:W-:Y:S02]  /*0950*/  SHF.R.U64 R9, R12, 0x10, R13.reuse ;  /* 0x000000100c097819 */ /* 0x100fe4000000120d */
[----:B------:R-:W-:Y:S02]  /*0960*/  CS2R R60, SRZ ;  /* 0x00000000003c7805 */ /* 0x000fe4000001ff00 */
[----:B------:R-:W-:Y:S02]  /*0970*/  MOV R227, R13 ;  /* 0x0000000d00e37202 */ /* 0x000fe40000000f00 */
[----:B------:R-:W-:Y:S02]  /*0980*/  CS2R R62, SRZ ;  /* 0x00000000003e7805 */ /* 0x000fe4000001ff00 */
[----:B------:R-:W-:-:S02]  /*0990*/  SHF.R.U32.HI R10, RZ, 0x10, R13 ;  /* 0x00000010ff0a7819 */ /* 0x000fc4000001160d */
[----:B------:R-:W-:Y:S02]  /*09a0*/  CS2R R64, SRZ ;  /* 0x0000000000407805 */ /* 0x000fe4000001ff00 */
[----:B------:R-:W-:Y:S02]  /*09b0*/  MOV R228, R14 ;  /* 0x0000000e00e47202 */ /* 0x000fe40000000f00 */
[----:B------:R-:W-:Y:S02]  /*09c0*/  CS2R R66, SRZ ;  /* 0x0000000000427805 */ /* 0x000fe4000001ff00 */
[----:B------:R-:W-:Y:S02]  /*09d0*/  SHF.R.U64 R11, R14, 0x10, R15 ;  /* 0x000000100e0b7819 */ /* 0x000fe4000000120f */
[----:B------:R-:W-:Y:S02]  /*09e0*/  CS2R R68, SRZ ;  /* 0x0000000000447805 */ /* 0x000fe4000001ff00 */
[----:B------:R-:W-:-:S02]  /*09f0*/  MOV R229, R15 ;  /* 0x0000000f00e57202 */ /* 0x000fc40000000f00 */
[----:B------:R-:W-:Y:S02]  /*0a00*/  CS2R R70, SRZ ;  /* 0x0000000000467805 */ /* 0x000fe4000001ff00 */
[----:B------:R-:W-:Y:S02]  /*0a10*/  SHF.R.U32.HI R12, RZ, 0x10, R15 ;  /* 0x00000010ff0c7819 */ /* 0x000fe4000001160f */
[----:B------:R-:W-:Y:S02]  /*0a20*/  CS2R R72, SRZ ;  /* 0x0000000000487805 */ /* 0x000fe4000001ff00 */
[----:B------:R-:W-:Y:S02]  /*0a30*/  MOV R230, R16 ;  /* 0x0000001000e67202 */ /* 0x000fe40000000f00 */
[----:B------:R-:W-:Y:S02]  /*0a40*/  CS2R R74, SRZ ;  /* 0x00000000004a7805 */ /* 0x000fe4000001ff00 */
        /* <DEDUP_REMOVED lines=38> */
[----:B------:R-:W-:Y:S02]  /*0cb0*/  PRMT R220, R220, 0x5410, R0 ;  /* 0x00005410dcdc7816 */ /* 0x000fe40000000000 */
[----:B------:R-:W-:Y:S02]  /*0cc0*/  CS2R R114, SRZ ;  /* 0x0000000000727805 */ /* 0x000fe4000001ff00 */
[----:B------:R-:W-:Y:S01]  /*0cd0*/  PRMT R221, R221, 0x5410, R4 ;  /* 0x00005410dddd7816 */ /* 0x000fe20000000004 */
[----:B------:R-:W-:Y:S01]  /*0ce0*/  UISETP.NE.AND.EX UP0, UPT, UR5, URZ, UPT, UP0 ;  /* 0x000000ff0500728c */ /* 0x000fe2000bf05300 */
[----:B------:R-:W-:Y:S01]  /*0cf0*/  PRMT R222, R222, 0x5410, R5 ;  /* 0x00005410dede7816 */ /* 0x000fe20000000005 */
[----:B------:R-:W-:Y:S01]  /*0d00*/  UPLOP3.LUT UP2, UPT, UPT, UPT, UPT, 0x40, 0x4 ;  /* 0x000000000004789c */ /* 0x000fe20003f4e870 */
[----:B------:R-:W-:Y:S01]  /*0d10*/  PRMT R223, R223, 0x5410, R6 ;  /* 0x00005410dfdf7816 */ /* 0x000fe20000000006 */
[----:B------:R-:W0:Y:S01]  /*0d20*/  LDCU UR6, c[0x0][0x388] ;  /* 0x00007100ff0677ac */ /* 0x000e220008000800 */
[----:B------:R-:W-:-:S02]  /*0d30*/  PRMT R224, R224, 0x5410, R7 ;  /* 0x00005410e0e07816 */ /* 0x000fc40000000007 */
[----:B------:R-:W-:Y:S01]  /*0d40*/  PRMT R225, R225, 0x5410, R8 ;  /* 0x00005410e1e17816 */ /* 0x000fe20000000008 */
[----:B------:R-:W1:Y:S01]  /*0d50*/  LDCU.U8 UR16, c[0x0][0x410] ;  /* 0x00008200ff1077ac */ /* 0x000e620008000000 */
[----:B------:R-:W-:Y:S02]  /*0d60*/  PRMT R226, R226, 0x5410, R9 ;  /* 0x00005410e2e27816 */ /* 0x000fe40000000009 */
[----:B------:R-:W-:Y:S01]  /*0d70*/  PRMT R227, R227, 0x5410, R10 ;  /* 0x00005410e3e37816 */ /* 0x000fe2000000000a */
[----:B------:R-:W2:Y:S01]  /*0d80*/  LDCU UR17, c[0x0][0x400] ;  /* 0x00008000ff1177ac */ /* 0x000ea20008000800 */
[----:B------:R-:W-:Y:S02]  /*0d90*/  PRMT R228, R228, 0x5410, R11 ;  /* 0x00005410e4e47816 */ /* 0x000fe4000000000b */
[----:B------:R-:W-:Y:S01]  /*0da0*/  PRMT R229, R229, 0x5410, R12 ;  /* 0x00005410e5e57816 */ /* 0x000fe2000000000c */
[----:B------:R-:W3:Y:S01]  /*0db0*/  LDCU.64 UR18, c[0x0][0x438] ;  /* 0x00008700ff1277ac */ /* 0x000ee20008000a00 */
[----:B------:R-:W-:-:S02]  /*0dc0*/  PRMT R230, R230, 0x5410, R13 ;  /* 0x00005410e6e67816 */ /* 0x000fc4000000000d */
[----:B------:R-:W-:Y:S01]  /*0dd0*/  PRMT R231, R231, 0x5410, R14 ;  /* 0x00005410e7e77816 */ /* 0x000fe2000000000e */
[----:B------:R-:W4:Y:S01]  /*0de0*/  LDCU.64 UR20, c[0x0][0x478] ;  /* 0x00008f00ff1477ac */ /* 0x000f220008000a00 */
[----:B------:R-:W-:Y:S02]  /*0df0*/  PRMT R232, R232, 0x5410, R15 ;  /* 0x00005410e8e87816 */ /* 0x000fe4000000000f */
[----:B------:R-:W-:Y:S01]  /*0e00*/  PRMT R233, R233, 0x5410, R16 ;  /* 0x00005410e9e97816 */ /* 0x000fe20000000010 */
[----:B------:R-:W0:Y:S01]  /*0e10*/  LDCU.128 UR8, c[0x0][0x3c0] ;  /* 0x00007800ff0877ac */ /* 0x000e220008000c00 */
[----:B------:R-:W-:Y:S02]  /*0e20*/  PRMT R234, R234, 0x5410, R17 ;  /* 0x00005410eaea7816 */ /* 0x000fe40000000011 */
[----:B------:R-:W-:Y:S01]  /*0e30*/  PRMT R235, R235, 0x5410, R18 ;  /* 0x00005410ebeb7816 */ /* 0x000fe20000000012 */
[----:B------:R-:W0:Y:S01]  /*0e40*/  LDCU.64 UR22, c[0x0][0x380] ;  /* 0x00007000ff1677ac */ /* 0x000e220008000a00 */
[----:B------:R-:W-:-:S02]  /*0e50*/  PRMT R236, R236, 0x5410, R19 ;  /* 0x00005410ecec7816 */ /* 0x000fc40000000013 */
[----:B------:R-:W-:Y:S02]  /*0e60*/  PRMT R237, R237, 0x5410, R20 ;  /* 0x00005410eded7816 */ /* 0x000fe40000000014 */
[----:B------:R-:W-:Y:S02]  /*0e70*/  PRMT R238, R238, 0x5410, R21 ;  /* 0x00005410eeee7816 */ /* 0x000fe40000000015 */
[----:B-123--:R-:W-:-:S07]  /*0e80*/  PRMT R239, R239, 0x5410, R22 ;  /* 0x00005410efef7816 */ /* 0x00efce0000000016 */
.L_x_15857:
[----:B-1----:R-:W1:Y:S01]  /*0e90*/  @UP0 LDCU.64 UR4, c[0x0][0x3e0] ;  /* 0x00007c00ff0407ac */ /* 0x002e620008000a00 */
[----:B------:R-:W-:Y:S01]  /*0ea0*/  PLOP3.LUT P0, PT, PT, PT, UP0, 0x80, 0x8 ;  /* 0x000000000008781c */ /* 0x000fe20003f0f008 */
[----:B0-----:R-:W-:Y:S02]  /*0eb0*/  UIMAD.WIDE UR12, UR7, 0x4, UR10 ;  /* 0x00000004070c78a5 */ /* 0x001fe4000f8e020a */
[----:B-1----:R-:W-:-:S06]  /*0ec0*/  @UP0 UIMAD.WIDE UR4, UR7, 0x4, UR4 ;  /* 0x00000004070408a5 */ /* 0x002fcc000f8e0204 */
[----:B--234-:R-:W-:Y:S02]  /*0ed0*/  MOV R160, UR4 ;  /* 0x0000000400a07c02 */ /* 0x01cfe40008000f00 */
[----:B------:R-:W-:Y:S01]  /*0ee0*/  MOV R161, UR5 ;  /* 0x0000000500a17c02 */ /* 0x000fe20008000f00 */
[----:B------:R-:W-:Y:S01]  /*0ef0*/  UIMAD.WIDE UR4, UR7, 0x4, UR8 ;  /* 0x00000004070478a5 */ /* 0x000fe2000f8e0208 */
[----:B------:R-:W-:Y:S02]  /*0f00*/  MOV R162, UR12 ;  /* 0x0000000c00a27c02 */ /* 0x000fe40008000f00 */
[----:B------:R-:W-:Y:S01]  /*0f10*/  MOV R163, UR13 ;  /* 0x0000000d00a37c02 */ /* 0x000fe20008000f00 */
[----:B------:R-:W2:Y:S02]  /*0f20*/  @P0 LDG.E R160, desc[UR14][R160.64] ;  /* 0x0000000ea0a00981 */ /* 0x000ea4000c1e1900 */
[----:B------:R-:W-:Y:S02]  /*0f30*/  MOV R164, UR4 ;  /* 0x0000000400a47c02 */ /* 0x000fe40008000f00 */
[----:B------:R-:W-:Y:S01]  /*0f40*/  MOV R165, UR5 ;  /* 0x0000000500a57c02 */ /* 0x000fe20008000f00 */
[----:B------:R-:W3:Y:S04]  /*0f50*/  LDG.E R162, desc[UR14][R162.64] ;  /* 0x0000000ea2a27981 */ /* 0x000ee8000c1e1900 */
[----:B-----5:R-:W5:Y:S01]  /*0f60*/  LDG.E R164, desc[UR14][R164.64] ;  /* 0x0000000ea4a47981 */ /* 0x020f62000c1e1900 */
[C---:B------:R-:W-:Y:S01]  /*0f70*/  ISETP.GE.U32.AND P5, PT, R2.reuse, 0x80, PT ;  /* 0x000000800200780c */ /* 0x040fe20003fa6070 */
[----:B------:R-:W0:Y:S01]  /*0f80*/  S2R R0, SR_TID.X ;  /* 0x0000000000007919 */ /* 0x000e220000002100 */
[----:B------:R-:W-:-:S02]  /*0f90*/  ISETP.GE.U32.AND P3, PT, R2, 0x100, PT ;  /* 0x000001000200780c */ /* 0x000fc40003f66070 */
[----:B------:R-:W-:Y:S01]  /*0fa0*/  LOP3.LUT R3, R3, 0xffffffef, RZ, 0xc0, !PT ;  /* 0xffffffef03037812 */ /* 0x000fe200078ec0ff */
[----:B------:R-:W-:Y:S01]  /*0fb0*/  UIMAD UR4, UR7, UR6, URZ ;  /* 0x00000006070472a4 */ /* 0x000fe2000f8e02ff */
[----:B------:R-:W-:-:S07]  /*0fc0*/  ISETP.GE.U32.AND P2, PT, R2, 0x180, PT ;  /* 0x000001800200780c */ /* 0x000fce0003f46070 */
[----:B------:R-:W-:Y:S01]  /*0fd0*/  @P5 LOP3.LUT R3, R3, 0x10, RZ, 0xfc, !PT ;  /* 0x0000001003035812 */ /* 0x000fe200078efcff */
[----:B------:R-:W-:-:S03]  /*0fe0*/  USHF.R.S32.HI UR5, URZ, 0x1f, UR4 ;  /* 0x0000001fff057899 */ /* 0x000fc60008011404 */
[----:B------:R-:W-:Y:S02]  /*0ff0*/  LOP3.LUT R3, R3, 0xfffffff7, RZ, 0xc0, !PT ;  /* 0xfffffff703037812 */ /* 0x000fe400078ec0ff */
[----:B------:R-:W-:Y:S02]  /*1000*/  PLOP3.LUT P0, PT, PT, PT, UP0, 0x80, 0x8 ;  /* 0x000000000008781c */ /* 0x000fe40003f0f008 */
[----:B------:R-:W-:Y:S01]  /*1010*/  @P3 LOP3.LUT R3, R3, 0x8, RZ, 0xfc, !PT ;  /* 0x0000000803033812 */ /* 0x000fe200078efcff */
[----:B------:R-:W-:Y:S01]  /*1020*/  ULEA.HI UR5, UR5, UR4, URZ, 0x2 ;  /* 0x0000000405057291 */ /* 0x000fe2000f8f10ff */
[----:B------:R-:W-:Y:S02]  /*1030*/  ISETP.GE.U32.AND P1, PT, R2, 0x200, PT ;  /* 0x000002000200780c */ /* 0x000fe40003f26070 */
[----:B------:R-:W-:Y:S02]  /*1040*/  LOP3.LUT R3, R3, 0xfffffffd, RZ, 0xc0, !PT ;  /* 0xfffffffd03037812 */ /* 0x000fe400078ec0ff */
[----:B------:R-:W-:-:S02]  /*1050*/  ISETP.NE.AND P6, PT, RZ, UR16, PT ;  /* 0x00000010ff007c0c */ /* 0x000fc4000bfc5270 */
[----:B------:R-:W-:Y:S02]  /*1060*/  MOV R215, UR5 ;  /* 0x0000000500d77c02 */ /* 0x000fe40008000f00 */
[----:B------:R-:W-:Y:S01]  /*1070*/  @P2 LOP3.LUT R3, R3, 0x2, RZ, 0xfc, !PT ;  /* 0x0000000203032812 */ /* 0x000fe200078efcff */
[----:B------:R-:W-:Y:S01]  /*1080*/  UMOV UR12, 0x3f800000 ;  /* 0x3f800000000c7882 */ /* 0x000fe20000000000 */
[----:B------:R-:W-:Y:S02]  /*1090*/  BSSY.RECONVERGENT B0, `(.L_x_15757) ;  /* 0x0000039000007945 */ /* 0x000fe40003800200 */
[----:B------:R-:W-:Y:S02]  /*10a0*/  LOP3.LUT R3, R3, 0xfffffffe, RZ, 0xc0, !PT ;  /* 0xfffffffe03037812 */ /* 0x000fe400078ec0ff */
[----:B0-----:R-:W-:Y:S01]  /*10b0*/  LEA.HI.SX32 R215, R215, R0, 0x1e ;  /* 0x00000000d7d77211 */ /* 0x001fe200078ff2ff */
[----:B------:R-:W-:Y:S01]  /*10c0*/  HFMA2 R217, -RZ, RZ, 0, 0 ;  /* 0x00000000ffd97431 */ /* 0x000fe200000001ff */
[----:B------:R-:W-:-:S02]  /*10d0*/  ISETP.GE.U32.AND P4, PT, R2, 0x280, PT ;  /* 0x000002800200780c */ /* 0x000fc40003f86070 */
[----:B------:R-:W-:Y:S02]  /*10e0*/  @P1 LOP3.LUT R3, R3, 0x1, RZ, 0xfc, !PT ;  /* 0x0000000103031812 */ /* 0x000fe400078efcff */
[----:B------:R-:W-:Y:S02]  /*10f0*/  MOV R218, RZ ;  /* 0x000000ff00da7202 */ /* 0x000fe40000000f00 */
[----:B------:R-:W-:Y:S02]  /*1100*/  MOV R219, R215 ;  /* 0x000000d700db7202 */ /* 0x000fe40000000f00 */
[----:B--2---:R-:W-:Y:S02]  /*1110*/  @P0 R2UR UR12, R160 ;  /* 0x00000000a00c02ca */ /* 0x004fe400000e0000 */
[----:B---3--:R-:W-:Y:S02]  /*1120*/  R2UR UR24, R162 ;  /* 0x00000000a21872ca */ /* 0x008fe400000e0000 */
[----:B-----5:R-:W-:-:S04]  /*1130*/  FSEL R164, R164, RZ, !P6 ;  /* 0x000000ffa4a47208 */ /* 0x020fc80007000000 */
[----:B------:R-:W-:Y:S01]  /*1140*/  R2UR UR4, R164 ;  /* 0x00000000a40472ca */ /* 0x000fe200000e0000 */
[----:B------:R-:W-:-:S14]  /*1150*/  @!P5 BRA `(.L_x_15758) ;  /* 0x0000000000b0d947 */ /* 0x000fdc0003800000 */
[----:B------:R-:W0:Y:S01]  /*1160*/  LDC.64 R160, c[0x0][0x3a8] ;  /* 0x0000ea00ffa07b82 */ /* 0x000e220000000a00 */
[----:B------:R-:W-:-:S04]  /*1170*/  ISETP.NE.U32.AND P0, PT, RZ, UR18, PT ;  /* 0x00000012ff007c0c */ /* 0x000fc8000bf05070 */
[----:B------:R-:W-:-:S03]  /*1180*/  ISETP.NE.AND.EX P0, PT, RZ, UR19, PT, P0 ;  /* 0x00000013ff007c0c */ /* 0x000fc6000bf05300 */
[----:B------:R-:W1:Y:S10]  /*1190*/  LDC.64 R164, c[0x0][0x428] ;  /* 0x00010a00ffa47b82 */ /* 0x000e740000000a00 */
[----:B------:R-:W2:Y:S01]  /*11a0*/  @P0 LDC.64 R194, c[0x0][0x438] ;  /* 0x00010e00ffc20b82 */ /* 0x000ea20000000a00 */
[----:B0-----:R-:W-:-:S06]  /*11b0*/  IMAD.WIDE.U32 R160, R215, 0x10, R160 ;  /* 0x00000010d7a07825 */ /* 0x001fcc00078e00a0 */
[----:B------:R-:W3:Y:S01]  /*11c0*/  LDG.E.128 R160, desc[UR14][R160.64] ;  /* 0x0000000ea0a07981 */ /* 0x000ee2000c1e1d00 */
[----:B-1----:R-:W-:-:S06]  /*11d0*/  IMAD.WIDE.U32 R164, R215, 0x10, R164 ;  /* 0x00000010d7a47825 */ /* 0x002fcc00078e00a4 */
[----:B------:R-:W4:Y:S01]  /*11e0*/  LDG.E.128 R164, desc[UR14][R164.64] ;  /* 0x0000000ea4a47981 */ /* 0x000f22000c1e1d00 */
[----:B------:R-:W-:Y:S02]  /*11f0*/  HADD2.F32 R27, -RZ, R220.H0_H0 ;  /* 0x200000dcff1b7230 */ /* 0x000fe40000004100 */
[----:B--2---:R-:W-:-:S04]  /*1200*/  @P0 IMAD.WIDE.U32 R194, R215, 0x10, R194 ;  /* 0x00000010d7c20825 */ /* 0x004fc800078e00c2 */
[----:B------:R-:W-:Y:S01]  /*1210*/  HADD2.F32 R174, -RZ, R220.H1_H1 ;  /* 0x300000dcffae7230 */ /* 0x000fe20000004100 */
[----:B------:R0:W5:Y:S01]  /*1220*/  @P0 LDG.E.128 R116, desc[UR14][R194.64] ;  /* 0x0000000ec2740981 */ /* 0x000162000c1e1d00 */
[----:B------:R-:W-:Y:S01]  /*1230*/  IADD3 R219, PT, PT, R215, 0x80, RZ ;  /* 0x00000080d7db7810 */ /* 0x000fe20007ffe0ff */
[----:B---3--:R-:W-:Y:S01]  /*1240*/  FADD.FTZ R176, R161, -UR4 ;  /* 0x80000004a1b07e21 */ /* 0x008fe20008010000 */
[----:B------:R-:W-:Y:S01]  /*1250*/  FADD.FTZ R29, R160, -UR4 ;  /* 0x80000004a01d7e21 */ /* 0x000fe20008010000 */
[--C-:B------:R-:W-:Y:S02]  /*1260*/  HADD2.F32 R161, -RZ, R221.reuse.H0_H0 ;  /* 0x200000ddffa17230 */ /* 0x100fe40000004100 */
[----:B------:R-:W-:Y:S01]  /*1270*/  FADD.FTZ R162, R162, -UR4 ;  /* 0x80000004a2a27e21 */ /* 0x000fe20008010000 */
[----:B------:R-:W-:Y:S01]  /*1280*/  FMUL.FTZ R176, R176, UR24 ;  /* 0x00000018b0b07c20 */ /* 0x000fe20008410000 */
[----:B------:R-:W-:Y:S01]  /*1290*/  FMUL.FTZ R29, R29, UR24 ;  /* 0x000000181d1d7c20 */ /* 0x000fe20008410000 */
[----:B------:R-:W-:-:S02]  /*12a0*/  HADD2.F32 R160, -RZ, R221.H1_H1 ;  /* 0x300000ddffa07230 */ /* 0x000fc40000004100 */
[----:B0-----:R-:W-:Y:S01]  /*12b0*/  FMUL.FTZ R195, R162, UR24 ;  /* 0x00000018a2c37c20 */ /* 0x001fe20008410000 */
[----:B----4-:R-:W-:Y:S01]  /*12c0*/  FMUL.FTZ R27, R164, R27 ;  /* 0x0000001ba41b7220 */ /* 0x010fe20000410000 */
[----:B------:R-:W-:Y:S01]  /*12d0*/  FMUL.FTZ R194, R166, R161 ;  /* 0x000000a1a6c27220 */ /* 0x000fe20000410000 */
[----:B------:R-:W-:Y:S01]  /*12e0*/  FMUL.FTZ R174, R165, R174 ;  /* 0x000000aea5ae7220 */ /* 0x000fe20000410000 */
[----:B------:R-:W-:Y:S01]  /*12f0*/  FADD.FTZ R77, R77, R165 ;  /* 0x000000a54d4d7221 */ /* 0x000fe20000010000 */
[----:B------:R-:W-:Y:S01]  /*1300*/  FFMA.FTZ R37, R165, R176, R37 ;  /* 0x000000b0a5257223 */ /* 0x000fe20000010025 */
[----:B------:R-:W-:Y:S01]  /*1310*/  FADD.FTZ R161, RZ, R27 ;  /* 0x0000001bffa17221 */ /* 0x000fe20000010000 */
[----:B------:R-:W-:Y:S01]  /*1320*/  FFMA.FTZ R165, R29, R27, RZ ;  /* 0x0000001b1da57223 */ /* 0x000fe200000100ff */
[----:B------:R-:W-:Y:S01]  /*1330*/  FADD.FTZ R163, R163, -UR4 ;  /* 0x80000004a3a37e21 */ /* 0x000fe20008010000 */
[----:B------:R-:W-:Y:S01]  /*1340*/  FMUL.FTZ R213, R167, R160 ;  /* 0x000000a0a7d57220 */ /* 0x000fe20000410000 */
[----:B------:R-:W-:Y:S01]  /*1350*/  FADD.FTZ R161, R161, R174 ;  /* 0x000000aea1a17221 */ /* 0x000fe20000010000 */
[----:B------:R-:W-:Y:S01]  /*1360*/  FFMA.FTZ R162, R176, R174, R165 ;  /* 0x000000aeb0a27223 */ /* 0x000fe200000100a5 */
[----:B------:R-:W-:Y:S01]  /*1370*/  FMUL.FTZ R216, R163, UR24 ;  /* 0x00000018a3d87c20 */ /* 0x000fe20008410000 */
[----:B------:R-:W-:Y:S01]  /*1380*/  FADD.FTZ R76, R76, R164 ;  /* 0x000000a44c4c7221 */ /* 0x000fe20000010000 */
[----:B------:R-:W-:Y:S01]  /*1390*/  FADD.FTZ R160, R161, R194 ;  /* 0x000000c2a1a07221 */ /* 0x000fe20000010000 */
[----:B------:R-:W-:Y:S01]  /*13a0*/  FFMA.FTZ R161, R195, R194, R162 ;  /* 0x000000c2c3a17223 */ /* 0x000fe200000100a2 */
[----:B------:R-:W-:Y:S01]  /*13b0*/  FFMA.FTZ R36, R164, R29, R36 ;  /* 0x0000001da4247223 */ /* 0x000fe20000010024 */
[----:B------:R-:W-:Y:S01]  /*13c0*/  FADD.FTZ R78, R78, R166 ;  /* 0x000000a64e4e7221 */ /* 0x000fe20000010000 */
[----:B------:R-:W-:Y:S01]  /*13d0*/  FFMA.FTZ R38, R166, R195, R38 ;  /* 0x000000c3a6267223 */ /* 0x000fe20000010026 */
[----:B------:R-:W-:Y:S01]  /*13e0*/  FADD.FTZ R79, R79, R167 ;  /* 0x000000a74f4f7221 */ /* 0x000fe20000010000 */
[----:B------:R-:W-:Y:S01]  /*13f0*/  FFMA.FTZ R39, R167, R216, R39 ;  /* 0x000000d8a7277223 */ /* 0x000fe20000010027 */
[----:B------:R-:W-:Y:S01]  /*1400*/  FADD.FTZ R217, R160, R213 ;  /* 0x000000d5a0d97221 */ /* 0x000fe20000010000 */
[----:B------:R-:W-:-:S07]  /*1410*/  FFMA.FTZ R218, R216, R213, R161 ;  /* 0x000000d5d8da7223 */ /* 0x000fce00000100a1 */
.L_x_15758:
[----:B----4-:R-:W-:Y:S05]  /*1420*/  BSYNC.RECONVERGENT B0 ;  /* 0x0000000000007941 */ /* 0x010fea0003800200 */
.L_x_15757:
[----:B------:R-:W-:Y:S04]  /*1430*/  BSSY.RECONVERGENT B0, `(.L_x_15759) ;  /* 0x000002e000007945 */ /* 0x000fe80003800200 */
[----:B------:R-:W-:Y:S05]  /*1440*/  @!P3 BRA `(.L_x_15760) ;  /* 0x0000000000b0b947 */ /* 0x000fea0003800000 */
[----:B------:R-:W0:Y:S01]  /*1450*/  LDC.64 R160, c[0x0][0x3a8] ;  /* 0x0000ea00ffa07b82 */ /* 0x000e220000000a00 */
[----:B------:R-:W-:-:S04]  /*1460*/  ISETP.NE.U32.AND P0, PT, RZ, UR18, PT ;  /* 0x00000012ff007c0c */ /* 0x000fc8000bf05070 */
[----:B------:R-:W-:-:S03]  /*1470*/  ISETP.NE.AND.EX P0, PT, RZ, UR19, PT, P0 ;  /* 0x00000013ff007c0c */ /* 0x000fc6000bf05300 */
[----:B------:R-:W1:Y:S01]  /*1480*/  LDC.64 R4, c[0x0][0x428] ;  /* 0x00010a00ff047b82 */ /* 0x000e620000000a00 */
[----:B0-----:R-:W-:-:S05]  /*1490*/  IMAD.WIDE.U32 R242, R219, 0x10, R160 ;  /* 0x00000010dbf27825 */ /* 0x001fca00078e00a0 */
[----:B------:R-:W2:Y:S01]  /*14a0*/  LDG.E.128 R164, desc[UR14][R242.64] ;  /* 0x0000000ef2a47981 */ /* 0x000ea2000c1e1d00 */
[----:B-1----:R-:W-:-:S03]  /*14b0*/  IMAD.WIDE.U32 R160, R219, 0x10, R4 ;  /* 0x00000010dba07825 */ /* 0x002fc600078e0004 */
[----:B------:R-:W0:Y:S03]  /*14c0*/  @P0 LDC.64 R4, c[0x0][0x438] ;  /* 0x00010e00ff040b82 */ /* 0x000e260000000a00 */
[----:B------:R-:W3:Y:S01]  /*14d0*/  LDG.E.128 R160, desc[UR14][R160.64] ;  /* 0x0000000ea0a07981 */ /* 0x000ee2000c1e1d00 */
[----:B0-----:R-:W-:-:S05]  /*14e0*/  @P0 IMAD.WIDE.U32 R240, R219, 0x10, R4 ;  /* 0x00000010dbf00825 */ /* 0x001fca00078e0004 */
[----:B------:R0:W5:Y:S01]  /*14f0*/  @P0 LDG.E.128 R120, desc[UR14][R240.64] ;  /* 0x0000000ef0780981 */ /* 0x000162000c1e1d00 */
[--C-:B------:R-:W-:Y:S01]  /*1500*/  HADD2.F32 R191, -RZ, R222.reuse.H0_H0 ;  /* 0x200000deffbf7230 */ /* 0x100fe20000004100 */
[----:B------:R-:W-:Y:S01]  /*1510*/  IADD3 R219, PT, PT, R219, 0x80, RZ ;  /* 0x00000080dbdb7810 */ /* 0x000fe20007ffe0ff */
[----:B------:R-:W-:Y:S02]  /*1520*/  HADD2.F32 R170, -RZ, R222.H1_H1 ;  /* 0x300000deffaa7230 */ /* 0x000fe40000004100 */
[--C-:B------:R-:W-:Y:S02]  /*1530*/  HADD2.F32 R212, -RZ, R223.reuse.H1_H1 ;  /* 0x300000dfffd47230 */ /* 0x100fe40000004100 */
[----:B--2---:R-:W-:Y:S01]  /*1540*/  FADD.FTZ R165, R165, -UR4 ;  /* 0x80000004a5a57e21 */ /* 0x004fe20008010000 */
[----:B------:R-:W-:Y:S01]  /*1550*/  FADD.FTZ R5, R164, -UR4 ;  /* 0x80000004a4057e21 */ /* 0x000fe20008010000 */
[----:B------:R-:W-:Y:S01]  /*1560*/  FADD.FTZ R166, R166, -UR4 ;  /* 0x80000004a6a67e21 */ /* 0x000fe20008010000 */
[----:B------:R-:W-:Y:S01]  /*1570*/  FADD.FTZ R167, R167, -UR4 ;  /* 0x80000004a7a77e21 */ /* 0x000fe20008010000 */
[----:B------:R-:W-:Y:S01]  /*1580*/  FMUL.FTZ R172, R165, UR24 ;  /* 0x00000018a5ac7c20 */ /* 0x000fe20008410000 */
[----:B------:R-:W-:Y:S01]  /*1590*/  FMUL.FTZ R5, R5, UR24 ;  /* 0x0000001805057c20 */ /* 0x000fe20008410000 */
[----:B------:R-:W-:Y:S01]  /*15a0*/  FMUL.FTZ R193, R166, UR24 ;  /* 0x00000018a6c17c20 */ /* 0x000fe20008410000 */
[----:B------:R-:W-:Y:S01]  /*15b0*/  FMUL.FTZ R214, R167, UR24 ;  /* 0x00000018a7d67c20 */ /* 0x000fe20008410000 */
[----:B---3--:R-:W-:Y:S01]  /*15c0*/  FMUL.FTZ R4, R160, R191 ;  /* 0x000000bfa0047220 */ /* 0x008fe20000410000 */
[----:B------:R-:W-:-:S02]  /*15d0*/  HADD2.F32 R191, -RZ, R223.H0_H0 ;  /* 0x200000dfffbf7230 */ /* 0x000fc40000004100 */
        /* <DEDUP_REMOVED lines=16> */
[----:B------:R-:W-:-:S02]  /*16e0*/  FFMA.FTZ R43, R163, R214, R43 ;  /* 0x000000d6a32b7223 */ /* 0x000fc4000001002b */
[----:B------:R-:W-:Y:S01]  /*16f0*/  FADD.FTZ R217, R217, R212 ;  /* 0x000000d4d9d97221 */ /* 0x000fe20000010000 */
[----:B0-----:R-:W-:-:S07]  /*1700*/  FFMA.FTZ R218, R214, R212, R161 ;  /* 0x000000d4d6da7223 */ /* 0x001fce00000100a1 */
.L_x_15760:
[----:B------:R-:W-:Y:S05]  /*1710*/  BSYNC.RECONVERGENT B0 ;  /* 0x0000000000007941 */ /* 0x000fea0003800200 */
.L_x_15759:
[----:B------:R-:W-:Y:S04]  /*1720*/  BSSY.RECONVERGENT B0, `(.L_x_15761) ;  /* 0x000002e000007945 */ /* 0x000fe80003800200 */
[----:B------:R-:W-:Y:S05]  /*1730*/  @!P2 BRA `(.L_x_15762) ;  /* 0x0000000000b0a947 */ /* 0x000fea0003800000 */
[----:B------:R-:W0:Y:S01]  /*1740*/  LDC.64 R242, c[0x0][0x3a8] ;  /* 0x0000ea00fff27b82 */ /* 0x000e220000000a00 */
[----:B------:R-:W-:-:S04]  /*1750*/  ISETP.NE.U32.AND P0, PT, RZ, UR18, PT ;  /* 0x00000012ff007c0c */ /* 0x000fc8000bf05070 */
[----:B------:R-:W-:-:S03]  /*1760*/  ISETP.NE.AND.EX P0, PT, RZ, UR19, PT, P0 ;  /* 0x00000013ff007c0c */ /* 0x000fc6000bf05300 */
[----:B------:R-:W1:Y:S10]  /*1770*/  LDC.64 R160, c[0x0][0x428] ;  /* 0x00010a00ffa07b82 */ /* 0x000e740000000a00 */
[----:B------:R-:W2:Y:S01]  /*1780*/  @P0 LDC.64 R240, c[0x0][0x438] ;  /* 0x00010e00fff00b82 */ /* 0x000ea20000000a00 */
[----:B0-----:R-:W-:-:S05]  /*1790*/  IMAD.WIDE.U32 R242, R219, 0x10, R242 ;  /* 0x00000010dbf27825 */ /* 0x001fca00078e00f2 */
[----:B------:R-:W3:Y:S01]  /*17a0*/  LDG.E.128 R164, desc[UR14][R242.64] ;  /* 0x0000000ef2a47981 */ /* 0x000ee2000c1e1d00 */
[----:B-1----:R-:W-:-:S06]  /*17b0*/  IMAD.WIDE.U32 R160, R219, 0x10, R160 ;  /* 0x00000010dba07825 */ /* 0x002fcc00078e00a0 */
[----:B------:R-:W4:Y:S01]  /*17c0*/  LDG.E.128 R160, desc[UR14][R160.64] ;  /* 0x0000000ea0a07981 */ /* 0x000f22000c1e1d00 */
[----:B--2---:R-:W-:-:S05]  /*17d0*/  @P0 IMAD.WIDE.U32 R240, R219, 0x10, R240 ;  /* 0x00000010dbf00825 */ /* 0x004fca00078e00f0 */
[----:B------:R0:W5:Y:S01]  /*17e0*/  @P0 LDG.E.128 R124, desc[UR14][R240.64] ;  /* 0x0000000ef07c0981 */ /* 0x000162000c1e1d00 */
[--C-:B------:R-:W-:Y:S01]  /*17f0*/  HADD2.F32 R173, -RZ, R224.reuse.H0_H0 ;  /* 0x200000e0ffad7230 */ /* 0x100fe20000004100 */
[----:B------:R-:W-:Y:S01]  /*1800*/  IADD3 R219, PT, PT, R219, 0x80, RZ ;  /* 0x00000080dbdb7810 */ /* 0x000fe20007ffe0ff */
[----:B---3--:R-:W-:Y:S01]  /*1810*/  FADD.FTZ R7, R164, -UR4 ;  /* 0x80000004a4077e21 */ /* 0x008fe20008010000 */
[----:B------:R-:W-:Y:S01]  /*1820*/  FADD.FTZ R165, R165, -UR4 ;  /* 0x80000004a5a57e21 */ /* 0x000fe20008010000 */
[----:B------:R-:W-:Y:S02]  /*1830*/  HADD2.F32 R164, -RZ, R224.H1_H1 ;  /* 0x300000e0ffa47230 */ /* 0x000fe40000004100 */
[----:B------:R-:W-:Y:S01]  /*1840*/  FADD.FTZ R166, R166, -UR4 ;  /* 0x80000004a6a67e21 */ /* 0x000fe20008010000 */
[----:B------:R-:W-:Y:S01]  /*1850*/  FMUL.FTZ R7, R7, UR24 ;  /* 0x0000001807077c20 */ /* 0x000fe20008410000 */
[----:B------:R-:W-:Y:S01]  /*1860*/  FMUL.FTZ R168, R165, UR24 ;  /* 0x00000018a5a87c20 */ /* 0x000fe20008410000 */
[----:B------:R-:W-:-:S02]  /*1870*/  HADD2.F32 R165, -RZ, R225.H0_H0 ;  /* 0x200000e1ffa57230 */ /* 0x000fc40000004100 */
[----:B------:R-:W-:Y:S01]  /*1880*/  FMUL.FTZ R187, R166, UR24 ;  /* 0x00000018a6bb7c20 */ /* 0x000fe20008410000 */
[----:B------:R-:W-:Y:S01]  /*1890*/  FADD.FTZ R167, R167, -UR4 ;  /* 0x80000004a7a77e21 */ /* 0x000fe20008010000 */
[----:B----4-:R-:W-:Y:S01]  /*18a0*/  FMUL.FTZ R6, R160, R173 ;  /* 0x000000ada0067220 */ /* 0x010fe20000410000 */
[----:B------:R-:W-:Y:S01]  /*18b0*/  FADD.FTZ R84, R84, R160 ;  /* 0x000000a054547221 */ /* 0x000fe20000010000 */
[----:B------:R-:W-:Y:S01]  /*18c0*/  FFMA.FTZ R44, R160, R7, R44 ;  /* 0x00000007a02c7223 */ /* 0x000fe2000001002c */
[----:B------:R-:W-:Y:S02]  /*18d0*/  HADD2.F32 R160, -RZ, R225.H1_H1 ;  /* 0x300000e1ffa07230 */ /* 0x000fe40000004100 */
        /* <DEDUP_REMOVED lines=17> */
[----:B0-----:R-:W-:-:S07]  /*19f0*/  FFMA.FTZ R218, R208, R211, R161 ;  /* 0x000000d3d0da7223 */ /* 0x001fce00000100a1 */
.L_x_15762:
[----:B------:R-:W-:Y:S05]  /*1a00*/  BSYNC.RECONVERGENT B0 ;  /* 0x0000000000007941 */ /* 0x000fea0003800200 */
.L_x_15761:
[----:B------:R-:W-:Y:S04]  /*1a10*/  BSSY.RECONVERGENT B0, `(.L_x_15763) ;  /* 0x000002e000007945 */ /* 0x000fe80003800200 */
[----:B------:R-:W-:Y:S05]  /*1a20*/  @!P1 BRA `(.L_x_15764) ;  /* 0x0000000000b09947 */ /* 0x000fea0003800000 */
        /* <DEDUP_REMOVED lines=32> */
[----:B------:R-:W-:Y:S01]  /*1c30*/  FADD.FTZ R167, R167, -UR4 ;  /* 0x80000004a7a77e21 */ /* 0x000fe20008010000 */
        /* <DEDUP_REMOVED lines=11> */
.L_x_15764:
[----:B------:R-:W-:Y:S05]  /*1cf0*/  BSYNC.RECONVERGENT B0 ;  /* 0x0000000000007941 */ /* 0x000fea0003800200 */
.L_x_15763:
        /* <DEDUP_REMOVED lines=46> */
.L_x_15766:
[----:B------:R-:W-:Y:S05]  /*1fe0*/  BSYNC.RECONVERGENT B0 ;  /* 0x0000000000007941 */ /* 0x000fea0003800200 */
.L_x_15765:
[----:B------:R-:W-:Y:S01]  /*1ff0*/  ISETP.GE.U32.AND P3, PT, R2, 0x300, PT ;  /* 0x000003000200780c */ /* 0x000fe20003f66070 */
[----:B------:R-:W-:-:S12]  /*2000*/  BSSY.RECONVERGENT B0, `(.L_x_15767) ;  /* 0x000002e000007945 */ /* 0x000fd80003800200 */
        /* <DEDUP_REMOVED lines=17> */
[----:B------:R-:W-:Y:S01]  /*2120*/  FMUL.FTZ R13, R13, UR24 ;  /* 0x000000180d0d7c20 */ /* 0x000fe20008410000 */
[----:B------:R-:W-:Y:S01]  /*2130*/  FMUL.FTZ R26, R26, UR24 ;  /* 0x000000181a1a7c20 */ /* 0x000fe20008410000 */
[--C-:B------:R-:W-:Y:S02]  /*2140*/  HADD2.F32 R165, -RZ, R231.reuse.H0_H0 ;  /* 0x200000e7ffa57230 */ /* 0x100fe40000004100 */
[----:B----4-:R-:W-:Y:S01]  /*2150*/  FMUL.FTZ R12, R160, R35 ;  /* 0x00000023a00c7220 */ /* 0x010fe20000410000 */
[----:B------:R-:W-:Y:S01]  /*2160*/  FADD.FTZ R96, R96, R160 ;  /* 0x000000a060607221 */ /* 0x000fe20000010000 */
[----:B------:R-:W-:Y:S01]  /*2170*/  FFMA.FTZ R56, R160, R13, R56 ;  /* 0x0000000da0387223 */ /* 0x000fe20000010038 */
[----:B------:R-:W-:-:S02]  /*2180*/  HADD2.F32 R160, -RZ, R231.H1_H1 ;  /* 0x300000e7ffa07230 */ /* 0x000fc40000004100 */
[----:B------:R-:W-:Y:S01]  /*2190*/  FADD.FTZ R166, R166, -UR4 ;  /* 0x80000004a6a67e21 */ /* 0x000fe20008010000 */
[----:B------:R-:W-:Y:S01]  /*21a0*/  FMUL.FTZ R35, R161, R164 ;  /* 0x000000a4a1237220 */ /* 0x000fe20000410000 */
[----:B------:R-:W-:Y:S01]  /*21b0*/  FADD.FTZ R97, R97, R161 ;  /* 0x000000a161617221 */ /* 0x000fe20000010000 */
[----:B------:R-:W-:Y:S01]  /*21c0*/  FFMA.FTZ R57, R161, R26, R57 ;  /* 0x0000001aa1397223 */ /* 0x000fe20000010039 */
[----:B------:R-:W-:Y:S01]  /*21d0*/  FADD.FTZ R164, R217, R12 ;  /* 0x0000000cd9a47221 */ /* 0x000fe20000010000 */
[----:B------:R-:W-:Y:S01]  /*21e0*/  FFMA.FTZ R161, R13, R12, R218 ;  /* 0x0000000c0da17223 */ /* 0x000fe200000100da */
[----:B------:R-:W-:Y:S01]  /*21f0*/  FMUL.FTZ R186, R162, R165 ;  /* 0x000000a5a2ba7220 */ /* 0x000fe20000410000 */
[----:B------:R-:W-:Y:S01]  /*2200*/  FMUL.FTZ R181, R166, UR24 ;  /* 0x00000018a6b57c20 */ /* 0x000fe20008410000 */
        /* <DEDUP_REMOVED lines=13> */
.L_x_15768:
[----:B------:R-:W-:Y:S05]  /*22e0*/  BSYNC.RECONVERGENT B0 ;  /* 0x0000000000007941 */ /* 0x000fea0003800200 */
.L_x_15767:
        /* <DEDUP_REMOVED lines=47> */
.L_x_15770:
[----:B------:R-:W-:Y:S05]  /*25e0*/  BSYNC.RECONVERGENT B0 ;  /* 0x0000000000007941 */ /* 0x000fea0003800200 */
.L_x_15769:
        /* <DEDUP_REMOVED lines=47> */
.L_x_15772:
[----:B------:R-:W-:Y:S05]  /*28e0*/  BSYNC.RECONVERGENT B0 ;  /* 0x0000000000007941 */ /* 0x000fea0003800200 */
.L_x_15771:
        /* <DEDUP_REMOVED lines=47> */
.L_x_15774:
[----:B------:R-:W-:Y:S05]  /*2be0*/  BSYNC.RECONVERGENT B0 ;  /* 0x0000000000007941 */ /* 0x000fea0003800200 */
.L_x_15773:
[----:B------:R-:W-:Y:S01]  /*2bf0*/  ISETP.GE.U32.AND P5, PT, R2, 0x500, PT ;  /* 0x000005000200780c */ /* 0x000fe20003fa6070 */
[----:B------:R-:W-:Y:S01]  /*2c00*/  BSSY.RECONVERGENT B0, `(.L_x_15775) ;  /* 0x000002f000007945 */ /* 0x000fe20003800200 */
[----:B------:R-:W-:-:S11]  /*2c10*/  LOP3.LUT R3, R3, 0xfffffffb, RZ, 0xc0, !PT ;  /* 0xfffffffb03037812 */ /* 0x000fd600078ec0ff */
[----:B------:R-:W-:Y:S01]  /*2c20*/  @P5 LOP3.LUT R3, R3, 0x4, RZ, 0xfc, !PT ;  /* 0x0000000403035812 */ /* 0x000fe200078efcff */
[----:B------:R-:W-:Y:S06]  /*2c30*/  @!P5 BRA `(.L_x_15776) ;  /* 0x0000000000acd947 */ /* 0x000fec0003800000 */
[----:B------:R-:W-:Y:S01]  /*2c40*/  ISETP.NE.U32.AND P5, PT, RZ, UR18, PT ;  /* 0x00000012ff007c0c */ /* 0x000fe2000bfa5070 */
[----:B------:R-:W0:Y:S03]  /*2c50*/  LDC.64 R160, c[0x0][0x3a8] ;  /* 0x0000ea00ffa07b82 */ /* 0x000e260000000a00 */
[----:B------:R-:W-:-:S13]  /*2c60*/  ISETP.NE.AND.EX P5, PT, RZ, UR19, PT, P5 ;  /* 0x00000013ff007c0c */ /* 0x000fda000bfa5350 */
[----:B------:R-:W1:Y:S02]  /*2c70*/  @P5 LDC.64 R20, c[0x0][0x438] ;  /* 0x00010e00ff145b82 */ /* 0x000e640000000a00 */
[----:B-1----:R-:W-:-:S06]  /*2c80*/  @P5 IMAD.WIDE.U32 R242, R219, 0x10, R20 ;  /* 0x00000010dbf25825 */ /* 0x002fcc00078e0014 */
[----:B------:R-:W1:Y:S01]  /*2c90*/  LDC.64 R20, c[0x0][0x428] ;  /* 0x00010a00ff147b82 */ /* 0x000e620000000a00 */
[C---:B0-----:R-:W-:Y:S01]  /*2ca0*/  IMAD.WIDE.U32 R240, R219.reuse, 0x10, R160 ;  /* 0x00000010dbf07825 */ /* 0x041fe200078e00a0 */
[----:B------:R0:W5:Y:S04]  /*2cb0*/  @P5 LDG.E.128 R152, desc[UR14][R242.64] ;  /* 0x0000000ef2985981 */ /* 0x000168000c1e1d00 */
[----:B------:R-:W2:Y:S01]  /*2cc0*/  LDG.E.128 R164, desc[UR14][R240.64] ;  /* 0x0000000ef0a47981 */ /* 0x000ea2000c1e1d00 */
[----:B-1----:R-:W-:-:S06]  /*2cd0*/  IMAD.WIDE.U32 R160, R219, 0x10, R20 ;  /* 0x00000010dba07825 */ /* 0x002fcc00078e0014 */
[----:B------:R-:W3:Y:S01]  /*2ce0*/  LDG.E.128 R160, desc[UR14][R160.64] ;  /* 0x0000000ea0a07981 */ /* 0x000ee2000c1e1d00 */
[--C-:B------:R-:W-:Y:S02]  /*2cf0*/  HADD2.F32 R25, -RZ, R238.reuse.H0_H0 ;  /* 0x200000eeff197230 */ /* 0x100fe40000004100 */
[----:B--2---:R-:W-:Y:S01]  /*2d00*/  FADD.FTZ R21, R164, -UR4 ;  /* 0x80000004a4157e21 */ /* 0x004fe20008010000 */
[----:B------:R-:W-:Y:S01]  /*2d10*/  FADD.FTZ R34, R165, -UR4 ;  /* 0x80000004a5227e21 */ /* 0x000fe20008010000 */
[----:B------:R-:W-:Y:S02]  /*2d20*/  HADD2.F32 R164, -RZ, R238.H1_H1 ;  /* 0x300000eeffa47230 */ /* 0x000fe40000004100 */
[----:B------:R-:W-:Y:S01]  /*2d30*/  FADD.FTZ R166, R166, -UR4 ;  /* 0x80000004a6a67e21 */ /* 0x000fe20008010000 */
[----:B------:R-:W-:Y:S02]  /*2d40*/  HADD2.F32 R165, -RZ, R239.H0_H0 ;  /* 0x200000efffa57230 */ /* 0x000fe40000004100 */
[----:B------:R-:W-:Y:S01]  /*2d50*/  FMUL.FTZ R21, R21, UR24 ;  /* 0x0000001815157c20 */ /* 0x000fe20008410000 */
[----:B------:R-:W-:Y:S01]  /*2d60*/  FMUL.FTZ R34, R34, UR24 ;  /* 0x0000001822227c20 */ /* 0x000fe20008410000 */
[----:B------:R-:W-:Y:S01]  /*2d70*/  FMUL.FTZ R189, R166, UR24 ;  /* 0x00000018a6bd7c20 */ /* 0x000fe20008410000 */
[----:B------:R-:W-:-:S04]  /*2d80*/  FADD.FTZ R167, R167, -UR4 ;  /* 0x80000004a7a77e21 */ /* 0x000fc80008010000 */
[----:B------:R-:W-:Y:S01]  /*2d90*/  FMUL.FTZ R210, R167, UR24 ;  /* 0x00000018a7d27c20 */ /* 0x000fe20008410000 */
[----:B---3--:R-:W-:Y:S01]  /*2da0*/  FMUL.FTZ R20, R160, R25 ;  /* 0x00000019a0147220 */ /* 0x008fe20000410000 */
[----:B------:R-:W-:Y:S01]  /*2db0*/  FMUL.FTZ R25, R161, R164 ;  /* 0x000000a4a1197220 */ /* 0x000fe20000410000 */
[----:B------:R-:W-:Y:S01]  /*2dc0*/  FMUL.FTZ R178, R162, R165 ;  /* 0x000000a5a2b27220 */ /* 0x000fe20000410000 */
[----:B------:R-:W-:Y:S01]  /*2dd0*/  FADD.FTZ R112, R112, R160 ;  /* 0x000000a070707221 */ /* 0x000fe20000010000 */
[----:B------:R-:W-:Y:S01]  /*2de0*/  FADD.FTZ R164, R217, R20 ;  /* 0x00000014d9a47221 */ /* 0x000fe20000010000 */
[----:B------:R-:W-:Y:S01]  /*2df0*/  FFMA.FTZ R72, R160, R21, R72 ;  /* 0x00000015a0487223 */ /* 0x000fe20000010048 */
[----:B------:R-:W-:Y:S01]  /*2e00*/  FFMA.FTZ R165, R21, R20, R218 ;  /* 0x0000001415a57223 */ /* 0x000fe200000100da */
[----:B------:R-:W-:Y:S02]  /*2e10*/  HADD2.F32 R160, -RZ, R239.H1_H1 ;  /* 0x300000efffa07230 */ /* 0x000fe40000004100 */
        /* <DEDUP_REMOVED lines=13> */
.L_x_15776:
[----:B------:R-:W-:Y:S05]  /*2ef0*/  BSYNC.RECONVERGENT B0 ;  /* 0x0000000000007941 */ /* 0x000fea0003800200 */
.L_x_15775:
        /* <DEDUP_REMOVED lines=31> */
.L_x_15778:
[----:B------:R-:W-:Y:S05]  /*30f0*/  BSYNC.RECONVERGENT B0 ;  /* 0x0000000000007941 */ /* 0x000fea0003800200 */
.L_x_15777:
        /* <DEDUP_REMOVED lines=23> */
[----:B------:R-:W-:Y:S02]  /*3270*/  FSEL R164, R164, RZ, !P6 ;  /* 0x000000ffa4a47208 */ /* 0x000fe40007000000 */
[----:B------:R-:W-:Y:S01]  /*3280*/  R2UR UR4, R160 ;  /* 0x00000000a00472ca */ /* 0x000fe200000e0000 */
[----:B------:R-:W-:-:S14]  /*3290*/  BRA.U UP1, `(.L_x_15780) ;  /* 0x0000001d013c7547 */ /* 0x000fdc000b800000 */
[----:B------:R-:W-:Y:S01]  /*32a0*/  LOP3.LUT P5, RZ, R3, 0x10, RZ, 0xc0, !PT ;  /* 0x0000001003ff7812 */ /* 0x000fe200078ac0ff */
[----:B------:R-:W-:-:S12]  /*32b0*/  BSSY.RECONVERGENT B1, `(.L_x_15781) ;  /* 0x000002d000017945 */ /* 0x000fd80003800200 */
        /* <DEDUP_REMOVED lines=16> */
[----:B------:R-:W-:Y:S06]  /*33c0*/  BRA `(.L_x_15784) ;  /* 0x0000000000407947 */ /* 0x000fec0003800000 */
.L_x_15783:
        /* <DEDUP_REMOVED lines=11> */
[----:B------:R-:W-:-:S02]  /*3480*/  FMUL.FTZ R163, R158, UR24 ;  /* 0x000000189ea37c20 */ /* 0x000fc40008410000 */
[----:B------:R-:W-:Y:S02]  /*3490*/  MOV R156, R160 ;  /* 0x000000a0009c7202 */ /* 0x000fe40000000f00 */
[----:B------:R-:W-:Y:S02]  /*34a0*/  MOV R157, R161 ;  /* 0x000000a1009d7202 */ /* 0x000fe40000000f00 */
[----:B------:R-:W-:Y:S02]  /*34b0*/  MOV R158, R162 ;  /* 0x000000a2009e7202 */ /* 0x000fe40000000f00 */
[----:B------:R-:W-:-:S07]  /*34c0*/  MOV R159, R163 ;  /* 0x000000a3009f7202 */ /* 0x000fce0000000f00 */
.L_x_15784:
[----:B------:R-:W0:Y:S01]  /*34d0*/  @P5 LDC.64 R166, c[0x0][0x478] ;  /* 0x00011e00ffa65b82 */ /* 0x000e220000000a00 */
[----:B------:R-:W-:Y:S01]  /*34e0*/  FMUL.FTZ R160, R160, UR12 ;  /* 0x0000000ca0a07c20 */ /* 0x000fe20008410000 */
[----:B------:R-:W-:Y:S01]  /*34f0*/  FMUL.FTZ R161, R161, UR12 ;  /* 0x0000000ca1a17c20 */ /* 0x000fe20008410000 */
[----:B------:R-:W-:Y:S01]  /*3500*/  FMUL.FTZ R162, R162, UR12 ;  /* 0x0000000ca2a27c20 */ /* 0x000fe20008410000 */
[----:B------:R-:W-:Y:S01]  /*3510*/  FMUL.FTZ R163, R163, UR12 ;  /* 0x0000000ca3a37c20 */ /* 0x000fe20008410000 */
[----:B0-----:R-:W-:-:S03]  /*3520*/  @P5 IMAD.WIDE.U32 R218, R215, 0x10, R166 ;  /* 0x00000010d7da5825 */ /* 0x001fc600078e00a6 */
[----:B------:R-:W0:Y:S02]  /*3530*/  LDC.64 R166, c[0x0][0x468] ;  /* 0x00011a00ffa67b82 */ /* 0x000e240000000a00 */
[----:B------:R1:W-:Y:S01]  /*3540*/  @P5 STG.E.128 desc[UR14][R218.64], R156 ;  /* 0x0000009cda005986 */ /* 0x0003e2000c101d0e */
[C---:B0-----:R-:W-:Y:S01]  /*3550*/  IMAD.WIDE.U32 R166, R215.reuse, 0x10, R166 ;  /* 0x00000010d7a67825 */ /* 0x041fe200078e00a6 */
[----:B------:R-:W-:-:S04]  /*3560*/  IADD3 R215, PT, PT, R215, 0x80, RZ ;  /* 0x00000080d7d77810 */ /* 0x000fc80007ffe0ff */
[----:B------:R1:W-:Y:S03]  /*3570*/  STG.E.128 desc[UR14][R166.64], R160 ;  /* 0x000000a0a6007986 */ /* 0x0003e6000c101d0e */
.L_x_15782:
[----:B------:R-:W-:Y:S05]  /*3580*/  BSYNC.RECONVERGENT B1 ;  /* 0x0000000000017941 */ /* 0x000fea0003800200 */
.L_x_15781:
[----:B------:R-:W-:Y:S01]  /*3590*/  LOP3.LUT P5, RZ, R3, 0x8, RZ, 0xc0, !PT ;  /* 0x0000000803ff7812 */ /* 0x000fe200078ac0ff */
[----:B------:R-:W-:-:S12]  /*35a0*/  BSSY.RECONVERGENT B1, `(.L_x_15785) ;  /* 0x000002d000017945 */ /* 0x000fd80003800200 */
[----:B------:R-:W-:Y:S05]  /*35b0*/  @!P5 BRA `(.L_x_15786) ;  /* 0x0000000000acd947 */ /* 0x000fea0003800000 */
[----:B------:R-:W-:-:S04]  /*35c0*/  ISETP.NE.U32.AND P5, PT, RZ, UR20, PT ;  /* 0x00000014ff007c0c */ /* 0x000fc8000bfa5070 */
[----:B------:R-:W-:-:S13]  /*35d0*/  ISETP.NE.AND.EX P5, PT, RZ, UR21, PT, P5 ;  /* 0x00000015ff007c0c */ /* 0x000fda000bfa5350 */
        /* <DEDUP_REMOVED lines=16> */
[----:B------:R-:W-:Y:S01]  /*36e0*/  MOV R159, R163 ;  /* 0x000000a3009f7202 */ /* 0x000fe20000000f00 */
[----:B------:R-:W-:Y:S06]  /*36f0*/  BRA `(.L_x_15788) ;  /* 0x0000000000307947 */ /* 0x000fec0003800000 */
.L_x_15787:
[--C-:B------:R-:W-:Y:S01]  /*3700*/  FFMA.FTZ R165, R5, UR4, R164.reuse ;  /* 0x0000000405a57c23 */ /* 0x100fe200080100a4 */
[--C-:B-1----:R-:W-:Y:S01]  /*3710*/  FFMA.FTZ R161, R172, UR4, R164.reuse ;  /* 0x00000004aca17c23 */ /* 0x102fe200080100a4 */
        /* <DEDUP_REMOVED lines=9> */
[----:B------:R-:W-:-:S07]  /*37b0*/  FMUL.FTZ R163, R163, UR24 ;  /* 0x00000018a3a37c20 */ /* 0x000fce0008410000 */
.L_x_15788:
[----:B------:R-:W0:Y:S01]  /*37c0*/  @P5 LDC.64 R218, c[0x0][0x478] ;  /* 0x00011e00ffda5b82 */ /* 0x000e220000000a00 */
[----:B------:R-:W-:Y:S01]  /*37d0*/  FMUL.FTZ R160, R160, UR12 ;  /* 0x0000000ca0a07c20 */ /* 0x000fe20008410000 */
[----:B------:R-:W-:Y:S01]  /*37e0*/  FMUL.FTZ R161, R161, UR12 ;  /* 0x0000000ca1a17c20 */ /* 0x000fe20008410000 */
[----:B------:R-:W-:Y:S01]  /*37f0*/  FMUL.FTZ R162, R162, UR12 ;  /* 0x0000000ca2a27c20 */ /* 0x000fe20008410000 */
[----:B------:R-:W-:-:S04]  /*3800*/  FMUL.FTZ R163, R163, UR12 ;  /* 0x0000000ca3a37c20 */ /* 0x000fc80008410000 */
[----:B------:R-:W1:Y:S01]  /*3810*/  LDC.64 R166, c[0x0][0x468] ;  /* 0x00011a00ffa67b82 */ /* 0x000e620000000a00 */
[----:B0-----:R-:W-:-:S05]  /*3820*/  @P5 IMAD.WIDE.U32 R218, R215, 0x10, R218 ;  /* 0x00000010d7da5825 */ /* 0x001fca00078e00da */
[----:B------:R0:W-:Y:S01]  /*3830*/  @P5 STG.E.128 desc[UR14][R218.64], R156 ;  /* 0x0000009cda005986 */ /* 0x0001e2000c101d0e */
[C---:B-1----:R-:W-:Y:S01]  /*3840*/  IMAD.WIDE.U32 R166, R215.reuse, 0x10, R166 ;  /* 0x00000010d7a67825 */ /* 0x042fe200078e00a6 */
[----:B------:R-:W-:-:S04]  /*3850*/  IADD3 R215, PT, PT, R215, 0x80, RZ ;  /* 0x00000080d7d77810 */ /* 0x000fc80007ffe0ff */
[----:B------:R0:W-:Y:S03]  /*3860*/  STG.E.128 desc[UR14][R166.64], R160 ;  /* 0x000000a0a6007986 */ /* 0x0001e6000c101d0e */
.L_x_15786:
[----:B------:R-:W-:Y:S05]  /*3870*/  BSYNC.RECONVERGENT B1 ;  /* 0x0000000000017941 */ /* 0x000fea0003800200 */
.L_x_15785:
[----:B------:R-:W-:Y:S01]  /*3880*/  LOP3.LUT P5, RZ, R3, 0x2, RZ, 0xc0, !PT ;  /* 0x0000000203ff7812 */ /* 0x000fe200078ac0ff */
[----:B------:R-:W-:-:S12]  /*3890*/  BSSY.RECONVERGENT B1, `(.L_x_15789) ;  /* 0x000002d000017945 */ /* 0x000fd80003800200 */
[----:B------:R-:W-:Y:S05]  /*38a0*/  @!P5 BRA `(.L_x_15790) ;  /* 0x0000000000acd947 */ /* 0x000fea0003800000 */
[----:B------:R-:W-:-:S04]  /*38b0*/  ISETP.NE.U32.AND P5, PT, RZ, UR20, PT ;  /* 0x00000014ff007c0c */ /* 0x000fc8000bfa5070 */
[----:B------:R-:W-:-:S13]  /*38c0*/  ISETP.NE.AND.EX P5, PT, RZ, UR21, PT, P5 ;  /* 0x00000015ff007c0c */ /* 0x000fda000bfa5350 */
[----:B------:R-:W-:Y:S05]  /*38d0*/  @!P5 BRA `(.L_x_15791) ;  /* 0x000000000044d947 */ /* 0x000fea0003800000 */
        /* <DEDUP_REMOVED lines=17> */
.L_x_15791:
        /* <DEDUP_REMOVED lines=12> */
.L_x_15792:
        /* <DEDUP_REMOVED lines=11> */
.L_x_15790:
[----:B------:R-:W-:Y:S05]  /*3b60*/  BSYNC.RECONVERGENT B1 ;  /* 0x0000000000017941 */ /* 0x000fea0003800200 */
.L_x_15789:
[----:B------:R-:W-:Y:S01]  /*3b70*/  LOP3.LUT P5, RZ, R3, 0x1, RZ, 0xc0, !PT ;  /* 0x0000000103ff7812 */ /* 0x000fe200078ac0ff */
[----:B------:R-:W-:-:S12]  /*3b80*/  BSSY.RECONVERGENT B1, `(.L_x_15793) ;  /* 0x000002d000017945 */ /* 0x000fd80003800200 */
[----:B------:R-:W-:Y:S05]  /*3b90*/  @!P5 BRA `(.L_x_15794) ;  /* 0x0000000000acd947 */ /* 0x000fea0003800000 */
[----:B------:R-:W-:-:S04]  /*3ba0*/  ISETP.NE.U32.AND P5, PT, RZ, UR20, PT ;  /* 0x00000014ff007c0c */ /* 0x000fc8000bfa5070 */
[----:B------:R-:W-:-:S13]  /*3bb0*/  ISETP.NE.AND.EX P5, PT, RZ, UR21, PT, P5 ;  /* 0x00000015ff007c0c */ /* 0x000fda000bfa5350 */
[----:B------:R-:W-:Y:S05]  /*3bc0*/  @!P5 BRA `(.L_x_15795) ;  /* 0x000000000044d947 */ /* 0x000fea0003800000 */
        /* <DEDUP_REMOVED lines=17> */
.L_x_15795:
        /* <DEDUP_REMOVED lines=12> */
.L_x_15796:
        /* <DEDUP_REMOVED lines=11> */
.L_x_15794:
[----:B------:R-:W-:Y:S05]  /*3e50*/  BSYNC.RECONVERGENT B1 ;  /* 0x0000000000017941 */ /* 0x000fea0003800200 */
.L_x_15793:
[----:B------:R-:W-:Y:S04]  /*3e60*/  BSSY.RECONVERGENT B1, `(.L_x_15797) ;  /* 0x000002d000017945 */ /* 0x000fe80003800200 */
[----:B------:R-:W-:Y:S05]  /*3e70*/  @!P4 BRA `(.L_x_15798) ;  /* 0x0000000000acc947 */ /* 0x000fea0003800000 */
[----:B------:R-:W-:-:S04]  /*3e80*/  ISETP.NE.U32.AND P5, PT, RZ, UR20, PT ;  /* 0x00000014ff007c0c */ /* 0x000fc8000bfa5070 */
[----:B------:R-:W-:-:S13]  /*3e90*/  ISETP.NE.AND.EX P5, PT, RZ, UR21, PT, P5 ;  /* 0x00000015ff007c0c */ /* 0x000fda000bfa5350 */
[----:B------:R-:W-:Y:S05]  /*3ea0*/  @!P5 BRA `(.L_x_15799) ;  /* 0x000000000044d947 */ /* 0x000fea0003800000 */
        /* <DEDUP_REMOVED lines=17> */
.L_x_15799:
        /* <DEDUP_REMOVED lines=12> */
.L_x_15800:
        /* <DEDUP_REMOVED lines=11> */
.L_x_15798:
[----:B------:R-:W-:Y:S05]  /*4130*/  BSYNC.RECONVERGENT B1 ;  /* 0x0000000000017941 */ /* 0x000fea0003800200 */
.L_x_15797:
[----:B------:R-:W-:Y:S04]  /*4140*/  BSSY.RECONVERGENT B1, `(.L_x_15801) ;  /* 0x000002d000017945 */ /* 0x000fe80003800200 */
[----:B------:R-:W-:Y:S05]  /*4150*/  @!P3 BRA `(.L_x_15802) ;  /* 0x0000000000acb947 */ /* 0x000fea0003800000 */
[----:B------:R-:W-:-:S04]  /*4160*/  ISETP.NE.U32.AND P5, PT, RZ, UR20, PT ;  /* 0x00000014ff007c0c */ /* 0x000fc8000bfa5070 */
[----:B------:R-:W-:-:S13]  /*4170*/  ISETP.NE.AND.EX P5, PT, RZ, UR21, PT, P5 ;  /* 0x00000015ff007c0c */ /* 0x000fda000bfa5350 */
[----:B------:R-:W-:Y:S05]  /*4180*/  @!P5 BRA `(.L_x_15803) ;  /* 0x000000000044d947 */ /* 0x000fea0003800000 */
[--C-:B01234-:R-:W-:Y:S01]  /*4190*/  FFMA.FTZ R157, R13, UR4, R164.reuse ;  /* 0x000000040d9d7c23 */ /* 0x11ffe200080100a4 */
        /* <DEDUP_REMOVED lines=16> */
.L_x_15803:
        /* <DEDUP_REMOVED lines=12> */
.L_x_15804:
        /* <DEDUP_REMOVED lines=11> */
.L_x_15802:
[----:B------:R-:W-:Y:S05]  /*4410*/  BSYNC.RECONVERGENT B1 ;  /* 0x0000000000017941 */ /* 0x000fea0003800200 */
.L_x_15801:
        /* <DEDUP_REMOVED lines=22> */
.L_x_15807:
        /* <DEDUP_REMOVED lines=12> */
.L_x_15808:
        /* <DEDUP_REMOVED lines=11> */
.L_x_15806:
[----:B------:R-:W-:Y:S05]  /*46f0*/  BSYNC.RECONVERGENT B1 ;  /* 0x0000000000017941 */ /* 0x000fea0003800200 */
.L_x_15805:
        /* <DEDUP_REMOVED lines=22> */
.L_x_15811:
        /* <DEDUP_REMOVED lines=12> */
.L_x_15812:
        /* <DEDUP_REMOVED lines=11> */
.L_x_15810:
[----:B------:R-:W-:Y:S05]  /*49d0*/  BSYNC.RECONVERGENT B1 ;  /* 0x0000000000017941 */ /* 0x000fea0003800200 */
.L_x_15809:
        /* <DEDUP_REMOVED lines=22> */
.L_x_15815:
        /* <DEDUP_REMOVED lines=12> */
.L_x_15816:
        /* <DEDUP_REMOVED lines=11> */
.L_x_15814:
[----:B------:R-:W-:Y:S05]  /*4cb0*/  BSYNC.RECONVERGENT B1 ;  /* 0x0000000000017941 */ /* 0x000fea0003800200 */
.L_x_15813:
[----:B------:R-:W-:-:S13]  /*4cc0*/  LOP3.LUT P5, RZ, R3, 0x4, RZ, 0xc0, !PT ;  /* 0x0000000403ff7812 */ /* 0x000fda00078ac0ff */
        /* <DEDUP_REMOVED lines=21> */
.L_x_15818:
        /* <DEDUP_REMOVED lines=12> */
.L_x_15819:
        /* <DEDUP_REMOVED lines=8> */
[----:B0-----:R-:W-:-:S05]  /*4f60*/  IMAD.WIDE.U32 R164, R215, 0x10, R164 ;  /* 0x00000010d7a47825 */ /* 0x001fca00078e00a4 */
[----:B------:R1:W-:Y:S01]  /*4f70*/  STG.E.128 desc[UR14][R164.64], R160 ;  /* 0x000000a0a4007986 */ /* 0x0003e2000c101d0e */
[----:B------:R-:W-:Y:S05]  /*4f80*/  BRA `(.L_x_15817) ;  /* 0x0000001c00c87947 */ /* 0x000fea0003800000 */
.L_x_15780:
[----:B------:R-:W-:-:S04]  /*4f90*/  UISETP.NE.U32.AND UP1, UPT, UR20, URZ, UPT ;  /* 0x000000ff1400728c */ /* 0x000fc8000bf25070 */
[----:B------:R-:W-:-:S09]  /*4fa0*/  UISETP.NE.AND.EX UP1, UPT, UR21, URZ, UPT, UP1 ;  /* 0x000000ff1500728c */ /* 0x000fd2000bf25310 */
[----:B------:R-:W-:Y:S05]  /*4fb0*/  BRA.U UP1, `(.L_x_15820) ;  /* 0x0000000d01a47547 */ /* 0x000fea000b800000 */
[----:B------:R-:W-:Y:S01]  /*4fc0*/  ISETP.GT.U32.AND P5, PT, R2, 0x7f, PT ;  /* 0x0000007f0200780c */ /* 0x000fe20003fa4070 */
[----:B------:R-:W-:-:S12]  /*4fd0*/  BSSY.RECONVERGENT B1, `(.L_x_15821) ;  /* 0x0000016000017945 */ /* 0x000fd80003800200 */
[----:B------:R-:W-:Y:S05]  /*4fe0*/  @!P5 BRA `(.L_x_15822) ;  /* 0x000000000050d947 */ /* 0x000fea0003800000 */
[----:B------:R-:W0:Y:S01]  /*4ff0*/  LDC.64 R218, c[0x0][0x468] ;  /* 0x00011a00ffda7b82 */ /* 0x000e220000000a00 */
        /* <DEDUP_REMOVED lines=16> */
[C---:B0-----:R-:W-:Y:S01]  /*5100*/  IMAD.WIDE.U32 R218, R215.reuse, 0x10, R218 ;  /* 0x00000010d7da7825 */ /* 0x041fe200078e00da */
[----:B------:R-:W-:-:S04]  /*5110*/  IADD3 R215, PT, PT, R215, 0x80, RZ ;  /* 0x00000080d7d77810 */ /* 0x000fc80007ffe0ff */
[----:B------:R0:W-:Y:S03]  /*5120*/  STG.E.128 desc[UR14][R218.64], R160 ;  /* 0x000000a0da007986 */ /* 0x0001e6000c101d0e */
.L_x_15822:
[----:B------:R-:W-:Y:S05]  /*5130*/  BSYNC.RECONVERGENT B1 ;  /* 0x0000000000017941 */ /* 0x000fea0003800200 */
.L_x_15821:
[----:B------:R-:W-:Y:S01]  /*5140*/  LOP3.LUT P5, RZ, R3, 0x8, RZ, 0xc0, !PT ;  /* 0x0000000803ff7812 */ /* 0x000fe200078ac0ff */
[----:B------:R-:W-:-:S12]  /*5150*/  BSSY.RECONVERGENT B1, `(.L_x_15823) ;  /* 0x0000016000017945 */ /* 0x000fd80003800200 */
[----:B------:R-:W-:Y:S05]  /*5160*/  @!P5 BRA `(.L_x_15824) ;  /* 0x000000000050d947 */ /* 0x000fea0003800000 */
[----:B0-----:R-:W0:Y:S01]  /*5170*/  LDC.64 R218, c[0x0][0x468] ;  /* 0x00011a00ffda7b82 */ /* 0x001e220000000a00 */
        /* <DEDUP_REMOVED lines=19> */
.L_x_15824:
[----:B------:R-:W-:Y:S05]  /*52b0*/  BSYNC.RECONVERGENT B1 ;  /* 0x0000000000017941 */ /* 0x000fea0003800200 */
.L_x_15823:
[----:B------:R-:W-:Y:S01]  /*52c0*/  LOP3.LUT P5, RZ, R3, 0x2, RZ, 0xc0, !PT ;  /* 0x0000000203ff7812 */ /* 0x000fe200078ac0ff */
[----:B------:R-:W-:-:S12]  /*52d0*/  BSSY.RECONVERGENT B1, `(.L_x_15825) ;  /* 0x0000016000017945 */ /* 0x000fd80003800200 */
[----:B------:R-:W-:Y:S05]  /*52e0*/  @!P5 BRA `(.L_x_15826) ;  /* 0x000000000050d947 */ /* 0x000fea0003800000 */
[----:B01----:R-:W0:Y:S01]  /*52f0*/  LDC.64 R218, c[0x0][0x468] ;  /* 0x00011a00ffda7b82 */ /* 0x003e220000000a00 */
        /* <DEDUP_REMOVED lines=19> */
.L_x_15826:
[----:B------:R-:W-:Y:S05]  /*5430*/  BSYNC.RECONVERGENT B1 ;  /* 0x0000000000017941 */ /* 0x000fea0003800200 */
.L_x_15825:
[----:B------:R-:W-:Y:S01]  /*5440*/  LOP3.LUT P5, RZ, R3, 0x1, RZ, 0xc0, !PT ;  /* 0x0000000103ff7812 */ /* 0x000fe200078ac0ff */
[----:B------:R-:W-:-:S12]  /*5450*/  BSSY.RECONVERGENT B1, `(.L_x_15827) ;  /* 0x0000016000017945 */ /* 0x000fd80003800200 */
[----:B------:R-:W-:Y:S05]  /*5460*/  @!P5 BRA `(.L_x_15828) ;  /* 0x000000000050d947 */ /* 0x000fea0003800000 */
[----:B012---:R-:W0:Y:S01]  /*5470*/  LDC.64 R218, c[0x0][0x468] ;  /* 0x00011a00ffda7b82 */ /* 0x007e220000000a00 */
        /* <DEDUP_REMOVED lines=19> */
.L_x_15828:
[----:B------:R-:W-:Y:S05]  /*55b0*/  BSYNC.RECONVERGENT B1 ;  /* 0x0000000000017941 */ /* 0x000fea0003800200 */
.L_x_15827:
[----:B------:R-:W-:Y:S04]  /*55c0*/  BSSY.RECONVERGENT B1, `(.L_x_15829) ;  /* 0x0000016000017945 */ /* 0x000fe80003800200 */
[----:B------:R-:W-:Y:S05]  /*55d0*/  @!P4 BRA `(.L_x_15830) ;  /* 0x000000000050c947 */ /* 0x000fea0003800000 */
[----:B0123--:R-:W0:Y:S01]  /*55e0*/  LDC.64 R218, c[0x0][0x468] ;  /* 0x00011a00ffda7b82 */ /* 0x00fe220000000a00 */
        /* <DEDUP_REMOVED lines=19> */
.L_x_15830:
[----:B------:R-:W-:Y:S05]  /*5720*/  BSYNC.RECONVERGENT B1 ;  /* 0x0000000000017941 */ /* 0x000fea0003800200 */
.L_x_15829:
[----:B------:R-:W-:Y:S04]  /*5730*/  BSSY.RECONVERGENT B1, `(.L_x_15831) ;  /* 0x0000016000017945 */ /* 0x000fe80003800200 */
[----:B------:R-:W-:Y:S05]  /*5740*/  @!P3 BRA `(.L_x_15832) ;  /* 0x000000000050b947 */ /* 0x000fea0003800000 */
[----:B01234-:R-:W0:Y:S01]  /*5750*/  LDC.64 R218, c[0x0][0x468] ;  /* 0x00011a00ffda7b82 */ /* 0x01fe220000000a00 */
        /* <DEDUP_REMOVED lines=19> */
.L_x_15832:
[----:B------:R-:W-:Y:S05]  /*5890*/  BSYNC.RECONVERGENT B1 ;  /* 0x0000000000017941 */ /* 0x000fea0003800200 */
.L_x_15831:
        /* <DEDUP_REMOVED lines=22> */
.L_x_15834:
[----:B------:R-:W-:Y:S05]  /*5a00*/  BSYNC.RECONVERGENT B1 ;  /* 0x0000000000017941 */ /* 0x000fea0003800200 */
.L_x_15833:
        /* <DEDUP_REMOVED lines=22> */
.L_x_15836:
[----:B------:R-:W-:Y:S05]  /*5b70*/  BSYNC.RECONVERGENT B1 ;  /* 0x0000000000017941 */ /* 0x000fea0003800200 */
.L_x_15835:
        /* <DEDUP_REMOVED lines=22> */
.L_x_15838:
[----:B------:R-:W-:Y:S05]  /*5ce0*/  BSYNC.RECONVERGENT B1 ;  /* 0x0000000000017941 */ /* 0x000fea0003800200 */
.L_x_15837:
[----:B------:R-:W-:-:S13]  /*5cf0*/  LOP3.LUT P5, RZ, R3, 0x4, RZ, 0xc0, !PT ;  /* 0x0000000403ff7812 */ /* 0x000fda00078ac0ff */
[----:B------:R-:W-:Y:S05]  /*5d00*/  @!P5 BRA `(.L_x_15817) ;  /* 0x000000100068d947 */ /* 0x000fea0003800000 */
[----:B------:R-:W0:Y:S02]  /*5d10*/  LDC.64 R166, c[0x0][0x468] ;  /* 0x00011a00ffa67b82 */ /* 0x000e240000000a00 */
        /* <DEDUP_REMOVED lines=16> */
[----:B------:R-:W-:-:S05]  /*5e20*/  IMAD.WIDE.U32 R166, R215, 0x10, R166 ;  /* 0x00000010d7a67825 */ /* 0x000fca00078e00a6 */
[----:B------:R0:W-:Y:S01]  /*5e30*/  STG.E.128 desc[UR14][R166.64], R160 ;  /* 0x000000a0a6007986 */ /* 0x0001e2000c101d0e */
[----:B------:R-:W-:Y:S05]  /*5e40*/  BRA `(.L_x_15817) ;  /* 0x0000001000187947 */ /* 0x000fea0003800000 */
.L_x_15820:
[----:B------:R-:W-:Y:S01]  /*5e50*/  LOP3.LUT P5, RZ, R3, 0x10, RZ, 0xc0, !PT ;  /* 0x0000001003ff7812 */ /* 0x000fe200078ac0ff */
        /* <DEDUP_REMOVED lines=10> */
[----:B------:R-:W1:Y:S01]  /*5f00*/  LDC.64 R160, c[0x0][0x468] ;  /* 0x00011a00ffa07b82 */ /* 0x000e620000000a00 */
[----:B------:R-:W-:Y:S01]  /*5f10*/  FADD.FTZ R162, R213, -R162 ;  /* 0x800000a2d5a27221 */ /* 0x000fe20000010000 */
[----:B-----5:R-:W-:Y:S01]  /*5f20*/  FFMA.FTZ R156, R157, UR24, R116 ;  /* 0x000000189d9c7c23 */ /* 0x020fe20008010074 */
[----:B------:R-:W-:Y:S01]  /*5f30*/  FFMA.FTZ R157, R158, UR24, R117 ;  /* 0x000000189e9d7c23 */ /* 0x000fe20008010075 */
[----:B------:R-:W-:Y:S01]  /*5f40*/  FFMA.FTZ R158, R159, UR24, R118 ;  /* 0x000000189f9e7c23 */ /* 0x000fe20008010076 */
[----:B------:R-:W-:-:S03]  /*5f50*/  FFMA.FTZ R159, R162, UR24, R119 ;  /* 0x00000018a29f7c23 */ /* 0x000fc60008010077 */
[----:B------:R-:W-:Y:S01]  /*5f60*/  FMUL.FTZ R162, R158, UR12 ;  /* 0x0000000c9ea27c20 */ /* 0x000fe20008410000 */
[----:B------:R-:W-:Y:S01]  /*5f70*/  FMUL.FTZ R163, R159, UR12 ;  /* 0x0000000c9fa37c20 */ /* 0x000fe20008410000 */
[----:B0-----:R-:W-:-:S05]  /*5f80*/  IMAD.WIDE.U32 R166, R215, 0x10, R166 ;  /* 0x00000010d7a67825 */ /* 0x001fca00078e00a6 */
[----:B------:R0:W-:Y:S01]  /*5f90*/  STG.E.128 desc[UR14][R166.64], R156 ;  /* 0x0000009ca6007986 */ /* 0x0001e2000c101d0e */
[----:B-1----:R-:W-:-:S04]  /*5fa0*/  IMAD.WIDE.U32 R218, R215, 0x10, R160 ;  /* 0x00000010d7da7825 */ /* 0x002fc800078e00a0 */
[----:B------:R-:W-:Y:S01]  /*5fb0*/  FMUL.FTZ R160, R156, UR12 ;  /* 0x0000000c9ca07c20 */ /* 0x000fe20008410000 */
[----:B------:R-:W-:Y:S01]  /*5fc0*/  FMUL.FTZ R161, R157, UR12 ;  /* 0x0000000c9da17c20 */ /* 0x000fe20008410000 */
[----:B------:R-:W-:-:S04]  /*5fd0*/  IADD3 R215, PT, PT, R215, 0x80, RZ ;  /* 0x00000080d7d77810 */ /* 0x000fc80007ffe0ff */
[----:B------:R0:W-:Y:S03]  /*5fe0*/  STG.E.128 desc[UR14][R218.64], R160 ;  /* 0x000000a0da007986 */ /* 0x0001e6000c101d0e */
.L_x_15840:
[----:B------:R-:W-:Y:S05]  /*5ff0*/  BSYNC.RECONVERGENT B1 ;  /* 0x0000000000017941 */ /* 0x000fea0003800200 */
.L_x_15839:
        /* <DEDUP_REMOVED lines=26> */
.L_x_15842:
[----:B------:R-:W-:Y:S05]  /*61a0*/  BSYNC.RECONVERGENT B1 ;  /* 0x0000000000017941 */ /* 0x000fea0003800200 */
.L_x_15841:
[----:B------:R-:W-:Y:S01]  /*61b0*/  LOP3.LUT P5, RZ, R3, 0x2, RZ, 0xc0, !PT ;  /* 0x0000000203ff7812 */ /* 0x000fe200078ac0ff */
[----:B------:R-:W-:-:S12]  /*61c0*/  BSSY.RECONVERGENT B1, `(.L_x_15843) ;  /* 0x0000019000017945 */ /* 0x000fd80003800200 */
[----:B------:R-:W-:Y:S05]  /*61d0*/  @!P5 BRA `(.L_x_15844) ;  /* 0x00000000005cd947 */ /* 0x000fea0003800000 */
[----:B0-2---:R-:W0:Y:S01]  /*61e0*/  LDC.64 R166, c[0x0][0x478] ;  /* 0x00011e00ffa67b82 */ /* 0x005e220000000a00 */
        /* <DEDUP_REMOVED lines=22> */
.L_x_15844:
[----:B------:R-:W-:Y:S05]  /*6350*/  BSYNC.RECONVERGENT B1 ;  /* 0x0000000000017941 */ /* 0x000fea0003800200 */
.L_x_15843:
[----:B------:R-:W-:Y:S01]  /*6360*/  LOP3.LUT P5, RZ, R3, 0x1, RZ, 0xc0, !PT ;  /* 0x0000000103ff7812 */ /* 0x000fe200078ac0ff */
[----:B------:R-:W-:-:S12]  /*6370*/  BSSY.RECONVERGENT B1, `(.L_x_15845) ;  /* 0x0000019000017945 */ /* 0x000fd80003800200 */
[----:B------:R-:W-:Y:S05]  /*6380*/  @!P5 BRA `(.L_x_15846) ;  /* 0x00000000005cd947 */ /* 0x000fea0003800000 */
[----:B0-23--:R-:W0:Y:S01]  /*6390*/  LDC.64 R166, c[0x0][0x478] ;  /* 0x00011e00ffa67b82 */ /* 0x00de220000000a00 */
        /* <DEDUP_REMOVED lines=22> */
.L_x_15846:
[----:B------:R-:W-:Y:S05]  /*6500*/  BSYNC.RECONVERGENT B1 ;  /* 0x0000000000017941 */ /* 0x000fea0003800200 */
.L_x_15845:
[----:B------:R-:W-:Y:S04]  /*6510*/  BSSY.RECONVERGENT B1, `(.L_x_15847) ;  /* 0x0000019000017945 */ /* 0x000fe80003800200 */
[----:B------:R-:W-:Y:S05]  /*6520*/  @!P4 BRA `(.L_x_15848) ;  /* 0x00000000005cc947 */ /* 0x000fea0003800000 */
[----:B0-234-:R-:W0:Y:S01]  /*6530*/  LDC.64 R166, c[0x0][0x478] ;  /* 0x00011e00ffa67b82 */ /* 0x01de220000000a00 */
        /* <DEDUP_REMOVED lines=22> */
.L_x_15848:
[----:B------:R-:W-:Y:S05]  /*66a0*/  BSYNC.RECONVERGENT B1 ;  /* 0x0000000000017941 */ /* 0x000fea0003800200 */
.L_x_15847:
        /* <DEDUP_REMOVED lines=25> */
.L_x_15850:
[----:B------:R-:W-:Y:S05]  /*6840*/  BSYNC.RECONVERGENT B1 ;  /* 0x0000000000017941 */ /* 0x000fea0003800200 */
.L_x_15849:
        /* <DEDUP_REMOVED lines=25> */
.L_x_15852:
[----:B------:R-:W-:Y:S05]  /*69e0*/  BSYNC.RECONVERGENT B1 ;  /* 0x0000000000017941 */ /* 0x000fea0003800200 */
.L_x_15851:
        /* <DEDUP_REMOVED lines=25> */
.L_x_15854:
[----:B------:R-:W-:Y:S05]  /*6b80*/  BSYNC.RECONVERGENT B1 ;  /* 0x0000000000017941 */ /* 0x000fea0003800200 */
.L_x_15853:
        /* <DEDUP_REMOVED lines=25> */
.L_x_15856:
[----:B------:R-:W-:Y:S05]  /*6d20*/  BSYNC.RECONVERGENT B1 ;  /* 0x0000000000017941 */ /* 0x000fea0003800200 */
.L_x_15855:
[----:B------:R-:W-:-:S13]  /*6d30*/  LOP3.LUT P5, RZ, R3, 0x4, RZ, 0xc0, !PT ;  /* 0x0000000403ff7812 */ /* 0x000fda00078ac0ff */
        /* <DEDUP_REMOVED lines=19> */
[----:B0-----:R-:W-:-:S05]  /*6e70*/  IMAD.WIDE.U32 R166, R215, 0x10, R166 ;  /* 0x00000010d7a67825 */ /* 0x001fca00078e00a6 */
[----:B------:R0:W-:Y:S01]  /*6e80*/  STG.E.128 desc[UR14][R166.64], R156 ;  /* 0x0000009ca6007986 */ /* 0x0001e2000c101d0e */
[----:B-1----:R-:W-:-:S05]  /*6e90*/  IMAD.WIDE.U32 R218, R215, 0x10, R218 ;  /* 0x00000010d7da7825 */ /* 0x002fca00078e00da */
[----:B------:R0:W-:Y:S02]  /*6ea0*/  STG.E.128 desc[UR14][R218.64], R160 ;  /* 0x000000a0da007986 */ /* 0x0001e4000c101d0e */
.L_x_15817:
[----:B------:R-:W-:Y:S05]  /*6eb0*/  BSYNC.RECONVERGENT B0 ;  /* 0x0000000000007941 */ /* 0x000fea0003800200 */
.L_x_15779:
[----:B------:R-:W-:Y:S02]  /*6ec0*/  UIADD3 UR7, UPT, UPT, UR7, UR22, URZ ;  /* 0x0000001607077290 */ /* 0x000fe4000fffe0ff */
[----:B------:R-:W-:Y:S02]  /*6ed0*/  UPLOP3.LUT UP2, UPT, UPT, UPT, UP2, 0x40, 0x4 ;  /* 0x000000000004789c */ /* 0x000fe40003f4e820 */
[----:B------:R-:W-:-:S09]  /*6ee0*/  UISETP.GE.AND UP1, UPT, UR7, UR23, UPT ;  /* 0x000000170700728c */ /* 0x000fd2000bf26270 */
[----:B------:R-:W-:Y:S05]  /*6ef0*/  BRA.U !UP1, `(.L_x_15857) ;  /* 0xffffff9d09e47547 */ /* 0x000fea000b83ffff */
.L_x_15756:
[----:B------:R-:W0:Y:S01]  /*6f00*/  S2UR UR4, SR_CTAID.X ;  /* 0x00000000000479c3 */ /* 0x000e220000002500 */
[----:B------:R-:W-:Y:S02]  /*6f10*/  P2R R2, PR, RZ, 0x2 ;  /* 0x00000002ff027803 */ /* 0x000fe40000000000 */
[C---:B------:R-:W-:Y:S02]  /*6f20*/  LOP3.LUT P1, RZ, R3.reuse, 0x10, RZ, 0xc0, !PT ;  /* 0x0000001003ff7812 */ /* 0x040fe4000782c0ff */
[----:B-----5:R-:W-:Y:S02]  /*6f30*/  P2R R12, PR, RZ, 0x1 ;  /* 0x00000001ff0c7803 */ /* 0x020fe40000000000 */
[C---:B------:R-:W-:Y:S01]  /*6f40*/  LOP3.LUT P0, RZ, R3.reuse, 0x8, RZ, 0xc0, !PT ;  /* 0x0000000803ff7812 */ /* 0x040fe2000780c0ff */
[----:B------:R-:W1:Y:S01]  /*6f50*/  LDC.64 R4, c[0x0][0x440] ;  /* 0x00011000ff047b82 */ /* 0x000e620000000a00 */
[C---:B------:R-:W-:Y:S02]  /*6f60*/  LOP3.LUT P6, RZ, R3.reuse, 0x2, RZ, 0xc0, !PT ;  /* 0x0000000203ff7812 */ /* 0x040fe400078cc0ff */
[----:B------:R-:W-:-:S05]  /*6f70*/  LOP3.LUT P5, RZ, R3, 0x1, RZ, 0xc0, !PT ;  /* 0x0000000103ff7812 */ /* 0x000fca00078ac0ff */
[----:B------:R-:W2:Y:S08]  /*6f80*/  LDC.64 R6, c[0x0][0x448] ;  /* 0x00011200ff067b82 */ /* 0x000eb00000000a00 */
[----:B------:R-:W3:Y:S01]  /*6f90*/  LDC.64 R8, c[0x0][0x440] ;  /* 0x00011000ff087b82 */ /* 0x000ee20000000a00 */
[----:B0-----:R-:W-:-:S06]  /*6fa0*/  UIMAD UR4, UR4, UR6, URZ ;  /* 0x00000006040472a4 */ /* 0x001fcc000f8e02ff */
[----:B------:R-:W-:Y:S01]  /*6fb0*/  MOV R29, UR4 ;  /* 0x00000004001d7c02 */ /* 0x000fe20008000f00 */
[----:B------:R-:W0:Y:S03]  /*6fc0*/  LDC.64 R10, c[0x0][0x448] ;  /* 0x00011200ff0a7b82 */ /* 0x000e260000000a00 */
[----:B------:R-:W-:-:S05]  /*6fd0*/  LEA.HI R29, R29, R0, RZ, 0x1e ;  /* 0x000000001d1d7211 */ /* 0x000fca00078ff0ff */
[C---:B-1----:R-:W-:Y:S01]  /*6fe0*/  @P1 IMAD.WIDE.U32 R4, R29.reuse, 0x10, R4 ;  /* 0x000000101d041825 */ /* 0x042fe200078e0004 */
[----:B------:R-:W1:Y:S03]  /*6ff0*/  LDC.64 R14, c[0x0][0x440] ;  /* 0x00011000ff0e7b82 */ /* 0x000e660000000a00 */
[C---:B--2---:R-:W-:Y:S01]  /*7000*/  @P1 IMAD.WIDE.U32 R6, R29.reuse, 0x10, R6 ;  /* 0x000000101d061825 */ /* 0x044fe200078e0006 */
[----:B------:R-:W-:Y:S01]  /*7010*/  @P1 IADD3 R29, PT, PT, R29, 0x80, RZ ;  /* 0x000000801d1d1810 */ /* 0x000fe20007ffe0ff */
[----:B------:R2:W-:Y:S03]  /*7020*/  @P1 STG.E.128 desc[UR14][R4.64], R76 ;  /* 0x0000004c04001986 */ /* 0x0005e6000c101d0e */
[----:B------:R-:W4:Y:S01]  /*7030*/  LDC.64 R16, c[0x0][0x440] ;  /* 0x00011000ff107b82 */ /* 0x000f220000000a00 */
[----:B---3--:R-:W-:Y:S01]  /*7040*/  @P0 IMAD.WIDE.U32 R8, R29, 0x10, R8 ;  /* 0x000000101d080825 */ /* 0x008fe200078e0008 */
[----:B------:R3:W-:Y:S01]  /*7050*/  @P1 STG.E.128 desc[UR14][R6.64], R36 ;  /* 0x0000002406001986 */ /* 0x0007e2000c101d0e */
[----:B------:R-:W-:-:S03]  /*7060*/  ISETP.NE.AND P1, PT, R2, RZ, PT ;  /* 0x000000ff0200720c */ /* 0x000fc60003f25270 */
[----:B------:R3:W-:Y:S01]  /*7070*/  @P0 STG.E.128 desc[UR14][R8.64], R80 ;  /* 0x0000005008000986 */ /* 0x0007e2000c101d0e */
[C---:B0-----:R-:W-:Y:S01]  /*7080*/  @P0 IMAD.WIDE.U32 R10, R29.reuse, 0x10, R10 ;  /* 0x000000101d0a0825 */ /* 0x041fe200078e000a */
[----:B------:R-:W-:Y:S01]  /*7090*/  @P0 IADD3 R29, PT, PT, R29, 0x80, RZ ;  /* 0x000000801d1d0810 */ /* 0x000fe20007ffe0ff */
[----:B------:R-:W0:Y:S03]  /*70a0*/  LDC.64 R18, c[0x0][0x448] ;  /* 0x00011200ff127b82 */ /* 0x000e260000000a00 */
[----:B------:R1:W-:Y:S01]  /*70b0*/  @P0 STG.E.128 desc[UR14][R10.64], R40 ;  /* 0x000000280a000986 */ /* 0x0003e2000c101d0e */
[----:B------:R-:W-:-:S04]  /*70c0*/  ISETP.NE.AND P0, PT, R12, RZ, PT ;  /* 0x000000ff0c00720c */ /* 0x000fc80003f05270 */
[----:B------:R-:W1:Y:S08]  /*70d0*/  LDC.64 R12, c[0x0][0x440] ;  /* 0x00011000ff0c7b82 */ /* 0x000e700000000a00 */
[----:B--2---:R-:W2:Y:S08]  /*70e0*/  LDC.64 R4, c[0x0][0x448] ;  /* 0x00011200ff047b82 */ /* 0x004eb00000000a00 */
[----:B---3--:R-:W3:Y:S08]  /*70f0*/  LDC.64 R6, c[0x0][0x440] ;  /* 0x00011000ff067b82 */ /* 0x008ef00000000a00 */
[----:B------:R-:W4:Y:S01]  /*7100*/  LDC.64 R8, c[0x0][0x448] ;  /* 0x00011200ff087b82 */ /* 0x000f220000000a00 */
[----:B-1----:R-:W-:-:S05]  /*7110*/  @P6 IMAD.WIDE.U32 R12, R29, 0x10, R12 ;  /* 0x000000101d0c6825 */ /* 0x002fca00078e000c */
[----:B------:R-:W-:Y:S02]  /*7120*/  @P6 STG.E.128 desc[UR14][R12.64], R84 ;  /* 0x000000540c006986 */ /* 0x000fe4000c101d0e */
[----:B------:R-:W1:Y:S01]  /*7130*/  LDC.64 R10, c[0x0][0x448] ;  /* 0x00011200ff0a7b82 */ /* 0x000e620000000a00 */
[C---:B--2---:R-:W-:Y:S01]  /*7140*/  @P6 IMAD.WIDE.U32 R4, R29.reuse, 0x10, R4 ;  /* 0x000000101d046825 */ /* 0x044fe200078e0004 */
[----:B------:R-:W-:-:S04]  /*7150*/  @P6 IADD3 R29, PT, PT, R29, 0x80, RZ ;  /* 0x000000801d1d6810 */ /* 0x000fc80007ffe0ff */
[----:B------:R2:W-:Y:S02]  /*7160*/  @P6 STG.E.128 desc[UR14][R4.64], R44 ;  /* 0x0000002c04006986 */ /* 0x0005e4000c101d0e */
[----:B------:R-:W0:Y:S01]  /*7170*/  LDC.64 R20, c[0x0][0x440] ;  /* 0x00011000ff147b82 */ /* 0x000e220000000a00 */
[----:B---3--:R-:W-:-:S05]  /*7180*/  @P5 IMAD.WIDE.U32 R6, R29, 0x10, R6 ;  /* 0x000000101d065825 */ /* 0x008fca00078e0006 */
[----:B------:R3:W-:Y:S02]  /*7190*/  @P5 STG.E.128 desc[UR14][R6.64], R88 ;  /* 0x0000005806005986 */ /* 0x0007e4000c101d0e */
[----:B------:R-:W3:Y:S01]  /*71a0*/  LDC.64 R22, c[0x0][0x448] ;  /* 0x00011200ff167b82 */ /* 0x000ee20000000a00 */
[C---:B----4-:R-:W-:Y:S01]  /*71b0*/  @P5 IMAD.WIDE.U32 R8, R29.reuse, 0x10, R8 ;  /* 0x000000101d085825 */ /* 0x050fe200078e0008 */
[----:B------:R-:W-:-:S04]  /*71c0*/  @P5 IADD3 R29, PT, PT, R29, 0x80, RZ ;  /* 0x000000801d1d5810 */ /* 0x000fc80007ffe0ff */
[----:B------:R4:W-:Y:S01]  /*71d0*/  @P5 STG.E.128 desc[UR14][R8.64], R48 ;  /* 0x0000003008005986 */ /* 0x0009e2000c101d0e */
[----:B------:R-:W-:Y:S01]  /*71e0*/  @P4 IMAD.WIDE.U32 R14, R29, 0x10, R14 ;  /* 0x000000101d0e4825 */ /* 0x000fe200078e000e */
[----:B--2---:R-:W2:Y:S01]  /*71f0*/  LDC.64 R4, c[0x0][0x440] ;  /* 0x00011000ff047b82 */ /* 0x004ea20000000a00 */
[----:B------:R-:W-:Y:S02]  /*7200*/  LOP3.LUT P5, RZ, R3, 0x4, RZ, 0xc0, !PT ;  /* 0x0000000403ff7812 */ /* 0x000fe400078ac0ff */
[C---:B-1----:R-:W-:Y:S01]  /*7210*/  @P4 IMAD.WIDE.U32 R10, R29.reuse, 0x10, R10 ;  /* 0x000000101d0a4825 */ /* 0x042fe200078e000a */
[----:B------:R-:W-:Y:S01]  /*7220*/  @P4 IADD3 R29, PT, PT, R29, 0x80, RZ ;  /* 0x000000801d1d4810 */ /* 0x000fe20007ffe0ff */
[----:B------:R4:W-:Y:S03]  /*7230*/  @P4 STG.E.128 desc[UR14][R14.64], R92 ;  /* 0x0000005c0e004986 */ /* 0x0009e6000c101d0e */
[----:B------:R-:W1:Y:S01]  /*7240*/  LDC.64 R12, c[0x0][0x448] ;  /* 0x00011200ff0c7b82 */ /* 0x000e620000000a00 */
[C---:B------:R-:W-:Y:S01]  /*7250*/  @P3 IMAD.WIDE.U32 R16, R29.reuse, 0x10, R16 ;  /* 0x000000101d103825 */ /* 0x040fe200078e0010 */
[----:B------:R4:W-:Y:S03]  /*7260*/  @P4 STG.E.128 desc[UR14][R10.64], R52 ;  /* 0x000000340a004986 */ /* 0x0009e6000c101d0e */
[C---:B0-----:R-:W-:Y:S01]  /*7270*/  @P3 IMAD.WIDE.U32 R18, R29.reuse, 0x10, R18 ;  /* 0x000000101d123825 */ /* 0x041fe200078e0012 */
[----:B------:R-:W-:Y:S01]  /*7280*/  @P3 IADD3 R29, PT, PT, R29, 0x80, RZ ;  /* 0x000000801d1d3810 */ /* 0x000fe20007ffe0ff */
[----:B------:R4:W-:Y:S01]  /*7290*/  @P3 STG.E.128 desc[UR14][R16.64], R96 ;  /* 0x0000006010003986 */ /* 0x0009e2000c101d0e */
[----:B------:R-:W0:Y:S03]  /*72a0*/  LDC.64 R24, c[0x0][0x440] ;  /* 0x00011000ff187b82 */ /* 0x000e260000000a00 */
[C---:B------:R-:W-:Y:S01]  /*72b0*/  @P2 IMAD.WIDE.U32 R20, R29.reuse, 0x10, R20 ;  /* 0x000000101d142825 */ /* 0x040fe200078e0014 */
[----:B------:R4:W-:Y:S03]  /*72c0*/  @P3 STG.E.128 desc[UR14][R18.64], R56 ;  /* 0x0000003812003986 */ /* 0x0009e6000c101d0e */
[C---:B---3--:R-:W-:Y:S01]  /*72d0*/  @P2 IMAD.WIDE.U32 R22, R29.reuse, 0x10, R22 ;  /* 0x000000101d162825 */ /* 0x048fe200078e0016 */
[----:B------:R-:W3:Y:S01]  /*72e0*/  LDC.64 R26, c[0x0][0x448] ;  /* 0x00011200ff1a7b82 */ /* 0x000ee20000000a00 */
[----:B------:R-:W-:Y:S01]  /*72f0*/  @P2 IADD3 R29, PT, PT, R29, 0x80, RZ ;  /* 0x000000801d1d2810 */ /* 0x000fe20007ffe0ff */
[----:B------:R4:W-:Y:S04]  /*7300*/  @P2 STG.E.128 desc[UR14][R20.64], R100 ;  /* 0x0000006414002986 */ /* 0x0009e8000c101d0e */
[C---:B--2---:R-:W-:Y:S01]  /*7310*/  @P1 IMAD.WIDE.U32 R4, R29.reuse, 0x10, R4 ;  /* 0x000000101d041825 */ /* 0x044fe200078e0004 */
[----:B------:R4:W-:Y:S03]  /*7320*/  @P2 STG.E.128 desc[UR14][R22.64], R60 ;  /* 0x0000003c16002986 */ /* 0x0009e6000c101d0e */
[C---:B-1----:R-:W-:Y:S01]  /*7330*/  @P1 IMAD.WIDE.U32 R12, R29.reuse, 0x10, R12 ;  /* 0x000000101d0c1825 */ /* 0x042fe200078e000c */
[----:B------:R-:W-:Y:S01]  /*7340*/  @P1 IADD3 R29, PT, PT, R29, 0x80, RZ ;  /* 0x000000801d1d1810 */ /* 0x000fe20007ffe0ff */
[----:B------:R4:W-:Y:S04]  /*7350*/  @P1 STG.E.128 desc[UR14][R4.64], R104 ;  /* 0x0000006804001986 */ /* 0x0009e8000c101d0e */
[C---:B0-----:R-:W-:Y:S01]  /*7360*/  @P0 IMAD.WIDE.U32 R24, R29.reuse, 0x10, R24 ;  /* 0x000000101d180825 */ /* 0x041fe200078e0018 */
[----:B------:R4:W-:Y:S04]  /*7370*/  @P1 STG.E.128 desc[UR14][R12.64], R64 ;  /* 0x000000400c001986 */ /* 0x0009e8000c101d0e */
[----:B------:R4:W-:Y:S01]  /*7380*/  @P0 STG.E.128 desc[UR14][R24.64], R108 ;  /* 0x0000006c18000986 */ /* 0x0009e2000c101d0e */
[----:B---3--:R-:W-:-:S05]  /*7390*/  @P0 IMAD.WIDE.U32 R26, R29, 0x10, R26 ;  /* 0x000000101d1a0825 */ /* 0x008fca00078e001a */
[----:B------:R4:W-:Y:S01]  /*73a0*/  @P0 STG.E.128 desc[UR14][R26.64], R68 ;  /* 0x000000441a000986 */ /* 0x0009e2000c101d0e */
[----:B------:R-:W-:Y:S05]  /*73b0*/  @!P5 EXIT ;  /* 0x000000000000d94d */ /* 0x000fea0003800000 */
[----:B------:R-:W0:Y:S01]  /*73c0*/  LDC.64 R2, c[0x0][0x440] ;  /* 0x00011000ff027b82 */ /* 0x000e220000000a00 */
[----:B------:R-:W-:-:S07]  /*73d0*/  @P0 IADD3 R29, PT, PT, R29, 0x80, RZ ;  /* 0x000000801d1d0810 */ /* 0x000fce0007ffe0ff */
[----:B----4-:R-:W1:Y:S01]  /*73e0*/  LDC.64 R4, c[0x0][0x448] ;  /* 0x00011200ff047b82 */ /* 0x010e620000000a00 */
[----:B0-----:R-:W-:-:S05]  /*73f0*/  IMAD.WIDE.U32 R2, R29, 0x10, R2 ;  /* 0x000000101d027825 */ /* 0x001fca00078e0002 */
[----:B------:R-:W-:Y:S01]  /*7400*/  STG.E.128 desc[UR14][R2.64], R112 ;  /* 0x0000007002007986 */ /* 0x000fe2000c101d0e */
[----:B-1----:R-:W-:-:S05]  /*7410*/  IMAD.WIDE.U32 R4, R29, 0x10, R4 ;  /* 0x000000101d047825 */ /* 0x002fca00078e0004 */
[----:B------:R-:W-:Y:S01]  /*7420*/  STG.E.128 desc[UR14][R4.64], R72 ;  /* 0x0000004804007986 */ /* 0x000fe2000c101d0e */
[----:B------:R-:W-:Y:S05]  /*7430*/  EXIT ;  /* 0x000000000000794d */ /* 0x000fea0003800000 */
.L_x_15858:
        /* <DEDUP_REMOVED lines=12> */
.L_x_19434:


//--------------------- .text._ZN10layer_norm13ln_bwd_kernelINS_13Kernel_traitsI6__halfffffjLj5120ELj1ELj1ELj4ELj16ENS_18Kernel_traits_baseILj5120ES2_ffffjLj128EEEEELb0ELb0ELb0ELb1EEEvNS_9BwdParamsE --------------------------
	.section	.text._ZN10layer_norm13ln_bwd_kernelINS_13Kernel_traitsI6__halfffffjLj5120ELj1ELj1ELj4ELj16ENS_18Kernel_traits_baseILj5120ES2_ffffjLj128EEEEELb0ELb0ELb0ELb1EEEvNS_9BwdParamsE,"ax",@progbits
	.align	128
        .global         _ZN10layer_norm13ln_bwd_kernelINS_13Kernel_traitsI6__halfffffjLj5120ELj1ELj1ELj4ELj16ENS_18Kernel_traits_baseILj5120ES2_ffffjLj128EEEEELb0ELb0ELb0ELb1EEEvNS_9BwdParamsE
        .type           _ZN10layer_norm13ln_bwd_kernelINS_13Kernel_traitsI6__halfffffjLj5120ELj1ELj1ELj4ELj16ENS_18Kernel_traits_baseILj5120ES2_ffffjLj128EEEEELb0ELb0ELb0ELb1EEEvNS_9BwdParamsE,@function
        .size           _ZN10layer_norm13ln_bwd_kernelINS_13Kernel_traitsI6__halfffffjLj5120ELj1ELj1ELj4ELj16ENS_18Kernel_traits_baseILj5120ES2_ffffjLj128EEEEELb0ELb0ELb0ELb1EEEvNS_9BwdParamsE,(.L_x_19435 - _ZN10layer_norm13ln_bwd_kernelINS_13Kernel_traitsI6__halfffffjLj5120ELj1ELj1ELj4ELj16ENS_18Kernel_traits_baseILj5120ES2_ffffjLj128EEEEELb0ELb0ELb0ELb1EEEvNS_9BwdParamsE)
        .other          _ZN10layer_norm13ln_bwd_kernelINS_13Kernel_traitsI6__halfffffjLj5120ELj1ELj1ELj4ELj16ENS_18Kernel_traits_baseILj5120ES2_ffffjLj128EEEEELb0ELb0ELb0ELb1EEEvNS_9BwdParamsE,@"STO_CUDA_ENTRY STV_DEFAULT"
_ZN10layer_norm13ln_bwd_kernelINS_13Kernel_traitsI6__halfffffjLj5120ELj1ELj1ELj4ELj16ENS_18Kernel_traits_baseILj5120ES2_ffffjLj128EEEEELb0ELb0ELb0ELb1EEEvNS_9BwdParamsE:
.text._ZN10layer_norm13ln_bwd_kernelINS_13Kernel_traitsI6__halfffffjLj5120ELj1ELj1ELj4ELj16ENS_18Kernel_traits_baseILj5120ES2_ffffjLj128EEEEELb0ELb0ELb0ELb1EEEvNS_9BwdParamsE:
        /* <DEDUP_REMOVED lines=76> */
[----:B0-----:R-:W3:Y:S01]  /*04c0*/  LDG.E.64 R200, desc[UR10][R2.64+0x2400] ;  /* 0x0024000a02c87981 */ /* 0x001ee2000c1e1b00 */
[----:B------:R-:W-:Y:S02]  /*04d0*/  CS2R R160, SRZ ;  /* 0x0000000000a07805 */ /* 0x000fe4000001ff00 */
[----:B------:R-:W-:Y:S02]  /*04e0*/  CS2R R162, SRZ ;  /* 0x0000000000a27805 */ /* 0x000fe4000001ff00 */
[----:B------:R-:W-:Y:S01]  /*04f0*/  CS2R R164, SRZ ;  /* 0x0000000000a47805 */ /* 0x000fe2000001ff00 */
[----:B------:R-:W4:Y:S01]  /*0500*/  LDG.E.64 R4, desc[UR10][R2.64+0x2000] ;  /* 0x0020000a02047981 */ /* 0x000f22000c1e1b00 */
[----:B------:R-:W-:Y:S01]  /*0510*/  CS2R R166, SRZ ;  /* 0x0000000000a67805 */ /* 0x000fe2000001ff00 */
[----:B------:R-:W-:-:S02]  /*0520*/  UPLOP3.LUT UP2, UPT, UPT, UPT, UPT, 0x40, 0x4 ;  /* 0x000000000004789c */ /* 0x000fc40003f4e870 */
[----:B------:R-:W5:Y:S01]  /*0530*/  LDG.E.64 R6, desc[UR10][R2.64+0x1c00] ;  /* 0x001c000a02067981 */ /* 0x000f62000c1e1b00 */
[----:B------:R-:W0:Y:S03]  /*0540*/  LDCU UR17, c[0x0][0x388] ;  /* 0x00007100ff1177ac */ /* 0x000e260008000800 */
[----:B------:R-:W5:Y:S01]  /*0550*/  LDG.E.64 R8, desc[UR10][R2.64+0x1800] ;  /* 0x0018000a02087981 */ /* 0x000f62000c1e1b00 */
[----:B------:R-:W1:Y:S03]  /*0560*/  LDCU.U8 UR16, c[0x0][0x410] ;  /* 0x00008200ff1077ac */ /* 0x000e660008000000 */
[----:B------:R-:W5:Y:S01]  /*0570*/  LDG.E.64 R10, desc[UR10][R2.64+0x1400] ;  /* 0x0014000a020a7981 */ /* 0x000f62000c1e1b00 */
[----:B------:R-:W0:Y:S03]  /*0580*/  LDCU UR20, c[0x0][0x400] ;  /* 0x00008000ff1477ac */ /* 0x000e260008000800 */
[----:B------:R-:W5:Y:S01]  /*0590*/  LDG.E.64 R12, desc[UR10][R2.64+0x1000] ;  /* 0x0010000a020c7981 */ /* 0x000f62000c1e1b00 */
[----:B------:R-:W0:Y:S03]  /*05a0*/  LDCU.64 UR22, c[0x0][0x478] ;  /* 0x00008f00ff1677ac */ /* 0x000e260008000a00 */
[----:B------:R-:W5:Y:S01]  /*05b0*/  LDG.E.64 R14, desc[UR10][R2.64+0xc00] ;  /* 0x000c000a020e7981 */ /* 0x000f62000c1e1b00 */
[----:B------:R-:W0:Y:S03]  /*05c0*/  LDCU.128 UR12, c[0x0][0x3c0] ;  /* 0x00007800ff0c77ac */ /* 0x000e260008000c00 */
[----:B------:R-:W5:Y:S01]  /*05d0*/  LDG.E.64 R16, desc[UR10][R2.64+0x800] ;  /* 0x0008000a02107981 */ /* 0x000f62000c1e1b00 */
[----:B------:R-:W0:Y:S03]  /*05e0*/  LDCU.64 UR18, c[0x0][0x438] ;  /* 0x00008700ff1277ac */ /* 0x000e260008000a00 */
[----:B------:R-:W5:Y:S01]  /*05f0*/  LDG.E.64 R18, desc[UR10][R2.64+0x400] ;  /* 0x0004000a02127981 */ /* 0x000f62000c1e1b00 */
[----:B------:R-:W0:Y:S03]  /*0600*/  LDCU.64 UR24, c[0x0][0x380] ;  /* 0x00007000ff1877ac */ /* 0x000e260008000a00 */
[----:B------:R1:W5:Y:S01]  /*0610*/  LDG.E.64 R20, desc[UR10][R2.64] ;  /* 0x0000000a02147981 */ /* 0x000362000c1e1b00 */
[----:B--2---:R-:W-:-:S04]  /*0620*/  UISETP.NE.U32.AND UP0, UPT, UR4, URZ, UPT ;  /* 0x000000ff0400728c */ /* 0x004fc8000bf05070 */
[----:B------:R-:W-:Y:S01]  /*0630*/  UISETP.NE.AND.EX UP0, UPT, UR5, URZ, UPT, UP0 ;  /* 0x000000ff0500728c */ /* 0x000fe2000bf05300 */
[----:B-1----:R-:W-:Y:S02]  /*0640*/  CS2R R2, SRZ ;  /* 0x0000000000027805 */ /* 0x002fe4000001ff00 */
[--C-:B---3--:R-:W-:Y:S01]  /*0650*/  SHF.R.U64 R203, R200, 0x10, R201.reuse ;  /* 0x00000010c8cb7819 */ /* 0x108fe200000012c9 */
[----:B------:R-:W-:Y:S01]  /*0660*/  HADD2.F32 R202, -RZ, R201.H0_H0 ;  /* 0x200000c9ffca7230 */ /* 0x000fe20000004100 */
[----:B------:R-:W-:Y:S01]  /*0670*/  SHF.R.U32.HI R201, RZ, 0x10, R201 ;  /* 0x00000010ffc97819 */ /* 0x000fe200000116c9 */
[----:B------:R-:W-:Y:S01]  /*0680*/  HADD2.F32 R204, -RZ, R200.H0_H0 ;  /* 0x200000c8ffcc7230 */ /* 0x000fe20000004100 */
[--C-:B----4-:R-:W-:Y:S01]  /*0690*/  SHF.R.U64 R207, R4, 0x10, R5.reuse ;  /* 0x0000001004cf7819 */ /* 0x110fe20000001205 */
[----:B------:R-:W-:Y:S01]  /*06a0*/  HADD2.F32 R208, -RZ, R4.H0_H0 ;  /* 0x20000004ffd07230 */ /* 0x000fe20000004100 */
[----:B------:R-:W-:Y:S01]  /*06b0*/  SHF.R.U32.HI R205, RZ, 0x10, R5 ;  /* 0x00000010ffcd7819 */ /* 0x000fe20000011605 */
[----:B------:R-:W-:Y:S01]  /*06c0*/  HADD2.F32 R206, -RZ, R5.H0_H0 ;  /* 0x20000005ffce7230 */ /* 0x000fe20000004100 */
[--C-:B-----5:R-:W-:Y:S01]  /*06d0*/  SHF.R.U64 R211, R6, 0x10, R7.reuse ;  /* 0x0000001006d37819 */ /* 0x120fe20000001207 */
[----:B------:R-:W-:Y:S01]  /*06e0*/  HADD2.F32 R212, -RZ, R6.H0_H0 ;  /* 0x20000006ffd47230 */ /* 0x000fe20000004100 */
[----:B------:R-:W-:Y:S01]  /*06f0*/  SHF.R.U32.HI R209, RZ, 0x10, R7 ;  /* 0x00000010ffd17819 */ /* 0x000fe20000011607 */
[----:B------:R-:W-:Y:S01]  /*0700*/  HADD2.F32 R210, -RZ, R7.H0_H0 ;  /* 0x20000007ffd27230 */ /* 0x000fe20000004100 */
[--C-:B------:R-:W-:Y:S01]  /*0710*/  SHF.R.U64 R215, R8, 0x10, R9.reuse ;  /* 0x0000001008d77819 */ /* 0x100fe20000001209 */
        /* <DEDUP_REMOVED lines=36> */
[----:B------:R-:W-:Y:S01]  /*0960*/  MOV R200, RZ ;  /* 0x000000ff00c87202 */ /* 0x000fe20000000f00 */
[----:B------:R-:W-:Y:S02]  /*0970*/  HADD2.F32 R203, -RZ, R203.H0_H0 ;  /* 0x200000cbffcb7230 */ /* 0x000fe40000004100 */
[----:B------:R-:W-:Y:S02]  /*0980*/  HADD2.F32 R201, -RZ, R201.H0_H0 ;  /* 0x200000c9ffc97230 */ /* 0x000fe40000004100 */
[----:B------:R-:W-:Y:S02]  /*0990*/  HADD2.F32 R207, -RZ, R207.H0_H0 ;  /* 0x200000cfffcf7230 */ /* 0x000fe40000004100 */
[----:B------:R-:W-:-:S02]  /*09a0*/  HADD2.F32 R205, -RZ, R205.H0_H0 ;  /* 0x200000cdffcd7230 */ /* 0x000fc40000004100 */
[----:B------:R-:W-:Y:S02]  /*09b0*/  HADD2.F32 R211, -RZ, R211.H0_H0 ;  /* 0x200000d3ffd37230 */ /* 0x000fe40000004100 */
[----:B------:R-:W-:Y:S02]  /*09c0*/  HADD2.F32 R209, -RZ, R209.H0_H0 ;  /* 0x200000d1ffd17230 */ /* 0x000fe40000004100 */
        /* <DEDUP_REMOVED lines=13> */
[----:B0-----:R-:W-:-:S07]  /*0aa0*/  HADD2.F32 R237, -RZ, R237.H0_H0 ;  /* 0x200000edffed7230 */ /* 0x001fce0000004100 */
.L_x_15866:
[----:B------:R-:W-:Y:S01]  /*0ab0*/  UIMAD.WIDE UR4, UR6, 0x4, UR12 ;  /* 0x00000004060478a5 */ /* 0x000fe2000f8e020c */
[----:B0-----:R-:W0:Y:S01]  /*0ac0*/  LDC.64 R152, c[0x0][0x3a8] ;  /* 0x0000ea00ff987b82 */ /* 0x001e220000000a00 */
[----:B------:R-:W-:-:S04]  /*0ad0*/  UIMAD.WIDE UR8, UR6, 0x4, UR14 ;  /* 0x00000004060878a5 */ /* 0x000fc8000f8e020e */
[----:B-123--:R-:W-:Y:S02]  /*0ae0*/  MOV R66, UR4 ;  /* 0x0000000400427c02 */ /* 0x00efe40008000f00 */
[----:B------:R-:W-:Y:S01]  /*0af0*/  MOV R67, UR5 ;  /* 0x0000000500437c02 */ /* 0x000fe20008000f00 */
[----:B------:R-:W-:Y:S01]  /*0b00*/  UIMAD UR7, UR6, UR17, URZ ;  /* 0x00000011060772a4 */ /* 0x000fe2000f8e02ff */
[----:B------:R-:W-:Y:S01]  /*0b10*/  MOV R242, UR8 ;  /* 0x0000000800f27c02 */ /* 0x000fe20008000f00 */
[----:B------:R-:W1:Y:S01]  /*0b20*/  LDC.64 R64, c[0x0][0x428] ;  /* 0x00010a00ff407b82 */ /* 0x000e620000000a00 */
[----:B------:R-:W-:Y:S01]  /*0b30*/  MOV R243, UR9 ;  /* 0x0000000900f37c02 */ /* 0x000fe20008000f00 */
[----:B------:R2:W3:Y:S01]  /*0b40*/  LDG.E R155, desc[UR10][R66.64] ;  /* 0x0000000a429b7981 */ /* 0x0004e2000c1e1900 */
[----:B------:R-:W-:Y:S01]  /*0b50*/  USHF.R.S32.HI UR8, URZ, 0x1f, UR7 ;  /* 0x0000001fff087899 */ /* 0x000fe20008011407 */
[----:B------:R-:W4:Y:S02]  /*0b60*/  @UP0 LDCU.64 UR4, c[0x0][0x3e0] ;  /* 0x00007c00ff0407ac */ /* 0x000f240008000a00 */
[----:B------:R-:W3:Y:S01]  /*0b70*/  LDG.E R242, desc[UR10][R242.64] ;  /* 0x0000000af2f27981 */ /* 0x000ee2000c1e1900 */
[----:B------:R-:W-:Y:S01]  /*0b80*/  PLOP3.LUT P1, PT, PT, PT, UP0, 0x80, 0x8 ;  /* 0x000000000008781c */ /* 0x000fe20003f2f008 */
[----:B------:R-:W-:-:S06]  /*0b90*/  ULEA.HI UR8, UR8, UR7, URZ, 0x2 ;  /* 0x0000000708087291 */ /* 0x000fcc000f8f10ff */
[----:B------:R-:W-:-:S04]  /*0ba0*/  MOV R241, UR8 ;  /* 0x0000000800f17c02 */ /* 0x000fc80008000f00 */
[----:B------:R-:W-:-:S04]  /*0bb0*/  LEA.HI.SX32 R241, R241, R96, 0x1e ;  /* 0x00000060f1f17211 */ /* 0x000fc800078ff2ff */
[C---:B------:R-:W-:Y:S01]  /*0bc0*/  IADD3 R151, PT, PT, R241.reuse, 0x100, RZ ;  /* 0x00000100f1977810 */ /* 0x040fe20007ffe0ff */
[--C-:B0-----:R-:W-:Y:S01]  /*0bd0*/  IMAD.WIDE.U32 R80, R241, 0x10, R152.reuse ;  /* 0x00000010f1507825 */ /* 0x101fe200078e0098 */
[----:B------:R-:W-:Y:S01]  /*0be0*/  ISETP.NE.U32.AND P0, PT, RZ, UR18, PT ;  /* 0x00000012ff007c0c */ /* 0x000fe2000bf05070 */
[----:B----4-:R-:W-:Y:S02]  /*0bf0*/  @UP0 UIMAD.WIDE UR4, UR6, 0x4, UR4 ;  /* 0x00000004060408a5 */ /* 0x010fe4000f8e0204 */
[----:B------:R-:W-:Y:S02]  /*0c00*/  IMAD.WIDE.U32 R96, R151, 0x10, R152 ;  /* 0x0000001097607825 */ /* 0x000fe400078e0098 */
[----:B------:R-:W4:Y:S02]  /*0c10*/  LDG.E.128 R80, desc[UR10][R80.64] ;  /* 0x0000000a50507981 */ /* 0x000f24000c1e1d00 */
[C-C-:B-1----:R-:W-:Y:S01]  /*0c20*/  IMAD.WIDE.U32 R84, R241.reuse, 0x10, R64.reuse ;  /* 0x00000010f1547825 */ /* 0x142fe200078e0040 */
[C---:B------:R-:W-:Y:S01]  /*0c30*/  IADD3 R148, PT, PT, R241.reuse, 0x280, RZ ;  /* 0x00000280f1947810 */ /* 0x040fe20007ffe0ff */
[----:B------:R-:W4:Y:S01]  /*0c40*/  LDG.E.128 R96, desc[UR10][R96.64] ;  /* 0x0000000a60607981 */ /* 0x000f22000c1e1d00 */
[----:B------:R-:W-:Y:S01]  /*0c50*/  IADD3 R154, PT, PT, R241, 0x80, RZ ;  /* 0x00000080f19a7810 */ /* 0x000fe20007ffe0ff */
[----:B------:R-:W-:Y:S01]  /*0c60*/  IMAD.WIDE.U32 R100, R151, 0x10, R64 ;  /* 0x0000001097647825 */ /* 0x000fe200078e0040 */
[----:B------:R-:W-:Y:S01]  /*0c70*/  IADD3 R149, PT, PT, R241, 0x180, RZ ;  /* 0x00000180f1957810 */ /* 0x000fe20007ffe0ff */
[----:B------:R-:W4:Y:S01]  /*0c80*/  LDG.E.128 R84, desc[UR10][R84.64] ;  /* 0x0000000a54547981 */ /* 0x000f22000c1e1d00 */
[----:B------:R-:W-:Y:S01]  /*0c90*/  ISETP.NE.AND.EX P0, PT, RZ, UR19, PT, P0 ;  /* 0x00000013ff007c0c */ /* 0x000fe2000bf05300 */
[--C-:B------:R-:W-:Y:S01]  /*0ca0*/  IMAD.WIDE.U32 R120, R148, 0x10, R152.reuse ;  /* 0x0000001094787825 */ /* 0x100fe200078e0098 */
[----:B--2---:R-:W-:Y:S01]  /*0cb0*/  MOV R66, UR4 ;  /* 0x0000000400427c02 */ /* 0x004fe20008000f00 */
[----:B------:R-:W2:Y:S01]  /*0cc0*/  LDG.E.128 R100, desc[UR10][R100.64] ;  /* 0x0000000a64647981 */ /* 0x000ea2000c1e1d00 */
[----:B------:R-:W-:Y:S01]  /*0cd0*/  MOV R67, UR5 ;  /* 0x0000000500437c02 */ /* 0x000fe20008000f00 */
[----:B------:R-:W-:-:S02]  /*0ce0*/  IMAD.WIDE.U32 R88, R154, 0x10, R152 ;  /* 0x000000109a587825 */ /* 0x000fc400078e0098 */
[----:B------:R-:W2:Y:S02]  /*0cf0*/  LDG.E.128 R120, desc[UR10][R120.64] ;  /* 0x0000000a78787981 */ /* 0x000ea4000c1e1d00 */
[----:B------:R-:W-:Y:S02]  /*0d00*/  IMAD.WIDE.U32 R92, R154, 0x10, R64 ;  /* 0x000000109a5c7825 */ /* 0x000fe400078e0040 */
[----:B------:R-:W2:Y:S02]  /*0d10*/  LDG.E.128 R88, desc[UR10][R88.64] ;  /* 0x0000000a58587981 */ /* 0x000ea4000c1e1d00 */
[----:B------:R-:W-:Y:S01]  /*0d20*/  IMAD.WIDE.U32 R104, R149, 0x10, R152 ;  /* 0x0000001095687825 */ /* 0x000fe200078e0098 */
[C---:B------:R-:W-:Y:S01]  /*0d30*/  IADD3 R150, PT, PT, R241.reuse, 0x200, RZ ;  /* 0x00000200f1967810 */ /* 0x040fe20007ffe0ff */
[----:B------:R-:W2:Y:S01]  /*0d40*/  LDG.E.128 R92, desc[UR10][R92.64] ;  /* 0x0000000a5c5c7981 */ /* 0x000ea2000c1e1d00 */
[----:B------:R-:W-:Y:S01]  /*0d50*/  IADD3 R248, PT, PT, R241, 0x300, RZ ;  /* 0x00000300f1f87810 */ /* 0x000fe20007ffe0ff */
[----:B------:R-:W-:Y:S01]  /*0d60*/  IMAD.WIDE.U32 R108, R149, 0x10, R64 ;  /* 0x00000010956c7825 */ /* 0x000fe200078e0040 */
[----:B------:R-:W0:Y:S01]  /*0d70*/  @P0 LDC.64 R146, c[0x0][0x438] ;  /* 0x00010e00ff920b82 */ /* 0x000e220000000a00 */
[----:B------:R-:W2:Y:S02]  /*0d80*/  LDG.E.128 R104, desc[UR10][R104.64] ;  /* 0x0000000a68687981 */ /* 0x000ea4000c1e1d00 */
[----:B------:R-:W-:-:S02]  /*0d90*/  IMAD.WIDE.U32 R112, R150, 0x10, R152 ;  /* 0x0000001096707825 */ /* 0x000fc400078e0098 */
[----:B------:R1:W2:Y:S02]  /*0da0*/  @P1 LDG.E R249, desc[UR10][R66.64] ;  /* 0x0000000a42f91981 */ /* 0x0002a4000c1e1900 */
[--C-:B------:R-:W-:Y:S01]  /*0db0*/  IMAD.WIDE.U32 R124, R148, 0x10, R64.reuse ;  /* 0x00000010947c7825 */ /* 0x100fe200078e0040 */
[----:B------:R-:W0:Y:S01]  /*0dc0*/  @P0 LDC.64 R144, c[0x0][0x438] ;  /* 0x00010e00ff900b82 */ /* 0x000e220000000a00 */
[----:B------:R-:W2:Y:S02]  /*0dd0*/  LDG.E.128 R108, desc[UR10][R108.64] ;  /* 0x0000000a6c6c7981 */ /* 0x000ea4000c1e1d00 */
[----:B------:R-:W-:Y:S02]  /*0de0*/  IMAD.WIDE.U32 R116, R150, 0x10, R64 ;  /* 0x0000001096747825 */ /* 0x000fe400078e0040 */
[----:B------:R-:W2:Y:S03]  /*0df0*/  LDG.E.128 R112, desc[UR10][R112.64] ;  /* 0x0000000a70707981 */ /* 0x000ea6000c1e1d00 */
[----:B-1----:R-:W1:Y:S01]  /*0e00*/  @P0 LDC.64 R66, c[0x0][0x438] ;  /* 0x00010e00ff420b82 */ /* 0x002e620000000a00 */
[----:B------:R-:W2:Y:S01]  /*0e10*/  LDG.E.128 R116, desc[UR10][R116.64] ;  /* 0x0000000a74747981 */ /* 0x000ea2000c1e1d00 */
[----:B------:R-:W-:-:S03]  /*0e20*/  IMAD.WIDE.U32 R128, R248, 0x10, R152 ;  /* 0x00000010f8807825 */ /* 0x000fc600078e0098 */
[----:B------:R-:W2:Y:S01]  /*0e30*/  LDG.E.128 R124, desc[UR10][R124.64] ;  /* 0x0000000a7c7c7981 */ /* 0x000ea2000c1e1d00 */
[----:B------:R-:W-:Y:S01]  /*0e40*/  IMAD.WIDE.U32 R132, R248, 0x10, R64 ;  /* 0x00000010f8847825 */ /* 0x000fe200078e0040 */
[C---:B------:R-:W-:Y:S01]  /*0e50*/  IADD3 R243, PT, PT, R241.reuse, 0x380, RZ ;  /* 0x00000380f1f37810 */ /* 0x040fe20007ffe0ff */
[----:B------:R-:W0:Y:S01]  /*0e60*/  @P0 LDC.64 R244, c[0x0][0x438] ;  /* 0x00010e00fff40b82 */ /* 0x000e220000000a00 */
[----:B------:R-:W2:Y:S04]  /*0e70*/  LDG.E.128 R128, desc[UR10][R128.64] ;  /* 0x0000000a80807981 */ /* 0x000ea8000c1e1d00 */
[----:B------:R-:W2:Y:S03]  /*0e80*/  LDG.E.128 R132, desc[UR10][R132.64] ;  /* 0x0000000a84847981 */ /* 0x000ea6000c1e1d00 */
[----:B------:R-:W0:Y:S01]  /*0e90*/  @P0 LDC.64 R246, c[0x0][0x438] ;  /* 0x00010e00fff60b82 */ /* 0x000e220000000a00 */
[----:B-1----:R-:W-:-:S05]  /*0ea0*/  @P0 IMAD.WIDE.U32 R66, R241, 0x10, R66 ;  /* 0x00000010f1420825 */ /* 0x002fca00078e0042 */
[----:B-----5:R1:W5:Y:S02]  /*0eb0*/  @P0 LDG.E.128 R36, desc[UR10][R66.64] ;  /* 0x0000000a42240981 */ /* 0x020364000c1e1d00 */
[----:B-1----:R-:W1:Y:S01]  /*0ec0*/  @P0 LDC.64 R66, c[0x0][0x438] ;  /* 0x00010e00ff420b82 */ /* 0x002e620000000a00 */
[----:B------:R-:W-:-:S04]  /*0ed0*/  IMAD.WIDE.U32 R136, R243, 0x10, R152 ;  /* 0x00000010f3887825 */ /* 0x000fc800078e0098 */
[----:B------:R-:W-:Y:S02]  /*0ee0*/  IMAD.WIDE.U32 R140, R243, 0x10, R64 ;  /* 0x00000010f38c7825 */ /* 0x000fe400078e0040 */
[----:B------:R-:W2:Y:S02]  /*0ef0*/  LDG.E.128 R136, desc[UR10][R136.64] ;  /* 0x0000000a88887981 */ /* 0x000ea4000c1e1d00 */
[----:B0-----:R-:W-:Y:S01]  /*0f00*/  @P0 IMAD.WIDE.U32 R146, R154, 0x10, R146 ;  /* 0x000000109a920825 */ /* 0x001fe200078e0092 */
[----:B------:R-:W-:Y:S01]  /*0f10*/  IADD3 R154, PT, PT, R241, 0x400, RZ ;  /* 0x00000400f19a7810 */ /* 0x000fe20007ffe0ff */
[----:B------:R-:W2:Y:S02]  /*0f20*/  LDG.E.128 R140, desc[UR10][R140.64] ;  /* 0x0000000a8c8c7981 */ /* 0x000ea4000c1e1d00 */
[----:B------:R-:W-:Y:S02]  /*0f30*/  @P0 IMAD.WIDE.U32 R144, R151, 0x10, R144 ;  /* 0x0000001097900825 */ /* 0x000fe400078e0090 */
[----:B------:R-:W5:Y:S04]  /*0f40*/  @P0 LDG.E.128 R40, desc[UR10][R146.64] ;  /* 0x0000000a92280981 */ /* 0x000f68000c1e1d00 */
[----:B------:R0:W5:Y:S01]  /*0f50*/  @P0 LDG.E.128 R44, desc[UR10][R144.64] ;  /* 0x0000000a902c0981 */ /* 0x000162000c1e1d00 */
[----:B-1----:R-:W-:-:S05]  /*0f60*/  @P0 IMAD.WIDE.U32 R66, R149, 0x10, R66 ;  /* 0x0000001095420825 */ /* 0x002fca00078e0042 */
[----:B------:R1:W5:Y:S01]  /*0f70*/  @P0 LDG.E.128 R48, desc[UR10][R66.64] ;  /* 0x0000000a42300981 */ /* 0x000362000c1e1d00 */
[----:B0-----:R-:W-:-:S04]  /*0f80*/  IMAD.WIDE.U32 R144, R154, 0x10, R152 ;  /* 0x000000109a907825 */ /* 0x001fc800078e0098 */
[----:B------:R-:W-:Y:S02]  /*0f90*/  @P0 IMAD.WIDE.U32 R244, R148, 0x10, R244 ;  /* 0x0000001094f40825 */ /* 0x000fe400078e00f4 */
[----:B------:R-:W2:Y:S01]  /*0fa0*/  LDG.E.128 R144, desc[UR10][R144.64] ;  /* 0x0000000a90907981 */ /* 0x000ea2000c1e1d00 */
[----:B-1----:R-:W0:Y:S01]  /*0fb0*/  @P0 LDC.64 R66, c[0x0][0x438] ;  /* 0x00010e00ff420b82 */ /* 0x002e220000000a00 */
[----:B------:R-:W-:Y:S02]  /*0fc0*/  IMAD.WIDE.U32 R148, R154, 0x10, R64 ;  /* 0x000000109a947825 */ /* 0x000fe400078e0040 */
[----:B------:R1:W5:Y:S02]  /*0fd0*/  @P0 LDG.E.128 R56, desc[UR10][R244.64] ;  /* 0x0000000af4380981 */ /* 0x000364000c1e1d00 */
[----:B------:R-:W-:Y:S02]  /*0fe0*/  @P0 IMAD.WIDE.U32 R246, R150, 0x10, R246 ;  /* 0x0000001096f60825 */ /* 0x000fe400078e00f6 */
[----:B------:R-:W2:Y:S01]  /*0ff0*/  LDG.E.128 R148, desc[UR10][R148.64] ;  /* 0x0000000a94947981 */ /* 0x000ea2000c1e1d00 */
[----:B------:R-:W-:-:S03]  /*1000*/  ISETP.NE.AND P2, PT, RZ, UR16, PT ;  /* 0x00000010ff007c0c */ /* 0x000fc6000bf45270 */
[----:B------:R1:W5:Y:S02]  /*1010*/  @P0 LDG.E.128 R52, desc[UR10][R246.64] ;  /* 0x0000000af6340981 */ /* 0x000364000c1e1d00 */
[----:B-1----:R-:W1:Y:S08]  /*1020*/  @P0 LDC.64 R244, c[0x0][0x438] ;  /* 0x00010e00fff40b82 */ /* 0x002e700000000a00 */
[----:B------:R-:W1:Y:S01]  /*1030*/  @P0 LDC.64 R246, c[0x0][0x438] ;  /* 0x00010e00fff60b82 */ /* 0x000e620000000a00 */
[----:B0-----:R-:W-:Y:S01]  /*1040*/  @P0 IMAD.WIDE.U32 R66, R248, 0x10, R66 ;  /* 0x00000010f8420825 */ /* 0x001fe200078e0042 */
[----:B------:R-:W-:-:S04]  /*1050*/  IADD3 R248, PT, PT, R241, 0x480, RZ ;  /* 0x00000480f1f87810 */ /* 0x000fc80007ffe0ff */
[----:B------:R-:W5:Y:S01]  /*1060*/  @P0 LDG.E.128 R60, desc[UR10][R66.64] ;  /* 0x0000000a423c0981 */ /* 0x000f62000c1e1d00 */
[----:B------:R-:W-:-:S06]  /*1070*/  IMAD.WIDE.U32 R64, R248, 0x10, R64 ;  /* 0x00000010f8407825 */ /* 0x000fcc00078e0040 */
[----:B------:R-:W2:Y:S01]  /*1080*/  LDG.E.128 R64, desc[UR10][R64.64] ;  /* 0x0000000a40407981 */ /* 0x000ea2000c1e1d00 */
[----:B------:R-:W-:-:S04]  /*1090*/  IMAD.WIDE.U32 R152, R248, 0x10, R152 ;  /* 0x00000010f8987825 */ /* 0x000fc800078e0098 */
[----:B-1----:R-:W-:-:S04]  /*10a0*/  @P0 IMAD.WIDE.U32 R244, R154, 0x10, R244 ;  /* 0x000000109af40825 */ /* 0x002fc800078e00f4 */
[----:B------:R-:W-:Y:S01]  /*10b0*/  @P0 IMAD.WIDE.U32 R246, R243, 0x10, R246 ;  /* 0x00000010f3f60825 */ /* 0x000fe200078e00f6 */
[----:B------:R0:W5:Y:S04]  /*10c0*/  @P0 LDG.E.128 R72, desc[UR10][R244.64] ;  /* 0x0000000af4480981 */ /* 0x000168000c1e1d00 */
[----:B------:R-:W5:Y:S01]  /*10d0*/  @P0 LDG.E.128 R68, desc[UR10][R246.64] ;  /* 0x0000000af6440981 */ /* 0x000f62000c1e1d00 */
[----:B---3--:R-:W-:-:S04]  /*10e0*/  FSEL R155, R155, RZ, !P2 ;  /* 0x000000ff9b9b7208 */ /* 0x008fc80005000000 */
[----:B------:R-:W-:Y:S02]  /*10f0*/  R2UR UR4, R155 ;  /* 0x000000009b0472ca */ /* 0x000fe400000e0000 */
[----:B------:R-:W3:Y:S01]  /*1100*/  LDG.E.128 R152, desc[UR10][R152.64] ;  /* 0x0000000a98987981 */ /* 0x000ee2000c1e1d00 */
[----:B------:R-:W-:Y:S02]  /*1110*/  R2UR UR8, R242 ;  /* 0x00000000f20872ca */ /* 0x000fe400000e0000 */
[----:B------:R-:W1:Y:S08]  /*1120*/  @P0 LDC.64 R242, c[0x0][0x438] ;  /* 0x00010e00fff20b82 */ /* 0x000e700000000a00 */
[----:B----4-:R-:W-:Y:S01]  /*1130*/  FADD.FTZ R80, R80, -UR4 ;  /* 0x8000000450507e21 */ /* 0x010fe20008010000 */
[----:B-1----:R-:W-:-:S04]  /*1140*/  @P0 IMAD.WIDE.U32 R242, R248, 0x10, R242 ;  /* 0x00000010f8f20825 */ /* 0x002fc800078e00f2 */
[----:B------:R-:W-:Y:S01]  /*1150*/  FADD.FTZ R81, R81, -UR4 ;  /* 0x8000000451517e21 */ /* 0x000fe20008010000 */
[----:B------:R-:W-:Y:S01]  /*1160*/  FADD.FTZ R82, R82, -UR4 ;  /* 0x8000000452527e21 */ /* 0x000fe20008010000 */
[----:B------:R1:W5:Y:S01]  /*1170*/  @P0 LDG.E.128 R76, desc[UR10][R242.64] ;  /* 0x0000000af24c0981 */ /* 0x000362000c1e1d00 */
[----:B------:R-:W-:Y:S01]  /*1180*/  FADD.FTZ R199, R84, R199 ;  /* 0x000000c754c77221 */ /* 0x000fe20000010000 */
[----:B0-----:R-:W-:Y:S01]  /*1190*/  FMUL.FTZ R244, R240, R84 ;  /* 0x00000054f0f47220 */ /* 0x001fe20000410000 */
[----:B-1----:R-:W-:Y:S01]  /*11a0*/  FMUL.FTZ R242, R80, UR8 ;  /* 0x0000000850f27c20 */ /* 0x002fe20008410000 */
[----:B------:R-:W-:Y:S01]  /*11b0*/  FADD.FTZ R80, R97, -UR4 ;  /* 0x8000000461507e21 */ /* 0x000fe20008010000 */
[----:B------:R-:W-:Y:S01]  /*11c0*/  FMUL.FTZ R243, R81, UR8 ;  /* 0x0000000851f37c20 */ /* 0x000fe20008410000 */
[----:B------:R-:W-:Y:S01]  /*11d0*/  FADD.FTZ R81, R98, -UR4 ;  /* 0x8000000462517e21 */ /* 0x000fe20008010000 */
[----:B------:R-:W-:Y:S01]  /*11e0*/  FFMA.FTZ R200, R84, R242, R200 ;  /* 0x000000f254c87223 */ /* 0x000fe200000100c8 */
[----:B------:R-:W-:Y:S01]  /*11f0*/  FMUL.FTZ R84, R82, UR8 ;  /* 0x0000000852547c20 */ /* 0x000fe20008410000 */
[----:B------:R-:W-:Y:S01]  /*1200*/  FMUL.FTZ R98, R80, UR8 ;  /* 0x0000000850627c20 */ /* 0x000fe20008410000 */
[----:B------:R-:W-:Y:S01]  /*1210*/  FADD.FTZ R82, R99, -UR4 ;  /* 0x8000000463527e21 */ /* 0x000fe20008010000 */
[----:B--2---:R-:W-:Y:S01]  /*1220*/  FADD.FTZ R181, R101, R181 ;  /* 0x000000b565b57221 */ /* 0x004fe20000010000 */
[----:B------:R-:W-:Y:S01]  /*1230*/  FMUL.FTZ R246, R231, R101 ;  /* 0x00000065e7f67220 */ /* 0x000fe20000410000 */
[----:B------:R-:W-:Y:S01]  /*1240*/  FFMA.FTZ R182, R101, R98, R182 ;  /* 0x0000006265b67223 */ /* 0x000fe200000100b6 */
[----:B------:R-:W-:Y:S01]  /*1250*/  FADD.FTZ R83, R83, -UR4 ;  /* 0x8000000453537e21 */ /* 0x000fe20008010000 */
[----:B------:R-:W-:Y:S01]  /*1260*/  FMUL.FTZ R101, R82, UR8 ;  /* 0x0000000852657c20 */ /* 0x000fe20008410000 */
[----:B------:R-:W-:Y:S01]  /*1270*/  FMUL.FTZ R245, R239, R85 ;  /* 0x00000055eff57220 */ /* 0x000fe20000410000 */
[----:B------:R-:W-:Y:S01]  /*1280*/  FADD.FTZ R82, RZ, R244 ;  /* 0x000000f4ff527221 */ /* 0x000fe20000010000 */
[C---:B------:R-:W-:Y:S01]  /*1290*/  FADD.FTZ R197, R85.reuse, R197 ;  /* 0x000000c555c57221 */ /* 0x040fe20000010000 */
[----:B------:R-:W-:Y:S01]  /*12a0*/  FFMA.FTZ R198, R85, R243, R198 ;  /* 0x000000f355c67223 */ /* 0x000fe200000100c6 */
[----:B------:R-:W-:Y:S01]  /*12b0*/  FADD.FTZ R120, R120, -UR4 ;  /* 0x8000000478787e21 */ /* 0x000fe20008010000 */
[C---:B------:R-:W-:Y:S01]  /*12c0*/  FADD.FTZ R195, R86.reuse, R195 ;  /* 0x000000c356c37221 */ /* 0x040fe20000010000 */
[----:B------:R-:W-:Y:S01]  /*12d0*/  FMUL.FTZ R85, R83, UR8 ;  /* 0x0000000853557c20 */ /* 0x000fe20008410000 */
[----:B------:R-:W-:Y:S01]  /*12e0*/  FFMA.FTZ R196, R86, R84, R196 ;  /* 0x0000005456c47223 */ /* 0x000fe200000100c4 */
[----:B------:R-:W-:Y:S01]  /*12f0*/  FADD.FTZ R88, R88, -UR4 ;  /* 0x8000000458587e21 */ /* 0x000fe20008010000 */
[----:B------:R-:W-:Y:S01]  /*1300*/  FMUL.FTZ R99, R81, UR8 ;  /* 0x0000000851637c20 */ /* 0x000fe20008410000 */
[----:B------:R-:W-:Y:S01]  /*1310*/  FADD.FTZ R80, R121, -UR4 ;  /* 0x8000000479507e21 */ /* 0x000fe20008010000 */
[----:B------:R-:W-:Y:S01]  /*1320*/  FMUL.FTZ R86, R238, R86 ;  /* 0x00000056ee567220 */ /* 0x000fe20000410000 */
[----:B------:R-:W-:Y:S01]  /*1330*/  FADD.FTZ R81, R245, R82 ;  /* 0x00000052f5517221 */ /* 0x000fe20000010000 */
[----:B------:R-:W-:Y:S01]  /*1340*/  FMUL.FTZ R121, R120, UR8 ;  /* 0x0000000878797c20 */ /* 0x000fe20008410000 */
[C---:B------:R-:W-:Y:S01]  /*1350*/  FADD.FTZ R193, R87.reuse, R193 ;  /* 0x000000c157c17221 */ /* 0x040fe20000010000 */
[----:B------:R-:W-:Y:S01]  /*1360*/  FFMA.FTZ R194, R87, R85, R194 ;  /* 0x0000005557c27223 */ /* 0x000fe200000100c2 */
[----:B------:R-:W-:Y:S01]  /*1370*/  FADD.FTZ R89, R89, -UR4 ;  /* 0x8000000459597e21 */ /* 0x000fe20008010000 */
[----:B------:R-:W-:Y:S01]  /*1380*/  FMUL.FTZ R88, R88, UR8 ;  /* 0x0000000858587c20 */ /* 0x000fe20008410000 */
[----:B------:R-:W-:Y:S01]  /*1390*/  FMUL.FTZ R120, R80, UR8 ;  /* 0x0000000850787c20 */ /* 0x000fe20008410000 */
[----:B------:R-:W-:Y:S01]  /*13a0*/  FMUL.FTZ R87, R237, R87 ;  /* 0x00000057ed577220 */ /* 0x000fe20000410000 */
[----:B------:R-:W-:Y:S01]  /*13b0*/  FADD.FTZ R80, R86, R81 ;  /* 0x0000005156507221 */ /* 0x000fe20000010000 */
[----:B------:R-:W-:Y:S01]  /*13c0*/  FADD.FTZ R90, R90, -UR4 ;  /* 0x800000045a5a7e21 */ /* 0x000fe20008010000 */
[C---:B------:R-:W-:Y:S01]  /*13d0*/  FADD.FTZ R191, R92.reuse, R191 ;  /* 0x000000bf5cbf7221 */ /* 0x040fe20000010000 */
[----:B------:R-:W-:Y:S01]  /*13e0*/  FMUL.FTZ R89, R89, UR8 ;  /* 0x0000000859597c20 */ /* 0x000fe20008410000 */
[----:B------:R-:W-:Y:S01]  /*13f0*/  FFMA.FTZ R192, R92, R88, R192 ;  /* 0x000000585cc07223 */ /* 0x000fe200000100c0 */
        /* <DEDUP_REMOVED lines=8> */
[C---:B------:R-:W-:Y:S01]  /*1480*/  FADD.FTZ R187, R94.reuse, R187 ;  /* 0x000000bb5ebb7221 */ /* 0x040fe20000010000 */
[----:B------:R-:W-:Y:S01]  /*1490*/  FMUL.FTZ R91, R91, UR8 ;  /* 0x000000085b5b7c20 */ /* 0x000fe20008410000 */
[----:B------:R-:W-:Y:S01]  /*14a0*/  FFMA.FTZ R188, R94, R90, R188 ;  /* 0x0000005a5ebc7223 */ /* 0x000fe200000100bc */
[----:B------:R-:W-:Y:S01]  /*14b0*/  FADD.FTZ R96, R96, -UR4 ;  /* 0x8000000460607e21 */ /* 0x000fe20008010000 */
[----:B------:R-:W-:Y:S01]  /*14c0*/  FMUL.FTZ R94, R234, R94 ;  /* 0x0000005eea5e7220 */ /* 0x000fe20000410000 */
[----:B------:R-:W-:Y:S01]  /*14d0*/  FADD.FTZ R81, R93, R80 ;  /* 0x000000505d517221 */ /* 0x000fe20000010000 */
[C---:B------:R-:W-:Y:S01]  /*14e0*/  FADD.FTZ R185, R95.reuse, R185 ;  /* 0x000000b95fb97221 */ /* 0x040fe20000010000 */
[----:B------:R-:W-:Y:S01]  /*14f0*/  FFMA.FTZ R186, R95, R91, R186 ;  /* 0x0000005b5fba7223 */ /* 0x000fe200000100ba */
[----:B------:R-:W-:Y:S01]  /*1500*/  FMUL.FTZ R97, R96, UR8 ;  /* 0x0000000860617c20 */ /* 0x000fe20008410000 */
[----:B------:R-:W-:Y:S01]  /*1510*/  FFMA.FTZ R80, R242, R244, RZ ;  /* 0x000000f4f2507223 */ /* 0x000fe200000100ff */
[----:B------:R-:W-:Y:S01]  /*1520*/  FMUL.FTZ R95, R233, R95 ;  /* 0x0000005fe95f7220 */ /* 0x000fe20000410000 */
[----:B------:R-:W-:Y:S01]  /*1530*/  FADD.FTZ R82, R94, R81 ;  /* 0x000000515e527221 */ /* 0x000fe20000010000 */
[C---:B------:R-:W-:Y:S01]  /*1540*/  FADD.FTZ R183, R100.reuse, R183 ;  /* 0x000000b764b77221 */ /* 0x040fe20000010000 */
[----:B------:R-:W-:Y:S01]  /*1550*/  FFMA.FTZ R184, R100, R97, R184 ;  /* 0x0000006164b87223 */ /* 0x000fe200000100b8 */
[----:B------:R-:W-:Y:S01]  /*1560*/  FFMA.FTZ R81, R243, R245, R80 ;  /* 0x000000f5f3517223 */ /* 0x000fe20000010050 */
[----:B------:R-:W-:Y:S01]  /*1570*/  FMUL.FTZ R100, R232, R100 ;  /* 0x00000064e8647220 */ /* 0x000fe20000410000 */
[----:B------:R-:W-:-:S02]  /*1580*/  FADD.FTZ R83, R95, R82 ;  /* 0x000000525f537221 */ /* 0x000fc40000010000 */
[----:B------:R-:W-:Y:S02]  /*1590*/  FFMA.FTZ R80, R84, R86, R81 ;  /* 0x0000005654507223 */ /* 0x000fe40000010051 */
[----:B------:R-:W-:Y:S01]  /*15a0*/  FADD.FTZ R83, R100, R83 ;  /* 0x0000005364537221 */ /* 0x000fe20000010000 */
[C---:B------:R-:W-:Y:S01]  /*15b0*/  FADD.FTZ R179, R102.reuse, R179 ;  /* 0x000000b366b37221 */ /* 0x040fe20000010000 */
[----:B------:R-:W-:Y:S01]  /*15c0*/  FFMA.FTZ R180, R102, R99, R180 ;  /* 0x0000006366b47223 */ /* 0x000fe200000100b4 */
[----:B------:R-:W-:Y:S01]  /*15d0*/  FADD.FTZ R104, R104, -UR4 ;  /* 0x8000000468687e21 */ /* 0x000fe20008010000 */
[----:B------:R-:W-:Y:S01]  /*15e0*/  FFMA.FTZ R81, R85, R87, R80 ;  /* 0x0000005755517223 */ /* 0x000fe20000010050 */
[----:B------:R-:W-:Y:S01]  /*15f0*/  FMUL.FTZ R102, R230, R102 ;  /* 0x00000066e6667220 */ /* 0x000fe20000410000 */
[----:B------:R-:W-:Y:S01]  /*1600*/  FADD.FTZ R83, R246, R83 ;  /* 0x00000053f6537221 */ /* 0x000fe20000010000 */
[C---:B------:R-:W-:Y:S01]  /*1610*/  FADD.FTZ R177, R103.reuse, R177 ;  /* 0x000000b167b17221 */ /* 0x040fe20000010000 */
[----:B------:R-:W-:Y:S01]  /*1620*/  FFMA.FTZ R178, R103, R101, R178 ;  /* 0x0000006567b27223 */ /* 0x000fe200000100b2 */
[----:B------:R-:W-:Y:S01]  /*1630*/  FADD.FTZ R105, R105, -UR4 ;  /* 0x8000000469697e21 */ /* 0x000fe20008010000 */
        /* <DEDUP_REMOVED lines=18> */
[C---:B------:R-:W-:Y:S01]  /*1760*/  FADD.FTZ R17, R110.reuse, R17 ;  /* 0x000000116e117221 */ /* 0x040fe20000010000 */
[----:B------:R-:W-:Y:S01]  /*1770*/  FMUL.FTZ R107, R107, UR8 ;  /* 0x000000086b6b7c20 */ /* 0x000fe20008410000 */
        /* <DEDUP_REMOVED lines=29> */
[----:B------:R-:W-:Y:S01]  /*1950*/  FFMA.FTZ R83, R101, R103, R80 ;  /* 0x0000006765537223 */ /* 0x000fe20000010050 */
[----:B------:R-:W-:Y:S01]  /*1960*/  FMUL.FTZ R118, R222, R118 ;  /* 0x00000076de767220 */ /* 0x000fe20000410000 */
[----:B------:R-:W-:Y:S01]  /*1970*/  FADD.FTZ R81, R117, R82 ;  /* 0x0000005275517221 */ /* 0x000fe20000010000 */
[C---:B------:R-:W-:Y:S01]  /*1980*/  FADD.FTZ R12, R119.reuse, R12 ;  /* 0x0000000c770c7221 */ /* 0x040fe20000010000 */
[----:B------:R-:W-:Y:S01]  /*1990*/  FFMA.FTZ R160, R119, R115, R160 ;  /* 0x0000007377a07223 */ /* 0x000fe200000100a0 */
[----:B------:R-:W-:Y:S01]  /*19a0*/  FFMA.FTZ R80, R104, R108, R83 ;  /* 0x0000006c68507223 */ /* 0x000fe20000010053 */
[----:B------:R-:W-:Y:S01]  /*19b0*/  FMUL.FTZ R119, R221, R119 ;  /* 0x00000077dd777220 */ /* 0x000fe20000410000 */
[----:B------:R-:W-:Y:S01]  /*19c0*/  FADD.FTZ R82, R118, R81 ;  /* 0x0000005176527221 */ /* 0x000fe20000010000 */
[----:B------:R-:W-:Y:S01]  /*19d0*/  FADD.FTZ R122, R122, -UR4 ;  /* 0x800000047a7a7e21 */ /* 0x000fe20008010000 */
[C---:B------:R-:W-:Y:S01]  /*19e0*/  FADD.FTZ R11, R124.reuse, R11 ;  /* 0x0000000b7c0b7221 */ /* 0x040fe20000010000 */
[----:B------:R-:W-:Y:S01]  /*19f0*/  FFMA.FTZ R159, R124, R121, R159 ;  /* 0x000000797c9f7223 */ /* 0x000fe2000001009f */
[----:B------:R-:W-:Y:S01]  /*1a00*/  FFMA.FTZ R81, R105, R109, R80 ;  /* 0x0000006d69517223 */ /* 0x000fe20000010050 */
[----:B------:R-:W-:Y:S01]  /*1a10*/  FMUL.FTZ R124, R220, R124 ;  /* 0x0000007cdc7c7220 */ /* 0x000fe20000410000 */
[----:B------:R-:W-:Y:S01]  /*1a20*/  FADD.FTZ R83, R119, R82 ;  /* 0x0000005277537221 */ /* 0x000fe20000010000 */
[----:B------:R-:W-:Y:S01]  /*1a30*/  UMOV UR7, 0x3f800000 ;  /* 0x3f80000000077882 */ /* 0x000fe20000000000 */
[----:B------:R-:W-:Y:S01]  /*1a40*/  @P1 R2UR UR7, R249 ;  /* 0x00000000f90712ca */ /* 0x000fe200000e0000 */
[----:B------:R-:W-:Y:S01]  /*1a50*/  FADD.FTZ R123, R123, -UR4 ;  /* 0x800000047b7b7e21 */ /* 0x000fe20008010000 */
        /* <DEDUP_REMOVED lines=20> */
[----:B------:R-:W-:Y:S01]  /*1ba0*/  FFMA.FTZ R35, R132, R128, R35 ;  /* 0x0000008084237223 */ /* 0x000fe20000010023 */
        /* <DEDUP_REMOVED lines=11> */
[C---:B------:R-:W-:Y:S01]  /*1c60*/  FADD.FTZ R5, R134.reuse, R5 ;  /* 0x0000000586057221 */ /* 0x040fe20000010000 */
[----:B------:R-:W-:Y:S01]  /*1c70*/  FFMA.FTZ R33, R134, R130, R33 ;  /* 0x0000008286217223 */ /* 0x000fe20000010021 */
[----:B------:R-:W-:Y:S01]  /*1c80*/  FMUL.FTZ R131, R131, UR8 ;  /* 0x0000000883837c20 */ /* 0x000fe20008410000 */
[----:B------:R-:W-:Y:S01]  /*1c90*/  FADD.FTZ R136, R136, -UR4 ;  /* 0x8000000488887e21 */ /* 0x000fe20008010000 */
        /* <DEDUP_REMOVED lines=10> */
[----:B------:R-:W-:Y:S01]  /*1d40*/  FMUL.FTZ R137, R137, UR8 ;  /* 0x0000000889897c20 */ /* 0x000fe20008410000 */
[----:B------:R-:W-:Y:S01]  /*1d50*/  FADD.FTZ R138, R138, -UR4 ;  /* 0x800000048a8a7e21 */ /* 0x000fe20008010000 */
[C---:B------:R-:W-:Y:S01]  /*1d60*/  FADD.FTZ R3, R140.reuse, R3 ;  /* 0x000000038c037221 */ /* 0x040fe20000010000 */
[----:B------:R-:W-:Y:S01]  /*1d70*/  FFMA.FTZ R31, R140, R136, R31 ;  /* 0x000000888c1f7223 */ /* 0x000fe2000001001f */
[----:B------:R-:W-:Y:S01]  /*1d80*/  FFMA.FTZ R81, R120, R249, R81 ;  /* 0x000000f978517223 */ /* 0x000fe20000010051 */
[----:B------:R-:W-:Y:S01]  /*1d90*/  FMUL.FTZ R140, R212, R140 ;  /* 0x0000008cd48c7220 */ /* 0x000fe20000410000 */
[----:B------:R-:W-:Y:S01]  /*1da0*/  FADD.FTZ R83, R135, R80 ;  /* 0x0000005087537221 */ /* 0x000fe20000010000 */
[C---:B------:R-:W-:Y:S01]  /*1db0*/  FADD.FTZ R2, R141.reuse, R2 ;  /* 0x000000028d027221 */ /* 0x040fe20000010000 */
[----:B------:R-:W-:Y:S01]  /*1dc0*/  FFMA.FTZ R30, R141, R137, R30 ;  /* 0x000000898d1e7223 */ /* 0x000fe2000001001e */
[----:B------:R-:W-:Y:S01]  /*1dd0*/  FMUL.FTZ R250, R211, R141 ;  /* 0x0000008dd3fa7220 */ /* 0x000fe20000410000 */
[----:B------:R-:W-:Y:S01]  /*1de0*/  FMUL.FTZ R141, R138, UR8 ;  /* 0x000000088a8d7c20 */ /* 0x000fe20008410000 */
[----:B------:R-:W-:Y:S01]  /*1df0*/  FADD.FTZ R139, R139, -UR4 ;  /* 0x800000048b8b7e21 */ /* 0x000fe20008010000 */
[----:B------:R-:W-:Y:S01]  /*1e00*/  FFMA.FTZ R80, R248, R126, R81 ;  /* 0x0000007ef8507223 */ /* 0x000fe20000010051 */
        /* <DEDUP_REMOVED lines=33> */
[----:B------:R-:W-:Y:S01]  /*2020*/  FMUL.FTZ R139, R205, R151 ;  /* 0x00000097cd8b7220 */ /* 0x000fe20000410000 */
[----:B------:R-:W-:-:S02]  /*2030*/  FFMA.FTZ R80, R136, R140, R83 ;  /* 0x0000008c88507223 */ /* 0x000fc40000010053 */
        /* <DEDUP_REMOVED lines=9> */
[----:B------:R-:W-:Y:S01]  /*20d0*/  FADD.FTZ R82, R83, R122 ;  /* 0x0000007a53527221 */ /* 0x000fe20000010000 */
[C---:B------:R-:W-:Y:S01]  /*20e0*/  FADD.FTZ R10, R125.reuse, R10 ;  /* 0x0000000a7d0a7221 */ /* 0x040fe20000010000 */
[----:B------:R-:W-:Y:S01]  /*20f0*/  FFMA.FTZ R158, R125, R120, R158 ;  /* 0x000000787d9e7223 */ /* 0x000fe2000001009e */
[----:B------:R-:W-:Y:S01]  /*2100*/  FFMA.FTZ R80, R144, R148, R81 ;  /* 0x0000009490507223 */ /* 0x000fe20000010051 */
[----:B------:R-:W-:Y:S01]  /*2110*/  FADD.FTZ R82, R82, R123 ;  /* 0x0000007b52527221 */ /* 0x000fe20000010000 */
[----:B------:R-:W-:Y:S02]  /*2120*/  FMUL.FTZ R125, R201, R67 ;  /* 0x00000043c97d7220 */ /* 0x000fe40000410000 */
[----:B------:R-:W-:Y:S01]  /*2130*/  FFMA.FTZ R81, R145, R149, R80 ;  /* 0x0000009591517223 */ /* 0x000fe20000010050 */
[----:B------:R-:W-:Y:S01]  /*2140*/  FADD.FTZ R147, R147, -UR4 ;  /* 0x8000000493937e21 */ /* 0x000fe20008010000 */
[----:B------:R-:W-:Y:S01]  /*2150*/  FADD.FTZ R80, R82, R125 ;  /* 0x0000007d52507221 */ /* 0x000fe20000010000 */
[----:B---3--:R-:W-:Y:S01]  /*2160*/  FADD.FTZ R152, R152, -UR4 ;  /* 0x8000000498987e21 */ /* 0x008fe20008010000 */
[----:B------:R-:W-:Y:S01]  /*2170*/  FFMA.FTZ R82, R146, R150, R81 ;  /* 0x0000009692527223 */ /* 0x000fe20000010051 */
[----:B------:R-:W-:-:S02]  /*2180*/  FMUL.FTZ R147, R147, UR8 ;  /* 0x0000000893937c20 */ /* 0x000fc40008410000 */
[----:B------:R-:W0:Y:S01]  /*2190*/  SHFL.DOWN PT, R81, R80, 0x10, 0x1f ;  /* 0x0a001f0050517f89 */ /* 0x000e2200000e0000 */
[----:B------:R-:W-:Y:S01]  /*21a0*/  FADD.FTZ R153, R153, -UR4 ;  /* 0x8000000499997e21 */ /* 0x000fe20008010000 */
[----:B------:R-:W-:Y:S01]  /*21b0*/  FMUL.FTZ R152, R152, UR8 ;  /* 0x0000000898987c20 */ /* 0x000fe20008410000 */
[----:B------:R-:W-:Y:S01]  /*21c0*/  FFMA.FTZ R83, R147, R139, R82 ;  /* 0x0000008b93537223 */ /* 0x000fe20000010052 */
[----:B------:R-:W-:Y:S01]  /*21d0*/  FADD.FTZ R154, R154, -UR4 ;  /* 0x800000049a9a7e21 */ /* 0x000fe20008010000 */
[----:B------:R-:W-:Y:S02]  /*21e0*/  FMUL.FTZ R153, R153, UR8 ;  /* 0x0000000899997c20 */ /* 0x000fe40008410000 */
        /* <DEDUP_REMOVED lines=18> */
[C---:B------:R-:W-:Y:S01]  /*2310*/  FADD.FTZ R172, R151.reuse, R172 ;  /* 0x000000ac97ac7221 */ /* 0x040fe20000010000 */
[----:B------:R-:W-:Y:S01]  /*2320*/  FFMA.FTZ R24, R151, R147, R24 ;  /* 0x0000009397187223 */ /* 0x000fe20000010018 */
[----:B------:R-:W2:Y:S01]  /*2330*/  S2R R96, SR_TID.X ;  /* 0x0000000000607919 */ /* 0x000ea20000002100 */
[----:B0-----:R-:W-:Y:S01]  /*2340*/  FADD.FTZ R252, R82, R252 ;  /* 0x000000fc52fc7221 */ /* 0x001fe20000010000 */
[----:B-1----:R-:W-:-:S04]  /*2350*/  FADD.FTZ R82, R81, R80 ;  /* 0x0000005051527221 */ /* 0x002fc80000010000 */
[----:B------:R-:W0:Y:S04]  /*2360*/  SHFL.DOWN PT, R83, R252, 0x2, 0x1f ;  /* 0x08401f00fc537f89 */ /* 0x000e2800000e0000 */
[----:B------:R-:W1:Y:S01]  /*2370*/  SHFL.DOWN PT, R151, R82, 0x1, 0x1f ;  /* 0x08201f0052977f89 */ /* 0x000e6200000e0000 */
[----:B0-----:R-:W-:Y:S01]  /*2380*/  FADD.FTZ R83, R252, R83 ;  /* 0x00000053fc537221 */ /* 0x001fe20000010000 */
[----:B-1----:R-:W-:-:S04]  /*2390*/  FADD.FTZ R80, R82, R151 ;  /* 0x0000009752507221 */ /* 0x002fc80000010000 */
[----:B------:R-:W0:Y:S01]  /*23a0*/  SHFL.DOWN PT, R151, R83, 0x1, 0x1f ;  /* 0x08201f0053977f89 */ /* 0x000e2200000e0000 */
[----:B--2---:R-:W-:Y:S01]  /*23b0*/  LOP3.LUT P0, RZ, R96, 0x1f, RZ, 0xc0, !PT ;  /* 0x0000001f60ff7812 */ /* 0x004fe2000780c0ff */
        /* <DEDUP_REMOVED lines=11> */
.L_x_15861:
[----:B------:R-:W-:Y:S05]  /*2470*/  BSYNC.RECONVERGENT B0 ;  /* 0x0000000000007941 */ /* 0x000fea0003800200 */
.L_x_15860:
[----:B------:R-:W1:Y:S08]  /*2480*/  S2UR UR5, SR_CgaCtaId ;  /* 0x00000000000579c3 */ /* 0x000e700000008800 */
[----:B------:R-:W-:Y:S01]  /*2490*/  BAR.SYNC.DEFER_BLOCKING 0x0 ;  /* 0x0000000000007b1d */ /* 0x000fe20000010000 */
[C---:B------:R-:W-:Y:S01]  /*24a0*/  FADD.FTZ R173, R64.reuse, R173 ;  /* 0x000000ad40ad7221 */ /* 0x040fe20000010000 */
[----:B------:R-:W-:Y:S01]  /*24b0*/  FFMA.FTZ R23, R64, R152, R23 ;  /* 0x0000009840177223 */ /* 0x000fe20000010017 */
[C---:B------:R-:W-:Y:S01]  /*24c0*/  FADD.FTZ R174, R65.reuse, R174 ;  /* 0x000000ae41ae7221 */ /* 0x040fe20000010000 */
[----:B------:R-:W-:Y:S01]  /*24d0*/  FFMA.FTZ R22, R65, R153, R22 ;  /* 0x0000009941167223 */ /* 0x000fe20000010016 */
[----:B------:R-:W-:Y:S01]  /*24e0*/  UISETP.NE.U32.AND UP1, UPT, UR18, URZ, UPT ;  /* 0x000000ff1200728c */ /* 0x000fe2000bf25070 */
[C---:B------:R-:W-:Y:S01]  /*24f0*/  FADD.FTZ R175, R66.reuse, R175 ;  /* 0x000000af42af7221 */ /* 0x040fe20000010000 */
[----:B------:R-:W-:Y:S01]  /*2500*/  UMOV UR4, 0x400 ;  /* 0x0000040000047882 */ /* 0x000fe20000000000 */
[----:B------:R-:W-:Y:S01]  /*2510*/  FFMA.FTZ R21, R66, R155, R21 ;  /* 0x0000009b42157223 */ /* 0x000fe20000010015 */
[----:B------:R-:W-:Y:S01]  /*2520*/  UISETP.NE.AND.EX UP1, UPT, UR19, URZ, UPT, UP1 ;  /* 0x000000ff1300728c */ /* 0x000fe2000bf25310 */
[C---:B------:R-:W-:Y:S01]  /*2530*/  FADD.FTZ R176, R67.reuse, R176 ;  /* 0x000000b043b07221 */ /* 0x040fe20000010000 */
[----:B------:R-:W-:Y:S01]  /*2540*/  FFMA.FTZ R20, R67, R154, R20 ;  /* 0x0000009a43147223 */ /* 0x000fe20000010014 */
        /* <DEDUP_REMOVED lines=15> */
[----:B------:R-:W-:-:S05]  /*2640*/  FMUL.FTZ R64, R64, UR20 ;  /* 0x0000001440407c20 */ /* 0x000fca0008410000 */
[----:B------:R-:W-:Y:S01]  /*2650*/  R2UR UR4, R64 ;  /* 0x00000000400472ca */ /* 0x000fe200000e0000 */
[----:B------:R-:W-:-:S05]  /*2660*/  FMUL.FTZ R64, R65, UR20 ;  /* 0x0000001441407c20 */ /* 0x000fca0008410000 */
[----:B------:R-:W-:Y:S01]  /*2670*/  FSEL R64, R64, RZ, !P2 ;  /* 0x000000ff40407208 */ /* 0x000fe20005000000 */
[----:B------:R-:W-:Y:S08]  /*2680*/  BRA.U UP1, `(.L_x_15862) ;  /* 0x0000001901587547 */ /* 0x000ff0000b800000 */
        /* <DEDUP_REMOVED lines=50> */
[C---:B------:R-:W-:Y:S01]  /*29b0*/  IADD3 R115, PT, PT, R241.reuse, 0x80, RZ ;  /* 0x00000080f1737810 */ /* 0x040fe20007ffe0ff */
[----:B------:R-:W-:Y:S01]  /*29c0*/  FFMA.FTZ R64, R154, UR4, R64 ;  /* 0x000000049a407c23 */ /* 0x000fe20008010040 */
[C---:B------:R-:W-:Y:S01]  /*29d0*/  IADD3 R113, PT, PT, R241.reuse, 0x100, RZ ;  /* 0x00000100f1717810 */ /* 0x040fe20007ffe0ff */
[----:B------:R-:W-:Y:S01]  /*29e0*/  FADD.FTZ R242, R244, -R242 ;  /* 0x800000f2f4f27221 */ /* 0x000fe20000010000 */
[----:B------:R-:W-:Y:S01]  /*29f0*/  IADD3 R111, PT, PT, R241, 0x180, RZ ;  /* 0x00000180f16f7810 */ /* 0x000fe20007ffe0ff */
[----:B------:R-:W-:Y:S01]  /*2a00*/  FADD.FTZ R243, R245, -R243 ;  /* 0x800000f3f5f37221 */ /* 0x000fe20000010000 */
        /* <DEDUP_REMOVED lines=20> */
[----:B0-----:R-:W-:-:S04]  /*2b50*/  IMAD.WIDE.U32 R122, R241, 0x10, R98 ;  /* 0x00000010f17a7825 */ /* 0x001fc800078e0062 */
[----:B------:R-:W-:Y:S01]  /*2b60*/  FMUL.FTZ R64, R242, UR8 ;  /* 0x00000008f2407c20 */ /* 0x000fe20008410000 */
        /* <DEDUP_REMOVED lines=64> */
[----:B------:R0:W-:Y:S01]  /*2f70*/  STG.E.128 desc[UR10][R122.64], R64 ;  /* 0x000000407a007986 */ /* 0x0001e2000c101d0a */
[----:B------:R-:W-:Y:S01]  /*2f80*/  FADD.FTZ R152, R138, -R152 ;  /* 0x800000988a987221 */ /* 0x000fe20000010000 */
[----:B------:R-:W-:Y:S01]  /*2f90*/  FMUL.FTZ R121, R121, UR8 ;  /* 0x0000000879797c20 */ /* 0x000fe20008410000 */
[----:B------:R-:W-:Y:S01]  /*2fa0*/  FMUL.FTZ R120, R120, UR8 ;  /* 0x0000000878787c20 */ /* 0x000fe20008410000 */
[----:B------:R1:W-:Y:S01]  /*2fb0*/  STG.E.128 desc[UR10][R114.64], R80 ;  /* 0x0000005072007986 */ /* 0x0003e2000c101d0a */
[----:B------:R-:W-:Y:S01]  /*2fc0*/  FMUL.FTZ R248, R248, UR8 ;  /* 0x00000008f8f87c20 */ /* 0x000fe20008410000 */
[----:B------:R-:W-:Y:S01]  /*2fd0*/  FMUL.FTZ R247, R247, UR8 ;  /* 0x00000008f7f77c20 */ /* 0x000fe20008410000 */
[----:B------:R-:W-:Y:S01]  /*2fe0*/  FMUL.FTZ R128, R128, UR8 ;  /* 0x0000000880807c20 */ /* 0x000fe20008410000 */
[----:B------:R2:W-:Y:S01]  /*2ff0*/  STG.E.128 desc[UR10][R112.64], R84 ;  /* 0x0000005470007986 */ /* 0x0005e2000c101d0a */
[----:B------:R-:W-:Y:S01]  /*3000*/  FMUL.FTZ R129, R129, UR8 ;  /* 0x0000000881817c20 */ /* 0x000fe20008410000 */
[----:B------:R-:W-:-:S02]  /*3010*/  FMUL.FTZ R130, R130, UR8 ;  /* 0x0000000882827c20 */ /* 0x000fc40008410000 */
[----:B------:R3:W-:Y:S04]  /*3020*/  STG.E.128 desc[UR10][R110.64], R88 ;  /* 0x000000586e007986 */ /* 0x0007e8000c101d0a */
[----:B------:R4:W-:Y:S01]  /*3030*/  STG.E.128 desc[UR10][R108.64], R92 ;  /* 0x0000005c6c007986 */ /* 0x0009e2000c101d0a */
[----:B0-----:R-:W-:Y:S01]  /*3040*/  FMUL.FTZ R64, R121, UR7 ;  /* 0x0000000779407c20 */ /* 0x001fe20008410000 */
[----:B------:R-:W-:Y:S01]  /*3050*/  FMUL.FTZ R65, R120, UR7 ;  /* 0x0000000778417c20 */ /* 0x000fe20008410000 */
[----:B------:R-:W-:Y:S01]  /*3060*/  FMUL.FTZ R66, R248, UR7 ;  /* 0x00000007f8427c20 */ /* 0x000fe20008410000 */
[----:B------:R-:W-:Y:S01]  /*3070*/  FMUL.FTZ R67, R247, UR7 ;  /* 0x00000007f7437c20 */ /* 0x000fe20008410000 */
[----:B-1----:R-:W-:Y:S01]  /*3080*/  FMUL.FTZ R83, R131, UR8 ;  /* 0x0000000883537c20 */ /* 0x002fe20008410000 */
[----:B------:R-:W-:Y:S01]  /*3090*/  FMUL.FTZ R80, R128, UR7 ;  /* 0x0000000780507c20 */ /* 0x000fe20008410000 */
[----:B------:R-:W-:Y:S01]  /*30a0*/  FMUL.FTZ R81, R129, UR7 ;  /* 0x0000000781517c20 */ /* 0x000fe20008410000 */
[----:B------:R-:W-:Y:S01]  /*30b0*/  FMUL.FTZ R82, R130, UR7 ;  /* 0x0000000782527c20 */ /* 0x000fe20008410000 */
[----:B--2---:R-:W-:Y:S01]  /*30c0*/  FMUL.FTZ R84, R136, UR8 ;  /* 0x0000000888547c20 */ /* 0x004fe20008410000 */
[----:B------:R-:W-:Y:S01]  /*30d0*/  FMUL.FTZ R85, R137, UR8 ;  /* 0x0000000889557c20 */ /* 0x000fe20008410000 */
[----:B------:R-:W-:Y:S01]  /*30e0*/  FMUL.FTZ R86, R141, UR8 ;  /* 0x000000088d567c20 */ /* 0x000fe20008410000 */
[----:B------:R-:W-:Y:S01]  /*30f0*/  FMUL.FTZ R87, R142, UR8 ;  /* 0x000000088e577c20 */ /* 0x000fe20008410000 */
[----:B---3--:R-:W-:Y:S01]  /*3100*/  FMUL.FTZ R88, R144, UR8 ;  /* 0x0000000890587c20 */ /* 0x008fe20008410000 */
[----:B------:R-:W-:Y:S01]  /*3110*/  FMUL.FTZ R89, R145, UR8 ;  /* 0x0000000891597c20 */ /* 0x000fe20008410000 */
[----:B------:R-:W-:Y:S01]  /*3120*/  FMUL.FTZ R90, R146, UR8 ;  /* 0x00000008925a7c20 */ /* 0x000fe20008410000 */
[----:B------:R-:W-:Y:S01]  /*3130*/  FMUL.FTZ R91, R147, UR8 ;  /* 0x00000008935b7c20 */ /* 0x000fe20008410000 */
[----:B----4-:R-:W-:Y:S01]  /*3140*/  FMUL.FTZ R92, R152, UR8 ;  /* 0x00000008985c7c20 */ /* 0x010fe20008410000 */
        /* <DEDUP_REMOVED lines=16> */
[----:B------:R3:W-:Y:S04]  /*3250*/  STG.E.128 desc[UR10][R106.64], R64 ;  /* 0x000000406a007986 */ /* 0x0007e8000c101d0a */
[----:B------:R3:W-:Y:S04]  /*3260*/  STG.E.128 desc[UR10][R104.64], R80 ;  /* 0x0000005068007986 */ /* 0x0007e8000c101d0a */
[----:B------:R3:W-:Y:S04]  /*3270*/  STG.E.128 desc[UR10][R102.64], R84 ;  /* 0x0000005466007986 */ /* 0x0007e8000c101d0a */
[----:B------:R3:W-:Y:S04]  /*3280*/  STG.E.128 desc[UR10][R100.64], R88 ;  /* 0x0000005864007986 */ /* 0x0007e8000c101d0a */
[----:B------:R3:W-:Y:S01]  /*3290*/  STG.E.128 desc[UR10][R98.64], R92 ;  /* 0x0000005c62007986 */ /* 0x0007e2000c101d0a */
[----:B------:R-:W-:Y:S05]  /*32a0*/  BRA `(.L_x_15864) ;  /* 0x0000002400a47947 */ /* 0x000fea0003800000 */
.L_x_15863:
        /* <DEDUP_REMOVED lines=49> */
[----:B------:R-:W-:Y:S01]  /*35c0*/  FMUL.FTZ R80, R80, UR8 ;  /* 0x0000000850507c20 */ /* 0x000fe20008410000 */
[----:B------:R-:W-:Y:S01]  /*35d0*/  FMUL.FTZ R81, R81, UR8 ;  /* 0x0000000851517c20 */ /* 0x000fe20008410000 */
[----:B------:R-:W1:Y:S01]  /*35e0*/  LDC.64 R90, c[0x0][0x468] ;  /* 0x00011a00ff5a7b82 */ /* 0x000e620000000a00 */
[----:B------:R-:W-:Y:S01]  /*35f0*/  FMUL.FTZ R82, R82, UR8 ;  /* 0x0000000852527c20 */ /* 0x000fe20008410000 */
[----:B------:R-:W-:Y:S01]  /*3600*/  FMUL.FTZ R83, R83, UR8 ;  /* 0x0000000853537c20 */ /* 0x000fe20008410000 */
[----:B------:R-:W-:Y:S01]  /*3610*/  FADD.FTZ R84, R100, -R97 ;  /* 0x8000006164547221 */ /* 0x000fe20000010000 */
[----:B------:R-:W-:Y:S01]  /*3620*/  IADD3 R97, PT, PT, R241, 0x80, RZ ;  /* 0x00000080f1617810 */ /* 0x000fe20007ffe0ff */
[----:B------:R-:W-:Y:S01]  /*3630*/  FMUL.FTZ R64, R64, UR8 ;  /* 0x0000000840407c20 */ /* 0x000fe20008410000 */
[----:B------:R-:W-:Y:S01]  /*3640*/  FMUL.FTZ R65, R65, UR8 ;  /* 0x0000000841417c20 */ /* 0x000fe20008410000 */
[----:B------:R-:W-:Y:S01]  /*3650*/  FMUL.FTZ R66, R66, UR8 ;  /* 0x0000000842427c20 */ /* 0x000fe20008410000 */
[----:B------:R-:W-:Y:S01]  /*3660*/  FMUL.FTZ R67, R67, UR8 ;  /* 0x0000000843437c20 */ /* 0x000fe20008410000 */
[----:B------:R-:W-:Y:S01]  /*3670*/  IADD3 R151, PT, PT, R241, 0x100, RZ ;  /* 0x00000100f1977810 */ /* 0x000fe20007ffe0ff */
[----:B------:R-:W-:Y:S01]  /*3680*/  FADD.FTZ R85, R246, -R98 ;  /* 0x80000062f6557221 */ /* 0x000fe20000010000 */
[----:B------:R-:W-:Y:S01]  /*3690*/  FADD.FTZ R86, R102, -R99 ;  /* 0x8000006366567221 */ /* 0x000fe20000010000 */
[----:B------:R-:W-:Y:S01]  /*36a0*/  FADD.FTZ R87, R103, -R101 ;  /* 0x8000006567577221 */ /* 0x000fe20000010000 */
[----:B------:R-:W-:Y:S01]  /*36b0*/  FADD.FTZ R104, R108, -R104 ;  /* 0x800000686c687221 */ /* 0x000fe20000010000 */
[----:B------:R-:W-:Y:S01]  /*36c0*/  FADD.FTZ R105, R109, -R105 ;  /* 0x800000696d697221 */ /* 0x000fe20000010000 */
[----:B------:R-:W-:Y:S01]  /*36d0*/  FADD.FTZ R106, R110, -R106 ;  /* 0x8000006a6e6a7221 */ /* 0x000fe20000010000 */
[----:B0-----:R-:W-:-:S04]  /*36e0*/  IMAD.WIDE.U32 R92, R241, 0x10, R88 ;  /* 0x00000010f15c7825 */ /* 0x001fc800078e0058 */
[----:B------:R-:W-:Y:S01]  /*36f0*/  FADD.FTZ R107, R111, -R107 ;  /* 0x8000006b6f6b7221 */ /* 0x000fe20000010000 */
[----:B------:R-:W-:Y:S01]  /*3700*/  FADD.FTZ R247, R127, -R247 ;  /* 0x800000f77ff77221 */ /* 0x000fe20000010000 */
[----:B------:R-:W-:Y:S01]  /*3710*/  FADD.FTZ R145, R149, -R145 ;  /* 0x8000009195917221 */ /* 0x000fe20000010000 */
[----:B------:R-:W-:Y:S01]  /*3720*/  IMAD.WIDE.U32 R94, R97, 0x10, R88 ;  /* 0x00000010615e7825 */ /* 0x000fe200078e0058 */
[----:B------:R1:W-:Y:S03]  /*3730*/  STG.E.128 desc[UR10][R92.64], R80 ;  /* 0x000000505c007986 */ /* 0x0003e6000c101d0a */
[----:B------:R-:W-:Y:S01]  /*3740*/  FADD.FTZ R147, R139, -R147 ;  /* 0x800000938b937221 */ /* 0x000fe20000010000 */
[----:B------:R-:W-:Y:S01]  /*3750*/  FADD.FTZ R154, R125, -R154 ;  /* 0x8000009a7d9a7221 */ /* 0x000fe20000010000 */
[----:B------:R-:W-:Y:S01]  /*3760*/  FMUL.FTZ R84, R84, UR8 ;  /* 0x0000000854547c20 */ /* 0x000fe20008410000 */
[----:B------:R-:W-:Y:S01]  /*3770*/  FMUL.FTZ R85, R85, UR8 ;  /* 0x0000000855557c20 */ /* 0x000fe20008410000 */
[----:B------:R-:W-:Y:S01]  /*3780*/  FMUL.FTZ R86, R86, UR8 ;  /* 0x0000000856567c20 */ /* 0x000fe20008410000 */
[----:B------:R-:W-:Y:S01]  /*3790*/  FMUL.FTZ R87, R87, UR8 ;  /* 0x0000000857577c20 */ /* 0x000fe20008410000 */
        /* <DEDUP_REMOVED lines=10> */
[C---:B------:R-:W-:Y:S01]  /*3840*/  IADD3 R103, PT, PT, R241.reuse, 0x400, RZ ;  /* 0x00000400f1677810 */ /* 0x040fe20007ffe0ff */
[----:B-1----:R-:W-:-:S04]  /*3850*/  IMAD.WIDE.U32 R92, R241, 0x10, R90 ;  /* 0x00000010f15c7825 */ /* 0x002fc800078e005a */
        /* <DEDUP_REMOVED lines=8> */
[----:B------:R0:W-:Y:S01]  /*38e0*/  STG.E.128 desc[UR10][R92.64], R80 ;  /* 0x000000505c007986 */ /* 0x0001e2000c101d0a */
[----:B------:R-:W-:Y:S01]  /*38f0*/  FADD.FTZ R146, R150, -R146 ;  /* 0x8000009296927221 */ /* 0x000fe20000010000 */
[----:B------:R-:W-:Y:S01]  /*3900*/  FADD.FTZ R153, R122, -R153 ;  /* 0x800000997a997221 */ /* 0x000fe20000010000 */
[----:B------:R-:W-:Y:S01]  /*3910*/  FADD.FTZ R155, R123, -R155 ;  /* 0x8000009b7b9b7221 */ /* 0x000fe20000010000 */
[----:B------:R1:W-:Y:S01]  /*3920*/  STG.E.128 desc[UR10][R94.64], R64 ;  /* 0x000000405e007986 */ /* 0x0003e2000c101d0a */
[----:B------:R-:W-:Y:S01]  /*3930*/  FADD.FTZ R121, R124, -R121 ;  /* 0x800000797c797221 */ /* 0x000fe20000010000 */
        /* <DEDUP_REMOVED lines=10> */
[----:B------:R-:W-:-:S04]  /*39e0*/  IMAD.WIDE.U32 R122, R127, 0x10, R88 ;  /* 0x000000107f7a7825 */ /* 0x000fc800078e0058 */
[----:B0-----:R-:W-:-:S04]  /*39f0*/  IMAD.WIDE.U32 R82, R97, 0x10, R90 ;  /* 0x0000001061527825 */ /* 0x001fc800078e005a */
[----:B-1----:R-:W-:Y:S01]  /*3a00*/  FMUL.FTZ R64, R64, UR7 ;  /* 0x0000000740407c20 */ /* 0x002fe20008410000 */
[----:B------:R-:W-:Y:S01]  /*3a10*/  FMUL.FTZ R65, R65, UR7 ;  /* 0x0000000741417c20 */ /* 0x000fe20008410000 */
[----:B------:R-:W-:Y:S01]  /*3a20*/  FMUL.FTZ R66, R66, UR7 ;  /* 0x0000000742427c20 */ /* 0x000fe20008410000 */
[----:B------:R-:W-:Y:S01]  /*3a30*/  FMUL.FTZ R67, R67, UR7 ;  /* 0x0000000743437c20 */ /* 0x000fe20008410000 */
[----:B------:R-:W-:-:S04]  /*3a40*/  IMAD.WIDE.U32 R80, R151, 0x10, R88 ;  /* 0x0000001097507825 */ /* 0x000fc800078e0058 */
[----:B------:R0:W-:Y:S01]  /*3a50*/  STG.E.128 desc[UR10][R82.64], R64 ;  /* 0x0000004052007986 */ /* 0x0001e2000c101d0a */
[----:B------:R-:W-:-:S03]  /*3a60*/  IMAD.WIDE.U32 R118, R125, 0x10, R88 ;  /* 0x000000107d767825 */ /* 0x000fc600078e0058 */
[----:B------:R1:W-:Y:S01]  /*3a70*/  STG.E.128 desc[UR10][R80.64], R84 ;  /* 0x0000005450007986 */ /* 0x0003e2000c101d0a */
[----:B------:R-:W-:-:S04]  /*3a80*/  IMAD.WIDE.U32 R116, R109, 0x10, R88 ;  /* 0x000000106d747825 */ /* 0x000fc800078e0058 */
[----:B------:R-:W-:-:S04]  /*3a90*/  IMAD.WIDE.U32 R98, R103, 0x10, R88 ;  /* 0x0000001067627825 */ /* 0x000fc800078e0058 */
[----:B------:R-:W-:-:S04]  /*3aa0*/  IMAD.WIDE.U32 R100, R111, 0x10, R88 ;  /* 0x000000106f647825 */ /* 0x000fc800078e0058 */
[----:B------:R-:W-:-:S04]  /*3ab0*/  IMAD.WIDE.U32 R150, R151, 0x10, R90 ;  /* 0x0000001097967825 */ /* 0x000fc800078e005a */
        /* <DEDUP_REMOVED lines=20> */
[--C-:B------:R-:W-:Y:S01]  /*3c00*/  IMAD.WIDE.U32 R124, R125, 0x10, R90.reuse ;  /* 0x000000107d7c7825 */ /* 0x100fe200078e005a */
[----:B------:R1:W-:Y:S03]  /*3c10*/  STG.E.128 desc[UR10][R134.64], R64 ;  /* 0x0000004086007986 */ /* 0x0003e6000c101d0a */
[----:B------:R-:W-:Y:S01]  /*3c20*/  FMUL.FTZ R94, R82, UR7 ;  /* 0x00000007525e7c20 */ /* 0x000fe20008410000 */
[----:B------:R-:W-:Y:S01]  /*3c30*/  FMUL.FTZ R95, R83, UR7 ;  /* 0x00000007535f7c20 */ /* 0x000fe20008410000 */
[----:B------:R-:W-:-:S04]  /*3c40*/  IMAD.WIDE.U32 R108, R109, 0x10, R90 ;  /* 0x000000106d6c7825 */ /* 0x000fc800078e005a */
[----:B------:R-:W-:-:S04]  /*3c50*/  IMAD.WIDE.U32 R102, R103, 0x10, R90 ;  /* 0x0000001067667825 */ /* 0x000fc800078e005a */
[----:B------:R-:W-:-:S04]  /*3c60*/  IMAD.WIDE.U32 R110, R111, 0x10, R90 ;  /* 0x000000106f6e7825 */ /* 0x000fc800078e005a */
[----:B------:R-:W-:Y:S01]  /*3c70*/  FMUL.FTZ R90, R66, UR7 ;  /* 0x00000007425a7c20 */ /* 0x000fe20008410000 */
[----:B------:R-:W-:Y:S01]  /*3c80*/  FMUL.FTZ R91, R67, UR7 ;  /* 0x00000007435b7c20 */ /* 0x000fe20008410000 */
[----:B0-----:R-:W-:Y:S01]  /*3c90*/  FMUL.FTZ R84, R128, UR8 ;  /* 0x0000000880547c20 */ /* 0x001fe20008410000 */
[----:B------:R-:W-:Y:S01]  /*3ca0*/  FMUL.FTZ R85, R129, UR8 ;  /* 0x0000000881557c20 */ /* 0x000fe20008410000 */
[----:B------:R-:W-:Y:S01]  /*3cb0*/  FMUL.FTZ R86, R130, UR8 ;  /* 0x0000000882567c20 */ /* 0x000fe20008410000 */
[----:B------:R-:W-:Y:S01]  /*3cc0*/  FMUL.FTZ R87, R131, UR8 ;  /* 0x0000000883577c20 */ /* 0x000fe20008410000 */
[----:B------:R-:W-:Y:S01]  /*3cd0*/  STG.E.128 desc[UR10][R148.64], R88 ;  /* 0x0000005894007986 */ /* 0x000fe2000c101d0a */
[----:B-1----:R-:W-:Y:S01]  /*3ce0*/  FMUL.FTZ R64, R136, UR8 ;  /* 0x0000000888407c20 */ /* 0x002fe20008410000 */
[----:B------:R-:W-:Y:S01]  /*3cf0*/  FMUL.FTZ R65, R137, UR8 ;  /* 0x0000000889417c20 */ /* 0x000fe20008410000 */
[----:B------:R-:W-:Y:S01]  /*3d00*/  FMUL.FTZ R66, R141, UR8 ;  /* 0x000000088d427c20 */ /* 0x000fe20008410000 */
[----:B------:R0:W-:Y:S01]  /*3d10*/  STG.E.128 desc[UR10][R132.64], R80 ;  /* 0x0000005084007986 */ /* 0x0001e2000c101d0a */
[----:B------:R-:W-:-:S03]  /*3d20*/  FMUL.FTZ R67, R142, UR8 ;  /* 0x000000088e437c20 */ /* 0x000fc60008410000 */
[----:B------:R1:W-:Y:S01]  /*3d30*/  STG.E.128 desc[UR10][R138.64], R92 ;  /* 0x0000005c8a007986 */ /* 0x0003e2000c101d0a */
        /* <DEDUP_REMOVED lines=12> */
[----:B------:R0:W-:Y:S04]  /*3e00*/  STG.E.128 desc[UR10][R122.64], R80 ;  /* 0x000000507a007986 */ /* 0x0001e8000c101d0a */
[----:B------:R-:W-:Y:S04]  /*3e10*/  STG.E.128 desc[UR10][R126.64], R88 ;  /* 0x000000587e007986 */ /* 0x000fe8000c101d0a */
[----:B------:R1:W-:Y:S04]  /*3e20*/  STG.E.128 desc[UR10][R118.64], R84 ;  /* 0x0000005476007986 */ /* 0x0003e8000c101d0a */
[----:B------:R-:W-:Y:S04]  /*3e30*/  STG.E.128 desc[UR10][R124.64], R92 ;  /* 0x0000005c7c007986 */ /* 0x000fe8000c101d0a */
        /* <DEDUP_REMOVED lines=10> */
[----:B------:R-:W-:Y:S01]  /*3ee0*/  FMUL.FTZ R89, R85, UR7 ;  /* 0x0000000755597c20 */ /* 0x000fe20008410000 */
[----:B------:R-:W-:Y:S01]  /*3ef0*/  FMUL.FTZ R90, R86, UR7 ;  /* 0x00000007565a7c20 */ /* 0x000fe20008410000 */
[----:B------:R-:W-:Y:S01]  /*3f00*/  FMUL.FTZ R91, R87, UR7 ;  /* 0x00000007575b7c20 */ /* 0x000fe20008410000 */
[----:B--2---:R-:W-:Y:S01]  /*3f10*/  FMUL.FTZ R64, R64, UR7 ;  /* 0x0000000740407c20 */ /* 0x004fe20008410000 */
        /* <DEDUP_REMOVED lines=13> */
.L_x_15862:
        /* <DEDUP_REMOVED lines=79> */
[----:B-----5:R-:W-:Y:S01]  /*44e0*/  FFMA.FTZ R64, R242, UR8, R36 ;  /* 0x00000008f2407c23 */ /* 0x020fe20008010024 */
[----:B------:R-:W-:Y:S01]  /*44f0*/  FFMA.FTZ R243, R243, UR8, R37 ;  /* 0x00000008f3f37c23 */ /* 0x000fe20008010025 */
[----:B------:R-:W-:Y:S01]  /*4500*/  FFMA.FTZ R84, R84, UR8, R38 ;  /* 0x0000000854547c23 */ /* 0x000fe20008010026 */
[----:B------:R-:W-:-:S04]  /*4510*/  IMAD.WIDE.U32 R114, R115, 0x10, R98 ;  /* 0x0000001073727825 */ /* 0x000fc800078e0062 */
[----:B------:R-:W-:Y:S01]  /*4520*/  FFMA.FTZ R85, R85, UR8, R39 ;  /* 0x0000000855557c23 */ /* 0x000fe20008010027 */
        /* <DEDUP_REMOVED lines=31> */
[----:B------:R-:W-:Y:S01]  /*4720*/  FFMA.FTZ R83, R91, UR8, R43 ;  /* 0x000000085b537c23 */ /* 0x000fe2000801002b */
        /* <DEDUP_REMOVED lines=28> */
[----:B------:R-:W-:Y:S01]  /*48f0*/  FFMA.FTZ R121, R121, UR8, R56 ;  /* 0x0000000879797c23 */ /* 0x000fe20008010038 */
[----:B------:R-:W-:Y:S01]  /*4900*/  FFMA.FTZ R120, R120, UR8, R57 ;  /* 0x0000000878787c23 */ /* 0x000fe20008010039 */
[----:B------:R1:W-:Y:S01]  /*4910*/  STG.E.128 desc[UR10][R114.64], R80 ;  /* 0x0000005072007986 */ /* 0x0003e2000c101d0a */
[----:B------:R-:W-:Y:S01]  /*4920*/  FFMA.FTZ R248, R248, UR8, R58 ;  /* 0x00000008f8f87c23 */ /* 0x000fe2000801003a */
[----:B------:R-:W-:Y:S01]  /*4930*/  FFMA.FTZ R247, R247, UR8, R59 ;  /* 0x00000008f7f77c23 */ /* 0x000fe2000801003b */
[----:B------:R-:W-:Y:S01]  /*4940*/  FFMA.FTZ R128, R128, UR8, R60 ;  /* 0x0000000880807c23 */ /* 0x000fe2000801003c */
[----:B------:R2:W-:Y:S01]  /*4950*/  STG.E.128 desc[UR10][R112.64], R84 ;  /* 0x0000005470007986 */ /* 0x0005e2000c101d0a */
[----:B------:R-:W-:Y:S01]  /*4960*/  FFMA.FTZ R129, R129, UR8, R61 ;  /* 0x0000000881817c23 */ /* 0x000fe2000801003d */
[----:B------:R-:W-:-:S02]  /*4970*/  FFMA.FTZ R130, R130, UR8, R62 ;  /* 0x0000000882827c23 */ /* 0x000fc4000801003e */
[----:B------:R3:W-:Y:S04]  /*4980*/  STG.E.128 desc[UR10][R110.64], R88 ;  /* 0x000000586e007986 */ /* 0x0007e8000c101d0a */
[----:B------:R4:W-:Y:S01]  /*4990*/  STG.E.128 desc[UR10][R108.64], R92 ;  /* 0x0000005c6c007986 */ /* 0x0009e2000c101d0a */
[----:B0-----:R-:W-:Y:S01]  /*49a0*/  FMUL.FTZ R64, R121, UR7 ;  /* 0x0000000779407c20 */ /* 0x001fe20008410000 */
[----:B------:R-:W-:Y:S01]  /*49b0*/  FMUL.FTZ R65, R120, UR7 ;  /* 0x0000000778417c20 */ /* 0x000fe20008410000 */
[----:B------:R-:W-:Y:S01]  /*49c0*/  FMUL.FTZ R66, R248, UR7 ;  /* 0x00000007f8427c20 */ /* 0x000fe20008410000 */
[----:B------:R-:W-:Y:S01]  /*49d0*/  FMUL.FTZ R67, R247, UR7 ;  /* 0x00000007f7437c20 */ /* 0x000fe20008410000 */
[----:B-1----:R-:W-:Y:S01]  /*49e0*/  FFMA.FTZ R83, R131, UR8, R63 ;  /* 0x0000000883537c23 */ /* 0x002fe2000801003f */
[----:B------:R-:W-:Y:S01]  /*49f0*/  FMUL.FTZ R80, R128, UR7 ;  /* 0x0000000780507c20 */ /* 0x000fe20008410000 */
[----:B------:R-:W-:Y:S01]  /*4a00*/  FMUL.FTZ R81, R129, UR7 ;  /* 0x0000000781517c20 */ /* 0x000fe20008410000 */
[----:B------:R-:W-:Y:S01]  /*4a10*/  FMUL.FTZ R82, R130, UR7 ;  /* 0x0000000782527c20 */ /* 0x000fe20008410000 */
[----:B--2---:R-:W-:Y:S01]  /*4a20*/  FFMA.FTZ R84, R136, UR8, R68 ;  /* 0x0000000888547c23 */ /* 0x004fe20008010044 */
[----:B------:R-:W-:Y:S01]  /*4a30*/  FFMA.FTZ R85, R137, UR8, R69 ;  /* 0x0000000889557c23 */ /* 0x000fe20008010045 */
[----:B------:R-:W-:Y:S01]  /*4a40*/  FFMA.FTZ R86, R141, UR8, R70 ;  /* 0x000000088d567c23 */ /* 0x000fe20008010046 */
[----:B------:R-:W-:Y:S01]  /*4a50*/  FFMA.FTZ R87, R142, UR8, R71 ;  /* 0x000000088e577c23 */ /* 0x000fe20008010047 */
[----:B---3--:R-:W-:Y:S01]  /*4a60*/  FFMA.FTZ R88, R127, UR8, R72 ;  /* 0x000000087f587c23 */ /* 0x008fe20008010048 */
[----:B------:R-:W-:Y:S01]  /*4a70*/  FFMA.FTZ R89, R124, UR8, R73 ;  /* 0x000000087c597c23 */ /* 0x000fe20008010049 */
[----:B------:R-:W-:Y:S01]  /*4a80*/  FFMA.FTZ R90, R133, UR8, R74 ;  /* 0x00000008855a7c23 */ /* 0x000fe2000801004a */
[----:B------:R-:W-:Y:S01]  /*4a90*/  FFMA.FTZ R91, R126, UR8, R75 ;  /* 0x000000087e5b7c23 */ /* 0x000fe2000801004b */
[----:B----4-:R-:W-:Y:S01]  /*4aa0*/  FFMA.FTZ R92, R135, UR8, R76 ;  /* 0x00000008875c7c23 */ /* 0x010fe2000801004c */
        /* <DEDUP_REMOVED lines=22> */
.L_x_15865:
        /* <DEDUP_REMOVED lines=49> */
[----:B-----5:R-:W-:Y:S01]  /*4f20*/  FFMA.FTZ R80, R80, UR8, R36 ;  /* 0x0000000850507c23 */ /* 0x020fe20008010024 */
[----:B------:R-:W-:Y:S01]  /*4f30*/  FFMA.FTZ R81, R81, UR8, R37 ;  /* 0x0000000851517c23 */ /* 0x000fe20008010025 */
[----:B------:R-:W1:Y:S01]  /*4f40*/  LDC.64 R90, c[0x0][0x468] ;  /* 0x00011a00ff5a7b82 */ /* 0x000e620000000a00 */
[----:B------:R-:W-:Y:S01]  /*4f50*/  FFMA.FTZ R82, R82, UR8, R38 ;  /* 0x0000000852527c23 */ /* 0x000fe20008010026 */
[----:B------:R-:W-:Y:S01]  /*4f60*/  FFMA.FTZ R83, R83, UR8, R39 ;  /* 0x0000000853537c23 */ /* 0x000fe20008010027 */
[----:B------:R-:W-:Y:S01]  /*4f70*/  FADD.FTZ R84, R100, -R97 ;  /* 0x8000006164547221 */ /* 0x000fe20000010000 */
[----:B------:R-:W-:Y:S01]  /*4f80*/  IADD3 R97, PT, PT, R241, 0x80, RZ ;  /* 0x00000080f1617810 */ /* 0x000fe20007ffe0ff */
[----:B------:R-:W-:Y:S01]  /*4f90*/  FFMA.FTZ R64, R64, UR8, R40 ;  /* 0x0000000840407c23 */ /* 0x000fe20008010028 */
[----:B------:R-:W-:Y:S01]  /*4fa0*/  FFMA.FTZ R65, R65, UR8, R41 ;  /* 0x0000000841417c23 */ /* 0x000fe20008010029 */
[----:B------:R-:W-:Y:S01]  /*4fb0*/  FFMA.FTZ R66, R66, UR8, R42 ;  /* 0x0000000842427c23 */ /* 0x000fe2000801002a */
[----:B------:R-:W-:Y:S01]  /*4fc0*/  FFMA.FTZ R67, R67, UR8, R43 ;  /* 0x0000000843437c23 */ /* 0x000fe2000801002b */
        /* <DEDUP_REMOVED lines=11> */
[----:B------:R-:W-:Y:S01]  /*5080*/  FADD.FTZ R147, R139, -R147 ;  /* 0x800000938b937221 */ /* 0x000fe20000010000 */
[----:B------:R0:W-:Y:S01]  /*5090*/  STG.E.128 desc[UR10][R92.64], R80 ;  /* 0x000000505c007986 */ /* 0x0001e2000c101d0a */
[----:B------:R-:W-:Y:S01]  /*50a0*/  FADD.FTZ R154, R125, -R154 ;  /* 0x8000009a7d9a7221 */ /* 0x000fe20000010000 */
[----:B------:R-:W-:Y:S01]  /*50b0*/  FFMA.FTZ R84, R84, UR8, R44 ;  /* 0x0000000854547c23 */ /* 0x000fe2000801002c */
[----:B-1----:R-:W-:-:S04]  /*50c0*/  IMAD.WIDE.U32 R94, R241, 0x10, R90 ;  /* 0x00000010f15e7825 */ /* 0x002fc800078e005a */
[----:B------:R-:W-:Y:S01]  /*50d0*/  FFMA.FTZ R85, R85, UR8, R45 ;  /* 0x0000000855557c23 */ /* 0x000fe2000801002d */
[----:B------:R-:W-:Y:S01]  /*50e0*/  FFMA.FTZ R86, R86, UR8, R46 ;  /* 0x0000000856567c23 */ /* 0x000fe2000801002e */
        /* <DEDUP_REMOVED lines=12> */
[----:B0-----:R-:W-:Y:S01]  /*51b0*/  FMUL.FTZ R80, R80, UR7 ;  /* 0x0000000750507c20 */ /* 0x001fe20008410000 */
[----:B------:R-:W-:Y:S01]  /*51c0*/  FMUL.FTZ R81, R81, UR7 ;  /* 0x0000000751517c20 */ /* 0x000fe20008410000 */
[----:B------:R-:W-:Y:S01]  /*51d0*/  FMUL.FTZ R82, R82, UR7 ;  /* 0x0000000752527c20 */ /* 0x000fe20008410000 */
[----:B------:R-:W-:Y:S01]  /*51e0*/  FMUL.FTZ R83, R83, UR7 ;  /* 0x0000000753537c20 */ /* 0x000fe20008410000 */
[----:B------:R-:W-:Y:S01]  /*51f0*/  IMAD.WIDE.U32 R92, R97, 0x10, R88 ;  /* 0x00000010615c7825 */ /* 0x000fe200078e0058 */
[----:B------:R-:W-:-:S03]  /*5200*/  IADD3 R111, PT, PT, R241, 0x480, RZ ;  /* 0x00000480f16f7810 */ /* 0x000fc60007ffe0ff */
        /* <DEDUP_REMOVED lines=32> */
[----:B0-----:R-:W-:Y:S01]  /*5410*/  FFMA.FTZ R64, R104, UR8, R48 ;  /* 0x0000000868407c23 */ /* 0x001fe20008010030 */
[----:B------:R-:W-:Y:S01]  /*5420*/  FFMA.FTZ R65, R105, UR8, R49 ;  /* 0x0000000869417c23 */ /* 0x000fe20008010031 */
[----:B------:R-:W-:Y:S01]  /*5430*/  FFMA.FTZ R66, R106, UR8, R50 ;  /* 0x000000086a427c23 */ /* 0x000fe20008010032 */
[----:B------:R-:W-:Y:S01]  /*5440*/  FFMA.FTZ R67, R107, UR8, R51 ;  /* 0x000000086b437c23 */ /* 0x000fe20008010033 */
[----:B------:R-:W-:-:S04]  /*5450*/  IMAD.WIDE.U32 R150, R151, 0x10, R90 ;  /* 0x0000001097967825 */ /* 0x000fc800078e005a */
[----:B-1----:R-:W-:Y:S01]  /*5460*/  FMUL.FTZ R84, R84, UR7 ;  /* 0x0000000754547c20 */ /* 0x002fe20008410000 */
[----:B------:R-:W-:Y:S01]  /*5470*/  FMUL.FTZ R85, R85, UR7 ;  /* 0x0000000755557c20 */ /* 0x000fe20008410000 */
[----:B------:R-:W-:Y:S01]  /*5480*/  FMUL.FTZ R86, R86, UR7 ;  /* 0x0000000756567c20 */ /* 0x000fe20008410000 */
[----:B------:R-:W-:Y:S01]  /*5490*/  FMUL.FTZ R87, R87, UR7 ;  /* 0x0000000757577c20 */ /* 0x000fe20008410000 */
[----:B------:R-:W-:-:S04]  /*54a0*/  IMAD.WIDE.U32 R148, R149, 0x10, R90 ;  /* 0x0000001095947825 */ /* 0x000fc800078e005a */
[----:B------:R-:W-:Y:S01]  /*54b0*/  FMUL.FTZ R88, R64, UR7 ;  /* 0x0000000740587c20 */ /* 0x000fe20008410000 */
[----:B------:R-:W-:Y:S01]  /*54c0*/  FMUL.FTZ R89, R65, UR7 ;  /* 0x0000000741597c20 */ /* 0x000fe20008410000 */
[----:B------:R-:W-:Y:S01]  /*54d0*/  FFMA.FTZ R80, R112, UR8, R52 ;  /* 0x0000000870507c23 */ /* 0x000fe20008010034 */
[----:B------:R-:W-:-:S04]  /*54e0*/  IMAD.WIDE.U32 R138, R139, 0x10, R90 ;  /* 0x000000108b8a7825 */ /* 0x000fc800078e005a */
[----:B------:R-:W-:Y:S01]  /*54f0*/  FFMA.FTZ R81, R113, UR8, R53 ;  /* 0x0000000871517c23 */ /* 0x000fe20008010035 */
[----:B------:R-:W-:Y:S01]  /*5500*/  FFMA.FTZ R82, R114, UR8, R54 ;  /* 0x0000000872527c23 */ /* 0x000fe20008010036 */
[----:B------:R-:W-:Y:S01]  /*5510*/  FFMA.FTZ R83, R115, UR8, R55 ;  /* 0x0000000873537c23 */ /* 0x000fe20008010037 */
        /* <DEDUP_REMOVED lines=13> */
[----:B0-----:R-:W-:Y:S01]  /*55f0*/  FFMA.FTZ R84, R128, UR8, R60 ;  /* 0x0000000880547c23 */ /* 0x001fe2000801003c */
[----:B------:R-:W-:Y:S01]  /*5600*/  FFMA.FTZ R85, R129, UR8, R61 ;  /* 0x0000000881557c23 */ /* 0x000fe2000801003d */
[----:B------:R-:W-:Y:S01]  /*5610*/  FFMA.FTZ R86, R130, UR8, R62 ;  /* 0x0000000882567c23 */ /* 0x000fe2000801003e */
[----:B------:R-:W-:Y:S01]  /*5620*/  FFMA.FTZ R87, R131, UR8, R63 ;  /* 0x0000000883577c23 */ /* 0x000fe2000801003f */
[----:B------:R-:W-:Y:S01]  /*5630*/  STG.E.128 desc[UR10][R148.64], R88 ;  /* 0x0000005894007986 */ /* 0x000fe2000c101d0a */
[----:B-1----:R-:W-:Y:S01]  /*5640*/  FFMA.FTZ R64, R136, UR8, R68 ;  /* 0x0000000888407c23 */ /* 0x002fe20008010044 */
[----:B------:R-:W-:Y:S01]  /*5650*/  FFMA.FTZ R65, R137, UR8, R69 ;  /* 0x0000000889417c23 */ /* 0x000fe20008010045 */
[----:B------:R-:W-:Y:S01]  /*5660*/  FFMA.FTZ R66, R141, UR8, R70 ;  /* 0x000000088d427c23 */ /* 0x000fe20008010046 */
[----:B------:R0:W-:Y:S01]  /*5670*/  STG.E.128 desc[UR10][R132.64], R80 ;  /* 0x0000005084007986 */ /* 0x0001e2000c101d0a */
[----:B------:R-:W-:-:S03]  /*5680*/  FFMA.FTZ R67, R142, UR8, R71 ;  /* 0x000000088e437c23 */ /* 0x000fc60008010047 */
[----:B------:R1:W-:Y:S01]  /*5690*/  STG.E.128 desc[UR10][R138.64], R92 ;  /* 0x0000005c8a007986 */ /* 0x0003e2000c101d0a */
[----:B0-----:R-:W-:Y:S01]  /*56a0*/  FFMA.FTZ R80, R121, UR8, R56 ;  /* 0x0000000879507c23 */ /* 0x001fe20008010038 */
[----:B------:R-:W-:Y:S01]  /*56b0*/  FFMA.FTZ R81, R120, UR8, R57 ;  /* 0x0000000878517c23 */ /* 0x000fe20008010039 */
[----:B------:R-:W-:Y:S01]  /*56c0*/  FFMA.FTZ R82, R248, UR8, R58 ;  /* 0x00000008f8527c23 */ /* 0x000fe2000801003a */
[----:B------:R-:W-:Y:S01]  /*56d0*/  FFMA.FTZ R83, R247, UR8, R59 ;  /* 0x00000008f7537c23 */ /* 0x000fe2000801003b */
        /* <DEDUP_REMOVED lines=13> */
[----:B0-----:R-:W-:Y:S01]  /*57b0*/  FFMA.FTZ R80, R152, UR8, R76 ;  /* 0x0000000898507c23 */ /* 0x001fe2000801004c */
[----:B------:R-:W-:Y:S01]  /*57c0*/  FFMA.FTZ R81, R153, UR8, R77 ;  /* 0x0000000899517c23 */ /* 0x000fe2000801004d */
[----:B------:R-:W-:Y:S01]  /*57d0*/  FFMA.FTZ R82, R155, UR8, R78 ;  /* 0x000000089b527c23 */ /* 0x000fe2000801004e */
[----:B------:R-:W-:Y:S01]  /*57e0*/  FFMA.FTZ R83, R154, UR8, R79 ;  /* 0x000000089a537c23 */ /* 0x000fe2000801004f */
[----:B-1----:R-:W-:Y:S01]  /*57f0*/  FFMA.FTZ R84, R144, UR8, R72 ;  /* 0x0000000890547c23 */ /* 0x002fe20008010048 */
[----:B------:R-:W-:Y:S01]  /*5800*/  FFMA.FTZ R85, R145, UR8, R73 ;  /* 0x0000000891557c23 */ /* 0x000fe20008010049 */
[----:B------:R-:W-:Y:S01]  /*5810*/  FFMA.FTZ R86, R146, UR8, R74 ;  /* 0x0000000892567c23 */ /* 0x000fe2000801004a */
[----:B------:R-:W-:Y:S01]  /*5820*/  FFMA.FTZ R87, R147, UR8, R75 ;  /* 0x0000000893577c23 */ /* 0x000fe2000801004b */
        /* <DEDUP_REMOVED lines=16> */
[----:B------:R1:W-:Y:S02]  /*5930*/  STG.E.128 desc[UR10][R110.64], R92 ;  /* 0x0000005c6e007986 */ /* 0x0003e4000c101d0a */
.L_x_15864:
[----:B------:R-:W-:Y:S02]  /*5940*/  UIADD3 UR6, UPT, UPT, UR6, UR24, URZ ;  /* 0x0000001806067290 */ /* 0x000fe4000fffe0ff */
[----:B------:R-:W-:Y:S02]  /*5950*/  UPLOP3.LUT UP2, UPT, UPT, UPT, UP2, 0x40, 0x4 ;  /* 0x000000000004789c */ /* 0x000fe40003f4e820 */
[----:B------:R-:W-:-:S09]  /*5960*/  UISETP.GE.AND UP1, UPT, UR6, UR25, UPT ;  /* 0x000000190600728c */ /* 0x000fd2000bf26270 */
[----:B------:R-:W-:Y:S05]  /*5970*/  BRA.U !UP1, `(.L_x_15866) ;  /* 0xffffffb1094c7547 */ /* 0x000fea000b83ffff */
[----:B0123--:R-:W-:Y:S02]  /*5980*/  MOV R64, R19 ;  /* 0x0000001300407202 */ /* 0x00ffe40000000f00 */
[----:B------:R-:W-:Y:S02]  /*5990*/  MOV R65, R18 ;  /* 0x0000001200417202 */ /* 0x000fe40000000f00 */
[----:B------:R-:W-:Y:S02]  /*59a0*/  MOV R66, R17 ;  /* 0x0000001100427202 */ /* 0x000fe40000000f00 */
[----:B------:R-:W-:Y:S02]  /*59b0*/  MOV R67, R16 ;  /* 0x0000001000437202 */ /* 0x000fe40000000f00 */
[----:B-----5:R-:W-:Y:S02]  /*59c0*/  MOV R68, R15 ;  /* 0x0000000f00447202 */ /* 0x020fe40000000f00 */
        /* <DEDUP_REMOVED lines=75> */
.L_x_15859:
        /* <DEDUP_REMOVED lines=8> */
[----:B---3--:R-:W-:-:S05]  /*5f00*/  IMAD.WIDE.U32 R4, R7, 0x10, R4 ;  /* 0x0000001007047825 */ /* 0x008fca00078e0004 */
        /* <DEDUP_REMOVED lines=20> */
.L_x_15867:
        /* <DEDUP_REMOVED lines=11> */
.L_x_19435:


//--------------------- .text._ZN10layer_norm13ln_bwd_kernelINS_13Kernel_traitsI6__halfffffjLj5120ELj1ELj1ELj4ELj16ENS_18Kernel_traits_baseILj5120ES2_ffffjLj128EEEEELb0ELb0ELb1ELb0EEEvNS_9BwdParamsE --------------------------
	.section	.text._ZN10layer_norm13ln_bwd_kernelINS_13Kernel_traitsI6__halfffffjLj5120ELj1ELj1ELj4ELj16ENS_18Kernel_traits_baseILj5120ES2_ffffjLj128EEEEELb0ELb0ELb1ELb0EEEvNS_9BwdParamsE,"ax",@progbits
	.align	128
        .global         _ZN10layer_norm13ln_bwd_kernelINS_13Kernel_traitsI6__halfffffjLj5120ELj1ELj1ELj4ELj16ENS_18Kernel_traits_baseILj5120ES2_ffffjLj128EEEEELb0ELb0ELb1ELb0EEEvNS_9BwdParamsE
        .type           _ZN10layer_norm13ln_bwd_kernelINS_13Kernel_traitsI6__halfffffjLj5120ELj1ELj1ELj4ELj16ENS_18Kernel_traits_baseILj5120ES2_ffffjLj128EEEEELb0ELb0ELb1ELb0EEEvNS_9BwdParamsE,@function
        .size           _ZN10layer_norm13ln_bwd_kernelINS_13Kernel_traitsI6__halfffffjLj5120ELj1ELj1ELj4ELj16ENS_18Kernel_traits_baseILj5120ES2_ffffjLj128EEEEELb0ELb0ELb1ELb0EEEvNS_9BwdParamsE,(.L_x_19436 - _ZN10layer_norm13ln_bwd_kernelINS_13Kernel_traitsI6__halfffffjLj5120ELj1ELj1ELj4ELj16ENS_18Kernel_traits_baseILj5120ES2_ffffjLj128EEEEELb0ELb0ELb1ELb0EEEvNS_9BwdParamsE)
        .other          _ZN10layer_norm13ln_bwd_kernelINS_13Kernel_traitsI6__halfffffjLj5120ELj1ELj1ELj4ELj16ENS_18Kernel_traits_baseILj5120ES2_ffffjLj128EEEEELb0ELb0ELb1ELb0EEEvNS_9BwdParamsE,@"STO_CUDA_ENTRY STV_DEFAULT"
_ZN10layer_norm13ln_bwd_kernelINS_13Kernel_traitsI6__halfffffjLj5120ELj1ELj1ELj4ELj16ENS_18Kernel_traits_baseILj5120ES2_ffffjLj128EEEEELb0ELb0ELb1ELb0EEEvNS_9BwdParamsE:
.text._ZN10layer_norm13ln_bwd_kernelINS_13Kernel_traitsI6__halfffffjLj5120ELj1ELj1ELj4ELj16ENS_18Kernel_traits_baseILj5120ES2_ffffjLj128EEEEELb0ELb0ELb1ELb0EEEvNS_9BwdParamsE:
        /* <DEDUP_REMOVED lines=34> */
[----:B------:R-:W-:Y:S01]  /*0220*/  ISETP.GE.U32.AND P6, PT, R0, 0x500, PT ;  /* 0x000005000000780c */ /* 0x000fe20003fc6070 */
[C---:B---3--:R-:W-:Y:S01]  /*0230*/  @P3 IMAD.WIDE.U32 R30, R3.reuse, 0x8, R26 ;  /* 0x00000008031e3825 */ /* 0x048fe200078e001a */
[----:B------:R-:W-:Y:S01]  /*0240*/  @P3 IADD3 R3, PT, PT, R3, 0x80, RZ ;  /* 0x0000008003033810 */ /* 0x000fe20007ffe0ff */
[----:B------:R-:W1:Y:S01]  /*0250*/  @P4 LDC.64 R26, c[0x0][0x3d0] ;  /* 0x0000f400ff1a4b82 */ /* 0x000e620000000a00 */
[----:B------:R-:W-:-:S02]  /*0260*/  LOP3.LUT R4, R4, 0xfffffffe, RZ, 0xc0, !PT ;  /* 0xfffffffe04047812 */ /* 0x000fc400078ec0ff */
[----:B------:R-:W-:Y:S02]  /*0270*/  ISETP.GE.U32.AND P3, PT, R0, 0x480, PT ;  /* 0x000004800000780c */ /* 0x000fe40003f66070 */
[----:B------:R-:W-:Y:S01]  /*0280*/  @P4 LOP3.LUT R4, R4, 0x1, RZ, 0xfc, !PT ;  /* 0x0000000104044812 */ /* 0x000fe200078efcff */
[C---:B----4-:R-:W-:Y:S01]  /*0290*/  @P2 IMAD.WIDE.U32 R32, R3.reuse, 0x8, R32 ;  /* 0x0000000803202825 */ /* 0x050fe200078e0020 */
[----:B------:R-:W-:Y:S01]  /*02a0*/  @P2 IADD3 R3, PT, PT, R3, 0x80, RZ ;  /* 0x0000008003032810 */ /* 0x000fe20007ffe0ff */
[----:B------:R-:W3:Y:S01]  /*02b0*/  @P0 LDC.64 R38, c[0x0][0x3d0] ;  /* 0x0000f400ff260b82 */ /* 0x000ee20000000a00 */
[----:B------:R-:W-:-:S03]  /*02c0*/  ISETP.GE.U32.AND P2, PT, R0, 0x400, PT ;  /* 0x000004000000780c */ /* 0x000fc60003f46070 */
[C---:B--2---:R-:W-:Y:S01]  /*02d0*/  @P5 IMAD.WIDE.U32 R34, R3.reuse, 0x8, R34 ;  /* 0x0000000803225825 */ /* 0x044fe200078e0022 */
[----:B------:R-:W-:-:S03]  /*02e0*/  @P5 IADD3 R3, PT, PT, R3, 0x80, RZ ;  /* 0x0000008003035810 */ /* 0x000fc60007ffe0ff */
[----:B------:R-:W2:Y:S01]  /*02f0*/  @P1 LDC.64 R40, c[0x0][0x3d0] ;  /* 0x0000f400ff281b82 */ /* 0x000ea20000000a00 */
[----:B------:R-:W-:-:S04]  /*0300*/  LOP3.LUT P5, RZ, R4, 0x4, RZ, 0xc0, !PT ;  /* 0x0000000404ff7812 */ /* 0x000fc800078ac0ff */
[----:B------:R-:W-:Y:S02]  /*0310*/  P2R R50, PR, RZ, 0x20 ;  /* 0x00000020ff327803 */ /* 0x000fe40000000000 */
[C---:B------:R-:W-:Y:S01]  /*0320*/  LOP3.LUT P5, RZ, R4.reuse, 0x8, RZ, 0xc0, !PT ;  /* 0x0000000804ff7812 */ /* 0x040fe200078ac0ff */
        /* <DEDUP_REMOVED lines=8> */
[----:B------:R-:W-:-:S04]  /*03b0*/  @P0 IADD3 R3, PT, PT, R3, 0x80, RZ ;  /* 0x0000008003030810 */ /* 0x000fc80007ffe0ff */
[----:B------:R-:W5:Y:S02]  /*03c0*/  @P0 LDG.E.64 R18, desc[UR10][R38.64] ;  /* 0x0000000a26120981 */ /* 0x000f64000c1e1b00 */
[----:B------:R-:W3:Y:S01]  /*03d0*/  @P6 LDC.64 R26, c[0x0][0x3d0] ;  /* 0x0000f400ff1a6b82 */ /* 0x000ee20000000a00 */
[C---:B--2---:R-:W-:Y:S01]  /*03e0*/  @P1 IMAD.WIDE.U32 R44, R3.reuse, 0x8, R40 ;  /* 0x00000008032c1825 */ /* 0x044fe200078e0028 */
[----:B------:R-:W-:Y:S01]  /*03f0*/  @P1 IADD3 R3, PT, PT, R3, 0x80, RZ ;  /* 0x0000008003031810 */ /* 0x000fe20007ffe0ff */
[----:B------:R-:W5:Y:S01]  /*0400*/  @P5 LDG.E.64 R8, desc[UR10][R6.64] ;  /* 0x0000000a06085981 */ /* 0x000f62000c1e1b00 */
[----:B------:R-:W-:Y:S01]  /*0410*/  ISETP.NE.AND P5, PT, R5, RZ, PT ;  /* 0x000000ff0500720c */ /* 0x000fe20003fa5270 */
[----:B0-----:R-:W-:Y:S01]  /*0420*/  UISETP.GE.AND UP0, UPT, UR9, UR4, UPT ;  /* 0x000000040900728c */ /* 0x001fe2000bf06270 */
[----:B------:R-:W-:Y:S01]  /*0430*/  CS2R R40, SRZ ;  /* 0x0000000000287805 */ /* 0x000fe2000001ff00 */
[----:B------:R0:W5:Y:S01]  /*0440*/  @P1 LDG.E.64 R20, desc[UR10][R44.64] ;  /* 0x0000000a2c141981 */ /* 0x000162000c1e1b00 */
[C---:B----4-:R-:W-:Y:S01]  /*0450*/  @P2 IMAD.WIDE.U32 R46, R3.reuse, 0x8, R42 ;  /* 0x00000008032e2825 */ /* 0x050fe200078e002a */
[----:B------:R-:W-:-:S08]  /*0460*/  @P2 IADD3 R3, PT, PT, R3, 0x80, RZ ;  /* 0x0000008003032810 */ /* 0x000fd00007ffe0ff */
[----:B------:R-:W5:Y:S01]  /*0470*/  @P5 LDG.E.64 R10, desc[UR10][R30.64] ;  /* 0x0000000a1e0a5981 */ /* 0x000f62000c1e1b00 */
[----:B------:R-:W-:Y:S01]  /*0480*/  ISETP.NE.AND P5, PT, R50, RZ, PT ;  /* 0x000000ff3200720c */ /* 0x000fe20003fa5270 */
[C---:B-1----:R-:W-:Y:S01]  /*0490*/  @P3 IMAD.WIDE.U32 R48, R3.reuse, 0x8, R48 ;  /* 0x0000000803303825 */ /* 0x042fe200078e0030 */
[----:B------:R-:W-:Y:S01]  /*04a0*/  @P3 IADD3 R3, PT, PT, R3, 0x80, RZ ;  /* 0x0000008003033810 */ /* 0x000fe20007ffe0ff */
[----:B------:R1:W5:Y:S10]  /*04b0*/  @P2 LDG.E.64 R22, desc[UR10][R46.64] ;  /* 0x0000000a2e162981 */ /* 0x000374000c1e1b00 */
[----:B------:R-:W5:Y:S01]  /*04c0*/  @P5 LDG.E.64 R12, desc[UR10][R32.64] ;  /* 0x0000000a200c5981 */ /* 0x000f62000c1e1b00 */
[----:B------:R-:W-:Y:S01]  /*04d0*/  ISETP.NE.AND P5, PT, R51, RZ, PT ;  /* 0x000000ff3300720c */ /* 0x000fe20003fa5270 */
[----:B---3--:R-:W-:Y:S01]  /*04e0*/  @P6 IMAD.WIDE.U32 R26, R3, 0x8, R26 ;  /* 0x00000008031a6825 */ /* 0x008fe200078e001a */
[----:B------:R-:W-:Y:S01]  /*04f0*/  CS2R R42, SRZ ;  /* 0x00000000002a7805 */ /* 0x000fe2000001ff00 */
[----:B------:R2:W5:Y:S04]  /*0500*/  @P3 LDG.E.64 R24, desc[UR10][R48.64] ;  /* 0x0000000a30183981 */ /* 0x000568000c1e1b00 */
[----:B------:R3:W5:Y:S06]  /*0510*/  @P6 LDG.E.64 R28, desc[UR10][R26.64] ;  /* 0x0000000a1a1c6981 */ /* 0x00076c000c1e1b00 */
[----:B------:R3:W5:Y:S01]  /*0520*/  @P5 LDG.E.64 R14, desc[UR10][R34.64] ;  /* 0x0000000a220e5981 */ /* 0x000762000c1e1b00 */
[----:B------:R-:W-:-:S02]  /*0530*/  CS2R R80, SRZ ;  /* 0x0000000000507805 */ /* 0x000fc4000001ff00 */
[----:B------:R-:W-:Y:S02]  /*0540*/  CS2R R82, SRZ ;  /* 0x0000000000527805 */ /* 0x000fe4000001ff00 */
[----:B0-----:R-:W-:Y:S02]  /*0550*/  CS2R R44, SRZ ;  /* 0x00000000002c7805 */ /* 0x001fe4000001ff00 */
        /* <DEDUP_REMOVED lines=35> */
[----:B---3--:R-:W-:Y:S06]  /*0790*/  BRA.U UP0, `(.L_x_15868) ;  /* 0x0000009500107547 */ /* 0x008fec000b800000 */
        /* <DEDUP_REMOVED lines=16> */
[----:B------:R-:W-:Y:S02]  /*08a0*/  MOV R229, R12 ;  /* 0x0000000c00e57202 */ /* 0x000fe40000000f00 */
[----:B------:R-:W-:-:S02]  /*08b0*/  CS2R R52, SRZ ;  /* 0x0000000000347805 */ /* 0x000fc4000001ff00 */
[--C-:B------:R-:W-:Y:S02]  /*08c0*/  SHF.R.U64 R7, R12, 0x10, R13.reuse ;  /* 0x000000100c077819 */ /* 0x100fe4000000120d */
[----:B------:R-:W-:Y:S02]  /*08d0*/  CS2R R54, SRZ ;  /* 0x0000000000367805 */ /* 0x000fe4000001ff00 */
[----:B------:R-:W-:Y:S02]  /*08e0*/  MOV R230, R13 ;  /* 0x0000000d00e67202 */ /* 0x000fe40000000f00 */
[----:B------:R-:W-:Y:S02]  /*08f0*/  CS2R R56, SRZ ;  /* 0x0000000000387805 */ /* 0x000fe4000001ff00 */
[----:B------:R-:W-:Y:S02]  /*0900*/  SHF.R.U32.HI R8, RZ, 0x10, R13 ;  /* 0x00000010ff087819 */ /* 0x000fe4000001160d */
[----:B------:R-:W-:-:S02]  /*0910*/  CS2R R58, SRZ ;  /* 0x00000000003a7805 */ /* 0x000fc4000001ff00 */
[----:B------:R-:W-:Y:S02]  /*0920*/  MOV R231, R14 ;  /* 0x0000000e00e77202 */ /* 0x000fe40000000f00 */
        /* <DEDUP_REMOVED lines=55> */
[----:B------:R-:W-:Y:S01]  /*0ca0*/  PRMT R225, R225, 0x5410, R2 ;  /* 0x00005410e1e17816 */ /* 0x000fe20000000002 */
[----:B------:R-:W-:Y:S01]  /*0cb0*/  UPLOP3.LUT UP1, UPT, UPT, UPT, UPT, 0x40, 0x4 ;  /* 0x000000000004789c */ /* 0x000fe20003f2e870 */
[----:B------:R-:W-:Y:S01]  /*0cc0*/  PRMT R226, R226, 0x5410, R3 ;  /* 0x00005410e2e27816 */ /* 0x000fe20000000003 */
[----:B------:R-:W0:Y:S01]  /*0cd0*/  LDCU UR24, c[0x0][0x40c] ;  /* 0x00008180ff1877ac */ /* 0x000e220008000800 */
[----:B------:R-:W-:Y:S02]  /*0ce0*/  PRMT R227, R227, 0x5410, R5 ;  /* 0x00005410e3e37816 */ /* 0x000fe40000000005 */
[----:B------:R-:W-:Y:S01]  /*0cf0*/  PRMT R228, R228, 0x5410, R6 ;  /* 0x00005410e4e47816 */ /* 0x000fe20000000006 */
[----:B------:R-:W1:Y:S01]  /*0d00*/  LDCU UR6, c[0x0][0x388] ;  /* 0x00007100ff0677ac */ /* 0x000e620008000800 */
[----:B------:R-:W-:-:S02]  /*0d10*/  PRMT R229, R229, 0x5410, R7 ;  /* 0x00005410e5e57816 */ /* 0x000fc40000000007 */
[----:B------:R-:W-:Y:S01]  /*0d20*/  PRMT R230, R230, 0x5410, R8 ;  /* 0x00005410e6e67816 */ /* 0x000fe20000000008 */
[----:B------:R-:W2:Y:S01]  /*0d30*/  LDCU.U8 UR25, c[0x0][0x410] ;  /* 0x00008200ff1977ac */ /* 0x000ea20008000000 */
[----:B------:R-:W-:Y:S02]  /*0d40*/  PRMT R231, R231, 0x5410, R9 ;  /* 0x00005410e7e77816 */ /* 0x000fe40000000009 */
[----:B------:R-:W-:Y:S01]  /*0d50*/  PRMT R232, R232, 0x5410, R10 ;  /* 0x00005410e8e87816 */ /* 0x000fe2000000000a */
[----:B------:R-:W3:Y:S01]  /*0d60*/  LDCU.64 UR16, c[0x0][0x3c8] ;  /* 0x00007900ff1077ac */ /* 0x000ee20008000a00 */
[----:B------:R-:W-:Y:S02]  /*0d70*/  PRMT R233, R233, 0x5410, R11 ;  /* 0x00005410e9e97816 */ /* 0x000fe4000000000b */
[----:B------:R-:W-:Y:S01]  /*0d80*/  PRMT R234, R234, 0x5410, R12 ;  /* 0x00005410eaea7816 */ /* 0x000fe2000000000c */
[----:B------:R-:W4:Y:S01]  /*0d90*/  LDCU.64 UR18, c[0x0][0x3c0] ;  /* 0x00007800ff1277ac */ /* 0x000f220008000a00 */
[----:B------:R-:W-:-:S02]  /*0da0*/  PRMT R235, R235, 0x5410, R13 ;  /* 0x00005410ebeb7816 */ /* 0x000fc4000000000d */
[----:B------:R-:W-:Y:S01]  /*0db0*/  PRMT R236, R236, 0x5410, R14 ;  /* 0x00005410ecec7816 */ /* 0x000fe2000000000e */
[----:B------:R-:W0:Y:S01]  /*0dc0*/  LDCU UR26, c[0x0][0x400] ;  /* 0x00008000ff1a77ac */ /* 0x000e220008000800 */
[----:B------:R-:W-:Y:S02]  /*0dd0*/  PRMT R237, R237, 0x5410, R15 ;  /* 0x00005410eded7816 */ /* 0x000fe4000000000f */
[----:B------:R-:W-:Y:S01]  /*0de0*/  PRMT R238, R238, 0x5410, R16 ;  /* 0x00005410eeee7816 */ /* 0x000fe20000000010 */
[----:B------:R-:W0:Y:S01]  /*0df0*/  LDCU.64 UR20, c[0x0][0x438] ;  /* 0x00008700ff1477ac */ /* 0x000e220008000a00 */
[----:B------:R-:W-:Y:S02]  /*0e00*/  PRMT R239, R239, 0x5410, R17 ;  /* 0x00005410efef7816 */ /* 0x000fe40000000011 */
[----:B------:R-:W-:Y:S01]  /*0e10*/  PRMT R240, R240, 0x5410, R18 ;  /* 0x00005410f0f07816 */ /* 0x000fe20000000012 */
[----:B------:R-:W0:Y:S01]  /*0e20*/  LDCU.64 UR4, c[0x0][0x478] ;  /* 0x00008f00ff0477ac */ /* 0x000e220008000a00 */
[----:B------:R-:W-:-:S02]  /*0e30*/  PRMT R241, R241, 0x5410, R19 ;  /* 0x00005410f1f17816 */ /* 0x000fc40000000013 */
[----:B------:R-:W-:Y:S01]  /*0e40*/  PRMT R242, R242, 0x5410, R20 ;  /* 0x00005410f2f27816 */ /* 0x000fe20000000014 */
[----:B------:R-:W0:Y:S01]  /*0e50*/  LDCU.128 UR12, c[0x0][0x3f0] ;  /* 0x00007e00ff0c77ac */ /* 0x000e220008000c00 */
[----:B------:R-:W-:Y:S02]  /*0e60*/  PRMT R243, R243, 0x5410, R21 ;  /* 0x00005410f3f37816 */ /* 0x000fe40000000015 */
[----:B------:R-:W-:Y:S01]  /*0e70*/  PRMT R244, R244, 0x5410, R22 ;  /* 0x00005410f4f47816 */ /* 0x000fe20000000016 */
[----:B-1234-:R-:W0:Y:S06]  /*0e80*/  LDCU.64 UR22, c[0x0][0x380] ;  /* 0x00007000ff1677ac */ /* 0x01ee2c0008000a00 */
.L_x_15952:
[----:B0-----:R-:W-:Y:S02]  /*0e90*/  UIMAD.WIDE UR28, UR9, 0x4, UR14 ;  /* 0x00000004091c78a5 */ /* 0x001fe4000f8e020e */
[----:B------:R-:W-:-:S04]  /*0ea0*/  UIMAD.WIDE UR30, UR9, 0x4, UR12 ;  /* 0x00000004091e78a5 */ /* 0x000fc8000f8e020c */
[----:B------:R-:W-:Y:S02]  /*0eb0*/  MOV R170, UR28 ;  /* 0x0000001c00aa7c02 */ /* 0x000fe40008000f00 */
[----:B------:R-:W-:Y:S01]  /*0ec0*/  MOV R171, UR29 ;  /* 0x0000001d00ab7c02 */ /* 0x000fe20008000f00 */
[----:B------:R-:W-:-:S04]  /*0ed0*/  UIMAD.WIDE UR28, UR9, 0x4, UR16 ;  /* 0x00000004091c78a5 */ /* 0x000fc8000f8e0210 */
[----:B--2---:R-:W2:Y:S01]  /*0ee0*/  LDG.E R2, desc[UR10][R170.64] ;  /* 0x0000000aaa027981 */ /* 0x004ea2000c1e1900 */
[----:B------:R-:W-:Y:S02]  /*0ef0*/  MOV R166, UR30 ;  /* 0x0000001e00a67c02 */ /* 0x000fe40008000f00 */
[----:B-1-34-:R-:W-:Y:S02]  /*0f00*/  MOV R168, UR28 ;  /* 0x0000001c00a87c02 */ /* 0x01afe40008000f00 */
[----:B------:R-:W-:Y:S02]  /*0f10*/  MOV R169, UR29 ;  /* 0x0000001d00a97c02 */ /* 0x000fe40008000f00 */
[----:B------:R-:W-:-:S03]  /*0f20*/  MOV R167, UR31 ;  /* 0x0000001f00a77c02 */ /* 0x000fc60008000f00 */
[----:B------:R-:W3:Y:S04]  /*0f30*/  LDG.E R165, desc[UR10][R168.64] ;  /* 0x0000000aa8a57981 */ /* 0x000ee8000c1e1900 */
[----:B------:R-:W4:Y:S01]  /*0f40*/  LDG.E R164, desc[UR10][R166.64] ;  /* 0x0000000aa6a47981 */ /* 0x000f22000c1e1900 */
[----:B------:R-:W-:Y:S01]  /*0f50*/  HFMA2 R223, -RZ, RZ, 0, 0 ;  /* 0x00000000ffdf7431 */ /* 0x000fe200000001ff */
[----:B------:R-:W-:Y:S01]  /*0f60*/  BSSY.RECONVERGENT B0, `(.L_x_15869) ;  /* 0x000023f000007945 */ /* 0x000fe20003800200 */
[----:B------:R-:W-:Y:S02]  /*0f70*/  MOV R224, RZ ;  /* 0x000000ff00e07202 */ /* 0x000fe40000000f00 */
        /* <DEDUP_REMOVED lines=9> */
[----:B------:R-:W-:Y:S01]  /*1010*/  UIADD3 UR8, UPT, UPT, UR31, -0x1, URZ ;  /* 0xffffffff1f087890 */ /* 0x000fe2000fffe0ff */
[C---:B------:R-:W-:Y:S01]  /*1020*/  ISETP.GE.U32.AND P0, PT, R0.reuse, 0x80, PT ;  /* 0x000000800000780c */ /* 0x040fe20003f06070 */
[----:B------:R-:W-:Y:S01]  /*1030*/  UIMAD UR7, UR9, UR6, URZ ;  /* 0x00000006090772a4 */ /* 0x000fe2000f8e02ff */
[----:B------:R-:W1:Y:S01]  /*1040*/  S2R R2, SR_TID.X ;  /* 0x0000000000027919 */ /* 0x000e620000002100 */
[----:B------:R-:W-:Y:S01]  /*1050*/  ISETP.NE.AND P6, PT, RZ, UR25, PT ;  /* 0x00000019ff007c0c */ /* 0x000fe2000bfc5270 */
[----:B------:R-:W-:Y:S01]  /*1060*/  BSSY.RECONVERGENT B1, `(.L_x_15871) ;  /* 0x0000043000017945 */ /* 0x000fe20003800200 */
[----:B------:R-:W-:Y:S01]  /*1070*/  MOV R166, UR8 ;  /* 0x0000000800a67c02 */ /* 0x000fe20008000f00 */
[----:B------:R-:W-:Y:S01]  /*1080*/  USHF.R.S32.HI UR8, URZ, 0x1f, UR7 ;  /* 0x0000001fff087899 */ /* 0x000fe20008011407 */
[C---:B------:R-:W-:Y:S02]  /*1090*/  ISETP.GE.U32.AND P1, PT, R0.reuse, 0x100, PT ;  /* 0x000001000000780c */ /* 0x040fe40003f26070 */
[----:B------:R-:W-:Y:S01]  /*10a0*/  ISETP.GE.U32.AND P2, PT, R0, 0x180, PT ;  /* 0x000001800000780c */ /* 0x000fe20003f46070 */
[----:B------:R-:W-:Y:S01]  /*10b0*/  ULEA.HI UR8, UR8, UR7, URZ, 0x2 ;  /* 0x0000000708087291 */ /* 0x000fe2000f8f10ff */
[----:B------:R-:W-:Y:S01]  /*10c0*/  IMAD R166, R166, UR6, RZ ;  /* 0x00000006a6a67c24 */ /* 0x000fe2000f8e02ff */
[----:B------:R-:W-:-:S02]  /*10d0*/  ISETP.GE.U32.AND P3, PT, R0, 0x200, PT ;  /* 0x000002000000780c */ /* 0x000fc40003f66070 */
[C---:B------:R-:W-:Y:S02]  /*10e0*/  ISETP.GE.U32.AND P4, PT, R0.reuse, 0x280, PT ;  /* 0x000002800000780c */ /* 0x040fe40003f86070 */
[----:B0-----:R-:W-:Y:S02]  /*10f0*/  SHF.R.S32.HI R165, RZ, 0x1f, R166 ;  /* 0x0000001fffa57819 */ /* 0x001fe400000114a6 */
[----:B------:R-:W-:Y:S02]  /*1100*/  MOV R219, UR8 ;  /* 0x0000000800db7c02 */ /* 0x000fe40008000f00 */
[----:B------:R-:W-:Y:S02]  /*1110*/  LEA.HI R165, R165, R166, RZ, 0x2 ;  /* 0x000000a6a5a57211 */ /* 0x000fe400078f10ff */
[----:B------:R-:W-:Y:S02]  /*1120*/  ISETP.GE.U32.AND P5, PT, R0, 0x300, PT ;  /* 0x000003000000780c */ /* 0x000fe40003fa6070 */
[----:B------:R-:W-:-:S02]  /*1130*/  MOV R223, RZ ;  /* 0x000000ff00df7202 */ /* 0x000fc40000000f00 */
[----:B------:R-:W-:Y:S02]  /*1140*/  MOV R224, RZ ;  /* 0x000000ff00e07202 */ /* 0x000fe40000000f00 */
[-C--:B-1----:R-:W-:Y:S02]  /*1150*/  LEA.HI.SX32 R219, R219, R2.reuse, 0x1e ;  /* 0x00000002dbdb7211 */ /* 0x082fe400078ff2ff */
[----:B------:R-:W-:Y:S02]  /*1160*/  LEA.HI.SX32 R222, R165, R2, 0x1e ;  /* 0x00000002a5de7211 */ /* 0x000fe400078ff2ff */
[----:B------:R-:W-:Y:S02]  /*1170*/  MOV R221, R219 ;  /* 0x000000db00dd7202 */ /* 0x000fe40000000f00 */
[----:B--2---:R-:W-:Y:S02]  /*1180*/  FSEL R164, R164, RZ, !P6 ;  /* 0x000000ffa4a47208 */ /* 0x004fe40007000000 */
[----:B------:R-:W-:-:S02]  /*1190*/  ISETP.GE.U32.AND P6, PT, R0, 0x380, PT ;  /* 0x000003800000780c */ /* 0x000fc40003fc6070 */
[----:B------:R-:W-:Y:S01]  /*11a0*/  R2UR UR7, R164 ;  /* 0x00000000a40772ca */ /* 0x000fe200000e0000 */
[----:B------:R-:W-:-:S14]  /*11b0*/  @!P0 BRA `(.L_x_15872) ;  /* 0x0000000000b48947 */ /* 0x000fdc0003800000 */
[----:B------:R-:W0:Y:S01]  /*11c0*/  LDC.64 R164, c[0x0][0x3a8] ;  /* 0x0000ea00ffa47b82 */ /* 0x000e220000000a00 */
[----:B------:R-:W-:-:S07]  /*11d0*/  ISETP.NE.U32.AND P0, PT, RZ, UR20, PT ;  /* 0x00000014ff007c0c */ /* 0x000fce000bf05070 */
[----:B------:R-:W1:Y:S01]  /*11e0*/  LDC.64 R168, c[0x0][0x428] ;  /* 0x00010a00ffa87b82 */ /* 0x000e620000000a00 */
[----:B------:R-:W-:-:S13]  /*11f0*/  ISETP.NE.AND.EX P0, PT, RZ, UR21, PT, P0 ;  /* 0x00000015ff007c0c */ /* 0x000fda000bf05300 */
        /* <DEDUP_REMOVED lines=8> */
[----:B------:R-:W-:Y:S02]  /*1280*/  IADD3 R222, PT, PT, R222, 0x80, RZ ;  /* 0x00000080dede7810 */ /* 0x000fe40007ffe0ff */
[----:B------:R-:W-:Y:S01]  /*1290*/  IADD3 R221, PT, PT, R221, 0x80, RZ ;  /* 0x00000080dddd7810 */ /* 0x000fe20007ffe0ff */
[----:B---3--:R-:W-:Y:S01]  /*12a0*/  FADD.FTZ R3, R164, -UR7 ;  /* 0x80000007a4037e21 */ /* 0x008fe20008010000 */
[----:B------:R-:W-:Y:S02]  /*12b0*/  HADD2.F32 R164, -RZ, R225.H1_H1 ;  /* 0x300000e1ffa47230 */ /* 0x000fe40000004100 */
[----:B------:R-:W-:Y:S01]  /*12c0*/  FADD.FTZ R167, R167, -UR7 ;  /* 0x80000007a7a77e21 */ /* 0x000fe20008010000 */
[----:B------:R-:W-:Y:S01]  /*12d0*/  FADD.FTZ R14, R165, -UR7 ;  /* 0x80000007a50e7e21 */ /* 0x000fe20008010000 */
[----:B------:R-:W-:Y:S01]  /*12e0*/  FMUL.FTZ R3, R3, UR30 ;  /* 0x0000001e03037c20 */ /* 0x000fe20008410000 */
[----:B------:R-:W-:Y:S01]  /*12f0*/  FADD.FTZ R166, R166, -UR7 ;  /* 0x80000007a6a67e21 */ /* 0x000fe20008010000 */
[----:B------:R-:W-:-:S02]  /*1300*/  HADD2.F32 R165, -RZ, R226.H0_H0 ;  /* 0x200000e2ffa57230 */ /* 0x000fc40000004100 */
[----:B------:R-:W-:Y:S01]  /*1310*/  FMUL.FTZ R218, R167, UR30 ;  /* 0x0000001ea7da7c20 */ /* 0x000fe20008410000 */
[----:B----4-:R-:W-:Y:S01]  /*1320*/  FMUL.FTZ R16, R168, R195 ;  /* 0x000000c3a8107220 */ /* 0x010fe20000410000 */
[----:B------:R-:W-:Y:S01]  /*1330*/  FMUL.FTZ R197, R169, R164 ;  /* 0x000000a4a9c57220 */ /* 0x000fe20000410000 */
[----:B------:R-:W-:Y:S01]  /*1340*/  FMUL.FTZ R14, R14, UR30 ;  /* 0x0000001e0e0e7c20 */ /* 0x000fe20008410000 */
[----:B------:R-:W-:Y:S01]  /*1350*/  FMUL.FTZ R195, R166, UR30 ;  /* 0x0000001ea6c37c20 */ /* 0x000fe20008410000 */
[----:B------:R-:W-:Y:S01]  /*1360*/  FADD.FTZ R164, RZ, R16 ;  /* 0x00000010ffa47221 */ /* 0x000fe20000010000 */
[----:B------:R-:W-:Y:S01]  /*1370*/  FFMA.FTZ R167, R3, R16, RZ ;  /* 0x0000001003a77223 */ /* 0x000fe200000100ff */
[----:B------:R-:W-:Y:S02]  /*1380*/  HADD2.F32 R166, -RZ, R226.H1_H1 ;  /* 0x300000e2ffa67230 */ /* 0x000fe40000004100 */
[----:B------:R-:W-:Y:S01]  /*1390*/  FMUL.FTZ R220, R170, R165 ;  /* 0x000000a5aadc7220 */ /* 0x000fe20000410000 */
[----:B------:R-:W-:Y:S01]  /*13a0*/  FADD.FTZ R165, R164, R197 ;  /* 0x000000c5a4a57221 */ /* 0x000fe20000010000 */
[----:B------:R-:W-:Y:S01]  /*13b0*/  FFMA.FTZ R164, R14, R197, R167 ;  /* 0x000000c50ea47223 */ /* 0x000fe200000100a7 */
[----:B------:R-:W-:Y:S01]  /*13c0*/  FADD.FTZ R76, R76, R168 ;  /* 0x000000a84c4c7221 */ /* 0x000fe20000010000 */
[----:B------:R-:W-:Y:S01]  /*13d0*/  FMUL.FTZ R217, R171, R166 ;  /* 0x000000a6abd97220 */ /* 0x000fe20000410000 */
        /* <DEDUP_REMOVED lines=10> */
[----:B0-----:R-:W-:-:S07]  /*1480*/  FFMA.FTZ R224, R218, R217, R165 ;  /* 0x000000d9dae07223 */ /* 0x001fce00000100a5 */
.L_x_15872:
[----:B------:R-:W-:Y:S05]  /*1490*/  BSYNC.RECONVERGENT B1 ;  /* 0x0000000000017941 */ /* 0x000fea0003800200 */
.L_x_15871:
[----:B------:R-:W-:Y:S01]  /*14a0*/  BSSY.RECONVERGENT B1, `(.L_x_15873) ;  /* 0x0000030000017945 */ /* 0x000fe20003800200 */
[----:B------:R-:W-:-:S03]  /*14b0*/  ISETP.GE.U32.AND P0, PT, R0, 0x400, PT ;  /* 0x000004000000780c */ /* 0x000fc60003f06070 */
[----:B------:R-:W-:Y:S10]  /*14c0*/  @!P1 BRA `(.L_x_15874) ;  /* 0x0000000000b49947 */ /* 0x000ff40003800000 */
        /* <DEDUP_REMOVED lines=26> */
[----:B------:R-:W-:Y:S01]  /*1670*/  FADD.FTZ R164, R223, R12 ;  /* 0x0000000cdfa47221 */ /* 0x000fe20000010000 */
[----:B------:R-:W-:Y:S01]  /*1680*/  FFMA.FTZ R167, R11, R12, R224 ;  /* 0x0000000c0ba77223 */ /* 0x000fe200000100e0 */
        /* <DEDUP_REMOVED lines=17> */
.L_x_15874:
[----:B------:R-:W-:Y:S05]  /*17a0*/  BSYNC.RECONVERGENT B1 ;  /* 0x0000000000017941 */ /* 0x000fea0003800200 */
.L_x_15873:
        /* <DEDUP_REMOVED lines=22> */
[----:B------:R-:W-:-:S02]  /*1910*/  HADD2.F32 R165, -RZ, R230.H0_H0 ;  /* 0x200000e6ffa57230 */ /* 0x000fc40000004100 */
[----:B------:R-:W-:Y:S01]  /*1920*/  FMUL.FTZ R196, R167, UR30 ;  /* 0x0000001ea7c47c20 */ /* 0x000fe20008410000 */
[----:B------:R-:W-:Y:S01]  /*1930*/  FMUL.FTZ R6, R6, UR30 ;  /* 0x0000001e06067c20 */ /* 0x000fe20008410000 */
[----:B----4-:R-:W-:Y:S01]  /*1940*/  FMUL.FTZ R8, R168, R35 ;  /* 0x00000023a8087220 */ /* 0x010fe20000410000 */
[----:B------:R-:W-:Y:S01]  /*1950*/  FMUL.FTZ R191, R169, R164 ;  /* 0x000000a4a9bf7220 */ /* 0x000fe20000410000 */
[----:B------:R-:W-:Y:S01]  /*1960*/  FADD.FTZ R35, R166, -UR7 ;  /* 0x80000007a6237e21 */ /* 0x000fe20008010000 */
[----:B------:R-:W-:Y:S02]  /*1970*/  HADD2.F32 R166, -RZ, R230.H1_H1 ;  /* 0x300000e6ffa67230 */ /* 0x000fe40000004100 */
[----:B------:R-:W-:Y:S01]  /*1980*/  FADD.FTZ R164, R223, R8 ;  /* 0x00000008dfa47221 */ /* 0x000fe20000010000 */
[----:B------:R-:W-:Y:S01]  /*1990*/  FFMA.FTZ R167, R9, R8, R224 ;  /* 0x0000000809a77223 */ /* 0x000fe200000100e0 */
[----:B------:R-:W-:Y:S01]  /*19a0*/  FMUL.FTZ R214, R170, R165 ;  /* 0x000000a5aad67220 */ /* 0x000fe20000410000 */
[----:B------:R-:W-:Y:S01]  /*19b0*/  FMUL.FTZ R35, R35, UR30 ;  /* 0x0000001e23237c20 */ /* 0x000fe20008410000 */
[----:B------:R-:W-:Y:S01]  /*19c0*/  FADD.FTZ R165, R164, R191 ;  /* 0x000000bfa4a57221 */ /* 0x000fe20000010000 */
[----:B------:R-:W-:Y:S01]  /*19d0*/  FFMA.FTZ R164, R6, R191, R167 ;  /* 0x000000bf06a47223 */ /* 0x000fe200000100a7 */
[----:B------:R-:W-:Y:S01]  /*19e0*/  FMUL.FTZ R213, R171, R166 ;  /* 0x000000a6abd57220 */ /* 0x000fe20000410000 */
        /* <DEDUP_REMOVED lines=12> */
.L_x_15876:
[----:B------:R-:W-:Y:S05]  /*1ab0*/  BSYNC.RECONVERGENT B1 ;  /* 0x0000000000017941 */ /* 0x000fea0003800200 */
.L_x_15875:
        /* <DEDUP_REMOVED lines=48> */
.L_x_15878:
[----:B------:R-:W-:Y:S05]  /*1dc0*/  BSYNC.RECONVERGENT B1 ;  /* 0x0000000000017941 */ /* 0x000fea0003800200 */
.L_x_15877:
[----:B------:R-:W-:Y:S04]  /*1dd0*/  BSSY.RECONVERGENT B1, `(.L_x_15879) ;  /* 0x000002f000017945 */ /* 0x000fe80003800200 */
[----:B------:R-:W-:Y:S05]  /*1de0*/  @!P4 BRA `(.L_x_15880) ;  /* 0x0000000000b4c947 */ /* 0x000fea0003800000 */
        /* <DEDUP_REMOVED lines=45> */
.L_x_15880:
[----:B------:R-:W-:Y:S05]  /*20c0*/  BSYNC.RECONVERGENT B1 ;  /* 0x0000000000017941 */ /* 0x000fea0003800200 */
.L_x_15879:
        /* <DEDUP_REMOVED lines=47> */
.L_x_15882:
[----:B------:R-:W-:Y:S05]  /*23c0*/  BSYNC.RECONVERGENT B1 ;  /* 0x0000000000017941 */ /* 0x000fea0003800200 */
.L_x_15881:
        /* <DEDUP_REMOVED lines=47> */
.L_x_15884:
[----:B------:R-:W-:Y:S05]  /*26c0*/  BSYNC.RECONVERGENT B1 ;  /* 0x0000000000017941 */ /* 0x000fea0003800200 */
.L_x_15883:
        /* <DEDUP_REMOVED lines=47> */
.L_x_15886:
[----:B------:R-:W-:Y:S05]  /*29c0*/  BSYNC.RECONVERGENT B1 ;  /* 0x0000000000017941 */ /* 0x000fea0003800200 */
.L_x_15885:
        /* <DEDUP_REMOVED lines=47> */
.L_x_15888:
[----:B------:R-:W-:Y:S05]  /*2cc0*/  BSYNC.RECONVERGENT B1 ;  /* 0x0000000000017941 */ /* 0x000fea0003800200 */
.L_x_15887:
        /* <DEDUP_REMOVED lines=12> */
[--C-:B------:R-:W-:Y:S02]  /*2d90*/  HADD2.F32 R175, -RZ, R243.reuse.H0_H0 ;  /* 0x200000f3ffaf7230 */ /* 0x100fe40000004100 */
[----:B---3--:R-:W-:Y:S01]  /*2da0*/  FADD.FTZ R165, R165, -UR7 ;  /* 0x80000007a5a57e21 */ /* 0x008fe20008010000 */
[----:B------:R-:W-:Y:S01]  /*2db0*/  FADD.FTZ R21, R164, -UR7 ;  /* 0x80000007a4157e21 */ /* 0x000fe20008010000 */
[----:B------:R-:W-:Y:S02]  /*2dc0*/  HADD2.F32 R164, -RZ, R243.H1_H1 ;  /* 0x300000f3ffa47230 */ /* 0x000fe40000004100 */
[----:B------:R-:W-:Y:S01]  /*2dd0*/  FADD.FTZ R166, R166, -UR7 ;  /* 0x80000007a6a67e21 */ /* 0x000fe20008010000 */
[----:B------:R-:W-:Y:S01]  /*2de0*/  FMUL.FTZ R180, R165, UR30 ;  /* 0x0000001ea5b47c20 */ /* 0x000fe20008410000 */
[----:B------:R-:W-:Y:S01]  /*2df0*/  FMUL.FTZ R21, R21, UR30 ;  /* 0x0000001e15157c20 */ /* 0x000fe20008410000 */
[----:B------:R-:W-:-:S02]  /*2e00*/  HADD2.F32 R165, -RZ, R244.H0_H0 ;  /* 0x200000f4ffa57230 */ /* 0x000fc40000004100 */
[----:B------:R-:W-:Y:S01]  /*2e10*/  FADD.FTZ R167, R167, -UR7 ;  /* 0x80000007a7a77e21 */ /* 0x000fe20008010000 */
[----:B----4-:R-:W-:Y:S01]  /*2e20*/  FMUL.FTZ R178, R168, R175 ;  /* 0x000000afa8b27220 */ /* 0x010fe20000410000 */
[----:B------:R-:W-:Y:S01]  /*2e30*/  FMUL.FTZ R177, R169, R164 ;  /* 0x000000a4a9b17220 */ /* 0x000fe20000410000 */
[----:B------:R-:W-:Y:S01]  /*2e40*/  FADD.FTZ R113, R113, R169 ;  /* 0x000000a971717221 */ /* 0x000fe20000010000 */
[----:B------:R-:W-:Y:S01]  /*2e50*/  FFMA.FTZ R73, R169, R180, R73 ;  /* 0x000000b4a9497223 */ /* 0x000fe20000010049 */
[----:B------:R-:W-:Y:S01]  /*2e60*/  FADD.FTZ R164, R223, R178 ;  /* 0x000000b2dfa47221 */ /* 0x000fe20000010000 */
[----:B------:R-:W-:Y:S01]  /*2e70*/  FMUL.FTZ R175, R166, UR30 ;  /* 0x0000001ea6af7c20 */ /* 0x000fe20008410000 */
[----:B------:R-:W-:Y:S01]  /*2e80*/  FFMA.FTZ R169, R21, R178, R224 ;  /* 0x000000b215a97223 */ /* 0x000fe200000100e0 */
[----:B------:R-:W-:Y:S02]  /*2e90*/  HADD2.F32 R166, -RZ, R244.H1_H1 ;  /* 0x300000f4ffa67230 */ /* 0x000fe40000004100 */
        /* <DEDUP_REMOVED lines=15> */
[----:B0-----:R-:W-:Y:S06]  /*2f90*/  BRA `(.L_x_15889) ;  /* 0x0000000000ec7947 */ /* 0x001fec0003800000 */
.L_x_15870:
[----:B------:R-:W0:Y:S01]  /*2fa0*/  S2R R2, SR_TID.X ;  /* 0x0000000000027919 */ /* 0x000e220000002100 */
[----:B------:R-:W-:Y:S02]  /*2fb0*/  UIMAD UR7, UR9, UR6, URZ ;  /* 0x00000006090772a4 */ /* 0x000fe4000f8e02ff */
[----:B------:R-:W-:Y:S02]  /*2fc0*/  UISETP.NE.U32.AND UP0, UPT, UR20, URZ, UPT ;  /* 0x000000ff1400728c */ /* 0x000fe4000bf05070 */
[----:B------:R-:W-:Y:S02]  /*2fd0*/  USHF.R.S32.HI UR8, URZ, 0x1f, UR7 ;  /* 0x0000001fff087899 */ /* 0x000fe40008011407 */
[----:B------:R-:W-:Y:S02]  /*2fe0*/  UISETP.NE.AND.EX UP0, UPT, UR21, URZ, UPT, UP0 ;  /* 0x000000ff1500728c */ /* 0x000fe4000bf05300 */
[----:B------:R-:W-:-:S06]  /*2ff0*/  ULEA.HI UR8, UR8, UR7, URZ, 0x2 ;  /* 0x0000000708087291 */ /* 0x000fcc000f8f10ff */
[----:B------:R-:W-:-:S04]  /*3000*/  MOV R219, UR8 ;  /* 0x0000000800db7c02 */ /* 0x000fc80008000f00 */
[----:B0-----:R-:W-:Y:S01]  /*3010*/  LEA.HI.SX32 R219, R219, R2, 0x1e ;  /* 0x00000002dbdb7211 */ /* 0x001fe200078ff2ff */
[----:B------:R-:W-:Y:S06]  /*3020*/  BRA.U !UP0, `(.L_x_15889) ;  /* 0x0000000108c87547 */ /* 0x000fec000b800000 */
[C---:B------:R-:W-:Y:S02]  /*3030*/  ISETP.GE.U32.AND P0, PT, R0.reuse, 0x80, PT ;  /* 0x000000800000780c */ /* 0x040fe40003f06070 */
[C---:B------:R-:W-:Y:S02]  /*3040*/  ISETP.GE.U32.AND P1, PT, R0.reuse, 0x100, PT ;  /* 0x000001000000780c */ /* 0x040fe40003f26070 */
[----:B------:R-:W-:Y:S02]  /*3050*/  ISETP.GE.U32.AND P2, PT, R0, 0x180, PT ;  /* 0x000001800000780c */ /* 0x000fe40003f46070 */
[----:B------:R-:W-:-:S07]  /*3060*/  MOV R164, R219 ;  /* 0x000000db00a47202 */ /* 0x000fce0000000f00 */
[----:B------:R-:W0:Y:S08]  /*3070*/  @P0 LDC.64 R166, c[0x0][0x438] ;  /* 0x00010e00ffa60b82 */ /* 0x000e300000000a00 */
[----:B------:R-:W1:Y:S01]  /*3080*/  @P1 LDC.64 R246, c[0x0][0x438] ;  /* 0x00010e00fff61b82 */ /* 0x000e620000000a00 */
[----:B------:R-:W-:-:S13]  /*3090*/  ISETP.GE.U32.AND P3, PT, R0, 0x200, PT ;  /* 0x000002000000780c */ /* 0x000fda0003f66070 */
[----:B------:R-:W2:Y:S01]  /*30a0*/  @P3 LDC.64 R170, c[0x0][0x438] ;  /* 0x00010e00ffaa3b82 */ /* 0x000ea20000000a00 */
[C---:B0-----:R-:W-:Y:S01]  /*30b0*/  @P0 IMAD.WIDE.U32 R168, R164.reuse, 0x10, R166 ;  /* 0x00000010a4a80825 */ /* 0x041fe200078e00a6 */
[----:B------:R-:W-:-:S04]  /*30c0*/  @P0 IADD3 R164, PT, PT, R164, 0x80, RZ ;  /* 0x00000080a4a40810 */ /* 0x000fc80007ffe0ff */
[----:B------:R0:W5:Y:S02]  /*30d0*/  @P0 LDG.E.128 R116, desc[UR10][R168.64] ;  /* 0x0000000aa8740981 */ /* 0x000164000c1e1d00 */
[----:B------:R-:W3:Y:S01]  /*30e0*/  @P2 LDC.64 R166, c[0x0][0x438] ;  /* 0x00010e00ffa62b82 */ /* 0x000ee20000000a00 */
[----:B------:R-:W-:Y:S01]  /*30f0*/  ISETP.GE.U32.AND P0, PT, R0, 0x280, PT ;  /* 0x000002800000780c */ /* 0x000fe20003f06070 */
[C---:B-1----:R-:W-:Y:S01]  /*3100*/  @P1 IMAD.WIDE.U32 R246, R164.reuse, 0x10, R246 ;  /* 0x00000010a4f61825 */ /* 0x042fe200078e00f6 */
[----:B------:R-:W-:-:S04]  /*3110*/  @P1 IADD3 R164, PT, PT, R164, 0x80, RZ ;  /* 0x00000080a4a41810 */ /* 0x000fc80007ffe0ff */
[----:B------:R1:W5:Y:S01]  /*3120*/  @P1 LDG.E.128 R36, desc[UR10][R246.64] ;  /* 0x0000000af6241981 */ /* 0x000362000c1e1d00 */
[----:B------:R-:W-:-:S06]  /*3130*/  ISETP.GE.U32.AND P1, PT, R0, 0x300, PT ;  /* 0x000003000000780c */ /* 0x000fcc0003f26070 */
[----:B0-----:R-:W0:Y:S08]  /*3140*/  @P0 LDC.64 R168, c[0x0][0x438] ;  /* 0x00010e00ffa80b82 */ /* 0x001e300000000a00 */
[----:B-1----:R-:W1:Y:S01]  /*3150*/  @P1 LDC.64 R246, c[0x0][0x438] ;  /* 0x00010e00fff61b82 */ /* 0x002e620000000a00 */
[C---:B---3--:R-:W-:Y:S01]  /*3160*/  @P2 IMAD.WIDE.U32 R166, R164.reuse, 0x10, R166 ;  /* 0x00000010a4a62825 */ /* 0x048fe200078e00a6 */
[----:B------:R-:W-:-:S04]  /*3170*/  @P2 IADD3 R164, PT, PT, R164, 0x80, RZ ;  /* 0x00000080a4a42810 */ /* 0x000fc80007ffe0ff */
[----:B------:R3:W5:Y:S01]  /*3180*/  @P2 LDG.E.128 R128, desc[UR10][R166.64] ;  /* 0x0000000aa6802981 */ /* 0x000762000c1e1d00 */
[----:B------:R-:W-:Y:S01]  /*3190*/  ISETP.GE.U32.AND P2, PT, R0, 0x380, PT ;  /* 0x000003800000780c */ /* 0x000fe20003f46070 */
[C---:B--2---:R-:W-:Y:S01]  /*31a0*/  @P3 IMAD.WIDE.U32 R170, R164.reuse, 0x10, R170 ;  /* 0x00000010a4aa3825 */ /* 0x044fe200078e00aa */
[----:B------:R-:W-:-:S04]  /*31b0*/  @P3 IADD3 R164, PT, PT, R164, 0x80, RZ ;  /* 0x00000080a4a43810 */ /* 0x000fc80007ffe0ff */
[----:B------:R2:W5:Y:S01]  /*31c0*/  @P3 LDG.E.128 R132, desc[UR10][R170.64] ;  /* 0x0000000aaa843981 */ /* 0x000562000c1e1d00 */
[C---:B0-----:R-:W-:Y:S01]  /*31d0*/  @P0 IMAD.WIDE.U32 R168, R164.reuse, 0x10, R168 ;  /* 0x00000010a4a80825 */ /* 0x041fe200078e00a8 */
[----:B------:R-:W-:-:S04]  /*31e0*/  @P0 IADD3 R164, PT, PT, R164, 0x80, RZ ;  /* 0x00000080a4a40810 */ /* 0x000fc80007ffe0ff */
[----:B------:R0:W5:Y:S01]  /*31f0*/  @P0 LDG.E.128 R136, desc[UR10][R168.64] ;  /* 0x0000000aa8880981 */ /* 0x000162000c1e1d00 */
[----:B---3--:R-:W3:Y:S01]  /*3200*/  @P2 LDC.64 R166, c[0x0][0x438] ;  /* 0x00010e00ffa62b82 */ /* 0x008ee20000000a00 */
[----:B------:R-:W-:Y:S01]  /*3210*/  ISETP.GE.U32.AND P0, PT, R0, 0x400, PT ;  /* 0x000004000000780c */ /* 0x000fe20003f06070 */
[C---:B-1----:R-:W-:Y:S01]  /*3220*/  @P1 IMAD.WIDE.U32 R246, R164.reuse, 0x10, R246 ;  /* 0x00000010a4f61825 */ /* 0x042fe200078e00f6 */
[----:B------:R-:W-:-:S04]  /*3230*/  @P1 IADD3 R164, PT, PT, R164, 0x80, RZ ;  /* 0x00000080a4a41810 */ /* 0x000fc80007ffe0ff */
[----:B------:R1:W5:Y:S01]  /*3240*/  @P1 LDG.E.128 R140, desc[UR10][R246.64] ;  /* 0x0000000af68c1981 */ /* 0x000362000c1e1d00 */
[C---:B------:R-:W-:Y:S02]  /*3250*/  ISETP.GE.U32.AND P1, PT, R0.reuse, 0x480, PT ;  /* 0x000004800000780c */ /* 0x040fe40003f26070 */
[----:B------:R-:W-:-:S04]  /*3260*/  ISETP.GE.U32.AND P3, PT, R0, 0x500, PT ;  /* 0x000005000000780c */ /* 0x000fc80003f66070 */
[----:B--2---:R-:W2:Y:S08]  /*3270*/  @P0 LDC.64 R170, c[0x0][0x438] ;  /* 0x00010e00ffaa0b82 */ /* 0x004eb00000000a00 */
[----:B0-----:R-:W0:Y:S01]  /*3280*/  @P1 LDC.64 R168, c[0x0][0x438] ;  /* 0x00010e00ffa81b82 */ /* 0x001e220000000a00 */
[C---:B---3--:R-:W-:Y:S01]  /*3290*/  @P2 IMAD.WIDE.U32 R248, R164.reuse, 0x10, R166 ;  /* 0x00000010a4f82825 */ /* 0x048fe200078e00a6 */
[----:B------:R-:W-:-:S04]  /*32a0*/  @P2 IADD3 R164, PT, PT, R164, 0x80, RZ ;  /* 0x00000080a4a42810 */ /* 0x000fc80007ffe0ff */
[----:B------:R1:W5:Y:S02]  /*32b0*/  @P2 LDG.E.128 R144, desc[UR10][R248.64] ;  /* 0x0000000af8902981 */ /* 0x000364000c1e1d00 */
[----:B------:R-:W3:Y:S01]  /*32c0*/  @P3 LDC.64 R166, c[0x0][0x438] ;  /* 0x00010e00ffa63b82 */ /* 0x000ee20000000a00 */
[C---:B--2---:R-:W-:Y:S01]  /*32d0*/  @P0 IMAD.WIDE.U32 R170, R164.reuse, 0x10, R170 ;  /* 0x00000010a4aa0825 */ /* 0x044fe200078e00aa */
[----:B------:R-:W-:-:S04]  /*32e0*/  @P0 IADD3 R164, PT, PT, R164, 0x80, RZ ;  /* 0x00000080a4a40810 */ /* 0x000fc80007ffe0ff */
[----:B------:R1:W5:Y:S01]  /*32f0*/  @P0 LDG.E.128 R148, desc[UR10][R170.64] ;  /* 0x0000000aaa940981 */ /* 0x000362000c1e1d00 */
[C---:B0-----:R-:W-:Y:S01]  /*3300*/  @P1 IMAD.WIDE.U32 R168, R164.reuse, 0x10, R168 ;  /* 0x00000010a4a81825 */ /* 0x041fe200078e00a8 */
[----:B------:R-:W-:-:S04]  /*3310*/  @P1 IADD3 R164, PT, PT, R164, 0x80, RZ ;  /* 0x00000080a4a41810 */ /* 0x000fc80007ffe0ff */
[----:B------:R1:W5:Y:S01]  /*3320*/  @P1 LDG.E.128 R152, desc[UR10][R168.64] ;  /* 0x0000000aa8981981 */ /* 0x000362000c1e1d00 */
[----:B---3--:R-:W-:-:S05]  /*3330*/  @P3 IMAD.WIDE.U32 R166, R164, 0x10, R166 ;  /* 0x00000010a4a63825 */ /* 0x008fca00078e00a6 */
[----:B------:R1:W5:Y:S02]  /*3340*/  @P3 LDG.E.128 R156, desc[UR10][R166.64] ;  /* 0x0000000aa69c3981 */ /* 0x000364000c1e1d00 */
.L_x_15889:
[----:B------:R-:W-:Y:S05]  /*3350*/  BSYNC.RECONVERGENT B0 ;  /* 0x0000000000007941 */ /* 0x000fea0003800200 */
.L_x_15869:
[----:B------:R-:W0:Y:S01]  /*3360*/  SHFL.DOWN PT, R164, R223, 0x10, 0x1f ;  /* 0x0a001f00dfa47f89 */ /* 0x000e2200000e0000 */
[----:B------:R-:W-:Y:S01]  /*3370*/  LOP3.LUT P0, RZ, R2, 0x1f, RZ, 0xc0, !PT ;  /* 0x0000001f02ff7812 */ /* 0x000fe2000780c0ff */
[----:B------:R-:W-:Y:S02]  /*3380*/  BSSY.RECONVERGENT B0, `(.L_x_15890) ;  /* 0x000001d000007945 */ /* 0x000fe40003800200 */
[----:B------:R-:W2:Y:S01]  /*3390*/  SHFL.DOWN PT, R165, R224, 0x10, 0x1f ;  /* 0x0a001f00e0a57f89 */ /* 0x000ea200000e0000 */
[----:B0-----:R-:W-:Y:S01]  /*33a0*/  FADD.FTZ R164, R164, R223 ;  /* 0x000000dfa4a47221 */ /* 0x001fe20000010000 */
[----:B--2---:R-:W-:-:S04]  /*33b0*/  FADD.FTZ R165, R165, R224 ;  /* 0x000000e0a5a57221 */ /* 0x004fc80000010000 */
[----:B-1----:R-:W0:Y:S04]  /*33c0*/  SHFL.DOWN PT, R171, R164, 0x8, 0x1f ;  /* 0x09001f00a4ab7f89 */ /* 0x002e2800000e0000 */
        /* <DEDUP_REMOVED lines=24> */
.L_x_15891:
[----:B------:R-:W-:Y:S05]  /*3550*/  BSYNC.RECONVERGENT B0 ;  /* 0x0000000000007941 */ /* 0x000fea0003800200 */
.L_x_15890:
[----:B------:R-:W1:Y:S08]  /*3560*/  S2UR UR8, SR_CgaCtaId ;  /* 0x00000000000879c3 */ /* 0x000e700000008800 */
[----:B------:R-:W-:Y:S01]  /*3570*/  BAR.SYNC.DEFER_BLOCKING 0x0 ;  /* 0x0000000000007b1d */ /* 0x000fe20000010000 */
[----:B------:R-:W-:Y:S01]  /*3580*/  UISETP.GE.AND UP3, UPT, UR32, 0x1, UPT ;  /* 0x000000012000788c */ /* 0x000fe2000bf66270 */
[----:B------:R-:W-:-:S02]  /*3590*/  ISETP.GE.U32.AND P2, PT, R0, 0x80, PT ;  /* 0x000000800000780c */ /* 0x000fc40003f46070 */
[----:B------:R-:W-:Y:S02]  /*35a0*/  ISETP.NE.AND P0, PT, RZ, UR25, PT ;  /* 0x00000019ff007c0c */ /* 0x000fe4000bf05270 */
[----:B------:R-:W-:Y:S01]  /*35b0*/  UMOV UR7, 0x400 ;  /* 0x0000040000077882 */ /* 0x000fe20000000000 */
[----:B------:R-:W-:Y:S01]  /*35c0*/  PLOP3.LUT P1, PT, PT, PT, UP3, 0x80, 0x8 ;  /* 0x000000000008781c */ /* 0x000fe20003f2f038 */
[----:B------:R-:W-:Y:S01]  /*35d0*/  BSSY.RECONVERGENT B0, `(.L_x_15892) ;  /* 0x00000b6000007945 */ /* 0x000fe20003800200 */
[----:B------:R-:W-:-:S06]  /*35e0*/  LOP3.LUT R4, R4, 0xffffffef, RZ, 0xc0, !PT ;  /* 0xffffffef04047812 */ /* 0x000fcc00078ec0ff */
[----:B------:R-:W-:Y:S01]  /*35f0*/  @P2 LOP3.LUT R4, R4, 0x10, RZ, 0xfc, !PT ;  /* 0x0000001004042812 */ /* 0x000fe200078efcff */
[----:B-1----:R-:W-:-:S04]  /*3600*/  ULEA UR7, UR8, UR7, 0x18 ;  /* 0x0000000708077291 */ /* 0x002fc8000f8ec0ff */
[----:B------:R-:W-:Y:S02]  /*3610*/  UIADD3 UR8, UPT, UPT, UR7, 0x5020, URZ ;  /* 0x0000502007087890 */ /* 0x000fe4000fffe0ff */
[----:B------:R-:W-:Y:S02]  /*3620*/  @!UP1 UIADD3 UR8, UPT, UPT, UR7, 0x5000, URZ ;  /* 0x0000500007089890 */ /* 0x000fe4000fffe0ff */
[----:B------:R-:W-:Y:S02]  /*3630*/  UIADD3 UR27, UPT, UPT, UR7, 0x5030, URZ ;  /* 0x00005030071b7890 */ /* 0x000fe4000fffe0ff */
[----:B------:R-:W-:Y:S02]  /*3640*/  @!UP1 UIADD3 UR27, UPT, UPT, UR7, 0x5010, URZ ;  /* 0x00005010071b9890 */ /* 0x000fe4000fffe0ff */
[----:B------:R-:W-:-:S03]  /*3650*/  @UP3 UIADD3 UR7, UPT, UPT, UR32, -0x1, URZ ;  /* 0xffffffff20073890 */ /* 0x000fc6000fffe0ff */
[----:B0-----:R-:W0:Y:S01]  /*3660*/  LDS.128 R164, [UR8] ;  /* 0x00000008ffa47984 */ /* 0x001e220008000c00 */
[----:B------:R-:W-:-:S03]  /*3670*/  @UP3 UIMAD UR7, UR7, UR6, URZ ;  /* 0x00000006070732a4 */ /* 0x000fc6000f8e02ff */
[----:B------:R-:W1:Y:S01]  /*3680*/  LDS.128 R168, [UR27] ;  /* 0x0000001bffa87984 */ /* 0x000e620008000c00 */
[----:B------:R-:W-:-:S04]  /*3690*/  @UP3 USHF.R.S32.HI UR8, URZ, 0x1f, UR7 ;  /* 0x0000001fff083899 */ /* 0x000fc80008011407 */
[----:B------:R-:W-:Y:S01]  /*36a0*/  @UP3 ULEA.HI UR8, UR8, UR7, URZ, 0x2 ;  /* 0x0000000708083291 */ /* 0x000fe2000f8f10ff */
[----:B0-----:R-:W-:Y:S01]  /*36b0*/  FADD.FTZ R221, RZ, R164 ;  /* 0x000000a4ffdd7221 */ /* 0x001fe20000010000 */
[----:B------:R-:W-:-:S04]  /*36c0*/  FADD.FTZ R164, RZ, R165 ;  /* 0x000000a5ffa47221 */ /* 0x000fc80000010000 */
[----:B------:R-:W-:Y:S01]  /*36d0*/  MOV R165, UR8 ;  /* 0x0000000800a57c02 */ /* 0x000fe20008000f00 */
[----:B------:R-:W-:Y:S01]  /*36e0*/  FADD.FTZ R221, R166, R221 ;  /* 0x000000dda6dd7221 */ /* 0x000fe20000010000 */
[----:B------:R-:W-:Y:S01]  /*36f0*/  FADD.FTZ R164, R167, R164 ;  /* 0x000000a4a7a47221 */ /* 0x000fe20000010000 */
[----:B------:R-:W-:Y:S01]  /*3700*/  HFMA2 R166, -RZ, RZ, 0, 0 ;  /* 0x00000000ffa67431 */ /* 0x000fe200000001ff */
[----:B------:R-:W-:Y:S01]  /*3710*/  @P1 LEA.HI.SX32 R166, R165, R2, 0x1e ;  /* 0x00000002a5a61211 */ /* 0x000fe200078ff2ff */
        /* <DEDUP_REMOVED lines=8> */
[----:B------:R-:W-:-:S14]  /*37a0*/  @!P2 BRA `(.L_x_15893) ;  /* 0x000000080060a947 */ /* 0x000fdc0003800000 */
[----:B------:R-:W-:-:S04]  /*37b0*/  UISETP.NE.U32.AND UP0, UPT, UR20, URZ, UPT ;  /* 0x000000ff1400728c */ /* 0x000fc8000bf05070 */
[----:B------:R-:W-:-:S09]  /*37c0*/  UISETP.NE.AND.EX UP0, UPT, UR21, URZ, UPT, UP0 ;  /* 0x000000ff1500728c */ /* 0x000fd2000bf05300 */
[----:B------:R-:W-:Y:S05]  /*37d0*/  BRA.U UP0, `(.L_x_15894) ;  /* 0x0000000100e47547 */ /* 0x000fea000b800000 */
[----:B------:R-:W-:-:S04]  /*37e0*/  UISETP.NE.U32.AND UP0, UPT, UR4, URZ, UPT ;  /* 0x000000ff0400728c */ /* 0x000fc8000bf05070 */
[----:B------:R-:W-:-:S09]  /*37f0*/  UISETP.NE.AND.EX UP0, UPT, UR5, URZ, UPT, UP0 ;  /* 0x000000ff0500728c */ /* 0x000fd2000bf05300 */
[----:B------:R-:W-:Y:S05]  /*3800*/  BRA.U UP0, `(.L_x_15895) ;  /* 0x00000001006c7547 */ /* 0x000fea000b800000 */
[--C-:B------:R-:W-:Y:S01]  /*3810*/  FFMA.FTZ R169, R3, UR7, R167.reuse ;  /* 0x0000000703a97c23 */ /* 0x100fe200080100a7 */
[--C-:B------:R-:W-:Y:S01]  /*3820*/  FFMA.FTZ R164, R14, UR7, R167.reuse ;  /* 0x000000070ea47c23 */ /* 0x100fe200080100a7 */
[----:B------:R-:W-:Y:S01]  /*3830*/  FFMA.FTZ R165, R195, UR7, R167 ;  /* 0x00000007c3a57c23 */ /* 0x000fe200080100a7 */
[----:B------:R-:W-:Y:S01]  /*3840*/  ISETP.LT.AND P1, PT, RZ, UR31, PT ;  /* 0x0000001fff007c0c */ /* 0x000fe2000bf21270 */
[----:B------:R-:W-:Y:S01]  /*3850*/  FADD.FTZ R169, R16, -R169 ;  /* 0x800000a910a97221 */ /* 0x000fe20000010000 */
[----:B------:R-:W-:Y:S01]  /*3860*/  FADD.FTZ R164, R197, -R164 ;  /* 0x800000a4c5a47221 */ /* 0x000fe20000010000 */
[----:B------:R-:W-:Y:S01]  /*3870*/  FADD.FTZ R165, R220, -R165 ;  /* 0x800000a5dca57221 */ /* 0x000fe20000010000 */
[----:B------:R-:W-:Y:S01]  /*3880*/  ISETP.LT.AND P0, PT, RZ, UR32, PT ;  /* 0x00000020ff007c0c */ /* 0x000fe2000bf01270 */
[----:B------:R-:W-:Y:S01]  /*3890*/  FMUL.FTZ R169, R169, UR30 ;  /* 0x0000001ea9a97c20 */ /* 0x000fe20008410000 */
[----:B------:R-:W-:Y:S01]  /*38a0*/  FMUL.FTZ R164, R164, UR30 ;  /* 0x0000001ea4a47c20 */ /* 0x000fe20008410000 */
[----:B------:R-:W-:-:S03]  /*38b0*/  FMUL.FTZ R165, R165, UR30 ;  /* 0x0000001ea5a57c20 */ /* 0x000fc60008410000 */
[----:B------:R-:W-:Y:S02]  /*38c0*/  FSEL R169, R169, RZ, P1 ;  /* 0x000000ffa9a97208 */ /* 0x000fe40000800000 */
[----:B------:R-:W-:Y:S02]  /*38d0*/  FSEL R164, R164, RZ, P1 ;  /* 0x000000ffa4a47208 */ /* 0x000fe40000800000 */
[----:B------:R-:W-:Y:S01]  /*38e0*/  FSEL R165, R165, RZ, P1 ;  /* 0x000000ffa5a57208 */ /* 0x000fe20000800000 */
[----:B------:R-:W-:Y:S02]  /*38f0*/  FMUL.FTZ R169, R169, UR24 ;  /* 0x00000018a9a97c20 */ /* 0x000fe40008410000 */
[----:B------:R-:W-:Y:S02]  /*3900*/  FMUL.FTZ R164, R164, UR24 ;  /* 0x00000018a4a47c20 */ /* 0x000fe40008410000 */
[----:B------:R-:W-:Y:S01]  /*3910*/  FMUL.FTZ R165, R165, UR24 ;  /* 0x00000018a5a57c20 */ /* 0x000fe20008410000 */
[----:B------:R-:W-:-:S02]  /*3920*/  SEL R160, R169, R160, P0 ;  /* 0x000000a0a9a07207 */ /* 0x000fc40000000000 */
[----:B------:R-:W-:Y:S02]  /*3930*/  SEL R161, R164, R161, P0 ;  /* 0x000000a1a4a17207 */ /* 0x000fe40000000000 */
[----:B------:R-:W-:Y:S01]  /*3940*/  SEL R162, R165, R162, P0 ;  /* 0x000000a2a5a27207 */ /* 0x000fe20000000000 */
[----:B------:R-:W-:Y:S06]  /*3950*/  BRA.U !UP3, `(.L_x_15896) ;  /* 0x000000050bc07547 */ /* 0x000fec000b800000 */
[----:B------:R-:W-:-:S04]  /*3960*/  FFMA.FTZ R164, R218, UR7, R167 ;  /* 0x00000007daa47c23 */ /* 0x000fc800080100a7 */
[----:B------:R-:W-:-:S04]  /*3970*/  FADD.FTZ R163, R217, -R164 ;  /* 0x800000a4d9a37221 */ /* 0x000fc80000010000 */
[----:B------:R-:W-:-:S05]  /*3980*/  FMUL.FTZ R163, R163, UR30 ;  /* 0x0000001ea3a37c20 */ /* 0x000fca0008410000 */
[----:B------:R-:W-:-:S05]  /*3990*/  FSEL R163, R163, RZ, P1 ;  /* 0x000000ffa3a37208 */ /* 0x000fca0000800000 */
[----:B------:R-:W-:Y:S01]  /*39a0*/  FMUL.FTZ R163, R163, UR24 ;  /* 0x00000018a3a37c20 */ /* 0x000fe20008410000 */
[----:B------:R-:W-:Y:S06]  /*39b0*/  BRA `(.L_x_15896) ;  /* 0x0000000400a87947 */ /* 0x000fec0003800000 */
.L_x_15895:
[--C-:B------:R-:W-:Y:S01]  /*39c0*/  FFMA.FTZ R125, R3, UR7, R167.reuse ;  /* 0x00000007037d7c23 */ /* 0x100fe200080100a7 */
[--C-:B------:R-:W-:Y:S01]  /*39d0*/  FFMA.FTZ R126, R14, UR7, R167.reuse ;  /* 0x000000070e7e7c23 */ /* 0x100fe200080100a7 */
[----:B------:R-:W-:Y:S01]  /*39e0*/  FFMA.FTZ R127, R195, UR7, R167 ;  /* 0x00000007c37f7c23 */ /* 0x000fe200080100a7 */
[----:B------:R-:W-:Y:S01]  /*39f0*/  ISETP.LT.AND P1, PT, RZ, UR31, PT ;  /* 0x0000001fff007c0c */ /* 0x000fe2000bf21270 */
[----:B------:R-:W-:Y:S01]  /*3a00*/  FADD.FTZ R124, R16, -R125 ;  /* 0x8000007d107c7221 */ /* 0x000fe20000010000 */
[----:B------:R-:W-:Y:S01]  /*3a10*/  FADD.FTZ R125, R197, -R126 ;  /* 0x8000007ec57d7221 */ /* 0x000fe20000010000 */
[----:B------:R-:W-:Y:S01]  /*3a20*/  FADD.FTZ R126, R220, -R127 ;  /* 0x8000007fdc7e7221 */ /* 0x000fe20000010000 */
[----:B------:R-:W-:Y:S01]  /*3a30*/  FFMA.FTZ R164, R218, UR7, R167 ;  /* 0x00000007daa47c23 */ /* 0x000fe200080100a7 */
[----:B------:R-:W-:Y:S01]  /*3a40*/  FMUL.FTZ R124, R124, UR30 ;  /* 0x0000001e7c7c7c20 */ /* 0x000fe20008410000 */
[----:B------:R-:W-:Y:S01]  /*3a50*/  FMUL.FTZ R125, R125, UR30 ;  /* 0x0000001e7d7d7c20 */ /* 0x000fe20008410000 */
[----:B------:R-:W-:Y:S01]  /*3a60*/  FMUL.FTZ R126, R126, UR30 ;  /* 0x0000001e7e7e7c20 */ /* 0x000fe20008410000 */
[----:B------:R-:W-:Y:S01]  /*3a70*/  ISETP.LT.AND P0, PT, RZ, UR32, PT ;  /* 0x00000020ff007c0c */ /* 0x000fe2000bf01270 */
[----:B------:R-:W-:Y:S01]  /*3a80*/  FADD.FTZ R127, R217, -R164 ;  /* 0x800000a4d97f7221 */ /* 0x000fe20000010000 */
[----:B------:R-:W-:-:S02]  /*3a90*/  FSEL R124, R124, RZ, P1 ;  /* 0x000000ff7c7c7208 */ /* 0x000fc40000800000 */
[----:B------:R-:W-:Y:S01]  /*3aa0*/  FSEL R125, R125, RZ, P1 ;  /* 0x000000ff7d7d7208 */ /* 0x000fe20000800000 */
[----:B------:R-:W-:Y:S01]  /*3ab0*/  FMUL.FTZ R127, R127, UR30 ;  /* 0x0000001e7f7f7c20 */ /* 0x000fe20008410000 */
[----:B------:R-:W-:Y:S01]  /*3ac0*/  FSEL R126, R126, RZ, P1 ;  /* 0x000000ff7e7e7208 */ /* 0x000fe20000800000 */
[----:B------:R-:W-:Y:S02]  /*3ad0*/  FMUL.FTZ R165, R124, UR24 ;  /* 0x000000187ca57c20 */ /* 0x000fe40008410000 */
[----:B------:R-:W-:Y:S01]  /*3ae0*/  FMUL.FTZ R164, R125, UR24 ;  /* 0x000000187da47c20 */ /* 0x000fe20008410000 */
[----:B------:R-:W-:Y:S02]  /*3af0*/  FSEL R127, R127, RZ, P1 ;  /* 0x000000ff7f7f7208 */ /* 0x000fe40000800000 */
[----:B------:R-:W-:Y:S01]  /*3b00*/  SEL R160, R165, R160, P0 ;  /* 0x000000a0a5a07207 */ /* 0x000fe20000000000 */
[----:B------:R-:W-:Y:S01]  /*3b10*/  FMUL.FTZ R165, R126, UR24 ;  /* 0x000000187ea57c20 */ /* 0x000fe20008410000 */
[----:B------:R-:W-:-:S04]  /*3b20*/  SEL R161, R164, R161, P0 ;  /* 0x000000a1a4a17207 */ /* 0x000fc80000000000 */
[----:B------:R-:W-:Y:S01]  /*3b30*/  SEL R162, R165, R162, P0 ;  /* 0x000000a2a5a27207 */ /* 0x000fe20000000000 */
[----:B------:R-:W-:Y:S06]  /*3b40*/  BRA.U !UP3, `(.L_x_15896) ;  /* 0x000000050b447547 */ /* 0x000fec000b800000 */
[----:B------:R-:W-:Y:S01]  /*3b50*/  FMUL.FTZ R163, R127, UR24 ;  /* 0x000000187fa37c20 */ /* 0x000fe20008410000 */
[----:B------:R-:W-:Y:S06]  /*3b60*/  BRA `(.L_x_15896) ;  /* 0x00000004003c7947 */ /* 0x000fec0003800000 */
.L_x_15894:
[----:B------:R-:W-:-:S04]  /*3b70*/  UISETP.NE.U32.AND UP0, UPT, UR4, URZ, UPT ;  /* 0x000000ff0400728c */ /* 0x000fc8000bf05070 */
[----:B------:R-:W-:-:S09]  /*3b80*/  UISETP.NE.AND.EX UP0, UPT, UR5, URZ, UPT, UP0 ;  /* 0x000000ff0500728c */ /* 0x000fd2000bf05300 */
[----:B------:R-:W-:Y:S05]  /*3b90*/  BRA.U UP0, `(.L_x_15897) ;  /* 0x0000000100987547 */ /* 0x000fea000b800000 */
[----:B------:R-:W-:Y:S02]  /*3ba0*/  PLOP3.LUT P0, PT, PT, PT, UP2, 0x80, 0x8 ;  /* 0x000000000008781c */ /* 0x000fe40003f0f028 */
[----:B------:R-:W-:Y:S02]  /*3bb0*/  PLOP3.LUT P2, PT, PT, PT, UP2, 0x80, 0x8 ;  /* 0x000000000008781c */ /* 0x000fe40003f4f028 */
[----:B------:R-:W-:Y:S02]  /*3bc0*/  PLOP3.LUT P3, PT, PT, PT, UP2, 0x80, 0x8 ;  /* 0x000000000008781c */ /* 0x000fe40003f6f028 */
[----:B------:R-:W-:Y:S02]  /*3bd0*/  PLOP3.LUT P1, PT, PT, PT, UP2, 0x80, 0x8 ;  /* 0x000000000008781c */ /* 0x000fe40003f2f028 */
[----:B-----5:R-:W-:Y:S02]  /*3be0*/  MOV R168, R117 ;  /* 0x0000007500a87202 */ /* 0x020fe40000000f00 */
[----:B------:R-:W-:-:S03]  /*3bf0*/  MOV R169, R116 ;  /* 0x0000007400a97202 */ /* 0x000fc60000000f00 */
[----:B------:R-:W-:Y:S01]  /*3c00*/  @P0 FFMA.FTZ R164, R14, UR7, R167 ;  /* 0x000000070ea40c23 */ /* 0x000fe200080100a7 */
[----:B------:R-:W-:-:S03]  /*3c10*/  PLOP3.LUT P0, PT, PT, PT, UP2, 0x80, 0x8 ;  /* 0x000000000008781c */ /* 0x000fc60003f0f028 */
[----:B------:R-:W-:Y:S01]  /*3c20*/  @P2 FADD.FTZ R164, R197, -R164 ;  /* 0x800000a4c5a42221 */ /* 0x000fe20000010000 */
[----:B------:R-:W-:Y:S01]  /*3c30*/  PLOP3.LUT P2, PT, PT, PT, UP2, 0x80, 0x8 ;  /* 0x000000000008781c */ /* 0x000fe20003f4f028 */
[----:B------:R-:W-:Y:S01]  /*3c40*/  @P1 FFMA.FTZ R165, R3, UR7, R167 ;  /* 0x0000000703a51c23 */ /* 0x000fe200080100a7 */
[----:B------:R-:W-:Y:S01]  /*3c50*/  PLOP3.LUT P1, PT, PT, PT, UP2, 0x80, 0x8 ;  /* 0x000000000008781c */ /* 0x000fe20003f2f028 */
[----:B------:R-:W-:Y:S01]  /*3c60*/  @P3 FFMA.FTZ R168, R164, UR30, R117 ;  /* 0x0000001ea4a83c23 */ /* 0x000fe20008010075 */
[----:B------:R-:W-:Y:S02]  /*3c70*/  PLOP3.LUT P3, PT, PT, PT, UP2, 0x80, 0x8 ;  /* 0x000000000008781c */ /* 0x000fe40003f6f028 */
[----:B------:R-:W-:Y:S01]  /*3c80*/  MOV R164, R118 ;  /* 0x0000007600a47202 */ /* 0x000fe20000000f00 */
[----:B------:R-:W-:Y:S02]  /*3c90*/  FMUL.FTZ R168, R168, UR24 ;  /* 0x00000018a8a87c20 */ /* 0x000fe40008410000 */
[----:B------:R-:W-:Y:S01]  /*3ca0*/  @P0 FADD.FTZ R165, R16, -R165 ;  /* 0x800000a510a50221 */ /* 0x000fe20000010000 */
[----:B------:R-:W-:-:S03]  /*3cb0*/  PLOP3.LUT P0, PT, PT, PT, UP2, 0x80, 0x8 ;  /* 0x000000000008781c */ /* 0x000fc60003f0f028 */
[----:B------:R-:W-:-:S04]  /*3cc0*/  @P2 FFMA.FTZ R169, R165, UR30, R116 ;  /* 0x0000001ea5a92c23 */ /* 0x000fc80008010074 */
[----:B------:R-:W-:-:S04]  /*3cd0*/  @P3 FFMA.FTZ R165, R195, UR7, R167 ;  /* 0x00000007c3a53c23 */ /* 0x000fc800080100a7 */
[----:B------:R-:W-:-:S04]  /*3ce0*/  @P1 FADD.FTZ R165, R220, -R165 ;  /* 0x800000a5dca51221 */ /* 0x000fc80000010000 */
[----:B------:R-:W-:Y:S01]  /*3cf0*/  @P0 FFMA.FTZ R164, R165, UR30, R118 ;  /* 0x0000001ea5a40c23 */ /* 0x000fe20008010076 */
[----:B------:R-:W-:Y:S01]  /*3d00*/  FMUL.FTZ R165, R169, UR24 ;  /* 0x00000018a9a57c20 */ /* 0x000fe20008410000 */
[----:B------:R-:W-:Y:S02]  /*3d10*/  ISETP.LT.AND P0, PT, RZ, UR32, PT ;  /* 0x00000020ff007c0c */ /* 0x000fe4000bf01270 */
[----:B------:R-:W-:Y:S02]  /*3d20*/  FMUL.FTZ R169, R164, UR24 ;  /* 0x00000018a4a97c20 */ /* 0x000fe40008410000 */
[----:B------:R-:W-:Y:S02]  /*3d30*/  SEL R161, R168, R161, P0 ;  /* 0x000000a1a8a17207 */ /* 0x000fe40000000000 */
[----:B------:R-:W-:Y:S02]  /*3d40*/  SEL R160, R165, R160, P0 ;  /* 0x000000a0a5a07207 */ /* 0x000fe40000000000 */
[----:B------:R-:W-:Y:S01]  /*3d50*/  SEL R162, R169, R162, P0 ;  /* 0x000000a2a9a27207 */ /* 0x000fe20000000000 */
[----:B------:R-:W-:Y:S06]  /*3d60*/  BRA.U !UP3, `(.L_x_15896) ;  /* 0x000000010bbc7547 */ /* 0x000fec000b800000 */
[----:B------:R-:W-:Y:S02]  /*3d70*/  PLOP3.LUT P0, PT, PT, PT, UP2, 0x80, 0x8 ;  /* 0x000000000008781c */ /* 0x000fe40003f0f028 */
[----:B------:R-:W-:Y:S02]  /*3d80*/  PLOP3.LUT P1, PT, PT, PT, UP2, 0x80, 0x8 ;  /* 0x000000000008781c */ /* 0x000fe40003f2f028 */
[----:B------:R-:W-:Y:S02]  /*3d90*/  PLOP3.LUT P2, PT, PT, PT, UP2, 0x80, 0x8 ;  /* 0x000000000008781c */ /* 0x000fe40003f4f028 */
[----:B------:R-:W-:-:S07]  /*3da0*/  MOV R163, R119 ;  /* 0x0000007700a37202 */ /* 0x000fce0000000f00 */
[----:B------:R-:W-:-:S04]  /*3db0*/  @P0 FFMA.FTZ R164, R218, UR7, R167 ;  /* 0x00000007daa40c23 */ /* 0x000fc800080100a7 */
[----:B------:R-:W-:-:S04]  /*3dc0*/  @P1 FADD.FTZ R164, R217, -R164 ;  /* 0x800000a4d9a41221 */ /* 0x000fc80000010000 */
[----:B------:R-:W-:-:S04]  /*3dd0*/  @P2 FFMA.FTZ R163, R164, UR30, R119 ;  /* 0x0000001ea4a32c23 */ /* 0x000fc80008010077 */
[----:B------:R-:W-:Y:S01]  /*3de0*/  FMUL.FTZ R163, R163, UR24 ;  /* 0x00000018a3a37c20 */ /* 0x000fe20008410000 */
[----:B------:R-:W-:Y:S06]  /*3df0*/  BRA `(.L_x_15896) ;  /* 0x0000000000987947 */ /* 0x000fec0003800000 */
.L_x_15897:
[----:B------:R-:W-:Y:S02]  /*3e00*/  PLOP3.LUT P1, PT, PT, PT, UP2, 0x80, 0x8 ;  /* 0x000000000008781c */ /* 0x000fe40003f2f028 */
[----:B------:R-:W-:Y:S02]  /*3e10*/  PLOP3.LUT P3, PT, PT, PT, UP2, 0x80, 0x8 ;  /* 0x000000000008781c */ /* 0x000fe40003f6f028 */
[----:B------:R-:W-:Y:S02]  /*3e20*/  PLOP3.LUT P5, PT, PT, PT, UP2, 0x80, 0x8 ;  /* 0x000000000008781c */ /* 0x000fe40003faf028 */
[----:B------:R-:W-:Y:S02]  /*3e30*/  PLOP3.LUT P4, PT, PT, PT, UP2, 0x80, 0x8 ;  /* 0x000000000008781c */ /* 0x000fe40003f8f028 */
[----:B------:R-:W-:Y:S02]  /*3e40*/  PLOP3.LUT P0, PT, PT, PT, UP2, 0x80, 0x8 ;  /* 0x000000000008781c */ /* 0x000fe40003f0f028 */
[----:B------:R-:W-:-:S02]  /*3e50*/  PLOP3.LUT P2, PT, PT, PT, UP2, 0x80, 0x8 ;  /* 0x000000000008781c */ /* 0x000fc40003f4f028 */
[----:B-----5:R-:W-:Y:S01]  /*3e60*/  MOV R125, R117 ;  /* 0x00000075007d7202 */ /* 0x020fe20000000f00 */
[--C-:B------:R-:W-:Y:S01]  /*3e70*/  @P1 FFMA.FTZ R124, R14, UR7, R167.reuse ;  /* 0x000000070e7c1c23 */ /* 0x100fe200080100a7 */
[----:B------:R-:W-:Y:S02]  /*3e80*/  PLOP3.LUT P1, PT, PT, PT, UP2, 0x80, 0x8 ;  /* 0x000000000008781c */ /* 0x000fe40003f2f028 */
[----:B------:R-:W-:Y:S01]  /*3e90*/  MOV R126, R118 ;  /* 0x00000076007e7202 */ /* 0x000fe20000000f00 */
[----:B------:R-:W-:Y:S01]  /*3ea0*/  @P3 FADD.FTZ R124, R197, -R124 ;  /* 0x8000007cc57c3221 */ /* 0x000fe20000010000 */
[----:B------:R-:W-:Y:S01]  /*3eb0*/  PLOP3.LUT P3, PT, PT, PT, UP2, 0x80, 0x8 ;  /* 0x000000000008781c */ /* 0x000fe20003f6f028 */
[----:B------:R-:W-:Y:S01]  /*3ec0*/  @P5 FFMA.FTZ R165, R195, UR7, R167 ;  /* 0x00000007c3a55c23 */ /* 0x000fe200080100a7 */
[----:B------:R-:W-:Y:S01]  /*3ed0*/  PLOP3.LUT P5, PT, PT, PT, UP2, 0x80, 0x8 ;  /* 0x000000000008781c */ /* 0x000fe20003faf028 */
[----:B------:R-:W-:Y:S01]  /*3ee0*/  @P4 FFMA.FTZ R125, R124, UR30, R117 ;  /* 0x0000001e7c7d4c23 */ /* 0x000fe20008010075 */
[----:B------:R-:W-:Y:S01]  /*3ef0*/  PLOP3.LUT P4, PT, PT, PT, UP2, 0x80, 0x8 ;  /* 0x000000000008781c */ /* 0x000fe20003f8f028 */
[----:B------:R-:W-:Y:S01]  /*3f00*/  @P0 FADD.FTZ R165, R220, -R165 ;  /* 0x800000a5dca50221 */ /* 0x000fe20000010000 */
[----:B------:R-:W-:Y:S01]  /*3f10*/  PLOP3.LUT P0, PT, PT, PT, UP2, 0x80, 0x8 ;  /* 0x000000000008781c */ /* 0x000fe20003f0f028 */
[----:B------:R-:W-:Y:S01]  /*3f20*/  @P2 FFMA.FTZ R127, R3, UR7, R167 ;  /* 0x00000007037f2c23 */ /* 0x000fe200080100a7 */
[----:B------:R-:W-:Y:S01]  /*3f30*/  PLOP3.LUT P2, PT, PT, PT, UP2, 0x80, 0x8 ;  /* 0x000000000008781c */ /* 0x000fe20003f4f028 */
[----:B------:R-:W-:Y:S01]  /*3f40*/  @P1 FFMA.FTZ R126, R165, UR30, R118 ;  /* 0x0000001ea57e1c23 */ /* 0x000fe20008010076 */
[----:B------:R-:W-:-:S02]  /*3f50*/  MOV R124, R116 ;  /* 0x00000074007c7202 */ /* 0x000fc40000000f00 */
[----:B------:R-:W-:Y:S01]  /*3f60*/  ISETP.LT.AND P1, PT, RZ, UR32, PT ;  /* 0x00000020ff007c0c */ /* 0x000fe2000bf21270 */
[----:B------:R-:W-:Y:S01]  /*3f70*/  @P3 FADD.FTZ R127, R16, -R127 ;  /* 0x8000007f107f3221 */ /* 0x000fe20000010000 */
[----:B------:R-:W-:Y:S01]  /*3f80*/  PLOP3.LUT P3, PT, PT, PT, UP3, 0x80, 0x8 ;  /* 0x000000000008781c */ /* 0x000fe20003f6f038 */
[----:B------:R-:W-:Y:S01]  /*3f90*/  @P5 FFMA.FTZ R164, R218, UR7, R167 ;  /* 0x00000007daa45c23 */ /* 0x000fe200080100a7 */
[----:B------:R-:W-:Y:S01]  /*3fa0*/  MOV R165, R119 ;  /* 0x0000007700a57202 */ /* 0x000fe20000000f00 */
[----:B------:R-:W-:Y:S01]  /*3fb0*/  @P4 FFMA.FTZ R124, R127, UR30, R116 ;  /* 0x0000001e7f7c4c23 */ /* 0x000fe20008010074 */
[----:B------:R-:W-:Y:S01]  /*3fc0*/  FMUL.FTZ R127, R126, UR24 ;  /* 0x000000187e7f7c20 */ /* 0x000fe20008410000 */
[----:B------:R-:W-:-:S04]  /*3fd0*/  @P0 FADD.FTZ R164, R217, -R164 ;  /* 0x800000a4d9a40221 */ /* 0x000fc80000010000 */
[----:B------:R-:W-:Y:S01]  /*3fe0*/  SEL R162, R127, R162, P1 ;  /* 0x000000a27fa27207 */ /* 0x000fe20000800000 */
[----:B------:R-:W-:Y:S01]  /*3ff0*/  @P2 FFMA.FTZ R165, R164, UR30, R119 ;  /* 0x0000001ea4a52c23 */ /* 0x000fe20008010077 */
[----:B------:R-:W-:Y:S01]  /*4000*/  FMUL.FTZ R127, R124, UR24 ;  /* 0x000000187c7f7c20 */ /* 0x000fe20008410000 */
[----:B------:R-:W-:Y:S02]  /*4010*/  FMUL.FTZ R164, R125, UR24 ;  /* 0x000000187da47c20 */ /* 0x000fe40008410000 */
[----:B------:R-:W-:Y:S02]  /*4020*/  @P3 FMUL.FTZ R163, R165, UR24 ;  /* 0x00000018a5a33c20 */ /* 0x000fe40008410000 */
[----:B------:R-:W-:Y:S02]  /*4030*/  SEL R160, R127, R160, P1 ;  /* 0x000000a07fa07207 */ /* 0x000fe40000800000 */
[----:B------:R-:W-:Y:S02]  /*4040*/  SEL R161, R164, R161, P1 ;  /* 0x000000a1a4a17207 */ /* 0x000fe40000800000 */
[----:B------:R-:W-:-:S07]  /*4050*/  MOV R127, R165 ;  /* 0x000000a5007f7202 */ /* 0x000fce0000000f00 */
.L_x_15896:
        /* <DEDUP_REMOVED lines=10> */
[C---:B0-----:R-:W-:Y:S01]  /*4100*/  @P1 IMAD.WIDE.U32 R164, R166.reuse, R165, UR28 ;  /* 0x0000001ca6a41e25 */ /* 0x041fe2000f8e00a5 */
[----:B------:R-:W-:-:S10]  /*4110*/  IADD3 R166, PT, PT, R166, 0x80, RZ ;  /* 0x00000080a6a67810 */ /* 0x000fd40007ffe0ff */
[----:B------:R1:W-:Y:S02]  /*4120*/  @P0 STG.E.128 desc[UR10][R164.64], R160 ;  /* 0x000000a0a4000986 */ /* 0x0003e4000c101d0a */
.L_x_15893:
[----:B------:R-:W-:Y:S05]  /*4130*/  BSYNC.RECONVERGENT B0 ;  /* 0x0000000000007941 */ /* 0x000fea0003800200 */
.L_x_15892:
[----:B------:R-:W-:Y:S01]  /*4140*/  ISETP.GE.U32.AND P0, PT, R0, 0x100, PT ;  /* 0x000001000000780c */ /* 0x000fe20003f06070 */
[----:B------:R-:W-:Y:S01]  /*4150*/  BSSY.RECONVERGENT B0, `(.L_x_15898) ;  /* 0x00000a0000007945 */ /* 0x000fe20003800200 */
[----:B------:R-:W-:-:S11]  /*4160*/  LOP3.LUT R4, R4, 0xfffffff7, RZ, 0xc0, !PT ;  /* 0xfffffff704047812 */ /* 0x000fd600078ec0ff */
[----:B------:R-:W-:Y:S01]  /*4170*/  @P0 LOP3.LUT R4, R4, 0x8, RZ, 0xfc, !PT ;  /* 0x0000000804040812 */ /* 0x000fe200078efcff */
[----:B------:R-:W-:Y:S06]  /*4180*/  @!P0 BRA `(.L_x_15899) ;  /* 0x0000000800708947 */ /* 0x000fec0003800000 */
        /* <DEDUP_REMOVED lines=8> */
[----:B------:R-:W-:Y:S02]  /*4210*/  PLOP3.LUT P1, PT, PT, PT, UP2, 0x80, 0x8 ;  /* 0x000000000008781c */ /* 0x000fe40003f2f028 */
[----:B------:R-:W-:Y:S02]  /*4220*/  PLOP3.LUT P2, PT, PT, PT, UP2, 0x80, 0x8 ;  /* 0x000000000008781c */ /* 0x000fe40003f4f028 */
[----:B------:R-:W-:Y:S02]  /*4230*/  PLOP3.LUT P3, PT, PT, PT, UP2, 0x80, 0x8 ;  /* 0x000000000008781c */ /* 0x000fe40003f6f028 */
[----:B-1---5:R-:W-:Y:S02]  /*4240*/  MOV R125, R37 ;  /* 0x00000025007d7202 */ /* 0x022fe40000000f00 */
[----:B------:R-:W-:-:S02]  /*4250*/  MOV R126, R38 ;  /* 0x00000026007e7202 */ /* 0x000fc40000000f00 */
[----:B------:R-:W-:Y:S01]  /*4260*/  MOV R165, R39 ;  /* 0x0000002700a57202 */ /* 0x000fe20000000f00 */
        /* <DEDUP_REMOVED lines=8> */
[----:B------:R-:W-:-:S03]  /*42f0*/  MOV R124, R36 ;  /* 0x00000024007c7202 */ /* 0x000fc60000000f00 */
[----:B------:R-:W-:Y:S01]  /*4300*/  @P4 FADD.FTZ R127, R216, -R127 ;  /* 0x8000007fd87f4221 */ /* 0x000fe20000010000 */
[----:B------:R-:W-:-:S03]  /*4310*/  PLOP3.LUT P4, PT, PT, PT, UP2, 0x80, 0x8 ;  /* 0x000000000008781c */ /* 0x000fc60003f8f028 */
[----:B------:R-:W-:Y:S01]  /*4320*/  @P1 FFMA.FTZ R126, R127, UR30, R38 ;  /* 0x0000001e7f7e1c23 */ /* 0x000fe20008010026 */
[----:B------:R-:W-:Y:S01]  /*4330*/  PLOP3.LUT P1, PT, PT, PT, UP2, 0x80, 0x8 ;  /* 0x000000000008781c */ /* 0x000fe20003f2f028 */
[--C-:B------:R-:W-:Y:S01]  /*4340*/  @P3 FFMA.FTZ R127, R11, UR7, R167.reuse ;  /* 0x000000070b7f3c23 */ /* 0x100fe200080100a7 */
[----:B------:R-:W-:Y:S01]  /*4350*/  PLOP3.LUT P3, PT, PT, PT, UP2, 0x80, 0x8 ;  /* 0x000000000008781c */ /* 0x000fe20003f6f028 */
[----:B------:R-:W-:Y:S01]  /*4360*/  @P2 FFMA.FTZ R164, R198, UR7, R167 ;  /* 0x00000007c6a42c23 */ /* 0x000fe200080100a7 */
[----:B------:R-:W-:-:S05]  /*4370*/  PLOP3.LUT P2, PT, PT, PT, UP2, 0x80, 0x8 ;  /* 0x000000000008781c */ /* 0x000fca0003f4f028 */
[----:B------:R-:W-:-:S04]  /*4380*/  @P4 FADD.FTZ R127, R12, -R127 ;  /* 0x8000007f0c7f4221 */ /* 0x000fc80000010000 */
[----:B------:R-:W-:Y:S01]  /*4390*/  @P1 FFMA.FTZ R124, R127, UR30, R36 ;  /* 0x0000001e7f7c1c23 */ /* 0x000fe20008010024 */
[----:B------:R-:W-:Y:S01]  /*43a0*/  FMUL.FTZ R127, R126, UR24 ;  /* 0x000000187e7f7c20 */ /* 0x000fe20008410000 */
[----:B------:R-:W-:Y:S02]  /*43b0*/  ISETP.LT.AND P1, PT, RZ, UR32, PT ;  /* 0x00000020ff007c0c */ /* 0x000fe4000bf21270 */
[----:B------:R-:W-:Y:S02]  /*43c0*/  @P2 FADD.FTZ R164, R215, -R164 ;  /* 0x800000a4d7a42221 */ /* 0x000fe40000010000 */
[----:B------:R-:W-:Y:S01]  /*43d0*/  SEL R162, R127, R162, P1 ;  /* 0x000000a27fa27207 */ /* 0x000fe20000800000 */
[----:B------:R-:W-:Y:S01]  /*43e0*/  FMUL.FTZ R127, R124, UR24 ;  /* 0x000000187c7f7c20 */ /* 0x000fe20008410000 */
[----:B------:R-:W-:Y:S01]  /*43f0*/  @P3 FFMA.FTZ R165, R164, UR30, R39 ;  /* 0x0000001ea4a53c23 */ /* 0x000fe20008010027 */
[----:B------:R-:W-:-:S03]  /*4400*/  FMUL.FTZ R164, R125, UR24 ;  /* 0x000000187da47c20 */ /* 0x000fc60008410000 */
[----:B------:R-:W-:Y:S02]  /*4410*/  SEL R160, R127, R160, P1 ;  /* 0x000000a07fa07207 */ /* 0x000fe40000800000 */
[----:B------:R-:W-:Y:S02]  /*4420*/  SEL R161, R164, R161, P1 ;  /* 0x000000a1a4a17207 */ /* 0x000fe40000800000 */
[----:B------:R-:W-:Y:S01]  /*4430*/  MOV R127, R165 ;  /* 0x000000a5007f7202 */ /* 0x000fe20000000f00 */
[----:B------:R-:W-:Y:S06]  /*4440*/  BRA.U !UP3, `(.L_x_15902) ;  /* 0x000000050b947547 */ /* 0x000fec000b800000 */
[----:B------:R-:W-:Y:S01]  /*4450*/  FMUL.FTZ R163, R165, UR24 ;  /* 0x00000018a5a37c20 */ /* 0x000fe20008410000 */
[----:B------:R-:W-:Y:S06]  /*4460*/  BRA `(.L_x_15902) ;  /* 0x00000004008c7947 */ /* 0x000fec0003800000 */
.L_x_15901:
[----:B------:R-:W-:Y:S02]  /*4470*/  PLOP3.LUT P1, PT, PT, PT, UP2, 0x80, 0x8 ;  /* 0x000000000008781c */ /* 0x000fe40003f2f028 */
[----:B------:R-:W-:Y:S02]  /*4480*/  PLOP3.LUT P3, PT, PT, PT, UP2, 0x80, 0x8 ;  /* 0x000000000008781c */ /* 0x000fe40003f6f028 */
[----:B------:R-:W-:Y:S02]  /*4490*/  PLOP3.LUT P4, PT, PT, PT, UP2, 0x80, 0x8 ;  /* 0x000000000008781c */ /* 0x000fe40003f8f028 */
[----:B------:R-:W-:Y:S02]  /*44a0*/  PLOP3.LUT P2, PT, PT, PT, UP2, 0x80, 0x8 ;  /* 0x000000000008781c */ /* 0x000fe40003f4f028 */
[----:B-1---5:R-:W-:Y:S02]  /*44b0*/  MOV R168, R37 ;  /* 0x0000002500a87202 */ /* 0x022fe40000000f00 */
[----:B------:R-:W-:-:S03]  /*44c0*/  MOV R169, R36 ;  /* 0x0000002400a97202 */ /* 0x000fc60000000f00 */
[----:B------:R-:W-:Y:S01]  /*44d0*/  @P1 FFMA.FTZ R164, R10, UR7, R167 ;  /* 0x000000070aa41c23 */ /* 0x000fe200080100a7 */
[----:B------:R-:W-:-:S03]  /*44e0*/  PLOP3.LUT P1, PT, PT, PT, UP2, 0x80, 0x8 ;  /* 0x000000000008781c */ /* 0x000fc60003f2f028 */
[----:B------:R-:W-:Y:S01]  /*44f0*/  @P3 FADD.FTZ R164, R193, -R164 ;  /* 0x800000a4c1a43221 */ /* 0x000fe20000010000 */
[----:B------:R-:W-:-:S03]  /*4500*/  PLOP3.LUT P3, PT, PT, PT, UP2, 0x80, 0x8 ;  /* 0x000000000008781c */ /* 0x000fc60003f6f028 */
[----:B------:R-:W-:Y:S01]  /*4510*/  @P4 FFMA.FTZ R168, R164, UR30, R37 ;  /* 0x0000001ea4a84c23 */ /* 0x000fe20008010025 */
[----:B------:R-:W-:Y:S02]  /*4520*/  PLOP3.LUT P4, PT, PT, PT, UP2, 0x80, 0x8 ;  /* 0x000000000008781c */ /* 0x000fe40003f8f028 */
[----:B------:R-:W-:Y:S01]  /*4530*/  MOV R164, R38 ;  /* 0x0000002600a47202 */ /* 0x000fe20000000f00 */
[----:B------:R-:W-:Y:S02]  /*4540*/  FMUL.FTZ R168, R168, UR24 ;  /* 0x00000018a8a87c20 */ /* 0x000fe40008410000 */
[----:B------:R-:W-:Y:S01]  /*4550*/  @P1 FFMA.FTZ R165, R11, UR7, R167 ;  /* 0x000000070ba51c23 */ /* 0x000fe200080100a7 */
[----:B------:R-:W-:-:S03]  /*4560*/  PLOP3.LUT P1, PT, PT, PT, UP2, 0x80, 0x8 ;  /* 0x000000000008781c */ /* 0x000fc60003f2f028 */
[----:B------:R-:W-:Y:S01]  /*4570*/  @P2 FADD.FTZ R165, R12, -R165 ;  /* 0x800000a50ca52221 */ /* 0x000fe20000010000 */
[----:B------:R-:W-:-:S03]  /*4580*/  PLOP3.LUT P2, PT, PT, PT, UP2, 0x80, 0x8 ;  /* 0x000000000008781c */ /* 0x000fc60003f4f028 */
[----:B------:R-:W-:Y:S01]  /*4590*/  @P4 FFMA.FTZ R169, R165, UR30, R36 ;  /* 0x0000001ea5a94c23 */ /* 0x000fe20008010024 */
[----:B------:R-:W-:-:S05]  /*45a0*/  @P3 FFMA.FTZ R165, R173, UR7, R167 ;  /* 0x00000007ada53c23 */ /* 0x000fca00080100a7 */
[----:B------:R-:W-:Y:S01]  /*45b0*/  @P1 FADD.FTZ R165, R216, -R165 ;  /* 0x800000a5d8a51221 */ /* 0x000fe20000010000 */
[----:B------:R-:W-:-:S03]  /*45c0*/  ISETP.LT.AND P1, PT, RZ, UR32, PT ;  /* 0x00000020ff007c0c */ /* 0x000fc6000bf21270 */
[----:B------:R-:W-:Y:S01]  /*45d0*/  @P2 FFMA.FTZ R164, R165, UR30, R38 ;  /* 0x0000001ea5a42c23 */ /* 0x000fe20008010026 */
[----:B------:R-:W-:Y:S01]  /*45e0*/  FMUL.FTZ R165, R169, UR24 ;  /* 0x00000018a9a57c20 */ /* 0x000fe20008410000 */
[----:B------:R-:W-:Y:S02]  /*45f0*/  SEL R161, R168, R161, P1 ;  /* 0x000000a1a8a17207 */ /* 0x000fe40000800000 */
[----:B------:R-:W-:Y:S02]  /*4600*/  FMUL.FTZ R169, R164, UR24 ;  /* 0x00000018a4a97c20 */ /* 0x000fe40008410000 */
[----:B------:R-:W-:-:S03]  /*4610*/  SEL R160, R165, R160, P1 ;  /* 0x000000a0a5a07207 */ /* 0x000fc60000800000 */
        /* <DEDUP_REMOVED lines=11> */
.L_x_15900:
[----:B-1----:R-:W0:Y:S02]  /*46d0*/  LDC.64 R164, c[0x0][0x478] ;  /* 0x00011e00ffa47b82 */ /* 0x002e240000000a00 */
[----:B0-----:R-:W-:-:S04]  /*46e0*/  ISETP.NE.U32.AND P0, PT, R164, RZ, PT ;  /* 0x000000ffa400720c */ /* 0x001fc80003f05070 */
[----:B------:R-:W-:-:S13]  /*46f0*/  ISETP.NE.AND.EX P0, PT, R165, RZ, PT, P0 ;  /* 0x000000ffa500720c */ /* 0x000fda0003f05300 */
[----:B------:R-:W-:Y:S05]  /*4700*/  @!P0 BRA `(.L_x_15903) ;  /* 0x00000000006c8947 */ /* 0x000fea0003800000 */
        /* <DEDUP_REMOVED lines=27> */
.L_x_15903:
[----:B------:R-:W-:Y:S01]  /*48c0*/  PLOP3.LUT P3, PT, PT, PT, UP3, 0x80, 0x8 ;  /* 0x000000000008781c */ /* 0x000fe20003f6f038 */
[--C-:B------:R-:W-:Y:S01]  /*48d0*/  FFMA.FTZ R165, R11, UR7, R167.reuse ;  /* 0x000000070ba57c23 */ /* 0x100fe200080100a7 */
[----:B------:R-:W-:Y:S01]  /*48e0*/  PLOP3.LUT P4, PT, PT, PT, UP3, 0x80, 0x8 ;  /* 0x000000000008781c */ /* 0x000fe20003f8f038 */
[--C-:B------:R-:W-:Y:S01]  /*48f0*/  FFMA.FTZ R168, R10, UR7, R167.reuse ;  /* 0x000000070aa87c23 */ /* 0x100fe200080100a7 */
[----:B------:R-:W-:Y:S01]  /*4900*/  FFMA.FTZ R169, R173, UR7, R167 ;  /* 0x00000007ada97c23 */ /* 0x000fe200080100a7 */
[----:B------:R-:W-:Y:S01]  /*4910*/  FADD.FTZ R164, R12, -R165 ;  /* 0x800000a50ca47221 */ /* 0x000fe20000010000 */
[----:B------:R-:W-:Y:S01]  /*4920*/  ISETP.LT.AND P2, PT, RZ, UR31, PT ;  /* 0x0000001fff007c0c */ /* 0x000fe2000bf41270 */
[----:B------:R-:W-:Y:S01]  /*4930*/  FADD.FTZ R165, R193, -R168 ;  /* 0x800000a8c1a57221 */ /* 0x000fe20000010000 */
[----:B------:R-:W-:Y:S01]  /*4940*/  FADD.FTZ R168, R216, -R169 ;  /* 0x800000a9d8a87221 */ /* 0x000fe20000010000 */
[----:B------:R-:W-:Y:S01]  /*4950*/  FMUL.FTZ R164, R164, UR30 ;  /* 0x0000001ea4a47c20 */ /* 0x000fe20008410000 */
[----:B------:R-:W-:Y:S01]  /*4960*/  ISETP.LT.AND P1, PT, RZ, UR32, PT ;  /* 0x00000020ff007c0c */ /* 0x000fe2000bf21270 */
[----:B------:R-:W-:Y:S01]  /*4970*/  FMUL.FTZ R165, R165, UR30 ;  /* 0x0000001ea5a57c20 */ /* 0x000fe20008410000 */
[----:B------:R-:W-:Y:S01]  /*4980*/  FMUL.FTZ R168, R168, UR30 ;  /* 0x0000001ea8a87c20 */ /* 0x000fe20008410000 */
[----:B------:R-:W-:Y:S01]  /*4990*/  @P3 FFMA.FTZ R170, R198, UR7, R167 ;  /* 0x00000007c6aa3c23 */ /* 0x000fe200080100a7 */
[----:B------:R-:W-:-:S02]  /*49a0*/  PLOP3.LUT P3, PT, PT, PT, UP3, 0x80, 0x8 ;  /* 0x000000000008781c */ /* 0x000fc40003f6f038 */
[----:B------:R-:W-:Y:S01]  /*49b0*/  FSEL R164, R164, RZ, P2 ;  /* 0x000000ffa4a47208 */ /* 0x000fe20001000000 */
[----:B------:R-:W-:Y:S01]  /*49c0*/  @P4 FADD.FTZ R169, R215, -R170 ;  /* 0x800000aad7a94221 */ /* 0x000fe20000010000 */
[----:B------:R-:W-:Y:S02]  /*49d0*/  PLOP3.LUT P4, PT, PT, PT, UP3, 0x80, 0x8 ;  /* 0x000000000008781c */ /* 0x000fe40003f8f038 */
[----:B------:R-:W-:Y:S01]  /*49e0*/  FSEL R165, R165, RZ, P2 ;  /* 0x000000ffa5a57208 */ /* 0x000fe20001000000 */
[----:B------:R-:W-:Y:S01]  /*49f0*/  FMUL.FTZ R171, R164, UR24 ;  /* 0x00000018a4ab7c20 */ /* 0x000fe20008410000 */
[----:B------:R-:W-:-:S03]  /*4a00*/  FSEL R168, R168, RZ, P2 ;  /* 0x000000ffa8a87208 */ /* 0x000fc60001000000 */
[----:B------:R-:W-:Y:S01]  /*4a10*/  FMUL.FTZ R164, R165, UR24 ;  /* 0x00000018a5a47c20 */ /* 0x000fe20008410000 */
[----:B------:R-:W-:Y:S01]  /*4a20*/  SEL R160, R171, R160, P1 ;  /* 0x000000a0aba07207 */ /* 0x000fe20000800000 */
[----:B------:R-:W-:Y:S01]  /*4a30*/  @P3 FMUL.FTZ R169, R169, UR30 ;  /* 0x0000001ea9a93c20 */ /* 0x000fe20008410000 */
[----:B------:R-:W-:Y:S01]  /*4a40*/  PLOP3.LUT P3, PT, PT, PT, UP3, 0x80, 0x8 ;  /* 0x000000000008781c */ /* 0x000fe20003f6f038 */
[----:B------:R-:W-:Y:S01]  /*4a50*/  FMUL.FTZ R165, R168, UR24 ;  /* 0x00000018a8a57c20 */ /* 0x000fe20008410000 */
[----:B------:R-:W-:Y:S02]  /*4a60*/  SEL R161, R164, R161, P1 ;  /* 0x000000a1a4a17207 */ /* 0x000fe40000800000 */
[----:B------:R-:W-:Y:S02]  /*4a70*/  @P4 FSEL R169, R169, RZ, P2 ;  /* 0x000000ffa9a94208 */ /* 0x000fe40001000000 */
[----:B------:R-:W-:-:S07]  /*4a80*/  SEL R162, R165, R162, P1 ;  /* 0x000000a2a5a27207 */ /* 0x000fce0000800000 */
[----:B------:R-:W-:-:S07]  /*4a90*/  @P3 FMUL.FTZ R163, R169, UR24 ;  /* 0x00000018a9a33c20 */ /* 0x000fce0008410000 */
.L_x_15902:
[----:B------:R-:W0:Y:S01]  /*4aa0*/  @P0 LDC.64 R168, c[0x0][0x478] ;  /* 0x00011e00ffa80b82 */ /* 0x000e220000000a00 */
        /* <DEDUP_REMOVED lines=10> */
.L_x_15899:
[----:B------:R-:W-:Y:S05]  /*4b50*/  BSYNC.RECONVERGENT B0 ;  /* 0x0000000000007941 */ /* 0x000fea0003800200 */
.L_x_15898:
        /* <DEDUP_REMOVED lines=15> */
[----:B01---5:R-:W-:Y:S02]  /*4c50*/  MOV R125, R129 ;  /* 0x00000081007d7202 */ /* 0x023fe40000000f00 */
[----:B------:R-:W-:Y:S02]  /*4c60*/  MOV R126, R130 ;  /* 0x00000082007e7202 */ /* 0x000fe40000000f00 */
[----:B------:R-:W-:-:S03]  /*4c70*/  MOV R165, R131 ;  /* 0x0000008300a57202 */ /* 0x000fc60000000f00 */
[----:B------:R-:W-:Y:S01]  /*4c80*/  @P2 FFMA.FTZ R124, R6, UR7, R167 ;  /* 0x00000007067c2c23 */ /* 0x000fe200080100a7 */
[----:B------:R-:W-:-:S03]  /*4c90*/  PLOP3.LUT P2, PT, PT, PT, UP2, 0x80, 0x8 ;  /* 0x000000000008781c */ /* 0x000fc60003f4f028 */
[----:B------:R-:W-:Y:S01]  /*4ca0*/  @P1 FADD.FTZ R124, R191, -R124 ;  /* 0x8000007cbf7c1221 */ /* 0x000fe20000010000 */
[----:B------:R-:W-:-:S03]  /*4cb0*/  PLOP3.LUT P1, PT, PT, PT, UP2, 0x80, 0x8 ;  /* 0x000000000008781c */ /* 0x000fc60003f2f028 */
[----:B------:R-:W-:Y:S01]  /*4cc0*/  @P3 FFMA.FTZ R125, R124, UR30, R129 ;  /* 0x0000001e7c7d3c23 */ /* 0x000fe20008010081 */
[----:B------:R-:W-:Y:S02]  /*4cd0*/  PLOP3.LUT P3, PT, PT, PT, UP2, 0x80, 0x8 ;  /* 0x000000000008781c */ /* 0x000fe40003f6f028 */
[----:B------:R-:W-:-:S03]  /*4ce0*/  MOV R124, R128 ;  /* 0x00000080007c7202 */ /* 0x000fc60000000f00 */
[----:B------:R-:W-:Y:S01]  /*4cf0*/  @P2 FFMA.FTZ R127, R35, UR7, R167 ;  /* 0x00000007237f2c23 */ /* 0x000fe200080100a7 */
[----:B------:R-:W-:-:S03]  /*4d00*/  PLOP3.LUT P2, PT, PT, PT, UP2, 0x80, 0x8 ;  /* 0x000000000008781c */ /* 0x000fc60003f4f028 */
[----:B------:R-:W-:Y:S01]  /*4d10*/  @P1 FADD.FTZ R127, R214, -R127 ;  /* 0x8000007fd67f1221 */ /* 0x000fe20000010000 */
[----:B------:R-:W-:-:S03]  /*4d20*/  PLOP3.LUT P1, PT, PT, PT, UP2, 0x80, 0x8 ;  /* 0x000000000008781c */ /* 0x000fc60003f2f028 */
[----:B------:R-:W-:Y:S01]  /*4d30*/  @P3 FFMA.FTZ R126, R127, UR30, R130 ;  /* 0x0000001e7f7e3c23 */ /* 0x000fe20008010082 */
[----:B------:R-:W-:-:S05]  /*4d40*/  PLOP3.LUT P3, PT, PT, PT, UP2, 0x80, 0x8 ;  /* 0x000000000008781c */ /* 0x000fca0003f6f028 */
[----:B------:R-:W-:Y:S01]  /*4d50*/  @P2 FFMA.FTZ R164, R196, UR7, R167 ;  /* 0x00000007c4a42c23 */ /* 0x000fe200080100a7 */
[----:B------:R-:W-:-:S03]  /*4d60*/  PLOP3.LUT P2, PT, PT, PT, UP2, 0x80, 0x8 ;  /* 0x000000000008781c */ /* 0x000fc60003f4f028 */
[----:B------:R-:W-:Y:S01]  /*4d70*/  @P1 FFMA.FTZ R127, R9, UR7, R167 ;  /* 0x00000007097f1c23 */ /* 0x000fe200080100a7 */
[----:B------:R-:W-:-:S03]  /*4d80*/  PLOP3.LUT P1, PT, PT, PT, UP2, 0x80, 0x8 ;  /* 0x000000000008781c */ /* 0x000fc60003f2f028 */
[----:B------:R-:W-:Y:S01]  /*4d90*/  @P3 FADD.FTZ R127, R8, -R127 ;  /* 0x8000007f087f3221 */ /* 0x000fe20000010000 */
[----:B------:R-:W-:-:S05]  /*4da0*/  PLOP3.LUT P3, PT, PT, PT, UP2, 0x80, 0x8 ;  /* 0x000000000008781c */ /* 0x000fca0003f6f028 */
[----:B------:R-:W-:Y:S01]  /*4db0*/  @P2 FFMA.FTZ R124, R127, UR30, R128 ;  /* 0x0000001e7f7c2c23 */ /* 0x000fe20008010080 */
[----:B------:R-:W-:-:S03]  /*4dc0*/  FMUL.FTZ R127, R126, UR24 ;  /* 0x000000187e7f7c20 */ /* 0x000fc60008410000 */
[----:B------:R-:W-:Y:S01]  /*4dd0*/  @P1 FADD.FTZ R164, R213, -R164 ;  /* 0x800000a4d5a41221 */ /* 0x000fe20000010000 */
[----:B------:R-:W-:-:S03]  /*4de0*/  ISETP.LT.AND P1, PT, RZ, UR32, PT ;  /* 0x00000020ff007c0c */ /* 0x000fc6000bf21270 */
[----:B------:R-:W-:Y:S01]  /*4df0*/  @P3 FFMA.FTZ R165, R164, UR30, R131 ;  /* 0x0000001ea4a53c23 */ /* 0x000fe20008010083 */
[----:B------:R-:W-:Y:S01]  /*4e00*/  SEL R162, R127, R162, P1 ;  /* 0x000000a27fa27207 */ /* 0x000fe20000800000 */
[----:B------:R-:W-:Y:S01]  /*4e10*/  FMUL.FTZ R127, R124, UR24 ;  /* 0x000000187c7f7c20 */ /* 0x000fe20008410000 */
[----:B------:R-:W-:-:S04]  /*4e20*/  FMUL.FTZ R164, R125, UR24 ;  /* 0x000000187da47c20 */ /* 0x000fc80008410000 */
[----:B------:R-:W-:Y:S02]  /*4e30*/  SEL R160, R127, R160, P1 ;  /* 0x000000a07fa07207 */ /* 0x000fe40000800000 */
[----:B------:R-:W-:Y:S02]  /*4e40*/  SEL R161, R164, R161, P1 ;  /* 0x000000a1a4a17207 */ /* 0x000fe40000800000 */
[----:B------:R-:W-:Y:S01]  /*4e50*/  MOV R127, R165 ;  /* 0x000000a5007f7202 */ /* 0x000fe20000000f00 */
[----:B------:R-:W-:Y:S06]  /*4e60*/  BRA.U !UP3, `(.L_x_15908) ;  /* 0x000000050b947547 */ /* 0x000fec000b800000 */
[----:B------:R-:W-:Y:S01]  /*4e70*/  FMUL.FTZ R163, R165, UR24 ;  /* 0x00000018a5a37c20 */ /* 0x000fe20008410000 */
[----:B------:R-:W-:Y:S06]  /*4e80*/  BRA `(.L_x_15908) ;  /* 0x00000004008c7947 */ /* 0x000fec0003800000 */
.L_x_15907:
[----:B------:R-:W-:Y:S02]  /*4e90*/  PLOP3.LUT P1, PT, PT, PT, UP2, 0x80, 0x8 ;  /* 0x000000000008781c */ /* 0x000fe40003f2f028 */
[----:B------:R-:W-:Y:S02]  /*4ea0*/  PLOP3.LUT P2, PT, PT, PT, UP2, 0x80, 0x8 ;  /* 0x000000000008781c */ /* 0x000fe40003f4f028 */
[----:B------:R-:W-:Y:S02]  /*4eb0*/  PLOP3.LUT P3, PT, PT, PT, UP2, 0x80, 0x8 ;  /* 0x000000000008781c */ /* 0x000fe40003f6f028 */
[----:B01---5:R-:W-:-:S07]  /*4ec0*/  MOV R164, R129 ;  /* 0x0000008100a47202 */ /* 0x023fce0000000f00 */
        /* <DEDUP_REMOVED lines=10> */
[----:B------:R-:W-:Y:S01]  /*4f70*/  @P2 FFMA.FTZ R169, R9, UR7, R167 ;  /* 0x0000000709a92c23 */ /* 0x000fe200080100a7 */
[----:B------:R-:W-:-:S03]  /*4f80*/  PLOP3.LUT P2, PT, PT, PT, UP2, 0x80, 0x8 ;  /* 0x000000000008781c */ /* 0x000fc60003f4f028 */
[----:B------:R-:W-:Y:S01]  /*4f90*/  @P3 FADD.FTZ R169, R8, -R169 ;  /* 0x800000a908a93221 */ /* 0x000fe20000010000 */
[----:B------:R-:W-:-:S05]  /*4fa0*/  PLOP3.LUT P3, PT, PT, PT, UP2, 0x80, 0x8 ;  /* 0x000000000008781c */ /* 0x000fca0003f6f028 */
[----:B------:R-:W-:Y:S01]  /*4fb0*/  @P1 FFMA.FTZ R168, R169, UR30, R128 ;  /* 0x0000001ea9a81c23 */ /* 0x000fe20008010080 */
[----:B------:R-:W-:Y:S02]  /*4fc0*/  MOV R169, R130 ;  /* 0x0000008200a97202 */ /* 0x000fe40000000f00 */
[----:B------:R-:W-:Y:S01]  /*4fd0*/  ISETP.LT.AND P1, PT, RZ, UR32, PT ;  /* 0x00000020ff007c0c */ /* 0x000fe2000bf21270 */
[----:B------:R-:W-:-:S03]  /*4fe0*/  @P2 FADD.FTZ R165, R214, -R165 ;  /* 0x800000a5d6a52221 */ /* 0x000fc60000010000 */
[----:B------:R-:W-:Y:S01]  /*4ff0*/  SEL R161, R164, R161, P1 ;  /* 0x000000a1a4a17207 */ /* 0x000fe20000800000 */
[----:B------:R-:W-:Y:S01]  /*5000*/  @P3 FFMA.FTZ R169, R165, UR30, R130 ;  /* 0x0000001ea5a93c23 */ /* 0x000fe20008010082 */
[----:B------:R-:W-:-:S03]  /*5010*/  FMUL.FTZ R165, R168, UR24 ;  /* 0x00000018a8a57c20 */ /* 0x000fc60008410000 */
        /* <DEDUP_REMOVED lines=13> */
.L_x_15906:
[----:B01----:R-:W0:Y:S02]  /*50f0*/  LDC.64 R164, c[0x0][0x478] ;  /* 0x00011e00ffa47b82 */ /* 0x003e240000000a00 */
        /* <DEDUP_REMOVED lines=30> */
.L_x_15909:
[----:B------:R-:W-:Y:S01]  /*52e0*/  PLOP3.LUT P2, PT, PT, PT, UP3, 0x80, 0x8 ;  /* 0x000000000008781c */ /* 0x000fe20003f4f038 */
[--C-:B------:R-:W-:Y:S01]  /*52f0*/  FFMA.FTZ R165, R9, UR7, R167.reuse ;  /* 0x0000000709a57c23 */ /* 0x100fe200080100a7 */
[----:B------:R-:W-:Y:S01]  /*5300*/  PLOP3.LUT P1, PT, PT, PT, UP3, 0x80, 0x8 ;  /* 0x000000000008781c */ /* 0x000fe20003f2f038 */
[--C-:B------:R-:W-:Y:S01]  /*5310*/  FFMA.FTZ R168, R6, UR7, R167.reuse ;  /* 0x0000000706a87c23 */ /* 0x100fe200080100a7 */
[----:B------:R-:W-:Y:S01]  /*5320*/  PLOP3.LUT P3, PT, PT, PT, UP3, 0x80, 0x8 ;  /* 0x000000000008781c */ /* 0x000fe20003f6f038 */
[----:B------:R-:W-:Y:S01]  /*5330*/  FFMA.FTZ R169, R35, UR7, R167 ;  /* 0x0000000723a97c23 */ /* 0x000fe200080100a7 */
[----:B------:R-:W-:Y:S01]  /*5340*/  FADD.FTZ R164, R8, -R165 ;  /* 0x800000a508a47221 */ /* 0x000fe20000010000 */
[----:B------:R-:W-:Y:S02]  /*5350*/  FADD.FTZ R165, R191, -R168 ;  /* 0x800000a8bfa57221 */ /* 0x000fe40000010000 */
[----:B------:R-:W-:Y:S01]  /*5360*/  FADD.FTZ R168, R214, -R169 ;  /* 0x800000a9d6a87221 */ /* 0x000fe20000010000 */
[----:B------:R-:W-:Y:S01]  /*5370*/  FMUL.FTZ R164, R164, UR30 ;  /* 0x0000001ea4a47c20 */ /* 0x000fe20008410000 */
[----:B------:R-:W-:-:S02]  /*5380*/  FMUL.FTZ R165, R165, UR30 ;  /* 0x0000001ea5a57c20 */ /* 0x000fc40008410000 */
[----:B------:R-:W-:Y:S01]  /*5390*/  @P2 FFMA.FTZ R170, R196, UR7, R167 ;  /* 0x00000007c4aa2c23 */ /* 0x000fe200080100a7 */
[----:B------:R-:W-:Y:S01]  /*53a0*/  PLOP3.LUT P2, PT, PT, PT, UP3, 0x80, 0x8 ;  /* 0x000000000008781c */ /* 0x000fe20003f4f038 */
[----:B------:R-:W-:Y:S02]  /*53b0*/  FMUL.FTZ R168, R168, UR30 ;  /* 0x0000001ea8a87c20 */ /* 0x000fe40008410000 */
[----:B------:R-:W-:Y:S01]  /*53c0*/  @P1 FADD.FTZ R169, R213, -R170 ;  /* 0x800000aad5a91221 */ /* 0x000fe20000010000 */
[----:B------:R-:W-:-:S03]  /*53d0*/  ISETP.LT.AND P1, PT, RZ, UR31, PT ;  /* 0x0000001fff007c0c */ /* 0x000fc6000bf21270 */
[----:B------:R-:W-:Y:S01]  /*53e0*/  @P3 FMUL.FTZ R169, R169, UR30 ;  /* 0x0000001ea9a93c20 */ /* 0x000fe20008410000 */
[----:B------:R-:W-:Y:S02]  /*53f0*/  PLOP3.LUT P3, PT, PT, PT, UP3, 0x80, 0x8 ;  /* 0x000000000008781c */ /* 0x000fe40003f6f038 */
[----:B------:R-:W-:Y:S02]  /*5400*/  FSEL R164, R164, RZ, P1 ;  /* 0x000000ffa4a47208 */ /* 0x000fe40000800000 */
[----:B------:R-:W-:Y:S02]  /*5410*/  FSEL R165, R165, RZ, P1 ;  /* 0x000000ffa5a57208 */ /* 0x000fe40000800000 */
[----:B------:R-:W-:Y:S01]  /*5420*/  FSEL R168, R168, RZ, P1 ;  /* 0x000000ffa8a87208 */ /* 0x000fe20000800000 */
[----:B------:R-:W-:Y:S01]  /*5430*/  FMUL.FTZ R171, R164, UR24 ;  /* 0x00000018a4ab7c20 */ /* 0x000fe20008410000 */
[----:B------:R-:W-:Y:S01]  /*5440*/  @P2 FSEL R169, R169, RZ, P1 ;  /* 0x000000ffa9a92208 */ /* 0x000fe20000800000 */
[----:B------:R-:W-:Y:S01]  /*5450*/  FMUL.FTZ R164, R165, UR24 ;  /* 0x00000018a5a47c20 */ /* 0x000fe20008410000 */
[----:B------:R-:W-:Y:S01]  /*5460*/  ISETP.LT.AND P1, PT, RZ, UR32, PT ;  /* 0x00000020ff007c0c */ /* 0x000fe2000bf21270 */
[----:B------:R-:W-:-:S02]  /*5470*/  FMUL.FTZ R165, R168, UR24 ;  /* 0x00000018a8a57c20 */ /* 0x000fc40008410000 */
[----:B------:R-:W-:Y:S01]  /*5480*/  @P3 FMUL.FTZ R163, R169, UR24 ;  /* 0x00000018a9a33c20 */ /* 0x000fe20008410000 */
[----:B------:R-:W-:Y:S02]  /*5490*/  SEL R160, R171, R160, P1 ;  /* 0x000000a0aba07207 */ /* 0x000fe40000800000 */
[----:B------:R-:W-:Y:S02]  /*54a0*/  SEL R161, R164, R161, P1 ;  /* 0x000000a1a4a17207 */ /* 0x000fe40000800000 */
[----:B------:R-:W-:-:S07]  /*54b0*/  SEL R162, R165, R162, P1 ;  /* 0x000000a2a5a27207 */ /* 0x000fce0000800000 */
.L_x_15908:
        /* <DEDUP_REMOVED lines=11> */
.L_x_15905:
[----:B------:R-:W-:Y:S05]  /*5570*/  BSYNC.RECONVERGENT B0 ;  /* 0x0000000000007941 */ /* 0x000fea0003800200 */
.L_x_15904:
        /* <DEDUP_REMOVED lines=14> */
[----:B012--5:R-:W-:Y:S02]  /*5660*/  MOV R125, R133 ;  /* 0x00000085007d7202 */ /* 0x027fe40000000f00 */
[----:B------:R-:W-:Y:S02]  /*5670*/  MOV R126, R134 ;  /* 0x00000086007e7202 */ /* 0x000fe40000000f00 */
[----:B------:R-:W-:-:S05]  /*5680*/  MOV R165, R135 ;  /* 0x0000008700a57202 */ /* 0x000fca0000000f00 */
[----:B------:R-:W-:Y:S01]  /*5690*/  @P1 FFMA.FTZ R124, R20, UR7, R167 ;  /* 0x00000007147c1c23 */ /* 0x000fe200080100a7 */
[----:B------:R-:W-:-:S03]  /*56a0*/  PLOP3.LUT P1, PT, PT, PT, UP2, 0x80, 0x8 ;  /* 0x000000000008781c */ /* 0x000fc60003f2f028 */
[----:B------:R-:W-:Y:S01]  /*56b0*/  @P2 FADD.FTZ R124, R189, -R124 ;  /* 0x8000007cbd7c2221 */ /* 0x000fe20000010000 */
[----:B------:R-:W-:-:S09]  /*56c0*/  PLOP3.LUT P2, PT, PT, PT, UP2, 0x80, 0x8 ;  /* 0x000000000008781c */ /* 0x000fd20003f4f028 */
[----:B------:R-:W-:Y:S01]  /*56d0*/  @P1 FFMA.FTZ R125, R124, UR30, R133 ;  /* 0x0000001e7c7d1c23 */ /* 0x000fe20008010085 */
[----:B------:R-:W-:-:S03]  /*56e0*/  PLOP3.LUT P1, PT, PT, PT, UP2, 0x80, 0x8 ;  /* 0x000000000008781c */ /* 0x000fc60003f2f028 */
[----:B------:R-:W-:Y:S01]  /*56f0*/  @P2 FFMA.FTZ R127, R33, UR7, R167 ;  /* 0x00000007217f2c23 */ /* 0x000fe200080100a7 */
[----:B------:R-:W-:Y:S01]  /*5700*/  PLOP3.LUT P2, PT, PT, PT, UP2, 0x80, 0x8 ;  /* 0x000000000008781c */ /* 0x000fe20003f4f028 */
[----:B------:R-:W-:-:S08]  /*5710*/  FMUL.FTZ R164, R125, UR24 ;  /* 0x000000187da47c20 */ /* 0x000fd00008410000 */
[----:B------:R-:W-:Y:S01]  /*5720*/  @P1 FADD.FTZ R127, R212, -R127 ;  /* 0x8000007fd47f1221 */ /* 0x000fe20000010000 */
[----:B------:R-:W-:-:S03]  /*5730*/  PLOP3.LUT P1, PT, PT, PT, UP2, 0x80, 0x8 ;  /* 0x000000000008781c */ /* 0x000fc60003f2f028 */
[----:B------:R-:W-:Y:S01]  /*5740*/  @P2 FFMA.FTZ R126, R127, UR30, R134 ;  /* 0x0000001e7f7e2c23 */ /* 0x000fe20008010086 */
[----:B------:R-:W-:-:S09]  /*5750*/  PLOP3.LUT P2, PT, PT, PT, UP2, 0x80, 0x8 ;  /* 0x000000000008781c */ /* 0x000fd20003f4f028 */
[----:B------:R-:W-:Y:S01]  /*5760*/  @P1 FFMA.FTZ R124, R194, UR7, R167 ;  /* 0x00000007c27c1c23 */ /* 0x000fe200080100a7 */
[----:B------:R-:W-:-:S03]  /*5770*/  PLOP3.LUT P1, PT, PT, PT, UP2, 0x80, 0x8 ;  /* 0x000000000008781c */ /* 0x000fc60003f2f028 */
[----:B------:R-:W-:Y:S01]  /*5780*/  @P2 FADD.FTZ R124, R211, -R124 ;  /* 0x8000007cd37c2221 */ /* 0x000fe20000010000 */
[----:B------:R-:W-:-:S09]  /*5790*/  PLOP3.LUT P2, PT, PT, PT, UP2, 0x80, 0x8 ;  /* 0x000000000008781c */ /* 0x000fd20003f4f028 */
[----:B------:R-:W-:Y:S01]  /*57a0*/  @P1 FFMA.FTZ R165, R124, UR30, R135 ;  /* 0x0000001e7ca51c23 */ /* 0x000fe20008010087 */
[----:B------:R-:W-:Y:S02]  /*57b0*/  PLOP3.LUT P1, PT, PT, PT, UP2, 0x80, 0x8 ;  /* 0x000000000008781c */ /* 0x000fe40003f2f028 */
[----:B------:R-:W-:Y:S01]  /*57c0*/  MOV R124, R132 ;  /* 0x00000084007c7202 */ /* 0x000fe20000000f00 */
[----:B------:R-:W-:Y:S01]  /*57d0*/  @P2 FFMA.FTZ R127, R7, UR7, R167 ;  /* 0x00000007077f2c23 */ /* 0x000fe200080100a7 */
[----:B------:R-:W-:-:S09]  /*57e0*/  PLOP3.LUT P2, PT, PT, PT, UP2, 0x80, 0x8 ;  /* 0x000000000008781c */ /* 0x000fd20003f4f028 */
[----:B------:R-:W-:Y:S01]  /*57f0*/  @P1 FADD.FTZ R127, R18, -R127 ;  /* 0x8000007f127f1221 */ /* 0x000fe20000010000 */
[----:B------:R-:W-:-:S03]  /*5800*/  ISETP.LT.AND P1, PT, RZ, UR32, PT ;  /* 0x00000020ff007c0c */ /* 0x000fc6000bf21270 */
[----:B------:R-:W-:Y:S01]  /*5810*/  @P2 FFMA.FTZ R124, R127, UR30, R132 ;  /* 0x0000001e7f7c2c23 */ /* 0x000fe20008010084 */
[----:B------:R-:W-:Y:S01]  /*5820*/  FMUL.FTZ R127, R126, UR24 ;  /* 0x000000187e7f7c20 */ /* 0x000fe20008410000 */
[----:B------:R-:W-:-:S04]  /*5830*/  SEL R161, R164, R161, P1 ;  /* 0x000000a1a4a17207 */ /* 0x000fc80000800000 */
[----:B------:R-:W-:Y:S01]  /*5840*/  SEL R162, R127, R162, P1 ;  /* 0x000000a27fa27207 */ /* 0x000fe20000800000 */
[----:B------:R-:W-:-:S05]  /*5850*/  FMUL.FTZ R127, R124, UR24 ;  /* 0x000000187c7f7c20 */ /* 0x000fca0008410000 */
[----:B------:R-:W-:Y:S02]  /*5860*/  SEL R160, R127, R160, P1 ;  /* 0x000000a07fa07207 */ /* 0x000fe40000800000 */
[----:B------:R-:W-:Y:S01]  /*5870*/  MOV R127, R165 ;  /* 0x000000a5007f7202 */ /* 0x000fe20000000f00 */
[----:B------:R-:W-:Y:S06]  /*5880*/  BRA.U !UP3, `(.L_x_15914) ;  /* 0x000000050b947547 */ /* 0x000fec000b800000 */
[----:B------:R-:W-:Y:S01]  /*5890*/  FMUL.FTZ R163, R165, UR24 ;  /* 0x00000018a5a37c20 */ /* 0x000fe20008410000 */
[----:B------:R-:W-:Y:S06]  /*58a0*/  BRA `(.L_x_15914) ;  /* 0x00000004008c7947 */ /* 0x000fec0003800000 */
.L_x_15913:
[----:B------:R-:W-:Y:S02]  /*58b0*/  PLOP3.LUT P1, PT, PT, PT, UP2, 0x80, 0x8 ;  /* 0x000000000008781c */ /* 0x000fe40003f2f028 */
[----:B------:R-:W-:Y:S02]  /*58c0*/  PLOP3.LUT P2, PT, PT, PT, UP2, 0x80, 0x8 ;  /* 0x000000000008781c */ /* 0x000fe40003f4f028 */
[----:B012--5:R-:W-:-:S09]  /*58d0*/  MOV R164, R133 ;  /* 0x0000008500a47202 */ /* 0x027fd20000000f00 */
        /* <DEDUP_REMOVED lines=8> */
[----:B------:R-:W-:Y:S01]  /*5960*/  PLOP3.LUT P2, PT, PT, PT, UP2, 0x80, 0x8 ;  /* 0x000000000008781c */ /* 0x000fe20003f4f028 */
[----:B------:R-:W-:-:S08]  /*5970*/  FMUL.FTZ R164, R164, UR24 ;  /* 0x00000018a4a47c20 */ /* 0x000fd00008410000 */
[----:B------:R-:W-:Y:S01]  /*5980*/  @P1 FADD.FTZ R165, R212, -R165 ;  /* 0x800000a5d4a51221 */ /* 0x000fe20000010000 */
[----:B------:R-:W-:-:S03]  /*5990*/  PLOP3.LUT P1, PT, PT, PT, UP2, 0x80, 0x8 ;  /* 0x000000000008781c */ /* 0x000fc60003f2f028 */
[----:B------:R-:W-:Y:S01]  /*59a0*/  @P2 FFMA.FTZ R169, R7, UR7, R167 ;  /* 0x0000000707a92c23 */ /* 0x000fe200080100a7 */
[----:B------:R-:W-:-:S09]  /*59b0*/  PLOP3.LUT P2, PT, PT, PT, UP2, 0x80, 0x8 ;  /* 0x000000000008781c */ /* 0x000fd20003f4f028 */
[----:B------:R-:W-:Y:S01]  /*59c0*/  @P1 FADD.FTZ R169, R18, -R169 ;  /* 0x800000a912a91221 */ /* 0x000fe20000010000 */
[----:B------:R-:W-:-:S03]  /*59d0*/  PLOP3.LUT P1, PT, PT, PT, UP2, 0x80, 0x8 ;  /* 0x000000000008781c */ /* 0x000fc60003f2f028 */
[----:B------:R-:W-:Y:S01]  /*59e0*/  @P2 FFMA.FTZ R168, R169, UR30, R132 ;  /* 0x0000001ea9a82c23 */ /* 0x000fe20008010084 */
[----:B------:R-:W-:-:S09]  /*59f0*/  MOV R169, R134 ;  /* 0x0000008600a97202 */ /* 0x000fd20000000f00 */
        /* <DEDUP_REMOVED lines=10> */
[----:B------:R-:W-:-:S09]  /*5aa0*/  MOV R163, R135 ;  /* 0x0000008700a37202 */ /* 0x000fd20000000f00 */
[----:B------:R-:W-:Y:S01]  /*5ab0*/  @P2 FFMA.FTZ R164, R194, UR7, R167 ;  /* 0x00000007c2a42c23 */ /* 0x000fe200080100a7 */
[----:B------:R-:W-:-:S03]  /*5ac0*/  PLOP3.LUT P2, PT, PT, PT, UP2, 0x80, 0x8 ;  /* 0x000000000008781c */ /* 0x000fc60003f4f028 */
[----:B------:R-:W-:-:S10]  /*5ad0*/  @P1 FADD.FTZ R164, R211, -R164 ;  /* 0x800000a4d3a41221 */ /* 0x000fd40000010000 */
[----:B------:R-:W-:-:S04]  /*5ae0*/  @P2 FFMA.FTZ R163, R164, UR30, R135 ;  /* 0x0000001ea4a32c23 */ /* 0x000fc80008010087 */
[----:B------:R-:W-:Y:S01]  /*5af0*/  FMUL.FTZ R163, R163, UR24 ;  /* 0x00000018a3a37c20 */ /* 0x000fe20008410000 */
[----:B------:R-:W-:Y:S06]  /*5b00*/  BRA `(.L_x_15914) ;  /* 0x0000000000f47947 */ /* 0x000fec0003800000 */
.L_x_15912:
[----:B012---:R-:W0:Y:S02]  /*5b10*/  LDC.64 R164, c[0x0][0x478] ;  /* 0x00011e00ffa47b82 */ /* 0x007e240000000a00 */
        /* <DEDUP_REMOVED lines=30> */
.L_x_15915:
[----:B------:R-:W-:Y:S01]  /*5d00*/  PLOP3.LUT P2, PT, PT, PT, UP3, 0x80, 0x8 ;  /* 0x000000000008781c */ /* 0x000fe20003f4f038 */
[--C-:B------:R-:W-:Y:S01]  /*5d10*/  FFMA.FTZ R171, R7, UR7, R167.reuse ;  /* 0x0000000707ab7c23 */ /* 0x100fe200080100a7 */
[----:B------:R-:W-:Y:S01]  /*5d20*/  PLOP3.LUT P1, PT, PT, PT, UP3, 0x80, 0x8 ;  /* 0x000000000008781c */ /* 0x000fe20003f2f038 */
[----:B------:R-:W-:Y:S02]  /*5d30*/  FFMA.FTZ R165, R33, UR7, R167 ;  /* 0x0000000721a57c23 */ /* 0x000fe400080100a7 */
[----:B------:R-:W-:Y:S02]  /*5d40*/  FADD.FTZ R168, R18, -R171 ;  /* 0x800000ab12a87221 */ /* 0x000fe40000010000 */
[----:B------:R-:W-:Y:S02]  /*5d50*/  FADD.FTZ R165, R212, -R165 ;  /* 0x800000a5d4a57221 */ /* 0x000fe40000010000 */
[----:B------:R-:W-:Y:S02]  /*5d60*/  FMUL.FTZ R168, R168, UR30 ;  /* 0x0000001ea8a87c20 */ /* 0x000fe40008410000 */
[----:B------:R-:W-:-:S02]  /*5d70*/  FMUL.FTZ R165, R165, UR30 ;  /* 0x0000001ea5a57c20 */ /* 0x000fc40008410000 */
[----:B------:R-:W-:Y:S01]  /*5d80*/  @P2 FFMA.FTZ R164, R194, UR7, R167 ;  /* 0x00000007c2a42c23 */ /* 0x000fe200080100a7 */
[----:B------:R-:W-:-:S03]  /*5d90*/  PLOP3.LUT P2, PT, PT, PT, UP3, 0x80, 0x8 ;  /* 0x000000000008781c */ /* 0x000fc60003f4f038 */
[----:B------:R-:W-:Y:S01]  /*5da0*/  @P1 FADD.FTZ R169, R211, -R164 ;  /* 0x800000a4d3a91221 */ /* 0x000fe20000010000 */
[----:B------:R-:W-:Y:S01]  /*5db0*/  PLOP3.LUT P1, PT, PT, PT, UP3, 0x80, 0x8 ;  /* 0x000000000008781c */ /* 0x000fe20003f2f038 */
[----:B------:R-:W-:-:S04]  /*5dc0*/  FFMA.FTZ R164, R20, UR7, R167 ;  /* 0x0000000714a47c23 */ /* 0x000fc800080100a7 */
[----:B------:R-:W-:-:S04]  /*5dd0*/  FADD.FTZ R164, R189, -R164 ;  /* 0x800000a4bda47221 */ /* 0x000fc80000010000 */
[----:B------:R-:W-:Y:S01]  /*5de0*/  @P2 FMUL.FTZ R169, R169, UR30 ;  /* 0x0000001ea9a92c20 */ /* 0x000fe20008410000 */
[----:B------:R-:W-:Y:S01]  /*5df0*/  ISETP.LT.AND P2, PT, RZ, UR31, PT ;  /* 0x0000001fff007c0c */ /* 0x000fe2000bf41270 */
[----:B------:R-:W-:-:S03]  /*5e00*/  FMUL.FTZ R164, R164, UR30 ;  /* 0x0000001ea4a47c20 */ /* 0x000fc60008410000 */
[----:B------:R-:W-:Y:S02]  /*5e10*/  @P1 FSEL R169, R169, RZ, P2 ;  /* 0x000000ffa9a91208 */ /* 0x000fe40001000000 */
[----:B------:R-:W-:Y:S02]  /*5e20*/  PLOP3.LUT P1, PT, PT, PT, UP3, 0x80, 0x8 ;  /* 0x000000000008781c */ /* 0x000fe40003f2f038 */
[----:B------:R-:W-:Y:S02]  /*5e30*/  FSEL R168, R168, RZ, P2 ;  /* 0x000000ffa8a87208 */ /* 0x000fe40001000000 */
[----:B------:R-:W-:Y:S02]  /*5e40*/  FSEL R164, R164, RZ, P2 ;  /* 0x000000ffa4a47208 */ /* 0x000fe40001000000 */
[----:B------:R-:W-:Y:S01]  /*5e50*/  FSEL R165, R165, RZ, P2 ;  /* 0x000000ffa5a57208 */ /* 0x000fe20001000000 */
[----:B------:R-:W-:Y:S01]  /*5e60*/  FMUL.FTZ R171, R168, UR24 ;  /* 0x00000018a8ab7c20 */ /* 0x000fe20008410000 */
[----:B------:R-:W-:Y:S01]  /*5e70*/  ISETP.LT.AND P2, PT, RZ, UR32, PT ;  /* 0x00000020ff007c0c */ /* 0x000fe2000bf41270 */
[----:B------:R-:W-:-:S02]  /*5e80*/  FMUL.FTZ R164, R164, UR24 ;  /* 0x00000018a4a47c20 */ /* 0x000fc40008410000 */
[----:B------:R-:W-:Y:S01]  /*5e90*/  FMUL.FTZ R165, R165, UR24 ;  /* 0x00000018a5a57c20 */ /* 0x000fe20008410000 */
[----:B------:R-:W-:Y:S01]  /*5ea0*/  SEL R160, R171, R160, P2 ;  /* 0x000000a0aba07207 */ /* 0x000fe20001000000 */
[----:B------:R-:W-:Y:S01]  /*5eb0*/  @P1 FMUL.FTZ R163, R169, UR24 ;  /* 0x00000018a9a31c20 */ /* 0x000fe20008410000 */
[----:B------:R-:W-:Y:S02]  /*5ec0*/  SEL R161, R164, R161, P2 ;  /* 0x000000a1a4a17207 */ /* 0x000fe40001000000 */
[----:B------:R-:W-:-:S07]  /*5ed0*/  SEL R162, R165, R162, P2 ;  /* 0x000000a2a5a27207 */ /* 0x000fce0001000000 */
.L_x_15914:
        /* <DEDUP_REMOVED lines=11> */
.L_x_15911:
[----:B------:R-:W-:Y:S05]  /*5f90*/  BSYNC.RECONVERGENT B0 ;  /* 0x0000000000007941 */ /* 0x000fea0003800200 */
.L_x_15910:
        /* <DEDUP_REMOVED lines=13> */
[----:B0123-5:R-:W-:Y:S02]  /*6070*/  MOV R125, R137 ;  /* 0x00000089007d7202 */ /* 0x02ffe40000000f00 */
[----:B------:R-:W-:Y:S02]  /*6080*/  MOV R126, R138 ;  /* 0x0000008a007e7202 */ /* 0x000fe40000000f00 */
[----:B------:R-:W-:-:S07]  /*6090*/  MOV R165, R139 ;  /* 0x0000008b00a57202 */ /* 0x000fce0000000f00 */
[----:B------:R-:W-:Y:S01]  /*60a0*/  @P1 FFMA.FTZ R124, R24, UR7, R167 ;  /* 0x00000007187c1c23 */ /* 0x000fe200080100a7 */
[----:B------:R-:W-:-:S13]  /*60b0*/  PLOP3.LUT P1, PT, PT, PT, UP2, 0x80, 0x8 ;  /* 0x000000000008781c */ /* 0x000fda0003f2f028 */
[----:B------:R-:W-:Y:S01]  /*60c0*/  @P1 FADD.FTZ R124, R187, -R124 ;  /* 0x8000007cbb7c1221 */ /* 0x000fe20000010000 */
[----:B------:R-:W-:-:S13]  /*60d0*/  PLOP3.LUT P1, PT, PT, PT, UP2, 0x80, 0x8 ;  /* 0x000000000008781c */ /* 0x000fda0003f2f028 */
[----:B------:R-:W-:Y:S01]  /*60e0*/  @P1 FFMA.FTZ R125, R124, UR30, R137 ;  /* 0x0000001e7c7d1c23 */ /* 0x000fe20008010089 */
[----:B------:R-:W-:-:S03]  /*60f0*/  PLOP3.LUT P1, PT, PT, PT, UP2, 0x80, 0x8 ;  /* 0x000000000008781c */ /* 0x000fc60003f2f028 */
[----:B------:R-:W-:-:S10]  /*6100*/  FMUL.FTZ R164, R125, UR24 ;  /* 0x000000187da47c20 */ /* 0x000fd40008410000 */
        /* <DEDUP_REMOVED lines=18> */
[----:B------:R-:W-:Y:S01]  /*6230*/  FMUL.FTZ R127, R126, UR24 ;  /* 0x000000187e7f7c20 */ /* 0x000fe20008410000 */
[----:B------:R-:W-:-:S04]  /*6240*/  ISETP.LT.AND P1, PT, RZ, UR32, PT ;  /* 0x00000020ff007c0c */ /* 0x000fc8000bf21270 */
[----:B------:R-:W-:Y:S01]  /*6250*/  SEL R162, R127, R162, P1 ;  /* 0x000000a27fa27207 */ /* 0x000fe20000800000 */
[----:B------:R-:W-:Y:S01]  /*6260*/  FMUL.FTZ R127, R124, UR24 ;  /* 0x000000187c7f7c20 */ /* 0x000fe20008410000 */
[----:B------:R-:W-:-:S04]  /*6270*/  SEL R161, R164, R161, P1 ;  /* 0x000000a1a4a17207 */ /* 0x000fc80000800000 */
[----:B------:R-:W-:Y:S02]  /*6280*/  SEL R160, R127, R160, P1 ;  /* 0x000000a07fa07207 */ /* 0x000fe40000800000 */
[----:B------:R-:W-:Y:S01]  /*6290*/  MOV R127, R165 ;  /* 0x000000a5007f7202 */ /* 0x000fe20000000f00 */
[----:B------:R-:W-:Y:S06]  /*62a0*/  BRA.U !UP3, `(.L_x_15920) ;  /* 0x000000050b947547 */ /* 0x000fec000b800000 */
[----:B------:R-:W-:Y:S01]  /*62b0*/  FMUL.FTZ R163, R165, UR24 ;  /* 0x00000018a5a37c20 */ /* 0x000fe20008410000 */
[----:B------:R-:W-:Y:S06]  /*62c0*/  BRA `(.L_x_15920) ;  /* 0x00000004008c7947 */ /* 0x000fec0003800000 */
.L_x_15919:
[----:B------:R-:W-:Y:S02]  /*62d0*/  PLOP3.LUT P1, PT, PT, PT, UP2, 0x80, 0x8 ;  /* 0x000000000008781c */ /* 0x000fe40003f2f028 */
[----:B0123-5:R-:W-:Y:S02]  /*62e0*/  MOV R168, R137 ;  /* 0x0000008900a87202 */ /* 0x02ffe40000000f00 */
[----:B------:R-:W-:-:S09]  /*62f0*/  MOV R169, R136 ;  /* 0x0000008800a97202 */ /* 0x000fd20000000f00 */
[----:B------:R-:W-:Y:S01]  /*6300*/  @P1 FFMA.FTZ R164, R24, UR7, R167 ;  /* 0x0000000718a41c23 */ /* 0x000fe200080100a7 */
[----:B------:R-:W-:-:S13]  /*6310*/  PLOP3.LUT P1, PT, PT, PT, UP2, 0x80, 0x8 ;  /* 0x000000000008781c */ /* 0x000fda0003f2f028 */
[----:B------:R-:W-:Y:S01]  /*6320*/  @P1 FADD.FTZ R164, R187, -R164 ;  /* 0x800000a4bba41221 */ /* 0x000fe20000010000 */
[----:B------:R-:W-:-:S13]  /*6330*/  PLOP3.LUT P1, PT, PT, PT, UP2, 0x80, 0x8 ;  /* 0x000000000008781c */ /* 0x000fda0003f2f028 */
[----:B------:R-:W-:Y:S01]  /*6340*/  @P1 FFMA.FTZ R168, R164, UR30, R137 ;  /* 0x0000001ea4a81c23 */ /* 0x000fe20008010089 */
[----:B------:R-:W-:Y:S02]  /*6350*/  PLOP3.LUT P1, PT, PT, PT, UP2, 0x80, 0x8 ;  /* 0x000000000008781c */ /* 0x000fe40003f2f028 */
[----:B------:R-:W-:Y:S01]  /*6360*/  MOV R164, R138 ;  /* 0x0000008a00a47202 */ /* 0x000fe20000000f00 */
        /* <DEDUP_REMOVED lines=12> */
[----:B------:R-:W-:-:S03]  /*6430*/  ISETP.LT.AND P1, PT, RZ, UR32, PT ;  /* 0x00000020ff007c0c */ /* 0x000fc6000bf21270 */
[----:B------:R-:W-:Y:S01]  /*6440*/  FMUL.FTZ R165, R169, UR24 ;  /* 0x00000018a9a57c20 */ /* 0x000fe20008410000 */
[----:B------:R-:W-:Y:S01]  /*6450*/  FMUL.FTZ R169, R164, UR24 ;  /* 0x00000018a4a97c20 */ /* 0x000fe20008410000 */
[----:B------:R-:W-:-:S03]  /*6460*/  SEL R161, R168, R161, P1 ;  /* 0x000000a1a8a17207 */ /* 0x000fc60000800000 */
[----:B------:R-:W-:Y:S02]  /*6470*/  SEL R160, R165, R160, P1 ;  /* 0x000000a0a5a07207 */ /* 0x000fe40000800000 */
[----:B------:R-:W-:Y:S01]  /*6480*/  SEL R162, R169, R162, P1 ;  /* 0x000000a2a9a27207 */ /* 0x000fe20000800000 */
[----:B------:R-:W-:Y:S06]  /*6490*/  BRA.U !UP3, `(.L_x_15920) ;  /* 0x000000050b187547 */ /* 0x000fec000b800000 */
[----:B------:R-:W-:Y:S02]  /*64a0*/  PLOP3.LUT P1, PT, PT, PT, UP2, 0x80, 0x8 ;  /* 0x000000000008781c */ /* 0x000fe40003f2f028 */
[----:B------:R-:W-:-:S11]  /*64b0*/  MOV R163, R139 ;  /* 0x0000008b00a37202 */ /* 0x000fd60000000f00 */
[----:B------:R-:W-:Y:S01]  /*64c0*/  @P1 FFMA.FTZ R164, R192, UR7, R167 ;  /* 0x00000007c0a41c23 */ /* 0x000fe200080100a7 */
[----:B------:R-:W-:-:S13]  /*64d0*/  PLOP3.LUT P1, PT, PT, PT, UP2, 0x80, 0x8 ;  /* 0x000000000008781c */ /* 0x000fda0003f2f028 */
[----:B------:R-:W-:Y:S01]  /*64e0*/  @P1 FADD.FTZ R164, R209, -R164 ;  /* 0x800000a4d1a41221 */ /* 0x000fe20000010000 */
[----:B------:R-:W-:-:S13]  /*64f0*/  PLOP3.LUT P1, PT, PT, PT, UP2, 0x80, 0x8 ;  /* 0x000000000008781c */ /* 0x000fda0003f2f028 */
[----:B------:R-:W-:-:S04]  /*6500*/  @P1 FFMA.FTZ R163, R164, UR30, R139 ;  /* 0x0000001ea4a31c23 */ /* 0x000fc8000801008b */
[----:B------:R-:W-:Y:S01]  /*6510*/  FMUL.FTZ R163, R163, UR24 ;  /* 0x00000018a3a37c20 */ /* 0x000fe20008410000 */
[----:B------:R-:W-:Y:S06]  /*6520*/  BRA `(.L_x_15920) ;  /* 0x0000000000f47947 */ /* 0x000fec0003800000 */
.L_x_15918:
[----:B0123--:R-:W0:Y:S02]  /*6530*/  LDC.64 R164, c[0x0][0x478] ;  /* 0x00011e00ffa47b82 */ /* 0x00fe240000000a00 */
        /* <DEDUP_REMOVED lines=21> */
[----:B------:R-:W-:Y:S01]  /*6690*/  SEL R161, R164, R161, P2 ;  /* 0x000000a1a4a17207 */ /* 0x000fe20001000000 */
[----:B------:R-:W-:Y:S01]  /*66a0*/  FFMA.FTZ R164, R192, UR7, R167 ;  /* 0x00000007c0a47c23 */ /* 0x000fe200080100a7 */
[----:B------:R-:W-:-:S03]  /*66b0*/  SEL R162, R127, R162, P2 ;  /* 0x000000a27fa27207 */ /* 0x000fc60001000000 */
[----:B------:R-:W-:-:S04]  /*66c0*/  FADD.FTZ R127, R209, -R164 ;  /* 0x800000a4d17f7221 */ /* 0x000fc80000010000 */
[----:B------:R-:W-:-:S05]  /*66d0*/  FMUL.FTZ R127, R127, UR30 ;  /* 0x0000001e7f7f7c20 */ /* 0x000fca0008410000 */
[----:B------:R-:W-:Y:S01]  /*66e0*/  FSEL R127, R127, RZ, P1 ;  /* 0x000000ff7f7f7208 */ /* 0x000fe20000800000 */
[----:B------:R-:W-:Y:S06]  /*66f0*/  BRA.U !UP3, `(.L_x_15920) ;  /* 0x000000010b807547 */ /* 0x000fec000b800000 */
[----:B------:R-:W-:Y:S01]  /*6700*/  FMUL.FTZ R163, R127, UR24 ;  /* 0x000000187fa37c20 */ /* 0x000fe20008410000 */
[----:B------:R-:W-:Y:S06]  /*6710*/  BRA `(.L_x_15920) ;  /* 0x0000000000787947 */ /* 0x000fec0003800000 */
.L_x_15921:
[----:B------:R-:W-:Y:S01]  /*6720*/  PLOP3.LUT P1, PT, PT, PT, UP3, 0x80, 0x8 ;  /* 0x000000000008781c */ /* 0x000fe20003f2f038 */
[--C-:B------:R-:W-:Y:S01]  /*6730*/  FFMA.FTZ R165, R5, UR7, R167.reuse ;  /* 0x0000000705a57c23 */ /* 0x100fe200080100a7 */
[--C-:B------:R-:W-:Y:S01]  /*6740*/  FFMA.FTZ R168, R24, UR7, R167.reuse ;  /* 0x0000000718a87c23 */ /* 0x100fe200080100a7 */
[----:B------:R-:W-:Y:S01]  /*6750*/  FFMA.FTZ R169, R31, UR7, R167 ;  /* 0x000000071fa97c23 */ /* 0x000fe200080100a7 */
[----:B------:R-:W-:Y:S01]  /*6760*/  ISETP.LT.AND P2, PT, RZ, UR31, PT ;  /* 0x0000001fff007c0c */ /* 0x000fe2000bf41270 */
[----:B------:R-:W-:Y:S01]  /*6770*/  FADD.FTZ R165, R22, -R165 ;  /* 0x800000a516a57221 */ /* 0x000fe20000010000 */
[----:B------:R-:W-:Y:S01]  /*6780*/  FADD.FTZ R168, R187, -R168 ;  /* 0x800000a8bba87221 */ /* 0x000fe20000010000 */
[----:B------:R-:W-:Y:S02]  /*6790*/  FADD.FTZ R169, R210, -R169 ;  /* 0x800000a9d2a97221 */ /* 0x000fe40000010000 */
[----:B------:R-:W-:Y:S01]  /*67a0*/  FMUL.FTZ R165, R165, UR30 ;  /* 0x0000001ea5a57c20 */ /* 0x000fe20008410000 */
[----:B------:R-:W-:Y:S01]  /*67b0*/  FMUL.FTZ R168, R168, UR30 ;  /* 0x0000001ea8a87c20 */ /* 0x000fe20008410000 */
[----:B------:R-:W-:-:S02]  /*67c0*/  FMUL.FTZ R169, R169, UR30 ;  /* 0x0000001ea9a97c20 */ /* 0x000fc40008410000 */
[----:B------:R-:W-:Y:S01]  /*67d0*/  @P1 FFMA.FTZ R164, R192, UR7, R167 ;  /* 0x00000007c0a41c23 */ /* 0x000fe200080100a7 */
[----:B------:R-:W-:Y:S02]  /*67e0*/  PLOP3.LUT P1, PT, PT, PT, UP3, 0x80, 0x8 ;  /* 0x000000000008781c */ /* 0x000fe40003f2f038 */
[----:B------:R-:W-:Y:S02]  /*67f0*/  FSEL R165, R165, RZ, P2 ;  /* 0x000000ffa5a57208 */ /* 0x000fe40001000000 */
[----:B------:R-:W-:Y:S02]  /*6800*/  FSEL R168, R168, RZ, P2 ;  /* 0x000000ffa8a87208 */ /* 0x000fe40001000000 */
[----:B------:R-:W-:Y:S01]  /*6810*/  FSEL R169, R169, RZ, P2 ;  /* 0x000000ffa9a97208 */ /* 0x000fe20001000000 */
[----:B------:R-:W-:Y:S02]  /*6820*/  FMUL.FTZ R165, R165, UR24 ;  /* 0x00000018a5a57c20 */ /* 0x000fe40008410000 */
[----:B------:R-:W-:-:S02]  /*6830*/  FMUL.FTZ R168, R168, UR24 ;  /* 0x00000018a8a87c20 */ /* 0x000fc40008410000 */
[----:B------:R-:W-:Y:S02]  /*6840*/  FMUL.FTZ R169, R169, UR24 ;  /* 0x00000018a9a97c20 */ /* 0x000fe40008410000 */
[----:B------:R-:W-:Y:S01]  /*6850*/  @P1 FADD.FTZ R164, R209, -R164 ;  /* 0x800000a4d1a41221 */ /* 0x000fe20000010000 */
[----:B------:R-:W-:-:S13]  /*6860*/  PLOP3.LUT P1, PT, PT, PT, UP3, 0x80, 0x8 ;  /* 0x000000000008781c */ /* 0x000fda0003f2f038 */
[----:B------:R-:W-:Y:S01]  /*6870*/  @P1 FMUL.FTZ R164, R164, UR30 ;  /* 0x0000001ea4a41c20 */ /* 0x000fe20008410000 */
[----:B------:R-:W-:-:S13]  /*6880*/  PLOP3.LUT P1, PT, PT, PT, UP3, 0x80, 0x8 ;  /* 0x000000000008781c */ /* 0x000fda0003f2f038 */
[----:B------:R-:W-:Y:S02]  /*6890*/  @P1 FSEL R164, R164, RZ, P2 ;  /* 0x000000ffa4a41208 */ /* 0x000fe40001000000 */
[----:B------:R-:W-:-:S04]  /*68a0*/  ISETP.LT.AND P1, PT, RZ, UR32, PT ;  /* 0x00000020ff007c0c */ /* 0x000fc8000bf21270 */
[----:B------:R-:W-:Y:S02]  /*68b0*/  SEL R160, R165, R160, P1 ;  /* 0x000000a0a5a07207 */ /* 0x000fe40000800000 */
[----:B------:R-:W-:Y:S02]  /*68c0*/  SEL R161, R168, R161, P1 ;  /* 0x000000a1a8a17207 */ /* 0x000fe40000800000 */
[----:B------:R-:W-:Y:S02]  /*68d0*/  SEL R162, R169, R162, P1 ;  /* 0x000000a2a9a27207 */ /* 0x000fe40000800000 */
[----:B------:R-:W-:-:S13]  /*68e0*/  PLOP3.LUT P1, PT, PT, PT, UP3, 0x80, 0x8 ;  /* 0x000000000008781c */ /* 0x000fda0003f2f038 */
[----:B------:R-:W-:-:S07]  /*68f0*/  @P1 FMUL.FTZ R163, R164, UR24 ;  /* 0x00000018a4a31c20 */ /* 0x000fce0008410000 */
.L_x_15920:
        /* <DEDUP_REMOVED lines=11> */
.L_x_15917:
[----:B------:R-:W-:Y:S05]  /*69b0*/  BSYNC.RECONVERGENT B0 ;  /* 0x0000000000007941 */ /* 0x000fea0003800200 */
.L_x_15916:
        /* <DEDUP_REMOVED lines=11> */
[----:B012345:R-:W-:Y:S02]  /*6a70*/  MOV R165, R143 ;  /* 0x0000008f00a57202 */ /* 0x03ffe40000000f00 */
[----:B------:R-:W-:-:S09]  /*6a80*/  MOV R125, R141 ;  /* 0x0000008d007d7202 */ /* 0x000fd20000000f00 */
[----:B------:R-:W-:Y:S01]  /*6a90*/  @P2 FFMA.FTZ R124, R28, UR7, R167 ;  /* 0x000000071c7c2c23 */ /* 0x000fe200080100a7 */
[----:B------:R-:W-:-:S13]  /*6aa0*/  PLOP3.LUT P2, PT, PT, PT, UP2, 0x80, 0x8 ;  /* 0x000000000008781c */ /* 0x000fda0003f4f028 */
[----:B------:R-:W-:Y:S01]  /*6ab0*/  @P2 FFMA.FTZ R127, R29, UR7, R167 ;  /* 0x000000071d7f2c23 */ /* 0x000fe200080100a7 */
[----:B------:R-:W-:-:S13]  /*6ac0*/  PLOP3.LUT P2, PT, PT, PT, UP2, 0x80, 0x8 ;  /* 0x000000000008781c */ /* 0x000fda0003f4f028 */
[----:B------:R-:W-:Y:S01]  /*6ad0*/  @P2 FFMA.FTZ R126, R190, UR7, R167 ;  /* 0x00000007be7e2c23 */ /* 0x000fe200080100a7 */
[----:B------:R-:W-:-:S13]  /*6ae0*/  PLOP3.LUT P2, PT, PT, PT, UP2, 0x80, 0x8 ;  /* 0x000000000008781c */ /* 0x000fda0003f4f028 */
[----:B------:R-:W-:Y:S01]  /*6af0*/  @P2 FADD.FTZ R124, R185, -R124 ;  /* 0x8000007cb97c2221 */ /* 0x000fe20000010000 */
[----:B------:R-:W-:-:S13]  /*6b00*/  PLOP3.LUT P2, PT, PT, PT, UP2, 0x80, 0x8 ;  /* 0x000000000008781c */ /* 0x000fda0003f4f028 */
[----:B------:R-:W-:Y:S01]  /*6b10*/  @P2 FADD.FTZ R127, R208, -R127 ;  /* 0x8000007fd07f2221 */ /* 0x000fe20000010000 */
[----:B------:R-:W-:-:S13]  /*6b20*/  PLOP3.LUT P2, PT, PT, PT, UP2, 0x80, 0x8 ;  /* 0x000000000008781c */ /* 0x000fda0003f4f028 */
[----:B------:R-:W-:Y:S01]  /*6b30*/  @P2 FADD.FTZ R126, R207, -R126 ;  /* 0x8000007ecf7e2221 */ /* 0x000fe20000010000 */
[----:B------:R-:W-:-:S13]  /*6b40*/  PLOP3.LUT P2, PT, PT, PT, UP2, 0x80, 0x8 ;  /* 0x000000000008781c */ /* 0x000fda0003f4f028 */
[----:B------:R-:W-:Y:S01]  /*6b50*/  @P2 FFMA.FTZ R165, R126, UR30, R143 ;  /* 0x0000001e7ea52c23 */ /* 0x000fe2000801008f */
[----:B------:R-:W-:Y:S02]  /*6b60*/  PLOP3.LUT P2, PT, PT, PT, UP2, 0x80, 0x8 ;  /* 0x000000000008781c */ /* 0x000fe40003f4f028 */
[----:B------:R-:W-:-:S11]  /*6b70*/  MOV R126, R142 ;  /* 0x0000008e007e7202 */ /* 0x000fd60000000f00 */
[----:B------:R-:W-:Y:S01]  /*6b80*/  @P2 FFMA.FTZ R125, R124, UR30, R141 ;  /* 0x0000001e7c7d2c23 */ /* 0x000fe2000801008d */
[----:B------:R-:W-:Y:S02]  /*6b90*/  PLOP3.LUT P2, PT, PT, PT, UP2, 0x80, 0x8 ;  /* 0x000000000008781c */ /* 0x000fe40003f4f028 */
[----:B------:R-:W-:Y:S01]  /*6ba0*/  MOV R124, R140 ;  /* 0x0000008c007c7202 */ /* 0x000fe20000000f00 */
[----:B------:R-:W-:-:S10]  /*6bb0*/  FMUL.FTZ R164, R125, UR24 ;  /* 0x000000187da47c20 */ /* 0x000fd40008410000 */
[----:B------:R-:W-:Y:S01]  /*6bc0*/  @P2 FFMA.FTZ R126, R127, UR30, R142 ;  /* 0x0000001e7f7e2c23 */ /* 0x000fe2000801008e */
[----:B------:R-:W-:-:S13]  /*6bd0*/  PLOP3.LUT P2, PT, PT, PT, UP2, 0x80, 0x8 ;  /* 0x000000000008781c */ /* 0x000fda0003f4f028 */
        /* <DEDUP_REMOVED lines=15> */
.L_x_15925:
[----:B------:R-:W-:Y:S02]  /*6cd0*/  PLOP3.LUT P2, PT, PT, PT, UP2, 0x80, 0x8 ;  /* 0x000000000008781c */ /* 0x000fe40003f4f028 */
[----:B012345:R-:W-:Y:S02]  /*6ce0*/  MOV R164, R141 ;  /* 0x0000008d00a47202 */ /* 0x03ffe40000000f00 */
        /* <DEDUP_REMOVED lines=21> */
[----:B------:R-:W-:-:S03]  /*6e40*/  ISETP.LT.AND P2, PT, RZ, UR32, PT ;  /* 0x00000020ff007c0c */ /* 0x000fc6000bf41270 */
[----:B------:R-:W-:Y:S01]  /*6e50*/  FMUL.FTZ R169, R168, UR24 ;  /* 0x00000018a8a97c20 */ /* 0x000fe20008410000 */
[----:B------:R-:W-:Y:S02]  /*6e60*/  SEL R161, R164, R161, P2 ;  /* 0x000000a1a4a17207 */ /* 0x000fe40001000000 */
        /* <DEDUP_REMOVED lines=12> */
.L_x_15924:
[----:B01234-:R-:W0:Y:S02]  /*6f30*/  LDC.64 R164, c[0x0][0x478] ;  /* 0x00011e00ffa47b82 */ /* 0x01fe240000000a00 */
        /* <DEDUP_REMOVED lines=30> */
.L_x_15927:
        /* <DEDUP_REMOVED lines=30> */
.L_x_15926:
[----:B------:R-:W0:Y:S01]  /*7300*/  @P1 LDC.64 R168, c[0x0][0x478] ;  /* 0x00011e00ffa81b82 */ /* 0x000e220000000a00 */
[----:B------:R-:W1:Y:S01]  /*7310*/  @UP3 LDCU.64 UR28, c[0x0][0x468] ;  /* 0x00008d00ff1c37ac */ /* 0x000e620008000a00 */
[----:B------:R-:W-:Y:S02]  /*7320*/  HFMA2 R165, -RZ, RZ, 0, 9.5367431640625e-07 ;  /* 0x00000010ffa57431 */ /* 0x000fe400000001ff */
[C---:B0-----:R-:W-:Y:S01]  /*7330*/  @P1 IMAD.WIDE.U32 R168, R219.reuse, 0x10, R168 ;  /* 0x00000010dba81825 */ /* 0x041fe200078e00a8 */
[----:B------:R-:W-:-:S04]  /*7340*/  IADD3 R219, PT, PT, R219, 0x80, RZ ;  /* 0x00000080dbdb7810 */ /* 0x000fc80007ffe0ff */
[----:B------:R0:W-:Y:S01]  /*7350*/  @P1 STG.E.128 desc[UR10][R168.64], R124 ;  /* 0x0000007ca8001986 */ /* 0x0001e2000c101d0a */
[----:B------:R-:W-:-:S13]  /*7360*/  PLOP3.LUT P1, PT, PT, PT, UP3, 0x80, 0x8 ;  /* 0x000000000008781c */ /* 0x000fda0003f2f038 */
[C---:B-1----:R-:W-:Y:S01]  /*7370*/  @P1 IMAD.WIDE.U32 R164, R166.reuse, R165, UR28 ;  /* 0x0000001ca6a41e25 */ /* 0x042fe2000f8e00a5 */
[----:B------:R-:W-:Y:S02]  /*7380*/  PLOP3.LUT P1, PT, PT, PT, UP3, 0x80, 0x8 ;  /* 0x000000000008781c */ /* 0x000fe40003f2f038 */
[----:B------:R-:W-:-:S11]  /*7390*/  IADD3 R166, PT, PT, R166, 0x80, RZ ;  /* 0x00000080a6a67810 */ /* 0x000fd60007ffe0ff */
[----:B------:R0:W-:Y:S02]  /*73a0*/  @P1 STG.E.128 desc[UR10][R164.64], R160 ;  /* 0x000000a0a4001986 */ /* 0x0001e4000c101d0a */
.L_x_15923:
[----:B------:R-:W-:Y:S05]  /*73b0*/  BSYNC.RECONVERGENT B0 ;  /* 0x0000000000007941 */ /* 0x000fea0003800200 */
.L_x_15922:
        /* <DEDUP_REMOVED lines=49> */
.L_x_15931:
        /* <DEDUP_REMOVED lines=38> */
.L_x_15930:
        /* <DEDUP_REMOVED lines=31> */
.L_x_15933:
        /* <DEDUP_REMOVED lines=30> */
.L_x_15932:
        /* <DEDUP_REMOVED lines=11> */
.L_x_15929:
[----:B------:R-:W-:Y:S05]  /*7db0*/  BSYNC.RECONVERGENT B0 ;  /* 0x0000000000007941 */ /* 0x000fea0003800200 */
.L_x_15928:
        /* <DEDUP_REMOVED lines=49> */
.L_x_15937:
        /* <DEDUP_REMOVED lines=38> */
.L_x_15936:
        /* <DEDUP_REMOVED lines=31> */
.L_x_15939:
        /* <DEDUP_REMOVED lines=30> */
.L_x_15938:
        /* <DEDUP_REMOVED lines=11> */
.L_x_15935:
[----:B------:R-:W-:Y:S05]  /*87b0*/  BSYNC.RECONVERGENT B0 ;  /* 0x0000000000007941 */ /* 0x000fea0003800200 */
.L_x_15934:
        /* <DEDUP_REMOVED lines=49> */
.L_x_15943:
        /* <DEDUP_REMOVED lines=38> */
.L_x_15942:
        /* <DEDUP_REMOVED lines=31> */
.L_x_15945:
[----:B------:R-:W-:Y:S01]  /*8f20*/  PLOP3.LUT P5, PT, PT, PT, UP3, 0x80, 0x8 ;  /* 0x000000000008781c */ /* 0x000fe20003faf038 */
[--C-:B------:R-:W-:Y:S01]  /*8f30*/  FFMA.FTZ R165, R19, UR7, R167.reuse ;  /* 0x0000000713a57c23 */ /* 0x100fe200080100a7 */
[--C-:B------:R-:W-:Y:S01]  /*8f40*/  FFMA.FTZ R168, R176, UR7, R167.reuse ;  /* 0x00000007b0a87c23 */ /* 0x100fe200080100a7 */
[----:B------:R-:W-:Y:S01]  /*8f50*/  FFMA.FTZ R169, R23, UR7, R167 ;  /* 0x0000000717a97c23 */ /* 0x000fe200080100a7 */
[----:B------:R-:W-:Y:S01]  /*8f60*/  PLOP3.LUT P6, PT, PT, PT, UP3, 0x80, 0x8 ;  /* 0x000000000008781c */ /* 0x000fe20003fcf038 */
[----:B------:R-:W-:Y:S01]  /*8f70*/  FADD.FTZ R165, R174, -R165 ;  /* 0x800000a5aea57221 */ /* 0x000fe20000010000 */
[----:B------:R-:W-:Y:S01]  /*8f80*/  FADD.FTZ R168, R179, -R168 ;  /* 0x800000a8b3a87221 */ /* 0x000fe20000010000 */
[----:B------:R-:W-:Y:S02]  /*8f90*/  FADD.FTZ R169, R202, -R169 ;  /* 0x800000a9caa97221 */ /* 0x000fe40000010000 */
[----:B------:R-:W-:Y:S01]  /*8fa0*/  FMUL.FTZ R165, R165, UR30 ;  /* 0x0000001ea5a57c20 */ /* 0x000fe20008410000 */
[----:B------:R-:W-:Y:S01]  /*8fb0*/  FMUL.FTZ R168, R168, UR30 ;  /* 0x0000001ea8a87c20 */ /* 0x000fe20008410000 */
[----:B------:R-:W-:-:S02]  /*8fc0*/  FMUL.FTZ R169, R169, UR30 ;  /* 0x0000001ea9a97c20 */ /* 0x000fc40008410000 */
[----:B------:R-:W-:Y:S01]  /*8fd0*/  @P5 FFMA.FTZ R164, R184, UR7, R167 ;  /* 0x00000007b8a45c23 */ /* 0x000fe200080100a7 */
[----:B------:R-:W-:-:S13]  /*8fe0*/  PLOP3.LUT P5, PT, PT, PT, UP3, 0x80, 0x8 ;  /* 0x000000000008781c */ /* 0x000fda0003faf038 */
[----:B------:R-:W-:Y:S01]  /*8ff0*/  @P5 FADD.FTZ R164, R201, -R164 ;  /* 0x800000a4c9a45221 */ /* 0x000fe20000010000 */
[----:B------:R-:W-:-:S13]  /*9000*/  PLOP3.LUT P5, PT, PT, PT, UP3, 0x80, 0x8 ;  /* 0x000000000008781c */ /* 0x000fda0003faf038 */
[----:B------:R-:W-:Y:S01]  /*9010*/  @P5 FMUL.FTZ R164, R164, UR30 ;  /* 0x0000001ea4a45c20 */ /* 0x000fe20008410000 */
[----:B------:R-:W-:-:S04]  /*9020*/  ISETP.LT.AND P5, PT, RZ, UR31, PT ;  /* 0x0000001fff007c0c */ /* 0x000fc8000bfa1270 */
[----:B------:R-:W-:Y:S02]  /*9030*/  FSEL R165, R165, RZ, P5 ;  /* 0x000000ffa5a57208 */ /* 0x000fe40002800000 */
[----:B------:R-:W-:Y:S02]  /*9040*/  FSEL R168, R168, RZ, P5 ;  /* 0x000000ffa8a87208 */ /* 0x000fe40002800000 */
[----:B------:R-:W-:Y:S01]  /*9050*/  FSEL R169, R169, RZ, P5 ;  /* 0x000000ffa9a97208 */ /* 0x000fe20002800000 */
[----:B------:R-:W-:Y:S01]  /*9060*/  FMUL.FTZ R165, R165, UR24 ;  /* 0x00000018a5a57c20 */ /* 0x000fe20008410000 */
[----:B------:R-:W-:Y:S01]  /*9070*/  @P6 FSEL R164, R164, RZ, P5 ;  /* 0x000000ffa4a46208 */ /* 0x000fe20002800000 */
[----:B------:R-:W-:Y:S01]  /*9080*/  FMUL.FTZ R168, R168, UR24 ;  /* 0x00000018a8a87c20 */ /* 0x000fe20008410000 */
[----:B------:R-:W-:Y:S01]  /*9090*/  ISETP.LT.AND P5, PT, RZ, UR32, PT ;  /* 0x00000020ff007c0c */ /* 0x000fe2000bfa1270 */
[----:B------:R-:W-:-:S03]  /*90a0*/  FMUL.FTZ R169, R169, UR24 ;  /* 0x00000018a9a97c20 */ /* 0x000fc60008410000 */
[----:B------:R-:W-:Y:S02]  /*90b0*/  SEL R160, R165, R160, P5 ;  /* 0x000000a0a5a07207 */ /* 0x000fe40002800000 */
[----:B------:R-:W-:Y:S02]  /*90c0*/  SEL R161, R168, R161, P5 ;  /* 0x000000a1a8a17207 */ /* 0x000fe40002800000 */
[----:B------:R-:W-:Y:S02]  /*90d0*/  SEL R162, R169, R162, P5 ;  /* 0x000000a2a9a27207 */ /* 0x000fe40002800000 */
[----:B------:R-:W-:-:S13]  /*90e0*/  PLOP3.LUT P5, PT, PT, PT, UP3, 0x80, 0x8 ;  /* 0x000000000008781c */ /* 0x000fda0003faf038 */
[----:B------:R-:W-:-:S07]  /*90f0*/  @P5 FMUL.FTZ R163, R164, UR24 ;  /* 0x00000018a4a35c20 */ /* 0x000fce0008410000 */
.L_x_15944:
        /* <DEDUP_REMOVED lines=11> */
.L_x_15941:
[----:B------:R-:W-:Y:S05]  /*91b0*/  BSYNC.RECONVERGENT B0 ;  /* 0x0000000000007941 */ /* 0x000fea0003800200 */
.L_x_15940:
        /* <DEDUP_REMOVED lines=29> */
[----:B------:R-:W-:-:S03]  /*9390*/  PLOP3.LUT P5, PT, PT, PT, UP2, 0x80, 0x8 ;  /* 0x000000000008781c */ /* 0x000fc60003faf028 */
[----:B------:R-:W-:-:S10]  /*93a0*/  FMUL.FTZ R165, R126, UR24 ;  /* 0x000000187ea57c20 */ /* 0x000fd40008410000 */
[----:B------:R-:W-:Y:S01]  /*93b0*/  @P5 FFMA.FTZ R124, R127, UR30, R156 ;  /* 0x0000001e7f7c5c23 */ /* 0x000fe2000801009c */
[----:B------:R-:W-:-:S03]  /*93c0*/  PLOP3.LUT P5, PT, PT, PT, UP2, 0x80, 0x8 ;  /* 0x000000000008781c */ /* 0x000fc60003faf028 */
[----:B------:R-:W-:-:S10]  /*93d0*/  FMUL.FTZ R127, R124, UR24 ;  /* 0x000000187c7f7c20 */ /* 0x000fd40008410000 */
[----:B------:R-:W-:Y:S01]  /*93e0*/  @P5 FFMA.FTZ R164, R200, UR7, R167 ;  /* 0x00000007c8a45c23 */ /* 0x000fe200080100a7 */
[----:B------:R-:W-:Y:S02]  /*93f0*/  PLOP3.LUT P5, PT, PT, PT, UP2, 0x80, 0x8 ;  /* 0x000000000008781c */ /* 0x000fe40003faf028 */
[----:B------:R-:W-:-:S11]  /*9400*/  MOV R167, R159 ;  /* 0x0000009f00a77202 */ /* 0x000fd60000000f00 */
[----:B------:R-:W-:Y:S01]  /*9410*/  @P5 FADD.FTZ R164, R199, -R164 ;  /* 0x800000a4c7a45221 */ /* 0x000fe20000010000 */
[----:B------:R-:W-:-:S13]  /*9420*/  PLOP3.LUT P5, PT, PT, PT, UP2, 0x80, 0x8 ;  /* 0x000000000008781c */ /* 0x000fda0003faf028 */
[----:B------:R-:W-:Y:S01]  /*9430*/  @P5 FFMA.FTZ R167, R164, UR30, R159 ;  /* 0x0000001ea4a75c23 */ /* 0x000fe2000801009f */
[----:B------:R-:W-:Y:S01]  /*9440*/  FMUL.FTZ R164, R125, UR24 ;  /* 0x000000187da47c20 */ /* 0x000fe20008410000 */
[----:B------:R-:W-:-:S04]  /*9450*/  ISETP.LT.AND P5, PT, RZ, UR32, PT ;  /* 0x00000020ff007c0c */ /* 0x000fc8000bfa1270 */
[----:B------:R-:W-:Y:S02]  /*9460*/  SEL R160, R127, R160, P5 ;  /* 0x000000a07fa07207 */ /* 0x000fe40002800000 */
[----:B------:R-:W-:Y:S02]  /*9470*/  SEL R162, R165, R162, P5 ;  /* 0x000000a2a5a27207 */ /* 0x000fe40002800000 */
[----:B------:R-:W-:Y:S02]  /*9480*/  SEL R161, R164, R161, P5 ;  /* 0x000000a1a4a17207 */ /* 0x000fe40002800000 */
[----:B------:R-:W-:Y:S01]  /*9490*/  MOV R127, R167 ;  /* 0x000000a7007f7202 */ /* 0x000fe20000000f00 */
[----:B------:R-:W-:Y:S06]  /*94a0*/  BRA.U !UP3, `(.L_x_15950) ;  /* 0x000000050b947547 */ /* 0x000fec000b800000 */
[----:B------:R-:W-:Y:S01]  /*94b0*/  FMUL.FTZ R163, R167, UR24 ;  /* 0x00000018a7a37c20 */ /* 0x000fe20008410000 */
[----:B------:R-:W-:Y:S06]  /*94c0*/  BRA `(.L_x_15950) ;  /* 0x00000004008c7947 */ /* 0x000fec0003800000 */
.L_x_15949:
        /* <DEDUP_REMOVED lines=38> */
.L_x_15948:
[----:B01234-:R-:W0:Y:S02]  /*9730*/  LDC.64 R164, c[0x0][0x478] ;  /* 0x00011e00ffa47b82 */ /* 0x01fe240000000a00 */
        /* <DEDUP_REMOVED lines=11> */
[----:B------:R-:W-:Y:S01]  /*97f0*/  ISETP.LT.AND P5, PT, RZ, UR31, PT ;  /* 0x0000001fff007c0c */ /* 0x000fe2000bfa1270 */
[----:B------:R-:W-:Y:S01]  /*9800*/  FMUL.FTZ R124, R124, UR30 ;  /* 0x0000001e7c7c7c20 */ /* 0x000fe20008410000 */
[----:B------:R-:W-:Y:S01]  /*9810*/  FMUL.FTZ R125, R125, UR30 ;  /* 0x0000001e7d7d7c20 */ /* 0x000fe20008410000 */
[----:B------:R-:W-:Y:S01]  /*9820*/  FMUL.FTZ R126, R126, UR30 ;  /* 0x0000001e7e7e7c20 */ /* 0x000fe20008410000 */
[----:B------:R-:W-:-:S02]  /*9830*/  FMUL.FTZ R127, R127, UR30 ;  /* 0x0000001e7f7f7c20 */ /* 0x000fc40008410000 */
[----:B------:R-:W-:Y:S02]  /*9840*/  FSEL R124, R124, RZ, P5 ;  /* 0x000000ff7c7c7208 */ /* 0x000fe40002800000 */
[----:B------:R-:W-:Y:S02]  /*9850*/  FSEL R125, R125, RZ, P5 ;  /* 0x000000ff7d7d7208 */ /* 0x000fe40002800000 */
[----:B------:R-:W-:Y:S01]  /*9860*/  FSEL R126, R126, RZ, P5 ;  /* 0x000000ff7e7e7208 */ /* 0x000fe20002800000 */
[----:B------:R-:W-:Y:S01]  /*9870*/  FMUL.FTZ R167, R124, UR24 ;  /* 0x000000187ca77c20 */ /* 0x000fe20008410000 */
[----:B------:R-:W-:Y:S01]  /*9880*/  FSEL R127, R127, RZ, P5 ;  /* 0x000000ff7f7f7208 */ /* 0x000fe20002800000 */
[----:B------:R-:W-:Y:S01]  /*9890*/  FMUL.FTZ R164, R125, UR24 ;  /* 0x000000187da47c20 */ /* 0x000fe20008410000 */
[----:B------:R-:W-:Y:S01]  /*98a0*/  ISETP.LT.AND P5, PT, RZ, UR32, PT ;  /* 0x00000020ff007c0c */ /* 0x000fe2000bfa1270 */
[----:B------:R-:W-:-:S03]  /*98b0*/  FMUL.FTZ R165, R126, UR24 ;  /* 0x000000187ea57c20 */ /* 0x000fc60008410000 */
[----:B------:R-:W-:Y:S02]  /*98c0*/  SEL R160, R167, R160, P5 ;  /* 0x000000a0a7a07207 */ /* 0x000fe40002800000 */
[----:B------:R-:W-:Y:S02]  /*98d0*/  SEL R161, R164, R161, P5 ;  /* 0x000000a1a4a17207 */ /* 0x000fe40002800000 */
[----:B------:R-:W-:Y:S01]  /*98e0*/  SEL R162, R165, R162, P5 ;  /* 0x000000a2a5a27207 */ /* 0x000fe20002800000 */
[----:B------:R-:W-:Y:S06]  /*98f0*/  BRA.U !UP3, `(.L_x_15950) ;  /* 0x000000010b807547 */ /* 0x000fec000b800000 */
[----:B------:R-:W-:Y:S01]  /*9900*/  FMUL.FTZ R163, R127, UR24 ;  /* 0x000000187fa37c20 */ /* 0x000fe20008410000 */
[----:B------:R-:W-:Y:S06]  /*9910*/  BRA `(.L_x_15950) ;  /* 0x0000000000787947 */ /* 0x000fec0003800000 */
.L_x_15951:
[--C-:B------:R-:W-:Y:S01]  /*9920*/  FFMA.FTZ R164, R200, UR7, R167.reuse ;  /* 0x00000007c8a47c23 */ /* 0x100fe200080100a7 */
[----:B------:R-:W-:Y:S01]  /*9930*/  UISETP.GT.AND UP0, UPT, UR31, URZ, UPT ;  /* 0x000000ff1f00728c */ /* 0x000fe2000bf04270 */
[----:B------:R-:W-:Y:S02]  /*9940*/  FFMA.FTZ R165, R21, UR7, R167 ;  /* 0x0000000715a57c23 */ /* 0x000fe400080100a7 */
[----:B------:R-:W-:Y:S02]  /*9950*/  FADD.FTZ R164, R199, -R164 ;  /* 0x800000a4c7a47221 */ /* 0x000fe40000010000 */
[----:B------:R-:W-:Y:S01]  /*9960*/  FADD.FTZ R165, R178, -R165 ;  /* 0x800000a5b2a57221 */ /* 0x000fe20000010000 */
[----:B------:R-:W-:Y:S01]  /*9970*/  PLOP3.LUT P5, PT, PT, PT, UP0, 0x80, 0x8 ;  /* 0x000000000008781c */ /* 0x000fe20003faf008 */
[----:B------:R-:W-:Y:S02]  /*9980*/  FMUL.FTZ R164, R164, UR30 ;  /* 0x0000001ea4a47c20 */ /* 0x000fe40008410000 */
[----:B------:R-:W-:-:S03]  /*9990*/  FMUL.FTZ R165, R165, UR30 ;  /* 0x0000001ea5a57c20 */ /* 0x000fc60008410000 */
[----:B------:R-:W-:Y:S02]  /*99a0*/  FSEL R164, R164, RZ, P5 ;  /* 0x000000ffa4a47208 */ /* 0x000fe40002800000 */
[----:B------:R-:W-:-:S13]  /*99b0*/  PLOP3.LUT P5, PT, PT, PT, UP3, 0x80, 0x8 ;  /* 0x000000000008781c */ /* 0x000fda0003faf038 */
[----:B------:R-:W-:Y:S01]  /*99c0*/  @P5 FMUL.FTZ R163, R164, UR24 ;  /* 0x00000018a4a35c20 */ /* 0x000fe20008410000 */
[--C-:B------:R-:W-:Y:S01]  /*99d0*/  FFMA.FTZ R164, R180, UR7, R167.reuse ;  /* 0x00000007b4a47c23 */ /* 0x100fe200080100a7 */
[----:B------:R-:W-:Y:S01]  /*99e0*/  PLOP3.LUT P5, PT, PT, PT, UP0, 0x80, 0x8 ;  /* 0x000000000008781c */ /* 0x000fe20003faf008 */
[----:B------:R-:W-:Y:S02]  /*99f0*/  FFMA.FTZ R167, R175, UR7, R167 ;  /* 0x00000007afa77c23 */ /* 0x000fe400080100a7 */
[----:B------:R-:W-:Y:S01]  /*9a00*/  FADD.FTZ R164, R177, -R164 ;  /* 0x800000a4b1a47221 */ /* 0x000fe20000010000 */
[----:B------:R-:W-:Y:S01]  /*9a10*/  FSEL R165, R165, RZ, P5 ;  /* 0x000000ffa5a57208 */ /* 0x000fe20002800000 */
[----:B------:R-:W-:Y:S01]  /*9a20*/  FADD.FTZ R167, R182, -R167 ;  /* 0x800000a7b6a77221 */ /* 0x000fe20000010000 */
[----:B------:R-:W-:Y:S01]  /*9a30*/  PLOP3.LUT P5, PT, PT, PT, UP0, 0x80, 0x8 ;  /* 0x000000000008781c */ /* 0x000fe20003faf008 */
[----:B------:R-:W-:Y:S02]  /*9a40*/  FMUL.FTZ R164, R164, UR30 ;  /* 0x0000001ea4a47c20 */ /* 0x000fe40008410000 */
[----:B------:R-:W-:Y:S01]  /*9a50*/  FMUL.FTZ R167, R167, UR30 ;  /* 0x0000001ea7a77c20 */ /* 0x000fe20008410000 */
[----:B------:R-:W-:-:S02]  /*9a60*/  FMUL.FTZ R165, R165, UR24 ;  /* 0x00000018a5a57c20 */ /* 0x000fc40008410000 */
[----:B------:R-:W-:Y:S02]  /*9a70*/  FSEL R164, R164, RZ, P5 ;  /* 0x000000ffa4a47208 */ /* 0x000fe40002800000 */
[----:B------:R-:W-:-:S03]  /*9a80*/  PLOP3.LUT P5, PT, PT, PT, UP0, 0x80, 0x8 ;  /* 0x000000000008781c */ /* 0x000fc60003faf008 */
[----:B------:R-:W-:Y:S01]  /*9a90*/  FMUL.FTZ R164, R164, UR24 ;  /* 0x00000018a4a47c20 */ /* 0x000fe20008410000 */
[----:B------:R-:W-:Y:S02]  /*9aa0*/  FSEL R167, R167, RZ, P5 ;  /* 0x000000ffa7a77208 */ /* 0x000fe40002800000 */
[----:B------:R-:W-:-:S03]  /*9ab0*/  ISETP.LT.AND P5, PT, RZ, UR32, PT ;  /* 0x00000020ff007c0c */ /* 0x000fc6000bfa1270 */
[----:B------:R-:W-:Y:S01]  /*9ac0*/  FMUL.FTZ R167, R167, UR24 ;  /* 0x00000018a7a77c20 */ /* 0x000fe20008410000 */
[----:B------:R-:W-:Y:S02]  /*9ad0*/  SEL R160, R165, R160, P5 ;  /* 0x000000a0a5a07207 */ /* 0x000fe40002800000 */
[----:B------:R-:W-:Y:S02]  /*9ae0*/  SEL R161, R164, R161, P5 ;  /* 0x000000a1a4a17207 */ /* 0x000fe40002800000 */
[----:B------:R-:W-:-:S07]  /*9af0*/  SEL R162, R167, R162, P5 ;  /* 0x000000a2a7a27207 */ /* 0x000fce0002800000 */
.L_x_15950:
[----:B------:R-:W0:Y:S01]  /*9b00*/  @P4 LDC.64 R164, c[0x0][0x478] ;  /* 0x00011e00ffa44b82 */ /* 0x000e220000000a00 */
[----:B------:R-:W1:Y:S01]  /*9b10*/  @UP3 LDCU.64 UR28, c[0x0][0x468] ;  /* 0x00008d00ff1c37ac */ /* 0x000e620008000a00 */
[----:B0-----:R-:W-:-:S04]  /*9b20*/  @P4 IMAD.WIDE.U32 R168, R219, 0x10, R164 ;  /* 0x00000010dba84825 */ /* 0x001fc800078e00a4 */
[----:B------:R-:W-:Y:S01]  /*9b30*/  HFMA2 R165, -RZ, RZ, 0, 9.5367431640625e-07 ;  /* 0x00000010ffa57431 */ /* 0x000fe200000001ff */
[----:B------:R0:W-:Y:S01]  /*9b40*/  @P4 STG.E.128 desc[UR10][R168.64], R124 ;  /* 0x0000007ca8004986 */ /* 0x0001e2000c101d0a */
[----:B------:R-:W-:-:S13]  /*9b50*/  PLOP3.LUT P4, PT, PT, PT, UP3, 0x80, 0x8 ;  /* 0x000000000008781c */ /* 0x000fda0003f8f038 */
[----:B-1----:R-:W-:Y:S01]  /*9b60*/  @P4 IMAD.WIDE.U32 R166, R166, R165, UR28 ;  /* 0x0000001ca6a64e25 */ /* 0x002fe2000f8e00a5 */
[----:B------:R-:W-:-:S13]  /*9b70*/  PLOP3.LUT P4, PT, PT, PT, UP3, 0x80, 0x8 ;  /* 0x000000000008781c */ /* 0x000fda0003f8f038 */
[----:B------:R0:W-:Y:S02]  /*9b80*/  @P4 STG.E.128 desc[UR10][R166.64], R160 ;  /* 0x000000a0a6004986 */ /* 0x0001e4000c101d0a */
.L_x_15947:
[----:B------:R-:W-:Y:S05]  /*9b90*/  BSYNC.RECONVERGENT B0 ;  /* 0x0000000000007941 */ /* 0x000fea0003800200 */
.L_x_15946:
[----:B------:R-:W-:Y:S02]  /*9ba0*/  UIADD3 UR9, UPT, UPT, UR9, UR22, URZ ;  /* 0x0000001609097290 */ /* 0x000fe4000fffe0ff */
[----:B------:R-:W-:Y:S02]  /*9bb0*/  UPLOP3.LUT UP1, UPT, UPT, UPT, UP1, 0x40, 0x4 ;  /* 0x000000000004789c */ /* 0x000fe40003f2e810 */
[----:B------:R-:W-:-:S09]  /*9bc0*/  UISETP.GE.AND UP0, UPT, UR9, UR23, UPT ;  /* 0x000000170900728c */ /* 0x000fd2000bf06270 */
[----:B------:R-:W-:Y:S05]  /*9bd0*/  BRA.U !UP0, `(.L_x_15952) ;  /* 0xffffff7108ac7547 */ /* 0x000fea000b83ffff */
.L_x_15868:
[----:B------:R-:W0:Y:S01]  /*9be0*/  S2UR UR7, SR_CTAID.X ;  /* 0x00000000000779c3 */ /* 0x000e220000002500 */
[----:B------:R-:W-:Y:S02]  /*9bf0*/  P2R R0, PR, RZ, 0x4 ;  /* 0x00000004ff007803 */ /* 0x000fe40000000000 */
[----:B-----5:R-:W-:Y:S02]  /*9c00*/  P2R R10, PR, RZ, 0x8 ;  /* 0x00000008ff0a7803 */ /* 0x020fe40000000000 */
[----:B------:R-:W-:Y:S02]  /*9c10*/  P2R R12, PR, RZ, 0x40 ;  /* 0x00000040ff0c7803 */ /* 0x000fe40000000000 */
[C---:B------:R-:W-:Y:S01]  /*9c20*/  LOP3.LUT P2, RZ, R4.reuse, 0x10, RZ, 0xc0, !PT ;  /* 0x0000001004ff7812 */ /* 0x040fe2000784c0ff */
[----:B------:R-:W1:Y:S01]  /*9c30*/  LDC.64 R6, c[0x0][0x448] ;  /* 0x00011200ff067b82 */ /* 0x000e620000000a00 */
[C---:B------:R-:W-:Y:S02]  /*9c40*/  LOP3.LUT P3, RZ, R4.reuse, 0x8, RZ, 0xc0, !PT ;  /* 0x0000000804ff7812 */ /* 0x040fe4000786c0ff */
[----:B------:R-:W-:-:S02]  /*9c50*/  LOP3.LUT P6, RZ, R4, 0x4, RZ, 0xc0, !PT ;  /* 0x0000000404ff7812 */ /* 0x000fc400078cc0ff */
[C---:B------:R-:W-:Y:S02]  /*9c60*/  LOP3.LUT P5, RZ, R4.reuse, 0x2, RZ, 0xc0, !PT ;  /* 0x0000000204ff7812 */ /* 0x040fe400078ac0ff */
[----:B------:R-:W-:Y:S01]  /*9c70*/  LOP3.LUT P4, RZ, R4, 0x1, RZ, 0xc0, !PT ;  /* 0x0000000104ff7812 */ /* 0x000fe2000788c0ff */
[----:B------:R-:W2:Y:S08]  /*9c80*/  LDC.64 R8, c[0x0][0x448] ;  /* 0x00011200ff087b82 */ /* 0x000eb00000000a00 */
[----:B------:R-:W3:Y:S01]  /*9c90*/  LDC.64 R4, c[0x0][0x440] ;  /* 0x00011000ff047b82 */ /* 0x000ee20000000a00 */
[----:B0-----:R-:W-:-:S06]  /*9ca0*/  UIMAD UR7, UR7, UR6, URZ ;  /* 0x00000006070772a4 */ /* 0x001fcc000f8e02ff */
[----:B------:R-:W-:Y:S01]  /*9cb0*/  MOV R27, UR7 ;  /* 0x00000007001b7c02 */ /* 0x000fe20008000f00 */
[----:B------:R-:W0:Y:S03]  /*9cc0*/  LDC.64 R14, c[0x0][0x440] ;  /* 0x00011000ff0e7b82 */ /* 0x000e260000000a00 */
[----:B------:R-:W-:-:S05]  /*9cd0*/  LEA.HI R27, R27, R2, RZ, 0x1e ;  /* 0x000000021b1b7211 */ /* 0x000fca00078ff0ff */
[----:B------:R-:W4:Y:S01]  /*9ce0*/  LDC.64 R16, c[0x0][0x448] ;  /* 0x00011200ff107b82 */ /* 0x000f220000000a00 */
[----:B---3--:R-:W-:-:S07]  /*9cf0*/  @P2 IMAD.WIDE.U32 R2, R27, 0x10, R4 ;  /* 0x000000101b022825 */ /* 0x008fce00078e0004 */
[----:B------:R-:W3:Y:S01]  /*9d00*/  LDC.64 R18, c[0x0][0x440] ;  /* 0x00011000ff127b82 */ /* 0x000ee20000000a00 */
[C---:B-1----:R-:W-:Y:S01]  /*9d10*/  @P2 IMAD.WIDE.U32 R4, R27.reuse, 0x10, R6 ;  /* 0x000000101b042825 */ /* 0x042fe200078e0006 */
[----:B------:R-:W-:Y:S01]  /*9d20*/  @P2 IADD3 R27, PT, PT, R27, 0x80, RZ ;  /* 0x000000801b1b2810 */ /* 0x000fe20007ffe0ff */
[----:B------:R1:W-:Y:S05]  /*9d30*/  @P2 STG.E.128 desc[UR10][R2.64], R76 ;  /* 0x0000004c02002986 */ /* 0x0003ea000c101d0a */
[----:B------:R-:W0:Y:S01]  /*9d40*/  LDC.64 R6, c[0x0][0x440] ;  /* 0x00011000ff067b82 */ /* 0x000e220000000a00 */
[----:B--2---:R-:W-:Y:S01]  /*9d50*/  @P3 IMAD.WIDE.U32 R8, R27, 0x10, R8 ;  /* 0x000000101b083825 */ /* 0x004fe200078e0008 */
[----:B------:R2:W-:Y:S01]  /*9d60*/  @P2 STG.E.128 desc[UR10][R4.64], R40 ;  /* 0x0000002804002986 */ /* 0x0005e2000c101d0a */
[----:B------:R-:W-:-:S05]  /*9d70*/  ISETP.NE.AND P2, PT, R0, RZ, PT ;  /* 0x000000ff0000720c */ /* 0x000fca0003f45270 */
[----:B------:R-:W3:Y:S08]  /*9d80*/  LDC.64 R20, c[0x0][0x448] ;  /* 0x00011200ff147b82 */ /* 0x000ef00000000a00 */
[----:B-1----:R-:W1:Y:S01]  /*9d90*/  LDC.64 R2, c[0x0][0x448] ;  /* 0x00011200ff027b82 */ /* 0x002e620000000a00 */
[C---:B0-----:R-:W-:Y:S01]  /*9da0*/  @P3 IMAD.WIDE.U32 R6, R27.reuse, 0x10, R6 ;  /* 0x000000101b063825 */ /* 0x041fe200078e0006 */
[----:B------:R-:W-:-:S06]  /*9db0*/  @P3 IADD3 R27, PT, PT, R27, 0x80, RZ ;  /* 0x000000801b1b3810 */ /* 0x000fcc0007ffe0ff */
[----:B--2---:R-:W0:Y:S01]  /*9dc0*/  LDC.64 R4, c[0x0][0x440] ;  /* 0x00011000ff047b82 */ /* 0x004e220000000a00 */
[----:B------:R2:W-:Y:S04]  /*9dd0*/  @P3 STG.E.128 desc[UR10][R6.64], R120 ;  /* 0x0000007806003986 */ /* 0x0005e8000c101d0a */
[----:B------:R4:W-:Y:S01]  /*9de0*/  @P3 STG.E.128 desc[UR10][R8.64], R80 ;  /* 0x0000005008003986 */ /* 0x0009e2000c101d0a */
[----:B------:R-:W-:Y:S02]  /*9df0*/  ISETP.NE.AND P3, PT, R10, RZ, PT ;  /* 0x000000ff0a00720c */ /* 0x000fe40003f65270 */
[----:B------:R-:W3:Y:S01]  /*9e00*/  LDC.64 R22, c[0x0][0x440] ;  /* 0x00011000ff167b82 */ /* 0x000ee20000000a00 */
[----:B-1----:R-:W-:-:S07]  /*9e10*/  @P6 IMAD.WIDE.U32 R2, R27, 0x10, R2 ;  /* 0x000000101b026825 */ /* 0x002fce00078e0002 */
[----:B------:R-:W1:Y:S08]  /*9e20*/  LDC.64 R10, c[0x0][0x440] ;  /* 0x00011000ff0a7b82 */ /* 0x000e700000000a00 */
[----:B--2---:R-:W2:Y:S08]  /*9e30*/  LDC.64 R6, c[0x0][0x448] ;  /* 0x00011200ff067b82 */ /* 0x004eb00000000a00 */
[----:B----4-:R-:W4:Y:S01]  /*9e40*/  LDC.64 R8, c[0x0][0x448] ;  /* 0x00011200ff087b82 */ /* 0x010f220000000a00 */
[C---:B-1----:R-:W-:Y:S01]  /*9e50*/  @P6 IMAD.WIDE.U32 R10, R27.reuse, 0x10, R10 ;  /* 0x000000101b0a6825 */ /* 0x042fe200078e000a */
[----:B------:R-:W-:-:S06]  /*9e60*/  @P6 IADD3 R27, PT, PT, R27, 0x80, RZ ;  /* 0x000000801b1b6810 */ /* 0x000fcc0007ffe0ff */
[----:B------:R-:W1:Y:S01]  /*9e70*/  LDC.64 R24, c[0x0][0x448] ;  /* 0x00011200ff187b82 */ /* 0x000e620000000a00 */
[----:B------:R3:W-:Y:S01]  /*9e80*/  @P6 STG.E.128 desc[UR10][R10.64], R84 ;  /* 0x000000540a006986 */ /* 0x0007e2000c101d0a */
[----:B0-----:R-:W-:-:S03]  /*9e90*/  @P5 IMAD.WIDE.U32 R4, R27, 0x10, R4 ;  /* 0x000000101b045825 */ /* 0x001fc600078e0004 */
[----:B------:R0:W-:Y:S01]  /*9ea0*/  @P6 STG.E.128 desc[UR10][R2.64], R44 ;  /* 0x0000002c02006986 */ /* 0x0001e2000c101d0a */
[----:B------:R-:W-:Y:S01]  /*9eb0*/  ISETP.NE.AND P6, PT, R12, RZ, PT ;  /* 0x000000ff0c00720c */ /* 0x000fe20003fc5270 */
[C---:B--2---:R-:W-:Y:S01]  /*9ec0*/  @P5 IMAD.WIDE.U32 R6, R27.reuse, 0x10, R6 ;  /* 0x000000101b065825 */ /* 0x044fe200078e0006 */
[----:B------:R-:W2:Y:S01]  /*9ed0*/  LDC.64 R12, c[0x0][0x440] ;  /* 0x00011000ff0c7b82 */ /* 0x000ea20000000a00 */
[----:B------:R-:W-:Y:S01]  /*9ee0*/  @P5 IADD3 R27, PT, PT, R27, 0x80, RZ ;  /* 0x000000801b1b5810 */ /* 0x000fe20007ffe0ff */
[----:B------:R1:W-:Y:S04]  /*9ef0*/  @P5 STG.E.128 desc[UR10][R4.64], R88 ;  /* 0x0000005804005986 */ /* 0x0003e8000c101d0a */
[C---:B----4-:R-:W-:Y:S01]  /*9f00*/  @P4 IMAD.WIDE.U32 R8, R27.reuse, 0x10, R8 ;  /* 0x000000101b084825 */ /* 0x050fe200078e0008 */
[----:B------:R4:W-:Y:S01]  /*9f10*/  @P5 STG.E.128 desc[UR10][R6.64], R48 ;  /* 0x0000003006005986 */ /* 0x0009e2000c101d0a */
[----:B---3--:R-:W3:Y:S08]  /*9f20*/  LDC.64 R10, c[0x0][0x448] ;  /* 0x00011200ff0a7b82 */ /* 0x008ef00000000a00 */
[----:B0-----:R-:W0:Y:S01]  /*9f30*/  LDC.64 R2, c[0x0][0x440] ;  /* 0x00011000ff027b82 */ /* 0x001e220000000a00 */
[C---:B--2---:R-:W-:Y:S01]  /*9f40*/  @P4 IMAD.WIDE.U32 R12, R27.reuse, 0x10, R12 ;  /* 0x000000101b0c4825 */ /* 0x044fe200078e000c */
[----:B------:R-:W-:-:S04]  /*9f50*/  @P4 IADD3 R27, PT, PT, R27, 0x80, RZ ;  /* 0x000000801b1b4810 */ /* 0x000fc80007ffe0ff */
[----:B------:R4:W-:Y:S01]  /*9f60*/  @P4 STG.E.128 desc[UR10][R12.64], R92 ;  /* 0x0000005c0c004986 */ /* 0x0009e2000c101d0a */
[----:B------:R-:W-:-:S03]  /*9f70*/  @P0 IMAD.WIDE.U32 R14, R27, 0x10, R14 ;  /* 0x000000101b0e0825 */ /* 0x000fc600078e000e */
[----:B------:R4:W-:Y:S01]  /*9f80*/  @P4 STG.E.128 desc[UR10][R8.64], R52 ;  /* 0x0000003408004986 */ /* 0x0009e2000c101d0a */
[C---:B------:R-:W-:Y:S01]  /*9f90*/  @P0 IMAD.WIDE.U32 R16, R27.reuse, 0x10, R16 ;  /* 0x000000101b100825 */ /* 0x040fe200078e0010 */
[----:B------:R-:W-:Y:S02]  /*9fa0*/  @P0 IADD3 R27, PT, PT, R27, 0x80, RZ ;  /* 0x000000801b1b0810 */ /* 0x000fe40007ffe0ff */
[----:B------:R4:W-:Y:S03]  /*9fb0*/  @P0 STG.E.128 desc[UR10][R14.64], R96 ;  /* 0x000000600e000986 */ /* 0x0009e6000c101d0a */
[C---:B------:R-:W-:Y:S01]  /*9fc0*/  @P1 IMAD.WIDE.U32 R18, R27.reuse, 0x10, R18 ;  /* 0x000000101b121825 */ /* 0x040fe200078e0012 */
[----:B------:R4:W-:Y:S03]  /*9fd0*/  @P0 STG.E.128 desc[UR10][R16.64], R56 ;  /* 0x0000003810000986 */ /* 0x0009e6000c101d0a */
[C---:B------:R-:W-:Y:S01]  /*9fe0*/  @P1 IMAD.WIDE.U32 R20, R27.reuse, 0x10, R20 ;  /* 0x000000101b141825 */ /* 0x040fe200078e0014 */
[----:B------:R-:W-:Y:S01]  /*9ff0*/  @P1 IADD3 R27, PT, PT, R27, 0x80, RZ ;  /* 0x000000801b1b1810 */ /* 0x000fe20007ffe0ff */
[----:B------:R4:W-:Y:S04]  /*a000*/  @P1 STG.E.128 desc[UR10][R18.64], R100 ;  /* 0x0000006412001986 */ /* 0x0009e8000c101d0a */
[C---:B0-----:R-:W-:Y:S01]  /*a010*/  @P2 IMAD.WIDE.U32 R2, R27.reuse, 0x10, R2 ;  /* 0x000000101b022825 */ /* 0x041fe200078e0002 */
[----:B------:R4:W-:Y:S03]  /*a020*/  @P1 STG.E.128 desc[UR10][R20.64], R60 ;  /* 0x0000003c14001986 */ /* 0x0009e6000c101d0a */
[C---:B---3--:R-:W-:Y:S01]  /*a030*/  @P2 IMAD.WIDE.U32 R10, R27.reuse, 0x10, R10 ;  /* 0x000000101b0a2825 */ /* 0x048fe200078e000a */
[----:B------:R-:W-:Y:S01]  /*a040*/  @P2 IADD3 R27, PT, PT, R27, 0x80, RZ ;  /* 0x000000801b1b2810 */ /* 0x000fe20007ffe0ff */
[----:B------:R4:W-:Y:S04]  /*a050*/  @P2 STG.E.128 desc[UR10][R2.64], R104 ;  /* 0x0000006802002986 */ /* 0x0009e8000c101d0a */
[C---:B------:R-:W-:Y:S01]  /*a060*/  @P3 IMAD.WIDE.U32 R22, R27.reuse, 0x10, R22 ;  /* 0x000000101b163825 */ /* 0x040fe200078e0016 */
[----:B------:R4:W-:Y:S03]  /*a070*/  @P2 STG.E.128 desc[UR10][R10.64], R64 ;  /* 0x000000400a002986 */ /* 0x0009e6000c101d0a */
[----:B-1----:R-:W-:Y:S01]  /*a080*/  @P3 IMAD.WIDE.U32 R24, R27, 0x10, R24 ;  /* 0x000000101b183825 */ /* 0x002fe200078e0018 */
[----:B------:R4:W-:Y:S04]  /*a090*/  @P3 STG.E.128 desc[UR10][R22.64], R108 ;  /* 0x0000006c16003986 */ /* 0x0009e8000c101d0a */
[----:B------:R4:W-:Y:S01]  /*a0a0*/  @P3 STG.E.128 desc[UR10][R24.64], R68 ;  /* 0x0000004418003986 */ /* 0x0009e2000c101d0a */
[----:B------:R-:W-:Y:S05]  /*a0b0*/  @!P6 EXIT ;  /* 0x000000000000e94d */ /* 0x000fea0003800000 */
[----:B----4-:R-:W0:Y:S01]  /*a0c0*/  LDC.64 R2, c[0x0][0x440] ;  /* 0x00011000ff027b82 */ /* 0x010e220000000a00 */
[----:B------:R-:W-:-:S07]  /*a0d0*/  @P3 IADD3 R27, PT, PT, R27, 0x80, RZ ;  /* 0x000000801b1b3810 */ /* 0x000fce0007ffe0ff */
[----:B------:R-:W1:Y:S01]  /*a0e0*/  LDC.64 R4, c[0x0][0x448] ;  /* 0x00011200ff047b82 */ /* 0x000e620000000a00 */
[----:B0-----:R-:W-:-:S05]  /*a0f0*/  IMAD.WIDE.U32 R2, R27, 0x10, R2 ;  /* 0x000000101b027825 */ /* 0x001fca00078e0002 */
[----:B------:R-:W-:Y:S01]  /*a100*/  STG.E.128 desc[UR10][R2.64], R112 ;  /* 0x0000007002007986 */ /* 0x000fe2000c101d0a */
[----:B-1----:R-:W-:-:S05]  /*a110*/  IMAD.WIDE.U32 R4, R27, 0x10, R4 ;  /* 0x000000101b047825 */ /* 0x002fca00078e0004 */
[----:B------:R-:W-:Y:S01]  /*a120*/  STG.E.128 desc[UR10][R4.64], R72 ;  /* 0x0000004804007986 */ /* 0x000fe2000c101d0a */
[----:B------:R-:W-:Y:S05]  /*a130*/  EXIT ;  /* 0x000000000000794d */ /* 0x000fea0003800000 */
.L_x_15953:
        /* <DEDUP_REMOVED lines=12> */
.L_x_19436:


//--------------------- .text._ZN10layer_norm13ln_bwd_kernelINS_13Kernel_traitsI6__halfffffjLj5120ELj1ELj1ELj4ELj16ENS_18Kernel_traits_baseILj5120ES2_ffffjLj128EEEEELb0ELb0ELb1ELb1EEEvNS_9BwdParamsE --------------------------
	.section	.text._ZN10layer_norm13ln_bwd_kernelINS_13Kernel_traitsI6__halfffffjLj5120ELj1ELj1ELj4ELj16ENS_18Kernel_traits_baseILj5120ES2_ffffjLj128EEEEELb0ELb0ELb1ELb1EEEvNS_9BwdParamsE,"ax",@progbits
	.align	128
        .global         _ZN10layer_norm13ln_bwd_kernelINS_13Kernel_traitsI6__halfffffjLj5120ELj1ELj1ELj4ELj16ENS_18Kernel_traits_baseILj5120ES2_ffffjLj128EEEEELb0ELb0ELb1ELb1EEEvNS_9BwdParamsE
        .type           _ZN10layer_norm13ln_bwd_kernelINS_13Kernel_traitsI6__halfffffjLj5120ELj1ELj1ELj4ELj16ENS_18Kernel_traits_baseILj5120ES2_ffffjLj128EEEEELb0ELb0ELb1ELb1EEEvNS_9BwdParamsE,@function
        .size           _ZN10layer_norm13ln_bwd_kernelINS_13Kernel_traitsI6__halfffffjLj5120ELj1ELj1ELj4ELj16ENS_18Kernel_traits_baseILj5120ES2_ffffjLj128EEEEELb0ELb0ELb1ELb1EEEvNS_9BwdParamsE,(.L_x_19437 - _ZN10layer_norm13ln_bwd_kernelINS_13Kernel_traitsI6__halfffffjLj5120ELj1ELj1ELj4ELj16ENS_18Kernel_traits_baseILj5120ES2_ffffjLj128EEEEELb0ELb0ELb1ELb1EEEvNS_9BwdParamsE)
        .other          _ZN10layer_norm13ln_bwd_kernelINS_13Kernel_traitsI6__halfffffjLj5120ELj1ELj1ELj4ELj16ENS_18Kernel_traits_baseILj5120ES2_ffffjLj128EEEEELb0ELb0ELb1ELb1EEEvNS_9BwdParamsE,@"STO_CUDA_ENTRY STV_DEFAULT"
_ZN10layer_norm13ln_bwd_kernelINS_13Kernel_traitsI6__halfffffjLj5120ELj1ELj1ELj4ELj16ENS_18Kernel_traits_baseILj5120ES2_ffffjLj128EEEEELb0ELb0ELb1ELb1EEEvNS_9BwdParamsE:
.text._ZN10layer_norm13ln_bwd_kernelINS_13Kernel_traitsI6__halfffffjLj5120ELj1ELj1ELj4ELj16ENS_18Kernel_traits_baseILj5120ES2_ffffjLj128EEEEELb0ELb0ELb1ELb1EEEvNS_9BwdParamsE:
        /* <DEDUP_REMOVED lines=55> */
[----:B0-----:R-:W2:Y:S04]  /*0370*/  LDG.E.64 R226, desc[UR14][R2.64+0x2000] ;  /* 0x0020000e02e27981 */ /* 0x001ea8000c1e1b00 */
[----:B------:R-:W3:Y:S01]  /*0380*/  LDG.E.64 R224, desc[UR14][R2.64+0x2400] ;  /* 0x0024000e02e07981 */ /* 0x000ee2000c1e1b00 */
[----:B------:R-:W-:-:S03]  /*0390*/  HFMA2 R90, -RZ, RZ, 0, 0 ;  /* 0x00000000ff5a7431 */ /* 0x000fc600000001ff */
[----:B------:R-:W5:Y:S04]  /*03a0*/  LDG.E.64 R222, desc[UR14][R2.64+0x1c00] ;  /* 0x001c000e02de7981 */ /* 0x000f68000c1e1b00 */
[----:B------:R-:W5:Y:S04]  /*03b0*/  LDG.E.64 R220, desc[UR14][R2.64+0x1800] ;  /* 0x0018000e02dc7981 */ /* 0x000f68000c1e1b00 */
[----:B------:R-:W5:Y:S04]  /*03c0*/  LDG.E.64 R22, desc[UR14][R2.64+0x1400] ;  /* 0x0014000e02167981 */ /* 0x000f68000c1e1b00 */
[----:B------:R-:W5:Y:S04]  /*03d0*/  LDG.E.64 R20, desc[UR14][R2.64+0x1000] ;  /* 0x0010000e02147981 */ /* 0x000f68000c1e1b00 */
[----:B------:R-:W5:Y:S04]  /*03e0*/  LDG.E.64 R18, desc[UR14][R2.64+0xc00] ;  /* 0x000c000e02127981 */ /* 0x000f68000c1e1b00 */
[----:B------:R-:W5:Y:S04]  /*03f0*/  LDG.E.64 R16, desc[UR14][R2.64+0x800] ;  /* 0x0008000e02107981 */ /* 0x000f68000c1e1b00 */
[----:B------:R-:W5:Y:S04]  /*0400*/  LDG.E.64 R14, desc[UR14][R2.64+0x400] ;  /* 0x0004000e020e7981 */ /* 0x000f68000c1e1b00 */
[----:B------:R0:W5:Y:S01]  /*0410*/  LDG.E.64 R12, desc[UR14][R2.64] ;  /* 0x0000000e020c7981 */ /* 0x000162000c1e1b00 */
[----:B------:R-:W-:Y:S01]  /*0420*/  UPLOP3.LUT UP1, UPT, UPT, UPT, UPT, 0x40, 0x4 ;  /* 0x000000000004789c */ /* 0x000fe20003f2e870 */
[----:B--2---:R-:W-:-:S02]  /*0430*/  SHF.R.U64 R245, R226, 0x10, R227 ;  /* 0x00000010e2f57819 */ /* 0x004fc400000012e3 */
[----:B------:R-:W-:Y:S02]  /*0440*/  SHF.R.U32.HI R0, RZ, 0x10, R227 ;  /* 0x00000010ff007819 */ /* 0x000fe400000116e3 */
[--C-:B---3--:R-:W-:Y:S02]  /*0450*/  SHF.R.U64 R250, R224, 0x10, R225.reuse ;  /* 0x00000010e0fa7819 */ /* 0x108fe400000012e1 */
[----:B0-----:R-:W-:Y:S02]  /*0460*/  SHF.R.U32.HI R2, RZ, 0x10, R225 ;  /* 0x00000010ff027819 */ /* 0x001fe400000116e1 */
[----:B------:R-:W-:Y:S02]  /*0470*/  PRMT R245, R245, 0x5410, R0 ;  /* 0x00005410f5f57816 */ /* 0x000fe40000000000 */
[----:B------:R-:W-:Y:S02]  /*0480*/  PRMT R250, R250, 0x5410, R2 ;  /* 0x00005410fafa7816 */ /* 0x000fe40000000002 */
[----:B----4-:R-:W-:-:S07]  /*0490*/  MOV R0, UR4 ;  /* 0x0000000400007c02 */ /* 0x010fce0008000f00 */
.L_x_15999:
[----:B------:R-:W0:Y:S08]  /*04a0*/  LDC.64 R2, c[0x0][0x3f8] ;  /* 0x0000fe00ff027b82 */ /* 0x000e300000000a00 */
[----:B------:R-:W1:Y:S08]  /*04b0*/  LDC.64 R4, c[0x0][0x3c8] ;  /* 0x0000f200ff047b82 */ /* 0x000e700000000a00 */
[----:B------:R-:W2:Y:S01]  /*04c0*/  LDC.64 R6, c[0x0][0x3f0] ;  /* 0x0000fc00ff067b82 */ /* 0x000ea20000000a00 */
[----:B0-----:R-:W-:-:S06]  /*04d0*/  IMAD.WIDE R2, R0, 0x4, R2 ;  /* 0x0000000400027825 */ /* 0x001fcc00078e0202 */
[----:B------:R0:W3:Y:S01]  /*04e0*/  LDG.E R2, desc[UR14][R2.64] ;  /* 0x0000000e02027981 */ /* 0x0000e2000c1e1900 */
[----:B-1----:R-:W-:-:S06]  /*04f0*/  IMAD.WIDE R4, R0, 0x4, R4 ;  /* 0x0000000400047825 */ /* 0x002fcc00078e0204 */
[----:B-----5:R1:W5:Y:S01]  /*0500*/  LDG.E R4, desc[UR14][R4.64] ;  /* 0x0000000e04047981 */ /* 0x020362000c1e1900 */
[----:B--2---:R-:W-:Y:S01]  /*0510*/  IMAD.WIDE R6, R0, 0x4, R6 ;  /* 0x0000000400067825 */ /* 0x004fe200078e0206 */
[----:B0-----:R-:W-:-:S05]  /*0520*/  MOV R3, R26 ;  /* 0x0000001a00037202 */ /* 0x001fca0000000f00 */
[----:B------:R0:W5:Y:S01]  /*0530*/  LDG.E R7, desc[UR14][R6.64] ;  /* 0x0000000e06077981 */ /* 0x000162000c1e1900 */
[----:B-1----:R-:W-:Y:S02]  /*0540*/  MOV R5, R25 ;  /* 0x0000001900057202 */ /* 0x002fe40000000f00 */
[----:B0-----:R-:W-:Y:S02]  /*0550*/  MOV R6, R24 ;  /* 0x0000001800067202 */ /* 0x001fe40000000f00 */
[----:B------:R-:W-:Y:S02]  /*0560*/  CS2R R24, SRZ ;  /* 0x0000000000187805 */ /* 0x000fe4000001ff00 */
[----:B---3--:R-:W-:-:S13]  /*0570*/  ISETP.GE.AND P2, PT, R2, 0x1, PT ;  /* 0x000000010200780c */ /* 0x008fda0003f46270 */
[----:B------:R-:W-:Y:S05]  /*0580*/  @!P2 BRA `(.L_x_15955) ;  /* 0x0000001c000ca947 */ /* 0x000fea0003800000 */
[----:B------:R-:W0:Y:S01]  /*0590*/  S2R R238, SR_TID.X ;  /* 0x0000000000ee7919 */ /* 0x000e220000002100 */
[----:B------:R-:W1:Y:S01]  /*05a0*/  LDC.64 R152, c[0x0][0x3c0] ;  /* 0x0000f000ff987b82 */ /* 0x000e620000000a00 */
[----:B------:R-:W-:Y:S01]  /*05b0*/  IMAD R11, R0, UR17, RZ ;  /* 0x00000011000b7c24 */ /* 0x000fe2000f8e02ff */
[----:B------:R-:W-:-:S06]  /*05c0*/  SHF.R.S32.HI R25, RZ, 0x1f, R0 ;  /* 0x0000001fff197819 */ /* 0x000fcc0000011400 */
[----:B------:R-:W2:Y:S01]  /*05d0*/  LDC.64 R8, c[0x0][0x3a8] ;  /* 0x0000ea00ff087b82 */ /* 0x000ea20000000a00 */
[----:B------:R-:W-:Y:S02]  /*05e0*/  SHF.R.S32.HI R24, RZ, 0x1f, R11 ;  /* 0x0000001fff187819 */ /* 0x000fe4000001140b */
[----:B------:R-:W-:Y:S02]  /*05f0*/  IADD3 R26, PT, PT, R2, -0x1, RZ ;  /* 0xffffffff021a7810 */ /* 0x000fe40007ffe0ff */
[----:B------:R-:W-:-:S03]  /*0600*/  LEA.HI R24, R24, R11, RZ, 0x2 ;  /* 0x0000000b18187211 */ /* 0x000fc600078f10ff */
[----:B------:R-:W3:Y:S01]  /*0610*/  LDC.64 R246, c[0x0][0x428] ;  /* 0x00010a00fff67b82 */ /* 0x000ee20000000a00 */
[----:B------:R-:W-:Y:S01]  /*0620*/  IMAD R26, R26, UR17, RZ ;  /* 0x000000111a1a7c24 */ /* 0x000fe2000f8e02ff */
[----:B-1----:R-:W-:-:S04]  /*0630*/  LEA R10, P0, R0, R152, 0x2 ;  /* 0x00000098000a7211 */ /* 0x002fc800078010ff */
[----:B------:R-:W-:Y:S02]  /*0640*/  LEA.HI.X R11, R0, R153, R25, 0x2, P0 ;  /* 0x00000099000b7211 */ /* 0x000fe400000f1419 */
[----:B0-----:R-:W-:-:S03]  /*0650*/  LEA.HI.SX32 R234, R24, R238, 0x1e ;  /* 0x000000ee18ea7211 */ /* 0x001fc600078ff2ff */
[----:B------:R0:W4:Y:S01]  /*0660*/  LDG.E R243, desc[UR14][R10.64] ;  /* 0x0000000e0af37981 */ /* 0x000122000c1e1900 */
[C---:B------:R-:W-:Y:S01]  /*0670*/  IADD3 R244, PT, PT, R234.reuse, 0x300, RZ ;  /* 0x00000300eaf47810 */ /* 0x040fe20007ffe0ff */
[C---:B--2---:R-:W-:Y:S01]  /*0680*/  IMAD.WIDE.U32 R184, R234.reuse, 0x10, R8 ;  /* 0x00000010eab87825 */ /* 0x044fe200078e0008 */
[C---:B------:R-:W-:Y:S02]  /*0690*/  IADD3 R25, PT, PT, R234.reuse, 0x80, RZ ;  /* 0x00000080ea197810 */ /* 0x040fe40007ffe0ff */
[C---:B------:R-:W-:Y:S02]  /*06a0*/  IADD3 R24, PT, PT, R234.reuse, 0x100, RZ ;  /* 0x00000100ea187810 */ /* 0x040fe40007ffe0ff */
[C---:B------:R-:W-:Y:S01]  /*06b0*/  IADD3 R240, PT, PT, R234.reuse, 0x180, RZ ;  /* 0x00000180eaf07810 */ /* 0x040fe20007ffe0ff */
[----:B------:R-:W2:Y:S01]  /*06c0*/  LDG.E.128 R184, desc[UR14][R184.64] ;  /* 0x0000000eb8b87981 */ /* 0x000ea2000c1e1d00 */
[----:B0-----:R-:W-:Y:S02]  /*06d0*/  SHF.R.S32.HI R11, RZ, 0x1f, R26 ;  /* 0x0000001fff0b7819 */ /* 0x001fe4000001141a */
[----:B------:R-:W-:-:S02]  /*06e0*/  IADD3 R239, PT, PT, R234, 0x200, RZ ;  /* 0x00000200eaef7810 */ /* 0x000fc40007ffe0ff */
[C---:B------:R-:W-:Y:S02]  /*06f0*/  IADD3 R248, PT, PT, R234.reuse, 0x280, RZ ;  /* 0x00000280eaf87810 */ /* 0x040fe40007ffe0ff */
[C---:B------:R-:W-:Y:S02]  /*0700*/  IADD3 R242, PT, PT, R234.reuse, 0x380, RZ ;  /* 0x00000380eaf27810 */ /* 0x040fe40007ffe0ff */
[----:B------:R-:W-:Y:S01]  /*0710*/  IADD3 R241, PT, PT, R234, 0x400, RZ ;  /* 0x00000400eaf17810 */ /* 0x000fe20007ffe0ff */
[--C-:B------:R-:W-:Y:S01]  /*0720*/  IMAD.WIDE.U32 R208, R244, 0x10, R8.reuse ;  /* 0x00000010f4d07825 */ /* 0x100fe200078e0008 */
[----:B------:R-:W-:Y:S02]  /*0730*/  LEA.HI R11, R11, R26, RZ, 0x2 ;  /* 0x0000001a0b0b7211 */ /* 0x000fe400078f10ff */
[----:B------:R-:W-:Y:S01]  /*0740*/  IADD3 R26, PT, PT, R234, 0x480, RZ ;  /* 0x00000480ea1a7810 */ /* 0x000fe20007ffe0ff */
[--C-:B------:R-:W-:Y:S01]  /*0750*/  IMAD.WIDE.U32 R188, R25, 0x10, R8.reuse ;  /* 0x0000001019bc7825 */ /* 0x100fe200078e0008 */
[----:B------:R-:W-:Y:S01]  /*0760*/  LEA.HI.SX32 R238, R11, R238, 0x1e ;  /* 0x000000ee0bee7211 */ /* 0x000fe200078ff2ff */
        /* <DEDUP_REMOVED lines=8> */
[----:B------:R-:W2:Y:S02]  /*07f0*/  LDG.E.128 R200, desc[UR14][R200.64] ;  /* 0x0000000ec8c87981 */ /* 0x000ea4000c1e1d00 */
[--C-:B------:R-:W-:Y:S02]  /*0800*/  IMAD.WIDE.U32 R212, R242, 0x10, R8.reuse ;  /* 0x00000010f2d47825 */ /* 0x100fe400078e0008 */
[----:B------:R-:W2:Y:S02]  /*0810*/  LDG.E.128 R204, desc[UR14][R204.64] ;  /* 0x0000000ecccc7981 */ /* 0x000ea4000c1e1d00 */
[--C-:B------:R-:W-:Y:S02]  /*0820*/  IMAD.WIDE.U32 R216, R241, 0x10, R8.reuse ;  /* 0x00000010f1d87825 */ /* 0x100fe400078e0008 */
[----:B------:R-:W2:Y:S02]  /*0830*/  LDG.E.128 R212, desc[UR14][R212.64] ;  /* 0x0000000ed4d47981 */ /* 0x000ea4000c1e1d00 */
[----:B------:R-:W-:Y:S01]  /*0840*/  IMAD.WIDE.U32 R8, R26, 0x10, R8 ;  /* 0x000000101a087825 */ /* 0x000fe200078e0008 */
[C---:B------:R-:W-:Y:S01]  /*0850*/  IADD3 R157, PT, PT, R238.reuse, 0x80, RZ ;  /* 0x00000080ee9d7810 */ /* 0x040fe20007ffe0ff */
[----:B------:R-:W2:Y:S02]  /*0860*/  LDG.E.128 R216, desc[UR14][R216.64] ;  /* 0x0000000ed8d87981 */ /* 0x000ea4000c1e1d00 */
[----:B---3--:R-:W-:-:S02]  /*0870*/  IMAD.WIDE.U32 R152, R238, 0x10, R246 ;  /* 0x00000010ee987825 */ /* 0x008fc400078e00f6 */
[----:B------:R-:W3:Y:S04]  /*0880*/  LDG.E.128 R8, desc[UR14][R8.64] ;  /* 0x0000000e08087981 */ /* 0x000ee8000c1e1d00 */
[----:B------:R-:W3:Y:S01]  /*0890*/  LDG.E.128 R152, desc[UR14][R152.64] ;  /* 0x0000000e98987981 */ /* 0x000ee2000c1e1d00 */
[----:B------:R-:W-:Y:S01]  /*08a0*/  IMAD.WIDE.U32 R156, R157, 0x10, R246 ;  /* 0x000000109d9c7825 */ /* 0x000fe200078e00f6 */
[----:B------:R-:W-:-:S05]  /*08b0*/  IADD3 R161, PT, PT, R238, 0x100, RZ ;  /* 0x00000100eea17810 */ /* 0x000fca0007ffe0ff */
[----:B------:R-:W3:Y:S01]  /*08c0*/  LDG.E.128 R156, desc[UR14][R156.64] ;  /* 0x0000000e9c9c7981 */ /* 0x000ee2000c1e1d00 */
[----:B------:R-:W-:Y:S01]  /*08d0*/  IMAD.WIDE.U32 R160, R161, 0x10, R246 ;  /* 0x00000010a1a07825 */ /* 0x000fe200078e00f6 */
[----:B------:R-:W-:-:S05]  /*08e0*/  IADD3 R165, PT, PT, R238, 0x180, RZ ;  /* 0x00000180eea57810 */ /* 0x000fca0007ffe0ff */
[----:B------:R-:W3:Y:S01]  /*08f0*/  LDG.E.128 R160, desc[UR14][R160.64] ;  /* 0x0000000ea0a07981 */ /* 0x000ee2000c1e1d00 */
[----:B------:R-:W-:-:S06]  /*0900*/  IMAD.WIDE.U32 R164, R165, 0x10, R246 ;  /* 0x00000010a5a47825 */ /* 0x000fcc00078e00f6 */
[----:B------:R-:W3:Y:S01]  /*0910*/  LDG.E.128 R164, desc[UR14][R164.64] ;  /* 0x0000000ea4a47981 */ /* 0x000ee2000c1e1d00 */
[----:B------:R-:W-:-:S05]  /*0920*/  IADD3 R173, PT, PT, R238, 0x280, RZ ;  /* 0x00000280eead7810 */ /* 0x000fca0007ffe0ff */
[----:B------:R-:W-:Y:S01]  /*0930*/  IMAD.WIDE.U32 R172, R173, 0x10, R246 ;  /* 0x00000010adac7825 */ /* 0x000fe200078e00f6 */
[----:B------:R-:W-:-:S05]  /*0940*/  IADD3 R177, PT, PT, R238, 0x300, RZ ;  /* 0x00000300eeb17810 */ /* 0x000fca0007ffe0ff */
[----:B------:R-:W3:Y:S01]  /*0950*/  LDG.E.128 R172, desc[UR14][R172.64] ;  /* 0x0000000eacac7981 */ /* 0x000ee2000c1e1d00 */
[----:B------:R-:W-:-:S06]  /*0960*/  IMAD.WIDE.U32 R176, R177, 0x10, R246 ;  /* 0x00000010b1b07825 */ /* 0x000fcc00078e00f6 */
[----:B------:R-:W3:Y:S01]  /*0970*/  LDG.E.128 R176, desc[UR14][R176.64] ;  /* 0x0000000eb0b07981 */ /* 0x000ee2000c1e1d00 */
[----:B------:R-:W-:-:S05]  /*0980*/  IADD3 R181, PT, PT, R238, 0x380, RZ ;  /* 0x00000380eeb57810 */ /* 0x000fca0007ffe0ff */
[----:B------:R-:W-:Y:S01]  /*0990*/  IMAD.WIDE.U32 R180, R181, 0x10, R246 ;  /* 0x00000010b5b47825 */ /* 0x000fe200078e00f6 */
[----:B------:R-:W-:Y:S02]  /*09a0*/  UMOV UR6, UR8 ;  /* 0x0000000800067c82 */ /* 0x000fe40008000000 */
[----:B------:R-:W-:-:S03]  /*09b0*/  UISETP.NE.U32.AND UP0, UPT, UR6, URZ, UPT ;  /* 0x000000ff0600728c */ /* 0x000fc6000bf05070 */
[----:B------:R-:W3:Y:S01]  /*09c0*/  LDG.E.128 R180, desc[UR14][R180.64] ;  /* 0x0000000eb4b47981 */ /* 0x000ee2000c1e1d00 */
[----:B------:R-:W-:Y:S02]  /*09d0*/  UMOV UR7, UR9 ;  /* 0x0000000900077c82 */ /* 0x000fe40008000000 */
[----:B------:R-:W-:-:S06]  /*09e0*/  UISETP.NE.AND.EX UP0, UPT, UR7, URZ, UPT, UP0 ;  /* 0x000000ff0700728c */ /* 0x000fcc000bf05300 */
[----:B------:R-:W-:-:S13]  /*09f0*/  PLOP3.LUT P0, PT, PT, PT, UP0, 0x80, 0x8 ;  /* 0x000000000008781c */ /* 0x000fda0003f0f008 */
[----:B------:R-:W0:Y:S08]  /*0a00*/  @P0 LDC.64 R230, c[0x0][0x438] ;  /* 0x00010e00ffe60b82 */ /* 0x000e300000000a00 */
[----:B------:R-:W1:Y:S01]  /*0a10*/  @P0 LDC.64 R228, c[0x0][0x438] ;  /* 0x00010e00ffe40b82 */ /* 0x000e620000000a00 */
[----:B------:R-:W-:-:S05]  /*0a20*/  IADD3 R169, PT, PT, R238, 0x200, RZ ;  /* 0x00000200eea97810 */ /* 0x000fca0007ffe0ff */
[----:B------:R-:W-:Y:S02]  /*0a30*/  IMAD.WIDE.U32 R168, R169, 0x10, R246 ;  /* 0x00000010a9a87825 */ /* 0x000fe400078e00f6 */
[----:B------:R-:W1:Y:S04]  /*0a40*/  @P0 LDC.64 R232, c[0x0][0x438] ;  /* 0x00010e00ffe80b82 */ /* 0x000e680000000a00 */
[----:B------:R-:W3:Y:S01]  /*0a50*/  LDG.E.128 R168, desc[UR14][R168.64] ;  /* 0x0000000ea8a87981 */ /* 0x000ee2000c1e1d00 */
[----:B0-----:R-:W-:-:S03]  /*0a60*/  @P0 IMAD.WIDE.U32 R230, R25, 0x10, R230 ;  /* 0x0000001019e60825 */ /* 0x001fc600078e00e6 */
[----:B------:R-:W0:Y:S02]  /*0a70*/  @P0 LDC.64 R236, c[0x0][0x438] ;  /* 0x00010e00ffec0b82 */ /* 0x000e240000000a00 */
[----:B------:R1:W5:Y:S02]  /*0a80*/  @P0 LDG.E.128 R56, desc[UR14][R230.64] ;  /* 0x0000000ee6380981 */ /* 0x000364000c1e1d00 */
[----:B-1----:R-:W-:-:S04]  /*0a90*/  @P0 IMAD.WIDE.U32 R228, R24, 0x10, R228 ;  /* 0x0000001018e40825 */ /* 0x002fc800078e00e4 */
[----:B------:R-:W1:Y:S01]  /*0aa0*/  @P0 LDC.64 R24, c[0x0][0x438] ;  /* 0x00010e00ff180b82 */ /* 0x000e620000000a00 */
[----:B------:R0:W5:Y:S01]  /*0ab0*/  @P0 LDG.E.128 R52, desc[UR14][R228.64] ;  /* 0x0000000ee4340981 */ /* 0x000162000c1e1d00 */
[----:B------:R-:W-:-:S06]  /*0ac0*/  @P0 IMAD.WIDE.U32 R232, R234, 0x10, R232 ;  /* 0x00000010eae80825 */ /* 0x000fcc00078e00e8 */
[----:B------:R-:W1:Y:S01]  /*0ad0*/  @P0 LDC.64 R230, c[0x0][0x438] ;  /* 0x00010e00ffe60b82 */ /* 0x000e620000000a00 */
[----:B------:R1:W5:Y:S07]  /*0ae0*/  @P0 LDG.E.128 R60, desc[UR14][R232.64] ;  /* 0x0000000ee83c0981 */ /* 0x00036e000c1e1d00 */
[----:B0-----:R-:W0:Y:S01]  /*0af0*/  @P0 LDC.64 R228, c[0x0][0x438] ;  /* 0x00010e00ffe40b82 */ /* 0x001e220000000a00 */
[----:B-1----:R-:W-:-:S07]  /*0b00*/  @P0 IMAD.WIDE.U32 R24, R248, 0x10, R24 ;  /* 0x00000010f8180825 */ /* 0x002fce00078e0018 */
[----:B------:R-:W1:Y:S01]  /*0b10*/  @P0 LDC.64 R232, c[0x0][0x438] ;  /* 0x00010e00ffe80b82 */ /* 0x000e620000000a00 */
[----:B------:R0:W5:Y:S01]  /*0b20*/  @P0 LDG.E.128 R40, desc[UR14][R24.64] ;  /* 0x0000000e18280981 */ /* 0x000162000c1e1d00 */
[----:B------:R-:W-:-:S06]  /*0b30*/  @P0 IMAD.WIDE.U32 R236, R240, 0x10, R236 ;  /* 0x00000010f0ec0825 */ /* 0x000fcc00078e00ec */
[----:B------:R-:W4:Y:S01]  /*0b40*/  @P0 LDC.64 R234, c[0x0][0x438] ;  /* 0x00010e00ffea0b82 */ /* 0x000f220000000a00 */
[----:B------:R-:W-:Y:S01]  /*0b50*/  ISETP.NE.AND P1, PT, RZ, UR16, PT ;  /* 0x00000010ff007c0c */ /* 0x000fe2000bf25270 */
[----:B------:R1:W5:Y:S06]  /*0b60*/  @P0 LDG.E.128 R48, desc[UR14][R236.64] ;  /* 0x0000000eec300981 */ /* 0x00036c000c1e1d00 */
[----:B0-----:R-:W1:Y:S01]  /*0b70*/  @P0 LDC.64 R24, c[0x0][0x438] ;  /* 0x00010e00ff180b82 */ /* 0x001e620000000a00 */
[----:B------:R-:W-:Y:S01]  /*0b80*/  @P0 IMAD.WIDE.U32 R228, R244, 0x10, R228 ;  /* 0x00000010f4e40825 */ /* 0x000fe200078e00e4 */
[----:B------:R-:W-:-:S03]  /*0b90*/  IADD3 R249, PT, PT, R238, 0x400, RZ ;  /* 0x00000400eef97810 */ /* 0x000fc60007ffe0ff */
[----:B------:R-:W-:Y:S01]  /*0ba0*/  @P0 IMAD.WIDE.U32 R230, R242, 0x10, R230 ;  /* 0x00000010f2e60825 */ /* 0x000fe200078e00e6 */
[----:B------:R-:W5:Y:S03]  /*0bb0*/  @P0 LDG.E.128 R36, desc[UR14][R228.64] ;  /* 0x0000000ee4240981 */ /* 0x000f66000c1e1d00 */
[----:B------:R-:W-:Y:S01]  /*0bc0*/  IMAD.WIDE.U32 R248, R249, 0x10, R246 ;  /* 0x00000010f9f87825 */ /* 0x000fe200078e00f6 */
[----:B------:R-:W5:Y:S03]  /*0bd0*/  @P0 LDG.E.128 R32, desc[UR14][R230.64] ;  /* 0x0000000ee6200981 */ /* 0x000f66000c1e1d00 */
[----:B-1----:R-:W-:-:S04]  /*0be0*/  @P0 IMAD.WIDE.U32 R236, R26, 0x10, R24 ;  /* 0x000000101aec0825 */ /* 0x002fc800078e0018 */
[----:B------:R-:W-:-:S04]  /*0bf0*/  @P0 IMAD.WIDE.U32 R232, R241, 0x10, R232 ;  /* 0x00000010f1e80825 */ /* 0x000fc800078e00e8 */
[----:B----4-:R-:W-:Y:S01]  /*0c00*/  @P0 IMAD.WIDE.U32 R234, R239, 0x10, R234 ;  /* 0x00000010efea0825 */ /* 0x010fe200078e00ea */
[----:B------:R-:W5:Y:S04]  /*0c10*/  @P0 LDG.E.128 R28, desc[UR14][R232.64] ;  /* 0x0000000ee81c0981 */ /* 0x000f68000c1e1d00 */
[----:B------:R0:W5:Y:S02]  /*0c20*/  @P0 LDG.E.128 R44, desc[UR14][R234.64] ;  /* 0x0000000eea2c0981 */ /* 0x000164000c1e1d00 */
[----:B0-----:R-:W-:-:S05]  /*0c30*/  IADD3 R235, PT, PT, R238, 0x480, RZ ;  /* 0x00000480eeeb7810 */ /* 0x001fca0007ffe0ff */
[----:B------:R-:W-:Y:S01]  /*0c40*/  IMAD.WIDE.U32 R246, R235, 0x10, R246 ;  /* 0x00000010ebf67825 */ /* 0x000fe200078e00f6 */
[----:B------:R-:W-:-:S05]  /*0c50*/  FSEL R243, R243, RZ, !P1 ;  /* 0x000000fff3f37208 */ /* 0x000fca0004800000 */
[C---:B--2---:R-:W-:Y:S01]  /*0c60*/  FADD.FTZ R25, -R243.reuse, R186 ;  /* 0x000000baf3197221 */ /* 0x044fe20000010100 */
[C---:B------:R-:W-:Y:S01]  /*0c70*/  FADD.FTZ R244, -R243.reuse, R187 ;  /* 0x000000bbf3f47221 */ /* 0x040fe20000010100 */
[C---:B------:R-:W-:Y:S01]  /*0c80*/  FADD.FTZ R24, -R243.reuse, R184 ;  /* 0x000000b8f3187221 */ /* 0x040fe20000010100 */
[----:B------:R-:W-:Y:S02]  /*0c90*/  MOV R186, R236 ;  /* 0x000000ec00ba7202 */ /* 0x000fe40000000f00 */
[----:B------:R-:W-:Y:S02]  /*0ca0*/  MOV R187, R237 ;  /* 0x000000ed00bb7202 */ /* 0x000fe40000000f00 */
[----:B------:R-:W-:Y:S01]  /*0cb0*/  SHF.R.U64 R184, R12, 0x10, R13 ;  /* 0x000000100cb87819 */ /* 0x000fe2000000120d */
[----:B------:R-:W-:Y:S02]  /*0cc0*/  FADD.FTZ R185, -R243, R185 ;  /* 0x000000b9f3b97221 */ /* 0x000fe40000010100 */
[----:B------:R0:W5:Y:S02]  /*0cd0*/  @P0 LDG.E.128 R132, desc[UR14][R186.64] ;  /* 0x0000000eba840981 */ /* 0x000164000c1e1d00 */
[----:B------:R-:W-:-:S02]  /*0ce0*/  HADD2.F32 R184, -RZ, R184.H0_H0 ;  /* 0x200000b8ffb87230 */ /* 0x000fc40000004100 */
[C---:B------:R-:W-:Y:S01]  /*0cf0*/  FADD.FTZ R237, -R243.reuse, R208 ;  /* 0x000000d0f3ed7221 */ /* 0x040fe20000010100 */
[----:B0-----:R-:W-:Y:S01]  /*0d00*/  SHF.R.U32.HI R186, RZ, 0x10, R13 ;  /* 0x00000010ffba7819 */ /* 0x001fe2000001160d */
[C---:B------:R-:W-:Y:S01]  /*0d10*/  FADD.FTZ R230, -R243.reuse, R194 ;  /* 0x000000c2f3e67221 */ /* 0x040fe20000010100 */
[C---:B------:R-:W-:Y:S01]  /*0d20*/  FADD.FTZ R194, -R243.reuse, R195 ;  /* 0x000000c3f3c27221 */ /* 0x040fe20000010100 */
[C---:B------:R-:W-:Y:S01]  /*0d30*/  FADD.FTZ R195, -R243.reuse, R197 ;  /* 0x000000c5f3c37221 */ /* 0x040fe20000010100 */
[C---:B------:R-:W-:Y:S01]  /*0d40*/  FADD.FTZ R197, -R243.reuse, R199 ;  /* 0x000000c7f3c57221 */ /* 0x040fe20000010100 */
[C---:B------:R-:W-:Y:S01]  /*0d50*/  FADD.FTZ R208, -R243.reuse, R215 ;  /* 0x000000d7f3d07221 */ /* 0x040fe20000010100 */
[C---:B---3--:R-:W-:Y:S01]  /*0d60*/  FADD.FTZ R215, -R243.reuse, R8 ;  /* 0x00000008f3d77221 */ /* 0x048fe20000010100 */
[C---:B------:R-:W-:Y:S01]  /*0d70*/  FADD.FTZ R241, -R243.reuse, R9 ;  /* 0x00000009f3f17221 */ /* 0x040fe20000010100 */
[----:B------:R-:W-:Y:S01]  /*0d80*/  FADD.FTZ R242, -R243, R10 ;  /* 0x0000000af3f27221 */ /* 0x000fe20000010100 */
[----:B-----5:R-:W-:Y:S01]  /*0d90*/  FMUL.FTZ R8, R4, R185 ;  /* 0x000000b904087220 */ /* 0x020fe20000410000 */
[----:B------:R-:W-:Y:S01]  /*0da0*/  FMUL.FTZ R9, R153, R184 ;  /* 0x000000b899097220 */ /* 0x000fe20000410000 */
[----:B------:R-:W-:-:S02]  /*0db0*/  HADD2.F32 R10, -RZ, R186.H0_H0 ;  /* 0x200000baff0a7230 */ /* 0x000fc40000004100 */
[----:B------:R-:W2:Y:S01]  /*0dc0*/  LDG.E.128 R184, desc[UR14][R248.64] ;  /* 0x0000000ef8b87981 */ /* 0x000ea2000c1e1d00 */
        /* <DEDUP_REMOVED lines=28> */
[----:B------:R-:W-:Y:S01]  /*0f90*/  SHF.R.U64 R188, R14, 0x10, R15 ;  /* 0x000000100ebc7819 */ /* 0x000fe2000000120f */
[----:B------:R-:W-:Y:S01]  /*0fa0*/  FMUL.FTZ R10, R155, R10 ;  /* 0x0000000a9b0a7220 */ /* 0x000fe20000410000 */
[----:B------:R-:W-:Y:S01]  /*0fb0*/  FADD.FTZ R131, R131, R155 ;  /* 0x0000009b83837221 */ /* 0x000fe20000010000 */
[----:B------:R-:W-:Y:S01]  /*0fc0*/  FFMA.FTZ R83, R155, R11, R83 ;  /* 0x0000000b9b537223 */ /* 0x000fe20000010053 */
[----:B------:R-:W-:Y:S01]  /*0fd0*/  FMUL.FTZ R155, R4, R189 ;  /* 0x000000bd049b7220 */ /* 0x000fe20000410000 */
[----:B------:R-:W-:Y:S01]  /*0fe0*/  HADD2.F32 R188, -RZ, R188.H0_H0 ;  /* 0x200000bcffbc7230 */ /* 0x000fe20000004100 */
[----:B------:R-:W-:Y:S01]  /*0ff0*/  SHF.R.U32.HI R189, RZ, 0x10, R15 ;  /* 0x00000010ffbd7819 */ /* 0x000fe2000001160f */
[----:B------:R-:W-:Y:S01]  /*1000*/  FADD.FTZ R129, R129, R153 ;  /* 0x0000009981817221 */ /* 0x000fe20000010000 */
[----:B------:R-:W-:-:S02]  /*1010*/  FFMA.FTZ R81, R153, R8, R81 ;  /* 0x0000000899517223 */ /* 0x000fc40000010051 */
[----:B------:R-:W-:Y:S01]  /*1020*/  FMUL.FTZ R153, R157, R188 ;  /* 0x000000bc9d997220 */ /* 0x000fe20000410000 */
[----:B------:R-:W-:Y:S01]  /*1030*/  HADD2.F32 R188, -RZ, R189.H0_H0 ;  /* 0x200000bdffbc7230 */ /* 0x000fe20000004100 */
[----:B------:R-:W-:Y:S01]  /*1040*/  SHF.R.U64 R189, R16, 0x10, R17 ;  /* 0x0000001010bd7819 */ /* 0x000fe20000001211 */
[----:B------:R-:W-:Y:S01]  /*1050*/  FADD.FTZ R125, R125, R157 ;  /* 0x0000009d7d7d7221 */ /* 0x000fe20000010000 */
[----:B------:R-:W-:Y:S01]  /*1060*/  FFMA.FTZ R85, R157, R155, R85 ;  /* 0x0000009b9d557223 */ /* 0x000fe20000010055 */
[C---:B------:R-:W-:Y:S01]  /*1070*/  FMUL.FTZ R192, R4.reuse, R191 ;  /* 0x000000bf04c07220 */ /* 0x040fe20000410000 */
[----:B------:R-:W-:Y:S01]  /*1080*/  FMUL.FTZ R157, R159, R188 ;  /* 0x000000bc9f9d7220 */ /* 0x000fe20000410000 */
[----:B------:R-:W-:Y:S01]  /*1090*/  HADD2.F32 R188, -RZ, R189.H0_H0 ;  /* 0x200000bdffbc7230 */ /* 0x000fe20000004100 */
[----:B------:R-:W-:Y:S01]  /*10a0*/  SHF.R.U32.HI R189, RZ, 0x10, R17 ;  /* 0x00000010ffbd7819 */ /* 0x000fe20000011611 */
[----:B------:R-:W-:Y:S01]  /*10b0*/  FADD.FTZ R127, R127, R159 ;  /* 0x0000009f7f7f7221 */ /* 0x000fe20000010000 */
[----:B------:R-:W-:Y:S01]  /*10c0*/  FFMA.FTZ R87, R159, R192, R87 ;  /* 0x000000c09f577223 */ /* 0x000fe20000010057 */
[----:B------:R-:W-:Y:S01]  /*10d0*/  FMUL.FTZ R193, R4, R193 ;  /* 0x000000c104c17220 */ /* 0x000fe20000410000 */
[----:B------:R-:W-:Y:S01]  /*10e0*/  FMUL.FTZ R159, R161, R188 ;  /* 0x000000bca19f7220 */ /* 0x000fe20000410000 */
[----:B------:R-:W-:Y:S01]  /*10f0*/  HADD2.F32 R188, -RZ, R189.H0_H0 ;  /* 0x200000bdffbc7230 */ /* 0x000fe20000004100 */
[----:B------:R-:W-:Y:S01]  /*1100*/  SHF.R.U64 R189, R18, 0x10, R19 ;  /* 0x0000001012bd7819 */ /* 0x000fe20000001213 */
[----:B------:R-:W-:Y:S01]  /*1110*/  FADD.FTZ R121, R121, R161 ;  /* 0x000000a179797221 */ /* 0x000fe20000010000 */
[----:B------:R-:W-:Y:S01]  /*1120*/  FFMA.FTZ R89, R161, R193, R89 ;  /* 0x000000c1a1597223 */ /* 0x000fe20000010059 */
[----:B------:R-:W-:Y:S01]  /*1130*/  FMUL.FTZ R194, R4, R194 ;  /* 0x000000c204c27220 */ /* 0x000fe20000410000 */
[----:B------:R-:W-:Y:S01]  /*1140*/  FMUL.FTZ R161, R163, R188 ;  /* 0x000000bca3a17220 */ /* 0x000fe20000410000 */
[----:B------:R-:W-:-:S02]  /*1150*/  HADD2.F32 R188, -RZ, R189.H0_H0 ;  /* 0x200000bdffbc7230 */ /* 0x000fc40000004100 */
[----:B------:R-:W-:Y:S01]  /*1160*/  FADD.FTZ R123, R123, R163 ;  /* 0x000000a37b7b7221 */ /* 0x000fe20000010000 */
[----:B------:R-:W-:Y:S02]  /*1170*/  FFMA.FTZ R91, R163, R194, R91 ;  /* 0x000000c2a35b7223 */ /* 0x000fe4000001005b */
[----:B------:R-:W-:Y:S02]  /*1180*/  FMUL.FTZ R163, R165, R188 ;  /* 0x000000bca5a37220 */ /* 0x000fe40000410000 */
[----:B------:R-:W3:Y:S01]  /*1190*/  LDG.E.128 R188, desc[UR14][R246.64] ;  /* 0x0000000ef6bc7981 */ /* 0x000ee2000c1e1d00 */
[--C-:B------:R-:W-:Y:S02]  /*11a0*/  SHF.R.U64 R202, R22, 0x10, R23.reuse ;  /* 0x0000001016ca7819 */ /* 0x100fe40000001217 */
[----:B------:R-:W-:Y:S01]  /*11b0*/  SHF.R.U32.HI R210, RZ, 0x10, R23 ;  /* 0x00000010ffd27819 */ /* 0x000fe20000011617 */
[----:B------:R-:W-:Y:S02]  /*11c0*/  FMUL.FTZ R203, R4, R203 ;  /* 0x000000cb04cb7220 */ /* 0x000fe40000410000 */
[----:B------:R-:W-:-:S02]  /*11d0*/  HADD2.F32 R202, -RZ, R202.H0_H0 ;  /* 0x200000caffca7230 */ /* 0x000fc40000004100 */
[----:B------:R-:W-:Y:S02]  /*11e0*/  HADD2.F32 R210, -RZ, R210.H0_H0 ;  /* 0x200000d2ffd27230 */ /* 0x000fe40000004100 */
[----:B------:R-:W-:Y:S01]  /*11f0*/  FADD.FTZ R77, R77, R173 ;  /* 0x000000ad4d4d7221 */ /* 0x000fe20000010000 */
[C---:B------:R-:W-:Y:S01]  /*1200*/  FFMA.FTZ R101, R173.reuse, R203, R101 ;  /* 0x000000cbad657223 */ /* 0x040fe20000010065 */
[----:B------:R-:W-:Y:S01]  /*1210*/  FMUL.FTZ R202, R173, R202 ;  /* 0x000000caadca7220 */ /* 0x000fe20000410000 */
[----:B------:R-:W-:Y:S01]  /*1220*/  FMUL.FTZ R173, R175, R210 ;  /* 0x000000d2afad7220 */ /* 0x000fe20000410000 */
[----:B------:R-:W-:Y:S01]  /*1230*/  SHF.R.U64 R210, R220, 0x10, R221 ;  /* 0x00000010dcd27819 */ /* 0x000fe200000012dd */
[----:B------:R-:W-:-:S04]  /*1240*/  FMUL.FTZ R204, R4, R204 ;  /* 0x000000cc04cc7220 */ /* 0x000fc80000410000 */
[----:B------:R-:W-:Y:S02]  /*1250*/  HADD2.F32 R210, -RZ, R210.H0_H0 ;  /* 0x200000d2ffd27230 */ /* 0x000fe40000004100 */
[----:B------:R-:W-:Y:S01]  /*1260*/  FADD.FTZ R79, R79, R175 ;  /* 0x000000af4f4f7221 */ /* 0x000fe20000010000 */
[----:B------:R-:W-:Y:S02]  /*1270*/  FFMA.FTZ R103, R175, R204, R103 ;  /* 0x000000ccaf677223 */ /* 0x000fe40000010067 */
[----:B------:R-:W-:Y:S01]  /*1280*/  FMUL.FTZ R175, R177, R210 ;  /* 0x000000d2b1af7220 */ /* 0x000fe20000410000 */
[----:B------:R-:W-:Y:S01]  /*1290*/  SHF.R.U32.HI R210, RZ, 0x10, R221 ;  /* 0x00000010ffd27819 */ /* 0x000fe200000116dd */
[----:B------:R-:W-:-:S04]  /*12a0*/  FMUL.FTZ R205, R4, R205 ;  /* 0x000000cd04cd7220 */ /* 0x000fc80000410000 */
[----:B------:R-:W-:Y:S02]  /*12b0*/  HADD2.F32 R210, -RZ, R210.H0_H0 ;  /* 0x200000d2ffd27230 */ /* 0x000fe40000004100 */
[----:B------:R-:W-:Y:S01]  /*12c0*/  FADD.FTZ R137, R137, R177 ;  /* 0x000000b189897221 */ /* 0x000fe20000010000 */
[----:B------:R-:W-:Y:S02]  /*12d0*/  FFMA.FTZ R105, R177, R205, R105 ;  /* 0x000000cdb1697223 */ /* 0x000fe40000010069 */
        /* <DEDUP_REMOVED lines=8> */
[C---:B------:R-:W-:Y:S01]  /*1360*/  FMUL.FTZ R209, R4.reuse, R25 ;  /* 0x0000001904d17220 */ /* 0x040fe20000410000 */
[----:B------:R-:W-:Y:S01]  /*1370*/  FMUL.FTZ R207, R4, R207 ;  /* 0x000000cf04cf7220 */ /* 0x000fe20000410000 */
[----:B------:R-:W-:Y:S02]  /*1380*/  HADD2.F32 R25, -RZ, R13.H0_H0 ;  /* 0x2000000dff197230 */ /* 0x000fe40000004100 */
[----:B------:R-:W-:-:S02]  /*1390*/  HADD2.F32 R210, -RZ, R210.H0_H0 ;  /* 0x200000d2ffd27230 */ /* 0x000fc40000004100 */
[----:B------:R-:W-:Y:S01]  /*13a0*/  FADD.FTZ R141, R141, R181 ;  /* 0x000000b58d8d7221 */ /* 0x000fe20000010000 */
[----:B------:R-:W-:Y:S01]  /*13b0*/  FFMA.FTZ R109, R181, R207, R109 ;  /* 0x000000cfb56d7223 */ /* 0x000fe2000001006d */
[----:B------:R-:W-:Y:S01]  /*13c0*/  FADD.FTZ R130, R130, R154 ;  /* 0x0000009a82827221 */ /* 0x000fe20000010000 */
[C---:B------:R-:W-:Y:S01]  /*13d0*/  FFMA.FTZ R82, R154.reuse, R209, R82 ;  /* 0x000000d19a527223 */ /* 0x040fe20000010052 */
[----:B------:R-:W-:Y:S01]  /*13e0*/  FMUL.FTZ R181, R183, R210 ;  /* 0x000000d2b7b57220 */ /* 0x000fe20000410000 */
[----:B------:R-:W-:Y:S01]  /*13f0*/  FMUL.FTZ R154, R154, R25 ;  /* 0x000000199a9a7220 */ /* 0x000fe20000410000 */
[----:B------:R-:W-:Y:S01]  /*1400*/  FMUL.FTZ R210, R4, R26 ;  /* 0x0000001a04d27220 */ /* 0x000fe20000410000 */
[----:B------:R-:W-:Y:S02]  /*1410*/  HADD2.F32 R25, -RZ, R14.H0_H0 ;  /* 0x2000000eff197230 */ /* 0x000fe40000004100 */
[----:B------:R-:W-:Y:S01]  /*1420*/  FADD.FTZ R124, R124, R156 ;  /* 0x0000009c7c7c7221 */ /* 0x000fe20000010000 */
[----:B------:R-:W-:Y:S01]  /*1430*/  FFMA.FTZ R84, R156, R210, R84 ;  /* 0x000000d29c547223 */ /* 0x000fe20000010054 */
[----:B------:R-:W-:Y:S01]  /*1440*/  FMUL.FTZ R228, R4, R228 ;  /* 0x000000e404e47220 */ /* 0x000fe20000410000 */
[----:B------:R-:W-:Y:S01]  /*1450*/  FMUL.FTZ R156, R156, R25 ;  /* 0x000000199c9c7220 */ /* 0x000fe20000410000 */
[----:B------:R-:W-:-:S02]  /*1460*/  HADD2.F32 R25, -RZ, R15.H0_H0 ;  /* 0x2000000fff197230 */ /* 0x000fc40000004100 */
[----:B------:R-:W-:Y:S01]  /*1470*/  FADD.FTZ R126, R126, R158 ;  /* 0x0000009e7e7e7221 */ /* 0x000fe20000010000 */
[----:B------:R-:W-:Y:S01]  /*1480*/  FFMA.FTZ R86, R158, R228, R86 ;  /* 0x000000e49e567223 */ /* 0x000fe20000010056 */
        /* <DEDUP_REMOVED lines=9> */
[C---:B------:R-:W-:Y:S02]  /*1520*/  FFMA.FTZ R90, R162.reuse, R230, R90 ;  /* 0x000000e6a25a7223 */ /* 0x040fe4000001005a */
[----:B------:R-:W-:Y:S01]  /*1530*/  FMUL.FTZ R162, R162, R25 ;  /* 0x00000019a2a27220 */ /* 0x000fe20000410000 */
[----:B------:R-:W-:Y:S02]  /*1540*/  HADD2.F32 R25, -RZ, R19.H0_H0 ;  /* 0x20000013ff197230 */ /* 0x000fe40000004100 */
[C---:B------:R-:W-:Y:S01]  /*1550*/  FMUL.FTZ R195, R4.reuse, R195 ;  /* 0x000000c304c37220 */ /* 0x040fe20000410000 */
[----:B------:R-:W-:Y:S02]  /*1560*/  FMUL.FTZ R208, R4, R208 ;  /* 0x000000d004d07220 */ /* 0x000fe40000410000 */
[----:B------:R-:W-:Y:S01]  /*1570*/  FMUL.FTZ R212, R166, R25 ;  /* 0x00000019a6d47220 */ /* 0x000fe20000410000 */
[----:B------:R-:W-:-:S02]  /*1580*/  HADD2.F32 R25, -RZ, R21.H0_H0 ;  /* 0x20000015ff197230 */ /* 0x000fc40000004100 */
[----:B------:R-:W-:Y:S01]  /*1590*/  FADD.FTZ R65, R65, R165 ;  /* 0x000000a541417221 */ /* 0x000fe20000010000 */
[----:B------:R-:W-:Y:S01]  /*15a0*/  FFMA.FTZ R93, R165, R195, R93 ;  /* 0x000000c3a55d7223 */ /* 0x000fe2000001005d */
[----:B------:R-:W-:Y:S01]  /*15b0*/  FADD.FTZ R143, R143, R183 ;  /* 0x000000b78f8f7221 */ /* 0x000fe20000010000 */
[----:B------:R-:W-:Y:S01]  /*15c0*/  FFMA.FTZ R111, R183, R208, R111 ;  /* 0x000000d0b76f7223 */ /* 0x000fe2000001006f */
[----:B------:R-:W-:Y:S01]  /*15d0*/  FMUL.FTZ R183, R4, R24 ;  /* 0x0000001804b77220 */ /* 0x000fe20000410000 */
[----:B------:R-:W-:Y:S02]  /*15e0*/  HADD2.F32 R165, -RZ, R12.H0_H0 ;  /* 0x2000000cffa57230 */ /* 0x000fe40000004100 */
[----:B------:R-:W-:Y:S01]  /*15f0*/  FMUL.FTZ R214, R170, R25 ;  /* 0x00000019aad67220 */ /* 0x000fe20000410000 */
[----:B------:R-:W-:Y:S01]  /*1600*/  FMUL.FTZ R235, R4, R235 ;  /* 0x000000eb04eb7220 */ /* 0x000fe20000410000 */
[----:B------:R-:W-:Y:S02]  /*1610*/  HADD2.F32 R25, -RZ, R22.H0_H0 ;  /* 0x20000016ff197230 */ /* 0x000fe40000004100 */
[----:B------:R-:W-:Y:S01]  /*1620*/  FADD.FTZ R128, R128, R152 ;  /* 0x0000009880807221 */ /* 0x000fe20000010000 */
[C---:B------:R-:W-:Y:S01]  /*1630*/  FFMA.FTZ R80, R152.reuse, R183, R80 ;  /* 0x000000b798507223 */ /* 0x040fe20000010050 */
[----:B------:R-:W-:Y:S01]  /*1640*/  FMUL.FTZ R152, R152, R165 ;  /* 0x000000a598987220 */ /* 0x000fe20000410000 */
[----:B------:R-:W-:Y:S01]  /*1650*/  FADD.FTZ R76, R76, R172 ;  /* 0x000000ac4c4c7221 */ /* 0x000fe20000010000 */
[C---:B------:R-:W-:Y:S01]  /*1660*/  FFMA.FTZ R100, R172.reuse, R235, R100 ;  /* 0x000000ebac647223 */ /* 0x040fe20000010064 */
[----:B------:R-:W-:Y:S01]  /*1670*/  FMUL.FTZ R172, R172, R25 ;  /* 0x00000019acac7220 */ /* 0x000fe20000410000 */
[----:B------:R-:W-:Y:S01]  /*1680*/  FFMA.FTZ R25, R183, R152, RZ ;  /* 0x00000098b7197223 */ /* 0x000fe200000100ff */
[----:B------:R-:W-:Y:S01]  /*1690*/  SHF.R.U32.HI R196, RZ, 0x10, R19 ;  /* 0x00000010ffc47819 */ /* 0x000fe20000011613 */
[----:B------:R-:W-:-:S02]  /*16a0*/  FADD.FTZ R26, RZ, R152 ;  /* 0x00000098ff1a7221 */ /* 0x000fc40000010000 */
[----:B------:R-:W-:Y:S02]  /*16b0*/  FFMA.FTZ R24, R8, R9, R25 ;  /* 0x0000000908187223 */ /* 0x000fe40000010019 */
[----:B------:R-:W-:Y:S01]  /*16c0*/  FADD.FTZ R25, R9, R26 ;  /* 0x0000001a09197221 */ /* 0x000fe20000010000 */
[----:B------:R-:W-:Y:S02]  /*16d0*/  HADD2.F32 R196, -RZ, R196.H0_H0 ;  /* 0x200000c4ffc47230 */ /* 0x000fe40000004100 */
[C---:B------:R-:W-:Y:S01]  /*16e0*/  FMUL.FTZ R197, R4.reuse, R197 ;  /* 0x000000c504c57220 */ /* 0x040fe20000410000 */
[----:B------:R-:W-:Y:S01]  /*16f0*/  FMUL.FTZ R236, R4, R236 ;  /* 0x000000ec04ec7220 */ /* 0x000fe20000410000 */
[----:B------:R-:W-:Y:S02]  /*1700*/  HADD2.F32 R165, -RZ, R23.H0_H0 ;  /* 0x20000017ffa57230 */ /* 0x000fe40000004100 */
[----:B------:R-:W-:Y:S01]  /*1710*/  FFMA.FTZ R24, R209, R154, R24 ;  /* 0x0000009ad1187223 */ /* 0x000fe20000010018 */
[----:B------:R-:W-:Y:S01]  /*1720*/  FADD.FTZ R25, R154, R25 ;  /* 0x000000199a197221 */ /* 0x000fe20000010000 */
[----:B------:R-:W-:Y:S01]  /*1730*/  FMUL.FTZ R196, R167, R196 ;  /* 0x000000c4a7c47220 */ /* 0x000fe20000410000 */
[----:B------:R-:W-:Y:S01]  /*1740*/  FADD.FTZ R67, R67, R167 ;  /* 0x000000a743437221 */ /* 0x000fe20000010000 */
[----:B------:R-:W-:Y:S01]  /*1750*/  FFMA.FTZ R95, R167, R197, R95 ;  /* 0x000000c5a75f7223 */ /* 0x000fe2000001005f */
[----:B------:R-:W-:Y:S01]  /*1760*/  FADD.FTZ R78, R78, R174 ;  /* 0x000000ae4e4e7221 */ /* 0x000fe20000010000 */
[C---:B------:R-:W-:Y:S01]  /*1770*/  FFMA.FTZ R102, R174.reuse, R236, R102 ;  /* 0x000000ecae667223 */ /* 0x040fe20000010066 */
[----:B------:R-:W-:Y:S01]  /*1780*/  FMUL.FTZ R174, R174, R165 ;  /* 0x000000a5aeae7220 */ /* 0x000fe20000410000 */
[----:B------:R-:W-:Y:S01]  /*1790*/  FFMA.FTZ R167, R11, R10, R24 ;  /* 0x0000000a0ba77223 */ /* 0x000fe20000010018 */
[----:B------:R-:W-:Y:S01]  /*17a0*/  FADD.FTZ R165, R10, R25 ;  /* 0x000000190aa57221 */ /* 0x000fe20000010000 */
[----:B------:R-:W-:Y:S01]  /*17b0*/  FMUL.FTZ R237, R4, R237 ;  /* 0x000000ed04ed7220 */ /* 0x000fe20000410000 */
[----:B------:R-:W-:-:S02]  /*17c0*/  HADD2.F32 R25, -RZ, R220.H0_H0 ;  /* 0x200000dcff197230 */ /* 0x000fc40000004100 */
[----:B------:R-:W-:Y:S01]  /*17d0*/  FFMA.FTZ R24, R210, R156, R167 ;  /* 0x0000009cd2187223 */ /* 0x000fe200000100a7 */
[----:B------:R-:W-:Y:S01]  /*17e0*/  FADD.FTZ R26, R156, R165 ;  /* 0x000000a59c1a7221 */ /* 0x000fe20000010000 */
[----:B------:R-:W-:Y:S01]  /*17f0*/  FADD.FTZ R136, R136, R176 ;  /* 0x000000b088887221 */ /* 0x000fe20000010000 */
[C---:B------:R-:W-:Y:S01]  /*1800*/  FFMA.FTZ R104, R176.reuse, R237, R104 ;  /* 0x000000edb0687223 */ /* 0x040fe20000010068 */
        /* <DEDUP_REMOVED lines=9> */
[----:B------:R-:W-:Y:S02]  /*18a0*/  HADD2.F32 R211, -RZ, R18.H0_H0 ;  /* 0x20000012ffd37230 */ /* 0x000fe40000004100 */
[----:B------:R-:W-:Y:S01]  /*18b0*/  FFMA.FTZ R25, R193, R159, R24 ;  /* 0x0000009fc1197223 */ /* 0x000fe20000010018 */
[----:B------:R-:W-:Y:S01]  /*18c0*/  FADD.FTZ R167, R159, R26 ;  /* 0x0000001a9fa77221 */ /* 0x000fe20000010000 */
[C---:B------:R-:W-:Y:S01]  /*18d0*/  FMUL.FTZ R231, R4.reuse, R231 ;  /* 0x000000e704e77220 */ /* 0x040fe20000410000 */
[----:B------:R-:W-:Y:S01]  /*18e0*/  FMUL.FTZ R238, R4, R238 ;  /* 0x000000ee04ee7220 */ /* 0x000fe20000410000 */
[----:B------:R-:W-:Y:S01]  /*18f0*/  FFMA.FTZ R25, R230, R162, R25 ;  /* 0x000000a2e6197223 */ /* 0x000fe20000010019 */
[----:B------:R-:W-:Y:S02]  /*1900*/  HADD2.F32 R165, -RZ, R221.H0_H0 ;  /* 0x200000ddffa57230 */ /* 0x000fe40000004100 */
[----:B------:R-:W-:Y:S01]  /*1910*/  FADD.FTZ R24, R162, R167 ;  /* 0x000000a7a2187221 */ /* 0x000fe20000010000 */
[----:B------:R-:W-:Y:S01]  /*1920*/  FADD.FTZ R64, R64, R164 ;  /* 0x000000a440407221 */ /* 0x000fe20000010000 */
[C---:B------:R-:W-:Y:S01]  /*1930*/  FFMA.FTZ R92, R164.reuse, R231, R92 ;  /* 0x000000e7a45c7223 */ /* 0x040fe2000001005c */
[----:B------:R-:W-:Y:S01]  /*1940*/  FMUL.FTZ R211, R164, R211 ;  /* 0x000000d3a4d37220 */ /* 0x000fe20000410000 */
[----:B------:R-:W-:Y:S01]  /*1950*/  FFMA.FTZ R164, R194, R161, R25 ;  /* 0x000000a1c2a47223 */ /* 0x000fe20000010019 */
[----:B------:R-:W-:Y:S01]  /*1960*/  FADD.FTZ R138, R138, R178 ;  /* 0x000000b28a8a7221 */ /* 0x000fe20000010000 */
[C---:B------:R-:W-:Y:S01]  /*1970*/  FFMA.FTZ R106, R178.reuse, R238, R106 ;  /* 0x000000eeb26a7223 */ /* 0x040fe2000001006a */
[----:B------:R-:W-:Y:S01]  /*1980*/  FADD.FTZ R26, R161, R24 ;  /* 0x00000018a11a7221 */ /* 0x000fe20000010000 */
[----:B------:R-:W-:Y:S01]  /*1990*/  FMUL.FTZ R178, R178, R165 ;  /* 0x000000a5b2b27220 */ /* 0x000fe20000410000 */
[----:B------:R-:W-:Y:S01]  /*19a0*/  FMUL.FTZ R239, R4, R239 ;  /* 0x000000ef04ef7220 */ /* 0x000fe20000410000 */
[----:B------:R-:W-:-:S02]  /*19b0*/  HADD2.F32 R165, -RZ, R222.H0_H0 ;  /* 0x200000deffa57230 */ /* 0x000fc40000004100 */
[----:B------:R-:W-:Y:S01]  /*19c0*/  FFMA.FTZ R24, R231, R211, R164 ;  /* 0x000000d3e7187223 */ /* 0x000fe200000100a4 */
[----:B------:R-:W-:Y:S01]  /*19d0*/  FADD.FTZ R26, R211, R26 ;  /* 0x0000001ad31a7221 */ /* 0x000fe20000010000 */
[----:B------:R-:W-:Y:S01]  /*19e0*/  FADD.FTZ R140, R140, R180 ;  /* 0x000000b48c8c7221 */ /* 0x000fe20000010000 */
[----:B------:R-:W-:Y:S01]  /*19f0*/  FFMA.FTZ R108, R180, R239, R108 ;  /* 0x000000efb46c7223 */ /* 0x000fe2000001006c */
[----:B------:R-:W-:Y:S01]  /*1a00*/  FMUL.FTZ R232, R4, R232 ;  /* 0x000000e804e87220 */ /* 0x000fe20000410000 */
[----:B------:R-:W-:Y:S01]  /*1a10*/  FMUL.FTZ R180, R180, R165 ;  /* 0x000000a5b4b47220 */ /* 0x000fe20000410000 */
[----:B------:R-:W-:Y:S01]  /*1a20*/  FFMA.FTZ R25, R195, R163, R24 ;  /* 0x000000a3c3197223 */ /* 0x000fe20000010018 */
[----:B------:R-:W-:Y:S01]  /*1a30*/  FADD.FTZ R165, R163, R26 ;  /* 0x0000001aa3a57221 */ /* 0x000fe20000010000 */
[----:B------:R-:W-:Y:S01]  /*1a40*/  SHF.R.U64 R198, R20, 0x10, R21 ;  /* 0x0000001014c67819 */ /* 0x000fe20000001215 */
[----:B------:R-:W-:Y:S02]  /*1a50*/  HADD2.F32 R213, -RZ, R20.H0_H0 ;  /* 0x20000014ffd57230 */ /* 0x000fe40000004100 */
[----:B------:R-:W-:Y:S01]  /*1a60*/  FFMA.FTZ R24, R232, R212, R25 ;  /* 0x000000d4e8187223 */ /* 0x000fe20000010019 */
[----:B------:R-:W-:Y:S01]  /*1a70*/  FADD.FTZ R165, R212, R165 ;  /* 0x000000a5d4a57221 */ /* 0x000fe20000010000 */
[----:B------:R-:W-:Y:S01]  /*1a80*/  FMUL.FTZ R233, R4, R233 ;  /* 0x000000e904e97220 */ /* 0x000fe20000410000 */
[----:B------:R-:W-:-:S02]  /*1a90*/  HADD2.F32 R198, -RZ, R198.H0_H0 ;  /* 0x200000c6ffc67230 */ /* 0x000fc40000004100 */
[----:B------:R-:W-:Y:S01]  /*1aa0*/  FMUL.FTZ R213, R168, R213 ;  /* 0x000000d5a8d57220 */ /* 0x000fe20000410000 */
[----:B------:R-:W-:Y:S01]  /*1ab0*/  FFMA.FTZ R24, R197, R196, R24 ;  /* 0x000000c4c5187223 */ /* 0x000fe20000010018 */
[----:B------:R-:W-:Y:S01]  /*1ac0*/  FADD.FTZ R26, R196, R165 ;  /* 0x000000a5c41a7221 */ /* 0x000fe20000010000 */
[----:B------:R-:W-:Y:S01]  /*1ad0*/  SHF.R.U32.HI R200, RZ, 0x10, R21 ;  /* 0x00000010ffc87819 */ /* 0x000fe20000011615 */
[C---:B------:R-:W-:Y:S01]  /*1ae0*/  FMUL.FTZ R216, R4.reuse, R216 ;  /* 0x000000d804d87220 */ /* 0x040fe20000410000 */
[----:B------:R-:W-:Y:S02]  /*1af0*/  HADD2.F32 R25, -RZ, R226.H0_H0 ;  /* 0x200000e2ff197230 */ /* 0x000fe40000004100 */
[----:B------:R-:W-:Y:S01]  /*1b00*/  FMUL.FTZ R199, R4, R199 ;  /* 0x000000c704c77220 */ /* 0x000fe20000410000 */
[----:B------:R-:W-:Y:S01]  /*1b10*/  FMUL.FTZ R198, R169, R198 ;  /* 0x000000c6a9c67220 */ /* 0x000fe20000410000 */
[----:B------:R-:W-:Y:S01]  /*1b20*/  FFMA.FTZ R24, R233, R213, R24 ;  /* 0x000000d5e9187223 */ /* 0x000fe20000010018 */
[----:B------:R-:W-:Y:S01]  /*1b30*/  FADD.FTZ R165, R213, R26 ;  /* 0x0000001ad5a57221 */ /* 0x000fe20000010000 */
[----:B------:R-:W-:-:S02]  /*1b40*/  HADD2.F32 R200, -RZ, R200.H0_H0 ;  /* 0x200000c8ffc87230 */ /* 0x000fc40000004100 */
[----:B------:R-:W-:Y:S01]  /*1b50*/  FMUL.FTZ R234, R4, R234 ;  /* 0x000000ea04ea7220 */ /* 0x000fe20000410000 */
[----:B------:R-:W-:Y:S01]  /*1b60*/  FADD.FTZ R165, R198, R165 ;  /* 0x000000a5c6a57221 */ /* 0x000fe20000010000 */
[----:B------:R-:W-:Y:S01]  /*1b70*/  FMUL.FTZ R201, R4, R201 ;  /* 0x000000c904c97220 */ /* 0x000fe20000410000 */
[----:B------:R-:W-:Y:S02]  /*1b80*/  FMUL.FTZ R200, R171, R200 ;  /* 0x000000c8abc87220 */ /* 0x000fe40000410000 */
[----:B------:R-:W-:-:S04]  /*1b90*/  FADD.FTZ R165, R214, R165 ;  /* 0x000000a5d6a57221 */ /* 0x000fc80000010000 */
[----:B------:R-:W-:-:S04]  /*1ba0*/  FADD.FTZ R165, R200, R165 ;  /* 0x000000a5c8a57221 */ /* 0x000fc80000010000 */
[----:B------:R-:W-:Y:S01]  /*1bb0*/  FADD.FTZ R165, R172, R165 ;  /* 0x000000a5aca57221 */ /* 0x000fe20000010000 */
[----:B------:R-:W-:Y:S01]  /*1bc0*/  FMUL.FTZ R217, R4, R217 ;  /* 0x000000d904d97220 */ /* 0x000fe20000410000 */
[----:B------:R-:W-:Y:S02]  /*1bd0*/  HADD2.F32 R26, -RZ, R245.H0_H0 ;  /* 0x200000f5ff1a7230 */ /* 0x000fe40000004100 */
[----:B------:R-:W-:Y:S01]  /*1be0*/  FADD.FTZ R165, R202, R165 ;  /* 0x000000a5caa57221 */ /* 0x000fe20000010000 */
[----:B--2---:R-:W-:Y:S01]  /*1bf0*/  FADD.FTZ R144, R144, R184 ;  /* 0x000000b890907221 */ /* 0x004fe20000010000 */
[C---:B------:R-:W-:Y:S01]  /*1c00*/  FFMA.FTZ R112, R184.reuse, R216, R112 ;  /* 0x000000d8b8707223 */ /* 0x040fe20000010070 */
[----:B------:R-:W-:Y:S01]  /*1c10*/  FMUL.FTZ R184, R184, R25 ;  /* 0x00000019b8b87220 */ /* 0x000fe20000410000 */
[----:B------:R-:W-:-:S04]  /*1c20*/  FFMA.FTZ R25, R199, R198, R24 ;  /* 0x000000c6c7197223 */ /* 0x000fc80000010018 */
[----:B------:R-:W-:-:S04]  /*1c30*/  FFMA.FTZ R24, R234, R214, R25 ;  /* 0x000000d6ea187223 */ /* 0x000fc80000010019 */
[----:B------:R-:W-:-:S04]  /*1c40*/  FFMA.FTZ R24, R201, R200, R24 ;  /* 0x000000c8c9187223 */ /* 0x000fc80000010018 */
[----:B------:R-:W-:-:S04]  /*1c50*/  FFMA.FTZ R24, R235, R172, R24 ;  /* 0x000000aceb187223 */ /* 0x000fc80000010018 */
[----:B------:R-:W-:Y:S01]  /*1c60*/  FFMA.FTZ R25, R203, R202, R24 ;  /* 0x000000cacb197223 */ /* 0x000fe20000010018 */
[----:B------:R-:W-:Y:S01]  /*1c70*/  FADD.FTZ R24, R174, R165 ;  /* 0x000000a5ae187221 */ /* 0x000fe20000010000 */
[----:B------:R-:W-:Y:S02]  /*1c80*/  FADD.FTZ R145, R145, R185 ;  /* 0x000000b991917221 */ /* 0x000fe40000010000 */
[----:B------:R-:W-:Y:S01]  /*1c90*/  FFMA.FTZ R25, R236, R174, R25 ;  /* 0x000000aeec197223 */ /* 0x000fe20000010019 */
[C---:B------:R-:W-:Y:S01]  /*1ca0*/  FFMA.FTZ R113, R185.reuse, R217, R113 ;  /* 0x000000d9b9717223 */ /* 0x040fe20000010071 */
[----:B------:R-:W-:Y:S02]  /*1cb0*/  FMUL.FTZ R185, R185, R26 ;  /* 0x0000001ab9b97220 */ /* 0x000fe40000410000 */
        /* <DEDUP_REMOVED lines=10> */
[C---:B------:R-:W-:Y:S01]  /*1d60*/  FMUL.FTZ R215, R4.reuse, R215 ;  /* 0x000000d704d77220 */ /* 0x040fe20000410000 */
[----:B------:R-:W-:Y:S02]  /*1d70*/  HADD2.F32 R165, -RZ, R224.H0_H0 ;  /* 0x200000e0ffa57230 */ /* 0x000fe40000004100 */
[----:B------:R-:W-:Y:S01]  /*1d80*/  FMUL.FTZ R240, R4, R240 ;  /* 0x000000f004f07220 */ /* 0x000fe20000410000 */
[----:B------:R-:W-:Y:S02]  /*1d90*/  HADD2.F32 R167, -RZ, R223.H0_H0 ;  /* 0x200000dfffa77230 */ /* 0x000fe40000004100 */
[----:B------:R-:W-:Y:S01]  /*1da0*/  FFMA.FTZ R26, R239, R180, R26 ;  /* 0x000000b4ef1a7223 */ /* 0x000fe2000001001a */
[----:B------:R-:W-:Y:S01]  /*1db0*/  FADD.FTZ R24, R180, R25 ;  /* 0x00000019b4187221 */ /* 0x000fe20000010000 */
[----:B------:R-:W-:Y:S01]  /*1dc0*/  FADD.FTZ R142, R142, R182 ;  /* 0x000000b68e8e7221 */ /* 0x000fe20000010000 */
[C---:B------:R-:W-:Y:S01]  /*1dd0*/  FFMA.FTZ R110, R182.reuse, R240, R110 ;  /* 0x000000f0b66e7223 */ /* 0x040fe2000001006e */
[----:B------:R-:W-:Y:S01]  /*1de0*/  FMUL.FTZ R182, R182, R167 ;  /* 0x000000a7b6b67220 */ /* 0x000fe20000410000 */
[----:B------:R-:W-:Y:S01]  /*1df0*/  FADD.FTZ R25, R24, R179 ;  /* 0x000000b318197221 */ /* 0x000fe20000010000 */
[----:B------:R-:W-:-:S03]  /*1e00*/  FMUL.FTZ R241, R4, R241 ;  /* 0x000000f104f17220 */ /* 0x000fc60000410000 */
[----:B------:R-:W-:Y:S01]  /*1e10*/  FADD.FTZ R24, R25, R182 ;  /* 0x000000b619187221 */ /* 0x000fe20000010000 */
[----:B---3--:R-:W-:Y:S01]  /*1e20*/  FADD.FTZ R72, R72, R188 ;  /* 0x000000bc48487221 */ /* 0x008fe20000010000 */
[C---:B------:R-:W-:Y:S01]  /*1e30*/  FFMA.FTZ R116, R188.reuse, R215, R116 ;  /* 0x000000d7bc747223 */ /* 0x040fe20000010074 */
[----:B------:R-:W-:Y:S01]  /*1e40*/  FMUL.FTZ R188, R188, R165 ;  /* 0x000000a5bcbc7220 */ /* 0x000fe20000410000 */
[----:B------:R-:W-:Y:S01]  /*1e50*/  FFMA.FTZ R165, R207, R179, R26 ;  /* 0x000000b3cfa57223 */ /* 0x000fe2000001001a */
[----:B------:R-:W-:-:S03]  /*1e60*/  HADD2.F32 R26, -RZ, R250.H0_H0 ;  /* 0x200000faff1a7230 */ /* 0x000fc60000004100 */
[----:B------:R-:W-:Y:S01]  /*1e70*/  FFMA.FTZ R165, R240, R182, R165 ;  /* 0x000000b6f0a57223 */ /* 0x000fe200000100a5 */
[----:B------:R-:W-:Y:S01]  /*1e80*/  FADD.FTZ R25, R24, R181 ;  /* 0x000000b518197221 */ /* 0x000fe20000010000 */
[----:B------:R-:W-:Y:S02]  /*1e90*/  FADD.FTZ R73, R73, R189 ;  /* 0x000000bd49497221 */ /* 0x000fe40000010000 */
[----:B------:R-:W-:Y:S01]  /*1ea0*/  FFMA.FTZ R165, R208, R181, R165 ;  /* 0x000000b5d0a57223 */ /* 0x000fe200000100a5 */
[C---:B------:R-:W-:Y:S01]  /*1eb0*/  FFMA.FTZ R117, R189.reuse, R241, R117 ;  /* 0x000000f1bd757223 */ /* 0x040fe20000010075 */
[----:B------:R-:W-:Y:S01]  /*1ec0*/  FMUL.FTZ R218, R4, R218 ;  /* 0x000000da04da7220 */ /* 0x000fe20000410000 */
[----:B------:R-:W-:Y:S02]  /*1ed0*/  HADD2.F32 R167, -RZ, R227.H0_H0 ;  /* 0x200000e3ffa77230 */ /* 0x000fe40000004100 */
[----:B------:R-:W-:Y:S01]  /*1ee0*/  FMUL.FTZ R189, R189, R26 ;  /* 0x0000001abdbd7220 */ /* 0x000fe20000410000 */
[----:B------:R-:W-:Y:S01]  /*1ef0*/  FFMA.FTZ R26, R216, R184, R165 ;  /* 0x000000b8d81a7223 */ /* 0x000fe200000100a5 */
[----:B------:R-:W-:Y:S01]  /*1f00*/  FADD.FTZ R24, R25, R184 ;  /* 0x000000b819187221 */ /* 0x000fe20000010000 */
[----:B------:R-:W-:Y:S01]  /*1f10*/  FADD.FTZ R146, R146, R186 ;  /* 0x000000ba92927221 */ /* 0x000fe20000010000 */
[----:B------:R-:W-:Y:S01]  /*1f20*/  FFMA.FTZ R114, R186, R218, R114 ;  /* 0x000000daba727223 */ /* 0x000fe20000010072 */
[----:B------:R-:W-:Y:S01]  /*1f30*/  FMUL.FTZ R219, R4, R219 ;  /* 0x000000db04db7220 */ /* 0x000fe20000410000 */
[----:B------:R-:W-:-:S02]  /*1f40*/  HADD2.F32 R164, -RZ, R245.H1_H1 ;  /* 0x300000f5ffa47230 */ /* 0x000fc40000004100 */
[----:B------:R-:W-:Y:S01]  /*1f50*/  FMUL.FTZ R186, R186, R167 ;  /* 0x000000a7baba7220 */ /* 0x000fe20000410000 */
        /* <DEDUP_REMOVED lines=8> */
[----:B------:R-:W-:Y:S01]  /*1fe0*/  FADD.FTZ R25, R24, R187 ;  /* 0x000000bb18197221 */ /* 0x000fe20000010000 */
[----:B------:R-:W-:Y:S01]  /*1ff0*/  FMUL.FTZ R242, R4, R242 ;  /* 0x000000f204f27220 */ /* 0x000fe20000410000 */
[----:B------:R-:W-:Y:S02]  /*2000*/  HADD2.F32 R167, -RZ, R225.H0_H0 ;  /* 0x200000e1ffa77230 */ /* 0x000fe40000004100 */
        /* <DEDUP_REMOVED lines=26> */
[----:B------:R-:W-:Y:S06]  /*21b0*/  BRA `(.L_x_15956) ;  /* 0x0000000000a07947 */ /* 0x000fec0003800000 */
.L_x_15955:
[----:B------:R-:W-:Y:S01]  /*21c0*/  UMOV UR6, UR8 ;  /* 0x0000000800067c82 */ /* 0x000fe20008000000 */
[----:B------:R-:W-:Y:S01]  /*21d0*/  UMOV UR7, UR9 ;  /* 0x0000000900077c82 */ /* 0x000fe20008000000 */
        /* <DEDUP_REMOVED lines=12> */
[--C-:B-1----:R-:W-:Y:S01]  /*22a0*/  IMAD.WIDE.U32 R56, R57, 0x10, R132.reuse ;  /* 0x0000001039387825 */ /* 0x102fe200078e0084 */
[C---:B------:R-:W-:Y:S02]  /*22b0*/  IADD3 R45, PT, PT, R61.reuse, 0x200, RZ ;  /* 0x000002003d2d7810 */ /* 0x040fe40007ffe0ff */
[----:B------:R-:W-:Y:S01]  /*22c0*/  IADD3 R41, PT, PT, R61, 0x280, RZ ;  /* 0x000002803d297810 */ /* 0x000fe20007ffe0ff */
[--C-:B------:R-:W-:Y:S01]  /*22d0*/  IMAD.WIDE.U32 R52, R53, 0x10, R132.reuse ;  /* 0x0000001035347825 */ /* 0x100fe200078e0084 */
[C---:B------:R-:W-:Y:S01]  /*22e0*/  IADD3 R37, PT, PT, R61.reuse, 0x300, RZ ;  /* 0x000003003d257810 */ /* 0x040fe20007ffe0ff */
[----:B------:R-:W5:Y:S01]  /*22f0*/  LDG.E.128 R56, desc[UR14][R56.64] ;  /* 0x0000000e38387981 */ /* 0x000f62000c1e1d00 */
[----:B------:R-:W-:Y:S01]  /*2300*/  IADD3 R33, PT, PT, R61, 0x380, RZ ;  /* 0x000003803d217810 */ /* 0x000fe20007ffe0ff */
[--C-:B------:R-:W-:Y:S01]  /*2310*/  IMAD.WIDE.U32 R48, R49, 0x10, R132.reuse ;  /* 0x0000001031307825 */ /* 0x100fe200078e0084 */
[C---:B------:R-:W-:Y:S01]  /*2320*/  IADD3 R29, PT, PT, R61.reuse, 0x400, RZ ;  /* 0x000004003d1d7810 */ /* 0x040fe20007ffe0ff */
[----:B------:R-:W5:Y:S01]  /*2330*/  LDG.E.128 R52, desc[UR14][R52.64] ;  /* 0x0000000e34347981 */ /* 0x000f62000c1e1d00 */
[C---:B------:R-:W-:Y:S01]  /*2340*/  IADD3 R31, PT, PT, R61.reuse, 0x480, RZ ;  /* 0x000004803d1f7810 */ /* 0x040fe20007ffe0ff */
[----:B------:R-:W-:-:S02]  /*2350*/  IMAD.WIDE.U32 R60, R61, 0x10, R132 ;  /* 0x000000103d3c7825 */ /* 0x000fc400078e0084 */
[----:B------:R-:W5:Y:S02]  /*2360*/  LDG.E.128 R48, desc[UR14][R48.64] ;  /* 0x0000000e30307981 */ /* 0x000f64000c1e1d00 */
[--C-:B------:R-:W-:Y:S02]  /*2370*/  IMAD.WIDE.U32 R44, R45, 0x10, R132.reuse ;  /* 0x000000102d2c7825 */ /* 0x100fe400078e0084 */
[----:B------:R-:W5:Y:S02]  /*2380*/  LDG.E.128 R60, desc[UR14][R60.64] ;  /* 0x0000000e3c3c7981 */ /* 0x000f64000c1e1d00 */
[--C-:B------:R-:W-:Y:S02]  /*2390*/  IMAD.WIDE.U32 R40, R41, 0x10, R132.reuse ;  /* 0x0000001029287825 */ /* 0x100fe400078e0084 */
[----:B------:R-:W5:Y:S02]  /*23a0*/  LDG.E.128 R44, desc[UR14][R44.64] ;  /* 0x0000000e2c2c7981 */ /* 0x000f64000c1e1d00 */
[----:B------:R-:W-:-:S02]  /*23b0*/  IMAD.WIDE.U32 R36, R37, 0x10, R132 ;  /* 0x0000001025247825 */ /* 0x000fc400078e0084 */
        /* <DEDUP_REMOVED lines=8> */
.L_x_15956:
        /* <DEDUP_REMOVED lines=32> */
.L_x_15958:
[----:B------:R-:W-:Y:S05]  /*2640*/  BSYNC.RECONVERGENT B0 ;  /* 0x0000000000007941 */ /* 0x000fea0003800200 */
.L_x_15957:
[----:B------:R-:W1:Y:S08]  /*2650*/  S2UR UR5, SR_CgaCtaId ;  /* 0x00000000000579c3 */ /* 0x000e700000008800 */
[----:B------:R-:W-:Y:S01]  /*2660*/  BAR.SYNC.DEFER_BLOCKING 0x0 ;  /* 0x0000000000007b1d */ /* 0x000fe20000010000 */
[----:B-----5:R-:W-:Y:S01]  /*2670*/  ISETP.GE.AND P4, PT, R7, 0x1, PT ;  /* 0x000000010700780c */ /* 0x020fe20003f86270 */
[----:B------:R-:W-:Y:S01]  /*2680*/  UISETP.NE.U32.AND UP0, UPT, UR6, URZ, UPT ;  /* 0x000000ff0600728c */ /* 0x000fe2000bf05070 */
[----:B------:R-:W-:-:S03]  /*2690*/  ISETP.NE.AND P1, PT, RZ, UR16, PT ;  /* 0x00000010ff007c0c */ /* 0x000fc6000bf25270 */
[----:B------:R-:W-:Y:S02]  /*26a0*/  UMOV UR4, 0x400 ;  /* 0x0000040000047882 */ /* 0x000fe40000000000 */
[----:B0-----:R-:W0:Y:S01]  /*26b0*/  LDC R25, c[0x0][0x388] ;  /* 0x0000e200ff197b82 */ /* 0x001e220000000800 */
[----:B------:R-:W-:-:S05]  /*26c0*/  UISETP.NE.AND.EX UP0, UPT, UR7, URZ, UPT, UP0 ;  /* 0x000000ff0700728c */ /* 0x000fca000bf05300 */
[----:B------:R-:W-:Y:S01]  /*26d0*/  @P4 IADD3 R26, PT, PT, R7, -0x1, RZ ;  /* 0xffffffff071a4810 */ /* 0x000fe20007ffe0ff */
[----:B-1----:R-:W-:-:S04]  /*26e0*/  ULEA UR4, UR5, UR4, 0x18 ;  /* 0x0000000405047291 */ /* 0x002fc8000f8ec0ff */
[----:B------:R-:W-:Y:S02]  /*26f0*/  UIADD3 UR5, UPT, UPT, UR4, 0x5020, URZ ;  /* 0x0000502004057890 */ /* 0x000fe4000fffe0ff */
[----:B------:R-:W-:Y:S02]  /*2700*/  @!UP1 UIADD3 UR5, UPT, UPT, UR4, 0x5000, URZ ;  /* 0x0000500004059890 */ /* 0x000fe4000fffe0ff */
[----:B------:R-:W-:Y:S01]  /*2710*/  UIADD3 UR13, UPT, UPT, UR4, 0x5030, URZ ;  /* 0x00005030040d7890 */ /* 0x000fe2000fffe0ff */
[-C--:B0-----:R-:W-:Y:S01]  /*2720*/  @P4 IMAD R26, R26, R25.reuse, RZ ;  /* 0x000000191a1a4224 */ /* 0x081fe200078e02ff */
[----:B------:R-:W-:Y:S01]  /*2730*/  @!UP1 UIADD3 UR13, UPT, UPT, UR4, 0x5010, URZ ;  /* 0x00005010040d9890 */ /* 0x000fe2000fffe0ff */
[----:B------:R-:W-:-:S04]  /*2740*/  IMAD R25, R0, R25, RZ ;  /* 0x0000001900197224 */ /* 0x000fc800078e02ff */
[----:B------:R-:W0:Y:S04]  /*2750*/  LDS.128 R164, [UR5] ;  /* 0x00000005ffa47984 */ /* 0x000e280008000c00 */
[----:B------:R-:W1:Y:S01]  /*2760*/  LDS.128 R168, [UR13] ;  /* 0x0000000dffa87984 */ /* 0x000e620008000c00 */
[----:B0-----:R-:W-:Y:S01]  /*2770*/  FADD.FTZ R247, RZ, R164 ;  /* 0x000000a4fff77221 */ /* 0x001fe20000010000 */
[----:B------:R-:W-:Y:S01]  /*2780*/  FADD.FTZ R24, RZ, R165 ;  /* 0x000000a5ff187221 */ /* 0x000fe20000010000 */
[----:B------:R-:W-:Y:S01]  /*2790*/  @P4 SHF.R.S32.HI R165, RZ, 0x1f, R26 ;  /* 0x0000001fffa54819 */ /* 0x000fe2000001141a */
[----:B------:R-:W-:Y:S02]  /*27a0*/  HFMA2 R164, -RZ, RZ, 0, 0 ;  /* 0x00000000ffa47431 */ /* 0x000fe400000001ff */
[----:B------:R-:W-:Y:S01]  /*27b0*/  FADD.FTZ R247, R166, R247 ;  /* 0x000000f7a6f77221 */ /* 0x000fe20000010000 */
[----:B------:R-:W-:Y:S01]  /*27c0*/  FADD.FTZ R24, R167, R24 ;  /* 0x00000018a7187221 */ /* 0x000fe20000010000 */
[----:B------:R-:W-:-:S02]  /*27d0*/  @P4 LEA.HI R165, R165, R26, RZ, 0x2 ;  /* 0x0000001aa5a54211 */ /* 0x000fc400078f10ff */
[----:B-1----:R-:W-:Y:S01]  /*27e0*/  FADD.FTZ R247, R247, R168 ;  /* 0x000000a8f7f77221 */ /* 0x002fe20000010000 */
[----:B------:R-:W-:Y:S01]  /*27f0*/  FADD.FTZ R24, R24, R169 ;  /* 0x000000a918187221 */ /* 0x000fe20000010000 */
[----:B------:R-:W-:Y:S02]  /*2800*/  SHF.R.S32.HI R26, RZ, 0x1f, R25 ;  /* 0x0000001fff1a7819 */ /* 0x000fe40000011419 */
[----:B------:R-:W-:Y:S01]  /*2810*/  FADD.FTZ R166, R170, R247 ;  /* 0x000000f7aaa67221 */ /* 0x000fe20000010000 */
[-C--:B------:R-:W-:Y:S01]  /*2820*/  @P4 LEA.HI.SX32 R164, R165, R244.reuse, 0x1e ;  /* 0x000000f4a5a44211 */ /* 0x080fe200078ff2ff */
[----:B------:R-:W-:Y:S01]  /*2830*/  FADD.FTZ R24, R171, R24 ;  /* 0x00000018ab187221 */ /* 0x000fe20000010000 */
[----:B------:R-:W-:Y:S01]  /*2840*/  LEA.HI R165, R26, R25, RZ, 0x2 ;  /* 0x000000191aa57211 */ /* 0x000fe200078f10ff */
[----:B------:R-:W-:Y:S02]  /*2850*/  FMUL.FTZ R166, R166, UR18 ;  /* 0x00000012a6a67c20 */ /* 0x000fe40008410000 */
[----:B------:R-:W-:Y:S01]  /*2860*/  FMUL.FTZ R167, R24, UR18 ;  /* 0x0000001218a77c20 */ /* 0x000fe20008410000 */
        /* <DEDUP_REMOVED lines=8> */
[----:B------:R-:W-:Y:S01]  /*28f0*/  ISETP.GT.AND P3, PT, R7, RZ, PT ;  /* 0x000000ff0700720c */ /* 0x000fe20003f64270 */
[-CC-:B------:R-:W-:Y:S01]  /*2900*/  FFMA.FTZ R7, R183, R167.reuse, R166.reuse ;  /* 0x000000a7b7077223 */ /* 0x180fe200000100a6 */
[-CC-:B------:R-:W-:Y:S01]  /*2910*/  FFMA.FTZ R24, R8, R167.reuse, R166.reuse ;  /* 0x000000a708187223 */ /* 0x180fe200000100a6 */
[----:B------:R-:W-:Y:S01]  /*2920*/  FFMA.FTZ R169, R209, R167, R166 ;  /* 0x000000a7d1a97223 */ /* 0x000fe200000100a6 */
[----:B------:R-:W-:Y:S01]  /*2930*/  ISETP.GT.AND P1, PT, R2, RZ, PT ;  /* 0x000000ff0200720c */ /* 0x000fe20003f24270 */
[----:B------:R-:W-:Y:S01]  /*2940*/  FADD.FTZ R7, R152, -R7 ;  /* 0x8000000798077221 */ /* 0x000fe20000010000 */
[----:B------:R-:W-:Y:S01]  /*2950*/  FADD.FTZ R25, R9, -R24 ;  /* 0x8000001809197221 */ /* 0x000fe20000010000 */
[----:B------:R-:W-:Y:S01]  /*2960*/  FADD.FTZ R169, R154, -R169 ;  /* 0x800000a99aa97221 */ /* 0x000fe20000010000 */
[----:B------:R-:W-:Y:S01]  /*2970*/  UMOV UR6, UR12 ;  /* 0x0000000c00067c82 */ /* 0x000fe20008000000 */
[C---:B------:R-:W-:Y:S01]  /*2980*/  FMUL.FTZ R7, R4.reuse, R7 ;  /* 0x0000000704077220 */ /* 0x040fe20000410000 */
[C---:B------:R-:W-:Y:S01]  /*2990*/  FMUL.FTZ R25, R4.reuse, R25 ;  /* 0x0000001904197220 */ /* 0x040fe20000410000 */
[----:B------:R-:W-:-:S03]  /*29a0*/  FMUL.FTZ R169, R4, R169 ;  /* 0x000000a904a97220 */ /* 0x000fc60000410000 */
        /* <DEDUP_REMOVED lines=9> */
[----:B------:R-:W-:Y:S06]  /*2a40*/  @!P4 BRA `(.L_x_15961) ;  /* 0x000000040064c947 */ /* 0x000fec0003800000 */
[----:B------:R-:W-:-:S04]  /*2a50*/  FFMA.FTZ R7, R11, R167, R166 ;  /* 0x000000a70b077223 */ /* 0x000fc800000100a6 */
[----:B------:R-:W-:-:S04]  /*2a60*/  FADD.FTZ R7, R10, -R7 ;  /* 0x800000070a077221 */ /* 0x000fc80000010000 */
[----:B------:R-:W-:-:S05]  /*2a70*/  FMUL.FTZ R7, R4, R7 ;  /* 0x0000000704077220 */ /* 0x000fca0000410000 */
[----:B------:R-:W-:-:S05]  /*2a80*/  FSEL R7, R7, RZ, P1 ;  /* 0x000000ff07077208 */ /* 0x000fca0000800000 */
[----:B------:R-:W-:Y:S01]  /*2a90*/  FMUL.FTZ R27, R7, UR6 ;  /* 0x00000006071b7c20 */ /* 0x000fe20008410000 */
[----:B------:R-:W-:Y:S06]  /*2aa0*/  BRA `(.L_x_15961) ;  /* 0x00000004004c7947 */ /* 0x000fec0003800000 */
.L_x_15960:
        /* <DEDUP_REMOVED lines=12> */
[----:B------:R-:W-:Y:S01]  /*2b70*/  FSEL R148, R7, RZ, P1 ;  /* 0x000000ff07947208 */ /* 0x000fe20000800000 */
[----:B------:R-:W-:Y:S01]  /*2b80*/  FFMA.FTZ R7, R11, R167, R166 ;  /* 0x000000a70b077223 */ /* 0x000fe200000100a6 */
[----:B------:R-:W-:Y:S02]  /*2b90*/  FSEL R149, R25, RZ, P1 ;  /* 0x000000ff19957208 */ /* 0x000fe40000800000 */
[----:B------:R-:W-:Y:S01]  /*2ba0*/  FSEL R150, R150, RZ, P1 ;  /* 0x000000ff96967208 */ /* 0x000fe20000800000 */
[----:B------:R-:W-:Y:S01]  /*2bb0*/  FADD.FTZ R151, R10, -R7 ;  /* 0x800000070a977221 */ /* 0x000fe20000010000 */
[----:B------:R-:W-:-:S03]  /*2bc0*/  FMUL.FTZ R7, R148, UR6 ;  /* 0x0000000694077c20 */ /* 0x000fc60008410000 */
[----:B------:R-:W-:Y:S01]  /*2bd0*/  FMUL.FTZ R151, R4, R151 ;  /* 0x0000009704977220 */ /* 0x000fe20000410000 */
[----:B------:R-:W-:Y:S01]  /*2be0*/  FMUL.FTZ R24, R150, UR6 ;  /* 0x0000000696187c20 */ /* 0x000fe20008410000 */
[----:B------:R-:W-:Y:S01]  /*2bf0*/  SEL R26, R7, R6, P3 ;  /* 0x00000006071a7207 */ /* 0x000fe20001800000 */
[----:B------:R-:W-:Y:S02]  /*2c00*/  FMUL.FTZ R6, R149, UR6 ;  /* 0x0000000695067c20 */ /* 0x000fe40008410000 */
[----:B------:R-:W-:Y:S02]  /*2c10*/  FSEL R151, R151, RZ, P1 ;  /* 0x000000ff97977208 */ /* 0x000fe40000800000 */
[----:B------:R-:W-:Y:S02]  /*2c20*/  SEL R3, R24, R3, P3 ;  /* 0x0000000318037207 */ /* 0x000fe40001800000 */
[----:B------:R-:W-:Y:S01]  /*2c30*/  SEL R5, R6, R5, P3 ;  /* 0x0000000506057207 */ /* 0x000fe20001800000 */
[----:B------:R-:W-:Y:S06]  /*2c40*/  @!P4 BRA `(.L_x_15961) ;  /* 0x0000000000e4c947 */ /* 0x000fec0003800000 */
[----:B------:R-:W-:Y:S01]  /*2c50*/  FMUL.FTZ R27, R151, UR6 ;  /* 0x00000006971b7c20 */ /* 0x000fe20008410000 */
[----:B------:R-:W-:Y:S06]  /*2c60*/  BRA `(.L_x_15961) ;  /* 0x0000000000dc7947 */ /* 0x000fec0003800000 */
.L_x_15959:
[----:B------:R-:W-:Y:S01]  /*2c70*/  UMOV UR4, UR10 ;  /* 0x0000000a00047c82 */ /* 0x000fe20008000000 */
[----:B------:R-:W-:Y:S01]  /*2c80*/  UMOV UR5, UR11 ;  /* 0x0000000b00057c82 */ /* 0x000fe20008000000 */
[----:B------:R-:W-:-:S04]  /*2c90*/  UISETP.NE.U32.AND UP0, UPT, UR4, URZ, UPT ;  /* 0x000000ff0400728c */ /* 0x000fc8000bf05070 */
[----:B------:R-:W-:-:S09]  /*2ca0*/  UISETP.NE.AND.EX UP0, UPT, UR5, URZ, UPT, UP0 ;  /* 0x000000ff0500728c */ /* 0x000fd2000bf05300 */
[----:B------:R-:W-:Y:S05]  /*2cb0*/  BRA.U UP0, `(.L_x_15962) ;  /* 0x00000001006c7547 */ /* 0x000fea000b800000 */
[----:B------:R-:W-:Y:S01]  /*2cc0*/  ISETP.GT.AND P3, PT, R7, RZ, PT ;  /* 0x000000ff0700720c */ /* 0x000fe20003f64270 */
[-CC-:B------:R-:W-:Y:S01]  /*2cd0*/  @P2 FFMA.FTZ R7, R183, R167.reuse, R166.reuse ;  /* 0x000000a7b7072223 */ /* 0x180fe200000100a6 */
[----:B------:R-:W-:Y:S01]  /*2ce0*/  @P2 FFMA.FTZ R24, R8, R167, R166 ;  /* 0x000000a708182223 */ /* 0x000fe200000100a6 */
[----:B------:R-:W-:Y:S02]  /*2cf0*/  UMOV UR6, UR12 ;  /* 0x0000000c00067c82 */ /* 0x000fe40008000000 */
[----:B------:R-:W-:Y:S01]  /*2d00*/  @P2 FADD.FTZ R25, R152, -R7 ;  /* 0x8000000798192221 */ /* 0x000fe20000010000 */
[----:B------:R-:W-:-:S03]  /*2d10*/  MOV R7, R60 ;  /* 0x0000003c00077202 */ /* 0x000fc60000000f00 */
[C---:B------:R-:W-:Y:S01]  /*2d20*/  @P2 FFMA.FTZ R7, R4.reuse, R25, R60 ;  /* 0x0000001904072223 */ /* 0x040fe2000001003c */
[----:B------:R-:W-:Y:S01]  /*2d30*/  @P2 FADD.FTZ R25, R9, -R24 ;  /* 0x8000001809192221 */ /* 0x000fe20000010000 */
[----:B------:R-:W-:Y:S02]  /*2d40*/  MOV R24, R61 ;  /* 0x0000003d00187202 */ /* 0x000fe40000000f00 */
[----:B------:R-:W-:Y:S01]  /*2d50*/  FMUL.FTZ R7, R7, UR6 ;  /* 0x0000000607077c20 */ /* 0x000fe20008410000 */
[----:B------:R-:W-:Y:S01]  /*2d60*/  @P2 FFMA.FTZ R24, R4, R25, R61 ;  /* 0x0000001904182223 */ /* 0x000fe2000001003d */
[----:B------:R-:W-:-:S03]  /*2d70*/  @P2 FFMA.FTZ R25, R209, R167, R166 ;  /* 0x000000a7d1192223 */ /* 0x000fc600000100a6 */
[----:B------:R-:W-:Y:S01]  /*2d80*/  FMUL.FTZ R24, R24, UR6 ;  /* 0x0000000618187c20 */ /* 0x000fe20008410000 */
[----:B------:R-:W-:Y:S01]  /*2d90*/  @P2 FADD.FTZ R169, R154, -R25 ;  /* 0x800000199aa92221 */ /* 0x000fe20000010000 */
[----:B------:R-:W-:Y:S02]  /*2da0*/  MOV R25, R62 ;  /* 0x0000003e00197202 */ /* 0x000fe40000000f00 */
[----:B------:R-:W-:Y:S01]  /*2db0*/  SEL R26, R7, R6, P3 ;  /* 0x00000006071a7207 */ /* 0x000fe20001800000 */
[----:B------:R-:W-:Y:S01]  /*2dc0*/  @P2 FFMA.FTZ R25, R4, R169, R62 ;  /* 0x000000a904192223 */ /* 0x000fe2000001003e */
[----:B------:R-:W-:-:S03]  /*2dd0*/  SEL R5, R24, R5, P3 ;  /* 0x0000000518057207 */ /* 0x000fc60001800000 */
[----:B------:R-:W-:-:S05]  /*2de0*/  FMUL.FTZ R168, R25, UR6 ;  /* 0x0000000619a87c20 */ /* 0x000fca0008410000 */
[----:B------:R-:W-:Y:S01]  /*2df0*/  SEL R3, R168, R3, P3 ;  /* 0x00000003a8037207 */ /* 0x000fe20001800000 */
[----:B------:R-:W-:Y:S06]  /*2e00*/  @!P4 BRA `(.L_x_15961) ;  /* 0x000000000074c947 */ /* 0x000fec0003800000 */
[----:B------:R-:W-:Y:S01]  /*2e10*/  @P2 FFMA.FTZ R7, R11, R167, R166 ;  /* 0x000000a70b072223 */ /* 0x000fe200000100a6 */
[----:B------:R-:W-:-:S03]  /*2e20*/  MOV R6, R63 ;  /* 0x0000003f00067202 */ /* 0x000fc60000000f00 */
[----:B------:R-:W-:-:S04]  /*2e30*/  @P2 FADD.FTZ R7, R10, -R7 ;  /* 0x800000070a072221 */ /* 0x000fc80000010000 */
[----:B------:R-:W-:-:S04]  /*2e40*/  @P2 FFMA.FTZ R6, R4, R7, R63 ;  /* 0x0000000704062223 */ /* 0x000fc8000001003f */
[----:B------:R-:W-:Y:S01]  /*2e50*/  FMUL.FTZ R27, R6, UR6 ;  /* 0x00000006061b7c20 */ /* 0x000fe20008410000 */
[----:B------:R-:W-:Y:S06]  /*2e60*/  BRA `(.L_x_15961) ;  /* 0x00000000005c7947 */ /* 0x000fec0003800000 */
.L_x_15962:
[----:B------:R-:W-:Y:S01]  /*2e70*/  ISETP.GT.AND P3, PT, R7, RZ, PT ;  /* 0x000000ff0700720c */ /* 0x000fe20003f64270 */
[--C-:B------:R-:W-:Y:S01]  /*2e80*/  @P2 FFMA.FTZ R7, R11, R167, R166.reuse ;  /* 0x000000a70b072223 */ /* 0x100fe200000100a6 */
[----:B------:R-:W-:Y:S01]  /*2e90*/  MOV R151, R63 ;  /* 0x0000003f00977202 */ /* 0x000fe20000000f00 */
[----:B------:R-:W-:Y:S01]  /*2ea0*/  @P2 FFMA.FTZ R24, R8, R167, R166 ;  /* 0x000000a708182223 */ /* 0x000fe200000100a6 */
[----:B------:R-:W-:Y:S01]  /*2eb0*/  MOV R148, R60 ;  /* 0x0000003c00947202 */ /* 0x000fe20000000f00 */
[----:B------:R-:W-:Y:S01]  /*2ec0*/  @P2 FADD.FTZ R7, R10, -R7 ;  /* 0x800000070a072221 */ /* 0x000fe20000010000 */
[----:B------:R-:W-:Y:S01]  /*2ed0*/  UMOV UR6, UR12 ;  /* 0x0000000c00067c82 */ /* 0x000fe20008000000 */
[----:B------:R-:W-:Y:S01]  /*2ee0*/  @P2 FADD.FTZ R24, R9, -R24 ;  /* 0x8000001809182221 */ /* 0x000fe20000010000 */
[----:B------:R-:W-:Y:S01]  /*2ef0*/  MOV R149, R61 ;  /* 0x0000003d00957202 */ /* 0x000fe20000000f00 */
[C---:B------:R-:W-:Y:S01]  /*2f00*/  @P2 FFMA.FTZ R151, R4.reuse, R7, R63 ;  /* 0x0000000704972223 */ /* 0x040fe2000001003f */
[----:B------:R-:W-:Y:S01]  /*2f10*/  @P2 FFMA.FTZ R7, R183, R167, R166 ;  /* 0x000000a7b7072223 */ /* 0x000fe200000100a6 */
[----:B------:R-:W-:Y:S01]  /*2f20*/  MOV R150, R62 ;  /* 0x0000003e00967202 */ /* 0x000fe20000000f00 */
[----:B------:R-:W-:Y:S01]  /*2f30*/  @P2 FFMA.FTZ R149, R4, R24, R61 ;  /* 0x0000001804952223 */ /* 0x000fe2000001003d */
[----:B------:R-:W-:Y:S01]  /*2f40*/  @P4 FMUL.FTZ R27, R151, UR6 ;  /* 0x00000006971b4c20 */ /* 0x000fe20008410000 */
[----:B------:R-:W-:-:S02]  /*2f50*/  @P2 FADD.FTZ R7, R152, -R7 ;  /* 0x8000000798072221 */ /* 0x000fc40000010000 */
[----:B------:R-:W-:Y:S02]  /*2f60*/  @P3 FMUL.FTZ R5, R149, UR6 ;  /* 0x0000000695053c20 */ /* 0x000fe40008410000 */
[----:B------:R-:W-:Y:S01]  /*2f70*/  @P2 FFMA.FTZ R148, R4, R7, R60 ;  /* 0x0000000704942223 */ /* 0x000fe2000001003c */
[----:B------:R-:W-:-:S03]  /*2f80*/  @P2 FFMA.FTZ R7, R209, R167, R166 ;  /* 0x000000a7d1072223 */ /* 0x000fc600000100a6 */
[----:B------:R-:W-:Y:S01]  /*2f90*/  @P3 FMUL.FTZ R6, R148, UR6 ;  /* 0x0000000694063c20 */ /* 0x000fe20008410000 */
[----:B------:R-:W-:-:S04]  /*2fa0*/  @P2 FADD.FTZ R7, R154, -R7 ;  /* 0x800000079a072221 */ /* 0x000fc80000010000 */
[----:B------:R-:W-:Y:S01]  /*2fb0*/  @P2 FFMA.FTZ R150, R4, R7, R62 ;  /* 0x0000000704962223 */ /* 0x000fe2000001003e */
[----:B------:R-:W-:-:S03]  /*2fc0*/  MOV R26, R6 ;  /* 0x00000006001a7202 */ /* 0x000fc60000000f00 */
[----:B------:R-:W-:-:S07]  /*2fd0*/  @P3 FMUL.FTZ R3, R150, UR6 ;  /* 0x0000000696033c20 */ /* 0x000fce0008410000 */
.L_x_15961:
[----:B------:R-:W-:Y:S01]  /*2fe0*/  ISETP.NE.U32.AND P1, PT, RZ, UR4, PT ;  /* 0x00000004ff007c0c */ /* 0x000fe2000bf25070 */
[----:B------:R-:W0:Y:S03]  /*2ff0*/  @P4 LDC.64 R6, c[0x0][0x468] ;  /* 0x00011a00ff064b82 */ /* 0x000e260000000a00 */
[----:B------:R-:W-:-:S13]  /*3000*/  ISETP.NE.AND.EX P1, PT, RZ, UR5, PT, P1 ;  /* 0x00000005ff007c0c */ /* 0x000fda000bf25310 */
[----:B------:R-:W1:Y:S01]  /*3010*/  @P1 LDC.64 R24, c[0x0][0x478] ;  /* 0x00011e00ff181b82 */ /* 0x000e620000000a00 */
[----:B0-----:R-:W-:-:S04]  /*3020*/  @P4 IMAD.WIDE.U32 R6, R164, 0x10, R6 ;  /* 0x00000010a4064825 */ /* 0x001fc800078e0006 */
[----:B-1----:R-:W-:-:S05]  /*3030*/  @P1 IMAD.WIDE.U32 R24, R165, 0x10, R24 ;  /* 0x00000010a5181825 */ /* 0x002fca00078e0018 */
[----:B------:R0:W-:Y:S02]  /*3040*/  @P1 STG.E.128 desc[UR14][R24.64], R148 ;  /* 0x0000009418001986 */ /* 0x0001e4000c101d0e */
[----:B0-----:R-:W-:Y:S02]  /*3050*/  MOV R24, R26 ;  /* 0x0000001a00187202 */ /* 0x001fe40000000f00 */
[----:B------:R-:W-:Y:S02]  /*3060*/  MOV R25, R5 ;  /* 0x0000000500197202 */ /* 0x000fe40000000f00 */
[----:B------:R-:W-:-:S05]  /*3070*/  MOV R26, R3 ;  /* 0x00000003001a7202 */ /* 0x000fca0000000f00 */
[----:B------:R0:W-:Y:S01]  /*3080*/  @P4 STG.E.128 desc[UR14][R6.64], R24 ;  /* 0x0000001806004986 */ /* 0x0001e2000c101d0e */
[----:B------:R-:W-:Y:S05]  /*3090*/  @!P0 BRA `(.L_x_15963) ;  /* 0x0000000000cc8947 */ /* 0x000fea0003800000 */
[----:B------:R-:W-:Y:S05]  /*30a0*/  @!P1 BRA `(.L_x_15964) ;  /* 0x0000000000649947 */ /* 0x000fea0003800000 */
[-CC-:B------:R-:W-:Y:S01]  /*30b0*/  @P2 FFMA.FTZ R3, R210, R167.reuse, R166.reuse ;  /* 0x000000a7d2032223 */ /* 0x180fe200000100a6 */
[----:B0-----:R-:W-:Y:S01]  /*30c0*/  @P2 FFMA.FTZ R6, R192, R167, R166 ;  /* 0x000000a7c0062223 */ /* 0x001fe200000100a6 */
[----:B------:R-:W-:Y:S02]  /*30d0*/  MOV R148, R56 ;  /* 0x0000003800947202 */ /* 0x000fe40000000f00 */
[----:B------:R-:W-:Y:S01]  /*30e0*/  @P2 FADD.FTZ R3, R156, -R3 ;  /* 0x800000039c032221 */ /* 0x000fe20000010000 */
[----:B------:R-:W-:Y:S01]  /*30f0*/  @P2 FADD.FTZ R6, R157, -R6 ;  /* 0x800000069d062221 */ /* 0x000fe20000010000 */
[----:B------:R-:W-:Y:S02]  /*3100*/  MOV R151, R59 ;  /* 0x0000003b00977202 */ /* 0x000fe40000000f00 */
[----:B------:R-:W-:Y:S01]  /*3110*/  @P2 FFMA.FTZ R148, R4, R3, R56 ;  /* 0x0000000304942223 */ /* 0x000fe20000010038 */
[-CC-:B------:R-:W-:Y:S01]  /*3120*/  @P2 FFMA.FTZ R3, R228, R167.reuse, R166.reuse ;  /* 0x000000a7e4032223 */ /* 0x180fe200000100a6 */
[----:B------:R-:W-:Y:S01]  /*3130*/  @P2 FFMA.FTZ R151, R4, R6, R59 ;  /* 0x0000000604972223 */ /* 0x000fe2000001003b */
[----:B------:R-:W-:Y:S01]  /*3140*/  @P2 FFMA.FTZ R6, R155, R167, R166 ;  /* 0x000000a79b062223 */ /* 0x000fe200000100a6 */
[----:B------:R-:W-:Y:S01]  /*3150*/  MOV R150, R58 ;  /* 0x0000003a00967202 */ /* 0x000fe20000000f00 */
[----:B------:R-:W-:Y:S01]  /*3160*/  @P2 FADD.FTZ R3, R158, -R3 ;  /* 0x800000039e032221 */ /* 0x000fe20000010000 */
[----:B------:R-:W-:Y:S01]  /*3170*/  MOV R149, R57 ;  /* 0x0000003900957202 */ /* 0x000fe20000000f00 */
[----:B------:R-:W-:-:S02]  /*3180*/  @P2 FADD.FTZ R6, R153, -R6 ;  /* 0x8000000699062221 */ /* 0x000fc40000010000 */
[C---:B------:R-:W-:Y:S02]  /*3190*/  @P2 FFMA.FTZ R150, R4.reuse, R3, R58 ;  /* 0x0000000304962223 */ /* 0x040fe4000001003a */
[----:B------:R-:W-:Y:S02]  /*31a0*/  @P2 FFMA.FTZ R149, R4, R6, R57 ;  /* 0x0000000604952223 */ /* 0x000fe40000010039 */
[----:B------:R-:W-:Y:S02]  /*31b0*/  FMUL.FTZ R3, R150, UR6 ;  /* 0x0000000696037c20 */ /* 0x000fe40008410000 */
[----:B------:R-:W-:-:S03]  /*31c0*/  FMUL.FTZ R6, R149, UR6 ;  /* 0x0000000695067c20 */ /* 0x000fc60008410000 */
[----:B------:R-:W-:Y:S01]  /*31d0*/  SEL R26, R3, R26, P3 ;  /* 0x0000001a031a7207 */ /* 0x000fe20001800000 */
[----:B------:R-:W-:Y:S01]  /*31e0*/  FMUL.FTZ R3, R148, UR6 ;  /* 0x0000000694037c20 */ /* 0x000fe20008410000 */
[----:B------:R-:W-:-:S04]  /*31f0*/  SEL R5, R6, R25, P3 ;  /* 0x0000001906057207 */ /* 0x000fc80001800000 */
[----:B------:R-:W-:Y:S01]  /*3200*/  SEL R3, R3, R24, P3 ;  /* 0x0000001803037207 */ /* 0x000fe20001800000 */
[----:B------:R-:W-:Y:S06]  /*3210*/  @!P4 BRA `(.L_x_15965) ;  /* 0x000000040034c947 */ /* 0x000fec0003800000 */
[----:B------:R-:W-:Y:S01]  /*3220*/  FMUL.FTZ R27, R151, UR6 ;  /* 0x00000006971b7c20 */ /* 0x000fe20008410000 */
[----:B------:R-:W-:Y:S06]  /*3230*/  BRA `(.L_x_15965) ;  /* 0x00000004002c7947 */ /* 0x000fec0003800000 */
.L_x_15964:
[-CC-:B------:R-:W-:Y:S01]  /*3240*/  @P2 FFMA.FTZ R3, R210, R167.reuse, R166.reuse ;  /* 0x000000a7d2032223 */ /* 0x180fe200000100a6 */
[-CC-:B0-----:R-:W-:Y:S01]  /*3250*/  @P2 FFMA.FTZ R6, R155, R167.reuse, R166.reuse ;  /* 0x000000a79b062223 */ /* 0x181fe200000100a6 */
[----:B------:R-:W-:Y:S02]  /*3260*/  @P2 FFMA.FTZ R7, R228, R167, R166 ;  /* 0x000000a7e4072223 */ /* 0x000fe400000100a6 */
[----:B------:R-:W-:Y:S01]  /*3270*/  @P2 FADD.FTZ R5, R156, -R3 ;  /* 0x800000039c052221 */ /* 0x000fe20000010000 */
[----:B------:R-:W-:Y:S01]  /*3280*/  @P2 FADD.FTZ R6, R153, -R6 ;  /* 0x8000000699062221 */ /* 0x000fe20000010000 */
[----:B------:R-:W-:Y:S01]  /*3290*/  @P2 FADD.FTZ R169, R158, -R7 ;  /* 0x800000079ea92221 */ /* 0x000fe20000010000 */
[----:B------:R-:W-:Y:S01]  /*32a0*/  MOV R3, R56 ;  /* 0x0000003800037202 */ /* 0x000fe20000000f00 */
[C---:B------:R-:W-:Y:S01]  /*32b0*/  @P2 FFMA.FTZ R3, R4.reuse, R5, R56 ;  /* 0x0000000504032223 */ /* 0x040fe20000010038 */
[----:B------:R-:W-:Y:S01]  /*32c0*/  MOV R5, R57 ;  /* 0x0000003900057202 */ /* 0x000fe20000000f00 */
[C---:B------:R-:W-:Y:S01]  /*32d0*/  @P2 FFMA.FTZ R5, R4.reuse, R6, R57 ;  /* 0x0000000604052223 */ /* 0x040fe20000010039 */
[----:B------:R-:W-:Y:S01]  /*32e0*/  MOV R7, R58 ;  /* 0x0000003a00077202 */ /* 0x000fe20000000f00 */
[----:B------:R-:W-:Y:S01]  /*32f0*/  @P2 FFMA.FTZ R7, R4, R169, R58 ;  /* 0x000000a904072223 */ /* 0x000fe2000001003a */
[----:B------:R-:W-:Y:S01]  /*3300*/  FMUL.FTZ R3, R3, UR6 ;  /* 0x0000000603037c20 */ /* 0x000fe20008410000 */
[----:B------:R-:W-:-:S02]  /*3310*/  FMUL.FTZ R6, R5, UR6 ;  /* 0x0000000605067c20 */ /* 0x000fc40008410000 */
[----:B------:R-:W-:Y:S02]  /*3320*/  FMUL.FTZ R7, R7, UR6 ;  /* 0x0000000607077c20 */ /* 0x000fe40008410000 */
[----:B------:R-:W-:Y:S02]  /*3330*/  SEL R3, R3, R24, P3 ;  /* 0x0000001803037207 */ /* 0x000fe40001800000 */
[----:B------:R-:W-:Y:S02]  /*3340*/  SEL R5, R6, R25, P3 ;  /* 0x0000001906057207 */ /* 0x000fe40001800000 */
[----:B------:R-:W-:Y:S01]  /*3350*/  SEL R26, R7, R26, P3 ;  /* 0x0000001a071a7207 */ /* 0x000fe20001800000 */
[----:B------:R-:W-:Y:S06]  /*3360*/  @!P4 BRA `(.L_x_15965) ;  /* 0x0000000000e0c947 */ /* 0x000fec0003800000 */
[----:B------:R-:W-:-:S04]  /*3370*/  @P2 FFMA.FTZ R6, R192, R167, R166 ;  /* 0x000000a7c0062223 */ /* 0x000fc800000100a6 */
[----:B------:R-:W-:Y:S01]  /*3380*/  @P2 FADD.FTZ R7, R157, -R6 ;  /* 0x800000069d072221 */ /* 0x000fe20000010000 */
[----:B------:R-:W-:-:S03]  /*3390*/  MOV R6, R59 ;  /* 0x0000003b00067202 */ /* 0x000fc60000000f00 */
[----:B------:R-:W-:-:S04]  /*33a0*/  @P2 FFMA.FTZ R6, R4, R7, R59 ;  /* 0x0000000704062223 */ /* 0x000fc8000001003b */
[----:B------:R-:W-:Y:S01]  /*33b0*/  FMUL.FTZ R27, R6, UR6 ;  /* 0x00000006061b7c20 */ /* 0x000fe20008410000 */
[----:B------:R-:W-:Y:S06]  /*33c0*/  BRA `(.L_x_15965) ;  /* 0x0000000000c87947 */ /* 0x000fec0003800000 */
.L_x_15963:
[----:B------:R-:W-:Y:S05]  /*33d0*/  @!P1 BRA `(.L_x_15966) ;  /* 0x0000000000689947 */ /* 0x000fea0003800000 */
[-CC-:B------:R-:W-:Y:S01]  /*33e0*/  FFMA.FTZ R3, R210, R167.reuse, R166.reuse ;  /* 0x000000a7d2037223 */ /* 0x180fe200000100a6 */
[-CC-:B0-----:R-:W-:Y:S01]  /*33f0*/  FFMA.FTZ R6, R155, R167.reuse, R166.reuse ;  /* 0x000000a79b067223 */ /* 0x181fe200000100a6 */
[----:B------:R-:W-:Y:S01]  /*3400*/  ISETP.GT.AND P5, PT, R2, RZ, PT ;  /* 0x000000ff0200720c */ /* 0x000fe20003fa4270 */
[----:B------:R-:W-:Y:S01]  /*3410*/  FFMA.FTZ R150, R192, R167, R166 ;  /* 0x000000a7c0967223 */ /* 0x000fe200000100a6 */
[----:B------:R-:W-:Y:S01]  /*3420*/  FADD.FTZ R3, R156, -R3 ;  /* 0x800000039c037221 */ /* 0x000fe20000010000 */
[----:B------:R-:W-:Y:S02]  /*3430*/  FADD.FTZ R5, R153, -R6 ;  /* 0x8000000699057221 */ /* 0x000fe40000010000 */
[----:B------:R-:W-:Y:S01]  /*3440*/  FADD.FTZ R7, R157, -R150 ;  /* 0x800000969d077221 */ /* 0x000fe20000010000 */
[----:B------:R-:W-:Y:S01]  /*3450*/  FMUL.FTZ R148, R4, R3 ;  /* 0x0000000304947220 */ /* 0x000fe20000410000 */
[----:B------:R-:W-:Y:S01]  /*3460*/  FFMA.FTZ R3, R228, R167, R166 ;  /* 0x000000a7e4037223 */ /* 0x000fe200000100a6 */
[----:B------:R-:W-:-:S03]  /*3470*/  FMUL.FTZ R5, R4, R5 ;  /* 0x0000000504057220 */ /* 0x000fc60000410000 */
[----:B------:R-:W-:Y:S01]  /*3480*/  FADD.FTZ R3, R158, -R3 ;  /* 0x800000039e037221 */ /* 0x000fe20000010000 */
[----:B------:R-:W-:Y:S02]  /*3490*/  FSEL R148, R148, RZ, P5 ;  /* 0x000000ff94947208 */ /* 0x000fe40002800000 */
[----:B------:R-:W-:Y:S01]  /*34a0*/  FSEL R149, R5, RZ, P5 ;  /* 0x000000ff05957208 */ /* 0x000fe20002800000 */
[----:B------:R-:W-:Y:S02]  /*34b0*/  FMUL.FTZ R6, R4, R3 ;  /* 0x0000000304067220 */ /* 0x000fe40000410000 */
[----:B------:R-:W-:-:S03]  /*34c0*/  FMUL.FTZ R3, R148, UR6 ;  /* 0x0000000694037c20 */ /* 0x000fc60008410000 */
[----:B------:R-:W-:Y:S01]  /*34d0*/  FSEL R150, R6, RZ, P5 ;  /* 0x000000ff06967208 */ /* 0x000fe20002800000 */
[----:B------:R-:W-:Y:S01]  /*34e0*/  FMUL.FTZ R6, R149, UR6 ;  /* 0x0000000695067c20 */ /* 0x000fe20008410000 */
[----:B------:R-:W-:Y:S01]  /*34f0*/  SEL R3, R3, R24, P3 ;  /* 0x0000001803037207 */ /* 0x000fe20001800000 */
[----:B------:R-:W-:Y:S02]  /*3500*/  FMUL.FTZ R24, R4, R7 ;  /* 0x0000000704187220 */ /* 0x000fe40000410000 */
[----:B------:R-:W-:Y:S01]  /*3510*/  FMUL.FTZ R7, R150, UR6 ;  /* 0x0000000696077c20 */ /* 0x000fe20008410000 */
[----:B------:R-:W-:Y:S02]  /*3520*/  SEL R5, R6, R25, P3 ;  /* 0x0000001906057207 */ /* 0x000fe40001800000 */
[----:B------:R-:W-:Y:S02]  /*3530*/  FSEL R151, R24, RZ, P5 ;  /* 0x000000ff18977208 */ /* 0x000fe40002800000 */
[----:B------:R-:W-:Y:S01]  /*3540*/  SEL R26, R7, R26, P3 ;  /* 0x0000001a071a7207 */ /* 0x000fe20001800000 */
[----:B------:R-:W-:Y:S06]  /*3550*/  @!P4 BRA `(.L_x_15965) ;  /* 0x000000000064c947 */ /* 0x000fec0003800000 */
[----:B------:R-:W-:Y:S01]  /*3560*/  FMUL.FTZ R27, R151, UR6 ;  /* 0x00000006971b7c20 */ /* 0x000fe20008410000 */
[----:B------:R-:W-:Y:S06]  /*3570*/  BRA `(.L_x_15965) ;  /* 0x00000000005c7947 */ /* 0x000fec0003800000 */
.L_x_15966:
[-CC-:B------:R-:W-:Y:S01]  /*3580*/  FFMA.FTZ R3, R210, R167.reuse, R166.reuse ;  /* 0x000000a7d2037223 */ /* 0x180fe200000100a6 */
[-C--:B0-----:R-:W-:Y:S01]  /*3590*/  FFMA.FTZ R6, R155, R167.reuse, R166 ;  /* 0x000000a79b067223 */ /* 0x081fe200000100a6 */
[----:B------:R-:W-:Y:S02]  /*35a0*/  ISETP.GT.AND P5, PT, R2, RZ, PT ;  /* 0x000000ff0200720c */ /* 0x000fe40003fa4270 */
[----:B------:R-:W-:Y:S01]  /*35b0*/  FADD.FTZ R3, R156, -R3 ;  /* 0x800000039c037221 */ /* 0x000fe20000010000 */
[----:B------:R-:W-:Y:S01]  /*35c0*/  FADD.FTZ R5, R153, -R6 ;  /* 0x8000000699057221 */ /* 0x000fe20000010000 */
[----:B------:R-:W-:Y:S02]  /*35d0*/  @P4 FFMA.FTZ R6, R192, R167, R166 ;  /* 0x000000a7c0064223 */ /* 0x000fe400000100a6 */
[C---:B------:R-:W-:Y:S01]  /*35e0*/  FMUL.FTZ R3, R4.reuse, R3 ;  /* 0x0000000304037220 */ /* 0x040fe20000410000 */
[----:B------:R-:W-:-:S04]  /*35f0*/  FMUL.FTZ R5, R4, R5 ;  /* 0x0000000504057220 */ /* 0x000fc80000410000 */
[----:B------:R-:W-:Y:S02]  /*3600*/  FSEL R3, R3, RZ, P5 ;  /* 0x000000ff03037208 */ /* 0x000fe40002800000 */
[----:B------:R-:W-:-:S03]  /*3610*/  FSEL R5, R5, RZ, P5 ;  /* 0x000000ff05057208 */ /* 0x000fc60002800000 */
[----:B------:R-:W-:Y:S01]  /*3620*/  @P3 FMUL.FTZ R24, R3, UR6 ;  /* 0x0000000603183c20 */ /* 0x000fe20008410000 */
[----:B------:R-:W-:Y:S01]  /*3630*/  FFMA.FTZ R3, R228, R167, R166 ;  /* 0x000000a7e4037223 */ /* 0x000fe200000100a6 */
[----:B------:R-:W-:Y:S01]  /*3640*/  @P3 FMUL.FTZ R25, R5, UR6 ;  /* 0x0000000605193c20 */ /* 0x000fe20008410000 */
[----:B------:R-:W-:Y:S02]  /*3650*/  @P4 FADD.FTZ R5, R157, -R6 ;  /* 0x800000069d054221 */ /* 0x000fe40000010000 */
[----:B------:R-:W-:Y:S02]  /*3660*/  FADD.FTZ R3, R158, -R3 ;  /* 0x800000039e037221 */ /* 0x000fe40000010000 */
[C---:B------:R-:W-:Y:S02]  /*3670*/  @P4 FMUL.FTZ R5, R4.reuse, R5 ;  /* 0x0000000504054220 */ /* 0x040fe40000410000 */
[----:B------:R-:W-:-:S03]  /*3680*/  FMUL.FTZ R3, R4, R3 ;  /* 0x0000000304037220 */ /* 0x000fc60000410000 */
[----:B------:R-:W-:Y:S02]  /*3690*/  @P4 FSEL R5, R5, RZ, P5 ;  /* 0x000000ff05054208 */ /* 0x000fe40002800000 */
[----:B------:R-:W-:-:S03]  /*36a0*/  FSEL R3, R3, RZ, P5 ;  /* 0x000000ff03037208 */ /* 0x000fc60002800000 */
[----:B------:R-:W-:Y:S01]  /*36b0*/  @P4 FMUL.FTZ R27, R5, UR6 ;  /* 0x00000006051b4c20 */ /* 0x000fe20008410000 */
[----:B------:R-:W-:Y:S01]  /*36c0*/  MOV R5, R25 ;  /* 0x0000001900057202 */ /* 0x000fe20000000f00 */
[----:B------:R-:W-:Y:S01]  /*36d0*/  @P3 FMUL.FTZ R26, R3, UR6 ;  /* 0x00000006031a3c20 */ /* 0x000fe20008410000 */
[----:B------:R-:W-:-:S07]  /*36e0*/  MOV R3, R24 ;  /* 0x0000001800037202 */ /* 0x000fce0000000f00 */
.L_x_15965:
[----:B------:R-:W0:Y:S01]  /*36f0*/  @P1 LDC.64 R24, c[0x0][0x478] ;  /* 0x00011e00ff181b82 */ /* 0x000e220000000a00 */
[----:B------:R-:W-:-:S07]  /*3700*/  @P1 IADD3 R169, PT, PT, R165, 0x80, RZ ;  /* 0x00000080a5a91810 */ /* 0x000fce0007ffe0ff */
[----:B------:R-:W1:Y:S01]  /*3710*/  @P4 LDC.64 R6, c[0x0][0x468] ;  /* 0x00011a00ff064b82 */ /* 0x000e620000000a00 */
[----:B0-----:R-:W-:Y:S01]  /*3720*/  @P1 IMAD.WIDE.U32 R24, R169, 0x10, R24 ;  /* 0x00000010a9181825 */ /* 0x001fe200078e0018 */
[----:B------:R-:W-:-:S04]  /*3730*/  @P4 IADD3 R169, PT, PT, R164, 0x80, RZ ;  /* 0x00000080a4a94810 */ /* 0x000fc80007ffe0ff */
[----:B------:R0:W-:Y:S01]  /*3740*/  @P1 STG.E.128 desc[UR14][R24.64], R148 ;  /* 0x0000009418001986 */ /* 0x0001e2000c101d0e */
[----:B-1----:R-:W-:Y:S01]  /*3750*/  @P4 IMAD.WIDE.U32 R6, R169, 0x10, R6 ;  /* 0x00000010a9064825 */ /* 0x002fe200078e0006 */
[----:B0-----:R-:W-:Y:S02]  /*3760*/  MOV R25, R5 ;  /* 0x0000000500197202 */ /* 0x001fe40000000f00 */
        /* <DEDUP_REMOVED lines=29> */
.L_x_15968:
        /* <DEDUP_REMOVED lines=25> */
.L_x_15967:
        /* <DEDUP_REMOVED lines=27> */
.L_x_15970:
        /* <DEDUP_REMOVED lines=23> */
.L_x_15969:
        /* <DEDUP_REMOVED lines=16> */
[----:B------:R-:W-:Y:S02]  /*3ef0*/  MOV R148, R48 ;  /* 0x0000003000947202 */ /* 0x000fe40000000f00 */
[----:B------:R-:W-:Y:S01]  /*3f00*/  MOV R150, R50 ;  /* 0x0000003200967202 */ /* 0x000fe20000000f00 */
[----:B------:R-:W-:Y:S01]  /*3f10*/  @P2 FFMA.FTZ R151, R4, R3, R51 ;  /* 0x0000000304972223 */ /* 0x000fe20000010033 */
[----:B------:R-:W-:Y:S01]  /*3f20*/  @P2 FADD.FTZ R3, R211, -R6 ;  /* 0x80000006d3032221 */ /* 0x000fe20000010000 */
[----:B------:R-:W-:Y:S01]  /*3f30*/  @P2 FFMA.FTZ R6, R195, R167, R166 ;  /* 0x000000a7c3062223 */ /* 0x000fe200000100a6 */
[----:B------:R-:W-:-:S02]  /*3f40*/  MOV R149, R49 ;  /* 0x0000003100957202 */ /* 0x000fc40000000f00 */
[----:B------:R-:W-:Y:S01]  /*3f50*/  @P2 FFMA.FTZ R148, R4, R3, R48 ;  /* 0x0000000304942223 */ /* 0x000fe20000010030 */
[----:B------:R-:W-:Y:S01]  /*3f60*/  @P2 FFMA.FTZ R3, R232, R167, R166 ;  /* 0x000000a7e8032223 */ /* 0x000fe200000100a6 */
[----:B------:R-:W-:-:S03]  /*3f70*/  @P2 FADD.FTZ R6, R163, -R6 ;  /* 0x80000006a3062221 */ /* 0x000fc60000010000 */
[----:B------:R-:W-:Y:S01]  /*3f80*/  @P2 FADD.FTZ R3, R212, -R3 ;  /* 0x80000003d4032221 */ /* 0x000fe20000010000 */
[----:B------:R-:W-:-:S03]  /*3f90*/  @P2 FFMA.FTZ R149, R4, R6, R49 ;  /* 0x0000000604952223 */ /* 0x000fc60000010031 */
[----:B------:R-:W-:Y:S01]  /*3fa0*/  @P2 FFMA.FTZ R150, R4, R3, R50 ;  /* 0x0000000304962223 */ /* 0x000fe20000010032 */
[----:B------:R-:W-:-:S03]  /*3fb0*/  FMUL.FTZ R6, R149, UR6 ;  /* 0x0000000695067c20 */ /* 0x000fc60008410000 */
[----:B------:R-:W-:Y:S02]  /*3fc0*/  FMUL.FTZ R3, R150, UR6 ;  /* 0x0000000696037c20 */ /* 0x000fe40008410000 */
[----:B------:R-:W-:-:S03]  /*3fd0*/  SEL R5, R6, R25, P3 ;  /* 0x0000001906057207 */ /* 0x000fc60001800000 */
[----:B------:R-:W-:Y:S01]  /*3fe0*/  SEL R26, R3, R26, P3 ;  /* 0x0000001a031a7207 */ /* 0x000fe20001800000 */
[----:B------:R-:W-:-:S05]  /*3ff0*/  FMUL.FTZ R3, R148, UR6 ;  /* 0x0000000694037c20 */ /* 0x000fca0008410000 */
[----:B------:R-:W-:Y:S01]  /*4000*/  SEL R3, R3, R24, P3 ;  /* 0x0000001803037207 */ /* 0x000fe20001800000 */
[----:B------:R-:W-:Y:S06]  /*4010*/  @!P4 BRA `(.L_x_15973) ;  /* 0x000000040034c947 */ /* 0x000fec0003800000 */
[----:B------:R-:W-:Y:S01]  /*4020*/  FMUL.FTZ R27, R151, UR6 ;  /* 0x00000006971b7c20 */ /* 0x000fe20008410000 */
[----:B------:R-:W-:Y:S06]  /*4030*/  BRA `(.L_x_15973) ;  /* 0x00000004002c7947 */ /* 0x000fec0003800000 */
.L_x_15972:
[-CC-:B0-----:R-:W-:Y:S01]  /*4040*/  @P2 FFMA.FTZ R6, R231, R167.reuse, R166.reuse ;  /* 0x000000a7e7062223 */ /* 0x181fe200000100a6 */
[-C--:B------:R-:W-:Y:S01]  /*4050*/  @P2 FFMA.FTZ R7, R232, R167.reuse, R166 ;  /* 0x000000a7e8072223 */ /* 0x080fe200000100a6 */
[----:B------:R-:W-:Y:S02]  /*4060*/  MOV R3, R48 ;  /* 0x0000003000037202 */ /* 0x000fe40000000f00 */
[----:B------:R-:W-:Y:S01]  /*4070*/  @P2 FADD.FTZ R5, R211, -R6 ;  /* 0x80000006d3052221 */ /* 0x000fe20000010000 */
[----:B------:R-:W-:Y:S01]  /*4080*/  @P2 FFMA.FTZ R6, R195, R167, R166 ;  /* 0x000000a7c3062223 */ /* 0x000fe200000100a6 */
[----:B------:R-:W-:Y:S01]  /*4090*/  @P2 FADD.FTZ R169, R212, -R7 ;  /* 0x80000007d4a92221 */ /* 0x000fe20000010000 */
[----:B------:R-:W-:Y:S01]  /*40a0*/  MOV R7, R50 ;  /* 0x0000003200077202 */ /* 0x000fe20000000f00 */
[C---:B------:R-:W-:Y:S01]  /*40b0*/  @P2 FFMA.FTZ R3, R4.reuse, R5, R48 ;  /* 0x0000000504032223 */ /* 0x040fe20000010030 */
[----:B------:R-:W-:Y:S01]  /*40c0*/  @P2 FADD.FTZ R6, R163, -R6 ;  /* 0x80000006a3062221 */ /* 0x000fe20000010000 */
[----:B------:R-:W-:Y:S01]  /*40d0*/  MOV R5, R49 ;  /* 0x0000003100057202 */ /* 0x000fe20000000f00 */
[C---:B------:R-:W-:Y:S01]  /*40e0*/  @P2 FFMA.FTZ R7, R4.reuse, R169, R50 ;  /* 0x000000a904072223 */ /* 0x040fe20000010032 */
[----:B------:R-:W-:Y:S01]  /*40f0*/  FMUL.FTZ R3, R3, UR6 ;  /* 0x0000000603037c20 */ /* 0x000fe20008410000 */
[----:B------:R-:W-:-:S02]  /*4100*/  @P2 FFMA.FTZ R5, R4, R6, R49 ;  /* 0x0000000604052223 */ /* 0x000fc40000010031 */
[----:B------:R-:W-:Y:S02]  /*4110*/  FMUL.FTZ R7, R7, UR6 ;  /* 0x0000000607077c20 */ /* 0x000fe40008410000 */
[----:B------:R-:W-:Y:S01]  /*4120*/  FMUL.FTZ R6, R5, UR6 ;  /* 0x0000000605067c20 */ /* 0x000fe20008410000 */
[----:B------:R-:W-:Y:S02]  /*4130*/  SEL R3, R3, R24, P3 ;  /* 0x0000001803037207 */ /* 0x000fe40001800000 */
[----:B------:R-:W-:Y:S02]  /*4140*/  SEL R26, R7, R26, P3 ;  /* 0x0000001a071a7207 */ /* 0x000fe40001800000 */
        /* <DEDUP_REMOVED lines=8> */
.L_x_15971:
[----:B------:R-:W-:Y:S05]  /*41d0*/  @!P1 BRA `(.L_x_15974) ;  /* 0x0000000000689947 */ /* 0x000fea0003800000 */
[-CC-:B0-----:R-:W-:Y:S01]  /*41e0*/  FFMA.FTZ R6, R231, R167.reuse, R166.reuse ;  /* 0x000000a7e7067223 */ /* 0x181fe200000100a6 */
[----:B------:R-:W-:Y:S01]  /*41f0*/  ISETP.GT.AND P5, PT, R2, RZ, PT ;  /* 0x000000ff0200720c */ /* 0x000fe20003fa4270 */
[-C--:B------:R-:W-:Y:S02]  /*4200*/  FFMA.FTZ R7, R197, R167.reuse, R166 ;  /* 0x000000a7c5077223 */ /* 0x080fe400000100a6 */
[----:B------:R-:W-:Y:S01]  /*4210*/  FADD.FTZ R3, R211, -R6 ;  /* 0x80000006d3037221 */ /* 0x000fe20000010000 */
[--C-:B------:R-:W-:Y:S01]  /*4220*/  FFMA.FTZ R6, R195, R167, R166.reuse ;  /* 0x000000a7c3067223 */ /* 0x100fe200000100a6 */
[----:B------:R-:W-:Y:S02]  /*4230*/  FADD.FTZ R7, R196, -R7 ;  /* 0x80000007c4077221 */ /* 0x000fe40000010000 */
[----:B------:R-:W-:Y:S01]  /*4240*/  FMUL.FTZ R148, R4, R3 ;  /* 0x0000000304947220 */ /* 0x000fe20000410000 */
[----:B------:R-:W-:Y:S01]  /*4250*/  FFMA.FTZ R3, R232, R167, R166 ;  /* 0x000000a7e8037223 */ /* 0x000fe200000100a6 */
[----:B------:R-:W-:-:S03]  /*4260*/  FADD.FTZ R5, R163, -R6 ;  /* 0x80000006a3057221 */ /* 0x000fc60000010000 */
[----:B------:R-:W-:Y:S01]  /*4270*/  FADD.FTZ R3, R212, -R3 ;  /* 0x80000003d4037221 */ /* 0x000fe20000010000 */
[----:B------:R-:W-:Y:S01]  /*4280*/  FSEL R148, R148, RZ, P5 ;  /* 0x000000ff94947208 */ /* 0x000fe20002800000 */
[C---:B------:R-:W-:Y:S02]  /*4290*/  FMUL.FTZ R5, R4.reuse, R5 ;  /* 0x0000000504057220 */ /* 0x040fe40000410000 */
[----:B------:R-:W-:Y:S02]  /*42a0*/  FMUL.FTZ R6, R4, R3 ;  /* 0x0000000304067220 */ /* 0x000fe40000410000 */
[----:B------:R-:W-:Y:S01]  /*42b0*/  FMUL.FTZ R3, R148, UR6 ;  /* 0x0000000694037c20 */ /* 0x000fe20008410000 */
[----:B------:R-:W-:Y:S02]  /*42c0*/  FSEL R149, R5, RZ, P5 ;  /* 0x000000ff05957208 */ /* 0x000fe40002800000 */
[----:B------:R-:W-:Y:S02]  /*42d0*/  FSEL R150, R6, RZ, P5 ;  /* 0x000000ff06967208 */ /* 0x000fe40002800000 */
[----:B------:R-:W-:Y:S01]  /*42e0*/  SEL R3, R3, R24, P3 ;  /* 0x0000001803037207 */ /* 0x000fe20001800000 */
[----:B------:R-:W-:Y:S01]  /*42f0*/  FMUL.FTZ R24, R4, R7 ;  /* 0x0000000704187220 */ /* 0x000fe20000410000 */
[----:B------:R-:W-:Y:S01]  /*4300*/  FMUL.FTZ R6, R149, UR6 ;  /* 0x0000000695067c20 */ /* 0x000fe20008410000 */
[----:B------:R-:W-:-:S03]  /*4310*/  FMUL.FTZ R7, R150, UR6 ;  /* 0x0000000696077c20 */ /* 0x000fc60008410000 */
[----:B------:R-:W-:Y:S02]  /*4320*/  FSEL R151, R24, RZ, P5 ;  /* 0x000000ff18977208 */ /* 0x000fe40002800000 */
[----:B------:R-:W-:Y:S02]  /*4330*/  SEL R5, R6, R25, P3 ;  /* 0x0000001906057207 */ /* 0x000fe40001800000 */
[----:B------:R-:W-:Y:S01]  /*4340*/  SEL R26, R7, R26, P3 ;  /* 0x0000001a071a7207 */ /* 0x000fe20001800000 */
[----:B------:R-:W-:Y:S06]  /*4350*/  @!P4 BRA `(.L_x_15973) ;  /* 0x000000000064c947 */ /* 0x000fec0003800000 */
[----:B------:R-:W-:Y:S01]  /*4360*/  FMUL.FTZ R27, R151, UR6 ;  /* 0x00000006971b7c20 */ /* 0x000fe20008410000 */
[----:B------:R-:W-:Y:S06]  /*4370*/  BRA `(.L_x_15973) ;  /* 0x00000000005c7947 */ /* 0x000fec0003800000 */
.L_x_15974:
[-CC-:B0-----:R-:W-:Y:S01]  /*4380*/  FFMA.FTZ R6, R231, R167.reuse, R166.reuse ;  /* 0x000000a7e7067223 */ /* 0x181fe200000100a6 */
[----:B------:R-:W-:Y:S01]  /*4390*/  FFMA.FTZ R168, R195, R167, R166 ;  /* 0x000000a7c3a87223 */ /* 0x000fe200000100a6 */
[----:B------:R-:W-:Y:S02]  /*43a0*/  ISETP.GT.AND P5, PT, R2, RZ, PT ;  /* 0x000000ff0200720c */ /* 0x000fe40003fa4270 */
[----:B------:R-:W-:Y:S01]  /*43b0*/  FADD.FTZ R3, R211, -R6 ;  /* 0x80000006d3037221 */ /* 0x000fe20000010000 */
[----:B------:R-:W-:-:S03]  /*43c0*/  FADD.FTZ R5, R163, -R168 ;  /* 0x800000a8a3057221 */ /* 0x000fc60000010000 */
[C---:B------:R-:W-:Y:S01]  /*43d0*/  FMUL.FTZ R3, R4.reuse, R3 ;  /* 0x0000000304037220 */ /* 0x040fe20000410000 */
[----:B------:R-:W-:-:S04]  /*43e0*/  FMUL.FTZ R5, R4, R5 ;  /* 0x0000000504057220 */ /* 0x000fc80000410000 */
[----:B------:R-:W-:Y:S02]  /*43f0*/  FSEL R3, R3, RZ, P5 ;  /* 0x000000ff03037208 */ /* 0x000fe40002800000 */
[----:B------:R-:W-:-:S03]  /*4400*/  FSEL R5, R5, RZ, P5 ;  /* 0x000000ff05057208 */ /* 0x000fc60002800000 */
[----:B------:R-:W-:Y:S01]  /*4410*/  @P3 FMUL.FTZ R24, R3, UR6 ;  /* 0x0000000603183c20 */ /* 0x000fe20008410000 */
[-CC-:B------:R-:W-:Y:S01]  /*4420*/  FFMA.FTZ R3, R232, R167.reuse, R166.reuse ;  /* 0x000000a7e8037223 */ /* 0x180fe200000100a6 */
[----:B------:R-:W-:Y:S01]  /*4430*/  @P3 FMUL.FTZ R25, R5, UR6 ;  /* 0x0000000605193c20 */ /* 0x000fe20008410000 */
[----:B------:R-:W-:Y:S02]  /*4440*/  @P4 FFMA.FTZ R5, R197, R167, R166 ;  /* 0x000000a7c5054223 */ /* 0x000fe400000100a6 */
[----:B------:R-:W-:Y:S02]  /*4450*/  FADD.FTZ R3, R212, -R3 ;  /* 0x80000003d4037221 */ /* 0x000fe40000010000 */
[----:B------:R-:W-:Y:S02]  /*4460*/  @P4 FADD.FTZ R5, R196, -R5 ;  /* 0x80000005c4054221 */ /* 0x000fe40000010000 */
[C---:B------:R-:W-:Y:S02]  /*4470*/  FMUL.FTZ R3, R4.reuse, R3 ;  /* 0x0000000304037220 */ /* 0x040fe40000410000 */
[----:B------:R-:W-:-:S03]  /*4480*/  @P4 FMUL.FTZ R5, R4, R5 ;  /* 0x0000000504054220 */ /* 0x000fc60000410000 */
[----:B------:R-:W-:Y:S02]  /*4490*/  FSEL R3, R3, RZ, P5 ;  /* 0x000000ff03037208 */ /* 0x000fe40002800000 */
[----:B------:R-:W-:-:S03]  /*44a0*/  @P4 FSEL R5, R5, RZ, P5 ;  /* 0x000000ff05054208 */ /* 0x000fc60002800000 */
[----:B------:R-:W-:Y:S01]  /*44b0*/  @P3 FMUL.FTZ R26, R3, UR6 ;  /* 0x00000006031a3c20 */ /* 0x000fe20008410000 */
[----:B------:R-:W-:Y:S01]  /*44c0*/  MOV R3, R24 ;  /* 0x0000001800037202 */ /* 0x000fe20000000f00 */
[----:B------:R-:W-:Y:S01]  /*44d0*/  @P4 FMUL.FTZ R27, R5, UR6 ;  /* 0x00000006051b4c20 */ /* 0x000fe20008410000 */
[----:B------:R-:W-:-:S07]  /*44e0*/  MOV R5, R25 ;  /* 0x0000001900057202 */ /* 0x000fce0000000f00 */
.L_x_15973:
        /* <DEDUP_REMOVED lines=20> */
[----:B------:R-:W-:-:S03]  /*4630*/  MOV R149, R45 ;  /* 0x0000002d00957202 */ /* 0x000fc60000000f00 */
[----:B------:R-:W-:Y:S01]  /*4640*/  @P2 FFMA.FTZ R148, R4, R3, R44 ;  /* 0x0000000304942223 */ /* 0x000fe2000001002c */
[----:B------:R-:W-:-:S04]  /*4650*/  @P2 FFMA.FTZ R3, R234, R167, R166 ;  /* 0x000000a7ea032223 */ /* 0x000fc800000100a6 */
[----:B------:R-:W-:-:S04]  /*4660*/  @P2 FADD.FTZ R3, R214, -R3 ;  /* 0x80000003d6032221 */ /* 0x000fc80000010000 */
[----:B------:R-:W-:Y:S01]  /*4670*/  @P2 FFMA.FTZ R150, R4, R3, R46 ;  /* 0x0000000304962223 */ /* 0x000fe2000001002e */
[----:B------:R-:W-:-:S04]  /*4680*/  @P2 FFMA.FTZ R3, R199, R167, R166 ;  /* 0x000000a7c7032223 */ /* 0x000fc800000100a6 */
[----:B------:R-:W-:-:S04]  /*4690*/  @P2 FADD.FTZ R3, R198, -R3 ;  /* 0x80000003c6032221 */ /* 0x000fc80000010000 */
[----:B------:R-:W-:Y:S01]  /*46a0*/  @P2 FFMA.FTZ R149, R4, R3, R45 ;  /* 0x0000000304952223 */ /* 0x000fe2000001002d */
[----:B------:R-:W-:-:S03]  /*46b0*/  FMUL.FTZ R3, R150, UR6 ;  /* 0x0000000696037c20 */ /* 0x000fc60008410000 */
[----:B------:R-:W-:Y:S02]  /*46c0*/  FMUL.FTZ R6, R149, UR6 ;  /* 0x0000000695067c20 */ /* 0x000fe40008410000 */
[----:B------:R-:W-:Y:S01]  /*46d0*/  SEL R26, R3, R26, P3 ;  /* 0x0000001a031a7207 */ /* 0x000fe20001800000 */
[----:B------:R-:W-:Y:S02]  /*46e0*/  FMUL.FTZ R3, R148, UR6 ;  /* 0x0000000694037c20 */ /* 0x000fe40008410000 */
[----:B------:R-:W-:-:S03]  /*46f0*/  SEL R5, R6, R25, P3 ;  /* 0x0000001906057207 */ /* 0x000fc60001800000 */
[----:B------:R-:W-:Y:S01]  /*4700*/  SEL R3, R3, R24, P3 ;  /* 0x0000001803037207 */ /* 0x000fe20001800000 */
[----:B------:R-:W-:Y:S06]  /*4710*/  @!P4 BRA `(.L_x_15977) ;  /* 0x000000040034c947 */ /* 0x000fec0003800000 */
[----:B------:R-:W-:Y:S01]  /*4720*/  FMUL.FTZ R27, R151, UR6 ;  /* 0x00000006971b7c20 */ /* 0x000fe20008410000 */
[----:B------:R-:W-:Y:S06]  /*4730*/  BRA `(.L_x_15977) ;  /* 0x00000004002c7947 */ /* 0x000fec0003800000 */
.L_x_15976:
[-CC-:B0-----:R-:W-:Y:S01]  /*4740*/  @P2 FFMA.FTZ R6, R233, R167.reuse, R166.reuse ;  /* 0x000000a7e9062223 */ /* 0x181fe200000100a6 */
[----:B------:R-:W-:Y:S01]  /*4750*/  MOV R3, R44 ;  /* 0x0000002c00037202 */ /* 0x000fe20000000f00 */
[----:B------:R-:W-:Y:S02]  /*4760*/  @P2 FFMA.FTZ R7, R234, R167, R166 ;  /* 0x000000a7ea072223 */ /* 0x000fe400000100a6 */
[----:B------:R-:W-:Y:S02]  /*4770*/  @P2 FADD.FTZ R5, R213, -R6 ;  /* 0x80000006d5052221 */ /* 0x000fe40000010000 */
[----:B------:R-:W-:Y:S01]  /*4780*/  @P2 FADD.FTZ R169, R214, -R7 ;  /* 0x80000007d6a92221 */ /* 0x000fe20000010000 */
[----:B------:R-:W-:Y:S01]  /*4790*/  MOV R7, R46 ;  /* 0x0000002e00077202 */ /* 0x000fe20000000f00 */
[C---:B------:R-:W-:Y:S01]  /*47a0*/  @P2 FFMA.FTZ R3, R4.reuse, R5, R44 ;  /* 0x0000000504032223 */ /* 0x040fe2000001002c */
[----:B------:R-:W-:Y:S01]  /*47b0*/  @P2 FFMA.FTZ R5, R199, R167, R166 ;  /* 0x000000a7c7052223 */ /* 0x000fe200000100a6 */
[----:B------:R-:W-:-:S02]  /*47c0*/  @P2 FFMA.FTZ R7, R4, R169, R46 ;  /* 0x000000a904072223 */ /* 0x000fc4000001002e */
[----:B------:R-:W-:Y:S01]  /*47d0*/  FMUL.FTZ R3, R3, UR6 ;  /* 0x0000000603037c20 */ /* 0x000fe20008410000 */
[----:B------:R-:W-:Y:S01]  /*47e0*/  @P2 FADD.FTZ R6, R198, -R5 ;  /* 0x80000005c6062221 */ /* 0x000fe20000010000 */
[----:B------:R-:W-:Y:S01]  /*47f0*/  MOV R5, R45 ;  /* 0x0000002d00057202 */ /* 0x000fe20000000f00 */
[----:B------:R-:W-:Y:S02]  /*4800*/  FMUL.FTZ R7, R7, UR6 ;  /* 0x0000000607077c20 */ /* 0x000fe40008410000 */
[----:B------:R-:W-:Y:S01]  /*4810*/  @P2 FFMA.FTZ R5, R4, R6, R45 ;  /* 0x0000000604052223 */ /* 0x000fe2000001002d */
[----:B------:R-:W-:Y:S02]  /*4820*/  SEL R3, R3, R24, P3 ;  /* 0x0000001803037207 */ /* 0x000fe40001800000 */
[----:B------:R-:W-:Y:S01]  /*4830*/  SEL R26, R7, R26, P3 ;  /* 0x0000001a071a7207 */ /* 0x000fe20001800000 */
        /* <DEDUP_REMOVED lines=9> */
.L_x_15975:
[----:B------:R-:W-:Y:S05]  /*48d0*/  @!P1 BRA `(.L_x_15978) ;  /* 0x0000000000689947 */ /* 0x000fea0003800000 */
[-CC-:B0-----:R-:W-:Y:S01]  /*48e0*/  FFMA.FTZ R6, R233, R167.reuse, R166.reuse ;  /* 0x000000a7e9067223 */ /* 0x181fe200000100a6 */
[-CC-:B------:R-:W-:Y:S01]  /*48f0*/  FFMA.FTZ R5, R234, R167.reuse, R166.reuse ;  /* 0x000000a7ea057223 */ /* 0x180fe200000100a6 */
[----:B------:R-:W-:Y:S01]  /*4900*/  ISETP.GT.AND P5, PT, R2, RZ, PT ;  /* 0x000000ff0200720c */ /* 0x000fe20003fa4270 */
[----:B------:R-:W-:Y:S01]  /*4910*/  FFMA.FTZ R149, R201, R167, R166 ;  /* 0x000000a7c9957223 */ /* 0x000fe200000100a6 */
[----:B------:R-:W-:Y:S01]  /*4920*/  FADD.FTZ R3, R213, -R6 ;  /* 0x80000006d5037221 */ /* 0x000fe20000010000 */
[----:B------:R-:W-:-:S03]  /*4930*/  FADD.FTZ R7, R214, -R5 ;  /* 0x80000005d6077221 */ /* 0x000fc60000010000 */
[C---:B------:R-:W-:Y:S01]  /*4940*/  FMUL.FTZ R148, R4.reuse, R3 ;  /* 0x0000000304947220 */ /* 0x040fe20000410000 */
[----:B------:R-:W-:Y:S01]  /*4950*/  FFMA.FTZ R3, R199, R167, R166 ;  /* 0x000000a7c7037223 */ /* 0x000fe200000100a6 */
[----:B------:R-:W-:Y:S01]  /*4960*/  FMUL.FTZ R6, R4, R7 ;  /* 0x0000000704067220 */ /* 0x000fe20000410000 */
[----:B------:R-:W-:Y:S02]  /*4970*/  FADD.FTZ R7, R200, -R149 ;  /* 0x80000095c8077221 */ /* 0x000fe40000010000 */
[----:B------:R-:W-:Y:S01]  /*4980*/  FADD.FTZ R3, R198, -R3 ;  /* 0x80000003c6037221 */ /* 0x000fe20000010000 */
[----:B------:R-:W-:Y:S02]  /*4990*/  FSEL R148, R148, RZ, P5 ;  /* 0x000000ff94947208 */ /* 0x000fe40002800000 */
[----:B------:R-:W-:Y:S01]  /*49a0*/  FSEL R150, R6, RZ, P5 ;  /* 0x000000ff06967208 */ /* 0x000fe20002800000 */
[----:B------:R-:W-:Y:S02]  /*49b0*/  FMUL.FTZ R5, R4, R3 ;  /* 0x0000000304057220 */ /* 0x000fe40000410000 */
[----:B------:R-:W-:-:S03]  /*49c0*/  FMUL.FTZ R3, R148, UR6 ;  /* 0x0000000694037c20 */ /* 0x000fc60008410000 */
        /* <DEDUP_REMOVED lines=11> */
.L_x_15978:
        /* <DEDUP_REMOVED lines=23> */
.L_x_15977:
        /* <DEDUP_REMOVED lines=13> */
[----:B------:R-:W-:Y:S01]  /*4cc0*/  MOV R148, R40 ;  /* 0x0000002800947202 */ /* 0x000fe20000000f00 */
[----:B0-----:R-:W-:Y:S01]  /*4cd0*/  @P2 FFMA.FTZ R6, R204, R167, R166 ;  /* 0x000000a7cc062223 */ /* 0x001fe200000100a6 */
[----:B------:R-:W-:Y:S01]  /*4ce0*/  MOV R150, R42 ;  /* 0x0000002a00967202 */ /* 0x000fe20000000f00 */
[----:B------:R-:W-:Y:S01]  /*4cf0*/  @P2 FADD.FTZ R3, R172, -R3 ;  /* 0x80000003ac032221 */ /* 0x000fe20000010000 */
[----:B------:R-:W-:Y:S01]  /*4d00*/  MOV R149, R41 ;  /* 0x0000002900957202 */ /* 0x000fe20000000f00 */
[----:B------:R-:W-:Y:S01]  /*4d10*/  @P2 FADD.FTZ R6, R173, -R6 ;  /* 0x80000006ad062221 */ /* 0x000fe20000010000 */
[----:B------:R-:W-:Y:S01]  /*4d20*/  MOV R151, R43 ;  /* 0x0000002b00977202 */ /* 0x000fe20000000f00 */
[----:B------:R-:W-:Y:S01]  /*4d30*/  @P2 FFMA.FTZ R148, R4, R3, R40 ;  /* 0x0000000304942223 */ /* 0x000fe20000010028 */
[----:B------:R-:W-:Y:S01]  /*4d40*/  @P2 FFMA.FTZ R3, R236, R167, R166 ;  /* 0x000000a7ec032223 */ /* 0x000fe200000100a6 */
[----:B------:R-:W-:-:S03]  /*4d50*/  @P2 FFMA.FTZ R151, R4, R6, R43 ;  /* 0x0000000604972223 */ /* 0x000fc6000001002b */
        /* <DEDUP_REMOVED lines=14> */
.L_x_15980:
[-CC-:B------:R-:W-:Y:S01]  /*4e40*/  @P2 FFMA.FTZ R3, R235, R167.reuse, R166.reuse ;  /* 0x000000a7eb032223 */ /* 0x180fe200000100a6 */
[----:B0-----:R-:W-:-:S03]  /*4e50*/  @P2 FFMA.FTZ R7, R236, R167, R166 ;  /* 0x000000a7ec072223 */ /* 0x001fc600000100a6 */
[----:B------:R-:W-:Y:S01]  /*4e60*/  @P2 FADD.FTZ R5, R172, -R3 ;  /* 0x80000003ac052221 */ /* 0x000fe20000010000 */
[----:B------:R-:W-:Y:S01]  /*4e70*/  MOV R3, R40 ;  /* 0x0000002800037202 */ /* 0x000fe20000000f00 */
[----:B------:R-:W-:Y:S01]  /*4e80*/  @P2 FADD.FTZ R169, R174, -R7 ;  /* 0x80000007aea92221 */ /* 0x000fe20000010000 */
[----:B------:R-:W-:Y:S01]  /*4e90*/  MOV R7, R42 ;  /* 0x0000002a00077202 */ /* 0x000fe20000000f00 */
[C---:B------:R-:W-:Y:S01]  /*4ea0*/  @P2 FFMA.FTZ R3, R4.reuse, R5, R40 ;  /* 0x0000000504032223 */ /* 0x040fe20000010028 */
[----:B------:R-:W-:Y:S01]  /*4eb0*/  @P2 FFMA.FTZ R5, R203, R167, R166 ;  /* 0x000000a7cb052223 */ /* 0x000fe200000100a6 */
[----:B------:R-:W-:Y:S02]  /*4ec0*/  @P2 FFMA.FTZ R7, R4, R169, R42 ;  /* 0x000000a904072223 */ /* 0x000fe4000001002a */
[----:B------:R-:W-:Y:S01]  /*4ed0*/  FMUL.FTZ R3, R3, UR6 ;  /* 0x0000000603037c20 */ /* 0x000fe20008410000 */
[----:B------:R-:W-:Y:S01]  /*4ee0*/  @P2 FADD.FTZ R6, R202, -R5 ;  /* 0x80000005ca062221 */ /* 0x000fe20000010000 */
[----:B------:R-:W-:Y:S01]  /*4ef0*/  MOV R5, R41 ;  /* 0x0000002900057202 */ /* 0x000fe20000000f00 */
[----:B------:R-:W-:-:S02]  /*4f00*/  FMUL.FTZ R7, R7, UR6 ;  /* 0x0000000607077c20 */ /* 0x000fc40008410000 */
[----:B------:R-:W-:Y:S01]  /*4f10*/  @P2 FFMA.FTZ R5, R4, R6, R41 ;  /* 0x0000000604052223 */ /* 0x000fe20000010029 */
[----:B------:R-:W-:Y:S02]  /*4f20*/  SEL R3, R3, R24, P3 ;  /* 0x0000001803037207 */ /* 0x000fe40001800000 */
[----:B------:R-:W-:Y:S01]  /*4f30*/  SEL R26, R7, R26, P3 ;  /* 0x0000001a071a7207 */ /* 0x000fe20001800000 */
[----:B------:R-:W-:-:S05]  /*4f40*/  FMUL.FTZ R6, R5, UR6 ;  /* 0x0000000605067c20 */ /* 0x000fca0008410000 */
        /* <DEDUP_REMOVED lines=8> */
.L_x_15979:
[----:B------:R-:W-:Y:S05]  /*4fd0*/  @!P1 BRA `(.L_x_15982) ;  /* 0x0000000000689947 */ /* 0x000fea0003800000 */
[-CC-:B------:R-:W-:Y:S01]  /*4fe0*/  FFMA.FTZ R3, R235, R167.reuse, R166.reuse ;  /* 0x000000a7eb037223 */ /* 0x180fe200000100a6 */
[-CC-:B------:R-:W-:Y:S01]  /*4ff0*/  FFMA.FTZ R5, R236, R167.reuse, R166.reuse ;  /* 0x000000a7ec057223 */ /* 0x180fe200000100a6 */
[----:B------:R-:W-:Y:S01]  /*5000*/  ISETP.GT.AND P5, PT, R2, RZ, PT ;  /* 0x000000ff0200720c */ /* 0x000fe20003fa4270 */
[----:B------:R-:W-:Y:S01]  /*5010*/  FFMA.FTZ R150, R204, R167, R166 ;  /* 0x000000a7cc967223 */ /* 0x000fe200000100a6 */
[----:B------:R-:W-:Y:S01]  /*5020*/  FADD.FTZ R3, R172, -R3 ;  /* 0x80000003ac037221 */ /* 0x000fe20000010000 */
[----:B0-----:R-:W-:-:S03]  /*5030*/  FADD.FTZ R7, R174, -R5 ;  /* 0x80000005ae077221 */ /* 0x001fc60000010000 */
        /* <DEDUP_REMOVED lines=20> */
.L_x_15982:
[-CC-:B------:R-:W-:Y:S01]  /*5180*/  FFMA.FTZ R3, R235, R167.reuse, R166.reuse ;  /* 0x000000a7eb037223 */ /* 0x180fe200000100a6 */
[-CC-:B------:R-:W-:Y:S01]  /*5190*/  FFMA.FTZ R5, R203, R167.reuse, R166.reuse ;  /* 0x000000a7cb057223 */ /* 0x180fe200000100a6 */
[----:B------:R-:W-:Y:S01]  /*51a0*/  ISETP.GT.AND P5, PT, R2, RZ, PT ;  /* 0x000000ff0200720c */ /* 0x000fe20003fa4270 */
[----:B0-----:R-:W-:Y:S01]  /*51b0*/  @P4 FFMA.FTZ R6, R204, R167, R166 ;  /* 0x000000a7cc064223 */ /* 0x001fe200000100a6 */
[----:B------:R-:W-:Y:S01]  /*51c0*/  FADD.FTZ R3, R172, -R3 ;  /* 0x80000003ac037221 */ /* 0x000fe20000010000 */
[----:B------:R-:W-:-:S03]  /*51d0*/  FADD.FTZ R5, R202, -R5 ;  /* 0x80000005ca057221 */ /* 0x000fc60000010000 */
        /* <DEDUP_REMOVED lines=17> */
.L_x_15981:
        /* <DEDUP_REMOVED lines=37> */
.L_x_15984:
        /* <DEDUP_REMOVED lines=25> */
.L_x_15983:
        /* <DEDUP_REMOVED lines=27> */
.L_x_15986:
        /* <DEDUP_REMOVED lines=23> */
.L_x_15985:
        /* <DEDUP_REMOVED lines=37> */
.L_x_15988:
        /* <DEDUP_REMOVED lines=25> */
.L_x_15987:
        /* <DEDUP_REMOVED lines=27> */
.L_x_15990:
        /* <DEDUP_REMOVED lines=23> */
.L_x_15989:
        /* <DEDUP_REMOVED lines=37> */
.L_x_15992:
        /* <DEDUP_REMOVED lines=25> */
.L_x_15991:
        /* <DEDUP_REMOVED lines=27> */
.L_x_15994:
        /* <DEDUP_REMOVED lines=23> */
.L_x_15993:
        /* <DEDUP_REMOVED lines=12> */
[-CC-:B0-----:R-:W-:Y:S01]  /*68b0*/  @P2 FFMA.FTZ R6, R243, R167.reuse, R166.reuse ;  /* 0x000000a7f3062223 */ /* 0x181fe200000100a6 */
[-CC-:B------:R-:W-:Y:S01]  /*68c0*/  @P2 FFMA.FTZ R3, R215, R167.reuse, R166.reuse ;  /* 0x000000a7d7032223 */ /* 0x180fe200000100a6 */
[-CC-:B------:R-:W-:Y:S01]  /*68d0*/  @P2 FFMA.FTZ R2, R241, R167.reuse, R166.reuse ;  /* 0x000000a7f1022223 */ /* 0x180fe200000100a6 */
[----:B------:R-:W-:Y:S01]  /*68e0*/  @P2 FFMA.FTZ R167, R242, R167, R166 ;  /* 0x000000a7f2a72223 */ /* 0x000fe200000100a6 */
[----:B------:R-:W-:Y:S01]  /*68f0*/  MOV R150, R134 ;  /* 0x0000008600967202 */ /* 0x000fe20000000f00 */
[----:B------:R-:W-:Y:S01]  /*6900*/  @P2 FADD.FTZ R3, R188, -R3 ;  /* 0x80000003bc032221 */ /* 0x000fe20000010000 */
[----:B------:R-:W-:Y:S01]  /*6910*/  MOV R148, R132 ;  /* 0x0000008400947202 */ /* 0x000fe20000000f00 */
[----:B------:R-:W-:Y:S01]  /*6920*/  @P2 FADD.FTZ R167, R190, -R167 ;  /* 0x800000a7bea72221 */ /* 0x000fe20000010000 */
[----:B------:R-:W-:Y:S01]  /*6930*/  @P2 FADD.FTZ R2, R189, -R2 ;  /* 0x80000002bd022221 */ /* 0x000fe20000010000 */
[C---:B------:R-:W-:Y:S01]  /*6940*/  @P2 FFMA.FTZ R148, R4.reuse, R3, R132 ;  /* 0x0000000304942223 */ /* 0x040fe20000010084 */
[----:B------:R-:W-:Y:S01]  /*6950*/  MOV R149, R133 ;  /* 0x0000008500957202 */ /* 0x000fe20000000f00 */
[C---:B------:R-:W-:Y:S01]  /*6960*/  @P2 FFMA.FTZ R150, R4.reuse, R167, R134 ;  /* 0x000000a704962223 */ /* 0x040fe20000010086 */
[----:B------:R-:W-:Y:S01]  /*6970*/  @P2 FFMA.FTZ R149, R4, R2, R133 ;  /* 0x0000000204952223 */ /* 0x000fe20000010085 */
[----:B------:R-:W-:Y:S01]  /*6980*/  @P2 FADD.FTZ R6, R191, -R6 ;  /* 0x80000006bf062221 */ /* 0x000fe20000010000 */
[----:B------:R-:W-:Y:S01]  /*6990*/  MOV R151, R135 ;  /* 0x0000008700977202 */ /* 0x000fe20000000f00 */
[----:B------:R-:W-:Y:S01]  /*69a0*/  FMUL.FTZ R3, R150, UR6 ;  /* 0x0000000696037c20 */ /* 0x000fe20008410000 */
[----:B------:R-:W-:Y:S01]  /*69b0*/  FMUL.FTZ R2, R149, UR6 ;  /* 0x0000000695027c20 */ /* 0x000fe20008410000 */
[----:B------:R-:W-:-:S03]  /*69c0*/  @P2 FFMA.FTZ R151, R4, R6, R135 ;  /* 0x0000000604972223 */ /* 0x000fc60000010087 */
[----:B------:R-:W-:Y:S01]  /*69d0*/  SEL R26, R3, R26, P3 ;  /* 0x0000001a031a7207 */ /* 0x000fe20001800000 */
[----:B------:R-:W-:Y:S01]  /*69e0*/  FMUL.FTZ R3, R148, UR6 ;  /* 0x0000000694037c20 */ /* 0x000fe20008410000 */
[----:B------:R-:W-:-:S04]  /*69f0*/  SEL R25, R2, R25, P3 ;  /* 0x0000001902197207 */ /* 0x000fc80001800000 */
[----:B------:R-:W-:Y:S01]  /*6a00*/  SEL R24, R3, R24, P3 ;  /* 0x0000001803187207 */ /* 0x000fe20001800000 */
[----:B------:R-:W-:Y:S06]  /*6a10*/  @!P4 BRA `(.L_x_15997) ;  /* 0x00000004002cc947 */ /* 0x000fec0003800000 */
[----:B------:R-:W-:Y:S01]  /*6a20*/  FMUL.FTZ R27, R151, UR6 ;  /* 0x00000006971b7c20 */ /* 0x000fe20008410000 */
[----:B------:R-:W-:Y:S06]  /*6a30*/  BRA `(.L_x_15997) ;  /* 0x0000000400247947 */ /* 0x000fec0003800000 */
.L_x_15996:
[-CC-:B------:R-:W-:Y:S01]  /*6a40*/  @P2 FFMA.FTZ R3, R215, R167.reuse, R166.reuse ;  /* 0x000000a7d7032223 */ /* 0x180fe200000100a6 */
[----:B------:R-:W-:Y:S01]  /*6a50*/  MOV R2, R132 ;  /* 0x0000008400027202 */ /* 0x000fe20000000f00 */
[----:B0-----:R-:W-:Y:S01]  /*6a60*/  @P2 FFMA.FTZ R6, R241, R167, R166 ;  /* 0x000000a7f1062223 */ /* 0x001fe200000100a6 */
[----:B------:R-:W-:Y:S01]  /*6a70*/  MOV R5, R133 ;  /* 0x0000008500057202 */ /* 0x000fe20000000f00 */
[----:B------:R-:W-:Y:S02]  /*6a80*/  @P2 FADD.FTZ R3, R188, -R3 ;  /* 0x80000003bc032221 */ /* 0x000fe40000010000 */
[----:B------:R-:W-:Y:S02]  /*6a90*/  @P2 FADD.FTZ R6, R189, -R6 ;  /* 0x80000006bd062221 */ /* 0x000fe40000010000 */
[----:B------:R-:W-:Y:S01]  /*6aa0*/  @P2 FFMA.FTZ R2, R4, R3, R132 ;  /* 0x0000000304022223 */ /* 0x000fe20000010084 */
[----:B------:R-:W-:Y:S01]  /*6ab0*/  @P2 FFMA.FTZ R3, R242, R167, R166 ;  /* 0x000000a7f2032223 */ /* 0x000fe200000100a6 */
[----:B------:R-:W-:Y:S01]  /*6ac0*/  @P2 FFMA.FTZ R5, R4, R6, R133 ;  /* 0x0000000604052223 */ /* 0x000fe20000010085 */
[----:B------:R-:W-:-:S02]  /*6ad0*/  MOV R6, R134 ;  /* 0x0000008600067202 */ /* 0x000fc40000000f00 */
[----:B------:R-:W-:-:S04]  /*6ae0*/  @P2 FADD.FTZ R3, R190, -R3 ;  /* 0x80000003be032221 */ /* 0x000fc80000010000 */
[----:B------:R-:W-:Y:S01]  /*6af0*/  @P2 FFMA.FTZ R6, R4, R3, R134 ;  /* 0x0000000304062223 */ /* 0x000fe20000010086 */
[----:B------:R-:W-:Y:S01]  /*6b00*/  FMUL.FTZ R3, R2, UR6 ;  /* 0x0000000602037c20 */ /* 0x000fe20008410000 */
[----:B------:R-:W-:Y:S02]  /*6b10*/  FMUL.FTZ R2, R5, UR6 ;  /* 0x0000000605027c20 */ /* 0x000fe40008410000 */
[----:B------:R-:W-:Y:S02]  /*6b20*/  FMUL.FTZ R5, R6, UR6 ;  /* 0x0000000606057c20 */ /* 0x000fe40008410000 */
        /* <DEDUP_REMOVED lines=10> */
.L_x_15995:
[----:B------:R-:W-:Y:S05]  /*6bd0*/  @!P1 BRA `(.L_x_15998) ;  /* 0x0000000000689947 */ /* 0x000fea0003800000 */
[-CC-:B------:R-:W-:Y:S01]  /*6be0*/  FFMA.FTZ R3, R215, R167.reuse, R166.reuse ;  /* 0x000000a7d7037223 */ /* 0x180fe200000100a6 */
[----:B------:R-:W-:Y:S01]  /*6bf0*/  ISETP.GT.AND P0, PT, R2, RZ, PT ;  /* 0x000000ff0200720c */ /* 0x000fe20003f04270 */
[-CC-:B0-----:R-:W-:Y:S01]  /*6c00*/  FFMA.FTZ R6, R243, R167.reuse, R166.reuse ;  /* 0x000000a7f3067223 */ /* 0x181fe200000100a6 */
[-CC-:B------:R-:W-:Y:S01]  /*6c10*/  FFMA.FTZ R2, R241, R167.reuse, R166.reuse ;  /* 0x000000a7f1027223 */ /* 0x180fe200000100a6 */
[----:B------:R-:W-:Y:S01]  /*6c20*/  FADD.FTZ R3, R188, -R3 ;  /* 0x80000003bc037221 */ /* 0x000fe20000010000 */
[----:B------:R-:W-:Y:S02]  /*6c30*/  FFMA.FTZ R167, R242, R167, R166 ;  /* 0x000000a7f2a77223 */ /* 0x000fe400000100a6 */
[----:B------:R-:W-:Y:S01]  /*6c40*/  FADD.FTZ R149, R189, -R2 ;  /* 0x80000002bd957221 */ /* 0x000fe20000010000 */
[----:B------:R-:W-:Y:S01]  /*6c50*/  FMUL.FTZ R148, R4, R3 ;  /* 0x0000000304947220 */ /* 0x000fe20000410000 */
[----:B------:R-:W-:Y:S01]  /*6c60*/  FADD.FTZ R167, R190, -R167 ;  /* 0x800000a7bea77221 */ /* 0x000fe20000010000 */
[----:B------:R-:W-:Y:S01]  /*6c70*/  FADD.FTZ R3, R191, -R6 ;  /* 0x80000006bf037221 */ /* 0x000fe20000010000 */
[----:B------:R-:W-:-:S02]  /*6c80*/  FMUL.FTZ R149, R4, R149 ;  /* 0x0000009504957220 */ /* 0x000fc40000410000 */
[----:B------:R-:W-:Y:S01]  /*6c90*/  FSEL R148, R148, RZ, P0 ;  /* 0x000000ff94947208 */ /* 0x000fe20000000000 */
[C---:B------:R-:W-:Y:S01]  /*6ca0*/  FMUL.FTZ R150, R4.reuse, R167 ;  /* 0x000000a704967220 */ /* 0x040fe20000410000 */
[----:B------:R-:W-:Y:S01]  /*6cb0*/  FMUL.FTZ R4, R4, R3 ;  /* 0x0000000304047220 */ /* 0x000fe20000410000 */
[----:B------:R-:W-:Y:S02]  /*6cc0*/  FSEL R149, R149, RZ, P0 ;  /* 0x000000ff95957208 */ /* 0x000fe40000000000 */
[----:B------:R-:W-:Y:S01]  /*6cd0*/  FMUL.FTZ R3, R148, UR6 ;  /* 0x0000000694037c20 */ /* 0x000fe20008410000 */
[----:B------:R-:W-:Y:S02]  /*6ce0*/  FSEL R150, R150, RZ, P0 ;  /* 0x000000ff96967208 */ /* 0x000fe40000000000 */
[----:B------:R-:W-:Y:S01]  /*6cf0*/  FMUL.FTZ R2, R149, UR6 ;  /* 0x0000000695027c20 */ /* 0x000fe20008410000 */
[----:B------:R-:W-:Y:S02]  /*6d00*/  FSEL R151, R4, RZ, P0 ;  /* 0x000000ff04977208 */ /* 0x000fe40000000000 */
[----:B------:R-:W-:Y:S01]  /*6d10*/  SEL R24, R3, R24, P3 ;  /* 0x0000001803187207 */ /* 0x000fe20001800000 */
[----:B------:R-:W-:Y:S01]  /*6d20*/  FMUL.FTZ R3, R150, UR6 ;  /* 0x0000000696037c20 */ /* 0x000fe20008410000 */
[----:B------:R-:W-:-:S04]  /*6d30*/  SEL R25, R2, R25, P3 ;  /* 0x0000001902197207 */ /* 0x000fc80001800000 */
[----:B------:R-:W-:Y:S01]  /*6d40*/  SEL R26, R3, R26, P3 ;  /* 0x0000001a031a7207 */ /* 0x000fe20001800000 */
[----:B------:R-:W-:Y:S06]  /*6d50*/  @!P4 BRA `(.L_x_15997) ;  /* 0x00000000005cc947 */ /* 0x000fec0003800000 */
[----:B------:R-:W-:Y:S01]  /*6d60*/  FMUL.FTZ R27, R151, UR6 ;  /* 0x00000006971b7c20 */ /* 0x000fe20008410000 */
[----:B------:R-:W-:Y:S06]  /*6d70*/  BRA `(.L_x_15997) ;  /* 0x0000000000547947 */ /* 0x000fec0003800000 */
.L_x_15998:
[----:B------:R-:W-:Y:S01]  /*6d80*/  ISETP.GT.AND P0, PT, R2, RZ, PT ;  /* 0x000000ff0200720c */ /* 0x000fe20003f04270 */
[-CC-:B------:R-:W-:Y:S01]  /*6d90*/  FFMA.FTZ R3, R215, R167.reuse, R166.reuse ;  /* 0x000000a7d7037223 */ /* 0x180fe200000100a6 */
[-CC-:B------:R-:W-:Y:S01]  /*6da0*/  FFMA.FTZ R2, R241, R167.reuse, R166.reuse ;  /* 0x000000a7f1027223 */ /* 0x180fe200000100a6 */
[-CC-:B0-----:R-:W-:Y:S01]  /*6db0*/  FFMA.FTZ R6, R243, R167.reuse, R166.reuse ;  /* 0x000000a7f3067223 */ /* 0x181fe200000100a6 */
        /* <DEDUP_REMOVED lines=8> */
[----:B------:R-:W-:-:S02]  /*6e40*/  FMUL.FTZ R167, R4, R167 ;  /* 0x000000a704a77220 */ /* 0x000fc40000410000 */
[----:B------:R-:W-:Y:S02]  /*6e50*/  FSEL R3, R3, RZ, P0 ;  /* 0x000000ff03037208 */ /* 0x000fe40000000000 */
[----:B------:R-:W-:Y:S02]  /*6e60*/  FSEL R5, R5, RZ, P0 ;  /* 0x000000ff05057208 */ /* 0x000fe40000000000 */
[----:B------:R-:W-:Y:S01]  /*6e70*/  FSEL R167, R167, RZ, P0 ;  /* 0x000000ffa7a77208 */ /* 0x000fe20000000000 */
[----:B------:R-:W-:Y:S01]  /*6e80*/  @P3 FMUL.FTZ R24, R3, UR6 ;  /* 0x0000000603183c20 */ /* 0x000fe20008410000 */
[----:B------:R-:W-:Y:S01]  /*6e90*/  FSEL R7, R7, RZ, P0 ;  /* 0x000000ff07077208 */ /* 0x000fe20000000000 */
[----:B------:R-:W-:Y:S02]  /*6ea0*/  @P3 FMUL.FTZ R25, R5, UR6 ;  /* 0x0000000605193c20 */ /* 0x000fe40008410000 */
[----:B------:R-:W-:Y:S02]  /*6eb0*/  @P3 FMUL.FTZ R26, R167, UR6 ;  /* 0x00000006a71a3c20 */ /* 0x000fe40008410000 */
[----:B------:R-:W-:-:S07]  /*6ec0*/  @P4 FMUL.FTZ R27, R7, UR6 ;  /* 0x00000006071b4c20 */ /* 0x000fce0008410000 */
.L_x_15997:
[----:B------:R-:W0:Y:S01]  /*6ed0*/  @P1 LDC.64 R2, c[0x0][0x478] ;  /* 0x00011e00ff021b82 */ /* 0x000e220000000a00 */
[----:B------:R-:W-:Y:S01]  /*6ee0*/  @P1 IADD3 R165, PT, PT, R165, 0x480, RZ ;  /* 0x00000480a5a51810 */ /* 0x000fe20007ffe0ff */
[----:B------:R-:W-:Y:S01]  /*6ef0*/  UPLOP3.LUT UP1, UPT, UPT, UPT, UP1, 0x40, 0x4 ;  /* 0x000000000004789c */ /* 0x000fe20003f2e810 */
[----:B------:R-:W-:-:S05]  /*6f00*/  @P4 IADD3 R7, PT, PT, R164, 0x480, RZ ;  /* 0x00000480a4074810 */ /* 0x000fca0007ffe0ff */
[----:B------:R-:W1:Y:S01]  /*6f10*/  @P4 LDC.64 R4, c[0x0][0x468] ;  /* 0x00011a00ff044b82 */ /* 0x000e620000000a00 */
[----:B0-----:R-:W-:-:S05]  /*6f20*/  @P1 IMAD.WIDE.U32 R2, R165, 0x10, R2 ;  /* 0x00000010a5021825 */ /* 0x001fca00078e0002 */
[----:B------:R0:W-:Y:S01]  /*6f30*/  @P1 STG.E.128 desc[UR14][R2.64], R148 ;  /* 0x0000009402001986 */ /* 0x0001e2000c101d0e */
[----:B-1----:R-:W-:-:S05]  /*6f40*/  @P4 IMAD.WIDE.U32 R4, R7, 0x10, R4 ;  /* 0x0000001007044825 */ /* 0x002fca00078e0004 */
[----:B------:R1:W-:Y:S01]  /*6f50*/  @P4 STG.E.128 desc[UR14][R4.64], R24 ;  /* 0x0000001804004986 */ /* 0x0003e2000c101d0e */
[----:B0-----:R-:W0:Y:S02]  /*6f60*/  LDC.64 R2, c[0x0][0x380] ;  /* 0x0000e000ff027b82 */ /* 0x001e240000000a00 */
[----:B0-----:R-:W-:-:S04]  /*6f70*/  IADD3 R0, PT, PT, R0, R2, RZ ;  /* 0x0000000200007210 */ /* 0x001fc80007ffe0ff */
[----:B------:R-:W-:-:S13]  /*6f80*/  ISETP.GE.AND P0, PT, R0, R3, PT ;  /* 0x000000030000720c */ /* 0x000fda0003f06270 */
[----:B-1----:R-:W-:Y:S05]  /*6f90*/  @!P0 BRA `(.L_x_15999) ;  /* 0xffffff9400408947 */ /* 0x002fea000383ffff */
.L_x_15954:
        /* <DEDUP_REMOVED lines=29> */
.L_x_16000:
        /* <DEDUP_REMOVED lines=9> */
.L_x_19437:


//--------------------- .text._ZN10layer_norm13ln_bwd_kernelINS_13Kernel_traitsI6__halfffffjLj5120ELj1ELj1ELj4ELj16ENS_18Kernel_traits_baseILj5120ES2_ffffjLj128EEEEELb0ELb1ELb0ELb0EEEvNS_9BwdParamsE --------------------------
	.section	.text._ZN10layer_norm13ln_bwd_kernelINS_13Kernel_traitsI6__halfffffjLj5120ELj1ELj1ELj4ELj16ENS_18Kernel_traits_baseILj5120ES2_ffffjLj128EEEEELb0ELb1ELb0ELb0EEEvNS_9BwdParamsE,"ax",@progbits
	.align	128
        .global         _ZN10layer_norm13ln_bwd_kernelINS_13Kernel_traitsI6__halfffffjLj5120ELj1ELj1ELj4ELj16ENS_18Kernel_traits_baseILj5120ES2_ffffjLj128EEEEELb0ELb1ELb0ELb0EEEvNS_9BwdParamsE
        .type           _ZN10layer_norm13ln_bwd_kernelINS_13Kernel_traitsI6__halfffffjLj5120ELj1ELj1ELj4ELj16ENS_18Kernel_traits_baseILj5120ES2_ffffjLj128EEEEELb0ELb1ELb0ELb0EEEvNS_9BwdParamsE,@function
        .size           _ZN10layer_norm13ln_bwd_kernelINS_13Kernel_traitsI6__halfffffjLj5120ELj1ELj1ELj4ELj16ENS_18Kernel_traits_baseILj5120ES2_ffffjLj128EEEEELb0ELb1ELb0ELb0EEEvNS_9BwdParamsE,(.L_x_19438 - _ZN10layer_norm13ln_bwd_kernelINS_13Kernel_traitsI6__halfffffjLj5120ELj1ELj1ELj4ELj16ENS_18Kernel_traits_baseILj5120ES2_ffffjLj128EEEEELb0ELb1ELb0ELb0EEEvNS_9BwdParamsE)
        .other          _ZN10layer_norm13ln_bwd_kernelINS_13Kernel_traitsI6__halfffffjLj5120ELj1ELj1ELj4ELj16ENS_18Kernel_traits_baseILj5120ES2_ffffjLj128EEEEELb0ELb1ELb0ELb0EEEvNS_9BwdParamsE,@"STO_CUDA_ENTRY STV_DEFAULT"
_ZN10layer_norm13ln_bwd_kernelINS_13Kernel_traitsI6__halfffffjLj5120ELj1ELj1ELj4ELj16ENS_18Kernel_traits_baseILj5120ES2_ffffjLj128EEEEELb0ELb1ELb0ELb0EEEvNS_9BwdParamsE:
.text._ZN10layer_norm13ln_bwd_kernelINS_13Kernel_traitsI6__halfffffjLj5120ELj1ELj1ELj4ELj16ENS_18Kernel_traits_baseILj5120ES2_ffffjLj128EEEEELb0ELb1ELb0ELb0EEEvNS_9BwdParamsE:
[----:B------:R-:W0:Y:S01]  /*0000*/  LDC R1, c[0x0][0x37c] ;  /* 0x0000df00ff017b82 */ /* 0x000e220000000800 */
[----:B------:R-:W1:Y:S01]  /*0010*/  S2R R2, SR_TID.X ;  /* 0x0000000000027919 */ /* 0x000e620000002100 */
[----:B------:R-:W2:Y:S01]  /*0020*/  LDCU UR6, c[0x0][0x388] ;  /* 0x00007100ff0677ac */ /* 0x000ea20008000800 */
[----:B------:R-:W-:Y:S02]  /*0030*/  LOP3.LUT R3, R3, 0xfffffffd, RZ, 0xc0, !PT ;  /* 0xfffffffd03037812 */ /* 0x000fe400078ec0ff */
        /* <DEDUP_REMOVED lines=14> */
[C---:B------:R-:W-:Y:S02]  /*0120*/  ISETP.GE.U32.AND P0, PT, R0.reuse, 0x280, PT ;  /* 0x000002800000780c */ /* 0x040fe40003f06070 */
[C---:B------:R-:W-:Y:S02]  /*0130*/  ISETP.GE.U32.AND P1, PT, R0.reuse, 0x300, PT ;  /* 0x000003000000780c */ /* 0x040fe40003f26070 */
[----:B------:R-:W-:Y:S01]  /*0140*/  ISETP.GE.U32.AND P2, PT, R0, 0x380, PT ;  /* 0x000003800000780c */ /* 0x000fe20003f46070 */
[----:B------:R-:W2:Y:S01]  /*0150*/  @P4 LDC.64 R24, c[0x0][0x3d0] ;  /* 0x0000f400ff184b82 */ /* 0x000ea20000000a00 */
[----:B------:R-:W-:-:S04]  /*0160*/  @P4 LOP3.LUT R3, R3, 0x2, RZ, 0xfc, !PT ;  /* 0x0000000203034812 */ /* 0x000fc800078efcff */
[----:B------:R-:W-:-:S03]  /*0170*/  LOP3.LUT R3, R3, 0xfffffffb, RZ, 0xc0, !PT ;  /* 0xfffffffb03037812 */ /* 0x000fc600078ec0ff */
[----:B------:R-:W3:Y:S01]  /*0180*/  @P4 LDC.64 R26, c[0x0][0x3e8] ;  /* 0x0000fa00ff1a4b82 */ /* 0x000ee20000000a00 */
[----:B------:R-:W-:-:S04]  /*0190*/  @P5 LOP3.LUT R3, R3, 0x4, RZ, 0xfc, !PT ;  /* 0x0000000403035812 */ /* 0x000fc800078efcff */
[----:B------:R-:W-:-:S03]  /*01a0*/  LOP3.LUT R3, R3, 0xfffffff7, RZ, 0xc0, !PT ;  /* 0xfffffff703037812 */ /* 0x000fc600078ec0ff */
[----:B------:R-:W4:Y:S01]  /*01b0*/  @P5 LDC.64 R28, c[0x0][0x3d0] ;  /* 0x0000f400ff1c5b82 */ /* 0x000f220000000a00 */
[----:B------:R-:W-:-:S04]  /*01c0*/  @P3 LOP3.LUT R3, R3, 0x8, RZ, 0xfc, !PT ;  /* 0x0000000803033812 */ /* 0x000fc800078efcff */
[----:B------:R-:W-:-:S03]  /*01d0*/  LOP3.LUT R3, R3, 0xffffffef, RZ, 0xc0, !PT ;  /* 0xffffffef03037812 */ /* 0x000fc600078ec0ff */
[----:B------:R-:W1:Y:S01]  /*01e0*/  @P5 LDC.64 R30, c[0x0][0x3e8] ;  /* 0x0000fa00ff1e5b82 */ /* 0x000e620000000a00 */
[----:B--2---:R-:W-:Y:S01]  /*01f0*/  @P4 IMAD.WIDE.U32 R24, R63, 0x8, R24 ;  /* 0x000000083f184825 */ /* 0x004fe200078e0018 */
[----:B------:R-:W-:-:S04]  /*0200*/  @P6 LOP3.LUT R3, R3, 0x10, RZ, 0xfc, !PT ;  /* 0x0000001003036812 */ /* 0x000fc800078efcff */
[----:B0-----:R-:W5:Y:S02]  /*0210*/  @P4 LDG.E.64 R4, desc[UR16][R24.64] ;  /* 0x0000001018044981 */ /* 0x001f64000c1e1b00 */
[----:B------:R-:W0:Y:S01]  /*0220*/  @P3 LDC.64 R32, c[0x0][0x3d0] ;  /* 0x0000f400ff203b82 */ /* 0x000e220000000a00 */
[C---:B---3--:R-:W-:Y:S01]  /*0230*/  @P4 IMAD.WIDE.U32 R26, R63.reuse, 0x8, R26 ;  /* 0x000000083f1a4825 */ /* 0x048fe200078e001a */
[----:B------:R-:W-:-:S04]  /*0240*/  @P4 LOP3.LUT R63, R63, 0x80, RZ, 0xfc, !PT ;  /* 0x000000803f3f4812 */ /* 0x000fc800078efcff */
[----:B------:R2:W5:Y:S02]  /*0250*/  @P4 LDG.E.64 R6, desc[UR16][R26.64] ;  /* 0x000000101a064981 */ /* 0x000564000c1e1b00 */
[----:B------:R-:W3:Y:S01]  /*0260*/  @P3 LDC.64 R34, c[0x0][0x3e8] ;  /* 0x0000fa00ff223b82 */ /* 0x000ee20000000a00 */
[----:B----4-:R-:W-:-:S07]  /*0270*/  @P5 IMAD.WIDE.U32 R28, R63, 0x8, R28 ;  /* 0x000000083f1c5825 */ /* 0x010fce00078e001c */
[----:B------:R-:W4:Y:S01]  /*0280*/  @P6 LDC.64 R36, c[0x0][0x3d0] ;  /* 0x0000f400ff246b82 */ /* 0x000f220000000a00 */
[C---:B-1----:R-:W-:Y:S01]  /*0290*/  @P5 IMAD.WIDE.U32 R30, R63.reuse, 0x8, R30 ;  /* 0x000000083f1e5825 */ /* 0x042fe200078e001e */
[----:B------:R-:W-:-:S06]  /*02a0*/  @P5 IADD3 R63, PT, PT, R63, 0x80, RZ ;  /* 0x000000803f3f5810 */ /* 0x000fcc0007ffe0ff */
[----:B------:R-:W1:Y:S01]  /*02b0*/  @P6 LDC.64 R38, c[0x0][0x3e8] ;  /* 0x0000fa00ff266b82 */ /* 0x000e620000000a00 */
[----:B0-----:R-:W-:-:S07]  /*02c0*/  @P3 IMAD.WIDE.U32 R32, R63, 0x8, R32 ;  /* 0x000000083f203825 */ /* 0x001fce00078e0020 */
[----:B------:R-:W0:Y:S01]  /*02d0*/  @P0 LDC.64 R40, c[0x0][0x3d0] ;  /* 0x0000f400ff280b82 */ /* 0x000e220000000a00 */
[C---:B---3--:R-:W-:Y:S01]  /*02e0*/  @P3 IMAD.WIDE.U32 R34, R63.reuse, 0x8, R34 ;  /* 0x000000083f223825 */ /* 0x048fe200078e0022 */
[----:B------:R-:W-:-:S06]  /*02f0*/  @P3 IADD3 R63, PT, PT, R63, 0x80, RZ ;  /* 0x000000803f3f3810 */ /* 0x000fcc0007ffe0ff */
[----:B------:R-:W3:Y:S01]  /*0300*/  @P0 LDC.64 R42, c[0x0][0x3e8] ;  /* 0x0000fa00ff2a0b82 */ /* 0x000ee20000000a00 */
[----:B------:R-:W-:Y:S01]  /*0310*/  ISETP.GE.U32.AND P3, PT, R0, 0x400, PT ;  /* 0x000004000000780c */ /* 0x000fe20003f66070 */
[----:B----4-:R-:W-:Y:S01]  /*0320*/  @P6 IMAD.WIDE.U32 R36, R63, 0x8, R36 ;  /* 0x000000083f246825 */ /* 0x010fe200078e0024 */
[----:B--2---:R-:W-:-:S05]  /*0330*/  P2R R26, PR, RZ, 0x40 ;  /* 0x00000040ff1a7803 */ /* 0x004fca0000000000 */
[----:B------:R-:W2:Y:S01]  /*0340*/  @P1 LDC.64 R44, c[0x0][0x3d0] ;  /* 0x0000f400ff2c1b82 */ /* 0x000ea20000000a00 */
[C---:B-1----:R-:W-:Y:S01]  /*0350*/  @P6 IMAD.WIDE.U32 R38, R63.reuse, 0x8, R38 ;  /* 0x000000083f266825 */ /* 0x042fe200078e0026 */
[----:B------:R-:W-:Y:S02]  /*0360*/  @P6 IADD3 R63, PT, PT, R63, 0x80, RZ ;  /* 0x000000803f3f6810 */ /* 0x000fe40007ffe0ff */
[----:B------:R-:W-:-:S04]  /*0370*/  LOP3.LUT P6, RZ, R3, 0x8, RZ, 0xc0, !PT ;  /* 0x0000000803ff7812 */ /* 0x000fc800078cc0ff */
[----:B------:R-:W1:Y:S01]  /*0380*/  @P1 LDC.64 R46, c[0x0][0x3e8] ;  /* 0x0000fa00ff2e1b82 */ /* 0x000e620000000a00 */
[----:B------:R-:W-:Y:S02]  /*0390*/  ISETP.GE.U32.AND P4, PT, R0, 0x480, PT ;  /* 0x000004800000780c */ /* 0x000fe40003f86070 */
[----:B------:R-:W-:Y:S02]  /*03a0*/  P2R R2, PR, RZ, 0x40 ;  /* 0x00000040ff027803 */ /* 0x000fe40000000000 */
[----:B------:R-:W-:-:S03]  /*03b0*/  LOP3.LUT P6, RZ, R3, 0x4, RZ, 0xc0, !PT ;  /* 0x0000000403ff7812 */ /* 0x000fc600078cc0ff */
[----:B------:R-:W4:Y:S01]  /*03c0*/  @P2 LDC.64 R48, c[0x0][0x3d0] ;  /* 0x0000f400ff302b82 */ /* 0x000f220000000a00 */
[----:B------:R-:W-:-:S07]  /*03d0*/  ISETP.GE.U32.AND P5, PT, R0, 0x500, PT ;  /* 0x000005000000780c */ /* 0x000fce0003fa6070 */
[----:B------:R-:W4:Y:S01]  /*03e0*/  @P2 LDC.64 R50, c[0x0][0x3e8] ;  /* 0x0000fa00ff322b82 */ /* 0x000f220000000a00 */
[C---:B0-----:R-:W-:Y:S01]  /*03f0*/  @P0 IMAD.WIDE.U32 R40, R63.reuse, 0x8, R40 ;  /* 0x000000083f280825 */ /* 0x041fe200078e0028 */
[----:B------:R-:W5:Y:S06]  /*0400*/  @P6 LDG.E.64 R8, desc[UR16][R28.64] ;  /* 0x000000101c086981 */ /* 0x000f6c000c1e1b00 */
[----:B------:R-:W0:Y:S01]  /*0410*/  @P3 LDC.64 R24, c[0x0][0x3d0] ;  /* 0x0000f400ff183b82 */ /* 0x000e220000000a00 */
[----:B---3--:R-:W-:-:S07]  /*0420*/  @P0 IMAD.WIDE.U32 R42, R63, 0x8, R42 ;  /* 0x000000083f2a0825 */ /* 0x008fce00078e002a */
[----:B------:R-:W3:Y:S01]  /*0430*/  @P3 LDC.64 R52, c[0x0][0x3e8] ;  /* 0x0000fa00ff343b82 */ /* 0x000ee20000000a00 */
[----:B------:R-:W-:Y:S01]  /*0440*/  @P0 IADD3 R63, PT, PT, R63, 0x80, RZ ;  /* 0x000000803f3f0810 */ /* 0x000fe20007ffe0ff */
[----:B------:R-:W5:Y:S01]  /*0450*/  @P6 LDG.E.64 R10, desc[UR16][R30.64] ;  /* 0x000000101e0a6981 */ /* 0x000f62000c1e1b00 */
[----:B------:R-:W-:-:S05]  /*0460*/  ISETP.NE.AND P6, PT, R2, RZ, PT ;  /* 0x000000ff0200720c */ /* 0x000fca0003fc5270 */
[----:B------:R-:W3:Y:S01]  /*0470*/  @P4 LDC.64 R54, c[0x0][0x3d0] ;  /* 0x0000f400ff364b82 */ /* 0x000ee20000000a00 */
[----:B--2---:R-:W-:-:S07]  /*0480*/  @P1 IMAD.WIDE.U32 R44, R63, 0x8, R44 ;  /* 0x000000083f2c1825 */ /* 0x004fce00078e002c */
[----:B------:R-:W2:Y:S01]  /*0490*/  @P4 LDC.64 R56, c[0x0][0x3e8] ;  /* 0x0000fa00ff384b82 */ /* 0x000ea20000000a00 */
[C---:B-1----:R-:W-:Y:S01]  /*04a0*/  @P1 IMAD.WIDE.U32 R46, R63.reuse, 0x8, R46 ;  /* 0x000000083f2e1825 */ /* 0x042fe200078e002e */
[----:B------:R-:W-:Y:S01]  /*04b0*/  @P1 IADD3 R63, PT, PT, R63, 0x80, RZ ;  /* 0x000000803f3f1810 */ /* 0x000fe20007ffe0ff */
[----:B------:R1:W5:Y:S05]  /*04c0*/  @P6 LDG.E.64 R12, desc[UR16][R32.64] ;  /* 0x00000010200c6981 */ /* 0x00036a000c1e1b00 */
[----:B------:R-:W1:Y:S01]  /*04d0*/  @P5 LDC.64 R58, c[0x0][0x3d0] ;  /* 0x0000f400ff3a5b82 */ /* 0x000e620000000a00 */
[C---:B----4-:R-:W-:Y:S01]  /*04e0*/  @P2 IMAD.WIDE.U32 R48, R63.reuse, 0x8, R48 ;  /* 0x000000083f302825 */ /* 0x050fe200078e0030 */
[----:B------:R4:W5:Y:S06]  /*04f0*/  @P6 LDG.E.64 R14, desc[UR16][R34.64] ;  /* 0x00000010220e6981 */ /* 0x00096c000c1e1b00 */
[----:B------:R-:W4:Y:S01]  /*0500*/  @P5 LDC.64 R60, c[0x0][0x3e8] ;  /* 0x0000fa00ff3c5b82 */ /* 0x000f220000000a00 */
[C---:B------:R-:W-:Y:S01]  /*0510*/  @P2 IMAD.WIDE.U32 R50, R63.reuse, 0x8, R50 ;  /* 0x000000083f322825 */ /* 0x040fe200078e0032 */
[----:B------:R-:W-:Y:S01]  /*0520*/  @P2 IADD3 R63, PT, PT, R63, 0x80, RZ ;  /* 0x000000803f3f2810 */ /* 0x000fe20007ffe0ff */
[----:B------:R-:W-:Y:S01]  /*0530*/  UISETP.GE.AND UP0, UPT, UR7, UR4, UPT ;  /* 0x000000040700728c */ /* 0x000fe2000bf06270 */
[----:B------:R-:W-:Y:S01]  /*0540*/  ISETP.NE.AND P6, PT, R26, RZ, PT ;  /* 0x000000ff1a00720c */ /* 0x000fe20003fc5270 */
[----:B------:R-:W5:Y:S02]  /*0550*/  @P0 LDG.E.64 R20, desc[UR16][R40.64] ;  /* 0x0000001028140981 */ /* 0x000f64000c1e1b00 */
[----:B0-----:R-:W-:Y:S01]  /*0560*/  @P3 IMAD.WIDE.U32 R26, R63, 0x8, R24 ;  /* 0x000000083f1a3825 */ /* 0x001fe200078e0018 */
[----:B------:R-:W-:Y:S01]  /*0570*/  LOP3.LUT R3, R3, 0xfffffffe, RZ, 0xc0, !PT ;  /* 0xfffffffe03037812 */ /* 0x000fe200078ec0ff */
[----:B------:R-:W5:Y:S02]  /*0580*/  @P0 LDG.E.64 R22, desc[UR16][R42.64] ;  /* 0x000000102a160981 */ /* 0x000f64000c1e1b00 */
[C---:B---3--:R-:W-:Y:S01]  /*0590*/  @P3 IMAD.WIDE.U32 R52, R63.reuse, 0x8, R52 ;  /* 0x000000083f343825 */ /* 0x048fe200078e0034 */
[----:B------:R-:W-:Y:S01]  /*05a0*/  @P3 IADD3 R63, PT, PT, R63, 0x80, RZ ;  /* 0x000000803f3f3810 */ /* 0x000fe20007ffe0ff */
[----:B------:R-:W5:Y:S04]  /*05b0*/  @P1 LDG.E.64 R140, desc[UR16][R44.64] ;  /* 0x000000102c8c1981 */ /* 0x000f68000c1e1b00 */
[C---:B------:R-:W-:Y:S01]  /*05c0*/  @P4 IMAD.WIDE.U32 R54, R63.reuse, 0x8, R54 ;  /* 0x000000083f364825 */ /* 0x040fe200078e0036 */
[----:B------:R0:W5:Y:S03]  /*05d0*/  @P6 LDG.E.64 R16, desc[UR16][R36.64] ;  /* 0x0000001024106981 */ /* 0x000166000c1e1b00 */
[C---:B--2---:R-:W-:Y:S01]  /*05e0*/  @P4 IMAD.WIDE.U32 R56, R63.reuse, 0x8, R56 ;  /* 0x000000083f384825 */ /* 0x044fe200078e0038 */
[----:B------:R-:W-:Y:S01]  /*05f0*/  @P4 IADD3 R63, PT, PT, R63, 0x80, RZ ;  /* 0x000000803f3f4810 */ /* 0x000fe20007ffe0ff */
[----:B------:R2:W5:Y:S04]  /*0600*/  @P6 LDG.E.64 R18, desc[UR16][R38.64] ;  /* 0x0000001026126981 */ /* 0x000568000c1e1b00 */
[C---:B-1----:R-:W-:Y:S01]  /*0610*/  @P5 IMAD.WIDE.U32 R32, R63.reuse, 0x8, R58 ;  /* 0x000000083f205825 */ /* 0x042fe200078e003a */
[----:B------:R1:W5:Y:S03]  /*0620*/  @P1 LDG.E.64 R142, desc[UR16][R46.64] ;  /* 0x000000102e8e1981 */ /* 0x000366000c1e1b00 */
[----:B----4-:R-:W-:Y:S01]  /*0630*/  @P5 IMAD.WIDE.U32 R34, R63, 0x8, R60 ;  /* 0x000000083f225825 */ /* 0x010fe200078e003c */
[----:B------:R3:W5:Y:S01]  /*0640*/  @P2 LDG.E.64 R144, desc[UR16][R48.64] ;  /* 0x0000001030902981 */ /* 0x000762000c1e1b00 */
[----:B------:R-:W-:-:S02]  /*0650*/  @P5 LOP3.LUT R3, R3, 0x1, RZ, 0xfc, !PT ;  /* 0x0000000103035812 */ /* 0x000fc400078efcff */
[----:B------:R-:W-:Y:S02]  /*0660*/  CS2R R24, SRZ ;  /* 0x0000000000187805 */ /* 0x000fe4000001ff00 */
[----:B------:R-:W-:Y:S01]  /*0670*/  CS2R R28, SRZ ;  /* 0x00000000001c7805 */ /* 0x000fe2000001ff00 */
[----:B------:R-:W5:Y:S01]  /*0680*/  @P2 LDG.E.64 R146, desc[UR16][R50.64] ;  /* 0x0000001032922981 */ /* 0x000f62000c1e1b00 */
[----:B------:R-:W-:Y:S02]  /*0690*/  CS2R R30, SRZ ;  /* 0x00000000001e7805 */ /* 0x000fe4000001ff00 */
[----:B------:R-:W-:Y:S02]  /*06a0*/  CS2R R68, SRZ ;  /* 0x0000000000447805 */ /* 0x000fe4000001ff00 */
[----:B------:R-:W-:Y:S01]  /*06b0*/  CS2R R70, SRZ ;  /* 0x0000000000467805 */ /* 0x000fe2000001ff00 */
[----:B------:R4:W5:Y:S01]  /*06c0*/  @P3 LDG.E.64 R152, desc[UR16][R26.64] ;  /* 0x000000101a983981 */ /* 0x000962000c1e1b00 */
[----:B0-----:R-:W-:-:S02]  /*06d0*/  CS2R R36, SRZ ;  /* 0x0000000000247805 */ /* 0x001fc4000001ff00 */
[----:B--2---:R-:W-:Y:S02]  /*06e0*/  CS2R R38, SRZ ;  /* 0x0000000000267805 */ /* 0x004fe4000001ff00 */
[----:B------:R-:W-:Y:S01]  /*06f0*/  CS2R R40, SRZ ;  /* 0x0000000000287805 */ /* 0x000fe2000001ff00 */
[----:B------:R0:W5:Y:S01]  /*0700*/  @P3 LDG.E.64 R154, desc[UR16][R52.64] ;  /* 0x00000010349a3981 */ /* 0x000162000c1e1b00 */
[----:B------:R-:W-:Y:S02]  /*0710*/  CS2R R42, SRZ ;  /* 0x00000000002a7805 */ /* 0x000fe4000001ff00 */
[----:B------:R-:W-:Y:S02]  /*0720*/  CS2R R44, SRZ ;  /* 0x00000000002c7805 */ /* 0x000fe4000001ff00 */
[----:B-1----:R-:W-:Y:S01]  /*0730*/  CS2R R46, SRZ ;  /* 0x00000000002e7805 */ /* 0x002fe2000001ff00 */
[----:B------:R1:W5:Y:S01]  /*0740*/  @P4 LDG.E.64 R156, desc[UR16][R54.64] ;  /* 0x00000010369c4981 */ /* 0x000362000c1e1b00 */
[----:B---3--:R-:W-:-:S02]  /*0750*/  CS2R R48, SRZ ;  /* 0x0000000000307805 */ /* 0x008fc4000001ff00 */
[----:B----4-:R-:W-:Y:S02]  /*0760*/  CS2R R26, SRZ ;  /* 0x00000000001a7805 */ /* 0x010fe4000001ff00 */
[----:B------:R-:W-:Y:S01]  /*0770*/  CS2R R50, SRZ ;  /* 0x0000000000327805 */ /* 0x000fe2000001ff00 */
[----:B------:R2:W5:Y:S01]  /*0780*/  @P4 LDG.E.64 R158, desc[UR16][R56.64] ;  /* 0x00000010389e4981 */ /* 0x000562000c1e1b00 */
[----:B------:R-:W-:Y:S02]  /*0790*/  CS2R R58, SRZ ;  /* 0x00000000003a7805 */ /* 0x000fe4000001ff00 */
[----:B0-----:R-:W-:Y:S02]  /*07a0*/  CS2R R52, SRZ ;  /* 0x0000000000347805 */ /* 0x001fe4000001ff00 */
[----:B------:R-:W-:Y:S01]  /*07b0*/  CS2R R60, SRZ ;  /* 0x00000000003c7805 */ /* 0x000fe2000001ff00 */
[----:B------:R0:W5:Y:S01]  /*07c0*/  @P5 LDG.E.64 R160, desc[UR16][R32.64] ;  /* 0x0000001020a05981 */ /* 0x000162000c1e1b00 */
[----:B------:R-:W-:-:S02]  /*07d0*/  CS2R R62, SRZ ;  /* 0x00000000003e7805 */ /* 0x000fc4000001ff00 */
[----:B-1----:R-:W-:Y:S02]  /*07e0*/  CS2R R54, SRZ ;  /* 0x0000000000367805 */ /* 0x002fe4000001ff00 */
[----:B------:R-:W-:Y:S01]  /*07f0*/  CS2R R64, SRZ ;  /* 0x0000000000407805 */ /* 0x000fe2000001ff00 */
[----:B------:R1:W5:Y:S01]  /*0800*/  @P5 LDG.E.64 R162, desc[UR16][R34.64] ;  /* 0x0000001022a25981 */ /* 0x000362000c1e1b00 */
[----:B------:R-:W-:Y:S02]  /*0810*/  CS2R R66, SRZ ;  /* 0x0000000000427805 */ /* 0x000fe4000001ff00 */
[----:B--2---:R-:W-:Y:S02]  /*0820*/  CS2R R56, SRZ ;  /* 0x0000000000387805 */ /* 0x004fe4000001ff00 */
[----:B------:R-:W-:Y:S02]  /*0830*/  CS2R R148, SRZ ;  /* 0x0000000000947805 */ /* 0x000fe4000001ff00 */
[----:B------:R-:W-:-:S02]  /*0840*/  CS2R R150, SRZ ;  /* 0x0000000000967805 */ /* 0x000fc4000001ff00 */
[----:B------:R-:W-:Y:S02]  /*0850*/  CS2R R72, SRZ ;  /* 0x0000000000487805 */ /* 0x000fe4000001ff00 */
[----:B0-----:R-:W-:Y:S02]  /*0860*/  CS2R R32, SRZ ;  /* 0x0000000000207805 */ /* 0x001fe4000001ff00 */
[----:B------:R-:W-:Y:S02]  /*0870*/  CS2R R74, SRZ ;  /* 0x00000000004a7805 */ /* 0x000fe4000001ff00 */
[----:B------:R-:W-:Y:S02]  /*0880*/  CS2R R76, SRZ ;  /* 0x00000000004c7805 */ /* 0x000fe4000001ff00 */
[----:B------:R-:W-:Y:S02]  /*0890*/  CS2R R78, SRZ ;  /* 0x00000000004e7805 */ /* 0x000fe4000001ff00 */
[----:B-1----:R-:W-:-:S02]  /*08a0*/  CS2R R34, SRZ ;  /* 0x0000000000227805 */ /* 0x002fc4000001ff00 */
        /* <DEDUP_REMOVED lines=30> */
[----:B------:R-:W-:Y:S06]  /*0a90*/  BRA.U UP0, `(.L_x_16001) ;  /* 0x000000a500a87547 */ /* 0x000fec000b800000 */
[----:B-----5:R-:W-:Y:S01]  /*0aa0*/  MOV R2, R4 ;  /* 0x0000000400027202 */ /* 0x020fe20000000f00 */
[----:B------:R-:W0:Y:S01]  /*0ab0*/  LDCU.64 UR4, c[0x0][0x3e0] ;  /* 0x00007c00ff0477ac */ /* 0x000e220008000a00 */
[--C-:B------:R-:W-:Y:S02]  /*0ac0*/  SHF.R.U64 R4, R4, 0x10, R5.reuse ;  /* 0x0000001004047819 */ /* 0x100fe40000001205 */
[----:B------:R-:W-:Y:S02]  /*0ad0*/  CS2R R148, SRZ ;  /* 0x0000000000947805 */ /* 0x000fe4000001ff00 */
[----:B------:R-:W-:Y:S01]  /*0ae0*/  MOV R24, R5 ;  /* 0x0000000500187202 */ /* 0x000fe20000000f00 */
[----:B------:R-:W-:Y:S01]  /*0af0*/  STL.S16 [R1+0xbe], R2 ;  /* 0x0000be0201007387 */ /* 0x000fe20000100600 */
[----:B------:R-:W-:Y:S02]  /*0b00*/  SHF.R.U32.HI R5, RZ, 0x10, R5 ;  /* 0x00000010ff057819 */ /* 0x000fe40000011605 */
[----:B------:R-:W-:-:S02]  /*0b10*/  CS2R R150, SRZ ;  /* 0x0000000000967805 */ /* 0x000fc4000001ff00 */
[----:B------:R-:W-:Y:S01]  /*0b20*/  MOV R25, R8 ;  /* 0x0000000800197202 */ /* 0x000fe20000000f00 */
[----:B------:R-:W-:Y:S01]  /*0b30*/  STL.S16 [R1+0xbc], R4 ;  /* 0x0000bc0401007387 */ /* 0x000fe20000100600 */
        /* <DEDUP_REMOVED lines=8> */
[--C-:B------:R-:W-:Y:S01]  /*0bc0*/  SHF.R.U64 R12, R12, 0x10, R13.reuse ;  /* 0x000000100c0c7819 */ /* 0x100fe2000000120d */
[----:B0-----:R-:W-:Y:S01]  /*0bd0*/  UISETP.NE.U32.AND UP0, UPT, UR4, URZ, UPT ;  /* 0x000000ff0400728c */ /* 0x001fe2000bf05070 */
[----:B------:R-:W-:Y:S01]  /*0be0*/  MOV R28, R13 ;  /* 0x0000000d001c7202 */ /* 0x000fe20000000f00 */
[----:B------:R0:W-:Y:S01]  /*0bf0*/  STL.S16 [R1+0xb6], R25 ;  /* 0x0000b61901007387 */ /* 0x0001e20000100600 */
[----:B------:R-:W-:Y:S02]  /*0c00*/  SHF.R.U32.HI R13, RZ, 0x10, R13 ;  /* 0x00000010ff0d7819 */ /* 0x000fe4000001160d */
[----:B------:R-:W-:Y:S02]  /*0c10*/  CS2R R88, SRZ ;  /* 0x0000000000587805 */ /* 0x000fe4000001ff00 */
[----:B------:R-:W-:Y:S01]  /*0c20*/  MOV R29, R16 ;  /* 0x00000010001d7202 */ /* 0x000fe20000000f00 */
[----:B------:R-:W-:Y:S01]  /*0c30*/  STL.S16 [R1+0xb4], R8 ;  /* 0x0000b40801007387 */ /* 0x000fe20000100600 */
[----:B------:R-:W-:-:S02]  /*0c40*/  SHF.R.U64 R16, R16, 0x10, R17 ;  /* 0x0000001010107819 */ /* 0x000fc40000001211 */
[----:B------:R-:W-:Y:S02]  /*0c50*/  CS2R R90, SRZ ;  /* 0x00000000005a7805 */ /* 0x000fe4000001ff00 */
[----:B------:R-:W-:Y:S01]  /*0c60*/  MOV R30, R17 ;  /* 0x00000011001e7202 */ /* 0x000fe20000000f00 */
[----:B------:R-:W-:Y:S01]  /*0c70*/  STL.S16 [R1+0xb2], R26 ;  /* 0x0000b21a01007387 */ /* 0x000fe20000100600 */
[----:B------:R-:W-:Y:S02]  /*0c80*/  SHF.R.U32.HI R17, RZ, 0x10, R17 ;  /* 0x00000010ff117819 */ /* 0x000fe40000011611 */
[----:B0-----:R-:W-:Y:S02]  /*0c90*/  CS2R R24, SRZ ;  /* 0x0000000000187805 */ /* 0x001fe4000001ff00 */
[----:B------:R-:W-:Y:S01]  /*0ca0*/  MOV R31, R20 ;  /* 0x00000014001f7202 */ /* 0x000fe20000000f00 */
[----:B------:R-:W-:Y:S01]  /*0cb0*/  STL.S16 [R1+0xb0], R9 ;  /* 0x0000b00901007387 */ /* 0x000fe20000100600 */
[----:B------:R-:W-:-:S02]  /*0cc0*/  SHF.R.U64 R20, R20, 0x10, R21 ;  /* 0x0000001014147819 */ /* 0x000fc40000001215 */
[----:B------:R-:W-:Y:S02]  /*0cd0*/  CS2R R92, SRZ ;  /* 0x00000000005c7805 */ /* 0x000fe4000001ff00 */
        /* <DEDUP_REMOVED lines=57> */
[----:B------:R1:W-:Y:S01]  /*1070*/  STL.S16 [R1+0x92], R35 ;  /* 0x0000922301007387 */ /* 0x0003e20000100600 */
        /* <DEDUP_REMOVED lines=9> */
[----:B-1----:R-:W-:Y:S02]  /*1110*/  CS2R R34, SRZ ;  /* 0x0000000000227805 */ /* 0x002fe4000001ff00 */
        /* <DEDUP_REMOVED lines=56> */
[----:B------:R-:W-:Y:S01]  /*14a0*/  CS2R R132, SRZ ;  /* 0x0000000000847805 */ /* 0x000fe2000001ff00 */
[----:B------:R-:W-:Y:S01]  /*14b0*/  STL.S16 [R1+0x70], R52 ;  /* 0x0000703401007387 */ /* 0x000fe20000100600 */
[----:B------:R-:W-:-:S02]  /*14c0*/  CS2R R134, SRZ ;  /* 0x0000000000867805 */ /* 0x000fc4000001ff00 */
[----:B------:R-:W-:Y:S02]  /*14d0*/  CS2R R136, SRZ ;  /* 0x0000000000887805 */ /* 0x000fe4000001ff00 */
[----:B------:R-:W-:Y:S01]  /*14e0*/  CS2R R138, SRZ ;  /* 0x00000000008a7805 */ /* 0x000fe2000001ff00 */
[----:B------:R0:W-:Y:S01]  /*14f0*/  STL.S16 [R1+0x6e], R53 ;  /* 0x00006e3501007387 */ /* 0x0001e20000100600 */
[----:B------:R-:W-:Y:S01]  /*1500*/  UISETP.NE.AND.EX UP0, UPT, UR5, URZ, UPT, UP0 ;  /* 0x000000ff0500728c */ /* 0x000fe2000bf05300 */
[----:B-1----:R-:W-:Y:S01]  /*1510*/  CS2R R50, SRZ ;  /* 0x0000000000327805 */ /* 0x002fe2000001ff00 */
[----:B------:R-:W-:Y:S01]  /*1520*/  UPLOP3.LUT UP2, UPT, UPT, UPT, UPT, 0x40, 0x4 ;  /* 0x000000000004789c */ /* 0x000fe20003f4e870 */
[----:B------:R-:W-:Y:S01]  /*1530*/  STL.S16 [R1+0x6c], R6 ;  /* 0x00006c0601007387 */ /* 0x000fe20000100600 */
[----:B------:R-:W1:Y:S03]  /*1540*/  LDCU UR6, c[0x0][0x388] ;  /* 0x00007100ff0677ac */ /* 0x000e660008000800 */
[----:B------:R-:W-:Y:S01]  /*1550*/  STL.S16 [R1+0x6a], R54 ;  /* 0x00006a3601007387 */ /* 0x000fe20000100600 */
[----:B------:R-:W2:Y:S01]  /*1560*/  LDCU.U8 UR18, c[0x0][0x410] ;  /* 0x00008200ff1277ac */ /* 0x000ea20008000000 */
[----:B0-----:R-:W-:-:S02]  /*1570*/  CS2R R52, SRZ ;  /* 0x0000000000347805 */ /* 0x001fc4000001ff00 */
[----:B------:R-:W-:Y:S01]  /*1580*/  STL.S16 [R1+0x68], R7 ;  /* 0x0000680701007387 */ /* 0x000fe20000100600 */
[----:B------:R-:W0:Y:S03]  /*1590*/  LDCU UR19, c[0x0][0x400] ;  /* 0x00008000ff1377ac */ /* 0x000e260008000800 */
[----:B------:R3:W-:Y:S01]  /*15a0*/  STL.S16 [R1+0x66], R55 ;  /* 0x0000663701007387 */ /* 0x0007e20000100600 */
[----:B------:R-:W4:Y:S03]  /*15b0*/  LDCU.64 UR22, c[0x0][0x478] ;  /* 0x00008f00ff1677ac */ /* 0x000f260008000a00 */
[----:B------:R-:W-:Y:S01]  /*15c0*/  STL.S16 [R1+0x64], R10 ;  /* 0x0000640a01007387 */ /* 0x000fe20000100600 */
[----:B------:R-:W0:Y:S03]  /*15d0*/  LDCU.64 UR20, c[0x0][0x438] ;  /* 0x00008700ff1477ac */ /* 0x000e260008000a00 */
[----:B------:R-:W-:Y:S01]  /*15e0*/  STL.S16 [R1+0x62], R56 ;  /* 0x0000623801007387 */ /* 0x000fe20000100600 */
[----:B------:R-:W0:Y:S01]  /*15f0*/  LDCU.128 UR8, c[0x0][0x3c0] ;  /* 0x00007800ff0877ac */ /* 0x000e220008000c00 */
[----:B---3--:R-:W-:-:S02]  /*1600*/  CS2R R54, SRZ ;  /* 0x0000000000367805 */ /* 0x008fc4000001ff00 */
[----:B------:R-:W-:Y:S01]  /*1610*/  STL.S16 [R1+0x60], R11 ;  /* 0x0000600b01007387 */ /* 0x000fe20000100600 */
[----:B------:R-:W3:Y:S03]  /*1620*/  LDCU.64 UR24, c[0x0][0x380] ;  /* 0x00007000ff1877ac */ /* 0x000ee60008000a00 */
[----:B------:R1:W-:Y:S04]  /*1630*/  STL.S16 [R1+0x5e], R57 ;  /* 0x00005e3901007387 */ /* 0x0003e80000100600 */
[----:B------:R-:W-:Y:S04]  /*1640*/  STL.S16 [R1+0x5c], R14 ;  /* 0x00005c0e01007387 */ /* 0x000fe80000100600 */
[----:B------:R-:W-:Y:S01]  /*1650*/  STL.S16 [R1+0x5a], R58 ;  /* 0x00005a3a01007387 */ /* 0x000fe20000100600 */
[----:B-1----:R-:W-:-:S03]  /*1660*/  CS2R R56, SRZ ;  /* 0x0000000000387805 */ /* 0x002fc6000001ff00 */
[----:B------:R-:W-:Y:S04]  /*1670*/  STL.S16 [R1+0x58], R15 ;  /* 0x0000580f01007387 */ /* 0x000fe80000100600 */
        /* <DEDUP_REMOVED lines=12> */
[----:B------:R2:W-:Y:S01]  /*1740*/  STL.S16 [R1+0x42], R65 ;  /* 0x0000424101007387 */ /* 0x0005e20000100600 */
[----:B-1----:R-:W-:-:S03]  /*1750*/  CS2R R62, SRZ ;  /* 0x00000000003e7805 */ /* 0x002fc6000001ff00 */
[----:B------:R-:W-:Y:S04]  /*1760*/  STL.S16 [R1+0x40], R66 ;  /* 0x0000404201007387 */ /* 0x000fe80000100600 */
[----:B------:R1:W-:Y:S01]  /*1770*/  STL.S16 [R1+0x3e], R67 ;  /* 0x00003e4301007387 */ /* 0x0003e20000100600 */
[----:B--2---:R-:W-:-:S03]  /*1780*/  CS2R R64, SRZ ;  /* 0x0000000000407805 */ /* 0x004fc6000001ff00 */
        /* <DEDUP_REMOVED lines=21> */
[----:B------:R1:W-:Y:S01]  /*18e0*/  STL.S16 [R1+0x20], R82 ;  /* 0x0000205201007387 */ /* 0x0003e20000100600 */
[----:B--2---:R-:W-:Y:S02]  /*18f0*/  CS2R R80, SRZ ;  /* 0x0000000000507805 */ /* 0x004fe4000001ff00 */
[----:B01-34-:R-:W-:-:S07]  /*1900*/  CS2R R82, SRZ ;  /* 0x0000000000527805 */ /* 0x01bfce000001ff00 */
.L_x_16103:
[----:B------:R-:W0:Y:S01]  /*1910*/  @UP0 LDCU.64 UR4, c[0x0][0x3e0] ;  /* 0x00007c00ff0407ac */ /* 0x000e220008000a00 */
[----:B------:R-:W-:Y:S02]  /*1920*/  UIMAD.WIDE UR12, UR7, 0x4, UR8 ;  /* 0x00000004070c78a5 */ /* 0x000fe4000f8e0208 */
[----:B------:R-:W-:-:S04]  /*1930*/  UIMAD.WIDE UR14, UR7, 0x4, UR10 ;  /* 0x00000004070e78a5 */ /* 0x000fc8000f8e020a */
[----:B------:R-:W-:Y:S02]  /*1940*/  MOV R184, UR12 ;  /* 0x0000000c00b87c02 */ /* 0x000fe40008000f00 */
[----:B------:R-:W-:Y:S02]  /*1950*/  MOV R185, UR13 ;  /* 0x0000000d00b97c02 */ /* 0x000fe40008000f00 */
[----:B------:R-:W-:-:S03]  /*1960*/  PLOP3.LUT P0, PT, PT, PT, UP0, 0x80, 0x8 ;  /* 0x000000000008781c */ /* 0x000fc60003f0f008 */
[----:B------:R1:W2:Y:S01]  /*1970*/  LDG.E R2, desc[UR16][R184.64] ;  /* 0x00000010b8027981 */ /* 0x0002a2000c1e1900 */
[----:B0-----:R-:W-:Y:S01]  /*1980*/  @UP0 UIMAD.WIDE UR4, UR7, 0x4, UR4 ;  /* 0x00000004070408a5 */ /* 0x001fe2000f8e0204 */
[----:B-1----:R-:W-:Y:S02]  /*1990*/  MOV R184, UR14 ;  /* 0x0000000e00b87c02 */ /* 0x002fe40008000f00 */
[----:B------:R-:W-:-:S05]  /*19a0*/  MOV R185, UR15 ;  /* 0x0000000f00b97c02 */ /* 0x000fca0008000f00 */
[----:B------:R0:W3:Y:S02]  /*19b0*/  LDG.E R4, desc[UR16][R184.64] ;  /* 0x00000010b8047981 */ /* 0x0000e4000c1e1900 */
[----:B0-----:R-:W-:Y:S02]  /*19c0*/  MOV R184, UR4 ;  /* 0x0000000400b87c02 */ /* 0x001fe40008000f00 */
[----:B------:R-:W-:-:S05]  /*19d0*/  MOV R185, UR5 ;  /* 0x0000000500b97c02 */ /* 0x000fca0008000f00 */
[----:B------:R-:W4:Y:S01]  /*19e0*/  @P0 LDG.E R184, desc[UR16][R184.64] ;  /* 0x00000010b8b80981 */ /* 0x000f22000c1e1900 */
[C---:B------:R-:W-:Y:S01]  /*19f0*/  ISETP.GE.U32.AND P1, PT, R0.reuse, 0x80, PT ;  /* 0x000000800000780c */ /* 0x040fe20003f26070 */
[----:B------:R-:W-:Y:S01]  /*1a00*/  UIMAD UR4, UR7, UR6, URZ ;  /* 0x00000006070472a4 */ /* 0x000fe2000f8e02ff */
[C---:B------:R-:W-:Y:S01]  /*1a10*/  ISETP.GE.U32.AND P4, PT, R0.reuse, 0x100, PT ;  /* 0x000001000000780c */ /* 0x040fe20003f86070 */
[----:B------:R-:W0:Y:S01]  /*1a20*/  S2R R7, SR_TID.X ;  /* 0x0000000000077919 */ /* 0x000e220000002100 */
[----:B------:R-:W-:Y:S01]  /*1a30*/  LOP3.LUT R3, R3, 0xfffffffd, RZ, 0xc0, !PT ;  /* 0xfffffffd03037812 */ /* 0x000fe200078ec0ff */
[----:B------:R-:W-:Y:S01]  /*1a40*/  USHF.R.S32.HI UR5, URZ, 0x1f, UR4 ;  /* 0x0000001fff057899 */ /* 0x000fe20008011404 */
[C---:B------:R-:W-:Y:S01]  /*1a50*/  ISETP.GE.U32.AND P3, PT, R0.reuse, 0x180, PT ;  /* 0x000001800000780c */ /* 0x040fe20003f66070 */
[----:B------:R-:W-:Y:S01]  /*1a60*/  UMOV UR12, 0x3f800000 ;  /* 0x3f800000000c7882 */ /* 0x000fe20000000000 */
[----:B------:R-:W-:Y:S01]  /*1a70*/  PLOP3.LUT P0, PT, PT, PT, UP0, 0x80, 0x8 ;  /* 0x000000000008781c */ /* 0x000fe20003f0f008 */
[----:B------:R-:W-:Y:S01]  /*1a80*/  ULEA.HI UR5, UR5, UR4, URZ, 0x2 ;  /* 0x0000000405057291 */ /* 0x000fe2000f8f10ff */
[----:B------:R-:W-:Y:S01]  /*1a90*/  ISETP.GE.U32.AND P2, PT, R0, 0x200, PT ;  /* 0x000002000000780c */ /* 0x000fe20003f46070 */
[----:B------:R-:W-:Y:S01]  /*1aa0*/  BSSY.RECONVERGENT B0, `(.L_x_16002) ;  /* 0x0000044000007945 */ /* 0x000fe20003800200 */
[----:B------:R-:W-:-:S02]  /*1ab0*/  ISETP.NE.AND P5, PT, RZ, UR18, PT ;  /* 0x00000012ff007c0c */ /* 0x000fc4000bfa5270 */
[----:B------:R-:W-:-:S04]  /*1ac0*/  @P1 LOP3.LUT R3, R3, 0x2, RZ, 0xfc, !PT ;  /* 0x0000000203031812 */ /* 0x000fc800078efcff */
[----:B------:R-:W-:-:S04]  /*1ad0*/  LOP3.LUT R3, R3, 0xfffffffb, RZ, 0xc0, !PT ;  /* 0xfffffffb03037812 */ /* 0x000fc800078ec0ff */
[----:B------:R-:W-:-:S04]  /*1ae0*/  @P4 LOP3.LUT R3, R3, 0x4, RZ, 0xfc, !PT ;  /* 0x0000000403034812 */ /* 0x000fc800078efcff */
[----:B------:R-:W-:-:S04]  /*1af0*/  LOP3.LUT R3, R3, 0xfffffff7, RZ, 0xc0, !PT ;  /* 0xfffffff703037812 */ /* 0x000fc800078ec0ff */
[----:B------:R-:W-:-:S04]  /*1b00*/  @P3 LOP3.LUT R3, R3, 0x8, RZ, 0xfc, !PT ;  /* 0x0000000803033812 */ /* 0x000fc800078efcff */
[----:B------:R-:W-:-:S04]  /*1b10*/  LOP3.LUT R3, R3, 0xffffffef, RZ, 0xc0, !PT ;  /* 0xffffffef03037812 */ /* 0x000fc800078ec0ff */
[----:B------:R-:W-:Y:S02]  /*1b20*/  @P2 LOP3.LUT R3, R3, 0x10, RZ, 0xfc, !PT ;  /* 0x0000001003032812 */ /* 0x000fe400078efcff */
[----:B--2---:R-:W-:-:S04]  /*1b30*/  FSEL R2, R2, RZ, !P5 ;  /* 0x000000ff02027208 */ /* 0x004fc80006800000 */
[----:B------:R-:W-:Y:S02]  /*1b40*/  R2UR UR14, R2 ;  /* 0x00000000020e72ca */ /* 0x000fe400000e0000 */
[----:B------:R-:W-:Y:S02]  /*1b50*/  MOV R2, RZ ;  /* 0x000000ff00027202 */ /* 0x000fe40000000f00 */
[----:B---3--:R-:W-:Y:S02]  /*1b60*/  R2UR UR13, R4 ;  /* 0x00000000040d72ca */ /* 0x008fe400000e0000 */
[----:B------:R-:W-:-:S04]  /*1b70*/  MOV R4, UR5 ;  /* 0x0000000500047c02 */ /* 0x000fc80008000f00 */
[----:B0-----:R-:W-:Y:S01]  /*1b80*/  LEA.HI.SX32 R4, R4, R7, 0x1e ;  /* 0x0000000704047211 */ /* 0x001fe200078ff2ff */
[----:B------:R-:W-:-:S03]  /*1b90*/  HFMA2 R7, -RZ, RZ, 0, 0 ;  /* 0x00000000ff077431 */ /* 0x000fc600000001ff */
[----:B------:R-:W-:Y:S02]  /*1ba0*/  MOV R196, R4 ;  /* 0x0000000400c47202 */ /* 0x000fe40000000f00 */
[----:B----4-:R-:W-:Y:S02]  /*1bb0*/  @P0 R2UR UR12, R184 ;  /* 0x00000000b80c02ca */ /* 0x010fe400000e0000 */
[----:B------:R-:W-:Y:S01]  /*1bc0*/  ISETP.GE.U32.AND P0, PT, R0, 0x280, PT ;  /* 0x000002800000780c */ /* 0x000fe20003f06070 */
[----:B-----5:R-:W-:-:S12]  /*1bd0*/  @!P1 BRA `(.L_x_16003) ;  /* 0x0000000000c09947 */ /* 0x020fd80003800000 */
[----:B------:R-:W0:Y:S01]  /*1be0*/  LDC.64 R184, c[0x0][0x3a8] ;  /* 0x0000ea00ffb87b82 */ /* 0x000e220000000a00 */
[----:B------:R-:W2:Y:S04]  /*1bf0*/  LDL.S16 R224, [R1+0xbe] ;  /* 0x0000be0001e07983 */ /* 0x000ea80000100600 */
[----:B------:R-:W3:Y:S03]  /*1c00*/  LDL.S16 R223, [R1+0xbc] ;  /* 0x0000bc0001df7983 */ /* 0x000ee60000100600 */
[----:B------:R-:W1:Y:S01]  /*1c10*/  LDC.64 R188, c[0x0][0x428] ;  /* 0x00010a00ffbc7b82 */ /* 0x000e620000000a00 */
[----:B------:R-:W4:Y:S04]  /*1c20*/  LDL.S16 R217, [R1+0xba] ;  /* 0x0000ba0001d97983 */ /* 0x000f280000100600 */
[----:B------:R-:W4:Y:S01]  /*1c30*/  LDL.S16 R216, [R1+0xb8] ;  /* 0x0000b80001d87983 */ /* 0x000f220000100600 */
[----:B------:R-:W-:Y:S01]  /*1c40*/  ISETP.NE.U32.AND P1, PT, RZ, UR20, PT ;  /* 0x00000014ff007c0c */ /* 0x000fe2000bf25070 */
[----:B0-----:R-:W-:-:S06]  /*1c50*/  IMAD.WIDE.U32 R184, R4, 0x10, R184 ;  /* 0x0000001004b87825 */ /* 0x001fcc00078e00b8 */
[----:B------:R-:W4:Y:S01]  /*1c60*/  LDG.E.128 R184, desc[UR16][R184.64] ;  /* 0x00000010b8b87981 */ /* 0x000f22000c1e1d00 */
[----:B-1----:R-:W-:-:S06]  /*1c70*/  IMAD.WIDE.U32 R188, R4, 0x10, R188 ;  /* 0x0000001004bc7825 */ /* 0x002fcc00078e00bc */
[----:B------:R-:W4:Y:S01]  /*1c80*/  LDG.E.128 R188, desc[UR16][R188.64] ;  /* 0x00000010bcbc7981 */ /* 0x000f22000c1e1d00 */
[----:B------:R-:W-:-:S13]  /*1c90*/  ISETP.NE.AND.EX P1, PT, RZ, UR21, PT, P1 ;  /* 0x00000015ff007c0c */ /* 0x000fda000bf25310 */
[----:B------:R-:W0:Y:S01]  /*1ca0*/  @P1 LDC.64 R6, c[0x0][0x438] ;  /* 0x00010e00ff061b82 */ /* 0x000e220000000a00 */
[C---:B------:R-:W-:Y:S01]  /*1cb0*/  IADD3 R196, PT, PT, R4.reuse, 0x80, RZ ;  /* 0x0000008004c47810 */ /* 0x040fe20007ffe0ff */
[----:B0-----:R-:W-:-:S05]  /*1cc0*/  @P1 IMAD.WIDE.U32 R6, R4, 0x10, R6 ;  /* 0x0000001004061825 */ /* 0x001fca00078e0006 */
[----:B------:R0:W5:Y:S01]  /*1cd0*/  @P1 LDG.E.128 R140, desc[UR16][R6.64] ;  /* 0x00000010068c1981 */ /* 0x000162000c1e1d00 */
[----:B--2---:R-:W-:Y:S02]  /*1ce0*/  HADD2.F32 R5, -RZ, R224.H0_H0 ;  /* 0x200000e0ff057230 */ /* 0x004fe40000004100 */
[----:B---3--:R-:W-:Y:S02]  /*1cf0*/  HADD2.F32 R232, -RZ, R223.H0_H0 ;  /* 0x200000dfffe87230 */ /* 0x008fe40000004100 */
[----:B----4-:R-:W-:Y:S02]  /*1d00*/  HADD2.F32 R224, -RZ, R217.H0_H0 ;  /* 0x200000d9ffe07230 */ /* 0x010fe40000004100 */
[----:B0-----:R-:W-:Y:S02]  /*1d10*/  HADD2.F32 R6, -RZ, R216.H0_H0 ;  /* 0x200000d8ff067230 */ /* 0x001fe40000004100 */
[----:B------:R-:W-:Y:S01]  /*1d20*/  FADD.FTZ R184, R184, -UR14 ;  /* 0x8000000eb8b87e21 */ /* 0x000fe20008010000 */
[----:B------:R-:W-:-:S03]  /*1d30*/  FADD.FTZ R185, R185, -UR14 ;  /* 0x8000000eb9b97e21 */ /* 0x000fc60008010000 */
[----:B------:R-:W-:Y:S01]  /*1d40*/  FMUL.FTZ R208, R184, UR13 ;  /* 0x0000000db8d07c20 */ /* 0x000fe20008410000 */
[----:B------:R-:W-:Y:S01]  /*1d50*/  FMUL.FTZ R5, R188, R5 ;  /* 0x00000005bc057220 */ /* 0x000fe20000410000 */
[----:B------:R-:W-:Y:S01]  /*1d60*/  FMUL.FTZ R232, R189, R232 ;  /* 0x000000e8bde87220 */ /* 0x000fe20000410000 */
[----:B------:R-:W-:Y:S01]  /*1d70*/  FMUL.FTZ R251, R185, UR13 ;  /* 0x0000000db9fb7c20 */ /* 0x000fe20008410000 */
[----:B------:R-:W-:Y:S01]  /*1d80*/  FADD.FTZ R186, R186, -UR14 ;  /* 0x8000000ebaba7e21 */ /* 0x000fe20008010000 */
[----:B------:R-:W-:Y:S01]  /*1d90*/  FADD.FTZ R2, RZ, R5 ;  /* 0x00000005ff027221 */ /* 0x000fe20000010000 */
[----:B------:R-:W-:Y:S01]  /*1da0*/  FFMA.FTZ R7, R208, R5, RZ ;  /* 0x00000005d0077223 */ /* 0x000fe200000100ff */
[----:B------:R-:W-:Y:S01]  /*1db0*/  FMUL.FTZ R224, R190, R224 ;  /* 0x000000e0bee07220 */ /* 0x000fe20000410000 */
[----:B------:R-:W-:Y:S01]  /*1dc0*/  FMUL.FTZ R231, R186, UR13 ;  /* 0x0000000dbae77c20 */ /* 0x000fe20008410000 */
[----:B------:R-:W-:Y:S01]  /*1dd0*/  FADD.FTZ R2, R2, R232 ;  /* 0x000000e802027221 */ /* 0x000fe20000010000 */
[----:B------:R-:W-:Y:S01]  /*1de0*/  FADD.FTZ R187, R187, -UR14 ;  /* 0x8000000ebbbb7e21 */ /* 0x000fe20008010000 */
[----:B------:R-:W-:Y:S01]  /*1df0*/  FFMA.FTZ R7, R251, R232, R7 ;  /* 0x000000e8fb077223 */ /* 0x000fe20000010007 */
[----:B------:R-:W-:Y:S01]  /*1e00*/  FMUL.FTZ R6, R191, R6 ;  /* 0x00000006bf067220 */ /* 0x000fe20000410000 */
[----:B------:R-:W-:Y:S01]  /*1e10*/  FADD.FTZ R2, R2, R224 ;  /* 0x000000e002027221 */ /* 0x000fe20000010000 */
[----:B------:R-:W-:Y:S01]  /*1e20*/  FMUL.FTZ R223, R187, UR13 ;  /* 0x0000000dbbdf7c20 */ /* 0x000fe20008410000 */
        /* <DEDUP_REMOVED lines=10> */
[----:B------:R-:W-:-:S07]  /*1ed0*/  FFMA.FTZ R2, R223, R6, R184 ;  /* 0x00000006df027223 */ /* 0x000fce00000100b8 */
.L_x_16003:
[----:B------:R-:W-:Y:S05]  /*1ee0*/  BSYNC.RECONVERGENT B0 ;  /* 0x0000000000007941 */ /* 0x000fea0003800200 */
.L_x_16002:
[----:B------:R-:W-:Y:S04]  /*1ef0*/  BSSY.RECONVERGENT B0, `(.L_x_16004) ;  /* 0x0000033000007945 */ /* 0x000fe80003800200 */
[----:B------:R-:W-:Y:S05]  /*1f00*/  @!P4 BRA `(.L_x_16005) ;  /* 0x0000000000c4c947 */ /* 0x000fea0003800000 */
[----:B------:R-:W2:Y:S01]  /*1f10*/  LDL.S16 R194, [R1+0xb6] ;  /* 0x0000b60001c27983 */ /* 0x000ea20000100600 */
[----:B------:R-:W0:Y:S03]  /*1f20*/  LDC.64 R184, c[0x0][0x3a8] ;  /* 0x0000ea00ffb87b82 */ /* 0x000e260000000a00 */
[----:B------:R-:W3:Y:S04]  /*1f30*/  LDL.S16 R229, [R1+0xb4] ;  /* 0x0000b40001e57983 */ /* 0x000ee80000100600 */
[----:B------:R-:W4:Y:S01]  /*1f40*/  LDL.S16 R217, [R1+0xb2] ;  /* 0x0000b20001d97983 */ /* 0x000f220000100600 */
[----:B------:R-:W1:Y:S01]  /*1f50*/  LDC.64 R188, c[0x0][0x428] ;  /* 0x00010a00ffbc7b82 */ /* 0x000e620000000a00 */
[----:B------:R-:W-:Y:S01]  /*1f60*/  ISETP.NE.U32.AND P1, PT, RZ, UR20, PT ;  /* 0x00000014ff007c0c */ /* 0x000fe2000bf25070 */
[----:B0-----:R-:W-:-:S06]  /*1f70*/  IMAD.WIDE.U32 R184, R196, 0x10, R184 ;  /* 0x00000010c4b87825 */ /* 0x001fcc00078e00b8 */
[----:B------:R-:W4:Y:S01]  /*1f80*/  LDG.E.128 R184, desc[UR16][R184.64] ;  /* 0x00000010b8b87981 */ /* 0x000f22000c1e1d00 */
[----:B-1----:R-:W-:-:S06]  /*1f90*/  IMAD.WIDE.U32 R188, R196, 0x10, R188 ;  /* 0x00000010c4bc7825 */ /* 0x002fcc00078e00bc */
[----:B------:R-:W4:Y:S01]  /*1fa0*/  LDG.E.128 R188, desc[UR16][R188.64] ;  /* 0x00000010bcbc7981 */ /* 0x000f22000c1e1d00 */
[----:B------:R-:W-:-:S13]  /*1fb0*/  ISETP.NE.AND.EX P1, PT, RZ, UR21, PT, P1 ;  /* 0x00000015ff007c0c */ /* 0x000fda000bf25310 */
[----:B------:R-:W0:Y:S01]  /*1fc0*/  @P1 LDC.64 R206, c[0x0][0x438] ;  /* 0x00010e00ffce1b82 */ /* 0x000e220000000a00 */
[----:B--2---:R-:W-:Y:S02]  /*1fd0*/  HADD2.F32 R250, -RZ, R194.H0_H0 ;  /* 0x200000c2fffa7230 */ /* 0x004fe40000004100 */
[----:B------:R-:W2:Y:S01]  /*1fe0*/  LDL.S16 R194, [R1+0xb0] ;  /* 0x0000b00001c27983 */ /* 0x000ea20000100600 */
[----:B0-----:R-:W-:-:S04]  /*1ff0*/  @P1 IMAD.WIDE.U32 R206, R196, 0x10, R206 ;  /* 0x00000010c4ce1825 */ /* 0x001fc800078e00ce */
[----:B---3--:R-:W-:Y:S01]  /*2000*/  HADD2.F32 R230, -RZ, R229.H0_H0 ;  /* 0x200000e5ffe67230 */ /* 0x008fe20000004100 */
[----:B------:R0:W5:Y:S01]  /*2010*/  @P1 LDG.E.128 R144, desc[UR16][R206.64] ;  /* 0x00000010ce901981 */ /* 0x000162000c1e1d00 */
[----:B----4-:R-:W-:-:S04]  /*2020*/  FADD.FTZ R184, R184, -UR14 ;  /* 0x8000000eb8b87e21 */ /* 0x010fc80008010000 */
[----:B------:R-:W-:Y:S01]  /*2030*/  FMUL.FTZ R216, R184, UR13 ;  /* 0x0000000db8d87c20 */ /* 0x000fe20008410000 */
[----:B------:R-:W-:-:S04]  /*2040*/  FADD.FTZ R185, R185, -UR14 ;  /* 0x8000000eb9b97e21 */ /* 0x000fc80008010000 */
[----:B------:R1:W-:Y:S01]  /*2050*/  STL [R1+0x1c], R216 ;  /* 0x00001cd801007387 */ /* 0x0003e20000100800 */
[----:B------:R-:W-:Y:S01]  /*2060*/  FMUL.FTZ R250, R188, R250 ;  /* 0x000000fabcfa7220 */ /* 0x000fe20000410000 */
[----:B0-----:R-:W-:Y:S02]  /*2070*/  HADD2.F32 R207, -RZ, R217.H0_H0 ;  /* 0x200000d9ffcf7230 */ /* 0x001fe40000004100 */
        /* <DEDUP_REMOVED lines=8> */
[----:B------:R-:W-:Y:S01]  /*2100*/  FADD.FTZ R187, R187, -UR14 ;  /* 0x8000000ebbbb7e21 */ /* 0x000fe20008010000 */
[----:B------:R-:W-:Y:S01]  /*2110*/  FFMA.FTZ R184, R249, R230, R184 ;  /* 0x000000e6f9b87223 */ /* 0x000fe200000100b8 */
[----:B------:R-:W-:-:S02]  /*2120*/  FADD.FTZ R2, R2, R207 ;  /* 0x000000cf02027221 */ /* 0x000fc40000010000 */
[----:B------:R-:W-:Y:S01]  /*2130*/  FMUL.FTZ R206, R187, UR13 ;  /* 0x0000000dbbce7c20 */ /* 0x000fe20008410000 */
        /* <DEDUP_REMOVED lines=9> */
[----:B------:R-:W-:Y:S01]  /*21d0*/  IADD3 R196, PT, PT, R196, 0x80, RZ ;  /* 0x00000080c4c47810 */ /* 0x000fe20007ffe0ff */
[----:B--2---:R-:W-:-:S05]  /*21e0*/  HADD2.F32 R194, -RZ, R194.H0_H0 ;  /* 0x200000c2ffc27230 */ /* 0x004fca0000004100 */
[----:B------:R-:W-:-:S04]  /*21f0*/  FMUL.FTZ R194, R191, R194 ;  /* 0x000000c2bfc27220 */ /* 0x000fc80000410000 */
[----:B------:R-:W-:Y:S01]  /*2200*/  FADD.FTZ R7, R2, R194 ;  /* 0x000000c202077221 */ /* 0x000fe20000010000 */
[----:B-1----:R-:W-:-:S07]  /*2210*/  FFMA.FTZ R2, R206, R194, R184 ;  /* 0x000000c2ce027223 */ /* 0x002fce00000100b8 */
.L_x_16005:
[----:B------:R-:W-:Y:S05]  /*2220*/  BSYNC.RECONVERGENT B0 ;  /* 0x0000000000007941 */ /* 0x000fea0003800200 */
.L_x_16004:
        /* <DEDUP_REMOVED lines=9> */
[----:B------:R-:W3:Y:S01]  /*22c0*/  LDG.E.128 R184, desc[UR16][R184.64] ;  /* 0x00000010b8b87981 */ /* 0x000ee2000c1e1d00 */
[----:B-1----:R-:W-:-:S06]  /*22d0*/  IMAD.WIDE.U32 R188, R196, 0x10, R188 ;  /* 0x00000010c4bc7825 */ /* 0x002fcc00078e00bc */
[----:B------:R-:W3:Y:S01]  /*22e0*/  LDG.E.128 R188, desc[UR16][R188.64] ;  /* 0x00000010bcbc7981 */ /* 0x000ee2000c1e1d00 */
[----:B------:R-:W-:-:S13]  /*22f0*/  ISETP.NE.AND.EX P1, PT, RZ, UR21, PT, P1 ;  /* 0x00000015ff007c0c */ /* 0x000fda000bf25310 */
[----:B------:R-:W0:Y:S01]  /*2300*/  @P1 LDC.64 R214, c[0x0][0x438] ;  /* 0x00010e00ffd61b82 */ /* 0x000e220000000a00 */
[----:B--2---:R-:W-:Y:S02]  /*2310*/  HADD2.F32 R248, -RZ, R193.H0_H0 ;  /* 0x200000c1fff87230 */ /* 0x004fe40000004100 */
[----:B------:R-:W2:Y:S01]  /*2320*/  LDL.S16 R193, [R1+0xa8] ;  /* 0x0000a80001c17983 */ /* 0x000ea20000100600 */
[----:B0-----:R-:W-:-:S05]  /*2330*/  @P1 IMAD.WIDE.U32 R214, R196, 0x10, R214 ;  /* 0x00000010c4d61825 */ /* 0x001fca00078e00d6 */
[----:B------:R3:W5:Y:S01]  /*2340*/  @P1 LDG.E.128 R20, desc[UR16][R214.64] ;  /* 0x00000010d6141981 */ /* 0x000762000c1e1d00 */
[----:B----4-:R-:W-:Y:S02]  /*2350*/  HADD2.F32 R205, -RZ, R217.H0_H0 ;  /* 0x200000d9ffcd7230 */ /* 0x010fe40000004100 */
[----:B---3--:R-:W-:Y:S02]  /*2360*/  HADD2.F32 R215, -RZ, R195.H0_H0 ;  /* 0x200000c3ffd77230 */ /* 0x008fe40000004100 */
[----:B------:R-:W-:-:S04]  /*2370*/  FADD.FTZ R184, R184, -UR14 ;  /* 0x8000000eb8b87e21 */ /* 0x000fc80008010000 */
[----:B------:R-:W-:Y:S01]  /*2380*/  FMUL.FTZ R216, R184, UR13 ;  /* 0x0000000db8d87c20 */ /* 0x000fe20008410000 */
[----:B------:R-:W-:-:S04]  /*2390*/  FADD.FTZ R185, R185, -UR14 ;  /* 0x8000000eb9b97e21 */ /* 0x000fc80008010000 */
[----:B------:R0:W-:Y:S01]  /*23a0*/  STL [R1+0x14], R216 ;  /* 0x000014d801007387 */ /* 0x0001e20000100800 */
[----:B------:R-:W-:Y:S01]  /*23b0*/  FMUL.FTZ R248, R188, R248 ;  /* 0x000000f8bcf87220 */ /* 0x000fe20000410000 */
[----:B------:R-:W-:Y:S01]  /*23c0*/  FMUL.FTZ R215, R189, R215 ;  /* 0x000000d7bdd77220 */ /* 0x000fe20000410000 */
[----:B------:R-:W-:Y:S01]  /*23d0*/  FMUL.FTZ R239, R185, UR13 ;  /* 0x0000000db9ef7c20 */ /* 0x000fe20008410000 */
[----:B------:R-:W-:Y:S01]  /*23e0*/  FADD.FTZ R186, R186, -UR14 ;  /* 0x8000000ebaba7e21 */ /* 0x000fe20008010000 */
[----:B------:R-:W-:Y:S01]  /*23f0*/  FADD.FTZ R7, R7, R248 ;  /* 0x000000f807077221 */ /* 0x000fe20000010000 */
[----:B------:R-:W-:Y:S01]  /*2400*/  FFMA.FTZ R184, R216, R248, R2 ;  /* 0x000000f8d8b87223 */ /* 0x000fe20000010002 */
[----:B------:R-:W-:Y:S01]  /*2410*/  FMUL.FTZ R205, R190, R205 ;  /* 0x000000cdbecd7220 */ /* 0x000fe20000410000 */
[----:B------:R-:W-:Y:S01]  /*2420*/  FMUL.FTZ R214, R186, UR13 ;  /* 0x0000000dbad67c20 */ /* 0x000fe20008410000 */
[----:B------:R-:W-:Y:S01]  /*2430*/  FADD.FTZ R2, R7, R215 ;  /* 0x000000d707027221 */ /* 0x000fe20000010000 */
[----:B------:R-:W-:Y:S01]  /*2440*/  FADD.FTZ R187, R187, -UR14 ;  /* 0x8000000ebbbb7e21 */ /* 0x000fe20008010000 */
[----:B------:R-:W-:-:S02]  /*2450*/  FFMA.FTZ R184, R239, R215, R184 ;  /* 0x000000d7efb87223 */ /* 0x000fc400000100b8 */
[----:B------:R-:W-:Y:S01]  /*2460*/  FADD.FTZ R2, R2, R205 ;  /* 0x000000cd02027221 */ /* 0x000fe20000010000 */
        /* <DEDUP_REMOVED lines=14> */
[----:B0-----:R-:W-:-:S07]  /*2550*/  FFMA.FTZ R2, R195, R193, R184 ;  /* 0x000000c1c3027223 */ /* 0x001fce00000100b8 */
.L_x_16007:
[----:B------:R-:W-:Y:S05]  /*2560*/  BSYNC.RECONVERGENT B0 ;  /* 0x0000000000007941 */ /* 0x000fea0003800200 */
.L_x_16006:
[----:B------:R-:W-:Y:S04]  /*2570*/  BSSY.RECONVERGENT B0, `(.L_x_16008) ;  /* 0x0000033000007945 */ /* 0x000fe80003800200 */
[----:B------:R-:W-:Y:S05]  /*2580*/  @!P2 BRA `(.L_x_16009) ;  /* 0x0000000000c4a947 */ /* 0x000fea0003800000 */
[----:B------:R-:W0:Y:S01]  /*2590*/  LDC.64 R188, c[0x0][0x3a8] ;  /* 0x0000ea00ffbc7b82 */ /* 0x000e220000000a00 */
[----:B------:R-:W2:Y:S04]  /*25a0*/  LDL.S16 R213, [R1+0xa6] ;  /* 0x0000a60001d57983 */ /* 0x000ea80000100600 */
[----:B------:R-:W3:Y:S03]  /*25b0*/  LDL.S16 R204, [R1+0xa4] ;  /* 0x0000a40001cc7983 */ /* 0x000ee60000100600 */
[----:B------:R-:W1:Y:S01]  /*25c0*/  LDC.64 R184, c[0x0][0x428] ;  /* 0x00010a00ffb87b82 */ /* 0x000e620000000a00 */
[----:B------:R-:W4:Y:S01]  /*25d0*/  LDL.S16 R13, [R1+0xa2] ;  /* 0x0000a200010d7983 */ /* 0x000f220000100600 */
[----:B------:R-:W-:Y:S01]  /*25e0*/  ISETP.NE.U32.AND P1, PT, RZ, UR20, PT ;  /* 0x00000014ff007c0c */ /* 0x000fe2000bf25070 */
[----:B0-----:R-:W-:-:S06]  /*25f0*/  IMAD.WIDE.U32 R188, R196, 0x10, R188 ;  /* 0x00000010c4bc7825 */ /* 0x001fcc00078e00bc */
[----:B------:R-:W2:Y:S01]  /*2600*/  LDG.E.128 R188, desc[UR16][R188.64] ;  /* 0x00000010bcbc7981 */ /* 0x000ea2000c1e1d00 */
[----:B------:R-:W-:Y:S01]  /*2610*/  ISETP.NE.AND.EX P1, PT, RZ, UR21, PT, P1 ;  /* 0x00000015ff007c0c */ /* 0x000fe2000bf25310 */
[----:B-1----:R-:W-:-:S06]  /*2620*/  IMAD.WIDE.U32 R184, R196, 0x10, R184 ;  /* 0x00000010c4b87825 */ /* 0x002fcc00078e00b8 */
[----:B------:R-:W4:Y:S06]  /*2630*/  LDG.E.128 R184, desc[UR16][R184.64] ;  /* 0x00000010b8b87981 */ /* 0x000f2c000c1e1d00 */
[----:B------:R-:W0:Y:S02]  /*2640*/  @P1 LDC.64 R216, c[0x0][0x438] ;  /* 0x00010e00ffd81b82 */ /* 0x000e240000000a00 */
[----:B0-----:R-:W-:-:S05]  /*2650*/  @P1 IMAD.WIDE.U32 R216, R196, 0x10, R216 ;  /* 0x00000010c4d81825 */ /* 0x001fca00078e00d8 */
[----:B------:R0:W5:Y:S01]  /*2660*/  @P1 LDG.E.128 R156, desc[UR16][R216.64] ;  /* 0x00000010d89c1981 */ /* 0x000162000c1e1d00 */
[----:B--2---:R-:W-:-:S04]  /*2670*/  FADD.FTZ R188, R188, -UR14 ;  /* 0x8000000ebcbc7e21 */ /* 0x004fc80008010000 */
[----:B------:R-:W-:Y:S02]  /*2680*/  FMUL.FTZ R192, R188, UR13 ;  /* 0x0000000dbcc07c20 */ /* 0x000fe40008410000 */
[----:B------:R-:W2:Y:S01]  /*2690*/  LDL.S16 R188, [R1+0xa0] ;  /* 0x0000a00001bc7983 */ /* 0x000ea20000100600 */
[----:B------:R-:W-:Y:S02]  /*26a0*/  HADD2.F32 R247, -RZ, R213.H0_H0 ;  /* 0x200000d5fff77230 */ /* 0x000fe40000004100 */
[----:B---3--:R-:W-:Y:S02]  /*26b0*/  HADD2.F32 R228, -RZ, R204.H0_H0 ;  /* 0x200000ccffe47230 */ /* 0x008fe40000004100 */
[----:B------:R-:W-:Y:S01]  /*26c0*/  FADD.FTZ R189, R189, -UR14 ;  /* 0x8000000ebdbd7e21 */ /* 0x000fe20008010000 */
[----:B----4-:R-:W-:Y:S01]  /*26d0*/  FMUL.FTZ R247, R184, R247 ;  /* 0x000000f7b8f77220 */ /* 0x010fe20000410000 */
[----:B------:R-:W-:Y:S02]  /*26e0*/  HADD2.F32 R204, -RZ, R13.H0_H0 ;  /* 0x2000000dffcc7230 */ /* 0x000fe40000004100 */
[----:B------:R-:W-:Y:S01]  /*26f0*/  FADD.FTZ R72, R72, R184 ;  /* 0x000000b848487221 */ /* 0x000fe20000010000 */
[----:B------:R-:W-:Y:S01]  /*2700*/  FFMA.FTZ R32, R184, R192, R32 ;  /* 0x000000c0b8207223 */ /* 0x000fe20000010020 */
[----:B------:R-:W-:Y:S01]  /*2710*/  FMUL.FTZ R228, R185, R228 ;  /* 0x000000e4b9e47220 */ /* 0x000fe20000410000 */
[----:B------:R-:W-:Y:S01]  /*2720*/  FADD.FTZ R7, R7, R247 ;  /* 0x000000f707077221 */ /* 0x000fe20000010000 */
[----:B------:R-:W-:Y:S01]  /*2730*/  FMUL.FTZ R238, R189, UR13 ;  /* 0x0000000dbdee7c20 */ /* 0x000fe20008410000 */
[----:B------:R-:W-:Y:S01]  /*2740*/  FADD.FTZ R190, R190, -UR14 ;  /* 0x8000000ebebe7e21 */ /* 0x000fe20008010000 */
[----:B------:R-:W-:Y:S01]  /*2750*/  FFMA.FTZ R184, R192, R247, R2 ;  /* 0x000000f7c0b87223 */ /* 0x000fe20000010002 */
[----:B------:R2:W-:Y:S01]  /*2760*/  STL [R1+0x10], R192 ;  /* 0x000010c001007387 */ /* 0x0005e20000100800 */
        /* <DEDUP_REMOVED lines=19> */
.L_x_16009:
[----:B------:R-:W-:Y:S05]  /*28a0*/  BSYNC.RECONVERGENT B0 ;  /* 0x0000000000007941 */ /* 0x000fea0003800200 */
.L_x_16008:
        /* <DEDUP_REMOVED lines=16> */
[----:B0-----:R-:W-:-:S05]  /*29b0*/  @P1 IMAD.WIDE.U32 R216, R196, 0x10, R216 ;  /* 0x00000010c4d81825 */ /* 0x001fca00078e00d8 */
[----:B------:R0:W5:Y:S01]  /*29c0*/  @P1 LDG.E.128 R160, desc[UR16][R216.64] ;  /* 0x00000010d8a01981 */ /* 0x000162000c1e1d00 */
[----:B---3--:R-:W-:Y:S02]  /*29d0*/  HADD2.F32 R227, -RZ, R203.H0_H0 ;  /* 0x200000cbffe37230 */ /* 0x008fe40000004100 */
[----:B----4-:R-:W-:Y:S02]  /*29e0*/  HADD2.F32 R203, -RZ, R12.H0_H0 ;  /* 0x2000000cffcb7230 */ /* 0x010fe40000004100 */
[----:B------:R-:W-:-:S04]  /*29f0*/  FADD.FTZ R188, R188, -UR14 ;  /* 0x8000000ebcbc7e21 */ /* 0x000fc80008010000 */
[----:B0-----:R-:W-:Y:S01]  /*2a00*/  FMUL.FTZ R217, R188, UR13 ;  /* 0x0000000dbcd97c20 */ /* 0x001fe20008410000 */
[----:B------:R-:W-:-:S04]  /*2a10*/  FADD.FTZ R189, R189, -UR14 ;  /* 0x8000000ebdbd7e21 */ /* 0x000fc80008010000 */
[----:B------:R0:W-:Y:S01]  /*2a20*/  STL [R1+0xc], R217 ;  /* 0x00000cd901007387 */ /* 0x0001e20000100800 */
[----:B------:R-:W-:Y:S01]  /*2a30*/  FMUL.FTZ R246, R184, R246 ;  /* 0x000000f6b8f67220 */ /* 0x000fe20000410000 */
[----:B------:R-:W-:Y:S01]  /*2a40*/  FADD.FTZ R76, R76, R184 ;  /* 0x000000b84c4c7221 */ /* 0x000fe20000010000 */
[----:B------:R-:W-:Y:S01]  /*2a50*/  FFMA.FTZ R36, R184, R217, R36 ;  /* 0x000000d9b8247223 */ /* 0x000fe20000010024 */
[----:B------:R-:W-:Y:S01]  /*2a60*/  FMUL.FTZ R227, R185, R227 ;  /* 0x000000e3b9e37220 */ /* 0x000fe20000410000 */
[----:B------:R-:W-:Y:S01]  /*2a70*/  FADD.FTZ R7, R7, R246 ;  /* 0x000000f607077221 */ /* 0x000fe20000010000 */
[----:B------:R-:W-:Y:S01]  /*2a80*/  FMUL.FTZ R237, R189, UR13 ;  /* 0x0000000dbded7c20 */ /* 0x000fe20008410000 */
        /* <DEDUP_REMOVED lines=21> */
.L_x_16011:
[----:B------:R-:W-:Y:S05]  /*2be0*/  BSYNC.RECONVERGENT B0 ;  /* 0x0000000000007941 */ /* 0x000fea0003800200 */
.L_x_16010:
[----:B------:R-:W-:Y:S01]  /*2bf0*/  ISETP.GE.U32.AND P1, PT, R0, 0x300, PT ;  /* 0x000003000000780c */ /* 0x000fe20003f26070 */
[----:B------:R-:W-:-:S12]  /*2c00*/  BSSY.RECONVERGENT B0, `(.L_x_16012) ;  /* 0x0000033000007945 */ /* 0x000fd80003800200 */
[----:B------:R-:W-:Y:S05]  /*2c10*/  @!P1 BRA `(.L_x_16013) ;  /* 0x0000000000c49947 */ /* 0x000fea0003800000 */
[----:B------:R-:W2:Y:S01]  /*2c20*/  LDL.S16 R18, [R1+0x96] ;  /* 0x0000960001127983 */ /* 0x000ea20000100600 */
[----:B------:R-:W-:Y:S01]  /*2c30*/  ISETP.NE.U32.AND P2, PT, RZ, UR20, PT ;  /* 0x00000014ff007c0c */ /* 0x000fe2000bf45070 */
[----:B------:R-:W0:Y:S02]  /*2c40*/  LDC.64 R188, c[0x0][0x3a8] ;  /* 0x0000ea00ffbc7b82 */ /* 0x000e240000000a00 */
[----:B------:R-:W3:Y:S01]  /*2c50*/  LDL.S16 R11, [R1+0x94] ;  /* 0x00009400010b7983 */ /* 0x000ee20000100600 */
[----:B------:R-:W-:-:S03]  /*2c60*/  ISETP.NE.AND.EX P2, PT, RZ, UR21, PT, P2 ;  /* 0x00000015ff007c0c */ /* 0x000fc6000bf45320 */
[----:B------:R-:W4:Y:S10]  /*2c70*/  LDL.S16 R217, [R1+0x92] ;  /* 0x0000920001d97983 */ /* 0x000f340000100600 */
[----:B------:R-:W1:Y:S02]  /*2c80*/  @P2 LDC.64 R184, c[0x0][0x438] ;  /* 0x00010e00ffb82b82 */ /* 0x000e640000000a00 */
[----:B-1----:R-:W-:-:S05]  /*2c90*/  @P2 IMAD.WIDE.U32 R184, R196, 0x10, R184 ;  /* 0x00000010c4b82825 */ /* 0x002fca00078e00b8 */
[----:B------:R1:W5:Y:S01]  /*2ca0*/  @P2 LDG.E.128 R164, desc[UR16][R184.64] ;  /* 0x00000010b8a42981 */ /* 0x000362000c1e1d00 */
[----:B0-----:R-:W-:-:S06]  /*2cb0*/  IMAD.WIDE.U32 R188, R196, 0x10, R188 ;  /* 0x00000010c4bc7825 */ /* 0x001fcc00078e00bc */
[----:B------:R-:W4:Y:S01]  /*2cc0*/  LDG.E.128 R188, desc[UR16][R188.64] ;  /* 0x00000010bcbc7981 */ /* 0x000f22000c1e1d00 */
[----:B-1----:R-:W0:Y:S02]  /*2cd0*/  LDC.64 R184, c[0x0][0x428] ;  /* 0x00010a00ffb87b82 */ /* 0x002e240000000a00 */
[----:B0-----:R-:W-:-:S06]  /*2ce0*/  IMAD.WIDE.U32 R184, R196, 0x10, R184 ;  /* 0x00000010c4b87825 */ /* 0x001fcc00078e00b8 */
[----:B------:R-:W4:Y:S01]  /*2cf0*/  LDG.E.128 R184, desc[UR16][R184.64] ;  /* 0x00000010b8b87981 */ /* 0x000f22000c1e1d00 */
[----:B--2---:R-:W-:-:S03]  /*2d00*/  HADD2.F32 R245, -RZ, R18.H0_H0 ;  /* 0x20000012fff57230 */ /* 0x004fc60000004100 */
[----:B------:R-:W2:Y:S01]  /*2d10*/  LDL.S16 R18, [R1+0x90] ;  /* 0x0000900001127983 */ /* 0x000ea20000100600 */
[----:B---3--:R-:W-:Y:S02]  /*2d20*/  HADD2.F32 R226, -RZ, R11.H0_H0 ;  /* 0x2000000bffe27230 */ /* 0x008fe40000004100 */
[----:B----4-:R-:W-:Y:S01]  /*2d30*/  HADD2.F32 R202, -RZ, R217.H0_H0 ;  /* 0x200000d9ffca7230 */ /* 0x010fe20000004100 */
[----:B------:R-:W-:Y:S01]  /*2d40*/  IADD3 R196, PT, PT, R196, 0x80, RZ ;  /* 0x00000080c4c47810 */ /* 0x000fe20007ffe0ff */
[----:B------:R-:W-:-:S04]  /*2d50*/  FADD.FTZ R188, R188, -UR14 ;  /* 0x8000000ebcbc7e21 */ /* 0x000fc80008010000 */
[----:B------:R-:W-:Y:S01]  /*2d60*/  FMUL.FTZ R216, R188, UR13 ;  /* 0x0000000dbcd87c20 */ /* 0x000fe20008410000 */
[----:B------:R-:W-:-:S04]  /*2d70*/  FADD.FTZ R189, R189, -UR14 ;  /* 0x8000000ebdbd7e21 */ /* 0x000fc80008010000 */
[----:B------:R0:W-:Y:S01]  /*2d80*/  STL [R1+0x8], R216 ;  /* 0x000008d801007387 */ /* 0x0001e20000100800 */
[----:B------:R-:W-:Y:S01]  /*2d90*/  FMUL.FTZ R236, R189, UR13 ;  /* 0x0000000dbdec7c20 */ /* 0x000fe20008410000 */
[----:B------:R-:W-:Y:S01]  /*2da0*/  FADD.FTZ R190, R190, -UR14 ;  /* 0x8000000ebebe7e21 */ /* 0x000fe20008010000 */
[----:B------:R-:W-:-:S03]  /*2db0*/  FADD.FTZ R11, R191, -UR14 ;  /* 0x8000000ebf0b7e21 */ /* 0x000fc60008010000 */
[----:B------:R-:W-:Y:S01]  /*2dc0*/  FMUL.FTZ R218, R190, UR13 ;  /* 0x0000000dbeda7c20 */ /* 0x000fe20008410000 */
[----:B------:R-:W-:Y:S01]  /*2dd0*/  FMUL.FTZ R11, R11, UR13 ;  /* 0x0000000d0b0b7c20 */ /* 0x000fe20008410000 */
[----:B------:R-:W-:Y:S01]  /*2de0*/  FMUL.FTZ R245, R184, R245 ;  /* 0x000000f5b8f57220 */ /* 0x000fe20000410000 */
[----:B------:R-:W-:Y:S01]  /*2df0*/  FADD.FTZ R80, R80, R184 ;  /* 0x000000b850507221 */ /* 0x000fe20000010000 */
[----:B------:R-:W-:Y:S01]  /*2e00*/  FFMA.FTZ R40, R184, R216, R40 ;  /* 0x000000d8b8287223 */ /* 0x000fe20000010028 */
[----:B------:R-:W-:Y:S01]  /*2e10*/  FMUL.FTZ R226, R185, R226 ;  /* 0x000000e2b9e27220 */ /* 0x000fe20000410000 */
[----:B------:R-:W-:Y:S01]  /*2e20*/  FADD.FTZ R7, R7, R245 ;  /* 0x000000f507077221 */ /* 0x000fe20000010000 */
[----:B------:R-:W-:Y:S01]  /*2e30*/  FFMA.FTZ R184, R216, R245, R2 ;  /* 0x000000f5d8b87223 */ /* 0x000fe20000010002 */
[----:B------:R-:W-:Y:S02]  /*2e40*/  FMUL.FTZ R202, R186, R202 ;  /* 0x000000cabaca7220 */ /* 0x000fe40000410000 */
        /* <DEDUP_REMOVED lines=10> */
[----:B--2---:R-:W-:-:S05]  /*2ef0*/  HADD2.F32 R18, -RZ, R18.H0_H0 ;  /* 0x20000012ff127230 */ /* 0x004fca0000004100 */
[----:B------:R-:W-:-:S04]  /*2f00*/  FMUL.FTZ R18, R187, R18 ;  /* 0x00000012bb127220 */ /* 0x000fc80000410000 */
[----:B------:R-:W-:Y:S01]  /*2f10*/  FADD.FTZ R7, R2, R18 ;  /* 0x0000001202077221 */ /* 0x000fe20000010000 */
[----:B0-----:R-:W-:-:S07]  /*2f20*/  FFMA.FTZ R2, R11, R18, R184 ;  /* 0x000000120b027223 */ /* 0x001fce00000100b8 */
.L_x_16013:
[----:B------:R-:W-:Y:S05]  /*2f30*/  BSYNC.RECONVERGENT B0 ;  /* 0x0000000000007941 */ /* 0x000fea0003800200 */
.L_x_16012:
        /* <DEDUP_REMOVED lines=52> */
.L_x_16015:
[----:B------:R-:W-:Y:S05]  /*3280*/  BSYNC.RECONVERGENT B0 ;  /* 0x0000000000007941 */ /* 0x000fea0003800200 */
.L_x_16014:
        /* <DEDUP_REMOVED lines=25> */
[----:B------:R0:W-:Y:S01]  /*3420*/  STL [R1], R216 ;  /* 0x000000d801007387 */ /* 0x0001e20000100800 */
        /* <DEDUP_REMOVED lines=26> */
.L_x_16017:
[----:B------:R-:W-:Y:S05]  /*35d0*/  BSYNC.RECONVERGENT B0 ;  /* 0x0000000000007941 */ /* 0x000fea0003800200 */
.L_x_16016:
[----:B------:R-:W-:Y:S01]  /*35e0*/  ISETP.GE.U32.AND P4, PT, R0, 0x480, PT ;  /* 0x000004800000780c */ /* 0x000fe20003f86070 */
[----:B------:R-:W-:-:S12]  /*35f0*/  BSSY.RECONVERGENT B0, `(.L_x_16018) ;  /* 0x0000032000007945 */ /* 0x000fd80003800200 */
[----:B------:R-:W-:Y:S05]  /*3600*/  @!P4 BRA `(.L_x_16019) ;  /* 0x0000000000c0c947 */ /* 0x000fea0003800000 */
[----:B------:R-:W-:Y:S01]  /*3610*/  ISETP.NE.U32.AND P6, PT, RZ, UR20, PT ;  /* 0x00000014ff007c0c */ /* 0x000fe2000bfc5070 */
[----:B------:R-:W0:Y:S01]  /*3620*/  LDC.64 R188, c[0x0][0x3a8] ;  /* 0x0000ea00ffbc7b82 */ /* 0x000e220000000a00 */
[----:B------:R-:W2:Y:S02]  /*3630*/  LDL.S16 R8, [R1+0x7e] ;  /* 0x00007e0001087983 */ /* 0x000ea40000100600 */
[----:B------:R-:W-:Y:S02]  /*3640*/  ISETP.NE.AND.EX P6, PT, RZ, UR21, PT, P6 ;  /* 0x00000015ff007c0c */ /* 0x000fe4000bfc5360 */
[----:B------:R-:W3:Y:S04]  /*3650*/  LDL.S16 R15, [R1+0x7c] ;  /* 0x00007c00010f7983 */ /* 0x000ee80000100600 */
[----:B------:R-:W4:Y:S04]  /*3660*/  LDL.S16 R217, [R1+0x7a] ;  /* 0x00007a0001d97983 */ /* 0x000f280000100600 */
[----:B------:R-:W4:Y:S03]  /*3670*/  LDL.S16 R216, [R1+0x78] ;  /* 0x0000780001d87983 */ /* 0x000f260000100600 */
        /* <DEDUP_REMOVED lines=8> */
[----:B------:R-:W-:Y:S01]  /*3700*/  IADD3 R196, PT, PT, R196, 0x80, RZ ;  /* 0x00000080c4c47810 */ /* 0x000fe20007ffe0ff */
[----:B--2---:R-:W-:Y:S02]  /*3710*/  HADD2.F32 R242, -RZ, R8.H0_H0 ;  /* 0x20000008fff27230 */ /* 0x004fe40000004100 */
[----:B---3--:R-:W-:Y:S02]  /*3720*/  HADD2.F32 R220, -RZ, R15.H0_H0 ;  /* 0x2000000fffdc7230 */ /* 0x008fe40000004100 */
[----:B----4-:R-:W-:Y:S02]  /*3730*/  HADD2.F32 R199, -RZ, R217.H0_H0 ;  /* 0x200000d9ffc77230 */ /* 0x010fe40000004100 */
[----:B------:R-:W-:Y:S02]  /*3740*/  HADD2.F32 R15, -RZ, R216.H0_H0 ;  /* 0x200000d8ff0f7230 */ /* 0x000fe40000004100 */
[----:B------:R-:W-:Y:S01]  /*3750*/  FADD.FTZ R188, R188, -UR14 ;  /* 0x8000000ebcbc7e21 */ /* 0x000fe20008010000 */
[----:B------:R-:W-:-:S03]  /*3760*/  FADD.FTZ R189, R189, -UR14 ;  /* 0x8000000ebdbd7e21 */ /* 0x000fc60008010000 */
[----:B------:R-:W-:Y:S01]  /*3770*/  FMUL.FTZ R252, R188, UR13 ;  /* 0x0000000dbcfc7c20 */ /* 0x000fe20008410000 */
        /* <DEDUP_REMOVED lines=24> */
[----:B------:R-:W-:-:S07]  /*3900*/  FFMA.FTZ R2, R8, R15, R184 ;  /* 0x0000000f08027223 */ /* 0x000fce00000100b8 */
.L_x_16019:
[----:B------:R-:W-:Y:S05]  /*3910*/  BSYNC.RECONVERGENT B0 ;  /* 0x0000000000007941 */ /* 0x000fea0003800200 */
.L_x_16018:
[----:B------:R-:W-:Y:S01]  /*3920*/  ISETP.GE.U32.AND P6, PT, R0, 0x500, PT ;  /* 0x000005000000780c */ /* 0x000fe20003fc6070 */
[----:B------:R-:W-:Y:S01]  /*3930*/  BSSY.RECONVERGENT B0, `(.L_x_16020) ;  /* 0x0000034000007945 */ /* 0x000fe20003800200 */
[----:B------:R-:W-:-:S11]  /*3940*/  LOP3.LUT R3, R3, 0xfffffffe, RZ, 0xc0, !PT ;  /* 0xfffffffe03037812 */ /* 0x000fd600078ec0ff */
[----:B------:R-:W-:Y:S01]  /*3950*/  @P6 LOP3.LUT R3, R3, 0x1, RZ, 0xfc, !PT ;  /* 0x0000000103036812 */ /* 0x000fe200078efcff */
[----:B------:R-:W-:Y:S06]  /*3960*/  @!P6 BRA `(.L_x_16021) ;  /* 0x0000000000c0e947 */ /* 0x000fec0003800000 */
        /* <DEDUP_REMOVED lines=17> */
[----:B----4-:R-:W-:Y:S02]  /*3a80*/  HADD2.F32 R198, -RZ, R217.H0_H0 ;  /* 0x200000d9ffc67230 */ /* 0x010fe40000004100 */
[----:B------:R-:W-:Y:S01]  /*3a90*/  FMUL.FTZ R241, R188, R241 ;  /* 0x000000f1bcf17220 */ /* 0x000fe20000410000 */
[----:B------:R-:W-:-:S03]  /*3aa0*/  FMUL.FTZ R221, R189, R221 ;  /* 0x000000ddbddd7220 */ /* 0x000fc60000410000 */
[----:B------:R-:W-:Y:S01]  /*3ab0*/  FADD.FTZ R7, R7, R241 ;  /* 0x000000f107077221 */ /* 0x000fe20000010000 */
[----:B------:R-:W-:Y:S01]  /*3ac0*/  FMUL.FTZ R198, R190, R198 ;  /* 0x000000c6bec67220 */ /* 0x000fe20000410000 */
[----:B------:R-:W-:-:S04]  /*3ad0*/  FADD.FTZ R184, R184, -UR14 ;  /* 0x8000000eb8b87e21 */ /* 0x000fc80008010000 */
[----:B------:R-:W-:Y:S01]  /*3ae0*/  FMUL.FTZ R216, R184, UR13 ;  /* 0x0000000db8d87c20 */ /* 0x000fe20008410000 */
[----:B------:R-:W-:-:S04]  /*3af0*/  FADD.FTZ R185, R185, -UR14 ;  /* 0x8000000eb9b97e21 */ /* 0x000fc80008010000 */
[----:B------:R0:W-:Y:S01]  /*3b00*/  STL [R1+0x18], R216 ;  /* 0x000018d801007387 */ /* 0x0001e20000100800 */
[----:B------:R-:W-:Y:S01]  /*3b10*/  FMUL.FTZ R240, R185, UR13 ;  /* 0x0000000db9f07c20 */ /* 0x000fe20008410000 */
[----:B------:R-:W-:Y:S01]  /*3b20*/  FADD.FTZ R186, R186, -UR14 ;  /* 0x8000000ebaba7e21 */ /* 0x000fe20008010000 */
[----:B------:R-:W-:Y:S01]  /*3b30*/  FFMA.FTZ R184, R216, R241, R2 ;  /* 0x000000f1d8b87223 */ /* 0x000fe20000010002 */
[----:B------:R-:W-:Y:S01]  /*3b40*/  FADD.FTZ R2, R7, R221 ;  /* 0x000000dd07027221 */ /* 0x000fe20000010000 */
[----:B------:R-:W-:Y:S01]  /*3b50*/  FADD.FTZ R187, R187, -UR14 ;  /* 0x8000000ebbbb7e21 */ /* 0x000fe20008010000 */
[----:B------:R-:W-:Y:S01]  /*3b60*/  FMUL.FTZ R219, R186, UR13 ;  /* 0x0000000dbadb7c20 */ /* 0x000fe20008410000 */
[----:B------:R-:W-:Y:S01]  /*3b70*/  FFMA.FTZ R184, R240, R221, R184 ;  /* 0x000000ddf0b87223 */ /* 0x000fe200000100b8 */
[----:B------:R-:W-:Y:S01]  /*3b80*/  FADD.FTZ R2, R2, R198 ;  /* 0x000000c602027221 */ /* 0x000fe20000010000 */
[----:B------:R-:W-:Y:S02]  /*3b90*/  FMUL.FTZ R197, R187, UR13 ;  /* 0x0000000dbbc57c20 */ /* 0x000fe40008410000 */
        /* <DEDUP_REMOVED lines=13> */
.L_x_16021:
[----:B------:R-:W-:Y:S05]  /*3c70*/  BSYNC.RECONVERGENT B0 ;  /* 0x0000000000007941 */ /* 0x000fea0003800200 */
.L_x_16020:
[----:B------:R-:W0:Y:S01]  /*3c80*/  SHFL.DOWN PT, R184, R7, 0x10, 0x1f ;  /* 0x0a001f0007b87f89 */ /* 0x000e2200000e0000 */
[----:B------:R-:W-:Y:S01]  /*3c90*/  BSSY.RECONVERGENT B0, `(.L_x_16022) ;  /* 0x000001f000007945 */ /* 0x000fe20003800200 */
[----:B------:R-:W1:Y:S01]  /*3ca0*/  S2R R186, SR_TID.X ;  /* 0x0000000000ba7919 */ /* 0x000e620000002100 */
[----:B0-----:R-:W-:Y:S02]  /*3cb0*/  FADD.FTZ R7, R184, R7 ;  /* 0x00000007b8077221 */ /* 0x001fe40000010000 */
[----:B------:R-:W0:Y:S01]  /*3cc0*/  SHFL.DOWN PT, R184, R2, 0x10, 0x1f ;  /* 0x0a001f0002b87f89 */ /* 0x000e2200000e0000 */
[----:B-1----:R-:W-:Y:S01]  /*3cd0*/  LOP3.LUT P6, RZ, R186, 0x1f, RZ, 0xc0, !PT ;  /* 0x0000001fbaff7812 */ /* 0x002fe200078cc0ff */
        /* <DEDUP_REMOVED lines=26> */
.L_x_16023:
[----:B------:R-:W-:Y:S05]  /*3e80*/  BSYNC.RECONVERGENT B0 ;  /* 0x0000000000007941 */ /* 0x000fea0003800200 */
.L_x_16022:
        /* <DEDUP_REMOVED lines=25> */
[----:B------:R-:W-:Y:S01]  /*4020*/  R2UR UR5, R7 ;  /* 0x00000000070572ca */ /* 0x000fe200000e0000 */
[----:B------:R-:W-:-:S14]  /*4030*/  BRA.U UP1, `(.L_x_16025) ;  /* 0x0000003901147547 */ /* 0x000fdc000b800000 */
[----:B------:R-:W-:Y:S01]  /*4040*/  LOP3.LUT P6, RZ, R3, 0x2, RZ, 0xc0, !PT ;  /* 0x0000000203ff7812 */ /* 0x000fe200078cc0ff */
[----:B------:R-:W-:-:S12]  /*4050*/  BSSY.RECONVERGENT B1, `(.L_x_16026) ;  /* 0x0000058000017945 */ /* 0x000fd80003800200 */
[----:B------:R-:W-:Y:S05]  /*4060*/  @!P6 BRA `(.L_x_16027) ;  /* 0x000000040058e947 */ /* 0x000fea0003800000 */
[----:B------:R-:W0:Y:S01]  /*4070*/  LDC.64 R184, c[0x0][0x390] ;  /* 0x0000e400ffb87b82 */ /* 0x000e220000000a00 */
[----:B------:R1:W5:Y:S04]  /*4080*/  LDL.S16 R191, [R1+0x6e] ;  /* 0x00006e0001bf7983 */ /* 0x0003680000100600 */
[----:B------:R1:W5:Y:S04]  /*4090*/  LDL.S16 R190, [R1+0x6c] ;  /* 0x00006c0001be7983 */ /* 0x0003680000100600 */
[----:B------:R1:W5:Y:S04]  /*40a0*/  LDL.S16 R189, [R1+0x6a] ;  /* 0x00006a0001bd7983 */ /* 0x0003680000100600 */
[----:B------:R1:W5:Y:S01]  /*40b0*/  LDL.S16 R188, [R1+0x68] ;  /* 0x0000680001bc7983 */ /* 0x0003620000100600 */
[----:B0-----:R-:W-:-:S06]  /*40c0*/  IMAD.WIDE.U32 R184, R4, 0x10, R184 ;  /* 0x0000001004b87825 */ /* 0x001fcc00078e00b8 */
[----:B------:R-:W5:Y:S01]  /*40d0*/  LDG.E.128 R184, desc[UR16][R184.64] ;  /* 0x00000010b8b87981 */ /* 0x000f62000c1e1d00 */
[----:B------:R-:W-:-:S04]  /*40e0*/  ISETP.NE.U32.AND P5, PT, RZ, UR22, PT ;  /* 0x00000016ff007c0c */ /* 0x000fc8000bfa5070 */
[----:B------:R-:W-:-:S13]  /*40f0*/  ISETP.NE.AND.EX P5, PT, RZ, UR23, PT, P5 ;  /* 0x00000017ff007c0c */ /* 0x000fda000bfa5350 */
[----:B-1----:R-:W-:Y:S05]  /*4100*/  @P5 BRA `(.L_x_16028) ;  /* 0x0000000000845947 */ /* 0x002fea0003800000 */
[----:B------:R-:W-:-:S05]  /*4110*/  MOV R2, UR4 ;  /* 0x0000000400027c02 */ /* 0x000fca0008000f00 */
[----:B------:R-:W-:-:S04]  /*4120*/  FFMA.FTZ R2, R208, R2, UR5 ;  /* 0x00000005d0027e23 */ /* 0x000fc80008010002 */
[----:B------:R-:W-:-:S04]  /*4130*/  FADD.FTZ R2, R5, -R2 ;  /* 0x8000000205027221 */ /* 0x000fc80000010000 */
[----:B------:R-:W-:-:S04]  /*4140*/  FMUL.FTZ R2, R2, UR13 ;  /* 0x0000000d02027c20 */ /* 0x000fc80008410000 */
[----:B------:R-:W-:-:S04]  /*4150*/  FMUL.FTZ R7, R2, UR12 ;  /* 0x0000000c02077c20 */ /* 0x000fc80008410000 */
[----:B-----5:R-:W-:Y:S01]  /*4160*/  FFMA.FTZ R2, R184, R7, R100 ;  /* 0x00000007b8027223 */ /* 0x020fe20000010064 */
[----:B------:R-:W-:-:S05]  /*4170*/  HADD2.F32 R100, -RZ, R191.H0_H0 ;  /* 0x200000bfff647230 */ /* 0x000fca0000004100 */
[----:B------:R-:W-:Y:S01]  /*4180*/  FMUL.FTZ R100, R7, R100 ;  /* 0x0000006407647220 */ /* 0x000fe20000410000 */
[----:B------:R-:W-:-:S05]  /*4190*/  MOV R7, UR4 ;  /* 0x0000000400077c02 */ /* 0x000fca0008000f00 */
[----:B------:R-:W-:-:S04]  /*41a0*/  FFMA.FTZ R7, R251, R7, UR5 ;  /* 0x00000005fb077e23 */ /* 0x000fc80008010007 */
[----:B------:R-:W-:-:S04]  /*41b0*/  FADD.FTZ R7, R232, -R7 ;  /* 0x80000007e8077221 */ /* 0x000fc80000010000 */
[----:B------:R-:W-:-:S04]  /*41c0*/  FMUL.FTZ R7, R7, UR13 ;  /* 0x0000000d07077c20 */ /* 0x000fc80008410000 */
[----:B------:R-:W-:-:S04]  /*41d0*/  FMUL.FTZ R184, R7, UR12 ;  /* 0x0000000c07b87c20 */ /* 0x000fc80008410000 */
[----:B------:R-:W-:Y:S01]  /*41e0*/  FFMA.FTZ R7, R185, R184, R101 ;  /* 0x000000b8b9077223 */ /* 0x000fe20000010065 */
        /* <DEDUP_REMOVED lines=18> */
[----:B------:R-:W-:Y:S06]  /*4310*/  BRA `(.L_x_16029) ;  /* 0x0000000000807947 */ /* 0x000fec0003800000 */
.L_x_16028:
        /* <DEDUP_REMOVED lines=31> */
[----:B------:R-:W-:-:S07]  /*4510*/  FMUL.FTZ R103, R184, R103 ;  /* 0x00000067b8677220 */ /* 0x000fce0000410000 */
.L_x_16029:
        /* <DEDUP_REMOVED lines=10> */
[----:B------:R-:W-:-:S07]  /*45c0*/  MOV R103, R187 ;  /* 0x000000bb00677202 */ /* 0x000fce0000000f00 */
.L_x_16027:
[----:B------:R-:W-:Y:S05]  /*45d0*/  BSYNC.RECONVERGENT B1 ;  /* 0x0000000000017941 */ /* 0x000fea0003800200 */
.L_x_16026:
[----:B------:R-:W-:Y:S01]  /*45e0*/  LOP3.LUT P5, RZ, R3, 0x4, RZ, 0xc0, !PT ;  /* 0x0000000403ff7812 */ /* 0x000fe200078ac0ff */
[----:B------:R-:W-:-:S12]  /*45f0*/  BSSY.RECONVERGENT B1, `(.L_x_16030) ;  /* 0x0000059000017945 */ /* 0x000fd80003800200 */
[----:B------:R-:W-:Y:S05]  /*4600*/  @!P5 BRA `(.L_x_16031) ;  /* 0x00000004005cd947 */ /* 0x000fea0003800000 */
[----:B------:R-:W0:Y:S01]  /*4610*/  LDC.64 R184, c[0x0][0x390] ;  /* 0x0000e400ffb87b82 */ /* 0x000e220000000a00 */
[----:B------:R1:W5:Y:S04]  /*4620*/  LDL R196, [R1+0x1c] ;  /* 0x00001c0001c47983 */ /* 0x0003680000100800 */
        /* <DEDUP_REMOVED lines=8> */
[----:B-1----:R-:W-:Y:S05]  /*46b0*/  @!P5 BRA `(.L_x_16032) ;  /* 0x000000000084d947 */ /* 0x002fea0003800000 */
[----:B------:R-:W-:-:S05]  /*46c0*/  MOV R2, UR4 ;  /* 0x0000000400027c02 */ /* 0x000fca0008000f00 */
[----:B-----5:R-:W-:-:S04]  /*46d0*/  FFMA.FTZ R2, R196, R2, UR5 ;  /* 0x00000005c4027e23 */ /* 0x020fc80008010002 */
        /* <DEDUP_REMOVED lines=31> */
.L_x_16032:
        /* <DEDUP_REMOVED lines=32> */
.L_x_16033:
        /* <DEDUP_REMOVED lines=11> */
.L_x_16031:
[----:B------:R-:W-:Y:S05]  /*4b80*/  BSYNC.RECONVERGENT B1 ;  /* 0x0000000000017941 */ /* 0x000fea0003800200 */
.L_x_16030:
        /* <DEDUP_REMOVED lines=47> */
.L_x_16036:
        /* <DEDUP_REMOVED lines=32> */
.L_x_16037:
        /* <DEDUP_REMOVED lines=11> */
.L_x_16035:
[----:B------:R-:W-:Y:S05]  /*5130*/  BSYNC.RECONVERGENT B1 ;  /* 0x0000000000017941 */ /* 0x000fea0003800200 */
.L_x_16034:
        /* <DEDUP_REMOVED lines=47> */
.L_x_16040:
        /* <DEDUP_REMOVED lines=32> */
.L_x_16041:
        /* <DEDUP_REMOVED lines=11> */
.L_x_16039:
[----:B------:R-:W-:Y:S05]  /*56e0*/  BSYNC.RECONVERGENT B1 ;  /* 0x0000000000017941 */ /* 0x000fea0003800200 */
.L_x_16038:
[----:B------:R-:W-:Y:S04]  /*56f0*/  BSSY.RECONVERGENT B1, `(.L_x_16042) ;  /* 0x0000059000017945 */ /* 0x000fe80003800200 */
        /* <DEDUP_REMOVED lines=45> */
.L_x_16044:
        /* <DEDUP_REMOVED lines=32> */
.L_x_16045:
        /* <DEDUP_REMOVED lines=11> */
.L_x_16043:
[----:B------:R-:W-:Y:S05]  /*5c80*/  BSYNC.RECONVERGENT B1 ;  /* 0x0000000000017941 */ /* 0x000fea0003800200 */
.L_x_16042:
        /* <DEDUP_REMOVED lines=46> */
.L_x_16048:
        /* <DEDUP_REMOVED lines=32> */
.L_x_16049:
        /* <DEDUP_REMOVED lines=11> */
.L_x_16047:
[----:B------:R-:W-:Y:S05]  /*6220*/  BSYNC.RECONVERGENT B1 ;  /* 0x0000000000017941 */ /* 0x000fea0003800200 */
.L_x_16046:
        /* <DEDUP_REMOVED lines=46> */
.L_x_16052:
        /* <DEDUP_REMOVED lines=32> */
.L_x_16053:
        /* <DEDUP_REMOVED lines=11> */
.L_x_16051:
[----:B------:R-:W-:Y:S05]  /*67c0*/  BSYNC.RECONVERGENT B1 ;  /* 0x0000000000017941 */ /* 0x000fea0003800200 */
.L_x_16050:
[----:B------:R-:W-:Y:S04]  /*67d0*/  BSSY.RECONVERGENT B1, `(.L_x_16054) ;  /* 0x0000059000017945 */ /* 0x000fe80003800200 */
[----:B------:R-:W-:Y:S05]  /*67e0*/  @!P3 BRA `(.L_x_16055) ;  /* 0x00000004005cb947 */ /* 0x000fea0003800000 */
[----:B------:R-:W0:Y:S01]  /*67f0*/  LDC.64 R184, c[0x0][0x390] ;  /* 0x0000e400ffb87b82 */ /* 0x000e220000000a00 */
[----:B------:R1:W5:Y:S04]  /*6800*/  LDL R196, [R1] ;  /* 0x0000000001c47983 */ /* 0x0003680000100800 */
        /* <DEDUP_REMOVED lines=42> */
.L_x_16056:
        /* <DEDUP_REMOVED lines=32> */
.L_x_16057:
        /* <DEDUP_REMOVED lines=11> */
.L_x_16055:
[----:B------:R-:W-:Y:S05]  /*6d60*/  BSYNC.RECONVERGENT B1 ;  /* 0x0000000000017941 */ /* 0x000fea0003800200 */
.L_x_16054:
[----:B------:R-:W-:Y:S04]  /*6d70*/  BSSY.RECONVERGENT B1, `(.L_x_16058) ;  /* 0x0000058000017945 */ /* 0x000fe80003800200 */
        /* <DEDUP_REMOVED lines=44> */
.L_x_16060:
        /* <DEDUP_REMOVED lines=32> */
.L_x_16061:
        /* <DEDUP_REMOVED lines=11> */
.L_x_16059:
[----:B------:R-:W-:Y:S05]  /*72f0*/  BSYNC.RECONVERGENT B1 ;  /* 0x0000000000017941 */ /* 0x000fea0003800200 */
.L_x_16058:
[----:B------:R-:W-:-:S13]  /*7300*/  LOP3.LUT P5, RZ, R3, 0x1, RZ, 0xc0, !PT ;  /* 0x0000000103ff7812 */ /* 0x000fda00078ac0ff */
        /* <DEDUP_REMOVED lines=45> */
.L_x_16063:
        /* <DEDUP_REMOVED lines=32> */
.L_x_16064:
        /* <DEDUP_REMOVED lines=9> */
[----:B------:R-:W-:Y:S01]  /*7870*/  MOV R139, R187 ;  /* 0x000000bb008b7202 */ /* 0x000fe20000000f00 */
[----:B------:R-:W-:Y:S06]  /*7880*/  BRA `(.L_x_16062) ;  /* 0x0000003800187947 */ /* 0x000fec0003800000 */
.L_x_16025:
        /* <DEDUP_REMOVED lines=10> */
[----:B------:R-:W-:-:S04]  /*7930*/  UISETP.NE.U32.AND UP1, UPT, UR22, URZ, UPT ;  /* 0x000000ff1600728c */ /* 0x000fc8000bf25070 */
[----:B------:R-:W-:-:S09]  /*7940*/  UISETP.NE.AND.EX UP1, UPT, UR23, URZ, UPT, UP1 ;  /* 0x000000ff1700728c */ /* 0x000fd2000bf25310 */
[----:B-1----:R-:W-:Y:S05]  /*7950*/  BRA.U UP1, `(.L_x_16067) ;  /* 0x0000000101847547 */ /* 0x002fea000b800000 */
[----:B------:R-:W-:-:S05]  /*7960*/  MOV R2, UR4 ;  /* 0x0000000400027c02 */ /* 0x000fca0008000f00 */
[----:B------:R-:W-:-:S04]  /*7970*/  FFMA.FTZ R2, R208, R2, UR5 ;  /* 0x00000005d0027e23 */ /* 0x000fc80008010002 */
[----:B------:R-:W-:-:S04]  /*7980*/  FADD.FTZ R2, R5, -R2 ;  /* 0x8000000205027221 */ /* 0x000fc80000010000 */
[----:B-----5:R-:W-:-:S04]  /*7990*/  FFMA.FTZ R2, R2, UR13, R140 ;  /* 0x0000000d02027c23 */ /* 0x020fc8000801008c */
[----:B------:R-:W-:-:S04]  /*79a0*/  FMUL.FTZ R7, R2, UR12 ;  /* 0x0000000c02077c20 */ /* 0x000fc80008410000 */
[----:B------:R-:W-:Y:S01]  /*79b0*/  FFMA.FTZ R2, R184, R7, R100 ;  /* 0x00000007b8027223 */ /* 0x000fe20000010064 */
[----:B------:R-:W-:-:S05]  /*79c0*/  HADD2.F32 R100, -RZ, R191.H0_H0 ;  /* 0x200000bfff647230 */ /* 0x000fca0000004100 */
[----:B------:R-:W-:Y:S01]  /*79d0*/  FMUL.FTZ R100, R100, R7 ;  /* 0x0000000764647220 */ /* 0x000fe20000410000 */
[----:B------:R-:W-:-:S05]  /*79e0*/  MOV R7, UR4 ;  /* 0x0000000400077c02 */ /* 0x000fca0008000f00 */
[----:B------:R-:W-:-:S04]  /*79f0*/  FFMA.FTZ R7, R251, R7, UR5 ;  /* 0x00000005fb077e23 */ /* 0x000fc80008010007 */
[----:B------:R-:W-:-:S04]  /*7a00*/  FADD.FTZ R7, R232, -R7 ;  /* 0x80000007e8077221 */ /* 0x000fc80000010000 */
[----:B------:R-:W-:-:S04]  /*7a10*/  FFMA.FTZ R7, R7, UR13, R141 ;  /* 0x0000000d07077c23 */ /* 0x000fc8000801008d */
        /* <DEDUP_REMOVED lines=20> */
[----:B------:R-:W-:Y:S06]  /*7b60*/  BRA `(.L_x_16068) ;  /* 0x0000000000807947 */ /* 0x000fec0003800000 */
.L_x_16067:
        /* <DEDUP_REMOVED lines=31> */
[----:B------:R-:W-:-:S07]  /*7d60*/  FMUL.FTZ R103, R103, R184 ;  /* 0x000000b867677220 */ /* 0x000fce0000410000 */
.L_x_16068:
        /* <DEDUP_REMOVED lines=13> */
.L_x_16066:
[----:B------:R-:W-:Y:S05]  /*7e40*/  BSYNC.RECONVERGENT B1 ;  /* 0x0000000000017941 */ /* 0x000fea0003800200 */
.L_x_16065:
        /* <DEDUP_REMOVED lines=47> */
.L_x_16071:
        /* <DEDUP_REMOVED lines=32> */
.L_x_16072:
        /* <DEDUP_REMOVED lines=11> */
.L_x_16070:
[----:B------:R-:W-:Y:S05]  /*83f0*/  BSYNC.RECONVERGENT B1 ;  /* 0x0000000000017941 */ /* 0x000fea0003800200 */
.L_x_16069:
        /* <DEDUP_REMOVED lines=47> */
.L_x_16075:
        /* <DEDUP_REMOVED lines=32> */
.L_x_16076:
        /* <DEDUP_REMOVED lines=11> */
.L_x_16074:
[----:B------:R-:W-:Y:S05]  /*89a0*/  BSYNC.RECONVERGENT B1 ;  /* 0x0000000000017941 */ /* 0x000fea0003800200 */
.L_x_16073:
        /* <DEDUP_REMOVED lines=47> */
.L_x_16079:
        /* <DEDUP_REMOVED lines=32> */
.L_x_16080:
        /* <DEDUP_REMOVED lines=11> */
.L_x_16078:
[----:B------:R-:W-:Y:S05]  /*8f50*/  BSYNC.RECONVERGENT B1 ;  /* 0x0000000000017941 */ /* 0x000fea0003800200 */
.L_x_16077:
        /* <DEDUP_REMOVED lines=46> */
.L_x_16083:
        /* <DEDUP_REMOVED lines=32> */
.L_x_16084:
        /* <DEDUP_REMOVED lines=11> */
.L_x_16082:
[----:B------:R-:W-:Y:S05]  /*94f0*/  BSYNC.RECONVERGENT B1 ;  /* 0x0000000000017941 */ /* 0x000fea0003800200 */
.L_x_16081:
        /* <DEDUP_REMOVED lines=46> */
.L_x_16087:
        /* <DEDUP_REMOVED lines=32> */
.L_x_16088:
        /* <DEDUP_REMOVED lines=11> */
.L_x_16086:
[----:B------:R-:W-:Y:S05]  /*9a90*/  BSYNC.RECONVERGENT B1 ;  /* 0x0000000000017941 */ /* 0x000fea0003800200 */
.L_x_16085:
        /* <DEDUP_REMOVED lines=46> */
.L_x_16091:
        /* <DEDUP_REMOVED lines=32> */
.L_x_16092:
        /* <DEDUP_REMOVED lines=11> */
.L_x_16090:
[----:B------:R-:W-:Y:S05]  /*a030*/  BSYNC.RECONVERGENT B1 ;  /* 0x0000000000017941 */ /* 0x000fea0003800200 */
.L_x_16089:
        /* <DEDUP_REMOVED lines=46> */
.L_x_16095:
        /* <DEDUP_REMOVED lines=32> */
.L_x_16096:
        /* <DEDUP_REMOVED lines=11> */
.L_x_16094:
[----:B------:R-:W-:Y:S05]  /*a5d0*/  BSYNC.RECONVERGENT B1 ;  /* 0x0000000000017941 */ /* 0x000fea0003800200 */
.L_x_16093:
        /* <DEDUP_REMOVED lines=45> */
.L_x_16099:
        /* <DEDUP_REMOVED lines=32> */
.L_x_16100:
        /* <DEDUP_REMOVED lines=11> */
.L_x_16098:
[----:B------:R-:W-:Y:S05]  /*ab60*/  BSYNC.RECONVERGENT B1 ;  /* 0x0000000000017941 */ /* 0x000fea0003800200 */
.L_x_16097:
        /* <DEDUP_REMOVED lines=46> */
.L_x_16101:
        /* <DEDUP_REMOVED lines=32> */
.L_x_16102:
        /* <DEDUP_REMOVED lines=9> */
[----:B------:R-:W-:-:S07]  /*b0e0*/  MOV R139, R187 ;  /* 0x000000bb008b7202 */ /* 0x000fce0000000f00 */
.L_x_16062:
[----:B------:R-:W-:Y:S05]  /*b0f0*/  BSYNC.RECONVERGENT B0 ;  /* 0x0000000000007941 */ /* 0x000fea0003800200 */
.L_x_16024:
[----:B------:R-:W-:Y:S02]  /*b100*/  UIADD3 UR7, UPT, UPT, UR7, UR24, URZ ;  /* 0x0000001807077290 */ /* 0x000fe4000fffe0ff */
[----:B------:R-:W-:Y:S02]  /*b110*/  UPLOP3.LUT UP2, UPT, UPT, UPT, UP2, 0x40, 0x4 ;  /* 0x000000000004789c */ /* 0x000fe40003f4e820 */
[----:B------:R-:W-:-:S09]  /*b120*/  UISETP.GE.AND UP1, UPT, UR7, UR25, UPT ;  /* 0x000000190700728c */ /* 0x000fd2000bf26270 */
[----:B------:R-:W-:Y:S05]  /*b130*/  BRA.U !UP1, `(.L_x_16103) ;  /* 0xffffff6509f47547 */ /* 0x000fea000b83ffff */
.L_x_16001:
[----:B------:R-:W0:Y:S01]  /*b140*/  S2UR UR4, SR_CTAID.X ;  /* 0x00000000000479c3 */ /* 0x000e220000002500 */
[----:B------:R-:W1:Y:S01]  /*b150*/  S2R R2, SR_TID.X ;  /* 0x0000000000027919 */ /* 0x000e620000002100 */
[----:B------:R-:W-:Y:S01]  /*b160*/  LOP3.LUT P5, RZ, R3, 0x2, RZ, 0xc0, !PT ;  /* 0x0000000203ff7812 */ /* 0x000fe200078ac0ff */
[----:B------:R-:W-:Y:S01]  /*b170*/  BSSY.RECONVERGENT B0, `(.L_x_16104) ;  /* 0x000000f000007945 */ /* 0x000fe20003800200 */
[----:B0-----:R-:W-:-:S06]  /*b180*/  UIMAD UR4, UR4, UR6, URZ ;  /* 0x00000006040472a4 */ /* 0x001fcc000f8e02ff */
[----:B-----5:R-:W-:-:S04]  /*b190*/  MOV R11, UR4 ;  /* 0x00000004000b7c02 */ /* 0x020fc80008000f00 */
[----:B-1----:R-:W-:Y:S01]  /*b1a0*/  LEA.HI R11, R11, R2, RZ, 0x1e ;  /* 0x000000020b0b7211 */ /* 0x002fe200078ff0ff */
[----:B------:R-:W-:Y:S06]  /*b1b0*/  @!P5 BRA `(.L_x_16105) ;  /* 0x000000000028d947 */ /* 0x000fec0003800000 */
[----:B------:R-:W0:Y:S08]  /*b1c0*/  LDC.64 R4, c[0x0][0x440] ;  /* 0x00011000ff047b82 */ /* 0x000e300000000a00 */
[----:B------:R-:W1:Y:S08]  /*b1d0*/  LDC.64 R6, c[0x0][0x448] ;  /* 0x00011200ff067b82 */ /* 0x000e700000000a00 */
[----:B------:R-:W2:Y:S01]  /*b1e0*/  LDC.64 R8, c[0x0][0x460] ;  /* 0x00011800ff087b82 */ /* 0x000ea20000000a00 */
[----:B0-----:R-:W-:-:S05]  /*b1f0*/  IMAD.WIDE.U32 R4, R11, 0x10, R4 ;  /* 0x000000100b047825 */ /* 0x001fca00078e0004 */
[----:B------:R0:W-:Y:S01]  /*b200*/  STG.E.128 desc[UR16][R4.64], R60 ;  /* 0x0000003c04007986 */ /* 0x0001e2000c101d10 */
[----:B-1----:R-:W-:-:S05]  /*b210*/  IMAD.WIDE.U32 R6, R11, 0x10, R6 ;  /* 0x000000100b067825 */ /* 0x002fca00078e0006 */
[----:B------:R0:W-:Y:S01]  /*b220*/  STG.E.128 desc[UR16][R6.64], R24 ;  /* 0x0000001806007986 */ /* 0x0001e2000c101d10 */
[C---:B--2---:R-:W-:Y:S01]  /*b230*/  IMAD.WIDE.U32 R8, R11.reuse, 0x10, R8 ;  /* 0x000000100b087825 */ /* 0x044fe200078e0008 */
[----:B------:R-:W-:-:S04]  /*b240*/  IADD3 R11, PT, PT, R11, 0x80, RZ ;  /* 0x000000800b0b7810 */ /* 0x000fc80007ffe0ff */
[----:B------:R0:W-:Y:S03]  /*b250*/  STG.E.128 desc[UR16][R8.64], R100 ;  /* 0x0000006408007986 */ /* 0x0001e6000c101d10 */
.L_x_16105:
[----:B------:R-:W-:Y:S05]  /*b260*/  BSYNC.RECONVERGENT B0 ;  /* 0x0000000000007941 */ /* 0x000fea0003800200 */
.L_x_16104:
[----:B------:R-:W-:Y:S01]  /*b270*/  LOP3.LUT P5, RZ, R3, 0x4, RZ, 0xc0, !PT ;  /* 0x0000000403ff7812 */ /* 0x000fe200078ac0ff */
[----:B------:R-:W-:-:S12]  /*b280*/  BSSY.RECONVERGENT B0, `(.L_x_16106) ;  /* 0x000000c000007945 */ /* 0x000fd80003800200 */
[----:B------:R-:W-:Y:S05]  /*b290*/  @!P5 BRA `(.L_x_16107) ;  /* 0x000000000028d947 */ /* 0x000fea0003800000 */
[----:B0-----:R-:W0:Y:S08]  /*b2a0*/  LDC.64 R4, c[0x0][0x440] ;  /* 0x00011000ff047b82 */ /* 0x001e300000000a00 */
        /* <DEDUP_REMOVED lines=9> */
.L_x_16107:
[----:B------:R-:W-:Y:S05]  /*b340*/  BSYNC.RECONVERGENT B0 ;  /* 0x0000000000007941 */ /* 0x000fea0003800200 */
.L_x_16106:
[----:B------:R-:W-:Y:S01]  /*b350*/  LOP3.LUT P5, RZ, R3, 0x8, RZ, 0xc0, !PT ;  /* 0x0000000803ff7812 */ /* 0x000fe200078ac0ff */
[----:B------:R-:W-:-:S12]  /*b360*/  BSSY.RECONVERGENT B0, `(.L_x_16108) ;  /* 0x000000c000007945 */ /* 0x000fd80003800200 */
[----:B------:R-:W-:Y:S05]  /*b370*/  @!P5 BRA `(.L_x_16109) ;  /* 0x000000000028d947 */ /* 0x000fea0003800000 */
[----:B0--3--:R-:W0:Y:S08]  /*b380*/  LDC.64 R4, c[0x0][0x440] ;  /* 0x00011000ff047b82 */ /* 0x009e300000000a00 */
        /* <DEDUP_REMOVED lines=9> */
.L_x_16109:
[----:B------:R-:W-:Y:S05]  /*b420*/  BSYNC.RECONVERGENT B0 ;  /* 0x0000000000007941 */ /* 0x000fea0003800200 */
.L_x_16108:
[----:B------:R-:W-:Y:S01]  /*b430*/  LOP3.LUT P5, RZ, R3, 0x10, RZ, 0xc0, !PT ;  /* 0x0000001003ff7812 */ /* 0x000fe200078ac0ff */
[----:B------:R-:W-:-:S12]  /*b440*/  BSSY.RECONVERGENT B0, `(.L_x_16110) ;  /* 0x000000c000007945 */ /* 0x000fd80003800200 */
[----:B------:R-:W-:Y:S05]  /*b450*/  @!P5 BRA `(.L_x_16111) ;  /* 0x000000000028d947 */ /* 0x000fea0003800000 */
[----:B0--34-:R-:W0:Y:S08]  /*b460*/  LDC.64 R4, c[0x0][0x440] ;  /* 0x00011000ff047b82 */ /* 0x019e300000000a00 */
        /* <DEDUP_REMOVED lines=9> */
.L_x_16111:
[----:B------:R-:W-:Y:S05]  /*b500*/  BSYNC.RECONVERGENT B0 ;  /* 0x0000000000007941 */ /* 0x000fea0003800200 */
.L_x_16110:
[----:B------:R-:W-:Y:S04]  /*b510*/  BSSY.RECONVERGENT B0, `(.L_x_16112) ;  /* 0x000000c000007945 */ /* 0x000fe80003800200 */
        /* <DEDUP_REMOVED lines=11> */
.L_x_16113:
[----:B------:R-:W-:Y:S05]  /*b5d0*/  BSYNC.RECONVERGENT B0 ;  /* 0x0000000000007941 */ /* 0x000fea0003800200 */
.L_x_16112:
        /* <DEDUP_REMOVED lines=12> */
.L_x_16115:
[----:B------:R-:W-:Y:S05]  /*b6a0*/  BSYNC.RECONVERGENT B0 ;  /* 0x0000000000007941 */ /* 0x000fea0003800200 */
.L_x_16114:
        /* <DEDUP_REMOVED lines=12> */
.L_x_16117:
[----:B------:R-:W-:Y:S05]  /*b770*/  BSYNC.RECONVERGENT B0 ;  /* 0x0000000000007941 */ /* 0x000fea0003800200 */
.L_x_16116:
        /* <DEDUP_REMOVED lines=12> */
.L_x_16119:
[----:B------:R-:W-:Y:S05]  /*b840*/  BSYNC.RECONVERGENT B0 ;  /* 0x0000000000007941 */ /* 0x000fea0003800200 */
.L_x_16118:
        /* <DEDUP_REMOVED lines=12> */
.L_x_16121:
[----:B------:R-:W-:Y:S05]  /*b910*/  BSYNC.RECONVERGENT B0 ;  /* 0x0000000000007941 */ /* 0x000fea0003800200 */
.L_x_16120:
[----:B------:R-:W-:-:S13]  /*b920*/  LOP3.LUT P0, RZ, R3, 0x1, RZ, 0xc0, !PT ;  /* 0x0000000103ff7812 */ /* 0x000fda000780c0ff */
[----:B------:R-:W-:Y:S05]  /*b930*/  @!P0 EXIT ;  /* 0x000000000000894d */ /* 0x000fea0003800000 */
[----:B------:R-:W1:Y:S08]  /*b940*/  LDC.64 R2, c[0x0][0x440] ;  /* 0x00011000ff027b82 */ /* 0x000e700000000a00 */
[----:B0--34-:R-:W0:Y:S08]  /*b950*/  LDC.64 R4, c[0x0][0x448] ;  /* 0x00011200ff047b82 */ /* 0x019e300000000a00 */
[----:B------:R-:W2:Y:S01]  /*b960*/  LDC.64 R6, c[0x0][0x460] ;  /* 0x00011800ff067b82 */ /* 0x000ea20000000a00 */
[----:B-1----:R-:W-:-:S05]  /*b970*/  IMAD.WIDE.U32 R2, R11, 0x10, R2 ;  /* 0x000000100b027825 */ /* 0x002fca00078e0002 */
[----:B------:R-:W-:Y:S01]  /*b980*/  STG.E.128 desc[UR16][R2.64], R96 ;  /* 0x0000006002007986 */ /* 0x000fe2000c101d10 */
[----:B0-----:R-:W-:-:S05]  /*b990*/  IMAD.WIDE.U32 R4, R11, 0x10, R4 ;  /* 0x000000100b047825 */ /* 0x001fca00078e0004 */
[----:B------:R-:W-:Y:S01]  /*b9a0*/  STG.E.128 desc[UR16][R4.64], R56 ;  /* 0x0000003804007986 */ /* 0x000fe2000c101d10 */
[----:B--2---:R-:W-:-:S05]  /*b9b0*/  IMAD.WIDE.U32 R6, R11, 0x10, R6 ;  /* 0x000000100b067825 */ /* 0x004fca00078e0006 */
[----:B------:R-:W-:Y:S01]  /*b9c0*/  STG.E.128 desc[UR16][R6.64], R136 ;  /* 0x0000008806007986 */ /* 0x000fe2000c101d10 */
[----:B------:R-:W-:Y:S05]  /*b9d0*/  EXIT ;  /* 0x000000000000794d */ /* 0x000fea0003800000 */
.L_x_16122:
        /* <DEDUP_REMOVED lines=10> */
.L_x_19438:


//--------------------- .text._ZN10layer_norm13ln_bwd_kernelINS_13Kernel_traitsI6__halfffffjLj5120ELj1ELj1ELj4ELj16ENS_18Kernel_traits_baseILj5120ES2_ffffjLj128EEEEELb0ELb1ELb0ELb1EEEvNS_9BwdParamsE --------------------------
	.section	.text._ZN10layer_norm13ln_bwd_kernelINS_13Kernel_traitsI6__halfffffjLj5120ELj1ELj1ELj4ELj16ENS_18Kernel_traits_baseILj5120ES2_ffffjLj128EEEEELb0ELb1ELb0ELb1EEEvNS_9BwdParamsE,"ax",@progbits
	.align	128
        .global         _ZN10layer_norm13ln_bwd_kernelINS_13Kernel_traitsI6__halfffffjLj5120ELj1ELj1ELj4ELj16ENS_18Kernel_traits_baseILj5120ES2_ffffjLj128EEEEELb0ELb1ELb0ELb1EEEvNS_9BwdParamsE
        .type           _ZN10layer_norm13ln_bwd_kernelINS_13Kernel_traitsI6__halfffffjLj5120ELj1ELj1ELj4ELj16ENS_18Kernel_traits_baseILj5120ES2_ffffjLj128EEEEELb0ELb1ELb0ELb1EEEvNS_9BwdParamsE,@function
        .size           _ZN10layer_norm13ln_bwd_kernelINS_13Kernel_traitsI6__halfffffjLj5120ELj1ELj1ELj4ELj16ENS_18Kernel_traits_baseILj5120ES2_ffffjLj128EEEEELb0ELb1ELb0ELb1EEEvNS_9BwdParamsE,(.L_x_19439 - _ZN10layer_norm13ln_bwd_kernelINS_13Kernel_traitsI6__halfffffjLj5120ELj1ELj1ELj4ELj16ENS_18Kernel_traits_baseILj5120ES2_ffffjLj128EEEEELb0ELb1ELb0ELb1EEEvNS_9BwdParamsE)
        .other          _ZN10layer_norm13ln_bwd_kernelINS_13Kernel_traitsI6__halfffffjLj5120ELj1ELj1ELj4ELj16ENS_18Kernel_traits_baseILj5120ES2_ffffjLj128EEEEELb0ELb1ELb0ELb1EEEvNS_9BwdParamsE,@"STO_CUDA_ENTRY STV_DEFAULT"
_ZN10layer_norm13ln_bwd_kernelINS_13Kernel_traitsI6__halfffffjLj5120ELj1ELj1ELj4ELj16ENS_18Kernel_traits_baseILj5120ES2_ffffjLj128EEEEELb0ELb1ELb0ELb1EEEvNS_9BwdParamsE:
.text._ZN10layer_norm13ln_bwd_kernelINS_13Kernel_traitsI6__halfffffjLj5120ELj1ELj1ELj4ELj16ENS_18Kernel_traits_baseILj5120ES2_ffffjLj128EEEEELb0ELb1ELb0ELb1EEEvNS_9BwdParamsE:
        /* <DEDUP_REMOVED lines=72> */
[----:B------:R-:W-:Y:S01]  /*0480*/  CS2R R244, SRZ ;  /* 0x0000000000f47805 */ /* 0x000fe2000001ff00 */
        /* <DEDUP_REMOVED lines=18> */
[----:B0-----:R-:W4:Y:S01]  /*05b0*/  LDG.E.64 R62, desc[UR16][R6.64+0x2000] ;  /* 0x00200010063e7981 */ /* 0x001f22000c1e1b00 */
[----:B------:R-:W-:Y:S02]  /*05c0*/  CS2R R216, SRZ ;  /* 0x0000000000d87805 */ /* 0x000fe4000001ff00 */
[----:B------:R-:W-:Y:S02]  /*05d0*/  CS2R R214, SRZ ;  /* 0x0000000000d67805 */ /* 0x000fe4000001ff00 */
[----:B------:R-:W-:Y:S01]  /*05e0*/  CS2R R212, SRZ ;  /* 0x0000000000d47805 */ /* 0x000fe2000001ff00 */
[----:B------:R-:W5:Y:S01]  /*05f0*/  LDG.E.64 R60, desc[UR16][R6.64+0x1c00] ;  /* 0x001c0010063c7981 */ /* 0x000f62000c1e1b00 */
[----:B------:R-:W-:-:S02]  /*0600*/  CS2R R210, SRZ ;  /* 0x0000000000d27805 */ /* 0x000fc4000001ff00 */
[----:B------:R-:W-:Y:S02]  /*0610*/  CS2R R208, SRZ ;  /* 0x0000000000d07805 */ /* 0x000fe4000001ff00 */
[----:B------:R-:W-:Y:S01]  /*0620*/  CS2R R206, SRZ ;  /* 0x0000000000ce7805 */ /* 0x000fe2000001ff00 */
[----:B------:R-:W5:Y:S01]  /*0630*/  LDG.E.64 R58, desc[UR16][R6.64+0x1800] ;  /* 0x00180010063a7981 */ /* 0x000f62000c1e1b00 */
        /* <DEDUP_REMOVED lines=12> */
[----:B------:R-:W-:-:S02]  /*0700*/  MOV R187, RZ ;  /* 0x000000ff00bb7202 */ /* 0x000fc40000000f00 */
[----:B------:R-:W-:Y:S01]  /*0710*/  CS2R R100, SRZ ;  /* 0x0000000000647805 */ /* 0x000fe2000001ff00 */
[----:B------:R-:W-:Y:S01]  /*0720*/  UPLOP3.LUT UP2, UPT, UPT, UPT, UPT, 0x40, 0x4 ;  /* 0x000000000004789c */ /* 0x000fe20003f4e870 */
[----:B------:R-:W5:Y:S01]  /*0730*/  LDG.E.64 R50, desc[UR16][R6.64+0x800] ;  /* 0x0008001006327981 */ /* 0x000f62000c1e1b00 */
[----:B---3--:R-:W-:Y:S01]  /*0740*/  IMAD.WIDE.U32 R4, R0, 0x8, R4 ;  /* 0x0000000800047825 */ /* 0x008fe200078e0004 */
[----:B------:R-:W0:Y:S02]  /*0750*/  LDCU UR19, c[0x0][0x388] ;  /* 0x00007100ff1377ac */ /* 0x000e240008000800 */
[----:B------:R-:W3:Y:S01]  /*0760*/  LDG.E.64 R64, desc[UR16][R6.64+0x2400] ;  /* 0x0024001006407981 */ /* 0x000ee2000c1e1b00 */
[----:B------:R-:W1:Y:S03]  /*0770*/  LDCU.64 UR26, c[0x0][0x390] ;  /* 0x00007200ff1a77ac */ /* 0x000e660008000a00 */
[----:B------:R-:W3:Y:S01]  /*0780*/  LDG.E.64 R48, desc[UR16][R6.64+0x400] ;  /* 0x0004001006307981 */ /* 0x000ee2000c1e1b00 */
[----:B------:R-:W0:Y:S03]  /*0790*/  LDCU.64 UR28, c[0x0][0x468] ;  /* 0x00008d00ff1c77ac */ /* 0x000e260008000a00 */
[----:B------:R-:W3:Y:S01]  /*07a0*/  LDG.E.64 R2, desc[UR16][R6.64] ;  /* 0x0000001006027981 */ /* 0x000ee2000c1e1b00 */
[----:B------:R-:W0:Y:S03]  /*07b0*/  LDCU.U8 UR18, c[0x0][0x410] ;  /* 0x00008200ff1277ac */ /* 0x000e260008000000 */
[----:B------:R-:W3:Y:S01]  /*07c0*/  LDG.E.64 R8, desc[UR16][R4.64+0x2400] ;  /* 0x0024001004087981 */ /* 0x000ee2000c1e1b00 */
[----:B------:R-:W0:Y:S03]  /*07d0*/  LDCU UR22, c[0x0][0x400] ;  /* 0x00008000ff1677ac */ /* 0x000e260008000800 */
[----:B------:R-:W3:Y:S01]  /*07e0*/  LDG.E.64 R10, desc[UR16][R4.64+0x2000] ;  /* 0x00200010040a7981 */ /* 0x000ee2000c1e1b00 */
[----:B------:R-:W0:Y:S03]  /*07f0*/  LDCU.64 UR24, c[0x0][0x478] ;  /* 0x00008f00ff1877ac */ /* 0x000e260008000a00 */
[----:B------:R-:W3:Y:S01]  /*0800*/  LDG.E.64 R12, desc[UR16][R4.64+0x1c00] ;  /* 0x001c0010040c7981 */ /* 0x000ee2000c1e1b00 */
[----:B------:R-:W0:Y:S03]  /*0810*/  LDCU.128 UR12, c[0x0][0x3c0] ;  /* 0x00007800ff0c77ac */ /* 0x000e260008000c00 */
[----:B------:R-:W3:Y:S01]  /*0820*/  LDG.E.64 R14, desc[UR16][R4.64+0x1800] ;  /* 0x00180010040e7981 */ /* 0x000ee2000c1e1b00 */
[----:B------:R-:W0:Y:S03]  /*0830*/  LDCU.64 UR20, c[0x0][0x438] ;  /* 0x00008700ff1477ac */ /* 0x000e260008000a00 */
[----:B------:R-:W3:Y:S01]  /*0840*/  LDG.E.64 R16, desc[UR16][R4.64+0x1400] ;  /* 0x0014001004107981 */ /* 0x000ee2000c1e1b00 */
[----:B------:R-:W0:Y:S03]  /*0850*/  LDCU.64 UR30, c[0x0][0x380] ;  /* 0x00007000ff1e77ac */ /* 0x000e260008000a00 */
[----:B------:R-:W3:Y:S04]  /*0860*/  LDG.E.64 R18, desc[UR16][R4.64+0x1000] ;  /* 0x0010001004127981 */ /* 0x000ee8000c1e1b00 */
[----:B------:R-:W3:Y:S04]  /*0870*/  LDG.E.64 R20, desc[UR16][R4.64+0xc00] ;  /* 0x000c001004147981 */ /* 0x000ee8000c1e1b00 */
[----:B------:R-:W3:Y:S04]  /*0880*/  LDG.E.64 R22, desc[UR16][R4.64+0x800] ;  /* 0x0008001004167981 */ /* 0x000ee8000c1e1b00 */
[----:B------:R-:W3:Y:S04]  /*0890*/  LDG.E.64 R24, desc[UR16][R4.64+0x400] ;  /* 0x0004001004187981 */ /* 0x000ee8000c1e1b00 */
[----:B------:R1:W3:Y:S01]  /*08a0*/  LDG.E.64 R26, desc[UR16][R4.64] ;  /* 0x00000010041a7981 */ /* 0x0002e2000c1e1b00 */
[----:B--2---:R-:W-:-:S04]  /*08b0*/  UISETP.NE.U32.AND UP0, UPT, UR4, URZ, UPT ;  /* 0x000000ff0400728c */ /* 0x004fc8000bf05070 */
[----:B------:R-:W-:Y:S01]  /*08c0*/  UISETP.NE.AND.EX UP0, UPT, UR5, URZ, UPT, UP0 ;  /* 0x000000ff0500728c */ /* 0x000fe2000bf05300 */
[--C-:B----4-:R-:W-:Y:S02]  /*08d0*/  SHF.R.U64 R185, R62, 0x10, R63.reuse ;  /* 0x000000103eb97819 */ /* 0x110fe4000000123f */
[----:B------:R-:W-:Y:S02]  /*08e0*/  SHF.R.U32.HI R0, RZ, 0x10, R63 ;  /* 0x00000010ff007819 */ /* 0x000fe4000001163f */
[----:B-----5:R-:W-:Y:S02]  /*08f0*/  SHF.R.U64 R184, R60, 0x10, R61 ;  /* 0x000000103cb87819 */ /* 0x020fe4000000123d */
[----:B------:R-:W-:Y:S02]  /*0900*/  PRMT R185, R0, 0x5410, R185 ;  /* 0x0000541000b97816 */ /* 0x000fe400000000b9 */
[--C-:B------:R-:W-:Y:S02]  /*0910*/  SHF.R.U64 R183, R58, 0x10, R59.reuse ;  /* 0x000000103ab77819 */ /* 0x100fe4000000123b */
[----:B------:R-:W-:-:S02]  /*0920*/  SHF.R.U32.HI R0, RZ, 0x10, R59 ;  /* 0x00000010ff007819 */ /* 0x000fc4000001163b */
[----:B------:R-:W-:Y:S02]  /*0930*/  PRMT R184, R184, 0x5410, R184 ;  /* 0x00005410b8b87816 */ /* 0x000fe400000000b8 */
[----:B-1----:R-:W-:Y:S02]  /*0940*/  SHF.R.U32.HI R4, RZ, 0x10, R61 ;  /* 0x00000010ff047819 */ /* 0x002fe4000001163d */
[----:B------:R-:W-:Y:S02]  /*0950*/  SHF.R.U64 R182, R56, 0x10, R57 ;  /* 0x0000001038b67819 */ /* 0x000fe40000001239 */
[----:B------:R-:W-:Y:S02]  /*0960*/  PRMT R183, R0, 0x5410, R183 ;  /* 0x0000541000b77816 */ /* 0x000fe400000000b7 */
[--C-:B------:R-:W-:Y:S02]  /*0970*/  SHF.R.U64 R181, R54, 0x10, R55.reuse ;  /* 0x0000001036b57819 */ /* 0x100fe40000001237 */
[----:B------:R-:W-:-:S02]  /*0980*/  SHF.R.U32.HI R0, RZ, 0x10, R55 ;  /* 0x00000010ff007819 */ /* 0x000fc40000011637 */
[----:B------:R-:W-:Y:S02]  /*0990*/  PRMT R184, R4, 0x7610, R184 ;  /* 0x0000761004b87816 */ /* 0x000fe400000000b8 */
[----:B------:R-:W-:Y:S02]  /*09a0*/  PRMT R182, R182, 0x5410, R182 ;  /* 0x00005410b6b67816 */ /* 0x000fe400000000b6 */
[----:B------:R-:W-:Y:S02]  /*09b0*/  SHF.R.U32.HI R4, RZ, 0x10, R57 ;  /* 0x00000010ff047819 */ /* 0x000fe40000011639 */
[----:B------:R-:W-:Y:S02]  /*09c0*/  SHF.R.U64 R180, R52, 0x10, R53 ;  /* 0x0000001034b47819 */ /* 0x000fe40000001235 */
[----:B------:R-:W-:Y:S02]  /*09d0*/  PRMT R181, R0, 0x5410, R181 ;  /* 0x0000541000b57816 */ /* 0x000fe400000000b5 */
[----:B------:R-:W-:-:S02]  /*09e0*/  SHF.R.U64 R175, R50, 0x10, R51 ;  /* 0x0000001032af7819 */ /* 0x000fc40000001233 */
[----:B------:R-:W-:Y:S02]  /*09f0*/  SHF.R.U32.HI R0, RZ, 0x10, R51 ;  /* 0x00000010ff007819 */ /* 0x000fe40000011633 */
[----:B------:R-:W-:Y:S02]  /*0a00*/  PRMT R182, R4, 0x7610, R182 ;  /* 0x0000761004b67816 */ /* 0x000fe400000000b6 */
[----:B---3--:R-:W-:Y:S02]  /*0a10*/  SHF.R.U64 R186, R64, 0x10, R65 ;  /* 0x0000001040ba7819 */ /* 0x008fe40000001241 */
[----:B------:R-:W-:Y:S02]  /*0a20*/  PRMT R180, R180, 0x5410, R180 ;  /* 0x00005410b4b47816 */ /* 0x000fe400000000b4 */
[----:B------:R-:W-:Y:S02]  /*0a30*/  SHF.R.U32.HI R4, RZ, 0x10, R53 ;  /* 0x00000010ff047819 */ /* 0x000fe40000011635 */
[----:B------:R-:W-:-:S02]  /*0a40*/  SHF.R.U64 R174, R48, 0x10, R49 ;  /* 0x0000001030ae7819 */ /* 0x000fc40000001231 */
[----:B------:R-:W-:Y:S02]  /*0a50*/  PRMT R175, R0, 0x5410, R175 ;  /* 0x0000541000af7816 */ /* 0x000fe400000000af */
[--C-:B------:R-:W-:Y:S02]  /*0a60*/  SHF.R.U64 R165, R2, 0x10, R3.reuse ;  /* 0x0000001002a57819 */ /* 0x100fe40000001203 */
[----:B------:R-:W-:Y:S02]  /*0a70*/  SHF.R.U32.HI R0, RZ, 0x10, R3 ;  /* 0x00000010ff007819 */ /* 0x000fe40000011603 */
[----:B------:R-:W-:Y:S02]  /*0a80*/  PRMT R186, R186, 0x5410, R186 ;  /* 0x00005410baba7816 */ /* 0x000fe400000000ba */
[----:B------:R-:W-:Y:S02]  /*0a90*/  SHF.R.U32.HI R6, RZ, 0x10, R65 ;  /* 0x00000010ff067819 */ /* 0x000fe40000011641 */
[----:B------:R-:W-:-:S02]  /*0aa0*/  PRMT R180, R4, 0x7610, R180 ;  /* 0x0000761004b47816 */ /* 0x000fc400000000b4 */
[----:B------:R-:W-:Y:S02]  /*0ab0*/  PRMT R174, R174, 0x5410, R174 ;  /* 0x00005410aeae7816 */ /* 0x000fe400000000ae */
[----:B------:R-:W-:Y:S02]  /*0ac0*/  SHF.R.U32.HI R4, RZ, 0x10, R49 ;  /* 0x00000010ff047819 */ /* 0x000fe40000011631 */
[----:B------:R-:W-:Y:S01]  /*0ad0*/  PRMT R165, R165, 0x5410, R0 ;  /* 0x00005410a5a57816 */ /* 0x000fe20000000000 */
[----:B------:R-:W-:Y:S01]  /*0ae0*/  HADD2.F32 R0, -RZ, R8.H0_H0 ;  /* 0x20000008ff007230 */ /* 0x000fe20000004100 */
[----:B------:R-:W-:Y:S01]  /*0af0*/  PRMT R186, R6, 0x7610, R186 ;  /* 0x0000761006ba7816 */ /* 0x000fe200000000ba */
[----:B------:R-:W-:Y:S01]  /*0b00*/  HADD2.F32 R6, -RZ, R9.H0_H0 ;  /* 0x20000009ff067230 */ /* 0x000fe20000004100 */
[----:B------:R-:W-:Y:S01]  /*0b10*/  PRMT R174, R4, 0x7610, R174 ;  /* 0x0000761004ae7816 */ /* 0x000fe200000000ae */
[----:B------:R-:W-:Y:S01]  /*0b20*/  HADD2.F32 R5, -RZ, R10.H0_H0 ;  /* 0x2000000aff057230 */ /* 0x000fe20000004100 */
[----:B------:R-:W-:Y:S01]  /*0b30*/  SHF.R.U64 R4, R8, 0x10, R9 ;  /* 0x0000001008047819 */ /* 0x000fe20000001209 */
[----:B------:R-:W-:Y:S01]  /*0b40*/  HADD2.F32 R8, -RZ, R11.H0_H0 ;  /* 0x2000000bff087230 */ /* 0x000fe20000004100 */
[----:B------:R1:W-:Y:S01]  /*0b50*/  STL [R1+0xd8], R0 ;  /* 0x0000d80001007387 */ /* 0x0003e20000100800 */
[----:B------:R-:W-:-:S03]  /*0b60*/  HADD2.F32 R7, -RZ, R12.H0_H0 ;  /* 0x2000000cff077230 */ /* 0x000fc60000004100 */
[----:B------:R2:W-:Y:S04]  /*0b70*/  STL [R1+0xd0], R6 ;  /* 0x0000d00601007387 */ /* 0x0005e80000100800 */
[----:B------:R3:W-:Y:S01]  /*0b80*/  STL [R1+0xe8], R5 ;  /* 0x0000e80501007387 */ /* 0x0007e20000100800 */
[----:B-1----:R-:W-:Y:S01]  /*0b90*/  SHF.R.U32.HI R0, RZ, 0x10, R9 ;  /* 0x00000010ff007819 */ /* 0x002fe20000011609 */
[----:B------:R-:W-:Y:S02]  /*0ba0*/  HADD2.F32 R9, -RZ, R14.H0_H0 ;  /* 0x2000000eff097230 */ /* 0x000fe40000004100 */
[----:B------:R1:W-:Y:S01]  /*0bb0*/  STL [R1+0xe0], R8 ;  /* 0x0000e00801007387 */ /* 0x0003e20000100800 */
[----:B--2---:R-:W-:Y:S01]  /*0bc0*/  SHF.R.U64 R6, R10, 0x10, R11 ;  /* 0x000000100a067819 */ /* 0x004fe2000000120b */
[----:B------:R-:W-:-:S02]  /*0bd0*/  HADD2.F32 R10, -RZ, R13.H0_H0 ;  /* 0x2000000dff0a7230 */ /* 0x000fc40000004100 */
[----:B------:R2:W-:Y:S01]  /*0be0*/  STL [R1+0xf8], R7 ;  /* 0x0000f80701007387 */ /* 0x0005e20000100800 */
[----:B---3--:R-:W-:Y:S01]  /*0bf0*/  SHF.R.U32.HI R5, RZ, 0x10, R11 ;  /* 0x00000010ff057819 */ /* 0x008fe2000001160b */
[----:B------:R-:W-:Y:S01]  /*0c00*/  HADD2.F32 R11, -RZ, R16.H0_H0 ;  /* 0x20000010ff0b7230 */ /* 0x000fe20000004100 */
[--C-:B-1----:R-:W-:Y:S01]  /*0c10*/  SHF.R.U64 R8, R12, 0x10, R13.reuse ;  /* 0x000000100c087819 */ /* 0x102fe2000000120d */
[----:B------:R-:W-:Y:S01]  /*0c20*/  HADD2.F32 R12, -RZ, R15.H0_H0 ;  /* 0x2000000fff0c7230 */ /* 0x000fe20000004100 */
[----:B------:R1:W-:Y:S01]  /*0c30*/  STL [R1+0xf0], R10 ;  /* 0x0000f00a01007387 */ /* 0x0003e20000100800 */
[----:B--2---:R-:W-:Y:S01]  /*0c40*/  SHF.R.U32.HI R7, RZ, 0x10, R13 ;  /* 0x00000010ff077819 */ /* 0x004fe2000001160d */
[----:B------:R-:W-:Y:S02]  /*0c50*/  HADD2.F32 R13, -RZ, R17.H0_H0 ;  /* 0x20000011ff0d7230 */ /* 0x000fe40000004100 */
[----:B------:R2:W-:Y:S04]  /*0c60*/  STL [R1+0x108], R9 ;  /* 0x0001080901007387 */ /* 0x0005e80000100800 */
[----:B------:R3:W-:Y:S01]  /*0c70*/  STL [R1+0x100], R12 ;  /* 0x0001000c01007387 */ /* 0x0007e20000100800 */
[----:B-1----:R-:W-:-:S03]  /*0c80*/  SHF.R.U64 R10, R14, 0x10, R15 ;  /* 0x000000100e0a7819 */ /* 0x002fc6000000120f */
[----:B------:R-:W-:Y:S01]  /*0c90*/  STL [R1+0x118], R11 ;  /* 0x0001180b01007387 */ /* 0x000fe20000100800 */
[----:B--2---:R-:W-:-:S03]  /*0ca0*/  SHF.R.U32.HI R9, RZ, 0x10, R15 ;  /* 0x00000010ff097819 */ /* 0x004fc6000001160f */
[----:B------:R1:W-:Y:S01]  /*0cb0*/  STL [R1+0x110], R13 ;  /* 0x0001100d01007387 */ /* 0x0003e20000100800 */
[----:B------:R-:W-:Y:S01]  /*0cc0*/  HADD2.F32 R15, -RZ, R19.H0_H0 ;  /* 0x20000013ff0f7230 */ /* 0x000fe20000004100 */
[--C-:B---3--:R-:W-:Y:S01]  /*0cd0*/  SHF.R.U64 R12, R16, 0x10, R17.reuse ;  /* 0x00000010100c7819 */ /* 0x108fe20000001211 */
[----:B-1----:R-:W-:Y:S01]  /*0ce0*/  HADD2.F32 R13, -RZ, R18.H0_H0 ;  /* 0x20000012ff0d7230 */ /* 0x002fe20000004100 */
[----:B------:R-:W-:Y:S01]  /*0cf0*/  SHF.R.U32.HI R11, RZ, 0x10, R17 ;  /* 0x00000010ff0b7819 */ /* 0x000fe20000011611 */
[----:B------:R-:W-:-:S03]  /*0d00*/  HADD2.F32 R17, -RZ, R21.H0_H0 ;  /* 0x20000015ff117230 */ /* 0x000fc60000004100 */
[----:B------:R-:W-:Y:S04]  /*0d10*/  STL [R1+0x128], R13 ;  /* 0x0001280d01007387 */ /* 0x000fe80000100800 */
[----:B------:R1:W-:Y:S01]  /*0d20*/  STL [R1+0x120], R15 ;  /* 0x0001200f01007387 */ /* 0x0003e20000100800 */
[--C-:B------:R-:W-:Y:S01]  /*0d30*/  SHF.R.U64 R14, R18, 0x10, R19.reuse ;  /* 0x00000010120e7819 */ /* 0x100fe20000001213 */
        /* <DEDUP_REMOVED lines=16> */
[----:B------:R1:W-:Y:S02]  /*0e40*/  STL [R1+0x150], R21 ;  /* 0x0001501501007387 */ /* 0x0003e40000100800 */
[----:B-1----:R-:W-:-:S05]  /*0e50*/  HADD2.F32 R21, -RZ, R26.H0_H0 ;  /* 0x2000001aff157230 */ /* 0x002fca0000004100 */
[----:B------:R-:W-:Y:S04]  /*0e60*/  STL [R1+0x168], R21 ;  /* 0x0001681501007387 */ /* 0x000fe80000100800 */
[----:B------:R-:W-:Y:S04]  /*0e70*/  STL [R1+0x160], R23 ;  /* 0x0001601701007387 */ /* 0x000fe80000100800 */
[----:B------:R-:W-:Y:S04]  /*0e80*/  STL [R1+0x4], RZ ;  /* 0x000004ff01007387 */ /* 0x000fe80000100800 */
        /* <DEDUP_REMOVED lines=42> */
[----:B------:R-:W-:-:S03]  /*1130*/  HADD2.F32 R4, -RZ, R4.H0_H0 ;  /* 0x20000004ff047230 */ /* 0x000fc60000004100 */
[----:B------:R-:W-:Y:S01]  /*1140*/  STL [R1+0x6c], RZ ;  /* 0x00006cff01007387 */ /* 0x000fe20000100800 */
[----:B------:R-:W-:-:S03]  /*1150*/  HADD2.F32 R0, -RZ, R0.H0_H0 ;  /* 0x20000000ff007230 */ /* 0x000fc60000004100 */
[----:B------:R-:W-:Y:S04]  /*1160*/  STL [R1+0x68], RZ ;  /* 0x000068ff01007387 */ /* 0x000fe80000100800 */
[----:B------:R-:W-:Y:S04]  /*1170*/  STL [R1+0x64], RZ ;  /* 0x000064ff01007387 */ /* 0x000fe80000100800 */
[----:B------:R-:W-:Y:S04]  /*1180*/  STL [R1+0x60], RZ ;  /* 0x000060ff01007387 */ /* 0x000fe80000100800 */
[----:B------:R-:W-:Y:S01]  /*1190*/  STL [R1+0x5c], RZ ;  /* 0x00005cff01007387 */ /* 0x000fe20000100800 */
[----:B------:R-:W-:-:S03]  /*11a0*/  HADD2.F32 R6, -RZ, R6.H0_H0 ;  /* 0x20000006ff067230 */ /* 0x000fc60000004100 */
[----:B------:R-:W-:Y:S04]  /*11b0*/  STL [R1+0x58], RZ ;  /* 0x000058ff01007387 */ /* 0x000fe80000100800 */
[----:B------:R-:W-:Y:S04]  /*11c0*/  STL [R1+0x54], RZ ;  /* 0x000054ff01007387 */ /* 0x000fe80000100800 */
[----:B------:R-:W-:Y:S04]  /*11d0*/  STL [R1+0x50], RZ ;  /* 0x000050ff01007387 */ /* 0x000fe80000100800 */
[----:B------:R1:W-:Y:S04]  /*11e0*/  STL [R1+0xd4], R4 ;  /* 0x0000d40401007387 */ /* 0x0003e80000100800 */
[----:B------:R2:W-:Y:S01]  /*11f0*/  STL [R1+0xcc], R0 ;  /* 0x0000cc0001007387 */ /* 0x0005e20000100800 */
[----:B-1----:R-:W-:-:S03]  /*1200*/  HADD2.F32 R4, -RZ, R5.H0_H0 ;  /* 0x20000005ff047230 */ /* 0x002fc60000004100 */
[----:B------:R-:W-:Y:S01]  /*1210*/  STL [R1+0xe4], R6 ;  /* 0x0000e40601007387 */ /* 0x000fe20000100800 */
[----:B--2---:R-:W-:-:S03]  /*1220*/  HADD2.F32 R0, -RZ, R8.H0_H0 ;  /* 0x20000008ff007230 */ /* 0x004fc60000004100 */
[----:B------:R1:W-:Y:S01]  /*1230*/  STL [R1+0xdc], R4 ;  /* 0x0000dc0401007387 */ /* 0x0003e20000100800 */
[----:B------:R-:W-:-:S03]  /*1240*/  HADD2.F32 R5, -RZ, R7.H0_H0 ;  /* 0x20000007ff057230 */ /* 0x000fc60000004100 */
[----:B------:R2:W-:Y:S01]  /*1250*/  STL [R1+0xf4], R0 ;  /* 0x0000f40001007387 */ /* 0x0005e20000100800 */
[----:B-1----:R-:W-:-:S03]  /*1260*/  HADD2.F32 R4, -RZ, R10.H0_H0 ;  /* 0x2000000aff047230 */ /* 0x002fc60000004100 */
[----:B------:R1:W-:Y:S01]  /*1270*/  STL [R1+0xec], R5 ;  /* 0x0000ec0501007387 */ /* 0x0003e20000100800 */
[----:B--2---:R-:W-:-:S03]  /*1280*/  HADD2.F32 R0, -RZ, R9.H0_H0 ;  /* 0x20000009ff007230 */ /* 0x004fc60000004100 */
[----:B------:R2:W-:Y:S04]  /*1290*/  STL [R1+0x104], R4 ;  /* 0x0001040401007387 */ /* 0x0005e80000100800 */
[----:B------:R3:W-:Y:S01]  /*12a0*/  STL [R1+0xfc], R0 ;  /* 0x0000fc0001007387 */ /* 0x0007e20000100800 */
[----:B-1----:R-:W-:Y:S02]  /*12b0*/  HADD2.F32 R5, -RZ, R12.H0_H0 ;  /* 0x2000000cff057230 */ /* 0x002fe40000004100 */
[----:B--2---:R-:W-:-:S03]  /*12c0*/  HADD2.F32 R4, -RZ, R11.H0_H0 ;  /* 0x2000000bff047230 */ /* 0x004fc60000004100 */
[----:B------:R1:W-:Y:S01]  /*12d0*/  STL [R1+0x114], R5 ;  /* 0x0001140501007387 */ /* 0x0003e20000100800 */
[----:B---3--:R-:W-:-:S03]  /*12e0*/  HADD2.F32 R0, -RZ, R14.H0_H0 ;  /* 0x2000000eff007230 */ /* 0x008fc60000004100 */
[----:B------:R2:W-:Y:S01]  /*12f0*/  STL [R1+0x10c], R4 ;  /* 0x00010c0401007387 */ /* 0x0005e20000100800 */
[----:B------:R-:W-:-:S03]  /*1300*/  SHF.R.U64 R20, R24, 0x10, R25 ;  /* 0x0000001018147819 */ /* 0x000fc60000001219 */
[----:B------:R3:W-:Y:S01]  /*1310*/  STL [R1+0x124], R0 ;  /* 0x0001240001007387 */ /* 0x0007e20000100800 */
[----:B-1----:R-:W-:Y:S02]  /*1320*/  HADD2.F32 R5, -RZ, R13.H0_H0 ;  /* 0x2000000dff057230 */ /* 0x002fe40000004100 */
[----:B--2---:R-:W-:-:S03]  /*1330*/  HADD2.F32 R4, -RZ, R16.H0_H0 ;  /* 0x20000010ff047230 */ /* 0x004fc60000004100 */
[----:B------:R1:W-:Y:S01]  /*1340*/  STL [R1+0x11c], R5 ;  /* 0x00011c0501007387 */ /* 0x0003e20000100800 */
[----:B---3--:R-:W-:-:S03]  /*1350*/  HADD2.F32 R0, -RZ, R15.H0_H0 ;  /* 0x2000000fff007230 */ /* 0x008fc60000004100 */
[----:B------:R2:W-:Y:S01]  /*1360*/  STL [R1+0x134], R4 ;  /* 0x0001340401007387 */ /* 0x0005e20000100800 */
[----:B------:R-:W-:Y:S02]  /*1370*/  SHF.R.U32.HI R19, RZ, 0x10, R25 ;  /* 0x00000010ff137819 */ /* 0x000fe40000011619 */
[--C-:B------:R-:W-:Y:S01]  /*1380*/  SHF.R.U64 R22, R26, 0x10, R27.reuse ;  /* 0x000000101a167819 */ /* 0x100fe2000000121b */
[----:B------:R3:W-:Y:S01]  /*1390*/  STL [R1+0x12c], R0 ;  /* 0x00012c0001007387 */ /* 0x0007e20000100800 */
[----:B-1----:R-:W-:Y:S01]  /*13a0*/  HADD2.F32 R5, -RZ, R18.H0_H0 ;  /* 0x20000012ff057230 */ /* 0x002fe20000004100 */
[----:B------:R-:W-:Y:S01]  /*13b0*/  SHF.R.U32.HI R21, RZ, 0x10, R27 ;  /* 0x00000010ff157819 */ /* 0x000fe2000001161b */
[----:B--2---:R-:W-:-:S03]  /*13c0*/  HADD2.F32 R4, -RZ, R17.H0_H0 ;  /* 0x20000011ff047230 */ /* 0x004fc60000004100 */
[----:B------:R1:W-:Y:S01]  /*13d0*/  STL [R1+0x144], R5 ;  /* 0x0001440501007387 */ /* 0x0003e20000100800 */
[----:B---3--:R-:W-:-:S03]  /*13e0*/  HADD2.F32 R0, -RZ, R20.H0_H0 ;  /* 0x20000014ff007230 */ /* 0x008fc60000004100 */
[----:B------:R2:W-:Y:S04]  /*13f0*/  STL [R1+0x13c], R4 ;  /* 0x00013c0401007387 */ /* 0x0005e80000100800 */
[----:B------:R3:W-:Y:S01]  /*1400*/  STL [R1+0x154], R0 ;  /* 0x0001540001007387 */ /* 0x0007e20000100800 */
[----:B-1----:R-:W-:Y:S02]  /*1410*/  HADD2.F32 R5, -RZ, R19.H0_H0 ;  /* 0x20000013ff057230 */ /* 0x002fe40000004100 */
[----:B--2---:R-:W-:-:S03]  /*1420*/  HADD2.F32 R4, -RZ, R22.H0_H0 ;  /* 0x20000016ff047230 */ /* 0x004fc60000004100 */
[----:B------:R1:W-:Y:S01]  /*1430*/  STL [R1+0x14c], R5 ;  /* 0x00014c0501007387 */ /* 0x0003e20000100800 */
[----:B---3--:R-:W-:-:S03]  /*1440*/  HADD2.F32 R0, -RZ, R21.H0_H0 ;  /* 0x20000015ff007230 */ /* 0x008fc60000004100 */
[----:B------:R1:W-:Y:S04]  /*1450*/  STL [R1+0x164], R4 ;  /* 0x0001640401007387 */ /* 0x0003e80000100800 */
[----:B0-----:R1:W-:Y:S02]  /*1460*/  STL [R1+0x15c], R0 ;  /* 0x00015c0001007387 */ /* 0x0013e40000100800 */
.L_x_16168:
[----:B01----:R-:W0:Y:S01]  /*1470*/  S2R R0, SR_TID.X ;  /* 0x0000000000007919 */ /* 0x003e220000002100 */
[----:B------:R-:W-:Y:S01]  /*1480*/  UIMAD.WIDE UR8, UR6, 0x4, UR12 ;  /* 0x00000004060878a5 */ /* 0x000fe2000f8e020c */
[----:B------:R-:W1:Y:S01]  /*1490*/  LDC.64 R102, c[0x0][0x3a8] ;  /* 0x0000ea00ff667b82 */ /* 0x000e620000000a00 */
[----:B------:R-:W-:Y:S01]  /*14a0*/  UIMAD UR7, UR6, UR19, URZ ;  /* 0x00000013060772a4 */ /* 0x000fe2000f8e02ff */
[----:B------:R-:W2:Y:S01]  /*14b0*/  LDL R123, [R1+0x164] ;  /* 0x00016400017b7983 */ /* 0x000ea20000100800 */
[----:B------:R-:W-:Y:S02]  /*14c0*/  UIMAD.WIDE UR10, UR6, 0x4, UR14 ;  /* 0x00000004060a78a5 */ /* 0x000fe4000f8e020e */
[----:B------:R-:W-:Y:S01]  /*14d0*/  MOV R120, UR8 ;  /* 0x0000000800787c02 */ /* 0x000fe20008000f00 */
[----:B------:R-:W-:Y:S01]  /*14e0*/  USHF.R.S32.HI UR8, URZ, 0x1f, UR7 ;  /* 0x0000001fff087899 */ /* 0x000fe20008011407 */
[----:B------:R-:W-:Y:S01]  /*14f0*/  MOV R121, UR9 ;  /* 0x0000000900797c02 */ /* 0x000fe20008000f00 */
[----:B------:R-:W3:Y:S01]  /*1500*/  LDC.64 R86, c[0x0][0x428] ;  /* 0x00010a00ff567b82 */ /* 0x000ee20000000a00 */
[----:B------:R-:W4:Y:S01]  /*1510*/  @UP0 LDCU.64 UR4, c[0x0][0x3e0] ;  /* 0x00007c00ff0407ac */ /* 0x000f220008000a00 */
[----:B------:R-:W-:Y:S01]  /*1520*/  MOV R106, UR10 ;  /* 0x0000000a006a7c02 */ /* 0x000fe20008000f00 */
[----:B------:R-:W2:Y:S01]  /*1530*/  LDL R122, [R1+0x160] ;  /* 0x00016000017a7983 */ /* 0x000ea20000100800 */
[----:B------:R-:W-:-:S03]  /*1540*/  ULEA.HI UR8, UR8, UR7, URZ, 0x2 ;  /* 0x0000000708087291 */ /* 0x000fc6000f8f10ff */
[----:B------:R-:W2:Y:S01]  /*1550*/  LDG.E R120, desc[UR16][R120.64] ;  /* 0x0000001078787981 */ /* 0x000ea2000c1e1900 */
[----:B------:R-:W-:Y:S02]  /*1560*/  MOV R107, UR11 ;  /* 0x0000000b006b7c02 */ /* 0x000fe40008000f00 */
[----:B------:R-:W-:Y:S01]  /*1570*/  PLOP3.LUT P1, PT, PT, PT, UP0, 0x80, 0x8 ;  /* 0x000000000008781c */ /* 0x000fe20003f2f008 */
[----:B------:R-:W2:Y:S01]  /*1580*/  LDL R157, [R1+0x168] ;  /* 0x00016800019d7983 */ /* 0x000ea20000100800 */
[----:B------:R-:W-:-:S03]  /*1590*/  MOV R166, UR8 ;  /* 0x0000000800a67c02 */ /* 0x000fc60008000f00 */
[----:B------:R-:W2:Y:S01]  /*15a0*/  LDG.E R106, desc[UR16][R106.64] ;  /* 0x000000106a6a7981 */ /* 0x000ea2000c1e1900 */
[----:B------:R-:W-:Y:S01]  /*15b0*/  ISETP.NE.AND P2, PT, RZ, UR18, PT ;  /* 0x00000012ff007c0c */ /* 0x000fe2000bf45270 */
[----:B----4-:R-:W-:Y:S02]  /*15c0*/  @UP0 UIMAD.WIDE UR4, UR6, 0x4, UR4 ;  /* 0x00000004060408a5 */ /* 0x010fe4000f8e0204 */
[----:B------:R-:W4:Y:S01]  /*15d0*/  LDL R140, [R1+0x154] ;  /* 0x00015400018c7983 */ /* 0x000f220000100800 */
[----:B0-----:R-:W-:-:S03]  /*15e0*/  LEA.HI.SX32 R166, R166, R0, 0x1e ;  /* 0x00000000a6a67211 */ /* 0x001fc600078ff2ff */
[----:B------:R-:W4:Y:S02]  /*15f0*/  LDL R142, [R1+0x15c] ;  /* 0x00015c00018e7983 */ /* 0x000f240000100800 */
[C---:B-1----:R-:W-:Y:S02]  /*1600*/  IMAD.WIDE.U32 R168, R166.reuse, 0x10, R102 ;  /* 0x00000010a6a87825 */ /* 0x042fe400078e0066 */
[----:B------:R-:W4:Y:S02]  /*1610*/  LDL R141, [R1+0x158] ;  /* 0x00015800018d7983 */ /* 0x000f240000100800 */
[----:B---3--:R-:W-:Y:S02]  /*1620*/  IMAD.WIDE.U32 R176, R166, 0x10, R86 ;  /* 0x00000010a6b07825 */ /* 0x008fe400078e0056 */
[----:B------:R-:W3:Y:S04]  /*1630*/  LDG.E.128 R168, desc[UR16][R168.64] ;  /* 0x00000010a8a87981 */ /* 0x000ee8000c1e1d00 */
[----:B------:R-:W4:Y:S01]  /*1640*/  LDG.E.128 R176, desc[UR16][R176.64] ;  /* 0x00000010b0b07981 */ /* 0x000f22000c1e1d00 */
[----:B------:R-:W-:-:S02]  /*1650*/  MOV R66, UR4 ;  /* 0x0000000400427c02 */ /* 0x000fc40008000f00 */
[----:B------:R-:W-:Y:S02]  /*1660*/  IADD3 R156, PT, PT, R166, 0x80, RZ ;  /* 0x00000080a69c7810 */ /* 0x000fe40007ffe0ff */
[----:B------:R-:W-:-:S03]  /*1670*/  MOV R67, UR5 ;  /* 0x0000000500437c02 */ /* 0x000fc60008000f00 */
[C---:B------:R-:W-:Y:S02]  /*1680*/  IMAD.WIDE.U32 R160, R156.reuse, 0x10, R102 ;  /* 0x000000109ca07825 */ /* 0x040fe400078e0066 */
[----:B------:R0:W4:Y:S02]  /*1690*/  @P1 LDG.E R0, desc[UR16][R66.64] ;  /* 0x0000001042001981 */ /* 0x000124000c1e1900 */
[----:B------:R-:W-:Y:S01]  /*16a0*/  IMAD.WIDE.U32 R148, R156, 0x10, R86 ;  /* 0x000000109c947825 */ /* 0x000fe200078e0056 */
[----:B------:R-:W-:Y:S01]  /*16b0*/  IADD3 R143, PT, PT, R166, 0x100, RZ ;  /* 0x00000100a68f7810 */ /* 0x000fe20007ffe0ff */
[----:B------:R-:W4:Y:S04]  /*16c0*/  LDG.E.128 R160, desc[UR16][R160.64] ;  /* 0x00000010a0a07981 */ /* 0x000f28000c1e1d00 */
[----:B------:R-:W4:Y:S01]  /*16d0*/  LDG.E.128 R148, desc[UR16][R148.64] ;  /* 0x0000001094947981 */ /* 0x000f22000c1e1d00 */
[----:B------:R-:W-:-:S04]  /*16e0*/  IMAD.WIDE.U32 R144, R143, 0x10, R102 ;  /* 0x000000108f907825 */ /* 0x000fc800078e0066 */
[----:B------:R-:W-:Y:S02]  /*16f0*/  IMAD.WIDE.U32 R152, R143, 0x10, R86 ;  /* 0x000000108f987825 */ /* 0x000fe400078e0056 */
[----:B------:R-:W4:Y:S04]  /*1700*/  LDG.E.128 R144, desc[UR16][R144.64] ;  /* 0x0000001090907981 */ /* 0x000f28000c1e1d00 */
[----:B------:R-:W4:Y:S01]  /*1710*/  LDG.E.128 R152, desc[UR16][R152.64] ;  /* 0x0000001098987981 */ /* 0x000f22000c1e1d00 */
[----:B------:R-:W-:-:S04]  /*1720*/  ISETP.NE.U32.AND P0, PT, RZ, UR20, PT ;  /* 0x00000014ff007c0c */ /* 0x000fc8000bf05070 */
[----:B------:R-:W-:-:S13]  /*1730*/  ISETP.NE.AND.EX P0, PT, RZ, UR21, PT, P0 ;  /* 0x00000015ff007c0c */ /* 0x000fda000bf05300 */
[----:B0-----:R-:W0:Y:S08]  /*1740*/  @P0 LDC.64 R66, c[0x0][0x438] ;  /* 0x00010e00ff420b82 */ /* 0x001e300000000a00 */
[----:B------:R-:W1:Y:S01]  /*1750*/  @P0 LDC.64 R84, c[0x0][0x438] ;  /* 0x00010e00ff540b82 */ /* 0x000e620000000a00 */
[----:B--2---:R-:W-:-:S07]  /*1760*/  FSEL R120, R120, RZ, !P2 ;  /* 0x000000ff78787208 */ /* 0x004fce0005000000 */
[----:B------:R-:W2:Y:S01]  /*1770*/  @P0 LDC.64 R104, c[0x0][0x438] ;  /* 0x00010e00ff680b82 */ /* 0x000ea20000000a00 */
[----:B------:R-:W-:Y:S02]  /*1780*/  R2UR UR4, R120 ;  /* 0x00000000780472ca */ /* 0x000fe400000e0000 */
[----:B------:R-:W-:Y:S01]  /*1790*/  R2UR UR8, R106 ;  /* 0x000000006a0872ca */ /* 0x000fe200000e0000 */
[----:B------:R-:W-:Y:S01]  /*17a0*/  UMOV UR7, 0x3f800000 ;  /* 0x3f80000000077882 */ /* 0x000fe20000000000 */
[----:B------:R-:W2:Y:S01]  /*17b0*/  LDL R106, [R1+0x148] ;  /* 0x00014800016a7983 */ /* 0x000ea20000100800 */
[C---:B------:R-:W-:Y:S02]  /*17c0*/  IADD3 R98, PT, PT, R166.reuse, 0x280, RZ ;  /* 0x00000280a6627810 */ /* 0x040fe40007ffe0ff */
[----:B------:R-:W2:Y:S01]  /*17d0*/  @P0 LDC.64 R68, c[0x0][0x438] ;  /* 0x00010e00ff440b82 */ /* 0x000ea20000000a00 */
[C---:B------:R-:W-:Y:S02]  /*17e0*/  IADD3 R96, PT, PT, R166.reuse, 0x380, RZ ;  /* 0x00000380a6607810 */ /* 0x040fe40007ffe0ff */
[----:B------:R-:W-:-:S02]  /*17f0*/  IADD3 R121, PT, PT, R166, 0x180, RZ ;  /* 0x00000180a6797810 */ /* 0x000fc40007ffe0ff */
[C---:B------:R-:W-:Y:S02]  /*1800*/  IADD3 R107, PT, PT, R166.reuse, 0x200, RZ ;  /* 0x00000200a66b7810 */ /* 0x040fe40007ffe0ff */
[----:B------:R-:W-:Y:S01]  /*1810*/  IADD3 R97, PT, PT, R166, 0x300, RZ ;  /* 0x00000300a6617810 */ /* 0x000fe20007ffe0ff */
[----:B------:R-:W2:Y:S01]  /*1820*/  @P0 LDC.64 R72, c[0x0][0x438] ;  /* 0x00010e00ff480b82 */ /* 0x000ea20000000a00 */
[----:B---3--:R-:W-:-:S07]  /*1830*/  FADD.FTZ R169, R169, -UR4 ;  /* 0x80000004a9a97e21 */ /* 0x008fce0008010000 */
[----:B------:R-:W3:Y:S01]  /*1840*/  @P0 LDC.64 R74, c[0x0][0x438] ;  /* 0x00010e00ff4a0b82 */ /* 0x000ee20000000a00 */
[----:B------:R-:W-:Y:S01]  /*1850*/  FMUL.FTZ R172, R169, UR8 ;  /* 0x00000008a9ac7c20 */ /* 0x000fe20008410000 */
[----:B----4-:R-:W-:Y:S02]  /*1860*/  FMUL.FTZ R169, R123, R177 ;  /* 0x000000b17ba97220 */ /* 0x010fe40000410000 */
[----:B------:R-:W4:Y:S01]  /*1870*/  LDL R123, [R1+0x150] ;  /* 0x00015000017b7983 */ /* 0x000f220000100800 */
[----:B0-----:R-:W-:-:S04]  /*1880*/  @P0 IMAD.WIDE.U32 R66, R143, 0x10, R66 ;  /* 0x000000108f420825 */ /* 0x001fc800078e0042 */
[----:B------:R-:W-:Y:S01]  /*1890*/  FMUL.FTZ R167, R122, R178 ;  /* 0x000000b27aa77220 */ /* 0x000fe20000410000 */
[----:B------:R-:W-:Y:S01]  /*18a0*/  FMUL.FTZ R173, R142, R179 ;  /* 0x000000b38ead7220 */ /* 0x000fe20000410000 */
[----:B------:R-:W3:Y:S01]  /*18b0*/  LDL R122, [R1+0x14c] ;  /* 0x00014c00017a7983 */ /* 0x000ee20000100800 */
[----:B------:R-:W0:Y:S03]  /*18c0*/  @P0 LDC.64 R70, c[0x0][0x438] ;  /* 0x00010e00ff460b82 */ /* 0x000e260000000a00 */
[----:B------:R1:W5:Y:S02]  /*18d0*/  @P0 LDG.E.128 R32, desc[UR16][R66.64] ;  /* 0x0000001042200981 */ /* 0x000364000c1e1d00 */
[----:B-1----:R-:W-:Y:S02]  /*18e0*/  @P0 IMAD.WIDE.U32 R84, R96, 0x10, R84 ;  /* 0x0000001060540825 */ /* 0x002fe400078e0054 */
[----:B------:R-:W4:Y:S02]  /*18f0*/  LDL.LU R120, [R1+0x50] ;  /* 0x0000500001787983 */ /* 0x000f240000300800 */
[----:B------:R-:W-:-:S02]  /*1900*/  IMAD.WIDE.U32 R136, R121, 0x10, R102 ;  /* 0x0000001079887825 */ /* 0x000fc400078e0066 */
[----:B------:R-:W5:Y:S01]  /*1910*/  @P0 LDG.E.128 R12, desc[UR16][R84.64] ;  /* 0x00000010540c0981 */ /* 0x000f62000c1e1d00 */
[----:B------:R-:W1:Y:S01]  /*1920*/  @P0 LDC.64 R66, c[0x0][0x438] ;  /* 0x00010e00ff420b82 */ /* 0x000e620000000a00 */
[----:B------:R-:W-:Y:S01]  /*1930*/  IMAD.WIDE.U32 R116, R107, 0x10, R102 ;  /* 0x000000106b747825 */ /* 0x000fe200078e0066 */
[----:B------:R-:W-:-:S03]  /*1940*/  @P1 R2UR UR7, R0 ;  /* 0x00000000000712ca */ /* 0x000fc600000e0000 */
[----:B------:R-:W-:Y:S01]  /*1950*/  FADD.FTZ R158, R161, -UR4 ;  /* 0x80000004a19e7e21 */ /* 0x000fe20008010000 */
[----:B------:R-:W-:Y:S01]  /*1960*/  FADD.FTZ R230, R150, R230 ;  /* 0x000000e696e67221 */ /* 0x000fe20000010000 */
[--C-:B------:R-:W-:Y:S01]  /*1970*/  IMAD.WIDE.U32 R124, R98, 0x10, R102.reuse ;  /* 0x00000010627c7825 */ /* 0x100fe200078e0066 */
[----:B------:R-:W4:Y:S03]  /*1980*/  LDG.E.128 R136, desc[UR16][R136.64] ;  /* 0x0000001088887981 */ /* 0x000f26000c1e1d00 */
[----:B------:R-:W-:-:S04]  /*1990*/  IMAD.WIDE.U32 R112, R97, 0x10, R102 ;  /* 0x0000001061707825 */ /* 0x000fc800078e0066 */
[----:B------:R-:W-:-:S04]  /*19a0*/  IMAD.WIDE.U32 R88, R96, 0x10, R102 ;  /* 0x0000001060587825 */ /* 0x000fc800078e0066 */
[----:B-1----:R-:W-:-:S04]  /*19b0*/  @P0 IMAD.WIDE.U32 R66, R98, 0x10, R66 ;  /* 0x0000001062420825 */ /* 0x002fc800078e0042 */
[----:B------:R-:W-:Y:S01]  /*19c0*/  FADD.FTZ R0, R168, -UR4 ;  /* 0x80000004a8007e21 */ /* 0x000fe20008010000 */
[----:B------:R-:W-:Y:S01]  /*19d0*/  FMUL.FTZ R161, R140, R149 ;  /* 0x000000958ca17220 */ /* 0x000fe20000410000 */
[----:B------:R-:W-:Y:S01]  /*19e0*/  IMAD.WIDE.U32 R132, R121, 0x10, R86 ;  /* 0x0000001079847825 */ /* 0x000fe200078e0056 */
[----:B------:R1:W5:Y:S03]  /*19f0*/  @P0 LDG.E.128 R20, desc[UR16][R66.64] ;  /* 0x0000001042140981 */ /* 0x000366000c1e1d00 */
[----:B------:R-:W-:Y:S01]  /*1a00*/  FADD.FTZ R168, R171, -UR4 ;  /* 0x80000004aba87e21 */ /* 0x000fe20008010000 */
[----:B------:R-:W-:Y:S01]  /*1a10*/  FMUL.FTZ R158, R158, UR8 ;  /* 0x000000089e9e7c20 */ /* 0x000fe20008410000 */
[----:B------:R-:W-:Y:S01]  /*1a20*/  FADD.FTZ R229, R149, R229 ;  /* 0x000000e595e57221 */ /* 0x000fe20000010000 */
[----:B------:R-:W-:Y:S01]  /*1a30*/  FADD.FTZ R228, R148, R228 ;  /* 0x000000e494e47221 */ /* 0x000fe20000010000 */
[----:B------:R-:W4:Y:S01]  /*1a40*/  LDG.E.128 R132, desc[UR16][R132.64] ;  /* 0x0000001084847981 */ /* 0x000f22000c1e1d00 */
[----:B------:R-:W-:Y:S01]  /*1a50*/  FMUL.FTZ R159, R141, R148 ;  /* 0x000000948d9f7220 */ /* 0x000fe20000410000 */
[----:B------:R-:W-:Y:S01]  /*1a60*/  FADD.FTZ R144, R144, -UR4 ;  /* 0x8000000490907e21 */ /* 0x000fe20008010000 */
[----:B------:R-:W-:Y:S01]  /*1a70*/  FADD.FTZ R145, R145, -UR4 ;  /* 0x8000000491917e21 */ /* 0x000fe20008010000 */
[----:B------:R-:W-:Y:S01]  /*1a80*/  IMAD.WIDE.U32 R128, R107, 0x10, R86 ;  /* 0x000000106b807825 */ /* 0x000fe200078e0056 */
[----:B-1----:R-:W-:-:S03]  /*1a90*/  IADD3 R67, PT, PT, R166, 0x400, RZ ;  /* 0x00000400a6437810 */ /* 0x002fc60007ffe0ff */
[----:B------:R-:W-:Y:S01]  /*1aa0*/  FADD.FTZ R231, R151, R231 ;  /* 0x000000e797e77221 */ /* 0x000fe20000010000 */
[----:B------:R-:W-:Y:S01]  /*1ab0*/  IADD3 R66, PT, PT, R166, 0x480, RZ ;  /* 0x00000480a6427810 */ /* 0x000fe20007ffe0ff */
[----:B------:R-:W-:Y:S01]  /*1ac0*/  FADD.FTZ R232, R152, R232 ;  /* 0x000000e898e87221 */ /* 0x000fe20000010000 */
[----:B------:R-:W4:Y:S01]  /*1ad0*/  LDG.E.128 R116, desc[UR16][R116.64] ;  /* 0x0000001074747981 */ /* 0x000f22000c1e1d00 */
[----:B------:R-:W-:-:S04]  /*1ae0*/  IMAD.WIDE.U32 R80, R67, 0x10, R102 ;  /* 0x0000001043507825 */ /* 0x000fc800078e0066 */
[----:B------:R-:W-:Y:S01]  /*1af0*/  FMUL.FTZ R171, R157, R176 ;  /* 0x000000b09dab7220 */ /* 0x000fe20000410000 */
[----:B------:R-:W-:Y:S01]  /*1b00*/  FFMA.FTZ R189, R149, R158, R189 ;  /* 0x0000009e95bd7223 */ /* 0x000fe200000100bd */
[----:B------:R-:W-:Y:S01]  /*1b10*/  FMUL.FTZ R145, R145, UR8 ;  /* 0x0000000891917c20 */ /* 0x000fe20008410000 */
[----:B------:R-:W-:Y:S01]  /*1b20*/  IMAD.WIDE.U32 R84, R66, 0x10, R102 ;  /* 0x0000001042547825 */ /* 0x000fe200078e0066 */
[----:B------:R-:W4:Y:S01]  /*1b30*/  LDG.E.128 R128, desc[UR16][R128.64] ;  /* 0x0000001080807981 */ /* 0x000f22000c1e1d00 */
[----:B------:R-:W1:Y:S02]  /*1b40*/  @P0 LDC.64 R102, c[0x0][0x438] ;  /* 0x00010e00ff660b82 */ /* 0x000e640000000a00 */
[----:B--2---:R-:W-:Y:S01]  /*1b50*/  @P0 IMAD.WIDE.U32 R104, R67, 0x10, R104 ;  /* 0x0000001043680825 */ /* 0x004fe200078e0068 */
[----:B------:R-:W2:Y:S04]  /*1b60*/  LDG.E.128 R124, desc[UR16][R124.64] ;  /* 0x000000107c7c7981 */ /* 0x000ea8000c1e1d00 */
[----:B------:R0:W5:Y:S01]  /*1b70*/  @P0 LDG.E.128 R8, desc[UR16][R104.64] ;  /* 0x0000001068080981 */ /* 0x000162000c1e1d00 */
[----:B------:R-:W-:Y:S01]  /*1b80*/  FADD.FTZ R157, R160, -UR4 ;  /* 0x80000004a09d7e21 */ /* 0x000fe20008010000 */
[----:B------:R-:W-:Y:S01]  /*1b90*/  FADD.FTZ R160, R162, -UR4 ;  /* 0x80000004a2a07e21 */ /* 0x000fe20008010000 */
[----:B------:R-:W-:Y:S01]  /*1ba0*/  IMAD.WIDE.U32 R108, R98, 0x10, R86 ;  /* 0x00000010626c7825 */ /* 0x000fe200078e0056 */
[----:B------:R-:W2:Y:S03]  /*1bb0*/  LDG.E.128 R112, desc[UR16][R112.64] ;  /* 0x0000001070707981 */ /* 0x000ea6000c1e1d00 */
[----:B---3--:R-:W-:Y:S01]  /*1bc0*/  FMUL.FTZ R164, R122, R151 ;  /* 0x000000977aa47220 */ /* 0x008fe20000410000 */
[----:B------:R-:W3:Y:S01]  /*1bd0*/  LDL R105, [R1+0x144] ;  /* 0x0001440001697983 */ /* 0x000ee20000100800 */
[----:B-1----:R-:W-:-:S03]  /*1be0*/  @P0 IMAD.WIDE.U32 R102, R66, 0x10, R102 ;  /* 0x0000001042660825 */ /* 0x002fc600078e0066 */
[----:B------:R-:W0:Y:S01]  /*1bf0*/  LDL.LU R104, [R1+0x54] ;  /* 0x0000540001687983 */ /* 0x000e220000300800 */
[----:B------:R-:W-:Y:S01]  /*1c00*/  FADD.FTZ R162, R163, -UR4 ;  /* 0x80000004a3a27e21 */ /* 0x000fe20008010000 */
[----:B----4-:R-:W-:Y:S02]  /*1c10*/  FMUL.FTZ R163, R123, R150 ;  /* 0x000000967ba37220 */ /* 0x010fe40000410000 */
[----:B------:R1:W5:Y:S04]  /*1c20*/  @P0 LDG.E.128 R4, desc[UR16][R102.64] ;  /* 0x0000001066040981 */ /* 0x000368000c1e1d00 */
[----:B------:R-:W4:Y:S01]  /*1c30*/  LDL R140, [R1+0x140] ;  /* 0x00014000018c7983 */ /* 0x000f220000100800 */
[----:B------:R-:W-:Y:S01]  /*1c40*/  FMUL.FTZ R160, R160, UR8 ;  /* 0x00000008a0a07c20 */ /* 0x000fe20008410000 */
[----:B------:R-:W-:Y:S01]  /*1c50*/  FADD.FTZ R120, R153, R120 ;  /* 0x0000007899787221 */ /* 0x000fe20000010000 */
[----:B------:R-:W-:Y:S01]  /*1c60*/  FMUL.FTZ R157, R157, UR8 ;  /* 0x000000089d9d7c20 */ /* 0x000fe20008410000 */
[----:B------:R-:W-:Y:S01]  /*1c70*/  FFMA.FTZ R193, R153, R145, R193 ;  /* 0x0000009199c17223 */ /* 0x000fe200000100c1 */
[----:B------:R-:W2:Y:S04]  /*1c80*/  LDG.E.128 R108, desc[UR16][R108.64] ;  /* 0x000000106c6c7981 */ /* 0x000ea8000c1e1d00 */
[----:B------:R-:W1:Y:S04]  /*1c90*/  LDL.LU R103, [R1+0x58] ;  /* 0x0000580001677983 */ /* 0x000e680000300800 */
[----:B------:R-:W2:Y:S04]  /*1ca0*/  LDL R102, [R1+0x13c] ;  /* 0x00013c0001667983 */ /* 0x000ea80000100800 */
[----:B------:R-:W2:Y:S01]  /*1cb0*/  LDL.LU R123, [R1+0x5c] ;  /* 0x00005c00017b7983 */ /* 0x000ea20000300800 */
[----:B------:R-:W-:Y:S01]  /*1cc0*/  FFMA.FTZ R190, R150, R160, R190 ;  /* 0x000000a096be7223 */ /* 0x000fe200000100be */
[----:B------:R-:W-:Y:S01]  /*1cd0*/  FADD.FTZ R150, R147, -UR4 ;  /* 0x8000000493967e21 */ /* 0x000fe20008010000 */
[----:B------:R-:W-:Y:S01]  /*1ce0*/  FMUL.FTZ R147, R106, R152 ;  /* 0x000000986a937220 */ /* 0x000fe20000410000 */
[----:B------:R-:W-:Y:S01]  /*1cf0*/  FADD.FTZ R137, R137, -UR4 ;  /* 0x8000000489897e21 */ /* 0x000fe20008010000 */
[----:B------:R-:W2:Y:S04]  /*1d00*/  LDL R106, [R1+0x138] ;  /* 0x00013800016a7983 */ /* 0x000ea80000100800 */
[----:B------:R3:W-:Y:S01]  /*1d10*/  STL [R1+0x50], R120 ;  /* 0x0000507801007387 */ /* 0x0007e20000100800 */
[----:B------:R-:W-:Y:S01]  /*1d20*/  FFMA.FTZ R188, R148, R157, R188 ;  /* 0x0000009d94bc7223 */ /* 0x000fe200000100bc */
[----:B------:R-:W-:Y:S01]  /*1d30*/  FADD.FTZ R136, R136, -UR4 ;  /* 0x8000000488887e21 */ /* 0x000fe20008010000 */
[----:B------:R-:W-:Y:S01]  /*1d40*/  FADD.FTZ R141, R139, -UR4 ;  /* 0x800000048b8d7e21 */ /* 0x000fe20008010000 */
[----:B------:R-:W-:-:S04]  /*1d50*/  IMAD.WIDE.U32 R92, R97, 0x10, R86 ;  /* 0x00000010615c7825 */ /* 0x000fc800078e0056 */
[----:B------:R-:W-:Y:S01]  /*1d60*/  FMUL.FTZ R0, R0, UR8 ;  /* 0x0000000800007c20 */ /* 0x000fe20008410000 */
[----:B------:R-:W-:Y:S01]  /*1d70*/  FADD.FTZ R170, R170, -UR4 ;  /* 0x80000004aaaa7e21 */ /* 0x000fe20008010000 */
[----:B------:R-:W-:-:S04]  /*1d80*/  IMAD.WIDE.U32 R76, R96, 0x10, R86 ;  /* 0x00000010604c7825 */ /* 0x000fc800078e0056 */
[----:B------:R-:W-:Y:S01]  /*1d90*/  FMUL.FTZ R168, R168, UR8 ;  /* 0x00000008a8a87c20 */ /* 0x000fe20008410000 */
[----:B---3--:R-:W3:Y:S04]  /*1da0*/  LDL.LU R120, [R1+0x60] ;  /* 0x0000600001787983 */ /* 0x008ee80000300800 */
[----:B------:R-:W3:Y:S01]  /*1db0*/  LDL R122, [R1+0x134] ;  /* 0x00013400017a7983 */ /* 0x000ee20000100800 */
[----:B------:R-:W-:Y:S01]  /*1dc0*/  FADD.FTZ R148, R146, -UR4 ;  /* 0x8000000492947e21 */ /* 0x000fe20008010000 */
[----:B------:R-:W-:Y:S01]  /*1dd0*/  FMUL.FTZ R162, R162, UR8 ;  /* 0x00000008a2a27c20 */ /* 0x000fe20008410000 */
[----:B------:R-:W-:Y:S01]  /*1de0*/  FMUL.FTZ R146, R144, UR8 ;  /* 0x0000000890927c20 */ /* 0x000fe20008410000 */
[----:B------:R-:W-:Y:S01]  /*1df0*/  FADD.FTZ R117, R117, -UR4 ;  /* 0x8000000475757e21 */ /* 0x000fe20008010000 */
[----:B------:R-:W-:Y:S01]  /*1e00*/  FMUL.FTZ R148, R148, UR8 ;  /* 0x0000000894947c20 */ /* 0x000fe20008410000 */
[----:B------:R-:W-:Y:S01]  /*1e10*/  FFMA.FTZ R191, R151, R162, R191 ;  /* 0x000000a297bf7223 */ /* 0x000fe200000100bf */
[----:B------:R-:W-:Y:S01]  /*1e20*/  FFMA.FTZ R192, R152, R146, R192 ;  /* 0x0000009298c07223 */ /* 0x000fe200000100c0 */
[----:B------:R-:W-:Y:S01]  /*1e30*/  FADD.FTZ R116, R116, -UR4 ;  /* 0x8000000474747e21 */ /* 0x000fe20008010000 */
[C---:B------:R-:W-:Y:S01]  /*1e40*/  FFMA.FTZ R194, R154.reuse, R148, R194 ;  /* 0x000000949ac27223 */ /* 0x040fe200000100c2 */
[----:B------:R-:W3:Y:S04]  /*1e50*/  LDG.E.128 R88, desc[UR16][R88.64] ;  /* 0x0000001058587981 */ /* 0x000ee8000c1e1d00 */
[----:B------:R-:W3:Y:S01]  /*1e60*/  LDG.E.128 R80, desc[UR16][R80.64] ;  /* 0x0000001050507981 */ /* 0x000ee2000c1e1d00 */
[----:B------:R-:W-:Y:S01]  /*1e70*/  FMUL.FTZ R149, R105, R153 ;  /* 0x0000009969957220 */ /* 0x000fe20000410000 */
[----:B0-----:R-:W-:-:S02]  /*1e80*/  FADD.FTZ R104, R154, R104 ;  /* 0x000000689a687221 */ /* 0x001fc40000010000 */
[----:B------:R-:W3:Y:S04]  /*1e90*/  LDL.LU R105, [R1+0x64] ;  /* 0x0000640001697983 */ /* 0x000ee80000300800 */
[----:B------:R0:W-:Y:S01]  /*1ea0*/  STL [R1+0x54], R104 ;  /* 0x0000546801007387 */ /* 0x0001e20000100800 */
[----:B-1----:R-:W-:-:S03]  /*1eb0*/  FADD.FTZ R103, R155, R103 ;  /* 0x000000679b677221 */ /* 0x002fc60000010000 */
[----:B0-----:R-:W3:Y:S01]  /*1ec0*/  LDL R104, [R1+0x130] ;  /* 0x0001300001687983 */ /* 0x001ee20000100800 */
[----:B----4-:R-:W-:-:S03]  /*1ed0*/  FMUL.FTZ R151, R140, R154 ;  /* 0x0000009a8c977220 */ /* 0x010fc60000410000 */
[----:B------:R0:W-:Y:S01]  /*1ee0*/  STL [R1+0x58], R103 ;  /* 0x0000586701007387 */ /* 0x0001e20000100800 */
[----:B--2---:R-:W-:Y:S01]  /*1ef0*/  FADD.FTZ R123, R132, R123 ;  /* 0x0000007b847b7221 */ /* 0x004fe20000010000 */
[----:B------:R-:W-:Y:S01]  /*1f00*/  FMUL.FTZ R152, R102, R155 ;  /* 0x0000009b66987220 */ /* 0x000fe20000410000 */
[----:B------:R-:W-:Y:S01]  /*1f10*/  FADD.FTZ R102, R138, -UR4 ;  /* 0x800000048a667e21 */ /* 0x000fe20008010000 */
[----:B------:R-:W-:Y:S01]  /*1f20*/  FMUL.FTZ R137, R137, UR8 ;  /* 0x0000000889897c20 */ /* 0x000fe20008410000 */
[----:B------:R-:W-:Y:S01]  /*1f30*/  FMUL.FTZ R136, R136, UR8 ;  /* 0x0000000888887c20 */ /* 0x000fe20008410000 */
[----:B------:R-:W-:Y:S01]  /*1f40*/  FMUL.FTZ R141, R141, UR8 ;  /* 0x000000088d8d7c20 */ /* 0x000fe20008410000 */
[----:B------:R-:W-:Y:S01]  /*1f50*/  FADD.FTZ R124, R124, -UR4 ;  /* 0x800000047c7c7e21 */ /* 0x000fe20008010000 */
[----:B0-----:R-:W2:Y:S01]  /*1f60*/  LDL.LU R103, [R1+0x68] ;  /* 0x0000680001677983 */ /* 0x001ea20000300800 */
[----:B------:R-:W-:-:S03]  /*1f70*/  FMUL.FTZ R138, R106, R132 ;  /* 0x000000846a8a7220 */ /* 0x000fc60000410000 */
[----:B------:R0:W-:Y:S04]  /*1f80*/  STL [R1+0x5c], R123 ;  /* 0x00005c7b01007387 */ /* 0x0001e80000100800 */
[----:B------:R-:W4:Y:S01]  /*1f90*/  LDG.E.128 R92, desc[UR16][R92.64] ;  /* 0x000000105c5c7981 */ /* 0x000f22000c1e1d00 */
[----:B------:R-:W-:Y:S01]  /*1fa0*/  FMUL.FTZ R170, R170, UR8 ;  /* 0x00000008aaaa7c20 */ /* 0x000fe20008410000 */
[----:B------:R-:W-:Y:S02]  /*1fb0*/  FADD.FTZ R127, R127, -UR4 ;  /* 0x800000047f7f7e21 */ /* 0x000fe40008010000 */
[----:B------:R-:W4:Y:S04]  /*1fc0*/  LDG.E.128 R76, desc[UR16][R76.64] ;  /* 0x000000104c4c7981 */ /* 0x000f28000c1e1d00 */
[----:B0-----:R-:W4:Y:S04]  /*1fd0*/  LDL R123, [R1+0x12c] ;  /* 0x00012c00017b7983 */ /* 0x001f280000100800 */
[----:B------:R-:W4:Y:S04]  /*1fe0*/  LDL.LU R154, [R1+0x6c] ;  /* 0x00006c00019a7983 */ /* 0x000f280000300800 */
[----:B------:R-:W4:Y:S04]  /*1ff0*/  LDL R153, [R1+0x128] ;  /* 0x0001280001997983 */ /* 0x000f280000100800 */
[----:B------:R-:W4:Y:S01]  /*2000*/  LDL.LU R106, [R1+0x70] ;  /* 0x00007000016a7983 */ /* 0x000f220000300800 */
[----:B---3--:R-:W-:Y:S01]  /*2010*/  FADD.FTZ R120, R133, R120 ;  /* 0x0000007885787221 */ /* 0x008fe20000010000 */
[----:B------:R-:W-:-:S04]  /*2020*/  FMUL.FTZ R140, R122, R133 ;  /* 0x000000857a8c7220 */ /* 0x000fc80000410000 */
[----:B------:R0:W-:Y:S04]  /*2030*/  STL [R1+0x60], R120 ;  /* 0x0000607801007387 */ /* 0x0001e80000100800 */
[----:B0-----:R-:W3:Y:S01]  /*2040*/  LDL R120, [R1+0x124] ;  /* 0x0001240001787983 */ /* 0x001ee20000100800 */
[----:B------:R-:W-:Y:S01]  /*2050*/  FMUL.FTZ R139, R102, UR8 ;  /* 0x00000008668b7c20 */ /* 0x000fe20008410000 */
[----:B------:R-:W-:Y:S01]  /*2060*/  FADD.FTZ R102, R118, -UR4 ;  /* 0x8000000476667e21 */ /* 0x000fe20008010000 */
[----:B------:R-:W-:Y:S01]  /*2070*/  FFMA.FTZ R197, R133, R137, R197 ;  /* 0x0000008985c57223 */ /* 0x000fe200000100c5 */
[----:B------:R-:W-:Y:S01]  /*2080*/  FFMA.FTZ R196, R132, R136, R196 ;  /* 0x0000008884c47223 */ /* 0x000fe200000100c4 */
[----:B------:R-:W-:-:S05]  /*2090*/  FADD.FTZ R105, R134, R105 ;  /* 0x0000006986697221 */ /* 0x000fca0000010000 */
[----:B------:R0:W-:Y:S04]  /*20a0*/  STL [R1+0x64], R105 ;  /* 0x0000646901007387 */ /* 0x0001e80000100800 */
[----:B------:R-:W3:Y:S04]  /*20b0*/  LDL.LU R122, [R1+0x74] ;  /* 0x00007400017a7983 */ /* 0x000ee80000300800 */
[----:B0-----:R-:W3:Y:S01]  /*20c0*/  LDL R105, [R1+0x120] ;  /* 0x0001200001697983 */ /* 0x001ee20000100800 */
[----:B------:R-:W-:-:S03]  /*20d0*/  FMUL.FTZ R142, R104, R134 ;  /* 0x00000086688e7220 */ /* 0x000fc60000410000 */
[----:B------:R-:W3:Y:S01]  /*20e0*/  LDL.LU R104, [R1+0x78] ;  /* 0x0000780001687983 */ /* 0x000ee20000300800 */
[----:B--2---:R-:W-:-:S05]  /*20f0*/  FADD.FTZ R103, R135, R103 ;  /* 0x0000006787677221 */ /* 0x004fca0000010000 */
[----:B------:R0:W-:Y:S04]  /*2100*/  STL [R1+0x68], R103 ;  /* 0x0000686701007387 */ /* 0x0001e80000100800 */
[----:B0-----:R-:W2:Y:S01]  /*2110*/  LDL R103, [R1+0x11c] ;  /* 0x00011c0001677983 */ /* 0x001ea20000100800 */
[----:B----4-:R-:W-:Y:S01]  /*2120*/  FADD.FTZ R154, R128, R154 ;  /* 0x0000009a809a7221 */ /* 0x010fe20000010000 */
[----:B------:R-:W-:-:S04]  /*2130*/  FADD.FTZ R106, R129, R106 ;  /* 0x0000006a816a7221 */ /* 0x000fc80000010000 */
[----:B------:R-:W-:Y:S04]  /*2140*/  STL [R1+0x6c], R154 ;  /* 0x00006c9a01007387 */ /* 0x000fe80000100800 */
[----:B------:R0:W-:Y:S01]  /*2150*/  STL [R1+0x70], R106 ;  /* 0x0000706a01007387 */ /* 0x0001e20000100800 */
[----:B------:R-:W-:-:S03]  /*2160*/  FMUL.FTZ R118, R153, R128 ;  /* 0x0000008099767220 */ /* 0x000fc60000410000 */
[----:B0-----:R-:W4:Y:S04]  /*2170*/  LDL.LU R106, [R1+0x7c] ;  /* 0x00007c00016a7983 */ /* 0x001f280000300800 */
[----:B------:R-:W4:Y:S04]  /*2180*/  LDL R154, [R1+0x118] ;  /* 0x00011800019a7983 */ /* 0x000f280000100800 */
[----:B------:R-:W4:Y:S04]  /*2190*/  LDL.LU R153, [R1+0x80] ;  /* 0x0000800001997983 */ /* 0x000f280000300800 */
[----:B------:R-:W4:Y:S04]  /*21a0*/  LDL R133, [R1+0x114] ;  /* 0x0001140001857983 */ /* 0x000f280000100800 */
[----:B------:R-:W4:Y:S01]  /*21b0*/  LDL.LU R132, [R1+0x84] ;  /* 0x0000840001847983 */ /* 0x000f220000300800 */
[----:B------:R-:W-:Y:S01]  /*21c0*/  FMUL.FTZ R117, R117, UR8 ;  /* 0x0000000875757c20 */ /* 0x000fe20008410000 */
[----:B------:R-:W-:Y:S01]  /*21d0*/  FFMA.FTZ R199, R135, R141, R199 ;  /* 0x0000008d87c77223 */ /* 0x000fe200000100c7 */
[----:B------:R-:W-:Y:S01]  /*21e0*/  FMUL.FTZ R144, R123, R135 ;  /* 0x000000877b907220 */ /* 0x000fe20000410000 */
[----:B---3--:R-:W-:Y:S01]  /*21f0*/  FMUL.FTZ R120, R120, R129 ;  /* 0x0000008178787220 */ /* 0x008fe20000410000 */
[----:B------:R-:W-:Y:S01]  /*2200*/  FFMA.FTZ R201, R129, R117, R201 ;  /* 0x0000007581c97223 */ /* 0x000fe200000100c9 */
[----:B------:R-:W-:Y:S01]  /*2210*/  FADD.FTZ R123, R119, -UR4 ;  /* 0x80000004777b7e21 */ /* 0x000fe20008010000 */
[----:B------:R-:W-:Y:S01]  /*2220*/  FMUL.FTZ R119, R102, UR8 ;  /* 0x0000000866777c20 */ /* 0x000fe20008410000 */
[----:B------:R-:W-:Y:S01]  /*2230*/  FADD.FTZ R102, RZ, R171 ;  /* 0x000000abff667221 */ /* 0x000fe20000010000 */
[----:B------:R-:W-:-:S03]  /*2240*/  FMUL.FTZ R116, R116, UR8 ;  /* 0x0000000874747c20 */ /* 0x000fc60008410000 */
[----:B------:R-:W-:Y:S01]  /*2250*/  FADD.FTZ R102, R169, R102 ;  /* 0x00000066a9667221 */ /* 0x000fe20000010000 */
[----:B------:R-:W-:Y:S01]  /*2260*/  FFMA.FTZ R200, R128, R116, R200 ;  /* 0x0000007480c87223 */ /* 0x000fe200000100c8 */
[----:B------:R-:W-:Y:S01]  /*2270*/  FMUL.FTZ R123, R123, UR8 ;  /* 0x000000087b7b7c20 */ /* 0x000fe20008410000 */
[----:B------:R-:W-:-:S03]  /*2280*/  FFMA.FTZ R198, R134, R139, R198 ;  /* 0x0000008b86c67223 */ /* 0x000fc600000100c6 */
[----:B------:R-:W-:Y:S01]  /*2290*/  FFMA.FTZ R203, R131, R123, R203 ;  /* 0x0000007b83cb7223 */ /* 0x000fe200000100cb */
[----:B------:R-:W-:-:S05]  /*22a0*/  FADD.FTZ R122, R130, R122 ;  /* 0x0000007a827a7221 */ /* 0x000fca0000010000 */
[----:B------:R0:W-:Y:S04]  /*22b0*/  STL [R1+0x74], R122 ;  /* 0x0000747a01007387 */ /* 0x0001e80000100800 */
[----:B------:R-:W3:Y:S01]  /*22c0*/  LDL R135, [R1+0x110] ;  /* 0x0001100001877983 */ /* 0x000ee20000100800 */
[----:B------:R-:W-:-:S05]  /*22d0*/  FADD.FTZ R104, R131, R104 ;  /* 0x0000006883687221 */ /* 0x000fca0000010000 */
[----:B------:R-:W-:Y:S04]  /*22e0*/  STL [R1+0x78], R104 ;  /* 0x0000786801007387 */ /* 0x000fe80000100800 */
[----:B------:R-:W3:Y:S01]  /*22f0*/  LDL.LU R129, [R1+0x88] ;  /* 0x0000880001817983 */ /* 0x000ee20000300800 */
[----:B0-----:R-:W-:Y:S01]  /*2300*/  FMUL.FTZ R122, R105, R130 ;  /* 0x00000082697a7220 */ /* 0x001fe20000410000 */
[----:B------:R-:W-:Y:S02]  /*2310*/  FADD.FTZ R105, R167, R102 ;  /* 0x00000066a7697221 */ /* 0x000fe40000010000 */
[----:B------:R-:W3:Y:S01]  /*2320*/  LDL R128, [R1+0x10c] ;  /* 0x00010c0001807983 */ /* 0x000ee20000100800 */
[----:B------:R-:W-:Y:S01]  /*2330*/  FMUL.FTZ R102, R124, UR8 ;  /* 0x000000087c667c20 */ /* 0x000fe20008410000 */
[----:B--2---:R-:W-:Y:S01]  /*2340*/  FMUL.FTZ R134, R103, R131 ;  /* 0x0000008367867220 */ /* 0x004fe20000410000 */
[----:B----4-:R-:W-:-:S05]  /*2350*/  FADD.FTZ R106, R108, R106 ;  /* 0x0000006a6c6a7221 */ /* 0x010fca0000010000 */
[----:B------:R0:W-:Y:S01]  /*2360*/  STL [R1+0x7c], R106 ;  /* 0x00007c6a01007387 */ /* 0x0001e20000100800 */
[----:B------:R-:W-:Y:S01]  /*2370*/  FADD.FTZ R153, R109, R153 ;  /* 0x000000996d997221 */ /* 0x000fe20000010000 */
[----:B0-----:R-:W-:Y:S01]  /*2380*/  FADD.FTZ R106, R173, R105 ;  /* 0x00000069ad6a7221 */ /* 0x001fe20000010000 */
[----:B------:R-:W-:-:S03]  /*2390*/  FADD.FTZ R132, R110, R132 ;  /* 0x000000846e847221 */ /* 0x000fc60000010000 */
[----:B------:R-:W-:Y:S01]  /*23a0*/  FADD.FTZ R106, R159, R106 ;  /* 0x0000006a9f6a7221 */ /* 0x000fe20000010000 */
[----:B------:R-:W-:Y:S03]  /*23b0*/  STL [R1+0x80], R153 ;  /* 0x0000809901007387 */ /* 0x000fe60000100800 */
[----:B------:R-:W-:Y:S01]  /*23c0*/  FADD.FTZ R124, R161, R106 ;  /* 0x0000006aa17c7221 */ /* 0x000fe20000010000 */
[----:B------:R-:W-:Y:S02]  /*23d0*/  FMUL.FTZ R106, R133, R109 ;  /* 0x0000006d856a7220 */ /* 0x000fe40000410000 */
[----:B------:R-:W2:Y:S04]  /*23e0*/  LDL.LU R133, [R1+0x8c] ;  /* 0x00008c0001857983 */ /* 0x000ea80000300800 */
[----:B------:R0:W-:Y:S04]  /*23f0*/  STL [R1+0x84], R132 ;  /* 0x0000848401007387 */ /* 0x0001e80000100800 */
[----:B0-----:R-:W4:Y:S04]  /*2400*/  LDL R132, [R1+0x108] ;  /* 0x0001080001847983 */ /* 0x001f280000100800 */
[----:B------:R-:W4:Y:S01]  /*2410*/  LDL.LU R131, [R1+0x90] ;  /* 0x0000900001837983 */ /* 0x000f220000300800 */
[----:B------:R-:W-:Y:S01]  /*2420*/  FADD.FTZ R103, R126, -UR4 ;  /* 0x800000047e677e21 */ /* 0x000fe20008010000 */
[----:B------:R-:W-:Y:S01]  /*2430*/  FFMA.FTZ R202, R130, R119, R202 ;  /* 0x0000007782ca7223 */ /* 0x000fe200000100ca */
[----:B------:R-:W-:Y:S01]  /*2440*/  FADD.FTZ R104, R125, -UR4 ;  /* 0x800000047d687e21 */ /* 0x000fe20008010000 */
[----:B------:R-:W-:Y:S01]  /*2450*/  FFMA.FTZ R125, R0, R171, RZ ;  /* 0x000000ab007d7223 */ /* 0x000fe200000100ff */
[----:B------:R-:W-:Y:S01]  /*2460*/  FMUL.FTZ R103, R103, UR8 ;  /* 0x0000000867677c20 */ /* 0x000fe20008410000 */
[----:B------:R-:W4:Y:S01]  /*2470*/  LDL R130, [R1+0x104] ;  /* 0x0001040001827983 */ /* 0x000f220000100800 */
[----:B------:R-:W-:Y:S01]  /*2480*/  FADD.FTZ R124, R163, R124 ;  /* 0x0000007ca37c7221 */ /* 0x000fe20000010000 */
[----:B------:R-:W-:Y:S01]  /*2490*/  FFMA.FTZ R204, R108, R102, R204 ;  /* 0x000000666ccc7223 */ /* 0x000fe200000100cc */
[----:B------:R-:W-:Y:S01]  /*24a0*/  FMUL.FTZ R105, R154, R108 ;  /* 0x0000006c9a697220 */ /* 0x000fe20000410000 */
[----:B------:R-:W-:Y:S01]  /*24b0*/  FFMA.FTZ R206, R110, R103, R206 ;  /* 0x000000676ece7223 */ /* 0x000fe200000100ce */
[----:B------:R-:W-:Y:S01]  /*24c0*/  FFMA.FTZ R125, R172, R169, R125 ;  /* 0x000000a9ac7d7223 */ /* 0x000fe2000001007d */
[----:B------:R-:W-:-:S04]  /*24d0*/  FMUL.FTZ R104, R104, UR8 ;  /* 0x0000000868687c20 */ /* 0x000fc80008410000 */
[----:B------:R-:W-:Y:S01]  /*24e0*/  FFMA.FTZ R205, R109, R104, R205 ;  /* 0x000000686dcd7223 */ /* 0x000fe200000100cd */
[----:B------:R-:W-:Y:S01]  /*24f0*/  FMUL.FTZ R109, R127, UR8 ;  /* 0x000000087f6d7c20 */ /* 0x000fe20008410000 */
[----:B---3--:R-:W-:Y:S01]  /*2500*/  FMUL.FTZ R108, R135, R110 ;  /* 0x0000006e876c7220 */ /* 0x008fe20000410000 */
[----:B------:R-:W-:Y:S01]  /*2510*/  FADD.FTZ R110, R164, R124 ;  /* 0x0000007ca46e7221 */ /* 0x000fe20000010000 */
[----:B------:R-:W-:-:S05]  /*2520*/  FADD.FTZ R129, R111, R129 ;  /* 0x000000816f817221 */ /* 0x000fca0000010000 */
[----:B------:R0:W-:Y:S01]  /*2530*/  STL [R1+0x88], R129 ;  /* 0x0000888101007387 */ /* 0x0001e20000100800 */
[----:B------:R-:W-:Y:S01]  /*2540*/  FFMA.FTZ R124, R170, R167, R125 ;  /* 0x000000a7aa7c7223 */ /* 0x000fe2000001007d */
[----:B------:R-:W-:Y:S02]  /*2550*/  FADD.FTZ R125, R147, R110 ;  /* 0x0000006e937d7221 */ /* 0x000fe40000010000 */
[----:B0-----:R-:W3:Y:S01]  /*2560*/  LDL.LU R129, [R1+0x94] ;  /* 0x0000940001817983 */ /* 0x001ee20000300800 */
[----:B------:R-:W-:-:S03]  /*2570*/  FMUL.FTZ R110, R128, R111 ;  /* 0x0000006f806e7220 */ /* 0x000fc60000410000 */
[----:B------:R-:W3:Y:S04]  /*2580*/  LDL R126, [R1+0x100] ;  /* 0x00010000017e7983 */ /* 0x000ee80000100800 */
[----:B------:R-:W3:Y:S04]  /*2590*/  LDL.LU R128, [R1+0x98] ;  /* 0x0000980001807983 */ /* 0x000ee80000300800 */
[----:B------:R-:W3:Y:S01]  /*25a0*/  LDL R127, [R1+0xfc] ;  /* 0x0000fc00017f7983 */ /* 0x000ee20000100800 */
[----:B--2---:R-:W-:-:S05]  /*25b0*/  FADD.FTZ R133, R92, R133 ;  /* 0x000000855c857221 */ /* 0x004fca0000010000 */
[----:B------:R-:W-:Y:S01]  /*25c0*/  STL [R1+0x8c], R133 ;  /* 0x00008c8501007387 */ /* 0x000fe20000100800 */
[----:B----4-:R-:W-:-:S05]  /*25d0*/  FADD.FTZ R131, R93, R131 ;  /* 0x000000835d837221 */ /* 0x010fca0000010000 */
[----:B------:R0:W-:Y:S04]  /*25e0*/  STL [R1+0x90], R131 ;  /* 0x0000908301007387 */ /* 0x0001e80000100800 */
[----:B0-----:R-:W2:Y:S01]  /*25f0*/  LDL.LU R131, [R1+0x9c] ;  /* 0x00009c0001837983 */ /* 0x001ea20000300800 */
[----:B------:R-:W-:Y:S01]  /*2600*/  FFMA.FTZ R124, R168, R173, R124 ;  /* 0x000000ada87c7223 */ /* 0x000fe2000001007c */
[----:B------:R-:W-:Y:S01]  /*2610*/  FADD.FTZ R125, R149, R125 ;  /* 0x0000007d957d7221 */ /* 0x000fe20000010000 */
[----:B------:R-:W-:Y:S01]  /*2620*/  FFMA.FTZ R207, R111, R109, R207 ;  /* 0x0000006d6fcf7223 */ /* 0x000fe200000100cf */
[----:B------:R-:W-:Y:S01]  /*2630*/  FADD.FTZ R111, R112, -UR4 ;  /* 0x80000004706f7e21 */ /* 0x000fe20008010000 */
[----:B------:R-:W-:Y:S01]  /*2640*/  FFMA.FTZ R124, R157, R159, R124 ;  /* 0x0000009f9d7c7223 */ /* 0x000fe2000001007c */
[----:B------:R-:W-:Y:S01]  /*2650*/  FADD.FTZ R112, R113, -UR4 ;  /* 0x8000000471707e21 */ /* 0x000fe20008010000 */
[----:B------:R-:W-:Y:S01]  /*2660*/  FADD.FTZ R113, R114, -UR4 ;  /* 0x8000000472717e21 */ /* 0x000fe20008010000 */
        /* <DEDUP_REMOVED lines=11> */
[----:B------:R-:W-:Y:S01]  /*2720*/  FFMA.FTZ R209, R93, R112, R209 ;  /* 0x000000705dd17223 */ /* 0x000fe200000100d1 */
[----:B------:R-:W-:Y:S01]  /*2730*/  FMUL.FTZ R93, R130, R93 ;  /* 0x0000005d825d7220 */ /* 0x000fe20000410000 */
[----:B------:R-:W-:Y:S01]  /*2740*/  FADD.FTZ R125, R144, R124 ;  /* 0x0000007c907d7221 */ /* 0x000fe20000010000 */
[----:B------:R-:W4:Y:S01]  /*2750*/  LDL R130, [R1+0xf8] ;  /* 0x0000f80001827983 */ /* 0x000f220000100800 */
[----:B------:R-:W-:Y:S01]  /*2760*/  FFMA.FTZ R124, R148, R151, R114 ;  /* 0x00000097947c7223 */ /* 0x000fe20000010072 */
[----:B------:R-:W-:Y:S01]  /*2770*/  FMUL.FTZ R113, R113, UR8 ;  /* 0x0000000871717c20 */ /* 0x000fe20008410000 */
[----:B------:R-:W-:-:S03]  /*2780*/  FADD.FTZ R115, R115, -UR4 ;  /* 0x8000000473737e21 */ /* 0x000fc60008010000 */
[C---:B------:R-:W-:Y:S01]  /*2790*/  FFMA.FTZ R210, R94.reuse, R113, R210 ;  /* 0x000000715ed27223 */ /* 0x040fe200000100d2 */
[----:B---3--:R-:W-:Y:S01]  /*27a0*/  FADD.FTZ R129, R94, R129 ;  /* 0x000000815e817221 */ /* 0x008fe20000010000 */
[----:B------:R-:W-:-:S04]  /*27b0*/  FMUL.FTZ R114, R126, R94 ;  /* 0x0000005e7e727220 */ /* 0x000fc80000410000 */
[----:B------:R0:W-:Y:S04]  /*27c0*/  STL [R1+0x94], R129 ;  /* 0x0000948101007387 */ /* 0x0001e80000100800 */
[----:B------:R-:W3:Y:S01]  /*27d0*/  LDL.LU R126, [R1+0xa0] ;  /* 0x0000a000017e7983 */ /* 0x000ee20000300800 */
[----:B------:R-:W-:-:S03]  /*27e0*/  FADD.FTZ R128, R95, R128 ;  /* 0x000000805f807221 */ /* 0x000fc60000010000 */
[----:B0-----:R-:W3:Y:S04]  /*27f0*/  LDL R129, [R1+0xf4] ;  /* 0x0000f40001817983 */ /* 0x001ee80000100800 */
[----:B------:R0:W-:Y:S01]  /*2800*/  STL [R1+0x98], R128 ;  /* 0x0000988001007387 */ /* 0x0001e20000100800 */
[----:B------:R-:W-:-:S03]  /*2810*/  FMUL.FTZ R94, R115, UR8 ;  /* 0x00000008735e7c20 */ /* 0x000fc60008410000 */
[----:B0-----:R-:W3:Y:S01]  /*2820*/  LDL.LU R128, [R1+0xa4] ;  /* 0x0000a40001807983 */ /* 0x001ee20000300800 */
[----:B------:R-:W-:Y:S01]  /*2830*/  FFMA.FTZ R211, R95, R94, R211 ;  /* 0x0000005e5fd37223 */ /* 0x000fe200000100d3 */
[----:B------:R-:W-:Y:S02]  /*2840*/  FMUL.FTZ R95, R127, R95 ;  /* 0x0000005f7f5f7220 */ /* 0x000fe40000410000 */
[----:B------:R-:W3:Y:S04]  /*2850*/  LDL R127, [R1+0xf0] ;  /* 0x0000f000017f7983 */ /* 0x000ee80000100800 */
[----:B------:R-:W3:Y:S01]  /*2860*/  LDL.LU R133, [R1+0xa8] ;  /* 0x0000a80001857983 */ /* 0x000ee20000300800 */
[----:B--2---:R-:W-:-:S05]  /*2870*/  FADD.FTZ R131, R76, R131 ;  /* 0x000000834c837221 */ /* 0x004fca0000010000 */
[----:B------:R0:W-:Y:S04]  /*2880*/  STL [R1+0x9c], R131 ;  /* 0x00009c8301007387 */ /* 0x0001e80000100800 */
[----:B0-----:R-:W2:Y:S01]  /*2890*/  LDL R131, [R1+0xec] ;  /* 0x0000ec0001837983 */ /* 0x001ea20000100800 */
[----:B------:R-:W-:Y:S01]  /*28a0*/  FADD.FTZ R125, R118, R125 ;  /* 0x0000007d767d7221 */ /* 0x000fe20000010000 */
[----:B------:R-:W-:Y:S01]  /*28b0*/  FMUL.FTZ R150, R150, UR8 ;  /* 0x0000000896967c20 */ /* 0x000fe20008410000 */
[----:B------:R-:W-:-:S04]  /*28c0*/  @P0 IMAD.WIDE.U32 R68, R107, 0x10, R68 ;  /* 0x000000106b440825 */ /* 0x000fc800078e0044 */
[----:B------:R-:W-:Y:S01]  /*28d0*/  FADD.FTZ R125, R120, R125 ;  /* 0x0000007d787d7221 */ /* 0x000fe20000010000 */
[----:B------:R-:W-:Y:S01]  /*28e0*/  FFMA.FTZ R115, R150, R152, R124 ;  /* 0x0000009896737223 */ /* 0x000fe2000001007c */
[----:B------:R0:W5:Y:S02]  /*28f0*/  @P0 LDG.E.128 R24, desc[UR16][R68.64] ;  /* 0x0000001044180981 */ /* 0x000164000c1e1d00 */
[----:B------:R-:W-:Y:S01]  /*2900*/  FADD.FTZ R125, R122, R125 ;  /* 0x0000007d7a7d7221 */ /* 0x000fe20000010000 */
[----:B------:R-:W-:-:S03]  /*2910*/  FFMA.FTZ R115, R136, R138, R115 ;  /* 0x0000008a88737223 */ /* 0x000fc60000010073 */
[----:B------:R-:W-:Y:S01]  /*2920*/  FADD.FTZ R125, R134, R125 ;  /* 0x0000007d867d7221 */ /* 0x000fe20000010000 */
[----:B0-----:R-:W0:Y:S01]  /*2930*/  @P0 LDC.64 R68, c[0x0][0x438] ;  /* 0x00010e00ff440b82 */ /* 0x001e220000000a00 */
[----:B------:R-:W-:Y:S01]  /*2940*/  FFMA.FTZ R115, R137, R140, R115 ;  /* 0x0000008c89737223 */ /* 0x000fe20000010073 */
[----:B------:R-:W-:Y:S01]  /*2950*/  FADD.FTZ R124, R90, -UR4 ;  /* 0x800000045a7c7e21 */ /* 0x000fe20008010000 */
[----:B------:R-:W-:Y:S01]  /*2960*/  FADD.FTZ R90, R105, R125 ;  /* 0x0000007d695a7221 */ /* 0x000fe20000010000 */
[----:B------:R-:W-:-:S04]  /*2970*/  @P0 IMAD.WIDE.U32 R72, R156, 0x10, R72 ;  /* 0x000000109c480825 */ /* 0x000fc800078e0048 */
[----:B------:R-:W-:Y:S01]  /*2980*/  FFMA.FTZ R115, R139, R142, R115 ;  /* 0x0000008e8b737223 */ /* 0x000fe20000010073 */
[----:B------:R-:W-:Y:S01]  /*2990*/  FMUL.FTZ R111, R111, UR8 ;  /* 0x000000086f6f7c20 */ /* 0x000fe20008410000 */
[----:B------:R-:W-:Y:S01]  /*29a0*/  FADD.FTZ R90, R106, R90 ;  /* 0x0000005a6a5a7221 */ /* 0x000fe20000010000 */
[----:B------:R-:W-:Y:S01]  /*29b0*/  FADD.FTZ R125, R91, -UR4 ;  /* 0x800000045b7d7e21 */ /* 0x000fe20008010000 */
[----:B------:R1:W5:Y:S01]  /*29c0*/  @P0 LDG.E.128 R36, desc[UR16][R72.64] ;  /* 0x0000001048240981 */ /* 0x000362000c1e1d00 */
[----:B------:R-:W-:-:S04]  /*29d0*/  @P0 IMAD.WIDE.U32 R74, R166, 0x10, R74 ;  /* 0x00000010a64a0825 */ /* 0x000fc800078e004a */
[----:B------:R-:W-:Y:S01]  /*29e0*/  FFMA.FTZ R91, R141, R144, R115 ;  /* 0x000000908d5b7223 */ /* 0x000fe20000010073 */
[----:B------:R-:W-:Y:S01]  /*29f0*/  FADD.FTZ R115, R108, R90 ;  /* 0x0000005a6c737221 */ /* 0x000fe20000010000 */
[----:B------:R-:W-:Y:S01]  /*2a00*/  FFMA.FTZ R208, R92, R111, R208 ;  /* 0x0000006f5cd07223 */ /* 0x000fe200000100d0 */
[----:B------:R-:W-:Y:S01]  /*2a10*/  FMUL.FTZ R92, R132, R92 ;  /* 0x0000005c845c7220 */ /* 0x000fe20000410000 */
[----:B------:R-:W5:Y:S01]  /*2a20*/  @P0 LDG.E.128 R40, desc[UR16][R74.64] ;  /* 0x000000104a280981 */ /* 0x000f62000c1e1d00 */
[----:B-1----:R-:W-:-:S03]  /*2a30*/  IMAD.WIDE.U32 R72, R67, 0x10, R86 ;  /* 0x0000001043487825 */ /* 0x002fc600078e0056 */
[----:B------:R-:W2:Y:S01]  /*2a40*/  LDL.LU R132, [R1+0xac] ;  /* 0x0000ac0001847983 */ /* 0x000ea20000300800 */
[----:B----4-:R-:W-:Y:S01]  /*2a50*/  FMUL.FTZ R90, R130, R76 ;  /* 0x0000004c825a7220 */ /* 0x010fe20000410000 */
[----:B------:R-:W-:Y:S01]  /*2a60*/  FADD.FTZ R115, R110, R115 ;  /* 0x000000736e737221 */ /* 0x000fe20000010000 */
[----:B------:R-:W-:Y:S01]  /*2a70*/  FADD.FTZ R88, R88, -UR4 ;  /* 0x8000000458587e21 */ /* 0x000fe20008010000 */
[----:B------:R-:W4:Y:S01]  /*2a80*/  LDG.E.128 R72, desc[UR16][R72.64] ;  /* 0x0000001048487981 */ /* 0x000f22000c1e1d00 */
[----:B0-----:R-:W-:-:S04]  /*2a90*/  @P0 IMAD.WIDE.U32 R68, R97, 0x10, R68 ;  /* 0x0000001061440825 */ /* 0x001fc800078e0044 */
[----:B------:R-:W-:Y:S01]  /*2aa0*/  FMUL.FTZ R88, R88, UR8 ;  /* 0x0000000858587c20 */ /* 0x000fe20008410000 */
[----:B------:R-:W-:-:S03]  /*2ab0*/  FFMA.FTZ R91, R116, R118, R91 ;  /* 0x00000076745b7223 */ /* 0x000fc6000001005b */
[----:B------:R-:W-:Y:S01]  /*2ac0*/  FFMA.FTZ R212, R76, R88, R212 ;  /* 0x000000584cd47223 */ /* 0x000fe200000100d4 */
[----:B------:R0:W5:Y:S01]  /*2ad0*/  @P0 LDG.E.128 R16, desc[UR16][R68.64] ;  /* 0x0000001044100981 */ /* 0x000162000c1e1d00 */
[----:B------:R-:W-:Y:S01]  /*2ae0*/  FFMA.FTZ R76, R117, R120, R91 ;  /* 0x00000078754c7223 */ /* 0x000fe2000001005b */
[----:B------:R-:W-:-:S04]  /*2af0*/  @P0 IMAD.WIDE.U32 R70, R121, 0x10, R70 ;  /* 0x0000001079460825 */ /* 0x000fc800078e0046 */
[----:B------:R-:W-:Y:S01]  /*2b00*/  FMUL.FTZ R91, R124, UR8 ;  /* 0x000000087c5b7c20 */ /* 0x000fe20008410000 */
[----:B------:R-:W-:Y:S01]  /*2b10*/  FADD.FTZ R89, R89, -UR4 ;  /* 0x8000000459597e21 */ /* 0x000fe20008010000 */
[----:B------:R1:W5:Y:S01]  /*2b20*/  @P0 LDG.E.128 R28, desc[UR16][R70.64] ;  /* 0x00000010461c0981 */ /* 0x000362000c1e1d00 */
[----:B0-----:R-:W-:-:S04]  /*2b30*/  IMAD.WIDE.U32 R68, R66, 0x10, R86 ;  /* 0x0000001042447825 */ /* 0x001fc800078e0056 */
[----:B------:R-:W-:Y:S01]  /*2b40*/  FMUL.FTZ R89, R89, UR8 ;  /* 0x0000000859597c20 */ /* 0x000fe20008410000 */
[----:B------:R-:W-:Y:S01]  /*2b50*/  FFMA.FTZ R214, R78, R91, R214 ;  /* 0x0000005b4ed67223 */ /* 0x000fe200000100d6 */
[----:B------:R-:W4:Y:S04]  /*2b60*/  LDG.E.128 R84, desc[UR16][R84.64] ;  /* 0x0000001054547981 */ /* 0x000f28000c1e1d00 */
[----:B------:R-:W4:Y:S01]  /*2b70*/  LDG.E.128 R68, desc[UR16][R68.64] ;  /* 0x0000001044447981 */ /* 0x000f22000c1e1d00 */
[C---:B------:R-:W-:Y:S01]  /*2b80*/  FFMA.FTZ R213, R77.reuse, R89, R213 ;  /* 0x000000594dd57223 */ /* 0x040fe200000100d5 */
[----:B---3--:R-:W-:-:S05]  /*2b90*/  FADD.FTZ R126, R77, R126 ;  /* 0x0000007e4d7e7221 */ /* 0x008fca0000010000 */
[----:B------:R0:W-:Y:S04]  /*2ba0*/  STL [R1+0xa0], R126 ;  /* 0x0000a07e01007387 */ /* 0x0001e80000100800 */
[----:B------:R-:W3:Y:S01]  /*2bb0*/  LDL R130, [R1+0xe8] ;  /* 0x0000e80001827983 */ /* 0x000ee20000100800 */
[----:B0-----:R-:W-:Y:S01]  /*2bc0*/  FADD.FTZ R126, R92, R115 ;  /* 0x000000735c7e7221 */ /* 0x001fe20000010000 */
[----:B------:R-:W-:Y:S02]  /*2bd0*/  FMUL.FTZ R115, R129, R77 ;  /* 0x0000004d81737220 */ /* 0x000fe40000410000 */
[----:B------:R-:W3:Y:S01]  /*2be0*/  LDL R129, [R1+0xe4] ;  /* 0x0000e40001817983 */ /* 0x000ee20000100800 */
[----:B------:R-:W-:-:S05]  /*2bf0*/  FADD.FTZ R128, R78, R128 ;  /* 0x000000804e807221 */ /* 0x000fca0000010000 */
[----:B------:R0:W-:Y:S01]  /*2c00*/  STL [R1+0xa4], R128 ;  /* 0x0000a48001007387 */ /* 0x0001e20000100800 */
[----:B------:R-:W-:-:S03]  /*2c10*/  FMUL.FTZ R124, R127, R78 ;  /* 0x0000004e7f7c7220 */ /* 0x000fc60000410000 */
[----:B------:R-:W3:Y:S01]  /*2c20*/  LDL R127, [R1+0xdc] ;  /* 0x0000dc00017f7983 */ /* 0x000ee20000100800 */
[----:B------:R-:W-:-:S03]  /*2c30*/  FADD.FTZ R133, R79, R133 ;  /* 0x000000854f857221 */ /* 0x000fc60000010000 */
[----:B------:R-:W3:Y:S04]  /*2c40*/  LDL R135, [R1+0xd8] ;  /* 0x0000d80001877983 */ /* 0x000ee80000100800 */
[----:B0-----:R-:W3:Y:S01]  /*2c50*/  LDL R128, [R1+0xe0] ;  /* 0x0000e00001807983 */ /* 0x001ee20000100800 */
[----:B------:R-:W-:-:S03]  /*2c60*/  FADD.FTZ R77, R93, R126 ;  /* 0x0000007e5d4d7221 */ /* 0x000fc60000010000 */
[----:B------:R0:W-:Y:S01]  /*2c70*/  STL [R1+0xa8], R133 ;  /* 0x0000a88501007387 */ /* 0x0001e20000100800 */
[----:B------:R-:W-:Y:S01]  /*2c80*/  FADD.FTZ R78, R80, -UR4 ;  /* 0x80000004504e7e21 */ /* 0x000fe20008010000 */
[----:B------:R-:W-:Y:S02]  /*2c90*/  FMUL.FTZ R80, R125, UR8 ;  /* 0x000000087d507c20 */ /* 0x000fe40008410000 */
[----:B0-----:R-:W3:Y:S02]  /*2ca0*/  LDL R133, [R1+0xd4] ;  /* 0x0000d40001857983 */ /* 0x001ee40000100800 */
[----:B------:R-:W-:Y:S01]  /*2cb0*/  FFMA.FTZ R215, R79, R80, R215 ;  /* 0x000000504fd77223 */ /* 0x000fe200000100d7 */
[----:B--2---:R-:W-:Y:S02]  /*2cc0*/  FMUL.FTZ R126, R131, R79 ;  /* 0x0000004f837e7220 */ /* 0x004fe40000410000 */
[----:B------:R-:W2:Y:S04]  /*2cd0*/  LDL R131, [R1+0xd0] ;  /* 0x0000d00001837983 */ /* 0x000ea80000100800 */
[----:B------:R-:W2:Y:S01]  /*2ce0*/  LDL R79, [R1+0xcc] ;  /* 0x0000cc00014f7983 */ /* 0x000ea20000100800 */
        /* <DEDUP_REMOVED lines=9> */
[----:B------:R-:W-:-:S03]  /*2d80*/  FMUL.FTZ R125, R78, UR8 ;  /* 0x000000084e7d7c20 */ /* 0x000fc60008410000 */
[----:B------:R-:W-:Y:S01]  /*2d90*/  FFMA.FTZ R76, R109, R110, R76 ;  /* 0x0000006e6d4c7223 */ /* 0x000fe2000001004c */
[----:B------:R-:W-:-:S03]  /*2da0*/  FADD.FTZ R77, R77, R124 ;  /* 0x0000007c4d4d7221 */ /* 0x000fc60000010000 */
[----:B------:R-:W-:-:S04]  /*2db0*/  FFMA.FTZ R76, R111, R92, R76 ;  /* 0x0000005c6f4c7223 */ /* 0x000fc8000001004c */
[----:B------:R-:W-:Y:S01]  /*2dc0*/  FFMA.FTZ R76, R112, R93, R76 ;  /* 0x0000005d704c7223 */ /* 0x000fe2000001004c */
[C---:B----4-:R-:W-:Y:S01]  /*2dd0*/  FADD.FTZ R132, R72.reuse, R132 ;  /* 0x0000008448847221 */ /* 0x050fe20000010000 */
[----:B------:R-:W-:Y:S02]  /*2de0*/  FFMA.FTZ R216, R72, R125, R216 ;  /* 0x0000007d48d87223 */ /* 0x000fe400000100d8 */
[----:B------:R-:W-:-:S04]  /*2df0*/  FFMA.FTZ R78, R113, R114, R76 ;  /* 0x00000072714e7223 */ /* 0x000fc8000001004c */
[----:B------:R-:W-:Y:S01]  /*2e00*/  FFMA.FTZ R78, R94, R95, R78 ;  /* 0x0000005f5e4e7223 */ /* 0x000fe2000001004e */
[----:B------:R0:W-:Y:S03]  /*2e10*/  STL [R1+0xac], R132 ;  /* 0x0000ac8401007387 */ /* 0x0001e60000100800 */
[----:B------:R-:W-:-:S04]  /*2e20*/  FFMA.FTZ R78, R88, R90, R78 ;  /* 0x0000005a584e7223 */ /* 0x000fc8000001004e */
[----:B------:R-:W-:Y:S01]  /*2e30*/  FFMA.FTZ R78, R89, R115, R78 ;  /* 0x00000073594e7223 */ /* 0x000fe2000001004e */
[----:B0-----:R-:W-:-:S03]  /*2e40*/  FADD.FTZ R132, R81, -UR4 ;  /* 0x8000000451847e21 */ /* 0x001fc60008010000 */
[----:B------:R-:W-:-:S04]  /*2e50*/  FFMA.FTZ R78, R91, R124, R78 ;  /* 0x0000007c5b4e7223 */ /* 0x000fc8000001004e */
[----:B------:R-:W-:Y:S01]  /*2e60*/  FFMA.FTZ R78, R80, R126, R78 ;  /* 0x0000007e504e7223 */ /* 0x000fe2000001004e */
[----:B------:R-:W-:Y:S01]  /*2e70*/  FMUL.FTZ R132, R132, UR8 ;  /* 0x0000000884847c20 */ /* 0x000fe20008410000 */
[----:B------:R-:W-:Y:S01]  /*2e80*/  FADD.FTZ R76, R83, -UR4 ;  /* 0x80000004534c7e21 */ /* 0x000fe20008010000 */
[----:B---3--:R-:W-:Y:S01]  /*2e90*/  FMUL.FTZ R130, R130, R72 ;  /* 0x0000004882827220 */ /* 0x008fe20000410000 */
[----:B------:R-:W-:-:S04]  /*2ea0*/  FADD.FTZ R72, R77, R126 ;  /* 0x0000007e4d487221 */ /* 0x000fc80000010000 */
[----:B------:R-:W-:Y:S01]  /*2eb0*/  FADD.FTZ R72, R72, R130 ;  /* 0x0000008248487221 */ /* 0x000fe20000010000 */
[----:B------:R-:W-:-:S04]  /*2ec0*/  FMUL.FTZ R129, R129, R73 ;  /* 0x0000004981817220 */ /* 0x000fc80000410000 */
[----:B------:R-:W-:Y:S01]  /*2ed0*/  FADD.FTZ R72, R72, R129 ;  /* 0x0000008148487221 */ /* 0x000fe20000010000 */
[----:B------:R-:W-:Y:S01]  /*2ee0*/  FMUL.FTZ R127, R127, R75 ;  /* 0x0000004b7f7f7220 */ /* 0x000fe20000410000 */
[----:B------:R-:W-:-:S04]  /*2ef0*/  FMUL.FTZ R128, R128, R74 ;  /* 0x0000004a80807220 */ /* 0x000fc80000410000 */
[----:B------:R-:W-:Y:S01]  /*2f00*/  FADD.FTZ R72, R72, R128 ;  /* 0x0000008048487221 */ /* 0x000fe20000010000 */
[----:B------:R-:W-:-:S03]  /*2f10*/  FMUL.FTZ R81, R135, R68 ;  /* 0x0000004487517220 */ /* 0x000fc60000410000 */
[----:B------:R-:W-:Y:S01]  /*2f20*/  FADD.FTZ R72, R72, R127 ;  /* 0x0000007f48487221 */ /* 0x000fe20000010000 */
[----:B------:R-:W-:-:S03]  /*2f30*/  FADD.FTZ R77, R82, -UR4 ;  /* 0x80000004524d7e21 */ /* 0x000fc60008010000 */
[----:B------:R-:W-:Y:S01]  /*2f40*/  FADD.FTZ R72, R72, R81 ;  /* 0x0000005148487221 */ /* 0x000fe20000010000 */
[----:B------:R-:W-:-:S04]  /*2f50*/  FMUL.FTZ R82, R133, R69 ;  /* 0x0000004585527220 */ /* 0x000fc80000410000 */
[----:B------:R-:W-:Y:S01]  /*2f60*/  FADD.FTZ R72, R72, R82 ;  /* 0x0000005248487221 */ /* 0x000fe20000010000 */
[----:B------:R-:W-:Y:S01]  /*2f70*/  FFMA.FTZ R78, R125, R130, R78 ;  /* 0x000000827d4e7223 */ /* 0x000fe2000001004e */
[----:B------:R-:W-:-:S03]  /*2f80*/  FMUL.FTZ R83, R77, UR8 ;  /* 0x000000084d537c20 */ /* 0x000fc60008410000 */
[----:B------:R-:W-:Y:S01]  /*2f90*/  FFMA.FTZ R77, R132, R129, R78 ;  /* 0x00000081844d7223 */ /* 0x000fe2000001004e */
[----:B------:R-:W-:Y:S01]  /*2fa0*/  FADD.FTZ R78, R84, -UR4 ;  /* 0x80000004544e7e21 */ /* 0x000fe20008010000 */
[----:B------:R-:W-:Y:S02]  /*2fb0*/  FMUL.FTZ R84, R76, UR8 ;  /* 0x000000084c547c20 */ /* 0x000fe40008410000 */
[----:B------:R-:W-:-:S04]  /*2fc0*/  FFMA.FTZ R77, R83, R128, R77 ;  /* 0x00000080534d7223 */ /* 0x000fc8000001004d */
[----:B------:R-:W-:Y:S01]  /*2fd0*/  FFMA.FTZ R77, R84, R127, R77 ;  /* 0x0000007f544d7223 */ /* 0x000fe2000001004d */
[----:B------:R-:W-:Y:S01]  /*2fe0*/  FADD.FTZ R135, R87, -UR4 ;  /* 0x8000000457877e21 */ /* 0x000fe20008010000 */
[----:B--2---:R-:W-:-:S04]  /*2ff0*/  FMUL.FTZ R133, R131, R70 ;  /* 0x0000004683857220 */ /* 0x004fc80000410000 */
[----:B------:R-:W-:Y:S01]  /*3000*/  FADD.FTZ R72, R72, R133 ;  /* 0x0000008548487221 */ /* 0x000fe20000010000 */
[----:B------:R-:W-:-:S04]  /*3010*/  FMUL.FTZ R131, R79, R71 ;  /* 0x000000474f837220 */ /* 0x000fc80000410000 */
[----:B------:R-:W-:Y:S01]  /*3020*/  FADD.FTZ R72, R72, R131 ;  /* 0x0000008348487221 */ /* 0x000fe20000010000 */
[----:B------:R-:W-:-:S04]  /*3030*/  FADD.FTZ R79, R85, -UR4 ;  /* 0x80000004554f7e21 */ /* 0x000fc80008010000 */
[----:B------:R-:W0:Y:S01]  /*3040*/  SHFL.DOWN PT, R76, R72, 0x10, 0x1f ;  /* 0x0a001f00484c7f89 */ /* 0x000e2200000e0000 */
[----:B------:R-:W-:Y:S01]  /*3050*/  FMUL.FTZ R85, R78, UR8 ;  /* 0x000000084e557c20 */ /* 0x000fe20008410000 */
[----:B------:R-:W-:Y:S01]  /*3060*/  FADD.FTZ R78, R86, -UR4 ;  /* 0x80000004564e7e21 */ /* 0x000fe20008010000 */
[----:B------:R-:W-:Y:S02]  /*3070*/  FMUL.FTZ R86, R79, UR8 ;  /* 0x000000084f567c20 */ /* 0x000fe40008410000 */
[----:B------:R-:W-:Y:S01]  /*3080*/  FFMA.FTZ R77, R85, R81, R77 ;  /* 0x00000051554d7223 */ /* 0x000fe2000001004d */
[----:B------:R-:W-:-:S03]  /*3090*/  FMUL.FTZ R87, R78, UR8 ;  /* 0x000000084e577c20 */ /* 0x000fc60008410000 */
        /* <DEDUP_REMOVED lines=18> */
[C---:B------:R-:W-:Y:S01]  /*31c0*/  FADD.FTZ R224, R176.reuse, R224 ;  /* 0x000000e0b0e07221 */ /* 0x040fe20000010000 */
[----:B------:R-:W-:Y:S02]  /*31d0*/  FFMA.FTZ R99, R176, R0, R99 ;  /* 0x00000000b0637223 */ /* 0x000fe40000010063 */
[----:B------:R-:W2:Y:S01]  /*31e0*/  S2R R176, SR_TID.X ;  /* 0x0000000000b07919 */ /* 0x000ea20000002100 */
[----:B0-----:R-:W-:Y:S02]  /*31f0*/  FADD.FTZ R77, R77, R72 ;  /* 0x000000484d4d7221 */ /* 0x001fe40000010000 */
[----:B------:R-:W0:Y:S01]  /*3200*/  SHFL.DOWN PT, R72, R76, 0x1, 0x1f ;  /* 0x08201f004c487f89 */ /* 0x000e2200000e0000 */
[----:B--2---:R-:W-:Y:S01]  /*3210*/  LOP3.LUT P0, RZ, R176, 0x1f, RZ, 0xc0, !PT ;  /* 0x0000001fb0ff7812 */ /* 0x004fe2000780c0ff */
[----:B0-----:R-:W-:Y:S02]  /*3220*/  FADD.FTZ R76, R76, R72 ;  /* 0x000000484c4c7221 */ /* 0x001fe40000010000 */
[----:B------:R-:W0:Y:S01]  /*3230*/  SHFL.DOWN PT, R72, R77, 0x1, 0x1f ;  /* 0x08201f004d487f89 */ /* 0x000e2200000e0000 */
[----:B------:R-:W-:Y:S01]  /*3240*/  BSSY.RECONVERGENT B0, `(.L_x_16124) ;  /* 0x0000012000007945 */ /* 0x000fe20003800200 */
[C---:B------:R-:W-:Y:S01]  /*3250*/  FADD.FTZ R225, R177.reuse, R225 ;  /* 0x000000e1b1e17221 */ /* 0x040fe20000010000 */
[----:B------:R-:W-:Y:S01]  /*3260*/  FFMA.FTZ R100, R177, R172, R100 ;  /* 0x000000acb1647223 */ /* 0x000fe20000010064 */
[C---:B------:R-:W-:Y:S01]  /*3270*/  FADD.FTZ R226, R178.reuse, R226 ;  /* 0x000000e2b2e27221 */ /* 0x040fe20000010000 */
[----:B------:R-:W-:Y:S01]  /*3280*/  FFMA.FTZ R101, R178, R170, R101 ;  /* 0x000000aab2657223 */ /* 0x000fe20000010065 */
[C---:B------:R-:W-:Y:S01]  /*3290*/  FADD.FTZ R227, R179.reuse, R227 ;  /* 0x000000e3b3e37221 */ /* 0x040fe20000010000 */
[----:B------:R-:W-:Y:S01]  /*32a0*/  FFMA.FTZ R187, R179, R168, R187 ;  /* 0x000000a8b3bb7223 */ /* 0x000fe200000100bb */
[----:B------:R-:W-:Y:S01]  /*32b0*/  FFMA.FTZ R195, R155, R150, R195 ;  /* 0x000000969bc37223 */ /* 0x000fe200000100c3 */
[----:B0-----:R-:W-:Y:S01]  /*32c0*/  FADD.FTZ R77, R77, R72 ;  /* 0x000000484d4d7221 */ /* 0x001fe20000010000 */
[----:B-1----:R-:W-:Y:S06]  /*32d0*/  @P0 BRA `(.L_x_16125) ;  /* 0x0000000000200947 */ /* 0x002fec0003800000 */
        /* <DEDUP_REMOVED lines=8> */
.L_x_16125:
[----:B------:R-:W-:Y:S05]  /*3360*/  BSYNC.RECONVERGENT B0 ;  /* 0x0000000000007941 */ /* 0x000fea0003800200 */
.L_x_16124:
        /* <DEDUP_REMOVED lines=29> */
[----:B------:R-:W-:Y:S01]  /*3540*/  STL [R1+0xb4], R153 ;  /* 0x0000b49901007387 */ /* 0x000fe20000100800 */
[----:B------:R-:W-:Y:S01]  /*3550*/  FADD.FTZ R179, R68, R179 ;  /* 0x000000b344b37221 */ /* 0x000fe20000010000 */
[----:B------:R-:W-:Y:S02]  /*3560*/  FADD.FTZ R178, R69, R178 ;  /* 0x000000b245b27221 */ /* 0x000fe40000010000 */
[----:B------:R-:W-:Y:S01]  /*3570*/  STL [R1+0xb8], R72 ;  /* 0x0000b84801007387 */ /* 0x000fe20000100800 */
[----:B------:R-:W-:-:S03]  /*3580*/  FADD.FTZ R177, R70, R177 ;  /* 0x000000b146b17221 */ /* 0x000fc60000010000 */
[----:B------:R-:W1:Y:S01]  /*3590*/  LDS.128 R72, [UR5] ;  /* 0x00000005ff487984 */ /* 0x000e620008000c00 */
[----:B------:R-:W-:-:S03]  /*35a0*/  FADD.FTZ R176, R71, R176 ;  /* 0x000000b047b07221 */ /* 0x000fc60000010000 */
        /* <DEDUP_REMOVED lines=17> */
[----:B--2---:R-:W-:-:S14]  /*36c0*/  BRA.U UP1, `(.L_x_16126) ;  /* 0x0000002d01c47547 */ /* 0x004fdc000b800000 */
[----:B------:R-:W-:-:S05]  /*36d0*/  MOV R69, 0x10 ;  /* 0x0000001000457802 */ /* 0x000fca0000000f00 */
[----:B------:R-:W-:-:S06]  /*36e0*/  IMAD.WIDE.U32 R68, R166, R69, UR26 ;  /* 0x0000001aa6447e25 */ /* 0x000fcc000f8e0045 */
[----:B------:R-:W5:Y:S01]  /*36f0*/  LDG.E.128 R68, desc[UR16][R68.64] ;  /* 0x0000001044447981 */ /* 0x000f62000c1e1d00 */
[----:B------:R-:W-:-:S04]  /*3700*/  ISETP.NE.U32.AND P0, PT, RZ, UR24, PT ;  /* 0x00000018ff007c0c */ /* 0x000fc8000bf05070 */
[----:B------:R-:W-:-:S13]  /*3710*/  ISETP.NE.AND.EX P0, PT, RZ, UR25, PT, P0 ;  /* 0x00000019ff007c0c */ /* 0x000fda000bf05300 */
[----:B------:R-:W-:Y:S05]  /*3720*/  @P0 BRA `(.L_x_16127) ;  /* 0x0000000000840947 */ /* 0x000fea0003800000 */
[----:B------:R-:W-:Y:S01]  /*3730*/  MOV R72, UR4 ;  /* 0x0000000400487c02 */ /* 0x000fe20008000f00 */
[----:B------:R-:W-:Y:S02]  /*3740*/  HADD2.F32 R73, -RZ, R2.H0_H0 ;  /* 0x20000002ff497230 */ /* 0x000fe40000004100 */
[----:B------:R-:W-:Y:S02]  /*3750*/  HADD2.F32 R74, -RZ, R3.H0_H0 ;  /* 0x20000003ff4a7230 */ /* 0x000fe40000004100 */
[----:B------:R-:W-:Y:S01]  /*3760*/  FFMA.FTZ R72, R0, R72, UR5 ;  /* 0x0000000500487e23 */ /* 0x000fe20008010048 */
[----:B------:R-:W-:Y:S01]  /*3770*/  MOV R0, UR4 ;  /* 0x0000000400007c02 */ /* 0x000fe20008000f00 */
[----:B------:R-:W-:Y:S02]  /*3780*/  HADD2.F32 R75, -RZ, R165.H1_H1 ;  /* 0x300000a5ff4b7230 */ /* 0x000fe40000004100 */
[----:B------:R-:W-:Y:S02]  /*3790*/  FADD.FTZ R72, R171, -R72 ;  /* 0x80000048ab487221 */ /* 0x000fe40000010000 */
[----:B------:R-:W-:-:S02]  /*37a0*/  FFMA.FTZ R0, R172, R0, UR5 ;  /* 0x00000005ac007e23 */ /* 0x000fc40008010000 */
[----:B------:R-:W-:Y:S02]  /*37b0*/  FMUL.FTZ R72, R72, UR8 ;  /* 0x0000000848487c20 */ /* 0x000fe40008410000 */
[----:B------:R-:W-:Y:S01]  /*37c0*/  FADD.FTZ R169, R169, -R0 ;  /* 0x80000000a9a97221 */ /* 0x000fe20000010000 */
[----:B------:R-:W-:Y:S01]  /*37d0*/  MOV R0, UR4 ;  /* 0x0000000400007c02 */ /* 0x000fe20008000f00 */
[----:B------:R-:W-:Y:S02]  /*37e0*/  FMUL.FTZ R72, R72, UR7 ;  /* 0x0000000748487c20 */ /* 0x000fe40008410000 */
[----:B------:R-:W-:Y:S02]  /*37f0*/  FMUL.FTZ R169, R169, UR8 ;  /* 0x00000008a9a97c20 */ /* 0x000fe40008410000 */
[----:B------:R-:W-:Y:S02]  /*3800*/  FFMA.FTZ R0, R170, R0, UR5 ;  /* 0x00000005aa007e23 */ /* 0x000fe40008010000 */
[----:B------:R-:W-:-:S02]  /*3810*/  FMUL.FTZ R169, R169, UR7 ;  /* 0x00000007a9a97c20 */ /* 0x000fc40008410000 */
[----:B------:R-:W-:Y:S01]  /*3820*/  FADD.FTZ R167, R167, -R0 ;  /* 0x80000000a7a77221 */ /* 0x000fe20000010000 */
[----:B------:R-:W-:-:S03]  /*3830*/  MOV R0, UR4 ;  /* 0x0000000400007c02 */ /* 0x000fc60008000f00 */
[----:B------:R-:W-:Y:S02]  /*3840*/  FMUL.FTZ R167, R167, UR8 ;  /* 0x00000008a7a77c20 */ /* 0x000fe40008410000 */
[----:B------:R-:W-:Y:S02]  /*3850*/  FFMA.FTZ R0, R168, R0, UR5 ;  /* 0x00000005a8007e23 */ /* 0x000fe40008010000 */
[----:B------:R-:W-:Y:S02]  /*3860*/  FMUL.FTZ R167, R167, UR7 ;  /* 0x00000007a7a77c20 */ /* 0x000fe40008410000 */
[----:B------:R-:W-:Y:S01]  /*3870*/  FADD.FTZ R173, R173, -R0 ;  /* 0x80000000adad7221 */ /* 0x000fe20000010000 */
[----:B-----5:R-:W-:Y:S01]  /*3880*/  FMUL.FTZ R0, R68, R72 ;  /* 0x0000004844007220 */ /* 0x020fe20000410000 */
[----:B------:R-:W-:Y:S01]  /*3890*/  FMUL.FTZ R68, R72, R73 ;  /* 0x0000004948447220 */ /* 0x000fe20000410000 */
[----:B------:R-:W-:Y:S02]  /*38a0*/  HADD2.F32 R73, -RZ, R165.H0_H0 ;  /* 0x200000a5ff497230 */ /* 0x000fe40000004100 */
[----:B------:R-:W-:Y:S01]  /*38b0*/  FMUL.FTZ R173, R173, UR8 ;  /* 0x00000008adad7c20 */ /* 0x000fe20008410000 */
[----:B------:R-:W-:-:S03]  /*38c0*/  FMUL.FTZ R72, R69, R169 ;  /* 0x000000a945487220 */ /* 0x000fc60000410000 */
[----:B------:R-:W-:Y:S01]  /*38d0*/  FMUL.FTZ R173, R173, UR7 ;  /* 0x00000007adad7c20 */ /* 0x000fe20008410000 */
[----:B------:R-:W-:Y:S01]  /*38e0*/  FMUL.FTZ R69, R169, R73 ;  /* 0x00000049a9457220 */ /* 0x000fe20000410000 */
[----:B------:R-:W-:Y:S01]  /*38f0*/  FMUL.FTZ R73, R70, R167 ;  /* 0x000000a746497220 */ /* 0x000fe20000410000 */
[----:B------:R-:W-:Y:S01]  /*3900*/  FMUL.FTZ R70, R167, R74 ;  /* 0x0000004aa7467220 */ /* 0x000fe20000410000 */
[----:B------:R-:W-:Y:S01]  /*3910*/  FMUL.FTZ R74, R71, R173 ;  /* 0x000000ad474a7220 */ /* 0x000fe20000410000 */
[----:B------:R-:W-:Y:S01]  /*3920*/  FMUL.FTZ R71, R173, R75 ;  /* 0x0000004bad477220 */ /* 0x000fe20000410000 */
[----:B------:R-:W-:Y:S06]  /*3930*/  BRA `(.L_x_16128) ;  /* 0x0000000000807947 */ /* 0x000fec0003800000 */
.L_x_16127:
[----:B------:R-:W-:Y:S01]  /*3940*/  MOV R44, UR4 ;  /* 0x00000004002c7c02 */ /* 0x000fe20008000f00 */
[----:B------:R-:W-:Y:S01]  /*3950*/  HADD2.F32 R72, -RZ, R2.H0_H0 ;  /* 0x20000002ff487230 */ /* 0x000fe20000004100 */
[----:B------:R-:W-:-:S03]  /*3960*/  MOV R46, UR4 ;  /* 0x00000004002e7c02 */ /* 0x000fc60008000f00 */
[----:B------:R-:W-:Y:S01]  /*3970*/  FFMA.FTZ R44, R0, R44, UR5 ;  /* 0x00000005002c7e23 */ /* 0x000fe2000801002c */
[----:B------:R-:W-:Y:S01]  /*3980*/  MOV R0, UR4 ;  /* 0x0000000400007c02 */ /* 0x000fe20008000f00 */
[----:B------:R-:W-:Y:S02]  /*3990*/  FFMA.FTZ R47, R168, R46, UR5 ;  /* 0x00000005a82f7e23 */ /* 0x000fe4000801002e */
[----:B------:R-:W-:Y:S02]  /*39a0*/  FADD.FTZ R44, R171, -R44 ;  /* 0x8000002cab2c7221 */ /* 0x000fe40000010000 */
[----:B------:R-:W-:Y:S01]  /*39b0*/  FFMA.FTZ R0, R172, R0, UR5 ;  /* 0x00000005ac007e23 */ /* 0x000fe20008010000 */
[----:B------:R-:W-:Y:S01]  /*39c0*/  FADD.FTZ R47, R173, -R47 ;  /* 0x8000002fad2f7221 */ /* 0x000fe20000010000 */
[----:B------:R-:W-:Y:S02]  /*39d0*/  FMUL.FTZ R44, R44, UR8 ;  /* 0x000000082c2c7c20 */ /* 0x000fe40008410000 */
[----:B------:R-:W-:Y:S01]  /*39e0*/  FADD.FTZ R45, R169, -R0 ;  /* 0x80000000a92d7221 */ /* 0x000fe20000010000 */
[----:B------:R-:W-:Y:S01]  /*39f0*/  MOV R0, UR4 ;  /* 0x0000000400007c02 */ /* 0x000fe20008000f00 */
[----:B------:R-:W-:Y:S01]  /*3a00*/  FMUL.FTZ R73, R44, UR7 ;  /* 0x000000072c497c20 */ /* 0x000fe20008410000 */
[----:B------:R-:W-:Y:S01]  /*3a10*/  FMUL.FTZ R47, R47, UR8 ;  /* 0x000000082f2f7c20 */ /* 0x000fe20008410000 */
[----:B------:R-:W-:-:S02]  /*3a20*/  FMUL.FTZ R45, R45, UR8 ;  /* 0x000000082d2d7c20 */ /* 0x000fc40008410000 */
[----:B------:R-:W-:Y:S01]  /*3a30*/  FFMA.FTZ R0, R170, R0, UR5 ;  /* 0x00000005aa007e23 */ /* 0x000fe20008010000 */
[----:B------:R-:W-:Y:S01]  /*3a40*/  FMUL.FTZ R76, R47, UR7 ;  /* 0x000000072f4c7c20 */ /* 0x000fe20008410000 */
[----:B------:R-:W-:Y:S02]  /*3a50*/  FMUL.FTZ R74, R45, UR7 ;  /* 0x000000072d4a7c20 */ /* 0x000fe40008410000 */
[----:B------:R-:W-:Y:S01]  /*3a60*/  FADD.FTZ R46, R167, -R0 ;  /* 0x80000000a72e7221 */ /* 0x000fe20000010000 */
[----:B-----5:R-:W-:Y:S01]  /*3a70*/  FMUL.FTZ R0, R68, R73 ;  /* 0x0000004944007220 */ /* 0x020fe20000410000 */
[----:B------:R-:W-:Y:S01]  /*3a80*/  FMUL.FTZ R68, R73, R72 ;  /* 0x0000004849447220 */ /* 0x000fe20000410000 */
[----:B------:R-:W-:Y:S02]  /*3a90*/  HADD2.F32 R73, -RZ, R165.H0_H0 ;  /* 0x200000a5ff497230 */ /* 0x000fe40000004100 */
[----:B------:R-:W-:Y:S01]  /*3aa0*/  FMUL.FTZ R46, R46, UR8 ;  /* 0x000000082e2e7c20 */ /* 0x000fe20008410000 */
[----:B------:R-:W-:-:S02]  /*3ab0*/  FMUL.FTZ R72, R69, R74 ;  /* 0x0000004a45487220 */ /* 0x000fc40000410000 */
[----:B------:R-:W-:Y:S01]  /*3ac0*/  FMUL.FTZ R69, R74, R73 ;  /* 0x000000494a457220 */ /* 0x000fe20000410000 */
[----:B------:R-:W-:Y:S02]  /*3ad0*/  HADD2.F32 R74, -RZ, R3.H0_H0 ;  /* 0x20000003ff4a7230 */ /* 0x000fe40000004100 */
[----:B------:R-:W-:-:S04]  /*3ae0*/  FMUL.FTZ R75, R46, UR7 ;  /* 0x000000072e4b7c20 */ /* 0x000fc80008410000 */
[----:B------:R-:W-:Y:S01]  /*3af0*/  FMUL.FTZ R73, R70, R75 ;  /* 0x0000004b46497220 */ /* 0x000fe20000410000 */
[----:B------:R-:W-:Y:S01]  /*3b00*/  FMUL.FTZ R70, R75, R74 ;  /* 0x0000004a4b467220 */ /* 0x000fe20000410000 */
[----:B------:R-:W-:Y:S02]  /*3b10*/  HADD2.F32 R75, -RZ, R165.H1_H1 ;  /* 0x300000a5ff4b7230 */ /* 0x000fe40000004100 */
[----:B------:R-:W-:-:S03]  /*3b20*/  FMUL.FTZ R74, R71, R76 ;  /* 0x0000004c474a7220 */ /* 0x000fc60000410000 */
[----:B------:R-:W-:-:S07]  /*3b30*/  FMUL.FTZ R71, R76, R75 ;  /* 0x0000004b4c477220 */ /* 0x000fce0000410000 */
.L_x_16128:
[----:B------:R-:W0:Y:S01]  /*3b40*/  @P0 LDC.64 R76, c[0x0][0x478] ;  /* 0x00011e00ff4c0b82 */ /* 0x000e220000000a00 */
[----:B------:R-:W-:Y:S02]  /*3b50*/  HFMA2 R167, -RZ, RZ, 0, 9.5367431640625e-07 ;  /* 0x00000010ffa77431 */ /* 0x000fe400000001ff */
[----:B0-----:R-:W-:-:S04]  /*3b60*/  @P0 IMAD.WIDE.U32 R76, R166, 0x10, R76 ;  /* 0x00000010a64c0825 */ /* 0x001fc800078e004c */
[----:B------:R-:W-:Y:S01]  /*3b70*/  IMAD.WIDE.U32 R166, R166, R167, UR28 ;  /* 0x0000001ca6a67e25 */ /* 0x000fe2000f8e00a7 */
[----:B------:R-:W-:Y:S04]  /*3b80*/  @P0 STG.E.128 desc[UR16][R76.64], R44 ;  /* 0x0000002c4c000986 */ /* 0x000fe8000c101d10 */
[----:B------:R0:W-:Y:S02]  /*3b90*/  STG.E.128 desc[UR16][R166.64], R68 ;  /* 0x00000044a6007986 */ /* 0x0001e4000c101d10 */
[----:B0-----:R-:W-:-:S05]  /*3ba0*/  MOV R68, 0x10 ;  /* 0x0000001000447802 */ /* 0x001fca0000000f00 */
[----:B------:R-:W-:-:S06]  /*3bb0*/  IMAD.WIDE.U32 R68, R156, R68, UR26 ;  /* 0x0000001a9c447e25 */ /* 0x000fcc000f8e0044 */
[----:B------:R-:W5:Y:S01]  /*3bc0*/  LDG.E.128 R68, desc[UR16][R68.64] ;  /* 0x0000001044447981 */ /* 0x000f62000c1e1d00 */
[----:B------:R-:W-:Y:S05]  /*3bd0*/  @!P0 BRA `(.L_x_16129) ;  /* 0x0000000000848947 */ /* 0x000fea0003800000 */
[----:B------:R-:W-:Y:S01]  /*3be0*/  MOV R44, UR4 ;  /* 0x00000004002c7c02 */ /* 0x000fe20008000f00 */
[----:B------:R-:W-:Y:S01]  /*3bf0*/  HADD2.F32 R76, -RZ, R48.H0_H0 ;  /* 0x20000030ff4c7230 */ /* 0x000fe20000004100 */
[----:B------:R-:W-:Y:S02]  /*3c00*/  MOV R45, UR4 ;  /* 0x00000004002d7c02 */ /* 0x000fe40008000f00 */
[----:B------:R-:W-:Y:S01]  /*3c10*/  MOV R46, UR4 ;  /* 0x00000004002e7c02 */ /* 0x000fe20008000f00 */
[----:B------:R-:W-:Y:S01]  /*3c20*/  FFMA.FTZ R44, R157, R44, UR5 ;  /* 0x000000059d2c7e23 */ /* 0x000fe2000801002c */
[----:B------:R-:W-:Y:S01]  /*3c30*/  MOV R47, UR4 ;  /* 0x00000004002f7c02 */ /* 0x000fe20008000f00 */
[----:B------:R-:W-:Y:S02]  /*3c40*/  FFMA.FTZ R45, R158, R45, UR5 ;  /* 0x000000059e2d7e23 */ /* 0x000fe4000801002d */
[----:B------:R-:W-:Y:S01]  /*3c50*/  FADD.FTZ R44, R159, -R44 ;  /* 0x8000002c9f2c7221 */ /* 0x000fe20000010000 */
[----:B------:R-:W-:Y:S01]  /*3c60*/  FFMA.FTZ R46, R160, R46, UR5 ;  /* 0x00000005a02e7e23 */ /* 0x000fe2000801002e */
[----:B------:R-:W-:Y:S01]  /*3c70*/  FADD.FTZ R45, R161, -R45 ;  /* 0x8000002da12d7221 */ /* 0x000fe20000010000 */
[----:B------:R-:W-:Y:S01]  /*3c80*/  FFMA.FTZ R47, R162, R47, UR5 ;  /* 0x00000005a22f7e23 */ /* 0x000fe2000801002f */
        /* <DEDUP_REMOVED lines=8> */
[----:B-----5:R-:W-:Y:S01]  /*3d10*/  FMUL.FTZ R75, R68, R77 ;  /* 0x0000004d444b7220 */ /* 0x020fe20000410000 */
[----:B------:R-:W-:Y:S01]  /*3d20*/  FMUL.FTZ R68, R77, R76 ;  /* 0x0000004c4d447220 */ /* 0x000fe20000410000 */
[----:B------:R-:W-:-:S02]  /*3d30*/  HADD2.F32 R77, -RZ, R174.H1_H1 ;  /* 0x300000aeff4d7230 */ /* 0x000fc40000004100 */
[----:B------:R-:W-:Y:S01]  /*3d40*/  FMUL.FTZ R76, R69, R78 ;  /* 0x0000004e454c7220 */ /* 0x000fe20000410000 */
[----:B------:R-:W-:Y:S01]  /*3d50*/  FMUL.FTZ R79, R46, UR7 ;  /* 0x000000072e4f7c20 */ /* 0x000fe20008410000 */
[----:B------:R-:W-:Y:S01]  /*3d60*/  FMUL.FTZ R153, R47, UR7 ;  /* 0x000000072f997c20 */ /* 0x000fe20008410000 */
[----:B------:R-:W-:Y:S01]  /*3d70*/  FMUL.FTZ R69, R78, R77 ;  /* 0x0000004d4e457220 */ /* 0x000fe20000410000 */
[----:B------:R-:W-:Y:S02]  /*3d80*/  HADD2.F32 R78, -RZ, R49.H0_H0 ;  /* 0x20000031ff4e7230 */ /* 0x000fe40000004100 */
[----:B------:R-:W-:-:S03]  /*3d90*/  FMUL.FTZ R77, R70, R79 ;  /* 0x0000004f464d7220 */ /* 0x000fc60000410000 */
[----:B------:R-:W-:Y:S01]  /*3da0*/  FMUL.FTZ R70, R79, R78 ;  /* 0x0000004e4f467220 */ /* 0x000fe20000410000 */
[----:B------:R-:W-:Y:S02]  /*3db0*/  HADD2.F32 R79, -RZ, R174.H0_H0 ;  /* 0x200000aeff4f7230 */ /* 0x000fe40000004100 */
[----:B------:R-:W-:-:S03]  /*3dc0*/  FMUL.FTZ R78, R71, R153 ;  /* 0x00000099474e7220 */ /* 0x000fc60000410000 */
[----:B------:R-:W-:Y:S01]  /*3dd0*/  FMUL.FTZ R71, R153, R79 ;  /* 0x0000004f99477220 */ /* 0x000fe20000410000 */
[----:B------:R-:W-:Y:S06]  /*3de0*/  BRA `(.L_x_16130) ;  /* 0x0000000000807947 */ /* 0x000fec0003800000 */
.L_x_16129:
[----:B------:R-:W-:Y:S01]  /*3df0*/  MOV R76, UR4 ;  /* 0x00000004004c7c02 */ /* 0x000fe20008000f00 */
[----:B------:R-:W-:Y:S01]  /*3e00*/  HADD2.F32 R77, -RZ, R48.H0_H0 ;  /* 0x20000030ff4d7230 */ /* 0x000fe20000004100 */
[----:B------:R-:W-:Y:S01]  /*3e10*/  MOV R75, UR4 ;  /* 0x00000004004b7c02 */ /* 0x000fe20008000f00 */
[----:B------:R-:W-:Y:S02]  /*3e20*/  HADD2.F32 R78, -RZ, R49.H0_H0 ;  /* 0x20000031ff4e7230 */ /* 0x000fe40000004100 */
[----:B------:R-:W-:Y:S01]  /*3e30*/  FFMA.FTZ R76, R158, R76, UR5 ;  /* 0x000000059e4c7e23 */ /* 0x000fe2000801004c */
[----:B------:R-:W-:Y:S02]  /*3e40*/  HADD2.F32 R79, -RZ, R174.H0_H0 ;  /* 0x200000aeff4f7230 */ /* 0x000fe40000004100 */
[----:B------:R-:W-:Y:S01]  /*3e50*/  FFMA.FTZ R75, R157, R75, UR5 ;  /* 0x000000059d4b7e23 */ /* 0x000fe2000801004b */
[----:B------:R-:W-:Y:S01]  /*3e60*/  FADD.FTZ R161, R161, -R76 ;  /* 0x8000004ca1a17221 */ /* 0x000fe20000010000 */
[----:B------:R-:W-:-:S02]  /*3e70*/  MOV R76, UR4 ;  /* 0x00000004004c7c02 */ /* 0x000fc40008000f00 */
[----:B------:R-:W-:Y:S01]  /*3e80*/  FADD.FTZ R75, R159, -R75 ;  /* 0x8000004b9f4b7221 */ /* 0x000fe20000010000 */
[----:B------:R-:W-:Y:S02]  /*3e90*/  FMUL.FTZ R161, R161, UR8 ;  /* 0x00000008a1a17c20 */ /* 0x000fe40008410000 */
[----:B------:R-:W-:Y:S01]  /*3ea0*/  FFMA.FTZ R76, R160, R76, UR5 ;  /* 0x00000005a04c7e23 */ /* 0x000fe2000801004c */
[----:B------:R-:W-:Y:S01]  /*3eb0*/  FMUL.FTZ R75, R75, UR8 ;  /* 0x000000084b4b7c20 */ /* 0x000fe20008410000 */
[----:B------:R-:W-:Y:S02]  /*3ec0*/  FMUL.FTZ R161, R161, UR7 ;  /* 0x00000007a1a17c20 */ /* 0x000fe40008410000 */
[----:B------:R-:W-:Y:S01]  /*3ed0*/  FADD.FTZ R163, R163, -R76 ;  /* 0x8000004ca3a37221 */ /* 0x000fe20000010000 */
[----:B------:R-:W-:-:S03]  /*3ee0*/  MOV R76, UR4 ;  /* 0x00000004004c7c02 */ /* 0x000fc60008000f00 */
[----:B------:R-:W-:Y:S02]  /*3ef0*/  FMUL.FTZ R163, R163, UR8 ;  /* 0x00000008a3a37c20 */ /* 0x000fe40008410000 */
[----:B------:R-:W-:Y:S02]  /*3f00*/  FFMA.FTZ R76, R162, R76, UR5 ;  /* 0x00000005a24c7e23 */ /* 0x000fe4000801004c */
[----:B------:R-:W-:Y:S02]  /*3f10*/  FMUL.FTZ R163, R163, UR7 ;  /* 0x00000007a3a37c20 */ /* 0x000fe40008410000 */
[----:B------:R-:W-:Y:S01]  /*3f20*/  FADD.FTZ R164, R164, -R76 ;  /* 0x8000004ca4a47221 */ /* 0x000fe20000010000 */
[----:B------:R-:W-:-:S03]  /*3f30*/  FMUL.FTZ R76, R75, UR7 ;  /* 0x000000074b4c7c20 */ /* 0x000fc60008410000 */
[----:B------:R-:W-:Y:S01]  /*3f40*/  FMUL.FTZ R164, R164, UR8 ;  /* 0x00000008a4a47c20 */ /* 0x000fe20008410000 */
[----:B-----5:R-:W-:Y:S01]  /*3f50*/  FMUL.FTZ R75, R68, R76 ;  /* 0x0000004c444b7220 */ /* 0x020fe20000410000 */
[----:B------:R-:W-:Y:S01]  /*3f60*/  FMUL.FTZ R68, R76, R77 ;  /* 0x0000004d4c447220 */ /* 0x000fe20000410000 */
[----:B------:R-:W-:Y:S02]  /*3f70*/  HADD2.F32 R77, -RZ, R174.H1_H1 ;  /* 0x300000aeff4d7230 */ /* 0x000fe40000004100 */
[----:B------:R-:W-:Y:S01]  /*3f80*/  FMUL.FTZ R76, R69, R161 ;  /* 0x000000a1454c7220 */ /* 0x000fe20000410000 */
[----:B------:R-:W-:Y:S02]  /*3f90*/  FMUL.FTZ R164, R164, UR7 ;  /* 0x00000007a4a47c20 */ /* 0x000fe40008410000 */
[----:B------:R-:W-:Y:S01]  /*3fa0*/  FMUL.FTZ R69, R161, R77 ;  /* 0x0000004da1457220 */ /* 0x000fe20000410000 */
[----:B------:R-:W-:Y:S01]  /*3fb0*/  FMUL.FTZ R77, R70, R163 ;  /* 0x000000a3464d7220 */ /* 0x000fe20000410000 */
[----:B------:R-:W-:Y:S01]  /*3fc0*/  FMUL.FTZ R70, R163, R78 ;  /* 0x0000004ea3467220 */ /* 0x000fe20000410000 */
[----:B------:R-:W-:Y:S01]  /*3fd0*/  FMUL.FTZ R78, R71, R164 ;  /* 0x000000a4474e7220 */ /* 0x000fe20000410000 */
[----:B------:R-:W-:-:S07]  /*3fe0*/  FMUL.FTZ R71, R164, R79 ;  /* 0x0000004fa4477220 */ /* 0x000fce0000410000 */
.L_x_16130:
        /* <DEDUP_REMOVED lines=10> */
[----:B------:R-:W-:Y:S02]  /*4090*/  MOV R44, UR4 ;  /* 0x00000004002c7c02 */ /* 0x000fe40008000f00 */
[----:B------:R-:W-:Y:S02]  /*40a0*/  MOV R45, UR4 ;  /* 0x00000004002d7c02 */ /* 0x000fe40008000f00 */
[----:B------:R-:W-:Y:S01]  /*40b0*/  MOV R46, UR4 ;  /* 0x00000004002e7c02 */ /* 0x000fe20008000f00 */
[----:B------:R-:W-:Y:S01]  /*40c0*/  FFMA.FTZ R44, R146, R44, UR5 ;  /* 0x00000005922c7e23 */ /* 0x000fe2000801002c */
[----:B------:R-:W-:Y:S01]  /*40d0*/  MOV R47, UR4 ;  /* 0x00000004002f7c02 */ /* 0x000fe20008000f00 */
[----:B------:R-:W-:Y:S01]  /*40e0*/  FFMA.FTZ R45, R145, R45, UR5 ;  /* 0x00000005912d7e23 */ /* 0x000fe2000801002d */
[----:B------:R-:W-:Y:S02]  /*40f0*/  HADD2.F32 R145, -RZ, R50.H0_H0 ;  /* 0x20000032ff917230 */ /* 0x000fe40000004100 */
        /* <DEDUP_REMOVED lines=26> */
.L_x_16131:
[----:B------:R-:W-:-:S05]  /*42a0*/  MOV R79, UR4 ;  /* 0x00000004004f7c02 */ /* 0x000fca0008000f00 */
[----:B------:R-:W-:Y:S01]  /*42b0*/  FFMA.FTZ R79, R146, R79, UR5 ;  /* 0x00000005924f7e23 */ /* 0x000fe2000801004f */
[----:B------:R-:W-:-:S03]  /*42c0*/  MOV R146, UR4 ;  /* 0x0000000400927c02 */ /* 0x000fc60008000f00 */
[----:B------:R-:W-:Y:S01]  /*42d0*/  FADD.FTZ R79, R147, -R79 ;  /* 0x8000004f934f7221 */ /* 0x000fe20000010000 */
[----:B------:R-:W-:Y:S02]  /*42e0*/  HADD2.F32 R147, -RZ, R51.H0_H0 ;  /* 0x20000033ff937230 */ /* 0x000fe40000004100 */
[----:B------:R-:W-:Y:S01]  /*42f0*/  FFMA.FTZ R146, R145, R146, UR5 ;  /* 0x0000000591927e23 */ /* 0x000fe20008010092 */
[----:B------:R-:W-:Y:S01]  /*4300*/  MOV R145, UR4 ;  /* 0x0000000400917c02 */ /* 0x000fe20008000f00 */
[----:B------:R-:W-:Y:S02]  /*4310*/  FMUL.FTZ R79, R79, UR8 ;  /* 0x000000084f4f7c20 */ /* 0x000fe40008410000 */
[----:B------:R-:W-:Y:S01]  /*4320*/  FADD.FTZ R149, R149, -R146 ;  /* 0x8000009295957221 */ /* 0x000fe20000010000 */
[----:B------:R-:W-:Y:S02]  /*4330*/  HADD2.F32 R146, -RZ, R50.H0_H0 ;  /* 0x20000032ff927230 */ /* 0x000fe40000004100 */
[----:B------:R-:W-:Y:S01]  /*4340*/  FFMA.FTZ R145, R148, R145, UR5 ;  /* 0x0000000594917e23 */ /* 0x000fe20008010091 */
[----:B------:R-:W-:-:S02]  /*4350*/  HADD2.F32 R148, -RZ, R175.H0_H0 ;  /* 0x200000afff947230 */ /* 0x000fc40000004100 */
[----:B------:R-:W-:Y:S01]  /*4360*/  FMUL.FTZ R149, R149, UR8 ;  /* 0x0000000895957c20 */ /* 0x000fe20008410000 */
[----:B------:R-:W-:Y:S01]  /*4370*/  FADD.FTZ R151, R151, -R145 ;  /* 0x8000009197977221 */ /* 0x000fe20000010000 */
[----:B------:R-:W-:Y:S02]  /*4380*/  MOV R145, UR4 ;  /* 0x0000000400917c02 */ /* 0x000fe40008000f00 */
[----:B------:R-:W-:Y:S01]  /*4390*/  FMUL.FTZ R149, R149, UR7 ;  /* 0x0000000795957c20 */ /* 0x000fe20008410000 */
        /* <DEDUP_REMOVED lines=16> */
.L_x_16132:
        /* <DEDUP_REMOVED lines=43> */
.L_x_16133:
[----:B------:R-:W-:-:S05]  /*4750*/  MOV R143, UR4 ;  /* 0x00000004008f7c02 */ /* 0x000fca0008000f00 */
[----:B------:R-:W-:Y:S01]  /*4760*/  FFMA.FTZ R143, R136, R143, UR5 ;  /* 0x00000005888f7e23 */ /* 0x000fe2000801008f */
[----:B------:R-:W-:-:S03]  /*4770*/  MOV R136, UR4 ;  /* 0x0000000400887c02 */ /* 0x000fc60008000f00 */
[----:B------:R-:W-:Y:S01]  /*4780*/  FADD.FTZ R143, R138, -R143 ;  /* 0x8000008f8a8f7221 */ /* 0x000fe20000010000 */
[----:B------:R-:W-:Y:S02]  /*4790*/  HADD2.F32 R138, -RZ, R52.H0_H0 ;  /* 0x20000034ff8a7230 */ /* 0x000fe40000004100 */
[----:B------:R-:W-:Y:S01]  /*47a0*/  FFMA.FTZ R136, R137, R136, UR5 ;  /* 0x0000000589887e23 */ /* 0x000fe20008010088 */
[----:B------:R-:W-:-:S03]  /*47b0*/  FMUL.FTZ R137, R143, UR8 ;  /* 0x000000088f897c20 */ /* 0x000fc60008410000 */
[----:B------:R-:W-:Y:S01]  /*47c0*/  FADD.FTZ R140, R140, -R136 ;  /* 0x800000888c8c7221 */ /* 0x000fe20000010000 */
[----:B------:R-:W-:Y:S01]  /*47d0*/  MOV R136, UR4 ;  /* 0x0000000400887c02 */ /* 0x000fe20008000f00 */
[----:B------:R-:W-:Y:S02]  /*47e0*/  FMUL.FTZ R137, R137, UR7 ;  /* 0x0000000789897c20 */ /* 0x000fe40008410000 */
[----:B------:R-:W-:Y:S02]  /*47f0*/  FMUL.FTZ R140, R140, UR8 ;  /* 0x000000088c8c7c20 */ /* 0x000fe40008410000 */
[----:B------:R-:W-:Y:S01]  /*4800*/  FFMA.FTZ R136, R139, R136, UR5 ;  /* 0x000000058b887e23 */ /* 0x000fe20008010088 */
[----:B------:R-:W-:Y:S02]  /*4810*/  HADD2.F32 R139, -RZ, R53.H0_H0 ;  /* 0x20000035ff8b7230 */ /* 0x000fe40000004100 */
[----:B------:R-:W-:Y:S01]  /*4820*/  FMUL.FTZ R140, R140, UR7 ;  /* 0x000000078c8c7c20 */ /* 0x000fe20008410000 */
        /* <DEDUP_REMOVED lines=8> */
[----:B------:R-:W-:Y:S02]  /*48b0*/  HADD2.F32 R138, -RZ, R180.H1_H1 ;  /* 0x300000b4ff8a7230 */ /* 0x000fe40000004100 */
[----:B------:R-:W-:Y:S01]  /*48c0*/  FMUL.FTZ R144, R144, UR8 ;  /* 0x0000000890907c20 */ /* 0x000fe20008410000 */
[----:B------:R-:W-:-:S02]  /*48d0*/  FMUL.FTZ R137, R69, R140 ;  /* 0x0000008c45897220 */ /* 0x000fc40000410000 */
[----:B------:R-:W-:Y:S01]  /*48e0*/  FMUL.FTZ R69, R140, R138 ;  /* 0x0000008a8c457220 */ /* 0x000fe20000410000 */
[----:B------:R-:W-:Y:S01]  /*48f0*/  FMUL.FTZ R144, R144, UR7 ;  /* 0x0000000790907c20 */ /* 0x000fe20008410000 */
[----:B------:R-:W-:Y:S02]  /*4900*/  HADD2.F32 R140, -RZ, R180.H0_H0 ;  /* 0x200000b4ff8c7230 */ /* 0x000fe40000004100 */
[----:B------:R-:W-:Y:S01]  /*4910*/  FMUL.FTZ R138, R70, R142 ;  /* 0x0000008e468a7220 */ /* 0x000fe20000410000 */
[----:B------:R-:W-:Y:S01]  /*4920*/  FMUL.FTZ R70, R142, R139 ;  /* 0x0000008b8e467220 */ /* 0x000fe20000410000 */
[----:B------:R-:W-:Y:S01]  /*4930*/  FMUL.FTZ R139, R71, R144 ;  /* 0x00000090478b7220 */ /* 0x000fe20000410000 */
[----:B------:R-:W-:-:S07]  /*4940*/  FMUL.FTZ R71, R144, R140 ;  /* 0x0000008c90477220 */ /* 0x000fce0000410000 */
.L_x_16134:
        /* <DEDUP_REMOVED lines=43> */
.L_x_16135:
        /* <DEDUP_REMOVED lines=32> */
.L_x_16136:
        /* <DEDUP_REMOVED lines=14> */
[----:B------:R-:W-:Y:S02]  /*4ee0*/  HADD2.F32 R102, -RZ, R56.H0_H0 ;  /* 0x20000038ff667230 */ /* 0x000fe40000004100 */
[----:B------:R-:W-:Y:S01]  /*4ef0*/  FFMA.FTZ R45, R104, R45, UR5 ;  /* 0x00000005682d7e23 */ /* 0x000fe2000801002d */
[----:B------:R-:W-:Y:S01]  /*4f00*/  MOV R47, UR4 ;  /* 0x00000004002f7c02 */ /* 0x000fe20008000f00 */
[----:B------:R-:W-:Y:S01]  /*4f10*/  FADD.FTZ R44, R105, -R44 ;  /* 0x8000002c692c7221 */ /* 0x000fe20000010000 */
[----:B------:R-:W-:Y:S01]  /*4f20*/  FFMA.FTZ R46, R103, R46, UR5 ;  /* 0x00000005672e7e23 */ /* 0x000fe2000801002e */
[----:B------:R-:W-:-:S02]  /*4f30*/  FADD.FTZ R45, R106, -R45 ;  /* 0x8000002d6a2d7221 */ /* 0x000fc40000010000 */
[----:B------:R-:W-:Y:S01]  /*4f40*/  FMUL.FTZ R44, R44, UR8 ;  /* 0x000000082c2c7c20 */ /* 0x000fe20008410000 */
[----:B------:R-:W-:Y:S01]  /*4f50*/  FADD.FTZ R46, R108, -R46 ;  /* 0x8000002e6c2e7221 */ /* 0x000fe20000010000 */
[----:B------:R-:W-:Y:S01]  /*4f60*/  FMUL.FTZ R45, R45, UR8 ;  /* 0x000000082d2d7c20 */ /* 0x000fe20008410000 */
[----:B------:R-:W-:Y:S01]  /*4f70*/  FFMA.FTZ R47, R109, R47, UR5 ;  /* 0x000000056d2f7e23 */ /* 0x000fe2000801002f */
[----:B------:R-:W-:Y:S01]  /*4f80*/  FMUL.FTZ R103, R44, UR7 ;  /* 0x000000072c677c20 */ /* 0x000fe20008410000 */
[----:B------:R-:W-:Y:S02]  /*4f90*/  FMUL.FTZ R46, R46, UR8 ;  /* 0x000000082e2e7c20 */ /* 0x000fe40008410000 */
[----:B------:R-:W-:Y:S01]  /*4fa0*/  FADD.FTZ R47, R110, -R47 ;  /* 0x8000002f6e2f7221 */ /* 0x000fe20000010000 */
[----:B-----5:R-:W-:Y:S01]  /*4fb0*/  FMUL.FTZ R104, R68, R103 ;  /* 0x0000006744687220 */ /* 0x020fe20000410000 */
[----:B------:R-:W-:Y:S01]  /*4fc0*/  FMUL.FTZ R68, R103, R102 ;  /* 0x0000006667447220 */ /* 0x000fe20000410000 */
[----:B------:R-:W-:-:S02]  /*4fd0*/  HADD2.F32 R102, -RZ, R182.H1_H1 ;  /* 0x300000b6ff667230 */ /* 0x000fc40000004100 */
[----:B------:R-:W-:Y:S01]  /*4fe0*/  FMUL.FTZ R103, R45, UR7 ;  /* 0x000000072d677c20 */ /* 0x000fe20008410000 */
[----:B------:R-:W-:-:S03]  /*4ff0*/  FMUL.FTZ R47, R47, UR8 ;  /* 0x000000082f2f7c20 */ /* 0x000fc60008410000 */
[----:B------:R-:W-:Y:S01]  /*5000*/  FMUL.FTZ R105, R69, R103 ;  /* 0x0000006745697220 */ /* 0x000fe20000410000 */
[----:B------:R-:W-:Y:S01]  /*5010*/  FMUL.FTZ R69, R103, R102 ;  /* 0x0000006667457220 */ /* 0x000fe20000410000 */
[----:B------:R-:W-:Y:S02]  /*5020*/  HADD2.F32 R102, -RZ, R57.H0_H0 ;  /* 0x20000039ff667230 */ /* 0x000fe40000004100 */
[----:B------:R-:W-:-:S04]  /*5030*/  FMUL.FTZ R103, R46, UR7 ;  /* 0x000000072e677c20 */ /* 0x000fc80008410000 */
[----:B------:R-:W-:Y:S01]  /*5040*/  FMUL.FTZ R106, R70, R103 ;  /* 0x00000067466a7220 */ /* 0x000fe20000410000 */
[----:B------:R-:W-:Y:S01]  /*5050*/  FMUL.FTZ R70, R103, R102 ;  /* 0x0000006667467220 */ /* 0x000fe20000410000 */
[----:B------:R-:W-:Y:S02]  /*5060*/  HADD2.F32 R102, -RZ, R182.H0_H0 ;  /* 0x200000b6ff667230 */ /* 0x000fe40000004100 */
[----:B------:R-:W-:-:S04]  /*5070*/  FMUL.FTZ R103, R47, UR7 ;  /* 0x000000072f677c20 */ /* 0x000fc80008410000 */
[----:B------:R-:W-:Y:S01]  /*5080*/  FMUL.FTZ R107, R71, R103 ;  /* 0x00000067476b7220 */ /* 0x000fe20000410000 */
[----:B------:R-:W-:Y:S01]  /*5090*/  FMUL.FTZ R71, R103, R102 ;  /* 0x0000006667477220 */ /* 0x000fe20000410000 */
[----:B------:R-:W-:Y:S06]  /*50a0*/  BRA `(.L_x_16138) ;  /* 0x0000000000807947 */ /* 0x000fec0003800000 */
.L_x_16137:
[----:B------:R-:W-:-:S05]  /*50b0*/  MOV R107, UR4 ;  /* 0x00000004006b7c02 */ /* 0x000fca0008000f00 */
[----:B------:R-:W-:Y:S01]  /*50c0*/  FFMA.FTZ R107, R102, R107, UR5 ;  /* 0x00000005666b7e23 */ /* 0x000fe2000801006b */
[----:B------:R-:W-:-:S03]  /*50d0*/  MOV R102, UR4 ;  /* 0x0000000400667c02 */ /* 0x000fc60008000f00 */
[----:B------:R-:W-:Y:S02]  /*50e0*/  FADD.FTZ R107, R105, -R107 ;  /* 0x8000006b696b7221 */ /* 0x000fe40000010000 */
[----:B------:R-:W-:Y:S02]  /*50f0*/  FFMA.FTZ R102, R104, R102, UR5 ;  /* 0x0000000568667e23 */ /* 0x000fe40008010066 */
[----:B------:R-:W-:Y:S02]  /*5100*/  FMUL.FTZ R107, R107, UR8 ;  /* 0x000000086b6b7c20 */ /* 0x000fe40008410000 */
[----:B------:R-:W-:Y:S01]  /*5110*/  FADD.FTZ R106, R106, -R102 ;  /* 0x800000666a6a7221 */ /* 0x000fe20000010000 */
[----:B------:R-:W-:-:S03]  /*5120*/  MOV R102, UR4 ;  /* 0x0000000400667c02 */ /* 0x000fc60008000f00 */
[----:B------:R-:W-:Y:S02]  /*5130*/  FMUL.FTZ R106, R106, UR8 ;  /* 0x000000086a6a7c20 */ /* 0x000fe40008410000 */
[----:B------:R-:W-:Y:S01]  /*5140*/  FFMA.FTZ R102, R103, R102, UR5 ;  /* 0x0000000567667e23 */ /* 0x000fe20008010066 */
[----:B------:R-:W-:Y:S02]  /*5150*/  HADD2.F32 R103, -RZ, R56.H0_H0 ;  /* 0x20000038ff677230 */ /* 0x000fe40000004100 */
[----:B------:R-:W-:Y:S01]  /*5160*/  FMUL.FTZ R106, R106, UR7 ;  /* 0x000000076a6a7c20 */ /* 0x000fe20008410000 */
[----:B------:R-:W-:Y:S01]  /*5170*/  FADD.FTZ R108, R108, -R102 ;  /* 0x800000666c6c7221 */ /* 0x000fe20000010000 */
[----:B------:R-:W-:Y:S02]  /*5180*/  MOV R102, UR4 ;  /* 0x0000000400667c02 */ /* 0x000fe40008000f00 */
[----:B-----5:R-:W-:Y:S01]  /*5190*/  FMUL.FTZ R105, R69, R106 ;  /* 0x0000006a45697220 */ /* 0x020fe20000410000 */
[----:B------:R-:W-:-:S02]  /*51a0*/  FMUL.FTZ R108, R108, UR8 ;  /* 0x000000086c6c7c20 */ /* 0x000fc40008410000 */
[----:B------:R-:W-:Y:S02]  /*51b0*/  FFMA.FTZ R102, R109, R102, UR5 ;  /* 0x000000056d667e23 */ /* 0x000fe40008010066 */
[----:B------:R-:W-:Y:S02]  /*51c0*/  FMUL.FTZ R108, R108, UR7 ;  /* 0x000000076c6c7c20 */ /* 0x000fe40008410000 */
[----:B------:R-:W-:Y:S01]  /*51d0*/  FADD.FTZ R110, R110, -R102 ;  /* 0x800000666e6e7221 */ /* 0x000fe20000010000 */
[----:B------:R-:W-:-:S03]  /*51e0*/  FMUL.FTZ R102, R107, UR7 ;  /* 0x000000076b667c20 */ /* 0x000fc60008410000 */
[----:B------:R-:W-:Y:S01]  /*51f0*/  FMUL.FTZ R110, R110, UR8 ;  /* 0x000000086e6e7c20 */ /* 0x000fe20008410000 */
[----:B------:R-:W-:Y:S01]  /*5200*/  FMUL.FTZ R104, R68, R102 ;  /* 0x0000006644687220 */ /* 0x000fe20000410000 */
[----:B------:R-:W-:Y:S01]  /*5210*/  FMUL.FTZ R68, R102, R103 ;  /* 0x0000006766447220 */ /* 0x000fe20000410000 */
[----:B------:R-:W-:Y:S02]  /*5220*/  HADD2.F32 R102, -RZ, R182.H1_H1 ;  /* 0x300000b6ff667230 */ /* 0x000fe40000004100 */
[----:B------:R-:W-:-:S03]  /*5230*/  FMUL.FTZ R110, R110, UR7 ;  /* 0x000000076e6e7c20 */ /* 0x000fc60008410000 */
[----:B------:R-:W-:Y:S01]  /*5240*/  FMUL.FTZ R69, R106, R102 ;  /* 0x000000666a457220 */ /* 0x000fe20000410000 */
[----:B------:R-:W-:Y:S02]  /*5250*/  HADD2.F32 R102, -RZ, R57.H0_H0 ;  /* 0x20000039ff667230 */ /* 0x000fe40000004100 */
[----:B------:R-:W-:Y:S01]  /*5260*/  FMUL.FTZ R106, R70, R108 ;  /* 0x0000006c466a7220 */ /* 0x000fe20000410000 */
[----:B------:R-:W-:Y:S02]  /*5270*/  FMUL.FTZ R107, R71, R110 ;  /* 0x0000006e476b7220 */ /* 0x000fe40000410000 */
[----:B------:R-:W-:Y:S01]  /*5280*/  FMUL.FTZ R70, R108, R102 ;  /* 0x000000666c467220 */ /* 0x000fe20000410000 */
[----:B------:R-:W-:-:S05]  /*5290*/  HADD2.F32 R102, -RZ, R182.H0_H0 ;  /* 0x200000b6ff667230 */ /* 0x000fca0000004100 */
[----:B------:R-:W-:-:S07]  /*52a0*/  FMUL.FTZ R71, R110, R102 ;  /* 0x000000666e477220 */ /* 0x000fce0000410000 */
.L_x_16138:
        /* <DEDUP_REMOVED lines=19> */
[----:B------:R-:W-:-:S02]  /*53e0*/  HADD2.F32 R92, -RZ, R58.H0_H0 ;  /* 0x2000003aff5c7230 */ /* 0x000fc40000004100 */
[----:B------:R-:W-:Y:S01]  /*53f0*/  FMUL.FTZ R44, R44, UR8 ;  /* 0x000000082c2c7c20 */ /* 0x000fe20008410000 */
[----:B------:R-:W-:Y:S01]  /*5400*/  FFMA.FTZ R47, R94, R47, UR5 ;  /* 0x000000055e2f7e23 */ /* 0x000fe2000801002f */
[----:B------:R-:W-:Y:S01]  /*5410*/  FMUL.FTZ R45, R45, UR8 ;  /* 0x000000082d2d7c20 */ /* 0x000fe20008410000 */
[----:B------:R-:W-:Y:S01]  /*5420*/  FADD.FTZ R46, R114, -R46 ;  /* 0x8000002e722e7221 */ /* 0x000fe20000010000 */
[----:B------:R-:W-:Y:S01]  /*5430*/  FMUL.FTZ R93, R44, UR7 ;  /* 0x000000072c5d7c20 */ /* 0x000fe20008410000 */
[----:B------:R-:W-:Y:S02]  /*5440*/  FADD.FTZ R47, R95, -R47 ;  /* 0x8000002f5f2f7221 */ /* 0x000fe40000010000 */
[----:B------:R-:W-:Y:S01]  /*5450*/  FMUL.FTZ R46, R46, UR8 ;  /* 0x000000082e2e7c20 */ /* 0x000fe20008410000 */
        /* <DEDUP_REMOVED lines=16> */
.L_x_16139:
[----:B------:R-:W-:-:S05]  /*5560*/  MOV R98, UR4 ;  /* 0x0000000400627c02 */ /* 0x000fca0008000f00 */
[----:B------:R-:W-:-:S04]  /*5570*/  FFMA.FTZ R98, R111, R98, UR5 ;  /* 0x000000056f627e23 */ /* 0x000fc80008010062 */
[----:B------:R-:W-:Y:S01]  /*5580*/  FADD.FTZ R98, R92, -R98 ;  /* 0x800000625c627221 */ /* 0x000fe20000010000 */
[----:B------:R-:W-:-:S03]  /*5590*/  MOV R92, UR4 ;  /* 0x00000004005c7c02 */ /* 0x000fc60008000f00 */
[----:B------:R-:W-:Y:S02]  /*55a0*/  FMUL.FTZ R98, R98, UR8 ;  /* 0x0000000862627c20 */ /* 0x000fe40008410000 */
[----:B------:R-:W-:-:S04]  /*55b0*/  FFMA.FTZ R92, R112, R92, UR5 ;  /* 0x00000005705c7e23 */ /* 0x000fc8000801005c */
[----:B------:R-:W-:Y:S01]  /*55c0*/  FADD.FTZ R93, R93, -R92 ;  /* 0x8000005c5d5d7221 */ /* 0x000fe20000010000 */
[----:B------:R-:W-:-:S03]  /*55d0*/  MOV R92, UR4 ;  /* 0x00000004005c7c02 */ /* 0x000fc60008000f00 */
[----:B------:R-:W-:Y:S02]  /*55e0*/  FMUL.FTZ R93, R93, UR8 ;  /* 0x000000085d5d7c20 */ /* 0x000fe40008410000 */
[----:B------:R-:W-:Y:S02]  /*55f0*/  FFMA.FTZ R92, R113, R92, UR5 ;  /* 0x00000005715c7e23 */ /* 0x000fe4000801005c */
[----:B------:R-:W-:Y:S02]  /*5600*/  FMUL.FTZ R93, R93, UR7 ;  /* 0x000000075d5d7c20 */ /* 0x000fe40008410000 */
[----:B------:R-:W-:Y:S01]  /*5610*/  FADD.FTZ R114, R114, -R92 ;  /* 0x8000005c72727221 */ /* 0x000fe20000010000 */
[----:B------:R-:W-:-:S03]  /*5620*/  MOV R92, UR4 ;  /* 0x00000004005c7c02 */ /* 0x000fc60008000f00 */
[----:B------:R-:W-:Y:S02]  /*5630*/  FMUL.FTZ R114, R114, UR8 ;  /* 0x0000000872727c20 */ /* 0x000fe40008410000 */
[----:B------:R-:W-:Y:S02]  /*5640*/  FFMA.FTZ R92, R94, R92, UR5 ;  /* 0x000000055e5c7e23 */ /* 0x000fe4000801005c */
[----:B------:R-:W-:Y:S02]  /*5650*/  FMUL.FTZ R114, R114, UR7 ;  /* 0x0000000772727c20 */ /* 0x000fe40008410000 */
[----:B------:R-:W-:Y:S01]  /*5660*/  FADD.FTZ R92, R95, -R92 ;  /* 0x8000005c5f5c7221 */ /* 0x000fe20000010000 */
[----:B------:R-:W-:Y:S01]  /*5670*/  FMUL.FTZ R95, R98, UR7 ;  /* 0x00000007625f7c20 */ /* 0x000fe20008410000 */
[----:B------:R-:W-:Y:S02]  /*5680*/  HADD2.F32 R98, -RZ, R58.H0_H0 ;  /* 0x2000003aff627230 */ /* 0x000fe40000004100 */
[----:B------:R-:W-:Y:S01]  /*5690*/  FMUL.FTZ R92, R92, UR8 ;  /* 0x000000085c5c7c20 */ /* 0x000fe20008410000 */
[----:B-----5:R-:W-:-:S02]  /*56a0*/  FMUL.FTZ R94, R68, R95 ;  /* 0x0000005f445e7220 */ /* 0x020fc40000410000 */
[----:B------:R-:W-:Y:S01]  /*56b0*/  FMUL.FTZ R68, R95, R98 ;  /* 0x000000625f447220 */ /* 0x000fe20000410000 */
[----:B------:R-:W-:Y:S02]  /*56c0*/  HADD2.F32 R98, -RZ, R183.H1_H1 ;  /* 0x300000b7ff627230 */ /* 0x000fe40000004100 */
[----:B------:R-:W-:Y:S01]  /*56d0*/  FMUL.FTZ R95, R69, R93 ;  /* 0x0000005d455f7220 */ /* 0x000fe20000410000 */
[----:B------:R-:W-:Y:S02]  /*56e0*/  FMUL.FTZ R92, R92, UR7 ;  /* 0x000000075c5c7c20 */ /* 0x000fe40008410000 */
[----:B------:R-:W-:Y:S01]  /*56f0*/  FMUL.FTZ R69, R93, R98 ;  /* 0x000000625d457220 */ /* 0x000fe20000410000 */
[----:B------:R-:W-:Y:S02]  /*5700*/  HADD2.F32 R93, -RZ, R59.H0_H0 ;  /* 0x2000003bff5d7230 */ /* 0x000fe40000004100 */
[----:B------:R-:W-:Y:S01]  /*5710*/  FMUL.FTZ R98, R70, R114 ;  /* 0x0000007246627220 */ /* 0x000fe20000410000 */
[----:B------:R-:W-:-:S02]  /*5720*/  FMUL.FTZ R102, R71, R92 ;  /* 0x0000005c47667220 */ /* 0x000fc40000410000 */
[----:B------:R-:W-:Y:S01]  /*5730*/  FMUL.FTZ R70, R114, R93 ;  /* 0x0000005d72467220 */ /* 0x000fe20000410000 */
[----:B------:R-:W-:-:S05]  /*5740*/  HADD2.F32 R93, -RZ, R183.H0_H0 ;  /* 0x200000b7ff5d7230 */ /* 0x000fca0000004100 */
[----:B------:R-:W-:-:S07]  /*5750*/  FMUL.FTZ R71, R92, R93 ;  /* 0x0000005d5c477220 */ /* 0x000fce0000410000 */
.L_x_16140:
        /* <DEDUP_REMOVED lines=26> */
[----:B------:R-:W-:-:S02]  /*5900*/  FMUL.FTZ R46, R46, UR8 ;  /* 0x000000082e2e7c20 */ /* 0x000fc40008410000 */
[----:B------:R-:W-:Y:S01]  /*5910*/  FMUL.FTZ R47, R47, UR8 ;  /* 0x000000082f2f7c20 */ /* 0x000fe20008410000 */
[----:B-----5:R-:W-:Y:S01]  /*5920*/  FMUL.FTZ R80, R68, R89 ;  /* 0x0000005944507220 */ /* 0x020fe20000410000 */
[----:B------:R-:W-:Y:S01]  /*5930*/  FMUL.FTZ R68, R89, R88 ;  /* 0x0000005859447220 */ /* 0x000fe20000410000 */
[----:B------:R-:W-:Y:S02]  /*5940*/  HADD2.F32 R88, -RZ, R184.H1_H1 ;  /* 0x300000b8ff587230 */ /* 0x000fe40000004100 */
[----:B------:R-:W-:-:S04]  /*5950*/  FMUL.FTZ R89, R45, UR7 ;  /* 0x000000072d597c20 */ /* 0x000fc80008410000 */
        /* <DEDUP_REMOVED lines=11> */
.L_x_16141:
[----:B------:R-:W-:-:S05]  /*5a10*/  MOV R92, UR4 ;  /* 0x00000004005c7c02 */ /* 0x000fca0008000f00 */
[----:B------:R-:W-:Y:S01]  /*5a20*/  FFMA.FTZ R92, R88, R92, UR5 ;  /* 0x00000005585c7e23 */ /* 0x000fe2000801005c */
[----:B------:R-:W-:-:S03]  /*5a30*/  MOV R88, UR4 ;  /* 0x0000000400587c02 */ /* 0x000fc60008000f00 */
[----:B------:R-:W-:Y:S02]  /*5a40*/  FADD.FTZ R92, R90, -R92 ;  /* 0x8000005c5a5c7221 */ /* 0x000fe40000010000 */
        /* <DEDUP_REMOVED lines=9> */
[----:B------:R-:W-:Y:S01]  /*5ae0*/  MOV R88, UR4 ;  /* 0x0000000400587c02 */ /* 0x000fe20008000f00 */
[----:B-----5:R-:W-:Y:S02]  /*5af0*/  FMUL.FTZ R90, R69, R115 ;  /* 0x00000073455a7220 */ /* 0x020fe40000410000 */
[----:B------:R-:W-:-:S02]  /*5b00*/  FMUL.FTZ R124, R124, UR8 ;  /* 0x000000087c7c7c20 */ /* 0x000fc40008410000 */
[----:B------:R-:W-:Y:S02]  /*5b10*/  FFMA.FTZ R88, R80, R88, UR5 ;  /* 0x0000000550587e23 */ /* 0x000fe40008010058 */
[----:B------:R-:W-:Y:S02]  /*5b20*/  FMUL.FTZ R124, R124, UR7 ;  /* 0x000000077c7c7c20 */ /* 0x000fe40008410000 */
[----:B------:R-:W-:Y:S01]  /*5b30*/  FADD.FTZ R126, R126, -R88 ;  /* 0x800000587e7e7221 */ /* 0x000fe20000010000 */
[----:B------:R-:W-:Y:S01]  /*5b40*/  FMUL.FTZ R88, R92, UR7 ;  /* 0x000000075c587c20 */ /* 0x000fe20008410000 */
[----:B------:R-:W-:Y:S02]  /*5b50*/  FMUL.FTZ R91, R70, R124 ;  /* 0x0000007c465b7220 */ /* 0x000fe40000410000 */
[----:B------:R-:W-:Y:S01]  /*5b60*/  FMUL.FTZ R126, R126, UR8 ;  /* 0x000000087e7e7c20 */ /* 0x000fe20008410000 */
[----:B------:R-:W-:Y:S01]  /*5b70*/  FMUL.FTZ R80, R68, R88 ;  /* 0x0000005844507220 */ /* 0x000fe20000410000 */
[----:B------:R-:W-:Y:S01]  /*5b80*/  FMUL.FTZ R68, R88, R89 ;  /* 0x0000005958447220 */ /* 0x000fe20000410000 */
[----:B------:R-:W-:-:S02]  /*5b90*/  HADD2.F32 R88, -RZ, R184.H1_H1 ;  /* 0x300000b8ff587230 */ /* 0x000fc40000004100 */
[----:B------:R-:W-:-:S03]  /*5ba0*/  FMUL.FTZ R126, R126, UR7 ;  /* 0x000000077e7e7c20 */ /* 0x000fc60008410000 */
[----:B------:R-:W-:Y:S01]  /*5bb0*/  FMUL.FTZ R69, R115, R88 ;  /* 0x0000005873457220 */ /* 0x000fe20000410000 */
[----:B------:R-:W-:Y:S02]  /*5bc0*/  HADD2.F32 R88, -RZ, R61.H0_H0 ;  /* 0x2000003dff587230 */ /* 0x000fe40000004100 */
[----:B------:R-:W-:-:S03]  /*5bd0*/  FMUL.FTZ R92, R71, R126 ;  /* 0x0000007e475c7220 */ /* 0x000fc60000410000 */
[----:B------:R-:W-:Y:S01]  /*5be0*/  FMUL.FTZ R70, R124, R88 ;  /* 0x000000587c467220 */ /* 0x000fe20000410000 */
[----:B------:R-:W-:-:S05]  /*5bf0*/  HADD2.F32 R88, -RZ, R184.H0_H0 ;  /* 0x200000b8ff587230 */ /* 0x000fca0000004100 */
[----:B------:R-:W-:-:S07]  /*5c00*/  FMUL.FTZ R71, R126, R88 ;  /* 0x000000587e477220 */ /* 0x000fce0000410000 */
.L_x_16142:
        /* <DEDUP_REMOVED lines=43> */
.L_x_16143:
[----:B------:R-:W-:Y:S02]  /*5ec0*/  MOV R89, UR4 ;  /* 0x0000000400597c02 */ /* 0x000fe40008000f00 */
[----:B------:R-:W-:-:S03]  /*5ed0*/  MOV R88, UR4 ;  /* 0x0000000400587c02 */ /* 0x000fc60008000f00 */
[----:B------:R-:W-:Y:S02]  /*5ee0*/  FFMA.FTZ R89, R132, R89, UR5 ;  /* 0x0000000584597e23 */ /* 0x000fe40008010059 */
[----:B------:R-:W-:Y:S02]  /*5ef0*/  FFMA.FTZ R88, R125, R88, UR5 ;  /* 0x000000057d587e23 */ /* 0x000fe40008010058 */
[----:B------:R-:W-:Y:S01]  /*5f00*/  FADD.FTZ R129, R129, -R89 ;  /* 0x8000005981817221 */ /* 0x000fe20000010000 */
[----:B------:R-:W-:Y:S01]  /*5f10*/  MOV R89, UR4 ;  /* 0x0000000400597c02 */ /* 0x000fe20008000f00 */
[----:B------:R-:W-:Y:S02]  /*5f20*/  FADD.FTZ R88, R130, -R88 ;  /* 0x8000005882587221 */ /* 0x000fe40000010000 */
[----:B------:R-:W-:Y:S02]  /*5f30*/  FMUL.FTZ R129, R129, UR8 ;  /* 0x0000000881817c20 */ /* 0x000fe40008410000 */
[----:B------:R-:W-:Y:S01]  /*5f40*/  FFMA.FTZ R89, R83, R89, UR5 ;  /* 0x0000000553597e23 */ /* 0x000fe20008010059 */
[----:B------:R-:W-:Y:S01]  /*5f50*/  MOV R83, UR4 ;  /* 0x0000000400537c02 */ /* 0x000fe20008000f00 */
[----:B------:R-:W-:Y:S01]  /*5f60*/  FMUL.FTZ R88, R88, UR8 ;  /* 0x0000000858587c20 */ /* 0x000fe20008410000 */
[----:B------:R-:W-:Y:S01]  /*5f70*/  FMUL.FTZ R129, R129, UR7 ;  /* 0x0000000781817c20 */ /* 0x000fe20008410000 */
[----:B------:R-:W-:-:S02]  /*5f80*/  FADD.FTZ R128, R128, -R89 ;  /* 0x8000005980807221 */ /* 0x000fc40000010000 */
[----:B------:R-:W-:Y:S01]  /*5f90*/  FFMA.FTZ R83, R84, R83, UR5 ;  /* 0x0000000554537e23 */ /* 0x000fe20008010053 */
[----:B-----5:R-:W-:Y:S01]  /*5fa0*/  FMUL.FTZ R93, R69, R129 ;  /* 0x00000081455d7220 */ /* 0x020fe20000410000 */
[----:B------:R-:W-:Y:S02]  /*5fb0*/  FMUL.FTZ R128, R128, UR8 ;  /* 0x0000000880807c20 */ /* 0x000fe40008410000 */
[----:B------:R-:W-:Y:S01]  /*5fc0*/  FADD.FTZ R127, R127, -R83 ;  /* 0x800000537f7f7221 */ /* 0x000fe20000010000 */
[----:B------:R-:W-:Y:S01]  /*5fd0*/  FMUL.FTZ R83, R88, UR7 ;  /* 0x0000000758537c20 */ /* 0x000fe20008410000 */
[----:B------:R-:W-:Y:S02]  /*5fe0*/  HADD2.F32 R88, -RZ, R62.H0_H0 ;  /* 0x2000003eff587230 */ /* 0x000fe40000004100 */
[----:B------:R-:W-:Y:S01]  /*5ff0*/  FMUL.FTZ R128, R128, UR7 ;  /* 0x0000000780807c20 */ /* 0x000fe20008410000 */
[----:B------:R-:W-:Y:S01]  /*6000*/  FMUL.FTZ R127, R127, UR8 ;  /* 0x000000087f7f7c20 */ /* 0x000fe20008410000 */
[----:B------:R-:W-:Y:S01]  /*6010*/  FMUL.FTZ R84, R68, R83 ;  /* 0x0000005344547220 */ /* 0x000fe20000410000 */
[----:B------:R-:W-:Y:S01]  /*6020*/  FMUL.FTZ R68, R83, R88 ;  /* 0x0000005853447220 */ /* 0x000fe20000410000 */
[----:B------:R-:W-:-:S02]  /*6030*/  HADD2.F32 R83, -RZ, R185.H1_H1 ;  /* 0x300000b9ff537230 */ /* 0x000fc40000004100 */
[----:B------:R-:W-:Y:S01]  /*6040*/  FMUL.FTZ R96, R70, R128 ;  /* 0x0000008046607220 */ /* 0x000fe20000410000 */
[----:B------:R-:W-:Y:S02]  /*6050*/  FMUL.FTZ R127, R127, UR7 ;  /* 0x000000077f7f7c20 */ /* 0x000fe40008410000 */
[----:B------:R-:W-:Y:S01]  /*6060*/  FMUL.FTZ R69, R129, R83 ;  /* 0x0000005381457220 */ /* 0x000fe20000410000 */
[----:B------:R-:W-:Y:S02]  /*6070*/  HADD2.F32 R83, -RZ, R63.H0_H0 ;  /* 0x2000003fff537230 */ /* 0x000fe40000004100 */
[----:B------:R-:W-:-:S03]  /*6080*/  FMUL.FTZ R97, R71, R127 ;  /* 0x0000007f47617220 */ /* 0x000fc60000410000 */
[----:B------:R-:W-:Y:S01]  /*6090*/  FMUL.FTZ R70, R128, R83 ;  /* 0x0000005380467220 */ /* 0x000fe20000410000 */
[----:B------:R-:W-:-:S05]  /*60a0*/  HADD2.F32 R83, -RZ, R185.H0_H0 ;  /* 0x200000b9ff537230 */ /* 0x000fca0000004100 */
[----:B------:R-:W-:-:S07]  /*60b0*/  FMUL.FTZ R71, R127, R83 ;  /* 0x000000537f477220 */ /* 0x000fce0000410000 */
.L_x_16144:
        /* <DEDUP_REMOVED lines=43> */
.L_x_16145:
[----:B------:R-:W-:Y:S01]  /*6370*/  MOV R67, UR4 ;  /* 0x0000000400437c02 */ /* 0x000fe20008000f00 */
[----:B------:R-:W-:-:S04]  /*6380*/  HADD2.F32 R83, -RZ, R64.H0_H0 ;  /* 0x20000040ff537230 */ /* 0x000fc80000004100 */
        /* <DEDUP_REMOVED lines=18> */
[----:B------:R-:W-:Y:S01]  /*64b0*/  FMUL.FTZ R81, R68, R67 ;  /* 0x0000004344517220 */ /* 0x000fe20000410000 */
[----:B------:R-:W-:Y:S01]  /*64c0*/  FMUL.FTZ R68, R67, R83 ;  /* 0x0000005343447220 */ /* 0x000fe20000410000 */
[----:B------:R-:W-:Y:S02]  /*64d0*/  HADD2.F32 R67, -RZ, R186.H1_H1 ;  /* 0x300000baff437230 */ /* 0x000fe40000004100 */
[----:B------:R-:W-:Y:S01]  /*64e0*/  FMUL.FTZ R131, R131, UR8 ;  /* 0x0000000883837c20 */ /* 0x000fe20008410000 */
[----:B------:R-:W-:-:S02]  /*64f0*/  FMUL.FTZ R86, R70, R133 ;  /* 0x0000008546567220 */ /* 0x000fc40000410000 */
[----:B------:R-:W-:Y:S01]  /*6500*/  FMUL.FTZ R69, R82, R67 ;  /* 0x0000004352457220 */ /* 0x000fe20000410000 */
[----:B------:R-:W-:Y:S02]  /*6510*/  HADD2.F32 R67, -RZ, R65.H0_H0 ;  /* 0x20000041ff437230 */ /* 0x000fe40000004100 */
[----:B------:R-:W-:-:S03]  /*6520*/  FMUL.FTZ R131, R131, UR7 ;  /* 0x0000000783837c20 */ /* 0x000fc60008410000 */
[----:B------:R-:W-:Y:S01]  /*6530*/  FMUL.FTZ R70, R133, R67 ;  /* 0x0000004385467220 */ /* 0x000fe20000410000 */
[----:B------:R-:W-:Y:S02]  /*6540*/  HADD2.F32 R67, -RZ, R186.H0_H0 ;  /* 0x200000baff437230 */ /* 0x000fe40000004100 */
[----:B------:R-:W-:-:S03]  /*6550*/  FMUL.FTZ R87, R71, R131 ;  /* 0x0000008347577220 */ /* 0x000fc60000410000 */
[----:B------:R-:W-:-:S07]  /*6560*/  FMUL.FTZ R71, R131, R67 ;  /* 0x0000004383477220 */ /* 0x000fce0000410000 */
.L_x_16146:
[----:B------:R-:W0:Y:S01]  /*6570*/  @P0 LDC.64 R82, c[0x0][0x478] ;  /* 0x00011e00ff520b82 */ /* 0x000e220000000a00 */
[----:B------:R-:W-:Y:S02]  /*6580*/  HFMA2 R67, -RZ, RZ, 0, 9.5367431640625e-07 ;  /* 0x00000010ff437431 */ /* 0x000fe400000001ff */
[----:B0-----:R-:W-:-:S04]  /*6590*/  @P0 IMAD.WIDE.U32 R82, R66, 0x10, R82 ;  /* 0x0000001042520825 */ /* 0x001fc800078e0052 */
[----:B------:R-:W-:Y:S01]  /*65a0*/  IMAD.WIDE.U32 R66, R66, R67, UR28 ;  /* 0x0000001c42427e25 */ /* 0x000fe2000f8e0043 */
[----:B------:R0:W-:Y:S04]  /*65b0*/  @P0 STG.E.128 desc[UR16][R82.64], R44 ;  /* 0x0000002c52000986 */ /* 0x0001e8000c101d10 */
[----:B------:R0:W-:Y:S01]  /*65c0*/  STG.E.128 desc[UR16][R66.64], R68 ;  /* 0x0000004442007986 */ /* 0x0001e2000c101d10 */
[----:B------:R-:W-:Y:S05]  /*65d0*/  BRA `(.L_x_16147) ;  /* 0x0000002c00c87947 */ /* 0x000fea0003800000 */
.L_x_16126:
[----:B------:R-:W-:-:S05]  /*65e0*/  MOV R68, 0x10 ;  /* 0x0000001000447802 */ /* 0x000fca0000000f00 */
[----:B------:R-:W-:-:S06]  /*65f0*/  IMAD.WIDE.U32 R68, R166, R68, UR26 ;  /* 0x0000001aa6447e25 */ /* 0x000fcc000f8e0044 */
[----:B------:R-:W5:Y:S01]  /*6600*/  LDG.E.128 R68, desc[UR16][R68.64] ;  /* 0x0000001044447981 */ /* 0x000f62000c1e1d00 */
[----:B------:R-:W-:-:S04]  /*6610*/  UISETP.NE.U32.AND UP1, UPT, UR24, URZ, UPT ;  /* 0x000000ff1800728c */ /* 0x000fc8000bf25070 */
[----:B------:R-:W-:-:S09]  /*6620*/  UISETP.NE.AND.EX UP1, UPT, UR25, URZ, UPT, UP1 ;  /* 0x000000ff1900728c */ /* 0x000fd2000bf25310 */
[----:B------:R-:W-:Y:S05]  /*6630*/  BRA.U UP1, `(.L_x_16148) ;  /* 0x0000000101847547 */ /* 0x000fea000b800000 */
        /* <DEDUP_REMOVED lines=8> */
[----:B-----5:R-:W-:Y:S02]  /*66c0*/  FFMA.FTZ R72, R72, UR8, R40 ;  /* 0x0000000848487c23 */ /* 0x020fe40008010028 */
[----:B------:R-:W-:Y:S01]  /*66d0*/  FADD.FTZ R169, R169, -R0 ;  /* 0x80000000a9a97221 */ /* 0x000fe20000010000 */
[----:B------:R-:W-:Y:S01]  /*66e0*/  MOV R0, UR4 ;  /* 0x0000000400007c02 */ /* 0x000fe20008000f00 */
[----:B------:R-:W-:Y:S02]  /*66f0*/  FMUL.FTZ R72, R72, UR7 ;  /* 0x0000000748487c20 */ /* 0x000fe40008410000 */
[----:B------:R-:W-:Y:S02]  /*6700*/  FFMA.FTZ R169, R169, UR8, R41 ;  /* 0x00000008a9a97c23 */ /* 0x000fe40008010029 */
[----:B------:R-:W-:Y:S02]  /*6710*/  FFMA.FTZ R0, R170, R0, UR5 ;  /* 0x00000005aa007e23 */ /* 0x000fe40008010000 */
[----:B------:R-:W-:-:S02]  /*6720*/  FMUL.FTZ R169, R169, UR7 ;  /* 0x00000007a9a97c20 */ /* 0x000fc40008410000 */
[----:B------:R-:W-:Y:S01]  /*6730*/  FADD.FTZ R167, R167, -R0 ;  /* 0x80000000a7a77221 */ /* 0x000fe20000010000 */
[----:B------:R-:W-:-:S03]  /*6740*/  MOV R0, UR4 ;  /* 0x0000000400007c02 */ /* 0x000fc60008000f00 */
[----:B------:R-:W-:Y:S02]  /*6750*/  FFMA.FTZ R167, R167, UR8, R42 ;  /* 0x00000008a7a77c23 */ /* 0x000fe4000801002a */
[----:B------:R-:W-:Y:S02]  /*6760*/  FFMA.FTZ R0, R168, R0, UR5 ;  /* 0x00000005a8007e23 */ /* 0x000fe40008010000 */
[----:B------:R-:W-:Y:S02]  /*6770*/  FMUL.FTZ R167, R167, UR7 ;  /* 0x00000007a7a77c20 */ /* 0x000fe40008410000 */
[----:B------:R-:W-:Y:S01]  /*6780*/  FADD.FTZ R173, R173, -R0 ;  /* 0x80000000adad7221 */ /* 0x000fe20000010000 */
[-C--:B------:R-:W-:Y:S01]  /*6790*/  FMUL.FTZ R0, R68, R72.reuse ;  /* 0x0000004844007220 */ /* 0x080fe20000410000 */
[----:B------:R-:W-:Y:S01]  /*67a0*/  FMUL.FTZ R68, R73, R72 ;  /* 0x0000004849447220 */ /* 0x000fe20000410000 */
[----:B------:R-:W-:Y:S02]  /*67b0*/  HADD2.F32 R73, -RZ, R165.H0_H0 ;  /* 0x200000a5ff497230 */ /* 0x000fe40000004100 */
[----:B------:R-:W-:Y:S01]  /*67c0*/  FFMA.FTZ R173, R173, UR8, R43 ;  /* 0x00000008adad7c23 */ /* 0x000fe2000801002b */
[----:B------:R-:W-:-:S03]  /*67d0*/  FMUL.FTZ R72, R69, R169 ;  /* 0x000000a945487220 */ /* 0x000fc60000410000 */
[----:B------:R-:W-:Y:S01]  /*67e0*/  FMUL.FTZ R173, R173, UR7 ;  /* 0x00000007adad7c20 */ /* 0x000fe20008410000 */
[----:B------:R-:W-:Y:S01]  /*67f0*/  FMUL.FTZ R69, R73, R169 ;  /* 0x000000a949457220 */ /* 0x000fe20000410000 */
[-C--:B------:R-:W-:Y:S01]  /*6800*/  FMUL.FTZ R73, R70, R167.reuse ;  /* 0x000000a746497220 */ /* 0x080fe20000410000 */
[----:B------:R-:W-:Y:S01]  /*6810*/  FMUL.FTZ R70, R74, R167 ;  /* 0x000000a74a467220 */ /* 0x000fe20000410000 */
[-C--:B------:R-:W-:Y:S01]  /*6820*/  FMUL.FTZ R74, R71, R173.reuse ;  /* 0x000000ad474a7220 */ /* 0x080fe20000410000 */
[----:B------:R-:W-:Y:S01]  /*6830*/  FMUL.FTZ R71, R75, R173 ;  /* 0x000000ad4b477220 */ /* 0x000fe20000410000 */
[----:B------:R-:W-:Y:S06]  /*6840*/  BRA `(.L_x_16149) ;  /* 0x0000000000807947 */ /* 0x000fec0003800000 */
.L_x_16148:
        /* <DEDUP_REMOVED lines=9> */
[----:B-----5:R-:W-:Y:S02]  /*68e0*/  FFMA.FTZ R44, R44, UR8, R40 ;  /* 0x000000082c2c7c23 */ /* 0x020fe40008010028 */
[----:B------:R-:W-:Y:S01]  /*68f0*/  FADD.FTZ R45, R169, -R0 ;  /* 0x80000000a92d7221 */ /* 0x000fe20000010000 */
[----:B------:R-:W-:Y:S01]  /*6900*/  MOV R0, UR4 ;  /* 0x0000000400007c02 */ /* 0x000fe20008000f00 */
[----:B------:R-:W-:Y:S01]  /*6910*/  FMUL.FTZ R73, R44, UR7 ;  /* 0x000000072c497c20 */ /* 0x000fe20008410000 */
[----:B------:R-:W-:Y:S01]  /*6920*/  FFMA.FTZ R47, R47, UR8, R43 ;  /* 0x000000082f2f7c23 */ /* 0x000fe2000801002b */
[----:B------:R-:W-:-:S02]  /*6930*/  FFMA.FTZ R45, R45, UR8, R41 ;  /* 0x000000082d2d7c23 */ /* 0x000fc40008010029 */
[----:B------:R-:W-:Y:S01]  /*6940*/  FFMA.FTZ R0, R170, R0, UR5 ;  /* 0x00000005aa007e23 */ /* 0x000fe20008010000 */
[----:B------:R-:W-:Y:S01]  /*6950*/  FMUL.FTZ R76, R47, UR7 ;  /* 0x000000072f4c7c20 */ /* 0x000fe20008410000 */
[----:B------:R-:W-:Y:S02]  /*6960*/  FMUL.FTZ R74, R45, UR7 ;  /* 0x000000072d4a7c20 */ /* 0x000fe40008410000 */
[----:B------:R-:W-:Y:S01]  /*6970*/  FADD.FTZ R46, R167, -R0 ;  /* 0x80000000a72e7221 */ /* 0x000fe20000010000 */
[-C--:B------:R-:W-:Y:S01]  /*6980*/  FMUL.FTZ R0, R68, R73.reuse ;  /* 0x0000004944007220 */ /* 0x080fe20000410000 */
[----:B------:R-:W-:Y:S01]  /*6990*/  FMUL.FTZ R68, R72, R73 ;  /* 0x0000004948447220 */ /* 0x000fe20000410000 */
[----:B------:R-:W-:Y:S02]  /*69a0*/  HADD2.F32 R73, -RZ, R165.H0_H0 ;  /* 0x200000a5ff497230 */ /* 0x000fe40000004100 */
[----:B------:R-:W-:Y:S01]  /*69b0*/  FFMA.FTZ R46, R46, UR8, R42 ;  /* 0x000000082e2e7c23 */ /* 0x000fe2000801002a */
[----:B------:R-:W-:-:S02]  /*69c0*/  FMUL.FTZ R72, R69, R74 ;  /* 0x0000004a45487220 */ /* 0x000fc40000410000 */
[----:B------:R-:W-:Y:S01]  /*69d0*/  FMUL.FTZ R69, R73, R74 ;  /* 0x0000004a49457220 */ /* 0x000fe20000410000 */
[----:B------:R-:W-:Y:S02]  /*69e0*/  HADD2.F32 R74, -RZ, R3.H0_H0 ;  /* 0x20000003ff4a7230 */ /* 0x000fe40000004100 */
[----:B------:R-:W-:-:S04]  /*69f0*/  FMUL.FTZ R75, R46, UR7 ;  /* 0x000000072e4b7c20 */ /* 0x000fc80008410000 */
[-C--:B------:R-:W-:Y:S01]  /*6a00*/  FMUL.FTZ R73, R70, R75.reuse ;  /* 0x0000004b46497220 */ /* 0x080fe20000410000 */
[----:B------:R-:W-:Y:S01]  /*6a10*/  FMUL.FTZ R70, R74, R75 ;  /* 0x0000004b4a467220 */ /* 0x000fe20000410000 */
[----:B------:R-:W-:Y:S02]  /*6a20*/  HADD2.F32 R75, -RZ, R165.H1_H1 ;  /* 0x300000a5ff4b7230 */ /* 0x000fe40000004100 */
[----:B------:R-:W-:-:S03]  /*6a30*/  FMUL.FTZ R74, R71, R76 ;  /* 0x0000004c474a7220 */ /* 0x000fc60000410000 */
[----:B------:R-:W-:-:S07]  /*6a40*/  FMUL.FTZ R71, R75, R76 ;  /* 0x0000004c4b477220 */ /* 0x000fce0000410000 */
.L_x_16149:
[----:B------:R-:W-:Y:S01]  /*6a50*/  ISETP.NE.U32.AND P0, PT, RZ, UR24, PT ;  /* 0x00000018ff007c0c */ /* 0x000fe2000bf05070 */
[----:B------:R-:W-:-:S03]  /*6a60*/  HFMA2 R167, -RZ, RZ, 0, 9.5367431640625e-07 ;  /* 0x00000010ffa77431 */ /* 0x000fc600000001ff */
[----:B------:R-:W-:-:S13]  /*6a70*/  ISETP.NE.AND.EX P0, PT, RZ, UR25, PT, P0 ;  /* 0x00000019ff007c0c */ /* 0x000fda000bf05300 */
[----:B------:R-:W0:Y:S02]  /*6a80*/  @P0 LDC.64 R76, c[0x0][0x478] ;  /* 0x00011e00ff4c0b82 */ /* 0x000e240000000a00 */
        /* <DEDUP_REMOVED lines=19> */
[----:B------:R-:W-:Y:S01]  /*6bc0*/  FFMA.FTZ R44, R44, UR8, R36 ;  /* 0x000000082c2c7c23 */ /* 0x000fe20008010024 */
[----:B------:R-:W-:Y:S01]  /*6bd0*/  FADD.FTZ R46, R163, -R46 ;  /* 0x8000002ea32e7221 */ /* 0x000fe20000010000 */
[----:B------:R-:W-:Y:S01]  /*6be0*/  FFMA.FTZ R45, R45, UR8, R37 ;  /* 0x000000082d2d7c23 */ /* 0x000fe20008010025 */
[----:B------:R-:W-:Y:S01]  /*6bf0*/  FADD.FTZ R47, R164, -R47 ;  /* 0x8000002fa42f7221 */ /* 0x000fe20000010000 */
[----:B------:R-:W-:Y:S01]  /*6c00*/  FMUL.FTZ R77, R44, UR7 ;  /* 0x000000072c4d7c20 */ /* 0x000fe20008410000 */
[----:B------:R-:W-:Y:S01]  /*6c10*/  FFMA.FTZ R46, R46, UR8, R38 ;  /* 0x000000082e2e7c23 */ /* 0x000fe20008010026 */
[----:B------:R-:W-:Y:S01]  /*6c20*/  FMUL.FTZ R78, R45, UR7 ;  /* 0x000000072d4e7c20 */ /* 0x000fe20008410000 */
[----:B------:R-:W-:Y:S01]  /*6c30*/  FFMA.FTZ R47, R47, UR8, R39 ;  /* 0x000000082f2f7c23 */ /* 0x000fe20008010027 */
[-C--:B-----5:R-:W-:Y:S01]  /*6c40*/  FMUL.FTZ R75, R68, R77.reuse ;  /* 0x0000004d444b7220 */ /* 0x0a0fe20000410000 */
[----:B------:R-:W-:Y:S01]  /*6c50*/  FMUL.FTZ R68, R76, R77 ;  /* 0x0000004d4c447220 */ /* 0x000fe20000410000 */
[----:B------:R-:W-:-:S02]  /*6c60*/  HADD2.F32 R77, -RZ, R174.H1_H1 ;  /* 0x300000aeff4d7230 */ /* 0x000fc40000004100 */
[-C--:B------:R-:W-:Y:S01]  /*6c70*/  FMUL.FTZ R76, R69, R78.reuse ;  /* 0x0000004e454c7220 */ /* 0x080fe20000410000 */
        /* <DEDUP_REMOVED lines=10> */
.L_x_16150:
        /* <DEDUP_REMOVED lines=10> */
[----:B------:R-:W-:Y:S02]  /*6dc0*/  FFMA.FTZ R161, R161, UR8, R37 ;  /* 0x00000008a1a17c23 */ /* 0x000fe40008010025 */
[----:B------:R-:W-:Y:S01]  /*6dd0*/  FFMA.FTZ R76, R160, R76, UR5 ;  /* 0x00000005a04c7e23 */ /* 0x000fe2000801004c */
[----:B------:R-:W-:Y:S01]  /*6de0*/  FFMA.FTZ R75, R75, UR8, R36 ;  /* 0x000000084b4b7c23 */ /* 0x000fe20008010024 */
[----:B------:R-:W-:Y:S02]  /*6df0*/  FMUL.FTZ R161, R161, UR7 ;  /* 0x00000007a1a17c20 */ /* 0x000fe40008410000 */
[----:B------:R-:W-:Y:S01]  /*6e00*/  FADD.FTZ R163, R163, -R76 ;  /* 0x8000004ca3a37221 */ /* 0x000fe20000010000 */
[----:B------:R-:W-:-:S03]  /*6e10*/  MOV R76, UR4 ;  /* 0x00000004004c7c02 */ /* 0x000fc60008000f00 */
[----:B------:R-:W-:Y:S02]  /*6e20*/  FFMA.FTZ R163, R163, UR8, R38 ;  /* 0x00000008a3a37c23 */ /* 0x000fe40008010026 */
[----:B------:R-:W-:Y:S02]  /*6e30*/  FFMA.FTZ R76, R162, R76, UR5 ;  /* 0x00000005a24c7e23 */ /* 0x000fe4000801004c */
[----:B------:R-:W-:Y:S02]  /*6e40*/  FMUL.FTZ R163, R163, UR7 ;  /* 0x00000007a3a37c20 */ /* 0x000fe40008410000 */
[----:B------:R-:W-:Y:S01]  /*6e50*/  FADD.FTZ R164, R164, -R76 ;  /* 0x8000004ca4a47221 */ /* 0x000fe20000010000 */
[----:B------:R-:W-:-:S03]  /*6e60*/  FMUL.FTZ R76, R75, UR7 ;  /* 0x000000074b4c7c20 */ /* 0x000fc60008410000 */
[----:B------:R-:W-:Y:S01]  /*6e70*/  FFMA.FTZ R164, R164, UR8, R39 ;  /* 0x00000008a4a47c23 */ /* 0x000fe20008010027 */
[-C--:B-----5:R-:W-:Y:S01]  /*6e80*/  FMUL.FTZ R75, R68, R76.reuse ;  /* 0x0000004c444b7220 */ /* 0x0a0fe20000410000 */
[----:B------:R-:W-:Y:S01]  /*6e90*/  FMUL.FTZ R68, R77, R76 ;  /* 0x0000004c4d447220 */ /* 0x000fe20000410000 */
[----:B------:R-:W-:Y:S02]  /*6ea0*/  HADD2.F32 R77, -RZ, R174.H1_H1 ;  /* 0x300000aeff4d7230 */ /* 0x000fe40000004100 */
[-C--:B------:R-:W-:Y:S01]  /*6eb0*/  FMUL.FTZ R76, R69, R161.reuse ;  /* 0x000000a1454c7220 */ /* 0x080fe20000410000 */
[----:B------:R-:W-:Y:S02]  /*6ec0*/  FMUL.FTZ R164, R164, UR7 ;  /* 0x00000007a4a47c20 */ /* 0x000fe40008410000 */
[----:B------:R-:W-:Y:S01]  /*6ed0*/  FMUL.FTZ R69, R77, R161 ;  /* 0x000000a14d457220 */ /* 0x000fe20000410000 */
[-C--:B------:R-:W-:Y:S01]  /*6ee0*/  FMUL.FTZ R77, R70, R163.reuse ;  /* 0x000000a3464d7220 */ /* 0x080fe20000410000 */
[----:B------:R-:W-:Y:S01]  /*6ef0*/  FMUL.FTZ R70, R78, R163 ;  /* 0x000000a34e467220 */ /* 0x000fe20000410000 */
[-C--:B------:R-:W-:Y:S01]  /*6f00*/  FMUL.FTZ R78, R71, R164.reuse ;  /* 0x000000a4474e7220 */ /* 0x080fe20000410000 */
[----:B------:R-:W-:-:S07]  /*6f10*/  FMUL.FTZ R71, R79, R164 ;  /* 0x000000a44f477220 */ /* 0x000fce0000410000 */
.L_x_16151:
        /* <DEDUP_REMOVED lines=43> */
.L_x_16152:
[----:B------:R-:W-:-:S05]  /*71d0*/  MOV R79, UR4 ;  /* 0x00000004004f7c02 */ /* 0x000fca0008000f00 */
[----:B------:R-:W-:Y:S01]  /*71e0*/  FFMA.FTZ R79, R146, R79, UR5 ;  /* 0x00000005924f7e23 */ /* 0x000fe2000801004f */
[----:B------:R-:W-:-:S03]  /*71f0*/  MOV R146, UR4 ;  /* 0x0000000400927c02 */ /* 0x000fc60008000f00 */
[----:B------:R-:W-:Y:S01]  /*7200*/  FADD.FTZ R79, R147, -R79 ;  /* 0x8000004f934f7221 */ /* 0x000fe20000010000 */
[----:B------:R-:W-:Y:S02]  /*7210*/  HADD2.F32 R147, -RZ, R51.H0_H0 ;  /* 0x20000033ff937230 */ /* 0x000fe40000004100 */
[----:B------:R-:W-:Y:S01]  /*7220*/  FFMA.FTZ R146, R145, R146, UR5 ;  /* 0x0000000591927e23 */ /* 0x000fe20008010092 */
[----:B------:R-:W-:Y:S01]  /*7230*/  MOV R145, UR4 ;  /* 0x0000000400917c02 */ /* 0x000fe20008000f00 */
[----:B------:R-:W-:Y:S02]  /*7240*/  FFMA.FTZ R79, R79, UR8, R32 ;  /* 0x000000084f4f7c23 */ /* 0x000fe40008010020 */
[----:B------:R-:W-:Y:S01]  /*7250*/  FADD.FTZ R149, R149, -R146 ;  /* 0x8000009295957221 */ /* 0x000fe20000010000 */
[----:B------:R-:W-:Y:S02]  /*7260*/  HADD2.F32 R146, -RZ, R50.H0_H0 ;  /* 0x20000032ff927230 */ /* 0x000fe40000004100 */
[----:B------:R-:W-:Y:S01]  /*7270*/  FFMA.FTZ R145, R148, R145, UR5 ;  /* 0x0000000594917e23 */ /* 0x000fe20008010091 */
[----:B------:R-:W-:-:S02]  /*7280*/  HADD2.F32 R148, -RZ, R175.H0_H0 ;  /* 0x200000afff947230 */ /* 0x000fc40000004100 */
[----:B------:R-:W-:Y:S01]  /*7290*/  FFMA.FTZ R149, R149, UR8, R33 ;  /* 0x0000000895957c23 */ /* 0x000fe20008010021 */
[----:B------:R-:W-:Y:S01]  /*72a0*/  FADD.FTZ R151, R151, -R145 ;  /* 0x8000009197977221 */ /* 0x000fe20000010000 */
[----:B------:R-:W-:Y:S02]  /*72b0*/  MOV R145, UR4 ;  /* 0x0000000400917c02 */ /* 0x000fe40008000f00 */
[----:B------:R-:W-:Y:S01]  /*72c0*/  FMUL.FTZ R149, R149, UR7 ;  /* 0x0000000795957c20 */ /* 0x000fe20008410000 */
        /* <DEDUP_REMOVED lines=16> */
.L_x_16153:
        /* <DEDUP_REMOVED lines=43> */
.L_x_16154:
[----:B------:R-:W-:-:S05]  /*7680*/  MOV R143, UR4 ;  /* 0x00000004008f7c02 */ /* 0x000fca0008000f00 */
[----:B------:R-:W-:Y:S01]  /*7690*/  FFMA.FTZ R143, R136, R143, UR5 ;  /* 0x00000005888f7e23 */ /* 0x000fe2000801008f */
[----:B------:R-:W-:-:S03]  /*76a0*/  MOV R136, UR4 ;  /* 0x0000000400887c02 */ /* 0x000fc60008000f00 */
[----:B------:R-:W-:Y:S01]  /*76b0*/  FADD.FTZ R143, R138, -R143 ;  /* 0x8000008f8a8f7221 */ /* 0x000fe20000010000 */
[----:B------:R-:W-:Y:S02]  /*76c0*/  HADD2.F32 R138, -RZ, R52.H0_H0 ;  /* 0x20000034ff8a7230 */ /* 0x000fe40000004100 */
[----:B------:R-:W-:Y:S01]  /*76d0*/  FFMA.FTZ R136, R137, R136, UR5 ;  /* 0x0000000589887e23 */ /* 0x000fe20008010088 */
[----:B------:R-:W-:-:S03]  /*76e0*/  FFMA.FTZ R137, R143, UR8, R28 ;  /* 0x000000088f897c23 */ /* 0x000fc6000801001c */
[----:B------:R-:W-:Y:S01]  /*76f0*/  FADD.FTZ R140, R140, -R136 ;  /* 0x800000888c8c7221 */ /* 0x000fe20000010000 */
[----:B------:R-:W-:Y:S01]  /*7700*/  MOV R136, UR4 ;  /* 0x0000000400887c02 */ /* 0x000fe20008000f00 */
[----:B------:R-:W-:Y:S02]  /*7710*/  FMUL.FTZ R137, R137, UR7 ;  /* 0x0000000789897c20 */ /* 0x000fe40008410000 */
[----:B------:R-:W-:Y:S02]  /*7720*/  FFMA.FTZ R140, R140, UR8, R29 ;  /* 0x000000088c8c7c23 */ /* 0x000fe4000801001d */
[----:B------:R-:W-:Y:S01]  /*7730*/  FFMA.FTZ R136, R139, R136, UR5 ;  /* 0x000000058b887e23 */ /* 0x000fe20008010088 */
[----:B------:R-:W-:Y:S02]  /*7740*/  HADD2.F32 R139, -RZ, R53.H0_H0 ;  /* 0x20000035ff8b7230 */ /* 0x000fe40000004100 */
[----:B------:R-:W-:Y:S01]  /*7750*/  FMUL.FTZ R140, R140, UR7 ;  /* 0x000000078c8c7c20 */ /* 0x000fe20008410000 */
[----:B------:R-:W-:Y:S01]  /*7760*/  FADD.FTZ R142, R142, -R136 ;  /* 0x800000888e8e7221 */ /* 0x000fe20000010000 */
[----:B------:R-:W-:-:S03]  /*7770*/  MOV R136, UR4 ;  /* 0x0000000400887c02 */ /* 0x000fc60008000f00 */
[----:B------:R-:W-:Y:S02]  /*7780*/  FFMA.FTZ R142, R142, UR8, R30 ;  /* 0x000000088e8e7c23 */ /* 0x000fe4000801001e */
[----:B------:R-:W-:Y:S02]  /*7790*/  FFMA.FTZ R136, R141, R136, UR5 ;  /* 0x000000058d887e23 */ /* 0x000fe40008010088 */
[----:B------:R-:W-:Y:S02]  /*77a0*/  FMUL.FTZ R142, R142, UR7 ;  /* 0x000000078e8e7c20 */ /* 0x000fe40008410000 */
[----:B------:R-:W-:Y:S01]  /*77b0*/  FADD.FTZ R144, R144, -R136 ;  /* 0x8000008890907221 */ /* 0x000fe20000010000 */
[-C--:B-----5:R-:W-:Y:S01]  /*77c0*/  FMUL.FTZ R136, R68, R137.reuse ;  /* 0x0000008944887220 */ /* 0x0a0fe20000410000 */
[----:B------:R-:W-:Y:S01]  /*77d0*/  FMUL.FTZ R68, R138, R137 ;  /* 0x000000898a447220 */ /* 0x000fe20000410000 */
[----:B------:R-:W-:Y:S02]  /*77e0*/  HADD2.F32 R138, -RZ, R180.H1_H1 ;  /* 0x300000b4ff8a7230 */ /* 0x000fe40000004100 */
[----:B------:R-:W-:Y:S01]  /*77f0*/  FFMA.FTZ R144, R144, UR8, R31 ;  /* 0x0000000890907c23 */ /* 0x000fe2000801001f */
[----:B------:R-:W-:-:S02]  /*7800*/  FMUL.FTZ R137, R69, R140 ;  /* 0x0000008c45897220 */ /* 0x000fc40000410000 */
[----:B------:R-:W-:Y:S01]  /*7810*/  FMUL.FTZ R69, R138, R140 ;  /* 0x0000008c8a457220 */ /* 0x000fe20000410000 */
[----:B------:R-:W-:Y:S01]  /*7820*/  FMUL.FTZ R144, R144, UR7 ;  /* 0x0000000790907c20 */ /* 0x000fe20008410000 */
[----:B------:R-:W-:Y:S02]  /*7830*/  HADD2.F32 R140, -RZ, R180.H0_H0 ;  /* 0x200000b4ff8c7230 */ /* 0x000fe40000004100 */
[-C--:B------:R-:W-:Y:S01]  /*7840*/  FMUL.FTZ R138, R70, R142.reuse ;  /* 0x0000008e468a7220 */ /* 0x080fe20000410000 */
[----:B------:R-:W-:Y:S01]  /*7850*/  FMUL.FTZ R70, R139, R142 ;  /* 0x0000008e8b467220 */ /* 0x000fe20000410000 */
[-C--:B------:R-:W-:Y:S01]  /*7860*/  FMUL.FTZ R139, R71, R144.reuse ;  /* 0x00000090478b7220 */ /* 0x080fe20000410000 */
[----:B------:R-:W-:-:S07]  /*7870*/  FMUL.FTZ R71, R140, R144 ;  /* 0x000000908c477220 */ /* 0x000fce0000410000 */
.L_x_16155:
        /* <DEDUP_REMOVED lines=43> */
.L_x_16156:
        /* <DEDUP_REMOVED lines=32> */
.L_x_16157:
        /* <DEDUP_REMOVED lines=20> */
[----:B------:R-:W-:Y:S01]  /*7e70*/  FFMA.FTZ R44, R44, UR8, R20 ;  /* 0x000000082c2c7c23 */ /* 0x000fe20008010014 */
[----:B------:R-:W-:Y:S01]  /*7e80*/  FADD.FTZ R46, R108, -R46 ;  /* 0x8000002e6c2e7221 */ /* 0x000fe20000010000 */
[----:B------:R-:W-:Y:S01]  /*7e90*/  FFMA.FTZ R45, R45, UR8, R21 ;  /* 0x000000082d2d7c23 */ /* 0x000fe20008010015 */
[----:B------:R-:W-:Y:S01]  /*7ea0*/  FFMA.FTZ R47, R109, R47, UR5 ;  /* 0x000000056d2f7e23 */ /* 0x000fe2000801002f */
[----:B------:R-:W-:Y:S01]  /*7eb0*/  FMUL.FTZ R103, R44, UR7 ;  /* 0x000000072c677c20 */ /* 0x000fe20008410000 */
[----:B------:R-:W-:Y:S02]  /*7ec0*/  FFMA.FTZ R46, R46, UR8, R22 ;  /* 0x000000082e2e7c23 */ /* 0x000fe40008010016 */
[----:B------:R-:W-:Y:S01]  /*7ed0*/  FADD.FTZ R47, R110, -R47 ;  /* 0x8000002f6e2f7221 */ /* 0x000fe20000010000 */
[-C--:B-----5:R-:W-:Y:S01]  /*7ee0*/  FMUL.FTZ R104, R68, R103.reuse ;  /* 0x0000006744687220 */ /* 0x0a0fe20000410000 */
[----:B------:R-:W-:Y:S01]  /*7ef0*/  FMUL.FTZ R68, R102, R103 ;  /* 0x0000006766447220 */ /* 0x000fe20000410000 */
[----:B------:R-:W-:-:S02]  /*7f00*/  HADD2.F32 R102, -RZ, R182.H1_H1 ;  /* 0x300000b6ff667230 */ /* 0x000fc40000004100 */
[----:B------:R-:W-:Y:S01]  /*7f10*/  FMUL.FTZ R103, R45, UR7 ;  /* 0x000000072d677c20 */ /* 0x000fe20008410000 */
[----:B------:R-:W-:-:S03]  /*7f20*/  FFMA.FTZ R47, R47, UR8, R23 ;  /* 0x000000082f2f7c23 */ /* 0x000fc60008010017 */
[-C--:B------:R-:W-:Y:S01]  /*7f30*/  FMUL.FTZ R105, R69, R103.reuse ;  /* 0x0000006745697220 */ /* 0x080fe20000410000 */
[----:B------:R-:W-:Y:S01]  /*7f40*/  FMUL.FTZ R69, R102, R103 ;  /* 0x0000006766457220 */ /* 0x000fe20000410000 */
[----:B------:R-:W-:Y:S02]  /*7f50*/  HADD2.F32 R102, -RZ, R57.H0_H0 ;  /* 0x20000039ff667230 */ /* 0x000fe40000004100 */
[----:B------:R-:W-:-:S04]  /*7f60*/  FMUL.FTZ R103, R46, UR7 ;  /* 0x000000072e677c20 */ /* 0x000fc80008410000 */
[-C--:B------:R-:W-:Y:S01]  /*7f70*/  FMUL.FTZ R106, R70, R103.reuse ;  /* 0x00000067466a7220 */ /* 0x080fe20000410000 */
[----:B------:R-:W-:Y:S01]  /*7f80*/  FMUL.FTZ R70, R102, R103 ;  /* 0x0000006766467220 */ /* 0x000fe20000410000 */
[----:B------:R-:W-:Y:S02]  /*7f90*/  HADD2.F32 R102, -RZ, R182.H0_H0 ;  /* 0x200000b6ff667230 */ /* 0x000fe40000004100 */
[----:B------:R-:W-:-:S04]  /*7fa0*/  FMUL.FTZ R103, R47, UR7 ;  /* 0x000000072f677c20 */ /* 0x000fc80008410000 */
[-C--:B------:R-:W-:Y:S01]  /*7fb0*/  FMUL.FTZ R107, R71, R103.reuse ;  /* 0x00000067476b7220 */ /* 0x080fe20000410000 */
[----:B------:R-:W-:Y:S01]  /*7fc0*/  FMUL.FTZ R71, R102, R103 ;  /* 0x0000006766477220 */ /* 0x000fe20000410000 */
[----:B------:R-:W-:Y:S06]  /*7fd0*/  BRA `(.L_x_16159) ;  /* 0x0000000000807947 */ /* 0x000fec0003800000 */
.L_x_16158:
[----:B------:R-:W-:-:S05]  /*7fe0*/  MOV R107, UR4 ;  /* 0x00000004006b7c02 */ /* 0x000fca0008000f00 */
[----:B------:R-:W-:Y:S01]  /*7ff0*/  FFMA.FTZ R107, R102, R107, UR5 ;  /* 0x00000005666b7e23 */ /* 0x000fe2000801006b */
[----:B------:R-:W-:-:S03]  /*8000*/  MOV R102, UR4 ;  /* 0x0000000400667c02 */ /* 0x000fc60008000f00 */
[----:B------:R-:W-:Y:S02]  /*8010*/  FADD.FTZ R107, R105, -R107 ;  /* 0x8000006b696b7221 */ /* 0x000fe40000010000 */
[----:B------:R-:W-:Y:S02]  /*8020*/  FFMA.FTZ R102, R104, R102, UR5 ;  /* 0x0000000568667e23 */ /* 0x000fe40008010066 */
[----:B------:R-:W-:Y:S02]  /*8030*/  FFMA.FTZ R107, R107, UR8, R20 ;  /* 0x000000086b6b7c23 */ /* 0x000fe40008010014 */
[----:B------:R-:W-:Y:S01]  /*8040*/  FADD.FTZ R106, R106, -R102 ;  /* 0x800000666a6a7221 */ /* 0x000fe20000010000 */
[----:B------:R-:W-:-:S03]  /*8050*/  MOV R102, UR4 ;  /* 0x0000000400667c02 */ /* 0x000fc60008000f00 */
[----:B------:R-:W-:Y:S02]  /*8060*/  FFMA.FTZ R106, R106, UR8, R21 ;  /* 0x000000086a6a7c23 */ /* 0x000fe40008010015 */
[----:B------:R-:W-:Y:S01]  /*8070*/  FFMA.FTZ R102, R103, R102, UR5 ;  /* 0x0000000567667e23 */ /* 0x000fe20008010066 */
[----:B------:R-:W-:Y:S02]  /*8080*/  HADD2.F32 R103, -RZ, R56.H0_H0 ;  /* 0x20000038ff677230 */ /* 0x000fe40000004100 */
[----:B------:R-:W-:Y:S01]  /*8090*/  FMUL.FTZ R106, R106, UR7 ;  /* 0x000000076a6a7c20 */ /* 0x000fe20008410000 */
[----:B------:R-:W-:Y:S01]  /*80a0*/  FADD.FTZ R108, R108, -R102 ;  /* 0x800000666c6c7221 */ /* 0x000fe20000010000 */
[----:B------:R-:W-:Y:S02]  /*80b0*/  MOV R102, UR4 ;  /* 0x0000000400667c02 */ /* 0x000fe40008000f00 */
[----:B-----5:R-:W-:Y:S01]  /*80c0*/  FMUL.FTZ R105, R69, R106 ;  /* 0x0000006a45697220 */ /* 0x020fe20000410000 */
[----:B------:R-:W-:-:S02]  /*80d0*/  FFMA.FTZ R108, R108, UR8, R22 ;  /* 0x000000086c6c7c23 */ /* 0x000fc40008010016 */
[----:B------:R-:W-:Y:S02]  /*80e0*/  FFMA.FTZ R102, R109, R102, UR5 ;  /* 0x000000056d667e23 */ /* 0x000fe40008010066 */
[----:B------:R-:W-:Y:S02]  /*80f0*/  FMUL.FTZ R108, R108, UR7 ;  /* 0x000000076c6c7c20 */ /* 0x000fe40008410000 */
[----:B------:R-:W-:Y:S01]  /*8100*/  FADD.FTZ R110, R110, -R102 ;  /* 0x800000666e6e7221 */ /* 0x000fe20000010000 */
[----:B------:R-:W-:-:S03]  /*8110*/  FMUL.FTZ R102, R107, UR7 ;  /* 0x000000076b667c20 */ /* 0x000fc60008410000 */
[----:B------:R-:W-:Y:S01]  /*8120*/  FFMA.FTZ R110, R110, UR8, R23 ;  /* 0x000000086e6e7c23 */ /* 0x000fe20008010017 */
[-C--:B------:R-:W-:Y:S01]  /*8130*/  FMUL.FTZ R104, R68, R102.reuse ;  /* 0x0000006644687220 */ /* 0x080fe20000410000 */
        /* <DEDUP_REMOVED lines=10> */
.L_x_16159:
        /* <DEDUP_REMOVED lines=20> */
[----:B------:R-:W-:Y:S01]  /*8320*/  FFMA.FTZ R44, R44, UR8, R16 ;  /* 0x000000082c2c7c23 */ /* 0x000fe20008010010 */
[----:B------:R-:W-:Y:S01]  /*8330*/  FFMA.FTZ R47, R94, R47, UR5 ;  /* 0x000000055e2f7e23 */ /* 0x000fe2000801002f */
[----:B------:R-:W-:Y:S01]  /*8340*/  FFMA.FTZ R45, R45, UR8, R17 ;  /* 0x000000082d2d7c23 */ /* 0x000fe20008010011 */
[----:B------:R-:W-:Y:S01]  /*8350*/  FADD.FTZ R46, R114, -R46 ;  /* 0x8000002e722e7221 */ /* 0x000fe20000010000 */
[----:B------:R-:W-:Y:S01]  /*8360*/  FMUL.FTZ R93, R44, UR7 ;  /* 0x000000072c5d7c20 */ /* 0x000fe20008410000 */
[----:B------:R-:W-:Y:S02]  /*8370*/  FADD.FTZ R47, R95, -R47 ;  /* 0x8000002f5f2f7221 */ /* 0x000fe40000010000 */
[----:B------:R-:W-:Y:S01]  /*8380*/  FFMA.FTZ R46, R46, UR8, R18 ;  /* 0x000000082e2e7c23 */ /* 0x000fe20008010012 */
        /* <DEDUP_REMOVED lines=16> */
.L_x_16160:
[----:B------:R-:W-:-:S05]  /*8490*/  MOV R98, UR4 ;  /* 0x0000000400627c02 */ /* 0x000fca0008000f00 */
[----:B------:R-:W-:-:S04]  /*84a0*/  FFMA.FTZ R98, R111, R98, UR5 ;  /* 0x000000056f627e23 */ /* 0x000fc80008010062 */
[----:B------:R-:W-:Y:S01]  /*84b0*/  FADD.FTZ R98, R92, -R98 ;  /* 0x800000625c627221 */ /* 0x000fe20000010000 */
[----:B------:R-:W-:-:S03]  /*84c0*/  MOV R92, UR4 ;  /* 0x00000004005c7c02 */ /* 0x000fc60008000f00 */
[----:B------:R-:W-:Y:S02]  /*84d0*/  FFMA.FTZ R98, R98, UR8, R16 ;  /* 0x0000000862627c23 */ /* 0x000fe40008010010 */
[----:B------:R-:W-:-:S04]  /*84e0*/  FFMA.FTZ R92, R112, R92, UR5 ;  /* 0x00000005705c7e23 */ /* 0x000fc8000801005c */
[----:B------:R-:W-:Y:S01]  /*84f0*/  FADD.FTZ R93, R93, -R92 ;  /* 0x8000005c5d5d7221 */ /* 0x000fe20000010000 */
[----:B------:R-:W-:-:S03]  /*8500*/  MOV R92, UR4 ;  /* 0x00000004005c7c02 */ /* 0x000fc60008000f00 */
[----:B------:R-:W-:Y:S02]  /*8510*/  FFMA.FTZ R93, R93, UR8, R17 ;  /* 0x000000085d5d7c23 */ /* 0x000fe40008010011 */
[----:B------:R-:W-:Y:S02]  /*8520*/  FFMA.FTZ R92, R113, R92, UR5 ;  /* 0x00000005715c7e23 */ /* 0x000fe4000801005c */
[----:B------:R-:W-:Y:S02]  /*8530*/  FMUL.FTZ R93, R93, UR7 ;  /* 0x000000075d5d7c20 */ /* 0x000fe40008410000 */
[----:B------:R-:W-:Y:S01]  /*8540*/  FADD.FTZ R114, R114, -R92 ;  /* 0x8000005c72727221 */ /* 0x000fe20000010000 */
[----:B------:R-:W-:-:S03]  /*8550*/  MOV R92, UR4 ;  /* 0x00000004005c7c02 */ /* 0x000fc60008000f00 */
[----:B------:R-:W-:Y:S02]  /*8560*/  FFMA.FTZ R114, R114, UR8, R18 ;  /* 0x0000000872727c23 */ /* 0x000fe40008010012 */
[----:B------:R-:W-:Y:S02]  /*8570*/  FFMA.FTZ R92, R94, R92, UR5 ;  /* 0x000000055e5c7e23 */ /* 0x000fe4000801005c */
[----:B------:R-:W-:Y:S02]  /*8580*/  FMUL.FTZ R114, R114, UR7 ;  /* 0x0000000772727c20 */ /* 0x000fe40008410000 */
[----:B------:R-:W-:Y:S01]  /*8590*/  FADD.FTZ R92, R95, -R92 ;  /* 0x8000005c5f5c7221 */ /* 0x000fe20000010000 */
[----:B------:R-:W-:Y:S01]  /*85a0*/  FMUL.FTZ R95, R98, UR7 ;  /* 0x00000007625f7c20 */ /* 0x000fe20008410000 */
[----:B------:R-:W-:Y:S02]  /*85b0*/  HADD2.F32 R98, -RZ, R58.H0_H0 ;  /* 0x2000003aff627230 */ /* 0x000fe40000004100 */
[----:B------:R-:W-:Y:S01]  /*85c0*/  FFMA.FTZ R92, R92, UR8, R19 ;  /* 0x000000085c5c7c23 */ /* 0x000fe20008010013 */
[----:B-----5:R-:W-:-:S02]  /*85d0*/  FMUL.FTZ R94, R68, R95 ;  /* 0x0000005f445e7220 */ /* 0x020fc40000410000 */
[----:B------:R-:W-:Y:S01]  /*85e0*/  FMUL.FTZ R68, R98, R95 ;  /* 0x0000005f62447220 */ /* 0x000fe20000410000 */
[----:B------:R-:W-:Y:S02]  /*85f0*/  HADD2.F32 R98, -RZ, R183.H1_H1 ;  /* 0x300000b7ff627230 */ /* 0x000fe40000004100 */
[-C--:B------:R-:W-:Y:S01]  /*8600*/  FMUL.FTZ R95, R69, R93.reuse ;  /* 0x0000005d455f7220 */ /* 0x080fe20000410000 */
        /* <DEDUP_REMOVED lines=8> */
.L_x_16161:
        /* <DEDUP_REMOVED lines=26> */
[----:B------:R-:W-:-:S02]  /*8830*/  FFMA.FTZ R46, R46, UR8, R14 ;  /* 0x000000082e2e7c23 */ /* 0x000fc4000801000e */
[----:B------:R-:W-:Y:S01]  /*8840*/  FFMA.FTZ R47, R47, UR8, R15 ;  /* 0x000000082f2f7c23 */ /* 0x000fe2000801000f */
[-C--:B-----5:R-:W-:Y:S01]  /*8850*/  FMUL.FTZ R80, R68, R89.reuse ;  /* 0x0000005944507220 */ /* 0x0a0fe20000410000 */
[----:B------:R-:W-:Y:S01]  /*8860*/  FMUL.FTZ R68, R88, R89 ;  /* 0x0000005958447220 */ /* 0x000fe20000410000 */
[----:B------:R-:W-:Y:S02]  /*8870*/  HADD2.F32 R88, -RZ, R184.H1_H1 ;  /* 0x300000b8ff587230 */ /* 0x000fe40000004100 */
[----:B------:R-:W-:-:S04]  /*8880*/  FMUL.FTZ R89, R45, UR7 ;  /* 0x000000072d597c20 */ /* 0x000fc80008410000 */
        /* <DEDUP_REMOVED lines=11> */
.L_x_16162:
[----:B------:R-:W-:-:S05]  /*8940*/  MOV R92, UR4 ;  /* 0x00000004005c7c02 */ /* 0x000fca0008000f00 */
[----:B------:R-:W-:Y:S01]  /*8950*/  FFMA.FTZ R92, R88, R92, UR5 ;  /* 0x00000005585c7e23 */ /* 0x000fe2000801005c */
[----:B------:R-:W-:-:S03]  /*8960*/  MOV R88, UR4 ;  /* 0x0000000400587c02 */ /* 0x000fc60008000f00 */
[----:B------:R-:W-:Y:S02]  /*8970*/  FADD.FTZ R92, R90, -R92 ;  /* 0x8000005c5a5c7221 */ /* 0x000fe40000010000 */
[----:B------:R-:W-:Y:S01]  /*8980*/  FFMA.FTZ R88, R89, R88, UR5 ;  /* 0x0000000559587e23 */ /* 0x000fe20008010058 */
[----:B------:R-:W-:Y:S02]  /*8990*/  HADD2.F32 R89, -RZ, R60.H0_H0 ;  /* 0x2000003cff597230 */ /* 0x000fe40000004100 */
[----:B------:R-:W-:Y:S01]  /*89a0*/  FFMA.FTZ R92, R92, UR8, R12 ;  /* 0x000000085c5c7c23 */ /* 0x000fe2000801000c */
[----:B------:R-:W-:Y:S01]  /*89b0*/  FADD.FTZ R115, R115, -R88 ;  /* 0x8000005873737221 */ /* 0x000fe20000010000 */
[----:B------:R-:W-:-:S03]  /*89c0*/  MOV R88, UR4 ;  /* 0x0000000400587c02 */ /* 0x000fc60008000f00 */
[----:B------:R-:W-:Y:S02]  /*89d0*/  FFMA.FTZ R115, R115, UR8, R13 ;  /* 0x0000000873737c23 */ /* 0x000fe4000801000d */
[----:B------:R-:W-:Y:S02]  /*89e0*/  FFMA.FTZ R88, R91, R88, UR5 ;  /* 0x000000055b587e23 */ /* 0x000fe40008010058 */
[----:B------:R-:W-:Y:S02]  /*89f0*/  FMUL.FTZ R115, R115, UR7 ;  /* 0x0000000773737c20 */ /* 0x000fe40008410000 */
[----:B------:R-:W-:Y:S01]  /*8a00*/  FADD.FTZ R124, R124, -R88 ;  /* 0x800000587c7c7221 */ /* 0x000fe20000010000 */
[----:B------:R-:W-:Y:S01]  /*8a10*/  MOV R88, UR4 ;  /* 0x0000000400587c02 */ /* 0x000fe20008000f00 */
[----:B-----5:R-:W-:Y:S02]  /*8a20*/  FMUL.FTZ R90, R69, R115 ;  /* 0x00000073455a7220 */ /* 0x020fe40000410000 */
[----:B------:R-:W-:-:S02]  /*8a30*/  FFMA.FTZ R124, R124, UR8, R14 ;  /* 0x000000087c7c7c23 */ /* 0x000fc4000801000e */
[----:B------:R-:W-:Y:S02]  /*8a40*/  FFMA.FTZ R88, R80, R88, UR5 ;  /* 0x0000000550587e23 */ /* 0x000fe40008010058 */
[----:B------:R-:W-:Y:S02]  /*8a50*/  FMUL.FTZ R124, R124, UR7 ;  /* 0x000000077c7c7c20 */ /* 0x000fe40008410000 */
[----:B------:R-:W-:Y:S01]  /*8a60*/  FADD.FTZ R126, R126, -R88 ;  /* 0x800000587e7e7221 */ /* 0x000fe20000010000 */
[----:B------:R-:W-:Y:S01]  /*8a70*/  FMUL.FTZ R88, R92, UR7 ;  /* 0x000000075c587c20 */ /* 0x000fe20008410000 */
[----:B------:R-:W-:Y:S02]  /*8a80*/  FMUL.FTZ R91, R70, R124 ;  /* 0x0000007c465b7220 */ /* 0x000fe40000410000 */
[----:B------:R-:W-:Y:S01]  /*8a90*/  FFMA.FTZ R126, R126, UR8, R15 ;  /* 0x000000087e7e7c23 */ /* 0x000fe2000801000f */
[-C--:B------:R-:W-:Y:S01]  /*8aa0*/  FMUL.FTZ R80, R68, R88.reuse ;  /* 0x0000005844507220 */ /* 0x080fe20000410000 */
        /* <DEDUP_REMOVED lines=9> */
.L_x_16163:
        /* <DEDUP_REMOVED lines=43> */
.L_x_16164:
[----:B------:R-:W-:Y:S02]  /*8df0*/  MOV R89, UR4 ;  /* 0x0000000400597c02 */ /* 0x000fe40008000f00 */
[----:B------:R-:W-:-:S03]  /*8e00*/  MOV R88, UR4 ;  /* 0x0000000400587c02 */ /* 0x000fc60008000f00 */
[----:B------:R-:W-:Y:S02]  /*8e10*/  FFMA.FTZ R89, R132, R89, UR5 ;  /* 0x0000000584597e23 */ /* 0x000fe40008010059 */
[----:B------:R-:W-:Y:S02]  /*8e20*/  FFMA.FTZ R88, R125, R88, UR5 ;  /* 0x000000057d587e23 */ /* 0x000fe40008010058 */
[----:B------:R-:W-:Y:S01]  /*8e30*/  FADD.FTZ R129, R129, -R89 ;  /* 0x8000005981817221 */ /* 0x000fe20000010000 */
[----:B------:R-:W-:Y:S01]  /*8e40*/  MOV R89, UR4 ;  /* 0x0000000400597c02 */ /* 0x000fe20008000f00 */
[----:B------:R-:W-:Y:S02]  /*8e50*/  FADD.FTZ R88, R130, -R88 ;  /* 0x8000005882587221 */ /* 0x000fe40000010000 */
[----:B------:R-:W-:Y:S02]  /*8e60*/  FFMA.FTZ R129, R129, UR8, R9 ;  /* 0x0000000881817c23 */ /* 0x000fe40008010009 */
[----:B------:R-:W-:Y:S01]  /*8e70*/  FFMA.FTZ R89, R83, R89, UR5 ;  /* 0x0000000553597e23 */ /* 0x000fe20008010059 */
[----:B------:R-:W-:Y:S01]  /*8e80*/  MOV R83, UR4 ;  /* 0x0000000400537c02 */ /* 0x000fe20008000f00 */
[----:B------:R-:W-:Y:S01]  /*8e90*/  FFMA.FTZ R88, R88, UR8, R8 ;  /* 0x0000000858587c23 */ /* 0x000fe20008010008 */
[----:B------:R-:W-:Y:S01]  /*8ea0*/  FMUL.FTZ R129, R129, UR7 ;  /* 0x0000000781817c20 */ /* 0x000fe20008410000 */
[----:B------:R-:W-:-:S02]  /*8eb0*/  FADD.FTZ R128, R128, -R89 ;  /* 0x8000005980807221 */ /* 0x000fc40000010000 */
[----:B------:R-:W-:Y:S01]  /*8ec0*/  FFMA.FTZ R83, R84, R83, UR5 ;  /* 0x0000000554537e23 */ /* 0x000fe20008010053 */
[----:B-----5:R-:W-:Y:S01]  /*8ed0*/  FMUL.FTZ R93, R69, R129 ;  /* 0x00000081455d7220 */ /* 0x020fe20000410000 */
[----:B------:R-:W-:Y:S02]  /*8ee0*/  FFMA.FTZ R128, R128, UR8, R10 ;  /* 0x0000000880807c23 */ /* 0x000fe4000801000a */
[----:B------:R-:W-:Y:S01]  /*8ef0*/  FADD.FTZ R127, R127, -R83 ;  /* 0x800000537f7f7221 */ /* 0x000fe20000010000 */
[----:B------:R-:W-:Y:S01]  /*8f00*/  FMUL.FTZ R83, R88, UR7 ;  /* 0x0000000758537c20 */ /* 0x000fe20008410000 */
[----:B------:R-:W-:Y:S02]  /*8f10*/  HADD2.F32 R88, -RZ, R62.H0_H0 ;  /* 0x2000003eff587230 */ /* 0x000fe40000004100 */
[----:B------:R-:W-:Y:S01]  /*8f20*/  FMUL.FTZ R128, R128, UR7 ;  /* 0x0000000780807c20 */ /* 0x000fe20008410000 */
[----:B------:R-:W-:Y:S01]  /*8f30*/  FFMA.FTZ R127, R127, UR8, R11 ;  /* 0x000000087f7f7c23 */ /* 0x000fe2000801000b */
[-C--:B------:R-:W-:Y:S01]  /*8f40*/  FMUL.FTZ R84, R68, R83.reuse ;  /* 0x0000005344547220 */ /* 0x080fe20000410000 */
        /* <DEDUP_REMOVED lines=10> */
.L_x_16165:
        /* <DEDUP_REMOVED lines=43> */
.L_x_16166:
[----:B------:R-:W-:Y:S01]  /*92a0*/  MOV R67, UR4 ;  /* 0x0000000400437c02 */ /* 0x000fe20008000f00 */
[----:B------:R-:W-:-:S04]  /*92b0*/  HADD2.F32 R83, -RZ, R64.H0_H0 ;  /* 0x20000040ff537230 */ /* 0x000fc80000004100 */
        /* <DEDUP_REMOVED lines=18> */
[-C--:B------:R-:W-:Y:S01]  /*93e0*/  FMUL.FTZ R81, R68, R67.reuse ;  /* 0x0000004344517220 */ /* 0x080fe20000410000 */
[----:B------:R-:W-:Y:S01]  /*93f0*/  FMUL.FTZ R68, R83, R67 ;  /* 0x0000004353447220 */ /* 0x000fe20000410000 */
[----:B------:R-:W-:Y:S02]  /*9400*/  HADD2.F32 R67, -RZ, R186.H1_H1 ;  /* 0x300000baff437230 */ /* 0x000fe40000004100 */
[----:B------:R-:W-:Y:S01]  /*9410*/  FFMA.FTZ R131, R131, UR8, R7 ;  /* 0x0000000883837c23 */ /* 0x000fe20008010007 */
        /* <DEDUP_REMOVED lines=8> */
.L_x_16167:
[----:B------:R-:W0:Y:S01]  /*94a0*/  @P0 LDC.64 R82, c[0x0][0x478] ;  /* 0x00011e00ff520b82 */ /* 0x000e220000000a00 */
[----:B------:R-:W-:Y:S02]  /*94b0*/  HFMA2 R67, -RZ, RZ, 0, 9.5367431640625e-07 ;  /* 0x00000010ff437431 */ /* 0x000fe400000001ff */
[----:B0-----:R-:W-:-:S04]  /*94c0*/  @P0 IMAD.WIDE.U32 R82, R66, 0x10, R82 ;  /* 0x0000001042520825 */ /* 0x001fc800078e0052 */
[----:B------:R-:W-:Y:S01]  /*94d0*/  IMAD.WIDE.U32 R66, R66, R67, UR28 ;  /* 0x0000001c42427e25 */ /* 0x000fe2000f8e0043 */
[----:B------:R1:W-:Y:S04]  /*94e0*/  @P0 STG.E.128 desc[UR16][R82.64], R44 ;  /* 0x0000002c52000986 */ /* 0x0003e8000c101d10 */
[----:B------:R1:W-:Y:S02]  /*94f0*/  STG.E.128 desc[UR16][R66.64], R68 ;  /* 0x0000004442007986 */ /* 0x0003e4000c101d10 */
.L_x_16147:
[----:B------:R-:W2:Y:S04]  /*9500*/  LDL.LU R120, [R1+0x4] ;  /* 0x0000040001787983 */ /* 0x000ea80000300800 */
[----:B------:R-:W3:Y:S04]  /*9510*/  LDL.LU R115, [R1] ;  /* 0x0000000001737983 */ /* 0x000ee80000300800 */
        /* <DEDUP_REMOVED lines=10> */
[----:B01----:R-:W5:Y:S04]  /*95c0*/  LDL.LU R83, [R1+0x30] ;  /* 0x0000300001537983 */ /* 0x003f680000300800 */
        /* <DEDUP_REMOVED lines=68> */
[----:B------:R0:W-:Y:S04]  /*9a10*/  STL [R1], R115 ;  /* 0x0000007301007387 */ /* 0x0001e80000100800 */
[----:B------:R0:W-:Y:S01]  /*9a20*/  STL [R1+0x4], R120 ;  /* 0x0000047801007387 */ /* 0x0001e20000100800 */
[----:B------:R-:W-:Y:S05]  /*9a30*/  BRA.U !UP1, `(.L_x_16168) ;  /* 0xffffff79098c7547 */ /* 0x000fea000b83ffff */
        /* <DEDUP_REMOVED lines=62> */
[----:B0-----:R1:W5:Y:S04]  /*9e20*/  LDL.LU R66, [R1+0xa4] ;  /* 0x0000a40001427983 */ /* 0x0013680000300800 */
        /* <DEDUP_REMOVED lines=8> */
[----:B------:R-:W-:-:S07]  /*9eb0*/  MOV R59, R176 ;  /* 0x000000b0003b7202 */ /* 0x000fce0000000f00 */
.L_x_16123:
[----:B------:R-:W2:Y:S01]  /*9ec0*/  S2R R68, SR_TID.X ;  /* 0x0000000000447919 */ /* 0x000ea20000002100 */
[----:B------:R-:W3:Y:S08]  /*9ed0*/  S2UR UR4, SR_CTAID.X ;  /* 0x00000000000479c3 */ /* 0x000ef00000002500 */
[----:B------:R-:W3:Y:S08]  /*9ee0*/  LDC R0, c[0x0][0x388] ;  /* 0x0000e200ff007b82 */ /* 0x000ef00000000800 */
[----:B------:R-:W4:Y:S08]  /*9ef0*/  LDC.64 R2, c[0x0][0x440] ;  /* 0x00011000ff027b82 */ /* 0x000f300000000a00 */
[----:B------:R-:W1:Y:S08]  /*9f00*/  LDC.64 R52, c[0x0][0x448] ;  /* 0x00011200ff347b82 */ /* 0x000e700000000a00 */
[----:B------:R-:W0:Y:S01]  /*9f10*/  LDC.64 R54, c[0x0][0x460] ;  /* 0x00011800ff367b82 */ /* 0x000e220000000a00 */
[----:B---3--:R-:W-:-:S05]  /*9f20*/  IMAD R0, R0, UR4, RZ ;  /* 0x0000000400007c24 */ /* 0x008fca000f8e02ff */
[----:B--2---:R-:W-:-:S05]  /*9f30*/  LEA.HI R69, R0, R68, RZ, 0x1e ;  /* 0x0000004400457211 */ /* 0x004fca00078ff0ff */
[----:B----4-:R-:W-:-:S04]  /*9f40*/  IMAD.WIDE.U32 R2, R69, 0x10, R2 ;  /* 0x0000001045027825 */ /* 0x010fc800078e0002 */
[C---:B-1----:R-:W-:Y:S01]  /*9f50*/  IMAD.WIDE.U32 R52, R69.reuse, 0x10, R52 ;  /* 0x0000001045347825 */ /* 0x042fe200078e0034 */
[----:B0-----:R-:W-:Y:S04]  /*9f60*/  STG.E.128 desc[UR16][R2.64], R224 ;  /* 0x000000e002007986 */ /* 0x001fe8000c101d10 */
[----:B------:R-:W-:Y:S01]  /*9f70*/  STG.E.128 desc[UR16][R52.64], R184 ;  /* 0x000000b834007986 */ /* 0x000fe2000c101d10 */
[----:B------:R-:W-:-:S05]  /*9f80*/  IMAD.WIDE.U32 R54, R69, 0x10, R54 ;  /* 0x0000001045367825 */ /* 0x000fca00078e0036 */
        /* <DEDUP_REMOVED lines=29> */
.L_x_16169:
        /* <DEDUP_REMOVED lines=10> */
.L_x_19439:


//--------------------- .text._ZN10layer_norm13ln_bwd_kernelINS_13Kernel_traitsI6__halfffffjLj5120ELj1ELj1ELj4ELj16ENS_18Kernel_traits_baseILj5120ES2_ffffjLj128EEEEELb0ELb1ELb1ELb0EEEvNS_9BwdParamsE --------------------------
	.section	.text._ZN10layer_norm13ln_bwd_kernelINS_13Kernel_traitsI6__halfffffjLj5120ELj1ELj1ELj4ELj16ENS_18Kernel_traits_baseILj5120ES2_ffffjLj128EEEEELb0ELb1ELb1ELb0EEEvNS_9BwdParamsE,"ax",@progbits
	.align	128
        .global         _ZN10layer_norm13ln_bwd_kernelINS_13Kernel_traitsI6__halfffffjLj5120ELj1ELj1ELj4ELj16ENS_18Kernel_traits_baseILj5120ES2_ffffjLj128EEEEELb0ELb1ELb1ELb0EEEvNS_9BwdParamsE
        .type           _ZN10layer_norm13ln_bwd_kernelINS_13Kernel_traitsI6__halfffffjLj5120ELj1ELj1ELj4ELj16ENS_18Kernel_traits_baseILj5120ES2_ffffjLj128EEEEELb0ELb1ELb1ELb0EEEvNS_9BwdParamsE,@function
        .size           _ZN10layer_norm13ln_bwd_kernelINS_13Kernel_traitsI6__halfffffjLj5120ELj1ELj1ELj4ELj16ENS_18Kernel_traits_baseILj5120ES2_ffffjLj128EEEEELb0ELb1ELb1ELb0EEEvNS_9BwdParamsE,(.L_x_19440 - _ZN10layer_norm13ln_bwd_kernelINS_13Kernel_traitsI6__halfffffjLj5120ELj1ELj1ELj4ELj16ENS_18Kernel_traits_baseILj5120ES2_ffffjLj128EEEEELb0ELb1ELb1ELb0EEEvNS_9BwdParamsE)
        .other          _ZN10layer_norm13ln_bwd_kernelINS_13Kernel_traitsI6__halfffffjLj5120ELj1ELj1ELj4ELj16ENS_18Kernel_traits_baseILj5120ES2_ffffjLj128EEEEELb0ELb1ELb1ELb0EEEvNS_9BwdParamsE,@"STO_CUDA_ENTRY STV_DEFAULT"
_ZN10layer_norm13ln_bwd_kernelINS_13Kernel_traitsI6__halfffffjLj5120ELj1ELj1ELj4ELj16ENS_18Kernel_traits_baseILj5120ES2_ffffjLj128EEEEELb0ELb1ELb1ELb0EEEvNS_9BwdParamsE:
.text._ZN10layer_norm13ln_bwd_kernelINS_13Kernel_traitsI6__halfffffjLj5120ELj1ELj1ELj4ELj16ENS_18Kernel_traits_baseILj5120ES2_ffffjLj128EEEEELb0ELb1ELb1ELb0EEEvNS_9BwdParamsE:
[----:B------:R-:W0:Y:S01]  /*0000*/  LDC R1, c[0x0][0x37c] ;  /* 0x0000df00ff017b82 */ /* 0x000e220000000800 */
[----:B------:R-:W1:Y:S01]  /*0010*/  S2R R8, SR_TID.X ;  /* 0x0000000000087919 */ /* 0x000e620000002100 */
[----:B------:R-:W2:Y:S01]  /*0020*/  LDCU UR4, c[0x0][0x388] ;  /* 0x00007100ff0477ac */ /* 0x000ea20008000800 */
[----:B0-----:R-:W-:Y:S02]  /*0030*/  IADD3 R1, PT, PT, R1, -0x100, RZ ;  /* 0xffffff0001017810 */ /* 0x001fe40007ffe0ff */
[----:B------:R-:W-:Y:S01]  /*0040*/  LOP3.LUT R9, R9, 0xfffffff7, RZ, 0xc0, !PT ;  /* 0xfffffff709097812 */ /* 0x000fe200078ec0ff */
[----:B------:R-:W0:Y:S01]  /*0050*/  LDCU.64 UR8, c[0x0][0x358] ;  /* 0x00006b00ff0877ac */ /* 0x000e220008000a00 */
[----:B------:R-:W3:Y:S01]  /*0060*/  LDCU UR5, c[0x0][0x384] ;  /* 0x00007080ff0577ac */ /* 0x000ee20008000800 */
[----:B--2---:R-:W-:-:S04]  /*0070*/  MOV R2, UR4 ;  /* 0x0000000400027c02 */ /* 0x004fc80008000f00 */
[----:B------:R-:W-:Y:S01]  /*0080*/  SHF.R.S32.HI R0, RZ, 0x1f, R2 ;  /* 0x0000001fff007819 */ /* 0x000fe20000011402 */
[----:B------:R2:W-:Y:S03]  /*0090*/  STL [R1+0x1c], R2 ;  /* 0x00001c0201007387 */ /* 0x0005e60000100800 */
[----:B------:R-:W-:Y:S02]  /*00a0*/  LEA.HI R0, R0, R2, RZ, 0x2 ;  /* 0x0000000200007211 */ /* 0x000fe400078f10ff */
[----:B-1----:R-:W-:-:S04]  /*00b0*/  LOP3.LUT R3, R8, 0x7f, RZ, 0x3c, !PT ;  /* 0x0000007f08037812 */ /* 0x002fc800078e3cff */
[----:B--2---:R-:W-:Y:S02]  /*00c0*/  LEA.HI.SX32 R2, R0, R3, 0x1e ;  /* 0x0000000300027211 */ /* 0x004fe400078ff2ff */
[----:B------:R-:W-:Y:S02]  /*00d0*/  MOV R3, R8 ;  /* 0x0000000800037202 */ /* 0x000fe40000000f00 */
[C---:B------:R-:W-:Y:S02]  /*00e0*/  ISETP.GE.U32.AND P2, PT, R2.reuse, 0x80, PT ;  /* 0x000000800200780c */ /* 0x040fe40003f46070 */
[C---:B------:R-:W-:Y:S02]  /*00f0*/  ISETP.GE.U32.AND P3, PT, R2.reuse, 0x100, PT ;  /* 0x000001000200780c */ /* 0x040fe40003f66070 */
[C---:B------:R-:W-:Y:S02]  /*0100*/  ISETP.GE.U32.AND P1, PT, R2.reuse, 0x180, PT ;  /* 0x000001800200780c */ /* 0x040fe40003f26070 */
[----:B------:R-:W-:-:S02]  /*0110*/  ISETP.GE.U32.AND P6, PT, R2, 0x200, PT ;  /* 0x000002000200780c */ /* 0x000fc40003fc6070 */
[C---:B------:R-:W-:Y:S02]  /*0120*/  ISETP.GE.U32.AND P5, PT, R2.reuse, 0x280, PT ;  /* 0x000002800200780c */ /* 0x040fe40003fa6070 */
[C---:B------:R-:W-:Y:S02]  /*0130*/  ISETP.GE.U32.AND P4, PT, R2.reuse, 0x300, PT ;  /* 0x000003000200780c */ /* 0x040fe40003f86070 */
[----:B------:R-:W-:Y:S01]  /*0140*/  ISETP.GE.U32.AND P0, PT, R2, 0x380, PT ;  /* 0x000003800200780c */ /* 0x000fe20003f06070 */
[----:B------:R-:W1:Y:S01]  /*0150*/  @P2 LDC.64 R28, c[0x0][0x3d0] ;  /* 0x0000f400ff1c2b82 */ /* 0x000e620000000a00 */
[----:B------:R-:W-:-:S04]  /*0160*/  @P2 LOP3.LUT R9, R9, 0x8, RZ, 0xfc, !PT ;  /* 0x0000000809092812 */ /* 0x000fc800078efcff */
[----:B------:R-:W-:-:S03]  /*0170*/  LOP3.LUT R9, R9, 0xffffffef, RZ, 0xc0, !PT ;  /* 0xffffffef09097812 */ /* 0x000fc600078ec0ff */
[----:B------:R-:W2:Y:S01]  /*0180*/  @P2 LDC.64 R30, c[0x0][0x3e8] ;  /* 0x0000fa00ff1e2b82 */ /* 0x000ea20000000a00 */
[----:B------:R-:W-:-:S04]  /*0190*/  @P3 LOP3.LUT R9, R9, 0x10, RZ, 0xfc, !PT ;  /* 0x0000001009093812 */ /* 0x000fc800078efcff */
[----:B------:R-:W-:-:S03]  /*01a0*/  LOP3.LUT R9, R9, 0xffffffdf, RZ, 0xc0, !PT ;  /* 0xffffffdf09097812 */ /* 0x000fc600078ec0ff */
[----:B------:R-:W4:Y:S01]  /*01b0*/  @P3 LDC.64 R32, c[0x0][0x3d0] ;  /* 0x0000f400ff203b82 */ /* 0x000f220000000a00 */
[----:B------:R-:W-:-:S04]  /*01c0*/  @P1 LOP3.LUT R9, R9, 0x20, RZ, 0xfc, !PT ;  /* 0x0000002009091812 */ /* 0x000fc800078efcff */
[----:B------:R-:W-:-:S03]  /*01d0*/  LOP3.LUT R9, R9, 0xffffffbf, RZ, 0xc0, !PT ;  /* 0xffffffbf09097812 */ /* 0x000fc600078ec0ff */
[----:B------:R-:W3:Y:S01]  /*01e0*/  @P3 LDC.64 R34, c[0x0][0x3e8] ;  /* 0x0000fa00ff223b82 */ /* 0x000ee20000000a00 */
[----:B-1----:R-:W-:Y:S01]  /*01f0*/  @P2 IMAD.WIDE.U32 R28, R3, 0x8, R28 ;  /* 0x00000008031c2825 */ /* 0x002fe200078e001c */
[----:B------:R-:W-:-:S04]  /*0200*/  @P6 LOP3.LUT R9, R9, 0x40, RZ, 0xfc, !PT ;  /* 0x0000004009096812 */ /* 0x000fc800078efcff */
[----:B0-----:R0:W5:Y:S01]  /*0210*/  @P2 LDG.E.64 R4, desc[UR8][R28.64] ;  /* 0x000000081c042981 */ /* 0x001162000c1e1b00 */
[----:B------:R-:W-:Y:S01]  /*0220*/  LOP3.LUT R9, R9, 0xfffffffb, RZ, 0xc0, !PT ;  /* 0xfffffffb09097812 */ /* 0x000fe200078ec0ff */
[----:B------:R-:W1:Y:S01]  /*0230*/  @P1 LDC.64 R36, c[0x0][0x3d0] ;  /* 0x0000f400ff241b82 */ /* 0x000e620000000a00 */
[C---:B--2---:R-:W-:Y:S01]  /*0240*/  @P2 IMAD.WIDE.U32 R30, R3.reuse, 0x8, R30 ;  /* 0x00000008031e2825 */ /* 0x044fe200078e001e */
[----:B------:R-:W-:Y:S02]  /*0250*/  @P2 LOP3.LUT R3, R3, 0x80, RZ, 0xfc, !PT ;  /* 0x0000008003032812 */ /* 0x000fe400078efcff */
[----:B------:R-:W-:Y:S02]  /*0260*/  @P5 LOP3.LUT R9, R9, 0x4, RZ, 0xfc, !PT ;  /* 0x0000000409095812 */ /* 0x000fe400078efcff */
[----:B------:R2:W5:Y:S02]  /*0270*/  @P2 LDG.E.64 R6, desc[UR8][R30.64] ;  /* 0x000000081e062981 */ /* 0x000564000c1e1b00 */
[----:B------:R-:W0:Y:S01]  /*0280*/  @P1 LDC.64 R38, c[0x0][0x3e8] ;  /* 0x0000fa00ff261b82 */ /* 0x000e220000000a00 */
[----:B----4-:R-:W-:-:S07]  /*0290*/  @P3 IMAD.WIDE.U32 R32, R3, 0x8, R32 ;  /* 0x0000000803203825 */ /* 0x010fce00078e0020 */
[----:B------:R-:W4:Y:S01]  /*02a0*/  @P6 LDC.64 R40, c[0x0][0x3d0] ;  /* 0x0000f400ff286b82 */ /* 0x000f220000000a00 */
[C---:B---3--:R-:W-:Y:S01]  /*02b0*/  @P3 IMAD.WIDE.U32 R34, R3.reuse, 0x8, R34 ;  /* 0x0000000803223825 */ /* 0x048fe200078e0022 */
[----:B------:R-:W-:Y:S02]  /*02c0*/  @P3 IADD3 R3, PT, PT, R3, 0x80, RZ ;  /* 0x0000008003033810 */ /* 0x000fe40007ffe0ff */
[----:B------:R-:W-:-:S04]  /*02d0*/  LOP3.LUT R9, R9, 0xfffffffd, RZ, 0xc0, !PT ;  /* 0xfffffffd09097812 */ /* 0x000fc800078ec0ff */
[----:B------:R-:W3:Y:S01]  /*02e0*/  @P6 LDC.64 R42, c[0x0][0x3e8] ;  /* 0x0000fa00ff2a6b82 */ /* 0x000ee20000000a00 */
[----:B-1----:R-:W-:-:S07]  /*02f0*/  @P1 IMAD.WIDE.U32 R36, R3, 0x8, R36 ;  /* 0x0000000803241825 */ /* 0x002fce00078e0024 */
[----:B------:R-:W1:Y:S01]  /*0300*/  @P5 LDC.64 R44, c[0x0][0x3d0] ;  /* 0x0000f400ff2c5b82 */ /* 0x000e620000000a00 */
[C---:B0-----:R-:W-:Y:S01]  /*0310*/  @P1 IMAD.WIDE.U32 R38, R3.reuse, 0x8, R38 ;  /* 0x0000000803261825 */ /* 0x041fe200078e0026 */
[----:B------:R-:W-:-:S06]  /*0320*/  @P1 IADD3 R3, PT, PT, R3, 0x80, RZ ;  /* 0x0000008003031810 */ /* 0x000fcc0007ffe0ff */
[----:B------:R-:W0:Y:S01]  /*0330*/  @P5 LDC.64 R46, c[0x0][0x3e8] ;  /* 0x0000fa00ff2e5b82 */ /* 0x000e220000000a00 */
[C---:B------:R-:W-:Y:S02]  /*0340*/  ISETP.GE.U32.AND P1, PT, R2.reuse, 0x400, PT ;  /* 0x000004000200780c */ /* 0x040fe40003f26070 */
[----:B------:R-:W-:-:S05]  /*0350*/  ISETP.GE.U32.AND P2, PT, R2, 0x480, PT ;  /* 0x000004800200780c */ /* 0x000fca0003f46070 */
[----:B------:R-:W0:Y:S08]  /*0360*/  @P4 LDC.64 R48, c[0x0][0x3d0] ;  /* 0x0000f400ff304b82 */ /* 0x000e300000000a00 */
[----:B------:R-:W0:Y:S01]  /*0370*/  @P4 LDC.64 R50, c[0x0][0x3e8] ;  /* 0x0000fa00ff324b82 */ /* 0x000e220000000a00 */
[----:B------:R-:W-:Y:S01]  /*0380*/  ISETP.GE.U32.AND P3, PT, R2, 0x500, PT ;  /* 0x000005000200780c */ /* 0x000fe20003f66070 */
[----:B----4-:R-:W-:Y:S01]  /*0390*/  @P6 IMAD.WIDE.U32 R40, R3, 0x8, R40 ;  /* 0x0000000803286825 */ /* 0x010fe200078e0028 */
[----:B------:R-:W-:-:S05]  /*03a0*/  @P4 LOP3.LUT R9, R9, 0x2, RZ, 0xfc, !PT ;  /* 0x0000000209094812 */ /* 0x000fca00078efcff */
[----:B------:R-:W4:Y:S01]  /*03b0*/  @P0 LDC.64 R52, c[0x0][0x3d0] ;  /* 0x0000f400ff340b82 */ /* 0x000f220000000a00 */
[----:B---3--:R-:W-:-:S07]  /*03c0*/  @P6 IMAD.WIDE.U32 R42, R3, 0x8, R42 ;  /* 0x00000008032a6825 */ /* 0x008fce00078e002a */
[----:B------:R-:W3:Y:S01]  /*03d0*/  @P0 LDC.64 R54, c[0x0][0x3e8] ;  /* 0x0000fa00ff360b82 */ /* 0x000ee20000000a00 */
[----:B------:R-:W-:-:S07]  /*03e0*/  @P6 IADD3 R3, PT, PT, R3, 0x80, RZ ;  /* 0x0000008003036810 */ /* 0x000fce0007ffe0ff */
[----:B------:R-:W3:Y:S01]  /*03f0*/  @P1 LDC.64 R28, c[0x0][0x3d0] ;  /* 0x0000f400ff1c1b82 */ /* 0x000ee20000000a00 */
[----:B-1----:R-:W-:-:S07]  /*0400*/  @P5 IMAD.WIDE.U32 R44, R3, 0x8, R44 ;  /* 0x00000008032c5825 */ /* 0x002fce00078e002c */
[----:B--2---:R-:W1:Y:S01]  /*0410*/  @P1 LDC.64 R30, c[0x0][0x3e8] ;  /* 0x0000fa00ff1e1b82 */ /* 0x004e620000000a00 */
[C---:B0-----:R-:W-:Y:S01]  /*0420*/  @P5 IMAD.WIDE.U32 R46, R3.reuse, 0x8, R46 ;  /* 0x00000008032e5825 */ /* 0x041fe200078e002e */
[----:B------:R-:W-:-:S06]  /*0430*/  @P5 IADD3 R3, PT, PT, R3, 0x80, RZ ;  /* 0x0000008003035810 */ /* 0x000fcc0007ffe0ff */
[----:B------:R-:W0:Y:S01]  /*0440*/  S2UR UR4, SR_CTAID.X ;  /* 0x00000000000479c3 */ /* 0x000e220000002500 */
[----:B------:R-:W-:Y:S01]  /*0450*/  P2R R8, PR, RZ, 0x40 ;  /* 0x00000040ff087803 */ /* 0x000fe20000000000 */
[----:B------:R2:W-:Y:S01]  /*0460*/  STL [R1+0x48], RZ ;  /* 0x000048ff01007387 */ /* 0x0005e20000100800 */
[----:B------:R-:W-:-:S05]  /*0470*/  LOP3.LUT P6, RZ, R9, 0x20, RZ, 0xc0, !PT ;  /* 0x0000002009ff7812 */ /* 0x000fca00078cc0ff */
[----:B------:R-:W2:Y:S01]  /*0480*/  @P2 LDC.64 R60, c[0x0][0x3d0] ;  /* 0x0000f400ff3c2b82 */ /* 0x000ea20000000a00 */
[----:B------:R-:W-:-:S07]  /*0490*/  @P4 IMAD.WIDE.U32 R48, R3, 0x8, R48 ;  /* 0x0000000803304825 */ /* 0x000fce00078e0030 */
[----:B------:R-:W0:Y:S01]  /*04a0*/  @P2 LDC.64 R62, c[0x0][0x3e8] ;  /* 0x0000fa00ff3e2b82 */ /* 0x000e220000000a00 */
[C---:B------:R-:W-:Y:S01]  /*04b0*/  @P4 IMAD.WIDE.U32 R50, R3.reuse, 0x8, R50 ;  /* 0x0000000803324825 */ /* 0x040fe200078e0032 */
[----:B------:R-:W-:-:S06]  /*04c0*/  @P4 IADD3 R3, PT, PT, R3, 0x80, RZ ;  /* 0x0000008003034810 */ /* 0x000fcc0007ffe0ff */
[----:B------:R-:W0:Y:S01]  /*04d0*/  @P3 LDC.64 R64, c[0x0][0x3d0] ;  /* 0x0000f400ff403b82 */ /* 0x000e220000000a00 */
[----:B------:R-:W-:-:S07]  /*04e0*/  P2R R0, PR, RZ, 0x40 ;  /* 0x00000040ff007803 */ /* 0x000fce0000000000 */
[----:B------:R-:W0:Y:S01]  /*04f0*/  @P3 LDC.64 R66, c[0x0][0x3e8] ;  /* 0x0000fa00ff423b82 */ /* 0x000e220000000a00 */
[----:B------:R-:W-:Y:S01]  /*0500*/  LOP3.LUT P6, RZ, R9, 0x10, RZ, 0xc0, !PT ;  /* 0x0000001009ff7812 */ /* 0x000fe200078cc0ff */
[C---:B----4-:R-:W-:Y:S01]  /*0510*/  @P0 IMAD.WIDE.U32 R52, R3.reuse, 0x8, R52 ;  /* 0x0000000803340825 */ /* 0x050fe200078e0034 */
[----:B------:R4:W-:Y:S03]  /*0520*/  STL [R1+0x4c], RZ ;  /* 0x00004cff01007387 */ /* 0x0009e60000100800 */
[C---:B---3--:R-:W-:Y:S01]  /*0530*/  @P0 IMAD.WIDE.U32 R54, R3.reuse, 0x8, R54 ;  /* 0x0000000803360825 */ /* 0x048fe200078e0036 */
[----:B------:R-:W-:Y:S01]  /*0540*/  @P0 IADD3 R3, PT, PT, R3, 0x80, RZ ;  /* 0x0000008003030810 */ /* 0x000fe20007ffe0ff */
[----:B------:R4:W-:Y:S04]  /*0550*/  STL [R1+0x50], RZ ;  /* 0x000050ff01007387 */ /* 0x0009e80000100800 */
[----:B------:R-:W-:Y:S01]  /*0560*/  @P1 IMAD.WIDE.U32 R56, R3, 0x8, R28 ;  /* 0x0000000803381825 */ /* 0x000fe200078e001c */
[----:B------:R-:W-:Y:S01]  /*0570*/  LOP3.LUT R9, R9, 0xfffffffe, RZ, 0xc0, !PT ;  /* 0xfffffffe09097812 */ /* 0x000fe200078ec0ff */
[----:B------:R-:W5:Y:S02]  /*0580*/  @P6 LDG.E.64 R10, desc[UR8][R32.64] ;  /* 0x00000008200a6981 */ /* 0x000f64000c1e1b00 */
[C---:B-1----:R-:W-:Y:S01]  /*0590*/  @P1 IMAD.WIDE.U32 R58, R3.reuse, 0x8, R30 ;  /* 0x00000008033a1825 */ /* 0x042fe200078e001e */
[----:B------:R-:W-:Y:S01]  /*05a0*/  @P1 IADD3 R3, PT, PT, R3, 0x80, RZ ;  /* 0x0000008003031810 */ /* 0x000fe20007ffe0ff */
[----:B------:R-:W5:Y:S01]  /*05b0*/  @P6 LDG.E.64 R12, desc[UR8][R34.64] ;  /* 0x00000008220c6981 */ /* 0x000f62000c1e1b00 */
[----:B------:R-:W-:-:S03]  /*05c0*/  ISETP.NE.AND P6, PT, R0, RZ, PT ;  /* 0x000000ff0000720c */ /* 0x000fc60003fc5270 */
[----:B------:R4:W-:Y:S01]  /*05d0*/  STL [R1+0x54], RZ ;  /* 0x000054ff01007387 */ /* 0x0009e20000100800 */
[----:B--2---:R-:W-:-:S03]  /*05e0*/  @P2 IMAD.WIDE.U32 R60, R3, 0x8, R60 ;  /* 0x00000008033c2825 */ /* 0x004fc600078e003c */
[----:B------:R4:W-:Y:S01]  /*05f0*/  STL [R1+0x38], RZ ;  /* 0x000038ff01007387 */ /* 0x0009e20000100800 */
[C---:B0-----:R-:W-:Y:S01]  /*0600*/  @P2 IMAD.WIDE.U32 R62, R3.reuse, 0x8, R62 ;  /* 0x00000008033e2825 */ /* 0x041fe200078e003e */
[----:B------:R-:W-:Y:S02]  /*0610*/  @P2 IADD3 R3, PT, PT, R3, 0x80, RZ ;  /* 0x0000008003032810 */ /* 0x000fe40007ffe0ff */
[----:B------:R4:W-:Y:S04]  /*0620*/  STL [R1+0x3c], RZ ;  /* 0x00003cff01007387 */ /* 0x0009e80000100800 */
[----:B------:R4:W-:Y:S01]  /*0630*/  STL [R1+0x40], RZ ;  /* 0x000040ff01007387 */ /* 0x0009e20000100800 */
[----:B------:R-:W-:-:S03]  /*0640*/  @P3 IMAD.WIDE.U32 R28, R3, 0x8, R64 ;  /* 0x00000008031c3825 */ /* 0x000fc600078e0040 */
[----:B------:R4:W-:Y:S01]  /*0650*/  STL [R1+0x44], RZ ;  /* 0x000044ff01007387 */ /* 0x0009e20000100800 */
[----:B------:R-:W-:-:S03]  /*0660*/  @P3 IMAD.WIDE.U32 R30, R3, 0x8, R66 ;  /* 0x00000008031e3825 */ /* 0x000fc600078e0042 */
[----:B------:R4:W-:Y:S01]  /*0670*/  STL [R1+0x28], RZ ;  /* 0x000028ff01007387 */ /* 0x0009e20000100800 */
[----:B------:R-:W-:-:S03]  /*0680*/  MOV R3, UR4 ;  /* 0x0000000400037c02 */ /* 0x000fc60008000f00 */
[----:B------:R4:W-:Y:S04]  /*0690*/  STL [R1+0x2c], RZ ;  /* 0x00002cff01007387 */ /* 0x0009e80000100800 */
[----:B------:R4:W-:Y:S04]  /*06a0*/  STL [R1+0x30], RZ ;  /* 0x000030ff01007387 */ /* 0x0009e80000100800 */
[----:B------:R4:W-:Y:S01]  /*06b0*/  STL [R1+0x34], RZ ;  /* 0x000034ff01007387 */ /* 0x0009e20000100800 */
[----:B------:R-:W-:-:S03]  /*06c0*/  @P3 LOP3.LUT R9, R9, 0x1, RZ, 0xfc, !PT ;  /* 0x0000000109093812 */ /* 0x000fc600078efcff */
[----:B------:R0:W5:Y:S04]  /*06d0*/  @P3 LDG.E.64 R150, desc[UR8][R28.64] ;  /* 0x000000081c963981 */ /* 0x000168000c1e1b00 */
[----:B------:R1:W5:Y:S01]  /*06e0*/  @P3 LDG.E.64 R152, desc[UR8][R30.64] ;  /* 0x000000081e983981 */ /* 0x000362000c1e1b00 */
[----:B------:R-:W-:-:S03]  /*06f0*/  ISETP.GE.AND P3, PT, R3, UR5, PT ;  /* 0x0000000503007c0c */ /* 0x000fc6000bf66270 */
[----:B------:R2:W5:Y:S04]  /*0700*/  @P6 LDG.E.64 R14, desc[UR8][R36.64] ;  /* 0x00000008240e6981 */ /* 0x000568000c1e1b00 */
[----:B------:R3:W5:Y:S01]  /*0710*/  @P6 LDG.E.64 R16, desc[UR8][R38.64] ;  /* 0x0000000826106981 */ /* 0x000762000c1e1b00 */
[----:B------:R-:W-:Y:S02]  /*0720*/  ISETP.NE.AND P6, PT, R8, RZ, PT ;  /* 0x000000ff0800720c */ /* 0x000fe40003fc5270 */
[----:B0-----:R-:W-:Y:S02]  /*0730*/  CS2R R28, SRZ ;  /* 0x00000000001c7805 */ /* 0x001fe4000001ff00 */
[----:B-1----:R-:W-:Y:S01]  /*0740*/  CS2R R30, SRZ ;  /* 0x00000000001e7805 */ /* 0x002fe2000001ff00 */
[----:B------:R0:W5:Y:S01]  /*0750*/  @P5 LDG.E.64 R22, desc[UR8][R44.64] ;  /* 0x000000082c165981 */ /* 0x000162000c1e1b00 */
[----:B------:R-:W-:-:S02]  /*0760*/  CS2R R32, SRZ ;  /* 0x0000000000207805 */ /* 0x000fc4000001ff00 */
[----:B------:R-:W-:Y:S02]  /*0770*/  CS2R R34, SRZ ;  /* 0x0000000000227805 */ /* 0x000fe4000001ff00 */
[----:B--2---:R-:W-:Y:S01]  /*0780*/  CS2R R36, SRZ ;  /* 0x0000000000247805 */ /* 0x004fe2000001ff00 */
[----:B------:R1:W5:Y:S01]  /*0790*/  @P5 LDG.E.64 R24, desc[UR8][R46.64] ;  /* 0x000000082e185981 */ /* 0x000362000c1e1b00 */
[----:B------:R-:W-:Y:S02]  /*07a0*/  CS2R R140, SRZ ;  /* 0x00000000008c7805 */ /* 0x000fe4000001ff00 */
[----:B---3--:R-:W-:Y:S02]  /*07b0*/  CS2R R38, SRZ ;  /* 0x0000000000267805 */ /* 0x008fe4000001ff00 */
[----:B------:R-:W-:Y:S01]  /*07c0*/  CS2R R142, SRZ ;  /* 0x00000000008e7805 */ /* 0x000fe2000001ff00 */
[----:B------:R2:W5:Y:S01]  /*07d0*/  @P4 LDG.E.64 R26, desc[UR8][R48.64] ;  /* 0x00000008301a4981 */ /* 0x000562000c1e1b00 */
[----:B------:R-:W-:-:S02]  /*07e0*/  CS2R R64, SRZ ;  /* 0x0000000000407805 */ /* 0x000fc4000001ff00 */
[----:B0-----:R-:W-:Y:S02]  /*07f0*/  CS2R R44, SRZ ;  /* 0x00000000002c7805 */ /* 0x001fe4000001ff00 */
[----:B------:R-:W-:Y:S01]  /*0800*/  CS2R R66, SRZ ;  /* 0x0000000000427805 */ /* 0x000fe2000001ff00 */
[----:B------:R0:W5:Y:S01]  /*0810*/  @P6 LDG.E.64 R18, desc[UR8][R40.64] ;  /* 0x0000000828126981 */ /* 0x000162000c1e1b00 */
[----:B------:R-:W-:Y:S02]  /*0820*/  CS2R R68, SRZ ;  /* 0x0000000000447805 */ /* 0x000fe4000001ff00 */
[----:B-1----:R-:W-:Y:S02]  /*0830*/  CS2R R46, SRZ ;  /* 0x00000000002e7805 */ /* 0x002fe4000001ff00 */
[----:B------:R-:W-:Y:S01]  /*0840*/  CS2R R70, SRZ ;  /* 0x0000000000467805 */ /* 0x000fe2000001ff00 */
[----:B------:R1:W5:Y:S01]  /*0850*/  @P6 LDG.E.64 R20, desc[UR8][R42.64] ;  /* 0x000000082a146981 */ /* 0x000362000c1e1b00 */
[----:B------:R-:W-:-:S02]  /*0860*/  CS2R R72, SRZ ;  /* 0x0000000000487805 */ /* 0x000fc4000001ff00 */
[----:B--2---:R-:W-:Y:S02]  /*0870*/  CS2R R48, SRZ ;  /* 0x0000000000307805 */ /* 0x004fe4000001ff00 */
        /* <DEDUP_REMOVED lines=28> */
[----:B------:R-:W-:Y:S02]  /*0a40*/  CS2R R102, SRZ ;  /* 0x0000000000667805 */ /* 0x000fe4000001ff00 */
[----:B------:R-:W-:-:S02]  /*0a50*/  CS2R R104, SRZ ;  /* 0x0000000000687805 */ /* 0x000fc4000001ff00 */
[----:B------:R-:W-:Y:S02]  /*0a60*/  CS2R R106, SRZ ;  /* 0x00000000006a7805 */ /* 0x000fe4000001ff00 */
[----:B-1----:R-:W-:Y:S02]  /*0a70*/  CS2R R60, SRZ ;  /* 0x00000000003c7805 */ /* 0x002fe4000001ff00 */
[----:B------:R-:W-:Y:S02]  /*0a80*/  CS2R R108, SRZ ;  /* 0x00000000006c7805 */ /* 0x000fe4000001ff00 */
[----:B------:R-:W-:Y:S02]  /*0a90*/  CS2R R110, SRZ ;  /* 0x00000000006e7805 */ /* 0x000fe4000001ff00 */
[----:B------:R-:W-:Y:S02]  /*0aa0*/  CS2R R112, SRZ ;  /* 0x0000000000707805 */ /* 0x000fe4000001ff00 */
[----:B--2---:R-:W-:-:S02]  /*0ab0*/  CS2R R62, SRZ ;  /* 0x00000000003e7805 */ /* 0x004fc4000001ff00 */
        /* <DEDUP_REMOVED lines=9> */
[----:B----4-:R-:W-:Y:S06]  /*0b50*/  @P3 BRA `(.L_x_16170) ;  /* 0x000000cc00dc3947 */ /* 0x010fec0003800000 */
[----:B-----5:R-:W-:Y:S02]  /*0b60*/  MOV R0, R4 ;  /* 0x0000000400007202 */ /* 0x020fe40000000f00 */
[----:B------:R-:W-:Y:S02]  /*0b70*/  CS2R R140, SRZ ;  /* 0x00000000008c7805 */ /* 0x000fe4000001ff00 */
[--C-:B------:R-:W-:Y:S02]  /*0b80*/  SHF.R.U64 R4, R4, 0x10, R5.reuse ;  /* 0x0000001004047819 */ /* 0x100fe40000001205 */
[----:B------:R-:W-:Y:S02]  /*0b90*/  CS2R R142, SRZ ;  /* 0x00000000008e7805 */ /* 0x000fe4000001ff00 */
[----:B------:R-:W-:Y:S01]  /*0ba0*/  MOV R8, R5 ;  /* 0x0000000500087202 */ /* 0x000fe20000000f00 */
[----:B------:R-:W-:Y:S01]  /*0bb0*/  STL.S16 [R1+0xf2], R0 ;  /* 0x0000f20001007387 */ /* 0x000fe20000100600 */
[----:B------:R-:W-:-:S02]  /*0bc0*/  SHF.R.U32.HI R5, RZ, 0x10, R5 ;  /* 0x00000010ff057819 */ /* 0x000fc40000011605 */
[----:B------:R-:W-:Y:S02]  /*0bd0*/  CS2R R84, SRZ ;  /* 0x0000000000547805 */ /* 0x000fe4000001ff00 */
[----:B------:R-:W-:Y:S01]  /*0be0*/  MOV R28, R10 ;  /* 0x0000000a001c7202 */ /* 0x000fe20000000f00 */
[----:B------:R-:W-:Y:S01]  /*0bf0*/  STL.S16 [R1+0xf0], R4 ;  /* 0x0000f00401007387 */ /* 0x000fe20000100600 */
        /* <DEDUP_REMOVED lines=19> */
[----:B------:R0:W-:Y:S01]  /*0d30*/  STL.S16 [R1+0xe6], R29 ;  /* 0x0000e61d01007387 */ /* 0x0001e20000100600 */
        /* <DEDUP_REMOVED lines=9> */
[----:B0-----:R-:W-:Y:S02]  /*0dd0*/  CS2R R28, SRZ ;  /* 0x00000000001c7805 */ /* 0x001fe4000001ff00 */
        /* <DEDUP_REMOVED lines=65> */
[----:B------:R0:W-:Y:S01]  /*11f0*/  STL.S16 [R1+0xc0], R39 ;  /* 0x0000c02701007387 */ /* 0x0001e20000100600 */
[--C-:B------:R-:W-:Y:S02]  /*1200*/  SHF.R.U64 R20, R20, 0x10, R21.reuse ;  /* 0x0000001014147819 */ /* 0x100fe40000001215 */
[----:B------:R-:W-:Y:S02]  /*1210*/  CS2R R124, SRZ ;  /* 0x00000000007c7805 */ /* 0x000fe4000001ff00 */
[----:B------:R-:W-:Y:S01]  /*1220*/  MOV R61, R21 ;  /* 0x00000015003d7202 */ /* 0x000fe20000000f00 */
[----:B------:R-:W-:Y:S01]  /*1230*/  STL.S16 [R1+0xbe], R40 ;  /* 0x0000be2801007387 */ /* 0x000fe20000100600 */
[----:B------:R-:W-:-:S02]  /*1240*/  SHF.R.U32.HI R21, RZ, 0x10, R21 ;  /* 0x00000010ff157819 */ /* 0x000fc40000011615 */
[----:B------:R-:W-:Y:S02]  /*1250*/  CS2R R126, SRZ ;  /* 0x00000000007e7805 */ /* 0x000fe4000001ff00 */
[----:B------:R-:W-:Y:S01]  /*1260*/  MOV R62, R24 ;  /* 0x00000018003e7202 */ /* 0x000fe20000000f00 */
[----:B------:R1:W-:Y:S01]  /*1270*/  STL.S16 [R1+0xbc], R41 ;  /* 0x0000bc2901007387 */ /* 0x0003e20000100600 */
[--C-:B------:R-:W-:Y:S02]  /*1280*/  SHF.R.U64 R24, R24, 0x10, R25.reuse ;  /* 0x0000001018187819 */ /* 0x100fe40000001219 */
[----:B0-----:R-:W-:Y:S02]  /*1290*/  CS2R R38, SRZ ;  /* 0x0000000000267805 */ /* 0x001fe4000001ff00 */
[----:B------:R-:W-:Y:S01]  /*12a0*/  MOV R63, R25 ;  /* 0x00000019003f7202 */ /* 0x000fe20000000f00 */
[----:B------:R-:W-:Y:S01]  /*12b0*/  STL.S16 [R1+0xba], R42 ;  /* 0x0000ba2a01007387 */ /* 0x000fe20000100600 */
[----:B------:R-:W-:-:S02]  /*12c0*/  SHF.R.U32.HI R25, RZ, 0x10, R25 ;  /* 0x00000010ff197819 */ /* 0x000fc40000011619 */
[----:B------:R-:W-:Y:S02]  /*12d0*/  CS2R R128, SRZ ;  /* 0x0000000000807805 */ /* 0x000fe4000001ff00 */
[----:B------:R-:W-:Y:S01]  /*12e0*/  MOV R64, R132 ;  /* 0x0000008400407202 */ /* 0x000fe20000000f00 */
[----:B------:R0:W-:Y:S01]  /*12f0*/  STL.S16 [R1+0xb8], R43 ;  /* 0x0000b82b01007387 */ /* 0x0001e20000100600 */
[--C-:B------:R-:W-:Y:S02]  /*1300*/  SHF.R.U64 R65, R132, 0x10, R133.reuse ;  /* 0x0000001084417819 */ /* 0x100fe40000001285 */
[----:B-1----:R-:W-:Y:S02]  /*1310*/  CS2R R40, SRZ ;  /* 0x0000000000287805 */ /* 0x002fe4000001ff00 */
        /* <DEDUP_REMOVED lines=10> */
[----:B------:R-:W-:Y:S01]  /*13c0*/  SHF.R.U32.HI R71, RZ, 0x10, R137 ;  /* 0x00000010ff477819 */ /* 0x000fe20000011689 */
[----:B------:R-:W-:Y:S01]  /*13d0*/  UPLOP3.LUT UP1, UPT, UPT, UPT, UPT, 0x40, 0x4 ;  /* 0x000000000004789c */ /* 0x000fe20003f2e870 */
[----:B------:R-:W-:Y:S01]  /*13e0*/  MOV R72, R144 ;  /* 0x0000009000487202 */ /* 0x000fe20000000f00 */
[----:B------:R0:W-:Y:S01]  /*13f0*/  STL.S16 [R1+0xb0], R47 ;  /* 0x0000b02f01007387 */ /* 0x0001e20000100600 */
[----:B------:R-:W-:-:S02]  /*1400*/  SHF.R.U64 R73, R144, 0x10, R145 ;  /* 0x0000001090497819 */ /* 0x000fc40000001291 */
[----:B-1----:R-:W-:Y:S02]  /*1410*/  CS2R R44, SRZ ;  /* 0x00000000002c7805 */ /* 0x002fe4000001ff00 */
[----:B------:R-:W-:Y:S01]  /*1420*/  MOV R74, R145 ;  /* 0x00000091004a7202 */ /* 0x000fe20000000f00 */
[----:B------:R-:W-:Y:S01]  /*1430*/  STL.S16 [R1+0xae], R48 ;  /* 0x0000ae3001007387 */ /* 0x000fe20000100600 */
[----:B------:R-:W-:Y:S01]  /*1440*/  SHF.R.U32.HI R75, RZ, 0x10, R145 ;  /* 0x00000010ff4b7819 */ /* 0x000fe20000011691 */
[----:B------:R-:W1:Y:S01]  /*1450*/  LDCU UR14, c[0x0][0x40c] ;  /* 0x00008180ff0e77ac */ /* 0x000e620008000800 */
[----:B------:R-:W-:Y:S01]  /*1460*/  MOV R76, R148 ;  /* 0x00000094004c7202 */ /* 0x000fe20000000f00 */
[----:B------:R2:W-:Y:S01]  /*1470*/  STL.S16 [R1+0xac], R49 ;  /* 0x0000ac3101007387 */ /* 0x0005e20000100600 */
[----:B------:R-:W-:Y:S02]  /*1480*/  SHF.R.U64 R77, R148, 0x10, R149 ;  /* 0x00000010944d7819 */ /* 0x000fe40000001295 */
[----:B0-----:R-:W-:-:S02]  /*1490*/  CS2R R46, SRZ ;  /* 0x00000000002e7805 */ /* 0x001fc4000001ff00 */
[----:B------:R-:W-:Y:S01]  /*14a0*/  MOV R78, R149 ;  /* 0x00000095004e7202 */ /* 0x000fe20000000f00 */
[----:B------:R-:W-:Y:S01]  /*14b0*/  STL.S16 [R1+0xaa], R50 ;  /* 0x0000aa3201007387 */ /* 0x000fe20000100600 */
[----:B------:R-:W-:Y:S01]  /*14c0*/  SHF.R.U32.HI R79, RZ, 0x10, R149 ;  /* 0x00000010ff4f7819 */ /* 0x000fe20000011695 */
[----:B------:R-:W0:Y:S01]  /*14d0*/  LDCU.U8 UR10, c[0x0][0x410] ;  /* 0x00008200ff0a77ac */ /* 0x000e220008000000 */
[----:B------:R-:W-:Y:S01]  /*14e0*/  MOV R80, R152 ;  /* 0x0000009800507202 */ /* 0x000fe20000000f00 */
[----:B------:R3:W-:Y:S01]  /*14f0*/  STL.S16 [R1+0xa8], R51 ;  /* 0x0000a83301007387 */ /* 0x0007e20000100600 */
[--C-:B------:R-:W-:Y:S02]  /*1500*/  SHF.R.U64 R81, R152, 0x10, R153.reuse ;  /* 0x0000001098517819 */ /* 0x100fe40000001299 */
[----:B--2---:R-:W-:Y:S02]  /*1510*/  CS2R R48, SRZ ;  /* 0x0000000000307805 */ /* 0x004fe4000001ff00 */
[----:B------:R-:W-:Y:S01]  /*1520*/  MOV R82, R153 ;  /* 0x0000009900527202 */ /* 0x000fe20000000f00 */
[----:B------:R-:W-:Y:S01]  /*1530*/  STL.S16 [R1+0xa6], R52 ;  /* 0x0000a63401007387 */ /* 0x000fe20000100600 */
[----:B------:R-:W-:Y:S01]  /*1540*/  SHF.R.U32.HI R83, RZ, 0x10, R153 ;  /* 0x00000010ff537819 */ /* 0x000fe20000011699 */
[----:B------:R-:W2:Y:S02]  /*1550*/  LDCU UR11, c[0x0][0x400] ;  /* 0x00008000ff0b77ac */ /* 0x000ea40008000800 */
[----:B------:R4:W-:Y:S01]  /*1560*/  STL.S16 [R1+0xa4], R53 ;  /* 0x0000a43501007387 */ /* 0x0009e20000100600 */
[----:B---3--:R-:W-:Y:S01]  /*1570*/  CS2R R50, SRZ ;  /* 0x0000000000327805 */ /* 0x008fe2000001ff00 */
[----:B------:R-:W3:Y:S02]  /*1580*/  LDCU.64 UR12, c[0x0][0x438] ;  /* 0x00008700ff0c77ac */ /* 0x000ee40008000a00 */
[----:B------:R-:W-:Y:S01]  /*1590*/  STL.S16 [R1+0xa2], R54 ;  /* 0x0000a23601007387 */ /* 0x000fe20000100600 */
[----:B------:R-:W0:Y:S03]  /*15a0*/  LDCU.64 UR6, c[0x0][0x478] ;  /* 0x00008f00ff0677ac */ /* 0x000e260008000a00 */
[----:B------:R-:W-:Y:S01]  /*15b0*/  STL.S16 [R1+0xa0], R6 ;  /* 0x0000a00601007387 */ /* 0x000fe20000100600 */
[----:B----4-:R-:W-:-:S03]  /*15c0*/  CS2R R52, SRZ ;  /* 0x0000000000347805 */ /* 0x010fc6000001ff00 */
[----:B------:R4:W-:Y:S04]  /*15d0*/  STL.S16 [R1+0x9e], R55 ;  /* 0x00009e3701007387 */ /* 0x0009e80000100600 */
[----:B------:R-:W-:Y:S04]  /*15e0*/  STL.S16 [R1+0x9c], R7 ;  /* 0x00009c0701007387 */ /* 0x000fe80000100600 */
[----:B------:R-:W-:Y:S01]  /*15f0*/  STL.S16 [R1+0x9a], R56 ;  /* 0x00009a3801007387 */ /* 0x000fe20000100600 */
[----:B----4-:R-:W-:-:S03]  /*1600*/  CS2R R54, SRZ ;  /* 0x0000000000367805 */ /* 0x010fc6000001ff00 */
[----:B------:R-:W-:Y:S04]  /*1610*/  STL.S16 [R1+0x98], R12 ;  /* 0x0000980c01007387 */ /* 0x000fe80000100600 */
        /* <DEDUP_REMOVED lines=19> */
[----:B------:R4:W-:Y:S04]  /*1750*/  STL.S16 [R1+0x78], R65 ;  /* 0x0000784101007387 */ /* 0x0009e80000100600 */
[----:B------:R-:W-:Y:S04]  /*1760*/  STL.S16 [R1+0x76], R66 ;  /* 0x0000764201007387 */ /* 0x000fe80000100600 */
[----:B------:R1:W-:Y:S01]  /*1770*/  STL.S16 [R1+0x74], R67 ;  /* 0x0000744301007387 */ /* 0x0003e20000100600 */
[----:B----4-:R-:W-:-:S03]  /*1780*/  CS2R R64, SRZ ;  /* 0x0000000000407805 */ /* 0x010fc6000001ff00 */
[----:B------:R-:W-:Y:S04]  /*1790*/  STL.S16 [R1+0x72], R68 ;  /* 0x0000724401007387 */ /* 0x000fe80000100600 */
[----:B------:R4:W-:Y:S01]  /*17a0*/  STL.S16 [R1+0x70], R69 ;  /* 0x0000704501007387 */ /* 0x0009e20000100600 */
[----:B-1----:R-:W-:-:S03]  /*17b0*/  CS2R R66, SRZ ;  /* 0x0000000000427805 */ /* 0x002fc6000001ff00 */
        /* <DEDUP_REMOVED lines=21> */
[----:B------:R4:W-:Y:S04]  /*1910*/  STL [R1+0x48], RZ ;  /* 0x000048ff01007387 */ /* 0x0009e80000100800 */
[----:B------:R4:W-:Y:S01]  /*1920*/  STL [R1+0x4c], RZ ;  /* 0x00004cff01007387 */ /* 0x0009e20000100800 */
[----:B-1----:R-:W-:-:S03]  /*1930*/  CS2R R82, SRZ ;  /* 0x0000000000527805 */ /* 0x002fc6000001ff00 */
        /* <DEDUP_REMOVED lines=9> */
[----:B0-23--:R4:W-:Y:S02]  /*19d0*/  STL [R1+0x34], RZ ;  /* 0x000034ff01007387 */ /* 0x00d9e40000100800 */
.L_x_16324:
[----:B------:R-:W0:Y:S08]  /*19e0*/  LDC.64 R4, c[0x0][0x3f8] ;  /* 0x0000fe00ff047b82 */ /* 0x000e300000000a00 */
[----:B-123--:R-:W1:Y:S08]  /*19f0*/  LDC.64 R6, c[0x0][0x3c8] ;  /* 0x0000f200ff067b82 */ /* 0x00ee700000000a00 */
[----:B------:R-:W2:Y:S01]  /*1a00*/  LDC.64 R184, c[0x0][0x3f0] ;  /* 0x0000fc00ffb87b82 */ /* 0x000ea20000000a00 */
[----:B0-----:R-:W-:-:S06]  /*1a10*/  IMAD.WIDE R4, R3, 0x4, R4 ;  /* 0x0000000403047825 */ /* 0x001fcc00078e0204 */
[----:B------:R-:W3:Y:S01]  /*1a20*/  LDG.E R4, desc[UR8][R4.64] ;  /* 0x0000000804047981 */ /* 0x000ee2000c1e1900 */
[----:B-1----:R-:W-:-:S04]  /*1a30*/  IMAD.WIDE R6, R3, 0x4, R6 ;  /* 0x0000000403067825 */ /* 0x002fc800078e0206 */
[----:B--2---:R-:W-:Y:S01]  /*1a40*/  IMAD.WIDE R184, R3, 0x4, R184 ;  /* 0x0000000403b87825 */ /* 0x004fe200078e02b8 */
[----:B------:R0:W5:Y:S04]  /*1a50*/  LDG.E R5, desc[UR8][R6.64] ;  /* 0x0000000806057981 */ /* 0x000168000c1e1900 */
        /* <DEDUP_REMOVED lines=11> */
[C---:B------:R-:W-:Y:S01]  /*1b10*/  ISETP.GE.U32.AND P0, PT, R2.reuse, 0x80, PT ;  /* 0x000000800200780c */ /* 0x040fe20003f06070 */
[----:B-1----:R-:W-:Y:S01]  /*1b20*/  IMAD R8, R3, R19, RZ ;  /* 0x0000001303087224 */ /* 0x002fe200078e02ff */
[----:B------:R-:W-:Y:S01]  /*1b30*/  ISETP.NE.AND P6, PT, RZ, UR10, PT ;  /* 0x0000000aff007c0c */ /* 0x000fe2000bfc5270 */
[----:B------:R-:W1:Y:S01]  /*1b40*/  S2R R20, SR_TID.X ;  /* 0x0000000000147919 */ /* 0x000e620000002100 */
[----:B------:R-:W-:Y:S01]  /*1b50*/  BSSY.RECONVERGENT B1, `(.L_x_16173) ;  /* 0x0000051000017945 */ /* 0x000fe20003800200 */
[C---:B------:R-:W-:Y:S01]  /*1b60*/  ISETP.GE.U32.AND P1, PT, R2.reuse, 0x100, PT ;  /* 0x000001000200780c */ /* 0x040fe20003f26070 */
[----:B------:R3:W-:Y:S01]  /*1b70*/  STL [R1+0x1c], R19 ;  /* 0x00001c1301007387 */ /* 0x0007e20000100800 */
[----:B------:R-:W-:Y:S02]  /*1b80*/  ISETP.GE.U32.AND P2, PT, R2, 0x180, PT ;  /* 0x000001800200780c */ /* 0x000fe40003f46070 */
[----:B0-----:R-:W-:-:S02]  /*1b90*/  IADD3 R6, PT, PT, R4, -0x1, RZ ;  /* 0xffffffff04067810 */ /* 0x001fc40007ffe0ff */
[C---:B------:R-:W-:Y:S02]  /*1ba0*/  ISETP.GE.U32.AND P4, PT, R2.reuse, 0x200, PT ;  /* 0x000002000200780c */ /* 0x040fe40003f86070 */
[----:B------:R-:W-:Y:S01]  /*1bb0*/  ISETP.GE.U32.AND P5, PT, R2, 0x280, PT ;  /* 0x000002800200780c */ /* 0x000fe20003fa6070 */
[----:B------:R-:W-:Y:S01]  /*1bc0*/  IMAD R6, R6, R19, RZ ;  /* 0x0000001306067224 */ /* 0x000fe200078e02ff */
[----:B---3--:R-:W-:-:S04]  /*1bd0*/  SHF.R.S32.HI R19, RZ, 0x1f, R8 ;  /* 0x0000001fff137819 */ /* 0x008fc80000011408 */
[----:B------:R-:W-:Y:S02]  /*1be0*/  LEA.HI R8, R19, R8, RZ, 0x2 ;  /* 0x0000000813087211 */ /* 0x000fe400078f10ff */
[----:B------:R-:W-:-:S04]  /*1bf0*/  SHF.R.S32.HI R19, RZ, 0x1f, R6 ;  /* 0x0000001fff137819 */ /* 0x000fc80000011406 */
[----:B------:R-:W-:Y:S02]  /*1c00*/  LEA.HI R6, R19, R6, RZ, 0x2 ;  /* 0x0000000613067211 */ /* 0x000fe400078f10ff */
[----:B------:R-:W-:Y:S02]  /*1c10*/  MOV R19, RZ ;  /* 0x000000ff00137202 */ /* 0x000fe40000000f00 */
[-C--:B-1----:R-:W-:Y:S02]  /*1c20*/  LEA.HI.SX32 R184, R8, R20.reuse, 0x1e ;  /* 0x0000001408b87211 */ /* 0x082fe400078ff2ff */
[----:B------:R-:W-:Y:S02]  /*1c30*/  LEA.HI.SX32 R6, R6, R20, 0x1e ;  /* 0x0000001406067211 */ /* 0x000fe400078ff2ff */
[----:B------:R-:W-:Y:S01]  /*1c40*/  MOV R20, RZ ;  /* 0x000000ff00147202 */ /* 0x000fe20000000f00 */
[----:B------:R0:W-:Y:S01]  /*1c50*/  STL [R1+0x18], R184 ;  /* 0x000018b801007387 */ /* 0x0001e20000100800 */
[----:B------:R-:W-:-:S02]  /*1c60*/  MOV R8, R184 ;  /* 0x000000b800087202 */ /* 0x000fc40000000f00 */
[----:B--2---:R-:W-:Y:S02]  /*1c70*/  FSEL R7, R7, RZ, !P6 ;  /* 0x000000ff07077208 */ /* 0x004fe40007000000 */
[----:B------:R-:W-:Y:S01]  /*1c80*/  ISETP.GE.U32.AND P6, PT, R2, 0x300, PT ;  /* 0x000003000200780c */ /* 0x000fe20003fc6070 */
[----:B0-----:R-:W-:-:S12]  /*1c90*/  @!P0 BRA `(.L_x_16174) ;  /* 0x0000000000f08947 */ /* 0x001fd80003800000 */
[----:B------:R-:W0:Y:S01]  /*1ca0*/  LDC.64 R184, c[0x0][0x3a8] ;  /* 0x0000ea00ffb87b82 */ /* 0x000e220000000a00 */
[----:B------:R1:W-:Y:S04]  /*1cb0*/  STL.64 [R1+0xf8], R2 ;  /* 0x0000f80201007387 */ /* 0x0003e80000100a00 */
[----:B------:R-:W2:Y:S03]  /*1cc0*/  LDL.S16 R12, [R1+0xf2] ;  /* 0x0000f200010c7983 */ /* 0x000ea60000100600 */
[----:B------:R-:W3:Y:S01]  /*1cd0*/  LDC.64 R188, c[0x0][0x428] ;  /* 0x00010a00ffbc7b82 */ /* 0x000ee20000000a00 */
[----:B------:R-:W4:Y:S01]  /*1ce0*/  LDL.LU R230, [R1+0x48] ;  /* 0x0000480001e67983 */ /* 0x000f220000300800 */
[----:B------:R-:W-:-:S03]  /*1cf0*/  ISETP.NE.U32.AND P0, PT, RZ, UR12, PT ;  /* 0x0000000cff007c0c */ /* 0x000fc6000bf05070 */
[----:B------:R-:W4:Y:S01]  /*1d00*/  LDL.S16 R247, [R1+0xf0] ;  /* 0x0000f00001f77983 */ /* 0x000f220000100600 */
[----:B0-----:R-:W-:-:S04]  /*1d10*/  IMAD.WIDE.U32 R184, R8, 0x10, R184 ;  /* 0x0000001008b87825 */ /* 0x001fc800078e00b8 */
[----:B---3--:R-:W-:Y:S02]  /*1d20*/  IMAD.WIDE.U32 R188, R6, 0x10, R188 ;  /* 0x0000001006bc7825 */ /* 0x008fe400078e00bc */
[----:B------:R-:W3:Y:S01]  /*1d30*/  LDG.E.128 R184, desc[UR8][R184.64] ;  /* 0x00000008b8b87981 */ /* 0x000ee2000c1e1d00 */
[----:B------:R-:W-:-:S03]  /*1d40*/  ISETP.NE.AND.EX P0, PT, RZ, UR13, PT, P0 ;  /* 0x0000000dff007c0c */ /* 0x000fc6000bf05300 */
[----:B------:R-:W4:Y:S04]  /*1d50*/  LDL.LU R219, [R1+0x4c] ;  /* 0x00004c0001db7983 */ /* 0x000f280000300800 */
[----:B------:R-:W4:Y:S06]  /*1d60*/  LDG.E.128 R188, desc[UR8][R188.64] ;  /* 0x00000008bcbc7981 */ /* 0x000f2c000c1e1d00 */
[----:B-1----:R-:W0:Y:S02]  /*1d70*/  @P0 LDC.64 R2, c[0x0][0x438] ;  /* 0x00010e00ff020b82 */ /* 0x002e240000000a00 */
[----:B0-----:R-:W-:-:S05]  /*1d80*/  @P0 IMAD.WIDE.U32 R2, R8, 0x10, R2 ;  /* 0x0000001008020825 */ /* 0x001fca00078e0002 */
[----:B------:R0:W5:Y:S04]  /*1d90*/  @P0 LDG.E.128 R132, desc[UR8][R2.64] ;  /* 0x0000000802840981 */ /* 0x000168000c1e1d00 */
[----:B------:R0:W5:Y:S04]  /*1da0*/  LDL.LU.64 R2, [R1+0xf8] ;  /* 0x0000f80001027983 */ /* 0x0001680000300a00 */
[----:B------:R-:W4:Y:S01]  /*1db0*/  LDL.S16 R20, [R1+0xee] ;  /* 0x0000ee0001147983 */ /* 0x000f220000100600 */
[----:B--2---:R-:W-:Y:S02]  /*1dc0*/  HADD2.F32 R12, -RZ, R12.H0_H0 ;  /* 0x2000000cff0c7230 */ /* 0x004fe40000004100 */
[----:B---3--:R-:W-:-:S02]  /*1dd0*/  FADD.FTZ R0, -R7, R184 ;  /* 0x000000b807007221 */ /* 0x008fc40000010100 */
[----:B------:R-:W2:Y:S02]  /*1de0*/  LDL.LU R184, [R1+0x50] ;  /* 0x0000500001b87983 */ /* 0x000ea40000300800 */
[----:B-----5:R-:W-:-:S04]  /*1df0*/  FMUL.FTZ R0, R5, R0 ;  /* 0x0000000005007220 */ /* 0x020fc80000410000 */
[----:B----4-:R-:W-:Y:S01]  /*1e00*/  FFMA.FTZ R230, R188, R0, R230 ;  /* 0x00000000bce67223 */ /* 0x010fe200000100e6 */
[----:B------:R-:W-:Y:S01]  /*1e10*/  FADD.FTZ R56, R56, R188 ;  /* 0x000000bc38387221 */ /* 0x000fe20000010000 */
[----:B------:R-:W-:Y:S01]  /*1e20*/  FMUL.FTZ R209, R188, R12 ;  /* 0x0000000cbcd17220 */ /* 0x000fe20000410000 */
[----:B------:R-:W-:Y:S01]  /*1e30*/  FADD.FTZ R19, -R7, R185 ;  /* 0x000000b907137221 */ /* 0x000fe20000010100 */
[----:B------:R-:W3:Y:S04]  /*1e40*/  LDL.S16 R188, [R1+0xec] ;  /* 0x0000ec0001bc7983 */ /* 0x000ee80000100600 */
[----:B------:R1:W-:Y:S04]  /*1e50*/  STL [R1+0x48], R230 ;  /* 0x000048e601007387 */ /* 0x0003e80000100800 */
[----:B------:R-:W4:Y:S01]  /*1e60*/  LDL.LU R185, [R1+0x54] ;  /* 0x0000540001b97983 */ /* 0x000f220000300800 */
[----:B------:R-:W-:-:S02]  /*1e70*/  HADD2.F32 R12, -RZ, R247.H0_H0 ;  /* 0x200000f7ff0c7230 */ /* 0x000fc40000004100 */
[----:B------:R-:W-:Y:S01]  /*1e80*/  FMUL.FTZ R197, R5, R19 ;  /* 0x0000001305c57220 */ /* 0x000fe20000410000 */
[----:B------:R-:W-:Y:S02]  /*1e90*/  FADD.FTZ R19, -R7, R186 ;  /* 0x000000ba07137221 */ /* 0x000fe40000010100 */
[----:B-1----:R-:W-:Y:S02]  /*1ea0*/  FMUL.FTZ R230, R189, R12 ;  /* 0x0000000cbde67220 */ /* 0x002fe40000410000 */
[----:B------:R-:W-:Y:S01]  /*1eb0*/  FMUL.FTZ R12, R5, R19 ;  /* 0x00000013050c7220 */ /* 0x000fe20000410000 */
[----:B------:R-:W-:-:S05]  /*1ec0*/  FFMA.FTZ R219, R189, R197, R219 ;  /* 0x000000c5bddb7223 */ /* 0x000fca00000100db */
[----:B------:R1:W-:Y:S01]  /*1ed0*/  STL [R1+0x4c], R219 ;  /* 0x00004cdb01007387 */ /* 0x0003e20000100800 */
[----:B------:R-:W-:Y:S02]  /*1ee0*/  HADD2.F32 R19, -RZ, R20.H0_H0 ;  /* 0x20000014ff137230 */ /* 0x000fe40000004100 */
[----:B------:R-:W-:-:S04]  /*1ef0*/  FADD.FTZ R20, -R7, R187 ;  /* 0x000000bb07147221 */ /* 0x000fc80000010100 */
[----:B------:R-:W-:Y:S01]  /*1f00*/  FMUL.FTZ R247, R5, R20 ;  /* 0x0000001405f77220 */ /* 0x000fe20000410000 */
[----:B-1----:R-:W-:Y:S01]  /*1f10*/  FMUL.FTZ R219, R190, R19 ;  /* 0x00000013bedb7220 */ /* 0x002fe20000410000 */
[----:B------:R-:W-:-:S04]  /*1f20*/  FFMA.FTZ R19, R0, R209, RZ ;  /* 0x000000d100137223 */ /* 0x000fc800000100ff */
[----:B------:R-:W-:-:S04]  /*1f30*/  FFMA.FTZ R19, R197, R230, R19 ;  /* 0x000000e6c5137223 */ /* 0x000fc80000010013 */
[----:B------:R-:W-:Y:S01]  /*1f40*/  FFMA.FTZ R19, R12, R219, R19 ;  /* 0x000000db0c137223 */ /* 0x000fe20000010013 */
[----:B------:R-:W-:Y:S01]  /*1f50*/  FADD.FTZ R57, R57, R189 ;  /* 0x000000bd39397221 */ /* 0x000fe20000010000 */
[----:B------:R-:W-:Y:S01]  /*1f60*/  FADD.FTZ R58, R58, R190 ;  /* 0x000000be3a3a7221 */ /* 0x000fe20000010000 */
[----:B------:R-:W-:Y:S01]  /*1f70*/  FADD.FTZ R59, R59, R191 ;  /* 0x000000bf3b3b7221 */ /* 0x000fe20000010000 */
[----:B------:R-:W-:Y:S02]  /*1f80*/  IADD3 R6, PT, PT, R6, 0x80, RZ ;  /* 0x0000008006067810 */ /* 0x000fe40007ffe0ff */
[----:B------:R-:W-:Y:S01]  /*1f90*/  IADD3 R8, PT, PT, R8, 0x80, RZ ;  /* 0x0000008008087810 */ /* 0x000fe20007ffe0ff */
[----:B--2---:R-:W-:-:S05]  /*1fa0*/  FFMA.FTZ R184, R190, R12, R184 ;  /* 0x0000000cbeb87223 */ /* 0x004fca00000100b8 */
[----:B------:R-:W-:Y:S01]  /*1fb0*/  STL [R1+0x50], R184 ;  /* 0x000050b801007387 */ /* 0x000fe20000100800 */
[----:B---3--:R-:W-:Y:S02]  /*1fc0*/  HADD2.F32 R20, -RZ, R188.H0_H0 ;  /* 0x200000bcff147230 */ /* 0x008fe40000004100 */
[----:B----4-:R-:W-:-:S05]  /*1fd0*/  FFMA.FTZ R185, R191, R247, R185 ;  /* 0x000000f7bfb97223 */ /* 0x010fca00000100b9 */
[----:B------:R1:W-:Y:S02]  /*1fe0*/  STL [R1+0x54], R185 ;  /* 0x000054b901007387 */ /* 0x0003e40000100800 */
[----:B-1----:R-:W-:-:S05]  /*1ff0*/  FMUL.FTZ R185, R191, R20 ;  /* 0x00000014bfb97220 */ /* 0x002fca0000410000 */
[----:B------:R0:W-:Y:S01]  /*2000*/  STL [R1+0x14], R185 ;  /* 0x000014b901007387 */ /* 0x0001e20000100800 */
[----:B------:R-:W-:-:S04]  /*2010*/  FADD.FTZ R184, RZ, R209 ;  /* 0x000000d1ffb87221 */ /* 0x000fc80000010000 */
[----:B------:R-:W-:-:S04]  /*2020*/  FADD.FTZ R184, R184, R230 ;  /* 0x000000e6b8b87221 */ /* 0x000fc80000010000 */
[----:B------:R-:W-:Y:S01]  /*2030*/  FADD.FTZ R20, R184, R219 ;  /* 0x000000dbb8147221 */ /* 0x000fe20000010000 */
[----:B------:R-:W-:-:S03]  /*2040*/  FFMA.FTZ R19, R247, R185, R19 ;  /* 0x000000b9f7137223 */ /* 0x000fc60000010013 */
[----:B0-----:R-:W-:-:S07]  /*2050*/  FADD.FTZ R20, R20, R185 ;  /* 0x000000b914147221 */ /* 0x001fce0000010000 */
.L_x_16174:
[----:B------:R-:W-:Y:S05]  /*2060*/  BSYNC.RECONVERGENT B1 ;  /* 0x0000000000017941 */ /* 0x000fea0003800200 */
.L_x_16173:
[----:B------:R-:W-:Y:S01]  /*2070*/  BSSY.RECONVERGENT B1, `(.L_x_16175) ;  /* 0x000003f000017945 */ /* 0x000fe20003800200 */
[----:B------:R-:W-:-:S03]  /*2080*/  ISETP.GE.U32.AND P0, PT, R2, 0x380, PT ;  /* 0x000003800200780c */ /* 0x000fc60003f06070 */
[----:B------:R-:W-:Y:S10]  /*2090*/  @!P1 BRA `(.L_x_16176) ;  /* 0x0000000000f09947 */ /* 0x000ff40003800000 */
[----:B------:R-:W0:Y:S01]  /*20a0*/  LDC.64 R184, c[0x0][0x3a8] ;  /* 0x0000ea00ffb87b82 */ /* 0x000e220000000a00 */
[----:B------:R1:W-:Y:S04]  /*20b0*/  STL.64 [R1+0xf8], R2 ;  /* 0x0000f80201007387 */ /* 0x0003e80000100a00 */
[----:B------:R-:W2:Y:S01]  /*20c0*/  LDL.S16 R218, [R1+0xea] ;  /* 0x0000ea0001da7983 */ /* 0x000ea20000100600 */
[----:B------:R-:W-:Y:S02]  /*20d0*/  ISETP.NE.U32.AND P1, PT, RZ, UR12, PT ;  /* 0x0000000cff007c0c */ /* 0x000fe4000bf25070 */
[----:B------:R-:W3:Y:S01]  /*20e0*/  LDC.64 R188, c[0x0][0x428] ;  /* 0x00010a00ffbc7b82 */ /* 0x000ee20000000a00 */
[----:B------:R-:W4:Y:S01]  /*20f0*/  LDL.LU R196, [R1+0x38] ;  /* 0x0000380001c47983 */ /* 0x000f220000300800 */
[----:B0-----:R-:W-:Y:S01]  /*2100*/  IMAD.WIDE.U32 R184, R8, 0x10, R184 ;  /* 0x0000001008b87825 */ /* 0x001fe200078e00b8 */
[----:B------:R-:W-:-:S02]  /*2110*/  ISETP.NE.AND.EX P1, PT, RZ, UR13, PT, P1 ;  /* 0x0000000dff007c0c */ /* 0x000fc4000bf25310 */
[----:B------:R-:W4:Y:S04]  /*2120*/  LDL.LU R229, [R1+0x3c] ;  /* 0x00003c0001e57983 */ /* 0x000f280000300800 */
[----:B------:R-:W2:Y:S01]  /*2130*/  LDG.E.128 R184, desc[UR8][R184.64] ;  /* 0x00000008b8b87981 */ /* 0x000ea2000c1e1d00 */
[----:B---3--:R-:W-:-:S06]  /*2140*/  IMAD.WIDE.U32 R188, R6, 0x10, R188 ;  /* 0x0000001006bc7825 */ /* 0x008fcc00078e00bc */
[----:B-1----:R-:W0:Y:S01]  /*2150*/  @P1 LDC.64 R2, c[0x0][0x438] ;  /* 0x00010e00ff021b82 */ /* 0x002e220000000a00 */
[----:B------:R-:W4:Y:S01]  /*2160*/  LDG.E.128 R188, desc[UR8][R188.64] ;  /* 0x00000008bcbc7981 */ /* 0x000f22000c1e1d00 */
[----:B0-----:R-:W-:-:S05]  /*2170*/  @P1 IMAD.WIDE.U32 R2, R8, 0x10, R2 ;  /* 0x0000001008021825 */ /* 0x001fca00078e0002 */
[----:B------:R0:W5:Y:S04]  /*2180*/  @P1 LDG.E.128 R136, desc[UR8][R2.64] ;  /* 0x0000000802881981 */ /* 0x000168000c1e1d00 */
[----:B------:R0:W5:Y:S04]  /*2190*/  LDL.LU.64 R2, [R1+0xf8] ;  /* 0x0000f80001027983 */ /* 0x0001680000300a00 */
[----:B------:R-:W3:Y:S01]  /*21a0*/  LDL.S16 R246, [R1+0xe6] ;  /* 0x0000e60001f67983 */ /* 0x000ee20000100600 */
[----:B--2---:R-:W-:Y:S01]  /*21b0*/  FADD.FTZ R13, -R7, R184 ;  /* 0x000000b8070d7221 */ /* 0x004fe20000010100 */
[----:B------:R-:W-:-:S02]  /*21c0*/  HADD2.F32 R184, -RZ, R218.H0_H0 ;  /* 0x200000daffb87230 */ /* 0x000fc40000004100 */
[----:B------:R-:W2:Y:S01]  /*21d0*/  LDL.LU R218, [R1+0x40] ;  /* 0x0000400001da7983 */ /* 0x000ea20000300800 */
[----:B-----5:R-:W-:Y:S01]  /*21e0*/  FMUL.FTZ R208, R5, R13 ;  /* 0x0000000d05d07220 */ /* 0x020fe20000410000 */
[----:B------:R-:W-:Y:S02]  /*21f0*/  FADD.FTZ R13, -R7, R185 ;  /* 0x000000b9070d7221 */ /* 0x000fe40000010100 */
[----:B------:R-:W3:Y:S01]  /*2200*/  LDL.S16 R185, [R1+0xe8] ;  /* 0x0000e80001b97983 */ /* 0x000ee20000100600 */
[----:B----4-:R-:W-:Y:S01]  /*2210*/  FFMA.FTZ R196, R188, R208, R196 ;  /* 0x000000d0bcc47223 */ /* 0x010fe200000100c4 */
[----:B------:R-:W-:Y:S01]  /*2220*/  FADD.FTZ R60, R60, R188 ;  /* 0x000000bc3c3c7221 */ /* 0x000fe20000010000 */
[----:B------:R-:W-:Y:S02]  /*2230*/  FMUL.FTZ R238, R188, R184 ;  /* 0x000000b8bcee7220 */ /* 0x000fe40000410000 */
[----:B------:R-:W4:Y:S04]  /*2240*/  LDL.S16 R188, [R1+0xe4] ;  /* 0x0000e40001bc7983 */ /* 0x000f280000100600 */
[----:B------:R1:W-:Y:S01]  /*2250*/  STL [R1+0x38], R196 ;  /* 0x000038c401007387 */ /* 0x0003e20000100800 */
[----:B---3--:R-:W-:-:S03]  /*2260*/  HADD2.F32 R184, -RZ, R185.H0_H0 ;  /* 0x200000b9ffb87230 */ /* 0x008fc60000004100 */
[----:B------:R-:W3:Y:S01]  /*2270*/  LDL.LU R185, [R1+0x44] ;  /* 0x0000440001b97983 */ /* 0x000ee20000300800 */
[----:B-1----:R-:W-:Y:S01]  /*2280*/  FMUL.FTZ R196, R5, R13 ;  /* 0x0000000d05c47220 */ /* 0x002fe20000410000 */
[----:B------:R-:W-:-:S03]  /*2290*/  FADD.FTZ R13, -R7, R186 ;  /* 0x000000ba070d7221 */ /* 0x000fc60000010100 */
[----:B------:R-:W-:Y:S01]  /*22a0*/  FFMA.FTZ R229, R189, R196, R229 ;  /* 0x000000c4bde57223 */ /* 0x000fe200000100e5 */
[----:B------:R-:W-:Y:S01]  /*22b0*/  FMUL.FTZ R13, R5, R13 ;  /* 0x0000000d050d7220 */ /* 0x000fe20000410000 */
[----:B------:R-:W-:-:S03]  /*22c0*/  FADD.FTZ R187, -R7, R187 ;  /* 0x000000bb07bb7221 */ /* 0x000fc60000010100 */
[----:B------:R1:W-:Y:S01]  /*22d0*/  STL [R1+0x3c], R229 ;  /* 0x00003ce501007387 */ /* 0x0003e20000100800 */
[C---:B--2---:R-:W-:Y:S01]  /*22e0*/  FFMA.FTZ R218, R190.reuse, R13, R218 ;  /* 0x0000000dbeda7223 */ /* 0x044fe200000100da */
[----:B-1----:R-:W-:Y:S01]  /*22f0*/  FMUL.FTZ R229, R189, R184 ;  /* 0x000000b8bde57220 */ /* 0x002fe20000410000 */
[----:B------:R-:W-:Y:S02]  /*2300*/  HADD2.F32 R184, -RZ, R246.H0_H0 ;  /* 0x200000f6ffb87230 */ /* 0x000fe40000004100 */
[----:B------:R-:W-:Y:S01]  /*2310*/  FMUL.FTZ R246, R5, R187 ;  /* 0x000000bb05f67220 */ /* 0x000fe20000410000 */
[----:B------:R1:W-:Y:S02]  /*2320*/  STL [R1+0x40], R218 ;  /* 0x000040da01007387 */ /* 0x0003e40000100800 */
[----:B-1----:R-:W-:Y:S01]  /*2330*/  FMUL.FTZ R218, R190, R184 ;  /* 0x000000b8beda7220 */ /* 0x002fe20000410000 */
[----:B------:R-:W-:Y:S01]  /*2340*/  FADD.FTZ R184, R20, R238 ;  /* 0x000000ee14b87221 */ /* 0x000fe20000010000 */
[----:B----4-:R-:W-:-:S02]  /*2350*/  HADD2.F32 R20, -RZ, R188.H0_H0 ;  /* 0x200000bcff147230 */ /* 0x010fc40000004100 */
[----:B------:R-:W-:Y:S01]  /*2360*/  FFMA.FTZ R19, R208, R238, R19 ;  /* 0x000000eed0137223 */ /* 0x000fe20000010013 */
[----:B------:R-:W-:-:S03]  /*2370*/  FADD.FTZ R184, R184, R229 ;  /* 0x000000e5b8b87221 */ /* 0x000fc60000010000 */
[----:B------:R-:W-:-:S04]  /*2380*/  FFMA.FTZ R19, R196, R229, R19 ;  /* 0x000000e5c4137223 */ /* 0x000fc80000010013 */
[----:B------:R-:W-:Y:S01]  /*2390*/  FFMA.FTZ R19, R13, R218, R19 ;  /* 0x000000da0d137223 */ /* 0x000fe20000010013 */
[----:B------:R-:W-:Y:S01]  /*23a0*/  FADD.FTZ R61, R61, R189 ;  /* 0x000000bd3d3d7221 */ /* 0x000fe20000010000 */
[----:B------:R-:W-:Y:S01]  /*23b0*/  FADD.FTZ R62, R62, R190 ;  /* 0x000000be3e3e7221 */ /* 0x000fe20000010000 */
[----:B------:R-:W-:Y:S01]  /*23c0*/  FADD.FTZ R63, R63, R191 ;  /* 0x000000bf3f3f7221 */ /* 0x000fe20000010000 */
[----:B------:R-:W-:Y:S02]  /*23d0*/  IADD3 R6, PT, PT, R6, 0x80, RZ ;  /* 0x0000008006067810 */ /* 0x000fe40007ffe0ff */
[----:B------:R-:W-:Y:S01]  /*23e0*/  IADD3 R8, PT, PT, R8, 0x80, RZ ;  /* 0x0000008008087810 */ /* 0x000fe20007ffe0ff */
[----:B---3--:R-:W-:-:S05]  /*23f0*/  FFMA.FTZ R185, R191, R246, R185 ;  /* 0x000000f6bfb97223 */ /* 0x008fca00000100b9 */
[----:B------:R1:W-:Y:S02]  /*2400*/  STL [R1+0x44], R185 ;  /* 0x000044b901007387 */ /* 0x0003e40000100800 */
[----:B-1----:R-:W-:-:S05]  /*2410*/  FMUL.FTZ R185, R191, R20 ;  /* 0x00000014bfb97220 */ /* 0x002fca0000410000 */
[----:B------:R0:W-:Y:S01]  /*2420*/  STL [R1+0x10], R185 ;  /* 0x000010b901007387 */ /* 0x0001e20000100800 */
[----:B------:R-:W-:Y:S01]  /*2430*/  FADD.FTZ R20, R184, R218 ;  /* 0x000000dab8147221 */ /* 0x000fe20000010000 */
[----:B------:R-:W-:-:S03]  /*2440*/  FFMA.FTZ R19, R246, R185, R19 ;  /* 0x000000b9f6137223 */ /* 0x000fc60000010013 */
[----:B------:R-:W-:-:S07]  /*2450*/  FADD.FTZ R20, R20, R185 ;  /* 0x000000b914147221 */ /* 0x000fce0000010000 */
.L_x_16176:
[----:B------:R-:W-:Y:S05]  /*2460*/  BSYNC.RECONVERGENT B1 ;  /* 0x0000000000017941 */ /* 0x000fea0003800200 */
.L_x_16175:
[----:B------:R-:W-:Y:S01]  /*2470*/  BSSY.RECONVERGENT B1, `(.L_x_16177) ;  /* 0x000003f000017945 */ /* 0x000fe20003800200 */
[----:B------:R-:W-:-:S03]  /*2480*/  ISETP.GE.U32.AND P1, PT, R2, 0x400, PT ;  /* 0x000004000200780c */ /* 0x000fc60003f26070 */
[----:B------:R-:W-:Y:S10]  /*2490*/  @!P2 BRA `(.L_x_16178) ;  /* 0x0000000000f0a947 */ /* 0x000ff40003800000 */
[----:B0-----:R-:W0:Y:S01]  /*24a0*/  LDC.64 R184, c[0x0][0x3a8] ;  /* 0x0000ea00ffb87b82 */ /* 0x001e220000000a00 */
        /* <DEDUP_REMOVED lines=29> */
[----:B0-----:R-:W-:Y:S01]  /*2680*/  FMUL.FTZ R195, R5, R14 ;  /* 0x0000000e05c37220 */ /* 0x001fe20000410000 */
[----:B------:R-:W-:-:S03]  /*2690*/  FADD.FTZ R14, -R7, R186 ;  /* 0x000000ba070e7221 */ /* 0x000fc60000010100 */
[----:B------:R-:W-:Y:S01]  /*26a0*/  FFMA.FTZ R228, R189, R195, R228 ;  /* 0x000000c3bde47223 */ /* 0x000fe200000100e4 */
[----:B------:R-:W-:Y:S01]  /*26b0*/  FMUL.FTZ R14, R5, R14 ;  /* 0x0000000e050e7220 */ /* 0x000fe20000410000 */
[----:B------:R-:W-:-:S03]  /*26c0*/  FADD.FTZ R187, -R7, R187 ;  /* 0x000000bb07bb7221 */ /* 0x000fc60000010100 */
[----:B------:R0:W-:Y:S01]  /*26d0*/  STL [R1+0x2c], R228 ;  /* 0x00002ce401007387 */ /* 0x0001e20000100800 */
[C---:B--2---:R-:W-:Y:S01]  /*26e0*/  FFMA.FTZ R217, R190.reuse, R14, R217 ;  /* 0x0000000ebed97223 */ /* 0x044fe200000100d9 */
[----:B0-----:R-:W-:Y:S01]  /*26f0*/  FMUL.FTZ R228, R189, R184 ;  /* 0x000000b8bde47220 */ /* 0x001fe20000410000 */
[----:B------:R-:W-:Y:S02]  /*2700*/  HADD2.F32 R184, -RZ, R245.H0_H0 ;  /* 0x200000f5ffb87230 */ /* 0x000fe40000004100 */
[----:B------:R-:W-:Y:S01]  /*2710*/  FMUL.FTZ R245, R5, R187 ;  /* 0x000000bb05f57220 */ /* 0x000fe20000410000 */
[----:B------:R0:W-:Y:S02]  /*2720*/  STL [R1+0x30], R217 ;  /* 0x000030d901007387 */ /* 0x0001e40000100800 */
[----:B0-----:R-:W-:Y:S01]  /*2730*/  FMUL.FTZ R217, R190, R184 ;  /* 0x000000b8bed97220 */ /* 0x001fe20000410000 */
        /* <DEDUP_REMOVED lines=13> */
[----:B0-----:R-:W-:-:S05]  /*2810*/  FMUL.FTZ R185, R191, R20 ;  /* 0x00000014bfb97220 */ /* 0x001fca0000410000 */
[----:B------:R1:W-:Y:S01]  /*2820*/  STL [R1+0xc], R185 ;  /* 0x00000cb901007387 */ /* 0x0003e20000100800 */
[----:B------:R-:W-:Y:S01]  /*2830*/  FADD.FTZ R20, R184, R217 ;  /* 0x000000d9b8147221 */ /* 0x000fe20000010000 */
[----:B------:R-:W-:-:S03]  /*2840*/  FFMA.FTZ R19, R245, R185, R19 ;  /* 0x000000b9f5137223 */ /* 0x000fc60000010013 */
[----:B------:R-:W-:-:S07]  /*2850*/  FADD.FTZ R20, R20, R185 ;  /* 0x000000b914147221 */ /* 0x000fce0000010000 */
.L_x_16178:
[----:B------:R-:W-:Y:S05]  /*2860*/  BSYNC.RECONVERGENT B1 ;  /* 0x0000000000017941 */ /* 0x000fea0003800200 */
.L_x_16177:
[----:B------:R-:W-:Y:S01]  /*2870*/  BSSY.RECONVERGENT B1, `(.L_x_16179) ;  /* 0x0000037000017945 */ /* 0x000fe20003800200 */
[----:B------:R-:W-:-:S03]  /*2880*/  ISETP.GE.U32.AND P2, PT, R2, 0x480, PT ;  /* 0x000004800200780c */ /* 0x000fc60003f46070 */
[----:B------:R-:W-:Y:S10]  /*2890*/  @!P4 BRA `(.L_x_16180) ;  /* 0x0000000000d0c947 */ /* 0x000ff40003800000 */
[----:B01----:R-:W0:Y:S01]  /*28a0*/  LDC.64 R184, c[0x0][0x3a8] ;  /* 0x0000ea00ffb87b82 */ /* 0x003e220000000a00 */
[----:B------:R1:W-:Y:S01]  /*28b0*/  STL.64 [R1+0xf8], R2 ;  /* 0x0000f80201007387 */ /* 0x0003e20000100a00 */
[----:B------:R-:W-:-:S03]  /*28c0*/  ISETP.NE.U32.AND P4, PT, RZ, UR12, PT ;  /* 0x0000000cff007c0c */ /* 0x000fc6000bf85070 */
[----:B------:R-:W2:Y:S03]  /*28d0*/  LDL.S16 R227, [R1+0xda] ;  /* 0x0000da0001e37983 */ /* 0x000ea60000100600 */
[----:B------:R-:W3:Y:S01]  /*28e0*/  LDC.64 R188, c[0x0][0x428] ;  /* 0x00010a00ffbc7b82 */ /* 0x000ee20000000a00 */
[----:B0-----:R-:W-:Y:S01]  /*28f0*/  IMAD.WIDE.U32 R184, R8, 0x10, R184 ;  /* 0x0000001008b87825 */ /* 0x001fe200078e00b8 */
[----:B------:R-:W4:Y:S04]  /*2900*/  LDL.S16 R244, [R1+0xd8] ;  /* 0x0000d80001f47983 */ /* 0x000f280000100600 */
[----:B------:R-:W4:Y:S01]  /*2910*/  LDL.S16 R216, [R1+0xd6] ;  /* 0x0000d60001d87983 */ /* 0x000f220000100600 */
[----:B------:R-:W-:Y:S01]  /*2920*/  ISETP.NE.AND.EX P4, PT, RZ, UR13, PT, P4 ;  /* 0x0000000dff007c0c */ /* 0x000fe2000bf85340 */
[----:B---3--:R-:W-:-:S02]  /*2930*/  IMAD.WIDE.U32 R188, R6, 0x10, R188 ;  /* 0x0000001006bc7825 */ /* 0x008fc400078e00bc */
[----:B------:R-:W3:Y:S04]  /*2940*/  LDG.E.128 R184, desc[UR8][R184.64] ;  /* 0x00000008b8b87981 */ /* 0x000ee8000c1e1d00 */
[----:B------:R-:W4:Y:S06]  /*2950*/  LDG.E.128 R188, desc[UR8][R188.64] ;  /* 0x00000008bcbc7981 */ /* 0x000f2c000c1e1d00 */
[----:B-1----:R-:W0:Y:S02]  /*2960*/  @P4 LDC.64 R2, c[0x0][0x438] ;  /* 0x00010e00ff024b82 */ /* 0x002e240000000a00 */
[----:B0-----:R-:W-:-:S05]  /*2970*/  @P4 IMAD.WIDE.U32 R2, R8, 0x10, R2 ;  /* 0x0000001008024825 */ /* 0x001fca00078e0002 */
[----:B------:R0:W5:Y:S04]  /*2980*/  @P4 LDG.E.128 R148, desc[UR8][R2.64] ;  /* 0x0000000802944981 */ /* 0x000168000c1e1d00 */
[----:B------:R0:W5:Y:S01]  /*2990*/  LDL.LU.64 R2, [R1+0xf8] ;  /* 0x0000f80001027983 */ /* 0x0001620000300a00 */
[----:B---3--:R-:W-:-:S04]  /*29a0*/  FADD.FTZ R15, -R7, R184 ;  /* 0x000000b8070f7221 */ /* 0x008fc80000010100 */
[----:B-----5:R-:W-:Y:S01]  /*29b0*/  FMUL.FTZ R206, R5, R15 ;  /* 0x0000000f05ce7220 */ /* 0x020fe20000410000 */
[----:B------:R-:W-:Y:S02]  /*29c0*/  FADD.FTZ R15, -R7, R185 ;  /* 0x000000b9070f7221 */ /* 0x000fe40000010100 */
[----:B------:R-:W3:Y:S01]  /*29d0*/  LDL.S16 R185, [R1+0xd4] ;  /* 0x0000d40001b97983 */ /* 0x000ee20000100600 */
[----:B--2---:R-:W-:-:S05]  /*29e0*/  HADD2.F32 R184, -RZ, R227.H0_H0 ;  /* 0x200000e3ffb87230 */ /* 0x004fca0000004100 */
[----:B----4-:R-:W-:Y:S01]  /*29f0*/  FMUL.FTZ R236, R188, R184 ;  /* 0x000000b8bcec7220 */ /* 0x010fe20000410000 */
[----:B------:R-:W-:-:S05]  /*2a00*/  HADD2.F32 R184, -RZ, R244.H0_H0 ;  /* 0x200000f4ffb87230 */ /* 0x000fca0000004100 */
[----:B------:R-:W-:Y:S01]  /*2a10*/  FMUL.FTZ R227, R189, R184 ;  /* 0x000000b8bde37220 */ /* 0x000fe20000410000 */
[----:B------:R-:W-:-:S05]  /*2a20*/  HADD2.F32 R184, -RZ, R216.H0_H0 ;  /* 0x200000d8ffb87230 */ /* 0x000fca0000004100 */
[----:B------:R-:W-:Y:S01]  /*2a30*/  FMUL.FTZ R216, R190, R184 ;  /* 0x000000b8bed87220 */ /* 0x000fe20000410000 */
[----:B------:R-:W-:Y:S01]  /*2a40*/  FADD.FTZ R184, R20, R236 ;  /* 0x000000ec14b87221 */ /* 0x000fe20000010000 */
[----:B------:R-:W-:Y:S01]  /*2a50*/  FMUL.FTZ R194, R5, R15 ;  /* 0x0000000f05c27220 */ /* 0x000fe20000410000 */
[C---:B------:R-:W-:Y:S01]  /*2a60*/  FADD.FTZ R15, -R7.reuse, R186 ;  /* 0x000000ba070f7221 */ /* 0x040fe20000010100 */
[----:B------:R-:W-:Y:S01]  /*2a70*/  FFMA.FTZ R19, R206, R236, R19 ;  /* 0x000000ecce137223 */ /* 0x000fe20000010013 */
[----:B------:R-:W-:Y:S01]  /*2a80*/  FADD.FTZ R187, -R7, R187 ;  /* 0x000000bb07bb7221 */ /* 0x000fe20000010100 */
[----:B------:R-:W-:Y:S01]  /*2a90*/  FADD.FTZ R184, R184, R227 ;  /* 0x000000e3b8b87221 */ /* 0x000fe20000010000 */
[C---:B------:R-:W-:Y:S01]  /*2aa0*/  FMUL.FTZ R15, R5.reuse, R15 ;  /* 0x0000000f050f7220 */ /* 0x040fe20000410000 */
[----:B------:R-:W-:Y:S01]  /*2ab0*/  FFMA.FTZ R19, R194, R227, R19 ;  /* 0x000000e3c2137223 */ /* 0x000fe20000010013 */
[----:B------:R-:W-:-:S03]  /*2ac0*/  FMUL.FTZ R244, R5, R187 ;  /* 0x000000bb05f47220 */ /* 0x000fc60000410000 */
        /* <DEDUP_REMOVED lines=9> */
[----:B------:R-:W-:Y:S02]  /*2b60*/  IADD3 R6, PT, PT, R6, 0x80, RZ ;  /* 0x0000008006067810 */ /* 0x000fe40007ffe0ff */
[----:B------:R-:W-:Y:S01]  /*2b70*/  IADD3 R8, PT, PT, R8, 0x80, RZ ;  /* 0x0000008008087810 */ /* 0x000fe20007ffe0ff */
[----:B---3--:R-:W-:-:S05]  /*2b80*/  HADD2.F32 R20, -RZ, R185.H0_H0 ;  /* 0x200000b9ff147230 */ /* 0x008fca0000004100 */
[----:B------:R-:W-:-:S05]  /*2b90*/  FMUL.FTZ R185, R191, R20 ;  /* 0x00000014bfb97220 */ /* 0x000fca0000410000 */
[----:B------:R0:W-:Y:S01]  /*2ba0*/  STL [R1+0x8], R185 ;  /* 0x000008b901007387 */ /* 0x0001e20000100800 */
[----:B------:R-:W-:Y:S01]  /*2bb0*/  FADD.FTZ R20, R184, R216 ;  /* 0x000000d8b8147221 */ /* 0x000fe20000010000 */
[----:B------:R-:W-:-:S03]  /*2bc0*/  FFMA.FTZ R19, R244, R185, R19 ;  /* 0x000000b9f4137223 */ /* 0x000fc60000010013 */
[----:B------:R-:W-:-:S07]  /*2bd0*/  FADD.FTZ R20, R20, R185 ;  /* 0x000000b914147221 */ /* 0x000fce0000010000 */
.L_x_16180:
[----:B------:R-:W-:Y:S05]  /*2be0*/  BSYNC.RECONVERGENT B1 ;  /* 0x0000000000017941 */ /* 0x000fea0003800200 */
.L_x_16179:
        /* <DEDUP_REMOVED lines=31> */
[----:B------:R-:W-:Y:S01]  /*2de0*/  FADD.FTZ R16, -R7, R186 ;  /* 0x000000ba07107221 */ /* 0x000fe20000010100 */
[----:B------:R-:W-:Y:S01]  /*2df0*/  FFMA.FTZ R19, R205, R235, R19 ;  /* 0x000000ebcd137223 */ /* 0x000fe20000010013 */
[----:B------:R-:W-:Y:S01]  /*2e00*/  FADD.FTZ R187, -R7, R187 ;  /* 0x000000bb07bb7221 */ /* 0x000fe20000010100 */
[----:B------:R-:W-:Y:S01]  /*2e10*/  FADD.FTZ R184, R184, R226 ;  /* 0x000000e2b8b87221 */ /* 0x000fe20000010000 */
[----:B------:R-:W-:Y:S01]  /*2e20*/  FMUL.FTZ R16, R5, R16 ;  /* 0x0000001005107220 */ /* 0x000fe20000410000 */
        /* <DEDUP_REMOVED lines=19> */
.L_x_16182:
[----:B------:R-:W-:Y:S05]  /*2f60*/  BSYNC.RECONVERGENT B1 ;  /* 0x0000000000017941 */ /* 0x000fea0003800200 */
.L_x_16181:
[----:B------:R-:W-:Y:S04]  /*2f70*/  BSSY.RECONVERGENT B1, `(.L_x_16183) ;  /* 0x0000036000017945 */ /* 0x000fe80003800200 */
[----:B------:R-:W-:Y:S05]  /*2f80*/  @!P6 BRA `(.L_x_16184) ;  /* 0x0000000000d0e947 */ /* 0x000fea0003800000 */
        /* <DEDUP_REMOVED lines=48> */
[----:B------:R0:W-:Y:S01]  /*3290*/  STL [R1], R185 ;  /* 0x000000b901007387 */ /* 0x0001e20000100800 */
[----:B------:R-:W-:Y:S01]  /*32a0*/  FADD.FTZ R20, R184, R214 ;  /* 0x000000d6b8147221 */ /* 0x000fe20000010000 */
[----:B------:R-:W-:-:S03]  /*32b0*/  FFMA.FTZ R19, R242, R185, R19 ;  /* 0x000000b9f2137223 */ /* 0x000fc60000010013 */
[----:B------:R-:W-:-:S07]  /*32c0*/  FADD.FTZ R20, R20, R185 ;  /* 0x000000b914147221 */ /* 0x000fce0000010000 */
.L_x_16184:
[----:B------:R-:W-:Y:S05]  /*32d0*/  BSYNC.RECONVERGENT B1 ;  /* 0x0000000000017941 */ /* 0x000fea0003800200 */
.L_x_16183:
[----:B------:R-:W-:Y:S04]  /*32e0*/  BSSY.RECONVERGENT B1, `(.L_x_16185) ;  /* 0x0000035000017945 */ /* 0x000fe80003800200 */
[----:B------:R-:W-:Y:S05]  /*32f0*/  @!P0 BRA `(.L_x_16186) ;  /* 0x0000000000cc8947 */ /* 0x000fea0003800000 */
[----:B------:R2:W-:Y:S01]  /*3300*/  STL.64 [R1+0xf8], R2 ;  /* 0x0000f80201007387 */ /* 0x0005e20000100a00 */
[----:B01----:R-:W0:Y:S03]  /*3310*/  LDC.64 R184, c[0x0][0x3a8] ;  /* 0x0000ea00ffb87b82 */ /* 0x003e260000000a00 */
[----:B------:R-:W3:Y:S01]  /*3320*/  LDL.S16 R252, [R1+0xc2] ;  /* 0x0000c20001fc7983 */ /* 0x000ee20000100600 */
[----:B------:R-:W-:-:S03]  /*3330*/  ISETP.NE.U32.AND P0, PT, RZ, UR12, PT ;  /* 0x0000000cff007c0c */ /* 0x000fc6000bf05070 */
[----:B------:R-:W4:Y:S01]  /*3340*/  LDL.S16 R241, [R1+0xc0] ;  /* 0x0000c00001f17983 */ /* 0x000f220000100600 */
[----:B------:R-:W-:Y:S01]  /*3350*/  ISETP.NE.AND.EX P0, PT, RZ, UR13, PT, P0 ;  /* 0x0000000dff007c0c */ /* 0x000fe2000bf05300 */
[----:B------:R-:W1:Y:S02]  /*3360*/  LDC.64 R188, c[0x0][0x428] ;  /* 0x00010a00ffbc7b82 */ /* 0x000e640000000a00 */
[----:B------:R-:W4:Y:S10]  /*3370*/  LDL.S16 R213, [R1+0xbe] ;  /* 0x0000be0001d57983 */ /* 0x000f340000100600 */
[----:B--2---:R-:W2:Y:S01]  /*3380*/  @P0 LDC.64 R2, c[0x0][0x438] ;  /* 0x00010e00ff020b82 */ /* 0x004ea20000000a00 */
[----:B0-----:R-:W-:-:S06]  /*3390*/  IMAD.WIDE.U32 R184, R8, 0x10, R184 ;  /* 0x0000001008b87825 */ /* 0x001fcc00078e00b8 */
[----:B------:R-:W4:Y:S01]  /*33a0*/  LDG.E.128 R184, desc[UR8][R184.64] ;  /* 0x00000008b8b87981 */ /* 0x000f22000c1e1d00 */
[----:B-1----:R-:W-:-:S06]  /*33b0*/  IMAD.WIDE.U32 R188, R6, 0x10, R188 ;  /* 0x0000001006bc7825 */ /* 0x002fcc00078e00bc */
[----:B------:R-:W4:Y:S01]  /*33c0*/  LDG.E.128 R188, desc[UR8][R188.64] ;  /* 0x00000008bcbc7981 */ /* 0x000f22000c1e1d00 */
[----:B--2---:R-:W-:-:S05]  /*33d0*/  @P0 IMAD.WIDE.U32 R2, R8, 0x10, R2 ;  /* 0x0000001008020825 */ /* 0x004fca00078e0002 */
[----:B------:R2:W5:Y:S04]  /*33e0*/  @P0 LDG.E.128 R160, desc[UR8][R2.64] ;  /* 0x0000000802a00981 */ /* 0x000568000c1e1d00 */
[----:B------:R2:W5:Y:S01]  /*33f0*/  LDL.LU.64 R2, [R1+0xf8] ;  /* 0x0000f80001027983 */ /* 0x0005620000300a00 */
[----:B---3--:R-:W-:-:S03]  /*3400*/  HADD2.F32 R23, -RZ, R252.H0_H0 ;  /* 0x200000fcff177230 */ /* 0x008fc60000004100 */
[----:B------:R-:W3:Y:S01]  /*3410*/  LDL.S16 R252, [R1+0xbc] ;  /* 0x0000bc0001fc7983 */ /* 0x000ee20000100600 */
[----:B----4-:R-:W-:Y:S01]  /*3420*/  FADD.FTZ R18, -R7, R184 ;  /* 0x000000b807127221 */ /* 0x010fe20000010100 */
[----:B------:R-:W-:-:S03]  /*3430*/  HADD2.F32 R184, -RZ, R241.H0_H0 ;  /* 0x200000f1ffb87230 */ /* 0x000fc60000004100 */
[----:B-----5:R-:W-:Y:S01]  /*3440*/  FMUL.FTZ R203, R5, R18 ;  /* 0x0000001205cb7220 */ /* 0x020fe20000410000 */
[----:B------:R-:W-:Y:S01]  /*3450*/  FADD.FTZ R18, -R7, R185 ;  /* 0x000000b907127221 */ /* 0x000fe20000010100 */
[----:B------:R-:W-:Y:S01]  /*3460*/  FMUL.FTZ R224, R189, R184 ;  /* 0x000000b8bde07220 */ /* 0x000fe20000410000 */
[----:B------:R-:W-:Y:S02]  /*3470*/  HADD2.F32 R184, -RZ, R213.H0_H0 ;  /* 0x200000d5ffb87230 */ /* 0x000fe40000004100 */
[----:B------:R-:W-:Y:S01]  /*3480*/  FMUL.FTZ R233, R188, R23 ;  /* 0x00000017bce97220 */ /* 0x000fe20000410000 */
[----:B------:R-:W-:Y:S01]  /*3490*/  FMUL.FTZ R23, R5, R18 ;  /* 0x0000001205177220 */ /* 0x000fe20000410000 */
[----:B------:R-:W-:Y:S01]  /*34a0*/  FADD.FTZ R18, -R7, R186 ;  /* 0x000000ba07127221 */ /* 0x000fe20000010100 */
[----:B------:R-:W-:Y:S01]  /*34b0*/  FMUL.FTZ R213, R190, R184 ;  /* 0x000000b8bed57220 */ /* 0x000fe20000410000 */
[----:B------:R-:W-:Y:S01]  /*34c0*/  FADD.FTZ R184, R20, R233 ;  /* 0x000000e914b87221 */ /* 0x000fe20000010000 */
[----:B------:R-:W-:Y:S01]  /*34d0*/  FFMA.FTZ R19, R203, R233, R19 ;  /* 0x000000e9cb137223 */ /* 0x000fe20000010013 */
[----:B------:R-:W-:Y:S01]  /*34e0*/  FMUL.FTZ R18, R5, R18 ;  /* 0x0000001205127220 */ /* 0x000fe20000410000 */
[----:B------:R-:W-:Y:S01]  /*34f0*/  FADD.FTZ R187, -R7, R187 ;  /* 0x000000bb07bb7221 */ /* 0x000fe20000010100 */
[----:B------:R-:W-:Y:S01]  /*3500*/  FADD.FTZ R184, R184, R224 ;  /* 0x000000e0b8b87221 */ /* 0x000fe20000010000 */
[----:B------:R-:W-:-:S02]  /*3510*/  FFMA.FTZ R19, R23, R224, R19 ;  /* 0x000000e017137223 */ /* 0x000fc40000010013 */
[----:B------:R-:W-:Y:S02]  /*3520*/  FMUL.FTZ R241, R5, R187 ;  /* 0x000000bb05f17220 */ /* 0x000fe40000410000 */
        /* <DEDUP_REMOVED lines=11> */
[----:B---3--:R-:W-:-:S05]  /*35e0*/  HADD2.F32 R20, -RZ, R252.H0_H0 ;  /* 0x200000fcff147230 */ /* 0x008fca0000004100 */
[----:B------:R-:W-:Y:S01]  /*35f0*/  FMUL.FTZ R252, R191, R20 ;  /* 0x00000014bffc7220 */ /* 0x000fe20000410000 */
[----:B------:R-:W-:-:S03]  /*3600*/  FADD.FTZ R20, R184, R213 ;  /* 0x000000d5b8147221 */ /* 0x000fc60000010000 */
[----:B------:R-:W-:Y:S01]  /*3610*/  FFMA.FTZ R19, R241, R252, R19 ;  /* 0x000000fcf1137223 */ /* 0x000fe20000010013 */
[----:B--2---:R-:W-:-:S07]  /*3620*/  FADD.FTZ R20, R20, R252 ;  /* 0x000000fc14147221 */ /* 0x004fce0000010000 */
.L_x_16186:
[----:B------:R-:W-:Y:S05]  /*3630*/  BSYNC.RECONVERGENT B1 ;  /* 0x0000000000017941 */ /* 0x000fea0003800200 */
.L_x_16185:
        /* <DEDUP_REMOVED lines=53> */
.L_x_16188:
[----:B------:R-:W-:Y:S05]  /*3990*/  BSYNC.RECONVERGENT B1 ;  /* 0x0000000000017941 */ /* 0x000fea0003800200 */
.L_x_16187:
        /* <DEDUP_REMOVED lines=53> */
.L_x_16190:
[----:B------:R-:W-:Y:S05]  /*3cf0*/  BSYNC.RECONVERGENT B1 ;  /* 0x0000000000017941 */ /* 0x000fea0003800200 */
.L_x_16189:
[----:B------:R-:W-:Y:S05]  /*3d00*/  @!P4 BRA `(.L_x_16191) ;  /* 0x0000000400b0c947 */ /* 0x000fea0003800000 */
[----:B------:R-:W-:Y:S01]  /*3d10*/  ISETP.NE.U32.AND P0, PT, RZ, UR12, PT ;  /* 0x0000000cff007c0c */ /* 0x000fe2000bf05070 */
[----:B01----:R-:W0:Y:S01]  /*3d20*/  LDC.64 R184, c[0x0][0x3a8] ;  /* 0x0000ea00ffb87b82 */ /* 0x003e220000000a00 */
[----:B------:R-:W2:Y:S02]  /*3d30*/  LDL.S16 R210, [R1+0xa8] ;  /* 0x0000a80001d27983 */ /* 0x000ea40000100600 */
[----:B------:R-:W-:Y:S02]  /*3d40*/  ISETP.NE.AND.EX P0, PT, RZ, UR13, PT, P0 ;  /* 0x0000000dff007c0c */ /* 0x000fe4000bf05300 */
[----:B------:R-:W3:Y:S03]  /*3d50*/  LDL.S16 R200, [R1+0xaa] ;  /* 0x0000aa0001c87983 */ /* 0x000ee60000100600 */
[----:B------:R-:W1:Y:S01]  /*3d60*/  LDC.64 R188, c[0x0][0x428] ;  /* 0x00010a00ffbc7b82 */ /* 0x000e620000000a00 */
[----:B------:R-:W4:Y:S04]  /*3d70*/  LDL.S16 R248, [R1+0xa6] ;  /* 0x0000a60001f87983 */ /* 0x000f280000100600 */
[----:B------:R-:W4:Y:S03]  /*3d80*/  LDL.S16 R249, [R1+0xa4] ;  /* 0x0000a40001f97983 */ /* 0x000f260000100600 */
[----:B------:R-:W1:Y:S01]  /*3d90*/  @P0 LDC.64 R186, c[0x0][0x438] ;  /* 0x00010e00ffba0b82 */ /* 0x000e620000000a00 */
[----:B0-----:R-:W-:-:S04]  /*3da0*/  IMAD.WIDE.U32 R184, R8, 0x10, R184 ;  /* 0x0000001008b87825 */ /* 0x001fc800078e00b8 */
[----:B-1----:R-:W-:-:S05]  /*3db0*/  @P0 IMAD.WIDE.U32 R186, R8, 0x10, R186 ;  /* 0x0000001008ba0825 */ /* 0x002fca00078e00ba */
[----:B------:R0:W5:Y:S01]  /*3dc0*/  @P0 LDG.E.128 R172, desc[UR8][R186.64] ;  /* 0x00000008baac0981 */ /* 0x000162000c1e1d00 */
[----:B------:R-:W-:-:S06]  /*3dd0*/  IMAD.WIDE.U32 R188, R6, 0x10, R188 ;  /* 0x0000001006bc7825 */ /* 0x000fcc00078e00bc */
[----:B------:R-:W4:Y:S04]  /*3de0*/  LDG.E.128 R188, desc[UR8][R188.64] ;  /* 0x00000008bcbc7981 */ /* 0x000f28000c1e1d00 */
[----:B------:R-:W2:Y:S02]  /*3df0*/  LDG.E.128 R184, desc[UR8][R184.64] ;  /* 0x00000008b8b87981 */ /* 0x000ea4000c1e1d00 */
[C---:B--2---:R-:W-:Y:S01]  /*3e00*/  FADD.FTZ R6, -R7.reuse, R185 ;  /* 0x000000b907067221 */ /* 0x044fe20000010100 */
[----:B------:R-:W-:-:S03]  /*3e10*/  FADD.FTZ R8, -R7, R184 ;  /* 0x000000b807087221 */ /* 0x000fc60000010100 */
[C---:B-----5:R-:W-:Y:S01]  /*3e20*/  FMUL.FTZ R198, R5.reuse, R6 ;  /* 0x0000000605c67220 */ /* 0x060fe20000410000 */
[----:B------:R-:W-:Y:S02]  /*3e30*/  HADD2.F32 R6, -RZ, R210.H0_H0 ;  /* 0x200000d2ff067230 */ /* 0x000fe40000004100 */
[----:B------:R-:W-:Y:S01]  /*3e40*/  FMUL.FTZ R199, R5, R8 ;  /* 0x0000000805c77220 */ /* 0x000fe20000410000 */
[----:B---3--:R-:W-:Y:S02]  /*3e50*/  HADD2.F32 R8, -RZ, R200.H0_H0 ;  /* 0x200000c8ff087230 */ /* 0x008fe40000004100 */
[----:B0-----:R-:W-:Y:S01]  /*3e60*/  FADD.FTZ R186, -R7, R186 ;  /* 0x000000ba07ba7221 */ /* 0x001fe20000010100 */
[----:B----4-:R-:W-:Y:S01]  /*3e70*/  FMUL.FTZ R220, R189, R6 ;  /* 0x00000006bddc7220 */ /* 0x010fe20000410000 */
[----:B------:R-:W-:Y:S02]  /*3e80*/  HADD2.F32 R6, -RZ, R248.H0_H0 ;  /* 0x200000f8ff067230 */ /* 0x000fe40000004100 */
[----:B------:R-:W-:Y:S01]  /*3e90*/  FADD.FTZ R7, -R7, R187 ;  /* 0x000000bb07077221 */ /* 0x000fe20000010100 */
[----:B------:R-:W-:-:S02]  /*3ea0*/  FMUL.FTZ R221, R188, R8 ;  /* 0x00000008bcdd7220 */ /* 0x000fc40000410000 */
[----:B------:R-:W-:Y:S01]  /*3eb0*/  FMUL.FTZ R210, R190, R6 ;  /* 0x00000006bed27220 */ /* 0x000fe20000410000 */
[----:B------:R-:W-:Y:S01]  /*3ec0*/  FMUL.FTZ R248, R5, R7 ;  /* 0x0000000705f87220 */ /* 0x000fe20000410000 */
[----:B------:R-:W-:Y:S01]  /*3ed0*/  FADD.FTZ R6, R20, R221 ;  /* 0x000000dd14067221 */ /* 0x000fe20000010000 */
[----:B------:R-:W-:Y:S01]  /*3ee0*/  FFMA.FTZ R7, R199, R221, R19 ;  /* 0x000000ddc7077223 */ /* 0x000fe20000010013 */
[----:B------:R-:W-:Y:S02]  /*3ef0*/  HADD2.F32 R8, -RZ, R249.H0_H0 ;  /* 0x200000f9ff087230 */ /* 0x000fe40000004100 */
        /* <DEDUP_REMOVED lines=17> */
.L_x_16172:
        /* <DEDUP_REMOVED lines=20> */
[----:B------:R1:W5:Y:S01]  /*4150*/  @P1 LDG.E.128 R132, desc[UR8][R6.64] ;  /* 0x0000000806841981 */ /* 0x000362000c1e1d00 */
[----:B------:R-:W-:Y:S01]  /*4160*/  ISETP.GE.U32.AND P5, PT, R2, 0x280, PT ;  /* 0x000002800200780c */ /* 0x000fe20003fa6070 */
[C---:B-1----:R-:W-:Y:S02]  /*4170*/  @P2 IMAD.WIDE.U32 R6, R8.reuse, 0x10, R186 ;  /* 0x0000001008062825 */ /* 0x042fe400078e00ba */
[----:B------:R-:W0:Y:S01]  /*4180*/  @P0 LDC.64 R186, c[0x0][0x438] ;  /* 0x00010e00ffba0b82 */ /* 0x000e220000000a00 */
[----:B------:R-:W-:Y:S02]  /*4190*/  @P2 IADD3 R8, PT, PT, R8, 0x80, RZ ;  /* 0x0000008008082810 */ /* 0x000fe40007ffe0ff */
[----:B------:R3:W5:Y:S01]  /*41a0*/  @P2 LDG.E.128 R136, desc[UR8][R6.64] ;  /* 0x0000000806882981 */ /* 0x000762000c1e1d00 */
[----:B------:R-:W-:Y:S02]  /*41b0*/  ISETP.GE.U32.AND P2, PT, R2, 0x300, PT ;  /* 0x000003000200780c */ /* 0x000fe40003f46070 */
[C---:B---3--:R-:W-:Y:S01]  /*41c0*/  @P4 IMAD.WIDE.U32 R6, R8.reuse, 0x10, R184 ;  /* 0x0000001008064825 */ /* 0x048fe200078e00b8 */
[----:B------:R-:W-:-:S03]  /*41d0*/  @P4 IADD3 R8, PT, PT, R8, 0x80, RZ ;  /* 0x0000008008084810 */ /* 0x000fc60007ffe0ff */
[----:B------:R-:W1:Y:S01]  /*41e0*/  @P5 LDC.64 R184, c[0x0][0x438] ;  /* 0x00010e00ffb85b82 */ /* 0x000e620000000a00 */
[----:B------:R0:W5:Y:S01]  /*41f0*/  @P4 LDG.E.128 R24, desc[UR8][R6.64] ;  /* 0x0000000806184981 */ /* 0x000162000c1e1d00 */
[----:B------:R-:W-:Y:S01]  /*4200*/  ISETP.GE.U32.AND P1, PT, R2, 0x380, PT ;  /* 0x000003800200780c */ /* 0x000fe20003f26070 */
[----:B0-----:R-:W-:-:S05]  /*4210*/  @P0 IMAD.WIDE.U32 R6, R8, 0x10, R186 ;  /* 0x0000001008060825 */ /* 0x001fca00078e00ba */
[----:B------:R-:W0:Y:S01]  /*4220*/  @P2 LDC.64 R186, c[0x0][0x438] ;  /* 0x00010e00ffba2b82 */ /* 0x000e220000000a00 */
[----:B------:R-:W-:Y:S01]  /*4230*/  @P0 IADD3 R8, PT, PT, R8, 0x80, RZ ;  /* 0x0000008008080810 */ /* 0x000fe20007ffe0ff */
[----:B------:R1:W5:Y:S01]  /*4240*/  @P0 LDG.E.128 R148, desc[UR8][R6.64] ;  /* 0x0000000806940981 */ /* 0x000362000c1e1d00 */
[----:B------:R-:W-:-:S03]  /*4250*/  ISETP.GE.U32.AND P0, PT, R2, 0x400, PT ;  /* 0x000004000200780c */ /* 0x000fc60003f06070 */
[C---:B-1----:R-:W-:Y:S01]  /*4260*/  @P5 IMAD.WIDE.U32 R6, R8.reuse, 0x10, R184 ;  /* 0x0000001008065825 */ /* 0x042fe200078e00b8 */
[----:B------:R-:W-:Y:S01]  /*4270*/  @P5 IADD3 R8, PT, PT, R8, 0x80, RZ ;  /* 0x0000008008085810 */ /* 0x000fe20007ffe0ff */
[----:B------:R-:W1:Y:S03]  /*4280*/  @P1 LDC.64 R184, c[0x0][0x438] ;  /* 0x00010e00ffb81b82 */ /* 0x000e660000000a00 */
[----:B------:R0:W5:Y:S02]  /*4290*/  @P5 LDG.E.128 R152, desc[UR8][R6.64] ;  /* 0x0000000806985981 */ /* 0x000164000c1e1d00 */
[C---:B0-----:R-:W-:Y:S01]  /*42a0*/  @P2 IMAD.WIDE.U32 R6, R8.reuse, 0x10, R186 ;  /* 0x0000001008062825 */ /* 0x041fe200078e00ba */
[----:B------:R-:W-:Y:S02]  /*42b0*/  @P2 IADD3 R8, PT, PT, R8, 0x80, RZ ;  /* 0x0000008008082810 */ /* 0x000fe40007ffe0ff */
[----:B------:R-:W0:Y:S02]  /*42c0*/  @P0 LDC.64 R186, c[0x0][0x438] ;  /* 0x00010e00ffba0b82 */ /* 0x000e240000000a00 */
[----:B------:R1:W5:Y:S01]  /*42d0*/  @P2 LDG.E.128 R156, desc[UR8][R6.64] ;  /* 0x00000008069c2981 */ /* 0x000362000c1e1d00 */
[----:B------:R-:W-:-:S02]  /*42e0*/  ISETP.GE.U32.AND P2, PT, R2, 0x480, PT ;  /* 0x000004800200780c */ /* 0x000fc40003f46070 */
[----:B------:R-:W-:Y:S01]  /*42f0*/  ISETP.GE.U32.AND P4, PT, R2, 0x500, PT ;  /* 0x000005000200780c */ /* 0x000fe20003f86070 */
[----:B-1----:R-:W-:-:S10]  /*4300*/  @P1 IMAD.WIDE.U32 R6, R8, 0x10, R184 ;  /* 0x0000001008061825 */ /* 0x002fd400078e00b8 */
[----:B------:R-:W1:Y:S01]  /*4310*/  @P2 LDC.64 R184, c[0x0][0x438] ;  /* 0x00010e00ffb82b82 */ /* 0x000e620000000a00 */
[----:B------:R2:W5:Y:S01]  /*4320*/  @P1 LDG.E.128 R160, desc[UR8][R6.64] ;  /* 0x0000000806a01981 */ /* 0x000562000c1e1d00 */
[----:B------:R-:W-:-:S05]  /*4330*/  @P1 IADD3 R8, PT, PT, R8, 0x80, RZ ;  /* 0x0000008008081810 */ /* 0x000fca0007ffe0ff */
[C---:B0-----:R-:W-:Y:S01]  /*4340*/  @P0 IMAD.WIDE.U32 R186, R8.reuse, 0x10, R186 ;  /* 0x0000001008ba0825 */ /* 0x041fe200078e00ba */
[----:B------:R-:W-:Y:S01]  /*4350*/  @P0 IADD3 R8, PT, PT, R8, 0x80, RZ ;  /* 0x0000008008080810 */ /* 0x000fe20007ffe0ff */
[----:B--2---:R-:W0:Y:S03]  /*4360*/  @P4 LDC.64 R6, c[0x0][0x438] ;  /* 0x00010e00ff064b82 */ /* 0x004e260000000a00 */
[----:B------:R3:W5:Y:S01]  /*4370*/  @P0 LDG.E.128 R164, desc[UR8][R186.64] ;  /* 0x00000008baa40981 */ /* 0x000762000c1e1d00 */
[C---:B-1----:R-:W-:Y:S01]  /*4380*/  @P2 IMAD.WIDE.U32 R184, R8.reuse, 0x10, R184 ;  /* 0x0000001008b82825 */ /* 0x042fe200078e00b8 */
[----:B------:R-:W-:-:S04]  /*4390*/  @P2 IADD3 R8, PT, PT, R8, 0x80, RZ ;  /* 0x0000008008082810 */ /* 0x000fc80007ffe0ff */
[----:B------:R3:W5:Y:S01]  /*43a0*/  @P2 LDG.E.128 R168, desc[UR8][R184.64] ;  /* 0x00000008b8a82981 */ /* 0x000762000c1e1d00 */
[----:B0-----:R-:W-:-:S05]  /*43b0*/  @P4 IMAD.WIDE.U32 R6, R8, 0x10, R6 ;  /* 0x0000001008064825 */ /* 0x001fca00078e0006 */
[----:B------:R3:W5:Y:S02]  /*43c0*/  @P4 LDG.E.128 R172, desc[UR8][R6.64] ;  /* 0x0000000806ac4981 */ /* 0x000764000c1e1d00 */
.L_x_16191:
[----:B------:R-:W-:Y:S05]  /*43d0*/  BSYNC.RECONVERGENT B0 ;  /* 0x0000000000007941 */ /* 0x000fea0003800200 */
.L_x_16171:
[----:B---3--:R-:W3:Y:S01]  /*43e0*/  SHFL.DOWN PT, R6, R20, 0x10, 0x1f ;  /* 0x0a001f0014067f89 */ /* 0x008ee200000e0000 */
[----:B------:R-:W-:Y:S03]  /*43f0*/  BSSY.RECONVERGENT B0, `(.L_x_16192) ;  /* 0x000001f000007945 */ /* 0x000fe60003800200 */
[----:B------:R-:W0:Y:S01]  /*4400*/  SHFL.DOWN PT, R7, R19, 0x10, 0x1f ;  /* 0x0a001f0013077f89 */ /* 0x000e2200000e0000 */
[----:B------:R-:W1:Y:S01]  /*4410*/  S2R R188, SR_TID.X ;  /* 0x0000000000bc7919 */ /* 0x000e620000002100 */
[----:B---3--:R-:W-:Y:S01]  /*4420*/  FADD.FTZ R6, R6, R20 ;  /* 0x0000001406067221 */ /* 0x008fe20000010000 */
[----:B0-----:R-:W-:-:S04]  /*4430*/  FADD.FTZ R7, R7, R19 ;  /* 0x0000001307077221 */ /* 0x001fc80000010000 */
[----:B--2---:R-:W0:Y:S01]  /*4440*/  SHFL.DOWN PT, R8, R6, 0x8, 0x1f ;  /* 0x09001f0006087f89 */ /* 0x004e2200000e0000 */
        /* <DEDUP_REMOVED lines=25> */
.L_x_16193:
[----:B------:R-:W-:Y:S05]  /*45e0*/  BSYNC.RECONVERGENT B0 ;  /* 0x0000000000007941 */ /* 0x000fea0003800200 */
.L_x_16192:
[----:B0-----:R-:W2:Y:S04]  /*45f0*/  LDL R6, [R1+0x1c] ;  /* 0x00001c0001067983 */ /* 0x001ea80000100800 */
[----:B------:R-:W3:Y:S01]  /*4600*/  LDL.LU R20, [R1+0x20] ;  /* 0x0000200001147983 */ /* 0x000ee20000300800 */
[----:B------:R-:W0:Y:S01]  /*4610*/  S2UR UR5, SR_CgaCtaId ;  /* 0x00000000000579c3 */ /* 0x000e220000008800 */
[----:B------:R-:W-:-:S07]  /*4620*/  UMOV UR4, 0x400 ;  /* 0x0000040000047882 */ /* 0x000fce0000000000 */
[----:B------:R-:W-:Y:S01]  /*4630*/  BAR.SYNC.DEFER_BLOCKING 0x0 ;  /* 0x0000000000007b1d */ /* 0x000fe20000010000 */
[----:B------:R-:W-:Y:S02]  /*4640*/  ISETP.GE.U32.AND P1, PT, R2, 0x80, PT ;  /* 0x000000800200780c */ /* 0x000fe40003f26070 */
[----:B------:R-:W-:Y:S02]  /*4650*/  ISETP.NE.AND P0, PT, RZ, UR10, PT ;  /* 0x0000000aff007c0c */ /* 0x000fe4000bf05270 */
[----:B------:R-:W-:Y:S01]  /*4660*/  LOP3.LUT R9, R9, 0xfffffff7, RZ, 0xc0, !PT ;  /* 0xfffffff709097812 */ /* 0x000fe200078ec0ff */
[----:B------:R-:W-:Y:S08]  /*4670*/  BSSY.RECONVERGENT B0, `(.L_x_16194) ;  /* 0x000010f000007945 */ /* 0x000ff00003800200 */
[----:B------:R-:W-:Y:S01]  /*4680*/  @P1 LOP3.LUT R9, R9, 0x8, RZ, 0xfc, !PT ;  /* 0x0000000809091812 */ /* 0x000fe200078efcff */
[----:B0-----:R-:W-:-:S04]  /*4690*/  ULEA UR4, UR5, UR4, 0x18 ;  /* 0x0000000405047291 */ /* 0x001fc8000f8ec0ff */
[----:B------:R-:W-:Y:S02]  /*46a0*/  UIADD3 UR5, UPT, UPT, UR4, 0x5020, URZ ;  /* 0x0000502004057890 */ /* 0x000fe4000fffe0ff */
[----:B------:R-:W-:-:S09]  /*46b0*/  @!UP1 UIADD3 UR5, UPT, UPT, UR4, 0x5000, URZ ;  /* 0x0000500004059890 */ /* 0x000fd2000fffe0ff */
[----:B------:R-:W0:Y:S01]  /*46c0*/  LDS.128 R184, [UR5] ;  /* 0x00000005ffb87984 */ /* 0x000e220008000c00 */
[----:B------:R-:W-:Y:S02]  /*46d0*/  UIADD3 UR5, UPT, UPT, UR4, 0x5030, URZ ;  /* 0x0000503004057890 */ /* 0x000fe4000fffe0ff */
[----:B------:R-:W-:Y:S01]  /*46e0*/  @!UP1 UIADD3 UR5, UPT, UPT, UR4, 0x5010, URZ ;  /* 0x0000501004059890 */ /* 0x000fe2000fffe0ff */
[----:B0-----:R-:W-:-:S04]  /*46f0*/  FADD.FTZ R7, RZ, R184 ;  /* 0x000000b8ff077221 */ /* 0x001fc80000010000 */
[----:B------:R-:W-:Y:S01]  /*4700*/  FADD.FTZ R7, R186, R7 ;  /* 0x00000007ba077221 */ /* 0x000fe20000010000 */
[----:B--2---:R-:W-:Y:S01]  /*4710*/  MOV R19, R6 ;  /* 0x0000000600137202 */ /* 0x004fe20000000f00 */
[----:B------:R-:W-:Y:S01]  /*4720*/  FADD.FTZ R6, RZ, R185 ;  /* 0x000000b9ff067221 */ /* 0x000fe20000010000 */
[----:B---3--:R-:W-:-:S03]  /*4730*/  ISETP.GE.AND P4, PT, R20, 0x1, PT ;  /* 0x000000011400780c */ /* 0x008fc60003f86270 */
[----:B------:R-:W-:Y:S02]  /*4740*/  FADD.FTZ R8, R187, R6 ;  /* 0x00000006bb087221 */ /* 0x000fe40000010000 */
[----:B------:R-:W0:Y:S08]  /*4750*/  LDS.128 R184, [UR5] ;  /* 0x00000005ffb87984 */ /* 0x000e300008000c00 */
[----:B------:R-:W-:-:S05]  /*4760*/  @P4 IADD3 R6, PT, PT, R20, -0x1, RZ ;  /* 0xffffffff14064810 */ /* 0x000fca0007ffe0ff */
[----:B------:R-:W-:Y:S02]  /*4770*/  @P4 IMAD R6, R6, R19, RZ ;  /* 0x0000001306064224 */ /* 0x000fe400078e02ff */
[----:B------:R1:W5:Y:S01]  /*4780*/  LDL.LU R19, [R1+0x18] ;  /* 0x0000180001137983 */ /* 0x0003620000300800 */
[----:B0-----:R-:W-:Y:S01]  /*4790*/  FADD.FTZ R7, R7, R184 ;  /* 0x000000b807077221 */ /* 0x001fe20000010000 */
[----:B------:R-:W-:-:S03]  /*47a0*/  FADD.FTZ R8, R8, R185 ;  /* 0x000000b908087221 */ /* 0x000fc60000010000 */
[----:B------:R-:W-:Y:S01]  /*47b0*/  FADD.FTZ R7, R186, R7 ;  /* 0x00000007ba077221 */ /* 0x000fe20000010000 */
[----:B------:R-:W-:Y:S01]  /*47c0*/  FADD.FTZ R20, R187, R8 ;  /* 0x00000008bb147221 */ /* 0x000fe20000010000 */
[----:B------:R-:W-:Y:S02]  /*47d0*/  @P4 SHF.R.S32.HI R8, RZ, 0x1f, R6 ;  /* 0x0000001fff084819 */ /* 0x000fe40000011406 */
[----:B------:R-:W-:Y:S02]  /*47e0*/  FMUL.FTZ R7, R7, UR11 ;  /* 0x0000000b07077c20 */ /* 0x000fe40008410000 */
[----:B------:R-:W-:Y:S01]  /*47f0*/  @P4 LEA.HI R6, R8, R6, RZ, 0x2 ;  /* 0x0000000608064211 */ /* 0x000fe200078f10ff */
[----:B------:R-:W-:Y:S02]  /*4800*/  HFMA2 R8, -RZ, RZ, 0, 0 ;  /* 0x00000000ff087431 */ /* 0x000fe400000001ff */
[----:B------:R-:W-:Y:S01]  /*4810*/  FMUL.FTZ R185, R20, UR11 ;  /* 0x0000000b14b97c20 */ /* 0x000fe20008410000 */
[----:B------:R-:W-:-:S02]  /*4820*/  FSEL R20, R7, RZ, !P0 ;  /* 0x000000ff07147208 */ /* 0x000fc40004000000 */
[----:B------:R-:W-:Y:S01]  /*4830*/  @P4 LEA.HI.SX32 R8, R6, R188, 0x1e ;  /* 0x000000bc06084211 */ /* 0x000fe200078ff2ff */
[----:B-1----:R-:W-:Y:S06]  /*4840*/  @!P1 BRA `(.L_x_16195) ;  /* 0x0000000c00c49947 */ /* 0x002fec0003800000 */
[----:B------:R-:W-:-:S04]  /*4850*/  UISETP.NE.U32.AND UP0, UPT, UR12, URZ, UPT ;  /* 0x000000ff0c00728c */ /* 0x000fc8000bf05070 */
[----:B------:R-:W-:Y:S01]  /*4860*/  UISETP.NE.AND.EX UP0, UPT, UR13, URZ, UPT, UP0 ;  /* 0x000000ff0d00728c */ /* 0x000fe2000bf05300 */
[----:B------:R-:W-:Y:S10]  /*4870*/  @!P4 BRA `(.L_x_16196) ;  /* 0x00000000000cc947 */ /* 0x000ff40003800000 */
[----:B------:R-:W0:Y:S02]  /*4880*/  LDC.64 R6, c[0x0][0x390] ;  /* 0x0000e400ff067b82 */ /* 0x000e240000000a00 */
[----:B0-----:R-:W-:-:S05]  /*4890*/  IMAD.WIDE.U32 R6, R8, 0x10, R6 ;  /* 0x0000001008067825 */ /* 0x001fca00078e0006 */
[----:B------:R0:W5:Y:S02]  /*48a0*/  LDG.E.128 R176, desc[UR8][R6.64] ;  /* 0x0000000806b07981 */ /* 0x000164000c1e1d00 */
.L_x_16196:
[----:B------:R-:W-:Y:S05]  /*48b0*/  BRA.U UP0, `(.L_x_16197) ;  /* 0x0000000500d47547 */ /* 0x000fea000b800000 */
[----:B------:R-:W-:Y:S01]  /*48c0*/  UMOV UR4, UR6 ;  /* 0x0000000600047c82 */ /* 0x000fe20008000000 */
[----:B------:R-:W-:Y:S01]  /*48d0*/  UMOV UR5, UR7 ;  /* 0x0000000700057c82 */ /* 0x000fe20008000000 */
[----:B------:R-:W-:-:S04]  /*48e0*/  UISETP.NE.U32.AND UP0, UPT, UR4, URZ, UPT ;  /* 0x000000ff0400728c */ /* 0x000fc8000bf05070 */
[----:B------:R-:W-:-:S09]  /*48f0*/  UISETP.NE.AND.EX UP0, UPT, UR5, URZ, UPT, UP0 ;  /* 0x000000ff0500728c */ /* 0x000fd2000bf05300 */
[----:B------:R-:W-:Y:S05]  /*4900*/  BRA.U UP0, `(.L_x_16198) ;  /* 0x0000000100b87547 */ /* 0x000fea000b800000 */
[----:B------:R-:W-:Y:S05]  /*4910*/  @!P4 BRA `(.L_x_16199) ;  /* 0x000000000028c947 */ /* 0x000fea0003800000 */
[----:B0-----:R-:W2:Y:S01]  /*4920*/  LDL.S16 R7, [R1+0xa2] ;  /* 0x0000a20001077983 */ /* 0x001ea20000100600 */
[----:B------:R-:W-:Y:S01]  /*4930*/  FFMA.FTZ R6, R0, R185, R20 ;  /* 0x000000b900067223 */ /* 0x000fe20000010014 */
[----:B------:R-:W-:-:S03]  /*4940*/  ISETP.GT.AND P0, PT, R4, RZ, PT ;  /* 0x000000ff0400720c */ /* 0x000fc60003f04270 */
[----:B------:R-:W-:-:S04]  /*4950*/  FADD.FTZ R6, R209, -R6 ;  /* 0x80000006d1067221 */ /* 0x000fc80000010000 */
[----:B-----5:R-:W-:-:S05]  /*4960*/  FMUL.FTZ R6, R5, R6 ;  /* 0x0000000605067220 */ /* 0x020fca0000410000 */
[----:B------:R-:W-:-:S05]  /*4970*/  FSEL R6, R6, RZ, P0 ;  /* 0x000000ff06067208 */ /* 0x000fca0000000000 */
[----:B------:R-:W-:-:S04]  /*4980*/  FMUL.FTZ R6, R6, UR14 ;  /* 0x0000000e06067c20 */ /* 0x000fc80008410000 */
[----:B------:R-:W-:Y:S01]  /*4990*/  FFMA.FTZ R92, R176, R6, R92 ;  /* 0x00000006b05c7223 */ /* 0x000fe2000001005c */
[----:B--2---:R-:W-:-:S05]  /*49a0*/  HADD2.F32 R7, -RZ, R7.H0_H0 ;  /* 0x20000007ff077230 */ /* 0x004fca0000004100 */
[----:B------:R-:W-:-:S07]  /*49b0*/  FMUL.FTZ R180, R6, R7 ;  /* 0x0000000706b47220 */ /* 0x000fce0000410000 */
.L_x_16199:
        /* <DEDUP_REMOVED lines=11> */
.L_x_16200:
        /* <DEDUP_REMOVED lines=11> */
.L_x_16201:
[----:B------:R-:W-:Y:S05]  /*4b20*/  @!P4 BRA `(.L_x_16202) ;  /* 0x0000000800e4c947 */ /* 0x000fea0003800000 */
[----:B------:R-:W2:Y:S04]  /*4b30*/  LDL R184, [R1+0x14] ;  /* 0x0000140001b87983 */ /* 0x000ea80000100800 */
[----:B0-----:R-:W3:Y:S01]  /*4b40*/  LDL.S16 R7, [R1+0x9c] ;  /* 0x00009c0001077983 */ /* 0x001ee20000100600 */
[----:B------:R-:W-:Y:S01]  /*4b50*/  FFMA.FTZ R6, R247, R185, R20 ;  /* 0x000000b9f7067223 */ /* 0x000fe20000010014 */
[----:B------:R-:W-:-:S03]  /*4b60*/  ISETP.GT.AND P0, PT, R4, RZ, PT ;  /* 0x000000ff0400720c */ /* 0x000fc60003f04270 */
[----:B--2---:R-:W-:-:S04]  /*4b70*/  FADD.FTZ R6, R184, -R6 ;  /* 0x80000006b8067221 */ /* 0x004fc80000010000 */
[----:B-----5:R-:W-:Y:S01]  /*4b80*/  FMUL.FTZ R6, R5, R6 ;  /* 0x0000000605067220 */ /* 0x020fe20000410000 */
[----:B---3--:R-:W-:-:S04]  /*4b90*/  HADD2.F32 R7, -RZ, R7.H0_H0 ;  /* 0x20000007ff077230 */ /* 0x008fc80000004100 */
[----:B------:R-:W-:-:S05]  /*4ba0*/  FSEL R6, R6, RZ, P0 ;  /* 0x000000ff06067208 */ /* 0x000fca0000000000 */
[----:B------:R-:W-:-:S04]  /*4bb0*/  FMUL.FTZ R6, R6, UR14 ;  /* 0x0000000e06067c20 */ /* 0x000fc80008410000 */
[----:B------:R-:W-:Y:S01]  /*4bc0*/  FFMA.FTZ R95, R179, R6, R95 ;  /* 0x00000006b35f7223 */ /* 0x000fe2000001005f */
[----:B------:R-:W-:Y:S01]  /*4bd0*/  FMUL.FTZ R183, R6, R7 ;  /* 0x0000000706b77220 */ /* 0x000fe20000410000 */
[----:B------:R-:W-:Y:S06]  /*4be0*/  BRA `(.L_x_16202) ;  /* 0x0000000800b47947 */ /* 0x000fec0003800000 */
.L_x_16198:
[----:B------:R-:W2:Y:S01]  /*4bf0*/  LDL R186, [R1+0x14] ;  /* 0x0000140001ba7983 */ /* 0x000ea20000100800 */
[-CC-:B0-----:R-:W-:Y:S01]  /*4c00*/  FFMA.FTZ R6, R12, R185.reuse, R20.reuse ;  /* 0x000000b90c067223 */ /* 0x181fe20000010014 */
[-CC-:B------:R-:W-:Y:S01]  /*4c10*/  FFMA.FTZ R7, R197, R185.reuse, R20.reuse ;  /* 0x000000b9c5077223 */ /* 0x180fe20000010014 */
[-CC-:B------:R-:W-:Y:S01]  /*4c20*/  FFMA.FTZ R144, R0, R185.reuse, R20.reuse ;  /* 0x000000b900907223 */ /* 0x180fe20000010014 */
[----:B------:R-:W-:Y:S01]  /*4c30*/  FFMA.FTZ R147, R247, R185, R20 ;  /* 0x000000b9f7937223 */ /* 0x000fe20000010014 */
[----:B------:R-:W-:Y:S01]  /*4c40*/  FADD.FTZ R6, R219, -R6 ;  /* 0x80000006db067221 */ /* 0x000fe20000010000 */
[----:B------:R-:W-:Y:S01]  /*4c50*/  FADD.FTZ R7, R230, -R7 ;  /* 0x80000007e6077221 */ /* 0x000fe20000010000 */
[----:B------:R-:W-:Y:S01]  /*4c60*/  FADD.FTZ R144, R209, -R144 ;  /* 0x80000090d1907221 */ /* 0x000fe20000010000 */
[----:B------:R-:W-:Y:S01]  /*4c70*/  ISETP.GT.AND P0, PT, R4, RZ, PT ;  /* 0x000000ff0400720c */ /* 0x000fe20003f04270 */
[C---:B-----5:R-:W-:Y:S01]  /*4c80*/  FMUL.FTZ R6, R5.reuse, R6 ;  /* 0x0000000605067220 */ /* 0x060fe20000410000 */
[C---:B------:R-:W-:Y:S01]  /*4c90*/  FMUL.FTZ R7, R5.reuse, R7 ;  /* 0x0000000705077220 */ /* 0x040fe20000410000 */
[----:B------:R-:W-:-:S03]  /*4ca0*/  FMUL.FTZ R144, R5, R144 ;  /* 0x0000009005907220 */ /* 0x000fc60000410000 */
[----:B------:R-:W-:Y:S02]  /*4cb0*/  FSEL R6, R6, RZ, P0 ;  /* 0x000000ff06067208 */ /* 0x000fe40000000000 */
[----:B------:R-:W-:Y:S02]  /*4cc0*/  FSEL R7, R7, RZ, P0 ;  /* 0x000000ff07077208 */ /* 0x000fe40000000000 */
[----:B------:R-:W-:Y:S01]  /*4cd0*/  FSEL R144, R144, RZ, P0 ;  /* 0x000000ff90907208 */ /* 0x000fe20000000000 */
[----:B--2---:R-:W-:-:S04]  /*4ce0*/  FADD.FTZ R147, R186, -R147 ;  /* 0x80000093ba937221 */ /* 0x004fc80000010000 */
[----:B------:R-:W-:-:S05]  /*4cf0*/  FMUL.FTZ R147, R5, R147 ;  /* 0x0000009305937220 */ /* 0x000fca0000410000 */
[----:B------:R-:W-:Y:S01]  /*4d00*/  FSEL R147, R147, RZ, P0 ;  /* 0x000000ff93937208 */ /* 0x000fe20000000000 */
[----:B------:R-:W-:Y:S06]  /*4d10*/  @!P4 BRA `(.L_x_16203) ;  /* 0x00000000002cc947 */ /* 0x000fec0003800000 */
[----:B------:R-:W2:Y:S01]  /*4d20*/  LDL.S16 R186, [R1+0xa2] ;  /* 0x0000a20001ba7983 */ /* 0x000ea20000100600 */
[----:B------:R-:W-:Y:S01]  /*4d30*/  FFMA.FTZ R145, R0, R185, R20 ;  /* 0x000000b900917223 */ /* 0x000fe20000010014 */
[----:B------:R-:W-:-:S03]  /*4d40*/  ISETP.GT.AND P0, PT, R4, RZ, PT ;  /* 0x000000ff0400720c */ /* 0x000fc60003f04270 */
[----:B------:R-:W-:-:S04]  /*4d50*/  FADD.FTZ R145, R209, -R145 ;  /* 0x80000091d1917221 */ /* 0x000fc80000010000 */
[----:B------:R-:W-:-:S05]  /*4d60*/  FMUL.FTZ R145, R5, R145 ;  /* 0x0000009105917220 */ /* 0x000fca0000410000 */
[----:B------:R-:W-:-:S05]  /*4d70*/  FSEL R145, R145, RZ, P0 ;  /* 0x000000ff91917208 */ /* 0x000fca0000000000 */
[----:B------:R-:W-:-:S04]  /*4d80*/  FMUL.FTZ R145, R145, UR14 ;  /* 0x0000000e91917c20 */ /* 0x000fc80008410000 */
[----:B------:R-:W-:Y:S01]  /*4d90*/  FFMA.FTZ R92, R176, R145, R92 ;  /* 0x00000091b05c7223 */ /* 0x000fe2000001005c */
[----:B--2---:R-:W-:-:S05]  /*4da0*/  PRMT R184, R186, 0x7610, R184 ;  /* 0x00007610bab87816 */ /* 0x004fca00000000b8 */
[----:B------:R-:W-:-:S05]  /*4db0*/  HADD2.F32 R146, -RZ, R184.H0_H0 ;  /* 0x200000b8ff927230 */ /* 0x000fca0000004100 */
[----:B------:R-:W-:-:S07]  /*4dc0*/  FMUL.FTZ R180, R145, R146 ;  /* 0x0000009291b47220 */ /* 0x000fce0000410000 */
.L_x_16203:
[----:B------:R-:W-:Y:S05]  /*4dd0*/  @!P4 BRA `(.L_x_16204) ;  /* 0x00000000002cc947 */ /* 0x000fea0003800000 */
[----:B------:R-:W2:Y:S01]  /*4de0*/  LDL.S16 R145, [R1+0xa0] ;  /* 0x0000a00001917983 */ /* 0x000ea20000100600 */
[----:B------:R-:W-:Y:S02]  /*4df0*/  ISETP.GT.AND P0, PT, R4, RZ, PT ;  /* 0x000000ff0400720c */ /* 0x000fe40003f04270 */
[----:B--2---:R-:W-:Y:S01]  /*4e00*/  PRMT R146, R145, 0x7610, R146 ;  /* 0x0000761091927816 */ /* 0x004fe20000000092 */
[----:B------:R-:W-:-:S04]  /*4e10*/  FFMA.FTZ R145, R197, R185, R20 ;  /* 0x000000b9c5917223 */ /* 0x000fc80000010014 */
[----:B------:R-:W-:Y:S01]  /*4e20*/  FADD.FTZ R145, R230, -R145 ;  /* 0x80000091e6917221 */ /* 0x000fe20000010000 */
[----:B------:R-:W-:-:S03]  /*4e30*/  HADD2.F32 R146, -RZ, R146.H0_H0 ;  /* 0x20000092ff927230 */ /* 0x000fc60000004100 */
[----:B------:R-:W-:-:S05]  /*4e40*/  FMUL.FTZ R145, R5, R145 ;  /* 0x0000009105917220 */ /* 0x000fca0000410000 */
[----:B------:R-:W-:-:S05]  /*4e50*/  FSEL R145, R145, RZ, P0 ;  /* 0x000000ff91917208 */ /* 0x000fca0000000000 */
[----:B------:R-:W-:-:S04]  /*4e60*/  FMUL.FTZ R145, R145, UR14 ;  /* 0x0000000e91917c20 */ /* 0x000fc80008410000 */
[----:B------:R-:W-:Y:S01]  /*4e70*/  FFMA.FTZ R93, R177, R145, R93 ;  /* 0x00000091b15d7223 */ /* 0x000fe2000001005d */
[----:B------:R-:W-:-:S07]  /*4e80*/  FMUL.FTZ R181, R145, R146 ;  /* 0x0000009291b57220 */ /* 0x000fce0000410000 */
.L_x_16204:
        /* <DEDUP_REMOVED lines=12> */
.L_x_16205:
[----:B------:R-:W-:Y:S02]  /*4f50*/  MOV R146, R6 ;  /* 0x0000000600927202 */ /* 0x000fe40000000f00 */
[----:B------:R-:W-:Y:S01]  /*4f60*/  MOV R145, R7 ;  /* 0x0000000700917202 */ /* 0x000fe20000000f00 */
[----:B------:R-:W-:Y:S06]  /*4f70*/  @!P4 BRA `(.L_x_16202) ;  /* 0x0000000400d0c947 */ /* 0x000fec0003800000 */
[----:B------:R-:W2:Y:S01]  /*4f80*/  LDL.S16 R186, [R1+0x9c] ;  /* 0x00009c0001ba7983 */ /* 0x000ea20000100600 */
[----:B------:R-:W-:-:S04]  /*4f90*/  FMUL.FTZ R145, R147, UR14 ;  /* 0x0000000e93917c20 */ /* 0x000fc80008410000 */
[----:B------:R-:W-:Y:S01]  /*4fa0*/  FFMA.FTZ R95, R179, R145, R95 ;  /* 0x00000091b35f7223 */ /* 0x000fe2000001005f */
[----:B--2---:R-:W-:-:S05]  /*4fb0*/  PRMT R184, R186, 0x7610, R184 ;  /* 0x00007610bab87816 */ /* 0x004fca00000000b8 */
[----:B------:R-:W-:-:S05]  /*4fc0*/  HADD2.F32 R146, -RZ, R184.H0_H0 ;  /* 0x200000b8ff927230 */ /* 0x000fca0000004100 */
[----:B------:R-:W-:Y:S01]  /*4fd0*/  FMUL.FTZ R183, R146, R145 ;  /* 0x0000009192b77220 */ /* 0x000fe20000410000 */
[----:B------:R-:W-:Y:S02]  /*4fe0*/  MOV R146, R6 ;  /* 0x0000000600927202 */ /* 0x000fe40000000f00 */
[----:B------:R-:W-:Y:S01]  /*4ff0*/  MOV R145, R7 ;  /* 0x0000000700917202 */ /* 0x000fe20000000f00 */
[----:B------:R-:W-:Y:S06]  /*5000*/  BRA `(.L_x_16202) ;  /* 0x0000000400ac7947 */ /* 0x000fec0003800000 */
.L_x_16197:
[----:B------:R-:W-:Y:S01]  /*5010*/  UMOV UR4, UR6 ;  /* 0x0000000600047c82 */ /* 0x000fe20008000000 */
[----:B------:R-:W-:Y:S01]  /*5020*/  UMOV UR5, UR7 ;  /* 0x0000000700057c82 */ /* 0x000fe20008000000 */
[----:B------:R-:W-:-:S04]  /*5030*/  UISETP.NE.U32.AND UP0, UPT, UR4, URZ, UPT ;  /* 0x000000ff0400728c */ /* 0x000fc8000bf05070 */
[----:B------:R-:W-:-:S09]  /*5040*/  UISETP.NE.AND.EX UP0, UPT, UR5, URZ, UPT, UP0 ;  /* 0x000000ff0500728c */ /* 0x000fd2000bf05300 */
[----:B------:R-:W-:Y:S05]  /*5050*/  BRA.U UP0, `(.L_x_16206) ;  /* 0x0000000100c47547 */ /* 0x000fea000b800000 */
[----:B0-----:R-:W2:Y:S02]  /*5060*/  LDL.S16 R6, [R1+0xa2] ;  /* 0x0000a20001067983 */ /* 0x001ea40000100600 */
[----:B--2---:R-:W-:Y:S02]  /*5070*/  PRMT R190, R6, 0x7610, R190 ;  /* 0x0000761006be7816 */ /* 0x004fe400000000be */
[----:B------:R-:W2:Y:S02]  /*5080*/  LDL.S16 R6, [R1+0xa0] ;  /* 0x0000a00001067983 */ /* 0x000ea40000100600 */
[----:B------:R-:W-:Y:S02]  /*5090*/  PRMT R189, R190, 0x7610, R189 ;  /* 0x00007610bebd7816 */ /* 0x000fe400000000bd */
[----:B--2---:R-:W-:Y:S02]  /*50a0*/  PRMT R7, R6, 0x7610, R7 ;  /* 0x0000761006077816 */ /* 0x004fe40000000007 */
[----:B------:R-:W2:Y:S01]  /*50b0*/  LDL.S16 R6, [R1+0x9e] ;  /* 0x00009e0001067983 */ /* 0x000ea20000100600 */
[----:B------:R-:W-:-:S02]  /*50c0*/  PRMT R188, R189, 0x7610, R188 ;  /* 0x00007610bdbc7816 */ /* 0x000fc400000000bc */
[----:B------:R-:W-:Y:S01]  /*50d0*/  PRMT R187, R7, 0x7610, R187 ;  /* 0x0000761007bb7816 */ /* 0x000fe200000000bb */
[----:B------:R-:W-:-:S04]  /*50e0*/  @P3 FFMA.FTZ R7, R0, R185, R20 ;  /* 0x000000b900073223 */ /* 0x000fc80000010014 */
[----:B------:R-:W-:Y:S01]  /*50f0*/  @P3 FADD.FTZ R7, R209, -R7 ;  /* 0x80000007d1073221 */ /* 0x000fe20000010000 */
[----:B--2---:R-:W-:Y:S02]  /*5100*/  PRMT R186, R6, 0x7610, R186 ;  /* 0x0000761006ba7816 */ /* 0x004fe400000000ba */
[----:B-----5:R-:W-:Y:S01]  /*5110*/  MOV R6, R132 ;  /* 0x0000008400067202 */ /* 0x020fe20000000f00 */
[----:B------:R-:W-:Y:S02]  /*5120*/  @P3 FFMA.FTZ R6, R5, R7, R132 ;  /* 0x0000000705063223 */ /* 0x000fe40000010084 */
[----:B------:R-:W0:Y:S02]  /*5130*/  @P4 LDC R7, c[0x0][0x40c] ;  /* 0x00010300ff074b82 */ /* 0x000e240000000800 */
[----:B0-----:R-:W-:Y:S01]  /*5140*/  @P4 FMUL.FTZ R7, R6, R7 ;  /* 0x0000000706074220 */ /* 0x001fe20000410000 */
[----:B------:R-:W-:-:S03]  /*5150*/  @P4 HADD2.F32 R6, -RZ, R188.H0_H0 ;  /* 0x200000bcff064230 */ /* 0x000fc60000004100 */
[-C--:B------:R-:W-:Y:S02]  /*5160*/  @P4 FFMA.FTZ R92, R176, R7.reuse, R92 ;  /* 0x00000007b05c4223 */ /* 0x080fe4000001005c */
[----:B------:R-:W-:Y:S01]  /*5170*/  @P4 FMUL.FTZ R180, R6, R7 ;  /* 0x0000000706b44220 */ /* 0x000fe20000410000 */
[----:B------:R-:W-:Y:S01]  /*5180*/  @P3 FFMA.FTZ R7, R197, R185, R20 ;  /* 0x000000b9c5073223 */ /* 0x000fe20000010014 */
[----:B------:R-:W-:-:S03]  /*5190*/  MOV R6, R133 ;  /* 0x0000008500067202 */ /* 0x000fc60000000f00 */
[----:B------:R-:W-:-:S04]  /*51a0*/  @P3 FADD.FTZ R7, R230, -R7 ;  /* 0x80000007e6073221 */ /* 0x000fc80000010000 */
        /* <DEDUP_REMOVED lines=15> */
[----:B------:R-:W-:Y:S06]  /*52a0*/  @!P4 BRA `(.L_x_16202) ;  /* 0x000000040004c947 */ /* 0x000fec0003800000 */
[----:B------:R-:W2:Y:S04]  /*52b0*/  LDL R186, [R1+0x14] ;  /* 0x0000140001ba7983 */ /* 0x000ea80000100800 */
[----:B------:R-:W3:Y:S01]  /*52c0*/  LDL.S16 R187, [R1+0x9c] ;  /* 0x00009c0001bb7983 */ /* 0x000ee20000100600 */
[----:B------:R-:W-:Y:S01]  /*52d0*/  @P3 FFMA.FTZ R6, R247, R185, R20 ;  /* 0x000000b9f7063223 */ /* 0x000fe20000010014 */
[----:B------:R-:W-:-:S03]  /*52e0*/  MOV R7, R135 ;  /* 0x0000008700077202 */ /* 0x000fc60000000f00 */
[----:B--2---:R-:W-:Y:S01]  /*52f0*/  @P3 FADD.FTZ R6, R186, -R6 ;  /* 0x80000006ba063221 */ /* 0x004fe20000010000 */
[----:B---3--:R-:W-:-:S03]  /*5300*/  PRMT R184, R187, 0x7610, R184 ;  /* 0x00007610bbb87816 */ /* 0x008fc600000000b8 */
[----:B------:R-:W-:-:S04]  /*5310*/  @P3 FFMA.FTZ R7, R5, R6, R135 ;  /* 0x0000000605073223 */ /* 0x000fc80000010087 */
[----:B------:R-:W-:Y:S01]  /*5320*/  FMUL.FTZ R6, R7, UR14 ;  /* 0x0000000e07067c20 */ /* 0x000fe20008410000 */
[----:B------:R-:W-:-:S03]  /*5330*/  HADD2.F32 R7, -RZ, R184.H0_H0 ;  /* 0x200000b8ff077230 */ /* 0x000fc60000004100 */
[-C--:B------:R-:W-:Y:S02]  /*5340*/  FFMA.FTZ R95, R179, R6.reuse, R95 ;  /* 0x00000006b35f7223 */ /* 0x080fe4000001005f */
[----:B------:R-:W-:Y:S01]  /*5350*/  FMUL.FTZ R183, R7, R6 ;  /* 0x0000000607b77220 */ /* 0x000fe20000410000 */
[----:B------:R-:W-:Y:S06]  /*5360*/  BRA `(.L_x_16202) ;  /* 0x0000000000d47947 */ /* 0x000fec0003800000 */
.L_x_16206:
[----:B0-----:R-:W2:Y:S04]  /*5370*/  LDL.S16 R6, [R1+0x9e] ;  /* 0x00009e0001067983 */ /* 0x001ea80000100600 */
[----:B------:R-:W3:Y:S01]  /*5380*/  LDL R190, [R1+0x14] ;  /* 0x0000140001be7983 */ /* 0x000ee20000100800 */
[----:B--2---:R-:W-:-:S03]  /*5390*/  PRMT R146, R6, 0x7610, R146 ;  /* 0x0000761006927816 */ /* 0x004fc60000000092 */
[----:B------:R-:W2:Y:S02]  /*53a0*/  LDL.S16 R6, [R1+0x9c] ;  /* 0x00009c0001067983 */ /* 0x000ea40000100600 */
[----:B--2---:R-:W-:Y:S02]  /*53b0*/  PRMT R144, R6, 0x7610, R144 ;  /* 0x0000761006907816 */ /* 0x004fe40000000090 */
[----:B------:R-:W2:Y:S02]  /*53c0*/  LDL.S16 R6, [R1+0xa2] ;  /* 0x0000a20001067983 */ /* 0x000ea40000100600 */
[----:B--2---:R-:W-:Y:S02]  /*53d0*/  PRMT R7, R6, 0x7610, R7 ;  /* 0x0000761006077816 */ /* 0x004fe40000000007 */
[----:B------:R-:W2:Y:S02]  /*53e0*/  LDL.S16 R6, [R1+0xa0] ;  /* 0x0000a00001067983 */ /* 0x000ea40000100600 */
[----:B------:R-:W-:-:S02]  /*53f0*/  PRMT R187, R7, 0x7610, R187 ;  /* 0x0000761007bb7816 */ /* 0x000fc400000000bb */
[----:B------:R-:W0:Y:S01]  /*5400*/  @P4 LDC R7, c[0x0][0x40c] ;  /* 0x00010300ff074b82 */ /* 0x000e220000000800 */
[----:B------:R-:W-:-:S04]  /*5410*/  PRMT R191, R144, 0x7610, R191 ;  /* 0x0000761090bf7816 */ /* 0x000fc800000000bf */
[----:B------:R-:W-:Y:S02]  /*5420*/  PRMT R188, R191, 0x7610, R188 ;  /* 0x00007610bfbc7816 */ /* 0x000fe400000000bc */
[----:B------:R-:W-:-:S04]  /*5430*/  PRMT R145, R146, 0x7610, R145 ;  /* 0x0000761092917816 */ /* 0x000fc80000000091 */
[----:B------:R-:W-:Y:S01]  /*5440*/  PRMT R147, R145, 0x7610, R147 ;  /* 0x0000761091937816 */ /* 0x000fe20000000093 */
[----:B------:R-:W-:-:S03]  /*5450*/  @P4 HADD2.F32 R145, -RZ, R187.H0_H0 ;  /* 0x200000bbff914230 */ /* 0x000fc60000004100 */
[----:B------:R-:W-:-:S04]  /*5460*/  PRMT R189, R147, 0x7610, R189 ;  /* 0x0000761093bd7816 */ /* 0x000fc800000000bd */
[----:B------:R-:W-:-:S05]  /*5470*/  PRMT R184, R189, 0x7610, R184 ;  /* 0x00007610bdb87816 */ /* 0x000fca00000000b8 */
[----:B------:R-:W-:Y:S01]  /*5480*/  @P4 HADD2.F32 R147, -RZ, R184.H0_H0 ;  /* 0x200000b8ff934230 */ /* 0x000fe20000004100 */
[----:B--2---:R-:W-:Y:S01]  /*5490*/  PRMT R186, R6, 0x7610, R186 ;  /* 0x0000761006ba7816 */ /* 0x004fe200000000ba */
[----:B------:R-:W-:-:S04]  /*54a0*/  @P3 FFMA.FTZ R6, R247, R185, R20 ;  /* 0x000000b9f7063223 */ /* 0x000fc80000010014 */
[----:B---3--:R-:W-:Y:S01]  /*54b0*/  @P3 FADD.FTZ R144, R190, -R6 ;  /* 0x80000006be903221 */ /* 0x008fe20000010000 */
[----:B-----5:R-:W-:-:S03]  /*54c0*/  MOV R6, R135 ;  /* 0x0000008700067202 */ /* 0x020fc60000000f00 */
[----:B------:R-:W-:Y:S01]  /*54d0*/  @P3 FFMA.FTZ R6, R5, R144, R135 ;  /* 0x0000009005063223 */ /* 0x000fe20000010087 */
[----:B------:R-:W-:-:S03]  /*54e0*/  @P4 HADD2.F32 R144, -RZ, R188.H0_H0 ;  /* 0x200000bcff904230 */ /* 0x000fc60000004100 */
[----:B0-----:R-:W-:-:S04]  /*54f0*/  @P4 FMUL.FTZ R7, R6, R7 ;  /* 0x0000000706074220 */ /* 0x001fc80000410000 */
[-C--:B------:R-:W-:Y:S01]  /*5500*/  @P4 FMUL.FTZ R183, R144, R7.reuse ;  /* 0x0000000790b74220 */ /* 0x080fe20000410000 */
[----:B------:R-:W-:Y:S01]  /*5510*/  @P4 FFMA.FTZ R95, R179, R7, R95 ;  /* 0x00000007b35f4223 */ /* 0x000fe2000001005f */
[----:B------:R-:W-:-:S04]  /*5520*/  @P3 FFMA.FTZ R7, R0, R185, R20 ;  /* 0x000000b900073223 */ /* 0x000fc80000010014 */
[----:B------:R-:W-:Y:S01]  /*5530*/  @P3 FADD.FTZ R7, R209, -R7 ;  /* 0x80000007d1073221 */ /* 0x000fe20000010000 */
[----:B------:R-:W-:-:S03]  /*5540*/  MOV R144, R132 ;  /* 0x0000008400907202 */ /* 0x000fc60000000f00 */
[----:B------:R-:W-:Y:S02]  /*5550*/  @P3 FFMA.FTZ R144, R5, R7, R132 ;  /* 0x0000000705903223 */ /* 0x000fe40000010084 */
[----:B------:R-:W0:Y:S02]  /*5560*/  @P4 LDC R7, c[0x0][0x40c] ;  /* 0x00010300ff074b82 */ /* 0x000e240000000800 */
[----:B0-----:R-:W-:-:S04]  /*5570*/  @P4 FMUL.FTZ R7, R144, R7 ;  /* 0x0000000790074220 */ /* 0x001fc80000410000 */
[-C--:B------:R-:W-:Y:S01]  /*5580*/  @P4 FFMA.FTZ R92, R176, R7.reuse, R92 ;  /* 0x00000007b05c4223 */ /* 0x080fe2000001005c */
[----:B------:R-:W-:Y:S01]  /*5590*/  @P4 FMUL.FTZ R180, R145, R7 ;  /* 0x0000000791b44220 */ /* 0x000fe20000410000 */
[----:B------:R-:W-:-:S04]  /*55a0*/  @P3 FFMA.FTZ R7, R197, R185, R20 ;  /* 0x000000b9c5073223 */ /* 0x000fc80000010014 */
[----:B------:R-:W-:Y:S01]  /*55b0*/  @P3 FADD.FTZ R7, R230, -R7 ;  /* 0x80000007e6073221 */ /* 0x000fe20000010000 */
[----:B------:R-:W-:-:S03]  /*55c0*/  MOV R145, R133 ;  /* 0x0000008500917202 */ /* 0x000fc60000000f00 */
[----:B------:R-:W-:Y:S02]  /*55d0*/  @P3 FFMA.FTZ R145, R5, R7, R133 ;  /* 0x0000000705913223 */ /* 0x000fe40000010085 */
[----:B------:R-:W0:Y:S01]  /*55e0*/  @P4 LDC R7, c[0x0][0x40c] ;  /* 0x00010300ff074b82 */ /* 0x000e220000000800 */
[----:B------:R-:W-:Y:S02]  /*55f0*/  @P4 HADD2.F32 R146, -RZ, R186.H0_H0 ;  /* 0x200000baff924230 */ /* 0x000fe40000004100 */
[----:B0-----:R-:W-:-:S04]  /*5600*/  @P4 FMUL.FTZ R7, R145, R7 ;  /* 0x0000000791074220 */ /* 0x001fc80000410000 */
[-C--:B------:R-:W-:Y:S01]  /*5610*/  @P4 FFMA.FTZ R93, R177, R7.reuse, R93 ;  /* 0x00000007b15d4223 */ /* 0x080fe2000001005d */
[----:B------:R-:W-:Y:S01]  /*5620*/  @P4 FMUL.FTZ R181, R146, R7 ;  /* 0x0000000792b54220 */ /* 0x000fe20000410000 */
[----:B------:R-:W-:-:S04]  /*5630*/  @P3 FFMA.FTZ R7, R12, R185, R20 ;  /* 0x000000b90c073223 */ /* 0x000fc80000010014 */
[----:B------:R-:W-:Y:S01]  /*5640*/  @P3 FADD.FTZ R7, R219, -R7 ;  /* 0x80000007db073221 */ /* 0x000fe20000010000 */
[----:B------:R-:W-:-:S03]  /*5650*/  MOV R146, R134 ;  /* 0x0000008600927202 */ /* 0x000fc60000000f00 */
[----:B------:R-:W-:Y:S02]  /*5660*/  @P3 FFMA.FTZ R146, R5, R7, R134 ;  /* 0x0000000705923223 */ /* 0x000fe40000010086 */
[----:B------:R-:W0:Y:S02]  /*5670*/  @P4 LDC R7, c[0x0][0x40c] ;  /* 0x00010300ff074b82 */ /* 0x000e240000000800 */
[----:B0-----:R-:W-:-:S04]  /*5680*/  @P4 FMUL.FTZ R7, R146, R7 ;  /* 0x0000000792074220 */ /* 0x001fc80000410000 */
[-C--:B------:R-:W-:Y:S01]  /*5690*/  @P4 FMUL.FTZ R182, R147, R7.reuse ;  /* 0x0000000793b64220 */ /* 0x080fe20000410000 */
[----:B------:R-:W-:Y:S01]  /*56a0*/  @P4 FFMA.FTZ R94, R178, R7, R94 ;  /* 0x00000007b25e4223 */ /* 0x000fe2000001005e */
[----:B------:R-:W-:-:S07]  /*56b0*/  MOV R147, R6 ;  /* 0x0000000600937202 */ /* 0x000fce0000000f00 */
.L_x_16202:
[----:B------:R-:W-:-:S04]  /*56c0*/  ISETP.NE.U32.AND P0, PT, RZ, UR4, PT ;  /* 0x00000004ff007c0c */ /* 0x000fc8000bf05070 */
[----:B------:R-:W-:-:S13]  /*56d0*/  ISETP.NE.AND.EX P0, PT, RZ, UR5, PT, P0 ;  /* 0x00000005ff007c0c */ /* 0x000fda000bf05300 */
[----:B0-----:R-:W0:Y:S02]  /*56e0*/  @P0 LDC.64 R6, c[0x0][0x478] ;  /* 0x00011e00ff060b82 */ /* 0x001e240000000a00 */
[C---:B0----5:R-:W-:Y:S01]  /*56f0*/  @P0 IMAD.WIDE.U32 R6, R19.reuse, 0x10, R6 ;  /* 0x0000001013060825 */ /* 0x061fe200078e0006 */
[----:B------:R-:W-:-:S04]  /*5700*/  IADD3 R19, PT, PT, R19, 0x80, RZ ;  /* 0x0000008013137810 */ /* 0x000fc80007ffe0ff */
[----:B------:R0:W-:Y:S02]  /*5710*/  @P0 STG.E.128 desc[UR8][R6.64], R144 ;  /* 0x0000009006000986 */ /* 0x0001e4000c101d08 */
[----:B0-----:R-:W0:Y:S02]  /*5720*/  @P4 LDC.64 R6, c[0x0][0x468] ;  /* 0x00011a00ff064b82 */ /* 0x001e240000000a00 */
[C---:B0-----:R-:W-:Y:S01]  /*5730*/  @P4 IMAD.WIDE.U32 R6, R8.reuse, 0x10, R6 ;  /* 0x0000001008064825 */ /* 0x041fe200078e0006 */
[----:B------:R-:W-:-:S04]  /*5740*/  IADD3 R8, PT, PT, R8, 0x80, RZ ;  /* 0x0000008008087810 */ /* 0x000fc80007ffe0ff */
[----:B------:R0:W-:Y:S03]  /*5750*/  @P4 STG.E.128 desc[UR8][R6.64], R180 ;  /* 0x000000b406004986 */ /* 0x0001e6000c101d08 */
.L_x_16195:
[----:B------:R-:W-:Y:S05]  /*5760*/  BSYNC.RECONVERGENT B0 ;  /* 0x0000000000007941 */ /* 0x000fea0003800200 */
.L_x_16194:
[----:B------:R-:W-:Y:S01]  /*5770*/  ISETP.GE.U32.AND P0, PT, R2, 0x100, PT ;  /* 0x000001000200780c */ /* 0x000fe20003f06070 */
[----:B------:R-:W-:Y:S01]  /*5780*/  BSSY.RECONVERGENT B0, `(.L_x_16207) ;  /* 0x00000ea000007945 */ /* 0x000fe20003800200 */
[----:B------:R-:W-:-:S11]  /*5790*/  LOP3.LUT R9, R9, 0xffffffef, RZ, 0xc0, !PT ;  /* 0xffffffef09097812 */ /* 0x000fd600078ec0ff */
[----:B------:R-:W-:Y:S01]  /*57a0*/  @P0 LOP3.LUT R9, R9, 0x10, RZ, 0xfc, !PT ;  /* 0x0000001009090812 */ /* 0x000fe200078efcff */
[----:B------:R-:W-:Y:S06]  /*57b0*/  @!P0 BRA `(.L_x_16208) ;  /* 0x0000000c00988947 */ /* 0x000fec0003800000 */
[----:B------:R-:W-:-:S04]  /*57c0*/  UISETP.NE.U32.AND UP0, UPT, UR12, URZ, UPT ;  /* 0x000000ff0c00728c */ /* 0x000fc8000bf05070 */
[----:B------:R-:W-:Y:S01]  /*57d0*/  UISETP.NE.AND.EX UP0, UPT, UR13, URZ, UPT, UP0 ;  /* 0x000000ff0d00728c */ /* 0x000fe2000bf05300 */
[----:B------:R-:W-:Y:S10]  /*57e0*/  @!P4 BRA `(.L_x_16209) ;  /* 0x00000000000cc947 */ /* 0x000ff40003800000 */
[----:B0-----:R-:W0:Y:S02]  /*57f0*/  LDC.64 R6, c[0x0][0x390] ;  /* 0x0000e400ff067b82 */ /* 0x001e240000000a00 */
[----:B0-----:R-:W-:-:S05]  /*5800*/  IMAD.WIDE.U32 R6, R8, 0x10, R6 ;  /* 0x0000001008067825 */ /* 0x001fca00078e0006 */
[----:B------:R1:W5:Y:S02]  /*5810*/  LDG.E.128 R176, desc[UR8][R6.64] ;  /* 0x0000000806b07981 */ /* 0x000364000c1e1d00 */
.L_x_16209:
[----:B------:R-:W-:Y:S05]  /*5820*/  BRA.U !UP0, `(.L_x_16210) ;  /* 0x0000000508807547 */ /* 0x000fea000b800000 */
[----:B------:R-:W-:-:S04]  /*5830*/  UISETP.NE.U32.AND UP0, UPT, UR6, URZ, UPT ;  /* 0x000000ff0600728c */ /* 0x000fc8000bf05070 */
[----:B------:R-:W-:-:S06]  /*5840*/  UISETP.NE.AND.EX UP0, UPT, UR7, URZ, UPT, UP0 ;  /* 0x000000ff0700728c */ /* 0x000fcc000bf05300 */
[----:B------:R-:W-:-:S13]  /*5850*/  PLOP3.LUT P0, PT, PT, PT, UP0, 0x80, 0x8 ;  /* 0x000000000008781c */ /* 0x000fda0003f0f008 */
[----:B------:R-:W-:Y:S05]  /*5860*/  @!P0 BRA `(.L_x_16211) ;  /* 0x0000000000ac8947 */ /* 0x000fea0003800000 */
[----:B01----:R-:W2:Y:S04]  /*5870*/  LDL.S16 R7, [R1+0x9a] ;  /* 0x00009a0001077983 */ /* 0x003ea80000100600 */
[----:B------:R-:W3:Y:S04]  /*5880*/  LDL.S16 R187, [R1+0x98] ;  /* 0x0000980001bb7983 */ /* 0x000ee80000100600 */
[----:B------:R-:W4:Y:S04]  /*5890*/  LDL.S16 R186, [R1+0x96] ;  /* 0x0000960001ba7983 */ /* 0x000f280000100600 */
[----:B------:R-:W4:Y:S01]  /*58a0*/  LDL R184, [R1+0x10] ;  /* 0x0000100001b87983 */ /* 0x000f220000100800 */
[----:B------:R-:W-:Y:S01]  /*58b0*/  @P3 FFMA.FTZ R6, R208, R185, R20 ;  /* 0x000000b9d0063223 */ /* 0x000fe20000010014 */
[----:B-----5:R-:W-:-:S02]  /*58c0*/  MOV R144, R136 ;  /* 0x0000008800907202 */ /* 0x020fc40000000f00 */
[----:B------:R-:W-:Y:S01]  /*58d0*/  MOV R145, R137 ;  /* 0x0000008900917202 */ /* 0x000fe20000000f00 */
[----:B------:R-:W-:Y:S01]  /*58e0*/  @P3 FADD.FTZ R6, R238, -R6 ;  /* 0x80000006ee063221 */ /* 0x000fe20000010000 */
[----:B------:R-:W-:-:S03]  /*58f0*/  MOV R146, R138 ;  /* 0x0000008a00927202 */ /* 0x000fc60000000f00 */
[----:B------:R-:W-:Y:S02]  /*5900*/  @P3 FFMA.FTZ R144, R5, R6, R136 ;  /* 0x0000000605903223 */ /* 0x000fe40000010088 */
[----:B------:R-:W0:Y:S02]  /*5910*/  @P4 LDC R6, c[0x0][0x40c] ;  /* 0x00010300ff064b82 */ /* 0x000e240000000800 */
[----:B0-----:R-:W-:-:S04]  /*5920*/  @P4 FMUL.FTZ R6, R144, R6 ;  /* 0x0000000690064220 */ /* 0x001fc80000410000 */
[----:B------:R-:W-:Y:S01]  /*5930*/  @P4 FFMA.FTZ R96, R176, R6, R96 ;  /* 0x00000006b0604223 */ /* 0x000fe20000010060 */
[----:B--2---:R-:W-:-:S05]  /*5940*/  @P4 HADD2.F32 R7, -RZ, R7.H0_H0 ;  /* 0x20000007ff074230 */ /* 0x004fca0000004100 */
[----:B------:R-:W-:Y:S01]  /*5950*/  @P4 FMUL.FTZ R180, R6, R7 ;  /* 0x0000000706b44220 */ /* 0x000fe20000410000 */
[----:B------:R-:W-:Y:S01]  /*5960*/  @P3 FFMA.FTZ R6, R196, R185, R20 ;  /* 0x000000b9c4063223 */ /* 0x000fe20000010014 */
[----:B---3--:R-:W-:-:S03]  /*5970*/  @P4 HADD2.F32 R7, -RZ, R187.H0_H0 ;  /* 0x200000bbff074230 */ /* 0x008fc60000004100 */
[----:B------:R-:W-:-:S04]  /*5980*/  @P3 FADD.FTZ R6, R229, -R6 ;  /* 0x80000006e5063221 */ /* 0x000fc80000010000 */
[----:B------:R-:W-:Y:S02]  /*5990*/  @P3 FFMA.FTZ R145, R5, R6, R137 ;  /* 0x0000000605913223 */ /* 0x000fe40000010089 */
[----:B------:R-:W0:Y:S02]  /*59a0*/  @P4 LDC R6, c[0x0][0x40c] ;  /* 0x00010300ff064b82 */ /* 0x000e240000000800 */
[----:B0-----:R-:W-:-:S04]  /*59b0*/  @P4 FMUL.FTZ R6, R145, R6 ;  /* 0x0000000691064220 */ /* 0x001fc80000410000 */
[----:B------:R-:W-:Y:S01]  /*59c0*/  @P4 FFMA.FTZ R97, R177, R6, R97 ;  /* 0x00000006b1614223 */ /* 0x000fe20000010061 */
[----:B------:R-:W-:Y:S01]  /*59d0*/  @P4 FMUL.FTZ R181, R6, R7 ;  /* 0x0000000706b54220 */ /* 0x000fe20000410000 */
[----:B------:R-:W-:Y:S01]  /*59e0*/  @P3 FFMA.FTZ R6, R13, R185, R20 ;  /* 0x000000b90d063223 */ /* 0x000fe20000010014 */
[----:B----4-:R-:W-:-:S03]  /*59f0*/  @P4 HADD2.F32 R7, -RZ, R186.H0_H0 ;  /* 0x200000baff074230 */ /* 0x010fc60000004100 */
[----:B------:R-:W-:-:S04]  /*5a00*/  @P3 FADD.FTZ R6, R218, -R6 ;  /* 0x80000006da063221 */ /* 0x000fc80000010000 */
[----:B------:R-:W-:Y:S02]  /*5a10*/  @P3 FFMA.FTZ R146, R5, R6, R138 ;  /* 0x0000000605923223 */ /* 0x000fe4000001008a */
[----:B------:R-:W0:Y:S02]  /*5a20*/  @P4 LDC R6, c[0x0][0x40c] ;  /* 0x00010300ff064b82 */ /* 0x000e240000000800 */
[----:B0-----:R-:W-:-:S04]  /*5a30*/  @P4 FMUL.FTZ R6, R146, R6 ;  /* 0x0000000692064220 */ /* 0x001fc80000410000 */
[----:B------:R-:W-:Y:S01]  /*5a40*/  @P4 FMUL.FTZ R182, R6, R7 ;  /* 0x0000000706b64220 */ /* 0x000fe20000410000 */
[----:B------:R-:W-:Y:S01]  /*5a50*/  @P3 FFMA.FTZ R7, R246, R185, R20 ;  /* 0x000000b9f6073223 */ /* 0x000fe20000010014 */
[----:B------:R-:W-:Y:S01]  /*5a60*/  @P4 FFMA.FTZ R98, R178, R6, R98 ;  /* 0x00000006b2624223 */ /* 0x000fe20000010062 */
[----:B------:R-:W-:Y:S02]  /*5a70*/  MOV R6, R139 ;  /* 0x0000008b00067202 */ /* 0x000fe40000000f00 */
[----:B------:R-:W-:-:S04]  /*5a80*/  @P3 FADD.FTZ R7, R184, -R7 ;  /* 0x80000007b8073221 */ /* 0x000fc80000010000 */
[----:B------:R-:W-:-:S05]  /*5a90*/  @P3 FFMA.FTZ R6, R5, R7, R139 ;  /* 0x0000000705063223 */ /* 0x000fca000001008b */
[----:B------:R-:W-:Y:S01]  /*5aa0*/  MOV R147, R6 ;  /* 0x0000000600937202 */ /* 0x000fe20000000f00 */
[----:B------:R-:W-:Y:S06]  /*5ab0*/  @!P4 BRA `(.L_x_16212) ;  /* 0x0000000800b8c947 */ /* 0x000fec0003800000 */
[----:B------:R-:W2:Y:S01]  /*5ac0*/  LDL.S16 R184, [R1+0x94] ;  /* 0x0000940001b87983 */ /* 0x000ea20000100600 */
[----:B------:R-:W-:-:S04]  /*5ad0*/  FMUL.FTZ R6, R6, UR14 ;  /* 0x0000000e06067c20 */ /* 0x000fc80008410000 */
[----:B------:R-:W-:Y:S01]  /*5ae0*/  FFMA.FTZ R99, R179, R6, R99 ;  /* 0x00000006b3637223 */ /* 0x000fe20000010063 */
[----:B--2---:R-:W-:-:S05]  /*5af0*/  HADD2.F32 R7, -RZ, R184.H0_H0 ;  /* 0x200000b8ff077230 */ /* 0x004fca0000004100 */
[----:B------:R-:W-:Y:S01]  /*5b00*/  FMUL.FTZ R183, R6, R7 ;  /* 0x0000000706b77220 */ /* 0x000fe20000410000 */
[----:B------:R-:W-:Y:S06]  /*5b10*/  BRA `(.L_x_16212) ;  /* 0x0000000800a07947 */ /* 0x000fec0003800000 */
.L_x_16211:
[----:B01----:R-:W2:Y:S02]  /*5b20*/  LDL.S16 R6, [R1+0x9a] ;  /* 0x00009a0001067983 */ /* 0x003ea40000100600 */
        /* <DEDUP_REMOVED lines=48> */
.L_x_16210:
[----:B01----:R-:W0:Y:S02]  /*5e30*/  LDC.64 R6, c[0x0][0x478] ;  /* 0x00011e00ff067b82 */ /* 0x003e240000000a00 */
[----:B0-----:R-:W-:-:S04]  /*5e40*/  ISETP.NE.U32.AND P0, PT, R6, RZ, PT ;  /* 0x000000ff0600720c */ /* 0x001fc80003f05070 */
[----:B------:R-:W-:-:S13]  /*5e50*/  ISETP.NE.AND.EX P0, PT, R7, RZ, PT, P0 ;  /* 0x000000ff0700720c */ /* 0x000fda0003f05300 */
[----:B------:R-:W-:Y:S05]  /*5e60*/  @!P0 BRA `(.L_x_16213) ;  /* 0x0000000400088947 */ /* 0x000fea0003800000 */
[----:B------:R-:W2:Y:S01]  /*5e70*/  LDL R186, [R1+0x10] ;  /* 0x0000100001ba7983 */ /* 0x000ea20000100800 */
[-CC-:B------:R-:W-:Y:S01]  /*5e80*/  FFMA.FTZ R6, R13, R185.reuse, R20.reuse ;  /* 0x000000b90d067223 */ /* 0x180fe20000010014 */
        /* <DEDUP_REMOVED lines=28> */
.L_x_16214:
        /* <DEDUP_REMOVED lines=10> */
[-C--:B------:R-:W-:Y:S01]  /*60f0*/  FFMA.FTZ R97, R177, R145.reuse, R97 ;  /* 0x00000091b1617223 */ /* 0x080fe20000010061 */
[----:B------:R-:W-:-:S07]  /*6100*/  FMUL.FTZ R181, R146, R145 ;  /* 0x0000009192b57220 */ /* 0x000fce0000410000 */
.L_x_16215:
        /* <DEDUP_REMOVED lines=12> */
.L_x_16216:
        /* <DEDUP_REMOVED lines=12> */
.L_x_16213:
[----:B------:R-:W-:Y:S05]  /*6290*/  @!P4 BRA `(.L_x_16217) ;  /* 0x00000000002cc947 */ /* 0x000fea0003800000 */
[----:B------:R-:W2:Y:S01]  /*62a0*/  LDL.S16 R6, [R1+0x9a] ;  /* 0x00009a0001067983 */ /* 0x000ea20000100600 */
[----:B------:R-:W-:Y:S02]  /*62b0*/  ISETP.GT.AND P1, PT, R4, RZ, PT ;  /* 0x000000ff0400720c */ /* 0x000fe40003f24270 */
[----:B--2---:R-:W-:Y:S01]  /*62c0*/  PRMT R7, R6, 0x7610, R7 ;  /* 0x0000761006077816 */ /* 0x004fe20000000007 */
[----:B------:R-:W-:-:S04]  /*62d0*/  FFMA.FTZ R6, R208, R185, R20 ;  /* 0x000000b9d0067223 */ /* 0x000fc80000010014 */
[----:B------:R-:W-:Y:S01]  /*62e0*/  FADD.FTZ R6, R238, -R6 ;  /* 0x80000006ee067221 */ /* 0x000fe20000010000 */
[----:B------:R-:W-:-:S03]  /*62f0*/  HADD2.F32 R7, -RZ, R7.H0_H0 ;  /* 0x20000007ff077230 */ /* 0x000fc60000004100 */
[----:B-----5:R-:W-:-:S05]  /*6300*/  FMUL.FTZ R6, R5, R6 ;  /* 0x0000000605067220 */ /* 0x020fca0000410000 */
[----:B------:R-:W-:-:S05]  /*6310*/  FSEL R6, R6, RZ, P1 ;  /* 0x000000ff06067208 */ /* 0x000fca0000800000 */
[----:B------:R-:W-:-:S04]  /*6320*/  FMUL.FTZ R6, R6, UR14 ;  /* 0x0000000e06067c20 */ /* 0x000fc80008410000 */
[-C--:B------:R-:W-:Y:S01]  /*6330*/  FFMA.FTZ R96, R176, R6.reuse, R96 ;  /* 0x00000006b0607223 */ /* 0x080fe20000010060 */
[----:B------:R-:W-:-:S07]  /*6340*/  FMUL.FTZ R180, R7, R6 ;  /* 0x0000000607b47220 */ /* 0x000fce0000410000 */
.L_x_16217:
        /* <DEDUP_REMOVED lines=12> */
.L_x_16218:
        /* <DEDUP_REMOVED lines=12> */
.L_x_16219:
[----:B------:R-:W-:Y:S05]  /*64d0*/  @!P4 BRA `(.L_x_16212) ;  /* 0x000000000030c947 */ /* 0x000fea0003800000 */
[----:B------:R-:W2:Y:S04]  /*64e0*/  LDL.S16 R6, [R1+0x94] ;  /* 0x0000940001067983 */ /* 0x000ea80000100600 */
[----:B------:R-:W3:Y:S01]  /*64f0*/  LDL R184, [R1+0x10] ;  /* 0x0000100001b87983 */ /* 0x000ee20000100800 */
[----:B------:R-:W-:Y:S02]  /*6500*/  ISETP.GT.AND P1, PT, R4, RZ, PT ;  /* 0x000000ff0400720c */ /* 0x000fe40003f24270 */
[----:B--2---:R-:W-:Y:S01]  /*6510*/  PRMT R7, R6, 0x7610, R7 ;  /* 0x0000761006077816 */ /* 0x004fe20000000007 */
[----:B------:R-:W-:-:S04]  /*6520*/  FFMA.FTZ R6, R246, R185, R20 ;  /* 0x000000b9f6067223 */ /* 0x000fc80000010014 */
[----:B---3--:R-:W-:-:S04]  /*6530*/  FADD.FTZ R6, R184, -R6 ;  /* 0x80000006b8067221 */ /* 0x008fc80000010000 */
[----:B-----5:R-:W-:Y:S01]  /*6540*/  FMUL.FTZ R6, R5, R6 ;  /* 0x0000000605067220 */ /* 0x020fe20000410000 */
[----:B------:R-:W-:-:S04]  /*6550*/  HADD2.F32 R7, -RZ, R7.H0_H0 ;  /* 0x20000007ff077230 */ /* 0x000fc80000004100 */
[----:B------:R-:W-:-:S05]  /*6560*/  FSEL R6, R6, RZ, P1 ;  /* 0x000000ff06067208 */ /* 0x000fca0000800000 */
[----:B------:R-:W-:-:S04]  /*6570*/  FMUL.FTZ R6, R6, UR14 ;  /* 0x0000000e06067c20 */ /* 0x000fc80008410000 */
[-C--:B------:R-:W-:Y:S01]  /*6580*/  FFMA.FTZ R99, R179, R6.reuse, R99 ;  /* 0x00000006b3637223 */ /* 0x080fe20000010063 */
[----:B------:R-:W-:-:S07]  /*6590*/  FMUL.FTZ R183, R7, R6 ;  /* 0x0000000607b77220 */ /* 0x000fce0000410000 */
.L_x_16212:
[----:B------:R-:W0:Y:S02]  /*65a0*/  @P0 LDC.64 R6, c[0x0][0x478] ;  /* 0x00011e00ff060b82 */ /* 0x000e240000000a00 */
[C---:B0----5:R-:W-:Y:S01]  /*65b0*/  @P0 IMAD.WIDE.U32 R6, R19.reuse, 0x10, R6 ;  /* 0x0000001013060825 */ /* 0x061fe200078e0006 */
[----:B------:R-:W-:-:S04]  /*65c0*/  IADD3 R19, PT, PT, R19, 0x80, RZ ;  /* 0x0000008013137810 */ /* 0x000fc80007ffe0ff */
[----:B------:R0:W-:Y:S02]  /*65d0*/  @P0 STG.E.128 desc[UR8][R6.64], R144 ;  /* 0x0000009006000986 */ /* 0x0001e4000c101d08 */
[----:B0-----:R-:W0:Y:S02]  /*65e0*/  @P4 LDC.64 R6, c[0x0][0x468] ;  /* 0x00011a00ff064b82 */ /* 0x001e240000000a00 */
[C---:B0-----:R-:W-:Y:S01]  /*65f0*/  @P4 IMAD.WIDE.U32 R6, R8.reuse, 0x10, R6 ;  /* 0x0000001008064825 */ /* 0x041fe200078e0006 */
[----:B------:R-:W-:-:S04]  /*6600*/  IADD3 R8, PT, PT, R8, 0x80, RZ ;  /* 0x0000008008087810 */ /* 0x000fc80007ffe0ff */
[----:B------:R1:W-:Y:S03]  /*6610*/  @P4 STG.E.128 desc[UR8][R6.64], R180 ;  /* 0x000000b406004986 */ /* 0x0003e6000c101d08 */
.L_x_16208:
[----:B------:R-:W-:Y:S05]  /*6620*/  BSYNC.RECONVERGENT B0 ;  /* 0x0000000000007941 */ /* 0x000fea0003800200 */
.L_x_16207:
        /* <DEDUP_REMOVED lines=8> */
[----:B01----:R-:W0:Y:S02]  /*66b0*/  LDC.64 R6, c[0x0][0x390] ;  /* 0x0000e400ff067b82 */ /* 0x003e240000000a00 */
[----:B0-----:R-:W-:-:S05]  /*66c0*/  IMAD.WIDE.U32 R6, R8, 0x10, R6 ;  /* 0x0000001008067825 */ /* 0x001fca00078e0006 */
[----:B------:R2:W5:Y:S02]  /*66d0*/  LDG.E.128 R176, desc[UR8][R6.64] ;  /* 0x0000000806b07981 */ /* 0x000564000c1e1d00 */
.L_x_16222:
[----:B------:R-:W-:Y:S05]  /*66e0*/  BRA.U !UP0, `(.L_x_16223) ;  /* 0x0000000508807547 */ /* 0x000fea000b800000 */
[----:B------:R-:W-:-:S04]  /*66f0*/  UISETP.NE.U32.AND UP0, UPT, UR6, URZ, UPT ;  /* 0x000000ff0600728c */ /* 0x000fc8000bf05070 */
[----:B------:R-:W-:-:S06]  /*6700*/  UISETP.NE.AND.EX UP0, UPT, UR7, URZ, UPT, UP0 ;  /* 0x000000ff0700728c */ /* 0x000fcc000bf05300 */
[----:B------:R-:W-:-:S13]  /*6710*/  PLOP3.LUT P0, PT, PT, PT, UP0, 0x80, 0x8 ;  /* 0x000000000008781c */ /* 0x000fda0003f0f008 */
[----:B------:R-:W-:Y:S05]  /*6720*/  @!P0 BRA `(.L_x_16224) ;  /* 0x0000000000ac8947 */ /* 0x000fea0003800000 */
[----:B012---:R-:W2:Y:S04]  /*6730*/  LDL.S16 R7, [R1+0x92] ;  /* 0x0000920001077983 */ /* 0x007ea80000100600 */
        /* <DEDUP_REMOVED lines=42> */
.L_x_16224:
[----:B012---:R-:W2:Y:S02]  /*69e0*/  LDL.S16 R6, [R1+0x92] ;  /* 0x0000920001067983 */ /* 0x007ea40000100600 */
        /* <DEDUP_REMOVED lines=48> */
.L_x_16223:
[----:B012---:R-:W0:Y:S02]  /*6cf0*/  LDC.64 R6, c[0x0][0x478] ;  /* 0x00011e00ff067b82 */ /* 0x007e240000000a00 */
        /* <DEDUP_REMOVED lines=33> */
.L_x_16227:
        /* <DEDUP_REMOVED lines=12> */
.L_x_16228:
        /* <DEDUP_REMOVED lines=12> */
.L_x_16229:
        /* <DEDUP_REMOVED lines=12> */
.L_x_16226:
        /* <DEDUP_REMOVED lines=12> */
.L_x_16230:
        /* <DEDUP_REMOVED lines=12> */
.L_x_16231:
        /* <DEDUP_REMOVED lines=12> */
.L_x_16232:
        /* <DEDUP_REMOVED lines=13> */
.L_x_16225:
        /* <DEDUP_REMOVED lines=8> */
.L_x_16221:
[----:B------:R-:W-:Y:S05]  /*74e0*/  BSYNC.RECONVERGENT B0 ;  /* 0x0000000000007941 */ /* 0x000fea0003800200 */
.L_x_16220:
        /* <DEDUP_REMOVED lines=8> */
[----:B012---:R-:W0:Y:S02]  /*7570*/  LDC.64 R6, c[0x0][0x390] ;  /* 0x0000e400ff067b82 */ /* 0x007e240000000a00 */
[----:B0-----:R-:W-:-:S05]  /*7580*/  IMAD.WIDE.U32 R6, R8, 0x10, R6 ;  /* 0x0000001008067825 */ /* 0x001fca00078e0006 */
[----:B------:R3:W5:Y:S02]  /*7590*/  LDG.E.128 R176, desc[UR8][R6.64] ;  /* 0x0000000806b07981 */ /* 0x000764000c1e1d00 */
.L_x_16235:
[----:B------:R-:W-:Y:S05]  /*75a0*/  BRA.U !UP0, `(.L_x_16236) ;  /* 0x0000000508807547 */ /* 0x000fea000b800000 */
[----:B------:R-:W-:-:S04]  /*75b0*/  UISETP.NE.U32.AND UP0, UPT, UR6, URZ, UPT ;  /* 0x000000ff0600728c */ /* 0x000fc8000bf05070 */
[----:B------:R-:W-:-:S06]  /*75c0*/  UISETP.NE.AND.EX UP0, UPT, UR7, URZ, UPT, UP0 ;  /* 0x000000ff0700728c */ /* 0x000fcc000bf05300 */
[----:B------:R-:W-:-:S13]  /*75d0*/  PLOP3.LUT P0, PT, PT, PT, UP0, 0x80, 0x8 ;  /* 0x000000000008781c */ /* 0x000fda0003f0f008 */
[----:B------:R-:W-:Y:S05]  /*75e0*/  @!P0 BRA `(.L_x_16237) ;  /* 0x0000000000ac8947 */ /* 0x000fea0003800000 */
[----:B0123--:R-:W2:Y:S04]  /*75f0*/  LDL.S16 R7, [R1+0x8a] ;  /* 0x00008a0001077983 */ /* 0x00fea80000100600 */
        /* <DEDUP_REMOVED lines=42> */
.L_x_16237:
[----:B0123--:R-:W2:Y:S02]  /*78a0*/  LDL.S16 R6, [R1+0x8a] ;  /* 0x00008a0001067983 */ /* 0x00fea40000100600 */
        /* <DEDUP_REMOVED lines=48> */
.L_x_16236:
[----:B0123--:R-:W0:Y:S02]  /*7bb0*/  LDC.64 R6, c[0x0][0x478] ;  /* 0x00011e00ff067b82 */ /* 0x00fe240000000a00 */
        /* <DEDUP_REMOVED lines=33> */
.L_x_16240:
        /* <DEDUP_REMOVED lines=12> */
.L_x_16241:
        /* <DEDUP_REMOVED lines=12> */
.L_x_16242:
        /* <DEDUP_REMOVED lines=12> */
.L_x_16239:
        /* <DEDUP_REMOVED lines=12> */
.L_x_16243:
        /* <DEDUP_REMOVED lines=12> */
.L_x_16244:
        /* <DEDUP_REMOVED lines=12> */
.L_x_16245:
        /* <DEDUP_REMOVED lines=13> */
.L_x_16238:
        /* <DEDUP_REMOVED lines=8> */
.L_x_16234:
[----:B------:R-:W-:Y:S05]  /*83a0*/  BSYNC.RECONVERGENT B0 ;  /* 0x0000000000007941 */ /* 0x000fea0003800200 */
.L_x_16233:
        /* <DEDUP_REMOVED lines=8> */
[----:B0123--:R-:W0:Y:S02]  /*8430*/  LDC.64 R6, c[0x0][0x390] ;  /* 0x0000e400ff067b82 */ /* 0x00fe240000000a00 */
[----:B0-----:R-:W-:-:S05]  /*8440*/  IMAD.WIDE.U32 R6, R8, 0x10, R6 ;  /* 0x0000001008067825 */ /* 0x001fca00078e0006 */
[----:B------:R0:W5:Y:S02]  /*8450*/  LDG.E.128 R176, desc[UR8][R6.64] ;  /* 0x0000000806b07981 */ /* 0x000164000c1e1d00 */
.L_x_16248:
        /* <DEDUP_REMOVED lines=48> */
.L_x_16250:
        /* <DEDUP_REMOVED lines=49> */
.L_x_16249:
        /* <DEDUP_REMOVED lines=34> */
.L_x_16253:
        /* <DEDUP_REMOVED lines=12> */
.L_x_16254:
        /* <DEDUP_REMOVED lines=12> */
.L_x_16255:
        /* <DEDUP_REMOVED lines=12> */
.L_x_16252:
        /* <DEDUP_REMOVED lines=12> */
.L_x_16256:
        /* <DEDUP_REMOVED lines=12> */
.L_x_16257:
        /* <DEDUP_REMOVED lines=12> */
.L_x_16258:
        /* <DEDUP_REMOVED lines=13> */
.L_x_16251:
        /* <DEDUP_REMOVED lines=8> */
.L_x_16247:
[----:B------:R-:W-:Y:S05]  /*9260*/  BSYNC.RECONVERGENT B0 ;  /* 0x0000000000007941 */ /* 0x000fea0003800200 */
.L_x_16246:
        /* <DEDUP_REMOVED lines=11> */
.L_x_16261:
        /* <DEDUP_REMOVED lines=8> */
[----:B------:R-:W4:Y:S01]  /*93a0*/  LDL R184, [R1] ;  /* 0x0000000001b87983 */ /* 0x000f220000100800 */
        /* <DEDUP_REMOVED lines=39> */
.L_x_16263:
        /* <DEDUP_REMOVED lines=37> */
[----:B------:R-:W2:Y:S04]  /*9870*/  LDL R186, [R1] ;  /* 0x0000000001ba7983 */ /* 0x000ea80000100800 */
        /* <DEDUP_REMOVED lines=11> */
.L_x_16262:
[----:B0123--:R-:W0:Y:S02]  /*9930*/  LDC.64 R6, c[0x0][0x478] ;  /* 0x00011e00ff067b82 */ /* 0x00fe240000000a00 */
[----:B0-----:R-:W-:-:S04]  /*9940*/  ISETP.NE.U32.AND P0, PT, R6, RZ, PT ;  /* 0x000000ff0600720c */ /* 0x001fc80003f05070 */
[----:B------:R-:W-:-:S13]  /*9950*/  ISETP.NE.AND.EX P0, PT, R7, RZ, PT, P0 ;  /* 0x000000ff0700720c */ /* 0x000fda0003f05300 */
[----:B------:R-:W-:Y:S05]  /*9960*/  @!P0 BRA `(.L_x_16265) ;  /* 0x0000000400088947 */ /* 0x000fea0003800000 */
[----:B------:R-:W2:Y:S01]  /*9970*/  LDL R186, [R1] ;  /* 0x0000000001ba7983 */ /* 0x000ea20000100800 */
        /* <DEDUP_REMOVED lines=29> */
.L_x_16266:
        /* <DEDUP_REMOVED lines=12> */
.L_x_16267:
        /* <DEDUP_REMOVED lines=12> */
.L_x_16268:
        /* <DEDUP_REMOVED lines=12> */
.L_x_16265:
        /* <DEDUP_REMOVED lines=12> */
.L_x_16269:
        /* <DEDUP_REMOVED lines=12> */
.L_x_16270:
        /* <DEDUP_REMOVED lines=12> */
.L_x_16271:
[----:B------:R-:W-:Y:S05]  /*9fd0*/  @!P4 BRA `(.L_x_16264) ;  /* 0x000000000030c947 */ /* 0x000fea0003800000 */
[----:B------:R-:W2:Y:S04]  /*9fe0*/  LDL.S16 R6, [R1+0x74] ;  /* 0x0000740001067983 */ /* 0x000ea80000100600 */
[----:B------:R-:W3:Y:S01]  /*9ff0*/  LDL R184, [R1] ;  /* 0x0000000001b87983 */ /* 0x000ee20000100800 */
        /* <DEDUP_REMOVED lines=10> */
.L_x_16264:
        /* <DEDUP_REMOVED lines=8> */
.L_x_16260:
[----:B------:R-:W-:Y:S05]  /*a120*/  BSYNC.RECONVERGENT B0 ;  /* 0x0000000000007941 */ /* 0x000fea0003800200 */
.L_x_16259:
[----:B------:R-:W-:Y:S01]  /*a130*/  ISETP.GE.U32.AND P0, PT, R2, 0x380, PT ;  /* 0x000003800200780c */ /* 0x000fe20003f06070 */
[----:B------:R-:W-:-:S12]  /*a140*/  BSSY.RECONVERGENT B0, `(.L_x_16272) ;  /* 0x00000e4000007945 */ /* 0x000fd80003800200 */
[----:B------:R-:W-:Y:S05]  /*a150*/  @!P0 BRA `(.L_x_16273) ;  /* 0x0000000c00888947 */ /* 0x000fea0003800000 */
[----:B------:R-:W-:-:S04]  /*a160*/  UISETP.NE.U32.AND UP0, UPT, UR12, URZ, UPT ;  /* 0x000000ff0c00728c */ /* 0x000fc8000bf05070 */
[----:B------:R-:W-:Y:S01]  /*a170*/  UISETP.NE.AND.EX UP0, UPT, UR13, URZ, UPT, UP0 ;  /* 0x000000ff0d00728c */ /* 0x000fe2000bf05300 */
[----:B------:R-:W-:Y:S10]  /*a180*/  @!P4 BRA `(.L_x_16274) ;  /* 0x00000000000cc947 */ /* 0x000ff40003800000 */
[----:B0123--:R-:W0:Y:S02]  /*a190*/  LDC.64 R6, c[0x0][0x390] ;  /* 0x0000e400ff067b82 */ /* 0x00fe240000000a00 */
[----:B0-----:R-:W-:-:S05]  /*a1a0*/  IMAD.WIDE.U32 R6, R8, 0x10, R6 ;  /* 0x0000001008067825 */ /* 0x001fca00078e0006 */
[----:B------:R0:W5:Y:S02]  /*a1b0*/  LDG.E.128 R176, desc[UR8][R6.64] ;  /* 0x0000000806b07981 */ /* 0x000164000c1e1d00 */
.L_x_16274:
[----:B------:R-:W-:Y:S05]  /*a1c0*/  BRA.U !UP0, `(.L_x_16275) ;  /* 0x0000000508787547 */ /* 0x000fea000b800000 */
[----:B------:R-:W-:-:S04]  /*a1d0*/  UISETP.NE.U32.AND UP0, UPT, UR6, URZ, UPT ;  /* 0x000000ff0600728c */ /* 0x000fc8000bf05070 */
[----:B------:R-:W-:-:S06]  /*a1e0*/  UISETP.NE.AND.EX UP0, UPT, UR7, URZ, UPT, UP0 ;  /* 0x000000ff0700728c */ /* 0x000fcc000bf05300 */
[----:B------:R-:W-:-:S13]  /*a1f0*/  PLOP3.LUT P1, PT, PT, PT, UP0, 0x80, 0x8 ;  /* 0x000000000008781c */ /* 0x000fda0003f2f008 */
[----:B------:R-:W-:Y:S05]  /*a200*/  @!P1 BRA `(.L_x_16276) ;  /* 0x0000000000a89947 */ /* 0x000fea0003800000 */
[----:B0123--:R-:W2:Y:S04]  /*a210*/  LDL.S16 R7, [R1+0x72] ;  /* 0x0000720001077983 */ /* 0x00fea80000100600 */
[----:B------:R-:W3:Y:S04]  /*a220*/  LDL.S16 R186, [R1+0x70] ;  /* 0x0000700001ba7983 */ /* 0x000ee80000100600 */
[----:B------:R-:W4:Y:S01]  /*a230*/  LDL.S16 R184, [R1+0x6e] ;  /* 0x00006e0001b87983 */ /* 0x000f220000100600 */
        /* <DEDUP_REMOVED lines=39> */
.L_x_16276:
        /* <DEDUP_REMOVED lines=37> */
[----:B------:R-:W2:Y:S01]  /*a700*/  LDL.S16 R186, [R1+0x6c] ;  /* 0x00006c0001ba7983 */ /* 0x000ea20000100600 */
[----:B------:R-:W-:Y:S01]  /*a710*/  @P3 FFMA.FTZ R6, R241, R185, R20 ;  /* 0x000000b9f1063223 */ /* 0x000fe20000010014 */
[----:B------:R-:W-:-:S03]  /*a720*/  MOV R7, R163 ;  /* 0x000000a300077202 */ /* 0x000fc60000000f00 */
[----:B------:R-:W-:-:S04]  /*a730*/  @P3 FADD.FTZ R6, R252, -R6 ;  /* 0x80000006fc063221 */ /* 0x000fc80000010000 */
[----:B------:R-:W-:-:S04]  /*a740*/  @P3 FFMA.FTZ R7, R5, R6, R163 ;  /* 0x0000000605073223 */ /* 0x000fc800000100a3 */
[----:B------:R-:W-:-:S04]  /*a750*/  FMUL.FTZ R6, R7, UR14 ;  /* 0x0000000e07067c20 */ /* 0x000fc80008410000 */
[----:B------:R-:W-:Y:S01]  /*a760*/  FFMA.FTZ R119, R179, R6, R119 ;  /* 0x00000006b3777223 */ /* 0x000fe20000010077 */
[----:B--2---:R-:W-:-:S05]  /*a770*/  PRMT R184, R186, 0x7610, R184 ;  /* 0x00007610bab87816 */ /* 0x004fca00000000b8 */
[----:B------:R-:W-:-:S05]  /*a780*/  HADD2.F32 R7, -RZ, R184.H0_H0 ;  /* 0x200000b8ff077230 */ /* 0x000fca0000004100 */
[----:B------:R-:W-:Y:S01]  /*a790*/  FMUL.FTZ R183, R7, R6 ;  /* 0x0000000607b77220 */ /* 0x000fe20000410000 */
[----:B------:R-:W-:Y:S06]  /*a7a0*/  BRA `(.L_x_16277) ;  /* 0x0000000400d47947 */ /* 0x000fec0003800000 */
.L_x_16275:
[----:B0123--:R-:W0:Y:S02]  /*a7b0*/  LDC.64 R6, c[0x0][0x478] ;  /* 0x00011e00ff067b82 */ /* 0x00fe240000000a00 */
[----:B0-----:R-:W-:-:S04]  /*a7c0*/  ISETP.NE.U32.AND P1, PT, R6, RZ, PT ;  /* 0x000000ff0600720c */ /* 0x001fc80003f25070 */
[----:B------:R-:W-:-:S13]  /*a7d0*/  ISETP.NE.AND.EX P1, PT, R7, RZ, PT, P1 ;  /* 0x000000ff0700720c */ /* 0x000fda0003f25310 */
[----:B------:R-:W-:Y:S05]  /*a7e0*/  @!P1 BRA `(.L_x_16278) ;  /* 0x0000000400049947 */ /* 0x000fea0003800000 */
        /* <DEDUP_REMOVED lines=8> */
[C---:B-----5:R-:W-:Y:S01]  /*a870*/  FMUL.FTZ R6, R5.reuse, R6 ;  /* 0x0000000605067220 */ /* 0x060fe20000410000 */
[C---:B------:R-:W-:Y:S01]  /*a880*/  FMUL.FTZ R7, R5.reuse, R7 ;  /* 0x0000000705077220 */ /* 0x040fe20000410000 */
[C---:B------:R-:W-:Y:S01]  /*a890*/  FMUL.FTZ R144, R5.reuse, R144 ;  /* 0x0000009005907220 */ /* 0x040fe20000410000 */
[----:B------:R-:W-:Y:S01]  /*a8a0*/  FMUL.FTZ R147, R5, R147 ;  /* 0x0000009305937220 */ /* 0x000fe20000410000 */
[----:B------:R-:W-:-:S04]  /*a8b0*/  ISETP.GT.AND P2, PT, R4, RZ, PT ;  /* 0x000000ff0400720c */ /* 0x000fc80003f44270 */
[----:B------:R-:W-:Y:S02]  /*a8c0*/  FSEL R6, R6, RZ, P2 ;  /* 0x000000ff06067208 */ /* 0x000fe40001000000 */
[----:B------:R-:W-:Y:S02]  /*a8d0*/  FSEL R7, R7, RZ, P2 ;  /* 0x000000ff07077208 */ /* 0x000fe40001000000 */
[----:B------:R-:W-:Y:S02]  /*a8e0*/  FSEL R144, R144, RZ, P2 ;  /* 0x000000ff90907208 */ /* 0x000fe40001000000 */
        /* <DEDUP_REMOVED lines=13> */
.L_x_16279:
        /* <DEDUP_REMOVED lines=12> */
.L_x_16280:
        /* <DEDUP_REMOVED lines=12> */
.L_x_16281:
        /* <DEDUP_REMOVED lines=12> */
.L_x_16278:
        /* <DEDUP_REMOVED lines=12> */
.L_x_16282:
        /* <DEDUP_REMOVED lines=12> */
.L_x_16283:
        /* <DEDUP_REMOVED lines=12> */
.L_x_16284:
        /* <DEDUP_REMOVED lines=12> */
.L_x_16277:
        /* <DEDUP_REMOVED lines=8> */
.L_x_16273:
[----:B------:R-:W-:Y:S05]  /*af80*/  BSYNC.RECONVERGENT B0 ;  /* 0x0000000000007941 */ /* 0x000fea0003800200 */
.L_x_16272:
        /* <DEDUP_REMOVED lines=9> */
.L_x_16287:
        /* <DEDUP_REMOVED lines=47> */
.L_x_16289:
        /* <DEDUP_REMOVED lines=48> */
.L_x_16288:
        /* <DEDUP_REMOVED lines=33> */
.L_x_16292:
        /* <DEDUP_REMOVED lines=12> */
.L_x_16293:
        /* <DEDUP_REMOVED lines=12> */
.L_x_16294:
        /* <DEDUP_REMOVED lines=12> */
.L_x_16291:
        /* <DEDUP_REMOVED lines=12> */
.L_x_16295:
        /* <DEDUP_REMOVED lines=12> */
.L_x_16296:
        /* <DEDUP_REMOVED lines=12> */
.L_x_16297:
        /* <DEDUP_REMOVED lines=12> */
.L_x_16290:
        /* <DEDUP_REMOVED lines=8> */
.L_x_16286:
[----:B------:R-:W-:Y:S05]  /*bde0*/  BSYNC.RECONVERGENT B0 ;  /* 0x0000000000007941 */ /* 0x000fea0003800200 */
.L_x_16285:
        /* <DEDUP_REMOVED lines=9> */
.L_x_16300:
        /* <DEDUP_REMOVED lines=47> */
.L_x_16302:
        /* <DEDUP_REMOVED lines=48> */
.L_x_16301:
        /* <DEDUP_REMOVED lines=33> */
.L_x_16305:
        /* <DEDUP_REMOVED lines=12> */
.L_x_16306:
        /* <DEDUP_REMOVED lines=12> */
.L_x_16307:
        /* <DEDUP_REMOVED lines=12> */
.L_x_16304:
        /* <DEDUP_REMOVED lines=12> */
.L_x_16308:
        /* <DEDUP_REMOVED lines=12> */
.L_x_16309:
        /* <DEDUP_REMOVED lines=12> */
.L_x_16310:
        /* <DEDUP_REMOVED lines=12> */
.L_x_16303:
        /* <DEDUP_REMOVED lines=8> */
.L_x_16299:
[----:B------:R-:W-:Y:S05]  /*cc40*/  BSYNC.RECONVERGENT B0 ;  /* 0x0000000000007941 */ /* 0x000fea0003800200 */
.L_x_16298:
        /* <DEDUP_REMOVED lines=11> */
.L_x_16313:
        /* <DEDUP_REMOVED lines=12> */
[----:B------:R-:W-:Y:S02]  /*cdc0*/  MOV R145, R173 ;  /* 0x000000ad00917202 */ /* 0x000fe40000000f00 */
[----:B------:R-:W-:Y:S01]  /*cdd0*/  MOV R146, R174 ;  /* 0x000000ae00927202 */ /* 0x000fe20000000f00 */
[----:B------:R-:W-:Y:S01]  /*cde0*/  @P3 FFMA.FTZ R4, R5, R6, R175 ;  /* 0x0000000605043223 */ /* 0x000fe200000100af */
[----:B------:R-:W-:-:S04]  /*cdf0*/  @P3 FFMA.FTZ R6, R199, R185, R20 ;  /* 0x000000b9c7063223 */ /* 0x000fc80000010014 */
        /* <DEDUP_REMOVED lines=14> */
[----:B------:R-:W-:Y:S01]  /*cee0*/  @P4 FMUL.FTZ R181, R6, R7 ;  /* 0x0000000706b54220 */ /* 0x000fe20000410000 */
[----:B------:R-:W-:Y:S01]  /*cef0*/  @P3 FFMA.FTZ R7, R200, R185, R20 ;  /* 0x000000b9c8073223 */ /* 0x000fe20000010014 */
[----:B------:R-:W-:Y:S01]  /*cf00*/  @P4 FFMA.FTZ R129, R177, R6, R129 ;  /* 0x00000006b1814223 */ /* 0x000fe20000010081 */
[----:B----4-:R-:W-:Y:S02]  /*cf10*/  @P4 HADD2.F32 R6, -RZ, R184.H0_H0 ;  /* 0x200000b8ff064230 */ /* 0x010fe40000004100 */
[----:B------:R-:W-:-:S04]  /*cf20*/  @P3 FADD.FTZ R7, R210, -R7 ;  /* 0x80000007d2073221 */ /* 0x000fc80000010000 */
[----:B------:R-:W-:Y:S02]  /*cf30*/  @P3 FFMA.FTZ R146, R5, R7, R174 ;  /* 0x0000000705923223 */ /* 0x000fe400000100ae */
[----:B------:R-:W0:Y:S02]  /*cf40*/  @P4 LDC R5, c[0x0][0x40c] ;  /* 0x00010300ff054b82 */ /* 0x000e240000000800 */
[----:B0-----:R-:W-:-:S04]  /*cf50*/  @P4 FMUL.FTZ R5, R146, R5 ;  /* 0x0000000592054220 */ /* 0x001fc80000410000 */
[----:B------:R-:W-:Y:S01]  /*cf60*/  @P4 FFMA.FTZ R130, R178, R5, R130 ;  /* 0x00000005b2824223 */ /* 0x000fe20000010082 */
[----:B------:R-:W-:Y:S01]  /*cf70*/  @P4 FMUL.FTZ R182, R5, R6 ;  /* 0x0000000605b64220 */ /* 0x000fe20000410000 */
[----:B------:R-:W-:Y:S06]  /*cf80*/  @!P4 BRA `(.L_x_16316) ;  /* 0x0000000800a0c947 */ /* 0x000fec0003800000 */
[----:B------:R-:W2:Y:S01]  /*cf90*/  LDL.S16 R184, [R1+0x24] ;  /* 0x0000240001b87983 */ /* 0x000ea20000100600 */
[----:B------:R-:W-:-:S04]  /*cfa0*/  FMUL.FTZ R4, R4, UR14 ;  /* 0x0000000e04047c20 */ /* 0x000fc80008410000 */
[----:B------:R-:W-:Y:S01]  /*cfb0*/  FFMA.FTZ R131, R179, R4, R131 ;  /* 0x00000004b3837223 */ /* 0x000fe20000010083 */
[----:B--2---:R-:W-:-:S05]  /*cfc0*/  HADD2.F32 R5, -RZ, R184.H0_H0 ;  /* 0x200000b8ff057230 */ /* 0x004fca0000004100 */
[----:B------:R-:W-:Y:S01]  /*cfd0*/  FMUL.FTZ R183, R4, R5 ;  /* 0x0000000504b77220 */ /* 0x000fe20000410000 */
[----:B------:R-:W-:Y:S06]  /*cfe0*/  BRA `(.L_x_16316) ;  /* 0x0000000800887947 */ /* 0x000fec0003800000 */
.L_x_16315:
[----:B------:R-:W2:Y:S02]  /*cff0*/  LDL.S16 R4, [R1+0x5a] ;  /* 0x00005a0001047983 */ /* 0x000ea40000100600 */
[----:B--2---:R-:W-:Y:S02]  /*d000*/  PRMT R189, R4, 0x7610, R189 ;  /* 0x0000761004bd7816 */ /* 0x004fe400000000bd */
[----:B------:R-:W0:Y:S02]  /*d010*/  LDL.S16 R4, [R1+0x58] ;  /* 0x0000580001047983 */ /* 0x000e240000100600 */
[----:B------:R-:W-:Y:S02]  /*d020*/  PRMT R188, R189, 0x7610, R188 ;  /* 0x00007610bdbc7816 */ /* 0x000fe400000000bc */
[----:B01-3--:R-:W-:Y:S02]  /*d030*/  PRMT R6, R4, 0x7610, R6 ;  /* 0x0000761004067816 */ /* 0x00bfe40000000006 */
        /* <DEDUP_REMOVED lines=43> */
.L_x_16314:
[----:B0123--:R-:W0:Y:S02]  /*d2f0*/  LDC.64 R6, c[0x0][0x478] ;  /* 0x00011e00ff067b82 */ /* 0x00fe240000000a00 */
[----:B0-----:R-:W-:-:S04]  /*d300*/  ISETP.NE.U32.AND P5, PT, R6, RZ, PT ;  /* 0x000000ff0600720c */ /* 0x001fc80003fa5070 */
[----:B------:R-:W-:-:S13]  /*d310*/  ISETP.NE.AND.EX P5, PT, R7, RZ, PT, P5 ;  /* 0x000000ff0700720c */ /* 0x000fda0003fa5350 */
[----:B------:R-:W-:Y:S05]  /*d320*/  @!P5 BRA `(.L_x_16317) ;  /* 0x0000000000f8d947 */ /* 0x000fea0003800000 */
[----:B------:R-:W-:Y:S05]  /*d330*/  @!P4 BRA `(.L_x_16318) ;  /* 0x00000000002cc947 */ /* 0x000fea0003800000 */
[----:B------:R-:W2:Y:S01]  /*d340*/  LDL.S16 R186, [R1+0x5a] ;  /* 0x00005a0001ba7983 */ /* 0x000ea20000100600 */
[----:B------:R-:W-:Y:S01]  /*d350*/  FFMA.FTZ R6, R199, R185, R20 ;  /* 0x000000b9c7067223 */ /* 0x000fe20000010014 */
[----:B------:R-:W-:-:S03]  /*d360*/  ISETP.GT.AND P3, PT, R4, RZ, PT ;  /* 0x000000ff0400720c */ /* 0x000fc60003f64270 */
[----:B------:R-:W-:-:S04]  /*d370*/  FADD.FTZ R6, R221, -R6 ;  /* 0x80000006dd067221 */ /* 0x000fc80000010000 */
[----:B-----5:R-:W-:-:S05]  /*d380*/  FMUL.FTZ R6, R5, R6 ;  /* 0x0000000605067220 */ /* 0x020fca0000410000 */
[----:B------:R-:W-:-:S05]  /*d390*/  FSEL R6, R6, RZ, P3 ;  /* 0x000000ff06067208 */ /* 0x000fca0001800000 */
[----:B------:R-:W-:-:S04]  /*d3a0*/  FMUL.FTZ R6, R6, UR14 ;  /* 0x0000000e06067c20 */ /* 0x000fc80008410000 */
[----:B------:R-:W-:Y:S01]  /*d3b0*/  FFMA.FTZ R128, R176, R6, R128 ;  /* 0x00000006b0807223 */ /* 0x000fe20000010080 */
[----:B--2---:R-:W-:-:S05]  /*d3c0*/  PRMT R184, R186, 0x7610, R184 ;  /* 0x00007610bab87816 */ /* 0x004fca00000000b8 */
[----:B------:R-:W-:-:S05]  /*d3d0*/  HADD2.F32 R7, -RZ, R184.H0_H0 ;  /* 0x200000b8ff077230 */ /* 0x000fca0000004100 */
[----:B------:R-:W-:-:S07]  /*d3e0*/  FMUL.FTZ R180, R7, R6 ;  /* 0x0000000607b47220 */ /* 0x000fce0000410000 */
.L_x_16318:
        /* <DEDUP_REMOVED lines=12> */
.L_x_16319:
        /* <DEDUP_REMOVED lines=12> */
.L_x_16320:
[-CC-:B------:R-:W-:Y:S01]  /*d570*/  FFMA.FTZ R7, R248, R185.reuse, R20.reuse ;  /* 0x000000b9f8077223 */ /* 0x180fe20000010014 */
[----:B------:R-:W-:Y:S01]  /*d580*/  ISETP.GT.AND P3, PT, R4, RZ, PT ;  /* 0x000000ff0400720c */ /* 0x000fe20003f64270 */
        /* <DEDUP_REMOVED lines=10> */
[----:B------:R-:W-:-:S02]  /*d630*/  FMUL.FTZ R5, R5, R20 ;  /* 0x0000001405057220 */ /* 0x000fc40000410000 */
[----:B------:R-:W-:Y:S02]  /*d640*/  FSEL R7, R7, RZ, P3 ;  /* 0x000000ff07077208 */ /* 0x000fe40001800000 */
[----:B------:R-:W-:Y:S02]  /*d650*/  FSEL R146, R6, RZ, P3 ;  /* 0x000000ff06927208 */ /* 0x000fe40001800000 */
[----:B------:R-:W-:Y:S02]  /*d660*/  FSEL R145, R4, RZ, P3 ;  /* 0x000000ff04917208 */ /* 0x000fe40001800000 */
[----:B------:R-:W-:Y:S02]  /*d670*/  FSEL R144, R5, RZ, P3 ;  /* 0x000000ff05907208 */ /* 0x000fe40001800000 */
        /* <DEDUP_REMOVED lines=8> */
[----:B------:R-:W-:Y:S06]  /*d700*/  BRA `(.L_x_16316) ;  /* 0x0000000000c07947 */ /* 0x000fec0003800000 */
.L_x_16317:
        /* <DEDUP_REMOVED lines=12> */
.L_x_16321:
        /* <DEDUP_REMOVED lines=12> */
.L_x_16322:
        /* <DEDUP_REMOVED lines=12> */
.L_x_16323:
[----:B------:R-:W2:Y:S01]  /*d950*/  LDL.S16 R7, [R1+0x24] ;  /* 0x0000240001077983 */ /* 0x000ea20000100600 */
[----:B------:R-:W-:Y:S01]  /*d960*/  ISETP.GT.AND P3, PT, R4, RZ, PT ;  /* 0x000000ff0400720c */ /* 0x000fe20003f64270 */
[----:B------:R-:W-:-:S04]  /*d970*/  FFMA.FTZ R4, R248, R185, R20 ;  /* 0x000000b9f8047223 */ /* 0x000fc80000010014 */
[----:B------:R-:W-:-:S04]  /*d980*/  FADD.FTZ R4, R249, -R4 ;  /* 0x80000004f9047221 */ /* 0x000fc80000010000 */
[----:B-----5:R-:W-:Y:S02]  /*d990*/  FMUL.FTZ R4, R5, R4 ;  /* 0x0000000405047220 */ /* 0x020fe40000410000 */
[----:B------:R-:W0:Y:S03]  /*d9a0*/  @P4 LDC R5, c[0x0][0x40c] ;  /* 0x00010300ff054b82 */ /* 0x000e260000000800 */
[----:B------:R-:W-:-:S05]  /*d9b0*/  FSEL R4, R4, RZ, P3 ;  /* 0x000000ff04047208 */ /* 0x000fca0001800000 */
[----:B0-----:R-:W-:-:S04]  /*d9c0*/  @P4 FMUL.FTZ R4, R4, R5 ;  /* 0x0000000504044220 */ /* 0x001fc80000410000 */
[----:B------:R-:W-:Y:S01]  /*d9d0*/  @P4 FFMA.FTZ R131, R179, R4, R131 ;  /* 0x00000004b3834223 */ /* 0x000fe20000010083 */
[----:B--2---:R-:W-:-:S05]  /*d9e0*/  PRMT R6, R7, 0x7610, R6 ;  /* 0x0000761007067816 */ /* 0x004fca0000000006 */
[----:B------:R-:W-:-:S05]  /*d9f0*/  @P4 HADD2.F32 R5, -RZ, R6.H0_H0 ;  /* 0x20000006ff054230 */ /* 0x000fca0000004100 */
[----:B------:R-:W-:-:S07]  /*da00*/  @P4 FMUL.FTZ R183, R5, R4 ;  /* 0x0000000405b74220 */ /* 0x000fce0000410000 */
.L_x_16316:
[----:B------:R-:W0:Y:S02]  /*da10*/  @P5 LDC.64 R4, c[0x0][0x478] ;  /* 0x00011e00ff045b82 */ /* 0x000e240000000a00 */
[----:B0-----:R-:W-:-:S05]  /*da20*/  @P5 IMAD.WIDE.U32 R4, R19, 0x10, R4 ;  /* 0x0000001013045825 */ /* 0x001fca00078e0004 */
[----:B------:R0:W-:Y:S02]  /*da30*/  @P5 STG.E.128 desc[UR8][R4.64], R144 ;  /* 0x0000009004005986 */ /* 0x0001e4000c101d08 */
[----:B0-----:R-:W0:Y:S02]  /*da40*/  @P4 LDC.64 R4, c[0x0][0x468] ;  /* 0x00011a00ff044b82 */ /* 0x001e240000000a00 */
[----:B0-----:R-:W-:-:S05]  /*da50*/  @P4 IMAD.WIDE.U32 R4, R8, 0x10, R4 ;  /* 0x0000001008044825 */ /* 0x001fca00078e0004 */
[----:B------:R0:W-:Y:S02]  /*da60*/  @P4 STG.E.128 desc[UR8][R4.64], R180 ;  /* 0x000000b404004986 */ /* 0x0001e4000c101d08 */
.L_x_16312:
[----:B------:R-:W-:Y:S05]  /*da70*/  BSYNC.RECONVERGENT B0 ;  /* 0x0000000000007941 */ /* 0x000fea0003800200 */
.L_x_16311:
[----:B0----5:R-:W0:Y:S01]  /*da80*/  LDC.64 R4, c[0x0][0x380] ;  /* 0x0000e000ff047b82 */ /* 0x021e220000000a00 */
[----:B------:R-:W-:Y:S01]  /*da90*/  UPLOP3.LUT UP1, UPT, UPT, UPT, UP1, 0x40, 0x4 ;  /* 0x000000000004789c */ /* 0x000fe20003f2e810 */
[----:B0-----:R-:W-:-:S04]  /*daa0*/  IADD3 R3, PT, PT, R3, R4, RZ ;  /* 0x0000000403037210 */ /* 0x001fc80007ffe0ff */
[----:B------:R-:W-:-:S13]  /*dab0*/  ISETP.GE.AND P3, PT, R3, R5, PT ;  /* 0x000000050300720c */ /* 0x000fda0003f66270 */
[----:B------:R-:W-:Y:S05]  /*dac0*/  @!P3 BRA `(.L_x_16324) ;  /* 0xffffff3c00c4b947 */ /* 0x000fea000383ffff */
.L_x_16170:
[----:B-----5:R-:W2:Y:S01]  /*dad0*/  LDL.LU R5, [R1+0x1c] ;  /* 0x00001c0001057983 */ /* 0x020ea20000300800 */
[----:B------:R-:W2:Y:S01]  /*dae0*/  S2UR UR4, SR_CTAID.X ;  /* 0x00000000000479c3 */ /* 0x000ea20000002500 */
[----:B------:R-:W-:Y:S01]  /*daf0*/  LOP3.LUT P3, RZ, R9, 0x8, RZ, 0xc0, !PT ;  /* 0x0000000809ff7812 */ /* 0x000fe2000786c0ff */
[----:B------:R-:W-:Y:S01]  /*db00*/  BSSY.RECONVERGENT B0, `(.L_x_16325) ;  /* 0x0000013000007945 */ /* 0x000fe20003800200 */
[----:B------:R-:W0:Y:S01]  /*db10*/  S2R R4, SR_TID.X ;  /* 0x0000000000047919 */ /* 0x000e220000002100 */
[----:B--2---:R-:W-:-:S05]  /*db20*/  IMAD R0, R5, UR4, RZ ;  /* 0x0000000405007c24 */ /* 0x004fca000f8e02ff */
[----:B0-----:R-:W-:-:S05]  /*db30*/  LEA.HI R11, R0, R4, RZ, 0x1e ;  /* 0x00000004000b7211 */ /* 0x001fca00078ff0ff */
[----:B------:R-:W-:Y:S05]  /*db40*/  @!P3 BRA `(.L_x_16326) ;  /* 0x000000000038b947 */ /* 0x000fea0003800000 */
[----:B------:R-:W2:Y:S01]  /*db50*/  LDL.LU R184, [R1+0x48] ;  /* 0x0000480001b87983 */ /* 0x000ea20000300800 */
[----:B------:R-:W0:Y:S03]  /*db60*/  LDC.64 R2, c[0x0][0x440] ;  /* 0x00011000ff027b82 */ /* 0x000e260000000a00 */
[----:B------:R-:W2:Y:S04]  /*db70*/  LDL.LU R185, [R1+0x4c] ;  /* 0x00004c0001b97983 */ /* 0x000ea80000300800 */
[----:B------:R-:W2:Y:S01]  /*db80*/  LDL.LU R186, [R1+0x50] ;  /* 0x0000500001ba7983 */ /* 0x000ea20000300800 */
[----:B------:R-:W5:Y:S03]  /*db90*/  LDC.64 R4, c[0x0][0x448] ;  /* 0x00011200ff047b82 */ /* 0x000f660000000a00 */
[----:B------:R-:W2:Y:S05]  /*dba0*/  LDL.LU R187, [R1+0x54] ;  /* 0x0000540001bb7983 */ /* 0x000eaa0000300800 */
[----:B-1-3--:R-:W1:Y:S01]  /*dbb0*/  LDC.64 R6, c[0x0][0x460] ;  /* 0x00011800ff067b82 */ /* 0x00ae620000000a00 */
[----:B0-----:R-:W-:-:S05]  /*dbc0*/  IMAD.WIDE.U32 R2, R11, 0x10, R2 ;  /* 0x000000100b027825 */ /* 0x001fca00078e0002 */
[----:B------:R0:W-:Y:S01]  /*dbd0*/  STG.E.128 desc[UR8][R2.64], R56 ;  /* 0x0000003802007986 */ /* 0x0001e2000c101d08 */
[----:B-----5:R-:W-:-:S04]  /*dbe0*/  IMAD.WIDE.U32 R4, R11, 0x10, R4 ;  /* 0x000000100b047825 */ /* 0x020fc800078e0004 */
[C---:B-1----:R-:W-:Y:S01]  /*dbf0*/  IMAD.WIDE.U32 R6, R11.reuse, 0x10, R6 ;  /* 0x000000100b067825 */ /* 0x042fe200078e0006 */
[----:B------:R-:W-:Y:S01]  /*dc00*/  IADD3 R11, PT, PT, R11, 0x80, RZ ;  /* 0x000000800b0b7810 */ /* 0x000fe20007ffe0ff */
[----:B--2---:R0:W-:Y:S04]  /*dc10*/  STG.E.128 desc[UR8][R4.64], R184 ;  /* 0x000000b804007986 */ /* 0x0041e8000c101d08 */
[----:B------:R0:W-:Y:S02]  /*dc20*/  STG.E.128 desc[UR8][R6.64], R92 ;  /* 0x0000005c06007986 */ /* 0x0001e4000c101d08 */
.L_x_16326:
[----:B------:R-:W-:Y:S05]  /*dc30*/  BSYNC.RECONVERGENT B0 ;  /* 0x0000000000007941 */ /* 0x000fea0003800200 */
.L_x_16325:
[----:B------:R-:W-:Y:S01]  /*dc40*/  LOP3.LUT P3, RZ, R9, 0x10, RZ, 0xc0, !PT ;  /* 0x0000001009ff7812 */ /* 0x000fe2000786c0ff */
[----:B------:R-:W-:-:S12]  /*dc50*/  BSSY.RECONVERGENT B0, `(.L_x_16327) ;  /* 0x0000010000007945 */ /* 0x000fd80003800200 */
[----:B------:R-:W-:Y:S05]  /*dc60*/  @!P3 BRA `(.L_x_16328) ;  /* 0x000000000038b947 */ /* 0x000fea0003800000 */
[----:B------:R-:W2:Y:S01]  /*dc70*/  LDL.LU R12, [R1+0x38] ;  /* 0x00003800010c7983 */ /* 0x000ea20000300800 */
[----:B0-----:R-:W0:Y:S03]  /*dc80*/  LDC.64 R2, c[0x0][0x440] ;  /* 0x00011000ff027b82 */ /* 0x001e260000000a00 */
        /* <DEDUP_REMOVED lines=12> */
.L_x_16328:
[----:B------:R-:W-:Y:S05]  /*dd50*/  BSYNC.RECONVERGENT B0 ;  /* 0x0000000000007941 */ /* 0x000fea0003800200 */
.L_x_16327:
[----:B------:R-:W-:Y:S01]  /*dd60*/  LOP3.LUT P3, RZ, R9, 0x20, RZ, 0xc0, !PT ;  /* 0x0000002009ff7812 */ /* 0x000fe2000786c0ff */
[----:B------:R-:W-:-:S12]  /*dd70*/  BSSY.RECONVERGENT B0, `(.L_x_16329) ;  /* 0x0000010000007945 */ /* 0x000fd80003800200 */
[----:B------:R-:W-:Y:S05]  /*dd80*/  @!P3 BRA `(.L_x_16330) ;  /* 0x000000000038b947 */ /* 0x000fea0003800000 */
[----:B0-----:R-:W2:Y:S01]  /*dd90*/  LDL.LU R12, [R1+0x28] ;  /* 0x00002800010c7983 */ /* 0x001ea20000300800 */
        /* <DEDUP_REMOVED lines=13> */
.L_x_16330:
[----:B------:R-:W-:Y:S05]  /*de70*/  BSYNC.RECONVERGENT B0 ;  /* 0x0000000000007941 */ /* 0x000fea0003800200 */
.L_x_16329:
[----:B------:R-:W-:Y:S01]  /*de80*/  LOP3.LUT P3, RZ, R9, 0x40, RZ, 0xc0, !PT ;  /* 0x0000004009ff7812 */ /* 0x000fe2000786c0ff */
[----:B------:R-:W-:-:S12]  /*de90*/  BSSY.RECONVERGENT B0, `(.L_x_16331) ;  /* 0x000000c000007945 */ /* 0x000fd80003800200 */
[----:B------:R-:W-:Y:S05]  /*dea0*/  @!P3 BRA `(.L_x_16332) ;  /* 0x000000000028b947 */ /* 0x000fea0003800000 */
[----:B0-----:R-:W0:Y:S08]  /*deb0*/  LDC.64 R2, c[0x0][0x440] ;  /* 0x00011000ff027b82 */ /* 0x001e300000000a00 */
[----:B------:R-:W2:Y:S08]  /*dec0*/  LDC.64 R4, c[0x0][0x448] ;  /* 0x00011200ff047b82 */ /* 0x000eb00000000a00 */
[----:B-1-3--:R-:W1:Y:S01]  /*ded0*/  LDC.64 R6, c[0x0][0x460] ;  /* 0x00011800ff067b82 */ /* 0x00ae620000000a00 */
[----:B0-----:R-:W-:-:S05]  /*dee0*/  IMAD.WIDE.U32 R2, R11, 0x10, R2 ;  /* 0x000000100b027825 */ /* 0x001fca00078e0002 */
[----:B------:R0:W-:Y:S01]  /*def0*/  STG.E.128 desc[UR8][R2.64], R64 ;  /* 0x0000004002007986 */ /* 0x0001e2000c101d08 */
[----:B--2---:R-:W-:-:S05]  /*df00*/  IMAD.WIDE.U32 R4, R11, 0x10, R4 ;  /* 0x000000100b047825 */ /* 0x004fca00078e0004 */
[----:B------:R0:W-:Y:S01]  /*df10*/  STG.E.128 desc[UR8][R4.64], R28 ;  /* 0x0000001c04007986 */ /* 0x0001e2000c101d08 */
[C---:B-1----:R-:W-:Y:S01]  /*df20*/  IMAD.WIDE.U32 R6, R11.reuse, 0x10, R6 ;  /* 0x000000100b067825 */ /* 0x042fe200078e0006 */
[----:B------:R-:W-:-:S04]  /*df30*/  IADD3 R11, PT, PT, R11, 0x80, RZ ;  /* 0x000000800b0b7810 */ /* 0x000fc80007ffe0ff */
[----:B------:R0:W-:Y:S03]  /*df40*/  STG.E.128 desc[UR8][R6.64], R104 ;  /* 0x0000006806007986 */ /* 0x0001e6000c101d08 */
.L_x_16332:
[----:B------:R-:W-:Y:S05]  /*df50*/  BSYNC.RECONVERGENT B0 ;  /* 0x0000000000007941 */ /* 0x000fea0003800200 */
.L_x_16331:
        /* <DEDUP_REMOVED lines=13> */
.L_x_16334:
[----:B------:R-:W-:Y:S05]  /*e030*/  BSYNC.RECONVERGENT B0 ;  /* 0x0000000000007941 */ /* 0x000fea0003800200 */
.L_x_16333:
        /* <DEDUP_REMOVED lines=13> */
.L_x_16336:
[----:B------:R-:W-:Y:S05]  /*e110*/  BSYNC.RECONVERGENT B0 ;  /* 0x0000000000007941 */ /* 0x000fea0003800200 */
.L_x_16335:
[----:B------:R-:W-:Y:S04]  /*e120*/  BSSY.RECONVERGENT B0, `(.L_x_16337) ;  /* 0x000000c000007945 */ /* 0x000fe80003800200 */
        /* <DEDUP_REMOVED lines=11> */
.L_x_16338:
[----:B------:R-:W-:Y:S05]  /*e1e0*/  BSYNC.RECONVERGENT B0 ;  /* 0x0000000000007941 */ /* 0x000fea0003800200 */
.L_x_16337:
        /* <DEDUP_REMOVED lines=12> */
.L_x_16340:
[----:B------:R-:W-:Y:S05]  /*e2b0*/  BSYNC.RECONVERGENT B0 ;  /* 0x0000000000007941 */ /* 0x000fea0003800200 */
.L_x_16339:
        /* <DEDUP_REMOVED lines=12> */
.L_x_16342:
[----:B------:R-:W-:Y:S05]  /*e380*/  BSYNC.RECONVERGENT B0 ;  /* 0x0000000000007941 */ /* 0x000fea0003800200 */
.L_x_16341:
[----:B------:R-:W-:-:S13]  /*e390*/  LOP3.LUT P0, RZ, R9, 0x1, RZ, 0xc0, !PT ;  /* 0x0000000109ff7812 */ /* 0x000fda000780c0ff */
[----:B------:R-:W-:Y:S05]  /*e3a0*/  @!P0 EXIT ;  /* 0x000000000000894d */ /* 0x000fea0003800000 */
[----:B0-----:R-:W0:Y:S08]  /*e3b0*/  LDC.64 R2, c[0x0][0x440] ;  /* 0x00011000ff027b82 */ /* 0x001e300000000a00 */
[----:B------:R-:W2:Y:S08]  /*e3c0*/  LDC.64 R4, c[0x0][0x448] ;  /* 0x00011200ff047b82 */ /* 0x000eb00000000a00 */
[----:B-1-3--:R-:W1:Y:S01]  /*e3d0*/  LDC.64 R6, c[0x0][0x460] ;  /* 0x00011800ff067b82 */ /* 0x00ae620000000a00 */
[----:B0-----:R-:W-:-:S05]  /*e3e0*/  IMAD.WIDE.U32 R2, R11, 0x10, R2 ;  /* 0x000000100b027825 */ /* 0x001fca00078e0002 */
[----:B------:R-:W-:Y:S01]  /*e3f0*/  STG.E.128 desc[UR8][R2.64], R88 ;  /* 0x0000005802007986 */ /* 0x000fe2000c101d08 */
[----:B--2---:R-:W-:-:S05]  /*e400*/  IMAD.WIDE.U32 R4, R11, 0x10, R4 ;  /* 0x000000100b047825 */ /* 0x004fca00078e0004 */
[----:B------:R-:W-:Y:S01]  /*e410*/  STG.E.128 desc[UR8][R4.64], R52 ;  /* 0x0000003404007986 */ /* 0x000fe2000c101d08 */
[----:B-1----:R-:W-:-:S05]  /*e420*/  IMAD.WIDE.U32 R6, R11, 0x10, R6 ;  /* 0x000000100b067825 */ /* 0x002fca00078e0006 */
[----:B------:R-:W-:Y:S01]  /*e430*/  STG.E.128 desc[UR8][R6.64], R128 ;  /* 0x0000008006007986 */ /* 0x000fe2000c101d08 */
[----:B------:R-:W-:Y:S05]  /*e440*/  EXIT ;  /* 0x000000000000794d */ /* 0x000fea0003800000 */
.L_x_16343:
        /* <DEDUP_REMOVED lines=11> */
.L_x_19440:


//--------------------- .text._ZN10layer_norm13ln_bwd_kernelINS_13Kernel_traitsI6__halfffffjLj5120ELj1ELj1ELj4ELj16ENS_18Kernel_traits_baseILj5120ES2_ffffjLj128EEEEELb0ELb1ELb1ELb1EEEvNS_9BwdParamsE --------------------------
	.section	.text._ZN10layer_norm13ln_bwd_kernelINS_13Kernel_traitsI6__halfffffjLj5120ELj1ELj1ELj4ELj16ENS_18Kernel_traits_baseILj5120ES2_ffffjLj128EEEEELb0ELb1ELb1ELb1EEEvNS_9BwdParamsE,"ax",@progbits
	.align	128
        .global         _ZN10layer_norm13ln_bwd_kernelINS_13Kernel_traitsI6__halfffffjLj5120ELj1ELj1ELj4ELj16ENS_18Kernel_traits_baseILj5120ES2_ffffjLj128EEEEELb0ELb1ELb1ELb1EEEvNS_9BwdParamsE
        .type           _ZN10layer_norm13ln_bwd_kernelINS_13Kernel_traitsI6__halfffffjLj5120ELj1ELj1ELj4ELj16ENS_18Kernel_traits_baseILj5120ES2_ffffjLj128EEEEELb0ELb1ELb1ELb1EEEvNS_9BwdParamsE,@function
        .size           _ZN10layer_norm13ln_bwd_kernelINS_13Kernel_traitsI6__halfffffjLj5120ELj1ELj1ELj4ELj16ENS_18Kernel_traits_baseILj5120ES2_ffffjLj128EEEEELb0ELb1ELb1ELb1EEEvNS_9BwdParamsE,(.L_x_19441 - _ZN10layer_norm13ln_bwd_kernelINS_13Kernel_traitsI6__halfffffjLj5120ELj1ELj1ELj4ELj16ENS_18Kernel_traits_baseILj5120ES2_ffffjLj128EEEEELb0ELb1ELb1ELb1EEEvNS_9BwdParamsE)
        .other          _ZN10layer_norm13ln_bwd_kernelINS_13Kernel_traitsI6__halfffffjLj5120ELj1ELj1ELj4ELj16ENS_18Kernel_traits_baseILj5120ES2_ffffjLj128EEEEELb0ELb1ELb1ELb1EEEvNS_9BwdParamsE,@"STO_CUDA_ENTRY STV_DEFAULT"
_ZN10layer_norm13ln_bwd_kernelINS_13Kernel_traitsI6__halfffffjLj5120ELj1ELj1ELj4ELj16ENS_18Kernel_traits_baseILj5120ES2_ffffjLj128EEEEELb0ELb1ELb1ELb1EEEvNS_9BwdParamsE:
.text._ZN10layer_norm13ln_bwd_kernelINS_13Kernel_traitsI6__halfffffjLj5120ELj1ELj1ELj4ELj16ENS_18Kernel_traits_baseILj5120ES2_ffffjLj128EEEEELb0ELb1ELb1ELb1EEEvNS_9BwdParamsE:
        /* <DEDUP_REMOVED lines=88> */
[----:B0-----:R-:W-:Y:S01]  /*0580*/  IMAD.WIDE.U32 R108, R2, 0x8, R108 ;  /* 0x00000008026c7825 */ /* 0x001fe200078e006c */
[----:B------:R-:W0:Y:S04]  /*0590*/  LDCU.64 UR4, c[0x0][0x438] ;  /* 0x00008700ff0477ac */ /* 0x000e280008000a00 */
[----:B------:R-:W5:Y:S01]  /*05a0*/  LDG.E.64 R4, desc[UR18][R108.64+0x2400] ;  /* 0x002400126c047981 */ /* 0x000f62000c1e1b00 */
[----:B------:R-:W0:Y:S01]  /*05b0*/  LDCU.64 UR6, c[0x0][0x478] ;  /* 0x00008f00ff0677ac */ /* 0x000e220008000a00 */
[----:B------:R-:W0:Y:S01]  /*05c0*/  LDCU.128 UR12, c[0x0][0x3f0] ;  /* 0x00007e00ff0c77ac */ /* 0x000e220008000c00 */
[----:B------:R-:W0:Y:S01]  /*05d0*/  LDCU.64 UR24, c[0x0][0x380] ;  /* 0x00007000ff1877ac */ /* 0x000e220008000a00 */
[----:B-----5:R-:W-:Y:S01]  /*05e0*/  MOV R0, R4 ;  /* 0x0000000400007202 */ /* 0x020fe20000000f00 */
[----:B------:R5:W-:Y:S01]  /*05f0*/  STL.64 [R1+0xb0], R4 ;  /* 0x0000b00401007387 */ /* 0x000be20000100a00 */
[----:B------:R-:W-:-:S03]  /*0600*/  MOV R104, R5 ;  /* 0x0000000500687202 */ /* 0x000fc60000000f00 */
[----:B-----5:R-:W5:Y:S02]  /*0610*/  LDG.E.64 R4, desc[UR18][R108.64+0x2000] ;  /* 0x002000126c047981 */ /* 0x020f64000c1e1b00 */
[----:B-----5:R-:W-:Y:S02]  /*0620*/  MOV R129, R4 ;  /* 0x0000000400817202 */ /* 0x020fe40000000f00 */
        /* <DEDUP_REMOVED lines=22> */
[----:B-----5:R-:W5:Y:S01]  /*0790*/  LDG.E.64 R4, desc[UR18][R108.64+0x800] ;  /* 0x000800126c047981 */ /* 0x020f62000c1e1b00 */
[----:B----4-:R-:W-:-:S03]  /*07a0*/  IMAD.WIDE.U32 R110, R2, 0x8, R110 ;  /* 0x00000008026e7825 */ /* 0x010fc600078e006e */
[----:B------:R-:W4:Y:S04]  /*07b0*/  LDG.E.64 R2, desc[UR18][R108.64] ;  /* 0x000000126c027981 */ /* 0x000f28000c1e1b00 */
[----:B------:R-:W2:Y:S04]  /*07c0*/  LDG.E.64 R246, desc[UR18][R110.64+0x2000] ;  /* 0x002000126ef67981 */ /* 0x000ea8000c1e1b00 */
[----:B------:R-:W3:Y:S04]  /*07d0*/  LDG.E.64 R242, desc[UR18][R110.64+0x1800] ;  /* 0x001800126ef27981 */ /* 0x000ee8000c1e1b00 */
[----:B------:R-:W2:Y:S04]  /*07e0*/  LDG.E.64 R248, desc[UR18][R110.64+0x2400] ;  /* 0x002400126ef87981 */ /* 0x000ea8000c1e1b00 */
[----:B------:R-:W3:Y:S04]  /*07f0*/  LDG.E.64 R240, desc[UR18][R110.64+0x1400] ;  /* 0x001400126ef07981 */ /* 0x000ee8000c1e1b00 */
[----:B------:R-:W3:Y:S04]  /*0800*/  LDG.E.64 R244, desc[UR18][R110.64+0x1c00] ;  /* 0x001c00126ef47981 */ /* 0x000ee8000c1e1b00 */
[----:B------:R-:W3:Y:S04]  /*0810*/  LDG.E.64 R8, desc[UR18][R110.64+0xc00] ;  /* 0x000c00126e087981 */ /* 0x000ee8000c1e1b00 */
[----:B------:R-:W3:Y:S04]  /*0820*/  LDG.E.64 R6, desc[UR18][R110.64+0x800] ;  /* 0x000800126e067981 */ /* 0x000ee8000c1e1b00 */
[----:B------:R-:W3:Y:S01]  /*0830*/  LDG.E.64 R10, desc[UR18][R110.64+0x1000] ;  /* 0x001000126e0a7981 */ /* 0x000ee2000c1e1b00 */
[----:B-----5:R-:W-:-:S03]  /*0840*/  MOV R117, R4 ;  /* 0x0000000400757202 */ /* 0x020fc60000000f00 */
[----:B------:R5:W-:Y:S01]  /*0850*/  STL.64 [R1+0x78], R4 ;  /* 0x0000780401007387 */ /* 0x000be20000100a00 */
[----:B------:R-:W-:-:S03]  /*0860*/  MOV R116, R5 ;  /* 0x0000000500747202 */ /* 0x000fc60000000f00 */
[----:B-----5:R5:W2:Y:S01]  /*0870*/  LDG.E.64 R4, desc[UR18][R108.64+0x400] ;  /* 0x000400126c047981 */ /* 0x020aa2000c1e1b00 */
[----:B----4-:R-:W-:Y:S02]  /*0880*/  MOV R113, R2 ;  /* 0x0000000200717202 */ /* 0x010fe40000000f00 */
[----:B------:R-:W-:Y:S02]  /*0890*/  MOV R112, R3 ;  /* 0x0000000300707202 */ /* 0x000fe40000000f00 */
[--C-:B------:R-:W-:Y:S02]  /*08a0*/  SHF.R.U64 R0, R0, 0x10, R104.reuse ;  /* 0x0000001000007819 */ /* 0x100fe40000001268 */
[----:B------:R-:W-:Y:S02]  /*08b0*/  SHF.R.U32.HI R104, RZ, 0x10, R104 ;  /* 0x00000010ff687819 */ /* 0x000fe40000011668 */
[--C-:B-----5:R-:W-:Y:S02]  /*08c0*/  SHF.R.U64 R108, R129, 0x10, R128.reuse ;  /* 0x00000010816c7819 */ /* 0x120fe40000001280 */
[----:B------:R-:W-:Y:S01]  /*08d0*/  SHF.R.U32.HI R109, RZ, 0x10, R128 ;  /* 0x00000010ff6d7819 */ /* 0x000fe20000011680 */
[----:B--2---:R2:W-:Y:S01]  /*08e0*/  STL.64 [R1+0x70], R4 ;  /* 0x0000700401007387 */ /* 0x0045e20000100a00 */
[----:B------:R-:W-:-:S02]  /*08f0*/  MOV R115, R4 ;  /* 0x0000000400737202 */ /* 0x000fc40000000f00 */
[----:B------:R-:W-:Y:S01]  /*0900*/  MOV R114, R5 ;  /* 0x0000000500727202 */ /* 0x000fe20000000f00 */
[----:B------:R4:W-:Y:S04]  /*0910*/  STL.64 [R1+0x68], R2 ;  /* 0x0000680201007387 */ /* 0x0009e80000100a00 */
[----:B--2---:R-:W2:Y:S04]  /*0920*/  LDG.E.64 R4, desc[UR18][R110.64+0x400] ;  /* 0x000400126e047981 */ /* 0x004ea8000c1e1b00 */
[----:B----4-:R-:W4:Y:S04]  /*0930*/  LDG.E.64 R2, desc[UR18][R110.64] ;  /* 0x000000126e027981 */ /* 0x010f28000c1e1b00 */
[----:B------:R5:W-:Y:S04]  /*0940*/  STL.S16 [R1+0xb8], R0 ;  /* 0x0000b80001007387 */ /* 0x000be80000100600 */
[----:B------:R1:W-:Y:S01]  /*0950*/  STL.S16 [R1+0xcc], R104 ;  /* 0x0000cc6801007387 */ /* 0x0003e20000100600 */
[----:B-----5:R-:W-:-:S03]  /*0960*/  SHF.R.U64 R0, R127, 0x10, R126 ;  /* 0x000000107f007819 */ /* 0x020fc6000000127e */
[----:B------:R5:W-:Y:S01]  /*0970*/  STL.S16 [R1+0xba], R108 ;  /* 0x0000ba6c01007387 */ /* 0x000be20000100600 */
[----:B-1----:R-:W-:-:S03]  /*0980*/  SHF.R.U32.HI R104, RZ, 0x10, R126 ;  /* 0x00000010ff687819 */ /* 0x002fc6000001167e */
[----:B------:R1:W-:Y:S04]  /*0990*/  STL.S16 [R1+0xce], R109 ;  /* 0x0000ce6d01007387 */ /* 0x0003e80000100600 */
[----:B------:R0:W-:Y:S01]  /*09a0*/  STL.S16 [R1+0xbc], R0 ;  /* 0x0000bc0001007387 */ /* 0x0001e20000100600 */
[----:B-----5:R-:W-:-:S03]  /*09b0*/  SHF.R.U64 R108, R125, 0x10, R124 ;  /* 0x000000107d6c7819 */ /* 0x020fc6000000127c */
[----:B------:R5:W-:Y:S01]  /*09c0*/  STL.S16 [R1+0xd0], R104 ;  /* 0x0000d06801007387 */ /* 0x000be20000100600 */
[----:B-1----:R-:W-:Y:S02]  /*09d0*/  SHF.R.U32.HI R109, RZ, 0x10, R124 ;  /* 0x00000010ff6d7819 */ /* 0x002fe4000001167c */
[--C-:B0-----:R-:W-:Y:S01]  /*09e0*/  SHF.R.U64 R0, R123, 0x10, R122.reuse ;  /* 0x000000107b007819 */ /* 0x101fe2000000127a */
[----:B------:R0:W-:Y:S01]  /*09f0*/  STL.S16 [R1+0xbe], R108 ;  /* 0x0000be6c01007387 */ /* 0x0001e20000100600 */
[----:B-----5:R-:W-:-:S03]  /*0a00*/  SHF.R.U32.HI R104, RZ, 0x10, R122 ;  /* 0x00000010ff687819 */ /* 0x020fc6000001167a */
[----:B------:R1:W-:Y:S04]  /*0a10*/  STL.S16 [R1+0xd2], R109 ;  /* 0x0000d26d01007387 */ /* 0x0003e80000100600 */
[----:B------:R5:W-:Y:S01]  /*0a20*/  STL.S16 [R1+0xc0], R0 ;  /* 0x0000c00001007387 */ /* 0x000be20000100600 */
[----:B0-----:R-:W-:-:S03]  /*0a30*/  SHF.R.U64 R108, R121, 0x10, R120 ;  /* 0x00000010796c7819 */ /* 0x001fc60000001278 */
[----:B------:R0:W-:Y:S01]  /*0a40*/  STL.S16 [R1+0xd4], R104 ;  /* 0x0000d46801007387 */ /* 0x0001e20000100600 */
[----:B-1----:R-:W-:Y:S02]  /*0a50*/  SHF.R.U32.HI R109, RZ, 0x10, R120 ;  /* 0x00000010ff6d7819 */ /* 0x002fe40000011678 */
[--C-:B-----5:R-:W-:Y:S01]  /*0a60*/  SHF.R.U64 R0, R119, 0x10, R118.reuse ;  /* 0x0000001077007819 */ /* 0x120fe20000001276 */
[----:B------:R1:W-:Y:S01]  /*0a70*/  STL.S16 [R1+0xc2], R108 ;  /* 0x0000c26c01007387 */ /* 0x0003e20000100600 */
[----:B0-----:R-:W-:-:S03]  /*0a80*/  SHF.R.U32.HI R104, RZ, 0x10, R118 ;  /* 0x00000010ff687819 */ /* 0x001fc60000011676 */
[----:B------:R0:W-:Y:S04]  /*0a90*/  STL.S16 [R1+0xd6], R109 ;  /* 0x0000d66d01007387 */ /* 0x0001e80000100600 */
[----:B------:R5:W-:Y:S01]  /*0aa0*/  STL.S16 [R1+0xc4], R0 ;  /* 0x0000c40001007387 */ /* 0x000be20000100600 */
[----:B-1----:R-:W-:-:S03]  /*0ab0*/  SHF.R.U64 R108, R117, 0x10, R116 ;  /* 0x00000010756c7819 */ /* 0x002fc60000001274 */
[----:B------:R1:W-:Y:S01]  /*0ac0*/  STL.S16 [R1+0xd8], R104 ;  /* 0x0000d86801007387 */ /* 0x0003e20000100600 */
[----:B0-----:R-:W-:Y:S02]  /*0ad0*/  SHF.R.U32.HI R109, RZ, 0x10, R116 ;  /* 0x00000010ff6d7819 */ /* 0x001fe40000011674 */
[--C-:B-----5:R-:W-:Y:S01]  /*0ae0*/  SHF.R.U64 R0, R115, 0x10, R114.reuse ;  /* 0x0000001073007819 */ /* 0x120fe20000001272 */
[----:B------:R-:W-:Y:S01]  /*0af0*/  STL.S16 [R1+0xc6], R108 ;  /* 0x0000c66c01007387 */ /* 0x000fe20000100600 */
[----:B-1----:R-:W-:-:S03]  /*0b00*/  SHF.R.U32.HI R104, RZ, 0x10, R114 ;  /* 0x00000010ff687819 */ /* 0x002fc60000011672 */
[----:B------:R-:W-:Y:S04]  /*0b10*/  STL.S16 [R1+0xda], R109 ;  /* 0x0000da6d01007387 */ /* 0x000fe80000100600 */
[----:B------:R0:W-:Y:S04]  /*0b20*/  STL.S16 [R1+0xc8], R0 ;  /* 0x0000c80001007387 */ /* 0x0001e80000100600 */
[----:B------:R1:W-:Y:S01]  /*0b30*/  STL.S16 [R1+0xdc], R104 ;  /* 0x0000dc6801007387 */ /* 0x0003e20000100600 */
[--C-:B0-----:R-:W-:Y:S02]  /*0b40*/  SHF.R.U64 R0, R113, 0x10, R112.reuse ;  /* 0x0000001071007819 */ /* 0x101fe40000001270 */
[----:B-1----:R-:W-:-:S03]  /*0b50*/  SHF.R.U32.HI R104, RZ, 0x10, R112 ;  /* 0x00000010ff687819 */ /* 0x002fc60000011670 */
[----:B------:R0:W-:Y:S01]  /*0b60*/  STL.S16 [R1+0xca], R0 ;  /* 0x0000ca0001007387 */ /* 0x0001e20000100600 */
[----:B------:R-:W-:-:S03]  /*0b70*/  SHF.R.U64 R108, R248, 0x10, R249 ;  /* 0x00000010f86c7819 */ /* 0x000fc600000012f9 */
[----:B------:R1:W-:Y:S01]  /*0b80*/  STL.S16 [R1+0xde], R104 ;  /* 0x0000de6801007387 */ /* 0x0003e20000100600 */
[----:B------:R-:W-:Y:S02]  /*0b90*/  SHF.R.U32.HI R108, RZ, 0x10, R247 ;  /* 0x00000010ff6c7819 */ /* 0x000fe400000116f7 */
[--C-:B---3--:R-:W-:Y:S02]  /*0ba0*/  SHF.R.U32.HI R108, RZ, 0x10, R245.reuse ;  /* 0x00000010ff6c7819 */ /* 0x108fe400000116f5 */
[----:B0-----:R-:W-:Y:S02]  /*0bb0*/  SHF.R.U64 R0, R244, 0x10, R245 ;  /* 0x00000010f4007819 */ /* 0x001fe400000012f5 */
[----:B-1----:R-:W-:Y:S02]  /*0bc0*/  SHF.R.U64 R104, R246, 0x10, R247 ;  /* 0x00000010f6687819 */ /* 0x002fe400000012f7 */
[----:B------:R-:W-:Y:S02]  /*0bd0*/  SHF.R.U32.HI R104, RZ, 0x10, R243 ;  /* 0x00000010ff687819 */ /* 0x000fe400000116f3 */
[----:B------:R-:W-:-:S02]  /*0be0*/  SHF.R.U64 R104, R240, 0x10, R241 ;  /* 0x00000010f0687819 */ /* 0x000fc400000012f1 */
[----:B------:R-:W-:Y:S02]  /*0bf0*/  SHF.R.U32.HI R104, RZ, 0x10, R9 ;  /* 0x00000010ff687819 */ /* 0x000fe40000011609 */
[----:B------:R-:W-:Y:S02]  /*0c00*/  SHF.R.U64 R0, R242, 0x10, R243 ;  /* 0x00000010f2007819 */ /* 0x000fe400000012f3 */
[----:B------:R-:W-:Y:S02]  /*0c10*/  SHF.R.U64 R104, R6, 0x10, R7 ;  /* 0x0000001006687819 */ /* 0x000fe40000001207 */
[----:B------:R-:W-:Y:S02]  /*0c20*/  SHF.R.U32.HI R108, RZ, 0x10, R241 ;  /* 0x00000010ff6c7819 */ /* 0x000fe400000116f1 */
[--C-:B------:R-:W-:Y:S02]  /*0c30*/  SHF.R.U64 R0, R10, 0x10, R11.reuse ;  /* 0x000000100a007819 */ /* 0x100fe4000000120b */
[----:B------:R-:W-:-:S02]  /*0c40*/  SHF.R.U32.HI R108, RZ, 0x10, R11 ;  /* 0x00000010ff6c7819 */ /* 0x000fc4000001160b */
[----:B------:R-:W-:Y:S02]  /*0c50*/  SHF.R.U64 R0, R8, 0x10, R9 ;  /* 0x0000001008007819 */ /* 0x000fe40000001209 */
[----:B------:R-:W-:Y:S02]  /*0c60*/  SHF.R.U32.HI R108, RZ, 0x10, R7 ;  /* 0x00000010ff6c7819 */ /* 0x000fe40000011607 */
[----:B------:R-:W-:Y:S01]  /*0c70*/  SHF.R.U32.HI R109, RZ, 0x10, R249 ;  /* 0x00000010ff6d7819 */ /* 0x000fe200000116f9 */
[----:B------:R-:W-:Y:S01]  /*0c80*/  UPLOP3.LUT UP1, UPT, UPT, UPT, UPT, 0x40, 0x4 ;  /* 0x000000000004789c */ /* 0x000fe20003f2e870 */
[----:B--2---:R-:W-:Y:S02]  /*0c90*/  SHF.R.U64 R0, R4, 0x10, R5 ;  /* 0x0000001004007819 */ /* 0x004fe40000001205 */
[----:B----4-:R-:W-:Y:S01]  /*0ca0*/  SHF.R.U32.HI R104, RZ, 0x10, R3 ;  /* 0x00000010ff687819 */ /* 0x010fe20000011603 */
[----:B------:R-:W-:Y:S01]  /*0cb0*/  HFMA2 R104, -RZ, RZ, 0, 0 ;  /* 0x00000000ff687431 */ /* 0x000fe200000001ff */
[----:B------:R-:W-:-:S02]  /*0cc0*/  SHF.R.U32.HI R108, RZ, 0x10, R5 ;  /* 0x00000010ff6c7819 */ /* 0x000fc40000011605 */
[----:B------:R-:W-:-:S07]  /*0cd0*/  SHF.R.U64 R0, R2, 0x10, R3 ;  /* 0x0000001002007819 */ /* 0x000fce0000001203 */
.L_x_16457:
        /* <DEDUP_REMOVED lines=17> */
[----:B-----5:R-:W-:Y:S07]  /*0df0*/  BRA.U !UP2, `(.L_x_16345) ;  /* 0x000000210a487547 */ /* 0x020fee000b800000 */
[----:B------:R-:W-:Y:S01]  /*0e00*/  UIMAD.WIDE UR32, UR8, 0x4, UR22 ;  /* 0x00000004082078a5 */ /* 0x000fe2000f8e0216 */
[----:B------:R0:W-:Y:S01]  /*0e10*/  STL [R1+0xe8], R4 ;  /* 0x0000e80401007387 */ /* 0x0001e20000100800 */
[----:B------:R-:W-:Y:S01]  /*0e20*/  UISETP.NE.U32.AND UP0, UPT, UR4, URZ, UPT ;  /* 0x000000ff0400728c */ /* 0x000fe2000bf05070 */
[----:B------:R-:W1:Y:S01]  /*0e30*/  LDC.64 R222, c[0x0][0x3a8] ;  /* 0x0000ea00ffde7b82 */ /* 0x000e620000000a00 */
[----:B------:R-:W-:Y:S01]  /*0e40*/  UIMAD UR9, UR8, UR26, URZ ;  /* 0x0000001a080972a4 */ /* 0x000fe2000f8e02ff */
[----:B------:R-:W2:Y:S01]  /*0e50*/  S2R R162, SR_TID.X ;  /* 0x0000000000a27919 */ /* 0x000ea20000002100 */
[----:B------:R-:W-:Y:S01]  /*0e60*/  MOV R160, UR32 ;  /* 0x0000002000a07c02 */ /* 0x000fe20008000f00 */
[----:B------:R-:W-:Y:S01]  /*0e70*/  UIADD3 UR11, UPT, UPT, UR30, -0x1, URZ ;  /* 0xffffffff1e0b7890 */ /* 0x000fe2000fffe0ff */
[----:B------:R-:W-:Y:S01]  /*0e80*/  MOV R161, UR33 ;  /* 0x0000002100a17c02 */ /* 0x000fe20008000f00 */
[----:B------:R-:W-:Y:S01]  /*0e90*/  UISETP.NE.AND.EX UP0, UPT, UR5, URZ, UPT, UP0 ;  /* 0x000000ff0500728c */ /* 0x000fe2000bf05300 */
[----:B------:R-:W-:Y:S01]  /*0ea0*/  STL [R1+0xe4], R3 ;  /* 0x0000e40301007387 */ /* 0x000fe20000100800 */
[----:B------:R-:W-:-:S02]  /*0eb0*/  USHF.R.S32.HI UR10, URZ, 0x1f, UR9 ;  /* 0x0000001fff0a7899 */ /* 0x000fc40008011409 */
[----:B------:R-:W-:Y:S01]  /*0ec0*/  UIMAD UR11, UR11, UR26, URZ ;  /* 0x0000001a0b0b72a4 */ /* 0x000fe2000f8e02ff */
[----:B0-----:R-:W3:Y:S01]  /*0ed0*/  LDG.E R4, desc[UR18][R160.64] ;  /* 0x00000012a0047981 */ /* 0x001ee2000c1e1900 */
[----:B------:R-:W-:Y:S01]  /*0ee0*/  PLOP3.LUT P0, PT, PT, PT, UP0, 0x80, 0x8 ;  /* 0x000000000008781c */ /* 0x000fe20003f0f008 */
[----:B------:R-:W-:Y:S02]  /*0ef0*/  ULEA.HI UR10, UR10, UR9, URZ, 0x2 ;  /* 0x000000090a0a7291 */ /* 0x000fe4000f8f10ff */
[----:B------:R0:W-:Y:S10]  /*0f00*/  STL [R1+0xe0], R2 ;  /* 0x0000e00201007387 */ /* 0x0001f40000100800 */
[----:B------:R-:W4:Y:S01]  /*0f10*/  @P0 LDC.64 R216, c[0x0][0x438] ;  /* 0x00010e00ffd80b82 */ /* 0x000f220000000a00 */
[----:B------:R-:W-:-:S07]  /*0f20*/  MOV R250, UR10 ;  /* 0x0000000a00fa7c02 */ /* 0x000fce0008000f00 */
[----:B------:R-:W0:Y:S01]  /*0f30*/  @P0 LDC.64 R232, c[0x0][0x438] ;  /* 0x00010e00ffe80b82 */ /* 0x000e220000000a00 */
[----:B--2---:R-:W-:-:S07]  /*0f40*/  LEA.HI.SX32 R250, R250, R162, 0x1e ;  /* 0x000000a2fafa7211 */ /* 0x004fce00078ff2ff */
[----:B------:R-:W2:Y:S01]  /*0f50*/  @P0 LDC.64 R234, c[0x0][0x438] ;  /* 0x00010e00ffea0b82 */ /* 0x000ea20000000a00 */
[----:B------:R-:W-:-:S07]  /*0f60*/  IADD3 R220, PT, PT, R250, 0x80, RZ ;  /* 0x00000080fadc7810 */ /* 0x000fce0007ffe0ff */
[----:B------:R-:W1:Y:S01]  /*0f70*/  @P0 LDC.64 R226, c[0x0][0x438] ;  /* 0x00010e00ffe20b82 */ /* 0x000e620000000a00 */
[----:B----4-:R-:W-:Y:S01]  /*0f80*/  @P0 IMAD.WIDE.U32 R228, R220, 0x10, R216 ;  /* 0x00000010dce40825 */ /* 0x010fe200078e00d8 */
[----:B------:R-:W-:-:S06]  /*0f90*/  IADD3 R238, PT, PT, R250, 0x180, RZ ;  /* 0x00000180faee7810 */ /* 0x000fcc0007ffe0ff */
[----:B------:R-:W4:Y:S01]  /*0fa0*/  @P0 LDC.64 R230, c[0x0][0x438] ;  /* 0x00010e00ffe60b82 */ /* 0x000f220000000a00 */
[----:B------:R0:W5:Y:S01]  /*0fb0*/  @P0 LDG.E.128 R112, desc[UR18][R228.64] ;  /* 0x00000012e4700981 */ /* 0x000162000c1e1d00 */
[C---:B------:R-:W-:Y:S02]  /*0fc0*/  IADD3 R224, PT, PT, R250.reuse, 0x200, RZ ;  /* 0x00000200fae07810 */ /* 0x040fe40007ffe0ff */
[----:B------:R-:W-:-:S04]  /*0fd0*/  IADD3 R251, PT, PT, R250, 0x300, RZ ;  /* 0x00000300fafb7810 */ /* 0x000fc80007ffe0ff */
[----:B------:R-:W4:Y:S01]  /*0fe0*/  @P0 LDC.64 R236, c[0x0][0x438] ;  /* 0x00010e00ffec0b82 */ /* 0x000f220000000a00 */
[----:B0-----:R-:W-:-:S07]  /*0ff0*/  @P0 IMAD.WIDE.U32 R228, R238, 0x10, R232 ;  /* 0x00000010eee40825 */ /* 0x001fce00078e00e8 */
[----:B------:R-:W0:Y:S01]  /*1000*/  @P0 LDC.64 R232, c[0x0][0x438] ;  /* 0x00010e00ffe80b82 */ /* 0x000e220000000a00 */
[----:B--2---:R-:W-:Y:S01]  /*1010*/  @P0 IMAD.WIDE.U32 R234, R224, 0x10, R234 ;  /* 0x00000010e0ea0825 */ /* 0x004fe200078e00ea */
[C---:B------:R-:W-:Y:S01]  /*1020*/  IADD3 R239, PT, PT, R250.reuse, 0x100, RZ ;  /* 0x00000100faef7810 */ /* 0x040fe20007ffe0ff */
[----:B------:R-:W-:Y:S01]  /*1030*/  USHF.R.S32.HI UR9, URZ, 0x1f, UR11 ;  /* 0x0000001fff097899 */ /* 0x000fe2000801140b */
[----:B------:R-:W-:Y:S01]  /*1040*/  IADD3 R225, PT, PT, R250, 0x280, RZ ;  /* 0x00000280fae17810 */ /* 0x000fe20007ffe0ff */
[--C-:B-1----:R-:W-:Y:S01]  /*1050*/  IMAD.WIDE.U32 R184, R238, 0x10, R222.reuse ;  /* 0x00000010eeb87825 */ /* 0x102fe200078e00de */
[----:B------:R1:W5:Y:S02]  /*1060*/  @P0 LDG.E.128 R124, desc[UR18][R234.64] ;  /* 0x00000012ea7c0981 */ /* 0x000364000c1e1d00 */
[----:B------:R-:W2:Y:S01]  /*1070*/  LDC.64 R2, c[0x0][0x428] ;  /* 0x00010a00ff027b82 */ /* 0x000ea20000000a00 */
[C---:B------:R-:W-:Y:S01]  /*1080*/  IMAD.WIDE.U32 R176, R239.reuse, 0x10, R222 ;  /* 0x00000010efb07825 */ /* 0x040fe200078e00de */
[----:B------:R-:W-:Y:S01]  /*1090*/  ISETP.NE.AND P1, PT, RZ, UR27, PT ;  /* 0x0000001bff007c0c */ /* 0x000fe2000bf25270 */
[----:B------:R-:W5:Y:S02]  /*10a0*/  @P0 LDG.E.128 R120, desc[UR18][R228.64] ;  /* 0x00000012e4780981 */ /* 0x000f64000c1e1d00 */
[----:B----4-:R-:W-:-:S03]  /*10b0*/  @P0 IMAD.WIDE.U32 R230, R239, 0x10, R230 ;  /* 0x00000010efe60825 */ /* 0x010fc600078e00e6 */
[----:B------:R-:W4:Y:S01]  /*10c0*/  @P0 LDC.64 R218, c[0x0][0x438] ;  /* 0x00010e00ffda0b82 */ /* 0x000f220000000a00 */
[----:B-1----:R-:W-:-:S04]  /*10d0*/  @P0 IMAD.WIDE.U32 R234, R251, 0x10, R226 ;  /* 0x00000010fbea0825 */ /* 0x002fc800078e00e2 */
[----:B------:R-:W-:Y:S01]  /*10e0*/  IMAD.WIDE.U32 R208, R251, 0x10, R222 ;  /* 0x00000010fbd07825 */ /* 0x000fe200078e00de */
[----:B------:R1:W5:Y:S02]  /*10f0*/  @P0 LDG.E.128 R132, desc[UR18][R234.64] ;  /* 0x00000012ea840981 */ /* 0x000364000c1e1d00 */
[----:B------:R-:W2:Y:S01]  /*1100*/  @P0 LDC.64 R238, c[0x0][0x438] ;  /* 0x00010e00ffee0b82 */ /* 0x000ea20000000a00 */
[C---:B------:R-:W-:Y:S01]  /*1110*/  IADD3 R251, PT, PT, R250.reuse, 0x400, RZ ;  /* 0x00000400fafb7810 */ /* 0x040fe20007ffe0ff */
[----:B------:R-:W-:Y:S01]  /*1120*/  ULEA.HI UR9, UR9, UR11, URZ, 0x2 ;  /* 0x0000000b09097291 */ /* 0x000fe2000f8f10ff */
[----:B------:R-:W-:Y:S01]  /*1130*/  @P0 IMAD.WIDE.U32 R236, R225, 0x10, R236 ;  /* 0x00000010e1ec0825 */ /* 0x000fe200078e00ec */
[C---:B------:R-:W-:Y:S01]  /*1140*/  IADD3 R252, PT, PT, R250.reuse, 0x380, RZ ;  /* 0x00000380fafc7810 */ /* 0x040fe20007ffe0ff */
[----:B------:R0:W5:Y:S03]  /*1150*/  @P0 LDG.E.128 R116, desc[UR18][R230.64] ;  /* 0x00000012e6740981 */ /* 0x000166000c1e1d00 */
[----:B-1----:R-:W1:Y:S01]  /*1160*/  @P0 LDC.64 R234, c[0x0][0x438] ;  /* 0x00010e00ffea0b82 */ /* 0x002e620000000a00 */
[----:B0-----:R-:W-:Y:S01]  /*1170*/  @P0 IMAD.WIDE.U32 R232, R251, 0x10, R232 ;  /* 0x00000010fbe80825 */ /* 0x001fe200078e00e8 */
[----:B------:R0:W5:Y:S04]  /*1180*/  @P0 LDG.E.128 R128, desc[UR18][R236.64] ;  /* 0x00000012ec800981 */ /* 0x000168000c1e1d00 */
[----:B------:R3:W5:Y:S01]  /*1190*/  @P0 LDG.E.128 R140, desc[UR18][R232.64] ;  /* 0x00000012e88c0981 */ /* 0x000762000c1e1d00 */
[----:B------:R-:W-:Y:S01]  /*11a0*/  MOV R0, UR9 ;  /* 0x0000000900007c02 */ /* 0x000fe20008000f00 */
[--C-:B------:R-:W-:Y:S01]  /*11b0*/  IMAD.WIDE.U32 R160, R250, 0x10, R222.reuse ;  /* 0x00000010faa07825 */ /* 0x100fe200078e00de */
[----:B------:R-:W1:Y:S01]  /*11c0*/  LDC.64 R230, c[0x0][0x3a8] ;  /* 0x0000ea00ffe67b82 */ /* 0x000e620000000a00 */
[----:B------:R-:W3:Y:S02]  /*11d0*/  LDG.E.128 R176, desc[UR18][R176.64] ;  /* 0x00000012b0b07981 */ /* 0x000ee4000c1e1d00 */
[----:B------:R-:W-:-:S02]  /*11e0*/  IMAD.WIDE.U32 R168, R220, 0x10, R222 ;  /* 0x00000010dca87825 */ /* 0x000fc400078e00de */
[----:B------:R-:W3:Y:S03]  /*11f0*/  LDG.E.128 R184, desc[UR18][R184.64] ;  /* 0x00000012b8b87981 */ /* 0x000ee6000c1e1d00 */
[----:B0-----:R-:W0:Y:S01]  /*1200*/  LDC.64 R236, c[0x0][0x3a8] ;  /* 0x0000ea00ffec7b82 */ /* 0x001e220000000a00 */
[----:B--2---:R-:W-:Y:S01]  /*1210*/  @P0 IMAD.WIDE.U32 R238, R252, 0x10, R238 ;  /* 0x00000010fcee0825 */ /* 0x004fe200078e00ee */
[----:B------:R-:W-:Y:S01]  /*1220*/  LEA.HI.SX32 R0, R0, R162, 0x1e ;  /* 0x000000a200007211 */ /* 0x000fe200078ff2ff */
[----:B------:R-:W2:Y:S04]  /*1230*/  LDG.E.128 R168, desc[UR18][R168.64] ;  /* 0x00000012a8a87981 */ /* 0x000ea8000c1e1d00 */
[----:B------:R-:W2:Y:S01]  /*1240*/  LDG.E.128 R160, desc[UR18][R160.64] ;  /* 0x00000012a0a07981 */ /* 0x000ea2000c1e1d00 */
[----:B------:R-:W-:-:S03]  /*1250*/  IMAD.WIDE.U32 R164, R0, 0x10, R2 ;  /* 0x0000001000a47825 */ /* 0x000fc600078e0002 */
[----:B------:R-:W5:Y:S01]  /*1260*/  @P0 LDG.E.128 R136, desc[UR18][R238.64] ;  /* 0x00000012ee880981 */ /* 0x000f62000c1e1d00 */
[----:B------:R-:W-:-:S03]  /*1270*/  IADD3 R172, PT, PT, R0, 0x80, RZ ;  /* 0x0000008000ac7810 */ /* 0x000fc60007ffe0ff */
[----:B------:R-:W2:Y:S01]  /*1280*/  LDG.E.128 R164, desc[UR18][R164.64] ;  /* 0x00000012a4a47981 */ /* 0x000ea2000c1e1d00 */
[C---:B------:R-:W-:Y:S02]  /*1290*/  IADD3 R180, PT, PT, R0.reuse, 0x100, RZ ;  /* 0x0000010000b47810 */ /* 0x040fe40007ffe0ff */
[----:B------:R-:W-:Y:S01]  /*12a0*/  IADD3 R188, PT, PT, R0, 0x180, RZ ;  /* 0x0000018000bc7810 */ /* 0x000fe20007ffe0ff */
[----:B----4-:R-:W-:Y:S01]  /*12b0*/  @P0 IMAD.WIDE.U32 R218, R250, 0x10, R218 ;  /* 0x00000010fada0825 */ /* 0x010fe200078e00da */
[C---:B------:R-:W-:Y:S01]  /*12c0*/  IADD3 R196, PT, PT, R0.reuse, 0x200, RZ ;  /* 0x0000020000c47810 */ /* 0x040fe20007ffe0ff */
[----:B------:R-:W4:Y:S01]  /*12d0*/  LDG.E.128 R208, desc[UR18][R208.64] ;  /* 0x00000012d0d07981 */ /* 0x000f22000c1e1d00 */
[C---:B------:R-:W-:Y:S02]  /*12e0*/  IADD3 R204, PT, PT, R0.reuse, 0x280, RZ ;  /* 0x0000028000cc7810 */ /* 0x040fe40007ffe0ff */
[C---:B------:R-:W-:Y:S02]  /*12f0*/  IADD3 R212, PT, PT, R0.reuse, 0x300, RZ ;  /* 0x0000030000d47810 */ /* 0x040fe40007ffe0ff */
[----:B------:R-:W-:-:S02]  /*1300*/  IADD3 R220, PT, PT, R0, 0x380, RZ ;  /* 0x0000038000dc7810 */ /* 0x000fc40007ffe0ff */
[----:B------:R-:W-:Y:S01]  /*1310*/  IADD3 R226, PT, PT, R0, 0x400, RZ ;  /* 0x0000040000e27810 */ /* 0x000fe20007ffe0ff */
[----:B------:R-:W-:Y:S01]  /*1320*/  IMAD.WIDE.U32 R216, R252, 0x10, R222 ;  /* 0x00000010fcd87825 */ /* 0x000fe200078e00de */
[----:B------:R-:W5:Y:S03]  /*1330*/  @P0 LDG.E.128 R108, desc[UR18][R218.64] ;  /* 0x00000012da6c0981 */ /* 0x000f66000c1e1d00 */
[----:B------:R-:W-:-:S04]  /*1340*/  IMAD.WIDE.U32 R172, R172, 0x10, R2 ;  /* 0x00000010acac7825 */ /* 0x000fc800078e0002 */
[--C-:B------:R-:W-:Y:S02]  /*1350*/  IMAD.WIDE.U32 R180, R180, 0x10, R2.reuse ;  /* 0x00000010b4b47825 */ /* 0x100fe400078e0002 */
[----:B------:R-:W4:Y:S02]  /*1360*/  LDG.E.128 R172, desc[UR18][R172.64] ;  /* 0x00000012acac7981 */ /* 0x000f24000c1e1d00 */
[--C-:B------:R-:W-:Y:S02]  /*1370*/  IMAD.WIDE.U32 R188, R188, 0x10, R2.reuse ;  /* 0x00000010bcbc7825 */ /* 0x100fe400078e0002 */
[----:B------:R-:W4:Y:S02]  /*1380*/  LDG.E.128 R180, desc[UR18][R180.64] ;  /* 0x00000012b4b47981 */ /* 0x000f24000c1e1d00 */
[--C-:B------:R-:W-:Y:S02]  /*1390*/  IMAD.WIDE.U32 R196, R196, 0x10, R2.reuse ;  /* 0x00000010c4c47825 */ /* 0x100fe400078e0002 */
[----:B------:R-:W4:Y:S02]  /*13a0*/  LDG.E.128 R188, desc[UR18][R188.64] ;  /* 0x00000012bcbc7981 */ /* 0x000f24000c1e1d00 */
[----:B------:R-:W-:-:S02]  /*13b0*/  IMAD.WIDE.U32 R204, R204, 0x10, R2 ;  /* 0x00000010cccc7825 */ /* 0x000fc400078e0002 */
[----:B------:R-:W4:Y:S02]  /*13c0*/  LDG.E.128 R196, desc[UR18][R196.64] ;  /* 0x00000012c4c47981 */ /* 0x000f24000c1e1d00 */
[--C-:B------:R-:W-:Y:S02]  /*13d0*/  IMAD.WIDE.U32 R212, R212, 0x10, R2.reuse ;  /* 0x00000010d4d47825 */ /* 0x100fe400078e0002 */
[----:B------:R-:W4:Y:S02]  /*13e0*/  LDG.E.128 R204, desc[UR18][R204.64] ;  /* 0x00000012cccc7981 */ /* 0x000f24000c1e1d00 */
[--C-:B------:R-:W-:Y:S02]  /*13f0*/  IMAD.WIDE.U32 R220, R220, 0x10, R2.reuse ;  /* 0x00000010dcdc7825 */ /* 0x100fe400078e0002 */
[----:B------:R-:W4:Y:S02]  /*1400*/  LDG.E.128 R212, desc[UR18][R212.64] ;  /* 0x00000012d4d47981 */ /* 0x000f24000c1e1d00 */
[----:B------:R-:W-:-:S02]  /*1410*/  IMAD.WIDE.U32 R228, R226, 0x10, R2 ;  /* 0x00000010e2e47825 */ /* 0x000fc400078e0002 */
[----:B------:R-:W4:Y:S02]  /*1420*/  LDG.E.128 R216, desc[UR18][R216.64] ;  /* 0x00000012d8d87981 */ /* 0x000f24000c1e1d00 */
[----:B------:R-:W-:-:S04]  /*1430*/  IMAD.WIDE.U32 R192, R224, 0x10, R222 ;  /* 0x00000010e0c07825 */ /* 0x000fc800078e00de */
[----:B------:R-:W-:Y:S02]  /*1440*/  IMAD.WIDE.U32 R200, R225, 0x10, R222 ;  /* 0x00000010e1c87825 */ /* 0x000fe400078e00de */
[----:B------:R-:W4:Y:S02]  /*1450*/  LDG.E.128 R192, desc[UR18][R192.64] ;  /* 0x00000012c0c07981 */ /* 0x000f24000c1e1d00 */
[----:B-1----:R-:W-:Y:S02]  /*1460*/  IMAD.WIDE.U32 R224, R251, 0x10, R230 ;  /* 0x00000010fbe07825 */ /* 0x002fe400078e00e6 */
[----:B------:R-:W4:Y:S04]  /*1470*/  LDG.E.128 R200, desc[UR18][R200.64] ;  /* 0x00000012c8c87981 */ /* 0x000f28000c1e1d00 */
[----:B------:R-:W4:Y:S04]  /*1480*/  LDG.E.128 R220, desc[UR18][R220.64] ;  /* 0x00000012dcdc7981 */ /* 0x000f28000c1e1d00 */
[----:B------:R-:W4:Y:S04]  /*1490*/  LDG.E.128 R224, desc[UR18][R224.64] ;  /* 0x00000012e0e07981 */ /* 0x000f28000c1e1d00 */
[----:B------:R-:W4:Y:S01]  /*14a0*/  LDG.E.128 R228, desc[UR18][R228.64] ;  /* 0x00000012e4e47981 */ /* 0x000f22000c1e1d00 */
[----:B---3--:R-:W-:-:S03]  /*14b0*/  FSEL R232, R4, RZ, !P1 ;  /* 0x000000ff04e87208 */ /* 0x008fc60004800000 */
[----:B------:R-:W5:Y:S01]  /*14c0*/  LDL.LU R4, [R1+0xe8] ;  /* 0x0000e80001047983 */ /* 0x000f620000300800 */
[----:B------:R-:W-:Y:S02]  /*14d0*/  R2UR UR9, R232 ;  /* 0x00000000e80972ca */ /* 0x000fe400000e0000 */
[----:B------:R-:W-:Y:S01]  /*14e0*/  IADD3 R232, PT, PT, R250, 0x480, RZ ;  /* 0x00000480fae87810 */ /* 0x000fe20007ffe0ff */
[----:B------:R-:W3:Y:S04]  /*14f0*/  LDL.LU R239, [R1+0x14] ;  /* 0x0000140001ef7983 */ /* 0x000ee80000300800 */
[----:B------:R-:W-:Y:S01]  /*1500*/  @P0 IMAD.WIDE.U32 R234, R232, 0x10, R234 ;  /* 0x00000010e8ea0825 */ /* 0x000fe200078e00ea */
[----:B------:R-:W4:Y:S04]  /*1510*/  LDL.S16 R238, [R1+0xca] ;  /* 0x0000ca0001ee7983 */ /* 0x000f280000100600 */
[----:B------:R1:W5:Y:S04]  /*1520*/  @P0 LDG.E.128 R144, desc[UR18][R234.64] ;  /* 0x00000012ea900981 */ /* 0x000368000c1e1d00 */
[----:B------:R-:W4:Y:S01]  /*1530*/  LDL R235, [R1+0x68] ;  /* 0x0000680001eb7983 */ /* 0x000f220000100800 */
[----:B-1----:R-:W-:Y:S01]  /*1540*/  IADD3 R234, PT, PT, R0, 0x480, RZ ;  /* 0x0000048000ea7810 */ /* 0x002fe20007ffe0ff */
[----:B0-----:R-:W-:-:S02]  /*1550*/  IMAD.WIDE.U32 R232, R232, 0x10, R236 ;  /* 0x00000010e8e87825 */ /* 0x001fc400078e00ec */
[----:B------:R-:W4:Y:S02]  /*1560*/  LDL.LU R252, [R1+0x18] ;  /* 0x0000180001fc7983 */ /* 0x000f240000300800 */
[----:B------:R-:W-:Y:S02]  /*1570*/  IMAD.WIDE.U32 R236, R234, 0x10, R2 ;  /* 0x00000010eaec7825 */ /* 0x000fe400078e0002 */
[----:B------:R-:W4:Y:S04]  /*1580*/  LDL R250, [R1+0x6c] ;  /* 0x00006c0001fa7983 */ /* 0x000f280000100800 */
[----:B------:R-:W4:Y:S04]  /*1590*/  LDL.LU R2, [R1+0x1c] ;  /* 0x00001c0001027983 */ /* 0x000f280000300800 */
[----:B------:R-:W4:Y:S04]  /*15a0*/  LDL.S16 R251, [R1+0xde] ;  /* 0x0000de0001fb7983 */ /* 0x000f280000100600 */
[----:B------:R-:W4:Y:S01]  /*15b0*/  LDL.LU R3, [R1+0x20] ;  /* 0x0000200001037983 */ /* 0x000f220000300800 */
[----:B--2---:R-:W-:Y:S01]  /*15c0*/  FADD.FTZ R0, R160, -UR9 ;  /* 0x80000009a0007e21 */ /* 0x004fe20008010000 */
[----:B------:R-:W-:-:S03]  /*15d0*/  FADD.FTZ R161, R161, -UR9 ;  /* 0x80000009a1a17e21 */ /* 0x000fc60008010000 */
[----:B------:R-:W-:Y:S01]  /*15e0*/  FMUL.FTZ R0, R0, UR29 ;  /* 0x0000001d00007c20 */ /* 0x000fe20008410000 */
[----:B------:R-:W-:-:S03]  /*15f0*/  FMUL.FTZ R161, R161, UR29 ;  /* 0x0000001da1a17c20 */ /* 0x000fc60008410000 */
[----:B------:R-:W-:Y:S01]  /*1600*/  FFMA.FTZ R12, R164, R0, R12 ;  /* 0x00000000a40c7223 */ /* 0x000fe2000001000c */
[----:B------:R-:W-:Y:S01]  /*1610*/  FADD.FTZ R162, R162, -UR9 ;  /* 0x80000009a2a27e21 */ /* 0x000fe20008010000 */
[----:B------:R-:W-:-:S03]  /*1620*/  FFMA.FTZ R13, R165, R161, R13 ;  /* 0x000000a1a50d7223 */ /* 0x000fc6000001000d */
[----:B------:R-:W-:-:S04]  /*1630*/  FMUL.FTZ R162, R162, UR29 ;  /* 0x0000001da2a27c20 */ /* 0x000fc80008410000 */
[----:B------:R-:W-:Y:S01]  /*1640*/  FFMA.FTZ R14, R166, R162, R14 ;  /* 0x000000a2a60e7223 */ /* 0x000fe2000001000e */
[----:B---3--:R-:W-:Y:S01]  /*1650*/  FADD.FTZ R239, R239, R164 ;  /* 0x000000a4efef7221 */ /* 0x008fe20000010000 */
[----:B----4-:R-:W-:Y:S02]  /*1660*/  HADD2.F32 R160, -RZ, R235.H0_H0 ;  /* 0x200000ebffa07230 */ /* 0x010fe40000004100 */
[----:B------:R-:W-:-:S03]  /*1670*/  FADD.FTZ R252, R252, R165 ;  /* 0x000000a5fcfc7221 */ /* 0x000fc60000010000 */
[----:B------:R-:W-:Y:S01]  /*1680*/  FMUL.FTZ R160, R164, R160 ;  /* 0x000000a0a4a07220 */ /* 0x000fe20000410000 */
[----:B------:R-:W-:Y:S01]  /*1690*/  HADD2.F32 R164, -RZ, R238.H0_H0 ;  /* 0x200000eeffa47230 */ /* 0x000fe20000004100 */
[----:B------:R-:W-:Y:S04]  /*16a0*/  STL [R1+0x14], R239 ;  /* 0x000014ef01007387 */ /* 0x000fe80000100800 */
[----:B------:R-:W-:Y:S01]  /*16b0*/  FMUL.FTZ R165, R165, R164 ;  /* 0x000000a4a5a57220 */ /* 0x000fe20000410000 */
[----:B------:R-:W-:Y:S02]  /*16c0*/  HADD2.F32 R164, -RZ, R250.H0_H0 ;  /* 0x200000faffa47230 */ /* 0x000fe40000004100 */
[----:B------:R-:W-:Y:S01]  /*16d0*/  FADD.FTZ R2, R2, R166 ;  /* 0x000000a602027221 */ /* 0x000fe20000010000 */
[----:B------:R-:W-:Y:S01]  /*16e0*/  FADD.FTZ R250, R163, -UR9 ;  /* 0x80000009a3fa7e21 */ /* 0x000fe20008010000 */
[----:B------:R-:W-:Y:S01]  /*16f0*/  STL [R1+0x18], R252 ;  /* 0x000018fc01007387 */ /* 0x000fe20000100800 */
[----:B------:R-:W-:Y:S01]  /*1700*/  FMUL.FTZ R163, R166, R164 ;  /* 0x000000a4a6a37220 */ /* 0x000fe20000410000 */
[----:B------:R-:W-:-:S02]  /*1710*/  FADD.FTZ R166, R168, -UR9 ;  /* 0x80000009a8a67e21 */ /* 0x000fc40008010000 */
[----:B------:R0:W-:Y:S01]  /*1720*/  STL [R1+0x1c], R2 ;  /* 0x00001c0201007387 */ /* 0x0001e20000100800 */
[----:B------:R-:W-:Y:S01]  /*1730*/  FADD.FTZ R3, R3, R167 ;  /* 0x000000a703037221 */ /* 0x000fe20000010000 */
[----:B------:R-:W-:Y:S02]  /*1740*/  HADD2.F32 R164, -RZ, R251.H0_H0 ;  /* 0x200000fbffa47230 */ /* 0x000fe40000004100 */
[----:B------:R-:W2:Y:S04]  /*1750*/  LDL.S16 R168, [R1+0xc8] ;  /* 0x0000c80001a87983 */ /* 0x000ea80000100600 */
[----:B------:R-:W3:Y:S01]  /*1760*/  LDL.LU R251, [R1+0xc] ;  /* 0x00000c0001fb7983 */ /* 0x000ee20000300800 */
[----:B0-----:R-:W-:-:S03]  /*1770*/  FMUL.FTZ R2, R250, UR29 ;  /* 0x0000001dfa027c20 */ /* 0x001fc60008410000 */
[----:B------:R-:W4:Y:S01]  /*1780*/  LDL.S16 R250, [R1+0xdc] ;  /* 0x0000dc0001fa7983 */ /* 0x000f220000100600 */
[C---:B------:R-:W-:Y:S01]  /*1790*/  FMUL.FTZ R252, R167.reuse, R164 ;  /* 0x000000a4a7fc7220 */ /* 0x040fe20000410000 */
[----:B------:R-:W-:Y:S02]  /*17a0*/  FFMA.FTZ R15, R167, R2, R15 ;  /* 0x00000002a70f7223 */ /* 0x000fe4000001000f */
[----:B------:R0:W-:Y:S01]  /*17b0*/  STL [R1+0x20], R3 ;  /* 0x0000200301007387 */ /* 0x0001e20000100800 */
[----:B------:R-:W-:Y:S01]  /*17c0*/  FADD.FTZ R171, R171, -UR9 ;  /* 0x80000009abab7e21 */ /* 0x000fe20008010000 */
[----:B------:R-:W-:Y:S01]  /*17d0*/  FADD.FTZ R179, R179, -UR9 ;  /* 0x80000009b3b37e21 */ /* 0x000fe20008010000 */
[----:B------:R-:W-:Y:S01]  /*17e0*/  FADD.FTZ R100, R100, R180 ;  /* 0x000000b464647221 */ /* 0x000fe20000010000 */
[----:B------:R-:W-:Y:S01]  /*17f0*/  FADD.FTZ R102, R102, R182 ;  /* 0x000000b666667221 */ /* 0x000fe20000010000 */
[----:B------:R-:W-:Y:S01]  /*1800*/  FADD.FTZ R101, R101, R181 ;  /* 0x000000b565657221 */ /* 0x000fe20000010000 */
[----:B------:R-:W-:Y:S01]  /*1810*/  FADD.FTZ R103, R103, R183 ;  /* 0x000000b767677221 */ /* 0x000fe20000010000 */
[----:B------:R-:W-:Y:S01]  /*1820*/  FADD.FTZ R97, R97, R189 ;  /* 0x000000bd61617221 */ /* 0x000fe20000010000 */
[----:B------:R-:W-:Y:S01]  /*1830*/  FADD.FTZ R98, R98, R190 ;  /* 0x000000be62627221 */ /* 0x000fe20000010000 */
[----:B------:R-:W-:Y:S01]  /*1840*/  FADD.FTZ R96, R96, R188 ;  /* 0x000000bc60607221 */ /* 0x000fe20000010000 */
[----:B0-----:R-:W4:Y:S04]  /*1850*/  LDL.LU R3, [R1+0x10] ;  /* 0x0000100001037983 */ /* 0x001f280000300800 */
[----:B------:R-:W-:Y:S04]  /*1860*/  STL [R1], R2 ;  /* 0x0000000201007387 */ /* 0x000fe80000100800 */
[----:B------:R-:W2:Y:S01]  /*1870*/  LDL R167, [R1+0x70] ;  /* 0x0000700001a77983 */ /* 0x000ea20000100800 */
[----:B------:R-:W-:Y:S01]  /*1880*/  FMUL.FTZ R164, R166, UR29 ;  /* 0x0000001da6a47c20 */ /* 0x000fe20008410000 */
        /* <DEDUP_REMOVED lines=19> */
[----:B------:R-:W4:Y:S01]  /*19c0*/  LDG.E.128 R232, desc[UR18][R232.64] ;  /* 0x00000012e8e87981 */ /* 0x000f22000c1e1d00 */
[----:B------:R-:W-:Y:S01]  /*19d0*/  FADD.FTZ R78, R78, R230 ;  /* 0x000000e64e4e7221 */ /* 0x000fe20000010000 */
[----:B------:R-:W-:-:S02]  /*19e0*/  FADD.FTZ R79, R79, R231 ;  /* 0x000000e74f4f7221 */ /* 0x000fc40000010000 */
[----:B------:R-:W4:Y:S01]  /*19f0*/  LDG.E.128 R236, desc[UR18][R236.64] ;  /* 0x00000012ecec7981 */ /* 0x000f22000c1e1d00 */
[----:B--2---:R-:W-:Y:S02]  /*1a00*/  HADD2.F32 R166, -RZ, R167.H0_H0 ;  /* 0x200000a7ffa67230 */ /* 0x004fe40000004100 */
[----:B------:R-:W-:Y:S02]  /*1a10*/  FADD.FTZ R167, R169, -UR9 ;  /* 0x80000009a9a77e21 */ /* 0x000fe40008010000 */
[----:B------:R-:W2:Y:S01]  /*1a20*/  LDL.LU R169, [R1+0x4] ;  /* 0x0000040001a97983 */ /* 0x000ea20000300800 */
[C---:B------:R-:W-:Y:S01]  /*1a30*/  FFMA.FTZ R16, R172.reuse, R164, R16 ;  /* 0x000000a4ac107223 */ /* 0x040fe20000010010 */
[----:B------:R-:W-:Y:S01]  /*1a40*/  FMUL.FTZ R166, R172, R166 ;  /* 0x000000a6aca67220 */ /* 0x000fe20000410000 */
[----:B--2---:R-:W-:Y:S02]  /*1a50*/  FADD.FTZ R169, R169, R172 ;  /* 0x000000aca9a97221 */ /* 0x004fe40000010000 */
[----:B------:R-:W2:Y:S04]  /*1a60*/  LDL R172, [R1+0x74] ;  /* 0x0000740001ac7983 */ /* 0x000ea80000100800 */
[----:B------:R0:W-:Y:S02]  /*1a70*/  STL [R1+0x4], R169 ;  /* 0x000004a901007387 */ /* 0x0001e40000100800 */
[----:B0-----:R-:W-:-:S02]  /*1a80*/  FADD.FTZ R169, R170, -UR9 ;  /* 0x80000009aaa97e21 */ /* 0x001fc40008010000 */
[----:B------:R-:W2:Y:S01]  /*1a90*/  LDL.LU R170, [R1+0x8] ;  /* 0x0000080001aa7983 */ /* 0x000ea20000300800 */
[----:B------:R-:W-:Y:S02]  /*1aa0*/  HADD2.F32 R168, -RZ, R168.H0_H0 ;  /* 0x200000a8ffa87230 */ /* 0x000fe40000004100 */
[----:B------:R-:W-:-:S04]  /*1ab0*/  FMUL.FTZ R167, R167, UR29 ;  /* 0x0000001da7a77c20 */ /* 0x000fc80008410000 */
[C---:B------:R-:W-:Y:S01]  /*1ac0*/  FFMA.FTZ R17, R173.reuse, R167, R17 ;  /* 0x000000a7ad117223 */ /* 0x040fe20000010011 */
[----:B------:R-:W-:Y:S01]  /*1ad0*/  FMUL.FTZ R168, R173, R168 ;  /* 0x000000a8ada87220 */ /* 0x000fe20000410000 */
[----:B------:R-:W-:Y:S01]  /*1ae0*/  FMUL.FTZ R169, R169, UR29 ;  /* 0x0000001da9a97c20 */ /* 0x000fe20008410000 */
[----:B---3--:R-:W-:-:S03]  /*1af0*/  FADD.FTZ R251, R251, R174 ;  /* 0x000000aefbfb7221 */ /* 0x008fc60000010000 */
[----:B------:R-:W-:Y:S01]  /*1b00*/  FFMA.FTZ R18, R174, R169, R18 ;  /* 0x000000a9ae127223 */ /* 0x000fe20000010012 */
[----:B----4-:R-:W-:Y:S01]  /*1b10*/  FADD.FTZ R3, R3, R175 ;  /* 0x000000af03037221 */ /* 0x010fe20000010000 */
[----:B--2---:R-:W-:Y:S02]  /*1b20*/  FADD.FTZ R170, R170, R173 ;  /* 0x000000adaaaa7221 */ /* 0x004fe40000010000 */
[----:B------:R-:W2:Y:S04]  /*1b30*/  LDL R173, [R1+0x78] ;  /* 0x0000780001ad7983 */ /* 0x000ea80000100800 */
[----:B------:R0:W-:Y:S02]  /*1b40*/  STL [R1+0x8], R170 ;  /* 0x000008aa01007387 */ /* 0x0001e40000100800 */
[----:B0-----:R-:W-:-:S05]  /*1b50*/  HADD2.F32 R170, -RZ, R172.H0_H0 ;  /* 0x200000acffaa7230 */ /* 0x001fca0000004100 */
[----:B------:R-:W-:Y:S02]  /*1b60*/  FMUL.FTZ R170, R174, R170 ;  /* 0x000000aaaeaa7220 */ /* 0x000fe40000410000 */
[----:B------:R-:W3:Y:S01]  /*1b70*/  LDL.S16 R174, [R1+0xc6] ;  /* 0x0000c60001ae7983 */ /* 0x000ee20000100600 */
[----:B------:R-:W-:-:S03]  /*1b80*/  FADD.FTZ R172, R176, -UR9 ;  /* 0x80000009b0ac7e21 */ /* 0x000fc60008010000 */
[----:B------:R-:W-:Y:S04]  /*1b90*/  STL [R1+0xc], R251 ;  /* 0x00000cfb01007387 */ /* 0x000fe80000100800 */
[----:B------:R-:W4:Y:S04]  /*1ba0*/  LDL R176, [R1+0x7c] ;  /* 0x00007c0001b07983 */ /* 0x000f280000100800 */
[----:B------:R0:W-:Y:S04]  /*1bb0*/  STL [R1+0x10], R3 ;  /* 0x0000100301007387 */ /* 0x0001e80000100800 */
[----:B0-----:R-:W4:Y:S01]  /*1bc0*/  LDL.S16 R3, [R1+0xda] ;  /* 0x0000da0001037983 */ /* 0x001f220000100600 */
[----:B------:R-:W-:Y:S01]  /*1bd0*/  FMUL.FTZ R251, R171, UR29 ;  /* 0x0000001dabfb7c20 */ /* 0x000fe20008410000 */
[----:B------:R-:W-:-:S05]  /*1be0*/  HADD2.F32 R171, -RZ, R250.H0_H0 ;  /* 0x200000faffab7230 */ /* 0x000fca0000004100 */
[----:B------:R-:W-:Y:S01]  /*1bf0*/  FMUL.FTZ R250, R175, R171 ;  /* 0x000000abaffa7220 */ /* 0x000fe20000410000 */
[----:B------:R-:W-:Y:S01]  /*1c00*/  FMUL.FTZ R171, R172, UR29 ;  /* 0x0000001dacab7c20 */ /* 0x000fe20008410000 */
[----:B------:R-:W-:Y:S01]  /*1c10*/  FADD.FTZ R172, R177, -UR9 ;  /* 0x80000009b1ac7e21 */ /* 0x000fe20008010000 */
[----:B------:R-:W-:Y:S02]  /*1c20*/  FADD.FTZ R177, R184, -UR9 ;  /* 0x80000009b8b17e21 */ /* 0x000fe40008010000 */
[----:B------:R-:W4:Y:S01]  /*1c30*/  LDL R184, [R1+0x80] ;  /* 0x0000800001b87983 */ /* 0x000f220000100800 */
[----:B------:R-:W-:Y:S01]  /*1c40*/  FFMA.FTZ R20, R180, R171, R20 ;  /* 0x000000abb4147223 */ /* 0x000fe20000010014 */
[----:B------:R-:W-:Y:S01]  /*1c50*/  FFMA.FTZ R19, R175, R251, R19 ;  /* 0x000000fbaf137223 */ /* 0x000fe20000010013 */
[----:B--2---:R-:W-:-:S05]  /*1c60*/  HADD2.F32 R173, -RZ, R173.H0_H0 ;  /* 0x200000adffad7230 */ /* 0x004fca0000004100 */
[----:B------:R-:W-:Y:S01]  /*1c70*/  FMUL.FTZ R173, R180, R173 ;  /* 0x000000adb4ad7220 */ /* 0x000fe20000410000 */
[----:B------:R-:W-:Y:S02]  /*1c80*/  FMUL.FTZ R180, R179, UR29 ;  /* 0x0000001db3b47c20 */ /* 0x000fe40008410000 */
[----:B------:R-:W2:Y:S01]  /*1c90*/  LDL.S16 R179, [R1+0xc4] ;  /* 0x0000c40001b37983 */ /* 0x000ea20000100600 */
[----:B---3--:R-:W-:Y:S02]  /*1ca0*/  HADD2.F32 R175, -RZ, R174.H0_H0 ;  /* 0x200000aeffaf7230 */ /* 0x008fe40000004100 */
[----:B------:R-:W-:Y:S02]  /*1cb0*/  FADD.FTZ R174, R178, -UR9 ;  /* 0x80000009b2ae7e21 */ /* 0x000fe40008010000 */
[----:B------:R-:W3:Y:S02]  /*1cc0*/  LDL R178, [R1+0x84] ;  /* 0x0000840001b27983 */ /* 0x000ee40000100800 */
[----:B------:R-:W-:Y:S01]  /*1cd0*/  FMUL.FTZ R174, R174, UR29 ;  /* 0x0000001daeae7c20 */ /* 0x000fe20008410000 */
[----:B----4-:R-:W-:-:S03]  /*1ce0*/  HADD2.F32 R176, -RZ, R176.H0_H0 ;  /* 0x200000b0ffb07230 */ /* 0x010fc60000004100 */
[C---:B------:R-:W-:Y:S02]  /*1cf0*/  FFMA.FTZ R22, R182.reuse, R174, R22 ;  /* 0x000000aeb6167223 */ /* 0x040fe40000010016 */
[----:B------:R-:W-:Y:S01]  /*1d00*/  FMUL.FTZ R182, R182, R176 ;  /* 0x000000b0b6b67220 */ /* 0x000fe20000410000 */
[----:B------:R-:W-:Y:S02]  /*1d10*/  HADD2.F32 R176, -RZ, R3.H0_H0 ;  /* 0x20000003ffb07230 */ /* 0x000fe40000004100 */
[----:B------:R-:W4:Y:S01]  /*1d20*/  LDL.S16 R3, [R1+0xd8] ;  /* 0x0000d80001037983 */ /* 0x000f220000100600 */
[----:B------:R-:W-:Y:S01]  /*1d30*/  FMUL.FTZ R172, R172, UR29 ;  /* 0x0000001dacac7c20 */ /* 0x000fe20008410000 */
[----:B------:R-:W-:-:S03]  /*1d40*/  FMUL.FTZ R175, R181, R175 ;  /* 0x000000afb5af7220 */ /* 0x000fc60000410000 */
[----:B------:R-:W-:Y:S01]  /*1d50*/  FFMA.FTZ R21, R181, R172, R21 ;  /* 0x000000acb5157223 */ /* 0x000fe20000010015 */
[----:B------:R-:W-:Y:S01]  /*1d60*/  FMUL.FTZ R181, R177, UR29 ;  /* 0x0000001db1b57c20 */ /* 0x000fe20008410000 */
[----:B------:R-:W-:Y:S01]  /*1d70*/  FADD.FTZ R177, R185, -UR9 ;  /* 0x80000009b9b17e21 */ /* 0x000fe20008010000 */
[C---:B------:R-:W-:Y:S01]  /*1d80*/  FFMA.FTZ R23, R183.reuse, R180, R23 ;  /* 0x000000b4b7177223 */ /* 0x040fe20000010017 */
[----:B------:R-:W-:Y:S01]  /*1d90*/  FMUL.FTZ R183, R183, R176 ;  /* 0x000000b0b7b77220 */ /* 0x000fe20000410000 */
[----:B------:R-:W-:Y:S02]  /*1da0*/  HADD2.F32 R176, -RZ, R184.H0_H0 ;  /* 0x200000b8ffb07230 */ /* 0x000fe40000004100 */
[----:B------:R-:W-:Y:S01]  /*1db0*/  FMUL.FTZ R184, R177, UR29 ;  /* 0x0000001db1b87c20 */ /* 0x000fe20008410000 */
[----:B------:R-:W-:-:S04]  /*1dc0*/  FADD.FTZ R177, R186, -UR9 ;  /* 0x80000009bab17e21 */ /* 0x000fc80008010000 */
[----:B------:R-:W-:Y:S01]  /*1dd0*/  FMUL.FTZ R186, R177, UR29 ;  /* 0x0000001db1ba7c20 */ /* 0x000fe20008410000 */
[----:B------:R-:W-:-:S04]  /*1de0*/  FADD.FTZ R177, R187, -UR9 ;  /* 0x80000009bbb17e21 */ /* 0x000fc80008010000 */
[----:B------:R-:W-:Y:S01]  /*1df0*/  FMUL.FTZ R187, R177, UR29 ;  /* 0x0000001db1bb7c20 */ /* 0x000fe20008410000 */
[----:B------:R-:W-:Y:S02]  /*1e00*/  FADD.FTZ R177, R192, -UR9 ;  /* 0x80000009c0b17e21 */ /* 0x000fe40008010000 */
[----:B------:R-:W4:Y:S01]  /*1e10*/  LDL R192, [R1+0x88] ;  /* 0x0000880001c07983 */ /* 0x000f220000100800 */
[----:B------:R-:W-:Y:S01]  /*1e20*/  FMUL.FTZ R185, R188, R176 ;  /* 0x000000b0bcb97220 */ /* 0x000fe20000410000 */
[C---:B------:R-:W-:Y:S01]  /*1e30*/  FFMA.FTZ R25, R189.reuse, R184, R25 ;  /* 0x000000b8bd197223 */ /* 0x040fe20000010019 */
[----:B------:R-:W-:Y:S01]  /*1e40*/  FFMA.FTZ R26, R190, R186, R26 ;  /* 0x000000babe1a7223 */ /* 0x000fe2000001001a */
[----:B--2---:R-:W-:Y:S02]  /*1e50*/  HADD2.F32 R176, -RZ, R179.H0_H0 ;  /* 0x200000b3ffb07230 */ /* 0x004fe40000004100 */
[----:B------:R-:W2:Y:S03]  /*1e60*/  LDL.S16 R179, [R1+0xc2] ;  /* 0x0000c20001b37983 */ /* 0x000ea60000100600 */
[----:B------:R-:W-:Y:S01]  /*1e70*/  FMUL.FTZ R189, R189, R176 ;  /* 0x000000b0bdbd7220 */ /* 0x000fe20000410000 */
[----:B---3--:R-:W-:-:S02]  /*1e80*/  HADD2.F32 R176, -RZ, R178.H0_H0 ;  /* 0x200000b2ffb07230 */ /* 0x008fc40000004100 */
[----:B------:R-:W3:Y:S03]  /*1e90*/  LDL R178, [R1+0x8c] ;  /* 0x00008c0001b27983 */ /* 0x000ee60000100800 */
[----:B------:R-:W-:Y:S01]  /*1ea0*/  FMUL.FTZ R190, R190, R176 ;  /* 0x000000b0bebe7220 */ /* 0x000fe20000410000 */
[----:B----4-:R-:W-:Y:S02]  /*1eb0*/  HADD2.F32 R176, -RZ, R3.H0_H0 ;  /* 0x20000003ffb07230 */ /* 0x010fe40000004100 */
[----:B------:R-:W4:Y:S01]  /*1ec0*/  LDL.S16 R3, [R1+0xd6] ;  /* 0x0000d60001037983 */ /* 0x000f220000100600 */
[----:B------:R-:W-:Y:S01]  /*1ed0*/  FFMA.FTZ R24, R188, R181, R24 ;  /* 0x000000b5bc187223 */ /* 0x000fe20000010018 */
[----:B------:R-:W-:Y:S01]  /*1ee0*/  FMUL.FTZ R188, R177, UR29 ;  /* 0x0000001db1bc7c20 */ /* 0x000fe20008410000 */
[----:B------:R-:W-:Y:S01]  /*1ef0*/  FADD.FTZ R177, R193, -UR9 ;  /* 0x80000009c1b17e21 */ /* 0x000fe20008010000 */
[C---:B------:R-:W-:Y:S01]  /*1f00*/  FFMA.FTZ R27, R191.reuse, R187, R27 ;  /* 0x000000bbbf1b7223 */ /* 0x040fe2000001001b */
[----:B------:R-:W-:Y:S01]  /*1f10*/  FMUL.FTZ R191, R191, R176 ;  /* 0x000000b0bfbf7220 */ /* 0x000fe20000410000 */
[----:B------:R-:W-:-:S02]  /*1f20*/  HADD2.F32 R176, -RZ, R192.H0_H0 ;  /* 0x200000c0ffb07230 */ /* 0x000fc40000004100 */
[----:B------:R-:W-:Y:S01]  /*1f30*/  FMUL.FTZ R192, R177, UR29 ;  /* 0x0000001db1c07c20 */ /* 0x000fe20008410000 */
[----:B------:R-:W-:-:S04]  /*1f40*/  FADD.FTZ R177, R194, -UR9 ;  /* 0x80000009c2b17e21 */ /* 0x000fc80008010000 */
[----:B------:R-:W-:Y:S01]  /*1f50*/  FMUL.FTZ R194, R177, UR29 ;  /* 0x0000001db1c27c20 */ /* 0x000fe20008410000 */
[----:B------:R-:W-:Y:S01]  /*1f60*/  FADD.FTZ R177, R195, -UR9 ;  /* 0x80000009c3b17e21 */ /* 0x000fe20008010000 */
[----:B------:R-:W-:-:S03]  /*1f70*/  FMUL.FTZ R193, R196, R176 ;  /* 0x000000b0c4c17220 */ /* 0x000fc60000410000 */
[----:B------:R-:W-:Y:S01]  /*1f80*/  FMUL.FTZ R195, R177, UR29 ;  /* 0x0000001db1c37c20 */ /* 0x000fe20008410000 */
[----:B------:R-:W-:Y:S02]  /*1f90*/  FADD.FTZ R177, R200, -UR9 ;  /* 0x80000009c8b17e21 */ /* 0x000fe40008010000 */
[----:B------:R-:W4:Y:S01]  /*1fa0*/  LDL R200, [R1+0x90] ;  /* 0x0000900001c87983 */ /* 0x000f220000100800 */
[C---:B------:R-:W-:Y:S01]  /*1fb0*/  FFMA.FTZ R29, R197.reuse, R192, R29 ;  /* 0x000000c0c51d7223 */ /* 0x040fe2000001001d */
[----:B------:R-:W-:Y:S01]  /*1fc0*/  FFMA.FTZ R30, R198, R194, R30 ;  /* 0x000000c2c61e7223 */ /* 0x000fe2000001001e */
[----:B--2---:R-:W-:Y:S02]  /*1fd0*/  HADD2.F32 R176, -RZ, R179.H0_H0 ;  /* 0x200000b3ffb07230 */ /* 0x004fe40000004100 */
[----:B------:R-:W2:Y:S03]  /*1fe0*/  LDL.S16 R179, [R1+0xc0] ;  /* 0x0000c00001b37983 */ /* 0x000ea60000100600 */
[----:B------:R-:W-:Y:S01]  /*1ff0*/  FMUL.FTZ R197, R197, R176 ;  /* 0x000000b0c5c57220 */ /* 0x000fe20000410000 */
[----:B---3--:R-:W-:-:S02]  /*2000*/  HADD2.F32 R176, -RZ, R178.H0_H0 ;  /* 0x200000b2ffb07230 */ /* 0x008fc40000004100 */
[----:B------:R-:W3:Y:S03]  /*2010*/  LDL.S16 R178, [R1+0xd4] ;  /* 0x0000d40001b27983 */ /* 0x000ee60000100600 */
[----:B------:R-:W-:Y:S01]  /*2020*/  FMUL.FTZ R198, R198, R176 ;  /* 0x000000b0c6c67220 */ /* 0x000fe20000410000 */
[----:B----4-:R-:W-:Y:S02]  /*2030*/  HADD2.F32 R176, -RZ, R3.H0_H0 ;  /* 0x20000003ffb07230 */ /* 0x010fe40000004100 */
[----:B------:R-:W4:Y:S01]  /*2040*/  LDL R3, [R1+0x94] ;  /* 0x0000940001037983 */ /* 0x000f220000100800 */
[C---:B------:R-:W-:Y:S01]  /*2050*/  FFMA.FTZ R31, R199.reuse, R195, R31 ;  /* 0x000000c3c71f7223 */ /* 0x040fe2000001001f */
[----:B------:R-:W-:Y:S01]  /*2060*/  FFMA.FTZ R28, R196, R188, R28 ;  /* 0x000000bcc41c7223 */ /* 0x000fe2000001001c */
[----:B------:R-:W-:Y:S01]  /*2070*/  FMUL.FTZ R199, R199, R176 ;  /* 0x000000b0c7c77220 */ /* 0x000fe20000410000 */
[----:B------:R-:W-:Y:S01]  /*2080*/  FMUL.FTZ R196, R177, UR29 ;  /* 0x0000001db1c47c20 */ /* 0x000fe20008410000 */
[----:B------:R-:W-:Y:S01]  /*2090*/  FADD.FTZ R177, R201, -UR9 ;  /* 0x80000009c9b17e21 */ /* 0x000fe20008010000 */
[----:B------:R-:W-:-:S03]  /*20a0*/  HADD2.F32 R176, -RZ, R200.H0_H0 ;  /* 0x200000c8ffb07230 */ /* 0x000fc60000004100 */
[----:B------:R-:W-:Y:S01]  /*20b0*/  FMUL.FTZ R200, R177, UR29 ;  /* 0x0000001db1c87c20 */ /* 0x000fe20008410000 */
[----:B------:R-:W-:Y:S01]  /*20c0*/  FADD.FTZ R177, R202, -UR9 ;  /* 0x80000009cab17e21 */ /* 0x000fe20008010000 */
[----:B------:R-:W-:Y:S02]  /*20d0*/  FMUL.FTZ R201, R204, R176 ;  /* 0x000000b0ccc97220 */ /* 0x000fe40000410000 */
[----:B------:R-:W-:Y:S01]  /*20e0*/  FFMA.FTZ R105, R205, R200, R105 ;  /* 0x000000c8cd697223 */ /* 0x000fe20000010069 */
[----:B------:R-:W-:Y:S01]  /*20f0*/  FMUL.FTZ R202, R177, UR29 ;  /* 0x0000001db1ca7c20 */ /* 0x000fe20008410000 */
[----:B------:R-:W-:-:S03]  /*2100*/  FADD.FTZ R177, R203, -UR9 ;  /* 0x80000009cbb17e21 */ /* 0x000fc60008010000 */
[----:B------:R-:W-:Y:S01]  /*2110*/  FFMA.FTZ R106, R206, R202, R106 ;  /* 0x000000cace6a7223 */ /* 0x000fe2000001006a */
[----:B------:R-:W-:Y:S01]  /*2120*/  FMUL.FTZ R203, R177, UR29 ;  /* 0x0000001db1cb7c20 */ /* 0x000fe20008410000 */
[----:B------:R-:W-:-:S03]  /*2130*/  FADD.FTZ R177, R208, -UR9 ;  /* 0x80000009d0b17e21 */ /* 0x000fc60008010000 */
[----:B------:R-:W-:Y:S01]  /*2140*/  FFMA.FTZ R107, R207, R203, R107 ;  /* 0x000000cbcf6b7223 */ /* 0x000fe2000001006b */
[----:B--2---:R-:W-:Y:S02]  /*2150*/  HADD2.F32 R176, -RZ, R179.H0_H0 ;  /* 0x200000b3ffb07230 */ /* 0x004fe40000004100 */
[----:B------:R-:W2:Y:S03]  /*2160*/  LDL R179, [R1+0x9c] ;  /* 0x00009c0001b37983 */ /* 0x000ea60000100800 */
[----:B------:R-:W-:Y:S01]  /*2170*/  FMUL.FTZ R205, R205, R176 ;  /* 0x000000b0cdcd7220 */ /* 0x000fe20000410000 */
[----:B----4-:R-:W-:Y:S02]  /*2180*/  HADD2.F32 R176, -RZ, R3.H0_H0 ;  /* 0x20000003ffb07230 */ /* 0x010fe40000004100 */
[----:B------:R-:W4:Y:S03]  /*2190*/  LDL.S16 R3, [R1+0xbe] ;  /* 0x0000be0001037983 */ /* 0x000f260000100600 */
[----:B------:R-:W-:Y:S01]  /*21a0*/  FMUL.FTZ R206, R206, R176 ;  /* 0x000000b0cece7220 */ /* 0x000fe20000410000 */
[----:B---3--:R-:W-:-:S02]  /*21b0*/  HADD2.F32 R176, -RZ, R178.H0_H0 ;  /* 0x200000b2ffb07230 */ /* 0x008fc40000004100 */
[----:B------:R-:W3:Y:S03]  /*21c0*/  LDL.S16 R178, [R1+0xd2] ;  /* 0x0000d20001b27983 */ /* 0x000ee60000100600 */
[----:B------:R-:W-:Y:S01]  /*21d0*/  FMUL.FTZ R207, R207, R176 ;  /* 0x000000b0cfcf7220 */ /* 0x000fe20000410000 */
[----:B------:R-:W2:Y:S04]  /*21e0*/  LDL.LU R208, [R1+0x54] ;  /* 0x0000540001d07983 */ /* 0x000ea80000300800 */
[----:B------:R-:W4:Y:S01]  /*21f0*/  LDL R176, [R1+0x98] ;  /* 0x0000980001b07983 */ /* 0x000f220000100800 */
[----:B------:R-:W-:Y:S01]  /*2200*/  FFMA.FTZ R104, R204, R196, R104 ;  /* 0x000000c4cc687223 */ /* 0x000fe20000010068 */
[----:B------:R-:W-:Y:S01]  /*2210*/  FMUL.FTZ R204, R177, UR29 ;  /* 0x0000001db1cc7c20 */ /* 0x000fe20008410000 */
[----:B------:R-:W-:-:S03]  /*2220*/  FADD.FTZ R177, R209, -UR9 ;  /* 0x80000009d1b17e21 */ /* 0x000fc60008010000 */
[----:B--2---:R-:W-:Y:S01]  /*2230*/  FFMA.FTZ R208, R212, R204, R208 ;  /* 0x000000ccd4d07223 */ /* 0x004fe200000100d0 */
[----:B----4-:R-:W-:-:S04]  /*2240*/  HADD2.F32 R176, -RZ, R176.H0_H0 ;  /* 0x200000b0ffb07230 */ /* 0x010fc80000004100 */
[----:B------:R0:W-:Y:S01]  /*2250*/  STL [R1+0x54], R208 ;  /* 0x000054d001007387 */ /* 0x0001e20000100800 */
[----:B------:R-:W-:Y:S01]  /*2260*/  FMUL.FTZ R209, R212, R176 ;  /* 0x000000b0d4d17220 */ /* 0x000fe20000410000 */
[----:B------:R-:W-:Y:S02]  /*2270*/  HADD2.F32 R176, -RZ, R3.H0_H0 ;  /* 0x20000003ffb07230 */ /* 0x000fe40000004100 */
[----:B------:R-:W2:Y:S01]  /*2280*/  LDL.LU R212, [R1+0x60] ;  /* 0x0000600001d47983 */ /* 0x000ea20000300800 */
[----:B0-----:R-:W-:-:S03]  /*2290*/  FMUL.FTZ R208, R177, UR29 ;  /* 0x0000001db1d07c20 */ /* 0x001fc60008410000 */
[----:B------:R-:W4:Y:S01]  /*22a0*/  LDL R3, [R1+0xa0] ;  /* 0x0000a00001037983 */ /* 0x000f220000100800 */
[----:B------:R-:W-:-:S03]  /*22b0*/  FADD.FTZ R177, R210, -UR9 ;  /* 0x80000009d2b17e21 */ /* 0x000fc60008010000 */
[----:B------:R-:W3:Y:S02]  /*22c0*/  LDL.LU R210, [R1+0x58] ;  /* 0x0000580001d27983 */ /* 0x000ee40000300800 */
[C---:B---3--:R-:W-:Y:S01]  /*22d0*/  FFMA.FTZ R210, R213.reuse, R208, R210 ;  /* 0x000000d0d5d27223 */ /* 0x048fe200000100d2 */
[----:B------:R-:W-:Y:S01]  /*22e0*/  FMUL.FTZ R213, R213, R176 ;  /* 0x000000b0d5d57220 */ /* 0x000fe20000410000 */
[----:B------:R-:W-:-:S03]  /*22f0*/  HADD2.F32 R176, -RZ, R179.H0_H0 ;  /* 0x200000b3ffb07230 */ /* 0x000fc60000004100 */
[----:B------:R0:W-:Y:S04]  /*2300*/  STL [R1+0x58], R210 ;  /* 0x000058d201007387 */ /* 0x0001e80000100800 */
[----:B------:R-:W3:Y:S01]  /*2310*/  LDL.S16 R179, [R1+0xbc] ;  /* 0x0000bc0001b37983 */ /* 0x000ee20000100600 */
[----:B0-----:R-:W-:Y:S01]  /*2320*/  FMUL.FTZ R210, R177, UR29 ;  /* 0x0000001db1d27c20 */ /* 0x001fe20008410000 */
[----:B------:R-:W-:Y:S02]  /*2330*/  FADD.FTZ R177, R211, -UR9 ;  /* 0x80000009d3b17e21 */ /* 0x000fe40008010000 */
[----:B------:R-:W2:Y:S02]  /*2340*/  LDL.LU R211, [R1+0x5c] ;  /* 0x00005c0001d37983 */ /* 0x000ea40000300800 */
[C---:B--2---:R-:W-:Y:S01]  /*2350*/  FFMA.FTZ R211, R214.reuse, R210, R211 ;  /* 0x000000d2d6d37223 */ /* 0x044fe200000100d3 */
[----:B------:R-:W-:Y:S01]  /*2360*/  FMUL.FTZ R214, R214, R176 ;  /* 0x000000b0d6d67220 */ /* 0x000fe20000410000 */
[----:B------:R-:W-:-:S03]  /*2370*/  HADD2.F32 R176, -RZ, R178.H0_H0 ;  /* 0x200000b2ffb07230 */ /* 0x000fc60000004100 */
[----:B------:R0:W-:Y:S04]  /*2380*/  STL [R1+0x5c], R211 ;  /* 0x00005cd301007387 */ /* 0x0001e80000100800 */
[----:B------:R-:W2:Y:S01]  /*2390*/  LDL.LU R178, [R1+0x48] ;  /* 0x0000480001b27983 */ /* 0x000ea20000300800 */
[----:B0-----:R-:W-:Y:S01]  /*23a0*/  FMUL.FTZ R211, R177, UR29 ;  /* 0x0000001db1d37c20 */ /* 0x001fe20008410000 */
[----:B------:R-:W-:Y:S02]  /*23b0*/  FADD.FTZ R177, R216, -UR9 ;  /* 0x80000009d8b17e21 */ /* 0x000fe40008010000 */
[----:B------:R-:W2:Y:S01]  /*23c0*/  LDL.LU R216, [R1+0x44] ;  /* 0x0000440001d87983 */ /* 0x000ea20000300800 */
[C---:B------:R-:W-:Y:S01]  /*23d0*/  FFMA.FTZ R212, R215.reuse, R211, R212 ;  /* 0x000000d3d7d47223 */ /* 0x040fe200000100d4 */
[----:B------:R-:W-:Y:S01]  /*23e0*/  FMUL.FTZ R215, R215, R176 ;  /* 0x000000b0d7d77220 */ /* 0x000fe20000410000 */
[----:B----4-:R-:W-:-:S03]  /*23f0*/  HADD2.F32 R176, -RZ, R3.H0_H0 ;  /* 0x20000003ffb07230 */ /* 0x010fc60000004100 */
[----:B------:R0:W-:Y:S04]  /*2400*/  STL [R1+0x60], R212 ;  /* 0x000060d401007387 */ /* 0x0001e80000100800 */
[----:B------:R-:W4:Y:S01]  /*2410*/  LDL R3, [R1+0xa4] ;  /* 0x0000a40001037983 */ /* 0x000f220000100800 */
[----:B0-----:R-:W-:Y:S01]  /*2420*/  FMUL.FTZ R212, R177, UR29 ;  /* 0x0000001db1d47c20 */ /* 0x001fe20008410000 */
[----:B------:R-:W-:Y:S01]  /*2430*/  FADD.FTZ R177, R217, -UR9 ;  /* 0x80000009d9b17e21 */ /* 0x000fe20008010000 */
[C---:B------:R-:W-:Y:S01]  /*2440*/  FMUL.FTZ R217, R220.reuse, R176 ;  /* 0x000000b0dcd97220 */ /* 0x040fe20000410000 */
[----:B---3--:R-:W-:Y:S02]  /*2450*/  HADD2.F32 R176, -RZ, R179.H0_H0 ;  /* 0x200000b3ffb07230 */ /* 0x008fe40000004100 */
[----:B--2---:R-:W-:-:S02]  /*2460*/  FFMA.FTZ R216, R220, R212, R216 ;  /* 0x000000d4dcd87223 */ /* 0x004fc400000100d8 */
[----:B------:R-:W2:Y:S04]  /*2470*/  LDL.LU R220, [R1+0x4c] ;  /* 0x00004c0001dc7983 */ /* 0x000ea80000300800 */
[----:B------:R0:W-:Y:S04]  /*2480*/  STL [R1+0x44], R216 ;  /* 0x000044d801007387 */ /* 0x0001e80000100800 */
[----:B------:R-:W3:Y:S01]  /*2490*/  LDL.S16 R179, [R1+0xd0] ;  /* 0x0000d00001b37983 */ /* 0x000ee20000100600 */
[----:B0-----:R-:W-:-:S04]  /*24a0*/  FMUL.FTZ R216, R177, UR29 ;  /* 0x0000001db1d87c20 */ /* 0x001fc80008410000 */
[----:B------:R-:W-:-:S05]  /*24b0*/  FFMA.FTZ R178, R221, R216, R178 ;  /* 0x000000d8ddb27223 */ /* 0x000fca00000100b2 */
[----:B------:R4:W-:Y:S02]  /*24c0*/  STL [R1+0x48], R178 ;  /* 0x000048b201007387 */ /* 0x0009e40000100800 */
[----:B----4-:R-:W-:Y:S02]  /*24d0*/  HADD2.F32 R178, -RZ, R3.H0_H0 ;  /* 0x20000003ffb27230 */ /* 0x010fe40000004100 */
[----:B------:R-:W4:Y:S01]  /*24e0*/  LDL.LU R3, [R1+0x50] ;  /* 0x0000500001037983 */ /* 0x000f220000300800 */
[----:B------:R-:W-:Y:S01]  /*24f0*/  FADD.FTZ R177, R218, -UR9 ;  /* 0x80000009dab17e21 */ /* 0x000fe20008010000 */
[----:B------:R-:W-:Y:S01]  /*2500*/  FMUL.FTZ R221, R221, R176 ;  /* 0x000000b0dddd7220 */ /* 0x000fe20000410000 */
[----:B------:R-:W-:Y:S02]  /*2510*/  FFMA.FTZ R176, R0, R160, RZ ;  /* 0x000000a000b07223 */ /* 0x000fe400000100ff */
[----:B------:R-:W-:Y:S02]  /*2520*/  FMUL.FTZ R218, R177, UR29 ;  /* 0x0000001db1da7c20 */ /* 0x000fe40008410000 */
[----:B------:R-:W-:-:S04]  /*2530*/  FFMA.FTZ R176, R161, R165, R176 ;  /* 0x000000a5a1b07223 */ /* 0x000fc800000100b0 */
[----:B------:R-:W-:-:S04]  /*2540*/  FFMA.FTZ R176, R162, R163, R176 ;  /* 0x000000a3a2b07223 */ /* 0x000fc800000100b0 */
[----:B------:R-:W-:Y:S01]  /*2550*/  FFMA.FTZ R176, R2, R252, R176 ;  /* 0x000000fc02b07223 */ /* 0x000fe200000100b0 */
[----:B--2---:R-:W-:-:S05]  /*2560*/  FFMA.FTZ R220, R222, R218, R220 ;  /* 0x000000dadedc7223 */ /* 0x004fca00000100dc */
[----:B------:R0:W-:Y:S04]  /*2570*/  STL [R1+0x4c], R220 ;  /* 0x00004cdc01007387 */ /* 0x0001e80000100800 */
[----:B------:R-:W2:Y:S01]  /*2580*/  LDL R2, [R1+0xa8] ;  /* 0x0000a80001027983 */ /* 0x000ea20000100800 */
[----:B------:R-:W-:Y:S01]  /*2590*/  FMUL.FTZ R222, R222, R178 ;  /* 0x000000b2dede7220 */ /* 0x000fe20000410000 */
[----:B------:R-:W-:-:S04]  /*25a0*/  FADD.FTZ R178, R219, -UR9 ;  /* 0x80000009dbb27e21 */ /* 0x000fc80008010000 */
[----:B------:R-:W-:Y:S01]  /*25b0*/  FMUL.FTZ R219, R178, UR29 ;  /* 0x0000001db2db7c20 */ /* 0x000fe20008410000 */
[----:B---3--:R-:W-:Y:S02]  /*25c0*/  HADD2.F32 R178, -RZ, R179.H0_H0 ;  /* 0x200000b3ffb27230 */ /* 0x008fe40000004100 */
[----:B------:R-:W3:Y:S01]  /*25d0*/  LDL.S16 R179, [R1+0xba] ;  /* 0x0000ba0001b37983 */ /* 0x000ee20000100600 */
[C---:B----4-:R-:W-:Y:S02]  /*25e0*/  FFMA.FTZ R3, R223.reuse, R219, R3 ;  /* 0x000000dbdf037223 */ /* 0x050fe40000010003 */
[----:B------:R-:W-:Y:S01]  /*25f0*/  FMUL.FTZ R223, R223, R178 ;  /* 0x000000b2dfdf7220 */ /* 0x000fe20000410000 */
[----:B------:R-:W-:Y:S02]  /*2600*/  FADD.FTZ R178, R224, -UR9 ;  /* 0x80000009e0b27e21 */ /* 0x000fe40008010000 */
[----:B------:R1:W-:Y:S04]  /*2610*/  STL [R1+0x50], R3 ;  /* 0x0000500301007387 */ /* 0x0003e80000100800 */
[----:B------:R-:W4:Y:S01]  /*2620*/  LDL.LU R224, [R1+0x34] ;  /* 0x0000340001e07983 */ /* 0x000f220000300800 */
[----:B0-----:R-:W-:-:S03]  /*2630*/  FMUL.FTZ R220, R178, UR29 ;  /* 0x0000001db2dc7c20 */ /* 0x001fc60008410000 */
[----:B-1----:R-:W3:Y:S01]  /*2640*/  LDL.LU R3, [R1+0x38] ;  /* 0x0000380001037983 */ /* 0x002ee20000300800 */
[----:B--2---:R-:W-:-:S03]  /*2650*/  HADD2.F32 R178, -RZ, R2.H0_H0 ;  /* 0x20000002ffb27230 */ /* 0x004fc60000004100 */
[----:B------:R-:W2:Y:S01]  /*2660*/  LDL R2, [R1+0xac] ;  /* 0x0000ac0001027983 */ /* 0x000ea20000100800 */
[----:B----4-:R-:W-:-:S05]  /*2670*/  FFMA.FTZ R224, R228, R220, R224 ;  /* 0x000000dce4e07223 */ /* 0x010fca00000100e0 */
[----:B------:R0:W-:Y:S02]  /*2680*/  STL [R1+0x34], R224 ;  /* 0x000034e001007387 */ /* 0x0001e40000100800 */
[----:B0-----:R-:W-:Y:S01]  /*2690*/  FMUL.FTZ R224, R228, R178 ;  /* 0x000000b2e4e07220 */ /* 0x001fe20000410000 */
[----:B------:R-:W-:Y:S01]  /*26a0*/  FADD.FTZ R178, R225, -UR9 ;  /* 0x80000009e1b27e21 */ /* 0x000fe20008010000 */
[----:B------:R-:W4:Y:S03]  /*26b0*/  LDL.LU R228, [R1+0x3c] ;  /* 0x00003c0001e47983 */ /* 0x000f260000300800 */
[----:B------:R-:W-:Y:S01]  /*26c0*/  FMUL.FTZ R225, R178, UR29 ;  /* 0x0000001db2e17c20 */ /* 0x000fe20008410000 */
[----:B---3--:R-:W-:Y:S02]  /*26d0*/  HADD2.F32 R178, -RZ, R179.H0_H0 ;  /* 0x200000b3ffb27230 */ /* 0x008fe40000004100 */
[----:B------:R-:W3:Y:S01]  /*26e0*/  LDL.S16 R179, [R1+0xce] ;  /* 0x0000ce0001b37983 */ /* 0x000ee20000100600 */
[----:B------:R-:W-:-:S02]  /*26f0*/  FFMA.FTZ R3, R229, R225, R3 ;  /* 0x000000e1e5037223 */ /* 0x000fc40000010003 */
[----:B------:R-:W-:Y:S01]  /*2700*/  FMUL.FTZ R229, R229, R178 ;  /* 0x000000b2e5e57220 */ /* 0x000fe20000410000 */
[----:B------:R-:W-:Y:S02]  /*2710*/  FADD.FTZ R178, R226, -UR9 ;  /* 0x80000009e2b27e21 */ /* 0x000fe40008010000 */
[----:B------:R0:W-:Y:S02]  /*2720*/  STL [R1+0x38], R3 ;  /* 0x0000380301007387 */ /* 0x0001e40000100800 */
[----:B------:R-:W-:Y:S01]  /*2730*/  FMUL.FTZ R226, R178, UR29 ;  /* 0x0000001db2e27c20 */ /* 0x000fe20008410000 */
[----:B--2---:R-:W-:Y:S02]  /*2740*/  HADD2.F32 R178, -RZ, R2.H0_H0 ;  /* 0x20000002ffb27230 */ /* 0x004fe40000004100 */
[----:B------:R-:W2:Y:S04]  /*2750*/  LDL.LU R2, [R1+0x40] ;  /* 0x0000400001027983 */ /* 0x000ea80000300800 */
[----:B0-----:R-:W2:Y:S01]  /*2760*/  LDL R3, [R1+0xb0] ;  /* 0x0000b00001037983 */ /* 0x001ea20000100800 */
[C---:B----4-:R-:W-:Y:S01]  /*2770*/  FFMA.FTZ R228, R230.reuse, R226, R228 ;  /* 0x000000e2e6e47223 */ /* 0x050fe200000100e4 */
[----:B------:R-:W-:Y:S01]  /*2780*/  FMUL.FTZ R230, R230, R178 ;  /* 0x000000b2e6e67220 */ /* 0x000fe20000410000 */
[----:B------:R-:W-:-:S04]  /*2790*/  FADD.FTZ R178, R227, -UR9 ;  /* 0x80000009e3b27e21 */ /* 0x000fc80008010000 */
[----:B------:R-:W-:Y:S01]  /*27a0*/  FMUL.FTZ R227, R178, UR29 ;  /* 0x0000001db2e37c20 */ /* 0x000fe20008410000 */
[----:B---3--:R-:W-:Y:S01]  /*27b0*/  HADD2.F32 R178, -RZ, R179.H0_H0 ;  /* 0x200000b3ffb27230 */ /* 0x008fe20000004100 */
[----:B------:R-:W-:Y:S02]  /*27c0*/  STL [R1+0x3c], R228 ;  /* 0x00003ce401007387 */ /* 0x000fe40000100800 */
[C---:B--2---:R-:W-:Y:S02]  /*27d0*/  FFMA.FTZ R2, R231.reuse, R227, R2 ;  /* 0x000000e3e7027223 */ /* 0x044fe40000010002 */
[----:B------:R-:W-:Y:S01]  /*27e0*/  FMUL.FTZ R231, R231, R178 ;  /* 0x000000b2e7e77220 */ /* 0x000fe20000410000 */
[----:B------:R-:W-:Y:S02]  /*27f0*/  FADD.FTZ R178, R232, -UR9 ;  /* 0x80000009e8b27e21 */ /* 0x000fe40008010000 */
[----:B------:R0:W-:Y:S04]  /*2800*/  STL [R1+0x40], R2 ;  /* 0x0000400201007387 */ /* 0x0001e80000100800 */
[----:B0-----:R-:W2:Y:S04]  /*2810*/  LDL.S16 R2, [R1+0xb8] ;  /* 0x0000b80001027983 */ /* 0x001ea80000100600 */
[----:B------:R-:W3:Y:S01]  /*2820*/  LDL.LU R232, [R1+0x24] ;  /* 0x0000240001e87983 */ /* 0x000ee20000300800 */
[----:B------:R-:W-:Y:S01]  /*2830*/  FMUL.FTZ R228, R178, UR29 ;  /* 0x0000001db2e47c20 */ /* 0x000fe20008410000 */
[----:B------:R-:W-:-:S02]  /*2840*/  HADD2.F32 R178, -RZ, R3.H0_H0 ;  /* 0x20000003ffb27230 */ /* 0x000fc40000004100 */
[----:B------:R-:W4:Y:S04]  /*2850*/  LDL.LU R3, [R1+0x28] ;  /* 0x0000280001037983 */ /* 0x000f280000300800 */
[----:B------:R-:W4:Y:S01]  /*2860*/  LDL R179, [R1+0xb4] ;  /* 0x0000b40001b37983 */ /* 0x000f220000100800 */
[----:B------:R-:W-:Y:S01]  /*2870*/  FADD.FTZ R73, R73, R237 ;  /* 0x000000ed49497221 */ /* 0x000fe20000010000 */
[----:B------:R-:W-:Y:S01]  /*2880*/  FADD.FTZ R72, R72, R236 ;  /* 0x000000ec48487221 */ /* 0x000fe20000010000 */
[----:B------:R-:W-:-:S04]  /*2890*/  FADD.FTZ R177, RZ, R160 ;  /* 0x000000a0ffb17221 */ /* 0x000fc80000010000 */
        /* <DEDUP_REMOVED lines=22> */
[----:B---3--:R-:W-:-:S05]  /*2a00*/  FFMA.FTZ R232, R236, R228, R232 ;  /* 0x000000e4ece87223 */ /* 0x008fca00000100e8 */
[----:B------:R0:W-:Y:S02]  /*2a10*/  STL [R1+0x24], R232 ;  /* 0x000024e801007387 */ /* 0x0001e40000100800 */
[----:B0-----:R-:W-:Y:S01]  /*2a20*/  FMUL.FTZ R232, R236, R178 ;  /* 0x000000b2ece87220 */ /* 0x001fe20000410000 */
[----:B------:R-:W-:-:S04]  /*2a30*/  FADD.FTZ R178, R233, -UR9 ;  /* 0x80000009e9b27e21 */ /* 0x000fc80008010000 */
[----:B------:R-:W-:Y:S01]  /*2a40*/  FMUL.FTZ R233, R178, UR29 ;  /* 0x0000001db2e97c20 */ /* 0x000fe20008410000 */
[----:B--2---:R-:W-:Y:S02]  /*2a50*/  HADD2.F32 R178, -RZ, R2.H0_H0 ;  /* 0x20000002ffb27230 */ /* 0x004fe40000004100 */
[----:B------:R-:W2:Y:S01]  /*2a60*/  LDL.LU R2, [R1+0x2c] ;  /* 0x00002c0001027983 */ /* 0x000ea20000300800 */
[C---:B----4-:R-:W-:Y:S02]  /*2a70*/  FFMA.FTZ R3, R237.reuse, R233, R3 ;  /* 0x000000e9ed037223 */ /* 0x050fe40000010003 */
[----:B------:R-:W-:Y:S01]  /*2a80*/  FMUL.FTZ R237, R237, R178 ;  /* 0x000000b2eded7220 */ /* 0x000fe20000410000 */
[----:B------:R-:W-:Y:S01]  /*2a90*/  FADD.FTZ R178, R234, -UR9 ;  /* 0x80000009eab27e21 */ /* 0x000fe20008010000 */
[----:B------:R-:W3:Y:S03]  /*2aa0*/  LDL.S16 R236, [R1+0xcc] ;  /* 0x0000cc0001ec7983 */ /* 0x000ee60000100600 */
[----:B------:R-:W-:Y:S01]  /*2ab0*/  FMUL.FTZ R234, R178, UR29 ;  /* 0x0000001db2ea7c20 */ /* 0x000fe20008410000 */
[----:B------:R0:W-:Y:S01]  /*2ac0*/  STL [R1+0x28], R3 ;  /* 0x0000280301007387 */ /* 0x0001e20000100800 */
[----:B------:R-:W-:-:S03]  /*2ad0*/  HADD2.F32 R178, -RZ, R179.H0_H0 ;  /* 0x200000b3ffb27230 */ /* 0x000fc60000004100 */
[----:B0-----:R0:W5:Y:S04]  /*2ae0*/  LDL.LU R3, [R1+0xe4] ;  /* 0x0000e40001037983 */ /* 0x0011680000300800 */
        /* <DEDUP_REMOVED lines=52> */
[C---:B--2---:R-:W-:Y:S01]  /*2e30*/  FFMA.FTZ R2, R238.reuse, R234, R2 ;  /* 0x000000eaee027223 */ /* 0x044fe20000010002 */
[----:B------:R-:W-:Y:S01]  /*2e40*/  FMUL.FTZ R238, R238, R178 ;  /* 0x000000b2eeee7220 */ /* 0x000fe20000410000 */
[----:B------:R-:W-:-:S04]  /*2e50*/  FADD.FTZ R178, R235, -UR9 ;  /* 0x80000009ebb27e21 */ /* 0x000fc80008010000 */
[----:B------:R-:W-:Y:S01]  /*2e60*/  FMUL.FTZ R235, R178, UR29 ;  /* 0x0000001db2eb7c20 */ /* 0x000fe20008410000 */
[----:B------:R1:W-:Y:S04]  /*2e70*/  STL [R1+0x2c], R2 ;  /* 0x00002c0201007387 */ /* 0x0003e80000100800 */
[----:B-1----:R0:W5:Y:S01]  /*2e80*/  LDL.LU R2, [R1+0xe0] ;  /* 0x0000e00001027983 */ /* 0x0021620000300800 */
[----:B----4-:R-:W-:-:S05]  /*2e90*/  FFMA.FTZ R179, R239, R235, R179 ;  /* 0x000000ebefb37223 */ /* 0x010fca00000100b3 */
[----:B------:R0:W-:Y:S01]  /*2ea0*/  STL [R1+0x30], R179 ;  /* 0x000030b301007387 */ /* 0x0001e20000100800 */
[----:B---3--:R-:W-:Y:S02]  /*2eb0*/  HADD2.F32 R178, -RZ, R236.H0_H0 ;  /* 0x200000ecffb27230 */ /* 0x008fe40000004100 */
[----:B------:R-:W-:-:S03]  /*2ec0*/  FFMA.FTZ R176, R234, R238, R176 ;  /* 0x000000eeeab07223 */ /* 0x000fc600000100b0 */
[----:B------:R-:W-:Y:S01]  /*2ed0*/  FMUL.FTZ R239, R239, R178 ;  /* 0x000000b2efef7220 */ /* 0x000fe20000410000 */
[----:B------:R-:W-:-:S03]  /*2ee0*/  FADD.FTZ R178, R177, R238 ;  /* 0x000000eeb1b27221 */ /* 0x000fc60000010000 */
[----:B------:R-:W-:Y:S01]  /*2ef0*/  FFMA.FTZ R177, R235, R239, R176 ;  /* 0x000000efebb17223 */ /* 0x000fe200000100b0 */
[----:B------:R-:W-:Y:S01]  /*2f00*/  FADD.FTZ R176, R178, R239 ;  /* 0x000000efb2b07221 */ /* 0x000fe20000010000 */
[----:B0-----:R-:W-:Y:S06]  /*2f10*/  BRA `(.L_x_16346) ;  /* 0x00000000009c7947 */ /* 0x001fec0003800000 */
.L_x_16345:
        /* <DEDUP_REMOVED lines=26> */
[----:B------:R-:W-:-:S04]  /*30c0*/  IMAD.WIDE.U32 R124, R124, 0x10, R144 ;  /* 0x000000107c7c7825 */ /* 0x000fc800078e0090 */
[--C-:B------:R-:W-:Y:S02]  /*30d0*/  IMAD.WIDE.U32 R128, R128, 0x10, R144.reuse ;  /* 0x0000001080807825 */ /* 0x100fe400078e0090 */
[----:B------:R-:W5:Y:S02]  /*30e0*/  LDG.E.128 R124, desc[UR18][R124.64] ;  /* 0x000000127c7c7981 */ /* 0x000f64000c1e1d00 */
[--C-:B------:R-:W-:Y:S02]  /*30f0*/  IMAD.WIDE.U32 R132, R132, 0x10, R144.reuse ;  /* 0x0000001084847825 */ /* 0x100fe400078e0090 */
[----:B------:R-:W5:Y:S02]  /*3100*/  LDG.E.128 R128, desc[UR18][R128.64] ;  /* 0x0000001280807981 */ /* 0x000f64000c1e1d00 */
[--C-:B------:R-:W-:Y:S02]  /*3110*/  IMAD.WIDE.U32 R136, R136, 0x10, R144.reuse ;  /* 0x0000001088887825 */ /* 0x100fe400078e0090 */
[----:B------:R-:W5:Y:S02]  /*3120*/  LDG.E.128 R132, desc[UR18][R132.64] ;  /* 0x0000001284847981 */ /* 0x000f64000c1e1d00 */
[----:B------:R-:W-:-:S02]  /*3130*/  IMAD.WIDE.U32 R140, R140, 0x10, R144 ;  /* 0x000000108c8c7825 */ /* 0x000fc400078e0090 */
[----:B------:R-:W5:Y:S02]  /*3140*/  LDG.E.128 R136, desc[UR18][R136.64] ;  /* 0x0000001288887981 */ /* 0x000f64000c1e1d00 */
[----:B------:R-:W-:Y:S02]  /*3150*/  IMAD.WIDE.U32 R144, R110, 0x10, R144 ;  /* 0x000000106e907825 */ /* 0x000fe400078e0090 */
[----:B------:R-:W5:Y:S04]  /*3160*/  LDG.E.128 R108, desc[UR18][R108.64] ;  /* 0x000000126c6c7981 */ /* 0x000f68000c1e1d00 */
[----:B------:R-:W5:Y:S04]  /*3170*/  LDG.E.128 R140, desc[UR18][R140.64] ;  /* 0x000000128c8c7981 */ /* 0x000f68000c1e1d00 */
[----:B------:R-:W5:Y:S02]  /*3180*/  LDG.E.128 R144, desc[UR18][R144.64] ;  /* 0x0000001290907981 */ /* 0x000f64000c1e1d00 */
.L_x_16346:
        /* <DEDUP_REMOVED lines=32> */
.L_x_16348:
[----:B------:R-:W-:Y:S05]  /*3390*/  BSYNC.RECONVERGENT B0 ;  /* 0x0000000000007941 */ /* 0x000fea0003800200 */
.L_x_16347:
[----:B------:R-:W1:Y:S08]  /*33a0*/  S2UR UR10, SR_CgaCtaId ;  /* 0x00000000000a79c3 */ /* 0x000e700000008800 */
[----:B------:R-:W-:Y:S01]  /*33b0*/  BAR.SYNC.DEFER_BLOCKING 0x0 ;  /* 0x0000000000007b1d */ /* 0x000fe20000010000 */
[----:B------:R-:W-:-:S05]  /*33c0*/  UISETP.GE.AND UP3, UPT, UR16, 0x1, UPT ;  /* 0x000000011000788c */ /* 0x000fca000bf66270 */
[----:B------:R-:W-:Y:S01]  /*33d0*/  UMOV UR9, 0x400 ;  /* 0x0000040000097882 */ /* 0x000fe20000000000 */
[----:B------:R-:W-:Y:S05]  /*33e0*/  STL [R1+0xe0], R0 ;  /* 0x0000e00001007387 */ /* 0x000fea0000100800 */
        /* <DEDUP_REMOVED lines=12> */
[----:B------:R-:W-:-:S04]  /*34b0*/  @UP3 UIADD3 UR9, UPT, UPT, UR16, -0x1, URZ ;  /* 0xffffffff10093890 */ /* 0x000fc8000fffe0ff */
[----:B------:R-:W-:Y:S01]  /*34c0*/  @UP3 UIMAD UR9, UR9, UR26, URZ ;  /* 0x0000001a090932a4 */ /* 0x000fe2000f8e02ff */
[----:B------:R-:W-:-:S03]  /*34d0*/  PLOP3.LUT P2, PT, PT, PT, UP3, 0x80, 0x8 ;  /* 0x000000000008781c */ /* 0x000fc60003f4f038 */
[----:B------:R-:W-:-:S04]  /*34e0*/  @UP3 USHF.R.S32.HI UR10, URZ, 0x1f, UR9 ;  /* 0x0000001fff0a3899 */ /* 0x000fc80008011409 */
[----:B------:R-:W-:Y:S01]  /*34f0*/  @UP3 ULEA.HI UR10, UR10, UR9, URZ, 0x2 ;  /* 0x000000090a0a3291 */ /* 0x000fe2000f8f10ff */
[----:B0-----:R-:W-:Y:S01]  /*3500*/  FADD.FTZ R177, R236, R177 ;  /* 0x000000b1ecb17221 */ /* 0x001fe20000010000 */
[----:B------:R-:W-:Y:S01]  /*3510*/  FADD.FTZ R176, R0, R176 ;  /* 0x000000b000b07221 */ /* 0x000fe20000010000 */
[----:B------:R-:W0:Y:S02]  /*3520*/  S2R R236, SR_TID.X ;  /* 0x0000000000ec7919 */ /* 0x000e240000002100 */
[----:B------:R-:W-:Y:S01]  /*3530*/  FADD.FTZ R177, R179, R177 ;  /* 0x000000b1b3b17221 */ /* 0x000fe20000010000 */
[----:B------:R-:W-:Y:S01]  /*3540*/  FADD.FTZ R176, R178, R176 ;  /* 0x000000b0b2b07221 */ /* 0x000fe20000010000 */
[----:B------:R1:W5:Y:S01]  /*3550*/  LDL.LU R0, [R1+0xe0] ;  /* 0x0000e00001007983 */ /* 0x0003620000300800 */
[----:B------:R-:W-:Y:S01]  /*3560*/  MOV R178, UR10 ;  /* 0x0000000a00b27c02 */ /* 0x000fe20008000f00 */
[----:B------:R-:W-:-:S05]  /*3570*/  FMUL.FTZ R177, R177, UR28 ;  /* 0x0000001cb1b17c20 */ /* 0x000fca0008410000 */
[----:B------:R-:W-:Y:S02]  /*3580*/  R2UR UR11, R177 ;  /* 0x00000000b10b72ca */ /* 0x000fe400000e0000 */
[----:B------:R-:W-:Y:S02]  /*3590*/  MOV R177, RZ ;  /* 0x000000ff00b17202 */ /* 0x000fe40000000f00 */
        /* <DEDUP_REMOVED lines=14> */
[----:B------:R-:W-:Y:S01]  /*3680*/  LEA.HI.SX32 R176, R176, R236, 0x1e ;  /* 0x000000ecb0b07211 */ /* 0x000fe200078ff2ff */
[----:B-1----:R-:W-:Y:S07]  /*3690*/  BRA.U UP0, `(.L_x_16349) ;  /* 0x0000000500c87547 */ /* 0x002fee000b800000 */
        /* <DEDUP_REMOVED lines=13> */
[----:B------:R-:W-:-:S07]  /*3770*/  FMUL.FTZ R152, R152, R178 ;  /* 0x000000b298987220 */ /* 0x000fce0000410000 */
.L_x_16351:
[----:B------:R-:W-:Y:S05]  /*3780*/  BRA.U !UP3, `(.L_x_16352) ;  /* 0x000000010b2c7547 */ /* 0x000fea000b800000 */
[----:B------:R-:W-:Y:S02]  /*3790*/  MOV R153, UR11 ;  /* 0x0000000b00997c02 */ /* 0x000fe40008000f00 */
[----:B------:R-:W-:Y:S02]  /*37a0*/  ISETP.LT.AND P1, PT, RZ, UR30, PT ;  /* 0x0000001eff007c0c */ /* 0x000fe4000bf21270 */
[----:B-----5:R-:W-:Y:S01]  /*37b0*/  SHF.R.U64 R178, R2, 0x10, R3 ;  /* 0x0000001002b27819 */ /* 0x020fe20000001203 */
[----:B------:R-:W-:-:S04]  /*37c0*/  FFMA.FTZ R153, R161, R153, UR16 ;  /* 0x00000010a1997e23 */ /* 0x000fc80008010099 */
[----:B------:R-:W-:Y:S01]  /*37d0*/  FADD.FTZ R153, R165, -R153 ;  /* 0x80000099a5997221 */ /* 0x000fe20000010000 */
[----:B------:R-:W-:-:S03]  /*37e0*/  HADD2.F32 R178, -RZ, R178.H0_H0 ;  /* 0x200000b2ffb27230 */ /* 0x000fc60000004100 */
[----:B------:R-:W-:-:S05]  /*37f0*/  FMUL.FTZ R153, R153, UR29 ;  /* 0x0000001d99997c20 */ /* 0x000fca0008410000 */
[----:B------:R-:W-:-:S05]  /*3800*/  FSEL R153, R153, RZ, P1 ;  /* 0x000000ff99997208 */ /* 0x000fca0000800000 */
[----:B------:R-:W-:-:S04]  /*3810*/  FMUL.FTZ R153, R153, UR17 ;  /* 0x0000001199997c20 */ /* 0x000fc80008410000 */
[----:B------:R-:W-:Y:S01]  /*3820*/  FFMA.FTZ R69, R149, R153, R69 ;  /* 0x0000009995457223 */ /* 0x000fe20000010045 */
[----:B------:R-:W-:-:S07]  /*3830*/  FMUL.FTZ R153, R153, R178 ;  /* 0x000000b299997220 */ /* 0x000fce0000410000 */
.L_x_16352:
        /* <DEDUP_REMOVED lines=11> */
.L_x_16353:
[----:B------:R-:W-:Y:S05]  /*38f0*/  BRA.U !UP3, `(.L_x_16354) ;  /* 0x000000090ba07547 */ /* 0x000fea000b800000 */
[----:B------:R-:W2:Y:S01]  /*3900*/  LDL R178, [R1] ;  /* 0x0000000001b27983 */ /* 0x000ea20000100800 */
[----:B------:R-:W-:Y:S02]  /*3910*/  MOV R155, UR11 ;  /* 0x0000000b009b7c02 */ /* 0x000fe40008000f00 */
[----:B------:R-:W-:-:S03]  /*3920*/  ISETP.LT.AND P1, PT, RZ, UR30, PT ;  /* 0x0000001eff007c0c */ /* 0x000fc6000bf21270 */
[----:B--2---:R-:W-:Y:S01]  /*3930*/  FFMA.FTZ R155, R178, R155, UR16 ;  /* 0x00000010b29b7e23 */ /* 0x004fe2000801009b */
[----:B-----5:R-:W-:-:S03]  /*3940*/  SHF.R.U32.HI R178, RZ, 0x10, R3 ;  /* 0x00000010ffb27819 */ /* 0x020fc60000011603 */
[----:B------:R-:W-:Y:S02]  /*3950*/  FADD.FTZ R155, R252, -R155 ;  /* 0x8000009bfc9b7221 */ /* 0x000fe40000010000 */
[----:B------:R-:W-:Y:S02]  /*3960*/  HADD2.F32 R178, -RZ, R178.H0_H0 ;  /* 0x200000b2ffb27230 */ /* 0x000fe40000004100 */
[----:B------:R-:W-:-:S05]  /*3970*/  FMUL.FTZ R155, R155, UR29 ;  /* 0x0000001d9b9b7c20 */ /* 0x000fca0008410000 */
[----:B------:R-:W-:-:S05]  /*3980*/  FSEL R155, R155, RZ, P1 ;  /* 0x000000ff9b9b7208 */ /* 0x000fca0000800000 */
[----:B------:R-:W-:-:S04]  /*3990*/  FMUL.FTZ R155, R155, UR17 ;  /* 0x000000119b9b7c20 */ /* 0x000fc80008410000 */
[----:B------:R-:W-:Y:S01]  /*39a0*/  FFMA.FTZ R71, R151, R155, R71 ;  /* 0x0000009b97477223 */ /* 0x000fe20000010047 */
[----:B------:R-:W-:Y:S01]  /*39b0*/  FMUL.FTZ R155, R155, R178 ;  /* 0x000000b29b9b7220 */ /* 0x000fe20000410000 */
[----:B------:R-:W-:Y:S06]  /*39c0*/  BRA `(.L_x_16354) ;  /* 0x00000008006c7947 */ /* 0x000fec0003800000 */
.L_x_16350:
[----:B------:R-:W2:Y:S01]  /*39d0*/  LDL R178, [R1] ;  /* 0x0000000001b27983 */ /* 0x000ea20000100800 */
[----:B------:R-:W-:Y:S02]  /*39e0*/  MOV R158, UR11 ;  /* 0x0000000b009e7c02 */ /* 0x000fe40008000f00 */
[----:B------:R-:W-:Y:S02]  /*39f0*/  MOV R157, UR11 ;  /* 0x0000000b009d7c02 */ /* 0x000fe40008000f00 */
[----:B------:R-:W-:Y:S01]  /*3a00*/  MOV R156, UR11 ;  /* 0x0000000b009c7c02 */ /* 0x000fe20008000f00 */
[----:B------:R-:W-:Y:S01]  /*3a10*/  FFMA.FTZ R158, R162, R158, UR16 ;  /* 0x00000010a29e7e23 */ /* 0x000fe2000801009e */
[----:B------:R-:W-:Y:S01]  /*3a20*/  MOV R159, UR11 ;  /* 0x0000000b009f7c02 */ /* 0x000fe20008000f00 */
[----:B------:R-:W-:Y:S01]  /*3a30*/  FFMA.FTZ R157, R161, R157, UR16 ;  /* 0x00000010a19d7e23 */ /* 0x000fe2000801009d */
[----:B------:R-:W-:Y:S01]  /*3a40*/  ISETP.LT.AND P1, PT, RZ, UR30, PT ;  /* 0x0000001eff007c0c */ /* 0x000fe2000bf21270 */
        /* <DEDUP_REMOVED lines=10> */
[----:B--2---:R-:W-:-:S04]  /*3af0*/  FFMA.FTZ R159, R178, R159, UR16 ;  /* 0x00000010b29f7e23 */ /* 0x004fc8000801009f */
[----:B------:R-:W-:-:S04]  /*3b00*/  FADD.FTZ R159, R252, -R159 ;  /* 0x8000009ffc9f7221 */ /* 0x000fc80000010000 */
[----:B------:R-:W-:-:S05]  /*3b10*/  FMUL.FTZ R159, R159, UR29 ;  /* 0x0000001d9f9f7c20 */ /* 0x000fca0008410000 */
        /* <DEDUP_REMOVED lines=12> */
.L_x_16355:
[----:B------:R-:W-:Y:S05]  /*3be0*/  BRA.U !UP3, `(.L_x_16356) ;  /* 0x000000010b2c7547 */ /* 0x000fea000b800000 */
[----:B------:R-:W-:Y:S02]  /*3bf0*/  MOV R153, UR11 ;  /* 0x0000000b00997c02 */ /* 0x000fe40008000f00 */
[----:B------:R-:W-:Y:S02]  /*3c00*/  ISETP.LT.AND P1, PT, RZ, UR30, PT ;  /* 0x0000001eff007c0c */ /* 0x000fe4000bf21270 */
[----:B------:R-:W-:Y:S01]  /*3c10*/  SHF.R.U64 R178, R2, 0x10, R3 ;  /* 0x0000001002b27819 */ /* 0x000fe20000001203 */
        /* <DEDUP_REMOVED lines=8> */
.L_x_16356:
        /* <DEDUP_REMOVED lines=11> */
.L_x_16357:
[----:B------:R-:W-:Y:S05]  /*3d50*/  BRA.U !UP3, `(.L_x_16354) ;  /* 0x000000050b887547 */ /* 0x000fea000b800000 */
[----:B------:R-:W-:Y:S01]  /*3d60*/  SHF.R.U32.HI R178, RZ, 0x10, R3 ;  /* 0x00000010ffb27819 */ /* 0x000fe20000011603 */
[----:B------:R-:W-:-:S04]  /*3d70*/  FMUL.FTZ R155, R159, UR17 ;  /* 0x000000119f9b7c20 */ /* 0x000fc80008410000 */
[----:B------:R-:W-:Y:S02]  /*3d80*/  HADD2.F32 R178, -RZ, R178.H0_H0 ;  /* 0x200000b2ffb27230 */ /* 0x000fe40000004100 */
[----:B------:R-:W-:-:S03]  /*3d90*/  FFMA.FTZ R71, R151, R155, R71 ;  /* 0x0000009b97477223 */ /* 0x000fc60000010047 */
[----:B------:R-:W-:Y:S01]  /*3da0*/  FMUL.FTZ R155, R178, R155 ;  /* 0x0000009bb29b7220 */ /* 0x000fe20000410000 */
[----:B------:R-:W-:Y:S06]  /*3db0*/  BRA `(.L_x_16354) ;  /* 0x0000000400707947 */ /* 0x000fec0003800000 */
.L_x_16349:
[----:B------:R-:W-:-:S04]  /*3dc0*/  UISETP.NE.U32.AND UP0, UPT, UR6, URZ, UPT ;  /* 0x000000ff0600728c */ /* 0x000fc8000bf05070 */
[----:B------:R-:W-:-:S09]  /*3dd0*/  UISETP.NE.AND.EX UP0, UPT, UR7, URZ, UPT, UP0 ;  /* 0x000000ff0700728c */ /* 0x000fd2000bf05300 */
[----:B------:R-:W-:Y:S05]  /*3de0*/  BRA.U UP0, `(.L_x_16358) ;  /* 0x0000000100b47547 */ /* 0x000fea000b800000 */
[----:B------:R-:W-:Y:S01]  /*3df0*/  PLOP3.LUT P1, PT, PT, PT, UP2, 0x80, 0x8 ;  /* 0x000000000008781c */ /* 0x000fe20003f2f028 */
[----:B------:R-:W0:Y:S01]  /*3e00*/  @UP3 LDCU UR9, c[0x0][0x40c] ;  /* 0x00008180ff0937ac */ /* 0x000e220008000800 */
[----:B------:R-:W-:Y:S02]  /*3e10*/  MOV R178, UR11 ;  /* 0x0000000b00b27c02 */ /* 0x000fe40008000f00 */
[----:B-----5:R-:W-:Y:S02]  /*3e20*/  MOV R179, R108 ;  /* 0x0000006c00b37202 */ /* 0x020fe40000000f00 */
[----:B------:R-:W-:-:S07]  /*3e30*/  SHF.R.U64 R236, R2, 0x10, R3 ;  /* 0x0000001002ec7819 */ /* 0x000fce0000001203 */
[----:B------:R-:W-:-:S04]  /*3e40*/  @P1 FFMA.FTZ R178, R0, R178, UR16 ;  /* 0x0000001000b21e23 */ /* 0x000fc800080100b2 */
[----:B------:R-:W-:-:S04]  /*3e50*/  @P1 FADD.FTZ R178, R160, -R178 ;  /* 0x800000b2a0b21221 */ /* 0x000fc80000010000 */
[----:B------:R-:W-:-:S04]  /*3e60*/  @P1 FFMA.FTZ R179, R178, UR29, R108 ;  /* 0x0000001db2b31c23 */ /* 0x000fc8000801006c */
[----:B0-----:R-:W-:Y:S01]  /*3e70*/  @P2 FMUL.FTZ R178, R179, UR9 ;  /* 0x00000009b3b22c20 */ /* 0x001fe20008410000 */
[----:B------:R-:W-:Y:S01]  /*3e80*/  @P2 HADD2.F32 R179, -RZ, R2.H0_H0 ;  /* 0x20000002ffb32230 */ /* 0x000fe20000004100 */
[----:B------:R-:W0:Y:S02]  /*3e90*/  @UP3 LDCU UR9, c[0x0][0x40c] ;  /* 0x00008180ff0937ac */ /* 0x000e240008000800 */
[-C--:B------:R-:W-:Y:S02]  /*3ea0*/  @P2 FFMA.FTZ R68, R148, R178.reuse, R68 ;  /* 0x000000b294442223 */ /* 0x080fe40000010044 */
[----:B------:R-:W-:Y:S01]  /*3eb0*/  @P2 FMUL.FTZ R152, R179, R178 ;  /* 0x000000b2b3982220 */ /* 0x000fe20000410000 */
[----:B------:R-:W-:Y:S02]  /*3ec0*/  MOV R178, UR11 ;  /* 0x0000000b00b27c02 */ /* 0x000fe40008000f00 */
[----:B------:R-:W-:-:S03]  /*3ed0*/  MOV R179, R109 ;  /* 0x0000006d00b37202 */ /* 0x000fc60000000f00 */
        /* <DEDUP_REMOVED lines=14> */
[----:B------:R-:W-:-:S03]  /*3fc0*/  @P2 HADD2.F32 R179, -RZ, R3.H0_H0 ;  /* 0x20000003ffb32230 */ /* 0x000fc60000004100 */
[-C--:B------:R-:W-:Y:S02]  /*3fd0*/  @P2 FFMA.FTZ R70, R150, R178.reuse, R70 ;  /* 0x000000b296462223 */ /* 0x080fe40000010046 */
[----:B------:R-:W-:Y:S01]  /*3fe0*/  @P2 FMUL.FTZ R154, R179, R178 ;  /* 0x000000b2b39a2220 */ /* 0x000fe20000410000 */
[----:B------:R-:W-:Y:S06]  /*3ff0*/  BRA.U !UP3, `(.L_x_16354) ;  /* 0x000000010be07547 */ /* 0x000fec000b800000 */
[----:B------:R-:W2:Y:S01]  /*4000*/  LDL R236, [R1] ;  /* 0x0000000001ec7983 */ /* 0x000ea20000100800 */
[----:B------:R-:W-:Y:S02]  /*4010*/  MOV R155, UR11 ;  /* 0x0000000b009b7c02 */ /* 0x000fe40008000f00 */
[----:B------:R-:W-:-:S03]  /*4020*/  MOV R178, R111 ;  /* 0x0000006f00b27202 */ /* 0x000fc60000000f00 */
[----:B--2---:R-:W-:Y:S01]  /*4030*/  @P1 FFMA.FTZ R155, R236, R155, UR16 ;  /* 0x00000010ec9b1e23 */ /* 0x004fe2000801009b */
[----:B------:R-:W-:-:S03]  /*4040*/  SHF.R.U32.HI R236, RZ, 0x10, R3 ;  /* 0x00000010ffec7819 */ /* 0x000fc60000011603 */
[----:B------:R-:W-:-:S04]  /*4050*/  @P1 FADD.FTZ R155, R252, -R155 ;  /* 0x8000009bfc9b1221 */ /* 0x000fc80000010000 */
[----:B------:R-:W-:-:S04]  /*4060*/  @P1 FFMA.FTZ R178, R155, UR29, R111 ;  /* 0x0000001d9bb21c23 */ /* 0x000fc8000801006f */
[----:B------:R-:W-:Y:S01]  /*4070*/  FMUL.FTZ R155, R178, UR17 ;  /* 0x00000011b29b7c20 */ /* 0x000fe20008410000 */
[----:B------:R-:W-:-:S03]  /*4080*/  HADD2.F32 R178, -RZ, R236.H0_H0 ;  /* 0x200000ecffb27230 */ /* 0x000fc60000004100 */
[-C--:B------:R-:W-:Y:S02]  /*4090*/  FFMA.FTZ R71, R151, R155.reuse, R71 ;  /* 0x0000009b97477223 */ /* 0x080fe40000010047 */
[----:B------:R-:W-:Y:S01]  /*40a0*/  FMUL.FTZ R155, R178, R155 ;  /* 0x0000009bb29b7220 */ /* 0x000fe20000410000 */
[----:B------:R-:W-:Y:S06]  /*40b0*/  BRA `(.L_x_16354) ;  /* 0x0000000000b07947 */ /* 0x000fec0003800000 */
.L_x_16358:
[----:B------:R-:W2:Y:S01]  /*40c0*/  LDL R179, [R1] ;  /* 0x0000000001b37983 */ /* 0x000ea20000100800 */
[----:B------:R-:W-:Y:S01]  /*40d0*/  PLOP3.LUT P1, PT, PT, PT, UP2, 0x80, 0x8 ;  /* 0x000000000008781c */ /* 0x000fe20003f2f028 */
[----:B------:R-:W0:Y:S01]  /*40e0*/  @UP3 LDCU UR9, c[0x0][0x40c] ;  /* 0x00008180ff0937ac */ /* 0x000e220008000800 */
[----:B------:R-:W-:Y:S01]  /*40f0*/  MOV R156, UR11 ;  /* 0x0000000b009c7c02 */ /* 0x000fe20008000f00 */
[----:B-----5:R-:W-:Y:S01]  /*4100*/  @P2 HADD2.F32 R159, -RZ, R2.H0_H0 ;  /* 0x20000002ff9f2230 */ /* 0x020fe20000004100 */
[----:B------:R-:W-:Y:S01]  /*4110*/  SHF.R.U64 R178, R2, 0x10, R3 ;  /* 0x0000001002b27819 */ /* 0x000fe20000001203 */
[----:B------:R-:W1:Y:S08]  /*4120*/  @UP3 LDCU UR10, c[0x0][0x40c] ;  /* 0x00008180ff0a37ac */ /* 0x000e700008000800 */
[----:B------:R-:W-:-:S04]  /*4130*/  @P1 FFMA.FTZ R156, R0, R156, UR16 ;  /* 0x00000010009c1e23 */ /* 0x000fc8000801009c */
[----:B------:R-:W-:Y:S01]  /*4140*/  @P1 FADD.FTZ R157, R160, -R156 ;  /* 0x8000009ca09d1221 */ /* 0x000fe20000010000 */
[----:B------:R-:W-:-:S03]  /*4150*/  MOV R156, R108 ;  /* 0x0000006c009c7202 */ /* 0x000fc60000000f00 */
[----:B------:R-:W-:Y:S01]  /*4160*/  @P1 FFMA.FTZ R156, R157, UR29, R108 ;  /* 0x0000001d9d9c1c23 */ /* 0x000fe2000801006c */
[----:B------:R-:W-:-:S03]  /*4170*/  MOV R157, UR11 ;  /* 0x0000000b009d7c02 */ /* 0x000fc60008000f00 */
[----:B0-----:R-:W-:Y:S01]  /*4180*/  @P2 FMUL.FTZ R158, R156, UR9 ;  /* 0x000000099c9e2c20 */ /* 0x001fe20008410000 */
[----:B------:R-:W0:Y:S01]  /*4190*/  @UP3 LDCU UR9, c[0x0][0x40c] ;  /* 0x00008180ff0937ac */ /* 0x000e220008000800 */
[----:B------:R-:W-:Y:S02]  /*41a0*/  @P1 FFMA.FTZ R157, R161, R157, UR16 ;  /* 0x00000010a19d1e23 */ /* 0x000fe4000801009d */
[-C--:B------:R-:W-:Y:S01]  /*41b0*/  @P2 FMUL.FTZ R152, R159, R158.reuse ;  /* 0x0000009e9f982220 */ /* 0x080fe20000410000 */
[----:B------:R-:W-:Y:S01]  /*41c0*/  @P2 FFMA.FTZ R68, R148, R158, R68 ;  /* 0x0000009e94442223 */ /* 0x000fe20000010044 */
[----:B------:R-:W-:Y:S01]  /*41d0*/  @P1 FADD.FTZ R159, R165, -R157 ;  /* 0x8000009da59f1221 */ /* 0x000fe20000010000 */
[----:B------:R-:W-:-:S03]  /*41e0*/  MOV R157, R109 ;  /* 0x0000006d009d7202 */ /* 0x000fc60000000f00 */
[----:B------:R-:W-:Y:S01]  /*41f0*/  @P1 FFMA.FTZ R157, R159, UR29, R109 ;  /* 0x0000001d9f9d1c23 */ /* 0x000fe2000801006d */
[----:B------:R-:W-:-:S03]  /*4200*/  @P2 HADD2.F32 R159, -RZ, R178.H0_H0 ;  /* 0x200000b2ff9f2230 */ /* 0x000fc60000004100 */
[----:B-1----:R-:W-:-:S04]  /*4210*/  @P2 FMUL.FTZ R158, R157, UR10 ;  /* 0x0000000a9d9e2c20 */ /* 0x002fc80008410000 */
[-C--:B------:R-:W-:Y:S01]  /*4220*/  @P2 FMUL.FTZ R153, R159, R158.reuse ;  /* 0x0000009e9f992220 */ /* 0x080fe20000410000 */
[----:B------:R-:W-:Y:S01]  /*4230*/  MOV R159, UR11 ;  /* 0x0000000b009f7c02 */ /* 0x000fe20008000f00 */
[----:B------:R-:W-:Y:S01]  /*4240*/  @P2 FFMA.FTZ R69, R149, R158, R69 ;  /* 0x0000009e95452223 */ /* 0x000fe20000010045 */
[----:B------:R-:W-:-:S03]  /*4250*/  MOV R158, R110 ;  /* 0x0000006e009e7202 */ /* 0x000fc60000000f00 */
[----:B------:R-:W-:-:S04]  /*4260*/  @P1 FFMA.FTZ R159, R162, R159, UR16 ;  /* 0x00000010a29f1e23 */ /* 0x000fc8000801009f */
[----:B------:R-:W-:-:S04]  /*4270*/  @P1 FADD.FTZ R159, R163, -R159 ;  /* 0x8000009fa39f1221 */ /* 0x000fc80000010000 */
[----:B------:R-:W-:Y:S01]  /*4280*/  @P1 FFMA.FTZ R158, R159, UR29, R110 ;  /* 0x0000001d9f9e1c23 */ /* 0x000fe2000801006e */
[----:B------:R-:W-:-:S03]  /*4290*/  @P2 HADD2.F32 R159, -RZ, R3.H0_H0 ;  /* 0x20000003ff9f2230 */ /* 0x000fc60000004100 */
[----:B0-----:R-:W-:Y:S01]  /*42a0*/  @P2 FMUL.FTZ R178, R158, UR9 ;  /* 0x000000099eb22c20 */ /* 0x001fe20008410000 */
[----:B------:R-:W0:Y:S03]  /*42b0*/  @UP3 LDCU UR9, c[0x0][0x40c] ;  /* 0x00008180ff0937ac */ /* 0x000e260008000800 */
[-C--:B------:R-:W-:Y:S01]  /*42c0*/  @P2 FMUL.FTZ R154, R159, R178.reuse ;  /* 0x000000b29f9a2220 */ /* 0x080fe20000410000 */
[----:B------:R-:W-:Y:S01]  /*42d0*/  MOV R159, UR11 ;  /* 0x0000000b009f7c02 */ /* 0x000fe20008000f00 */
[----:B------:R-:W-:-:S04]  /*42e0*/  @P2 FFMA.FTZ R70, R150, R178, R70 ;  /* 0x000000b296462223 */ /* 0x000fc80000010046 */
[----:B--2---:R-:W-:Y:S01]  /*42f0*/  @P1 FFMA.FTZ R159, R179, R159, UR16 ;  /* 0x00000010b39f1e23 */ /* 0x004fe2000801009f */
[----:B------:R-:W-:-:S03]  /*4300*/  SHF.R.U32.HI R179, RZ, 0x10, R3 ;  /* 0x00000010ffb37819 */ /* 0x000fc60000011603 */
[----:B------:R-:W-:Y:S01]  /*4310*/  @P1 FADD.FTZ R178, R252, -R159 ;  /* 0x8000009ffcb21221 */ /* 0x000fe20000010000 */
[----:B------:R-:W-:-:S03]  /*4320*/  MOV R159, R111 ;  /* 0x0000006f009f7202 */ /* 0x000fc60000000f00 */
[----:B------:R-:W-:Y:S01]  /*4330*/  @P1 FFMA.FTZ R159, R178, UR29, R111 ;  /* 0x0000001db29f1c23 */ /* 0x000fe2000801006f */
[----:B------:R-:W-:-:S03]  /*4340*/  @P2 HADD2.F32 R178, -RZ, R179.H0_H0 ;  /* 0x200000b3ffb22230 */ /* 0x000fc60000004100 */
[----:B0-----:R-:W-:-:S04]  /*4350*/  @P2 FMUL.FTZ R179, R159, UR9 ;  /* 0x000000099fb32c20 */ /* 0x001fc80008410000 */
[-C--:B------:R-:W-:Y:S01]  /*4360*/  @P2 FFMA.FTZ R71, R151, R179.reuse, R71 ;  /* 0x000000b397472223 */ /* 0x080fe20000010047 */
[----:B------:R-:W-:-:S07]  /*4370*/  @P2 FMUL.FTZ R155, R178, R179 ;  /* 0x000000b3b29b2220 */ /* 0x000fce0000410000 */
.L_x_16354:
[----:B------:R-:W-:Y:S01]  /*4380*/  ISETP.NE.U32.AND P1, PT, RZ, UR6, PT ;  /* 0x00000006ff007c0c */ /* 0x000fe2000bf25070 */
[----:B------:R-:W0:Y:S03]  /*4390*/  @UP3 LDCU.64 UR32, c[0x0][0x468] ;  /* 0x00008d00ff2037ac */ /* 0x000e260008000a00 */
[----:B------:R-:W-:-:S13]  /*43a0*/  ISETP.NE.AND.EX P1, PT, RZ, UR7, PT, P1 ;  /* 0x00000007ff007c0c */ /* 0x000fda000bf25310 */
        /* <DEDUP_REMOVED lines=11> */
.L_x_16359:
[----:B------:R-:W-:Y:S05]  /*4460*/  @!P0 BRA `(.L_x_16360) ;  /* 0x0000000400648947 */ /* 0x000fea0003800000 */
[----:B------:R-:W-:Y:S05]  /*4470*/  @!P1 BRA `(.L_x_16361) ;  /* 0x0000000000b09947 */ /* 0x000fea0003800000 */
[----:B------:R-:W-:Y:S01]  /*4480*/  PLOP3.LUT P3, PT, PT, PT, UP2, 0x80, 0x8 ;  /* 0x000000000008781c */ /* 0x000fe20003f6f028 */
[----:B------:R-:W1:Y:S01]  /*4490*/  @UP3 LDCU UR9, c[0x0][0x40c] ;  /* 0x00008180ff0937ac */ /* 0x000e620008000800 */
[----:B------:R-:W-:Y:S01]  /*44a0*/  MOV R156, UR11 ;  /* 0x0000000b009c7c02 */ /* 0x000fe20008000f00 */
[----:B-----5:R-:W-:Y:S01]  /*44b0*/  @P2 HADD2.F32 R158, -RZ, R4.H0_H0 ;  /* 0x20000004ff9e2230 */ /* 0x020fe20000004100 */
[----:B0-----:R-:W-:-:S09]  /*44c0*/  SHF.R.U64 R178, R4, 0x10, R5 ;  /* 0x0000001004b27819 */ /* 0x001fd20000001205 */
[----:B------:R-:W-:-:S04]  /*44d0*/  @P3 FFMA.FTZ R156, R164, R156, UR16 ;  /* 0x00000010a49c3e23 */ /* 0x000fc8000801009c */
[----:B------:R-:W-:Y:S01]  /*44e0*/  @P3 FADD.FTZ R157, R166, -R156 ;  /* 0x8000009ca69d3221 */ /* 0x000fe20000010000 */
[----:B------:R-:W-:-:S03]  /*44f0*/  MOV R156, R112 ;  /* 0x00000070009c7202 */ /* 0x000fc60000000f00 */
[----:B------:R-:W-:-:S04]  /*4500*/  @P3 FFMA.FTZ R156, R157, UR29, R112 ;  /* 0x0000001d9d9c3c23 */ /* 0x000fc80008010070 */
[----:B-1----:R-:W-:Y:S01]  /*4510*/  @P2 FMUL.FTZ R157, R156, UR9 ;  /* 0x000000099c9d2c20 */ /* 0x002fe20008410000 */
[----:B------:R-:W0:Y:S03]  /*4520*/  @UP3 LDCU UR9, c[0x0][0x40c] ;  /* 0x00008180ff0937ac */ /* 0x000e260008000800 */
[----:B------:R-:W-:Y:S01]  /*4530*/  @P2 FMUL.FTZ R152, R157, R158 ;  /* 0x0000009e9d982220 */ /* 0x000fe20000410000 */
        /* <DEDUP_REMOVED lines=9> */
[----:B------:R-:W-:Y:S01]  /*45d0*/  @P2 FMUL.FTZ R153, R159, R158 ;  /* 0x0000009e9f992220 */ /* 0x000fe20000410000 */
[----:B------:R-:W-:Y:S01]  /*45e0*/  MOV R158, UR11 ;  /* 0x0000000b009e7c02 */ /* 0x000fe20008000f00 */
[----:B------:R-:W-:-:S04]  /*45f0*/  @P2 FFMA.FTZ R65, R149, R159, R65 ;  /* 0x0000009f95412223 */ /* 0x000fc80000010041 */
[----:B------:R-:W-:-:S04]  /*4600*/  @P3 FFMA.FTZ R158, R169, R158, UR16 ;  /* 0x00000010a99e3e23 */ /* 0x000fc8000801009e */
[----:B------:R-:W-:Y:S01]  /*4610*/  @P3 FADD.FTZ R159, R170, -R158 ;  /* 0x8000009eaa9f3221 */ /* 0x000fe20000010000 */
[----:B------:R-:W-:-:S03]  /*4620*/  MOV R158, R114 ;  /* 0x00000072009e7202 */ /* 0x000fc60000000f00 */
[----:B------:R-:W-:Y:S01]  /*4630*/  @P3 FFMA.FTZ R158, R159, UR29, R114 ;  /* 0x0000001d9f9e3c23 */ /* 0x000fe20008010072 */
[----:B------:R-:W-:-:S03]  /*4640*/  @P2 HADD2.F32 R159, -RZ, R5.H0_H0 ;  /* 0x20000005ff9f2230 */ /* 0x000fc60000004100 */
[----:B0-----:R-:W-:-:S04]  /*4650*/  @P2 FMUL.FTZ R178, R158, UR9 ;  /* 0x000000099eb22c20 */ /* 0x001fc80008410000 */
[----:B------:R-:W-:Y:S01]  /*4660*/  @P2 FMUL.FTZ R154, R178, R159 ;  /* 0x0000009fb29a2220 */ /* 0x000fe20000410000 */
[----:B------:R-:W-:Y:S01]  /*4670*/  MOV R159, UR11 ;  /* 0x0000000b009f7c02 */ /* 0x000fe20008000f00 */
[----:B------:R-:W-:-:S04]  /*4680*/  @P2 FFMA.FTZ R66, R150, R178, R66 ;  /* 0x000000b296422223 */ /* 0x000fc80000010042 */
[----:B------:R-:W-:-:S04]  /*4690*/  @P3 FFMA.FTZ R159, R251, R159, UR16 ;  /* 0x00000010fb9f3e23 */ /* 0x000fc8000801009f */
[----:B------:R-:W-:Y:S01]  /*46a0*/  @P3 FADD.FTZ R178, R250, -R159 ;  /* 0x8000009ffab23221 */ /* 0x000fe20000010000 */
[----:B------:R-:W-:-:S03]  /*46b0*/  MOV R159, R115 ;  /* 0x00000073009f7202 */ /* 0x000fc60000000f00 */
[----:B------:R-:W-:Y:S01]  /*46c0*/  @P3 FFMA.FTZ R159, R178, UR29, R115 ;  /* 0x0000001db29f3c23 */ /* 0x000fe20008010073 */
[----:B------:R-:W-:Y:S06]  /*46d0*/  BRA.U !UP3, `(.L_x_16362) ;  /* 0x000000090b7c7547 */ /* 0x000fec000b800000 */
[----:B------:R-:W-:Y:S01]  /*46e0*/  SHF.R.U32.HI R179, RZ, 0x10, R5 ;  /* 0x00000010ffb37819 */ /* 0x000fe20000011605 */
[----:B------:R-:W-:-:S04]  /*46f0*/  FMUL.FTZ R155, R159, UR17 ;  /* 0x000000119f9b7c20 */ /* 0x000fc80008410000 */
[----:B------:R-:W-:Y:S02]  /*4700*/  HADD2.F32 R178, -RZ, R179.H0_H0 ;  /* 0x200000b3ffb27230 */ /* 0x000fe40000004100 */
[----:B------:R-:W-:-:S03]  /*4710*/  FFMA.FTZ R67, R151, R155, R67 ;  /* 0x0000009b97437223 */ /* 0x000fc60000010043 */
[----:B------:R-:W-:Y:S01]  /*4720*/  FMUL.FTZ R155, R155, R178 ;  /* 0x000000b29b9b7220 */ /* 0x000fe20000410000 */
[----:B------:R-:W-:Y:S06]  /*4730*/  BRA `(.L_x_16362) ;  /* 0x0000000800647947 */ /* 0x000fec0003800000 */
.L_x_16361:
[----:B------:R-:W-:Y:S01]  /*4740*/  PLOP3.LUT P3, PT, PT, PT, UP2, 0x80, 0x8 ;  /* 0x000000000008781c */ /* 0x000fe20003f6f028 */
[----:B------:R-:W1:Y:S01]  /*4750*/  @UP3 LDCU UR9, c[0x0][0x40c] ;  /* 0x00008180ff0937ac */ /* 0x000e620008000800 */
[----:B0-----:R-:W-:Y:S02]  /*4760*/  MOV R178, UR11 ;  /* 0x0000000b00b27c02 */ /* 0x001fe40008000f00 */
[----:B-----5:R-:W-:Y:S02]  /*4770*/  MOV R179, R112 ;  /* 0x0000007000b37202 */ /* 0x020fe40000000f00 */
[----:B------:R-:W-:-:S07]  /*4780*/  SHF.R.U64 R236, R4, 0x10, R5 ;  /* 0x0000001004ec7819 */ /* 0x000fce0000001205 */
[----:B------:R-:W-:-:S04]  /*4790*/  @P3 FFMA.FTZ R178, R164, R178, UR16 ;  /* 0x00000010a4b23e23 */ /* 0x000fc800080100b2 */
[----:B------:R-:W-:-:S04]  /*47a0*/  @P3 FADD.FTZ R178, R166, -R178 ;  /* 0x800000b2a6b23221 */ /* 0x000fc80000010000 */
[----:B------:R-:W-:-:S04]  /*47b0*/  @P3 FFMA.FTZ R179, R178, UR29, R112 ;  /* 0x0000001db2b33c23 */ /* 0x000fc80008010070 */
[----:B-1----:R-:W-:Y:S01]  /*47c0*/  @P2 FMUL.FTZ R178, R179, UR9 ;  /* 0x00000009b3b22c20 */ /* 0x002fe20008410000 */
        /* <DEDUP_REMOVED lines=24> */
[----:B------:R-:W-:Y:S02]  /*4950*/  MOV R155, UR11 ;  /* 0x0000000b009b7c02 */ /* 0x000fe40008000f00 */
[----:B------:R-:W-:Y:S02]  /*4960*/  MOV R178, R115 ;  /* 0x0000007300b27202 */ /* 0x000fe40000000f00 */
[----:B------:R-:W-:Y:S01]  /*4970*/  SHF.R.U32.HI R236, RZ, 0x10, R5 ;  /* 0x00000010ffec7819 */ /* 0x000fe20000011605 */
[----:B------:R-:W-:-:S04]  /*4980*/  @P3 FFMA.FTZ R155, R251, R155, UR16 ;  /* 0x00000010fb9b3e23 */ /* 0x000fc8000801009b */
[----:B------:R-:W-:-:S04]  /*4990*/  @P3 FADD.FTZ R155, R250, -R155 ;  /* 0x8000009bfa9b3221 */ /* 0x000fc80000010000 */
[----:B------:R-:W-:-:S04]  /*49a0*/  @P3 FFMA.FTZ R178, R155, UR29, R115 ;  /* 0x0000001d9bb23c23 */ /* 0x000fc80008010073 */
[----:B------:R-:W-:Y:S01]  /*49b0*/  FMUL.FTZ R155, R178, UR17 ;  /* 0x00000011b29b7c20 */ /* 0x000fe20008410000 */
[----:B------:R-:W-:-:S03]  /*49c0*/  HADD2.F32 R178, -RZ, R236.H0_H0 ;  /* 0x200000ecffb27230 */ /* 0x000fc60000004100 */
[-C--:B------:R-:W-:Y:S02]  /*49d0*/  FFMA.FTZ R67, R151, R155.reuse, R67 ;  /* 0x0000009b97437223 */ /* 0x080fe40000010043 */
[----:B------:R-:W-:Y:S01]  /*49e0*/  FMUL.FTZ R155, R178, R155 ;  /* 0x0000009bb29b7220 */ /* 0x000fe20000410000 */
[----:B------:R-:W-:Y:S06]  /*49f0*/  BRA `(.L_x_16362) ;  /* 0x0000000400b47947 */ /* 0x000fec0003800000 */
.L_x_16360:
        /* <DEDUP_REMOVED lines=8> */
[----:B------:R-:W-:Y:S01]  /*4a80*/  FFMA.FTZ R156, R164, R156, UR16 ;  /* 0x00000010a49c7e23 */ /* 0x000fe2000801009c */
[----:B------:R-:W-:Y:S01]  /*4a90*/  FADD.FTZ R158, R170, -R158 ;  /* 0x8000009eaa9e7221 */ /* 0x000fe20000010000 */
[----:B------:R-:W-:Y:S01]  /*4aa0*/  FFMA.FTZ R159, R251, R159, UR16 ;  /* 0x00000010fb9f7e23 */ /* 0x000fe2000801009f */
[----:B------:R-:W-:Y:S01]  /*4ab0*/  FADD.FTZ R157, R168, -R157 ;  /* 0x8000009da89d7221 */ /* 0x000fe20000010000 */
[----:B------:R-:W-:Y:S01]  /*4ac0*/  FADD.FTZ R156, R166, -R156 ;  /* 0x8000009ca69c7221 */ /* 0x000fe20000010000 */
[----:B------:R-:W-:Y:S01]  /*4ad0*/  FMUL.FTZ R158, R158, UR29 ;  /* 0x0000001d9e9e7c20 */ /* 0x000fe20008410000 */
[----:B------:R-:W-:Y:S01]  /*4ae0*/  FADD.FTZ R159, R250, -R159 ;  /* 0x8000009ffa9f7221 */ /* 0x000fe20000010000 */
[----:B------:R-:W-:Y:S01]  /*4af0*/  FMUL.FTZ R157, R157, UR29 ;  /* 0x0000001d9d9d7c20 */ /* 0x000fe20008410000 */
[----:B------:R-:W-:-:S02]  /*4b00*/  FMUL.FTZ R156, R156, UR29 ;  /* 0x0000001d9c9c7c20 */ /* 0x000fc40008410000 */
[----:B------:R-:W-:Y:S01]  /*4b10*/  FMUL.FTZ R159, R159, UR29 ;  /* 0x0000001d9f9f7c20 */ /* 0x000fe20008410000 */
[----:B------:R-:W-:Y:S02]  /*4b20*/  FSEL R158, R158, RZ, P3 ;  /* 0x000000ff9e9e7208 */ /* 0x000fe40001800000 */
[----:B------:R-:W-:Y:S02]  /*4b30*/  FSEL R157, R157, RZ, P3 ;  /* 0x000000ff9d9d7208 */ /* 0x000fe40001800000 */
        /* <DEDUP_REMOVED lines=12> */
[----:B------:R-:W-:-:S07]  /*4c00*/  FMUL.FTZ R152, R178, R152 ;  /* 0x00000098b2987220 */ /* 0x000fce0000410000 */
.L_x_16364:
[----:B------:R-:W-:Y:S05]  /*4c10*/  BRA.U !UP3, `(.L_x_16365) ;  /* 0x000000010b2c7547 */ /* 0x000fea000b800000 */
[----:B0-----:R-:W-:Y:S02]  /*4c20*/  MOV R153, UR11 ;  /* 0x0000000b00997c02 */ /* 0x001fe40008000f00 */
        /* <DEDUP_REMOVED lines=8> */
[-C--:B------:R-:W-:Y:S01]  /*4cb0*/  FFMA.FTZ R65, R149, R153.reuse, R65 ;  /* 0x0000009995417223 */ /* 0x080fe20000010041 */
[----:B------:R-:W-:-:S07]  /*4cc0*/  FMUL.FTZ R153, R178, R153 ;  /* 0x00000099b2997220 */ /* 0x000fce0000410000 */
.L_x_16365:
        /* <DEDUP_REMOVED lines=9> */
[-C--:B-----5:R-:W-:Y:S01]  /*4d60*/  FFMA.FTZ R66, R150, R154.reuse, R66 ;  /* 0x0000009a96427223 */ /* 0x0a0fe20000010042 */
[----:B------:R-:W-:-:S07]  /*4d70*/  FMUL.FTZ R154, R178, R154 ;  /* 0x0000009ab29a7220 */ /* 0x000fce0000410000 */
.L_x_16366:
[----:B------:R-:W-:Y:S05]  /*4d80*/  BRA.U !UP3, `(.L_x_16362) ;  /* 0x000000010bd07547 */ /* 0x000fea000b800000 */
[----:B0-----:R-:W-:Y:S01]  /*4d90*/  SHF.R.U32.HI R178, RZ, 0x10, R5 ;  /* 0x00000010ffb27819 */ /* 0x001fe20000011605 */
[----:B------:R-:W-:-:S04]  /*4da0*/  FMUL.FTZ R155, R159, UR17 ;  /* 0x000000119f9b7c20 */ /* 0x000fc80008410000 */
[----:B------:R-:W-:Y:S02]  /*4db0*/  HADD2.F32 R178, -RZ, R178.H0_H0 ;  /* 0x200000b2ffb27230 */ /* 0x000fe40000004100 */
[----:B-----5:R-:W-:-:S03]  /*4dc0*/  FFMA.FTZ R67, R151, R155, R67 ;  /* 0x0000009b97437223 */ /* 0x020fc60000010043 */
[----:B------:R-:W-:Y:S01]  /*4dd0*/  FMUL.FTZ R155, R178, R155 ;  /* 0x0000009bb29b7220 */ /* 0x000fe20000410000 */
[----:B------:R-:W-:Y:S06]  /*4de0*/  BRA `(.L_x_16362) ;  /* 0x0000000000b87947 */ /* 0x000fec0003800000 */
.L_x_16363:
        /* <DEDUP_REMOVED lines=11> */
.L_x_16367:
        /* <DEDUP_REMOVED lines=12> */
.L_x_16368:
        /* <DEDUP_REMOVED lines=11> */
.L_x_16369:
[----:B------:R-:W-:Y:S05]  /*5010*/  BRA.U !UP3, `(.L_x_16362) ;  /* 0x000000010b2c7547 */ /* 0x000fea000b800000 */
[----:B0-----:R-:W-:Y:S02]  /*5020*/  MOV R155, UR11 ;  /* 0x0000000b009b7c02 */ /* 0x001fe40008000f00 */
[----:B------:R-:W-:Y:S02]  /*5030*/  ISETP.LT.AND P3, PT, RZ, UR30, PT ;  /* 0x0000001eff007c0c */ /* 0x000fe4000bf61270 */
[----:B------:R-:W-:Y:S01]  /*5040*/  SHF.R.U32.HI R178, RZ, 0x10, R5 ;  /* 0x00000010ffb27819 */ /* 0x000fe20000011605 */
[----:B------:R-:W-:-:S04]  /*5050*/  FFMA.FTZ R155, R251, R155, UR16 ;  /* 0x00000010fb9b7e23 */ /* 0x000fc8000801009b */
[----:B------:R-:W-:Y:S01]  /*5060*/  FADD.FTZ R155, R250, -R155 ;  /* 0x8000009bfa9b7221 */ /* 0x000fe20000010000 */
[----:B------:R-:W-:-:S03]  /*5070*/  HADD2.F32 R178, -RZ, R178.H0_H0 ;  /* 0x200000b2ffb27230 */ /* 0x000fc60000004100 */
[----:B------:R-:W-:-:S05]  /*5080*/  FMUL.FTZ R155, R155, UR29 ;  /* 0x0000001d9b9b7c20 */ /* 0x000fca0008410000 */
[----:B------:R-:W-:-:S05]  /*5090*/  FSEL R155, R155, RZ, P3 ;  /* 0x000000ff9b9b7208 */ /* 0x000fca0001800000 */
[----:B------:R-:W-:-:S04]  /*50a0*/  FMUL.FTZ R155, R155, UR17 ;  /* 0x000000119b9b7c20 */ /* 0x000fc80008410000 */
[-C--:B-----5:R-:W-:Y:S01]  /*50b0*/  FFMA.FTZ R67, R151, R155.reuse, R67 ;  /* 0x0000009b97437223 */ /* 0x0a0fe20000010043 */
[----:B------:R-:W-:-:S07]  /*50c0*/  FMUL.FTZ R155, R178, R155 ;  /* 0x0000009bb29b7220 */ /* 0x000fce0000410000 */
.L_x_16362:
[----:B0-----:R-:W0:Y:S01]  /*50d0*/  @P1 LDC.64 R178, c[0x0][0x478] ;  /* 0x00011e00ffb21b82 */ /* 0x001e220000000a00 */
[----:B------:R-:W1:Y:S01]  /*50e0*/  @UP3 LDCU.64 UR32, c[0x0][0x468] ;  /* 0x00008d00ff2037ac */ /* 0x000e620008000a00 */
[----:B------:R-:W-:-:S05]  /*50f0*/  @P1 IADD3 R236, PT, PT, R176, 0x80, RZ ;  /* 0x00000080b0ec1810 */ /* 0x000fca0007ffe0ff */
[----:B0-----:R-:W-:-:S04]  /*5100*/  @P1 IMAD.WIDE.U32 R178, R236, 0x10, R178 ;  /* 0x00000010ecb21825 */ /* 0x001fc800078e00b2 */
[----:B------:R-:W-:Y:S01]  /*5110*/  HFMA2 R236, -RZ, RZ, 0, 9.5367431640625e-07 ;  /* 0x00000010ffec7431 */ /* 0x000fe200000001ff */
[----:B------:R0:W-:Y:S02]  /*5120*/  @P1 STG.E.128 desc[UR18][R178.64], R156 ;  /* 0x0000009cb2001986 */ /* 0x0001e4000c101d12 */
[----:B0-----:R-:W-:-:S05]  /*5130*/  @P2 IADD3 R178, PT, PT, R177, 0x80, RZ ;  /* 0x00000080b1b22810 */ /* 0x001fca0007ffe0ff */
[----:B-1----:R-:W-:-:S05]  /*5140*/  @P2 IMAD.WIDE.U32 R178, R178, R236, UR32 ;  /* 0x00000020b2b22e25 */ /* 0x002fca000f8e00ec */
[----:B------:R0:W-:Y:S01]  /*5150*/  @P2 STG.E.128 desc[UR18][R178.64], R152 ;  /* 0x00000098b2002986 */ /* 0x0001e2000c101d12 */
[----:B------:R-:W-:Y:S05]  /*5160*/  BRA.U !UP3, `(.L_x_16370) ;  /* 0x000000010b107547 */ /* 0x000fea000b800000 */
[----:B-----5:R-:W1:Y:S01]  /*5170*/  LDC.64 R150, c[0x0][0x390] ;  /* 0x0000e400ff967b82 */ /* 0x020e620000000a00 */
[----:B------:R-:W-:-:S05]  /*5180*/  IADD3 R148, PT, PT, R177, 0x100, RZ ;  /* 0x00000100b1947810 */ /* 0x000fca0007ffe0ff */
[----:B-1----:R-:W-:-:S06]  /*5190*/  IMAD.WIDE.U32 R148, R148, 0x10, R150 ;  /* 0x0000001094947825 */ /* 0x002fcc00078e0096 */
[----:B------:R-:W5:Y:S02]  /*51a0*/  LDG.E.128 R148, desc[UR18][R148.64] ;  /* 0x0000001294947981 */ /* 0x000f64000c1e1d00 */
.L_x_16370:
[----:B------:R-:W-:Y:S05]  /*51b0*/  @!P0 BRA `(.L_x_16371) ;  /* 0x0000000400648947 */ /* 0x000fea0003800000 */
[----:B------:R-:W-:Y:S05]  /*51c0*/  @!P1 BRA `(.L_x_16372) ;  /* 0x0000000000b09947 */ /* 0x000fea0003800000 */
[----:B------:R-:W-:Y:S01]  /*51d0*/  PLOP3.LUT P3, PT, PT, PT, UP2, 0x80, 0x8 ;  /* 0x000000000008781c */ /* 0x000fe20003f6f028 */
[----:B------:R-:W1:Y:S01]  /*51e0*/  @UP3 LDCU UR9, c[0x0][0x40c] ;  /* 0x00008180ff0937ac */ /* 0x000e620008000800 */
[----:B------:R-:W-:Y:S01]  /*51f0*/  MOV R156, UR11 ;  /* 0x0000000b009c7c02 */ /* 0x000fe20008000f00 */
[----:B------:R-:W-:Y:S01]  /*5200*/  @P2 HADD2.F32 R158, -RZ, R6.H0_H0 ;  /* 0x20000006ff9e2230 */ /* 0x000fe20000004100 */
[----:B0-----:R-:W-:-:S09]  /*5210*/  SHF.R.U64 R178, R6, 0x10, R7 ;  /* 0x0000001006b27819 */ /* 0x001fd20000001207 */
[----:B------:R-:W-:-:S04]  /*5220*/  @P3 FFMA.FTZ R156, R171, R156, UR16 ;  /* 0x00000010ab9c3e23 */ /* 0x000fc8000801009c */
[----:B------:R-:W-:Y:S01]  /*5230*/  @P3 FADD.FTZ R157, R173, -R156 ;  /* 0x8000009cad9d3221 */ /* 0x000fe20000010000 */
[----:B-----5:R-:W-:-:S03]  /*5240*/  MOV R156, R116 ;  /* 0x00000074009c7202 */ /* 0x020fc60000000f00 */
        /* <DEDUP_REMOVED lines=36> */
.L_x_16372:
        /* <DEDUP_REMOVED lines=44> */
.L_x_16371:
        /* <DEDUP_REMOVED lines=33> */
.L_x_16375:
[----:B------:R-:W-:Y:S05]  /*5960*/  BRA.U !UP3, `(.L_x_16376) ;  /* 0x000000010b2c7547 */ /* 0x000fea000b800000 */
[----:B0-----:R-:W-:Y:S02]  /*5970*/  MOV R153, UR11 ;  /* 0x0000000b00997c02 */ /* 0x001fe40008000f00 */
        /* <DEDUP_REMOVED lines=10> */
.L_x_16376:
        /* <DEDUP_REMOVED lines=11> */
.L_x_16377:
[----:B------:R-:W-:Y:S05]  /*5ad0*/  BRA.U !UP3, `(.L_x_16373) ;  /* 0x000000010bd07547 */ /* 0x000fea000b800000 */
[----:B0-----:R-:W-:Y:S01]  /*5ae0*/  SHF.R.U32.HI R178, RZ, 0x10, R7 ;  /* 0x00000010ffb27819 */ /* 0x001fe20000011607 */
[----:B------:R-:W-:-:S04]  /*5af0*/  FMUL.FTZ R155, R159, UR17 ;  /* 0x000000119f9b7c20 */ /* 0x000fc80008410000 */
[----:B------:R-:W-:Y:S02]  /*5b00*/  HADD2.F32 R178, -RZ, R178.H0_H0 ;  /* 0x200000b2ffb27230 */ /* 0x000fe40000004100 */
[----:B-----5:R-:W-:-:S03]  /*5b10*/  FFMA.FTZ R63, R151, R155, R63 ;  /* 0x0000009b973f7223 */ /* 0x020fc6000001003f */
[----:B------:R-:W-:Y:S01]  /*5b20*/  FMUL.FTZ R155, R178, R155 ;  /* 0x0000009bb29b7220 */ /* 0x000fe20000410000 */
[----:B------:R-:W-:Y:S06]  /*5b30*/  BRA `(.L_x_16373) ;  /* 0x0000000000b87947 */ /* 0x000fec0003800000 */
.L_x_16374:
        /* <DEDUP_REMOVED lines=11> */
.L_x_16378:
        /* <DEDUP_REMOVED lines=12> */
.L_x_16379:
        /* <DEDUP_REMOVED lines=11> */
.L_x_16380:
        /* <DEDUP_REMOVED lines=12> */
.L_x_16373:
[----:B0-----:R-:W0:Y:S01]  /*5e20*/  @P1 LDC.64 R178, c[0x0][0x478] ;  /* 0x00011e00ffb21b82 */ /* 0x001e220000000a00 */
[----:B------:R-:W1:Y:S01]  /*5e30*/  @UP3 LDCU.64 UR32, c[0x0][0x468] ;  /* 0x00008d00ff2037ac */ /* 0x000e620008000a00 */
[----:B------:R-:W-:-:S05]  /*5e40*/  @P1 IADD3 R236, PT, PT, R176, 0x100, RZ ;  /* 0x00000100b0ec1810 */ /* 0x000fca0007ffe0ff */
[----:B0-----:R-:W-:-:S05]  /*5e50*/  @P1 IMAD.WIDE.U32 R178, R236, 0x10, R178 ;  /* 0x00000010ecb21825 */ /* 0x001fca00078e00b2 */
[----:B------:R0:W-:Y:S02]  /*5e60*/  @P1 STG.E.128 desc[UR18][R178.64], R156 ;  /* 0x0000009cb2001986 */ /* 0x0001e4000c101d12 */
[----:B0-----:R-:W-:Y:S01]  /*5e70*/  @P2 IADD3 R178, PT, PT, R177, 0x100, RZ ;  /* 0x00000100b1b22810 */ /* 0x001fe20007ffe0ff */
[----:B------:R-:W-:-:S05]  /*5e80*/  HFMA2 R179, -RZ, RZ, 0, 9.5367431640625e-07 ;  /* 0x00000010ffb37431 */ /* 0x000fca00000001ff */
[----:B-1----:R-:W-:-:S05]  /*5e90*/  @P2 IMAD.WIDE.U32 R178, R178, R179, UR32 ;  /* 0x00000020b2b22e25 */ /* 0x002fca000f8e00b3 */
[----:B------:R0:W-:Y:S01]  /*5ea0*/  @P2 STG.E.128 desc[UR18][R178.64], R152 ;  /* 0x00000098b2002986 */ /* 0x0001e2000c101d12 */
[----:B------:R-:W-:Y:S05]  /*5eb0*/  BRA.U !UP3, `(.L_x_16381) ;  /* 0x000000010b107547 */ /* 0x000fea000b800000 */
[----:B-----5:R-:W1:Y:S01]  /*5ec0*/  LDC.64 R150, c[0x0][0x390] ;  /* 0x0000e400ff967b82 */ /* 0x020e620000000a00 */
[----:B------:R-:W-:-:S05]  /*5ed0*/  IADD3 R148, PT, PT, R177, 0x180, RZ ;  /* 0x00000180b1947810 */ /* 0x000fca0007ffe0ff */
[----:B-1----:R-:W-:-:S06]  /*5ee0*/  IMAD.WIDE.U32 R148, R148, 0x10, R150 ;  /* 0x0000001094947825 */ /* 0x002fcc00078e0096 */
[----:B------:R-:W5:Y:S02]  /*5ef0*/  LDG.E.128 R148, desc[UR18][R148.64] ;  /* 0x0000001294947981 */ /* 0x000f64000c1e1d00 */
.L_x_16381:
        /* <DEDUP_REMOVED lines=46> */
.L_x_16383:
        /* <DEDUP_REMOVED lines=44> */
.L_x_16382:
        /* <DEDUP_REMOVED lines=33> */
.L_x_16386:
        /* <DEDUP_REMOVED lines=12> */
.L_x_16387:
        /* <DEDUP_REMOVED lines=11> */
.L_x_16388:
[----:B------:R-:W-:Y:S05]  /*6820*/  BRA.U !UP3, `(.L_x_16384) ;  /* 0x000000010bd07547 */ /* 0x000fea000b800000 */
[----:B0-----:R-:W-:Y:S01]  /*6830*/  SHF.R.U32.HI R178, RZ, 0x10, R9 ;  /* 0x00000010ffb27819 */ /* 0x001fe20000011609 */
[----:B------:R-:W-:-:S04]  /*6840*/  FMUL.FTZ R155, R159, UR17 ;  /* 0x000000119f9b7c20 */ /* 0x000fc80008410000 */
[----:B------:R-:W-:Y:S02]  /*6850*/  HADD2.F32 R178, -RZ, R178.H0_H0 ;  /* 0x200000b2ffb27230 */ /* 0x000fe40000004100 */
[----:B-----5:R-:W-:-:S03]  /*6860*/  FFMA.FTZ R59, R151, R155, R59 ;  /* 0x0000009b973b7223 */ /* 0x020fc6000001003b */
[----:B------:R-:W-:Y:S01]  /*6870*/  FMUL.FTZ R155, R178, R155 ;  /* 0x0000009bb29b7220 */ /* 0x000fe20000410000 */
[----:B------:R-:W-:Y:S06]  /*6880*/  BRA `(.L_x_16384) ;  /* 0x0000000000b87947 */ /* 0x000fec0003800000 */
.L_x_16385:
        /* <DEDUP_REMOVED lines=11> */
.L_x_16389:
        /* <DEDUP_REMOVED lines=12> */
.L_x_16390:
        /* <DEDUP_REMOVED lines=11> */
.L_x_16391:
        /* <DEDUP_REMOVED lines=12> */
.L_x_16384:
        /* <DEDUP_REMOVED lines=14> */
.L_x_16392:
        /* <DEDUP_REMOVED lines=46> */
.L_x_16394:
        /* <DEDUP_REMOVED lines=44> */
.L_x_16393:
        /* <DEDUP_REMOVED lines=33> */
.L_x_16397:
        /* <DEDUP_REMOVED lines=12> */
.L_x_16398:
        /* <DEDUP_REMOVED lines=11> */
.L_x_16399:
[----:B------:R-:W-:Y:S05]  /*7570*/  BRA.U !UP3, `(.L_x_16395) ;  /* 0x000000010bd07547 */ /* 0x000fea000b800000 */
[----:B0-----:R-:W-:Y:S01]  /*7580*/  SHF.R.U32.HI R178, RZ, 0x10, R11 ;  /* 0x00000010ffb27819 */ /* 0x001fe2000001160b */
[----:B------:R-:W-:-:S04]  /*7590*/  FMUL.FTZ R155, R159, UR17 ;  /* 0x000000119f9b7c20 */ /* 0x000fc80008410000 */
[----:B------:R-:W-:Y:S02]  /*75a0*/  HADD2.F32 R178, -RZ, R178.H0_H0 ;  /* 0x200000b2ffb27230 */ /* 0x000fe40000004100 */
[----:B-----5:R-:W-:-:S03]  /*75b0*/  FFMA.FTZ R55, R151, R155, R55 ;  /* 0x0000009b97377223 */ /* 0x020fc60000010037 */
[----:B------:R-:W-:Y:S01]  /*75c0*/  FMUL.FTZ R155, R178, R155 ;  /* 0x0000009bb29b7220 */ /* 0x000fe20000410000 */
[----:B------:R-:W-:Y:S06]  /*75d0*/  BRA `(.L_x_16395) ;  /* 0x0000000000b87947 */ /* 0x000fec0003800000 */
.L_x_16396:
        /* <DEDUP_REMOVED lines=11> */
.L_x_16400:
        /* <DEDUP_REMOVED lines=12> */
.L_x_16401:
        /* <DEDUP_REMOVED lines=11> */
.L_x_16402:
        /* <DEDUP_REMOVED lines=12> */
.L_x_16395:
        /* <DEDUP_REMOVED lines=14> */
.L_x_16403:
        /* <DEDUP_REMOVED lines=46> */
.L_x_16405:
        /* <DEDUP_REMOVED lines=44> */
.L_x_16404:
        /* <DEDUP_REMOVED lines=33> */
.L_x_16408:
        /* <DEDUP_REMOVED lines=12> */
.L_x_16409:
        /* <DEDUP_REMOVED lines=11> */
.L_x_16410:
[----:B------:R-:W-:Y:S05]  /*82c0*/  BRA.U !UP3, `(.L_x_16406) ;  /* 0x000000010bd07547 */ /* 0x000fea000b800000 */
[----:B0-----:R-:W-:Y:S01]  /*82d0*/  SHF.R.U32.HI R178, RZ, 0x10, R241 ;  /* 0x00000010ffb27819 */ /* 0x001fe200000116f1 */
[----:B------:R-:W-:-:S04]  /*82e0*/  FMUL.FTZ R155, R159, UR17 ;  /* 0x000000119f9b7c20 */ /* 0x000fc80008410000 */
[----:B------:R-:W-:Y:S02]  /*82f0*/  HADD2.F32 R178, -RZ, R178.H0_H0 ;  /* 0x200000b2ffb27230 */ /* 0x000fe40000004100 */
[----:B-----5:R-:W-:-:S03]  /*8300*/  FFMA.FTZ R51, R151, R155, R51 ;  /* 0x0000009b97337223 */ /* 0x020fc60000010033 */
[----:B------:R-:W-:Y:S01]  /*8310*/  FMUL.FTZ R155, R178, R155 ;  /* 0x0000009bb29b7220 */ /* 0x000fe20000410000 */
[----:B------:R-:W-:Y:S06]  /*8320*/  BRA `(.L_x_16406) ;  /* 0x0000000000b87947 */ /* 0x000fec0003800000 */
.L_x_16407:
        /* <DEDUP_REMOVED lines=11> */
.L_x_16411:
        /* <DEDUP_REMOVED lines=12> */
.L_x_16412:
        /* <DEDUP_REMOVED lines=11> */
.L_x_16413:
        /* <DEDUP_REMOVED lines=12> */
.L_x_16406:
        /* <DEDUP_REMOVED lines=14> */
.L_x_16414:
        /* <DEDUP_REMOVED lines=46> */
.L_x_16416:
        /* <DEDUP_REMOVED lines=44> */
.L_x_16415:
        /* <DEDUP_REMOVED lines=33> */
.L_x_16419:
        /* <DEDUP_REMOVED lines=12> */
.L_x_16420:
        /* <DEDUP_REMOVED lines=11> */
.L_x_16421:
[----:B------:R-:W-:Y:S05]  /*9010*/  BRA.U !UP3, `(.L_x_16417) ;  /* 0x000000010bd07547 */ /* 0x000fea000b800000 */
[----:B0-----:R-:W-:Y:S01]  /*9020*/  SHF.R.U32.HI R178, RZ, 0x10, R243 ;  /* 0x00000010ffb27819 */ /* 0x001fe200000116f3 */
[----:B------:R-:W-:-:S04]  /*9030*/  FMUL.FTZ R155, R159, UR17 ;  /* 0x000000119f9b7c20 */ /* 0x000fc80008410000 */
[----:B------:R-:W-:Y:S02]  /*9040*/  HADD2.F32 R178, -RZ, R178.H0_H0 ;  /* 0x200000b2ffb27230 */ /* 0x000fe40000004100 */
[----:B-----5:R-:W-:-:S03]  /*9050*/  FFMA.FTZ R47, R151, R155, R47 ;  /* 0x0000009b972f7223 */ /* 0x020fc6000001002f */
[----:B------:R-:W-:Y:S01]  /*9060*/  FMUL.FTZ R155, R178, R155 ;  /* 0x0000009bb29b7220 */ /* 0x000fe20000410000 */
[----:B------:R-:W-:Y:S06]  /*9070*/  BRA `(.L_x_16417) ;  /* 0x0000000000b87947 */ /* 0x000fec0003800000 */
.L_x_16418:
        /* <DEDUP_REMOVED lines=11> */
.L_x_16422:
        /* <DEDUP_REMOVED lines=12> */
.L_x_16423:
        /* <DEDUP_REMOVED lines=11> */
.L_x_16424:
        /* <DEDUP_REMOVED lines=12> */
.L_x_16417:
        /* <DEDUP_REMOVED lines=14> */
.L_x_16425:
        /* <DEDUP_REMOVED lines=46> */
.L_x_16427:
        /* <DEDUP_REMOVED lines=44> */
.L_x_16426:
        /* <DEDUP_REMOVED lines=33> */
.L_x_16430:
        /* <DEDUP_REMOVED lines=12> */
.L_x_16431:
        /* <DEDUP_REMOVED lines=11> */
.L_x_16432:
[----:B------:R-:W-:Y:S05]  /*9d60*/  BRA.U !UP3, `(.L_x_16428) ;  /* 0x000000010bd07547 */ /* 0x000fea000b800000 */
[----:B0-----:R-:W-:Y:S01]  /*9d70*/  SHF.R.U32.HI R178, RZ, 0x10, R245 ;  /* 0x00000010ffb27819 */ /* 0x001fe200000116f5 */
[----:B------:R-:W-:-:S04]  /*9d80*/  FMUL.FTZ R155, R159, UR17 ;  /* 0x000000119f9b7c20 */ /* 0x000fc80008410000 */
[----:B------:R-:W-:Y:S02]  /*9d90*/  HADD2.F32 R178, -RZ, R178.H0_H0 ;  /* 0x200000b2ffb27230 */ /* 0x000fe40000004100 */
[----:B-----5:R-:W-:-:S03]  /*9da0*/  FFMA.FTZ R43, R151, R155, R43 ;  /* 0x0000009b972b7223 */ /* 0x020fc6000001002b */
[----:B------:R-:W-:Y:S01]  /*9db0*/  FMUL.FTZ R155, R178, R155 ;  /* 0x0000009bb29b7220 */ /* 0x000fe20000410000 */
[----:B------:R-:W-:Y:S06]  /*9dc0*/  BRA `(.L_x_16428) ;  /* 0x0000000000b87947 */ /* 0x000fec0003800000 */
.L_x_16429:
        /* <DEDUP_REMOVED lines=11> */
.L_x_16433:
        /* <DEDUP_REMOVED lines=12> */
.L_x_16434:
        /* <DEDUP_REMOVED lines=11> */
.L_x_16435:
        /* <DEDUP_REMOVED lines=12> */
.L_x_16428:
        /* <DEDUP_REMOVED lines=14> */
.L_x_16436:
        /* <DEDUP_REMOVED lines=46> */
.L_x_16438:
        /* <DEDUP_REMOVED lines=44> */
.L_x_16437:
        /* <DEDUP_REMOVED lines=33> */
.L_x_16441:
        /* <DEDUP_REMOVED lines=12> */
.L_x_16442:
        /* <DEDUP_REMOVED lines=11> */
.L_x_16443:
[----:B------:R-:W-:Y:S05]  /*aab0*/  BRA.U !UP3, `(.L_x_16439) ;  /* 0x000000010bd07547 */ /* 0x000fea000b800000 */
[----:B0-----:R-:W-:Y:S01]  /*aac0*/  SHF.R.U32.HI R178, RZ, 0x10, R247 ;  /* 0x00000010ffb27819 */ /* 0x001fe200000116f7 */
[----:B------:R-:W-:-:S04]  /*aad0*/  FMUL.FTZ R155, R159, UR17 ;  /* 0x000000119f9b7c20 */ /* 0x000fc80008410000 */
[----:B------:R-:W-:Y:S02]  /*aae0*/  HADD2.F32 R178, -RZ, R178.H0_H0 ;  /* 0x200000b2ffb27230 */ /* 0x000fe40000004100 */
[----:B-----5:R-:W-:-:S03]  /*aaf0*/  FFMA.FTZ R39, R151, R155, R39 ;  /* 0x0000009b97277223 */ /* 0x020fc60000010027 */
[----:B------:R-:W-:Y:S01]  /*ab00*/  FMUL.FTZ R155, R178, R155 ;  /* 0x0000009bb29b7220 */ /* 0x000fe20000410000 */
[----:B------:R-:W-:Y:S06]  /*ab10*/  BRA `(.L_x_16439) ;  /* 0x0000000000b87947 */ /* 0x000fec0003800000 */
.L_x_16440:
        /* <DEDUP_REMOVED lines=11> */
.L_x_16444:
        /* <DEDUP_REMOVED lines=12> */
.L_x_16445:
        /* <DEDUP_REMOVED lines=11> */
.L_x_16446:
        /* <DEDUP_REMOVED lines=12> */
.L_x_16439:
[----:B0-----:R-:W0:Y:S01]  /*ae00*/  @P1 LDC.64 R178, c[0x0][0x478] ;  /* 0x00011e00ffb21b82 */ /* 0x001e220000000a00 */
[----:B------:R-:W1:Y:S01]  /*ae10*/  @UP3 LDCU.64 UR32, c[0x0][0x468] ;  /* 0x00008d00ff2037ac */ /* 0x000e620008000a00 */
[----:B------:R-:W-:-:S05]  /*ae20*/  @P1 IADD3 R236, PT, PT, R176, 0x400, RZ ;  /* 0x00000400b0ec1810 */ /* 0x000fca0007ffe0ff */
[----:B0-----:R-:W-:Y:S01]  /*ae30*/  @P1 IMAD.WIDE.U32 R178, R236, 0x10, R178 ;  /* 0x00000010ecb21825 */ /* 0x001fe200078e00b2 */
[----:B------:R-:W-:-:S04]  /*ae40*/  IADD3 R236, PT, PT, R177, 0x480, RZ ;  /* 0x00000480b1ec7810 */ /* 0x000fc80007ffe0ff */
[----:B------:R0:W-:Y:S02]  /*ae50*/  @P1 STG.E.128 desc[UR18][R178.64], R156 ;  /* 0x0000009cb2001986 */ /* 0x0001e4000c101d12 */
[----:B0-----:R-:W-:Y:S01]  /*ae60*/  @P2 IADD3 R178, PT, PT, R177, 0x400, RZ ;  /* 0x00000400b1b22810 */ /* 0x001fe20007ffe0ff */
[----:B------:R-:W-:-:S05]  /*ae70*/  HFMA2 R179, -RZ, RZ, 0, 9.5367431640625e-07 ;  /* 0x00000010ffb37431 */ /* 0x000fca00000001ff */
[----:B-1----:R-:W-:-:S05]  /*ae80*/  @P2 IMAD.WIDE.U32 R178, R178, R179, UR32 ;  /* 0x00000020b2b22e25 */ /* 0x002fca000f8e00b3 */
[----:B------:R0:W-:Y:S01]  /*ae90*/  @P2 STG.E.128 desc[UR18][R178.64], R152 ;  /* 0x00000098b2002986 */ /* 0x0001e2000c101d12 */
[----:B------:R-:W-:Y:S05]  /*aea0*/  BRA.U !UP3, `(.L_x_16447) ;  /* 0x000000010b0c7547 */ /* 0x000fea000b800000 */
[----:B-----5:R-:W1:Y:S02]  /*aeb0*/  LDC.64 R148, c[0x0][0x390] ;  /* 0x0000e400ff947b82 */ /* 0x020e640000000a00 */
[----:B-1----:R-:W-:-:S06]  /*aec0*/  IMAD.WIDE.U32 R148, R236, 0x10, R148 ;  /* 0x00000010ec947825 */ /* 0x002fcc00078e0094 */
[----:B------:R-:W5:Y:S02]  /*aed0*/  LDG.E.128 R148, desc[UR18][R148.64] ;  /* 0x0000001294947981 */ /* 0x000f64000c1e1d00 */
.L_x_16447:
[----:B------:R-:W-:Y:S05]  /*aee0*/  @!P0 BRA `(.L_x_16448) ;  /* 0x0000000400648947 */ /* 0x000fea0003800000 */
[----:B------:R-:W-:Y:S05]  /*aef0*/  @!P1 BRA `(.L_x_16449) ;  /* 0x0000000000b09947 */ /* 0x000fea0003800000 */
[----:B------:R-:W-:Y:S01]  /*af00*/  PLOP3.LUT P0, PT, PT, PT, UP2, 0x80, 0x8 ;  /* 0x000000000008781c */ /* 0x000fe20003f0f028 */
[----:B------:R-:W1:Y:S01]  /*af10*/  @UP3 LDCU UR9, c[0x0][0x40c] ;  /* 0x00008180ff0937ac */ /* 0x000e620008000800 */
[----:B------:R-:W-:Y:S01]  /*af20*/  MOV R156, UR11 ;  /* 0x0000000b009c7c02 */ /* 0x000fe20008000f00 */
[----:B------:R-:W-:Y:S01]  /*af30*/  @P2 HADD2.F32 R158, -RZ, R248.H0_H0 ;  /* 0x200000f8ff9e2230 */ /* 0x000fe20000004100 */
[----:B------:R-:W-:-:S09]  /*af40*/  SHF.R.U64 R177, R248, 0x10, R249 ;  /* 0x00000010f8b17819 */ /* 0x000fd200000012f9 */
[----:B------:R-:W-:-:S04]  /*af50*/  @P0 FFMA.FTZ R156, R228, R156, UR16 ;  /* 0x00000010e49c0e23 */ /* 0x000fc8000801009c */
[----:B------:R-:W-:Y:S01]  /*af60*/  @P0 FADD.FTZ R157, R232, -R156 ;  /* 0x8000009ce89d0221 */ /* 0x000fe20000010000 */
[----:B-----5:R-:W-:-:S03]  /*af70*/  MOV R156, R144 ;  /* 0x00000090009c7202 */ /* 0x020fc60000000f00 */
[----:B------:R-:W-:-:S04]  /*af80*/  @P0 FFMA.FTZ R156, R157, UR29, R144 ;  /* 0x0000001d9d9c0c23 */ /* 0x000fc80008010090 */
[----:B-1----:R-:W-:Y:S01]  /*af90*/  @P2 FMUL.FTZ R157, R156, UR9 ;  /* 0x000000099c9d2c20 */ /* 0x002fe20008410000 */
[----:B------:R-:W1:Y:S03]  /*afa0*/  @UP3 LDCU UR9, c[0x0][0x40c] ;  /* 0x00008180ff0937ac */ /* 0x000e660008000800 */
[----:B0-----:R-:W-:Y:S01]  /*afb0*/  @P2 FMUL.FTZ R152, R157, R158 ;  /* 0x0000009e9d982220 */ /* 0x001fe20000410000 */
[----:B------:R-:W-:Y:S01]  /*afc0*/  MOV R158, UR11 ;  /* 0x0000000b009e7c02 */ /* 0x000fe20008000f00 */
[----:B------:R-:W-:Y:S01]  /*afd0*/  @P2 FFMA.FTZ R32, R148, R157, R32 ;  /* 0x0000009d94202223 */ /* 0x000fe20000010020 */
[----:B------:R-:W-:-:S03]  /*afe0*/  MOV R157, R145 ;  /* 0x00000091009d7202 */ /* 0x000fc60000000f00 */
[----:B------:R-:W-:-:S04]  /*aff0*/  @P0 FFMA.FTZ R158, R233, R158, UR16 ;  /* 0x00000010e99e0e23 */ /* 0x000fc8000801009e */
[----:B------:R-:W-:-:S04]  /*b000*/  @P0 FADD.FTZ R158, R237, -R158 ;  /* 0x8000009eed9e0221 */ /* 0x000fc80000010000 */
[----:B------:R-:W-:Y:S01]  /*b010*/  @P0 FFMA.FTZ R157, R158, UR29, R145 ;  /* 0x0000001d9e9d0c23 */ /* 0x000fe20008010091 */
[----:B------:R-:W-:-:S03]  /*b020*/  @P2 HADD2.F32 R158, -RZ, R177.H0_H0 ;  /* 0x200000b1ff9e2230 */ /* 0x000fc60000004100 */
[----:B-1----:R-:W-:Y:S01]  /*b030*/  @P2 FMUL.FTZ R159, R157, UR9 ;  /* 0x000000099d9f2c20 */ /* 0x002fe20008410000 */
        /* <DEDUP_REMOVED lines=24> */
.L_x_16449:
[----:B------:R-:W-:Y:S01]  /*b1c0*/  PLOP3.LUT P0, PT, PT, PT, UP2, 0x80, 0x8 ;  /* 0x000000000008781c */ /* 0x000fe20003f0f028 */
[----:B------:R-:W1:Y:S01]  /*b1d0*/  @UP3 LDCU UR9, c[0x0][0x40c] ;  /* 0x00008180ff0937ac */ /* 0x000e620008000800 */
[----:B------:R-:W-:Y:S02]  /*b1e0*/  MOV R177, UR11 ;  /* 0x0000000b00b17c02 */ /* 0x000fe40008000f00 */
[----:B0----5:R-:W-:Y:S02]  /*b1f0*/  MOV R178, R144 ;  /* 0x0000009000b27202 */ /* 0x021fe40000000f00 */
        /* <DEDUP_REMOVED lines=40> */
.L_x_16448:
[----:B------:R-:W-:Y:S05]  /*b480*/  @!P1 BRA `(.L_x_16451) ;  /* 0x0000000000f89947 */ /* 0x000fea0003800000 */
[----:B------:R-:W-:Y:S01]  /*b490*/  ISETP.LT.AND P0, PT, RZ, UR30, PT ;  /* 0x0000001eff007c0c */ /* 0x000fe2000bf01270 */
[----:B------:R-:W-:-:S12]  /*b4a0*/  BRA.U !UP3, `(.L_x_16452) ;  /* 0x000000010b287547 */ /* 0x000fd8000b800000 */
        /* <DEDUP_REMOVED lines=10> */
.L_x_16452:
        /* <DEDUP_REMOVED lines=12> */
.L_x_16453:
        /* <DEDUP_REMOVED lines=11> */
.L_x_16454:
[----:B------:R-:W-:Y:S02]  /*b6c0*/  MOV R159, UR11 ;  /* 0x0000000b009f7c02 */ /* 0x000fe40008000f00 */
[----:B------:R-:W-:Y:S02]  /*b6d0*/  MOV R158, UR11 ;  /* 0x0000000b009e7c02 */ /* 0x000fe40008000f00 */
[----:B------:R-:W-:Y:S01]  /*b6e0*/  MOV R157, UR11 ;  /* 0x0000000b009d7c02 */ /* 0x000fe20008000f00 */
[----:B------:R-:W-:Y:S01]  /*b6f0*/  FFMA.FTZ R159, R235, R159, UR16 ;  /* 0x00000010eb9f7e23 */ /* 0x000fe2000801009f */
[----:B------:R-:W-:Y:S01]  /*b700*/  MOV R156, UR11 ;  /* 0x0000000b009c7c02 */ /* 0x000fe20008000f00 */
[----:B------:R-:W-:Y:S02]  /*b710*/  FFMA.FTZ R158, R234, R158, UR16 ;  /* 0x00000010ea9e7e23 */ /* 0x000fe4000801009e */
        /* <DEDUP_REMOVED lines=15> */
[----:B------:R-:W-:Y:S01]  /*b810*/  SHF.R.U32.HI R177, RZ, 0x10, R249 ;  /* 0x00000010ffb17819 */ /* 0x000fe200000116f9 */
[----:B0-----:R-:W-:-:S04]  /*b820*/  FMUL.FTZ R155, R159, UR17 ;  /* 0x000000119f9b7c20 */ /* 0x001fc80008410000 */
[----:B------:R-:W-:Y:S02]  /*b830*/  HADD2.F32 R177, -RZ, R177.H0_H0 ;  /* 0x200000b1ffb17230 */ /* 0x000fe40000004100 */
[----:B-----5:R-:W-:-:S03]  /*b840*/  FFMA.FTZ R35, R151, R155, R35 ;  /* 0x0000009b97237223 */ /* 0x020fc60000010023 */
[----:B------:R-:W-:Y:S01]  /*b850*/  FMUL.FTZ R155, R177, R155 ;  /* 0x0000009bb19b7220 */ /* 0x000fe20000410000 */
[----:B------:R-:W-:Y:S06]  /*b860*/  BRA `(.L_x_16450) ;  /* 0x0000000000b87947 */ /* 0x000fec0003800000 */
.L_x_16451:
[----:B------:R-:W-:Y:S01]  /*b870*/  MOV R177, UR11 ;  /* 0x0000000b00b17c02 */ /* 0x000fe20008000f00 */
[----:B------:R-:W1:Y:S01]  /*b880*/  @UP3 LDCU UR9, c[0x0][0x40c] ;  /* 0x00008180ff0937ac */ /* 0x000e620008000800 */
[----:B------:R-:W-:Y:S02]  /*b890*/  ISETP.LT.AND P0, PT, RZ, UR30, PT ;  /* 0x0000001eff007c0c */ /* 0x000fe4000bf01270 */
[----:B0-----:R-:W-:Y:S01]  /*b8a0*/  SHF.R.U32.HI R178, RZ, 0x10, R249 ;  /* 0x00000010ffb27819 */ /* 0x001fe200000116f9 */
[----:B------:R-:W-:-:S04]  /*b8b0*/  FFMA.FTZ R177, R235, R177, UR16 ;  /* 0x00000010ebb17e23 */ /* 0x000fc800080100b1 */
[----:B------:R-:W-:Y:S01]  /*b8c0*/  FADD.FTZ R177, R239, -R177 ;  /* 0x800000b1efb17221 */ /* 0x000fe20000010000 */
[----:B------:R-:W-:-:S03]  /*b8d0*/  @P2 HADD2.F32 R178, -RZ, R178.H0_H0 ;  /* 0x200000b2ffb22230 */ /* 0x000fc60000004100 */
[----:B------:R-:W-:-:S05]  /*b8e0*/  FMUL.FTZ R177, R177, UR29 ;  /* 0x0000001db1b17c20 */ /* 0x000fca0008410000 */
[----:B------:R-:W-:-:S05]  /*b8f0*/  FSEL R177, R177, RZ, P0 ;  /* 0x000000ffb1b17208 */ /* 0x000fca0000000000 */
[----:B-1----:R-:W-:-:S04]  /*b900*/  @P2 FMUL.FTZ R177, R177, UR9 ;  /* 0x00000009b1b12c20 */ /* 0x002fc80008410000 */
[-C--:B-----5:R-:W-:Y:S01]  /*b910*/  @P2 FFMA.FTZ R35, R151, R177.reuse, R35 ;  /* 0x000000b197232223 */ /* 0x0a0fe20000010023 */
[----:B------:R-:W-:Y:S01]  /*b920*/  @P2 FMUL.FTZ R155, R178, R177 ;  /* 0x000000b1b29b2220 */ /* 0x000fe20000410000 */
        /* <DEDUP_REMOVED lines=11> */
.L_x_16455:
        /* <DEDUP_REMOVED lines=12> */
.L_x_16456:
        /* <DEDUP_REMOVED lines=11> */
.L_x_16450:
[----:B0-----:R-:W0:Y:S01]  /*bb50*/  @P1 LDC.64 R178, c[0x0][0x478] ;  /* 0x00011e00ffb21b82 */ /* 0x001e220000000a00 */
[----:B------:R-:W1:Y:S01]  /*bb60*/  @UP3 LDCU.64 UR10, c[0x0][0x468] ;  /* 0x00008d00ff0a37ac */ /* 0x000e620008000a00 */
[----:B------:R-:W-:Y:S01]  /*bb70*/  @P1 IADD3 R176, PT, PT, R176, 0x480, RZ ;  /* 0x00000480b0b01810 */ /* 0x000fe20007ffe0ff */
[----:B------:R-:W-:Y:S02]  /*bb80*/  UIADD3 UR8, UPT, UPT, UR8, UR24, URZ ;  /* 0x0000001808087290 */ /* 0x000fe4000fffe0ff */
[----:B------:R-:W-:Y:S02]  /*bb90*/  UPLOP3.LUT UP1, UPT, UPT, UPT, UP1, 0x40, 0x4 ;  /* 0x000000000004789c */ /* 0x000fe40003f2e810 */
[----:B------:R-:W-:Y:S01]  /*bba0*/  UISETP.GE.AND UP0, UPT, UR8, UR25, UPT ;  /* 0x000000190800728c */ /* 0x000fe2000bf06270 */
[----:B0-----:R-:W-:-:S05]  /*bbb0*/  @P1 IMAD.WIDE.U32 R176, R176, 0x10, R178 ;  /* 0x00000010b0b01825 */ /* 0x001fca00078e00b2 */
[----:B------:R0:W-:Y:S02]  /*bbc0*/  @P1 STG.E.128 desc[UR18][R176.64], R156 ;  /* 0x0000009cb0001986 */ /* 0x0001e4000c101d12 */
[----:B0-----:R-:W-:-:S05]  /*bbd0*/  HFMA2 R176, -RZ, RZ, 0, 9.5367431640625e-07 ;  /* 0x00000010ffb07431 */ /* 0x001fca00000001ff */
[----:B-1----:R-:W-:-:S05]  /*bbe0*/  @P2 IMAD.WIDE.U32 R176, R236, R176, UR10 ;  /* 0x0000000aecb02e25 */ /* 0x002fca000f8e00b0 */
[----:B------:R0:W-:Y:S01]  /*bbf0*/  @P2 STG.E.128 desc[UR18][R176.64], R152 ;  /* 0x00000098b0002986 */ /* 0x0001e2000c101d12 */
[----:B------:R-:W-:Y:S05]  /*bc00*/  BRA.U !UP0, `(.L_x_16457) ;  /* 0xffffff5108347547 */ /* 0x000fea000b83ffff */
.L_x_16344:
[----:B0-----:R-:W0:Y:S01]  /*bc10*/  S2R R176, SR_TID.X ;  /* 0x0000000000b07919 */ /* 0x001e220000002100 */
[----:B------:R-:W1:Y:S01]  /*bc20*/  S2UR UR9, SR_CTAID.X ;  /* 0x00000000000979c3 */ /* 0x000e620000002500 */
[----:B------:R-:W3:Y:S04]  /*bc30*/  LDL.LU R232, [R1+0x14] ;  /* 0x0000140001e87983 */ /* 0x000ee80000300800 */
[----:B------:R-:W3:Y:S03]  /*bc40*/  LDL.LU R233, [R1+0x18] ;  /* 0x0000180001e97983 */ /* 0x000ee60000300800 */
[----:B-----5:R-:W1:Y:S01]  /*bc50*/  LDC R0, c[0x0][0x388] ;  /* 0x0000e200ff007b82 */ /* 0x020e620000000800 */
[----:B------:R-:W3:Y:S04]  /*bc60*/  LDL.LU R234, [R1+0x1c] ;  /* 0x00001c0001ea7983 */ /* 0x000ee80000300800 */
[----:B------:R-:W3:Y:S03]  /*bc70*/  LDL.LU R235, [R1+0x20] ;  /* 0x0000200001eb7983 */ /* 0x000ee60000300800 */
[----:B------:R-:W4:Y:S01]  /*bc80*/  LDC.64 R2, c[0x0][0x440] ;  /* 0x00011000ff027b82 */ /* 0x000f220000000a00 */
[----:B------:R-:W2:Y:S04]  /*bc90*/  LDL.LU R236, [R1+0x4] ;  /* 0x0000040001ec7983 */ /* 0x000ea80000300800 */
[----:B------:R-:W2:Y:S03]  /*bca0*/  LDL.LU R237, [R1+0x8] ;  /* 0x0000080001ed7983 */ /* 0x000ea60000300800 */
[----:B------:R-:W4:Y:S01]  /*bcb0*/  LDC.64 R4, c[0x0][0x448] ;  /* 0x00011200ff047b82 */ /* 0x000f220000000a00 */
[----:B------:R-:W2:Y:S04]  /*bcc0*/  LDL.LU R238, [R1+0xc] ;  /* 0x00000c0001ee7983 */ /* 0x000ea80000300800 */
[----:B------:R-:W2:Y:S01]  /*bcd0*/  LDL.LU R239, [R1+0x10] ;  /* 0x0000100001ef7983 */ /* 0x000ea20000300800 */
[----:B-1----:R-:W-:-:S02]  /*bce0*/  IMAD R0, R0, UR9, RZ ;  /* 0x0000000900007c24 */ /* 0x002fc4000f8e02ff */
[----:B------:R-:W1:Y:S01]  /*bcf0*/  LDC.64 R6, c[0x0][0x460] ;  /* 0x00011800ff067b82 */ /* 0x000e620000000a00 */
[----:B------:R-:W2:Y:S02]  /*bd00*/  LDL.LU R152, [R1+0x44] ;  /* 0x0000440001987983 */ /* 0x000ea40000300800 */
[----:B0-----:R-:W-:Y:S02]  /*bd10*/  LEA.HI R9, R0, R176, RZ, 0x1e ;  /* 0x000000b000097211 */ /* 0x001fe400078ff0ff */
        /* <DEDUP_REMOVED lines=15> */
[----:B----4-:R-:W-:-:S04]  /*be10*/  IMAD.WIDE.U32 R2, R9, 0x10, R2 ;  /* 0x0000001009027825 */ /* 0x010fc800078e0002 */
[----:B------:R-:W-:-:S04]  /*be20*/  IMAD.WIDE.U32 R4, R9, 0x10, R4 ;  /* 0x0000001009047825 */ /* 0x000fc800078e0004 */
[----:B-1----:R-:W-:Y:S01]  /*be30*/  IMAD.WIDE.U32 R6, R9, 0x10, R6 ;  /* 0x0000001009067825 */ /* 0x002fe200078e0006 */
[----:B---3--:R-:W-:Y:S04]  /*be40*/  STG.E.128 desc[UR18][R2.64], R232 ;  /* 0x000000e802007986 */ /* 0x008fe8000c101d12 */
        /* <DEDUP_REMOVED lines=30> */
.L_x_16458:
        /* <DEDUP_REMOVED lines=13> */
.L_x_19441:


//--------------------- .text._ZN10layer_norm13ln_bwd_kernelINS_13Kernel_traitsI6__halfffffjLj5120ELj1ELj1ELj4ELj16ENS_18Kernel_traits_baseILj5120ES2_ffffjLj128EEEEELb1ELb0ELb0ELb0EEEvNS_9BwdParamsE --------------------------
	.section	.text._ZN10layer_norm13ln_bwd_kernelINS_13Kernel_traitsI6__halfffffjLj5120ELj1ELj1ELj4ELj16ENS_18Kernel_traits_baseILj5120ES2_ffffjLj128EEEEELb1ELb0ELb0ELb0EEEvNS_9BwdParamsE,"ax",@progbits
	.align	128
        .global         _ZN10layer_norm13ln_bwd_kernelINS_13Kernel_traitsI6__halfffffjLj5120ELj1ELj1ELj4ELj16ENS_18Kernel_traits_baseILj5120ES2_ffffjLj128EEEEELb1ELb0ELb0ELb0EEEvNS_9BwdParamsE
        .type           _ZN10layer_norm13ln_bwd_kernelINS_13Kernel_traitsI6__halfffffjLj5120ELj1ELj1ELj4ELj16ENS_18Kernel_traits_baseILj5120ES2_ffffjLj128EEEEELb1ELb0ELb0ELb0EEEvNS_9BwdParamsE,@function
        .size           _ZN10layer_norm13ln_bwd_kernelINS_13Kernel_traitsI6__halfffffjLj5120ELj1ELj1ELj4ELj16ENS_18Kernel_traits_baseILj5120ES2_ffffjLj128EEEEELb1ELb0ELb0ELb0EEEvNS_9BwdParamsE,(.L_x_19442 - _ZN10layer_norm13ln_bwd_kernelINS_13Kernel_traitsI6__halfffffjLj5120ELj1ELj1ELj4ELj16ENS_18Kernel_traits_baseILj5120ES2_ffffjLj128EEEEELb1ELb0ELb0ELb0EEEvNS_9BwdParamsE)
        .other          _ZN10layer_norm13ln_bwd_kernelINS_13Kernel_traitsI6__halfffffjLj5120ELj1ELj1ELj4ELj16ENS_18Kernel_traits_baseILj5120ES2_ffffjLj128EEEEELb1ELb0ELb0ELb0EEEvNS_9BwdParamsE,@"STO_CUDA_ENTRY STV_DEFAULT"
_ZN10layer_norm13ln_bwd_kernelINS_13Kernel_traitsI6__halfffffjLj5120ELj1ELj1ELj4ELj16ENS_18Kernel_traits_baseILj5120ES2_ffffjLj128EEEEELb1ELb0ELb0ELb0EEEvNS_9BwdParamsE:
.text._ZN10layer_norm13ln_bwd_kernelINS_13Kernel_traitsI6__halfffffjLj5120ELj1ELj1ELj4ELj16ENS_18Kernel_traits_baseILj5120ES2_ffffjLj128EEEEELb1ELb0ELb0ELb0EEEvNS_9BwdParamsE:
        /* <DEDUP_REMOVED lines=59> */
[----:B------:R-:W-:-:S02]  /*03b0*/  LOP3.LUT R13, R13, 0xfffffff7, RZ, 0xc0, !PT ;  /* 0xfffffff70d0d7812 */ /* 0x000fc400078ec0ff */
[----:B------:R-:W5:Y:S02]  /*03c0*/  @P1 LDG.E.64 R18, desc[UR16][R38.64] ;  /* 0x0000001026121981 */ /* 0x000f64000c1e1b00 */
        /* <DEDUP_REMOVED lines=9> */
[----:B------:R-:W-:-:S06]  /*0460*/  @P3 IADD3 R51, PT, PT, R51, 0x80, RZ ;  /* 0x0000008033333810 */ /* 0x000fcc0007ffe0ff */
[----:B------:R-:W5:Y:S01]  /*0470*/  @P6 LDG.E.64 R6, desc[UR16][R30.64] ;  /* 0x000000101e066981 */ /* 0x000f62000c1e1b00 */
[----:B------:R-:W-:Y:S01]  /*0480*/  ISETP.NE.AND P6, PT, R12, RZ, PT ;  /* 0x000000ff0c00720c */ /* 0x000fe20003fc5270 */
[C---:B-1----:R-:W-:Y:S01]  /*0490*/  @P4 IMAD.WIDE.U32 R48, R51.reuse, 0x8, R48 ;  /* 0x0000000833304825 */ /* 0x042fe200078e0030 */
[----:B------:R-:W-:Y:S01]  /*04a0*/  @P4 IADD3 R51, PT, PT, R51, 0x80, RZ ;  /* 0x0000008033334810 */ /* 0x000fe20007ffe0ff */
[----:B------:R1:W5:Y:S10]  /*04b0*/  @P3 LDG.E.64 R22, desc[UR16][R46.64] ;  /* 0x000000102e163981 */ /* 0x000374000c1e1b00 */
[----:B------:R-:W5:Y:S01]  /*04c0*/  @P6 LDG.E.64 R8, desc[UR16][R32.64] ;  /* 0x0000001020086981 */ /* 0x000f62000c1e1b00 */
[----:B------:R-:W-:Y:S01]  /*04d0*/  ISETP.NE.AND P6, PT, R50, RZ, PT ;  /* 0x000000ff3200720c */ /* 0x000fe20003fc5270 */
[----:B0-----:R-:W-:Y:S01]  /*04e0*/  @P5 IMAD.WIDE.U32 R26, R51, 0x8, R26 ;  /* 0x00000008331a5825 */ /* 0x001fe200078e001a */
[----:B------:R-:W-:Y:S01]  /*04f0*/  CS2R R42, SRZ ;  /* 0x00000000002a7805 */ /* 0x000fe2000001ff00 */
[----:B------:R0:W5:Y:S04]  /*0500*/  @P4 LDG.E.64 R24, desc[UR16][R48.64] ;  /* 0x0000001030184981 */ /* 0x000168000c1e1b00 */
[----:B------:R3:W5:Y:S06]  /*0510*/  @P5 LDG.E.64 R28, desc[UR16][R26.64] ;  /* 0x000000101a1c5981 */ /* 0x00076c000c1e1b00 */
[----:B------:R3:W5:Y:S01]  /*0520*/  @P6 LDG.E.64 R10, desc[UR16][R34.64] ;  /* 0x00000010220a6981 */ /* 0x000762000c1e1b00 */
[----:B------:R-:W-:-:S02]  /*0530*/  CS2R R80, SRZ ;  /* 0x0000000000507805 */ /* 0x000fc4000001ff00 */
[----:B------:R-:W-:Y:S02]  /*0540*/  CS2R R82, SRZ ;  /* 0x0000000000527805 */ /* 0x000fe4000001ff00 */
[----:B--2---:R-:W-:Y:S02]  /*0550*/  CS2R R44, SRZ ;  /* 0x00000000002c7805 */ /* 0x004fe4000001ff00 */
[----:B-1----:R-:W-:Y:S02]  /*0560*/  CS2R R46, SRZ ;  /* 0x00000000002e7805 */ /* 0x002fe4000001ff00 */
[----:B0-----:R-:W-:Y:S02]  /*0570*/  CS2R R48, SRZ ;  /* 0x0000000000307805 */ /* 0x001fe4000001ff00 */
        /* <DEDUP_REMOVED lines=125> */
[----:B------:R-:W1:Y:S01]  /*0d50*/  LDCU UR6, c[0x0][0x388] ;  /* 0x00007100ff0677ac */ /* 0x000e620008000800 */
[----:B------:R-:W-:Y:S02]  /*0d60*/  PRMT R236, R236, 0x5410, R7 ;  /* 0x00005410ecec7816 */ /* 0x000fe40000000007 */
[----:B------:R-:W-:Y:S01]  /*0d70*/  PRMT R237, R237, 0x5410, R8 ;  /* 0x00005410eded7816 */ /* 0x000fe20000000008 */
[----:B------:R-:W2:Y:S01]  /*0d80*/  LDCU.U8 UR18, c[0x0][0x410] ;  /* 0x00008200ff1277ac */ /* 0x000ea20008000000 */
[----:B------:R-:W-:Y:S02]  /*0d90*/  PRMT R238, R238, 0x5410, R9 ;  /* 0x00005410eeee7816 */ /* 0x000fe40000000009 */
[----:B------:R-:W-:Y:S01]  /*0da0*/  PRMT R239, R239, 0x5410, R10 ;  /* 0x00005410efef7816 */ /* 0x000fe2000000000a */
[----:B------:R-:W3:Y:S01]  /*0db0*/  LDCU UR19, c[0x0][0x400] ;  /* 0x00008000ff1377ac */ /* 0x000ee20008000800 */
[----:B------:R-:W-:-:S02]  /*0dc0*/  PRMT R240, R240, 0x5410, R11 ;  /* 0x00005410f0f07816 */ /* 0x000fc4000000000b */
[----:B------:R-:W-:Y:S01]  /*0dd0*/  PRMT R241, R241, 0x5410, R12 ;  /* 0x00005410f1f17816 */ /* 0x000fe2000000000c */
[----:B------:R-:W4:Y:S01]  /*0de0*/  LDCU.64 UR20, c[0x0][0x438] ;  /* 0x00008700ff1477ac */ /* 0x000f220008000a00 */
[----:B------:R-:W-:Y:S02]  /*0df0*/  PRMT R242, R242, 0x5410, R15 ;  /* 0x00005410f2f27816 */ /* 0x000fe4000000000f */
[----:B------:R-:W-:Y:S01]  /*0e00*/  PRMT R243, R243, 0x5410, R16 ;  /* 0x00005410f3f37816 */ /* 0x000fe20000000010 */
[----:B------:R-:W0:Y:S01]  /*0e10*/  LDCU.64 UR22, c[0x0][0x478] ;  /* 0x00008f00ff1677ac */ /* 0x000e220008000a00 */
[----:B------:R-:W-:Y:S02]  /*0e20*/  PRMT R244, R244, 0x5410, R17 ;  /* 0x00005410f4f47816 */ /* 0x000fe40000000011 */
[----:B------:R-:W-:Y:S01]  /*0e30*/  PRMT R245, R245, 0x5410, R18 ;  /* 0x00005410f5f57816 */ /* 0x000fe20000000012 */
[----:B------:R-:W0:Y:S01]  /*0e40*/  LDCU.128 UR8, c[0x0][0x3c0] ;  /* 0x00007800ff0877ac */ /* 0x000e220008000c00 */
[----:B------:R-:W-:-:S02]  /*0e50*/  PRMT R246, R246, 0x5410, R19 ;  /* 0x00005410f6f67816 */ /* 0x000fc40000000013 */
[----:B------:R-:W-:Y:S01]  /*0e60*/  PRMT R247, R247, 0x5410, R20 ;  /* 0x00005410f7f77816 */ /* 0x000fe20000000014 */
[----:B------:R-:W0:Y:S01]  /*0e70*/  LDCU.64 UR26, c[0x0][0x380] ;  /* 0x00007000ff1a77ac */ /* 0x000e220008000a00 */
[----:B------:R-:W-:Y:S02]  /*0e80*/  PRMT R248, R248, 0x5410, R21 ;  /* 0x00005410f8f87816 */ /* 0x000fe40000000015 */
[----:B-123--:R-:W-:-:S07]  /*0e90*/  PRMT R249, R249, 0x5410, R22 ;  /* 0x00005410f9f97816 */ /* 0x00efce0000000016 */
.L_x_16560:
[----:B-1----:R-:W1:Y:S01]  /*0ea0*/  @UP0 LDCU.64 UR4, c[0x0][0x3e0] ;  /* 0x00007c00ff0407ac */ /* 0x002e620008000a00 */
[----:B0-----:R-:W-:Y:S01]  /*0eb0*/  UIMAD.WIDE UR12, UR7, 0x4, UR8 ;  /* 0x00000004070c78a5 */ /* 0x001fe2000f8e0208 */
[----:B------:R-:W-:Y:S01]  /*0ec0*/  PLOP3.LUT P0, PT, PT, PT, UP0, 0x80, 0x8 ;  /* 0x000000000008781c */ /* 0x000fe20003f0f008 */
[----:B------:R-:W-:-:S04]  /*0ed0*/  UIMAD.WIDE UR14, UR7, 0x4, UR10 ;  /* 0x00000004070e78a5 */ /* 0x000fc8000f8e020a */
[----:B--234-:R-:W-:Y:S02]  /*0ee0*/  MOV R166, UR12 ;  /* 0x0000000c00a67c02 */ /* 0x01cfe40008000f00 */
[----:B------:R-:W-:-:S05]  /*0ef0*/  MOV R167, UR13 ;  /* 0x0000000d00a77c02 */ /* 0x000fca0008000f00 */
[----:B------:R-:W2:Y:S01]  /*0f00*/  LDG.E R12, desc[UR16][R166.64] ;  /* 0x00000010a60c7981 */ /* 0x000ea2000c1e1900 */
[----:B-1----:R-:W-:Y:S01]  /*0f10*/  @UP0 UIMAD.WIDE UR4, UR7, 0x4, UR4 ;  /* 0x00000004070408a5 */ /* 0x002fe2000f8e0204 */
[----:B------:R-:W-:Y:S02]  /*0f20*/  MOV R164, UR14 ;  /* 0x0000000e00a47c02 */ /* 0x000fe40008000f00 */
[----:B------:R-:W-:-:S03]  /*0f30*/  MOV R165, UR15 ;  /* 0x0000000f00a57c02 */ /* 0x000fc60008000f00 */
[----:B------:R-:W-:Y:S02]  /*0f40*/  MOV R162, UR4 ;  /* 0x0000000400a27c02 */ /* 0x000fe40008000f00 */
[----:B------:R-:W-:Y:S01]  /*0f50*/  MOV R163, UR5 ;  /* 0x0000000500a37c02 */ /* 0x000fe20008000f00 */
[----:B------:R-:W3:Y:S04]  /*0f60*/  LDG.E R160, desc[UR16][R164.64] ;  /* 0x00000010a4a07981 */ /* 0x000ee8000c1e1900 */
[----:B-----5:R-:W5:Y:S01]  /*0f70*/  @P0 LDG.E R161, desc[UR16][R162.64] ;  /* 0x00000010a2a10981 */ /* 0x020f62000c1e1900 */
        /* <DEDUP_REMOVED lines=8> */
[----:B------:R-:W-:Y:S01]  /*1000*/  ISETP.NE.AND P5, PT, RZ, UR18, PT ;  /* 0x00000012ff007c0c */ /* 0x000fe2000bfa5270 */
[----:B------:R-:W-:Y:S01]  /*1010*/  ULEA.HI UR5, UR5, UR4, URZ, 0x2 ;  /* 0x0000000405057291 */ /* 0x000fe2000f8f10ff */
[----:B------:R-:W-:Y:S01]  /*1020*/  PLOP3.LUT P0, PT, PT, PT, UP0, 0x80, 0x8 ;  /* 0x000000000008781c */ /* 0x000fe20003f0f008 */
[----:B------:R-:W-:Y:S01]  /*1030*/  BSSY.RECONVERGENT B0, `(.L_x_16460) ;  /* 0x0000042000007945 */ /* 0x000fe20003800200 */
[----:B------:R-:W-:-:S02]  /*1040*/  ISETP.GE.U32.AND P2, PT, R14, 0x200, PT ;  /* 0x000002000e00780c */ /* 0x000fc40003f46070 */
[----:B------:R-:W-:Y:S02]  /*1050*/  CS2R R228, SRZ ;  /* 0x0000000000e47805 */ /* 0x000fe4000001ff00 */
        /* <DEDUP_REMOVED lines=9> */
[----:B------:R-:W-:-:S04]  /*10f0*/  MOV R12, UR5 ;  /* 0x00000005000c7c02 */ /* 0x000fc80008000f00 */
[----:B0-----:R-:W-:Y:S02]  /*1100*/  LEA.HI.SX32 R12, R12, R15, 0x1e ;  /* 0x0000000f0c0c7211 */ /* 0x001fe400078ff2ff */
[----:B---3--:R-:W-:Y:S02]  /*1110*/  R2UR UR14, R160 ;  /* 0x00000000a00e72ca */ /* 0x008fe400000e0000 */
[----:B-----5:R-:W-:Y:S02]  /*1120*/  @P0 R2UR UR12, R161 ;  /* 0x00000000a10c02ca */ /* 0x020fe400000e0000 */
[----:B------:R-:W-:Y:S02]  /*1130*/  ISETP.GE.U32.AND P0, PT, R14, 0x280, PT ;  /* 0x000002800e00780c */ /* 0x000fe40003f06070 */
[----:B------:R-:W-:Y:S01]  /*1140*/  MOV R227, R12 ;  /* 0x0000000c00e37202 */ /* 0x000fe20000000f00 */
[----:B------:R-:W-:Y:S10]  /*1150*/  @!P1 BRA `(.L_x_16461) ;  /* 0x0000000000bc9947 */ /* 0x000ff40003800000 */
[----:B------:R-:W0:Y:S01]  /*1160*/  LDC.64 R160, c[0x0][0x3a8] ;  /* 0x0000ea00ffa07b82 */ /* 0x000e220000000a00 */
[----:B----4-:R-:W-:-:S04]  /*1170*/  ISETP.NE.U32.AND P1, PT, RZ, UR20, PT ;  /* 0x00000014ff007c0c */ /* 0x010fc8000bf25070 */
[----:B------:R-:W-:-:S03]  /*1180*/  ISETP.NE.AND.EX P1, PT, RZ, UR21, PT, P1 ;  /* 0x00000015ff007c0c */ /* 0x000fc6000bf25310 */
[----:B------:R-:W1:Y:S08]  /*1190*/  LDC.64 R164, c[0x0][0x428] ;  /* 0x00010a00ffa47b82 */ /* 0x000e700000000a00 */
[----:B------:R-:W2:Y:S01]  /*11a0*/  LDC.64 R224, c[0x0][0x3b0] ;  /* 0x0000ec00ffe07b82 */ /* 0x000ea20000000a00 */
[----:B0-----:R-:W-:-:S07]  /*11b0*/  IMAD.WIDE.U32 R160, R12, 0x10, R160 ;  /* 0x000000100ca07825 */ /* 0x001fce00078e00a0 */
[----:B------:R-:W0:Y:S01]  /*11c0*/  @P1 LDC.64 R226, c[0x0][0x438] ;  /* 0x00010e00ffe21b82 */ /* 0x000e220000000a00 */
[----:B------:R-:W3:Y:S01]  /*11d0*/  LDG.E.128 R160, desc[UR16][R160.64] ;  /* 0x00000010a0a07981 */ /* 0x000ee2000c1e1d00 */
[----:B-1----:R-:W-:-:S06]  /*11e0*/  IMAD.WIDE.U32 R164, R12, 0x10, R164 ;  /* 0x000000100ca47825 */ /* 0x002fcc00078e00a4 */
[----:B------:R-:W4:Y:S01]  /*11f0*/  LDG.E.128 R164, desc[UR16][R164.64] ;  /* 0x00000010a4a47981 */ /* 0x000f22000c1e1d00 */
[----:B------:R-:W-:Y:S02]  /*1200*/  HADD2.F32 R203, -RZ, R230.H0_H0 ;  /* 0x200000e6ffcb7230 */ /* 0x000fe40000004100 */
[----:B--2---:R-:W-:-:S05]  /*1210*/  IMAD.WIDE.U32 R224, R12, 0x4, R224 ;  /* 0x000000040ce07825 */ /* 0x004fca00078e00e0 */
[----:B------:R-:W5:Y:S01]  /*1220*/  LDG.E R11, desc[UR16][R224.64] ;  /* 0x00000010e00b7981 */ /* 0x000f62000c1e1900 */
[----:B0-----:R-:W-:-:S05]  /*1230*/  @P1 IMAD.WIDE.U32 R226, R12, 0x10, R226 ;  /* 0x000000100ce21825 */ /* 0x001fca00078e00e2 */
[----:B------:R0:W5:Y:S02]  /*1240*/  @P1 LDG.E.128 R116, desc[UR16][R226.64] ;  /* 0x00000010e2741981 */ /* 0x000164000c1e1d00 */
[----:B0-----:R-:W-:Y:S01]  /*1250*/  IADD3 R227, PT, PT, R12, 0x80, RZ ;  /* 0x000000800ce37810 */ /* 0x001fe20007ffe0ff */
[----:B---3--:R-:W-:Y:S01]  /*1260*/  FADD.FTZ R3, R160, -UR13 ;  /* 0x8000000da0037e21 */ /* 0x008fe20008010000 */
[----:B------:R-:W-:Y:S01]  /*1270*/  FADD.FTZ R161, R161, -UR13 ;  /* 0x8000000da1a17e21 */ /* 0x000fe20008010000 */
[----:B------:R-:W-:Y:S02]  /*1280*/  HADD2.F32 R160, -RZ, R230.H1_H1 ;  /* 0x300000e6ffa07230 */ /* 0x000fe40000004100 */
[----:B------:R-:W-:Y:S01]  /*1290*/  FADD.FTZ R163, R163, -UR13 ;  /* 0x8000000da3a37e21 */ /* 0x000fe20008010000 */
[----:B------:R-:W-:Y:S01]  /*12a0*/  FMUL.FTZ R3, R3, UR14 ;  /* 0x0000000e03037c20 */ /* 0x000fe20008410000 */
[----:B------:R-:W-:Y:S01]  /*12b0*/  FMUL.FTZ R184, R161, UR14 ;  /* 0x0000000ea1b87c20 */ /* 0x000fe20008410000 */
[----:B------:R-:W-:Y:S01]  /*12c0*/  FADD.FTZ R162, R162, -UR13 ;  /* 0x8000000da2a27e21 */ /* 0x000fe20008010000 */
[----:B----4-:R-:W-:Y:S01]  /*12d0*/  FMUL.FTZ R186, R164, R203 ;  /* 0x000000cba4ba7220 */ /* 0x010fe20000410000 */
[----:B------:R-:W-:-:S02]  /*12e0*/  HADD2.F32 R161, -RZ, R231.H0_H0 ;  /* 0x200000e7ffa17230 */ /* 0x000fc40000004100 */
[----:B------:R-:W-:Y:S01]  /*12f0*/  FMUL.FTZ R205, R165, R160 ;  /* 0x000000a0a5cd7220 */ /* 0x000fe20000410000 */
[----:B------:R-:W-:Y:S01]  /*1300*/  FMUL.FTZ R224, R163, UR14 ;  /* 0x0000000ea3e07c20 */ /* 0x000fe20008410000 */
[----:B------:R-:W-:Y:S01]  /*1310*/  FADD.FTZ R160, RZ, R186 ;  /* 0x000000baffa07221 */ /* 0x000fe20000010000 */
[----:B------:R-:W-:Y:S01]  /*1320*/  FMUL.FTZ R203, R162, UR14 ;  /* 0x0000000ea2cb7c20 */ /* 0x000fe20008410000 */
[----:B------:R-:W-:Y:S01]  /*1330*/  FFMA.FTZ R163, R3, R186, RZ ;  /* 0x000000ba03a37223 */ /* 0x000fe200000100ff */
[----:B------:R-:W-:Y:S02]  /*1340*/  HADD2.F32 R162, -RZ, R231.H1_H1 ;  /* 0x300000e7ffa27230 */ /* 0x000fe40000004100 */
        /* <DEDUP_REMOVED lines=16> */
.L_x_16461:
[----:B----4-:R-:W-:Y:S05]  /*1450*/  BSYNC.RECONVERGENT B0 ;  /* 0x0000000000007941 */ /* 0x010fea0003800200 */
.L_x_16460:
[----:B------:R-:W-:Y:S04]  /*1460*/  BSSY.RECONVERGENT B0, `(.L_x_16462) ;  /* 0x0000031000007945 */ /* 0x000fe80003800200 */
[----:B------:R-:W-:Y:S05]  /*1470*/  @!P4 BRA `(.L_x_16463) ;  /* 0x0000000000bcc947 */ /* 0x000fea0003800000 */
[----:B------:R-:W0:Y:S01]  /*1480*/  LDC.64 R160, c[0x0][0x3a8] ;  /* 0x0000ea00ffa07b82 */ /* 0x000e220000000a00 */
[----:B------:R-:W-:-:S04]  /*1490*/  ISETP.NE.U32.AND P1, PT, RZ, UR20, PT ;  /* 0x00000014ff007c0c */ /* 0x000fc8000bf25070 */
        /* <DEDUP_REMOVED lines=8> */
[----:B0-----:R-:W-:-:S05]  /*1520*/  @P1 IMAD.WIDE.U32 R250, R227, 0x10, R250 ;  /* 0x00000010e3fa1825 */ /* 0x001fca00078e00fa */
[----:B------:R-:W5:Y:S01]  /*1530*/  @P1 LDG.E.128 R36, desc[UR16][R250.64] ;  /* 0x00000010fa241981 */ /* 0x000f62000c1e1d00 */
[----:B------:R-:W-:Y:S02]  /*1540*/  HADD2.F32 R199, -RZ, R232.H0_H0 ;  /* 0x200000e8ffc77230 */ /* 0x000fe40000004100 */
[----:B--2---:R-:W-:-:S05]  /*1550*/  IMAD.WIDE.U32 R222, R227, 0x4, R222 ;  /* 0x00000004e3de7825 */ /* 0x004fca00078e00de */
[----:B------:R0:W5:Y:S01]  /*1560*/  LDG.E R10, desc[UR16][R222.64] ;  /* 0x00000010de0a7981 */ /* 0x000162000c1e1900 */
[----:B------:R-:W-:Y:S01]  /*1570*/  IADD3 R227, PT, PT, R227, 0x80, RZ ;  /* 0x00000080e3e37810 */ /* 0x000fe20007ffe0ff */
        /* <DEDUP_REMOVED lines=11> */
[----:B------:R-:W-:Y:S01]  /*1630*/  FADD.FTZ R160, R229, R182 ;  /* 0x000000b6e5a07221 */ /* 0x000fe20000010000 */
[----:B------:R-:W-:Y:S01]  /*1640*/  FMUL.FTZ R199, R162, UR14 ;  /* 0x0000000ea2c77c20 */ /* 0x000fe20008410000 */
[----:B------:R-:W-:Y:S01]  /*1650*/  FFMA.FTZ R163, R33, R182, R228 ;  /* 0x000000b621a37223 */ /* 0x000fe200000100e4 */
[----:B------:R-:W-:Y:S02]  /*1660*/  HADD2.F32 R162, -RZ, R233.H1_H1 ;  /* 0x300000e9ffa27230 */ /* 0x000fe40000004100 */
[----:B0-----:R-:W-:Y:S01]  /*1670*/  FMUL.FTZ R222, R166, R161 ;  /* 0x000000a1a6de7220 */ /* 0x001fe20000410000 */
        /* <DEDUP_REMOVED lines=15> */
.L_x_16463:
[----:B------:R-:W-:Y:S05]  /*1770*/  BSYNC.RECONVERGENT B0 ;  /* 0x0000000000007941 */ /* 0x000fea0003800200 */
.L_x_16462:
[----:B------:R-:W-:Y:S04]  /*1780*/  BSSY.RECONVERGENT B0, `(.L_x_16464) ;  /* 0x0000031000007945 */ /* 0x000fe80003800200 */
[----:B------:R-:W-:Y:S05]  /*1790*/  @!P3 BRA `(.L_x_16465) ;  /* 0x0000000000bcb947 */ /* 0x000fea0003800000 */
[----:B------:R-:W0:Y:S01]  /*17a0*/  LDC.64 R160, c[0x0][0x3a8] ;  /* 0x0000ea00ffa07b82 */ /* 0x000e220000000a00 */
[----:B------:R-:W-:-:S04]  /*17b0*/  ISETP.NE.U32.AND P1, PT, RZ, UR20, PT ;  /* 0x00000014ff007c0c */ /* 0x000fc8000bf25070 */
[----:B------:R-:W-:-:S03]  /*17c0*/  ISETP.NE.AND.EX P1, PT, RZ, UR21, PT, P1 ;  /* 0x00000015ff007c0c */ /* 0x000fc6000bf25310 */
[----:B------:R-:W1:Y:S08]  /*17d0*/  LDC.64 R164, c[0x0][0x428] ;  /* 0x00010a00ffa47b82 */ /* 0x000e700000000a00 */
[----:B------:R-:W2:Y:S08]  /*17e0*/  LDC.64 R178, c[0x0][0x3b0] ;  /* 0x0000ec00ffb27b82 */ /* 0x000eb00000000a00 */
[----:B------:R-:W3:Y:S01]  /*17f0*/  @P1 LDC.64 R250, c[0x0][0x438] ;  /* 0x00010e00fffa1b82 */ /* 0x000ee20000000a00 */
[----:B0-----:R-:W-:-:S06]  /*1800*/  IMAD.WIDE.U32 R160, R227, 0x10, R160 ;  /* 0x00000010e3a07825 */ /* 0x001fcc00078e00a0 */
[----:B------:R-:W4:Y:S01]  /*1810*/  LDG.E.128 R160, desc[UR16][R160.64] ;  /* 0x00000010a0a07981 */ /* 0x000f22000c1e1d00 */
[----:B-1----:R-:W-:-:S06]  /*1820*/  IMAD.WIDE.U32 R164, R227, 0x10, R164 ;  /* 0x00000010e3a47825 */ /* 0x002fcc00078e00a4 */
[----:B------:R-:W4:Y:S01]  /*1830*/  LDG.E.128 R164, desc[UR16][R164.64] ;  /* 0x00000010a4a47981 */ /* 0x000f22000c1e1d00 */
[----:B---3--:R-:W-:-:S05]  /*1840*/  @P1 IMAD.WIDE.U32 R250, R227, 0x10, R250 ;  /* 0x00000010e3fa1825 */ /* 0x008fca00078e00fa */
[----:B------:R2:W5:Y:S02]  /*1850*/  @P1 LDG.E.128 R128, desc[UR16][R250.64] ;  /* 0x00000010fa801981 */ /* 0x000564000c1e1d00 */
[----:B--2---:R-:W-:-:S05]  /*1860*/  IMAD.WIDE.U32 R250, R227, 0x4, R178 ;  /* 0x00000004e3fa7825 */ /* 0x004fca00078e00b2 */
[----:B------:R0:W5:Y:S01]  /*1870*/  LDG.E R9, desc[UR16][R250.64] ;  /* 0x00000010fa097981 */ /* 0x000162000c1e1900 */
[--C-:B------:R-:W-:Y:S01]  /*1880*/  HADD2.F32 R179, -RZ, R234.reuse.H0_H0 ;  /* 0x200000eaffb37230 */ /* 0x100fe20000004100 */
[----:B------:R-:W-:Y:S01]  /*1890*/  IADD3 R227, PT, PT, R227, 0x80, RZ ;  /* 0x00000080e3e37810 */ /* 0x000fe20007ffe0ff */
[----:B----4-:R-:W-:Y:S01]  /*18a0*/  FADD.FTZ R31, R160, -UR13 ;  /* 0x8000000da01f7e21 */ /* 0x010fe20008010000 */
[----:B------:R-:W-:Y:S02]  /*18b0*/  HADD2.F32 R160, -RZ, R234.H1_H1 ;  /* 0x300000eaffa07230 */ /* 0x000fe40000004100 */
[----:B------:R-:W-:Y:S01]  /*18c0*/  FADD.FTZ R163, R163, -UR13 ;  /* 0x8000000da3a37e21 */ /* 0x000fe20008010000 */
[----:B------:R-:W-:Y:S01]  /*18d0*/  FADD.FTZ R28, R161, -UR13 ;  /* 0x8000000da11c7e21 */ /* 0x000fe20008010000 */
[----:B------:R-:W-:Y:S01]  /*18e0*/  FMUL.FTZ R31, R31, UR14 ;  /* 0x0000000e1f1f7c20 */ /* 0x000fe20008410000 */
[----:B------:R-:W-:Y:S01]  /*18f0*/  FADD.FTZ R162, R162, -UR13 ;  /* 0x8000000da2a27e21 */ /* 0x000fe20008010000 */
[----:B------:R-:W-:Y:S01]  /*1900*/  FMUL.FTZ R178, R164, R179 ;  /* 0x000000b3a4b27220 */ /* 0x000fe20000410000 */
[----:B------:R-:W-:-:S02]  /*1910*/  HADD2.F32 R161, -RZ, R235.H0_H0 ;  /* 0x200000ebffa17230 */ /* 0x000fc40000004100 */
[----:B------:R-:W-:Y:S01]  /*1920*/  FMUL.FTZ R197, R165, R160 ;  /* 0x000000a0a5c57220 */ /* 0x000fe20000410000 */
[----:B------:R-:W-:Y:S01]  /*1930*/  FMUL.FTZ R200, R163, UR14 ;  /* 0x0000000ea3c87c20 */ /* 0x000fe20008410000 */
[----:B------:R-:W-:Y:S01]  /*1940*/  FADD.FTZ R160, R229, R178 ;  /* 0x000000b2e5a07221 */ /* 0x000fe20000010000 */
[----:B------:R-:W-:Y:S01]  /*1950*/  FMUL.FTZ R28, R28, UR14 ;  /* 0x0000000e1c1c7c20 */ /* 0x000fe20008410000 */
[----:B------:R-:W-:Y:S01]  /*1960*/  FMUL.FTZ R179, R162, UR14 ;  /* 0x0000000ea2b37c20 */ /* 0x000fe20008410000 */
[----:B------:R-:W-:Y:S01]  /*1970*/  FFMA.FTZ R163, R31, R178, R228 ;  /* 0x000000b21fa37223 */ /* 0x000fe200000100e4 */
        /* <DEDUP_REMOVED lines=17> */
.L_x_16465:
[----:B------:R-:W-:Y:S05]  /*1a90*/  BSYNC.RECONVERGENT B0 ;  /* 0x0000000000007941 */ /* 0x000fea0003800200 */
.L_x_16464:
        /* <DEDUP_REMOVED lines=49> */
.L_x_16467:
[----:B------:R-:W-:Y:S05]  /*1db0*/  BSYNC.RECONVERGENT B0 ;  /* 0x0000000000007941 */ /* 0x000fea0003800200 */
.L_x_16466:
        /* <DEDUP_REMOVED lines=49> */
.L_x_16469:
[----:B------:R-:W-:Y:S05]  /*20d0*/  BSYNC.RECONVERGENT B0 ;  /* 0x0000000000007941 */ /* 0x000fea0003800200 */
.L_x_16468:
[----:B------:R-:W-:Y:S01]  /*20e0*/  ISETP.GE.U32.AND P1, PT, R14, 0x300, PT ;  /* 0x000003000e00780c */ /* 0x000fe20003f26070 */
[----:B------:R-:W-:-:S12]  /*20f0*/  BSSY.RECONVERGENT B0, `(.L_x_16470) ;  /* 0x0000031000007945 */ /* 0x000fd80003800200 */
        /* <DEDUP_REMOVED lines=11> */
[----:B--2---:R-:W-:-:S05]  /*21b0*/  IMAD.WIDE.U32 R250, R227, 0x4, R250 ;  /* 0x00000004e3fa7825 */ /* 0x004fca00078e00fa */
[----:B------:R-:W5:Y:S01]  /*21c0*/  LDG.E R6, desc[UR16][R250.64] ;  /* 0x00000010fa067981 */ /* 0x000f62000c1e1900 */
[----:B0-----:R-:W-:-:S05]  /*21d0*/  @P2 IMAD.WIDE.U32 R172, R227, 0x10, R172 ;  /* 0x00000010e3ac2825 */ /* 0x001fca00078e00ac */
[----:B------:R0:W5:Y:S02]  /*21e0*/  @P2 LDG.E.128 R140, desc[UR16][R172.64] ;  /* 0x00000010ac8c2981 */ /* 0x000164000c1e1d00 */
[--C-:B0-----:R-:W-:Y:S01]  /*21f0*/  HADD2.F32 R173, -RZ, R240.reuse.H0_H0 ;  /* 0x200000f0ffad7230 */ /* 0x101fe20000004100 */
        /* <DEDUP_REMOVED lines=8> */
[----:B----4-:R-:W-:Y:S01]  /*2280*/  FMUL.FTZ R172, R164, R173 ;  /* 0x000000ada4ac7220 */ /* 0x010fe20000410000 */
[----:B------:R-:W-:Y:S01]  /*2290*/  FMUL.FTZ R191, R165, R160 ;  /* 0x000000a0a5bf7220 */ /* 0x000fe20000410000 */
[----:B------:R-:W-:Y:S01]  /*22a0*/  FMUL.FTZ R194, R163, UR14 ;  /* 0x0000000ea3c27c20 */ /* 0x000fe20008410000 */
[----:B------:R-:W-:Y:S01]  /*22b0*/  FMUL.FTZ R22, R22, UR14 ;  /* 0x0000000e16167c20 */ /* 0x000fe20008410000 */
[----:B------:R-:W-:Y:S01]  /*22c0*/  FADD.FTZ R160, R229, R172 ;  /* 0x000000ace5a07221 */ /* 0x000fe20000010000 */
        /* <DEDUP_REMOVED lines=19> */
.L_x_16471:
[----:B------:R-:W-:Y:S05]  /*2400*/  BSYNC.RECONVERGENT B0 ;  /* 0x0000000000007941 */ /* 0x000fea0003800200 */
.L_x_16470:
        /* <DEDUP_REMOVED lines=50> */
.L_x_16473:
[----:B------:R-:W-:Y:S05]  /*2730*/  BSYNC.RECONVERGENT B0 ;  /* 0x0000000000007941 */ /* 0x000fea0003800200 */
.L_x_16472:
        /* <DEDUP_REMOVED lines=27> */
[----:B------:R-:W-:Y:S01]  /*28f0*/  FMUL.FTZ R169, R162, UR14 ;  /* 0x0000000ea2a97c20 */ /* 0x000fe20008410000 */
[----:B------:R-:W-:Y:S01]  /*2900*/  FMUL.FTZ R187, R165, R160 ;  /* 0x000000a0a5bb7220 */ /* 0x000fe20000410000 */
        /* <DEDUP_REMOVED lines=21> */
.L_x_16475:
[----:B------:R-:W-:Y:S05]  /*2a60*/  BSYNC.RECONVERGENT B0 ;  /* 0x0000000000007941 */ /* 0x000fea0003800200 */
.L_x_16474:
        /* <DEDUP_REMOVED lines=24> */
[----:B------:R-:W-:-:S02]  /*2bf0*/  HADD2.F32 R161, -RZ, R247.H0_H0 ;  /* 0x200000f7ffa17230 */ /* 0x000fc40000004100 */
[----:B----4-:R-:W-:Y:S01]  /*2c00*/  FMUL.FTZ R34, R164, R35 ;  /* 0x00000023a4227220 */ /* 0x010fe20000410000 */
[----:B------:R-:W-:Y:S01]  /*2c10*/  FADD.FTZ R35, R162, -UR13 ;  /* 0x8000000da2237e21 */ /* 0x000fe20008010000 */
        /* <DEDUP_REMOVED lines=8> */
[----:B------:R-:W-:Y:S01]  /*2ca0*/  FMUL.FTZ R35, R35, UR14 ;  /* 0x0000000e23237c20 */ /* 0x000fe20008410000 */
[----:B------:R-:W-:Y:S01]  /*2cb0*/  FFMA.FTZ R162, R16, R185, R163 ;  /* 0x000000b910a27223 */ /* 0x000fe200000100a3 */
[----:B------:R-:W-:Y:S01]  /*2cc0*/  FMUL.FTZ R209, R167, R160 ;  /* 0x000000a0a7d17220 */ /* 0x000fe20000410000 */
[----:B------:R-:W-:-:S02]  /*2cd0*/  FADD.FTZ R160, R161, R206 ;  /* 0x000000cea1a07221 */ /* 0x000fc40000010000 */
        /* <DEDUP_REMOVED lines=11> */
.L_x_16477:
[----:B------:R-:W-:Y:S05]  /*2d90*/  BSYNC.RECONVERGENT B0 ;  /* 0x0000000000007941 */ /* 0x000fea0003800200 */
.L_x_16476:
[----:B------:R-:W-:Y:S01]  /*2da0*/  ISETP.GE.U32.AND P6, PT, R14, 0x500, PT ;  /* 0x000005000e00780c */ /* 0x000fe20003fc6070 */
[----:B------:R-:W-:Y:S01]  /*2db0*/  BSSY.RECONVERGENT B0, `(.L_x_16478) ;  /* 0x0000032000007945 */ /* 0x000fe20003800200 */
[----:B------:R-:W-:-:S11]  /*2dc0*/  LOP3.LUT R13, R13, 0xfffffff7, RZ, 0xc0, !PT ;  /* 0xfffffff70d0d7812 */ /* 0x000fd600078ec0ff */
[----:B------:R-:W-:Y:S01]  /*2dd0*/  @P6 LOP3.LUT R13, R13, 0x8, RZ, 0xfc, !PT ;  /* 0x000000080d0d6812 */ /* 0x000fe200078efcff */
[----:B------:R-:W-:Y:S06]  /*2de0*/  @!P6 BRA `(.L_x_16479) ;  /* 0x0000000000b8e947 */ /* 0x000fec0003800000 */
[----:B------:R-:W-:Y:S01]  /*2df0*/  ISETP.NE.U32.AND P6, PT, RZ, UR20, PT ;  /* 0x00000014ff007c0c */ /* 0x000fe2000bfc5070 */
[----:B------:R-:W0:Y:S03]  /*2e00*/  LDC.64 R164, c[0x0][0x428] ;  /* 0x00010a00ffa47b82 */ /* 0x000e260000000a00 */
[----:B------:R-:W-:-:S05]  /*2e10*/  ISETP.NE.AND.EX P6, PT, RZ, UR21, PT, P6 ;  /* 0x00000015ff007c0c */ /* 0x000fca000bfc5360 */
[----:B------:R-:W1:Y:S08]  /*2e20*/  LDC.64 R250, c[0x0][0x3b0] ;  /* 0x0000ec00fffa7b82 */ /* 0x000e700000000a00 */
[----:B------:R-:W2:Y:S02]  /*2e30*/  @P6 LDC.64 R160, c[0x0][0x438] ;  /* 0x00010e00ffa06b82 */ /* 0x000ea40000000a00 */
[----:B--2---:R-:W-:-:S06]  /*2e40*/  @P6 IMAD.WIDE.U32 R162, R227, 0x10, R160 ;  /* 0x00000010e3a26825 */ /* 0x004fcc00078e00a0 */
[----:B------:R-:W2:Y:S01]  /*2e50*/  LDC.64 R160, c[0x0][0x3a8] ;  /* 0x0000ea00ffa07b82 */ /* 0x000ea20000000a00 */
[C---:B0-----:R-:W-:Y:S01]  /*2e60*/  IMAD.WIDE.U32 R164, R227.reuse, 0x10, R164 ;  /* 0x00000010e3a47825 */ /* 0x041fe200078e00a4 */
[----:B------:R0:W5:Y:S05]  /*2e70*/  @P6 LDG.E.128 R156, desc[UR16][R162.64] ;  /* 0x00000010a29c6981 */ /* 0x00016a000c1e1d00 */
[----:B------:R-:W3:Y:S01]  /*2e80*/  LDG.E.128 R164, desc[UR16][R164.64] ;  /* 0x00000010a4a47981 */ /* 0x000ee2000c1e1d00 */
[----:B--2---:R-:W-:-:S06]  /*2e90*/  IMAD.WIDE.U32 R160, R227, 0x10, R160 ;  /* 0x00000010e3a07825 */ /* 0x004fcc00078e00a0 */
[----:B------:R-:W2:Y:S01]  /*2ea0*/  LDG.E.128 R160, desc[UR16][R160.64] ;  /* 0x00000010a0a07981 */ /* 0x000ea2000c1e1d00 */
[----:B-1----:R-:W-:-:S05]  /*2eb0*/  IMAD.WIDE.U32 R250, R227, 0x4, R250 ;  /* 0x00000004e3fa7825 */ /* 0x002fca00078e00fa */
[----:B------:R1:W5:Y:S01]  /*2ec0*/  LDG.E R0, desc[UR16][R250.64] ;  /* 0x00000010fa007981 */ /* 0x000362000c1e1900 */
[----:B------:R-:W-:-:S05]  /*2ed0*/  HADD2.F32 R181, -RZ, R248.H0_H0 ;  /* 0x200000f8ffb57230 */ /* 0x000fca0000004100 */
[----:B---3--:R-:W-:Y:S01]  /*2ee0*/  FMUL.FTZ R32, R164, R181 ;  /* 0x000000b5a4207220 */ /* 0x008fe20000410000 */
[----:B------:R-:W-:Y:S01]  /*2ef0*/  FADD.FTZ R112, R112, R164 ;  /* 0x000000a470707221 */ /* 0x000fe20000010000 */
[----:B------:R-:W-:Y:S01]  /*2f00*/  FADD.FTZ R113, R113, R165 ;  /* 0x000000a571717221 */ /* 0x000fe20000010000 */
[----:B--2---:R-:W-:Y:S01]  /*2f10*/  FADD.FTZ R17, R160, -UR13 ;  /* 0x8000000da0117e21 */ /* 0x004fe20008010000 */
[----:B------:R-:W-:Y:S02]  /*2f20*/  HADD2.F32 R160, -RZ, R248.H1_H1 ;  /* 0x300000f8ffa07230 */ /* 0x000fe40000004100 */
[----:B0-----:R-:W-:Y:S01]  /*2f30*/  FADD.FTZ R163, R163, -UR13 ;  /* 0x8000000da3a37e21 */ /* 0x001fe20008010000 */
[----:B------:R-:W-:Y:S01]  /*2f40*/  FADD.FTZ R30, R161, -UR13 ;  /* 0x8000000da11e7e21 */ /* 0x000fe20008010000 */
[----:B------:R-:W-:Y:S01]  /*2f50*/  FMUL.FTZ R17, R17, UR14 ;  /* 0x0000000e11117c20 */ /* 0x000fe20008410000 */
[----:B------:R-:W-:Y:S01]  /*2f60*/  FADD.FTZ R162, R162, -UR13 ;  /* 0x8000000da2a27e21 */ /* 0x000fe20008010000 */
        /* <DEDUP_REMOVED lines=14> */
[----:B------:R-:W-:Y:S01]  /*3050*/  FFMA.FTZ R72, R164, R17, R72 ;  /* 0x00000011a4487223 */ /* 0x000fe20000010048 */
[----:B------:R-:W-:Y:S01]  /*3060*/  FFMA.FTZ R73, R165, R30, R73 ;  /* 0x0000001ea5497223 */ /* 0x000fe20000010049 */
[----:B------:R-:W-:Y:S01]  /*3070*/  FADD.FTZ R114, R114, R166 ;  /* 0x000000a672727221 */ /* 0x000fe20000010000 */
[----:B------:R-:W-:Y:S01]  /*3080*/  FFMA.FTZ R74, R166, R181, R74 ;  /* 0x000000b5a64a7223 */ /* 0x000fe2000001004a */
[----:B------:R-:W-:Y:S01]  /*3090*/  FADD.FTZ R115, R115, R167 ;  /* 0x000000a773737221 */ /* 0x000fe20000010000 */
[----:B------:R-:W-:Y:S01]  /*30a0*/  FFMA.FTZ R75, R167, R202, R75 ;  /* 0x000000caa74b7223 */ /* 0x000fe2000001004b */
[----:B------:R-:W-:Y:S01]  /*30b0*/  FADD.FTZ R229, R162, R207 ;  /* 0x000000cfa2e57221 */ /* 0x000fe20000010000 */
[----:B-1----:R-:W-:-:S07]  /*30c0*/  FFMA.FTZ R228, R202, R207, R161 ;  /* 0x000000cfcae47223 */ /* 0x002fce00000100a1 */
.L_x_16479:
[----:B------:R-:W-:Y:S05]  /*30d0*/  BSYNC.RECONVERGENT B0 ;  /* 0x0000000000007941 */ /* 0x000fea0003800200 */
.L_x_16478:
        /* <DEDUP_REMOVED lines=31> */
.L_x_16481:
[----:B------:R-:W-:Y:S05]  /*32d0*/  BSYNC.RECONVERGENT B0 ;  /* 0x0000000000007941 */ /* 0x000fea0003800200 */
.L_x_16480:
        /* <DEDUP_REMOVED lines=13> */
[----:B0-----:R-:W-:-:S04]  /*33b0*/  FADD.FTZ R227, RZ, R160 ;  /* 0x000000a0ffe37221 */ /* 0x001fc80000010000 */
[----:B------:R-:W-:Y:S01]  /*33c0*/  FADD.FTZ R227, R162, R227 ;  /* 0x000000e3a2e37221 */ /* 0x000fe20000010000 */
[----:B------:R-:W-:-:S03]  /*33d0*/  FADD.FTZ R162, RZ, R161 ;  /* 0x000000a1ffa27221 */ /* 0x000fc60000010000 */
[----:B-1----:R-:W-:Y:S01]  /*33e0*/  FADD.FTZ R227, R227, R164 ;  /* 0x000000a4e3e37221 */ /* 0x002fe20000010000 */
[----:B------:R-:W-:-:S03]  /*33f0*/  FADD.FTZ R162, R163, R162 ;  /* 0x000000a2a3a27221 */ /* 0x000fc60000010000 */
[----:B------:R-:W-:Y:S01]  /*3400*/  FADD.FTZ R166, R166, R227 ;  /* 0x000000e3a6a67221 */ /* 0x000fe20000010000 */
[----:B------:R-:W-:-:S03]  /*3410*/  FADD.FTZ R162, R162, R165 ;  /* 0x000000a5a2a27221 */ /* 0x000fc60000010000 */
[----:B------:R-:W-:Y:S01]  /*3420*/  FMUL.FTZ R160, R166, UR19 ;  /* 0x00000013a6a07c20 */ /* 0x000fe20008410000 */
[----:B------:R-:W-:-:S04]  /*3430*/  FADD.FTZ R161, R167, R162 ;  /* 0x000000a2a7a17221 */ /* 0x000fc80000010000 */
[----:B------:R-:W-:Y:S01]  /*3440*/  FMUL.FTZ R161, R161, UR19 ;  /* 0x00000013a1a17c20 */ /* 0x000fe20008410000 */
[----:B------:R-:W-:-:S04]  /*3450*/  FSEL R160, R160, RZ, !P5 ;  /* 0x000000ffa0a07208 */ /* 0x000fc80006800000 */
[----:B------:R-:W-:Y:S02]  /*3460*/  R2UR UR4, R161 ;  /* 0x00000000a10472ca */ /* 0x000fe400000e0000 */
        /* <DEDUP_REMOVED lines=8> */
[----:B------:R-:W-:Y:S02]  /*34f0*/  MOV R160, UR4 ;  /* 0x0000000400a07c02 */ /* 0x000fe40008000f00 */
[----:B-----5:R-:W-:-:S03]  /*3500*/  LOP3.LUT P6, RZ, R11, 0xff, RZ, 0xc0, !PT ;  /* 0x000000ff0bff7812 */ /* 0x020fc600078cc0ff */
[----:B------:R-:W-:-:S04]  /*3510*/  FFMA.FTZ R161, R3, R160, UR5 ;  /* 0x0000000503a17e23 */ /* 0x000fc800080100a0 */
[----:B------:R-:W-:Y:S01]  /*3520*/  FADD.FTZ R160, R186, -R161 ;  /* 0x800000a1baa07221 */ /* 0x000fe20000010000 */
[----:B------:R-:W-:-:S03]  /*3530*/  MOV R161, UR4 ;  /* 0x0000000400a17c02 */ /* 0x000fc60008000f00 */
[----:B------:R-:W-:Y:S02]  /*3540*/  FMUL.FTZ R160, R160, UR14 ;  /* 0x0000000ea0a07c20 */ /* 0x000fe40008410000 */
[----:B------:R-:W-:Y:S02]  /*3550*/  FFMA.FTZ R162, R184, R161, UR5 ;  /* 0x00000005b8a27e23 */ /* 0x000fe400080100a1 */
[----:B------:R-:W-:Y:S02]  /*3560*/  FMUL.FTZ R160, R160, UR12 ;  /* 0x0000000ca0a07c20 */ /* 0x000fe40008410000 */
[----:B------:R-:W-:Y:S01]  /*3570*/  FADD.FTZ R161, R205, -R162 ;  /* 0x800000a2cda17221 */ /* 0x000fe20000010000 */
[----:B------:R-:W-:Y:S01]  /*3580*/  MOV R162, UR4 ;  /* 0x0000000400a27c02 */ /* 0x000fe20008000f00 */
[----:B------:R-:W-:Y:S02]  /*3590*/  FMUL.FTZ R160, R160, UR24 ;  /* 0x00000018a0a07c20 */ /* 0x000fe40008410000 */
[----:B------:R-:W-:-:S02]  /*35a0*/  FMUL.FTZ R161, R161, UR14 ;  /* 0x0000000ea1a17c20 */ /* 0x000fc40008410000 */
[----:B------:R-:W-:Y:S01]  /*35b0*/  FFMA.FTZ R163, R203, R162, UR5 ;  /* 0x00000005cba37e23 */ /* 0x000fe200080100a2 */
[----:B------:R-:W-:Y:S01]  /*35c0*/  SEL R160, R160, RZ, P6 ;  /* 0x000000ffa0a07207 */ /* 0x000fe20003000000 */
[----:B------:R-:W-:Y:S01]  /*35d0*/  FMUL.FTZ R161, R161, UR12 ;  /* 0x0000000ca1a17c20 */ /* 0x000fe20008410000 */
[----:B------:R-:W-:Y:S01]  /*35e0*/  LOP3.LUT P6, RZ, R11, 0xff00, RZ, 0xc0, !PT ;  /* 0x0000ff000bff7812 */ /* 0x000fe200078cc0ff */
[----:B------:R-:W-:Y:S01]  /*35f0*/  FADD.FTZ R162, R226, -R163 ;  /* 0x800000a3e2a27221 */ /* 0x000fe20000010000 */
[----:B------:R-:W-:Y:S01]  /*3600*/  MOV R163, UR4 ;  /* 0x0000000400a37c02 */ /* 0x000fe20008000f00 */
[----:B------:R-:W-:Y:S02]  /*3610*/  FMUL.FTZ R161, R161, UR24 ;  /* 0x00000018a1a17c20 */ /* 0x000fe40008410000 */
[----:B------:R-:W-:Y:S02]  /*3620*/  FMUL.FTZ R162, R162, UR14 ;  /* 0x0000000ea2a27c20 */ /* 0x000fe40008410000 */
[----:B------:R-:W-:Y:S01]  /*3630*/  FFMA.FTZ R164, R224, R163, UR5 ;  /* 0x00000005e0a47e23 */ /* 0x000fe200080100a3 */
[----:B------:R-:W-:Y:S01]  /*3640*/  SEL R161, R161, RZ, P6 ;  /* 0x000000ffa1a17207 */ /* 0x000fe20003000000 */
[----:B------:R-:W-:Y:S01]  /*3650*/  FMUL.FTZ R162, R162, UR12 ;  /* 0x0000000ca2a27c20 */ /* 0x000fe20008410000 */
[----:B------:R-:W-:Y:S01]  /*3660*/  LOP3.LUT P6, RZ, R11, 0xff0000, RZ, 0xc0, !PT ;  /* 0x00ff00000bff7812 */ /* 0x000fe200078cc0ff */
[----:B------:R-:W-:-:S02]  /*3670*/  FADD.FTZ R163, R225, -R164 ;  /* 0x800000a4e1a37221 */ /* 0x000fc40000010000 */
[----:B------:R-:W-:Y:S02]  /*3680*/  FMUL.FTZ R162, R162, UR24 ;  /* 0x00000018a2a27c20 */ /* 0x000fe40008410000 */
[----:B------:R-:W-:-:S03]  /*3690*/  FMUL.FTZ R163, R163, UR14 ;  /* 0x0000000ea3a37c20 */ /* 0x000fc60008410000 */
[----:B------:R-:W-:Y:S01]  /*36a0*/  SEL R162, R162, RZ, P6 ;  /* 0x000000ffa2a27207 */ /* 0x000fe20003000000 */
[----:B------:R-:W-:Y:S01]  /*36b0*/  FMUL.FTZ R163, R163, UR12 ;  /* 0x0000000ca3a37c20 */ /* 0x000fe20008410000 */
[----:B------:R-:W-:-:S03]  /*36c0*/  ISETP.GE.U32.AND P6, PT, R11, 0x1000000, PT ;  /* 0x010000000b00780c */ /* 0x000fc60003fc6070 */
[----:B------:R-:W-:-:S05]  /*36d0*/  FMUL.FTZ R163, R163, UR24 ;  /* 0x00000018a3a37c20 */ /* 0x000fca0008410000 */
[----:B------:R-:W-:Y:S01]  /*36e0*/  SEL R163, R163, RZ, P6 ;  /* 0x000000ffa3a37207 */ /* 0x000fe20003000000 */
[----:B------:R-:W-:Y:S06]  /*36f0*/  BRA `(.L_x_16487) ;  /* 0x0000000000807947 */ /* 0x000fec0003800000 */
.L_x_16486:
        /* <DEDUP_REMOVED lines=31> */
[----:B------:R-:W-:-:S07]  /*38f0*/  SEL R163, R163, RZ, P6 ;  /* 0x000000ffa3a37207 */ /* 0x000fce0003000000 */
.L_x_16487:
[----:B------:R-:W0:Y:S02]  /*3900*/  @P5 LDC.64 R164, c[0x0][0x478] ;  /* 0x00011e00ffa45b82 */ /* 0x000e240000000a00 */
[----:B0-----:R-:W-:-:S06]  /*3910*/  @P5 IMAD.WIDE.U32 R166, R12, 0x10, R164 ;  /* 0x000000100ca65825 */ /* 0x001fcc00078e00a4 */
[----:B------:R-:W0:Y:S01]  /*3920*/  LDC.64 R164, c[0x0][0x468] ;  /* 0x00011a00ffa47b82 */ /* 0x000e220000000a00 */
[----:B------:R1:W-:Y:S01]  /*3930*/  @P5 STG.E.128 desc[UR16][R166.64], R124 ;  /* 0x0000007ca6005986 */ /* 0x0003e2000c101d10 */
[C---:B0-----:R-:W-:Y:S01]  /*3940*/  IMAD.WIDE.U32 R164, R12.reuse, 0x10, R164 ;  /* 0x000000100ca47825 */ /* 0x041fe200078e00a4 */
[----:B------:R-:W-:-:S04]  /*3950*/  IADD3 R12, PT, PT, R12, 0x80, RZ ;  /* 0x000000800c0c7810 */ /* 0x000fc80007ffe0ff */
[----:B------:R1:W-:Y:S03]  /*3960*/  STG.E.128 desc[UR16][R164.64], R160 ;  /* 0x000000a0a4007986 */ /* 0x0003e6000c101d10 */
.L_x_16485:
[----:B------:R-:W-:Y:S05]  /*3970*/  BSYNC.RECONVERGENT B1 ;  /* 0x0000000000017941 */ /* 0x000fea0003800200 */
.L_x_16484:
[----:B------:R-:W-:Y:S01]  /*3980*/  LOP3.LUT P5, RZ, R13, 0x4, RZ, 0xc0, !PT ;  /* 0x000000040dff7812 */ /* 0x000fe200078ac0ff */
[----:B------:R-:W-:-:S12]  /*3990*/  BSSY.RECONVERGENT B1, `(.L_x_16488) ;  /* 0x000004d000017945 */ /* 0x000fd80003800200 */
[----:B------:R-:W-:Y:S05]  /*39a0*/  @!P5 BRA `(.L_x_16489) ;  /* 0x00000004002cd947 */ /* 0x000fea0003800000 */
[----:B------:R-:W-:-:S04]  /*39b0*/  ISETP.NE.U32.AND P5, PT, RZ, UR22, PT ;  /* 0x00000016ff007c0c */ /* 0x000fc8000bfa5070 */
[----:B------:R-:W-:-:S13]  /*39c0*/  ISETP.NE.AND.EX P5, PT, RZ, UR23, PT, P5 ;  /* 0x00000017ff007c0c */ /* 0x000fda000bfa5350 */
[----:B------:R-:W-:Y:S05]  /*39d0*/  @!P5 BRA `(.L_x_16490) ;  /* 0x000000000084d947 */ /* 0x000fea0003800000 */
[----:B-1----:R-:W-:Y:S02]  /*39e0*/  MOV R124, UR4 ;  /* 0x00000004007c7c02 */ /* 0x002fe40008000f00 */
        /* <DEDUP_REMOVED lines=32> */
.L_x_16490:
        /* <DEDUP_REMOVED lines=32> */
.L_x_16491:
[----:B------:R-:W0:Y:S08]  /*3df0*/  @P5 LDC.64 R166, c[0x0][0x478] ;  /* 0x00011e00ffa65b82 */ /* 0x000e300000000a00 */
[----:B------:R-:W1:Y:S01]  /*3e00*/  LDC.64 R164, c[0x0][0x468] ;  /* 0x00011a00ffa47b82 */ /* 0x000e620000000a00 */
[----:B0-----:R-:W-:-:S05]  /*3e10*/  @P5 IMAD.WIDE.U32 R166, R12, 0x10, R166 ;  /* 0x000000100ca65825 */ /* 0x001fca00078e00a6 */
[----:B------:R0:W-:Y:S01]  /*3e20*/  @P5 STG.E.128 desc[UR16][R166.64], R124 ;  /* 0x0000007ca6005986 */ /* 0x0001e2000c101d10 */
[C---:B-1----:R-:W-:Y:S01]  /*3e30*/  IMAD.WIDE.U32 R164, R12.reuse, 0x10, R164 ;  /* 0x000000100ca47825 */ /* 0x042fe200078e00a4 */
[----:B------:R-:W-:-:S04]  /*3e40*/  IADD3 R12, PT, PT, R12, 0x80, RZ ;  /* 0x000000800c0c7810 */ /* 0x000fc80007ffe0ff */
[----:B------:R0:W-:Y:S03]  /*3e50*/  STG.E.128 desc[UR16][R164.64], R160 ;  /* 0x000000a0a4007986 */ /* 0x0001e6000c101d10 */
.L_x_16489:
[----:B------:R-:W-:Y:S05]  /*3e60*/  BSYNC.RECONVERGENT B1 ;  /* 0x0000000000017941 */ /* 0x000fea0003800200 */
.L_x_16488:
[----:B------:R-:W-:Y:S01]  /*3e70*/  LOP3.LUT P5, RZ, R13, 0x2, RZ, 0xc0, !PT ;  /* 0x000000020dff7812 */ /* 0x000fe200078ac0ff */
[----:B------:R-:W-:-:S12]  /*3e80*/  BSSY.RECONVERGENT B1, `(.L_x_16492) ;  /* 0x000004d000017945 */ /* 0x000fd80003800200 */
[----:B------:R-:W-:Y:S05]  /*3e90*/  @!P5 BRA `(.L_x_16493) ;  /* 0x00000004002cd947 */ /* 0x000fea0003800000 */
[----:B------:R-:W-:-:S04]  /*3ea0*/  ISETP.NE.U32.AND P5, PT, RZ, UR22, PT ;  /* 0x00000016ff007c0c */ /* 0x000fc8000bfa5070 */
[----:B------:R-:W-:-:S13]  /*3eb0*/  ISETP.NE.AND.EX P5, PT, RZ, UR23, PT, P5 ;  /* 0x00000017ff007c0c */ /* 0x000fda000bfa5350 */
[----:B------:R-:W-:Y:S05]  /*3ec0*/  @!P5 BRA `(.L_x_16494) ;  /* 0x000000000084d947 */ /* 0x000fea0003800000 */
[----:B01----:R-:W-:Y:S02]  /*3ed0*/  MOV R124, UR4 ;  /* 0x00000004007c7c02 */ /* 0x003fe40008000f00 */
        /* <DEDUP_REMOVED lines=32> */
.L_x_16494:
        /* <DEDUP_REMOVED lines=32> */
.L_x_16495:
[----:B------:R-:W0:Y:S08]  /*42e0*/  @P5 LDC.64 R166, c[0x0][0x478] ;  /* 0x00011e00ffa65b82 */ /* 0x000e300000000a00 */
[----:B------:R-:W1:Y:S01]  /*42f0*/  LDC.64 R164, c[0x0][0x468] ;  /* 0x00011a00ffa47b82 */ /* 0x000e620000000a00 */
[----:B0-----:R-:W-:-:S05]  /*4300*/  @P5 IMAD.WIDE.U32 R166, R12, 0x10, R166 ;  /* 0x000000100ca65825 */ /* 0x001fca00078e00a6 */
[----:B------:R2:W-:Y:S01]  /*4310*/  @P5 STG.E.128 desc[UR16][R166.64], R124 ;  /* 0x0000007ca6005986 */ /* 0x0005e2000c101d10 */
[C---:B-1----:R-:W-:Y:S01]  /*4320*/  IMAD.WIDE.U32 R164, R12.reuse, 0x10, R164 ;  /* 0x000000100ca47825 */ /* 0x042fe200078e00a4 */
[----:B------:R-:W-:-:S04]  /*4330*/  IADD3 R12, PT, PT, R12, 0x80, RZ ;  /* 0x000000800c0c7810 */ /* 0x000fc80007ffe0ff */
[----:B------:R2:W-:Y:S03]  /*4340*/  STG.E.128 desc[UR16][R164.64], R160 ;  /* 0x000000a0a4007986 */ /* 0x0005e6000c101d10 */
.L_x_16493:
[----:B------:R-:W-:Y:S05]  /*4350*/  BSYNC.RECONVERGENT B1 ;  /* 0x0000000000017941 */ /* 0x000fea0003800200 */
.L_x_16492:
[----:B------:R-:W-:Y:S01]  /*4360*/  LOP3.LUT P5, RZ, R13, 0x1, RZ, 0xc0, !PT ;  /* 0x000000010dff7812 */ /* 0x000fe200078ac0ff */
[----:B------:R-:W-:-:S12]  /*4370*/  BSSY.RECONVERGENT B1, `(.L_x_16496) ;  /* 0x000004d000017945 */ /* 0x000fd80003800200 */
[----:B------:R-:W-:Y:S05]  /*4380*/  @!P5 BRA `(.L_x_16497) ;  /* 0x00000004002cd947 */ /* 0x000fea0003800000 */
[----:B------:R-:W-:-:S04]  /*4390*/  ISETP.NE.U32.AND P5, PT, RZ, UR22, PT ;  /* 0x00000016ff007c0c */ /* 0x000fc8000bfa5070 */
[----:B------:R-:W-:-:S13]  /*43a0*/  ISETP.NE.AND.EX P5, PT, RZ, UR23, PT, P5 ;  /* 0x00000017ff007c0c */ /* 0x000fda000bfa5350 */
[----:B------:R-:W-:Y:S05]  /*43b0*/  @!P5 BRA `(.L_x_16498) ;  /* 0x000000000084d947 */ /* 0x000fea0003800000 */
[----:B012---:R-:W-:Y:S02]  /*43c0*/  MOV R124, UR4 ;  /* 0x00000004007c7c02 */ /* 0x007fe40008000f00 */
        /* <DEDUP_REMOVED lines=32> */
.L_x_16498:
        /* <DEDUP_REMOVED lines=32> */
.L_x_16499:
[----:B------:R-:W0:Y:S08]  /*47d0*/  @P5 LDC.64 R166, c[0x0][0x478] ;  /* 0x00011e00ffa65b82 */ /* 0x000e300000000a00 */
[----:B------:R-:W1:Y:S01]  /*47e0*/  LDC.64 R164, c[0x0][0x468] ;  /* 0x00011a00ffa47b82 */ /* 0x000e620000000a00 */
[----:B0-----:R-:W-:-:S05]  /*47f0*/  @P5 IMAD.WIDE.U32 R166, R12, 0x10, R166 ;  /* 0x000000100ca65825 */ /* 0x001fca00078e00a6 */
[----:B------:R3:W-:Y:S01]  /*4800*/  @P5 STG.E.128 desc[UR16][R166.64], R124 ;  /* 0x0000007ca6005986 */ /* 0x0007e2000c101d10 */
[C---:B-1----:R-:W-:Y:S01]  /*4810*/  IMAD.WIDE.U32 R164, R12.reuse, 0x10, R164 ;  /* 0x000000100ca47825 */ /* 0x042fe200078e00a4 */
[----:B------:R-:W-:-:S04]  /*4820*/  IADD3 R12, PT, PT, R12, 0x80, RZ ;  /* 0x000000800c0c7810 */ /* 0x000fc80007ffe0ff */
[----:B------:R3:W-:Y:S03]  /*4830*/  STG.E.128 desc[UR16][R164.64], R160 ;  /* 0x000000a0a4007986 */ /* 0x0007e6000c101d10 */
.L_x_16497:
[----:B------:R-:W-:Y:S05]  /*4840*/  BSYNC.RECONVERGENT B1 ;  /* 0x0000000000017941 */ /* 0x000fea0003800200 */
.L_x_16496:
[----:B------:R-:W-:Y:S04]  /*4850*/  BSSY.RECONVERGENT B1, `(.L_x_16500) ;  /* 0x000004d000017945 */ /* 0x000fe80003800200 */
[----:B------:R-:W-:Y:S05]  /*4860*/  @!P0 BRA `(.L_x_16501) ;  /* 0x00000004002c8947 */ /* 0x000fea0003800000 */
[----:B------:R-:W-:-:S04]  /*4870*/  ISETP.NE.U32.AND P5, PT, RZ, UR22, PT ;  /* 0x00000016ff007c0c */ /* 0x000fc8000bfa5070 */
[----:B------:R-:W-:-:S13]  /*4880*/  ISETP.NE.AND.EX P5, PT, RZ, UR23, PT, P5 ;  /* 0x00000017ff007c0c */ /* 0x000fda000bfa5350 */
[----:B------:R-:W-:Y:S05]  /*4890*/  @!P5 BRA `(.L_x_16502) ;  /* 0x000000000084d947 */ /* 0x000fea0003800000 */
[----:B0123--:R-:W-:Y:S02]  /*48a0*/  MOV R124, UR4 ;  /* 0x00000004007c7c02 */ /* 0x00ffe40008000f00 */
        /* <DEDUP_REMOVED lines=32> */
.L_x_16502:
        /* <DEDUP_REMOVED lines=32> */
.L_x_16503:
[----:B------:R-:W0:Y:S08]  /*4cb0*/  @P5 LDC.64 R166, c[0x0][0x478] ;  /* 0x00011e00ffa65b82 */ /* 0x000e300000000a00 */
[----:B------:R-:W1:Y:S01]  /*4cc0*/  LDC.64 R164, c[0x0][0x468] ;  /* 0x00011a00ffa47b82 */ /* 0x000e620000000a00 */
[----:B0-----:R-:W-:-:S05]  /*4cd0*/  @P5 IMAD.WIDE.U32 R166, R12, 0x10, R166 ;  /* 0x000000100ca65825 */ /* 0x001fca00078e00a6 */
[----:B------:R4:W-:Y:S01]  /*4ce0*/  @P5 STG.E.128 desc[UR16][R166.64], R124 ;  /* 0x0000007ca6005986 */ /* 0x0009e2000c101d10 */
[C---:B-1----:R-:W-:Y:S01]  /*4cf0*/  IMAD.WIDE.U32 R164, R12.reuse, 0x10, R164 ;  /* 0x000000100ca47825 */ /* 0x042fe200078e00a4 */
[----:B------:R-:W-:-:S04]  /*4d00*/  IADD3 R12, PT, PT, R12, 0x80, RZ ;  /* 0x000000800c0c7810 */ /* 0x000fc80007ffe0ff */
[----:B------:R4:W-:Y:S03]  /*4d10*/  STG.E.128 desc[UR16][R164.64], R160 ;  /* 0x000000a0a4007986 */ /* 0x0009e6000c101d10 */
.L_x_16501:
[----:B------:R-:W-:Y:S05]  /*4d20*/  BSYNC.RECONVERGENT B1 ;  /* 0x0000000000017941 */ /* 0x000fea0003800200 */
.L_x_16500:
[----:B------:R-:W-:Y:S04]  /*4d30*/  BSSY.RECONVERGENT B1, `(.L_x_16504) ;  /* 0x000004d000017945 */ /* 0x000fe80003800200 */
[----:B------:R-:W-:Y:S05]  /*4d40*/  @!P1 BRA `(.L_x_16505) ;  /* 0x00000004002c9947 */ /* 0x000fea0003800000 */
[----:B------:R-:W-:-:S04]  /*4d50*/  ISETP.NE.U32.AND P5, PT, RZ, UR22, PT ;  /* 0x00000016ff007c0c */ /* 0x000fc8000bfa5070 */
[----:B------:R-:W-:-:S13]  /*4d60*/  ISETP.NE.AND.EX P5, PT, RZ, UR23, PT, P5 ;  /* 0x00000017ff007c0c */ /* 0x000fda000bfa5350 */
[----:B------:R-:W-:Y:S05]  /*4d70*/  @!P5 BRA `(.L_x_16506) ;  /* 0x000000000084d947 */ /* 0x000fea0003800000 */
[----:B01234-:R-:W-:Y:S02]  /*4d80*/  MOV R124, UR4 ;  /* 0x00000004007c7c02 */ /* 0x01ffe40008000f00 */
        /* <DEDUP_REMOVED lines=32> */
.L_x_16506:
        /* <DEDUP_REMOVED lines=32> */
.L_x_16507:
[----:B------:R-:W0:Y:S08]  /*5190*/  @P5 LDC.64 R166, c[0x0][0x478] ;  /* 0x00011e00ffa65b82 */ /* 0x000e300000000a00 */
[----:B------:R-:W1:Y:S01]  /*51a0*/  LDC.64 R164, c[0x0][0x468] ;  /* 0x00011a00ffa47b82 */ /* 0x000e620000000a00 */
[----:B0-----:R-:W-:-:S05]  /*51b0*/  @P5 IMAD.WIDE.U32 R166, R12, 0x10, R166 ;  /* 0x000000100ca65825 */ /* 0x001fca00078e00a6 */
[----:B------:R0:W-:Y:S01]  /*51c0*/  @P5 STG.E.128 desc[UR16][R166.64], R124 ;  /* 0x0000007ca6005986 */ /* 0x0001e2000c101d10 */
[C---:B-1----:R-:W-:Y:S01]  /*51d0*/  IMAD.WIDE.U32 R164, R12.reuse, 0x10, R164 ;  /* 0x000000100ca47825 */ /* 0x042fe200078e00a4 */
[----:B------:R-:W-:-:S04]  /*51e0*/  IADD3 R12, PT, PT, R12, 0x80, RZ ;  /* 0x000000800c0c7810 */ /* 0x000fc80007ffe0ff */
[----:B------:R0:W-:Y:S03]  /*51f0*/  STG.E.128 desc[UR16][R164.64], R160 ;  /* 0x000000a0a4007986 */ /* 0x0001e6000c101d10 */
.L_x_16505:
[----:B------:R-:W-:Y:S05]  /*5200*/  BSYNC.RECONVERGENT B1 ;  /* 0x0000000000017941 */ /* 0x000fea0003800200 */
.L_x_16504:
        /* <DEDUP_REMOVED lines=38> */
.L_x_16510:
        /* <DEDUP_REMOVED lines=32> */
.L_x_16511:
[----:B------:R-:W0:Y:S08]  /*5670*/  @P5 LDC.64 R166, c[0x0][0x478] ;  /* 0x00011e00ffa65b82 */ /* 0x000e300000000a00 */
[----:B------:R-:W1:Y:S01]  /*5680*/  LDC.64 R164, c[0x0][0x468] ;  /* 0x00011a00ffa47b82 */ /* 0x000e620000000a00 */
[----:B0-----:R-:W-:-:S05]  /*5690*/  @P5 IMAD.WIDE.U32 R166, R12, 0x10, R166 ;  /* 0x000000100ca65825 */ /* 0x001fca00078e00a6 */
[----:B------:R0:W-:Y:S01]  /*56a0*/  @P5 STG.E.128 desc[UR16][R166.64], R124 ;  /* 0x0000007ca6005986 */ /* 0x0001e2000c101d10 */
[C---:B-1----:R-:W-:Y:S01]  /*56b0*/  IMAD.WIDE.U32 R164, R12.reuse, 0x10, R164 ;  /* 0x000000100ca47825 */ /* 0x042fe200078e00a4 */
[----:B------:R-:W-:-:S04]  /*56c0*/  IADD3 R12, PT, PT, R12, 0x80, RZ ;  /* 0x000000800c0c7810 */ /* 0x000fc80007ffe0ff */
[----:B------:R0:W-:Y:S03]  /*56d0*/  STG.E.128 desc[UR16][R164.64], R160 ;  /* 0x000000a0a4007986 */ /* 0x0001e6000c101d10 */
.L_x_16509:
[----:B------:R-:W-:Y:S05]  /*56e0*/  BSYNC.RECONVERGENT B1 ;  /* 0x0000000000017941 */ /* 0x000fea0003800200 */
.L_x_16508:
        /* <DEDUP_REMOVED lines=38> */
.L_x_16514:
        /* <DEDUP_REMOVED lines=32> */
.L_x_16515:
[----:B------:R-:W0:Y:S08]  /*5b50*/  @P5 LDC.64 R166, c[0x0][0x478] ;  /* 0x00011e00ffa65b82 */ /* 0x000e300000000a00 */
[----:B------:R-:W1:Y:S01]  /*5b60*/  LDC.64 R164, c[0x0][0x468] ;  /* 0x00011a00ffa47b82 */ /* 0x000e620000000a00 */
[----:B0-----:R-:W-:-:S05]  /*5b70*/  @P5 IMAD.WIDE.U32 R166, R12, 0x10, R166 ;  /* 0x000000100ca65825 */ /* 0x001fca00078e00a6 */
[----:B------:R0:W-:Y:S01]  /*5b80*/  @P5 STG.E.128 desc[UR16][R166.64], R124 ;  /* 0x0000007ca6005986 */ /* 0x0001e2000c101d10 */
[C---:B-1----:R-:W-:Y:S01]  /*5b90*/  IMAD.WIDE.U32 R164, R12.reuse, 0x10, R164 ;  /* 0x000000100ca47825 */ /* 0x042fe200078e00a4 */
[----:B------:R-:W-:-:S04]  /*5ba0*/  IADD3 R12, PT, PT, R12, 0x80, RZ ;  /* 0x000000800c0c7810 */ /* 0x000fc80007ffe0ff */
[----:B------:R0:W-:Y:S03]  /*5bb0*/  STG.E.128 desc[UR16][R164.64], R160 ;  /* 0x000000a0a4007986 */ /* 0x0001e6000c101d10 */
.L_x_16513:
[----:B------:R-:W-:Y:S05]  /*5bc0*/  BSYNC.RECONVERGENT B1 ;  /* 0x0000000000017941 */ /* 0x000fea0003800200 */
.L_x_16512:
        /* <DEDUP_REMOVED lines=38> */
.L_x_16518:
        /* <DEDUP_REMOVED lines=32> */
.L_x_16519:
[----:B------:R-:W0:Y:S08]  /*6030*/  @P5 LDC.64 R166, c[0x0][0x478] ;  /* 0x00011e00ffa65b82 */ /* 0x000e300000000a00 */
[----:B------:R-:W1:Y:S01]  /*6040*/  LDC.64 R164, c[0x0][0x468] ;  /* 0x00011a00ffa47b82 */ /* 0x000e620000000a00 */
[----:B0-----:R-:W-:-:S05]  /*6050*/  @P5 IMAD.WIDE.U32 R166, R12, 0x10, R166 ;  /* 0x000000100ca65825 */ /* 0x001fca00078e00a6 */
[----:B------:R0:W-:Y:S01]  /*6060*/  @P5 STG.E.128 desc[UR16][R166.64], R124 ;  /* 0x0000007ca6005986 */ /* 0x0001e2000c101d10 */
[C---:B-1----:R-:W-:Y:S01]  /*6070*/  IMAD.WIDE.U32 R164, R12.reuse, 0x10, R164 ;  /* 0x000000100ca47825 */ /* 0x042fe200078e00a4 */
[----:B------:R-:W-:-:S04]  /*6080*/  IADD3 R12, PT, PT, R12, 0x80, RZ ;  /* 0x000000800c0c7810 */ /* 0x000fc80007ffe0ff */
[----:B------:R0:W-:Y:S03]  /*6090*/  STG.E.128 desc[UR16][R164.64], R160 ;  /* 0x000000a0a4007986 */ /* 0x0001e6000c101d10 */
.L_x_16517:
[----:B------:R-:W-:Y:S05]  /*60a0*/  BSYNC.RECONVERGENT B1 ;  /* 0x0000000000017941 */ /* 0x000fea0003800200 */
.L_x_16516:
[----:B------:R-:W-:-:S13]  /*60b0*/  LOP3.LUT P5, RZ, R13, 0x8, RZ, 0xc0, !PT ;  /* 0x000000080dff7812 */ /* 0x000fda00078ac0ff */
        /* <DEDUP_REMOVED lines=37> */
.L_x_16521:
        /* <DEDUP_REMOVED lines=32> */
.L_x_16522:
[----:B------:R-:W0:Y:S02]  /*6510*/  @P5 LDC.64 R164, c[0x0][0x478] ;  /* 0x00011e00ffa45b82 */ /* 0x000e240000000a00 */
[----:B0-----:R-:W-:-:S06]  /*6520*/  @P5 IMAD.WIDE.U32 R166, R12, 0x10, R164 ;  /* 0x000000100ca65825 */ /* 0x001fcc00078e00a4 */
[----:B------:R-:W0:Y:S01]  /*6530*/  LDC.64 R164, c[0x0][0x468] ;  /* 0x00011a00ffa47b82 */ /* 0x000e220000000a00 */
[----:B------:R1:W-:Y:S01]  /*6540*/  @P5 STG.E.128 desc[UR16][R166.64], R124 ;  /* 0x0000007ca6005986 */ /* 0x0003e2000c101d10 */
[----:B0-----:R-:W-:-:S05]  /*6550*/  IMAD.WIDE.U32 R164, R12, 0x10, R164 ;  /* 0x000000100ca47825 */ /* 0x001fca00078e00a4 */
[----:B------:R1:W-:Y:S01]  /*6560*/  STG.E.128 desc[UR16][R164.64], R160 ;  /* 0x000000a0a4007986 */ /* 0x0003e2000c101d10 */
[----:B------:R-:W-:Y:S05]  /*6570*/  BRA `(.L_x_16520) ;  /* 0x0000003000c87947 */ /* 0x000fea0003800000 */
.L_x_16483:
[----:B------:R-:W-:-:S04]  /*6580*/  UISETP.NE.U32.AND UP1, UPT, UR22, URZ, UPT ;  /* 0x000000ff1600728c */ /* 0x000fc8000bf25070 */
[----:B------:R-:W-:-:S09]  /*6590*/  UISETP.NE.AND.EX UP1, UPT, UR23, URZ, UPT, UP1 ;  /* 0x000000ff1700728c */ /* 0x000fd2000bf25310 */
[----:B------:R-:W-:Y:S05]  /*65a0*/  BRA.U UP1, `(.L_x_16523) ;  /* 0x0000001901247547 */ /* 0x000fea000b800000 */
[----:B------:R-:W-:Y:S01]  /*65b0*/  ISETP.GT.U32.AND P5, PT, R14, 0x7f, PT ;  /* 0x0000007f0e00780c */ /* 0x000fe20003fa4070 */
[----:B------:R-:W-:-:S12]  /*65c0*/  BSSY.RECONVERGENT B1, `(.L_x_16524) ;  /* 0x0000026000017945 */ /* 0x000fd80003800200 */
[----:B------:R-:W-:Y:S05]  /*65d0*/  @!P5 BRA `(.L_x_16525) ;  /* 0x000000000090d947 */ /* 0x000fea0003800000 */
[----:B------:R-:W-:Y:S02]  /*65e0*/  MOV R160, UR4 ;  /* 0x0000000400a07c02 */ /* 0x000fe40008000f00 */
[----:B-----5:R-:W-:-:S03]  /*65f0*/  LOP3.LUT P5, RZ, R11, 0xff, RZ, 0xc0, !PT ;  /* 0x000000ff0bff7812 */ /* 0x020fc600078ac0ff */
[----:B------:R-:W-:-:S04]  /*6600*/  FFMA.FTZ R161, R3, R160, UR5 ;  /* 0x0000000503a17e23 */ /* 0x000fc800080100a0 */
[----:B------:R-:W-:-:S04]  /*6610*/  FADD.FTZ R161, R186, -R161 ;  /* 0x800000a1baa17221 */ /* 0x000fc80000010000 */
[----:B------:R-:W-:Y:S01]  /*6620*/  FFMA.FTZ R160, R161, UR14, R116 ;  /* 0x0000000ea1a07c23 */ /* 0x000fe20008010074 */
[----:B------:R-:W-:-:S03]  /*6630*/  MOV R161, UR4 ;  /* 0x0000000400a17c02 */ /* 0x000fc60008000f00 */
[----:B------:R-:W-:Y:S02]  /*6640*/  FMUL.FTZ R160, R160, UR12 ;  /* 0x0000000ca0a07c20 */ /* 0x000fe40008410000 */
[----:B------:R-:W-:Y:S02]  /*6650*/  FFMA.FTZ R162, R184, R161, UR5 ;  /* 0x00000005b8a27e23 */ /* 0x000fe400080100a1 */
[----:B------:R-:W-:Y:S02]  /*6660*/  FMUL.FTZ R160, R160, UR24 ;  /* 0x00000018a0a07c20 */ /* 0x000fe40008410000 */
[----:B------:R-:W-:-:S03]  /*6670*/  FADD.FTZ R162, R205, -R162 ;  /* 0x800000a2cda27221 */ /* 0x000fc60000010000 */
[----:B------:R-:W-:Y:S01]  /*6680*/  SEL R160, R160, RZ, P5 ;  /* 0x000000ffa0a07207 */ /* 0x000fe20002800000 */
[----:B------:R-:W-:Y:S01]  /*6690*/  FFMA.FTZ R161, R162, UR14, R117 ;  /* 0x0000000ea2a17c23 */ /* 0x000fe20008010075 */
[----:B------:R-:W-:Y:S02]  /*66a0*/  MOV R162, UR4 ;  /* 0x0000000400a27c02 */ /* 0x000fe40008000f00 */
[----:B------:R-:W-:Y:S01]  /*66b0*/  LOP3.LUT P5, RZ, R11, 0xff00, RZ, 0xc0, !PT ;  /* 0x0000ff000bff7812 */ /* 0x000fe200078ac0ff */
        /* <DEDUP_REMOVED lines=14> */
[----:B------:R-:W-:Y:S01]  /*67a0*/  ISETP.GE.U32.AND P5, PT, R11, 0x1000000, PT ;  /* 0x010000000b00780c */ /* 0x000fe20003fa6070 */
[----:B------:R-:W0:Y:S02]  /*67b0*/  LDC.64 R164, c[0x0][0x468] ;  /* 0x00011a00ffa47b82 */ /* 0x000e240000000a00 */
[----:B------:R-:W-:-:S04]  /*67c0*/  FMUL.FTZ R163, R163, UR12 ;  /* 0x0000000ca3a37c20 */ /* 0x000fc80008410000 */
[----:B------:R-:W-:-:S05]  /*67d0*/  FMUL.FTZ R163, R163, UR24 ;  /* 0x00000018a3a37c20 */ /* 0x000fca0008410000 */
[----:B------:R-:W-:Y:S01]  /*67e0*/  SEL R163, R163, RZ, P5 ;  /* 0x000000ffa3a37207 */ /* 0x000fe20002800000 */
[C---:B0-----:R-:W-:Y:S01]  /*67f0*/  IMAD.WIDE.U32 R164, R12.reuse, 0x10, R164 ;  /* 0x000000100ca47825 */ /* 0x041fe200078e00a4 */
[----:B------:R-:W-:-:S04]  /*6800*/  IADD3 R12, PT, PT, R12, 0x80, RZ ;  /* 0x000000800c0c7810 */ /* 0x000fc80007ffe0ff */
[----:B------:R0:W-:Y:S03]  /*6810*/  STG.E.128 desc[UR16][R164.64], R160 ;  /* 0x000000a0a4007986 */ /* 0x0001e6000c101d10 */
.L_x_16525:
[----:B------:R-:W-:Y:S05]  /*6820*/  BSYNC.RECONVERGENT B1 ;  /* 0x0000000000017941 */ /* 0x000fea0003800200 */
.L_x_16524:
[----:B------:R-:W-:Y:S01]  /*6830*/  LOP3.LUT P5, RZ, R13, 0x4, RZ, 0xc0, !PT ;  /* 0x000000040dff7812 */ /* 0x000fe200078ac0ff */
[----:B------:R-:W-:-:S12]  /*6840*/  BSSY.RECONVERGENT B1, `(.L_x_16526) ;  /* 0x0000026000017945 */ /* 0x000fd80003800200 */
[----:B------:R-:W-:Y:S05]  /*6850*/  @!P5 BRA `(.L_x_16527) ;  /* 0x000000000090d947 */ /* 0x000fea0003800000 */
[----:B0-----:R-:W-:Y:S02]  /*6860*/  MOV R160, UR4 ;  /* 0x0000000400a07c02 */ /* 0x001fe40008000f00 */
        /* <DEDUP_REMOVED lines=35> */
.L_x_16527:
[----:B------:R-:W-:Y:S05]  /*6aa0*/  BSYNC.RECONVERGENT B1 ;  /* 0x0000000000017941 */ /* 0x000fea0003800200 */
.L_x_16526:
[----:B------:R-:W-:Y:S01]  /*6ab0*/  LOP3.LUT P5, RZ, R13, 0x2, RZ, 0xc0, !PT ;  /* 0x000000020dff7812 */ /* 0x000fe200078ac0ff */
[----:B------:R-:W-:-:S12]  /*6ac0*/  BSSY.RECONVERGENT B1, `(.L_x_16528) ;  /* 0x0000026000017945 */ /* 0x000fd80003800200 */
[----:B------:R-:W-:Y:S05]  /*6ad0*/  @!P5 BRA `(.L_x_16529) ;  /* 0x000000000090d947 */ /* 0x000fea0003800000 */
[----:B01----:R-:W-:Y:S02]  /*6ae0*/  MOV R160, UR4 ;  /* 0x0000000400a07c02 */ /* 0x003fe40008000f00 */
        /* <DEDUP_REMOVED lines=35> */
.L_x_16529:
[----:B------:R-:W-:Y:S05]  /*6d20*/  BSYNC.RECONVERGENT B1 ;  /* 0x0000000000017941 */ /* 0x000fea0003800200 */
.L_x_16528:
[----:B------:R-:W-:Y:S01]  /*6d30*/  LOP3.LUT P5, RZ, R13, 0x1, RZ, 0xc0, !PT ;  /* 0x000000010dff7812 */ /* 0x000fe200078ac0ff */
[----:B------:R-:W-:-:S12]  /*6d40*/  BSSY.RECONVERGENT B1, `(.L_x_16530) ;  /* 0x0000026000017945 */ /* 0x000fd80003800200 */
[----:B------:R-:W-:Y:S05]  /*6d50*/  @!P5 BRA `(.L_x_16531) ;  /* 0x000000000090d947 */ /* 0x000fea0003800000 */
[----:B012---:R-:W-:Y:S02]  /*6d60*/  MOV R160, UR4 ;  /* 0x0000000400a07c02 */ /* 0x007fe40008000f00 */
        /* <DEDUP_REMOVED lines=35> */
.L_x_16531:
[----:B------:R-:W-:Y:S05]  /*6fa0*/  BSYNC.RECONVERGENT B1 ;  /* 0x0000000000017941 */ /* 0x000fea0003800200 */
.L_x_16530:
[----:B------:R-:W-:Y:S04]  /*6fb0*/  BSSY.RECONVERGENT B1, `(.L_x_16532) ;  /* 0x0000026000017945 */ /* 0x000fe80003800200 */
[----:B------:R-:W-:Y:S05]  /*6fc0*/  @!P0 BRA `(.L_x_16533) ;  /* 0x0000000000908947 */ /* 0x000fea0003800000 */
[----:B0123--:R-:W-:Y:S02]  /*6fd0*/  MOV R160, UR4 ;  /* 0x0000000400a07c02 */ /* 0x00ffe40008000f00 */
        /* <DEDUP_REMOVED lines=35> */
.L_x_16533:
[----:B------:R-:W-:Y:S05]  /*7210*/  BSYNC.RECONVERGENT B1 ;  /* 0x0000000000017941 */ /* 0x000fea0003800200 */
.L_x_16532:
[----:B------:R-:W-:Y:S04]  /*7220*/  BSSY.RECONVERGENT B1, `(.L_x_16534) ;  /* 0x0000026000017945 */ /* 0x000fe80003800200 */
[----:B------:R-:W-:Y:S05]  /*7230*/  @!P1 BRA `(.L_x_16535) ;  /* 0x0000000000909947 */ /* 0x000fea0003800000 */
[----:B01234-:R-:W-:Y:S02]  /*7240*/  MOV R160, UR4 ;  /* 0x0000000400a07c02 */ /* 0x01ffe40008000f00 */
        /* <DEDUP_REMOVED lines=35> */
.L_x_16535:
[----:B------:R-:W-:Y:S05]  /*7480*/  BSYNC.RECONVERGENT B1 ;  /* 0x0000000000017941 */ /* 0x000fea0003800200 */
.L_x_16534:
        /* <DEDUP_REMOVED lines=38> */
.L_x_16537:
[----:B------:R-:W-:Y:S05]  /*76f0*/  BSYNC.RECONVERGENT B1 ;  /* 0x0000000000017941 */ /* 0x000fea0003800200 */
.L_x_16536:
        /* <DEDUP_REMOVED lines=38> */
.L_x_16539:
[----:B------:R-:W-:Y:S05]  /*7960*/  BSYNC.RECONVERGENT B1 ;  /* 0x0000000000017941 */ /* 0x000fea0003800200 */
.L_x_16538:
        /* <DEDUP_REMOVED lines=38> */
.L_x_16541:
[----:B------:R-:W-:Y:S05]  /*7bd0*/  BSYNC.RECONVERGENT B1 ;  /* 0x0000000000017941 */ /* 0x000fea0003800200 */
.L_x_16540:
[----:B------:R-:W-:-:S13]  /*7be0*/  LOP3.LUT P5, RZ, R13, 0x8, RZ, 0xc0, !PT ;  /* 0x000000080dff7812 */ /* 0x000fda00078ac0ff */
        /* <DEDUP_REMOVED lines=34> */
[----:B0-----:R-:W-:-:S05]  /*7e10*/  IMAD.WIDE.U32 R164, R12, 0x10, R164 ;  /* 0x000000100ca47825 */ /* 0x001fca00078e00a4 */
[----:B------:R0:W-:Y:S01]  /*7e20*/  STG.E.128 desc[UR16][R164.64], R160 ;  /* 0x000000a0a4007986 */ /* 0x0001e2000c101d10 */
[----:B------:R-:W-:Y:S05]  /*7e30*/  BRA `(.L_x_16520) ;  /* 0x0000001800987947 */ /* 0x000fea0003800000 */
.L_x_16523:
[----:B------:R-:W-:Y:S01]  /*7e40*/  LOP3.LUT P5, RZ, R13, 0x10, RZ, 0xc0, !PT ;  /* 0x000000100dff7812 */ /* 0x000fe200078ac0ff */
[----:B------:R-:W-:-:S12]  /*7e50*/  BSSY.RECONVERGENT B1, `(.L_x_16542) ;  /* 0x0000029000017945 */ /* 0x000fd80003800200 */
[----:B------:R-:W-:Y:S05]  /*7e60*/  @!P5 BRA `(.L_x_16543) ;  /* 0x00000000009cd947 */ /* 0x000fea0003800000 */
[----:B------:R-:W-:Y:S01]  /*7e70*/  MOV R124, UR4 ;  /* 0x00000004007c7c02 */ /* 0x000fe20008000f00 */
[----:B------:R-:W0:Y:S01]  /*7e80*/  LDC.64 R166, c[0x0][0x478] ;  /* 0x00011e00ffa67b82 */ /* 0x000e220000000a00 */
        /* <DEDUP_REMOVED lines=8> */
[----:B------:R-:W-:Y:S01]  /*7f10*/  FADD.FTZ R126, R205, -R126 ;  /* 0x8000007ecd7e7221 */ /* 0x000fe20000010000 */
[----:B0-----:R-:W-:Y:S02]  /*7f20*/  IMAD.WIDE.U32 R166, R12, 0x10, R166 ;  /* 0x000000100ca67825 */ /* 0x001fe400078e00a6 */
[----:B------:R-:W-:Y:S02]  /*7f30*/  SEL R160, R160, RZ, P5 ;  /* 0x000000ffa0a07207 */ /* 0x000fe40002800000 */
[----:B------:R-:W-:Y:S01]  /*7f40*/  FFMA.FTZ R125, R126, UR14, R117 ;  /* 0x0000000e7e7d7c23 */ /* 0x000fe20008010075 */
[----:B------:R-:W-:-:S02]  /*7f50*/  MOV R126, UR4 ;  /* 0x00000004007e7c02 */ /* 0x000fc40008000f00 */
        /* <DEDUP_REMOVED lines=17> */
[----:B------:R-:W-:Y:S01]  /*8070*/  FMUL.FTZ R163, R127, UR12 ;  /* 0x0000000c7fa37c20 */ /* 0x000fe20008410000 */
[----:B------:R1:W-:Y:S03]  /*8080*/  STG.E.128 desc[UR16][R166.64], R124 ;  /* 0x0000007ca6007986 */ /* 0x0003e6000c101d10 */
[----:B------:R-:W-:-:S05]  /*8090*/  FMUL.FTZ R163, R163, UR24 ;  /* 0x00000018a3a37c20 */ /* 0x000fca0008410000 */
[----:B------:R-:W-:Y:S01]  /*80a0*/  SEL R163, R163, RZ, P5 ;  /* 0x000000ffa3a37207 */ /* 0x000fe20002800000 */
[C---:B0-----:R-:W-:Y:S01]  /*80b0*/  IMAD.WIDE.U32 R164, R12.reuse, 0x10, R164 ;  /* 0x000000100ca47825 */ /* 0x041fe200078e00a4 */
[----:B------:R-:W-:-:S04]  /*80c0*/  IADD3 R12, PT, PT, R12, 0x80, RZ ;  /* 0x000000800c0c7810 */ /* 0x000fc80007ffe0ff */
[----:B------:R1:W-:Y:S03]  /*80d0*/  STG.E.128 desc[UR16][R164.64], R160 ;  /* 0x000000a0a4007986 */ /* 0x0003e6000c101d10 */
.L_x_16543:
[----:B------:R-:W-:Y:S05]  /*80e0*/  BSYNC.RECONVERGENT B1 ;  /* 0x0000000000017941 */ /* 0x000fea0003800200 */
.L_x_16542:
[----:B------:R-:W-:Y:S01]  /*80f0*/  LOP3.LUT P5, RZ, R13, 0x4, RZ, 0xc0, !PT ;  /* 0x000000040dff7812 */ /* 0x000fe200078ac0ff */
[----:B------:R-:W-:-:S12]  /*8100*/  BSSY.RECONVERGENT B1, `(.L_x_16544) ;  /* 0x0000029000017945 */ /* 0x000fd80003800200 */
[----:B------:R-:W-:Y:S05]  /*8110*/  @!P5 BRA `(.L_x_16545) ;  /* 0x00000000009cd947 */ /* 0x000fea0003800000 */
[----:B-1----:R-:W-:Y:S01]  /*8120*/  MOV R124, UR4 ;  /* 0x00000004007c7c02 */ /* 0x002fe20008000f00 */
        /* <DEDUP_REMOVED lines=38> */
.L_x_16545:
[----:B------:R-:W-:Y:S05]  /*8390*/  BSYNC.RECONVERGENT B1 ;  /* 0x0000000000017941 */ /* 0x000fea0003800200 */
.L_x_16544:
[----:B------:R-:W-:Y:S01]  /*83a0*/  LOP3.LUT P5, RZ, R13, 0x2, RZ, 0xc0, !PT ;  /* 0x000000020dff7812 */ /* 0x000fe200078ac0ff */
[----:B------:R-:W-:-:S12]  /*83b0*/  BSSY.RECONVERGENT B1, `(.L_x_16546) ;  /* 0x0000029000017945 */ /* 0x000fd80003800200 */
[----:B------:R-:W-:Y:S05]  /*83c0*/  @!P5 BRA `(.L_x_16547) ;  /* 0x00000000009cd947 */ /* 0x000fea0003800000 */
[----:B-12---:R-:W-:Y:S01]  /*83d0*/  MOV R124, UR4 ;  /* 0x00000004007c7c02 */ /* 0x006fe20008000f00 */
        /* <DEDUP_REMOVED lines=38> */
.L_x_16547:
[----:B------:R-:W-:Y:S05]  /*8640*/  BSYNC.RECONVERGENT B1 ;  /* 0x0000000000017941 */ /* 0x000fea0003800200 */
.L_x_16546:
[----:B------:R-:W-:Y:S01]  /*8650*/  LOP3.LUT P5, RZ, R13, 0x1, RZ, 0xc0, !PT ;  /* 0x000000010dff7812 */ /* 0x000fe200078ac0ff */
[----:B------:R-:W-:-:S12]  /*8660*/  BSSY.RECONVERGENT B1, `(.L_x_16548) ;  /* 0x0000029000017945 */ /* 0x000fd80003800200 */
[----:B------:R-:W-:Y:S05]  /*8670*/  @!P5 BRA `(.L_x_16549) ;  /* 0x00000000009cd947 */ /* 0x000fea0003800000 */
[----:B-123--:R-:W-:Y:S01]  /*8680*/  MOV R124, UR4 ;  /* 0x00000004007c7c02 */ /* 0x00efe20008000f00 */
        /* <DEDUP_REMOVED lines=38> */
.L_x_16549:
[----:B------:R-:W-:Y:S05]  /*88f0*/  BSYNC.RECONVERGENT B1 ;  /* 0x0000000000017941 */ /* 0x000fea0003800200 */
.L_x_16548:
[----:B------:R-:W-:Y:S04]  /*8900*/  BSSY.RECONVERGENT B1, `(.L_x_16550) ;  /* 0x0000029000017945 */ /* 0x000fe80003800200 */
[----:B------:R-:W-:Y:S05]  /*8910*/  @!P0 BRA `(.L_x_16551) ;  /* 0x00000000009c8947 */ /* 0x000fea0003800000 */
[----:B-1234-:R-:W-:Y:S01]  /*8920*/  MOV R124, UR4 ;  /* 0x00000004007c7c02 */ /* 0x01efe20008000f00 */
        /* <DEDUP_REMOVED lines=38> */
.L_x_16551:
[----:B------:R-:W-:Y:S05]  /*8b90*/  BSYNC.RECONVERGENT B1 ;  /* 0x0000000000017941 */ /* 0x000fea0003800200 */
.L_x_16550:
        /* <DEDUP_REMOVED lines=41> */
.L_x_16553:
[----:B------:R-:W-:Y:S05]  /*8e30*/  BSYNC.RECONVERGENT B1 ;  /* 0x0000000000017941 */ /* 0x000fea0003800200 */
.L_x_16552:
        /* <DEDUP_REMOVED lines=41> */
.L_x_16555:
[----:B------:R-:W-:Y:S05]  /*90d0*/  BSYNC.RECONVERGENT B1 ;  /* 0x0000000000017941 */ /* 0x000fea0003800200 */
.L_x_16554:
        /* <DEDUP_REMOVED lines=41> */
.L_x_16557:
[----:B------:R-:W-:Y:S05]  /*9370*/  BSYNC.RECONVERGENT B1 ;  /* 0x0000000000017941 */ /* 0x000fea0003800200 */
.L_x_16556:
        /* <DEDUP_REMOVED lines=41> */
.L_x_16559:
[----:B------:R-:W-:Y:S05]  /*9610*/  BSYNC.RECONVERGENT B1 ;  /* 0x0000000000017941 */ /* 0x000fea0003800200 */
.L_x_16558:
[----:B------:R-:W-:-:S13]  /*9620*/  LOP3.LUT P5, RZ, R13, 0x8, RZ, 0xc0, !PT ;  /* 0x000000080dff7812 */ /* 0x000fda00078ac0ff */
        /* <DEDUP_REMOVED lines=37> */
[----:B0-----:R-:W-:-:S05]  /*9880*/  IMAD.WIDE.U32 R164, R12, 0x10, R164 ;  /* 0x000000100ca47825 */ /* 0x001fca00078e00a4 */
[----:B------:R1:W-:Y:S02]  /*9890*/  STG.E.128 desc[UR16][R164.64], R160 ;  /* 0x000000a0a4007986 */ /* 0x0003e4000c101d10 */
.L_x_16520:
[----:B------:R-:W-:Y:S05]  /*98a0*/  BSYNC.RECONVERGENT B0 ;  /* 0x0000000000007941 */ /* 0x000fea0003800200 */
.L_x_16482:
[----:B------:R-:W-:Y:S02]  /*98b0*/  UIADD3 UR7, UPT, UPT, UR7, UR26, URZ ;  /* 0x0000001a07077290 */ /* 0x000fe4000fffe0ff */
[----:B------:R-:W-:Y:S02]  /*98c0*/  UPLOP3.LUT UP2, UPT, UPT, UPT, UP2, 0x40, 0x4 ;  /* 0x000000000004789c */ /* 0x000fe40003f4e820 */
[----:B------:R-:W-:-:S09]  /*98d0*/  UISETP.GE.AND UP1, UPT, UR7, UR27, UPT ;  /* 0x0000001b0700728c */ /* 0x000fd2000bf26270 */
[----:B------:R-:W-:Y:S05]  /*98e0*/  BRA.U !UP1, `(.L_x_16560) ;  /* 0xffffff75096c7547 */ /* 0x000fea000b83ffff */
.L_x_16459:
[----:B------:R-:W0:Y:S01]  /*98f0*/  S2UR UR4, SR_CTAID.X ;  /* 0x00000000000479c3 */ /* 0x000e220000002500 */
[----:B-----5:R-:W-:Y:S02]  /*9900*/  P2R R6, PR, RZ, 0x8 ;  /* 0x00000008ff067803 */ /* 0x020fe40000000000 */
[C---:B------:R-:W-:Y:S02]  /*9910*/  LOP3.LUT P3, RZ, R13.reuse, 0x10, RZ, 0xc0, !PT ;  /* 0x000000100dff7812 */ /* 0x040fe4000786c0ff */
[----:B------:R-:W-:Y:S02]  /*9920*/  P2R R10, PR, RZ, 0x10 ;  /* 0x00000010ff0a7803 */ /* 0x000fe40000000000 */
[C---:B------:R-:W-:Y:S01]  /*9930*/  LOP3.LUT P4, RZ, R13.reuse, 0x4, RZ, 0xc0, !PT ;  /* 0x000000040dff7812 */ /* 0x040fe2000788c0ff */
[----:B------:R-:W1:Y:S01]  /*9940*/  LDC.64 R2, c[0x0][0x440] ;  /* 0x00011000ff027b82 */ /* 0x000e620000000a00 */
[C---:B------:R-:W-:Y:S02]  /*9950*/  LOP3.LUT P6, RZ, R13.reuse, 0x2, RZ, 0xc0, !PT ;  /* 0x000000020dff7812 */ /* 0x040fe400078cc0ff */
[----:B------:R-:W-:-:S05]  /*9960*/  LOP3.LUT P5, RZ, R13, 0x1, RZ, 0xc0, !PT ;  /* 0x000000010dff7812 */ /* 0x000fca00078ac0ff */
[----:B------:R-:W2:Y:S01]  /*9970*/  LDC.64 R4, c[0x0][0x448] ;  /* 0x00011200ff047b82 */ /* 0x000ea20000000a00 */
[----:B0-----:R-:W-:-:S07]  /*9980*/  UIMAD UR4, UR4, UR6, URZ ;  /* 0x00000006040472a4 */ /* 0x001fce000f8e02ff */
[----:B------:R-:W0:Y:S01]  /*9990*/  LDC.64 R8, c[0x0][0x448] ;  /* 0x00011200ff087b82 */ /* 0x000e220000000a00 */
[----:B------:R-:W-:-:S07]  /*99a0*/  MOV R0, UR4 ;  /* 0x0000000400007c02 */ /* 0x000fce0008000f00 */
[----:B------:R-:W3:Y:S01]  /*99b0*/  LDC.64 R16, c[0x0][0x440] ;  /* 0x00011000ff107b82 */ /* 0x000ee20000000a00 */
[----:B------:R-:W-:-:S05]  /*99c0*/  LEA.HI R29, R0, R15, RZ, 0x1e ;  /* 0x0000000f001d7211 */ /* 0x000fca00078ff0ff */
[C---:B-1----:R-:W-:Y:S02]  /*99d0*/  @P3 IMAD.WIDE.U32 R2, R29.reuse, 0x10, R2 ;  /* 0x000000101d023825 */ /* 0x042fe400078e0002 */
[----:B------:R-:W1:Y:S02]  /*99e0*/  LDC.64 R14, c[0x0][0x440] ;  /* 0x00011000ff0e7b82 */ /* 0x000e640000000a00 */
[C---:B--2---:R-:W-:Y:S01]  /*99f0*/  @P3 IMAD.WIDE.U32 R4, R29.reuse, 0x10, R4 ;  /* 0x000000101d043825 */ /* 0x044fe200078e0004 */
[----:B------:R2:W-:Y:S01]  /*9a00*/  @P3 STG.E.128 desc[UR16][R2.64], R76 ;  /* 0x0000004c02003986 */ /* 0x0005e2000c101d10 */
[----:B------:R-:W-:-:S03]  /*9a10*/  @P3 IADD3 R29, PT, PT, R29, 0x80, RZ ;  /* 0x000000801d1d3810 */ /* 0x000fc60007ffe0ff */
[----:B------:R4:W-:Y:S01]  /*9a20*/  @P3 STG.E.128 desc[UR16][R4.64], R40 ;  /* 0x0000002804003986 */ /* 0x0009e2000c101d10 */
[----:B------:R-:W-:Y:S01]  /*9a30*/  ISETP.NE.AND P3, PT, R6, RZ, PT ;  /* 0x000000ff0600720c */ /* 0x000fe20003f65270 */
[C---:B0-----:R-:W-:Y:S01]  /*9a40*/  @P4 IMAD.WIDE.U32 R8, R29.reuse, 0x10, R8 ;  /* 0x000000101d084825 */ /* 0x041fe200078e0008 */
[----:B------:R-:W0:Y:S08]  /*9a50*/  LDC.64 R6, c[0x0][0x440] ;  /* 0x00011000ff067b82 */ /* 0x000e300000000a00 */
[----:B------:R-:W3:Y:S08]  /*9a60*/  LDC.64 R18, c[0x0][0x448] ;  /* 0x00011200ff127b82 */ /* 0x000ef00000000a00 */
[----:B--2---:R-:W2:Y:S01]  /*9a70*/  LDC.64 R2, c[0x0][0x448] ;  /* 0x00011200ff027b82 */ /* 0x004ea20000000a00 */
[C---:B0-----:R-:W-:Y:S01]  /*9a80*/  @P4 IMAD.WIDE.U32 R6, R29.reuse, 0x10, R6 ;  /* 0x000000101d064825 */ /* 0x041fe200078e0006 */
[----:B------:R-:W-:-:S06]  /*9a90*/  @P4 IADD3 R29, PT, PT, R29, 0x80, RZ ;  /* 0x000000801d1d4810 */ /* 0x000fcc0007ffe0ff */
[----:B----4-:R-:W0:Y:S01]  /*9aa0*/  LDC.64 R4, c[0x0][0x440] ;  /* 0x00011000ff047b82 */ /* 0x010e220000000a00 */
[----:B------:R4:W-:Y:S04]  /*9ab0*/  @P4 STG.E.128 desc[UR16][R6.64], R120 ;  /* 0x0000007806004986 */ /* 0x0009e8000c101d10 */
[----:B------:R1:W-:Y:S01]  /*9ac0*/  @P4 STG.E.128 desc[UR16][R8.64], R80 ;  /* 0x0000005008004986 */ /* 0x0003e2000c101d10 */
[----:B------:R-:W-:Y:S02]  /*9ad0*/  ISETP.NE.AND P4, PT, R10, RZ, PT ;  /* 0x000000ff0a00720c */ /* 0x000fe40003f85270 */
[----:B------:R-:W3:Y:S01]  /*9ae0*/  LDC.64 R20, c[0x0][0x440] ;  /* 0x00011000ff147b82 */ /* 0x000ee20000000a00 */
[----:B--2---:R-:W-:-:S07]  /*9af0*/  @P6 IMAD.WIDE.U32 R2, R29, 0x10, R2 ;  /* 0x000000101d026825 */ /* 0x004fce00078e0002 */
[----:B------:R-:W2:Y:S08]  /*9b00*/  LDC.64 R10, c[0x0][0x440] ;  /* 0x00011000ff0a7b82 */ /* 0x000eb00000000a00 */
[----:B----4-:R-:W4:Y:S08]  /*9b10*/  LDC.64 R6, c[0x0][0x448] ;  /* 0x00011200ff067b82 */ /* 0x010f300000000a00 */
[----:B-1----:R-:W1:Y:S01]  /*9b20*/  LDC.64 R8, c[0x0][0x448] ;  /* 0x00011200ff087b82 */ /* 0x002e620000000a00 */
[----:B--2---:R-:W-:-:S07]  /*9b30*/  @P6 IMAD.WIDE.U32 R10, R29, 0x10, R10 ;  /* 0x000000101d0a6825 */ /* 0x004fce00078e000a */
[----:B------:R-:W2:Y:S01]  /*9b40*/  LDC.64 R22, c[0x0][0x448] ;  /* 0x00011200ff167b82 */ /* 0x000ea20000000a00 */
[----:B------:R-:W-:Y:S01]  /*9b50*/  @P6 IADD3 R29, PT, PT, R29, 0x80, RZ ;  /* 0x000000801d1d6810 */ /* 0x000fe20007ffe0ff */
[----:B------:R3:W-:Y:S04]  /*9b60*/  @P6 STG.E.128 desc[UR16][R10.64], R84 ;  /* 0x000000540a006986 */ /* 0x0007e8000c101d10 */
[C---:B0-----:R-:W-:Y:S01]  /*9b70*/  @P5 IMAD.WIDE.U32 R4, R29.reuse, 0x10, R4 ;  /* 0x000000101d045825 */ /* 0x041fe200078e0004 */
[----:B------:R0:W-:Y:S01]  /*9b80*/  @P6 STG.E.128 desc[UR16][R2.64], R44 ;  /* 0x0000002c02006986 */ /* 0x0001e2000c101d10 */
[----:B------:R-:W2:Y:S02]  /*9b90*/  LDC.64 R24, c[0x0][0x440] ;  /* 0x00011000ff187b82 */ /* 0x000ea40000000a00 */
[C---:B----4-:R-:W-:Y:S01]  /*9ba0*/  @P5 IMAD.WIDE.U32 R6, R29.reuse, 0x10, R6 ;  /* 0x000000101d065825 */ /* 0x050fe200078e0006 */
[----:B------:R-:W-:Y:S01]  /*9bb0*/  @P5 IADD3 R29, PT, PT, R29, 0x80, RZ ;  /* 0x000000801d1d5810 */ /* 0x000fe20007ffe0ff */
[----:B------:R4:W-:Y:S04]  /*9bc0*/  @P5 STG.E.128 desc[UR16][R4.64], R88 ;  /* 0x0000005804005986 */ /* 0x0009e8000c101d10 */
[----:B------:R-:W-:Y:S01]  /*9bd0*/  @P0 IMAD.WIDE.U32 R14, R29, 0x10, R14 ;  /* 0x000000101d0e0825 */ /* 0x000fe200078e000e */
[----:B------:R-:W4:Y:S01]  /*9be0*/  LDC.64 R26, c[0x0][0x448] ;  /* 0x00011200ff1a7b82 */ /* 0x000f220000000a00 */
[----:B------:R2:W-:Y:S01]  /*9bf0*/  @P5 STG.E.128 desc[UR16][R6.64], R48 ;  /* 0x0000003006005986 */ /* 0x0005e2000c101d10 */
[----:B------:R-:W-:Y:S01]  /*9c00*/  LOP3.LUT P5, RZ, R13, 0x8, RZ, 0xc0, !PT ;  /* 0x000000080dff7812 */ /* 0x000fe200078ac0ff */
[C---:B-1----:R-:W-:Y:S01]  /*9c10*/  @P0 IMAD.WIDE.U32 R8, R29.reuse, 0x10, R8 ;  /* 0x000000101d080825 */ /* 0x042fe200078e0008 */
[----:B------:R-:W-:Y:S01]  /*9c20*/  @P0 IADD3 R29, PT, PT, R29, 0x80, RZ ;  /* 0x000000801d1d0810 */ /* 0x000fe20007ffe0ff */
[----:B------:R1:W-:Y:S03]  /*9c30*/  @P0 STG.E.128 desc[UR16][R14.64], R92 ;  /* 0x0000005c0e000986 */ /* 0x0003e6000c101d10 */
[----:B---3--:R-:W3:Y:S01]  /*9c40*/  LDC.64 R10, c[0x0][0x448] ;  /* 0x00011200ff0a7b82 */ /* 0x008ee20000000a00 */
[C---:B------:R-:W-:Y:S01]  /*9c50*/  @P1 IMAD.WIDE.U32 R16, R29.reuse, 0x10, R16 ;  /* 0x000000101d101825 */ /* 0x040fe200078e0010 */
[----:B------:R1:W-:Y:S03]  /*9c60*/  @P0 STG.E.128 desc[UR16][R8.64], R52 ;  /* 0x0000003408000986 */ /* 0x0003e6000c101d10 */
[C---:B------:R-:W-:Y:S01]  /*9c70*/  @P1 IMAD.WIDE.U32 R18, R29.reuse, 0x10, R18 ;  /* 0x000000101d121825 */ /* 0x040fe200078e0012 */
[----:B------:R-:W-:Y:S01]  /*9c80*/  @P1 IADD3 R29, PT, PT, R29, 0x80, RZ ;  /* 0x000000801d1d1810 */ /* 0x000fe20007ffe0ff */
[----:B------:R1:W-:Y:S01]  /*9c90*/  @P1 STG.E.128 desc[UR16][R16.64], R96 ;  /* 0x0000006010001986 */ /* 0x0003e2000c101d10 */
[----:B0-----:R-:W0:Y:S03]  /*9ca0*/  LDC.64 R2, c[0x0][0x440] ;  /* 0x00011000ff027b82 */ /* 0x001e260000000a00 */
[C---:B------:R-:W-:Y:S01]  /*9cb0*/  @P2 IMAD.WIDE.U32 R20, R29.reuse, 0x10, R20 ;  /* 0x000000101d142825 */ /* 0x040fe200078e0014 */
[----:B------:R1:W-:Y:S03]  /*9cc0*/  @P1 STG.E.128 desc[UR16][R18.64], R56 ;  /* 0x0000003812001986 */ /* 0x0003e6000c101d10 */
[C---:B--2---:R-:W-:Y:S01]  /*9cd0*/  @P2 IMAD.WIDE.U32 R22, R29.reuse, 0x10, R22 ;  /* 0x000000101d162825 */ /* 0x044fe200078e0016 */
[----:B------:R-:W-:Y:S01]  /*9ce0*/  @P2 IADD3 R29, PT, PT, R29, 0x80, RZ ;  /* 0x000000801d1d2810 */ /* 0x000fe20007ffe0ff */
[----:B------:R1:W-:Y:S04]  /*9cf0*/  @P2 STG.E.128 desc[UR16][R20.64], R100 ;  /* 0x0000006414002986 */ /* 0x0003e8000c101d10 */
[----:B------:R1:W-:Y:S01]  /*9d00*/  @P2 STG.E.128 desc[UR16][R22.64], R60 ;  /* 0x0000003c16002986 */ /* 0x0003e2000c101d10 */
[----:B---3--:R-:W-:-:S04]  /*9d10*/  @P3 IMAD.WIDE.U32 R10, R29, 0x10, R10 ;  /* 0x000000101d0a3825 */ /* 0x008fc800078e000a */
[C---:B0-----:R-:W-:Y:S01]  /*9d20*/  @P3 IMAD.WIDE.U32 R2, R29.reuse, 0x10, R2 ;  /* 0x000000101d023825 */ /* 0x041fe200078e0002 */
[----:B------:R-:W-:-:S04]  /*9d30*/  @P3 IADD3 R29, PT, PT, R29, 0x80, RZ ;  /* 0x000000801d1d3810 */ /* 0x000fc80007ffe0ff */
[----:B------:R1:W-:Y:S01]  /*9d40*/  @P3 STG.E.128 desc[UR16][R2.64], R104 ;  /* 0x0000006802003986 */ /* 0x0003e2000c101d10 */
[----:B------:R-:W-:-:S03]  /*9d50*/  @P4 IMAD.WIDE.U32 R24, R29, 0x10, R24 ;  /* 0x000000101d184825 */ /* 0x000fc600078e0018 */
[----:B------:R1:W-:Y:S01]  /*9d60*/  @P3 STG.E.128 desc[UR16][R10.64], R64 ;  /* 0x000000400a003986 */ /* 0x0003e2000c101d10 */
[----:B----4-:R-:W-:-:S03]  /*9d70*/  @P4 IMAD.WIDE.U32 R26, R29, 0x10, R26 ;  /* 0x000000101d1a4825 */ /* 0x010fc600078e001a */
        /* <DEDUP_REMOVED lines=8> */
[----:B-1----:R-:W-:-:S05]  /*9e00*/  IMAD.WIDE.U32 R4, R29, 0x10, R4 ;  /* 0x000000101d047825 */ /* 0x002fca00078e0004 */
[----:B------:R-:W-:Y:S01]  /*9e10*/  STG.E.128 desc[UR16][R4.64], R72 ;  /* 0x0000004804007986 */ /* 0x000fe2000c101d10 */
[----:B------:R-:W-:Y:S05]  /*9e20*/  EXIT ;  /* 0x000000000000794d */ /* 0x000fea0003800000 */
.L_x_16561:
        /* <DEDUP_REMOVED lines=13> */
.L_x_19442:


//--------------------- .text._ZN10layer_norm13ln_bwd_kernelINS_13Kernel_traitsI6__halfffffjLj5120ELj1ELj1ELj4ELj16ENS_18Kernel_traits_baseILj5120ES2_ffffjLj128EEEEELb1ELb0ELb0ELb1EEEvNS_9BwdParamsE --------------------------
	.section	.text._ZN10layer_norm13ln_bwd_kernelINS_13Kernel_traitsI6__halfffffjLj5120ELj1ELj1ELj4ELj16ENS_18Kernel_traits_baseILj5120ES2_ffffjLj128EEEEELb1ELb0ELb0ELb1EEEvNS_9BwdParamsE,"ax",@progbits
	.align	128
        .global         _ZN10layer_norm13ln_bwd_kernelINS_13Kernel_traitsI6__halfffffjLj5120ELj1ELj1ELj4ELj16ENS_18Kernel_traits_baseILj5120ES2_ffffjLj128EEEEELb1ELb0ELb0ELb1EEEvNS_9BwdParamsE
        .type           _ZN10layer_norm13ln_bwd_kernelINS_13Kernel_traitsI6__halfffffjLj5120ELj1ELj1ELj4ELj16ENS_18Kernel_traits_baseILj5120ES2_ffffjLj128EEEEELb1ELb0ELb0ELb1EEEvNS_9BwdParamsE,@function
        .size           _ZN10layer_norm13ln_bwd_kernelINS_13Kernel_traitsI6__halfffffjLj5120ELj1ELj1ELj4ELj16ENS_18Kernel_traits_baseILj5120ES2_ffffjLj128EEEEELb1ELb0ELb0ELb1EEEvNS_9BwdParamsE,(.L_x_19443 - _ZN10layer_norm13ln_bwd_kernelINS_13Kernel_traitsI6__halfffffjLj5120ELj1ELj1ELj4ELj16ENS_18Kernel_traits_baseILj5120ES2_ffffjLj128EEEEELb1ELb0ELb0ELb1EEEvNS_9BwdParamsE)
        .other          _ZN10layer_norm13ln_bwd_kernelINS_13Kernel_traitsI6__halfffffjLj5120ELj1ELj1ELj4ELj16ENS_18Kernel_traits_baseILj5120ES2_ffffjLj128EEEEELb1ELb0ELb0ELb1EEEvNS_9BwdParamsE,@"STO_CUDA_ENTRY STV_DEFAULT"
_ZN10layer_norm13ln_bwd_kernelINS_13Kernel_traitsI6__halfffffjLj5120ELj1ELj1ELj4ELj16ENS_18Kernel_traits_baseILj5120ES2_ffffjLj128EEEEELb1ELb0ELb0ELb1EEEvNS_9BwdParamsE:
.text._ZN10layer_norm13ln_bwd_kernelINS_13Kernel_traitsI6__halfffffjLj5120ELj1ELj1ELj4ELj16ENS_18Kernel_traits_baseILj5120ES2_ffffjLj128EEEEELb1ELb0ELb0ELb1EEEvNS_9BwdParamsE:
        /* <DEDUP_REMOVED lines=76> */
[----:B0-----:R-:W3:Y:S01]  /*04c0*/  LDG.E.64 R4, desc[UR14][R2.64+0x2000] ;  /* 0x0020000e02047981 */ /* 0x001ee2000c1e1b00 */
[----:B------:R-:W-:Y:S02]  /*04d0*/  CS2R R188, SRZ ;  /* 0x0000000000bc7805 */ /* 0x000fe4000001ff00 */
[----:B------:R-:W-:Y:S02]  /*04e0*/  CS2R R186, SRZ ;  /* 0x0000000000ba7805 */ /* 0x000fe4000001ff00 */
[----:B------:R-:W-:Y:S01]  /*04f0*/  CS2R R184, SRZ ;  /* 0x0000000000b87805 */ /* 0x000fe2000001ff00 */
[----:B------:R-:W4:Y:S01]  /*0500*/  LDG.E.64 R10, desc[UR14][R2.64+0x1400] ;  /* 0x0014000e020a7981 */ /* 0x000f22000c1e1b00 */
[----:B------:R-:W-:Y:S02]  /*0510*/  CS2R R182, SRZ ;  /* 0x0000000000b67805 */ /* 0x000fe4000001ff00 */
[----:B------:R-:W-:-:S02]  /*0520*/  MOV R180, RZ ;  /* 0x000000ff00b47202 */ /* 0x000fc40000000f00 */
[----:B------:R-:W-:Y:S01]  /*0530*/  CS2R R178, SRZ ;  /* 0x0000000000b27805 */ /* 0x000fe2000001ff00 */
[----:B------:R-:W5:Y:S01]  /*0540*/  LDG.E.64 R12, desc[UR14][R2.64+0x1000] ;  /* 0x0010000e020c7981 */ /* 0x000f62000c1e1b00 */
[----:B------:R-:W-:Y:S02]  /*0550*/  CS2R R176, SRZ ;  /* 0x0000000000b07805 */ /* 0x000fe4000001ff00 */
[----:B------:R-:W-:Y:S02]  /*0560*/  CS2R R174, SRZ ;  /* 0x0000000000ae7805 */ /* 0x000fe4000001ff00 */
[----:B------:R-:W-:Y:S01]  /*0570*/  CS2R R172, SRZ ;  /* 0x0000000000ac7805 */ /* 0x000fe2000001ff00 */
[----:B------:R-:W5:Y:S01]  /*0580*/  LDG.E.64 R6, desc[UR14][R2.64+0x1c00] ;  /* 0x001c000e02067981 */ /* 0x000f62000c1e1b00 */
[----:B------:R-:W-:Y:S02]  /*0590*/  CS2R R168, SRZ ;  /* 0x0000000000a87805 */ /* 0x000fe4000001ff00 */
[----:B------:R-:W-:-:S02]  /*05a0*/  CS2R R166, SRZ ;  /* 0x0000000000a67805 */ /* 0x000fc4000001ff00 */
[----:B------:R-:W-:Y:S01]  /*05b0*/  CS2R R164, SRZ ;  /* 0x0000000000a47805 */ /* 0x000fe2000001ff00 */
[----:B------:R-:W5:Y:S01]  /*05c0*/  LDG.E.64 R14, desc[UR14][R2.64+0xc00] ;  /* 0x000c000e020e7981 */ /* 0x000f62000c1e1b00 */
[----:B------:R-:W-:Y:S01]  /*05d0*/  MOV R162, RZ ;  /* 0x000000ff00a27202 */ /* 0x000fe20000000f00 */
[----:B------:R-:W0:Y:S02]  /*05e0*/  LDCU UR7, c[0x0][0x408] ;  /* 0x00008100ff0777ac */ /* 0x000e240008000800 */
[----:B------:R-:W5:Y:S01]  /*05f0*/  LDG.E.64 R18, desc[UR14][R2.64+0x800] ;  /* 0x0008000e02127981 */ /* 0x000f62000c1e1b00 */
[----:B------:R-:W1:Y:S03]  /*0600*/  LDCU.64 UR26, c[0x0][0x468] ;  /* 0x00008d00ff1a77ac */ /* 0x000e660008000a00 */
[----:B------:R-:W5:Y:S01]  /*0610*/  LDG.E.64 R20, desc[UR14][R2.64+0x400] ;  /* 0x0004000e02147981 */ /* 0x000f62000c1e1b00 */
[----:B------:R-:W0:Y:S03]  /*0620*/  LDCU UR17, c[0x0][0x388] ;  /* 0x00007100ff1177ac */ /* 0x000e260008000800 */
[----:B------:R-:W5:Y:S01]  /*0630*/  LDG.E.64 R22, desc[UR14][R2.64] ;  /* 0x0000000e02167981 */ /* 0x000f62000c1e1b00 */
[----:B------:R-:W0:Y:S03]  /*0640*/  LDCU.U8 UR16, c[0x0][0x410] ;  /* 0x00008200ff1077ac */ /* 0x000e260008000000 */
[----:B------:R-:W5:Y:S01]  /*0650*/  LDG.E.64 R236, desc[UR14][R2.64+0x2400] ;  /* 0x0024000e02ec7981 */ /* 0x000f62000c1e1b00 */
[----:B------:R-:W0:Y:S03]  /*0660*/  LDCU UR20, c[0x0][0x400] ;  /* 0x00008000ff1477ac */ /* 0x000e260008000800 */
[----:B------:R5:W5:Y:S01]  /*0670*/  LDG.E.64 R8, desc[UR14][R2.64+0x1800] ;  /* 0x0018000e02087981 */ /* 0x000b62000c1e1b00 */
[----:B--2---:R-:W-:Y:S01]  /*0680*/  UISETP.NE.U32.AND UP0, UPT, UR4, URZ, UPT ;  /* 0x000000ff0400728c */ /* 0x004fe2000bf05070 */
[----:B------:R-:W2:Y:S03]  /*0690*/  LDCU.64 UR22, c[0x0][0x478] ;  /* 0x00008f00ff1677ac */ /* 0x000ea60008000a00 */
[----:B------:R-:W-:Y:S01]  /*06a0*/  UISETP.NE.AND.EX UP0, UPT, UR5, URZ, UPT, UP0 ;  /* 0x000000ff0500728c */ /* 0x000fe2000bf05300 */
[----:B------:R-:W0:Y:S01]  /*06b0*/  LDCU.128 UR8, c[0x0][0x3c0] ;  /* 0x00007800ff0877ac */ /* 0x000e220008000c00 */
[----:B------:R-:W0:Y:S01]  /*06c0*/  LDCU.64 UR18, c[0x0][0x438] ;  /* 0x00008700ff1277ac */ /* 0x000e220008000a00 */
[----:B------:R-:W0:Y:S01]  /*06d0*/  LDCU.64 UR24, c[0x0][0x380] ;  /* 0x00007000ff1877ac */ /* 0x000e220008000a00 */
[----:B---3--:R-:W-:Y:S01]  /*06e0*/  HADD2.F32 R244, -RZ, R4.H0_H0 ;  /* 0x20000004fff47230 */ /* 0x008fe20000004100 */
[----:B------:R-:W-:Y:S01]  /*06f0*/  SHF.R.U64 R243, R4, 0x10, R5 ;  /* 0x0000001004f37819 */ /* 0x000fe20000001205 */
[----:B------:R-:W-:-:S02]  /*0700*/  HADD2.F32 R242, -RZ, R5.H0_H0 ;  /* 0x20000005fff27230 */ /* 0x000fc40000004100 */
[----:B----4-:R-:W-:Y:S01]  /*0710*/  HADD2.F32 R0, -RZ, R10.H0_H0 ;  /* 0x2000000aff007230 */ /* 0x010fe20000004100 */
[----:B------:R-:W-:Y:S01]  /*0720*/  SHF.R.U32.HI R241, RZ, 0x10, R5 ;  /* 0x00000010fff17819 */ /* 0x000fe20000011605 */
[----:B------:R-:W-:Y:S02]  /*0730*/  HADD2.F32 R4, -RZ, R11.H0_H0 ;  /* 0x2000000bff047230 */ /* 0x000fe40000004100 */
[----:B-----5:R-:W-:Y:S02]  /*0740*/  HADD2.F32 R3, -RZ, R12.H0_H0 ;  /* 0x2000000cff037230 */ /* 0x020fe40000004100 */
[----:B------:R-:W-:Y:S01]  /*0750*/  HADD2.F32 R5, -RZ, R13.H0_H0 ;  /* 0x2000000dff057230 */ /* 0x000fe20000004100 */
[----:B------:R-:W-:Y:S01]  /*0760*/  STL [R1+0xc], R0 ;  /* 0x00000c0001007387 */ /* 0x000fe20000100800 */
[----:B------:R-:W-:Y:S01]  /*0770*/  HADD2.F32 R248, -RZ, R6.H0_H0 ;  /* 0x20000006fff87230 */ /* 0x000fe20000004100 */
[----:B------:R-:W-:Y:S02]  /*0780*/  SHF.R.U64 R247, R6, 0x10, R7 ;  /* 0x0000001006f77819 */ /* 0x000fe40000001207 */
[----:B------:R-:W-:Y:S01]  /*0790*/  STL [R1+0x4], R4 ;  /* 0x0000040401007387 */ /* 0x000fe20000100800 */
[----:B------:R-:W-:-:S03]  /*07a0*/  HADD2.F32 R6, -RZ, R14.H0_H0 ;  /* 0x2000000eff067230 */ /* 0x000fc60000004100 */
[----:B------:R-:W-:Y:S04]  /*07b0*/  STL [R1+0x1c], R3 ;  /* 0x00001c0301007387 */ /* 0x000fe80000100800 */
[----:B------:R3:W-:Y:S04]  /*07c0*/  STL [R1+0x14], R5 ;  /* 0x0000140501007387 */ /* 0x0007e80000100800 */
[----:B------:R4:W-:Y:S01]  /*07d0*/  STL [R1+0x2c], R6 ;  /* 0x00002c0601007387 */ /* 0x0009e20000100800 */
[----:B---3--:R-:W-:Y:S02]  /*07e0*/  HADD2.F32 R5, -RZ, R15.H0_H0 ;  /* 0x2000000fff057230 */ /* 0x008fe40000004100 */
[----:B----4-:R-:W-:-:S03]  /*07f0*/  HADD2.F32 R6, -RZ, R18.H0_H0 ;  /* 0x20000012ff067230 */ /* 0x010fc60000004100 */
[----:B------:R3:W-:Y:S04]  /*0800*/  STL [R1+0x24], R5 ;  /* 0x0000240501007387 */ /* 0x0007e80000100800 */
[----:B------:R4:W-:Y:S01]  /*0810*/  STL [R1+0x3c], R6 ;  /* 0x00003c0601007387 */ /* 0x0009e20000100800 */
[----:B---3--:R-:W-:Y:S01]  /*0820*/  HADD2.F32 R5, -RZ, R19.H0_H0 ;  /* 0x20000013ff057230 */ /* 0x008fe20000004100 */
[----:B------:R-:W-:Y:S01]  /*0830*/  SHF.R.U64 R2, R10, 0x10, R11 ;  /* 0x000000100a027819 */ /* 0x000fe2000000120b */
[----:B----4-:R-:W-:-:S03]  /*0840*/  HADD2.F32 R6, -RZ, R20.H0_H0 ;  /* 0x20000014ff067230 */ /* 0x010fc60000004100 */
[----:B------:R3:W-:Y:S01]  /*0850*/  STL [R1+0x34], R5 ;  /* 0x0000340501007387 */ /* 0x0007e20000100800 */
[----:B------:R-:W-:Y:S02]  /*0860*/  SHF.R.U32.HI R0, RZ, 0x10, R11 ;  /* 0x00000010ff007819 */ /* 0x000fe4000001160b */
[----:B------:R-:W-:Y:S01]  /*0870*/  SHF.R.U64 R4, R12, 0x10, R13 ;  /* 0x000000100c047819 */ /* 0x000fe2000000120d */
[----:B------:R4:W-:Y:S01]  /*0880*/  STL [R1+0x4c], R6 ;  /* 0x00004c0601007387 */ /* 0x0009e20000100800 */
[--C-:B------:R-:W-:Y:S01]  /*0890*/  SHF.R.U64 R18, R18, 0x10, R19.reuse ;  /* 0x0000001012127819 */ /* 0x100fe20000001213 */
[----:B---3--:R-:W-:Y:S01]  /*08a0*/  HADD2.F32 R5, -RZ, R21.H0_H0 ;  /* 0x20000015ff057230 */ /* 0x008fe20000004100 */
[----:B------:R-:W-:Y:S02]  /*08b0*/  SHF.R.U32.HI R17, RZ, 0x10, R19 ;  /* 0x00000010ff117819 */ /* 0x000fe40000011613 */
[--C-:B------:R-:W-:Y:S01]  /*08c0*/  SHF.R.U64 R20, R20, 0x10, R21.reuse ;  /* 0x0000001014147819 */ /* 0x100fe20000001215 */
[----:B----4-:R-:W-:Y:S01]  /*08d0*/  HADD2.F32 R6, -RZ, R22.H0_H0 ;  /* 0x20000016ff067230 */ /* 0x010fe20000004100 */
[----:B------:R-:W-:Y:S01]  /*08e0*/  SHF.R.U32.HI R19, RZ, 0x10, R21 ;  /* 0x00000010ff137819 */ /* 0x000fe20000011615 */
[----:B------:R3:W-:Y:S01]  /*08f0*/  STL [R1+0x44], R5 ;  /* 0x0000440501007387 */ /* 0x0007e20000100800 */
[----:B------:R-:W-:-:S02]  /*0900*/  SHF.R.U64 R22, R22, 0x10, R23 ;  /* 0x0000001016167819 */ /* 0x000fc40000001217 */
[----:B------:R-:W-:Y:S02]  /*0910*/  SHF.R.U32.HI R21, RZ, 0x10, R23 ;  /* 0x00000010ff157819 */ /* 0x000fe40000011617 */
[----:B------:R-:W-:Y:S01]  /*0920*/  SHF.R.U32.HI R3, RZ, 0x10, R13 ;  /* 0x00000010ff037819 */ /* 0x000fe2000001160d */
[----:B------:R-:W-:Y:S01]  /*0930*/  STL [R1+0x5c], R6 ;  /* 0x00005c0601007387 */ /* 0x000fe20000100800 */
[--C-:B------:R-:W-:Y:S01]  /*0940*/  SHF.R.U64 R16, R14, 0x10, R15.reuse ;  /* 0x000000100e107819 */ /* 0x100fe2000000120f */
[----:B---3--:R-:W-:Y:S02]  /*0950*/  HADD2.F32 R5, -RZ, R23.H0_H0 ;  /* 0x20000017ff057230 */ /* 0x008fe40000004100 */
[----:B------:R-:W-:Y:S02]  /*0960*/  HADD2.F32 R23, -RZ, R2.H0_H0 ;  /* 0x20000002ff177230 */ /* 0x000fe40000004100 */
[----:B------:R-:W-:Y:S01]  /*0970*/  HADD2.F32 R2, -RZ, R0.H0_H0 ;  /* 0x20000000ff027230 */ /* 0x000fe20000004100 */
[----:B------:R-:W-:Y:S01]  /*0980*/  SHF.R.U32.HI R15, RZ, 0x10, R15 ;  /* 0x00000010ff0f7819 */ /* 0x000fe2000001160f */
[----:B------:R-:W-:Y:S01]  /*0990*/  HADD2.F32 R0, -RZ, R4.H0_H0 ;  /* 0x20000004ff007230 */ /* 0x000fe20000004100 */
[----:B------:R-:W-:Y:S01]  /*09a0*/  STL [R1+0x54], R5 ;  /* 0x0000540501007387 */ /* 0x000fe20000100800 */
[----:B------:R-:W-:-:S03]  /*09b0*/  HADD2.F32 R3, -RZ, R3.H0_H0 ;  /* 0x20000003ff037230 */ /* 0x000fc60000004100 */
[----:B------:R-:W-:Y:S04]  /*09c0*/  STL [R1+0x8], R23 ;  /* 0x0000081701007387 */ /* 0x000fe80000100800 */
[----:B------:R3:W-:Y:S04]  /*09d0*/  STL [R1], R2 ;  /* 0x0000000201007387 */ /* 0x0007e80000100800 */
[----:B------:R4:W-:Y:S01]  /*09e0*/  STL [R1+0x18], R0 ;  /* 0x0000180001007387 */ /* 0x0009e20000100800 */
[----:B---3--:R-:W-:-:S03]  /*09f0*/  HADD2.F32 R2, -RZ, R16.H0_H0 ;  /* 0x20000010ff027230 */ /* 0x008fc60000004100 */
[----:B------:R3:W-:Y:S01]  /*0a00*/  STL [R1+0x10], R3 ;  /* 0x0000100301007387 */ /* 0x0007e20000100800 */
[----:B----4-:R-:W-:-:S03]  /*0a10*/  HADD2.F32 R0, -RZ, R15.H0_H0 ;  /* 0x2000000fff007230 */ /* 0x010fc60000004100 */
[----:B------:R4:W-:Y:S04]  /*0a20*/  STL [R1+0x28], R2 ;  /* 0x0000280201007387 */ /* 0x0009e80000100800 */
[----:B------:R5:W-:Y:S01]  /*0a30*/  STL [R1+0x20], R0 ;  /* 0x0000200001007387 */ /* 0x000be20000100800 */
[----:B---3--:R-:W-:Y:S02]  /*0a40*/  HADD2.F32 R3, -RZ, R18.H0_H0 ;  /* 0x20000012ff037230 */ /* 0x008fe40000004100 */
[----:B----4-:R-:W-:-:S03]  /*0a50*/  HADD2.F32 R2, -RZ, R17.H0_H0 ;  /* 0x20000011ff027230 */ /* 0x010fc60000004100 */
[----:B------:R3:W-:Y:S01]  /*0a60*/  STL [R1+0x38], R3 ;  /* 0x0000380301007387 */ /* 0x0007e20000100800 */
[----:B-----5:R-:W-:-:S03]  /*0a70*/  HADD2.F32 R0, -RZ, R20.H0_H0 ;  /* 0x20000014ff007230 */ /* 0x020fc60000004100 */
        /* <DEDUP_REMOVED lines=8> */
[--C-:B------:R-:W-:Y:S01]  /*0b00*/  SHF.R.U64 R239, R236, 0x10, R237.reuse ;  /* 0x00000010ecef7819 */ /* 0x100fe200000012ed */
[----:B------:R-:W-:Y:S01]  /*0b10*/  HADD2.F32 R238, -RZ, R237.H0_H0 ;  /* 0x200000edffee7230 */ /* 0x000fe20000004100 */
[----:B------:R-:W-:Y:S02]  /*0b20*/  SHF.R.U32.HI R237, RZ, 0x10, R237 ;  /* 0x00000010ffed7819 */ /* 0x000fe400000116ed */
[----:B------:R-:W-:Y:S02]  /*0b30*/  SHF.R.U32.HI R245, RZ, 0x10, R7 ;  /* 0x00000010fff57819 */ /* 0x000fe40000011607 */
[----:B------:R-:W-:-:S02]  /*0b40*/  SHF.R.U64 R251, R8, 0x10, R9 ;  /* 0x0000001008fb7819 */ /* 0x000fc40000001209 */
[----:B------:R-:W-:Y:S01]  /*0b50*/  SHF.R.U32.HI R249, RZ, 0x10, R9 ;  /* 0x00000010fff97819 */ /* 0x000fe20000011609 */
[----:B------:R-:W-:Y:S02]  /*0b60*/  HADD2.F32 R240, -RZ, R236.H0_H0 ;  /* 0x200000ecfff07230 */ /* 0x000fe40000004100 */
[----:B------:R-:W-:Y:S02]  /*0b70*/  HFMA2 R236, -RZ, RZ, 0, 0 ;  /* 0x00000000ffec7431 */ /* 0x000fe400000001ff */
[----:B------:R-:W-:Y:S02]  /*0b80*/  HADD2.F32 R246, -RZ, R7.H0_H0 ;  /* 0x20000007fff67230 */ /* 0x000fe40000004100 */
[----:B------:R-:W-:Y:S02]  /*0b90*/  HFMA2 R14, -RZ, RZ, 0, 0 ;  /* 0x00000000ff0e7431 */ /* 0x000fe400000001ff */
[----:B------:R-:W-:Y:S01]  /*0ba0*/  HADD2.F32 R252, -RZ, R8.H0_H0 ;  /* 0x20000008fffc7230 */ /* 0x000fe20000004100 */
[----:B------:R-:W-:Y:S01]  /*0bb0*/  CS2R R12, SRZ ;  /* 0x00000000000c7805 */ /* 0x000fe2000001ff00 */
[----:B------:R-:W-:Y:S01]  /*0bc0*/  HADD2.F32 R250, -RZ, R9.H0_H0 ;  /* 0x20000009fffa7230 */ /* 0x000fe20000004100 */
        /* <DEDUP_REMOVED lines=11> */
[----:B0123--:R-:W-:-:S07]  /*0c80*/  HADD2.F32 R249, -RZ, R249.H0_H0 ;  /* 0x200000f9fff97230 */ /* 0x00ffce0000004100 */
.L_x_16586:
[----:B------:R-:W-:Y:S01]  /*0c90*/  UIMAD.WIDE UR12, UR6, 0x4, UR10 ;  /* 0x00000004060c78a5 */ /* 0x000fe2000f8e020a */
[----:B0-----:R-:W0:Y:S01]  /*0ca0*/  S2R R138, SR_TID.X ;  /* 0x00000000008a7919 */ /* 0x001e220000002100 */
[----:B------:R-:W-:Y:S01]  /*0cb0*/  UIMAD.WIDE UR4, UR6, 0x4, UR8 ;  /* 0x00000004060478a5 */ /* 0x000fe2000f8e0208 */
[----:B-1----:R-:W1:Y:S01]  /*0cc0*/  LDC.64 R38, c[0x0][0x3a8] ;  /* 0x0000ea00ff267b82 */ /* 0x002e620000000a00 */
[----:B------:R-:W2:Y:S02]  /*0cd0*/  LDL R143, [R1+0x5c] ;  /* 0x00005c00018f7983 */ /* 0x000ea40000100800 */
[----:B------:R-:W-:Y:S02]  /*0ce0*/  MOV R136, UR12 ;  /* 0x0000000c00887c02 */ /* 0x000fe40008000f00 */
[----:B------:R-:W-:Y:S01]  /*0cf0*/  MOV R137, UR13 ;  /* 0x0000000d00897c02 */ /* 0x000fe20008000f00 */
[----:B---3--:R-:W3:Y:S02]  /*0d00*/  LDL R141, [R1+0x54] ;  /* 0x00005400018d7983 */ /* 0x008ee40000100800 */
[----:B------:R-:W4:Y:S02]  /*0d10*/  LDC.64 R88, c[0x0][0x428] ;  /* 0x00010a00ff587b82 */ /* 0x000f240000000a00 */
[----:B------:R4:W2:Y:S01]  /*0d20*/  LDG.E R136, desc[UR14][R136.64] ;  /* 0x0000000e88887981 */ /* 0x0008a2000c1e1900 */
[----:B------:R-:W-:Y:S01]  /*0d30*/  MOV R2, UR4 ;  /* 0x0000000400027c02 */ /* 0x000fe20008000f00 */
[----:B------:R-:W-:Y:S01]  /*0d40*/  UIMAD UR4, UR6, UR17, URZ ;  /* 0x00000011060472a4 */ /* 0x000fe2000f8e02ff */
[----:B------:R-:W-:Y:S01]  /*0d50*/  MOV R3, UR5 ;  /* 0x0000000500037c02 */ /* 0x000fe20008000f00 */
[----:B------:R-:W3:Y:S02]  /*0d60*/  LDL R142, [R1+0x58] ;  /* 0x00005800018e7983 */ /* 0x000ee40000100800 */
[----:B------:R-:W-:Y:S01]  /*0d70*/  USHF.R.S32.HI UR5, URZ, 0x1f, UR4 ;  /* 0x0000001fff057899 */ /* 0x000fe20008011404 */
[----:B------:R-:W-:Y:S01]  /*0d80*/  ISETP.NE.U32.AND P1, PT, RZ, UR18, PT ;  /* 0x00000012ff007c0c */ /* 0x000fe2000bf25070 */
[----:B------:R-:W3:Y:S02]  /*0d90*/  LDG.E R0, desc[UR14][R2.64] ;  /* 0x0000000e02007981 */ /* 0x000ee4000c1e1900 */
[----:B------:R-:W-:Y:S01]  /*0da0*/  ULEA.HI UR5, UR5, UR4, URZ, 0x2 ;  /* 0x0000000405057291 */ /* 0x000fe2000f8f10ff */
[----:B------:R-:W-:Y:S01]  /*0db0*/  ISETP.NE.AND.EX P1, PT, RZ, UR19, PT, P1 ;  /* 0x00000013ff007c0c */ /* 0x000fe2000bf25310 */
[----:B------:R-:W3:Y:S04]  /*0dc0*/  LDL R140, [R1+0x50] ;  /* 0x00005000018c7983 */ /* 0x000ee80000100800 */
[----:B------:R-:W-:-:S04]  /*0dd0*/  MOV R4, UR5 ;  /* 0x0000000500047c02 */ /* 0x000fc80008000f00 */
[----:B0-----:R-:W-:-:S04]  /*0de0*/  LEA.HI.SX32 R4, R4, R138, 0x1e ;  /* 0x0000008a04047211 */ /* 0x001fc800078ff2ff */
[C---:B------:R-:W-:Y:S01]  /*0df0*/  IADD3 R15, PT, PT, R4.reuse, 0x80, RZ ;  /* 0x00000080040f7810 */ /* 0x040fe20007ffe0ff */
[C-C-:B-1----:R-:W-:Y:S01]  /*0e00*/  IMAD.WIDE.U32 R132, R4.reuse, 0x10, R38.reuse ;  /* 0x0000001004847825 */ /* 0x142fe200078e0026 */
[----:B------:R-:W0:Y:S03]  /*0e10*/  @P1 LDC.64 R36, c[0x0][0x438] ;  /* 0x00010e00ff241b82 */ /* 0x000e260000000a00 */
[C---:B------:R-:W-:Y:S02]  /*0e20*/  IMAD.WIDE.U32 R128, R15.reuse, 0x10, R38 ;  /* 0x000000100f807825 */ /* 0x040fe400078e0026 */
[----:B------:R-:W3:Y:S02]  /*0e30*/  LDG.E.128 R132, desc[UR14][R132.64] ;  /* 0x0000000e84847981 */ /* 0x000ee4000c1e1d00 */
[C-C-:B----4-:R-:W-:Y:S02]  /*0e40*/  IMAD.WIDE.U32 R144, R4.reuse, 0x10, R88.reuse ;  /* 0x0000001004907825 */ /* 0x150fe400078e0058 */
[----:B------:R-:W4:Y:S02]  /*0e50*/  LDG.E.128 R128, desc[UR14][R128.64] ;  /* 0x0000000e80807981 */ /* 0x000f24000c1e1d00 */
[----:B------:R-:W-:Y:S01]  /*0e60*/  IMAD.WIDE.U32 R124, R15, 0x10, R88 ;  /* 0x000000100f7c7825 */ /* 0x000fe200078e0058 */
[C---:B------:R-:W-:Y:S01]  /*0e70*/  IADD3 R163, PT, PT, R4.reuse, 0x100, RZ ;  /* 0x0000010004a37810 */ /* 0x040fe20007ffe0ff */
[----:B------:R-:W4:Y:S01]  /*0e80*/  LDG.E.128 R144, desc[UR14][R144.64] ;  /* 0x0000000e90907981 */ /* 0x000f22000c1e1d00 */
[----:B------:R-:W-:-:S03]  /*0e90*/  IADD3 R137, PT, PT, R4, 0x380, RZ ;  /* 0x0000038004897810 */ /* 0x000fc60007ffe0ff */
[----:B------:R-:W4:Y:S01]  /*0ea0*/  LDG.E.128 R124, desc[UR14][R124.64] ;  /* 0x0000000e7c7c7981 */ /* 0x000f22000c1e1d00 */
[----:B------:R-:W-:-:S04]  /*0eb0*/  IMAD.WIDE.U32 R120, R163, 0x10, R38 ;  /* 0x00000010a3787825 */ /* 0x000fc800078e0026 */
[C---:B------:R-:W-:Y:S02]  /*0ec0*/  IMAD.WIDE.U32 R92, R137.reuse, 0x10, R88 ;  /* 0x00000010895c7825 */ /* 0x040fe400078e0058 */
[----:B------:R-:W4:Y:S02]  /*0ed0*/  LDG.E.128 R120, desc[UR14][R120.64] ;  /* 0x0000000e78787981 */ /* 0x000f24000c1e1d00 */
[----:B0-----:R-:W-:Y:S02]  /*0ee0*/  @P1 IMAD.WIDE.U32 R36, R137, 0x10, R36 ;  /* 0x0000001089241825 */ /* 0x001fe400078e0024 */
[----:B------:R-:W4:Y:S01]  /*0ef0*/  LDL R137, [R1+0x48] ;  /* 0x0000480001897983 */ /* 0x000f220000100800 */
[----:B--2---:R-:W-:Y:S01]  /*0f00*/  R2UR UR12, R136 ;  /* 0x00000000880c72ca */ /* 0x004fe200000e0000 */
[----:B------:R-:W0:Y:S02]  /*0f10*/  S2R R139, SR_CgaCtaId ;  /* 0x00000000008b7919 */ /* 0x000e240000008800 */
[----:B------:R-:W2:Y:S01]  /*0f20*/  LDL R136, [R1+0x44] ;  /* 0x0000440001887983 */ /* 0x000ea20000100800 */
[----:B------:R-:W-:-:S02]  /*0f30*/  LOP3.LUT P3, RZ, R138, 0x1f, RZ, 0xc0, !PT ;  /* 0x0000001f8aff7812 */ /* 0x000fc4000786c0ff */
[----:B------:R-:W-:Y:S02]  /*0f40*/  ISETP.NE.AND P4, PT, RZ, UR16, PT ;  /* 0x00000010ff007c0c */ /* 0x000fe4000bf85270 */
[----:B------:R-:W-:Y:S02]  /*0f50*/  PLOP3.LUT P0, PT, PT, PT, PT, 0x80, 0x8 ;  /* 0x000000000008781c */ /* 0x000fe40003f0f070 */
[----:B------:R-:W-:Y:S02]  /*0f60*/  MOV R170, 0x400 ;  /* 0x0000040000aa7802 */ /* 0x000fe40000000f00 */
[----:B------:R-:W-:Y:S01]  /*0f70*/  IADD3 R161, PT, PT, R4, 0x180, RZ ;  /* 0x0000018004a17810 */ /* 0x000fe20007ffe0ff */
[----:B------:R-:W-:Y:S01]  /*0f80*/  IMAD.WIDE.U32 R116, R163, 0x10, R88 ;  /* 0x00000010a3747825 */ /* 0x000fe200078e0058 */
[----:B---3--:R-:W-:Y:S01]  /*0f90*/  FSEL R0, R0, RZ, !P4 ;  /* 0x000000ff00007208 */ /* 0x008fe20006000000 */
[----:B------:R-:W3:Y:S02]  /*0fa0*/  LDG.E.128 R92, desc[UR14][R92.64] ;  /* 0x0000000e5c5c7981 */ /* 0x000ee4000c1e1d00 */
[----:B------:R-:W-:-:S02]  /*0fb0*/  @!P3 PLOP3.LUT P0, PT, P2, PT, PT, 0x80, 0x8 ;  /* 0x000000000008b81c */ /* 0x000fc4000170f070 */
[----:B------:R-:W-:Y:S01]  /*0fc0*/  R2UR UR4, R0 ;  /* 0x00000000000472ca */ /* 0x000fe200000e0000 */
[----:B------:R1:W5:Y:S01]  /*0fd0*/  @P1 LDG.E.128 R44, desc[UR14][R36.64] ;  /* 0x0000000e242c1981 */ /* 0x000362000c1e1d00 */
[----:B------:R-:W-:-:S03]  /*0fe0*/  @!P3 SHF.R.U32.HI R156, RZ, 0x2, R138 ;  /* 0x00000002ff9cb819 */ /* 0x000fc6000001168a */
[----:B------:R-:W3:Y:S01]  /*0ff0*/  LDL R138, [R1+0x4c] ;  /* 0x00004c00018a7983 */ /* 0x000ee20000100800 */
[----:B0-----:R-:W-:Y:S01]  /*1000*/  LEA R170, R139, R170, 0x18 ;  /* 0x000000aa8baa7211 */ /* 0x001fe200078ec0ff */
[----:B------:R-:W-:Y:S02]  /*1010*/  IMAD.WIDE.U32 R100, R161, 0x10, R38 ;  /* 0x00000010a1647825 */ /* 0x000fe400078e0026 */
[----:B------:R-:W3:Y:S01]  /*1020*/  LDG.E.128 R116, desc[UR14][R116.64] ;  /* 0x0000000e74747981 */ /* 0x000ee2000c1e1d00 */
[----:B------:R-:W-:Y:S02]  /*1030*/  IADD3 R154, PT, PT, R170, 0x5020, RZ ;  /* 0x00005020aa9a7810 */ /* 0x000fe40007ffe0ff */
[----:B------:R-:W-:Y:S01]  /*1040*/  @!P3 LOP3.LUT R156, R156, 0x18, RZ, 0xc0, !PT ;  /* 0x000000189c9cb812 */ /* 0x000fe200078ec0ff */
[----:B------:R-:W-:Y:S01]  /*1050*/  FADD.FTZ R133, R133, -UR4 ;  /* 0x8000000485857e21 */ /* 0x000fe20008010000 */
[----:B------:R-:W-:Y:S01]  /*1060*/  @!P3 MOV R0, R154 ;  /* 0x0000009a0000b202 */ /* 0x000fe20000000f00 */
[----:B----4-:R-:W-:Y:S01]  /*1070*/  FADD.FTZ R130, R130, -UR4 ;  /* 0x8000000482827e21 */ /* 0x010fe20008010000 */
[----:B------:R-:W-:Y:S01]  /*1080*/  @!P0 IADD3 R0, PT, PT, R170, 0x5000, RZ ;  /* 0x00005000aa008810 */ /* 0x000fe20007ffe0ff */
[----:B------:R-:W4:Y:S03]  /*1090*/  LDG.E.128 R100, desc[UR14][R100.64] ;  /* 0x0000000e64647981 */ /* 0x000f26000c1e1d00 */
[----:B------:R-:W-:Y:S01]  /*10a0*/  @!P3 IADD3 R156, PT, PT, R156, R0, RZ ;  /* 0x000000009c9cb210 */ /* 0x000fe20007ffe0ff */
[----:B------:R-:W-:Y:S01]  /*10b0*/  FADD.FTZ R0, R132, -UR4 ;  /* 0x8000000484007e21 */ /* 0x000fe20008010000 */
[----:B------:R-:W-:Y:S01]  /*10c0*/  IADD3 R155, PT, PT, R4, 0x200, RZ ;  /* 0x00000200049b7810 */ /* 0x000fe20007ffe0ff */
[----:B------:R-:W4:Y:S01]  /*10d0*/  LDL R132, [R1+0x38] ;  /* 0x0000380001847983 */ /* 0x000f220000100800 */
[----:B------:R-:W-:Y:S01]  /*10e0*/  FMUL.FTZ R153, R133, UR12 ;  /* 0x0000000c85997c20 */ /* 0x000fe20008410000 */
[----:B------:R-:W-:Y:S01]  /*10f0*/  FMUL.FTZ R0, R0, UR12 ;  /* 0x0000000c00007c20 */ /* 0x000fe20008410000 */
[----:B------:R-:W-:Y:S01]  /*1100*/  FADD.FTZ R129, R129, -UR4 ;  /* 0x8000000481817e21 */ /* 0x000fe20008010000 */
[----:B------:R-:W-:Y:S01]  /*1110*/  IMAD.WIDE.U32 R108, R161, 0x10, R88 ;  /* 0x00000010a16c7825 */ /* 0x000fe200078e0058 */
[----:B------:R-:W4:Y:S03]  /*1120*/  LDL R133, [R1+0x3c] ;  /* 0x00003c0001857983 */ /* 0x000f260000100800 */
[----:B------:R-:W-:Y:S01]  /*1130*/  FMUL.FTZ R139, R130, UR12 ;  /* 0x0000000c828b7c20 */ /* 0x000fe20008410000 */
[----:B------:R-:W-:Y:S01]  /*1140*/  FADD.FTZ R195, R144, R195 ;  /* 0x000000c390c37221 */ /* 0x000fe20000010000 */
[----:B------:R-:W-:-:S04]  /*1150*/  IMAD.WIDE.U32 R112, R155, 0x10, R38 ;  /* 0x000000109b707825 */ /* 0x000fc800078e0026 */
[----:B------:R-:W-:Y:S01]  /*1160*/  FFMA.FTZ R5, R144, R0, R5 ;  /* 0x0000000090057223 */ /* 0x000fe20000010005 */
[----:B------:R-:W-:Y:S01]  /*1170*/  FMUL.FTZ R152, R143, R144 ;  /* 0x000000908f987220 */ /* 0x000fe20000410000 */
[----:B------:R-:W-:Y:S01]  /*1180*/  FMUL.FTZ R148, R141, R146 ;  /* 0x000000928d947220 */ /* 0x000fe20000410000 */
[----:B------:R-:W-:Y:S01]  /*1190*/  FMUL.FTZ R144, R129, UR12 ;  /* 0x0000000c81907c20 */ /* 0x000fe20008410000 */
[----:B------:R-:W-:Y:S01]  /*11a0*/  FADD.FTZ R134, R134, -UR4 ;  /* 0x8000000486867e21 */ /* 0x000fe20008010000 */
[----:B------:R-:W4:Y:S01]  /*11b0*/  LDL R129, [R1+0x34] ;  /* 0x0000340001817983 */ /* 0x000f220000100800 */
[C---:B------:R-:W-:Y:S01]  /*11c0*/  FADD.FTZ R201, R126.reuse, R201 ;  /* 0x000000c97ec97221 */ /* 0x040fe20000010000 */
[----:B------:R-:W-:Y:S02]  /*11d0*/  FFMA.FTZ R11, R126, R139, R11 ;  /* 0x0000008b7e0b7223 */ /* 0x000fe4000001000b */
[----:B------:R-:W4:Y:S01]  /*11e0*/  LDG.E.128 R108, desc[UR14][R108.64] ;  /* 0x0000000e6c6c7981 */ /* 0x000f22000c1e1d00 */
[----:B------:R-:W-:-:S03]  /*11f0*/  FMUL.FTZ R151, R134, UR12 ;  /* 0x0000000c86977c20 */ /* 0x000fc60008410000 */
[----:B------:R-:W4:Y:S01]  /*1200*/  LDG.E.128 R112, desc[UR14][R112.64] ;  /* 0x0000000e70707981 */ /* 0x000f22000c1e1d00 */
[C---:B------:R-:W-:Y:S01]  /*1210*/  FADD.FTZ R197, R146.reuse, R197 ;  /* 0x000000c592c57221 */ /* 0x040fe20000010000 */
[----:B------:R-:W-:Y:S01]  /*1220*/  FFMA.FTZ R7, R146, R151, R7 ;  /* 0x0000009792077223 */ /* 0x000fe20000010007 */
[----:B------:R-:W-:Y:S01]  /*1230*/  FADD.FTZ R128, R128, -UR4 ;  /* 0x8000000480807e21 */ /* 0x000fe20008010000 */
[C---:B------:R-:W-:Y:S01]  /*1240*/  FADD.FTZ R200, R125.reuse, R200 ;  /* 0x000000c87dc87221 */ /* 0x040fe20000010000 */
[----:B------:R-:W-:Y:S01]  /*1250*/  FFMA.FTZ R10, R125, R144, R10 ;  /* 0x000000907d0a7223 */ /* 0x000fe2000001000a */
[----:B------:R-:W-:Y:S01]  /*1260*/  FMUL.FTZ R146, R137, R125 ;  /* 0x0000007d89927220 */ /* 0x000fe20000410000 */
[----:B------:R-:W-:Y:S01]  /*1270*/  FADD.FTZ R121, R121, -UR4 ;  /* 0x8000000479797e21 */ /* 0x000fe20008010000 */
[----:B------:R-:W4:Y:S01]  /*1280*/  LDL R125, [R1+0x28] ;  /* 0x00002800017d7983 */ /* 0x000f220000100800 */
[----:B------:R-:W-:Y:S02]  /*1290*/  FMUL.FTZ R143, R128, UR12 ;  /* 0x0000000c808f7c20 */ /* 0x000fe40008410000 */
[----:B------:R-:W-:Y:S01]  /*12a0*/  FMUL.FTZ R137, R121, UR12 ;  /* 0x0000000c79897c20 */ /* 0x000fe20008410000 */
[----:B------:R-:W4:Y:S04]  /*12b0*/  LDL R128, [R1+0x30] ;  /* 0x0000300001807983 */ /* 0x000f280000100800 */
[----:B------:R-:W4:Y:S04]  /*12c0*/  LDL R121, [R1+0x20] ;  /* 0x0000200001797983 */ /* 0x000f280000100800 */
[----:B------:R-:W4:Y:S01]  /*12d0*/  LDL R134, [R1+0x40] ;  /* 0x0000400001867983 */ /* 0x000f220000100800 */
[----:B------:R-:W-:-:S04]  /*12e0*/  IMAD.WIDE.U32 R104, R155, 0x10, R88 ;  /* 0x000000109b687825 */ /* 0x000fc800078e0058 */
[----:B------:R-:W-:Y:S02]  /*12f0*/  FADD.FTZ R120, R120, -UR4 ;  /* 0x8000000478787e21 */ /* 0x000fe40008010000 */
[----:B------:R-:W4:Y:S01]  /*1300*/  LDG.E.128 R104, desc[UR14][R104.64] ;  /* 0x0000000e68687981 */ /* 0x000f22000c1e1d00 */
[----:B--2---:R-:W-:-:S03]  /*1310*/  FMUL.FTZ R141, R136, R126 ;  /* 0x0000007e888d7220 */ /* 0x004fc60000410000 */
[----:B------:R-:W2:Y:S01]  /*1320*/  LDL R126, [R1+0x2c] ;  /* 0x00002c00017e7983 */ /* 0x000ea20000100800 */
[----:B------:R-:W-:-:S03]  /*1330*/  FMUL.FTZ R136, R120, UR12 ;  /* 0x0000000c78887c20 */ /* 0x000fc60008410000 */
[----:B------:R-:W2:Y:S01]  /*1340*/  LDL R120, [R1+0x1c] ;  /* 0x00001c0001787983 */ /* 0x000ea20000100800 */
[C---:B------:R-:W-:Y:S01]  /*1350*/  FADD.FTZ R196, R145.reuse, R196 ;  /* 0x000000c491c47221 */ /* 0x040fe20000010000 */
[----:B------:R-:W-:Y:S01]  /*1360*/  FFMA.FTZ R6, R145, R153, R6 ;  /* 0x0000009991067223 */ /* 0x000fe20000010006 */
[----:B------:R-:W-:Y:S01]  /*1370*/  FMUL.FTZ R150, R142, R145 ;  /* 0x000000918e967220 */ /* 0x000fe20000410000 */
[C---:B------:R-:W-:Y:S01]  /*1380*/  FADD.FTZ R199, R124.reuse, R199 ;  /* 0x000000c77cc77221 */ /* 0x040fe20000010000 */
[----:B------:R-:W-:Y:S01]  /*1390*/  FFMA.FTZ R9, R124, R143, R9 ;  /* 0x0000008f7c097223 */ /* 0x000fe20000010009 */
[----:B------:R-:W-:Y:S01]  /*13a0*/  IADD3 R158, PT, PT, R4, 0x280, RZ ;  /* 0x00000280049e7810 */ /* 0x000fe20007ffe0ff */
[----:B------:R-:W-:Y:S01]  /*13b0*/  FADD.FTZ R135, R135, -UR4 ;  /* 0x8000000487877e21 */ /* 0x000fe20008010000 */
[----:B---3--:R-:W-:Y:S02]  /*13c0*/  FMUL.FTZ R145, R138, R124 ;  /* 0x0000007c8a917220 */ /* 0x008fe40000410000 */
[----:B------:R-:W3:Y:S01]  /*13d0*/  LDL R124, [R1+0x24] ;  /* 0x00002400017c7983 */ /* 0x000ee20000100800 */
[----:B------:R-:W-:-:S04]  /*13e0*/  IMAD.WIDE.U32 R40, R158, 0x10, R38 ;  /* 0x000000109e287825 */ /* 0x000fc800078e0026 */
[----:B------:R-:W-:Y:S01]  /*13f0*/  FMUL.FTZ R149, R135, UR12 ;  /* 0x0000000c87957c20 */ /* 0x000fe20008410000 */
[C---:B------:R-:W-:Y:S01]  /*1400*/  FADD.FTZ R204, R117.reuse, R204 ;  /* 0x000000cc75cc7221 */ /* 0x040fe20000010000 */
[----:B------:R-:W-:Y:S01]  /*1410*/  FFMA.FTZ R14, R117, R137, R14 ;  /* 0x00000089750e7223 */ /* 0x000fe2000001000e */
[C---:B------:R-:W-:Y:S01]  /*1420*/  FADD.FTZ R203, R116.reuse, R203 ;  /* 0x000000cb74cb7221 */ /* 0x040fe20000010000 */
[----:B------:R-:W-:Y:S01]  /*1430*/  FFMA.FTZ R13, R116, R136, R13 ;  /* 0x00000088740d7223 */ /* 0x000fe2000001000d */
[----:B------:R-:W3:Y:S01]  /*1440*/  LDG.E.128 R40, desc[UR14][R40.64] ;  /* 0x0000000e28287981 */ /* 0x000ee2000c1e1d00 */
[----:B----4-:R-:W-:Y:S01]  /*1450*/  FADD.FTZ R100, R100, -UR4 ;  /* 0x8000000464647e21 */ /* 0x010fe20008010000 */
[----:B------:R-:W-:Y:S02]  /*1460*/  FMUL.FTZ R135, R132, R117 ;  /* 0x0000007584877220 */ /* 0x000fe40000410000 */
[----:B------:R-:W4:Y:S01]  /*1470*/  LDL R117, [R1+0x14] ;  /* 0x0000140001757983 */ /* 0x000f220000100800 */
[----:B------:R-:W-:Y:S01]  /*1480*/  FMUL.FTZ R100, R100, UR12 ;  /* 0x0000000c64647c20 */ /* 0x000fe20008410000 */
[----:B------:R-:W-:-:S02]  /*1490*/  FMUL.FTZ R138, R133, R116 ;  /* 0x00000074858a7220 */ /* 0x000fc40000410000 */
[----:B------:R-:W4:Y:S01]  /*14a0*/  LDL R116, [R1+0x10] ;  /* 0x0000100001747983 */ /* 0x000f220000100800 */
[----:B------:R-:W-:-:S04]  /*14b0*/  IMAD.WIDE.U32 R32, R158, 0x10, R88 ;  /* 0x000000109e207825 */ /* 0x000fc800078e0058 */
[----:B------:R-:W-:Y:S01]  /*14c0*/  FADD.FTZ R102, R102, -UR4 ;  /* 0x8000000466667e21 */ /* 0x000fe20008010000 */
[----:B------:R-:W-:Y:S01]  /*14d0*/  FADD.FTZ R101, R101, -UR4 ;  /* 0x8000000465657e21 */ /* 0x000fe20008010000 */
[----:B------:R-:W-:Y:S01]  /*14e0*/  FMUL.FTZ R132, R129, R118 ;  /* 0x0000007681847220 */ /* 0x000fe20000410000 */
[----:B------:R-:W4:Y:S01]  /*14f0*/  LDG.E.128 R32, desc[UR14][R32.64] ;  /* 0x0000000e20207981 */ /* 0x000f22000c1e1d00 */
[C---:B------:R-:W-:Y:S01]  /*1500*/  FADD.FTZ R207, R108.reuse, R207 ;  /* 0x000000cf6ccf7221 */ /* 0x040fe20000010000 */
[----:B------:R-:W-:Y:S01]  /*1510*/  FFMA.FTZ R165, R108, R100, R165 ;  /* 0x000000646ca57223 */ /* 0x000fe200000100a5 */
[----:B------:R-:W-:Y:S01]  /*1520*/  FMUL.FTZ R101, R101, UR12 ;  /* 0x0000000c65657c20 */ /* 0x000fe20008410000 */
[----:B------:R-:W-:Y:S01]  /*1530*/  FADD.FTZ R103, R103, -UR4 ;  /* 0x8000000467677e21 */ /* 0x000fe20008010000 */
[C---:B------:R-:W-:Y:S02]  /*1540*/  FADD.FTZ R208, R109.reuse, R208 ;  /* 0x000000d06dd07221 */ /* 0x040fe40000010000 */
[----:B------:R-:W-:Y:S01]  /*1550*/  FFMA.FTZ R166, R109, R101, R166 ;  /* 0x000000656da67223 */ /* 0x000fe200000100a6 */
[----:B------:R-:W-:Y:S01]  /*1560*/  FADD.FTZ R210, R111, R210 ;  /* 0x000000d26fd27221 */ /* 0x000fe20000010000 */
[----:B------:R-:W-:Y:S01]  /*1570*/  FMUL.FTZ R130, R125, R109 ;  /* 0x0000006d7d827220 */ /* 0x000fe20000410000 */
[----:B------:R-:W-:Y:S01]  /*1580*/  FMUL.FTZ R109, R103, UR12 ;  /* 0x0000000c676d7c20 */ /* 0x000fe20008410000 */
[----:B------:R-:W-:-:S03]  /*1590*/  FMUL.FTZ R133, R128, R119 ;  /* 0x0000007780857220 */ /* 0x000fc60000410000 */
[----:B------:R-:W-:Y:S01]  /*15a0*/  FFMA.FTZ R168, R111, R109, R168 ;  /* 0x0000006d6fa87223 */ /* 0x000fe200000100a8 */
[----:B------:R-:W-:Y:S02]  /*15b0*/  FMUL.FTZ R128, R121, R111 ;  /* 0x0000006f79807220 */ /* 0x000fe40000410000 */
[----:B------:R-:W4:Y:S01]  /*15c0*/  LDL R111, [R1+0x8] ;  /* 0x00000800016f7983 */ /* 0x000f220000100800 */
[----:B------:R-:W-:-:S05]  /*15d0*/  IADD3 R159, PT, PT, R4, 0x300, RZ ;  /* 0x00000300049f7810 */ /* 0x000fca0007ffe0ff */
[----:B------:R-:W-:-:S04]  /*15e0*/  IMAD.WIDE.U32 R24, R159, 0x10, R38 ;  /* 0x000000109f187825 */ /* 0x000fc800078e0026 */
[----:B------:R-:W-:Y:S02]  /*15f0*/  FADD.FTZ R122, R122, -UR4 ;  /* 0x800000047a7a7e21 */ /* 0x000fe40008010000 */
[----:B------:R-:W4:Y:S01]  /*1600*/  LDG.E.128 R24, desc[UR14][R24.64] ;  /* 0x0000000e18187981 */ /* 0x000f22000c1e1d00 */
[----:B------:R-:W-:-:S04]  /*1610*/  IMAD.WIDE.U32 R16, R159, 0x10, R88 ;  /* 0x000000109f107825 */ /* 0x000fc800078e0058 */
[----:B------:R-:W-:Y:S01]  /*1620*/  FMUL.FTZ R142, R134, R127 ;  /* 0x0000007f868e7220 */ /* 0x000fe20000410000 */
[----:B------:R-:W-:Y:S01]  /*1630*/  FMUL.FTZ R134, R122, UR12 ;  /* 0x0000000c7a867c20 */ /* 0x000fe20008410000 */
[C---:B------:R-:W-:Y:S01]  /*1640*/  FADD.FTZ R205, R118.reuse, R205 ;  /* 0x000000cd76cd7221 */ /* 0x040fe20000010000 */
[----:B------:R-:W4:Y:S02]  /*1650*/  LDG.E.128 R16, desc[UR14][R16.64] ;  /* 0x0000000e10107981 */ /* 0x000f24000c1e1d00 */
[----:B------:R-:W-:Y:S02]  /*1660*/  FFMA.FTZ R162, R118, R134, R162 ;  /* 0x0000008676a27223 */ /* 0x000fe400000100a2 */
[----:B------:R-:W4:Y:S01]  /*1670*/  LDL R118, [R1+0x18] ;  /* 0x0000180001767983 */ /* 0x000f220000100800 */
[----:B------:R-:W-:Y:S01]  /*1680*/  IADD3 R160, PT, PT, R4, 0x380, RZ ;  /* 0x0000038004a07810 */ /* 0x000fe20007ffe0ff */
[----:B------:R-:W-:Y:S01]  /*1690*/  FADD.FTZ R103, R113, -UR4 ;  /* 0x8000000471677e21 */ /* 0x000fe20008010000 */
[----:B------:R-:W-:Y:S01]  /*16a0*/  FADD.FTZ R115, R115, -UR4 ;  /* 0x8000000473737e21 */ /* 0x000fe20008010000 */
[----:B------:R-:W-:Y:S01]  /*16b0*/  FADD.FTZ R113, R114, -UR4 ;  /* 0x8000000472717e21 */ /* 0x000fe20008010000 */
[----:B------:R-:W-:Y:S01]  /*16c0*/  FADD.FTZ R211, R104, R211 ;  /* 0x000000d368d37221 */ /* 0x000fe20000010000 */
[----:B------:R-:W4:Y:S01]  /*16d0*/  LDL R114, [R1+0x4] ;  /* 0x0000040001727983 */ /* 0x000f220000100800 */
[----:B------:R-:W-:-:S06]  /*16e0*/  IMAD.WIDE.U32 R20, R160, 0x10, R38 ;  /* 0x00000010a0147825 */ /* 0x000fcc00078e0026 */
[----:B------:R-:W4:Y:S01]  /*16f0*/  LDG.E.128 R20, desc[UR14][R20.64] ;  /* 0x0000000e14147981 */ /* 0x000f22000c1e1d00 */
[----:B------:R-:W-:-:S05]  /*1700*/  IADD3 R3, PT, PT, R4, 0x400, RZ ;  /* 0x0000040004037810 */ /* 0x000fca0007ffe0ff */
[----:B------:R-:W-:Y:S01]  /*1710*/  IMAD.WIDE.U32 R96, R3, 0x10, R88 ;  /* 0x0000001003607825 */ /* 0x000fe200078e0058 */
[----:B------:R-:W-:-:S05]  /*1720*/  IADD3 R2, PT, PT, R4, 0x480, RZ ;  /* 0x0000048004027810 */ /* 0x000fca0007ffe0ff */
[----:B------:R-:W4:Y:S01]  /*1730*/  LDG.E.128 R96, desc[UR14][R96.64] ;  /* 0x0000000e60607981 */ /* 0x000f22000c1e1d00 */
[----:B------:R-:W-:-:S04]  /*1740*/  IMAD.WIDE.U32 R28, R3, 0x10, R38 ;  /* 0x00000010031c7825 */ /* 0x000fc800078e0026 */
[C---:B------:R-:W-:Y:S02]  /*1750*/  IMAD.WIDE.U32 R88, R2.reuse, 0x10, R88 ;  /* 0x0000001002587825 */ /* 0x040fe400078e0058 */
[----:B------:R-:W4:Y:S04]  /*1760*/  LDG.E.128 R28, desc[UR14][R28.64] ;  /* 0x0000000e1c1c7981 */ /* 0x000f28000c1e1d00 */
[----:B------:R-:W4:Y:S01]  /*1770*/  LDG.E.128 R88, desc[UR14][R88.64] ;  /* 0x0000000e58587981 */ /* 0x000f22000c1e1d00 */
[----:B-1----:R-:W-:-:S06]  /*1780*/  IMAD.WIDE.U32 R36, R2, 0x10, R38 ;  /* 0x0000001002247825 */ /* 0x002fcc00078e0026 */
[----:B------:R-:W4:Y:S01]  /*1790*/  LDG.E.128 R36, desc[UR14][R36.64] ;  /* 0x0000000e24247981 */ /* 0x000f22000c1e1d00 */
[----:B--2---:R-:W-:Y:S01]  /*17a0*/  FMUL.FTZ R129, R126, R108 ;  /* 0x0000006c7e817220 */ /* 0x004fe20000410000 */
[----:B------:R-:W-:Y:S01]  /*17b0*/  FMUL.FTZ R108, R102, UR12 ;  /* 0x0000000c666c7c20 */ /* 0x000fe20008410000 */
[----:B------:R-:W-:Y:S02]  /*17c0*/  FADD.FTZ R102, R112, -UR4 ;  /* 0x8000000470667e21 */ /* 0x000fe40008010000 */
[----:B------:R-:W2:Y:S02]  /*17d0*/  LDL R112, [R1+0xc] ;  /* 0x00000c0001707983 */ /* 0x000ea40000100800 */
[----:B------:R-:W-:-:S04]  /*17e0*/  FMUL.FTZ R102, R102, UR12 ;  /* 0x0000000c66667c20 */ /* 0x000fc80008410000 */
[----:B------:R-:W-:Y:S01]  /*17f0*/  FFMA.FTZ R169, R104, R102, R169 ;  /* 0x0000006668a97223 */ /* 0x000fe200000100a9 */
[----:B------:R-:W-:Y:S01]  /*1800*/  FMUL.FTZ R104, R120, R104 ;  /* 0x0000006878687220 */ /* 0x000fe20000410000 */
[----:B------:R-:W-:Y:S02]  /*1810*/  FMUL.FTZ R120, R115, UR12 ;  /* 0x0000000c73787c20 */ /* 0x000fe40008410000 */
[----:B------:R-:W2:Y:S01]  /*1820*/  LDL R115, [R1] ;  /* 0x0000000001737983 */ /* 0x000ea20000100800 */
[----:B------:R-:W-:Y:S01]  /*1830*/  FADD.FTZ R131, R131, -UR4 ;  /* 0x8000000483837e21 */ /* 0x000fe20008010000 */
[C---:B------:R-:W-:Y:S01]  /*1840*/  FADD.FTZ R198, R147.reuse, R198 ;  /* 0x000000c693c67221 */ /* 0x040fe20000010000 */
[----:B------:R-:W-:Y:S01]  /*1850*/  FFMA.FTZ R8, R147, R149, R8 ;  /* 0x0000009593087223 */ /* 0x000fe20000010008 */
[----:B------:R-:W-:Y:S01]  /*1860*/  FMUL.FTZ R147, R140, R147 ;  /* 0x000000938c937220 */ /* 0x000fe20000410000 */
[----:B------:R-:W-:Y:S01]  /*1870*/  FMUL.FTZ R140, R131, UR12 ;  /* 0x0000000c838c7c20 */ /* 0x000fe20008410000 */
[C---:B------:R-:W-:Y:S01]  /*1880*/  FADD.FTZ R202, R127.reuse, R202 ;  /* 0x000000ca7fca7221 */ /* 0x040fe20000010000 */
[C---:B------:R-:W-:Y:S01]  /*1890*/  FADD.FTZ R209, R110.reuse, R209 ;  /* 0x000000d16ed17221 */ /* 0x040fe20000010000 */
[----:B------:R-:W-:Y:S01]  /*18a0*/  FFMA.FTZ R167, R110, R108, R167 ;  /* 0x0000006c6ea77223 */ /* 0x000fe200000100a7 */
[----:B------:R-:W-:Y:S01]  /*18b0*/  FFMA.FTZ R12, R127, R140, R12 ;  /* 0x0000008c7f0c7223 */ /* 0x000fe2000001000c */
[----:B---3--:R-:W-:Y:S01]  /*18c0*/  FMUL.FTZ R127, R124, R110 ;  /* 0x0000006e7c7f7220 */ /* 0x008fe20000410000 */
[----:B------:R-:W-:Y:S01]  /*18d0*/  FADD.FTZ R110, RZ, R152 ;  /* 0x00000098ff6e7221 */ /* 0x000fe20000010000 */
[----:B------:R-:W-:-:S03]  /*18e0*/  FMUL.FTZ R113, R113, UR12 ;  /* 0x0000000c71717c20 */ /* 0x000fc60008410000 */
[----:B------:R-:W-:Y:S01]  /*18f0*/  FADD.FTZ R110, R150, R110 ;  /* 0x0000006e966e7221 */ /* 0x000fe20000010000 */
[C---:B------:R-:W-:Y:S01]  /*1900*/  FADD.FTZ R213, R106.reuse, R213 ;  /* 0x000000d56ad57221 */ /* 0x040fe20000010000 */
[----:B------:R-:W-:Y:S01]  /*1910*/  FFMA.FTZ R172, R106, R113, R172 ;  /* 0x000000716aac7223 */ /* 0x000fe200000100ac */
[C---:B------:R-:W-:Y:S01]  /*1920*/  FADD.FTZ R214, R107.reuse, R214 ;  /* 0x000000d66bd67221 */ /* 0x040fe20000010000 */
[----:B------:R-:W-:Y:S01]  /*1930*/  FFMA.FTZ R173, R107, R120, R173 ;  /* 0x000000786bad7223 */ /* 0x000fe200000100ad */
[----:B------:R-:W-:Y:S01]  /*1940*/  FADD.FTZ R40, R40, -UR4 ;  /* 0x8000000428287e21 */ /* 0x000fe20008010000 */
[----:B----4-:R-:W-:Y:S01]  /*1950*/  FMUL.FTZ R121, R117, R106 ;  /* 0x0000006a75797220 */ /* 0x010fe20000410000 */
[----:B------:R-:W-:Y:S01]  /*1960*/  FADD.FTZ R106, R148, R110 ;  /* 0x0000006e946a7221 */ /* 0x000fe20000010000 */
[----:B------:R-:W-:-:S03]  /*1970*/  FMUL.FTZ R126, R116, R107 ;  /* 0x0000006b747e7220 */ /* 0x000fc60000410000 */
[----:B------:R-:W-:Y:S01]  /*1980*/  FADD.FTZ R107, R147, R106 ;  /* 0x0000006a936b7221 */ /* 0x000fe20000010000 */
[----:B------:R-:W-:-:S03]  /*1990*/  FMUL.FTZ R106, R40, UR12 ;  /* 0x0000000c286a7c20 */ /* 0x000fc60008410000 */
[----:B------:R-:W-:Y:S01]  /*19a0*/  FADD.FTZ R40, R145, R107 ;  /* 0x0000006b91287221 */ /* 0x000fe20000010000 */
[----:B------:R-:W-:Y:S01]  /*19b0*/  FADD.FTZ R41, R41, -UR4 ;  /* 0x8000000429297e21 */ /* 0x000fe20008010000 */
[C---:B------:R-:W-:Y:S01]  /*19c0*/  FADD.FTZ R215, R32.reuse, R215 ;  /* 0x000000d720d77221 */ /* 0x040fe20000010000 */
[----:B------:R-:W-:Y:S02]  /*19d0*/  FFMA.FTZ R174, R32, R106, R174 ;  /* 0x0000006a20ae7223 */ /* 0x000fe400000100ae */
[----:B------:R-:W-:Y:S01]  /*19e0*/  FMUL.FTZ R110, R41, UR12 ;  /* 0x0000000c296e7c20 */ /* 0x000fe20008410000 */
[----:B------:R-:W-:-:S03]  /*19f0*/  FADD.FTZ R216, R33, R216 ;  /* 0x000000d821d87221 */ /* 0x000fc60000010000 */
[----:B------:R-:W-:Y:S01]  /*1a00*/  FFMA.FTZ R175, R33, R110, R175 ;  /* 0x0000006e21af7223 */ /* 0x000fe200000100af */
[----:B------:R-:W-:Y:S01]  /*1a10*/  FMUL.FTZ R111, R111, R33 ;  /* 0x000000216f6f7220 */ /* 0x000fe20000410000 */
[----:B------:R-:W-:Y:S01]  /*1a20*/  FMUL.FTZ R103, R103, UR12 ;  /* 0x0000000c67677c20 */ /* 0x000fe20008410000 */
[----:B------:R-:W-:-:S04]  /*1a30*/  FADD.FTZ R24, R24, -UR4 ;  /* 0x8000000418187e21 */ /* 0x000fc80008010000 */
[----:B------:R-:W-:Y:S01]  /*1a40*/  FMUL.FTZ R116, R24, UR12 ;  /* 0x0000000c18747c20 */ /* 0x000fe20008410000 */
[----:B------:R-:W-:Y:S01]  /*1a50*/  FADD.FTZ R123, R123, -UR4 ;  /* 0x800000047b7b7e21 */ /* 0x000fe20008010000 */
[C---:B------:R-:W-:Y:S01]  /*1a60*/  FADD.FTZ R212, R105.reuse, R212 ;  /* 0x000000d469d47221 */ /* 0x040fe20000010000 */
[C---:B------:R-:W-:Y:S01]  /*1a70*/  FADD.FTZ R220, R16.reuse, R220 ;  /* 0x000000dc10dc7221 */ /* 0x040fe20000010000 */
[----:B------:R-:W-:Y:S01]  /*1a80*/  FFMA.FTZ R178, R16, R116, R178 ;  /* 0x0000007410b27223 */ /* 0x000fe200000100b2 */
[----:B------:R-:W-:Y:S01]  /*1a90*/  FMUL.FTZ R122, R252, R16 ;  /* 0x00000010fc7a7220 */ /* 0x000fe20000410000 */
[----:B------:R-:W-:Y:S01]  /*1aa0*/  FFMA.FTZ R171, R105, R103, R171 ;  /* 0x0000006769ab7223 */ /* 0x000fe200000100ab */
[----:B------:R-:W-:Y:S01]  /*1ab0*/  FMUL.FTZ R105, R118, R105 ;  /* 0x0000006976697220 */ /* 0x000fe20000410000 */
[----:B------:R-:W-:Y:S01]  /*1ac0*/  FMUL.FTZ R131, R123, UR12 ;  /* 0x0000000c7b837c20 */ /* 0x000fe20008410000 */
[----:B------:R-:W-:Y:S01]  /*1ad0*/  FADD.FTZ R25, R25, -UR4 ;  /* 0x8000000419197e21 */ /* 0x000fe20008010000 */
[----:B------:R-:W-:-:S03]  /*1ae0*/  FADD.FTZ R26, R26, -UR4 ;  /* 0x800000041a1a7e21 */ /* 0x000fc60008010000 */
[----:B------:R-:W-:Y:S01]  /*1af0*/  FMUL.FTZ R123, R25, UR12 ;  /* 0x0000000c197b7c20 */ /* 0x000fe20008410000 */
[----:B------:R-:W-:Y:S01]  /*1b00*/  FMUL.FTZ R117, R26, UR12 ;  /* 0x0000000c1a757c20 */ /* 0x000fe20008410000 */
[----:B------:R-:W-:-:S03]  /*1b10*/  FADD.FTZ R222, R18, R222 ;  /* 0x000000de12de7221 */ /* 0x000fc60000010000 */
[----:B------:R-:W-:Y:S01]  /*1b20*/  FFMA.FTZ R180, R18, R117, R180 ;  /* 0x0000007512b47223 */ /* 0x000fe200000100b4 */
[----:B------:R-:W-:Y:S01]  /*1b30*/  FMUL.FTZ R114, R114, R34 ;  /* 0x0000002272727220 */ /* 0x000fe20000410000 */
[----:B------:R-:W-:Y:S01]  /*1b40*/  FADD.FTZ R27, R27, -UR4 ;  /* 0x800000041b1b7e21 */ /* 0x000fe20008010000 */
[----:B------:R-:W-:Y:S01]  /*1b50*/  FMUL.FTZ R124, R251, R17 ;  /* 0x00000011fb7c7220 */ /* 0x000fe20000410000 */
[C---:B------:R-:W-:Y:S01]  /*1b60*/  FADD.FTZ R221, R17.reuse, R221 ;  /* 0x000000dd11dd7221 */ /* 0x040fe20000010000 */
[----:B------:R-:W-:Y:S01]  /*1b70*/  FFMA.FTZ R179, R17, R123, R179 ;  /* 0x0000007b11b37223 */ /* 0x000fe200000100b3 */
[----:B------:R-:W-:Y:S01]  /*1b80*/  FMUL.FTZ R17, R27, UR12 ;  /* 0x0000000c1b117c20 */ /* 0x000fe20008410000 */
[----:B------:R-:W-:Y:S01]  /*1b90*/  FADD.FTZ R43, R43, -UR4 ;  /* 0x800000042b2b7e21 */ /* 0x000fe20008010000 */
[C---:B------:R-:W-:Y:S02]  /*1ba0*/  FADD.FTZ R224, R19.reuse, R224 ;  /* 0x000000e013e07221 */ /* 0x040fe40000010000 */
[----:B------:R-:W-:Y:S01]  /*1bb0*/  FFMA.FTZ R182, R19, R17, R182 ;  /* 0x0000001113b67223 */ /* 0x000fe200000100b6 */
[----:B------:R-:W-:Y:S01]  /*1bc0*/  FMUL.FTZ R19, R249, R19 ;  /* 0x00000013f9137220 */ /* 0x000fe20000410000 */
[----:B------:R-:W-:Y:S01]  /*1bd0*/  FADD.FTZ R42, R42, -UR4 ;  /* 0x800000042a2a7e21 */ /* 0x000fe20008010000 */
[----:B------:R-:W-:Y:S01]  /*1be0*/  FMUL.FTZ R125, R43, UR12 ;  /* 0x0000000c2b7d7c20 */ /* 0x000fe20008410000 */
[----:B------:R-:W-:Y:S01]  /*1bf0*/  FMUL.FTZ R43, R248, R92 ;  /* 0x0000005cf82b7220 */ /* 0x000fe20000410000 */
[----:B------:R-:W-:Y:S01]  /*1c00*/  FADD.FTZ R20, R20, -UR4 ;  /* 0x8000000414147e21 */ /* 0x000fe20008010000 */
[----:B------:R-:W-:Y:S01]  /*1c10*/  FMUL.FTZ R26, R247, R93 ;  /* 0x0000005df71a7220 */ /* 0x000fe20000410000 */
[----:B------:R-:W-:-:S04]  /*1c20*/  FADD.FTZ R21, R21, -UR4 ;  /* 0x8000000415157e21 */ /* 0x000fc80008010000 */
[----:B------:R-:W-:Y:S01]  /*1c30*/  FMUL.FTZ R118, R21, UR12 ;  /* 0x0000000c15767c20 */ /* 0x000fe20008410000 */
[----:B------:R-:W-:Y:S01]  /*1c40*/  FMUL.FTZ R21, R245, R95 ;  /* 0x0000005ff5157220 */ /* 0x000fe20000410000 */
[----:B------:R-:W-:Y:S01]  /*1c50*/  FADD.FTZ R217, R34, R217 ;  /* 0x000000d922d97221 */ /* 0x000fe20000010000 */
[----:B------:R-:W-:Y:S01]  /*1c60*/  FMUL.FTZ R27, R241, R99 ;  /* 0x00000063f11b7220 */ /* 0x000fe20000410000 */
[C---:B------:R-:W-:Y:S01]  /*1c70*/  FADD.FTZ R219, R35.reuse, R219 ;  /* 0x000000db23db7221 */ /* 0x040fe20000010000 */
[----:B------:R-:W-:Y:S01]  /*1c80*/  FFMA.FTZ R177, R35, R125, R177 ;  /* 0x0000007d23b17223 */ /* 0x000fe200000100b1 */
[----:B------:R-:W-:Y:S01]  /*1c90*/  FADD.FTZ R225, R92, R225 ;  /* 0x000000e15ce17221 */ /* 0x000fe20000010000 */
[C---:B------:R-:W-:Y:S01]  /*1ca0*/  FADD.FTZ R226, R93.reuse, R226 ;  /* 0x000000e25de27221 */ /* 0x040fe20000010000 */
[----:B------:R-:W-:Y:S01]  /*1cb0*/  FFMA.FTZ R184, R93, R118, R184 ;  /* 0x000000765db87223 */ /* 0x000fe200000100b8 */
[----:B------:R-:W-:Y:S01]  /*1cc0*/  FADD.FTZ R93, R37, -UR4 ;  /* 0x80000004255d7e21 */ /* 0x000fe20008010000 */
[----:B--2---:R-:W-:Y:S01]  /*1cd0*/  FMUL.FTZ R107, R112, R32 ;  /* 0x00000020706b7220 */ /* 0x004fe20000410000 */
[----:B------:R-:W-:Y:S01]  /*1ce0*/  FADD.FTZ R32, R146, R40 ;  /* 0x0000002892207221 */ /* 0x000fe20000010000 */
        /* <DEDUP_REMOVED lines=36> */
[----:B------:R-:W-:Y:S01]  /*1f30*/  FADD.FTZ R18, R22, -UR4 ;  /* 0x8000000416127e21 */ /* 0x000fe20008010000 */
        /* <DEDUP_REMOVED lines=10> */
[----:B------:R-:W-:Y:S02]  /*1fe0*/  FADD.FTZ R25, R19, R25 ;  /* 0x0000001913197221 */ /* 0x000fe40000010000 */
[----:B------:R-:W-:-:S02]  /*1ff0*/  FFMA.FTZ R22, R112, R114, R22 ;  /* 0x0000007270167223 */ /* 0x000fc40000010016 */
[----:B------:R-:W-:Y:S01]  /*2000*/  FADD.FTZ R25, R43, R25 ;  /* 0x000000192b197221 */ /* 0x000fe20000010000 */
[----:B------:R-:W-:Y:S01]  /*2010*/  FMUL.FTZ R24, R20, UR12 ;  /* 0x0000000c14187c20 */ /* 0x000fe20008410000 */
[----:B------:R-:W-:Y:S01]  /*2020*/  FMUL.FTZ R20, R246, R94 ;  /* 0x0000005ef6147220 */ /* 0x000fe20000410000 */
[----:B------:R-:W-:Y:S01]  /*2030*/  FFMA.FTZ R22, R125, R115, R22 ;  /* 0x000000737d167223 */ /* 0x000fe20000010016 */
[----:B------:R-:W-:-:S03]  /*2040*/  FADD.FTZ R25, R25, R26 ;  /* 0x0000001a19197221 */ /* 0x000fc60000010000 */
[----:B------:R-:W-:Y:S01]  /*2050*/  FFMA.FTZ R40, R116, R122, R22 ;  /* 0x0000007a74287223 */ /* 0x000fe20000010016 */
[----:B------:R-:W-:Y:S01]  /*2060*/  FADD.FTZ R41, R25, R20 ;  /* 0x0000001419297221 */ /* 0x000fe20000010000 */
[----:B------:R-:W-:Y:S01]  /*2070*/  FMUL.FTZ R22, R244, R96 ;  /* 0x00000060f4167220 */ /* 0x000fe20000410000 */
[----:B------:R-:W-:Y:S01]  /*2080*/  FFMA.FTZ R176, R34, R112, R176 ;  /* 0x0000007022b07223 */ /* 0x000fe200000100b0 */
[----:B------:R-:W-:Y:S01]  /*2090*/  FFMA.FTZ R40, R123, R124, R40 ;  /* 0x0000007c7b287223 */ /* 0x000fe20000010028 */
[----:B------:R-:W-:Y:S01]  /*20a0*/  FADD.FTZ R41, R41, R21 ;  /* 0x0000001529297221 */ /* 0x000fe20000010000 */
[----:B------:R-:W-:Y:S01]  /*20b0*/  FADD.FTZ R34, R23, -UR4 ;  /* 0x8000000417227e21 */ /* 0x000fe20008010000 */
[----:B------:R-:W-:Y:S01]  /*20c0*/  FMUL.FTZ R23, R243, R97 ;  /* 0x00000061f3177220 */ /* 0x000fe20000410000 */
[----:B------:R-:W-:Y:S01]  /*20d0*/  FFMA.FTZ R40, R117, R16, R40 ;  /* 0x0000001075287223 */ /* 0x000fe20000010028 */
[----:B------:R-:W-:Y:S01]  /*20e0*/  FADD.FTZ R41, R41, R22 ;  /* 0x0000001629297221 */ /* 0x000fe20000010000 */
[----:B------:R-:W-:-:S02]  /*20f0*/  FMUL.FTZ R25, R242, R98 ;  /* 0x00000062f2197220 */ /* 0x000fc40000410000 */
[----:B------:R-:W-:Y:S01]  /*2100*/  FFMA.FTZ R40, R17, R19, R40 ;  /* 0x0000001311287223 */ /* 0x000fe20000010028 */
[----:B------:R-:W-:Y:S01]  /*2110*/  FADD.FTZ R41, R41, R23 ;  /* 0x0000001729297221 */ /* 0x000fe20000010000 */
[----:B------:R-:W-:Y:S02]  /*2120*/  FADD.FTZ R32, R28, -UR4 ;  /* 0x800000041c207e21 */ /* 0x000fe40008010000 */
[----:B------:R-:W-:Y:S01]  /*2130*/  FFMA.FTZ R40, R24, R43, R40 ;  /* 0x0000002b18287223 */ /* 0x000fe20000010028 */
[----:B------:R-:W-:Y:S01]  /*2140*/  FADD.FTZ R41, R41, R25 ;  /* 0x0000001929297221 */ /* 0x000fe20000010000 */
[----:B------:R-:W-:Y:S01]  /*2150*/  FMUL.FTZ R28, R240, R88 ;  /* 0x00000058f01c7220 */ /* 0x000fe20000410000 */
[----:B------:R-:W-:Y:S01]  /*2160*/  FMUL.FTZ R18, R18, UR12 ;  /* 0x0000000c12127c20 */ /* 0x000fe20008410000 */
[----:B------:R-:W-:Y:S01]  /*2170*/  FFMA.FTZ R40, R118, R26, R40 ;  /* 0x0000001a76287223 */ /* 0x000fe20000010028 */
[----:B------:R-:W-:Y:S01]  /*2180*/  FADD.FTZ R41, R41, R27 ;  /* 0x0000001b29297221 */ /* 0x000fe20000010000 */
[----:B------:R-:W-:Y:S01]  /*2190*/  FADD.FTZ R35, R30, -UR4 ;  /* 0x800000041e237e21 */ /* 0x000fe20008010000 */
[----:B------:R-:W-:Y:S01]  /*21a0*/  FADD.FTZ R33, R29, -UR4 ;  /* 0x800000041d217e21 */ /* 0x000fe20008010000 */
[----:B------:R-:W-:Y:S01]  /*21b0*/  FMUL.FTZ R30, R239, R89 ;  /* 0x00000059ef1e7220 */ /* 0x000fe20000410000 */
[----:B------:R-:W-:Y:S01]  /*21c0*/  FADD.FTZ R41, R41, R28 ;  /* 0x0000001c29297221 */ /* 0x000fe20000010000 */
[----:B------:R-:W-:Y:S01]  /*21d0*/  FMUL.FTZ R29, R34, UR12 ;  /* 0x0000000c221d7c20 */ /* 0x000fe20008410000 */
[----:B------:R-:W-:Y:S01]  /*21e0*/  FFMA.FTZ R40, R18, R20, R40 ;  /* 0x0000001412287223 */ /* 0x000fe20000010028 */
[----:B------:R-:W-:Y:S01]  /*21f0*/  FADD.FTZ R42, R31, -UR4 ;  /* 0x800000041f2a7e21 */ /* 0x000fe20008010000 */
[----:B------:R-:W-:Y:S01]  /*2200*/  FMUL.FTZ R31, R32, UR12 ;  /* 0x0000000c201f7c20 */ /* 0x000fe20008410000 */
[----:B------:R-:W-:Y:S01]  /*2210*/  FADD.FTZ R41, R41, R30 ;  /* 0x0000001e29297221 */ /* 0x000fe20000010000 */
[----:B------:R-:W-:Y:S01]  /*2220*/  FMUL.FTZ R32, R238, R90 ;  /* 0x0000005aee207220 */ /* 0x000fe20000410000 */
[----:B------:R-:W-:Y:S01]  /*2230*/  FFMA.FTZ R40, R29, R21, R40 ;  /* 0x000000151d287223 */ /* 0x000fe20000010028 */
[----:B------:R-:W-:Y:S01]  /*2240*/  FMUL.FTZ R34, R237, R91 ;  /* 0x0000005bed227220 */ /* 0x000fe20000410000 */
[----:B------:R-:W-:Y:S01]  /*2250*/  FMUL.FTZ R33, R33, UR12 ;  /* 0x0000000c21217c20 */ /* 0x000fe20008410000 */
[----:B------:R-:W-:Y:S01]  /*2260*/  FADD.FTZ R41, R41, R32 ;  /* 0x0000002029297221 */ /* 0x000fe20000010000 */
[----:B------:R-:W-:Y:S01]  /*2270*/  FFMA.FTZ R40, R31, R22, R40 ;  /* 0x000000161f287223 */ /* 0x000fe20000010028 */
[----:B------:R-:W-:-:S02]  /*2280*/  FMUL.FTZ R35, R35, UR12 ;  /* 0x0000000c23237c20 */ /* 0x000fc40008410000 */
[----:B------:R-:W-:Y:S01]  /*2290*/  FADD.FTZ R41, R41, R34 ;  /* 0x0000002229297221 */ /* 0x000fe20000010000 */
[----:B------:R-:W-:Y:S01]  /*22a0*/  FFMA.FTZ R40, R33, R23, R40 ;  /* 0x0000001721287223 */ /* 0x000fe20000010028 */
[----:B------:R-:W-:Y:S01]  /*22b0*/  FFMA.FTZ R183, R92, R24, R183 ;  /* 0x000000185cb77223 */ /* 0x000fe200000100b7 */
[----:B------:R-:W-:Y:S01]  /*22c0*/  FADD.FTZ R92, R36, -UR4 ;  /* 0x80000004245c7e21 */ /* 0x000fe20008010000 */
[----:B------:R-:W-:Y:S01]  /*22d0*/  FMUL.FTZ R36, R42, UR12 ;  /* 0x0000000c2a247c20 */ /* 0x000fe20008410000 */
[----:B------:R-:W-:Y:S01]  /*22e0*/  FFMA.FTZ R40, R35, R25, R40 ;  /* 0x0000001923287223 */ /* 0x000fe20000010028 */
[----:B------:R-:W0:Y:S01]  /*22f0*/  SHFL.DOWN PT, R42, R41, 0x10, 0x1f ;  /* 0x0a001f00292a7f89 */ /* 0x000e2200000e0000 */
[----:B------:R-:W-:Y:S02]  /*2300*/  FMUL.FTZ R37, R92, UR12 ;  /* 0x0000000c5c257c20 */ /* 0x000fe40008410000 */
[----:B------:R-:W-:Y:S01]  /*2310*/  FFMA.FTZ R40, R36, R27, R40 ;  /* 0x0000001b24287223 */ /* 0x000fe20000010028 */
[----:B------:R-:W-:Y:S01]  /*2320*/  FADD.FTZ R92, R38, -UR4 ;  /* 0x80000004265c7e21 */ /* 0x000fe20008010000 */
[----:B------:R-:W-:-:S02]  /*2330*/  FMUL.FTZ R38, R93, UR12 ;  /* 0x0000000c5d267c20 */ /* 0x000fc40008410000 */
[----:B------:R-:W-:Y:S01]  /*2340*/  FFMA.FTZ R40, R37, R28, R40 ;  /* 0x0000001c25287223 */ /* 0x000fe20000010028 */
[----:B------:R-:W-:Y:S01]  /*2350*/  FADD.FTZ R93, R39, -UR4 ;  /* 0x80000004275d7e21 */ /* 0x000fe20008010000 */
[----:B------:R-:W-:Y:S01]  /*2360*/  FMUL.FTZ R39, R92, UR12 ;  /* 0x0000000c5c277c20 */ /* 0x000fe20008410000 */
[----:B------:R-:W1:Y:S01]  /*2370*/  @UP0 LDCU.64 UR4, c[0x0][0x3e0] ;  /* 0x00007c00ff0407ac */ /* 0x000e620008000a00 */
        /* <DEDUP_REMOVED lines=16> */
[----:B------:R-:W2:Y:S01]  /*2480*/  SHFL.DOWN PT, R93, R92, 0x2, 0x1f ;  /* 0x08401f005c5d7f89 */ /* 0x000ea200000e0000 */
[----:B0-----:R-:W-:Y:S01]  /*2490*/  FADD.FTZ R42, R42, R41 ;  /* 0x000000292a2a7221 */ /* 0x001fe20000010000 */
[----:B--2---:R-:W-:-:S04]  /*24a0*/  FADD.FTZ R93, R92, R93 ;  /* 0x0000005d5c5d7221 */ /* 0x004fc80000010000 */
[----:B------:R-:W0:Y:S04]  /*24b0*/  SHFL.DOWN PT, R92, R42, 0x1, 0x1f ;  /* 0x08201f002a5c7f89 */ /* 0x000e2800000e0000 */
[----:B------:R-:W2:Y:S01]  /*24c0*/  SHFL.DOWN PT, R41, R93, 0x1, 0x1f ;  /* 0x08201f005d297f89 */ /* 0x000ea200000e0000 */
[----:B0-----:R-:W-:Y:S01]  /*24d0*/  FADD.FTZ R92, R42, R92 ;  /* 0x0000005c2a5c7221 */ /* 0x001fe20000010000 */
[----:B--2---:R-:W-:-:S05]  /*24e0*/  FADD.FTZ R93, R93, R41 ;  /* 0x000000295d5d7221 */ /* 0x004fca0000010000 */
[----:B------:R0:W-:Y:S02]  /*24f0*/  @!P3 STS.64 [R156], R92 ;  /* 0x0000005c9c00b388 */ /* 0x0001e40000000a00 */
[----:B0-----:R-:W0:Y:S01]  /*2500*/  @P1 LDC.64 R92, c[0x0][0x438] ;  /* 0x00010e00ff5c1b82 */ /* 0x001e220000000a00 */
[----:B------:R-:W-:Y:S01]  /*2510*/  PLOP3.LUT P0, PT, PT, PT, UP0, 0x80, 0x8 ;  /* 0x000000000008781c */ /* 0x000fe20003f0f008 */
[----:B-1----:R-:W-:-:S06]  /*2520*/  @UP0 UIMAD.WIDE UR4, UR6, 0x4, UR4 ;  /* 0x00000004060408a5 */ /* 0x002fcc000f8e0204 */
[----:B------:R-:W1:Y:S01]  /*2530*/  @P1 LDC.64 R156, c[0x0][0x438] ;  /* 0x00010e00ff9c1b82 */ /* 0x000e620000000a00 */
        /* <DEDUP_REMOVED lines=11> */
[----:B0-----:R-:W-:Y:S02]  /*25f0*/  MOV R92, UR4 ;  /* 0x00000004005c7c02 */ /* 0x001fe40008000f00 */
[----:B------:R-:W-:-:S05]  /*2600*/  MOV R93, UR5 ;  /* 0x00000005005d7c02 */ /* 0x000fca0008000f00 */
[----:B------:R-:W2:Y:S01]  /*2610*/  @P0 LDG.E R223, desc[UR14][R92.64] ;  /* 0x0000000e5cdf0981 */ /* 0x000ea2000c1e1900 */
[----:B-1----:R-:W-:-:S05]  /*2620*/  @P1 IMAD.WIDE.U32 R156, R4, 0x10, R156 ;  /* 0x00000010049c1825 */ /* 0x002fca00078e009c */
[----:B------:R0:W5:Y:S02]  /*2630*/  @P1 LDG.E.128 R48, desc[UR14][R156.64] ;  /* 0x0000000e9c301981 */ /* 0x000164000c1e1d00 */
[----:B0-----:R-:W0:Y:S02]  /*2640*/  @P1 LDC.64 R156, c[0x0][0x438] ;  /* 0x00010e00ff9c1b82 */ /* 0x001e240000000a00 */
[----:B0-----:R-:W-:-:S05]  /*2650*/  @P1 IMAD.WIDE.U32 R156, R163, 0x10, R156 ;  /* 0x00000010a39c1825 */ /* 0x001fca00078e009c */
[----:B------:R0:W5:Y:S02]  /*2660*/  @P1 LDG.E.128 R56, desc[UR14][R156.64] ;  /* 0x0000000e9c381981 */ /* 0x000164000c1e1d00 */
[----:B0-----:R-:W0:Y:S01]  /*2670*/  @P1 LDC.64 R156, c[0x0][0x438] ;  /* 0x00010e00ff9c1b82 */ /* 0x001e220000000a00 */
[C---:B------:R-:W-:Y:S01]  /*2680*/  FADD.FTZ R229, R96.reuse, R229 ;  /* 0x000000e560e57221 */ /* 0x040fe20000010000 */
[----:B------:R-:W-:Y:S01]  /*2690*/  FFMA.FTZ R187, R96, R31, R187 ;  /* 0x0000001f60bb7223 */ /* 0x000fe200000100bb */
[C---:B------:R-:W-:Y:S01]  /*26a0*/  FADD.FTZ R230, R97.reuse, R230 ;  /* 0x000000e661e67221 */ /* 0x040fe20000010000 */
[----:B------:R-:W-:-:S04]  /*26b0*/  FFMA.FTZ R188, R97, R33, R188 ;  /* 0x0000002161bc7223 */ /* 0x000fc800000100bc */
[----:B------:R-:W1:Y:S01]  /*26c0*/  LDC.64 R96, c[0x0][0x3b0] ;  /* 0x0000ec00ff607b82 */ /* 0x000e620000000a00 */
[----:B0-----:R-:W-:-:S05]  /*26d0*/  @P1 IMAD.WIDE.U32 R156, R155, 0x10, R156 ;  /* 0x000000109b9c1825 */ /* 0x001fca00078e009c */
[----:B------:R0:W5:Y:S02]  /*26e0*/  @P1 LDG.E.128 R64, desc[UR14][R156.64] ;  /* 0x0000000e9c401981 */ /* 0x000164000c1e1d00 */
[----:B0-----:R-:W0:Y:S01]  /*26f0*/  @P1 LDC.64 R156, c[0x0][0x438] ;  /* 0x00010e00ff9c1b82 */ /* 0x001e220000000a00 */
[----:B-1----:R-:W-:-:S05]  /*2700*/  IMAD.WIDE.U32 R92, R4, 0x4, R96 ;  /* 0x00000004045c7825 */ /* 0x002fca00078e0060 */
[----:B------:R1:W5:Y:S02]  /*2710*/  LDG.E R218, desc[UR14][R92.64] ;  /* 0x0000000e5cda7981 */ /* 0x000364000c1e1900 */
[----:B-1----:R-:W-:-:S05]  /*2720*/  IMAD.WIDE.U32 R92, R163, 0x4, R96 ;  /* 0x00000004a35c7825 */ /* 0x002fca00078e0060 */
[----:B------:R1:W5:Y:S01]  /*2730*/  LDG.E R181, desc[UR14][R92.64] ;  /* 0x0000000e5cb57981 */ /* 0x000362000c1e1900 */
[----:B0-----:R-:W-:-:S05]  /*2740*/  @P1 IMAD.WIDE.U32 R156, R159, 0x10, R156 ;  /* 0x000000109f9c1825 */ /* 0x001fca00078e009c */
[----:B------:R-:W5:Y:S01]  /*2750*/  @P1 LDG.E.128 R72, desc[UR14][R156.64] ;  /* 0x0000000e9c481981 */ /* 0x000f62000c1e1d00 */
[----:B-1----:R-:W-:-:S04]  /*2760*/  IMAD.WIDE.U32 R92, R155, 0x4, R96 ;  /* 0x000000049b5c7825 */ /* 0x002fc800078e0060 */
[C---:B------:R-:W-:Y:S01]  /*2770*/  FADD.FTZ R227, R94.reuse, R227 ;  /* 0x000000e35ee37221 */ /* 0x040fe20000010000 */
[----:B------:R-:W-:Y:S01]  /*2780*/  FFMA.FTZ R185, R94, R18, R185 ;  /* 0x000000125eb97223 */ /* 0x000fe200000100b9 */
[C---:B------:R-:W-:Y:S01]  /*2790*/  FADD.FTZ R228, R95.reuse, R228 ;  /* 0x000000e45fe47221 */ /* 0x040fe20000010000 */
[----:B------:R-:W-:Y:S01]  /*27a0*/  FFMA.FTZ R186, R95, R29, R186 ;  /* 0x0000001d5fba7223 */ /* 0x000fe200000100ba */
[----:B------:R0:W5:Y:S01]  /*27b0*/  LDG.E R157, desc[UR14][R92.64] ;  /* 0x0000000e5c9d7981 */ /* 0x000162000c1e1900 */
[----:B------:R-:W-:-:S05]  /*27c0*/  IMAD.WIDE.U32 R94, R161, 0x4, R96 ;  /* 0x00000004a15e7825 */ /* 0x000fca00078e0060 */
[----:B------:R1:W5:Y:S01]  /*27d0*/  LDG.E R163, desc[UR14][R94.64] ;  /* 0x0000000e5ea37981 */ /* 0x000362000c1e1900 */
[----:B0-----:R-:W-:-:S05]  /*27e0*/  IMAD.WIDE.U32 R92, R159, 0x4, R96 ;  /* 0x000000049f5c7825 */ /* 0x001fca00078e0060 */
[----:B------:R0:W5:Y:S01]  /*27f0*/  LDG.E R155, desc[UR14][R92.64] ;  /* 0x0000000e5c9b7981 */ /* 0x000162000c1e1900 */
[----:B-1----:R-:W-:-:S04]  /*2800*/  IMAD.WIDE.U32 R94, R158, 0x4, R96 ;  /* 0x000000049e5e7825 */ /* 0x002fc800078e0060 */
[--C-:B------:R-:W-:Y:S01]  /*2810*/  IMAD.WIDE.U32 R160, R160, 0x4, R96.reuse ;  /* 0x00000004a0a07825 */ /* 0x100fe200078e0060 */
[----:B------:R-:W5:Y:S03]  /*2820*/  LDG.E R156, desc[UR14][R94.64] ;  /* 0x0000000e5e9c7981 */ /* 0x000f66000c1e1900 */
[----:B0-----:R-:W-:-:S05]  /*2830*/  IMAD.WIDE.U32 R92, R15, 0x4, R96 ;  /* 0x000000040f5c7825 */ /* 0x001fca00078e0060 */
[----:B------:R0:W5:Y:S02]  /*2840*/  LDG.E R158, desc[UR14][R92.64] ;  /* 0x0000000e5c9e7981 */ /* 0x000164000c1e1900 */
[----:B0-----:R-:W-:-:S05]  /*2850*/  IMAD.WIDE.U32 R92, R2, 0x4, R96 ;  /* 0x00000004025c7825 */ /* 0x001fca00078e0060 */
[----:B------:R0:W5:Y:S02]  /*2860*/  LDG.E R42, desc[UR14][R92.64] ;  /* 0x0000000e5c2a7981 */ /* 0x000164000c1e1900 */
[----:B0-----:R-:W0:Y:S01]  /*2870*/  @P1 LDC.64 R92, c[0x0][0x438] ;  /* 0x00010e00ff5c1b82 */ /* 0x001e220000000a00 */
[----:B------:R-:W-:-:S04]  /*2880*/  IMAD.WIDE.U32 R94, R3, 0x4, R96 ;  /* 0x00000004035e7825 */ /* 0x000fc800078e0060 */
[C---:B------:R-:W-:Y:S01]  /*2890*/  FADD.FTZ R206, R119.reuse, R206 ;  /* 0x000000ce77ce7221 */ /* 0x040fe20000010000 */
[----:B------:R-:W-:Y:S02]  /*28a0*/  FFMA.FTZ R164, R119, R131, R164 ;  /* 0x0000008377a47223 */ /* 0x000fe400000100a4 */
[----:B------:R-:W5:Y:S04]  /*28b0*/  LDG.E R119, desc[UR14][R160.64] ;  /* 0x0000000ea0777981 */ /* 0x000f68000c1e1900 */
[----:B------:R-:W5:Y:S01]  /*28c0*/  LDG.E R41, desc[UR14][R94.64] ;  /* 0x0000000e5e297981 */ /* 0x000f62000c1e1900 */
[----:B0-----:R-:W-:-:S05]  /*28d0*/  @P1 IMAD.WIDE.U32 R92, R2, 0x10, R92 ;  /* 0x00000010025c1825 */ /* 0x001fca00078e005c */
[----:B------:R0:W5:Y:S01]  /*28e0*/  @P1 LDG.E.128 R80, desc[UR14][R92.64] ;  /* 0x0000000e5c501981 */ /* 0x000162000c1e1d00 */
[C---:B------:R-:W-:Y:S01]  /*28f0*/  @!P2 IADD3 R154, PT, PT, R170.reuse, 0x5000, RZ ;  /* 0x00005000aa9aa810 */ /* 0x040fe20007ffe0ff */
[----:B------:R-:W-:Y:S01]  /*2900*/  BAR.SYNC.DEFER_BLOCKING 0x0 ;  /* 0x0000000000007b1d */ /* 0x000fe20000010000 */
[C---:B------:R-:W-:Y:S02]  /*2910*/  IADD3 R96, PT, PT, R170.reuse, 0x5030, RZ ;  /* 0x00005030aa607810 */ /* 0x040fe40007ffe0ff */
[----:B------:R-:W-:Y:S01]  /*2920*/  @!P2 IADD3 R96, PT, PT, R170, 0x5010, RZ ;  /* 0x00005010aa60a810 */ /* 0x000fe20007ffe0ff */
[C---:B------:R-:W-:Y:S01]  /*2930*/  FADD.FTZ R231, R98.reuse, R231 ;  /* 0x000000e762e77221 */ /* 0x040fe20000010000 */
[----:B------:R-:W-:Y:S01]  /*2940*/  FFMA.FTZ R189, R98, R35, R189 ;  /* 0x0000002362bd7223 */ /* 0x000fe200000100bd */
[C---:B------:R-:W-:Y:S01]  /*2950*/  FADD.FTZ R232, R99.reuse, R232 ;  /* 0x000000e863e87221 */ /* 0x040fe20000010000 */
[----:B------:R-:W-:Y:S01]  /*2960*/  FFMA.FTZ R190, R99, R36, R190 ;  /* 0x0000002463be7223 */ /* 0x000fe200000100be */
[----:B0-----:R-:W0:Y:S04]  /*2970*/  LDS.128 R92, [R154] ;  /* 0x000000009a5c7984 */ /* 0x001e280000000c00 */
[----:B------:R-:W1:Y:S01]  /*2980*/  LDS.128 R96, [R96] ;  /* 0x0000000060607984 */ /* 0x000e620000000c00 */
[----:B------:R-:W-:Y:S01]  /*2990*/  UMOV UR4, 0x3f800000 ;  /* 0x3f80000000047882 */ /* 0x000fe20000000000 */
[C---:B------:R-:W-:Y:S01]  /*29a0*/  FADD.FTZ R233, R88.reuse, R233 ;  /* 0x000000e958e97221 */ /* 0x040fe20000010000 */
[----:B------:R-:W-:Y:S01]  /*29b0*/  FFMA.FTZ R191, R88, R37, R191 ;  /* 0x0000002558bf7223 */ /* 0x000fe200000100bf */
[C---:B------:R-:W-:Y:S01]  /*29c0*/  FADD.FTZ R234, R89.reuse, R234 ;  /* 0x000000ea59ea7221 */ /* 0x040fe20000010000 */
[----:B------:R-:W-:Y:S01]  /*29d0*/  FFMA.FTZ R192, R89, R38, R192 ;  /* 0x0000002659c07223 */ /* 0x000fe200000100c0 */
[C---:B------:R-:W-:Y:S01]  /*29e0*/  FADD.FTZ R235, R90.reuse, R235 ;  /* 0x000000eb5aeb7221 */ /* 0x040fe20000010000 */
[----:B------:R-:W-:Y:S01]  /*29f0*/  FFMA.FTZ R193, R90, R39, R193 ;  /* 0x000000275ac17223 */ /* 0x000fe200000100c1 */
[C---:B------:R-:W-:Y:S01]  /*2a00*/  FADD.FTZ R236, R91.reuse, R236 ;  /* 0x000000ec5bec7221 */ /* 0x040fe20000010000 */
        /* <DEDUP_REMOVED lines=10> */
[----:B------:R-:W-:Y:S01]  /*2ab0*/  FMUL.FTZ R92, R92, UR20 ;  /* 0x000000145c5c7c20 */ /* 0x000fe20008410000 */
[----:B--2---:R-:W-:-:S03]  /*2ac0*/  @P0 R2UR UR4, R223 ;  /* 0x00000000df0402ca */ /* 0x004fc600000e0000 */
        /* <DEDUP_REMOVED lines=28> */
[--C-:B------:R-:W-:Y:S01]  /*2c90*/  FFMA.FTZ R144, R144, UR5, R154.reuse ;  /* 0x0000000590907c23 */ /* 0x100fe2000801009a */
[C---:B------:R-:W-:Y:S01]  /*2ca0*/  LOP3.LUT P1, RZ, R218.reuse, 0xff00, RZ, 0xc0, !PT ;  /* 0x0000ff00daff7812 */ /* 0x040fe2000782c0ff */
[----:B------:R-:W-:Y:S01]  /*2cb0*/  FFMA.FTZ R143, R143, UR5, R154 ;  /* 0x000000058f8f7c23 */ /* 0x000fe2000801009a */
[----:B------:R-:W-:Y:S01]  /*2cc0*/  LOP3.LUT P3, RZ, R218, 0xff0000, RZ, 0xc0, !PT ;  /* 0x00ff0000daff7812 */ /* 0x000fe2000786c0ff */
[----:B------:R-:W-:Y:S01]  /*2cd0*/  FADD.FTZ R144, R146, -R144 ;  /* 0x8000009092907221 */ /* 0x000fe20000010000 */
[----:B------:R-:W-:Y:S01]  /*2ce0*/  ISETP.GE.U32.AND P4, PT, R218, 0x1000000, PT ;  /* 0x01000000da00780c */ /* 0x000fe20003f86070 */
[--C-:B------:R-:W-:Y:S01]  /*2cf0*/  FFMA.FTZ R95, R134, UR5, R154.reuse ;  /* 0x00000005865f7c23 */ /* 0x100fe2000801009a */
[----:B------:R-:W-:Y:S01]  /*2d00*/  SEL R88, R0, RZ, P0 ;  /* 0x000000ff00587207 */ /* 0x000fe20000000000 */
[----:B------:R-:W-:Y:S01]  /*2d10*/  FFMA.FTZ R0, R139, UR5, R154 ;  /* 0x000000058b007c23 */ /* 0x000fe2000801009a */
[----:B------:R-:W-:Y:S01]  /*2d20*/  SEL R89, R89, RZ, P1 ;  /* 0x000000ff59597207 */ /* 0x000fe20000800000 */
[----:B0-----:R-:W-:Y:S01]  /*2d30*/  IMAD.WIDE.U32 R92, R4, 0x10, R148 ;  /* 0x00000010045c7825 */ /* 0x001fe200078e0094 */
[----:B------:R-:W-:-:S03]  /*2d40*/  SEL R90, R90, RZ, P3 ;  /* 0x000000ff5a5a7207 */ /* 0x000fc60001800000 */
[----:B------:R-:W-:Y:S01]  /*2d50*/  FADD.FTZ R141, R141, -R0 ;  /* 0x800000008d8d7221 */ /* 0x000fe20000010000 */
[----:B------:R-:W-:Y:S01]  /*2d60*/  SEL R91, R91, RZ, P4 ;  /* 0x000000ff5b5b7207 */ /* 0x000fe20002000000 */
[----:B------:R-:W-:Y:S01]  /*2d70*/  FFMA.FTZ R0, R137, UR5, R154 ;  /* 0x0000000589007c23 */ /* 0x000fe2000801009a */
[----:B------:R-:W-:Y:S01]  /*2d80*/  LOP3.LUT P1, RZ, R181, 0xff, RZ, 0xc0, !PT ;  /* 0x000000ffb5ff7812 */ /* 0x000fe2000782c0ff */
[----:B------:R-:W-:Y:S01]  /*2d90*/  FFMA.FTZ R144, R144, UR12, R53 ;  /* 0x0000000c90907c23 */ /* 0x000fe20008010035 */
[----:B------:R-:W-:Y:S01]  /*2da0*/  FADD.FTZ R143, R145, -R143 ;  /* 0x8000008f918f7221 */ /* 0x000fe20000010000 */
[----:B------:R0:W-:Y:S01]  /*2db0*/  STG.E.128 desc[UR14][R92.64], R88 ;  /* 0x000000585c007986 */ /* 0x0001e2000c101d0e */
[----:B------:R-:W-:Y:S01]  /*2dc0*/  FADD.FTZ R0, R135, -R0 ;  /* 0x8000000087007221 */ /* 0x000fe20000010000 */
[----:B------:R-:W-:Y:S01]  /*2dd0*/  FMUL.FTZ R144, R144, UR4 ;  /* 0x0000000490907c20 */ /* 0x000fe20008410000 */
[----:B------:R-:W-:Y:S01]  /*2de0*/  FADD.FTZ R95, R132, -R95 ;  /* 0x8000005f845f7221 */ /* 0x000fe20000010000 */
[----:B------:R-:W-:Y:S01]  /*2df0*/  LOP3.LUT P5, RZ, R158, 0xff00, RZ, 0xc0, !PT ;  /* 0x0000ff009eff7812 */ /* 0x000fe200078ac0ff */
[----:B------:R-:W-:Y:S01]  /*2e00*/  FFMA.FTZ R143, R143, UR12, R52 ;  /* 0x0000000c8f8f7c23 */ /* 0x000fe20008010034 */
[----:B------:R-:W-:Y:S01]  /*2e10*/  FFMA.FTZ R97, R102, UR5, R154 ;  /* 0x0000000566617c23 */ /* 0x000fe2000801009a */
[----:B------:R-:W-:Y:S01]  /*2e20*/  FFMA.FTZ R95, R95, UR12, R58 ;  /* 0x0000000c5f5f7c23 */ /* 0x000fe2000801003a */
[----:B------:R-:W-:Y:S01]  /*2e30*/  FFMA.FTZ R96, R103, UR5, R154 ;  /* 0x0000000567607c23 */ /* 0x000fe2000801009a */
[----:B------:R-:W-:Y:S01]  /*2e40*/  FMUL.FTZ R143, R143, UR4 ;  /* 0x000000048f8f7c20 */ /* 0x000fe20008410000 */
[----:B------:R-:W-:Y:S01]  /*2e50*/  FADD.FTZ R97, R104, -R97 ;  /* 0x8000006168617221 */ /* 0x000fe20000010000 */
[----:B------:R-:W-:Y:S01]  /*2e60*/  FMUL.FTZ R95, R95, UR4 ;  /* 0x000000045f5f7c20 */ /* 0x000fe20008410000 */
[----:B------:R-:W-:Y:S01]  /*2e70*/  LOP3.LUT P4, RZ, R158, 0xff, RZ, 0xc0, !PT ;  /* 0x000000ff9eff7812 */ /* 0x000fe2000788c0ff */
[----:B------:R-:W-:Y:S01]  /*2e80*/  FADD.FTZ R98, R105, -R96 ;  /* 0x8000006069627221 */ /* 0x000fe20000010000 */
[--C-:B------:R-:W-:Y:S01]  /*2e90*/  FFMA.FTZ R100, R100, UR5, R154.reuse ;  /* 0x0000000564647c23 */ /* 0x100fe2000801009a */
[----:B------:R-:W-:Y:S01]  /*2ea0*/  FMUL.FTZ R94, R95, UR7 ;  /* 0x000000075f5e7c20 */ /* 0x000fe20008410000 */
[--C-:B------:R-:W-:Y:S01]  /*2eb0*/  FFMA.FTZ R106, R106, UR5, R154.reuse ;  /* 0x000000056a6a7c23 */ /* 0x100fe2000801009a */
[----:B------:R-:W-:Y:S01]  /*2ec0*/  FFMA.FTZ R99, R98, UR12, R65 ;  /* 0x0000000c62637c23 */ /* 0x000fe20008010041 */
[--C-:B0-----:R-:W-:Y:S01]  /*2ed0*/  FFMA.FTZ R91, R140, UR5, R154.reuse ;  /* 0x000000058c5b7c23 */ /* 0x101fe2000801009a */
[----:B------:R-:W-:Y:S01]  /*2ee0*/  FFMA.FTZ R92, R0, UR12, R57 ;  /* 0x0000000c005c7c23 */ /* 0x000fe20008010039 */
[----:B------:R-:W-:Y:S01]  /*2ef0*/  FMUL.FTZ R89, R144, UR7 ;  /* 0x0000000790597c20 */ /* 0x000fe20008410000 */
[----:B------:R-:W-:Y:S01]  /*2f00*/  FMUL.FTZ R88, R143, UR7 ;  /* 0x000000078f587c20 */ /* 0x000fe20008410000 */
[----:B------:R-:W-:Y:S01]  /*2f10*/  FADD.FTZ R142, R142, -R91 ;  /* 0x8000005b8e8e7221 */ /* 0x000fe20000010000 */
[----:B------:R-:W-:Y:S01]  /*2f20*/  FFMA.FTZ R91, R136, UR5, R154 ;  /* 0x00000005885b7c23 */ /* 0x000fe2000801009a */
[----:B------:R-:W-:Y:S01]  /*2f30*/  FMUL.FTZ R92, R92, UR4 ;  /* 0x000000045c5c7c20 */ /* 0x000fe20008410000 */
[----:B------:R-:W-:Y:S01]  /*2f40*/  SEL R89, R89, RZ, P5 ;  /* 0x000000ff59597207 */ /* 0x000fe20002800000 */
[----:B------:R-:W-:Y:S01]  /*2f50*/  FADD.FTZ R129, R129, -R100 ;  /* 0x8000006481817221 */ /* 0x000fe20000010000 */
[----:B------:R-:W-:Y:S01]  /*2f60*/  FADD.FTZ R91, R138, -R91 ;  /* 0x8000005b8a5b7221 */ /* 0x000fe20000010000 */
[----:B------:R-:W-:Y:S01]  /*2f70*/  FMUL.FTZ R93, R92, UR7 ;  /* 0x000000075c5d7c20 */ /* 0x000fe20008410000 */
[----:B------:R-:W-:Y:S01]  /*2f80*/  ISETP.GE.U32.AND P5, PT, R181, 0x1000000, PT ;  /* 0x01000000b500780c */ /* 0x000fe20003fa6070 */
[----:B------:R-:W-:Y:S01]  /*2f90*/  FFMA.FTZ R101, R101, UR5, R154 ;  /* 0x0000000565657c23 */ /* 0x000fe2000801009a */
[----:B------:R-:W-:Y:S01]  /*2fa0*/  FFMA.FTZ R91, R91, UR12, R56 ;  /* 0x0000000c5b5b7c23 */ /* 0x000fe20008010038 */
[----:B------:R-:W-:Y:S01]  /*2fb0*/  SEL R88, R88, RZ, P4 ;  /* 0x000000ff58587207 */ /* 0x000fe20002000000 */
[----:B------:R-:W-:Y:S01]  /*2fc0*/  FMUL.FTZ R100, R99, UR4 ;  /* 0x0000000463647c20 */ /* 0x000fe20008410000 */
[----:B------:R-:W-:Y:S01]  /*2fd0*/  LOP3.LUT P4, RZ, R181, 0xff0000, RZ, 0xc0, !PT ;  /* 0x00ff0000b5ff7812 */ /* 0x000fe2000788c0ff */
[----:B------:R-:W-:Y:S01]  /*2fe0*/  FMUL.FTZ R0, R91, UR4 ;  /* 0x000000045b007c20 */ /* 0x000fe20008410000 */
[----:B------:R-:W-:Y:S01]  /*2ff0*/  FADD.FTZ R107, R107, -R106 ;  /* 0x8000006a6b6b7221 */ /* 0x000fe20000010000 */
[----:B------:R-:W-:Y:S01]  /*3000*/  FADD.FTZ R130, R130, -R101 ;  /* 0x8000006582827221 */ /* 0x000fe20000010000 */
[----:B------:R-:W-:Y:S01]  /*3010*/  SEL R94, R94, RZ, P4 ;  /* 0x000000ff5e5e7207 */ /* 0x000fe20002000000 */
[----:B------:R-:W-:Y:S01]  /*3020*/  FMUL.FTZ R0, R0, UR7 ;  /* 0x0000000700007c20 */ /* 0x000fe20008410000 */
[----:B------:R-:W-:Y:S01]  /*3030*/  LOP3.LUT P4, RZ, R157, 0xff, RZ, 0xc0, !PT ;  /* 0x000000ff9dff7812 */ /* 0x000fe2000788c0ff */
[----:B------:R-:W-:Y:S01]  /*3040*/  FMUL.FTZ R101, R100, UR7 ;  /* 0x0000000764657c20 */ /* 0x000fe20008410000 */
[----:B------:R-:W-:Y:S01]  /*3050*/  FFMA.FTZ R107, R107, UR12, R68 ;  /* 0x0000000c6b6b7c23 */ /* 0x000fe20008010044 */
[----:B------:R-:W-:Y:S01]  /*3060*/  FFMA.FTZ R142, R142, UR12, R55 ;  /* 0x0000000c8e8e7c23 */ /* 0x000fe20008010037 */
[----:B------:R-:W-:Y:S01]  /*3070*/  SEL R92, R0, RZ, P1 ;  /* 0x000000ff005c7207 */ /* 0x000fe20000800000 */
[--C-:B------:R-:W-:Y:S01]  /*3080*/  FFMA.FTZ R0, R131, UR5, R154.reuse ;  /* 0x0000000583007c23 */ /* 0x100fe2000801009a */
[----:B------:R-:W-:Y:S01]  /*3090*/  FMUL.FTZ R107, R107, UR4 ;  /* 0x000000046b6b7c20 */ /* 0x000fe20008410000 */
[--C-:B------:R-:W-:Y:S01]  /*30a0*/  FFMA.FTZ R109, R109, UR5, R154.reuse ;  /* 0x000000056d6d7c23 */ /* 0x100fe2000801009a */
[----:B------:R-:W-:Y:S01]  /*30b0*/  FFMA.FTZ R108, R108, UR5, R154 ;  /* 0x000000056c6c7c23 */ /* 0x000fe2000801009a */
[----:B------:R-:W-:Y:S01]  /*30c0*/  FADD.FTZ R0, R133, -R0 ;  /* 0x8000000085007221 */ /* 0x000fe20000010000 */
[----:B------:R-:W-:Y:S01]  /*30d0*/  FMUL.FTZ R104, R107, UR7 ;  /* 0x000000076b687c20 */ /* 0x000fe20008410000 */
[--C-:B------:R-:W-:Y:S01]  /*30e0*/  FFMA.FTZ R107, R116, UR5, R154.reuse ;  /* 0x00000005746b7c23 */ /* 0x100fe2000801009a */
[----:B------:R-:W-:Y:S01]  /*30f0*/  FFMA.FTZ R103, R120, UR5, R154 ;  /* 0x0000000578677c23 */ /* 0x000fe2000801009a */
[----:B------:R-:W-:Y:S01]  /*3100*/  FFMA.FTZ R0, R0, UR12, R59 ;  /* 0x0000000c00007c23 */ /* 0x000fe2000801003b */
[----:B------:R-:W-:Y:S01]  /*3110*/  FMUL.FTZ R142, R142, UR4 ;  /* 0x000000048e8e7c20 */ /* 0x000fe20008410000 */
[----:B------:R-:W-:Y:S01]  /*3120*/  FADD.FTZ R107, R122, -R107 ;  /* 0x8000006b7a6b7221 */ /* 0x000fe20000010000 */
[----:B------:R-:W-:Y:S01]  /*3130*/  FADD.FTZ R128, R128, -R109 ;  /* 0x8000006d80807221 */ /* 0x000fe20000010000 */
[----:B------:R-:W-:Y:S01]  /*3140*/  FMUL.FTZ R0, R0, UR4 ;  /* 0x0000000400007c20 */ /* 0x000fe20008410000 */
[----:B------:R-:W-:Y:S01]  /*3150*/  FFMA.FTZ R130, R130, UR12, R61 ;  /* 0x0000000c82827c23 */ /* 0x000fe2000801003d */
[----:B------:R-:W-:Y:S01]  /*3160*/  FFMA.FTZ R107, R107, UR12, R72 ;  /* 0x0000000c6b6b7c23 */ /* 0x000fe20008010048 */
[----:B------:R-:W-:Y:S01]  /*3170*/  FFMA.FTZ R117, R117, UR5, R154 ;  /* 0x0000000575757c23 */ /* 0x000fe2000801009a */
[----:B------:R-:W-:Y:S01]  /*3180*/  FMUL.FTZ R0, R0, UR7 ;  /* 0x0000000700007c20 */ /* 0x000fe20008410000 */
[----:B------:R-:W-:Y:S01]  /*3190*/  FADD.FTZ R127, R127, -R108 ;  /* 0x8000006c7f7f7221 */ /* 0x000fe20000010000 */
[--C-:B------:R-:W-:Y:S01]  /*31a0*/  FFMA.FTZ R110, R110, UR5, R154.reuse ;  /* 0x000000056e6e7c23 */ /* 0x100fe2000801009a */
[----:B------:R-:W-:Y:S01]  /*31b0*/  FADD.FTZ R126, R126, -R103 ;  /* 0x800000677e7e7221 */ /* 0x000fe20000010000 */
[----:B------:R-:W-:Y:S01]  /*31c0*/  FFMA.FTZ R109, R112, UR5, R154 ;  /* 0x00000005706d7c23 */ /* 0x000fe2000801009a */
[----:B------:R-:W-:Y:S01]  /*31d0*/  SEL R95, R0, RZ, P5 ;  /* 0x000000ff005f7207 */ /* 0x000fe20002800000 */
[----:B------:R-:W-:Y:S01]  /*31e0*/  FFMA.FTZ R0, R97, UR12, R64 ;  /* 0x0000000c61007c23 */ /* 0x000fe20008010040 */
[----:B------:R-:W-:Y:S01]  /*31f0*/  LOP3.LUT P5, RZ, R157, 0xff00, RZ, 0xc0, !PT ;  /* 0x0000ff009dff7812 */ /* 0x000fe200078ac0ff */
[--C-:B------:R-:W-:Y:S01]  /*3200*/  FFMA.FTZ R106, R17, UR5, R154.reuse ;  /* 0x00000005116a7c23 */ /* 0x100fe2000801009a */
[----:B------:R-:W-:Y:S01]  /*3210*/  FMUL.FTZ R107, R107, UR4 ;  /* 0x000000046b6b7c20 */ /* 0x000fe20008410000 */
[----:B------:R-:W-:Y:S01]  /*3220*/  FMUL.FTZ R0, R0, UR4 ;  /* 0x0000000400007c20 */ /* 0x000fe20008410000 */
[----:B------:R-:W-:Y:S01]  /*3230*/  SEL R101, R101, RZ, P5 ;  /* 0x000000ff65657207 */ /* 0x000fe20002800000 */
[--C-:B------:R-:W-:Y:S01]  /*3240*/  FFMA.FTZ R123, R123, UR5, R154.reuse ;  /* 0x000000057b7b7c23 */ /* 0x100fe2000801009a */
[----:B------:R-:W-:Y:S01]  /*3250*/  ISETP.GE.U32.AND P5, PT, R156, 0x1000000, PT ;  /* 0x010000009c00780c */ /* 0x000fe20003fa6070 */
[----:B------:R-:W-:Y:S01]  /*3260*/  FMUL.FTZ R0, R0, UR7 ;  /* 0x0000000700007c20 */ /* 0x000fe20008410000 */
[----:B------:R-:W-:Y:S01]  /*3270*/  FMUL.FTZ R91, R142, UR7 ;  /* 0x000000078e5b7c20 */ /* 0x000fe20008410000 */
[----:B------:R-:W-:Y:S01]  /*3280*/  ISETP.GE.U32.AND P0, PT, R158, 0x1000000, PT ;  /* 0x010000009e00780c */ /* 0x000fe20003f06070 */
[----:B------:R-:W-:Y:S01]  /*3290*/  FMUL.FTZ R130, R130, UR4 ;  /* 0x0000000482827c20 */ /* 0x000fe20008410000 */
[----:B------:R-:W-:Y:S01]  /*32a0*/  FFMA.FTZ R128, R128, UR12, R63 ;  /* 0x0000000c80807c23 */ /* 0x000fe2000801003f */
[----:B------:R-:W-:Y:S01]  /*32b0*/  SEL R100, R0, RZ, P4 ;  /* 0x000000ff00647207 */ /* 0x000fe20002000000 */
[----:B------:R-:W-:Y:S01]  /*32c0*/  FFMA.FTZ R0, R113, UR5, R154 ;  /* 0x0000000571007c23 */ /* 0x000fe2000801009a */
[----:B------:R-:W-:Y:S01]  /*32d0*/  FADD.FTZ R117, R16, -R117 ;  /* 0x8000007510757221 */ /* 0x000fe20000010000 */
[----:B------:R-:W-:Y:S01]  /*32e0*/  FFMA.FTZ R127, R127, UR12, R62 ;  /* 0x0000000c7f7f7c23 */ /* 0x000fe2000801003e */
[----:B------:R-:W-:Y:S01]  /*32f0*/  FADD.FTZ R110, R111, -R110 ;  /* 0x8000006e6f6e7221 */ /* 0x000fe20000010000 */
[----:B------:R-:W-:Y:S01]  /*3300*/  FADD.FTZ R121, R121, -R0 ;  /* 0x8000000079797221 */ /* 0x000fe20000010000 */
[----:B------:R-:W-:Y:S01]  /*3310*/  FFMA.FTZ R0, R125, UR5, R154 ;  /* 0x000000057d007c23 */ /* 0x000fe2000801009a */
[----:B------:R-:W-:Y:S01]  /*3320*/  FFMA.FTZ R126, R126, UR12, R67 ;  /* 0x0000000c7e7e7c23 */ /* 0x000fe20008010043 */
[----:B------:R-:W-:Y:S01]  /*3330*/  FADD.FTZ R109, R114, -R109 ;  /* 0x8000006d726d7221 */ /* 0x000fe20000010000 */
[----:B------:R-:W-:Y:S01]  /*3340*/  FADD.FTZ R16, R19, -R106 ;  /* 0x8000006a13107221 */ /* 0x000fe20000010000 */
[----:B------:R-:W-:Y:S01]  /*3350*/  FADD.FTZ R0, R115, -R0 ;  /* 0x8000000073007221 */ /* 0x000fe20000010000 */
[----:B------:R-:W-:Y:S01]  /*3360*/  FMUL.FTZ R108, R107, UR7 ;  /* 0x000000076b6c7c20 */ /* 0x000fe20008410000 */
[----:B------:R-:W-:Y:S01]  /*3370*/  FADD.FTZ R124, R124, -R123 ;  /* 0x8000007b7c7c7221 */ /* 0x000fe20000010000 */
[--C-:B------:R-:W-:Y:S01]  /*3380*/  FFMA.FTZ R19, R18, UR5, R154.reuse ;  /* 0x0000000512137c23 */ /* 0x100fe2000801009a */
[----:B------:R-:W-:Y:S01]  /*3390*/  FFMA.FTZ R0, R0, UR12, R71 ;  /* 0x0000000c00007c23 */ /* 0x000fe20008010047 */
[--C-:B------:R-:W-:Y:S01]  /*33a0*/  FFMA.FTZ R24, R24, UR5, R154.reuse ;  /* 0x0000000518187c23 */ /* 0x100fe2000801009a */
[----:B------:R-:W-:Y:S01]  /*33b0*/  FFMA.FTZ R17, R118, UR5, R154 ;  /* 0x0000000576117c23 */ /* 0x000fe2000801009a */
[----:B------:R-:W-:Y:S01]  /*33c0*/  LOP3.LUT P3, RZ, R181, 0xff00, RZ, 0xc0, !PT ;  /* 0x0000ff00b5ff7812 */ /* 0x000fe2000786c0ff */
[----:B------:R-:W-:Y:S01]  /*33d0*/  FMUL.FTZ R0, R0, UR4 ;  /* 0x0000000400007c20 */ /* 0x000fe20008410000 */
[----:B------:R-:W-:Y:S01]  /*33e0*/  SEL R91, R91, RZ, P0 ;  /* 0x000000ff5b5b7207 */ /* 0x000fe20000000000 */
[----:B------:R-:W-:Y:S01]  /*33f0*/  FMUL.FTZ R97, R130, UR7 ;  /* 0x0000000782617c20 */ /* 0x000fe20008410000 */
[----:B------:R-:W-:Y:S01]  /*3400*/  FMUL.FTZ R128, R128, UR4 ;  /* 0x0000000480807c20 */ /* 0x000fe20008410000 */
[----:B------:R-:W-:Y:S01]  /*3410*/  FMUL.FTZ R0, R0, UR7 ;  /* 0x0000000700007c20 */ /* 0x000fe20008410000 */
[----:B------:R-:W-:Y:S01]  /*3420*/  FFMA.FTZ R141, R141, UR12, R54 ;  /* 0x0000000c8d8d7c23 */ /* 0x000fe20008010036 */
[----:B------:R-:W-:Y:S01]  /*3430*/  LOP3.LUT P0, RZ, R163, 0xff00, RZ, 0xc0, !PT ;  /* 0x0000ff00a3ff7812 */ /* 0x000fe2000780c0ff */
[----:B------:R-:W-:Y:S01]  /*3440*/  FMUL.FTZ R127, R127, UR4 ;  /* 0x000000047f7f7c20 */ /* 0x000fe20008410000 */
[----:B------:R-:W-:Y:S01]  /*3450*/  FFMA.FTZ R110, R110, UR12, R69 ;  /* 0x0000000c6e6e7c23 */ /* 0x000fe20008010045 */
[----:B------:R-:W-:Y:S01]  /*3460*/  SEL R107, R0, RZ, P5 ;  /* 0x000000ff006b7207 */ /* 0x000fe20002800000 */
[----:B------:R-:W-:Y:S01]  /*3470*/  FFMA.FTZ R0, R29, UR5, R154 ;  /* 0x000000051d007c23 */ /* 0x000fe2000801009a */
[----:B------:R-:W-:Y:S01]  /*3480*/  FMUL.FTZ R126, R126, UR4 ;  /* 0x000000047e7e7c20 */ /* 0x000fe20008410000 */
[----:B------:R-:W-:Y:S01]  /*3490*/  FFMA.FTZ R109, R109, UR12, R70 ;  /* 0x0000000c6d6d7c23 */ /* 0x000fe20008010046 */
[----:B------:R-:W-:Y:S01]  /*34a0*/  FFMA.FTZ R124, R124, UR12, R73 ;  /* 0x0000000c7c7c7c23 */ /* 0x000fe20008010049 */
[----:B------:R-:W-:Y:S01]  /*34b0*/  FADD.FTZ R19, R20, -R19 ;  /* 0x8000001314137221 */ /* 0x000fe20000010000 */
[----:B------:R-:W-:Y:S01]  /*34c0*/  FADD.FTZ R43, R43, -R24 ;  /* 0x800000182b2b7221 */ /* 0x000fe20000010000 */
[----:B------:R-:W-:Y:S01]  /*34d0*/  FADD.FTZ R26, R26, -R17 ;  /* 0x800000111a1a7221 */ /* 0x000fe20000010000 */
[----:B------:R-:W-:Y:S01]  /*34e0*/  FFMA.FTZ R18, R33, UR5, R154 ;  /* 0x0000000521127c23 */ /* 0x000fe2000801009a */
[----:B------:R-:W-:Y:S01]  /*34f0*/  FADD.FTZ R0, R21, -R0 ;  /* 0x8000000015007221 */ /* 0x000fe20000010000 */
[----:B------:R-:W-:Y:S01]  /*3500*/  SEL R93, R93, RZ, P3 ;  /* 0x000000ff5d5d7207 */ /* 0x000fe20001800000 */
[----:B------:R-:W-:Y:S01]  /*3510*/  FMUL.FTZ R99, R128, UR7 ;  /* 0x0000000780637c20 */ /* 0x000fe20008410000 */
[----:B------:R-:W-:Y:S01]  /*3520*/  FMUL.FTZ R141, R141, UR4 ;  /* 0x000000048d8d7c20 */ /* 0x000fe20008410000 */
[----:B------:R-:W-:Y:S01]  /*3530*/  ISETP.GE.U32.AND P3, PT, R163, 0x1000000, PT ;  /* 0x01000000a300780c */ /* 0x000fe20003f66070 */
[----:B------:R-:W-:Y:S01]  /*3540*/  FMUL.FTZ R98, R127, UR7 ;  /* 0x000000077f627c20 */ /* 0x000fe20008410000 */
[----:B------:R-:W-:Y:S01]  /*3550*/  SEL R97, R97, RZ, P0 ;  /* 0x000000ff61617207 */ /* 0x000fe20000000000 */
[----:B------:R-:W-:Y:S01]  /*3560*/  FMUL.FTZ R110, R110, UR4 ;  /* 0x000000046e6e7c20 */ /* 0x000fe20008410000 */
[----:B------:R-:W-:Y:S01]  /*3570*/  FMUL.FTZ R103, R126, UR7 ;  /* 0x000000077e677c20 */ /* 0x000fe20008410000 */
[----:B------:R-:W-:Y:S01]  /*3580*/  FMUL.FTZ R109, R109, UR4 ;  /* 0x000000046d6d7c20 */ /* 0x000fe20008410000 */
[----:B------:R-:W-:Y:S01]  /*3590*/  LOP3.LUT P1, RZ, R163, 0xff0000, RZ, 0xc0, !PT ;  /* 0x00ff0000a3ff7812 */ /* 0x000fe2000782c0ff */
[----:B------:R-:W-:Y:S01]  /*35a0*/  FFMA.FTZ R129, R129, UR12, R60 ;  /* 0x0000000c81817c23 */ /* 0x000fe2000801003c */
[----:B------:R-:W-:Y:S01]  /*35b0*/  ISETP.GE.U32.AND P0, PT, R157, 0x1000000, PT ;  /* 0x010000009d00780c */ /* 0x000fe20003f06070 */
[----:B------:R-:W-:Y:S01]  /*35c0*/  FMUL.FTZ R124, R124, UR4 ;  /* 0x000000047c7c7c20 */ /* 0x000fe20008410000 */
[----:B------:R-:W-:Y:S01]  /*35d0*/  FFMA.FTZ R16, R16, UR12, R75 ;  /* 0x0000000c10107c23 */ /* 0x000fe2000801004b */
[----:B------:R-:W-:Y:S01]  /*35e0*/  FFMA.FTZ R19, R19, UR12, R46 ;  /* 0x0000000c13137c23 */ /* 0x000fe2000801002e */
[----:B------:R-:W-:Y:S01]  /*35f0*/  FFMA.FTZ R117, R117, UR12, R74 ;  /* 0x0000000c75757c23 */ /* 0x000fe2000801004a */
[----:B------:R-:W-:Y:S01]  /*3600*/  FFMA.FTZ R43, R43, UR12, R44 ;  /* 0x0000000c2b2b7c23 */ /* 0x000fe2000801002c */
[----:B------:R-:W-:Y:S01]  /*3610*/  FFMA.FTZ R26, R26, UR12, R45 ;  /* 0x0000000c1a1a7c23 */ /* 0x000fe2000801002d */
[----:B------:R-:W-:Y:S01]  /*3620*/  FADD.FTZ R18, R23, -R18 ;  /* 0x8000001217127221 */ /* 0x000fe20000010000 */
[----:B------:R-:W-:Y:S01]  /*3630*/  FFMA.FTZ R0, R0, UR12, R47 ;  /* 0x0000000c00007c23 */ /* 0x000fe2000801002f */
[----:B------:R-:W-:Y:S01]  /*3640*/  FMUL.FTZ R90, R141, UR7 ;  /* 0x000000078d5a7c20 */ /* 0x000fe20008410000 */
[----:B------:R-:W-:Y:S01]  /*3650*/  SEL R99, R99, RZ, P3 ;  /* 0x000000ff63637207 */ /* 0x000fe20001800000 */
[----:B------:R-:W-:Y:S01]  /*3660*/  FMUL.FTZ R105, R110, UR7 ;  /* 0x000000076e697c20 */ /* 0x000fe20008410000 */
[----:B------:R-:W-:Y:S01]  /*3670*/  FMUL.FTZ R106, R109, UR7 ;  /* 0x000000076d6a7c20 */ /* 0x000fe20008410000 */
[----:B------:R-:W-:Y:S01]  /*3680*/  LOP3.LUT P6, RZ, R158, 0xff0000, RZ, 0xc0, !PT ;  /* 0x00ff00009eff7812 */ /* 0x000fe200078cc0ff */
[----:B------:R-:W-:Y:S01]  /*3690*/  FMUL.FTZ R129, R129, UR4 ;  /* 0x0000000481817c20 */ /* 0x000fe20008410000 */
[----:B------:R-:W-:Y:S01]  /*36a0*/  SEL R98, R98, RZ, P1 ;  /* 0x000000ff62627207 */ /* 0x000fe20000800000 */
[----:B------:R-:W-:Y:S01]  /*36b0*/  FMUL.FTZ R109, R124, UR7 ;  /* 0x000000077c6d7c20 */ /* 0x000fe20008410000 */
[----:B------:R-:W-:Y:S01]  /*36c0*/  LOP3.LUT P3, RZ, R156, 0xff00, RZ, 0xc0, !PT ;  /* 0x0000ff009cff7812 */ /* 0x000fe2000786c0ff */
[----:B------:R-:W-:Y:S01]  /*36d0*/  FMUL.FTZ R16, R16, UR4 ;  /* 0x0000000410107c20 */ /* 0x000fe20008410000 */
[----:B------:R-:W-:Y:S01]  /*36e0*/  SEL R103, R103, RZ, P0 ;  /* 0x000000ff67677207 */ /* 0x000fe20000000000 */
[----:B------:R-:W-:Y:S01]  /*36f0*/  FMUL.FTZ R19, R19, UR4 ;  /* 0x0000000413137c20 */ /* 0x000fe20008410000 */
[C---:B------:R-:W-:Y:S01]  /*3700*/  LOP3.LUT P1, RZ, R156.reuse, 0xff, RZ, 0xc0, !PT ;  /* 0x000000ff9cff7812 */ /* 0x040fe2000782c0ff */
[----:B------:R-:W-:Y:S01]  /*3710*/  FFMA.FTZ R121, R121, UR12, R66 ;  /* 0x0000000c79797c23 */ /* 0x000fe20008010042 */
[----:B------:R-:W-:Y:S01]  /*3720*/  LOP3.LUT P4, RZ, R156, 0xff0000, RZ, 0xc0, !PT ;  /* 0x00ff00009cff7812 */ /* 0x000fe2000788c0ff */
[----:B------:R-:W-:Y:S01]  /*3730*/  FMUL.FTZ R117, R117, UR4 ;  /* 0x0000000475757c20 */ /* 0x000fe20008410000 */
[----:B------:R-:W-:Y:S01]  /*3740*/  LOP3.LUT P0, RZ, R155, 0xff00, RZ, 0xc0, !PT ;  /* 0x0000ff009bff7812 */ /* 0x000fe2000780c0ff */
[----:B------:R-:W-:Y:S01]  /*3750*/  FMUL.FTZ R43, R43, UR4 ;  /* 0x000000042b2b7c20 */ /* 0x000fe20008410000 */
[----:B------:R-:W-:Y:S01]  /*3760*/  FMUL.FTZ R26, R26, UR4 ;  /* 0x000000041a1a7c20 */ /* 0x000fe20008410000 */
[----:B------:R-:W-:Y:S01]  /*3770*/  FFMA.FTZ R20, R18, UR12, R77 ;  /* 0x0000000c12147c23 */ /* 0x000fe2000801004d */
[----:B------:R-:W-:Y:S01]  /*3780*/  FMUL.FTZ R0, R0, UR4 ;  /* 0x0000000400007c20 */ /* 0x000fe20008410000 */
[--C-:B------:R-:W-:Y:S01]  /*3790*/  FFMA.FTZ R31, R31, UR5, R154.reuse ;  /* 0x000000051f1f7c23 */ /* 0x100fe2000801009a */
[----:B------:R-:W-:Y:S01]  /*37a0*/  SEL R90, R90, RZ, P6 ;  /* 0x000000ff5a5a7207 */ /* 0x000fe20003000000 */
        /* <DEDUP_REMOVED lines=8> */
[----:B------:R-:W-:Y:S01]  /*3830*/  ISETP.GE.U32.AND P3, PT, R155, 0x1000000, PT ;  /* 0x010000009b00780c */ /* 0x000fe20003f66070 */
[----:B------:R-:W-:Y:S01]  /*3840*/  FMUL.FTZ R43, R43, UR7 ;  /* 0x000000072b2b7c20 */ /* 0x000fe20008410000 */
[----:B------:R-:W-:Y:S01]  /*3850*/  SEL R106, R106, RZ, P4 ;  /* 0x000000ff6a6a7207 */ /* 0x000fe20002000000 */
[----:B------:R-:W-:Y:S01]  /*3860*/  FMUL.FTZ R17, R26, UR7 ;  /* 0x000000071a117c20 */ /* 0x000fe20008410000 */
[----:B------:R-:W-:Y:S01]  /*3870*/  SEL R109, R109, RZ, P0 ;  /* 0x000000ff6d6d7207 */ /* 0x000fe20000000000 */
[----:B------:R-:W-:Y:S01]  /*3880*/  FMUL.FTZ R19, R20, UR4 ;  /* 0x0000000414137c20 */ /* 0x000fe20008410000 */
[----:B------:R-:W-:Y:S01]  /*3890*/  FMUL.FTZ R0, R0, UR7 ;  /* 0x0000000700007c20 */ /* 0x000fe20008410000 */
[----:B------:R-:W-:Y:S01]  /*38a0*/  LOP3.LUT P1, RZ, R155, 0xff0000, RZ, 0xc0, !PT ;  /* 0x00ff00009bff7812 */ /* 0x000fe2000782c0ff */
[----:B------:R-:W-:Y:S01]  /*38b0*/  FADD.FTZ R31, R22, -R31 ;  /* 0x8000001f161f7221 */ /* 0x000fe20000010000 */
[----:B------:R-:W-:Y:S01]  /*38c0*/  LOP3.LUT P4, RZ, R119, 0xff, RZ, 0xc0, !PT ;  /* 0x000000ff77ff7812 */ /* 0x000fe2000788c0ff */
[--C-:B------:R-:W-:Y:S01]  /*38d0*/  FFMA.FTZ R22, R35, UR5, R154.reuse ;  /* 0x0000000523167c23 */ /* 0x100fe2000801009a */
[C---:B------:R-:W-:Y:S01]  /*38e0*/  LOP3.LUT P5, RZ, R119.reuse, 0xff00, RZ, 0xc0, !PT ;  /* 0x0000ff0077ff7812 */ /* 0x040fe200078ac0ff */
[--C-:B------:R-:W-:Y:S01]  /*38f0*/  FFMA.FTZ R36, R36, UR5, R154.reuse ;  /* 0x0000000524247c23 */ /* 0x100fe2000801009a */
[----:B------:R-:W-:Y:S01]  /*3900*/  ISETP.GE.U32.AND P0, PT, R119, 0x1000000, PT ;  /* 0x010000007700780c */ /* 0x000fe20003f06070 */
[--C-:B------:R-:W-:Y:S01]  /*3910*/  FFMA.FTZ R37, R37, UR5, R154.reuse ;  /* 0x0000000525257c23 */ /* 0x100fe2000801009a */
[--C-:B------:R-:W-:Y:S01]  /*3920*/  FFMA.FTZ R23, R38, UR5, R154.reuse ;  /* 0x0000000526177c23 */ /* 0x100fe2000801009a */
[--C-:B------:R-:W-:Y:S01]  /*3930*/  FFMA.FTZ R29, R39, UR5, R154.reuse ;  /* 0x00000005271d7c23 */ /* 0x100fe2000801009a */
[----:B------:R-:W-:Y:S01]  /*3940*/  FFMA.FTZ R33, R40, UR5, R154 ;  /* 0x0000000528217c23 */ /* 0x000fe2000801009a */
[----:B------:R-:W-:Y:S01]  /*3950*/  SEL R96, R96, RZ, P6 ;  /* 0x000000ff60607207 */ /* 0x000fe20003000000 */
[----:B------:R-:W-:Y:S01]  /*3960*/  FMUL.FTZ R102, R121, UR7 ;  /* 0x0000000779667c20 */ /* 0x000fe20008410000 */
[----:B------:R-:W-:Y:S01]  /*3970*/  SEL R111, R16, RZ, P3 ;  /* 0x000000ff106f7207 */ /* 0x000fe20001800000 */
[----:B------:R-:W-:Y:S01]  /*3980*/  FMUL.FTZ R21, R19, UR7 ;  /* 0x0000000713157c20 */ /* 0x000fe20008410000 */
[----:B------:R-:W-:Y:S01]  /*3990*/  LOP3.LUT P6, RZ, R157, 0xff0000, RZ, 0xc0, !PT ;  /* 0x00ff00009dff7812 */ /* 0x000fe200078cc0ff */
[----:B------:R-:W-:Y:S01]  /*39a0*/  FFMA.FTZ R31, R31, UR12, R76 ;  /* 0x0000000c1f1f7c23 */ /* 0x000fe2000801004c */
[----:B------:R-:W-:Y:S01]  /*39b0*/  SEL R110, R110, RZ, P1 ;  /* 0x000000ff6e6e7207 */ /* 0x000fe20000800000 */
[----:B------:R-:W-:Y:S01]  /*39c0*/  FADD.FTZ R39, R25, -R22 ;  /* 0x8000001619277221 */ /* 0x000fe20000010000 */
[----:B------:R-:W-:Y:S01]  /*39d0*/  SEL R16, R43, RZ, P4 ;  /* 0x000000ff2b107207 */ /* 0x000fe20002000000 */
[----:B------:R-:W-:Y:S01]  /*39e0*/  FADD.FTZ R38, R30, -R23 ;  /* 0x800000171e267221 */ /* 0x000fe20000010000 */
[----:B------:R-:W-:Y:S01]  /*39f0*/  SEL R17, R17, RZ, P5 ;  /* 0x000000ff11117207 */ /* 0x000fe20002800000 */
[----:B------:R-:W-:Y:S01]  /*3a00*/  FADD.FTZ R43, R32, -R29 ;  /* 0x8000001d202b7221 */ /* 0x000fe20000010000 */
[----:B------:R-:W-:Y:S01]  /*3a10*/  SEL R19, R0, RZ, P0 ;  /* 0x000000ff00137207 */ /* 0x000fe20000000000 */
[----:B------:R-:W-:Y:S01]  /*3a20*/  FADD.FTZ R0, R27, -R36 ;  /* 0x800000241b007221 */ /* 0x000fe20000010000 */
[C---:B------:R-:W-:Y:S01]  /*3a30*/  LOP3.LUT P1, RZ, R41.reuse, 0xff, RZ, 0xc0, !PT ;  /* 0x000000ff29ff7812 */ /* 0x040fe2000782c0ff */
[----:B------:R-:W-:Y:S01]  /*3a40*/  FADD.FTZ R40, R34, -R33 ;  /* 0x8000002122287221 */ /* 0x000fe20000010000 */
[----:B------:R-:W-:Y:S01]  /*3a50*/  LOP3.LUT P3, RZ, R41, 0xff00, RZ, 0xc0, !PT ;  /* 0x0000ff0029ff7812 */ /* 0x000fe2000786c0ff */
[----:B------:R-:W-:Y:S01]  /*3a60*/  FMUL.FTZ R31, R31, UR4 ;  /* 0x000000041f1f7c20 */ /* 0x000fe20008410000 */
[----:B------:R-:W-:Y:S01]  /*3a70*/  LOP3.LUT P4, RZ, R41, 0xff0000, RZ, 0xc0, !PT ;  /* 0x00ff000029ff7812 */ /* 0x000fe2000788c0ff */
[----:B------:R-:W-:Y:S01]  /*3a80*/  FFMA.FTZ R39, R39, UR12, R78 ;  /* 0x0000000c27277c23 */ /* 0x000fe2000801004e */
[----:B------:R-:W-:Y:S01]  /*3a90*/  ISETP.GE.U32.AND P5, PT, R41, 0x1000000, PT ;  /* 0x010000002900780c */ /* 0x000fe20003fa6070 */
[----:B------:R-:W-:Y:S01]  /*3aa0*/  FADD.FTZ R41, R28, -R37 ;  /* 0x800000251c297221 */ /* 0x000fe20000010000 */
[----:B------:R-:W-:Y:S01]  /*3ab0*/  IADD3 R25, PT, PT, R4, 0x100, RZ ;  /* 0x0000010004197810 */ /* 0x000fe20007ffe0ff */
[----:B------:R-:W-:Y:S01]  /*3ac0*/  FFMA.FTZ R0, R0, UR12, R79 ;  /* 0x0000000c00007c23 */ /* 0x000fe2000801004f */
[----:B------:R-:W-:Y:S01]  /*3ad0*/  IADD3 R27, PT, PT, R4, 0x180, RZ ;  /* 0x00000180041b7810 */ /* 0x000fe20007ffe0ff */
[----:B------:R-:W-:Y:S01]  /*3ae0*/  IMAD.WIDE.U32 R22, R15, 0x10, R148 ;  /* 0x000000100f167825 */ /* 0x000fe200078e0094 */
[----:B------:R-:W-:-:S03]  /*3af0*/  SEL R102, R102, RZ, P6 ;  /* 0x000000ff66667207 */ /* 0x000fc60003000000 */
[----:B------:R-:W-:Y:S01]  /*3b00*/  FFMA.FTZ R41, R41, UR12, R80 ;  /* 0x0000000c29297c23 */ /* 0x000fe20008010050 */
[----:B------:R-:W-:Y:S01]  /*3b10*/  LOP3.LUT P6, RZ, R155, 0xff, RZ, 0xc0, !PT ;  /* 0x000000ff9bff7812 */ /* 0x000fe200078cc0ff */
[----:B------:R-:W-:Y:S01]  /*3b20*/  FFMA.FTZ R38, R38, UR12, R81 ;  /* 0x0000000c26267c23 */ /* 0x000fe20008010051 */
[----:B------:R-:W-:Y:S01]  /*3b30*/  FFMA.FTZ R43, R43, UR12, R82 ;  /* 0x0000000c2b2b7c23 */ /* 0x000fe20008010052 */
[----:B------:R-:W-:Y:S01]  /*3b40*/  FFMA.FTZ R40, R40, UR12, R83 ;  /* 0x0000000c28287c23 */ /* 0x000fe20008010053 */
[----:B------:R-:W-:Y:S01]  /*3b50*/  IMAD.WIDE.U32 R24, R25, 0x10, R148 ;  /* 0x0000001019187825 */ /* 0x000fe200078e0094 */
[----:B------:R-:W-:-:S03]  /*3b60*/  SEL R108, R108, RZ, P6 ;  /* 0x000000ff6c6c7207 */ /* 0x000fc60003000000 */
[----:B------:R-:W-:Y:S01]  /*3b70*/  FMUL.FTZ R20, R31, UR7 ;  /* 0x000000071f147c20 */ /* 0x000fe20008410000 */
[----:B------:R-:W-:Y:S01]  /*3b80*/  IADD3 R37, PT, PT, R4, 0x200, RZ ;  /* 0x0000020004257810 */ /* 0x000fe20007ffe0ff */
[----:B------:R-:W-:-:S04]  /*3b90*/  IMAD.WIDE.U32 R26, R27, 0x10, R148 ;  /* 0x000000101b1a7825 */ /* 0x000fc800078e0094 */
[----:B------:R-:W-:Y:S01]  /*3ba0*/  FMUL.FTZ R39, R39, UR4 ;  /* 0x0000000427277c20 */ /* 0x000fe20008410000 */
[----:B------:R-:W-:Y:S01]  /*3bb0*/  FMUL.FTZ R0, R0, UR4 ;  /* 0x0000000400007c20 */ /* 0x000fe20008410000 */
[----:B------:R-:W-:Y:S01]  /*3bc0*/  LOP3.LUT P6, RZ, R119, 0xff0000, RZ, 0xc0, !PT ;  /* 0x00ff000077ff7812 */ /* 0x000fe200078cc0ff */
[----:B------:R-:W-:Y:S01]  /*3bd0*/  FMUL.FTZ R41, R41, UR4 ;  /* 0x0000000429297c20 */ /* 0x000fe20008410000 */
[----:B------:R-:W-:Y:S01]  /*3be0*/  IADD3 R29, PT, PT, R4, 0x280, RZ ;  /* 0x00000280041d7810 */ /* 0x000fe20007ffe0ff */
[----:B------:R-:W-:Y:S01]  /*3bf0*/  FMUL.FTZ R38, R38, UR4 ;  /* 0x0000000426267c20 */ /* 0x000fe20008410000 */
[----:B------:R-:W-:Y:S01]  /*3c00*/  FMUL.FTZ R43, R43, UR4 ;  /* 0x000000042b2b7c20 */ /* 0x000fe20008410000 */
[----:B------:R-:W-:Y:S01]  /*3c10*/  FMUL.FTZ R40, R40, UR4 ;  /* 0x0000000428287c20 */ /* 0x000fe20008410000 */
[C---:B------:R-:W-:Y:S01]  /*3c20*/  IADD3 R31, PT, PT, R4.reuse, 0x300, RZ ;  /* 0x00000300041f7810 */ /* 0x040fe20007ffe0ff */
[----:B------:R0:W-:Y:S01]  /*3c30*/  STG.E.128 desc[UR14][R22.64], R88 ;  /* 0x0000005816007986 */ /* 0x0001e2000c101d0e */
[----:B------:R-:W-:Y:S01]  /*3c40*/  IADD3 R33, PT, PT, R4, 0x380, RZ ;  /* 0x0000038004217810 */ /* 0x000fe20007ffe0ff */
[----:B------:R-:W-:Y:S01]  /*3c50*/  FMUL.FTZ R0, R0, UR7 ;  /* 0x0000000700007c20 */ /* 0x000fe20008410000 */
[----:B------:R-:W-:Y:S01]  /*3c60*/  SEL R18, R18, RZ, P6 ;  /* 0x000000ff12127207 */ /* 0x000fe20003000000 */
[----:B------:R1:W-:Y:S01]  /*3c70*/  STG.E.128 desc[UR14][R24.64], R92 ;  /* 0x0000005c18007986 */ /* 0x0003e2000c101d0e */
[----:B------:R-:W-:Y:S01]  /*3c80*/  SEL R20, R20, RZ, P1 ;  /* 0x000000ff14147207 */ /* 0x000fe20000800000 */
[--C-:B------:R-:W-:Y:S01]  /*3c90*/  IMAD.WIDE.U32 R36, R37, 0x10, R148.reuse ;  /* 0x0000001025247825 */ /* 0x100fe200078e0094 */
[----:B------:R-:W-:Y:S01]  /*3ca0*/  SEL R21, R21, RZ, P3 ;  /* 0x000000ff15157207 */ /* 0x000fe20001800000 */
[----:B------:R2:W-:Y:S01]  /*3cb0*/  STG.E.128 desc[UR14][R26.64], R96 ;  /* 0x000000601a007986 */ /* 0x0005e2000c101d0e */
[C---:B------:R-:W-:Y:S01]  /*3cc0*/  LOP3.LUT P6, RZ, R42.reuse, 0xff, RZ, 0xc0, !PT ;  /* 0x000000ff2aff7812 */ /* 0x040fe200078cc0ff */
[--C-:B------:R-:W-:Y:S01]  /*3cd0*/  IMAD.WIDE.U32 R28, R29, 0x10, R148.reuse ;  /* 0x000000101d1c7825 */ /* 0x100fe200078e0094 */
[C---:B------:R-:W-:Y:S01]  /*3ce0*/  LOP3.LUT P0, RZ, R42.reuse, 0xff00, RZ, 0xc0, !PT ;  /* 0x0000ff002aff7812 */ /* 0x040fe2000780c0ff */
[----:B------:R3:W-:Y:S01]  /*3cf0*/  STG.E.128 desc[UR14][R36.64], R100 ;  /* 0x0000006424007986 */ /* 0x0007e2000c101d0e */
[C---:B------:R-:W-:Y:S01]  /*3d00*/  LOP3.LUT P1, RZ, R42.reuse, 0xff0000, RZ, 0xc0, !PT ;  /* 0x00ff00002aff7812 */ /* 0x040fe2000782c0ff */
[--C-:B------:R-:W-:Y:S01]  /*3d10*/  IMAD.WIDE.U32 R30, R31, 0x10, R148.reuse ;  /* 0x000000101f1e7825 */ /* 0x100fe200078e0094 */
[----:B------:R-:W-:Y:S01]  /*3d20*/  ISETP.GE.U32.AND P3, PT, R42, 0x1000000, PT ;  /* 0x010000002a00780c */ /* 0x000fe20003f66070 */
[----:B------:R3:W-:Y:S02]  /*3d30*/  STG.E.128 desc[UR14][R28.64], R104 ;  /* 0x000000681c007986 */ /* 0x0007e4000c101d0e */
[----:B0-----:R-:W-:Y:S01]  /*3d40*/  FMUL.FTZ R22, R39, UR7 ;  /* 0x0000000727167c20 */ /* 0x001fe20008410000 */
[--C-:B------:R-:W-:Y:S01]  /*3d50*/  IMAD.WIDE.U32 R32, R33, 0x10, R148.reuse ;  /* 0x0000001021207825 */ /* 0x100fe200078e0094 */
[----:B------:R-:W-:Y:S01]  /*3d60*/  SEL R23, R0, RZ, P5 ;  /* 0x000000ff00177207 */ /* 0x000fe20002800000 */
[----:B------:R3:W-:Y:S02]  /*3d70*/  STG.E.128 desc[UR14][R30.64], R108 ;  /* 0x0000006c1e007986 */ /* 0x0007e4000c101d0e */
[----:B-1----:R-:W-:Y:S01]  /*3d80*/  FMUL.FTZ R24, R41, UR7 ;  /* 0x0000000729187c20 */ /* 0x002fe20008410000 */
[----:B------:R-:W-:Y:S01]  /*3d90*/  FMUL.FTZ R25, R38, UR7 ;  /* 0x0000000726197c20 */ /* 0x000fe20008410000 */
[----:B------:R-:W-:Y:S01]  /*3da0*/  IMAD.WIDE.U32 R34, R3, 0x10, R148 ;  /* 0x0000001003227825 */ /* 0x000fe200078e0094 */
[----:B------:R-:W-:-:S03]  /*3db0*/  SEL R22, R22, RZ, P4 ;  /* 0x000000ff16167207 */ /* 0x000fc60002000000 */
[----:B--2---:R-:W-:Y:S01]  /*3dc0*/  FMUL.FTZ R26, R43, UR7 ;  /* 0x000000072b1a7c20 */ /* 0x004fe20008410000 */
[----:B------:R-:W-:Y:S01]  /*3dd0*/  FMUL.FTZ R27, R40, UR7 ;  /* 0x00000007281b7c20 */ /* 0x000fe20008410000 */
[----:B------:R-:W-:Y:S01]  /*3de0*/  IMAD.WIDE.U32 R2, R2, 0x10, R148 ;  /* 0x0000001002027825 */ /* 0x000fe200078e0094 */
[----:B------:R-:W-:Y:S01]  /*3df0*/  SEL R24, R24, RZ, P6 ;  /* 0x000000ff18187207 */ /* 0x000fe20003000000 */
[----:B------:R3:W-:Y:S01]  /*3e00*/  STG.E.128 desc[UR14][R32.64], R16 ;  /* 0x0000001020007986 */ /* 0x0007e2000c101d0e */
[----:B------:R-:W-:Y:S02]  /*3e10*/  SEL R25, R25, RZ, P0 ;  /* 0x000000ff19197207 */ /* 0x000fe40000000000 */
[----:B------:R-:W-:Y:S01]  /*3e20*/  SEL R26, R26, RZ, P1 ;  /* 0x000000ff1a1a7207 */ /* 0x000fe20000800000 */
[----:B------:R3:W-:Y:S01]  /*3e30*/  STG.E.128 desc[UR14][R34.64], R20 ;  /* 0x0000001422007986 */ /* 0x0007e2000c101d0e */
[----:B------:R-:W-:-:S05]  /*3e40*/  SEL R27, R27, RZ, P3 ;  /* 0x000000ff1b1b7207 */ /* 0x000fca0001800000 */
[----:B------:R3:W-:Y:S01]  /*3e50*/  STG.E.128 desc[UR14][R2.64], R24 ;  /* 0x0000001802007986 */ /* 0x0007e2000c101d0e */
[----:B------:R-:W-:Y:S05]  /*3e60*/  BRA `(.L_x_16565) ;  /* 0x0000003c00447947 */ /* 0x000fea0003800000 */
.L_x_16564:
        /* <DEDUP_REMOVED lines=9> */
[----:B-----5:R-:W-:Y:S01]  /*3f00*/  FFMA.FTZ R85, R85, UR12, R49 ;  /* 0x0000000c55557c23 */ /* 0x020fe20008010031 */
[----:B------:R-:W-:Y:S01]  /*3f10*/  FFMA.FTZ R86, R86, UR12, R50 ;  /* 0x0000000c56567c23 */ /* 0x000fe20008010032 */
[----:B------:R-:W-:Y:S01]  /*3f20*/  FFMA.FTZ R87, R87, UR12, R51 ;  /* 0x0000000c57577c23 */ /* 0x000fe20008010033 */
[----:B------:R-:W-:Y:S01]  /*3f30*/  FFMA.FTZ R84, R0, UR12, R48 ;  /* 0x0000000c00547c23 */ /* 0x000fe20008010030 */
[C---:B------:R-:W-:Y:S01]  /*3f40*/  LOP3.LUT P0, RZ, R218.reuse, 0xff, RZ, 0xc0, !PT ;  /* 0x000000ffdaff7812 */ /* 0x040fe2000780c0ff */
[----:B------:R-:W1:Y:S01]  /*3f50*/  LDC.64 R148, c[0x0][0x468] ;  /* 0x00011a00ff947b82 */ /* 0x000e620000000a00 */
[C---:B------:R-:W-:Y:S01]  /*3f60*/  LOP3.LUT P1, RZ, R218.reuse, 0xff00, RZ, 0xc0, !PT ;  /* 0x0000ff00daff7812 */ /* 0x040fe2000782c0ff */
[--C-:B------:R-:W-:Y:S01]  /*3f70*/  FFMA.FTZ R0, R143, UR5, R154.reuse ;  /* 0x000000058f007c23 */ /* 0x100fe2000801009a */
[----:B------:R-:W-:Y:S01]  /*3f80*/  LOP3.LUT P3, RZ, R218, 0xff0000, RZ, 0xc0, !PT ;  /* 0x00ff0000daff7812 */ /* 0x000fe2000786c0ff */
[----:B------:R-:W-:Y:S01]  /*3f90*/  FFMA.FTZ R91, R144, UR5, R154 ;  /* 0x00000005905b7c23 */ /* 0x000fe2000801009a */
[----:B------:R-:W-:Y:S01]  /*3fa0*/  ISETP.GE.U32.AND P4, PT, R218, 0x1000000, PT ;  /* 0x01000000da00780c */ /* 0x000fe20003f86070 */
[----:B------:R-:W-:Y:S01]  /*3fb0*/  FADD.FTZ R145, R145, -R0 ;  /* 0x8000000091917221 */ /* 0x000fe20000010000 */
[--C-:B------:R-:W-:Y:S01]  /*3fc0*/  FFMA.FTZ R0, R139, UR5, R154.reuse ;  /* 0x000000058b007c23 */ /* 0x100fe2000801009a */
[----:B------:R-:W-:Y:S01]  /*3fd0*/  FADD.FTZ R146, R146, -R91 ;  /* 0x8000005b92927221 */ /* 0x000fe20000010000 */
[--C-:B------:R-:W-:Y:S01]  /*3fe0*/  FFMA.FTZ R91, R140, UR5, R154.reuse ;  /* 0x000000058c5b7c23 */ /* 0x100fe2000801009a */
[----:B------:R-:W-:Y:S01]  /*3ff0*/  FFMA.FTZ R92, R137, UR5, R154 ;  /* 0x00000005895c7c23 */ /* 0x000fe2000801009a */
[----:B------:R-:W-:Y:S01]  /*4000*/  FADD.FTZ R141, R141, -R0 ;  /* 0x800000008d8d7221 */ /* 0x000fe20000010000 */
[--C-:B------:R-:W-:Y:S01]  /*4010*/  FFMA.FTZ R101, R101, UR5, R154.reuse ;  /* 0x0000000565657c23 */ /* 0x100fe2000801009a */
[----:B------:R-:W-:Y:S01]  /*4020*/  FADD.FTZ R142, R142, -R91 ;  /* 0x8000005b8e8e7221 */ /* 0x000fe20000010000 */
[----:B------:R-:W-:Y:S01]  /*4030*/  FFMA.FTZ R91, R136, UR5, R154 ;  /* 0x00000005885b7c23 */ /* 0x000fe2000801009a */
[----:B------:R-:W-:Y:S01]  /*4040*/  FADD.FTZ R92, R135, -R92 ;  /* 0x8000005c875c7221 */ /* 0x000fe20000010000 */
[----:B0-----:R-:W-:-:S04]  /*4050*/  IMAD.WIDE.U32 R88, R4, 0x10, R150 ;  /* 0x0000001004587825 */ /* 0x001fc800078e0096 */
[----:B------:R-:W-:Y:S01]  /*4060*/  FFMA.FTZ R100, R100, UR5, R154 ;  /* 0x0000000564647c23 */ /* 0x000fe2000801009a */
[----:B------:R-:W-:Y:S01]  /*4070*/  FADD.FTZ R91, R138, -R91 ;  /* 0x8000005b8a5b7221 */ /* 0x000fe20000010000 */
[----:B------:R-:W-:Y:S01]  /*4080*/  FADD.FTZ R130, R130, -R101 ;  /* 0x8000006582827221 */ /* 0x000fe20000010000 */
[----:B------:R-:W-:Y:S01]  /*4090*/  LOP3.LUT P6, RZ, R158, 0xff0000, RZ, 0xc0, !PT ;  /* 0x00ff00009eff7812 */ /* 0x000fe200078cc0ff */
[----:B------:R0:W-:Y:S01]  /*40a0*/  STG.E.128 desc[UR14][R88.64], R84 ;  /* 0x0000005458007986 */ /* 0x0001e2000c101d0e */
[----:B------:R-:W-:Y:S01]  /*40b0*/  FADD.FTZ R129, R129, -R100 ;  /* 0x8000006481817221 */ /* 0x000fe20000010000 */
[----:B------:R-:W-:Y:S01]  /*40c0*/  FFMA.FTZ R97, R130, UR12, R61 ;  /* 0x0000000c82617c23 */ /* 0x000fe2000801003d */
[--C-:B------:R-:W-:Y:S01]  /*40d0*/  FFMA.FTZ R108, R108, UR5, R154.reuse ;  /* 0x000000056c6c7c23 */ /* 0x100fe2000801009a */
[----:B------:R-:W-:Y:S01]  /*40e0*/  FFMA.FTZ R109, R109, UR5, R154 ;  /* 0x000000056d6d7c23 */ /* 0x000fe2000801009a */
[----:B------:R-:W-:Y:S01]  /*40f0*/  FFMA.FTZ R96, R129, UR12, R60 ;  /* 0x0000000c81607c23 */ /* 0x000fe2000801003c */
[----:B------:R-:W-:Y:S01]  /*4100*/  FMUL.FTZ R99, R97, UR4 ;  /* 0x0000000461637c20 */ /* 0x000fe20008410000 */
[----:B------:R-:W-:Y:S01]  /*4110*/  FADD.FTZ R127, R127, -R108 ;  /* 0x8000006c7f7f7221 */ /* 0x000fe20000010000 */
[----:B------:R-:W-:Y:S01]  /*4120*/  FADD.FTZ R128, R128, -R109 ;  /* 0x8000006d80807221 */ /* 0x000fe20000010000 */
[----:B------:R-:W-:Y:S01]  /*4130*/  FMUL.FTZ R98, R96, UR4 ;  /* 0x0000000460627c20 */ /* 0x000fe20008410000 */
[----:B------:R-:W-:Y:S01]  /*4140*/  FMUL.FTZ R99, R99, UR7 ;  /* 0x0000000763637c20 */ /* 0x000fe20008410000 */
[--C-:B------:R-:W-:Y:S01]  /*4150*/  FFMA.FTZ R106, R106, UR5, R154.reuse ;  /* 0x000000056a6a7c23 */ /* 0x100fe2000801009a */
[--C-:B------:R-:W-:Y:S01]  /*4160*/  FFMA.FTZ R110, R110, UR5, R154.reuse ;  /* 0x000000056e6e7c23 */ /* 0x100fe2000801009a */
[----:B------:R-:W-:Y:S01]  /*4170*/  FMUL.FTZ R98, R98, UR7 ;  /* 0x0000000762627c20 */ /* 0x000fe20008410000 */
[----:B------:R-:W-:Y:S01]  /*4180*/  FFMA.FTZ R123, R123, UR5, R154 ;  /* 0x000000057b7b7c23 */ /* 0x000fe2000801009a */
[----:B------:R-:W-:Y:S01]  /*4190*/  LOP3.LUT P5, RZ, R158, 0xff00, RZ, 0xc0, !PT ;  /* 0x0000ff009eff7812 */ /* 0x000fe200078ac0ff */
[----:B------:R-:W-:Y:S01]  /*41a0*/  FADD.FTZ R110, R111, -R110 ;  /* 0x8000006e6f6e7221 */ /* 0x000fe20000010000 */
        /* <DEDUP_REMOVED lines=9> */
[----:B-1----:R-:W-:Y:S01]  /*4240*/  IMAD.WIDE.U32 R88, R4, 0x10, R148 ;  /* 0x0000001004587825 */ /* 0x002fe200078e0094 */
[----:B------:R-:W-:-:S03]  /*4250*/  SEL R84, R84, RZ, P0 ;  /* 0x000000ff54547207 */ /* 0x000fc60000000000 */
[----:B------:R-:W-:Y:S01]  /*4260*/  FADD.FTZ R43, R43, -R24 ;  /* 0x800000182b2b7221 */ /* 0x000fe20000010000 */
[----:B------:R-:W-:Y:S01]  /*4270*/  SEL R85, R85, RZ, P1 ;  /* 0x000000ff55557207 */ /* 0x000fe20000800000 */
[--C-:B------:R-:W-:Y:S01]  /*4280*/  FFMA.FTZ R31, R31, UR5, R154.reuse ;  /* 0x000000051f1f7c23 */ /* 0x100fe2000801009a */
[----:B------:R-:W-:Y:S01]  /*4290*/  SEL R86, R86, RZ, P3 ;  /* 0x000000ff56567207 */ /* 0x000fe20001800000 */
[----:B------:R-:W-:Y:S01]  /*42a0*/  FFMA.FTZ R24, R33, UR5, R154 ;  /* 0x0000000521187c23 */ /* 0x000fe2000801009a */
[----:B------:R-:W-:Y:S01]  /*42b0*/  SEL R87, R87, RZ, P4 ;  /* 0x000000ff57577207 */ /* 0x000fe20002000000 */
[----:B------:R-:W-:Y:S01]  /*42c0*/  FADD.FTZ R31, R22, -R31 ;  /* 0x8000001f161f7221 */ /* 0x000fe20000010000 */
[----:B------:R-:W-:Y:S01]  /*42d0*/  LOP3.LUT P4, RZ, R158, 0xff, RZ, 0xc0, !PT ;  /* 0x000000ff9eff7812 */ /* 0x000fe2000788c0ff */
[----:B------:R-:W-:Y:S01]  /*42e0*/  FADD.FTZ R24, R23, -R24 ;  /* 0x8000001817187221 */ /* 0x000fe20000010000 */
[C---:B------:R-:W-:Y:S01]  /*42f0*/  LOP3.LUT P1, RZ, R181.reuse, 0xff, RZ, 0xc0, !PT ;  /* 0x000000ffb5ff7812 */ /* 0x040fe2000782c0ff */
[----:B------:R0:W-:Y:S01]  /*4300*/  STG.E.128 desc[UR14][R88.64], R84 ;  /* 0x0000005458007986 */ /* 0x0001e2000c101d0e */
[----:B------:R-:W-:Y:S01]  /*4310*/  LOP3.LUT P3, RZ, R181, 0xff00, RZ, 0xc0, !PT ;  /* 0x0000ff00b5ff7812 */ /* 0x000fe2000786c0ff */
[--C-:B------:R-:W-:Y:S01]  /*4320*/  FFMA.FTZ R23, R38, UR5, R154.reuse ;  /* 0x0000000526177c23 */ /* 0x100fe2000801009a */
[----:B------:R-:W-:Y:S01]  /*4330*/  ISETP.GE.U32.AND P0, PT, R158, 0x1000000, PT ;  /* 0x010000009e00780c */ /* 0x000fe20003f06070 */
[--C-:B------:R-:W-:Y:S01]  /*4340*/  FFMA.FTZ R39, R39, UR5, R154.reuse ;  /* 0x0000000527277c23 */ /* 0x100fe2000801009a */
[----:B------:R-:W-:Y:S01]  /*4350*/  IADD3 R137, PT, PT, R4, 0x200, RZ ;  /* 0x0000020004897810 */ /* 0x000fe20007ffe0ff */
[----:B------:R-:W-:Y:S01]  /*4360*/  FFMA.FTZ R135, R40, UR5, R154 ;  /* 0x0000000528877c23 */ /* 0x000fe2000801009a */
[----:B------:R-:W-:-:S02]  /*4370*/  IADD3 R33, PT, PT, R4, 0x280, RZ ;  /* 0x0000028004217810 */ /* 0x000fc40007ffe0ff */
[----:B------:R-:W-:Y:S01]  /*4380*/  IADD3 R139, PT, PT, R4, 0x380, RZ ;  /* 0x00000380048b7810 */ /* 0x000fe20007ffe0ff */
[----:B------:R-:W-:Y:S01]  /*4390*/  FADD.FTZ R135, R34, -R135 ;  /* 0x8000008722877221 */ /* 0x000fe20000010000 */
[----:B0-----:R-:W-:Y:S01]  /*43a0*/  FFMA.FTZ R84, R145, UR12, R52 ;  /* 0x0000000c91547c23 */ /* 0x001fe20008010034 */
[----:B------:R-:W-:Y:S01]  /*43b0*/  FFMA.FTZ R85, R146, UR12, R53 ;  /* 0x0000000c92557c23 */ /* 0x000fe20008010035 */
[----:B------:R-:W-:Y:S01]  /*43c0*/  FFMA.FTZ R86, R141, UR12, R54 ;  /* 0x0000000c8d567c23 */ /* 0x000fe20008010036 */
[----:B------:R-:W-:Y:S01]  /*43d0*/  FFMA.FTZ R87, R142, UR12, R55 ;  /* 0x0000000c8e577c23 */ /* 0x000fe20008010037 */
[----:B------:R-:W-:-:S04]  /*43e0*/  IMAD.WIDE.U32 R88, R15, 0x10, R150 ;  /* 0x000000100f587825 */ /* 0x000fc800078e0096 */
[----:B------:R-:W-:Y:S01]  /*43f0*/  FMUL.FTZ R0, R84, UR4 ;  /* 0x0000000454007c20 */ /* 0x000fe20008410000 */
[----:B------:R-:W-:-:S03]  /*4400*/  FMUL.FTZ R90, R85, UR4 ;  /* 0x00000004555a7c20 */ /* 0x000fc60008410000 */
[----:B------:R-:W-:Y:S01]  /*4410*/  FMUL.FTZ R0, R0, UR7 ;  /* 0x0000000700007c20 */ /* 0x000fe20008410000 */
[----:B------:R0:W-:Y:S02]  /*4420*/  STG.E.128 desc[UR14][R88.64], R84 ;  /* 0x0000005458007986 */ /* 0x0001e4000c101d0e */
[----:B0-----:R-:W-:Y:S02]  /*4430*/  FFMA.FTZ R88, R91, UR12, R56 ;  /* 0x0000000c5b587c23 */ /* 0x001fe40008010038 */
[----:B------:R-:W-:Y:S01]  /*4440*/  SEL R84, R0, RZ, P4 ;  /* 0x000000ff00547207 */ /* 0x000fe20002000000 */
[----:B------:R-:W-:Y:S01]  /*4450*/  FFMA.FTZ R89, R92, UR12, R57 ;  /* 0x0000000c5c597c23 */ /* 0x000fe20008010039 */
[----:B------:R-:W-:Y:S01]  /*4460*/  FMUL.FTZ R85, R90, UR7 ;  /* 0x000000075a557c20 */ /* 0x000fe20008410000 */
[----:B------:R-:W-:Y:S01]  /*4470*/  FMUL.FTZ R0, R88, UR4 ;  /* 0x0000000458007c20 */ /* 0x000fe20008410000 */
        /* <DEDUP_REMOVED lines=8> */
[----:B------:R-:W-:Y:S01]  /*4500*/  SEL R92, R0, RZ, P1 ;  /* 0x000000ff005c7207 */ /* 0x000fe20000800000 */
[----:B------:R-:W-:Y:S01]  /*4510*/  FFMA.FTZ R0, R131, UR5, R154 ;  /* 0x0000000583007c23 */ /* 0x000fe2000801009a */
[----:B------:R-:W-:Y:S01]  /*4520*/  SEL R93, R90, RZ, P3 ;  /* 0x000000ff5a5d7207 */ /* 0x000fe20001800000 */
[----:B------:R-:W-:Y:S01]  /*4530*/  FFMA.FTZ R90, R91, UR12, R58 ;  /* 0x0000000c5b5a7c23 */ /* 0x000fe2000801003a */
[----:B------:R-:W-:Y:S01]  /*4540*/  FMUL.FTZ R86, R86, UR7 ;  /* 0x0000000756567c20 */ /* 0x000fe20008410000 */
[----:B------:R-:W-:Y:S01]  /*4550*/  FADD.FTZ R0, R133, -R0 ;  /* 0x8000000085007221 */ /* 0x000fe20000010000 */
[----:B------:R-:W-:Y:S01]  /*4560*/  LOP3.LUT P4, RZ, R181, 0xff0000, RZ, 0xc0, !PT ;  /* 0x00ff0000b5ff7812 */ /* 0x000fe2000788c0ff */
[----:B------:R-:W-:Y:S01]  /*4570*/  FFMA.FTZ R134, R35, UR5, R154 ;  /* 0x0000000523867c23 */ /* 0x000fe2000801009a */
[----:B------:R-:W-:Y:S01]  /*4580*/  SEL R87, R87, RZ, P0 ;  /* 0x000000ff57577207 */ /* 0x000fe20000000000 */
[----:B------:R-:W-:Y:S01]  /*4590*/  FFMA.FTZ R91, R0, UR12, R59 ;  /* 0x0000000c005b7c23 */ /* 0x000fe2000801003b */
[----:B------:R-:W-:Y:S01]  /*45a0*/  FMUL.FTZ R0, R90, UR4 ;  /* 0x000000045a007c20 */ /* 0x000fe20008410000 */
[----:B------:R-:W-:Y:S01]  /*45b0*/  SEL R86, R86, RZ, P6 ;  /* 0x000000ff56567207 */ /* 0x000fe20003000000 */
[----:B------:R-:W-:Y:S01]  /*45c0*/  FADD.FTZ R134, R25, -R134 ;  /* 0x8000008619867221 */ /* 0x000fe20000010000 */
[----:B------:R-:W-:Y:S01]  /*45d0*/  FMUL.FTZ R94, R91, UR4 ;  /* 0x000000045b5e7c20 */ /* 0x000fe20008410000 */
[----:B------:R-:W-:Y:S01]  /*45e0*/  FMUL.FTZ R0, R0, UR7 ;  /* 0x0000000700007c20 */ /* 0x000fe20008410000 */
[----:B------:R-:W-:-:S02]  /*45f0*/  LOP3.LUT P0, RZ, R163, 0xff00, RZ, 0xc0, !PT ;  /* 0x0000ff00a3ff7812 */ /* 0x000fc4000780c0ff */
[----:B------:R-:W-:Y:S01]  /*4600*/  FMUL.FTZ R95, R94, UR7 ;  /* 0x000000075e5f7c20 */ /* 0x000fe20008410000 */
[----:B------:R-:W-:Y:S02]  /*4610*/  LOP3.LUT P6, RZ, R163, 0xff, RZ, 0xc0, !PT ;  /* 0x000000ffa3ff7812 */ /* 0x000fe400078cc0ff */
[----:B------:R-:W-:Y:S01]  /*4620*/  SEL R94, R0, RZ, P4 ;  /* 0x000000ff005e7207 */ /* 0x000fe20002000000 */
[--C-:B------:R-:W-:Y:S01]  /*4630*/  FFMA.FTZ R0, R103, UR5, R154.reuse ;  /* 0x0000000567007c23 */ /* 0x100fe2000801009a */
[----:B------:R-:W-:Y:S01]  /*4640*/  SEL R101, R99, RZ, P0 ;  /* 0x000000ff63657207 */ /* 0x000fe20000000000 */
[----:B------:R-:W-:Y:S01]  /*4650*/  FFMA.FTZ R99, R102, UR5, R154 ;  /* 0x0000000566637c23 */ /* 0x000fe2000801009a */
[----:B------:R-:W-:Y:S01]  /*4660*/  SEL R100, R98, RZ, P6 ;  /* 0x000000ff62647207 */ /* 0x000fe20003000000 */
[----:B------:R-:W-:Y:S01]  /*4670*/  FADD.FTZ R0, R105, -R0 ;  /* 0x8000000069007221 */ /* 0x000fe20000010000 */
[----:B------:R-:W-:Y:S01]  /*4680*/  FFMA.FTZ R98, R127, UR12, R62 ;  /* 0x0000000c7f627c23 */ /* 0x000fe2000801003e */
[----:B------:R-:W-:Y:S01]  /*4690*/  FADD.FTZ R103, R104, -R99 ;  /* 0x8000006368677221 */ /* 0x000fe20000010000 */
[----:B------:R-:W-:Y:S01]  /*46a0*/  FFMA.FTZ R99, R128, UR12, R63 ;  /* 0x0000000c80637c23 */ /* 0x000fe2000801003f */
[----:B------:R-:W-:Y:S01]  /*46b0*/  FFMA.FTZ R105, R0, UR12, R65 ;  /* 0x0000000c00697c23 */ /* 0x000fe20008010041 */
[----:B------:R-:W-:Y:S01]  /*46c0*/  FMUL.FTZ R0, R98, UR4 ;  /* 0x0000000462007c20 */ /* 0x000fe20008410000 */
[----:B------:R-:W-:Y:S01]  /*46d0*/  LOP3.LUT P1, RZ, R163, 0xff0000, RZ, 0xc0, !PT ;  /* 0x00ff0000a3ff7812 */ /* 0x000fe2000782c0ff */
[----:B------:R-:W-:Y:S01]  /*46e0*/  FMUL.FTZ R102, R99, UR4 ;  /* 0x0000000463667c20 */ /* 0x000fe20008410000 */
[----:B------:R-:W-:Y:S01]  /*46f0*/  FFMA.FTZ R104, R103, UR12, R64 ;  /* 0x0000000c67687c23 */ /* 0x000fe20008010040 */
[----:B------:R-:W-:Y:S01]  /*4700*/  FMUL.FTZ R0, R0, UR7 ;  /* 0x0000000700007c20 */ /* 0x000fe20008410000 */
[--C-:B------:R-:W-:Y:S01]  /*4710*/  FFMA.FTZ R127, R112, UR5, R154.reuse ;  /* 0x00000005707f7c23 */ /* 0x100fe2000801009a */
[----:B------:R-:W-:Y:S01]  /*4720*/  FMUL.FTZ R103, R102, UR7 ;  /* 0x0000000766677c20 */ /* 0x000fe20008410000 */
[----:B------:R-:W-:Y:S01]  /*4730*/  LOP3.LUT P6, RZ, R157, 0xff0000, RZ, 0xc0, !PT ;  /* 0x00ff00009dff7812 */ /* 0x000fe200078cc0ff */
[----:B------:R-:W-:Y:S01]  /*4740*/  FMUL.FTZ R108, R104, UR4 ;  /* 0x00000004686c7c20 */ /* 0x000fe20008410000 */
[----:B------:R-:W-:Y:S01]  /*4750*/  SEL R102, R0, RZ, P1 ;  /* 0x000000ff00667207 */ /* 0x000fe20000800000 */
[--C-:B------:R-:W-:Y:S01]  /*4760*/  FFMA.FTZ R0, R113, UR5, R154.reuse ;  /* 0x0000000571007c23 */ /* 0x100fe2000801009a */
[----:B------:R-:W-:Y:S01]  /*4770*/  FFMA.FTZ R113, R120, UR5, R154 ;  /* 0x0000000578717c23 */ /* 0x000fe2000801009a */
[----:B------:R-:W-:Y:S01]  /*4780*/  FADD.FTZ R127, R114, -R127 ;  /* 0x8000007f727f7221 */ /* 0x000fe20000010000 */
[----:B------:R-:W-:Y:S01]  /*4790*/  FMUL.FTZ R108, R108, UR7 ;  /* 0x000000076c6c7c20 */ /* 0x000fe20008410000 */
        /* <DEDUP_REMOVED lines=10> */
[----:B------:R-:W-:Y:S01]  /*4840*/  FADD.FTZ R126, R124, -R123 ;  /* 0x8000007b7c7e7221 */ /* 0x000fe20000010000 */
[----:B------:R-:W-:Y:S01]  /*4850*/  LOP3.LUT P4, RZ, R157, 0xff, RZ, 0xc0, !PT ;  /* 0x000000ff9dff7812 */ /* 0x000fe2000788c0ff */
[----:B------:R-:W-:Y:S01]  /*4860*/  FMUL.FTZ R0, R0, UR7 ;  /* 0x0000000700007c20 */ /* 0x000fe20008410000 */
[----:B------:R-:W-:Y:S01]  /*4870*/  FMUL.FTZ R111, R110, UR7 ;  /* 0x000000076e6f7c20 */ /* 0x000fe20008410000 */
[----:B------:R-:W-:Y:S01]  /*4880*/  SEL R85, R85, RZ, P5 ;  /* 0x000000ff55557207 */ /* 0x000fe20002800000 */
[----:B------:R-:W-:Y:S01]  /*4890*/  FMUL.FTZ R109, R105, UR4 ;  /* 0x00000004696d7c20 */ /* 0x000fe20008410000 */
[----:B------:R-:W-:Y:S01]  /*48a0*/  ISETP.GE.U32.AND P5, PT, R181, 0x1000000, PT ;  /* 0x01000000b500780c */ /* 0x000fe20003fa6070 */
[--C-:B------:R-:W-:Y:S01]  /*48b0*/  FFMA.FTZ R127, R117, UR5, R154.reuse ;  /* 0x00000005757f7c23 */ /* 0x100fe2000801009a */
[----:B------:R-:W-:Y:S01]  /*48c0*/  SEL R110, R0, RZ, P6 ;  /* 0x000000ff006e7207 */ /* 0x000fe20003000000 */
[--C-:B------:R-:W-:Y:S01]  /*48d0*/  FFMA.FTZ R0, R125, UR5, R154.reuse ;  /* 0x000000057d007c23 */ /* 0x100fe2000801009a */
[----:B------:R-:W-:Y:S01]  /*48e0*/  FFMA.FTZ R125, R116, UR5, R154 ;  /* 0x00000005747d7c23 */ /* 0x000fe2000801009a */
[----:B------:R-:W-:Y:S01]  /*48f0*/  FFMA.FTZ R117, R126, UR12, R73 ;  /* 0x0000000c7e757c23 */ /* 0x000fe20008010049 */
[----:B------:R-:W-:Y:S01]  /*4900*/  SEL R108, R108, RZ, P4 ;  /* 0x000000ff6c6c7207 */ /* 0x000fe20002000000 */
[----:B------:R-:W-:Y:S01]  /*4910*/  FADD.FTZ R0, R115, -R0 ;  /* 0x8000000073007221 */ /* 0x000fe20000010000 */
[----:B------:R-:W-:Y:S01]  /*4920*/  FADD.FTZ R125, R122, -R125 ;  /* 0x8000007d7a7d7221 */ /* 0x000fe20000010000 */
[----:B------:R-:W-:Y:S01]  /*4930*/  LOP3.LUT P4, RZ, R156, 0xff0000, RZ, 0xc0, !PT ;  /* 0x00ff00009cff7812 */ /* 0x000fe2000788c0ff */
[----:B------:R-:W-:Y:S01]  /*4940*/  FMUL.FTZ R109, R109, UR7 ;  /* 0x000000076d6d7c20 */ /* 0x000fe20008410000 */
[----:B------:R-:W-:Y:S01]  /*4950*/  FFMA.FTZ R115, R0, UR12, R71 ;  /* 0x0000000c00737c23 */ /* 0x000fe20008010047 */
[----:B------:R-:W-:Y:S01]  /*4960*/  FMUL.FTZ R0, R114, UR4 ;  /* 0x0000000472007c20 */ /* 0x000fe20008410000 */
[----:B------:R-:W-:Y:S01]  /*4970*/  FFMA.FTZ R116, R125, UR12, R72 ;  /* 0x0000000c7d747c23 */ /* 0x000fe20008010048 */
[----:B------:R-:W-:Y:S01]  /*4980*/  SEL R95, R95, RZ, P5 ;  /* 0x000000ff5f5f7207 */ /* 0x000fe20002800000 */
[----:B------:R-:W-:Y:S01]  /*4990*/  FMUL.FTZ R122, R115, UR4 ;  /* 0x00000004737a7c20 */ /* 0x000fe20008410000 */
[----:B------:R-:W-:Y:S01]  /*49a0*/  FMUL.FTZ R0, R0, UR7 ;  /* 0x0000000700007c20 */ /* 0x000fe20008410000 */
[C---:B------:R-:W-:Y:S01]  /*49b0*/  LOP3.LUT P5, RZ, R157.reuse, 0xff00, RZ, 0xc0, !PT ;  /* 0x0000ff009dff7812 */ /* 0x040fe200078ac0ff */
[----:B------:R-:W-:Y:S01]  /*49c0*/  FMUL.FTZ R124, R116, UR4 ;  /* 0x00000004747c7c20 */ /* 0x000fe20008410000 */
[----:B------:R-:W-:Y:S01]  /*49d0*/  ISETP.GE.U32.AND P0, PT, R157, 0x1000000, PT ;  /* 0x010000009d00780c */ /* 0x000fe20003f06070 */
[----:B------:R-:W-:Y:S01]  /*49e0*/  FMUL.FTZ R125, R117, UR4 ;  /* 0x00000004757d7c20 */ /* 0x000fe20008410000 */
[----:B------:R-:W-:Y:S01]  /*49f0*/  FMUL.FTZ R123, R122, UR7 ;  /* 0x000000077a7b7c20 */ /* 0x000fe20008410000 */
[----:B------:R-:W-:Y:S01]  /*4a00*/  SEL R122, R0, RZ, P4 ;  /* 0x000000ff007a7207 */ /* 0x000fe20002000000 */
[--C-:B------:R-:W-:Y:S01]  /*4a10*/  FFMA.FTZ R0, R17, UR5, R154.reuse ;  /* 0x0000000511007c23 */ /* 0x100fe2000801009a */
[----:B------:R-:W-:Y:S01]  /*4a20*/  SEL R109, R109, RZ, P5 ;  /* 0x000000ff6d6d7207 */ /* 0x000fe20002800000 */
[----:B------:R-:W-:Y:S01]  /*4a30*/  FMUL.FTZ R124, R124, UR7 ;  /* 0x000000077c7c7c20 */ /* 0x000fe20008410000 */
[----:B------:R-:W-:Y:S01]  /*4a40*/  SEL R111, R111, RZ, P0 ;  /* 0x000000ff6f6f7207 */ /* 0x000fe20000000000 */
[----:B------:R-:W-:Y:S01]  /*4a50*/  FMUL.FTZ R125, R125, UR7 ;  /* 0x000000077d7d7c20 */ /* 0x000fe20008410000 */
[----:B------:R-:W-:Y:S01]  /*4a60*/  ISETP.GE.U32.AND P5, PT, R156, 0x1000000, PT ;  /* 0x010000009c00780c */ /* 0x000fe20003fa6070 */
[----:B------:R-:W-:Y:S01]  /*4a70*/  FFMA.FTZ R17, R118, UR5, R154 ;  /* 0x0000000576117c23 */ /* 0x000fe2000801009a */
[----:B------:R-:W-:Y:S01]  /*4a80*/  LOP3.LUT P6, RZ, R155, 0xff, RZ, 0xc0, !PT ;  /* 0x000000ff9bff7812 */ /* 0x000fe200078cc0ff */
[----:B------:R-:W-:Y:S01]  /*4a90*/  FADD.FTZ R0, R19, -R0 ;  /* 0x8000000013007221 */ /* 0x000fe20000010000 */
[----:B------:R-:W-:Y:S01]  /*4aa0*/  LOP3.LUT P0, RZ, R155, 0xff00, RZ, 0xc0, !PT ;  /* 0x0000ff009bff7812 */ /* 0x000fe2000780c0ff */
[----:B------:R-:W-:Y:S01]  /*4ab0*/  FADD.FTZ R26, R26, -R17 ;  /* 0x800000111a1a7221 */ /* 0x000fe20000010000 */
[----:B------:R-:W-:Y:S01]  /*4ac0*/  SEL R123, R123, RZ, P5 ;  /* 0x000000ff7b7b7207 */ /* 0x000fe20002800000 */
[----:B------:R-:W-:Y:S01]  /*4ad0*/  FMUL.FTZ R121, R113, UR4 ;  /* 0x0000000471797c20 */ /* 0x000fe20008410000 */
[----:B------:R-:W-:Y:S01]  /*4ae0*/  SEL R124, R124, RZ, P6 ;  /* 0x000000ff7c7c7207 */ /* 0x000fe20003000000 */
[----:B------:R-:W-:Y:S01]  /*4af0*/  FADD.FTZ R127, R16, -R127 ;  /* 0x8000007f107f7221 */ /* 0x000fe20000010000 */
[----:B------:R-:W-:Y:S01]  /*4b00*/  SEL R125, R125, RZ, P0 ;  /* 0x000000ff7d7d7207 */ /* 0x000fe20000000000 */
[----:B------:R-:W-:Y:S01]  /*4b10*/  FFMA.FTZ R128, R43, UR12, R44 ;  /* 0x0000000c2b807c23 */ /* 0x000fe2000801002c */
[----:B------:R-:W-:Y:S01]  /*4b20*/  ISETP.GE.U32.AND P3, PT, R163, 0x1000000, PT ;  /* 0x01000000a300780c */ /* 0x000fe20003f66070 */
[----:B------:R-:W-:Y:S01]  /*4b30*/  FFMA.FTZ R129, R26, UR12, R45 ;  /* 0x0000000c1a817c23 */ /* 0x000fe2000801002d */
[C---:B------:R-:W-:Y:S01]  /*4b40*/  LOP3.LUT P4, RZ, R119.reuse, 0xff, RZ, 0xc0, !PT ;  /* 0x000000ff77ff7812 */ /* 0x040fe2000788c0ff */
[----:B------:R-:W-:Y:S01]  /*4b50*/  FMUL.FTZ R120, R112, UR4 ;  /* 0x0000000470787c20 */ /* 0x000fe20008410000 */
[----:B------:R-:W-:Y:S01]  /*4b60*/  LOP3.LUT P5, RZ, R119, 0xff00, RZ, 0xc0, !PT ;  /* 0x0000ff0077ff7812 */ /* 0x000fe200078ac0ff */
[----:B------:R-:W-:Y:S01]  /*4b70*/  FMUL.FTZ R121, R121, UR7 ;  /* 0x0000000779797c20 */ /* 0x000fe20008410000 */
[----:B------:R-:W-:Y:S01]  /*4b80*/  LOP3.LUT P6, RZ, R119, 0xff0000, RZ, 0xc0, !PT ;  /* 0x00ff000077ff7812 */ /* 0x000fe200078cc0ff */
[----:B------:R-:W-:Y:S01]  /*4b90*/  FFMA.FTZ R118, R127, UR12, R74 ;  /* 0x0000000c7f767c23 */ /* 0x000fe2000801004a */
[----:B------:R-:W-:Y:S01]  /*4ba0*/  ISETP.GE.U32.AND P0, PT, R119, 0x1000000, PT ;  /* 0x010000007700780c */ /* 0x000fe20003f06070 */
[----:B------:R-:W-:Y:S01]  /*4bb0*/  FFMA.FTZ R119, R0, UR12, R75 ;  /* 0x0000000c00777c23 */ /* 0x000fe2000801004b */
[----:B------:R-:W-:Y:S01]  /*4bc0*/  SEL R103, R103, RZ, P3 ;  /* 0x000000ff67677207 */ /* 0x000fe20001800000 */
[----:B------:R-:W-:Y:S01]  /*4bd0*/  FMUL.FTZ R17, R128, UR4 ;  /* 0x0000000480117c20 */ /* 0x000fe20008410000 */
[----:B------:R-:W-:Y:S01]  /*4be0*/  LOP3.LUT P3, RZ, R156, 0xff00, RZ, 0xc0, !PT ;  /* 0x0000ff009cff7812 */ /* 0x000fe2000786c0ff */
[----:B------:R-:W-:Y:S01]  /*4bf0*/  FMUL.FTZ R16, R119, UR4 ;  /* 0x0000000477107c20 */ /* 0x000fe20008410000 */
        /* <DEDUP_REMOVED lines=8> */
[----:B------:R-:W-:Y:S01]  /*4c80*/  FMUL.FTZ R19, R19, UR7 ;  /* 0x0000000713137c20 */ /* 0x000fe20008410000 */
[----:B------:R-:W-:Y:S01]  /*4c90*/  SEL R120, R120, RZ, P1 ;  /* 0x000000ff78787207 */ /* 0x000fe20000800000 */
[----:B------:R-:W-:Y:S01]  /*4ca0*/  FMUL.FTZ R0, R0, UR7 ;  /* 0x0000000700007c20 */ /* 0x000fe20008410000 */
[----:B------:R-:W-:-:S02]  /*4cb0*/  LOP3.LUT P1, RZ, R155, 0xff0000, RZ, 0xc0, !PT ;  /* 0x00ff00009bff7812 */ /* 0x000fc4000782c0ff */
[----:B------:R-:W-:Y:S02]  /*4cc0*/  SEL R127, R16, RZ, P3 ;  /* 0x000000ff107f7207 */ /* 0x000fe40001800000 */
[----:B------:R-:W-:Y:S02]  /*4cd0*/  SEL R16, R17, RZ, P4 ;  /* 0x000000ff11107207 */ /* 0x000fe40002000000 */
[----:B------:R-:W-:Y:S01]  /*4ce0*/  SEL R17, R19, RZ, P5 ;  /* 0x000000ff13117207 */ /* 0x000fe20002800000 */
[--C-:B------:R-:W-:Y:S01]  /*4cf0*/  FFMA.FTZ R19, R18, UR5, R154.reuse ;  /* 0x0000000512137c23 */ /* 0x100fe2000801009a */
[----:B------:R-:W-:Y:S01]  /*4d00*/  SEL R126, R0, RZ, P1 ;  /* 0x000000ff007e7207 */ /* 0x000fe20000800000 */
[----:B------:R-:W-:Y:S01]  /*4d10*/  FFMA.FTZ R0, R29, UR5, R154 ;  /* 0x000000051d007c23 */ /* 0x000fe2000801009a */
[----:B------:R-:W-:Y:S01]  /*4d20*/  LOP3.LUT P1, RZ, R41, 0xff, RZ, 0xc0, !PT ;  /* 0x000000ff29ff7812 */ /* 0x000fe2000782c0ff */
        /* <DEDUP_REMOVED lines=14> */
[----:B------:R-:W-:Y:S01]  /*4e10*/  FADD.FTZ R133, R27, -R0 ;  /* 0x800000001b857221 */ /* 0x000fe20000010000 */
[----:B------:R-:W-:Y:S01]  /*4e20*/  IADD3 R31, PT, PT, R4, 0x100, RZ ;  /* 0x00000100041f7810 */ /* 0x000fe20007ffe0ff */
[----:B------:R-:W-:Y:S01]  /*4e30*/  FADD.FTZ R0, R30, -R23 ;  /* 0x800000171e007221 */ /* 0x000fe20000010000 */
[----:B------:R-:W-:Y:S01]  /*4e40*/  SEL R36, R22, RZ, P1 ;  /* 0x000000ff16247207 */ /* 0x000fe20000800000 */
[----:B------:R-:W-:Y:S01]  /*4e50*/  FFMA.FTZ R29, R37, UR5, R154 ;  /* 0x00000005251d7c23 */ /* 0x000fe2000801009a */
[----:B------:R-:W-:Y:S01]  /*4e60*/  FMUL.FTZ R18, R18, UR7 ;  /* 0x0000000712127c20 */ /* 0x000fe20008410000 */
[----:B------:R-:W-:Y:S01]  /*4e70*/  FMUL.FTZ R19, R19, UR7 ;  /* 0x0000000713137c20 */ /* 0x000fe20008410000 */
[----:B------:R-:W-:Y:S01]  /*4e80*/  IMAD.WIDE.U32 R22, R15, 0x10, R148 ;  /* 0x000000100f167825 */ /* 0x000fe200078e0094 */
[----:B------:R-:W-:-:S03]  /*4e90*/  SEL R37, R24, RZ, P3 ;  /* 0x000000ff18257207 */ /* 0x000fc60001800000 */
[----:B------:R-:W-:Y:S01]  /*4ea0*/  FADD.FTZ R132, R28, -R29 ;  /* 0x8000001d1c847221 */ /* 0x000fe20000010000 */
[----:B------:R-:W-:Y:S01]  /*4eb0*/  IADD3 R43, PT, PT, R4, 0x180, RZ ;  /* 0x00000180042b7810 */ /* 0x000fe20007ffe0ff */
[----:B------:R-:W-:Y:S01]  /*4ec0*/  IMAD.WIDE.U32 R24, R31, 0x10, R150 ;  /* 0x000000101f187825 */ /* 0x000fe200078e0096 */
[----:B------:R-:W-:Y:S01]  /*4ed0*/  SEL R18, R18, RZ, P6 ;  /* 0x000000ff12127207 */ /* 0x000fe20003000000 */
[----:B------:R0:W-:Y:S01]  /*4ee0*/  STG.E.128 desc[UR14][R22.64], R84 ;  /* 0x0000005416007986 */ /* 0x0001e2000c101d0e */
[----:B------:R-:W-:Y:S01]  /*4ef0*/  SEL R19, R19, RZ, P0 ;  /* 0x000000ff13137207 */ /* 0x000fe20000000000 */
[----:B------:R-:W-:Y:S01]  /*4f00*/  IMAD.WIDE.U32 R26, R31, 0x10, R148 ;  /* 0x000000101f1a7825 */ /* 0x000fe200078e0094 */
[C---:B------:R-:W-:Y:S01]  /*4f10*/  LOP3.LUT P6, RZ, R42.reuse, 0xff, RZ, 0xc0, !PT ;  /* 0x000000ff2aff7812 */ /* 0x040fe200078cc0ff */
[----:B------:R1:W-:Y:S01]  /*4f20*/  STG.E.128 desc[UR14][R24.64], R88 ;  /* 0x0000005818007986 */ /* 0x0003e2000c101d0e */
[----:B------:R-:W-:Y:S01]  /*4f30*/  LOP3.LUT P0, RZ, R42, 0xff00, RZ, 0xc0, !PT ;  /* 0x0000ff002aff7812 */ /* 0x000fe2000780c0ff */
[----:B------:R-:W-:Y:S01]  /*4f40*/  FADD.FTZ R15, R32, -R39 ;  /* 0x80000027200f7221 */ /* 0x000fe20000010000 */
[C---:B------:R-:W-:Y:S01]  /*4f50*/  LOP3.LUT P1, RZ, R42.reuse, 0xff0000, RZ, 0xc0, !PT ;  /* 0x00ff00002aff7812 */ /* 0x040fe2000782c0ff */
[----:B------:R2:W-:Y:S01]  /*4f60*/  STG.E.128 desc[UR14][R26.64], R92 ;  /* 0x0000005c1a007986 */ /* 0x0005e2000c101d0e */
[----:B------:R-:W-:Y:S01]  /*4f70*/  ISETP.GE.U32.AND P3, PT, R42, 0x1000000, PT ;  /* 0x010000002a00780c */ /* 0x000fe20003f66070 */
[----:B------:R-:W-:Y:S01]  /*4f80*/  IMAD.WIDE.U32 R28, R3, 0x10, R150 ;  /* 0x00000010031c7825 */ /* 0x000fe200078e0096 */
[----:B------:R-:W-:-:S02]  /*4f90*/  IADD3 R35, PT, PT, R4, 0x300, RZ ;  /* 0x0000030004237810 */ /* 0x000fc40007ffe0ff */
[C---:B------:R-:W-:Y:S01]  /*4fa0*/  LOP3.LUT P4, RZ, R41.reuse, 0xff0000, RZ, 0xc0, !PT ;  /* 0x00ff000029ff7812 */ /* 0x040fe2000788c0ff */
[----:B------:R-:W-:Y:S01]  /*4fb0*/  IMAD.WIDE.U32 R30, R2, 0x10, R150 ;  /* 0x00000010021e7825 */ /* 0x000fe200078e0096 */
[----:B------:R-:W-:-:S03]  /*4fc0*/  ISETP.GE.U32.AND P5, PT, R41, 0x1000000, PT ;  /* 0x010000002900780c */ /* 0x000fc60003fa6070 */
[----:B0-----:R-:W-:-:S04]  /*4fd0*/  IMAD.WIDE.U32 R22, R43, 0x10, R150 ;  /* 0x000000102b167825 */ /* 0x001fc800078e0096 */
[----:B------:R-:W-:Y:S01]  /*4fe0*/  IMAD.WIDE.U32 R42, R43, 0x10, R148 ;  /* 0x000000102b2a7825 */ /* 0x000fe200078e0094 */
[----:B------:R0:W-:Y:S03]  /*4ff0*/  STG.E.128 desc[UR14][R22.64], R96 ;  /* 0x0000006016007986 */ /* 0x0001e6000c101d0e */
[C---:B-1----:R-:W-:Y:S01]  /*5000*/  IMAD.WIDE.U32 R24, R137.reuse, 0x10, R150 ;  /* 0x0000001089187825 */ /* 0x042fe200078e0096 */
[----:B------:R-:W-:Y:S03]  /*5010*/  STG.E.128 desc[UR14][R42.64], R100 ;  /* 0x000000642a007986 */ /* 0x000fe6000c101d0e */
[----:B------:R-:W-:Y:S01]  /*5020*/  IMAD.WIDE.U32 R84, R137, 0x10, R148 ;  /* 0x0000001089547825 */ /* 0x000fe200078e0094 */
[----:B------:R-:W-:Y:S03]  /*5030*/  STG.E.128 desc[UR14][R24.64], R104 ;  /* 0x0000006818007986 */ /* 0x000fe6000c101d0e */
[C---:B--2---:R-:W-:Y:S01]  /*5040*/  IMAD.WIDE.U32 R26, R33.reuse, 0x10, R150 ;  /* 0x00000010211a7825 */ /* 0x044fe200078e0096 */
[----:B------:R1:W-:Y:S03]  /*5050*/  STG.E.128 desc[UR14][R84.64], R108 ;  /* 0x0000006c54007986 */ /* 0x0003e6000c101d0e */
[----:B------:R-:W-:Y:S01]  /*5060*/  IMAD.WIDE.U32 R86, R33, 0x10, R148 ;  /* 0x0000001021567825 */ /* 0x000fe200078e0094 */
[----:B------:R-:W-:Y:S03]  /*5070*/  STG.E.128 desc[UR14][R26.64], R112 ;  /* 0x000000701a007986 */ /* 0x000fe6000c101d0e */
[----:B0-----:R-:W-:Y:S01]  /*5080*/  FFMA.FTZ R22, R134, UR12, R78 ;  /* 0x0000000c86167c23 */ /* 0x001fe2000801004e */
[----:B------:R-:W-:Y:S01]  /*5090*/  FFMA.FTZ R23, R133, UR12, R79 ;  /* 0x0000000c85177c23 */ /* 0x000fe2000801004f */
[----:B------:R0:W-:Y:S01]  /*50a0*/  STG.E.128 desc[UR14][R86.64], R120 ;  /* 0x0000007856007986 */ /* 0x0001e2000c101d0e */
[----:B------:R-:W-:-:S04]  /*50b0*/  IMAD.WIDE.U32 R38, R35, 0x10, R150 ;  /* 0x0000001023267825 */ /* 0x000fc800078e0096 */
[----:B------:R-:W-:Y:S01]  /*50c0*/  FMUL.FTZ R4, R23, UR4 ;  /* 0x0000000417047c20 */ /* 0x000fe20008410000 */
[----:B------:R-:W-:Y:S01]  /*50d0*/  IMAD.WIDE.U32 R88, R35, 0x10, R148 ;  /* 0x0000001023587825 */ /* 0x000fe200078e0094 */
[----:B------:R2:W-:Y:S03]  /*50e0*/  STG.E.128 desc[UR14][R38.64], R116 ;  /* 0x0000007426007986 */ /* 0x0005e6000c101d0e */
[----:B------:R-:W-:Y:S01]  /*50f0*/  FMUL.FTZ R4, R4, UR7 ;  /* 0x0000000704047c20 */ /* 0x000fe20008410000 */
[----:B------:R-:W-:-:S04]  /*5100*/  IMAD.WIDE.U32 R40, R139, 0x10, R150 ;  /* 0x000000108b287825 */ /* 0x000fc800078e0096 */
[----:B-1----:R-:W-:Y:S01]  /*5110*/  FFMA.FTZ R84, R132, UR12, R80 ;  /* 0x0000000c84547c23 */ /* 0x002fe20008010050 */
[----:B------:R-:W-:Y:S01]  /*5120*/  FFMA.FTZ R85, R0, UR12, R81 ;  /* 0x0000000c00557c23 */ /* 0x000fe20008010051 */
[----:B------:R-:W-:Y:S01]  /*5130*/  FMUL.FTZ R0, R22, UR4 ;  /* 0x0000000416007c20 */ /* 0x000fe20008410000 */
[--C-:B------:R-:W-:Y:S01]  /*5140*/  IMAD.WIDE.U32 R32, R139, 0x10, R148.reuse ;  /* 0x000000108b207825 */ /* 0x100fe200078e0094 */
[----:B------:R1:W-:Y:S03]  /*5150*/  STG.E.128 desc[UR14][R88.64], R124 ;  /* 0x0000007c58007986 */ /* 0x0003e6000c101d0e */
[----:B------:R-:W-:Y:S01]  /*5160*/  FMUL.FTZ R24, R85, UR4 ;  /* 0x0000000455187c20 */ /* 0x000fe20008410000 */
[----:B------:R-:W-:Y:S01]  /*5170*/  FMUL.FTZ R0, R0, UR7 ;  /* 0x0000000700007c20 */ /* 0x000fe20008410000 */
[----:B------:R-:W-:-:S04]  /*5180*/  IMAD.WIDE.U32 R34, R3, 0x10, R148 ;  /* 0x0000001003227825 */ /* 0x000fc800078e0094 */
[----:B0-----:R-:W-:Y:S01]  /*5190*/  FFMA.FTZ R86, R15, UR12, R82 ;  /* 0x0000000c0f567c23 */ /* 0x001fe20008010052 */
[----:B------:R-:W-:Y:S01]  /*51a0*/  FFMA.FTZ R87, R135, UR12, R83 ;  /* 0x0000000c87577c23 */ /* 0x000fe20008010053 */
[----:B------:R-:W-:Y:S01]  /*51b0*/  FMUL.FTZ R15, R84, UR4 ;  /* 0x00000004540f7c20 */ /* 0x000fe20008410000 */
[----:B------:R-:W-:Y:S01]  /*51c0*/  FMUL.FTZ R25, R24, UR7 ;  /* 0x0000000718197c20 */ /* 0x000fe20008410000 */
[----:B------:R-:W-:Y:S01]  /*51d0*/  FMUL.FTZ R26, R86, UR4 ;  /* 0x00000004561a7c20 */ /* 0x000fe20008410000 */
[----:B------:R-:W-:Y:S01]  /*51e0*/  FMUL.FTZ R27, R87, UR4 ;  /* 0x00000004571b7c20 */ /* 0x000fe20008410000 */
[----:B------:R-:W-:Y:S01]  /*51f0*/  FMUL.FTZ R15, R15, UR7 ;  /* 0x000000070f0f7c20 */ /* 0x000fe20008410000 */
[----:B--2---:R-:W-:Y:S01]  /*5200*/  SEL R38, R0, RZ, P4 ;  /* 0x000000ff00267207 */ /* 0x004fe20002000000 */
[----:B------:R-:W-:Y:S01]  /*5210*/  FMUL.FTZ R26, R26, UR7 ;  /* 0x000000071a1a7c20 */ /* 0x000fe20008410000 */
[----:B------:R-:W-:Y:S01]  /*5220*/  FMUL.FTZ R27, R27, UR7 ;  /* 0x000000071b1b7c20 */ /* 0x000fe20008410000 */
[----:B------:R-:W-:Y:S01]  /*5230*/  SEL R39, R4, RZ, P5 ;  /* 0x000000ff04277207 */ /* 0x000fe20002800000 */
[----:B------:R-:W-:Y:S01]  /*5240*/  IMAD.WIDE.U32 R2, R2, 0x10, R148 ;  /* 0x0000001002027825 */ /* 0x000fe200078e0094 */
[----:B------:R1:W-:Y:S01]  /*5250*/  STG.E.128 desc[UR14][R40.64], R128 ;  /* 0x0000008028007986 */ /* 0x0003e2000c101d0e */
[----:B------:R-:W-:-:S02]  /*5260*/  SEL R24, R15, RZ, P6 ;  /* 0x000000ff0f187207 */ /* 0x000fc40003000000 */
[----:B------:R-:W-:Y:S01]  /*5270*/  SEL R25, R25, RZ, P0 ;  /* 0x000000ff19197207 */ /* 0x000fe20000000000 */
[----:B------:R1:W-:Y:S01]  /*5280*/  STG.E.128 desc[UR14][R32.64], R16 ;  /* 0x0000001020007986 */ /* 0x0003e2000c101d0e */
[----:B------:R-:W-:Y:S02]  /*5290*/  SEL R26, R26, RZ, P1 ;  /* 0x000000ff1a1a7207 */ /* 0x000fe40000800000 */
[----:B------:R-:W-:Y:S01]  /*52a0*/  SEL R27, R27, RZ, P3 ;  /* 0x000000ff1b1b7207 */ /* 0x000fe20001800000 */
[----:B------:R1:W-:Y:S04]  /*52b0*/  STG.E.128 desc[UR14][R28.64], R20 ;  /* 0x000000141c007986 */ /* 0x0003e8000c101d0e */
[----:B------:R1:W-:Y:S04]  /*52c0*/  STG.E.128 desc[UR14][R34.64], R36 ;  /* 0x0000002422007986 */ /* 0x0003e8000c101d0e */
[----:B------:R1:W-:Y:S04]  /*52d0*/  STG.E.128 desc[UR14][R30.64], R84 ;  /* 0x000000541e007986 */ /* 0x0003e8000c101d0e */
[----:B------:R1:W-:Y:S01]  /*52e0*/  STG.E.128 desc[UR14][R2.64], R24 ;  /* 0x0000001802007986 */ /* 0x0003e2000c101d0e */
[----:B------:R-:W-:Y:S05]  /*52f0*/  BRA `(.L_x_16565) ;  /* 0x0000002800207947 */ /* 0x000fea0003800000 */
.L_x_16563:
        /* <DEDUP_REMOVED lines=23> */
[----:B-----5:R-:W-:-:S02]  /*5470*/  LOP3.LUT P1, RZ, R218, 0xff, RZ, 0xc0, !PT ;  /* 0x000000ffdaff7812 */ /* 0x020fc4000782c0ff */
[C---:B------:R-:W-:Y:S02]  /*5480*/  LOP3.LUT P3, RZ, R218.reuse, 0xff00, RZ, 0xc0, !PT ;  /* 0x0000ff00daff7812 */ /* 0x040fe4000786c0ff */
[C---:B------:R-:W-:Y:S02]  /*5490*/  LOP3.LUT P4, RZ, R218.reuse, 0xff0000, RZ, 0xc0, !PT ;  /* 0x00ff0000daff7812 */ /* 0x040fe4000788c0ff */
[----:B------:R-:W-:Y:S02]  /*54a0*/  ISETP.GE.U32.AND P5, PT, R218, 0x1000000, PT ;  /* 0x01000000da00780c */ /* 0x000fe40003fa6070 */
[----:B------:R-:W-:Y:S02]  /*54b0*/  SEL R88, R0, RZ, P1 ;  /* 0x000000ff00587207 */ /* 0x000fe40000800000 */
[----:B------:R-:W-:Y:S02]  /*54c0*/  SEL R89, R153, RZ, P3 ;  /* 0x000000ff99597207 */ /* 0x000fe40001800000 */
[----:B------:R-:W-:-:S02]  /*54d0*/  SEL R90, R151, RZ, P4 ;  /* 0x000000ff975a7207 */ /* 0x000fc40002000000 */
[----:B------:R-:W-:Y:S01]  /*54e0*/  SEL R91, R147, RZ, P5 ;  /* 0x000000ff935b7207 */ /* 0x000fe20002800000 */
[----:B------:R-:W-:Y:S06]  /*54f0*/  BRA `(.L_x_16567) ;  /* 0x0000000000707947 */ /* 0x000fec0003800000 */
.L_x_16566:
        /* <DEDUP_REMOVED lines=27> */
[----:B------:R-:W-:-:S07]  /*56b0*/  SEL R91, R91, RZ, P5 ;  /* 0x000000ff5b5b7207 */ /* 0x000fce0002800000 */
.L_x_16567:
[----:B------:R-:W0:Y:S02]  /*56c0*/  @P0 LDC.64 R92, c[0x0][0x478] ;  /* 0x00011e00ff5c0b82 */ /* 0x000e240000000a00 */
[----:B0-----:R-:W-:-:S05]  /*56d0*/  @P0 IMAD.WIDE.U32 R92, R4, 0x10, R92 ;  /* 0x00000010045c0825 */ /* 0x001fca00078e005c */
[----:B------:R0:W-:Y:S02]  /*56e0*/  @P0 STG.E.128 desc[UR14][R92.64], R84 ;  /* 0x000000545c000986 */ /* 0x0001e4000c101d0e */
[----:B0-----:R-:W-:-:S05]  /*56f0*/  HFMA2 R92, -RZ, RZ, 0, 9.5367431640625e-07 ;  /* 0x00000010ff5c7431 */ /* 0x001fca00000001ff */
[----:B------:R-:W-:-:S05]  /*5700*/  IMAD.WIDE.U32 R92, R4, R92, UR26 ;  /* 0x0000001a045c7e25 */ /* 0x000fca000f8e005c */
        /* <DEDUP_REMOVED lines=31> */
.L_x_16568:
[--C-:B------:R-:W-:Y:S01]  /*5900*/  FFMA.FTZ R0, R143, UR5, R154.reuse ;  /* 0x000000058f007c23 */ /* 0x100fe2000801009a */
[----:B0-----:R-:W-:Y:S01]  /*5910*/  FFMA.FTZ R89, R144, UR5, R154 ;  /* 0x0000000590597c23 */ /* 0x001fe2000801009a */
[----:B------:R-:W-:Y:S02]  /*5920*/  LOP3.LUT P1, RZ, R158, 0xff, RZ, 0xc0, !PT ;  /* 0x000000ff9eff7812 */ /* 0x000fe4000782c0ff */
        /* <DEDUP_REMOVED lines=17> */
[----:B------:R-:W-:Y:S01]  /*5a40*/  FMUL.FTZ R0, R0, UR7 ;  /* 0x0000000700007c20 */ /* 0x000fe20008410000 */
[----:B------:R-:W-:Y:S01]  /*5a50*/  FMUL.FTZ R91, R89, UR7 ;  /* 0x00000007595b7c20 */ /* 0x000fe20008410000 */
[C---:B------:R-:W-:Y:S02]  /*5a60*/  LOP3.LUT P4, RZ, R158.reuse, 0xff0000, RZ, 0xc0, !PT ;  /* 0x00ff00009eff7812 */ /* 0x040fe4000788c0ff */
[----:B------:R-:W-:Y:S02]  /*5a70*/  ISETP.GE.U32.AND P5, PT, R158, 0x1000000, PT ;  /* 0x010000009e00780c */ /* 0x000fe40003fa6070 */
[----:B------:R-:W-:Y:S02]  /*5a80*/  SEL R88, R145, RZ, P1 ;  /* 0x000000ff91587207 */ /* 0x000fe40000800000 */
[----:B------:R-:W-:Y:S02]  /*5a90*/  SEL R89, R146, RZ, P3 ;  /* 0x000000ff92597207 */ /* 0x000fe40001800000 */
[----:B------:R-:W-:-:S02]  /*5aa0*/  SEL R90, R0, RZ, P4 ;  /* 0x000000ff005a7207 */ /* 0x000fc40002000000 */
[----:B------:R-:W-:-:S07]  /*5ab0*/  SEL R91, R91, RZ, P5 ;  /* 0x000000ff5b5b7207 */ /* 0x000fce0002800000 */
.L_x_16569:
[----:B------:R-:W0:Y:S01]  /*5ac0*/  @P0 LDC.64 R92, c[0x0][0x478] ;  /* 0x00011e00ff5c0b82 */ /* 0x000e220000000a00 */
[----:B------:R-:W-:Y:S01]  /*5ad0*/  MOV R0, 0x10 ;  /* 0x0000001000007802 */ /* 0x000fe20000000f00 */
[----:B0-----:R-:W-:-:S05]  /*5ae0*/  @P0 IMAD.WIDE.U32 R92, R15, 0x10, R92 ;  /* 0x000000100f5c0825 */ /* 0x001fca00078e005c */
[----:B------:R0:W-:Y:S02]  /*5af0*/  @P0 STG.E.128 desc[UR14][R92.64], R84 ;  /* 0x000000545c000986 */ /* 0x0001e4000c101d0e */
[----:B0-----:R-:W-:-:S05]  /*5b00*/  IMAD.WIDE.U32 R92, R15, R0, UR26 ;  /* 0x0000001a0f5c7e25 */ /* 0x001fca000f8e0000 */
[----:B------:R0:W-:Y:S01]  /*5b10*/  STG.E.128 desc[UR14][R92.64], R88 ;  /* 0x000000585c007986 */ /* 0x0001e2000c101d0e */
[----:B------:R-:W-:Y:S05]  /*5b20*/  @!P0 BRA `(.L_x_16570) ;  /* 0x0000000000748947 */ /* 0x000fea0003800000 */
[--C-:B------:R-:W-:Y:S01]  /*5b30*/  FFMA.FTZ R0, R137, UR5, R154.reuse ;  /* 0x0000000589007c23 */ /* 0x100fe2000801009a */
[--C-:B------:R-:W-:Y:S01]  /*5b40*/  FFMA.FTZ R87, R134, UR5, R154.reuse ;  /* 0x0000000586577c23 */ /* 0x100fe2000801009a */
[----:B------:R-:W-:Y:S01]  /*5b50*/  FFMA.FTZ R15, R136, UR5, R154 ;  /* 0x00000005880f7c23 */ /* 0x000fe2000801009a */
[----:B------:R-:W-:Y:S01]  /*5b60*/  LOP3.LUT P1, RZ, R181, 0xff, RZ, 0xc0, !PT ;  /* 0x000000ffb5ff7812 */ /* 0x000fe2000782c0ff */
        /* <DEDUP_REMOVED lines=16> */
[----:B------:R-:W-:Y:S01]  /*5c70*/  LOP3.LUT P3, RZ, R181, 0xff00, RZ, 0xc0, !PT ;  /* 0x0000ff00b5ff7812 */ /* 0x000fe2000786c0ff */
[----:B------:R-:W-:Y:S01]  /*5c80*/  FMUL.FTZ R91, R89, UR7 ;  /* 0x00000007595b7c20 */ /* 0x000fe20008410000 */
[----:B------:R-:W-:-:S02]  /*5c90*/  LOP3.LUT P4, RZ, R181, 0xff0000, RZ, 0xc0, !PT ;  /* 0x00ff0000b5ff7812 */ /* 0x000fc4000788c0ff */
[----:B------:R-:W-:Y:S02]  /*5ca0*/  ISETP.GE.U32.AND P5, PT, R181, 0x1000000, PT ;  /* 0x01000000b500780c */ /* 0x000fe40003fa6070 */
[----:B------:R-:W-:Y:S02]  /*5cb0*/  SEL R88, R0, RZ, P1 ;  /* 0x000000ff00587207 */ /* 0x000fe40000800000 */
[----:B------:R-:W-:Y:S02]  /*5cc0*/  SEL R89, R15, RZ, P3 ;  /* 0x000000ff0f597207 */ /* 0x000fe40001800000 */
[----:B------:R-:W-:Y:S02]  /*5cd0*/  SEL R90, R90, RZ, P4 ;  /* 0x000000ff5a5a7207 */ /* 0x000fe40002000000 */
[----:B------:R-:W-:Y:S01]  /*5ce0*/  SEL R91, R91, RZ, P5 ;  /* 0x000000ff5b5b7207 */ /* 0x000fe20002800000 */
[----:B------:R-:W-:Y:S06]  /*5cf0*/  BRA `(.L_x_16571) ;  /* 0x0000000000707947 */ /* 0x000fec0003800000 */
.L_x_16570:
        /* <DEDUP_REMOVED lines=27> */
[----:B------:R-:W-:-:S07]  /*5eb0*/  SEL R91, R91, RZ, P5 ;  /* 0x000000ff5b5b7207 */ /* 0x000fce0002800000 */
.L_x_16571:
[----:B------:R-:W0:Y:S01]  /*5ec0*/  @P0 LDC.64 R92, c[0x0][0x478] ;  /* 0x00011e00ff5c0b82 */ /* 0x000e220000000a00 */
[----:B------:R-:W-:Y:S01]  /*5ed0*/  IADD3 R15, PT, PT, R4, 0x100, RZ ;  /* 0x00000100040f7810 */ /* 0x000fe20007ffe0ff */
[----:B------:R-:W-:-:S04]  /*5ee0*/  HFMA2 R0, -RZ, RZ, 0, 9.5367431640625e-07 ;  /* 0x00000010ff007431 */ /* 0x000fc800000001ff */
[----:B0-----:R-:W-:-:S05]  /*5ef0*/  @P0 IMAD.WIDE.U32 R92, R15, 0x10, R92 ;  /* 0x000000100f5c0825 */ /* 0x001fca00078e005c */
[----:B------:R0:W-:Y:S02]  /*5f00*/  @P0 STG.E.128 desc[UR14][R92.64], R84 ;  /* 0x000000545c000986 */ /* 0x0001e4000c101d0e */
[----:B0-----:R-:W-:-:S05]  /*5f10*/  IMAD.WIDE.U32 R92, R15, R0, UR26 ;  /* 0x0000001a0f5c7e25 */ /* 0x001fca000f8e0000 */
        /* <DEDUP_REMOVED lines=31> */
.L_x_16572:
        /* <DEDUP_REMOVED lines=24> */
[----:B0-----:R-:W-:Y:S02]  /*6290*/  SEL R88, R100, RZ, P1 ;  /* 0x000000ff64587207 */ /* 0x001fe40000800000 */
[----:B------:R-:W-:Y:S02]  /*62a0*/  SEL R89, R101, RZ, P3 ;  /* 0x000000ff65597207 */ /* 0x000fe40001800000 */
[----:B------:R-:W-:-:S02]  /*62b0*/  SEL R90, R108, RZ, P4 ;  /* 0x000000ff6c5a7207 */ /* 0x000fc40002000000 */
[----:B------:R-:W-:-:S07]  /*62c0*/  SEL R91, R109, RZ, P5 ;  /* 0x000000ff6d5b7207 */ /* 0x000fce0002800000 */
.L_x_16573:
[----:B------:R-:W0:Y:S01]  /*62d0*/  @P0 LDC.64 R92, c[0x0][0x478] ;  /* 0x00011e00ff5c0b82 */ /* 0x000e220000000a00 */
[----:B------:R-:W-:Y:S02]  /*62e0*/  IADD3 R95, PT, PT, R4, 0x180, RZ ;  /* 0x00000180045f7810 */ /* 0x000fe40007ffe0ff */
[----:B------:R-:W-:-:S03]  /*62f0*/  MOV R94, 0x10 ;  /* 0x00000010005e7802 */ /* 0x000fc60000000f00 */
[----:B0-----:R-:W-:-:S04]  /*6300*/  @P0 IMAD.WIDE.U32 R92, R95, 0x10, R92 ;  /* 0x000000105f5c0825 */ /* 0x001fc800078e005c */
[----:B------:R-:W-:Y:S01]  /*6310*/  IMAD.WIDE.U32 R94, R95, R94, UR26 ;  /* 0x0000001a5f5e7e25 */ /* 0x000fe2000f8e005e */
[----:B------:R0:W-:Y:S04]  /*6320*/  @P0 STG.E.128 desc[UR14][R92.64], R84 ;  /* 0x000000545c000986 */ /* 0x0001e8000c101d0e */
[----:B------:R0:W-:Y:S01]  /*6330*/  STG.E.128 desc[UR14][R94.64], R88 ;  /* 0x000000585e007986 */ /* 0x0001e2000c101d0e */
[----:B------:R-:W-:Y:S05]  /*6340*/  @!P0 BRA `(.L_x_16574) ;  /* 0x0000000000748947 */ /* 0x000fea0003800000 */
        /* <DEDUP_REMOVED lines=29> */
.L_x_16574:
        /* <DEDUP_REMOVED lines=28> */
.L_x_16575:
[----:B------:R-:W0:Y:S01]  /*66e0*/  @P0 LDC.64 R92, c[0x0][0x478] ;  /* 0x00011e00ff5c0b82 */ /* 0x000e220000000a00 */
[----:B------:R-:W-:Y:S01]  /*66f0*/  IADD3 R95, PT, PT, R4, 0x200, RZ ;  /* 0x00000200045f7810 */ /* 0x000fe20007ffe0ff */
[----:B------:R-:W-:-:S04]  /*6700*/  HFMA2 R94, -RZ, RZ, 0, 9.5367431640625e-07 ;  /* 0x00000010ff5e7431 */ /* 0x000fc800000001ff */
[----:B0-----:R-:W-:-:S04]  /*6710*/  @P0 IMAD.WIDE.U32 R92, R95, 0x10, R92 ;  /* 0x000000105f5c0825 */ /* 0x001fc800078e005c */
[----:B------:R-:W-:Y:S01]  /*6720*/  IMAD.WIDE.U32 R94, R95, R94, UR26 ;  /* 0x0000001a5f5e7e25 */ /* 0x000fe2000f8e005e */
[----:B------:R0:W-:Y:S04]  /*6730*/  @P0 STG.E.128 desc[UR14][R92.64], R84 ;  /* 0x000000545c000986 */ /* 0x0001e8000c101d0e */
        /* <DEDUP_REMOVED lines=31> */
.L_x_16576:
        /* <DEDUP_REMOVED lines=28> */
.L_x_16577:
        /* <DEDUP_REMOVED lines=37> */
.L_x_16578:
        /* <DEDUP_REMOVED lines=28> */
.L_x_16579:
        /* <DEDUP_REMOVED lines=37> */
.L_x_16580:
        /* <DEDUP_REMOVED lines=28> */
.L_x_16581:
        /* <DEDUP_REMOVED lines=37> */
.L_x_16582:
        /* <DEDUP_REMOVED lines=28> */
.L_x_16583:
[----:B------:R-:W0:Y:S01]  /*7720*/  @P0 LDC.64 R20, c[0x0][0x478] ;  /* 0x00011e00ff140b82 */ /* 0x000e220000000a00 */
[----:B------:R-:W-:-:S05]  /*7730*/  HFMA2 R22, -RZ, RZ, 0, 9.5367431640625e-07 ;  /* 0x00000010ff167431 */ /* 0x000fca00000001ff */
[----:B------:R-:W-:-:S04]  /*7740*/  IMAD.WIDE.U32 R22, R3, R22, UR26 ;  /* 0x0000001a03167e25 */ /* 0x000fc8000f8e0016 */
[----:B0-----:R-:W-:-:S05]  /*7750*/  @P0 IMAD.WIDE.U32 R20, R3, 0x10, R20 ;  /* 0x0000001003140825 */ /* 0x001fca00078e0014 */
        /* <DEDUP_REMOVED lines=32> */
.L_x_16584:
        /* <DEDUP_REMOVED lines=28> */
.L_x_16585:
[----:B------:R-:W0:Y:S01]  /*7b20*/  @P0 LDC.64 R20, c[0x0][0x478] ;  /* 0x00011e00ff140b82 */ /* 0x000e220000000a00 */
[----:B------:R-:W-:Y:S01]  /*7b30*/  MOV R3, 0x10 ;  /* 0x0000001000037802 */ /* 0x000fe20000000f00 */
[----:B0-----:R-:W-:-:S04]  /*7b40*/  @P0 IMAD.WIDE.U32 R20, R2, 0x10, R20 ;  /* 0x0000001002140825 */ /* 0x001fc800078e0014 */
[----:B------:R-:W-:Y:S01]  /*7b50*/  IMAD.WIDE.U32 R2, R2, R3, UR26 ;  /* 0x0000001a02027e25 */ /* 0x000fe2000f8e0003 */
[----:B------:R0:W-:Y:S04]  /*7b60*/  @P0 STG.E.128 desc[UR14][R20.64], R84 ;  /* 0x0000005414000986 */ /* 0x0001e8000c101d0e */
[----:B------:R0:W-:Y:S02]  /*7b70*/  STG.E.128 desc[UR14][R2.64], R16 ;  /* 0x0000001002007986 */ /* 0x0001e4000c101d0e */
.L_x_16565:
        /* <DEDUP_REMOVED lines=14> */
[----:B01-3--:R-:W-:Y:S02]  /*7c60*/  MOV R16, R195 ;  /* 0x000000c300107202 */ /* 0x00bfe40000000f00 */
        /* <DEDUP_REMOVED lines=65> */
.L_x_16562:
        /* <DEDUP_REMOVED lines=9> */
[----:B----4-:R-:W-:-:S05]  /*8110*/  IMAD.WIDE.U32 R48, R51, 0x10, R48 ;  /* 0x0000001033307825 */ /* 0x010fca00078e0030 */
        /* <DEDUP_REMOVED lines=20> */
.L_x_16587:
        /* <DEDUP_REMOVED lines=10> */
.L_x_19443:


//--------------------- .text._ZN10layer_norm22ln_bwd_finalize_kernelINS_22Kernel_traits_finalizeILj5120E6__halfffffjLb0ELj1024ELj4ENS_18Kernel_traits_baseILj5120ES2_ffffjLj1024EEEEELb0ELb0EEEvNS_9BwdParamsE --------------------------
	.section	.text._ZN10layer_norm22ln_bwd_finalize_kernelINS_22Kernel_traits_finalizeILj5120E6__halfffffjLb0ELj1024ELj4ENS_18Kernel_traits_baseILj5120ES2_ffffjLj1024EEEEELb0ELb0EEEvNS_9BwdParamsE,"ax",@progbits
	.align	128
        .global         _ZN10layer_norm22ln_bwd_finalize_kernelINS_22Kernel_traits_finalizeILj5120E6__halfffffjLb0ELj1024ELj4ENS_18Kernel_traits_baseILj5120ES2_ffffjLj1024EEEEELb0ELb0EEEvNS_9BwdParamsE
        .type           _ZN10layer_norm22ln_bwd_finalize_kernelINS_22Kernel_traits_finalizeILj5120E6__halfffffjLb0ELj1024ELj4ENS_18Kernel_traits_baseILj5120ES2_ffffjLj1024EEEEELb0ELb0EEEvNS_9BwdParamsE,@function
        .size           _ZN10layer_norm22ln_bwd_finalize_kernelINS_22Kernel_traits_finalizeILj5120E6__halfffffjLb0ELj1024ELj4ENS_18Kernel_traits_baseILj5120ES2_ffffjLj1024EEEEELb0ELb0EEEvNS_9BwdParamsE,(.L_x_19444 - _ZN10layer_norm22ln_bwd_finalize_kernelINS_22Kernel_traits_finalizeILj5120E6__halfffffjLb0ELj1024ELj4ENS_18Kernel_traits_baseILj5120ES2_ffffjLj1024EEEEELb0ELb0EEEvNS_9BwdParamsE)
        .other          _ZN10layer_norm22ln_bwd_finalize_kernelINS_22Kernel_traits_finalizeILj5120E6__halfffffjLb0ELj1024ELj4ENS_18Kernel_traits_baseILj5120ES2_ffffjLj1024EEEEELb0ELb0EEEvNS_9BwdParamsE,@"STO_CUDA_ENTRY STV_DEFAULT"
_ZN10layer_norm22ln_bwd_finalize_kernelINS_22Kernel_traits_finalizeILj5120E6__halfffffjLb0ELj1024ELj4ENS_18Kernel_traits_baseILj5120ES2_ffffjLj1024EEEEELb0ELb0EEEvNS_9BwdParamsE:
.text._ZN10layer_norm22ln_bwd_finalize_kernelINS_22Kernel_traits_finalizeILj5120E6__halfffffjLb0ELj1024ELj4ENS_18Kernel_traits_baseILj5120ES2_ffffjLj1024EEEEELb0ELb0EEEvNS_9BwdParamsE:
        /* <DEDUP_REMOVED lines=82> */
.L_x_16592:
        /* <DEDUP_REMOVED lines=118> */
.L_x_16591:
[----:B------:R-:W-:Y:S05]  /*0c80*/  BSYNC.RECONVERGENT B1 ;  /* 0x0000000000017941 */ /* 0x000fea0003800200 */
.L_x_16590:
        /* <DEDUP_REMOVED lines=75> */
.L_x_16594:
[----:B------:R-:W-:Y:S05]  /*1140*/  BSYNC.RECONVERGENT B1 ;  /* 0x0000000000017941 */ /* 0x000fea0003800200 */
.L_x_16593:
        /* <DEDUP_REMOVED lines=37> */
.L_x_16596:
[----:B------:R-:W-:Y:S05]  /*13a0*/  BSYNC.RECONVERGENT B1 ;  /* 0x0000000000017941 */ /* 0x000fea0003800200 */
.L_x_16595:
[----:B------:R-:W-:Y:S05]  /*13b0*/  @!P1 BRA `(.L_x_16589) ;  /* 0x0000000000409947 */ /* 0x000fea0003800000 */
[----:B------:R-:W0:Y:S01]  /*13c0*/  LDC.64 R10, c[0x0][0x440] ;  /* 0x00011000ff0a7b82 */ /* 0x000e220000000a00 */
[----:B------:R-:W-:Y:S01]  /*13d0*/  IMAD R59, R0, R56, R59 ;  /* 0x00000038003b7224 */ /* 0x000fe200078e023b */
[----:B------:R-:W-:Y:S02]  /*13e0*/  LOP3.LUT R8, R8, 0x1f, RZ, 0xc0, !PT ;  /* 0x0000001f08087812 */ /* 0x000fe400078ec0ff */
[----:B------:R-:W-:Y:S02]  /*13f0*/  IADD3 R9, PT, PT, -R9, RZ, RZ ;  /* 0x000000ff09097210 */ /* 0x000fe40007ffe1ff */
[----:B------:R-:W-:Y:S02]  /*1400*/  IADD3 R59, PT, PT, R8, R59, RZ ;  /* 0x0000003b083b7210 */ /* 0x000fe40007ffe0ff */
[----:B------:R-:W1:Y:S05]  /*1410*/  LDC.64 R12, c[0x0][0x448] ;  /* 0x00011200ff0c7b82 */ /* 0x000e6a0000000a00 */
.L_x_16597:
        /* <DEDUP_REMOVED lines=10> */
.L_x_16589:
[----:B------:R-:W-:Y:S05]  /*14c0*/  BSYNC.RECONVERGENT B0 ;  /* 0x0000000000007941 */ /* 0x000fea0003800200 */
.L_x_16588:
        /* <DEDUP_REMOVED lines=59> */
.L_x_16598:
        /* <DEDUP_REMOVED lines=16> */
.L_x_19444:


//--------------------- .text._ZN10layer_norm13ln_bwd_kernelINS_13Kernel_traitsI6__halfffffjLj5120ELj1ELj1ELj4ELj16ENS_18Kernel_traits_baseILj5120ES2_ffffjLj128EEEEELb1ELb0ELb1ELb0EEEvNS_9BwdParamsE --------------------------
	.section	.text._ZN10layer_norm13ln_bwd_kernelINS_13Kernel_traitsI6__halfffffjLj5120ELj1ELj1ELj4ELj16ENS_18Kernel_traits_baseILj5120ES2_ffffjLj128EEEEELb1ELb0ELb1ELb0EEEvNS_9BwdParamsE,"ax",@progbits
	.align	128
        .global         _ZN10layer_norm13ln_bwd_kernelINS_13Kernel_traitsI6__halfffffjLj5120ELj1ELj1ELj4ELj16ENS_18Kernel_traits_baseILj5120ES2_ffffjLj128EEEEELb1ELb0ELb1ELb0EEEvNS_9BwdParamsE
        .type           _ZN10layer_norm13ln_bwd_kernelINS_13Kernel_traitsI6__halfffffjLj5120ELj1ELj1ELj4ELj16ENS_18Kernel_traits_baseILj5120ES2_ffffjLj128EEEEELb1ELb0ELb1ELb0EEEvNS_9BwdParamsE,@function
        .size           _ZN10layer_norm13ln_bwd_kernelINS_13Kernel_traitsI6__halfffffjLj5120ELj1ELj1ELj4ELj16ENS_18Kernel_traits_baseILj5120ES2_ffffjLj128EEEEELb1ELb0ELb1ELb0EEEvNS_9BwdParamsE,(.L_x_19445 - _ZN10layer_norm13ln_bwd_kernelINS_13Kernel_traitsI6__halfffffjLj5120ELj1ELj1ELj4ELj16ENS_18Kernel_traits_baseILj5120ES2_ffffjLj128EEEEELb1ELb0ELb1ELb0EEEvNS_9BwdParamsE)
        .other          _ZN10layer_norm13ln_bwd_kernelINS_13Kernel_traitsI6__halfffffjLj5120ELj1ELj1ELj4ELj16ENS_18Kernel_traits_baseILj5120ES2_ffffjLj128EEEEELb1ELb0ELb1ELb0EEEvNS_9BwdParamsE,@"STO_CUDA_ENTRY STV_DEFAULT"
_ZN10layer_norm13ln_bwd_kernelINS_13Kernel_traitsI6__halfffffjLj5120ELj1ELj1ELj4ELj16ENS_18Kernel_traits_baseILj5120ES2_ffffjLj128EEEEELb1ELb0ELb1ELb0EEEvNS_9BwdParamsE:
.text._ZN10layer_norm13ln_bwd_kernelINS_13Kernel_traitsI6__halfffffjLj5120ELj1ELj1ELj4ELj16ENS_18Kernel_traits_baseILj5120ES2_ffffjLj128EEEEELb1ELb0ELb1ELb0EEEvNS_9BwdParamsE:
        /* <DEDUP_REMOVED lines=19> */
[----:B------:R-:W-:Y:S02]  /*0130*/  ISETP.GE.U32.AND P0, PT, R7, 0x300, PT ;  /* 0x000003000700780c */ /* 0x000fe40003f06070 */
[----:B------:R-:W-:Y:S01]  /*0140*/  P2R R50, PR, RZ, 0x40 ;  /* 0x00000040ff327803 */ /* 0x000fe20000000000 */
[----:B------:R-:W2:Y:S01]  /*0150*/  @P4 LDC.64 R2, c[0x0][0x3d0] ;  /* 0x0000f400ff024b82 */ /* 0x000ea20000000a00 */
        /* <DEDUP_REMOVED lines=9> */
[----:B------:R-:W0:Y:S01]  /*01f0*/  @P6 LDC.64 R32, c[0x0][0x3d0] ;  /* 0x0000f400ff206b82 */ /* 0x000e220000000a00 */
[C---:B--2---:R-:W-:Y:S01]  /*0200*/  @P4 IMAD.WIDE.U32 R2, R49.reuse, 0x8, R2 ;  /* 0x0000000831024825 */ /* 0x044fe200078e0002 */
[----:B------:R-:W-:Y:S02]  /*0210*/  @P4 LOP3.LUT R49, R49, 0x80, RZ, 0xfc, !PT ;  /* 0x0000008031314812 */ /* 0x000fe400078efcff */
[----:B------:R-:W-:Y:S02]  /*0220*/  @P6 LOP3.LUT R6, R6, 0x2, RZ, 0xfc, !PT ;  /* 0x0000000206066812 */ /* 0x000fe400078efcff */
[----:B------:R-:W-:Y:S01]  /*0230*/  ISETP.GE.U32.AND P4, PT, R7, 0x500, PT ;  /* 0x000005000700780c */ /* 0x000fe20003f86070 */
[C---:B---3--:R-:W-:Y:S01]  /*0240*/  @P3 IMAD.WIDE.U32 R28, R49.reuse, 0x8, R24 ;  /* 0x00000008311c3825 */ /* 0x048fe200078e0018 */
[----:B------:R-:W-:Y:S01]  /*0250*/  @P3 IADD3 R49, PT, PT, R49, 0x80, RZ ;  /* 0x0000008031313810 */ /* 0x000fe20007ffe0ff */
[----:B------:R-:W2:Y:S01]  /*0260*/  @P5 LDC.64 R24, c[0x0][0x3d0] ;  /* 0x0000f400ff185b82 */ /* 0x000ea20000000a00 */
[----:B------:R-:W-:-:S02]  /*0270*/  LOP3.LUT R6, R6, 0xfffffffe, RZ, 0xc0, !PT ;  /* 0xfffffffe06067812 */ /* 0x000fc400078ec0ff */
[----:B------:R-:W-:Y:S02]  /*0280*/  ISETP.GE.U32.AND P3, PT, R7, 0x480, PT ;  /* 0x000004800700780c */ /* 0x000fe40003f66070 */
[----:B------:R-:W-:Y:S01]  /*0290*/  @P5 LOP3.LUT R6, R6, 0x1, RZ, 0xfc, !PT ;  /* 0x0000000106065812 */ /* 0x000fe200078efcff */
[C---:B----4-:R-:W-:Y:S01]  /*02a0*/  @P2 IMAD.WIDE.U32 R30, R49.reuse, 0x8, R30 ;  /* 0x00000008311e2825 */ /* 0x050fe200078e001e */
[----:B------:R-:W-:Y:S01]  /*02b0*/  @P2 IADD3 R49, PT, PT, R49, 0x80, RZ ;  /* 0x0000008031312810 */ /* 0x000fe20007ffe0ff */
[----:B------:R-:W3:Y:S01]  /*02c0*/  @P0 LDC.64 R36, c[0x0][0x3d0] ;  /* 0x0000f400ff240b82 */ /* 0x000ee20000000a00 */
[----:B------:R-:W-:-:S03]  /*02d0*/  ISETP.GE.U32.AND P2, PT, R7, 0x400, PT ;  /* 0x000004000700780c */ /* 0x000fc60003f46070 */
[----:B0-----:R-:W-:-:S04]  /*02e0*/  @P6 IMAD.WIDE.U32 R32, R49, 0x8, R32 ;  /* 0x0000000831206825 */ /* 0x001fc800078e0020 */
[----:B------:R-:W0:Y:S01]  /*02f0*/  @P1 LDC.64 R38, c[0x0][0x3d0] ;  /* 0x0000f400ff261b82 */ /* 0x000e220000000a00 */
[----:B------:R-:W-:Y:S01]  /*0300*/  @P6 VIADD R49, R49, 0x80 ;  /* 0x0000008031316836 */ /* 0x000fe20000000000 */
[----:B------:R-:W-:-:S04]  /*0310*/  LOP3.LUT P6, RZ, R6, 0x4, RZ, 0xc0, !PT ;  /* 0x0000000406ff7812 */ /* 0x000fc800078cc0ff */
[----:B------:R-:W-:Y:S02]  /*0320*/  P2R R48, PR, RZ, 0x40 ;  /* 0x00000040ff307803 */ /* 0x000fe40000000000 */
[----:B------:R-:W4:Y:S01]  /*0330*/  @P2 LDC.64 R44, c[0x0][0x3d0] ;  /* 0x0000f400ff2c2b82 */ /* 0x000f220000000a00 */
[C---:B------:R-:W-:Y:S01]  /*0340*/  LOP3.LUT P6, RZ, R6.reuse, 0x8, RZ, 0xc0, !PT ;  /* 0x0000000806ff7812 */ /* 0x040fe200078cc0ff */
[C---:B--2---:R-:W-:Y:S01]  /*0350*/  @P5 IMAD.WIDE.U32 R34, R49.reuse, 0x8, R24 ;  /* 0x0000000831225825 */ /* 0x044fe200078e0018 */
[----:B------:R-:W-:Y:S02]  /*0360*/  @P5 IADD3 R49, PT, PT, R49, 0x80, RZ ;  /* 0x0000008031315810 */ /* 0x000fe40007ffe0ff */
[----:B------:R-:W-:Y:S02]  /*0370*/  P2R R0, PR, RZ, 0x40 ;  /* 0x00000040ff007803 */ /* 0x000fe40000000000 */
[C---:B------:R-:W-:Y:S01]  /*0380*/  LOP3.LUT P6, RZ, R6.reuse, 0x10, RZ, 0xc0, !PT ;  /* 0x0000001006ff7812 */ /* 0x040fe200078cc0ff */
[----:B------:R-:W2:Y:S01]  /*0390*/  @P3 LDC.64 R46, c[0x0][0x3d0] ;  /* 0x0000f400ff2e3b82 */ /* 0x000ea20000000a00 */
[C---:B---3--:R-:W-:Y:S01]  /*03a0*/  @P0 IMAD.WIDE.U32 R40, R49.reuse, 0x8, R36 ;  /* 0x0000000831280825 */ /* 0x048fe200078e0024 */
[----:B------:R-:W-:Y:S01]  /*03b0*/  @P0 IADD3 R49, PT, PT, R49, 0x80, RZ ;  /* 0x0000008031310810 */ /* 0x000fe20007ffe0ff */
[----:B------:R-:W5:Y:S01]  /*03c0*/  @P5 LDG.E.64 R14, desc[UR20][R34.64] ;  /* 0x00000014220e5981 */ /* 0x000f62000c1e1b00 */
[----:B-1----:R-:W-:Y:S01]  /*03d0*/  UISETP.GE.AND UP0, UPT, UR11, UR4, UPT ;  /* 0x000000040b00728c */ /* 0x002fe2000bf06270 */
[----:B------:R-:W-:-:S03]  /*03e0*/  LOP3.LUT R6, R6, 0xffffffdf, RZ, 0xc0, !PT ;  /* 0xffffffdf06067812 */ /* 0x000fc600078ec0ff */
[----:B------:R-:W1:Y:S01]  /*03f0*/  @P4 LDC.64 R24, c[0x0][0x3d0] ;  /* 0x0000f400ff184b82 */ /* 0x000e620000000a00 */
[C---:B0-----:R-:W-:Y:S01]  /*0400*/  @P1 IMAD.WIDE.U32 R42, R49.reuse, 0x8, R38 ;  /* 0x00000008312a1825 */ /* 0x041fe200078e0026 */
[----:B------:R-:W-:Y:S01]  /*0410*/  @P1 IADD3 R49, PT, PT, R49, 0x80, RZ ;  /* 0x0000008031311810 */ /* 0x000fe20007ffe0ff */
[----:B------:R0:W5:Y:S01]  /*0420*/  @P0 LDG.E.64 R16, desc[UR20][R40.64] ;  /* 0x0000001428100981 */ /* 0x000162000c1e1b00 */
[----:B------:R-:W-:-:S03]  /*0430*/  @P4 LOP3.LUT R6, R6, 0x20, RZ, 0xfc, !PT ;  /* 0x0000002006064812 */ /* 0x000fc600078efcff */
[----:B------:R-:W5:Y:S01]  /*0440*/  @P6 LDG.E.64 R4, desc[UR20][R2.64] ;  /* 0x0000001402046981 */ /* 0x000f62000c1e1b00 */
[----:B------:R-:W-:Y:S01]  /*0450*/  ISETP.NE.AND P6, PT, R0, RZ, PT ;  /* 0x000000ff0000720c */ /* 0x000fe20003fc5270 */
[C---:B----4-:R-:W-:Y:S01]  /*0460*/  @P2 IMAD.WIDE.U32 R44, R49.reuse, 0x8, R44 ;  /* 0x00000008312c2825 */ /* 0x050fe200078e002c */
[----:B------:R-:W-:Y:S01]  /*0470*/  @P2 IADD3 R49, PT, PT, R49, 0x80, RZ ;  /* 0x0000008031312810 */ /* 0x000fe20007ffe0ff */
[----:B------:R3:W5:Y:S01]  /*0480*/  @P1 LDG.E.64 R18, desc[UR20][R42.64] ;  /* 0x000000142a121981 */ /* 0x000762000c1e1b00 */
[----:B------:R-:W-:Y:S02]  /*0490*/  CS2R R36, SRZ ;  /* 0x0000000000247805 */ /* 0x000fe4000001ff00 */
[----:B------:R-:W-:Y:S02]  /*04a0*/  CS2R R38, SRZ ;  /* 0x0000000000267805 */ /* 0x000fe4000001ff00 */
[----:B------:R-:W-:Y:S01]  /*04b0*/  CS2R R76, SRZ ;  /* 0x00000000004c7805 */ /* 0x000fe2000001ff00 */
[----:B------:R4:W5:Y:S04]  /*04c0*/  @P2 LDG.E.64 R20, desc[UR20][R44.64] ;  /* 0x000000142c142981 */ /* 0x000968000c1e1b00 */
[----:B------:R-:W5:Y:S01]  /*04d0*/  @P6 LDG.E.64 R8, desc[UR20][R28.64] ;  /* 0x000000141c086981 */ /* 0x000f62000c1e1b00 */
[----:B------:R-:W-:Y:S01]  /*04e0*/  ISETP.NE.AND P6, PT, R48, RZ, PT ;  /* 0x000000ff3000720c */ /* 0x000fe20003fc5270 */
[C---:B--2---:R-:W-:Y:S01]  /*04f0*/  @P3 IMAD.WIDE.U32 R46, R49.reuse, 0x8, R46 ;  /* 0x00000008312e3825 */ /* 0x044fe200078e002e */
[----:B------:R-:W-:-:S02]  /*0500*/  @P3 IADD3 R49, PT, PT, R49, 0x80, RZ ;  /* 0x0000008031313810 */ /* 0x000fc40007ffe0ff */
[----:B------:R-:W-:Y:S02]  /*0510*/  CS2R R78, SRZ ;  /* 0x00000000004e7805 */ /* 0x000fe4000001ff00 */
[----:B0-----:R-:W-:Y:S02]  /*0520*/  CS2R R40, SRZ ;  /* 0x0000000000287805 */ /* 0x001fe4000001ff00 */
[----:B---3--:R-:W-:Y:S01]  /*0530*/  CS2R R42, SRZ ;  /* 0x00000000002a7805 */ /* 0x008fe2000001ff00 */
[----:B------:R0:W5:Y:S04]  /*0540*/  @P3 LDG.E.64 R22, desc[UR20][R46.64] ;  /* 0x000000142e163981 */ /* 0x000168000c1e1b00 */
[----:B------:R2:W5:Y:S01]  /*0550*/  @P6 LDG.E.64 R10, desc[UR20][R30.64] ;  /* 0x000000141e0a6981 */ /* 0x000562000c1e1b00 */
[----:B------:R-:W-:Y:S01]  /*0560*/  ISETP.NE.AND P6, PT, R50, RZ, PT ;  /* 0x000000ff3200720c */ /* 0x000fe20003fc5270 */
[----:B-1----:R-:W-:-:S05]  /*0570*/  @P4 IMAD.WIDE.U32 R24, R49, 0x8, R24 ;  /* 0x0000000831184825 */ /* 0x002fca00078e0018 */
[----:B------:R2:W5:Y:S07]  /*0580*/  @P4 LDG.E.64 R26, desc[UR20][R24.64] ;  /* 0x00000014181a4981 */ /* 0x00056e000c1e1b00 */
[----:B------:R2:W5:Y:S01]  /*0590*/  @P6 LDG.E.64 R12, desc[UR20][R32.64] ;  /* 0x00000014200c6981 */ /* 0x000562000c1e1b00 */
[----:B----4-:R-:W-:Y:S02]  /*05a0*/  CS2R R44, SRZ ;  /* 0x00000000002c7805 */ /* 0x010fe4000001ff00 */
[----:B0-----:R-:W-:-:S02]  /*05b0*/  CS2R R46, SRZ ;  /* 0x00000000002e7805 */ /* 0x001fc4000001ff00 */
        /* <DEDUP_REMOVED lines=32> */
[----:B--2---:R-:W-:Y:S06]  /*07c0*/  BRA.U UP0, `(.L_x_16599) ;  /* 0x000000cd008c7547 */ /* 0x004fec000b800000 */
[----:B-----5:R-:W-:Y:S01]  /*07d0*/  IMAD.MOV.U32 R0, RZ, RZ, R4 ;  /* 0x000000ffff007224 */ /* 0x020fe200078e0004 */
[--C-:B------:R-:W-:Y:S01]  /*07e0*/  SHF.R.U64 R2, R4, 0x10, R5.reuse ;  /* 0x0000001004027819 */ /* 0x100fe20000001205 */
[----:B------:R-:W-:Y:S01]  /*07f0*/  IMAD.MOV.U32 R251, RZ, RZ, R12 ;  /* 0x000000fffffb7224 */ /* 0x000fe200078e000c */
[----:B------:R-:W-:Y:S01]  /*0800*/  MOV R3, R5 ;  /* 0x0000000500037202 */ /* 0x000fe20000000f00 */
[----:B------:R-:W-:Y:S01]  /*0810*/  IMAD.MOV.U32 R245, RZ, RZ, R18 ;  /* 0x000000fffff57224 */ /* 0x000fe200078e0012 */
[----:B------:R-:W-:Y:S01]  /*0820*/  SHF.R.U32.HI R4, RZ, 0x10, R5 ;  /* 0x00000010ff047819 */ /* 0x000fe20000011605 */
[----:B------:R0:W-:Y:S01]  /*0830*/  STL.S16 [R1+0x12], R0 ;  /* 0x0000120001007387 */ /* 0x0001e20000100600 */
[----:B------:R-:W-:Y:S01]  /*0840*/  MOV R5, R8 ;  /* 0x0000000800057202 */ /* 0x000fe20000000f00 */
[----:B------:R-:W-:Y:S01]  /*0850*/  IMAD.MOV.U32 R239, RZ, RZ, R26 ;  /* 0x000000ffffef7224 */ /* 0x000fe200078e001a */
[----:B------:R-:W-:Y:S01]  /*0860*/  SHF.R.U64 R8, R8, 0x10, R9 ;  /* 0x0000001008087819 */ /* 0x000fe20000001209 */
[----:B------:R0:W-:Y:S01]  /*0870*/  STL.S16 [R1+0x10], R2 ;  /* 0x0000100201007387 */ /* 0x0001e20000100600 */
[----:B------:R-:W-:-:S02]  /*0880*/  MOV R24, R9 ;  /* 0x0000000900187202 */ /* 0x000fc40000000f00 */
[----:B------:R-:W-:Y:S02]  /*0890*/  CS2R R36, SRZ ;  /* 0x0000000000247805 */ /* 0x000fe4000001ff00 */
[----:B------:R-:W-:Y:S01]  /*08a0*/  SHF.R.U32.HI R9, RZ, 0x10, R9 ;  /* 0x00000010ff097819 */ /* 0x000fe20000011609 */
[----:B------:R0:W-:Y:S01]  /*08b0*/  STL.S16 [R1+0xe], R3 ;  /* 0x00000e0301007387 */ /* 0x0001e20000100600 */
[----:B------:R-:W-:Y:S02]  /*08c0*/  MOV R25, R10 ;  /* 0x0000000a00197202 */ /* 0x000fe40000000f00 */
[----:B------:R-:W-:Y:S02]  /*08d0*/  CS2R R38, SRZ ;  /* 0x0000000000267805 */ /* 0x000fe4000001ff00 */
[----:B------:R-:W-:Y:S01]  /*08e0*/  SHF.R.U64 R10, R10, 0x10, R11 ;  /* 0x000000100a0a7819 */ /* 0x000fe2000000120b */
[----:B------:R0:W-:Y:S01]  /*08f0*/  STL.S16 [R1+0xc], R4 ;  /* 0x00000c0401007387 */ /* 0x0001e20000100600 */
[----:B------:R-:W-:-:S02]  /*0900*/  MOV R249, R14 ;  /* 0x0000000e00f97202 */ /* 0x000fc40000000f00 */
[----:B------:R-:W-:Y:S02]  /*0910*/  CS2R R76, SRZ ;  /* 0x00000000004c7805 */ /* 0x000fe4000001ff00 */
[----:B------:R-:W-:Y:S01]  /*0920*/  MOV R247, R16 ;  /* 0x0000001000f77202 */ /* 0x000fe20000000f00 */
[----:B------:R0:W-:Y:S01]  /*0930*/  STL.S16 [R1+0xa], R5 ;  /* 0x00000a0501007387 */ /* 0x0001e20000100600 */
[----:B------:R-:W-:Y:S02]  /*0940*/  MOV R243, R20 ;  /* 0x0000001400f37202 */ /* 0x000fe40000000f00 */
[----:B------:R-:W-:Y:S02]  /*0950*/  CS2R R78, SRZ ;  /* 0x00000000004e7805 */ /* 0x000fe4000001ff00 */
[----:B------:R-:W-:Y:S01]  /*0960*/  MOV R241, R22 ;  /* 0x0000001600f17202 */ /* 0x000fe20000000f00 */
[----:B------:R0:W-:Y:S01]  /*0970*/  STL.S16 [R1+0x8], R8 ;  /* 0x0000080801007387 */ /* 0x0001e20000100600 */
[----:B------:R-:W-:-:S02]  /*0980*/  MOV R252, R11 ;  /* 0x0000000b00fc7202 */ /* 0x000fc40000000f00 */
[----:B------:R-:W-:Y:S02]  /*0990*/  CS2R R40, SRZ ;  /* 0x0000000000287805 */ /* 0x000fe4000001ff00 */
[----:B------:R-:W-:Y:S01]  /*09a0*/  SHF.R.U64 R12, R12, 0x10, R13 ;  /* 0x000000100c0c7819 */ /* 0x000fe2000000120d */
[----:B------:R0:W-:Y:S01]  /*09b0*/  STL.S16 [R1+0x6], R24 ;  /* 0x0000061801007387 */ /* 0x0001e20000100600 */
[----:B------:R-:W-:Y:S02]  /*09c0*/  MOV R250, R13 ;  /* 0x0000000d00fa7202 */ /* 0x000fe40000000f00 */
[----:B------:R-:W-:Y:S02]  /*09d0*/  CS2R R42, SRZ ;  /* 0x00000000002a7805 */ /* 0x000fe4000001ff00 */
[----:B------:R-:W-:Y:S01]  /*09e0*/  SHF.R.U64 R14, R14, 0x10, R15 ;  /* 0x000000100e0e7819 */ /* 0x000fe2000000120f */
        /* <DEDUP_REMOVED lines=8> */
[----:B------:R0:W-:Y:S01]  /*0a70*/  STL.S16 [R1], R10 ;  /* 0x0000000a01007387 */ /* 0x0001e20000100600 */
[----:B------:R-:W-:-:S02]  /*0a80*/  MOV R244, R19 ;  /* 0x0000001300f47202 */ /* 0x000fc40000000f00 */
[----:B------:R-:W-:Y:S02]  /*0a90*/  CS2R R48, SRZ ;  /* 0x0000000000307805 */ /* 0x000fe4000001ff00 */
[----:B------:R-:W-:Y:S02]  /*0aa0*/  SHF.R.U64 R20, R20, 0x10, R21 ;  /* 0x0000001014147819 */ /* 0x000fe40000001215 */
[----:B------:R-:W-:Y:S02]  /*0ab0*/  CS2R R50, SRZ ;  /* 0x0000000000327805 */ /* 0x000fe4000001ff00 */
[----:B------:R-:W-:Y:S02]  /*0ac0*/  MOV R242, R21 ;  /* 0x0000001500f27202 */ /* 0x000fe40000000f00 */
[----:B------:R-:W-:Y:S02]  /*0ad0*/  CS2R R52, SRZ ;  /* 0x0000000000347805 */ /* 0x000fe4000001ff00 */
[----:B------:R-:W-:-:S02]  /*0ae0*/  SHF.R.U64 R22, R22, 0x10, R23 ;  /* 0x0000001016167819 */ /* 0x000fc40000001217 */
        /* <DEDUP_REMOVED lines=9> */
[----:B------:R-:W-:Y:S02]  /*0b80*/  SHF.R.U32.HI R13, RZ, 0x10, R13 ;  /* 0x00000010ff0d7819 */ /* 0x000fe4000001160d */
[----:B------:R-:W-:Y:S02]  /*0b90*/  CS2R R64, SRZ ;  /* 0x0000000000407805 */ /* 0x000fe4000001ff00 */
[----:B------:R-:W-:-:S02]  /*0ba0*/  SHF.R.U32.HI R15, RZ, 0x10, R15 ;  /* 0x00000010ff0f7819 */ /* 0x000fc4000001160f */
        /* <DEDUP_REMOVED lines=41> */
[----:B------:R-:W-:-:S02]  /*0e40*/  CS2R R108, SRZ ;  /* 0x00000000006c7805 */ /* 0x000fc4000001ff00 */
        /* <DEDUP_REMOVED lines=11> */
.L_x_16743:
[----:B0-----:R-:W-:Y:S02]  /*0f00*/  UIMAD.WIDE UR8, UR11, 0x4, UR18 ;  /* 0x000000040b0878a5 */ /* 0x001fe4000f8e0212 */
[----:B------:R-:W-:-:S04]  /*0f10*/  UIMAD.WIDE UR6, UR11, 0x4, UR14 ;  /* 0x000000040b0678a5 */ /* 0x000fc8000f8e020e */
[----:B------:R-:W-:Y:S02]  /*0f20*/  MOV R30, UR8 ;  /* 0x00000008001e7c02 */ /* 0x000fe40008000f00 */
[----:B------:R-:W-:-:S05]  /*0f30*/  MOV R31, UR9 ;  /* 0x00000009001f7c02 */ /* 0x000fca0008000f00 */
[----:B-1234-:R0:W2:Y:S02]  /*0f40*/  LDG.E R160, desc[UR20][R30.64] ;  /* 0x000000141ea07981 */ /* 0x01e0a4000c1e1900 */
[----:B0-----:R-:W-:Y:S02]  /*0f50*/  MOV R30, UR6 ;  /* 0x00000006001e7c02 */ /* 0x001fe40008000f00 */
[----:B------:R-:W-:Y:S01]  /*0f60*/  MOV R31, UR7 ;  /* 0x00000007001f7c02 */ /* 0x000fe20008000f00 */
[----:B------:R-:W-:-:S04]  /*0f70*/  UIMAD.WIDE UR6, UR11, 0x4, UR16 ;  /* 0x000000040b0678a5 */ /* 0x000fc8000f8e0210 */
[----:B------:R0:W3:Y:S02]  /*0f80*/  LDG.E R161, desc[UR20][R30.64] ;  /* 0x000000141ea17981 */ /* 0x0000e4000c1e1900 */
[----:B0-----:R-:W-:Y:S01]  /*0f90*/  IMAD.U32 R30, RZ, RZ, UR6 ;  /* 0x00000006ff1e7e24 */ /* 0x001fe2000f8e00ff */
[----:B------:R-:W-:-:S05]  /*0fa0*/  MOV R31, UR7 ;  /* 0x00000007001f7c02 */ /* 0x000fca0008000f00 */
[----:B-----5:R0:W5:Y:S01]  /*0fb0*/  LDG.E R202, desc[UR20][R30.64] ;  /* 0x000000141eca7981 */ /* 0x020162000c1e1900 */
[----:B------:R-:W-:Y:S01]  /*0fc0*/  BSSY.RECONVERGENT B0, `(.L_x_16600) ;  /* 0x000030a000007945 */ /* 0x000fe20003800200 */
[----:B--2---:R-:W-:-:S13]  /*0fd0*/  R2UR UR31, R160 ;  /* 0x00000000a01f72ca */ /* 0x004fda00000e0000 */
[----:B------:R-:W-:Y:S01]  /*0fe0*/  UISETP.GE.AND UP2, UPT, UR31, 0x1, UPT ;  /* 0x000000011f00788c */ /* 0x000fe2000bf46270 */
[----:B---3--:R-:W-:-:S08]  /*0ff0*/  R2UR UR30, R161 ;  /* 0x00000000a11e72ca */ /* 0x008fd000000e0000 */
[----:B0-----:R-:W-:Y:S07]  /*1000*/  BRA.U !UP2, `(.L_x_16601) ;  /* 0x000000250a007547 */ /* 0x001fee000b800000 */
[----:B------:R-:W-:-:S06]  /*1010*/  UIMAD.WIDE UR6, UR11, 0x4, UR12 ;  /* 0x000000040b0678a5 */ /* 0x000fcc000f8e020c */
[----:B------:R-:W-:Y:S02]  /*1020*/  MOV R30, UR6 ;  /* 0x00000006001e7c02 */ /* 0x000fe40008000f00 */
[----:B------:R-:W-:-:S05]  /*1030*/  MOV R31, UR7 ;  /* 0x00000007001f7c02 */ /* 0x000fca0008000f00 */
[----:B------:R0:W2:Y:S01]  /*1040*/  LDG.E R30, desc[UR20][R30.64] ;  /* 0x000000141e1e7981 */ /* 0x0000a2000c1e1900 */
[C---:B------:R-:W-:Y:S01]  /*1050*/  ISETP.GE.U32.AND P6, PT, R7.reuse, 0x80, PT ;  /* 0x000000800700780c */ /* 0x040fe20003fc6070 */
[----:B------:R-:W-:Y:S01]  /*1060*/  UIADD3 UR7, UPT, UPT, UR31, -0x1, URZ ;  /* 0xffffffff1f077890 */ /* 0x000fe2000fffe0ff */
[C---:B------:R-:W-:Y:S01]  /*1070*/  ISETP.GE.U32.AND P5, PT, R7.reuse, 0x100, PT ;  /* 0x000001000700780c */ /* 0x040fe20003fa6070 */
[----:B------:R-:W3:Y:S01]  /*1080*/  S2R R160, SR_TID.X ;  /* 0x0000000000a07919 */ /* 0x000ee20000002100 */
[----:B------:R-:W-:Y:S01]  /*1090*/  LOP3.LUT R6, R6, 0xffffffef, RZ, 0xc0, !PT ;  /* 0xffffffef06067812 */ /* 0x000fe200078ec0ff */
[----:B-1----:R-:W-:Y:S01]  /*10a0*/  UIMAD UR6, UR11, UR10, URZ ;  /* 0x0000000a0b0672a4 */ /* 0x002fe2000f8e02ff */
[----:B-----5:R-:W-:Y:S01]  /*10b0*/  ISETP.GE.AND P4, PT, R202, 0x1, PT ;  /* 0x00000001ca00780c */ /* 0x020fe20003f86270 */
[----:B------:R-:W-:Y:S01]  /*10c0*/  UIMAD UR8, UR7, UR10, URZ ;  /* 0x0000000a070872a4 */ /* 0x000fe2000f8e02ff */
[C---:B------:R-:W-:Y:S01]  /*10d0*/  ISETP.GE.U32.AND P3, PT, R7.reuse, 0x180, PT ;  /* 0x000001800700780c */ /* 0x040fe20003f66070 */
[----:B------:R-:W-:Y:S01]  /*10e0*/  USHF.R.S32.HI UR7, URZ, 0x1f, UR6 ;  /* 0x0000001fff077899 */ /* 0x000fe20008011406 */
[C---:B------:R-:W-:Y:S01]  /*10f0*/  ISETP.GE.U32.AND P2, PT, R7.reuse, 0x200, PT ;  /* 0x000002000700780c */ /* 0x040fe20003f46070 */
[----:B------:R-:W-:Y:S01]  /*1100*/  USHF.R.S32.HI UR9, URZ, 0x1f, UR8 ;  /* 0x0000001fff097899 */ /* 0x000fe20008011408 */
[----:B------:R-:W-:Y:S01]  /*1110*/  ISETP.NE.AND P0, PT, RZ, UR28, PT ;  /* 0x0000001cff007c0c */ /* 0x000fe2000bf05270 */
[----:B------:R-:W-:Y:S01]  /*1120*/  ULEA.HI UR7, UR7, UR6, URZ, 0x2 ;  /* 0x0000000607077291 */ /* 0x000fe2000f8f10ff */
[----:B------:R-:W-:Y:S01]  /*1130*/  @P6 LOP3.LUT R6, R6, 0x10, RZ, 0xfc, !PT ;  /* 0x0000001006066812 */ /* 0x000fe200078efcff */
[----:B------:R-:W-:Y:S01]  /*1140*/  ULEA.HI UR9, UR9, UR8, URZ, 0x2 ;  /* 0x0000000809097291 */ /* 0x000fe2000f8f10ff */
[----:B------:R-:W-:Y:S01]  /*1150*/  ISETP.GE.U32.AND P1, PT, R7, 0x280, PT ;  /* 0x000002800700780c */ /* 0x000fe20003f26070 */
[----:B------:R-:W-:Y:S01]  /*1160*/  BSSY.RECONVERGENT B1, `(.L_x_16602) ;  /* 0x000004d000017945 */ /* 0x000fe20003800200 */
[----:B------:R-:W-:Y:S01]  /*1170*/  LOP3.LUT R6, R6, 0xfffffff7, RZ, 0xc0, !PT ;  /* 0xfffffff706067812 */ /* 0x000fe200078ec0ff */
[----:B------:R-:W-:Y:S01]  /*1180*/  IMAD.U32 R217, RZ, RZ, UR7 ;  /* 0x00000007ffd97e24 */ /* 0x000fe2000f8e00ff */
[----:B0-----:R-:W-:Y:S01]  /*1190*/  @P4 IADD3 R31, PT, PT, R202, -0x1, RZ ;  /* 0xffffffffca1f4810 */ /* 0x001fe20007ffe0ff */
[----:B------:R-:W-:Y:S01]  /*11a0*/  HFMA2 R182, -RZ, RZ, 0, 0 ;  /* 0x00000000ffb67431 */ /* 0x000fe200000001ff */
[----:B------:R-:W-:-:S02]  /*11b0*/  @P5 LOP3.LUT R6, R6, 0x8, RZ, 0xfc, !PT ;  /* 0x0000000806065812 */ /* 0x000fc400078efcff */
[----:B------:R-:W-:Y:S02]  /*11c0*/  CS2R R188, SRZ ;  /* 0x0000000000bc7805 */ /* 0x000fe4000001ff00 */
[----:B------:R-:W-:Y:S01]  /*11d0*/  MOV R190, UR9 ;  /* 0x0000000900be7c02 */ /* 0x000fe20008000f00 */
[----:B------:R-:W-:Y:S01]  /*11e0*/  @P4 IMAD R31, R31, UR10, RZ ;  /* 0x0000000a1f1f4c24 */ /* 0x000fe2000f8e02ff */
[----:B------:R-:W-:-:S04]  /*11f0*/  LOP3.LUT R6, R6, 0xfffffffb, RZ, 0xc0, !PT ;  /* 0xfffffffb06067812 */ /* 0x000fc800078ec0ff */
[----:B------:R-:W-:-:S04]  /*1200*/  @P3 LOP3.LUT R6, R6, 0x4, RZ, 0xfc, !PT ;  /* 0x0000000406063812 */ /* 0x000fc800078efcff */
[----:B------:R-:W-:Y:S02]  /*1210*/  LOP3.LUT R6, R6, 0xfffffffd, RZ, 0xc0, !PT ;  /* 0xfffffffd06067812 */ /* 0x000fe400078ec0ff */
[-C--:B---3--:R-:W-:Y:S02]  /*1220*/  LEA.HI.SX32 R217, R217, R160.reuse, 0x1e ;  /* 0x000000a0d9d97211 */ /* 0x088fe400078ff2ff */
[----:B------:R-:W-:Y:S02]  /*1230*/  @P2 LOP3.LUT R6, R6, 0x2, RZ, 0xfc, !PT ;  /* 0x0000000206062812 */ /* 0x000fe400078efcff */
[----:B------:R-:W-:Y:S02]  /*1240*/  LEA.HI.SX32 R190, R190, R160, 0x1e ;  /* 0x000000a0bebe7211 */ /* 0x000fe400078ff2ff */
[----:B------:R-:W-:Y:S02]  /*1250*/  LOP3.LUT R6, R6, 0xfffffffe, RZ, 0xc0, !PT ;  /* 0xfffffffe06067812 */ /* 0x000fe400078ec0ff */
[----:B------:R-:W-:-:S02]  /*1260*/  MOV R187, R217 ;  /* 0x000000d900bb7202 */ /* 0x000fc40000000f00 */
[----:B------:R-:W-:Y:S02]  /*1270*/  @P1 LOP3.LUT R6, R6, 0x1, RZ, 0xfc, !PT ;  /* 0x0000000106061812 */ /* 0x000fe400078efcff */
[----:B--2---:R-:W-:-:S04]  /*1280*/  FSEL R30, R30, RZ, !P0 ;  /* 0x000000ff1e1e7208 */ /* 0x004fc80004000000 */
[----:B------:R-:W-:Y:S02]  /*1290*/  R2UR UR32, R30 ;  /* 0x000000001e2072ca */ /* 0x000fe400000e0000 */
[----:B------:R-:W-:-:S04]  /*12a0*/  @P4 SHF.R.S32.HI R30, RZ, 0x1f, R31 ;  /* 0x0000001fff1e4819 */ /* 0x000fc8000001141f */
[----:B------:R-:W-:-:S04]  /*12b0*/  @P4 LEA.HI R30, R30, R31, RZ, 0x2 ;  /* 0x0000001f1e1e4211 */ /* 0x000fc800078f10ff */
[----:B------:R-:W-:Y:S01]  /*12c0*/  @P4 LEA.HI.SX32 R182, R30, R160, 0x1e ;  /* 0x000000a01eb64211 */ /* 0x000fe200078ff2ff */
[----:B------:R-:W-:Y:S06]  /*12d0*/  @!P6 BRA `(.L_x_16603) ;  /* 0x0000000000d4e947 */ /* 0x000fec0003800000 */
[----:B------:R-:W0:Y:S01]  /*12e0*/  LDC.64 R160, c[0x0][0x3a8] ;  /* 0x0000ea00ffa07b82 */ /* 0x000e220000000a00 */
[----:B------:R-:W-:Y:S01]  /*12f0*/  ISETP.NE.U32.AND P0, PT, RZ, UR24, PT ;  /* 0x00000018ff007c0c */ /* 0x000fe2000bf05070 */
[----:B------:R-:W2:Y:S03]  /*1300*/  LDL.S16 R170, [R1+0x12] ;  /* 0x0000120001aa7983 */ /* 0x000ea60000100600 */
[----:B------:R-:W-:Y:S01]  /*1310*/  ISETP.NE.AND.EX P0, PT, RZ, UR25, PT, P0 ;  /* 0x00000019ff007c0c */ /* 0x000fe2000bf05300 */
[----:B------:R-:W3:Y:S02]  /*1320*/  LDL.S16 R173, [R1+0x10] ;  /* 0x0000100001ad7983 */ /* 0x000ee40000100600 */
[----:B------:R-:W1:Y:S02]  /*1330*/  LDC.64 R164, c[0x0][0x428] ;  /* 0x00010a00ffa47b82 */ /* 0x000e640000000a00 */
[----:B------:R-:W4:Y:S04]  /*1340*/  LDL.S16 R237, [R1+0xe] ;  /* 0x00000e0001ed7983 */ /* 0x000f280000100600 */
[----:B------:R-:W4:Y:S02]  /*1350*/  LDL.S16 R227, [R1+0xc] ;  /* 0x00000c0001e37983 */ /* 0x000f240000100600 */
[----:B------:R-:W1:Y:S08]  /*1360*/  LDC.64 R188, c[0x0][0x3b0] ;  /* 0x0000ec00ffbc7b82 */ /* 0x000e700000000a00 */
[----:B------:R-:W1:Y:S01]  /*1370*/  @P0 LDC.64 R30, c[0x0][0x438] ;  /* 0x00010e00ff1e0b82 */ /* 0x000e620000000a00 */
[----:B0-----:R-:W-:-:S06]  /*1380*/  IMAD.WIDE.U32 R160, R187, 0x10, R160 ;  /* 0x00000010bba07825 */ /* 0x001fcc00078e00a0 */
[----:B------:R-:W4:Y:S01]  /*1390*/  LDG.E.128 R160, desc[UR20][R160.64] ;  /* 0x00000014a0a07981 */ /* 0x000f22000c1e1d00 */
[----:B-1----:R-:W-:-:S06]  /*13a0*/  IMAD.WIDE.U32 R164, R190, 0x10, R164 ;  /* 0x00000010bea47825 */ /* 0x002fcc00078e00a4 */
[----:B------:R-:W4:Y:S01]  /*13b0*/  LDG.E.128 R164, desc[UR20][R164.64] ;  /* 0x00000014a4a47981 */ /* 0x000f22000c1e1d00 */
[----:B------:R-:W-:-:S05]  /*13c0*/  @P0 IMAD.WIDE.U32 R30, R187, 0x10, R30 ;  /* 0x00000010bb1e0825 */ /* 0x000fca00078e001e */
[----:B------:R0:W5:Y:S02]  /*13d0*/  @P0 LDG.E.128 R112, desc[UR20][R30.64] ;  /* 0x000000141e700981 */ /* 0x000164000c1e1d00 */
[----:B0-----:R-:W-:-:S05]  /*13e0*/  IMAD.WIDE.U32 R30, R182, 0x4, R188 ;  /* 0x00000004b61e7825 */ /* 0x001fca00078e00bc */
[----:B------:R0:W5:Y:S01]  /*13f0*/  LDG.E R5, desc[UR20][R30.64] ;  /* 0x000000141e057981 */ /* 0x000162000c1e1900 */
[----:B------:R-:W-:Y:S02]  /*1400*/  IADD3 R182, PT, PT, R182, 0x80, RZ ;  /* 0x00000080b6b67810 */ /* 0x000fe40007ffe0ff */
[----:B------:R-:W-:Y:S02]  /*1410*/  IADD3 R190, PT, PT, R190, 0x80, RZ ;  /* 0x00000080bebe7810 */ /* 0x000fe40007ffe0ff */
[----:B------:R-:W-:Y:S01]  /*1420*/  IADD3 R187, PT, PT, R187, 0x80, RZ ;  /* 0x00000080bbbb7810 */ /* 0x000fe20007ffe0ff */
[----:B--2---:R-:W-:Y:S02]  /*1430*/  HADD2.F32 R14, -RZ, R170.H0_H0 ;  /* 0x200000aaff0e7230 */ /* 0x004fe40000004100 */
[----:B---3--:R-:W-:Y:S02]  /*1440*/  HADD2.F32 R205, -RZ, R173.H0_H0 ;  /* 0x200000adffcd7230 */ /* 0x008fe40000004100 */
[----:B----4-:R-:W-:-:S02]  /*1450*/  HADD2.F32 R173, -RZ, R237.H0_H0 ;  /* 0x200000edffad7230 */ /* 0x010fc40000004100 */
[----:B------:R-:W-:Y:S02]  /*1460*/  HADD2.F32 R227, -RZ, R227.H0_H0 ;  /* 0x200000e3ffe37230 */ /* 0x000fe40000004100 */
[----:B------:R-:W-:Y:S01]  /*1470*/  FADD.FTZ R0, R160, -UR32 ;  /* 0x80000020a0007e21 */ /* 0x000fe20008010000 */
[----:B------:R-:W-:-:S03]  /*1480*/  FADD.FTZ R161, R161, -UR32 ;  /* 0x80000020a1a17e21 */ /* 0x000fc60008010000 */
[----:B------:R-:W-:Y:S01]  /*1490*/  FMUL.FTZ R0, R0, UR30 ;  /* 0x0000001e00007c20 */ /* 0x000fe20008410000 */
[----:B------:R-:W-:Y:S01]  /*14a0*/  FMUL.FTZ R14, R164, R14 ;  /* 0x0000000ea40e7220 */ /* 0x000fe20000410000 */
[----:B------:R-:W-:Y:S01]  /*14b0*/  FMUL.FTZ R207, R161, UR30 ;  /* 0x0000001ea1cf7c20 */ /* 0x000fe20008410000 */
[----:B------:R-:W-:Y:S01]  /*14c0*/  FADD.FTZ R162, R162, -UR32 ;  /* 0x80000020a2a27e21 */ /* 0x000fe20008010000 */
[----:B------:R-:W-:Y:S01]  /*14d0*/  FMUL.FTZ R205, R165, R205 ;  /* 0x000000cda5cd7220 */ /* 0x000fe20000410000 */
[----:B------:R-:W-:Y:S01]  /*14e0*/  FADD.FTZ R189, RZ, R14 ;  /* 0x0000000effbd7221 */ /* 0x000fe20000010000 */
[----:B------:R-:W-:Y:S01]  /*14f0*/  FFMA.FTZ R188, R0, R14, RZ ;  /* 0x0000000e00bc7223 */ /* 0x000fe200000100ff */
[----:B------:R-:W-:Y:S01]  /*1500*/  FMUL.FTZ R170, R162, UR30 ;  /* 0x0000001ea2aa7c20 */ /* 0x000fe20008410000 */
        /* <DEDUP_REMOVED lines=18> */
.L_x_16603:
[----:B----4-:R-:W-:Y:S05]  /*1630*/  BSYNC.RECONVERGENT B1 ;  /* 0x0000000000017941 */ /* 0x010fea0003800200 */
.L_x_16602:
[----:B------:R-:W-:Y:S04]  /*1640*/  BSSY.RECONVERGENT B1, `(.L_x_16604) ;  /* 0x0000037000017945 */ /* 0x000fe80003800200 */
[----:B------:R-:W-:Y:S05]  /*1650*/  @!P5 BRA `(.L_x_16605) ;  /* 0x0000000000d4d947 */ /* 0x000fea0003800000 */
[----:B------:R-:W-:Y:S01]  /*1660*/  ISETP.NE.U32.AND P0, PT, RZ, UR24, PT ;  /* 0x00000018ff007c0c */ /* 0x000fe2000bf05070 */
[----:B------:R-:W0:Y:S01]  /*1670*/  LDC.64 R160, c[0x0][0x3a8] ;  /* 0x0000ea00ffa07b82 */ /* 0x000e220000000a00 */
[----:B------:R-:W2:Y:S02]  /*1680*/  LDL.S16 R168, [R1+0xa] ;  /* 0x00000a0001a87983 */ /* 0x000ea40000100600 */
[----:B------:R-:W-:Y:S02]  /*1690*/  ISETP.NE.AND.EX P0, PT, RZ, UR25, PT, P0 ;  /* 0x00000019ff007c0c */ /* 0x000fe4000bf05300 */
[----:B------:R-:W3:Y:S03]  /*16a0*/  LDL.S16 R174, [R1+0x8] ;  /* 0x0000080001ae7983 */ /* 0x000ee60000100600 */
[----:B------:R-:W1:Y:S01]  /*16b0*/  LDC.64 R164, c[0x0][0x428] ;  /* 0x00010a00ffa47b82 */ /* 0x000e620000000a00 */
[----:B------:R-:W4:Y:S04]  /*16c0*/  LDL.S16 R235, [R1+0x6] ;  /* 0x0000060001eb7983 */ /* 0x000f280000100600 */
[----:B------:R-:W4:Y:S03]  /*16d0*/  LDL.S16 R226, [R1+0x4] ;  /* 0x0000040001e27983 */ /* 0x000f260000100600 */
[----:B------:R-:W1:Y:S01]  /*16e0*/  @P0 LDC.64 R30, c[0x0][0x438] ;  /* 0x00010e00ff1e0b82 */ /* 0x000e620000000a00 */
[----:B0-----:R-:W-:-:S06]  /*16f0*/  IMAD.WIDE.U32 R160, R187, 0x10, R160 ;  /* 0x00000010bba07825 */ /* 0x001fcc00078e00a0 */
[----:B------:R-:W4:Y:S01]  /*1700*/  LDG.E.128 R160, desc[UR20][R160.64] ;  /* 0x00000014a0a07981 */ /* 0x000f22000c1e1d00 */
[----:B-1----:R-:W-:-:S06]  /*1710*/  IMAD.WIDE.U32 R164, R190, 0x10, R164 ;  /* 0x00000010bea47825 */ /* 0x002fcc00078e00a4 */
[----:B------:R-:W4:Y:S01]  /*1720*/  LDG.E.128 R164, desc[UR20][R164.64] ;  /* 0x00000014a4a47981 */ /* 0x000f22000c1e1d00 */
[----:B------:R-:W-:-:S05]  /*1730*/  @P0 IMAD.WIDE.U32 R30, R187, 0x10, R30 ;  /* 0x00000010bb1e0825 */ /* 0x000fca00078e001e */
[----:B------:R0:W5:Y:S02]  /*1740*/  @P0 LDG.E.128 R32, desc[UR20][R30.64] ;  /* 0x000000141e200981 */ /* 0x000164000c1e1d00 */
[----:B0-----:R-:W0:Y:S02]  /*1750*/  LDC.64 R30, c[0x0][0x3b0] ;  /* 0x0000ec00ff1e7b82 */ /* 0x001e240000000a00 */
[----:B0-----:R-:W-:-:S05]  /*1760*/  IMAD.WIDE.U32 R30, R182, 0x4, R30 ;  /* 0x00000004b61e7825 */ /* 0x001fca00078e001e */
[----:B------:R0:W5:Y:S01]  /*1770*/  LDG.E R4, desc[UR20][R30.64] ;  /* 0x000000141e047981 */ /* 0x000162000c1e1900 */
[----:B------:R-:W-:Y:S01]  /*1780*/  VIADD R182, R182, 0x80 ;  /* 0x00000080b6b67836 */ /* 0x000fe20000000000 */
[----:B------:R-:W-:Y:S02]  /*1790*/  IADD3 R190, PT, PT, R190, 0x80, RZ ;  /* 0x00000080bebe7810 */ /* 0x000fe40007ffe0ff */
[----:B------:R-:W-:Y:S01]  /*17a0*/  IADD3 R187, PT, PT, R187, 0x80, RZ ;  /* 0x00000080bbbb7810 */ /* 0x000fe20007ffe0ff */
[----:B--2---:R-:W-:Y:S02]  /*17b0*/  HADD2.F32 R206, -RZ, R168.H0_H0 ;  /* 0x200000a8ffce7230 */ /* 0x004fe40000004100 */
[----:B---3--:R-:W-:Y:S02]  /*17c0*/  HADD2.F32 R169, -RZ, R174.H0_H0 ;  /* 0x200000aeffa97230 */ /* 0x008fe40000004100 */
[----:B----4-:R-:W-:Y:S02]  /*17d0*/  HADD2.F32 R174, -RZ, R235.H0_H0 ;  /* 0x200000ebffae7230 */ /* 0x010fe40000004100 */
[----:B------:R-:W-:-:S02]  /*17e0*/  HADD2.F32 R226, -RZ, R226.H0_H0 ;  /* 0x200000e2ffe27230 */ /* 0x000fc40000004100 */
[----:B------:R-:W-:Y:S01]  /*17f0*/  FADD.FTZ R160, R160, -UR32 ;  /* 0x80000020a0a07e21 */ /* 0x000fe20008010000 */
[----:B------:R-:W-:-:S03]  /*1800*/  FADD.FTZ R161, R161, -UR32 ;  /* 0x80000020a1a17e21 */ /* 0x000fc60008010000 */
[----:B------:R-:W-:Y:S01]  /*1810*/  FMUL.FTZ R215, R160, UR30 ;  /* 0x0000001ea0d77c20 */ /* 0x000fe20008410000 */
[----:B------:R-:W-:Y:S01]  /*1820*/  FMUL.FTZ R206, R164, R206 ;  /* 0x000000cea4ce7220 */ /* 0x000fe20000410000 */
[----:B------:R-:W-:Y:S01]  /*1830*/  FMUL.FTZ R194, R161, UR30 ;  /* 0x0000001ea1c27c20 */ /* 0x000fe20008410000 */
[----:B------:R-:W-:Y:S01]  /*1840*/  FADD.FTZ R162, R162, -UR32 ;  /* 0x80000020a2a27e21 */ /* 0x000fe20008010000 */
[----:B------:R-:W-:Y:S01]  /*1850*/  FMUL.FTZ R169, R165, R169 ;  /* 0x000000a9a5a97220 */ /* 0x000fe20000410000 */
[----:B------:R-:W-:Y:S01]  /*1860*/  FADD.FTZ R189, R189, R206 ;  /* 0x000000cebdbd7221 */ /* 0x000fe20000010000 */
[----:B------:R-:W-:Y:S01]  /*1870*/  FFMA.FTZ R188, R215, R206, R188 ;  /* 0x000000ced7bc7223 */ /* 0x000fe200000100bc */
        /* <DEDUP_REMOVED lines=19> */
.L_x_16605:
[----:B------:R-:W-:Y:S05]  /*19b0*/  BSYNC.RECONVERGENT B1 ;  /* 0x0000000000017941 */ /* 0x000fea0003800200 */
.L_x_16604:
[----:B------:R-:W-:Y:S04]  /*19c0*/  BSSY.RECONVERGENT B1, `(.L_x_16606) ;  /* 0x0000035000017945 */ /* 0x000fe80003800200 */
[----:B------:R-:W-:Y:S05]  /*19d0*/  @!P3 BRA `(.L_x_16607) ;  /* 0x0000000000ccb947 */ /* 0x000fea0003800000 */
[----:B------:R-:W-:Y:S01]  /*19e0*/  ISETP.NE.U32.AND P0, PT, RZ, UR24, PT ;  /* 0x00000018ff007c0c */ /* 0x000fe2000bf05070 */
[----:B------:R-:W0:Y:S01]  /*19f0*/  LDC.64 R28, c[0x0][0x3a8] ;  /* 0x0000ea00ff1c7b82 */ /* 0x000e220000000a00 */
[----:B------:R-:W2:Y:S02]  /*1a00*/  LDL.S16 R167, [R1+0x2] ;  /* 0x0000020001a77983 */ /* 0x000ea40000100600 */
[----:B------:R-:W-:Y:S02]  /*1a10*/  ISETP.NE.AND.EX P0, PT, RZ, UR25, PT, P0 ;  /* 0x00000019ff007c0c */ /* 0x000fe4000bf05300 */
[----:B------:R-:W3:Y:S03]  /*1a20*/  LDL.S16 R166, [R1] ;  /* 0x0000000001a67983 */ /* 0x000ee60000100600 */
[----:B------:R-:W1:Y:S08]  /*1a30*/  LDC.64 R160, c[0x0][0x428] ;  /* 0x00010a00ffa07b82 */ /* 0x000e700000000a00 */
[----:B------:R-:W4:Y:S01]  /*1a40*/  @P0 LDC.64 R164, c[0x0][0x438] ;  /* 0x00010e00ffa40b82 */ /* 0x000f220000000a00 */
[----:B0-----:R-:W-:-:S06]  /*1a50*/  IMAD.WIDE.U32 R28, R187, 0x10, R28 ;  /* 0x00000010bb1c7825 */ /* 0x001fcc00078e001c */
[----:B------:R-:W3:Y:S01]  /*1a60*/  LDG.E.128 R28, desc[UR20][R28.64] ;  /* 0x000000141c1c7981 */ /* 0x000ee2000c1e1d00 */
[----:B-1----:R-:W-:-:S06]  /*1a70*/  IMAD.WIDE.U32 R160, R190, 0x10, R160 ;  /* 0x00000010bea07825 */ /* 0x002fcc00078e00a0 */
[----:B------:R-:W3:Y:S01]  /*1a80*/  LDG.E.128 R160, desc[UR20][R160.64] ;  /* 0x00000014a0a07981 */ /* 0x000ee2000c1e1d00 */
[----:B----4-:R-:W-:-:S05]  /*1a90*/  @P0 IMAD.WIDE.U32 R164, R187, 0x10, R164 ;  /* 0x00000010bba40825 */ /* 0x010fca00078e00a4 */
[----:B------:R0:W5:Y:S02]  /*1aa0*/  @P0 LDG.E.128 R124, desc[UR20][R164.64] ;  /* 0x00000014a47c0981 */ /* 0x000164000c1e1d00 */
[----:B0-----:R-:W0:Y:S02]  /*1ab0*/  LDC.64 R164, c[0x0][0x3b0] ;  /* 0x0000ec00ffa47b82 */ /* 0x001e240000000a00 */
[----:B0-----:R-:W-:-:S05]  /*1ac0*/  IMAD.WIDE.U32 R164, R182, 0x4, R164 ;  /* 0x00000004b6a47825 */ /* 0x001fca00078e00a4 */
[----:B------:R0:W5:Y:S01]  /*1ad0*/  LDG.E R3, desc[UR20][R164.64] ;  /* 0x00000014a4037981 */ /* 0x000162000c1e1900 */
[----:B------:R-:W-:Y:S01]  /*1ae0*/  HADD2.F32 R225, -RZ, R252.H0_H0 ;  /* 0x200000fcffe17230 */ /* 0x000fe20000004100 */
[----:B------:R-:W-:Y:S02]  /*1af0*/  IADD3 R182, PT, PT, R182, 0x80, RZ ;  /* 0x00000080b6b67810 */ /* 0x000fe40007ffe0ff */
[----:B------:R-:W-:Y:S02]  /*1b00*/  IADD3 R190, PT, PT, R190, 0x80, RZ ;  /* 0x00000080bebe7810 */ /* 0x000fe40007ffe0ff */
[----:B------:R-:W-:Y:S01]  /*1b10*/  IADD3 R187, PT, PT, R187, 0x80, RZ ;  /* 0x00000080bbbb7810 */ /* 0x000fe20007ffe0ff */
[----:B--2---:R-:W-:Y:S02]  /*1b20*/  HADD2.F32 R201, -RZ, R167.H0_H0 ;  /* 0x200000a7ffc97230 */ /* 0x004fe40000004100 */
[----:B---3--:R-:W-:Y:S01]  /*1b30*/  FADD.FTZ R28, R28, -UR32 ;  /* 0x800000201c1c7e21 */ /* 0x008fe20008010000 */
[----:B------:R-:W-:-:S03]  /*1b40*/  FADD.FTZ R29, R29, -UR32 ;  /* 0x800000201d1d7e21 */ /* 0x000fc60008010000 */
[----:B------:R-:W-:Y:S01]  /*1b50*/  FMUL.FTZ R214, R28, UR30 ;  /* 0x0000001e1cd67c20 */ /* 0x000fe20008410000 */
[----:B------:R-:W-:Y:S02]  /*1b60*/  HADD2.F32 R28, -RZ, R166.H0_H0 ;  /* 0x200000a6ff1c7230 */ /* 0x000fe40000004100 */
[----:B------:R-:W-:Y:S01]  /*1b70*/  FMUL.FTZ R193, R29, UR30 ;  /* 0x0000001e1dc17c20 */ /* 0x000fe20008410000 */
[----:B------:R-:W-:Y:S01]  /*1b80*/  FMUL.FTZ R201, R160, R201 ;  /* 0x000000c9a0c97220 */ /* 0x000fe20000410000 */
[----:B------:R-:W-:Y:S02]  /*1b90*/  HADD2.F32 R29, -RZ, R252.H1_H1 ;  /* 0x300000fcff1d7230 */ /* 0x000fe40000004100 */
        /* <DEDUP_REMOVED lines=23> */
.L_x_16607:
[----:B------:R-:W-:Y:S05]  /*1d10*/  BSYNC.RECONVERGENT B1 ;  /* 0x0000000000017941 */ /* 0x000fea0003800200 */
.L_x_16606:
[----:B------:R-:W-:Y:S04]  /*1d20*/  BSSY.RECONVERGENT B1, `(.L_x_16608) ;  /* 0x0000033000017945 */ /* 0x000fe80003800200 */
[----:B------:R-:W-:Y:S05]  /*1d30*/  @!P2 BRA `(.L_x_16609) ;  /* 0x0000000000c4a947 */ /* 0x000fea0003800000 */
[----:B------:R-:W-:Y:S01]  /*1d40*/  ISETP.NE.U32.AND P0, PT, RZ, UR24, PT ;  /* 0x00000018ff007c0c */ /* 0x000fe2000bf05070 */
[----:B------:R-:W0:Y:S03]  /*1d50*/  LDC.64 R160, c[0x0][0x3a8] ;  /* 0x0000ea00ffa07b82 */ /* 0x000e260000000a00 */
[----:B------:R-:W-:-:S05]  /*1d60*/  ISETP.NE.AND.EX P0, PT, RZ, UR25, PT, P0 ;  /* 0x00000019ff007c0c */ /* 0x000fca000bf05300 */
[----:B------:R-:W1:Y:S08]  /*1d70*/  LDC.64 R164, c[0x0][0x428] ;  /* 0x00010a00ffa47b82 */ /* 0x000e700000000a00 */
[----:B------:R-:W2:Y:S01]  /*1d80*/  @P0 LDC.64 R30, c[0x0][0x438] ;  /* 0x00010e00ff1e0b82 */ /* 0x000ea20000000a00 */
[----:B0-----:R-:W-:-:S06]  /*1d90*/  IMAD.WIDE.U32 R160, R187, 0x10, R160 ;  /* 0x00000010bba07825 */ /* 0x001fcc00078e00a0 */
[----:B------:R-:W3:Y:S01]  /*1da0*/  LDG.E.128 R160, desc[UR20][R160.64] ;  /* 0x00000014a0a07981 */ /* 0x000ee2000c1e1d00 */
[----:B-1----:R-:W-:-:S06]  /*1db0*/  IMAD.WIDE.U32 R164, R190, 0x10, R164 ;  /* 0x00000010bea47825 */ /* 0x002fcc00078e00a4 */
[----:B------:R-:W4:Y:S01]  /*1dc0*/  LDG.E.128 R164, desc[UR20][R164.64] ;  /* 0x00000014a4a47981 */ /* 0x000f22000c1e1d00 */
[----:B--2---:R-:W-:-:S05]  /*1dd0*/  @P0 IMAD.WIDE.U32 R30, R187, 0x10, R30 ;  /* 0x00000010bb1e0825 */ /* 0x004fca00078e001e */
[----:B------:R0:W5:Y:S02]  /*1de0*/  @P0 LDG.E.128 R128, desc[UR20][R30.64] ;  /* 0x000000141e800981 */ /* 0x000164000c1e1d00 */
[----:B0-----:R-:W0:Y:S02]  /*1df0*/  LDC.64 R30, c[0x0][0x3b0] ;  /* 0x0000ec00ff1e7b82 */ /* 0x001e240000000a00 */
[----:B0-----:R-:W-:-:S05]  /*1e00*/  IMAD.WIDE.U32 R30, R182, 0x4, R30 ;  /* 0x00000004b61e7825 */ /* 0x001fca00078e001e */
[----:B------:R0:W5:Y:S01]  /*1e10*/  LDG.E R2, desc[UR20][R30.64] ;  /* 0x000000141e027981 */ /* 0x000162000c1e1900 */
[--C-:B------:R-:W-:Y:S02]  /*1e20*/  HADD2.F32 R200, -RZ, R251.reuse.H1_H1 ;  /* 0x300000fbffc87230 */ /* 0x100fe40000004100 */
[----:B------:R-:W-:Y:S02]  /*1e30*/  HADD2.F32 R26, -RZ, R251.H0_H0 ;  /* 0x200000fbff1a7230 */ /* 0x000fe40000004100 */
[--C-:B------:R-:W-:Y:S02]  /*1e40*/  HADD2.F32 R175, -RZ, R250.reuse.H1_H1 ;  /* 0x300000faffaf7230 */ /* 0x100fe40000004100 */
[----:B------:R-:W-:Y:S01]  /*1e50*/  HADD2.F32 R224, -RZ, R250.H0_H0 ;  /* 0x200000faffe07230 */ /* 0x000fe20000004100 */
[----:B------:R-:W-:Y:S01]  /*1e60*/  IADD3 R190, PT, PT, R190, 0x80, RZ ;  /* 0x00000080bebe7810 */ /* 0x000fe20007ffe0ff */
[----:B------:R-:W-:Y:S01]  /*1e70*/  VIADD R182, R182, 0x80 ;  /* 0x00000080b6b67836 */ /* 0x000fe20000000000 */
[----:B------:R-:W-:Y:S01]  /*1e80*/  IADD3 R187, PT, PT, R187, 0x80, RZ ;  /* 0x00000080bbbb7810 */ /* 0x000fe20007ffe0ff */
[----:B---3--:R-:W-:Y:S01]  /*1e90*/  FADD.FTZ R160, R160, -UR32 ;  /* 0x80000020a0a07e21 */ /* 0x008fe20008010000 */
[----:B------:R-:W-:-:S03]  /*1ea0*/  FADD.FTZ R161, R161, -UR32 ;  /* 0x80000020a1a17e21 */ /* 0x000fc60008010000 */
[----:B------:R-:W-:Y:S01]  /*1eb0*/  FMUL.FTZ R213, R160, UR30 ;  /* 0x0000001ea0d57c20 */ /* 0x000fe20008410000 */
[----:B----4-:R-:W-:Y:S01]  /*1ec0*/  FMUL.FTZ R200, R164, R200 ;  /* 0x000000c8a4c87220 */ /* 0x010fe20000410000 */
        /* <DEDUP_REMOVED lines=24> */
.L_x_16609:
[----:B------:R-:W-:Y:S05]  /*2050*/  BSYNC.RECONVERGENT B1 ;  /* 0x0000000000017941 */ /* 0x000fea0003800200 */
.L_x_16608:
        /* <DEDUP_REMOVED lines=20> */
[----:B------:R-:W-:Y:S02]  /*21a0*/  IADD3 R182, PT, PT, R182, 0x80, RZ ;  /* 0x00000080b6b67810 */ /* 0x000fe40007ffe0ff */
[----:B------:R-:W-:-:S02]  /*21b0*/  IADD3 R190, PT, PT, R190, 0x80, RZ ;  /* 0x00000080bebe7810 */ /* 0x000fc40007ffe0ff */
        /* <DEDUP_REMOVED lines=29> */
.L_x_16611:
[----:B------:R-:W-:Y:S05]  /*2390*/  BSYNC.RECONVERGENT B1 ;  /* 0x0000000000017941 */ /* 0x000fea0003800200 */
.L_x_16610:
[----:B------:R-:W-:Y:S01]  /*23a0*/  ISETP.GE.U32.AND P0, PT, R7, 0x300, PT ;  /* 0x000003000700780c */ /* 0x000fe20003f06070 */
[----:B------:R-:W-:-:S12]  /*23b0*/  BSSY.RECONVERGENT B1, `(.L_x_16612) ;  /* 0x0000033000017945 */ /* 0x000fd80003800200 */
        /* <DEDUP_REMOVED lines=8> */
[----:B--2---:R-:W-:-:S05]  /*2440*/  @P1 IMAD.WIDE.U32 R30, R187, 0x10, R30 ;  /* 0x00000010bb1e1825 */ /* 0x004fca00078e001e */
[----:B------:R0:W5:Y:S01]  /*2450*/  @P1 LDG.E.128 R136, desc[UR20][R30.64] ;  /* 0x000000141e881981 */ /* 0x000162000c1e1d00 */
[----:B-1----:R-:W-:-:S06]  /*2460*/  IMAD.WIDE.U32 R164, R190, 0x10, R164 ;  /* 0x00000010bea47825 */ /* 0x002fcc00078e00a4 */
[----:B------:R-:W2:Y:S01]  /*2470*/  LDG.E.128 R164, desc[UR20][R164.64] ;  /* 0x00000014a4a47981 */ /* 0x000ea2000c1e1d00 */
        /* <DEDUP_REMOVED lines=13> */
[----:B------:R-:W-:Y:S01]  /*2550*/  FMUL.FTZ R186, R161, UR30 ;  /* 0x0000001ea1ba7c20 */ /* 0x000fe20008410000 */
[----:B------:R-:W-:Y:S01]  /*2560*/  FADD.FTZ R21, R162, -UR32 ;  /* 0x80000020a2157e21 */ /* 0x000fe20008010000 */
[----:B------:R-:W-:-:S03]  /*2570*/  FADD.FTZ R163, R163, -UR32 ;  /* 0x80000020a3a37e21 */ /* 0x000fc60008010000 */
[----:B------:R-:W-:Y:S01]  /*2580*/  FMUL.FTZ R21, R21, UR30 ;  /* 0x0000001e15157c20 */ /* 0x000fe20008410000 */
[----:B--2---:R-:W-:Y:S01]  /*2590*/  FMUL.FTZ R198, R164, R198 ;  /* 0x000000c6a4c67220 */ /* 0x004fe20000410000 */
[----:B------:R-:W-:-:S03]  /*25a0*/  FMUL.FTZ R22, R165, R22 ;  /* 0x00000016a5167220 */ /* 0x000fc60000410000 */
[----:B------:R-:W-:Y:S01]  /*25b0*/  FADD.FTZ R189, R189, R198 ;  /* 0x000000c6bdbd7221 */ /* 0x000fe20000010000 */
[----:B------:R-:W-:Y:S01]  /*25c0*/  FFMA.FTZ R188, R211, R198, R188 ;  /* 0x000000c6d3bc7223 */ /* 0x000fe200000100bc */
[----:B------:R-:W-:Y:S02]  /*25d0*/  FMUL.FTZ R177, R166, R177 ;  /* 0x000000b1a6b17220 */ /* 0x000fe40000410000 */
        /* <DEDUP_REMOVED lines=16> */
.L_x_16613:
[----:B------:R-:W-:Y:S05]  /*26e0*/  BSYNC.RECONVERGENT B1 ;  /* 0x0000000000017941 */ /* 0x000fea0003800200 */
.L_x_16612:
        /* <DEDUP_REMOVED lines=52> */
.L_x_16615:
[----:B------:R-:W-:Y:S05]  /*2a30*/  BSYNC.RECONVERGENT B1 ;  /* 0x0000000000017941 */ /* 0x000fea0003800200 */
.L_x_16614:
        /* <DEDUP_REMOVED lines=52> */
.L_x_16617:
[----:B------:R-:W-:Y:S05]  /*2d80*/  BSYNC.RECONVERGENT B1 ;  /* 0x0000000000017941 */ /* 0x000fea0003800200 */
.L_x_16616:
        /* <DEDUP_REMOVED lines=52> */
.L_x_16619:
[----:B------:R-:W-:Y:S05]  /*30d0*/  BSYNC.RECONVERGENT B1 ;  /* 0x0000000000017941 */ /* 0x000fea0003800200 */
.L_x_16618:
[----:B------:R-:W-:Y:S02]  /*30e0*/  ISETP.GE.U32.AND P5, PT, R7, 0x500, PT ;  /* 0x000005000700780c */ /* 0x000fe40003fa6070 */
[----:B------:R-:W-:-:S11]  /*30f0*/  LOP3.LUT R6, R6, 0xffffffdf, RZ, 0xc0, !PT ;  /* 0xffffffdf06067812 */ /* 0x000fd600078ec0ff */
[----:B------:R-:W-:Y:S01]  /*3100*/  @P5 LOP3.LUT R6, R6, 0x20, RZ, 0xfc, !PT ;  /* 0x0000002006065812 */ /* 0x000fe200078efcff */
[----:B------:R-:W-:Y:S06]  /*3110*/  @!P5 BRA `(.L_x_16620) ;  /* 0x0000000c00d0d947 */ /* 0x000fec0003800000 */
        /* <DEDUP_REMOVED lines=10> */
[----:B------:R0:W5:Y:S02]  /*31c0*/  @P5 LDG.E.128 R152, desc[UR20][R30.64] ;  /* 0x000000141e985981 */ /* 0x000164000c1e1d00 */
[----:B0-----:R-:W0:Y:S01]  /*31d0*/  LDC.64 R30, c[0x0][0x3b0] ;  /* 0x0000ec00ff1e7b82 */ /* 0x001e220000000a00 */
[--C-:B------:R-:W-:Y:S02]  /*31e0*/  HADD2.F32 R204, -RZ, R239.reuse.H1_H1 ;  /* 0x300000efffcc7230 */ /* 0x100fe40000004100 */
[----:B------:R-:W-:Y:S02]  /*31f0*/  HADD2.F32 R171, -RZ, R239.H0_H0 ;  /* 0x200000efffab7230 */ /* 0x000fe40000004100 */
[--C-:B------:R-:W-:Y:S02]  /*3200*/  HADD2.F32 R181, -RZ, R238.reuse.H1_H1 ;  /* 0x300000eeffb57230 */ /* 0x100fe40000004100 */
[----:B------:R-:W-:Y:S02]  /*3210*/  HADD2.F32 R218, -RZ, R238.H0_H0 ;  /* 0x200000eeffda7230 */ /* 0x000fe40000004100 */
[----:B0-----:R-:W-:-:S05]  /*3220*/  IMAD.WIDE.U32 R30, R182, 0x4, R30 ;  /* 0x00000004b61e7825 */ /* 0x001fca00078e001e */
[----:B------:R0:W5:Y:S01]  /*3230*/  LDG.E R13, desc[UR20][R30.64] ;  /* 0x000000141e0d7981 */ /* 0x000162000c1e1900 */
[----:B---3--:R-:W-:Y:S01]  /*3240*/  FADD.FTZ R160, R160, -UR32 ;  /* 0x80000020a0a07e21 */ /* 0x008fe20008010000 */
[----:B------:R-:W-:-:S03]  /*3250*/  FADD.FTZ R161, R161, -UR32 ;  /* 0x80000020a1a17e21 */ /* 0x000fc60008010000 */
[----:B------:R-:W-:Y:S01]  /*3260*/  FMUL.FTZ R216, R160, UR30 ;  /* 0x0000001ea0d87c20 */ /* 0x000fe20008410000 */
[----:B----4-:R-:W-:Y:S01]  /*3270*/  FMUL.FTZ R204, R164, R204 ;  /* 0x000000cca4cc7220 */ /* 0x010fe20000410000 */
[----:B------:R-:W-:Y:S01]  /*3280*/  FMUL.FTZ R203, R161, UR30 ;  /* 0x0000001ea1cb7c20 */ /* 0x000fe20008410000 */
[----:B------:R-:W-:Y:S01]  /*3290*/  FADD.FTZ R162, R162, -UR32 ;  /* 0x80000020a2a27e21 */ /* 0x000fe20008010000 */
[----:B------:R-:W-:Y:S01]  /*32a0*/  FMUL.FTZ R171, R165, R171 ;  /* 0x000000aba5ab7220 */ /* 0x000fe20000410000 */
[----:B0-----:R-:W-:Y:S01]  /*32b0*/  FADD.FTZ R30, R189, R204 ;  /* 0x000000ccbd1e7221 */ /* 0x001fe20000010000 */
        /* <DEDUP_REMOVED lines=21> */
.L_x_16601:
[----:B------:R-:W0:Y:S01]  /*3410*/  S2R R160, SR_TID.X ;  /* 0x0000000000a07919 */ /* 0x000e220000002100 */
[----:B-----5:R-:W-:Y:S01]  /*3420*/  ISETP.GE.AND P4, PT, R202, 0x1, PT ;  /* 0x00000001ca00780c */ /* 0x020fe20003f86270 */
[----:B-1----:R-:W-:Y:S01]  /*3430*/  UIMAD UR6, UR11, UR10, URZ ;  /* 0x0000000a0b0672a4 */ /* 0x002fe2000f8e02ff */
[----:B------:R-:W-:Y:S01]  /*3440*/  HFMA2 R162, -RZ, RZ, 0, 0 ;  /* 0x00000000ffa27431 */ /* 0x000fe200000001ff */
[----:B------:R-:W-:Y:S02]  /*3450*/  UISETP.NE.U32.AND UP0, UPT, UR24, URZ, UPT ;  /* 0x000000ff1800728c */ /* 0x000fe4000bf05070 */
[----:B------:R-:W-:Y:S02]  /*3460*/  USHF.R.S32.HI UR7, URZ, 0x1f, UR6 ;  /* 0x0000001fff077899 */ /* 0x000fe40008011406 */
[----:B------:R-:W-:Y:S02]  /*3470*/  UISETP.NE.AND.EX UP0, UPT, UR25, URZ, UPT, UP0 ;  /* 0x000000ff1900728c */ /* 0x000fe4000bf05300 */
[----:B------:R-:W-:-:S04]  /*3480*/  ULEA.HI UR7, UR7, UR6, URZ, 0x2 ;  /* 0x0000000607077291 */ /* 0x000fc8000f8f10ff */
[----:B------:R-:W-:Y:S02]  /*3490*/  @P4 VIADD R30, R202, 0xffffffff ;  /* 0xffffffffca1e4836 */ /* 0x000fe40000000000 */
[----:B------:R-:W-:Y:S02]  /*34a0*/  MOV R217, UR7 ;  /* 0x0000000700d97c02 */ /* 0x000fe40008000f00 */
[----:B------:R-:W-:-:S05]  /*34b0*/  @P4 IMAD R30, R30, UR10, RZ ;  /* 0x0000000a1e1e4c24 */ /* 0x000fca000f8e02ff */
[----:B------:R-:W-:-:S04]  /*34c0*/  @P4 SHF.R.S32.HI R31, RZ, 0x1f, R30 ;  /* 0x0000001fff1f4819 */ /* 0x000fc8000001141e */
[----:B------:R-:W-:Y:S02]  /*34d0*/  @P4 LEA.HI R30, R31, R30, RZ, 0x2 ;  /* 0x0000001e1f1e4211 */ /* 0x000fe400078f10ff */
[-C--:B0-----:R-:W-:Y:S02]  /*34e0*/  LEA.HI.SX32 R217, R217, R160.reuse, 0x1e ;  /* 0x000000a0d9d97211 */ /* 0x081fe400078ff2ff */
[----:B------:R-:W-:Y:S02]  /*34f0*/  @P4 LEA.HI.SX32 R162, R30, R160, 0x1e ;  /* 0x000000a01ea24211 */ /* 0x000fe400078ff2ff */
[----:B------:R-:W-:Y:S01]  /*3500*/  MOV R163, R217 ;  /* 0x000000d900a37202 */ /* 0x000fe20000000f00 */
[----:B------:R-:W-:Y:S06]  /*3510*/  BRA.U UP0, `(.L_x_16621) ;  /* 0x0000000500007547 */ /* 0x000fec000b800000 */
[C---:B------:R-:W-:Y:S02]  /*3520*/  ISETP.GE.U32.AND P2, PT, R7.reuse, 0x80, PT ;  /* 0x000000800700780c */ /* 0x040fe40003f46070 */
[C---:B------:R-:W-:Y:S02]  /*3530*/  ISETP.GE.U32.AND P3, PT, R7.reuse, 0x100, PT ;  /* 0x000001000700780c */ /* 0x040fe40003f66070 */
[----:B------:R-:W-:Y:S02]  /*3540*/  ISETP.GE.U32.AND P0, PT, R7, 0x180, PT ;  /* 0x000001800700780c */ /* 0x000fe40003f06070 */
[----:B------:R-:W-:-:S07]  /*3550*/  LOP3.LUT R6, R6, 0xffffffef, RZ, 0xc0, !PT ;  /* 0xffffffef06067812 */ /* 0x000fce00078ec0ff */
[----:B------:R-:W0:Y:S01]  /*3560*/  @P2 LDC.64 R30, c[0x0][0x3b0] ;  /* 0x0000ec00ff1e2b82 */ /* 0x000e220000000a00 */
[----:B------:R-:W-:Y:S02]  /*3570*/  ISETP.GE.U32.AND P1, PT, R7, 0x200, PT ;  /* 0x000002000700780c */ /* 0x000fe40003f26070 */
[----:B------:R-:W-:-:S04]  /*3580*/  @P2 LOP3.LUT R6, R6, 0x10, RZ, 0xfc, !PT ;  /* 0x0000001006062812 */ /* 0x000fc800078efcff */
[----:B------:R-:W-:Y:S01]  /*3590*/  LOP3.LUT R6, R6, 0xfffffff7, RZ, 0xc0, !PT ;  /* 0xfffffff706067812 */ /* 0x000fe200078ec0ff */
[----:B------:R-:W1:Y:S03]  /*35a0*/  @P3 LDC.64 R160, c[0x0][0x3b0] ;  /* 0x0000ec00ffa03b82 */ /* 0x000e660000000a00 */
[----:B------:R-:W-:Y:S01]  /*35b0*/  @P3 LOP3.LUT R6, R6, 0x8, RZ, 0xfc, !PT ;  /* 0x0000000806063812 */ /* 0x000fe200078efcff */
[----:B0-----:R-:W-:-:S05]  /*35c0*/  @P2 IMAD.WIDE.U32 R30, R162, 0x4, R30 ;  /* 0x00000004a21e2825 */ /* 0x001fca00078e001e */
[----:B------:R0:W5:Y:S01]  /*35d0*/  @P2 LDG.E R5, desc[UR20][R30.64] ;  /* 0x000000141e052981 */ /* 0x000162000c1e1900 */
[----:B------:R-:W-:Y:S02]  /*35e0*/  @P2 IADD3 R162, PT, PT, R162, 0x80, RZ ;  /* 0x00000080a2a22810 */ /* 0x000fe40007ffe0ff */
[----:B------:R-:W-:-:S03]  /*35f0*/  LOP3.LUT R6, R6, 0xfffffffb, RZ, 0xc0, !PT ;  /* 0xfffffffb06067812 */ /* 0x000fc600078ec0ff */
[C---:B-1----:R-:W-:Y:S01]  /*3600*/  @P3 IMAD.WIDE.U32 R160, R162.reuse, 0x4, R160 ;  /* 0x00000004a2a03825 */ /* 0x042fe200078e00a0 */
[----:B0-----:R-:W0:Y:S04]  /*3610*/  @P0 LDC.64 R30, c[0x0][0x3b0] ;  /* 0x0000ec00ff1e0b82 */ /* 0x001e280000000a00 */
[----:B------:R1:W5:Y:S01]  /*3620*/  @P3 LDG.E R4, desc[UR20][R160.64] ;  /* 0x00000014a0043981 */ /* 0x000362000c1e1900 */
[----:B------:R-:W-:Y:S02]  /*3630*/  ISETP.GE.U32.AND P2, PT, R7, 0x280, PT ;  /* 0x000002800700780c */ /* 0x000fe40003f46070 */
[----:B------:R-:W-:Y:S02]  /*3640*/  @P3 IADD3 R162, PT, PT, R162, 0x80, RZ ;  /* 0x00000080a2a23810 */ /* 0x000fe40007ffe0ff */
[----:B------:R-:W-:-:S04]  /*3650*/  @P0 LOP3.LUT R6, R6, 0x4, RZ, 0xfc, !PT ;  /* 0x0000000406060812 */ /* 0x000fc800078efcff */
[----:B------:R-:W-:Y:S01]  /*3660*/  LOP3.LUT R6, R6, 0xfffffffd, RZ, 0xc0, !PT ;  /* 0xfffffffd06067812 */ /* 0x000fe200078ec0ff */
[----:B-1----:R-:W1:Y:S03]  /*3670*/  @P1 LDC.64 R160, c[0x0][0x3b0] ;  /* 0x0000ec00ffa01b82 */ /* 0x002e660000000a00 */
[----:B------:R-:W-:Y:S01]  /*3680*/  @P1 LOP3.LUT R6, R6, 0x2, RZ, 0xfc, !PT ;  /* 0x0000000206061812 */ /* 0x000fe200078efcff */
[----:B0-----:R-:W-:-:S05]  /*3690*/  @P0 IMAD.WIDE.U32 R30, R162, 0x4, R30 ;  /* 0x00000004a21e0825 */ /* 0x001fca00078e001e */
[----:B------:R0:W5:Y:S01]  /*36a0*/  @P0 LDG.E R3, desc[UR20][R30.64] ;  /* 0x000000141e030981 */ /* 0x000162000c1e1900 */
[----:B------:R-:W-:Y:S01]  /*36b0*/  @P0 VIADD R162, R162, 0x80 ;  /* 0x00000080a2a20836 */ /* 0x000fe20000000000 */
[----:B0-----:R-:W0:Y:S03]  /*36c0*/  @P2 LDC.64 R30, c[0x0][0x3b0] ;  /* 0x0000ec00ff1e2b82 */ /* 0x001e260000000a00 */
[C---:B-1----:R-:W-:Y:S01]  /*36d0*/  @P1 IMAD.WIDE.U32 R160, R162.reuse, 0x4, R160 ;  /* 0x00000004a2a01825 */ /* 0x042fe200078e00a0 */
[C---:B------:R-:W-:Y:S02]  /*36e0*/  ISETP.GE.U32.AND P0, PT, R7.reuse, 0x300, PT ;  /* 0x000003000700780c */ /* 0x040fe40003f06070 */
[----:B------:R-:W-:Y:S02]  /*36f0*/  @P1 IADD3 R162, PT, PT, R162, 0x80, RZ ;  /* 0x00000080a2a21810 */ /* 0x000fe40007ffe0ff */
[----:B------:R1:W5:Y:S01]  /*3700*/  @P1 LDG.E R2, desc[UR20][R160.64] ;  /* 0x00000014a0021981 */ /* 0x000362000c1e1900 */
[----:B------:R-:W-:-:S08]  /*3710*/  ISETP.GE.U32.AND P1, PT, R7, 0x380, PT ;  /* 0x000003800700780c */ /* 0x000fd00003f26070 */
[----:B-1----:R-:W1:Y:S01]  /*3720*/  @P0 LDC.64 R160, c[0x0][0x3b0] ;  /* 0x0000ec00ffa00b82 */ /* 0x002e620000000a00 */
[----:B0-----:R-:W-:-:S05]  /*3730*/  @P2 IMAD.WIDE.U32 R30, R162, 0x4, R30 ;  /* 0x00000004a21e2825 */ /* 0x001fca00078e001e */
[----:B------:R0:W5:Y:S01]  /*3740*/  @P2 LDG.E R8, desc[UR20][R30.64] ;  /* 0x000000141e082981 */ /* 0x000162000c1e1900 */
[----:B------:R-:W-:Y:S01]  /*3750*/  LOP3.LUT R6, R6, 0xfffffffe, RZ, 0xc0, !PT ;  /* 0xfffffffe06067812 */ /* 0x000fe200078ec0ff */
[----:B0-----:R-:W0:Y:S03]  /*3760*/  @P1 LDC.64 R30, c[0x0][0x3b0] ;  /* 0x0000ec00ff1e1b82 */ /* 0x001e260000000a00 */
[----:B------:R-:W-:Y:S02]  /*3770*/  @P2 LOP3.LUT R6, R6, 0x1, RZ, 0xfc, !PT ;  /* 0x0000000106062812 */ /* 0x000fe400078efcff */
[----:B------:R-:W-:Y:S02]  /*3780*/  @P2 IADD3 R162, PT, PT, R162, 0x80, RZ ;  /* 0x00000080a2a22810 */ /* 0x000fe40007ffe0ff */
[C---:B------:R-:W-:Y:S02]  /*3790*/  ISETP.GE.U32.AND P2, PT, R7.reuse, 0x400, PT ;  /* 0x000004000700780c */ /* 0x040fe40003f46070 */
[----:B------:R-:W-:Y:S01]  /*37a0*/  ISETP.GE.U32.AND P3, PT, R7, 0x480, PT ;  /* 0x000004800700780c */ /* 0x000fe20003f66070 */
[C---:B-1----:R-:W-:Y:S01]  /*37b0*/  @P0 IMAD.WIDE.U32 R160, R162.reuse, 0x4, R160 ;  /* 0x00000004a2a00825 */ /* 0x042fe200078e00a0 */
[----:B------:R-:W-:-:S04]  /*37c0*/  @P0 IADD3 R162, PT, PT, R162, 0x80, RZ ;  /* 0x00000080a2a20810 */ /* 0x000fc80007ffe0ff */
[----:B------:R1:W5:Y:S05]  /*37d0*/  @P0 LDG.E R9, desc[UR20][R160.64] ;  /* 0x00000014a0090981 */ /* 0x00036a000c1e1900 */
[----:B-1----:R-:W1:Y:S01]  /*37e0*/  @P2 LDC.64 R160, c[0x0][0x3b0] ;  /* 0x0000ec00ffa02b82 */ /* 0x002e620000000a00 */
[----:B0-----:R-:W-:-:S05]  /*37f0*/  @P1 IMAD.WIDE.U32 R30, R162, 0x4, R30 ;  /* 0x00000004a21e1825 */ /* 0x001fca00078e001e */
[----:B------:R0:W5:Y:S02]  /*3800*/  @P1 LDG.E R10, desc[UR20][R30.64] ;  /* 0x000000141e0a1981 */ /* 0x000164000c1e1900 */
[----:B0-----:R-:W0:Y:S01]  /*3810*/  @P3 LDC.64 R30, c[0x0][0x3b0] ;  /* 0x0000ec00ff1e3b82 */ /* 0x001e220000000a00 */
[----:B------:R-:W-:-:S05]  /*3820*/  @P1 IADD3 R162, PT, PT, R162, 0x80, RZ ;  /* 0x00000080a2a21810 */ /* 0x000fca0007ffe0ff */
[C---:B-1----:R-:W-:Y:S01]  /*3830*/  @P2 IMAD.WIDE.U32 R160, R162.reuse, 0x4, R160 ;  /* 0x00000004a2a02825 */ /* 0x042fe200078e00a0 */
[----:B------:R-:W-:-:S04]  /*3840*/  @P2 IADD3 R162, PT, PT, R162, 0x80, RZ ;  /* 0x00000080a2a22810 */ /* 0x000fc80007ffe0ff */
[----:B------:R1:W5:Y:S01]  /*3850*/  @P2 LDG.E R11, desc[UR20][R160.64] ;  /* 0x00000014a00b2981 */ /* 0x000362000c1e1900 */
[----:B0-----:R-:W-:-:S05]  /*3860*/  @P3 IMAD.WIDE.U32 R30, R162, 0x4, R30 ;  /* 0x00000004a21e3825 */ /* 0x001fca00078e001e */
[----:B------:R1:W5:Y:S01]  /*3870*/  @P3 LDG.E R12, desc[UR20][R30.64] ;  /* 0x000000141e0c3981 */ /* 0x000362000c1e1900 */
[----:B------:R-:W-:Y:S02]  /*3880*/  ISETP.GE.U32.AND P5, PT, R7, 0x500, PT ;  /* 0x000005000700780c */ /* 0x000fe40003fa6070 */
[----:B------:R-:W-:Y:S01]  /*3890*/  LOP3.LUT R6, R6, 0xffffffdf, RZ, 0xc0, !PT ;  /* 0xffffffdf06067812 */ /* 0x000fe200078ec0ff */
[----:B------:R-:W-:Y:S01]  /*38a0*/  @P3 VIADD R162, R162, 0x80 ;  /* 0x00000080a2a23836 */ /* 0x000fe20000000000 */
[----:B------:R-:W-:-:S09]  /*38b0*/  CS2R R188, SRZ ;  /* 0x0000000000bc7805 */ /* 0x000fd2000001ff00 */
[----:B------:R-:W-:Y:S01]  /*38c0*/  @P5 LOP3.LUT R6, R6, 0x20, RZ, 0xfc, !PT ;  /* 0x0000002006065812 */ /* 0x000fe200078efcff */
[----:B-1----:R-:W-:Y:S06]  /*38d0*/  @!P5 BRA `(.L_x_16620) ;  /* 0x0000000400e0d947 */ /* 0x002fec0003800000 */
[----:B------:R-:W0:Y:S02]  /*38e0*/  LDC.64 R30, c[0x0][0x3b0] ;  /* 0x0000ec00ff1e7b82 */ /* 0x000e240000000a00 */
[----:B0-----:R-:W-:-:S05]  /*38f0*/  IMAD.WIDE.U32 R162, R162, 0x4, R30 ;  /* 0x00000004a2a27825 */ /* 0x001fca00078e001e */
[----:B------:R1:W5:Y:S01]  /*3900*/  LDG.E R13, desc[UR20][R162.64] ;  /* 0x00000014a20d7981 */ /* 0x000362000c1e1900 */
[----:B------:R-:W-:Y:S05]  /*3910*/  BRA `(.L_x_16620) ;  /* 0x0000000400d07947 */ /* 0x000fea0003800000 */
.L_x_16621:
[C---:B------:R-:W-:Y:S02]  /*3920*/  ISETP.GE.U32.AND P2, PT, R7.reuse, 0x80, PT ;  /* 0x000000800700780c */ /* 0x040fe40003f46070 */
[C---:B------:R-:W-:Y:S02]  /*3930*/  ISETP.GE.U32.AND P0, PT, R7.reuse, 0x100, PT ;  /* 0x000001000700780c */ /* 0x040fe40003f06070 */
[----:B------:R-:W-:Y:S02]  /*3940*/  ISETP.GE.U32.AND P1, PT, R7, 0x180, PT ;  /* 0x000001800700780c */ /* 0x000fe40003f26070 */
[----:B------:R-:W-:-:S04]  /*3950*/  LOP3.LUT R6, R6, 0xffffffbf, RZ, 0xc0, !PT ;  /* 0xffffffbf06067812 */ /* 0x000fc800078ec0ff */
[----:B------:R-:W-:-:S03]  /*3960*/  @P4 LOP3.LUT R6, R6, 0x40, RZ, 0xfc, !PT ;  /* 0x0000004006064812 */ /* 0x000fc600078efcff */
[----:B------:R-:W0:Y:S08]  /*3970*/  @P2 LDC.64 R160, c[0x0][0x438] ;  /* 0x00010e00ffa02b82 */ /* 0x000e300000000a00 */
[----:B------:R-:W1:Y:S01]  /*3980*/  @P0 LDC.64 R30, c[0x0][0x438] ;  /* 0x00010e00ff1e0b82 */ /* 0x000e620000000a00 */
[----:B------:R-:W-:Y:S02]  /*3990*/  ISETP.GE.U32.AND P4, PT, R7, 0x200, PT ;  /* 0x000002000700780c */ /* 0x000fe40003f86070 */
[----:B------:R-:W-:-:S04]  /*39a0*/  LOP3.LUT R6, R6, 0xffffffef, RZ, 0xc0, !PT ;  /* 0xffffffef06067812 */ /* 0x000fc800078ec0ff */
[----:B------:R-:W-:Y:S02]  /*39b0*/  @P2 LOP3.LUT R6, R6, 0x10, RZ, 0xfc, !PT ;  /* 0x0000001006062812 */ /* 0x000fe400078efcff */
[----:B------:R-:W-:Y:S02]  /*39c0*/  ISETP.GE.U32.AND P6, PT, R7, 0x280, PT ;  /* 0x000002800700780c */ /* 0x000fe40003fc6070 */
[----:B------:R-:W-:-:S04]  /*39d0*/  LOP3.LUT R6, R6, 0xfffffff7, RZ, 0xc0, !PT ;  /* 0xfffffff706067812 */ /* 0x000fc800078ec0ff */
[----:B------:R-:W-:Y:S01]  /*39e0*/  @P0 LOP3.LUT R6, R6, 0x8, RZ, 0xfc, !PT ;  /* 0x0000000806060812 */ /* 0x000fe200078efcff */
[C---:B0-----:R-:W-:Y:S01]  /*39f0*/  @P2 IMAD.WIDE.U32 R160, R163.reuse, 0x10, R160 ;  /* 0x00000010a3a02825 */ /* 0x041fe200078e00a0 */
[----:B------:R-:W-:-:S04]  /*3a00*/  @P2 IADD3 R163, PT, PT, R163, 0x80, RZ ;  /* 0x00000080a3a32810 */ /* 0x000fc80007ffe0ff */
[----:B------:R0:W5:Y:S01]  /*3a10*/  @P2 LDG.E.128 R112, desc[UR20][R160.64] ;  /* 0x00000014a0702981 */ /* 0x000162000c1e1d00 */
[----:B------:R-:W-:Y:S01]  /*3a20*/  LOP3.LUT R6, R6, 0xfffffffb, RZ, 0xc0, !PT ;  /* 0xfffffffb06067812 */ /* 0x000fe200078ec0ff */
[----:B-1----:R-:W-:-:S03]  /*3a30*/  @P0 IMAD.WIDE.U32 R30, R163, 0x10, R30 ;  /* 0x00000010a31e0825 */ /* 0x002fc600078e001e */
[----:B------:R-:W-:Y:S02]  /*3a40*/  @P1 LOP3.LUT R6, R6, 0x4, RZ, 0xfc, !PT ;  /* 0x0000000406061812 */ /* 0x000fe400078efcff */
[----:B------:R1:W5:Y:S01]  /*3a50*/  @P0 LDG.E.128 R32, desc[UR20][R30.64] ;  /* 0x000000141e200981 */ /* 0x000362000c1e1d00 */
[----:B0-----:R-:W0:Y:S01]  /*3a60*/  @P1 LDC.64 R160, c[0x0][0x438] ;  /* 0x00010e00ffa01b82 */ /* 0x001e220000000a00 */
[----:B------:R-:W-:Y:S02]  /*3a70*/  @P0 IADD3 R163, PT, PT, R163, 0x80, RZ ;  /* 0x00000080a3a30810 */ /* 0x000fe40007ffe0ff */
[----:B------:R-:W-:Y:S02]  /*3a80*/  ISETP.GE.U32.AND P2, PT, R7, 0x400, PT ;  /* 0x000004000700780c */ /* 0x000fe40003f46070 */
[----:B------:R-:W-:-:S03]  /*3a90*/  LOP3.LUT R6, R6, 0xfffffffd, RZ, 0xc0, !PT ;  /* 0xfffffffd06067812 */ /* 0x000fc600078ec0ff */
[----:B-1----:R-:W1:Y:S01]  /*3aa0*/  @P4 LDC.64 R30, c[0x0][0x438] ;  /* 0x00010e00ff1e4b82 */ /* 0x002e620000000a00 */
[----:B------:R-:W-:Y:S02]  /*3ab0*/  ISETP.GE.U32.AND P0, PT, R7, 0x300, PT ;  /* 0x000003000700780c */ /* 0x000fe40003f06070 */
[----:B------:R-:W-:Y:S01]  /*3ac0*/  @P4 LOP3.LUT R6, R6, 0x2, RZ, 0xfc, !PT ;  /* 0x0000000206064812 */ /* 0x000fe200078efcff */
[C---:B0-----:R-:W-:Y:S01]  /*3ad0*/  @P1 IMAD.WIDE.U32 R160, R163.reuse, 0x10, R160 ;  /* 0x00000010a3a01825 */ /* 0x041fe200078e00a0 */
[----:B------:R-:W-:-:S04]  /*3ae0*/  @P1 IADD3 R163, PT, PT, R163, 0x80, RZ ;  /* 0x00000080a3a31810 */ /* 0x000fc80007ffe0ff */
[----:B------:R0:W5:Y:S01]  /*3af0*/  @P1 LDG.E.128 R124, desc[UR20][R160.64] ;  /* 0x00000014a07c1981 */ /* 0x000162000c1e1d00 */
[----:B-1----:R-:W-:-:S05]  /*3b00*/  @P4 IMAD.WIDE.U32 R30, R163, 0x10, R30 ;  /* 0x00000010a31e4825 */ /* 0x002fca00078e001e */
[----:B------:R1:W5:Y:S01]  /*3b10*/  @P4 LDG.E.128 R128, desc[UR20][R30.64] ;  /* 0x000000141e804981 */ /* 0x000362000c1e1d00 */
[----:B0-----:R-:W0:Y:S08]  /*3b20*/  @P6 LDC.64 R160, c[0x0][0x438] ;  /* 0x00010e00ffa06b82 */ /* 0x001e300000000a00 */
[----:B-1----:R-:W1:Y:S01]  /*3b30*/  @P0 LDC.64 R30, c[0x0][0x438] ;  /* 0x00010e00ff1e0b82 */ /* 0x002e620000000a00 */
[----:B------:R-:W-:-:S02]  /*3b40*/  ISETP.GE.U32.AND P1, PT, R7, 0x380, PT ;  /* 0x000003800700780c */ /* 0x000fc40003f26070 */
[----:B------:R-:W-:-:S05]  /*3b50*/  @P4 IADD3 R163, PT, PT, R163, 0x80, RZ ;  /* 0x00000080a3a34810 */ /* 0x000fca0007ffe0ff */
[C---:B0-----:R-:W-:Y:S01]  /*3b60*/  @P6 IMAD.WIDE.U32 R160, R163.reuse, 0x10, R160 ;  /* 0x00000010a3a06825 */ /* 0x041fe200078e00a0 */
[----:B------:R-:W-:-:S04]  /*3b70*/  @P6 IADD3 R163, PT, PT, R163, 0x80, RZ ;  /* 0x00000080a3a36810 */ /* 0x000fc80007ffe0ff */
[----:B------:R0:W5:Y:S01]  /*3b80*/  @P6 LDG.E.128 R132, desc[UR20][R160.64] ;  /* 0x00000014a0846981 */ /* 0x000162000c1e1d00 */
[----:B-1----:R-:W-:Y:S01]  /*3b90*/  @P0 IMAD.WIDE.U32 R30, R163, 0x10, R30 ;  /* 0x00000010a31e0825 */ /* 0x002fe200078e001e */
[----:B------:R-:W-:-:S04]  /*3ba0*/  LOP3.LUT R6, R6, 0xfffffffe, RZ, 0xc0, !PT ;  /* 0xfffffffe06067812 */ /* 0x000fc800078ec0ff */
[----:B------:R1:W5:Y:S01]  /*3bb0*/  @P0 LDG.E.128 R136, desc[UR20][R30.64] ;  /* 0x000000141e880981 */ /* 0x000362000c1e1d00 */
[----:B0-----:R-:W0:Y:S01]  /*3bc0*/  @P1 LDC.64 R160, c[0x0][0x438] ;  /* 0x00010e00ffa01b82 */ /* 0x001e220000000a00 */
[----:B------:R-:W-:-:S07]  /*3bd0*/  @P6 LOP3.LUT R6, R6, 0x1, RZ, 0xfc, !PT ;  /* 0x0000000106066812 */ /* 0x000fce00078efcff */
[----:B-1----:R-:W1:Y:S01]  /*3be0*/  @P2 LDC.64 R30, c[0x0][0x438] ;  /* 0x00010e00ff1e2b82 */ /* 0x002e620000000a00 */
[----:B------:R-:W-:Y:S01]  /*3bf0*/  LOP3.LUT R6, R6, 0xfffffeff, RZ, 0xc0, !PT ;  /* 0xfffffeff06067812 */ /* 0x000fe200078ec0ff */
[----:B------:R-:W-:-:S03]  /*3c00*/  @P0 VIADD R163, R163, 0x80 ;  /* 0x00000080a3a30836 */ /* 0x000fc60000000000 */
[----:B------:R-:W-:Y:S02]  /*3c10*/  @P4 LOP3.LUT R6, R6, 0x100, RZ, 0xfc, !PT ;  /* 0x0000010006064812 */ /* 0x000fe400078efcff */
[----:B------:R-:W-:Y:S02]  /*3c20*/  ISETP.GE.U32.AND P3, PT, R7, 0x480, PT ;  /* 0x000004800700780c */ /* 0x000fe40003f66070 */
[C---:B------:R-:W-:Y:S02]  /*3c30*/  LOP3.LUT P4, RZ, R6.reuse, 0x8, RZ, 0xc0, !PT ;  /* 0x0000000806ff7812 */ /* 0x040fe4000788c0ff */
[----:B------:R-:W-:Y:S01]  /*3c40*/  LOP3.LUT R6, R6, 0xffffff7f, RZ, 0xc0, !PT ;  /* 0xffffff7f06067812 */ /* 0x000fe200078ec0ff */
[C---:B0-----:R-:W-:Y:S01]  /*3c50*/  @P1 IMAD.WIDE.U32 R160, R163.reuse, 0x10, R160 ;  /* 0x00000010a3a01825 */ /* 0x041fe200078e00a0 */
[----:B------:R-:W-:Y:S02]  /*3c60*/  @P1 IADD3 R163, PT, PT, R163, 0x80, RZ ;  /* 0x00000080a3a31810 */ /* 0x000fe40007ffe0ff */
[----:B------:R-:W-:-:S02]  /*3c70*/  @P6 LOP3.LUT R6, R6, 0x80, RZ, 0xfc, !PT ;  /* 0x0000008006066812 */ /* 0x000fc400078efcff */
[----:B------:R-:W-:Y:S01]  /*3c80*/  ISETP.GE.U32.AND P5, PT, R7, 0x500, PT ;  /* 0x000005000700780c */ /* 0x000fe20003fa6070 */
[----:B------:R0:W5:Y:S01]  /*3c90*/  @P1 LDG.E.128 R140, desc[UR20][R160.64] ;  /* 0x00000014a08c1981 */ /* 0x000162000c1e1d00 */
[----:B------:R-:W-:Y:S01]  /*3ca0*/  LOP3.LUT P6, RZ, R6, 0x4, RZ, 0xc0, !PT ;  /* 0x0000000406ff7812 */ /* 0x000fe200078cc0ff */
[----:B-1----:R-:W-:-:S05]  /*3cb0*/  @P2 IMAD.WIDE.U32 R30, R163, 0x10, R30 ;  /* 0x00000010a31e2825 */ /* 0x002fca00078e001e */
[----:B------:R1:W5:Y:S01]  /*3cc0*/  @P2 LDG.E.128 R144, desc[UR20][R30.64] ;  /* 0x000000141e902981 */ /* 0x000362000c1e1d00 */
[----:B------:R-:W-:-:S04]  /*3cd0*/  LOP3.LUT R6, R6, 0xfffffdff, RZ, 0xc0, !PT ;  /* 0xfffffdff06067812 */ /* 0x000fc800078ec0ff */
[----:B0-----:R-:W0:Y:S08]  /*3ce0*/  @P5 LDC.64 R160, c[0x0][0x438] ;  /* 0x00010e00ffa05b82 */ /* 0x001e300000000a00 */
[----:B-1----:R-:W1:Y:S01]  /*3cf0*/  @P3 LDC.64 R30, c[0x0][0x438] ;  /* 0x00010e00ff1e3b82 */ /* 0x002e620000000a00 */
[----:B------:R-:W-:-:S04]  /*3d00*/  @P6 LOP3.LUT R6, R6, 0x200, RZ, 0xfc, !PT ;  /* 0x0000020006066812 */ /* 0x000fc800078efcff */
[----:B------:R-:W-:Y:S02]  /*3d10*/  LOP3.LUT P6, RZ, R6, 0x10, RZ, 0xc0, !PT ;  /* 0x0000001006ff7812 */ /* 0x000fe400078cc0ff */
[----:B------:R-:W-:-:S05]  /*3d20*/  @P2 IADD3 R163, PT, PT, R163, 0x80, RZ ;  /* 0x00000080a3a32810 */ /* 0x000fca0007ffe0ff */
[----:B-1----:R-:W-:-:S06]  /*3d30*/  @P3 IMAD.WIDE.U32 R164, R163, 0x10, R30 ;  /* 0x00000010a3a43825 */ /* 0x002fcc00078e001e */
[----:B------:R-:W1:Y:S01]  /*3d40*/  @P6 LDC.64 R30, c[0x0][0x3b0] ;  /* 0x0000ec00ff1e6b82 */ /* 0x000e620000000a00 */
[----:B------:R-:W-:Y:S02]  /*3d50*/  LOP3.LUT R6, R6, 0xffffffdf, RZ, 0xc0, !PT ;  /* 0xffffffdf06067812 */ /* 0x000fe400078ec0ff */
[----:B------:R-:W-:Y:S01]  /*3d60*/  @P3 IADD3 R163, PT, PT, R163, 0x80, RZ ;  /* 0x00000080a3a33810 */ /* 0x000fe20007ffe0ff */
[----:B------:R-:W5:Y:S01]  /*3d70*/  @P3 LDG.E.128 R148, desc[UR20][R164.64] ;  /* 0x00000014a4943981 */ /* 0x000f62000c1e1d00 */
[----:B------:R-:W-:Y:S01]  /*3d80*/  @P5 LOP3.LUT R6, R6, 0x20, RZ, 0xfc, !PT ;  /* 0x0000002006065812 */ /* 0x000fe200078efcff */
[----:B-1----:R-:W-:-:S05]  /*3d90*/  @P6 IMAD.WIDE.U32 R30, R162, 0x4, R30 ;  /* 0x00000004a21e6825 */ /* 0x002fca00078e001e */
[----:B------:R1:W5:Y:S02]  /*3da0*/  @P6 LDG.E R5, desc[UR20][R30.64] ;  /* 0x000000141e056981 */ /* 0x000364000c1e1900 */
[----:B-1----:R-:W1:Y:S01]  /*3db0*/  @P4 LDC.64 R30, c[0x0][0x3b0] ;  /* 0x0000ec00ff1e4b82 */ /* 0x002e620000000a00 */
[----:B------:R-:W-:Y:S02]  /*3dc0*/  @P6 IADD3 R162, PT, PT, R162, 0x80, RZ ;  /* 0x00000080a2a26810 */ /* 0x000fe40007ffe0ff */
[----:B------:R-:W-:-:S03]  /*3dd0*/  LOP3.LUT P6, RZ, R6, 0x200, RZ, 0xc0, !PT ;  /* 0x0000020006ff7812 */ /* 0x000fc600078cc0ff */
[----:B-1----:R-:W-:-:S05]  /*3de0*/  @P4 IMAD.WIDE.U32 R30, R162, 0x4, R30 ;  /* 0x00000004a21e4825 */ /* 0x002fca00078e001e */
[----:B------:R1:W5:Y:S05]  /*3df0*/  @P4 LDG.E R4, desc[UR20][R30.64] ;  /* 0x000000141e044981 */ /* 0x00036a000c1e1900 */
[----:B-1----:R-:W1:Y:S01]  /*3e00*/  @P6 LDC.64 R30, c[0x0][0x3b0] ;  /* 0x0000ec00ff1e6b82 */ /* 0x002e620000000a00 */
[----:B------:R-:W-:Y:S02]  /*3e10*/  @P4 IADD3 R162, PT, PT, R162, 0x80, RZ ;  /* 0x00000080a2a24810 */ /* 0x000fe40007ffe0ff */
[----:B------:R-:W-:-:S03]  /*3e20*/  LOP3.LUT P4, RZ, R6, 0x100, RZ, 0xc0, !PT ;  /* 0x0000010006ff7812 */ /* 0x000fc6000788c0ff */
[----:B-1----:R-:W-:-:S05]  /*3e30*/  @P6 IMAD.WIDE.U32 R30, R162, 0x4, R30 ;  /* 0x00000004a21e6825 */ /* 0x002fca00078e001e */
[----:B------:R1:W5:Y:S05]  /*3e40*/  @P6 LDG.E R3, desc[UR20][R30.64] ;  /* 0x000000141e036981 */ /* 0x00036a000c1e1900 */
[----:B-1----:R-:W1:Y:S01]  /*3e50*/  @P4 LDC.64 R30, c[0x0][0x3b0] ;  /* 0x0000ec00ff1e4b82 */ /* 0x002e620000000a00 */
[----:B------:R-:W-:Y:S01]  /*3e60*/  @P6 VIADD R162, R162, 0x80 ;  /* 0x00000080a2a26836 */ /* 0x000fe20000000000 */
[----:B------:R-:W-:-:S03]  /*3e70*/  LOP3.LUT P6, RZ, R6, 0x80, RZ, 0xc0, !PT ;  /* 0x0000008006ff7812 */ /* 0x000fc600078cc0ff */
[----:B-1----:R-:W-:-:S05]  /*3e80*/  @P4 IMAD.WIDE.U32 R30, R162, 0x4, R30 ;  /* 0x00000004a21e4825 */ /* 0x002fca00078e001e */
[----:B------:R1:W5:Y:S05]  /*3e90*/  @P4 LDG.E R2, desc[UR20][R30.64] ;  /* 0x000000141e024981 */ /* 0x00036a000c1e1900 */
[----:B-1----:R-:W1:Y:S01]  /*3ea0*/  @P6 LDC.64 R30, c[0x0][0x3b0] ;  /* 0x0000ec00ff1e6b82 */ /* 0x002e620000000a00 */
[----:B------:R-:W-:-:S05]  /*3eb0*/  @P4 IADD3 R162, PT, PT, R162, 0x80, RZ ;  /* 0x00000080a2a24810 */ /* 0x000fca0007ffe0ff */
[----:B-1----:R-:W-:-:S05]  /*3ec0*/  @P6 IMAD.WIDE.U32 R30, R162, 0x4, R30 ;  /* 0x00000004a21e6825 */ /* 0x002fca00078e001e */
[----:B------:R1:W5:Y:S02]  /*3ed0*/  @P6 LDG.E R8, desc[UR20][R30.64] ;  /* 0x000000141e086981 */ /* 0x000364000c1e1900 */
        /* <DEDUP_REMOVED lines=17> */
[----:B------:R-:W-:Y:S02]  /*3ff0*/  @P3 VIADD R162, R162, 0x80 ;  /* 0x00000080a2a23836 */ /* 0x000fe40000000000 */
[----:B0-----:R-:W-:-:S05]  /*4000*/  @P5 IMAD.WIDE.U32 R160, R163, 0x10, R160 ;  /* 0x00000010a3a05825 */ /* 0x001fca00078e00a0 */
[----:B------:R0:W5:Y:S01]  /*4010*/  @P5 LDG.E.128 R152, desc[UR20][R160.64] ;  /* 0x00000014a0985981 */ /* 0x000162000c1e1d00 */
[----:B-1----:R-:W-:-:S05]  /*4020*/  @P5 IMAD.WIDE.U32 R30, R162, 0x4, R30 ;  /* 0x00000004a21e5825 */ /* 0x002fca00078e001e */
[----:B------:R0:W5:Y:S01]  /*4030*/  @P5 LDG.E R13, desc[UR20][R30.64] ;  /* 0x000000141e0d5981 */ /* 0x000162000c1e1900 */
[----:B------:R-:W-:Y:S02]  /*4040*/  LOP3.LUT P4, RZ, R6, 0x40, RZ, 0xc0, !PT ;  /* 0x0000004006ff7812 */ /* 0x000fe4000788c0ff */
[----:B------:R-:W-:-:S11]  /*4050*/  CS2R R188, SRZ ;  /* 0x0000000000bc7805 */ /* 0x000fd6000001ff00 */
.L_x_16620:
[----:B----4-:R-:W-:Y:S05]  /*4060*/  BSYNC.RECONVERGENT B0 ;  /* 0x0000000000007941 */ /* 0x010fea0003800200 */
.L_x_16600:
[----:B0-----:R-:W0:Y:S01]  /*4070*/  SHFL.DOWN PT, R31, R189, 0x10, 0x1f ;  /* 0x0a001f00bd1f7f89 */ /* 0x001e2200000e0000 */
[----:B------:R-:W-:Y:S03]  /*4080*/  BSSY.RECONVERGENT B0, `(.L_x_16622) ;  /* 0x000001f000007945 */ /* 0x000fe60003800200 */
[----:B------:R-:W2:Y:S01]  /*4090*/  SHFL.DOWN PT, R30, R188, 0x10, 0x1f ;  /* 0x0a001f00bc1e7f89 */ /* 0x000ea200000e0000 */
[----:B------:R-:W3:Y:S01]  /*40a0*/  S2R R182, SR_TID.X ;  /* 0x0000000000b67919 */ /* 0x000ee20000002100 */
[----:B0-----:R-:W-:Y:S01]  /*40b0*/  FADD.FTZ R189, R31, R189 ;  /* 0x000000bd1fbd7221 */ /* 0x001fe20000010000 */
[----:B--2---:R-:W-:-:S04]  /*40c0*/  FADD.FTZ R30, R30, R188 ;  /* 0x000000bc1e1e7221 */ /* 0x004fc80000010000 */
[----:B------:R-:W0:Y:S04]  /*40d0*/  SHFL.DOWN PT, R160, R189, 0x8, 0x1f ;  /* 0x09001f00bda07f89 */ /* 0x000e2800000e0000 */
[----:B------:R-:W2:Y:S01]  /*40e0*/  SHFL.DOWN PT, R31, R30, 0x8, 0x1f ;  /* 0x09001f001e1f7f89 */ /* 0x000ea200000e0000 */
[----:B---3--:R-:W-:Y:S01]  /*40f0*/  LOP3.LUT P5, RZ, R182, 0x1f, RZ, 0xc0, !PT ;  /* 0x0000001fb6ff7812 */ /* 0x008fe200078ac0ff */
        /* <DEDUP_REMOVED lines=23> */
.L_x_16623:
[----:B------:R-:W-:Y:S05]  /*4270*/  BSYNC.RECONVERGENT B0 ;  /* 0x0000000000007941 */ /* 0x000fea0003800200 */
.L_x_16622:
[----:B------:R-:W2:Y:S08]  /*4280*/  S2UR UR7, SR_CgaCtaId ;  /* 0x00000000000779c3 */ /* 0x000eb00000008800 */
[----:B------:R-:W-:Y:S01]  /*4290*/  BAR.SYNC.DEFER_BLOCKING 0x0 ;  /* 0x0000000000007b1d */ /* 0x000fe20000010000 */
[----:B------:R-:W-:Y:S02]  /*42a0*/  @P4 IADD3 R202, PT, PT, R202, -0x1, RZ ;  /* 0xffffffffcaca4810 */ /* 0x000fe40007ffe0ff */
[----:B------:R-:W-:-:S02]  /*42b0*/  ISETP.NE.AND P5, PT, RZ, UR28, PT ;  /* 0x0000001cff007c0c */ /* 0x000fc4000bfa5270 */
[----:B------:R-:W-:Y:S01]  /*42c0*/  LOP3.LUT P6, RZ, R6, 0x10, RZ, 0xc0, !PT ;  /* 0x0000001006ff7812 */ /* 0x000fe200078cc0ff */
[----:B------:R-:W-:Y:S01]  /*42d0*/  UMOV UR6, 0x400 ;  /* 0x0000040000067882 */ /* 0x000fe20000000000 */
[----:B------:R-:W-:Y:S01]  /*42e0*/  @P4 IMAD R202, R202, UR10, RZ ;  /* 0x0000000acaca4c24 */ /* 0x000fe2000f8e02ff */
[----:B------:R-:W-:Y:S01]  /*42f0*/  BSSY.RECONVERGENT B0, `(.L_x_16624) ;  /* 0x0000100000007945 */ /* 0x000fe20003800200 */
[----:B0-----:R-:W-:Y:S01]  /*4300*/  MOV R31, R217 ;  /* 0x000000d9001f7202 */ /* 0x001fe20000000f00 */
[----:B--2---:R-:W-:-:S04]  /*4310*/  ULEA UR6, UR7, UR6, 0x18 ;  /* 0x0000000607067291 */ /* 0x004fc8000f8ec0ff */
[----:B------:R-:W-:Y:S02]  /*4320*/  UIADD3 UR7, UPT, UPT, UR6, 0x5020, URZ ;  /* 0x0000502006077890 */ /* 0x000fe4000fffe0ff */
[----:B------:R-:W-:-:S09]  /*4330*/  @!UP1 UIADD3 UR7, UPT, UPT, UR6, 0x5000, URZ ;  /* 0x0000500006079890 */ /* 0x000fd2000fffe0ff */
[----:B-1----:R-:W0:Y:S01]  /*4340*/  LDS.128 R160, [UR7] ;  /* 0x00000007ffa07984 */ /* 0x002e220008000c00 */
        /* <DEDUP_REMOVED lines=15> */
[----:B------:R-:W-:Y:S02]  /*4440*/  R2UR UR7, R30 ;  /* 0x000000001e0772ca */ /* 0x000fe400000e0000 */
[----:B------:R-:W-:-:S04]  /*4450*/  @P4 SHF.R.S32.HI R30, RZ, 0x1f, R202 ;  /* 0x0000001fff1e4819 */ /* 0x000fc800000114ca */
[----:B------:R-:W-:Y:S01]  /*4460*/  @P4 LEA.HI R202, R30, R202, RZ, 0x2 ;  /* 0x000000ca1eca4211 */ /* 0x000fe200078f10ff */
[----:B------:R-:W-:-:S03]  /*4470*/  HFMA2 R30, -RZ, RZ, 0, 0 ;  /* 0x00000000ff1e7431 */ /* 0x000fc600000001ff */
[----:B------:R-:W-:Y:S01]  /*4480*/  @P4 LEA.HI.SX32 R30, R202, R182, 0x1e ;  /* 0x000000b6ca1e4211 */ /* 0x000fe200078ff2ff */
[----:B------:R-:W-:Y:S06]  /*4490*/  @!P6 BRA `(.L_x_16625) ;  /* 0x0000000c0094e947 */ /* 0x000fec0003800000 */
[----:B------:R-:W-:-:S04]  /*44a0*/  UISETP.NE.U32.AND UP0, UPT, UR24, URZ, UPT ;  /* 0x000000ff1800728c */ /* 0x000fc8000bf05070 */
[----:B------:R-:W-:-:S09]  /*44b0*/  UISETP.NE.AND.EX UP0, UPT, UR25, URZ, UPT, UP0 ;  /* 0x000000ff1900728c */ /* 0x000fd2000bf05300 */
[----:B------:R-:W-:Y:S05]  /*44c0*/  BRA.U UP0, `(.L_x_16626) ;  /* 0x0000000500b07547 */ /* 0x000fea000b800000 */
[----:B------:R-:W-:-:S04]  /*44d0*/  UISETP.NE.U32.AND UP0, UPT, UR4, URZ, UPT ;  /* 0x000000ff0400728c */ /* 0x000fc8000bf05070 */
[----:B------:R-:W-:-:S09]  /*44e0*/  UISETP.NE.AND.EX UP0, UPT, UR5, URZ, UPT, UP0 ;  /* 0x000000ff0500728c */ /* 0x000fd2000bf05300 */
[----:B------:R-:W-:Y:S05]  /*44f0*/  BRA.U UP0, `(.L_x_16627) ;  /* 0x0000000100b47547 */ /* 0x000fea000b800000 */
[----:B------:R-:W-:Y:S05]  /*4500*/  @!P4 BRA `(.L_x_16628) ;  /* 0x000000000028c947 */ /* 0x000fea0003800000 */
        /* <DEDUP_REMOVED lines=9> */
[----:B------:R-:W-:-:S07]  /*45a0*/  SEL R156, R156, RZ, P5 ;  /* 0x000000ff9c9c7207 */ /* 0x000fce0002800000 */
.L_x_16628:
        /* <DEDUP_REMOVED lines=11> */
.L_x_16629:
[----:B------:R-:W-:Y:S05]  /*4660*/  @!P4 BRA `(.L_x_16630) ;  /* 0x000000000028c947 */ /* 0x000fea0003800000 */
        /* <DEDUP_REMOVED lines=10> */
.L_x_16630:
[----:B------:R-:W-:Y:S05]  /*4710*/  @!P4 BRA `(.L_x_16631) ;  /* 0x0000000800ccc947 */ /* 0x000fea0003800000 */
[----:B------:R-:W-:Y:S02]  /*4720*/  MOV R159, UR6 ;  /* 0x00000006009f7c02 */ /* 0x000fe40008000f00 */
[----:B------:R-:W-:-:S03]  /*4730*/  ISETP.LT.AND P5, PT, RZ, UR31, PT ;  /* 0x0000001fff007c0c */ /* 0x000fc6000bfa1270 */
[----:B------:R-:W-:-:S04]  /*4740*/  FFMA.FTZ R159, R237, R159, UR7 ;  /* 0x00000007ed9f7e23 */ /* 0x000fc8000801009f */
[----:B------:R-:W-:-:S04]  /*4750*/  FADD.FTZ R159, R227, -R159 ;  /* 0x8000009fe39f7221 */ /* 0x000fc80000010000 */
[----:B------:R-:W-:-:S05]  /*4760*/  FMUL.FTZ R159, R159, UR30 ;  /* 0x0000001e9f9f7c20 */ /* 0x000fca0008410000 */
[----:B------:R-:W-:Y:S02]  /*4770*/  FSEL R159, R159, RZ, P5 ;  /* 0x000000ff9f9f7208 */ /* 0x000fe40002800000 */
[----:B-----5:R-:W-:-:S03]  /*4780*/  ISETP.GE.U32.AND P5, PT, R5, 0x1000000, PT ;  /* 0x010000000500780c */ /* 0x020fc60003fa6070 */
[----:B------:R-:W-:-:S04]  /*4790*/  FMUL.FTZ R159, R159, UR23 ;  /* 0x000000179f9f7c20 */ /* 0x000fc80008410000 */
[----:B------:R-:W-:-:S05]  /*47a0*/  FMUL.FTZ R159, R159, UR22 ;  /* 0x000000169f9f7c20 */ /* 0x000fca0008410000 */
[----:B------:R-:W-:Y:S01]  /*47b0*/  SEL R159, R159, RZ, P5 ;  /* 0x000000ff9f9f7207 */ /* 0x000fe20002800000 */
[----:B------:R-:W-:Y:S06]  /*47c0*/  BRA `(.L_x_16631) ;  /* 0x0000000800a07947 */ /* 0x000fec0003800000 */
.L_x_16627:
        /* <DEDUP_REMOVED lines=21> */
[----:B------:R-:W-:Y:S06]  /*4920*/  @!P4 BRA `(.L_x_16632) ;  /* 0x000000000028c947 */ /* 0x000fec0003800000 */
        /* <DEDUP_REMOVED lines=10> */
.L_x_16632:
        /* <DEDUP_REMOVED lines=11> */
.L_x_16633:
        /* <DEDUP_REMOVED lines=11> */
.L_x_16634:
[----:B------:R-:W-:Y:S05]  /*4b30*/  @!P4 BRA `(.L_x_16631) ;  /* 0x0000000400c4c947 */ /* 0x000fea0003800000 */
[----:B------:R-:W-:Y:S01]  /*4b40*/  FMUL.FTZ R159, R123, UR23 ;  /* 0x000000177b9f7c20 */ /* 0x000fe20008410000 */
[----:B-----5:R-:W-:-:S03]  /*4b50*/  ISETP.GE.U32.AND P5, PT, R5, 0x1000000, PT ;  /* 0x010000000500780c */ /* 0x020fc60003fa6070 */
[----:B------:R-:W-:-:S05]  /*4b60*/  FMUL.FTZ R159, R159, UR22 ;  /* 0x000000169f9f7c20 */ /* 0x000fca0008410000 */
[----:B------:R-:W-:Y:S01]  /*4b70*/  SEL R159, R159, RZ, P5 ;  /* 0x000000ff9f9f7207 */ /* 0x000fe20002800000 */
[----:B------:R-:W-:Y:S06]  /*4b80*/  BRA `(.L_x_16631) ;  /* 0x0000000400b07947 */ /* 0x000fec0003800000 */
.L_x_16626:
[----:B------:R-:W-:-:S04]  /*4b90*/  UISETP.NE.U32.AND UP0, UPT, UR4, URZ, UPT ;  /* 0x000000ff0400728c */ /* 0x000fc8000bf05070 */
[----:B------:R-:W-:-:S09]  /*4ba0*/  UISETP.NE.AND.EX UP0, UPT, UR5, URZ, UPT, UP0 ;  /* 0x000000ff0500728c */ /* 0x000fd2000bf05300 */
[----:B------:R-:W-:Y:S05]  /*4bb0*/  BRA.U UP0, `(.L_x_16635) ;  /* 0x0000000100d47547 */ /* 0x000fea000b800000 */
[----:B------:R-:W-:Y:S01]  /*4bc0*/  PLOP3.LUT P5, PT, PT, PT, UP2, 0x80, 0x8 ;  /* 0x000000000008781c */ /* 0x000fe20003faf028 */
[----:B-----5:R-:W-:Y:S01]  /*4bd0*/  IMAD.MOV.U32 R163, RZ, RZ, R114 ;  /* 0x000000ffffa37224 */ /* 0x020fe200078e0072 */
[----:B------:R-:W-:Y:S02]  /*4be0*/  MOV R160, UR6 ;  /* 0x0000000600a07c02 */ /* 0x000fe40008000f00 */
[----:B------:R-:W-:Y:S02]  /*4bf0*/  MOV R164, R113 ;  /* 0x0000007100a47202 */ /* 0x000fe40000000f00 */
[----:B------:R-:W-:-:S07]  /*4c00*/  MOV R162, R112 ;  /* 0x0000007000a27202 */ /* 0x000fce0000000f00 */
[----:B------:R-:W-:Y:S01]  /*4c10*/  @P5 FFMA.FTZ R160, R207, R160, UR7 ;  /* 0x00000007cfa05e23 */ /* 0x000fe200080100a0 */
[----:B------:R-:W-:-:S13]  /*4c20*/  PLOP3.LUT P5, PT, PT, PT, UP2, 0x80, 0x8 ;  /* 0x000000000008781c */ /* 0x000fda0003faf028 */
[----:B------:R-:W-:Y:S01]  /*4c30*/  @P5 FADD.FTZ R160, R205, -R160 ;  /* 0x800000a0cda05221 */ /* 0x000fe20000010000 */
[----:B------:R-:W-:-:S13]  /*4c40*/  PLOP3.LUT P5, PT, PT, PT, UP2, 0x80, 0x8 ;  /* 0x000000000008781c */ /* 0x000fda0003faf028 */
[----:B------:R-:W-:Y:S01]  /*4c50*/  @P5 FFMA.FTZ R164, R160, UR30, R113 ;  /* 0x0000001ea0a45c23 */ /* 0x000fe20008010071 */
[----:B------:R-:W-:Y:S02]  /*4c60*/  PLOP3.LUT P5, PT, PT, PT, UP2, 0x80, 0x8 ;  /* 0x000000000008781c */ /* 0x000fe40003faf028 */
[----:B------:R-:W-:-:S11]  /*4c70*/  MOV R160, UR6 ;  /* 0x0000000600a07c02 */ /* 0x000fd60008000f00 */
        /* <DEDUP_REMOVED lines=12> */
[----:B------:R-:W-:Y:S01]  /*4d40*/  @P4 LOP3.LUT P5, RZ, R5, 0xff00, RZ, 0xc0, !PT ;  /* 0x0000ff0005ff4812 */ /* 0x000fe200078ac0ff */
[----:B------:R-:W0:Y:S02]  /*4d50*/  @P4 LDC.64 R160, c[0x0][0x408] ;  /* 0x00010200ffa04b82 */ /* 0x000e240000000a00 */
[----:B0-----:R-:W-:-:S04]  /*4d60*/  @P4 FMUL.FTZ R161, R164, R161 ;  /* 0x000000a1a4a14220 */ /* 0x001fc80000410000 */
[----:B------:R-:W-:-:S05]  /*4d70*/  @P4 FMUL.FTZ R160, R161, R160 ;  /* 0x000000a0a1a04220 */ /* 0x000fca0000410000 */
[----:B------:R-:W-:Y:S02]  /*4d80*/  @P4 SEL R157, R160, RZ, P5 ;  /* 0x000000ffa09d4207 */ /* 0x000fe40002800000 */
[----:B------:R-:W0:Y:S01]  /*4d90*/  @P4 LDC.64 R160, c[0x0][0x408] ;  /* 0x00010200ffa04b82 */ /* 0x000e220000000a00 */
[----:B------:R-:W-:Y:S01]  /*4da0*/  @P4 LOP3.LUT P5, RZ, R5, 0xff0000, RZ, 0xc0, !PT ;  /* 0x00ff000005ff4812 */ /* 0x000fe200078ac0ff */
[----:B0-----:R-:W-:-:S04]  /*4db0*/  @P4 FMUL.FTZ R161, R163, R161 ;  /* 0x000000a1a3a14220 */ /* 0x001fc80000410000 */
[----:B------:R-:W-:-:S05]  /*4dc0*/  @P4 FMUL.FTZ R160, R161, R160 ;  /* 0x000000a0a1a04220 */ /* 0x000fca0000410000 */
[----:B------:R-:W-:Y:S02]  /*4dd0*/  @P4 SEL R158, R160, RZ, P5 ;  /* 0x000000ffa09e4207 */ /* 0x000fe40002800000 */
[----:B------:R-:W0:Y:S01]  /*4de0*/  @P4 LDC.64 R160, c[0x0][0x408] ;  /* 0x00010200ffa04b82 */ /* 0x000e220000000a00 */
[----:B------:R-:W-:Y:S01]  /*4df0*/  @P4 LOP3.LUT P5, RZ, R5, 0xff, RZ, 0xc0, !PT ;  /* 0x000000ff05ff4812 */ /* 0x000fe200078ac0ff */
[----:B0-----:R-:W-:-:S04]  /*4e00*/  @P4 FMUL.FTZ R161, R162, R161 ;  /* 0x000000a1a2a14220 */ /* 0x001fc80000410000 */
[----:B------:R-:W-:-:S05]  /*4e10*/  @P4 FMUL.FTZ R160, R161, R160 ;  /* 0x000000a0a1a04220 */ /* 0x000fca0000410000 */
[----:B------:R-:W-:Y:S01]  /*4e20*/  @P4 SEL R156, R160, RZ, P5 ;  /* 0x000000ffa09c4207 */ /* 0x000fe20002800000 */
[----:B------:R-:W-:Y:S06]  /*4e30*/  @!P4 BRA `(.L_x_16631) ;  /* 0x000000040004c947 */ /* 0x000fec0003800000 */
        /* <DEDUP_REMOVED lines=8> */
[----:B------:R-:W-:-:S03]  /*4ec0*/  ISETP.GE.U32.AND P5, PT, R5, 0x1000000, PT ;  /* 0x010000000500780c */ /* 0x000fc60003fa6070 */
[----:B------:R-:W-:-:S04]  /*4ed0*/  FMUL.FTZ R159, R160, UR23 ;  /* 0x00000017a09f7c20 */ /* 0x000fc80008410000 */
[----:B------:R-:W-:-:S05]  /*4ee0*/  FMUL.FTZ R159, R159, UR22 ;  /* 0x000000169f9f7c20 */ /* 0x000fca0008410000 */
[----:B------:R-:W-:Y:S01]  /*4ef0*/  SEL R159, R159, RZ, P5 ;  /* 0x000000ff9f9f7207 */ /* 0x000fe20002800000 */
[----:B------:R-:W-:Y:S06]  /*4f00*/  BRA `(.L_x_16631) ;  /* 0x0000000000d07947 */ /* 0x000fec0003800000 */
.L_x_16635:
        /* <DEDUP_REMOVED lines=43> */
[----:B------:R-:W-:Y:S01]  /*51c0*/  @P4 ISETP.GE.U32.AND P5, PT, R5, 0x1000000, PT ;  /* 0x010000000500480c */ /* 0x000fe20003fa6070 */
[----:B0-----:R-:W-:-:S04]  /*51d0*/  @P4 FMUL.FTZ R161, R123, R161 ;  /* 0x000000a17ba14220 */ /* 0x001fc80000410000 */
[----:B------:R-:W-:-:S05]  /*51e0*/  @P4 FMUL.FTZ R160, R161, R160 ;  /* 0x000000a0a1a04220 */ /* 0x000fca0000410000 */
[----:B------:R-:W-:Y:S02]  /*51f0*/  @P4 SEL R159, R160, RZ, P5 ;  /* 0x000000ffa09f4207 */ /* 0x000fe40002800000 */
[----:B------:R-:W0:Y:S01]  /*5200*/  @P4 LDC.64 R160, c[0x0][0x408] ;  /* 0x00010200ffa04b82 */ /* 0x000e220000000a00 */
[----:B------:R-:W-:Y:S01]  /*5210*/  @P4 LOP3.LUT P5, RZ, R5, 0xff, RZ, 0xc0, !PT ;  /* 0x000000ff05ff4812 */ /* 0x000fe200078ac0ff */
[----:B0-----:R-:W-:-:S04]  /*5220*/  @P4 FMUL.FTZ R161, R120, R161 ;  /* 0x000000a178a14220 */ /* 0x001fc80000410000 */
[----:B------:R-:W-:-:S05]  /*5230*/  @P4 FMUL.FTZ R160, R161, R160 ;  /* 0x000000a0a1a04220 */ /* 0x000fca0000410000 */
[----:B------:R-:W-:-:S07]  /*5240*/  @P4 SEL R156, R160, RZ, P5 ;  /* 0x000000ffa09c4207 */ /* 0x000fce0002800000 */
.L_x_16631:
[----:B------:R-:W-:-:S04]  /*5250*/  ISETP.NE.U32.AND P5, PT, RZ, UR4, PT ;  /* 0x00000004ff007c0c */ /* 0x000fc8000bfa5070 */
[----:B------:R-:W-:-:S13]  /*5260*/  ISETP.NE.AND.EX P5, PT, RZ, UR5, PT, P5 ;  /* 0x00000005ff007c0c */ /* 0x000fda000bfa5350 */
[----:B------:R-:W0:Y:S02]  /*5270*/  @P5 LDC.64 R160, c[0x0][0x478] ;  /* 0x00011e00ffa05b82 */ /* 0x000e240000000a00 */
[C---:B0-----:R-:W-:Y:S01]  /*5280*/  @P5 IMAD.WIDE.U32 R160, R31.reuse, 0x10, R160 ;  /* 0x000000101fa05825 */ /* 0x041fe200078e00a0 */
[----:B------:R-:W-:-:S04]  /*5290*/  IADD3 R31, PT, PT, R31, 0x80, RZ ;  /* 0x000000801f1f7810 */ /* 0x000fc80007ffe0ff */
[----:B------:R0:W-:Y:S02]  /*52a0*/  @P5 STG.E.128 desc[UR20][R160.64], R120 ;  /* 0x00000078a0005986 */ /* 0x0001e4000c101d14 */
[----:B0-----:R-:W0:Y:S02]  /*52b0*/  @P4 LDC.64 R160, c[0x0][0x468] ;  /* 0x00011a00ffa04b82 */ /* 0x001e240000000a00 */
[C---:B0-----:R-:W-:Y:S01]  /*52c0*/  @P4 IMAD.WIDE.U32 R160, R30.reuse, 0x10, R160 ;  /* 0x000000101ea04825 */ /* 0x041fe200078e00a0 */
[----:B------:R-:W-:-:S04]  /*52d0*/  IADD3 R30, PT, PT, R30, 0x80, RZ ;  /* 0x000000801e1e7810 */ /* 0x000fc80007ffe0ff */
[----:B------:R0:W-:Y:S03]  /*52e0*/  @P4 STG.E.128 desc[UR20][R160.64], R156 ;  /* 0x0000009ca0004986 */ /* 0x0001e6000c101d14 */
.L_x_16625:
[----:B------:R-:W-:Y:S05]  /*52f0*/  BSYNC.RECONVERGENT B0 ;  /* 0x0000000000007941 */ /* 0x000fea0003800200 */
.L_x_16624:
[----:B------:R-:W-:Y:S01]  /*5300*/  LOP3.LUT P5, RZ, R6, 0x8, RZ, 0xc0, !PT ;  /* 0x0000000806ff7812 */ /* 0x000fe200078ac0ff */
        /* <DEDUP_REMOVED lines=37> */
[----:B0-----:R-:W-:Y:S01]  /*5560*/  @P6 FADD.FTZ R160, R206, -R120 ;  /* 0x80000078cea06221 */ /* 0x001fe20000010000 */
[----:B------:R-:W-:Y:S02]  /*5570*/  PLOP3.LUT P6, PT, PT, PT, UP2, 0x80, 0x8 ;  /* 0x000000000008781c */ /* 0x000fe40003fcf028 */
[----:B------:R-:W-:-:S11]  /*5580*/  MOV R120, R32 ;  /* 0x0000002000787202 */ /* 0x000fd60000000f00 */
        /* <DEDUP_REMOVED lines=17> */
[----:B------:R-:W-:Y:S01]  /*56a0*/  FMUL.FTZ R159, R123, UR23 ;  /* 0x000000177b9f7c20 */ /* 0x000fe20008410000 */
[----:B------:R-:W-:-:S03]  /*56b0*/  ISETP.GE.U32.AND P6, PT, R4, 0x1000000, PT ;  /* 0x010000000400780c */ /* 0x000fc60003fc6070 */
[----:B------:R-:W-:-:S05]  /*56c0*/  FMUL.FTZ R159, R159, UR22 ;  /* 0x000000169f9f7c20 */ /* 0x000fca0008410000 */
[----:B------:R-:W-:Y:S01]  /*56d0*/  SEL R159, R159, RZ, P6 ;  /* 0x000000ff9f9f7207 */ /* 0x000fe20003000000 */
[----:B------:R-:W-:Y:S06]  /*56e0*/  BRA `(.L_x_16640) ;  /* 0x0000000800847947 */ /* 0x000fec0003800000 */
.L_x_16639:
[----:B------:R-:W-:Y:S01]  /*56f0*/  PLOP3.LUT P6, PT, PT, PT, UP2, 0x80, 0x8 ;  /* 0x000000000008781c */ /* 0x000fe20003fcf028 */
[----:B-----5:R-:W-:Y:S01]  /*5700*/  IMAD.MOV.U32 R164, RZ, RZ, R33 ;  /* 0x000000ffffa47224 */ /* 0x020fe200078e0021 */
[----:B0-----:R-:W-:Y:S02]  /*5710*/  MOV R160, UR6 ;  /* 0x0000000600a07c02 */ /* 0x001fe40008000f00 */
        /* <DEDUP_REMOVED lines=50> */
.L_x_16638:
        /* <DEDUP_REMOVED lines=36> */
.L_x_16642:
        /* <DEDUP_REMOVED lines=11> */
.L_x_16643:
        /* <DEDUP_REMOVED lines=11> */
.L_x_16644:
[----:B------:R-:W-:Y:S05]  /*5de0*/  @!P4 BRA `(.L_x_16640) ;  /* 0x0000000000c4c947 */ /* 0x000fea0003800000 */
[----:B------:R-:W-:Y:S01]  /*5df0*/  FMUL.FTZ R159, R123, UR23 ;  /* 0x000000177b9f7c20 */ /* 0x000fe20008410000 */
[----:B-----5:R-:W-:-:S03]  /*5e00*/  ISETP.GE.U32.AND P6, PT, R4, 0x1000000, PT ;  /* 0x010000000400780c */ /* 0x020fc60003fc6070 */
[----:B------:R-:W-:-:S05]  /*5e10*/  FMUL.FTZ R159, R159, UR22 ;  /* 0x000000169f9f7c20 */ /* 0x000fca0008410000 */
[----:B------:R-:W-:Y:S01]  /*5e20*/  SEL R159, R159, RZ, P6 ;  /* 0x000000ff9f9f7207 */ /* 0x000fe20003000000 */
[----:B------:R-:W-:Y:S06]  /*5e30*/  BRA `(.L_x_16640) ;  /* 0x0000000000b07947 */ /* 0x000fec0003800000 */
.L_x_16641:
        /* <DEDUP_REMOVED lines=11> */
.L_x_16645:
        /* <DEDUP_REMOVED lines=11> */
.L_x_16646:
        /* <DEDUP_REMOVED lines=11> */
.L_x_16647:
        /* <DEDUP_REMOVED lines=10> */
[----:B------:R-:W-:-:S07]  /*60f0*/  SEL R159, R159, RZ, P6 ;  /* 0x000000ff9f9f7207 */ /* 0x000fce0003000000 */
.L_x_16640:
[----:B------:R-:W0:Y:S02]  /*6100*/  @P5 LDC.64 R160, c[0x0][0x478] ;  /* 0x00011e00ffa05b82 */ /* 0x000e240000000a00 */
[----:B0-----:R-:W-:-:S04]  /*6110*/  @P5 IMAD.WIDE.U32 R160, R31, 0x10, R160 ;  /* 0x000000101fa05825 */ /* 0x001fc800078e00a0 */
[----:B------:R-:W-:Y:S01]  /*6120*/  VIADD R31, R31, 0x80 ;  /* 0x000000801f1f7836 */ /* 0x000fe20000000000 */
[----:B------:R0:W-:Y:S02]  /*6130*/  @P5 STG.E.128 desc[UR20][R160.64], R120 ;  /* 0x00000078a0005986 */ /* 0x0001e4000c101d14 */
[----:B0-----:R-:W0:Y:S02]  /*6140*/  @P4 LDC.64 R160, c[0x0][0x468] ;  /* 0x00011a00ffa04b82 */ /* 0x001e240000000a00 */
[C---:B0-----:R-:W-:Y:S01]  /*6150*/  @P4 IMAD.WIDE.U32 R160, R30.reuse, 0x10, R160 ;  /* 0x000000101ea04825 */ /* 0x041fe200078e00a0 */
[----:B------:R-:W-:-:S04]  /*6160*/  IADD3 R30, PT, PT, R30, 0x80, RZ ;  /* 0x000000801e1e7810 */ /* 0x000fc80007ffe0ff */
[----:B------:R1:W-:Y:S03]  /*6170*/  @P4 STG.E.128 desc[UR20][R160.64], R156 ;  /* 0x0000009ca0004986 */ /* 0x0003e6000c101d14 */
.L_x_16637:
[----:B------:R-:W-:Y:S05]  /*6180*/  BSYNC.RECONVERGENT B0 ;  /* 0x0000000000007941 */ /* 0x000fea0003800200 */
.L_x_16636:
        /* <DEDUP_REMOVED lines=11> */
[----:B------:R-:W-:Y:S02]  /*6240*/  MOV R120, UR6 ;  /* 0x0000000600787c02 */ /* 0x000fe40008000f00 */
[----:B-----5:R-:W-:Y:S02]  /*6250*/  MOV R123, R127 ;  /* 0x0000007f007b7202 */ /* 0x020fe40000000f00 */
[----:B------:R-:W-:Y:S02]  /*6260*/  MOV R121, R125 ;  /* 0x0000007d00797202 */ /* 0x000fe40000000f00 */
[----:B------:R-:W-:-:S05]  /*6270*/  MOV R122, R126 ;  /* 0x0000007e007a7202 */ /* 0x000fca0000000f00 */
        /* <DEDUP_REMOVED lines=12> */
[----:B------:R-:W-:Y:S01]  /*6340*/  PLOP3.LUT P6, PT, PT, PT, UP2, 0x80, 0x8 ;  /* 0x000000000008781c */ /* 0x000fe20003fcf028 */
[----:B------:R-:W-:-:S12]  /*6350*/  IMAD.U32 R120, RZ, RZ, UR6 ;  /* 0x00000006ff787e24 */ /* 0x000fd8000f8e00ff */
        /* <DEDUP_REMOVED lines=9> */
[----:B01----:R-:W-:Y:S01]  /*63f0*/  @P6 FADD.FTZ R160, R201, -R120 ;  /* 0x80000078c9a06221 */ /* 0x003fe20000010000 */
        /* <DEDUP_REMOVED lines=24> */
.L_x_16651:
[----:B------:R-:W-:Y:S02]  /*6580*/  PLOP3.LUT P6, PT, PT, PT, UP2, 0x80, 0x8 ;  /* 0x000000000008781c */ /* 0x000fe40003fcf028 */
[----:B01----:R-:W-:Y:S02]  /*6590*/  MOV R160, UR6 ;  /* 0x0000000600a07c02 */ /* 0x003fe40008000f00 */
        /* <DEDUP_REMOVED lines=51> */
.L_x_16650:
[----:B01----:R-:W0:Y:S02]  /*68d0*/  LDC.64 R160, c[0x0][0x478] ;  /* 0x00011e00ffa07b82 */ /* 0x003e240000000a00 */
[----:B0-----:R-:W-:-:S04]  /*68e0*/  ISETP.NE.U32.AND P5, PT, R160, RZ, PT ;  /* 0x000000ffa000720c */ /* 0x001fc80003fa5070 */
[----:B------:R-:W-:-:S13]  /*68f0*/  ISETP.NE.AND.EX P5, PT, R161, RZ, PT, P5 ;  /* 0x000000ffa100720c */ /* 0x000fda0003fa5350 */
[----:B------:R-:W-:Y:S05]  /*6900*/  @!P5 BRA `(.L_x_16653) ;  /* 0x0000000000f0d947 */ /* 0x000fea0003800000 */
[----:B------:R-:W-:Y:S01]  /*6910*/  MOV R121, UR6 ;  /* 0x0000000600797c02 */ /* 0x000fe20008000f00 */
[----:B------:R-:W-:Y:S01]  /*6920*/  IMAD.U32 R122, RZ, RZ, UR6 ;  /* 0x00000006ff7a7e24 */ /* 0x000fe2000f8e00ff */
[----:B------:R-:W-:Y:S02]  /*6930*/  MOV R120, UR6 ;  /* 0x0000000600787c02 */ /* 0x000fe40008000f00 */
[----:B------:R-:W-:Y:S01]  /*6940*/  MOV R123, UR6 ;  /* 0x00000006007b7c02 */ /* 0x000fe20008000f00 */
[----:B------:R-:W-:Y:S01]  /*6950*/  FFMA.FTZ R122, R27, R122, UR7 ;  /* 0x000000071b7a7e23 */ /* 0x000fe2000801007a */
[----:B------:R-:W-:Y:S01]  /*6960*/  FFMA.FTZ R121, R193, R121, UR7 ;  /* 0x00000007c1797e23 */ /* 0x000fe20008010079 */
[----:B------:R-:W-:Y:S01]  /*6970*/  FFMA.FTZ R120, R214, R120, UR7 ;  /* 0x00000007d6787e23 */ /* 0x000fe20008010078 */
[----:B------:R-:W-:Y:S01]  /*6980*/  ISETP.LT.AND P6, PT, RZ, UR31, PT ;  /* 0x0000001fff007c0c */ /* 0x000fe2000bfc1270 */
        /* <DEDUP_REMOVED lines=24> */
.L_x_16654:
        /* <DEDUP_REMOVED lines=11> */
.L_x_16655:
        /* <DEDUP_REMOVED lines=11> */
.L_x_16656:
[----:B------:R-:W-:Y:S05]  /*6c70*/  @!P4 BRA `(.L_x_16652) ;  /* 0x0000000000c4c947 */ /* 0x000fea0003800000 */
[----:B------:R-:W-:Y:S01]  /*6c80*/  FMUL.FTZ R159, R123, UR23 ;  /* 0x000000177b9f7c20 */ /* 0x000fe20008410000 */
[----:B-----5:R-:W-:-:S03]  /*6c90*/  ISETP.GE.U32.AND P6, PT, R3, 0x1000000, PT ;  /* 0x010000000300780c */ /* 0x020fc60003fc6070 */
[----:B------:R-:W-:-:S05]  /*6ca0*/  FMUL.FTZ R159, R159, UR22 ;  /* 0x000000169f9f7c20 */ /* 0x000fca0008410000 */
[----:B------:R-:W-:Y:S01]  /*6cb0*/  SEL R159, R159, RZ, P6 ;  /* 0x000000ff9f9f7207 */ /* 0x000fe20003000000 */
[----:B------:R-:W-:Y:S06]  /*6cc0*/  BRA `(.L_x_16652) ;  /* 0x0000000000b07947 */ /* 0x000fec0003800000 */
.L_x_16653:
        /* <DEDUP_REMOVED lines=11> */
.L_x_16657:
        /* <DEDUP_REMOVED lines=11> */
.L_x_16658:
        /* <DEDUP_REMOVED lines=11> */
.L_x_16659:
        /* <DEDUP_REMOVED lines=11> */
.L_x_16652:
[----:B------:R-:W0:Y:S02]  /*6f90*/  @P5 LDC.64 R160, c[0x0][0x478] ;  /* 0x00011e00ffa05b82 */ /* 0x000e240000000a00 */
[C---:B0-----:R-:W-:Y:S01]  /*6fa0*/  @P5 IMAD.WIDE.U32 R160, R31.reuse, 0x10, R160 ;  /* 0x000000101fa05825 */ /* 0x041fe200078e00a0 */
[----:B------:R-:W-:-:S04]  /*6fb0*/  IADD3 R31, PT, PT, R31, 0x80, RZ ;  /* 0x000000801f1f7810 */ /* 0x000fc80007ffe0ff */
[----:B------:R0:W-:Y:S02]  /*6fc0*/  @P5 STG.E.128 desc[UR20][R160.64], R120 ;  /* 0x00000078a0005986 */ /* 0x0001e4000c101d14 */
[----:B0-----:R-:W0:Y:S02]  /*6fd0*/  @P4 LDC.64 R160, c[0x0][0x468] ;  /* 0x00011a00ffa04b82 */ /* 0x001e240000000a00 */
[----:B0-----:R-:W-:-:S04]  /*6fe0*/  @P4 IMAD.WIDE.U32 R160, R30, 0x10, R160 ;  /* 0x000000101ea04825 */ /* 0x001fc800078e00a0 */
[----:B------:R-:W-:Y:S01]  /*6ff0*/  VIADD R30, R30, 0x80 ;  /* 0x000000801e1e7836 */ /* 0x000fe20000000000 */
[----:B------:R2:W-:Y:S06]  /*7000*/  @P4 STG.E.128 desc[UR20][R160.64], R156 ;  /* 0x0000009ca0004986 */ /* 0x0005ec000c101d14 */
.L_x_16649:
[----:B------:R-:W-:Y:S05]  /*7010*/  BSYNC.RECONVERGENT B0 ;  /* 0x0000000000007941 */ /* 0x000fea0003800200 */
.L_x_16648:
        /* <DEDUP_REMOVED lines=38> */
[----:B012---:R-:W-:Y:S01]  /*7280*/  @P6 FADD.FTZ R160, R200, -R120 ;  /* 0x80000078c8a06221 */ /* 0x007fe20000010000 */
        /* <DEDUP_REMOVED lines=24> */
.L_x_16663:
[----:B------:R-:W-:Y:S01]  /*7410*/  PLOP3.LUT P6, PT, PT, PT, UP2, 0x80, 0x8 ;  /* 0x000000000008781c */ /* 0x000fe20003fcf028 */
[----:B-----5:R-:W-:Y:S01]  /*7420*/  IMAD.MOV.U32 R163, RZ, RZ, R130 ;  /* 0x000000ffffa37224 */ /* 0x020fe200078e0082 */
[----:B012---:R-:W-:Y:S02]  /*7430*/  MOV R160, UR6 ;  /* 0x0000000600a07c02 */ /* 0x007fe40008000f00 */
        /* <DEDUP_REMOVED lines=50> */
.L_x_16662:
[----:B012---:R-:W0:Y:S02]  /*7760*/  LDC.64 R160, c[0x0][0x478] ;  /* 0x00011e00ffa07b82 */ /* 0x007e240000000a00 */
        /* <DEDUP_REMOVED lines=35> */
.L_x_16666:
        /* <DEDUP_REMOVED lines=11> */
.L_x_16667:
        /* <DEDUP_REMOVED lines=11> */
.L_x_16668:
[----:B------:R-:W-:Y:S05]  /*7b00*/  @!P4 BRA `(.L_x_16664) ;  /* 0x0000000000c4c947 */ /* 0x000fea0003800000 */
[----:B------:R-:W-:Y:S01]  /*7b10*/  FMUL.FTZ R159, R123, UR23 ;  /* 0x000000177b9f7c20 */ /* 0x000fe20008410000 */
[----:B-----5:R-:W-:-:S03]  /*7b20*/  ISETP.GE.U32.AND P6, PT, R2, 0x1000000, PT ;  /* 0x010000000200780c */ /* 0x020fc60003fc6070 */
[----:B------:R-:W-:-:S05]  /*7b30*/  FMUL.FTZ R159, R159, UR22 ;  /* 0x000000169f9f7c20 */ /* 0x000fca0008410000 */
[----:B------:R-:W-:Y:S01]  /*7b40*/  SEL R159, R159, RZ, P6 ;  /* 0x000000ff9f9f7207 */ /* 0x000fe20003000000 */
[----:B------:R-:W-:Y:S06]  /*7b50*/  BRA `(.L_x_16664) ;  /* 0x0000000000b07947 */ /* 0x000fec0003800000 */
.L_x_16665:
        /* <DEDUP_REMOVED lines=11> */
.L_x_16669:
        /* <DEDUP_REMOVED lines=11> */
.L_x_16670:
        /* <DEDUP_REMOVED lines=11> */
.L_x_16671:
        /* <DEDUP_REMOVED lines=11> */
.L_x_16664:
        /* <DEDUP_REMOVED lines=8> */
.L_x_16661:
[----:B------:R-:W-:Y:S05]  /*7ea0*/  BSYNC.RECONVERGENT B0 ;  /* 0x0000000000007941 */ /* 0x000fea0003800200 */
.L_x_16660:
        /* <DEDUP_REMOVED lines=11> */
[----:B------:R-:W-:Y:S01]  /*7f60*/  IMAD.U32 R120, RZ, RZ, UR6 ;  /* 0x00000006ff787e24 */ /* 0x000fe2000f8e00ff */
[----:B-----5:R-:W-:Y:S02]  /*7f70*/  MOV R123, R135 ;  /* 0x00000087007b7202 */ /* 0x020fe40000000f00 */
        /* <DEDUP_REMOVED lines=25> */
[----:B0123--:R-:W-:Y:S01]  /*8110*/  @P6 FADD.FTZ R160, R199, -R120 ;  /* 0x80000078c7a06221 */ /* 0x00ffe20000010000 */
        /* <DEDUP_REMOVED lines=24> */
.L_x_16675:
[----:B------:R-:W-:Y:S02]  /*82a0*/  PLOP3.LUT P6, PT, PT, PT, UP2, 0x80, 0x8 ;  /* 0x000000000008781c */ /* 0x000fe40003fcf028 */
[----:B0123--:R-:W-:Y:S02]  /*82b0*/  MOV R160, UR6 ;  /* 0x0000000600a07c02 */ /* 0x00ffe40008000f00 */
        /* <DEDUP_REMOVED lines=51> */
.L_x_16674:
        /* <DEDUP_REMOVED lines=36> */
.L_x_16678:
        /* <DEDUP_REMOVED lines=11> */
.L_x_16679:
        /* <DEDUP_REMOVED lines=11> */
.L_x_16680:
[----:B------:R-:W-:Y:S05]  /*8990*/  @!P4 BRA `(.L_x_16676) ;  /* 0x0000000000c4c947 */ /* 0x000fea0003800000 */
[----:B------:R-:W-:Y:S01]  /*89a0*/  FMUL.FTZ R159, R123, UR23 ;  /* 0x000000177b9f7c20 */ /* 0x000fe20008410000 */
[----:B-----5:R-:W-:-:S03]  /*89b0*/  ISETP.GE.U32.AND P6, PT, R8, 0x1000000, PT ;  /* 0x010000000800780c */ /* 0x020fc60003fc6070 */
[----:B------:R-:W-:-:S05]  /*89c0*/  FMUL.FTZ R159, R159, UR22 ;  /* 0x000000169f9f7c20 */ /* 0x000fca0008410000 */
[----:B------:R-:W-:Y:S01]  /*89d0*/  SEL R159, R159, RZ, P6 ;  /* 0x000000ff9f9f7207 */ /* 0x000fe20003000000 */
[----:B------:R-:W-:Y:S06]  /*89e0*/  BRA `(.L_x_16676) ;  /* 0x0000000000b07947 */ /* 0x000fec0003800000 */
.L_x_16677:
        /* <DEDUP_REMOVED lines=11> */
.L_x_16681:
        /* <DEDUP_REMOVED lines=11> */
.L_x_16682:
        /* <DEDUP_REMOVED lines=11> */
.L_x_16683:
        /* <DEDUP_REMOVED lines=11> */
.L_x_16676:
        /* <DEDUP_REMOVED lines=8> */
.L_x_16673:
[----:B------:R-:W-:Y:S05]  /*8d30*/  BSYNC.RECONVERGENT B0 ;  /* 0x0000000000007941 */ /* 0x000fea0003800200 */
.L_x_16672:
        /* <DEDUP_REMOVED lines=37> */
[----:B01234-:R-:W-:Y:S01]  /*8f90*/  @P6 FADD.FTZ R160, R198, -R120 ;  /* 0x80000078c6a06221 */ /* 0x01ffe20000010000 */
        /* <DEDUP_REMOVED lines=24> */
.L_x_16687:
[----:B------:R-:W-:Y:S01]  /*9120*/  PLOP3.LUT P6, PT, PT, PT, UP2, 0x80, 0x8 ;  /* 0x000000000008781c */ /* 0x000fe20003fcf028 */
[----:B-----5:R-:W-:Y:S01]  /*9130*/  IMAD.MOV.U32 R162, RZ, RZ, R136 ;  /* 0x000000ffffa27224 */ /* 0x020fe200078e0088 */
[----:B01234-:R-:W-:Y:S02]  /*9140*/  MOV R160, UR6 ;  /* 0x0000000600a07c02 */ /* 0x01ffe40008000f00 */
        /* <DEDUP_REMOVED lines=50> */
.L_x_16686:
[----:B01234-:R-:W0:Y:S02]  /*9470*/  LDC.64 R160, c[0x0][0x478] ;  /* 0x00011e00ffa07b82 */ /* 0x01fe240000000a00 */
        /* <DEDUP_REMOVED lines=35> */
.L_x_16690:
        /* <DEDUP_REMOVED lines=11> */
.L_x_16691:
        /* <DEDUP_REMOVED lines=11> */
.L_x_16692:
[----:B------:R-:W-:Y:S05]  /*9810*/  @!P4 BRA `(.L_x_16688) ;  /* 0x0000000000c4c947 */ /* 0x000fea0003800000 */
[----:B------:R-:W-:Y:S01]  /*9820*/  FMUL.FTZ R159, R123, UR23 ;  /* 0x000000177b9f7c20 */ /* 0x000fe20008410000 */
[----:B-----5:R-:W-:-:S03]  /*9830*/  ISETP.GE.U32.AND P6, PT, R9, 0x1000000, PT ;  /* 0x010000000900780c */ /* 0x020fc60003fc6070 */
[----:B------:R-:W-:-:S05]  /*9840*/  FMUL.FTZ R159, R159, UR22 ;  /* 0x000000169f9f7c20 */ /* 0x000fca0008410000 */
[----:B------:R-:W-:Y:S01]  /*9850*/  SEL R159, R159, RZ, P6 ;  /* 0x000000ff9f9f7207 */ /* 0x000fe20003000000 */
[----:B------:R-:W-:Y:S06]  /*9860*/  BRA `(.L_x_16688) ;  /* 0x0000000000b07947 */ /* 0x000fec0003800000 */
.L_x_16689:
        /* <DEDUP_REMOVED lines=11> */
.L_x_16693:
        /* <DEDUP_REMOVED lines=11> */
.L_x_16694:
        /* <DEDUP_REMOVED lines=11> */
.L_x_16695:
        /* <DEDUP_REMOVED lines=11> */
.L_x_16688:
        /* <DEDUP_REMOVED lines=8> */
.L_x_16685:
[----:B------:R-:W-:Y:S05]  /*9bb0*/  BSYNC.RECONVERGENT B0 ;  /* 0x0000000000007941 */ /* 0x000fea0003800200 */
.L_x_16684:
        /* <DEDUP_REMOVED lines=62> */
.L_x_16699:
[----:B------:R-:W-:Y:S02]  /*9fa0*/  PLOP3.LUT P6, PT, PT, PT, UP2, 0x80, 0x8 ;  /* 0x000000000008781c */ /* 0x000fe40003fcf028 */
[----:B01234-:R-:W-:Y:S02]  /*9fb0*/  MOV R160, UR6 ;  /* 0x0000000600a07c02 */ /* 0x01ffe40008000f00 */
        /* <DEDUP_REMOVED lines=51> */
.L_x_16698:
[----:B01234-:R-:W0:Y:S02]  /*a2f0*/  LDC.64 R160, c[0x0][0x478] ;  /* 0x00011e00ffa07b82 */ /* 0x01fe240000000a00 */
        /* <DEDUP_REMOVED lines=35> */
.L_x_16702:
        /* <DEDUP_REMOVED lines=11> */
.L_x_16703:
        /* <DEDUP_REMOVED lines=11> */
.L_x_16704:
[----:B------:R-:W-:Y:S05]  /*a690*/  @!P4 BRA `(.L_x_16700) ;  /* 0x0000000000c4c947 */ /* 0x000fea0003800000 */
[----:B------:R-:W-:Y:S01]  /*a6a0*/  FMUL.FTZ R159, R123, UR23 ;  /* 0x000000177b9f7c20 */ /* 0x000fe20008410000 */
[----:B-----5:R-:W-:-:S03]  /*a6b0*/  ISETP.GE.U32.AND P6, PT, R10, 0x1000000, PT ;  /* 0x010000000a00780c */ /* 0x020fc60003fc6070 */
[----:B------:R-:W-:-:S05]  /*a6c0*/  FMUL.FTZ R159, R159, UR22 ;  /* 0x000000169f9f7c20 */ /* 0x000fca0008410000 */
[----:B------:R-:W-:Y:S01]  /*a6d0*/  SEL R159, R159, RZ, P6 ;  /* 0x000000ff9f9f7207 */ /* 0x000fe20003000000 */
[----:B------:R-:W-:Y:S06]  /*a6e0*/  BRA `(.L_x_16700) ;  /* 0x0000000000b07947 */ /* 0x000fec0003800000 */
.L_x_16701:
        /* <DEDUP_REMOVED lines=11> */
.L_x_16705:
        /* <DEDUP_REMOVED lines=11> */
.L_x_16706:
        /* <DEDUP_REMOVED lines=11> */
.L_x_16707:
[----:B------:R-:W-:Y:S05]  /*a900*/  @!P4 BRA `(.L_x_16700) ;  /* 0x000000000028c947 */ /* 0x000fea0003800000 */
[----:B------:R-:W-:Y:S01]  /*a910*/  IMAD.U32 R159, RZ, RZ, UR6 ;  /* 0x00000006ff9f7e24 */ /* 0x000fe2000f8e00ff */
        /* <DEDUP_REMOVED lines=9> */
.L_x_16700:
        /* <DEDUP_REMOVED lines=8> */
.L_x_16697:
[----:B------:R-:W-:Y:S05]  /*aa30*/  BSYNC.RECONVERGENT B0 ;  /* 0x0000000000007941 */ /* 0x000fea0003800200 */
.L_x_16696:
        /* <DEDUP_REMOVED lines=62> */
.L_x_16711:
        /* <DEDUP_REMOVED lines=53> */
.L_x_16710:
        /* <DEDUP_REMOVED lines=36> */
.L_x_16714:
        /* <DEDUP_REMOVED lines=11> */
.L_x_16715:
        /* <DEDUP_REMOVED lines=11> */
.L_x_16716:
[----:B------:R-:W-:Y:S05]  /*b510*/  @!P4 BRA `(.L_x_16712) ;  /* 0x0000000000c4c947 */ /* 0x000fea0003800000 */
[----:B------:R-:W-:Y:S01]  /*b520*/  FMUL.FTZ R159, R123, UR23 ;  /* 0x000000177b9f7c20 */ /* 0x000fe20008410000 */
[----:B-----5:R-:W-:-:S03]  /*b530*/  ISETP.GE.U32.AND P6, PT, R11, 0x1000000, PT ;  /* 0x010000000b00780c */ /* 0x020fc60003fc6070 */
[----:B------:R-:W-:-:S05]  /*b540*/  FMUL.FTZ R159, R159, UR22 ;  /* 0x000000169f9f7c20 */ /* 0x000fca0008410000 */
[----:B------:R-:W-:Y:S01]  /*b550*/  SEL R159, R159, RZ, P6 ;  /* 0x000000ff9f9f7207 */ /* 0x000fe20003000000 */
[----:B------:R-:W-:Y:S06]  /*b560*/  BRA `(.L_x_16712) ;  /* 0x0000000000b07947 */ /* 0x000fec0003800000 */
.L_x_16713:
        /* <DEDUP_REMOVED lines=11> */
.L_x_16717:
        /* <DEDUP_REMOVED lines=11> */
.L_x_16718:
        /* <DEDUP_REMOVED lines=11> */
.L_x_16719:
        /* <DEDUP_REMOVED lines=11> */
.L_x_16712:
        /* <DEDUP_REMOVED lines=8> */
.L_x_16709:
[----:B------:R-:W-:Y:S05]  /*b8b0*/  BSYNC.RECONVERGENT B0 ;  /* 0x0000000000007941 */ /* 0x000fea0003800200 */
.L_x_16708:
        /* <DEDUP_REMOVED lines=62> */
.L_x_16723:
        /* <DEDUP_REMOVED lines=53> */
.L_x_16722:
        /* <DEDUP_REMOVED lines=36> */
.L_x_16726:
        /* <DEDUP_REMOVED lines=11> */
.L_x_16727:
        /* <DEDUP_REMOVED lines=11> */
.L_x_16728:
[----:B------:R-:W-:Y:S05]  /*c390*/  @!P4 BRA `(.L_x_16724) ;  /* 0x0000000000c4c947 */ /* 0x000fea0003800000 */
[----:B------:R-:W-:Y:S01]  /*c3a0*/  FMUL.FTZ R159, R123, UR23 ;  /* 0x000000177b9f7c20 */ /* 0x000fe20008410000 */
[----:B-----5:R-:W-:-:S03]  /*c3b0*/  ISETP.GE.U32.AND P6, PT, R12, 0x1000000, PT ;  /* 0x010000000c00780c */ /* 0x020fc60003fc6070 */
[----:B------:R-:W-:-:S05]  /*c3c0*/  FMUL.FTZ R159, R159, UR22 ;  /* 0x000000169f9f7c20 */ /* 0x000fca0008410000 */
[----:B------:R-:W-:Y:S01]  /*c3d0*/  SEL R159, R159, RZ, P6 ;  /* 0x000000ff9f9f7207 */ /* 0x000fe20003000000 */
[----:B------:R-:W-:Y:S06]  /*c3e0*/  BRA `(.L_x_16724) ;  /* 0x0000000000b07947 */ /* 0x000fec0003800000 */
.L_x_16725:
        /* <DEDUP_REMOVED lines=11> */
.L_x_16729:
        /* <DEDUP_REMOVED lines=11> */
.L_x_16730:
        /* <DEDUP_REMOVED lines=11> */
.L_x_16731:
        /* <DEDUP_REMOVED lines=11> */
.L_x_16724:
        /* <DEDUP_REMOVED lines=8> */
.L_x_16721:
[----:B------:R-:W-:Y:S05]  /*c730*/  BSYNC.RECONVERGENT B0 ;  /* 0x0000000000007941 */ /* 0x000fea0003800200 */
.L_x_16720:
        /* <DEDUP_REMOVED lines=63> */
.L_x_16735:
        /* <DEDUP_REMOVED lines=53> */
.L_x_16734:
        /* <DEDUP_REMOVED lines=36> */
.L_x_16738:
        /* <DEDUP_REMOVED lines=11> */
.L_x_16739:
        /* <DEDUP_REMOVED lines=11> */
.L_x_16740:
[----:B------:R-:W-:Y:S05]  /*d220*/  @!P4 BRA `(.L_x_16736) ;  /* 0x0000000000c8c947 */ /* 0x000fea0003800000 */
[----:B------:R-:W-:Y:S01]  /*d230*/  FMUL.FTZ R159, R123, UR23 ;  /* 0x000000177b9f7c20 */ /* 0x000fe20008410000 */
[----:B-----5:R-:W-:-:S03]  /*d240*/  ISETP.GE.U32.AND P6, PT, R13, 0x1000000, PT ;  /* 0x010000000d00780c */ /* 0x020fc60003fc6070 */
[----:B------:R-:W-:-:S05]  /*d250*/  FMUL.FTZ R159, R159, UR22 ;  /* 0x000000169f9f7c20 */ /* 0x000fca0008410000 */
[----:B------:R-:W-:Y:S01]  /*d260*/  SEL R159, R159, RZ, P6 ;  /* 0x000000ff9f9f7207 */ /* 0x000fe20003000000 */
[----:B------:R-:W-:Y:S06]  /*d270*/  BRA `(.L_x_16736) ;  /* 0x0000000000b47947 */ /* 0x000fec0003800000 */
.L_x_16737:
[----:B------:R-:W-:Y:S01]  /*d280*/  IMAD.U32 R160, RZ, RZ, UR6 ;  /* 0x00000006ffa07e24 */ /* 0x000fe2000f8e00ff */
[----:B------:R-:W-:-:S03]  /*d290*/  UISETP.GT.AND UP0, UPT, UR31, URZ, UPT ;  /* 0x000000ff1f00728c */ /* 0x000fc6000bf04270 */
[----:B------:R-:W-:-:S03]  /*d2a0*/  FFMA.FTZ R160, R236, R160, UR7 ;  /* 0x00000007eca07e23 */ /* 0x000fc600080100a0 */
[----:B------:R-:W-:Y:S01]  /*d2b0*/  PLOP3.LUT P6, PT, PT, PT, UP0, 0x80, 0x8 ;  /* 0x000000000008781c */ /* 0x000fe20003fcf008 */
[----:B------:R-:W-:-:S04]  /*d2c0*/  FADD.FTZ R160, R218, -R160 ;  /* 0x800000a0daa07221 */ /* 0x000fc80000010000 */
[----:B------:R-:W-:-:S05]  /*d2d0*/  FMUL.FTZ R160, R160, UR30 ;  /* 0x0000001ea0a07c20 */ /* 0x000fca0008410000 */
[----:B------:R-:W-:Y:S02]  /*d2e0*/  FSEL R162, R160, RZ, P6 ;  /* 0x000000ffa0a27208 */ /* 0x000fe40003000000 */
[----:B------:R-:W0:Y:S01]  /*d2f0*/  @P4 LDC.64 R160, c[0x0][0x408] ;  /* 0x00010200ffa04b82 */ /* 0x000e220000000a00 */
[----:B-----5:R-:W-:Y:S02]  /*d300*/  @P4 ISETP.GE.U32.AND P6, PT, R13, 0x1000000, PT ;  /* 0x010000000d00480c */ /* 0x020fe40003fc6070 */
[----:B0-----:R-:W-:-:S04]  /*d310*/  @P4 FMUL.FTZ R161, R162, R161 ;  /* 0x000000a1a2a14220 */ /* 0x001fc80000410000 */
[----:B------:R-:W-:-:S05]  /*d320*/  @P4 FMUL.FTZ R160, R161, R160 ;  /* 0x000000a0a1a04220 */ /* 0x000fca0000410000 */
[----:B------:R-:W-:Y:S01]  /*d330*/  @P4 SEL R159, R160, RZ, P6 ;  /* 0x000000ffa09f4207 */ /* 0x000fe20003000000 */
[----:B------:R-:W-:Y:S06]  /*d340*/  @!P4 BRA `(.L_x_16741) ;  /* 0x000000000028c947 */ /* 0x000fec0003800000 */
        /* <DEDUP_REMOVED lines=9> */
[----:B------:R-:W-:-:S07]  /*d3e0*/  SEL R156, R156, RZ, P6 ;  /* 0x000000ff9c9c7207 */ /* 0x000fce0003000000 */
.L_x_16741:
[----:B------:R-:W-:Y:S05]  /*d3f0*/  @!P4 BRA `(.L_x_16742) ;  /* 0x000000000028c947 */ /* 0x000fea0003800000 */
        /* <DEDUP_REMOVED lines=10> */
.L_x_16742:
        /* <DEDUP_REMOVED lines=11> */
.L_x_16736:
[----:B------:R-:W0:Y:S02]  /*d550*/  @P5 LDC.64 R160, c[0x0][0x478] ;  /* 0x00011e00ffa05b82 */ /* 0x000e240000000a00 */
[----:B0-----:R-:W-:-:S05]  /*d560*/  @P5 IMAD.WIDE.U32 R160, R31, 0x10, R160 ;  /* 0x000000101fa05825 */ /* 0x001fca00078e00a0 */
[----:B------:R0:W-:Y:S02]  /*d570*/  @P5 STG.E.128 desc[UR20][R160.64], R120 ;  /* 0x00000078a0005986 */ /* 0x0001e4000c101d14 */
[----:B0-----:R-:W0:Y:S02]  /*d580*/  @P4 LDC.64 R160, c[0x0][0x468] ;  /* 0x00011a00ffa04b82 */ /* 0x001e240000000a00 */
[----:B0-----:R-:W-:-:S05]  /*d590*/  @P4 IMAD.WIDE.U32 R160, R30, 0x10, R160 ;  /* 0x000000101ea04825 */ /* 0x001fca00078e00a0 */
[----:B------:R0:W-:Y:S02]  /*d5a0*/  @P4 STG.E.128 desc[UR20][R160.64], R156 ;  /* 0x0000009ca0004986 */ /* 0x0001e4000c101d14 */
.L_x_16733:
[----:B------:R-:W-:Y:S05]  /*d5b0*/  BSYNC.RECONVERGENT B0 ;  /* 0x0000000000007941 */ /* 0x000fea0003800200 */
.L_x_16732:
[----:B------:R-:W-:Y:S02]  /*d5c0*/  UIADD3 UR11, UPT, UPT, UR11, UR26, URZ ;  /* 0x0000001a0b0b7290 */ /* 0x000fe4000fffe0ff */
[----:B------:R-:W-:Y:S02]  /*d5d0*/  UPLOP3.LUT UP1, UPT, UPT, UPT, UP1, 0x40, 0x4 ;  /* 0x000000000004789c */ /* 0x000fe40003f2e810 */
[----:B------:R-:W-:-:S09]  /*d5e0*/  UISETP.GE.AND UP0, UPT, UR11, UR27, UPT ;  /* 0x0000001b0b00728c */ /* 0x000fd2000bf06270 */
[----:B------:R-:W-:Y:S05]  /*d5f0*/  BRA.U !UP0, `(.L_x_16743) ;  /* 0xffffff3908407547 */ /* 0x000fea000b83ffff */
.L_x_16599:
[----:B------:R-:W0:Y:S01]  /*d600*/  S2UR UR6, SR_CTAID.X ;  /* 0x00000000000679c3 */ /* 0x000e220000002500 */
[----:B------:R-:W1:Y:S01]  /*d610*/  S2R R30, SR_TID.X ;  /* 0x00000000001e7919 */ /* 0x000e620000002100 */
[----:B------:R-:W-:Y:S02]  /*d620*/  P2R R0, PR, RZ, 0x4 ;  /* 0x00000004ff007803 */ /* 0x000fe40000000000 */
[C---:B------:R-:W-:Y:S02]  /*d630*/  LOP3.LUT P2, RZ, R6.reuse, 0x10, RZ, 0xc0, !PT ;  /* 0x0000001006ff7812 */ /* 0x040fe4000784c0ff */
[----:B-----5:R-:W-:Y:S02]  /*d640*/  P2R R12, PR, RZ, 0x8 ;  /* 0x00000008ff0c7803 */ /* 0x020fe40000000000 */
[----:B------:R-:W2:Y:S01]  /*d650*/  LDC.64 R2, c[0x0][0x440] ;  /* 0x00011000ff027b82 */ /* 0x000ea20000000a00 */
[C---:B------:R-:W-:Y:S02]  /*d660*/  LOP3.LUT P3, RZ, R6.reuse, 0x8, RZ, 0xc0, !PT ;  /* 0x0000000806ff7812 */ /* 0x040fe4000786c0ff */
[----:B------:R-:W-:-:S02]  /*d670*/  LOP3.LUT P6, RZ, R6, 0x4, RZ, 0xc0, !PT ;  /* 0x0000000406ff7812 */ /* 0x000fc400078cc0ff */
[C---:B------:R-:W-:Y:S02]  /*d680*/  LOP3.LUT P4, RZ, R6.reuse, 0x2, RZ, 0xc0, !PT ;  /* 0x0000000206ff7812 */ /* 0x040fe4000788c0ff */
[----:B------:R-:W-:Y:S01]  /*d690*/  LOP3.LUT P5, RZ, R6, 0x1, RZ, 0xc0, !PT ;  /* 0x0000000106ff7812 */ /* 0x000fe200078ac0ff */
[----:B------:R-:W3:Y:S08]  /*d6a0*/  LDC.64 R4, c[0x0][0x448] ;  /* 0x00011200ff047b82 */ /* 0x000ef00000000a00 */
[----:B------:R-:W4:Y:S01]  /*d6b0*/  LDC.64 R8, c[0x0][0x440] ;  /* 0x00011000ff087b82 */ /* 0x000f220000000a00 */
[----:B0-----:R-:W-:-:S06]  /*d6c0*/  UIMAD UR6, UR6, UR10, URZ ;  /* 0x0000000a060672a4 */ /* 0x001fcc000f8e02ff */
[----:B------:R-:W-:Y:S01]  /*d6d0*/  MOV R7, UR6 ;  /* 0x0000000600077c02 */ /* 0x000fe20008000f00 */
[----:B------:R-:W0:Y:S03]  /*d6e0*/  LDC.64 R10, c[0x0][0x448] ;  /* 0x00011200ff0a7b82 */ /* 0x000e260000000a00 */
[----:B-1----:R-:W-:-:S05]  /*d6f0*/  LEA.HI R7, R7, R30, RZ, 0x1e ;  /* 0x0000001e07077211 */ /* 0x002fca00078ff0ff */
[C---:B--2---:R-:W-:Y:S01]  /*d700*/  @P2 IMAD.WIDE.U32 R2, R7.reuse, 0x10, R2 ;  /* 0x0000001007022825 */ /* 0x044fe200078e0002 */
[----:B------:R-:W1:Y:S03]  /*d710*/  LDC.64 R14, c[0x0][0x440] ;  /* 0x00011000ff0e7b82 */ /* 0x000e660000000a00 */
[C---:B---3--:R-:W-:Y:S01]  /*d720*/  @P2 IMAD.WIDE.U32 R4, R7.reuse, 0x10, R4 ;  /* 0x0000001007042825 */ /* 0x048fe200078e0004 */
[----:B------:R-:W-:Y:S01]  /*d730*/  @P2 IADD3 R7, PT, PT, R7, 0x80, RZ ;  /* 0x0000008007072810 */ /* 0x000fe20007ffe0ff */
[----:B------:R2:W-:Y:S03]  /*d740*/  @P2 STG.E.128 desc[UR20][R2.64], R72 ;  /* 0x0000004802002986 */ /* 0x0005e6000c101d14 */
[----:B------:R-:W3:Y:S01]  /*d750*/  LDC.64 R16, c[0x0][0x440] ;  /* 0x00011000ff107b82 */ /* 0x000ee20000000a00 */
[----:B----4-:R-:W-:Y:S01]  /*d760*/  @P3 IMAD.WIDE.U32 R8, R7, 0x10, R8 ;  /* 0x0000001007083825 */ /* 0x010fe200078e0008 */
        /* <DEDUP_REMOVED lines=10> */
[----:B----4-:R-:W4:Y:S08]  /*d810*/  LDC.64 R4, c[0x0][0x440] ;  /* 0x00011000ff047b82 */ /* 0x010f300000000a00 */
[----:B------:R-:W3:Y:S01]  /*d820*/  LDC.64 R8, c[0x0][0x448] ;  /* 0x00011200ff087b82 */ /* 0x000ee20000000a00 */
[----:B-1----:R-:W-:-:S05]  /*d830*/  @P6 IMAD.WIDE.U32 R12, R7, 0x10, R12 ;  /* 0x00000010070c6825 */ /* 0x002fca00078e000c */
[----:B------:R-:W-:Y:S02]  /*d840*/  @P6 STG.E.128 desc[UR20][R12.64], R80 ;  /* 0x000000500c006986 */ /* 0x000fe4000c101d14 */
[----:B------:R-:W1:Y:S01]  /*d850*/  LDC.64 R10, c[0x0][0x448] ;  /* 0x00011200ff0a7b82 */ /* 0x000e620000000a00 */
[----:B--2---:R-:W-:-:S04]  /*d860*/  @P6 IMAD.WIDE.U32 R2, R7, 0x10, R2 ;  /* 0x0000001007026825 */ /* 0x004fc800078e0002 */
[----:B------:R-:W-:Y:S01]  /*d870*/  @P6 VIADD R7, R7, 0x80 ;  /* 0x0000008007076836 */ /* 0x000fe20000000000 */
[----:B------:R2:W-:Y:S02]  /*d880*/  @P6 STG.E.128 desc[UR20][R2.64], R40 ;  /* 0x0000002802006986 */ /* 0x0005e4000c101d14 */
[----:B------:R-:W0:Y:S01]  /*d890*/  LDC.64 R20, c[0x0][0x440] ;  /* 0x00011000ff147b82 */ /* 0x000e220000000a00 */
[----:B----4-:R-:W-:-:S05]  /*d8a0*/  @P4 IMAD.WIDE.U32 R4, R7, 0x10, R4 ;  /* 0x0000001007044825 */ /* 0x010fca00078e0004 */
[----:B------:R4:W-:Y:S02]  /*d8b0*/  @P4 STG.E.128 desc[UR20][R4.64], R84 ;  /* 0x0000005404004986 */ /* 0x0009e4000c101d14 */
[----:B------:R-:W4:Y:S01]  /*d8c0*/  LDC.64 R22, c[0x0][0x448] ;  /* 0x00011200ff167b82 */ /* 0x000f220000000a00 */
[C---:B---3--:R-:W-:Y:S01]  /*d8d0*/  @P4 IMAD.WIDE.U32 R8, R7.reuse, 0x10, R8 ;  /* 0x0000001007084825 */ /* 0x048fe200078e0008 */
[----:B------:R-:W-:-:S04]  /*d8e0*/  @P4 IADD3 R7, PT, PT, R7, 0x80, RZ ;  /* 0x0000008007074810 */ /* 0x000fc80007ffe0ff */
[----:B------:R3:W-:Y:S01]  /*d8f0*/  @P4 STG.E.128 desc[UR20][R8.64], R44 ;  /* 0x0000002c08004986 */ /* 0x0007e2000c101d14 */
[C---:B------:R-:W-:Y:S01]  /*d900*/  @P5 IMAD.WIDE.U32 R14, R7.reuse, 0x10, R14 ;  /* 0x00000010070e5825 */ /* 0x040fe200078e000e */
        /* <DEDUP_REMOVED lines=14> */
[C---:B----4-:R-:W-:Y:S01]  /*d9f0*/  @P1 IMAD.WIDE.U32 R22, R7.reuse, 0x10, R22 ;  /* 0x0000001007161825 */ /* 0x050fe200078e0016 */
[----:B------:R-:W4:Y:S01]  /*da00*/  LDC.64 R26, c[0x0][0x448] ;  /* 0x00011200ff1a7b82 */ /* 0x000f220000000a00 */
        /* <DEDUP_REMOVED lines=10> */
[----:B----4-:R-:W-:-:S05]  /*dab0*/  @P3 IMAD.WIDE.U32 R26, R7, 0x10, R26 ;  /* 0x00000010071a3825 */ /* 0x010fca00078e001a */
[----:B------:R3:W-:Y:S01]  /*dac0*/  @P3 STG.E.128 desc[UR20][R26.64], R64 ;  /* 0x000000401a003986 */ /* 0x0007e2000c101d14 */
[----:B------:R-:W-:Y:S05]  /*dad0*/  @!P4 EXIT ;  /* 0x000000000000c94d */ /* 0x000fea0003800000 */
[----:B---3--:R-:W0:Y:S01]  /*dae0*/  LDC.64 R2, c[0x0][0x440] ;  /* 0x00011000ff027b82 */ /* 0x008e220000000a00 */
[----:B------:R-:W-:-:S07]  /*daf0*/  @P3 IADD3 R7, PT, PT, R7, 0x80, RZ ;  /* 0x0000008007073810 */ /* 0x000fce0007ffe0ff */
[----:B------:R-:W1:Y:S01]  /*db00*/  LDC.64 R4, c[0x0][0x448] ;  /* 0x00011200ff047b82 */ /* 0x000e620000000a00 */
[----:B0-----:R-:W-:-:S05]  /*db10*/  IMAD.WIDE.U32 R2, R7, 0x10, R2 ;  /* 0x0000001007027825 */ /* 0x001fca00078e0002 */
[----:B------:R-:W-:Y:S01]  /*db20*/  STG.E.128 desc[UR20][R2.64], R108 ;  /* 0x0000006c02007986 */ /* 0x000fe2000c101d14 */
[----:B-1----:R-:W-:-:S05]  /*db30*/  IMAD.WIDE.U32 R4, R7, 0x10, R4 ;  /* 0x0000001007047825 */ /* 0x002fca00078e0004 */
[----:B------:R-:W-:Y:S01]  /*db40*/  STG.E.128 desc[UR20][R4.64], R68 ;  /* 0x0000004404007986 */ /* 0x000fe2000c101d14 */
[----:B------:R-:W-:Y:S05]  /*db50*/  EXIT ;  /* 0x000000000000794d */ /* 0x000fea0003800000 */
.L_x_16744:
        /* <DEDUP_REMOVED lines=10> */
.L_x_19445:


//--------------------- .text._ZN10layer_norm22ln_bwd_finalize_kernelINS_22Kernel_traits_finalizeILj5120E6__halfffffjLb0ELj1024ELj4ENS_18Kernel_traits_baseILj5120ES2_ffffjLj1024EEEEELb0ELb1EEEvNS_9BwdParamsE --------------------------
	.section	.text._ZN10layer_norm22ln_bwd_finalize_kernelINS_22Kernel_traits_finalizeILj5120E6__halfffffjLb0ELj1024ELj4ENS_18Kernel_traits_baseILj5120ES2_ffffjLj1024EEEEELb0ELb1EEEvNS_9BwdParamsE,"ax",@progbits
	.align	128
        .global         _ZN10layer_norm22ln_bwd_finalize_kernelINS_22Kernel_traits_finalizeILj5120E6__halfffffjLb0ELj1024ELj4ENS_18Kernel_traits_baseILj5120ES2_ffffjLj1024EEEEELb0ELb1EEEvNS_9BwdParamsE
        .type           _ZN10layer_norm22ln_bwd_finalize_kernelINS_22Kernel_traits_finalizeILj5120E6__halfffffjLb0ELj1024ELj4ENS_18Kernel_traits_baseILj5120ES2_ffffjLj1024EEEEELb0ELb1EEEvNS_9BwdParamsE,@function
        .size           _ZN10layer_norm22ln_bwd_finalize_kernelINS_22Kernel_traits_finalizeILj5120E6__halfffffjLb0ELj1024ELj4ENS_18Kernel_traits_baseILj5120ES2_ffffjLj1024EEEEELb0ELb1EEEvNS_9BwdParamsE,(.L_x_19446 - _ZN10layer_norm22ln_bwd_finalize_kernelINS_22Kernel_traits_finalizeILj5120E6__halfffffjLb0ELj1024ELj4ENS_18Kernel_traits_baseILj5120ES2_ffffjLj1024EEEEELb0ELb1EEEvNS_9BwdParamsE)
        .other          _ZN10layer_norm22ln_bwd_finalize_kernelINS_22Kernel_traits_finalizeILj5120E6__halfffffjLb0ELj1024ELj4ENS_18Kernel_traits_baseILj5120ES2_ffffjLj1024EEEEELb0ELb1EEEvNS_9BwdParamsE,@"STO_CUDA_ENTRY STV_DEFAULT"
_ZN10layer_norm22ln_bwd_finalize_kernelINS_22Kernel_traits_finalizeILj5120E6__halfffffjLb0ELj1024ELj4ENS_18Kernel_traits_baseILj5120ES2_ffffjLj1024EEEEELb0ELb1EEEvNS_9BwdParamsE:
.text._ZN10layer_norm22ln_bwd_finalize_kernelINS_22Kernel_traits_finalizeILj5120E6__halfffffjLb0ELj1024ELj4ENS_18Kernel_traits_baseILj5120ES2_ffffjLj1024EEEEELb0ELb1EEEvNS_9BwdParamsE:
        /* <DEDUP_REMOVED lines=81> */
.L_x_16749:
        /* <DEDUP_REMOVED lines=118> */
.L_x_16748:
[----:B------:R-:W-:Y:S05]  /*0c70*/  BSYNC.RECONVERGENT B1 ;  /* 0x0000000000017941 */ /* 0x000fea0003800200 */
.L_x_16747:
        /* <DEDUP_REMOVED lines=77> */
.L_x_16751:
[----:B------:R-:W-:Y:S05]  /*1150*/  BSYNC.RECONVERGENT B1 ;  /* 0x0000000000017941 */ /* 0x000fea0003800200 */
.L_x_16750:
        /* <DEDUP_REMOVED lines=38> */
.L_x_16753:
[----:B------:R-:W-:Y:S05]  /*13c0*/  BSYNC.RECONVERGENT B1 ;  /* 0x0000000000017941 */ /* 0x000fea0003800200 */
.L_x_16752:
        /* <DEDUP_REMOVED lines=8> */
.L_x_16754:
        /* <DEDUP_REMOVED lines=10> */
.L_x_16746:
[----:B------:R-:W-:Y:S05]  /*14f0*/  BSYNC.RECONVERGENT B0 ;  /* 0x0000000000007941 */ /* 0x000fea0003800200 */
.L_x_16745:
        /* <DEDUP_REMOVED lines=57> */
.L_x_16755:
        /* <DEDUP_REMOVED lines=15> */
.L_x_19446:


//--------------------- .text._ZN10layer_norm13ln_bwd_kernelINS_13Kernel_traitsI6__halfffffjLj5120ELj1ELj1ELj4ELj16ENS_18Kernel_traits_baseILj5120ES2_ffffjLj128EEEEELb1ELb0ELb1ELb1EEEvNS_9BwdParamsE --------------------------
	.section	.text._ZN10layer_norm13ln_bwd_kernelINS_13Kernel_traitsI6__halfffffjLj5120ELj1ELj1ELj4ELj16ENS_18Kernel_traits_baseILj5120ES2_ffffjLj128EEEEELb1ELb0ELb1ELb1EEEvNS_9BwdParamsE,"ax",@progbits
	.align	128
        .global         _ZN10layer_norm13ln_bwd_kernelINS_13Kernel_traitsI6__halfffffjLj5120ELj1ELj1ELj4ELj16ENS_18Kernel_traits_baseILj5120ES2_ffffjLj128EEEEELb1ELb0ELb1ELb1EEEvNS_9BwdParamsE
        .type           _ZN10layer_norm13ln_bwd_kernelINS_13Kernel_traitsI6__halfffffjLj5120ELj1ELj1ELj4ELj16ENS_18Kernel_traits_baseILj5120ES2_ffffjLj128EEEEELb1ELb0ELb1ELb1EEEvNS_9BwdParamsE,@function
        .size           _ZN10layer_norm13ln_bwd_kernelINS_13Kernel_traitsI6__halfffffjLj5120ELj1ELj1ELj4ELj16ENS_18Kernel_traits_baseILj5120ES2_ffffjLj128EEEEELb1ELb0ELb1ELb1EEEvNS_9BwdParamsE,(.L_x_19447 - _ZN10layer_norm13ln_bwd_kernelINS_13Kernel_traitsI6__halfffffjLj5120ELj1ELj1ELj4ELj16ENS_18Kernel_traits_baseILj5120ES2_ffffjLj128EEEEELb1ELb0ELb1ELb1EEEvNS_9BwdParamsE)
        .other          _ZN10layer_norm13ln_bwd_kernelINS_13Kernel_traitsI6__halfffffjLj5120ELj1ELj1ELj4ELj16ENS_18Kernel_traits_baseILj5120ES2_ffffjLj128EEEEELb1ELb0ELb1ELb1EEEvNS_9BwdParamsE,@"STO_CUDA_ENTRY STV_DEFAULT"
_ZN10layer_norm13ln_bwd_kernelINS_13Kernel_traitsI6__halfffffjLj5120ELj1ELj1ELj4ELj16ENS_18Kernel_traits_baseILj5120ES2_ffffjLj128EEEEELb1ELb0ELb1ELb1EEEvNS_9BwdParamsE:
.text._ZN10layer_norm13ln_bwd_kernelINS_13Kernel_traitsI6__halfffffjLj5120ELj1ELj1ELj4ELj16ENS_18Kernel_traits_baseILj5120ES2_ffffjLj128EEEEELb1ELb0ELb1ELb1EEEvNS_9BwdParamsE:
        /* <DEDUP_REMOVED lines=57> */
[----:B0-----:R0:W5:Y:S01]  /*0390*/  LDG.E.64 R238, desc[UR20][R244.64+0x2400] ;  /* 0x00240014f4ee7981 */ /* 0x001162000c1e1b00 */
[----:B------:R-:W0:Y:S03]  /*03a0*/  LDCU.128 UR16, c[0x0][0x3f0] ;  /* 0x00007e00ff1077ac */ /* 0x000e260008000c00 */
[----:B------:R0:W5:Y:S01]  /*03b0*/  LDG.E.64 R236, desc[UR20][R244.64+0x2000] ;  /* 0x00200014f4ec7981 */ /* 0x000162000c1e1b00 */
[----:B------:R-:W0:Y:S03]  /*03c0*/  LDCU.64 UR22, c[0x0][0x380] ;  /* 0x00007000ff1677ac */ /* 0x000e260008000a00 */
[----:B------:R0:W5:Y:S04]  /*03d0*/  LDG.E.64 R234, desc[UR20][R244.64+0x1c00] ;  /* 0x001c0014f4ea7981 */ /* 0x000168000c1e1b00 */
[----:B------:R0:W5:Y:S04]  /*03e0*/  LDG.E.64 R232, desc[UR20][R244.64+0x1800] ;  /* 0x00180014f4e87981 */ /* 0x000168000c1e1b00 */
[----:B------:R0:W5:Y:S04]  /*03f0*/  LDG.E.64 R230, desc[UR20][R244.64+0x1400] ;  /* 0x00140014f4e67981 */ /* 0x000168000c1e1b00 */
[----:B------:R0:W5:Y:S04]  /*0400*/  LDG.E.64 R228, desc[UR20][R244.64+0x1000] ;  /* 0x00100014f4e47981 */ /* 0x000168000c1e1b00 */
[----:B------:R0:W5:Y:S04]  /*0410*/  LDG.E.64 R226, desc[UR20][R244.64+0xc00] ;  /* 0x000c0014f4e27981 */ /* 0x000168000c1e1b00 */
[----:B------:R0:W5:Y:S04]  /*0420*/  LDG.E.64 R224, desc[UR20][R244.64+0x800] ;  /* 0x00080014f4e07981 */ /* 0x000168000c1e1b00 */
[----:B------:R0:W5:Y:S04]  /*0430*/  LDG.E.64 R222, desc[UR20][R244.64+0x400] ;  /* 0x00040014f4de7981 */ /* 0x000168000c1e1b00 */
[----:B------:R0:W5:Y:S01]  /*0440*/  LDG.E.64 R220, desc[UR20][R244.64] ;  /* 0x00000014f4dc7981 */ /* 0x000162000c1e1b00 */
[----:B------:R-:W-:Y:S01]  /*0450*/  HFMA2 R130, -RZ, RZ, 0, 0 ;  /* 0x00000000ff827431 */ /* 0x000fe200000001ff */
[----:B-1234-:R-:W-:-:S11]  /*0460*/  UPLOP3.LUT UP1, UPT, UPT, UPT, UPT, 0x40, 0x4 ;  /* 0x000000000004789c */ /* 0x01efd60003f2e870 */
.L_x_16863:
        /* <DEDUP_REMOVED lines=8> */
[----:B------:R-:W3:Y:S02]  /*04f0*/  LDG.E R4, desc[UR20][R2.64] ;  /* 0x0000001402047981 */ /* 0x000ee4000c1e1900 */
[----:B------:R-:W-:Y:S02]  /*0500*/  MOV R246, UR10 ;  /* 0x0000000a00f67c02 */ /* 0x000fe40008000f00 */
        /* <DEDUP_REMOVED lines=19> */
[----:B------:R-:W-:-:S04]  /*0640*/  LEA.HI R5, R5, R4, RZ, 0x2 ;  /* 0x0000000405057211 */ /* 0x000fc800078f10ff */
[----:B-1----:R-:W-:Y:S02]  /*0650*/  LEA.HI.SX32 R9, R5, R2, 0x1e ;  /* 0x0000000205097211 */ /* 0x002fe400078ff2ff */
[----:B------:R-:W-:-:S04]  /*0660*/  LEA.HI R5, R11, R8, RZ, 0x2 ;  /* 0x000000080b057211 */ /* 0x000fc800078f10ff */
[----:B------:R-:W-:-:S05]  /*0670*/  LEA.HI.SX32 R5, R5, R2, 0x1e ;  /* 0x0000000205057211 */ /* 0x000fca00078ff2ff */
[----:B--2---:R-:W-:-:S06]  /*0680*/  IMAD.WIDE.U32 R144, R5, 0x10, R216 ;  /* 0x0000001005907825 */ /* 0x004fcc00078e00d8 */
[----:B------:R-:W2:Y:S01]  /*0690*/  LDG.E.128 R144, desc[UR20][R144.64] ;  /* 0x0000001490907981 */ /* 0x000ea2000c1e1d00 */
[----:B------:R-:W-:-:S05]  /*06a0*/  IADD3 R153, PT, PT, R5, 0x80, RZ ;  /* 0x0000008005997810 */ /* 0x000fca0007ffe0ff */
[----:B------:R-:W-:-:S04]  /*06b0*/  IMAD.WIDE.U32 R152, R153, 0x10, R216 ;  /* 0x0000001099987825 */ /* 0x000fc800078e00d8 */
[----:B---3--:R-:W-:Y:S02]  /*06c0*/  IMAD.WIDE.U32 R140, R9, 0x10, R212 ;  /* 0x00000010098c7825 */ /* 0x008fe400078e00d4 */
[----:B------:R-:W3:Y:S04]  /*06d0*/  LDG.E.128 R152, desc[UR20][R152.64] ;  /* 0x0000001498987981 */ /* 0x000ee8000c1e1d00 */
[----:B------:R-:W3:Y:S01]  /*06e0*/  LDG.E.128 R140, desc[UR20][R140.64] ;  /* 0x000000148c8c7981 */ /* 0x000ee2000c1e1d00 */
[----:B------:R-:W-:-:S05]  /*06f0*/  IADD3 R161, PT, PT, R5, 0x100, RZ ;  /* 0x0000010005a17810 */ /* 0x000fca0007ffe0ff */
[----:B------:R-:W-:Y:S01]  /*0700*/  IMAD.WIDE.U32 R160, R161, 0x10, R216 ;  /* 0x00000010a1a07825 */ /* 0x000fe200078e00d8 */
[----:B------:R-:W-:-:S05]  /*0710*/  IADD3 R199, PT, PT, R9, 0x80, RZ ;  /* 0x0000008009c77810 */ /* 0x000fca0007ffe0ff */
[----:B------:R-:W3:Y:S01]  /*0720*/  LDG.E.128 R160, desc[UR20][R160.64] ;  /* 0x00000014a0a07981 */ /* 0x000ee2000c1e1d00 */
[----:B------:R-:W-:Y:S01]  /*0730*/  IMAD.WIDE.U32 R148, R199, 0x10, R212 ;  /* 0x00000010c7947825 */ /* 0x000fe200078e00d4 */
[----:B------:R-:W-:Y:S02]  /*0740*/  IADD3 R169, PT, PT, R5, 0x180, RZ ;  /* 0x0000018005a97810 */ /* 0x000fe40007ffe0ff */
[----:B------:R-:W-:-:S03]  /*0750*/  IADD3 R207, PT, PT, R9, 0x180, RZ ;  /* 0x0000018009cf7810 */ /* 0x000fc60007ffe0ff */
[----:B------:R-:W3:Y:S01]  /*0760*/  LDG.E.128 R148, desc[UR20][R148.64] ;  /* 0x0000001494947981 */ /* 0x000ee2000c1e1d00 */
[----:B------:R-:W-:-:S04]  /*0770*/  IMAD.WIDE.U32 R168, R169, 0x10, R216 ;  /* 0x00000010a9a87825 */ /* 0x000fc800078e00d8 */
[----:B------:R-:W-:Y:S02]  /*0780*/  IMAD.WIDE.U32 R164, R207, 0x10, R212 ;  /* 0x00000010cfa47825 */ /* 0x000fe400078e00d4 */
[----:B------:R-:W3:Y:S04]  /*0790*/  LDG.E.128 R168, desc[UR20][R168.64] ;  /* 0x00000014a8a87981 */ /* 0x000ee8000c1e1d00 */
[----:B------:R-:W3:Y:S01]  /*07a0*/  LDG.E.128 R164, desc[UR20][R164.64] ;  /* 0x00000014a4a47981 */ /* 0x000ee2000c1e1d00 */
[----:B------:R-:W-:Y:S02]  /*07b0*/  IADD3 R177, PT, PT, R5, 0x200, RZ ;  /* 0x0000020005b17810 */ /* 0x000fe40007ffe0ff */
[----:B------:R-:W-:-:S03]  /*07c0*/  IADD3 R211, PT, PT, R9, 0x200, RZ ;  /* 0x0000020009d37810 */ /* 0x000fc60007ffe0ff */
[----:B------:R-:W-:-:S04]  /*07d0*/  IMAD.WIDE.U32 R176, R177, 0x10, R216 ;  /* 0x00000010b1b07825 */ /* 0x000fc800078e00d8 */
[----:B------:R-:W-:Y:S02]  /*07e0*/  IMAD.WIDE.U32 R172, R211, 0x10, R212 ;  /* 0x00000010d3ac7825 */ /* 0x000fe400078e00d4 */
[----:B------:R-:W3:Y:S04]  /*07f0*/  LDG.E.128 R176, desc[UR20][R176.64] ;  /* 0x00000014b0b07981 */ /* 0x000ee8000c1e1d00 */
[----:B------:R-:W3:Y:S01]  /*0800*/  LDG.E.128 R172, desc[UR20][R172.64] ;  /* 0x00000014acac7981 */ /* 0x000ee2000c1e1d00 */
[----:B-----5:R-:W-:Y:S02]  /*0810*/  ISETP.GE.AND P1, PT, R246, 0x1, PT ;  /* 0x00000001f600780c */ /* 0x020fe40003f26270 */
[----:B------:R-:W-:Y:S02]  /*0820*/  ISETP.NE.U32.AND P0, PT, RZ, UR6, PT ;  /* 0x00000006ff007c0c */ /* 0x000fe4000bf05070 */
[----:B------:R-:W-:-:S02]  /*0830*/  IADD3 R185, PT, PT, R5, 0x280, RZ ;  /* 0x0000028005b97810 */ /* 0x000fc40007ffe0ff */
[----:B------:R-:W-:Y:S02]  /*0840*/  IADD3 R201, PT, PT, R9, 0x280, RZ ;  /* 0x0000028009c97810 */ /* 0x000fe40007ffe0ff */
[----:B------:R-:W-:Y:S01]  /*0850*/  ISETP.NE.AND.EX P0, PT, RZ, UR7, PT, P0 ;  /* 0x00000007ff007c0c */ /* 0x000fe2000bf05300 */
[----:B------:R-:W-:-:S04]  /*0860*/  IMAD.WIDE.U32 R184, R185, 0x10, R216 ;  /* 0x00000010b9b87825 */ /* 0x000fc800078e00d8 */
[----:B------:R-:W-:Y:S01]  /*0870*/  IMAD.WIDE.U32 R180, R201, 0x10, R212 ;  /* 0x00000010c9b47825 */ /* 0x000fe200078e00d4 */
[----:B------:R-:W-:Y:S01]  /*0880*/  @P1 IADD3 R4, PT, PT, R246, -0x1, RZ ;  /* 0xfffffffff6041810 */ /* 0x000fe20007ffe0ff */
[----:B------:R-:W3:Y:S04]  /*0890*/  LDG.E.128 R184, desc[UR20][R184.64] ;  /* 0x00000014b8b87981 */ /* 0x000ee8000c1e1d00 */
[----:B------:R-:W3:Y:S01]  /*08a0*/  LDG.E.128 R180, desc[UR20][R180.64] ;  /* 0x00000014b4b47981 */ /* 0x000ee2000c1e1d00 */
[----:B------:R-:W-:Y:S01]  /*08b0*/  @P1 IMAD R4, R4, R3, RZ ;  /* 0x0000000304041224 */ /* 0x000fe200078e02ff */
[----:B------:R-:W0:Y:S01]  /*08c0*/  @P0 LDC.64 R208, c[0x0][0x438] ;  /* 0x00010e00ffd00b82 */ /* 0x000e220000000a00 */
[----:B------:R-:W-:-:S03]  /*08d0*/  IADD3 R193, PT, PT, R5, 0x300, RZ ;  /* 0x0000030005c17810 */ /* 0x000fc60007ffe0ff */
[----:B------:R-:W-:-:S04]  /*08e0*/  @P1 SHF.R.S32.HI R3, RZ, 0x1f, R4 ;  /* 0x0000001fff031819 */ /* 0x000fc80000011404 */
[----:B------:R-:W1:Y:S01]  /*08f0*/  @P0 LDC.64 R10, c[0x0][0x438] ;  /* 0x00010e00ff0a0b82 */ /* 0x000e620000000a00 */
[----:B------:R-:W-:Y:S02]  /*0900*/  IADD3 R205, PT, PT, R9, 0x300, RZ ;  /* 0x0000030009cd7810 */ /* 0x000fe40007ffe0ff */
[----:B----4-:R-:W-:-:S05]  /*0910*/  @P1 LEA.HI R7, R3, R4, RZ, 0x2 ;  /* 0x0000000403071211 */ /* 0x010fca00078f10ff */
[----:B------:R-:W4:Y:S01]  /*0920*/  @P0 LDC.64 R214, c[0x0][0x438] ;  /* 0x00010e00ffd60b82 */ /* 0x000f220000000a00 */
[----:B------:R-:W-:Y:S01]  /*0930*/  IMAD.WIDE.U32 R192, R193, 0x10, R216 ;  /* 0x00000010c1c07825 */ /* 0x000fe200078e00d8 */
[----:B------:R-:W-:Y:S02]  /*0940*/  MOV R3, RZ ;  /* 0x000000ff00037202 */ /* 0x000fe40000000f00 */
[----:B------:R-:W-:Y:S01]  /*0950*/  @P1 LEA.HI.SX32 R3, R7, R2, 0x1e ;  /* 0x0000000207031211 */ /* 0x000fe200078ff2ff */
[--C-:B------:R-:W-:Y:S01]  /*0960*/  IMAD.WIDE.U32 R188, R205, 0x10, R212.reuse ;  /* 0x00000010cdbc7825 */ /* 0x100fe200078e00d4 */
[----:B------:R-:W-:Y:S01]  /*0970*/  IADD3 R203, PT, PT, R9, 0x100, RZ ;  /* 0x0000010009cb7810 */ /* 0x000fe20007ffe0ff */
[----:B------:R-:W3:Y:S01]  /*0980*/  LDG.E.128 R192, desc[UR20][R192.64] ;  /* 0x00000014c0c07981 */ /* 0x000ee2000c1e1d00 */
[----:B------:R-:W4:Y:S03]  /*0990*/  @P0 LDC.64 R196, c[0x0][0x438] ;  /* 0x00010e00ffc40b82 */ /* 0x000f260000000a00 */
[----:B------:R-:W3:Y:S05]  /*09a0*/  LDG.E.128 R188, desc[UR20][R188.64] ;  /* 0x00000014bcbc7981 */ /* 0x000eea000c1e1d00 */
[----:B------:R-:W4:Y:S01]  /*09b0*/  @P0 LDC.64 R6, c[0x0][0x438] ;  /* 0x00010e00ff060b82 */ /* 0x000f220000000a00 */
[----:B------:R-:W-:-:S04]  /*09c0*/  IMAD.WIDE.U32 R156, R203, 0x10, R212 ;  /* 0x00000010cb9c7825 */ /* 0x000fc800078e00d4 */
[----:B0-----:R-:W-:-:S03]  /*09d0*/  @P0 IMAD.WIDE.U32 R202, R203, 0x10, R208 ;  /* 0x00000010cbca0825 */ /* 0x001fc600078e00d0 */
[----:B------:R-:W0:Y:S01]  /*09e0*/  @P0 LDC.64 R218, c[0x0][0x438] ;  /* 0x00010e00ffda0b82 */ /* 0x000e220000000a00 */
[----:B-1----:R-:W-:Y:S01]  /*09f0*/  @P0 IMAD.WIDE.U32 R242, R211, 0x10, R10 ;  /* 0x00000010d3f20825 */ /* 0x002fe200078e000a */
[----:B------:R-:W-:Y:S01]  /*0a00*/  IADD3 R249, PT, PT, R5, 0x380, RZ ;  /* 0x0000038005f97810 */ /* 0x000fe20007ffe0ff */
[----:B------:R-:W5:Y:S02]  /*0a10*/  @P0 LDG.E.128 R40, desc[UR20][R202.64] ;  /* 0x00000014ca280981 */ /* 0x000f64000c1e1d00 */
[----:B----4-:R-:W-:Y:S01]  /*0a20*/  @P0 IMAD.WIDE.U32 R198, R199, 0x10, R214 ;  /* 0x00000010c7c60825 */ /* 0x010fe200078e00d6 */
[----:B------:R-:W-:Y:S01]  /*0a30*/  IADD3 R247, PT, PT, R9, 0x380, RZ ;  /* 0x0000038009f77810 */ /* 0x000fe20007ffe0ff */
[----:B------:R1:W5:Y:S01]  /*0a40*/  @P0 LDG.E.128 R32, desc[UR20][R242.64] ;  /* 0x00000014f2200981 */ /* 0x000362000c1e1d00 */
[----:B------:R-:W4:Y:S01]  /*0a50*/  @P0 LDC.64 R208, c[0x0][0x438] ;  /* 0x00010e00ffd00b82 */ /* 0x000f220000000a00 */
[----:B------:R-:W-:Y:S02]  /*0a60*/  @P0 IMAD.WIDE.U32 R240, R207, 0x10, R196 ;  /* 0x00000010cff00825 */ /* 0x000fe400078e00c4 */
[----:B------:R-:W5:Y:S01]  /*0a70*/  @P0 LDG.E.128 R44, desc[UR20][R198.64] ;  /* 0x00000014c62c0981 */ /* 0x000f62000c1e1d00 */
[----:B------:R-:W-:-:S03]  /*0a80*/  IADD3 R4, PT, PT, R3, 0x300, RZ ;  /* 0x0000030003047810 */ /* 0x000fc60007ffe0ff */
[----:B------:R-:W3:Y:S01]  /*0a90*/  LDG.E.128 R156, desc[UR20][R156.64] ;  /* 0x000000149c9c7981 */ /* 0x000ee2000c1e1d00 */
[----:B------:R-:W1:Y:S01]  /*0aa0*/  @P0 LDC.64 R210, c[0x0][0x438] ;  /* 0x00010e00ffd20b82 */ /* 0x000e620000000a00 */
[----:B------:R-:W-:-:S07]  /*0ab0*/  IMAD.WIDE.U32 R248, R249, 0x10, R216 ;  /* 0x00000010f9f87825 */ /* 0x000fce00078e00d8 */
[----:B------:R-:W1:Y:S01]  /*0ac0*/  @P0 LDC.64 R214, c[0x0][0x438] ;  /* 0x00010e00ffd60b82 */ /* 0x000e620000000a00 */
[----:B------:R-:W-:Y:S01]  /*0ad0*/  IMAD.WIDE.U32 R196, R247, 0x10, R212 ;  /* 0x00000010f7c47825 */ /* 0x000fe200078e00d4 */
[----:B------:R1:W5:Y:S03]  /*0ae0*/  @P0 LDG.E.128 R36, desc[UR20][R240.64] ;  /* 0x00000014f0240981 */ /* 0x000366000c1e1d00 */
[----:B------:R-:W-:Y:S02]  /*0af0*/  @P0 IMAD.WIDE.U32 R244, R201, 0x10, R6 ;  /* 0x00000010c9f40825 */ /* 0x000fe400078e0006 */
[----:B------:R-:W3:Y:S01]  /*0b00*/  LDG.E.128 R200, desc[UR20][R248.64] ;  /* 0x00000014f8c87981 */ /* 0x000ee2000c1e1d00 */
[----:B------:R-:W1:Y:S01]  /*0b10*/  @P0 LDC.64 R206, c[0x0][0x438] ;  /* 0x00010e00ffce0b82 */ /* 0x000e620000000a00 */
[----:B0-----:R-:W-:Y:S02]  /*0b20*/  @P0 IMAD.WIDE.U32 R218, R9, 0x10, R218 ;  /* 0x0000001009da0825 */ /* 0x001fe400078e00da */
[----:B------:R-:W3:Y:S02]  /*0b30*/  LDG.E.128 R196, desc[UR20][R196.64] ;  /* 0x00000014c4c47981 */ /* 0x000ee4000c1e1d00 */
[----:B----4-:R-:W-:-:S03]  /*0b40*/  @P0 IMAD.WIDE.U32 R208, R205, 0x10, R208 ;  /* 0x00000010cdd00825 */ /* 0x010fc600078e00d0 */
[----:B------:R-:W0:Y:S01]  /*0b50*/  LDC.64 R10, c[0x0][0x3b0] ;  /* 0x0000ec00ff0a7b82 */ /* 0x000e220000000a00 */
[----:B------:R4:W5:Y:S01]  /*0b60*/  @P0 LDG.E.128 R48, desc[UR20][R218.64] ;  /* 0x00000014da300981 */ /* 0x000962000c1e1d00 */
[C---:B------:R-:W-:Y:S02]  /*0b70*/  IADD3 R205, PT, PT, R9.reuse, 0x400, RZ ;  /* 0x0000040009cd7810 */ /* 0x040fe40007ffe0ff */
[----:B------:R-:W-:Y:S01]  /*0b80*/  IADD3 R9, PT, PT, R9, 0x480, RZ ;  /* 0x0000048009097810 */ /* 0x000fe20007ffe0ff */
[----:B------:R-:W5:Y:S01]  /*0b90*/  @P0 LDG.E.128 R24, desc[UR20][R208.64] ;  /* 0x00000014d0180981 */ /* 0x000f62000c1e1d00 */
[C---:B-1----:R-:W-:Y:S02]  /*0ba0*/  IADD3 R243, PT, PT, R3.reuse, 0x180, RZ ;  /* 0x0000018003f37810 */ /* 0x042fe40007ffe0ff */
[----:B------:R-:W-:Y:S01]  /*0bb0*/  IADD3 R241, PT, PT, R3, 0x400, RZ ;  /* 0x0000040003f17810 */ /* 0x000fe20007ffe0ff */
[----:B------:R1:W5:Y:S01]  /*0bc0*/  @P0 LDG.E.128 R28, desc[UR20][R244.64] ;  /* 0x00000014f41c0981 */ /* 0x000362000c1e1d00 */
[----:B----4-:R-:W-:Y:S01]  /*0bd0*/  @P0 IMAD.WIDE.U32 R218, R247, 0x10, R210 ;  /* 0x00000010f7da0825 */ /* 0x010fe200078e00d2 */
[----:B------:R-:W-:-:S03]  /*0be0*/  IADD3 R211, PT, PT, R5, 0x400, RZ ;  /* 0x0000040005d37810 */ /* 0x000fc60007ffe0ff */
[C---:B------:R-:W-:Y:S01]  /*0bf0*/  @P0 IMAD.WIDE.U32 R6, R205.reuse, 0x10, R214 ;  /* 0x00000010cd060825 */ /* 0x040fe200078e00d6 */
[----:B------:R4:W5:Y:S03]  /*0c00*/  @P0 LDG.E.128 R20, desc[UR20][R218.64] ;  /* 0x00000014da140981 */ /* 0x000966000c1e1d00 */
[----:B------:R-:W-:-:S04]  /*0c10*/  IMAD.WIDE.U32 R204, R205, 0x10, R212 ;  /* 0x00000010cdcc7825 */ /* 0x000fc800078e00d4 */
[----:B------:R-:W-:Y:S01]  /*0c20*/  IMAD.WIDE.U32 R210, R211, 0x10, R216 ;  /* 0x00000010d3d27825 */ /* 0x000fe200078e00d8 */
[----:B------:R-:W-:Y:S01]  /*0c30*/  IADD3 R215, PT, PT, R5, 0x480, RZ ;  /* 0x0000048005d77810 */ /* 0x000fe20007ffe0ff */
[----:B------:R4:W5:Y:S02]  /*0c40*/  @P0 LDG.E.128 R16, desc[UR20][R6.64] ;  /* 0x0000001406100981 */ /* 0x000964000c1e1d00 */
[C---:B------:R-:W-:Y:S02]  /*0c50*/  IMAD.WIDE.U32 R212, R9.reuse, 0x10, R212 ;  /* 0x0000001009d47825 */ /* 0x040fe400078e00d4 */
[----:B------:R-:W3:Y:S02]  /*0c60*/  LDG.E.128 R208, desc[UR20][R210.64] ;  /* 0x00000014d2d07981 */ /* 0x000ee4000c1e1d00 */
[----:B------:R-:W-:Y:S02]  /*0c70*/  @P0 IMAD.WIDE.U32 R8, R9, 0x10, R206 ;  /* 0x0000001009080825 */ /* 0x000fe400078e00ce */
[----:B------:R-:W3:Y:S02]  /*0c80*/  LDG.E.128 R204, desc[UR20][R204.64] ;  /* 0x00000014cccc7981 */ /* 0x000ee4000c1e1d00 */
[C---:B0-----:R-:W-:Y:S01]  /*0c90*/  IMAD.WIDE.U32 R250, R3.reuse, 0x4, R10 ;  /* 0x0000000403fa7825 */ /* 0x041fe200078e000a */
[C---:B------:R-:W-:Y:S01]  /*0ca0*/  IADD3 R5, PT, PT, R3.reuse, 0x200, RZ ;  /* 0x0000020003057810 */ /* 0x040fe20007ffe0ff */
[----:B------:R-:W5:Y:S01]  /*0cb0*/  @P0 LDG.E.128 R12, desc[UR20][R8.64] ;  /* 0x00000014080c0981 */ /* 0x000f62000c1e1d00 */
[----:B------:R-:W-:Y:S01]  /*0cc0*/  IADD3 R249, PT, PT, R3, 0x80, RZ ;  /* 0x0000008003f97810 */ /* 0x000fe20007ffe0ff */
[----:B------:R-:W-:Y:S01]  /*0cd0*/  IMAD.WIDE.U32 R216, R215, 0x10, R216 ;  /* 0x00000010d7d87825 */ /* 0x000fe200078e00d8 */
[C---:B-1----:R-:W-:Y:S01]  /*0ce0*/  IADD3 R245, PT, PT, R3.reuse, 0x100, RZ ;  /* 0x0000010003f57810 */ /* 0x042fe20007ffe0ff */
[----:B------:R0:W5:Y:S01]  /*0cf0*/  LDG.E R250, desc[UR20][R250.64] ;  /* 0x00000014fafa7981 */ /* 0x000162000c1e1900 */
[----:B------:R-:W-:-:S02]  /*0d00*/  IADD3 R247, PT, PT, R3, 0x280, RZ ;  /* 0x0000028003f77810 */ /* 0x000fc40007ffe0ff */
[----:B----4-:R-:W-:Y:S01]  /*0d10*/  IADD3 R219, PT, PT, R3, 0x480, RZ ;  /* 0x0000048003db7810 */ /* 0x010fe20007ffe0ff */
[--C-:B------:R-:W-:Y:S01]  /*0d20*/  IMAD.WIDE.U32 R6, R5, 0x4, R10.reuse ;  /* 0x0000000405067825 */ /* 0x100fe200078e000a */
[----:B------:R-:W4:Y:S01]  /*0d30*/  LDG.E.128 R212, desc[UR20][R212.64] ;  /* 0x00000014d4d47981 */ /* 0x000f22000c1e1d00 */
[----:B0-----:R-:W-:Y:S02]  /*0d40*/  IADD3 R251, PT, PT, R3, 0x380, RZ ;  /* 0x0000038003fb7810 */ /* 0x001fe40007ffe0ff */
[----:B------:R-:W-:-:S04]  /*0d50*/  IMAD.WIDE.U32 R8, R4, 0x4, R10 ;  /* 0x0000000404087825 */ /* 0x000fc800078e000a */
[----:B------:R-:W-:-:S04]  /*0d60*/  IMAD.WIDE.U32 R248, R249, 0x4, R10 ;  /* 0x00000004f9f87825 */ /* 0x000fc800078e000a */
[----:B------:R-:W-:-:S04]  /*0d70*/  IMAD.WIDE.U32 R244, R245, 0x4, R10 ;  /* 0x00000004f5f47825 */ /* 0x000fc800078e000a */
[----:B------:R-:W-:-:S04]  /*0d80*/  IMAD.WIDE.U32 R242, R243, 0x4, R10 ;  /* 0x00000004f3f27825 */ /* 0x000fc800078e000a */
[--C-:B------:R-:W-:Y:S01]  /*0d90*/  IMAD.WIDE.U32 R240, R241, 0x4, R10.reuse ;  /* 0x00000004f1f07825 */ /* 0x100fe200078e000a */
[----:B------:R-:W-:Y:S01]  /*0da0*/  ISETP.NE.AND P0, PT, RZ, UR26, PT ;  /* 0x0000001aff007c0c */ /* 0x000fe2000bf05270 */
[----:B------:R-:W5:Y:S02]  /*0db0*/  LDG.E R243, desc[UR20][R242.64] ;  /* 0x00000014f2f37981 */ /* 0x000f64000c1e1900 */
[--C-:B------:R-:W-:Y:S02]  /*0dc0*/  IMAD.WIDE.U32 R2, R247, 0x4, R10.reuse ;  /* 0x00000004f7027825 */ /* 0x100fe400078e000a */
[----:B------:R-:W5:Y:S02]  /*0dd0*/  LDG.E R249, desc[UR20][R248.64] ;  /* 0x00000014f8f97981 */ /* 0x000f64000c1e1900 */
[--C-:B------:R-:W-:Y:S02]  /*0de0*/  IMAD.WIDE.U32 R4, R251, 0x4, R10.reuse ;  /* 0x00000004fb047825 */ /* 0x100fe400078e000a */
[----:B------:R-:W5:Y:S02]  /*0df0*/  LDG.E R2, desc[UR20][R2.64] ;  /* 0x0000001402027981 */ /* 0x000f64000c1e1900 */
[----:B------:R-:W-:-:S02]  /*0e00*/  IMAD.WIDE.U32 R10, R219, 0x4, R10 ;  /* 0x00000004db0a7825 */ /* 0x000fc400078e000a */
[----:B------:R-:W4:Y:S04]  /*0e10*/  LDG.E.128 R216, desc[UR20][R216.64] ;  /* 0x00000014d8d87981 */ /* 0x000f28000c1e1d00 */
[----:B------:R-:W5:Y:S04]  /*0e20*/  LDG.E R242, desc[UR20][R6.64] ;  /* 0x0000001406f27981 */ /* 0x000f68000c1e1900 */
[----:B------:R2:W5:Y:S04]  /*0e30*/  LDG.E R3, desc[UR20][R8.64] ;  /* 0x0000001408037981 */ /* 0x000568000c1e1900 */
[----:B------:R-:W5:Y:S04]  /*0e40*/  LDG.E R245, desc[UR20][R244.64] ;  /* 0x00000014f4f57981 */ /* 0x000f68000c1e1900 */
[----:B------:R3:W5:Y:S01]  /*0e50*/  LDG.E R6, desc[UR20][R10.64] ;  /* 0x000000140a067981 */ /* 0x000762000c1e1900 */
[----:B------:R-:W-:-:S03]  /*0e60*/  FSEL R0, R0, RZ, !P0 ;  /* 0x000000ff00007208 */ /* 0x000fc60004000000 */
[----:B------:R-:W5:Y:S01]  /*0e70*/  LDG.E R4, desc[UR20][R4.64] ;  /* 0x0000001404047981 */ /* 0x000f62000c1e1900 */
[----:B------:R-:W-:Y:S02]  /*0e80*/  R2UR UR9, R0 ;  /* 0x00000000000972ca */ /* 0x000fe400000e0000 */
[----:B------:R-:W-:-:S05]  /*0e90*/  SHF.R.U64 R0, R220, 0x10, R221 ;  /* 0x00000010dc007819 */ /* 0x000fca00000012dd */
[----:B------:R-:W-:Y:S01]  /*0ea0*/  HADD2.F32 R0, -RZ, R0.H0_H0 ;  /* 0x20000000ff007230 */ /* 0x000fe20000004100 */
[----:B------:R0:W5:Y:S04]  /*0eb0*/  LDG.E R5, desc[UR20][R240.64] ;  /* 0x00000014f0057981 */ /* 0x000168000c1e1900 */
[----:B--2---:R-:W-:Y:S01]  /*0ec0*/  FMUL.FTZ R8, R145, R0 ;  /* 0x0000000091087220 */ /* 0x004fe20000410000 */
[----:B------:R-:W-:-:S05]  /*0ed0*/  SHF.R.U32.HI R0, RZ, 0x10, R221 ;  /* 0x00000010ff007819 */ /* 0x000fca00000116dd */
[----:B------:R-:W-:-:S05]  /*0ee0*/  HADD2.F32 R0, -RZ, R0.H0_H0 ;  /* 0x20000000ff007230 */ /* 0x000fca0000004100 */
[----:B------:R-:W-:Y:S01]  /*0ef0*/  FMUL.FTZ R9, R147, R0 ;  /* 0x0000000093097220 */ /* 0x000fe20000410000 */
[----:B------:R-:W-:-:S05]  /*0f00*/  SHF.R.U64 R0, R222, 0x10, R223 ;  /* 0x00000010de007819 */ /* 0x000fca00000012df */
[----:B------:R-:W-:-:S05]  /*0f10*/  HADD2.F32 R0, -RZ, R0.H0_H0 ;  /* 0x20000000ff007230 */ /* 0x000fca0000004100 */
[----:B---3--:R-:W-:Y:S01]  /*0f20*/  FMUL.FTZ R11, R153, R0 ;  /* 0x00000000990b7220 */ /* 0x008fe20000410000 */
[----:B------:R-:W-:Y:S01]  /*0f30*/  SHF.R.U32.HI R0, RZ, 0x10, R223 ;  /* 0x00000010ff007819 */ /* 0x000fe200000116df */
[----:B------:R-:W-:-:S04]  /*0f40*/  FADD.FTZ R143, R143, -UR9 ;  /* 0x800000098f8f7e21 */ /* 0x000fc80008010000 */
[----:B------:R-:W-:Y:S02]  /*0f50*/  HADD2.F32 R0, -RZ, R0.H0_H0 ;  /* 0x20000000ff007230 */ /* 0x000fe40000004100 */
[----:B------:R-:W-:-:S03]  /*0f60*/  FMUL.FTZ R10, R143, UR28 ;  /* 0x0000001c8f0a7c20 */ /* 0x000fc60008410000 */
[----:B------:R-:W-:Y:S01]  /*0f70*/  FMUL.FTZ R143, R155, R0 ;  /* 0x000000009b8f7220 */ /* 0x000fe20000410000 */
[----:B------:R-:W-:Y:S01]  /*0f80*/  SHF.R.U64 R0, R224, 0x10, R225 ;  /* 0x00000010e0007819 */ /* 0x000fe200000012e1 */
[----:B------:R-:W-:-:S04]  /*0f90*/  FADD.FTZ R99, R99, R147 ;  /* 0x0000009363637221 */ /* 0x000fc80000010000 */
[----:B------:R-:W-:Y:S02]  /*0fa0*/  HADD2.F32 R0, -RZ, R0.H0_H0 ;  /* 0x20000000ff007230 */ /* 0x000fe40000004100 */
[----:B------:R-:W-:Y:S01]  /*0fb0*/  FFMA.FTZ R55, R147, R10, R55 ;  /* 0x0000000a93377223 */ /* 0x000fe20000010037 */
[----:B------:R-:W-:Y:S02]  /*0fc0*/  FADD.FTZ R141, R141, -UR9 ;  /* 0x800000098d8d7e21 */ /* 0x000fe40008010000 */
[----:B------:R-:W-:Y:S01]  /*0fd0*/  FMUL.FTZ R147, R161, R0 ;  /* 0x00000000a1937220 */ /* 0x000fe20000410000 */
[----:B------:R-:W-:Y:S01]  /*0fe0*/  SHF.R.U32.HI R0, RZ, 0x10, R225 ;  /* 0x00000010ff007819 */ /* 0x000fe200000116e1 */
[----:B------:R-:W-:Y:S01]  /*0ff0*/  FMUL.FTZ R7, R141, UR28 ;  /* 0x0000001c8d077c20 */ /* 0x000fe20008410000 */
[----:B------:R-:W-:-:S03]  /*1000*/  FADD.FTZ R97, R97, R145 ;  /* 0x0000009161617221 */ /* 0x000fc60000010000 */
[----:B------:R-:W-:Y:S02]  /*1010*/  HADD2.F32 R0, -RZ, R0.H0_H0 ;  /* 0x20000000ff007230 */ /* 0x000fe40000004100 */
[----:B------:R-:W-:Y:S01]  /*1020*/  FFMA.FTZ R53, R145, R7, R53 ;  /* 0x0000000791357223 */ /* 0x000fe20000010035 */
[----:B------:R-:W-:Y:S02]  /*1030*/  FADD.FTZ R145, R151, -UR9 ;  /* 0x8000000997917e21 */ /* 0x000fe40008010000 */
[----:B------:R-:W-:Y:S01]  /*1040*/  FMUL.FTZ R151, R163, R0 ;  /* 0x00000000a3977220 */ /* 0x000fe20000410000 */
[----:B------:R-:W-:Y:S01]  /*1050*/  SHF.R.U64 R0, R226, 0x10, R227 ;  /* 0x00000010e2007819 */ /* 0x000fe200000012e3 */
[----:B------:R-:W-:-:S04]  /*1060*/  FMUL.FTZ R145, R145, UR28 ;  /* 0x0000001c91917c20 */ /* 0x000fc80008410000 */
[----:B------:R-:W-:Y:S02]  /*1070*/  HADD2.F32 R0, -RZ, R0.H0_H0 ;  /* 0x20000000ff007230 */ /* 0x000fe40000004100 */
[----:B------:R-:W-:Y:S01]  /*1080*/  FADD.FTZ R95, R95, R155 ;  /* 0x0000009b5f5f7221 */ /* 0x000fe20000010000 */
[----:B------:R-:W-:Y:S01]  /*1090*/  FFMA.FTZ R59, R155, R145, R59 ;  /* 0x000000919b3b7223 */ /* 0x000fe2000001003b */
[----:B------:R-:W-:Y:S01]  /*10a0*/  FADD.FTZ R165, R165, -UR9 ;  /* 0x80000009a5a57e21 */ /* 0x000fe20008010000 */
[----:B------:R-:W-:Y:S01]  /*10b0*/  FMUL.FTZ R155, R169, R0 ;  /* 0x00000000a99b7220 */ /* 0x000fe20000410000 */
[----:B------:R-:W-:Y:S02]  /*10c0*/  SHF.R.U32.HI R0, RZ, 0x10, R227 ;  /* 0x00000010ff007819 */ /* 0x000fe400000116e3 */
[----:B------:R-:W-:Y:S01]  /*10d0*/  FMUL.FTZ R165, R165, UR28 ;  /* 0x0000001ca5a57c20 */ /* 0x000fe20008410000 */
[----:B------:R-:W-:Y:S02]  /*10e0*/  FADD.FTZ R167, R167, -UR9 ;  /* 0x80000009a7a77e21 */ /* 0x000fe40008010000 */
[----:B------:R-:W-:-:S02]  /*10f0*/  HADD2.F32 R0, -RZ, R0.H0_H0 ;  /* 0x20000000ff007230 */ /* 0x000fc40000004100 */
[----:B------:R-:W-:Y:S01]  /*1100*/  FADD.FTZ R85, R85, R169 ;  /* 0x000000a955557221 */ /* 0x000fe20000010000 */
[----:B------:R-:W-:Y:S01]  /*1110*/  FFMA.FTZ R125, R169, R165, R125 ;  /* 0x000000a5a97d7223 */ /* 0x000fe2000001007d */
[----:B------:R-:W-:Y:S01]  /*1120*/  FMUL.FTZ R169, R167, UR28 ;  /* 0x0000001ca7a97c20 */ /* 0x000fe20008410000 */
        /* <DEDUP_REMOVED lines=9> */
[----:B------:R-:W-:-:S03]  /*11c0*/  FADD.FTZ R175, R175, -UR9 ;  /* 0x80000009afaf7e21 */ /* 0x000fc60008010000 */
[----:B------:R-:W-:Y:S02]  /*11d0*/  HADD2.F32 R0, -RZ, R0.H0_H0 ;  /* 0x20000000ff007230 */ /* 0x000fe40000004100 */
        /* <DEDUP_REMOVED lines=35> */
[----:B------:R-:W-:-:S03]  /*1410*/  FFMA.FTZ R115, R195, R193, R115 ;  /* 0x000000c1c3737223 */ /* 0x000fc60000010073 */
[----:B------:R-:W-:Y:S01]  /*1420*/  FMUL.FTZ R195, R201, R0 ;  /* 0x00000000c9c37220 */ /* 0x000fe20000410000 */
[----:B------:R-:W-:Y:S01]  /*1430*/  SHF.R.U32.HI R0, RZ, 0x10, R235 ;  /* 0x00000010ff007819 */ /* 0x000fe200000116eb */
[----:B------:R-:W-:-:S04]  /*1440*/  FADD.FTZ R197, R197, -UR9 ;  /* 0x80000009c5c57e21 */ /* 0x000fc80008010000 */
[----:B------:R-:W-:Y:S02]  /*1450*/  HADD2.F32 R0, -RZ, R0.H0_H0 ;  /* 0x20000000ff007230 */ /* 0x000fe40000004100 */
[----:B------:R-:W-:Y:S01]  /*1460*/  FMUL.FTZ R197, R197, UR28 ;  /* 0x0000001cc5c57c20 */ /* 0x000fe20008410000 */
[----:B------:R-:W-:Y:S01]  /*1470*/  FADD.FTZ R69, R69, R201 ;  /* 0x000000c945457221 */ /* 0x000fe20000010000 */
[----:B------:R-:W-:Y:S02]  /*1480*/  FADD.FTZ R199, R199, -UR9 ;  /* 0x80000009c7c77e21 */ /* 0x000fe40008010000 */
[----:B------:R-:W-:Y:S01]  /*1490*/  FFMA.FTZ R109, R201, R197, R109 ;  /* 0x000000c5c96d7223 */ /* 0x000fe2000001006d */
[----:B------:R-:W-:Y:S01]  /*14a0*/  FMUL.FTZ R201, R203, R0 ;  /* 0x00000000cbc97220 */ /* 0x000fe20000410000 */
[----:B------:R-:W-:Y:S01]  /*14b0*/  SHF.R.U64 R0, R236, 0x10, R237 ;  /* 0x00000010ec007819 */ /* 0x000fe200000012ed */
[----:B------:R-:W-:Y:S01]  /*14c0*/  FMUL.FTZ R199, R199, UR28 ;  /* 0x0000001cc7c77c20 */ /* 0x000fe20008410000 */
[----:B------:R-:W-:-:S03]  /*14d0*/  FADD.FTZ R71, R71, R203 ;  /* 0x000000cb47477221 */ /* 0x000fc60000010000 */
[----:B------:R-:W-:Y:S02]  /*14e0*/  HADD2.F32 R0, -RZ, R0.H0_H0 ;  /* 0x20000000ff007230 */ /* 0x000fe40000004100 */
[----:B------:R-:W-:Y:S01]  /*14f0*/  FFMA.FTZ R111, R203, R199, R111 ;  /* 0x000000c7cb6f7223 */ /* 0x000fe2000001006f */
[----:B------:R-:W-:Y:S02]  /*1500*/  FADD.FTZ R203, R205, -UR9 ;  /* 0x80000009cdcb7e21 */ /* 0x000fe40008010000 */
[----:B------:R-:W-:Y:S01]  /*1510*/  FMUL.FTZ R205, R209, R0 ;  /* 0x00000000d1cd7220 */ /* 0x000fe20000410000 */
[----:B------:R-:W-:Y:S01]  /*1520*/  SHF.R.U32.HI R0, RZ, 0x10, R237 ;  /* 0x00000010ff007819 */ /* 0x000fe200000116ed */
[----:B------:R-:W-:-:S04]  /*1530*/  FMUL.FTZ R203, R203, UR28 ;  /* 0x0000001ccbcb7c20 */ /* 0x000fc80008410000 */
[----:B------:R-:W-:Y:S02]  /*1540*/  HADD2.F32 R0, -RZ, R0.H0_H0 ;  /* 0x20000000ff007230 */ /* 0x000fe40000004100 */
[----:B------:R-:W-:Y:S01]  /*1550*/  FADD.FTZ R65, R65, R209 ;  /* 0x000000d141417221 */ /* 0x000fe20000010000 */
[----:B------:R-:W-:Y:S01]  /*1560*/  FFMA.FTZ R105, R209, R203, R105 ;  /* 0x000000cbd1697223 */ /* 0x000fe20000010069 */
[----:B------:R-:W-:Y:S01]  /*1570*/  FADD.FTZ R207, R207, -UR9 ;  /* 0x80000009cfcf7e21 */ /* 0x000fe20008010000 */
[----:B------:R-:W-:Y:S01]  /*1580*/  FMUL.FTZ R209, R211, R0 ;  /* 0x00000000d3d17220 */ /* 0x000fe20000410000 */
[----:B------:R-:W-:Y:S02]  /*1590*/  SHF.R.U64 R0, R238, 0x10, R239 ;  /* 0x00000010ee007819 */ /* 0x000fe400000012ef */
[----:B------:R-:W-:Y:S01]  /*15a0*/  FMUL.FTZ R207, R207, UR28 ;  /* 0x0000001ccfcf7c20 */ /* 0x000fe20008410000 */
[----:B------:R-:W-:Y:S02]  /*15b0*/  FADD.FTZ R67, R67, R211 ;  /* 0x000000d343437221 */ /* 0x000fe40000010000 */
[----:B------:R-:W-:-:S02]  /*15c0*/  HADD2.F32 R0, -RZ, R0.H0_H0 ;  /* 0x20000000ff007230 */ /* 0x000fc40000004100 */
[----:B------:R-:W-:Y:S01]  /*15d0*/  FFMA.FTZ R107, R211, R207, R107 ;  /* 0x000000cfd36b7223 */ /* 0x000fe2000001006b */
[----:B----4-:R-:W-:Y:S01]  /*15e0*/  FADD.FTZ R211, R213, -UR9 ;  /* 0x80000009d5d37e21 */ /* 0x010fe20008010000 */
[----:B------:R-:W-:Y:S01]  /*15f0*/  FADD.FTZ R141, R149, -UR9 ;  /* 0x80000009958d7e21 */ /* 0x000fe20008010000 */
[----:B------:R-:W-:Y:S01]  /*1600*/  FADD.FTZ R149, R157, -UR9 ;  /* 0x800000099d957e21 */ /* 0x000fe20008010000 */
[----:B------:R-:W-:Y:S02]  /*1610*/  HADD2.F32 R157, -RZ, R220.H0_H0 ;  /* 0x200000dcff9d7230 */ /* 0x000fe40000004100 */
[----:B------:R-:W-:Y:S01]  /*1620*/  FADD.FTZ R142, R142, -UR9 ;  /* 0x800000098e8e7e21 */ /* 0x000fe20008010000 */
[----:B------:R-:W-:Y:S01]  /*1630*/  FMUL.FTZ R141, R141, UR28 ;  /* 0x0000001c8d8d7c20 */ /* 0x000fe20008410000 */
[----:B------:R-:W-:Y:S01]  /*1640*/  FADD.FTZ R96, R96, R144 ;  /* 0x0000009060607221 */ /* 0x000fe20000010000 */
[----:B------:R-:W-:Y:S01]  /*1650*/  FADD.FTZ R93, R93, R153 ;  /* 0x000000995d5d7221 */ /* 0x000fe20000010000 */
[----:B------:R-:W-:Y:S01]  /*1660*/  FMUL.FTZ R142, R142, UR28 ;  /* 0x0000001c8e8e7c20 */ /* 0x000fe20008410000 */
[----:B------:R-:W-:Y:S01]  /*1670*/  FFMA.FTZ R57, R153, R141, R57 ;  /* 0x0000008d99397223 */ /* 0x000fe20000010039 */
[----:B------:R-:W-:Y:S01]  /*1680*/  FADD.FTZ R153, R159, -UR9 ;  /* 0x800000099f997e21 */ /* 0x000fe20008010000 */
[----:B------:R-:W-:Y:S01]  /*1690*/  FADD.FTZ R159, R148, -UR9 ;  /* 0x80000009949f7e21 */ /* 0x000fe20008010000 */
[----:B------:R-:W-:Y:S01]  /*16a0*/  FADD.FTZ R98, R98, R146 ;  /* 0x0000009262627221 */ /* 0x000fe20000010000 */
[----:B------:R-:W-:Y:S01]  /*16b0*/  FFMA.FTZ R54, R146, R142, R54 ;  /* 0x0000008e92367223 */ /* 0x000fe20000010036 */
[----:B------:R-:W-:Y:S01]  /*16c0*/  FMUL.FTZ R213, R217, R0 ;  /* 0x00000000d9d57220 */ /* 0x000fe20000410000 */
[----:B------:R-:W-:-:S04]  /*16d0*/  FADD.FTZ R0, R140, -UR9 ;  /* 0x800000098c007e21 */ /* 0x000fc80008010000 */
[----:B------:R-:W-:-:S04]  /*16e0*/  FMUL.FTZ R0, R0, UR28 ;  /* 0x0000001c00007c20 */ /* 0x000fc80008410000 */
[C---:B------:R-:W-:Y:S01]  /*16f0*/  FFMA.FTZ R52, R144.reuse, R0, R52 ;  /* 0x0000000090347223 */ /* 0x040fe20000010034 */
[----:B------:R-:W-:Y:S01]  /*1700*/  FMUL.FTZ R144, R144, R157 ;  /* 0x0000009d90907220 */ /* 0x000fe20000410000 */
[----:B------:R-:W-:Y:S01]  /*1710*/  HADD2.F32 R157, -RZ, R221.H0_H0 ;  /* 0x200000ddff9d7230 */ /* 0x000fe20000004100 */
[----:B0-----:R-:W-:-:S04]  /*1720*/  SHF.R.U32.HI R240, RZ, 0x10, R239 ;  /* 0x00000010fff07819 */ /* 0x001fc800000116ef */
[----:B------:R-:W-:Y:S01]  /*1730*/  FMUL.FTZ R148, R146, R157 ;  /* 0x0000009d92947220 */ /* 0x000fe20000410000 */
[----:B------:R-:W-:Y:S01]  /*1740*/  FMUL.FTZ R146, R159, UR28 ;  /* 0x0000001c9f927c20 */ /* 0x000fe20008410000 */
[----:B------:R-:W-:Y:S02]  /*1750*/  HADD2.F32 R157, -RZ, R222.H0_H0 ;  /* 0x200000deff9d7230 */ /* 0x000fe40000004100 */
[----:B------:R-:W-:Y:S01]  /*1760*/  FADD.FTZ R92, R92, R152 ;  /* 0x000000985c5c7221 */ /* 0x000fe20000010000 */
[----:B------:R-:W-:Y:S02]  /*1770*/  HADD2.F32 R240, -RZ, R240.H0_H0 ;  /* 0x200000f0fff07230 */ /* 0x000fe40000004100 */
[C---:B------:R-:W-:Y:S01]  /*1780*/  FFMA.FTZ R56, R152.reuse, R146, R56 ;  /* 0x0000009298387223 */ /* 0x040fe20000010038 */
[----:B------:R-:W-:Y:S01]  /*1790*/  FMUL.FTZ R152, R152, R157 ;  /* 0x0000009d98987220 */ /* 0x000fe20000410000 */
[----:B------:R-:W-:Y:S02]  /*17a0*/  HADD2.F32 R157, -RZ, R224.H0_H0 ;  /* 0x200000e0ff9d7230 */ /* 0x000fe40000004100 */
[----:B------:R-:W-:Y:S01]  /*17b0*/  FMUL.FTZ R211, R211, UR28 ;  /* 0x0000001cd3d37c20 */ /* 0x000fe20008410000 */
[----:B------:R-:W-:Y:S01]  /*17c0*/  FADD.FTZ R164, R164, -UR9 ;  /* 0x80000009a4a47e21 */ /* 0x000fe20008010000 */
[----:B------:R-:W-:Y:S01]  /*17d0*/  FMUL.FTZ R140, R219, R240 ;  /* 0x000000f0db8c7220 */ /* 0x000fe20000410000 */
[----:B------:R-:W-:Y:S01]  /*17e0*/  FADD.FTZ R150, R150, -UR9 ;  /* 0x8000000996967e21 */ /* 0x000fe20008010000 */
[----:B------:R-:W-:Y:S01]  /*17f0*/  FMUL.FTZ R240, R160, R157 ;  /* 0x0000009da0f07220 */ /* 0x000fe20000410000 */
[----:B------:R-:W-:Y:S01]  /*1800*/  FADD.FTZ R61, R61, R217 ;  /* 0x000000d93d3d7221 */ /* 0x000fe20000010000 */
[----:B------:R-:W-:Y:S01]  /*1810*/  FFMA.FTZ R101, R217, R211, R101 ;  /* 0x000000d3d9657223 */ /* 0x000fe20000010065 */
[----:B------:R-:W-:Y:S01]  /*1820*/  FMUL.FTZ R164, R164, UR28 ;  /* 0x0000001ca4a47c20 */ /* 0x000fe20008410000 */
[----:B------:R-:W-:-:S02]  /*1830*/  HADD2.F32 R157, -RZ, R226.H0_H0 ;  /* 0x200000e2ff9d7230 */ /* 0x000fc40000004100 */
[----:B------:R-:W-:Y:S01]  /*1840*/  FMUL.FTZ R150, R150, UR28 ;  /* 0x0000001c96967c20 */ /* 0x000fe20008410000 */
[----:B------:R-:W-:Y:S02]  /*1850*/  HADD2.F32 R217, -RZ, R223.H0_H0 ;  /* 0x200000dfffd97230 */ /* 0x000fe40000004100 */
[----:B------:R-:W-:Y:S01]  /*1860*/  FADD.FTZ R156, R156, -UR9 ;  /* 0x800000099c9c7e21 */ /* 0x000fe20008010000 */
[----:B------:R-:W-:Y:S01]  /*1870*/  FADD.FTZ R166, R166, -UR9 ;  /* 0x80000009a6a67e21 */ /* 0x000fe20008010000 */
[----:B------:R-:W-:Y:S01]  /*1880*/  FADD.FTZ R84, R84, R168 ;  /* 0x000000a854547221 */ /* 0x000fe20000010000 */
[C---:B------:R-:W-:Y:S01]  /*1890*/  FFMA.FTZ R124, R168.reuse, R164, R124 ;  /* 0x000000a4a87c7223 */ /* 0x040fe2000001007c */
[----:B------:R-:W-:Y:S01]  /*18a0*/  FMUL.FTZ R168, R168, R157 ;  /* 0x0000009da8a87220 */ /* 0x000fe20000410000 */
[----:B------:R-:W-:Y:S01]  /*18b0*/  FADD.FTZ R94, R94, R154 ;  /* 0x0000009a5e5e7221 */ /* 0x000fe20000010000 */
[C---:B------:R-:W-:Y:S01]  /*18c0*/  FFMA.FTZ R58, R154.reuse, R150, R58 ;  /* 0x000000969a3a7223 */ /* 0x040fe2000001003a */
[----:B------:R-:W-:Y:S01]  /*18d0*/  FMUL.FTZ R217, R154, R217 ;  /* 0x000000d99ad97220 */ /* 0x000fe20000410000 */
[----:B------:R-:W-:-:S02]  /*18e0*/  HADD2.F32 R157, -RZ, R227.H0_H0 ;  /* 0x200000e3ff9d7230 */ /* 0x000fc40000004100 */
[----:B------:R-:W-:Y:S01]  /*18f0*/  FMUL.FTZ R154, R156, UR28 ;  /* 0x0000001c9c9a7c20 */ /* 0x000fe20008410000 */
[----:B------:R-:W-:Y:S01]  /*1900*/  FMUL.FTZ R166, R166, UR28 ;  /* 0x0000001ca6a67c20 */ /* 0x000fe20008410000 */
[----:B------:R-:W-:Y:S01]  /*1910*/  FADD.FTZ R156, R172, -UR9 ;  /* 0x80000009ac9c7e21 */ /* 0x000fe20008010000 */
[----:B------:R-:W-:Y:S01]  /*1920*/  FADD.FTZ R86, R86, R170 ;  /* 0x000000aa56567221 */ /* 0x000fe20000010000 */
[C---:B------:R-:W-:Y:S01]  /*1930*/  FMUL.FTZ R172, R170.reuse, R157 ;  /* 0x0000009daaac7220 */ /* 0x040fe20000410000 */
[----:B------:R-:W-:Y:S01]  /*1940*/  FFMA.FTZ R126, R170, R166, R126 ;  /* 0x000000a6aa7e7223 */ /* 0x000fe2000001007e */
[----:B------:R-:W-:Y:S01]  /*1950*/  FMUL.FTZ R170, R156, UR28 ;  /* 0x0000001c9caa7c20 */ /* 0x000fe20008410000 */
[----:B------:R-:W-:Y:S02]  /*1960*/  HADD2.F32 R157, -RZ, R228.H0_H0 ;  /* 0x200000e4ff9d7230 */ /* 0x000fe40000004100 */
[----:B------:R-:W-:Y:S01]  /*1970*/  FADD.FTZ R174, R174, -UR9 ;  /* 0x80000009aeae7e21 */ /* 0x000fe20008010000 */
[----:B------:R-:W-:Y:S01]  /*1980*/  FADD.FTZ R80, R80, R176 ;  /* 0x000000b050507221 */ /* 0x000fe20000010000 */
[C---:B------:R-:W-:Y:S01]  /*1990*/  FFMA.FTZ R120, R176.reuse, R170, R120 ;  /* 0x000000aab0787223 */ /* 0x040fe20000010078 */
[----:B------:R-:W-:Y:S01]  /*19a0*/  FMUL.FTZ R176, R176, R157 ;  /* 0x0000009db0b07220 */ /* 0x000fe20000410000 */
[----:B------:R-:W-:-:S02]  /*19b0*/  HADD2.F32 R157, -RZ, R229.H0_H0 ;  /* 0x200000e5ff9d7230 */ /* 0x000fc40000004100 */
[----:B------:R-:W-:Y:S01]  /*19c0*/  FMUL.FTZ R174, R174, UR28 ;  /* 0x0000001caeae7c20 */ /* 0x000fe20008410000 */
[----:B------:R-:W-:Y:S01]  /*19d0*/  FADD.FTZ R156, R180, -UR9 ;  /* 0x80000009b49c7e21 */ /* 0x000fe20008010000 */
[----:B------:R-:W-:Y:S02]  /*19e0*/  FADD.FTZ R82, R82, R178 ;  /* 0x000000b252527221 */ /* 0x000fe40000010000 */
[C---:B------:R-:W-:Y:S01]  /*19f0*/  FFMA.FTZ R122, R178.reuse, R174, R122 ;  /* 0x000000aeb27a7223 */ /* 0x040fe2000001007a */
[----:B------:R-:W-:Y:S01]  /*1a00*/  FMUL.FTZ R180, R178, R157 ;  /* 0x0000009db2b47220 */ /* 0x000fe20000410000 */
[----:B------:R-:W-:Y:S01]  /*1a10*/  FMUL.FTZ R178, R156, UR28 ;  /* 0x0000001c9cb27c20 */ /* 0x000fe20008410000 */
[----:B------:R-:W-:Y:S02]  /*1a20*/  HADD2.F32 R157, -RZ, R230.H0_H0 ;  /* 0x200000e6ff9d7230 */ /* 0x000fe40000004100 */
[----:B------:R-:W-:Y:S01]  /*1a30*/  FADD.FTZ R76, R76, R184 ;  /* 0x000000b84c4c7221 */ /* 0x000fe20000010000 */
[----:B------:R-:W-:-:S02]  /*1a40*/  FFMA.FTZ R116, R184, R178, R116 ;  /* 0x000000b2b8747223 */ /* 0x000fc40000010074 */
[----:B------:R-:W-:Y:S01]  /*1a50*/  FMUL.FTZ R184, R184, R157 ;  /* 0x0000009db8b87220 */ /* 0x000fe20000410000 */
[----:B------:R-:W-:Y:S01]  /*1a60*/  FADD.FTZ R157, RZ, R144 ;  /* 0x00000090ff9d7221 */ /* 0x000fe20000010000 */
[----:B------:R-:W-:-:S03]  /*1a70*/  FFMA.FTZ R156, R0, R144, RZ ;  /* 0x00000090009c7223 */ /* 0x000fc600000100ff */
[----:B------:R-:W-:Y:S01]  /*1a80*/  FADD.FTZ R159, R8, R157 ;  /* 0x0000009d089f7221 */ /* 0x000fe20000010000 */
[----:B------:R-:W-:Y:S01]  /*1a90*/  FFMA.FTZ R157, R7, R8, R156 ;  /* 0x00000008079d7223 */ /* 0x000fe2000001009c */
[----:B------:R-:W-:Y:S01]  /*1aa0*/  FADD.FTZ R215, R215, -UR9 ;  /* 0x80000009d7d77e21 */ /* 0x000fe20008010000 */
[----:B------:R-:W-:Y:S01]  /*1ab0*/  FMUL.FTZ R149, R149, UR28 ;  /* 0x0000001c95957c20 */ /* 0x000fe20008410000 */
[----:B------:R-:W-:Y:S01]  /*1ac0*/  FADD.FTZ R156, R148, R159 ;  /* 0x0000009f949c7221 */ /* 0x000fe20000010000 */
[----:B------:R-:W-:Y:S01]  /*1ad0*/  FFMA.FTZ R157, R142, R148, R157 ;  /* 0x000000948e9d7223 */ /* 0x000fe2000001009d */
[----:B------:R-:W-:Y:S01]  /*1ae0*/  FMUL.FTZ R215, R215, UR28 ;  /* 0x0000001cd7d77c20 */ /* 0x000fe20008410000 */
[----:B------:R-:W-:Y:S01]  /*1af0*/  FADD.FTZ R182, R182, -UR9 ;  /* 0x80000009b6b67e21 */ /* 0x000fe20008010000 */
[----:B------:R-:W-:Y:S01]  /*1b00*/  FADD.FTZ R89, R89, R161 ;  /* 0x000000a159597221 */ /* 0x000fe20000010000 */
[----:B------:R-:W-:Y:S01]  /*1b10*/  FFMA.FTZ R129, R161, R149, R129 ;  /* 0x00000095a1817223 */ /* 0x000fe20000010081 */
[----:B------:R-:W-:Y:S01]  /*1b20*/  FADD.FTZ R158, R158, -UR9 ;  /* 0x800000099e9e7e21 */ /* 0x000fe20008010000 */
[----:B------:R-:W-:Y:S01]  /*1b30*/  FADD.FTZ R159, R9, R156 ;  /* 0x0000009c099f7221 */ /* 0x000fe20000010000 */
[----:B------:R-:W-:Y:S01]  /*1b40*/  FFMA.FTZ R161, R10, R9, R157 ;  /* 0x000000090aa17223 */ /* 0x000fe2000001009d */
[----:B------:R-:W-:Y:S01]  /*1b50*/  FADD.FTZ R63, R63, R219 ;  /* 0x000000db3f3f7221 */ /* 0x000fe20000010000 */
[----:B------:R-:W-:Y:S01]  /*1b60*/  FFMA.FTZ R103, R219, R215, R103 ;  /* 0x000000d7db677223 */ /* 0x000fe20000010067 */
[----:B------:R-:W-:Y:S01]  /*1b70*/  FMUL.FTZ R182, R182, UR28 ;  /* 0x0000001cb6b67c20 */ /* 0x000fe20008410000 */
[----:B------:R-:W-:-:S02]  /*1b80*/  HADD2.F32 R157, -RZ, R231.H0_H0 ;  /* 0x200000e7ff9d7230 */ /* 0x000fc40000004100 */
[----:B------:R-:W-:Y:S01]  /*1b90*/  FMUL.FTZ R219, R158, UR28 ;  /* 0x0000001c9edb7c20 */ /* 0x000fe20008410000 */
[----:B------:R-:W-:Y:S01]  /*1ba0*/  FADD.FTZ R158, R152, R159 ;  /* 0x0000009f989e7221 */ /* 0x000fe20000010000 */
[----:B------:R-:W-:Y:S01]  /*1bb0*/  FFMA.FTZ R156, R146, R152, R161 ;  /* 0x00000098929c7223 */ /* 0x000fe200000100a1 */
[----:B------:R-:W-:Y:S01]  /*1bc0*/  FADD.FTZ R78, R78, R186 ;  /* 0x000000ba4e4e7221 */ /* 0x000fe20000010000 */
[C---:B------:R-:W-:Y:S01]  /*1bd0*/  FFMA.FTZ R118, R186.reuse, R182, R118 ;  /* 0x000000b6ba767223 */ /* 0x040fe20000010076 */
[----:B------:R-:W-:Y:S01]  /*1be0*/  FMUL.FTZ R186, R186, R157 ;  /* 0x0000009dbaba7220 */ /* 0x000fe20000410000 */
        /* <DEDUP_REMOVED lines=8> */
[----:B------:R-:W-:Y:S01]  /*1c70*/  FFMA.FTZ R156, R154, R240, R161 ;  /* 0x000000f09a9c7223 */ /* 0x000fe200000100a1 */
[----:B------:R-:W-:Y:S01]  /*1c80*/  FADD.FTZ R188, R188, -UR9 ;  /* 0x80000009bcbc7e21 */ /* 0x000fe20008010000 */
[----:B------:R-:W-:Y:S01]  /*1c90*/  FMUL.FTZ R241, R162, R241 ;  /* 0x000000f1a2f17220 */ /* 0x000fe20000410000 */
[----:B------:R-:W-:Y:S01]  /*1ca0*/  FADD.FTZ R158, R147, R158 ;  /* 0x0000009e939e7221 */ /* 0x000fe20000010000 */
[----:B------:R-:W-:Y:S01]  /*1cb0*/  FFMA.FTZ R156, R149, R147, R156 ;  /* 0x00000093959c7223 */ /* 0x000fe2000001009c */
[----:B------:R-:W-:Y:S01]  /*1cc0*/  FMUL.FTZ R153, R153, UR28 ;  /* 0x0000001c99997c20 */ /* 0x000fe20008410000 */
[----:B------:R-:W-:Y:S01]  /*1cd0*/  FMUL.FTZ R188, R188, UR28 ;  /* 0x0000001cbcbc7c20 */ /* 0x000fe20008410000 */
[----:B------:R-:W-:-:S02]  /*1ce0*/  HADD2.F32 R157, -RZ, R232.H0_H0 ;  /* 0x200000e8ff9d7230 */ /* 0x000fc40000004100 */
[----:B------:R-:W-:Y:S01]  /*1cf0*/  FADD.FTZ R158, R241, R158 ;  /* 0x0000009ef19e7221 */ /* 0x000fe20000010000 */
[----:B------:R-:W-:Y:S01]  /*1d00*/  FFMA.FTZ R156, R219, R241, R156 ;  /* 0x000000f1db9c7223 */ /* 0x000fe2000001009c */
[----:B------:R-:W-:Y:S01]  /*1d10*/  FADD.FTZ R190, R190, -UR9 ;  /* 0x80000009bebe7e21 */ /* 0x000fe20008010000 */
[----:B------:R-:W-:Y:S01]  /*1d20*/  FADD.FTZ R72, R72, R192 ;  /* 0x000000c048487221 */ /* 0x000fe20000010000 */
[C---:B------:R-:W-:Y:S01]  /*1d30*/  FFMA.FTZ R112, R192.reuse, R188, R112 ;  /* 0x000000bcc0707223 */ /* 0x040fe20000010070 */
[----:B------:R-:W-:Y:S01]  /*1d40*/  FADD.FTZ R159, R151, R158 ;  /* 0x0000009e979f7221 */ /* 0x000fe20000010000 */
[----:B------:R-:W-:Y:S01]  /*1d50*/  FFMA.FTZ R161, R153, R151, R156 ;  /* 0x0000009799a17223 */ /* 0x000fe2000001009c */
[----:B------:R-:W-:Y:S01]  /*1d60*/  FMUL.FTZ R192, R192, R157 ;  /* 0x0000009dc0c07220 */ /* 0x000fe20000410000 */
[----:B------:R-:W-:Y:S01]  /*1d70*/  FMUL.FTZ R190, R190, UR28 ;  /* 0x0000001cbebe7c20 */ /* 0x000fe20008410000 */
[----:B------:R-:W-:Y:S02]  /*1d80*/  HADD2.F32 R157, -RZ, R233.H0_H0 ;  /* 0x200000e9ff9d7230 */ /* 0x000fe40000004100 */
[----:B------:R-:W-:Y:S01]  /*1d90*/  FADD.FTZ R158, R168, R159 ;  /* 0x0000009fa89e7221 */ /* 0x000fe20000010000 */
[----:B------:R-:W-:Y:S01]  /*1da0*/  FFMA.FTZ R156, R164, R168, R161 ;  /* 0x000000a8a49c7223 */ /* 0x000fe200000100a1 */
[----:B------:R-:W-:Y:S01]  /*1db0*/  FADD.FTZ R74, R74, R194 ;  /* 0x000000c24a4a7221 */ /* 0x000fe20000010000 */
[C---:B------:R-:W-:Y:S01]  /*1dc0*/  FFMA.FTZ R114, R194.reuse, R190, R114 ;  /* 0x000000bec2727223 */ /* 0x040fe20000010072 */
        /* <DEDUP_REMOVED lines=98> */
.L_x_16757:
        /* <DEDUP_REMOVED lines=11> */
.L_x_16759:
[----:B------:R-:W-:Y:S01]  /*24a0*/  CS2R R162, SRZ ;  /* 0x0000000000a27805 */ /* 0x000fe2000001ff00 */
[----:B------:R-:W-:Y:S06]  /*24b0*/  BRA.U UP0, `(.L_x_16760) ;  /* 0x0000000100847547 */ /* 0x000fec000b800000 */
[----:B------:R-:W0:Y:S01]  /*24c0*/  LDC.64 R156, c[0x0][0x3b0] ;  /* 0x0000ec00ff9c7b82 */ /* 0x000e220000000a00 */
[C---:B------:R-:W-:Y:S01]  /*24d0*/  IADD3 R3, PT, PT, R250.reuse, 0x80, RZ ;  /* 0x00000080fa037810 */ /* 0x040fe20007ffe0ff */
[----:B------:R1:W-:Y:S01]  /*24e0*/  STL.64 [R1], R8 ;  /* 0x0000000801007387 */ /* 0x0003e20000100a00 */
[C---:B------:R-:W-:Y:S02]  /*24f0*/  IADD3 R159, PT, PT, R250.reuse, 0x180, RZ ;  /* 0x00000180fa9f7810 */ /* 0x040fe40007ffe0ff */
[C---:B------:R-:W-:Y:S02]  /*2500*/  IADD3 R5, PT, PT, R250.reuse, 0x100, RZ ;  /* 0x00000100fa057810 */ /* 0x040fe40007ffe0ff */
[C---:B------:R-:W-:Y:S02]  /*2510*/  IADD3 R161, PT, PT, R250.reuse, 0x280, RZ ;  /* 0x00000280faa17810 */ /* 0x040fe40007ffe0ff */
[C---:B------:R-:W-:Y:S02]  /*2520*/  IADD3 R251, PT, PT, R250.reuse, 0x300, RZ ;  /* 0x00000300fafb7810 */ /* 0x040fe40007ffe0ff */
[----:B------:R-:W-:-:S02]  /*2530*/  IADD3 R6, PT, PT, R250, 0x380, RZ ;  /* 0x00000380fa067810 */ /* 0x000fc40007ffe0ff */
[----:B------:R-:W-:Y:S01]  /*2540*/  IADD3 R158, PT, PT, R250, 0x400, RZ ;  /* 0x00000400fa9e7810 */ /* 0x000fe20007ffe0ff */
[----:B0-----:R-:W-:-:S05]  /*2550*/  IMAD.WIDE.U32 R2, R3, 0x4, R156 ;  /* 0x0000000403027825 */ /* 0x001fca00078e009c */
[----:B------:R0:W5:Y:S01]  /*2560*/  LDG.E R249, desc[UR20][R2.64] ;  /* 0x0000001402f97981 */ /* 0x000162000c1e1900 */
[----:B------:R-:W-:Y:S01]  /*2570*/  IMAD.WIDE.U32 R4, R5, 0x4, R156 ;  /* 0x0000000405047825 */ /* 0x000fe200078e009c */
[----:B------:R-:W-:-:S04]  /*2580*/  IADD3 R247, PT, PT, R250, 0x480, RZ ;  /* 0x00000480faf77810 */ /* 0x000fc80007ffe0ff */
[----:B------:R2:W5:Y:S01]  /*2590*/  LDG.E R245, desc[UR20][R4.64] ;  /* 0x0000001404f57981 */ /* 0x000562000c1e1900 */
[----:B0-----:R-:W-:Y:S01]  /*25a0*/  IMAD.WIDE.U32 R2, R159, 0x4, R156 ;  /* 0x000000049f027825 */ /* 0x001fe200078e009c */
[----:B------:R-:W-:-:S04]  /*25b0*/  IADD3 R159, PT, PT, R250, 0x200, RZ ;  /* 0x00000200fa9f7810 */ /* 0x000fc80007ffe0ff */
[----:B------:R0:W5:Y:S01]  /*25c0*/  LDG.E R243, desc[UR20][R2.64] ;  /* 0x0000001402f37981 */ /* 0x000162000c1e1900 */
[----:B-1----:R-:W-:-:S04]  /*25d0*/  IMAD.WIDE.U32 R8, R159, 0x4, R156 ;  /* 0x000000049f087825 */ /* 0x002fc800078e009c */
[--C-:B--2---:R-:W-:Y:S01]  /*25e0*/  IMAD.WIDE.U32 R4, R6, 0x4, R156.reuse ;  /* 0x0000000406047825 */ /* 0x104fe200078e009c */
[----:B------:R1:W5:Y:S03]  /*25f0*/  LDG.E R242, desc[UR20][R8.64] ;  /* 0x0000001408f27981 */ /* 0x000366000c1e1900 */
[--C-:B0-----:R-:W-:Y:S02]  /*2600*/  IMAD.WIDE.U32 R2, R161, 0x4, R156.reuse ;  /* 0x00000004a1027825 */ /* 0x101fe400078e009c */
[----:B------:R1:W5:Y:S02]  /*2610*/  LDG.E R4, desc[UR20][R4.64] ;  /* 0x0000001404047981 */ /* 0x000364000c1e1900 */
[--C-:B------:R-:W-:Y:S02]  /*2620*/  IMAD.WIDE.U32 R160, R251, 0x4, R156.reuse ;  /* 0x00000004fba07825 */ /* 0x100fe400078e009c */
[----:B------:R1:W5:Y:S02]  /*2630*/  LDG.E R2, desc[UR20][R2.64] ;  /* 0x0000001402027981 */ /* 0x000364000c1e1900 */
[----:B------:R-:W-:-:S02]  /*2640*/  IMAD.WIDE.U32 R158, R158, 0x4, R156 ;  /* 0x000000049e9e7825 */ /* 0x000fc400078e009c */
[----:B------:R1:W5:Y:S02]  /*2650*/  LDL.LU.64 R8, [R1] ;  /* 0x0000000001087983 */ /* 0x0003640000300a00 */
[--C-:B------:R-:W-:Y:S02]  /*2660*/  IMAD.WIDE.U32 R250, R250, 0x4, R156.reuse ;  /* 0x00000004fafa7825 */ /* 0x100fe400078e009c */
[----:B------:R1:W5:Y:S02]  /*2670*/  LDG.E R5, desc[UR20][R158.64] ;  /* 0x000000149e057981 */ /* 0x000364000c1e1900 */
[----:B------:R-:W-:Y:S02]  /*2680*/  IMAD.WIDE.U32 R156, R247, 0x4, R156 ;  /* 0x00000004f79c7825 */ /* 0x000fe400078e009c */
[----:B------:R1:W5:Y:S04]  /*2690*/  LDG.E R3, desc[UR20][R160.64] ;  /* 0x00000014a0037981 */ /* 0x000368000c1e1900 */
[----:B------:R1:W5:Y:S04]  /*26a0*/  LDG.E R250, desc[UR20][R250.64] ;  /* 0x00000014fafa7981 */ /* 0x000368000c1e1900 */
[----:B------:R1:W5:Y:S01]  /*26b0*/  LDG.E R6, desc[UR20][R156.64] ;  /* 0x000000149c067981 */ /* 0x000362000c1e1900 */
[----:B------:R-:W-:Y:S05]  /*26c0*/  BRA `(.L_x_16758) ;  /* 0x0000000400087947 */ /* 0x000fea0003800000 */
.L_x_16760:
[----:B------:R-:W0:Y:S01]  /*26d0*/  S2R R2, SR_TID.X ;  /* 0x0000000000027919 */ /* 0x000e220000002100 */
[----:B------:R-:W1:Y:S01]  /*26e0*/  LDC.64 R14, c[0x0][0x3b0] ;  /* 0x0000ec00ff0e7b82 */ /* 0x000e620000000a00 */
[----:B------:R-:W-:Y:S01]  /*26f0*/  UIMAD UR9, UR8, UR30, URZ ;  /* 0x0000001e080972a4 */ /* 0x000fe2000f8e02ff */
[C---:B------:R-:W-:Y:S02]  /*2700*/  IADD3 R3, PT, PT, R250.reuse, 0x280, RZ ;  /* 0x00000280fa037810 */ /* 0x040fe40007ffe0ff */
[C---:B------:R-:W-:Y:S01]  /*2710*/  IADD3 R25, PT, PT, R250.reuse, 0x100, RZ ;  /* 0x00000100fa197810 */ /* 0x040fe20007ffe0ff */
[----:B------:R-:W-:Y:S01]  /*2720*/  USHF.R.S32.HI UR10, URZ, 0x1f, UR9 ;  /* 0x0000001fff0a7899 */ /* 0x000fe20008011409 */
[C---:B------:R-:W-:Y:S02]  /*2730*/  IADD3 R21, PT, PT, R250.reuse, 0x200, RZ ;  /* 0x00000200fa157810 */ /* 0x040fe40007ffe0ff */
[----:B------:R-:W2:Y:S01]  /*2740*/  LDC.64 R12, c[0x0][0x438] ;  /* 0x00010e00ff0c7b82 */ /* 0x000ea20000000a00 */
[----:B------:R-:W-:Y:S01]  /*2750*/  ULEA.HI UR10, UR10, UR9, URZ, 0x2 ;  /* 0x000000090a0a7291 */ /* 0x000fe2000f8f10ff */
[----:B------:R-:W-:-:S02]  /*2760*/  IADD3 R19, PT, PT, R250, 0x300, RZ ;  /* 0x00000300fa137810 */ /* 0x000fc40007ffe0ff */
[C---:B------:R-:W-:Y:S02]  /*2770*/  IADD3 R23, PT, PT, R250.reuse, 0x180, RZ ;  /* 0x00000180fa177810 */ /* 0x040fe40007ffe0ff */
[C---:B------:R-:W-:Y:S02]  /*2780*/  IADD3 R5, PT, PT, R250.reuse, 0x380, RZ ;  /* 0x00000380fa057810 */ /* 0x040fe40007ffe0ff */
[----:B------:R-:W-:Y:S02]  /*2790*/  MOV R49, UR10 ;  /* 0x0000000a00317c02 */ /* 0x000fe40008000f00 */
[C---:B------:R-:W-:Y:S02]  /*27a0*/  IADD3 R27, PT, PT, R250.reuse, 0x80, RZ ;  /* 0x00000080fa1b7810 */ /* 0x040fe40007ffe0ff */
[C---:B------:R-:W-:Y:S02]  /*27b0*/  IADD3 R17, PT, PT, R250.reuse, 0x400, RZ ;  /* 0x00000400fa117810 */ /* 0x040fe40007ffe0ff */
[----:B------:R-:W-:Y:S01]  /*27c0*/  IADD3 R29, PT, PT, R250, 0x480, RZ ;  /* 0x00000480fa1d7810 */ /* 0x000fe20007ffe0ff */
[----:B-1----:R-:W-:-:S04]  /*27d0*/  IMAD.WIDE.U32 R24, R25, 0x4, R14 ;  /* 0x0000000419187825 */ /* 0x002fc800078e000e */
[--C-:B------:R-:W-:Y:S01]  /*27e0*/  IMAD.WIDE.U32 R20, R21, 0x4, R14.reuse ;  /* 0x0000000415147825 */ /* 0x100fe200078e000e */
[----:B------:R1:W5:Y:S01]  /*27f0*/  LDG.E R245, desc[UR20][R24.64] ;  /* 0x0000001418f57981 */ /* 0x000362000c1e1900 */
[----:B0-----:R-:W-:Y:S02]  /*2800*/  LEA.HI.SX32 R49, R49, R2, 0x1e ;  /* 0x0000000231317211 */ /* 0x001fe400078ff2ff */
[--C-:B------:R-:W-:Y:S01]  /*2810*/  IMAD.WIDE.U32 R2, R3, 0x4, R14.reuse ;  /* 0x0000000403027825 */ /* 0x100fe200078e000e */
[----:B------:R0:W5:Y:S03]  /*2820*/  LDG.E R242, desc[UR20][R20.64] ;  /* 0x0000001414f27981 */ /* 0x000166000c1e1900 */
[--C-:B------:R-:W-:Y:S02]  /*2830*/  IMAD.WIDE.U32 R18, R19, 0x4, R14.reuse ;  /* 0x0000000413127825 */ /* 0x100fe400078e000e */
[----:B------:R-:W5:Y:S02]  /*2840*/  LDG.E R2, desc[UR20][R2.64] ;  /* 0x0000001402027981 */ /* 0x000f64000c1e1900 */
[----:B------:R-:W-:Y:S01]  /*2850*/  IMAD.WIDE.U32 R22, R23, 0x4, R14 ;  /* 0x0000000417167825 */ /* 0x000fe200078e000e */
[----:B------:R-:W-:-:S03]  /*2860*/  IADD3 R45, PT, PT, R49, 0x80, RZ ;  /* 0x00000080312d7810 */ /* 0x000fc60007ffe0ff */
[--C-:B------:R-:W-:Y:S01]  /*2870*/  IMAD.WIDE.U32 R4, R5, 0x4, R14.reuse ;  /* 0x0000000405047825 */ /* 0x100fe200078e000e */
[----:B------:R-:W5:Y:S01]  /*2880*/  LDG.E R243, desc[UR20][R22.64] ;  /* 0x0000001416f37981 */ /* 0x000f62000c1e1900 */
[----:B------:R-:W-:Y:S02]  /*2890*/  IADD3 R41, PT, PT, R49, 0x100, RZ ;  /* 0x0000010031297810 */ /* 0x000fe40007ffe0ff */
[--C-:B------:R-:W-:Y:S01]  /*28a0*/  IMAD.WIDE.U32 R26, R27, 0x4, R14.reuse ;  /* 0x000000041b1a7825 */ /* 0x100fe200078e000e */
[----:B------:R3:W5:Y:S01]  /*28b0*/  LDG.E R3, desc[UR20][R18.64] ;  /* 0x0000001412037981 */ /* 0x000762000c1e1900 */
[----:B------:R-:W-:Y:S02]  /*28c0*/  IADD3 R37, PT, PT, R49, 0x180, RZ ;  /* 0x0000018031257810 */ /* 0x000fe40007ffe0ff */
[--C-:B------:R-:W-:Y:S01]  /*28d0*/  IMAD.WIDE.U32 R16, R17, 0x4, R14.reuse ;  /* 0x0000000411107825 */ /* 0x100fe200078e000e */
[C---:B------:R-:W-:Y:S01]  /*28e0*/  IADD3 R33, PT, PT, R49.reuse, 0x200, RZ ;  /* 0x0000020031217810 */ /* 0x040fe20007ffe0ff */
[----:B------:R-:W5:Y:S02]  /*28f0*/  LDG.E R4, desc[UR20][R4.64] ;  /* 0x0000001404047981 */ /* 0x000f64000c1e1900 */
[--C-:B------:R-:W-:Y:S01]  /*2900*/  IMAD.WIDE.U32 R250, R250, 0x4, R14.reuse ;  /* 0x00000004fafa7825 */ /* 0x100fe200078e000e */
[C---:B-1----:R-:W-:Y:S01]  /*2910*/  IADD3 R25, PT, PT, R49.reuse, 0x300, RZ ;  /* 0x0000030031197810 */ /* 0x042fe20007ffe0ff */
[----:B------:R-:W5:Y:S01]  /*2920*/  LDG.E R249, desc[UR20][R26.64] ;  /* 0x000000141af97981 */ /* 0x000f62000c1e1900 */
[----:B0-----:R-:W-:Y:S01]  /*2930*/  IADD3 R21, PT, PT, R49, 0x380, RZ ;  /* 0x0000038031157810 */ /* 0x001fe20007ffe0ff */
[----:B------:R-:W-:Y:S01]  /*2940*/  IMAD.WIDE.U32 R14, R29, 0x4, R14 ;  /* 0x000000041d0e7825 */ /* 0x000fe200078e000e */
[C---:B------:R-:W-:Y:S01]  /*2950*/  IADD3 R29, PT, PT, R49.reuse, 0x280, RZ ;  /* 0x00000280311d7810 */ /* 0x040fe20007ffe0ff */
[----:B------:R-:W5:Y:S01]  /*2960*/  LDG.E R250, desc[UR20][R250.64] ;  /* 0x00000014fafa7981 */ /* 0x000f62000c1e1900 */
[----:B---3--:R-:W-:-:S02]  /*2970*/  IADD3 R19, PT, PT, R49, 0x400, RZ ;  /* 0x0000040031137810 */ /* 0x008fc40007ffe0ff */
[C---:B------:R-:W-:Y:S01]  /*2980*/  IADD3 R23, PT, PT, R49.reuse, 0x480, RZ ;  /* 0x0000048031177810 */ /* 0x040fe20007ffe0ff */
[----:B------:R0:W5:Y:S01]  /*2990*/  LDG.E R5, desc[UR20][R16.64] ;  /* 0x0000001410057981 */ /* 0x000162000c1e1900 */
[----:B--2---:R-:W-:-:S03]  /*29a0*/  IMAD.WIDE.U32 R48, R49, 0x10, R12 ;  /* 0x0000001031307825 */ /* 0x004fc600078e000c */
[----:B------:R1:W5:Y:S01]  /*29b0*/  LDG.E R6, desc[UR20][R14.64] ;  /* 0x000000140e067981 */ /* 0x000362000c1e1900 */
[----:B------:R-:W-:-:S03]  /*29c0*/  IMAD.WIDE.U32 R44, R45, 0x10, R12 ;  /* 0x000000102d2c7825 */ /* 0x000fc600078e000c */
[----:B------:R-:W5:Y:S01]  /*29d0*/  LDG.E.128 R48, desc[UR20][R48.64] ;  /* 0x0000001430307981 */ /* 0x000f62000c1e1d00 */
        /* <DEDUP_REMOVED lines=12> */
[----:B0-----:R-:W-:-:S04]  /*2aa0*/  IMAD.WIDE.U32 R16, R19, 0x10, R12 ;  /* 0x0000001013107825 */ /* 0x001fc800078e000c */
[----:B------:R-:W-:Y:S02]  /*2ab0*/  IMAD.WIDE.U32 R12, R23, 0x10, R12 ;  /* 0x00000010170c7825 */ /* 0x000fe400078e000c */
[----:B------:R-:W5:Y:S04]  /*2ac0*/  LDG.E.128 R20, desc[UR20][R20.64] ;  /* 0x0000001414147981 */ /* 0x000f68000c1e1d00 */
[----:B------:R-:W5:Y:S04]  /*2ad0*/  LDG.E.128 R16, desc[UR20][R16.64] ;  /* 0x0000001410107981 */ /* 0x000f68000c1e1d00 */
[----:B-1----:R-:W5:Y:S02]  /*2ae0*/  LDG.E.128 R12, desc[UR20][R12.64] ;  /* 0x000000140c0c7981 */ /* 0x002f64000c1e1d00 */
.L_x_16758:
[----:B-1----:R-:W0:Y:S01]  /*2af0*/  SHFL.DOWN PT, R157, R162, 0x10, 0x1f ;  /* 0x0a001f00a29d7f89 */ /* 0x002e2200000e0000 */
        /* <DEDUP_REMOVED lines=31> */
.L_x_16762:
[----:B------:R-:W-:Y:S05]  /*2cf0*/  BSYNC.RECONVERGENT B0 ;  /* 0x0000000000007941 */ /* 0x000fea0003800200 */
.L_x_16761:
        /* <DEDUP_REMOVED lines=11> */
[----:B------:R-:W-:Y:S01]  /*2db0*/  UIADD3 UR11, UPT, UPT, UR9, 0x5030, URZ ;  /* 0x00005030090b7890 */ /* 0x000fe2000fffe0ff */
[----:B--2---:R-:W-:Y:S01]  /*2dc0*/  @P1 IMAD R246, R246, R247, RZ ;  /* 0x000000f7f6f61224 */ /* 0x004fe200078e02ff */
[----:B------:R-:W-:Y:S01]  /*2dd0*/  @!UP1 UIADD3 UR11, UPT, UPT, UR9, 0x5010, URZ ;  /* 0x00005010090b9890 */ /* 0x000fe2000fffe0ff */
[----:B------:R-:W-:-:S04]  /*2de0*/  IMAD R247, R247, UR8, RZ ;  /* 0x00000008f7f77c24 */ /* 0x000fc8000f8e02ff */
[----:B0-----:R-:W0:Y:S04]  /*2df0*/  LDS.128 R156, [UR10] ;  /* 0x0000000aff9c7984 */ /* 0x001e280008000c00 */
[----:B------:R-:W1:Y:S01]  /*2e00*/  LDS.128 R160, [UR11] ;  /* 0x0000000bffa07984 */ /* 0x000e620008000c00 */
[----:B0-----:R-:W-:Y:S01]  /*2e10*/  FADD.FTZ R248, RZ, R157 ;  /* 0x0000009dfff87221 */ /* 0x001fe20000010000 */
[----:B------:R-:W-:Y:S01]  /*2e20*/  FADD.FTZ R157, RZ, R156 ;  /* 0x0000009cff9d7221 */ /* 0x000fe20000010000 */
[----:B------:R-:W-:Y:S02]  /*2e30*/  SHF.R.S32.HI R156, RZ, 0x1f, R247 ;  /* 0x0000001fff9c7819 */ /* 0x000fe400000114f7 */
[----:B------:R-:W-:Y:S01]  /*2e40*/  FADD.FTZ R248, R159, R248 ;  /* 0x000000f89ff87221 */ /* 0x000fe20000010000 */
[----:B------:R-:W-:Y:S01]  /*2e50*/  FADD.FTZ R157, R158, R157 ;  /* 0x0000009d9e9d7221 */ /* 0x000fe20000010000 */
[----:B------:R-:W-:-:S02]  /*2e60*/  @P1 SHF.R.S32.HI R159, RZ, 0x1f, R246 ;  /* 0x0000001fff9f1819 */ /* 0x000fc400000114f6 */
[----:B-1----:R-:W-:Y:S01]  /*2e70*/  FADD.FTZ R248, R248, R161 ;  /* 0x000000a1f8f87221 */ /* 0x002fe20000010000 */
[----:B------:R-:W-:Y:S01]  /*2e80*/  FADD.FTZ R157, R157, R160 ;  /* 0x000000a09d9d7221 */ /* 0x000fe20000010000 */
[----:B------:R-:W-:Y:S02]  /*2e90*/  @P1 LEA.HI R159, R159, R246, RZ, 0x2 ;  /* 0x000000f69f9f1211 */ /* 0x000fe400078f10ff */
[----:B------:R-:W-:Y:S01]  /*2ea0*/  FADD.FTZ R163, R163, R248 ;  /* 0x000000f8a3a37221 */ /* 0x000fe20000010000 */
[----:B------:R-:W-:Y:S01]  /*2eb0*/  FADD.FTZ R157, R162, R157 ;  /* 0x0000009da29d7221 */ /* 0x000fe20000010000 */
[----:B------:R-:W-:Y:S02]  /*2ec0*/  MOV R248, RZ ;  /* 0x000000ff00f87202 */ /* 0x000fe40000000f00 */
[----:B------:R-:W-:Y:S01]  /*2ed0*/  FMUL.FTZ R163, R163, UR27 ;  /* 0x0000001ba3a37c20 */ /* 0x000fe20008410000 */
[----:B------:R-:W-:Y:S02]  /*2ee0*/  @P1 LEA.HI.SX32 R248, R159, R244, 0x1e ;  /* 0x000000f49ff81211 */ /* 0x000fe400078ff2ff */
[----:B------:R-:W-:Y:S01]  /*2ef0*/  LEA.HI R159, R156, R247, RZ, 0x2 ;  /* 0x000000f79c9f7211 */ /* 0x000fe200078f10ff */
[----:B------:R-:W-:Y:S01]  /*2f00*/  FMUL.FTZ R247, R157, UR27 ;  /* 0x0000001b9df77c20 */ /* 0x000fe20008410000 */
[----:B------:R-:W-:-:S02]  /*2f10*/  R2UR UR9, R163 ;  /* 0x00000000a30972ca */ /* 0x000fc400000e0000 */
[----:B------:R-:W-:Y:S02]  /*2f20*/  LEA.HI.SX32 R246, R159, R244, 0x1e ;  /* 0x000000f49ff67211 */ /* 0x000fe400078ff2ff */
[----:B------:R-:W-:Y:S01]  /*2f30*/  FSEL R247, R247, RZ, !P0 ;  /* 0x000000fff7f77208 */ /* 0x000fe20004000000 */
[----:B------:R-:W-:Y:S10]  /*2f40*/  BRA.U UP0, `(.L_x_16763) ;  /* 0x0000000500847547 */ /* 0x000ff4000b800000 */
        /* <DEDUP_REMOVED lines=12> */
[----:B------:R-:W-:-:S07]  /*3010*/  SEL R132, R157, RZ, P0 ;  /* 0x000000ff9d847207 */ /* 0x000fce0000000000 */
.L_x_16765:
[----:B------:R-:W-:Y:S05]  /*3020*/  @!P1 BRA `(.L_x_16766) ;  /* 0x0000000000249947 */ /* 0x000fea0003800000 */
[----:B------:R-:W-:Y:S01]  /*3030*/  FFMA.FTZ R133, R7, UR9, R247 ;  /* 0x0000000907857c23 */ /* 0x000fe200080100f7 */
[----:B------:R-:W-:-:S03]  /*3040*/  ISETP.LT.AND P0, PT, RZ, UR29, PT ;  /* 0x0000001dff007c0c */ /* 0x000fc6000bf01270 */
[----:B-----5:R-:W-:-:S04]  /*3050*/  FADD.FTZ R133, R8, -R133 ;  /* 0x8000008508857221 */ /* 0x020fc80000010000 */
[----:B------:R-:W-:-:S05]  /*3060*/  FMUL.FTZ R133, R133, UR28 ;  /* 0x0000001c85857c20 */ /* 0x000fca0008410000 */
[----:B------:R-:W-:Y:S02]  /*3070*/  FSEL R133, R133, RZ, P0 ;  /* 0x000000ff85857208 */ /* 0x000fe40000000000 */
[----:B------:R-:W-:-:S03]  /*3080*/  LOP3.LUT P0, RZ, R250, 0xff00, RZ, 0xc0, !PT ;  /* 0x0000ff00faff7812 */ /* 0x000fc6000780c0ff */
[----:B------:R-:W-:-:S04]  /*3090*/  FMUL.FTZ R133, R133, UR25 ;  /* 0x0000001985857c20 */ /* 0x000fc80008410000 */
[----:B------:R-:W-:-:S05]  /*30a0*/  FMUL.FTZ R133, R133, UR24 ;  /* 0x0000001885857c20 */ /* 0x000fca0008410000 */
[----:B------:R-:W-:-:S07]  /*30b0*/  SEL R133, R133, RZ, P0 ;  /* 0x000000ff85857207 */ /* 0x000fce0000000000 */
.L_x_16766:
        /* <DEDUP_REMOVED lines=10> */
.L_x_16767:
[----:B------:R-:W-:Y:S05]  /*3160*/  @!P1 BRA `(.L_x_16768) ;  /* 0x0000000800349947 */ /* 0x000fea0003800000 */
[----:B------:R-:W-:Y:S01]  /*3170*/  FFMA.FTZ R156, R10, UR9, R247 ;  /* 0x000000090a9c7c23 */ /* 0x000fe200080100f7 */
[----:B------:R-:W-:-:S03]  /*3180*/  ISETP.LT.AND P0, PT, RZ, UR29, PT ;  /* 0x0000001dff007c0c */ /* 0x000fc6000bf01270 */
[----:B-----5:R-:W-:-:S04]  /*3190*/  FADD.FTZ R156, R9, -R156 ;  /* 0x8000009c099c7221 */ /* 0x020fc80000010000 */
[----:B------:R-:W-:-:S05]  /*31a0*/  FMUL.FTZ R156, R156, UR28 ;  /* 0x0000001c9c9c7c20 */ /* 0x000fca0008410000 */
[----:B------:R-:W-:Y:S02]  /*31b0*/  FSEL R156, R156, RZ, P0 ;  /* 0x000000ff9c9c7208 */ /* 0x000fe40000000000 */
[----:B------:R-:W-:-:S03]  /*31c0*/  ISETP.GE.U32.AND P0, PT, R250, 0x1000000, PT ;  /* 0x01000000fa00780c */ /* 0x000fc60003f06070 */
[----:B------:R-:W-:-:S04]  /*31d0*/  FMUL.FTZ R156, R156, UR25 ;  /* 0x000000199c9c7c20 */ /* 0x000fc80008410000 */
[----:B------:R-:W-:-:S05]  /*31e0*/  FMUL.FTZ R156, R156, UR24 ;  /* 0x000000189c9c7c20 */ /* 0x000fca0008410000 */
[----:B------:R-:W-:Y:S01]  /*31f0*/  SEL R135, R156, RZ, P0 ;  /* 0x000000ff9c877207 */ /* 0x000fe20000000000 */
[----:B------:R-:W-:Y:S06]  /*3200*/  BRA `(.L_x_16768) ;  /* 0x00000008000c7947 */ /* 0x000fec0003800000 */
.L_x_16764:
[--C-:B------:R-:W-:Y:S01]  /*3210*/  FFMA.FTZ R137, R142, UR9, R247.reuse ;  /* 0x000000098e897c23 */ /* 0x100fe200080100f7 */
[--C-:B------:R-:W-:Y:S01]  /*3220*/  FFMA.FTZ R139, R7, UR9, R247.reuse ;  /* 0x00000009078b7c23 */ /* 0x100fe200080100f7 */
[--C-:B------:R-:W-:Y:S01]  /*3230*/  FFMA.FTZ R157, R0, UR9, R247.reuse ;  /* 0x00000009009d7c23 */ /* 0x100fe200080100f7 */
[----:B------:R-:W-:Y:S01]  /*3240*/  FFMA.FTZ R136, R10, UR9, R247 ;  /* 0x000000090a887c23 */ /* 0x000fe200080100f7 */
[----:B------:R-:W-:Y:S01]  /*3250*/  FADD.FTZ R137, R148, -R137 ;  /* 0x8000008994897221 */ /* 0x000fe20000010000 */
[----:B-----5:R-:W-:Y:S01]  /*3260*/  FADD.FTZ R139, R8, -R139 ;  /* 0x8000008b088b7221 */ /* 0x020fe20000010000 */
[----:B------:R-:W-:Y:S01]  /*3270*/  FADD.FTZ R157, R144, -R157 ;  /* 0x8000009d909d7221 */ /* 0x000fe20000010000 */
[----:B------:R-:W-:Y:S01]  /*3280*/  FADD.FTZ R138, R9, -R136 ;  /* 0x80000088098a7221 */ /* 0x000fe20000010000 */
        /* <DEDUP_REMOVED lines=18> */
[----:B------:R-:W-:-:S07]  /*33b0*/  SEL R132, R157, RZ, P0 ;  /* 0x000000ff9d847207 */ /* 0x000fce0000000000 */
.L_x_16769:
        /* <DEDUP_REMOVED lines=10> */
.L_x_16770:
        /* <DEDUP_REMOVED lines=10> */
.L_x_16771:
[----:B------:R-:W-:Y:S05]  /*3500*/  @!P1 BRA `(.L_x_16768) ;  /* 0x00000004004c9947 */ /* 0x000fea0003800000 */
[----:B------:R-:W-:Y:S01]  /*3510*/  FMUL.FTZ R135, R139, UR25 ;  /* 0x000000198b877c20 */ /* 0x000fe20008410000 */
[----:B------:R-:W-:-:S03]  /*3520*/  ISETP.GE.U32.AND P0, PT, R250, 0x1000000, PT ;  /* 0x01000000fa00780c */ /* 0x000fc60003f06070 */
[----:B------:R-:W-:-:S05]  /*3530*/  FMUL.FTZ R135, R135, UR24 ;  /* 0x0000001887877c20 */ /* 0x000fca0008410000 */
[----:B------:R-:W-:Y:S01]  /*3540*/  SEL R135, R135, RZ, P0 ;  /* 0x000000ff87877207 */ /* 0x000fe20000000000 */
[----:B------:R-:W-:Y:S06]  /*3550*/  BRA `(.L_x_16768) ;  /* 0x0000000400387947 */ /* 0x000fec0003800000 */
.L_x_16763:
[----:B------:R-:W-:-:S04]  /*3560*/  UISETP.NE.U32.AND UP0, UPT, UR4, URZ, UPT ;  /* 0x000000ff0400728c */ /* 0x000fc8000bf05070 */
[----:B------:R-:W-:-:S09]  /*3570*/  UISETP.NE.AND.EX UP0, UPT, UR5, URZ, UPT, UP0 ;  /* 0x000000ff0500728c */ /* 0x000fd2000bf05300 */
[----:B------:R-:W-:Y:S05]  /*3580*/  BRA.U UP0, `(.L_x_16772) ;  /* 0x0000000100987547 */ /* 0x000fea000b800000 */
[----:B------:R-:W-:Y:S01]  /*3590*/  PLOP3.LUT P4, PT, PT, PT, UP2, 0x80, 0x8 ;  /* 0x000000000008781c */ /* 0x000fe20003f8f028 */
[----:B------:R-:W0:Y:S01]  /*35a0*/  @P1 LDC.64 R156, c[0x0][0x408] ;  /* 0x00010200ff9c1b82 */ /* 0x000e220000000a00 */
[----:B-----5:R-:W-:Y:S02]  /*35b0*/  MOV R162, R48 ;  /* 0x0000003000a27202 */ /* 0x020fe40000000f00 */
[----:B------:R-:W-:Y:S02]  /*35c0*/  MOV R160, R49 ;  /* 0x0000003100a07202 */ /* 0x000fe40000000f00 */
[C---:B------:R-:W-:Y:S02]  /*35d0*/  @P1 LOP3.LUT P0, RZ, R250.reuse, 0xff, RZ, 0xc0, !PT ;  /* 0x000000fffaff1812 */ /* 0x040fe4000780c0ff */
[C---:B------:R-:W-:Y:S02]  /*35e0*/  @P1 LOP3.LUT P2, RZ, R250.reuse, 0xff00, RZ, 0xc0, !PT ;  /* 0x0000ff00faff1812 */ /* 0x040fe4000784c0ff */
[----:B------:R-:W-:-:S03]  /*35f0*/  @P1 LOP3.LUT P3, RZ, R250, 0xff0000, RZ, 0xc0, !PT ;  /* 0x00ff0000faff1812 */ /* 0x000fc6000786c0ff */
[--C-:B------:R-:W-:Y:S01]  /*3600*/  @P4 FFMA.FTZ R159, R0, UR9, R247.reuse ;  /* 0x00000009009f4c23 */ /* 0x100fe200080100f7 */
[----:B------:R-:W-:-:S03]  /*3610*/  @P4 FFMA.FTZ R161, R7, UR9, R247 ;  /* 0x0000000907a14c23 */ /* 0x000fc600080100f7 */
[----:B------:R-:W-:Y:S01]  /*3620*/  @P4 FADD.FTZ R159, R144, -R159 ;  /* 0x8000009f909f4221 */ /* 0x000fe20000010000 */
[----:B------:R-:W-:Y:S01]  /*3630*/  @P4 FADD.FTZ R252, R8, -R161 ;  /* 0x800000a108fc4221 */ /* 0x000fe20000010000 */
[----:B------:R-:W-:Y:S02]  /*3640*/  @P4 FFMA.FTZ R161, R142, UR9, R247 ;  /* 0x000000098ea14c23 */ /* 0x000fe400080100f7 */
[----:B------:R-:W-:Y:S01]  /*3650*/  @P4 FFMA.FTZ R162, R159, UR28, R48 ;  /* 0x0000001c9fa24c23 */ /* 0x000fe20008010030 */
[----:B------:R-:W-:Y:S01]  /*3660*/  @P4 FFMA.FTZ R160, R252, UR28, R49 ;  /* 0x0000001cfca04c23 */ /* 0x000fe20008010031 */
[----:B------:R-:W1:Y:S01]  /*3670*/  @P1 LDC.64 R158, c[0x0][0x408] ;  /* 0x00010200ff9e1b82 */ /* 0x000e620000000a00 */
[----:B------:R-:W-:Y:S01]  /*3680*/  @P4 FADD.FTZ R161, R148, -R161 ;  /* 0x800000a194a14221 */ /* 0x000fe20000010000 */
[----:B0-----:R-:W-:Y:S01]  /*3690*/  @P1 FMUL.FTZ R157, R162, R157 ;  /* 0x0000009da29d1220 */ /* 0x001fe20000410000 */
[----:B------:R-:W-:Y:S02]  /*36a0*/  MOV R162, R50 ;  /* 0x0000003200a27202 */ /* 0x000fe40000000f00 */
[----:B------:R-:W-:Y:S01]  /*36b0*/  @P4 FFMA.FTZ R162, R161, UR28, R50 ;  /* 0x0000001ca1a24c23 */ /* 0x000fe20008010032 */
[----:B------:R-:W-:-:S05]  /*36c0*/  @P1 FMUL.FTZ R156, R157, R156 ;  /* 0x0000009c9d9c1220 */ /* 0x000fca0000410000 */
[----:B------:R-:W-:Y:S01]  /*36d0*/  @P1 SEL R132, R156, RZ, P0 ;  /* 0x000000ff9c841207 */ /* 0x000fe20000000000 */
[----:B-1----:R-:W-:Y:S02]  /*36e0*/  @P1 FMUL.FTZ R159, R160, R159 ;  /* 0x0000009fa09f1220 */ /* 0x002fe40000410000 */
[----:B------:R-:W0:Y:S02]  /*36f0*/  @P1 LDC.64 R160, c[0x0][0x408] ;  /* 0x00010200ffa01b82 */ /* 0x000e240000000a00 */
[----:B------:R-:W-:-:S05]  /*3700*/  @P1 FMUL.FTZ R158, R159, R158 ;  /* 0x0000009e9f9e1220 */ /* 0x000fca0000410000 */
[----:B------:R-:W-:Y:S01]  /*3710*/  @P1 SEL R133, R158, RZ, P2 ;  /* 0x000000ff9e851207 */ /* 0x000fe20001000000 */
[----:B0-----:R-:W-:-:S04]  /*3720*/  @P1 FMUL.FTZ R161, R162, R161 ;  /* 0x000000a1a2a11220 */ /* 0x001fc80000410000 */
[----:B------:R-:W-:-:S05]  /*3730*/  @P1 FMUL.FTZ R160, R161, R160 ;  /* 0x000000a0a1a01220 */ /* 0x000fca0000410000 */
[----:B------:R-:W-:Y:S01]  /*3740*/  @P1 SEL R134, R160, RZ, P3 ;  /* 0x000000ffa0861207 */ /* 0x000fe20001800000 */
[----:B------:R-:W-:Y:S06]  /*3750*/  @!P1 BRA `(.L_x_16768) ;  /* 0x0000000000b89947 */ /* 0x000fec0003800000 */
[----:B------:R-:W-:Y:S01]  /*3760*/  @P4 FFMA.FTZ R156, R10, UR9, R247 ;  /* 0x000000090a9c4c23 */ /* 0x000fe200080100f7 */
[----:B------:R-:W-:Y:S02]  /*3770*/  MOV R135, R51 ;  /* 0x0000003300877202 */ /* 0x000fe40000000f00 */
[----:B------:R-:W-:Y:S01]  /*3780*/  ISETP.GE.U32.AND P0, PT, R250, 0x1000000, PT ;  /* 0x01000000fa00780c */ /* 0x000fe20003f06070 */
[----:B------:R-:W-:-:S04]  /*3790*/  @P4 FADD.FTZ R156, R9, -R156 ;  /* 0x8000009c099c4221 */ /* 0x000fc80000010000 */
[----:B------:R-:W-:-:S04]  /*37a0*/  @P4 FFMA.FTZ R135, R156, UR28, R51 ;  /* 0x0000001c9c874c23 */ /* 0x000fc80008010033 */
[----:B------:R-:W-:-:S04]  /*37b0*/  FMUL.FTZ R135, R135, UR25 ;  /* 0x0000001987877c20 */ /* 0x000fc80008410000 */
[----:B------:R-:W-:-:S05]  /*37c0*/  FMUL.FTZ R135, R135, UR24 ;  /* 0x0000001887877c20 */ /* 0x000fca0008410000 */
[----:B------:R-:W-:Y:S01]  /*37d0*/  SEL R135, R135, RZ, P0 ;  /* 0x000000ff87877207 */ /* 0x000fe20000000000 */
[----:B------:R-:W-:Y:S06]  /*37e0*/  BRA `(.L_x_16768) ;  /* 0x0000000000947947 */ /* 0x000fec0003800000 */
.L_x_16772:
[----:B------:R-:W-:Y:S01]  /*37f0*/  PLOP3.LUT P5, PT, PT, PT, UP2, 0x80, 0x8 ;  /* 0x000000000008781c */ /* 0x000fe20003faf028 */
[----:B------:R-:W0:Y:S01]  /*3800*/  @P1 LDC.64 R158, c[0x0][0x408] ;  /* 0x00010200ff9e1b82 */ /* 0x000e220000000a00 */
[----:B-----5:R-:W-:Y:S02]  /*3810*/  MOV R139, R51 ;  /* 0x00000033008b7202 */ /* 0x020fe40000000f00 */
[C---:B------:R-:W-:Y:S02]  /*3820*/  @P1 LOP3.LUT P0, RZ, R250.reuse, 0xff, RZ, 0xc0, !PT ;  /* 0x000000fffaff1812 */ /* 0x040fe4000780c0ff */
[C---:B------:R-:W-:Y:S02]  /*3830*/  @P1 LOP3.LUT P2, RZ, R250.reuse, 0xff00, RZ, 0xc0, !PT ;  /* 0x0000ff00faff1812 */ /* 0x040fe4000784c0ff */
[C---:B------:R-:W-:Y:S01]  /*3840*/  @P1 LOP3.LUT P3, RZ, R250.reuse, 0xff0000, RZ, 0xc0, !PT ;  /* 0x00ff0000faff1812 */ /* 0x040fe2000786c0ff */
[----:B------:R-:W1:Y:S01]  /*3850*/  @P1 LDC.64 R160, c[0x0][0x408] ;  /* 0x00010200ffa01b82 */ /* 0x000e620000000a00 */
[----:B------:R-:W-:-:S03]  /*3860*/  @P1 ISETP.GE.U32.AND P4, PT, R250, 0x1000000, PT ;  /* 0x01000000fa00180c */ /* 0x000fc60003f86070 */
[--C-:B------:R-:W-:Y:S01]  /*3870*/  @P5 FFMA.FTZ R136, R10, UR9, R247.reuse ;  /* 0x000000090a885c23 */ /* 0x100fe200080100f7 */
[--C-:B------:R-:W-:Y:S01]  /*3880*/  @P5 FFMA.FTZ R137, R0, UR9, R247.reuse ;  /* 0x0000000900895c23 */ /* 0x100fe200080100f7 */
[----:B------:R-:W-:Y:S02]  /*3890*/  @P5 FFMA.FTZ R157, R142, UR9, R247 ;  /* 0x000000098e9d5c23 */ /* 0x000fe400080100f7 */
[----:B------:R-:W-:Y:S01]  /*38a0*/  @P5 FADD.FTZ R136, R9, -R136 ;  /* 0x8000008809885221 */ /* 0x000fe20000010000 */
[----:B------:R-:W-:Y:S01]  /*38b0*/  @P5 FADD.FTZ R137, R144, -R137 ;  /* 0x8000008990895221 */ /* 0x000fe20000010000 */
[----:B------:R-:W-:Y:S01]  /*38c0*/  @P5 FADD.FTZ R157, R148, -R157 ;  /* 0x8000009d949d5221 */ /* 0x000fe20000010000 */
[----:B------:R-:W2:Y:S01]  /*38d0*/  @P1 LDC.64 R162, c[0x0][0x408] ;  /* 0x00010200ffa21b82 */ /* 0x000ea20000000a00 */
[----:B------:R-:W-:Y:S01]  /*38e0*/  @P5 FFMA.FTZ R139, R136, UR28, R51 ;  /* 0x0000001c888b5c23 */ /* 0x000fe20008010033 */
[----:B------:R-:W-:Y:S01]  /*38f0*/  MOV R136, R48 ;  /* 0x0000003000887202 */ /* 0x000fe20000000f00 */
[----:B------:R-:W-:Y:S01]  /*3900*/  @P5 FFMA.FTZ R136, R137, UR28, R48 ;  /* 0x0000001c89885c23 */ /* 0x000fe20008010030 */
[----:B------:R-:W-:-:S03]  /*3910*/  @P5 FFMA.FTZ R137, R7, UR9, R247 ;  /* 0x0000000907895c23 */ /* 0x000fc600080100f7 */
[----:B0-----:R-:W-:Y:S01]  /*3920*/  @P1 FMUL.FTZ R159, R136, R159 ;  /* 0x0000009f889f1220 */ /* 0x001fe20000410000 */
[----:B------:R-:W-:Y:S01]  /*3930*/  @P5 FADD.FTZ R138, R8, -R137 ;  /* 0x80000089088a5221 */ /* 0x000fe20000010000 */
[----:B------:R-:W-:Y:S02]  /*3940*/  MOV R137, R49 ;  /* 0x0000003100897202 */ /* 0x000fe40000000f00 */
[----:B------:R-:W-:Y:S01]  /*3950*/  @P1 FMUL.FTZ R158, R159, R158 ;  /* 0x0000009e9f9e1220 */ /* 0x000fe20000410000 */
[----:B------:R-:W-:Y:S01]  /*3960*/  @P5 FFMA.FTZ R137, R138, UR28, R49 ;  /* 0x0000001c8a895c23 */ /* 0x000fe20008010031 */
[----:B------:R-:W-:Y:S01]  /*3970*/  MOV R138, R50 ;  /* 0x00000032008a7202 */ /* 0x000fe20000000f00 */
[----:B------:R-:W-:Y:S02]  /*3980*/  @P5 FFMA.FTZ R138, R157, UR28, R50 ;  /* 0x0000001c9d8a5c23 */ /* 0x000fe40008010032 */
[----:B------:R-:W0:Y:S01]  /*3990*/  @P1 LDC.64 R156, c[0x0][0x408] ;  /* 0x00010200ff9c1b82 */ /* 0x000e220000000a00 */
[----:B-1----:R-:W-:Y:S01]  /*39a0*/  @P1 FMUL.FTZ R161, R137, R161 ;  /* 0x000000a189a11220 */ /* 0x002fe20000410000 */
[----:B------:R-:W-:-:S03]  /*39b0*/  @P1 SEL R132, R158, RZ, P0 ;  /* 0x000000ff9e841207 */ /* 0x000fc60000000000 */
[----:B------:R-:W-:Y:S01]  /*39c0*/  @P1 FMUL.FTZ R160, R161, R160 ;  /* 0x000000a0a1a01220 */ /* 0x000fe20000410000 */
[----:B--2---:R-:W-:-:S04]  /*39d0*/  @P1 FMUL.FTZ R163, R138, R163 ;  /* 0x000000a38aa31220 */ /* 0x004fc80000410000 */
[----:B------:R-:W-:Y:S01]  /*39e0*/  @P1 SEL R133, R160, RZ, P2 ;  /* 0x000000ffa0851207 */ /* 0x000fe20001000000 */
[----:B------:R-:W-:-:S05]  /*39f0*/  @P1 FMUL.FTZ R162, R163, R162 ;  /* 0x000000a2a3a21220 */ /* 0x000fca0000410000 */
[----:B------:R-:W-:Y:S01]  /*3a00*/  @P1 SEL R134, R162, RZ, P3 ;  /* 0x000000ffa2861207 */ /* 0x000fe20001800000 */
[----:B0-----:R-:W-:-:S04]  /*3a10*/  @P1 FMUL.FTZ R157, R139, R157 ;  /* 0x0000009d8b9d1220 */ /* 0x001fc80000410000 */
[----:B------:R-:W-:-:S05]  /*3a20*/  @P1 FMUL.FTZ R156, R157, R156 ;  /* 0x0000009c9d9c1220 */ /* 0x000fca0000410000 */
[----:B------:R-:W-:-:S07]  /*3a30*/  @P1 SEL R135, R156, RZ, P4 ;  /* 0x000000ff9c871207 */ /* 0x000fce0002000000 */
.L_x_16768:
        /* <DEDUP_REMOVED lines=12> */
[----:B------:R-:W-:Y:S01]  /*3b00*/  PLOP3.LUT P2, PT, PT, PT, UP2, 0x80, 0x8 ;  /* 0x000000000008781c */ /* 0x000fe20003f4f028 */
[----:B0-----:R-:W0:Y:S01]  /*3b10*/  @P1 LDC.64 R156, c[0x0][0x408] ;  /* 0x00010200ff9c1b82 */ /* 0x001e220000000a00 */
[----:B-----5:R-:W-:Y:S02]  /*3b20*/  MOV R136, R44 ;  /* 0x0000002c00887202 */ /* 0x020fe40000000f00 */
[C---:B------:R-:W-:Y:S02]  /*3b30*/  @P1 LOP3.LUT P3, RZ, R249.reuse, 0xff00, RZ, 0xc0, !PT ;  /* 0x0000ff00f9ff1812 */ /* 0x040fe4000786c0ff */
[----:B------:R-:W-:-:S03]  /*3b40*/  @P1 LOP3.LUT P4, RZ, R249, 0xff0000, RZ, 0xc0, !PT ;  /* 0x00ff0000f9ff1812 */ /* 0x000fc6000788c0ff */
[----:B------:R-:W1:Y:S04]  /*3b50*/  @P1 LDC.64 R158, c[0x0][0x408] ;  /* 0x00010200ff9e1b82 */ /* 0x000e680000000a00 */
[--C-:B------:R-:W-:Y:S01]  /*3b60*/  @P2 FFMA.FTZ R137, R146, UR9, R247.reuse ;  /* 0x0000000992892c23 */ /* 0x100fe200080100f7 */
[--C-:B------:R-:W-:Y:S01]  /*3b70*/  @P2 FFMA.FTZ R138, R141, UR9, R247.reuse ;  /* 0x000000098d8a2c23 */ /* 0x100fe200080100f7 */
[----:B------:R-:W-:Y:S02]  /*3b80*/  @P2 FFMA.FTZ R162, R145, UR9, R247 ;  /* 0x0000000991a22c23 */ /* 0x000fe400080100f7 */
[----:B------:R-:W2:Y:S01]  /*3b90*/  @P1 LDC.64 R160, c[0x0][0x408] ;  /* 0x00010200ffa01b82 */ /* 0x000ea20000000a00 */
[----:B------:R-:W-:Y:S01]  /*3ba0*/  @P2 FADD.FTZ R137, R152, -R137 ;  /* 0x8000008998892221 */ /* 0x000fe20000010000 */
[----:B------:R-:W-:Y:S01]  /*3bb0*/  @P2 FADD.FTZ R138, R11, -R138 ;  /* 0x8000008a0b8a2221 */ /* 0x000fe20000010000 */
[----:B------:R-:W-:-:S02]  /*3bc0*/  @P2 FADD.FTZ R162, R143, -R162 ;  /* 0x800000a28fa22221 */ /* 0x000fc40000010000 */
[----:B------:R-:W-:Y:S01]  /*3bd0*/  @P2 FFMA.FTZ R136, R137, UR28, R44 ;  /* 0x0000001c89882c23 */ /* 0x000fe2000801002c */
[----:B------:R-:W-:Y:S01]  /*3be0*/  MOV R137, R45 ;  /* 0x0000002d00897202 */ /* 0x000fe20000000f00 */
[----:B------:R-:W-:Y:S01]  /*3bf0*/  @P2 FFMA.FTZ R137, R138, UR28, R45 ;  /* 0x0000001c8a892c23 */ /* 0x000fe2000801002d */
[----:B------:R-:W-:Y:S01]  /*3c00*/  @P2 FFMA.FTZ R138, R150, UR9, R247 ;  /* 0x00000009968a2c23 */ /* 0x000fe200080100f7 */
[----:B0-----:R-:W-:-:S03]  /*3c10*/  @P1 FMUL.FTZ R157, R136, R157 ;  /* 0x0000009d889d1220 */ /* 0x001fc60000410000 */
[----:B------:R-:W-:Y:S01]  /*3c20*/  @P2 FADD.FTZ R139, R217, -R138 ;  /* 0x8000008ad98b2221 */ /* 0x000fe20000010000 */
[----:B------:R-:W-:Y:S01]  /*3c30*/  MOV R138, R46 ;  /* 0x0000002e008a7202 */ /* 0x000fe20000000f00 */
[----:B------:R-:W-:Y:S02]  /*3c40*/  @P1 FMUL.FTZ R156, R157, R156 ;  /* 0x0000009c9d9c1220 */ /* 0x000fe40000410000 */
[----:B------:R-:W-:Y:S01]  /*3c50*/  @P2 FFMA.FTZ R138, R139, UR28, R46 ;  /* 0x0000001c8b8a2c23 */ /* 0x000fe2000801002e */
[----:B-1----:R-:W-:Y:S01]  /*3c60*/  @P1 FMUL.FTZ R159, R137, R159 ;  /* 0x0000009f899f1220 */ /* 0x002fe20000410000 */
[----:B------:R-:W-:Y:S01]  /*3c70*/  MOV R139, R47 ;  /* 0x0000002f008b7202 */ /* 0x000fe20000000f00 */
[----:B------:R-:W-:Y:S01]  /*3c80*/  @P2 FFMA.FTZ R139, R162, UR28, R47 ;  /* 0x0000001ca28b2c23 */ /* 0x000fe2000801002f */
[----:B------:R-:W-:Y:S01]  /*3c90*/  @P1 LOP3.LUT P2, RZ, R249, 0xff, RZ, 0xc0, !PT ;  /* 0x000000fff9ff1812 */ /* 0x000fe2000784c0ff */
[----:B------:R-:W-:Y:S01]  /*3ca0*/  @P1 FMUL.FTZ R158, R159, R158 ;  /* 0x0000009e9f9e1220 */ /* 0x000fe20000410000 */
[----:B--2---:R-:W-:-:S02]  /*3cb0*/  @P1 FMUL.FTZ R161, R138, R161 ;  /* 0x000000a18aa11220 */ /* 0x004fc40000410000 */
[----:B------:R-:W-:Y:S02]  /*3cc0*/  @P1 SEL R132, R156, RZ, P2 ;  /* 0x000000ff9c841207 */ /* 0x000fe40001000000 */
[----:B------:R-:W-:Y:S01]  /*3cd0*/  @P1 SEL R133, R158, RZ, P3 ;  /* 0x000000ff9e851207 */ /* 0x000fe20001800000 */
        /* <DEDUP_REMOVED lines=8> */
.L_x_16774:
[----:B------:R-:W-:Y:S02]  /*3d60*/  PLOP3.LUT P5, PT, PT, PT, UP2, 0x80, 0x8 ;  /* 0x000000000008781c */ /* 0x000fe40003faf028 */
[----:B0----5:R-:W-:Y:S02]  /*3d70*/  MOV R158, R44 ;  /* 0x0000002c009e7202 */ /* 0x021fe40000000f00 */
[----:B------:R-:W-:Y:S02]  /*3d80*/  MOV R162, R45 ;  /* 0x0000002d00a27202 */ /* 0x000fe40000000f00 */
[----:B------:R-:W-:Y:S02]  /*3d90*/  MOV R250, R46 ;  /* 0x0000002e00fa7202 */ /* 0x000fe40000000f00 */
[C---:B------:R-:W-:Y:S02]  /*3da0*/  @P1 LOP3.LUT P2, RZ, R249.reuse, 0xff, RZ, 0xc0, !PT ;  /* 0x000000fff9ff1812 */ /* 0x040fe4000784c0ff */
[----:B------:R-:W-:-:S02]  /*3db0*/  @P1 LOP3.LUT P3, RZ, R249, 0xff00, RZ, 0xc0, !PT ;  /* 0x0000ff00f9ff1812 */ /* 0x000fc4000786c0ff */
[----:B------:R-:W-:Y:S01]  /*3dc0*/  @P1 LOP3.LUT P4, RZ, R249, 0xff0000, RZ, 0xc0, !PT ;  /* 0x00ff0000f9ff1812 */ /* 0x000fe2000788c0ff */
[--C-:B------:R-:W-:Y:S01]  /*3dd0*/  @P5 FFMA.FTZ R157, R146, UR9, R247.reuse ;  /* 0x00000009929d5c23 */ /* 0x100fe200080100f7 */
[----:B------:R-:W-:-:S03]  /*3de0*/  @P5 FFMA.FTZ R160, R141, UR9, R247 ;  /* 0x000000098da05c23 */ /* 0x000fc600080100f7 */
[----:B------:R-:W-:Y:S01]  /*3df0*/  @P5 FADD.FTZ R157, R152, -R157 ;  /* 0x8000009d989d5221 */ /* 0x000fe20000010000 */
[----:B------:R-:W-:-:S03]  /*3e00*/  @P5 FADD.FTZ R160, R11, -R160 ;  /* 0x800000a00ba05221 */ /* 0x000fc60000010000 */
[----:B------:R-:W-:Y:S01]  /*3e10*/  @P5 FFMA.FTZ R158, R157, UR28, R44 ;  /* 0x0000001c9d9e5c23 */ /* 0x000fe2000801002c */
[----:B------:R-:W-:Y:S01]  /*3e20*/  @P5 FFMA.FTZ R162, R160, UR28, R45 ;  /* 0x0000001ca0a25c23 */ /* 0x000fe2000801002d */
[----:B------:R-:W0:Y:S01]  /*3e30*/  @P1 LDC.64 R156, c[0x0][0x408] ;  /* 0x00010200ff9c1b82 */ /* 0x000e220000000a00 */
[----:B------:R-:W-:-:S04]  /*3e40*/  @P5 FFMA.FTZ R160, R150, UR9, R247 ;  /* 0x0000000996a05c23 */ /* 0x000fc800080100f7 */
[----:B------:R-:W-:-:S03]  /*3e50*/  @P5 FADD.FTZ R159, R217, -R160 ;  /* 0x800000a0d99f5221 */ /* 0x000fc60000010000 */
[----:B------:R-:W1:Y:S01]  /*3e60*/  @P1 LDC.64 R160, c[0x0][0x408] ;  /* 0x00010200ffa01b82 */ /* 0x000e620000000a00 */
[----:B------:R-:W-:Y:S01]  /*3e70*/  @P5 FFMA.FTZ R250, R159, UR28, R46 ;  /* 0x0000001c9ffa5c23 */ /* 0x000fe2000801002e */
[----:B0-----:R-:W-:-:S06]  /*3e80*/  @P1 FMUL.FTZ R157, R158, R157 ;  /* 0x0000009d9e9d1220 */ /* 0x001fcc0000410000 */
[----:B------:R-:W0:Y:S01]  /*3e90*/  @P1 LDC.64 R158, c[0x0][0x408] ;  /* 0x00010200ff9e1b82 */ /* 0x000e220000000a00 */
[----:B------:R-:W-:Y:S01]  /*3ea0*/  @P1 FMUL.FTZ R156, R157, R156 ;  /* 0x0000009c9d9c1220 */ /* 0x000fe20000410000 */
[----:B-1----:R-:W-:-:S04]  /*3eb0*/  @P1 FMUL.FTZ R161, R250, R161 ;  /* 0x000000a1faa11220 */ /* 0x002fc80000410000 */
[----:B------:R-:W-:Y:S01]  /*3ec0*/  @P1 SEL R132, R156, RZ, P2 ;  /* 0x000000ff9c841207 */ /* 0x000fe20001000000 */
        /* <DEDUP_REMOVED lines=15> */
.L_x_16773:
        /* <DEDUP_REMOVED lines=28> */
.L_x_16777:
        /* <DEDUP_REMOVED lines=10> */
.L_x_16778:
        /* <DEDUP_REMOVED lines=10> */
.L_x_16779:
[----:B------:R-:W-:Y:S05]  /*42c0*/  @!P1 BRA `(.L_x_16775) ;  /* 0x0000000000b49947 */ /* 0x000fea0003800000 */
[----:B------:R-:W-:Y:S01]  /*42d0*/  FMUL.FTZ R135, R139, UR25 ;  /* 0x000000198b877c20 */ /* 0x000fe20008410000 */
[----:B-----5:R-:W-:-:S03]  /*42e0*/  ISETP.GE.U32.AND P2, PT, R249, 0x1000000, PT ;  /* 0x01000000f900780c */ /* 0x020fc60003f46070 */
[----:B------:R-:W-:-:S05]  /*42f0*/  FMUL.FTZ R135, R135, UR24 ;  /* 0x0000001887877c20 */ /* 0x000fca0008410000 */
[----:B------:R-:W-:Y:S01]  /*4300*/  SEL R135, R135, RZ, P2 ;  /* 0x000000ff87877207 */ /* 0x000fe20001000000 */
[----:B------:R-:W-:Y:S06]  /*4310*/  BRA `(.L_x_16775) ;  /* 0x0000000000a07947 */ /* 0x000fec0003800000 */
.L_x_16776:
        /* <DEDUP_REMOVED lines=10> */
.L_x_16780:
        /* <DEDUP_REMOVED lines=10> */
.L_x_16781:
        /* <DEDUP_REMOVED lines=10> */
.L_x_16782:
[----:B------:R-:W-:Y:S05]  /*4500*/  @!P1 BRA `(.L_x_16775) ;  /* 0x0000000000249947 */ /* 0x000fea0003800000 */
[----:B0-----:R-:W-:Y:S01]  /*4510*/  FFMA.FTZ R156, R145, UR9, R247 ;  /* 0x00000009919c7c23 */ /* 0x001fe200080100f7 */
[----:B------:R-:W-:-:S03]  /*4520*/  ISETP.LT.AND P2, PT, RZ, UR29, PT ;  /* 0x0000001dff007c0c */ /* 0x000fc6000bf41270 */
[----:B------:R-:W-:-:S04]  /*4530*/  FADD.FTZ R156, R143, -R156 ;  /* 0x8000009c8f9c7221 */ /* 0x000fc80000010000 */
[----:B------:R-:W-:-:S05]  /*4540*/  FMUL.FTZ R135, R156, UR28 ;  /* 0x0000001c9c877c20 */ /* 0x000fca0008410000 */
[----:B------:R-:W-:Y:S02]  /*4550*/  FSEL R135, R135, RZ, P2 ;  /* 0x000000ff87877208 */ /* 0x000fe40001000000 */
[----:B-----5:R-:W-:-:S03]  /*4560*/  ISETP.GE.U32.AND P2, PT, R249, 0x1000000, PT ;  /* 0x01000000f900780c */ /* 0x020fc60003f46070 */
[----:B------:R-:W-:-:S04]  /*4570*/  FMUL.FTZ R135, R135, UR25 ;  /* 0x0000001987877c20 */ /* 0x000fc80008410000 */
[----:B------:R-:W-:-:S05]  /*4580*/  FMUL.FTZ R135, R135, UR24 ;  /* 0x0000001887877c20 */ /* 0x000fca0008410000 */
[----:B------:R-:W-:-:S07]  /*4590*/  SEL R135, R135, RZ, P2 ;  /* 0x000000ff87877207 */ /* 0x000fce0001000000 */
.L_x_16775:
        /* <DEDUP_REMOVED lines=48> */
.L_x_16784:
[----:B------:R-:W-:Y:S01]  /*48a0*/  PLOP3.LUT P5, PT, PT, PT, UP2, 0x80, 0x8 ;  /* 0x000000000008781c */ /* 0x000fe20003faf028 */
[----:B0-----:R-:W0:Y:S01]  /*48b0*/  @P1 LDC.64 R158, c[0x0][0x408] ;  /* 0x00010200ff9e1b82 */ /* 0x001e220000000a00 */
[----:B-----5:R-:W-:Y:S02]  /*48c0*/  MOV R250, R41 ;  /* 0x0000002900fa7202 */ /* 0x020fe40000000f00 */
[----:B------:R-:W-:Y:S02]  /*48d0*/  MOV R162, R40 ;  /* 0x0000002800a27202 */ /* 0x000fe40000000f00 */
[----:B------:R-:W-:Y:S02]  /*48e0*/  MOV R252, R42 ;  /* 0x0000002a00fc7202 */ /* 0x000fe40000000f00 */
[C---:B------:R-:W-:Y:S01]  /*48f0*/  @P1 LOP3.LUT P2, RZ, R245.reuse, 0xff, RZ, 0xc0, !PT ;  /* 0x000000fff5ff1812 */ /* 0x040fe2000784c0ff */
[----:B------:R-:W1:Y:S01]  /*4900*/  @P1 LDC.64 R160, c[0x0][0x408] ;  /* 0x00010200ffa01b82 */ /* 0x000e620000000a00 */
        /* <DEDUP_REMOVED lines=8> */
[----:B------:R-:W-:Y:S02]  /*4990*/  @P5 FFMA.FTZ R162, R157, UR28, R40 ;  /* 0x0000001c9da25c23 */ /* 0x000fe40008010028 */
[----:B0-----:R-:W-:Y:S01]  /*49a0*/  @P1 FMUL.FTZ R159, R250, R159 ;  /* 0x0000009ffa9f1220 */ /* 0x001fe20000410000 */
[----:B------:R-:W-:-:S03]  /*49b0*/  @P5 FADD.FTZ R157, R241, -R156 ;  /* 0x8000009cf19d5221 */ /* 0x000fc60000010000 */
[----:B------:R-:W-:Y:S01]  /*49c0*/  @P1 FMUL.FTZ R158, R159, R158 ;  /* 0x0000009e9f9e1220 */ /* 0x000fe20000410000 */
[----:B------:R-:W-:Y:S02]  /*49d0*/  @P5 FFMA.FTZ R252, R157, UR28, R42 ;  /* 0x0000001c9dfc5c23 */ /* 0x000fe4000801002a */
[----:B------:R-:W0:Y:S02]  /*49e0*/  @P1 LDC.64 R156, c[0x0][0x408] ;  /* 0x00010200ff9c1b82 */ /* 0x000e240000000a00 */
[----:B-1----:R-:W-:Y:S01]  /*49f0*/  @P1 FMUL.FTZ R161, R252, R161 ;  /* 0x000000a1fca11220 */ /* 0x002fe20000410000 */
[----:B------:R-:W-:-:S03]  /*4a00*/  @P1 SEL R133, R158, RZ, P3 ;  /* 0x000000ff9e851207 */ /* 0x000fc60001800000 */
        /* <DEDUP_REMOVED lines=15> */
.L_x_16783:
        /* <DEDUP_REMOVED lines=28> */
.L_x_16787:
        /* <DEDUP_REMOVED lines=10> */
.L_x_16788:
        /* <DEDUP_REMOVED lines=10> */
.L_x_16789:
[----:B------:R-:W-:Y:S05]  /*4e00*/  @!P1 BRA `(.L_x_16785) ;  /* 0x0000000000b49947 */ /* 0x000fea0003800000 */
[----:B------:R-:W-:Y:S01]  /*4e10*/  FMUL.FTZ R135, R139, UR25 ;  /* 0x000000198b877c20 */ /* 0x000fe20008410000 */
[----:B-----5:R-:W-:-:S03]  /*4e20*/  ISETP.GE.U32.AND P2, PT, R245, 0x1000000, PT ;  /* 0x01000000f500780c */ /* 0x020fc60003f46070 */
[----:B------:R-:W-:-:S05]  /*4e30*/  FMUL.FTZ R135, R135, UR24 ;  /* 0x0000001887877c20 */ /* 0x000fca0008410000 */
[----:B------:R-:W-:Y:S01]  /*4e40*/  SEL R135, R135, RZ, P2 ;  /* 0x000000ff87877207 */ /* 0x000fe20001000000 */
[----:B------:R-:W-:Y:S06]  /*4e50*/  BRA `(.L_x_16785) ;  /* 0x0000000000a07947 */ /* 0x000fec0003800000 */
.L_x_16786:
        /* <DEDUP_REMOVED lines=10> */
.L_x_16790:
        /* <DEDUP_REMOVED lines=10> */
.L_x_16791:
        /* <DEDUP_REMOVED lines=10> */
.L_x_16792:
        /* <DEDUP_REMOVED lines=10> */
.L_x_16785:
        /* <DEDUP_REMOVED lines=18> */
[--C-:B------:R-:W-:Y:S01]  /*5200*/  @P2 FFMA.FTZ R139, R166, UR9, R247.reuse ;  /* 0x00000009a68b2c23 */ /* 0x100fe200080100f7 */
[----:B------:R-:W-:Y:S01]  /*5210*/  @P2 FFMA.FTZ R162, R169, UR9, R247 ;  /* 0x00000009a9a22c23 */ /* 0x000fe200080100f7 */
[----:B------:R-:W2:Y:S01]  /*5220*/  @P1 LDC.64 R160, c[0x0][0x408] ;  /* 0x00010200ffa01b82 */ /* 0x000ea20000000a00 */
[----:B------:R-:W-:Y:S01]  /*5230*/  @P2 FADD.FTZ R137, R168, -R137 ;  /* 0x80000089a8892221 */ /* 0x000fe20000010000 */
[----:B------:R-:W-:Y:S01]  /*5240*/  @P2 FADD.FTZ R138, R155, -R138 ;  /* 0x8000008a9b8a2221 */ /* 0x000fe20000010000 */
[----:B------:R-:W-:Y:S01]  /*5250*/  @P2 FADD.FTZ R139, R172, -R139 ;  /* 0x8000008bac8b2221 */ /* 0x000fe20000010000 */
[----:B------:R-:W-:Y:S01]  /*5260*/  @P2 FADD.FTZ R162, R167, -R162 ;  /* 0x800000a2a7a22221 */ /* 0x000fe20000010000 */
[----:B------:R-:W-:Y:S01]  /*5270*/  @P2 FFMA.FTZ R136, R137, UR28, R36 ;  /* 0x0000001c89882c23 */ /* 0x000fe20008010024 */
[----:B------:R-:W-:Y:S01]  /*5280*/  MOV R137, R37 ;  /* 0x0000002500897202 */ /* 0x000fe20000000f00 */
[----:B------:R-:W-:Y:S01]  /*5290*/  @P2 FFMA.FTZ R137, R138, UR28, R37 ;  /* 0x0000001c8a892c23 */ /* 0x000fe20008010025 */
[----:B------:R-:W-:Y:S01]  /*52a0*/  MOV R138, R38 ;  /* 0x00000026008a7202 */ /* 0x000fe20000000f00 */
[----:B------:R-:W-:Y:S01]  /*52b0*/  @P2 FFMA.FTZ R138, R139, UR28, R38 ;  /* 0x0000001c8b8a2c23 */ /* 0x000fe20008010026 */
[----:B0-----:R-:W-:Y:S01]  /*52c0*/  @P1 FMUL.FTZ R157, R136, R157 ;  /* 0x0000009d889d1220 */ /* 0x001fe20000410000 */
[----:B------:R-:W-:Y:S01]  /*52d0*/  MOV R139, R39 ;  /* 0x00000027008b7202 */ /* 0x000fe20000000f00 */
[----:B------:R-:W-:Y:S01]  /*52e0*/  @P2 FFMA.FTZ R139, R162, UR28, R39 ;  /* 0x0000001ca28b2c23 */ /* 0x000fe20008010027 */
[----:B------:R-:W-:Y:S01]  /*52f0*/  @P1 LOP3.LUT P2, RZ, R243, 0xff, RZ, 0xc0, !PT ;  /* 0x000000fff3ff1812 */ /* 0x000fe2000784c0ff */
[----:B------:R-:W-:Y:S01]  /*5300*/  @P1 FMUL.FTZ R156, R157, R156 ;  /* 0x0000009c9d9c1220 */ /* 0x000fe20000410000 */
[----:B-1----:R-:W-:-:S04]  /*5310*/  @P1 FMUL.FTZ R159, R137, R159 ;  /* 0x0000009f899f1220 */ /* 0x002fc80000410000 */
[----:B------:R-:W-:Y:S01]  /*5320*/  @P1 SEL R132, R156, RZ, P2 ;  /* 0x000000ff9c841207 */ /* 0x000fe20001000000 */
[----:B------:R-:W-:Y:S01]  /*5330*/  @P1 FMUL.FTZ R158, R159, R158 ;  /* 0x0000009e9f9e1220 */ /* 0x000fe20000410000 */
[----:B--2---:R-:W-:-:S04]  /*5340*/  @P1 FMUL.FTZ R161, R138, R161 ;  /* 0x000000a18aa11220 */ /* 0x004fc80000410000 */
        /* <DEDUP_REMOVED lines=9> */
.L_x_16794:
[----:B------:R-:W-:Y:S01]  /*53e0*/  PLOP3.LUT P5, PT, PT, PT, UP2, 0x80, 0x8 ;  /* 0x000000000008781c */ /* 0x000fe20003faf028 */
[----:B0-----:R-:W0:Y:S01]  /*53f0*/  @P1 LDC.64 R158, c[0x0][0x408] ;  /* 0x00010200ff9e1b82 */ /* 0x001e220000000a00 */
[----:B-----5:R-:W-:Y:S02]  /*5400*/  MOV R162, R36 ;  /* 0x0000002400a27202 */ /* 0x020fe40000000f00 */
[----:B------:R-:W-:Y:S02]  /*5410*/  MOV R250, R37 ;  /* 0x0000002500fa7202 */ /* 0x000fe40000000f00 */
[C---:B------:R-:W-:Y:S02]  /*5420*/  @P1 LOP3.LUT P2, RZ, R243.reuse, 0xff, RZ, 0xc0, !PT ;  /* 0x000000fff3ff1812 */ /* 0x040fe4000784c0ff */
[C---:B------:R-:W-:Y:S01]  /*5430*/  @P1 LOP3.LUT P3, RZ, R243.reuse, 0xff00, RZ, 0xc0, !PT ;  /* 0x0000ff00f3ff1812 */ /* 0x040fe2000786c0ff */
[----:B------:R-:W1:Y:S01]  /*5440*/  @P1 LDC.64 R160, c[0x0][0x408] ;  /* 0x00010200ffa01b82 */ /* 0x000e620000000a00 */
[----:B------:R-:W-:-:S03]  /*5450*/  @P1 LOP3.LUT P4, RZ, R243, 0xff0000, RZ, 0xc0, !PT ;  /* 0x00ff0000f3ff1812 */ /* 0x000fc6000788c0ff */
        /* <DEDUP_REMOVED lines=8> */
[----:B------:R-:W2:Y:S01]  /*54e0*/  @P1 LDC.64 R156, c[0x0][0x408] ;  /* 0x00010200ff9c1b82 */ /* 0x000ea20000000a00 */
[----:B------:R-:W-:Y:S01]  /*54f0*/  MOV R252, R38 ;  /* 0x0000002600fc7202 */ /* 0x000fe20000000f00 */
[----:B------:R-:W-:Y:S01]  /*5500*/  @P5 FFMA.FTZ R252, R163, UR28, R38 ;  /* 0x0000001ca3fc5c23 */ /* 0x000fe20008010026 */
[----:B0-----:R-:W-:-:S04]  /*5510*/  @P1 FMUL.FTZ R159, R250, R159 ;  /* 0x0000009ffa9f1220 */ /* 0x001fc80000410000 */
[----:B------:R-:W-:Y:S01]  /*5520*/  @P1 FMUL.FTZ R158, R159, R158 ;  /* 0x0000009e9f9e1220 */ /* 0x000fe20000410000 */
[----:B-1----:R-:W-:-:S04]  /*5530*/  @P1 FMUL.FTZ R161, R252, R161 ;  /* 0x000000a1fca11220 */ /* 0x002fc80000410000 */
[----:B------:R-:W-:Y:S01]  /*5540*/  @P1 SEL R133, R158, RZ, P3 ;  /* 0x000000ff9e851207 */ /* 0x000fe20001800000 */
[----:B------:R-:W-:-:S05]  /*5550*/  @P1 FMUL.FTZ R160, R161, R160 ;  /* 0x000000a0a1a01220 */ /* 0x000fca0000410000 */
[----:B------:R-:W-:Y:S01]  /*5560*/  @P1 SEL R134, R160, RZ, P4 ;  /* 0x000000ffa0861207 */ /* 0x000fe20002000000 */
[----:B--2---:R-:W-:-:S04]  /*5570*/  @P1 FMUL.FTZ R157, R162, R157 ;  /* 0x0000009da29d1220 */ /* 0x004fc80000410000 */
        /* <DEDUP_REMOVED lines=12> */
.L_x_16793:
        /* <DEDUP_REMOVED lines=28> */
.L_x_16797:
        /* <DEDUP_REMOVED lines=10> */
.L_x_16798:
        /* <DEDUP_REMOVED lines=10> */
.L_x_16799:
[----:B------:R-:W-:Y:S05]  /*5940*/  @!P1 BRA `(.L_x_16795) ;  /* 0x0000000000b49947 */ /* 0x000fea0003800000 */
[----:B------:R-:W-:Y:S01]  /*5950*/  FMUL.FTZ R135, R139, UR25 ;  /* 0x000000198b877c20 */ /* 0x000fe20008410000 */
[----:B-----5:R-:W-:-:S03]  /*5960*/  ISETP.GE.U32.AND P2, PT, R243, 0x1000000, PT ;  /* 0x01000000f300780c */ /* 0x020fc60003f46070 */
[----:B------:R-:W-:-:S05]  /*5970*/  FMUL.FTZ R135, R135, UR24 ;  /* 0x0000001887877c20 */ /* 0x000fca0008410000 */
[----:B------:R-:W-:Y:S01]  /*5980*/  SEL R135, R135, RZ, P2 ;  /* 0x000000ff87877207 */ /* 0x000fe20001000000 */
[----:B------:R-:W-:Y:S06]  /*5990*/  BRA `(.L_x_16795) ;  /* 0x0000000000a07947 */ /* 0x000fec0003800000 */
.L_x_16796:
        /* <DEDUP_REMOVED lines=10> */
.L_x_16800:
        /* <DEDUP_REMOVED lines=10> */
.L_x_16801:
        /* <DEDUP_REMOVED lines=10> */
.L_x_16802:
        /* <DEDUP_REMOVED lines=10> */
.L_x_16795:
        /* <DEDUP_REMOVED lines=48> */
.L_x_16804:
        /* <DEDUP_REMOVED lines=38> */
.L_x_16803:
        /* <DEDUP_REMOVED lines=28> */
.L_x_16807:
        /* <DEDUP_REMOVED lines=10> */
.L_x_16808:
        /* <DEDUP_REMOVED lines=10> */
.L_x_16809:
[----:B------:R-:W-:Y:S05]  /*6480*/  @!P1 BRA `(.L_x_16805) ;  /* 0x0000000000b49947 */ /* 0x000fea0003800000 */
[----:B------:R-:W-:Y:S01]  /*6490*/  FMUL.FTZ R135, R139, UR25 ;  /* 0x000000198b877c20 */ /* 0x000fe20008410000 */
[----:B-----5:R-:W-:-:S03]  /*64a0*/  ISETP.GE.U32.AND P2, PT, R242, 0x1000000, PT ;  /* 0x01000000f200780c */ /* 0x020fc60003f46070 */
[----:B------:R-:W-:-:S05]  /*64b0*/  FMUL.FTZ R135, R135, UR24 ;  /* 0x0000001887877c20 */ /* 0x000fca0008410000 */
[----:B------:R-:W-:Y:S01]  /*64c0*/  SEL R135, R135, RZ, P2 ;  /* 0x000000ff87877207 */ /* 0x000fe20001000000 */
[----:B------:R-:W-:Y:S06]  /*64d0*/  BRA `(.L_x_16805) ;  /* 0x0000000000a07947 */ /* 0x000fec0003800000 */
.L_x_16806:
        /* <DEDUP_REMOVED lines=10> */
.L_x_16810:
        /* <DEDUP_REMOVED lines=10> */
.L_x_16811:
        /* <DEDUP_REMOVED lines=10> */
.L_x_16812:
        /* <DEDUP_REMOVED lines=10> */
.L_x_16805:
        /* <DEDUP_REMOVED lines=48> */
.L_x_16814:
        /* <DEDUP_REMOVED lines=38> */
.L_x_16813:
        /* <DEDUP_REMOVED lines=28> */
.L_x_16817:
        /* <DEDUP_REMOVED lines=10> */
.L_x_16818:
        /* <DEDUP_REMOVED lines=10> */
.L_x_16819:
[----:B------:R-:W-:Y:S05]  /*6fc0*/  @!P1 BRA `(.L_x_16815) ;  /* 0x0000000000b49947 */ /* 0x000fea0003800000 */
[----:B-----5:R-:W-:Y:S01]  /*6fd0*/  ISETP.GE.U32.AND P2, PT, R2, 0x1000000, PT ;  /* 0x010000000200780c */ /* 0x020fe20003f46070 */
[----:B------:R-:W-:-:S04]  /*6fe0*/  FMUL.FTZ R2, R139, UR25 ;  /* 0x000000198b027c20 */ /* 0x000fc80008410000 */
[----:B------:R-:W-:-:S05]  /*6ff0*/  FMUL.FTZ R2, R2, UR24 ;  /* 0x0000001802027c20 */ /* 0x000fca0008410000 */
[----:B------:R-:W-:Y:S01]  /*7000*/  SEL R135, R2, RZ, P2 ;  /* 0x000000ff02877207 */ /* 0x000fe20001000000 */
[----:B------:R-:W-:Y:S06]  /*7010*/  BRA `(.L_x_16815) ;  /* 0x0000000000a07947 */ /* 0x000fec0003800000 */
.L_x_16816:
        /* <DEDUP_REMOVED lines=10> */
.L_x_16820:
        /* <DEDUP_REMOVED lines=10> */
.L_x_16821:
        /* <DEDUP_REMOVED lines=10> */
.L_x_16822:
        /* <DEDUP_REMOVED lines=10> */
.L_x_16815:
        /* <DEDUP_REMOVED lines=13> */
[----:B------:R-:W-:Y:S02]  /*7370*/  MOV R138, R26 ;  /* 0x0000001a008a7202 */ /* 0x000fe40000000f00 */
[C---:B------:R-:W-:Y:S02]  /*7380*/  @P1 LOP3.LUT P3, RZ, R3.reuse, 0xff00, RZ, 0xc0, !PT ;  /* 0x0000ff0003ff1812 */ /* 0x040fe4000786c0ff */
[----:B------:R-:W-:Y:S01]  /*7390*/  @P1 LOP3.LUT P4, RZ, R3, 0xff0000, RZ, 0xc0, !PT ;  /* 0x00ff000003ff1812 */ /* 0x000fe2000788c0ff */
[----:B------:R-:W1:Y:S04]  /*73a0*/  @P1 LDC.64 R158, c[0x0][0x408] ;  /* 0x00010200ff9e1b82 */ /* 0x000e680000000a00 */
[--C-:B------:R-:W-:Y:S01]  /*73b0*/  @P2 FFMA.FTZ R137, R188, UR9, R247.reuse ;  /* 0x00000009bc892c23 */ /* 0x100fe200080100f7 */
[--C-:B------:R-:W-:Y:S01]  /*73c0*/  @P2 FFMA.FTZ R2, R189, UR9, R247.reuse ;  /* 0x00000009bd022c23 */ /* 0x100fe200080100f7 */
[----:B------:R-:W-:-:S02]  /*73d0*/  @P2 FFMA.FTZ R139, R190, UR9, R247 ;  /* 0x00000009be8b2c23 */ /* 0x000fc400080100f7 */
[----:B------:R-:W2:Y:S01]  /*73e0*/  @P1 LDC.64 R160, c[0x0][0x408] ;  /* 0x00010200ffa01b82 */ /* 0x000ea20000000a00 */
[----:B------:R-:W-:Y:S01]  /*73f0*/  @P2 FADD.FTZ R137, R192, -R137 ;  /* 0x80000089c0892221 */ /* 0x000fe20000010000 */
[----:B------:R-:W-:Y:S01]  /*7400*/  @P2 FADD.FTZ R2, R187, -R2 ;  /* 0x80000002bb022221 */ /* 0x000fe20000010000 */
[----:B------:R-:W-:Y:S02]  /*7410*/  @P2 FADD.FTZ R139, R194, -R139 ;  /* 0x8000008bc28b2221 */ /* 0x000fe40000010000 */
[----:B------:R-:W-:Y:S01]  /*7420*/  @P2 FFMA.FTZ R136, R137, UR28, R24 ;  /* 0x0000001c89882c23 */ /* 0x000fe20008010018 */
[----:B------:R-:W-:Y:S01]  /*7430*/  MOV R137, R25 ;  /* 0x0000001900897202 */ /* 0x000fe20000000f00 */
[----:B------:R-:W-:Y:S01]  /*7440*/  @P2 FFMA.FTZ R137, R2, UR28, R25 ;  /* 0x0000001c02892c23 */ /* 0x000fe20008010019 */
[----:B------:R-:W-:Y:S01]  /*7450*/  @P2 FFMA.FTZ R138, R139, UR28, R26 ;  /* 0x0000001c8b8a2c23 */ /* 0x000fe2000801001a */
[----:B------:R-:W-:Y:S01]  /*7460*/  @P2 FFMA.FTZ R2, R193, UR9, R247 ;  /* 0x00000009c1022c23 */ /* 0x000fe200080100f7 */
[----:B0-----:R-:W-:Y:S01]  /*7470*/  @P1 FMUL.FTZ R157, R136, R157 ;  /* 0x0000009d889d1220 */ /* 0x001fe20000410000 */
[----:B------:R-:W-:-:S02]  /*7480*/  MOV R139, R27 ;  /* 0x0000001b008b7202 */ /* 0x000fc40000000f00 */
[----:B------:R-:W-:Y:S01]  /*7490*/  @P2 FADD.FTZ R2, R191, -R2 ;  /* 0x80000002bf022221 */ /* 0x000fe20000010000 */
[----:B------:R-:W-:Y:S01]  /*74a0*/  @P1 FMUL.FTZ R156, R157, R156 ;  /* 0x0000009c9d9c1220 */ /* 0x000fe20000410000 */
[----:B-1----:R-:W-:Y:S02]  /*74b0*/  @P1 FMUL.FTZ R159, R137, R159 ;  /* 0x0000009f899f1220 */ /* 0x002fe40000410000 */
[----:B------:R-:W-:Y:S01]  /*74c0*/  @P2 FFMA.FTZ R139, R2, UR28, R27 ;  /* 0x0000001c028b2c23 */ /* 0x000fe2000801001b */
[----:B------:R-:W-:Y:S01]  /*74d0*/  @P1 LOP3.LUT P2, RZ, R3, 0xff, RZ, 0xc0, !PT ;  /* 0x000000ff03ff1812 */ /* 0x000fe2000784c0ff */
[----:B------:R-:W-:-:S03]  /*74e0*/  @P1 FMUL.FTZ R158, R159, R158 ;  /* 0x0000009e9f9e1220 */ /* 0x000fc60000410000 */
[----:B------:R-:W-:Y:S01]  /*74f0*/  @P1 SEL R132, R156, RZ, P2 ;  /* 0x000000ff9c841207 */ /* 0x000fe20001000000 */
[----:B--2---:R-:W-:Y:S01]  /*7500*/  @P1 FMUL.FTZ R161, R138, R161 ;  /* 0x000000a18aa11220 */ /* 0x004fe20000410000 */
[----:B------:R-:W-:-:S03]  /*7510*/  @P1 SEL R133, R158, RZ, P3 ;  /* 0x000000ff9e851207 */ /* 0x000fc60001800000 */
        /* <DEDUP_REMOVED lines=8> */
.L_x_16824:
        /* <DEDUP_REMOVED lines=30> */
[----:B------:R-:W-:-:S03]  /*7780*/  ISETP.GE.U32.AND P2, PT, R3, 0x1000000, PT ;  /* 0x010000000300780c */ /* 0x000fc60003f46070 */
[----:B------:R-:W-:Y:S01]  /*7790*/  @P5 FADD.FTZ R156, R191, -R2 ;  /* 0x80000002bf9c5221 */ /* 0x000fe20000010000 */
[----:B------:R-:W-:-:S03]  /*77a0*/  MOV R2, R27 ;  /* 0x0000001b00027202 */ /* 0x000fc60000000f00 */
[----:B------:R-:W-:-:S04]  /*77b0*/  @P5 FFMA.FTZ R2, R156, UR28, R27 ;  /* 0x0000001c9c025c23 */ /* 0x000fc8000801001b */
[----:B------:R-:W-:-:S04]  /*77c0*/  FMUL.FTZ R2, R2, UR25 ;  /* 0x0000001902027c20 */ /* 0x000fc80008410000 */
[----:B------:R-:W-:-:S05]  /*77d0*/  FMUL.FTZ R2, R2, UR24 ;  /* 0x0000001802027c20 */ /* 0x000fca0008410000 */
[----:B------:R-:W-:Y:S01]  /*77e0*/  SEL R135, R2, RZ, P2 ;  /* 0x000000ff02877207 */ /* 0x000fe20001000000 */
[----:B------:R-:W-:Y:S06]  /*77f0*/  BRA `(.L_x_16825) ;  /* 0x0000000400787947 */ /* 0x000fec0003800000 */
.L_x_16823:
[----:B------:R-:W-:Y:S05]  /*7800*/  @!P0 BRA `(.L_x_16826) ;  /* 0x0000000000d48947 */ /* 0x000fea0003800000 */
[--C-:B0-----:R-:W-:Y:S01]  /*7810*/  FFMA.FTZ R137, R190, UR9, R247.reuse ;  /* 0x00000009be897c23 */ /* 0x101fe200080100f7 */
[--C-:B------:R-:W-:Y:S01]  /*7820*/  FFMA.FTZ R139, R188, UR9, R247.reuse ;  /* 0x00000009bc8b7c23 */ /* 0x100fe200080100f7 */
[--C-:B-----5:R-:W-:Y:S01]  /*7830*/  FFMA.FTZ R2, R189, UR9, R247.reuse ;  /* 0x00000009bd027c23 */ /* 0x120fe200080100f7 */
        /* <DEDUP_REMOVED lines=24> */
.L_x_16827:
        /* <DEDUP_REMOVED lines=10> */
.L_x_16828:
        /* <DEDUP_REMOVED lines=10> */
.L_x_16829:
[----:B------:R-:W-:Y:S05]  /*7b00*/  @!P1 BRA `(.L_x_16825) ;  /* 0x0000000000b49947 */ /* 0x000fea0003800000 */
[----:B------:R-:W-:Y:S01]  /*7b10*/  FMUL.FTZ R2, R139, UR25 ;  /* 0x000000198b027c20 */ /* 0x000fe20008410000 */
[----:B------:R-:W-:-:S03]  /*7b20*/  ISETP.GE.U32.AND P2, PT, R3, 0x1000000, PT ;  /* 0x010000000300780c */ /* 0x000fc60003f46070 */
[----:B------:R-:W-:-:S05]  /*7b30*/  FMUL.FTZ R2, R2, UR24 ;  /* 0x0000001802027c20 */ /* 0x000fca0008410000 */
[----:B------:R-:W-:Y:S01]  /*7b40*/  SEL R135, R2, RZ, P2 ;  /* 0x000000ff02877207 */ /* 0x000fe20001000000 */
[----:B------:R-:W-:Y:S06]  /*7b50*/  BRA `(.L_x_16825) ;  /* 0x0000000000a07947 */ /* 0x000fec0003800000 */
.L_x_16826:
        /* <DEDUP_REMOVED lines=10> */
.L_x_16830:
[----:B------:R-:W-:Y:S05]  /*7c00*/  @!P1 BRA `(.L_x_16831) ;  /* 0x0000000000249947 */ /* 0x000fea0003800000 */
[----:B-----5:R-:W-:Y:S01]  /*7c10*/  FFMA.FTZ R2, R189, UR9, R247 ;  /* 0x00000009bd027c23 */ /* 0x020fe200080100f7 */
[----:B------:R-:W-:-:S03]  /*7c20*/  ISETP.LT.AND P2, PT, RZ, UR29, PT ;  /* 0x0000001dff007c0c */ /* 0x000fc6000bf41270 */
[----:B------:R-:W-:-:S04]  /*7c30*/  FADD.FTZ R2, R187, -R2 ;  /* 0x80000002bb027221 */ /* 0x000fc80000010000 */
[----:B------:R-:W-:-:S05]  /*7c40*/  FMUL.FTZ R2, R2, UR28 ;  /* 0x0000001c02027c20 */ /* 0x000fca0008410000 */
[----:B------:R-:W-:Y:S02]  /*7c50*/  FSEL R2, R2, RZ, P2 ;  /* 0x000000ff02027208 */ /* 0x000fe40001000000 */
[----:B------:R-:W-:-:S03]  /*7c60*/  LOP3.LUT P2, RZ, R3, 0xff00, RZ, 0xc0, !PT ;  /* 0x0000ff0003ff7812 */ /* 0x000fc6000784c0ff */
[----:B------:R-:W-:-:S04]  /*7c70*/  FMUL.FTZ R2, R2, UR25 ;  /* 0x0000001902027c20 */ /* 0x000fc80008410000 */
[----:B------:R-:W-:-:S05]  /*7c80*/  FMUL.FTZ R2, R2, UR24 ;  /* 0x0000001802027c20 */ /* 0x000fca0008410000 */
[----:B0-----:R-:W-:-:S07]  /*7c90*/  SEL R133, R2, RZ, P2 ;  /* 0x000000ff02857207 */ /* 0x001fce0001000000 */
.L_x_16831:
        /* <DEDUP_REMOVED lines=10> */
.L_x_16832:
[----:B------:R-:W-:Y:S05]  /*7d40*/  @!P1 BRA `(.L_x_16825) ;  /* 0x0000000000249947 */ /* 0x000fea0003800000 */
[----:B-----5:R-:W-:Y:S01]  /*7d50*/  FFMA.FTZ R2, R193, UR9, R247 ;  /* 0x00000009c1027c23 */ /* 0x020fe200080100f7 */
[----:B------:R-:W-:-:S03]  /*7d60*/  ISETP.LT.AND P2, PT, RZ, UR29, PT ;  /* 0x0000001dff007c0c */ /* 0x000fc6000bf41270 */
[----:B------:R-:W-:-:S04]  /*7d70*/  FADD.FTZ R2, R191, -R2 ;  /* 0x80000002bf027221 */ /* 0x000fc80000010000 */
[----:B------:R-:W-:-:S05]  /*7d80*/  FMUL.FTZ R2, R2, UR28 ;  /* 0x0000001c02027c20 */ /* 0x000fca0008410000 */
[----:B------:R-:W-:Y:S02]  /*7d90*/  FSEL R2, R2, RZ, P2 ;  /* 0x000000ff02027208 */ /* 0x000fe40001000000 */
[----:B------:R-:W-:-:S03]  /*7da0*/  ISETP.GE.U32.AND P2, PT, R3, 0x1000000, PT ;  /* 0x010000000300780c */ /* 0x000fc60003f46070 */
[----:B------:R-:W-:-:S04]  /*7db0*/  FMUL.FTZ R2, R2, UR25 ;  /* 0x0000001902027c20 */ /* 0x000fc80008410000 */
[----:B------:R-:W-:-:S05]  /*7dc0*/  FMUL.FTZ R2, R2, UR24 ;  /* 0x0000001802027c20 */ /* 0x000fca0008410000 */
[----:B0-----:R-:W-:-:S07]  /*7dd0*/  SEL R135, R2, RZ, P2 ;  /* 0x000000ff02877207 */ /* 0x001fce0001000000 */
.L_x_16825:
[----:B0-----:R-:W0:Y:S01]  /*7de0*/  @P0 LDC.64 R156, c[0x0][0x478] ;  /* 0x00011e00ff9c0b82 */ /* 0x001e220000000a00 */
[----:B------:R-:W-:Y:S02]  /*7df0*/  @P0 IADD3 R159, PT, PT, R246, 0x300, RZ ;  /* 0x00000300f69f0810 */ /* 0x000fe40007ffe0ff */
[----:B------:R-:W-:-:S05]  /*7e00*/  @P1 IADD3 R161, PT, PT, R248, 0x300, RZ ;  /* 0x00000300f8a11810 */ /* 0x000fca0007ffe0ff */
[----:B-----5:R-:W1:Y:S01]  /*7e10*/  @P1 LDC.64 R2, c[0x0][0x468] ;  /* 0x00011a00ff021b82 */ /* 0x020e620000000a00 */
        /* <DEDUP_REMOVED lines=8> */
[----:B------:R-:W-:Y:S02]  /*7ea0*/  MOV R136, R20 ;  /* 0x0000001400887202 */ /* 0x000fe40000000f00 */
[----:B------:R-:W-:Y:S02]  /*7eb0*/  MOV R137, R21 ;  /* 0x0000001500897202 */ /* 0x000fe40000000f00 */
[----:B------:R-:W-:Y:S02]  /*7ec0*/  MOV R138, R22 ;  /* 0x00000016008a7202 */ /* 0x000fe40000000f00 */
[C---:B------:R-:W-:Y:S01]  /*7ed0*/  @P1 LOP3.LUT P3, RZ, R4.reuse, 0xff00, RZ, 0xc0, !PT ;  /* 0x0000ff0004ff1812 */ /* 0x040fe2000786c0ff */
[----:B------:R-:W1:Y:S01]  /*7ee0*/  @P1 LDC.64 R158, c[0x0][0x408] ;  /* 0x00010200ff9e1b82 */ /* 0x000e620000000a00 */
[----:B------:R-:W-:-:S03]  /*7ef0*/  @P1 LOP3.LUT P4, RZ, R4, 0xff0000, RZ, 0xc0, !PT ;  /* 0x00ff000004ff1812 */ /* 0x000fc6000788c0ff */
        /* <DEDUP_REMOVED lines=11> */
[----:B------:R-:W2:Y:S01]  /*7fb0*/  @P1 LDC.64 R2, c[0x0][0x408] ;  /* 0x00010200ff021b82 */ /* 0x000ea20000000a00 */
[----:B------:R-:W-:Y:S01]  /*7fc0*/  MOV R139, R23 ;  /* 0x00000017008b7202 */ /* 0x000fe20000000f00 */
[----:B0-----:R-:W-:Y:S01]  /*7fd0*/  @P1 FMUL.FTZ R157, R137, R157 ;  /* 0x0000009d899d1220 */ /* 0x001fe20000410000 */
[----:B------:R-:W-:Y:S01]  /*7fe0*/  @P2 FFMA.FTZ R139, R160, UR28, R23 ;  /* 0x0000001ca08b2c23 */ /* 0x000fe20008010017 */
[----:B------:R-:W-:-:S02]  /*7ff0*/  @P1 LOP3.LUT P2, RZ, R4, 0xff, RZ, 0xc0, !PT ;  /* 0x000000ff04ff1812 */ /* 0x000fc4000784c0ff */
        /* <DEDUP_REMOVED lines=14> */
.L_x_16834:
[----:B------:R-:W-:Y:S01]  /*80e0*/  PLOP3.LUT P5, PT, PT, PT, UP2, 0x80, 0x8 ;  /* 0x000000000008781c */ /* 0x000fe20003faf028 */
[----:B0-----:R-:W0:Y:S01]  /*80f0*/  @P1 LDC.64 R156, c[0x0][0x408] ;  /* 0x00010200ff9c1b82 */ /* 0x001e220000000a00 */
[----:B------:R-:W-:Y:S02]  /*8100*/  MOV R160, R20 ;  /* 0x0000001400a07202 */ /* 0x000fe40000000f00 */
        /* <DEDUP_REMOVED lines=35> */
.L_x_16833:
        /* <DEDUP_REMOVED lines=28> */
.L_x_16837:
        /* <DEDUP_REMOVED lines=10> */
.L_x_16838:
        /* <DEDUP_REMOVED lines=10> */
.L_x_16839:
[----:B------:R-:W-:Y:S05]  /*8640*/  @!P1 BRA `(.L_x_16835) ;  /* 0x0000000000b49947 */ /* 0x000fea0003800000 */
[----:B------:R-:W-:Y:S01]  /*8650*/  FMUL.FTZ R2, R139, UR25 ;  /* 0x000000198b027c20 */ /* 0x000fe20008410000 */
[----:B------:R-:W-:-:S03]  /*8660*/  ISETP.GE.U32.AND P2, PT, R4, 0x1000000, PT ;  /* 0x010000000400780c */ /* 0x000fc60003f46070 */
[----:B------:R-:W-:-:S05]  /*8670*/  FMUL.FTZ R2, R2, UR24 ;  /* 0x0000001802027c20 */ /* 0x000fca0008410000 */
[----:B------:R-:W-:Y:S01]  /*8680*/  SEL R135, R2, RZ, P2 ;  /* 0x000000ff02877207 */ /* 0x000fe20001000000 */
[----:B------:R-:W-:Y:S06]  /*8690*/  BRA `(.L_x_16835) ;  /* 0x0000000000a07947 */ /* 0x000fec0003800000 */
.L_x_16836:
        /* <DEDUP_REMOVED lines=10> */
.L_x_16840:
        /* <DEDUP_REMOVED lines=10> */
.L_x_16841:
        /* <DEDUP_REMOVED lines=10> */
.L_x_16842:
[----:B------:R-:W-:Y:S05]  /*8880*/  @!P1 BRA `(.L_x_16835) ;  /* 0x0000000000249947 */ /* 0x000fea0003800000 */
[----:B0-----:R-:W-:Y:S01]  /*8890*/  FFMA.FTZ R2, R199, UR9, R247 ;  /* 0x00000009c7027c23 */ /* 0x001fe200080100f7 */
[----:B------:R-:W-:-:S03]  /*88a0*/  ISETP.LT.AND P2, PT, RZ, UR29, PT ;  /* 0x0000001dff007c0c */ /* 0x000fc6000bf41270 */
[----:B------:R-:W-:-:S04]  /*88b0*/  FADD.FTZ R2, R201, -R2 ;  /* 0x80000002c9027221 */ /* 0x000fc80000010000 */
[----:B------:R-:W-:-:S05]  /*88c0*/  FMUL.FTZ R2, R2, UR28 ;  /* 0x0000001c02027c20 */ /* 0x000fca0008410000 */
[----:B------:R-:W-:Y:S02]  /*88d0*/  FSEL R2, R2, RZ, P2 ;  /* 0x000000ff02027208 */ /* 0x000fe40001000000 */
[----:B------:R-:W-:-:S03]  /*88e0*/  ISETP.GE.U32.AND P2, PT, R4, 0x1000000, PT ;  /* 0x010000000400780c */ /* 0x000fc60003f46070 */
[----:B------:R-:W-:-:S04]  /*88f0*/  FMUL.FTZ R2, R2, UR25 ;  /* 0x0000001902027c20 */ /* 0x000fc80008410000 */
[----:B------:R-:W-:-:S05]  /*8900*/  FMUL.FTZ R2, R2, UR24 ;  /* 0x0000001802027c20 */ /* 0x000fca0008410000 */
[----:B------:R-:W-:-:S07]  /*8910*/  SEL R135, R2, RZ, P2 ;  /* 0x000000ff02877207 */ /* 0x000fce0001000000 */
.L_x_16835:
        /* <DEDUP_REMOVED lines=48> */
.L_x_16844:
        /* <DEDUP_REMOVED lines=38> */
.L_x_16843:
        /* <DEDUP_REMOVED lines=28> */
.L_x_16847:
        /* <DEDUP_REMOVED lines=10> */
.L_x_16848:
        /* <DEDUP_REMOVED lines=10> */
.L_x_16849:
[----:B------:R-:W-:Y:S05]  /*9180*/  @!P1 BRA `(.L_x_16845) ;  /* 0x0000000000b49947 */ /* 0x000fea0003800000 */
[----:B------:R-:W-:Y:S01]  /*9190*/  FMUL.FTZ R2, R139, UR25 ;  /* 0x000000198b027c20 */ /* 0x000fe20008410000 */
[----:B------:R-:W-:-:S03]  /*91a0*/  ISETP.GE.U32.AND P2, PT, R5, 0x1000000, PT ;  /* 0x010000000500780c */ /* 0x000fc60003f46070 */
[----:B------:R-:W-:-:S05]  /*91b0*/  FMUL.FTZ R2, R2, UR24 ;  /* 0x0000001802027c20 */ /* 0x000fca0008410000 */
[----:B------:R-:W-:Y:S01]  /*91c0*/  SEL R135, R2, RZ, P2 ;  /* 0x000000ff02877207 */ /* 0x000fe20001000000 */
[----:B------:R-:W-:Y:S06]  /*91d0*/  BRA `(.L_x_16845) ;  /* 0x0000000000a07947 */ /* 0x000fec0003800000 */
.L_x_16846:
        /* <DEDUP_REMOVED lines=10> */
.L_x_16850:
        /* <DEDUP_REMOVED lines=10> */
.L_x_16851:
        /* <DEDUP_REMOVED lines=10> */
.L_x_16852:
        /* <DEDUP_REMOVED lines=10> */
.L_x_16845:
[----:B------:R-:W1:Y:S01]  /*9460*/  @P0 LDC.64 R4, c[0x0][0x478] ;  /* 0x00011e00ff040b82 */ /* 0x000e620000000a00 */
[----:B0-----:R-:W-:Y:S02]  /*9470*/  @P0 IADD3 R157, PT, PT, R246, 0x400, RZ ;  /* 0x00000400f69d0810 */ /* 0x001fe40007ffe0ff */
[----:B------:R-:W-:-:S05]  /*9480*/  @P1 IADD3 R159, PT, PT, R248, 0x400, RZ ;  /* 0x00000400f89f1810 */ /* 0x000fca0007ffe0ff */
[----:B------:R-:W0:Y:S01]  /*9490*/  @P1 LDC.64 R2, c[0x0][0x468] ;  /* 0x00011a00ff021b82 */ /* 0x000e220000000a00 */
[----:B-1----:R-:W-:-:S05]  /*94a0*/  @P0 IMAD.WIDE.U32 R4, R157, 0x10, R4 ;  /* 0x000000109d040825 */ /* 0x002fca00078e0004 */
[----:B------:R1:W-:Y:S01]  /*94b0*/  @P0 STG.E.128 desc[UR20][R4.64], R136 ;  /* 0x0000008804000986 */ /* 0x0003e2000c101d14 */
[----:B0-----:R-:W-:-:S05]  /*94c0*/  @P1 IMAD.WIDE.U32 R2, R159, 0x10, R2 ;  /* 0x000000109f021825 */ /* 0x001fca00078e0002 */
[----:B------:R1:W-:Y:S01]  /*94d0*/  @P1 STG.E.128 desc[UR20][R2.64], R132 ;  /* 0x0000008402001986 */ /* 0x0003e2000c101d14 */
[----:B------:R-:W-:Y:S05]  /*94e0*/  BRA.U !UP0, `(.L_x_16853) ;  /* 0x0000000508347547 */ /* 0x000fea000b800000 */
[----:B------:R-:W-:Y:S05]  /*94f0*/  @!P0 BRA `(.L_x_16854) ;  /* 0x0000000000988947 */ /* 0x000fea0003800000 */
[----:B------:R-:W-:Y:S01]  /*9500*/  PLOP3.LUT P2, PT, PT, PT, UP2, 0x80, 0x8 ;  /* 0x000000000008781c */ /* 0x000fe20003f4f028 */
[----:B------:R-:W0:Y:S01]  /*9510*/  @P1 LDC.64 R156, c[0x0][0x408] ;  /* 0x00010200ff9c1b82 */ /* 0x000e220000000a00 */
[----:B-1----:R-:W-:Y:S02]  /*9520*/  MOV R136, R12 ;  /* 0x0000000c00887202 */ /* 0x002fe40000000f00 */
[----:B------:R-:W-:Y:S02]  /*9530*/  MOV R137, R13 ;  /* 0x0000000d00897202 */ /* 0x000fe40000000f00 */
[----:B------:R-:W-:Y:S02]  /*9540*/  MOV R138, R14 ;  /* 0x0000000e008a7202 */ /* 0x000fe40000000f00 */
[C---:B------:R-:W-:Y:S02]  /*9550*/  @P1 LOP3.LUT P3, RZ, R6.reuse, 0xff00, RZ, 0xc0, !PT ;  /* 0x0000ff0006ff1812 */ /* 0x040fe4000786c0ff */
        /* <DEDUP_REMOVED lines=11> */
[----:B------:R-:W1:Y:S01]  /*9610*/  @P1 LDC.64 R2, c[0x0][0x408] ;  /* 0x00010200ff021b82 */ /* 0x000e620000000a00 */
[----:B------:R-:W-:Y:S01]  /*9620*/  @P2 FFMA.FTZ R138, R139, UR28, R14 ;  /* 0x0000001c8b8a2c23 */ /* 0x000fe2000801000e */
[----:B------:R-:W-:Y:S01]  /*9630*/  MOV R139, R15 ;  /* 0x0000000f008b7202 */ /* 0x000fe20000000f00 */
[----:B------:R-:W-:Y:S01]  /*9640*/  @P2 FFMA.FTZ R139, R158, UR28, R15 ;  /* 0x0000001c9e8b2c23 */ /* 0x000fe2000801000f */
[----:B------:R-:W-:Y:S01]  /*9650*/  @P1 LOP3.LUT P2, RZ, R6, 0xff, RZ, 0xc0, !PT ;  /* 0x000000ff06ff1812 */ /* 0x000fe2000784c0ff */
[----:B0-----:R-:W-:-:S03]  /*9660*/  @P1 FMUL.FTZ R157, R138, R157 ;  /* 0x0000009d8a9d1220 */ /* 0x001fc60000410000 */
[----:B------:R-:W0:Y:S01]  /*9670*/  @P1 LDC.64 R4, c[0x0][0x408] ;  /* 0x00010200ff041b82 */ /* 0x000e220000000a00 */
[----:B------:R-:W-:-:S05]  /*9680*/  @P1 FMUL.FTZ R156, R157, R156 ;  /* 0x0000009c9d9c1220 */ /* 0x000fca0000410000 */
[----:B------:R-:W-:Y:S01]  /*9690*/  @P1 SEL R134, R156, RZ, P4 ;  /* 0x000000ff9c861207 */ /* 0x000fe20002000000 */
[----:B-1----:R-:W-:-:S04]  /*96a0*/  @P1 FMUL.FTZ R3, R136, R3 ;  /* 0x0000000388031220 */ /* 0x002fc80000410000 */
[----:B------:R-:W-:Y:S01]  /*96b0*/  @P1 FMUL.FTZ R2, R3, R2 ;  /* 0x0000000203021220 */ /* 0x000fe20000410000 */
[----:B0-----:R-:W-:-:S04]  /*96c0*/  @P1 FMUL.FTZ R5, R137, R5 ;  /* 0x0000000589051220 */ /* 0x001fc80000410000 */
        /* <DEDUP_REMOVED lines=9> */
.L_x_16854:
[----:B------:R-:W-:Y:S01]  /*9760*/  PLOP3.LUT P5, PT, PT, PT, UP2, 0x80, 0x8 ;  /* 0x000000000008781c */ /* 0x000fe20003faf028 */
[----:B-1----:R-:W0:Y:S01]  /*9770*/  @P1 LDC.64 R4, c[0x0][0x408] ;  /* 0x00010200ff041b82 */ /* 0x002e220000000a00 */
        /* <DEDUP_REMOVED lines=36> */
.L_x_16853:
        /* <DEDUP_REMOVED lines=13> */
[----:B------:R-:W-:Y:S01]  /*9a90*/  FMUL.FTZ R136, R5, UR28 ;  /* 0x0000001c05887c20 */ /* 0x000fe20008410000 */
[----:B------:R-:W-:Y:S08]  /*9aa0*/  @!P1 BRA `(.L_x_16857) ;  /* 0x0000000000249947 */ /* 0x000ff00003800000 */
        /* <DEDUP_REMOVED lines=9> */
.L_x_16857:
        /* <DEDUP_REMOVED lines=10> */
.L_x_16858:
        /* <DEDUP_REMOVED lines=10> */
.L_x_16859:
[----:B------:R-:W-:Y:S02]  /*9c80*/  FSEL R139, R2, RZ, P2 ;  /* 0x000000ff028b7208 */ /* 0x000fe40001000000 */
[----:B------:R-:W-:Y:S02]  /*9c90*/  FSEL R138, R138, RZ, P2 ;  /* 0x000000ff8a8a7208 */ /* 0x000fe40001000000 */
[----:B------:R-:W-:Y:S02]  /*9ca0*/  FSEL R137, R137, RZ, P2 ;  /* 0x000000ff89897208 */ /* 0x000fe40001000000 */
[----:B------:R-:W-:Y:S01]  /*9cb0*/  FSEL R136, R136, RZ, P2 ;  /* 0x000000ff88887208 */ /* 0x000fe20001000000 */
[----:B------:R-:W-:Y:S06]  /*9cc0*/  @!P1 BRA `(.L_x_16855) ;  /* 0x0000000000b49947 */ /* 0x000fec0003800000 */
[----:B------:R-:W-:Y:S01]  /*9cd0*/  FMUL.FTZ R2, R139, UR25 ;  /* 0x000000198b027c20 */ /* 0x000fe20008410000 */
[----:B------:R-:W-:-:S03]  /*9ce0*/  ISETP.GE.U32.AND P2, PT, R6, 0x1000000, PT ;  /* 0x010000000600780c */ /* 0x000fc60003f46070 */
[----:B------:R-:W-:-:S05]  /*9cf0*/  FMUL.FTZ R2, R2, UR24 ;  /* 0x0000001802027c20 */ /* 0x000fca0008410000 */
[----:B------:R-:W-:Y:S01]  /*9d00*/  SEL R135, R2, RZ, P2 ;  /* 0x000000ff02877207 */ /* 0x000fe20001000000 */
[----:B------:R-:W-:Y:S06]  /*9d10*/  BRA `(.L_x_16855) ;  /* 0x0000000000a07947 */ /* 0x000fec0003800000 */
.L_x_16856:
[----:B-1----:R-:W0:Y:S01]  /*9d20*/  @P1 LDC.64 R2, c[0x0][0x408] ;  /* 0x00010200ff021b82 */ /* 0x002e220000000a00 */
[----:B------:R-:W-:Y:S01]  /*9d30*/  FFMA.FTZ R5, R215, UR9, R247 ;  /* 0x00000009d7057c23 */ /* 0x000fe200080100f7 */
[----:B------:R-:W-:-:S03]  /*9d40*/  ISETP.LT.AND P2, PT, RZ, UR29, PT ;  /* 0x0000001dff007c0c */ /* 0x000fc6000bf41270 */
[----:B------:R-:W-:-:S04]  /*9d50*/  FADD.FTZ R5, R140, -R5 ;  /* 0x800000058c057221 */ /* 0x000fc80000010000 */
[----:B------:R-:W-:-:S05]  /*9d60*/  FMUL.FTZ R5, R5, UR28 ;  /* 0x0000001c05057c20 */ /* 0x000fca0008410000 */
[----:B------:R-:W-:Y:S02]  /*9d70*/  FSEL R4, R5, RZ, P2 ;  /* 0x000000ff05047208 */ /* 0x000fe40001000000 */
[----:B------:R-:W-:-:S03]  /*9d80*/  @P1 ISETP.GE.U32.AND P2, PT, R6, 0x1000000, PT ;  /* 0x010000000600180c */ /* 0x000fc60003f46070 */
[----:B0-----:R-:W-:-:S04]  /*9d90*/  @P1 FMUL.FTZ R3, R4, R3 ;  /* 0x0000000304031220 */ /* 0x001fc80000410000 */
[----:B------:R-:W-:Y:S01]  /*9da0*/  @P1 FMUL.FTZ R2, R3, R2 ;  /* 0x0000000203021220 */ /* 0x000fe20000410000 */
        /* <DEDUP_REMOVED lines=10> */
.L_x_16860:
        /* <DEDUP_REMOVED lines=10> */
.L_x_16861:
        /* <DEDUP_REMOVED lines=10> */
.L_x_16862:
[----:B------:R-:W-:-:S07]  /*9f90*/  @P1 SEL R135, R2, RZ, P2 ;  /* 0x000000ff02871207 */ /* 0x000fce0001000000 */
.L_x_16855:
        /* <DEDUP_REMOVED lines=12> */
.L_x_16756:
[----:B------:R-:W1:Y:S08]  /*a060*/  S2UR UR9, SR_CTAID.X ;  /* 0x00000000000979c3 */ /* 0x000e700000002500 */
[----:B------:R-:W1:Y:S08]  /*a070*/  LDC R7, c[0x0][0x388] ;  /* 0x0000e200ff077b82 */ /* 0x000e700000000800 */
[----:B--2---:R-:W2:Y:S08]  /*a080*/  LDC.64 R2, c[0x0][0x440] ;  /* 0x00011000ff027b82 */ /* 0x004eb00000000a00 */
        /* <DEDUP_REMOVED lines=26> */
.L_x_16864:
        /* <DEDUP_REMOVED lines=13> */
.L_x_19447:


//--------------------- .text._ZN10layer_norm13ln_bwd_kernelINS_13Kernel_traitsI6__halfffffjLj5120ELj1ELj1ELj4ELj16ENS_18Kernel_traits_baseILj5120ES2_ffffjLj128EEEEELb1ELb1ELb0ELb0EEEvNS_9BwdParamsE --------------------------
	.section	.text._ZN10layer_norm13ln_bwd_kernelINS_13Kernel_traitsI6__halfffffjLj5120ELj1ELj1ELj4ELj16ENS_18Kernel_traits_baseILj5120ES2_ffffjLj128EEEEELb1ELb1ELb0ELb0EEEvNS_9BwdParamsE,"ax",@progbits
	.align	128
        .global         _ZN10layer_norm13ln_bwd_kernelINS_13Kernel_traitsI6__halfffffjLj5120ELj1ELj1ELj4ELj16ENS_18Kernel_traits_baseILj5120ES2_ffffjLj128EEEEELb1ELb1ELb0ELb0EEEvNS_9BwdParamsE
        .type           _ZN10layer_norm13ln_bwd_kernelINS_13Kernel_traitsI6__halfffffjLj5120ELj1ELj1ELj4ELj16ENS_18Kernel_traits_baseILj5120ES2_ffffjLj128EEEEELb1ELb1ELb0ELb0EEEvNS_9BwdParamsE,@function
        .size           _ZN10layer_norm13ln_bwd_kernelINS_13Kernel_traitsI6__halfffffjLj5120ELj1ELj1ELj4ELj16ENS_18Kernel_traits_baseILj5120ES2_ffffjLj128EEEEELb1ELb1ELb0ELb0EEEvNS_9BwdParamsE,(.L_x_19448 - _ZN10layer_norm13ln_bwd_kernelINS_13Kernel_traitsI6__halfffffjLj5120ELj1ELj1ELj4ELj16ENS_18Kernel_traits_baseILj5120ES2_ffffjLj128EEEEELb1ELb1ELb0ELb0EEEvNS_9BwdParamsE)
        .other          _ZN10layer_norm13ln_bwd_kernelINS_13Kernel_traitsI6__halfffffjLj5120ELj1ELj1ELj4ELj16ENS_18Kernel_traits_baseILj5120ES2_ffffjLj128EEEEELb1ELb1ELb0ELb0EEEvNS_9BwdParamsE,@"STO_CUDA_ENTRY STV_DEFAULT"
_ZN10layer_norm13ln_bwd_kernelINS_13Kernel_traitsI6__halfffffjLj5120ELj1ELj1ELj4ELj16ENS_18Kernel_traits_baseILj5120ES2_ffffjLj128EEEEELb1ELb1ELb0ELb0EEEvNS_9BwdParamsE:
.text._ZN10layer_norm13ln_bwd_kernelINS_13Kernel_traitsI6__halfffffjLj5120ELj1ELj1ELj4ELj16ENS_18Kernel_traits_baseILj5120ES2_ffffjLj128EEEEELb1ELb1ELb0ELb0EEEvNS_9BwdParamsE:
        /* <DEDUP_REMOVED lines=9> */
[----:B-1----:R-:W-:Y:S01]  /*0090*/  LOP3.LUT R22, R0, 0x7f, RZ, 0x3c, !PT ;  /* 0x0000007f00167812 */ /* 0x002fe200078e3cff */
[----:B------:R-:W1:Y:S01]  /*00a0*/  S2UR UR7, SR_CTAID.X ;  /* 0x00000000000779c3 */ /* 0x000e620000002500 */
[----:B------:R2:W-:Y:S01]  /*00b0*/  STL [R1+0x40], RZ ;  /* 0x000040ff01007387 */ /* 0x0005e20000100800 */
[----:B------:R-:W1:Y:S01]  /*00c0*/  LDCU UR4, c[0x0][0x384] ;  /* 0x00007080ff0477ac */ /* 0x000e620008000800 */
[----:B------:R-:W-:Y:S02]  /*00d0*/  LEA.HI.SX32 R22, R23, R22, 0x1e ;  /* 0x0000001617167211 */ /* 0x000fe400078ff2ff */
[----:B------:R-:W-:Y:S02]  /*00e0*/  MOV R23, R0 ;  /* 0x0000000000177202 */ /* 0x000fe40000000f00 */
[----:B------:R-:W-:-:S02]  /*00f0*/  ISETP.GE.U32.AND P4, PT, R22, 0x80, PT ;  /* 0x000000801600780c */ /* 0x000fc40003f86070 */
[C---:B------:R-:W-:Y:S02]  /*0100*/  ISETP.GE.U32.AND P5, PT, R22.reuse, 0x100, PT ;  /* 0x000001001600780c */ /* 0x040fe40003fa6070 */
[C---:B------:R-:W-:Y:S02]  /*0110*/  ISETP.GE.U32.AND P3, PT, R22.reuse, 0x180, PT ;  /* 0x000001801600780c */ /* 0x040fe40003f66070 */
[C---:B------:R-:W-:Y:S02]  /*0120*/  ISETP.GE.U32.AND P6, PT, R22.reuse, 0x200, PT ;  /* 0x000002001600780c */ /* 0x040fe40003fc6070 */
[C---:B------:R-:W-:Y:S02]  /*0130*/  ISETP.GE.U32.AND P0, PT, R22.reuse, 0x280, PT ;  /* 0x000002801600780c */ /* 0x040fe40003f06070 */
[C---:B------:R-:W-:Y:S02]  /*0140*/  ISETP.GE.U32.AND P1, PT, R22.reuse, 0x300, PT ;  /* 0x000003001600780c */ /* 0x040fe40003f26070 */
[----:B------:R-:W-:Y:S01]  /*0150*/  ISETP.GE.U32.AND P2, PT, R22, 0x380, PT ;  /* 0x000003801600780c */ /* 0x000fe20003f46070 */
[----:B------:R-:W3:Y:S01]  /*0160*/  @P4 LDC.64 R28, c[0x0][0x3d0] ;  /* 0x0000f400ff1c4b82 */ /* 0x000ee20000000a00 */
[----:B------:R-:W-:-:S04]  /*0170*/  @P4 LOP3.LUT R21, R21, 0x1, RZ, 0xfc, !PT ;  /* 0x0000000115154812 */ /* 0x000fc800078efcff */
[----:B------:R-:W-:-:S03]  /*0180*/  LOP3.LUT R21, R21, 0xfffffffb, RZ, 0xc0, !PT ;  /* 0xfffffffb15157812 */ /* 0x000fc600078ec0ff */
[----:B------:R-:W4:Y:S01]  /*0190*/  @P4 LDC.64 R30, c[0x0][0x3e8] ;  /* 0x0000fa00ff1e4b82 */ /* 0x000f220000000a00 */
[----:B------:R-:W-:-:S04]  /*01a0*/  @P5 LOP3.LUT R21, R21, 0x4, RZ, 0xfc, !PT ;  /* 0x0000000415155812 */ /* 0x000fc800078efcff */
[----:B------:R-:W-:-:S03]  /*01b0*/  LOP3.LUT R21, R21, 0xfffffff7, RZ, 0xc0, !PT ;  /* 0xfffffff715157812 */ /* 0x000fc600078ec0ff */
[----:B------:R-:W2:Y:S01]  /*01c0*/  @P5 LDC.64 R32, c[0x0][0x3d0] ;  /* 0x0000f400ff205b82 */ /* 0x000ea20000000a00 */
[----:B------:R-:W-:-:S04]  /*01d0*/  @P3 LOP3.LUT R21, R21, 0x8, RZ, 0xfc, !PT ;  /* 0x0000000815153812 */ /* 0x000fc800078efcff */
[----:B------:R-:W-:-:S03]  /*01e0*/  LOP3.LUT R21, R21, 0xffffffef, RZ, 0xc0, !PT ;  /* 0xffffffef15157812 */ /* 0x000fc600078ec0ff */
[----:B------:R-:W1:Y:S01]  /*01f0*/  @P5 LDC.64 R34, c[0x0][0x3e8] ;  /* 0x0000fa00ff225b82 */ /* 0x000e620000000a00 */
[----:B---3--:R-:W-:Y:S01]  /*0200*/  @P4 IMAD.WIDE.U32 R28, R23, 0x8, R28 ;  /* 0x00000008171c4825 */ /* 0x008fe200078e001c */
[----:B------:R-:W-:-:S06]  /*0210*/  @P6 LOP3.LUT R21, R21, 0x10, RZ, 0xfc, !PT ;  /* 0x0000001015156812 */ /* 0x000fcc00078efcff */
[----:B------:R-:W3:Y:S01]  /*0220*/  @P3 LDC.64 R36, c[0x0][0x3d0] ;  /* 0x0000f400ff243b82 */ /* 0x000ee20000000a00 */
[C---:B----4-:R-:W-:Y:S01]  /*0230*/  @P4 IMAD.WIDE.U32 R30, R23.reuse, 0x8, R30 ;  /* 0x00000008171e4825 */ /* 0x050fe200078e001e */
[----:B------:R-:W-:Y:S01]  /*0240*/  @P4 LOP3.LUT R23, R23, 0x80, RZ, 0xfc, !PT ;  /* 0x0000008017174812 */ /* 0x000fe200078efcff */
[----:B0-----:R0:W5:Y:S05]  /*0250*/  @P4 LDG.E.64 R2, desc[UR16][R28.64] ;  /* 0x000000101c024981 */ /* 0x00116a000c1e1b00 */
[----:B------:R-:W4:Y:S01]  /*0260*/  @P3 LDC.64 R38, c[0x0][0x3e8] ;  /* 0x0000fa00ff263b82 */ /* 0x000f220000000a00 */
[C---:B--2---:R-:W-:Y:S01]  /*0270*/  @P5 IMAD.WIDE.U32 R32, R23.reuse, 0x8, R32 ;  /* 0x0000000817205825 */ /* 0x044fe200078e0020 */
[----:B------:R2:W5:Y:S06]  /*0280*/  @P4 LDG.E.64 R4, desc[UR16][R30.64] ;  /* 0x000000101e044981 */ /* 0x00056c000c1e1b00 */
[----:B------:R-:W0:Y:S01]  /*0290*/  @P6 LDC.64 R40, c[0x0][0x3d0] ;  /* 0x0000f400ff286b82 */ /* 0x000e220000000a00 */
[C---:B-1----:R-:W-:Y:S01]  /*02a0*/  @P5 IMAD.WIDE.U32 R34, R23.reuse, 0x8, R34 ;  /* 0x0000000817225825 */ /* 0x042fe200078e0022 */
[----:B------:R-:W-:-:S06]  /*02b0*/  @P5 IADD3 R23, PT, PT, R23, 0x80, RZ ;  /* 0x0000008017175810 */ /* 0x000fcc0007ffe0ff */
[----:B------:R-:W1:Y:S01]  /*02c0*/  @P6 LDC.64 R42, c[0x0][0x3e8] ;  /* 0x0000fa00ff2a6b82 */ /* 0x000e620000000a00 */
[----:B---3--:R-:W-:-:S07]  /*02d0*/  @P3 IMAD.WIDE.U32 R36, R23, 0x8, R36 ;  /* 0x0000000817243825 */ /* 0x008fce00078e0024 */
[----:B------:R-:W3:Y:S01]  /*02e0*/  @P0 LDC.64 R44, c[0x0][0x3d0] ;  /* 0x0000f400ff2c0b82 */ /* 0x000ee20000000a00 */
[C---:B----4-:R-:W-:Y:S01]  /*02f0*/  @P3 IMAD.WIDE.U32 R38, R23.reuse, 0x8, R38 ;  /* 0x0000000817263825 */ /* 0x050fe200078e0026 */
[----:B------:R-:W-:-:S06]  /*0300*/  @P3 IADD3 R23, PT, PT, R23, 0x80, RZ ;  /* 0x0000008017173810 */ /* 0x000fcc0007ffe0ff */
[----:B------:R-:W4:Y:S01]  /*0310*/  @P0 LDC.64 R46, c[0x0][0x3e8] ;  /* 0x0000fa00ff2e0b82 */ /* 0x000f220000000a00 */
[C---:B------:R-:W-:Y:S01]  /*0320*/  ISETP.GE.U32.AND P3, PT, R22.reuse, 0x400, PT ;  /* 0x000004001600780c */ /* 0x040fe20003f66070 */
[----:B0-----:R-:W-:Y:S01]  /*0330*/  @P6 IMAD.WIDE.U32 R40, R23, 0x8, R40 ;  /* 0x0000000817286825 */ /* 0x001fe200078e0028 */
[----:B------:R-:W-:-:S05]  /*0340*/  ISETP.GE.U32.AND P4, PT, R22, 0x480, PT ;  /* 0x000004801600780c */ /* 0x000fca0003f86070 */
[----:B------:R-:W0:Y:S01]  /*0350*/  @P1 LDC.64 R48, c[0x0][0x3d0] ;  /* 0x0000f400ff301b82 */ /* 0x000e220000000a00 */
[C---:B-1----:R-:W-:Y:S01]  /*0360*/  @P6 IMAD.WIDE.U32 R42, R23.reuse, 0x8, R42 ;  /* 0x00000008172a6825 */ /* 0x042fe200078e002a */
[----:B------:R-:W-:-:S06]  /*0370*/  @P6 IADD3 R23, PT, PT, R23, 0x80, RZ ;  /* 0x0000008017176810 */ /* 0x000fcc0007ffe0ff */
[----:B------:R-:W1:Y:S01]  /*0380*/  @P1 LDC.64 R50, c[0x0][0x3e8] ;  /* 0x0000fa00ff321b82 */ /* 0x000e620000000a00 */
[----:B------:R-:W-:Y:S02]  /*0390*/  P2R R20, PR, RZ, 0x40 ;  /* 0x00000040ff147803 */ /* 0x000fe40000000000 */
[----:B------:R-:W-:-:S05]  /*03a0*/  LOP3.LUT P6, RZ, R21, 0x8, RZ, 0xc0, !PT ;  /* 0x0000000815ff7812 */ /* 0x000fca00078cc0ff */
[----:B------:R-:W1:Y:S01]  /*03b0*/  @P2 LDC.64 R52, c[0x0][0x3d0] ;  /* 0x0000f400ff342b82 */ /* 0x000e620000000a00 */
[----:B------:R-:W-:Y:S02]  /*03c0*/  P2R R0, PR, RZ, 0x40 ;  /* 0x00000040ff007803 */ /* 0x000fe40000000000 */
[----:B------:R-:W-:-:S05]  /*03d0*/  ISETP.GE.U32.AND P5, PT, R22, 0x500, PT ;  /* 0x000005001600780c */ /* 0x000fca0003fa6070 */
[----:B------:R-:W1:Y:S01]  /*03e0*/  @P2 LDC.64 R54, c[0x0][0x3e8] ;  /* 0x0000fa00ff362b82 */ /* 0x000e620000000a00 */
[----:B------:R-:W-:Y:S01]  /*03f0*/  LOP3.LUT P6, RZ, R21, 0x4, RZ, 0xc0, !PT ;  /* 0x0000000415ff7812 */ /* 0x000fe200078cc0ff */
[----:B---3--:R-:W-:-:S06]  /*0400*/  @P0 IMAD.WIDE.U32 R44, R23, 0x8, R44 ;  /* 0x00000008172c0825 */ /* 0x008fcc00078e002c */
[----:B------:R-:W3:Y:S01]  /*0410*/  @P3 LDC.64 R28, c[0x0][0x3d0] ;  /* 0x0000f400ff1c3b82 */ /* 0x000ee20000000a00 */
[----:B----4-:R-:W-:-:S07]  /*0420*/  @P0 IMAD.WIDE.U32 R46, R23, 0x8, R46 ;  /* 0x00000008172e0825 */ /* 0x010fce00078e002e */
[----:B--2---:R-:W2:Y:S01]  /*0430*/  @P3 LDC.64 R30, c[0x0][0x3e8] ;  /* 0x0000fa00ff1e3b82 */ /* 0x004ea20000000a00 */
[----:B------:R-:W-:Y:S01]  /*0440*/  @P0 IADD3 R23, PT, PT, R23, 0x80, RZ ;  /* 0x0000008017170810 */ /* 0x000fe20007ffe0ff */
[----:B------:R4:W-:Y:S06]  /*0450*/  STL [R1+0x44], RZ ;  /* 0x000044ff01007387 */ /* 0x0009ec0000100800 */
[----:B------:R-:W4:Y:S01]  /*0460*/  @P4 LDC.64 R60, c[0x0][0x3d0] ;  /* 0x0000f400ff3c4b82 */ /* 0x000f220000000a00 */
[C---:B0-----:R-:W-:Y:S01]  /*0470*/  @P1 IMAD.WIDE.U32 R48, R23.reuse, 0x8, R48 ;  /* 0x0000000817301825 */ /* 0x041fe200078e0030 */
[----:B------:R-:W5:Y:S06]  /*0480*/  @P6 LDG.E.64 R6, desc[UR16][R32.64] ;  /* 0x0000001020066981 */ /* 0x000f6c000c1e1b00 */
[----:B------:R-:W0:Y:S01]  /*0490*/  @P4 LDC.64 R62, c[0x0][0x3e8] ;  /* 0x0000fa00ff3e4b82 */ /* 0x000e220000000a00 */
[C---:B-1----:R-:W-:Y:S01]  /*04a0*/  @P1 IMAD.WIDE.U32 R50, R23.reuse, 0x8, R50 ;  /* 0x0000000817321825 */ /* 0x042fe200078e0032 */
[----:B------:R-:W-:Y:S01]  /*04b0*/  @P1 IADD3 R23, PT, PT, R23, 0x80, RZ ;  /* 0x0000008017171810 */ /* 0x000fe20007ffe0ff */
[----:B------:R-:W5:Y:S01]  /*04c0*/  @P6 LDG.E.64 R8, desc[UR16][R34.64] ;  /* 0x0000001022086981 */ /* 0x000f62000c1e1b00 */
[----:B------:R-:W-:-:S03]  /*04d0*/  ISETP.NE.AND P6, PT, R0, RZ, PT ;  /* 0x000000ff0000720c */ /* 0x000fc60003fc5270 */
[----:B------:R1:W-:Y:S01]  /*04e0*/  STL [R1+0x48], RZ ;  /* 0x000048ff01007387 */ /* 0x0003e20000100800 */
[----:B------:R-:W1:Y:S03]  /*04f0*/  @P5 LDC.64 R64, c[0x0][0x3d0] ;  /* 0x0000f400ff405b82 */ /* 0x000e660000000a00 */
[----:B------:R0:W-:Y:S05]  /*0500*/  STL [R1+0x4c], RZ ;  /* 0x00004cff01007387 */ /* 0x0001ea0000100800 */
[----:B------:R-:W1:Y:S01]  /*0510*/  @P5 LDC.64 R66, c[0x0][0x3e8] ;  /* 0x0000fa00ff425b82 */ /* 0x000e620000000a00 */
[----:B------:R0:W-:Y:S01]  /*0520*/  STL [R1+0x30], RZ ;  /* 0x000030ff01007387 */ /* 0x0001e20000100800 */
[----:B------:R-:W-:-:S03]  /*0530*/  @P2 IMAD.WIDE.U32 R52, R23, 0x8, R52 ;  /* 0x0000000817342825 */ /* 0x000fc600078e0034 */
[----:B------:R0:W-:Y:S01]  /*0540*/  STL [R1+0x34], RZ ;  /* 0x000034ff01007387 */ /* 0x0001e20000100800 */
[C---:B------:R-:W-:Y:S01]  /*0550*/  @P2 IMAD.WIDE.U32 R54, R23.reuse, 0x8, R54 ;  /* 0x0000000817362825 */ /* 0x040fe200078e0036 */
[----:B------:R-:W-:Y:S02]  /*0560*/  @P2 IADD3 R23, PT, PT, R23, 0x80, RZ ;  /* 0x0000008017172810 */ /* 0x000fe40007ffe0ff */
[----:B------:R0:W-:Y:S04]  /*0570*/  STL [R1+0x38], RZ ;  /* 0x000038ff01007387 */ /* 0x0001e80000100800 */
[----:B------:R0:W-:Y:S04]  /*0580*/  STL [R1+0x3c], RZ ;  /* 0x00003cff01007387 */ /* 0x0001e80000100800 */
[----:B------:R0:W-:Y:S04]  /*0590*/  STL [R1+0x20], RZ ;  /* 0x000020ff01007387 */ /* 0x0001e80000100800 */
[----:B------:R0:W-:Y:S01]  /*05a0*/  STL [R1+0x24], RZ ;  /* 0x000024ff01007387 */ /* 0x0001e20000100800 */
[----:B---3--:R-:W-:-:S03]  /*05b0*/  @P3 IMAD.WIDE.U32 R56, R23, 0x8, R28 ;  /* 0x0000000817383825 */ /* 0x008fc600078e001c */
[----:B------:R3:W-:Y:S01]  /*05c0*/  STL [R1+0x28], RZ ;  /* 0x000028ff01007387 */ /* 0x0007e20000100800 */
[----:B--2---:R-:W-:-:S03]  /*05d0*/  @P3 IMAD.WIDE.U32 R58, R23, 0x8, R30 ;  /* 0x00000008173a3825 */ /* 0x004fc600078e001e */
[----:B------:R3:W-:Y:S01]  /*05e0*/  STL [R1+0x2c], RZ ;  /* 0x00002cff01007387 */ /* 0x0007e20000100800 */
[----:B------:R-:W-:-:S03]  /*05f0*/  @P3 IADD3 R23, PT, PT, R23, 0x80, RZ ;  /* 0x0000008017173810 */ /* 0x000fc60007ffe0ff */
[----:B------:R-:W5:Y:S04]  /*0600*/  @P6 LDG.E.64 R10, desc[UR16][R36.64] ;  /* 0x00000010240a6981 */ /* 0x000f68000c1e1b00 */
[----:B------:R-:W5:Y:S01]  /*0610*/  @P6 LDG.E.64 R12, desc[UR16][R38.64] ;  /* 0x00000010260c6981 */ /* 0x000f62000c1e1b00 */
[----:B------:R-:W-:Y:S01]  /*0620*/  ISETP.NE.AND P6, PT, R20, RZ, PT ;  /* 0x000000ff1400720c */ /* 0x000fe20003fc5270 */
[----:B----4-:R-:W-:Y:S01]  /*0630*/  @P4 IMAD.WIDE.U32 R60, R23, 0x8, R60 ;  /* 0x00000008173c4825 */ /* 0x010fe200078e003c */
[----:B------:R-:W-:Y:S01]  /*0640*/  UISETP.GE.AND UP0, UPT, UR7, UR4, UPT ;  /* 0x000000040700728c */ /* 0x000fe2000bf06270 */
[----:B------:R-:W-:Y:S01]  /*0650*/  LOP3.LUT R21, R21, 0xfffffffd, RZ, 0xc0, !PT ;  /* 0xfffffffd15157812 */ /* 0x000fe200078ec0ff */
[----:B------:R-:W5:Y:S01]  /*0660*/  @P0 LDG.E.64 R18, desc[UR16][R44.64] ;  /* 0x000000102c120981 */ /* 0x000f62000c1e1b00 */
[C---:B0-----:R-:W-:Y:S01]  /*0670*/  @P4 IMAD.WIDE.U32 R62, R23.reuse, 0x8, R62 ;  /* 0x00000008173e4825 */ /* 0x041fe200078e003e */
[----:B------:R-:W-:-:S02]  /*0680*/  @P4 IADD3 R23, PT, PT, R23, 0x80, RZ ;  /* 0x0000008017174810 */ /* 0x000fc40007ffe0ff */
[----:B------:R-:W-:Y:S01]  /*0690*/  CS2R R132, SRZ ;  /* 0x0000000000847805 */ /* 0x000fe2000001ff00 */
[----:B------:R-:W5:Y:S02]  /*06a0*/  @P0 LDG.E.64 R24, desc[UR16][R46.64] ;  /* 0x000000102e180981 */ /* 0x000f64000c1e1b00 */
[C---:B-1----:R-:W-:Y:S02]  /*06b0*/  @P5 IMAD.WIDE.U32 R28, R23.reuse, 0x8, R64 ;  /* 0x00000008171c5825 */ /* 0x042fe400078e0040 */
[----:B------:R-:W5:Y:S02]  /*06c0*/  @P1 LDG.E.64 R26, desc[UR16][R48.64] ;  /* 0x00000010301a1981 */ /* 0x000f64000c1e1b00 */
[----:B------:R-:W-:Y:S02]  /*06d0*/  @P5 IMAD.WIDE.U32 R30, R23, 0x8, R66 ;  /* 0x00000008171e5825 */ /* 0x000fe400078e0042 */
[----:B------:R-:W5:Y:S01]  /*06e0*/  @P6 LDG.E.64 R14, desc[UR16][R40.64] ;  /* 0x00000010280e6981 */ /* 0x000f62000c1e1b00 */
[----:B------:R-:W-:-:S02]  /*06f0*/  @P5 LOP3.LUT R21, R21, 0x2, RZ, 0xfc, !PT ;  /* 0x0000000215155812 */ /* 0x000fc400078efcff */
[----:B------:R-:W-:Y:S02]  /*0700*/  CS2R R134, SRZ ;  /* 0x0000000000867805 */ /* 0x000fe4000001ff00 */
[----:B------:R-:W-:Y:S01]  /*0710*/  CS2R R128, SRZ ;  /* 0x0000000000807805 */ /* 0x000fe2000001ff00 */
[----:B------:R-:W5:Y:S01]  /*0720*/  @P6 LDG.E.64 R16, desc[UR16][R42.64] ;  /* 0x000000102a106981 */ /* 0x000f62000c1e1b00 */
[----:B------:R-:W-:Y:S02]  /*0730*/  CS2R R130, SRZ ;  /* 0x0000000000827805 */ /* 0x000fe4000001ff00 */
[----:B------:R-:W-:Y:S02]  /*0740*/  CS2R R124, SRZ ;  /* 0x00000000007c7805 */ /* 0x000fe4000001ff00 */
[----:B------:R-:W-:Y:S01]  /*0750*/  CS2R R126, SRZ ;  /* 0x00000000007e7805 */ /* 0x000fe2000001ff00 */
[----:B------:R-:W5:Y:S01]  /*0760*/  @P1 LDG.E.64 R136, desc[UR16][R50.64] ;  /* 0x0000001032881981 */ /* 0x000f62000c1e1b00 */
[----:B------:R-:W-:-:S02]  /*0770*/  CS2R R120, SRZ ;  /* 0x0000000000787805 */ /* 0x000fc4000001ff00 */
        /* <DEDUP_REMOVED lines=18> */
[----:B------:R0:W5:Y:S01]  /*08a0*/  @P4 LDG.E.64 R146, desc[UR16][R60.64] ;  /* 0x000000103c924981 */ /* 0x000162000c1e1b00 */
[----:B------:R-:W-:Y:S02]  /*08b0*/  CS2R R94, SRZ ;  /* 0x00000000005e7805 */ /* 0x000fe4000001ff00 */
[----:B------:R-:W-:Y:S02]  /*08c0*/  CS2R R88, SRZ ;  /* 0x0000000000587805 */ /* 0x000fe4000001ff00 */
[----:B------:R-:W-:Y:S01]  /*08d0*/  CS2R R90, SRZ ;  /* 0x00000000005a7805 */ /* 0x000fe2000001ff00 */
[----:B------:R1:W5:Y:S01]  /*08e0*/  @P4 LDG.E.64 R148, desc[UR16][R62.64] ;  /* 0x000000103e944981 */ /* 0x000362000c1e1b00 */
        /* <DEDUP_REMOVED lines=10> */
[----:B------:R-:W-:Y:S02]  /*0990*/  CS2R R68, SRZ ;  /* 0x0000000000447805 */ /* 0x000fe4000001ff00 */
[----:B------:R-:W-:Y:S02]  /*09a0*/  CS2R R70, SRZ ;  /* 0x0000000000467805 */ /* 0x000fe4000001ff00 */
[----:B------:R-:W-:Y:S02]  /*09b0*/  CS2R R64, SRZ ;  /* 0x0000000000407805 */ /* 0x000fe4000001ff00 */
[----:B------:R-:W-:Y:S02]  /*09c0*/  CS2R R66, SRZ ;  /* 0x0000000000427805 */ /* 0x000fe4000001ff00 */
        /* <DEDUP_REMOVED lines=16> */
[----:B--2---:R-:W-:Y:S02]  /*0ad0*/  CS2R R28, SRZ ;  /* 0x00000000001c7805 */ /* 0x004fe4000001ff00 */
[----:B----4-:R-:W-:Y:S01]  /*0ae0*/  CS2R R30, SRZ ;  /* 0x00000000001e7805 */ /* 0x010fe2000001ff00 */
[----:B---3--:R-:W-:Y:S06]  /*0af0*/  BRA.U UP0, `(.L_x_16865) ;  /* 0x000000f500107547 */ /* 0x008fec000b800000 */
        /* <DEDUP_REMOVED lines=21> */
[----:B------:R-:W-:Y:S01]  /*0c50*/  STL.S16 [R1+0xde], R23 ;  /* 0x0000de1701007387 */ /* 0x000fe20000100600 */
        /* <DEDUP_REMOVED lines=124> */
[--C-:B------:R-:W-:Y:S01]  /*1420*/  SHF.R.U64 R76, R148, 0x10, R149.reuse ;  /* 0x00000010944c7819 */ /* 0x100fe20000001295 */
[----:B------:R-:W-:Y:S01]  /*1430*/  UISETP.NE.AND.EX UP0, UPT, UR5, URZ, UPT, UP0 ;  /* 0x000000ff0500728c */ /* 0x000fe2000bf05300 */
[----:B------:R-:W-:Y:S01]  /*1440*/  MOV R77, R149 ;  /* 0x00000095004d7202 */ /* 0x000fe20000000f00 */
[----:B------:R0:W-:Y:S01]  /*1450*/  STL.S16 [R1+0x9e], R49 ;  /* 0x00009e3101007387 */ /* 0x0001e20000100600 */
[----:B------:R-:W-:-:S02]  /*1460*/  SHF.R.U32.HI R78, RZ, 0x10, R149 ;  /* 0x00000010ff4e7819 */ /* 0x000fc40000011695 */
[----:B-1----:R-:W-:Y:S02]  /*1470*/  CS2R R46, SRZ ;  /* 0x00000000002e7805 */ /* 0x002fe4000001ff00 */
[----:B------:R-:W-:Y:S01]  /*1480*/  MOV R79, R152 ;  /* 0x00000098004f7202 */ /* 0x000fe20000000f00 */
[----:B------:R-:W-:Y:S01]  /*1490*/  STL.S16 [R1+0x9c], R50 ;  /* 0x00009c3201007387 */ /* 0x000fe20000100600 */
[--C-:B------:R-:W-:Y:S01]  /*14a0*/  SHF.R.U64 R80, R152, 0x10, R153.reuse ;  /* 0x0000001098507819 */ /* 0x100fe20000001299 */
[----:B------:R-:W-:Y:S01]  /*14b0*/  UPLOP3.LUT UP2, UPT, UPT, UPT, UPT, 0x40, 0x4 ;  /* 0x000000000004789c */ /* 0x000fe20003f4e870 */
[----:B------:R-:W-:Y:S01]  /*14c0*/  MOV R81, R153 ;  /* 0x0000009900517202 */ /* 0x000fe20000000f00 */
[----:B------:R1:W-:Y:S01]  /*14d0*/  STL.S16 [R1+0x9a], R51 ;  /* 0x00009a3301007387 */ /* 0x0003e20000100600 */
[----:B------:R-:W-:Y:S02]  /*14e0*/  SHF.R.U32.HI R82, RZ, 0x10, R153 ;  /* 0x00000010ff527819 */ /* 0x000fe40000011699 */
[----:B0-----:R-:W-:Y:S01]  /*14f0*/  CS2R R48, SRZ ;  /* 0x0000000000307805 */ /* 0x001fe2000001ff00 */
[----:B------:R-:W0:Y:S01]  /*1500*/  LDCU UR24, c[0x0][0x408] ;  /* 0x00008100ff1877ac */ /* 0x000e220008000800 */
[----:B------:R-:W-:Y:S01]  /*1510*/  STL.S16 [R1+0x98], R52 ;  /* 0x0000983401007387 */ /* 0x000fe20000100600 */
[----:B------:R-:W2:Y:S03]  /*1520*/  LDCU UR6, c[0x0][0x388] ;  /* 0x00007100ff0677ac */ /* 0x000ea60008000800 */
[----:B------:R3:W-:Y:S01]  /*1530*/  STL.S16 [R1+0x96], R53 ;  /* 0x0000963501007387 */ /* 0x0007e20000100600 */
[----:B-1----:R-:W-:Y:S01]  /*1540*/  CS2R R50, SRZ ;  /* 0x0000000000327805 */ /* 0x002fe2000001ff00 */
[----:B------:R-:W1:Y:S02]  /*1550*/  LDCU.U8 UR18, c[0x0][0x410] ;  /* 0x00008200ff1277ac */ /* 0x000e640008000000 */
[----:B------:R-:W-:Y:S01]  /*1560*/  STL.S16 [R1+0x94], R4 ;  /* 0x0000940401007387 */ /* 0x000fe20000100600 */
[----:B------:R-:W4:Y:S03]  /*1570*/  LDCU UR19, c[0x0][0x400] ;  /* 0x00008000ff1377ac */ /* 0x000f260008000800 */
[----:B------:R-:W-:Y:S01]  /*1580*/  STL.S16 [R1+0x92], R54 ;  /* 0x0000923601007387 */ /* 0x000fe20000100600 */
[----:B---3--:R-:W-:Y:S01]  /*1590*/  CS2R R52, SRZ ;  /* 0x0000000000347805 */ /* 0x008fe2000001ff00 */
[----:B------:R-:W3:Y:S02]  /*15a0*/  LDCU.64 UR22, c[0x0][0x478] ;  /* 0x00008f00ff1677ac */ /* 0x000ee40008000a00 */
[----:B------:R-:W-:Y:S01]  /*15b0*/  STL.S16 [R1+0x90], R5 ;  /* 0x0000900501007387 */ /* 0x000fe20000100600 */
[----:B------:R-:W0:Y:S03]  /*15c0*/  LDCU.64 UR20, c[0x0][0x438] ;  /* 0x00008700ff1477ac */ /* 0x000e260008000a00 */
[----:B------:R2:W-:Y:S01]  /*15d0*/  STL.S16 [R1+0x8e], R55 ;  /* 0x00008e3701007387 */ /* 0x0005e20000100600 */
[----:B------:R-:W0:Y:S03]  /*15e0*/  LDCU.128 UR8, c[0x0][0x3c0] ;  /* 0x00007800ff0877ac */ /* 0x000e260008000c00 */
[----:B------:R-:W-:Y:S01]  /*15f0*/  STL.S16 [R1+0x8c], R8 ;  /* 0x00008c0801007387 */ /* 0x000fe20000100600 */
[----:B------:R-:W0:Y:S03]  /*1600*/  LDCU.64 UR26, c[0x0][0x380] ;  /* 0x00007000ff1a77ac */ /* 0x000e260008000a00 */
[----:B------:R-:W-:Y:S01]  /*1610*/  STL.S16 [R1+0x8a], R56 ;  /* 0x00008a3801007387 */ /* 0x000fe20000100600 */
[----:B--2---:R-:W-:-:S03]  /*1620*/  CS2R R54, SRZ ;  /* 0x0000000000367805 */ /* 0x004fc6000001ff00 */
[----:B------:R-:W-:Y:S04]  /*1630*/  STL.S16 [R1+0x88], R9 ;  /* 0x0000880901007387 */ /* 0x000fe80000100600 */
[----:B------:R2:W-:Y:S04]  /*1640*/  STL.S16 [R1+0x86], R57 ;  /* 0x0000863901007387 */ /* 0x0005e80000100600 */
[----:B------:R-:W-:Y:S04]  /*1650*/  STL.S16 [R1+0x84], R12 ;  /* 0x0000840c01007387 */ /* 0x000fe80000100600 */
        /* <DEDUP_REMOVED lines=41> */
[----:B------:R2:W-:Y:S04]  /*18f0*/  STL.S16 [R1+0x18], R82 ;  /* 0x0000185201007387 */ /* 0x0005e80000100600 */
[----:B------:R0:W-:Y:S01]  /*1900*/  STL [R1+0x40], RZ ;  /* 0x000040ff01007387 */ /* 0x0001e20000100800 */
[----:B-1----:R-:W-:-:S03]  /*1910*/  CS2R R80, SRZ ;  /* 0x0000000000507805 */ /* 0x002fc6000001ff00 */
        /* <DEDUP_REMOVED lines=11> */
[----:B0--34-:R1:W-:Y:S02]  /*19d0*/  STL [R1+0x2c], RZ ;  /* 0x00002cff01007387 */ /* 0x0193e40000100800 */
.L_x_16987:
[----:B------:R-:W0:Y:S01]  /*19e0*/  @UP0 LDCU.64 UR4, c[0x0][0x3e0] ;  /* 0x00007c00ff0407ac */ /* 0x000e220008000a00 */
[----:B------:R-:W-:Y:S02]  /*19f0*/  UIMAD.WIDE UR12, UR7, 0x4, UR8 ;  /* 0x00000004070c78a5 */ /* 0x000fe4000f8e0208 */
[----:B------:R-:W-:-:S04]  /*1a00*/  UIMAD.WIDE UR14, UR7, 0x4, UR10 ;  /* 0x00000004070e78a5 */ /* 0x000fc8000f8e020a */
[----:B------:R-:W-:Y:S02]  /*1a10*/  MOV R176, UR12 ;  /* 0x0000000c00b07c02 */ /* 0x000fe40008000f00 */
[----:B------:R-:W-:Y:S02]  /*1a20*/  MOV R177, UR13 ;  /* 0x0000000d00b17c02 */ /* 0x000fe40008000f00 */
[----:B------:R-:W-:-:S03]  /*1a30*/  PLOP3.LUT P0, PT, PT, PT, UP0, 0x80, 0x8 ;  /* 0x000000000008781c */ /* 0x000fc60003f0f008 */
[----:B------:R2:W3:Y:S01]  /*1a40*/  LDG.E R20, desc[UR16][R176.64] ;  /* 0x00000010b0147981 */ /* 0x0004e2000c1e1900 */
[----:B0-----:R-:W-:Y:S01]  /*1a50*/  @UP0 UIMAD.WIDE UR4, UR7, 0x4, UR4 ;  /* 0x00000004070408a5 */ /* 0x001fe2000f8e0204 */
[----:B--2---:R-:W-:Y:S02]  /*1a60*/  MOV R176, UR14 ;  /* 0x0000000e00b07c02 */ /* 0x004fe40008000f00 */
[----:B------:R-:W-:-:S05]  /*1a70*/  MOV R177, UR15 ;  /* 0x0000000f00b17c02 */ /* 0x000fca0008000f00 */
[----:B------:R0:W2:Y:S02]  /*1a80*/  LDG.E R178, desc[UR16][R176.64] ;  /* 0x00000010b0b27981 */ /* 0x0000a4000c1e1900 */
        /* <DEDUP_REMOVED lines=15> */
[----:B------:R-:W-:Y:S01]  /*1b80*/  ISETP.GE.U32.AND P2, PT, R22, 0x200, PT ;  /* 0x000002001600780c */ /* 0x000fe20003f46070 */
[----:B------:R-:W-:Y:S01]  /*1b90*/  HFMA2 R188, -RZ, RZ, 0, 0 ;  /* 0x00000000ffbc7431 */ /* 0x000fe200000001ff */
[----:B------:R-:W-:-:S02]  /*1ba0*/  @P1 LOP3.LUT R21, R21, 0x1, RZ, 0xfc, !PT ;  /* 0x0000000115151812 */ /* 0x000fc400078efcff */
[----:B------:R-:W-:Y:S02]  /*1bb0*/  MOV R187, RZ ;  /* 0x000000ff00bb7202 */ /* 0x000fe40000000f00 */
[----:B------:R-:W-:-:S04]  /*1bc0*/  LOP3.LUT R21, R21, 0xfffffffb, RZ, 0xc0, !PT ;  /* 0xfffffffb15157812 */ /* 0x000fc800078ec0ff */
[----:B------:R-:W-:-:S04]  /*1bd0*/  @P4 LOP3.LUT R21, R21, 0x4, RZ, 0xfc, !PT ;  /* 0x0000000415154812 */ /* 0x000fc800078efcff */
[----:B------:R-:W-:-:S04]  /*1be0*/  LOP3.LUT R21, R21, 0xfffffff7, RZ, 0xc0, !PT ;  /* 0xfffffff715157812 */ /* 0x000fc800078ec0ff */
[----:B------:R-:W-:-:S04]  /*1bf0*/  @P3 LOP3.LUT R21, R21, 0x8, RZ, 0xfc, !PT ;  /* 0x0000000815153812 */ /* 0x000fc800078efcff */
[----:B------:R-:W-:-:S04]  /*1c00*/  LOP3.LUT R21, R21, 0xffffffef, RZ, 0xc0, !PT ;  /* 0xffffffef15157812 */ /* 0x000fc800078ec0ff */
[----:B------:R-:W-:Y:S02]  /*1c10*/  @P2 LOP3.LUT R21, R21, 0x10, RZ, 0xfc, !PT ;  /* 0x0000001015152812 */ /* 0x000fe400078efcff */
[----:B---3--:R-:W-:-:S04]  /*1c20*/  FSEL R20, R20, RZ, !P5 ;  /* 0x000000ff14147208 */ /* 0x008fc80006800000 */
[----:B------:R-:W-:Y:S02]  /*1c30*/  R2UR UR14, R20 ;  /* 0x00000000140e72ca */ /* 0x000fe400000e0000 */
[----:B------:R-:W-:-:S04]  /*1c40*/  MOV R20, UR5 ;  /* 0x0000000500147c02 */ /* 0x000fc80008000f00 */
[----:B0-----:R-:W-:-:S04]  /*1c50*/  LEA.HI.SX32 R20, R20, R179, 0x1e ;  /* 0x000000b314147211 */ /* 0x001fc800078ff2ff */
[----:B------:R-:W-:Y:S02]  /*1c60*/  MOV R186, R20 ;  /* 0x0000001400ba7202 */ /* 0x000fe40000000f00 */
[----:B--2---:R-:W-:Y:S02]  /*1c70*/  R2UR UR13, R178 ;  /* 0x00000000b20d72ca */ /* 0x004fe400000e0000 */
[----:B----4-:R-:W-:Y:S02]  /*1c80*/  @P0 R2UR UR12, R176 ;  /* 0x00000000b00c02ca */ /* 0x010fe400000e0000 */
[----:B------:R-:W-:Y:S01]  /*1c90*/  ISETP.GE.U32.AND P0, PT, R22, 0x280, PT ;  /* 0x000002801600780c */ /* 0x000fe20003f06070 */
[----:B-----5:R-:W-:-:S12]  /*1ca0*/  @!P1 BRA `(.L_x_16867) ;  /* 0x0000000000ec9947 */ /* 0x020fd80003800000 */
[----:B------:R-:W0:Y:S01]  /*1cb0*/  LDC.64 R176, c[0x0][0x3a8] ;  /* 0x0000ea00ffb07b82 */ /* 0x000e220000000a00 */
[----:B------:R-:W-:Y:S01]  /*1cc0*/  ISETP.NE.U32.AND P1, PT, RZ, UR20, PT ;  /* 0x00000014ff007c0c */ /* 0x000fe2000bf25070 */
[----:B------:R-:W2:Y:S06]  /*1cd0*/  LDL.LU R249, [R1+0x40] ;  /* 0x0000400001f97983 */ /* 0x000eac0000300800 */
[----:B------:R-:W3:Y:S01]  /*1ce0*/  LDC.64 R180, c[0x0][0x428] ;  /* 0x00010a00ffb47b82 */ /* 0x000ee20000000a00 */
[----:B------:R-:W-:Y:S01]  /*1cf0*/  ISETP.NE.AND.EX P1, PT, RZ, UR21, PT, P1 ;  /* 0x00000015ff007c0c */ /* 0x000fe2000bf25310 */
[----:B------:R-:W4:Y:S04]  /*1d00*/  LDL.S16 R230, [R1+0xe4] ;  /* 0x0000e40001e67983 */ /* 0x000f280000100600 */
[----:B------:R-:W4:Y:S02]  /*1d10*/  LDL.LU R229, [R1+0x44] ;  /* 0x0000440001e57983 */ /* 0x000f240000300800 */
[----:B------:R-:W1:Y:S02]  /*1d20*/  LDC.64 R210, c[0x0][0x3b0] ;  /* 0x0000ec00ffd27b82 */ /* 0x000e640000000a00 */
[----:B------:R-:W4:Y:S04]  /*1d30*/  LDL.S16 R218, [R1+0xe2] ;  /* 0x0000e20001da7983 */ /* 0x000f280000100600 */
[----:B------:R-:W4:Y:S01]  /*1d40*/  LDL.LU R217, [R1+0x48] ;  /* 0x0000480001d97983 */ /* 0x000f220000300800 */
[C---:B0-----:R-:W-:Y:S01]  /*1d50*/  IMAD.WIDE.U32 R176, R20.reuse, 0x10, R176 ;  /* 0x0000001014b07825 */ /* 0x041fe200078e00b0 */
[----:B------:R-:W0:Y:S02]  /*1d60*/  @P1 LDC.64 R186, c[0x0][0x438] ;  /* 0x00010e00ffba1b82 */ /* 0x000e240000000a00 */
[----:B------:R-:W4:Y:S04]  /*1d70*/  LDL.S16 R188, [R1+0xe0] ;  /* 0x0000e00001bc7983 */ /* 0x000f280000100600 */
[----:B------:R-:W2:Y:S01]  /*1d80*/  LDG.E.128 R176, desc[UR16][R176.64] ;  /* 0x00000010b0b07981 */ /* 0x000ea2000c1e1d00 */
[----:B---3--:R-:W-:-:S03]  /*1d90*/  IMAD.WIDE.U32 R180, R20, 0x10, R180 ;  /* 0x0000001014b47825 */ /* 0x008fc600078e00b4 */
[----:B------:R-:W3:Y:S04]  /*1da0*/  LDL.LU R184, [R1+0x4c] ;  /* 0x00004c0001b87983 */ /* 0x000ee80000300800 */
[----:B------:R-:W4:Y:S01]  /*1db0*/  LDG.E.128 R180, desc[UR16][R180.64] ;  /* 0x00000010b4b47981 */ /* 0x000f22000c1e1d00 */
[----:B0-----:R-:W-:-:S05]  /*1dc0*/  @P1 IMAD.WIDE.U32 R186, R20, 0x10, R186 ;  /* 0x0000001014ba1825 */ /* 0x001fca00078e00ba */
[----:B------:R1:W5:Y:S02]  /*1dd0*/  @P1 LDG.E.128 R24, desc[UR16][R186.64] ;  /* 0x00000010ba181981 */ /* 0x000364000c1e1d00 */
[C---:B-1----:R-:W-:Y:S02]  /*1de0*/  IMAD.WIDE.U32 R186, R20.reuse, 0x4, R210 ;  /* 0x0000000414ba7825 */ /* 0x042fe400078e00d2 */
[----:B------:R-:W3:Y:S04]  /*1df0*/  LDL.S16 R211, [R1+0xe6] ;  /* 0x0000e60001d37983 */ /* 0x000ee80000100600 */
[----:B------:R0:W5:Y:S02]  /*1e00*/  LDG.E R19, desc[UR16][R186.64] ;  /* 0x00000010ba137981 */ /* 0x000164000c1e1900 */
[----:B0-----:R-:W-:Y:S01]  /*1e10*/  IADD3 R186, PT, PT, R20, 0x80, RZ ;  /* 0x0000008014ba7810 */ /* 0x001fe20007ffe0ff */
[----:B--2---:R-:W-:-:S04]  /*1e20*/  FADD.FTZ R23, R176, -UR14 ;  /* 0x8000000eb0177e21 */ /* 0x004fc80008010000 */
[----:B------:R-:W-:Y:S01]  /*1e30*/  FMUL.FTZ R213, R23, UR13 ;  /* 0x0000000d17d57c20 */ /* 0x000fe20008410000 */
[----:B------:R-:W-:-:S03]  /*1e40*/  FADD.FTZ R177, R177, -UR14 ;  /* 0x8000000eb1b17e21 */ /* 0x000fc60008010000 */
[----:B----4-:R-:W-:-:S05]  /*1e50*/  FFMA.FTZ R249, R180, R213, R249 ;  /* 0x000000d5b4f97223 */ /* 0x010fca00000100f9 */
[----:B------:R0:W-:Y:S01]  /*1e60*/  STL [R1+0x40], R249 ;  /* 0x000040f901007387 */ /* 0x0001e20000100800 */
[----:B------:R-:W-:Y:S01]  /*1e70*/  FADD.FTZ R178, R178, -UR14 ;  /* 0x8000000eb2b27e21 */ /* 0x000fe20008010000 */
[----:B0-----:R-:W-:-:S04]  /*1e80*/  FMUL.FTZ R249, R177, UR13 ;  /* 0x0000000db1f97c20 */ /* 0x001fc80008410000 */
[----:B------:R-:W-:Y:S01]  /*1e90*/  FFMA.FTZ R229, R181, R249, R229 ;  /* 0x000000f9b5e57223 */ /* 0x000fe200000100e5 */
[----:B------:R-:W-:-:S04]  /*1ea0*/  HADD2.F32 R176, -RZ, R230.H0_H0 ;  /* 0x200000e6ffb07230 */ /* 0x000fc80000004100 */
[----:B------:R0:W-:Y:S01]  /*1eb0*/  STL [R1+0x44], R229 ;  /* 0x000044e501007387 */ /* 0x0001e20000100800 */
[----:B------:R-:W-:Y:S01]  /*1ec0*/  FMUL.FTZ R230, R181, R176 ;  /* 0x000000b0b5e67220 */ /* 0x000fe20000410000 */
[----:B---3--:R-:W-:Y:S02]  /*1ed0*/  HADD2.F32 R23, -RZ, R211.H0_H0 ;  /* 0x200000d3ff177230 */ /* 0x008fe40000004100 */
[----:B0-----:R-:W-:Y:S01]  /*1ee0*/  FMUL.FTZ R229, R178, UR13 ;  /* 0x0000000db2e57c20 */ /* 0x001fe20008410000 */
[----:B------:R-:W-:Y:S02]  /*1ef0*/  HADD2.F32 R176, -RZ, R218.H0_H0 ;  /* 0x200000daffb07230 */ /* 0x000fe40000004100 */
[----:B------:R-:W-:Y:S01]  /*1f00*/  FADD.FTZ R179, R179, -UR14 ;  /* 0x8000000eb3b37e21 */ /* 0x000fe20008010000 */
[----:B------:R-:W-:Y:S01]  /*1f10*/  FFMA.FTZ R217, R182, R229, R217 ;  /* 0x000000e5b6d97223 */ /* 0x000fe200000100d9 */
[----:B------:R-:W-:Y:S01]  /*1f20*/  FMUL.FTZ R23, R180, R23 ;  /* 0x00000017b4177220 */ /* 0x000fe20000410000 */
[----:B------:R-:W-:-:S03]  /*1f30*/  FMUL.FTZ R218, R182, R176 ;  /* 0x000000b0b6da7220 */ /* 0x000fc60000410000 */
[----:B------:R0:W-:Y:S01]  /*1f40*/  STL [R1+0x48], R217 ;  /* 0x000048d901007387 */ /* 0x0001e20000100800 */
[----:B------:R-:W-:Y:S01]  /*1f50*/  FADD.FTZ R176, RZ, R23 ;  /* 0x00000017ffb07221 */ /* 0x000fe20000010000 */
[----:B------:R-:W-:Y:S01]  /*1f60*/  FFMA.FTZ R177, R213, R23, RZ ;  /* 0x00000017d5b17223 */ /* 0x000fe200000100ff */
[----:B------:R-:W-:Y:S02]  /*1f70*/  HADD2.F32 R178, -RZ, R188.H0_H0 ;  /* 0x200000bcffb27230 */ /* 0x000fe40000004100 */
[----:B0-----:R-:W-:Y:S01]  /*1f80*/  FMUL.FTZ R217, R179, UR13 ;  /* 0x0000000db3d97c20 */ /* 0x001fe20008410000 */
[----:B------:R-:W-:Y:S01]  /*1f90*/  FADD.FTZ R176, R176, R230 ;  /* 0x000000e6b0b07221 */ /* 0x000fe20000010000 */
[----:B------:R-:W-:Y:S02]  /*1fa0*/  FFMA.FTZ R177, R249, R230, R177 ;  /* 0x000000e6f9b17223 */ /* 0x000fe400000100b1 */
[----:B------:R-:W-:Y:S01]  /*1fb0*/  FFMA.FTZ R184, R183, R217, R184 ;  /* 0x000000d9b7b87223 */ /* 0x000fe200000100b8 */
[----:B------:R-:W-:Y:S01]  /*1fc0*/  FADD.FTZ R176, R176, R218 ;  /* 0x000000dab0b07221 */ /* 0x000fe20000010000 */
[----:B------:R-:W-:-:S03]  /*1fd0*/  FFMA.FTZ R177, R229, R218, R177 ;  /* 0x000000dae5b17223 */ /* 0x000fc600000100b1 */
[----:B------:R0:W-:Y:S01]  /*1fe0*/  STL [R1+0x4c], R184 ;  /* 0x00004cb801007387 */ /* 0x0001e20000100800 */
[----:B------:R-:W-:Y:S01]  /*1ff0*/  FADD.FTZ R104, R104, R180 ;  /* 0x000000b468687221 */ /* 0x000fe20000010000 */
[----:B------:R-:W-:Y:S01]  /*2000*/  FADD.FTZ R105, R105, R181 ;  /* 0x000000b569697221 */ /* 0x000fe20000010000 */
[----:B------:R-:W-:Y:S01]  /*2010*/  FADD.FTZ R106, R106, R182 ;  /* 0x000000b66a6a7221 */ /* 0x000fe20000010000 */
[----:B------:R-:W-:Y:S01]  /*2020*/  FADD.FTZ R107, R107, R183 ;  /* 0x000000b76b6b7221 */ /* 0x000fe20000010000 */
[----:B0-----:R-:W-:-:S04]  /*2030*/  FMUL.FTZ R184, R183, R178 ;  /* 0x000000b2b7b87220 */ /* 0x001fc80000410000 */
[----:B------:R-:W-:Y:S01]  /*2040*/  FADD.FTZ R188, R176, R184 ;  /* 0x000000b8b0bc7221 */ /* 0x000fe20000010000 */
[----:B------:R-:W-:-:S07]  /*2050*/  FFMA.FTZ R187, R217, R184, R177 ;  /* 0x000000b8d9bb7223 */ /* 0x000fce00000100b1 */
.L_x_16867:
[----:B------:R-:W-:Y:S05]  /*2060*/  BSYNC.RECONVERGENT B0 ;  /* 0x0000000000007941 */ /* 0x000fea0003800200 */
.L_x_16866:
[----:B------:R-:W-:Y:S04]  /*2070*/  BSSY.RECONVERGENT B0, `(.L_x_16868) ;  /* 0x000003e000007945 */ /* 0x000fe80003800200 */
[----:B------:R-:W-:Y:S05]  /*2080*/  @!P4 BRA `(.L_x_16869) ;  /* 0x0000000000f0c947 */ /* 0x000fea0003800000 */
[----:B------:R-:W0:Y:S01]  /*2090*/  LDC.64 R176, c[0x0][0x3a8] ;  /* 0x0000ea00ffb07b82 */ /* 0x000e220000000a00 */
[----:B------:R-:W2:Y:S04]  /*20a0*/  LDL.S16 R210, [R1+0xde] ;  /* 0x0000de0001d27983 */ /* 0x000ea80000100600 */
[----:B------:R-:W3:Y:S03]  /*20b0*/  LDL.LU R247, [R1+0x30] ;  /* 0x0000300001f77983 */ /* 0x000ee60000300800 */
[----:B------:R-:W4:Y:S01]  /*20c0*/  LDC.64 R180, c[0x0][0x428] ;  /* 0x00010a00ffb47b82 */ /* 0x000f220000000a00 */
[----:B------:R-:W-:Y:S01]  /*20d0*/  ISETP.NE.U32.AND P1, PT, RZ, UR20, PT ;  /* 0x00000014ff007c0c */ /* 0x000fe2000bf25070 */
[----:B------:R-:W3:Y:S01]  /*20e0*/  LDL.S16 R228, [R1+0xdc] ;  /* 0x0000dc0001e47983 */ /* 0x000ee20000100600 */
[----:B0-----:R-:W-:-:S04]  /*20f0*/  IMAD.WIDE.U32 R176, R186, 0x10, R176 ;  /* 0x00000010bab07825 */ /* 0x001fc800078e00b0 */
[----:B----4-:R-:W-:Y:S02]  /*2100*/  IMAD.WIDE.U32 R180, R186, 0x10, R180 ;  /* 0x00000010bab47825 */ /* 0x010fe400078e00b4 */
[----:B------:R-:W4:Y:S01]  /*2110*/  LDG.E.128 R176, desc[UR16][R176.64] ;  /* 0x00000010b0b07981 */ /* 0x000f22000c1e1d00 */
[----:B------:R-:W-:-:S03]  /*2120*/  ISETP.NE.AND.EX P1, PT, RZ, UR21, PT, P1 ;  /* 0x00000015ff007c0c */ /* 0x000fc6000bf25310 */
[----:B------:R-:W3:Y:S04]  /*2130*/  LDL.LU R227, [R1+0x34] ;  /* 0x0000340001e37983 */ /* 0x000ee80000300800 */
[----:B------:R-:W3:Y:S06]  /*2140*/  LDG.E.128 R180, desc[UR16][R180.64] ;  /* 0x00000010b4b47981 */ /* 0x000eec000c1e1d00 */
[----:B------:R-:W0:Y:S02]  /*2150*/  @P1 LDC.64 R204, c[0x0][0x438] ;  /* 0x00010e00ffcc1b82 */ /* 0x000e240000000a00 */
[----:B0-----:R-:W-:-:S05]  /*2160*/  @P1 IMAD.WIDE.U32 R204, R186, 0x10, R204 ;  /* 0x00000010bacc1825 */ /* 0x001fca00078e00cc */
[----:B------:R0:W5:Y:S02]  /*2170*/  @P1 LDG.E.128 R136, desc[UR16][R204.64] ;  /* 0x00000010cc881981 */ /* 0x000164000c1e1d00 */
[----:B0-----:R-:W0:Y:S02]  /*2180*/  LDC.64 R204, c[0x0][0x3b0] ;  /* 0x0000ec00ffcc7b82 */ /* 0x001e240000000a00 */
[----:B0-----:R-:W-:-:S05]  /*2190*/  IMAD.WIDE.U32 R204, R186, 0x4, R204 ;  /* 0x00000004bacc7825 */ /* 0x001fca00078e00cc */
[----:B------:R0:W5:Y:S04]  /*21a0*/  LDG.E R18, desc[UR16][R204.64] ;  /* 0x00000010cc127981 */ /* 0x000168000c1e1900 */
[----:B------:R-:W3:Y:S01]  /*21b0*/  LDL.S16 R205, [R1+0xda] ;  /* 0x0000da0001cd7983 */ /* 0x000ee20000100600 */
[----:B----4-:R-:W-:-:S03]  /*21c0*/  FADD.FTZ R17, R176, -UR14 ;  /* 0x8000000eb0117e21 */ /* 0x010fc60008010000 */
[----:B------:R-:W4:Y:S01]  /*21d0*/  LDL.LU R176, [R1+0x38] ;  /* 0x0000380001b07983 */ /* 0x000f220000300800 */
[----:B------:R-:W-:Y:S01]  /*21e0*/  FMUL.FTZ R211, R17, UR13 ;  /* 0x0000000d11d37c20 */ /* 0x000fe20008410000 */
[----:B--2---:R-:W-:Y:S02]  /*21f0*/  HADD2.F32 R17, -RZ, R210.H0_H0 ;  /* 0x200000d2ff117230 */ /* 0x004fe40000004100 */
[----:B------:R-:W2:Y:S01]  /*2200*/  LDL.S16 R210, [R1+0xd8] ;  /* 0x0000d80001d27983 */ /* 0x000ea20000100600 */
[----:B---3--:R-:W-:Y:S01]  /*2210*/  FFMA.FTZ R247, R180, R211, R247 ;  /* 0x000000d3b4f77223 */ /* 0x008fe200000100f7 */
[----:B------:R-:W-:Y:S01]  /*2220*/  FADD.FTZ R100, R100, R180 ;  /* 0x000000b464647221 */ /* 0x000fe20000010000 */
[----:B------:R-:W-:Y:S01]  /*2230*/  FMUL.FTZ R248, R180, R17 ;  /* 0x00000011b4f87220 */ /* 0x000fe20000410000 */
[----:B------:R-:W-:Y:S04]  /*2240*/  STL [R1+0x14], R211 ;  /* 0x000014d301007387 */ /* 0x000fe80000100800 */
[----:B------:R3:W-:Y:S04]  /*2250*/  STL [R1+0x30], R247 ;  /* 0x000030f701007387 */ /* 0x0007e80000100800 */
[----:B------:R-:W2:Y:S01]  /*2260*/  LDL.LU R180, [R1+0x3c] ;  /* 0x00003c0001b47983 */ /* 0x000ea20000300800 */
[----:B------:R-:W-:-:S04]  /*2270*/  FADD.FTZ R177, R177, -UR14 ;  /* 0x8000000eb1b17e21 */ /* 0x000fc80008010000 */
[----:B---3--:R-:W-:Y:S01]  /*2280*/  FMUL.FTZ R247, R177, UR13 ;  /* 0x0000000db1f77c20 */ /* 0x008fe20008410000 */
[----:B------:R-:W-:-:S03]  /*2290*/  FADD.FTZ R178, R178, -UR14 ;  /* 0x8000000eb2b27e21 */ /* 0x000fc60008010000 */
[----:B------:R-:W-:Y:S01]  /*22a0*/  FFMA.FTZ R227, R181, R247, R227 ;  /* 0x000000f7b5e37223 */ /* 0x000fe200000100e3 */
[----:B------:R-:W-:-:S04]  /*22b0*/  FADD.FTZ R179, R179, -UR14 ;  /* 0x8000000eb3b37e21 */ /* 0x000fc80008010000 */
[----:B------:R3:W-:Y:S01]  /*22c0*/  STL [R1+0x34], R227 ;  /* 0x000034e301007387 */ /* 0x0007e20000100800 */
[----:B0-----:R-:W-:Y:S01]  /*22d0*/  FMUL.FTZ R204, R179, UR13 ;  /* 0x0000000db3cc7c20 */ /* 0x001fe20008410000 */
[----:B---3--:R-:W-:Y:S01]  /*22e0*/  FMUL.FTZ R227, R178, UR13 ;  /* 0x0000000db2e37c20 */ /* 0x008fe20008410000 */
[----:B------:R-:W-:Y:S02]  /*22f0*/  HADD2.F32 R17, -RZ, R228.H0_H0 ;  /* 0x200000e4ff117230 */ /* 0x000fe40000004100 */
[----:B------:R-:W-:-:S03]  /*2300*/  FFMA.FTZ R177, R211, R248, R187 ;  /* 0x000000f8d3b17223 */ /* 0x000fc600000100bb */
[----:B------:R-:W-:-:S04]  /*2310*/  FMUL.FTZ R228, R181, R17 ;  /* 0x00000011b5e47220 */ /* 0x000fc80000410000 */
[----:B------:R-:W-:Y:S01]  /*2320*/  FFMA.FTZ R177, R247, R228, R177 ;  /* 0x000000e4f7b17223 */ /* 0x000fe200000100b1 */
[----:B------:R-:W-:Y:S01]  /*2330*/  FADD.FTZ R101, R101, R181 ;  /* 0x000000b565657221 */ /* 0x000fe20000010000 */
[----:B------:R-:W-:Y:S01]  /*2340*/  FADD.FTZ R102, R102, R182 ;  /* 0x000000b666667221 */ /* 0x000fe20000010000 */
[----:B------:R-:W-:Y:S01]  /*2350*/  FADD.FTZ R103, R103, R183 ;  /* 0x000000b767677221 */ /* 0x000fe20000010000 */
[----:B------:R-:W-:Y:S01]  /*2360*/  IADD3 R186, PT, PT, R186, 0x80, RZ ;  /* 0x00000080baba7810 */ /* 0x000fe20007ffe0ff */
[----:B------:R-:W-:-:S05]  /*2370*/  HADD2.F32 R17, -RZ, R205.H0_H0 ;  /* 0x200000cdff117230 */ /* 0x000fca0000004100 */
[----:B------:R-:W-:-:S04]  /*2380*/  FMUL.FTZ R205, R182, R17 ;  /* 0x00000011b6cd7220 */ /* 0x000fc80000410000 */
[----:B------:R-:W-:Y:S01]  /*2390*/  FFMA.FTZ R177, R227, R205, R177 ;  /* 0x000000cde3b17223 */ /* 0x000fe200000100b1 */
[----:B----4-:R-:W-:-:S05]  /*23a0*/  FFMA.FTZ R176, R182, R227, R176 ;  /* 0x000000e3b6b07223 */ /* 0x010fca00000100b0 */
[----:B------:R0:W-:Y:S01]  /*23b0*/  STL [R1+0x38], R176 ;  /* 0x000038b001007387 */ /* 0x0001e20000100800 */
[----:B--2---:R-:W-:-:S05]  /*23c0*/  FFMA.FTZ R180, R183, R204, R180 ;  /* 0x000000ccb7b47223 */ /* 0x004fca00000100b4 */
[----:B------:R2:W-:Y:S01]  /*23d0*/  STL [R1+0x3c], R180 ;  /* 0x00003cb401007387 */ /* 0x0005e20000100800 */
[----:B0-----:R-:W-:Y:S01]  /*23e0*/  FADD.FTZ R176, R188, R248 ;  /* 0x000000f8bcb07221 */ /* 0x001fe20000010000 */
[----:B------:R-:W-:-:S03]  /*23f0*/  HADD2.F32 R17, -RZ, R210.H0_H0 ;  /* 0x200000d2ff117230 */ /* 0x000fc60000004100 */
[----:B------:R-:W-:Y:S02]  /*2400*/  FADD.FTZ R176, R176, R228 ;  /* 0x000000e4b0b07221 */ /* 0x000fe40000010000 */
[----:B------:R-:W-:Y:S02]  /*2410*/  FMUL.FTZ R17, R183, R17 ;  /* 0x00000011b7117220 */ /* 0x000fe40000410000 */
[----:B------:R-:W-:Y:S02]  /*2420*/  FADD.FTZ R176, R176, R205 ;  /* 0x000000cdb0b07221 */ /* 0x000fe40000010000 */
[----:B------:R-:W-:Y:S02]  /*2430*/  FFMA.FTZ R187, R204, R17, R177 ;  /* 0x00000011ccbb7223 */ /* 0x000fe400000100b1 */
[----:B--2---:R-:W-:-:S07]  /*2440*/  FADD.FTZ R188, R176, R17 ;  /* 0x00000011b0bc7221 */ /* 0x004fce0000010000 */
.L_x_16869:
[----:B------:R-:W-:Y:S05]  /*2450*/  BSYNC.RECONVERGENT B0 ;  /* 0x0000000000007941 */ /* 0x000fea0003800200 */
.L_x_16868:
        /* <DEDUP_REMOVED lines=13> */
[----:B------:R-:W3:Y:S04]  /*2530*/  LDG.E.128 R180, desc[UR16][R180.64] ;  /* 0x00000010b4b47981 */ /* 0x000ee8000c1e1d00 */
[----:B------:R-:W3:Y:S02]  /*2540*/  LDL.S16 R194, [R1+0xd2] ;  /* 0x0000d20001c27983 */ /* 0x000ee40000100600 */
[----:B------:R-:W0:Y:S02]  /*2550*/  @P1 LDC.64 R210, c[0x0][0x438] ;  /* 0x00010e00ffd21b82 */ /* 0x000e240000000a00 */
[----:B0-----:R-:W-:-:S05]  /*2560*/  @P1 IMAD.WIDE.U32 R210, R186, 0x10, R210 ;  /* 0x00000010bad21825 */ /* 0x001fca00078e00d2 */
[----:B------:R0:W5:Y:S02]  /*2570*/  @P1 LDG.E.128 R140, desc[UR16][R210.64] ;  /* 0x00000010d28c1981 */ /* 0x000164000c1e1d00 */
[----:B0-----:R-:W0:Y:S02]  /*2580*/  LDC.64 R210, c[0x0][0x3b0] ;  /* 0x0000ec00ffd27b82 */ /* 0x001e240000000a00 */
[----:B0-----:R-:W-:-:S05]  /*2590*/  IMAD.WIDE.U32 R210, R186, 0x4, R210 ;  /* 0x00000004bad27825 */ /* 0x001fca00078e00d2 */
[----:B------:R0:W5:Y:S01]  /*25a0*/  LDG.E R16, desc[UR16][R210.64] ;  /* 0x00000010d2107981 */ /* 0x000162000c1e1900 */
[----:B----4-:R-:W-:-:S03]  /*25b0*/  FADD.FTZ R15, R176, -UR14 ;  /* 0x8000000eb00f7e21 */ /* 0x010fc60008010000 */
[----:B------:R-:W4:Y:S01]  /*25c0*/  LDL.LU R176, [R1+0x28] ;  /* 0x0000280001b07983 */ /* 0x000f220000300800 */
[----:B0-----:R-:W-:Y:S01]  /*25d0*/  FMUL.FTZ R211, R15, UR13 ;  /* 0x0000000d0fd37c20 */ /* 0x001fe20008410000 */
[----:B--2---:R-:W-:Y:S02]  /*25e0*/  HADD2.F32 R15, -RZ, R237.H0_H0 ;  /* 0x200000edff0f7230 */ /* 0x004fe40000004100 */
[----:B------:R-:W2:Y:S01]  /*25f0*/  LDL.S16 R210, [R1+0xd0] ;  /* 0x0000d00001d27983 */ /* 0x000ea20000100600 */
[----:B---3--:R-:W-:Y:S01]  /*2600*/  FFMA.FTZ R226, R180, R211, R226 ;  /* 0x000000d3b4e27223 */ /* 0x008fe200000100e2 */
[----:B------:R-:W-:Y:S02]  /*2610*/  FADD.FTZ R96, R96, R180 ;  /* 0x000000b460607221 */ /* 0x000fe40000010000 */
[----:B------:R-:W-:Y:S01]  /*2620*/  STL [R1+0xc], R211 ;  /* 0x00000cd301007387 */ /* 0x000fe20000100800 */
[----:B------:R-:W-:-:S03]  /*2630*/  FMUL.FTZ R246, R180, R15 ;  /* 0x0000000fb4f67220 */ /* 0x000fc60000410000 */
[----:B------:R0:W-:Y:S04]  /*2640*/  STL [R1+0x20], R226 ;  /* 0x000020e201007387 */ /* 0x0001e80000100800 */
[----:B------:R-:W3:Y:S01]  /*2650*/  LDL.LU R180, [R1+0x2c] ;  /* 0x00002c0001b47983 */ /* 0x000ee20000300800 */
[----:B------:R-:W-:Y:S02]  /*2660*/  HADD2.F32 R15, -RZ, R209.H0_H0 ;  /* 0x200000d1ff0f7230 */ /* 0x000fe40000004100 */
[----:B------:R-:W-:Y:S01]  /*2670*/  FADD.FTZ R177, R177, -UR14 ;  /* 0x8000000eb1b17e21 */ /* 0x000fe20008010000 */
[----:B------:R-:W-:Y:S01]  /*2680*/  FADD.FTZ R178, R178, -UR14 ;  /* 0x8000000eb2b27e21 */ /* 0x000fe20008010000 */
[----:B------:R-:W-:Y:S02]  /*2690*/  FADD.FTZ R179, R179, -UR14 ;  /* 0x8000000eb3b37e21 */ /* 0x000fe40008010000 */
[----:B------:R-:W-:Y:S01]  /*26a0*/  FMUL.FTZ R237, R177, UR13 ;  /* 0x0000000db1ed7c20 */ /* 0x000fe20008410000 */
[----:B0-----:R-:W-:Y:S01]  /*26b0*/  FMUL.FTZ R226, R181, R15 ;  /* 0x0000000fb5e27220 */ /* 0x001fe20000410000 */
[----:B------:R-:W-:Y:S01]  /*26c0*/  FMUL.FTZ R209, R178, UR13 ;  /* 0x0000000db2d17c20 */ /* 0x000fe20008410000 */
[----:B------:R-:W-:-:S02]  /*26d0*/  HADD2.F32 R15, -RZ, R194.H0_H0 ;  /* 0x200000c2ff0f7230 */ /* 0x000fc40000004100 */
[----:B------:R-:W-:Y:S01]  /*26e0*/  FMUL.FTZ R194, R179, UR13 ;  /* 0x0000000db3c27c20 */ /* 0x000fe20008410000 */
[----:B------:R-:W-:-:S05]  /*26f0*/  FFMA.FTZ R203, R181, R237, R203 ;  /* 0x000000edb5cb7223 */ /* 0x000fca00000100cb */
[----:B------:R0:W-:Y:S01]  /*2700*/  STL [R1+0x24], R203 ;  /* 0x000024cb01007387 */ /* 0x0001e20000100800 */
[----:B------:R-:W-:-:S04]  /*2710*/  FFMA.FTZ R177, R211, R246, R187 ;  /* 0x000000f6d3b17223 */ /* 0x000fc800000100bb */
[----:B------:R-:W-:Y:S01]  /*2720*/  FFMA.FTZ R177, R237, R226, R177 ;  /* 0x000000e2edb17223 */ /* 0x000fe200000100b1 */
[----:B0-----:R-:W-:-:S04]  /*2730*/  FMUL.FTZ R203, R182, R15 ;  /* 0x0000000fb6cb7220 */ /* 0x001fc80000410000 */
[----:B------:R-:W-:Y:S01]  /*2740*/  FFMA.FTZ R177, R209, R203, R177 ;  /* 0x000000cbd1b17223 */ /* 0x000fe200000100b1 */
[----:B------:R-:W-:Y:S01]  /*2750*/  FADD.FTZ R97, R97, R181 ;  /* 0x000000b561617221 */ /* 0x000fe20000010000 */
[----:B------:R-:W-:Y:S01]  /*2760*/  FADD.FTZ R98, R98, R182 ;  /* 0x000000b662627221 */ /* 0x000fe20000010000 */
[----:B------:R-:W-:Y:S01]  /*2770*/  FADD.FTZ R99, R99, R183 ;  /* 0x000000b763637221 */ /* 0x000fe20000010000 */
[----:B------:R-:W-:Y:S01]  /*2780*/  IADD3 R186, PT, PT, R186, 0x80, RZ ;  /* 0x00000080baba7810 */ /* 0x000fe20007ffe0ff */
[----:B----4-:R-:W-:-:S05]  /*2790*/  FFMA.FTZ R176, R182, R209, R176 ;  /* 0x000000d1b6b07223 */ /* 0x010fca00000100b0 */
[----:B------:R0:W-:Y:S01]  /*27a0*/  STL [R1+0x28], R176 ;  /* 0x000028b001007387 */ /* 0x0001e20000100800 */
[----:B---3--:R-:W-:-:S05]  /*27b0*/  FFMA.FTZ R180, R183, R194, R180 ;  /* 0x000000c2b7b47223 */ /* 0x008fca00000100b4 */
[----:B------:R3:W-:Y:S01]  /*27c0*/  STL [R1+0x2c], R180 ;  /* 0x00002cb401007387 */ /* 0x0007e20000100800 */
[----:B0-----:R-:W-:Y:S01]  /*27d0*/  FADD.FTZ R176, R188, R246 ;  /* 0x000000f6bcb07221 */ /* 0x001fe20000010000 */
[----:B--2---:R-:W-:-:S03]  /*27e0*/  HADD2.F32 R15, -RZ, R210.H0_H0 ;  /* 0x200000d2ff0f7230 */ /* 0x004fc60000004100 */
[----:B------:R-:W-:Y:S02]  /*27f0*/  FADD.FTZ R176, R176, R226 ;  /* 0x000000e2b0b07221 */ /* 0x000fe40000010000 */
[----:B------:R-:W-:Y:S02]  /*2800*/  FMUL.FTZ R15, R183, R15 ;  /* 0x0000000fb70f7220 */ /* 0x000fe40000410000 */
[----:B------:R-:W-:Y:S02]  /*2810*/  FADD.FTZ R176, R176, R203 ;  /* 0x000000cbb0b07221 */ /* 0x000fe40000010000 */
[----:B------:R-:W-:Y:S02]  /*2820*/  FFMA.FTZ R187, R194, R15, R177 ;  /* 0x0000000fc2bb7223 */ /* 0x000fe400000100b1 */
[----:B---3--:R-:W-:-:S07]  /*2830*/  FADD.FTZ R188, R176, R15 ;  /* 0x0000000fb0bc7221 */ /* 0x008fce0000010000 */
.L_x_16871:
[----:B------:R-:W-:Y:S05]  /*2840*/  BSYNC.RECONVERGENT B0 ;  /* 0x0000000000007941 */ /* 0x000fea0003800200 */
.L_x_16870:
[----:B------:R-:W-:Y:S04]  /*2850*/  BSSY.RECONVERGENT B0, `(.L_x_16872) ;  /* 0x0000036000007945 */ /* 0x000fe80003800200 */
[----:B------:R-:W-:Y:S05]  /*2860*/  @!P2 BRA `(.L_x_16873) ;  /* 0x0000000000d0a947 */ /* 0x000fea0003800000 */
[----:B------:R-:W-:Y:S01]  /*2870*/  ISETP.NE.U32.AND P1, PT, RZ, UR20, PT ;  /* 0x00000014ff007c0c */ /* 0x000fe2000bf25070 */
[----:B------:R-:W0:Y:S01]  /*2880*/  LDC.64 R176, c[0x0][0x3a8] ;  /* 0x0000ea00ffb07b82 */ /* 0x000e220000000a00 */
[----:B------:R-:W2:Y:S02]  /*2890*/  LDL.S16 R208, [R1+0xce] ;  /* 0x0000ce0001d07983 */ /* 0x000ea40000100600 */
[----:B------:R-:W-:Y:S02]  /*28a0*/  ISETP.NE.AND.EX P1, PT, RZ, UR21, PT, P1 ;  /* 0x00000015ff007c0c */ /* 0x000fe4000bf25310 */
[----:B------:R-:W3:Y:S03]  /*28b0*/  LDL.S16 R202, [R1+0xcc] ;  /* 0x0000cc0001ca7983 */ /* 0x000ee60000100600 */
[----:B------:R-:W4:Y:S01]  /*28c0*/  LDC.64 R180, c[0x0][0x428] ;  /* 0x00010a00ffb47b82 */ /* 0x000f220000000a00 */
[----:B------:R-:W3:Y:S07]  /*28d0*/  LDL.S16 R193, [R1+0xca] ;  /* 0x0000ca0001c17983 */ /* 0x000eee0000100600 */
[----:B------:R-:W1:Y:S01]  /*28e0*/  @P1 LDC.64 R210, c[0x0][0x438] ;  /* 0x00010e00ffd21b82 */ /* 0x000e620000000a00 */
[----:B0-----:R-:W-:-:S06]  /*28f0*/  IMAD.WIDE.U32 R176, R186, 0x10, R176 ;  /* 0x00000010bab07825 */ /* 0x001fcc00078e00b0 */
[----:B------:R-:W2:Y:S01]  /*2900*/  LDG.E.128 R176, desc[UR16][R176.64] ;  /* 0x00000010b0b07981 */ /* 0x000ea2000c1e1d00 */
[----:B----4-:R-:W-:-:S06]  /*2910*/  IMAD.WIDE.U32 R180, R186, 0x10, R180 ;  /* 0x00000010bab47825 */ /* 0x010fcc00078e00b4 */
[----:B------:R-:W4:Y:S01]  /*2920*/  LDG.E.128 R180, desc[UR16][R180.64] ;  /* 0x00000010b4b47981 */ /* 0x000f22000c1e1d00 */
[----:B-1----:R-:W-:-:S05]  /*2930*/  @P1 IMAD.WIDE.U32 R210, R186, 0x10, R210 ;  /* 0x00000010bad21825 */ /* 0x002fca00078e00d2 */
[----:B------:R0:W5:Y:S02]  /*2940*/  @P1 LDG.E.128 R144, desc[UR16][R210.64] ;  /* 0x00000010d2901981 */ /* 0x000164000c1e1d00 */
[----:B0-----:R-:W0:Y:S02]  /*2950*/  LDC.64 R210, c[0x0][0x3b0] ;  /* 0x0000ec00ffd27b82 */ /* 0x001e240000000a00 */
[----:B0-----:R-:W-:-:S05]  /*2960*/  IMAD.WIDE.U32 R210, R186, 0x4, R210 ;  /* 0x00000004bad27825 */ /* 0x001fca00078e00d2 */
[----:B------:R0:W5:Y:S04]  /*2970*/  LDG.E R14, desc[UR16][R210.64] ;  /* 0x00000010d20e7981 */ /* 0x000168000c1e1900 */
[----:B------:R-:W3:Y:S01]  /*2980*/  LDL.S16 R210, [R1+0xc8] ;  /* 0x0000c80001d27983 */ /* 0x000ee20000100600 */
[----:B------:R-:W-:Y:S01]  /*2990*/  IADD3 R186, PT, PT, R186, 0x80, RZ ;  /* 0x00000080baba7810 */ /* 0x000fe20007ffe0ff */
[----:B--2---:R-:W-:-:S04]  /*29a0*/  FADD.FTZ R13, R176, -UR14 ;  /* 0x8000000eb00d7e21 */ /* 0x004fc80008010000 */
[----:B0-----:R-:W-:Y:S01]  /*29b0*/  FMUL.FTZ R211, R13, UR13 ;  /* 0x0000000d0dd37c20 */ /* 0x001fe20008410000 */
[----:B------:R-:W-:-:S05]  /*29c0*/  HADD2.F32 R13, -RZ, R208.H0_H0 ;  /* 0x200000d0ff0d7230 */ /* 0x000fca0000004100 */
[----:B----4-:R-:W-:Y:S01]  /*29d0*/  FMUL.FTZ R245, R180, R13 ;  /* 0x0000000db4f57220 */ /* 0x010fe20000410000 */
[----:B---3--:R-:W-:Y:S01]  /*29e0*/  HADD2.F32 R13, -RZ, R202.H0_H0 ;  /* 0x200000caff0d7230 */ /* 0x008fe20000004100 */
[----:B------:R0:W-:Y:S01]  /*29f0*/  STL [R1+0x8], R211 ;  /* 0x000008d301007387 */ /* 0x0001e20000100800 */
[----:B------:R-:W-:-:S03]  /*2a00*/  FADD.FTZ R177, R177, -UR14 ;  /* 0x8000000eb1b17e21 */ /* 0x000fc60008010000 */
[----:B------:R-:W-:Y:S01]  /*2a10*/  FMUL.FTZ R225, R181, R13 ;  /* 0x0000000db5e17220 */ /* 0x000fe20000410000 */
[----:B------:R-:W-:Y:S02]  /*2a20*/  HADD2.F32 R13, -RZ, R193.H0_H0 ;  /* 0x200000c1ff0d7230 */ /* 0x000fe40000004100 */
[----:B------:R-:W-:Y:S01]  /*2a30*/  FMUL.FTZ R236, R177, UR13 ;  /* 0x0000000db1ec7c20 */ /* 0x000fe20008410000 */
[----:B------:R-:W-:Y:S01]  /*2a40*/  FADD.FTZ R178, R178, -UR14 ;  /* 0x8000000eb2b27e21 */ /* 0x000fe20008010000 */
[----:B------:R-:W-:Y:S01]  /*2a50*/  FADD.FTZ R176, R188, R245 ;  /* 0x000000f5bcb07221 */ /* 0x000fe20000010000 */
[----:B------:R-:W-:Y:S01]  /*2a60*/  FFMA.FTZ R177, R211, R245, R187 ;  /* 0x000000f5d3b17223 */ /* 0x000fe200000100bb */
[----:B------:R-:W-:Y:S01]  /*2a70*/  FMUL.FTZ R202, R182, R13 ;  /* 0x0000000db6ca7220 */ /* 0x000fe20000410000 */
[----:B------:R-:W-:Y:S01]  /*2a80*/  FMUL.FTZ R208, R178, UR13 ;  /* 0x0000000db2d07c20 */ /* 0x000fe20008410000 */
        /* <DEDUP_REMOVED lines=14> */
[----:B------:R-:W-:-:S05]  /*2b70*/  HADD2.F32 R13, -RZ, R210.H0_H0 ;  /* 0x200000d2ff0d7230 */ /* 0x000fca0000004100 */
[----:B------:R-:W-:-:S04]  /*2b80*/  FMUL.FTZ R13, R183, R13 ;  /* 0x0000000db70d7220 */ /* 0x000fc80000410000 */
[----:B------:R-:W-:Y:S01]  /*2b90*/  FADD.FTZ R188, R176, R13 ;  /* 0x0000000db0bc7221 */ /* 0x000fe20000010000 */
[----:B0-----:R-:W-:-:S07]  /*2ba0*/  FFMA.FTZ R187, R193, R13, R177 ;  /* 0x0000000dc1bb7223 */ /* 0x001fce00000100b1 */
.L_x_16873:
[----:B------:R-:W-:Y:S05]  /*2bb0*/  BSYNC.RECONVERGENT B0 ;  /* 0x0000000000007941 */ /* 0x000fea0003800200 */
.L_x_16872:
        /* <DEDUP_REMOVED lines=54> */
.L_x_16875:
[----:B------:R-:W-:Y:S05]  /*2f20*/  BSYNC.RECONVERGENT B0 ;  /* 0x0000000000007941 */ /* 0x000fea0003800200 */
.L_x_16874:
[----:B------:R-:W-:Y:S01]  /*2f30*/  ISETP.GE.U32.AND P1, PT, R22, 0x300, PT ;  /* 0x000003001600780c */ /* 0x000fe20003f26070 */
[----:B------:R-:W-:-:S12]  /*2f40*/  BSSY.RECONVERGENT B0, `(.L_x_16876) ;  /* 0x0000036000007945 */ /* 0x000fd80003800200 */
        /* <DEDUP_REMOVED lines=8> */
[----:B------:R-:W1:Y:S02]  /*2fd0*/  @P2 LDC.64 R176, c[0x0][0x438] ;  /* 0x00010e00ffb02b82 */ /* 0x000e640000000a00 */
[----:B-1----:R-:W-:-:S05]  /*2fe0*/  @P2 IMAD.WIDE.U32 R176, R186, 0x10, R176 ;  /* 0x00000010bab02825 */ /* 0x002fca00078e00b0 */
[----:B------:R1:W5:Y:S01]  /*2ff0*/  @P2 LDG.E.128 R152, desc[UR16][R176.64] ;  /* 0x00000010b0982981 */ /* 0x000362000c1e1d00 */
[----:B0-----:R-:W-:-:S06]  /*3000*/  IMAD.WIDE.U32 R180, R186, 0x10, R180 ;  /* 0x00000010bab47825 */ /* 0x001fcc00078e00b4 */
[----:B------:R-:W2:Y:S01]  /*3010*/  LDG.E.128 R180, desc[UR16][R180.64] ;  /* 0x00000010b4b47981 */ /* 0x000ea2000c1e1d00 */
[----:B-1----:R-:W0:Y:S01]  /*3020*/  LDC.64 R176, c[0x0][0x3a8] ;  /* 0x0000ea00ffb07b82 */ /* 0x002e220000000a00 */
[----:B----4-:R-:W-:-:S05]  /*3030*/  IMAD.WIDE.U32 R210, R186, 0x4, R210 ;  /* 0x00000004bad27825 */ /* 0x010fca00078e00d2 */
[----:B------:R1:W5:Y:S04]  /*3040*/  LDG.E R10, desc[UR16][R210.64] ;  /* 0x00000010d20a7981 */ /* 0x000368000c1e1900 */
[----:B------:R-:W4:Y:S01]  /*3050*/  LDL.S16 R210, [R1+0xb8] ;  /* 0x0000b80001d27983 */ /* 0x000f220000100600 */
[----:B0-----:R-:W-:-:S06]  /*3060*/  IMAD.WIDE.U32 R176, R186, 0x10, R176 ;  /* 0x00000010bab07825 */ /* 0x001fcc00078e00b0 */
[----:B------:R-:W3:Y:S01]  /*3070*/  LDG.E.128 R176, desc[UR16][R176.64] ;  /* 0x00000010b0b07981 */ /* 0x000ee2000c1e1d00 */
[----:B------:R-:W-:Y:S01]  /*3080*/  IADD3 R186, PT, PT, R186, 0x80, RZ ;  /* 0x00000080baba7810 */ /* 0x000fe20007ffe0ff */
[----:B--2---:R-:W-:Y:S01]  /*3090*/  FADD.FTZ R84, R84, R180 ;  /* 0x000000b454547221 */ /* 0x004fe20000010000 */
[----:B------:R-:W-:Y:S01]  /*30a0*/  FADD.FTZ R85, R85, R181 ;  /* 0x000000b555557221 */ /* 0x000fe20000010000 */
[----:B---3--:R-:W-:-:S04]  /*30b0*/  FADD.FTZ R9, R176, -UR14 ;  /* 0x8000000eb0097e21 */ /* 0x008fc80008010000 */
[----:B-1----:R-:W-:Y:S01]  /*30c0*/  FMUL.FTZ R211, R9, UR13 ;  /* 0x0000000d09d37c20 */ /* 0x002fe20008410000 */
[----:B------:R-:W-:-:S05]  /*30d0*/  HADD2.F32 R9, -RZ, R215.H0_H0 ;  /* 0x200000d7ff097230 */ /* 0x000fca0000004100 */
[----:B------:R-:W-:Y:S01]  /*30e0*/  FMUL.FTZ R243, R180, R9 ;  /* 0x00000009b4f37220 */ /* 0x000fe20000410000 */
[----:B------:R-:W-:Y:S01]  /*30f0*/  HADD2.F32 R9, -RZ, R200.H0_H0 ;  /* 0x200000c8ff097230 */ /* 0x000fe20000004100 */
[----:B------:R0:W-:Y:S01]  /*3100*/  STL [R1], R211 ;  /* 0x000000d301007387 */ /* 0x0001e20000100800 */
        /* <DEDUP_REMOVED lines=8> */
[----:B----4-:R-:W-:Y:S02]  /*3190*/  HADD2.F32 R9, -RZ, R210.H0_H0 ;  /* 0x200000d2ff097230 */ /* 0x010fe40000004100 */
[----:B------:R-:W-:Y:S01]  /*31a0*/  FMUL.FTZ R215, R178, UR13 ;  /* 0x0000000db2d77c20 */ /* 0x000fe20008410000 */
[----:B------:R-:W-:Y:S01]  /*31b0*/  FADD.FTZ R179, R179, -UR14 ;  /* 0x8000000eb3b37e21 */ /* 0x000fe20008010000 */
[----:B------:R-:W-:Y:S01]  /*31c0*/  FADD.FTZ R176, R176, R223 ;  /* 0x000000dfb0b07221 */ /* 0x000fe20000010000 */
[----:B------:R-:W-:Y:S01]  /*31d0*/  FFMA.FTZ R177, R234, R223, R177 ;  /* 0x000000dfeab17223 */ /* 0x000fe200000100b1 */
[----:B------:R-:W-:Y:S01]  /*31e0*/  FMUL.FTZ R9, R183, R9 ;  /* 0x00000009b7097220 */ /* 0x000fe20000410000 */
[----:B------:R-:W-:Y:S01]  /*31f0*/  FMUL.FTZ R191, R179, UR13 ;  /* 0x0000000db3bf7c20 */ /* 0x000fe20008410000 */
        /* <DEDUP_REMOVED lines=9> */
[----:B0-----:R-:W-:-:S07]  /*3290*/  FFMA.FTZ R187, R191, R9, R177 ;  /* 0x00000009bfbb7223 */ /* 0x001fce00000100b1 */
.L_x_16877:
[----:B------:R-:W-:Y:S05]  /*32a0*/  BSYNC.RECONVERGENT B0 ;  /* 0x0000000000007941 */ /* 0x000fea0003800200 */
.L_x_16876:
        /* <DEDUP_REMOVED lines=25> */
[----:B------:R-:W-:Y:S01]  /*3440*/  FMUL.FTZ R252, R7, UR13 ;  /* 0x0000000d07fc7c20 */ /* 0x000fe20008410000 */
[----:B------:R-:W-:-:S05]  /*3450*/  HADD2.F32 R7, -RZ, R214.H0_H0 ;  /* 0x200000d6ff077230 */ /* 0x000fca0000004100 */
[----:B------:R-:W-:Y:S01]  /*3460*/  FMUL.FTZ R242, R180, R7 ;  /* 0x00000007b4f27220 */ /* 0x000fe20000410000 */
[----:B------:R-:W-:Y:S02]  /*3470*/  HADD2.F32 R7, -RZ, R199.H0_H0 ;  /* 0x200000c7ff077230 */ /* 0x000fe40000004100 */
        /* <DEDUP_REMOVED lines=25> */
.L_x_16879:
[----:B------:R-:W-:Y:S05]  /*3610*/  BSYNC.RECONVERGENT B0 ;  /* 0x0000000000007941 */ /* 0x000fea0003800200 */
.L_x_16878:
        /* <DEDUP_REMOVED lines=54> */
.L_x_16881:
[----:B------:R-:W-:Y:S05]  /*3980*/  BSYNC.RECONVERGENT B0 ;  /* 0x0000000000007941 */ /* 0x000fea0003800200 */
.L_x_16880:
        /* <DEDUP_REMOVED lines=54> */
.L_x_16883:
[----:B------:R-:W-:Y:S05]  /*3cf0*/  BSYNC.RECONVERGENT B0 ;  /* 0x0000000000007941 */ /* 0x000fea0003800200 */
.L_x_16882:
[----:B------:R-:W-:Y:S01]  /*3d00*/  ISETP.GE.U32.AND P6, PT, R22, 0x500, PT ;  /* 0x000005001600780c */ /* 0x000fe20003fc6070 */
[----:B------:R-:W-:Y:S01]  /*3d10*/  BSSY.RECONVERGENT B0, `(.L_x_16884) ;  /* 0x0000037000007945 */ /* 0x000fe20003800200 */
[----:B------:R-:W-:-:S11]  /*3d20*/  LOP3.LUT R21, R21, 0xfffffffd, RZ, 0xc0, !PT ;  /* 0xfffffffd15157812 */ /* 0x000fd600078ec0ff */
[----:B------:R-:W-:Y:S01]  /*3d30*/  @P6 LOP3.LUT R21, R21, 0x2, RZ, 0xfc, !PT ;  /* 0x0000000215156812 */ /* 0x000fe200078efcff */
[----:B------:R-:W-:Y:S06]  /*3d40*/  @!P6 BRA `(.L_x_16885) ;  /* 0x0000000000cce947 */ /* 0x000fec0003800000 */
        /* <DEDUP_REMOVED lines=12> */
[----:B-1----:R-:W0:Y:S02]  /*3e10*/  LDC.64 R176, c[0x0][0x3a8] ;  /* 0x0000ea00ffb07b82 */ /* 0x002e240000000a00 */
[----:B0-----:R-:W-:-:S06]  /*3e20*/  IMAD.WIDE.U32 R176, R186, 0x10, R176 ;  /* 0x00000010bab07825 */ /* 0x001fcc00078e00b0 */
[----:B------:R-:W3:Y:S01]  /*3e30*/  LDG.E.128 R176, desc[UR16][R176.64] ;  /* 0x00000010b0b07981 */ /* 0x000ee2000c1e1d00 */
[----:B----4-:R-:W-:-:S03]  /*3e40*/  IMAD.WIDE.U32 R210, R186, 0x4, R210 ;  /* 0x00000004bad27825 */ /* 0x010fc600078e00d2 */
[----:B------:R-:W4:Y:S04]  /*3e50*/  LDL.S16 R186, [R1+0x98] ;  /* 0x0000980001ba7983 */ /* 0x000f280000100600 */
[----:B------:R0:W5:Y:S01]  /*3e60*/  LDG.E R2, desc[UR16][R210.64] ;  /* 0x00000010d2027981 */ /* 0x000162000c1e1900 */
[----:B--2---:R-:W-:Y:S01]  /*3e70*/  FADD.FTZ R68, R68, R180 ;  /* 0x000000b444447221 */ /* 0x004fe20000010000 */
[----:B------:R-:W-:Y:S01]  /*3e80*/  FADD.FTZ R69, R69, R181 ;  /* 0x000000b545457221 */ /* 0x000fe20000010000 */
[----:B---3--:R-:W-:-:S04]  /*3e90*/  FADD.FTZ R0, R176, -UR14 ;  /* 0x8000000eb0007e21 */ /* 0x008fc80008010000 */
[----:B0-----:R-:W-:Y:S01]  /*3ea0*/  FMUL.FTZ R211, R0, UR13 ;  /* 0x0000000d00d37c20 */ /* 0x001fe20008410000 */
[----:B------:R-:W-:-:S05]  /*3eb0*/  HADD2.F32 R0, -RZ, R216.H0_H0 ;  /* 0x200000d8ff007230 */ /* 0x000fca0000004100 */
[----:B------:R-:W-:Y:S01]  /*3ec0*/  FMUL.FTZ R239, R180, R0 ;  /* 0x00000000b4ef7220 */ /* 0x000fe20000410000 */
[----:B------:R-:W-:Y:S01]  /*3ed0*/  HADD2.F32 R0, -RZ, R196.H0_H0 ;  /* 0x200000c4ff007230 */ /* 0x000fe20000004100 */
        /* <DEDUP_REMOVED lines=26> */
.L_x_16885:
[----:B------:R-:W-:Y:S05]  /*4080*/  BSYNC.RECONVERGENT B0 ;  /* 0x0000000000007941 */ /* 0x000fea0003800200 */
.L_x_16884:
[----:B------:R-:W0:Y:S01]  /*4090*/  SHFL.DOWN PT, R176, R188, 0x10, 0x1f ;  /* 0x0a001f00bcb07f89 */ /* 0x000e2200000e0000 */
[----:B------:R-:W-:Y:S03]  /*40a0*/  BSSY.RECONVERGENT B0, `(.L_x_16886) ;  /* 0x000001f000007945 */ /* 0x000fe60003800200 */
[----:B------:R-:W2:Y:S01]  /*40b0*/  SHFL.DOWN PT, R177, R187, 0x10, 0x1f ;  /* 0x0a001f00bbb17f89 */ /* 0x000ea200000e0000 */
[----:B------:R-:W3:Y:S01]  /*40c0*/  S2R R179, SR_TID.X ;  /* 0x0000000000b37919 */ /* 0x000ee20000002100 */
[----:B0-----:R-:W-:Y:S01]  /*40d0*/  FADD.FTZ R176, R176, R188 ;  /* 0x000000bcb0b07221 */ /* 0x001fe20000010000 */
[----:B--2---:R-:W-:-:S04]  /*40e0*/  FADD.FTZ R177, R177, R187 ;  /* 0x000000bbb1b17221 */ /* 0x004fc80000010000 */
[----:B------:R-:W0:Y:S01]  /*40f0*/  SHFL.DOWN PT, R178, R176, 0x8, 0x1f ;  /* 0x09001f00b0b27f89 */ /* 0x000e2200000e0000 */
        /* <DEDUP_REMOVED lines=25> */
.L_x_16887:
[----:B------:R-:W-:Y:S05]  /*4290*/  BSYNC.RECONVERGENT B0 ;  /* 0x0000000000007941 */ /* 0x000fea0003800200 */
.L_x_16886:
        /* <DEDUP_REMOVED lines=30> */
[----:B------:R-:W0:Y:S02]  /*4480*/  LDC.64 R176, c[0x0][0x390] ;  /* 0x0000e400ffb07b82 */ /* 0x000e240000000a00 */
[----:B0-----:R-:W-:-:S06]  /*4490*/  IMAD.WIDE.U32 R176, R20, 0x10, R176 ;  /* 0x0000001014b07825 */ /* 0x001fcc00078e00b0 */
[----:B------:R-:W5:Y:S01]  /*44a0*/  LDG.E.128 R176, desc[UR16][R176.64] ;  /* 0x00000010b0b07981 */ /* 0x000f62000c1e1d00 */
[----:B------:R-:W-:Y:S01]  /*44b0*/  ISETP.NE.U32.AND P5, PT, RZ, UR22, PT ;  /* 0x00000016ff007c0c */ /* 0x000fe2000bfa5070 */
[----:B------:R-:W-:Y:S03]  /*44c0*/  BSSY.RECONVERGENT B2, `(.L_x_16892) ;  /* 0x0000084000027945 */ /* 0x000fe60003800200 */
[----:B------:R-:W-:-:S13]  /*44d0*/  ISETP.NE.AND.EX P5, PT, RZ, UR23, PT, P5 ;  /* 0x00000017ff007c0c */ /* 0x000fda000bfa5350 */
[----:B------:R-:W-:Y:S05]  /*44e0*/  @P5 BRA `(.L_x_16893) ;  /* 0x0000000000e85947 */ /* 0x000fea0003800000 */
[----:B------:R-:W2:Y:S04]  /*44f0*/  LDL.S16 R186, [R1+0x96] ;  /* 0x0000960001ba7983 */ /* 0x000ea80000100600 */
[----:B------:R-:W3:Y:S04]  /*4500*/  LDL.S16 R183, [R1+0x94] ;  /* 0x0000940001b77983 */ /* 0x000ee80000100600 */
[----:B------:R-:W4:Y:S01]  /*4510*/  LDL.S16 R182, [R1+0x92] ;  /* 0x0000920001b67983 */ /* 0x000f220000100600 */
[----:B------:R-:W-:Y:S02]  /*4520*/  MOV R180, UR4 ;  /* 0x0000000400b47c02 */ /* 0x000fe40008000f00 */
[----:B-----5:R-:W-:-:S03]  /*4530*/  LOP3.LUT P6, RZ, R19, 0xff, RZ, 0xc0, !PT ;  /* 0x000000ff13ff7812 */ /* 0x020fc600078cc0ff */
[----:B------:R-:W-:-:S04]  /*4540*/  FFMA.FTZ R180, R213, R180, UR5 ;  /* 0x00000005d5b47e23 */ /* 0x000fc800080100b4 */
[----:B------:R-:W-:-:S04]  /*4550*/  FADD.FTZ R180, R23, -R180 ;  /* 0x800000b417b47221 */ /* 0x000fc80000010000 */
[----:B------:R-:W-:-:S04]  /*4560*/  FMUL.FTZ R180, R180, UR13 ;  /* 0x0000000db4b47c20 */ /* 0x000fc80008410000 */
[----:B------:R-:W-:-:S04]  /*4570*/  FMUL.FTZ R180, R180, UR12 ;  /* 0x0000000cb4b47c20 */ /* 0x000fc80008410000 */
[----:B------:R-:W-:-:S04]  /*4580*/  FMUL.FTZ R181, R180, UR24 ;  /* 0x00000018b4b57c20 */ /* 0x000fc80008410000 */
[----:B------:R-:W-:-:S05]  /*4590*/  FMUL.FTZ R176, R176, R181 ;  /* 0x000000b5b0b07220 */ /* 0x000fca0000410000 */
[----:B------:R-:W-:-:S05]  /*45a0*/  FSEL R176, R176, RZ, P6 ;  /* 0x000000ffb0b07208 */ /* 0x000fca0003000000 */
[----:B------:R-:W-:Y:S01]  /*45b0*/  FADD.FTZ R180, R64, R176 ;  /* 0x000000b040b47221 */ /* 0x000fe20000010000 */
[----:B------:R-:W-:Y:S02]  /*45c0*/  HFMA2 R176, -RZ, RZ, 0, 0 ;  /* 0x00000000ffb07431 */ /* 0x000fe400000001ff */
[----:B--2---:R-:W-:-:S05]  /*45d0*/  @P6 HADD2.F32 R64, -RZ, R186.H0_H0 ;  /* 0x200000baff406230 */ /* 0x004fca0000004100 */
[----:B------:R-:W-:Y:S01]  /*45e0*/  @P6 FMUL.FTZ R176, R181, R64 ;  /* 0x00000040b5b06220 */ /* 0x000fe20000410000 */
[----:B------:R-:W-:Y:S02]  /*45f0*/  MOV R64, UR4 ;  /* 0x0000000400407c02 */ /* 0x000fe40008000f00 */
[----:B------:R-:W-:-:S03]  /*4600*/  LOP3.LUT P6, RZ, R19, 0xff00, RZ, 0xc0, !PT ;  /* 0x0000ff0013ff7812 */ /* 0x000fc600078cc0ff */
        /* <DEDUP_REMOVED lines=8> */
[----:B---3--:R-:W-:Y:S01]  /*4690*/  @P6 HADD2.F32 R65, -RZ, R183.H0_H0 ;  /* 0x200000b7ff416230 */ /* 0x008fe20000004100 */
[----:B------:R-:W-:-:S04]  /*46a0*/  MOV R177, RZ ;  /* 0x000000ff00b17202 */ /* 0x000fc80000000f00 */
        /* <DEDUP_REMOVED lines=8> */
[----:B------:R-:W-:Y:S01]  /*4730*/  FMUL.FTZ R65, R178, R64 ;  /* 0x00000040b2417220 */ /* 0x000fe20000410000 */
[----:B------:R-:W-:-:S04]  /*4740*/  HFMA2 R178, -RZ, RZ, 0, 0 ;  /* 0x00000000ffb27431 */ /* 0x000fc800000001ff */
[----:B------:R-:W-:-:S05]  /*4750*/  FSEL R65, R65, RZ, P6 ;  /* 0x000000ff41417208 */ /* 0x000fca0003000000 */
[----:B------:R-:W-:Y:S01]  /*4760*/  FADD.FTZ R66, R66, R65 ;  /* 0x0000004142427221 */ /* 0x000fe20000010000 */
[----:B----4-:R-:W-:-:S05]  /*4770*/  @P6 HADD2.F32 R65, -RZ, R182.H0_H0 ;  /* 0x200000b6ff416230 */ /* 0x010fca0000004100 */
[----:B------:R-:W-:Y:S01]  /*4780*/  @P6 FMUL.FTZ R178, R64, R65 ;  /* 0x0000004140b26220 */ /* 0x000fe20000410000 */
[----:B------:R-:W-:Y:S02]  /*4790*/  MOV R64, UR4 ;  /* 0x0000000400407c02 */ /* 0x000fe40008000f00 */
[----:B------:R-:W-:-:S03]  /*47a0*/  ISETP.GE.U32.AND P6, PT, R19, 0x1000000, PT ;  /* 0x010000001300780c */ /* 0x000fc60003fc6070 */
[----:B------:R-:W-:-:S04]  /*47b0*/  FFMA.FTZ R64, R217, R64, UR5 ;  /* 0x00000005d9407e23 */ /* 0x000fc80008010040 */
[----:B------:R-:W-:-:S04]  /*47c0*/  FADD.FTZ R64, R184, -R64 ;  /* 0x80000040b8407221 */ /* 0x000fc80000010000 */
[----:B------:R-:W-:-:S04]  /*47d0*/  FMUL.FTZ R64, R64, UR13 ;  /* 0x0000000d40407c20 */ /* 0x000fc80008410000 */
[----:B------:R-:W-:-:S04]  /*47e0*/  FMUL.FTZ R64, R64, UR12 ;  /* 0x0000000c40407c20 */ /* 0x000fc80008410000 */
[----:B------:R-:W-:-:S04]  /*47f0*/  FMUL.FTZ R64, R64, UR24 ;  /* 0x0000001840407c20 */ /* 0x000fc80008410000 */
[----:B------:R-:W-:Y:S01]  /*4800*/  FMUL.FTZ R65, R179, R64 ;  /* 0x00000040b3417220 */ /* 0x000fe20000410000 */
[----:B------:R-:W-:-:S04]  /*4810*/  MOV R179, RZ ;  /* 0x000000ff00b37202 */ /* 0x000fc80000000f00 */
[----:B------:R-:W-:-:S05]  /*4820*/  FSEL R65, R65, RZ, P6 ;  /* 0x000000ff41417208 */ /* 0x000fca0003000000 */
[----:B------:R-:W-:Y:S01]  /*4830*/  FADD.FTZ R67, R67, R65 ;  /* 0x0000004143437221 */ /* 0x000fe20000010000 */
[----:B------:R-:W-:Y:S06]  /*4840*/  @!P6 BRA `(.L_x_16894) ;  /* 0x00000004002ce947 */ /* 0x000fec0003800000 */
[----:B------:R-:W2:Y:S02]  /*4850*/  LDL.S16 R182, [R1+0x90] ;  /* 0x0000900001b67983 */ /* 0x000ea40000100600 */
[----:B--2---:R-:W-:-:S05]  /*4860*/  HADD2.F32 R65, -RZ, R182.H0_H0 ;  /* 0x200000b6ff417230 */ /* 0x004fca0000004100 */
[----:B------:R-:W-:Y:S01]  /*4870*/  FMUL.FTZ R179, R64, R65 ;  /* 0x0000004140b37220 */ /* 0x000fe20000410000 */
[----:B------:R-:W-:Y:S06]  /*4880*/  BRA `(.L_x_16894) ;  /* 0x00000004001c7947 */ /* 0x000fec0003800000 */
.L_x_16893:
[----:B------:R-:W2:Y:S02]  /*4890*/  LDL.S16 R210, [R1+0x96] ;  /* 0x0000960001d27983 */ /* 0x000ea40000100600 */
[----:B--2---:R-:W-:Y:S02]  /*48a0*/  PRMT R181, R210, 0x7610, R181 ;  /* 0x00007610d2b57816 */ /* 0x004fe400000000b5 */
[----:B------:R-:W2:Y:S02]  /*48b0*/  LDL.S16 R210, [R1+0x90] ;  /* 0x0000900001d27983 */ /* 0x000ea40000100600 */
[----:B------:R-:W-:Y:S02]  /*48c0*/  PRMT R174, R181, 0x7610, R174 ;  /* 0x00007610b5ae7816 */ /* 0x000fe400000000ae */
[----:B--2---:R-:W-:Y:S02]  /*48d0*/  PRMT R173, R210, 0x7610, R173 ;  /* 0x00007610d2ad7816 */ /* 0x004fe400000000ad */
[----:B------:R-:W2:Y:S01]  /*48e0*/  LDL.S16 R210, [R1+0x94] ;  /* 0x0000940001d27983 */ /* 0x000ea20000100600 */
[----:B------:R-:W-:-:S02]  /*48f0*/  PRMT R175, R174, 0x7610, R175 ;  /* 0x00007610aeaf7816 */ /* 0x000fc400000000af */
[----:B------:R-:W-:-:S04]  /*4900*/  PRMT R172, R173, 0x7610, R172 ;  /* 0x00007610adac7816 */ /* 0x000fc800000000ac */
[----:B------:R-:W-:Y:S02]  /*4910*/  PRMT R187, R172, 0x7610, R187 ;  /* 0x00007610acbb7816 */ /* 0x000fe400000000bb */
[----:B------:R-:W-:-:S05]  /*4920*/  MOV R172, UR4 ;  /* 0x0000000400ac7c02 */ /* 0x000fca0008000f00 */
[----:B------:R-:W-:-:S04]  /*4930*/  FFMA.FTZ R172, R213, R172, UR5 ;  /* 0x00000005d5ac7e23 */ /* 0x000fc800080100ac */
[----:B------:R-:W-:-:S04]  /*4940*/  FADD.FTZ R172, R23, -R172 ;  /* 0x800000ac17ac7221 */ /* 0x000fc80000010000 */
[----:B------:R-:W-:-:S04]  /*4950*/  FMUL.FTZ R172, R172, UR13 ;  /* 0x0000000dacac7c20 */ /* 0x000fc80008410000 */
[----:B------:R-:W-:-:S04]  /*4960*/  FMUL.FTZ R173, R172, UR12 ;  /* 0x0000000cacad7c20 */ /* 0x000fc80008410000 */
[----:B------:R-:W-:Y:S01]  /*4970*/  FMUL.FTZ R173, R173, UR24 ;  /* 0x00000018adad7c20 */ /* 0x000fe20008410000 */
[----:B-----5:R-:W-:-:S03]  /*4980*/  LOP3.LUT P6, RZ, R19, 0xff, RZ, 0xc0, !PT ;  /* 0x000000ff13ff7812 */ /* 0x020fc600078cc0ff */
[----:B------:R-:W-:-:S05]  /*4990*/  FMUL.FTZ R174, R176, R173 ;  /* 0x000000adb0ae7220 */ /* 0x000fca0000410000 */
[----:B------:R-:W-:-:S05]  /*49a0*/  FSEL R174, R174, RZ, P6 ;  /* 0x000000ffaeae7208 */ /* 0x000fca0003000000 */
[----:B------:R-:W-:Y:S01]  /*49b0*/  FADD.FTZ R180, R64, R174 ;  /* 0x000000ae40b47221 */ /* 0x000fe20000010000 */
[----:B------:R-:W-:Y:S02]  /*49c0*/  MOV R64, UR4 ;  /* 0x0000000400407c02 */ /* 0x000fe40008000f00 */
[----:B------:R-:W-:-:S03]  /*49d0*/  PRMT R188, R175, 0x7610, R188 ;  /* 0x00007610afbc7816 */ /* 0x000fc600000000bc */
[----:B------:R-:W-:Y:S02]  /*49e0*/  FFMA.FTZ R64, R249, R64, UR5 ;  /* 0x00000005f9407e23 */ /* 0x000fe40008010040 */
[----:B------:R-:W-:Y:S02]  /*49f0*/  @P6 HADD2.F32 R175, -RZ, R188.H0_H0 ;  /* 0x200000bcffaf6230 */ /* 0x000fe40000004100 */
[----:B------:R-:W-:Y:S01]  /*4a00*/  FADD.FTZ R64, R230, -R64 ;  /* 0x80000040e6407221 */ /* 0x000fe20000010000 */
[----:B--2---:R-:W-:Y:S02]  /*4a10*/  PRMT R211, R210, 0x7610, R211 ;  /* 0x00007610d2d37816 */ /* 0x004fe400000000d3 */
[----:B------:R-:W2:Y:S01]  /*4a20*/  LDL.S16 R210, [R1+0x92] ;  /* 0x0000920001d27983 */ /* 0x000ea20000100600 */
[----:B------:R-:W-:Y:S01]  /*4a30*/  FMUL.FTZ R64, R64, UR13 ;  /* 0x0000000d40407c20 */ /* 0x000fe20008410000 */
[----:B------:R-:W-:Y:S02]  /*4a40*/  HFMA2 R176, -RZ, RZ, 0, 0 ;  /* 0x00000000ffb07431 */ /* 0x000fe400000001ff */
[----:B------:R-:W-:Y:S01]  /*4a50*/  @P6 FMUL.FTZ R176, R173, R175 ;  /* 0x000000afadb06220 */ /* 0x000fe20000410000 */
[----:B------:R-:W-:Y:S01]  /*4a60*/  LOP3.LUT P6, RZ, R19, 0xff00, RZ, 0xc0, !PT ;  /* 0x0000ff0013ff7812 */ /* 0x000fe200078cc0ff */
[----:B------:R-:W-:Y:S01]  /*4a70*/  FMUL.FTZ R173, R64, UR12 ;  /* 0x0000000c40ad7c20 */ /* 0x000fe20008410000 */
[----:B------:R-:W-:-:S02]  /*4a80*/  PRMT R186, R211, 0x7610, R186 ;  /* 0x00007610d3ba7816 */ /* 0x000fc400000000ba */
[----:B------:R-:W-:Y:S01]  /*4a90*/  PRMT R182, R187, 0x7610, R182 ;  /* 0x00007610bbb67816 */ /* 0x000fe200000000b6 */
[----:B------:R-:W-:-:S04]  /*4aa0*/  FMUL.FTZ R173, R173, UR24 ;  /* 0x00000018adad7c20 */ /* 0x000fc80008410000 */
[----:B------:R-:W-:Y:S01]  /*4ab0*/  FMUL.FTZ R174, R177, R173 ;  /* 0x000000adb1ae7220 */ /* 0x000fe20000410000 */
[----:B------:R-:W-:-:S03]  /*4ac0*/  MOV R177, RZ ;  /* 0x000000ff00b17202 */ /* 0x000fc60000000f00 */
[----:B------:R-:W-:Y:S01]  /*4ad0*/  @P6 HADD2.F32 R175, -RZ, R186.H0_H0 ;  /* 0x200000baffaf6230 */ /* 0x000fe20000004100 */
[----:B------:R-:W-:-:S04]  /*4ae0*/  FSEL R174, R174, RZ, P6 ;  /* 0x000000ffaeae7208 */ /* 0x000fc80003000000 */
[----:B------:R-:W-:Y:S01]  /*4af0*/  @P6 FMUL.FTZ R177, R173, R175 ;  /* 0x000000afadb16220 */ /* 0x000fe20000410000 */
[----:B------:R-:W-:Y:S01]  /*4b00*/  FADD.FTZ R181, R65, R174 ;  /* 0x000000ae41b57221 */ /* 0x000fe20000010000 */
        /* <DEDUP_REMOVED lines=11> */
[----:B--2---:R-:W-:-:S05]  /*4bc0*/  PRMT R183, R210, 0x7610, R183 ;  /* 0x00007610d2b77816 */ /* 0x004fca00000000b7 */
[----:B------:R-:W-:-:S05]  /*4bd0*/  @P6 HADD2.F32 R174, -RZ, R183.H0_H0 ;  /* 0x200000b7ffae6230 */ /* 0x000fca0000004100 */
        /* <DEDUP_REMOVED lines=12> */
[----:B------:R-:W-:-:S05]  /*4ca0*/  @P6 HADD2.F32 R174, -RZ, R182.H0_H0 ;  /* 0x200000b6ffae6230 */ /* 0x000fca0000004100 */
[----:B------:R-:W-:Y:S01]  /*4cb0*/  @P6 FMUL.FTZ R179, R173, R174 ;  /* 0x000000aeadb36220 */ /* 0x000fe20000410000 */
[-C--:B------:R-:W-:Y:S02]  /*4cc0*/  MOV R174, R65.reuse ;  /* 0x0000004100ae7202 */ /* 0x080fe40000000f00 */
[-C--:B------:R-:W-:Y:S02]  /*4cd0*/  MOV R173, R64.reuse ;  /* 0x0000004000ad7202 */ /* 0x080fe40000000f00 */
[----:B------:R-:W-:Y:S02]  /*4ce0*/  @P6 MOV R174, R65 ;  /* 0x0000004100ae6202 */ /* 0x000fe40000000f00 */
[----:B------:R-:W-:-:S07]  /*4cf0*/  @P6 MOV R173, R64 ;  /* 0x0000004000ad6202 */ /* 0x000fce0000000f00 */
.L_x_16894:
[----:B------:R-:W-:Y:S05]  /*4d00*/  BSYNC.RECONVERGENT B2 ;  /* 0x0000000000027941 */ /* 0x000fea0003800200 */
.L_x_16892:
        /* <DEDUP_REMOVED lines=8> */
[----:B------:R-:W-:-:S07]  /*4d90*/  MOV R65, R181 ;  /* 0x000000b500417202 */ /* 0x000fce0000000f00 */
.L_x_16891:
[----:B------:R-:W-:Y:S05]  /*4da0*/  BSYNC.RECONVERGENT B1 ;  /* 0x0000000000017941 */ /* 0x000fea0003800200 */
.L_x_16890:
        /* <DEDUP_REMOVED lines=9> */
[----:B------:R-:W-:Y:S05]  /*4e40*/  @!P5 BRA `(.L_x_16898) ;  /* 0x0000000000f4d947 */ /* 0x000fea0003800000 */
[----:B------:R-:W2:Y:S04]  /*4e50*/  LDL R182, [R1+0x14] ;  /* 0x0000140001b67983 */ /* 0x000ea80000100800 */
[----:B------:R-:W3:Y:S04]  /*4e60*/  LDL.S16 R181, [R1+0x8e] ;  /* 0x00008e0001b57983 */ /* 0x000ee80000100600 */
[----:B------:R-:W4:Y:S01]  /*4e70*/  LDL.S16 R180, [R1+0x8c] ;  /* 0x00008c0001b47983 */ /* 0x000f220000100600 */
[----:B------:R-:W-:Y:S02]  /*4e80*/  MOV R172, UR4 ;  /* 0x0000000400ac7c02 */ /* 0x000fe40008000f00 */
[----:B-----5:R-:W-:-:S03]  /*4e90*/  LOP3.LUT P6, RZ, R18, 0xff, RZ, 0xc0, !PT ;  /* 0x000000ff12ff7812 */ /* 0x020fc600078cc0ff */
[----:B--2---:R-:W-:Y:S02]  /*4ea0*/  FFMA.FTZ R172, R182, R172, UR5 ;  /* 0x00000005b6ac7e23 */ /* 0x004fe400080100ac */
[----:B------:R-:W2:Y:S02]  /*4eb0*/  LDL.S16 R182, [R1+0x8a] ;  /* 0x00008a0001b67983 */ /* 0x000ea40000100600 */
[----:B------:R-:W-:-:S06]  /*4ec0*/  FADD.FTZ R172, R248, -R172 ;  /* 0x800000acf8ac7221 */ /* 0x000fcc0000010000 */
[----:B---3--:R-:W-:Y:S02]  /*4ed0*/  @P6 HADD2.F32 R175, -RZ, R181.H0_H0 ;  /* 0x200000b5ffaf6230 */ /* 0x008fe40000004100 */
[----:B------:R-:W-:-:S04]  /*4ee0*/  FMUL.FTZ R172, R172, UR13 ;  /* 0x0000000dacac7c20 */ /* 0x000fc80008410000 */
[----:B------:R-:W-:-:S04]  /*4ef0*/  FMUL.FTZ R173, R172, UR12 ;  /* 0x0000000cacad7c20 */ /* 0x000fc80008410000 */
[----:B------:R-:W-:-:S04]  /*4f00*/  FMUL.FTZ R173, R173, UR24 ;  /* 0x00000018adad7c20 */ /* 0x000fc80008410000 */
[----:B------:R-:W-:Y:S01]  /*4f10*/  FMUL.FTZ R174, R176, R173 ;  /* 0x000000adb0ae7220 */ /* 0x000fe20000410000 */
[----:B------:R-:W-:Y:S02]  /*4f20*/  HFMA2 R176, -RZ, RZ, 0, 0 ;  /* 0x00000000ffb07431 */ /* 0x000fe400000001ff */
[----:B------:R-:W-:Y:S01]  /*4f30*/  @P6 FMUL.FTZ R176, R173, R175 ;  /* 0x000000afadb06220 */ /* 0x000fe20000410000 */
[----:B------:R-:W-:Y:S02]  /*4f40*/  MOV R173, UR4 ;  /* 0x0000000400ad7c02 */ /* 0x000fe40008000f00 */
[----:B------:R-:W-:Y:S02]  /*4f50*/  FSEL R183, R174, RZ, P6 ;  /* 0x000000ffaeb77208 */ /* 0x000fe40003000000 */
[----:B------:R-:W-:Y:S01]  /*4f60*/  LOP3.LUT P6, RZ, R18, 0xff00, RZ, 0xc0, !PT ;  /* 0x0000ff0012ff7812 */ /* 0x000fe200078cc0ff */
[----:B------:R-:W-:-:S04]  /*4f70*/  FFMA.FTZ R173, R247, R173, UR5 ;  /* 0x00000005f7ad7e23 */ /* 0x000fc800080100ad */
[----:B------:R-:W-:-:S04]  /*4f80*/  FADD.FTZ R173, R228, -R173 ;  /* 0x800000ade4ad7221 */ /* 0x000fc80000010000 */
[----:B------:R-:W-:-:S04]  /*4f90*/  FMUL.FTZ R173, R173, UR13 ;  /* 0x0000000dadad7c20 */ /* 0x000fc80008410000 */
[----:B------:R-:W-:Y:S01]  /*4fa0*/  FMUL.FTZ R174, R173, UR12 ;  /* 0x0000000cadae7c20 */ /* 0x000fe20008410000 */
[----:B----4-:R-:W-:-:S03]  /*4fb0*/  @P6 HADD2.F32 R180, -RZ, R180.H0_H0 ;  /* 0x200000b4ffb46230 */ /* 0x010fc60000004100 */
[----:B------:R-:W-:-:S04]  /*4fc0*/  FMUL.FTZ R174, R174, UR24 ;  /* 0x00000018aeae7c20 */ /* 0x000fc80008410000 */
[----:B------:R-:W-:Y:S01]  /*4fd0*/  FMUL.FTZ R175, R177, R174 ;  /* 0x000000aeb1af7220 */ /* 0x000fe20000410000 */
[----:B------:R-:W-:Y:S01]  /*4fe0*/  MOV R177, RZ ;  /* 0x000000ff00b17202 */ /* 0x000fe20000000f00 */
[----:B------:R-:W-:Y:S01]  /*4ff0*/  @P6 FMUL.FTZ R177, R174, R180 ;  /* 0x000000b4aeb16220 */ /* 0x000fe20000410000 */
[----:B------:R-:W-:Y:S02]  /*5000*/  MOV R174, UR4 ;  /* 0x0000000400ae7c02 */ /* 0x000fe40008000f00 */
[----:B------:R-:W-:Y:S02]  /*5010*/  FSEL R181, R175, RZ, P6 ;  /* 0x000000ffafb57208 */ /* 0x000fe40003000000 */
[----:B------:R-:W-:Y:S01]  /*5020*/  LOP3.LUT P6, RZ, R18, 0xff0000, RZ, 0xc0, !PT ;  /* 0x00ff000012ff7812 */ /* 0x000fe200078cc0ff */
[----:B------:R-:W-:Y:S02]  /*5030*/  FFMA.FTZ R174, R227, R174, UR5 ;  /* 0x00000005e3ae7e23 */ /* 0x000fe400080100ae */
[----:B------:R-:W-:-:S02]  /*5040*/  FADD.FTZ R181, R61, R181 ;  /* 0x000000b53db57221 */ /* 0x000fc40000010000 */
[----:B------:R-:W-:-:S04]  /*5050*/  FADD.FTZ R174, R205, -R174 ;  /* 0x800000aecdae7221 */ /* 0x000fc80000010000 */
[----:B------:R-:W-:-:S04]  /*5060*/  FMUL.FTZ R174, R174, UR13 ;  /* 0x0000000daeae7c20 */ /* 0x000fc80008410000 */
[----:B------:R-:W-:-:S04]  /*5070*/  FMUL.FTZ R175, R174, UR12 ;  /* 0x0000000caeaf7c20 */ /* 0x000fc80008410000 */
[----:B------:R-:W-:-:S04]  /*5080*/  FMUL.FTZ R175, R175, UR24 ;  /* 0x00000018afaf7c20 */ /* 0x000fc80008410000 */
[----:B------:R-:W-:Y:S01]  /*5090*/  FMUL.FTZ R180, R178, R175 ;  /* 0x000000afb2b47220 */ /* 0x000fe20000410000 */
[----:B------:R-:W-:Y:S02]  /*50a0*/  HFMA2 R178, -RZ, RZ, 0, 0 ;  /* 0x00000000ffb27431 */ /* 0x000fe400000001ff */
[----:B--2---:R-:W-:-:S05]  /*50b0*/  @P6 HADD2.F32 R182, -RZ, R182.H0_H0 ;  /* 0x200000b6ffb66230 */ /* 0x004fca0000004100 */
[----:B------:R-:W-:Y:S01]  /*50c0*/  @P6 FMUL.FTZ R178, R175, R182 ;  /* 0x000000b6afb26220 */ /* 0x000fe20000410000 */
[----:B------:R-:W-:Y:S01]  /*50d0*/  FSEL R175, R180, RZ, P6 ;  /* 0x000000ffb4af7208 */ /* 0x000fe20003000000 */
[----:B------:R-:W-:Y:S01]  /*50e0*/  FADD.FTZ R180, R60, R183 ;  /* 0x000000b73cb47221 */ /* 0x000fe20000010000 */
[----:B------:R-:W-:Y:S02]  /*50f0*/  MOV R60, UR4 ;  /* 0x00000004003c7c02 */ /* 0x000fe40008000f00 */
[----:B------:R-:W-:Y:S01]  /*5100*/  ISETP.GE.U32.AND P6, PT, R18, 0x1000000, PT ;  /* 0x010000001200780c */ /* 0x000fe20003fc6070 */
[----:B------:R-:W-:Y:S02]  /*5110*/  FADD.FTZ R62, R62, R175 ;  /* 0x000000af3e3e7221 */ /* 0x000fe40000010000 */
[----:B------:R-:W-:-:S04]  /*5120*/  FFMA.FTZ R60, R204, R60, UR5 ;  /* 0x00000005cc3c7e23 */ /* 0x000fc8000801003c */
[----:B------:R-:W-:-:S04]  /*5130*/  FADD.FTZ R60, R17, -R60 ;  /* 0x8000003c113c7221 */ /* 0x000fc80000010000 */
[----:B------:R-:W-:-:S04]  /*5140*/  FMUL.FTZ R61, R60, UR13 ;  /* 0x0000000d3c3d7c20 */ /* 0x000fc80008410000 */
[----:B------:R-:W-:Y:S01]  /*5150*/  FMUL.FTZ R60, R61, UR12 ;  /* 0x0000000c3d3c7c20 */ /* 0x000fe20008410000 */
[----:B------:R-:W-:-:S03]  /*5160*/  MOV R175, R61 ;  /* 0x0000003d00af7202 */ /* 0x000fc60000000f00 */
[----:B------:R-:W-:-:S04]  /*5170*/  FMUL.FTZ R60, R60, UR24 ;  /* 0x000000183c3c7c20 */ /* 0x000fc80008410000 */
[----:B------:R-:W-:-:S05]  /*5180*/  FMUL.FTZ R179, R179, R60 ;  /* 0x0000003cb3b37220 */ /* 0x000fca0000410000 */
[----:B------:R-:W-:-:S05]  /*5190*/  FSEL R179, R179, RZ, P6 ;  /* 0x000000ffb3b37208 */ /* 0x000fca0003000000 */
[----:B------:R-:W-:Y:S01]  /*51a0*/  FADD.FTZ R63, R63, R179 ;  /* 0x000000b33f3f7221 */ /* 0x000fe20000010000 */
[----:B------:R-:W-:Y:S01]  /*51b0*/  MOV R179, RZ ;  /* 0x000000ff00b37202 */ /* 0x000fe20000000f00 */
[----:B------:R-:W-:Y:S06]  /*51c0*/  @!P6 BRA `(.L_x_16899) ;  /* 0x000000040010e947 */ /* 0x000fec0003800000 */
[----:B------:R-:W2:Y:S02]  /*51d0*/  LDL.S16 R186, [R1+0x88] ;  /* 0x0000880001ba7983 */ /* 0x000ea40000100600 */
[----:B--2---:R-:W-:-:S05]  /*51e0*/  HADD2.F32 R175, -RZ, R186.H0_H0 ;  /* 0x200000baffaf7230 */ /* 0x004fca0000004100 */
[----:B------:R-:W-:Y:S01]  /*51f0*/  FMUL.FTZ R179, R60, R175 ;  /* 0x000000af3cb37220 */ /* 0x000fe20000410000 */
[----:B------:R-:W-:Y:S01]  /*5200*/  MOV R175, R61 ;  /* 0x0000003d00af7202 */ /* 0x000fe20000000f00 */
[----:B------:R-:W-:Y:S06]  /*5210*/  BRA `(.L_x_16899) ;  /* 0x0000000000fc7947 */ /* 0x000fec0003800000 */
.L_x_16898:
[----:B------:R-:W2:Y:S02]  /*5220*/  LDL.S16 R183, [R1+0x88] ;  /* 0x0000880001b77983 */ /* 0x000ea40000100600 */
[----:B--2---:R-:W-:Y:S02]  /*5230*/  PRMT R188, R183, 0x7610, R188 ;  /* 0x00007610b7bc7816 */ /* 0x004fe400000000bc */
[----:B------:R-:W2:Y:S02]  /*5240*/  LDL.S16 R183, [R1+0x8c] ;  /* 0x00008c0001b77983 */ /* 0x000ea40000100600 */
[----:B------:R-:W-:Y:S02]  /*5250*/  PRMT R211, R188, 0x7610, R211 ;  /* 0x00007610bcd37816 */ /* 0x000fe400000000d3 */
[----:B------:R-:W3:Y:S01]  /*5260*/  LDL.S16 R188, [R1+0x8e] ;  /* 0x00008e0001bc7983 */ /* 0x000ee20000100600 */
[----:B--2---:R-:W-:-:S03]  /*5270*/  PRMT R210, R183, 0x7610, R210 ;  /* 0x00007610b7d27816 */ /* 0x004fc600000000d2 */
[----:B------:R-:W2:Y:S01]  /*5280*/  LDL R183, [R1+0x14] ;  /* 0x0000140001b77983 */ /* 0x000ea20000100800 */
[----:B------:R-:W-:Y:S02]  /*5290*/  MOV R180, UR4 ;  /* 0x0000000400b47c02 */ /* 0x000fe40008000f00 */
[----:B-----5:R-:W-:Y:S02]  /*52a0*/  LOP3.LUT P6, RZ, R18, 0xff, RZ, 0xc0, !PT ;  /* 0x000000ff12ff7812 */ /* 0x020fe400078cc0ff */
[----:B------:R-:W-:Y:S01]  /*52b0*/  PRMT R186, R210, 0x7610, R186 ;  /* 0x00007610d2ba7816 */ /* 0x000fe200000000ba */
[----:B--2---:R-:W-:Y:S02]  /*52c0*/  FFMA.FTZ R180, R183, R180, UR5 ;  /* 0x00000005b7b47e23 */ /* 0x004fe400080100b4 */
[----:B------:R-:W2:Y:S02]  /*52d0*/  LDL.S16 R183, [R1+0x8a] ;  /* 0x00008a0001b77983 */ /* 0x000ea40000100600 */
[----:B------:R-:W-:-:S04]  /*52e0*/  FADD.FTZ R180, R248, -R180 ;  /* 0x800000b4f8b47221 */ /* 0x000fc80000010000 */
[----:B------:R-:W-:-:S04]  /*52f0*/  FMUL.FTZ R180, R180, UR13 ;  /* 0x0000000db4b47c20 */ /* 0x000fc80008410000 */
[----:B------:R-:W-:-:S04]  /*5300*/  FMUL.FTZ R180, R180, UR12 ;  /* 0x0000000cb4b47c20 */ /* 0x000fc80008410000 */
[----:B------:R-:W-:-:S04]  /*5310*/  FMUL.FTZ R181, R180, UR24 ;  /* 0x00000018b4b57c20 */ /* 0x000fc80008410000 */
[----:B------:R-:W-:-:S05]  /*5320*/  FMUL.FTZ R176, R176, R181 ;  /* 0x000000b5b0b07220 */ /* 0x000fca0000410000 */
[----:B------:R-:W-:-:S05]  /*5330*/  FSEL R176, R176, RZ, P6 ;  /* 0x000000ffb0b07208 */ /* 0x000fca0003000000 */
[----:B------:R-:W-:Y:S01]  /*5340*/  FADD.FTZ R180, R60, R176 ;  /* 0x000000b03cb47221 */ /* 0x000fe20000010000 */
[----:B---3--:R-:W-:Y:S02]  /*5350*/  @P6 HADD2.F32 R60, -RZ, R188.H0_H0 ;  /* 0x200000bcff3c6230 */ /* 0x008fe40000004100 */
[----:B------:R-:W-:-:S03]  /*5360*/  HFMA2 R176, -RZ, RZ, 0, 0 ;  /* 0x00000000ffb07431 */ /* 0x000fc600000001ff */
[----:B------:R-:W-:Y:S01]  /*5370*/  @P6 FMUL.FTZ R176, R181, R60 ;  /* 0x0000003cb5b06220 */ /* 0x000fe20000410000 */
[----:B------:R-:W-:-:S05]  /*5380*/  MOV R60, UR4 ;  /* 0x00000004003c7c02 */ /* 0x000fca0008000f00 */
[----:B------:R-:W-:-:S04]  /*5390*/  FFMA.FTZ R60, R247, R60, UR5 ;  /* 0x00000005f73c7e23 */ /* 0x000fc8000801003c */
[----:B------:R-:W-:-:S04]  /*53a0*/  FADD.FTZ R60, R228, -R60 ;  /* 0x8000003ce43c7221 */ /* 0x000fc80000010000 */
[----:B------:R-:W-:-:S04]  /*53b0*/  FMUL.FTZ R60, R60, UR13 ;  /* 0x0000000d3c3c7c20 */ /* 0x000fc80008410000 */
[----:B------:R-:W-:Y:S01]  /*53c0*/  FMUL.FTZ R60, R60, UR12 ;  /* 0x0000000c3c3c7c20 */ /* 0x000fe20008410000 */
[----:B------:R-:W-:-:S03]  /*53d0*/  LOP3.LUT P6, RZ, R18, 0xff00, RZ, 0xc0, !PT ;  /* 0x0000ff0012ff7812 */ /* 0x000fc600078cc0ff */
[----:B------:R-:W-:-:S04]  /*53e0*/  FMUL.FTZ R60, R60, UR24 ;  /* 0x000000183c3c7c20 */ /* 0x000fc80008410000 */
[----:B------:R-:W-:-:S05]  /*53f0*/  FMUL.FTZ R177, R177, R60 ;  /* 0x0000003cb1b17220 */ /* 0x000fca0000410000 */
[----:B------:R-:W-:-:S05]  /*5400*/  FSEL R177, R177, RZ, P6 ;  /* 0x000000ffb1b17208 */ /* 0x000fca0003000000 */
[----:B------:R-:W-:Y:S01]  /*5410*/  FADD.FTZ R181, R61, R177 ;  /* 0x000000b13db57221 */ /* 0x000fe20000010000 */
[----:B------:R-:W-:Y:S01]  /*5420*/  @P6 HADD2.F32 R61, -RZ, R186.H0_H0 ;  /* 0x200000baff3d6230 */ /* 0x000fe20000004100 */
[----:B------:R-:W-:-:S04]  /*5430*/  MOV R177, RZ ;  /* 0x000000ff00b17202 */ /* 0x000fc80000000f00 */
        /* <DEDUP_REMOVED lines=11> */
[----:B------:R-:W-:Y:S01]  /*54f0*/  HFMA2 R178, -RZ, RZ, 0, 0 ;  /* 0x00000000ffb27431 */ /* 0x000fe200000001ff */
[----:B------:R-:W-:-:S04]  /*5500*/  PRMT R187, R211, 0x7610, R187 ;  /* 0x00007610d3bb7816 */ /* 0x000fc800000000bb */
[----:B------:R-:W-:Y:S01]  /*5510*/  PRMT R182, R187, 0x7610, R182 ;  /* 0x00007610bbb67816 */ /* 0x000fe200000000b6 */
[----:B--2---:R-:W-:-:S05]  /*5520*/  @P6 HADD2.F32 R61, -RZ, R183.H0_H0 ;  /* 0x200000b7ff3d6230 */ /* 0x004fca0000004100 */
[----:B------:R-:W-:Y:S01]  /*5530*/  @P6 FMUL.FTZ R178, R60, R61 ;  /* 0x0000003d3cb26220 */ /* 0x000fe20000410000 */
[----:B------:R-:W-:-:S05]  /*5540*/  MOV R60, UR4 ;  /* 0x00000004003c7c02 */ /* 0x000fca0008000f00 */
[----:B------:R-:W-:-:S04]  /*5550*/  FFMA.FTZ R60, R204, R60, UR5 ;  /* 0x00000005cc3c7e23 */ /* 0x000fc8000801003c */
[----:B------:R-:W-:-:S04]  /*5560*/  FADD.FTZ R60, R17, -R60 ;  /* 0x8000003c113c7221 */ /* 0x000fc80000010000 */
[----:B------:R-:W-:-:S04]  /*5570*/  FMUL.FTZ R60, R60, UR13 ;  /* 0x0000000d3c3c7c20 */ /* 0x000fc80008410000 */
[----:B------:R-:W-:Y:S01]  /*5580*/  FMUL.FTZ R60, R60, UR12 ;  /* 0x0000000c3c3c7c20 */ /* 0x000fe20008410000 */
[----:B------:R-:W-:-:S03]  /*5590*/  ISETP.GE.U32.AND P6, PT, R18, 0x1000000, PT ;  /* 0x010000001200780c */ /* 0x000fc60003fc6070 */
[----:B------:R-:W-:-:S04]  /*55a0*/  FMUL.FTZ R60, R60, UR24 ;  /* 0x000000183c3c7c20 */ /* 0x000fc80008410000 */
[----:B------:R-:W-:-:S05]  /*55b0*/  FMUL.FTZ R61, R179, R60 ;  /* 0x0000003cb33d7220 */ /* 0x000fca0000410000 */
[----:B------:R-:W-:-:S05]  /*55c0*/  FSEL R61, R61, RZ, P6 ;  /* 0x000000ff3d3d7208 */ /* 0x000fca0003000000 */
[----:B------:R-:W-:Y:S01]  /*55d0*/  FADD.FTZ R63, R63, R61 ;  /* 0x0000003d3f3f7221 */ /* 0x000fe20000010000 */
[----:B------:R-:W-:Y:S01]  /*55e0*/  @P6 HADD2.F32 R61, -RZ, R182.H0_H0 ;  /* 0x200000b6ff3d6230 */ /* 0x000fe20000004100 */
[----:B------:R-:W-:-:S04]  /*55f0*/  MOV R179, RZ ;  /* 0x000000ff00b37202 */ /* 0x000fc80000000f00 */
[----:B------:R-:W-:-:S07]  /*5600*/  @P6 FMUL.FTZ R179, R60, R61 ;  /* 0x0000003d3cb36220 */ /* 0x000fce0000410000 */
.L_x_16899:
[----:B------:R-:W-:Y:S05]  /*5610*/  BSYNC.RECONVERGENT B2 ;  /* 0x0000000000027941 */ /* 0x000fea0003800200 */
.L_x_16897:
        /* <DEDUP_REMOVED lines=9> */
.L_x_16896:
[----:B------:R-:W-:Y:S05]  /*56b0*/  BSYNC.RECONVERGENT B1 ;  /* 0x0000000000017941 */ /* 0x000fea0003800200 */
.L_x_16895:
        /* <DEDUP_REMOVED lines=71> */
.L_x_16903:
        /* <DEDUP_REMOVED lines=63> */
.L_x_16904:
[----:B------:R-:W-:Y:S05]  /*5f20*/  BSYNC.RECONVERGENT B2 ;  /* 0x0000000000027941 */ /* 0x000fea0003800200 */
.L_x_16902:
        /* <DEDUP_REMOVED lines=9> */
.L_x_16901:
[----:B------:R-:W-:Y:S05]  /*5fc0*/  BSYNC.RECONVERGENT B1 ;  /* 0x0000000000017941 */ /* 0x000fea0003800200 */
.L_x_16900:
        /* <DEDUP_REMOVED lines=71> */
.L_x_16908:
        /* <DEDUP_REMOVED lines=63> */
.L_x_16909:
[----:B------:R-:W-:Y:S05]  /*6830*/  BSYNC.RECONVERGENT B2 ;  /* 0x0000000000027941 */ /* 0x000fea0003800200 */
.L_x_16907:
        /* <DEDUP_REMOVED lines=9> */
.L_x_16906:
[----:B------:R-:W-:Y:S05]  /*68d0*/  BSYNC.RECONVERGENT B1 ;  /* 0x0000000000017941 */ /* 0x000fea0003800200 */
.L_x_16905:
[----:B------:R-:W-:Y:S04]  /*68e0*/  BSSY.RECONVERGENT B1, `(.L_x_16910) ;  /* 0x000008f000017945 */ /* 0x000fe80003800200 */
        /* <DEDUP_REMOVED lines=69> */
.L_x_16913:
        /* <DEDUP_REMOVED lines=63> */
.L_x_16914:
[----:B------:R-:W-:Y:S05]  /*7130*/  BSYNC.RECONVERGENT B2 ;  /* 0x0000000000027941 */ /* 0x000fea0003800200 */
.L_x_16912:
        /* <DEDUP_REMOVED lines=9> */
.L_x_16911:
[----:B------:R-:W-:Y:S05]  /*71d0*/  BSYNC.RECONVERGENT B1 ;  /* 0x0000000000017941 */ /* 0x000fea0003800200 */
.L_x_16910:
        /* <DEDUP_REMOVED lines=9> */
[----:B------:R-:W2:Y:S04]  /*7270*/  LDL R182, [R1] ;  /* 0x0000000001b67983 */ /* 0x000ea80000100800 */
        /* <DEDUP_REMOVED lines=60> */
.L_x_16918:
[----:B------:R-:W2:Y:S02]  /*7640*/  LDL.S16 R183, [R1+0x68] ;  /* 0x0000680001b77983 */ /* 0x000ea40000100600 */
[----:B--2---:R-:W-:Y:S02]  /*7650*/  PRMT R188, R183, 0x7610, R188 ;  /* 0x00007610b7bc7816 */ /* 0x004fe400000000bc */
[----:B------:R-:W2:Y:S02]  /*7660*/  LDL.S16 R183, [R1+0x6c] ;  /* 0x00006c0001b77983 */ /* 0x000ea40000100600 */
[----:B------:R-:W-:Y:S02]  /*7670*/  PRMT R211, R188, 0x7610, R211 ;  /* 0x00007610bcd37816 */ /* 0x000fe400000000d3 */
[----:B------:R-:W3:Y:S01]  /*7680*/  LDL.S16 R188, [R1+0x6e] ;  /* 0x00006e0001bc7983 */ /* 0x000ee20000100600 */
[----:B--2---:R-:W-:-:S03]  /*7690*/  PRMT R210, R183, 0x7610, R210 ;  /* 0x00007610b7d27816 */ /* 0x004fc600000000d2 */
[----:B------:R-:W2:Y:S01]  /*76a0*/  LDL R183, [R1] ;  /* 0x0000000001b77983 */ /* 0x000ea20000100800 */
        /* <DEDUP_REMOVED lines=56> */
.L_x_16919:
[----:B------:R-:W-:Y:S05]  /*7a30*/  BSYNC.RECONVERGENT B2 ;  /* 0x0000000000027941 */ /* 0x000fea0003800200 */
.L_x_16917:
        /* <DEDUP_REMOVED lines=9> */
.L_x_16916:
[----:B------:R-:W-:Y:S05]  /*7ad0*/  BSYNC.RECONVERGENT B1 ;  /* 0x0000000000017941 */ /* 0x000fea0003800200 */
.L_x_16915:
        /* <DEDUP_REMOVED lines=19> */
[----:B------:R-:W-:Y:S01]  /*7c10*/  FMUL.FTZ R174, R176, R173 ;  /* 0x000000adb0ae7220 */ /* 0x000fe20000410000 */
[----:B------:R-:W-:-:S04]  /*7c20*/  HFMA2 R176, -RZ, RZ, 0, 0 ;  /* 0x00000000ffb07431 */ /* 0x000fc800000001ff */
[----:B------:R-:W-:Y:S01]  /*7c30*/  FSEL R183, R174, RZ, P6 ;  /* 0x000000ffaeb77208 */ /* 0x000fe20003000000 */
[----:B--2---:R-:W-:-:S05]  /*7c40*/  @P6 HADD2.F32 R175, -RZ, R181.H0_H0 ;  /* 0x200000b5ffaf6230 */ /* 0x004fca0000004100 */
[----:B------:R-:W-:Y:S01]  /*7c50*/  @P6 FMUL.FTZ R176, R173, R175 ;  /* 0x000000afadb06220 */ /* 0x000fe20000410000 */
[----:B------:R-:W-:Y:S02]  /*7c60*/  MOV R173, UR4 ;  /* 0x0000000400ad7c02 */ /* 0x000fe40008000f00 */
[----:B------:R-:W-:-:S03]  /*7c70*/  LOP3.LUT P6, RZ, R8, 0xff00, RZ, 0xc0, !PT ;  /* 0x0000ff0008ff7812 */ /* 0x000fc600078cc0ff */
[----:B------:R-:W-:-:S04]  /*7c80*/  FFMA.FTZ R173, R233, R173, UR5 ;  /* 0x00000005e9ad7e23 */ /* 0x000fc800080100ad */
[----:B------:R-:W-:-:S04]  /*7c90*/  FADD.FTZ R173, R222, -R173 ;  /* 0x800000addead7221 */ /* 0x000fc80000010000 */
[----:B------:R-:W-:Y:S02]  /*7ca0*/  FMUL.FTZ R173, R173, UR13 ;  /* 0x0000000dadad7c20 */ /* 0x000fe40008410000 */
[----:B---3--:R-:W-:Y:S02]  /*7cb0*/  @P6 HADD2.F32 R180, -RZ, R180.H0_H0 ;  /* 0x200000b4ffb46230 */ /* 0x008fe40000004100 */
[----:B------:R-:W-:-:S04]  /*7cc0*/  FMUL.FTZ R174, R173, UR12 ;  /* 0x0000000cadae7c20 */ /* 0x000fc80008410000 */
        /* <DEDUP_REMOVED lines=11> */
[----:B------:R-:W-:Y:S01]  /*7d80*/  FMUL.FTZ R175, R174, UR12 ;  /* 0x0000000caeaf7c20 */ /* 0x000fe20008410000 */
[----:B----4-:R-:W-:-:S03]  /*7d90*/  @P6 HADD2.F32 R182, -RZ, R182.H0_H0 ;  /* 0x200000b6ffb66230 */ /* 0x010fc60000004100 */
[----:B------:R-:W-:-:S04]  /*7da0*/  FMUL.FTZ R175, R175, UR24 ;  /* 0x00000018afaf7c20 */ /* 0x000fc80008410000 */
[----:B------:R-:W-:Y:S01]  /*7db0*/  FMUL.FTZ R180, R178, R175 ;  /* 0x000000afb2b47220 */ /* 0x000fe20000410000 */
[----:B------:R-:W-:Y:S02]  /*7dc0*/  HFMA2 R178, -RZ, RZ, 0, 0 ;  /* 0x00000000ffb27431 */ /* 0x000fe400000001ff */
[----:B------:R-:W-:Y:S02]  /*7dd0*/  @P6 FMUL.FTZ R178, R175, R182 ;  /* 0x000000b6afb26220 */ /* 0x000fe40000410000 */
[----:B------:R-:W-:Y:S01]  /*7de0*/  FSEL R175, R180, RZ, P6 ;  /* 0x000000ffb4af7208 */ /* 0x000fe20003000000 */
[----:B------:R-:W-:Y:S01]  /*7df0*/  FADD.FTZ R180, R40, R183 ;  /* 0x000000b728b47221 */ /* 0x000fe20000010000 */
[----:B------:R-:W-:Y:S02]  /*7e00*/  MOV R40, UR4 ;  /* 0x0000000400287c02 */ /* 0x000fe40008000f00 */
[----:B------:R-:W-:Y:S01]  /*7e10*/  ISETP.GE.U32.AND P6, PT, R8, 0x1000000, PT ;  /* 0x010000000800780c */ /* 0x000fe20003fc6070 */
[----:B------:R-:W-:-:S02]  /*7e20*/  FADD.FTZ R42, R42, R175 ;  /* 0x000000af2a2a7221 */ /* 0x000fc40000010000 */
        /* <DEDUP_REMOVED lines=16> */
.L_x_16923:
[----:B------:R-:W2:Y:S04]  /*7f30*/  LDL.S16 R188, [R1+0x60] ;  /* 0x0000600001bc7983 */ /* 0x000ea80000100600 */
[----:B-----5:R2:W-:Y:S02]  /*7f40*/  STL [R1+0xec], R2 ;  /* 0x0000ec0201007387 */ /* 0x0205e40000100800 */
[----:B--2---:R-:W-:Y:S02]  /*7f50*/  PRMT R2, R188, 0x7610, R2 ;  /* 0x00007610bc027816 */ /* 0x004fe40000000002 */
[----:B------:R-:W2:Y:S04]  /*7f60*/  LDL.S16 R188, [R1+0x64] ;  /* 0x0000640001bc7983 */ /* 0x000ea80000100600 */
[----:B------:R0:W-:Y:S02]  /*7f70*/  STL [R1+0xe8], R0 ;  /* 0x0000e80001007387 */ /* 0x0001e40000100800 */
[----:B0-----:R-:W-:-:S02]  /*7f80*/  PRMT R0, R2, 0x7610, R0 ;  /* 0x0000761002007816 */ /* 0x001fc40000000000 */
[----:B------:R0:W5:Y:S01]  /*7f90*/  LDL.LU R2, [R1+0xec] ;  /* 0x0000ec0001027983 */ /* 0x0001620000300800 */
[----:B--2---:R-:W-:-:S03]  /*7fa0*/  PRMT R180, R188, 0x7610, R180 ;  /* 0x00007610bcb47816 */ /* 0x004fc600000000b4 */
[----:B------:R-:W2:Y:S01]  /*7fb0*/  LDL.S16 R188, [R1+0x62] ;  /* 0x0000620001bc7983 */ /* 0x000ea20000100600 */
[----:B------:R-:W-:-:S03]  /*7fc0*/  PRMT R181, R0, 0x7610, R181 ;  /* 0x0000761000b57816 */ /* 0x000fc600000000b5 */
[----:B------:R0:W5:Y:S01]  /*7fd0*/  LDL.LU R0, [R1+0xe8] ;  /* 0x0000e80001007983 */ /* 0x0001620000300800 */
[----:B------:R-:W-:Y:S02]  /*7fe0*/  PRMT R211, R180, 0x7610, R211 ;  /* 0x00007610b4d37816 */ /* 0x000fe400000000d3 */
[----:B------:R-:W-:-:S05]  /*7ff0*/  MOV R180, UR4 ;  /* 0x0000000400b47c02 */ /* 0x000fca0008000f00 */
[----:B------:R-:W-:-:S04]  /*8000*/  FFMA.FTZ R180, R252, R180, UR5 ;  /* 0x00000005fcb47e23 */ /* 0x000fc800080100b4 */
[----:B------:R-:W-:-:S04]  /*8010*/  FADD.FTZ R180, R242, -R180 ;  /* 0x800000b4f2b47221 */ /* 0x000fc80000010000 */
[----:B------:R-:W-:Y:S01]  /*8020*/  FMUL.FTZ R180, R180, UR13 ;  /* 0x0000000db4b47c20 */ /* 0x000fe20008410000 */
[----:B--2---:R-:W-:Y:S02]  /*8030*/  PRMT R210, R188, 0x7610, R210 ;  /* 0x00007610bcd27816 */ /* 0x004fe400000000d2 */
[----:B------:R-:W2:Y:S01]  /*8040*/  LDL.S16 R188, [R1+0x66] ;  /* 0x0000660001bc7983 */ /* 0x000ea20000100600 */
[----:B------:R-:W-:Y:S01]  /*8050*/  FMUL.FTZ R180, R180, UR12 ;  /* 0x0000000cb4b47c20 */ /* 0x000fe20008410000 */
[----:B------:R-:W-:Y:S02]  /*8060*/  PRMT R187, R181, 0x7610, R187 ;  /* 0x00007610b5bb7816 */ /* 0x000fe400000000bb */
[----:B------:R-:W-:Y:S01]  /*8070*/  LOP3.LUT P6, RZ, R8, 0xff, RZ, 0xc0, !PT ;  /* 0x000000ff08ff7812 */ /* 0x000fe200078cc0ff */
[----:B------:R-:W-:Y:S01]  /*8080*/  FMUL.FTZ R181, R180, UR24 ;  /* 0x00000018b4b57c20 */ /* 0x000fe20008410000 */
[----:B------:R-:W-:Y:S02]  /*8090*/  PRMT R186, R211, 0x7610, R186 ;  /* 0x00007610d3ba7816 */ /* 0x000fe400000000ba */
[----:B------:R-:W-:Y:S01]  /*80a0*/  PRMT R183, R210, 0x7610, R183 ;  /* 0x00007610d2b77816 */ /* 0x000fe200000000b7 */
[----:B------:R-:W-:Y:S01]  /*80b0*/  FMUL.FTZ R176, R176, R181 ;  /* 0x000000b5b0b07220 */ /* 0x000fe20000410000 */
[----:B------:R-:W-:-:S04]  /*80c0*/  PRMT R182, R187, 0x7610, R182 ;  /* 0x00007610bbb67816 */ /* 0x000fc800000000b6 */
        /* <DEDUP_REMOVED lines=15> */
[----:B------:R-:W-:Y:S01]  /*81c0*/  @P6 HADD2.F32 R41, -RZ, R186.H0_H0 ;  /* 0x200000baff296230 */ /* 0x000fe20000004100 */
        /* <DEDUP_REMOVED lines=27> */
[----:B0-----:R-:W-:-:S07]  /*8380*/  @P6 FMUL.FTZ R179, R40, R41 ;  /* 0x0000002928b36220 */ /* 0x001fce0000410000 */
.L_x_16924:
[----:B------:R-:W-:Y:S05]  /*8390*/  BSYNC.RECONVERGENT B2 ;  /* 0x0000000000027941 */ /* 0x000fea0003800200 */
.L_x_16922:
        /* <DEDUP_REMOVED lines=9> */
.L_x_16921:
[----:B------:R-:W-:Y:S05]  /*8430*/  BSYNC.RECONVERGENT B1 ;  /* 0x0000000000017941 */ /* 0x000fea0003800200 */
.L_x_16920:
        /* <DEDUP_REMOVED lines=69> */
.L_x_16928:
        /* <DEDUP_REMOVED lines=70> */
.L_x_16929:
[----:B------:R-:W-:Y:S05]  /*8cf0*/  BSYNC.RECONVERGENT B2 ;  /* 0x0000000000027941 */ /* 0x000fea0003800200 */
.L_x_16927:
        /* <DEDUP_REMOVED lines=9> */
.L_x_16926:
[----:B------:R-:W-:Y:S05]  /*8d90*/  BSYNC.RECONVERGENT B1 ;  /* 0x0000000000017941 */ /* 0x000fea0003800200 */
.L_x_16925:
        /* <DEDUP_REMOVED lines=69> */
.L_x_16933:
        /* <DEDUP_REMOVED lines=70> */
.L_x_16934:
[----:B------:R-:W-:Y:S05]  /*9650*/  BSYNC.RECONVERGENT B2 ;  /* 0x0000000000027941 */ /* 0x000fea0003800200 */
.L_x_16932:
        /* <DEDUP_REMOVED lines=9> */
.L_x_16931:
[----:B------:R-:W-:Y:S05]  /*96f0*/  BSYNC.RECONVERGENT B1 ;  /* 0x0000000000017941 */ /* 0x000fea0003800200 */
.L_x_16930:
[----:B------:R-:W-:-:S13]  /*9700*/  LOP3.LUT P5, RZ, R21, 0x2, RZ, 0xc0, !PT ;  /* 0x0000000215ff7812 */ /* 0x000fda00078ac0ff */
        /* <DEDUP_REMOVED lines=11> */
[----:B------:R-:W-:-:S03]  /*97c0*/  MOV R172, UR4 ;  /* 0x0000000400ac7c02 */ /* 0x000fc60008000f00 */
[----:B------:R-:W4:Y:S01]  /*97d0*/  LDL.S16 R182, [R1+0x1a] ;  /* 0x00001a0001b67983 */ /* 0x000f220000100600 */
[----:B-----5:R-:W-:Y:S01]  /*97e0*/  LOP3.LUT P6, RZ, R2, 0xff, RZ, 0xc0, !PT ;  /* 0x000000ff02ff7812 */ /* 0x020fe200078cc0ff */
[----:B--2---:R-:W-:-:S04]  /*97f0*/  FFMA.FTZ R172, R181, R172, UR5 ;  /* 0x00000005b5ac7e23 */ /* 0x004fc800080100ac */
[----:B------:R-:W-:-:S04]  /*9800*/  FADD.FTZ R172, R239, -R172 ;  /* 0x800000acefac7221 */ /* 0x000fc80000010000 */
[----:B------:R-:W-:-:S04]  /*9810*/  FMUL.FTZ R172, R172, UR13 ;  /* 0x0000000dacac7c20 */ /* 0x000fc80008410000 */
[----:B------:R-:W-:-:S04]  /*9820*/  FMUL.FTZ R173, R172, UR12 ;  /* 0x0000000cacad7c20 */ /* 0x000fc80008410000 */
[----:B------:R-:W-:-:S04]  /*9830*/  FMUL.FTZ R173, R173, UR24 ;  /* 0x00000018adad7c20 */ /* 0x000fc80008410000 */
[----:B------:R-:W-:Y:S01]  /*9840*/  FMUL.FTZ R174, R176, R173 ;  /* 0x000000adb0ae7220 */ /* 0x000fe20000410000 */
[----:B---3--:R-:W-:-:S04]  /*9850*/  @P6 HADD2.F32 R175, -RZ, R180.H0_H0 ;  /* 0x200000b4ffaf6230 */ /* 0x008fc80000004100 */
[----:B------:R-:W-:-:S05]  /*9860*/  FSEL R174, R174, RZ, P6 ;  /* 0x000000ffaeae7208 */ /* 0x000fca0003000000 */
[----:B------:R-:W-:Y:S01]  /*9870*/  FADD.FTZ R180, R28, R174 ;  /* 0x000000ae1cb47221 */ /* 0x000fe20000010000 */
[----:B------:R-:W-:-:S05]  /*9880*/  MOV R28, UR4 ;  /* 0x00000004001c7c02 */ /* 0x000fca0008000f00 */
[----:B------:R-:W-:Y:S01]  /*9890*/  FFMA.FTZ R28, R238, R28, UR5 ;  /* 0x00000005ee1c7e23 */ /* 0x000fe2000801001c */
[----:B------:R-:W-:-:S03]  /*98a0*/  HFMA2 R176, -RZ, RZ, 0, 0 ;  /* 0x00000000ffb07431 */ /* 0x000fc600000001ff */
[----:B------:R-:W-:Y:S01]  /*98b0*/  FADD.FTZ R28, R219, -R28 ;  /* 0x8000001cdb1c7221 */ /* 0x000fe20000010000 */
[----:B------:R-:W-:-:S03]  /*98c0*/  @P6 FMUL.FTZ R176, R173, R175 ;  /* 0x000000afadb06220 */ /* 0x000fc60000410000 */
[----:B------:R-:W-:-:S04]  /*98d0*/  FMUL.FTZ R173, R28, UR13 ;  /* 0x0000000d1cad7c20 */ /* 0x000fc80008410000 */
[----:B------:R-:W-:Y:S01]  /*98e0*/  FMUL.FTZ R28, R173, UR12 ;  /* 0x0000000cad1c7c20 */ /* 0x000fe20008410000 */
[----:B------:R-:W-:-:S03]  /*98f0*/  LOP3.LUT P6, RZ, R2, 0xff00, RZ, 0xc0, !PT ;  /* 0x0000ff0002ff7812 */ /* 0x000fc600078cc0ff */
[----:B------:R-:W-:-:S04]  /*9900*/  FMUL.FTZ R28, R28, UR24 ;  /* 0x000000181c1c7c20 */ /* 0x000fc80008410000 */
[----:B------:R-:W-:-:S05]  /*9910*/  FMUL.FTZ R174, R177, R28 ;  /* 0x0000001cb1ae7220 */ /* 0x000fca0000410000 */
[----:B------:R-:W-:-:S05]  /*9920*/  FSEL R174, R174, RZ, P6 ;  /* 0x000000ffaeae7208 */ /* 0x000fca0003000000 */
[----:B------:R-:W-:Y:S01]  /*9930*/  FADD.FTZ R181, R29, R174 ;  /* 0x000000ae1db57221 */ /* 0x000fe20000010000 */
[----:B----4-:R-:W-:Y:S01]  /*9940*/  @P6 HADD2.F32 R29, -RZ, R183.H0_H0 ;  /* 0x200000b7ff1d6230 */ /* 0x010fe20000004100 */
        /* <DEDUP_REMOVED lines=12> */
[----:B------:R-:W-:Y:S02]  /*9a10*/  @P6 HADD2.F32 R29, -RZ, R182.H0_H0 ;  /* 0x200000b6ff1d6230 */ /* 0x000fe40000004100 */
[----:B------:R-:W-:-:S03]  /*9a20*/  HFMA2 R178, -RZ, RZ, 0, 0 ;  /* 0x00000000ffb27431 */ /* 0x000fc600000001ff */
[----:B------:R-:W-:Y:S01]  /*9a30*/  @P6 FMUL.FTZ R178, R28, R29 ;  /* 0x0000001d1cb26220 */ /* 0x000fe20000410000 */
[----:B------:R-:W-:-:S05]  /*9a40*/  MOV R28, UR4 ;  /* 0x00000004001c7c02 */ /* 0x000fca0008000f00 */
[----:B------:R-:W-:-:S04]  /*9a50*/  FFMA.FTZ R28, R195, R28, UR5 ;  /* 0x00000005c31c7e23 */ /* 0x000fc8000801001c */
[----:B------:R-:W-:-:S04]  /*9a60*/  FADD.FTZ R28, R0, -R28 ;  /* 0x8000001c001c7221 */ /* 0x000fc80000010000 */
[----:B------:R-:W-:Y:S01]  /*9a70*/  FMUL.FTZ R175, R28, UR13 ;  /* 0x0000000d1caf7c20 */ /* 0x000fe20008410000 */
[----:B------:R-:W-:-:S03]  /*9a80*/  ISETP.GE.U32.AND P6, PT, R2, 0x1000000, PT ;  /* 0x010000000200780c */ /* 0x000fc60003fc6070 */
[----:B------:R-:W-:-:S04]  /*9a90*/  FMUL.FTZ R28, R175, UR12 ;  /* 0x0000000caf1c7c20 */ /* 0x000fc80008410000 */
[----:B------:R-:W-:-:S04]  /*9aa0*/  FMUL.FTZ R28, R28, UR24 ;  /* 0x000000181c1c7c20 */ /* 0x000fc80008410000 */
[----:B------:R-:W-:-:S05]  /*9ab0*/  FMUL.FTZ R29, R179, R28 ;  /* 0x0000001cb31d7220 */ /* 0x000fca0000410000 */
[----:B------:R-:W-:Y:S02]  /*9ac0*/  FSEL R29, R29, RZ, P6 ;  /* 0x000000ff1d1d7208 */ /* 0x000fe40003000000 */
[----:B------:R-:W-:-:S03]  /*9ad0*/  MOV R179, RZ ;  /* 0x000000ff00b37202 */ /* 0x000fc60000000f00 */
[----:B------:R-:W-:Y:S01]  /*9ae0*/  FADD.FTZ R31, R31, R29 ;  /* 0x0000001d1f1f7221 */ /* 0x000fe20000010000 */
[----:B------:R-:W-:Y:S06]  /*9af0*/  @!P6 BRA `(.L_x_16938) ;  /* 0x000000040074e947 */ /* 0x000fec0003800000 */
[----:B------:R-:W2:Y:S02]  /*9b00*/  LDL.S16 R182, [R1+0x18] ;  /* 0x0000180001b67983 */ /* 0x000ea40000100600 */
[----:B--2---:R-:W-:-:S05]  /*9b10*/  HADD2.F32 R29, -RZ, R182.H0_H0 ;  /* 0x200000b6ff1d7230 */ /* 0x004fca0000004100 */
[----:B------:R-:W-:Y:S01]  /*9b20*/  FMUL.FTZ R179, R28, R29 ;  /* 0x0000001d1cb37220 */ /* 0x000fe20000410000 */
[----:B------:R-:W-:Y:S06]  /*9b30*/  BRA `(.L_x_16938) ;  /* 0x0000000400647947 */ /* 0x000fec0003800000 */
.L_x_16937:
[----:B------:R-:W2:Y:S04]  /*9b40*/  LDL.S16 R211, [R1+0x1a] ;  /* 0x00001a0001d37983 */ /* 0x000ea80000100600 */
[----:B-----5:R2:W-:Y:S02]  /*9b50*/  STL [R1+0x104], R10 ;  /* 0x0001040a01007387 */ /* 0x0205e40000100800 */
[----:B--2---:R-:W-:Y:S02]  /*9b60*/  PRMT R10, R211, 0x7610, R10 ;  /* 0x00007610d30a7816 */ /* 0x004fe4000000000a */
[----:B------:R-:W2:Y:S04]  /*9b70*/  LDL.S16 R211, [R1+0x1e] ;  /* 0x00001e0001d37983 */ /* 0x000ea80000100600 */
[----:B------:R0:W-:Y:S02]  /*9b80*/  STL [R1+0x100], R9 ;  /* 0x0001000901007387 */ /* 0x0001e40000100800 */
[----:B0-----:R-:W-:-:S02]  /*9b90*/  PRMT R9, R10, 0x7610, R9 ;  /* 0x000076100a097816 */ /* 0x001fc40000000009 */
[----:B------:R0:W5:Y:S04]  /*9ba0*/  LDL.LU R10, [R1+0x104] ;  /* 0x00010400010a7983 */ /* 0x0001680000300800 */
[----:B------:R2:W-:Y:S02]  /*9bb0*/  STL [R1+0xfc], R8 ;  /* 0x0000fc0801007387 */ /* 0x0005e40000100800 */
[----:B--2---:R-:W-:Y:S02]  /*9bc0*/  PRMT R8, R211, 0x7610, R8 ;  /* 0x00007610d3087816 */ /* 0x004fe40000000008 */
[----:B------:R-:W2:Y:S04]  /*9bd0*/  LDL.S16 R211, [R1+0x18] ;  /* 0x0000180001d37983 */ /* 0x000ea80000100600 */
[----:B------:R3:W-:Y:S02]  /*9be0*/  STL [R1+0xf8], R7 ;  /* 0x0000f80701007387 */ /* 0x0007e40000100800 */
[----:B---3--:R-:W-:-:S02]  /*9bf0*/  PRMT R7, R9, 0x7610, R7 ;  /* 0x0000761009077816 */ /* 0x008fc40000000007 */
[----:B------:R0:W5:Y:S04]  /*9c00*/  LDL.LU R9, [R1+0x100] ;  /* 0x0001000001097983 */ /* 0x0001680000300800 */
[----:B------:R3:W-:Y:S02]  /*9c10*/  STL [R1+0xf4], R6 ;  /* 0x0000f40601007387 */ /* 0x0007e40000100800 */
[----:B---3--:R-:W-:Y:S02]  /*9c20*/  PRMT R6, R8, 0x7610, R6 ;  /* 0x0000761008067816 */ /* 0x008fe40000000006 */
[----:B------:R0:W5:Y:S04]  /*9c30*/  LDL.LU R8, [R1+0xfc] ;  /* 0x0000fc0001087983 */ /* 0x0001680000300800 */
[----:B------:R2:W-:Y:S02]  /*9c40*/  STL [R1+0xf0], R5 ;  /* 0x0000f00501007387 */ /* 0x0005e40000100800 */
[----:B--2---:R-:W-:-:S02]  /*9c50*/  PRMT R5, R211, 0x7610, R5 ;  /* 0x00007610d3057816 */ /* 0x004fc40000000005 */
[----:B------:R-:W2:Y:S04]  /*9c60*/  LDL.S16 R211, [R1+0x1c] ;  /* 0x00001c0001d37983 */ /* 0x000ea80000100600 */
[----:B------:R3:W-:Y:S01]  /*9c70*/  STL [R1+0xec], R4 ;  /* 0x0000ec0401007387 */ /* 0x0007e20000100800 */
[----:B------:R-:W-:Y:S02]  /*9c80*/  PRMT R180, R5, 0x7610, R180 ;  /* 0x0000761005b47816 */ /* 0x000fe400000000b4 */
[----:B---3--:R-:W-:Y:S02]  /*9c90*/  PRMT R4, R7, 0x7610, R4 ;  /* 0x0000761007047816 */ /* 0x008fe40000000004 */
[----:B------:R0:W5:Y:S04]  /*9ca0*/  LDL.LU R7, [R1+0xf8] ;  /* 0x0000f80001077983 */ /* 0x0001680000300800 */
[----:B------:R3:W-:Y:S02]  /*9cb0*/  STL [R1+0xe8], R3 ;  /* 0x0000e80301007387 */ /* 0x0007e40000100800 */
[----:B---3--:R-:W-:-:S02]  /*9cc0*/  PRMT R3, R6, 0x7610, R3 ;  /* 0x0000761006037816 */ /* 0x008fc40000000003 */
[----:B------:R0:W5:Y:S04]  /*9cd0*/  LDL.LU R6, [R1+0xf4] ;  /* 0x0000f40001067983 */ /* 0x0001680000300800 */
[----:B------:R0:W5:Y:S01]  /*9ce0*/  LDL.LU R5, [R1+0xf0] ;  /* 0x0000f00001057983 */ /* 0x0001620000300800 */
[----:B------:R-:W-:Y:S02]  /*9cf0*/  PRMT R210, R4, 0x7610, R210 ;  /* 0x0000761004d27816 */ /* 0x000fe400000000d2 */
[----:B------:R-:W-:Y:S02]  /*9d00*/  PRMT R188, R3, 0x7610, R188 ;  /* 0x0000761003bc7816 */ /* 0x000fe400000000bc */
[----:B--2---:R-:W-:Y:S02]  /*9d10*/  PRMT R181, R211, 0x7610, R181 ;  /* 0x00007610d3b57816 */ /* 0x004fe400000000b5 */
[----:B------:R-:W2:Y:S04]  /*9d20*/  LDL R211, [R1+0x10] ;  /* 0x0000100001d37983 */ /* 0x000ea80000100800 */
[----:B------:R0:W5:Y:S04]  /*9d30*/  LDL.LU R4, [R1+0xec] ;  /* 0x0000ec0001047983 */ /* 0x0001680000300800 */
[----:B------:R0:W5:Y:S01]  /*9d40*/  LDL.LU R3, [R1+0xe8] ;  /* 0x0000e80001037983 */ /* 0x0001620000300800 */
[----:B------:R-:W-:-:S02]  /*9d50*/  PRMT R187, R180, 0x7610, R187 ;  /* 0x00007610b4bb7816 */ /* 0x000fc400000000bb */
[----:B------:R-:W-:Y:S02]  /*9d60*/  MOV R180, UR4 ;  /* 0x0000000400b47c02 */ /* 0x000fe40008000f00 */
[----:B------:R-:W-:Y:S02]  /*9d70*/  PRMT R186, R181, 0x7610, R186 ;  /* 0x00007610b5ba7816 */ /* 0x000fe400000000ba */
[----:B------:R-:W-:Y:S02]  /*9d80*/  LOP3.LUT P6, RZ, R2, 0xff, RZ, 0xc0, !PT ;  /* 0x000000ff02ff7812 */ /* 0x000fe400078cc0ff */
[----:B------:R-:W-:Y:S02]  /*9d90*/  PRMT R183, R210, 0x7610, R183 ;  /* 0x00007610d2b77816 */ /* 0x000fe400000000b7 */
[----:B------:R-:W-:Y:S01]  /*9da0*/  PRMT R182, R187, 0x7610, R182 ;  /* 0x00007610bbb67816 */ /* 0x000fe200000000b6 */
[----:B--2---:R-:W-:-:S04]  /*9db0*/  FFMA.FTZ R180, R211, R180, UR5 ;  /* 0x00000005d3b47e23 */ /* 0x004fc800080100b4 */
[----:B------:R-:W-:-:S04]  /*9dc0*/  FADD.FTZ R180, R239, -R180 ;  /* 0x800000b4efb47221 */ /* 0x000fc80000010000 */
[----:B------:R-:W-:-:S04]  /*9dd0*/  FMUL.FTZ R180, R180, UR13 ;  /* 0x0000000db4b47c20 */ /* 0x000fc80008410000 */
[----:B------:R-:W-:-:S04]  /*9de0*/  FMUL.FTZ R180, R180, UR12 ;  /* 0x0000000cb4b47c20 */ /* 0x000fc80008410000 */
[----:B------:R-:W-:-:S04]  /*9df0*/  FMUL.FTZ R181, R180, UR24 ;  /* 0x00000018b4b57c20 */ /* 0x000fc80008410000 */
[----:B------:R-:W-:-:S05]  /*9e00*/  FMUL.FTZ R176, R176, R181 ;  /* 0x000000b5b0b07220 */ /* 0x000fca0000410000 */
[----:B------:R-:W-:-:S05]  /*9e10*/  FSEL R176, R176, RZ, P6 ;  /* 0x000000ffb0b07208 */ /* 0x000fca0003000000 */
[----:B------:R-:W-:Y:S01]  /*9e20*/  FADD.FTZ R180, R28, R176 ;  /* 0x000000b01cb47221 */ /* 0x000fe20000010000 */
[----:B------:R-:W-:Y:S02]  /*9e30*/  @P6 HADD2.F32 R28, -RZ, R188.H0_H0 ;  /* 0x200000bcff1c6230 */ /* 0x000fe40000004100 */
[----:B------:R-:W-:-:S03]  /*9e40*/  HFMA2 R176, -RZ, RZ, 0, 0 ;  /* 0x00000000ffb07431 */ /* 0x000fc600000001ff */
        /* <DEDUP_REMOVED lines=40> */
.L_x_16938:
[----:B------:R-:W-:Y:S05]  /*a0d0*/  BSYNC.RECONVERGENT B1 ;  /* 0x0000000000017941 */ /* 0x000fea0003800200 */
.L_x_16936:
[----:B------:R-:W0:Y:S02]  /*a0e0*/  @P5 LDC.64 R28, c[0x0][0x478] ;  /* 0x00011e00ff1c5b82 */ /* 0x000e240000000a00 */
[----:B0-----:R-:W-:-:S05]  /*a0f0*/  @P5 IMAD.WIDE.U32 R28, R20, 0x10, R28 ;  /* 0x00000010141c5825 */ /* 0x001fca00078e001c */
[----:B------:R0:W-:Y:S02]  /*a100*/  @P5 STG.E.128 desc[UR16][R28.64], R172 ;  /* 0x000000ac1c005986 */ /* 0x0001e4000c101d10 */
[----:B0-----:R-:W0:Y:S02]  /*a110*/  LDC.64 R28, c[0x0][0x468] ;  /* 0x00011a00ff1c7b82 */ /* 0x001e240000000a00 */
[----:B0-----:R-:W-:-:S05]  /*a120*/  IMAD.WIDE.U32 R28, R20, 0x10, R28 ;  /* 0x00000010141c7825 */ /* 0x001fca00078e001c */
[----:B------:R0:W-:Y:S02]  /*a130*/  STG.E.128 desc[UR16][R28.64], R176 ;  /* 0x000000b01c007986 */ /* 0x0001e4000c101d10 */
[----:B0-----:R-:W-:Y:S02]  /*a140*/  MOV R28, R180 ;  /* 0x000000b4001c7202 */ /* 0x001fe40000000f00 */
[----:B------:R-:W-:Y:S01]  /*a150*/  MOV R29, R181 ;  /* 0x000000b5001d7202 */ /* 0x000fe20000000f00 */
[----:B------:R-:W-:Y:S06]  /*a160*/  BRA `(.L_x_16935) ;  /* 0x0000005c00607947 */ /* 0x000fec0003800000 */
.L_x_16889:
[----:B------:R-:W-:Y:S01]  /*a170*/  LOP3.LUT P5, RZ, R21, 0x1, RZ, 0xc0, !PT ;  /* 0x0000000115ff7812 */ /* 0x000fe200078ac0ff */
[----:B------:R-:W-:-:S12]  /*a180*/  BSSY.RECONVERGENT B1, `(.L_x_16939) ;  /* 0x000009b000017945 */ /* 0x000fd80003800200 */
[----:B------:R-:W-:Y:S05]  /*a190*/  @!P5 BRA `(.L_x_16940) ;  /* 0x000000080064d947 */ /* 0x000fea0003800000 */
[----:B------:R-:W0:Y:S08]  /*a1a0*/  LDC.64 R176, c[0x0][0x390] ;  /* 0x0000e400ffb07b82 */ /* 0x000e300000000a00 */
[----:B------:R-:W2:Y:S01]  /*a1b0*/  LDC.64 R180, c[0x0][0x478] ;  /* 0x00011e00ffb47b82 */ /* 0x000ea20000000a00 */
[----:B0-----:R-:W-:-:S06]  /*a1c0*/  IMAD.WIDE.U32 R176, R20, 0x10, R176 ;  /* 0x0000001014b07825 */ /* 0x001fcc00078e00b0 */
[----:B------:R-:W5:Y:S01]  /*a1d0*/  LDG.E.128 R176, desc[UR16][R176.64] ;  /* 0x00000010b0b07981 */ /* 0x000f62000c1e1d00 */
[----:B------:R-:W-:Y:S01]  /*a1e0*/  BSSY.RECONVERGENT B2, `(.L_x_16941) ;  /* 0x0000089000027945 */ /* 0x000fe20003800200 */
[----:B--2---:R-:W-:-:S04]  /*a1f0*/  ISETP.NE.U32.AND P5, PT, R180, RZ, PT ;  /* 0x000000ffb400720c */ /* 0x004fc80003fa5070 */
[----:B------:R-:W-:-:S13]  /*a200*/  ISETP.NE.AND.EX P5, PT, R181, RZ, PT, P5 ;  /* 0x000000ffb500720c */ /* 0x000fda0003fa5350 */
        /* <DEDUP_REMOVED lines=8> */
[----:B------:R-:W-:-:S04]  /*a290*/  FFMA.FTZ R182, R182, UR13, R24 ;  /* 0x0000000db6b67c23 */ /* 0x000fc80008010018 */
        /* <DEDUP_REMOVED lines=12> */
[----:B------:R-:W-:-:S04]  /*a360*/  FFMA.FTZ R64, R64, UR13, R25 ;  /* 0x0000000d40407c23 */ /* 0x000fc80008010019 */
[----:B------:R-:W-:-:S04]  /*a370*/  FMUL.FTZ R64, R64, UR12 ;  /* 0x0000000c40407c20 */ /* 0x000fc80008410000 */
[----:B------:R-:W-:-:S04]  /*a380*/  FMUL.FTZ R186, R64, UR24 ;  /* 0x0000001840ba7c20 */ /* 0x000fc80008410000 */
[----:B------:R-:W-:Y:S01]  /*a390*/  FMUL.FTZ R64, R177, R186 ;  /* 0x000000bab1407220 */ /* 0x000fe20000410000 */
[----:B------:R-:W-:-:S04]  /*a3a0*/  MOV R177, RZ ;  /* 0x000000ff00b17202 */ /* 0x000fc80000000f00 */
[----:B------:R-:W-:-:S05]  /*a3b0*/  FSEL R64, R64, RZ, P5 ;  /* 0x000000ff40407208 */ /* 0x000fca0002800000 */
[----:B------:R-:W-:Y:S01]  /*a3c0*/  FADD.FTZ R183, R65, R64 ;  /* 0x0000004041b77221 */ /* 0x000fe20000010000 */
[----:B---3--:R-:W-:-:S05]  /*a3d0*/  @P5 HADD2.F32 R64, -RZ, R188.H0_H0 ;  /* 0x200000bcff405230 */ /* 0x008fca0000004100 */
        /* <DEDUP_REMOVED lines=30> */
.L_x_16942:
[----:B------:R-:W2:Y:S04]  /*a5c0*/  LDL.S16 R183, [R1+0x96] ;  /* 0x0000960001b77983 */ /* 0x000ea80000100600 */
[----:B------:R2:W-:Y:S02]  /*a5d0*/  STL [R1+0xe8], R0 ;  /* 0x0000e80001007387 */ /* 0x0005e40000100800 */
[----:B--2---:R-:W-:Y:S02]  /*a5e0*/  PRMT R0, R183, 0x7610, R0 ;  /* 0x00007610b7007816 */ /* 0x004fe40000000000 */
[----:B------:R-:W2:Y:S02]  /*a5f0*/  LDL.S16 R183, [R1+0x90] ;  /* 0x0000900001b77983 */ /* 0x000ea40000100600 */
[----:B------:R-:W-:-:S02]  /*a600*/  PRMT R174, R0, 0x7610, R174 ;  /* 0x0000761000ae7816 */ /* 0x000fc400000000ae */
[----:B------:R0:W5:Y:S01]  /*a610*/  LDL.LU R0, [R1+0xe8] ;  /* 0x0000e80001007983 */ /* 0x0001620000300800 */
[----:B--2---:R-:W-:-:S03]  /*a620*/  PRMT R173, R183, 0x7610, R173 ;  /* 0x00007610b7ad7816 */ /* 0x004fc600000000ad */
[----:B------:R-:W2:Y:S01]  /*a630*/  LDL.S16 R183, [R1+0x94] ;  /* 0x0000940001b77983 */ /* 0x000ea20000100600 */
[----:B------:R-:W-:Y:S02]  /*a640*/  PRMT R175, R174, 0x7610, R175 ;  /* 0x00007610aeaf7816 */ /* 0x000fe400000000af */
[----:B------:R-:W-:-:S04]  /*a650*/  PRMT R172, R173, 0x7610, R172 ;  /* 0x00007610adac7816 */ /* 0x000fc800000000ac */
[----:B------:R-:W-:Y:S02]  /*a660*/  PRMT R210, R172, 0x7610, R210 ;  /* 0x00007610acd27816 */ /* 0x000fe400000000d2 */
[----:B------:R-:W-:-:S05]  /*a670*/  MOV R172, UR4 ;  /* 0x0000000400ac7c02 */ /* 0x000fca0008000f00 */
[----:B------:R-:W-:-:S04]  /*a680*/  FFMA.FTZ R172, R213, R172, UR5 ;  /* 0x00000005d5ac7e23 */ /* 0x000fc800080100ac */
[----:B------:R-:W-:-:S04]  /*a690*/  FADD.FTZ R172, R23, -R172 ;  /* 0x800000ac17ac7221 */ /* 0x000fc80000010000 */
[----:B-----5:R-:W-:-:S04]  /*a6a0*/  FFMA.FTZ R172, R172, UR13, R24 ;  /* 0x0000000dacac7c23 */ /* 0x020fc80008010018 */
[----:B------:R-:W-:-:S04]  /*a6b0*/  FMUL.FTZ R173, R172, UR12 ;  /* 0x0000000cacad7c20 */ /* 0x000fc80008410000 */
[----:B------:R-:W-:Y:S01]  /*a6c0*/  FMUL.FTZ R173, R173, UR24 ;  /* 0x00000018adad7c20 */ /* 0x000fe20008410000 */
[----:B------:R-:W-:-:S03]  /*a6d0*/  LOP3.LUT P5, RZ, R19, 0xff, RZ, 0xc0, !PT ;  /* 0x000000ff13ff7812 */ /* 0x000fc600078ac0ff */
[----:B------:R-:W-:-:S05]  /*a6e0*/  FMUL.FTZ R174, R176, R173 ;  /* 0x000000adb0ae7220 */ /* 0x000fca0000410000 */
[----:B------:R-:W-:Y:S02]  /*a6f0*/  FSEL R174, R174, RZ, P5 ;  /* 0x000000ffaeae7208 */ /* 0x000fe40002800000 */
[----:B--2---:R-:W-:Y:S02]  /*a700*/  PRMT R182, R183, 0x7610, R182 ;  /* 0x00007610b7b67816 */ /* 0x004fe400000000b6 */
[----:B------:R-:W2:Y:S01]  /*a710*/  LDL.S16 R183, [R1+0x92] ;  /* 0x0000920001b77983 */ /* 0x000ea20000100600 */
[----:B------:R-:W-:Y:S01]  /*a720*/  PRMT R211, R175, 0x7610, R211 ;  /* 0x00007610afd37816 */ /* 0x000fe200000000d3 */
[----:B------:R-:W-:Y:S01]  /*a730*/  HFMA2 R176, -RZ, RZ, 0, 0 ;  /* 0x00000000ffb07431 */ /* 0x000fe200000001ff */
[----:B------:R-:W-:Y:S01]  /*a740*/  PRMT R188, R182, 0x7610, R188 ;  /* 0x00007610b6bc7816 */ /* 0x000fe200000000bc */
[----:B------:R-:W-:Y:S01]  /*a750*/  FADD.FTZ R182, R64, R174 ;  /* 0x000000ae40b67221 */ /* 0x000fe20000010000 */
[----:B------:R-:W-:Y:S01]  /*a760*/  MOV R64, UR4 ;  /* 0x0000000400407c02 */ /* 0x000fe20008000f00 */
[----:B------:R-:W-:Y:S01]  /*a770*/  @P5 HADD2.F32 R175, -RZ, R211.H0_H0 ;  /* 0x200000d3ffaf5230 */ /* 0x000fe20000004100 */
[----:B------:R-:W-:-:S03]  /*a780*/  PRMT R186, R210, 0x7610, R186 ;  /* 0x00007610d2ba7816 */ /* 0x000fc600000000ba */
[----:B------:R-:W-:Y:S01]  /*a790*/  FFMA.FTZ R64, R249, R64, UR5 ;  /* 0x00000005f9407e23 */ /* 0x000fe20008010040 */
[----:B------:R-:W-:Y:S01]  /*a7a0*/  @P5 FMUL.FTZ R176, R175, R173 ;  /* 0x000000adafb05220 */ /* 0x000fe20000410000 */
[----:B------:R-:W-:Y:S02]  /*a7b0*/  LOP3.LUT P5, RZ, R19, 0xff00, RZ, 0xc0, !PT ;  /* 0x0000ff0013ff7812 */ /* 0x000fe400078ac0ff */
[----:B------:R-:W-:-:S04]  /*a7c0*/  FADD.FTZ R64, R230, -R64 ;  /* 0x80000040e6407221 */ /* 0x000fc80000010000 */
[----:B------:R-:W-:-:S04]  /*a7d0*/  FFMA.FTZ R64, R64, UR13, R25 ;  /* 0x0000000d40407c23 */ /* 0x000fc80008010019 */
[----:B------:R-:W-:-:S03]  /*a7e0*/  FMUL.FTZ R173, R64, UR12 ;  /* 0x0000000c40ad7c20 */ /* 0x000fc60008410000 */
[----:B------:R-:W-:Y:S02]  /*a7f0*/  @P5 HADD2.F32 R175, -RZ, R188.H0_H0 ;  /* 0x200000bcffaf5230 */ /* 0x000fe40000004100 */
[----:B------:R-:W-:-:S04]  /*a800*/  FMUL.FTZ R173, R173, UR24 ;  /* 0x00000018adad7c20 */ /* 0x000fc80008410000 */
[-C--:B------:R-:W-:Y:S01]  /*a810*/  FMUL.FTZ R174, R177, R173.reuse ;  /* 0x000000adb1ae7220 */ /* 0x080fe20000410000 */
[----:B------:R-:W-:Y:S01]  /*a820*/  MOV R177, RZ ;  /* 0x000000ff00b17202 */ /* 0x000fe20000000f00 */
[----:B------:R-:W-:-:S03]  /*a830*/  @P5 FMUL.FTZ R177, R175, R173 ;  /* 0x000000adafb15220 */ /* 0x000fc60000410000 */
[----:B------:R-:W-:Y:S02]  /*a840*/  FSEL R174, R174, RZ, P5 ;  /* 0x000000ffaeae7208 */ /* 0x000fe40002800000 */
[----:B------:R-:W-:Y:S02]  /*a850*/  LOP3.LUT P5, RZ, R19, 0xff0000, RZ, 0xc0, !PT ;  /* 0x00ff000013ff7812 */ /* 0x000fe400078ac0ff */
[----:B--2---:R-:W-:Y:S01]  /*a860*/  PRMT R187, R183, 0x7610, R187 ;  /* 0x00007610b7bb7816 */ /* 0x004fe200000000bb */
[----:B------:R-:W-:Y:S01]  /*a870*/  FADD.FTZ R183, R65, R174 ;  /* 0x000000ae41b77221 */ /* 0x000fe20000010000 */
[----:B------:R-:W-:-:S05]  /*a880*/  MOV R65, UR4 ;  /* 0x0000000400417c02 */ /* 0x000fca0008000f00 */
        /* <DEDUP_REMOVED lines=25> */
[----:B------:R-:W-:Y:S02]  /*aa20*/  @P5 MOV R174, R173 ;  /* 0x000000ad00ae5202 */ /* 0x000fe40000000f00 */
[-C--:B------:R-:W-:Y:S02]  /*aa30*/  MOV R173, R64.reuse ;  /* 0x0000004000ad7202 */ /* 0x080fe40000000f00 */
[-C--:B------:R-:W-:Y:S02]  /*aa40*/  MOV R175, R65.reuse ;  /* 0x0000004100af7202 */ /* 0x080fe40000000f00 */
[----:B------:R-:W-:Y:S02]  /*aa50*/  @P5 MOV R173, R64 ;  /* 0x0000004000ad5202 */ /* 0x000fe40000000f00 */
[----:B0-----:R-:W-:-:S07]  /*aa60*/  @P5 MOV R175, R65 ;  /* 0x0000004100af5202 */ /* 0x001fce0000000f00 */
.L_x_16943:
[----:B------:R-:W-:Y:S05]  /*aa70*/  BSYNC.RECONVERGENT B2 ;  /* 0x0000000000027941 */ /* 0x000fea0003800200 */
.L_x_16941:
[----:B------:R-:W-:-:S04]  /*aa80*/  ISETP.NE.U32.AND P5, PT, R180, RZ, PT ;  /* 0x000000ffb400720c */ /* 0x000fc80003fa5070 */
[----:B------:R-:W-:-:S13]  /*aa90*/  ISETP.NE.AND.EX P5, PT, R181, RZ, PT, P5 ;  /* 0x000000ffb500720c */ /* 0x000fda0003fa5350 */
        /* <DEDUP_REMOVED lines=9> */
.L_x_16940:
[----:B------:R-:W-:Y:S05]  /*ab30*/  BSYNC.RECONVERGENT B1 ;  /* 0x0000000000017941 */ /* 0x000fea0003800200 */
.L_x_16939:
        /* <DEDUP_REMOVED lines=19> */
[----:B------:R-:W-:-:S04]  /*ac70*/  FFMA.FTZ R172, R172, UR13, R136 ;  /* 0x0000000dacac7c23 */ /* 0x000fc80008010088 */
[----:B------:R-:W-:-:S04]  /*ac80*/  FMUL.FTZ R173, R172, UR12 ;  /* 0x0000000cacad7c20 */ /* 0x000fc80008410000 */
[----:B------:R-:W-:-:S04]  /*ac90*/  FMUL.FTZ R173, R173, UR24 ;  /* 0x00000018adad7c20 */ /* 0x000fc80008410000 */
[-C--:B------:R-:W-:Y:S01]  /*aca0*/  FMUL.FTZ R174, R176, R173.reuse ;  /* 0x000000adb0ae7220 */ /* 0x080fe20000410000 */
[----:B------:R-:W-:Y:S02]  /*acb0*/  HFMA2 R176, -RZ, RZ, 0, 0 ;  /* 0x00000000ffb07431 */ /* 0x000fe400000001ff */
[----:B------:R-:W-:Y:S01]  /*acc0*/  @P6 FMUL.FTZ R176, R175, R173 ;  /* 0x000000adafb06220 */ /* 0x000fe20000410000 */
[----:B------:R-:W-:Y:S02]  /*acd0*/  MOV R173, UR4 ;  /* 0x0000000400ad7c02 */ /* 0x000fe40008000f00 */
[----:B------:R-:W-:Y:S02]  /*ace0*/  FSEL R183, R174, RZ, P6 ;  /* 0x000000ffaeb77208 */ /* 0x000fe40003000000 */
[----:B------:R-:W-:Y:S01]  /*acf0*/  LOP3.LUT P6, RZ, R18, 0xff00, RZ, 0xc0, !PT ;  /* 0x0000ff0012ff7812 */ /* 0x000fe200078cc0ff */
[----:B------:R-:W-:-:S04]  /*ad00*/  FFMA.FTZ R173, R247, R173, UR5 ;  /* 0x00000005f7ad7e23 */ /* 0x000fc800080100ad */
[----:B------:R-:W-:-:S04]  /*ad10*/  FADD.FTZ R173, R228, -R173 ;  /* 0x800000ade4ad7221 */ /* 0x000fc80000010000 */
[----:B------:R-:W-:-:S04]  /*ad20*/  FFMA.FTZ R173, R173, UR13, R137 ;  /* 0x0000000dadad7c23 */ /* 0x000fc80008010089 */
[----:B------:R-:W-:Y:S01]  /*ad30*/  FMUL.FTZ R174, R173, UR12 ;  /* 0x0000000cadae7c20 */ /* 0x000fe20008410000 */
[----:B----4-:R-:W-:-:S03]  /*ad40*/  @P6 HADD2.F32 R180, -RZ, R180.H0_H0 ;  /* 0x200000b4ffb46230 */ /* 0x010fc60000004100 */
[----:B------:R-:W-:-:S04]  /*ad50*/  FMUL.FTZ R174, R174, UR24 ;  /* 0x00000018aeae7c20 */ /* 0x000fc80008410000 */
[-C--:B------:R-:W-:Y:S01]  /*ad60*/  FMUL.FTZ R175, R177, R174.reuse ;  /* 0x000000aeb1af7220 */ /* 0x080fe20000410000 */
        /* <DEDUP_REMOVED lines=8> */
[----:B------:R-:W-:-:S04]  /*adf0*/  FFMA.FTZ R174, R174, UR13, R138 ;  /* 0x0000000daeae7c23 */ /* 0x000fc8000801008a */
        /* <DEDUP_REMOVED lines=13> */
[----:B------:R-:W-:-:S04]  /*aed0*/  FFMA.FTZ R61, R60, UR13, R139 ;  /* 0x0000000d3c3d7c23 */ /* 0x000fc8000801008b */
        /* <DEDUP_REMOVED lines=13> */
.L_x_16947:
        /* <DEDUP_REMOVED lines=13> */
[----:B------:R-:W-:-:S04]  /*b080*/  FFMA.FTZ R180, R180, UR13, R136 ;  /* 0x0000000db4b47c23 */ /* 0x000fc80008010088 */
        /* <DEDUP_REMOVED lines=11> */
[----:B------:R-:W-:-:S04]  /*b140*/  FFMA.FTZ R60, R60, UR13, R137 ;  /* 0x0000000d3c3c7c23 */ /* 0x000fc80008010089 */
        /* <DEDUP_REMOVED lines=27> */
[----:B------:R-:W-:-:S04]  /*b300*/  FFMA.FTZ R60, R60, UR13, R139 ;  /* 0x0000000d3c3c7c23 */ /* 0x000fc8000801008b */
        /* <DEDUP_REMOVED lines=9> */
.L_x_16948:
[----:B------:R-:W-:Y:S05]  /*b3a0*/  BSYNC.RECONVERGENT B2 ;  /* 0x0000000000027941 */ /* 0x000fea0003800200 */
.L_x_16946:
        /* <DEDUP_REMOVED lines=9> */
.L_x_16945:
[----:B------:R-:W-:Y:S05]  /*b440*/  BSYNC.RECONVERGENT B1 ;  /* 0x0000000000017941 */ /* 0x000fea0003800200 */
.L_x_16944:
        /* <DEDUP_REMOVED lines=71> */
.L_x_16952:
        /* <DEDUP_REMOVED lines=63> */
.L_x_16953:
[----:B------:R-:W-:Y:S05]  /*bcb0*/  BSYNC.RECONVERGENT B2 ;  /* 0x0000000000027941 */ /* 0x000fea0003800200 */
.L_x_16951:
        /* <DEDUP_REMOVED lines=9> */
.L_x_16950:
[----:B------:R-:W-:Y:S05]  /*bd50*/  BSYNC.RECONVERGENT B1 ;  /* 0x0000000000017941 */ /* 0x000fea0003800200 */
.L_x_16949:
        /* <DEDUP_REMOVED lines=71> */
.L_x_16957:
        /* <DEDUP_REMOVED lines=63> */
.L_x_16958:
[----:B------:R-:W-:Y:S05]  /*c5c0*/  BSYNC.RECONVERGENT B2 ;  /* 0x0000000000027941 */ /* 0x000fea0003800200 */
.L_x_16956:
        /* <DEDUP_REMOVED lines=9> */
.L_x_16955:
[----:B------:R-:W-:Y:S05]  /*c660*/  BSYNC.RECONVERGENT B1 ;  /* 0x0000000000017941 */ /* 0x000fea0003800200 */
.L_x_16954:
        /* <DEDUP_REMOVED lines=70> */
.L_x_16962:
        /* <DEDUP_REMOVED lines=63> */
.L_x_16963:
[----:B------:R-:W-:Y:S05]  /*cec0*/  BSYNC.RECONVERGENT B2 ;  /* 0x0000000000027941 */ /* 0x000fea0003800200 */
.L_x_16961:
        /* <DEDUP_REMOVED lines=9> */
.L_x_16960:
[----:B------:R-:W-:Y:S05]  /*cf60*/  BSYNC.RECONVERGENT B1 ;  /* 0x0000000000017941 */ /* 0x000fea0003800200 */
.L_x_16959:
        /* <DEDUP_REMOVED lines=70> */
.L_x_16967:
        /* <DEDUP_REMOVED lines=63> */
.L_x_16968:
[----:B------:R-:W-:Y:S05]  /*d7c0*/  BSYNC.RECONVERGENT B2 ;  /* 0x0000000000027941 */ /* 0x000fea0003800200 */
.L_x_16966:
        /* <DEDUP_REMOVED lines=9> */
.L_x_16965:
[----:B------:R-:W-:Y:S05]  /*d860*/  BSYNC.RECONVERGENT B1 ;  /* 0x0000000000017941 */ /* 0x000fea0003800200 */
.L_x_16964:
        /* <DEDUP_REMOVED lines=28> */
[----:B------:R-:W-:Y:S02]  /*da30*/  FFMA.FTZ R173, R173, UR13, R157 ;  /* 0x0000000dadad7c23 */ /* 0x000fe4000801009d */
[----:B---3--:R-:W-:Y:S02]  /*da40*/  @P6 HADD2.F32 R180, -RZ, R180.H0_H0 ;  /* 0x200000b4ffb46230 */ /* 0x008fe40000004100 */
[----:B------:R-:W-:-:S04]  /*da50*/  FMUL.FTZ R174, R173, UR12 ;  /* 0x0000000cadae7c20 */ /* 0x000fc80008410000 */
        /* <DEDUP_REMOVED lines=11> */
[----:B------:R-:W-:Y:S01]  /*db10*/  FMUL.FTZ R175, R174, UR12 ;  /* 0x0000000caeaf7c20 */ /* 0x000fe20008410000 */
[----:B----4-:R-:W-:-:S03]  /*db20*/  @P6 HADD2.F32 R182, -RZ, R182.H0_H0 ;  /* 0x200000b6ffb66230 */ /* 0x010fc60000004100 */
[----:B------:R-:W-:-:S04]  /*db30*/  FMUL.FTZ R175, R175, UR24 ;  /* 0x00000018afaf7c20 */ /* 0x000fc80008410000 */
[-C--:B------:R-:W-:Y:S01]  /*db40*/  FMUL.FTZ R180, R178, R175.reuse ;  /* 0x000000afb2b47220 */ /* 0x080fe20000410000 */
        /* <DEDUP_REMOVED lines=23> */
.L_x_16972:
        /* <DEDUP_REMOVED lines=15> */
[----:B------:R-:W-:Y:S01]  /*ddb0*/  FFMA.FTZ R180, R180, UR13, R156 ;  /* 0x0000000db4b47c23 */ /* 0x000fe2000801009c */
        /* <DEDUP_REMOVED lines=54> */
.L_x_16973:
[----:B------:R-:W-:Y:S05]  /*e120*/  BSYNC.RECONVERGENT B2 ;  /* 0x0000000000027941 */ /* 0x000fea0003800200 */
.L_x_16971:
        /* <DEDUP_REMOVED lines=9> */
.L_x_16970:
[----:B------:R-:W-:Y:S05]  /*e1c0*/  BSYNC.RECONVERGENT B1 ;  /* 0x0000000000017941 */ /* 0x000fea0003800200 */
.L_x_16969:
        /* <DEDUP_REMOVED lines=69> */
.L_x_16977:
        /* <DEDUP_REMOVED lines=70> */
.L_x_16978:
[----:B------:R-:W-:Y:S05]  /*ea80*/  BSYNC.RECONVERGENT B2 ;  /* 0x0000000000027941 */ /* 0x000fea0003800200 */
.L_x_16976:
        /* <DEDUP_REMOVED lines=9> */
.L_x_16975:
[----:B------:R-:W-:Y:S05]  /*eb20*/  BSYNC.RECONVERGENT B1 ;  /* 0x0000000000017941 */ /* 0x000fea0003800200 */
.L_x_16974:
        /* <DEDUP_REMOVED lines=69> */
.L_x_16982:
        /* <DEDUP_REMOVED lines=70> */
.L_x_16983:
[----:B------:R-:W-:Y:S05]  /*f3e0*/  BSYNC.RECONVERGENT B2 ;  /* 0x0000000000027941 */ /* 0x000fea0003800200 */
.L_x_16981:
        /* <DEDUP_REMOVED lines=9> */
.L_x_16980:
[----:B------:R-:W-:Y:S05]  /*f480*/  BSYNC.RECONVERGENT B1 ;  /* 0x0000000000017941 */ /* 0x000fea0003800200 */
.L_x_16979:
        /* <DEDUP_REMOVED lines=17> */
[----:B------:R-:W-:-:S04]  /*f5a0*/  FFMA.FTZ R172, R172, UR13, R168 ;  /* 0x0000000dacac7c23 */ /* 0x000fc800080100a8 */
        /* <DEDUP_REMOVED lines=11> */
[----:B------:R-:W-:-:S04]  /*f660*/  FFMA.FTZ R173, R28, UR13, R169 ;  /* 0x0000000d1cad7c23 */ /* 0x000fc800080100a9 */
        /* <DEDUP_REMOVED lines=25> */
[----:B------:R-:W-:Y:S01]  /*f800*/  FFMA.FTZ R175, R28, UR13, R171 ;  /* 0x0000000d1caf7c23 */ /* 0x000fe200080100ab */
        /* <DEDUP_REMOVED lines=12> */
.L_x_16985:
        /* <DEDUP_REMOVED lines=41> */
[----:B------:R-:W-:-:S04]  /*fb60*/  FFMA.FTZ R180, R180, UR13, R168 ;  /* 0x0000000db4b47c23 */ /* 0x000fc800080100a8 */
        /* <DEDUP_REMOVED lines=47> */
.L_x_16986:
[----:B------:R-:W-:Y:S05]  /*fe60*/  BSYNC.RECONVERGENT B1 ;  /* 0x0000000000017941 */ /* 0x000fea0003800200 */
.L_x_16984:
[----:B------:R-:W0:Y:S02]  /*fe70*/  @P5 LDC.64 R28, c[0x0][0x478] ;  /* 0x00011e00ff1c5b82 */ /* 0x000e240000000a00 */
[----:B0-----:R-:W-:-:S05]  /*fe80*/  @P5 IMAD.WIDE.U32 R28, R20, 0x10, R28 ;  /* 0x00000010141c5825 */ /* 0x001fca00078e001c */
[----:B------:R0:W-:Y:S02]  /*fe90*/  @P5 STG.E.128 desc[UR16][R28.64], R172 ;  /* 0x000000ac1c005986 */ /* 0x0001e4000c101d10 */
[----:B0-----:R-:W0:Y:S02]  /*fea0*/  LDC.64 R28, c[0x0][0x468] ;  /* 0x00011a00ff1c7b82 */ /* 0x001e240000000a00 */
[----:B0-----:R-:W-:-:S05]  /*feb0*/  IMAD.WIDE.U32 R28, R20, 0x10, R28 ;  /* 0x00000010141c7825 */ /* 0x001fca00078e001c */
[----:B------:R0:W-:Y:S02]  /*fec0*/  STG.E.128 desc[UR16][R28.64], R176 ;  /* 0x000000b01c007986 */ /* 0x0001e4000c101d10 */
[----:B0-----:R-:W-:Y:S02]  /*fed0*/  MOV R28, R180 ;  /* 0x000000b4001c7202 */ /* 0x001fe40000000f00 */
[----:B------:R-:W-:-:S07]  /*fee0*/  MOV R29, R181 ;  /* 0x000000b5001d7202 */ /* 0x000fce0000000f00 */
.L_x_16935:
[----:B------:R-:W-:Y:S05]  /*fef0*/  BSYNC.RECONVERGENT B0 ;  /* 0x0000000000007941 */ /* 0x000fea0003800200 */
.L_x_16888:
[----:B------:R-:W-:Y:S02]  /*ff00*/  UIADD3 UR7, UPT, UPT, UR7, UR26, URZ ;  /* 0x0000001a07077290 */ /* 0x000fe4000fffe0ff */
[----:B------:R-:W-:Y:S02]  /*ff10*/  UPLOP3.LUT UP2, UPT, UPT, UPT, UP2, 0x40, 0x4 ;  /* 0x000000000004789c */ /* 0x000fe40003f4e820 */
[----:B------:R-:W-:-:S09]  /*ff20*/  UISETP.GE.AND UP1, UPT, UR7, UR27, UPT ;  /* 0x0000001b0700728c */ /* 0x000fd2000bf26270 */
[----:B------:R-:W-:Y:S05]  /*ff30*/  BRA.U !UP1, `(.L_x_16987) ;  /* 0xffffff1909a87547 */ /* 0x000fea000b83ffff */
.L_x_16865:
[----:B------:R-:W0:Y:S01]  /*ff40*/  S2UR UR4, SR_CTAID.X ;  /* 0x00000000000479c3 */ /* 0x000e220000002500 */
[----:B------:R-:W2:Y:S01]  /*ff50*/  S2R R20, SR_TID.X ;  /* 0x0000000000147919 */ /* 0x000ea20000002100 */
[----:B------:R-:W-:Y:S01]  /*ff60*/  LOP3.LUT P5, RZ, R21, 0x1, RZ, 0xc0, !PT ;  /* 0x0000000115ff7812 */ /* 0x000fe200078ac0ff */
[----:B------:R-:W-:Y:S01]  /*ff70*/  BSSY.RECONVERGENT B0, `(.L_x_16988) ;  /* 0x0000013000007945 */ /* 0x000fe20003800200 */
[----:B0-----:R-:W-:-:S06]  /*ff80*/  UIMAD UR4, UR4, UR6, URZ ;  /* 0x00000006040472a4 */ /* 0x001fcc000f8e02ff */
[----:B-----5:R-:W-:-:S04]  /*ff90*/  MOV R9, UR4 ;  /* 0x0000000400097c02 */ /* 0x020fc80008000f00 */
[----:B--2---:R-:W-:Y:S01]  /*ffa0*/  LEA.HI R9, R9, R20, RZ, 0x1e ;  /* 0x0000001409097211 */ /* 0x004fe200078ff0ff */
[----:B------:R-:W-:Y:S06]  /*ffb0*/  @!P5 BRA `(.L_x_16989) ;  /* 0x000000000038d947 */ /* 0x000fec0003800000 */
[----:B------:R-:W2:Y:S01]  /*ffc0*/  LDL.LU R176, [R1+0x40] ;  /* 0x0000400001b07983 */ /* 0x000ea20000300800 */
[----:B------:R-:W0:Y:S03]  /*ffd0*/  LDC.64 R2, c[0x0][0x440] ;  /* 0x00011000ff027b82 */ /* 0x000e260000000a00 */
[----:B------:R-:W2:Y:S04]  /*ffe0*/  LDL.LU R177, [R1+0x44] ;  /* 0x0000440001b17983 */ /* 0x000ea80000300800 */
[----:B------:R-:W2:Y:S01]  /*fff0*/  LDL.LU R178, [R1+0x48] ;  /* 0x0000480001b27983 */ /* 0x000ea20000300800 */
[----:B------:R-:W3:Y:S03]  /*10000*/  LDC.64 R4, c[0x0][0x448] ;  /* 0x00011200ff047b82 */ /* 0x000ee60000000a00 */
[----:B------:R-:W2:Y:S05]  /*10010*/  LDL.LU R179, [R1+0x4c] ;  /* 0x00004c0001b37983 */ /* 0x000eaa0000300800 */
[----:B------:R-:W4:Y:S01]  /*10020*/  LDC.64 R6, c[0x0][0x460] ;  /* 0x00011800ff067b82 */ /* 0x000f220000000a00 */
[----:B0-----:R-:W-:-:S05]  /*10030*/  IMAD.WIDE.U32 R2, R9, 0x10, R2 ;  /* 0x0000001009027825 */ /* 0x001fca00078e0002 */
[----:B------:R0:W-:Y:S01]  /*10040*/  STG.E.128 desc[UR16][R2.64], R104 ;  /* 0x0000006802007986 */ /* 0x0001e2000c101d10 */
[----:B---3--:R-:W-:-:S04]  /*10050*/  IMAD.WIDE.U32 R4, R9, 0x10, R4 ;  /* 0x0000001009047825 */ /* 0x008fc800078e0004 */
[C---:B----4-:R-:W-:Y:S01]  /*10060*/  IMAD.WIDE.U32 R6, R9.reuse, 0x10, R6 ;  /* 0x0000001009067825 */ /* 0x050fe200078e0006 */
[----:B------:R-:W-:Y:S01]  /*10070*/  IADD3 R9, PT, PT, R9, 0x80, RZ ;  /* 0x0000008009097810 */ /* 0x000fe20007ffe0ff */
[----:B--2---:R0:W-:Y:S04]  /*10080*/  STG.E.128 desc[UR16][R4.64], R176 ;  /* 0x000000b004007986 */ /* 0x0041e8000c101d10 */
[----:B------:R0:W-:Y:S02]  /*10090*/  STG.E.128 desc[UR16][R6.64], R64 ;  /* 0x0000004006007986 */ /* 0x0001e4000c101d10 */
.L_x_16989:
[----:B------:R-:W-:Y:S05]  /*100a0*/  BSYNC.RECONVERGENT B0 ;  /* 0x0000000000007941 */ /* 0x000fea0003800200 */
.L_x_16988:
[----:B------:R-:W-:Y:S01]  /*100b0*/  LOP3.LUT P5, RZ, R21, 0x4, RZ, 0xc0, !PT ;  /* 0x0000000415ff7812 */ /* 0x000fe200078ac0ff */
[----:B------:R-:W-:-:S12]  /*100c0*/  BSSY.RECONVERGENT B0, `(.L_x_16990) ;  /* 0x0000010000007945 */ /* 0x000fd80003800200 */
[----:B------:R-:W-:Y:S05]  /*100d0*/  @!P5 BRA `(.L_x_16991) ;  /* 0x000000000038d947 */ /* 0x000fea0003800000 */
[----:B------:R-:W2:Y:S01]  /*100e0*/  LDL.LU R12, [R1+0x30] ;  /* 0x00003000010c7983 */ /* 0x000ea20000300800 */
[----:B0-----:R-:W0:Y:S03]  /*100f0*/  LDC.64 R2, c[0x0][0x440] ;  /* 0x00011000ff027b82 */ /* 0x001e260000000a00 */
        /* <DEDUP_REMOVED lines=12> */
.L_x_16991:
[----:B------:R-:W-:Y:S05]  /*101c0*/  BSYNC.RECONVERGENT B0 ;  /* 0x0000000000007941 */ /* 0x000fea0003800200 */
.L_x_16990:
[----:B------:R-:W-:Y:S01]  /*101d0*/  LOP3.LUT P5, RZ, R21, 0x8, RZ, 0xc0, !PT ;  /* 0x0000000815ff7812 */ /* 0x000fe200078ac0ff */
[----:B------:R-:W-:-:S12]  /*101e0*/  BSSY.RECONVERGENT B0, `(.L_x_16992) ;  /* 0x0000010000007945 */ /* 0x000fd80003800200 */
[----:B------:R-:W-:Y:S05]  /*101f0*/  @!P5 BRA `(.L_x_16993) ;  /* 0x000000000038d947 */ /* 0x000fea0003800000 */
[----:B0-----:R-:W2:Y:S01]  /*10200*/  LDL.LU R12, [R1+0x20] ;  /* 0x00002000010c7983 */ /* 0x001ea20000300800 */
        /* <DEDUP_REMOVED lines=13> */
.L_x_16993:
[----:B------:R-:W-:Y:S05]  /*102e0*/  BSYNC.RECONVERGENT B0 ;  /* 0x0000000000007941 */ /* 0x000fea0003800200 */
.L_x_16992:
[----:B------:R-:W-:Y:S01]  /*102f0*/  LOP3.LUT P5, RZ, R21, 0x10, RZ, 0xc0, !PT ;  /* 0x0000001015ff7812 */ /* 0x000fe200078ac0ff */
[----:B------:R-:W-:-:S12]  /*10300*/  BSSY.RECONVERGENT B0, `(.L_x_16994) ;  /* 0x000000c000007945 */ /* 0x000fd80003800200 */
[----:B------:R-:W-:Y:S05]  /*10310*/  @!P5 BRA `(.L_x_16995) ;  /* 0x000000000028d947 */ /* 0x000fea0003800000 */
[----:B0-----:R-:W0:Y:S08]  /*10320*/  LDC.64 R2, c[0x0][0x440] ;  /* 0x00011000ff027b82 */ /* 0x001e300000000a00 */
[----:B------:R-:W2:Y:S08]  /*10330*/  LDC.64 R4, c[0x0][0x448] ;  /* 0x00011200ff047b82 */ /* 0x000eb00000000a00 */
[----:B------:R-:W3:Y:S01]  /*10340*/  LDC.64 R6, c[0x0][0x460] ;  /* 0x00011800ff067b82 */ /* 0x000ee20000000a00 */
[----:B0-----:R-:W-:-:S05]  /*10350*/  IMAD.WIDE.U32 R2, R9, 0x10, R2 ;  /* 0x0000001009027825 */ /* 0x001fca00078e0002 */
[----:B------:R4:W-:Y:S01]  /*10360*/  STG.E.128 desc[UR16][R2.64], R92 ;  /* 0x0000005c02007986 */ /* 0x0009e2000c101d10 */
[----:B--2---:R-:W-:-:S05]  /*10370*/  IMAD.WIDE.U32 R4, R9, 0x10, R4 ;  /* 0x0000001009047825 */ /* 0x004fca00078e0004 */
[----:B------:R4:W-:Y:S01]  /*10380*/  STG.E.128 desc[UR16][R4.64], R132 ;  /* 0x0000008404007986 */ /* 0x0009e2000c101d10 */
[C---:B---3--:R-:W-:Y:S01]  /*10390*/  IMAD.WIDE.U32 R6, R9.reuse, 0x10, R6 ;  /* 0x0000001009067825 */ /* 0x048fe200078e0006 */
[----:B------:R-:W-:-:S04]  /*103a0*/  IADD3 R9, PT, PT, R9, 0x80, RZ ;  /* 0x0000008009097810 */ /* 0x000fc80007ffe0ff */
[----:B------:R4:W-:Y:S03]  /*103b0*/  STG.E.128 desc[UR16][R6.64], R52 ;  /* 0x0000003406007986 */ /* 0x0009e6000c101d10 */
.L_x_16995:
[----:B------:R-:W-:Y:S05]  /*103c0*/  BSYNC.RECONVERGENT B0 ;  /* 0x0000000000007941 */ /* 0x000fea0003800200 */
.L_x_16994:
[----:B------:R-:W-:Y:S04]  /*103d0*/  BSSY.RECONVERGENT B0, `(.L_x_16996) ;  /* 0x000000c000007945 */ /* 0x000fe80003800200 */
[----:B------:R-:W-:Y:S05]  /*103e0*/  @!P0 BRA `(.L_x_16997) ;  /* 0x0000000000288947 */ /* 0x000fea0003800000 */
[----:B0---4-:R-:W0:Y:S08]  /*103f0*/  LDC.64 R2, c[0x0][0x440] ;  /* 0x00011000ff027b82 */ /* 0x011e300000000a00 */
        /* <DEDUP_REMOVED lines=9> */
.L_x_16997:
[----:B------:R-:W-:Y:S05]  /*10490*/  BSYNC.RECONVERGENT B0 ;  /* 0x0000000000007941 */ /* 0x000fea0003800200 */
.L_x_16996:
        /* <DEDUP_REMOVED lines=12> */
.L_x_16999:
[----:B------:R-:W-:Y:S05]  /*10560*/  BSYNC.RECONVERGENT B0 ;  /* 0x0000000000007941 */ /* 0x000fea0003800200 */
.L_x_16998:
        /* <DEDUP_REMOVED lines=12> */
.L_x_17001:
[----:B------:R-:W-:Y:S05]  /*10630*/  BSYNC.RECONVERGENT B0 ;  /* 0x0000000000007941 */ /* 0x000fea0003800200 */
.L_x_17000:
        /* <DEDUP_REMOVED lines=12> */
.L_x_17003:
[----:B------:R-:W-:Y:S05]  /*10700*/  BSYNC.RECONVERGENT B0 ;  /* 0x0000000000007941 */ /* 0x000fea0003800200 */
.L_x_17002:
        /* <DEDUP_REMOVED lines=12> */
.L_x_17005:
[----:B------:R-:W-:Y:S05]  /*107d0*/  BSYNC.RECONVERGENT B0 ;  /* 0x0000000000007941 */ /* 0x000fea0003800200 */
.L_x_17004:
[----:B------:R-:W-:-:S13]  /*107e0*/  LOP3.LUT P0, RZ, R21, 0x2, RZ, 0xc0, !PT ;  /* 0x0000000215ff7812 */ /* 0x000fda000780c0ff */
[----:B------:R-:W-:Y:S05]  /*107f0*/  @!P0 EXIT ;  /* 0x000000000000894d */ /* 0x000fea0003800000 */
[----:B0---4-:R-:W0:Y:S08]  /*10800*/  LDC.64 R2, c[0x0][0x440] ;  /* 0x00011000ff027b82 */ /* 0x011e300000000a00 */
[----:B------:R-:W2:Y:S08]  /*10810*/  LDC.64 R4, c[0x0][0x448] ;  /* 0x00011200ff047b82 */ /* 0x000eb00000000a00 */
[----:B------:R-:W3:Y:S01]  /*10820*/  LDC.64 R6, c[0x0][0x460] ;  /* 0x00011800ff067b82 */ /* 0x000ee20000000a00 */
[----:B0-----:R-:W-:-:S05]  /*10830*/  IMAD.WIDE.U32 R2, R9, 0x10, R2 ;  /* 0x0000001009027825 */ /* 0x001fca00078e0002 */
[----:B------:R-:W-:Y:S01]  /*10840*/  STG.E.128 desc[UR16][R2.64], R68 ;  /* 0x0000004402007986 */ /* 0x000fe2000c101d10 */
[----:B--2---:R-:W-:-:S05]  /*10850*/  IMAD.WIDE.U32 R4, R9, 0x10, R4 ;  /* 0x0000001009047825 */ /* 0x004fca00078e0004 */
[----:B------:R-:W-:Y:S01]  /*10860*/  STG.E.128 desc[UR16][R4.64], R108 ;  /* 0x0000006c04007986 */ /* 0x000fe2000c101d10 */
[----:B---3--:R-:W-:-:S05]  /*10870*/  IMAD.WIDE.U32 R6, R9, 0x10, R6 ;  /* 0x0000001009067825 */ /* 0x008fca00078e0006 */
[----:B------:R-:W-:Y:S01]  /*10880*/  STG.E.128 desc[UR16][R6.64], R28 ;  /* 0x0000001c06007986 */ /* 0x000fe2000c101d10 */
[----:B------:R-:W-:Y:S05]  /*10890*/  EXIT ;  /* 0x000000000000794d */ /* 0x000fea0003800000 */
.L_x_17006:
        /* <DEDUP_REMOVED lines=14> */
.L_x_19448:


//--------------------- .text._ZN10layer_norm13ln_bwd_kernelINS_13Kernel_traitsI6__halfffffjLj5120ELj1ELj1ELj4ELj16ENS_18Kernel_traits_baseILj5120ES2_ffffjLj128EEEEELb1ELb1ELb0ELb1EEEvNS_9BwdParamsE --------------------------
	.section	.text._ZN10layer_norm13ln_bwd_kernelINS_13Kernel_traitsI6__halfffffjLj5120ELj1ELj1ELj4ELj16ENS_18Kernel_traits_baseILj5120ES2_ffffjLj128EEEEELb1ELb1ELb0ELb1EEEvNS_9BwdParamsE,"ax",@progbits
	.align	128
        .global         _ZN10layer_norm13ln_bwd_kernelINS_13Kernel_traitsI6__halfffffjLj5120ELj1ELj1ELj4ELj16ENS_18Kernel_traits_baseILj5120ES2_ffffjLj128EEEEELb1ELb1ELb0ELb1EEEvNS_9BwdParamsE
        .type           _ZN10layer_norm13ln_bwd_kernelINS_13Kernel_traitsI6__halfffffjLj5120ELj1ELj1ELj4ELj16ENS_18Kernel_traits_baseILj5120ES2_ffffjLj128EEEEELb1ELb1ELb0ELb1EEEvNS_9BwdParamsE,@function
        .size           _ZN10layer_norm13ln_bwd_kernelINS_13Kernel_traitsI6__halfffffjLj5120ELj1ELj1ELj4ELj16ENS_18Kernel_traits_baseILj5120ES2_ffffjLj128EEEEELb1ELb1ELb0ELb1EEEvNS_9BwdParamsE,(.L_x_19449 - _ZN10layer_norm13ln_bwd_kernelINS_13Kernel_traitsI6__halfffffjLj5120ELj1ELj1ELj4ELj16ENS_18Kernel_traits_baseILj5120ES2_ffffjLj128EEEEELb1ELb1ELb0ELb1EEEvNS_9BwdParamsE)
        .other          _ZN10layer_norm13ln_bwd_kernelINS_13Kernel_traitsI6__halfffffjLj5120ELj1ELj1ELj4ELj16ENS_18Kernel_traits_baseILj5120ES2_ffffjLj128EEEEELb1ELb1ELb0ELb1EEEvNS_9BwdParamsE,@"STO_CUDA_ENTRY STV_DEFAULT"
_ZN10layer_norm13ln_bwd_kernelINS_13Kernel_traitsI6__halfffffjLj5120ELj1ELj1ELj4ELj16ENS_18Kernel_traits_baseILj5120ES2_ffffjLj128EEEEELb1ELb1ELb0ELb1EEEvNS_9BwdParamsE:
.text._ZN10layer_norm13ln_bwd_kernelINS_13Kernel_traitsI6__halfffffjLj5120ELj1ELj1ELj4ELj16ENS_18Kernel_traits_baseILj5120ES2_ffffjLj128EEEEELb1ELb1ELb0ELb1EEEvNS_9BwdParamsE:
        /* <DEDUP_REMOVED lines=72> */
[----:B------:R-:W-:-:S02]  /*0480*/  PLOP3.LUT P1, PT, PT, PT, PT, 0x8, 0x80 ;  /* 0x000000000080781c */ /* 0x000fc40003f2e170 */
        /* <DEDUP_REMOVED lines=18> */
[----:B0-----:R-:W4:Y:S01]  /*05b0*/  LDG.E.64 R122, desc[UR14][R4.64+0x2000] ;  /* 0x0020000e047a7981 */ /* 0x001f22000c1e1b00 */
        /* <DEDUP_REMOVED lines=13> */
[----:B------:R-:W-:Y:S01]  /*0690*/  CS2R R196, SRZ ;  /* 0x0000000000c47805 */ /* 0x000fe2000001ff00 */
[----:B------:R-:W0:Y:S01]  /*06a0*/  LDCU UR7, c[0x0][0x408] ;  /* 0x00008100ff0777ac */ /* 0x000e220008000800 */
[----:B------:R-:W5:Y:S01]  /*06b0*/  LDG.E.64 R54, desc[UR14][R4.64+0x1800] ;  /* 0x0018000e04367981 */ /* 0x000f62000c1e1b00 */
[----:B------:R-:W1:Y:S03]  /*06c0*/  LDCU UR17, c[0x0][0x388] ;  /* 0x00007100ff1177ac */ /* 0x000e660008000800 */
[----:B------:R-:W5:Y:S01]  /*06d0*/  LDG.E.64 R48, desc[UR14][R4.64+0xc00] ;  /* 0x000c000e04307981 */ /* 0x000f62000c1e1b00 */
[----:B------:R-:W0:Y:S03]  /*06e0*/  LDCU.64 UR24, c[0x0][0x390] ;  /* 0x00007200ff1877ac */ /* 0x000e260008000a00 */
[----:B------:R-:W5:Y:S01]  /*06f0*/  LDG.E.64 R46, desc[UR14][R4.64+0x800] ;  /* 0x0008000e042e7981 */ /* 0x000f62000c1e1b00 */
[----:B---3--:R-:W-:Y:S01]  /*0700*/  IMAD.WIDE.U32 R2, R0, 0x8, R2 ;  /* 0x0000000800027825 */ /* 0x008fe200078e0002 */
[----:B------:R-:W3:Y:S02]  /*0710*/  LDCU.64 UR26, c[0x0][0x468] ;  /* 0x00008d00ff1a77ac */ /* 0x000ee40008000a00 */
        /* <DEDUP_REMOVED lines=25> */
[----:B------:R-:W-:Y:S02]  /*08b0*/  PRMT R181, R181, 0x5410, R181 ;  /* 0x00005410b5b57816 */ /* 0x000fe400000000b5 */
[----:B------:R-:W-:-:S02]  /*08c0*/  SHF.R.U32.HI R0, RZ, 0x10, R121 ;  /* 0x00000010ff007819 */ /* 0x000fc40000011679 */
[----:B------:R-:W-:Y:S02]  /*08d0*/  SHF.R.U64 R192, R52, 0x10, R53 ;  /* 0x0000001034c07819 */ /* 0x000fe40000001235 */
[----:B------:R-:W-:Y:S02]  /*08e0*/  PRMT R181, R0, 0x7610, R181 ;  /* 0x0000761000b57816 */ /* 0x000fe400000000b5 */
[----:B------:R-:W-:Y:S02]  /*08f0*/  SHF.R.U64 R0, R50, 0x10, R51 ;  /* 0x0000001032007819 */ /* 0x000fe40000001233 */
[----:B------:R-:W-:Y:S02]  /*0900*/  SHF.R.U32.HI R188, RZ, 0x10, R55 ;  /* 0x00000010ffbc7819 */ /* 0x000fe40000011637 */
[----:B-1----:R-:W-:Y:S02]  /*0910*/  SHF.R.U32.HI R2, RZ, 0x10, R53 ;  /* 0x00000010ff027819 */ /* 0x002fe40000011635 */
[----:B------:R-:W-:-:S02]  /*0920*/  PRMT R192, R192, 0x5410, R0 ;  /* 0x00005410c0c07816 */ /* 0x000fc40000000000 */
[----:B------:R-:W-:Y:S02]  /*0930*/  SHF.R.U64 R193, R48, 0x10, R49 ;  /* 0x0000001030c17819 */ /* 0x000fe40000001231 */
[----:B------:R-:W-:Y:S02]  /*0940*/  SHF.R.U64 R0, R46, 0x10, R47 ;  /* 0x000000102e007819 */ /* 0x000fe4000000122f */
[----:B------:R-:W-:Y:S02]  /*0950*/  PRMT R188, R188, 0x5410, R2 ;  /* 0x00005410bcbc7816 */ /* 0x000fe40000000002 */
[----:B---3--:R-:W-:Y:S02]  /*0960*/  SHF.R.U64 R183, R124, 0x10, R125 ;  /* 0x000000107cb77819 */ /* 0x008fe4000000127d */
[----:B------:R-:W-:Y:S02]  /*0970*/  SHF.R.U32.HI R189, RZ, 0x10, R51 ;  /* 0x00000010ffbd7819 */ /* 0x000fe40000011633 */
[----:B------:R-:W-:-:S02]  /*0980*/  SHF.R.U32.HI R2, RZ, 0x10, R49 ;  /* 0x00000010ff027819 */ /* 0x000fc40000011631 */
[----:B------:R-:W-:Y:S02]  /*0990*/  SHF.R.U64 R191, R54, 0x10, R55 ;  /* 0x0000001036bf7819 */ /* 0x000fe40000001237 */
[----:B------:R-:W-:Y:S02]  /*09a0*/  PRMT R193, R193, 0x5410, R0 ;  /* 0x00005410c1c17816 */ /* 0x000fe40000000000 */
[----:B------:R-:W-:Y:S02]  /*09b0*/  SHF.R.U64 R194, R44, 0x10, R45 ;  /* 0x000000102cc27819 */ /* 0x000fe4000000122d */
[----:B------:R-:W-:Y:S02]  /*09c0*/  SHF.R.U64 R0, R42, 0x10, R43 ;  /* 0x000000102a007819 */ /* 0x000fe4000000122b */
[----:B------:R-:W-:Y:S02]  /*09d0*/  PRMT R183, R183, 0x5410, R183 ;  /* 0x00005410b7b77816 */ /* 0x000fe400000000b7 */
[----:B------:R-:W-:-:S02]  /*09e0*/  SHF.R.U32.HI R4, RZ, 0x10, R125 ;  /* 0x00000010ff047819 */ /* 0x000fc4000001167d */
[----:B------:R-:W-:Y:S02]  /*09f0*/  PRMT R189, R189, 0x5410, R2 ;  /* 0x00005410bdbd7816 */ /* 0x000fe40000000002 */
[----:B------:R-:W-:Y:S02]  /*0a00*/  PRMT R191, R191, 0x5410, R191 ;  /* 0x00005410bfbf7816 */ /* 0x000fe400000000bf */
[----:B------:R-:W-:Y:S02]  /*0a10*/  SHF.R.U32.HI R190, RZ, 0x10, R47 ;  /* 0x00000010ffbe7819 */ /* 0x000fe4000001162f */
[----:B------:R-:W-:Y:S02]  /*0a20*/  SHF.R.U32.HI R3, RZ, 0x10, R45 ;  /* 0x00000010ff037819 */ /* 0x000fe4000001162d */
[----:B------:R-:W-:Y:S02]  /*0a30*/  SHF.R.U32.HI R2, RZ, 0x10, R43 ;  /* 0x00000010ff027819 */ /* 0x000fe4000001162b */
[----:B------:R-:W-:Y:S01]  /*0a40*/  PRMT R194, R194, 0x5410, R0 ;  /* 0x00005410c2c27816 */ /* 0x000fe20000000000 */
[----:B------:R-:W-:Y:S01]  /*0a50*/  HADD2.F32 R0, -RZ, R6.H0_H0 ;  /* 0x20000006ff007230 */ /* 0x000fe20000004100 */
[----:B------:R-:W-:Y:S01]  /*0a60*/  PRMT R183, R4, 0x7610, R183 ;  /* 0x0000761004b77816 */ /* 0x000fe200000000b7 */
[----:B------:R-:W-:Y:S01]  /*0a70*/  HADD2.F32 R4, -RZ, R7.H0_H0 ;  /* 0x20000007ff047230 */ /* 0x000fe20000004100 */
[----:B------:R-:W-:Y:S01]  /*0a80*/  PRMT R190, R190, 0x5410, R3 ;  /* 0x00005410bebe7816 */ /* 0x000fe20000000003 */
[----:B------:R-:W-:Y:S01]  /*0a90*/  HADD2.F32 R3, -RZ, R8.H0_H0 ;  /* 0x20000008ff037230 */ /* 0x000fe20000004100 */
[----:B------:R-:W-:-:S02]  /*0aa0*/  PRMT R191, R2, 0x7610, R191 ;  /* 0x0000761002bf7816 */ /* 0x000fc400000000bf */
        /* <DEDUP_REMOVED lines=54> */
[----:B------:R-:W-:Y:S04]  /*0e10*/  STL [R1+0xc], RZ ;  /* 0x00000cff01007387 */ /* 0x000fe80000100800 */
[----:B------:R-:W-:Y:S04]  /*0e20*/  STL [R1+0x8], RZ ;  /* 0x000008ff01007387 */ /* 0x000fe80000100800 */
        /* <DEDUP_REMOVED lines=104> */
.L_x_17070:
[----:B------:R-:W-:Y:S01]  /*14b0*/  UIMAD.WIDE UR12, UR6, 0x4, UR10 ;  /* 0x00000004060c78a5 */ /* 0x000fe2000f8e020a */
[----:B0-2---:R-:W0:Y:S01]  /*14c0*/  S2R R41, SR_TID.X ;  /* 0x0000000000297919 */ /* 0x005e220000002100 */
[----:B------:R-:W-:Y:S01]  /*14d0*/  UIMAD.WIDE UR4, UR6, 0x4, UR8 ;  /* 0x00000004060478a5 */ /* 0x000fe2000f8e0208 */
[----:B------:R-:W2:Y:S01]  /*14e0*/  LDC.64 R116, c[0x0][0x3a8] ;  /* 0x0000ea00ff747b82 */ /* 0x000ea20000000a00 */
[----:B------:R-:W3:Y:S02]  /*14f0*/  LDL R38, [R1+0x198] ;  /* 0x0001980001267983 */ /* 0x000ee40000100800 */
[----:B-1----:R-:W-:Y:S02]  /*1500*/  MOV R2, UR12 ;  /* 0x0000000c00027c02 */ /* 0x002fe40008000f00 */
[----:B------:R-:W-:Y:S01]  /*1510*/  MOV R3, UR13 ;  /* 0x0000000d00037c02 */ /* 0x000fe20008000f00 */
[----:B------:R-:W4:Y:S02]  /*1520*/  LDL R40, [R1+0x194] ;  /* 0x0001940001287983 */ /* 0x000f240000100800 */
[----:B------:R-:W1:Y:S02]  /*1530*/  LDC.64 R112, c[0x0][0x428] ;  /* 0x00010a00ff707b82 */ /* 0x000e640000000a00 */
[----:B------:R-:W3:Y:S01]  /*1540*/  LDG.E R2, desc[UR14][R2.64] ;  /* 0x0000000e02027981 */ /* 0x000ee2000c1e1900 */
[----:B------:R-:W-:Y:S01]  /*1550*/  MOV R4, UR4 ;  /* 0x0000000400047c02 */ /* 0x000fe20008000f00 */
[----:B------:R-:W-:Y:S01]  /*1560*/  UIMAD UR4, UR6, UR17, URZ ;  /* 0x00000011060472a4 */ /* 0x000fe2000f8e02ff */
[----:B------:R-:W-:Y:S01]  /*1570*/  MOV R5, UR5 ;  /* 0x0000000500057c02 */ /* 0x000fe20008000f00 */
[----:B------:R-:W4:Y:S02]  /*1580*/  LDL R37, [R1+0x190] ;  /* 0x0001900001257983 */ /* 0x000f240000100800 */
[----:B------:R-:W-:-:S02]  /*1590*/  USHF.R.S32.HI UR5, URZ, 0x1f, UR4 ;  /* 0x0000001fff057899 */ /* 0x000fc40008011404 */
[----:B------:R-:W4:Y:S02]  /*15a0*/  LDG.E R0, desc[UR14][R4.64] ;  /* 0x0000000e04007981 */ /* 0x000f24000c1e1900 */
[----:B------:R-:W-:Y:S02]  /*15b0*/  ULEA.HI UR5, UR5, UR4, URZ, 0x2 ;  /* 0x0000000405057291 */ /* 0x000fe4000f8f10ff */
[----:B------:R-:W4:Y:S04]  /*15c0*/  LDL R39, [R1+0x18c] ;  /* 0x00018c0001277983 */ /* 0x000f280000100800 */
[----:B------:R-:W-:-:S04]  /*15d0*/  MOV R167, UR5 ;  /* 0x0000000500a77c02 */ /* 0x000fc80008000f00 */
[----:B0-----:R-:W-:-:S05]  /*15e0*/  LEA.HI.SX32 R167, R167, R41, 0x1e ;  /* 0x00000029a7a77211 */ /* 0x001fca00078ff2ff */
[----:B--2---:R-:W-:-:S04]  /*15f0*/  IMAD.WIDE.U32 R168, R167, 0x10, R116 ;  /* 0x00000010a7a87825 */ /* 0x004fc800078e0074 */
[C---:B-1----:R-:W-:Y:S02]  /*1600*/  IMAD.WIDE.U32 R184, R167.reuse, 0x10, R112 ;  /* 0x00000010a7b87825 */ /* 0x042fe400078e0070 */
[----:B------:R-:W2:Y:S01]  /*1610*/  LDG.E.128 R168, desc[UR14][R168.64] ;  /* 0x0000000ea8a87981 */ /* 0x000ea2000c1e1d00 */
[----:B------:R-:W-:-:S03]  /*1620*/  IADD3 R158, PT, PT, R167, 0x80, RZ ;  /* 0x00000080a79e7810 */ /* 0x000fc60007ffe0ff */
[----:B------:R-:W2:Y:S02]  /*1630*/  LDG.E.128 R184, desc[UR14][R184.64] ;  /* 0x0000000eb8b87981 */ /* 0x000ea4000c1e1d00 */
[----:B------:R-:W-:-:S06]  /*1640*/  IMAD.WIDE.U32 R152, R158, 0x10, R112 ;  /* 0x000000109e987825 */ /* 0x000fcc00078e0070 */
[----:B------:R-:W2:Y:S01]  /*1650*/  LDG.E.128 R152, desc[UR14][R152.64] ;  /* 0x0000000e98987981 */ /* 0x000ea2000c1e1d00 */
[----:B------:R-:W0:Y:S01]  /*1660*/  S2R R7, SR_CgaCtaId ;  /* 0x0000000000077919 */ /* 0x000e220000008800 */
[----:B---3--:R-:W-:Y:S02]  /*1670*/  R2UR UR12, R2 ;  /* 0x00000000020c72ca */ /* 0x008fe400000e0000 */
[----:B------:R-:W3:Y:S01]  /*1680*/  LDL R2, [R1+0x188] ;  /* 0x0001880001027983 */ /* 0x000ee20000100800 */
[----:B------:R-:W-:Y:S02]  /*1690*/  LOP3.LUT P3, RZ, R41, 0x1f, RZ, 0xc0, !PT ;  /* 0x0000001f29ff7812 */ /* 0x000fe4000786c0ff */
[----:B------:R-:W-:Y:S02]  /*16a0*/  ISETP.NE.AND P2, PT, RZ, UR16, PT ;  /* 0x00000010ff007c0c */ /* 0x000fe4000bf45270 */
[----:B------:R-:W-:Y:S02]  /*16b0*/  PLOP3.LUT P0, PT, PT, PT, PT, 0x80, 0x8 ;  /* 0x000000000008781c */ /* 0x000fe40003f0f070 */
[----:B----4-:R-:W-:-:S02]  /*16c0*/  FSEL R0, R0, RZ, !P2 ;  /* 0x000000ff00007208 */ /* 0x010fc40005000000 */
[----:B------:R-:W-:Y:S02]  /*16d0*/  MOV R195, 0x400 ;  /* 0x0000040000c37802 */ /* 0x000fe40000000f00 */
[----:B------:R-:W-:-:S03]  /*16e0*/  R2UR UR4, R0 ;  /* 0x00000000000472ca */ /* 0x000fc600000e0000 */
[----:B------:R-:W-:Y:S02]  /*16f0*/  @!P3 PLOP3.LUT P0, PT, P1, PT, PT, 0x80, 0x8 ;  /* 0x000000000008b81c */ /* 0x000fe40000f0f070 */
[----:B0-----:R-:W-:Y:S02]  /*1700*/  LEA R195, R7, R195, 0x18 ;  /* 0x000000c307c37211 */ /* 0x001fe400078ec0ff */
[----:B------:R-:W-:Y:S02]  /*1710*/  @!P3 SHF.R.U32.HI R157, RZ, 0x2, R41 ;  /* 0x00000002ff9db819 */ /* 0x000fe40000011629 */
[----:B------:R-:W-:Y:S01]  /*1720*/  IADD3 R180, PT, PT, R195, 0x5020, RZ ;  /* 0x00005020c3b47810 */ /* 0x000fe20007ffe0ff */
[----:B------:R-:W-:Y:S01]  /*1730*/  IMAD.WIDE.U32 R160, R158, 0x10, R116 ;  /* 0x000000109ea07825 */ /* 0x000fe200078e0074 */
[----:B------:R-:W-:Y:S01]  /*1740*/  IADD3 R148, PT, PT, R167, 0x100, RZ ;  /* 0x00000100a7947810 */ /* 0x000fe20007ffe0ff */
[----:B------:R-:W4:Y:S01]  /*1750*/  LDL R41, [R1+0x184] ;  /* 0x0001840001297983 */ /* 0x000f220000100800 */
[----:B------:R-:W-:-:S02]  /*1760*/  @!P3 MOV R0, R180 ;  /* 0x000000b40000b202 */ /* 0x000fc40000000f00 */
[----:B------:R-:W-:Y:S01]  /*1770*/  @!P3 LOP3.LUT R157, R157, 0x18, RZ, 0xc0, !PT ;  /* 0x000000189d9db812 */ /* 0x000fe200078ec0ff */
[----:B------:R-:W4:Y:S01]  /*1780*/  LDG.E.128 R160, desc[UR14][R160.64] ;  /* 0x0000000ea0a07981 */ /* 0x000f22000c1e1d00 */
[----:B------:R-:W-:Y:S01]  /*1790*/  @!P0 IADD3 R0, PT, PT, R195, 0x5000, RZ ;  /* 0x00005000c3008810 */ /* 0x000fe20007ffe0ff */
[----:B--2---:R-:W-:Y:S01]  /*17a0*/  FADD.FTZ R170, R170, -UR4 ;  /* 0x80000004aaaa7e21 */ /* 0x004fe20008010000 */
[----:B------:R-:W-:Y:S02]  /*17b0*/  IMAD.WIDE.U32 R144, R148, 0x10, R112 ;  /* 0x0000001094907825 */ /* 0x000fe400078e0070 */
[----:B------:R-:W-:Y:S02]  /*17c0*/  @!P3 IADD3 R157, PT, PT, R157, R0, RZ ;  /* 0x000000009d9db210 */ /* 0x000fe40007ffe0ff */
[----:B------:R-:W-:Y:S01]  /*17d0*/  FADD.FTZ R0, R168, -UR4 ;  /* 0x80000004a8007e21 */ /* 0x000fe20008010000 */
[----:B------:R-:W-:Y:S01]  /*17e0*/  FADD.FTZ R168, R171, -UR4 ;  /* 0x80000004aba87e21 */ /* 0x000fe20008010000 */
[----:B------:R-:W-:Y:S01]  /*17f0*/  FMUL.FTZ R174, R38, R184 ;  /* 0x000000b826ae7220 */ /* 0x000fe20000410000 */
[----:B------:R-:W-:Y:S01]  /*1800*/  FMUL.FTZ R171, R170, UR12 ;  /* 0x0000000caaab7c20 */ /* 0x000fe20008410000 */
[----:B------:R-:W2:Y:S01]  /*1810*/  LDL R38, [R1+0x180] ;  /* 0x0001800001267983 */ /* 0x000ea20000100800 */
[----:B------:R-:W-:Y:S01]  /*1820*/  FMUL.FTZ R172, R40, R185 ;  /* 0x000000b928ac7220 */ /* 0x000fe20000410000 */
[----:B------:R-:W-:-:S02]  /*1830*/  FMUL.FTZ R170, R37, R186 ;  /* 0x000000ba25aa7220 */ /* 0x000fc40000410000 */
[----:B------:R-:W2:Y:S01]  /*1840*/  LDL R37, [R1+0x17c] ;  /* 0x00017c0001257983 */ /* 0x000ea20000100800 */
[----:B------:R-:W-:-:S03]  /*1850*/  FADD.FTZ R169, R169, -UR4 ;  /* 0x80000004a9a97e21 */ /* 0x000fc60008010000 */
[----:B------:R-:W2:Y:S04]  /*1860*/  LDL R40, [R1+0x178] ;  /* 0x0001780001287983 */ /* 0x000ea80000100800 */
[----:B------:R-:W2:Y:S04]  /*1870*/  LDG.E.128 R144, desc[UR14][R144.64] ;  /* 0x0000000e90907981 */ /* 0x000ea8000c1e1d00 */
[----:B------:R-:W2:Y:S01]  /*1880*/  LDL.LU R7, [R1+0x80] ;  /* 0x0000800001077983 */ /* 0x000ea20000300800 */
[----:B------:R-:W-:Y:S01]  /*1890*/  FMUL.FTZ R173, R169, UR12 ;  /* 0x0000000ca9ad7c20 */ /* 0x000fe20008410000 */
[----:B------:R-:W-:-:S02]  /*18a0*/  FMUL.FTZ R169, R39, R187 ;  /* 0x000000bb27a97220 */ /* 0x000fc40000410000 */
[----:B------:R-:W2:Y:S01]  /*18b0*/  LDL R39, [R1+0x174] ;  /* 0x0001740001277983 */ /* 0x000ea20000100800 */
[----:B---3--:R-:W-:-:S03]  /*18c0*/  FMUL.FTZ R165, R2, R152 ;  /* 0x0000009802a57220 */ /* 0x008fc60000410000 */
[----:B------:R-:W3:Y:S01]  /*18d0*/  LDL.LU R2, [R1+0x84] ;  /* 0x0000840001027983 */ /* 0x000ee20000300800 */
[----:B------:R-:W-:Y:S01]  /*18e0*/  IADD3 R139, PT, PT, R167, 0x180, RZ ;  /* 0x00000180a78b7810 */ /* 0x000fe20007ffe0ff */
[----:B------:R-:W-:Y:S02]  /*18f0*/  IMAD.WIDE.U32 R176, R148, 0x10, R116 ;  /* 0x0000001094b07825 */ /* 0x000fe400078e0074 */
[----:B------:R-:W3:Y:S02]  /*1900*/  LDL R129, [R1+0x170] ;  /* 0x0001700001817983 */ /* 0x000ee40000100800 */
[----:B------:R-:W-:Y:S02]  /*1910*/  IMAD.WIDE.U32 R132, R139, 0x10, R112 ;  /* 0x000000108b847825 */ /* 0x000fe400078e0070 */
[----:B------:R-:W3:Y:S04]  /*1920*/  LDG.E.128 R176, desc[UR14][R176.64] ;  /* 0x0000000eb0b07981 */ /* 0x000ee8000c1e1d00 */
[----:B------:R-:W3:Y:S04]  /*1930*/  LDL.LU R128, [R1+0x88] ;  /* 0x0000880001807983 */ /* 0x000ee80000300800 */
[----:B------:R-:W3:Y:S04]  /*1940*/  LDL R127, [R1+0x16c] ;  /* 0x00016c00017f7983 */ /* 0x000ee80000100800 */
[----:B------:R-:W3:Y:S04]  /*1950*/  LDG.E.128 R132, desc[UR14][R132.64] ;  /* 0x0000000e84847981 */ /* 0x000ee8000c1e1d00 */
[----:B------:R-:W3:Y:S01]  /*1960*/  LDL.LU R126, [R1+0x8c] ;  /* 0x00008c00017e7983 */ /* 0x000ee20000300800 */
[----:B----4-:R-:W-:Y:S01]  /*1970*/  FADD.FTZ R164, R161, -UR4 ;  /* 0x80000004a1a47e21 */ /* 0x010fe20008010000 */
[----:B------:R-:W-:Y:S01]  /*1980*/  FADD.FTZ R161, R162, -UR4 ;  /* 0x80000004a2a17e21 */ /* 0x000fe20008010000 */
[----:B------:R-:W-:Y:S01]  /*1990*/  FADD.FTZ R160, R160, -UR4 ;  /* 0x80000004a0a07e21 */ /* 0x000fe20008010000 */
[----:B--2---:R-:W-:-:S02]  /*19a0*/  FMUL.FTZ R162, R38, R154 ;  /* 0x0000009a26a27220 */ /* 0x004fc40000410000 */
[----:B------:R-:W2:Y:S01]  /*19b0*/  LDL R38, [R1+0x168] ;  /* 0x0001680001267983 */ /* 0x000ea20000100800 */
[----:B------:R-:W-:-:S03]  /*19c0*/  FMUL.FTZ R159, R37, R155 ;  /* 0x0000009b259f7220 */ /* 0x000fc60000410000 */
[----:B------:R-:W4:Y:S01]  /*19d0*/  LDL.LU R37, [R1+0x90] ;  /* 0x0000900001257983 */ /* 0x000f220000300800 */
[----:B------:R-:W-:-:S04]  /*19e0*/  IMAD.WIDE.U32 R140, R139, 0x10, R116 ;  /* 0x000000108b8c7825 */ /* 0x000fc800078e0074 */
[----:B------:R-:W-:Y:S01]  /*19f0*/  FMUL.FTZ R166, R160, UR12 ;  /* 0x0000000ca0a67c20 */ /* 0x000fe20008410000 */
[----:B------:R-:W-:Y:S01]  /*1a00*/  FADD.FTZ R7, R145, R7 ;  /* 0x0000000791077221 */ /* 0x000fe20000010000 */
[----:B------:R-:W-:Y:S01]  /*1a10*/  FADD.FTZ R160, R163, -UR4 ;  /* 0x80000004a3a07e21 */ /* 0x000fe20008010000 */
[----:B------:R-:W-:Y:S01]  /*1a20*/  FMUL.FTZ R156, R40, R144 ;  /* 0x00000090289c7220 */ /* 0x000fe20000410000 */
[----:B------:R-:W4:Y:S04]  /*1a30*/  LDG.E.128 R140, desc[UR14][R140.64] ;  /* 0x0000000e8c8c7981 */ /* 0x000f28000c1e1d00 */
[----:B------:R0:W-:Y:S01]  /*1a40*/  STL [R1+0x80], R7 ;  /* 0x0000800701007387 */ /* 0x0001e20000100800 */
[----:B------:R-:W-:-:S03]  /*1a50*/  FMUL.FTZ R163, R41, R153 ;  /* 0x0000009929a37220 */ /* 0x000fc60000410000 */
[----:B0-----:R-:W4:Y:S04]  /*1a60*/  LDL R7, [R1+0x164] ;  /* 0x0001640001077983 */ /* 0x001f280000100800 */
[----:B------:R-:W4:Y:S04]  /*1a70*/  LDL.LU R41, [R1+0x94] ;  /* 0x0000940001297983 */ /* 0x000f280000300800 */
[----:B------:R-:W4:Y:S01]  /*1a80*/  LDL R40, [R1+0x160] ;  /* 0x0001600001287983 */ /* 0x000f220000100800 */
[----:B---3--:R-:W-:-:S05]  /*1a90*/  FADD.FTZ R2, R146, R2 ;  /* 0x0000000292027221 */ /* 0x008fca0000010000 */
[----:B------:R0:W-:Y:S04]  /*1aa0*/  STL [R1+0x84], R2 ;  /* 0x0000840201007387 */ /* 0x0001e80000100800 */
[----:B0-----:R-:W3:Y:S01]  /*1ab0*/  LDL.LU R2, [R1+0x98] ;  /* 0x0000980001027983 */ /* 0x001ee20000300800 */
[----:B------:R-:W-:Y:S01]  /*1ac0*/  IADD3 R130, PT, PT, R167, 0x200, RZ ;  /* 0x00000200a7827810 */ /* 0x000fe20007ffe0ff */
[----:B------:R-:W-:Y:S01]  /*1ad0*/  FMUL.FTZ R164, R164, UR12 ;  /* 0x0000000ca4a47c20 */ /* 0x000fe20008410000 */
[----:B------:R-:W-:Y:S01]  /*1ae0*/  FADD.FTZ R149, R179, -UR4 ;  /* 0x80000004b3957e21 */ /* 0x000fe20008010000 */
[----:B------:R-:W-:Y:S01]  /*1af0*/  FMUL.FTZ R160, R160, UR12 ;  /* 0x0000000ca0a07c20 */ /* 0x000fe20008410000 */
[----:B------:R-:W-:Y:S01]  /*1b00*/  FADD.FTZ R128, R147, R128 ;  /* 0x0000008093807221 */ /* 0x000fe20000010000 */
[----:B------:R-:W-:-:S04]  /*1b10*/  IMAD.WIDE.U32 R28, R130, 0x10, R112 ;  /* 0x00000010821c7825 */ /* 0x000fc800078e0070 */
[C---:B------:R-:W-:Y:S01]  /*1b20*/  FADD.FTZ R241, R153.reuse, R241 ;  /* 0x000000f199f17221 */ /* 0x040fe20000010000 */
[----:B------:R-:W-:Y:S01]  /*1b30*/  FFMA.FTZ R201, R153, R164, R201 ;  /* 0x000000a499c97223 */ /* 0x000fe200000100c9 */
[----:B------:R-:W-:Y:S01]  /*1b40*/  FADD.FTZ R176, R176, -UR4 ;  /* 0x80000004b0b07e21 */ /* 0x000fe20008010000 */
[----:B------:R-:W-:Y:S01]  /*1b50*/  FADD.FTZ R126, R132, R126 ;  /* 0x0000007e847e7221 */ /* 0x000fe20000010000 */
[----:B------:R-:W-:Y:S01]  /*1b60*/  FMUL.FTZ R153, R39, R145 ;  /* 0x0000009127997220 */ /* 0x000fe20000410000 */
[----:B------:R-:W-:Y:S01]  /*1b70*/  FMUL.FTZ R149, R149, UR12 ;  /* 0x0000000c95957c20 */ /* 0x000fe20008410000 */
[----:B------:R-:W3:Y:S01]  /*1b80*/  LDL R39, [R1+0x15c] ;  /* 0x00015c0001277983 */ /* 0x000ee20000100800 */
[----:B------:R-:W-:Y:S01]  /*1b90*/  FMUL.FTZ R150, R127, R147 ;  /* 0x000000937f967220 */ /* 0x000fe20000410000 */
[C---:B------:R-:W-:Y:S01]  /*1ba0*/  FADD.FTZ R243, R155.reuse, R243 ;  /* 0x000000f39bf37221 */ /* 0x040fe20000010000 */
[----:B------:R-:W-:Y:S01]  /*1bb0*/  FFMA.FTZ R203, R155, R160, R203 ;  /* 0x000000a09bcb7223 */ /* 0x000fe200000100cb */
[----:B------:R-:W3:Y:S01]  /*1bc0*/  LDL.LU R127, [R1+0x9c] ;  /* 0x00009c00017f7983 */ /* 0x000ee20000300800 */
[----:B------:R-:W-:-:S04]  /*1bd0*/  IMAD.WIDE.U32 R32, R130, 0x10, R116 ;  /* 0x0000001082207825 */ /* 0x000fc800078e0074 */
[----:B------:R-:W-:Y:S01]  /*1be0*/  FMUL.FTZ R155, R176, UR12 ;  /* 0x0000000cb09b7c20 */ /* 0x000fe20008410000 */
[----:B------:R-:W-:Y:S01]  /*1bf0*/  FMUL.FTZ R161, R161, UR12 ;  /* 0x0000000ca1a17c20 */ /* 0x000fe20008410000 */
[----:B------:R-:W-:Y:S01]  /*1c00*/  STL [R1+0x88], R128 ;  /* 0x0000888001007387 */ /* 0x000fe20000100800 */
[----:B------:R-:W-:Y:S01]  /*1c10*/  FFMA.FTZ R207, R147, R149, R207 ;  /* 0x0000009593cf7223 */ /* 0x000fe200000100cf */
[----:B--2---:R-:W-:Y:S01]  /*1c20*/  FMUL.FTZ R147, R38, R132 ;  /* 0x0000008426937220 */ /* 0x004fe20000410000 */
[----:B----4-:R-:W-:Y:S01]  /*1c30*/  FADD.FTZ R37, R133, R37 ;  /* 0x0000002585257221 */ /* 0x010fe20000010000 */
[----:B------:R0:W-:Y:S01]  /*1c40*/  STL [R1+0x8c], R126 ;  /* 0x00008c7e01007387 */ /* 0x0001e20000100800 */
[C---:B------:R-:W-:Y:S01]  /*1c50*/  FADD.FTZ R244, R144.reuse, R244 ;  /* 0x000000f490f47221 */ /* 0x040fe20000010000 */
[----:B------:R-:W-:Y:S02]  /*1c60*/  FFMA.FTZ R204, R144, R155, R204 ;  /* 0x0000009b90cc7223 */ /* 0x000fe400000100cc */
[----:B------:R-:W2:Y:S01]  /*1c70*/  LDG.E.128 R28, desc[UR14][R28.64] ;  /* 0x0000000e1c1c7981 */ /* 0x000ea2000c1e1d00 */
[C---:B------:R-:W-:Y:S01]  /*1c80*/  FADD.FTZ R242, R154.reuse, R242 ;  /* 0x000000f29af27221 */ /* 0x040fe20000010000 */
[----:B------:R-:W-:-:S02]  /*1c90*/  FFMA.FTZ R202, R154, R161, R202 ;  /* 0x000000a19aca7223 */ /* 0x000fc400000100ca */
[----:B------:R-:W4:Y:S04]  /*1ca0*/  LDG.E.128 R32, desc[UR14][R32.64] ;  /* 0x0000000e20207981 */ /* 0x000f28000c1e1d00 */
[----:B0-----:R-:W4:Y:S01]  /*1cb0*/  LDL R126, [R1+0x158] ;  /* 0x00015800017e7983 */ /* 0x001f220000100800 */
[----:B------:R-:W-:-:S03]  /*1cc0*/  FADD.FTZ R154, R177, -UR4 ;  /* 0x80000004b19a7e21 */ /* 0x000fc60008010000 */
[----:B------:R-:W4:Y:S04]  /*1cd0*/  LDL.LU R38, [R1+0xa0] ;  /* 0x0000a00001267983 */ /* 0x000f280000300800 */
[----:B------:R0:W-:Y:S01]  /*1ce0*/  STL [R1+0x90], R37 ;  /* 0x0000902501007387 */ /* 0x0001e20000100800 */
[----:B------:R-:W-:Y:S01]  /*1cf0*/  FMUL.FTZ R154, R154, UR12 ;  /* 0x0000000c9a9a7c20 */ /* 0x000fe20008410000 */
[----:B------:R-:W-:Y:S02]  /*1d00*/  FMUL.FTZ R144, R7, R133 ;  /* 0x0000008507907220 */ /* 0x000fe40000410000 */
[----:B0-----:R-:W4:Y:S04]  /*1d10*/  LDL R37, [R1+0x154] ;  /* 0x0001540001257983 */ /* 0x001f280000100800 */
[----:B------:R-:W4:Y:S01]  /*1d20*/  LDL.LU R7, [R1+0xa4] ;  /* 0x0000a40001077983 */ /* 0x000f220000300800 */
[----:B------:R-:W-:Y:S01]  /*1d30*/  FADD.FTZ R41, R134, R41 ;  /* 0x0000002986297221 */ /* 0x000fe20000010000 */
[----:B------:R-:W-:Y:S01]  /*1d40*/  FADD.FTZ R142, R142, -UR4 ;  /* 0x800000048e8e7e21 */ /* 0x000fe20008010000 */
[----:B------:R-:W-:Y:S01]  /*1d50*/  FFMA.FTZ R205, R145, R154, R205 ;  /* 0x0000009a91cd7223 */ /* 0x000fe200000100cd */
[----:B------:R-:W-:Y:S01]  /*1d60*/  FADD.FTZ R145, R141, -UR4 ;  /* 0x800000048d917e21 */ /* 0x000fe20008010000 */
[----:B------:R-:W-:Y:S01]  /*1d70*/  FADD.FTZ R141, R143, -UR4 ;  /* 0x800000048f8d7e21 */ /* 0x000fe20008010000 */
[----:B------:R0:W-:Y:S01]  /*1d80*/  STL [R1+0x94], R41 ;  /* 0x0000942901007387 */ /* 0x0001e20000100800 */
[----:B------:R-:W-:Y:S01]  /*1d90*/  FMUL.FTZ R143, R142, UR12 ;  /* 0x0000000c8e8f7c20 */ /* 0x000fe20008410000 */
[----:B------:R-:W-:-:S02]  /*1da0*/  FMUL.FTZ R142, R40, R134 ;  /* 0x00000086288e7220 */ /* 0x000fc40000410000 */
[----:B0-----:R-:W4:Y:S01]  /*1db0*/  LDL R41, [R1+0x150] ;  /* 0x0001500001297983 */ /* 0x001f220000100800 */
[----:B---3--:R-:W-:-:S05]  /*1dc0*/  FADD.FTZ R2, R135, R2 ;  /* 0x0000000287027221 */ /* 0x008fca0000010000 */
[----:B------:R0:W-:Y:S04]  /*1dd0*/  STL [R1+0x98], R2 ;  /* 0x0000980201007387 */ /* 0x0001e80000100800 */
[----:B------:R-:W3:Y:S01]  /*1de0*/  LDL.LU R40, [R1+0xa8] ;  /* 0x0000a80001287983 */ /* 0x000ee20000300800 */
[C---:B------:R-:W-:Y:S01]  /*1df0*/  FADD.FTZ R240, R152.reuse, R240 ;  /* 0x000000f098f07221 */ /* 0x040fe20000010000 */
[----:B------:R-:W-:Y:S01]  /*1e00*/  FFMA.FTZ R200, R152, R166, R200 ;  /* 0x000000a698c87223 */ /* 0x000fe200000100c8 */
[----:B0-----:R-:W-:Y:S01]  /*1e10*/  FADD.FTZ R2, RZ, R174 ;  /* 0x000000aeff027221 */ /* 0x001fe20000010000 */
[----:B------:R-:W-:-:S03]  /*1e20*/  FADD.FTZ R152, R178, -UR4 ;  /* 0x80000004b2987e21 */ /* 0x000fc60008010000 */
[----:B------:R-:W-:Y:S01]  /*1e30*/  FADD.FTZ R2, R172, R2 ;  /* 0x00000002ac027221 */ /* 0x000fe20000010000 */
[----:B------:R-:W-:Y:S01]  /*1e40*/  FMUL.FTZ R152, R152, UR12 ;  /* 0x0000000c98987c20 */ /* 0x000fe20008410000 */
[----:B------:R-:W-:Y:S01]  /*1e50*/  IADD3 R36, PT, PT, R167, 0x280, RZ ;  /* 0x00000280a7247810 */ /* 0x000fe20007ffe0ff */
[----:B------:R-:W-:Y:S01]  /*1e60*/  FADD.FTZ R140, R140, -UR4 ;  /* 0x800000048c8c7e21 */ /* 0x000fe20008010000 */
[----:B------:R-:W-:Y:S01]  /*1e70*/  FADD.FTZ R2, R170, R2 ;  /* 0x00000002aa027221 */ /* 0x000fe20000010000 */
[----:B------:R-:W-:Y:S01]  /*1e80*/  FFMA.FTZ R206, R146, R152, R206 ;  /* 0x0000009892ce7223 */ /* 0x000fe200000100ce */
[----:B------:R-:W-:Y:S01]  /*1e90*/  FMUL.FTZ R151, R129, R146 ;  /* 0x0000009281977220 */ /* 0x000fe20000410000 */
[----:B------:R-:W-:Y:S01]  /*1ea0*/  FMUL.FTZ R146, R140, UR12 ;  /* 0x0000000c8c927c20 */ /* 0x000fe20008410000 */
[----:B------:R-:W-:Y:S01]  /*1eb0*/  FADD.FTZ R2, R169, R2 ;  /* 0x00000002a9027221 */ /* 0x000fe20000010000 */
[----:B------:R-:W-:Y:S01]  /*1ec0*/  FMUL.FTZ R141, R141, UR12 ;  /* 0x0000000c8d8d7c20 */ /* 0x000fe20008410000 */
[----:B--2---:R-:W-:Y:S01]  /*1ed0*/  FADD.FTZ R127, R28, R127 ;  /* 0x0000007f1c7f7221 */ /* 0x004fe20000010000 */
[----:B------:R-:W-:-:S04]  /*1ee0*/  IMAD.WIDE.U32 R20, R36, 0x10, R112 ;  /* 0x0000001024147825 */ /* 0x000fc800078e0070 */
[----:B------:R-:W-:Y:S01]  /*1ef0*/  FMUL.FTZ R140, R39, R135 ;  /* 0x00000087278c7220 */ /* 0x000fe20000410000 */
[----:B------:R-:W-:Y:S01]  /*1f00*/  FADD.FTZ R2, R165, R2 ;  /* 0x00000002a5027221 */ /* 0x000fe20000010000 */
[----:B------:R-:W2:Y:S01]  /*1f10*/  LDL R39, [R1+0x14c] ;  /* 0x00014c0001277983 */ /* 0x000ea20000100800 */
[----:B------:R-:W-:-:S04]  /*1f20*/  IMAD.WIDE.U32 R24, R36, 0x10, R116 ;  /* 0x0000001024187825 */ /* 0x000fc800078e0074 */
[----:B----4-:R-:W-:Y:S01]  /*1f30*/  FADD.FTZ R34, R34, -UR4 ;  /* 0x8000000422227e21 */ /* 0x010fe20008010000 */
[----:B------:R-:W-:Y:S01]  /*1f40*/  FFMA.FTZ R211, R135, R141, R211 ;  /* 0x0000008d87d37223 */ /* 0x000fe200000100d3 */
[----:B------:R-:W-:Y:S01]  /*1f50*/  STL [R1+0x9c], R127 ;  /* 0x00009c7f01007387 */ /* 0x000fe20000100800 */
[----:B------:R-:W-:Y:S01]  /*1f60*/  FADD.FTZ R38, R29, R38 ;  /* 0x000000261d267221 */ /* 0x000fe20000010000 */
[----:B------:R-:W-:Y:S01]  /*1f70*/  FFMA.FTZ R210, R134, R143, R210 ;  /* 0x0000008f86d27223 */ /* 0x000fe200000100d2 */
[----:B------:R-:W-:Y:S01]  /*1f80*/  FADD.FTZ R32, R32, -UR4 ;  /* 0x8000000420207e21 */ /* 0x000fe20008010000 */
[----:B------:R-:W4:Y:S01]  /*1f90*/  LDG.E.128 R20, desc[UR14][R20.64] ;  /* 0x0000000e14147981 */ /* 0x000f22000c1e1d00 */
[----:B------:R-:W-:-:S03]  /*1fa0*/  FMUL.FTZ R0, R0, UR12 ;  /* 0x0000000c00007c20 */ /* 0x000fc60008410000 */
[----:B------:R0:W-:Y:S01]  /*1fb0*/  STL [R1+0xa0], R38 ;  /* 0x0000a02601007387 */ /* 0x0001e20000100800 */
[----:B------:R-:W-:Y:S01]  /*1fc0*/  FMUL.FTZ R134, R34, UR12 ;  /* 0x0000000c22867c20 */ /* 0x000fe20008410000 */
[----:B------:R-:W-:Y:S02]  /*1fd0*/  FADD.FTZ R2, R163, R2 ;  /* 0x00000002a3027221 */ /* 0x000fe40000010000 */
[----:B------:R-:W4:Y:S01]  /*1fe0*/  LDG.E.128 R24, desc[UR14][R24.64] ;  /* 0x0000000e18187981 */ /* 0x000f22000c1e1d00 */
[----:B------:R-:W-:-:S03]  /*1ff0*/  FMUL.FTZ R135, R37, R29 ;  /* 0x0000001d25877220 */ /* 0x000fc60000410000 */
[----:B0-----:R-:W4:Y:S01]  /*2000*/  LDL.LU R38, [R1+0xac] ;  /* 0x0000ac0001267983 */ /* 0x001f220000300800 */
[----:B------:R-:W-:-:S03]  /*2010*/  FADD.FTZ R7, R30, R7 ;  /* 0x000000071e077221 */ /* 0x000fc60000010000 */
[----:B------:R-:W4:Y:S01]  /*2020*/  LDL R37, [R1+0x148] ;  /* 0x0001480001257983 */ /* 0x000f220000100800 */
[----:B------:R-:W-:-:S03]  /*2030*/  FMUL.FTZ R138, R32, UR12 ;  /* 0x0000000c208a7c20 */ /* 0x000fc60008410000 */
[----:B------:R0:W-:Y:S01]  /*2040*/  STL [R1+0xa4], R7 ;  /* 0x0000a40701007387 */ /* 0x0001e20000100800 */
[----:B------:R-:W-:-:S03]  /*2050*/  FADD.FTZ R2, R162, R2 ;  /* 0x00000002a2027221 */ /* 0x000fc60000010000 */
[----:B------:R-:W4:Y:S01]  /*2060*/  LDL.LU R34, [R1+0xb0] ;  /* 0x0000b00001227983 */ /* 0x000f220000300800 */
[----:B------:R-:W-:Y:S01]  /*2070*/  FADD.FTZ R33, R33, -UR4 ;  /* 0x8000000421217e21 */ /* 0x000fe20008010000 */
[----:B------:R-:W-:Y:S01]  /*2080*/  FFMA.FTZ R212, R28, R138, R212 ;  /* 0x0000008a1cd47223 */ /* 0x000fe200000100d4 */
[----:B------:R-:W-:Y:S01]  /*2090*/  FMUL.FTZ R137, R126, R28 ;  /* 0x0000001c7e897220 */ /* 0x000fe20000410000 */
[----:B0-----:R-:W-:Y:S01]  /*20a0*/  FFMA.FTZ R7, R0, R174, RZ ;  /* 0x000000ae00077223 */ /* 0x001fe200000100ff */
[----:B------:R-:W-:-:S03]  /*20b0*/  FADD.FTZ R28, R159, R2 ;  /* 0x000000029f1c7221 */ /* 0x000fc60000010000 */
[----:B------:R-:W-:Y:S01]  /*20c0*/  FFMA.FTZ R7, R173, R172, R7 ;  /* 0x000000acad077223 */ /* 0x000fe20000010007 */
[----:B------:R-:W-:Y:S01]  /*20d0*/  FMUL.FTZ R136, R33, UR12 ;  /* 0x0000000c21887c20 */ /* 0x000fe20008410000 */
[----:B------:R-:W-:Y:S01]  /*20e0*/  FMUL.FTZ R145, R145, UR12 ;  /* 0x0000000c91917c20 */ /* 0x000fe20008410000 */
[----:B------:R-:W4:Y:S01]  /*20f0*/  LDL R33, [R1+0x144] ;  /* 0x0001440001217983 */ /* 0x000f220000100800 */
[----:B------:R-:W-:Y:S01]  /*2100*/  FFMA.FTZ R2, R171, R170, R7 ;  /* 0x000000aaab027223 */ /* 0x000fe20000010007 */
[----:B------:R-:W-:Y:S01]  /*2110*/  FADD.FTZ R7, R156, R28 ;  /* 0x0000001c9c077221 */ /* 0x000fe20000010000 */
[----:B------:R-:W-:Y:S01]  /*2120*/  FFMA.FTZ R209, R133, R145, R209 ;  /* 0x0000009185d17223 */ /* 0x000fe200000100d1 */
[----:B------:R-:W-:Y:S01]  /*2130*/  FFMA.FTZ R214, R30, R134, R214 ;  /* 0x000000861ed67223 */ /* 0x000fe200000100d6 */
[----:B------:R-:W-:Y:S01]  /*2140*/  FMUL.FTZ R133, R41, R30 ;  /* 0x0000001e29857220 */ /* 0x000fe20000410000 */
[----:B---3--:R-:W-:-:S05]  /*2150*/  FADD.FTZ R40, R31, R40 ;  /* 0x000000281f287221 */ /* 0x008fca0000010000 */
[----:B------:R0:W-:Y:S04]  /*2160*/  STL [R1+0xa8], R40 ;  /* 0x0000a82801007387 */ /* 0x0001e80000100800 */
[----:B------:R-:W3:Y:S04]  /*2170*/  LDL.LU R28, [R1+0xb4] ;  /* 0x0000b400011c7983 */ /* 0x000ee80000300800 */
[----:B------:R-:W0:Y:S04]  /*2180*/  LDL R32, [R1+0x140] ;  /* 0x0001400001207983 */ /* 0x000e280000100800 */
[----:B------:R-:W3:Y:S01]  /*2190*/  LDL.LU R30, [R1+0xb8] ;  /* 0x0000b800011e7983 */ /* 0x000ee20000300800 */
[----:B------:R-:W-:Y:S01]  /*21a0*/  IADD3 R6, PT, PT, R167, 0x300, RZ ;  /* 0x00000300a7067810 */ /* 0x000fe20007ffe0ff */
[----:B------:R-:W-:-:S02]  /*21b0*/  FFMA.FTZ R213, R29, R136, R213 ;  /* 0x000000881dd57223 */ /* 0x000fc400000100d5 */
[----:B------:R-:W3:Y:S02]  /*21c0*/  LDL R29, [R1+0x13c] ;  /* 0x00013c00011d7983 */ /* 0x000ee40000100800 */
[----:B------:R-:W-:-:S06]  /*21d0*/  IMAD.WIDE.U32 R100, R6, 0x10, R112 ;  /* 0x0000001006647825 */ /* 0x000fcc00078e0070 */
[----:B------:R-:W3:Y:S01]  /*21e0*/  LDG.E.128 R100, desc[UR14][R100.64] ;  /* 0x0000000e64647981 */ /* 0x000ee2000c1e1d00 */
[----:B------:R-:W-:-:S04]  /*21f0*/  IMAD.WIDE.U32 R16, R6, 0x10, R116 ;  /* 0x0000001006107825 */ /* 0x000fc800078e0074 */
[----:B--2---:R-:W-:Y:S02]  /*2200*/  FMUL.FTZ R131, R39, R31 ;  /* 0x0000001f27837220 */ /* 0x004fe40000410000 */
[----:B------:R-:W2:Y:S01]  /*2210*/  LDG.E.128 R16, desc[UR14][R16.64] ;  /* 0x0000000e10107981 */ /* 0x000ea2000c1e1d00 */
[----:B----4-:R-:W-:Y:S01]  /*2220*/  FADD.FTZ R24, R24, -UR4 ;  /* 0x8000000418187e21 */ /* 0x010fe20008010000 */
[----:B------:R-:W-:-:S03]  /*2230*/  FADD.FTZ R38, R20, R38 ;  /* 0x0000002614267221 */ /* 0x000fc60000010000 */
[----:B------:R-:W-:Y:S02]  /*2240*/  FMUL.FTZ R129, R24, UR12 ;  /* 0x0000000c18817c20 */ /* 0x000fe40008410000 */
[----:B------:R-:W-:Y:S01]  /*2250*/  STL [R1+0xac], R38 ;  /* 0x0000ac2601007387 */ /* 0x000fe20000100800 */
[----:B------:R-:W-:-:S05]  /*2260*/  FADD.FTZ R34, R21, R34 ;  /* 0x0000002215227221 */ /* 0x000fca0000010000 */
[----:B------:R-:W-:Y:S04]  /*2270*/  STL [R1+0xb0], R34 ;  /* 0x0000b02201007387 */ /* 0x000fe80000100800 */
[----:B------:R-:W4:Y:S01]  /*2280*/  LDL.LU R24, [R1+0xbc] ;  /* 0x0000bc0001187983 */ /* 0x000f220000300800 */
[----:B------:R-:W-:Y:S01]  /*2290*/  FADD.FTZ R26, R26, -UR4 ;  /* 0x800000041a1a7e21 */ /* 0x000fe20008010000 */
[----:B------:R-:W-:-:S03]  /*22a0*/  FADD.FTZ R25, R25, -UR4 ;  /* 0x8000000419197e21 */ /* 0x000fc60008010000 */
[----:B------:R-:W-:Y:S01]  /*22b0*/  FMUL.FTZ R39, R26, UR12 ;  /* 0x0000000c1a277c20 */ /* 0x000fe20008410000 */
[----:B------:R-:W-:-:S03]  /*22c0*/  FMUL.FTZ R127, R25, UR12 ;  /* 0x0000000c197f7c20 */ /* 0x000fc60008410000 */
[----:B------:R-:W-:Y:S01]  /*22d0*/  FFMA.FTZ R218, R22, R39, R218 ;  /* 0x0000002716da7223 */ /* 0x000fe200000100da */
[----:B------:R-:W-:Y:S01]  /*22e0*/  FFMA.FTZ R217, R21, R127, R217 ;  /* 0x0000007f15d97223 */ /* 0x000fe200000100d9 */
[----:B------:R-:W-:Y:S01]  /*22f0*/  FMUL.FTZ R126, R33, R21 ;  /* 0x00000015217e7220 */ /* 0x000fe20000410000 */
[----:B------:R-:W-:-:S05]  /*2300*/  IADD3 R5, PT, PT, R167, 0x380, RZ ;  /* 0x00000380a7057810 */ /* 0x000fca0007ffe0ff */
[----:B------:R-:W-:Y:S01]  /*2310*/  IMAD.WIDE.U32 R12, R5, 0x10, R116 ;  /* 0x00000010050c7825 */ /* 0x000fe200078e0074 */
[----:B------:R-:W-:-:S05]  /*2320*/  IADD3 R4, PT, PT, R167, 0x400, RZ ;  /* 0x00000400a7047810 */ /* 0x000fca0007ffe0ff */
[----:B------:R-:W2:Y:S01]  /*2330*/  LDG.E.128 R12, desc[UR14][R12.64] ;  /* 0x0000000e0c0c7981 */ /* 0x000ea2000c1e1d00 */
[----:B------:R-:W-:-:S06]  /*2340*/  IMAD.WIDE.U32 R8, R4, 0x10, R116 ;  /* 0x0000001004087825 */ /* 0x000fcc00078e0074 */
[----:B------:R-:W2:Y:S01]  /*2350*/  LDG.E.128 R8, desc[UR14][R8.64] ;  /* 0x0000000e08087981 */ /* 0x000ea2000c1e1d00 */
[----:B---3--:R-:W-:Y:S01]  /*2360*/  FADD.FTZ R28, R22, R28 ;  /* 0x0000001c161c7221 */ /* 0x008fe20000010000 */
[----:B0-----:R-:W-:-:S04]  /*2370*/  FMUL.FTZ R40, R32, R22 ;  /* 0x0000001620287220 */ /* 0x001fc80000410000 */
[----:B------:R0:W-:Y:S01]  /*2380*/  STL [R1+0xb4], R28 ;  /* 0x0000b41c01007387 */ /* 0x0001e20000100800 */
[----:B------:R-:W-:-:S03]  /*2390*/  FADD.FTZ R30, R23, R30 ;  /* 0x0000001e171e7221 */ /* 0x000fc60000010000 */
[----:B------:R-:W3:Y:S04]  /*23a0*/  LDL R22, [R1+0x134] ;  /* 0x0001340001167983 */ /* 0x000ee80000100800 */
[----:B0-----:R-:W3:Y:S04]  /*23b0*/  LDL R28, [R1+0x138] ;  /* 0x00013800011c7983 */ /* 0x001ee80000100800 */
[----:B------:R-:W-:Y:S04]  /*23c0*/  STL [R1+0xb8], R30 ;  /* 0x0000b81e01007387 */ /* 0x000fe80000100800 */
[----:B------:R-:W3:Y:S01]  /*23d0*/  LDL R21, [R1+0x130] ;  /* 0x0001300001157983 */ /* 0x000ee20000100800 */
[----:B------:R-:W-:Y:S01]  /*23e0*/  FMUL.FTZ R168, R168, UR12 ;  /* 0x0000000ca8a87c20 */ /* 0x000fe20008410000 */
[----:B------:R-:W-:Y:S01]  /*23f0*/  FADD.FTZ R7, R153, R7 ;  /* 0x0000000799077221 */ /* 0x000fe20000010000 */
[----:B------:R-:W-:Y:S01]  /*2400*/  IMAD.WIDE.U32 R104, R5, 0x10, R112 ;  /* 0x0000001005687825 */ /* 0x000fe200078e0070 */
[----:B------:R-:W3:Y:S03]  /*2410*/  LDL R26, [R1+0x12c] ;  /* 0x00012c00011a7983 */ /* 0x000ee60000100800 */
[----:B------:R-:W-:Y:S01]  /*2420*/  FFMA.FTZ R2, R168, R169, R2 ;  /* 0x000000a9a8027223 */ /* 0x000fe20000010002 */
[----:B------:R-:W-:Y:S01]  /*2430*/  FADD.FTZ R7, R151, R7 ;  /* 0x0000000797077221 */ /* 0x000fe20000010000 */
[----:B------:R-:W-:Y:S01]  /*2440*/  FADD.FTZ R27, R27, -UR4 ;  /* 0x800000041b1b7e21 */ /* 0x000fe20008010000 */
[----:B------:R-:W3:Y:S01]  /*2450*/  LDL R25, [R1+0x128] ;  /* 0x0001280001197983 */ /* 0x000ee20000100800 */
[----:B------:R-:W-:Y:S01]  /*2460*/  FFMA.FTZ R2, R166, R165, R2 ;  /* 0x000000a5a6027223 */ /* 0x000fe20000010002 */
[----:B------:R-:W-:Y:S01]  /*2470*/  FADD.FTZ R7, R150, R7 ;  /* 0x0000000796077221 */ /* 0x000fe20000010000 */
[----:B------:R-:W-:Y:S01]  /*2480*/  FFMA.FTZ R216, R20, R129, R216 ;  /* 0x0000008114d87223 */ /* 0x000fe200000100d8 */
[----:B------:R-:W3:Y:S01]  /*2490*/  LDG.E.128 R104, desc[UR14][R104.64] ;  /* 0x0000000e68687981 */ /* 0x000ee2000c1e1d00 */
        /* <DEDUP_REMOVED lines=12> */
[----:B------:R-:W-:Y:S01]  /*2560*/  FADD.FTZ R20, R135, R7 ;  /* 0x0000000787147221 */ /* 0x000fe20000010000 */
[----:B----4-:R-:W-:Y:S01]  /*2570*/  FADD.FTZ R24, R100, R24 ;  /* 0x0000001864187221 */ /* 0x010fe20000010000 */
[----:B------:R-:W-:Y:S01]  /*2580*/  FFMA.FTZ R2, R149, R150, R2 ;  /* 0x0000009695027223 */ /* 0x000fe20000010002 */
[----:B------:R-:W-:-:S03]  /*2590*/  FMUL.FTZ R37, R27, UR12 ;  /* 0x0000000c1b257c20 */ /* 0x000fc60008410000 */
[----:B------:R0:W-:Y:S01]  /*25a0*/  STL [R1+0xbc], R24 ;  /* 0x0000bc1801007387 */ /* 0x0001e20000100800 */
[----:B------:R-:W-:Y:S01]  /*25b0*/  FADD.FTZ R35, R35, -UR4 ;  /* 0x8000000423237e21 */ /* 0x000fe20008010000 */
[----:B------:R-:W-:Y:S01]  /*25c0*/  FFMA.FTZ R7, R146, R147, R2 ;  /* 0x0000009392077223 */ /* 0x000fe20000010002 */
[----:B------:R-:W-:Y:S01]  /*25d0*/  FADD.FTZ R20, R133, R20 ;  /* 0x0000001485147221 */ /* 0x000fe20000010000 */
[----:B------:R-:W-:Y:S01]  /*25e0*/  FFMA.FTZ R219, R23, R37, R219 ;  /* 0x0000002517db7223 */ /* 0x000fe200000100db */
[----:B------:R-:W-:Y:S01]  /*25f0*/  FMUL.FTZ R38, R29, R23 ;  /* 0x000000171d267220 */ /* 0x000fe20000410000 */
[----:B------:R-:W-:Y:S01]  /*2600*/  FFMA.FTZ R208, R132, R146, R208 ;  /* 0x0000009284d07223 */ /* 0x000fe200000100d0 */
[----:B------:R-:W4:Y:S04]  /*2610*/  LDL R23, [R1+0x120] ;  /* 0x0001200001177983 */ /* 0x000f280000100800 */
[----:B0-----:R-:W4:Y:S01]  /*2620*/  LDL R24, [R1+0x124] ;  /* 0x0001240001187983 */ /* 0x001f220000100800 */
[----:B--2---:R-:W-:Y:S01]  /*2630*/  FADD.FTZ R2, R16, -UR4 ;  /* 0x8000000410027e21 */ /* 0x004fe20008010000 */
[----:B------:R-:W-:-:S04]  /*2640*/  IMAD.WIDE.U32 R108, R4, 0x10, R112 ;  /* 0x00000010046c7825 */ /* 0x000fc800078e0070 */
[----:B------:R-:W-:Y:S01]  /*2650*/  FMUL.FTZ R132, R35, UR12 ;  /* 0x0000000c23847c20 */ /* 0x000fe20008410000 */
[----:B------:R-:W-:Y:S01]  /*2660*/  FFMA.FTZ R7, R145, R144, R7 ;  /* 0x0000009091077223 */ /* 0x000fe20000010007 */
[----:B------:R-:W-:Y:S01]  /*2670*/  FADD.FTZ R16, R131, R20 ;  /* 0x0000001483107221 */ /* 0x000fe20000010000 */
[----:B------:R-:W-:Y:S01]  /*2680*/  IADD3 R3, PT, PT, R167, 0x480, RZ ;  /* 0x00000480a7037810 */ /* 0x000fe20007ffe0ff */
[----:B------:R-:W-:Y:S01]  /*2690*/  FFMA.FTZ R215, R31, R132, R215 ;  /* 0x000000841fd77223 */ /* 0x000fe200000100d7 */
[----:B------:R-:W-:Y:S01]  /*26a0*/  FFMA.FTZ R7, R143, R142, R7 ;  /* 0x0000008e8f077223 */ /* 0x000fe20000010007 */
[----:B------:R-:W-:Y:S01]  /*26b0*/  FADD.FTZ R16, R128, R16 ;  /* 0x0000001080107221 */ /* 0x000fe20000010000 */
[----:B------:R-:W2:Y:S02]  /*26c0*/  LDG.E.128 R108, desc[UR14][R108.64] ;  /* 0x0000000e6c6c7981 */ /* 0x000ea4000c1e1d00 */
[----:B------:R-:W-:Y:S01]  /*26d0*/  FFMA.FTZ R7, R141, R140, R7 ;  /* 0x0000008c8d077223 */ /* 0x000fe20000010007 */
[----:B------:R-:W-:Y:S01]  /*26e0*/  FADD.FTZ R16, R126, R16 ;  /* 0x000000107e107221 */ /* 0x000fe20000010000 */
[----:B------:R-:W2:Y:S02]  /*26f0*/  LDL R20, [R1+0x114] ;  /* 0x0001140001147983 */ /* 0x000ea40000100800 */
[----:B------:R-:W-:Y:S01]  /*2700*/  FFMA.FTZ R41, R138, R137, R7 ;  /* 0x000000898a297223 */ /* 0x000fe20000010007 */
[----:B------:R-:W-:Y:S01]  /*2710*/  FADD.FTZ R7, R40, R16 ;  /* 0x0000001028077221 */ /* 0x000fe20000010000 */
[----:B------:R-:W-:Y:S01]  /*2720*/  FADD.FTZ R33, R17, -UR4 ;  /* 0x8000000411217e21 */ /* 0x000fe20008010000 */
[----:B------:R-:W2:Y:S01]  /*2730*/  LDL R16, [R1+0x110] ;  /* 0x0001100001107983 */ /* 0x000ea20000100800 */
[----:B------:R-:W-:-:S04]  /*2740*/  IMAD.WIDE.U32 R112, R3, 0x10, R112 ;  /* 0x0000001003707825 */ /* 0x000fc800078e0070 */
[----:B------:R-:W-:Y:S01]  /*2750*/  FADD.FTZ R17, R13, -UR4 ;  /* 0x800000040d117e21 */ /* 0x000fe20008010000 */
[----:B------:R-:W-:Y:S01]  /*2760*/  FADD.FTZ R13, R15, -UR4 ;  /* 0x800000040f0d7e21 */ /* 0x000fe20008010000 */
[----:B------:R-:W2:Y:S04]  /*2770*/  LDL R175, [R1+0x108] ;  /* 0x0001080001af7983 */ /* 0x000ea80000100800 */
[----:B------:R-:W2:Y:S01]  /*2780*/  LDL R15, [R1+0x10c] ;  /* 0x00010c00010f7983 */ /* 0x000ea20000100800 */
[----:B------:R-:W-:-:S03]  /*2790*/  FMUL.FTZ R2, R2, UR12 ;  /* 0x0000000c02027c20 */ /* 0x000fc60008410000 */
[----:B------:R-:W2:Y:S01]  /*27a0*/  LDG.E.128 R112, desc[UR14][R112.64] ;  /* 0x0000000e70707981 */ /* 0x000ea2000c1e1d00 */
[----:B------:R-:W-:-:S03]  /*27b0*/  FFMA.FTZ R220, R100, R2, R220 ;  /* 0x0000000264dc7223 */ /* 0x000fc600000100dc */
[----:B------:R-:W2:Y:S01]  /*27c0*/  LDL R32, [R1+0x104] ;  /* 0x0001040001207983 */ /* 0x000ea20000100800 */
[----:B------:R-:W-:-:S03]  /*27d0*/  IMAD.WIDE.U32 R116, R3, 0x10, R116 ;  /* 0x0000001003747825 */ /* 0x000fc600078e0074 */
[----:B------:R-:W2:Y:S04]  /*27e0*/  LDL R29, [R1+0xfc] ;  /* 0x0000fc00011d7983 */ /* 0x000ea80000100800 */
[----:B------:R-:W2:Y:S01]  /*27f0*/  LDG.E.128 R116, desc[UR14][R116.64] ;  /* 0x0000000e74747981 */ /* 0x000ea2000c1e1d00 */
[----:B---3--:R-:W-:-:S03]  /*2800*/  FMUL.FTZ R34, R22, R101 ;  /* 0x0000006516227220 */ /* 0x008fc60000410000 */
[----:B------:R-:W3:Y:S01]  /*2810*/  LDL R22, [R1+0x11c] ;  /* 0x00011c0001167983 */ /* 0x000ee20000100800 */
[----:B------:R-:W-:-:S03]  /*2820*/  FMUL.FTZ R31, R21, R102 ;  /* 0x00000066151f7220 */ /* 0x000fc60000410000 */
[----:B------:R-:W3:Y:S01]  /*2830*/  LDL R21, [R1+0x118] ;  /* 0x0001180001157983 */ /* 0x000ee20000100800 */
[----:B------:R-:W-:Y:S01]  /*2840*/  FMUL.FTZ R35, R28, R100 ;  /* 0x000000641c237220 */ /* 0x000fe20000410000 */
[----:B------:R-:W-:Y:S01]  /*2850*/  FADD.FTZ R100, R38, R7 ;  /* 0x0000000726647221 */ /* 0x000fe20000010000 */
[----:B------:R-:W-:Y:S02]  /*2860*/  FADD.FTZ R7, R10, -UR4 ;  /* 0x800000040a077e21 */ /* 0x000fe40008010000 */
[----:B------:R-:W3:Y:S01]  /*2870*/  LDL R10, [R1+0x100] ;  /* 0x00010000010a7983 */ /* 0x000ee20000100800 */
[----:B------:R-:W-:Y:S01]  /*2880*/  FFMA.FTZ R41, R136, R135, R41 ;  /* 0x0000008788297223 */ /* 0x000fe20000010029 */
[----:B------:R-:W-:Y:S01]  /*2890*/  FADD.FTZ R100, R35, R100 ;  /* 0x0000006423647221 */ /* 0x000fe20000010000 */
[----:B------:R-:W-:Y:S01]  /*28a0*/  FMUL.FTZ R28, R26, R103 ;  /* 0x000000671a1c7220 */ /* 0x000fe20000410000 */
[----:B------:R-:W-:Y:S01]  /*28b0*/  FMUL.FTZ R25, R25, R104 ;  /* 0x0000006819197220 */ /* 0x000fe20000410000 */
[----:B------:R-:W-:Y:S01]  /*28c0*/  FFMA.FTZ R41, R134, R133, R41 ;  /* 0x0000008586297223 */ /* 0x000fe20000010029 */
[----:B------:R-:W-:Y:S01]  /*28d0*/  FADD.FTZ R100, R34, R100 ;  /* 0x0000006422647221 */ /* 0x000fe20000010000 */
[----:B------:R-:W-:Y:S01]  /*28e0*/  FADD.FTZ R18, R18, -UR4 ;  /* 0x8000000412127e21 */ /* 0x000fe20008010000 */
[----:B------:R-:W-:Y:S01]  /*28f0*/  FMUL.FTZ R33, R33, UR12 ;  /* 0x0000000c21217c20 */ /* 0x000fe20008410000 */
[----:B------:R-:W-:Y:S01]  /*2900*/  FFMA.FTZ R41, R132, R131, R41 ;  /* 0x0000008384297223 */ /* 0x000fe20000010029 */
[----:B------:R-:W-:Y:S01]  /*2910*/  FADD.FTZ R100, R31, R100 ;  /* 0x000000641f647221 */ /* 0x000fe20000010000 */
[----:B------:R-:W-:Y:S01]  /*2920*/  FADD.FTZ R19, R19, -UR4 ;  /* 0x8000000413137e21 */ /* 0x000fe20008010000 */
[----:B------:R-:W-:Y:S01]  /*2930*/  FADD.FTZ R12, R12, -UR4 ;  /* 0x800000040c0c7e21 */ /* 0x000fe20008010000 */
[----:B------:R-:W-:Y:S01]  /*2940*/  FFMA.FTZ R41, R129, R128, R41 ;  /* 0x0000008081297223 */ /* 0x000fe20000010029 */
[----:B------:R-:W-:Y:S01]  /*2950*/  FADD.FTZ R100, R28, R100 ;  /* 0x000000641c647221 */ /* 0x000fe20000010000 */
[----:B------:R-:W-:Y:S01]  /*2960*/  FADD.FTZ R14, R14, -UR4 ;  /* 0x800000040e0e7e21 */ /* 0x000fe20008010000 */
[----:B------:R-:W-:Y:S01]  /*2970*/  FMUL.FTZ R17, R17, UR12 ;  /* 0x0000000c11117c20 */ /* 0x000fe20008410000 */
[----:B------:R-:W-:Y:S01]  /*2980*/  FFMA.FTZ R41, R127, R126, R41 ;  /* 0x0000007e7f297223 */ /* 0x000fe20000010029 */
[----:B------:R-:W-:Y:S01]  /*2990*/  FADD.FTZ R100, R25, R100 ;  /* 0x0000006419647221 */ /* 0x000fe20000010000 */
[----:B----4-:R-:W-:-:S02]  /*29a0*/  FMUL.FTZ R23, R23, R106 ;  /* 0x0000006a17177220 */ /* 0x010fc40000410000 */
[----:B------:R-:W-:Y:S01]  /*29b0*/  FFMA.FTZ R41, R39, R40, R41 ;  /* 0x0000002827297223 */ /* 0x000fe20000010029 */
[----:B------:R-:W-:-:S03]  /*29c0*/  FMUL.FTZ R24, R24, R105 ;  /* 0x0000006918187220 */ /* 0x000fc60000410000 */
[----:B------:R-:W-:Y:S01]  /*29d0*/  FFMA.FTZ R41, R37, R38, R41 ;  /* 0x0000002625297223 */ /* 0x000fe20000010029 */
[----:B--2---:R-:W-:Y:S01]  /*29e0*/  FMUL.FTZ R20, R20, R109 ;  /* 0x0000006d14147220 */ /* 0x004fe20000410000 */
[----:B------:R-:W-:Y:S02]  /*29f0*/  FADD.FTZ R100, R100, R24 ;  /* 0x0000001864647221 */ /* 0x000fe40000010000 */
[----:B------:R-:W-:Y:S01]  /*2a00*/  FFMA.FTZ R41, R2, R35, R41 ;  /* 0x0000002302297223 */ /* 0x000fe20000010029 */
[----:B------:R-:W-:Y:S01]  /*2a10*/  FADD.FTZ R8, R8, -UR4 ;  /* 0x8000000408087e21 */ /* 0x000fe20008010000 */
[----:B------:R-:W-:Y:S01]  /*2a20*/  FMUL.FTZ R13, R13, UR12 ;  /* 0x0000000c0d0d7c20 */ /* 0x000fe20008410000 */
[----:B------:R-:W-:Y:S01]  /*2a30*/  FADD.FTZ R100, R100, R23 ;  /* 0x0000001764647221 */ /* 0x000fe20000010000 */
[----:B------:R-:W-:Y:S01]  /*2a40*/  FMUL.FTZ R30, R18, UR12 ;  /* 0x0000000c121e7c20 */ /* 0x000fe20008410000 */
[----:B------:R-:W-:Y:S01]  /*2a50*/  FFMA.FTZ R41, R33, R34, R41 ;  /* 0x0000002221297223 */ /* 0x000fe20000010029 */
[----:B------:R-:W-:Y:S01]  /*2a60*/  FMUL.FTZ R27, R19, UR12 ;  /* 0x0000000c131b7c20 */ /* 0x000fe20008410000 */
[----:B------:R-:W-:Y:S01]  /*2a70*/  FADD.FTZ R9, R9, -UR4 ;  /* 0x8000000409097e21 */ /* 0x000fe20008010000 */
[----:B------:R-:W-:Y:S01]  /*2a80*/  FMUL.FTZ R7, R7, UR12 ;  /* 0x0000000c07077c20 */ /* 0x000fe20008410000 */
[----:B------:R-:W-:Y:S01]  /*2a90*/  FFMA.FTZ R41, R30, R31, R41 ;  /* 0x0000001f1e297223 */ /* 0x000fe20000010029 */
[----:B------:R-:W-:Y:S01]  /*2aa0*/  FMUL.FTZ R18, R16, R110 ;  /* 0x0000006e10127220 */ /* 0x000fe20000410000 */
[----:B------:R-:W-:Y:S01]  /*2ab0*/  FMUL.FTZ R19, R12, UR12 ;  /* 0x0000000c0c137c20 */ /* 0x000fe20008410000 */
[----:B------:R-:W-:Y:S01]  /*2ac0*/  ISETP.NE.U32.AND P0, PT, RZ, UR18, PT ;  /* 0x00000012ff007c0c */ /* 0x000fe2000bf05070 */
[----:B------:R-:W-:Y:S01]  /*2ad0*/  FFMA.FTZ R41, R27, R28, R41 ;  /* 0x0000001c1b297223 */ /* 0x000fe20000010029 */
[----:B------:R-:W-:Y:S01]  /*2ae0*/  FMUL.FTZ R16, R15, R111 ;  /* 0x0000006f0f107220 */ /* 0x000fe20000410000 */
[----:B------:R-:W-:Y:S01]  /*2af0*/  FMUL.FTZ R15, R14, UR12 ;  /* 0x0000000c0e0f7c20 */ /* 0x000fe20008410000 */
[----:B------:R-:W2:Y:S01]  /*2b00*/  LDL.LU R179, [R1+0xdc] ;  /* 0x0000dc0001b37983 */ /* 0x000ea20000300800 */
[----:B------:R-:W-:Y:S01]  /*2b10*/  FFMA.FTZ R41, R19, R25, R41 ;  /* 0x0000001913297223 */ /* 0x000fe20000010029 */
[----:B------:R-:W-:Y:S01]  /*2b20*/  FMUL.FTZ R14, R175, R112 ;  /* 0x00000070af0e7220 */ /* 0x000fe20000410000 */
[----:B------:R-:W-:Y:S01]  /*2b30*/  FMUL.FTZ R12, R32, R113 ;  /* 0x00000071200c7220 */ /* 0x000fe20000410000 */
[----:B------:R-:W-:Y:S01]  /*2b40*/  FADD.FTZ R26, R11, -UR4 ;  /* 0x800000040b1a7e21 */ /* 0x000fe20008010000 */
[----:B------:R-:W-:Y:S01]  /*2b50*/  FFMA.FTZ R41, R17, R24, R41 ;  /* 0x0000001811297223 */ /* 0x000fe20000010029 */
[----:B------:R-:W-:Y:S01]  /*2b60*/  FMUL.FTZ R9, R9, UR12 ;  /* 0x0000000c09097c20 */ /* 0x000fe20008410000 */
[----:B------:R-:W-:-:S02]  /*2b70*/  FADD.FTZ R119, R119, -UR4 ;  /* 0x8000000477777e21 */ /* 0x000fc40008010000 */
[----:B------:R-:W-:Y:S01]  /*2b80*/  FFMA.FTZ R41, R15, R23, R41 ;  /* 0x000000170f297223 */ /* 0x000fe20000010029 */
[----:B------:R-:W-:Y:S01]  /*2b90*/  FMUL.FTZ R11, R8, UR12 ;  /* 0x0000000c080b7c20 */ /* 0x000fe20008410000 */
[----:B------:R-:W-:Y:S01]  /*2ba0*/  FMUL.FTZ R8, R29, R115 ;  /* 0x000000731d087220 */ /* 0x000fe20000410000 */
[----:B------:R-:W-:Y:S01]  /*2bb0*/  FADD.FTZ R29, R116, -UR4 ;  /* 0x80000004741d7e21 */ /* 0x000fe20008010000 */
[----:B------:R-:W-:Y:S01]  /*2bc0*/  FMUL.FTZ R26, R26, UR12 ;  /* 0x0000000c1a1a7c20 */ /* 0x000fe20008410000 */
[----:B------:R-:W-:Y:S01]  /*2bd0*/  FADD.FTZ R32, R117, -UR4 ;  /* 0x8000000475207e21 */ /* 0x000fe20008010000 */
[----:B---3--:R-:W-:Y:S01]  /*2be0*/  FMUL.FTZ R22, R22, R107 ;  /* 0x0000006b16167220 */ /* 0x008fe20000410000 */
[----:B------:R-:W-:-:S03]  /*2bf0*/  FMUL.FTZ R21, R21, R108 ;  /* 0x0000006c15157220 */ /* 0x000fc60000410000 */
[----:B------:R-:W-:Y:S01]  /*2c00*/  FADD.FTZ R100, R100, R22 ;  /* 0x0000001664647221 */ /* 0x000fe20000010000 */
[----:B------:R-:W-:-:S03]  /*2c10*/  FMUL.FTZ R10, R10, R114 ;  /* 0x000000720a0a7220 */ /* 0x000fc60000410000 */
[----:B------:R-:W-:Y:S01]  /*2c20*/  FADD.FTZ R100, R100, R21 ;  /* 0x0000001564647221 */ /* 0x000fe20000010000 */
[----:B------:R-:W-:Y:S01]  /*2c30*/  ISETP.NE.AND.EX P0, PT, RZ, UR19, PT, P0 ;  /* 0x00000013ff007c0c */ /* 0x000fe2000bf05300 */
[C---:B------:R-:W-:Y:S01]  /*2c40*/  FADD.FTZ R239, R187.reuse, R239 ;  /* 0x000000efbbef7221 */ /* 0x040fe20000010000 */
[----:B------:R-:W-:Y:S01]  /*2c50*/  FFMA.FTZ R199, R187, R168, R199 ;  /* 0x000000a8bbc77223 */ /* 0x000fe200000100c7 */
[----:B------:R-:W-:Y:S01]  /*2c60*/  FADD.FTZ R100, R100, R20 ;  /* 0x0000001464647221 */ /* 0x000fe20000010000 */
[----:B------:R-:W3:Y:S03]  /*2c70*/  LDL.LU R178, [R1+0xe0] ;  /* 0x0000e00001b27983 */ /* 0x000ee60000300800 */
[----:B------:R-:W-:Y:S01]  /*2c80*/  FADD.FTZ R100, R100, R18 ;  /* 0x0000001264647221 */ /* 0x000fe20000010000 */
[----:B------:R-:W-:Y:S01]  /*2c90*/  FFMA.FTZ R41, R13, R22, R41 ;  /* 0x000000160d297223 */ /* 0x000fe20000010029 */
[----:B------:R-:W-:Y:S01]  /*2ca0*/  FMUL.FTZ R29, R29, UR12 ;  /* 0x0000000c1d1d7c20 */ /* 0x000fe20008410000 */
[----:B------:R-:W-:Y:S01]  /*2cb0*/  FADD.FTZ R116, R118, -UR4 ;  /* 0x8000000476747e21 */ /* 0x000fe20008010000 */
[----:B------:R-:W-:Y:S01]  /*2cc0*/  FADD.FTZ R100, R100, R16 ;  /* 0x0000001064647221 */ /* 0x000fe20000010000 */
[----:B------:R-:W-:Y:S01]  /*2cd0*/  FFMA.FTZ R41, R11, R21, R41 ;  /* 0x000000150b297223 */ /* 0x000fe20000010029 */
[----:B------:R-:W-:Y:S01]  /*2ce0*/  FMUL.FTZ R32, R32, UR12 ;  /* 0x0000000c20207c20 */ /* 0x000fe20008410000 */
[----:B------:R-:W0:Y:S01]  /*2cf0*/  @P0 LDC.64 R176, c[0x0][0x438] ;  /* 0x00010e00ffb00b82 */ /* 0x000e220000000a00 */
[----:B------:R-:W-:Y:S01]  /*2d00*/  FADD.FTZ R100, R100, R14 ;  /* 0x0000000e64647221 */ /* 0x000fe20000010000 */
[C---:B------:R-:W-:Y:S01]  /*2d10*/  FADD.FTZ R238, R186.reuse, R238 ;  /* 0x000000eebaee7221 */ /* 0x040fe20000010000 */
[----:B------:R-:W-:Y:S01]  /*2d20*/  FFMA.FTZ R198, R186, R171, R198 ;  /* 0x000000abbac67223 */ /* 0x000fe200000100c6 */
[----:B------:R-:W4:Y:S01]  /*2d30*/  LDL.LU R187, [R1+0xec] ;  /* 0x0000ec0001bb7983 */ /* 0x000f220000300800 */
[----:B------:R-:W-:Y:S01]  /*2d40*/  FADD.FTZ R100, R100, R12 ;  /* 0x0000000c64647221 */ /* 0x000fe20000010000 */
[----:B------:R-:W-:Y:S01]  /*2d50*/  FFMA.FTZ R41, R9, R20, R41 ;  /* 0x0000001409297223 */ /* 0x000fe20000010029 */
[----:B------:R-:W-:Y:S01]  /*2d60*/  FMUL.FTZ R116, R116, UR12 ;  /* 0x0000000c74747c20 */ /* 0x000fe20008410000 */
[C---:B------:R-:W-:Y:S01]  /*2d70*/  FADD.FTZ R237, R185.reuse, R237 ;  /* 0x000000edb9ed7221 */ /* 0x040fe20000010000 */
[----:B------:R-:W-:Y:S01]  /*2d80*/  FADD.FTZ R100, R100, R10 ;  /* 0x0000000a64647221 */ /* 0x000fe20000010000 */
[----:B------:R-:W-:Y:S01]  /*2d90*/  FFMA.FTZ R197, R185, R173, R197 ;  /* 0x000000adb9c57223 */ /* 0x000fe200000100c5 */
[----:B------:R-:W4:Y:S01]  /*2da0*/  LDL.LU R186, [R1+0xf0] ;  /* 0x0000f00001ba7983 */ /* 0x000f220000300800 */
[----:B------:R-:W-:Y:S01]  /*2db0*/  FADD.FTZ R236, R184, R236 ;  /* 0x000000ecb8ec7221 */ /* 0x000fe20000010000 */
[----:B------:R-:W-:Y:S01]  /*2dc0*/  FADD.FTZ R100, R100, R8 ;  /* 0x0000000864647221 */ /* 0x000fe20000010000 */
[----:B------:R-:W-:Y:S01]  /*2dd0*/  FFMA.FTZ R41, R7, R18, R41 ;  /* 0x0000001207297223 */ /* 0x000fe20000010029 */
[----:B------:R-:W-:Y:S01]  /*2de0*/  FFMA.FTZ R196, R184, R0, R196 ;  /* 0x00000000b8c47223 */ /* 0x000fe200000100c4 */
[----:B------:R-:W4:Y:S01]  /*2df0*/  LDL.LU R185, [R1+0xf4] ;  /* 0x0000f40001b97983 */ /* 0x000f220000300800 */
[----:B------:R-:W-:Y:S01]  /*2e00*/  FFMA.FTZ R224, R104, R19, R224 ;  /* 0x0000001368e07223 */ /* 0x000fe200000100e0 */
[----:B------:R-:W1:Y:S02]  /*2e10*/  @UP0 LDCU.64 UR4, c[0x0][0x3e0] ;  /* 0x00007c00ff0407ac */ /* 0x000e640008000a00 */
[----:B------:R-:W1:Y:S01]  /*2e20*/  SHFL.DOWN PT, R175, R100, 0x10, 0x1f ;  /* 0x0a001f0064af7f89 */ /* 0x000e6200000e0000 */
[----:B------:R-:W-:-:S03]  /*2e30*/  FFMA.FTZ R41, R26, R16, R41 ;  /* 0x000000101a297223 */ /* 0x000fc60000010029 */
[----:B------:R-:W4:Y:S01]  /*2e40*/  LDL.LU R184, [R1+0xf8] ;  /* 0x0000f80001b87983 */ /* 0x000f220000300800 */
[----:B------:R-:W-:-:S04]  /*2e50*/  FFMA.FTZ R41, R29, R14, R41 ;  /* 0x0000000e1d297223 */ /* 0x000fc80000010029 */
[----:B------:R-:W-:Y:S01]  /*2e60*/  FFMA.FTZ R117, R32, R12, R41 ;  /* 0x0000000c20757223 */ /* 0x000fe20000010029 */
[----:B------:R-:W-:-:S03]  /*2e70*/  FMUL.FTZ R41, R119, UR12 ;  /* 0x0000000c77297c20 */ /* 0x000fc60008410000 */
        /* <DEDUP_REMOVED lines=11> */
[----:B------:R-:W1:Y:S04]  /*2f30*/  SHFL.DOWN PT, R100, R117, 0x4, 0x1f ;  /* 0x08801f0075647f89 */ /* 0x000e6800000e0000 */
[----:B------:R-:W0:Y:S01]  /*2f40*/  SHFL.DOWN PT, R118, R175, 0x2, 0x1f ;  /* 0x08401f00af767f89 */ /* 0x000e2200000e0000 */
[----:B-1----:R-:W-:-:S05]  /*2f50*/  FADD.FTZ R117, R117, R100 ;  /* 0x0000006475757221 */ /* 0x002fca0000010000 */
[----:B------:R-:W1:Y:S01]  /*2f60*/  SHFL.DOWN PT, R100, R117, 0x2, 0x1f ;  /* 0x08401f0075647f89 */ /* 0x000e6200000e0000 */
[----:B0-----:R-:W-:-:S03]  /*2f70*/  FADD.FTZ R118, R175, R118 ;  /* 0x00000076af767221 */ /* 0x001fc60000010000 */
[----:B------:R-:W2:Y:S01]  /*2f80*/  LDL.LU R175, [R1+0xd8] ;  /* 0x0000d80001af7983 */ /* 0x000ea20000300800 */
[----:B-1----:R-:W-:-:S03]  /*2f90*/  FADD.FTZ R117, R117, R100 ;  /* 0x0000006475757221 */ /* 0x002fc60000010000 */
[----:B------:R-:W0:Y:S04]  /*2fa0*/  SHFL.DOWN PT, R100, R118, 0x1, 0x1f ;  /* 0x08201f0076647f89 */ /* 0x000e2800000e0000 */
[----:B------:R-:W1:Y:S01]  /*2fb0*/  SHFL.DOWN PT, R119, R117, 0x1, 0x1f ;  /* 0x08201f0075777f89 */ /* 0x000e6200000e0000 */
[----:B0-----:R-:W-:-:S03]  /*2fc0*/  FADD.FTZ R118, R118, R100 ;  /* 0x0000006476767221 */ /* 0x001fc60000010000 */
[----:B------:R-:W3:Y:S01]  /*2fd0*/  LDL.LU R100, [R1+0xd4] ;  /* 0x0000d40001647983 */ /* 0x000ee20000300800 */
[----:B-1----:R-:W-:-:S03]  /*2fe0*/  FADD.FTZ R119, R117, R119 ;  /* 0x0000007775777221 */ /* 0x002fc60000010000 */
[----:B------:R-:W4:Y:S04]  /*2ff0*/  LDL.LU R117, [R1+0xd0] ;  /* 0x0000d00001757983 */ /* 0x000f280000300800 */
[----:B------:R0:W-:Y:S02]  /*3000*/  @!P3 STS.64 [R157], R118 ;  /* 0x000000769d00b388 */ /* 0x0001e40000000a00 */
[----:B0-----:R-:W0:Y:S02]  /*3010*/  @P0 LDC.64 R118, c[0x0][0x438] ;  /* 0x00010e00ff760b82 */ /* 0x001e240000000a00 */
[----:B------:R-:W2:Y:S01]  /*3020*/  LDL.LU R157, [R1+0xcc] ;  /* 0x0000cc00019d7983 */ /* 0x000ea20000300800 */
[----:B0-----:R-:W-:-:S05]  /*3030*/  @P0 IMAD.WIDE.U32 R118, R167, 0x10, R118 ;  /* 0x00000010a7760825 */ /* 0x001fca00078e0076 */
[----:B------:R0:W5:Y:S02]  /*3040*/  @P0 LDG.E.128 R56, desc[UR14][R118.64] ;  /* 0x0000000e76380981 */ /* 0x000164000c1e1d00 */
[----:B0-----:R-:W0:Y:S02]  /*3050*/  @P0 LDC.64 R118, c[0x0][0x438] ;  /* 0x00010e00ff760b82 */ /* 0x001e240000000a00 */
[----:B0-----:R-:W-:-:S05]  /*3060*/  @P0 IMAD.WIDE.U32 R118, R158, 0x10, R118 ;  /* 0x000000109e760825 */ /* 0x001fca00078e0076 */
[----:B------:R0:W5:Y:S02]  /*3070*/  @P0 LDG.E.128 R60, desc[UR14][R118.64] ;  /* 0x0000000e763c0981 */ /* 0x000164000c1e1d00 */
[----:B0-----:R-:W-:Y:S02]  /*3080*/  @P0 IMAD.WIDE.U32 R118, R148, 0x10, R176 ;  /* 0x0000001094760825 */ /* 0x001fe400078e00b0 */
[----:B------:R-:W0:Y:S03]  /*3090*/  @P0 LDC.64 R176, c[0x0][0x438] ;  /* 0x00010e00ffb00b82 */ /* 0x000e260000000a00 */
[----:B------:R1:W5:Y:S05]  /*30a0*/  @P0 LDG.E.128 R64, desc[UR14][R118.64] ;  /* 0x0000000e76400981 */ /* 0x00036a000c1e1d00 */
[----:B-1----:R-:W1:Y:S02]  /*30b0*/  @P0 LDC.64 R118, c[0x0][0x438] ;  /* 0x00010e00ff760b82 */ /* 0x002e640000000a00 */
[----:B-1----:R-:W-:-:S05]  /*30c0*/  @P0 IMAD.WIDE.U32 R118, R139, 0x10, R118 ;  /* 0x000000108b760825 */ /* 0x002fca00078e0076 */
        /* <DEDUP_REMOVED lines=14> */
[----:B------:R-:W3:Y:S04]  /*31b0*/  LDL.LU R176, [R1+0xc4] ;  /* 0x0000c40001b07983 */ /* 0x000ee80000300800 */
[----:B------:R-:W3:Y:S04]  /*31c0*/  LDL.LU R177, [R1+0xc8] ;  /* 0x0000c80001b17983 */ /* 0x000ee80000300800 */
[----:B------:R0:W5:Y:S04]  /*31d0*/  @P0 LDG.E.128 R88, desc[UR14][R118.64] ;  /* 0x0000000e76580981 */ /* 0x000168000c1e1d00 */
[----:B------:R-:W0:Y:S01]  /*31e0*/  LDL.LU R119, [R1+0xc0] ;  /* 0x0000c00001777983 */ /* 0x000e220000300800 */
[----:B----4-:R-:W-:Y:S01]  /*31f0*/  FADD.FTZ R117, R105, R117 ;  /* 0x0000007569757221 */ /* 0x010fe20000010000 */
[----:B--2---:R-:W-:Y:S01]  /*3200*/  FADD.FTZ R157, R104, R157 ;  /* 0x0000009d689d7221 */ /* 0x004fe20000010000 */
[----:B------:R-:W-:Y:S01]  /*3210*/  FFMA.FTZ R222, R102, R30, R222 ;  /* 0x0000001e66de7223 */ /* 0x000fe200000100de */
[----:B------:R-:W-:Y:S01]  /*3220*/  FFMA.FTZ R223, R103, R27, R223 ;  /* 0x0000001b67df7223 */ /* 0x000fe200000100df */
[----:B------:R-:W-:Y:S01]  /*3230*/  PLOP3.LUT P3, PT, PT, PT, UP0, 0x80, 0x8 ;  /* 0x000000000008781c */ /* 0x000fe20003f6f008 */
[----:B---3--:R-:W-:Y:S01]  /*3240*/  FADD.FTZ R100, R106, R100 ;  /* 0x000000646a647221 */ /* 0x008fe20000010000 */
[----:B------:R-:W-:Y:S01]  /*3250*/  @UP0 UIMAD.WIDE UR4, UR6, 0x4, UR4 ;  /* 0x00000004060408a5 */ /* 0x000fe2000f8e0204 */
[----:B------:R-:W-:Y:S01]  /*3260*/  FADD.FTZ R175, R107, R175 ;  /* 0x000000af6baf7221 */ /* 0x000fe20000010000 */
[----:B------:R-:W-:Y:S01]  /*3270*/  FFMA.FTZ R221, R101, R33, R221 ;  /* 0x0000002165dd7223 */ /* 0x000fe200000100dd */
[----:B------:R-:W-:Y:S01]  /*3280*/  FADD.FTZ R179, R108, R179 ;  /* 0x000000b36cb37221 */ /* 0x000fe20000010000 */
[----:B------:R-:W-:Y:S01]  /*3290*/  FADD.FTZ R178, R109, R178 ;  /* 0x000000b26db27221 */ /* 0x000fe20000010000 */
[----:B------:R-:W-:Y:S01]  /*32a0*/  FADD.FTZ R176, R102, R176 ;  /* 0x000000b066b07221 */ /* 0x000fe20000010000 */
[----:B------:R-:W-:-:S02]  /*32b0*/  FADD.FTZ R177, R103, R177 ;  /* 0x000000b167b17221 */ /* 0x000fc40000010000 */
[----:B------:R-:W1:Y:S01]  /*32c0*/  LDC.64 R102, c[0x0][0x3b0] ;  /* 0x0000ec00ff667b82 */ /* 0x000e620000000a00 */
[----:B0-----:R-:W-:-:S05]  /*32d0*/  FADD.FTZ R119, R101, R119 ;  /* 0x0000007765777221 */ /* 0x001fca0000010000 */
[----:B------:R-:W-:Y:S04]  /*32e0*/  STL [R1+0xc0], R119 ;  /* 0x0000c07701007387 */ /* 0x000fe80000100800 */
[----:B------:R-:W-:Y:S04]  /*32f0*/  STL [R1+0xc4], R176 ;  /* 0x0000c4b001007387 */ /* 0x000fe80000100800 */
[----:B------:R-:W-:Y:S04]  /*3300*/  STL [R1+0xc8], R177 ;  /* 0x0000c8b101007387 */ /* 0x000fe80000100800 */
[----:B------:R-:W-:Y:S04]  /*3310*/  STL [R1+0xcc], R157 ;  /* 0x0000cc9d01007387 */ /* 0x000fe80000100800 */
[----:B------:R-:W-:Y:S04]  /*3320*/  STL [R1+0xd0], R117 ;  /* 0x0000d07501007387 */ /* 0x000fe80000100800 */
[----:B------:R-:W2:Y:S01]  /*3330*/  LDL.LU R104, [R1+0xe4] ;  /* 0x0000e40001687983 */ /* 0x000ea20000300800 */
[----:B------:R-:W-:-:S03]  /*3340*/  MOV R101, UR5 ;  /* 0x0000000500657c02 */ /* 0x000fc60008000f00 */
[----:B------:R0:W-:Y:S04]  /*3350*/  STL [R1+0xd4], R100 ;  /* 0x0000d46401007387 */ /* 0x0001e80000100800 */
[----:B------:R-:W-:Y:S01]  /*3360*/  STL [R1+0xd8], R175 ;  /* 0x0000d8af01007387 */ /* 0x000fe20000100800 */
[----:B0-----:R-:W-:-:S03]  /*3370*/  MOV R100, UR4 ;  /* 0x0000000400647c02 */ /* 0x001fc60008000f00 */
[----:B------:R0:W-:Y:S04]  /*3380*/  STL [R1+0xdc], R179 ;  /* 0x0000dcb301007387 */ /* 0x0001e80000100800 */
[----:B------:R3:W-:Y:S04]  /*3390*/  STL [R1+0xe0], R178 ;  /* 0x0000e0b201007387 */ /* 0x0007e80000100800 */
[----:B0-----:R1:W4:Y:S02]  /*33a0*/  @P3 LDG.E R179, desc[UR14][R100.64] ;  /* 0x0000000e64b33981 */ /* 0x001324000c1e1900 */
[----:B-1----:R-:W-:-:S05]  /*33b0*/  IMAD.WIDE.U32 R100, R167, 0x4, R102 ;  /* 0x00000004a7647825 */ /* 0x002fca00078e0066 */
[----:B---3--:R0:W5:Y:S02]  /*33c0*/  LDG.E R178, desc[UR14][R100.64] ;  /* 0x0000000e64b27981 */ /* 0x008164000c1e1900 */
[----:B0-----:R-:W-:-:S05]  /*33d0*/  IMAD.WIDE.U32 R100, R158, 0x4, R102 ;  /* 0x000000049e647825 */ /* 0x001fca00078e0066 */
[----:B------:R0:W5:Y:S02]  /*33e0*/  LDG.E R177, desc[UR14][R100.64] ;  /* 0x0000000e64b17981 */ /* 0x000164000c1e1900 */
[----:B0-----:R-:W-:-:S05]  /*33f0*/  IMAD.WIDE.U32 R100, R148, 0x4, R102 ;  /* 0x0000000494647825 */ /* 0x001fca00078e0066 */
[----:B------:R0:W5:Y:S02]  /*3400*/  LDG.E R176, desc[UR14][R100.64] ;  /* 0x0000000e64b07981 */ /* 0x000164000c1e1900 */
[----:B0-----:R-:W-:-:S05]  /*3410*/  IMAD.WIDE.U32 R100, R139, 0x4, R102 ;  /* 0x000000048b647825 */ /* 0x001fca00078e0066 */
[----:B------:R0:W5:Y:S02]  /*3420*/  LDG.E R175, desc[UR14][R100.64] ;  /* 0x0000000e64af7981 */ /* 0x000164000c1e1900 */
[----:B0-----:R-:W-:-:S05]  /*3430*/  IMAD.WIDE.U32 R100, R130, 0x4, R102 ;  /* 0x0000000482647825 */ /* 0x001fca00078e0066 */
[----:B------:R0:W5:Y:S01]  /*3440*/  LDG.E R157, desc[UR14][R100.64] ;  /* 0x0000000e649d7981 */ /* 0x000162000c1e1900 */
[----:B------:R-:W-:Y:S01]  /*3450*/  FFMA.FTZ R228, R108, R11, R228 ;  /* 0x0000000b6ce47223 */ /* 0x000fe200000100e4 */
[----:B0-----:R-:W-:-:S04]  /*3460*/  IMAD.WIDE.U32 R100, R36, 0x4, R102 ;  /* 0x0000000424647825 */ /* 0x001fc800078e0066 */
[----:B------:R-:W-:Y:S01]  /*3470*/  FFMA.FTZ R229, R109, R9, R229 ;  /* 0x000000096de57223 */ /* 0x000fe200000100e5 */
[----:B------:R0:W5:Y:S01]  /*3480*/  LDG.E R119, desc[UR14][R100.64] ;  /* 0x0000000e64777981 */ /* 0x000162000c1e1900 */
[----:B------:R-:W-:-:S06]  /*3490*/  IMAD.WIDE.U32 R108, R5, 0x4, R102 ;  /* 0x00000004056c7825 */ /* 0x000fcc00078e0066 */
[----:B------:R-:W5:Y:S01]  /*34a0*/  LDG.E R108, desc[UR14][R108.64] ;  /* 0x0000000e6c6c7981 */ /* 0x000f62000c1e1900 */
[----:B0-----:R-:W-:-:S05]  /*34b0*/  IMAD.WIDE.U32 R100, R6, 0x4, R102 ;  /* 0x0000000406647825 */ /* 0x001fca00078e0066 */
[----:B------:R0:W5:Y:S02]  /*34c0*/  LDG.E R118, desc[UR14][R100.64] ;  /* 0x0000000e64767981 */ /* 0x000164000c1e1900 */
[----:B0-----:R-:W-:-:S05]  /*34d0*/  IMAD.WIDE.U32 R100, R4, 0x4, R102 ;  /* 0x0000000404647825 */ /* 0x001fca00078e0066 */
[----:B------:R0:W5:Y:S02]  /*34e0*/  LDG.E R109, desc[UR14][R100.64] ;  /* 0x0000000e646d7981 */ /* 0x000164000c1e1900 */
[----:B0-----:R-:W0:Y:S01]  /*34f0*/  @P0 LDC.64 R100, c[0x0][0x438] ;  /* 0x00010e00ff640b82 */ /* 0x001e220000000a00 */
[----:B------:R-:W-:-:S05]  /*3500*/  IMAD.WIDE.U32 R102, R3, 0x4, R102 ;  /* 0x0000000403667825 */ /* 0x000fca00078e0066 */
[----:B------:R-:W5:Y:S01]  /*3510*/  LDG.E R117, desc[UR14][R102.64] ;  /* 0x0000000e66757981 */ /* 0x000f62000c1e1900 */
[----:B0-----:R-:W-:-:S05]  /*3520*/  @P0 IMAD.WIDE.U32 R100, R3, 0x10, R100 ;  /* 0x0000001003640825 */ /* 0x001fca00078e0064 */
[----:B------:R0:W5:Y:S01]  /*3530*/  @P0 LDG.E.128 R92, desc[UR14][R100.64] ;  /* 0x0000000e645c0981 */ /* 0x000162000c1e1d00 */
[----:B------:R-:W-:Y:S01]  /*3540*/  @!P1 IADD3 R180, PT, PT, R195, 0x5000, RZ ;  /* 0x00005000c3b49810 */ /* 0x000fe20007ffe0ff */
[----:B------:R-:W-:Y:S06]  /*3550*/  BAR.SYNC.DEFER_BLOCKING 0x0 ;  /* 0x0000000000007b1d */ /* 0x000fec0000010000 */
[----:B0-----:R0:W1:Y:S01]  /*3560*/  LDS.128 R100, [R180] ;  /* 0x00000000b4647984 */ /* 0x0010620000000c00 */
[----:B--2---:R-:W-:-:S05]  /*3570*/  FADD.FTZ R104, R110, R104 ;  /* 0x000000686e687221 */ /* 0x004fca0000010000 */
[----:B------:R2:W-:Y:S04]  /*3580*/  STL [R1+0xe4], R104 ;  /* 0x0000e46801007387 */ /* 0x0005e80000100800 */
[----:B0-----:R-:W3:Y:S01]  /*3590*/  LDL.LU R180, [R1+0xe8] ;  /* 0x0000e80001b47983 */ /* 0x001ee20000300800 */
[C---:B--2---:R-:W-:Y:S02]  /*35a0*/  IADD3 R104, PT, PT, R195.reuse, 0x5030, RZ ;  /* 0x00005030c3687810 */ /* 0x044fe40007ffe0ff */
[----:B------:R-:W-:Y:S01]  /*35b0*/  @!P1 IADD3 R104, PT, PT, R195, 0x5010, RZ ;  /* 0x00005010c3689810 */ /* 0x000fe20007ffe0ff */
[----:B------:R-:W-:Y:S01]  /*35c0*/  FFMA.FTZ R225, R105, R17, R225 ;  /* 0x0000001169e17223 */ /* 0x000fe200000100e1 */
[----:B------:R-:W-:Y:S01]  /*35d0*/  FFMA.FTZ R226, R106, R15, R226 ;  /* 0x0000000f6ae27223 */ /* 0x000fe200000100e2 */
[----:B------:R-:W-:-:S03]  /*35e0*/  FFMA.FTZ R227, R107, R13, R227 ;  /* 0x0000000d6be37223 */ /* 0x000fc600000100e3 */
[----:B------:R-:W0:Y:S01]  /*35f0*/  LDS.128 R104, [R104] ;  /* 0x0000000068687984 */ /* 0x000e220000000c00 */
[----:B-1----:R-:W-:Y:S01]  /*3600*/  FADD.FTZ R100, RZ, R100 ;  /* 0x00000064ff647221 */ /* 0x002fe20000010000 */
[----:B------:R-:W-:Y:S01]  /*3610*/  FADD.FTZ R101, RZ, R101 ;  /* 0x00000065ff657221 */ /* 0x000fe20000010000 */
[----:B------:R-:W-:Y:S02]  /*3620*/  FADD.FTZ R187, R112, R187 ;  /* 0x000000bb70bb7221 */ /* 0x000fe40000010000 */
[----:B------:R-:W-:Y:S01]  /*3630*/  FADD.FTZ R102, R102, R100 ;  /* 0x0000006466667221 */ /* 0x000fe20000010000 */
[----:B------:R-:W-:Y:S01]  /*3640*/  FADD.FTZ R186, R113, R186 ;  /* 0x000000ba71ba7221 */ /* 0x000fe20000010000 */
[----:B------:R-:W-:Y:S01]  /*3650*/  FADD.FTZ R101, R103, R101 ;  /* 0x0000006567657221 */ /* 0x000fe20000010000 */
[----:B------:R-:W-:Y:S01]  /*3660*/  FADD.FTZ R185, R114, R185 ;  /* 0x000000b972b97221 */ /* 0x000fe20000010000 */
[----:B------:R-:W-:Y:S01]  /*3670*/  FADD.FTZ R184, R115, R184 ;  /* 0x000000b873b87221 */ /* 0x000fe20000010000 */
[----:B------:R-:W-:Y:S01]  /*3680*/  UISETP.NE.U32.AND UP1, UPT, UR18, URZ, UPT ;  /* 0x000000ff1200728c */ /* 0x000fe2000bf25070 */
[----:B------:R-:W-:-:S03]  /*3690*/  UMOV UR5, 0x3f800000 ;  /* 0x3f80000000057882 */ /* 0x000fc60000000000 */
[----:B------:R-:W-:Y:S01]  /*36a0*/  UISETP.NE.AND.EX UP1, UPT, UR19, URZ, UPT, UP1 ;  /* 0x000000ff1300728c */ /* 0x000fe2000bf25310 */
[----:B----4-:R-:W-:Y:S01]  /*36b0*/  @P3 R2UR UR5, R179 ;  /* 0x00000000b30532ca */ /* 0x010fe200000e0000 */
        /* <DEDUP_REMOVED lines=9> */
[----:B------:R-:W-:Y:S01]  /*3750*/  FFMA.FTZ R230, R110, R7, R230 ;  /* 0x000000076ee67223 */ /* 0x000fe200000100e6 */
[----:B------:R-:W-:Y:S01]  /*3760*/  FFMA.FTZ R231, R111, R26, R231 ;  /* 0x0000001a6fe77223 */ /* 0x000fe200000100e7 */
[----:B------:R-:W-:Y:S01]  /*3770*/  FFMA.FTZ R232, R112, R29, R232 ;  /* 0x0000001d70e87223 */ /* 0x000fe200000100e8 */
[----:B------:R-:W-:Y:S01]  /*3780*/  FFMA.FTZ R233, R113, R32, R233 ;  /* 0x0000002071e97223 */ /* 0x000fe200000100e9 */
[----:B------:R-:W-:Y:S01]  /*3790*/  FFMA.FTZ R234, R114, R116, R234 ;  /* 0x0000007472ea7223 */ /* 0x000fe200000100ea */
[----:B------:R-:W-:Y:S01]  /*37a0*/  FFMA.FTZ R235, R115, R41, R235 ;  /* 0x0000002973eb7223 */ /* 0x000fe200000100eb */
[----:B---3--:R-:W-:-:S05]  /*37b0*/  FADD.FTZ R180, R111, R180 ;  /* 0x000000b46fb47221 */ /* 0x008fca0000010000 */
[----:B------:R0:W-:Y:S04]  /*37c0*/  STL [R1+0xe8], R180 ;  /* 0x0000e8b401007387 */ /* 0x0001e80000100800 */
[----:B------:R0:W-:Y:S04]  /*37d0*/  STL [R1+0xec], R187 ;  /* 0x0000ecbb01007387 */ /* 0x0001e80000100800 */
[----:B------:R0:W-:Y:S04]  /*37e0*/  STL [R1+0xf0], R186 ;  /* 0x0000f0ba01007387 */ /* 0x0001e80000100800 */
[----:B------:R0:W-:Y:S04]  /*37f0*/  STL [R1+0xf4], R185 ;  /* 0x0000f4b901007387 */ /* 0x0001e80000100800 */
[----:B------:R0:W-:Y:S01]  /*3800*/  STL [R1+0xf8], R184 ;  /* 0x0000f8b801007387 */ /* 0x0001e20000100800 */
[----:B------:R-:W-:Y:S05]  /*3810*/  BRA.U UP1, `(.L_x_17008) ;  /* 0x0000004101ec7547 */ /* 0x000fea000b800000 */
[----:B------:R-:W-:-:S05]  /*3820*/  MOV R100, 0x10 ;  /* 0x0000001000647802 */ /* 0x000fca0000000f00 */
[----:B------:R-:W-:-:S06]  /*3830*/  IMAD.WIDE.U32 R100, R167, R100, UR24 ;  /* 0x00000018a7647e25 */ /* 0x000fcc000f8e0064 */
[----:B------:R-:W5:Y:S01]  /*3840*/  LDG.E.128 R100, desc[UR14][R100.64] ;  /* 0x0000000e64647981 */ /* 0x000f62000c1e1d00 */
[----:B------:R-:W-:Y:S01]  /*3850*/  ISETP.NE.U32.AND P0, PT, RZ, UR22, PT ;  /* 0x00000016ff007c0c */ /* 0x000fe2000bf05070 */
[----:B------:R-:W-:Y:S03]  /*3860*/  BSSY.RECONVERGENT B0, `(.L_x_17009) ;  /* 0x0000065000007945 */ /* 0x000fe60003800200 */
[----:B------:R-:W-:-:S13]  /*3870*/  ISETP.NE.AND.EX P0, PT, RZ, UR23, PT, P0 ;  /* 0x00000017ff007c0c */ /* 0x000fda000bf05300 */
[----:B------:R-:W-:Y:S05]  /*3880*/  @P0 BRA `(.L_x_17010) ;  /* 0x0000000000cc0947 */ /* 0x000fea0003800000 */
[----:B------:R-:W-:Y:S01]  /*3890*/  MOV R104, UR13 ;  /* 0x0000000d00687c02 */ /* 0x000fe20008000f00 */
[----:B------:R-:W-:Y:S01]  /*38a0*/  UMOV UR4, UR7 ;  /* 0x0000000700047c82 */ /* 0x000fe20008000000 */
[C---:B-----5:R-:W-:Y:S02]  /*38b0*/  LOP3.LUT P2, RZ, R178.reuse, 0xff, RZ, 0xc0, !PT ;  /* 0x000000ffb2ff7812 */ /* 0x060fe4000784c0ff */
[----:B------:R-:W-:Y:S01]  /*38c0*/  LOP3.LUT P3, RZ, R178, 0xff00, RZ, 0xc0, !PT ;  /* 0x0000ff00b2ff7812 */ /* 0x000fe2000786c0ff */
[----:B------:R-:W-:Y:S01]  /*38d0*/  FFMA.FTZ R104, R0, R104, UR21 ;  /* 0x0000001500687e23 */ /* 0x000fe20008010068 */
[C---:B------:R-:W-:Y:S02]  /*38e0*/  LOP3.LUT P4, RZ, R178.reuse, 0xff0000, RZ, 0xc0, !PT ;  /* 0x00ff0000b2ff7812 */ /* 0x040fe4000788c0ff */
[----:B------:R-:W-:Y:S01]  /*38f0*/  ISETP.GE.U32.AND P5, PT, R178, 0x1000000, PT ;  /* 0x01000000b200780c */ /* 0x000fe20003fa6070 */
[----:B------:R-:W-:-:S04]  /*3900*/  FADD.FTZ R104, R174, -R104 ;  /* 0x80000068ae687221 */ /* 0x000fc80000010000 */
[----:B------:R-:W-:Y:S02]  /*3910*/  FMUL.FTZ R104, R104, UR12 ;  /* 0x0000000c68687c20 */ /* 0x000fe40008410000 */
[----:B------:R-:W-:Y:S02]  /*3920*/  @P2 HADD2.F32 R106, -RZ, R42.H0_H0 ;  /* 0x2000002aff6a2230 */ /* 0x000fe40000004100 */
[----:B------:R-:W-:-:S04]  /*3930*/  FMUL.FTZ R104, R104, UR5 ;  /* 0x0000000568687c20 */ /* 0x000fc80008410000 */
[----:B------:R-:W-:Y:S01]  /*3940*/  FMUL.FTZ R105, R104, UR4 ;  /* 0x0000000468697c20 */ /* 0x000fe20008410000 */
[----:B------:R-:W-:-:S03]  /*3950*/  HFMA2 R104, -RZ, RZ, 0, 0 ;  /* 0x00000000ff687431 */ /* 0x000fc600000001ff */
[----:B------:R-:W-:Y:S01]  /*3960*/  FMUL.FTZ R0, R100, R105 ;  /* 0x0000006964007220 */ /* 0x000fe20000410000 */
[----:B------:R-:W-:Y:S01]  /*3970*/  MOV R100, UR13 ;  /* 0x0000000d00647c02 */ /* 0x000fe20008000f00 */
[----:B------:R-:W-:Y:S01]  /*3980*/  @P2 FMUL.FTZ R104, R105, R106 ;  /* 0x0000006a69682220 */ /* 0x000fe20000410000 */
[----:B------:R-:W-:Y:S01]  /*3990*/  @P3 HADD2.F32 R106, -RZ, R194.H1_H1 ;  /* 0x300000c2ff6a3230 */ /* 0x000fe20000004100 */
[----:B------:R-:W-:Y:S02]  /*39a0*/  MOV R105, RZ ;  /* 0x000000ff00697202 */ /* 0x000fe40000000f00 */
[----:B------:R-:W-:Y:S01]  /*39b0*/  FFMA.FTZ R100, R173, R100, UR21 ;  /* 0x00000015ad647e23 */ /* 0x000fe20008010064 */
[----:B------:R-:W-:-:S03]  /*39c0*/  FSEL R0, R0, RZ, P2 ;  /* 0x000000ff00007208 */ /* 0x000fc60001000000 */
[----:B------:R-:W-:-:S04]  /*39d0*/  FADD.FTZ R100, R172, -R100 ;  /* 0x80000064ac647221 */ /* 0x000fc80000010000 */
[----:B------:R-:W-:-:S04]  /*39e0*/  FMUL.FTZ R100, R100, UR12 ;  /* 0x0000000c64647c20 */ /* 0x000fc80008410000 */
[----:B------:R-:W-:-:S04]  /*39f0*/  FMUL.FTZ R100, R100, UR5 ;  /* 0x0000000564647c20 */ /* 0x000fc80008410000 */
[----:B------:R-:W-:-:S04]  /*3a00*/  FMUL.FTZ R100, R100, UR4 ;  /* 0x0000000464647c20 */ /* 0x000fc80008410000 */
[----:B------:R-:W-:Y:S01]  /*3a10*/  FMUL.FTZ R101, R101, R100 ;  /* 0x0000006465657220 */ /* 0x000fe20000410000 */
[----:B------:R-:W-:Y:S01]  /*3a20*/  @P3 FMUL.FTZ R105, R100, R106 ;  /* 0x0000006a64693220 */ /* 0x000fe20000410000 */
[----:B------:R-:W-:Y:S01]  /*3a30*/  MOV R100, UR13 ;  /* 0x0000000d00647c02 */ /* 0x000fe20008000f00 */
[----:B------:R-:W-:Y:S02]  /*3a40*/  HFMA2 R106, -RZ, RZ, 0, 0 ;  /* 0x00000000ff6a7431 */ /* 0x000fe400000001ff */
[----:B------:R-:W-:Y:S02]  /*3a50*/  FSEL R110, R101, RZ, P3 ;  /* 0x000000ff656e7208 */ /* 0x000fe40001800000 */
[----:B------:R-:W-:-:S04]  /*3a60*/  FFMA.FTZ R100, R171, R100, UR21 ;  /* 0x00000015ab647e23 */ /* 0x000fc80008010064 */
[----:B------:R-:W-:-:S04]  /*3a70*/  FADD.FTZ R100, R170, -R100 ;  /* 0x80000064aa647221 */ /* 0x000fc80000010000 */
[----:B------:R-:W-:-:S04]  /*3a80*/  FMUL.FTZ R100, R100, UR12 ;  /* 0x0000000c64647c20 */ /* 0x000fc80008410000 */
[----:B------:R-:W-:-:S04]  /*3a90*/  FMUL.FTZ R100, R100, UR5 ;  /* 0x0000000564647c20 */ /* 0x000fc80008410000 */
[----:B------:R-:W-:Y:S01]  /*3aa0*/  FMUL.FTZ R107, R100, UR4 ;  /* 0x00000004646b7c20 */ /* 0x000fe20008410000 */
[----:B------:R-:W-:-:S03]  /*3ab0*/  @P4 HADD2.F32 R100, -RZ, R43.H0_H0 ;  /* 0x2000002bff644230 */ /* 0x000fc60000004100 */
[----:B------:R-:W-:Y:S02]  /*3ac0*/  FMUL.FTZ R102, R102, R107 ;  /* 0x0000006b66667220 */ /* 0x000fe40000410000 */
[----:B------:R-:W-:Y:S01]  /*3ad0*/  @P4 FMUL.FTZ R106, R107, R100 ;  /* 0x000000646b6a4220 */ /* 0x000fe20000410000 */
[----:B------:R-:W-:Y:S02]  /*3ae0*/  MOV R100, UR13 ;  /* 0x0000000d00647c02 */ /* 0x000fe40008000f00 */
[----:B------:R-:W-:Y:S02]  /*3af0*/  FSEL R111, R102, RZ, P4 ;  /* 0x000000ff666f7208 */ /* 0x000fe40002000000 */
[----:B------:R-:W-:Y:S01]  /*3b00*/  MOV R107, RZ ;  /* 0x000000ff006b7202 */ /* 0x000fe20000000f00 */
[----:B------:R-:W-:-:S04]  /*3b10*/  FFMA.FTZ R100, R168, R100, UR21 ;  /* 0x00000015a8647e23 */ /* 0x000fc80008010064 */
[----:B------:R-:W-:-:S04]  /*3b20*/  FADD.FTZ R100, R169, -R100 ;  /* 0x80000064a9647221 */ /* 0x000fc80000010000 */
[----:B------:R-:W-:-:S04]  /*3b30*/  FMUL.FTZ R100, R100, UR12 ;  /* 0x0000000c64647c20 */ /* 0x000fc80008410000 */
[----:B------:R-:W-:-:S04]  /*3b40*/  FMUL.FTZ R100, R100, UR5 ;  /* 0x0000000564647c20 */ /* 0x000fc80008410000 */
[----:B------:R-:W-:-:S04]  /*3b50*/  FMUL.FTZ R100, R100, UR4 ;  /* 0x0000000464647c20 */ /* 0x000fc80008410000 */
[----:B------:R-:W-:-:S05]  /*3b60*/  FMUL.FTZ R103, R103, R100 ;  /* 0x0000006467677220 */ /* 0x000fca0000410000 */
[----:B------:R-:W-:Y:S01]  /*3b70*/  FSEL R112, R103, RZ, P5 ;  /* 0x000000ff67707208 */ /* 0x000fe20002800000 */
[----:B------:R-:W-:Y:S06]  /*3b80*/  @!P5 BRA `(.L_x_17011) ;  /* 0x0000000000c8d947 */ /* 0x000fec0003800000 */
[----:B------:R-:W-:-:S05]  /*3b90*/  HADD2.F32 R107, -RZ, R191.H0_H0 ;  /* 0x200000bfff6b7230 */ /* 0x000fca0000004100 */
[----:B------:R-:W-:Y:S01]  /*3ba0*/  FMUL.FTZ R107, R100, R107 ;  /* 0x0000006b646b7220 */ /* 0x000fe20000410000 */
[----:B------:R-:W-:Y:S06]  /*3bb0*/  BRA `(.L_x_17011) ;  /* 0x0000000000bc7947 */ /* 0x000fec0003800000 */
.L_x_17010:
[----:B------:R-:W-:Y:S01]  /*3bc0*/  MOV R96, UR13 ;  /* 0x0000000d00607c02 */ /* 0x000fe20008000f00 */
[----:B------:R-:W-:Y:S01]  /*3bd0*/  UMOV UR4, UR7 ;  /* 0x0000000700047c82 */ /* 0x000fe20008000000 */
[C---:B-----5:R-:W-:Y:S02]  /*3be0*/  LOP3.LUT P2, RZ, R178.reuse, 0xff, RZ, 0xc0, !PT ;  /* 0x000000ffb2ff7812 */ /* 0x060fe4000784c0ff */
[----:B------:R-:W-:Y:S02]  /*3bf0*/  CS2R R104, SRZ ;  /* 0x0000000000687805 */ /* 0x000fe4000001ff00 */
[----:B------:R-:W-:Y:S01]  /*3c00*/  LOP3.LUT P3, RZ, R178, 0xff00, RZ, 0xc0, !PT ;  /* 0x0000ff00b2ff7812 */ /* 0x000fe2000786c0ff */
[----:B------:R-:W-:Y:S01]  /*3c10*/  FFMA.FTZ R96, R0, R96, UR21 ;  /* 0x0000001500607e23 */ /* 0x000fe20008010060 */
[----:B------:R-:W-:Y:S02]  /*3c20*/  LOP3.LUT P4, RZ, R178, 0xff0000, RZ, 0xc0, !PT ;  /* 0x00ff0000b2ff7812 */ /* 0x000fe4000788c0ff */
[----:B------:R-:W-:-:S02]  /*3c30*/  CS2R R106, SRZ ;  /* 0x00000000006a7805 */ /* 0x000fc4000001ff00 */
[----:B------:R-:W-:Y:S01]  /*3c40*/  ISETP.GE.U32.AND P5, PT, R178, 0x1000000, PT ;  /* 0x01000000b200780c */ /* 0x000fe20003fa6070 */
[----:B------:R-:W-:-:S04]  /*3c50*/  FADD.FTZ R96, R174, -R96 ;  /* 0x80000060ae607221 */ /* 0x000fc80000010000 */
[----:B------:R-:W-:Y:S01]  /*3c60*/  FMUL.FTZ R96, R96, UR12 ;  /* 0x0000000c60607c20 */ /* 0x000fe20008410000 */
[----:B------:R-:W-:-:S03]  /*3c70*/  @P2 HADD2.F32 R98, -RZ, R42.H0_H0 ;  /* 0x2000002aff622230 */ /* 0x000fc60000004100 */
[----:B------:R-:W-:Y:S01]  /*3c80*/  FMUL.FTZ R97, R96, UR5 ;  /* 0x0000000560617c20 */ /* 0x000fe20008410000 */
[----:B------:R-:W-:-:S03]  /*3c90*/  @P3 HADD2.F32 R99, -RZ, R194.H1_H1 ;  /* 0x300000c2ff633230 */ /* 0x000fc60000004100 */
[----:B------:R-:W-:Y:S01]  /*3ca0*/  FMUL.FTZ R97, R97, UR4 ;  /* 0x0000000461617c20 */ /* 0x000fe20008410000 */
[----:B------:R-:W-:-:S03]  /*3cb0*/  @P5 HADD2.F32 R110, -RZ, R191.H0_H0 ;  /* 0x200000bfff6e5230 */ /* 0x000fc60000004100 */
[----:B------:R-:W-:Y:S01]  /*3cc0*/  FMUL.FTZ R0, R100, R97 ;  /* 0x0000006164007220 */ /* 0x000fe20000410000 */
[----:B------:R-:W-:Y:S01]  /*3cd0*/  @P2 FMUL.FTZ R104, R97, R98 ;  /* 0x0000006261682220 */ /* 0x000fe20000410000 */
[----:B------:R-:W-:Y:S01]  /*3ce0*/  MOV R97, UR13 ;  /* 0x0000000d00617c02 */ /* 0x000fe20008000f00 */
[----:B------:R-:W-:Y:S02]  /*3cf0*/  @P4 HADD2.F32 R100, -RZ, R43.H0_H0 ;  /* 0x2000002bff644230 */ /* 0x000fe40000004100 */
[----:B------:R-:W-:Y:S02]  /*3d00*/  FSEL R0, R0, RZ, P2 ;  /* 0x000000ff00007208 */ /* 0x000fe40001000000 */
[----:B------:R-:W-:-:S04]  /*3d10*/  FFMA.FTZ R97, R173, R97, UR21 ;  /* 0x00000015ad617e23 */ /* 0x000fc80008010061 */
[----:B------:R-:W-:-:S04]  /*3d20*/  FADD.FTZ R97, R172, -R97 ;  /* 0x80000061ac617221 */ /* 0x000fc80000010000 */
[----:B------:R-:W-:-:S04]  /*3d30*/  FMUL.FTZ R97, R97, UR12 ;  /* 0x0000000c61617c20 */ /* 0x000fc80008410000 */
[----:B------:R-:W-:-:S04]  /*3d40*/  FMUL.FTZ R98, R97, UR5 ;  /* 0x0000000561627c20 */ /* 0x000fc80008410000 */
[----:B------:R-:W-:-:S04]  /*3d50*/  FMUL.FTZ R98, R98, UR4 ;  /* 0x0000000462627c20 */ /* 0x000fc80008410000 */
[----:B------:R-:W-:Y:S01]  /*3d60*/  FMUL.FTZ R101, R101, R98 ;  /* 0x0000006265657220 */ /* 0x000fe20000410000 */
[----:B------:R-:W-:Y:S01]  /*3d70*/  @P3 FMUL.FTZ R105, R98, R99 ;  /* 0x0000006362693220 */ /* 0x000fe20000410000 */
[----:B------:R-:W-:-:S05]  /*3d80*/  MOV R98, UR13 ;  /* 0x0000000d00627c02 */ /* 0x000fca0008000f00 */
[----:B------:R-:W-:-:S04]  /*3d90*/  FFMA.FTZ R98, R171, R98, UR21 ;  /* 0x00000015ab627e23 */ /* 0x000fc80008010062 */
[----:B------:R-:W-:-:S04]  /*3da0*/  FADD.FTZ R98, R170, -R98 ;  /* 0x80000062aa627221 */ /* 0x000fc80000010000 */
[----:B------:R-:W-:-:S04]  /*3db0*/  FMUL.FTZ R98, R98, UR12 ;  /* 0x0000000c62627c20 */ /* 0x000fc80008410000 */
[----:B------:R-:W-:-:S04]  /*3dc0*/  FMUL.FTZ R99, R98, UR5 ;  /* 0x0000000562637c20 */ /* 0x000fc80008410000 */
[----:B------:R-:W-:-:S04]  /*3dd0*/  FMUL.FTZ R99, R99, UR4 ;  /* 0x0000000463637c20 */ /* 0x000fc80008410000 */
[----:B------:R-:W-:Y:S01]  /*3de0*/  FMUL.FTZ R102, R102, R99 ;  /* 0x0000006366667220 */ /* 0x000fe20000410000 */
[----:B------:R-:W-:Y:S01]  /*3df0*/  @P4 FMUL.FTZ R106, R99, R100 ;  /* 0x00000064636a4220 */ /* 0x000fe20000410000 */
[----:B------:R-:W-:-:S03]  /*3e00*/  MOV R99, UR13 ;  /* 0x0000000d00637c02 */ /* 0x000fc60008000f00 */
        /* <DEDUP_REMOVED lines=8> */
[----:B------:R-:W-:-:S03]  /*3e90*/  FSEL R110, R101, RZ, P3 ;  /* 0x000000ff656e7208 */ /* 0x000fc60001800000 */
[----:B------:R-:W-:-:S07]  /*3ea0*/  FSEL R112, R103, RZ, P5 ;  /* 0x000000ff67707208 */ /* 0x000fce0002800000 */
.L_x_17011:
[----:B------:R-:W-:Y:S05]  /*3eb0*/  BSYNC.RECONVERGENT B0 ;  /* 0x0000000000007941 */ /* 0x000fea0003800200 */
.L_x_17009:
[----:B------:R-:W1:Y:S02]  /*3ec0*/  @P0 LDC.64 R100, c[0x0][0x478] ;  /* 0x00011e00ff640b82 */ /* 0x000e640000000a00 */
[----:B-1----:R-:W-:-:S05]  /*3ed0*/  @P0 IMAD.WIDE.U32 R100, R167, 0x10, R100 ;  /* 0x00000010a7640825 */ /* 0x002fca00078e0064 */
[----:B------:R1:W-:Y:S02]  /*3ee0*/  @P0 STG.E.128 desc[UR14][R100.64], R96 ;  /* 0x0000006064000986 */ /* 0x0003e4000c101d0e */
[----:B-1----:R-:W-:-:S05]  /*3ef0*/  HFMA2 R100, -RZ, RZ, 0, 9.5367431640625e-07 ;  /* 0x00000010ff647431 */ /* 0x002fca00000001ff */
[----:B------:R-:W-:-:S05]  /*3f00*/  IMAD.WIDE.U32 R100, R167, R100, UR26 ;  /* 0x0000001aa7647e25 */ /* 0x000fca000f8e0064 */
[----:B------:R1:W-:Y:S02]  /*3f10*/  STG.E.128 desc[UR14][R100.64], R104 ;  /* 0x0000006864007986 */ /* 0x0003e4000c101d0e */
[----:B-1----:R-:W-:-:S05]  /*3f20*/  MOV R100, 0x10 ;  /* 0x0000001000647802 */ /* 0x002fca0000000f00 */
[----:B------:R-:W-:-:S06]  /*3f30*/  IMAD.WIDE.U32 R100, R158, R100, UR24 ;  /* 0x000000189e647e25 */ /* 0x000fcc000f8e0064 */
[----:B------:R-:W5:Y:S01]  /*3f40*/  LDG.E.128 R100, desc[UR14][R100.64] ;  /* 0x0000000e64647981 */ /* 0x000f62000c1e1d00 */
[----:B------:R-:W-:Y:S04]  /*3f50*/  BSSY.RECONVERGENT B0, `(.L_x_17012) ;  /* 0x0000063000007945 */ /* 0x000fe80003800200 */
[----:B------:R-:W-:Y:S05]  /*3f60*/  @!P0 BRA `(.L_x_17013) ;  /* 0x0000000000c48947 */ /* 0x000fea0003800000 */
[----:B------:R-:W-:Y:S02]  /*3f70*/  MOV R96, UR13 ;  /* 0x0000000d00607c02 */ /* 0x000fe40008000f00 */
[----:B------:R-:W-:Y:S02]  /*3f80*/  CS2R R104, SRZ ;  /* 0x0000000000687805 */ /* 0x000fe4000001ff00 */
[C---:B------:R-:W-:Y:S02]  /*3f90*/  LOP3.LUT P2, RZ, R177.reuse, 0xff, RZ, 0xc0, !PT ;  /* 0x000000ffb1ff7812 */ /* 0x040fe4000784c0ff */
[C---:B------:R-:W-:Y:S01]  /*3fa0*/  LOP3.LUT P3, RZ, R177.reuse, 0xff00, RZ, 0xc0, !PT ;  /* 0x0000ff00b1ff7812 */ /* 0x040fe2000786c0ff */
[----:B------:R-:W-:Y:S01]  /*3fb0*/  FFMA.FTZ R96, R166, R96, UR21 ;  /* 0x00000015a6607e23 */ /* 0x000fe20008010060 */
[----:B------:R-:W-:Y:S02]  /*3fc0*/  LOP3.LUT P4, RZ, R177, 0xff0000, RZ, 0xc0, !PT ;  /* 0x00ff0000b1ff7812 */ /* 0x000fe4000788c0ff */
[----:B------:R-:W-:Y:S01]  /*3fd0*/  MOV R106, RZ ;  /* 0x000000ff006a7202 */ /* 0x000fe20000000f00 */
[----:B------:R-:W-:Y:S01]  /*3fe0*/  FADD.FTZ R96, R165, -R96 ;  /* 0x80000060a5607221 */ /* 0x000fe20000010000 */
[----:B------:R-:W-:-:S03]  /*3ff0*/  ISETP.GE.U32.AND P5, PT, R177, 0x1000000, PT ;  /* 0x01000000b100780c */ /* 0x000fc60003fa6070 */
[----:B------:R-:W-:Y:S02]  /*4000*/  FMUL.FTZ R96, R96, UR12 ;  /* 0x0000000c60607c20 */ /* 0x000fe40008410000 */
[----:B------:R-:W-:Y:S02]  /*4010*/  @P2 HADD2.F32 R98, -RZ, R44.H0_H0 ;  /* 0x2000002cff622230 */ /* 0x000fe40000004100 */
[----:B------:R-:W-:Y:S01]  /*4020*/  FMUL.FTZ R97, R96, UR5 ;  /* 0x0000000560617c20 */ /* 0x000fe20008410000 */
[----:B------:R-:W-:Y:S02]  /*4030*/  @P3 HADD2.F32 R99, -RZ, R194.H0_H0 ;  /* 0x200000c2ff633230 */ /* 0x000fe40000004100 */
[----:B------:R-:W-:Y:S02]  /*4040*/  @P4 HADD2.F32 R107, -RZ, R45.H0_H0 ;  /* 0x2000002dff6b4230 */ /* 0x000fe40000004100 */
[----:B------:R-:W-:-:S04]  /*4050*/  FMUL.FTZ R97, R97, UR4 ;  /* 0x0000000461617c20 */ /* 0x000fc80008410000 */
[----:B-----5:R-:W-:Y:S01]  /*4060*/  FMUL.FTZ R100, R100, R97 ;  /* 0x0000006164647220 */ /* 0x020fe20000410000 */
        /* <DEDUP_REMOVED lines=18> */
[----:B------:R-:W-:Y:S02]  /*4190*/  MOV R99, UR13 ;  /* 0x0000000d00637c02 */ /* 0x000fe40008000f00 */
[----:B------:R-:W-:Y:S02]  /*41a0*/  MOV R107, RZ ;  /* 0x000000ff006b7202 */ /* 0x000fe40000000f00 */
[----:B------:R-:W-:Y:S01]  /*41b0*/  FSEL R114, R114, RZ, P4 ;  /* 0x000000ff72727208 */ /* 0x000fe20002000000 */
[----:B------:R-:W-:-:S04]  /*41c0*/  FFMA.FTZ R99, R160, R99, UR21 ;  /* 0x00000015a0637e23 */ /* 0x000fc80008010063 */
[----:B------:R-:W-:Y:S01]  /*41d0*/  FADD.FTZ R99, R159, -R99 ;  /* 0x800000639f637221 */ /* 0x000fe20000010000 */
[----:B------:R-:W-:-:S03]  /*41e0*/  FSEL R159, R100, RZ, P2 ;  /* 0x000000ff649f7208 */ /* 0x000fc60001000000 */
[----:B------:R-:W-:-:S04]  /*41f0*/  FMUL.FTZ R99, R99, UR12 ;  /* 0x0000000c63637c20 */ /* 0x000fc80008410000 */
[----:B------:R-:W-:-:S04]  /*4200*/  FMUL.FTZ R102, R99, UR5 ;  /* 0x0000000563667c20 */ /* 0x000fc80008410000 */
[----:B------:R-:W-:-:S04]  /*4210*/  FMUL.FTZ R102, R102, UR4 ;  /* 0x0000000466667c20 */ /* 0x000fc80008410000 */
[----:B------:R-:W-:-:S05]  /*4220*/  FMUL.FTZ R103, R103, R102 ;  /* 0x0000006667677220 */ /* 0x000fca0000410000 */
[----:B------:R-:W-:Y:S01]  /*4230*/  FSEL R113, R103, RZ, P5 ;  /* 0x000000ff67717208 */ /* 0x000fe20002800000 */
[----:B------:R-:W-:Y:S06]  /*4240*/  @!P5 BRA `(.L_x_17014) ;  /* 0x0000000000ccd947 */ /* 0x000fec0003800000 */
[----:B------:R-:W-:-:S05]  /*4250*/  HADD2.F32 R107, -RZ, R190.H1_H1 ;  /* 0x300000beff6b7230 */ /* 0x000fca0000004100 */
[----:B------:R-:W-:Y:S01]  /*4260*/  FMUL.FTZ R107, R102, R107 ;  /* 0x0000006b666b7220 */ /* 0x000fe20000410000 */
[----:B------:R-:W-:Y:S06]  /*4270*/  BRA `(.L_x_17014) ;  /* 0x0000000000c07947 */ /* 0x000fec0003800000 */
.L_x_17013:
[----:B------:R-:W-:Y:S02]  /*4280*/  MOV R104, UR13 ;  /* 0x0000000d00687c02 */ /* 0x000fe40008000f00 */
[C---:B------:R-:W-:Y:S02]  /*4290*/  LOP3.LUT P2, RZ, R177.reuse, 0xff, RZ, 0xc0, !PT ;  /* 0x000000ffb1ff7812 */ /* 0x040fe4000784c0ff */
[C---:B------:R-:W-:Y:S01]  /*42a0*/  LOP3.LUT P3, RZ, R177.reuse, 0xff00, RZ, 0xc0, !PT ;  /* 0x0000ff00b1ff7812 */ /* 0x040fe2000786c0ff */
[----:B------:R-:W-:Y:S01]  /*42b0*/  FFMA.FTZ R104, R166, R104, UR21 ;  /* 0x00000015a6687e23 */ /* 0x000fe20008010068 */
[C---:B------:R-:W-:Y:S02]  /*42c0*/  LOP3.LUT P4, RZ, R177.reuse, 0xff0000, RZ, 0xc0, !PT ;  /* 0x00ff0000b1ff7812 */ /* 0x040fe4000788c0ff */
[----:B------:R-:W-:Y:S01]  /*42d0*/  ISETP.GE.U32.AND P5, PT, R177, 0x1000000, PT ;  /* 0x01000000b100780c */ /* 0x000fe20003fa6070 */
[----:B------:R-:W-:-:S04]  /*42e0*/  FADD.FTZ R104, R165, -R104 ;  /* 0x80000068a5687221 */ /* 0x000fc80000010000 */
[----:B------:R-:W-:Y:S02]  /*42f0*/  FMUL.FTZ R104, R104, UR12 ;  /* 0x0000000c68687c20 */ /* 0x000fe40008410000 */
[----:B------:R-:W-:Y:S02]  /*4300*/  @P2 HADD2.F32 R106, -RZ, R44.H0_H0 ;  /* 0x2000002cff6a2230 */ /* 0x000fe40000004100 */
[----:B------:R-:W-:Y:S01]  /*4310*/  FMUL.FTZ R104, R104, UR5 ;  /* 0x0000000568687c20 */ /* 0x000fe20008410000 */
[----:B------:R-:W-:Y:S02]  /*4320*/  @P3 HADD2.F32 R107, -RZ, R194.H0_H0 ;  /* 0x200000c2ff6b3230 */ /* 0x000fe40000004100 */
[----:B------:R-:W-:Y:S02]  /*4330*/  @P4 HADD2.F32 R113, -RZ, R45.H0_H0 ;  /* 0x2000002dff714230 */ /* 0x000fe40000004100 */
[----:B------:R-:W-:Y:S01]  /*4340*/  FMUL.FTZ R105, R104, UR4 ;  /* 0x0000000468697c20 */ /* 0x000fe20008410000 */
[----:B------:R-:W-:Y:S01]  /*4350*/  MOV R104, RZ ;  /* 0x000000ff00687202 */ /* 0x000fe20000000f00 */
[----:B------:R-:W-:-:S02]  /*4360*/  @P5 HADD2.F32 R114, -RZ, R190.H1_H1 ;  /* 0x300000beff725230 */ /* 0x000fc40000004100 */
[-C--:B-----5:R-:W-:Y:S01]  /*4370*/  FMUL.FTZ R100, R100, R105.reuse ;  /* 0x0000006964647220 */ /* 0x0a0fe20000410000 */
[----:B------:R-:W-:Y:S01]  /*4380*/  @P2 FMUL.FTZ R104, R106, R105 ;  /* 0x000000696a682220 */ /* 0x000fe20000410000 */
[----:B------:R-:W-:-:S05]  /*4390*/  MOV R105, UR13 ;  /* 0x0000000d00697c02 */ /* 0x000fca0008000f00 */
[----:B------:R-:W-:-:S04]  /*43a0*/  FFMA.FTZ R105, R164, R105, UR21 ;  /* 0x00000015a4697e23 */ /* 0x000fc80008010069 */
[----:B------:R-:W-:-:S04]  /*43b0*/  FADD.FTZ R105, R163, -R105 ;  /* 0x80000069a3697221 */ /* 0x000fc80000010000 */
[----:B------:R-:W-:-:S04]  /*43c0*/  FMUL.FTZ R105, R105, UR12 ;  /* 0x0000000c69697c20 */ /* 0x000fc80008410000 */
[----:B------:R-:W-:-:S04]  /*43d0*/  FMUL.FTZ R105, R105, UR5 ;  /* 0x0000000569697c20 */ /* 0x000fc80008410000 */
[----:B------:R-:W-:Y:S01]  /*43e0*/  FMUL.FTZ R106, R105, UR4 ;  /* 0x00000004696a7c20 */ /* 0x000fe20008410000 */
[----:B------:R-:W-:-:S03]  /*43f0*/  MOV R105, RZ ;  /* 0x000000ff00697202 */ /* 0x000fc60000000f00 */
[-C--:B------:R-:W-:Y:S01]  /*4400*/  FMUL.FTZ R101, R101, R106.reuse ;  /* 0x0000006a65657220 */ /* 0x080fe20000410000 */
[----:B------:R-:W-:Y:S01]  /*4410*/  @P3 FMUL.FTZ R105, R107, R106 ;  /* 0x0000006a6b693220 */ /* 0x000fe20000410000 */
[----:B------:R-:W-:-:S03]  /*4420*/  MOV R106, UR13 ;  /* 0x0000000d006a7c02 */ /* 0x000fc60008000f00 */
[----:B------:R-:W-:Y:S02]  /*4430*/  FSEL R115, R101, RZ, P3 ;  /* 0x000000ff65737208 */ /* 0x000fe40001800000 */
[----:B------:R-:W-:-:S04]  /*4440*/  FFMA.FTZ R106, R161, R106, UR21 ;  /* 0x00000015a16a7e23 */ /* 0x000fc8000801006a */
[----:B------:R-:W-:-:S04]  /*4450*/  FADD.FTZ R106, R162, -R106 ;  /* 0x8000006aa26a7221 */ /* 0x000fc80000010000 */
[----:B------:R-:W-:-:S04]  /*4460*/  FMUL.FTZ R106, R106, UR12 ;  /* 0x0000000c6a6a7c20 */ /* 0x000fc80008410000 */
[----:B------:R-:W-:-:S04]  /*4470*/  FMUL.FTZ R106, R106, UR5 ;  /* 0x000000056a6a7c20 */ /* 0x000fc80008410000 */
[----:B------:R-:W-:Y:S01]  /*4480*/  FMUL.FTZ R107, R106, UR4 ;  /* 0x000000046a6b7c20 */ /* 0x000fe20008410000 */
[----:B------:R-:W-:-:S03]  /*4490*/  MOV R106, RZ ;  /* 0x000000ff006a7202 */ /* 0x000fc60000000f00 */
[-C--:B------:R-:W-:Y:S01]  /*44a0*/  @P4 FMUL.FTZ R106, R113, R107.reuse ;  /* 0x0000006b716a4220 */ /* 0x080fe20000410000 */
[----:B------:R-:W-:Y:S01]  /*44b0*/  MOV R113, UR13 ;  /* 0x0000000d00717c02 */ /* 0x000fe20008000f00 */
[----:B------:R-:W-:Y:S01]  /*44c0*/  FMUL.FTZ R102, R102, R107 ;  /* 0x0000006b66667220 */ /* 0x000fe20000410000 */
[----:B------:R-:W-:-:S03]  /*44d0*/  MOV R107, RZ ;  /* 0x000000ff006b7202 */ /* 0x000fc60000000f00 */
[----:B------:R-:W-:-:S04]  /*44e0*/  FFMA.FTZ R113, R160, R113, UR21 ;  /* 0x00000015a0717e23 */ /* 0x000fc80008010071 */
[----:B------:R-:W-:Y:S01]  /*44f0*/  FADD.FTZ R113, R159, -R113 ;  /* 0x800000719f717221 */ /* 0x000fe20000010000 */
[----:B------:R-:W-:-:S03]  /*4500*/  FSEL R159, R100, RZ, P2 ;  /* 0x000000ff649f7208 */ /* 0x000fc60001000000 */
[----:B------:R-:W-:-:S04]  /*4510*/  FMUL.FTZ R113, R113, UR12 ;  /* 0x0000000c71717c20 */ /* 0x000fc80008410000 */
[----:B------:R-:W-:-:S04]  /*4520*/  FMUL.FTZ R113, R113, UR5 ;  /* 0x0000000571717c20 */ /* 0x000fc80008410000 */
[----:B------:R-:W-:-:S04]  /*4530*/  FMUL.FTZ R113, R113, UR4 ;  /* 0x0000000471717c20 */ /* 0x000fc80008410000 */
[-C--:B------:R-:W-:Y:S01]  /*4540*/  FMUL.FTZ R103, R103, R113.reuse ;  /* 0x0000007167677220 */ /* 0x080fe20000410000 */
[----:B------:R-:W-:Y:S01]  /*4550*/  @P5 FMUL.FTZ R107, R114, R113 ;  /* 0x00000071726b5220 */ /* 0x000fe20000410000 */
[----:B------:R-:W-:-:S03]  /*4560*/  FSEL R114, R102, RZ, P4 ;  /* 0x000000ff66727208 */ /* 0x000fc60002000000 */
[----:B------:R-:W-:-:S07]  /*4570*/  FSEL R113, R103, RZ, P5 ;  /* 0x000000ff67717208 */ /* 0x000fce0002800000 */
.L_x_17014:
[----:B------:R-:W-:Y:S05]  /*4580*/  BSYNC.RECONVERGENT B0 ;  /* 0x0000000000007941 */ /* 0x000fea0003800200 */
.L_x_17012:
        /* <DEDUP_REMOVED lines=23> */
[----:B------:R-:W-:-:S03]  /*4700*/  @P3 HADD2.F32 R99, -RZ, R193.H1_H1 ;  /* 0x300000c1ff633230 */ /* 0x000fc60000004100 */
        /* <DEDUP_REMOVED lines=12> */
[----:B------:R-:W-:Y:S01]  /*47d0*/  FFMA.FTZ R98, R152, R98, UR21 ;  /* 0x0000001598627e23 */ /* 0x000fe20008010062 */
[----:B------:R-:W-:-:S03]  /*47e0*/  FSEL R152, R100, RZ, P2 ;  /* 0x000000ff64987208 */ /* 0x000fc60001000000 */
[----:B------:R-:W-:Y:S01]  /*47f0*/  FADD.FTZ R98, R151, -R98 ;  /* 0x8000006297627221 */ /* 0x000fe20000010000 */
[----:B------:R-:W-:-:S03]  /*4800*/  @P4 HADD2.F32 R151, -RZ, R47.H0_H0 ;  /* 0x2000002fff974230 */ /* 0x000fc60000004100 */
[----:B------:R-:W-:-:S04]  /*4810*/  FMUL.FTZ R98, R98, UR12 ;  /* 0x0000000c62627c20 */ /* 0x000fc80008410000 */
[----:B------:R-:W-:-:S04]  /*4820*/  FMUL.FTZ R99, R98, UR5 ;  /* 0x0000000562637c20 */ /* 0x000fc80008410000 */
[----:B------:R-:W-:-:S04]  /*4830*/  FMUL.FTZ R99, R99, UR4 ;  /* 0x0000000463637c20 */ /* 0x000fc80008410000 */
[----:B------:R-:W-:Y:S01]  /*4840*/  FMUL.FTZ R107, R102, R99 ;  /* 0x00000063666b7220 */ /* 0x000fe20000410000 */
[----:B------:R-:W-:Y:S01]  /*4850*/  @P4 FMUL.FTZ R106, R99, R151 ;  /* 0x00000097636a4220 */ /* 0x000fe20000410000 */
[----:B------:R-:W-:Y:S02]  /*4860*/  MOV R99, UR13 ;  /* 0x0000000d00637c02 */ /* 0x000fe40008000f00 */
[----:B------:R-:W-:-:S03]  /*4870*/  FSEL R151, R101, RZ, P3 ;  /* 0x000000ff65977208 */ /* 0x000fc60001800000 */
[----:B------:R-:W-:-:S04]  /*4880*/  FFMA.FTZ R99, R149, R99, UR21 ;  /* 0x0000001595637e23 */ /* 0x000fc80008010063 */
[----:B------:R-:W-:Y:S01]  /*4890*/  FADD.FTZ R99, R150, -R99 ;  /* 0x8000006396637221 */ /* 0x000fe20000010000 */
[----:B------:R-:W-:Y:S02]  /*48a0*/  FSEL R150, R107, RZ, P4 ;  /* 0x000000ff6b967208 */ /* 0x000fe40002000000 */
[----:B------:R-:W-:Y:S01]  /*48b0*/  MOV R107, RZ ;  /* 0x000000ff006b7202 */ /* 0x000fe20000000f00 */
        /* <DEDUP_REMOVED lines=9> */
.L_x_17016:
        /* <DEDUP_REMOVED lines=10> */
[----:B------:R-:W-:-:S03]  /*49f0*/  @P3 HADD2.F32 R107, -RZ, R193.H1_H1 ;  /* 0x300000c1ff6b3230 */ /* 0x000fc60000004100 */
[----:B------:R-:W-:Y:S01]  /*4a00*/  FMUL.FTZ R105, R104, UR4 ;  /* 0x0000000468697c20 */ /* 0x000fe20008410000 */
[----:B------:R-:W-:-:S03]  /*4a10*/  MOV R104, RZ ;  /* 0x000000ff00687202 */ /* 0x000fc60000000f00 */
        /* <DEDUP_REMOVED lines=26> */
[----:B------:R-:W-:-:S03]  /*4bc0*/  @P5 HADD2.F32 R150, -RZ, R190.H0_H0 ;  /* 0x200000beff965230 */ /* 0x000fc60000004100 */
[----:B------:R-:W-:Y:S01]  /*4bd0*/  FMUL.FTZ R149, R151, UR12 ;  /* 0x0000000c97957c20 */ /* 0x000fe20008410000 */
[----:B------:R-:W-:-:S03]  /*4be0*/  FSEL R151, R101, RZ, P3 ;  /* 0x000000ff65977208 */ /* 0x000fc60001800000 */
[----:B------:R-:W-:-:S04]  /*4bf0*/  FMUL.FTZ R149, R149, UR5 ;  /* 0x0000000595957c20 */ /* 0x000fc80008410000 */
[----:B------:R-:W-:-:S04]  /*4c00*/  FMUL.FTZ R149, R149, UR4 ;  /* 0x0000000495957c20 */ /* 0x000fc80008410000 */
[-C--:B------:R-:W-:Y:S01]  /*4c10*/  FMUL.FTZ R103, R103, R149.reuse ;  /* 0x0000009567677220 */ /* 0x080fe20000410000 */
[----:B------:R-:W-:Y:S01]  /*4c20*/  @P5 FMUL.FTZ R107, R150, R149 ;  /* 0x00000095966b5220 */ /* 0x000fe20000410000 */
[----:B------:R-:W-:-:S03]  /*4c30*/  FSEL R150, R102, RZ, P4 ;  /* 0x000000ff66967208 */ /* 0x000fc60002000000 */
[----:B------:R-:W-:-:S07]  /*4c40*/  FSEL R149, R103, RZ, P5 ;  /* 0x000000ff67957208 */ /* 0x000fce0002800000 */
.L_x_17017:
[----:B------:R-:W-:Y:S05]  /*4c50*/  BSYNC.RECONVERGENT B0 ;  /* 0x0000000000007941 */ /* 0x000fea0003800200 */
.L_x_17015:
        /* <DEDUP_REMOVED lines=47> */
[----:B------:R-:W-:Y:S01]  /*4f50*/  FFMA.FTZ R99, R141, R99, UR21 ;  /* 0x000000158d637e23 */ /* 0x000fe20008010063 */
[----:B------:R-:W-:-:S03]  /*4f60*/  FSEL R141, R101, RZ, P3 ;  /* 0x000000ff658d7208 */ /* 0x000fc60001800000 */
        /* <DEDUP_REMOVED lines=11> */
.L_x_17019:
        /* <DEDUP_REMOVED lines=10> */
[----:B------:R-:W-:-:S03]  /*50c0*/  @P3 HADD2.F32 R107, -RZ, R193.H0_H0 ;  /* 0x200000c1ff6b3230 */ /* 0x000fc60000004100 */
        /* <DEDUP_REMOVED lines=14> */
[----:B------:R-:W-:-:S04]  /*51b0*/  FFMA.FTZ R106, R143, R106, UR21 ;  /* 0x000000158f6a7e23 */ /* 0x000fc8000801006a */
        /* <DEDUP_REMOVED lines=10> */
[----:B------:R-:W-:Y:S01]  /*5260*/  FFMA.FTZ R142, R141, R142, UR21 ;  /* 0x000000158d8e7e23 */ /* 0x000fe2000801008e */
[----:B------:R-:W-:-:S03]  /*5270*/  @P5 HADD2.F32 R141, -RZ, R189.H1_H1 ;  /* 0x300000bdff8d5230 */ /* 0x000fc60000004100 */
[----:B------:R-:W-:-:S04]  /*5280*/  FADD.FTZ R142, R140, -R142 ;  /* 0x8000008e8c8e7221 */ /* 0x000fc80000010000 */
[----:B------:R-:W-:Y:S01]  /*5290*/  FMUL.FTZ R140, R142, UR12 ;  /* 0x0000000c8e8c7c20 */ /* 0x000fe20008410000 */
[----:B------:R-:W-:-:S03]  /*52a0*/  FSEL R142, R102, RZ, P4 ;  /* 0x000000ff668e7208 */ /* 0x000fc60002000000 */
[----:B------:R-:W-:-:S04]  /*52b0*/  FMUL.FTZ R140, R140, UR5 ;  /* 0x000000058c8c7c20 */ /* 0x000fc80008410000 */
[----:B------:R-:W-:-:S04]  /*52c0*/  FMUL.FTZ R140, R140, UR4 ;  /* 0x000000048c8c7c20 */ /* 0x000fc80008410000 */
[-C--:B------:R-:W-:Y:S01]  /*52d0*/  FMUL.FTZ R103, R103, R140.reuse ;  /* 0x0000008c67677220 */ /* 0x080fe20000410000 */
[----:B------:R-:W-:Y:S01]  /*52e0*/  @P5 FMUL.FTZ R107, R141, R140 ;  /* 0x0000008c8d6b5220 */ /* 0x000fe20000410000 */
[----:B------:R-:W-:Y:S02]  /*52f0*/  FSEL R140, R100, RZ, P2 ;  /* 0x000000ff648c7208 */ /* 0x000fe40001000000 */
[----:B------:R-:W-:Y:S02]  /*5300*/  FSEL R141, R101, RZ, P3 ;  /* 0x000000ff658d7208 */ /* 0x000fe40001800000 */
[----:B------:R-:W-:-:S07]  /*5310*/  FSEL R143, R103, RZ, P5 ;  /* 0x000000ff678f7208 */ /* 0x000fce0002800000 */
.L_x_17020:
[----:B------:R-:W-:Y:S05]  /*5320*/  BSYNC.RECONVERGENT B0 ;  /* 0x0000000000007941 */ /* 0x000fea0003800200 */
.L_x_17018:
        /* <DEDUP_REMOVED lines=23> */
[----:B------:R-:W-:Y:S02]  /*54a0*/  @P3 HADD2.F32 R99, -RZ, R192.H1_H1 ;  /* 0x300000c0ff633230 */ /* 0x000fe40000004100 */
        /* <DEDUP_REMOVED lines=36> */
.L_x_17022:
        /* <DEDUP_REMOVED lines=37> */
[----:B------:R-:W-:-:S03]  /*5940*/  @P5 HADD2.F32 R132, -RZ, R189.H0_H0 ;  /* 0x200000bdff845230 */ /* 0x000fc60000004100 */
        /* <DEDUP_REMOVED lines=10> */
.L_x_17023:
[----:B------:R-:W-:Y:S05]  /*59f0*/  BSYNC.RECONVERGENT B0 ;  /* 0x0000000000007941 */ /* 0x000fea0003800200 */
.L_x_17021:
        /* <DEDUP_REMOVED lines=14> */
[----:B------:R-:W-:Y:S02]  /*5ae0*/  CS2R R106, SRZ ;  /* 0x00000000006a7805 */ /* 0x000fe4000001ff00 */
[----:B------:R-:W-:Y:S01]  /*5af0*/  LOP3.LUT P3, RZ, R119, 0xff00, RZ, 0xc0, !PT ;  /* 0x0000ff0077ff7812 */ /* 0x000fe2000786c0ff */
[----:B------:R-:W-:Y:S01]  /*5b00*/  FFMA.FTZ R96, R129, R96, UR21 ;  /* 0x0000001581607e23 */ /* 0x000fe20008010060 */
[----:B------:R-:W-:-:S02]  /*5b10*/  LOP3.LUT P4, RZ, R119, 0xff0000, RZ, 0xc0, !PT ;  /* 0x00ff000077ff7812 */ /* 0x000fc4000788c0ff */
[----:B------:R-:W-:Y:S01]  /*5b20*/  ISETP.GE.U32.AND P5, PT, R119, 0x1000000, PT ;  /* 0x010000007700780c */ /* 0x000fe20003fa6070 */
[----:B------:R-:W-:-:S04]  /*5b30*/  FADD.FTZ R96, R128, -R96 ;  /* 0x8000006080607221 */ /* 0x000fc80000010000 */
[----:B------:R-:W-:Y:S01]  /*5b40*/  FMUL.FTZ R96, R96, UR12 ;  /* 0x0000000c60607c20 */ /* 0x000fe20008410000 */
[----:B------:R-:W-:-:S03]  /*5b50*/  @P2 HADD2.F32 R98, -RZ, R52.H0_H0 ;  /* 0x20000034ff622230 */ /* 0x000fc60000004100 */
[----:B------:R-:W-:Y:S01]  /*5b60*/  FMUL.FTZ R97, R96, UR5 ;  /* 0x0000000560617c20 */ /* 0x000fe20008410000 */
[----:B------:R-:W-:-:S03]  /*5b70*/  @P3 HADD2.F32 R99, -RZ, R192.H0_H0 ;  /* 0x200000c0ff633230 */ /* 0x000fc60000004100 */
        /* <DEDUP_REMOVED lines=22> */
[----:B------:R-:W-:Y:S02]  /*5ce0*/  FSEL R40, R100, RZ, P2 ;  /* 0x000000ff64287208 */ /* 0x000fe40001000000 */
[----:B------:R-:W-:Y:S01]  /*5cf0*/  FSEL R126, R102, RZ, P4 ;  /* 0x000000ff667e7208 */ /* 0x000fe20002000000 */
        /* <DEDUP_REMOVED lines=11> */
.L_x_17025:
[----:B------:R-:W-:Y:S02]  /*5db0*/  MOV R104, UR13 ;  /* 0x0000000d00687c02 */ /* 0x000fe40008000f00 */
[C---:B------:R-:W-:Y:S02]  /*5dc0*/  LOP3.LUT P2, RZ, R119.reuse, 0xff, RZ, 0xc0, !PT ;  /* 0x000000ff77ff7812 */ /* 0x040fe4000784c0ff */
[----:B------:R-:W-:Y:S01]  /*5dd0*/  LOP3.LUT P3, RZ, R119, 0xff00, RZ, 0xc0, !PT ;  /* 0x0000ff0077ff7812 */ /* 0x000fe2000786c0ff */
        /* <DEDUP_REMOVED lines=24> */
[----:B------:R-:W-:Y:S01]  /*5f60*/  FADD.FTZ R106, R40, -R106 ;  /* 0x8000006a286a7221 */ /* 0x000fe20000010000 */
[----:B------:R-:W-:-:S03]  /*5f70*/  @P4 HADD2.F32 R40, -RZ, R53.H0_H0 ;  /* 0x20000035ff284230 */ /* 0x000fc60000004100 */
[----:B------:R-:W-:-:S04]  /*5f80*/  FMUL.FTZ R106, R106, UR12 ;  /* 0x0000000c6a6a7c20 */ /* 0x000fc80008410000 */
[----:B------:R-:W-:Y:S01]  /*5f90*/  FMUL.FTZ R39, R106, UR5 ;  /* 0x000000056a277c20 */ /* 0x000fe20008410000 */
[----:B------:R-:W-:-:S03]  /*5fa0*/  CS2R R106, SRZ ;  /* 0x00000000006a7805 */ /* 0x000fc6000001ff00 */
[----:B------:R-:W-:-:S04]  /*5fb0*/  FMUL.FTZ R39, R39, UR4 ;  /* 0x0000000427277c20 */ /* 0x000fc80008410000 */
[-C--:B------:R-:W-:Y:S01]  /*5fc0*/  FMUL.FTZ R102, R102, R39.reuse ;  /* 0x0000002766667220 */ /* 0x080fe20000410000 */
[----:B------:R-:W-:Y:S01]  /*5fd0*/  @P4 FMUL.FTZ R106, R40, R39 ;  /* 0x00000027286a4220 */ /* 0x000fe20000410000 */
[----:B------:R-:W-:Y:S02]  /*5fe0*/  MOV R39, UR13 ;  /* 0x0000000d00277c02 */ /* 0x000fe40008000f00 */
[----:B------:R-:W-:Y:S02]  /*5ff0*/  FSEL R40, R100, RZ, P2 ;  /* 0x000000ff64287208 */ /* 0x000fe40001000000 */
[----:B------:R-:W-:Y:S01]  /*6000*/  FSEL R126, R102, RZ, P4 ;  /* 0x000000ff667e7208 */ /* 0x000fe20002000000 */
[----:B------:R-:W-:-:S04]  /*6010*/  FFMA.FTZ R39, R37, R39, UR21 ;  /* 0x0000001525277e23 */ /* 0x000fc80008010027 */
[----:B------:R-:W-:Y:S01]  /*6020*/  FADD.FTZ R39, R38, -R39 ;  /* 0x8000002726277221 */ /* 0x000fe20000010000 */
[----:B------:R-:W-:-:S03]  /*6030*/  @P5 HADD2.F32 R38, -RZ, R188.H1_H1 ;  /* 0x300000bcff265230 */ /* 0x000fc60000004100 */
[----:B------:R-:W-:-:S04]  /*6040*/  FMUL.FTZ R39, R39, UR12 ;  /* 0x0000000c27277c20 */ /* 0x000fc80008410000 */
[----:B------:R-:W-:-:S04]  /*6050*/  FMUL.FTZ R37, R39, UR5 ;  /* 0x0000000527257c20 */ /* 0x000fc80008410000 */
[----:B------:R-:W-:-:S04]  /*6060*/  FMUL.FTZ R37, R37, UR4 ;  /* 0x0000000425257c20 */ /* 0x000fc80008410000 */
[-C--:B------:R-:W-:Y:S01]  /*6070*/  FMUL.FTZ R103, R103, R37.reuse ;  /* 0x0000002567677220 */ /* 0x080fe20000410000 */
[----:B------:R-:W-:-:S04]  /*6080*/  @P5 FMUL.FTZ R107, R38, R37 ;  /* 0x00000025266b5220 */ /* 0x000fc80000410000 */
[----:B------:R-:W-:-:S07]  /*6090*/  FSEL R127, R103, RZ, P5 ;  /* 0x000000ff677f7208 */ /* 0x000fce0002800000 */
.L_x_17026:
[----:B------:R-:W-:Y:S05]  /*60a0*/  BSYNC.RECONVERGENT B0 ;  /* 0x0000000000007941 */ /* 0x000fea0003800200 */
.L_x_17024:
[----:B------:R-:W1:Y:S01]  /*60b0*/  @P0 LDC.64 R38, c[0x0][0x478] ;  /* 0x00011e00ff260b82 */ /* 0x000e620000000a00 */
[----:B------:R-:W-:Y:S02]  /*60c0*/  HFMA2 R37, -RZ, RZ, 0, 9.5367431640625e-07 ;  /* 0x00000010ff257431 */ /* 0x000fe400000001ff */
[----:B-1----:R-:W-:-:S04]  /*60d0*/  @P0 IMAD.WIDE.U32 R38, R36, 0x10, R38 ;  /* 0x0000001024260825 */ /* 0x002fc800078e0026 */
[----:B------:R-:W-:Y:S01]  /*60e0*/  IMAD.WIDE.U32 R36, R36, R37, UR26 ;  /* 0x0000001a24247e25 */ /* 0x000fe2000f8e0025 */
[----:B------:R-:W-:Y:S04]  /*60f0*/  @P0 STG.E.128 desc[UR14][R38.64], R96 ;  /* 0x0000006026000986 */ /* 0x000fe8000c101d0e */
        /* <DEDUP_REMOVED lines=17> */
[----:B------:R-:W-:-:S04]  /*6210*/  FMUL.FTZ R35, R96, UR5 ;  /* 0x0000000560237c20 */ /* 0x000fc80008410000 */
[----:B------:R-:W-:-:S04]  /*6220*/  FMUL.FTZ R35, R35, UR4 ;  /* 0x0000000423237c20 */ /* 0x000fc80008410000 */
[----:B-----5:R-:W-:Y:S01]  /*6230*/  FMUL.FTZ R2, R36, R35 ;  /* 0x0000002324027220 */ /* 0x020fe20000410000 */
[----:B------:R-:W-:Y:S01]  /*6240*/  @P2 FMUL.FTZ R100, R35, R97 ;  /* 0x0000006123642220 */ /* 0x000fe20000410000 */
[----:B------:R-:W-:-:S03]  /*6250*/  MOV R35, UR13 ;  /* 0x0000000d00237c02 */ /* 0x000fc60008000f00 */
[----:B------:R-:W-:Y:S02]  /*6260*/  FSEL R2, R2, RZ, P2 ;  /* 0x000000ff02027208 */ /* 0x000fe40001000000 */
[----:B------:R-:W-:-:S04]  /*6270*/  FFMA.FTZ R35, R33, R35, UR21 ;  /* 0x0000001521237e23 */ /* 0x000fc80008010023 */
[----:B------:R-:W-:Y:S01]  /*6280*/  FADD.FTZ R35, R34, -R35 ;  /* 0x8000002322237221 */ /* 0x000fe20000010000 */
[----:B------:R-:W-:-:S03]  /*6290*/  @P3 HADD2.F32 R34, -RZ, R191.H1_H1 ;  /* 0x300000bfff223230 */ /* 0x000fc60000004100 */
[----:B------:R-:W-:-:S04]  /*62a0*/  FMUL.FTZ R97, R35, UR12 ;  /* 0x0000000c23617c20 */ /* 0x000fc80008410000 */
[----:B------:R-:W-:-:S04]  /*62b0*/  FMUL.FTZ R33, R97, UR5 ;  /* 0x0000000561217c20 */ /* 0x000fc80008410000 */
[----:B------:R-:W-:-:S04]  /*62c0*/  FMUL.FTZ R33, R33, UR4 ;  /* 0x0000000421217c20 */ /* 0x000fc80008410000 */
[----:B------:R-:W-:Y:S01]  /*62d0*/  FMUL.FTZ R37, R37, R33 ;  /* 0x0000002125257220 */ /* 0x000fe20000410000 */
[----:B------:R-:W-:Y:S01]  /*62e0*/  @P3 FMUL.FTZ R101, R33, R34 ;  /* 0x0000002221653220 */ /* 0x000fe20000410000 */
[----:B------:R-:W-:-:S05]  /*62f0*/  MOV R33, UR13 ;  /* 0x0000000d00217c02 */ /* 0x000fca0008000f00 */
        /* <DEDUP_REMOVED lines=22> */
.L_x_17028:
[----:B------:R-:W-:Y:S02]  /*6460*/  MOV R100, UR13 ;  /* 0x0000000d00647c02 */ /* 0x000fe40008000f00 */
[----:B------:R-:W-:Y:S02]  /*6470*/  CS2R R102, SRZ ;  /* 0x0000000000667805 */ /* 0x000fe4000001ff00 */
        /* <DEDUP_REMOVED lines=9> */
[----:B------:R-:W-:-:S03]  /*6510*/  MOV R100, RZ ;  /* 0x000000ff00647202 */ /* 0x000fc60000000f00 */
[----:B------:R-:W-:-:S04]  /*6520*/  FMUL.FTZ R35, R35, UR4 ;  /* 0x0000000423237c20 */ /* 0x000fc80008410000 */
[-C--:B-----5:R-:W-:Y:S01]  /*6530*/  FMUL.FTZ R2, R36, R35.reuse ;  /* 0x0000002324027220 */ /* 0x0a0fe20000410000 */
[----:B------:R-:W-:Y:S01]  /*6540*/  @P2 FMUL.FTZ R100, R101, R35 ;  /* 0x0000002365642220 */ /* 0x000fe20000410000 */
[----:B------:R-:W-:Y:S02]  /*6550*/  MOV R35, UR13 ;  /* 0x0000000d00237c02 */ /* 0x000fe40008000f00 */
[----:B------:R-:W-:Y:S02]  /*6560*/  MOV R101, RZ ;  /* 0x000000ff00657202 */ /* 0x000fe40000000f00 */
        /* <DEDUP_REMOVED lines=16> */
[-C--:B------:R-:W-:Y:S01]  /*6670*/  FMUL.FTZ R38, R38, R30.reuse ;  /* 0x0000001e26267220 */ /* 0x080fe20000410000 */
[----:B------:R-:W-:Y:S01]  /*6680*/  @P4 FMUL.FTZ R102, R31, R30 ;  /* 0x0000001e1f664220 */ /* 0x000fe20000410000 */
[----:B------:R-:W-:-:S05]  /*6690*/  MOV R30, UR13 ;  /* 0x0000000d001e7c02 */ /* 0x000fca0008000f00 */
[----:B------:R-:W-:Y:S01]  /*66a0*/  FFMA.FTZ R30, R27, R30, UR21 ;  /* 0x000000151b1e7e23 */ /* 0x000fe2000801001e */
[----:B------:R-:W-:-:S03]  /*66b0*/  @P5 HADD2.F32 R27, -RZ, R188.H0_H0 ;  /* 0x200000bcff1b5230 */ /* 0x000fc60000004100 */
[----:B------:R-:W-:Y:S01]  /*66c0*/  FADD.FTZ R30, R28, -R30 ;  /* 0x8000001e1c1e7221 */ /* 0x000fe20000010000 */
[----:B------:R-:W-:-:S03]  /*66d0*/  FSEL R28, R38, RZ, P4 ;  /* 0x000000ff261c7208 */ /* 0x000fc60002000000 */
[----:B------:R-:W-:-:S04]  /*66e0*/  FMUL.FTZ R30, R30, UR12 ;  /* 0x0000000c1e1e7c20 */ /* 0x000fc80008410000 */
[----:B------:R-:W-:-:S04]  /*66f0*/  FMUL.FTZ R30, R30, UR5 ;  /* 0x000000051e1e7c20 */ /* 0x000fc80008410000 */
[----:B------:R-:W-:-:S04]  /*6700*/  FMUL.FTZ R33, R30, UR4 ;  /* 0x000000041e217c20 */ /* 0x000fc80008410000 */
[-C--:B------:R-:W-:Y:S01]  /*6710*/  @P5 FMUL.FTZ R103, R27, R33.reuse ;  /* 0x000000211b675220 */ /* 0x080fe20000410000 */
[----:B------:R-:W-:Y:S01]  /*6720*/  FMUL.FTZ R33, R39, R33 ;  /* 0x0000002127217220 */ /* 0x000fe20000410000 */
[----:B------:R-:W-:-:S04]  /*6730*/  FSEL R27, R37, RZ, P3 ;  /* 0x000000ff251b7208 */ /* 0x000fc80001800000 */
[----:B------:R-:W-:-:S07]  /*6740*/  FSEL R33, R33, RZ, P5 ;  /* 0x000000ff21217208 */ /* 0x000fce0002800000 */
.L_x_17029:
[----:B------:R-:W-:Y:S05]  /*6750*/  BSYNC.RECONVERGENT B0 ;  /* 0x0000000000007941 */ /* 0x000fea0003800200 */
.L_x_17027:
[----:B------:R-:W1:Y:S01]  /*6760*/  @P0 LDC.64 R30, c[0x0][0x478] ;  /* 0x00011e00ff1e0b82 */ /* 0x000e620000000a00 */
[----:B------:R-:W-:-:S05]  /*6770*/  MOV R36, 0x10 ;  /* 0x0000001000247802 */ /* 0x000fca0000000f00 */
[----:B------:R-:W-:-:S04]  /*6780*/  IMAD.WIDE.U32 R36, R5, R36, UR24 ;  /* 0x0000001805247e25 */ /* 0x000fc8000f8e0024 */
[----:B-1----:R-:W-:-:S05]  /*6790*/  @P0 IMAD.WIDE.U32 R30, R6, 0x10, R30 ;  /* 0x00000010061e0825 */ /* 0x002fca00078e001e */
[----:B------:R1:W-:Y:S02]  /*67a0*/  @P0 STG.E.128 desc[UR14][R30.64], R96 ;  /* 0x000000601e000986 */ /* 0x0003e4000c101d0e */
[----:B-1----:R-:W-:-:S05]  /*67b0*/  HFMA2 R30, -RZ, RZ, 0, 9.5367431640625e-07 ;  /* 0x00000010ff1e7431 */ /* 0x002fca00000001ff */
[----:B------:R-:W-:-:S05]  /*67c0*/  IMAD.WIDE.U32 R30, R6, R30, UR26 ;  /* 0x0000001a061e7e25 */ /* 0x000fca000f8e001e */
[----:B------:R1:W-:Y:S04]  /*67d0*/  STG.E.128 desc[UR14][R30.64], R100 ;  /* 0x000000641e007986 */ /* 0x0003e8000c101d0e */
[----:B------:R-:W5:Y:S01]  /*67e0*/  LDG.E.128 R36, desc[UR14][R36.64] ;  /* 0x0000000e24247981 */ /* 0x000f62000c1e1d00 */
[----:B------:R-:W-:Y:S04]  /*67f0*/  BSSY.RECONVERGENT B0, `(.L_x_17030) ;  /* 0x0000060000007945 */ /* 0x000fe80003800200 */
[----:B------:R-:W-:Y:S05]  /*6800*/  @!P0 BRA `(.L_x_17031) ;  /* 0x0000000000c08947 */ /* 0x000fea0003800000 */
[----:B------:R-:W-:Y:S02]  /*6810*/  MOV R6, UR13 ;  /* 0x0000000d00067c02 */ /* 0x000fe40008000f00 */
[----:B-1----:R-:W-:Y:S02]  /*6820*/  CS2R R100, SRZ ;  /* 0x0000000000647805 */ /* 0x002fe4000001ff00 */
[C---:B------:R-:W-:Y:S02]  /*6830*/  LOP3.LUT P2, RZ, R108.reuse, 0xff, RZ, 0xc0, !PT ;  /* 0x000000ff6cff7812 */ /* 0x040fe4000784c0ff */
[----:B------:R-:W-:Y:S02]  /*6840*/  CS2R R102, SRZ ;  /* 0x0000000000667805 */ /* 0x000fe4000001ff00 */
[C---:B------:R-:W-:Y:S01]  /*6850*/  LOP3.LUT P3, RZ, R108.reuse, 0xff00, RZ, 0xc0, !PT ;  /* 0x0000ff006cff7812 */ /* 0x040fe2000786c0ff */
        /* <DEDUP_REMOVED lines=10> */
[----:B------:R-:W-:-:S05]  /*6900*/  MOV R6, UR13 ;  /* 0x0000000d00067c02 */ /* 0x000fca0008000f00 */
[----:B------:R-:W-:Y:S01]  /*6910*/  FFMA.FTZ R6, R17, R6, UR21 ;  /* 0x0000001511067e23 */ /* 0x000fe20008010006 */
[----:B------:R-:W-:-:S03]  /*6920*/  @P3 HADD2.F32 R17, -RZ, R181.H1_H1 ;  /* 0x300000b5ff113230 */ /* 0x000fc60000004100 */
        /* <DEDUP_REMOVED lines=8> */
[----:B------:R-:W-:-:S03]  /*69b0*/  @P4 HADD2.F32 R15, -RZ, R121.H0_H0 ;  /* 0x20000079ff0f4230 */ /* 0x000fc60000004100 */
[----:B------:R-:W-:-:S04]  /*69c0*/  FADD.FTZ R6, R23, -R6 ;  /* 0x8000000617067221 */ /* 0x000fc80000010000 */
        /* <DEDUP_REMOVED lines=8> */
[----:B------:R-:W-:Y:S01]  /*6a50*/  FFMA.FTZ R6, R13, R6, UR21 ;  /* 0x000000150d067e23 */ /* 0x000fe20008010006 */
[----:B------:R-:W-:-:S03]  /*6a60*/  FSEL R13, R36, RZ, P2 ;  /* 0x000000ff240d7208 */ /* 0x000fc60001000000 */
        /* <DEDUP_REMOVED lines=10> */
.L_x_17031:
        /* <DEDUP_REMOVED lines=13> */
[-C--:B-----5:R-:W-:Y:S01]  /*6be0*/  FMUL.FTZ R36, R36, R6.reuse ;  /* 0x0000000624247220 */ /* 0x0a0fe20000410000 */
        /* <DEDUP_REMOVED lines=17> */
[-C--:B------:R-:W-:Y:S01]  /*6d00*/  FMUL.FTZ R24, R38, R6.reuse ;  /* 0x0000000626187220 */ /* 0x080fe20000410000 */
        /* <DEDUP_REMOVED lines=9> */
[----:B------:R-:W-:Y:S01]  /*6da0*/  FMUL.FTZ R25, R6, UR4 ;  /* 0x0000000406197c20 */ /* 0x000fe20008410000 */
[----:B------:R-:W-:-:S05]  /*6db0*/  @P5 HADD2.F32 R6, -RZ, R181.H0_H0 ;  /* 0x200000b5ff065230 */ /* 0x000fca0000004100 */
[-C--:B------:R-:W-:Y:S01]  /*6dc0*/  @P5 FMUL.FTZ R103, R6, R25.reuse ;  /* 0x0000001906675220 */ /* 0x080fe20000410000 */
[----:B------:R-:W-:-:S05]  /*6dd0*/  FMUL.FTZ R25, R39, R25 ;  /* 0x0000001927197220 */ /* 0x000fca0000410000 */
[----:B------:R-:W-:-:S07]  /*6de0*/  FSEL R25, R25, RZ, P5 ;  /* 0x000000ff19197208 */ /* 0x000fce0002800000 */
.L_x_17032:
[----:B------:R-:W-:Y:S05]  /*6df0*/  BSYNC.RECONVERGENT B0 ;  /* 0x0000000000007941 */ /* 0x000fea0003800200 */
.L_x_17030:
        /* <DEDUP_REMOVED lines=26> */
[----:B------:R-:W-:Y:S01]  /*6fa0*/  MOV R5, UR13 ;  /* 0x0000000d00057c02 */ /* 0x000fe20008000f00 */
[----:B------:R-:W-:-:S04]  /*6fb0*/  @P3 HADD2.F32 R6, -RZ, R182.H1_H1 ;  /* 0x300000b6ff063230 */ /* 0x000fc80000004100 */
        /* <DEDUP_REMOVED lines=31> */
.L_x_17034:
        /* <DEDUP_REMOVED lines=23> */
[-C--:B------:R-:W-:Y:S01]  /*7320*/  FMUL.FTZ R11, R37, R5.reuse ;  /* 0x00000005250b7220 */ /* 0x080fe20000410000 */
        /* <DEDUP_REMOVED lines=22> */
.L_x_17035:
[----:B------:R-:W-:Y:S05]  /*7490*/  BSYNC.RECONVERGENT B0 ;  /* 0x0000000000007941 */ /* 0x000fea0003800200 */
.L_x_17033:
        /* <DEDUP_REMOVED lines=19> */
[----:B------:R-:W-:Y:S01]  /*75d0*/  FMUL.FTZ R96, R16, UR12 ;  /* 0x0000000c10607c20 */ /* 0x000fe20008410000 */
[----:B------:R-:W-:Y:S01]  /*75e0*/  MOV R16, RZ ;  /* 0x000000ff00107202 */ /* 0x000fe20000000f00 */
[----:B------:R-:W-:Y:S02]  /*75f0*/  @P2 HADD2.F32 R17, -RZ, R124.H0_H0 ;  /* 0x2000007cff112230 */ /* 0x000fe40000004100 */
[----:B------:R-:W-:-:S04]  /*7600*/  FMUL.FTZ R14, R96, UR5 ;  /* 0x00000005600e7c20 */ /* 0x000fc80008410000 */
[----:B------:R-:W-:-:S04]  /*7610*/  FMUL.FTZ R14, R14, UR4 ;  /* 0x000000040e0e7c20 */ /* 0x000fc80008410000 */
[----:B-----5:R-:W-:Y:S01]  /*7620*/  FMUL.FTZ R4, R4, R14 ;  /* 0x0000000e04047220 */ /* 0x020fe20000410000 */
[----:B------:R-:W-:Y:S01]  /*7630*/  @P2 FMUL.FTZ R16, R14, R17 ;  /* 0x000000110e102220 */ /* 0x000fe20000410000 */
[----:B------:R-:W-:Y:S02]  /*7640*/  MOV R14, UR13 ;  /* 0x0000000d000e7c02 */ /* 0x000fe40008000f00 */
[----:B------:R-:W-:-:S03]  /*7650*/  MOV R17, RZ ;  /* 0x000000ff00117202 */ /* 0x000fc60000000f00 */
[----:B------:R-:W-:-:S04]  /*7660*/  FFMA.FTZ R14, R32, R14, UR21 ;  /* 0x00000015200e7e23 */ /* 0x000fc8000801000e */
[----:B------:R-:W-:-:S04]  /*7670*/  FADD.FTZ R14, R12, -R14 ;  /* 0x8000000e0c0e7221 */ /* 0x000fc80000010000 */
[----:B------:R-:W-:Y:S01]  /*7680*/  FMUL.FTZ R97, R14, UR12 ;  /* 0x0000000c0e617c20 */ /* 0x000fe20008410000 */
[----:B------:R-:W-:-:S03]  /*7690*/  @P3 HADD2.F32 R14, -RZ, R183.H1_H1 ;  /* 0x300000b7ff0e3230 */ /* 0x000fc60000004100 */
[----:B------:R-:W-:-:S04]  /*76a0*/  FMUL.FTZ R12, R97, UR5 ;  /* 0x00000005610c7c20 */ /* 0x000fc80008410000 */
[----:B------:R-:W-:-:S04]  /*76b0*/  FMUL.FTZ R12, R12, UR4 ;  /* 0x000000040c0c7c20 */ /* 0x000fc80008410000 */
[----:B------:R-:W-:Y:S01]  /*76c0*/  FMUL.FTZ R5, R5, R12 ;  /* 0x0000000c05057220 */ /* 0x000fe20000410000 */
[----:B------:R-:W-:Y:S01]  /*76d0*/  @P3 FMUL.FTZ R17, R12, R14 ;  /* 0x0000000e0c113220 */ /* 0x000fe20000410000 */
[----:B------:R-:W-:Y:S01]  /*76e0*/  MOV R12, UR13 ;  /* 0x0000000d000c7c02 */ /* 0x000fe20008000f00 */
[----:B------:R-:W-:-:S04]  /*76f0*/  @P4 HADD2.F32 R14, -RZ, R125.H0_H0 ;  /* 0x2000007dff0e4230 */ /* 0x000fc80000004100 */
[----:B------:R-:W-:-:S04]  /*7700*/  FFMA.FTZ R12, R116, R12, UR21 ;  /* 0x00000015740c7e23 */ /* 0x000fc8000801000c */
[----:B------:R-:W-:-:S04]  /*7710*/  FADD.FTZ R12, R10, -R12 ;  /* 0x8000000c0a0c7221 */ /* 0x000fc80000010000 */
[----:B------:R-:W-:-:S04]  /*7720*/  FMUL.FTZ R98, R12, UR12 ;  /* 0x0000000c0c627c20 */ /* 0x000fc80008410000 */
[----:B------:R-:W-:-:S04]  /*7730*/  FMUL.FTZ R12, R98, UR5 ;  /* 0x00000005620c7c20 */ /* 0x000fc80008410000 */
[----:B------:R-:W-:-:S04]  /*7740*/  FMUL.FTZ R12, R12, UR4 ;  /* 0x000000040c0c7c20 */ /* 0x000fc80008410000 */
[----:B------:R-:W-:Y:S01]  /*7750*/  FMUL.FTZ R10, R6, R12 ;  /* 0x0000000c060a7220 */ /* 0x000fe20000410000 */
[----:B------:R-:W-:Y:S01]  /*7760*/  MOV R6, UR13 ;  /* 0x0000000d00067c02 */ /* 0x000fe20008000f00 */
[----:B------:R-:W-:-:S04]  /*7770*/  @P4 FMUL.FTZ R18, R12, R14 ;  /* 0x0000000e0c124220 */ /* 0x000fc80000410000 */
[----:B------:R-:W-:-:S04]  /*7780*/  FFMA.FTZ R6, R41, R6, UR21 ;  /* 0x0000001529067e23 */ /* 0x000fc80008010006 */
[----:B------:R-:W-:Y:S01]  /*7790*/  FADD.FTZ R6, R8, -R6 ;  /* 0x8000000608067221 */ /* 0x000fe20000010000 */
[----:B------:R-:W-:-:S03]  /*77a0*/  FSEL R8, R10, RZ, P4 ;  /* 0x000000ff0a087208 */ /* 0x000fc60002000000 */
[----:B------:R-:W-:Y:S01]  /*77b0*/  FMUL.FTZ R99, R6, UR12 ;  /* 0x0000000c06637c20 */ /* 0x000fe20008410000 */
[----:B------:R-:W-:-:S03]  /*77c0*/  FSEL R6, R4, RZ, P2 ;  /* 0x000000ff04067208 */ /* 0x000fc60001000000 */
[----:B------:R-:W-:-:S04]  /*77d0*/  FMUL.FTZ R12, R99, UR5 ;  /* 0x00000005630c7c20 */ /* 0x000fc80008410000 */
[----:B------:R-:W-:-:S04]  /*77e0*/  FMUL.FTZ R12, R12, UR4 ;  /* 0x000000040c0c7c20 */ /* 0x000fc80008410000 */
[----:B------:R-:W-:Y:S01]  /*77f0*/  FMUL.FTZ R14, R7, R12 ;  /* 0x0000000c070e7220 */ /* 0x000fe20000410000 */
[----:B------:R-:W-:-:S04]  /*7800*/  FSEL R7, R5, RZ, P3 ;  /* 0x000000ff05077208 */ /* 0x000fc80001800000 */
[----:B------:R-:W-:Y:S01]  /*7810*/  FSEL R10, R14, RZ, P5 ;  /* 0x000000ff0e0a7208 */ /* 0x000fe20002800000 */
[----:B------:R-:W-:Y:S06]  /*7820*/  @!P5 BRA `(.L_x_17038) ;  /* 0x0000000000c8d947 */ /* 0x000fec0003800000 */
[----:B------:R-:W-:-:S05]  /*7830*/  HADD2.F32 R19, -RZ, R183.H0_H0 ;  /* 0x200000b7ff137230 */ /* 0x000fca0000004100 */
[----:B------:R-:W-:Y:S01]  /*7840*/  FMUL.FTZ R19, R12, R19 ;  /* 0x000000130c137220 */ /* 0x000fe20000410000 */
[----:B------:R-:W-:Y:S06]  /*7850*/  BRA `(.L_x_17038) ;  /* 0x0000000000bc7947 */ /* 0x000fec0003800000 */
.L_x_17037:
        /* <DEDUP_REMOVED lines=16> */
[----:B------:R-:W-:-:S03]  /*7960*/  MOV R17, RZ ;  /* 0x000000ff00117202 */ /* 0x000fc60000000f00 */
[----:B------:R-:W-:-:S04]  /*7970*/  FFMA.FTZ R14, R32, R14, UR21 ;  /* 0x00000015200e7e23 */ /* 0x000fc8000801000e */
[----:B------:R-:W-:-:S04]  /*7980*/  FADD.FTZ R14, R12, -R14 ;  /* 0x8000000e0c0e7221 */ /* 0x000fc80000010000 */
[----:B------:R-:W-:-:S04]  /*7990*/  FMUL.FTZ R14, R14, UR12 ;  /* 0x0000000c0e0e7c20 */ /* 0x000fc80008410000 */
[----:B------:R-:W-:Y:S01]  /*79a0*/  FMUL.FTZ R12, R14, UR5 ;  /* 0x000000050e0c7c20 */ /* 0x000fe20008410000 */
[----:B------:R-:W-:-:S03]  /*79b0*/  @P3 HADD2.F32 R14, -RZ, R183.H1_H1 ;  /* 0x300000b7ff0e3230 */ /* 0x000fc60000004100 */
[----:B------:R-:W-:-:S04]  /*79c0*/  FMUL.FTZ R12, R12, UR4 ;  /* 0x000000040c0c7c20 */ /* 0x000fc80008410000 */
[-C--:B------:R-:W-:Y:S01]  /*79d0*/  FMUL.FTZ R5, R5, R12.reuse ;  /* 0x0000000c05057220 */ /* 0x080fe20000410000 */
        /* <DEDUP_REMOVED lines=8> */
[-C--:B------:R-:W-:Y:S01]  /*7a60*/  FMUL.FTZ R10, R6, R12.reuse ;  /* 0x0000000c060a7220 */ /* 0x080fe20000410000 */
[----:B------:R-:W-:Y:S01]  /*7a70*/  MOV R6, UR13 ;  /* 0x0000000d00067c02 */ /* 0x000fe20008000f00 */
[----:B------:R-:W-:-:S04]  /*7a80*/  @P4 FMUL.FTZ R18, R14, R12 ;  /* 0x0000000c0e124220 */ /* 0x000fc80000410000 */
[----:B------:R-:W-:-:S04]  /*7a90*/  FFMA.FTZ R6, R41, R6, UR21 ;  /* 0x0000001529067e23 */ /* 0x000fc80008010006 */
[----:B------:R-:W-:Y:S01]  /*7aa0*/  FADD.FTZ R6, R8, -R6 ;  /* 0x8000000608067221 */ /* 0x000fe20000010000 */
[----:B------:R-:W-:-:S03]  /*7ab0*/  FSEL R8, R10, RZ, P4 ;  /* 0x000000ff0a087208 */ /* 0x000fc60002000000 */
[----:B------:R-:W-:-:S04]  /*7ac0*/  FMUL.FTZ R6, R6, UR12 ;  /* 0x0000000c06067c20 */ /* 0x000fc80008410000 */
[----:B------:R-:W-:-:S04]  /*7ad0*/  FMUL.FTZ R6, R6, UR5 ;  /* 0x0000000506067c20 */ /* 0x000fc80008410000 */
[----:B------:R-:W-:Y:S01]  /*7ae0*/  FMUL.FTZ R12, R6, UR4 ;  /* 0x00000004060c7c20 */ /* 0x000fe20008410000 */
[----:B------:R-:W-:-:S05]  /*7af0*/  @P5 HADD2.F32 R6, -RZ, R183.H0_H0 ;  /* 0x200000b7ff065230 */ /* 0x000fca0000004100 */
[-C--:B------:R-:W-:Y:S01]  /*7b00*/  @P5 FMUL.FTZ R19, R6, R12.reuse ;  /* 0x0000000c06135220 */ /* 0x080fe20000410000 */
[----:B------:R-:W-:Y:S01]  /*7b10*/  FMUL.FTZ R12, R7, R12 ;  /* 0x0000000c070c7220 */ /* 0x000fe20000410000 */
[----:B------:R-:W-:Y:S02]  /*7b20*/  FSEL R6, R4, RZ, P2 ;  /* 0x000000ff04067208 */ /* 0x000fe40001000000 */
[----:B------:R-:W-:Y:S02]  /*7b30*/  FSEL R7, R5, RZ, P3 ;  /* 0x000000ff05077208 */ /* 0x000fe40001800000 */
[----:B------:R-:W-:-:S07]  /*7b40*/  FSEL R10, R12, RZ, P5 ;  /* 0x000000ff0c0a7208 */ /* 0x000fce0002800000 */
.L_x_17038:
[----:B------:R-:W-:Y:S05]  /*7b50*/  BSYNC.RECONVERGENT B0 ;  /* 0x0000000000007941 */ /* 0x000fea0003800200 */
.L_x_17036:
[----:B------:R-:W1:Y:S02]  /*7b60*/  @P0 LDC.64 R4, c[0x0][0x478] ;  /* 0x00011e00ff040b82 */ /* 0x000e640000000a00 */
[----:B-1----:R-:W-:-:S05]  /*7b70*/  @P0 IMAD.WIDE.U32 R4, R3, 0x10, R4 ;  /* 0x0000001003040825 */ /* 0x002fca00078e0004 */
[----:B------:R1:W-:Y:S02]  /*7b80*/  @P0 STG.E.128 desc[UR14][R4.64], R96 ;  /* 0x0000006004000986 */ /* 0x0003e4000c101d0e */
[----:B-1----:R-:W-:-:S05]  /*7b90*/  HFMA2 R4, -RZ, RZ, 0, 9.5367431640625e-07 ;  /* 0x00000010ff047431 */ /* 0x002fca00000001ff */
[----:B------:R-:W-:-:S05]  /*7ba0*/  IMAD.WIDE.U32 R4, R3, R4, UR26 ;  /* 0x0000001a03047e25 */ /* 0x000fca000f8e0004 */
[----:B------:R1:W-:Y:S01]  /*7bb0*/  STG.E.128 desc[UR14][R4.64], R16 ;  /* 0x0000001004007986 */ /* 0x0003e2000c101d0e */
[----:B------:R-:W-:Y:S05]  /*7bc0*/  BRA `(.L_x_17039) ;  /* 0x0000004000f07947 */ /* 0x000fea0003800000 */
.L_x_17008:
[----:B------:R-:W-:-:S05]  /*7bd0*/  MOV R100, 0x10 ;  /* 0x0000001000647802 */ /* 0x000fca0000000f00 */
[----:B------:R-:W-:-:S06]  /*7be0*/  IMAD.WIDE.U32 R100, R167, R100, UR24 ;  /* 0x00000018a7647e25 */ /* 0x000fcc000f8e0064 */
[----:B------:R-:W5:Y:S01]  /*7bf0*/  LDG.E.128 R100, desc[UR14][R100.64] ;  /* 0x0000000e64647981 */ /* 0x000f62000c1e1d00 */
[----:B------:R-:W-:Y:S01]  /*7c00*/  UISETP.NE.U32.AND UP1, UPT, UR22, URZ, UPT ;  /* 0x000000ff1600728c */ /* 0x000fe2000bf25070 */
[----:B------:R-:W-:Y:S03]  /*7c10*/  BSSY.RECONVERGENT B0, `(.L_x_17040) ;  /* 0x0000065000007945 */ /* 0x000fe60003800200 */
[----:B------:R-:W-:-:S09]  /*7c20*/  UISETP.NE.AND.EX UP1, UPT, UR23, URZ, UPT, UP1 ;  /* 0x000000ff1700728c */ /* 0x000fd2000bf25310 */
[----:B------:R-:W-:Y:S05]  /*7c30*/  BRA.U UP1, `(.L_x_17041) ;  /* 0x0000000101cc7547 */ /* 0x000fea000b800000 */
        /* <DEDUP_REMOVED lines=8> */
[----:B------:R-:W-:Y:S02]  /*7cc0*/  FFMA.FTZ R104, R104, UR12, R56 ;  /* 0x0000000c68687c23 */ /* 0x000fe40008010038 */
[----:B------:R-:W-:Y:S02]  /*7cd0*/  @P0 HADD2.F32 R106, -RZ, R42.H0_H0 ;  /* 0x2000002aff6a0230 */ /* 0x000fe40000004100 */
[----:B------:R-:W-:-:S04]  /*7ce0*/  FMUL.FTZ R104, R104, UR5 ;  /* 0x0000000568687c20 */ /* 0x000fc80008410000 */
[----:B------:R-:W-:Y:S01]  /*7cf0*/  FMUL.FTZ R105, R104, UR4 ;  /* 0x0000000468697c20 */ /* 0x000fe20008410000 */
[----:B------:R-:W-:-:S03]  /*7d00*/  HFMA2 R104, -RZ, RZ, 0, 0 ;  /* 0x00000000ff687431 */ /* 0x000fc600000001ff */
[-C--:B------:R-:W-:Y:S01]  /*7d10*/  FMUL.FTZ R0, R100, R105.reuse ;  /* 0x0000006964007220 */ /* 0x080fe20000410000 */
[----:B------:R-:W-:Y:S01]  /*7d20*/  MOV R100, UR13 ;  /* 0x0000000d00647c02 */ /* 0x000fe20008000f00 */
[----:B------:R-:W-:Y:S01]  /*7d30*/  @P0 FMUL.FTZ R104, R106, R105 ;  /* 0x000000696a680220 */ /* 0x000fe20000410000 */
[----:B------:R-:W-:Y:S01]  /*7d40*/  @P2 HADD2.F32 R106, -RZ, R194.H1_H1 ;  /* 0x300000c2ff6a2230 */ /* 0x000fe20000004100 */
[----:B------:R-:W-:Y:S02]  /*7d50*/  MOV R105, RZ ;  /* 0x000000ff00697202 */ /* 0x000fe40000000f00 */
[----:B------:R-:W-:Y:S01]  /*7d60*/  FFMA.FTZ R100, R173, R100, UR21 ;  /* 0x00000015ad647e23 */ /* 0x000fe20008010064 */
[----:B------:R-:W-:-:S03]  /*7d70*/  FSEL R0, R0, RZ, P0 ;  /* 0x000000ff00007208 */ /* 0x000fc60000000000 */
[----:B------:R-:W-:-:S04]  /*7d80*/  FADD.FTZ R100, R172, -R100 ;  /* 0x80000064ac647221 */ /* 0x000fc80000010000 */
[----:B------:R-:W-:-:S04]  /*7d90*/  FFMA.FTZ R100, R100, UR12, R57 ;  /* 0x0000000c64647c23 */ /* 0x000fc80008010039 */
[----:B------:R-:W-:-:S04]  /*7da0*/  FMUL.FTZ R100, R100, UR5 ;  /* 0x0000000564647c20 */ /* 0x000fc80008410000 */
[----:B------:R-:W-:-:S04]  /*7db0*/  FMUL.FTZ R100, R100, UR4 ;  /* 0x0000000464647c20 */ /* 0x000fc80008410000 */
[-C--:B------:R-:W-:Y:S01]  /*7dc0*/  FMUL.FTZ R101, R101, R100.reuse ;  /* 0x0000006465657220 */ /* 0x080fe20000410000 */
[----:B------:R-:W-:Y:S01]  /*7dd0*/  @P2 FMUL.FTZ R105, R106, R100 ;  /* 0x000000646a692220 */ /* 0x000fe20000410000 */
[----:B------:R-:W-:Y:S01]  /*7de0*/  MOV R100, UR13 ;  /* 0x0000000d00647c02 */ /* 0x000fe20008000f00 */
[----:B------:R-:W-:Y:S02]  /*7df0*/  HFMA2 R106, -RZ, RZ, 0, 0 ;  /* 0x00000000ff6a7431 */ /* 0x000fe400000001ff */
[----:B------:R-:W-:Y:S02]  /*7e00*/  FSEL R110, R101, RZ, P2 ;  /* 0x000000ff656e7208 */ /* 0x000fe40001000000 */
[----:B------:R-:W-:-:S04]  /*7e10*/  FFMA.FTZ R100, R171, R100, UR21 ;  /* 0x00000015ab647e23 */ /* 0x000fc80008010064 */
[----:B------:R-:W-:-:S04]  /*7e20*/  FADD.FTZ R100, R170, -R100 ;  /* 0x80000064aa647221 */ /* 0x000fc80000010000 */
[----:B------:R-:W-:-:S04]  /*7e30*/  FFMA.FTZ R100, R100, UR12, R58 ;  /* 0x0000000c64647c23 */ /* 0x000fc8000801003a */
[----:B------:R-:W-:-:S04]  /*7e40*/  FMUL.FTZ R100, R100, UR5 ;  /* 0x0000000564647c20 */ /* 0x000fc80008410000 */
[----:B------:R-:W-:Y:S01]  /*7e50*/  FMUL.FTZ R107, R100, UR4 ;  /* 0x00000004646b7c20 */ /* 0x000fe20008410000 */
[----:B------:R-:W-:-:S03]  /*7e60*/  @P3 HADD2.F32 R100, -RZ, R43.H0_H0 ;  /* 0x2000002bff643230 */ /* 0x000fc60000004100 */
[-C--:B------:R-:W-:Y:S02]  /*7e70*/  FMUL.FTZ R102, R102, R107.reuse ;  /* 0x0000006b66667220 */ /* 0x080fe40000410000 */
[----:B------:R-:W-:Y:S01]  /*7e80*/  @P3 FMUL.FTZ R106, R100, R107 ;  /* 0x0000006b646a3220 */ /* 0x000fe20000410000 */
[----:B------:R-:W-:Y:S02]  /*7e90*/  MOV R100, UR13 ;  /* 0x0000000d00647c02 */ /* 0x000fe40008000f00 */
[----:B------:R-:W-:Y:S02]  /*7ea0*/  FSEL R111, R102, RZ, P3 ;  /* 0x000000ff666f7208 */ /* 0x000fe40001800000 */
[----:B------:R-:W-:Y:S01]  /*7eb0*/  MOV R107, RZ ;  /* 0x000000ff006b7202 */ /* 0x000fe20000000f00 */
[----:B------:R-:W-:-:S04]  /*7ec0*/  FFMA.FTZ R100, R168, R100, UR21 ;  /* 0x00000015a8647e23 */ /* 0x000fc80008010064 */
[----:B------:R-:W-:-:S04]  /*7ed0*/  FADD.FTZ R100, R169, -R100 ;  /* 0x80000064a9647221 */ /* 0x000fc80000010000 */
[----:B------:R-:W-:-:S04]  /*7ee0*/  FFMA.FTZ R100, R100, UR12, R59 ;  /* 0x0000000c64647c23 */ /* 0x000fc8000801003b */
        /* <DEDUP_REMOVED lines=8> */
.L_x_17041:
        /* <DEDUP_REMOVED lines=10> */
[----:B------:R-:W-:Y:S01]  /*8010*/  FFMA.FTZ R96, R96, UR12, R56 ;  /* 0x0000000c60607c23 */ /* 0x000fe20008010038 */
[----:B------:R-:W-:-:S03]  /*8020*/  @P0 HADD2.F32 R98, -RZ, R42.H0_H0 ;  /* 0x2000002aff620230 */ /* 0x000fc60000004100 */
[----:B------:R-:W-:Y:S01]  /*8030*/  FMUL.FTZ R97, R96, UR5 ;  /* 0x0000000560617c20 */ /* 0x000fe20008410000 */
[----:B------:R-:W-:-:S03]  /*8040*/  @P2 HADD2.F32 R99, -RZ, R194.H1_H1 ;  /* 0x300000c2ff632230 */ /* 0x000fc60000004100 */
[----:B------:R-:W-:Y:S01]  /*8050*/  FMUL.FTZ R97, R97, UR4 ;  /* 0x0000000461617c20 */ /* 0x000fe20008410000 */
[----:B------:R-:W-:-:S03]  /*8060*/  @P4 HADD2.F32 R110, -RZ, R191.H0_H0 ;  /* 0x200000bfff6e4230 */ /* 0x000fc60000004100 */
[-C--:B------:R-:W-:Y:S01]  /*8070*/  FMUL.FTZ R0, R100, R97.reuse ;  /* 0x0000006164007220 */ /* 0x080fe20000410000 */
[----:B------:R-:W-:Y:S01]  /*8080*/  @P0 FMUL.FTZ R104, R98, R97 ;  /* 0x0000006162680220 */ /* 0x000fe20000410000 */
[----:B------:R-:W-:Y:S01]  /*8090*/  MOV R97, UR13 ;  /* 0x0000000d00617c02 */ /* 0x000fe20008000f00 */
[----:B------:R-:W-:Y:S02]  /*80a0*/  @P3 HADD2.F32 R100, -RZ, R43.H0_H0 ;  /* 0x2000002bff643230 */ /* 0x000fe40000004100 */
[----:B------:R-:W-:Y:S02]  /*80b0*/  FSEL R0, R0, RZ, P0 ;  /* 0x000000ff00007208 */ /* 0x000fe40000000000 */
[----:B------:R-:W-:-:S04]  /*80c0*/  FFMA.FTZ R97, R173, R97, UR21 ;  /* 0x00000015ad617e23 */ /* 0x000fc80008010061 */
[----:B------:R-:W-:-:S04]  /*80d0*/  FADD.FTZ R97, R172, -R97 ;  /* 0x80000061ac617221 */ /* 0x000fc80000010000 */
[----:B------:R-:W-:-:S04]  /*80e0*/  FFMA.FTZ R97, R97, UR12, R57 ;  /* 0x0000000c61617c23 */ /* 0x000fc80008010039 */
[----:B------:R-:W-:-:S04]  /*80f0*/  FMUL.FTZ R98, R97, UR5 ;  /* 0x0000000561627c20 */ /* 0x000fc80008410000 */
[----:B------:R-:W-:-:S04]  /*8100*/  FMUL.FTZ R98, R98, UR4 ;  /* 0x0000000462627c20 */ /* 0x000fc80008410000 */
[-C--:B------:R-:W-:Y:S01]  /*8110*/  FMUL.FTZ R101, R101, R98.reuse ;  /* 0x0000006265657220 */ /* 0x080fe20000410000 */
[----:B------:R-:W-:Y:S01]  /*8120*/  @P2 FMUL.FTZ R105, R99, R98 ;  /* 0x0000006263692220 */ /* 0x000fe20000410000 */
[----:B------:R-:W-:-:S05]  /*8130*/  MOV R98, UR13 ;  /* 0x0000000d00627c02 */ /* 0x000fca0008000f00 */
[----:B------:R-:W-:-:S04]  /*8140*/  FFMA.FTZ R98, R171, R98, UR21 ;  /* 0x00000015ab627e23 */ /* 0x000fc80008010062 */
[----:B------:R-:W-:-:S04]  /*8150*/  FADD.FTZ R98, R170, -R98 ;  /* 0x80000062aa627221 */ /* 0x000fc80000010000 */
[----:B------:R-:W-:-:S04]  /*8160*/  FFMA.FTZ R98, R98, UR12, R58 ;  /* 0x0000000c62627c23 */ /* 0x000fc8000801003a */
        /* <DEDUP_REMOVED lines=13> */
[----:B------:R-:W-:-:S03]  /*8240*/  FSEL R110, R101, RZ, P2 ;  /* 0x000000ff656e7208 */ /* 0x000fc60001000000 */
[----:B------:R-:W-:-:S07]  /*8250*/  FSEL R112, R103, RZ, P4 ;  /* 0x000000ff67707208 */ /* 0x000fce0002000000 */
.L_x_17042:
[----:B------:R-:W-:Y:S05]  /*8260*/  BSYNC.RECONVERGENT B0 ;  /* 0x0000000000007941 */ /* 0x000fea0003800200 */
.L_x_17040:
[----:B------:R-:W-:-:S04]  /*8270*/  ISETP.NE.U32.AND P0, PT, RZ, UR22, PT ;  /* 0x00000016ff007c0c */ /* 0x000fc8000bf05070 */
[----:B------:R-:W-:-:S13]  /*8280*/  ISETP.NE.AND.EX P0, PT, RZ, UR23, PT, P0 ;  /* 0x00000017ff007c0c */ /* 0x000fda000bf05300 */
        /* <DEDUP_REMOVED lines=20> */
[----:B------:R-:W-:Y:S02]  /*83d0*/  FFMA.FTZ R96, R96, UR12, R60 ;  /* 0x0000000c60607c23 */ /* 0x000fe4000801003c */
[----:B------:R-:W-:Y:S02]  /*83e0*/  @P2 HADD2.F32 R98, -RZ, R44.H0_H0 ;  /* 0x2000002cff622230 */ /* 0x000fe40000004100 */
[----:B------:R-:W-:Y:S01]  /*83f0*/  FMUL.FTZ R97, R96, UR5 ;  /* 0x0000000560617c20 */ /* 0x000fe20008410000 */
[----:B------:R-:W-:Y:S02]  /*8400*/  @P3 HADD2.F32 R99, -RZ, R194.H0_H0 ;  /* 0x200000c2ff633230 */ /* 0x000fe40000004100 */
[----:B------:R-:W-:Y:S02]  /*8410*/  @P4 HADD2.F32 R107, -RZ, R45.H0_H0 ;  /* 0x2000002dff6b4230 */ /* 0x000fe40000004100 */
[----:B------:R-:W-:-:S04]  /*8420*/  FMUL.FTZ R97, R97, UR4 ;  /* 0x0000000461617c20 */ /* 0x000fc80008410000 */
[-C--:B-----5:R-:W-:Y:S01]  /*8430*/  FMUL.FTZ R100, R100, R97.reuse ;  /* 0x0000006164647220 */ /* 0x0a0fe20000410000 */
        /* <DEDUP_REMOVED lines=18> */
[----:B------:R-:W-:Y:S02]  /*8560*/  MOV R99, UR13 ;  /* 0x0000000d00637c02 */ /* 0x000fe40008000f00 */
[----:B------:R-:W-:Y:S02]  /*8570*/  MOV R107, RZ ;  /* 0x000000ff006b7202 */ /* 0x000fe40000000f00 */
[----:B------:R-:W-:Y:S01]  /*8580*/  FSEL R114, R114, RZ, P4 ;  /* 0x000000ff72727208 */ /* 0x000fe20002000000 */
[----:B------:R-:W-:-:S04]  /*8590*/  FFMA.FTZ R99, R160, R99, UR21 ;  /* 0x00000015a0637e23 */ /* 0x000fc80008010063 */
[----:B------:R-:W-:Y:S01]  /*85a0*/  FADD.FTZ R99, R159, -R99 ;  /* 0x800000639f637221 */ /* 0x000fe20000010000 */
[----:B------:R-:W-:-:S03]  /*85b0*/  FSEL R159, R100, RZ, P2 ;  /* 0x000000ff649f7208 */ /* 0x000fc60001000000 */
[----:B------:R-:W-:-:S04]  /*85c0*/  FFMA.FTZ R99, R99, UR12, R63 ;  /* 0x0000000c63637c23 */ /* 0x000fc8000801003f */
        /* <DEDUP_REMOVED lines=8> */
.L_x_17044:
[----:B------:R-:W-:Y:S02]  /*8650*/  MOV R104, UR13 ;  /* 0x0000000d00687c02 */ /* 0x000fe40008000f00 */
[C---:B------:R-:W-:Y:S02]  /*8660*/  LOP3.LUT P2, RZ, R177.reuse, 0xff, RZ, 0xc0, !PT ;  /* 0x000000ffb1ff7812 */ /* 0x040fe4000784c0ff */
[C---:B------:R-:W-:Y:S01]  /*8670*/  LOP3.LUT P3, RZ, R177.reuse, 0xff00, RZ, 0xc0, !PT ;  /* 0x0000ff00b1ff7812 */ /* 0x040fe2000786c0ff */
[----:B------:R-:W-:Y:S01]  /*8680*/  FFMA.FTZ R104, R166, R104, UR21 ;  /* 0x00000015a6687e23 */ /* 0x000fe20008010068 */
[C---:B------:R-:W-:Y:S02]  /*8690*/  LOP3.LUT P4, RZ, R177.reuse, 0xff0000, RZ, 0xc0, !PT ;  /* 0x00ff0000b1ff7812 */ /* 0x040fe4000788c0ff */
[----:B------:R-:W-:Y:S01]  /*86a0*/  ISETP.GE.U32.AND P5, PT, R177, 0x1000000, PT ;  /* 0x01000000b100780c */ /* 0x000fe20003fa6070 */
[----:B------:R-:W-:-:S04]  /*86b0*/  FADD.FTZ R104, R165, -R104 ;  /* 0x80000068a5687221 */ /* 0x000fc80000010000 */
[----:B------:R-:W-:Y:S02]  /*86c0*/  FFMA.FTZ R104, R104, UR12, R60 ;  /* 0x0000000c68687c23 */ /* 0x000fe4000801003c */
        /* <DEDUP_REMOVED lines=12> */
[----:B------:R-:W-:-:S04]  /*8790*/  FFMA.FTZ R105, R105, UR12, R61 ;  /* 0x0000000c69697c23 */ /* 0x000fc8000801003d */
        /* <DEDUP_REMOVED lines=20> */
[----:B------:R-:W-:-:S04]  /*88e0*/  FFMA.FTZ R113, R113, UR12, R63 ;  /* 0x0000000c71717c23 */ /* 0x000fc8000801003f */
[----:B------:R-:W-:-:S04]  /*88f0*/  FMUL.FTZ R113, R113, UR5 ;  /* 0x0000000571717c20 */ /* 0x000fc80008410000 */
[----:B------:R-:W-:-:S04]  /*8900*/  FMUL.FTZ R113, R113, UR4 ;  /* 0x0000000471717c20 */ /* 0x000fc80008410000 */
[-C--:B------:R-:W-:Y:S01]  /*8910*/  FMUL.FTZ R103, R103, R113.reuse ;  /* 0x0000007167677220 */ /* 0x080fe20000410000 */
[----:B------:R-:W-:Y:S01]  /*8920*/  @P5 FMUL.FTZ R107, R114, R113 ;  /* 0x00000071726b5220 */ /* 0x000fe20000410000 */
[----:B------:R-:W-:-:S03]  /*8930*/  FSEL R114, R102, RZ, P4 ;  /* 0x000000ff66727208 */ /* 0x000fc60002000000 */
[----:B------:R-:W-:-:S07]  /*8940*/  FSEL R113, R103, RZ, P5 ;  /* 0x000000ff67717208 */ /* 0x000fce0002800000 */
.L_x_17045:
[----:B------:R-:W-:Y:S05]  /*8950*/  BSYNC.RECONVERGENT B0 ;  /* 0x0000000000007941 */ /* 0x000fea0003800200 */
.L_x_17043:
        /* <DEDUP_REMOVED lines=23> */
[----:B------:R-:W-:-:S03]  /*8ad0*/  @P3 HADD2.F32 R99, -RZ, R193.H1_H1 ;  /* 0x300000c1ff633230 */ /* 0x000fc60000004100 */
        /* <DEDUP_REMOVED lines=12> */
[----:B------:R-:W-:Y:S01]  /*8ba0*/  FFMA.FTZ R98, R152, R98, UR21 ;  /* 0x0000001598627e23 */ /* 0x000fe20008010062 */
[----:B------:R-:W-:-:S03]  /*8bb0*/  FSEL R152, R100, RZ, P2 ;  /* 0x000000ff64987208 */ /* 0x000fc60001000000 */
[----:B------:R-:W-:Y:S01]  /*8bc0*/  FADD.FTZ R98, R151, -R98 ;  /* 0x8000006297627221 */ /* 0x000fe20000010000 */
[----:B------:R-:W-:-:S03]  /*8bd0*/  @P4 HADD2.F32 R151, -RZ, R47.H0_H0 ;  /* 0x2000002fff974230 */ /* 0x000fc60000004100 */
[----:B------:R-:W-:-:S04]  /*8be0*/  FFMA.FTZ R98, R98, UR12, R66 ;  /* 0x0000000c62627c23 */ /* 0x000fc80008010042 */
[----:B------:R-:W-:-:S04]  /*8bf0*/  FMUL.FTZ R99, R98, UR5 ;  /* 0x0000000562637c20 */ /* 0x000fc80008410000 */
[----:B------:R-:W-:-:S04]  /*8c00*/  FMUL.FTZ R99, R99, UR4 ;  /* 0x0000000463637c20 */ /* 0x000fc80008410000 */
[-C--:B------:R-:W-:Y:S01]  /*8c10*/  FMUL.FTZ R107, R102, R99.reuse ;  /* 0x00000063666b7220 */ /* 0x080fe20000410000 */
[----:B------:R-:W-:Y:S01]  /*8c20*/  @P4 FMUL.FTZ R106, R151, R99 ;  /* 0x00000063976a4220 */ /* 0x000fe20000410000 */
[----:B------:R-:W-:Y:S02]  /*8c30*/  MOV R99, UR13 ;  /* 0x0000000d00637c02 */ /* 0x000fe40008000f00 */
[----:B------:R-:W-:-:S03]  /*8c40*/  FSEL R151, R101, RZ, P3 ;  /* 0x000000ff65977208 */ /* 0x000fc60001800000 */
[----:B------:R-:W-:-:S04]  /*8c50*/  FFMA.FTZ R99, R149, R99, UR21 ;  /* 0x0000001595637e23 */ /* 0x000fc80008010063 */
[----:B------:R-:W-:Y:S01]  /*8c60*/  FADD.FTZ R99, R150, -R99 ;  /* 0x8000006396637221 */ /* 0x000fe20000010000 */
[----:B------:R-:W-:Y:S02]  /*8c70*/  FSEL R150, R107, RZ, P4 ;  /* 0x000000ff6b967208 */ /* 0x000fe40002000000 */
[----:B------:R-:W-:Y:S01]  /*8c80*/  MOV R107, RZ ;  /* 0x000000ff006b7202 */ /* 0x000fe20000000f00 */
        /* <DEDUP_REMOVED lines=9> */
.L_x_17047:
        /* <DEDUP_REMOVED lines=40> */
[----:B------:R-:W-:Y:S01]  /*8fa0*/  FFMA.FTZ R149, R151, UR12, R67 ;  /* 0x0000000c97957c23 */ /* 0x000fe20008010043 */
[----:B------:R-:W-:-:S03]  /*8fb0*/  FSEL R151, R101, RZ, P3 ;  /* 0x000000ff65977208 */ /* 0x000fc60001800000 */
[----:B------:R-:W-:-:S04]  /*8fc0*/  FMUL.FTZ R149, R149, UR5 ;  /* 0x0000000595957c20 */ /* 0x000fc80008410000 */
[----:B------:R-:W-:-:S04]  /*8fd0*/  FMUL.FTZ R149, R149, UR4 ;  /* 0x0000000495957c20 */ /* 0x000fc80008410000 */
[-C--:B------:R-:W-:Y:S01]  /*8fe0*/  FMUL.FTZ R103, R103, R149.reuse ;  /* 0x0000009567677220 */ /* 0x080fe20000410000 */
[----:B------:R-:W-:Y:S01]  /*8ff0*/  @P5 FMUL.FTZ R107, R150, R149 ;  /* 0x00000095966b5220 */ /* 0x000fe20000410000 */
[----:B------:R-:W-:-:S03]  /*9000*/  FSEL R150, R102, RZ, P4 ;  /* 0x000000ff66967208 */ /* 0x000fc60002000000 */
[----:B------:R-:W-:-:S07]  /*9010*/  FSEL R149, R103, RZ, P5 ;  /* 0x000000ff67957208 */ /* 0x000fce0002800000 */
.L_x_17048:
[----:B------:R-:W-:Y:S05]  /*9020*/  BSYNC.RECONVERGENT B0 ;  /* 0x0000000000007941 */ /* 0x000fea0003800200 */
.L_x_17046:
        /* <DEDUP_REMOVED lines=60> */
.L_x_17050:
        /* <DEDUP_REMOVED lines=39> */
[----:B------:R-:W-:Y:S01]  /*9660*/  FFMA.FTZ R140, R142, UR12, R71 ;  /* 0x0000000c8e8c7c23 */ /* 0x000fe20008010047 */
        /* <DEDUP_REMOVED lines=8> */
.L_x_17051:
[----:B------:R-:W-:Y:S05]  /*96f0*/  BSYNC.RECONVERGENT B0 ;  /* 0x0000000000007941 */ /* 0x000fea0003800200 */
.L_x_17049:
        /* <DEDUP_REMOVED lines=23> */
[----:B------:R-:W-:Y:S02]  /*9870*/  @P3 HADD2.F32 R99, -RZ, R192.H1_H1 ;  /* 0x300000c0ff633230 */ /* 0x000fe40000004100 */
        /* <DEDUP_REMOVED lines=36> */
.L_x_17053:
        /* <DEDUP_REMOVED lines=48> */
.L_x_17054:
[----:B------:R-:W-:Y:S05]  /*9dc0*/  BSYNC.RECONVERGENT B0 ;  /* 0x0000000000007941 */ /* 0x000fea0003800200 */
.L_x_17052:
        /* <DEDUP_REMOVED lines=20> */
[----:B------:R-:W-:Y:S01]  /*9f10*/  FFMA.FTZ R96, R96, UR12, R76 ;  /* 0x0000000c60607c23 */ /* 0x000fe2000801004c */
[----:B------:R-:W-:-:S03]  /*9f20*/  @P2 HADD2.F32 R98, -RZ, R52.H0_H0 ;  /* 0x20000034ff622230 */ /* 0x000fc60000004100 */
[----:B------:R-:W-:Y:S01]  /*9f30*/  FMUL.FTZ R97, R96, UR5 ;  /* 0x0000000560617c20 */ /* 0x000fe20008410000 */
[----:B------:R-:W-:-:S03]  /*9f40*/  @P3 HADD2.F32 R99, -RZ, R192.H0_H0 ;  /* 0x200000c0ff633230 */ /* 0x000fc60000004100 */
        /* <DEDUP_REMOVED lines=22> */
[----:B------:R-:W-:Y:S02]  /*a0b0*/  FSEL R40, R100, RZ, P2 ;  /* 0x000000ff64287208 */ /* 0x000fe40001000000 */
[----:B------:R-:W-:Y:S01]  /*a0c0*/  FSEL R126, R102, RZ, P4 ;  /* 0x000000ff667e7208 */ /* 0x000fe20002000000 */
        /* <DEDUP_REMOVED lines=11> */
.L_x_17056:
[----:B------:R-:W-:Y:S02]  /*a180*/  MOV R104, UR13 ;  /* 0x0000000d00687c02 */ /* 0x000fe40008000f00 */
[C---:B------:R-:W-:Y:S02]  /*a190*/  LOP3.LUT P2, RZ, R119.reuse, 0xff, RZ, 0xc0, !PT ;  /* 0x000000ff77ff7812 */ /* 0x040fe4000784c0ff */
[----:B------:R-:W-:Y:S01]  /*a1a0*/  LOP3.LUT P3, RZ, R119, 0xff00, RZ, 0xc0, !PT ;  /* 0x0000ff0077ff7812 */ /* 0x000fe2000786c0ff */
        /* <DEDUP_REMOVED lines=38> */
[----:B------:R-:W-:-:S04]  /*a410*/  FFMA.FTZ R39, R39, UR12, R79 ;  /* 0x0000000c27277c23 */ /* 0x000fc8000801004f */
[----:B------:R-:W-:-:S04]  /*a420*/  FMUL.FTZ R37, R39, UR5 ;  /* 0x0000000527257c20 */ /* 0x000fc80008410000 */
[----:B------:R-:W-:-:S04]  /*a430*/  FMUL.FTZ R37, R37, UR4 ;  /* 0x0000000425257c20 */ /* 0x000fc80008410000 */
[-C--:B------:R-:W-:Y:S01]  /*a440*/  FMUL.FTZ R103, R103, R37.reuse ;  /* 0x0000002567677220 */ /* 0x080fe20000410000 */
[----:B------:R-:W-:-:S04]  /*a450*/  @P5 FMUL.FTZ R107, R38, R37 ;  /* 0x00000025266b5220 */ /* 0x000fc80000410000 */
[----:B------:R-:W-:-:S07]  /*a460*/  FSEL R127, R103, RZ, P5 ;  /* 0x000000ff677f7208 */ /* 0x000fce0002800000 */
.L_x_17057:
[----:B------:R-:W-:Y:S05]  /*a470*/  BSYNC.RECONVERGENT B0 ;  /* 0x0000000000007941 */ /* 0x000fea0003800200 */
.L_x_17055:
        /* <DEDUP_REMOVED lines=22> */
[----:B------:R-:W-:-:S04]  /*a5e0*/  FMUL.FTZ R35, R96, UR5 ;  /* 0x0000000560237c20 */ /* 0x000fc80008410000 */
[----:B------:R-:W-:-:S04]  /*a5f0*/  FMUL.FTZ R35, R35, UR4 ;  /* 0x0000000423237c20 */ /* 0x000fc80008410000 */
[-C--:B-----5:R-:W-:Y:S01]  /*a600*/  FMUL.FTZ R2, R36, R35.reuse ;  /* 0x0000002324027220 */ /* 0x0a0fe20000410000 */
[----:B------:R-:W-:Y:S01]  /*a610*/  @P2 FMUL.FTZ R100, R97, R35 ;  /* 0x0000002361642220 */ /* 0x000fe20000410000 */
[----:B------:R-:W-:-:S03]  /*a620*/  MOV R35, UR13 ;  /* 0x0000000d00237c02 */ /* 0x000fc60008000f00 */
[----:B------:R-:W-:Y:S02]  /*a630*/  FSEL R2, R2, RZ, P2 ;  /* 0x000000ff02027208 */ /* 0x000fe40001000000 */
[----:B------:R-:W-:-:S04]  /*a640*/  FFMA.FTZ R35, R33, R35, UR21 ;  /* 0x0000001521237e23 */ /* 0x000fc80008010023 */
[----:B------:R-:W-:Y:S01]  /*a650*/  FADD.FTZ R35, R34, -R35 ;  /* 0x8000002322237221 */ /* 0x000fe20000010000 */
[----:B------:R-:W-:-:S03]  /*a660*/  @P3 HADD2.F32 R34, -RZ, R191.H1_H1 ;  /* 0x300000bfff223230 */ /* 0x000fc60000004100 */
[----:B------:R-:W-:-:S04]  /*a670*/  FFMA.FTZ R97, R35, UR12, R81 ;  /* 0x0000000c23617c23 */ /* 0x000fc80008010051 */
        /* <DEDUP_REMOVED lines=27> */
.L_x_17059:
        /* <DEDUP_REMOVED lines=40> */
[----:B------:R-:W-:-:S04]  /*aab0*/  FFMA.FTZ R30, R30, UR12, R83 ;  /* 0x0000000c1e1e7c23 */ /* 0x000fc80008010053 */
[----:B------:R-:W-:-:S04]  /*aac0*/  FMUL.FTZ R30, R30, UR5 ;  /* 0x000000051e1e7c20 */ /* 0x000fc80008410000 */
[----:B------:R-:W-:-:S04]  /*aad0*/  FMUL.FTZ R33, R30, UR4 ;  /* 0x000000041e217c20 */ /* 0x000fc80008410000 */
[-C--:B------:R-:W-:Y:S01]  /*aae0*/  @P5 FMUL.FTZ R103, R27, R33.reuse ;  /* 0x000000211b675220 */ /* 0x080fe20000410000 */
[----:B------:R-:W-:Y:S01]  /*aaf0*/  FMUL.FTZ R33, R39, R33 ;  /* 0x0000002127217220 */ /* 0x000fe20000410000 */
[----:B------:R-:W-:-:S04]  /*ab00*/  FSEL R27, R37, RZ, P3 ;  /* 0x000000ff251b7208 */ /* 0x000fc80001800000 */
[----:B------:R-:W-:-:S07]  /*ab10*/  FSEL R33, R33, RZ, P5 ;  /* 0x000000ff21217208 */ /* 0x000fce0002800000 */
.L_x_17060:
[----:B------:R-:W-:Y:S05]  /*ab20*/  BSYNC.RECONVERGENT B0 ;  /* 0x0000000000007941 */ /* 0x000fea0003800200 */
.L_x_17058:
        /* <DEDUP_REMOVED lines=59> */
.L_x_17062:
        /* <DEDUP_REMOVED lines=41> */
[----:B------:R-:W-:Y:S01]  /*b170*/  FMUL.FTZ R25, R6, UR4 ;  /* 0x0000000406197c20 */ /* 0x000fe20008410000 */
[----:B------:R-:W-:-:S05]  /*b180*/  @P5 HADD2.F32 R6, -RZ, R181.H0_H0 ;  /* 0x200000b5ff065230 */ /* 0x000fca0000004100 */
[-C--:B------:R-:W-:Y:S01]  /*b190*/  @P5 FMUL.FTZ R103, R6, R25.reuse ;  /* 0x0000001906675220 */ /* 0x080fe20000410000 */
[----:B------:R-:W-:-:S05]  /*b1a0*/  FMUL.FTZ R25, R39, R25 ;  /* 0x0000001927197220 */ /* 0x000fca0000410000 */
[----:B------:R-:W-:-:S07]  /*b1b0*/  FSEL R25, R25, RZ, P5 ;  /* 0x000000ff19197208 */ /* 0x000fce0002800000 */
.L_x_17063:
[----:B------:R-:W-:Y:S05]  /*b1c0*/  BSYNC.RECONVERGENT B0 ;  /* 0x0000000000007941 */ /* 0x000fea0003800200 */
.L_x_17061:
        /* <DEDUP_REMOVED lines=59> */
.L_x_17065:
        /* <DEDUP_REMOVED lines=46> */
.L_x_17066:
[----:B------:R-:W-:Y:S05]  /*b860*/  BSYNC.RECONVERGENT B0 ;  /* 0x0000000000007941 */ /* 0x000fea0003800200 */
.L_x_17064:
        /* <DEDUP_REMOVED lines=19> */
[----:B------:R-:W-:Y:S01]  /*b9a0*/  FFMA.FTZ R96, R16, UR12, R92 ;  /* 0x0000000c10607c23 */ /* 0x000fe2000801005c */
[----:B------:R-:W-:Y:S01]  /*b9b0*/  MOV R16, RZ ;  /* 0x000000ff00107202 */ /* 0x000fe20000000f00 */
[----:B------:R-:W-:Y:S02]  /*b9c0*/  @P2 HADD2.F32 R17, -RZ, R124.H0_H0 ;  /* 0x2000007cff112230 */ /* 0x000fe40000004100 */
[----:B------:R-:W-:-:S04]  /*b9d0*/  FMUL.FTZ R14, R96, UR5 ;  /* 0x00000005600e7c20 */ /* 0x000fc80008410000 */
[----:B------:R-:W-:-:S04]  /*b9e0*/  FMUL.FTZ R14, R14, UR4 ;  /* 0x000000040e0e7c20 */ /* 0x000fc80008410000 */
[-C--:B-----5:R-:W-:Y:S01]  /*b9f0*/  FMUL.FTZ R4, R4, R14.reuse ;  /* 0x0000000e04047220 */ /* 0x0a0fe20000410000 */
[----:B------:R-:W-:Y:S01]  /*ba00*/  @P2 FMUL.FTZ R16, R17, R14 ;  /* 0x0000000e11102220 */ /* 0x000fe20000410000 */
[----:B------:R-:W-:Y:S02]  /*ba10*/  MOV R14, UR13 ;  /* 0x0000000d000e7c02 */ /* 0x000fe40008000f00 */
[----:B------:R-:W-:-:S03]  /*ba20*/  MOV R17, RZ ;  /* 0x000000ff00117202 */ /* 0x000fc60000000f00 */
[----:B------:R-:W-:-:S04]  /*ba30*/  FFMA.FTZ R14, R32, R14, UR21 ;  /* 0x00000015200e7e23 */ /* 0x000fc8000801000e */
[----:B------:R-:W-:-:S04]  /*ba40*/  FADD.FTZ R14, R12, -R14 ;  /* 0x8000000e0c0e7221 */ /* 0x000fc80000010000 */
[----:B------:R-:W-:Y:S01]  /*ba50*/  FFMA.FTZ R97, R14, UR12, R93 ;  /* 0x0000000c0e617c23 */ /* 0x000fe2000801005d */
[----:B------:R-:W-:-:S03]  /*ba60*/  @P3 HADD2.F32 R14, -RZ, R183.H1_H1 ;  /* 0x300000b7ff0e3230 */ /* 0x000fc60000004100 */
[----:B------:R-:W-:-:S04]  /*ba70*/  FMUL.FTZ R12, R97, UR5 ;  /* 0x00000005610c7c20 */ /* 0x000fc80008410000 */
[----:B------:R-:W-:-:S04]  /*ba80*/  FMUL.FTZ R12, R12, UR4 ;  /* 0x000000040c0c7c20 */ /* 0x000fc80008410000 */
[-C--:B------:R-:W-:Y:S01]  /*ba90*/  FMUL.FTZ R5, R5, R12.reuse ;  /* 0x0000000c05057220 */ /* 0x080fe20000410000 */
[----:B------:R-:W-:Y:S01]  /*baa0*/  @P3 FMUL.FTZ R17, R14, R12 ;  /* 0x0000000c0e113220 */ /* 0x000fe20000410000 */
[----:B------:R-:W-:Y:S01]  /*bab0*/  MOV R12, UR13 ;  /* 0x0000000d000c7c02 */ /* 0x000fe20008000f00 */
[----:B------:R-:W-:-:S04]  /*bac0*/  @P4 HADD2.F32 R14, -RZ, R125.H0_H0 ;  /* 0x2000007dff0e4230 */ /* 0x000fc80000004100 */
[----:B------:R-:W-:-:S04]  /*bad0*/  FFMA.FTZ R12, R116, R12, UR21 ;  /* 0x00000015740c7e23 */ /* 0x000fc8000801000c */
[----:B------:R-:W-:-:S04]  /*bae0*/  FADD.FTZ R12, R10, -R12 ;  /* 0x8000000c0a0c7221 */ /* 0x000fc80000010000 */
[----:B------:R-:W-:-:S04]  /*baf0*/  FFMA.FTZ R98, R12, UR12, R94 ;  /* 0x0000000c0c627c23 */ /* 0x000fc8000801005e */
        /* <DEDUP_REMOVED lines=8> */
[----:B------:R-:W-:Y:S01]  /*bb80*/  FFMA.FTZ R99, R6, UR12, R95 ;  /* 0x0000000c06637c23 */ /* 0x000fe2000801005f */
        /* <DEDUP_REMOVED lines=10> */
.L_x_17068:
        /* <DEDUP_REMOVED lines=19> */
[----:B------:R-:W-:-:S04]  /*bd60*/  FFMA.FTZ R14, R14, UR12, R93 ;  /* 0x0000000c0e0e7c23 */ /* 0x000fc8000801005d */
        /* <DEDUP_REMOVED lines=18> */
[----:B------:R-:W-:-:S04]  /*be90*/  FFMA.FTZ R6, R6, UR12, R95 ;  /* 0x0000000c06067c23 */ /* 0x000fc8000801005f */
        /* <DEDUP_REMOVED lines=8> */
.L_x_17069:
[----:B------:R-:W-:Y:S05]  /*bf20*/  BSYNC.RECONVERGENT B0 ;  /* 0x0000000000007941 */ /* 0x000fea0003800200 */
.L_x_17067:
[----:B------:R-:W1:Y:S02]  /*bf30*/  @P0 LDC.64 R4, c[0x0][0x478] ;  /* 0x00011e00ff040b82 */ /* 0x000e640000000a00 */
[----:B-1----:R-:W-:-:S05]  /*bf40*/  @P0 IMAD.WIDE.U32 R4, R3, 0x10, R4 ;  /* 0x0000001003040825 */ /* 0x002fca00078e0004 */
[----:B------:R1:W-:Y:S02]  /*bf50*/  @P0 STG.E.128 desc[UR14][R4.64], R96 ;  /* 0x0000006004000986 */ /* 0x0003e4000c101d0e */
[----:B-1----:R-:W-:-:S05]  /*bf60*/  HFMA2 R4, -RZ, RZ, 0, 9.5367431640625e-07 ;  /* 0x00000010ff047431 */ /* 0x002fca00000001ff */
[----:B------:R-:W-:-:S05]  /*bf70*/  IMAD.WIDE.U32 R4, R3, R4, UR26 ;  /* 0x0000001a03047e25 */ /* 0x000fca000f8e0004 */
[----:B------:R2:W-:Y:S02]  /*bf80*/  STG.E.128 desc[UR14][R4.64], R16 ;  /* 0x0000001004007986 */ /* 0x0005e4000c101d0e */
.L_x_17039:
[----:B------:R-:W3:Y:S04]  /*bf90*/  LDL.LU R108, [R1+0x10] ;  /* 0x00001000016c7983 */ /* 0x000ee80000300800 */
[----:B------:R-:W4:Y:S04]  /*bfa0*/  LDL.LU R14, [R1+0xc] ;  /* 0x00000c00010e7983 */ /* 0x000f280000300800 */
[----:B------:R-:W5:Y:S04]  /*bfb0*/  LDL.LU R12, [R1+0x8] ;  /* 0x00000800010c7983 */ /* 0x000f680000300800 */
[----:B-12---:R-:W2:Y:S04]  /*bfc0*/  LDL.LU R5, [R1+0x4] ;  /* 0x0000040001057983 */ /* 0x006ea80000300800 */
[----:B------:R-:W2:Y:S04]  /*bfd0*/  LDL.LU R4, [R1] ;  /* 0x0000000001047983 */ /* 0x000ea80000300800 */
        /* <DEDUP_REMOVED lines=37> */
[----:B------:R-:W-:Y:S01]  /*c230*/  PLOP3.LUT P1, PT, P1, PT, PT, 0x8, 0x80 ;  /* 0x000000000080781c */ /* 0x000fe20000f2e170 */
[----:B---3--:R-:W-:Y:S01]  /*c240*/  FADD.FTZ R108, R24, R108 ;  /* 0x0000006c186c7221 */ /* 0x008fe20000010000 */
[----:B----4-:R-:W-:Y:S01]  /*c250*/  FADD.FTZ R14, R25, R14 ;  /* 0x0000000e190e7221 */ /* 0x010fe20000010000 */
[----:B-----5:R-:W-:Y:S01]  /*c260*/  FADD.FTZ R12, R9, R12 ;  /* 0x0000000c090c7221 */ /* 0x020fe20000010000 */
[----:B--2---:R-:W-:Y:S01]  /*c270*/  FADD.FTZ R5, R11, R5 ;  /* 0x000000050b057221 */ /* 0x004fe20000010000 */
        /* <DEDUP_REMOVED lines=57> */
[----:B------:R2:W-:Y:S04]  /*c610*/  STL [R1+0x8], R12 ;  /* 0x0000080c01007387 */ /* 0x0005e80000100800 */
[----:B------:R2:W-:Y:S04]  /*c620*/  STL [R1+0xc], R14 ;  /* 0x00000c0e01007387 */ /* 0x0005e80000100800 */
[----:B------:R2:W-:Y:S01]  /*c630*/  STL [R1+0x10], R108 ;  /* 0x0000106c01007387 */ /* 0x0005e20000100800 */
[----:B------:R-:W-:Y:S05]  /*c640*/  BRA.U !UP1, `(.L_x_17070) ;  /* 0xffffff4d09987547 */ /* 0x000fea000b83ffff */
[----:B------:R-:W-:Y:S02]  /*c650*/  MOV R10, R4 ;  /* 0x00000004000a7202 */ /* 0x000fe40000000f00 */
[----:B------:R-:W-:Y:S02]  /*c660*/  MOV R40, R245 ;  /* 0x000000f500287202 */ /* 0x000fe40000000f00 */
[----:B------:R-:W-:Y:S01]  /*c670*/  MOV R9, R5 ;  /* 0x0000000500097202 */ /* 0x000fe20000000f00 */
[----:B------:R1:W5:Y:S01]  /*c680*/  LDL.LU R245, [R1+0x80] ;  /* 0x0000800001f57983 */ /* 0x0003620000300800 */
[----:B--2---:R-:W-:Y:S02]  /*c690*/  MOV R4, R246 ;  /* 0x000000f600047202 */ /* 0x004fe40000000f00 */
        /* <DEDUP_REMOVED lines=48> */
[----:B-1----:R-:W-:-:S07]  /*c9a0*/  MOV R67, R184 ;  /* 0x000000b800437202 */ /* 0x002fce0000000f00 */
.L_x_17007:
        /* <DEDUP_REMOVED lines=42> */
.L_x_17071:
        /* <DEDUP_REMOVED lines=11> */
.L_x_19449:


//--------------------- .text._ZN10layer_norm22ln_bwd_finalize_kernelINS_22Kernel_traits_finalizeILj5120E6__halfffffjLb1ELj1024ELj4ENS_18Kernel_traits_baseILj5120ES2_ffffjLj1024EEEEELb1ELb0EEEvNS_9BwdParamsE --------------------------
	.section	.text._ZN10layer_norm22ln_bwd_finalize_kernelINS_22Kernel_traits_finalizeILj5120E6__halfffffjLb1ELj1024ELj4ENS_18Kernel_traits_baseILj5120ES2_ffffjLj1024EEEEELb1ELb0EEEvNS_9BwdParamsE,"ax",@progbits
	.align	128
        .global         _ZN10layer_norm22ln_bwd_finalize_kernelINS_22Kernel_traits_finalizeILj5120E6__halfffffjLb1ELj1024ELj4ENS_18Kernel_traits_baseILj5120ES2_ffffjLj1024EEEEELb1ELb0EEEvNS_9BwdParamsE
        .type           _ZN10layer_norm22ln_bwd_finalize_kernelINS_22Kernel_traits_finalizeILj5120E6__halfffffjLb1ELj1024ELj4ENS_18Kernel_traits_baseILj5120ES2_ffffjLj1024EEEEELb1ELb0EEEvNS_9BwdParamsE,@function
        .size           _ZN10layer_norm22ln_bwd_finalize_kernelINS_22Kernel_traits_finalizeILj5120E6__halfffffjLb1ELj1024ELj4ENS_18Kernel_traits_baseILj5120ES2_ffffjLj1024EEEEELb1ELb0EEEvNS_9BwdParamsE,(.L_x_19450 - _ZN10layer_norm22ln_bwd_finalize_kernelINS_22Kernel_traits_finalizeILj5120E6__halfffffjLb1ELj1024ELj4ENS_18Kernel_traits_baseILj5120ES2_ffffjLj1024EEEEELb1ELb0EEEvNS_9BwdParamsE)
        .other          _ZN10layer_norm22ln_bwd_finalize_kernelINS_22Kernel_traits_finalizeILj5120E6__halfffffjLb1ELj1024ELj4ENS_18Kernel_traits_baseILj5120ES2_ffffjLj1024EEEEELb1ELb0EEEvNS_9BwdParamsE,@"STO_CUDA_ENTRY STV_DEFAULT"
_ZN10layer_norm22ln_bwd_finalize_kernelINS_22Kernel_traits_finalizeILj5120E6__halfffffjLb1ELj1024ELj4ENS_18Kernel_traits_baseILj5120ES2_ffffjLj1024EEEEELb1ELb0EEEvNS_9BwdParamsE:
.text._ZN10layer_norm22ln_bwd_finalize_kernelINS_22Kernel_traits_finalizeILj5120E6__halfffffjLb1ELj1024ELj4ENS_18Kernel_traits_baseILj5120ES2_ffffjLj1024EEEEELb1ELb0EEEvNS_9BwdParamsE:
        /* <DEDUP_REMOVED lines=62> */
.L_x_17076:
        /* <DEDUP_REMOVED lines=87> */
.L_x_17075:
[----:B------:R-:W-:Y:S05]  /*0950*/  BSYNC.RECONVERGENT B1 ;  /* 0x0000000000017941 */ /* 0x000fea0003800200 */
.L_x_17074:
        /* <DEDUP_REMOVED lines=49> */
.L_x_17078:
[----:B------:R-:W-:Y:S05]  /*0c70*/  BSYNC.RECONVERGENT B1 ;  /* 0x0000000000017941 */ /* 0x000fea0003800200 */
.L_x_17077:
        /* <DEDUP_REMOVED lines=29> */
.L_x_17080:
[----:B------:R-:W-:Y:S05]  /*0e50*/  BSYNC.RECONVERGENT B1 ;  /* 0x0000000000017941 */ /* 0x000fea0003800200 */
.L_x_17079:
        /* <DEDUP_REMOVED lines=14> */
.L_x_17073:
[----:B------:R-:W-:Y:S05]  /*0f40*/  BSYNC.RECONVERGENT B0 ;  /* 0x0000000000007941 */ /* 0x000fea0003800200 */
.L_x_17072:
        /* <DEDUP_REMOVED lines=75> */
.L_x_17081:
        /* <DEDUP_REMOVED lines=16> */
.L_x_19450:


//--------------------- .text._ZN10layer_norm13ln_bwd_kernelINS_13Kernel_traitsI6__halfffffjLj5120ELj1ELj1ELj4ELj16ENS_18Kernel_traits_baseILj5120ES2_ffffjLj128EEEEELb1ELb1ELb1ELb0EEEvNS_9BwdParamsE --------------------------
	.section	.text._ZN10layer_norm13ln_bwd_kernelINS_13Kernel_traitsI6__halfffffjLj5120ELj1ELj1ELj4ELj16ENS_18Kernel_traits_baseILj5120ES2_ffffjLj128EEEEELb1ELb1ELb1ELb0EEEvNS_9BwdParamsE,"ax",@progbits
	.align	128
        .global         _ZN10layer_norm13ln_bwd_kernelINS_13Kernel_traitsI6__halfffffjLj5120ELj1ELj1ELj4ELj16ENS_18Kernel_traits_baseILj5120ES2_ffffjLj128EEEEELb1ELb1ELb1ELb0EEEvNS_9BwdParamsE
        .type           _ZN10layer_norm13ln_bwd_kernelINS_13Kernel_traitsI6__halfffffjLj5120ELj1ELj1ELj4ELj16ENS_18Kernel_traits_baseILj5120ES2_ffffjLj128EEEEELb1ELb1ELb1ELb0EEEvNS_9BwdParamsE,@function
        .size           _ZN10layer_norm13ln_bwd_kernelINS_13Kernel_traitsI6__halfffffjLj5120ELj1ELj1ELj4ELj16ENS_18Kernel_traits_baseILj5120ES2_ffffjLj128EEEEELb1ELb1ELb1ELb0EEEvNS_9BwdParamsE,(.L_x_19451 - _ZN10layer_norm13ln_bwd_kernelINS_13Kernel_traitsI6__halfffffjLj5120ELj1ELj1ELj4ELj16ENS_18Kernel_traits_baseILj5120ES2_ffffjLj128EEEEELb1ELb1ELb1ELb0EEEvNS_9BwdParamsE)
        .other          _ZN10layer_norm13ln_bwd_kernelINS_13Kernel_traitsI6__halfffffjLj5120ELj1ELj1ELj4ELj16ENS_18Kernel_traits_baseILj5120ES2_ffffjLj128EEEEELb1ELb1ELb1ELb0EEEvNS_9BwdParamsE,@"STO_CUDA_ENTRY STV_DEFAULT"
_ZN10layer_norm13ln_bwd_kernelINS_13Kernel_traitsI6__halfffffjLj5120ELj1ELj1ELj4ELj16ENS_18Kernel_traits_baseILj5120ES2_ffffjLj128EEEEELb1ELb1ELb1ELb0EEEvNS_9BwdParamsE:
.text._ZN10layer_norm13ln_bwd_kernelINS_13Kernel_traitsI6__halfffffjLj5120ELj1ELj1ELj4ELj16ENS_18Kernel_traits_baseILj5120ES2_ffffjLj128EEEEELb1ELb1ELb1ELb0EEEvNS_9BwdParamsE:
        /* <DEDUP_REMOVED lines=13> */
[----:B------:R2:W-:Y:S01]  /*00d0*/  STL [R1+0x60], RZ ;  /* 0x000060ff01007387 */ /* 0x0005e20000100800 */
[----:B------:R-:W1:Y:S02]  /*00e0*/  LDCU UR4, c[0x0][0x384] ;  /* 0x00007080ff0477ac */ /* 0x000e640008000800 */
        /* <DEDUP_REMOVED lines=35> */
[----:B------:R-:W-:Y:S01]  /*0320*/  ISETP.GE.U32.AND P3, PT, R3, 0x400, PT ;  /* 0x000004000300780c */ /* 0x000fe20003f66070 */
        /* <DEDUP_REMOVED lines=20> */
[----:B------:R1:W-:Y:S01]  /*0470*/  STL [R1+0x68], RZ ;  /* 0x000068ff01007387 */ /* 0x0003e20000100800 */
[----:B0-----:R-:W-:-:S06]  /*0480*/  @P1 IMAD.WIDE.U32 R48, R5, 0x8, R48 ;  /* 0x0000000805301825 */ /* 0x001fcc00078e0030 */
[----:B------:R-:W0:Y:S01]  /*0490*/  @P4 LDC.64 R62, c[0x0][0x3e8] ;  /* 0x0000fa00ff3e4b82 */ /* 0x000e220000000a00 */
[----:B------:R0:W-:Y:S01]  /*04a0*/  STL [R1+0x6c], RZ ;  /* 0x00006cff01007387 */ /* 0x0001e20000100800 */
[C---:B-1----:R-:W-:Y:S01]  /*04b0*/  @P1 IMAD.WIDE.U32 R50, R5.reuse, 0x8, R50 ;  /* 0x0000000805321825 */ /* 0x042fe200078e0032 */
[----:B------:R-:W-:Y:S02]  /*04c0*/  @P1 IADD3 R5, PT, PT, R5, 0x80, RZ ;  /* 0x0000008005051810 */ /* 0x000fe40007ffe0ff */
[----:B------:R1:W-:Y:S03]  /*04d0*/  STL [R1+0x50], RZ ;  /* 0x000050ff01007387 */ /* 0x0003e60000100800 */
[----:B------:R-:W1:Y:S01]  /*04e0*/  @P5 LDC.64 R64, c[0x0][0x3d0] ;  /* 0x0000f400ff405b82 */ /* 0x000e620000000a00 */
[----:B------:R0:W-:Y:S04]  /*04f0*/  STL [R1+0x54], RZ ;  /* 0x000054ff01007387 */ /* 0x0001e80000100800 */
[----:B------:R0:W5:Y:S03]  /*0500*/  @P6 LDG.E.64 R10, desc[UR6][R32.64] ;  /* 0x00000006200a6981 */ /* 0x000166000c1e1b00 */
[----:B------:R-:W1:Y:S01]  /*0510*/  @P5 LDC.64 R66, c[0x0][0x3e8] ;  /* 0x0000fa00ff425b82 */ /* 0x000e620000000a00 */
[----:B------:R1:W5:Y:S01]  /*0520*/  @P6 LDG.E.64 R12, desc[UR6][R34.64] ;  /* 0x00000006220c6981 */ /* 0x000362000c1e1b00 */
[----:B------:R-:W-:-:S03]  /*0530*/  ISETP.NE.AND P6, PT, R0, RZ, PT ;  /* 0x000000ff0000720c */ /* 0x000fc60003fc5270 */
[----:B------:R0:W-:Y:S04]  /*0540*/  STL [R1+0x58], RZ ;  /* 0x000058ff01007387 */ /* 0x0001e80000100800 */
[----:B------:R0:W-:Y:S01]  /*0550*/  STL [R1+0x5c], RZ ;  /* 0x00005cff01007387 */ /* 0x0001e20000100800 */
[----:B------:R-:W-:-:S03]  /*0560*/  @P2 IMAD.WIDE.U32 R52, R5, 0x8, R52 ;  /* 0x0000000805342825 */ /* 0x000fc600078e0034 */
[----:B------:R0:W-:Y:S01]  /*0570*/  STL [R1+0x40], RZ ;  /* 0x000040ff01007387 */ /* 0x0001e20000100800 */
[----:B------:R-:W-:-:S03]  /*0580*/  @P2 IMAD.WIDE.U32 R54, R5, 0x8, R54 ;  /* 0x0000000805362825 */ /* 0x000fc600078e0036 */
[----:B------:R0:W-:Y:S01]  /*0590*/  STL [R1+0x44], RZ ;  /* 0x000044ff01007387 */ /* 0x0001e20000100800 */
[----:B------:R-:W-:-:S03]  /*05a0*/  @P2 IADD3 R5, PT, PT, R5, 0x80, RZ ;  /* 0x0000008005052810 */ /* 0x000fc60007ffe0ff */
        /* <DEDUP_REMOVED lines=9> */
[----:B------:R2:W5:Y:S04]  /*0640*/  @P6 LDG.E.64 R14, desc[UR6][R36.64] ;  /* 0x00000006240e6981 */ /* 0x000568000c1e1b00 */
[----:B------:R3:W5:Y:S01]  /*0650*/  @P6 LDG.E.64 R16, desc[UR6][R38.64] ;  /* 0x0000000626106981 */ /* 0x000762000c1e1b00 */
[----:B------:R-:W-:Y:S01]  /*0660*/  ISETP.NE.AND P6, PT, R2, RZ, PT ;  /* 0x000000ff0200720c */ /* 0x000fe20003fc5270 */
[C---:B----4-:R-:W-:Y:S01]  /*0670*/  @P4 IMAD.WIDE.U32 R60, R5.reuse, 0x8, R60 ;  /* 0x00000008053c4825 */ /* 0x050fe200078e003c */
[----:B------:R-:W-:Y:S01]  /*0680*/  UISETP.GE.AND UP0, UPT, UR24, UR4, UPT ;  /* 0x000000041800728c */ /* 0x000fe2000bf06270 */
[----:B------:R-:W-:Y:S01]  /*0690*/  LOP3.LUT R4, R4, 0xffffffef, RZ, 0xc0, !PT ;  /* 0xffffffef04047812 */ /* 0x000fe200078ec0ff */
[----:B------:R4:W5:Y:S01]  /*06a0*/  @P0 LDG.E.64 R22, desc[UR6][R44.64] ;  /* 0x000000062c160981 */ /* 0x000962000c1e1b00 */
[C---:B0-----:R-:W-:Y:S01]  /*06b0*/  @P4 IMAD.WIDE.U32 R62, R5.reuse, 0x8, R62 ;  /* 0x00000008053e4825 */ /* 0x041fe200078e003e */
[----:B------:R-:W-:-:S02]  /*06c0*/  @P4 IADD3 R5, PT, PT, R5, 0x80, RZ ;  /* 0x0000008005054810 */ /* 0x000fc40007ffe0ff */
[----:B------:R-:W-:Y:S01]  /*06d0*/  CS2R R32, SRZ ;  /* 0x0000000000207805 */ /* 0x000fe2000001ff00 */
[----:B------:R0:W5:Y:S02]  /*06e0*/  @P0 LDG.E.64 R24, desc[UR6][R46.64] ;  /* 0x000000062e180981 */ /* 0x000164000c1e1b00 */
[C---:B-1----:R-:W-:Y:S02]  /*06f0*/  @P5 IMAD.WIDE.U32 R28, R5.reuse, 0x8, R64 ;  /* 0x00000008051c5825 */ /* 0x042fe400078e0040 */
[----:B------:R1:W5:Y:S02]  /*0700*/  @P1 LDG.E.64 R26, desc[UR6][R48.64] ;  /* 0x00000006301a1981 */ /* 0x000364000c1e1b00 */
[----:B------:R-:W-:Y:S02]  /*0710*/  @P5 IMAD.WIDE.U32 R30, R5, 0x8, R66 ;  /* 0x00000008051e5825 */ /* 0x000fe400078e0042 */
[----:B------:R1:W5:Y:S01]  /*0720*/  @P6 LDG.E.64 R18, desc[UR6][R40.64] ;  /* 0x0000000628126981 */ /* 0x000362000c1e1b00 */
[----:B------:R-:W-:-:S02]  /*0730*/  @P5 LOP3.LUT R4, R4, 0x10, RZ, 0xfc, !PT ;  /* 0x0000001004045812 */ /* 0x000fc400078efcff */
[----:B------:R-:W-:Y:S02]  /*0740*/  CS2R R34, SRZ ;  /* 0x0000000000227805 */ /* 0x000fe4000001ff00 */
[----:B--2---:R-:W-:Y:S01]  /*0750*/  CS2R R36, SRZ ;  /* 0x0000000000247805 */ /* 0x004fe2000001ff00 */
[----:B------:R2:W5:Y:S01]  /*0760*/  @P6 LDG.E.64 R20, desc[UR6][R42.64] ;  /* 0x000000062a146981 */ /* 0x000562000c1e1b00 */
[----:B---3--:R-:W-:Y:S02]  /*0770*/  CS2R R38, SRZ ;  /* 0x0000000000267805 */ /* 0x008fe4000001ff00 */
[----:B----4-:R-:W-:Y:S02]  /*0780*/  CS2R R44, SRZ ;  /* 0x00000000002c7805 */ /* 0x010fe4000001ff00 */
[----:B0-----:R-:W-:Y:S01]  /*0790*/  CS2R R46, SRZ ;  /* 0x00000000002e7805 */ /* 0x001fe2000001ff00 */
[----:B------:R0:W5:Y:S01]  /*07a0*/  @P1 LDG.E.64 R128, desc[UR6][R50.64] ;  /* 0x0000000632801981 */ /* 0x000162000c1e1b00 */
[----:B-1----:R-:W-:-:S02]  /*07b0*/  CS2R R48, SRZ ;  /* 0x0000000000307805 */ /* 0x002fc4000001ff00 */
[----:B------:R-:W-:Y:S02]  /*07c0*/  CS2R R40, SRZ ;  /* 0x0000000000287805 */ /* 0x000fe4000001ff00 */
        /* <DEDUP_REMOVED lines=32> */
[----:B------:R-:W-:Y:S02]  /*09d0*/  CS2R R92, SRZ ;  /* 0x00000000005c7805 */ /* 0x000fe4000001ff00 */
[----:B------:R-:W-:Y:S02]  /*09e0*/  CS2R R94, SRZ ;  /* 0x00000000005e7805 */ /* 0x000fe4000001ff00 */
[----:B------:R-:W-:Y:S02]  /*09f0*/  CS2R R96, SRZ ;  /* 0x0000000000607805 */ /* 0x000fe4000001ff00 */
[----:B-1----:R-:W-:Y:S02]  /*0a00*/  CS2R R28, SRZ ;  /* 0x00000000001c7805 */ /* 0x002fe4000001ff00 */
[----:B------:R-:W-:-:S02]  /*0a10*/  CS2R R98, SRZ ;  /* 0x0000000000627805 */ /* 0x000fc4000001ff00 */
[----:B------:R-:W-:Y:S02]  /*0a20*/  CS2R R100, SRZ ;  /* 0x0000000000647805 */ /* 0x000fe4000001ff00 */
[----:B------:R-:W-:Y:S02]  /*0a30*/  CS2R R102, SRZ ;  /* 0x0000000000667805 */ /* 0x000fe4000001ff00 */
[----:B--2---:R-:W-:Y:S02]  /*0a40*/  CS2R R30, SRZ ;  /* 0x00000000001e7805 */ /* 0x004fe4000001ff00 */
        /* <DEDUP_REMOVED lines=124> */
[----:B0-----:R-:W-:Y:S02]  /*1210*/  CS2R R36, SRZ ;  /* 0x0000000000247805 */ /* 0x001fe4000001ff00 */
[----:B------:R-:W-:Y:S01]  /*1220*/  MOV R61, R24 ;  /* 0x00000018003d7202 */ /* 0x000fe20000000f00 */
[----:B------:R-:W-:Y:S01]  /*1230*/  STL.S16 [R1+0xd8], R40 ;  /* 0x0000d82801007387 */ /* 0x000fe20000100600 */
[--C-:B------:R-:W-:Y:S01]  /*1240*/  SHF.R.U64 R24, R24, 0x10, R25.reuse ;  /* 0x0000001018187819 */ /* 0x100fe20000001219 */
[----:B------:R-:W-:Y:S01]  /*1250*/  UPLOP3.LUT UP1, UPT, UPT, UPT, UPT, 0x40, 0x4 ;  /* 0x000000000004789c */ /* 0x000fe20003f2e870 */
[----:B------:R-:W-:Y:S01]  /*1260*/  MOV R62, R25 ;  /* 0x00000019003e7202 */ /* 0x000fe20000000f00 */
[----:B------:R0:W-:Y:S01]  /*1270*/  STL.S16 [R1+0xd6], R41 ;  /* 0x0000d62901007387 */ /* 0x0001e20000100600 */
[----:B------:R-:W-:Y:S02]  /*1280*/  SHF.R.U32.HI R25, RZ, 0x10, R25 ;  /* 0x00000010ff197819 */ /* 0x000fe40000011619 */
[----:B-1----:R-:W-:-:S02]  /*1290*/  CS2R R38, SRZ ;  /* 0x0000000000267805 */ /* 0x002fc4000001ff00 */
[----:B------:R-:W-:Y:S01]  /*12a0*/  MOV R63, R128 ;  /* 0x00000080003f7202 */ /* 0x000fe20000000f00 */
[----:B------:R-:W-:Y:S01]  /*12b0*/  STL.S16 [R1+0xd4], R42 ;  /* 0x0000d42a01007387 */ /* 0x000fe20000100600 */
[--C-:B------:R-:W-:Y:S01]  /*12c0*/  SHF.R.U64 R64, R128, 0x10, R129.reuse ;  /* 0x0000001080407819 */ /* 0x100fe20000001281 */
[----:B------:R-:W1:Y:S01]  /*12d0*/  LDCU UR5, c[0x0][0x388] ;  /* 0x00007100ff0577ac */ /* 0x000e620008000800 */
[----:B------:R-:W-:Y:S01]  /*12e0*/  MOV R65, R129 ;  /* 0x0000008100417202 */ /* 0x000fe20000000f00 */
[----:B------:R2:W-:Y:S01]  /*12f0*/  STL.S16 [R1+0xd2], R43 ;  /* 0x0000d22b01007387 */ /* 0x0005e20000100600 */
[----:B------:R-:W-:Y:S02]  /*1300*/  SHF.R.U32.HI R66, RZ, 0x10, R129 ;  /* 0x00000010ff427819 */ /* 0x000fe40000011681 */
[----:B0-----:R-:W-:Y:S02]  /*1310*/  CS2R R40, SRZ ;  /* 0x0000000000287805 */ /* 0x001fe4000001ff00 */
[----:B------:R-:W-:Y:S01]  /*1320*/  MOV R67, R136 ;  /* 0x0000008800437202 */ /* 0x000fe20000000f00 */
[----:B------:R-:W-:Y:S01]  /*1330*/  STL.S16 [R1+0xd0], R44 ;  /* 0x0000d02c01007387 */ /* 0x000fe20000100600 */
[--C-:B------:R-:W-:Y:S01]  /*1340*/  SHF.R.U64 R68, R136, 0x10, R137.reuse ;  /* 0x0000001088447819 */ /* 0x100fe20000001289 */
[----:B------:R-:W0:Y:S01]  /*1350*/  LDCU.U8 UR25, c[0x0][0x410] ;  /* 0x00008200ff1977ac */ /* 0x000e220008000000 */
[----:B------:R-:W-:Y:S01]  /*1360*/  MOV R69, R137 ;  /* 0x0000008900457202 */ /* 0x000fe20000000f00 */
[----:B------:R3:W-:Y:S01]  /*1370*/  STL.S16 [R1+0xce], R45 ;  /* 0x0000ce2d01007387 */ /* 0x0007e20000100600 */
[----:B------:R-:W-:-:S02]  /*1380*/  SHF.R.U32.HI R70, RZ, 0x10, R137 ;  /* 0x00000010ff467819 */ /* 0x000fc40000011689 */
[----:B--2---:R-:W-:Y:S02]  /*1390*/  CS2R R42, SRZ ;  /* 0x00000000002a7805 */ /* 0x004fe4000001ff00 */
[----:B------:R-:W-:Y:S01]  /*13a0*/  MOV R71, R140 ;  /* 0x0000008c00477202 */ /* 0x000fe20000000f00 */
[----:B------:R-:W-:Y:S01]  /*13b0*/  STL.S16 [R1+0xcc], R46 ;  /* 0x0000cc2e01007387 */ /* 0x000fe20000100600 */
[--C-:B------:R-:W-:Y:S01]  /*13c0*/  SHF.R.U64 R72, R140, 0x10, R141.reuse ;  /* 0x000000108c487819 */ /* 0x100fe2000000128d */
[----:B------:R-:W2:Y:S01]  /*13d0*/  LDCU UR26, c[0x0][0x400] ;  /* 0x00008000ff1a77ac */ /* 0x000ea20008000800 */
[----:B------:R-:W-:Y:S01]  /*13e0*/  MOV R73, R141 ;  /* 0x0000008d00497202 */ /* 0x000fe20000000f00 */
[----:B------:R4:W-:Y:S01]  /*13f0*/  STL.S16 [R1+0xca], R47 ;  /* 0x0000ca2f01007387 */ /* 0x0009e20000100600 */
[----:B------:R-:W-:Y:S02]  /*1400*/  SHF.R.U32.HI R74, RZ, 0x10, R141 ;  /* 0x00000010ff4a7819 */ /* 0x000fe4000001168d */
[----:B---3--:R-:W-:-:S02]  /*1410*/  CS2R R44, SRZ ;  /* 0x00000000002c7805 */ /* 0x008fc4000001ff00 */
[----:B------:R-:W-:Y:S01]  /*1420*/  MOV R75, R144 ;  /* 0x00000090004b7202 */ /* 0x000fe20000000f00 */
[----:B------:R-:W-:Y:S01]  /*1430*/  STL.S16 [R1+0xc8], R48 ;  /* 0x0000c83001007387 */ /* 0x000fe20000100600 */
[--C-:B------:R-:W-:Y:S01]  /*1440*/  SHF.R.U64 R76, R144, 0x10, R145.reuse ;  /* 0x00000010904c7819 */ /* 0x100fe20000001291 */
[----:B------:R-:W3:Y:S01]  /*1450*/  LDCU.64 UR16, c[0x0][0x408] ;  /* 0x00008100ff1077ac */ /* 0x000ee20008000a00 */
[----:B------:R-:W-:Y:S01]  /*1460*/  MOV R77, R145 ;  /* 0x00000091004d7202 */ /* 0x000fe20000000f00 */
[----:B------:R1:W-:Y:S01]  /*1470*/  STL.S16 [R1+0xc6], R49 ;  /* 0x0000c63101007387 */ /* 0x0003e20000100600 */
[----:B------:R-:W-:Y:S02]  /*1480*/  SHF.R.U32.HI R78, RZ, 0x10, R145 ;  /* 0x00000010ff4e7819 */ /* 0x000fe40000011691 */
[----:B----4-:R-:W-:Y:S02]  /*1490*/  CS2R R46, SRZ ;  /* 0x00000000002e7805 */ /* 0x010fe4000001ff00 */
[----:B------:R-:W-:Y:S01]  /*14a0*/  MOV R79, R148 ;  /* 0x00000094004f7202 */ /* 0x000fe20000000f00 */
[----:B------:R-:W-:Y:S01]  /*14b0*/  STL.S16 [R1+0xc4], R50 ;  /* 0x0000c43201007387 */ /* 0x000fe20000100600 */
[--C-:B------:R-:W-:Y:S01]  /*14c0*/  SHF.R.U64 R80, R148, 0x10, R149.reuse ;  /* 0x0000001094507819 */ /* 0x100fe20000001295 */
[----:B------:R-:W4:Y:S01]  /*14d0*/  LDCU.64 UR18, c[0x0][0x438] ;  /* 0x00008700ff1277ac */ /* 0x000f220008000a00 */
[----:B------:R-:W-:Y:S01]  /*14e0*/  MOV R81, R149 ;  /* 0x0000009500517202 */ /* 0x000fe20000000f00 */
[----:B------:R0:W-:Y:S01]  /*14f0*/  STL.S16 [R1+0xc2], R51 ;  /* 0x0000c23301007387 */ /* 0x0001e20000100600 */
[----:B------:R-:W-:-:S02]  /*1500*/  SHF.R.U32.HI R82, RZ, 0x10, R149 ;  /* 0x00000010ff527819 */ /* 0x000fc40000011695 */
[----:B-1----:R-:W-:Y:S01]  /*1510*/  CS2R R48, SRZ ;  /* 0x0000000000307805 */ /* 0x002fe2000001ff00 */
[----:B------:R-:W1:Y:S01]  /*1520*/  LDCU.64 UR20, c[0x0][0x478] ;  /* 0x00008f00ff1477ac */ /* 0x000e620008000a00 */
[----:B------:R-:W-:Y:S01]  /*1530*/  STL.S16 [R1+0xc0], R52 ;  /* 0x0000c03401007387 */ /* 0x000fe20000100600 */
[----:B------:R-:W1:Y:S03]  /*1540*/  LDCU.128 UR8, c[0x0][0x3c0] ;  /* 0x00007800ff0877ac */ /* 0x000e660008000c00 */
[----:B------:R2:W-:Y:S01]  /*1550*/  STL.S16 [R1+0xbe], R53 ;  /* 0x0000be3501007387 */ /* 0x0005e20000100600 */
[----:B0-----:R-:W-:Y:S01]  /*1560*/  CS2R R50, SRZ ;  /* 0x0000000000327805 */ /* 0x001fe2000001ff00 */
[----:B------:R-:W0:Y:S02]  /*1570*/  LDCU.128 UR12, c[0x0][0x3f0] ;  /* 0x00007e00ff0c77ac */ /* 0x000e240008000c00 */
        /* <DEDUP_REMOVED lines=31> */
[----:B---3--:R-:W-:-:S03]  /*1770*/  CS2R R64, SRZ ;  /* 0x0000000000407805 */ /* 0x008fc6000001ff00 */
        /* <DEDUP_REMOVED lines=21> */
[----:B------:R2:W-:Y:S04]  /*18d0*/  STL.S16 [R1+0x70], R82 ;  /* 0x0000705201007387 */ /* 0x0005e80000100600 */
[----:B------:R0:W-:Y:S01]  /*18e0*/  STL [R1+0x60], RZ ;  /* 0x000060ff01007387 */ /* 0x0001e20000100800 */
[----:B---3--:R-:W-:-:S03]  /*18f0*/  CS2R R80, SRZ ;  /* 0x0000000000507805 */ /* 0x008fc6000001ff00 */
        /* <DEDUP_REMOVED lines=16> */
.L_x_17307:
[----:B------:R-:W-:-:S06]  /*1a00*/  UIMAD.WIDE UR28, UR24, 0x4, UR10 ;  /* 0x00000004181c78a5 */ /* 0x000fcc000f8e020a */
[----:B012-4-:R-:W-:Y:S02]  /*1a10*/  MOV R20, UR28 ;  /* 0x0000001c00147c02 */ /* 0x017fe40008000f00 */
        /* <DEDUP_REMOVED lines=22> */
[----:B------:R-:W-:Y:S01]  /*1b80*/  BSSY.RECONVERGENT B1, `(.L_x_17085) ;  /* 0x0000069000017945 */ /* 0x000fe20003800200 */
[----:B------:R-:W1:Y:S01]  /*1b90*/  S2R R23, SR_TID.X ;  /* 0x0000000000177919 */ /* 0x000e620000002100 */
[C---:B------:R-:W-:Y:S02]  /*1ba0*/  ISETP.GE.U32.AND P2, PT, R3.reuse, 0x80, PT ;  /* 0x000000800300780c */ /* 0x040fe40003f46070 */
[----:B------:R-:W-:Y:S02]  /*1bb0*/  PLOP3.LUT P1, PT, PT, PT, UP3, 0x80, 0x8 ;  /* 0x000000000008781c */ /* 0x000fe40003f2f038 */
[C---:B------:R-:W-:Y:S02]  /*1bc0*/  ISETP.GE.U32.AND P5, PT, R3.reuse, 0x100, PT ;  /* 0x000001000300780c */ /* 0x040fe40003fa6070 */
[----:B------:R-:W-:Y:S01]  /*1bd0*/  LOP3.LUT R4, R4, 0xfffffffd, RZ, 0xc0, !PT ;  /* 0xfffffffd04047812 */ /* 0x000fe200078ec0ff */
[----:B------:R-:W-:Y:S01]  /*1be0*/  @UP3 UIADD3 UR4, UPT, UPT, UR32, -0x1, URZ ;  /* 0xffffffff20043890 */ /* 0x000fe2000fffe0ff */
[----:B------:R-:W-:-:S02]  /*1bf0*/  ISETP.GE.U32.AND P4, PT, R3, 0x180, PT ;  /* 0x000001800300780c */ /* 0x000fc40003f86070 */
[----:B------:R-:W-:Y:S01]  /*1c00*/  ISETP.GE.U32.AND P3, PT, R3, 0x200, PT ;  /* 0x000002000300780c */ /* 0x000fe20003f66070 */
[----:B------:R-:W-:Y:S01]  /*1c10*/  @UP3 UIMAD UR4, UR4, UR5, URZ ;  /* 0x00000005040432a4 */ /* 0x000fe2000f8e02ff */
[----:B------:R-:W-:Y:S02]  /*1c20*/  MOV R188, RZ ;  /* 0x000000ff00bc7202 */ /* 0x000fe40000000f00 */
[----:B------:R-:W-:Y:S01]  /*1c30*/  @P2 LOP3.LUT R4, R4, 0x2, RZ, 0xfc, !PT ;  /* 0x0000000204042812 */ /* 0x000fe200078efcff */
[----:B------:R-:W-:-:S03]  /*1c40*/  @UP3 USHF.R.S32.HI UR29, URZ, 0x1f, UR4 ;  /* 0x0000001fff1d3899 */ /* 0x000fc60008011404 */
[----:B------:R-:W-:Y:S01]  /*1c50*/  LOP3.LUT R4, R4, 0xfffffffb, RZ, 0xc0, !PT ;  /* 0xfffffffb04047812 */ /* 0x000fe200078ec0ff */
[----:B------:R-:W-:Y:S02]  /*1c60*/  @UP3 ULEA.HI UR29, UR29, UR4, URZ, 0x2 ;  /* 0x000000041d1d3291 */ /* 0x000fe4000f8f10ff */
[----:B------:R-:W-:Y:S01]  /*1c70*/  UIMAD UR4, UR24, UR5, URZ ;  /* 0x00000005180472a4 */ /* 0x000fe2000f8e02ff */
[----:B------:R-:W-:-:S03]  /*1c80*/  @P5 LOP3.LUT R4, R4, 0x4, RZ, 0xfc, !PT ;  /* 0x0000000404045812 */ /* 0x000fc600078efcff */
[----:B0-----:R-:W-:Y:S01]  /*1c90*/  MOV R20, UR29 ;  /* 0x0000001d00147c02 */ /* 0x001fe20008000f00 */
[----:B------:R-:W-:Y:S01]  /*1ca0*/  UIADD3 UR29, UPT, UPT, UR28, -0x1, URZ ;  /* 0xffffffff1c1d7890 */ /* 0x000fe2000fffe0ff */
[----:B------:R-:W-:-:S03]  /*1cb0*/  LOP3.LUT R4, R4, 0xfffffff7, RZ, 0xc0, !PT ;  /* 0xfffffff704047812 */ /* 0x000fc600078ec0ff */
[----:B------:R-:W-:Y:S01]  /*1cc0*/  UIMAD UR30, UR29, UR5, URZ ;  /* 0x000000051d1e72a4 */ /* 0x000fe2000f8e02ff */
[----:B------:R-:W-:Y:S01]  /*1cd0*/  @P4 LOP3.LUT R4, R4, 0x8, RZ, 0xfc, !PT ;  /* 0x0000000804044812 */ /* 0x000fe200078efcff */
[----:B------:R-:W-:Y:S02]  /*1ce0*/  USHF.R.S32.HI UR29, URZ, 0x1f, UR4 ;  /* 0x0000001fff1d7899 */ /* 0x000fe40008011404 */
[----:B------:R-:W-:Y:S01]  /*1cf0*/  USHF.R.S32.HI UR31, URZ, 0x1f, UR30 ;  /* 0x0000001fff1f7899 */ /* 0x000fe2000801141e */
[----:B------:R-:W-:Y:S01]  /*1d00*/  LOP3.LUT R4, R4, 0xfffffffe, RZ, 0xc0, !PT ;  /* 0xfffffffe04047812 */ /* 0x000fe200078ec0ff */
[----:B------:R-:W-:Y:S02]  /*1d10*/  ULEA.HI UR29, UR29, UR4, URZ, 0x2 ;  /* 0x000000041d1d7291 */ /* 0x000fe4000f8f10ff */
[----:B------:R-:W-:Y:S01]  /*1d20*/  ULEA.HI UR31, UR31, UR30, URZ, 0x2 ;  /* 0x0000001e1f1f7291 */ /* 0x000fe2000f8f10ff */
[----:B------:R-:W-:-:S05]  /*1d30*/  @P3 LOP3.LUT R4, R4, 0x1, RZ, 0xfc, !PT ;  /* 0x0000000104043812 */ /* 0x000fca00078efcff */
[----:B------:R-:W-:-:S04]  /*1d40*/  MOV R21, UR31 ;  /* 0x0000001f00157c02 */ /* 0x000fc80008000f00 */
[-C--:B-1----:R-:W-:Y:S02]  /*1d50*/  LEA.HI.SX32 R21, R21, R23.reuse, 0x1e ;  /* 0x0000001715157211 */ /* 0x082fe400078ff2ff */
[----:B--2---:R-:W-:Y:S02]  /*1d60*/  FSEL R14, R14, RZ, !P0 ;  /* 0x000000ff0e0e7208 */ /* 0x004fe40004000000 */
[----:B------:R-:W-:Y:S02]  /*1d70*/  ISETP.GE.U32.AND P0, PT, R3, 0x280, PT ;  /* 0x000002800300780c */ /* 0x000fe40003f06070 */
[----:B------:R-:W-:Y:S01]  /*1d80*/  R2UR UR33, R14 ;  /* 0x000000000e2172ca */ /* 0x000fe200000e0000 */
[----:B------:R-:W-:Y:S01]  /*1d90*/  HFMA2 R14, -RZ, RZ, 0, 0 ;  /* 0x00000000ff0e7431 */ /* 0x000fe200000001ff */
[----:B------:R-:W-:Y:S02]  /*1da0*/  @P1 LEA.HI.SX32 R14, R20, R23, 0x1e ;  /* 0x00000017140e1211 */ /* 0x000fe400078ff2ff */
[----:B------:R-:W-:-:S02]  /*1db0*/  MOV R20, UR29 ;  /* 0x0000001d00147c02 */ /* 0x000fc40008000f00 */
[----:B------:R-:W-:Y:S02]  /*1dc0*/  ISETP.GE.U32.AND P1, PT, R3, 0x300, PT ;  /* 0x000003000300780c */ /* 0x000fe40003f26070 */
[----:B------:R-:W-:Y:S01]  /*1dd0*/  LEA.HI.SX32 R180, R20, R23, 0x1e ;  /* 0x0000001714b47211 */ /* 0x000fe200078ff2ff */
[----:B------:R-:W-:-:S03]  /*1de0*/  HFMA2 R23, -RZ, RZ, 0, 0 ;  /* 0x00000000ff177431 */ /* 0x000fc600000001ff */
[----:B------:R-:W-:Y:S01]  /*1df0*/  MOV R20, R180 ;  /* 0x000000b400147202 */ /* 0x000fe20000000f00 */
[----:B------:R0:W-:Y:S01]  /*1e00*/  STL [R1+0x2c], R180 ;  /* 0x00002cb401007387 */ /* 0x0001e20000100800 */
[----:B------:R-:W-:Y:S05]  /*1e10*/  @!P2 BRA `(.L_x_17086) ;  /* 0x0000000000fca947 */ /* 0x000fea0003800000 */
[----:B------:R-:W1:Y:S01]  /*1e20*/  LDC.64 R22, c[0x0][0x3a8] ;  /* 0x0000ea00ff167b82 */ /* 0x000e620000000a00 */
[----:B------:R-:W2:Y:S01]  /*1e30*/  LDL.S16 R242, [R1+0x10e] ;  /* 0x00010e0001f27983 */ /* 0x000ea20000100600 */
[----:B------:R-:W-:-:S03]  /*1e40*/  ISETP.NE.U32.AND P2, PT, RZ, UR18, PT ;  /* 0x00000012ff007c0c */ /* 0x000fc6000bf45070 */
[----:B------:R-:W4:Y:S03]  /*1e50*/  LDL.LU R232, [R1+0x60] ;  /* 0x0000600001e87983 */ /* 0x000f260000300800 */
[----:B------:R-:W3:Y:S08]  /*1e60*/  LDC.64 R184, c[0x0][0x428] ;  /* 0x00010a00ffb87b82 */ /* 0x000ef00000000a00 */
[----:B------:R-:W3:Y:S01]  /*1e70*/  LDC.64 R212, c[0x0][0x3b0] ;  /* 0x0000ec00ffd47b82 */ /* 0x000ee20000000a00 */
[----:B-1----:R-:W-:Y:S01]  /*1e80*/  IMAD.WIDE.U32 R22, R20, 0x10, R22 ;  /* 0x0000001014167825 */ /* 0x002fe200078e0016 */
[----:B------:R-:W-:Y:S01]  /*1e90*/  ISETP.NE.AND.EX P2, PT, RZ, UR19, PT, P2 ;  /* 0x00000013ff007c0c */ /* 0x000fe2000bf45320 */
[----:B------:R-:W4:Y:S04]  /*1ea0*/  LDL.LU R211, [R1+0x64] ;  /* 0x0000640001d37983 */ /* 0x000f280000300800 */
[----:B0-----:R0:W2:Y:S01]  /*1eb0*/  LDG.E.128 R180, desc[UR6][R22.64] ;  /* 0x0000000616b47981 */ /* 0x0010a2000c1e1d00 */
[----:B---3--:R-:W-:-:S03]  /*1ec0*/  IMAD.WIDE.U32 R184, R21, 0x10, R184 ;  /* 0x0000001015b87825 */ /* 0x008fc600078e00b8 */
[----:B------:R-:W3:Y:S04]  /*1ed0*/  LDL.S16 R243, [R1+0x10a] ;  /* 0x00010a0001f37983 */ /* 0x000ee80000100600 */
[----:B------:R-:W4:Y:S01]  /*1ee0*/  LDG.E.128 R184, desc[UR6][R184.64] ;  /* 0x00000006b8b87981 */ /* 0x000f22000c1e1d00 */
[----:B0-----:R-:W0:Y:S02]  /*1ef0*/  @P2 LDC.64 R22, c[0x0][0x438] ;  /* 0x00010e00ff162b82 */ /* 0x001e240000000a00 */
[----:B0-----:R-:W-:-:S05]  /*1f00*/  @P2 IMAD.WIDE.U32 R22, R20, 0x10, R22 ;  /* 0x0000001014162825 */ /* 0x001fca00078e0016 */
[----:B------:R0:W5:Y:S02]  /*1f10*/  @P2 LDG.E.128 R128, desc[UR6][R22.64] ;  /* 0x0000000616802981 */ /* 0x000164000c1e1d00 */
[----:B0-----:R-:W-:Y:S02]  /*1f20*/  IMAD.WIDE.U32 R22, R14, 0x4, R212 ;  /* 0x000000040e167825 */ /* 0x001fe400078e00d4 */
[----:B------:R-:W3:Y:S04]  /*1f30*/  LDL.S16 R212, [R1+0x10c] ;  /* 0x00010c0001d47983 */ /* 0x000ee80000100600 */
[----:B------:R2:W5:Y:S04]  /*1f40*/  LDG.E R5, desc[UR6][R22.64] ;  /* 0x0000000616057981 */ /* 0x000568000c1e1900 */
[----:B------:R-:W3:Y:S01]  /*1f50*/  LDL.LU R192, [R1+0x68] ;  /* 0x0000680001c07983 */ /* 0x000ee20000300800 */
[----:B--2---:R-:W-:-:S04]  /*1f60*/  FADD.FTZ R22, R180, -UR33 ;  /* 0x80000021b4167e21 */ /* 0x004fc80008010000 */
[----:B------:R-:W-:Y:S01]  /*1f70*/  FMUL.FTZ R213, R22, UR27 ;  /* 0x0000001b16d57c20 */ /* 0x000fe20008410000 */
[----:B------:R-:W-:Y:S02]  /*1f80*/  HADD2.F32 R22, -RZ, R242.H0_H0 ;  /* 0x200000f2ff167230 */ /* 0x000fe40000004100 */
[----:B------:R-:W2:Y:S04]  /*1f90*/  LDL.S16 R242, [R1+0x108] ;  /* 0x0001080001f27983 */ /* 0x000ea80000100600 */
[----:B------:R-:W2:Y:S01]  /*1fa0*/  LDL.LU R188, [R1+0x6c] ;  /* 0x00006c0001bc7983 */ /* 0x000ea20000300800 */
[----:B----4-:R-:W-:Y:S01]  /*1fb0*/  FFMA.FTZ R232, R184, R213, R232 ;  /* 0x000000d5b8e87223 */ /* 0x010fe200000100e8 */
[----:B------:R-:W-:-:S04]  /*1fc0*/  FADD.FTZ R23, R181, -UR33 ;  /* 0x80000021b5177e21 */ /* 0x000fc80008010000 */
[----:B------:R0:W-:Y:S02]  /*1fd0*/  STL [R1+0x60], R232 ;  /* 0x000060e801007387 */ /* 0x0001e40000100800 */
[----:B0-----:R-:W-:Y:S01]  /*1fe0*/  FMUL.FTZ R232, R23, UR27 ;  /* 0x0000001b17e87c20 */ /* 0x001fe20008410000 */
[----:B------:R-:W-:-:S03]  /*1ff0*/  FADD.FTZ R23, R182, -UR33 ;  /* 0x80000021b6177e21 */ /* 0x000fc60008010000 */
[----:B------:R-:W-:-:S05]  /*2000*/  FFMA.FTZ R211, R185, R232, R211 ;  /* 0x000000e8b9d37223 */ /* 0x000fca00000100d3 */
[----:B------:R0:W-:Y:S02]  /*2010*/  STL [R1+0x64], R211 ;  /* 0x000064d301007387 */ /* 0x0001e40000100800 */
[----:B0-----:R-:W-:Y:S01]  /*2020*/  FMUL.FTZ R211, R23, UR27 ;  /* 0x0000001b17d37c20 */ /* 0x001fe20008410000 */
[----:B------:R-:W-:-:S04]  /*2030*/  FADD.FTZ R23, R183, -UR33 ;  /* 0x80000021b7177e21 */ /* 0x000fc80008010000 */
[----:B------:R-:W-:Y:S01]  /*2040*/  FMUL.FTZ R181, R23, UR27 ;  /* 0x0000001b17b57c20 */ /* 0x000fe20008410000 */
[----:B---3--:R-:W-:Y:S02]  /*2050*/  HADD2.F32 R180, -RZ, R212.H0_H0 ;  /* 0x200000d4ffb47230 */ /* 0x008fe40000004100 */
[----:B------:R-:W-:-:S03]  /*2060*/  FFMA.FTZ R192, R186, R211, R192 ;  /* 0x000000d3bac07223 */ /* 0x000fc600000100c0 */
[----:B------:R-:W-:Y:S02]  /*2070*/  FMUL.FTZ R212, R185, R180 ;  /* 0x000000b4b9d47220 */ /* 0x000fe40000410000 */
[----:B------:R0:W-:Y:S04]  /*2080*/  STL [R1+0x68], R192 ;  /* 0x000068c001007387 */ /* 0x0001e80000100800 */
[----:B------:R-:W-:Y:S01]  /*2090*/  STL [R1+0x28], R181 ;  /* 0x000028b501007387 */ /* 0x000fe20000100800 */
[----:B------:R-:W-:Y:S02]  /*20a0*/  HADD2.F32 R180, -RZ, R243.H0_H0 ;  /* 0x200000f3ffb47230 */ /* 0x000fe40000004100 */
[----:B------:R-:W-:-:S03]  /*20b0*/  FMUL.FTZ R22, R184, R22 ;  /* 0x00000016b8167220 */ /* 0x000fc60000410000 */
[----:B0-----:R-:W-:Y:S01]  /*20c0*/  FMUL.FTZ R192, R186, R180 ;  /* 0x000000b4bac07220 */ /* 0x001fe20000410000 */
[----:B------:R-:W-:-:S04]  /*20d0*/  FFMA.FTZ R180, R213, R22, RZ ;  /* 0x00000016d5b47223 */ /* 0x000fc800000100ff */
[----:B------:R-:W-:-:S04]  /*20e0*/  FFMA.FTZ R180, R232, R212, R180 ;  /* 0x000000d4e8b47223 */ /* 0x000fc800000100b4 */
[----:B------:R-:W-:Y:S01]  /*20f0*/  FFMA.FTZ R180, R211, R192, R180 ;  /* 0x000000c0d3b47223 */ /* 0x000fe200000100b4 */
[----:B------:R-:W-:Y:S01]  /*2100*/  FADD.FTZ R52, R52, R184 ;  /* 0x000000b834347221 */ /* 0x000fe20000010000 */
[----:B------:R-:W-:Y:S01]  /*2110*/  FADD.FTZ R53, R53, R185 ;  /* 0x000000b935357221 */ /* 0x000fe20000010000 */
[----:B------:R-:W-:Y:S01]  /*2120*/  FADD.FTZ R54, R54, R186 ;  /* 0x000000ba36367221 */ /* 0x000fe20000010000 */
[----:B------:R-:W-:Y:S01]  /*2130*/  FADD.FTZ R55, R55, R187 ;  /* 0x000000bb37377221 */ /* 0x000fe20000010000 */
[----:B------:R-:W-:Y:S02]  /*2140*/  IADD3 R14, PT, PT, R14, 0x80, RZ ;  /* 0x000000800e0e7810 */ /* 0x000fe40007ffe0ff */
[----:B------:R-:W-:Y:S02]  /*2150*/  IADD3 R21, PT, PT, R21, 0x80, RZ ;  /* 0x0000008015157810 */ /* 0x000fe40007ffe0ff */
[----:B------:R-:W-:Y:S01]  /*2160*/  IADD3 R20, PT, PT, R20, 0x80, RZ ;  /* 0x0000008014147810 */ /* 0x000fe20007ffe0ff */
[----:B--2---:R-:W-:-:S02]  /*2170*/  HADD2.F32 R23, -RZ, R242.H0_H0 ;  /* 0x200000f2ff177230 */ /* 0x004fc40000004100 */
[----:B------:R-:W-:-:S03]  /*2180*/  FFMA.FTZ R188, R187, R181, R188 ;  /* 0x000000b5bbbc7223 */ /* 0x000fc600000100bc */
[----:B------:R-:W-:Y:S02]  /*2190*/  FMUL.FTZ R182, R187, R23 ;  /* 0x00000017bbb67220 */ /* 0x000fe40000410000 */
[----:B------:R0:W-:Y:S04]  /*21a0*/  STL [R1+0x6c], R188 ;  /* 0x00006cbc01007387 */ /* 0x0001e80000100800 */
[----:B------:R1:W-:Y:S01]  /*21b0*/  STL [R1], R182 ;  /* 0x000000b601007387 */ /* 0x0003e20000100800 */
[----:B------:R-:W-:-:S04]  /*21c0*/  FADD.FTZ R23, RZ, R22 ;  /* 0x00000016ff177221 */ /* 0x000fc80000010000 */
[----:B------:R-:W-:-:S04]  /*21d0*/  FADD.FTZ R23, R23, R212 ;  /* 0x000000d417177221 */ /* 0x000fc80000010000 */
[----:B------:R-:W-:-:S04]  /*21e0*/  FADD.FTZ R23, R23, R192 ;  /* 0x000000c017177221 */ /* 0x000fc80000010000 */
[----:B0-----:R-:W-:Y:S01]  /*21f0*/  FADD.FTZ R188, R23, R182 ;  /* 0x000000b617bc7221 */ /* 0x001fe20000010000 */
[----:B-1----:R-:W-:-:S07]  /*2200*/  FFMA.FTZ R23, R181, R182, R180 ;  /* 0x000000b6b5177223 */ /* 0x002fce00000100b4 */
.L_x_17086:
[----:B------:R-:W-:Y:S05]  /*2210*/  BSYNC.RECONVERGENT B1 ;  /* 0x0000000000017941 */ /* 0x000fea0003800200 */
.L_x_17085:
[----:B------:R-:W-:Y:S04]  /*2220*/  BSSY.RECONVERGENT B1, `(.L_x_17087) ;  /* 0x0000040000017945 */ /* 0x000fe80003800200 */
[----:B------:R-:W-:Y:S05]  /*2230*/  @!P5 BRA `(.L_x_17088) ;  /* 0x0000000000f8d947 */ /* 0x000fea0003800000 */
[----:B0-----:R-:W0:Y:S01]  /*2240*/  LDC.64 R180, c[0x0][0x3a8] ;  /* 0x0000ea00ffb47b82 */ /* 0x001e220000000a00 */
[----:B------:R-:W2:Y:S04]  /*2250*/  LDL.S16 R191, [R1+0x106] ;  /* 0x0001060001bf7983 */ /* 0x000ea80000100600 */
[----:B------:R-:W4:Y:S03]  /*2260*/  LDL.LU R221, [R1+0x50] ;  /* 0x0000500001dd7983 */ /* 0x000f260000300800 */
[----:B------:R-:W1:Y:S01]  /*2270*/  LDC.64 R184, c[0x0][0x428] ;  /* 0x00010a00ffb87b82 */ /* 0x000e620000000a00 */
[----:B------:R-:W-:Y:S01]  /*2280*/  ISETP.NE.U32.AND P2, PT, RZ, UR18, PT ;  /* 0x00000012ff007c0c */ /* 0x000fe2000bf45070 */
[----:B------:R-:W3:Y:S01]  /*2290*/  LDL.S16 R210, [R1+0x104] ;  /* 0x0001040001d27983 */ /* 0x000ee20000100600 */
[----:B0-----:R-:W-:-:S04]  /*22a0*/  IMAD.WIDE.U32 R180, R20, 0x10, R180 ;  /* 0x0000001014b47825 */ /* 0x001fc800078e00b4 */
[----:B-1----:R-:W-:Y:S02]  /*22b0*/  IMAD.WIDE.U32 R184, R21, 0x10, R184 ;  /* 0x0000001015b87825 */ /* 0x002fe400078e00b8 */
[----:B------:R-:W2:Y:S01]  /*22c0*/  LDG.E.128 R180, desc[UR6][R180.64] ;  /* 0x00000006b4b47981 */ /* 0x000ea2000c1e1d00 */
[----:B------:R-:W-:-:S03]  /*22d0*/  ISETP.NE.AND.EX P2, PT, RZ, UR19, PT, P2 ;  /* 0x00000013ff007c0c */ /* 0x000fc6000bf45320 */
[----:B------:R-:W3:Y:S04]  /*22e0*/  LDL.LU R200, [R1+0x54] ;  /* 0x0000540001c87983 */ /* 0x000ee80000300800 */
[----:B------:R-:W4:Y:S04]  /*22f0*/  LDG.E.128 R184, desc[UR6][R184.64] ;  /* 0x00000006b8b87981 */ /* 0x000f28000c1e1d00 */
[----:B------:R-:W3:Y:S02]  /*2300*/  LDL.S16 R252, [R1+0x102] ;  /* 0x0001020001fc7983 */ /* 0x000ee40000100600 */
[----:B------:R-:W0:Y:S02]  /*2310*/  @P2 LDC.64 R242, c[0x0][0x438] ;  /* 0x00010e00fff22b82 */ /* 0x000e240000000a00 */
[----:B0-----:R-:W-:-:S05]  /*2320*/  @P2 IMAD.WIDE.U32 R242, R20, 0x10, R242 ;  /* 0x0000001014f22825 */ /* 0x001fca00078e00f2 */
[----:B------:R0:W5:Y:S02]  /*2330*/  @P2 LDG.E.128 R24, desc[UR6][R242.64] ;  /* 0x00000006f2182981 */ /* 0x000164000c1e1d00 */
[----:B0-----:R-:W0:Y:S02]  /*2340*/  LDC.64 R242, c[0x0][0x3b0] ;  /* 0x0000ec00fff27b82 */ /* 0x001e240000000a00 */
[----:B0-----:R-:W-:-:S05]  /*2350*/  IMAD.WIDE.U32 R242, R14, 0x4, R242 ;  /* 0x000000040ef27825 */ /* 0x001fca00078e00f2 */
[----:B------:R0:W5:Y:S01]  /*2360*/  LDG.E R6, desc[UR6][R242.64] ;  /* 0x00000006f2067981 */ /* 0x000162000c1e1900 */
[----:B--2---:R-:W-:-:S04]  /*2370*/  FADD.FTZ R180, R180, -UR33 ;  /* 0x80000021b4b47e21 */ /* 0x004fc80008010000 */
[----:B------:R-:W-:Y:S01]  /*2380*/  FMUL.FTZ R240, R180, UR27 ;  /* 0x0000001bb4f07c20 */ /* 0x000fe20008410000 */
[----:B------:R-:W-:Y:S02]  /*2390*/  HADD2.F32 R180, -RZ, R191.H0_H0 ;  /* 0x200000bfffb47230 */ /* 0x000fe40000004100 */
[----:B------:R-:W2:Y:S01]  /*23a0*/  LDL.LU R191, [R1+0x58] ;  /* 0x0000580001bf7983 */ /* 0x000ea20000300800 */
[----:B----4-:R-:W-:-:S03]  /*23b0*/  FFMA.FTZ R221, R184, R240, R221 ;  /* 0x000000f0b8dd7223 */ /* 0x010fc600000100dd */
[----:B------:R-:W4:Y:S04]  /*23c0*/  LDL.S16 R243, [R1+0x100] ;  /* 0x0001000001f37983 */ /* 0x000f280000100600 */
[----:B------:R1:W-:Y:S04]  /*23d0*/  STL [R1+0x50], R221 ;  /* 0x000050dd01007387 */ /* 0x0003e80000100800 */
[----:B------:R-:W0:Y:S01]  /*23e0*/  LDL.LU R242, [R1+0x5c] ;  /* 0x00005c0001f27983 */ /* 0x000e220000300800 */
[----:B------:R-:W-:-:S04]  /*23f0*/  FADD.FTZ R181, R181, -UR33 ;  /* 0x80000021b5b57e21 */ /* 0x000fc80008010000 */
[----:B-1----:R-:W-:Y:S01]  /*2400*/  FMUL.FTZ R221, R181, UR27 ;  /* 0x0000001bb5dd7c20 */ /* 0x002fe20008410000 */
[----:B------:R-:W-:-:S03]  /*2410*/  FADD.FTZ R182, R182, -UR33 ;  /* 0x80000021b6b67e21 */ /* 0x000fc60008010000 */
[----:B---3--:R-:W-:Y:S01]  /*2420*/  FFMA.FTZ R200, R185, R221, R200 ;  /* 0x000000ddb9c87223 */ /* 0x008fe200000100c8 */
[----:B------:R-:W-:Y:S01]  /*2430*/  FADD.FTZ R183, R183, -UR33 ;  /* 0x80000021b7b77e21 */ /* 0x000fe20008010000 */
[----:B------:R-:W-:Y:S01]  /*2440*/  FADD.FTZ R132, R132, R184 ;  /* 0x000000b884847221 */ /* 0x000fe20000010000 */
[----:B------:R-:W-:Y:S02]  /*2450*/  FMUL.FTZ R231, R184, R180 ;  /* 0x000000b4b8e77220 */ /* 0x000fe40000410000 */
[----:B------:R1:W-:Y:S01]  /*2460*/  STL [R1+0x54], R200 ;  /* 0x000054c801007387 */ /* 0x0003e20000100800 */
[----:B------:R-:W-:Y:S01]  /*2470*/  FMUL.FTZ R184, R183, UR27 ;  /* 0x0000001bb7b87c20 */ /* 0x000fe20008410000 */
[----:B------:R-:W-:Y:S02]  /*2480*/  HADD2.F32 R180, -RZ, R210.H0_H0 ;  /* 0x200000d2ffb47230 */ /* 0x000fe40000004100 */
[----:B-1----:R-:W-:-:S03]  /*2490*/  FMUL.FTZ R200, R182, UR27 ;  /* 0x0000001bb6c87c20 */ /* 0x002fc60008410000 */
[----:B------:R-:W-:Y:S01]  /*24a0*/  FMUL.FTZ R210, R185, R180 ;  /* 0x000000b4b9d27220 */ /* 0x000fe20000410000 */
[----:B------:R-:W-:Y:S02]  /*24b0*/  HADD2.F32 R180, -RZ, R252.H0_H0 ;  /* 0x200000fcffb47230 */ /* 0x000fe40000004100 */
[----:B------:R-:W-:Y:S01]  /*24c0*/  FADD.FTZ R182, R188, R231 ;  /* 0x000000e7bcb67221 */ /* 0x000fe20000010000 */
[----:B------:R-:W-:-:S03]  /*24d0*/  FFMA.FTZ R181, R240, R231, R23 ;  /* 0x000000e7f0b57223 */ /* 0x000fc60000010017 */
[----:B------:R-:W-:Y:S01]  /*24e0*/  FADD.FTZ R23, R182, R210 ;  /* 0x000000d2b6177221 */ /* 0x000fe20000010000 */
[----:B------:R-:W-:Y:S01]  /*24f0*/  FADD.FTZ R133, R133, R185 ;  /* 0x000000b985857221 */ /* 0x000fe20000010000 */
[----:B------:R-:W-:Y:S01]  /*2500*/  FADD.FTZ R134, R134, R186 ;  /* 0x000000ba86867221 */ /* 0x000fe20000010000 */
[----:B------:R-:W-:Y:S01]  /*2510*/  FADD.FTZ R135, R135, R187 ;  /* 0x000000bb87877221 */ /* 0x000fe20000010000 */
[----:B------:R-:W-:Y:S02]  /*2520*/  IADD3 R14, PT, PT, R14, 0x80, RZ ;  /* 0x000000800e0e7810 */ /* 0x000fe40007ffe0ff */
[----:B------:R-:W-:Y:S02]  /*2530*/  IADD3 R21, PT, PT, R21, 0x80, RZ ;  /* 0x0000008015157810 */ /* 0x000fe40007ffe0ff */
[----:B------:R-:W-:Y:S01]  /*2540*/  IADD3 R20, PT, PT, R20, 0x80, RZ ;  /* 0x0000008014147810 */ /* 0x000fe20007ffe0ff */
[----:B--2---:R-:W-:-:S05]  /*2550*/  FFMA.FTZ R191, R186, R200, R191 ;  /* 0x000000c8babf7223 */ /* 0x004fca00000100bf */
[----:B------:R1:W-:Y:S01]  /*2560*/  STL [R1+0x58], R191 ;  /* 0x000058bf01007387 */ /* 0x0003e20000100800 */
[----:B0-----:R-:W-:-:S03]  /*2570*/  FFMA.FTZ R242, R187, R184, R242 ;  /* 0x000000b8bbf27223 */ /* 0x001fc600000100f2 */
[----:B------:R2:W-:Y:S04]  /*2580*/  STL [R1+0x20], R184 ;  /* 0x000020b801007387 */ /* 0x0005e80000100800 */
[----:B------:R2:W-:Y:S01]  /*2590*/  STL [R1+0x5c], R242 ;  /* 0x00005cf201007387 */ /* 0x0005e20000100800 */
[----:B-1----:R-:W-:Y:S01]  /*25a0*/  FMUL.FTZ R191, R186, R180 ;  /* 0x000000b4babf7220 */ /* 0x002fe20000410000 */
[----:B----4-:R-:W-:-:S05]  /*25b0*/  HADD2.F32 R180, -RZ, R243.H0_H0 ;  /* 0x200000f3ffb47230 */ /* 0x010fca0000004100 */
[----:B------:R-:W-:Y:S01]  /*25c0*/  FMUL.FTZ R252, R187, R180 ;  /* 0x000000b4bbfc7220 */ /* 0x000fe20000410000 */
[----:B------:R-:W-:Y:S01]  /*25d0*/  FFMA.FTZ R180, R221, R210, R181 ;  /* 0x000000d2ddb47223 */ /* 0x000fe200000100b5 */
[----:B------:R-:W-:-:S03]  /*25e0*/  FADD.FTZ R23, R23, R191 ;  /* 0x000000bf17177221 */ /* 0x000fc60000010000 */
[----:B------:R-:W-:Y:S01]  /*25f0*/  FFMA.FTZ R180, R200, R191, R180 ;  /* 0x000000bfc8b47223 */ /* 0x000fe200000100b4 */
[----:B------:R-:W-:-:S03]  /*2600*/  FADD.FTZ R188, R23, R252 ;  /* 0x000000fc17bc7221 */ /* 0x000fc60000010000 */
[----:B--2---:R-:W-:-:S07]  /*2610*/  FFMA.FTZ R23, R184, R252, R180 ;  /* 0x000000fcb8177223 */ /* 0x004fce00000100b4 */
.L_x_17088:
[----:B------:R-:W-:Y:S05]  /*2620*/  BSYNC.RECONVERGENT B1 ;  /* 0x0000000000017941 */ /* 0x000fea0003800200 */
.L_x_17087:
        /* <DEDUP_REMOVED lines=64> */
.L_x_17090:
[----:B------:R-:W-:Y:S05]  /*2a30*/  BSYNC.RECONVERGENT B1 ;  /* 0x0000000000017941 */ /* 0x000fea0003800200 */
.L_x_17089:
        /* <DEDUP_REMOVED lines=64> */
.L_x_17092:
[----:B------:R-:W-:Y:S05]  /*2e40*/  BSYNC.RECONVERGENT B1 ;  /* 0x0000000000017941 */ /* 0x000fea0003800200 */
.L_x_17091:
[----:B------:R-:W-:Y:S04]  /*2e50*/  BSSY.RECONVERGENT B1, `(.L_x_17093) ;  /* 0x0000038000017945 */ /* 0x000fe80003800200 */
[----:B------:R-:W-:Y:S05]  /*2e60*/  @!P0 BRA `(.L_x_17094) ;  /* 0x0000000000d88947 */ /* 0x000fea0003800000 */
[----:B------:R-:W-:Y:S01]  /*2e70*/  ISETP.NE.U32.AND P2, PT, RZ, UR18, PT ;  /* 0x00000012ff007c0c */ /* 0x000fe2000bf45070 */
[----:B0-----:R-:W0:Y:S01]  /*2e80*/  LDC.64 R180, c[0x0][0x3a8] ;  /* 0x0000ea00ffb47b82 */ /* 0x001e220000000a00 */
[----:B------:R-:W2:Y:S02]  /*2e90*/  LDL.S16 R207, [R1+0xee] ;  /* 0x0000ee0001cf7983 */ /* 0x000ea40000100600 */
[----:B------:R-:W-:Y:S02]  /*2ea0*/  ISETP.NE.AND.EX P2, PT, RZ, UR19, PT, P2 ;  /* 0x00000013ff007c0c */ /* 0x000fe4000bf45320 */
[----:B------:R-:W4:Y:S03]  /*2eb0*/  LDL.S16 R197, [R1+0xec] ;  /* 0x0000ec0001c57983 */ /* 0x000f260000100600 */
[----:B------:R-:W1:Y:S01]  /*2ec0*/  LDC.64 R182, c[0x0][0x428] ;  /* 0x00010a00ffb67b82 */ /* 0x000e620000000a00 */
[----:B------:R-:W3:Y:S07]  /*2ed0*/  LDL.S16 R249, [R1+0xea] ;  /* 0x0000ea0001f97983 */ /* 0x000eee0000100600 */
[----:B------:R-:W1:Y:S01]  /*2ee0*/  @P2 LDC.64 R242, c[0x0][0x438] ;  /* 0x00010e00fff22b82 */ /* 0x000e620000000a00 */
[----:B0-----:R-:W-:-:S05]  /*2ef0*/  IMAD.WIDE.U32 R180, R20, 0x10, R180 ;  /* 0x0000001014b47825 */ /* 0x001fca00078e00b4 */
[----:B------:R-:W2:Y:S01]  /*2f00*/  LDG.E.128 R184, desc[UR6][R180.64] ;  /* 0x00000006b4b87981 */ /* 0x000ea2000c1e1d00 */
[----:B-1----:R-:W-:-:S06]  /*2f10*/  IMAD.WIDE.U32 R182, R21, 0x10, R182 ;  /* 0x0000001015b67825 */ /* 0x002fcc00078e00b6 */
[----:B------:R-:W4:Y:S01]  /*2f20*/  LDG.E.128 R180, desc[UR6][R182.64] ;  /* 0x00000006b6b47981 */ /* 0x000f22000c1e1d00 */
[----:B------:R-:W-:-:S05]  /*2f30*/  @P2 IMAD.WIDE.U32 R242, R20, 0x10, R242 ;  /* 0x0000001014f22825 */ /* 0x000fca00078e00f2 */
[----:B------:R0:W5:Y:S02]  /*2f40*/  @P2 LDG.E.128 R148, desc[UR6][R242.64] ;  /* 0x00000006f2942981 */ /* 0x000164000c1e1d00 */
[----:B0-----:R-:W0:Y:S02]  /*2f50*/  LDC.64 R242, c[0x0][0x3b0] ;  /* 0x0000ec00fff27b82 */ /* 0x001e240000000a00 */
[----:B0-----:R-:W-:-:S05]  /*2f60*/  IMAD.WIDE.U32 R242, R14, 0x4, R242 ;  /* 0x000000040ef27825 */ /* 0x001fca00078e00f2 */
[----:B------:R1:W5:Y:S04]  /*2f70*/  LDG.E R9, desc[UR6][R242.64] ;  /* 0x00000006f2097981 */ /* 0x000368000c1e1900 */
[----:B------:R-:W3:Y:S01]  /*2f80*/  LDL.S16 R242, [R1+0xe8] ;  /* 0x0000e80001f27983 */ /* 0x000ee20000100600 */
[----:B------:R-:W-:Y:S02]  /*2f90*/  IADD3 R14, PT, PT, R14, 0x80, RZ ;  /* 0x000000800e0e7810 */ /* 0x000fe40007ffe0ff */
[----:B------:R-:W-:Y:S02]  /*2fa0*/  IADD3 R21, PT, PT, R21, 0x80, RZ ;  /* 0x0000008015157810 */ /* 0x000fe40007ffe0ff */
[----:B------:R-:W-:Y:S01]  /*2fb0*/  IADD3 R20, PT, PT, R20, 0x80, RZ ;  /* 0x0000008014147810 */ /* 0x000fe20007ffe0ff */
[----:B--2---:R-:W-:Y:S01]  /*2fc0*/  FADD.FTZ R15, R184, -UR33 ;  /* 0x80000021b80f7e21 */ /* 0x004fe20008010000 */
[----:B------:R-:W-:-:S03]  /*2fd0*/  HADD2.F32 R184, -RZ, R207.H0_H0 ;  /* 0x200000cfffb87230 */ /* 0x000fc60000004100 */
[----:B------:R-:W-:Y:S01]  /*2fe0*/  FMUL.FTZ R237, R15, UR27 ;  /* 0x0000001b0fed7c20 */ /* 0x000fe20008410000 */
[----:B----4-:R-:W-:-:S03]  /*2ff0*/  FADD.FTZ R64, R64, R180 ;  /* 0x000000b440407221 */ /* 0x010fc60000010000 */
[C---:B------:R-:W-:Y:S01]  /*3000*/  FFMA.FTZ R28, R180.reuse, R237, R28 ;  /* 0x000000edb41c7223 */ /* 0x040fe2000001001c */
[----:B------:R-:W-:Y:S01]  /*3010*/  FMUL.FTZ R228, R180, R184 ;  /* 0x000000b8b4e47220 */ /* 0x000fe20000410000 */
[----:B------:R-:W-:Y:S02]  /*3020*/  HADD2.F32 R180, -RZ, R197.H0_H0 ;  /* 0x200000c5ffb47230 */ /* 0x000fe40000004100 */
[----:B------:R-:W-:-:S03]  /*3030*/  FADD.FTZ R15, R185, -UR33 ;  /* 0x80000021b90f7e21 */ /* 0x000fc60008010000 */
[----:B------:R-:W-:Y:S01]  /*3040*/  FMUL.FTZ R207, R181, R180 ;  /* 0x000000b4b5cf7220 */ /* 0x000fe20000410000 */
[----:B------:R-:W-:Y:S01]  /*3050*/  FADD.FTZ R180, R187, -UR33 ;  /* 0x80000021bbb47e21 */ /* 0x000fe20008010000 */
[----:B------:R-:W-:Y:S01]  /*3060*/  FMUL.FTZ R218, R15, UR27 ;  /* 0x0000001b0fda7c20 */ /* 0x000fe20008410000 */
[----:B------:R-:W-:Y:S02]  /*3070*/  FADD.FTZ R15, R186, -UR33 ;  /* 0x80000021ba0f7e21 */ /* 0x000fe40008010000 */
[----:B------:R-:W-:Y:S02]  /*3080*/  FMUL.FTZ R184, R180, UR27 ;  /* 0x0000001bb4b87c20 */ /* 0x000fe40008410000 */
[----:B------:R-:W-:Y:S01]  /*3090*/  FMUL.FTZ R197, R15, UR27 ;  /* 0x0000001b0fc57c20 */ /* 0x000fe20008410000 */
[----:B---3--:R-:W-:Y:S02]  /*30a0*/  HADD2.F32 R15, -RZ, R249.H0_H0 ;  /* 0x200000f9ff0f7230 */ /* 0x008fe40000004100 */
[----:B------:R1:W-:Y:S01]  /*30b0*/  STL [R1+0x14], R184 ;  /* 0x000014b801007387 */ /* 0x0003e20000100800 */
[----:B------:R-:W-:Y:S01]  /*30c0*/  FADD.FTZ R66, R66, R182 ;  /* 0x000000b642427221 */ /* 0x000fe20000010000 */
[C---:B------:R-:W-:Y:S01]  /*30d0*/  FFMA.FTZ R30, R182.reuse, R197, R30 ;  /* 0x000000c5b61e7223 */ /* 0x040fe2000001001e */
[----:B------:R-:W-:Y:S01]  /*30e0*/  FMUL.FTZ R15, R182, R15 ;  /* 0x0000000fb60f7220 */ /* 0x000fe20000410000 */
[----:B------:R-:W-:Y:S01]  /*30f0*/  FADD.FTZ R65, R65, R181 ;  /* 0x000000b541417221 */ /* 0x000fe20000010000 */
[----:B------:R-:W-:Y:S01]  /*3100*/  FFMA.FTZ R29, R181, R218, R29 ;  /* 0x000000dab51d7223 */ /* 0x000fe2000001001d */
[----:B------:R-:W-:Y:S01]  /*3110*/  FADD.FTZ R182, R188, R228 ;  /* 0x000000e4bcb67221 */ /* 0x000fe20000010000 */
[----:B------:R-:W-:-:S03]  /*3120*/  FFMA.FTZ R181, R237, R228, R23 ;  /* 0x000000e4edb57223 */ /* 0x000fc60000010017 */
[----:B------:R-:W-:-:S04]  /*3130*/  FADD.FTZ R23, R182, R207 ;  /* 0x000000cfb6177221 */ /* 0x000fc80000010000 */
[----:B------:R-:W-:Y:S01]  /*3140*/  FADD.FTZ R23, R23, R15 ;  /* 0x0000000f17177221 */ /* 0x000fe20000010000 */
[----:B------:R-:W-:Y:S01]  /*3150*/  FADD.FTZ R67, R67, R183 ;  /* 0x000000b743437221 */ /* 0x000fe20000010000 */
[----:B------:R-:W-:Y:S01]  /*3160*/  FFMA.FTZ R31, R183, R184, R31 ;  /* 0x000000b8b71f7223 */ /* 0x000fe2000001001f */
[----:B------:R-:W-:-:S05]  /*3170*/  HADD2.F32 R180, -RZ, R242.H0_H0 ;  /* 0x200000f2ffb47230 */ /* 0x000fca0000004100 */
[----:B------:R-:W-:Y:S01]  /*3180*/  FMUL.FTZ R249, R183, R180 ;  /* 0x000000b4b7f97220 */ /* 0x000fe20000410000 */
[----:B------:R-:W-:-:S04]  /*3190*/  FFMA.FTZ R180, R218, R207, R181 ;  /* 0x000000cfdab47223 */ /* 0x000fc800000100b5 */
[----:B------:R-:W-:Y:S01]  /*31a0*/  FFMA.FTZ R180, R197, R15, R180 ;  /* 0x0000000fc5b47223 */ /* 0x000fe200000100b4 */
[----:B------:R-:W-:-:S03]  /*31b0*/  FADD.FTZ R188, R23, R249 ;  /* 0x000000f917bc7221 */ /* 0x000fc60000010000 */
[----:B-1----:R-:W-:-:S07]  /*31c0*/  FFMA.FTZ R23, R184, R249, R180 ;  /* 0x000000f9b8177223 */ /* 0x002fce00000100b4 */
.L_x_17094:
[----:B------:R-:W-:Y:S05]  /*31d0*/  BSYNC.RECONVERGENT B1 ;  /* 0x0000000000017941 */ /* 0x000fea0003800200 */
.L_x_17093:
        /* <DEDUP_REMOVED lines=56> */
.L_x_17096:
[----:B------:R-:W-:Y:S05]  /*3560*/  BSYNC.RECONVERGENT B1 ;  /* 0x0000000000017941 */ /* 0x000fea0003800200 */
.L_x_17095:
[----:B------:R-:W-:Y:S01]  /*3570*/  ISETP.GE.U32.AND P2, PT, R3, 0x380, PT ;  /* 0x000003800300780c */ /* 0x000fe20003f46070 */
[----:B------:R-:W-:-:S12]  /*3580*/  BSSY.RECONVERGENT B1, `(.L_x_17097) ;  /* 0x0000038000017945 */ /* 0x000fd80003800200 */
[----:B------:R-:W-:Y:S05]  /*3590*/  @!P2 BRA `(.L_x_17098) ;  /* 0x0000000000d8a947 */ /* 0x000fea0003800000 */
[----:B------:R-:W-:Y:S01]  /*35a0*/  ISETP.NE.U32.AND P3, PT, RZ, UR18, PT ;  /* 0x00000012ff007c0c */ /* 0x000fe2000bf65070 */
[----:B------:R-:W1:Y:S01]  /*35b0*/  LDC.64 R182, c[0x0][0x428] ;  /* 0x00010a00ffb67b82 */ /* 0x000e620000000a00 */
[----:B------:R-:W2:Y:S02]  /*35c0*/  LDL.S16 R205, [R1+0xde] ;  /* 0x0000de0001cd7983 */ /* 0x000ea40000100600 */
[----:B------:R-:W-:Y:S02]  /*35d0*/  ISETP.NE.AND.EX P3, PT, RZ, UR19, PT, P3 ;  /* 0x00000013ff007c0c */ /* 0x000fe4000bf65330 */
[----:B------:R-:W4:Y:S03]  /*35e0*/  LDL.S16 R195, [R1+0xdc] ;  /* 0x0000dc0001c37983 */ /* 0x000f260000100600 */
[----:B------:R-:W3:Y:S01]  /*35f0*/  LDC.64 R242, c[0x0][0x3b0] ;  /* 0x0000ec00fff27b82 */ /* 0x000ee20000000a00 */
[----:B------:R-:W4:Y:S07]  /*3600*/  LDL.S16 R247, [R1+0xda] ;  /* 0x0000da0001f77983 */ /* 0x000f2e0000100600 */
[----:B0-----:R-:W0:Y:S02]  /*3610*/  @P3 LDC.64 R180, c[0x0][0x438] ;  /* 0x00010e00ffb43b82 */ /* 0x001e240000000a00 */
[----:B0-----:R-:W-:-:S05]  /*3620*/  @P3 IMAD.WIDE.U32 R180, R20, 0x10, R180 ;  /* 0x0000001014b43825 */ /* 0x001fca00078e00b4 */
[----:B------:R0:W5:Y:S01]  /*3630*/  @P3 LDG.E.128 R156, desc[UR6][R180.64] ;  /* 0x00000006b49c3981 */ /* 0x000162000c1e1d00 */
[----:B-1----:R-:W-:Y:S01]  /*3640*/  IMAD.WIDE.U32 R182, R21, 0x10, R182 ;  /* 0x0000001015b67825 */ /* 0x002fe200078e00b6 */
[----:B0-----:R-:W0:Y:S03]  /*3650*/  LDC.64 R180, c[0x0][0x3a8] ;  /* 0x0000ea00ffb47b82 */ /* 0x001e260000000a00 */
[----:B0-----:R-:W-:-:S05]  /*3660*/  IMAD.WIDE.U32 R180, R20, 0x10, R180 ;  /* 0x0000001014b47825 */ /* 0x001fca00078e00b4 */
[----:B------:R-:W2:Y:S04]  /*3670*/  LDG.E.128 R184, desc[UR6][R180.64] ;  /* 0x00000006b4b87981 */ /* 0x000ea8000c1e1d00 */
[----:B------:R-:W4:Y:S01]  /*3680*/  LDG.E.128 R180, desc[UR6][R182.64] ;  /* 0x00000006b6b47981 */ /* 0x000f22000c1e1d00 */
[----:B---3--:R-:W-:-:S05]  /*3690*/  IMAD.WIDE.U32 R242, R14, 0x4, R242 ;  /* 0x000000040ef27825 */ /* 0x008fca00078e00f2 */
        /* <DEDUP_REMOVED lines=19> */
[----:B------:R-:W-:Y:S02]  /*37d0*/  HADD2.F32 R17, -RZ, R247.H0_H0 ;  /* 0x200000f7ff117230 */ /* 0x000fe40000004100 */
[----:B------:R1:W-:Y:S01]  /*37e0*/  STL [R1+0xc], R184 ;  /* 0x00000cb801007387 */ /* 0x0003e20000100800 */
[----:B------:R-:W-:Y:S01]  /*37f0*/  FADD.FTZ R74, R74, R182 ;  /* 0x000000b64a4a7221 */ /* 0x000fe20000010000 */
[C---:B------:R-:W-:Y:S01]  /*3800*/  FFMA.FTZ R38, R182.reuse, R195, R38 ;  /* 0x000000c3b6267223 */ /* 0x040fe20000010026 */
[----:B------:R-:W-:Y:S01]  /*3810*/  FMUL.FTZ R17, R182, R17 ;  /* 0x00000011b6117220 */ /* 0x000fe20000410000 */
[----:B---3--:R-:W-:-:S02]  /*3820*/  HADD2.F32 R180, -RZ, R242.H0_H0 ;  /* 0x200000f2ffb47230 */ /* 0x008fc40000004100 */
[----:B------:R-:W-:Y:S01]  /*3830*/  FADD.FTZ R73, R73, R181 ;  /* 0x000000b549497221 */ /* 0x000fe20000010000 */
[----:B------:R-:W-:Y:S01]  /*3840*/  FFMA.FTZ R37, R181, R216, R37 ;  /* 0x000000d8b5257223 */ /* 0x000fe20000010025 */
        /* <DEDUP_REMOVED lines=11> */
.L_x_17098:
[----:B------:R-:W-:Y:S05]  /*3900*/  BSYNC.RECONVERGENT B1 ;  /* 0x0000000000017941 */ /* 0x000fea0003800200 */
.L_x_17097:
        /* <DEDUP_REMOVED lines=57> */
.L_x_17100:
[----:B------:R-:W-:Y:S05]  /*3ca0*/  BSYNC.RECONVERGENT B1 ;  /* 0x0000000000017941 */ /* 0x000fea0003800200 */
.L_x_17099:
        /* <DEDUP_REMOVED lines=57> */
.L_x_17102:
[----:B------:R-:W-:Y:S05]  /*4040*/  BSYNC.RECONVERGENT B1 ;  /* 0x0000000000017941 */ /* 0x000fea0003800200 */
.L_x_17101:
[----:B------:R-:W-:Y:S02]  /*4050*/  ISETP.GE.U32.AND P5, PT, R3, 0x500, PT ;  /* 0x000005000300780c */ /* 0x000fe40003fa6070 */
[----:B------:R-:W-:-:S11]  /*4060*/  LOP3.LUT R4, R4, 0xffffffef, RZ, 0xc0, !PT ;  /* 0xffffffef04047812 */ /* 0x000fd600078ec0ff */
[----:B------:R-:W-:Y:S01]  /*4070*/  @P5 LOP3.LUT R4, R4, 0x10, RZ, 0xfc, !PT ;  /* 0x0000001004045812 */ /* 0x000fe200078efcff */
[----:B------:R-:W-:Y:S06]  /*4080*/  @!P5 BRA `(.L_x_17103) ;  /* 0x0000000c00dcd947 */ /* 0x000fec0003800000 */
[----:B------:R-:W-:Y:S01]  /*4090*/  ISETP.NE.U32.AND P5, PT, RZ, UR18, PT ;  /* 0x00000012ff007c0c */ /* 0x000fe2000bfa5070 */
[----:B------:R-:W1:Y:S01]  /*40a0*/  LDC.64 R182, c[0x0][0x428] ;  /* 0x00010a00ffb67b82 */ /* 0x000e620000000a00 */
[----:B------:R-:W2:Y:S02]  /*40b0*/  LDL.S16 R201, [R1+0xc6] ;  /* 0x0000c60001c97983 */ /* 0x000ea40000100600 */
[----:B------:R-:W-:Y:S02]  /*40c0*/  ISETP.NE.AND.EX P5, PT, RZ, UR19, PT, P5 ;  /* 0x00000013ff007c0c */ /* 0x000fe4000bfa5350 */
[----:B------:R-:W4:Y:S04]  /*40d0*/  LDL.S16 R244, [R1+0xc4] ;  /* 0x0000c40001f47983 */ /* 0x000f280000100600 */
[----:B------:R-:W3:Y:S04]  /*40e0*/  LDL.S16 R243, [R1+0xc2] ;  /* 0x0000c20001f37983 */ /* 0x000ee80000100600 */
[----:B------:R-:W2:Y:S03]  /*40f0*/  LDL.S16 R242, [R1+0xc0] ;  /* 0x0000c00001f27983 */ /* 0x000ea60000100600 */
[----:B0-----:R-:W0:Y:S02]  /*4100*/  @P5 LDC.64 R180, c[0x0][0x438] ;  /* 0x00010e00ffb45b82 */ /* 0x001e240000000a00 */
[----:B0-----:R-:W-:-:S05]  /*4110*/  @P5 IMAD.WIDE.U32 R180, R20, 0x10, R180 ;  /* 0x0000001014b45825 */ /* 0x001fca00078e00b4 */
[----:B------:R0:W5:Y:S02]  /*4120*/  @P5 LDG.E.128 R168, desc[UR6][R180.64] ;  /* 0x00000006b4a85981 */ /* 0x000164000c1e1d00 */
[----:B0-----:R-:W0:Y:S02]  /*4130*/  LDC.64 R180, c[0x0][0x3a8] ;  /* 0x0000ea00ffb47b82 */ /* 0x001e240000000a00 */
[----:B0-----:R-:W-:-:S04]  /*4140*/  IMAD.WIDE.U32 R180, R20, 0x10, R180 ;  /* 0x0000001014b47825 */ /* 0x001fc800078e00b4 */
[----:B-1----:R-:W-:Y:S01]  /*4150*/  IMAD.WIDE.U32 R20, R21, 0x10, R182 ;  /* 0x0000001015147825 */ /* 0x002fe200078e00b6 */
[----:B------:R-:W4:Y:S04]  /*4160*/  LDG.E.128 R184, desc[UR6][R180.64] ;  /* 0x00000006b4b87981 */ /* 0x000f28000c1e1d00 */
[----:B------:R0:W3:Y:S02]  /*4170*/  LDG.E.128 R180, desc[UR6][R20.64] ;  /* 0x0000000614b47981 */ /* 0x0000e4000c1e1d00 */
[----:B0-----:R-:W0:Y:S02]  /*4180*/  LDC.64 R20, c[0x0][0x3b0] ;  /* 0x0000ec00ff147b82 */ /* 0x001e240000000a00 */
[----:B0-----:R-:W-:-:S05]  /*4190*/  IMAD.WIDE.U32 R20, R14, 0x4, R20 ;  /* 0x000000040e147825 */ /* 0x001fca00078e0014 */
[----:B------:R2:W5:Y:S02]  /*41a0*/  LDG.E R2, desc[UR6][R20.64] ;  /* 0x0000000614027981 */ /* 0x000564000c1e1900 */
[----:B--2---:R-:W-:Y:S02]  /*41b0*/  HADD2.F32 R20, -RZ, R242.H0_H0 ;  /* 0x200000f2ff147230 */ /* 0x004fe40000004100 */
[----:B----4-:R-:W-:Y:S01]  /*41c0*/  FADD.FTZ R14, R185, -UR33 ;  /* 0x80000021b90e7e21 */ /* 0x010fe20008010000 */
[----:B------:R-:W-:-:S03]  /*41d0*/  FADD.FTZ R0, R184, -UR33 ;  /* 0x80000021b8007e21 */ /* 0x000fc60008010000 */
[----:B------:R-:W-:Y:S01]  /*41e0*/  FMUL.FTZ R222, R14, UR27 ;  /* 0x0000001b0ede7c20 */ /* 0x000fe20008410000 */
[----:B------:R-:W-:Y:S01]  /*41f0*/  FADD.FTZ R14, R186, -UR33 ;  /* 0x80000021ba0e7e21 */ /* 0x000fe20008010000 */
[----:B------:R-:W-:Y:S01]  /*4200*/  FMUL.FTZ R241, R0, UR27 ;  /* 0x0000001b00f17c20 */ /* 0x000fe20008410000 */
[----:B------:R-:W-:Y:S02]  /*4210*/  HADD2.F32 R0, -RZ, R201.H0_H0 ;  /* 0x200000c9ff007230 */ /* 0x000fe40000004100 */
[----:B------:R-:W-:Y:S01]  /*4220*/  FMUL.FTZ R201, R14, UR27 ;  /* 0x0000001b0ec97c20 */ /* 0x000fe20008410000 */
[----:B------:R-:W-:Y:S01]  /*4230*/  FADD.FTZ R14, R187, -UR33 ;  /* 0x80000021bb0e7e21 */ /* 0x000fe20008010000 */
[----:B---3--:R-:W-:Y:S01]  /*4240*/  FADD.FTZ R84, R84, R180 ;  /* 0x000000b454547221 */ /* 0x008fe20000010000 */
[----:B------:R-:W-:Y:S01]  /*4250*/  FMUL.FTZ R223, R180, R0 ;  /* 0x00000000b4df7220 */ /* 0x000fe20000410000 */
[----:B------:R-:W-:Y:S02]  /*4260*/  HADD2.F32 R0, -RZ, R244.H0_H0 ;  /* 0x200000f4ff007230 */ /* 0x000fe40000004100 */
[----:B------:R-:W-:Y:S01]  /*4270*/  FMUL.FTZ R21, R14, UR27 ;  /* 0x0000001b0e157c20 */ /* 0x000fe20008410000 */
[----:B------:R-:W-:Y:S01]  /*4280*/  FMUL.FTZ R244, R183, R20 ;  /* 0x00000014b7f47220 */ /* 0x000fe20000410000 */
[----:B------:R-:W-:Y:S01]  /*4290*/  FADD.FTZ R14, R188, R223 ;  /* 0x000000dfbc0e7221 */ /* 0x000fe20000010000 */
[----:B------:R-:W-:Y:S01]  /*42a0*/  FFMA.FTZ R23, R241, R223, R23 ;  /* 0x000000dff1177223 */ /* 0x000fe20000010017 */
[----:B------:R-:W-:Y:S01]  /*42b0*/  FMUL.FTZ R202, R181, R0 ;  /* 0x00000000b5ca7220 */ /* 0x000fe20000410000 */
[----:B------:R1:W-:Y:S01]  /*42c0*/  STL [R1+0x24], R21 ;  /* 0x0000241501007387 */ /* 0x0003e20000100800 */
[----:B------:R-:W-:-:S02]  /*42d0*/  HADD2.F32 R0, -RZ, R243.H0_H0 ;  /* 0x200000f3ff007230 */ /* 0x000fc40000004100 */
[----:B------:R-:W-:Y:S01]  /*42e0*/  FFMA.FTZ R48, R180, R241, R48 ;  /* 0x000000f1b4307223 */ /* 0x000fe20000010030 */
[----:B------:R-:W-:Y:S01]  /*42f0*/  FADD.FTZ R14, R14, R202 ;  /* 0x000000ca0e0e7221 */ /* 0x000fe20000010000 */
[----:B------:R-:W-:Y:S01]  /*4300*/  FFMA.FTZ R23, R222, R202, R23 ;  /* 0x000000cade177223 */ /* 0x000fe20000010017 */
[----:B------:R-:W-:Y:S01]  /*4310*/  FADD.FTZ R85, R85, R181 ;  /* 0x000000b555557221 */ /* 0x000fe20000010000 */
[----:B------:R-:W-:Y:S01]  /*4320*/  FMUL.FTZ R0, R182, R0 ;  /* 0x00000000b6007220 */ /* 0x000fe20000410000 */
        /* <DEDUP_REMOVED lines=9> */
[----:B-1----:R-:W-:Y:S06]  /*43c0*/  BRA `(.L_x_17103) ;  /* 0x0000000c000c7947 */ /* 0x002fec0003800000 */
.L_x_17084:
[----:B------:R-:W-:Y:S01]  /*43d0*/  UISETP.GE.AND UP3, UPT, UR32, 0x1, UPT ;  /* 0x000000012000788c */ /* 0x000fe2000bf66270 */
[----:B------:R-:W0:Y:S01]  /*43e0*/  S2R R21, SR_TID.X ;  /* 0x0000000000157919 */ /* 0x000e220000002100 */
[----:B------:R-:W-:Y:S01]  /*43f0*/  HFMA2 R14, -RZ, RZ, 0, 0 ;  /* 0x00000000ff0e7431 */ /* 0x000fe200000001ff */
[----:B------:R-:W-:-:S03]  /*4400*/  UISETP.NE.U32.AND UP0, UPT, UR18, URZ, UPT ;  /* 0x000000ff1200728c */ /* 0x000fc6000bf05070 */
[----:B------:R-:W-:Y:S01]  /*4410*/  PLOP3.LUT P0, PT, PT, PT, UP3, 0x80, 0x8 ;  /* 0x000000000008781c */ /* 0x000fe20003f0f038 */
[----:B------:R-:W-:-:S04]  /*4420*/  UISETP.NE.AND.EX UP0, UPT, UR19, URZ, UPT, UP0 ;  /* 0x000000ff1300728c */ /* 0x000fc8000bf05300 */
        /* <DEDUP_REMOVED lines=15> */
[C---:B------:R-:W-:Y:S02]  /*4520*/  ISETP.GE.U32.AND P1, PT, R3.reuse, 0x100, PT ;  /* 0x000001000300780c */ /* 0x040fe40003f26070 */
[----:B------:R-:W-:Y:S02]  /*4530*/  ISETP.GE.U32.AND P2, PT, R3, 0x180, PT ;  /* 0x000001800300780c */ /* 0x000fe40003f46070 */
[----:B------:R-:W-:-:S07]  /*4540*/  LOP3.LUT R4, R4, 0xfffffffd, RZ, 0xc0, !PT ;  /* 0xfffffffd04047812 */ /* 0x000fce00078ec0ff */
[----:B0-----:R-:W0:Y:S01]  /*4550*/  @P0 LDC.64 R20, c[0x0][0x3b0] ;  /* 0x0000ec00ff140b82 */ /* 0x001e220000000a00 */
        /* <DEDUP_REMOVED lines=8> */
[----:B------:R-:W-:Y:S01]  /*45e0*/  LOP3.LUT R4, R4, 0xfffffff7, RZ, 0xc0, !PT ;  /* 0xfffffff704047812 */ /* 0x000fe200078ec0ff */
[----:B0-----:R-:W0:Y:S01]  /*45f0*/  @P2 LDC.64 R20, c[0x0][0x3b0] ;  /* 0x0000ec00ff142b82 */ /* 0x001e220000000a00 */
[C---:B------:R-:W-:Y:S01]  /*4600*/  ISETP.GE.U32.AND P0, PT, R3.reuse, 0x280, PT ;  /* 0x000002800300780c */ /* 0x040fe20003f06070 */
[C---:B-1----:R-:W-:Y:S01]  /*4610*/  @P1 IMAD.WIDE.U32 R180, R14.reuse, 0x4, R180 ;  /* 0x000000040eb41825 */ /* 0x042fe200078e00b4 */
[----:B------:R-:W-:Y:S02]  /*4620*/  @P1 IADD3 R14, PT, PT, R14, 0x80, RZ ;  /* 0x000000800e0e1810 */ /* 0x000fe40007ffe0ff */
[----:B------:R-:W-:Y:S02]  /*4630*/  @P2 LOP3.LUT R4, R4, 0x8, RZ, 0xfc, !PT ;  /* 0x0000000804042812 */ /* 0x000fe400078efcff */
[----:B------:R1:W5:Y:S02]  /*4640*/  @P1 LDG.E R6, desc[UR6][R180.64] ;  /* 0x00000006b4061981 */ /* 0x000364000c1e1900 */
[----:B------:R-:W-:Y:S01]  /*4650*/  LOP3.LUT R4, R4, 0xfffffffe, RZ, 0xc0, !PT ;  /* 0xfffffffe04047812 */ /* 0x000fe200078ec0ff */
[----:B-1----:R-:W1:Y:S01]  /*4660*/  @P3 LDC.64 R180, c[0x0][0x3b0] ;  /* 0x0000ec00ffb43b82 */ /* 0x002e620000000a00 */
[----:B0-----:R-:W-:Y:S01]  /*4670*/  @P2 IMAD.WIDE.U32 R20, R14, 0x4, R20 ;  /* 0x000000040e142825 */ /* 0x001fe200078e0014 */
[----:B------:R-:W-:-:S02]  /*4680*/  ISETP.GE.U32.AND P1, PT, R3, 0x300, PT ;  /* 0x000003000300780c */ /* 0x000fc40003f26070 */
[----:B------:R-:W-:Y:S02]  /*4690*/  @P3 LOP3.LUT R4, R4, 0x1, RZ, 0xfc, !PT ;  /* 0x0000000104043812 */ /* 0x000fe400078efcff */
[----:B------:R0:W5:Y:S02]  /*46a0*/  @P2 LDG.E R7, desc[UR6][R20.64] ;  /* 0x0000000614072981 */ /* 0x000164000c1e1900 */
[----:B0-----:R-:W0:Y:S01]  /*46b0*/  @P0 LDC.64 R20, c[0x0][0x3b0] ;  /* 0x0000ec00ff140b82 */ /* 0x001e220000000a00 */
[----:B------:R-:W-:Y:S02]  /*46c0*/  @P2 IADD3 R14, PT, PT, R14, 0x80, RZ ;  /* 0x000000800e0e2810 */ /* 0x000fe40007ffe0ff */
[----:B------:R-:W-:-:S03]  /*46d0*/  ISETP.GE.U32.AND P2, PT, R3, 0x380, PT ;  /* 0x000003800300780c */ /* 0x000fc60003f46070 */
[C---:B-1----:R-:W-:Y:S01]  /*46e0*/  @P3 IMAD.WIDE.U32 R180, R14.reuse, 0x4, R180 ;  /* 0x000000040eb43825 */ /* 0x042fe200078e00b4 */
[----:B------:R-:W-:-:S04]  /*46f0*/  @P3 IADD3 R14, PT, PT, R14, 0x80, RZ ;  /* 0x000000800e0e3810 */ /* 0x000fc80007ffe0ff */
[----:B------:R1:W5:Y:S02]  /*4700*/  @P3 LDG.E R8, desc[UR6][R180.64] ;  /* 0x00000006b4083981 */ /* 0x000364000c1e1900 */
[----:B-1----:R-:W1:Y:S01]  /*4710*/  @P1 LDC.64 R180, c[0x0][0x3b0] ;  /* 0x0000ec00ffb41b82 */ /* 0x002e620000000a00 */
[----:B0-----:R-:W-:-:S05]  /*4720*/  @P0 IMAD.WIDE.U32 R20, R14, 0x4, R20 ;  /* 0x000000040e140825 */ /* 0x001fca00078e0014 */
[----:B------:R0:W5:Y:S02]  /*4730*/  @P0 LDG.E R9, desc[UR6][R20.64] ;  /* 0x0000000614090981 */ /* 0x000164000c1e1900 */
[----:B0-----:R-:W0:Y:S01]  /*4740*/  @P2 LDC.64 R20, c[0x0][0x3b0] ;  /* 0x0000ec00ff142b82 */ /* 0x001e220000000a00 */
[----:B------:R-:W-:Y:S02]  /*4750*/  @P0 IADD3 R14, PT, PT, R14, 0x80, RZ ;  /* 0x000000800e0e0810 */ /* 0x000fe40007ffe0ff */
[----:B------:R-:W-:-:S03]  /*4760*/  ISETP.GE.U32.AND P3, PT, R3, 0x400, PT ;  /* 0x000004000300780c */ /* 0x000fc60003f66070 */
[C---:B-1----:R-:W-:Y:S01]  /*4770*/  @P1 IMAD.WIDE.U32 R180, R14.reuse, 0x4, R180 ;  /* 0x000000040eb41825 */ /* 0x042fe200078e00b4 */
[----:B------:R-:W-:Y:S02]  /*4780*/  @P1 IADD3 R14, PT, PT, R14, 0x80, RZ ;  /* 0x000000800e0e1810 */ /* 0x000fe40007ffe0ff */
[----:B------:R-:W-:Y:S02]  /*4790*/  ISETP.GE.U32.AND P4, PT, R3, 0x480, PT ;  /* 0x000004800300780c */ /* 0x000fe40003f86070 */
[----:B------:R1:W5:Y:S11]  /*47a0*/  @P1 LDG.E R10, desc[UR6][R180.64] ;  /* 0x00000006b40a1981 */ /* 0x000376000c1e1900 */
[----:B-1----:R-:W1:Y:S01]  /*47b0*/  @P4 LDC.64 R180, c[0x0][0x3b0] ;  /* 0x0000ec00ffb44b82 */ /* 0x002e620000000a00 */
[----:B0-----:R-:W-:-:S05]  /*47c0*/  @P2 IMAD.WIDE.U32 R20, R14, 0x4, R20 ;  /* 0x000000040e142825 */ /* 0x001fca00078e0014 */
[----:B------:R0:W5:Y:S02]  /*47d0*/  @P2 LDG.E R11, desc[UR6][R20.64] ;  /* 0x00000006140b2981 */ /* 0x000164000c1e1900 */
[----:B0-----:R-:W0:Y:S01]  /*47e0*/  @P3 LDC.64 R20, c[0x0][0x3b0] ;  /* 0x0000ec00ff143b82 */ /* 0x001e220000000a00 */
[----:B------:R-:W-:-:S05]  /*47f0*/  @P2 IADD3 R14, PT, PT, R14, 0x80, RZ ;  /* 0x000000800e0e2810 */ /* 0x000fca0007ffe0ff */
[C---:B0-----:R-:W-:Y:S01]  /*4800*/  @P3 IMAD.WIDE.U32 R20, R14.reuse, 0x4, R20 ;  /* 0x000000040e143825 */ /* 0x041fe200078e0014 */
[----:B------:R-:W-:-:S04]  /*4810*/  @P3 IADD3 R14, PT, PT, R14, 0x80, RZ ;  /* 0x000000800e0e3810 */ /* 0x000fc80007ffe0ff */
[----:B------:R1:W5:Y:S02]  /*4820*/  @P3 LDG.E R12, desc[UR6][R20.64] ;  /* 0x00000006140c3981 */ /* 0x000364000c1e1900 */
[----:B-1----:R-:W-:-:S05]  /*4830*/  @P4 IMAD.WIDE.U32 R20, R14, 0x4, R180 ;  /* 0x000000040e144825 */ /* 0x002fca00078e00b4 */
[----:B------:R2:W5:Y:S01]  /*4840*/  @P4 LDG.E R13, desc[UR6][R20.64] ;  /* 0x00000006140d4981 */ /* 0x000562000c1e1900 */
[----:B------:R-:W-:Y:S02]  /*4850*/  ISETP.GE.U32.AND P5, PT, R3, 0x500, PT ;  /* 0x000005000300780c */ /* 0x000fe40003fa6070 */
[----:B------:R-:W-:Y:S02]  /*4860*/  LOP3.LUT R4, R4, 0xffffffef, RZ, 0xc0, !PT ;  /* 0xffffffef04047812 */ /* 0x000fe400078ec0ff */
[----:B------:R-:W-:Y:S02]  /*4870*/  @P4 IADD3 R14, PT, PT, R14, 0x80, RZ ;  /* 0x000000800e0e4810 */ /* 0x000fe40007ffe0ff */
[----:B------:R-:W-:Y:S02]  /*4880*/  MOV R188, RZ ;  /* 0x000000ff00bc7202 */ /* 0x000fe40000000f00 */
[----:B------:R-:W-:-:S05]  /*4890*/  MOV R23, RZ ;  /* 0x000000ff00177202 */ /* 0x000fca0000000f00 */
[----:B------:R-:W-:Y:S01]  /*48a0*/  @P5 LOP3.LUT R4, R4, 0x10, RZ, 0xfc, !PT ;  /* 0x0000001004045812 */ /* 0x000fe200078efcff */
[----:B--2---:R-:W-:Y:S06]  /*48b0*/  @!P5 BRA `(.L_x_17103) ;  /* 0x0000000400d0d947 */ /* 0x004fec0003800000 */
[----:B------:R-:W0:Y:S02]  /*48c0*/  LDC.64 R20, c[0x0][0x3b0] ;  /* 0x0000ec00ff147b82 */ /* 0x000e240000000a00 */
[----:B0-----:R-:W-:-:S05]  /*48d0*/  IMAD.WIDE.U32 R20, R14, 0x4, R20 ;  /* 0x000000040e147825 */ /* 0x001fca00078e0014 */
[----:B------:R2:W5:Y:S01]  /*48e0*/  LDG.E R2, desc[UR6][R20.64] ;  /* 0x0000000614027981 */ /* 0x000562000c1e1900 */
[----:B------:R-:W-:Y:S05]  /*48f0*/  BRA `(.L_x_17103) ;  /* 0x0000000400c07947 */ /* 0x000fea0003800000 */
.L_x_17104:
        /* <DEDUP_REMOVED lines=19> */
[----:B------:R1:W5:Y:S01]  /*4a30*/  @P1 LDG.E R6, desc[UR6][R180.64] ;  /* 0x00000006b4061981 */ /* 0x000362000c1e1900 */
[----:B------:R-:W-:-:S02]  /*4a40*/  ISETP.GE.U32.AND P3, PT, R3, 0x400, PT ;  /* 0x000004000300780c */ /* 0x000fc40003f66070 */
[C---:B------:R-:W-:Y:S02]  /*4a50*/  ISETP.GE.U32.AND P4, PT, R3.reuse, 0x480, PT ;  /* 0x000004800300780c */ /* 0x040fe40003f86070 */
[----:B------:R-:W-:Y:S01]  /*4a60*/  LOP3.LUT R4, R4, 0xfffffffe, RZ, 0xc0, !PT ;  /* 0xfffffffe04047812 */ /* 0x000fe200078ec0ff */
[----:B-1----:R-:W1:Y:S01]  /*4a70*/  @P6 LDC.64 R180, c[0x0][0x3b0] ;  /* 0x0000ec00ffb46b82 */ /* 0x002e620000000a00 */
[----:B0-----:R-:W-:Y:S01]  /*4a80*/  @P2 IMAD.WIDE.U32 R20, R14, 0x4, R20 ;  /* 0x000000040e142825 */ /* 0x001fe200078e0014 */
[C---:B------:R-:W-:Y:S02]  /*4a90*/  ISETP.GE.U32.AND P1, PT, R3.reuse, 0x300, PT ;  /* 0x000003000300780c */ /* 0x040fe40003f26070 */
[----:B------:R-:W-:Y:S02]  /*4aa0*/  ISETP.GE.U32.AND P5, PT, R3, 0x500, PT ;  /* 0x000005000300780c */ /* 0x000fe40003fa6070 */
[----:B------:R0:W5:Y:S01]  /*4ab0*/  @P2 LDG.E R7, desc[UR6][R20.64] ;  /* 0x0000000614072981 */ /* 0x000162000c1e1900 */
[----:B------:R-:W-:Y:S01]  /*4ac0*/  @P6 LOP3.LUT R4, R4, 0x1, RZ, 0xfc, !PT ;  /* 0x0000000104046812 */ /* 0x000fe200078efcff */
[----:B0-----:R-:W0:Y:S01]  /*4ad0*/  @P0 LDC.64 R20, c[0x0][0x3b0] ;  /* 0x0000ec00ff140b82 */ /* 0x001e220000000a00 */
[----:B------:R-:W-:-:S02]  /*4ae0*/  @P2 IADD3 R14, PT, PT, R14, 0x80, RZ ;  /* 0x000000800e0e2810 */ /* 0x000fc40007ffe0ff */
[----:B------:R-:W-:-:S03]  /*4af0*/  ISETP.GE.U32.AND P2, PT, R3, 0x380, PT ;  /* 0x000003800300780c */ /* 0x000fc60003f46070 */
[C---:B-1----:R-:W-:Y:S01]  /*4b00*/  @P6 IMAD.WIDE.U32 R180, R14.reuse, 0x4, R180 ;  /* 0x000000040eb46825 */ /* 0x042fe200078e00b4 */
[----:B------:R-:W-:Y:S02]  /*4b10*/  @P6 IADD3 R14, PT, PT, R14, 0x80, RZ ;  /* 0x000000800e0e6810 */ /* 0x000fe40007ffe0ff */
[----:B------:R-:W1:Y:S02]  /*4b20*/  @P5 LDC.64 R182, c[0x0][0x3b0] ;  /* 0x0000ec00ffb65b82 */ /* 0x000e640000000a00 */
[----:B------:R2:W5:Y:S06]  /*4b30*/  @P6 LDG.E R8, desc[UR6][R180.64] ;  /* 0x00000006b4086981 */ /* 0x00056c000c1e1900 */
[----:B--2---:R-:W2:Y:S01]  /*4b40*/  @P1 LDC.64 R180, c[0x0][0x3b0] ;  /* 0x0000ec00ffb41b82 */ /* 0x004ea20000000a00 */
[----:B0-----:R-:W-:-:S05]  /*4b50*/  @P0 IMAD.WIDE.U32 R20, R14, 0x4, R20 ;  /* 0x000000040e140825 */ /* 0x001fca00078e0014 */
[----:B------:R0:W5:Y:S02]  /*4b60*/  @P0 LDG.E R9, desc[UR6][R20.64] ;  /* 0x0000000614090981 */ /* 0x000164000c1e1900 */
[----:B0-----:R-:W0:Y:S01]  /*4b70*/  @P2 LDC.64 R20, c[0x0][0x3b0] ;  /* 0x0000ec00ff142b82 */ /* 0x001e220000000a00 */
[----:B------:R-:W-:-:S05]  /*4b80*/  @P0 IADD3 R14, PT, PT, R14, 0x80, RZ ;  /* 0x000000800e0e0810 */ /* 0x000fca0007ffe0ff */
[C---:B--2---:R-:W-:Y:S01]  /*4b90*/  @P1 IMAD.WIDE.U32 R180, R14.reuse, 0x4, R180 ;  /* 0x000000040eb41825 */ /* 0x044fe200078e00b4 */
[----:B------:R-:W-:-:S04]  /*4ba0*/  @P1 IADD3 R14, PT, PT, R14, 0x80, RZ ;  /* 0x000000800e0e1810 */ /* 0x000fc80007ffe0ff */
[----:B------:R2:W5:Y:S01]  /*4bb0*/  @P1 LDG.E R10, desc[UR6][R180.64] ;  /* 0x00000006b40a1981 */ /* 0x000562000c1e1900 */
[----:B------:R-:W-:Y:S01]  /*4bc0*/  LOP3.LUT R4, R4, 0xffffffbf, RZ, 0xc0, !PT ;  /* 0xffffffbf04047812 */ /* 0x000fe200078ec0ff */
[----:B--2---:R-:W2:Y:S01]  /*4bd0*/  @P3 LDC.64 R180, c[0x0][0x3b0] ;  /* 0x0000ec00ffb43b82 */ /* 0x004ea20000000a00 */
[----:B0-----:R-:W-:-:S05]  /*4be0*/  @P2 IMAD.WIDE.U32 R20, R14, 0x4, R20 ;  /* 0x000000040e142825 */ /* 0x001fca00078e0014 */
[----:B------:R0:W5:Y:S01]  /*4bf0*/  @P2 LDG.E R11, desc[UR6][R20.64] ;  /* 0x00000006140b2981 */ /* 0x000162000c1e1900 */
[----:B------:R-:W-:Y:S01]  /*4c00*/  @P6 LOP3.LUT R4, R4, 0x40, RZ, 0xfc, !PT ;  /* 0x0000004004046812 */ /* 0x000fe200078efcff */
[----:B0-----:R-:W0:Y:S03]  /*4c10*/  @P4 LDC.64 R20, c[0x0][0x3b0] ;  /* 0x0000ec00ff144b82 */ /* 0x001e260000000a00 */
[C---:B------:R-:W-:Y:S02]  /*4c20*/  LOP3.LUT P6, RZ, R4.reuse, 0x4, RZ, 0xc0, !PT ;  /* 0x0000000404ff7812 */ /* 0x040fe400078cc0ff */
[----:B------:R-:W-:Y:S02]  /*4c30*/  LOP3.LUT R4, R4, 0xffffff7f, RZ, 0xc0, !PT ;  /* 0xffffff7f04047812 */ /* 0x000fe400078ec0ff */
[----:B------:R-:W-:Y:S02]  /*4c40*/  @P2 IADD3 R14, PT, PT, R14, 0x80, RZ ;  /* 0x000000800e0e2810 */ /* 0x000fe40007ffe0ff */
[----:B------:R-:W-:-:S03]  /*4c50*/  @P0 LOP3.LUT R4, R4, 0x80, RZ, 0xfc, !PT ;  /* 0x0000008004040812 */ /* 0x000fc600078efcff */
[----:B--2---:R-:W-:Y:S01]  /*4c60*/  @P3 IMAD.WIDE.U32 R184, R14, 0x4, R180 ;  /* 0x000000040eb83825 */ /* 0x004fe200078e00b4 */
[----:B------:R-:W-:Y:S02]  /*4c70*/  LOP3.LUT P0, RZ, R4, 0x2, RZ, 0xc0, !PT ;  /* 0x0000000204ff7812 */ /* 0x000fe4000780c0ff */
[----:B------:R-:W-:Y:S02]  /*4c80*/  @P3 IADD3 R14, PT, PT, R14, 0x80, RZ ;  /* 0x000000800e0e3810 */ /* 0x000fe40007ffe0ff */
[----:B------:R-:W5:Y:S03]  /*4c90*/  @P3 LDG.E R12, desc[UR6][R184.64] ;  /* 0x00000006b80c3981 */ /* 0x000f66000c1e1900 */
[C---:B0-----:R-:W-:Y:S01]  /*4ca0*/  @P4 IMAD.WIDE.U32 R180, R14.reuse, 0x4, R20 ;  /* 0x000000040eb44825 */ /* 0x041fe200078e0014 */
[----:B------:R-:W-:-:S05]  /*4cb0*/  @P4 IADD3 R14, PT, PT, R14, 0x80, RZ ;  /* 0x000000800e0e4810 */ /* 0x000fca0007ffe0ff */
[----:B------:R-:W0:Y:S01]  /*4cc0*/  @P0 LDC.64 R186, c[0x0][0x438] ;  /* 0x00010e00ffba0b82 */ /* 0x000e220000000a00 */
[----:B------:R-:W-:Y:S01]  /*4cd0*/  LOP3.LUT R4, R4, 0xffffffdf, RZ, 0xc0, !PT ;  /* 0xffffffdf04047812 */ /* 0x000fe200078ec0ff */
[----:B------:R-:W5:Y:S01]  /*4ce0*/  @P4 LDG.E R13, desc[UR6][R180.64] ;  /* 0x00000006b40d4981 */ /* 0x000f62000c1e1900 */
[----:B-1----:R-:W-:-:S05]  /*4cf0*/  @P5 IMAD.WIDE.U32 R20, R14, 0x4, R182 ;  /* 0x000000040e145825 */ /* 0x002fca00078e00b6 */
[----:B------:R1:W5:Y:S02]  /*4d00*/  @P5 LDG.E R2, desc[UR6][R20.64] ;  /* 0x0000000614025981 */ /* 0x000364000c1e1900 */
[----:B-1----:R-:W1:Y:S01]  /*4d10*/  @P6 LDC.64 R20, c[0x0][0x438] ;  /* 0x00010e00ff146b82 */ /* 0x002e620000000a00 */
[----:B------:R-:W-:-:S04]  /*4d20*/  @P1 LOP3.LUT R4, R4, 0x20, RZ, 0xfc, !PT ;  /* 0x0000002004041812 */ /* 0x000fc800078efcff */
[C---:B------:R-:W-:Y:S01]  /*4d30*/  LOP3.LUT P1, RZ, R4.reuse, 0x8, RZ, 0xc0, !PT ;  /* 0x0000000804ff7812 */ /* 0x040fe2000782c0ff */
[C---:B0-----:R-:W-:Y:S01]  /*4d40*/  @P0 IMAD.WIDE.U32 R180, R23.reuse, 0x10, R186 ;  /* 0x0000001017b40825 */ /* 0x041fe200078e00ba */
[----:B------:R-:W-:Y:S02]  /*4d50*/  @P0 IADD3 R23, PT, PT, R23, 0x80, RZ ;  /* 0x0000008017170810 */ /* 0x000fe40007ffe0ff */
[----:B------:R-:W-:Y:S02]  /*4d60*/  LOP3.LUT R4, R4, 0xffffffef, RZ, 0xc0, !PT ;  /* 0xffffffef04047812 */ /* 0x000fe400078ec0ff */
[----:B------:R0:W5:Y:S02]  /*4d70*/  @P0 LDG.E.128 R128, desc[UR6][R180.64] ;  /* 0x00000006b4800981 */ /* 0x000164000c1e1d00 */
[----:B------:R-:W-:-:S05]  /*4d80*/  @P5 LOP3.LUT R4, R4, 0x10, RZ, 0xfc, !PT ;  /* 0x0000001004045812 */ /* 0x000fca00078efcff */
[----:B0-----:R-:W0:Y:S01]  /*4d90*/  @P1 LDC.64 R180, c[0x0][0x438] ;  /* 0x00010e00ffb41b82 */ /* 0x001e220000000a00 */
[C---:B-1----:R-:W-:Y:S01]  /*4da0*/  @P6 IMAD.WIDE.U32 R20, R23.reuse, 0x10, R20 ;  /* 0x0000001017146825 */ /* 0x042fe200078e0014 */
[----:B------:R-:W-:-:S04]  /*4db0*/  @P6 IADD3 R23, PT, PT, R23, 0x80, RZ ;  /* 0x0000008017176810 */ /* 0x000fc80007ffe0ff */
[----:B------:R1:W5:Y:S01]  /*4dc0*/  @P6 LDG.E.128 R24, desc[UR6][R20.64] ;  /* 0x0000000614186981 */ /* 0x000362000c1e1d00 */
[C---:B------:R-:W-:Y:S02]  /*4dd0*/  LOP3.LUT P6, RZ, R4.reuse, 0x40, RZ, 0xc0, !PT ;  /* 0x0000004004ff7812 */ /* 0x040fe400078cc0ff */
[----:B------:R-:W-:-:S11]  /*4de0*/  LOP3.LUT P0, RZ, R4, 0x80, RZ, 0xc0, !PT ;  /* 0x0000008004ff7812 */ /* 0x000fd6000780c0ff */
[----:B-1----:R-:W1:Y:S01]  /*4df0*/  @P6 LDC.64 R20, c[0x0][0x438] ;  /* 0x00010e00ff146b82 */ /* 0x002e620000000a00 */
[----:B0-----:R-:W-:-:S07]  /*4e00*/  @P1 IMAD.WIDE.U32 R180, R23, 0x10, R180 ;  /* 0x0000001017b41825 */ /* 0x001fce00078e00b4 */
[----:B------:R-:W0:Y:S01]  /*4e10*/  @P0 LDC.64 R182, c[0x0][0x438] ;  /* 0x00010e00ffb60b82 */ /* 0x000e220000000a00 */
[----:B------:R2:W5:Y:S01]  /*4e20*/  @P1 LDG.E.128 R140, desc[UR6][R180.64] ;  /* 0x00000006b48c1981 */ /* 0x000562000c1e1d00 */
[----:B------:R-:W-:Y:S02]  /*4e30*/  @P1 IADD3 R23, PT, PT, R23, 0x80, RZ ;  /* 0x0000008017171810 */ /* 0x000fe40007ffe0ff */
[----:B------:R-:W-:-:S03]  /*4e40*/  LOP3.LUT P1, RZ, R4, 0x20, RZ, 0xc0, !PT ;  /* 0x0000002004ff7812 */ /* 0x000fc6000782c0ff */
[C---:B-1----:R-:W-:Y:S01]  /*4e50*/  @P6 IMAD.WIDE.U32 R20, R23.reuse, 0x10, R20 ;  /* 0x0000001017146825 */ /* 0x042fe200078e0014 */
[----:B------:R-:W-:-:S09]  /*4e60*/  @P6 IADD3 R23, PT, PT, R23, 0x80, RZ ;  /* 0x0000008017176810 */ /* 0x000fd20007ffe0ff */
[----:B--2---:R-:W1:Y:S01]  /*4e70*/  @P1 LDC.64 R180, c[0x0][0x438] ;  /* 0x00010e00ffb41b82 */ /* 0x004e620000000a00 */
[----:B------:R0:W5:Y:S02]  /*4e80*/  @P6 LDG.E.128 R144, desc[UR6][R20.64] ;  /* 0x0000000614906981 */ /* 0x000164000c1e1d00 */
[C---:B0-----:R-:W-:Y:S01]  /*4e90*/  @P0 IMAD.WIDE.U32 R20, R23.reuse, 0x10, R182 ;  /* 0x0000001017140825 */ /* 0x041fe200078e00b6 */
[----:B------:R-:W-:-:S04]  /*4ea0*/  @P0 IADD3 R23, PT, PT, R23, 0x80, RZ ;  /* 0x0000008017170810 */ /* 0x000fc80007ffe0ff */
[----:B------:R-:W0:Y:S01]  /*4eb0*/  @P5 LDC.64 R182, c[0x0][0x438] ;  /* 0x00010e00ffb65b82 */ /* 0x000e220000000a00 */
[----:B------:R2:W5:Y:S07]  /*4ec0*/  @P0 LDG.E.128 R148, desc[UR6][R20.64] ;  /* 0x0000000614940981 */ /* 0x00056e000c1e1d00 */
[----:B--2---:R-:W2:Y:S01]  /*4ed0*/  @P2 LDC.64 R20, c[0x0][0x438] ;  /* 0x00010e00ff142b82 */ /* 0x004ea20000000a00 */
[C---:B-1----:R-:W-:Y:S01]  /*4ee0*/  @P1 IMAD.WIDE.U32 R180, R23.reuse, 0x10, R180 ;  /* 0x0000001017b41825 */ /* 0x042fe200078e00b4 */
[----:B------:R-:W-:-:S04]  /*4ef0*/  @P1 IADD3 R23, PT, PT, R23, 0x80, RZ ;  /* 0x0000008017171810 */ /* 0x000fc80007ffe0ff */
[----:B------:R1:W5:Y:S02]  /*4f00*/  @P1 LDG.E.128 R152, desc[UR6][R180.64] ;  /* 0x00000006b4981981 */ /* 0x000364000c1e1d00 */
[----:B-1----:R-:W1:Y:S01]  /*4f10*/  @P3 LDC.64 R180, c[0x0][0x438] ;  /* 0x00010e00ffb43b82 */ /* 0x002e620000000a00 */
[----:B--2---:R-:W-:-:S05]  /*4f20*/  @P2 IMAD.WIDE.U32 R20, R23, 0x10, R20 ;  /* 0x0000001017142825 */ /* 0x004fca00078e0014 */
[----:B------:R2:W5:Y:S02]  /*4f30*/  @P2 LDG.E.128 R156, desc[UR6][R20.64] ;  /* 0x00000006149c2981 */ /* 0x000564000c1e1d00 */
        /* <DEDUP_REMOVED lines=10> */
[----:B------:R-:W-:Y:S02]  /*4fe0*/  MOV R188, RZ ;  /* 0x000000ff00bc7202 */ /* 0x000fe40000000f00 */
[----:B------:R-:W-:-:S07]  /*4ff0*/  MOV R23, RZ ;  /* 0x000000ff00177202 */ /* 0x000fce0000000f00 */
.L_x_17103:
[----:B------:R-:W-:Y:S05]  /*5000*/  BSYNC.RECONVERGENT B0 ;  /* 0x0000000000007941 */ /* 0x000fea0003800200 */
.L_x_17083:
[----:B------:R-:W4:Y:S01]  /*5010*/  SHFL.DOWN PT, R14, R188, 0x10, 0x1f ;  /* 0x0a001f00bc0e7f89 */ /* 0x000f2200000e0000 */
[----:B------:R-:W-:Y:S03]  /*5020*/  BSSY.RECONVERGENT B0, `(.L_x_17105) ;  /* 0x000001f000007945 */ /* 0x000fe60003800200 */
[----:B-12---:R-:W1:Y:S01]  /*5030*/  SHFL.DOWN PT, R20, R23, 0x10, 0x1f ;  /* 0x0a001f0017147f89 */ /* 0x006e6200000e0000 */
[----:B------:R-:W2:Y:S01]  /*5040*/  S2R R185, SR_TID.X ;  /* 0x0000000000b97919 */ /* 0x000ea20000002100 */
[----:B----4-:R-:W-:Y:S01]  /*5050*/  FADD.FTZ R14, R14, R188 ;  /* 0x000000bc0e0e7221 */ /* 0x010fe20000010000 */
[----:B-1----:R-:W-:-:S04]  /*5060*/  FADD.FTZ R23, R20, R23 ;  /* 0x0000001714177221 */ /* 0x002fc80000010000 */
[----:B------:R-:W1:Y:S01]  /*5070*/  SHFL.DOWN PT, R20, R14, 0x8, 0x1f ;  /* 0x09001f000e147f89 */ /* 0x000e6200000e0000 */
[----:B--2---:R-:W-:Y:S01]  /*5080*/  LOP3.LUT P5, RZ, R185, 0x1f, RZ, 0xc0, !PT ;  /* 0x0000001fb9ff7812 */ /* 0x004fe200078ac0ff */
        /* <DEDUP_REMOVED lines=8> */
[----:B------:R-:W2:Y:S01]  /*5110*/  SHFL.DOWN PT, R21, R23, 0x2, 0x1f ;  /* 0x08401f0017157f89 */ /* 0x000ea200000e0000 */
[----:B-1----:R-:W-:Y:S01]  /*5120*/  FADD.FTZ R14, R14, R20 ;  /* 0x000000140e0e7221 */ /* 0x002fe20000010000 */
[----:B--2---:R-:W-:-:S04]  /*5130*/  FADD.FTZ R21, R23, R21 ;  /* 0x0000001517157221 */ /* 0x004fc80000010000 */
[----:B------:R-:W1:Y:S02]  /*5140*/  SHFL.DOWN PT, R20, R14, 0x1, 0x1f ;  /* 0x08201f000e147f89 */ /* 0x000e6400000e0000 */
[----:B-1----:R-:W-:Y:S02]  /*5150*/  FADD.FTZ R20, R14, R20 ;  /* 0x000000140e147221 */ /* 0x002fe40000010000 */
[----:B------:R-:W1:Y:S02]  /*5160*/  SHFL.DOWN PT, R14, R21, 0x1, 0x1f ;  /* 0x08201f00150e7f89 */ /* 0x000e6400000e0000 */
[----:B-1----:R-:W-:Y:S01]  /*5170*/  FADD.FTZ R21, R21, R14 ;  /* 0x0000000e15157221 */ /* 0x002fe20000010000 */
        /* <DEDUP_REMOVED lines=9> */
.L_x_17106:
[----:B------:R-:W-:Y:S05]  /*5210*/  BSYNC.RECONVERGENT B0 ;  /* 0x0000000000007941 */ /* 0x000fea0003800200 */
.L_x_17105:
[----:B------:R-:W2:Y:S01]  /*5220*/  LDL.LU R184, [R1+0x2c] ;  /* 0x00002c0001b87983 */ /* 0x000ea20000300800 */
[----:B------:R-:W4:Y:S01]  /*5230*/  S2UR UR29, SR_CgaCtaId ;  /* 0x00000000001d79c3 */ /* 0x000f220000008800 */
[----:B------:R-:W-:Y:S01]  /*5240*/  UMOV UR4, 0x400 ;  /* 0x0000040000047882 */ /* 0x000fe20000000000 */
[----:B------:R-:W-:-:S06]  /*5250*/  @UP3 UIADD3 UR32, UPT, UPT, UR32, -0x1, URZ ;  /* 0xffffffff20203890 */ /* 0x000fcc000fffe0ff */
[----:B------:R-:W-:Y:S01]  /*5260*/  BAR.SYNC.DEFER_BLOCKING 0x0 ;  /* 0x0000000000007b1d */ /* 0x000fe20000010000 */
[----:B------:R-:W-:Y:S01]  /*5270*/  PLOP3.LUT P5, PT, PT, PT, UP3, 0x80, 0x8 ;  /* 0x000000000008781c */ /* 0x000fe20003faf038 */
[----:B------:R-:W-:Y:S01]  /*5280*/  @UP3 UIMAD UR32, UR32, UR5, URZ ;  /* 0x00000005202032a4 */ /* 0x000fe2000f8e02ff */
[----:B------:R-:W-:-:S03]  /*5290*/  LOP3.LUT P6, RZ, R4, 0x2, RZ, 0xc0, !PT ;  /* 0x0000000204ff7812 */ /* 0x000fc600078cc0ff */
[----:B------:R-:W-:Y:S01]  /*52a0*/  BSSY.RECONVERGENT B0, `(.L_x_17107) ;  /* 0x0000184000007945 */ /* 0x000fe20003800200 */
[----:B----4-:R-:W-:-:S04]  /*52b0*/  ULEA UR4, UR29, UR4, 0x18 ;  /* 0x000000041d047291 */ /* 0x010fc8000f8ec0ff */
[----:B------:R-:W-:Y:S02]  /*52c0*/  UIADD3 UR29, UPT, UPT, UR4, 0x5020, URZ ;  /* 0x00005020041d7890 */ /* 0x000fe4000fffe0ff */
[----:B------:R-:W-:-:S09]  /*52d0*/  @!UP1 UIADD3 UR29, UPT, UPT, UR4, 0x5000, URZ ;  /* 0x00005000041d9890 */ /* 0x000fd2000fffe0ff */
[----:B0-----:R-:W1:Y:S01]  /*52e0*/  LDS.128 R180, [UR29] ;  /* 0x0000001dffb47984 */ /* 0x001e620008000c00 */
[----:B------:R-:W-:Y:S02]  /*52f0*/  UIADD3 UR29, UPT, UPT, UR4, 0x5030, URZ ;  /* 0x00005030041d7890 */ /* 0x000fe4000fffe0ff */
[----:B------:R-:W-:Y:S02]  /*5300*/  @!UP1 UIADD3 UR29, UPT, UPT, UR4, 0x5010, URZ ;  /* 0x00005010041d9890 */ /* 0x000fe4000fffe0ff */
[----:B------:R-:W-:-:S04]  /*5310*/  @UP3 USHF.R.S32.HI UR4, URZ, 0x1f, UR32 ;  /* 0x0000001fff043899 */ /* 0x000fc80008011420 */
[----:B------:R-:W-:-:S06]  /*5320*/  @UP3 ULEA.HI UR4, UR4, UR32, URZ, 0x2 ;  /* 0x0000002004043291 */ /* 0x000fcc000f8f10ff */
[----:B------:R-:W-:Y:S01]  /*5330*/  MOV R23, UR4 ;  /* 0x0000000400177c02 */ /* 0x000fe20008000f00 */
[----:B-1----:R-:W-:Y:S01]  /*5340*/  FADD.FTZ R14, RZ, R180 ;  /* 0x000000b4ff0e7221 */ /* 0x002fe20000010000 */
[----:B------:R-:W-:-:S03]  /*5350*/  FADD.FTZ R20, RZ, R181 ;  /* 0x000000b5ff147221 */ /* 0x000fc60000010000 */
[----:B------:R-:W-:Y:S01]  /*5360*/  FADD.FTZ R14, R182, R14 ;  /* 0x0000000eb60e7221 */ /* 0x000fe20000010000 */
[----:B------:R-:W-:Y:S02]  /*5370*/  FADD.FTZ R20, R183, R20 ;  /* 0x00000014b7147221 */ /* 0x000fe40000010000 */
[----:B------:R-:W0:Y:S02]  /*5380*/  LDS.128 R180, [UR29] ;  /* 0x0000001dffb47984 */ /* 0x000e240008000c00 */
[----:B0-----:R-:W-:Y:S01]  /*5390*/  FADD.FTZ R14, R14, R180 ;  /* 0x000000b40e0e7221 */ /* 0x001fe20000010000 */
[----:B------:R-:W-:-:S03]  /*53a0*/  FADD.FTZ R20, R20, R181 ;  /* 0x000000b514147221 */ /* 0x000fc60000010000 */
[----:B------:R-:W-:Y:S01]  /*53b0*/  FADD.FTZ R21, R182, R14 ;  /* 0x0000000eb6157221 */ /* 0x000fe20000010000 */
[----:B------:R-:W-:Y:S02]  /*53c0*/  HFMA2 R14, -RZ, RZ, 0, 0 ;  /* 0x00000000ff0e7431 */ /* 0x000fe400000001ff */
[----:B------:R-:W-:Y:S01]  /*53d0*/  FADD.FTZ R20, R183, R20 ;  /* 0x00000014b7147221 */ /* 0x000fe20000010000 */
[----:B------:R-:W-:Y:S01]  /*53e0*/  @P5 LEA.HI.SX32 R14, R23, R185, 0x1e ;  /* 0x000000b9170e5211 */ /* 0x000fe200078ff2ff */
[----:B------:R-:W-:Y:S01]  /*53f0*/  FMUL.FTZ R21, R21, UR26 ;  /* 0x0000001a15157c20 */ /* 0x000fe20008410000 */
[----:B------:R-:W-:Y:S01]  /*5400*/  ISETP.NE.AND P5, PT, RZ, UR25, PT ;  /* 0x00000019ff007c0c */ /* 0x000fe2000bfa5270 */
[----:B------:R-:W-:-:S03]  /*5410*/  FMUL.FTZ R20, R20, UR26 ;  /* 0x0000001a14147c20 */ /* 0x000fc60008410000 */
[----:B------:R-:W-:Y:S02]  /*5420*/  FSEL R21, R21, RZ, !P5 ;  /* 0x000000ff15157208 */ /* 0x000fe40006800000 */
[----:B------:R-:W-:Y:S02]  /*5430*/  R2UR UR29, R20 ;  /* 0x00000000141d72ca */ /* 0x000fe400000e0000 */
[----:B------:R-:W-:Y:S02]  /*5440*/  R2UR UR30, R21 ;  /* 0x00000000151e72ca */ /* 0x000fe400000e0000 */
[----:B--2---:R-:W-:Y:S01]  /*5450*/  MOV R23, R184 ;  /* 0x000000b800177202 */ /* 0x004fe20000000f00 */
[----:B------:R-:W-:-:S12]  /*5460*/  @!P6 BRA `(.L_x_17108) ;  /* 0x00000014009ce947 */ /* 0x000fd80003800000 */
[----:B------:R-:W-:-:S04]  /*5470*/  UISETP.NE.U32.AND UP0, UPT, UR18, URZ, UPT ;  /* 0x000000ff1200728c */ /* 0x000fc8000bf05070 */
[----:B------:R-:W-:Y:S01]  /*5480*/  UISETP.NE.AND.EX UP0, UPT, UR19, URZ, UPT, UP0 ;  /* 0x000000ff1300728c */ /* 0x000fe2000bf05300 */
[----:B------:R-:W-:Y:S10]  /*5490*/  BRA.U !UP3, `(.L_x_17109) ;  /* 0x000000010b0c7547 */ /* 0x000ff4000b800000 */
[----:B------:R-:W0:Y:S02]  /*54a0*/  LDC.64 R20, c[0x0][0x390] ;  /* 0x0000e400ff147b82 */ /* 0x000e240000000a00 */
[----:B0-----:R-:W-:-:S05]  /*54b0*/  IMAD.WIDE.U32 R20, R14, 0x10, R20 ;  /* 0x000000100e147825 */ /* 0x001fca00078e0014 */
[----:B------:R0:W5:Y:S02]  /*54c0*/  LDG.E.128 R172, desc[UR6][R20.64] ;  /* 0x0000000614ac7981 */ /* 0x000164000c1e1d00 */
.L_x_17109:
[----:B------:R-:W-:Y:S04]  /*54d0*/  BSSY.RECONVERGENT B1, `(.L_x_17110) ;  /* 0x0000153000017945 */ /* 0x000fe80003800200 */
[----:B------:R-:W-:Y:S05]  /*54e0*/  BRA.U UP0, `(.L_x_17111) ;  /* 0x00000009009c7547 */ /* 0x000fea000b800000 */
[----:B0-----:R-:W-:Y:S02]  /*54f0*/  MOV R21, UR20 ;  /* 0x0000001400157c02 */ /* 0x001fe40008000f00 */
[----:B------:R-:W-:Y:S02]  /*5500*/  MOV R20, UR21 ;  /* 0x0000001500147c02 */ /* 0x000fe40008000f00 */
[----:B------:R-:W-:-:S04]  /*5510*/  ISETP.NE.U32.AND P5, PT, R21, RZ, PT ;  /* 0x000000ff1500720c */ /* 0x000fc80003fa5070 */
[----:B------:R-:W-:-:S13]  /*5520*/  ISETP.NE.AND.EX P5, PT, R20, RZ, PT, P5 ;  /* 0x000000ff1400720c */ /* 0x000fda0003fa5350 */
[----:B------:R-:W-:Y:S05]  /*5530*/  @P5 BRA `(.L_x_17112) ;  /* 0x0000000400205947 */ /* 0x000fea0003800000 */
[----:B------:R-:W-:Y:S05]  /*5540*/  BRA.U !UP3, `(.L_x_17113) ;  /* 0x000000010b407547 */ /* 0x000fea000b800000 */
[----:B------:R-:W2:Y:S01]  /*5550*/  LDL.S16 R181, [R1+0xbe] ;  /* 0x0000be0001b57983 */ /* 0x000ea20000100600 */
        /* <DEDUP_REMOVED lines=8> */
[----:B------:R-:W-:-:S04]  /*55e0*/  FMUL.FTZ R180, R176, UR16 ;  /* 0x00000010b0b47c20 */ /* 0x000fc80008410000 */
[----:B------:R-:W-:-:S05]  /*55f0*/  FMUL.FTZ R176, R172, R180 ;  /* 0x000000b4acb07220 */ /* 0x000fca0000410000 */
[----:B------:R-:W-:-:S05]  /*5600*/  FSEL R176, R176, RZ, P5 ;  /* 0x000000ffb0b07208 */ /* 0x000fca0002800000 */
[----:B------:R-:W-:Y:S01]  /*5610*/  FADD.FTZ R88, R88, R176 ;  /* 0x000000b058587221 */ /* 0x000fe20000010000 */
[----:B------:R-:W-:Y:S02]  /*5620*/  HFMA2 R176, -RZ, RZ, 0, 0 ;  /* 0x00000000ffb07431 */ /* 0x000fe400000001ff */
[----:B--2---:R-:W-:-:S05]  /*5630*/  @P5 HADD2.F32 R181, -RZ, R181.H0_H0 ;  /* 0x200000b5ffb55230 */ /* 0x004fca0000004100 */
[----:B------:R-:W-:-:S07]  /*5640*/  @P5 FMUL.FTZ R176, R180, R181 ;  /* 0x000000b5b4b05220 */ /* 0x000fce0000410000 */
.L_x_17113:
        /* <DEDUP_REMOVED lines=14> */
[----:B------:R-:W-:Y:S01]  /*5730*/  MOV R177, RZ ;  /* 0x000000ff00b17202 */ /* 0x000fe20000000f00 */
[----:B--2---:R-:W-:-:S05]  /*5740*/  @P5 HADD2.F32 R181, -RZ, R181.H0_H0 ;  /* 0x200000b5ffb55230 */ /* 0x004fca0000004100 */
[----:B------:R-:W-:-:S07]  /*5750*/  @P5 FMUL.FTZ R177, R180, R181 ;  /* 0x000000b5b4b15220 */ /* 0x000fce0000410000 */
.L_x_17114:
        /* <DEDUP_REMOVED lines=17> */
.L_x_17115:
[----:B------:R-:W-:Y:S05]  /*5870*/  BRA.U !UP3, `(.L_x_17116) ;  /* 0x000000110b607547 */ /* 0x000fea000b800000 */
[----:B------:R-:W2:Y:S04]  /*5880*/  LDL R181, [R1+0x28] ;  /* 0x0000280001b57983 */ /* 0x000ea80000100800 */
[----:B------:R-:W4:Y:S01]  /*5890*/  LDL R180, [R1] ;  /* 0x0000000001b47983 */ /* 0x000f220000100800 */
[----:B------:R-:W-:Y:S02]  /*58a0*/  MOV R179, UR29 ;  /* 0x0000001d00b37c02 */ /* 0x000fe40008000f00 */
[----:B------:R-:W-:-:S03]  /*58b0*/  ISETP.LT.AND P5, PT, RZ, UR28, PT ;  /* 0x0000001cff007c0c */ /* 0x000fc6000bfa1270 */
[----:B--2---:R-:W-:-:S04]  /*58c0*/  FFMA.FTZ R179, R181, R179, UR30 ;  /* 0x0000001eb5b37e23 */ /* 0x004fc800080100b3 */
[----:B----4-:R-:W-:-:S04]  /*58d0*/  FADD.FTZ R179, R180, -R179 ;  /* 0x800000b3b4b37221 */ /* 0x010fc80000010000 */
[----:B------:R-:W-:-:S05]  /*58e0*/  FMUL.FTZ R179, R179, UR27 ;  /* 0x0000001bb3b37c20 */ /* 0x000fca0008410000 */
[----:B------:R-:W-:Y:S02]  /*58f0*/  FSEL R179, R179, RZ, P5 ;  /* 0x000000ffb3b37208 */ /* 0x000fe40002800000 */
[----:B-----5:R-:W-:-:S03]  /*5900*/  ISETP.GE.U32.AND P5, PT, R5, 0x1000000, PT ;  /* 0x010000000500780c */ /* 0x020fc60003fa6070 */
[----:B------:R-:W-:-:S04]  /*5910*/  FMUL.FTZ R179, R179, UR17 ;  /* 0x00000011b3b37c20 */ /* 0x000fc80008410000 */
        /* <DEDUP_REMOVED lines=9> */
[----:B------:R-:W-:Y:S06]  /*59b0*/  BRA `(.L_x_17116) ;  /* 0x0000001000107947 */ /* 0x000fec0003800000 */
.L_x_17112:
[----:B------:R-:W-:Y:S05]  /*59c0*/  BRA.U !UP3, `(.L_x_17117) ;  /* 0x000000010b447547 */ /* 0x000fea000b800000 */
[----:B------:R-:W2:Y:S01]  /*59d0*/  LDL.S16 R181, [R1+0xbe] ;  /* 0x0000be0001b57983 */ /* 0x000ea20000100600 */
[----:B------:R-:W-:Y:S01]  /*59e0*/  MOV R136, UR29 ;  /* 0x0000001d00887c02 */ /* 0x000fe20008000f00 */
[----:B------:R-:W-:Y:S01]  /*59f0*/  HFMA2 R176, -RZ, RZ, 0, 0 ;  /* 0x00000000ffb07431 */ /* 0x000fe200000001ff */
        /* <DEDUP_REMOVED lines=11> */
[----:B--2---:R-:W-:-:S05]  /*5ab0*/  PRMT R180, R181, 0x7610, R180 ;  /* 0x00007610b5b47816 */ /* 0x004fca00000000b4 */
[----:B------:R-:W-:-:S05]  /*5ac0*/  @P5 HADD2.F32 R137, -RZ, R180.H0_H0 ;  /* 0x200000b4ff895230 */ /* 0x000fca0000004100 */
[----:B------:R-:W-:-:S07]  /*5ad0*/  @P5 FMUL.FTZ R176, R137, R136 ;  /* 0x0000008889b05220 */ /* 0x000fce0000410000 */
.L_x_17117:
[----:B------:R-:W-:Y:S05]  /*5ae0*/  BRA.U !UP3, `(.L_x_17118) ;  /* 0x000000010b447547 */ /* 0x000fea000b800000 */
[----:B------:R-:W2:Y:S01]  /*5af0*/  LDL.S16 R136, [R1+0xbc] ;  /* 0x0000bc0001887983 */ /* 0x000ea20000100600 */
[----:B------:R-:W-:Y:S02]  /*5b00*/  ISETP.LT.AND P5, PT, RZ, UR28, PT ;  /* 0x0000001cff007c0c */ /* 0x000fe4000bfa1270 */
[----:B------:R-:W-:Y:S02]  /*5b10*/  MOV R177, RZ ;  /* 0x000000ff00b17202 */ /* 0x000fe40000000f00 */
[----:B--2---:R-:W-:Y:S02]  /*5b20*/  PRMT R138, R136, 0x7610, R138 ;  /* 0x00007610888a7816 */ /* 0x004fe4000000008a */
[----:B------:R-:W-:-:S05]  /*5b30*/  MOV R136, UR29 ;  /* 0x0000001d00887c02 */ /* 0x000fca0008000f00 */
        /* <DEDUP_REMOVED lines=10> */
[----:B------:R-:W-:-:S05]  /*5be0*/  @P5 HADD2.F32 R137, -RZ, R138.H0_H0 ;  /* 0x2000008aff895230 */ /* 0x000fca0000004100 */
[----:B------:R-:W-:-:S07]  /*5bf0*/  @P5 FMUL.FTZ R177, R137, R136 ;  /* 0x0000008889b15220 */ /* 0x000fce0000410000 */
.L_x_17118:
[----:B------:R-:W-:Y:S05]  /*5c00*/  BRA.U !UP3, `(.L_x_17119) ;  /* 0x000000010b447547 */ /* 0x000fea000b800000 */
[----:B------:R-:W2:Y:S01]  /*5c10*/  LDL.S16 R136, [R1+0xba] ;  /* 0x0000ba0001887983 */ /* 0x000ea20000100600 */
[----:B------:R-:W-:Y:S01]  /*5c20*/  ISETP.LT.AND P5, PT, RZ, UR28, PT ;  /* 0x0000001cff007c0c */ /* 0x000fe2000bfa1270 */
[----:B------:R-:W-:Y:S01]  /*5c30*/  HFMA2 R178, -RZ, RZ, 0, 0 ;  /* 0x00000000ffb27431 */ /* 0x000fe200000001ff */
        /* <DEDUP_REMOVED lines=14> */
.L_x_17119:
[----:B------:R-:W2:Y:S04]  /*5d20*/  LDL R181, [R1+0x28] ;  /* 0x0000280001b57983 */ /* 0x000ea80000100800 */
[----:B------:R-:W4:Y:S01]  /*5d30*/  LDL R180, [R1] ;  /* 0x0000000001b47983 */ /* 0x000f220000100800 */
        /* <DEDUP_REMOVED lines=18> */
[----:B----4-:R-:W-:-:S04]  /*5e60*/  FADD.FTZ R139, R180, -R139 ;  /* 0x8000008bb48b7221 */ /* 0x010fc80000010000 */
[----:B------:R-:W-:-:S05]  /*5e70*/  FMUL.FTZ R139, R139, UR27 ;  /* 0x0000001b8b8b7c20 */ /* 0x000fca0008410000 */
[----:B------:R-:W-:Y:S01]  /*5e80*/  FSEL R139, R139, RZ, P5 ;  /* 0x000000ff8b8b7208 */ /* 0x000fe20002800000 */
[----:B------:R-:W-:Y:S06]  /*5e90*/  BRA.U !UP3, `(.L_x_17116) ;  /* 0x000000090bd87547 */ /* 0x000fec000b800000 */
[----:B------:R-:W-:Y:S01]  /*5ea0*/  FMUL.FTZ R179, R139, UR17 ;  /* 0x000000118bb37c20 */ /* 0x000fe20008410000 */
[----:B-----5:R-:W-:-:S03]  /*5eb0*/  ISETP.GE.U32.AND P5, PT, R5, 0x1000000, PT ;  /* 0x010000000500780c */ /* 0x020fc60003fa6070 */
        /* <DEDUP_REMOVED lines=10> */
.L_x_17111:
[----:B0-----:R-:W-:Y:S02]  /*5f60*/  MOV R21, UR20 ;  /* 0x0000001400157c02 */ /* 0x001fe40008000f00 */
[----:B------:R-:W-:Y:S02]  /*5f70*/  MOV R20, UR21 ;  /* 0x0000001500147c02 */ /* 0x000fe40008000f00 */
[----:B------:R-:W-:-:S04]  /*5f80*/  ISETP.NE.U32.AND P5, PT, R21, RZ, PT ;  /* 0x000000ff1500720c */ /* 0x000fc80003fa5070 */
[----:B------:R-:W-:-:S13]  /*5f90*/  ISETP.NE.AND.EX P5, PT, R20, RZ, PT, P5 ;  /* 0x000000ff1400720c */ /* 0x000fda0003fa5350 */
[----:B------:R-:W-:Y:S05]  /*5fa0*/  @P5 BRA `(.L_x_17120) ;  /* 0x00000004004c5947 */ /* 0x000fea0003800000 */
[----:B------:R-:W-:Y:S05]  /*5fb0*/  BRA.U !UP3, `(.L_x_17121) ;  /* 0x000000010b4c7547 */ /* 0x000fea000b800000 */
[----:B------:R-:W2:Y:S01]  /*5fc0*/  LDL.S16 R180, [R1+0xbe] ;  /* 0x0000be0001b47983 */ /* 0x000ea20000100600 */
[----:B------:R-:W-:Y:S02]  /*5fd0*/  PLOP3.LUT P5, PT, PT, PT, UP2, 0x80, 0x8 ;  /* 0x000000000008781c */ /* 0x000fe40003faf028 */
[----:B------:R-:W-:-:S11]  /*5fe0*/  MOV R176, UR29 ;  /* 0x0000001d00b07c02 */ /* 0x000fd60008000f00 */
[----:B------:R-:W-:Y:S01]  /*5ff0*/  @P5 FFMA.FTZ R176, R213, R176, UR30 ;  /* 0x0000001ed5b05e23 */ /* 0x000fe200080100b0 */
[----:B------:R-:W-:Y:S02]  /*6000*/  PLOP3.LUT P5, PT, PT, PT, UP2, 0x80, 0x8 ;  /* 0x000000000008781c */ /* 0x000fe40003faf028 */
[----:B--2---:R-:W-:-:S11]  /*6010*/  PRMT R182, R180, 0x7610, R182 ;  /* 0x00007610b4b67816 */ /* 0x004fd600000000b6 */
[----:B------:R-:W-:Y:S01]  /*6020*/  @P5 FADD.FTZ R180, R22, -R176 ;  /* 0x800000b016b45221 */ /* 0x000fe20000010000 */
[----:B------:R-:W-:Y:S02]  /*6030*/  PLOP3.LUT P5, PT, PT, PT, UP2, 0x80, 0x8 ;  /* 0x000000000008781c */ /* 0x000fe40003faf028 */
[----:B-----5:R-:W-:-:S11]  /*6040*/  MOV R176, R128 ;  /* 0x0000008000b07202 */ /* 0x020fd60000000f00 */
[----:B------:R-:W-:Y:S01]  /*6050*/  @P5 FFMA.FTZ R176, R180, UR27, R128 ;  /* 0x0000001bb4b05c23 */ /* 0x000fe20008010080 */
[----:B------:R-:W-:-:S03]  /*6060*/  LOP3.LUT P5, RZ, R5, 0xff, RZ, 0xc0, !PT ;  /* 0x000000ff05ff7812 */ /* 0x000fc600078ac0ff */
[----:B------:R-:W-:-:S04]  /*6070*/  FMUL.FTZ R176, R176, UR17 ;  /* 0x00000011b0b07c20 */ /* 0x000fc80008410000 */
[----:B------:R-:W-:-:S04]  /*6080*/  FMUL.FTZ R181, R176, UR16 ;  /* 0x00000010b0b57c20 */ /* 0x000fc80008410000 */
[----:B------:R-:W-:Y:S02]  /*6090*/  FMUL.FTZ R176, R172, R181 ;  /* 0x000000b5acb07220 */ /* 0x000fe40000410000 */
[----:B------:R-:W-:-:S03]  /*60a0*/  @P5 HADD2.F32 R180, -RZ, R182.H0_H0 ;  /* 0x200000b6ffb45230 */ /* 0x000fc60000004100 */
[----:B------:R-:W-:-:S05]  /*60b0*/  FSEL R176, R176, RZ, P5 ;  /* 0x000000ffb0b07208 */ /* 0x000fca0002800000 */
[----:B------:R-:W-:Y:S01]  /*60c0*/  FADD.FTZ R88, R88, R176 ;  /* 0x000000b058587221 */ /* 0x000fe20000010000 */
[----:B------:R-:W-:Y:S02]  /*60d0*/  HFMA2 R176, -RZ, RZ, 0, 0 ;  /* 0x00000000ffb07431 */ /* 0x000fe400000001ff */
[----:B------:R-:W-:-:S07]  /*60e0*/  @P5 FMUL.FTZ R176, R180, R181 ;  /* 0x000000b5b4b05220 */ /* 0x000fce0000410000 */
.L_x_17121:
        /* <DEDUP_REMOVED lines=20> */
.L_x_17122:
        /* <DEDUP_REMOVED lines=20> */
.L_x_17123:
[----:B------:R-:W-:Y:S05]  /*6370*/  BRA.U !UP3, `(.L_x_17116) ;  /* 0x000000050ba07547 */ /* 0x000fea000b800000 */
[----:B------:R-:W2:Y:S04]  /*6380*/  LDL R181, [R1+0x28] ;  /* 0x0000280001b57983 */ /* 0x000ea80000100800 */
[----:B------:R-:W4:Y:S01]  /*6390*/  LDL R180, [R1] ;  /* 0x0000000001b47983 */ /* 0x000f220000100800 */
[----:B------:R-:W-:Y:S02]  /*63a0*/  PLOP3.LUT P5, PT, PT, PT, UP2, 0x80, 0x8 ;  /* 0x000000000008781c */ /* 0x000fe40003faf028 */
[----:B------:R-:W-:-:S11]  /*63b0*/  MOV R179, UR29 ;  /* 0x0000001d00b37c02 */ /* 0x000fd60008000f00 */
[----:B--2---:R-:W-:Y:S01]  /*63c0*/  @P5 FFMA.FTZ R179, R181, R179, UR30 ;  /* 0x0000001eb5b35e23 */ /* 0x004fe200080100b3 */
[----:B------:R-:W-:-:S13]  /*63d0*/  PLOP3.LUT P5, PT, PT, PT, UP2, 0x80, 0x8 ;  /* 0x000000000008781c */ /* 0x000fda0003faf028 */
[----:B----4-:R-:W-:Y:S01]  /*63e0*/  @P5 FADD.FTZ R180, R180, -R179 ;  /* 0x800000b3b4b45221 */ /* 0x010fe20000010000 */
[----:B------:R-:W-:Y:S02]  /*63f0*/  PLOP3.LUT P5, PT, PT, PT, UP2, 0x80, 0x8 ;  /* 0x000000000008781c */ /* 0x000fe40003faf028 */
[----:B-----5:R-:W-:-:S11]  /*6400*/  MOV R179, R131 ;  /* 0x0000008300b37202 */ /* 0x020fd60000000f00 */
[----:B------:R-:W-:Y:S01]  /*6410*/  @P5 FFMA.FTZ R179, R180, UR27, R131 ;  /* 0x0000001bb4b35c23 */ /* 0x000fe20008010083 */
[----:B------:R-:W-:-:S03]  /*6420*/  ISETP.GE.U32.AND P5, PT, R5, 0x1000000, PT ;  /* 0x010000000500780c */ /* 0x000fc60003fa6070 */
[----:B------:R-:W-:-:S04]  /*6430*/  FMUL.FTZ R179, R179, UR17 ;  /* 0x00000011b3b37c20 */ /* 0x000fc80008410000 */
[----:B------:R-:W-:-:S04]  /*6440*/  FMUL.FTZ R180, R179, UR16 ;  /* 0x00000010b3b47c20 */ /* 0x000fc80008410000 */
[----:B------:R-:W-:-:S05]  /*6450*/  FMUL.FTZ R179, R175, R180 ;  /* 0x000000b4afb37220 */ /* 0x000fca0000410000 */
[----:B------:R-:W-:-:S05]  /*6460*/  FSEL R179, R179, RZ, P5 ;  /* 0x000000ffb3b37208 */ /* 0x000fca0002800000 */
[----:B------:R-:W-:Y:S01]  /*6470*/  FADD.FTZ R91, R91, R179 ;  /* 0x000000b35b5b7221 */ /* 0x000fe20000010000 */
[----:B------:R-:W-:Y:S01]  /*6480*/  HFMA2 R179, -RZ, RZ, 0, 0 ;  /* 0x00000000ffb37431 */ /* 0x000fe200000001ff */
[----:B------:R-:W-:Y:S06]  /*6490*/  @!P5 BRA `(.L_x_17116) ;  /* 0x000000040058d947 */ /* 0x000fec0003800000 */
[----:B------:R-:W2:Y:S02]  /*64a0*/  LDL.S16 R181, [R1+0xb8] ;  /* 0x0000b80001b57983 */ /* 0x000ea40000100600 */
[----:B--2---:R-:W-:-:S05]  /*64b0*/  HADD2.F32 R179, -RZ, R181.H0_H0 ;  /* 0x200000b5ffb37230 */ /* 0x004fca0000004100 */
[----:B------:R-:W-:Y:S01]  /*64c0*/  FMUL.FTZ R179, R179, R180 ;  /* 0x000000b4b3b37220 */ /* 0x000fe20000410000 */
[----:B------:R-:W-:Y:S06]  /*64d0*/  BRA `(.L_x_17116) ;  /* 0x0000000400487947 */ /* 0x000fec0003800000 */
.L_x_17120:
        /* <DEDUP_REMOVED lines=8> */
[----:B------:R-:W-:Y:S06]  /*6560*/  BRA.U !UP3, `(.L_x_17124) ;  /* 0x000000010b2c7547 */ /* 0x000fec000b800000 */
[----:B------:R-:W2:Y:S01]  /*6570*/  LDL.S16 R181, [R1+0xbe] ;  /* 0x0000be0001b57983 */ /* 0x000ea20000100600 */
[----:B------:R-:W-:Y:S01]  /*6580*/  FMUL.FTZ R137, R136, UR17 ;  /* 0x0000001188897c20 */ /* 0x000fe20008410000 */
[----:B------:R-:W-:Y:S01]  /*6590*/  LOP3.LUT P5, RZ, R5, 0xff, RZ, 0xc0, !PT ;  /* 0x000000ff05ff7812 */ /* 0x000fe200078ac0ff */
[----:B------:R-:W-:Y:S02]  /*65a0*/  HFMA2 R176, -RZ, RZ, 0, 0 ;  /* 0x00000000ffb07431 */ /* 0x000fe400000001ff */
[----:B------:R-:W-:-:S04]  /*65b0*/  FMUL.FTZ R137, R137, UR16 ;  /* 0x0000001089897c20 */ /* 0x000fc80008410000 */
[----:B------:R-:W-:-:S05]  /*65c0*/  FMUL.FTZ R138, R172, R137 ;  /* 0x00000089ac8a7220 */ /* 0x000fca0000410000 */
[----:B------:R-:W-:-:S05]  /*65d0*/  FSEL R138, R138, RZ, P5 ;  /* 0x000000ff8a8a7208 */ /* 0x000fca0002800000 */
[----:B------:R-:W-:Y:S01]  /*65e0*/  FADD.FTZ R88, R88, R138 ;  /* 0x0000008a58587221 */ /* 0x000fe20000010000 */
[----:B--2---:R-:W-:-:S05]  /*65f0*/  PRMT R180, R181, 0x7610, R180 ;  /* 0x00007610b5b47816 */ /* 0x004fca00000000b4 */
[----:B------:R-:W-:-:S05]  /*6600*/  @P5 HADD2.F32 R138, -RZ, R180.H0_H0 ;  /* 0x200000b4ff8a5230 */ /* 0x000fca0000004100 */
[----:B------:R-:W-:-:S07]  /*6610*/  @P5 FMUL.FTZ R176, R138, R137 ;  /* 0x000000898ab05220 */ /* 0x000fce0000410000 */
.L_x_17124:
        /* <DEDUP_REMOVED lines=9> */
[----:B------:R-:W2:Y:S01]  /*66b0*/  LDL.S16 R139, [R1+0xbc] ;  /* 0x0000bc00018b7983 */ /* 0x000ea20000100600 */
[----:B------:R-:W-:Y:S01]  /*66c0*/  FMUL.FTZ R138, R137, UR17 ;  /* 0x00000011898a7c20 */ /* 0x000fe20008410000 */
[----:B------:R-:W-:Y:S02]  /*66d0*/  LOP3.LUT P5, RZ, R5, 0xff00, RZ, 0xc0, !PT ;  /* 0x0000ff0005ff7812 */ /* 0x000fe400078ac0ff */
[----:B------:R-:W-:Y:S01]  /*66e0*/  MOV R177, RZ ;  /* 0x000000ff00b17202 */ /* 0x000fe20000000f00 */
[----:B------:R-:W-:Y:S01]  /*66f0*/  FMUL.FTZ R138, R138, UR16 ;  /* 0x000000108a8a7c20 */ /* 0x000fe20008410000 */
[----:B--2---:R-:W-:-:S03]  /*6700*/  PRMT R180, R139, 0x7610, R180 ;  /* 0x000076108bb47816 */ /* 0x004fc600000000b4 */
[----:B------:R-:W-:-:S05]  /*6710*/  FMUL.FTZ R139, R173, R138 ;  /* 0x0000008aad8b7220 */ /* 0x000fca0000410000 */
[----:B------:R-:W-:-:S05]  /*6720*/  FSEL R139, R139, RZ, P5 ;  /* 0x000000ff8b8b7208 */ /* 0x000fca0002800000 */
[----:B------:R-:W-:Y:S01]  /*6730*/  FADD.FTZ R89, R89, R139 ;  /* 0x0000008b59597221 */ /* 0x000fe20000010000 */
[----:B------:R-:W-:-:S05]  /*6740*/  @P5 HADD2.F32 R139, -RZ, R180.H0_H0 ;  /* 0x200000b4ff8b5230 */ /* 0x000fca0000004100 */
[----:B------:R-:W-:-:S07]  /*6750*/  @P5 FMUL.FTZ R177, R139, R138 ;  /* 0x0000008a8bb15220 */ /* 0x000fce0000410000 */
.L_x_17125:
        /* <DEDUP_REMOVED lines=11> */
[----:B------:R-:W-:-:S03]  /*6810*/  LOP3.LUT P5, RZ, R5, 0xff0000, RZ, 0xc0, !PT ;  /* 0x00ff000005ff7812 */ /* 0x000fc600078ac0ff */
[----:B------:R-:W-:-:S04]  /*6820*/  FMUL.FTZ R139, R139, UR16 ;  /* 0x000000108b8b7c20 */ /* 0x000fc80008410000 */
[----:B------:R-:W-:-:S05]  /*6830*/  FMUL.FTZ R178, R174, R139 ;  /* 0x0000008baeb27220 */ /* 0x000fca0000410000 */
[----:B------:R-:W-:-:S05]  /*6840*/  FSEL R178, R178, RZ, P5 ;  /* 0x000000ffb2b27208 */ /* 0x000fca0002800000 */
[----:B------:R-:W-:Y:S01]  /*6850*/  FADD.FTZ R90, R90, R178 ;  /* 0x000000b25a5a7221 */ /* 0x000fe20000010000 */
[----:B------:R-:W-:Y:S01]  /*6860*/  HFMA2 R178, -RZ, RZ, 0, 0 ;  /* 0x00000000ffb27431 */ /* 0x000fe200000001ff */
[----:B--2---:R-:W-:-:S05]  /*6870*/  PRMT R180, R181, 0x7610, R180 ;  /* 0x00007610b5b47816 */ /* 0x004fca00000000b4 */
[----:B------:R-:W-:-:S05]  /*6880*/  @P5 HADD2.F32 R180, -RZ, R180.H0_H0 ;  /* 0x200000b4ffb45230 */ /* 0x000fca0000004100 */
[----:B------:R-:W-:-:S07]  /*6890*/  @P5 FMUL.FTZ R178, R180, R139 ;  /* 0x0000008bb4b25220 */ /* 0x000fce0000410000 */
.L_x_17126:
        /* <DEDUP_REMOVED lines=8> */
[----:B------:R-:W-:-:S11]  /*6920*/  MOV R139, R131 ;  /* 0x00000083008b7202 */ /* 0x000fd60000000f00 */
[----:B------:R-:W-:Y:S01]  /*6930*/  @P5 FFMA.FTZ R139, R180, UR27, R131 ;  /* 0x0000001bb48b5c23 */ /* 0x000fe20008010083 */
[----:B------:R-:W-:Y:S06]  /*6940*/  BRA.U !UP3, `(.L_x_17116) ;  /* 0x000000010b2c7547 */ /* 0x000fec000b800000 */
[----:B------:R-:W2:Y:S01]  /*6950*/  LDL.S16 R181, [R1+0xb8] ;  /* 0x0000b80001b57983 */ /* 0x000ea20000100600 */
[----:B------:R-:W-:Y:S01]  /*6960*/  FMUL.FTZ R179, R139, UR17 ;  /* 0x000000118bb37c20 */ /* 0x000fe20008410000 */
[----:B------:R-:W-:Y:S02]  /*6970*/  ISETP.GE.U32.AND P5, PT, R5, 0x1000000, PT ;  /* 0x010000000500780c */ /* 0x000fe40003fa6070 */
[----:B--2---:R-:W-:Y:S01]  /*6980*/  PRMT R182, R181, 0x7610, R182 ;  /* 0x00007610b5b67816 */ /* 0x004fe200000000b6 */
[----:B------:R-:W-:-:S04]  /*6990*/  FMUL.FTZ R181, R179, UR16 ;  /* 0x00000010b3b57c20 */ /* 0x000fc80008410000 */
[----:B------:R-:W-:-:S06]  /*69a0*/  FMUL.FTZ R179, R175, R181 ;  /* 0x000000b5afb37220 */ /* 0x000fcc0000410000 */
[----:B------:R-:W-:Y:S01]  /*69b0*/  @P5 HADD2.F32 R180, -RZ, R182.H0_H0 ;  /* 0x200000b6ffb45230 */ /* 0x000fe20000004100 */
[----:B------:R-:W-:-:S05]  /*69c0*/  FSEL R179, R179, RZ, P5 ;  /* 0x000000ffb3b37208 */ /* 0x000fca0002800000 */
[----:B------:R-:W-:Y:S01]  /*69d0*/  FADD.FTZ R91, R91, R179 ;  /* 0x000000b35b5b7221 */ /* 0x000fe20000010000 */
[----:B------:R-:W-:Y:S01]  /*69e0*/  MOV R179, RZ ;  /* 0x000000ff00b37202 */ /* 0x000fe20000000f00 */
[----:B------:R-:W-:-:S07]  /*69f0*/  @P5 FMUL.FTZ R179, R180, R181 ;  /* 0x000000b5b4b35220 */ /* 0x000fce0000410000 */
.L_x_17116:
[----:B------:R-:W-:Y:S05]  /*6a00*/  BSYNC.RECONVERGENT B1 ;  /* 0x0000000000017941 */ /* 0x000fea0003800200 */
.L_x_17110:
[----:B------:R-:W-:Y:S01]  /*6a10*/  ISETP.NE.U32.AND P5, PT, R21, RZ, PT ;  /* 0x000000ff1500720c */ /* 0x000fe20003fa5070 */
[----:B------:R-:W0:Y:S01]  /*6a20*/  @UP3 LDCU.64 UR32, c[0x0][0x468] ;  /* 0x00008d00ff2037ac */ /* 0x000e220008000a00 */
[----:B------:R-:W-:Y:S02]  /*6a30*/  HFMA2 R181, -RZ, RZ, 0, 9.5367431640625e-07 ;  /* 0x00000010ffb57431 */ /* 0x000fe400000001ff */
[----:B------:R-:W-:-:S13]  /*6a40*/  ISETP.NE.AND.EX P5, PT, R20, RZ, PT, P5 ;  /* 0x000000ff1400720c */ /* 0x000fda0003fa5350 */
[----:B------:R-:W1:Y:S02]  /*6a50*/  @P5 LDC.64 R20, c[0x0][0x478] ;  /* 0x00011e00ff145b82 */ /* 0x000e640000000a00 */
[C---:B-1----:R-:W-:Y:S01]  /*6a60*/  @P5 IMAD.WIDE.U32 R20, R23.reuse, 0x10, R20 ;  /* 0x0000001017145825 */ /* 0x042fe200078e0014 */
[----:B------:R-:W-:-:S04]  /*6a70*/  IADD3 R23, PT, PT, R23, 0x80, RZ ;  /* 0x0000008017177810 */ /* 0x000fc80007ffe0ff */
[----:B------:R0:W-:Y:S01]  /*6a80*/  @P5 STG.E.128 desc[UR6][R20.64], R136 ;  /* 0x0000008814005986 */ /* 0x0001e2000c101d06 */
[----:B------:R-:W-:-:S13]  /*6a90*/  PLOP3.LUT P5, PT, PT, PT, UP3, 0x80, 0x8 ;  /* 0x000000000008781c */ /* 0x000fda0003faf038 */
[C---:B0-----:R-:W-:Y:S01]  /*6aa0*/  @P5 IMAD.WIDE.U32 R20, R14.reuse, R181, UR32 ;  /* 0x000000200e145e25 */ /* 0x041fe2000f8e00b5 */
[----:B------:R-:W-:Y:S02]  /*6ab0*/  PLOP3.LUT P5, PT, PT, PT, UP3, 0x80, 0x8 ;  /* 0x000000000008781c */ /* 0x000fe40003faf038 */
[----:B------:R-:W-:-:S11]  /*6ac0*/  IADD3 R14, PT, PT, R14, 0x80, RZ ;  /* 0x000000800e0e7810 */ /* 0x000fd60007ffe0ff */
[----:B------:R0:W-:Y:S02]  /*6ad0*/  @P5 STG.E.128 desc[UR6][R20.64], R176 ;  /* 0x000000b014005986 */ /* 0x0001e4000c101d06 */
.L_x_17108:
[----:B------:R-:W-:Y:S05]  /*6ae0*/  BSYNC.RECONVERGENT B0 ;  /* 0x0000000000007941 */ /* 0x000fea0003800200 */
.L_x_17107:
[----:B------:R-:W-:Y:S01]  /*6af0*/  LOP3.LUT P5, RZ, R4, 0x4, RZ, 0xc0, !PT ;  /* 0x0000000404ff7812 */ /* 0x000fe200078ac0ff */
[----:B------:R-:W-:-:S12]  /*6b00*/  BSSY.RECONVERGENT B0, `(.L_x_17127) ;  /* 0x0000178000007945 */ /* 0x000fd80003800200 */
[----:B------:R-:W-:Y:S05]  /*6b10*/  @!P5 BRA `(.L_x_17128) ;  /* 0x0000001400d8d947 */ /* 0x000fea0003800000 */
[----:B------:R-:W-:-:S04]  /*6b20*/  UISETP.NE.U32.AND UP0, UPT, UR18, URZ, UPT ;  /* 0x000000ff1200728c */ /* 0x000fc8000bf05070 */
[----:B------:R-:W-:Y:S01]  /*6b30*/  UISETP.NE.AND.EX UP0, UPT, UR19, URZ, UPT, UP0 ;  /* 0x000000ff1300728c */ /* 0x000fe2000bf05300 */
[----:B------:R-:W-:Y:S10]  /*6b40*/  BRA.U !UP3, `(.L_x_17129) ;  /* 0x000000010b0c7547 */ /* 0x000ff4000b800000 */
[----:B0-----:R-:W0:Y:S02]  /*6b50*/  LDC.64 R20, c[0x0][0x390] ;  /* 0x0000e400ff147b82 */ /* 0x001e240000000a00 */
[----:B0-----:R-:W-:-:S05]  /*6b60*/  IMAD.WIDE.U32 R20, R14, 0x10, R20 ;  /* 0x000000100e147825 */ /* 0x001fca00078e0014 */
[----:B-----5:R1:W5:Y:S02]  /*6b70*/  LDG.E.128 R172, desc[UR6][R20.64] ;  /* 0x0000000614ac7981 */ /* 0x020364000c1e1d00 */
.L_x_17129:
[----:B------:R-:W-:Y:S04]  /*6b80*/  BSSY.RECONVERGENT B1, `(.L_x_17130) ;  /* 0x0000164000017945 */ /* 0x000fe80003800200 */
[----:B------:R-:W-:Y:S05]  /*6b90*/  BRA.U !UP0, `(.L_x_17131) ;  /* 0x0000000908c47547 */ /* 0x000fea000b800000 */
[----:B------:R-:W-:-:S04]  /*6ba0*/  UISETP.NE.U32.AND UP0, UPT, UR20, URZ, UPT ;  /* 0x000000ff1400728c */ /* 0x000fc8000bf05070 */
[----:B------:R-:W-:-:S06]  /*6bb0*/  UISETP.NE.AND.EX UP0, UPT, UR21, URZ, UPT, UP0 ;  /* 0x000000ff1500728c */ /* 0x000fcc000bf05300 */
[----:B------:R-:W-:-:S13]  /*6bc0*/  PLOP3.LUT P5, PT, PT, PT, UP0, 0x80, 0x8 ;  /* 0x000000000008781c */ /* 0x000fda0003faf008 */
[----:B------:R-:W-:Y:S05]  /*6bd0*/  @!P5 BRA `(.L_x_17132) ;  /* 0x00000004005cd947 */ /* 0x000fea0003800000 */
        /* <DEDUP_REMOVED lines=8> */
[----:B------:R-:W-:Y:S06]  /*6c60*/  BRA.U !UP3, `(.L_x_17133) ;  /* 0x000000010b2c7547 */ /* 0x000fec000b800000 */
[----:B------:R-:W2:Y:S01]  /*6c70*/  LDL.S16 R180, [R1+0xb6] ;  /* 0x0000b60001b47983 */ /* 0x000ea20000100600 */
[----:B------:R-:W-:Y:S01]  /*6c80*/  FMUL.FTZ R20, R21, UR17 ;  /* 0x0000001115147c20 */ /* 0x000fe20008410000 */
[----:B------:R-:W-:Y:S01]  /*6c90*/  LOP3.LUT P6, RZ, R6, 0xff, RZ, 0xc0, !PT ;  /* 0x000000ff06ff7812 */ /* 0x000fe200078cc0ff */
[----:B------:R-:W-:Y:S02]  /*6ca0*/  UMOV UR4, URZ ;  /* 0x000000ff00047c82 */ /* 0x000fe40008000000 */
[----:B------:R-:W-:Y:S01]  /*6cb0*/  FMUL.FTZ R20, R20, UR16 ;  /* 0x0000001014147c20 */ /* 0x000fe20008410000 */
[----:B------:R-:W-:-:S03]  /*6cc0*/  MOV R176, UR4 ;  /* 0x0000000400b07c02 */ /* 0x000fc60008000f00 */
[----:B------:R-:W-:-:S05]  /*6cd0*/  FMUL.FTZ R136, R172, R20 ;  /* 0x00000014ac887220 */ /* 0x000fca0000410000 */
[----:B------:R-:W-:-:S05]  /*6ce0*/  FSEL R136, R136, RZ, P6 ;  /* 0x000000ff88887208 */ /* 0x000fca0003000000 */
[----:B------:R-:W-:Y:S01]  /*6cf0*/  FADD.FTZ R92, R92, R136 ;  /* 0x000000885c5c7221 */ /* 0x000fe20000010000 */
[----:B--2---:R-:W-:-:S05]  /*6d00*/  @P6 HADD2.F32 R136, -RZ, R180.H0_H0 ;  /* 0x200000b4ff886230 */ /* 0x004fca0000004100 */
[----:B------:R-:W-:-:S07]  /*6d10*/  @P6 FMUL.FTZ R176, R20, R136 ;  /* 0x0000008814b06220 */ /* 0x000fce0000410000 */
.L_x_17133:
        /* <DEDUP_REMOVED lines=20> */
.L_x_17134:
        /* <DEDUP_REMOVED lines=20> */
.L_x_17135:
[----:B------:R-:W2:Y:S01]  /*6fa0*/  LDL R138, [R1+0x20] ;  /* 0x00002000018a7983 */ /* 0x000ea20000100800 */
[----:B------:R-:W-:Y:S02]  /*6fb0*/  PLOP3.LUT P6, PT, PT, PT, UP2, 0x80, 0x8 ;  /* 0x000000000008781c */ /* 0x000fe40003fcf028 */
[----:B------:R-:W-:-:S11]  /*6fc0*/  MOV R20, UR29 ;  /* 0x0000001d00147c02 */ /* 0x000fd60008000f00 */
[----:B--2---:R-:W-:Y:S01]  /*6fd0*/  @P6 FFMA.FTZ R20, R138, R20, UR30 ;  /* 0x0000001e8a146e23 */ /* 0x004fe20008010014 */
[----:B------:R-:W-:-:S13]  /*6fe0*/  PLOP3.LUT P6, PT, PT, PT, UP2, 0x80, 0x8 ;  /* 0x000000000008781c */ /* 0x000fda0003fcf028 */
[----:B------:R-:W-:Y:S01]  /*6ff0*/  @P6 FADD.FTZ R138, R252, -R20 ;  /* 0x80000014fc8a6221 */ /* 0x000fe20000010000 */
[----:B------:R-:W-:Y:S02]  /*7000*/  PLOP3.LUT P6, PT, PT, PT, UP2, 0x80, 0x8 ;  /* 0x000000000008781c */ /* 0x000fe40003fcf028 */
[----:B------:R-:W-:-:S11]  /*7010*/  MOV R20, R27 ;  /* 0x0000001b00147202 */ /* 0x000fd60000000f00 */
[----:B------:R-:W-:Y:S01]  /*7020*/  @P6 FFMA.FTZ R20, R138, UR27, R27 ;  /* 0x0000001b8a146c23 */ /* 0x000fe2000801001b */
[----:B------:R-:W-:Y:S02]  /*7030*/  MOV R138, R137 ;  /* 0x00000089008a7202 */ /* 0x000fe40000000f00 */
[----:B------:R-:W-:Y:S02]  /*7040*/  MOV R137, R136 ;  /* 0x0000008800897202 */ /* 0x000fe40000000f00 */
[----:B------:R-:W-:Y:S02]  /*7050*/  MOV R136, R21 ;  /* 0x0000001500887202 */ /* 0x000fe40000000f00 */
[----:B------:R-:W-:Y:S01]  /*7060*/  MOV R139, R20 ;  /* 0x00000014008b7202 */ /* 0x000fe20000000f00 */
[----:B------:R-:W-:Y:S06]  /*7070*/  BRA.U !UP3, `(.L_x_17136) ;  /* 0x000000110b507547 */ /* 0x000fec000b800000 */
[----:B------:R-:W-:Y:S01]  /*7080*/  FMUL.FTZ R20, R20, UR17 ;  /* 0x0000001114147c20 */ /* 0x000fe20008410000 */
[----:B------:R-:W-:Y:S01]  /*7090*/  ISETP.GE.U32.AND P6, PT, R6, 0x1000000, PT ;  /* 0x010000000600780c */ /* 0x000fe20003fc6070 */
[----:B------:R-:W-:Y:S02]  /*70a0*/  UMOV UR4, URZ ;  /* 0x000000ff00047c82 */ /* 0x000fe40008000000 */
[----:B------:R-:W-:Y:S01]  /*70b0*/  FMUL.FTZ R20, R20, UR16 ;  /* 0x0000001014147c20 */ /* 0x000fe20008410000 */
[----:B------:R-:W-:-:S03]  /*70c0*/  MOV R179, UR4 ;  /* 0x0000000400b37c02 */ /* 0x000fc60008000f00 */
[----:B------:R-:W-:-:S05]  /*70d0*/  FMUL.FTZ R21, R175, R20 ;  /* 0x00000014af157220 */ /* 0x000fca0000410000 */
[----:B------:R-:W-:-:S05]  /*70e0*/  FSEL R21, R21, RZ, P6 ;  /* 0x000000ff15157208 */ /* 0x000fca0003000000 */
[----:B------:R-:W-:Y:S01]  /*70f0*/  FADD.FTZ R95, R95, R21 ;  /* 0x000000155f5f7221 */ /* 0x000fe20000010000 */
[----:B------:R-:W-:Y:S06]  /*7100*/  @!P6 BRA `(.L_x_17136) ;  /* 0x00000010002ce947 */ /* 0x000fec0003800000 */
[----:B------:R-:W2:Y:S02]  /*7110*/  LDL.S16 R180, [R1+0xb0] ;  /* 0x0000b00001b47983 */ /* 0x000ea40000100600 */
[----:B--2---:R-:W-:-:S05]  /*7120*/  HADD2.F32 R21, -RZ, R180.H0_H0 ;  /* 0x200000b4ff157230 */ /* 0x004fca0000004100 */
[----:B------:R-:W-:Y:S01]  /*7130*/  FMUL.FTZ R179, R20, R21 ;  /* 0x0000001514b37220 */ /* 0x000fe20000410000 */
[----:B------:R-:W-:Y:S06]  /*7140*/  BRA `(.L_x_17136) ;  /* 0x00000010001c7947 */ /* 0x000fec0003800000 */
.L_x_17132:
[----:B------:R-:W-:Y:S05]  /*7150*/  BRA.U !UP3, `(.L_x_17137) ;  /* 0x000000010b507547 */ /* 0x000fea000b800000 */
[----:B01----:R-:W2:Y:S01]  /*7160*/  LDL.S16 R20, [R1+0xb6] ;  /* 0x0000b60001147983 */ /* 0x003ea20000100600 */
[----:B------:R-:W-:Y:S01]  /*7170*/  PLOP3.LUT P6, PT, PT, PT, UP2, 0x80, 0x8 ;  /* 0x000000000008781c */ /* 0x000fe20003fcf028 */
[----:B------:R-:W-:Y:S01]  /*7180*/  UMOV UR4, URZ ;  /* 0x000000ff00047c82 */ /* 0x000fe20008000000 */
[----:B-----5:R-:W-:Y:S02]  /*7190*/  MOV R21, R24 ;  /* 0x0000001800157202 */ /* 0x020fe40000000f00 */
[----:B------:R-:W-:Y:S02]  /*71a0*/  MOV R176, UR4 ;  /* 0x0000000400b07c02 */ /* 0x000fe40008000f00 */
[----:B--2---:R-:W-:Y:S02]  /*71b0*/  PRMT R180, R20, 0x7610, R180 ;  /* 0x0000761014b47816 */ /* 0x004fe400000000b4 */
[----:B------:R-:W-:-:S05]  /*71c0*/  MOV R20, UR29 ;  /* 0x0000001d00147c02 */ /* 0x000fca0008000f00 */
[----:B------:R-:W-:Y:S01]  /*71d0*/  @P6 FFMA.FTZ R20, R240, R20, UR30 ;  /* 0x0000001ef0146e23 */ /* 0x000fe20008010014 */
[----:B------:R-:W-:-:S13]  /*71e0*/  PLOP3.LUT P6, PT, PT, PT, UP2, 0x80, 0x8 ;  /* 0x000000000008781c */ /* 0x000fda0003fcf028 */
[----:B------:R-:W-:Y:S01]  /*71f0*/  @P6 FADD.FTZ R20, R231, -R20 ;  /* 0x80000014e7146221 */ /* 0x000fe20000010000 */
[----:B------:R-:W-:-:S13]  /*7200*/  PLOP3.LUT P6, PT, PT, PT, UP2, 0x80, 0x8 ;  /* 0x000000000008781c */ /* 0x000fda0003fcf028 */
[----:B------:R-:W-:Y:S01]  /*7210*/  @P6 FFMA.FTZ R21, R20, UR27, R24 ;  /* 0x0000001b14156c23 */ /* 0x000fe20008010018 */
[----:B------:R-:W-:-:S03]  /*7220*/  LOP3.LUT P6, RZ, R6, 0xff, RZ, 0xc0, !PT ;  /* 0x000000ff06ff7812 */ /* 0x000fc600078cc0ff */
[----:B------:R-:W-:-:S04]  /*7230*/  FMUL.FTZ R20, R21, UR17 ;  /* 0x0000001115147c20 */ /* 0x000fc80008410000 */
[----:B------:R-:W-:-:S04]  /*7240*/  FMUL.FTZ R20, R20, UR16 ;  /* 0x0000001014147c20 */ /* 0x000fc80008410000 */
[----:B------:R-:W-:-:S05]  /*7250*/  FMUL.FTZ R21, R172, R20 ;  /* 0x00000014ac157220 */ /* 0x000fca0000410000 */
[----:B------:R-:W-:-:S05]  /*7260*/  FSEL R21, R21, RZ, P6 ;  /* 0x000000ff15157208 */ /* 0x000fca0003000000 */
[----:B------:R-:W-:Y:S01]  /*7270*/  FADD.FTZ R92, R92, R21 ;  /* 0x000000155c5c7221 */ /* 0x000fe20000010000 */
[----:B------:R-:W-:-:S05]  /*7280*/  @P6 HADD2.F32 R21, -RZ, R180.H0_H0 ;  /* 0x200000b4ff156230 */ /* 0x000fca0000004100 */
[----:B------:R-:W-:-:S07]  /*7290*/  @P6 FMUL.FTZ R176, R21, R20 ;  /* 0x0000001415b06220 */ /* 0x000fce0000410000 */
.L_x_17137:
        /* <DEDUP_REMOVED lines=21> */
.L_x_17138:
        /* <DEDUP_REMOVED lines=21> */
.L_x_17139:
[----:B------:R-:W-:Y:S05]  /*7540*/  BRA.U !UP3, `(.L_x_17136) ;  /* 0x0000000d0b1c7547 */ /* 0x000fea000b800000 */
[----:B01----:R-:W2:Y:S01]  /*7550*/  LDL R21, [R1+0x20] ;  /* 0x0000200001157983 */ /* 0x003ea20000100800 */
[----:B------:R-:W-:Y:S01]  /*7560*/  PLOP3.LUT P6, PT, PT, PT, UP2, 0x80, 0x8 ;  /* 0x000000000008781c */ /* 0x000fe20003fcf028 */
[----:B------:R-:W-:Y:S01]  /*7570*/  UMOV UR4, URZ ;  /* 0x000000ff00047c82 */ /* 0x000fe20008000000 */
[----:B------:R-:W-:Y:S02]  /*7580*/  MOV R20, UR29 ;  /* 0x0000001d00147c02 */ /* 0x000fe40008000f00 */
[----:B------:R-:W-:-:S09]  /*7590*/  MOV R179, UR4 ;  /* 0x0000000400b37c02 */ /* 0x000fd20008000f00 */
[----:B--2---:R-:W-:Y:S01]  /*75a0*/  @P6 FFMA.FTZ R20, R21, R20, UR30 ;  /* 0x0000001e15146e23 */ /* 0x004fe20008010014 */
[----:B------:R-:W-:Y:S02]  /*75b0*/  PLOP3.LUT P6, PT, PT, PT, UP2, 0x80, 0x8 ;  /* 0x000000000008781c */ /* 0x000fe40003fcf028 */
[----:B-----5:R-:W-:-:S11]  /*75c0*/  MOV R21, R27 ;  /* 0x0000001b00157202 */ /* 0x020fd60000000f00 */
[----:B------:R-:W-:Y:S01]  /*75d0*/  @P6 FADD.FTZ R20, R252, -R20 ;  /* 0x80000014fc146221 */ /* 0x000fe20000010000 */
[----:B------:R-:W-:-:S13]  /*75e0*/  PLOP3.LUT P6, PT, PT, PT, UP2, 0x80, 0x8 ;  /* 0x000000000008781c */ /* 0x000fda0003fcf028 */
[----:B------:R-:W-:Y:S01]  /*75f0*/  @P6 FFMA.FTZ R21, R20, UR27, R27 ;  /* 0x0000001b14156c23 */ /* 0x000fe2000801001b */
[----:B------:R-:W-:-:S03]  /*7600*/  ISETP.GE.U32.AND P6, PT, R6, 0x1000000, PT ;  /* 0x010000000600780c */ /* 0x000fc60003fc6070 */
[----:B------:R-:W-:-:S04]  /*7610*/  FMUL.FTZ R20, R21, UR17 ;  /* 0x0000001115147c20 */ /* 0x000fc80008410000 */
[----:B------:R-:W-:-:S04]  /*7620*/  FMUL.FTZ R20, R20, UR16 ;  /* 0x0000001014147c20 */ /* 0x000fc80008410000 */
        /* <DEDUP_REMOVED lines=8> */
.L_x_17131:
[----:B------:R-:W-:-:S04]  /*76b0*/  UISETP.NE.U32.AND UP0, UPT, UR20, URZ, UPT ;  /* 0x000000ff1400728c */ /* 0x000fc8000bf05070 */
[----:B------:R-:W-:-:S06]  /*76c0*/  UISETP.NE.AND.EX UP0, UPT, UR21, URZ, UPT, UP0 ;  /* 0x000000ff1500728c */ /* 0x000fcc000bf05300 */
[----:B------:R-:W-:-:S13]  /*76d0*/  PLOP3.LUT P5, PT, PT, PT, UP0, 0x80, 0x8 ;  /* 0x000000000008781c */ /* 0x000fda0003faf008 */
[----:B------:R-:W-:Y:S05]  /*76e0*/  @!P5 BRA `(.L_x_17140) ;  /* 0x000000040080d947 */ /* 0x000fea0003800000 */
[----:B------:R-:W-:Y:S05]  /*76f0*/  BRA.U !UP3, `(.L_x_17141) ;  /* 0x000000010b487547 */ /* 0x000fea000b800000 */
[----:B01----:R-:W2:Y:S01]  /*7700*/  LDL.S16 R20, [R1+0xb6] ;  /* 0x0000b60001147983 */ /* 0x003ea20000100600 */
[----:B------:R-:W-:Y:S01]  /*7710*/  ISETP.LT.AND P6, PT, RZ, UR28, PT ;  /* 0x0000001cff007c0c */ /* 0x000fe2000bfc1270 */
[----:B------:R-:W-:Y:S02]  /*7720*/  UMOV UR4, URZ ;  /* 0x000000ff00047c82 */ /* 0x000fe40008000000 */
[----:B------:R-:W-:Y:S02]  /*7730*/  MOV R176, UR4 ;  /* 0x0000000400b07c02 */ /* 0x000fe40008000f00 */
        /* <DEDUP_REMOVED lines=14> */
.L_x_17141:
        /* <DEDUP_REMOVED lines=19> */
.L_x_17142:
        /* <DEDUP_REMOVED lines=19> */
.L_x_17143:
[----:B------:R-:W2:Y:S01]  /*7a80*/  LDL R138, [R1+0x20] ;  /* 0x00002000018a7983 */ /* 0x000ea20000100800 */
[----:B01----:R-:W-:Y:S02]  /*7a90*/  MOV R21, UR29 ;  /* 0x0000001d00157c02 */ /* 0x003fe40008000f00 */
        /* <DEDUP_REMOVED lines=16> */
[----:B--2---:R-:W-:Y:S01]  /*7ba0*/  FFMA.FTZ R20, R138, R20, UR30 ;  /* 0x0000001e8a147e23 */ /* 0x004fe20008010014 */
[----:B------:R-:W-:-:S03]  /*7bb0*/  MOV R138, R21 ;  /* 0x00000015008a7202 */ /* 0x000fc60000000f00 */
[----:B------:R-:W-:-:S04]  /*7bc0*/  FADD.FTZ R20, R252, -R20 ;  /* 0x80000014fc147221 */ /* 0x000fc80000010000 */
[----:B------:R-:W-:-:S05]  /*7bd0*/  FMUL.FTZ R20, R20, UR27 ;  /* 0x0000001b14147c20 */ /* 0x000fca0008410000 */
[----:B------:R-:W-:Y:S01]  /*7be0*/  FSEL R139, R20, RZ, P6 ;  /* 0x000000ff148b7208 */ /* 0x000fe20003000000 */
[----:B------:R-:W-:Y:S06]  /*7bf0*/  BRA.U !UP3, `(.L_x_17136) ;  /* 0x000000050b707547 */ /* 0x000fec000b800000 */
[----:B------:R-:W-:Y:S01]  /*7c00*/  FMUL.FTZ R20, R139, UR17 ;  /* 0x000000118b147c20 */ /* 0x000fe20008410000 */
[----:B-----5:R-:W-:Y:S01]  /*7c10*/  ISETP.GE.U32.AND P6, PT, R6, 0x1000000, PT ;  /* 0x010000000600780c */ /* 0x020fe20003fc6070 */
[----:B------:R-:W-:Y:S02]  /*7c20*/  UMOV UR4, URZ ;  /* 0x000000ff00047c82 */ /* 0x000fe40008000000 */
[----:B------:R-:W-:Y:S01]  /*7c30*/  FMUL.FTZ R20, R20, UR16 ;  /* 0x0000001014147c20 */ /* 0x000fe20008410000 */
[----:B------:R-:W-:-:S03]  /*7c40*/  MOV R179, UR4 ;  /* 0x0000000400b37c02 */ /* 0x000fc60008000f00 */
[----:B------:R-:W-:-:S05]  /*7c50*/  FMUL.FTZ R138, R175, R20 ;  /* 0x00000014af8a7220 */ /* 0x000fca0000410000 */
[----:B------:R-:W-:-:S05]  /*7c60*/  FSEL R138, R138, RZ, P6 ;  /* 0x000000ff8a8a7208 */ /* 0x000fca0003000000 */
[----:B------:R-:W-:Y:S01]  /*7c70*/  FADD.FTZ R95, R95, R138 ;  /* 0x0000008a5f5f7221 */ /* 0x000fe20000010000 */
[----:B------:R-:W-:Y:S01]  /*7c80*/  MOV R138, R21 ;  /* 0x00000015008a7202 */ /* 0x000fe20000000f00 */
[----:B------:R-:W-:Y:S06]  /*7c90*/  @!P6 BRA `(.L_x_17136) ;  /* 0x000000040048e947 */ /* 0x000fec0003800000 */
[----:B------:R-:W2:Y:S02]  /*7ca0*/  LDL.S16 R180, [R1+0xb0] ;  /* 0x0000b00001b47983 */ /* 0x000ea40000100600 */
[----:B--2---:R-:W-:-:S05]  /*7cb0*/  HADD2.F32 R138, -RZ, R180.H0_H0 ;  /* 0x200000b4ff8a7230 */ /* 0x004fca0000004100 */
[----:B------:R-:W-:Y:S01]  /*7cc0*/  FMUL.FTZ R179, R138, R20 ;  /* 0x000000148ab37220 */ /* 0x000fe20000410000 */
[----:B------:R-:W-:Y:S01]  /*7cd0*/  MOV R138, R21 ;  /* 0x00000015008a7202 */ /* 0x000fe20000000f00 */
[----:B------:R-:W-:Y:S06]  /*7ce0*/  BRA `(.L_x_17136) ;  /* 0x0000000400347947 */ /* 0x000fec0003800000 */
.L_x_17140:
        /* <DEDUP_REMOVED lines=19> */
.L_x_17144:
        /* <DEDUP_REMOVED lines=19> */
.L_x_17145:
        /* <DEDUP_REMOVED lines=19> */
.L_x_17146:
[----:B------:R-:W-:Y:S05]  /*8080*/  BRA.U !UP3, `(.L_x_17136) ;  /* 0x000000010b4c7547 */ /* 0x000fea000b800000 */
[----:B01----:R-:W2:Y:S04]  /*8090*/  LDL.S16 R20, [R1+0xb0] ;  /* 0x0000b00001147983 */ /* 0x003ea80000100600 */
[----:B------:R-:W4:Y:S01]  /*80a0*/  LDL R21, [R1+0x20] ;  /* 0x0000200001157983 */ /* 0x000f220000100800 */
[----:B------:R-:W-:Y:S01]  /*80b0*/  ISETP.LT.AND P6, PT, RZ, UR28, PT ;  /* 0x0000001cff007c0c */ /* 0x000fe2000bfc1270 */
[----:B------:R-:W-:Y:S02]  /*80c0*/  UMOV UR4, URZ ;  /* 0x000000ff00047c82 */ /* 0x000fe40008000000 */
[----:B------:R-:W-:Y:S02]  /*80d0*/  MOV R179, UR4 ;  /* 0x0000000400b37c02 */ /* 0x000fe40008000f00 */
[----:B--2---:R-:W-:-:S02]  /*80e0*/  PRMT R180, R20, 0x7610, R180 ;  /* 0x0000761014b47816 */ /* 0x004fc400000000b4 */
[----:B------:R-:W-:-:S05]  /*80f0*/  MOV R20, UR29 ;  /* 0x0000001d00147c02 */ /* 0x000fca0008000f00 */
[----:B----4-:R-:W-:-:S04]  /*8100*/  FFMA.FTZ R20, R21, R20, UR30 ;  /* 0x0000001e15147e23 */ /* 0x010fc80008010014 */
[----:B------:R-:W-:-:S04]  /*8110*/  FADD.FTZ R20, R252, -R20 ;  /* 0x80000014fc147221 */ /* 0x000fc80000010000 */
[----:B------:R-:W-:-:S05]  /*8120*/  FMUL.FTZ R20, R20, UR27 ;  /* 0x0000001b14147c20 */ /* 0x000fca0008410000 */
[----:B------:R-:W-:-:S05]  /*8130*/  FSEL R20, R20, RZ, P6 ;  /* 0x000000ff14147208 */ /* 0x000fca0003000000 */
[----:B------:R-:W-:Y:S01]  /*8140*/  FMUL.FTZ R20, R20, UR17 ;  /* 0x0000001114147c20 */ /* 0x000fe20008410000 */
[----:B-----5:R-:W-:-:S03]  /*8150*/  ISETP.GE.U32.AND P6, PT, R6, 0x1000000, PT ;  /* 0x010000000600780c */ /* 0x020fc60003fc6070 */
[----:B------:R-:W-:-:S04]  /*8160*/  FMUL.FTZ R20, R20, UR16 ;  /* 0x0000001014147c20 */ /* 0x000fc80008410000 */
[----:B------:R-:W-:-:S05]  /*8170*/  FMUL.FTZ R21, R175, R20 ;  /* 0x00000014af157220 */ /* 0x000fca0000410000 */
[----:B------:R-:W-:-:S05]  /*8180*/  FSEL R21, R21, RZ, P6 ;  /* 0x000000ff15157208 */ /* 0x000fca0003000000 */
[----:B------:R-:W-:Y:S01]  /*8190*/  FADD.FTZ R95, R95, R21 ;  /* 0x000000155f5f7221 */ /* 0x000fe20000010000 */
[----:B------:R-:W-:-:S05]  /*81a0*/  @P6 HADD2.F32 R21, -RZ, R180.H0_H0 ;  /* 0x200000b4ff156230 */ /* 0x000fca0000004100 */
[----:B------:R-:W-:-:S07]  /*81b0*/  @P6 FMUL.FTZ R179, R21, R20 ;  /* 0x0000001415b36220 */ /* 0x000fce0000410000 */
.L_x_17136:
[----:B------:R-:W-:Y:S05]  /*81c0*/  BSYNC.RECONVERGENT B1 ;  /* 0x0000000000017941 */ /* 0x000fea0003800200 */
.L_x_17130:
[----:B01----:R-:W0:Y:S01]  /*81d0*/  @P5 LDC.64 R20, c[0x0][0x478] ;  /* 0x00011e00ff145b82 */ /* 0x003e220000000a00 */
[----:B------:R-:W1:Y:S01]  /*81e0*/  @UP3 LDCU.64 UR32, c[0x0][0x468] ;  /* 0x00008d00ff2037ac */ /* 0x000e620008000a00 */
[C---:B0-----:R-:W-:Y:S01]  /*81f0*/  @P5 IMAD.WIDE.U32 R20, R23.reuse, 0x10, R20 ;  /* 0x0000001017145825 */ /* 0x041fe200078e0014 */
[----:B------:R-:W-:-:S04]  /*8200*/  IADD3 R23, PT, PT, R23, 0x80, RZ ;  /* 0x0000008017177810 */ /* 0x000fc80007ffe0ff */
[----:B------:R0:W-:Y:S01]  /*8210*/  @P5 STG.E.128 desc[UR6][R20.64], R136 ;  /* 0x0000008814005986 */ /* 0x0001e2000c101d06 */
[----:B------:R-:W-:Y:S01]  /*8220*/  PLOP3.LUT P5, PT, PT, PT, UP3, 0x80, 0x8 ;  /* 0x000000000008781c */ /* 0x000fe20003faf038 */
[----:B0-----:R-:W-:-:S12]  /*8230*/  HFMA2 R20, -RZ, RZ, 0, 9.5367431640625e-07 ;  /* 0x00000010ff147431 */ /* 0x001fd800000001ff */
[C---:B-1----:R-:W-:Y:S01]  /*8240*/  @P5 IMAD.WIDE.U32 R20, R14.reuse, R20, UR32 ;  /* 0x000000200e145e25 */ /* 0x042fe2000f8e0014 */
[----:B------:R-:W-:Y:S02]  /*8250*/  PLOP3.LUT P5, PT, PT, PT, UP3, 0x80, 0x8 ;  /* 0x000000000008781c */ /* 0x000fe40003faf038 */
[----:B------:R-:W-:-:S11]  /*8260*/  IADD3 R14, PT, PT, R14, 0x80, RZ ;  /* 0x000000800e0e7810 */ /* 0x000fd60007ffe0ff */
[----:B------:R1:W-:Y:S02]  /*8270*/  @P5 STG.E.128 desc[UR6][R20.64], R176 ;  /* 0x000000b014005986 */ /* 0x0003e4000c101d06 */
.L_x_17128:
[----:B------:R-:W-:Y:S05]  /*8280*/  BSYNC.RECONVERGENT B0 ;  /* 0x0000000000007941 */ /* 0x000fea0003800200 */
.L_x_17127:
[----:B------:R-:W-:Y:S01]  /*8290*/  LOP3.LUT P5, RZ, R4, 0x8, RZ, 0xc0, !PT ;  /* 0x0000000804ff7812 */ /* 0x000fe200078ac0ff */
[----:B------:R-:W-:-:S12]  /*82a0*/  BSSY.RECONVERGENT B0, `(.L_x_17147) ;  /* 0x0000178000007945 */ /* 0x000fd80003800200 */
[----:B------:R-:W-:Y:S05]  /*82b0*/  @!P5 BRA `(.L_x_17148) ;  /* 0x0000001400d8d947 */ /* 0x000fea0003800000 */
[----:B------:R-:W-:-:S04]  /*82c0*/  UISETP.NE.U32.AND UP0, UPT, UR18, URZ, UPT ;  /* 0x000000ff1200728c */ /* 0x000fc8000bf05070 */
[----:B------:R-:W-:Y:S01]  /*82d0*/  UISETP.NE.AND.EX UP0, UPT, UR19, URZ, UPT, UP0 ;  /* 0x000000ff1300728c */ /* 0x000fe2000bf05300 */
[----:B------:R-:W-:Y:S10]  /*82e0*/  BRA.U !UP3, `(.L_x_17149) ;  /* 0x000000010b0c7547 */ /* 0x000ff4000b800000 */
[----:B01----:R-:W0:Y:S02]  /*82f0*/  LDC.64 R20, c[0x0][0x390] ;  /* 0x0000e400ff147b82 */ /* 0x003e240000000a00 */
[----:B0-----:R-:W-:-:S05]  /*8300*/  IMAD.WIDE.U32 R20, R14, 0x10, R20 ;  /* 0x000000100e147825 */ /* 0x001fca00078e0014 */
[----:B-----5:R2:W5:Y:S02]  /*8310*/  LDG.E.128 R172, desc[UR6][R20.64] ;  /* 0x0000000614ac7981 */ /* 0x020564000c1e1d00 */
.L_x_17149:
[----:B------:R-:W-:Y:S04]  /*8320*/  BSSY.RECONVERGENT B1, `(.L_x_17150) ;  /* 0x0000164000017945 */ /* 0x000fe80003800200 */
[----:B------:R-:W-:Y:S05]  /*8330*/  BRA.U !UP0, `(.L_x_17151) ;  /* 0x0000000908c47547 */ /* 0x000fea000b800000 */
[----:B------:R-:W-:-:S04]  /*8340*/  UISETP.NE.U32.AND UP0, UPT, UR20, URZ, UPT ;  /* 0x000000ff1400728c */ /* 0x000fc8000bf05070 */
[----:B------:R-:W-:-:S06]  /*8350*/  UISETP.NE.AND.EX UP0, UPT, UR21, URZ, UPT, UP0 ;  /* 0x000000ff1500728c */ /* 0x000fcc000bf05300 */
[----:B------:R-:W-:-:S13]  /*8360*/  PLOP3.LUT P5, PT, PT, PT, UP0, 0x80, 0x8 ;  /* 0x000000000008781c */ /* 0x000fda0003faf008 */
[----:B------:R-:W-:Y:S05]  /*8370*/  @!P5 BRA `(.L_x_17152) ;  /* 0x00000004005cd947 */ /* 0x000fea0003800000 */
        /* <DEDUP_REMOVED lines=20> */
.L_x_17153:
        /* <DEDUP_REMOVED lines=20> */
.L_x_17154:
        /* <DEDUP_REMOVED lines=20> */
.L_x_17155:
        /* <DEDUP_REMOVED lines=27> */
.L_x_17152:
[----:B------:R-:W-:Y:S05]  /*88f0*/  BRA.U !UP3, `(.L_x_17157) ;  /* 0x000000010b507547 */ /* 0x000fea000b800000 */
[----:B012---:R-:W2:Y:S01]  /*8900*/  LDL.S16 R20, [R1+0xae] ;  /* 0x0000ae0001147983 */ /* 0x007ea20000100600 */
        /* <DEDUP_REMOVED lines=19> */
.L_x_17157:
        /* <DEDUP_REMOVED lines=21> */
.L_x_17158:
        /* <DEDUP_REMOVED lines=21> */
.L_x_17159:
[----:B------:R-:W-:Y:S05]  /*8ce0*/  BRA.U !UP3, `(.L_x_17156) ;  /* 0x0000000d0b1c7547 */ /* 0x000fea000b800000 */
[----:B012---:R-:W2:Y:S01]  /*8cf0*/  LDL R21, [R1+0x1c] ;  /* 0x00001c0001157983 */ /* 0x007ea20000100800 */
        /* <DEDUP_REMOVED lines=21> */
.L_x_17151:
[----:B------:R-:W-:-:S04]  /*8e50*/  UISETP.NE.U32.AND UP0, UPT, UR20, URZ, UPT ;  /* 0x000000ff1400728c */ /* 0x000fc8000bf05070 */
[----:B------:R-:W-:-:S06]  /*8e60*/  UISETP.NE.AND.EX UP0, UPT, UR21, URZ, UPT, UP0 ;  /* 0x000000ff1500728c */ /* 0x000fcc000bf05300 */
[----:B------:R-:W-:-:S13]  /*8e70*/  PLOP3.LUT P5, PT, PT, PT, UP0, 0x80, 0x8 ;  /* 0x000000000008781c */ /* 0x000fda0003faf008 */
[----:B------:R-:W-:Y:S05]  /*8e80*/  @!P5 BRA `(.L_x_17160) ;  /* 0x000000040080d947 */ /* 0x000fea0003800000 */
[----:B------:R-:W-:Y:S05]  /*8e90*/  BRA.U !UP3, `(.L_x_17161) ;  /* 0x000000010b487547 */ /* 0x000fea000b800000 */
[----:B012---:R-:W2:Y:S01]  /*8ea0*/  LDL.S16 R20, [R1+0xae] ;  /* 0x0000ae0001147983 */ /* 0x007ea20000100600 */
        /* <DEDUP_REMOVED lines=17> */
.L_x_17161:
        /* <DEDUP_REMOVED lines=19> */
.L_x_17162:
        /* <DEDUP_REMOVED lines=19> */
.L_x_17163:
[----:B------:R-:W4:Y:S01]  /*9220*/  LDL R138, [R1+0x1c] ;  /* 0x00001c00018a7983 */ /* 0x000f220000100800 */
[----:B012---:R-:W-:Y:S02]  /*9230*/  MOV R21, UR29 ;  /* 0x0000001d00157c02 */ /* 0x007fe40008000f00 */
        /* <DEDUP_REMOVED lines=16> */
[----:B----4-:R-:W-:Y:S01]  /*9340*/  FFMA.FTZ R20, R138, R20, UR30 ;  /* 0x0000001e8a147e23 */ /* 0x010fe20008010014 */
        /* <DEDUP_REMOVED lines=20> */
.L_x_17160:
        /* <DEDUP_REMOVED lines=19> */
.L_x_17164:
        /* <DEDUP_REMOVED lines=19> */
.L_x_17165:
        /* <DEDUP_REMOVED lines=19> */
.L_x_17166:
[----:B------:R-:W-:Y:S05]  /*9820*/  BRA.U !UP3, `(.L_x_17156) ;  /* 0x000000010b4c7547 */ /* 0x000fea000b800000 */
[----:B012---:R-:W2:Y:S04]  /*9830*/  LDL.S16 R20, [R1+0xa8] ;  /* 0x0000a80001147983 */ /* 0x007ea80000100600 */
        /* <DEDUP_REMOVED lines=18> */
.L_x_17156:
[----:B------:R-:W-:Y:S05]  /*9960*/  BSYNC.RECONVERGENT B1 ;  /* 0x0000000000017941 */ /* 0x000fea0003800200 */
.L_x_17150:
[----:B012---:R-:W0:Y:S01]  /*9970*/  @P5 LDC.64 R20, c[0x0][0x478] ;  /* 0x00011e00ff145b82 */ /* 0x007e220000000a00 */
        /* <DEDUP_REMOVED lines=10> */
.L_x_17148:
[----:B------:R-:W-:Y:S05]  /*9a20*/  BSYNC.RECONVERGENT B0 ;  /* 0x0000000000007941 */ /* 0x000fea0003800200 */
.L_x_17147:
[----:B------:R-:W-:Y:S01]  /*9a30*/  LOP3.LUT P5, RZ, R4, 0x1, RZ, 0xc0, !PT ;  /* 0x0000000104ff7812 */ /* 0x000fe200078ac0ff */
[----:B------:R-:W-:-:S12]  /*9a40*/  BSSY.RECONVERGENT B0, `(.L_x_17167) ;  /* 0x0000178000007945 */ /* 0x000fd80003800200 */
[----:B------:R-:W-:Y:S05]  /*9a50*/  @!P5 BRA `(.L_x_17168) ;  /* 0x0000001400d8d947 */ /* 0x000fea0003800000 */
[----:B------:R-:W-:-:S04]  /*9a60*/  UISETP.NE.U32.AND UP0, UPT, UR18, URZ, UPT ;  /* 0x000000ff1200728c */ /* 0x000fc8000bf05070 */
[----:B------:R-:W-:Y:S01]  /*9a70*/  UISETP.NE.AND.EX UP0, UPT, UR19, URZ, UPT, UP0 ;  /* 0x000000ff1300728c */ /* 0x000fe2000bf05300 */
[----:B------:R-:W-:Y:S10]  /*9a80*/  BRA.U !UP3, `(.L_x_17169) ;  /* 0x000000010b0c7547 */ /* 0x000ff4000b800000 */
[----:B012---:R-:W0:Y:S02]  /*9a90*/  LDC.64 R20, c[0x0][0x390] ;  /* 0x0000e400ff147b82 */ /* 0x007e240000000a00 */
[----:B0-----:R-:W-:-:S05]  /*9aa0*/  IMAD.WIDE.U32 R20, R14, 0x10, R20 ;  /* 0x000000100e147825 */ /* 0x001fca00078e0014 */
[----:B-----5:R4:W5:Y:S02]  /*9ab0*/  LDG.E.128 R172, desc[UR6][R20.64] ;  /* 0x0000000614ac7981 */ /* 0x020964000c1e1d00 */
.L_x_17169:
[----:B------:R-:W-:Y:S04]  /*9ac0*/  BSSY.RECONVERGENT B1, `(.L_x_17170) ;  /* 0x0000164000017945 */ /* 0x000fe80003800200 */
[----:B------:R-:W-:Y:S05]  /*9ad0*/  BRA.U !UP0, `(.L_x_17171) ;  /* 0x0000000908c47547 */ /* 0x000fea000b800000 */
[----:B------:R-:W-:-:S04]  /*9ae0*/  UISETP.NE.U32.AND UP0, UPT, UR20, URZ, UPT ;  /* 0x000000ff1400728c */ /* 0x000fc8000bf05070 */
[----:B------:R-:W-:-:S06]  /*9af0*/  UISETP.NE.AND.EX UP0, UPT, UR21, URZ, UPT, UP0 ;  /* 0x000000ff1500728c */ /* 0x000fcc000bf05300 */
[----:B------:R-:W-:-:S13]  /*9b00*/  PLOP3.LUT P5, PT, PT, PT, UP0, 0x80, 0x8 ;  /* 0x000000000008781c */ /* 0x000fda0003faf008 */
[----:B------:R-:W-:Y:S05]  /*9b10*/  @!P5 BRA `(.L_x_17172) ;  /* 0x00000004005cd947 */ /* 0x000fea0003800000 */
[----:B------:R-:W-:Y:S02]  /*9b20*/  PLOP3.LUT P6, PT, PT, PT, UP2, 0x80, 0x8 ;  /* 0x000000000008781c */ /* 0x000fe40003fcf028 */
[----:B012-4-:R-:W-:Y:S02]  /*9b30*/  MOV R20, UR29 ;  /* 0x0000001d00147c02 */ /* 0x017fe40008000f00 */
        /* <DEDUP_REMOVED lines=18> */
.L_x_17173:
        /* <DEDUP_REMOVED lines=20> */
.L_x_17174:
        /* <DEDUP_REMOVED lines=20> */
.L_x_17175:
        /* <DEDUP_REMOVED lines=27> */
.L_x_17172:
[----:B------:R-:W-:Y:S05]  /*a090*/  BRA.U !UP3, `(.L_x_17177) ;  /* 0x000000010b507547 */ /* 0x000fea000b800000 */
[----:B012-4-:R-:W2:Y:S01]  /*a0a0*/  LDL.S16 R20, [R1+0xa6] ;  /* 0x0000a60001147983 */ /* 0x017ea20000100600 */
        /* <DEDUP_REMOVED lines=19> */
.L_x_17177:
        /* <DEDUP_REMOVED lines=21> */
.L_x_17178:
        /* <DEDUP_REMOVED lines=21> */
.L_x_17179:
[----:B------:R-:W-:Y:S05]  /*a480*/  BRA.U !UP3, `(.L_x_17176) ;  /* 0x0000000d0b1c7547 */ /* 0x000fea000b800000 */
[----:B012-4-:R-:W2:Y:S01]  /*a490*/  LDL R21, [R1+0x18] ;  /* 0x0000180001157983 */ /* 0x017ea20000100800 */
        /* <DEDUP_REMOVED lines=21> */
.L_x_17171:
[----:B------:R-:W-:-:S04]  /*a5f0*/  UISETP.NE.U32.AND UP0, UPT, UR20, URZ, UPT ;  /* 0x000000ff1400728c */ /* 0x000fc8000bf05070 */
[----:B------:R-:W-:-:S06]  /*a600*/  UISETP.NE.AND.EX UP0, UPT, UR21, URZ, UPT, UP0 ;  /* 0x000000ff1500728c */ /* 0x000fcc000bf05300 */
[----:B------:R-:W-:-:S13]  /*a610*/  PLOP3.LUT P5, PT, PT, PT, UP0, 0x80, 0x8 ;  /* 0x000000000008781c */ /* 0x000fda0003faf008 */
[----:B------:R-:W-:Y:S05]  /*a620*/  @!P5 BRA `(.L_x_17180) ;  /* 0x000000040080d947 */ /* 0x000fea0003800000 */
[----:B------:R-:W-:Y:S05]  /*a630*/  BRA.U !UP3, `(.L_x_17181) ;  /* 0x000000010b487547 */ /* 0x000fea000b800000 */
[----:B012-4-:R-:W2:Y:S01]  /*a640*/  LDL.S16 R20, [R1+0xa6] ;  /* 0x0000a60001147983 */ /* 0x017ea20000100600 */
        /* <DEDUP_REMOVED lines=17> */
.L_x_17181:
        /* <DEDUP_REMOVED lines=19> */
.L_x_17182:
        /* <DEDUP_REMOVED lines=19> */
.L_x_17183:
[----:B------:R-:W3:Y:S01]  /*a9c0*/  LDL R138, [R1+0x18] ;  /* 0x00001800018a7983 */ /* 0x000ee20000100800 */
[----:B012-4-:R-:W-:Y:S02]  /*a9d0*/  MOV R21, UR29 ;  /* 0x0000001d00157c02 */ /* 0x017fe40008000f00 */
        /* <DEDUP_REMOVED lines=16> */
[----:B---3--:R-:W-:Y:S01]  /*aae0*/  FFMA.FTZ R20, R138, R20, UR30 ;  /* 0x0000001e8a147e23 */ /* 0x008fe20008010014 */
        /* <DEDUP_REMOVED lines=20> */
.L_x_17180:
        /* <DEDUP_REMOVED lines=19> */
.L_x_17184:
        /* <DEDUP_REMOVED lines=19> */
.L_x_17185:
        /* <DEDUP_REMOVED lines=19> */
.L_x_17186:
[----:B------:R-:W-:Y:S05]  /*afc0*/  BRA.U !UP3, `(.L_x_17176) ;  /* 0x000000010b4c7547 */ /* 0x000fea000b800000 */
[----:B012-4-:R-:W2:Y:S04]  /*afd0*/  LDL.S16 R20, [R1+0xa0] ;  /* 0x0000a00001147983 */ /* 0x017ea80000100600 */
        /* <DEDUP_REMOVED lines=18> */
.L_x_17176:
[----:B------:R-:W-:Y:S05]  /*b100*/  BSYNC.RECONVERGENT B1 ;  /* 0x0000000000017941 */ /* 0x000fea0003800200 */
.L_x_17170:
[----:B012-4-:R-:W0:Y:S01]  /*b110*/  @P5 LDC.64 R20, c[0x0][0x478] ;  /* 0x00011e00ff145b82 */ /* 0x017e220000000a00 */
        /* <DEDUP_REMOVED lines=10> */
.L_x_17168:
[----:B------:R-:W-:Y:S05]  /*b1c0*/  BSYNC.RECONVERGENT B0 ;  /* 0x0000000000007941 */ /* 0x000fea0003800200 */
.L_x_17167:
[----:B------:R-:W-:Y:S04]  /*b1d0*/  BSSY.RECONVERGENT B0, `(.L_x_17187) ;  /* 0x0000178000007945 */ /* 0x000fe80003800200 */
[----:B------:R-:W-:Y:S05]  /*b1e0*/  @!P0 BRA `(.L_x_17188) ;  /* 0x0000001400d88947 */ /* 0x000fea0003800000 */
[----:B------:R-:W-:-:S04]  /*b1f0*/  UISETP.NE.U32.AND UP0, UPT, UR18, URZ, UPT ;  /* 0x000000ff1200728c */ /* 0x000fc8000bf05070 */
[----:B------:R-:W-:Y:S01]  /*b200*/  UISETP.NE.AND.EX UP0, UPT, UR19, URZ, UPT, UP0 ;  /* 0x000000ff1300728c */ /* 0x000fe2000bf05300 */
[----:B------:R-:W-:Y:S10]  /*b210*/  BRA.U !UP3, `(.L_x_17189) ;  /* 0x000000010b0c7547 */ /* 0x000ff4000b800000 */
[----:B012-4-:R-:W0:Y:S02]  /*b220*/  LDC.64 R20, c[0x0][0x390] ;  /* 0x0000e400ff147b82 */ /* 0x017e240000000a00 */
[----:B0-----:R-:W-:-:S05]  /*b230*/  IMAD.WIDE.U32 R20, R14, 0x10, R20 ;  /* 0x000000100e147825 */ /* 0x001fca00078e0014 */
[----:B-----5:R0:W5:Y:S02]  /*b240*/  LDG.E.128 R172, desc[UR6][R20.64] ;  /* 0x0000000614ac7981 */ /* 0x020164000c1e1d00 */
.L_x_17189:
        /* <DEDUP_REMOVED lines=26> */
.L_x_17193:
        /* <DEDUP_REMOVED lines=20> */
.L_x_17194:
        /* <DEDUP_REMOVED lines=20> */
.L_x_17195:
        /* <DEDUP_REMOVED lines=27> */
.L_x_17192:
        /* <DEDUP_REMOVED lines=21> */
.L_x_17197:
        /* <DEDUP_REMOVED lines=21> */
.L_x_17198:
        /* <DEDUP_REMOVED lines=21> */
.L_x_17199:
        /* <DEDUP_REMOVED lines=23> */
.L_x_17191:
        /* <DEDUP_REMOVED lines=23> */
.L_x_17201:
        /* <DEDUP_REMOVED lines=19> */
.L_x_17202:
        /* <DEDUP_REMOVED lines=19> */
.L_x_17203:
        /* <DEDUP_REMOVED lines=39> */
.L_x_17200:
        /* <DEDUP_REMOVED lines=19> */
.L_x_17204:
        /* <DEDUP_REMOVED lines=19> */
.L_x_17205:
        /* <DEDUP_REMOVED lines=19> */
.L_x_17206:
        /* <DEDUP_REMOVED lines=20> */
.L_x_17196:
[----:B------:R-:W-:Y:S05]  /*c890*/  BSYNC.RECONVERGENT B1 ;  /* 0x0000000000017941 */ /* 0x000fea0003800200 */
.L_x_17190:
        /* <DEDUP_REMOVED lines=11> */
.L_x_17188:
[----:B------:R-:W-:Y:S05]  /*c950*/  BSYNC.RECONVERGENT B0 ;  /* 0x0000000000007941 */ /* 0x000fea0003800200 */
.L_x_17187:
        /* <DEDUP_REMOVED lines=8> */
.L_x_17209:
        /* <DEDUP_REMOVED lines=26> */
.L_x_17213:
        /* <DEDUP_REMOVED lines=20> */
.L_x_17214:
        /* <DEDUP_REMOVED lines=20> */
.L_x_17215:
        /* <DEDUP_REMOVED lines=27> */
.L_x_17212:
        /* <DEDUP_REMOVED lines=21> */
.L_x_17217:
        /* <DEDUP_REMOVED lines=21> */
.L_x_17218:
        /* <DEDUP_REMOVED lines=21> */
.L_x_17219:
        /* <DEDUP_REMOVED lines=23> */
.L_x_17211:
        /* <DEDUP_REMOVED lines=23> */
.L_x_17221:
        /* <DEDUP_REMOVED lines=19> */
.L_x_17222:
        /* <DEDUP_REMOVED lines=19> */
.L_x_17223:
        /* <DEDUP_REMOVED lines=39> */
.L_x_17220:
        /* <DEDUP_REMOVED lines=19> */
.L_x_17224:
        /* <DEDUP_REMOVED lines=19> */
.L_x_17225:
        /* <DEDUP_REMOVED lines=19> */
.L_x_17226:
        /* <DEDUP_REMOVED lines=20> */
.L_x_17216:
[----:B------:R-:W-:Y:S05]  /*e020*/  BSYNC.RECONVERGENT B1 ;  /* 0x0000000000017941 */ /* 0x000fea0003800200 */
.L_x_17210:
        /* <DEDUP_REMOVED lines=11> */
.L_x_17208:
[----:B------:R-:W-:Y:S05]  /*e0e0*/  BSYNC.RECONVERGENT B0 ;  /* 0x0000000000007941 */ /* 0x000fea0003800200 */
.L_x_17207:
        /* <DEDUP_REMOVED lines=8> */
.L_x_17229:
        /* <DEDUP_REMOVED lines=26> */
.L_x_17233:
        /* <DEDUP_REMOVED lines=20> */
.L_x_17234:
        /* <DEDUP_REMOVED lines=20> */
.L_x_17235:
        /* <DEDUP_REMOVED lines=27> */
.L_x_17232:
        /* <DEDUP_REMOVED lines=21> */
.L_x_17237:
        /* <DEDUP_REMOVED lines=21> */
.L_x_17238:
        /* <DEDUP_REMOVED lines=21> */
.L_x_17239:
        /* <DEDUP_REMOVED lines=23> */
.L_x_17231:
        /* <DEDUP_REMOVED lines=23> */
.L_x_17241:
        /* <DEDUP_REMOVED lines=19> */
.L_x_17242:
        /* <DEDUP_REMOVED lines=19> */
.L_x_17243:
        /* <DEDUP_REMOVED lines=39> */
.L_x_17240:
        /* <DEDUP_REMOVED lines=19> */
.L_x_17244:
        /* <DEDUP_REMOVED lines=19> */
.L_x_17245:
        /* <DEDUP_REMOVED lines=19> */
.L_x_17246:
        /* <DEDUP_REMOVED lines=20> */
.L_x_17236:
[----:B------:R-:W-:Y:S05]  /*f7b0*/  BSYNC.RECONVERGENT B1 ;  /* 0x0000000000017941 */ /* 0x000fea0003800200 */
.L_x_17230:
        /* <DEDUP_REMOVED lines=11> */
.L_x_17228:
[----:B------:R-:W-:Y:S05]  /*f870*/  BSYNC.RECONVERGENT B0 ;  /* 0x0000000000007941 */ /* 0x000fea0003800200 */
.L_x_17227:
        /* <DEDUP_REMOVED lines=8> */
.L_x_17249:
        /* <DEDUP_REMOVED lines=26> */
.L_x_17253:
        /* <DEDUP_REMOVED lines=20> */
.L_x_17254:
        /* <DEDUP_REMOVED lines=20> */
.L_x_17255:
        /* <DEDUP_REMOVED lines=27> */
.L_x_17252:
        /* <DEDUP_REMOVED lines=21> */
.L_x_17257:
        /* <DEDUP_REMOVED lines=21> */
.L_x_17258:
        /* <DEDUP_REMOVED lines=21> */
.L_x_17259:
        /* <DEDUP_REMOVED lines=23> */
.L_x_17251:
        /* <DEDUP_REMOVED lines=23> */
.L_x_17261:
        /* <DEDUP_REMOVED lines=19> */
.L_x_17262:
        /* <DEDUP_REMOVED lines=19> */
.L_x_17263:
        /* <DEDUP_REMOVED lines=39> */
.L_x_17260:
        /* <DEDUP_REMOVED lines=19> */
.L_x_17264:
        /* <DEDUP_REMOVED lines=19> */
.L_x_17265:
        /* <DEDUP_REMOVED lines=19> */
.L_x_17266:
        /* <DEDUP_REMOVED lines=20> */
.L_x_17256:
[----:B------:R-:W-:Y:S05]  /*10f40*/  BSYNC.RECONVERGENT B1 ;  /* 0x0000000000017941 */ /* 0x000fea0003800200 */
.L_x_17250:
        /* <DEDUP_REMOVED lines=11> */
.L_x_17248:
[----:B------:R-:W-:Y:S05]  /*11000*/  BSYNC.RECONVERGENT B0 ;  /* 0x0000000000007941 */ /* 0x000fea0003800200 */
.L_x_17247:
        /* <DEDUP_REMOVED lines=8> */
.L_x_17269:
        /* <DEDUP_REMOVED lines=26> */
.L_x_17273:
        /* <DEDUP_REMOVED lines=20> */
.L_x_17274:
        /* <DEDUP_REMOVED lines=20> */
.L_x_17275:
        /* <DEDUP_REMOVED lines=27> */
.L_x_17272:
        /* <DEDUP_REMOVED lines=21> */
.L_x_17277:
        /* <DEDUP_REMOVED lines=21> */
.L_x_17278:
        /* <DEDUP_REMOVED lines=21> */
.L_x_17279:
        /* <DEDUP_REMOVED lines=23> */
.L_x_17271:
        /* <DEDUP_REMOVED lines=23> */
.L_x_17281:
        /* <DEDUP_REMOVED lines=19> */
.L_x_17282:
        /* <DEDUP_REMOVED lines=19> */
.L_x_17283:
        /* <DEDUP_REMOVED lines=39> */
.L_x_17280:
        /* <DEDUP_REMOVED lines=19> */
.L_x_17284:
        /* <DEDUP_REMOVED lines=19> */
.L_x_17285:
        /* <DEDUP_REMOVED lines=19> */
.L_x_17286:
        /* <DEDUP_REMOVED lines=20> */
.L_x_17276:
[----:B------:R-:W-:Y:S05]  /*126d0*/  BSYNC.RECONVERGENT B1 ;  /* 0x0000000000017941 */ /* 0x000fea0003800200 */
.L_x_17270:
        /* <DEDUP_REMOVED lines=11> */
.L_x_17268:
[----:B------:R-:W-:Y:S05]  /*12790*/  BSYNC.RECONVERGENT B0 ;  /* 0x0000000000007941 */ /* 0x000fea0003800200 */
.L_x_17267:
[----:B------:R-:W-:Y:S01]  /*127a0*/  LOP3.LUT P5, RZ, R4, 0x10, RZ, 0xc0, !PT ;  /* 0x0000001004ff7812 */ /* 0x000fe200078ac0ff */
[----:B------:R-:W-:-:S12]  /*127b0*/  BSSY.RECONVERGENT B0, `(.L_x_17287) ;  /* 0x0000175000007945 */ /* 0x000fd80003800200 */
[----:B------:R-:W-:Y:S05]  /*127c0*/  @!P5 BRA `(.L_x_17288) ;  /* 0x0000001400ccd947 */ /* 0x000fea0003800000 */
[----:B------:R-:W-:-:S04]  /*127d0*/  UISETP.NE.U32.AND UP0, UPT, UR18, URZ, UPT ;  /* 0x000000ff1200728c */ /* 0x000fc8000bf05070 */
[----:B------:R-:W-:Y:S01]  /*127e0*/  UISETP.NE.AND.EX UP0, UPT, UR19, URZ, UPT, UP0 ;  /* 0x000000ff1300728c */ /* 0x000fe2000bf05300 */
[----:B------:R-:W-:Y:S10]  /*127f0*/  BRA.U !UP3, `(.L_x_17289) ;  /* 0x000000010b0c7547 */ /* 0x000ff4000b800000 */
[----:B012-4-:R-:W0:Y:S02]  /*12800*/  LDC.64 R20, c[0x0][0x390] ;  /* 0x0000e400ff147b82 */ /* 0x017e240000000a00 */
[----:B0-----:R-:W-:-:S05]  /*12810*/  IMAD.WIDE.U32 R20, R14, 0x10, R20 ;  /* 0x000000100e147825 */ /* 0x001fca00078e0014 */
[----:B-----5:R0:W5:Y:S02]  /*12820*/  LDG.E.128 R172, desc[UR6][R20.64] ;  /* 0x0000000614ac7981 */ /* 0x020164000c1e1d00 */
.L_x_17289:
        /* <DEDUP_REMOVED lines=26> */
.L_x_17293:
        /* <DEDUP_REMOVED lines=20> */
.L_x_17294:
        /* <DEDUP_REMOVED lines=20> */
.L_x_17295:
        /* <DEDUP_REMOVED lines=27> */
.L_x_17292:
        /* <DEDUP_REMOVED lines=21> */
.L_x_17297:
        /* <DEDUP_REMOVED lines=21> */
.L_x_17298:
        /* <DEDUP_REMOVED lines=21> */
.L_x_17299:
        /* <DEDUP_REMOVED lines=23> */
.L_x_17291:
        /* <DEDUP_REMOVED lines=23> */
.L_x_17301:
        /* <DEDUP_REMOVED lines=19> */
.L_x_17302:
        /* <DEDUP_REMOVED lines=19> */
.L_x_17303:
[----:B------:R-:W3:Y:S01]  /*13730*/  LDL R136, [R1+0x24] ;  /* 0x0000240001887983 */ /* 0x000ee20000100800 */
[----:B012-4-:R-:W-:Y:S02]  /*13740*/  MOV R20, UR29 ;  /* 0x0000001d00147c02 */ /* 0x017fe40008000f00 */
[----:B------:R-:W-:Y:S02]  /*13750*/  MOV R138, UR29 ;  /* 0x0000001d008a7c02 */ /* 0x000fe40008000f00 */
[----:B------:R-:W-:Y:S02]  /*13760*/  MOV R137, UR29 ;  /* 0x0000001d00897c02 */ /* 0x000fe40008000f00 */
[----:B------:R-:W-:Y:S01]  /*13770*/  MOV R21, UR29 ;  /* 0x0000001d00157c02 */ /* 0x000fe20008000f00 */
[----:B------:R-:W-:Y:S01]  /*13780*/  FFMA.FTZ R138, R201, R138, UR30 ;  /* 0x0000001ec98a7e23 */ /* 0x000fe2000801008a */
[----:B------:R-:W-:Y:S01]  /*13790*/  ISETP.LT.AND P6, PT, RZ, UR28, PT ;  /* 0x0000001cff007c0c */ /* 0x000fe2000bfc1270 */
[----:B------:R-:W-:-:S02]  /*137a0*/  FFMA.FTZ R137, R222, R137, UR30 ;  /* 0x0000001ede897e23 */ /* 0x000fc40008010089 */
[----:B------:R-:W-:Y:S01]  /*137b0*/  FFMA.FTZ R21, R241, R21, UR30 ;  /* 0x0000001ef1157e23 */ /* 0x000fe20008010015 */
[----:B------:R-:W-:Y:S01]  /*137c0*/  FADD.FTZ R138, R0, -R138 ;  /* 0x8000008a008a7221 */ /* 0x000fe20000010000 */
[----:B------:R-:W-:Y:S02]  /*137d0*/  FADD.FTZ R137, R202, -R137 ;  /* 0x80000089ca897221 */ /* 0x000fe40000010000 */
[----:B------:R-:W-:Y:S01]  /*137e0*/  FADD.FTZ R21, R223, -R21 ;  /* 0x80000015df157221 */ /* 0x000fe20000010000 */
[----:B------:R-:W-:Y:S01]  /*137f0*/  FMUL.FTZ R138, R138, UR27 ;  /* 0x0000001b8a8a7c20 */ /* 0x000fe20008410000 */
[----:B------:R-:W-:Y:S02]  /*13800*/  FMUL.FTZ R137, R137, UR27 ;  /* 0x0000001b89897c20 */ /* 0x000fe40008410000 */
[----:B------:R-:W-:Y:S02]  /*13810*/  FMUL.FTZ R21, R21, UR27 ;  /* 0x0000001b15157c20 */ /* 0x000fe40008410000 */
[----:B------:R-:W-:-:S02]  /*13820*/  FSEL R138, R138, RZ, P6 ;  /* 0x000000ff8a8a7208 */ /* 0x000fc40003000000 */
[----:B------:R-:W-:Y:S01]  /*13830*/  FSEL R137, R137, RZ, P6 ;  /* 0x000000ff89897208 */ /* 0x000fe20003000000 */
[----:B---3--:R-:W-:Y:S01]  /*13840*/  FFMA.FTZ R20, R136, R20, UR30 ;  /* 0x0000001e88147e23 */ /* 0x008fe20008010014 */
[----:B------:R-:W-:-:S03]  /*13850*/  FSEL R136, R21, RZ, P6 ;  /* 0x000000ff15887208 */ /* 0x000fc60003000000 */
[----:B------:R-:W-:-:S04]  /*13860*/  FADD.FTZ R20, R244, -R20 ;  /* 0x80000014f4147221 */ /* 0x000fc80000010000 */
[----:B------:R-:W-:-:S05]  /*13870*/  FMUL.FTZ R20, R20, UR27 ;  /* 0x0000001b14147c20 */ /* 0x000fca0008410000 */
[----:B------:R-:W-:-:S04]  /*13880*/  FSEL R20, R20, RZ, P6 ;  /* 0x000000ff14147208 */ /* 0x000fc80003000000 */
[----:B------:R-:W-:Y:S01]  /*13890*/  MOV R139, R20 ;  /* 0x00000014008b7202 */ /* 0x000fe20000000f00 */
        /* <DEDUP_REMOVED lines=14> */
.L_x_17300:
        /* <DEDUP_REMOVED lines=19> */
.L_x_17304:
        /* <DEDUP_REMOVED lines=19> */
.L_x_17305:
        /* <DEDUP_REMOVED lines=19> */
.L_x_17306:
[----:B------:R-:W-:Y:S05]  /*13d10*/  BRA.U !UP3, `(.L_x_17296) ;  /* 0x000000010b507547 */ /* 0x000fea000b800000 */
[----:B012-4-:R-:W2:Y:S04]  /*13d20*/  LDL.S16 R20, [R1+0x70] ;  /* 0x0000700001147983 */ /* 0x017ea80000100600 */
[----:B------:R-:W4:Y:S01]  /*13d30*/  LDL R21, [R1+0x24] ;  /* 0x0000240001157983 */ /* 0x000f220000100800 */
[----:B------:R-:W-:-:S06]  /*13d40*/  UISETP.GT.AND UP0, UPT, UR28, URZ, UPT ;  /* 0x000000ff1c00728c */ /* 0x000fcc000bf04270 */
[----:B------:R-:W-:Y:S01]  /*13d50*/  PLOP3.LUT P6, PT, PT, PT, UP0, 0x80, 0x8 ;  /* 0x000000000008781c */ /* 0x000fe20003fcf008 */
[----:B------:R-:W-:Y:S02]  /*13d60*/  UMOV UR4, URZ ;  /* 0x000000ff00047c82 */ /* 0x000fe40008000000 */
[----:B------:R-:W-:Y:S02]  /*13d70*/  MOV R179, UR4 ;  /* 0x0000000400b37c02 */ /* 0x000fe40008000f00 */
[----:B--2---:R-:W-:Y:S02]  /*13d80*/  PRMT R180, R20, 0x7610, R180 ;  /* 0x0000761014b47816 */ /* 0x004fe400000000b4 */
        /* <DEDUP_REMOVED lines=13> */
.L_x_17296:
[----:B------:R-:W-:Y:S05]  /*13e60*/  BSYNC.RECONVERGENT B1 ;  /* 0x0000000000017941 */ /* 0x000fea0003800200 */
.L_x_17290:
[----:B012-4-:R-:W0:Y:S01]  /*13e70*/  @P5 LDC.64 R20, c[0x0][0x478] ;  /* 0x00011e00ff145b82 */ /* 0x017e220000000a00 */
[----:B------:R-:W1:Y:S01]  /*13e80*/  @UP3 LDCU.64 UR32, c[0x0][0x468] ;  /* 0x00008d00ff2037ac */ /* 0x000e620008000a00 */
[----:B0-----:R-:W-:-:S05]  /*13e90*/  @P5 IMAD.WIDE.U32 R20, R23, 0x10, R20 ;  /* 0x0000001017145825 */ /* 0x001fca00078e0014 */
[----:B------:R0:W-:Y:S01]  /*13ea0*/  @P5 STG.E.128 desc[UR6][R20.64], R136 ;  /* 0x0000008814005986 */ /* 0x0001e2000c101d06 */
[----:B------:R-:W-:Y:S01]  /*13eb0*/  PLOP3.LUT P5, PT, PT, PT, UP3, 0x80, 0x8 ;  /* 0x000000000008781c */ /* 0x000fe20003faf038 */
[----:B0-----:R-:W-:-:S12]  /*13ec0*/  HFMA2 R20, -RZ, RZ, 0, 9.5367431640625e-07 ;  /* 0x00000010ff147431 */ /* 0x001fd800000001ff */
[----:B-1----:R-:W-:Y:S01]  /*13ed0*/  @P5 IMAD.WIDE.U32 R20, R14, R20, UR32 ;  /* 0x000000200e145e25 */ /* 0x002fe2000f8e0014 */
[----:B------:R-:W-:-:S13]  /*13ee0*/  PLOP3.LUT P5, PT, PT, PT, UP3, 0x80, 0x8 ;  /* 0x000000000008781c */ /* 0x000fda0003faf038 */
[----:B------:R0:W-:Y:S02]  /*13ef0*/  @P5 STG.E.128 desc[UR6][R20.64], R176 ;  /* 0x000000b014005986 */ /* 0x0001e4000c101d06 */
.L_x_17288:
[----:B------:R-:W-:Y:S05]  /*13f00*/  BSYNC.RECONVERGENT B0 ;  /* 0x0000000000007941 */ /* 0x000fea0003800200 */
.L_x_17287:
[----:B------:R-:W-:Y:S02]  /*13f10*/  UIADD3 UR24, UPT, UPT, UR24, UR22, URZ ;  /* 0x0000001618187290 */ /* 0x000fe4000fffe0ff */
[----:B------:R-:W-:Y:S02]  /*13f20*/  UPLOP3.LUT UP1, UPT, UPT, UPT, UP1, 0x40, 0x4 ;  /* 0x000000000004789c */ /* 0x000fe40003f2e810 */
[----:B------:R-:W-:-:S09]  /*13f30*/  UISETP.GE.AND UP0, UPT, UR24, UR23, UPT ;  /* 0x000000171800728c */ /* 0x000fd2000bf06270 */
[----:B------:R-:W-:Y:S05]  /*13f40*/  BRA.U !UP0, `(.L_x_17307) ;  /* 0xfffffed908ac7547 */ /* 0x000fea000b83ffff */
.L_x_17082:
[----:B------:R-:W0:Y:S01]  /*13f50*/  S2UR UR4, SR_CTAID.X ;  /* 0x00000000000479c3 */ /* 0x000e220000002500 */
[----:B-----5:R-:W1:Y:S01]  /*13f60*/  S2R R14, SR_TID.X ;  /* 0x00000000000e7919 */ /* 0x020e620000002100 */
[----:B------:R-:W-:Y:S01]  /*13f70*/  LOP3.LUT P5, RZ, R4, 0x2, RZ, 0xc0, !PT ;  /* 0x0000000204ff7812 */ /* 0x000fe200078ac0ff */
[----:B------:R-:W-:Y:S01]  /*13f80*/  BSSY.RECONVERGENT B0, `(.L_x_17308) ;  /* 0x0000013000007945 */ /* 0x000fe20003800200 */
[----:B0-----:R-:W-:-:S06]  /*13f90*/  UIMAD UR5, UR4, UR5, URZ ;  /* 0x00000005040572a4 */ /* 0x001fcc000f8e02ff */
[----:B------:R-:W-:-:S04]  /*13fa0*/  MOV R11, UR5 ;  /* 0x00000005000b7c02 */ /* 0x000fc80008000f00 */
[----:B-1----:R-:W-:Y:S01]  /*13fb0*/  LEA.HI R11, R11, R14, RZ, 0x1e ;  /* 0x0000000e0b0b7211 */ /* 0x002fe200078ff0ff */
[----:B------:R-:W-:Y:S06]  /*13fc0*/  @!P5 BRA `(.L_x_17309) ;  /* 0x000000000038d947 */ /* 0x000fec0003800000 */
[----:B------:R-:W5:Y:S01]  /*13fd0*/  LDL.LU R180, [R1+0x60] ;  /* 0x0000600001b47983 */ /* 0x000f620000300800 */
[----:B------:R-:W0:Y:S03]  /*13fe0*/  LDC.64 R2, c[0x0][0x440] ;  /* 0x00011000ff027b82 */ /* 0x000e260000000a00 */
[----:B------:R-:W5:Y:S04]  /*13ff0*/  LDL.LU R181, [R1+0x64] ;  /* 0x0000640001b57983 */ /* 0x000f680000300800 */
[----:B------:R-:W5:Y:S01]  /*14000*/  LDL.LU R182, [R1+0x68] ;  /* 0x0000680001b67983 */ /* 0x000f620000300800 */
[----:B------:R-:W1:Y:S03]  /*14010*/  LDC.64 R6, c[0x0][0x448] ;  /* 0x00011200ff067b82 */ /* 0x000e660000000a00 */
[----:B------:R-:W5:Y:S05]  /*14020*/  LDL.LU R183, [R1+0x6c] ;  /* 0x00006c0001b77983 */ /* 0x000f6a0000300800 */
[----:B------:R-:W2:Y:S01]  /*14030*/  LDC.64 R8, c[0x0][0x460] ;  /* 0x00011800ff087b82 */ /* 0x000ea20000000a00 */
[----:B0-----:R-:W-:-:S05]  /*14040*/  IMAD.WIDE.U32 R2, R11, 0x10, R2 ;  /* 0x000000100b027825 */ /* 0x001fca00078e0002 */
[----:B------:R0:W-:Y:S01]  /*14050*/  STG.E.128 desc[UR6][R2.64], R52 ;  /* 0x0000003402007986 */ /* 0x0001e2000c101d06 */
[----:B-1----:R-:W-:-:S04]  /*14060*/  IMAD.WIDE.U32 R6, R11, 0x10, R6 ;  /* 0x000000100b067825 */ /* 0x002fc800078e0006 */
[C---:B--2---:R-:W-:Y:S01]  /*14070*/  IMAD.WIDE.U32 R8, R11.reuse, 0x10, R8 ;  /* 0x000000100b087825 */ /* 0x044fe200078e0008 */
[----:B------:R-:W-:Y:S01]  /*14080*/  IADD3 R11, PT, PT, R11, 0x80, RZ ;  /* 0x000000800b0b7810 */ /* 0x000fe20007ffe0ff */
[----:B-----5:R0:W-:Y:S04]  /*14090*/  STG.E.128 desc[UR6][R6.64], R180 ;  /* 0x000000b406007986 */ /* 0x0201e8000c101d06 */
[----:B------:R0:W-:Y:S02]  /*140a0*/  STG.E.128 desc[UR6][R8.64], R88 ;  /* 0x0000005808007986 */ /* 0x0001e4000c101d06 */
.L_x_17309:
[----:B------:R-:W-:Y:S05]  /*140b0*/  BSYNC.RECONVERGENT B0 ;  /* 0x0000000000007941 */ /* 0x000fea0003800200 */
.L_x_17308:
[----:B------:R-:W-:Y:S01]  /*140c0*/  LOP3.LUT P5, RZ, R4, 0x4, RZ, 0xc0, !PT ;  /* 0x0000000404ff7812 */ /* 0x000fe200078ac0ff */
[----:B------:R-:W-:-:S12]  /*140d0*/  BSSY.RECONVERGENT B0, `(.L_x_17310) ;  /* 0x0000010000007945 */ /* 0x000fd80003800200 */
[----:B------:R-:W-:Y:S05]  /*140e0*/  @!P5 BRA `(.L_x_17311) ;  /* 0x000000000038d947 */ /* 0x000fea0003800000 */
[----:B------:R-:W5:Y:S01]  /*140f0*/  LDL.LU R12, [R1+0x50] ;  /* 0x00005000010c7983 */ /* 0x000f620000300800 */
[----:B0-----:R-:W0:Y:S03]  /*14100*/  LDC.64 R2, c[0x0][0x440] ;  /* 0x00011000ff027b82 */ /* 0x001e260000000a00 */
        /* <DEDUP_REMOVED lines=12> */
.L_x_17311:
[----:B------:R-:W-:Y:S05]  /*141d0*/  BSYNC.RECONVERGENT B0 ;  /* 0x0000000000007941 */ /* 0x000fea0003800200 */
.L_x_17310:
[----:B------:R-:W-:Y:S01]  /*141e0*/  LOP3.LUT P5, RZ, R4, 0x8, RZ, 0xc0, !PT ;  /* 0x0000000804ff7812 */ /* 0x000fe200078ac0ff */
[----:B------:R-:W-:-:S12]  /*141f0*/  BSSY.RECONVERGENT B0, `(.L_x_17312) ;  /* 0x0000010000007945 */ /* 0x000fd80003800200 */
[----:B------:R-:W-:Y:S05]  /*14200*/  @!P5 BRA `(.L_x_17313) ;  /* 0x000000000038d947 */ /* 0x000fea0003800000 */
[----:B0-----:R-:W5:Y:S01]  /*14210*/  LDL.LU R12, [R1+0x40] ;  /* 0x00004000010c7983 */ /* 0x001f620000300800 */
        /* <DEDUP_REMOVED lines=13> */
.L_x_17313:
[----:B------:R-:W-:Y:S05]  /*142f0*/  BSYNC.RECONVERGENT B0 ;  /* 0x0000000000007941 */ /* 0x000fea0003800200 */
.L_x_17312:
        /* <DEDUP_REMOVED lines=17> */
.L_x_17315:
[----:B------:R-:W-:Y:S05]  /*14410*/  BSYNC.RECONVERGENT B0 ;  /* 0x0000000000007941 */ /* 0x000fea0003800200 */
.L_x_17314:
[----:B------:R-:W-:Y:S04]  /*14420*/  BSSY.RECONVERGENT B0, `(.L_x_17316) ;  /* 0x000000c000007945 */ /* 0x000fe80003800200 */
[----:B------:R-:W-:Y:S05]  /*14430*/  @!P0 BRA `(.L_x_17317) ;  /* 0x0000000000288947 */ /* 0x000fea0003800000 */
[----:B0-----:R-:W0:Y:S08]  /*14440*/  LDC.64 R2, c[0x0][0x440] ;  /* 0x00011000ff027b82 */ /* 0x001e300000000a00 */
[----:B------:R-:W1:Y:S08]  /*14450*/  LDC.64 R6, c[0x0][0x448] ;  /* 0x00011200ff067b82 */ /* 0x000e700000000a00 */
[----:B------:R-:W5:Y:S01]  /*14460*/  LDC.64 R8, c[0x0][0x460] ;  /* 0x00011800ff087b82 */ /* 0x000f620000000a00 */
[----:B0-----:R-:W-:-:S05]  /*14470*/  IMAD.WIDE.U32 R2, R11, 0x10, R2 ;  /* 0x000000100b027825 */ /* 0x001fca00078e0002 */
[----:B------:R0:W-:Y:S01]  /*14480*/  STG.E.128 desc[UR6][R2.64], R64 ;  /* 0x0000004002007986 */ /* 0x0001e2000c101d06 */
[----:B-1----:R-:W-:-:S05]  /*14490*/  IMAD.WIDE.U32 R6, R11, 0x10, R6 ;  /* 0x000000100b067825 */ /* 0x002fca00078e0006 */
[----:B------:R0:W-:Y:S01]  /*144a0*/  STG.E.128 desc[UR6][R6.64], R28 ;  /* 0x0000001c06007986 */ /* 0x0001e2000c101d06 */
[C---:B-----5:R-:W-:Y:S01]  /*144b0*/  IMAD.WIDE.U32 R8, R11.reuse, 0x10, R8 ;  /* 0x000000100b087825 */ /* 0x060fe200078e0008 */
[----:B------:R-:W-:-:S04]  /*144c0*/  IADD3 R11, PT, PT, R11, 0x80, RZ ;  /* 0x000000800b0b7810 */ /* 0x000fc80007ffe0ff */
[----:B------:R0:W-:Y:S03]  /*144d0*/  STG.E.128 desc[UR6][R8.64], R104 ;  /* 0x0000006808007986 */ /* 0x0001e6000c101d06 */
.L_x_17317:
[----:B------:R-:W-:Y:S05]  /*144e0*/  BSYNC.RECONVERGENT B0 ;  /* 0x0000000000007941 */ /* 0x000fea0003800200 */
.L_x_17316:
        /* <DEDUP_REMOVED lines=12> */
.L_x_17319:
[----:B------:R-:W-:Y:S05]  /*145b0*/  BSYNC.RECONVERGENT B0 ;  /* 0x0000000000007941 */ /* 0x000fea0003800200 */
.L_x_17318:
        /* <DEDUP_REMOVED lines=12> */
.L_x_17321:
[----:B------:R-:W-:Y:S05]  /*14680*/  BSYNC.RECONVERGENT B0 ;  /* 0x0000000000007941 */ /* 0x000fea0003800200 */
.L_x_17320:
        /* <DEDUP_REMOVED lines=12> */
.L_x_17323:
[----:B------:R-:W-:Y:S05]  /*14750*/  BSYNC.RECONVERGENT B0 ;  /* 0x0000000000007941 */ /* 0x000fea0003800200 */
.L_x_17322:
        /* <DEDUP_REMOVED lines=12> */
.L_x_17325:
[----:B------:R-:W-:Y:S05]  /*14820*/  BSYNC.RECONVERGENT B0 ;  /* 0x0000000000007941 */ /* 0x000fea0003800200 */
.L_x_17324:
[----:B------:R-:W-:-:S13]  /*14830*/  LOP3.LUT P0, RZ, R4, 0x10, RZ, 0xc0, !PT ;  /* 0x0000001004ff7812 */ /* 0x000fda000780c0ff */
[----:B------:R-:W-:Y:S05]  /*14840*/  @!P0 EXIT ;  /* 0x000000000000894d */ /* 0x000fea0003800000 */
[----:B0-----:R-:W0:Y:S08]  /*14850*/  LDC.64 R2, c[0x0][0x440] ;  /* 0x00011000ff027b82 */ /* 0x001e300000000a00 */
[----:B------:R-:W1:Y:S08]  /*14860*/  LDC.64 R4, c[0x0][0x448] ;  /* 0x00011200ff047b82 */ /* 0x000e700000000a00 */
[----:B------:R-:W5:Y:S01]  /*14870*/  LDC.64 R6, c[0x0][0x460] ;  /* 0x00011800ff067b82 */ /* 0x000f620000000a00 */
[----:B0-----:R-:W-:-:S05]  /*14880*/  IMAD.WIDE.U32 R2, R11, 0x10, R2 ;  /* 0x000000100b027825 */ /* 0x001fca00078e0002 */
[----:B------:R-:W-:Y:S01]  /*14890*/  STG.E.128 desc[UR6][R2.64], R84 ;  /* 0x0000005402007986 */ /* 0x000fe2000c101d06 */
[----:B-1----:R-:W-:-:S05]  /*148a0*/  IMAD.WIDE.U32 R4, R11, 0x10, R4 ;  /* 0x000000100b047825 */ /* 0x002fca00078e0004 */
[----:B------:R-:W-:Y:S01]  /*148b0*/  STG.E.128 desc[UR6][R4.64], R48 ;  /* 0x0000003004007986 */ /* 0x000fe2000c101d06 */
[----:B-----5:R-:W-:-:S05]  /*148c0*/  IMAD.WIDE.U32 R6, R11, 0x10, R6 ;  /* 0x000000100b067825 */ /* 0x020fca00078e0006 */
[----:B------:R-:W-:Y:S01]  /*148d0*/  STG.E.128 desc[UR6][R6.64], R124 ;  /* 0x0000007c06007986 */ /* 0x000fe2000c101d06 */
[----:B------:R-:W-:Y:S05]  /*148e0*/  EXIT ;  /* 0x000000000000794d */ /* 0x000fea0003800000 */
.L_x_17326:
        /* <DEDUP_REMOVED lines=9> */
.L_x_19451:


//--------------------- .text._ZN10layer_norm22ln_bwd_finalize_kernelINS_22Kernel_traits_finalizeILj5120E6__halfffffjLb1ELj1024ELj4ENS_18Kernel_traits_baseILj5120ES2_ffffjLj1024EEEEELb1ELb1EEEvNS_9BwdParamsE --------------------------
	.section	.text._ZN10layer_norm22ln_bwd_finalize_kernelINS_22Kernel_traits_finalizeILj5120E6__halfffffjLb1ELj1024ELj4ENS_18Kernel_traits_baseILj5120ES2_ffffjLj1024EEEEELb1ELb1EEEvNS_9BwdParamsE,"ax",@progbits
	.align	128
        .global         _ZN10layer_norm22ln_bwd_finalize_kernelINS_22Kernel_traits_finalizeILj5120E6__halfffffjLb1ELj1024ELj4ENS_18Kernel_traits_baseILj5120ES2_ffffjLj1024EEEEELb1ELb1EEEvNS_9BwdParamsE
        .type           _ZN10layer_norm22ln_bwd_finalize_kernelINS_22Kernel_traits_finalizeILj5120E6__halfffffjLb1ELj1024ELj4ENS_18Kernel_traits_baseILj5120ES2_ffffjLj1024EEEEELb1ELb1EEEvNS_9BwdParamsE,@function
        .size           _ZN10layer_norm22ln_bwd_finalize_kernelINS_22Kernel_traits_finalizeILj5120E6__halfffffjLb1ELj1024ELj4ENS_18Kernel_traits_baseILj5120ES2_ffffjLj1024EEEEELb1ELb1EEEvNS_9BwdParamsE,(.L_x_19452 - _ZN10layer_norm22ln_bwd_finalize_kernelINS_22Kernel_traits_finalizeILj5120E6__halfffffjLb1ELj1024ELj4ENS_18Kernel_traits_baseILj5120ES2_ffffjLj1024EEEEELb1ELb1EEEvNS_9BwdParamsE)
        .other          _ZN10layer_norm22ln_bwd_finalize_kernelINS_22Kernel_traits_finalizeILj5120E6__halfffffjLb1ELj1024ELj4ENS_18Kernel_traits_baseILj5120ES2_ffffjLj1024EEEEELb1ELb1EEEvNS_9BwdParamsE,@"STO_CUDA_ENTRY STV_DEFAULT"
_ZN10layer_norm22ln_bwd_finalize_kernelINS_22Kernel_traits_finalizeILj5120E6__halfffffjLb1ELj1024ELj4ENS_18Kernel_traits_baseILj5120ES2_ffffjLj1024EEEEELb1ELb1EEEvNS_9BwdParamsE:
.text._ZN10layer_norm22ln_bwd_finalize_kernelINS_22Kernel_traits_finalizeILj5120E6__halfffffjLb1ELj1024ELj4ENS_18Kernel_traits_baseILj5120ES2_ffffjLj1024EEEEELb1ELb1EEEvNS_9BwdParamsE:
        /* <DEDUP_REMOVED lines=58> */
.L_x_17331:
        /* <DEDUP_REMOVED lines=87> */
.L_x_17330:
[----:B------:R-:W-:Y:S05]  /*0910*/  BSYNC.RECONVERGENT B1 ;  /* 0x0000000000017941 */ /* 0x000fea0003800200 */
.L_x_17329:
        /* <DEDUP_REMOVED lines=50> */
.L_x_17333:
[----:B------:R-:W-:Y:S05]  /*0c40*/  BSYNC.RECONVERGENT B1 ;  /* 0x0000000000017941 */ /* 0x000fea0003800200 */
.L_x_17332:
        /* <DEDUP_REMOVED lines=30> */
.L_x_17335:
[----:B------:R-:W-:Y:S05]  /*0e30*/  BSYNC.RECONVERGENT B1 ;  /* 0x0000000000017941 */ /* 0x000fea0003800200 */
.L_x_17334:
        /* <DEDUP_REMOVED lines=15> */
.L_x_17328:
[----:B------:R-:W-:Y:S05]  /*0f30*/  BSYNC.RECONVERGENT B0 ;  /* 0x0000000000007941 */ /* 0x000fea0003800200 */
.L_x_17327:
        /* <DEDUP_REMOVED lines=73> */
.L_x_17336:
        /* <DEDUP_REMOVED lines=11> */
.L_x_19452:


//--------------------- .text._ZN10layer_norm13ln_bwd_kernelINS_13Kernel_traitsI6__halfffffjLj5120ELj1ELj1ELj4ELj16ENS_18Kernel_traits_baseILj5120ES2_ffffjLj128EEEEELb1ELb1ELb1ELb1EEEvNS_9BwdParamsE --------------------------
	.section	.text._ZN10layer_norm13ln_bwd_kernelINS_13Kernel_traitsI6__halfffffjLj5120ELj1ELj1ELj4ELj16ENS_18Kernel_traits_baseILj5120ES2_ffffjLj128EEEEELb1ELb1ELb1ELb1EEEvNS_9BwdParamsE,"ax",@progbits
	.align	128
        .global         _ZN10layer_norm13ln_bwd_kernelINS_13Kernel_traitsI6__halfffffjLj5120ELj1ELj1ELj4ELj16ENS_18Kernel_traits_baseILj5120ES2_ffffjLj128EEEEELb1ELb1ELb1ELb1EEEvNS_9BwdParamsE
        .type           _ZN10layer_norm13ln_bwd_kernelINS_13Kernel_traitsI6__halfffffjLj5120ELj1ELj1ELj4ELj16ENS_18Kernel_traits_baseILj5120ES2_ffffjLj128EEEEELb1ELb1ELb1ELb1EEEvNS_9BwdParamsE,@function
        .size           _ZN10layer_norm13ln_bwd_kernelINS_13Kernel_traitsI6__halfffffjLj5120ELj1ELj1ELj4ELj16ENS_18Kernel_traits_baseILj5120ES2_ffffjLj128EEEEELb1ELb1ELb1ELb1EEEvNS_9BwdParamsE,(.L_x_19453 - _ZN10layer_norm13ln_bwd_kernelINS_13Kernel_traitsI6__halfffffjLj5120ELj1ELj1ELj4ELj16ENS_18Kernel_traits_baseILj5120ES2_ffffjLj128EEEEELb1ELb1ELb1ELb1EEEvNS_9BwdParamsE)
        .other          _ZN10layer_norm13ln_bwd_kernelINS_13Kernel_traitsI6__halfffffjLj5120ELj1ELj1ELj4ELj16ENS_18Kernel_traits_baseILj5120ES2_ffffjLj128EEEEELb1ELb1ELb1ELb1EEEvNS_9BwdParamsE,@"STO_CUDA_ENTRY STV_DEFAULT"
_ZN10layer_norm13ln_bwd_kernelINS_13Kernel_traitsI6__halfffffjLj5120ELj1ELj1ELj4ELj16ENS_18Kernel_traits_baseILj5120ES2_ffffjLj128EEEEELb1ELb1ELb1ELb1EEEvNS_9BwdParamsE:
.text._ZN10layer_norm13ln_bwd_kernelINS_13Kernel_traitsI6__halfffffjLj5120ELj1ELj1ELj4ELj16ENS_18Kernel_traits_baseILj5120ES2_ffffjLj128EEEEELb1ELb1ELb1ELb1EEEvNS_9BwdParamsE:
        /* <DEDUP_REMOVED lines=94> */
[----:B------:R-:W2:Y:S01]  /*05e0*/  LDG.E.64 R32, desc[UR18][R2.64+0x2400] ;  /* 0x0024001202207981 */ /* 0x000ea2000c1e1b00 */
[----:B------:R-:W0:Y:S01]  /*05f0*/  LDCU.128 UR12, c[0x0][0x3f0] ;  /* 0x00007e00ff0c77ac */ /* 0x000e220008000c00 */
[----:B----4-:R-:W-:-:S02]  /*0600*/  IMAD.WIDE.U32 R4, R0, 0x8, R4 ;  /* 0x0000000800047825 */ /* 0x010fc400078e0004 */
[----:B------:R-:W4:Y:S01]  /*0610*/  LDG.E.64 R30, desc[UR18][R2.64+0x2000] ;  /* 0x00200012021e7981 */ /* 0x000f22000c1e1b00 */
[----:B------:R-:W0:Y:S03]  /*0620*/  LDCU.64 UR22, c[0x0][0x380] ;  /* 0x00007000ff1677ac */ /* 0x000e260008000a00 */
[----:B------:R-:W3:Y:S04]  /*0630*/  LDG.E.64 R28, desc[UR18][R2.64+0x1c00] ;  /* 0x001c0012021c7981 */ /* 0x000ee8000c1e1b00 */
        /* <DEDUP_REMOVED lines=15> */
[----:B------:R0:W5:Y:S04]  /*0730*/  LDG.E.64 R8, desc[UR18][R4.64+0x2400] ;  /* 0x0024001204087981 */ /* 0x000168000c1e1b00 */
[----:B------:R0:W5:Y:S01]  /*0740*/  LDG.E.64 R6, desc[UR18][R4.64+0x2000] ;  /* 0x0020001204067981 */ /* 0x000162000c1e1b00 */
[----:B------:R-:W-:Y:S01]  /*0750*/  HFMA2 R80, -RZ, RZ, 0, 0 ;  /* 0x00000000ff507431 */ /* 0x000fe200000001ff */
[----:B------:R-:W-:-:S02]  /*0760*/  UPLOP3.LUT UP1, UPT, UPT, UPT, UPT, 0x40, 0x4 ;  /* 0x000000000004789c */ /* 0x000fc40003f2e870 */
[----:B--2---:R2:W-:Y:S04]  /*0770*/  STL.64 [R1+0xd0], R32 ;  /* 0x0000d02001007387 */ /* 0x0045e80000100a00 */
[----:B----4-:R2:W-:Y:S04]  /*0780*/  STL.64 [R1+0xc8], R30 ;  /* 0x0000c81e01007387 */ /* 0x0105e80000100a00 */
[----:B---3--:R2:W-:Y:S04]  /*0790*/  STL.64 [R1+0xc0], R28 ;  /* 0x0000c01c01007387 */ /* 0x0085e80000100a00 */
[----:B------:R2:W-:Y:S04]  /*07a0*/  STL.64 [R1+0xb8], R26 ;  /* 0x0000b81a01007387 */ /* 0x0005e80000100a00 */
[----:B------:R2:W-:Y:S04]  /*07b0*/  STL.64 [R1+0xb0], R24 ;  /* 0x0000b01801007387 */ /* 0x0005e80000100a00 */
[----:B------:R2:W-:Y:S04]  /*07c0*/  STL.64 [R1+0xa8], R22 ;  /* 0x0000a81601007387 */ /* 0x0005e80000100a00 */
[----:B------:R2:W-:Y:S04]  /*07d0*/  STL.64 [R1+0xa0], R20 ;  /* 0x0000a01401007387 */ /* 0x0005e80000100a00 */
[----:B------:R2:W-:Y:S04]  /*07e0*/  STL.64 [R1+0x98], R18 ;  /* 0x0000981201007387 */ /* 0x0005e80000100a00 */
[----:B------:R2:W-:Y:S04]  /*07f0*/  STL.64 [R1+0x90], R16 ;  /* 0x0000901001007387 */ /* 0x0005e80000100a00 */
[----:B------:R2:W-:Y:S01]  /*0800*/  STL.64 [R1+0x88], R14 ;  /* 0x0000880e01007387 */ /* 0x0005e20000100a00 */
[----:B------:R-:W-:-:S02]  /*0810*/  SHF.R.U64 R0, R244, 0x10, R245 ;  /* 0x00000010f4007819 */ /* 0x000fc400000012f5 */
[----:B------:R-:W-:Y:S02]  /*0820*/  SHF.R.U64 R0, R242, 0x10, R243 ;  /* 0x00000010f2007819 */ /* 0x000fe400000012f3 */
[--C-:B------:R-:W-:Y:S02]  /*0830*/  SHF.R.U64 R2, R240, 0x10, R241.reuse ;  /* 0x00000010f0027819 */ /* 0x100fe400000012f1 */
[----:B------:R-:W-:Y:S02]  /*0840*/  SHF.R.U32.HI R3, RZ, 0x10, R241 ;  /* 0x00000010ff037819 */ /* 0x000fe400000116f1 */
[--C-:B------:R-:W-:Y:S02]  /*0850*/  SHF.R.U64 R0, R238, 0x10, R239.reuse ;  /* 0x00000010ee007819 */ /* 0x100fe400000012ef */
[----:B------:R-:W-:Y:S02]  /*0860*/  SHF.R.U32.HI R3, RZ, 0x10, R239 ;  /* 0x00000010ff037819 */ /* 0x000fe400000116ef */
[----:B------:R-:W-:-:S02]  /*0870*/  SHF.R.U64 R0, R236, 0x10, R237 ;  /* 0x00000010ec007819 */ /* 0x000fc400000012ed */
[----:B------:R-:W-:Y:S02]  /*0880*/  SHF.R.U32.HI R2, RZ, 0x10, R237 ;  /* 0x00000010ff027819 */ /* 0x000fe400000116ed */
[--C-:B------:R-:W-:Y:S02]  /*0890*/  SHF.R.U64 R2, R234, 0x10, R235.reuse ;  /* 0x00000010ea027819 */ /* 0x100fe400000012eb */
[----:B------:R-:W-:Y:S02]  /*08a0*/  SHF.R.U32.HI R3, RZ, 0x10, R235 ;  /* 0x00000010ff037819 */ /* 0x000fe400000116eb */
[----:B------:R-:W-:Y:S02]  /*08b0*/  SHF.R.U64 R0, R232, 0x10, R233 ;  /* 0x00000010e8007819 */ /* 0x000fe400000012e9 */
[----:B------:R-:W-:Y:S02]  /*08c0*/  SHF.R.U32.HI R13, RZ, 0x10, R245 ;  /* 0x00000010ff0d7819 */ /* 0x000fe400000116f5 */
[----:B------:R-:W-:-:S02]  /*08d0*/  SHF.R.U32.HI R12, RZ, 0x10, R243 ;  /* 0x00000010ff0c7819 */ /* 0x000fc400000116f3 */
[----:B------:R-:W-:Y:S02]  /*08e0*/  SHF.R.U32.HI R3, RZ, 0x10, R233 ;  /* 0x00000010ff037819 */ /* 0x000fe400000116e9 */
[--C-:B------:R-:W-:Y:S02]  /*08f0*/  SHF.R.U64 R0, R10, 0x10, R11.reuse ;  /* 0x000000100a007819 */ /* 0x100fe4000000120b */
[----:B012---:R-:W-:-:S07]  /*0900*/  SHF.R.U32.HI R2, RZ, 0x10, R11 ;  /* 0x00000010ff027819 */ /* 0x007fce000001160b */
.L_x_17563:
        /* <DEDUP_REMOVED lines=16> */
[----:B------:R-:W-:Y:S07]  /*0a10*/  BRA.U !UP2, `(.L_x_17338) ;  /* 0x000000250acc7547 */ /* 0x000fee000b800000 */
[----:B------:R-:W0:Y:S01]  /*0a20*/  S2R R181, SR_TID.X ;  /* 0x0000000000b57919 */ /* 0x000e220000002100 */
[----:B------:R-:W-:Y:S01]  /*0a30*/  UIMAD UR4, UR5, UR24, URZ ;  /* 0x00000018050472a4 */ /* 0x000fe2000f8e02ff */
[----:B------:R-:W1:Y:S01]  /*0a40*/  LDC.64 R152, c[0x0][0x3a8] ;  /* 0x0000ea00ff987b82 */ /* 0x000e620000000a00 */
[----:B------:R-:W-:Y:S01]  /*0a50*/  UIMAD.WIDE UR32, UR5, 0x4, UR8 ;  /* 0x00000004052078a5 */ /* 0x000fe2000f8e0208 */
[----:B------:R-:W-:Y:S01]  /*0a60*/  STL [R1+0x13c], R94 ;  /* 0x00013c5e01007387 */ /* 0x000fe20000100800 */
[----:B------:R-:W-:Y:S01]  /*0a70*/  USHF.R.S32.HI UR29, URZ, 0x1f, UR4 ;  /* 0x0000001fff1d7899 */ /* 0x000fe20008011404 */
[----:B------:R-:W-:Y:S01]  /*0a80*/  ISETP.NE.U32.AND P0, PT, RZ, UR6, PT ;  /* 0x00000006ff007c0c */ /* 0x000fe2000bf05070 */
[----:B------:R-:W-:Y:S01]  /*0a90*/  UISETP.GE.AND UP3, UPT, UR30, 0x1, UPT ;  /* 0x000000011e00788c */ /* 0x000fe2000bf66270 */
[----:B------:R-:W-:Y:S01]  /*0aa0*/  STL [R1+0x138], R93 ;  /* 0x0001385d01007387 */ /* 0x000fe20000100800 */
[----:B------:R-:W-:Y:S01]  /*0ab0*/  ULEA.HI UR29, UR29, UR4, URZ, 0x2 ;  /* 0x000000041d1d7291 */ /* 0x000fe2000f8f10ff */
[----:B------:R-:W-:Y:S01]  /*0ac0*/  MOV R2, UR32 ;  /* 0x0000002000027c02 */ /* 0x000fe20008000f00 */
[----:B------:R-:W2:Y:S01]  /*0ad0*/  LDC.64 R248, c[0x0][0x3b0] ;  /* 0x0000ec00fff87b82 */ /* 0x000ea20000000a00 */
[----:B------:R-:W-:Y:S01]  /*0ae0*/  MOV R3, UR33 ;  /* 0x0000002100037c02 */ /* 0x000fe20008000f00 */
[----:B------:R-:W-:Y:S02]  /*0af0*/  STL [R1+0x134], R92 ;  /* 0x0001345c01007387 */ /* 0x000fe40000100800 */
[----:B------:R-:W-:-:S02]  /*0b00*/  MOV R174, UR29 ;  /* 0x0000001d00ae7c02 */ /* 0x000fc40008000f00 */
[----:B------:R-:W3:Y:S01]  /*0b10*/  LDG.E R252, desc[UR18][R2.64] ;  /* 0x0000001202fc7981 */ /* 0x000ee2000c1e1900 */
[----:B------:R-:W-:Y:S01]  /*0b20*/  UIADD3 UR4, UPT, UPT, UR28, -0x1, URZ ;  /* 0xffffffff1c047890 */ /* 0x000fe2000fffe0ff */
[----:B------:R-:W-:Y:S02]  /*0b30*/  ISETP.NE.AND.EX P0, PT, RZ, UR7, PT, P0 ;  /* 0x00000007ff007c0c */ /* 0x000fe4000bf05300 */
[----:B------:R-:W-:Y:S01]  /*0b40*/  STL [R1+0x130], R91 ;  /* 0x0001305b01007387 */ /* 0x000fe20000100800 */
[----:B0-----:R-:W-:Y:S01]  /*0b50*/  LEA.HI.SX32 R174, R174, R181, 0x1e ;  /* 0x000000b5aeae7211 */ /* 0x001fe200078ff2ff */
[----:B------:R-:W-:Y:S02]  /*0b60*/  UIMAD UR4, UR4, UR24, URZ ;  /* 0x00000018040472a4 */ /* 0x000fe4000f8e02ff */
[----:B------:R-:W-:Y:S07]  /*0b70*/  STL [R1+0x12c], R90 ;  /* 0x00012c5a01007387 */ /* 0x000fee0000100800 */
[----:B------:R-:W0:Y:S01]  /*0b80*/  @P0 LDC.64 R168, c[0x0][0x438] ;  /* 0x00010e00ffa80b82 */ /* 0x000e220000000a00 */
[----:B------:R-:W-:-:S02]  /*0b90*/  IADD3 R180, PT, PT, R174, 0x80, RZ ;  /* 0x00000080aeb47810 */ /* 0x000fc40007ffe0ff */
[C---:B------:R-:W-:Y:S02]  /*0ba0*/  IADD3 R172, PT, PT, R174.reuse, 0x200, RZ ;  /* 0x00000200aeac7810 */ /* 0x040fe40007ffe0ff */
[----:B------:R-:W-:Y:S01]  /*0bb0*/  IADD3 R5, PT, PT, R174, 0x280, RZ ;  /* 0x00000280ae057810 */ /* 0x000fe20007ffe0ff */
[--C-:B-1----:R-:W-:Y:S01]  /*0bc0*/  IMAD.WIDE.U32 R196, R180, 0x10, R152.reuse ;  /* 0x00000010b4c47825 */ /* 0x102fe200078e0098 */
[----:B------:R-:W-:Y:S01]  /*0bd0*/  USHF.R.S32.HI UR29, URZ, 0x1f, UR4 ;  /* 0x0000001fff1d7899 */ /* 0x000fe20008011404 */
[----:B------:R-:W-:Y:S01]  /*0be0*/  STL [R1+0x128], R89 ;  /* 0x0001285901007387 */ /* 0x000fe20000100800 */
[----:B------:R-:W1:Y:S01]  /*0bf0*/  @P0 LDC.64 R170, c[0x0][0x438] ;  /* 0x00010e00ffaa0b82 */ /* 0x000e620000000a00 */
[--C-:B------:R-:W-:Y:S02]  /*0c00*/  IMAD.WIDE.U32 R208, R172, 0x10, R152.reuse ;  /* 0x00000010acd07825 */ /* 0x100fe400078e0098 */
[----:B------:R-:W4:Y:S02]  /*0c10*/  LDG.E.128 R196, desc[UR18][R196.64] ;  /* 0x00000012c4c47981 */ /* 0x000f24000c1e1d00 */
[----:B------:R-:W-:-:S02]  /*0c20*/  IMAD.WIDE.U32 R212, R5, 0x10, R152 ;  /* 0x0000001005d47825 */ /* 0x000fc400078e0098 */
[----:B------:R-:W4:Y:S01]  /*0c30*/  LDG.E.128 R208, desc[UR18][R208.64] ;  /* 0x00000012d0d07981 */ /* 0x000f22000c1e1d00 */
[----:B------:R-:W-:Y:S01]  /*0c40*/  PLOP3.LUT P1, PT, PT, PT, UP3, 0x80, 0x8 ;  /* 0x000000000008781c */ /* 0x000fe20003f2f038 */
[----:B------:R-:W2:Y:S02]  /*0c50*/  @P0 LDC.64 R178, c[0x0][0x438] ;  /* 0x00010e00ffb20b82 */ /* 0x000ea40000000a00 */
[----:B------:R-:W4:Y:S01]  /*0c60*/  LDG.E.128 R212, desc[UR18][R212.64] ;  /* 0x00000012d4d47981 */ /* 0x000f22000c1e1d00 */
[----:B------:R-:W-:Y:S02]  /*0c70*/  ULEA.HI UR29, UR29, UR4, URZ, 0x2 ;  /* 0x000000041d1d7291 */ /* 0x000fe4000f8f10ff */
[----:B------:R-:W-:Y:S01]  /*0c80*/  @UP3 UIADD3 UR4, UPT, UPT, UR30, -0x1, URZ ;  /* 0xffffffff1e043890 */ /* 0x000fe2000fffe0ff */
[----:B------:R-:W-:Y:S01]  /*0c90*/  STL [R1+0x124], R88 ;  /* 0x0001245801007387 */ /* 0x000fe20000100800 */
[----:B------:R-:W-:Y:S01]  /*0ca0*/  MOV R184, RZ ;  /* 0x000000ff00b87202 */ /* 0x000fe20000000f00 */
[----:B------:R-:W2:Y:S02]  /*0cb0*/  @P0 LDC.64 R182, c[0x0][0x438] ;  /* 0x00010e00ffb60b82 */ /* 0x000ea40000000a00 */
[----:B------:R-:W-:Y:S01]  /*0cc0*/  STL [R1+0x120], R87 ;  /* 0x0001205701007387 */ /* 0x000fe20000100800 */
[----:B------:R-:W-:-:S03]  /*0cd0*/  @UP3 UIMAD UR4, UR4, UR24, URZ ;  /* 0x00000018040432a4 */ /* 0x000fc6000f8e02ff */
[----:B------:R-:W-:Y:S02]  /*0ce0*/  STL [R1+0x11c], R86 ;  /* 0x00011c5601007387 */ /* 0x000fe40000100800 */
[----:B------:R-:W2:Y:S02]  /*0cf0*/  @P0 LDC.64 R186, c[0x0][0x438] ;  /* 0x00010e00ffba0b82 */ /* 0x000ea40000000a00 */
[----:B------:R-:W-:Y:S04]  /*0d00*/  STL [R1+0x118], R85 ;  /* 0x0001185501007387 */ /* 0x000fe80000100800 */
[----:B------:R0:W-:Y:S01]  /*0d10*/  STL [R1+0x114], R84 ;  /* 0x0001145401007387 */ /* 0x0001e20000100800 */
[----:B------:R-:W-:Y:S01]  /*0d20*/  MOV R0, UR29 ;  /* 0x0000001d00007c02 */ /* 0x000fe20008000f00 */
[----:B------:R-:W-:Y:S01]  /*0d30*/  @UP3 USHF.R.S32.HI UR29, URZ, 0x1f, UR4 ;  /* 0x0000001fff1d3899 */ /* 0x000fe20008011404 */
[C---:B0-----:R-:W-:Y:S01]  /*0d40*/  @P0 IMAD.WIDE.U32 R168, R174.reuse, 0x10, R168 ;  /* 0x00000010aea80825 */ /* 0x041fe200078e00a8 */
[----:B------:R-:W-:Y:S01]  /*0d50*/  IADD3 R177, PT, PT, R174, 0x100, RZ ;  /* 0x00000100aeb17810 */ /* 0x000fe20007ffe0ff */
[----:B------:R-:W-:Y:S01]  /*0d60*/  STL [R1+0x110], R75 ;  /* 0x0001104b01007387 */ /* 0x000fe20000100800 */
[----:B------:R-:W0:Y:S01]  /*0d70*/  LDC.64 R84, c[0x0][0x428] ;  /* 0x00010a00ff547b82 */ /* 0x000e220000000a00 */
[----:B------:R-:W-:Y:S01]  /*0d80*/  @UP3 ULEA.HI UR29, UR29, UR4, URZ, 0x2 ;  /* 0x000000041d1d3291 */ /* 0x000fe2000f8f10ff */
[-C--:B------:R-:W-:Y:S01]  /*0d90*/  LEA.HI.SX32 R0, R0, R181.reuse, 0x1e ;  /* 0x000000b500007211 */ /* 0x080fe200078ff2ff */
[----:B-1----:R-:W-:Y:S01]  /*0da0*/  @P0 IMAD.WIDE.U32 R170, R180, 0x10, R170 ;  /* 0x00000010b4aa0825 */ /* 0x002fe200078e00aa */
[----:B------:R-:W5:Y:S03]  /*0db0*/  @P0 LDG.E.128 R48, desc[UR18][R168.64] ;  /* 0x00000012a8300981 */ /* 0x000f66000c1e1d00 */
[----:B------:R-:W-:Y:S01]  /*0dc0*/  MOV R175, UR29 ;  /* 0x0000001d00af7c02 */ /* 0x000fe20008000f00 */
[----:B------:R-:W5:Y:S03]  /*0dd0*/  @P0 LDG.E.128 R44, desc[UR18][R170.64] ;  /* 0x00000012aa2c0981 */ /* 0x000f66000c1e1d00 */
[----:B------:R-:W-:Y:S01]  /*0de0*/  @P1 LEA.HI.SX32 R184, R175, R181, 0x1e ;  /* 0x000000b5afb81211 */ /* 0x000fe200078ff2ff */
[----:B--2---:R-:W-:Y:S01]  /*0df0*/  @P0 IMAD.WIDE.U32 R178, R177, 0x10, R178 ;  /* 0x00000010b1b20825 */ /* 0x004fe200078e00b2 */
[----:B------:R-:W-:Y:S01]  /*0e00*/  IADD3 R181, PT, PT, R0, 0x200, RZ ;  /* 0x0000020000b57810 */ /* 0x000fe20007ffe0ff */
[----:B------:R-:W-:Y:S02]  /*0e10*/  STL [R1+0x10c], R74 ;  /* 0x00010c4a01007387 */ /* 0x000fe40000100800 */
[----:B------:R-:W-:-:S02]  /*0e20*/  @P0 IMAD.WIDE.U32 R182, R172, 0x10, R182 ;  /* 0x00000010acb60825 */ /* 0x000fc400078e00b6 */
[----:B------:R1:W5:Y:S04]  /*0e30*/  @P0 LDG.E.128 R40, desc[UR18][R178.64] ;  /* 0x00000012b2280981 */ /* 0x000368000c1e1d00 */
[----:B------:R2:W5:Y:S01]  /*0e40*/  @P0 LDG.E.128 R32, desc[UR18][R182.64] ;  /* 0x00000012b6200981 */ /* 0x000562000c1e1d00 */
[----:B0-----:R-:W-:Y:S01]  /*0e50*/  IMAD.WIDE.U32 R180, R181, 0x10, R84 ;  /* 0x00000010b5b47825 */ /* 0x001fe200078e0054 */
[C---:B------:R-:W-:Y:S02]  /*0e60*/  IADD3 R173, PT, PT, R174.reuse, 0x180, RZ ;  /* 0x00000180aead7810 */ /* 0x040fe40007ffe0ff */
[----:B------:R-:W-:Y:S01]  /*0e70*/  STL [R1+0x108], R73 ;  /* 0x0001084901007387 */ /* 0x000fe20000100800 */
[----:B-1----:R-:W0:Y:S03]  /*0e80*/  @P0 LDC.64 R178, c[0x0][0x438] ;  /* 0x00010e00ffb20b82 */ /* 0x002e260000000a00 */
[----:B------:R1:W4:Y:S05]  /*0e90*/  LDG.E.128 R168, desc[UR18][R180.64] ;  /* 0x00000012b4a87981 */ /* 0x00032a000c1e1d00 */
[----:B--2---:R-:W2:Y:S01]  /*0ea0*/  @P0 LDC.64 R182, c[0x0][0x438] ;  /* 0x00010e00ffb60b82 */ /* 0x004ea20000000a00 */
[C---:B------:R-:W-:Y:S01]  /*0eb0*/  IMAD.WIDE.U32 R192, R174.reuse, 0x10, R152 ;  /* 0x00000010aec07825 */ /* 0x040fe200078e0098 */
[C---:B------:R-:W-:Y:S01]  /*0ec0*/  IADD3 R176, PT, PT, R174.reuse, 0x300, RZ ;  /* 0x00000300aeb07810 */ /* 0x040fe20007ffe0ff */
[----:B------:R-:W-:Y:S05]  /*0ed0*/  STL [R1+0x104], R72 ;  /* 0x0001044801007387 */ /* 0x000fea0000100800 */
[----:B-1----:R-:W1:Y:S01]  /*0ee0*/  @P0 LDC.64 R180, c[0x0][0x438] ;  /* 0x00010e00ffb40b82 */ /* 0x002e620000000a00 */
[----:B------:R-:W-:-:S02]  /*0ef0*/  IADD3 R2, PT, PT, R174, 0x380, RZ ;  /* 0x00000380ae027810 */ /* 0x000fc40007ffe0ff */
[C---:B------:R-:W-:Y:S02]  /*0f00*/  IADD3 R4, PT, PT, R174.reuse, 0x400, RZ ;  /* 0x00000400ae047810 */ /* 0x040fe40007ffe0ff */
[----:B------:R-:W-:Y:S01]  /*0f10*/  IADD3 R3, PT, PT, R174, 0x480, RZ ;  /* 0x00000480ae037810 */ /* 0x000fe20007ffe0ff */
[--C-:B------:R-:W-:Y:S01]  /*0f20*/  IMAD.WIDE.U32 R200, R177, 0x10, R152.reuse ;  /* 0x00000010b1c87825 */ /* 0x100fe200078e0098 */
[C---:B------:R-:W-:Y:S01]  /*0f30*/  IADD3 R190, PT, PT, R184.reuse, 0x180, RZ ;  /* 0x00000180b8be7810 */ /* 0x040fe20007ffe0ff */
[----:B------:R-:W2:Y:S01]  /*0f40*/  @P0 LDC.64 R174, c[0x0][0x438] ;  /* 0x00010e00ffae0b82 */ /* 0x000ea20000000a00 */
[----:B------:R-:W-:Y:S01]  /*0f50*/  IADD3 R185, PT, PT, R184, 0x400, RZ ;  /* 0x00000400b8b97810 */ /* 0x000fe20007ffe0ff */
[----:B------:R-:W-:Y:S01]  /*0f60*/  IMAD.WIDE.U32 R204, R173, 0x10, R152 ;  /* 0x00000010adcc7825 */ /* 0x000fe200078e0098 */
[----:B------:R-:W-:Y:S01]  /*0f70*/  STL [R1+0x100], R55 ;  /* 0x0001003701007387 */ /* 0x000fe20000100800 */
[C---:B------:R-:W-:Y:S02]  /*0f80*/  IADD3 R156, PT, PT, R0.reuse, 0x80, RZ ;  /* 0x00000080009c7810 */ /* 0x040fe40007ffe0ff */
[C---:B------:R-:W-:Y:S01]  /*0f90*/  IADD3 R160, PT, PT, R0.reuse, 0x100, RZ ;  /* 0x0000010000a07810 */ /* 0x040fe20007ffe0ff */
[----:B------:R-:W4:Y:S01]  /*0fa0*/  LDG.E.128 R192, desc[UR18][R192.64] ;  /* 0x00000012c0c07981 */ /* 0x000f22000c1e1d00 */
[----:B-1----:R-:W-:Y:S01]  /*0fb0*/  @P0 IMAD.WIDE.U32 R180, R5, 0x10, R180 ;  /* 0x0000001005b40825 */ /* 0x002fe200078e00b4 */
[----:B------:R-:W-:-:S02]  /*0fc0*/  IADD3 R164, PT, PT, R0, 0x180, RZ ;  /* 0x0000018000a47810 */ /* 0x000fc40007ffe0ff */
[----:B------:R-:W-:Y:S04]  /*0fd0*/  STL [R1+0xfc], R54 ;  /* 0x0000fc3601007387 */ /* 0x000fe80000100800 */
[----:B------:R1:W5:Y:S01]  /*0fe0*/  @P0 LDG.E.128 R28, desc[UR18][R180.64] ;  /* 0x00000012b41c0981 */ /* 0x000362000c1e1d00 */
[----:B------:R-:W-:Y:S01]  /*0ff0*/  IADD3 R5, PT, PT, R0, 0x300, RZ ;  /* 0x0000030000057810 */ /* 0x000fe20007ffe0ff */
[--C-:B------:R-:W-:Y:S02]  /*1000*/  IMAD.WIDE.U32 R216, R176, 0x10, R152.reuse ;  /* 0x00000010b0d87825 */ /* 0x100fe400078e0098 */
[----:B------:R-:W4:Y:S02]  /*1010*/  LDG.E.128 R200, desc[UR18][R200.64] ;  /* 0x00000012c8c87981 */ /* 0x000f24000c1e1d00 */
[----:B------:R-:W-:-:S02]  /*1020*/  IMAD.WIDE.U32 R220, R2, 0x10, R152 ;  /* 0x0000001002dc7825 */ /* 0x000fc400078e0098 */
[----:B------:R-:W-:Y:S01]  /*1030*/  STL [R1+0xf8], R53 ;  /* 0x0000f83501007387 */ /* 0x000fe20000100800 */
[----:B-1----:R-:W1:Y:S01]  /*1040*/  @P0 LDC.64 R180, c[0x0][0x438] ;  /* 0x00010e00ffb40b82 */ /* 0x002e620000000a00 */
[----:B------:R-:W-:Y:S02]  /*1050*/  IMAD.WIDE.U32 R224, R4, 0x10, R152 ;  /* 0x0000001004e07825 */ /* 0x000fe400078e0098 */
[----:B------:R-:W4:Y:S02]  /*1060*/  LDG.E.128 R216, desc[UR18][R216.64] ;  /* 0x00000012d8d87981 */ /* 0x000f24000c1e1d00 */
[----:B0-----:R-:W-:Y:S02]  /*1070*/  @P0 IMAD.WIDE.U32 R178, R176, 0x10, R178 ;  /* 0x00000010b0b20825 */ /* 0x001fe400078e00b2 */
[----:B------:R-:W-:Y:S02]  /*1080*/  STL [R1+0xf4], R52 ;  /* 0x0000f43401007387 */ /* 0x000fe40000100800 */
[----:B------:R-:W-:-:S02]  /*1090*/  IMAD.WIDE.U32 R152, R3, 0x10, R152 ;  /* 0x0000001003987825 */ /* 0x000fc400078e0098 */
[----:B------:R-:W5:Y:S02]  /*10a0*/  @P0 LDG.E.128 R24, desc[UR18][R178.64] ;  /* 0x00000012b2180981 */ /* 0x000f64000c1e1d00 */
[----:B------:R-:W-:Y:S02]  /*10b0*/  IMAD.WIDE.U32 R176, R5, 0x10, R84 ;  /* 0x0000001005b07825 */ /* 0x000fe400078e0054 */
[----:B------:R-:W4:Y:S02]  /*10c0*/  LDG.E.128 R228, desc[UR18][R152.64] ;  /* 0x0000001298e47981 */ /* 0x000f24000c1e1d00 */
[----:B--2---:R-:W-:Y:S02]  /*10d0*/  @P0 IMAD.WIDE.U32 R4, R4, 0x10, R182 ;  /* 0x0000001004040825 */ /* 0x004fe400078e00b6 */
[----:B------:R-:W-:Y:S04]  /*10e0*/  STL [R1+0xf0], R11 ;  /* 0x0000f00b01007387 */ /* 0x000fe80000100800 */
[----:B------:R0:W5:Y:S01]  /*10f0*/  @P0 LDG.E.128 R16, desc[UR18][R4.64] ;  /* 0x0000001204100981 */ /* 0x000162000c1e1d00 */
[----:B-1----:R-:W-:-:S03]  /*1100*/  @P0 IMAD.WIDE.U32 R180, R2, 0x10, R180 ;  /* 0x0000001002b40825 */ /* 0x002fc600078e00b4 */
[----:B------:R1:W-:Y:S01]  /*1110*/  STL [R1+0xec], R10 ;  /* 0x0000ec0a01007387 */ /* 0x0003e20000100800 */
[----:B------:R-:W-:-:S03]  /*1120*/  @P0 IMAD.WIDE.U32 R2, R3, 0x10, R186 ;  /* 0x0000001003020825 */ /* 0x000fc600078e00ba */
[----:B------:R-:W5:Y:S01]  /*1130*/  @P0 LDG.E.128 R20, desc[UR18][R180.64] ;  /* 0x00000012b4140981 */ /* 0x000f62000c1e1d00 */
[----:B0-----:R-:W-:-:S03]  /*1140*/  IADD3 R4, PT, PT, R0, 0x380, RZ ;  /* 0x0000038000047810 */ /* 0x001fc60007ffe0ff */
[----:B------:R0:W5:Y:S01]  /*1150*/  @P0 LDG.E.128 R12, desc[UR18][R2.64] ;  /* 0x00000012020c0981 */ /* 0x000162000c1e1d00 */
[C---:B------:R-:W-:Y:S02]  /*1160*/  IADD3 R5, PT, PT, R184.reuse, 0x200, RZ ;  /* 0x00000200b8057810 */ /* 0x040fe40007ffe0ff */
[----:B------:R-:W-:Y:S01]  /*1170*/  IADD3 R187, PT, PT, R184, 0x300, RZ ;  /* 0x00000300b8bb7810 */ /* 0x000fe20007ffe0ff */
[----:B------:R-:W-:Y:S01]  /*1180*/  @P0 IMAD.WIDE.U32 R174, R173, 0x10, R174 ;  /* 0x00000010adae0825 */ /* 0x000fe200078e00ae */
[----:B-----5:R-:W-:Y:S03]  /*1190*/  STL [R1+0xe8], R9 ;  /* 0x0000e80901007387 */ /* 0x020fe60000100800 */
[--C-:B------:R-:W-:Y:S01]  /*11a0*/  IMAD.WIDE.U32 R190, R190, 0x4, R248.reuse ;  /* 0x00000004bebe7825 */ /* 0x100fe200078e00f8 */
[----:B------:R-:W2:Y:S03]  /*11b0*/  LDG.E.128 R220, desc[UR18][R220.64] ;  /* 0x00000012dcdc7981 */ /* 0x000ea6000c1e1d00 */
[C---:B0-----:R-:W-:Y:S01]  /*11c0*/  IMAD.WIDE.U32 R2, R184.reuse, 0x4, R248 ;  /* 0x00000004b8027825 */ /* 0x041fe200078e00f8 */
[----:B------:R-:W-:Y:S01]  /*11d0*/  IADD3 R186, PT, PT, R184, 0x380, RZ ;  /* 0x00000380b8ba7810 */ /* 0x000fe20007ffe0ff */
[----:B------:R-:W5:Y:S02]  /*11e0*/  @P0 LDG.E.128 R36, desc[UR18][R174.64] ;  /* 0x00000012ae240981 */ /* 0x000f64000c1e1d00 */
[--C-:B------:R-:W-:Y:S01]  /*11f0*/  IMAD.WIDE.U32 R180, R4, 0x10, R84.reuse ;  /* 0x0000001004b47825 */ /* 0x100fe200078e0054 */
[----:B------:R-:W-:Y:S01]  /*1200*/  IADD3 R4, PT, PT, R184, 0x280, RZ ;  /* 0x00000280b8047810 */ /* 0x000fe20007ffe0ff */
[----:B------:R0:W5:Y:S01]  /*1210*/  LDG.E R251, desc[UR18][R2.64] ;  /* 0x0000001202fb7981 */ /* 0x000162000c1e1900 */
[C---:B------:R-:W-:Y:S01]  /*1220*/  IADD3 R173, PT, PT, R0.reuse, 0x280, RZ ;  /* 0x0000028000ad7810 */ /* 0x040fe20007ffe0ff */
[----:B------:R-:W-:Y:S01]  /*1230*/  IMAD.WIDE.U32 R152, R0, 0x10, R84 ;  /* 0x0000001000987825 */ /* 0x000fe200078e0054 */
[----:B------:R-:W-:Y:S01]  /*1240*/  ISETP.NE.AND P0, PT, RZ, UR25, PT ;  /* 0x00000019ff007c0c */ /* 0x000fe2000bf05270 */
[----:B------:R3:W-:Y:S02]  /*1250*/  STL [R1+0xe4], R8 ;  /* 0x0000e40801007387 */ /* 0x0007e40000100800 */
[----:B------:R-:W-:-:S02]  /*1260*/  IMAD.WIDE.U32 R188, R5, 0x4, R248 ;  /* 0x0000000405bc7825 */ /* 0x000fc400078e00f8 */
[----:B------:R-:W-:Y:S01]  /*1270*/  STL [R1+0xe0], R7 ;  /* 0x0000e00701007387 */ /* 0x000fe20000100800 */
[C---:B0-----:R-:W-:Y:S02]  /*1280*/  IADD3 R3, PT, PT, R184.reuse, 0x80, RZ ;  /* 0x00000080b8037810 */ /* 0x041fe40007ffe0ff */
[----:B------:R-:W-:Y:S01]  /*1290*/  IADD3 R2, PT, PT, R184, 0x100, RZ ;  /* 0x00000100b8027810 */ /* 0x000fe20007ffe0ff */
[--C-:B------:R-:W-:Y:S01]  /*12a0*/  IMAD.WIDE.U32 R4, R4, 0x4, R248.reuse ;  /* 0x0000000404047825 */ /* 0x100fe200078e00f8 */
[----:B------:R-:W-:Y:S01]  /*12b0*/  IADD3 R184, PT, PT, R184, 0x480, RZ ;  /* 0x00000480b8b87810 */ /* 0x000fe20007ffe0ff */
[----:B------:R0:W-:Y:S02]  /*12c0*/  STL [R1+0xd8], R6 ;  /* 0x0000d80601007387 */ /* 0x0001e40000100800 */
[--C-:B------:R-:W-:Y:S02]  /*12d0*/  IMAD.WIDE.U32 R246, R3, 0x4, R248.reuse ;  /* 0x0000000403f67825 */ /* 0x100fe400078e00f8 */
[----:B------:R-:W2:Y:S02]  /*12e0*/  LDG.E.128 R152, desc[UR18][R152.64] ;  /* 0x0000001298987981 */ /* 0x000ea4000c1e1d00 */
[--C-:B------:R-:W-:Y:S01]  /*12f0*/  IMAD.WIDE.U32 R92, R184, 0x4, R248.reuse ;  /* 0x00000004b85c7825 */ /* 0x100fe200078e00f8 */
[C---:B------:R-:W-:Y:S01]  /*1300*/  IADD3 R184, PT, PT, R0.reuse, 0x400, RZ ;  /* 0x0000040000b87810 */ /* 0x040fe20007ffe0ff */
[----:B------:R-:W5:Y:S01]  /*1310*/  LDG.E R250, desc[UR18][R246.64] ;  /* 0x00000012f6fa7981 */ /* 0x000f62000c1e1900 */
[----:B------:R-:W-:Y:S01]  /*1320*/  IADD3 R0, PT, PT, R0, 0x480, RZ ;  /* 0x0000048000007810 */ /* 0x000fe20007ffe0ff */
[----:B------:R-:W-:-:S02]  /*1330*/  IMAD.WIDE.U32 R2, R2, 0x4, R248 ;  /* 0x0000000402027825 */ /* 0x000fc400078e00f8 */
[----:B------:R-:W2:Y:S02]  /*1340*/  LDG.E.128 R204, desc[UR18][R204.64] ;  /* 0x00000012cccc7981 */ /* 0x000ea4000c1e1d00 */
[--C-:B------:R-:W-:Y:S02]  /*1350*/  IMAD.WIDE.U32 R86, R187, 0x4, R248.reuse ;  /* 0x00000004bb567825 */ /* 0x100fe400078e00f8 */
[----:B------:R-:W2:Y:S02]  /*1360*/  LDG.E.128 R224, desc[UR18][R224.64] ;  /* 0x00000012e0e07981 */ /* 0x000ea4000c1e1d00 */
[--C-:B------:R-:W-:Y:S02]  /*1370*/  IMAD.WIDE.U32 R88, R186, 0x4, R248.reuse ;  /* 0x00000004ba587825 */ /* 0x100fe400078e00f8 */
[----:B------:R-:W5:Y:S02]  /*1380*/  LDG.E R246, desc[UR18][R4.64] ;  /* 0x0000001204f67981 */ /* 0x000f64000c1e1900 */
[----:B------:R-:W-:-:S02]  /*1390*/  IMAD.WIDE.U32 R90, R185, 0x4, R248 ;  /* 0x00000004b95a7825 */ /* 0x000fc400078e00f8 */
[----:B------:R1:W5:Y:S02]  /*13a0*/  LDG.E R249, desc[UR18][R2.64] ;  /* 0x0000001202f97981 */ /* 0x000364000c1e1900 */
[--C-:B------:R-:W-:Y:S02]  /*13b0*/  IMAD.WIDE.U32 R156, R156, 0x10, R84.reuse ;  /* 0x000000109c9c7825 */ /* 0x100fe400078e0054 */
[----:B------:R-:W5:Y:S02]  /*13c0*/  LDG.E R248, desc[UR18][R190.64] ;  /* 0x00000012bef87981 */ /* 0x000f64000c1e1900 */
[--C-:B------:R-:W-:Y:S02]  /*13d0*/  IMAD.WIDE.U32 R160, R160, 0x10, R84.reuse ;  /* 0x00000010a0a07825 */ /* 0x100fe400078e0054 */
[----:B------:R-:W5:Y:S02]  /*13e0*/  LDG.E R5, desc[UR18][R86.64] ;  /* 0x0000001256057981 */ /* 0x000f64000c1e1900 */
[----:B-1----:R-:W-:-:S02]  /*13f0*/  IMAD.WIDE.U32 R2, R0, 0x10, R84 ;  /* 0x0000001000027825 */ /* 0x002fc400078e0054 */
[----:B------:R-:W5:Y:S02]  /*1400*/  LDG.E R247, desc[UR18][R188.64] ;  /* 0x00000012bcf77981 */ /* 0x000f64000c1e1900 */
[--C-:B------:R-:W-:Y:S02]  /*1410*/  IMAD.WIDE.U32 R164, R164, 0x10, R84.reuse ;  /* 0x00000010a4a47825 */ /* 0x100fe400078e0054 */
[----:B------:R-:W2:Y:S02]  /*1420*/  LDG.E.128 R156, desc[UR18][R156.64] ;  /* 0x000000129c9c7981 */ /* 0x000ea4000c1e1d00 */
[--C-:B------:R-:W-:Y:S02]  /*1430*/  IMAD.WIDE.U32 R174, R173, 0x10, R84.reuse ;  /* 0x00000010adae7825 */ /* 0x100fe400078e0054 */
[----:B------:R-:W2:Y:S02]  /*1440*/  LDL.LU R86, [R1+0x44] ;  /* 0x0000440001567983 */ /* 0x000ea40000300800 */
[----:B------:R-:W-:-:S02]  /*1450*/  IMAD.WIDE.U32 R184, R184, 0x10, R84 ;  /* 0x00000010b8b87825 */ /* 0x000fc400078e0054 */
[----:B------:R-:W2:Y:S04]  /*1460*/  LDG.E.128 R188, desc[UR18][R2.64] ;  /* 0x0000001202bc7981 */ /* 0x000ea8000c1e1d00 */
[----:B------:R-:W2:Y:S04]  /*1470*/  LDL.LU R10, [R1+0x2c] ;  /* 0x00002c00010a7983 */ /* 0x000ea80000300800 */
[----:B---3--:R-:W3:Y:S04]  /*1480*/  LDL.LU R8, [R1+0x34] ;  /* 0x0000340001087983 */ /* 0x008ee80000300800 */
[----:B------:R-:W5:Y:S04]  /*1490*/  LDG.E R2, desc[UR18][R92.64] ;  /* 0x000000125c027981 */ /* 0x000f68000c1e1900 */
[----:B------:R-:W5:Y:S04]  /*14a0*/  LDG.E R4, desc[UR18][R88.64] ;  /* 0x0000001258047981 */ /* 0x000f68000c1e1900 */
[----:B------:R1:W5:Y:S04]  /*14b0*/  LDG.E R3, desc[UR18][R90.64] ;  /* 0x000000125a037981 */ /* 0x000368000c1e1900 */
[----:B------:R-:W3:Y:S04]  /*14c0*/  LDL R93, [R1+0x88] ;  /* 0x00008800015d7983 */ /* 0x000ee80000100800 */
[----:B------:R-:W3:Y:S04]  /*14d0*/  LDG.E.128 R160, desc[UR18][R160.64] ;  /* 0x00000012a0a07981 */ /* 0x000ee8000c1e1d00 */
[----:B------:R-:W3:Y:S01]  /*14e0*/  LDG.E.128 R164, desc[UR18][R164.64] ;  /* 0x00000012a4a47981 */ /* 0x000ee2000c1e1d00 */
[----:B------:R-:W-:-:S03]  /*14f0*/  FSEL R0, R252, RZ, !P0 ;  /* 0x000000fffc007208 */ /* 0x000fc60004000000 */
[----:B------:R-:W3:Y:S04]  /*1500*/  LDG.E.128 R176, desc[UR18][R176.64] ;  /* 0x00000012b0b07981 */ /* 0x000ee8000c1e1d00 */
[----:B------:R-:W3:Y:S04]  /*1510*/  LDG.E.128 R180, desc[UR18][R180.64] ;  /* 0x00000012b4b47981 */ /* 0x000ee8000c1e1d00 */
[----:B------:R-:W3:Y:S04]  /*1520*/  LDG.E.128 R184, desc[UR18][R184.64] ;  /* 0x00000012b8b87981 */ /* 0x000ee8000c1e1d00 */
[----:B------:R-:W3:Y:S01]  /*1530*/  LDG.E.128 R172, desc[UR18][R174.64] ;  /* 0x00000012aeac7981 */ /* 0x000ee2000c1e1d00 */
[C---:B----4-:R-:W-:Y:S01]  /*1540*/  FADD.FTZ R84, -R0.reuse, R197 ;  /* 0x000000c500547221 */ /* 0x050fe20000010100 */
[----:B------:R-:W-:-:S02]  /*1550*/  FADD.FTZ R197, -R0, R209 ;  /* 0x000000d100c57221 */ /* 0x000fc40000010100 */
[----:B------:R-:W4:Y:S01]  /*1560*/  LDL.LU R209, [R1+0x3c] ;  /* 0x00003c0001d17983 */ /* 0x000f220000300800 */
[----:B------:R-:W-:-:S03]  /*1570*/  FADD.FTZ R73, -R0, R212 ;  /* 0x000000d400497221 */ /* 0x000fc60000010100 */
[----:B------:R-:W4:Y:S01]  /*1580*/  LDL R212, [R1+0x8c] ;  /* 0x00008c0001d47983 */ /* 0x000f220000100800 */
[C---:B------:R-:W-:Y:S01]  /*1590*/  FADD.FTZ R252, -R0.reuse, R199 ;  /* 0x000000c700fc7221 */ /* 0x040fe20000010100 */
[C---:B------:R-:W-:Y:S01]  /*15a0*/  FADD.FTZ R199, -R0.reuse, R213 ;  /* 0x000000d500c77221 */ /* 0x040fe20000010100 */
[C---:B------:R-:W-:Y:S01]  /*15b0*/  FADD.FTZ R75, -R0.reuse, R208 ;  /* 0x000000d0004b7221 */ /* 0x040fe20000010100 */
[C---:B-1----:R-:W-:Y:S01]  /*15c0*/  FADD.FTZ R90, -R0.reuse, R198 ;  /* 0x000000c6005a7221 */ /* 0x042fe20000010100 */
[C---:B------:R-:W-:Y:S01]  /*15d0*/  FADD.FTZ R198, -R0.reuse, R211 ;  /* 0x000000d300c67221 */ /* 0x040fe20000010100 */
[C---:B------:R-:W-:Y:S01]  /*15e0*/  FADD.FTZ R74, -R0.reuse, R210 ;  /* 0x000000d2004a7221 */ /* 0x040fe20000010100 */
[C---:B------:R-:W-:Y:S01]  /*15f0*/  FADD.FTZ R94, -R0.reuse, R192 ;  /* 0x000000c0005e7221 */ /* 0x040fe20000010100 */
[C---:B------:R-:W-:Y:S01]  /*1600*/  FADD.FTZ R193, -R0.reuse, R193 ;  /* 0x000000c100c17221 */ /* 0x040fe20000010100 */
[C---:B0-----:R-:W-:Y:S01]  /*1610*/  FADD.FTZ R6, -R0.reuse, R201 ;  /* 0x000000c900067221 */ /* 0x041fe20000010100 */
[C---:B------:R-:W-:Y:S01]  /*1620*/  FADD.FTZ R55, -R0.reuse, R216 ;  /* 0x000000d800377221 */ /* 0x040fe20000010100 */
[C---:B------:R-:W-:Y:S01]  /*1630*/  FADD.FTZ R201, -R0.reuse, R217 ;  /* 0x000000d900c97221 */ /* 0x040fe20000010100 */
[----:B------:R-:W4:Y:S04]  /*1640*/  LDL R216, [R1+0x94] ;  /* 0x0000940001d87983 */ /* 0x000f280000100800 */
[----:B------:R-:W4:Y:S01]  /*1650*/  LDL R217, [R1+0x90] ;  /* 0x0000900001d97983 */ /* 0x000f220000100800 */
[----:B------:R-:W-:Y:S01]  /*1660*/  FMUL.FTZ R193, R193, UR27 ;  /* 0x0000001bc1c17c20 */ /* 0x000fe20008410000 */
[C---:B------:R-:W-:Y:S01]  /*1670*/  FADD.FTZ R89, -R0.reuse, R200 ;  /* 0x000000c800597221 */ /* 0x040fe20000010100 */
[C---:B------:R-:W-:Y:S01]  /*1680*/  FADD.FTZ R7, -R0.reuse, R195 ;  /* 0x000000c300077221 */ /* 0x040fe20000010100 */
[----:B------:R-:W-:-:S04]  /*1690*/  FADD.FTZ R200, -R0, R215 ;  /* 0x000000d700c87221 */ /* 0x000fc80000010100 */
[----:B------:R-:W-:Y:S01]  /*16a0*/  MOV R208, R7 ;  /* 0x0000000700d07202 */ /* 0x000fe20000000f00 */
[C---:B------:R-:W-:Y:S01]  /*16b0*/  FADD.FTZ R54, -R0.reuse, R218 ;  /* 0x000000da00367221 */ /* 0x040fe20000010100 */
[----:B--2---:R-:W-:-:S03]  /*16c0*/  FADD.FTZ R52, -R0, R222 ;  /* 0x000000de00347221 */ /* 0x004fc60000010100 */
[----:B------:R-:W-:Y:S01]  /*16d0*/  FMUL.FTZ R222, R208, UR27 ;  /* 0x0000001bd0de7c20 */ /* 0x000fe20008410000 */
[----:B------:R-:W-:Y:S01]  /*16e0*/  FFMA.FTZ R57, R153, R193, R57 ;  /* 0x000000c199397223 */ /* 0x000fe20000010039 */
[----:B------:R-:W-:Y:S01]  /*16f0*/  FADD.FTZ R86, R86, R155 ;  /* 0x0000009b56567221 */ /* 0x000fe20000010000 */
[----:B------:R-:W-:Y:S01]  /*1700*/  FADD.FTZ R10, R10, R157 ;  /* 0x0000009d0a0a7221 */ /* 0x000fe20000010000 */
[----:B---3--:R-:W-:Y:S01]  /*1710*/  FADD.FTZ R8, R8, R159 ;  /* 0x0000009f08087221 */ /* 0x008fe20000010000 */
[----:B----4-:R-:W-:Y:S01]  /*1720*/  FADD.FTZ R209, R209, R153 ;  /* 0x00000099d1d17221 */ /* 0x010fe20000010000 */
[----:B------:R-:W-:-:S04]  /*1730*/  SHF.R.U64 R192, R93, 0x10, R212 ;  /* 0x000000105dc07819 */ /* 0x000fc800000012d4 */
[----:B------:R0:W-:Y:S01]  /*1740*/  STL [R1+0x3c], R209 ;  /* 0x00003cd101007387 */ /* 0x0001e20000100800 */
[----:B------:R-:W-:-:S03]  /*1750*/  HADD2.F32 R192, -RZ, R192.H0_H0 ;  /* 0x200000c0ffc07230 */ /* 0x000fc60000004100 */
[----:B------:R-:W2:Y:S02]  /*1760*/  LDL R213, [R1+0x98] ;  /* 0x0000980001d57983 */ /* 0x000ea40000100800 */
[----:B------:R-:W-:Y:S02]  /*1770*/  FMUL.FTZ R192, R153, R192 ;  /* 0x000000c099c07220 */ /* 0x000fe40000410000 */
[----:B------:R-:W2:Y:S01]  /*1780*/  LDL R215, [R1+0x9c] ;  /* 0x00009c0001d77983 */ /* 0x000ea20000100800 */
[----:B------:R-:W-:-:S03]  /*1790*/  SHF.R.U32.HI R153, RZ, 0x10, R212 ;  /* 0x00000010ff997819 */ /* 0x000fc600000116d4 */
[----:B------:R-:W3:Y:S02]  /*17a0*/  LDL.LU R211, [R1+0x1c] ;  /* 0x00001c0001d37983 */ /* 0x000ee40000300800 */
[----:B------:R-:W-:Y:S02]  /*17b0*/  HADD2.F32 R153, -RZ, R153.H0_H0 ;  /* 0x20000099ff997230 */ /* 0x000fe40000004100 */
[----:B------:R-:W-:Y:S03]  /*17c0*/  STL [R1+0x4], R222 ;  /* 0x000004de01007387 */ /* 0x000fe60000100800 */
[C---:B------:R-:W-:Y:S01]  /*17d0*/  FMUL.FTZ R218, R155.reuse, R153 ;  /* 0x000000999bda7220 */ /* 0x040fe20000410000 */
[----:B------:R1:W-:Y:S04]  /*17e0*/  STL [R1+0x44], R86 ;  /* 0x0000445601007387 */ /* 0x0003e80000100800 */
[----:B------:R-:W-:Y:S04]  /*17f0*/  STL [R1], R218 ;  /* 0x000000da01007387 */ /* 0x000fe80000100800 */
[----:B------:R4:W-:Y:S04]  /*1800*/  STL [R1+0x2c], R10 ;  /* 0x00002c0a01007387 */ /* 0x0009e80000100800 */
[----:B------:R-:W3:Y:S04]  /*1810*/  LDL.LU R210, [R1+0x24] ;  /* 0x0000240001d27983 */ /* 0x000ee80000300800 */
[----:B0-----:R-:W3:Y:S04]  /*1820*/  LDL.LU R209, [R1+0xc] ;  /* 0x00000c0001d17983 */ /* 0x001ee80000300800 */
[----:B------:R0:W-:Y:S04]  /*1830*/  STL [R1+0x34], R8 ;  /* 0x0000340801007387 */ /* 0x0001e80000100800 */
[----:B------:R-:W3:Y:S01]  /*1840*/  LDL.LU R208, [R1+0x14] ;  /* 0x0000140001d07983 */ /* 0x000ee20000300800 */
[----:B------:R-:W-:Y:S01]  /*1850*/  FFMA.FTZ R59, R155, R222, R59 ;  /* 0x000000de9b3b7223 */ /* 0x000fe2000001003b */
[----:B------:R-:W-:Y:S01]  /*1860*/  FMUL.FTZ R155, R84, UR27 ;  /* 0x0000001b549b7c20 */ /* 0x000fe20008410000 */
[C---:B------:R-:W-:Y:S01]  /*1870*/  FADD.FTZ R92, -R0.reuse, R194 ;  /* 0x000000c2005c7221 */ /* 0x040fe20000010100 */
[C---:B------:R-:W-:Y:S01]  /*1880*/  FADD.FTZ R91, -R0.reuse, R196 ;  /* 0x000000c4005b7221 */ /* 0x040fe20000010100 */
[C---:B------:R-:W-:Y:S01]  /*1890*/  FADD.FTZ R88, -R0.reuse, R202 ;  /* 0x000000ca00587221 */ /* 0x040fe20000010100 */
        /* <DEDUP_REMOVED lines=20> */
[----:B-1----:R-:W3:Y:S03]  /*19e0*/  LDL R86, [R1+0xa0] ;  /* 0x0000a00001567983 */ /* 0x002ee60000100800 */
[----:B------:R-:W-:Y:S01]  /*19f0*/  FFMA.FTZ R63, R159, R252, R63 ;  /* 0x000000fc9f3f7223 */ /* 0x000fe2000001003f */
[----:B------:R-:W-:Y:S01]  /*1a00*/  FMUL.FTZ R230, R194, UR27 ;  /* 0x0000001bc2e67c20 */ /* 0x000fe20008410000 */
[----:B------:R-:W3:Y:S01]  /*1a10*/  LDL R84, [R1+0xa4] ;  /* 0x0000a40001547983 */ /* 0x000ee20000100800 */
[----:B------:R-:W-:-:S03]  /*1a20*/  SHF.R.U64 R153, R217, 0x10, R216 ;  /* 0x00000010d9997819 */ /* 0x000fc600000012d8 */
[----:B------:R-:W3:Y:S02]  /*1a30*/  LDL R219, [R1+0xac] ;  /* 0x0000ac0001db7983 */ /* 0x000ee40000100800 */
[----:B------:R-:W-:Y:S02]  /*1a40*/  HADD2.F32 R153, -RZ, R153.H0_H0 ;  /* 0x20000099ff997230 */ /* 0x000fe40000004100 */
[----:B------:R-:W3:Y:S03]  /*1a50*/  LDL R220, [R1+0xb0] ;  /* 0x0000b00001dc7983 */ /* 0x000ee60000100800 */
[----:B------:R-:W-:Y:S01]  /*1a60*/  FMUL.FTZ R153, R157, R153 ;  /* 0x000000999d997220 */ /* 0x000fe20000410000 */
[----:B------:R-:W-:Y:S01]  /*1a70*/  SHF.R.U32.HI R157, RZ, 0x10, R216 ;  /* 0x00000010ff9d7819 */ /* 0x000fe200000116d8 */
[----:B------:R-:W3:Y:S04]  /*1a80*/  LDL R221, [R1+0xb4] ;  /* 0x0000b40001dd7983 */ /* 0x000ee80000100800 */
[----:B------:R-:W-:Y:S01]  /*1a90*/  HADD2.F32 R157, -RZ, R157.H0_H0 ;  /* 0x2000009dff9d7230 */ /* 0x000fe20000004100 */
[----:B------:R-:W3:Y:S04]  /*1aa0*/  LDL R224, [R1+0xb8] ;  /* 0x0000b80001e07983 */ /* 0x000ee80000100800 */
[----:B------:R-:W-:Y:S01]  /*1ab0*/  FMUL.FTZ R231, R159, R157 ;  /* 0x0000009d9fe77220 */ /* 0x000fe20000410000 */
[----:B------:R-:W-:Y:S01]  /*1ac0*/  FMUL.FTZ R159, R6, UR27 ;  /* 0x0000001b069f7c20 */ /* 0x000fe20008410000 */
[----:B------:R-:W3:Y:S03]  /*1ad0*/  LDL R223, [R1+0xbc] ;  /* 0x0000bc0001df7983 */ /* 0x000ee60000100800 */
[----:B------:R-:W-:Y:S01]  /*1ae0*/  FFMA.FTZ R65, R161, R159, R65 ;  /* 0x0000009fa1417223 */ /* 0x000fe20000010041 */
[----:B------:R-:W3:Y:S01]  /*1af0*/  LDL R226, [R1+0xc0] ;  /* 0x0000c00001e27983 */ /* 0x000ee20000100800 */
[----:B------:R-:W-:-:S03]  /*1b00*/  FFMA.FTZ R67, R163, R230, R67 ;  /* 0x000000e6a3437223 */ /* 0x000fc60000010043 */
[----:B------:R-:W3:Y:S04]  /*1b10*/  LDL R225, [R1+0xc4] ;  /* 0x0000c40001e17983 */ /* 0x000ee80000100800 */
[----:B----4-:R-:W4:Y:S04]  /*1b20*/  LDL R10, [R1+0xc8] ;  /* 0x0000c800010a7983 */ /* 0x010f280000100800 */
[----:B------:R-:W4:Y:S04]  /*1b30*/  LDL R227, [R1+0xcc] ;  /* 0x0000cc0001e37983 */ /* 0x000f280000100800 */
[----:B0-----:R-:W4:Y:S04]  /*1b40*/  LDL R8, [R1+0xd0] ;  /* 0x0000d00001087983 */ /* 0x001f280000100800 */
[----:B------:R-:W4:Y:S01]  /*1b50*/  LDL R6, [R1+0xd4] ;  /* 0x0000d40001067983 */ /* 0x000f220000100800 */
[----:B--2---:R-:W-:-:S05]  /*1b60*/  SHF.R.U64 R157, R213, 0x10, R215 ;  /* 0x00000010d59d7819 */ /* 0x004fca00000012d7 */
[----:B------:R-:W-:Y:S02]  /*1b70*/  HADD2.F32 R157, -RZ, R157.H0_H0 ;  /* 0x2000009dff9d7230 */ /* 0x000fe40000004100 */
[----:B---3--:R-:W-:-:S03]  /*1b80*/  FADD.FTZ R211, R211, R161 ;  /* 0x000000a1d3d37221 */ /* 0x008fc60000010000 */
[----:B------:R-:W-:Y:S01]  /*1b90*/  FMUL.FTZ R157, R161, R157 ;  /* 0x0000009da19d7220 */ /* 0x000fe20000410000 */
[----:B------:R-:W-:-:S05]  /*1ba0*/  SHF.R.U32.HI R161, RZ, 0x10, R215 ;  /* 0x00000010ffa17819 */ /* 0x000fca00000116d7 */
[----:B------:R-:W-:Y:S01]  /*1bb0*/  HADD2.F32 R161, -RZ, R161.H0_H0 ;  /* 0x200000a1ffa17230 */ /* 0x000fe20000004100 */
[----:B------:R-:W-:Y:S04]  /*1bc0*/  STL [R1+0x1c], R211 ;  /* 0x00001cd301007387 */ /* 0x000fe80000100800 */
[----:B------:R-:W-:Y:S01]  /*1bd0*/  FMUL.FTZ R229, R163, R161 ;  /* 0x000000a1a3e57220 */ /* 0x000fe20000410000 */
[----:B------:R-:W-:Y:S02]  /*1be0*/  FADD.FTZ R210, R210, R163 ;  /* 0x000000a3d2d27221 */ /* 0x000fe40000010000 */
[----:B------:R-:W2:Y:S01]  /*1bf0*/  LDL R163, [R1+0xa8] ;  /* 0x0000a80001a37983 */ /* 0x000ea20000100800 */
[----:B------:R-:W-:-:S03]  /*1c00*/  FADD.FTZ R209, R209, R165 ;  /* 0x000000a5d1d17221 */ /* 0x000fc60000010000 */
[----:B------:R0:W-:Y:S04]  /*1c10*/  STL [R1+0x24], R210 ;  /* 0x000024d201007387 */ /* 0x0001e80000100800 */
[----:B------:R1:W-:Y:S01]  /*1c20*/  STL [R1+0xc], R209 ;  /* 0x00000cd101007387 */ /* 0x0003e20000100800 */
[----:B------:R-:W-:-:S03]  /*1c30*/  FADD.FTZ R208, R208, R167 ;  /* 0x000000a7d0d07221 */ /* 0x000fc60000010000 */
[----:B0-----:R-:W3:Y:S04]  /*1c40*/  LDL.LU R210, [R1+0x7c] ;  /* 0x00007c0001d27983 */ /* 0x001ee80000300800 */
[----:B-1----:R-:W4:Y:S04]  /*1c50*/  LDL.LU R209, [R1+0x84] ;  /* 0x0000840001d17983 */ /* 0x002f280000300800 */
[----:B------:R-:W2:Y:S04]  /*1c60*/  LDL.LU R211, [R1+0x6c] ;  /* 0x00006c0001d37983 */ /* 0x000ea80000300800 */
[----:B------:R0:W-:Y:S04]  /*1c70*/  STL [R1+0x14], R208 ;  /* 0x000014d001007387 */ /* 0x0001e80000100800 */
[----:B0-----:R-:W2:Y:S01]  /*1c80*/  LDL.LU R208, [R1+0x74] ;  /* 0x0000740001d07983 */ /* 0x001ea20000300800 */
[----:B------:R-:W-:Y:S01]  /*1c90*/  FMUL.FTZ R201, R201, UR27 ;  /* 0x0000001bc9c97c20 */ /* 0x000fe20008410000 */
[----:B------:R-:W-:Y:S01]  /*1ca0*/  FMUL.FTZ R202, R202, UR27 ;  /* 0x0000001bcaca7c20 */ /* 0x000fe20008410000 */
[----:B------:R-:W-:Y:S01]  /*1cb0*/  FMUL.FTZ R203, R203, UR27 ;  /* 0x0000001bcbcb7c20 */ /* 0x000fe20008410000 */
[----:B------:R-:W-:Y:S01]  /*1cc0*/  FMUL.FTZ R204, R204, UR27 ;  /* 0x0000001bcccc7c20 */ /* 0x000fe20008410000 */
[----:B---3--:R-:W-:Y:S01]  /*1cd0*/  FFMA.FTZ R210, R177, R201, R210 ;  /* 0x000000c9b1d27223 */ /* 0x008fe200000100d2 */
[----:B----4-:R-:W-:-:S04]  /*1ce0*/  FFMA.FTZ R209, R179, R202, R209 ;  /* 0x000000cab3d17223 */ /* 0x010fc800000100d1 */
[----:B------:R0:W-:Y:S01]  /*1cf0*/  STL [R1+0x7c], R210 ;  /* 0x00007cd201007387 */ /* 0x0001e20000100800 */
[----:B--2---:R-:W-:-:S03]  /*1d00*/  FFMA.FTZ R211, R181, R203, R211 ;  /* 0x000000cbb5d37223 */ /* 0x004fc600000100d3 */
[----:B0-----:R-:W2:Y:S04]  /*1d10*/  LDL.LU R210, [R1+0x5c] ;  /* 0x00005c0001d27983 */ /* 0x001ea80000300800 */
[----:B------:R0:W-:Y:S01]  /*1d20*/  STL [R1+0x84], R209 ;  /* 0x000084d101007387 */ /* 0x0001e20000100800 */
[----:B------:R-:W-:-:S03]  /*1d30*/  FFMA.FTZ R208, R183, R204, R208 ;  /* 0x000000ccb7d07223 */ /* 0x000fc600000100d0 */
[----:B0-----:R-:W3:Y:S04]  /*1d40*/  LDL.LU R209, [R1+0x64] ;  /* 0x0000640001d17983 */ /* 0x001ee80000300800 */
[----:B------:R-:W-:Y:S04]  /*1d50*/  STL [R1+0x6c], R211 ;  /* 0x00006cd301007387 */ /* 0x000fe80000100800 */
[----:B------:R0:W-:Y:S04]  /*1d60*/  STL [R1+0x74], R208 ;  /* 0x000074d001007387 */ /* 0x0001e80000100800 */
[----:B0-----:R-:W4:Y:S04]  /*1d70*/  LDL.LU R208, [R1+0x4c] ;  /* 0x00004c0001d07983 */ /* 0x001f280000300800 */
[----:B------:R-:W4:Y:S01]  /*1d80*/  LDL.LU R211, [R1+0x54] ;  /* 0x0000540001d37983 */ /* 0x000f220000300800 */
[----:B------:R-:W-:Y:S01]  /*1d90*/  FMUL.FTZ R205, R205, UR27 ;  /* 0x0000001bcdcd7c20 */ /* 0x000fe20008410000 */
[----:B------:R-:W-:Y:S01]  /*1da0*/  FMUL.FTZ R206, R206, UR27 ;  /* 0x0000001bcece7c20 */ /* 0x000fe20008410000 */
[----:B------:R-:W-:Y:S01]  /*1db0*/  FMUL.FTZ R207, R207, UR27 ;  /* 0x0000001bcfcf7c20 */ /* 0x000fe20008410000 */
[----:B------:R-:W-:-:S05]  /*1dc0*/  SHF.R.U64 R161, R86, 0x10, R84 ;  /* 0x0000001056a17819 */ /* 0x000fca0000001254 */
[----:B------:R-:W-:-:S05]  /*1dd0*/  HADD2.F32 R161, -RZ, R161.H0_H0 ;  /* 0x200000a1ffa17230 */ /* 0x000fca0000004100 */
[----:B------:R-:W-:Y:S01]  /*1de0*/  FMUL.FTZ R194, R165, R161 ;  /* 0x000000a1a5c27220 */ /* 0x000fe20000410000 */
[----:B------:R-:W-:Y:S01]  /*1df0*/  SHF.R.U32.HI R161, RZ, 0x10, R84 ;  /* 0x00000010ffa17819 */ /* 0x000fe20000011654 */
[----:B------:R-:W-:-:S04]  /*1e00*/  FMUL.FTZ R195, R195, UR27 ;  /* 0x0000001bc3c37c20 */ /* 0x000fc80008410000 */
[----:B------:R-:W-:Y:S02]  /*1e10*/  HADD2.F32 R161, -RZ, R161.H0_H0 ;  /* 0x200000a1ffa17230 */ /* 0x000fe40000004100 */
[----:B------:R-:W-:-:S03]  /*1e20*/  FFMA.FTZ R69, R165, R195, R69 ;  /* 0x000000c3a5457223 */ /* 0x000fc60000010045 */
[----:B------:R-:W-:Y:S01]  /*1e30*/  FMUL.FTZ R165, R167, R161 ;  /* 0x000000a1a7a57220 */ /* 0x000fe20000410000 */
[----:B------:R-:W-:Y:S01]  /*1e40*/  SHF.R.U64 R161, R163, 0x10, R219 ;  /* 0x00000010a3a17819 */ /* 0x000fe200000012db */
[----:B------:R-:W-:-:S04]  /*1e50*/  FMUL.FTZ R196, R196, UR27 ;  /* 0x0000001bc4c47c20 */ /* 0x000fc80008410000 */
[----:B------:R-:W-:Y:S02]  /*1e60*/  HADD2.F32 R161, -RZ, R161.H0_H0 ;  /* 0x200000a1ffa17230 */ /* 0x000fe40000004100 */
[----:B------:R-:W-:-:S03]  /*1e70*/  FFMA.FTZ R71, R167, R196, R71 ;  /* 0x000000c4a7477223 */ /* 0x000fc60000010047 */
[----:B------:R-:W-:Y:S01]  /*1e80*/  FMUL.FTZ R167, R169, R161 ;  /* 0x000000a1a9a77220 */ /* 0x000fe20000410000 */
[----:B------:R-:W-:Y:S01]  /*1e90*/  SHF.R.U32.HI R161, RZ, 0x10, R219 ;  /* 0x00000010ffa17819 */ /* 0x000fe200000116db */
[----:B------:R-:W-:-:S04]  /*1ea0*/  FMUL.FTZ R197, R197, UR27 ;  /* 0x0000001bc5c57c20 */ /* 0x000fc80008410000 */
[----:B------:R-:W-:Y:S02]  /*1eb0*/  HADD2.F32 R161, -RZ, R161.H0_H0 ;  /* 0x200000a1ffa17230 */ /* 0x000fe40000004100 */
[----:B------:R-:W-:Y:S01]  /*1ec0*/  FADD.FTZ R133, R133, R169 ;  /* 0x000000a985857221 */ /* 0x000fe20000010000 */
[----:B------:R-:W-:Y:S02]  /*1ed0*/  FFMA.FTZ R77, R169, R197, R77 ;  /* 0x000000c5a94d7223 */ /* 0x000fe4000001004d */
[----:B------:R-:W-:Y:S01]  /*1ee0*/  FMUL.FTZ R169, R171, R161 ;  /* 0x000000a1aba97220 */ /* 0x000fe20000410000 */
[----:B------:R-:W-:Y:S01]  /*1ef0*/  SHF.R.U64 R161, R220, 0x10, R221 ;  /* 0x00000010dca17819 */ /* 0x000fe200000012dd */
[----:B------:R-:W-:-:S04]  /*1f00*/  FMUL.FTZ R198, R198, UR27 ;  /* 0x0000001bc6c67c20 */ /* 0x000fc80008410000 */
[----:B------:R-:W-:Y:S02]  /*1f10*/  HADD2.F32 R161, -RZ, R161.H0_H0 ;  /* 0x200000a1ffa17230 */ /* 0x000fe40000004100 */
[----:B------:R-:W-:Y:S01]  /*1f20*/  FADD.FTZ R135, R135, R171 ;  /* 0x000000ab87877221 */ /* 0x000fe20000010000 */
[----:B------:R-:W-:Y:S02]  /*1f30*/  FFMA.FTZ R79, R171, R198, R79 ;  /* 0x000000c6ab4f7223 */ /* 0x000fe4000001004f */
[----:B------:R-:W-:Y:S01]  /*1f40*/  FMUL.FTZ R171, R173, R161 ;  /* 0x000000a1adab7220 */ /* 0x000fe20000410000 */
[----:B------:R-:W-:Y:S01]  /*1f50*/  SHF.R.U32.HI R161, RZ, 0x10, R221 ;  /* 0x00000010ffa17819 */ /* 0x000fe200000116dd */
[----:B--2---:R-:W-:-:S05]  /*1f60*/  FFMA.FTZ R210, R185, R205, R210 ;  /* 0x000000cdb9d27223 */ /* 0x004fca00000100d2 */
[----:B------:R-:W-:Y:S04]  /*1f70*/  STL [R1+0x5c], R210 ;  /* 0x00005cd201007387 */ /* 0x000fe80000100800 */
[----:B------:R-:W2:Y:S01]  /*1f80*/  LDL.LU R214, [R1+0x38] ;  /* 0x0000380001d67983 */ /* 0x000ea20000300800 */
[----:B---3--:R-:W-:-:S05]  /*1f90*/  FFMA.FTZ R209, R187, R206, R209 ;  /* 0x000000cebbd17223 */ /* 0x008fca00000100d1 */
[----:B------:R0:W-:Y:S04]  /*1fa0*/  STL [R1+0x64], R209 ;  /* 0x000064d101007387 */ /* 0x0001e80000100800 */
[----:B0-----:R-:W3:Y:S01]  /*1fb0*/  LDL.LU R209, [R1+0x40] ;  /* 0x0000400001d17983 */ /* 0x001ee20000300800 */
[----:B----4-:R-:W-:-:S03]  /*1fc0*/  FFMA.FTZ R208, R189, R207, R208 ;  /* 0x000000cfbdd07223 */ /* 0x010fc600000100d0 */
[----:B------:R-:W4:Y:S04]  /*1fd0*/  LDL.LU R210, [R1+0x28] ;  /* 0x0000280001d27983 */ /* 0x000f280000300800 */
[----:B------:R0:W-:Y:S02]  /*1fe0*/  STL [R1+0x4c], R208 ;  /* 0x00004cd001007387 */ /* 0x0001e40000100800 */
[----:B0-----:R-:W-:Y:S01]  /*1ff0*/  FMUL.FTZ R208, R0, UR27 ;  /* 0x0000001b00d07c20 */ /* 0x001fe20008410000 */
[----:B------:R-:W-:Y:S02]  /*2000*/  FMUL.FTZ R0, R94, UR27 ;  /* 0x0000001b5e007c20 */ /* 0x000fe40008410000 */
[----:B------:R0:W5:Y:S01]  /*2010*/  LDL.LU R94, [R1+0x13c] ;  /* 0x00013c00015e7983 */ /* 0x0001620000300800 */
[----:B------:R-:W-:-:S05]  /*2020*/  FFMA.FTZ R211, R191, R208, R211 ;  /* 0x000000d0bfd37223 */ /* 0x000fca00000100d3 */
[----:B------:R1:W-:Y:S04]  /*2030*/  STL [R1+0x54], R211 ;  /* 0x000054d301007387 */ /* 0x0003e80000100800 */
[----:B-1----:R-:W4:Y:S01]  /*2040*/  LDL.LU R211, [R1+0x30] ;  /* 0x0000300001d37983 */ /* 0x002f220000300800 */
[----:B------:R-:W-:Y:S01]  /*2050*/  FMUL.FTZ R199, R199, UR27 ;  /* 0x0000001bc7c77c20 */ /* 0x000fe20008410000 */
        /* <DEDUP_REMOVED lines=11> */
[----:B------:R-:W-:-:S04]  /*2110*/  FADD.FTZ R125, R125, R177 ;  /* 0x000000b17d7d7221 */ /* 0x000fc80000010000 */
[----:B------:R-:W-:-:S05]  /*2120*/  HADD2.F32 R161, -RZ, R161.H0_H0 ;  /* 0x200000a1ffa17230 */ /* 0x000fca0000004100 */
[----:B------:R-:W-:Y:S01]  /*2130*/  FMUL.FTZ R177, R179, R161 ;  /* 0x000000a1b3b17220 */ /* 0x000fe20000410000 */
[----:B------:R-:W-:Y:S01]  /*2140*/  SHF.R.U64 R161, R226, 0x10, R225 ;  /* 0x00000010e2a17819 */ /* 0x000fe200000012e1 */
[----:B------:R-:W-:-:S04]  /*2150*/  FADD.FTZ R127, R127, R179 ;  /* 0x000000b37f7f7221 */ /* 0x000fc80000010000 */
[----:B------:R-:W-:-:S05]  /*2160*/  HADD2.F32 R161, -RZ, R161.H0_H0 ;  /* 0x200000a1ffa17230 */ /* 0x000fca0000004100 */
        /* <DEDUP_REMOVED lines=21> */
[----:B------:R-:W-:Y:S02]  /*22c0*/  HADD2.F32 R161, -RZ, R93.H0_H0 ;  /* 0x2000005dffa17230 */ /* 0x000fe40000004100 */
[----:B------:R-:W-:Y:S01]  /*22d0*/  FADD.FTZ R139, R139, R191 ;  /* 0x000000bf8b8b7221 */ /* 0x000fe20000010000 */
[----:B------:R0:W5:Y:S01]  /*22e0*/  LDL.LU R93, [R1+0x138] ;  /* 0x00013800015d7983 */ /* 0x0001620000300800 */
[C---:B------:R-:W-:Y:S01]  /*22f0*/  FFMA.FTZ R56, R152.reuse, R0, R56 ;  /* 0x0000000098387223 */ /* 0x040fe20000010038 */
[----:B------:R-:W-:Y:S01]  /*2300*/  FMUL.FTZ R191, R152, R161 ;  /* 0x000000a198bf7220 */ /* 0x000fe20000410000 */
[----:B------:R-:W-:Y:S02]  /*2310*/  HADD2.F32 R161, -RZ, R212.H0_H0 ;  /* 0x200000d4ffa17230 */ /* 0x000fe40000004100 */
[----:B--2---:R-:W-:Y:S01]  /*2320*/  FADD.FTZ R214, R214, R152 ;  /* 0x00000098d6d67221 */ /* 0x004fe20000010000 */
[----:B------:R-:W-:-:S04]  /*2330*/  FMUL.FTZ R152, R92, UR27 ;  /* 0x0000001b5c987c20 */ /* 0x000fc80008410000 */
[----:B------:R-:W-:Y:S04]  /*2340*/  STL [R1+0x38], R214 ;  /* 0x000038d601007387 */ /* 0x000fe80000100800 */
[----:B------:R0:W5:Y:S01]  /*2350*/  LDL.LU R92, [R1+0x134] ;  /* 0x00013400015c7983 */ /* 0x0001620000300800 */
[----:B------:R-:W-:-:S03]  /*2360*/  FFMA.FTZ R58, R154, R152, R58 ;  /* 0x000000989a3a7223 */ /* 0x000fc6000001003a */
[----:B------:R-:W2:Y:S01]  /*2370*/  LDL.LU R212, [R1+0x18] ;  /* 0x0000180001d47983 */ /* 0x000ea20000300800 */
[----:B---3--:R-:W-:Y:S01]  /*2380*/  FADD.FTZ R209, R209, R154 ;  /* 0x0000009ad1d17221 */ /* 0x008fe20000010000 */
[----:B----4-:R-:W-:-:S04]  /*2390*/  FADD.FTZ R210, R210, R156 ;  /* 0x0000009cd2d27221 */ /* 0x010fc80000010000 */
[----:B------:R1:W-:Y:S02]  /*23a0*/  STL [R1+0x40], R209 ;  /* 0x000040d101007387 */ /* 0x0003e40000100800 */
[----:B-1----:R-:W-:Y:S01]  /*23b0*/  FMUL.FTZ R209, R154, R161 ;  /* 0x000000a19ad17220 */ /* 0x002fe20000410000 */
[----:B------:R-:W-:Y:S02]  /*23c0*/  HADD2.F32 R161, -RZ, R217.H0_H0 ;  /* 0x200000d9ffa17230 */ /* 0x000fe40000004100 */
[----:B------:R-:W-:Y:S02]  /*23d0*/  FMUL.FTZ R154, R91, UR27 ;  /* 0x0000001b5b9a7c20 */ /* 0x000fe40008410000 */
[----:B------:R0:W5:Y:S02]  /*23e0*/  LDL.LU R91, [R1+0x130] ;  /* 0x00013000015b7983 */ /* 0x0001640000300800 */
[C---:B------:R-:W-:Y:S02]  /*23f0*/  FFMA.FTZ R60, R156.reuse, R154, R60 ;  /* 0x0000009a9c3c7223 */ /* 0x040fe4000001003c */
[----:B------:R-:W3:Y:S04]  /*2400*/  LDL.LU R214, [R1+0x20] ;  /* 0x0000200001d67983 */ /* 0x000ee80000300800 */
[----:B------:R1:W-:Y:S02]  /*2410*/  STL [R1+0x28], R210 ;  /* 0x000028d201007387 */ /* 0x0003e40000100800 */
[----:B-1----:R-:W-:Y:S01]  /*2420*/  FMUL.FTZ R210, R156, R161 ;  /* 0x000000a19cd27220 */ /* 0x002fe20000410000 */
[----:B------:R-:W-:Y:S01]  /*2430*/  FADD.FTZ R211, R211, R158 ;  /* 0x0000009ed3d37221 */ /* 0x000fe20000010000 */
[----:B------:R-:W-:Y:S01]  /*2440*/  FMUL.FTZ R156, R90, UR27 ;  /* 0x0000001b5a9c7c20 */ /* 0x000fe20008410000 */
[----:B------:R-:W-:Y:S01]  /*2450*/  HADD2.F32 R161, -RZ, R216.H0_H0 ;  /* 0x200000d8ffa17230 */ /* 0x000fe20000004100 */
[----:B------:R0:W5:Y:S04]  /*2460*/  LDL.LU R90, [R1+0x12c] ;  /* 0x00012c00015a7983 */ /* 0x0001680000300800 */
[----:B------:R-:W4:Y:S01]  /*2470*/  LDL.LU R216, [R1+0x8] ;  /* 0x0000080001d87983 */ /* 0x000f220000300800 */
[----:B------:R-:W-:-:S03]  /*2480*/  FFMA.FTZ R62, R158, R156, R62 ;  /* 0x0000009c9e3e7223 */ /* 0x000fc6000001003e */
[----:B------:R1:W-:Y:S02]  /*2490*/  STL [R1+0x30], R211 ;  /* 0x000030d301007387 */ /* 0x0003e40000100800 */
[----:B-1----:R-:W-:Y:S01]  /*24a0*/  FMUL.FTZ R211, R158, R161 ;  /* 0x000000a19ed37220 */ /* 0x002fe20000410000 */
[----:B------:R-:W-:Y:S02]  /*24b0*/  FMUL.FTZ R158, R89, UR27 ;  /* 0x0000001b599e7c20 */ /* 0x000fe40008410000 */
[----:B------:R0:W5:Y:S04]  /*24c0*/  LDL.LU R89, [R1+0x128] ;  /* 0x0001280001597983 */ /* 0x0001680000300800 */
[----:B------:R-:W4:Y:S01]  /*24d0*/  LDL.LU R217, [R1+0x10] ;  /* 0x0000100001d97983 */ /* 0x000f220000300800 */
[----:B------:R-:W-:-:S02]  /*24e0*/  HADD2.F32 R161, -RZ, R213.H0_H0 ;  /* 0x200000d5ffa17230 */ /* 0x000fc40000004100 */
[----:B------:R-:W-:-:S03]  /*24f0*/  FFMA.FTZ R64, R160, R158, R64 ;  /* 0x0000009ea0407223 */ /* 0x000fc60000010040 */
[----:B------:R-:W-:Y:S01]  /*2500*/  FMUL.FTZ R213, R160, R161 ;  /* 0x000000a1a0d57220 */ /* 0x000fe20000410000 */
[----:B------:R-:W-:-:S04]  /*2510*/  FADD.FTZ R161, RZ, R191 ;  /* 0x000000bfffa17221 */ /* 0x000fc80000010000 */
[----:B------:R-:W-:-:S04]  /*2520*/  FADD.FTZ R161, R192, R161 ;  /* 0x000000a1c0a17221 */ /* 0x000fc80000010000 */
[----:B------:R-:W-:Y:S01]  /*2530*/  FADD.FTZ R161, R209, R161 ;  /* 0x000000a1d1a17221 */ /* 0x000fe20000010000 */
[----:B------:R-:W-:-:S03]  /*2540*/  FADD.FTZ R132, R132, R168 ;  /* 0x000000a884847221 */ /* 0x000fc60000010000 */
[----:B------:R-:W-:Y:S01]  /*2550*/  FADD.FTZ R161, R218, R161 ;  /* 0x000000a1daa17221 */ /* 0x000fe20000010000 */
[----:B------:R-:W-:Y:S01]  /*2560*/  FADD.FTZ R134, R134, R170 ;  /* 0x000000aa86867221 */ /* 0x000fe20000010000 */
[----:B------:R-:W-:Y:S01]  /*2570*/  FADD.FTZ R128, R128, R172 ;  /* 0x000000ac80807221 */ /* 0x000fe20000010000 */
[----:B------:R-:W-:Y:S01]  /*2580*/  FADD.FTZ R130, R130, R174 ;  /* 0x000000ae82827221 */ /* 0x000fe20000010000 */
[----:B--2---:R-:W-:Y:S01]  /*2590*/  FADD.FTZ R212, R212, R160 ;  /* 0x000000a0d4d47221 */ /* 0x004fe20000010000 */
[----:B------:R-:W-:-:S04]  /*25a0*/  HADD2.F32 R160, -RZ, R215.H0_H0 ;  /* 0x200000d7ffa07230 */ /* 0x000fc80000004100 */
[----:B------:R1:W-:Y:S01]  /*25b0*/  STL [R1+0x18], R212 ;  /* 0x000018d401007387 */ /* 0x0003e20000100800 */
[----:B------:R-:W-:Y:S01]  /*25c0*/  FMUL.FTZ R215, R162, R160 ;  /* 0x000000a0a2d77220 */ /* 0x000fe20000410000 */
[----:B------:R-:W-:Y:S02]  /*25d0*/  HADD2.F32 R160, -RZ, R86.H0_H0 ;  /* 0x20000056ffa07230 */ /* 0x000fe40000004100 */
[----:B-1----:R-:W-:Y:S02]  /*25e0*/  FMUL.FTZ R212, R88, UR27 ;  /* 0x0000001b58d47c20 */ /* 0x002fe40008410000 */
[----:B------:R0:W5:Y:S01]  /*25f0*/  LDL.LU R88, [R1+0x124] ;  /* 0x0001240001587983 */ /* 0x0001620000300800 */
[----:B---3--:R-:W-:-:S05]  /*2600*/  FADD.FTZ R214, R214, R162 ;  /* 0x000000a2d6d67221 */ /* 0x008fca0000010000 */
[----:B------:R1:W-:Y:S02]  /*2610*/  STL [R1+0x20], R214 ;  /* 0x000020d601007387 */ /* 0x0003e40000100800 */
[----:B-1----:R-:W-:Y:S02]  /*2620*/  FMUL.FTZ R214, R87, UR27 ;  /* 0x0000001b57d67c20 */ /* 0x002fe40008410000 */
[----:B------:R0:W5:Y:S04]  /*2630*/  LDL.LU R87, [R1+0x120] ;  /* 0x0001200001577983 */ /* 0x0001680000300800 */
[----:B------:R0:W5:Y:S01]  /*2640*/  LDL.LU R86, [R1+0x11c] ;  /* 0x00011c0001567983 */ /* 0x0001620000300800 */
[----:B----4-:R-:W-:Y:S01]  /*2650*/  FADD.FTZ R216, R216, R164 ;  /* 0x000000a4d8d87221 */ /* 0x010fe20000010000 */
[----:B------:R-:W-:-:S04]  /*2660*/  FFMA.FTZ R68, R164, R214, R68 ;  /* 0x000000d6a4447223 */ /* 0x000fc80000010044 */
[----:B------:R1:W-:Y:S02]  /*2670*/  STL [R1+0x8], R216 ;  /* 0x000008d801007387 */ /* 0x0003e40000100800 */
[----:B-1----:R-:W-:Y:S01]  /*2680*/  FMUL.FTZ R216, R164, R160 ;  /* 0x000000a0a4d87220 */ /* 0x002fe20000410000 */
[----:B------:R-:W-:Y:S02]  /*2690*/  HADD2.F32 R160, -RZ, R84.H0_H0 ;  /* 0x20000054ffa07230 */ /* 0x000fe40000004100 */
[----:B------:R-:W-:Y:S02]  /*26a0*/  FMUL.FTZ R164, R85, UR27 ;  /* 0x0000001b55a47c20 */ /* 0x000fe40008410000 */
[----:B------:R0:W5:Y:S01]  /*26b0*/  LDL.LU R85, [R1+0x118] ;  /* 0x0001180001557983 */ /* 0x0001620000300800 */
[----:B------:R-:W-:-:S03]  /*26c0*/  FADD.FTZ R217, R217, R166 ;  /* 0x000000a6d9d97221 */ /* 0x000fc60000010000 */
[----:B------:R0:W5:Y:S04]  /*26d0*/  LDL.LU R84, [R1+0x114] ;  /* 0x0001140001547983 */ /* 0x0001680000300800 */
[----:B------:R1:W-:Y:S01]  /*26e0*/  STL [R1+0x10], R217 ;  /* 0x000010d901007387 */ /* 0x0003e20000100800 */
[----:B------:R-:W-:Y:S01]  /*26f0*/  FFMA.FTZ R66, R162, R212, R66 ;  /* 0x000000d4a2427223 */ /* 0x000fe20000010042 */
[----:B-1----:R-:W-:Y:S01]  /*2700*/  FMUL.FTZ R217, R166, R160 ;  /* 0x000000a0a6d97220 */ /* 0x002fe20000410000 */
[----:B------:R-:W-:-:S04]  /*2710*/  FFMA.FTZ R160, R0, R191, RZ ;  /* 0x000000bf00a07223 */ /* 0x000fc800000100ff */
[----:B------:R-:W-:Y:S01]  /*2720*/  FFMA.FTZ R160, R193, R192, R160 ;  /* 0x000000c0c1a07223 */ /* 0x000fe200000100a0 */
[----:B------:R-:W-:Y:S02]  /*2730*/  HADD2.F32 R162, -RZ, R163.H0_H0 ;  /* 0x200000a3ffa27230 */ /* 0x000fe40000004100 */
[----:B------:R-:W-:Y:S01]  /*2740*/  FFMA.FTZ R70, R166, R164, R70 ;  /* 0x000000a4a6467223 */ /* 0x000fe20000010046 */
[----:B------:R-:W-:Y:S01]  /*2750*/  FFMA.FTZ R160, R152, R209, R160 ;  /* 0x000000d198a07223 */ /* 0x000fe200000100a0 */
[----:B------:R-:W-:Y:S02]  /*2760*/  FMUL.FTZ R166, R75, UR27 ;  /* 0x0000001b4ba67c20 */ /* 0x000fe40008410000 */
[----:B------:R0:W5:Y:S01]  /*2770*/  LDL.LU R75, [R1+0x110] ;  /* 0x00011000014b7983 */ /* 0x0001620000300800 */
[----:B------:R-:W-:Y:S01]  /*2780*/  FFMA.FTZ R160, R222, R218, R160 ;  /* 0x000000dadea07223 */ /* 0x000fe200000100a0 */
[----:B------:R-:W-:Y:S01]  /*2790*/  FMUL.FTZ R218, R168, R162 ;  /* 0x000000a2a8da7220 */ /* 0x000fe20000410000 */
[----:B------:R-:W-:-:S02]  /*27a0*/  HADD2.F32 R162, -RZ, R219.H0_H0 ;  /* 0x200000dbffa27230 */ /* 0x000fc40000004100 */
[----:B------:R-:W-:Y:S01]  /*27b0*/  FFMA.FTZ R76, R168, R166, R76 ;  /* 0x000000a6a84c7223 */ /* 0x000fe2000001004c */
[----:B------:R-:W-:Y:S02]  /*27c0*/  FMUL.FTZ R168, R74, UR27 ;  /* 0x0000001b4aa87c20 */ /* 0x000fe40008410000 */
[----:B------:R0:W5:Y:S01]  /*27d0*/  LDL.LU R74, [R1+0x10c] ;  /* 0x00010c00014a7983 */ /* 0x0001620000300800 */
[C---:B------:R-:W-:Y:S01]  /*27e0*/  FMUL.FTZ R219, R170.reuse, R162 ;  /* 0x000000a2aadb7220 */ /* 0x040fe20000410000 */
[----:B------:R-:W-:Y:S01]  /*27f0*/  FFMA.FTZ R78, R170, R168, R78 ;  /* 0x000000a8aa4e7223 */ /* 0x000fe2000001004e */
[----:B------:R-:W-:Y:S02]  /*2800*/  HADD2.F32 R162, -RZ, R220.H0_H0 ;  /* 0x200000dcffa27230 */ /* 0x000fe40000004100 */
[----:B------:R-:W-:Y:S02]  /*2810*/  FMUL.FTZ R170, R73, UR27 ;  /* 0x0000001b49aa7c20 */ /* 0x000fe40008410000 */
[----:B------:R0:W5:Y:S02]  /*2820*/  LDL.LU R73, [R1+0x108] ;  /* 0x0001080001497983 */ /* 0x0001640000300800 */
[C---:B------:R-:W-:Y:S01]  /*2830*/  FFMA.FTZ R80, R172.reuse, R170, R80 ;  /* 0x000000aaac507223 */ /* 0x040fe20000010050 */
[----:B------:R-:W-:Y:S01]  /*2840*/  FMUL.FTZ R220, R172, R162 ;  /* 0x000000a2acdc7220 */ /* 0x000fe20000410000 */
[----:B------:R-:W-:-:S02]  /*2850*/  FMUL.FTZ R172, R72, UR27 ;  /* 0x0000001b48ac7c20 */ /* 0x000fc40008410000 */
[----:B------:R0:W5:Y:S04]  /*2860*/  LDL.LU R72, [R1+0x104] ;  /* 0x0001040001487983 */ /* 0x0001680000300800 */
[----:B------:R-:W2:Y:S01]  /*2870*/  LDL.LU R222, [R1+0x78] ;  /* 0x0000780001de7983 */ /* 0x000ea20000300800 */
[----:B------:R-:W-:Y:S02]  /*2880*/  HADD2.F32 R162, -RZ, R221.H0_H0 ;  /* 0x200000ddffa27230 */ /* 0x000fe40000004100 */
[----:B------:R-:W-:-:S03]  /*2890*/  FFMA.FTZ R82, R174, R172, R82 ;  /* 0x000000acae527223 */ /* 0x000fc60000010052 */
[----:B------:R-:W-:Y:S01]  /*28a0*/  FMUL.FTZ R221, R174, R162 ;  /* 0x000000a2aedd7220 */ /* 0x000fe20000410000 */
[----:B------:R-:W-:Y:S02]  /*28b0*/  FMUL.FTZ R174, R55, UR27 ;  /* 0x0000001b37ae7c20 */ /* 0x000fe40008410000 */
[----:B------:R0:W5:Y:S04]  /*28c0*/  LDL.LU R55, [R1+0x100] ;  /* 0x0001000001377983 */ /* 0x0001680000300800 */
[----:B------:R-:W3:Y:S01]  /*28d0*/  LDL.LU R163, [R1+0x80] ;  /* 0x0000800001a37983 */ /* 0x000ee20000300800 */
[----:B------:R-:W-:Y:S02]  /*28e0*/  HADD2.F32 R162, -RZ, R224.H0_H0 ;  /* 0x200000e0ffa27230 */ /* 0x000fe40000004100 */
[----:B------:R-:W-:Y:S01]  /*28f0*/  FADD.FTZ R124, R124, R176 ;  /* 0x000000b07c7c7221 */ /* 0x000fe20000010000 */
[----:B------:R-:W-:Y:S01]  /*2900*/  FADD.FTZ R126, R126, R178 ;  /* 0x000000b27e7e7221 */ /* 0x000fe20000010000 */
[----:B--2---:R-:W-:-:S05]  /*2910*/  FFMA.FTZ R222, R176, R174, R222 ;  /* 0x000000aeb0de7223 */ /* 0x004fca00000100de */
[----:B------:R1:W-:Y:S02]  /*2920*/  STL [R1+0x78], R222 ;  /* 0x000078de01007387 */ /* 0x0003e40000100800 */
[----:B-1----:R-:W-:Y:S01]  /*2930*/  FMUL.FTZ R222, R176, R162 ;  /* 0x000000a2b0de7220 */ /* 0x002fe20000410000 */
[----:B------:R-:W-:Y:S02]  /*2940*/  FMUL.FTZ R176, R54, UR27 ;  /* 0x0000001b36b07c20 */ /* 0x000fe40008410000 */
[----:B------:R0:W5:Y:S04]  /*2950*/  LDL.LU R54, [R1+0xfc] ;  /* 0x0000fc0001367983 */ /* 0x0001680000300800 */
[----:B------:R-:W2:Y:S01]  /*2960*/  LDL.LU R224, [R1+0x68] ;  /* 0x0000680001e07983 */ /* 0x000ea20000300800 */
[----:B------:R-:W-:-:S02]  /*2970*/  HADD2.F32 R162, -RZ, R223.H0_H0 ;  /* 0x200000dfffa27230 */ /* 0x000fc40000004100 */
[----:B---3--:R-:W-:-:S03]  /*2980*/  FFMA.FTZ R163, R178, R176, R163 ;  /* 0x000000b0b2a37223 */ /* 0x008fc600000100a3 */
[----:B------:R-:W-:Y:S02]  /*2990*/  FMUL.FTZ R223, R178, R162 ;  /* 0x000000a2b2df7220 */ /* 0x000fe40000410000 */
[----:B------:R1:W-:Y:S01]  /*29a0*/  STL [R1+0x80], R163 ;  /* 0x000080a301007387 */ /* 0x0003e20000100800 */
[----:B------:R-:W-:-:S03]  /*29b0*/  FMUL.FTZ R178, R53, UR27 ;  /* 0x0000001b35b27c20 */ /* 0x000fc60008410000 */
[----:B------:R0:W5:Y:S04]  /*29c0*/  LDL.LU R53, [R1+0xf8] ;  /* 0x0000f80001357983 */ /* 0x0001680000300800 */
[----:B-1----:R-:W3:Y:S01]  /*29d0*/  LDL.LU R163, [R1+0x70] ;  /* 0x0000700001a37983 */ /* 0x002ee20000300800 */
[----:B------:R-:W-:Y:S02]  /*29e0*/  HADD2.F32 R162, -RZ, R226.H0_H0 ;  /* 0x200000e2ffa27230 */ /* 0x000fe40000004100 */
[----:B------:R-:W-:Y:S01]  /*29f0*/  FADD.FTZ R148, R148, R180 ;  /* 0x000000b494947221 */ /* 0x000fe20000010000 */
[----:B------:R-:W-:Y:S01]  /*2a00*/  FADD.FTZ R150, R150, R182 ;  /* 0x000000b696967221 */ /* 0x000fe20000010000 */
[----:B--2---:R-:W-:-:S05]  /*2a10*/  FFMA.FTZ R224, R180, R178, R224 ;  /* 0x000000b2b4e07223 */ /* 0x004fca00000100e0 */
[----:B------:R1:W-:Y:S02]  /*2a20*/  STL [R1+0x68], R224 ;  /* 0x000068e001007387 */ /* 0x0003e40000100800 */
[----:B-1----:R-:W-:Y:S01]  /*2a30*/  FMUL.FTZ R224, R180, R162 ;  /* 0x000000a2b4e07220 */ /* 0x002fe20000410000 */
[----:B------:R-:W-:Y:S02]  /*2a40*/  FMUL.FTZ R180, R52, UR27 ;  /* 0x0000001b34b47c20 */ /* 0x000fe40008410000 */
[----:B------:R0:W5:Y:S01]  /*2a50*/  LDL.LU R52, [R1+0xf4] ;  /* 0x0000f40001347983 */ /* 0x0001620000300800 */
[----:B------:R-:W-:-:S03]  /*2a60*/  HADD2.F32 R162, -RZ, R225.H0_H0 ;  /* 0x200000e1ffa27230 */ /* 0x000fc60000004100 */
[----:B------:R-:W2:Y:S01]  /*2a70*/  LDL.LU R226, [R1+0x58] ;  /* 0x0000580001e27983 */ /* 0x000ea20000300800 */
[C---:B---3--:R-:W-:Y:S01]  /*2a80*/  FFMA.FTZ R163, R182.reuse, R180, R163 ;  /* 0x000000b4b6a37223 */ /* 0x048fe200000100a3 */
[----:B------:R-:W-:Y:S01]  /*2a90*/  FMUL.FTZ R225, R182, R162 ;  /* 0x000000a2b6e17220 */ /* 0x000fe20000410000 */
[----:B------:R-:W-:-:S03]  /*2aa0*/  FMUL.FTZ R182, R11, UR27 ;  /* 0x0000001b0bb67c20 */ /* 0x000fc60008410000 */
[----:B------:R1:W-:Y:S04]  /*2ab0*/  STL [R1+0x70], R163 ;  /* 0x000070a301007387 */ /* 0x0003e80000100800 */
[----:B------:R0:W5:Y:S04]  /*2ac0*/  LDL.LU R11, [R1+0xf0] ;  /* 0x0000f000010b7983 */ /* 0x0001680000300800 */
[----:B-1----:R-:W3:Y:S01]  /*2ad0*/  LDL.LU R163, [R1+0x60] ;  /* 0x0000600001a37983 */ /* 0x002ee20000300800 */
[----:B------:R-:W-:Y:S02]  /*2ae0*/  HADD2.F32 R162, -RZ, R10.H0_H0 ;  /* 0x2000000affa27230 */ /* 0x000fe40000004100 */
[----:B------:R-:W-:Y:S01]  /*2af0*/  FADD.FTZ R144, R144, R184 ;  /* 0x000000b890907221 */ /* 0x000fe20000010000 */
[----:B------:R0:W5:Y:S01]  /*2b00*/  LDL.LU R10, [R1+0xec] ;  /* 0x0000ec00010a7983 */ /* 0x0001620000300800 */
[----:B------:R-:W-:Y:S01]  /*2b10*/  FADD.FTZ R146, R146, R186 ;  /* 0x000000ba92927221 */ /* 0x000fe20000010000 */
        /* <DEDUP_REMOVED lines=17> */
[----:B--2---:R-:W-:-:S05]  /*2c30*/  FFMA.FTZ R226, R184, R182, R226 ;  /* 0x000000b6b8e27223 */ /* 0x004fca00000100e2 */
[----:B------:R1:W-:Y:S02]  /*2c40*/  STL [R1+0x58], R226 ;  /* 0x000058e201007387 */ /* 0x0003e40000100800 */
[----:B-1----:R-:W-:Y:S01]  /*2c50*/  FMUL.FTZ R226, R184, R162 ;  /* 0x000000a2b8e27220 */ /* 0x002fe20000410000 */
[----:B------:R-:W-:Y:S01]  /*2c60*/  FMUL.FTZ R184, R9, UR27 ;  /* 0x0000001b09b87c20 */ /* 0x000fe20008410000 */
[----:B------:R-:W-:Y:S01]  /*2c70*/  HADD2.F32 R162, -RZ, R227.H0_H0 ;  /* 0x200000e3ffa27230 */ /* 0x000fe20000004100 */
[----:B------:R0:W5:Y:S02]  /*2c80*/  LDL.LU R9, [R1+0xe8] ;  /* 0x0000e80001097983 */ /* 0x0001640000300800 */
[C---:B---3--:R-:W-:Y:S02]  /*2c90*/  FFMA.FTZ R163, R186.reuse, R184, R163 ;  /* 0x000000b8baa37223 */ /* 0x048fe400000100a3 */
[----:B------:R-:W-:Y:S01]  /*2ca0*/  FMUL.FTZ R227, R186, R162 ;  /* 0x000000a2bae37220 */ /* 0x000fe20000410000 */
[----:B------:R-:W-:-:S02]  /*2cb0*/  FMUL.FTZ R186, R228, UR27 ;  /* 0x0000001be4ba7c20 */ /* 0x000fc40008410000 */
[----:B------:R1:W-:Y:S04]  /*2cc0*/  STL [R1+0x60], R163 ;  /* 0x000060a301007387 */ /* 0x0003e80000100800 */
[----:B-1----:R-:W2:Y:S04]  /*2cd0*/  LDL.LU R163, [R1+0x50] ;  /* 0x0000500001a37983 */ /* 0x002ea80000300800 */
[----:B------:R-:W3:Y:S01]  /*2ce0*/  LDL.LU R228, [R1+0x48] ;  /* 0x0000480001e47983 */ /* 0x000ee20000300800 */
        /* <DEDUP_REMOVED lines=39> */
[----:B------:R0:W5:Y:S02]  /*2f60*/  LDL.LU R8, [R1+0xe4] ;  /* 0x0000e40001087983 */ /* 0x0001640000300800 */
[----:B------:R-:W-:Y:S01]  /*2f70*/  FADD.FTZ R161, R161, R181 ;  /* 0x000000b5a1a17221 */ /* 0x000fe20000010000 */
[----:B------:R-:W-:Y:S01]  /*2f80*/  FADD.FTZ R136, R136, R188 ;  /* 0x000000bc88887221 */ /* 0x000fe20000010000 */
        /* <DEDUP_REMOVED lines=8> */
[----:B------:R-:W-:Y:S01]  /*3010*/  FADD.FTZ R138, R138, R190 ;  /* 0x000000be8a8a7221 */ /* 0x000fe20000010000 */
[----:B---3--:R-:W-:-:S05]  /*3020*/  FFMA.FTZ R228, R188, R186, R228 ;  /* 0x000000babce47223 */ /* 0x008fca00000100e4 */
[----:B------:R1:W-:Y:S02]  /*3030*/  STL [R1+0x48], R228 ;  /* 0x000048e401007387 */ /* 0x0003e40000100800 */
[----:B-1----:R-:W-:Y:S01]  /*3040*/  FMUL.FTZ R228, R188, R162 ;  /* 0x000000a2bce47220 */ /* 0x002fe20000410000 */
[----:B------:R-:W-:Y:S01]  /*3050*/  FMUL.FTZ R188, R7, UR27 ;  /* 0x0000001b07bc7c20 */ /* 0x000fe20008410000 */
[----:B------:R-:W-:Y:S01]  /*3060*/  HADD2.F32 R162, -RZ, R6.H0_H0 ;  /* 0x20000006ffa27230 */ /* 0x000fe20000004100 */
[----:B------:R0:W5:Y:S02]  /*3070*/  LDL.LU R7, [R1+0xe0] ;  /* 0x0000e00001077983 */ /* 0x0001640000300800 */
[----:B--2---:R-:W-:Y:S02]  /*3080*/  FFMA.FTZ R163, R190, R188, R163 ;  /* 0x000000bcbea37223 */ /* 0x004fe400000100a3 */
[----:B------:R0:W5:Y:S04]  /*3090*/  LDL.LU R6, [R1+0xd8] ;  /* 0x0000d80001067983 */ /* 0x0001680000300800 */
[----:B------:R0:W-:Y:S01]  /*30a0*/  STL [R1+0x50], R163 ;  /* 0x000050a301007387 */ /* 0x0001e20000100800 */
[----:B------:R-:W-:Y:S01]  /*30b0*/  FFMA.FTZ R160, R186, R228, R160 ;  /* 0x000000e4baa07223 */ /* 0x000fe200000100a0 */
[----:B------:R-:W-:Y:S01]  /*30c0*/  FADD.FTZ R161, R161, R228 ;  /* 0x000000e4a1a17221 */ /* 0x000fe20000010000 */
[----:B------:R-:W-:-:S02]  /*30d0*/  FMUL.FTZ R190, R190, R162 ;  /* 0x000000a2bebe7220 */ /* 0x000fc40000410000 */
[----:B------:R-:W-:Y:S01]  /*30e0*/  FFMA.FTZ R160, R207, R187, R160 ;  /* 0x000000bbcfa07223 */ /* 0x000fe200000100a0 */
[----:B------:R-:W-:-:S03]  /*30f0*/  FADD.FTZ R161, R161, R187 ;  /* 0x000000bba1a17221 */ /* 0x000fc60000010000 */
[----:B------:R-:W-:Y:S01]  /*3100*/  FFMA.FTZ R160, R188, R190, R160 ;  /* 0x000000bebca07223 */ /* 0x000fe200000100a0 */
[----:B------:R-:W-:-:S03]  /*3110*/  FADD.FTZ R161, R161, R190 ;  /* 0x000000bea1a17221 */ /* 0x000fc60000010000 */
[----:B------:R-:W-:Y:S01]  /*3120*/  FFMA.FTZ R160, R208, R189, R160 ;  /* 0x000000bdd0a07223 */ /* 0x000fe200000100a0 */
[----:B------:R-:W-:Y:S01]  /*3130*/  FADD.FTZ R161, R161, R189 ;  /* 0x000000bda1a17221 */ /* 0x000fe20000010000 */
[----:B0-----:R-:W-:Y:S06]  /*3140*/  BRA `(.L_x_17339) ;  /* 0x0000000800007947 */ /* 0x001fec0003800000 */
.L_x_17338:
        /* <DEDUP_REMOVED lines=12> */
.L_x_17340:
[----:B------:R-:W-:Y:S01]  /*3210*/  CS2R R160, SRZ ;  /* 0x0000000000a07805 */ /* 0x000fe2000001ff00 */
[----:B------:R-:W-:Y:S06]  /*3220*/  BRA.U UP0, `(.L_x_17341) ;  /* 0x0000000100b07547 */ /* 0x000fec000b800000 */
[----:B------:R-:W-:Y:S01]  /*3230*/  STL.64 [R1+0x100], R14 ;  /* 0x0001000e01007387 */ /* 0x000fe20000100a00 */
[----:B------:R-:W-:-:S03]  /*3240*/  IADD3 R2, PT, PT, R162, 0x80, RZ ;  /* 0x00000080a2027810 */ /* 0x000fc60007ffe0ff */
[----:B------:R-:W-:Y:S04]  /*3250*/  STL.64 [R1+0xf8], R12 ;  /* 0x0000f80c01007387 */ /* 0x000fe80000100a00 */
[----:B------:R0:W-:Y:S01]  /*3260*/  STL.64 [R1+0xf0], R10 ;  /* 0x0000f00a01007387 */ /* 0x0001e20000100a00 */
[C---:B------:R-:W-:Y:S02]  /*3270*/  IADD3 R4, PT, PT, R162.reuse, 0x180, RZ ;  /* 0x00000180a2047810 */ /* 0x040fe40007ffe0ff */
[C---:B------:R-:W-:Y:S01]  /*3280*/  IADD3 R246, PT, PT, R162.reuse, 0x200, RZ ;  /* 0x00000200a2f67810 */ /* 0x040fe20007ffe0ff */
[----:B-----5:R-:W-:Y:S01]  /*3290*/  STL.64 [R1+0xe8], R8 ;  /* 0x0000e80801007387 */ /* 0x020fe20000100a00 */
[C---:B------:R-:W-:Y:S02]  /*32a0*/  IADD3 R248, PT, PT, R162.reuse, 0x280, RZ ;  /* 0x00000280a2f87810 */ /* 0x040fe40007ffe0ff */
[C---:B------:R-:W-:Y:S01]  /*32b0*/  IADD3 R163, PT, PT, R162.reuse, 0x300, RZ ;  /* 0x00000300a2a37810 */ /* 0x040fe20007ffe0ff */
[----:B------:R1:W-:Y:S01]  /*32c0*/  STL.64 [R1+0xe0], R6 ;  /* 0x0000e00601007387 */ /* 0x0003e20000100a00 */
[----:B0-----:R-:W0:Y:S01]  /*32d0*/  LDC.64 R10, c[0x0][0x3b0] ;  /* 0x0000ec00ff0a7b82 */ /* 0x001e220000000a00 */
[----:B------:R-:W-:Y:S01]  /*32e0*/  IADD3 R249, PT, PT, R162, 0x380, RZ ;  /* 0x00000380a2f97810 */ /* 0x000fe20007ffe0ff */
[----:B0-----:R-:W-:-:S05]  /*32f0*/  IMAD.WIDE.U32 R2, R2, 0x4, R10 ;  /* 0x0000000402027825 */ /* 0x001fca00078e000a */
[----:B------:R0:W5:Y:S01]  /*3300*/  LDG.E R250, desc[UR18][R2.64] ;  /* 0x0000001202fa7981 */ /* 0x000162000c1e1900 */
[--C-:B------:R-:W-:Y:S01]  /*3310*/  IMAD.WIDE.U32 R4, R4, 0x4, R10.reuse ;  /* 0x0000000404047825 */ /* 0x100fe200078e000a */
[C---:B------:R-:W-:Y:S02]  /*3320*/  IADD3 R251, PT, PT, R162.reuse, 0x400, RZ ;  /* 0x00000400a2fb7810 */ /* 0x040fe40007ffe0ff */
[----:B-1----:R-:W-:Y:S01]  /*3330*/  IADD3 R7, PT, PT, R162, 0x480, RZ ;  /* 0x00000480a2077810 */ /* 0x002fe20007ffe0ff */
[----:B------:R-:W-:-:S04]  /*3340*/  IMAD.WIDE.U32 R246, R246, 0x4, R10 ;  /* 0x00000004f6f67825 */ /* 0x000fc800078e000a */
[--C-:B------:R-:W-:Y:S01]  /*3350*/  IMAD.WIDE.U32 R14, R248, 0x4, R10.reuse ;  /* 0x00000004f80e7825 */ /* 0x100fe200078e000a */
[----:B0-----:R-:W-:Y:S01]  /*3360*/  IADD3 R2, PT, PT, R162, 0x100, RZ ;  /* 0x00000100a2027810 */ /* 0x001fe20007ffe0ff */
[----:B------:R-:W5:Y:S02]  /*3370*/  LDG.E R247, desc[UR18][R246.64] ;  /* 0x00000012f6f77981 */ /* 0x000f64000c1e1900 */
[----:B------:R-:W-:-:S04]  /*3380*/  IMAD.WIDE.U32 R12, R163, 0x4, R10 ;  /* 0x00000004a30c7825 */ /* 0x000fc800078e000a */
[----:B------:R-:W-:-:S04]  /*3390*/  IMAD.WIDE.U32 R2, R2, 0x4, R10 ;  /* 0x0000000402027825 */ /* 0x000fc800078e000a */
[----:B------:R-:W-:Y:S02]  /*33a0*/  IMAD.WIDE.U32 R10, R249, 0x4, R10 ;  /* 0x00000004f90a7825 */ /* 0x000fe400078e000a */
[----:B------:R-:W0:Y:S02]  /*33b0*/  LDC.64 R248, c[0x0][0x3b0] ;  /* 0x0000ec00fff87b82 */ /* 0x000e240000000a00 */
[----:B0-----:R-:W-:-:S04]  /*33c0*/  IMAD.WIDE.U32 R8, R251, 0x4, R248 ;  /* 0x00000004fb087825 */ /* 0x001fc800078e00f8 */
[----:B------:R-:W-:-:S04]  /*33d0*/  IMAD.WIDE.U32 R162, R162, 0x4, R248 ;  /* 0x00000004a2a27825 */ /* 0x000fc800078e00f8 */
[----:B------:R-:W-:Y:S01]  /*33e0*/  IMAD.WIDE.U32 R6, R7, 0x4, R248 ;  /* 0x0000000407067825 */ /* 0x000fe200078e00f8 */
[----:B------:R-:W5:Y:S04]  /*33f0*/  LDG.E R251, desc[UR18][R162.64] ;  /* 0x00000012a2fb7981 */ /* 0x000f68000c1e1900 */
[----:B------:R0:W5:Y:S04]  /*3400*/  LDG.E R249, desc[UR18][R2.64] ;  /* 0x0000001202f97981 */ /* 0x000168000c1e1900 */
[----:B------:R1:W5:Y:S01]  /*3410*/  LDG.E R248, desc[UR18][R4.64] ;  /* 0x0000001204f87981 */ /* 0x000362000c1e1900 */
[----:B0-----:R-:W-:-:S02]  /*3420*/  MOV R2, R14 ;  /* 0x0000000e00027202 */ /* 0x001fc40000000f00 */
[----:B------:R-:W-:Y:S02]  /*3430*/  MOV R3, R15 ;  /* 0x0000000f00037202 */ /* 0x000fe40000000f00 */
[----:B------:R1:W5:Y:S04]  /*3440*/  LDL.LU.64 R14, [R1+0x100] ;  /* 0x00010000010e7983 */ /* 0x0003680000300a00 */
[----:B------:R1:W5:Y:S04]  /*3450*/  LDG.E R5, desc[UR18][R12.64] ;  /* 0x000000120c057981 */ /* 0x000368000c1e1900 */
[----:B------:R1:W5:Y:S04]  /*3460*/  LDG.E R246, desc[UR18][R2.64] ;  /* 0x0000001202f67981 */ /* 0x000368000c1e1900 */
[----:B------:R1:W5:Y:S04]  /*3470*/  LDG.E R4, desc[UR18][R10.64] ;  /* 0x000000120a047981 */ /* 0x000368000c1e1900 */
[----:B------:R1:W5:Y:S04]  /*3480*/  LDL.LU.64 R12, [R1+0xf8] ;  /* 0x0000f800010c7983 */ /* 0x0003680000300a00 */
[----:B------:R1:W5:Y:S04]  /*3490*/  LDG.E R3, desc[UR18][R8.64] ;  /* 0x0000001208037981 */ /* 0x000368000c1e1900 */
[----:B------:R1:W5:Y:S04]  /*34a0*/  LDL.LU.64 R10, [R1+0xf0] ;  /* 0x0000f000010a7983 */ /* 0x0003680000300a00 */
[----:B------:R1:W5:Y:S04]  /*34b0*/  LDG.E R2, desc[UR18][R6.64] ;  /* 0x0000001206027981 */ /* 0x000368000c1e1900 */
[----:B------:R1:W5:Y:S04]  /*34c0*/  LDL.LU.64 R8, [R1+0xe8] ;  /* 0x0000e80001087983 */ /* 0x0003680000300a00 */
[----:B------:R1:W5:Y:S01]  /*34d0*/  LDL.LU.64 R6, [R1+0xe0] ;  /* 0x0000e00001067983 */ /* 0x0003620000300a00 */
[----:B------:R-:W-:Y:S05]  /*34e0*/  BRA `(.L_x_17339) ;  /* 0x0000000400187947 */ /* 0x000fea0003800000 */
.L_x_17341:
        /* <DEDUP_REMOVED lines=20> */
[----:B------:R-:W-:-:S04]  /*3630*/  IMAD.WIDE.U32 R2, R2, 0x4, R30 ;  /* 0x0000000402027825 */ /* 0x000fc800078e001e */
[--C-:B------:R-:W-:Y:S01]  /*3640*/  IMAD.WIDE.U32 R4, R4, 0x4, R30.reuse ;  /* 0x0000000404047825 */ /* 0x100fe200078e001e */
[----:B------:R-:W5:Y:S01]  /*3650*/  LDG.E R250, desc[UR18][R2.64] ;  /* 0x0000001202fa7981 */ /* 0x000f62000c1e1900 */
[----:B-1----:R-:W-:Y:S02]  /*3660*/  IADD3 R14, PT, PT, R28, 0x80, RZ ;  /* 0x000000801c0e7810 */ /* 0x002fe40007ffe0ff */
[--C-:B------:R-:W-:Y:S01]  /*3670*/  IMAD.WIDE.U32 R12, R12, 0x4, R30.reuse ;  /* 0x000000040c0c7825 */ /* 0x100fe200078e001e */
[----:B------:R-:W5:Y:S03]  /*3680*/  LDG.E R249, desc[UR18][R4.64] ;  /* 0x0000001204f97981 */ /* 0x000f66000c1e1900 */
[--C-:B------:R-:W-:Y:S01]  /*3690*/  IMAD.WIDE.U32 R16, R16, 0x4, R30.reuse ;  /* 0x0000000410107825 */ /* 0x100fe200078e001e */
[----:B------:R-:W5:Y:S03]  /*36a0*/  LDG.E R248, desc[UR18][R12.64] ;  /* 0x000000120cf87981 */ /* 0x000f66000c1e1900 */
[--C-:B------:R-:W-:Y:S01]  /*36b0*/  IMAD.WIDE.U32 R18, R18, 0x4, R30.reuse ;  /* 0x0000000412127825 */ /* 0x100fe200078e001e */
[----:B------:R0:W5:Y:S03]  /*36c0*/  LDG.E R2, desc[UR18][R26.64] ;  /* 0x000000121a027981 */ /* 0x000166000c1e1900 */
[--C-:B------:R-:W-:Y:S01]  /*36d0*/  IMAD.WIDE.U32 R20, R20, 0x4, R30.reuse ;  /* 0x0000000414147825 */ /* 0x100fe200078e001e */
[----:B------:R1:W5:Y:S03]  /*36e0*/  LDG.E R246, desc[UR18][R16.64] ;  /* 0x0000001210f67981 */ /* 0x000366000c1e1900 */
[----:B------:R-:W-:Y:S01]  /*36f0*/  IMAD.WIDE.U32 R22, R22, 0x4, R30 ;  /* 0x0000000416167825 */ /* 0x000fe200078e001e */
[----:B------:R3:W5:Y:S01]  /*3700*/  LDG.E R5, desc[UR18][R18.64] ;  /* 0x0000001212057981 */ /* 0x000762000c1e1900 */
[----:B0-----:R-:W-:-:S02]  /*3710*/  IADD3 R27, PT, PT, R28, 0x400, RZ ;  /* 0x000004001c1b7810 */ /* 0x001fc40007ffe0ff */
[----:B------:R-:W-:Y:S01]  /*3720*/  IMAD.WIDE.U32 R24, R162, 0x4, R30 ;  /* 0x00000004a2187825 */ /* 0x000fe200078e001e */
[C---:B------:R-:W-:Y:S01]  /*3730*/  IADD3 R26, PT, PT, R28.reuse, 0x480, RZ ;  /* 0x000004801c1a7810 */ /* 0x040fe20007ffe0ff */
[----:B------:R0:W5:Y:S01]  /*3740*/  LDG.E R4, desc[UR18][R20.64] ;  /* 0x0000001214047981 */ /* 0x000162000c1e1900 */
[C---:B-1----:R-:W-:Y:S01]  /*3750*/  IADD3 R16, PT, PT, R28.reuse, 0x100, RZ ;  /* 0x000001001c107810 */ /* 0x042fe20007ffe0ff */
[C-C-:B--2---:R-:W-:Y:S02]  /*3760*/  IMAD.WIDE.U32 R12, R28.reuse, 0x10, R32.reuse ;  /* 0x000000101c0c7825 */ /* 0x144fe400078e0020 */
[----:B------:R1:W5:Y:S01]  /*3770*/  LDG.E R3, desc[UR18][R22.64] ;  /* 0x0000001216037981 */ /* 0x000362000c1e1900 */
[----:B---3--:R-:W-:Y:S01]  /*3780*/  IADD3 R18, PT, PT, R28, 0x180, RZ ;  /* 0x000001801c127810 */ /* 0x008fe20007ffe0ff */
[--C-:B------:R-:W-:Y:S02]  /*3790*/  IMAD.WIDE.U32 R14, R14, 0x10, R32.reuse ;  /* 0x000000100e0e7825 */ /* 0x100fe400078e0020 */
[----:B------:R2:W5:Y:S01]  /*37a0*/  LDG.E R251, desc[UR18][R24.64] ;  /* 0x0000001218fb7981 */ /* 0x000562000c1e1900 */
[C---:B------:R-:W-:Y:S01]  /*37b0*/  IADD3 R29, PT, PT, R28.reuse, 0x380, RZ ;  /* 0x000003801c1d7810 */ /* 0x040fe20007ffe0ff */
[--C-:B------:R-:W-:Y:S01]  /*37c0*/  IMAD.WIDE.U32 R34, R27, 0x10, R32.reuse ;  /* 0x000000101b227825 */ /* 0x100fe200078e0020 */
[C---:B0-----:R-:W-:Y:S01]  /*37d0*/  IADD3 R20, PT, PT, R28.reuse, 0x200, RZ ;  /* 0x000002001c147810 */ /* 0x041fe20007ffe0ff */
[----:B------:R0:W5:Y:S01]  /*37e0*/  LDG.E.128 R48, desc[UR18][R12.64] ;  /* 0x000000120c307981 */ /* 0x000162000c1e1d00 */
[----:B-1----:R-:W-:Y:S01]  /*37f0*/  IADD3 R22, PT, PT, R28, 0x280, RZ ;  /* 0x000002801c167810 */ /* 0x002fe20007ffe0ff */
[----:B------:R-:W-:-:S02]  /*3800*/  IMAD.WIDE.U32 R36, R26, 0x10, R32 ;  /* 0x000000101a247825 */ /* 0x000fc400078e0020 */
[----:B------:R1:W5:Y:S01]  /*3810*/  LDG.E.128 R44, desc[UR18][R14.64] ;  /* 0x000000120e2c7981 */ /* 0x000362000c1e1d00 */
[----:B--2---:R-:W-:Y:S01]  /*3820*/  IADD3 R24, PT, PT, R28, 0x300, RZ ;  /* 0x000003001c187810 */ /* 0x004fe20007ffe0ff */
[----:B------:R-:W-:Y:S01]  /*3830*/  IMAD.WIDE.U32 R16, R16, 0x10, R32 ;  /* 0x0000001010107825 */ /* 0x000fe200078e0020 */
[----:B0-----:R-:W-:-:S03]  /*3840*/  MOV R12, R36 ;  /* 0x00000024000c7202 */ /* 0x001fc60000000f00 */
[--C-:B------:R-:W-:Y:S01]  /*3850*/  IMAD.WIDE.U32 R18, R18, 0x10, R32.reuse ;  /* 0x0000001012127825 */ /* 0x100fe200078e0020 */
[----:B------:R-:W-:Y:S01]  /*3860*/  MOV R13, R37 ;  /* 0x00000025000d7202 */ /* 0x000fe20000000f00 */
[----:B------:R0:W5:Y:S01]  /*3870*/  LDG.E.128 R40, desc[UR18][R16.64] ;  /* 0x0000001210287981 */ /* 0x000162000c1e1d00 */
[----:B-1----:R-:W-:Y:S01]  /*3880*/  MOV R14, R34 ;  /* 0x00000022000e7202 */ /* 0x002fe20000000f00 */
[--C-:B------:R-:W-:Y:S01]  /*3890*/  IMAD.WIDE.U32 R20, R20, 0x10, R32.reuse ;  /* 0x0000001014147825 */ /* 0x100fe200078e0020 */
[----:B------:R-:W-:Y:S01]  /*38a0*/  MOV R15, R35 ;  /* 0x00000023000f7202 */ /* 0x000fe20000000f00 */
[----:B------:R0:W5:Y:S02]  /*38b0*/  LDG.E.128 R36, desc[UR18][R18.64] ;  /* 0x0000001212247981 */ /* 0x000164000c1e1d00 */
[----:B------:R-:W-:-:S04]  /*38c0*/  IMAD.WIDE.U32 R22, R22, 0x10, R32 ;  /* 0x0000001016167825 */ /* 0x000fc800078e0020 */
[----:B------:R-:W-:-:S04]  /*38d0*/  IMAD.WIDE.U32 R24, R24, 0x10, R32 ;  /* 0x0000001018187825 */ /* 0x000fc800078e0020 */
[----:B------:R-:W-:Y:S01]  /*38e0*/  IMAD.WIDE.U32 R162, R29, 0x10, R32 ;  /* 0x000000101da27825 */ /* 0x000fe200078e0020 */
[----:B------:R0:W5:Y:S04]  /*38f0*/  LDG.E.128 R16, desc[UR18][R14.64] ;  /* 0x000000120e107981 */ /* 0x000168000c1e1d00 */
[----:B------:R0:W5:Y:S04]  /*3900*/  LDG.E.128 R32, desc[UR18][R20.64] ;  /* 0x0000001214207981 */ /* 0x000168000c1e1d00 */
[----:B------:R0:W5:Y:S04]  /*3910*/  LDG.E.128 R28, desc[UR18][R22.64] ;  /* 0x00000012161c7981 */ /* 0x000168000c1e1d00 */
[----:B------:R-:W5:Y:S04]  /*3920*/  LDG.E.128 R24, desc[UR18][R24.64] ;  /* 0x0000001218187981 */ /* 0x000f68000c1e1d00 */
[----:B------:R-:W5:Y:S04]  /*3930*/  LDG.E.128 R12, desc[UR18][R12.64] ;  /* 0x000000120c0c7981 */ /* 0x000f68000c1e1d00 */
[----:B------:R0:W5:Y:S02]  /*3940*/  LDG.E.128 R20, desc[UR18][R162.64] ;  /* 0x00000012a2147981 */ /* 0x000164000c1e1d00 */
.L_x_17339:
[----:B------:R2:W-:Y:S04]  /*3950*/  STL [R1+0xd8], R0 ;  /* 0x0000d80001007387 */ /* 0x0005e80000100800 */
[----:B0-----:R-:W0:Y:S04]  /*3960*/  SHFL.DOWN PT, R162, R161, 0x10, 0x1f ;  /* 0x0a001f00a1a27f89 */ /* 0x001e2800000e0000 */
[----:B------:R-:W3:Y:S01]  /*3970*/  SHFL.DOWN PT, R163, R160, 0x10, 0x1f ;  /* 0x0a001f00a0a37f89 */ /* 0x000ee200000e0000 */
[----:B--2---:R-:W2:Y:S01]  /*3980*/  S2R R0, SR_TID.X ;  /* 0x0000000000007919 */ /* 0x004ea20000002100 */
[----:B0-----:R-:W-:Y:S01]  /*3990*/  FADD.FTZ R162, R162, R161 ;  /* 0x000000a1a2a27221 */ /* 0x001fe20000010000 */
[----:B---3--:R-:W-:-:S04]  /*39a0*/  FADD.FTZ R161, R163, R160 ;  /* 0x000000a0a3a17221 */ /* 0x008fc80000010000 */
[----:B------:R-:W0:Y:S04]  /*39b0*/  SHFL.DOWN PT, R160, R162, 0x8, 0x1f ;  /* 0x09001f00a2a07f89 */ /* 0x000e2800000e0000 */
[----:B------:R-:W3:Y:S01]  /*39c0*/  SHFL.DOWN PT, R163, R161, 0x8, 0x1f ;  /* 0x09001f00a1a37f89 */ /* 0x000ee200000e0000 */
[----:B--2---:R-:W-:-:S03]  /*39d0*/  LOP3.LUT P0, RZ, R0, 0x1f, RZ, 0xc0, !PT ;  /* 0x0000001f00ff7812 */ /* 0x004fc6000780c0ff */
        /* <DEDUP_REMOVED lines=16> */
[----:B--2---:R-:W-:Y:S05]  /*3ae0*/  @P0 BRA `(.L_x_17343) ;  /* 0x0000000000240947 */ /* 0x004fea0003800000 */
[----:B------:R-:W0:Y:S01]  /*3af0*/  S2R R162, SR_TID.X ;  /* 0x0000000000a27919 */ /* 0x000e220000002100 */
[----:B------:R-:W2:Y:S01]  /*3b00*/  S2UR UR29, SR_CgaCtaId ;  /* 0x00000000001d79c3 */ /* 0x000ea20000008800 */
[----:B------:R-:W-:Y:S02]  /*3b10*/  UMOV UR4, 0x400 ;  /* 0x0000040000047882 */ /* 0x000fe40000000000 */
[----:B--2---:R-:W-:-:S04]  /*3b20*/  ULEA UR4, UR29, UR4, 0x18 ;  /* 0x000000041d047291 */ /* 0x004fc8000f8ec0ff */
[----:B------:R-:W-:Y:S02]  /*3b30*/  UIADD3 UR29, UPT, UPT, UR4, 0x5020, URZ ;  /* 0x00005020041d7890 */ /* 0x000fe4000fffe0ff */
[----:B------:R-:W-:Y:S01]  /*3b40*/  @!UP1 UIADD3 UR29, UPT, UPT, UR4, 0x5000, URZ ;  /* 0x00005000041d9890 */ /* 0x000fe2000fffe0ff */
[----:B0-----:R-:W-:-:S04]  /*3b50*/  SHF.R.U32.HI R162, RZ, 0x2, R162 ;  /* 0x00000002ffa27819 */ /* 0x001fc800000116a2 */
[----:B------:R-:W-:-:S05]  /*3b60*/  LOP3.LUT R162, R162, 0x18, RZ, 0xc0, !PT ;  /* 0x00000018a2a27812 */ /* 0x000fca00078ec0ff */
[----:B------:R0:W-:Y:S02]  /*3b70*/  STS.64 [R162+UR29], R160 ;  /* 0x000000a0a2007988 */ /* 0x0001e40008000a1d */
.L_x_17343:
[----:B------:R-:W-:Y:S05]  /*3b80*/  BSYNC.RECONVERGENT B0 ;  /* 0x0000000000007941 */ /* 0x000fea0003800200 */
.L_x_17342:
[----:B------:R-:W2:Y:S08]  /*3b90*/  S2UR UR29, SR_CgaCtaId ;  /* 0x00000000001d79c3 */ /* 0x000eb00000008800 */
[----:B------:R-:W-:Y:S06]  /*3ba0*/  BAR.SYNC.DEFER_BLOCKING 0x0 ;  /* 0x0000000000007b1d */ /* 0x000fec0000010000 */
[----:B------:R-:W-:Y:S01]  /*3bb0*/  UMOV UR4, 0x400 ;  /* 0x0000040000047882 */ /* 0x000fe20000000000 */
[----:B-----5:R-:W-:Y:S01]  /*3bc0*/  STL [R1+0xe0], R2 ;  /* 0x0000e00201007387 */ /* 0x020fe20000100800 */
[----:B------:R-:W-:Y:S01]  /*3bd0*/  @UP3 UIADD3 UR30, UPT, UPT, UR30, -0x1, URZ ;  /* 0xffffffff1e1e3890 */ /* 0x000fe2000fffe0ff */
[----:B------:R-:W-:Y:S01]  /*3be0*/  PLOP3.LUT P0, PT, PT, PT, UP3, 0x80, 0x8 ;  /* 0x000000000008781c */ /* 0x000fe20003f0f038 */
[----:B------:R-:W3:Y:S01]  /*3bf0*/  @UP3 LDCU.64 UR32, c[0x0][0x390] ;  /* 0x00007200ff2037ac */ /* 0x000ee20008000a00 */
[----:B------:R-:W-:Y:S01]  /*3c00*/  STL [R1+0xd8], R0 ;  /* 0x0000d80001007387 */ /* 0x000fe20000100800 */
        /* <DEDUP_REMOVED lines=8> */
[----:B-1----:R-:W-:Y:S01]  /*3c90*/  FADD.FTZ R2, R162, R160 ;  /* 0x000000a0a2027221 */ /* 0x002fe20000010000 */
        /* <DEDUP_REMOVED lines=38> */
[----:B------:R-:W-:-:S03]  /*3f00*/  ISETP.LT.AND P0, PT, RZ, UR28, PT ;  /* 0x0000001cff007c0c */ /* 0x000fc6000bf01270 */
[----:B-----5:R-:W-:-:S04]  /*3f10*/  FFMA.FTZ R140, R0, R140, UR30 ;  /* 0x0000001e008c7e23 */ /* 0x020fc8000801008c */
[----:B------:R-:W-:-:S04]  /*3f20*/  FADD.FTZ R140, R191, -R140 ;  /* 0x8000008cbf8c7221 */ /* 0x000fc80000010000 */
[----:B------:R-:W-:-:S05]  /*3f30*/  FMUL.FTZ R140, R140, UR27 ;  /* 0x0000001b8c8c7c20 */ /* 0x000fca0008410000 */
[----:B------:R-:W-:Y:S02]  /*3f40*/  FSEL R140, R140, RZ, P0 ;  /* 0x000000ff8c8c7208 */ /* 0x000fe40000000000 */
        /* <DEDUP_REMOVED lines=9> */
.L_x_17346:
[----:B------:R-:W-:Y:S05]  /*3fe0*/  BRA.U !UP3, `(.L_x_17347) ;  /* 0x000000010b407547 */ /* 0x000fea000b800000 */
[----:B------:R-:W-:Y:S02]  /*3ff0*/  MOV R141, UR29 ;  /* 0x0000001d008d7c02 */ /* 0x000fe40008000f00 */
[----:B------:R-:W-:Y:S02]  /*4000*/  ISETP.LT.AND P0, PT, RZ, UR28, PT ;  /* 0x0000001cff007c0c */ /* 0x000fe4000bf01270 */
[----:B------:R-:W-:Y:S01]  /*4010*/  SHF.R.U64 R163, R10, 0x10, R11 ;  /* 0x000000100aa37819 */ /* 0x000fe2000000120b */
[----:B------:R-:W-:-:S04]  /*4020*/  FFMA.FTZ R141, R193, R141, UR30 ;  /* 0x0000001ec18d7e23 */ /* 0x000fc8000801008d */
[----:B------:R-:W-:-:S04]  /*4030*/  FADD.FTZ R141, R192, -R141 ;  /* 0x8000008dc08d7221 */ /* 0x000fc80000010000 */
[----:B------:R-:W-:-:S05]  /*4040*/  FMUL.FTZ R141, R141, UR27 ;  /* 0x0000001b8d8d7c20 */ /* 0x000fca0008410000 */
[----:B------:R-:W-:Y:S02]  /*4050*/  FSEL R141, R141, RZ, P0 ;  /* 0x000000ff8d8d7208 */ /* 0x000fe40000000000 */
[----:B------:R-:W-:-:S03]  /*4060*/  LOP3.LUT P0, RZ, R251, 0xff00, RZ, 0xc0, !PT ;  /* 0x0000ff00fbff7812 */ /* 0x000fc6000780c0ff */
[----:B------:R-:W-:-:S04]  /*4070*/  FMUL.FTZ R141, R141, UR21 ;  /* 0x000000158d8d7c20 */ /* 0x000fc80008410000 */
[----:B------:R-:W-:-:S04]  /*4080*/  FMUL.FTZ R162, R141, UR20 ;  /* 0x000000148da27c20 */ /* 0x000fc80008410000 */
[----:B-----5:R-:W-:Y:S02]  /*4090*/  FMUL.FTZ R141, R53, R162 ;  /* 0x000000a2358d7220 */ /* 0x020fe40000410000 */
[----:B------:R-:W-:-:S03]  /*40a0*/  @P0 HADD2.F32 R163, -RZ, R163.H0_H0 ;  /* 0x200000a3ffa30230 */ /* 0x000fc60000004100 */
[----:B------:R-:W-:-:S05]  /*40b0*/  FSEL R141, R141, RZ, P0 ;  /* 0x000000ff8d8d7208 */ /* 0x000fca0000000000 */
[----:B------:R-:W-:Y:S01]  /*40c0*/  FADD.FTZ R85, R85, R141 ;  /* 0x0000008d55557221 */ /* 0x000fe20000010000 */
[----:B------:R-:W-:Y:S01]  /*40d0*/  MOV R141, RZ ;  /* 0x000000ff008d7202 */ /* 0x000fe20000000f00 */
[----:B------:R-:W-:-:S07]  /*40e0*/  @P0 FMUL.FTZ R141, R162, R163 ;  /* 0x000000a3a28d0220 */ /* 0x000fce0000410000 */
.L_x_17347:
        /* <DEDUP_REMOVED lines=14> */
[----:B------:R-:W-:Y:S02]  /*41d0*/  HFMA2 R142, -RZ, RZ, 0, 0 ;  /* 0x00000000ff8e7431 */ /* 0x000fe400000001ff */
[----:B------:R-:W-:-:S07]  /*41e0*/  @P0 FMUL.FTZ R142, R162, R163 ;  /* 0x000000a3a28e0220 */ /* 0x000fce0000410000 */
.L_x_17348:
[----:B------:R-:W-:Y:S05]  /*41f0*/  BRA.U !UP3, `(.L_x_17349) ;  /* 0x0000000d0be47547 */ /* 0x000fea000b800000 */
[----:B------:R-:W2:Y:S04]  /*4200*/  LDL R163, [R1+0x4] ;  /* 0x0000040001a37983 */ /* 0x000ea80000100800 */
[----:B------:R-:W3:Y:S01]  /*4210*/  LDL R162, [R1] ;  /* 0x0000000001a27983 */ /* 0x000ee20000100800 */
[----:B------:R-:W-:Y:S01]  /*4220*/  MOV R143, UR29 ;  /* 0x0000001d008f7c02 */ /* 0x000fe20008000f00 */
[----:B------:R-:W-:Y:S01]  /*4230*/  BSSY.RECONVERGENT B0, `(.L_x_17350) ;  /* 0x0000011000007945 */ /* 0x000fe20003800200 */
[----:B------:R-:W-:Y:S02]  /*4240*/  ISETP.LT.AND P1, PT, RZ, UR28, PT ;  /* 0x0000001cff007c0c */ /* 0x000fe4000bf21270 */
[----:B------:R-:W-:Y:S01]  /*4250*/  ISETP.GE.U32.AND P0, PT, R251, 0x1000000, PT ;  /* 0x01000000fb00780c */ /* 0x000fe20003f06070 */
[----:B--2---:R-:W-:-:S04]  /*4260*/  FFMA.FTZ R143, R163, R143, UR30 ;  /* 0x0000001ea38f7e23 */ /* 0x004fc8000801008f */
[----:B---3--:R-:W-:-:S04]  /*4270*/  FADD.FTZ R143, R162, -R143 ;  /* 0x8000008fa28f7221 */ /* 0x008fc80000010000 */
[----:B------:R-:W-:-:S05]  /*4280*/  FMUL.FTZ R143, R143, UR27 ;  /* 0x0000001b8f8f7c20 */ /* 0x000fca0008410000 */
[----:B------:R-:W-:-:S05]  /*4290*/  FSEL R143, R143, RZ, P1 ;  /* 0x000000ff8f8f7208 */ /* 0x000fca0000800000 */
[----:B------:R-:W-:-:S04]  /*42a0*/  FMUL.FTZ R143, R143, UR21 ;  /* 0x000000158f8f7c20 */ /* 0x000fc80008410000 */
[----:B------:R-:W-:-:S04]  /*42b0*/  FMUL.FTZ R162, R143, UR20 ;  /* 0x000000148fa27c20 */ /* 0x000fc80008410000 */
[----:B-----5:R-:W-:-:S05]  /*42c0*/  FMUL.FTZ R143, R55, R162 ;  /* 0x000000a2378f7220 */ /* 0x020fca0000410000 */
[----:B------:R-:W-:-:S05]  /*42d0*/  FSEL R143, R143, RZ, P0 ;  /* 0x000000ff8f8f7208 */ /* 0x000fca0000000000 */
[----:B------:R-:W-:Y:S01]  /*42e0*/  FADD.FTZ R87, R87, R143 ;  /* 0x0000008f57577221 */ /* 0x000fe20000010000 */
[----:B------:R-:W-:Y:S01]  /*42f0*/  MOV R143, RZ ;  /* 0x000000ff008f7202 */ /* 0x000fe20000000f00 */
[----:B------:R-:W-:Y:S06]  /*4300*/  @!P0 BRA `(.L_x_17351) ;  /* 0x00000000000c8947 */ /* 0x000fec0003800000 */
[----:B------:R-:W-:-:S05]  /*4310*/  SHF.R.U32.HI R163, RZ, 0x10, R11 ;  /* 0x00000010ffa37819 */ /* 0x000fca000001160b */
[----:B------:R-:W-:-:S05]  /*4320*/  HADD2.F32 R143, -RZ, R163.H0_H0 ;  /* 0x200000a3ff8f7230 */ /* 0x000fca0000004100 */
[----:B------:R-:W-:-:S07]  /*4330*/  FMUL.FTZ R143, R162, R143 ;  /* 0x0000008fa28f7220 */ /* 0x000fce0000410000 */
.L_x_17351:
[----:B------:R-:W-:Y:S05]  /*4340*/  BSYNC.RECONVERGENT B0 ;  /* 0x0000000000007941 */ /* 0x000fea0003800200 */
.L_x_17350:
[----:B------:R-:W-:Y:S05]  /*4350*/  BRA `(.L_x_17349) ;  /* 0x0000000c008c7947 */ /* 0x000fea0003800000 */
.L_x_17345:
        /* <DEDUP_REMOVED lines=20> */
[----:B---3--:R-:W-:-:S04]  /*44a0*/  FADD.FTZ R75, R162, -R75 ;  /* 0x8000004ba24b7221 */ /* 0x008fc80000010000 */
[----:B------:R-:W-:-:S05]  /*44b0*/  FMUL.FTZ R75, R75, UR27 ;  /* 0x0000001b4b4b7c20 */ /* 0x000fca0008410000 */
        /* <DEDUP_REMOVED lines=17> */
.L_x_17352:
        /* <DEDUP_REMOVED lines=15> */
[----:B------:R-:W-:Y:S01]  /*46c0*/  MOV R141, RZ ;  /* 0x000000ff008d7202 */ /* 0x000fe20000000f00 */
[----:B------:R-:W-:-:S07]  /*46d0*/  @P0 FMUL.FTZ R141, R163, R162 ;  /* 0x000000a2a38d0220 */ /* 0x000fce0000410000 */
.L_x_17353:
        /* <DEDUP_REMOVED lines=16> */
.L_x_17354:
[----:B------:R-:W-:Y:S04]  /*47e0*/  BSSY.RECONVERGENT B0, `(.L_x_17355) ;  /* 0x000000d000007945 */ /* 0x000fe80003800200 */
[----:B------:R-:W-:Y:S05]  /*47f0*/  BRA.U !UP3, `(.L_x_17356) ;  /* 0x000000010b2c7547 */ /* 0x000fea000b800000 */
[----:B------:R-:W-:Y:S01]  /*4800*/  FMUL.FTZ R143, R75, UR21 ;  /* 0x000000154b8f7c20 */ /* 0x000fe20008410000 */
[----:B------:R-:W-:-:S03]  /*4810*/  ISETP.GE.U32.AND P0, PT, R251, 0x1000000, PT ;  /* 0x01000000fb00780c */ /* 0x000fc60003f06070 */
[----:B------:R-:W-:-:S04]  /*4820*/  FMUL.FTZ R162, R143, UR20 ;  /* 0x000000148fa27c20 */ /* 0x000fc80008410000 */
[----:B------:R-:W-:-:S05]  /*4830*/  FMUL.FTZ R143, R55, R162 ;  /* 0x000000a2378f7220 */ /* 0x000fca0000410000 */
[----:B------:R-:W-:-:S05]  /*4840*/  FSEL R143, R143, RZ, P0 ;  /* 0x000000ff8f8f7208 */ /* 0x000fca0000000000 */
[----:B------:R-:W-:Y:S01]  /*4850*/  FADD.FTZ R87, R87, R143 ;  /* 0x0000008f57577221 */ /* 0x000fe20000010000 */
[----:B------:R-:W-:Y:S01]  /*4860*/  MOV R143, RZ ;  /* 0x000000ff008f7202 */ /* 0x000fe20000000f00 */
[----:B------:R-:W-:Y:S06]  /*4870*/  @!P0 BRA `(.L_x_17356) ;  /* 0x00000000000c8947 */ /* 0x000fec0003800000 */
[----:B------:R-:W-:-:S05]  /*4880*/  SHF.R.U32.HI R163, RZ, 0x10, R11 ;  /* 0x00000010ffa37819 */ /* 0x000fca000001160b */
[----:B------:R-:W-:-:S05]  /*4890*/  HADD2.F32 R143, -RZ, R163.H0_H0 ;  /* 0x200000a3ff8f7230 */ /* 0x000fca0000004100 */
[----:B------:R-:W-:-:S07]  /*48a0*/  FMUL.FTZ R143, R143, R162 ;  /* 0x000000a28f8f7220 */ /* 0x000fce0000410000 */
.L_x_17356:
[----:B------:R-:W-:Y:S05]  /*48b0*/  BSYNC.RECONVERGENT B0 ;  /* 0x0000000000007941 */ /* 0x000fea0003800200 */
.L_x_17355:
[----:B------:R-:W-:Y:S05]  /*48c0*/  BRA `(.L_x_17349) ;  /* 0x0000000800307947 */ /* 0x000fea0003800000 */
.L_x_17344:
[----:B------:R-:W-:Y:S01]  /*48d0*/  UISETP.NE.U32.AND UP0, UPT, UR16, URZ, UPT ;  /* 0x000000ff1000728c */ /* 0x000fe2000bf05070 */
[----:B------:R-:W-:Y:S03]  /*48e0*/  BSSY.RECONVERGENT B0, `(.L_x_17349) ;  /* 0x000008a000007945 */ /* 0x000fe60003800200 */
[----:B------:R-:W-:-:S09]  /*48f0*/  UISETP.NE.AND.EX UP0, UPT, UR17, URZ, UPT, UP0 ;  /* 0x000000ff1100728c */ /* 0x000fd2000bf05300 */
[----:B------:R-:W-:Y:S05]  /*4900*/  BRA.U UP0, `(.L_x_17357) ;  /* 0x0000000500187547 */ /* 0x000fea000b800000 */
[----:B------:R-:W-:Y:S05]  /*4910*/  BRA.U !UP3, `(.L_x_17358) ;  /* 0x000000010b3c7547 */ /* 0x000fea000b800000 */
[----:B------:R-:W-:Y:S02]  /*4920*/  PLOP3.LUT P0, PT, PT, PT, UP2, 0x80, 0x8 ;  /* 0x000000000008781c */ /* 0x000fe40003f0f028 */
[----:B------:R-:W-:-:S11]  /*4930*/  MOV R140, UR29 ;  /* 0x0000001d008c7c02 */ /* 0x000fd60008000f00 */
[----:B-----5:R-:W-:-:S04]  /*4940*/  @P0 FFMA.FTZ R140, R0, R140, UR30 ;  /* 0x0000001e008c0e23 */ /* 0x020fc8000801008c */
[----:B------:R-:W-:Y:S01]  /*4950*/  @P0 FADD.FTZ R162, R191, -R140 ;  /* 0x8000008cbfa20221 */ /* 0x000fe20000010000 */
[----:B------:R-:W-:-:S03]  /*4960*/  MOV R140, R48 ;  /* 0x00000030008c7202 */ /* 0x000fc60000000f00 */
        /* <DEDUP_REMOVED lines=10> */
.L_x_17358:
[----:B------:R-:W-:Y:S05]  /*4a10*/  BRA.U !UP3, `(.L_x_17359) ;  /* 0x000000010b407547 */ /* 0x000fea000b800000 */
[----:B------:R-:W-:Y:S02]  /*4a20*/  PLOP3.LUT P0, PT, PT, PT, UP2, 0x80, 0x8 ;  /* 0x000000000008781c */ /* 0x000fe40003f0f028 */
[----:B------:R-:W-:-:S11]  /*4a30*/  MOV R141, UR29 ;  /* 0x0000001d008d7c02 */ /* 0x000fd60008000f00 */
[----:B------:R-:W-:-:S04]  /*4a40*/  @P0 FFMA.FTZ R141, R193, R141, UR30 ;  /* 0x0000001ec18d0e23 */ /* 0x000fc8000801008d */
[----:B------:R-:W-:Y:S01]  /*4a50*/  @P0 FADD.FTZ R162, R192, -R141 ;  /* 0x8000008dc0a20221 */ /* 0x000fe20000010000 */
[----:B------:R-:W-:-:S03]  /*4a60*/  MOV R141, R49 ;  /* 0x00000031008d7202 */ /* 0x000fc60000000f00 */
[----:B------:R-:W-:Y:S01]  /*4a70*/  @P0 FFMA.FTZ R141, R162, UR27, R49 ;  /* 0x0000001ba28d0c23 */ /* 0x000fe20008010031 */
[----:B------:R-:W-:Y:S02]  /*4a80*/  LOP3.LUT P0, RZ, R251, 0xff00, RZ, 0xc0, !PT ;  /* 0x0000ff00fbff7812 */ /* 0x000fe4000780c0ff */
[----:B------:R-:W-:Y:S01]  /*4a90*/  SHF.R.U64 R162, R10, 0x10, R11 ;  /* 0x000000100aa27819 */ /* 0x000fe2000000120b */
        /* <DEDUP_REMOVED lines=8> */
.L_x_17359:
[----:B------:R-:W-:Y:S05]  /*4b20*/  BRA.U !UP3, `(.L_x_17360) ;  /* 0x000000010b3c7547 */ /* 0x000fea000b800000 */
[----:B------:R-:W-:Y:S02]  /*4b30*/  PLOP3.LUT P0, PT, PT, PT, UP2, 0x80, 0x8 ;  /* 0x000000000008781c */ /* 0x000fe40003f0f028 */
[----:B------:R-:W-:-:S11]  /*4b40*/  MOV R142, UR29 ;  /* 0x0000001d008e7c02 */ /* 0x000fd60008000f00 */
[----:B------:R-:W-:-:S04]  /*4b50*/  @P0 FFMA.FTZ R142, R152, R142, UR30 ;  /* 0x0000001e988e0e23 */ /* 0x000fc8000801008e */
[----:B------:R-:W-:Y:S01]  /*4b60*/  @P0 FADD.FTZ R162, R209, -R142 ;  /* 0x8000008ed1a20221 */ /* 0x000fe20000010000 */
[----:B------:R-:W-:-:S03]  /*4b70*/  MOV R142, R50 ;  /* 0x00000032008e7202 */ /* 0x000fc60000000f00 */
[----:B------:R-:W-:Y:S01]  /*4b80*/  @P0 FFMA.FTZ R142, R162, UR27, R50 ;  /* 0x0000001ba28e0c23 */ /* 0x000fe20008010032 */
        /* <DEDUP_REMOVED lines=9> */
.L_x_17360:
[----:B------:R-:W-:Y:S05]  /*4c20*/  BRA.U !UP3, `(.L_x_17361) ;  /* 0x000000050b547547 */ /* 0x000fea000b800000 */
[----:B------:R-:W2:Y:S04]  /*4c30*/  LDL R163, [R1+0x4] ;  /* 0x0000040001a37983 */ /* 0x000ea80000100800 */
[----:B------:R-:W3:Y:S01]  /*4c40*/  LDL R162, [R1] ;  /* 0x0000000001a27983 */ /* 0x000ee20000100800 */
[----:B------:R-:W-:Y:S02]  /*4c50*/  PLOP3.LUT P1, PT, PT, PT, UP2, 0x80, 0x8 ;  /* 0x000000000008781c */ /* 0x000fe40003f2f028 */
[----:B------:R-:W-:Y:S02]  /*4c60*/  MOV R143, UR29 ;  /* 0x0000001d008f7c02 */ /* 0x000fe40008000f00 */
[----:B------:R-:W-:-:S09]  /*4c70*/  ISETP.GE.U32.AND P0, PT, R251, 0x1000000, PT ;  /* 0x01000000fb00780c */ /* 0x000fd20003f06070 */
[----:B--2---:R-:W-:-:S04]  /*4c80*/  @P1 FFMA.FTZ R143, R163, R143, UR30 ;  /* 0x0000001ea38f1e23 */ /* 0x004fc8000801008f */
[----:B---3--:R-:W-:Y:S01]  /*4c90*/  @P1 FADD.FTZ R143, R162, -R143 ;  /* 0x8000008fa28f1221 */ /* 0x008fe20000010000 */
[----:B------:R-:W-:-:S03]  /*4ca0*/  MOV R162, R51 ;  /* 0x0000003300a27202 */ /* 0x000fc60000000f00 */
[----:B------:R-:W-:-:S04]  /*4cb0*/  @P1 FFMA.FTZ R162, R143, UR27, R51 ;  /* 0x0000001b8fa21c23 */ /* 0x000fc80008010033 */
[----:B------:R-:W-:-:S04]  /*4cc0*/  FMUL.FTZ R143, R162, UR21 ;  /* 0x00000015a28f7c20 */ /* 0x000fc80008410000 */
[----:B------:R-:W-:-:S04]  /*4cd0*/  FMUL.FTZ R162, R143, UR20 ;  /* 0x000000148fa27c20 */ /* 0x000fc80008410000 */
[----:B-----5:R-:W-:-:S05]  /*4ce0*/  FMUL.FTZ R143, R55, R162 ;  /* 0x000000a2378f7220 */ /* 0x020fca0000410000 */
[----:B------:R-:W-:-:S05]  /*4cf0*/  FSEL R143, R143, RZ, P0 ;  /* 0x000000ff8f8f7208 */ /* 0x000fca0000000000 */
[----:B------:R-:W-:Y:S01]  /*4d00*/  FADD.FTZ R87, R87, R143 ;  /* 0x0000008f57577221 */ /* 0x000fe20000010000 */
[----:B------:R-:W-:Y:S01]  /*4d10*/  HFMA2 R143, -RZ, RZ, 0, 0 ;  /* 0x00000000ff8f7431 */ /* 0x000fe200000001ff */
[----:B------:R-:W-:Y:S06]  /*4d20*/  @!P0 BRA `(.L_x_17361) ;  /* 0x0000000400148947 */ /* 0x000fec0003800000 */
[----:B------:R-:W-:-:S05]  /*4d30*/  SHF.R.U32.HI R163, RZ, 0x10, R11 ;  /* 0x00000010ffa37819 */ /* 0x000fca000001160b */
[----:B------:R-:W-:-:S05]  /*4d40*/  HADD2.F32 R143, -RZ, R163.H0_H0 ;  /* 0x200000a3ff8f7230 */ /* 0x000fca0000004100 */
[----:B------:R-:W-:Y:S01]  /*4d50*/  FMUL.FTZ R143, R143, R162 ;  /* 0x000000a28f8f7220 */ /* 0x000fe20000410000 */
[----:B------:R-:W-:Y:S06]  /*4d60*/  BRA `(.L_x_17361) ;  /* 0x0000000400047947 */ /* 0x000fec0003800000 */
.L_x_17357:
[----:B------:R-:W-:Y:S02]  /*4d70*/  PLOP3.LUT P0, PT, PT, PT, UP2, 0x80, 0x8 ;  /* 0x000000000008781c */ /* 0x000fe40003f0f028 */
[----:B------:R-:W-:-:S11]  /*4d80*/  MOV R72, UR29 ;  /* 0x0000001d00487c02 */ /* 0x000fd60008000f00 */
[----:B-----5:R-:W-:-:S04]  /*4d90*/  @P0 FFMA.FTZ R72, R0, R72, UR30 ;  /* 0x0000001e00480e23 */ /* 0x020fc80008010048 */
[----:B------:R-:W-:Y:S01]  /*4da0*/  @P0 FADD.FTZ R73, R191, -R72 ;  /* 0x80000048bf490221 */ /* 0x000fe20000010000 */
[----:B------:R-:W-:-:S03]  /*4db0*/  MOV R72, R48 ;  /* 0x0000003000487202 */ /* 0x000fc60000000f00 */
[----:B------:R-:W-:Y:S01]  /*4dc0*/  @P0 FFMA.FTZ R72, R73, UR27, R48 ;  /* 0x0000001b49480c23 */ /* 0x000fe20008010030 */
[----:B------:R-:W-:Y:S06]  /*4dd0*/  BRA.U !UP3, `(.L_x_17362) ;  /* 0x000000010b247547 */ /* 0x000fec000b800000 */
[----:B------:R-:W-:Y:S01]  /*4de0*/  FMUL.FTZ R73, R72, UR21 ;  /* 0x0000001548497c20 */ /* 0x000fe20008410000 */
[----:B------:R-:W-:Y:S01]  /*4df0*/  LOP3.LUT P1, RZ, R251, 0xff, RZ, 0xc0, !PT ;  /* 0x000000fffbff7812 */ /* 0x000fe2000782c0ff */
[----:B------:R-:W-:Y:S02]  /*4e00*/  HFMA2 R140, -RZ, RZ, 0, 0 ;  /* 0x00000000ff8c7431 */ /* 0x000fe400000001ff */
[----:B------:R-:W-:-:S04]  /*4e10*/  FMUL.FTZ R73, R73, UR20 ;  /* 0x0000001449497c20 */ /* 0x000fc80008410000 */
[----:B------:R-:W-:-:S05]  /*4e20*/  FMUL.FTZ R74, R52, R73 ;  /* 0x00000049344a7220 */ /* 0x000fca0000410000 */
[----:B------:R-:W-:-:S05]  /*4e30*/  FSEL R74, R74, RZ, P1 ;  /* 0x000000ff4a4a7208 */ /* 0x000fca0000800000 */
[----:B------:R-:W-:Y:S01]  /*4e40*/  FADD.FTZ R84, R84, R74 ;  /* 0x0000004a54547221 */ /* 0x000fe20000010000 */
[----:B------:R-:W-:-:S05]  /*4e50*/  @P1 HADD2.F32 R74, -RZ, R10.H0_H0 ;  /* 0x2000000aff4a1230 */ /* 0x000fca0000004100 */
[----:B------:R-:W-:-:S07]  /*4e60*/  @P1 FMUL.FTZ R140, R74, R73 ;  /* 0x000000494a8c1220 */ /* 0x000fce0000410000 */
.L_x_17362:
[----:B------:R-:W-:-:S05]  /*4e70*/  MOV R73, UR29 ;  /* 0x0000001d00497c02 */ /* 0x000fca0008000f00 */
[----:B------:R-:W-:-:S04]  /*4e80*/  @P0 FFMA.FTZ R73, R193, R73, UR30 ;  /* 0x0000001ec1490e23 */ /* 0x000fc80008010049 */
[----:B------:R-:W-:Y:S01]  /*4e90*/  @P0 FADD.FTZ R74, R192, -R73 ;  /* 0x80000049c04a0221 */ /* 0x000fe20000010000 */
[----:B------:R-:W-:-:S03]  /*4ea0*/  MOV R73, R49 ;  /* 0x0000003100497202 */ /* 0x000fc60000000f00 */
[----:B------:R-:W-:Y:S01]  /*4eb0*/  @P0 FFMA.FTZ R73, R74, UR27, R49 ;  /* 0x0000001b4a490c23 */ /* 0x000fe20008010031 */
[----:B------:R-:W-:Y:S06]  /*4ec0*/  BRA.U !UP3, `(.L_x_17363) ;  /* 0x000000010b287547 */ /* 0x000fec000b800000 */
[----:B------:R-:W-:Y:S01]  /*4ed0*/  FMUL.FTZ R74, R73, UR21 ;  /* 0x00000015494a7c20 */ /* 0x000fe20008410000 */
[----:B------:R-:W-:Y:S02]  /*4ee0*/  LOP3.LUT P1, RZ, R251, 0xff00, RZ, 0xc0, !PT ;  /* 0x0000ff00fbff7812 */ /* 0x000fe4000782c0ff */
[----:B------:R-:W-:Y:S01]  /*4ef0*/  SHF.R.U64 R162, R10, 0x10, R11 ;  /* 0x000000100aa27819 */ /* 0x000fe2000000120b */
[----:B------:R-:W-:Y:S01]  /*4f00*/  FMUL.FTZ R74, R74, UR20 ;  /* 0x000000144a4a7c20 */ /* 0x000fe20008410000 */
[----:B------:R-:W-:-:S03]  /*4f10*/  MOV R141, RZ ;  /* 0x000000ff008d7202 */ /* 0x000fc60000000f00 */
[----:B------:R-:W-:-:S05]  /*4f20*/  FMUL.FTZ R75, R53, R74 ;  /* 0x0000004a354b7220 */ /* 0x000fca0000410000 */
[----:B------:R-:W-:-:S05]  /*4f30*/  FSEL R75, R75, RZ, P1 ;  /* 0x000000ff4b4b7208 */ /* 0x000fca0000800000 */
[----:B------:R-:W-:Y:S01]  /*4f40*/  FADD.FTZ R85, R85, R75 ;  /* 0x0000004b55557221 */ /* 0x000fe20000010000 */
[----:B------:R-:W-:-:S05]  /*4f50*/  @P1 HADD2.F32 R75, -RZ, R162.H0_H0 ;  /* 0x200000a2ff4b1230 */ /* 0x000fca0000004100 */
[----:B------:R-:W-:-:S07]  /*4f60*/  @P1 FMUL.FTZ R141, R75, R74 ;  /* 0x0000004a4b8d1220 */ /* 0x000fce0000410000 */
.L_x_17363:
        /* <DEDUP_REMOVED lines=8> */
[----:B------:R-:W-:-:S04]  /*4ff0*/  FMUL.FTZ R75, R75, UR20 ;  /* 0x000000144b4b7c20 */ /* 0x000fc80008410000 */
[----:B------:R-:W-:-:S05]  /*5000*/  FMUL.FTZ R142, R54, R75 ;  /* 0x0000004b368e7220 */ /* 0x000fca0000410000 */
[----:B------:R-:W-:Y:S01]  /*5010*/  FSEL R142, R142, RZ, P1 ;  /* 0x000000ff8e8e7208 */ /* 0x000fe20000800000 */
[----:B------:R-:W-:-:S04]  /*5020*/  @P1 HADD2.F32 R162, -RZ, R11.H0_H0 ;  /* 0x2000000bffa21230 */ /* 0x000fc80000004100 */
[----:B------:R-:W-:Y:S01]  /*5030*/  FADD.FTZ R86, R86, R142 ;  /* 0x0000008e56567221 */ /* 0x000fe20000010000 */
[----:B------:R-:W-:Y:S02]  /*5040*/  HFMA2 R142, -RZ, RZ, 0, 0 ;  /* 0x00000000ff8e7431 */ /* 0x000fe400000001ff */
[----:B------:R-:W-:-:S07]  /*5050*/  @P1 FMUL.FTZ R142, R162, R75 ;  /* 0x0000004ba28e1220 */ /* 0x000fce0000410000 */
.L_x_17364:
[----:B------:R-:W2:Y:S04]  /*5060*/  LDL R163, [R1+0x4] ;  /* 0x0000040001a37983 */ /* 0x000ea80000100800 */
[----:B------:R-:W3:Y:S01]  /*5070*/  LDL R162, [R1] ;  /* 0x0000000001a27983 */ /* 0x000ee20000100800 */
[----:B------:R-:W-:-:S05]  /*5080*/  MOV R75, UR29 ;  /* 0x0000001d004b7c02 */ /* 0x000fca0008000f00 */
[----:B--2---:R-:W-:-:S04]  /*5090*/  @P0 FFMA.FTZ R75, R163, R75, UR30 ;  /* 0x0000001ea34b0e23 */ /* 0x004fc8000801004b */
[----:B---3--:R-:W-:Y:S01]  /*50a0*/  @P0 FADD.FTZ R162, R162, -R75 ;  /* 0x8000004ba2a20221 */ /* 0x008fe20000010000 */
[----:B------:R-:W-:-:S03]  /*50b0*/  MOV R75, R51 ;  /* 0x00000033004b7202 */ /* 0x000fc60000000f00 */
[----:B------:R-:W-:Y:S01]  /*50c0*/  @P0 FFMA.FTZ R75, R162, UR27, R51 ;  /* 0x0000001ba24b0c23 */ /* 0x000fe20008010033 */
[----:B------:R-:W-:Y:S06]  /*50d0*/  BRA.U !UP3, `(.L_x_17361) ;  /* 0x000000010b287547 */ /* 0x000fec000b800000 */
[----:B------:R-:W-:Y:S01]  /*50e0*/  FMUL.FTZ R143, R75, UR21 ;  /* 0x000000154b8f7c20 */ /* 0x000fe20008410000 */
[----:B------:R-:W-:Y:S02]  /*50f0*/  ISETP.GE.U32.AND P0, PT, R251, 0x1000000, PT ;  /* 0x01000000fb00780c */ /* 0x000fe40003f06070 */
[----:B------:R-:W-:Y:S01]  /*5100*/  SHF.R.U32.HI R162, RZ, 0x10, R11 ;  /* 0x00000010ffa27819 */ /* 0x000fe2000001160b */
[----:B------:R-:W-:-:S04]  /*5110*/  FMUL.FTZ R163, R143, UR20 ;  /* 0x000000148fa37c20 */ /* 0x000fc80008410000 */
[----:B------:R-:W-:-:S05]  /*5120*/  FMUL.FTZ R143, R55, R163 ;  /* 0x000000a3378f7220 */ /* 0x000fca0000410000 */
[----:B------:R-:W-:Y:S01]  /*5130*/  FSEL R143, R143, RZ, P0 ;  /* 0x000000ff8f8f7208 */ /* 0x000fe20000000000 */
[----:B------:R-:W-:-:S04]  /*5140*/  @P0 HADD2.F32 R162, -RZ, R162.H0_H0 ;  /* 0x200000a2ffa20230 */ /* 0x000fc80000004100 */
[----:B------:R-:W-:Y:S01]  /*5150*/  FADD.FTZ R87, R87, R143 ;  /* 0x0000008f57577221 */ /* 0x000fe20000010000 */
[----:B------:R-:W-:Y:S01]  /*5160*/  MOV R143, RZ ;  /* 0x000000ff008f7202 */ /* 0x000fe20000000f00 */
[----:B------:R-:W-:-:S07]  /*5170*/  @P0 FMUL.FTZ R143, R162, R163 ;  /* 0x000000a3a28f0220 */ /* 0x000fce0000410000 */
.L_x_17361:
[----:B------:R-:W-:Y:S05]  /*5180*/  BSYNC.RECONVERGENT B0 ;  /* 0x0000000000007941 */ /* 0x000fea0003800200 */
.L_x_17349:
        /* <DEDUP_REMOVED lines=17> */
.L_x_17365:
[----:B------:R-:W-:Y:S05]  /*52a0*/  BRA.U !UP0, `(.L_x_17366) ;  /* 0x0000000908487547 */ /* 0x000fea000b800000 */
[----:B------:R-:W-:Y:S05]  /*52b0*/  @!P0 BRA `(.L_x_17367) ;  /* 0x00000004001c8947 */ /* 0x000fea0003800000 */
[----:B------:R-:W-:Y:S02]  /*52c0*/  PLOP3.LUT P1, PT, PT, PT, UP2, 0x80, 0x8 ;  /* 0x000000000008781c */ /* 0x000fe40003f2f028 */
[----:B------:R-:W-:-:S11]  /*52d0*/  MOV R72, UR29 ;  /* 0x0000001d00487c02 */ /* 0x000fd60008000f00 */
[----:B------:R-:W-:-:S04]  /*52e0*/  @P1 FFMA.FTZ R72, R154, R72, UR30 ;  /* 0x0000001e9a481e23 */ /* 0x000fc80008010048 */
[----:B------:R-:W-:Y:S01]  /*52f0*/  @P1 FADD.FTZ R73, R210, -R72 ;  /* 0x80000048d2491221 */ /* 0x000fe20000010000 */
[----:B------:R-:W-:-:S03]  /*5300*/  MOV R72, R44 ;  /* 0x0000002c00487202 */ /* 0x000fc60000000f00 */
[----:B------:R-:W-:Y:S01]  /*5310*/  @P1 FFMA.FTZ R72, R73, UR27, R44 ;  /* 0x0000001b49481c23 */ /* 0x000fe2000801002c */
[----:B------:R-:W-:Y:S06]  /*5320*/  BRA.U !UP3, `(.L_x_17368) ;  /* 0x000000010b287547 */ /* 0x000fec000b800000 */
[----:B------:R-:W-:Y:S01]  /*5330*/  FMUL.FTZ R73, R72, UR21 ;  /* 0x0000001548497c20 */ /* 0x000fe20008410000 */
[----:B------:R-:W-:Y:S01]  /*5340*/  LOP3.LUT P2, RZ, R250, 0xff, RZ, 0xc0, !PT ;  /* 0x000000fffaff7812 */ /* 0x000fe2000784c0ff */
[----:B------:R-:W-:Y:S02]  /*5350*/  UMOV UR4, URZ ;  /* 0x000000ff00047c82 */ /* 0x000fe40008000000 */
[----:B------:R-:W-:Y:S01]  /*5360*/  FMUL.FTZ R73, R73, UR20 ;  /* 0x0000001449497c20 */ /* 0x000fe20008410000 */
[----:B0-----:R-:W-:-:S03]  /*5370*/  MOV R140, UR4 ;  /* 0x00000004008c7c02 */ /* 0x001fc60008000f00 */
[----:B-----5:R-:W-:-:S05]  /*5380*/  FMUL.FTZ R74, R52, R73 ;  /* 0x00000049344a7220 */ /* 0x020fca0000410000 */
[----:B------:R-:W-:-:S05]  /*5390*/  FSEL R74, R74, RZ, P2 ;  /* 0x000000ff4a4a7208 */ /* 0x000fca0001000000 */
[----:B------:R-:W-:Y:S01]  /*53a0*/  FADD.FTZ R88, R88, R74 ;  /* 0x0000004a58587221 */ /* 0x000fe20000010000 */
[----:B------:R-:W-:-:S05]  /*53b0*/  @P2 HADD2.F32 R74, -RZ, R232.H0_H0 ;  /* 0x200000e8ff4a2230 */ /* 0x000fca0000004100 */
[----:B------:R-:W-:-:S07]  /*53c0*/  @P2 FMUL.FTZ R140, R73, R74 ;  /* 0x0000004a498c2220 */ /* 0x000fce0000410000 */
.L_x_17368:
[----:B------:R-:W-:-:S05]  /*53d0*/  MOV R73, UR29 ;  /* 0x0000001d00497c02 */ /* 0x000fca0008000f00 */
[----:B------:R-:W-:-:S04]  /*53e0*/  @P1 FFMA.FTZ R73, R155, R73, UR30 ;  /* 0x0000001e9b491e23 */ /* 0x000fc80008010049 */
[----:B------:R-:W-:Y:S01]  /*53f0*/  @P1 FADD.FTZ R74, R153, -R73 ;  /* 0x80000049994a1221 */ /* 0x000fe20000010000 */
[----:B------:R-:W-:-:S03]  /*5400*/  MOV R73, R45 ;  /* 0x0000002d00497202 */ /* 0x000fc60000000f00 */
[----:B------:R-:W-:Y:S01]  /*5410*/  @P1 FFMA.FTZ R73, R74, UR27, R45 ;  /* 0x0000001b4a491c23 */ /* 0x000fe2000801002d */
[----:B------:R-:W-:Y:S06]  /*5420*/  BRA.U !UP3, `(.L_x_17369) ;  /* 0x000000010b2c7547 */ /* 0x000fec000b800000 */
[----:B------:R-:W-:Y:S01]  /*5430*/  FMUL.FTZ R74, R73, UR21 ;  /* 0x00000015494a7c20 */ /* 0x000fe20008410000 */
[----:B------:R-:W-:Y:S01]  /*5440*/  LOP3.LUT P2, RZ, R250, 0xff00, RZ, 0xc0, !PT ;  /* 0x0000ff00faff7812 */ /* 0x000fe2000784c0ff */
[----:B------:R-:W-:Y:S01]  /*5450*/  UMOV UR4, URZ ;  /* 0x000000ff00047c82 */ /* 0x000fe20008000000 */
[----:B0-----:R-:W-:Y:S01]  /*5460*/  SHF.R.U64 R162, R232, 0x10, R233 ;  /* 0x00000010e8a27819 */ /* 0x001fe200000012e9 */
[----:B------:R-:W-:Y:S01]  /*5470*/  FMUL.FTZ R74, R74, UR20 ;  /* 0x000000144a4a7c20 */ /* 0x000fe20008410000 */
[----:B------:R-:W-:-:S03]  /*5480*/  MOV R141, UR4 ;  /* 0x00000004008d7c02 */ /* 0x000fc60008000f00 */
[----:B-----5:R-:W-:-:S05]  /*5490*/  FMUL.FTZ R75, R53, R74 ;  /* 0x0000004a354b7220 */ /* 0x020fca0000410000 */
[----:B------:R-:W-:-:S05]  /*54a0*/  FSEL R75, R75, RZ, P2 ;  /* 0x000000ff4b4b7208 */ /* 0x000fca0001000000 */
[----:B------:R-:W-:Y:S01]  /*54b0*/  FADD.FTZ R89, R89, R75 ;  /* 0x0000004b59597221 */ /* 0x000fe20000010000 */
[----:B------:R-:W-:-:S05]  /*54c0*/  @P2 HADD2.F32 R75, -RZ, R162.H0_H0 ;  /* 0x200000a2ff4b2230 */ /* 0x000fca0000004100 */
[----:B------:R-:W-:-:S07]  /*54d0*/  @P2 FMUL.FTZ R141, R74, R75 ;  /* 0x0000004b4a8d2220 */ /* 0x000fce0000410000 */
.L_x_17369:
        /* <DEDUP_REMOVED lines=9> */
[----:B------:R-:W-:-:S04]  /*5570*/  FMUL.FTZ R75, R75, UR20 ;  /* 0x000000144b4b7c20 */ /* 0x000fc80008410000 */
[----:B0----5:R-:W-:-:S05]  /*5580*/  FMUL.FTZ R142, R54, R75 ;  /* 0x0000004b368e7220 */ /* 0x021fca0000410000 */
[----:B------:R-:W-:Y:S01]  /*5590*/  FSEL R142, R142, RZ, P2 ;  /* 0x000000ff8e8e7208 */ /* 0x000fe20001000000 */
[----:B------:R-:W-:-:S04]  /*55a0*/  @P2 HADD2.F32 R162, -RZ, R233.H0_H0 ;  /* 0x200000e9ffa22230 */ /* 0x000fc80000004100 */
[----:B------:R-:W-:Y:S01]  /*55b0*/  FADD.FTZ R90, R90, R142 ;  /* 0x0000008e5a5a7221 */ /* 0x000fe20000010000 */
[----:B------:R-:W-:Y:S01]  /*55c0*/  MOV R142, UR4 ;  /* 0x00000004008e7c02 */ /* 0x000fe20008000f00 */
[----:B------:R-:W-:-:S07]  /*55d0*/  @P2 FMUL.FTZ R142, R75, R162 ;  /* 0x000000a24b8e2220 */ /* 0x000fce0000410000 */
.L_x_17370:
[----:B------:R-:W-:-:S05]  /*55e0*/  MOV R75, UR29 ;  /* 0x0000001d004b7c02 */ /* 0x000fca0008000f00 */
[----:B------:R-:W-:-:S04]  /*55f0*/  @P1 FFMA.FTZ R75, R252, R75, UR30 ;  /* 0x0000001efc4b1e23 */ /* 0x000fc8000801004b */
[----:B0-----:R-:W-:Y:S01]  /*5600*/  @P1 FADD.FTZ R162, R231, -R75 ;  /* 0x8000004be7a21221 */ /* 0x001fe20000010000 */
[----:B------:R-:W-:-:S03]  /*5610*/  MOV R75, R47 ;  /* 0x0000002f004b7202 */ /* 0x000fc60000000f00 */
[----:B------:R-:W-:Y:S01]  /*5620*/  @P1 FFMA.FTZ R75, R162, UR27, R47 ;  /* 0x0000001ba24b1c23 */ /* 0x000fe2000801002f */
[----:B------:R-:W-:Y:S06]  /*5630*/  BRA.U !UP3, `(.L_x_17371) ;  /* 0x0000000d0be47547 */ /* 0x000fec000b800000 */
[----:B------:R-:W-:Y:S01]  /*5640*/  FMUL.FTZ R143, R75, UR21 ;  /* 0x000000154b8f7c20 */ /* 0x000fe20008410000 */
[----:B------:R-:W-:Y:S01]  /*5650*/  ISETP.GE.U32.AND P1, PT, R250, 0x1000000, PT ;  /* 0x01000000fa00780c */ /* 0x000fe20003f26070 */
[----:B------:R-:W-:Y:S01]  /*5660*/  UMOV UR4, URZ ;  /* 0x000000ff00047c82 */ /* 0x000fe20008000000 */
[----:B------:R-:W-:Y:S01]  /*5670*/  BSSY.RECONVERGENT B0, `(.L_x_17372) ;  /* 0x000000a000007945 */ /* 0x000fe20003800200 */
[----:B------:R-:W-:-:S04]  /*5680*/  FMUL.FTZ R162, R143, UR20 ;  /* 0x000000148fa27c20 */ /* 0x000fc80008410000 */
[----:B-----5:R-:W-:-:S05]  /*5690*/  FMUL.FTZ R143, R55, R162 ;  /* 0x000000a2378f7220 */ /* 0x020fca0000410000 */
[----:B------:R-:W-:-:S05]  /*56a0*/  FSEL R143, R143, RZ, P1 ;  /* 0x000000ff8f8f7208 */ /* 0x000fca0000800000 */
[----:B------:R-:W-:Y:S01]  /*56b0*/  FADD.FTZ R91, R91, R143 ;  /* 0x0000008f5b5b7221 */ /* 0x000fe20000010000 */
[----:B------:R-:W-:Y:S01]  /*56c0*/  MOV R143, UR4 ;  /* 0x00000004008f7c02 */ /* 0x000fe20008000f00 */
[----:B------:R-:W-:Y:S06]  /*56d0*/  @!P1 BRA `(.L_x_17373) ;  /* 0x00000000000c9947 */ /* 0x000fec0003800000 */
[----:B------:R-:W-:-:S05]  /*56e0*/  SHF.R.U32.HI R163, RZ, 0x10, R233 ;  /* 0x00000010ffa37819 */ /* 0x000fca00000116e9 */
[----:B------:R-:W-:-:S05]  /*56f0*/  HADD2.F32 R143, -RZ, R163.H0_H0 ;  /* 0x200000a3ff8f7230 */ /* 0x000fca0000004100 */
[----:B------:R-:W-:-:S07]  /*5700*/  FMUL.FTZ R143, R162, R143 ;  /* 0x0000008fa28f7220 */ /* 0x000fce0000410000 */
.L_x_17373:
[----:B------:R-:W-:Y:S05]  /*5710*/  BSYNC.RECONVERGENT B0 ;  /* 0x0000000000007941 */ /* 0x000fea0003800200 */
.L_x_17372:
[----:B------:R-:W-:Y:S05]  /*5720*/  BRA `(.L_x_17371) ;  /* 0x0000000c00a87947 */ /* 0x000fea0003800000 */
.L_x_17367:
[----:B------:R-:W-:Y:S05]  /*5730*/  BRA.U !UP3, `(.L_x_17374) ;  /* 0x000000010b407547 */ /* 0x000fea000b800000 */
[----:B------:R-:W-:Y:S01]  /*5740*/  PLOP3.LUT P1, PT, PT, PT, UP2, 0x80, 0x8 ;  /* 0x000000000008781c */ /* 0x000fe20003f2f028 */
[----:B------:R-:W-:Y:S01]  /*5750*/  UMOV UR4, URZ ;  /* 0x000000ff00047c82 */ /* 0x000fe20008000000 */
[----:B0-----:R-:W-:Y:S02]  /*5760*/  MOV R140, UR29 ;  /* 0x0000001d008c7c02 */ /* 0x001fe40008000f00 */
[----:B------:R-:W-:-:S09]  /*5770*/  MOV R162, R44 ;  /* 0x0000002c00a27202 */ /* 0x000fd20000000f00 */
[----:B------:R-:W-:-:S04]  /*5780*/  @P1 FFMA.FTZ R140, R154, R140, UR30 ;  /* 0x0000001e9a8c1e23 */ /* 0x000fc8000801008c */
[----:B------:R-:W-:-:S04]  /*5790*/  @P1 FADD.FTZ R140, R210, -R140 ;  /* 0x8000008cd28c1221 */ /* 0x000fc80000010000 */
        /* <DEDUP_REMOVED lines=8> */
[----:B------:R-:W-:Y:S01]  /*5820*/  MOV R140, UR4 ;  /* 0x00000004008c7c02 */ /* 0x000fe20008000f00 */
[----:B------:R-:W-:-:S07]  /*5830*/  @P1 FMUL.FTZ R140, R162, R163 ;  /* 0x000000a3a28c1220 */ /* 0x000fce0000410000 */
.L_x_17374:
[----:B------:R-:W-:Y:S05]  /*5840*/  BRA.U !UP3, `(.L_x_17375) ;  /* 0x000000010b447547 */ /* 0x000fea000b800000 */
[----:B------:R-:W-:Y:S01]  /*5850*/  PLOP3.LUT P1, PT, PT, PT, UP2, 0x80, 0x8 ;  /* 0x000000000008781c */ /* 0x000fe20003f2f028 */
[----:B------:R-:W-:Y:S01]  /*5860*/  UMOV UR4, URZ ;  /* 0x000000ff00047c82 */ /* 0x000fe20008000000 */
[----:B0-----:R-:W-:Y:S02]  /*5870*/  MOV R141, UR29 ;  /* 0x0000001d008d7c02 */ /* 0x001fe40008000f00 */
[----:B------:R-:W-:Y:S02]  /*5880*/  MOV R162, R45 ;  /* 0x0000002d00a27202 */ /* 0x000fe40000000f00 */
[----:B------:R-:W-:-:S07]  /*5890*/  SHF.R.U64 R251, R232, 0x10, R233 ;  /* 0x00000010e8fb7819 */ /* 0x000fce00000012e9 */
        /* <DEDUP_REMOVED lines=12> */
.L_x_17375:
        /* <DEDUP_REMOVED lines=17> */
.L_x_17376:
[----:B------:R-:W-:Y:S04]  /*5a70*/  BSSY.RECONVERGENT B0, `(.L_x_17377) ;  /* 0x0000014000007945 */ /* 0x000fe80003800200 */
[----:B------:R-:W-:Y:S05]  /*5a80*/  BRA.U !UP3, `(.L_x_17378) ;  /* 0x000000010b487547 */ /* 0x000fea000b800000 */
[----:B------:R-:W-:Y:S01]  /*5a90*/  PLOP3.LUT P2, PT, PT, PT, UP2, 0x80, 0x8 ;  /* 0x000000000008781c */ /* 0x000fe20003f4f028 */
[----:B------:R-:W-:Y:S01]  /*5aa0*/  UMOV UR4, URZ ;  /* 0x000000ff00047c82 */ /* 0x000fe20008000000 */
[----:B0-----:R-:W-:Y:S02]  /*5ab0*/  MOV R143, UR29 ;  /* 0x0000001d008f7c02 */ /* 0x001fe40008000f00 */
[----:B------:R-:W-:Y:S02]  /*5ac0*/  MOV R162, R47 ;  /* 0x0000002f00a27202 */ /* 0x000fe40000000f00 */
[----:B------:R-:W-:-:S07]  /*5ad0*/  ISETP.GE.U32.AND P1, PT, R250, 0x1000000, PT ;  /* 0x01000000fa00780c */ /* 0x000fce0003f26070 */
[----:B------:R-:W-:-:S04]  /*5ae0*/  @P2 FFMA.FTZ R143, R252, R143, UR30 ;  /* 0x0000001efc8f2e23 */ /* 0x000fc8000801008f */
[----:B------:R-:W-:-:S04]  /*5af0*/  @P2 FADD.FTZ R143, R231, -R143 ;  /* 0x8000008fe78f2221 */ /* 0x000fc80000010000 */
[----:B------:R-:W-:-:S04]  /*5b00*/  @P2 FFMA.FTZ R162, R143, UR27, R47 ;  /* 0x0000001b8fa22c23 */ /* 0x000fc8000801002f */
[----:B------:R-:W-:-:S04]  /*5b10*/  FMUL.FTZ R143, R162, UR21 ;  /* 0x00000015a28f7c20 */ /* 0x000fc80008410000 */
        /* <DEDUP_REMOVED lines=9> */
.L_x_17378:
[----:B------:R-:W-:Y:S05]  /*5bb0*/  BSYNC.RECONVERGENT B0 ;  /* 0x0000000000007941 */ /* 0x000fea0003800200 */
.L_x_17377:
[----:B------:R-:W-:Y:S05]  /*5bc0*/  BRA `(.L_x_17371) ;  /* 0x0000000800807947 */ /* 0x000fea0003800000 */
.L_x_17366:
[----:B------:R-:W-:Y:S04]  /*5bd0*/  BSSY.RECONVERGENT B0, `(.L_x_17371) ;  /* 0x000009f000007945 */ /* 0x000fe80003800200 */
        /* <DEDUP_REMOVED lines=24> */
[----:B------:R-:W-:Y:S01]  /*5d60*/  UMOV UR4, URZ ;  /* 0x000000ff00047c82 */ /* 0x000fe20008000000 */
        /* <DEDUP_REMOVED lines=14> */
.L_x_17380:
[----:B------:R-:W-:Y:S05]  /*5e50*/  BRA.U !UP3, `(.L_x_17381) ;  /* 0x000000010b447547 */ /* 0x000fea000b800000 */
[----:B0-----:R-:W-:Y:S01]  /*5e60*/  MOV R141, UR29 ;  /* 0x0000001d008d7c02 */ /* 0x001fe20008000f00 */
[----:B------:R-:W-:Y:S01]  /*5e70*/  UMOV UR4, URZ ;  /* 0x000000ff00047c82 */ /* 0x000fe20008000000 */
        /* <DEDUP_REMOVED lines=15> */
.L_x_17381:
[----:B------:R-:W-:Y:S05]  /*5f70*/  BRA.U !UP3, `(.L_x_17382) ;  /* 0x000000010b407547 */ /* 0x000fea000b800000 */
        /* <DEDUP_REMOVED lines=16> */
.L_x_17382:
[----:B------:R-:W-:Y:S05]  /*6080*/  BRA.U !UP3, `(.L_x_17383) ;  /* 0x000000050b4c7547 */ /* 0x000fea000b800000 */
[----:B0-----:R-:W-:Y:S01]  /*6090*/  FMUL.FTZ R143, R75, UR21 ;  /* 0x000000154b8f7c20 */ /* 0x001fe20008410000 */
[----:B------:R-:W-:Y:S01]  /*60a0*/  ISETP.GE.U32.AND P1, PT, R250, 0x1000000, PT ;  /* 0x01000000fa00780c */ /* 0x000fe20003f26070 */
[----:B------:R-:W-:Y:S02]  /*60b0*/  UMOV UR4, URZ ;  /* 0x000000ff00047c82 */ /* 0x000fe40008000000 */
        /* <DEDUP_REMOVED lines=8> */
[----:B------:R-:W-:Y:S01]  /*6140*/  FMUL.FTZ R143, R143, R162 ;  /* 0x000000a28f8f7220 */ /* 0x000fe20000410000 */
[----:B------:R-:W-:Y:S06]  /*6150*/  BRA `(.L_x_17383) ;  /* 0x0000000400187947 */ /* 0x000fec0003800000 */
.L_x_17379:
        /* <DEDUP_REMOVED lines=17> */
.L_x_17384:
        /* <DEDUP_REMOVED lines=18> */
.L_x_17385:
        /* <DEDUP_REMOVED lines=17> */
.L_x_17386:
[----:B------:R-:W-:Y:S05]  /*64a0*/  BRA.U !UP3, `(.L_x_17383) ;  /* 0x000000010b447547 */ /* 0x000fea000b800000 */
[----:B0-----:R-:W-:Y:S01]  /*64b0*/  MOV R143, UR29 ;  /* 0x0000001d008f7c02 */ /* 0x001fe20008000f00 */
[----:B------:R-:W-:Y:S01]  /*64c0*/  UMOV UR4, URZ ;  /* 0x000000ff00047c82 */ /* 0x000fe20008000000 */
[----:B------:R-:W-:Y:S02]  /*64d0*/  ISETP.LT.AND P1, PT, RZ, UR28, PT ;  /* 0x0000001cff007c0c */ /* 0x000fe4000bf21270 */
[----:B------:R-:W-:Y:S01]  /*64e0*/  ISETP.GE.U32.AND P2, PT, R250, 0x1000000, PT ;  /* 0x01000000fa00780c */ /* 0x000fe20003f46070 */
[----:B------:R-:W-:Y:S01]  /*64f0*/  FFMA.FTZ R143, R252, R143, UR30 ;  /* 0x0000001efc8f7e23 */ /* 0x000fe2000801008f */
[----:B------:R-:W-:-:S03]  /*6500*/  SHF.R.U32.HI R163, RZ, 0x10, R233 ;  /* 0x00000010ffa37819 */ /* 0x000fc600000116e9 */
[----:B------:R-:W-:-:S04]  /*6510*/  FADD.FTZ R143, R231, -R143 ;  /* 0x8000008fe78f7221 */ /* 0x000fc80000010000 */
[----:B------:R-:W-:-:S04]  /*6520*/  FMUL.FTZ R143, R143, UR27 ;  /* 0x0000001b8f8f7c20 */ /* 0x000fc80008410000 */
[----:B------:R-:W-:Y:S01]  /*6530*/  @P2 HADD2.F32 R163, -RZ, R163.H0_H0 ;  /* 0x200000a3ffa32230 */ /* 0x000fe20000004100 */
[----:B------:R-:W-:-:S05]  /*6540*/  FSEL R143, R143, RZ, P1 ;  /* 0x000000ff8f8f7208 */ /* 0x000fca0000800000 */
[----:B------:R-:W-:-:S04]  /*6550*/  FMUL.FTZ R143, R143, UR21 ;  /* 0x000000158f8f7c20 */ /* 0x000fc80008410000 */
[----:B------:R-:W-:-:S04]  /*6560*/  FMUL.FTZ R162, R143, UR20 ;  /* 0x000000148fa27c20 */ /* 0x000fc80008410000 */
[----:B-----5:R-:W-:-:S05]  /*6570*/  FMUL.FTZ R143, R55, R162 ;  /* 0x000000a2378f7220 */ /* 0x020fca0000410000 */
[----:B------:R-:W-:-:S05]  /*6580*/  FSEL R143, R143, RZ, P2 ;  /* 0x000000ff8f8f7208 */ /* 0x000fca0001000000 */
[----:B------:R-:W-:Y:S01]  /*6590*/  FADD.FTZ R91, R91, R143 ;  /* 0x0000008f5b5b7221 */ /* 0x000fe20000010000 */
[----:B------:R-:W-:Y:S01]  /*65a0*/  MOV R143, UR4 ;  /* 0x00000004008f7c02 */ /* 0x000fe20008000f00 */
[----:B------:R-:W-:-:S07]  /*65b0*/  @P2 FMUL.FTZ R143, R163, R162 ;  /* 0x000000a2a38f2220 */ /* 0x000fce0000410000 */
.L_x_17383:
[----:B------:R-:W-:Y:S05]  /*65c0*/  BSYNC.RECONVERGENT B0 ;  /* 0x0000000000007941 */ /* 0x000fea0003800200 */
.L_x_17371:
[----:B0-----:R-:W0:Y:S01]  /*65d0*/  @P0 LDC.64 R162, c[0x0][0x478] ;  /* 0x00011e00ffa20b82 */ /* 0x001e220000000a00 */
[----:B------:R-:W-:Y:S01]  /*65e0*/  PLOP3.LUT P1, PT, PT, PT, UP3, 0x80, 0x8 ;  /* 0x000000000008781c */ /* 0x000fe20003f2f038 */
[----:B------:R-:W1:Y:S01]  /*65f0*/  @UP3 LDCU.64 UR32, c[0x0][0x468] ;  /* 0x00008d00ff2037ac */ /* 0x000e620008000a00 */
[----:B------:R-:W-:-:S05]  /*6600*/  @P0 IADD3 R250, PT, PT, R160, 0x80, RZ ;  /* 0x00000080a0fa0810 */ /* 0x000fca0007ffe0ff */
[----:B0-----:R-:W-:-:S05]  /*6610*/  @P0 IMAD.WIDE.U32 R162, R250, 0x10, R162 ;  /* 0x00000010faa20825 */ /* 0x001fca00078e00a2 */
[----:B------:R0:W-:Y:S02]  /*6620*/  @P0 STG.E.128 desc[UR18][R162.64], R72 ;  /* 0x00000048a2000986 */ /* 0x0001e4000c101d12 */
[----:B0-----:R-:W-:Y:S01]  /*6630*/  HFMA2 R163, -RZ, RZ, 0, 9.5367431640625e-07 ;  /* 0x00000010ffa37431 */ /* 0x001fe200000001ff */
        /* <DEDUP_REMOVED lines=8> */
.L_x_17387:
        /* <DEDUP_REMOVED lines=19> */
.L_x_17390:
        /* <DEDUP_REMOVED lines=17> */
.L_x_17391:
        /* <DEDUP_REMOVED lines=16> */
.L_x_17392:
        /* <DEDUP_REMOVED lines=19> */
.L_x_17395:
[----:B------:R-:W-:Y:S05]  /*6b30*/  BSYNC.RECONVERGENT B0 ;  /* 0x0000000000007941 */ /* 0x000fea0003800200 */
.L_x_17394:
[----:B------:R-:W-:Y:S05]  /*6b40*/  BRA `(.L_x_17393) ;  /* 0x0000000c00a87947 */ /* 0x000fea0003800000 */
.L_x_17389:
        /* <DEDUP_REMOVED lines=17> */
.L_x_17396:
        /* <DEDUP_REMOVED lines=18> */
.L_x_17397:
        /* <DEDUP_REMOVED lines=17> */
.L_x_17398:
        /* <DEDUP_REMOVED lines=20> */
.L_x_17400:
[----:B------:R-:W-:Y:S05]  /*6fd0*/  BSYNC.RECONVERGENT B0 ;  /* 0x0000000000007941 */ /* 0x000fea0003800200 */
.L_x_17399:
[----:B------:R-:W-:Y:S05]  /*6fe0*/  BRA `(.L_x_17393) ;  /* 0x0000000800807947 */ /* 0x000fea0003800000 */
.L_x_17388:
[----:B------:R-:W-:Y:S04]  /*6ff0*/  BSSY.RECONVERGENT B0, `(.L_x_17393) ;  /* 0x000009f000007945 */ /* 0x000fe80003800200 */
[----:B------:R-:W-:Y:S05]  /*7000*/  @!P0 BRA `(.L_x_17401) ;  /* 0x00000004005c8947 */ /* 0x000fea0003800000 */
[----:B------:R-:W-:Y:S01]  /*7010*/  ISETP.LT.AND P1, PT, RZ, UR28, PT ;  /* 0x0000001cff007c0c */ /* 0x000fe2000bf21270 */
[----:B------:R-:W-:-:S12]  /*7020*/  BRA.U !UP3, `(.L_x_17402) ;  /* 0x000000010b407547 */ /* 0x000fd8000b800000 */
[----:B------:R-:W-:Y:S01]  /*7030*/  MOV R72, UR29 ;  /* 0x0000001d00487c02 */ /* 0x000fe20008000f00 */
[----:B------:R-:W-:Y:S01]  /*7040*/  UMOV UR4, URZ ;  /* 0x000000ff00047c82 */ /* 0x000fe20008000000 */
[----:B------:R-:W-:Y:S02]  /*7050*/  ISETP.LT.AND P2, PT, RZ, UR28, PT ;  /* 0x0000001cff007c0c */ /* 0x000fe4000bf41270 */
[----:B0-----:R-:W-:Y:S01]  /*7060*/  MOV R140, UR4 ;  /* 0x00000004008c7c02 */ /* 0x001fe20008000f00 */
[----:B------:R-:W-:-:S04]  /*7070*/  FFMA.FTZ R72, R158, R72, UR30 ;  /* 0x0000001e9e487e23 */ /* 0x000fc80008010048 */
[----:B------:R-:W-:-:S04]  /*7080*/  FADD.FTZ R72, R213, -R72 ;  /* 0x80000048d5487221 */ /* 0x000fc80000010000 */
[----:B------:R-:W-:-:S05]  /*7090*/  FMUL.FTZ R72, R72, UR27 ;  /* 0x0000001b48487c20 */ /* 0x000fca0008410000 */
[----:B------:R-:W-:Y:S02]  /*70a0*/  FSEL R72, R72, RZ, P2 ;  /* 0x000000ff48487208 */ /* 0x000fe40001000000 */
[----:B------:R-:W-:-:S03]  /*70b0*/  LOP3.LUT P2, RZ, R249, 0xff, RZ, 0xc0, !PT ;  /* 0x000000fff9ff7812 */ /* 0x000fc6000784c0ff */
[----:B------:R-:W-:-:S04]  /*70c0*/  FMUL.FTZ R72, R72, UR21 ;  /* 0x0000001548487c20 */ /* 0x000fc80008410000 */
[----:B------:R-:W-:-:S04]  /*70d0*/  FMUL.FTZ R72, R72, UR20 ;  /* 0x0000001448487c20 */ /* 0x000fc80008410000 */
[----:B-----5:R-:W-:-:S05]  /*70e0*/  FMUL.FTZ R73, R52, R72 ;  /* 0x0000004834497220 */ /* 0x020fca0000410000 */
[----:B------:R-:W-:-:S05]  /*70f0*/  FSEL R73, R73, RZ, P2 ;  /* 0x000000ff49497208 */ /* 0x000fca0001000000 */
[----:B------:R-:W-:Y:S01]  /*7100*/  FADD.FTZ R92, R92, R73 ;  /* 0x000000495c5c7221 */ /* 0x000fe20000010000 */
[----:B------:R-:W-:-:S05]  /*7110*/  @P2 HADD2.F32 R73, -RZ, R234.H0_H0 ;  /* 0x200000eaff492230 */ /* 0x000fca0000004100 */
[----:B------:R-:W-:-:S07]  /*7120*/  @P2 FMUL.FTZ R140, R73, R72 ;  /* 0x00000048498c2220 */ /* 0x000fce0000410000 */
.L_x_17402:
[----:B------:R-:W-:Y:S05]  /*7130*/  BRA.U !UP3, `(.L_x_17403) ;  /* 0x000000010b447547 */ /* 0x000fea000b800000 */
[----:B------:R-:W-:Y:S01]  /*7140*/  MOV R72, UR29 ;  /* 0x0000001d00487c02 */ /* 0x000fe20008000f00 */
[----:B------:R-:W-:Y:S01]  /*7150*/  UMOV UR4, URZ ;  /* 0x000000ff00047c82 */ /* 0x000fe20008000000 */
[----:B------:R-:W-:Y:S02]  /*7160*/  ISETP.LT.AND P2, PT, RZ, UR28, PT ;  /* 0x0000001cff007c0c */ /* 0x000fe4000bf41270 */
[----:B------:R-:W-:Y:S01]  /*7170*/  SHF.R.U64 R74, R234, 0x10, R235 ;  /* 0x00000010ea4a7819 */ /* 0x000fe200000012eb */
[----:B------:R-:W-:Y:S01]  /*7180*/  FFMA.FTZ R72, R159, R72, UR30 ;  /* 0x0000001e9f487e23 */ /* 0x000fe20008010048 */
[----:B0-----:R-:W-:-:S03]  /*7190*/  MOV R141, UR4 ;  /* 0x00000004008d7c02 */ /* 0x001fc60008000f00 */
        /* <DEDUP_REMOVED lines=11> */
.L_x_17403:
[----:B------:R-:W-:Y:S05]  /*7250*/  BRA.U !UP3, `(.L_x_17404) ;  /* 0x000000010b407547 */ /* 0x000fea000b800000 */
        /* <DEDUP_REMOVED lines=16> */
.L_x_17404:
        /* <DEDUP_REMOVED lines=34> */
.L_x_17401:
        /* <DEDUP_REMOVED lines=17> */
.L_x_17406:
        /* <DEDUP_REMOVED lines=18> */
.L_x_17407:
        /* <DEDUP_REMOVED lines=17> */
.L_x_17408:
        /* <DEDUP_REMOVED lines=18> */
.L_x_17405:
[----:B------:R-:W-:Y:S05]  /*79e0*/  BSYNC.RECONVERGENT B0 ;  /* 0x0000000000007941 */ /* 0x000fea0003800200 */
.L_x_17393:
        /* <DEDUP_REMOVED lines=15> */
.L_x_17409:
        /* <DEDUP_REMOVED lines=19> */
.L_x_17412:
        /* <DEDUP_REMOVED lines=17> */
.L_x_17413:
        /* <DEDUP_REMOVED lines=16> */
.L_x_17414:
        /* <DEDUP_REMOVED lines=19> */
.L_x_17417:
[----:B------:R-:W-:Y:S05]  /*7f50*/  BSYNC.RECONVERGENT B0 ;  /* 0x0000000000007941 */ /* 0x000fea0003800200 */
.L_x_17416:
[----:B------:R-:W-:Y:S05]  /*7f60*/  BRA `(.L_x_17415) ;  /* 0x0000000c00a87947 */ /* 0x000fea0003800000 */
.L_x_17411:
        /* <DEDUP_REMOVED lines=17> */
.L_x_17418:
        /* <DEDUP_REMOVED lines=18> */
.L_x_17419:
        /* <DEDUP_REMOVED lines=17> */
.L_x_17420:
        /* <DEDUP_REMOVED lines=20> */
.L_x_17422:
[----:B------:R-:W-:Y:S05]  /*83f0*/  BSYNC.RECONVERGENT B0 ;  /* 0x0000000000007941 */ /* 0x000fea0003800200 */
.L_x_17421:
[----:B------:R-:W-:Y:S05]  /*8400*/  BRA `(.L_x_17415) ;  /* 0x0000000800807947 */ /* 0x000fea0003800000 */
.L_x_17410:
        /* <DEDUP_REMOVED lines=20> */
.L_x_17424:
        /* <DEDUP_REMOVED lines=18> */
.L_x_17425:
        /* <DEDUP_REMOVED lines=17> */
.L_x_17426:
        /* <DEDUP_REMOVED lines=34> */
.L_x_17423:
        /* <DEDUP_REMOVED lines=17> */
.L_x_17428:
        /* <DEDUP_REMOVED lines=18> */
.L_x_17429:
        /* <DEDUP_REMOVED lines=17> */
.L_x_17430:
        /* <DEDUP_REMOVED lines=18> */
.L_x_17427:
[----:B------:R-:W-:Y:S05]  /*8e00*/  BSYNC.RECONVERGENT B0 ;  /* 0x0000000000007941 */ /* 0x000fea0003800200 */
.L_x_17415:
        /* <DEDUP_REMOVED lines=15> */
.L_x_17431:
        /* <DEDUP_REMOVED lines=19> */
.L_x_17434:
        /* <DEDUP_REMOVED lines=17> */
.L_x_17435:
        /* <DEDUP_REMOVED lines=16> */
.L_x_17436:
        /* <DEDUP_REMOVED lines=19> */
.L_x_17439:
[----:B------:R-:W-:Y:S05]  /*9370*/  BSYNC.RECONVERGENT B0 ;  /* 0x0000000000007941 */ /* 0x000fea0003800200 */
.L_x_17438:
[----:B------:R-:W-:Y:S05]  /*9380*/  BRA `(.L_x_17437) ;  /* 0x0000000c00a87947 */ /* 0x000fea0003800000 */
.L_x_17433:
        /* <DEDUP_REMOVED lines=17> */
.L_x_17440:
        /* <DEDUP_REMOVED lines=18> */
.L_x_17441:
        /* <DEDUP_REMOVED lines=17> */
.L_x_17442:
        /* <DEDUP_REMOVED lines=20> */
.L_x_17444:
[----:B------:R-:W-:Y:S05]  /*9810*/  BSYNC.RECONVERGENT B0 ;  /* 0x0000000000007941 */ /* 0x000fea0003800200 */
.L_x_17443:
[----:B------:R-:W-:Y:S05]  /*9820*/  BRA `(.L_x_17437) ;  /* 0x0000000800807947 */ /* 0x000fea0003800000 */
.L_x_17432:
        /* <DEDUP_REMOVED lines=20> */
.L_x_17446:
        /* <DEDUP_REMOVED lines=18> */
.L_x_17447:
        /* <DEDUP_REMOVED lines=17> */
.L_x_17448:
        /* <DEDUP_REMOVED lines=34> */
.L_x_17445:
        /* <DEDUP_REMOVED lines=17> */
.L_x_17450:
        /* <DEDUP_REMOVED lines=18> */
.L_x_17451:
        /* <DEDUP_REMOVED lines=17> */
.L_x_17452:
        /* <DEDUP_REMOVED lines=18> */
.L_x_17449:
[----:B------:R-:W-:Y:S05]  /*a220*/  BSYNC.RECONVERGENT B0 ;  /* 0x0000000000007941 */ /* 0x000fea0003800200 */
.L_x_17437:
        /* <DEDUP_REMOVED lines=15> */
.L_x_17453:
        /* <DEDUP_REMOVED lines=19> */
.L_x_17456:
        /* <DEDUP_REMOVED lines=17> */
.L_x_17457:
        /* <DEDUP_REMOVED lines=16> */
.L_x_17458:
        /* <DEDUP_REMOVED lines=19> */
.L_x_17461:
[----:B------:R-:W-:Y:S05]  /*a790*/  BSYNC.RECONVERGENT B0 ;  /* 0x0000000000007941 */ /* 0x000fea0003800200 */
.L_x_17460:
[----:B------:R-:W-:Y:S05]  /*a7a0*/  BRA `(.L_x_17459) ;  /* 0x0000000c00a87947 */ /* 0x000fea0003800000 */
.L_x_17455:
        /* <DEDUP_REMOVED lines=17> */
.L_x_17462:
        /* <DEDUP_REMOVED lines=18> */
.L_x_17463:
        /* <DEDUP_REMOVED lines=17> */
.L_x_17464:
        /* <DEDUP_REMOVED lines=20> */
.L_x_17466:
[----:B------:R-:W-:Y:S05]  /*ac30*/  BSYNC.RECONVERGENT B0 ;  /* 0x0000000000007941 */ /* 0x000fea0003800200 */
.L_x_17465:
[----:B------:R-:W-:Y:S05]  /*ac40*/  BRA `(.L_x_17459) ;  /* 0x0000000800807947 */ /* 0x000fea0003800000 */
.L_x_17454:
        /* <DEDUP_REMOVED lines=20> */
.L_x_17468:
        /* <DEDUP_REMOVED lines=18> */
.L_x_17469:
        /* <DEDUP_REMOVED lines=17> */
.L_x_17470:
        /* <DEDUP_REMOVED lines=34> */
.L_x_17467:
        /* <DEDUP_REMOVED lines=17> */
.L_x_17472:
        /* <DEDUP_REMOVED lines=18> */
.L_x_17473:
        /* <DEDUP_REMOVED lines=17> */
.L_x_17474:
        /* <DEDUP_REMOVED lines=18> */
.L_x_17471:
[----:B------:R-:W-:Y:S05]  /*b640*/  BSYNC.RECONVERGENT B0 ;  /* 0x0000000000007941 */ /* 0x000fea0003800200 */
.L_x_17459:
        /* <DEDUP_REMOVED lines=15> */
.L_x_17475:
        /* <DEDUP_REMOVED lines=19> */
.L_x_17478:
        /* <DEDUP_REMOVED lines=17> */
.L_x_17479:
        /* <DEDUP_REMOVED lines=16> */
.L_x_17480:
        /* <DEDUP_REMOVED lines=10> */
[----:B------:R-:W-:Y:S01]  /*bb20*/  FMUL.FTZ R162, R143, UR20 ;  /* 0x000000148fa27c20 */ /* 0x000fe20008410000 */
[----:B------:R-:W-:-:S03]  /*bb30*/  MOV R143, UR4 ;  /* 0x00000004008f7c02 */ /* 0x000fc60008000f00 */
[----:B-----5:R-:W-:-:S05]  /*bb40*/  FMUL.FTZ R5, R55, R162 ;  /* 0x000000a237057220 */ /* 0x020fca0000410000 */
[----:B------:R-:W-:-:S05]  /*bb50*/  FSEL R5, R5, RZ, P1 ;  /* 0x000000ff05057208 */ /* 0x000fca0000800000 */
[----:B------:R-:W-:Y:S01]  /*bb60*/  FADD.FTZ R111, R111, R5 ;  /* 0x000000056f6f7221 */ /* 0x000fe20000010000 */
[----:B------:R-:W-:Y:S06]  /*bb70*/  @!P1 BRA `(.L_x_17483) ;  /* 0x00000000000c9947 */ /* 0x000fec0003800000 */
[----:B------:R-:W-:-:S05]  /*bb80*/  SHF.R.U32.HI R163, RZ, 0x10, R243 ;  /* 0x00000010ffa37819 */ /* 0x000fca00000116f3 */
[----:B------:R-:W-:-:S05]  /*bb90*/  HADD2.F32 R5, -RZ, R163.H0_H0 ;  /* 0x200000a3ff057230 */ /* 0x000fca0000004100 */
[----:B------:R-:W-:-:S07]  /*bba0*/  FMUL.FTZ R143, R162, R5 ;  /* 0x00000005a28f7220 */ /* 0x000fce0000410000 */
.L_x_17483:
[----:B------:R-:W-:Y:S05]  /*bbb0*/  BSYNC.RECONVERGENT B0 ;  /* 0x0000000000007941 */ /* 0x000fea0003800200 */
.L_x_17482:
[----:B------:R-:W-:Y:S05]  /*bbc0*/  BRA `(.L_x_17481) ;  /* 0x0000000c00a87947 */ /* 0x000fea0003800000 */
.L_x_17477:
        /* <DEDUP_REMOVED lines=17> */
.L_x_17484:
        /* <DEDUP_REMOVED lines=18> */
.L_x_17485:
        /* <DEDUP_REMOVED lines=17> */
.L_x_17486:
[----:B------:R-:W-:Y:S04]  /*bf10*/  BSSY.RECONVERGENT B0, `(.L_x_17487) ;  /* 0x0000014000007945 */ /* 0x000fe80003800200 */
[----:B------:R-:W-:Y:S05]  /*bf20*/  BRA.U !UP3, `(.L_x_17488) ;  /* 0x000000010b487547 */ /* 0x000fea000b800000 */
[----:B------:R-:W-:Y:S01]  /*bf30*/  PLOP3.LUT P2, PT, PT, PT, UP2, 0x80, 0x8 ;  /* 0x000000000008781c */ /* 0x000fe20003f4f028 */
[----:B------:R-:W-:Y:S01]  /*bf40*/  UMOV UR4, URZ ;  /* 0x000000ff00047c82 */ /* 0x000fe20008000000 */
[----:B------:R-:W-:Y:S02]  /*bf50*/  ISETP.GE.U32.AND P1, PT, R5, 0x1000000, PT ;  /* 0x010000000500780c */ /* 0x000fe40003f26070 */
[----:B------:R-:W-:Y:S02]  /*bf60*/  MOV R5, UR29 ;  /* 0x0000001d00057c02 */ /* 0x000fe40008000f00 */
[----:B0-----:R-:W-:-:S07]  /*bf70*/  MOV R143, R27 ;  /* 0x0000001b008f7202 */ /* 0x001fce0000000f00 */
        /* <DEDUP_REMOVED lines=13> */
.L_x_17488:
[----:B------:R-:W-:Y:S05]  /*c050*/  BSYNC.RECONVERGENT B0 ;  /* 0x0000000000007941 */ /* 0x000fea0003800200 */
.L_x_17487:
[----:B------:R-:W-:Y:S05]  /*c060*/  BRA `(.L_x_17481) ;  /* 0x0000000800807947 */ /* 0x000fea0003800000 */
.L_x_17476:
        /* <DEDUP_REMOVED lines=20> */
.L_x_17490:
        /* <DEDUP_REMOVED lines=18> */
.L_x_17491:
        /* <DEDUP_REMOVED lines=17> */
.L_x_17492:
        /* <DEDUP_REMOVED lines=32> */
[----:B------:R-:W-:Y:S01]  /*c5e0*/  FMUL.FTZ R143, R5, R162 ;  /* 0x000000a2058f7220 */ /* 0x000fe20000410000 */
[----:B------:R-:W-:Y:S06]  /*c5f0*/  BRA `(.L_x_17493) ;  /* 0x0000000400187947 */ /* 0x000fec0003800000 */
.L_x_17489:
        /* <DEDUP_REMOVED lines=17> */
.L_x_17494:
        /* <DEDUP_REMOVED lines=18> */
.L_x_17495:
        /* <DEDUP_REMOVED lines=17> */
.L_x_17496:
[----:B------:R-:W-:Y:S05]  /*c940*/  BRA.U !UP3, `(.L_x_17493) ;  /* 0x000000010b447547 */ /* 0x000fea000b800000 */
[----:B------:R-:W-:Y:S01]  /*c950*/  ISETP.GE.U32.AND P2, PT, R5, 0x1000000, PT ;  /* 0x010000000500780c */ /* 0x000fe20003f46070 */
[----:B------:R-:W-:Y:S01]  /*c960*/  UMOV UR4, URZ ;  /* 0x000000ff00047c82 */ /* 0x000fe20008000000 */
[----:B------:R-:W-:Y:S02]  /*c970*/  MOV R5, UR29 ;  /* 0x0000001d00057c02 */ /* 0x000fe40008000f00 */
[----:B------:R-:W-:Y:S02]  /*c980*/  ISETP.LT.AND P1, PT, RZ, UR28, PT ;  /* 0x0000001cff007c0c */ /* 0x000fe4000bf21270 */
[----:B0-----:R-:W-:Y:S01]  /*c990*/  SHF.R.U32.HI R162, RZ, 0x10, R243 ;  /* 0x00000010ffa27819 */ /* 0x001fe200000116f3 */
[----:B------:R-:W-:-:S04]  /*c9a0*/  FFMA.FTZ R5, R202, R5, UR30 ;  /* 0x0000001eca057e23 */ /* 0x000fc80008010005 */
[----:B------:R-:W-:Y:S02]  /*c9b0*/  FADD.FTZ R5, R177, -R5 ;  /* 0x80000005b1057221 */ /* 0x000fe40000010000 */
[----:B------:R-:W-:Y:S02]  /*c9c0*/  @P2 HADD2.F32 R162, -RZ, R162.H0_H0 ;  /* 0x200000a2ffa22230 */ /* 0x000fe40000004100 */
[----:B------:R-:W-:-:S05]  /*c9d0*/  FMUL.FTZ R5, R5, UR27 ;  /* 0x0000001b05057c20 */ /* 0x000fca0008410000 */
        /* <DEDUP_REMOVED lines=8> */
.L_x_17493:
[----:B------:R-:W-:Y:S05]  /*ca60*/  BSYNC.RECONVERGENT B0 ;  /* 0x0000000000007941 */ /* 0x000fea0003800200 */
.L_x_17481:
[----:B0-----:R-:W0:Y:S01]  /*ca70*/  @P0 LDC.64 R162, c[0x0][0x478] ;  /* 0x00011e00ffa20b82 */ /* 0x001e220000000a00 */
[----:B------:R-:W-:Y:S01]  /*ca80*/  PLOP3.LUT P1, PT, PT, PT, UP3, 0x80, 0x8 ;  /* 0x000000000008781c */ /* 0x000fe20003f2f038 */
[----:B------:R-:W1:Y:S01]  /*ca90*/  @UP3 LDCU.64 UR32, c[0x0][0x468] ;  /* 0x00008d00ff2037ac */ /* 0x000e620008000a00 */
[----:B------:R-:W-:-:S05]  /*caa0*/  @P0 IADD3 R5, PT, PT, R160, 0x300, RZ ;  /* 0x00000300a0050810 */ /* 0x000fca0007ffe0ff */
[----:B0-----:R-:W-:-:S06]  /*cab0*/  @P0 IMAD.WIDE.U32 R162, R5, 0x10, R162 ;  /* 0x0000001005a20825 */ /* 0x001fcc00078e00a2 */
[----:B------:R-:W-:Y:S01]  /*cac0*/  @P1 IADD3 R5, PT, PT, R161, 0x300, RZ ;  /* 0x00000300a1051810 */ /* 0x000fe20007ffe0ff */
[----:B------:R0:W-:Y:S02]  /*cad0*/  @P0 STG.E.128 desc[UR18][R162.64], R72 ;  /* 0x00000048a2000986 */ /* 0x0001e4000c101d12 */
[----:B0-----:R-:W-:-:S05]  /*cae0*/  HFMA2 R162, -RZ, RZ, 0, 9.5367431640625e-07 ;  /* 0x00000010ffa27431 */ /* 0x001fca00000001ff */
[----:B-1----:R-:W-:-:S05]  /*caf0*/  @P1 IMAD.WIDE.U32 R162, R5, R162, UR32 ;  /* 0x0000002005a21e25 */ /* 0x002fca000f8e00a2 */
[----:B------:R0:W-:Y:S01]  /*cb00*/  @P1 STG.E.128 desc[UR18][R162.64], R140 ;  /* 0x0000008ca2001986 */ /* 0x0001e2000c101d12 */
[----:B------:R-:W-:Y:S05]  /*cb10*/  BRA.U !UP3, `(.L_x_17497) ;  /* 0x000000010b107547 */ /* 0x000fea000b800000 */
[----:B-----5:R-:W1:Y:S01]  /*cb20*/  LDC.64 R52, c[0x0][0x390] ;  /* 0x0000e400ff347b82 */ /* 0x020e620000000a00 */
[----:B------:R-:W-:-:S05]  /*cb30*/  IADD3 R5, PT, PT, R161, 0x380, RZ ;  /* 0x00000380a1057810 */ /* 0x000fca0007ffe0ff */
[----:B-1----:R-:W-:-:S06]  /*cb40*/  IMAD.WIDE.U32 R52, R5, 0x10, R52 ;  /* 0x0000001005347825 */ /* 0x002fcc00078e0034 */
[----:B------:R-:W5:Y:S02]  /*cb50*/  LDG.E.128 R52, desc[UR18][R52.64] ;  /* 0x0000001234347981 */ /* 0x000f64000c1e1d00 */
.L_x_17497:
        /* <DEDUP_REMOVED lines=19> */
.L_x_17500:
[----:B------:R-:W-:Y:S02]  /*cc90*/  MOV R5, UR29 ;  /* 0x0000001d00057c02 */ /* 0x000fe40008000f00 */
[----:B------:R-:W-:-:S03]  /*cca0*/  MOV R73, R21 ;  /* 0x0000001500497202 */ /* 0x000fc60000000f00 */
[----:B------:R-:W-:-:S04]  /*ccb0*/  @P1 FFMA.FTZ R5, R203, R5, UR30 ;  /* 0x0000001ecb051e23 */ /* 0x000fc80008010005 */
[----:B------:R-:W-:-:S04]  /*ccc0*/  @P1 FADD.FTZ R5, R179, -R5 ;  /* 0x80000005b3051221 */ /* 0x000fc80000010000 */
[----:B------:R-:W-:Y:S01]  /*ccd0*/  @P1 FFMA.FTZ R73, R5, UR27, R21 ;  /* 0x0000001b05491c23 */ /* 0x000fe20008010015 */
[----:B------:R-:W-:Y:S06]  /*cce0*/  BRA.U !UP3, `(.L_x_17501) ;  /* 0x000000010b2c7547 */ /* 0x000fec000b800000 */
[----:B------:R-:W-:Y:S01]  /*ccf0*/  FMUL.FTZ R5, R73, UR21 ;  /* 0x0000001549057c20 */ /* 0x000fe20008410000 */
[----:B------:R-:W-:Y:S01]  /*cd00*/  LOP3.LUT P2, RZ, R4, 0xff00, RZ, 0xc0, !PT ;  /* 0x0000ff0004ff7812 */ /* 0x000fe2000784c0ff */
[----:B------:R-:W-:Y:S01]  /*cd10*/  UMOV UR4, URZ ;  /* 0x000000ff00047c82 */ /* 0x000fe20008000000 */
[----:B------:R-:W-:Y:S01]  /*cd20*/  SHF.R.U64 R75, R244, 0x10, R245 ;  /* 0x00000010f44b7819 */ /* 0x000fe200000012f5 */
[----:B------:R-:W-:Y:S01]  /*cd30*/  FMUL.FTZ R5, R5, UR20 ;  /* 0x0000001405057c20 */ /* 0x000fe20008410000 */
[----:B0-----:R-:W-:-:S03]  /*cd40*/  MOV R141, UR4 ;  /* 0x00000004008d7c02 */ /* 0x001fc60008000f00 */
[----:B-----5:R-:W-:-:S05]  /*cd50*/  FMUL.FTZ R74, R53, R5 ;  /* 0x00000005354a7220 */ /* 0x020fca0000410000 */
[----:B------:R-:W-:-:S05]  /*cd60*/  FSEL R74, R74, RZ, P2 ;  /* 0x000000ff4a4a7208 */ /* 0x000fca0001000000 */
[----:B------:R-:W-:Y:S01]  /*cd70*/  FADD.FTZ R113, R113, R74 ;  /* 0x0000004a71717221 */ /* 0x000fe20000010000 */
[----:B------:R-:W-:-:S05]  /*cd80*/  @P2 HADD2.F32 R74, -RZ, R75.H0_H0 ;  /* 0x2000004bff4a2230 */ /* 0x000fca0000004100 */
[----:B------:R-:W-:-:S07]  /*cd90*/  @P2 FMUL.FTZ R141, R5, R74 ;  /* 0x0000004a058d2220 */ /* 0x000fce0000410000 */
.L_x_17501:
        /* <DEDUP_REMOVED lines=16> */
.L_x_17502:
[----:B------:R-:W-:-:S05]  /*cea0*/  MOV R5, UR29 ;  /* 0x0000001d00057c02 */ /* 0x000fca0008000f00 */
[----:B------:R-:W-:-:S04]  /*ceb0*/  @P1 FFMA.FTZ R5, R204, R5, UR30 ;  /* 0x0000001ecc051e23 */ /* 0x000fc80008010005 */
[----:B------:R-:W-:Y:S01]  /*cec0*/  @P1 FADD.FTZ R75, R181, -R5 ;  /* 0x80000005b54b1221 */ /* 0x000fe20000010000 */
[----:B------:R-:W-:-:S03]  /*ced0*/  MOV R5, R23 ;  /* 0x0000001700057202 */ /* 0x000fc60000000f00 */
[----:B------:R-:W-:-:S05]  /*cee0*/  @P1 FFMA.FTZ R5, R75, UR27, R23 ;  /* 0x0000001b4b051c23 */ /* 0x000fca0008010017 */
[----:B------:R-:W-:Y:S01]  /*cef0*/  MOV R75, R5 ;  /* 0x00000005004b7202 */ /* 0x000fe20000000f00 */
[----:B------:R-:W-:Y:S06]  /*cf00*/  BRA.U !UP3, `(.L_x_17503) ;  /* 0x0000000d0be47547 */ /* 0x000fec000b800000 */
[----:B------:R-:W-:Y:S01]  /*cf10*/  FMUL.FTZ R5, R5, UR21 ;  /* 0x0000001505057c20 */ /* 0x000fe20008410000 */
[----:B------:R-:W-:Y:S01]  /*cf20*/  ISETP.GE.U32.AND P1, PT, R4, 0x1000000, PT ;  /* 0x010000000400780c */ /* 0x000fe20003f26070 */
[----:B------:R-:W-:Y:S01]  /*cf30*/  UMOV UR4, URZ ;  /* 0x000000ff00047c82 */ /* 0x000fe20008000000 */
[----:B------:R-:W-:Y:S01]  /*cf40*/  BSSY.RECONVERGENT B0, `(.L_x_17504) ;  /* 0x000000a000007945 */ /* 0x000fe20003800200 */
[----:B------:R-:W-:Y:S01]  /*cf50*/  FMUL.FTZ R5, R5, UR20 ;  /* 0x0000001405057c20 */ /* 0x000fe20008410000 */
[----:B0-----:R-:W-:-:S03]  /*cf60*/  MOV R143, UR4 ;  /* 0x00000004008f7c02 */ /* 0x001fc60008000f00 */
[----:B-----5:R-:W-:-:S05]  /*cf70*/  FMUL.FTZ R4, R55, R5 ;  /* 0x0000000537047220 */ /* 0x020fca0000410000 */
[----:B------:R-:W-:-:S05]  /*cf80*/  FSEL R4, R4, RZ, P1 ;  /* 0x000000ff04047208 */ /* 0x000fca0000800000 */
[----:B------:R-:W-:Y:S01]  /*cf90*/  FADD.FTZ R115, R115, R4 ;  /* 0x0000000473737221 */ /* 0x000fe20000010000 */
[----:B------:R-:W-:Y:S06]  /*cfa0*/  @!P1 BRA `(.L_x_17505) ;  /* 0x00000000000c9947 */ /* 0x000fec0003800000 */
[----:B------:R-:W-:-:S05]  /*cfb0*/  SHF.R.U32.HI R162, RZ, 0x10, R245 ;  /* 0x00000010ffa27819 */ /* 0x000fca00000116f5 */
[----:B------:R-:W-:-:S05]  /*cfc0*/  HADD2.F32 R4, -RZ, R162.H0_H0 ;  /* 0x200000a2ff047230 */ /* 0x000fca0000004100 */
[----:B------:R-:W-:-:S07]  /*cfd0*/  FMUL.FTZ R143, R5, R4 ;  /* 0x00000004058f7220 */ /* 0x000fce0000410000 */
.L_x_17505:
[----:B------:R-:W-:Y:S05]  /*cfe0*/  BSYNC.RECONVERGENT B0 ;  /* 0x0000000000007941 */ /* 0x000fea0003800200 */
.L_x_17504:
[----:B------:R-:W-:Y:S05]  /*cff0*/  BRA `(.L_x_17503) ;  /* 0x0000000c00a87947 */ /* 0x000fea0003800000 */
.L_x_17499:
[----:B------:R-:W-:Y:S05]  /*d000*/  BRA.U !UP3, `(.L_x_17506) ;  /* 0x000000010b407547 */ /* 0x000fea000b800000 */
[----:B------:R-:W-:Y:S01]  /*d010*/  PLOP3.LUT P1, PT, PT, PT, UP2, 0x80, 0x8 ;  /* 0x000000000008781c */ /* 0x000fe20003f2f028 */
[----:B------:R-:W-:Y:S01]  /*d020*/  UMOV UR4, URZ ;  /* 0x000000ff00047c82 */ /* 0x000fe20008000000 */
[----:B------:R-:W-:Y:S02]  /*d030*/  MOV R5, UR29 ;  /* 0x0000001d00057c02 */ /* 0x000fe40008000f00 */
[----:B0-----:R-:W-:-:S09]  /*d040*/  MOV R140, R20 ;  /* 0x00000014008c7202 */ /* 0x001fd20000000f00 */
        /* <DEDUP_REMOVED lines=12> */
.L_x_17506:
[----:B------:R-:W-:Y:S05]  /*d110*/  BRA.U !UP3, `(.L_x_17507) ;  /* 0x000000010b447547 */ /* 0x000fea000b800000 */
[----:B------:R-:W-:Y:S01]  /*d120*/  PLOP3.LUT P1, PT, PT, PT, UP2, 0x80, 0x8 ;  /* 0x000000000008781c */ /* 0x000fe20003f2f028 */
[----:B------:R-:W-:Y:S01]  /*d130*/  UMOV UR4, URZ ;  /* 0x000000ff00047c82 */ /* 0x000fe20008000000 */
[----:B------:R-:W-:Y:S02]  /*d140*/  MOV R5, UR29 ;  /* 0x0000001d00057c02 */ /* 0x000fe40008000f00 */
[----:B0-----:R-:W-:Y:S02]  /*d150*/  MOV R141, R21 ;  /* 0x00000015008d7202 */ /* 0x001fe40000000f00 */
        /* <DEDUP_REMOVED lines=13> */
.L_x_17507:
        /* <DEDUP_REMOVED lines=17> */
.L_x_17508:
[----:B------:R-:W-:Y:S04]  /*d340*/  BSSY.RECONVERGENT B0, `(.L_x_17509) ;  /* 0x0000014000007945 */ /* 0x000fe80003800200 */
[----:B------:R-:W-:Y:S05]  /*d350*/  BRA.U !UP3, `(.L_x_17510) ;  /* 0x000000010b487547 */ /* 0x000fea000b800000 */
[----:B------:R-:W-:Y:S01]  /*d360*/  PLOP3.LUT P2, PT, PT, PT, UP2, 0x80, 0x8 ;  /* 0x000000000008781c */ /* 0x000fe20003f4f028 */
[----:B------:R-:W-:Y:S01]  /*d370*/  UMOV UR4, URZ ;  /* 0x000000ff00047c82 */ /* 0x000fe20008000000 */
[----:B------:R-:W-:Y:S02]  /*d380*/  ISETP.GE.U32.AND P1, PT, R4, 0x1000000, PT ;  /* 0x010000000400780c */ /* 0x000fe40003f26070 */
[----:B------:R-:W-:Y:S02]  /*d390*/  MOV R4, UR29 ;  /* 0x0000001d00047c02 */ /* 0x000fe40008000f00 */
[----:B------:R-:W-:Y:S02]  /*d3a0*/  MOV R5, R23 ;  /* 0x0000001700057202 */ /* 0x000fe40000000f00 */
[----:B0-----:R-:W-:-:S05]  /*d3b0*/  MOV R143, UR4 ;  /* 0x00000004008f7c02 */ /* 0x001fca0008000f00 */
        /* <DEDUP_REMOVED lines=8> */
[----:B------:R-:W-:Y:S06]  /*d440*/  @!P1 BRA `(.L_x_17510) ;  /* 0x00000000000c9947 */ /* 0x000fec0003800000 */
[----:B------:R-:W-:-:S05]  /*d450*/  SHF.R.U32.HI R162, RZ, 0x10, R245 ;  /* 0x00000010ffa27819 */ /* 0x000fca00000116f5 */
[----:B------:R-:W-:-:S05]  /*d460*/  HADD2.F32 R5, -RZ, R162.H0_H0 ;  /* 0x200000a2ff057230 */ /* 0x000fca0000004100 */
[----:B------:R-:W-:-:S07]  /*d470*/  FMUL.FTZ R143, R5, R4 ;  /* 0x00000004058f7220 */ /* 0x000fce0000410000 */
.L_x_17510:
[----:B------:R-:W-:Y:S05]  /*d480*/  BSYNC.RECONVERGENT B0 ;  /* 0x0000000000007941 */ /* 0x000fea0003800200 */
.L_x_17509:
[----:B------:R-:W-:Y:S05]  /*d490*/  BRA `(.L_x_17503) ;  /* 0x0000000800807947 */ /* 0x000fea0003800000 */
.L_x_17498:
        /* <DEDUP_REMOVED lines=20> */
.L_x_17512:
        /* <DEDUP_REMOVED lines=18> */
.L_x_17513:
        /* <DEDUP_REMOVED lines=17> */
.L_x_17514:
        /* <DEDUP_REMOVED lines=21> */
[----:B------:R-:W-:Y:S01]  /*d960*/  FMUL.FTZ R5, R75, UR21 ;  /* 0x000000154b057c20 */ /* 0x000fe20008410000 */
[----:B------:R-:W-:Y:S01]  /*d970*/  ISETP.GE.U32.AND P1, PT, R4, 0x1000000, PT ;  /* 0x010000000400780c */ /* 0x000fe20003f26070 */
[----:B------:R-:W-:Y:S02]  /*d980*/  UMOV UR4, URZ ;  /* 0x000000ff00047c82 */ /* 0x000fe40008000000 */
        /* <DEDUP_REMOVED lines=10> */
.L_x_17511:
[----:B------:R-:W-:Y:S05]  /*da30*/  BRA.U !UP3, `(.L_x_17516) ;  /* 0x000000010b407547 */ /* 0x000fea000b800000 */
[----:B------:R-:W-:Y:S01]  /*da40*/  MOV R5, UR29 ;  /* 0x0000001d00057c02 */ /* 0x000fe20008000f00 */
        /* <DEDUP_REMOVED lines=9> */
[----:B0----5:R-:W-:Y:S02]  /*dae0*/  FMUL.FTZ R140, R52, R5 ;  /* 0x00000005348c7220 */ /* 0x021fe40000410000 */
[----:B------:R-:W-:-:S03]  /*daf0*/  @P1 HADD2.F32 R162, -RZ, R244.H0_H0 ;  /* 0x200000f4ffa21230 */ /* 0x000fc60000004100 */
[----:B------:R-:W-:-:S05]  /*db00*/  FSEL R140, R140, RZ, P1 ;  /* 0x000000ff8c8c7208 */ /* 0x000fca0000800000 */
[----:B------:R-:W-:Y:S01]  /*db10*/  FADD.FTZ R112, R112, R140 ;  /* 0x0000008c70707221 */ /* 0x000fe20000010000 */
[----:B------:R-:W-:Y:S01]  /*db20*/  MOV R140, UR4 ;  /* 0x00000004008c7c02 */ /* 0x000fe20008000f00 */
[----:B------:R-:W-:-:S07]  /*db30*/  @P1 FMUL.FTZ R140, R162, R5 ;  /* 0x00000005a28c1220 */ /* 0x000fce0000410000 */
.L_x_17516:
[----:B------:R-:W-:Y:S05]  /*db40*/  BRA.U !UP3, `(.L_x_17517) ;  /* 0x000000010b447547 */ /* 0x000fea000b800000 */
[----:B------:R-:W-:Y:S01]  /*db50*/  MOV R5, UR29 ;  /* 0x0000001d00057c02 */ /* 0x000fe20008000f00 */
[----:B------:R-:W-:Y:S01]  /*db60*/  UMOV UR4, URZ ;  /* 0x000000ff00047c82 */ /* 0x000fe20008000000 */
[----:B------:R-:W-:Y:S02]  /*db70*/  ISETP.LT.AND P1, PT, RZ, UR28, PT ;  /* 0x0000001cff007c0c */ /* 0x000fe4000bf21270 */
[----:B0-----:R-:W-:Y:S01]  /*db80*/  SHF.R.U64 R162, R244, 0x10, R245 ;  /* 0x00000010f4a27819 */ /* 0x001fe200000012f5 */
        /* <DEDUP_REMOVED lines=13> */
.L_x_17517:
        /* <DEDUP_REMOVED lines=17> */
.L_x_17518:
[----:B------:R-:W-:Y:S05]  /*dd70*/  BRA.U !UP3, `(.L_x_17515) ;  /* 0x000000010b447547 */ /* 0x000fea000b800000 */
[----:B------:R-:W-:Y:S01]  /*dd80*/  ISETP.GE.U32.AND P2, PT, R4, 0x1000000, PT ;  /* 0x010000000400780c */ /* 0x000fe20003f46070 */
[----:B------:R-:W-:Y:S01]  /*dd90*/  UMOV UR4, URZ ;  /* 0x000000ff00047c82 */ /* 0x000fe20008000000 */
[----:B------:R-:W-:Y:S02]  /*dda0*/  MOV R4, UR29 ;  /* 0x0000001d00047c02 */ /* 0x000fe40008000f00 */
[----:B------:R-:W-:Y:S02]  /*ddb0*/  ISETP.LT.AND P1, PT, RZ, UR28, PT ;  /* 0x0000001cff007c0c */ /* 0x000fe4000bf21270 */
[----:B0-----:R-:W-:Y:S01]  /*ddc0*/  SHF.R.U32.HI R162, RZ, 0x10, R245 ;  /* 0x00000010ffa27819 */ /* 0x001fe200000116f5 */
[----:B------:R-:W-:Y:S01]  /*ddd0*/  FFMA.FTZ R4, R204, R4, UR30 ;  /* 0x0000001ecc047e23 */ /* 0x000fe20008010004 */
[----:B------:R-:W-:-:S03]  /*dde0*/  MOV R143, UR4 ;  /* 0x00000004008f7c02 */ /* 0x000fc60008000f00 */
[----:B------:R-:W-:-:S04]  /*ddf0*/  FADD.FTZ R4, R181, -R4 ;  /* 0x80000004b5047221 */ /* 0x000fc80000010000 */
[----:B------:R-:W-:-:S05]  /*de00*/  FMUL.FTZ R4, R4, UR27 ;  /* 0x0000001b04047c20 */ /* 0x000fca0008410000 */
[----:B------:R-:W-:-:S05]  /*de10*/  FSEL R4, R4, RZ, P1 ;  /* 0x000000ff04047208 */ /* 0x000fca0000800000 */
[----:B------:R-:W-:-:S04]  /*de20*/  FMUL.FTZ R4, R4, UR21 ;  /* 0x0000001504047c20 */ /* 0x000fc80008410000 */
[----:B------:R-:W-:-:S04]  /*de30*/  FMUL.FTZ R4, R4, UR20 ;  /* 0x0000001404047c20 */ /* 0x000fc80008410000 */
[----:B-----5:R-:W-:-:S05]  /*de40*/  FMUL.FTZ R5, R55, R4 ;  /* 0x0000000437057220 */ /* 0x020fca0000410000 */
[----:B------:R-:W-:-:S05]  /*de50*/  FSEL R5, R5, RZ, P2 ;  /* 0x000000ff05057208 */ /* 0x000fca0001000000 */
[----:B------:R-:W-:Y:S01]  /*de60*/  FADD.FTZ R115, R115, R5 ;  /* 0x0000000573737221 */ /* 0x000fe20000010000 */
[----:B------:R-:W-:-:S05]  /*de70*/  @P2 HADD2.F32 R5, -RZ, R162.H0_H0 ;  /* 0x200000a2ff052230 */ /* 0x000fca0000004100 */
[----:B------:R-:W-:-:S07]  /*de80*/  @P2 FMUL.FTZ R143, R5, R4 ;  /* 0x00000004058f2220 */ /* 0x000fce0000410000 */
.L_x_17515:
[----:B------:R-:W-:Y:S05]  /*de90*/  BSYNC.RECONVERGENT B0 ;  /* 0x0000000000007941 */ /* 0x000fea0003800200 */
.L_x_17503:
[----:B------:R-:W1:Y:S01]  /*dea0*/  @P0 LDC.64 R4, c[0x0][0x478] ;  /* 0x00011e00ff040b82 */ /* 0x000e620000000a00 */
[----:B------:R-:W-:Y:S01]  /*deb0*/  PLOP3.LUT P1, PT, PT, PT, UP3, 0x80, 0x8 ;  /* 0x000000000008781c */ /* 0x000fe20003f2f038 */
[----:B------:R-:W2:Y:S01]  /*dec0*/  @UP3 LDCU.64 UR32, c[0x0][0x468] ;  /* 0x00008d00ff2037ac */ /* 0x000ea20008000a00 */
[----:B0-----:R-:W-:-:S05]  /*ded0*/  @P0 IADD3 R162, PT, PT, R160, 0x380, RZ ;  /* 0x00000380a0a20810 */ /* 0x001fca0007ffe0ff */
[----:B-1----:R-:W-:-:S05]  /*dee0*/  @P0 IMAD.WIDE.U32 R4, R162, 0x10, R4 ;  /* 0x00000010a2040825 */ /* 0x002fca00078e0004 */
[----:B------:R0:W-:Y:S02]  /*def0*/  @P0 STG.E.128 desc[UR18][R4.64], R72 ;  /* 0x0000004804000986 */ /* 0x0001e4000c101d12 */
[----:B0-----:R-:W-:Y:S01]  /*df00*/  HFMA2 R5, -RZ, RZ, 0, 9.5367431640625e-07 ;  /* 0x00000010ff057431 */ /* 0x001fe200000001ff */
[----:B------:R-:W-:-:S05]  /*df10*/  @P1 IADD3 R4, PT, PT, R161, 0x380, RZ ;  /* 0x00000380a1041810 */ /* 0x000fca0007ffe0ff */
[----:B--2---:R-:W-:-:S05]  /*df20*/  @P1 IMAD.WIDE.U32 R4, R4, R5, UR32 ;  /* 0x0000002004041e25 */ /* 0x004fca000f8e0005 */
[----:B------:R0:W-:Y:S01]  /*df30*/  @P1 STG.E.128 desc[UR18][R4.64], R140 ;  /* 0x0000008c04001986 */ /* 0x0001e2000c101d12 */
[----:B------:R-:W-:Y:S05]  /*df40*/  BRA.U !UP3, `(.L_x_17519) ;  /* 0x000000010b107547 */ /* 0x000fea000b800000 */
[----:B-----5:R-:W1:Y:S01]  /*df50*/  LDC.64 R52, c[0x0][0x390] ;  /* 0x0000e400ff347b82 */ /* 0x020e620000000a00 */
[----:B0-----:R-:W-:-:S05]  /*df60*/  IADD3 R4, PT, PT, R161, 0x400, RZ ;  /* 0x00000400a1047810 */ /* 0x001fca0007ffe0ff */
[----:B-1----:R-:W-:-:S05]  /*df70*/  IMAD.WIDE.U32 R4, R4, 0x10, R52 ;  /* 0x0000001004047825 */ /* 0x002fca00078e0034 */
[----:B------:R1:W5:Y:S02]  /*df80*/  LDG.E.128 R52, desc[UR18][R4.64] ;  /* 0x0000001204347981 */ /* 0x000364000c1e1d00 */
.L_x_17519:
[----:B------:R-:W-:Y:S05]  /*df90*/  BRA.U !UP0, `(.L_x_17520) ;  /* 0x0000000908587547 */ /* 0x000fea000b800000 */
[----:B------:R-:W-:Y:S05]  /*dfa0*/  @!P0 BRA `(.L_x_17521) ;  /* 0x00000004002c8947 */ /* 0x000fea0003800000 */
[----:B------:R-:W-:Y:S02]  /*dfb0*/  PLOP3.LUT P1, PT, PT, PT, UP2, 0x80, 0x8 ;  /* 0x000000000008781c */ /* 0x000fe40003f2f028 */
[----:B01----:R-:W-:Y:S02]  /*dfc0*/  MOV R4, UR29 ;  /* 0x0000001d00047c02 */ /* 0x003fe40008000f00 */
        /* <DEDUP_REMOVED lines=9> */
[----:B------:R-:W-:-:S03]  /*e060*/  MOV R140, UR4 ;  /* 0x00000004008c7c02 */ /* 0x000fc60008000f00 */
[----:B-----5:R-:W-:-:S05]  /*e070*/  FMUL.FTZ R72, R52, R4 ;  /* 0x0000000434487220 */ /* 0x020fca0000410000 */
[----:B------:R-:W-:-:S05]  /*e080*/  FSEL R72, R72, RZ, P2 ;  /* 0x000000ff48487208 */ /* 0x000fca0001000000 */
[----:B------:R-:W-:Y:S01]  /*e090*/  FADD.FTZ R116, R116, R72 ;  /* 0x0000004874747221 */ /* 0x000fe20000010000 */
[----:B------:R-:W-:-:S05]  /*e0a0*/  @P2 HADD2.F32 R72, -RZ, R6.H0_H0 ;  /* 0x20000006ff482230 */ /* 0x000fca0000004100 */
[----:B------:R-:W-:-:S07]  /*e0b0*/  @P2 FMUL.FTZ R140, R4, R72 ;  /* 0x00000048048c2220 */ /* 0x000fce0000410000 */
.L_x_17522:
        /* <DEDUP_REMOVED lines=14> */
[----:B------:R-:W-:-:S05]  /*e1a0*/  SHF.R.U64 R73, R6, 0x10, R7 ;  /* 0x0000001006497819 */ /* 0x000fca0000001207 */
[----:B------:R-:W-:-:S05]  /*e1b0*/  @P2 HADD2.F32 R73, -RZ, R73.H0_H0 ;  /* 0x20000049ff492230 */ /* 0x000fca0000004100 */
[----:B------:R-:W-:-:S07]  /*e1c0*/  @P2 FMUL.FTZ R141, R4, R73 ;  /* 0x00000049048d2220 */ /* 0x000fce0000410000 */
.L_x_17523:
        /* <DEDUP_REMOVED lines=16> */
.L_x_17524:
[----:B------:R-:W-:-:S05]  /*e2d0*/  MOV R4, UR29 ;  /* 0x0000001d00047c02 */ /* 0x000fca0008000f00 */
[----:B------:R-:W-:-:S04]  /*e2e0*/  @P1 FFMA.FTZ R4, R206, R4, UR30 ;  /* 0x0000001ece041e23 */ /* 0x000fc80008010004 */
[----:B------:R-:W-:Y:S01]  /*e2f0*/  @P1 FADD.FTZ R74, R185, -R4 ;  /* 0x80000004b94a1221 */ /* 0x000fe20000010000 */
[----:B------:R-:W-:-:S03]  /*e300*/  MOV R4, R19 ;  /* 0x0000001300047202 */ /* 0x000fc60000000f00 */
        /* <DEDUP_REMOVED lines=19> */
.L_x_17527:
[----:B------:R-:W-:Y:S05]  /*e440*/  BSYNC.RECONVERGENT B0 ;  /* 0x0000000000007941 */ /* 0x000fea0003800200 */
.L_x_17526:
[----:B------:R-:W-:Y:S05]  /*e450*/  BRA `(.L_x_17525) ;  /* 0x0000000c00b47947 */ /* 0x000fea0003800000 */
.L_x_17521:
[----:B------:R-:W-:Y:S05]  /*e460*/  BRA.U !UP3, `(.L_x_17528) ;  /* 0x000000010b407547 */ /* 0x000fea000b800000 */
[----:B------:R-:W-:Y:S01]  /*e470*/  PLOP3.LUT P1, PT, PT, PT, UP2, 0x80, 0x8 ;  /* 0x000000000008781c */ /* 0x000fe20003f2f028 */
[----:B------:R-:W-:Y:S01]  /*e480*/  UMOV UR4, URZ ;  /* 0x000000ff00047c82 */ /* 0x000fe20008000000 */
[----:B01----:R-:W-:Y:S02]  /*e490*/  MOV R4, UR29 ;  /* 0x0000001d00047c02 */ /* 0x003fe40008000f00 */
[----:B------:R-:W-:Y:S02]  /*e4a0*/  MOV R5, R16 ;  /* 0x0000001000057202 */ /* 0x000fe40000000f00 */
[----:B------:R-:W-:-:S07]  /*e4b0*/  MOV R140, UR4 ;  /* 0x00000004008c7c02 */ /* 0x000fce0008000f00 */
[----:B------:R-:W-:-:S04]  /*e4c0*/  @P1 FFMA.FTZ R4, R182, R4, UR30 ;  /* 0x0000001eb6041e23 */ /* 0x000fc80008010004 */
[----:B------:R-:W-:-:S04]  /*e4d0*/  @P1 FADD.FTZ R4, R226, -R4 ;  /* 0x80000004e2041221 */ /* 0x000fc80000010000 */
[----:B------:R-:W-:Y:S01]  /*e4e0*/  @P1 FFMA.FTZ R5, R4, UR27, R16 ;  /* 0x0000001b04051c23 */ /* 0x000fe20008010010 */
        /* <DEDUP_REMOVED lines=8> */
.L_x_17528:
        /* <DEDUP_REMOVED lines=15> */
[----:B------:R-:W-:-:S05]  /*e660*/  SHF.R.U64 R5, R6, 0x10, R7 ;  /* 0x0000001006057819 */ /* 0x000fca0000001207 */
[----:B------:R-:W-:-:S05]  /*e670*/  @P1 HADD2.F32 R5, -RZ, R5.H0_H0 ;  /* 0x20000005ff051230 */ /* 0x000fca0000004100 */
[----:B------:R-:W-:-:S07]  /*e680*/  @P1 FMUL.FTZ R141, R5, R4 ;  /* 0x00000004058d1220 */ /* 0x000fce0000410000 */
.L_x_17529:
        /* <DEDUP_REMOVED lines=17> */
.L_x_17530:
[----:B------:R-:W-:Y:S04]  /*e7a0*/  BSSY.RECONVERGENT B0, `(.L_x_17531) ;  /* 0x0000014000007945 */ /* 0x000fe80003800200 */
[----:B------:R-:W-:Y:S05]  /*e7b0*/  BRA.U !UP3, `(.L_x_17532) ;  /* 0x000000010b487547 */ /* 0x000fea000b800000 */
[----:B------:R-:W-:Y:S01]  /*e7c0*/  PLOP3.LUT P2, PT, PT, PT, UP2, 0x80, 0x8 ;  /* 0x000000000008781c */ /* 0x000fe20003f4f028 */
[----:B------:R-:W-:Y:S01]  /*e7d0*/  UMOV UR4, URZ ;  /* 0x000000ff00047c82 */ /* 0x000fe20008000000 */
[----:B------:R-:W-:Y:S02]  /*e7e0*/  ISETP.GE.U32.AND P1, PT, R3, 0x1000000, PT ;  /* 0x010000000300780c */ /* 0x000fe40003f26070 */
[----:B------:R-:W-:Y:S02]  /*e7f0*/  MOV R3, UR29 ;  /* 0x0000001d00037c02 */ /* 0x000fe40008000f00 */
[----:B01----:R-:W-:Y:S02]  /*e800*/  MOV R4, R19 ;  /* 0x0000001300047202 */ /* 0x003fe40000000f00 */
[----:B------:R-:W-:-:S05]  /*e810*/  MOV R143, UR4 ;  /* 0x00000004008f7c02 */ /* 0x000fca0008000f00 */
        /* <DEDUP_REMOVED lines=12> */
.L_x_17532:
[----:B------:R-:W-:Y:S05]  /*e8e0*/  BSYNC.RECONVERGENT B0 ;  /* 0x0000000000007941 */ /* 0x000fea0003800200 */
.L_x_17531:
[----:B------:R-:W-:Y:S05]  /*e8f0*/  BRA `(.L_x_17525) ;  /* 0x00000008008c7947 */ /* 0x000fea0003800000 */
.L_x_17520:
[----:B------:R-:W-:Y:S04]  /*e900*/  BSSY.RECONVERGENT B0, `(.L_x_17525) ;  /* 0x00000a2000007945 */ /* 0x000fe80003800200 */
[----:B------:R-:W-:Y:S05]  /*e910*/  @!P0 BRA `(.L_x_17533) ;  /* 0x0000000400688947 */ /* 0x000fea0003800000 */
[----:B------:R-:W-:Y:S01]  /*e920*/  ISETP.LT.AND P1, PT, RZ, UR28, PT ;  /* 0x0000001cff007c0c */ /* 0x000fe2000bf21270 */
[----:B------:R-:W-:-:S12]  /*e930*/  BRA.U !UP3, `(.L_x_17534) ;  /* 0x000000010b407547 */ /* 0x000fd8000b800000 */
[----:B01----:R-:W-:Y:S01]  /*e940*/  MOV R4, UR29 ;  /* 0x0000001d00047c02 */ /* 0x003fe20008000f00 */
[----:B------:R-:W-:Y:S01]  /*e950*/  UMOV UR4, URZ ;  /* 0x000000ff00047c82 */ /* 0x000fe20008000000 */
[----:B------:R-:W-:Y:S02]  /*e960*/  ISETP.LT.AND P2, PT, RZ, UR28, PT ;  /* 0x0000001cff007c0c */ /* 0x000fe4000bf41270 */
[----:B------:R-:W-:Y:S01]  /*e970*/  MOV R140, UR4 ;  /* 0x00000004008c7c02 */ /* 0x000fe20008000f00 */
        /* <DEDUP_REMOVED lines=12> */
.L_x_17534:
[----:B------:R-:W-:Y:S05]  /*ea40*/  BRA.U !UP3, `(.L_x_17535) ;  /* 0x000000010b447547 */ /* 0x000fea000b800000 */
        /* <DEDUP_REMOVED lines=17> */
.L_x_17535:
        /* <DEDUP_REMOVED lines=17> */
.L_x_17536:
[----:B01----:R-:W-:Y:S02]  /*ec70*/  MOV R5, UR29 ;  /* 0x0000001d00057c02 */ /* 0x003fe40008000f00 */
        /* <DEDUP_REMOVED lines=18> */
[----:B------:R-:W-:Y:S02]  /*eda0*/  FSEL R75, R4, RZ, P1 ;  /* 0x000000ff044b7208 */ /* 0x000fe40000800000 */
[----:B------:R-:W-:Y:S01]  /*edb0*/  MOV R74, R5 ;  /* 0x00000005004a7202 */ /* 0x000fe20000000f00 */
[----:B------:R-:W-:Y:S06]  /*edc0*/  BRA.U !UP3, `(.L_x_17537) ;  /* 0x000000050b547547 */ /* 0x000fec000b800000 */
[----:B------:R-:W-:Y:S01]  /*edd0*/  FMUL.FTZ R4, R75, UR21 ;  /* 0x000000154b047c20 */ /* 0x000fe20008410000 */
[----:B------:R-:W-:Y:S01]  /*ede0*/  ISETP.GE.U32.AND P1, PT, R3, 0x1000000, PT ;  /* 0x010000000300780c */ /* 0x000fe20003f26070 */
[----:B------:R-:W-:Y:S01]  /*edf0*/  UMOV UR4, URZ ;  /* 0x000000ff00047c82 */ /* 0x000fe20008000000 */
[----:B------:R-:W-:Y:S01]  /*ee00*/  MOV R74, R5 ;  /* 0x00000005004a7202 */ /* 0x000fe20000000f00 */
[----:B------:R-:W-:Y:S01]  /*ee10*/  FMUL.FTZ R4, R4, UR20 ;  /* 0x0000001404047c20 */ /* 0x000fe20008410000 */
[----:B------:R-:W-:-:S03]  /*ee20*/  MOV R143, UR4 ;  /* 0x00000004008f7c02 */ /* 0x000fc60008000f00 */
[----:B-----5:R-:W-:-:S05]  /*ee30*/  FMUL.FTZ R3, R55, R4 ;  /* 0x0000000437037220 */ /* 0x020fca0000410000 */
[----:B------:R-:W-:-:S05]  /*ee40*/  FSEL R3, R3, RZ, P1 ;  /* 0x000000ff03037208 */ /* 0x000fca0000800000 */
[----:B------:R-:W-:Y:S01]  /*ee50*/  FADD.FTZ R119, R119, R3 ;  /* 0x0000000377777221 */ /* 0x000fe20000010000 */
[----:B------:R-:W-:Y:S06]  /*ee60*/  @!P1 BRA `(.L_x_17537) ;  /* 0x00000004002c9947 */ /* 0x000fec0003800000 */
[----:B------:R-:W-:Y:S02]  /*ee70*/  SHF.R.U32.HI R3, RZ, 0x10, R7 ;  /* 0x00000010ff037819 */ /* 0x000fe40000011607 */
[----:B------:R-:W-:-:S03]  /*ee80*/  MOV R74, R5 ;  /* 0x00000005004a7202 */ /* 0x000fc60000000f00 */
[----:B------:R-:W-:-:S05]  /*ee90*/  HADD2.F32 R3, -RZ, R3.H0_H0 ;  /* 0x20000003ff037230 */ /* 0x000fca0000004100 */
[----:B------:R-:W-:Y:S01]  /*eea0*/  FMUL.FTZ R143, R3, R4 ;  /* 0x00000004038f7220 */ /* 0x000fe20000410000 */
[----:B------:R-:W-:Y:S06]  /*eeb0*/  BRA `(.L_x_17537) ;  /* 0x0000000400187947 */ /* 0x000fec0003800000 */
.L_x_17533:
        /* <DEDUP_REMOVED lines=17> */
.L_x_17538:
        /* <DEDUP_REMOVED lines=18> */
.L_x_17539:
        /* <DEDUP_REMOVED lines=17> */
.L_x_17540:
[----:B------:R-:W-:Y:S05]  /*f200*/  BRA.U !UP3, `(.L_x_17537) ;  /* 0x000000010b447547 */ /* 0x000fea000b800000 */
[----:B------:R-:W-:Y:S01]  /*f210*/  ISETP.GE.U32.AND P2, PT, R3, 0x1000000, PT ;  /* 0x010000000300780c */ /* 0x000fe20003f46070 */
[----:B------:R-:W-:Y:S01]  /*f220*/  UMOV UR4, URZ ;  /* 0x000000ff00047c82 */ /* 0x000fe20008000000 */
[----:B------:R-:W-:Y:S02]  /*f230*/  MOV R3, UR29 ;  /* 0x0000001d00037c02 */ /* 0x000fe40008000f00 */
[----:B------:R-:W-:Y:S02]  /*f240*/  ISETP.LT.AND P1, PT, RZ, UR28, PT ;  /* 0x0000001cff007c0c */ /* 0x000fe4000bf21270 */
[----:B0-----:R-:W-:Y:S01]  /*f250*/  MOV R143, UR4 ;  /* 0x00000004008f7c02 */ /* 0x001fe20008000f00 */
[----:B------:R-:W-:-:S04]  /*f260*/  FFMA.FTZ R3, R206, R3, UR30 ;  /* 0x0000001ece037e23 */ /* 0x000fc80008010003 */
[----:B------:R-:W-:-:S04]  /*f270*/  FADD.FTZ R3, R185, -R3 ;  /* 0x80000003b9037221 */ /* 0x000fc80000010000 */
[----:B------:R-:W-:-:S05]  /*f280*/  FMUL.FTZ R3, R3, UR27 ;  /* 0x0000001b03037c20 */ /* 0x000fca0008410000 */
[----:B------:R-:W-:-:S05]  /*f290*/  FSEL R3, R3, RZ, P1 ;  /* 0x000000ff03037208 */ /* 0x000fca0000800000 */
[----:B------:R-:W-:-:S04]  /*f2a0*/  FMUL.FTZ R3, R3, UR21 ;  /* 0x0000001503037c20 */ /* 0x000fc80008410000 */
[----:B------:R-:W-:-:S04]  /*f2b0*/  FMUL.FTZ R3, R3, UR20 ;  /* 0x0000001403037c20 */ /* 0x000fc80008410000 */
[----:B-1---5:R-:W-:-:S05]  /*f2c0*/  FMUL.FTZ R4, R55, R3 ;  /* 0x0000000337047220 */ /* 0x022fca0000410000 */
[----:B------:R-:W-:-:S05]  /*f2d0*/  FSEL R4, R4, RZ, P2 ;  /* 0x000000ff04047208 */ /* 0x000fca0001000000 */
[----:B------:R-:W-:Y:S01]  /*f2e0*/  FADD.FTZ R119, R119, R4 ;  /* 0x0000000477777221 */ /* 0x000fe20000010000 */
[----:B------:R-:W-:-:S05]  /*f2f0*/  SHF.R.U32.HI R4, RZ, 0x10, R7 ;  /* 0x00000010ff047819 */ /* 0x000fca0000011607 */
[----:B------:R-:W-:-:S05]  /*f300*/  @P2 HADD2.F32 R4, -RZ, R4.H0_H0 ;  /* 0x20000004ff042230 */ /* 0x000fca0000004100 */
[----:B------:R-:W-:-:S07]  /*f310*/  @P2 FMUL.FTZ R143, R4, R3 ;  /* 0x00000003048f2220 */ /* 0x000fce0000410000 */
.L_x_17537:
[----:B------:R-:W-:Y:S05]  /*f320*/  BSYNC.RECONVERGENT B0 ;  /* 0x0000000000007941 */ /* 0x000fea0003800200 */
.L_x_17525:
[----:B01----:R-:W0:Y:S01]  /*f330*/  @P0 LDC.64 R4, c[0x0][0x478] ;  /* 0x00011e00ff040b82 */ /* 0x003e220000000a00 */
[----:B------:R-:W-:Y:S01]  /*f340*/  PLOP3.LUT P1, PT, PT, PT, UP3, 0x80, 0x8 ;  /* 0x000000000008781c */ /* 0x000fe20003f2f038 */
[----:B------:R-:W1:Y:S01]  /*f350*/  @UP3 LDCU.64 UR32, c[0x0][0x468] ;  /* 0x00008d00ff2037ac */ /* 0x000e620008000a00 */
[----:B------:R-:W-:-:S05]  /*f360*/  @P0 IADD3 R3, PT, PT, R160, 0x400, RZ ;  /* 0x00000400a0030810 */ /* 0x000fca0007ffe0ff */
[----:B0-----:R-:W-:-:S06]  /*f370*/  @P0 IMAD.WIDE.U32 R4, R3, 0x10, R4 ;  /* 0x0000001003040825 */ /* 0x001fcc00078e0004 */
[C---:B------:R-:W-:Y:S02]  /*f380*/  @P1 IADD3 R3, PT, PT, R161.reuse, 0x400, RZ ;  /* 0x00000400a1031810 */ /* 0x040fe40007ffe0ff */
[----:B------:R-:W-:Y:S01]  /*f390*/  IADD3 R161, PT, PT, R161, 0x480, RZ ;  /* 0x00000480a1a17810 */ /* 0x000fe20007ffe0ff */
[----:B------:R0:W-:Y:S02]  /*f3a0*/  @P0 STG.E.128 desc[UR18][R4.64], R72 ;  /* 0x0000004804000986 */ /* 0x0001e4000c101d12 */
[----:B0-----:R-:W-:-:S05]  /*f3b0*/  HFMA2 R4, -RZ, RZ, 0, 9.5367431640625e-07 ;  /* 0x00000010ff047431 */ /* 0x001fca00000001ff */
[----:B-1----:R-:W-:-:S05]  /*f3c0*/  @P1 IMAD.WIDE.U32 R4, R3, R4, UR32 ;  /* 0x0000002003041e25 */ /* 0x002fca000f8e0004 */
[----:B------:R0:W-:Y:S01]  /*f3d0*/  @P1 STG.E.128 desc[UR18][R4.64], R140 ;  /* 0x0000008c04001986 */ /* 0x0001e2000c101d12 */
[----:B------:R-:W-:Y:S05]  /*f3e0*/  BRA.U !UP3, `(.L_x_17541) ;  /* 0x000000010b0c7547 */ /* 0x000fea000b800000 */
[----:B0-----:R-:W0:Y:S02]  /*f3f0*/  LDC.64 R4, c[0x0][0x390] ;  /* 0x0000e400ff047b82 */ /* 0x001e240000000a00 */
[----:B0-----:R-:W-:-:S05]  /*f400*/  IMAD.WIDE.U32 R4, R161, 0x10, R4 ;  /* 0x00000010a1047825 */ /* 0x001fca00078e0004 */
[----:B-----5:R1:W5:Y:S02]  /*f410*/  LDG.E.128 R52, desc[UR18][R4.64] ;  /* 0x0000001204347981 */ /* 0x020364000c1e1d00 */
.L_x_17541:
[----:B------:R-:W-:-:S04]  /*f420*/  SHF.R.U64 R3, R8, 0x10, R9 ;  /* 0x0000001008037819 */ /* 0x000fc80000001209 */
[----:B------:R-:W-:Y:S02]  /*f430*/  PRMT R162, R3, 0x7610, R162 ;  /* 0x0000761003a27816 */ /* 0x000fe400000000a2 */
[----:B------:R-:W-:-:S04]  /*f440*/  SHF.R.U32.HI R3, RZ, 0x10, R9 ;  /* 0x00000010ff037819 */ /* 0x000fc80000011609 */
[----:B------:R-:W-:Y:S01]  /*f450*/  PRMT R162, R162, 0x5410, R3 ;  /* 0x00005410a2a27816 */ /* 0x000fe20000000003 */
[----:B------:R-:W-:Y:S06]  /*f460*/  BRA.U !UP0, `(.L_x_17542) ;  /* 0x0000000908487547 */ /* 0x000fec000b800000 */
[----:B------:R-:W-:Y:S05]  /*f470*/  @!P0 BRA `(.L_x_17543) ;  /* 0x0000000400248947 */ /* 0x000fea0003800000 */
[----:B------:R-:W-:Y:S02]  /*f480*/  PLOP3.LUT P1, PT, PT, PT, UP2, 0x80, 0x8 ;  /* 0x000000000008781c */ /* 0x000fe40003f2f028 */
[----:B------:R-:W-:Y:S02]  /*f490*/  MOV R3, UR29 ;  /* 0x0000001d00037c02 */ /* 0x000fe40008000f00 */
[----:B01----:R-:W-:-:S09]  /*f4a0*/  MOV R4, R12 ;  /* 0x0000000c00047202 */ /* 0x003fd20000000f00 */
[----:B------:R-:W-:-:S04]  /*f4b0*/  @P1 FFMA.FTZ R3, R186, R3, UR30 ;  /* 0x0000001eba031e23 */ /* 0x000fc80008010003 */
[----:B------:R-:W-:-:S04]  /*f4c0*/  @P1 FADD.FTZ R3, R228, -R3 ;  /* 0x80000003e4031221 */ /* 0x000fc80000010000 */
[----:B------:R-:W-:Y:S01]  /*f4d0*/  @P1 FFMA.FTZ R4, R3, UR27, R12 ;  /* 0x0000001b03041c23 */ /* 0x000fe2000801000c */
[----:B------:R-:W-:Y:S06]  /*f4e0*/  BRA.U !UP3, `(.L_x_17544) ;  /* 0x000000010b287547 */ /* 0x000fec000b800000 */
[----:B------:R-:W-:Y:S01]  /*f4f0*/  FMUL.FTZ R3, R4, UR21 ;  /* 0x0000001504037c20 */ /* 0x000fe20008410000 */
[----:B-----5:R-:W-:Y:S01]  /*f500*/  LOP3.LUT P2, RZ, R2, 0xff, RZ, 0xc0, !PT ;  /* 0x000000ff02ff7812 */ /* 0x020fe2000784c0ff */
[----:B------:R-:W-:Y:S02]  /*f510*/  UMOV UR4, URZ ;  /* 0x000000ff00047c82 */ /* 0x000fe40008000000 */
[----:B------:R-:W-:Y:S01]  /*f520*/  FMUL.FTZ R3, R3, UR20 ;  /* 0x0000001403037c20 */ /* 0x000fe20008410000 */
[----:B------:R-:W-:-:S03]  /*f530*/  MOV R140, UR4 ;  /* 0x00000004008c7c02 */ /* 0x000fc60008000f00 */
[----:B------:R-:W-:-:S05]  /*f540*/  FMUL.FTZ R5, R52, R3 ;  /* 0x0000000334057220 */ /* 0x000fca0000410000 */
[----:B------:R-:W-:-:S05]  /*f550*/  FSEL R5, R5, RZ, P2 ;  /* 0x000000ff05057208 */ /* 0x000fca0001000000 */
[----:B------:R-:W-:Y:S01]  /*f560*/  FADD.FTZ R120, R120, R5 ;  /* 0x0000000578787221 */ /* 0x000fe20000010000 */
[----:B------:R-:W-:-:S05]  /*f570*/  @P2 HADD2.F32 R5, -RZ, R8.H0_H0 ;  /* 0x20000008ff052230 */ /* 0x000fca0000004100 */
[----:B------:R-:W-:-:S07]  /*f580*/  @P2 FMUL.FTZ R140, R3, R5 ;  /* 0x00000005038c2220 */ /* 0x000fce0000410000 */
.L_x_17544:
[----:B------:R-:W-:Y:S02]  /*f590*/  MOV R3, UR29 ;  /* 0x0000001d00037c02 */ /* 0x000fe40008000f00 */
[----:B------:R-:W-:-:S03]  /*f5a0*/  MOV R5, R13 ;  /* 0x0000000d00057202 */ /* 0x000fc60000000f00 */
        /* <DEDUP_REMOVED lines=14> */
.L_x_17545:
        /* <DEDUP_REMOVED lines=16> */
.L_x_17546:
[----:B------:R-:W-:Y:S02]  /*f790*/  MOV R3, UR29 ;  /* 0x0000001d00037c02 */ /* 0x000fe40008000f00 */
[----:B------:R-:W-:Y:S02]  /*f7a0*/  MOV R74, R72 ;  /* 0x00000048004a7202 */ /* 0x000fe40000000f00 */
[----:B------:R-:W-:Y:S01]  /*f7b0*/  MOV R72, R4 ;  /* 0x0000000400487202 */ /* 0x000fe20000000f00 */
[----:B------:R-:W-:-:S04]  /*f7c0*/  @P1 FFMA.FTZ R3, R208, R3, UR30 ;  /* 0x0000001ed0031e23 */ /* 0x000fc80008010003 */
[----:B------:R-:W-:Y:S01]  /*f7d0*/  @P1 FADD.FTZ R73, R189, -R3 ;  /* 0x80000003bd491221 */ /* 0x000fe20000010000 */
[----:B------:R-:W-:-:S03]  /*f7e0*/  MOV R3, R15 ;  /* 0x0000000f00037202 */ /* 0x000fc60000000f00 */
[----:B------:R-:W-:Y:S01]  /*f7f0*/  @P1 FFMA.FTZ R3, R73, UR27, R15 ;  /* 0x0000001b49031c23 */ /* 0x000fe2000801000f */
[----:B------:R-:W-:-:S04]  /*f800*/  MOV R73, R5 ;  /* 0x0000000500497202 */ /* 0x000fc80000000f00 */
[----:B------:R-:W-:Y:S01]  /*f810*/  MOV R75, R3 ;  /* 0x00000003004b7202 */ /* 0x000fe20000000f00 */
[----:B------:R-:W-:Y:S06]  /*f820*/  BRA.U !UP3, `(.L_x_17547) ;  /* 0x0000000d0bcc7547 */ /* 0x000fec000b800000 */
[----:B------:R-:W-:Y:S01]  /*f830*/  FMUL.FTZ R3, R3, UR21 ;  /* 0x0000001503037c20 */ /* 0x000fe20008410000 */
[----:B-----5:R-:W-:Y:S01]  /*f840*/  ISETP.GE.U32.AND P1, PT, R2, 0x1000000, PT ;  /* 0x010000000200780c */ /* 0x020fe20003f26070 */
[----:B------:R-:W-:Y:S01]  /*f850*/  UMOV UR4, URZ ;  /* 0x000000ff00047c82 */ /* 0x000fe20008000000 */
[----:B------:R-:W-:Y:S01]  /*f860*/  BSSY.RECONVERGENT B0, `(.L_x_17548) ;  /* 0x0000009000007945 */ /* 0x000fe20003800200 */
[----:B------:R-:W-:Y:S01]  /*f870*/  FMUL.FTZ R3, R3, UR20 ;  /* 0x0000001403037c20 */ /* 0x000fe20008410000 */
[----:B------:R-:W-:-:S03]  /*f880*/  MOV R143, UR4 ;  /* 0x00000004008f7c02 */ /* 0x000fc60008000f00 */
[----:B------:R-:W-:-:S05]  /*f890*/  FMUL.FTZ R2, R55, R3 ;  /* 0x0000000337027220 */ /* 0x000fca0000410000 */
[----:B------:R-:W-:-:S05]  /*f8a0*/  FSEL R2, R2, RZ, P1 ;  /* 0x000000ff02027208 */ /* 0x000fca0000800000 */
[----:B------:R-:W-:Y:S01]  /*f8b0*/  FADD.FTZ R123, R123, R2 ;  /* 0x000000027b7b7221 */ /* 0x000fe20000010000 */
[----:B------:R-:W-:Y:S06]  /*f8c0*/  @!P1 BRA `(.L_x_17549) ;  /* 0x0000000000089947 */ /* 0x000fec0003800000 */
[----:B------:R-:W-:-:S05]  /*f8d0*/  HADD2.F32 R2, -RZ, R162.H1_H1 ;  /* 0x300000a2ff027230 */ /* 0x000fca0000004100 */
[----:B------:R-:W-:-:S07]  /*f8e0*/  FMUL.FTZ R143, R3, R2 ;  /* 0x00000002038f7220 */ /* 0x000fce0000410000 */
.L_x_17549:
[----:B------:R-:W-:Y:S05]  /*f8f0*/  BSYNC.RECONVERGENT B0 ;  /* 0x0000000000007941 */ /* 0x000fea0003800200 */
.L_x_17548:
[----:B------:R-:W-:Y:S05]  /*f900*/  BRA `(.L_x_17547) ;  /* 0x0000000c00947947 */ /* 0x000fea0003800000 */
.L_x_17543:
[----:B------:R-:W-:Y:S05]  /*f910*/  BRA.U !UP3, `(.L_x_17550) ;  /* 0x000000010b407547 */ /* 0x000fea000b800000 */
[----:B------:R-:W-:Y:S01]  /*f920*/  PLOP3.LUT P1, PT, PT, PT, UP2, 0x80, 0x8 ;  /* 0x000000000008781c */ /* 0x000fe20003f2f028 */
[----:B------:R-:W-:Y:S01]  /*f930*/  UMOV UR4, URZ ;  /* 0x000000ff00047c82 */ /* 0x000fe20008000000 */
[----:B------:R-:W-:Y:S02]  /*f940*/  MOV R3, UR29 ;  /* 0x0000001d00037c02 */ /* 0x000fe40008000f00 */
[----:B01----:R-:W-:Y:S02]  /*f950*/  MOV R4, R12 ;  /* 0x0000000c00047202 */ /* 0x003fe40000000f00 */
[----:B------:R-:W-:-:S07]  /*f960*/  MOV R140, UR4 ;  /* 0x00000004008c7c02 */ /* 0x000fce0008000f00 */
[----:B------:R-:W-:-:S04]  /*f970*/  @P1 FFMA.FTZ R3, R186, R3, UR30 ;  /* 0x0000001eba031e23 */ /* 0x000fc80008010003 */
[----:B------:R-:W-:-:S04]  /*f980*/  @P1 FADD.FTZ R3, R228, -R3 ;  /* 0x80000003e4031221 */ /* 0x000fc80000010000 */
[----:B------:R-:W-:Y:S01]  /*f990*/  @P1 FFMA.FTZ R4, R3, UR27, R12 ;  /* 0x0000001b03041c23 */ /* 0x000fe2000801000c */
        /* <DEDUP_REMOVED lines=8> */
.L_x_17550:
        /* <DEDUP_REMOVED lines=17> */
.L_x_17551:
        /* <DEDUP_REMOVED lines=17> */
.L_x_17552:
[----:B------:R-:W-:Y:S04]  /*fc40*/  BSSY.RECONVERGENT B0, `(.L_x_17553) ;  /* 0x0000013000007945 */ /* 0x000fe80003800200 */
[----:B------:R-:W-:Y:S05]  /*fc50*/  BRA.U !UP3, `(.L_x_17554) ;  /* 0x000000010b447547 */ /* 0x000fea000b800000 */
[----:B------:R-:W-:Y:S01]  /*fc60*/  PLOP3.LUT P2, PT, PT, PT, UP2, 0x80, 0x8 ;  /* 0x000000000008781c */ /* 0x000fe20003f4f028 */
[----:B------:R-:W-:Y:S01]  /*fc70*/  UMOV UR4, URZ ;  /* 0x000000ff00047c82 */ /* 0x000fe20008000000 */
[----:B-----5:R-:W-:Y:S02]  /*fc80*/  ISETP.GE.U32.AND P1, PT, R2, 0x1000000, PT ;  /* 0x010000000200780c */ /* 0x020fe40003f26070 */
        /* <DEDUP_REMOVED lines=8> */
[----:B------:R-:W-:-:S05]  /*fd10*/  FMUL.FTZ R3, R55, R2 ;  /* 0x0000000237037220 */ /* 0x000fca0000410000 */
[----:B------:R-:W-:-:S05]  /*fd20*/  FSEL R3, R3, RZ, P1 ;  /* 0x000000ff03037208 */ /* 0x000fca0000800000 */
[----:B------:R-:W-:Y:S01]  /*fd30*/  FADD.FTZ R123, R123, R3 ;  /* 0x000000037b7b7221 */ /* 0x000fe20000010000 */
[----:B------:R-:W-:Y:S06]  /*fd40*/  @!P1 BRA `(.L_x_17554) ;  /* 0x0000000000089947 */ /* 0x000fec0003800000 */
[----:B------:R-:W-:-:S05]  /*fd50*/  HADD2.F32 R3, -RZ, R162.H1_H1 ;  /* 0x300000a2ff037230 */ /* 0x000fca0000004100 */
[----:B------:R-:W-:-:S07]  /*fd60*/  FMUL.FTZ R143, R3, R2 ;  /* 0x00000002038f7220 */ /* 0x000fce0000410000 */
.L_x_17554:
[----:B------:R-:W-:Y:S05]  /*fd70*/  BSYNC.RECONVERGENT B0 ;  /* 0x0000000000007941 */ /* 0x000fea0003800200 */
.L_x_17553:
[----:B------:R-:W-:Y:S05]  /*fd80*/  BRA `(.L_x_17547) ;  /* 0x0000000800747947 */ /* 0x000fea0003800000 */
.L_x_17542:
        /* <DEDUP_REMOVED lines=12> */
[----:B-----5:R-:W-:-:S03]  /*fe50*/  LOP3.LUT P2, RZ, R2, 0xff, RZ, 0xc0, !PT ;  /* 0x000000ff02ff7812 */ /* 0x020fc6000784c0ff */
[----:B------:R-:W-:-:S04]  /*fe60*/  FMUL.FTZ R3, R3, UR21 ;  /* 0x0000001503037c20 */ /* 0x000fc80008410000 */
[----:B------:R-:W-:-:S04]  /*fe70*/  FMUL.FTZ R3, R3, UR20 ;  /* 0x0000001403037c20 */ /* 0x000fc80008410000 */
[----:B-1----:R-:W-:-:S05]  /*fe80*/  FMUL.FTZ R4, R52, R3 ;  /* 0x0000000334047220 */ /* 0x002fca0000410000 */
[----:B------:R-:W-:-:S05]  /*fe90*/  FSEL R4, R4, RZ, P2 ;  /* 0x000000ff04047208 */ /* 0x000fca0001000000 */
[----:B------:R-:W-:Y:S01]  /*fea0*/  FADD.FTZ R120, R120, R4 ;  /* 0x0000000478787221 */ /* 0x000fe20000010000 */
[----:B------:R-:W-:-:S05]  /*feb0*/  @P2 HADD2.F32 R4, -RZ, R8.H0_H0 ;  /* 0x20000008ff042230 */ /* 0x000fca0000004100 */
[----:B------:R-:W-:-:S07]  /*fec0*/  @P2 FMUL.FTZ R140, R4, R3 ;  /* 0x00000003048c2220 */ /* 0x000fce0000410000 */
.L_x_17556:
        /* <DEDUP_REMOVED lines=17> */
.L_x_17557:
        /* <DEDUP_REMOVED lines=17> */
.L_x_17558:
[----:B------:R-:W-:Y:S02]  /*100f0*/  MOV R3, UR29 ;  /* 0x0000001d00037c02 */ /* 0x000fe40008000f00 */
[----:B------:R-:W-:Y:S02]  /*10100*/  MOV R74, UR29 ;  /* 0x0000001d004a7c02 */ /* 0x000fe40008000f00 */
[----:B01----:R-:W-:Y:S01]  /*10110*/  MOV R5, UR29 ;  /* 0x0000001d00057c02 */ /* 0x003fe20008000f00 */
        /* <DEDUP_REMOVED lines=28> */
[----:B------:R-:W-:-:S05]  /*102e0*/  HADD2.F32 R2, -RZ, R162.H1_H1 ;  /* 0x300000a2ff027230 */ /* 0x000fca0000004100 */
[----:B------:R-:W-:Y:S01]  /*102f0*/  FMUL.FTZ R143, R2, R3 ;  /* 0x00000003028f7220 */ /* 0x000fe20000410000 */
[----:B------:R-:W-:Y:S06]  /*10300*/  BRA `(.L_x_17559) ;  /* 0x0000000400107947 */ /* 0x000fec0003800000 */
.L_x_17555:
        /* <DEDUP_REMOVED lines=17> */
.L_x_17560:
        /* <DEDUP_REMOVED lines=17> */
.L_x_17561:
        /* <DEDUP_REMOVED lines=17> */
.L_x_17562:
[----:B------:R-:W-:Y:S05]  /*10640*/  BRA.U !UP3, `(.L_x_17559) ;  /* 0x000000010b407547 */ /* 0x000fea000b800000 */
[----:B-----5:R-:W-:Y:S01]  /*10650*/  ISETP.GE.U32.AND P2, PT, R2, 0x1000000, PT ;  /* 0x010000000200780c */ /* 0x020fe20003f46070 */
        /* <DEDUP_REMOVED lines=10> */
[----:B------:R-:W-:-:S05]  /*10700*/  FMUL.FTZ R3, R55, R2 ;  /* 0x0000000237037220 */ /* 0x000fca0000410000 */
[----:B------:R-:W-:-:S05]  /*10710*/  FSEL R3, R3, RZ, P2 ;  /* 0x000000ff03037208 */ /* 0x000fca0001000000 */
[----:B------:R-:W-:Y:S01]  /*10720*/  FADD.FTZ R123, R123, R3 ;  /* 0x000000037b7b7221 */ /* 0x000fe20000010000 */
[----:B------:R-:W-:-:S05]  /*10730*/  @P2 HADD2.F32 R3, -RZ, R162.H1_H1 ;  /* 0x300000a2ff032230 */ /* 0x000fca0000004100 */
[----:B------:R-:W-:-:S07]  /*10740*/  @P2 FMUL.FTZ R143, R3, R2 ;  /* 0x00000002038f2220 */ /* 0x000fce0000410000 */
.L_x_17559:
[----:B------:R-:W-:Y:S05]  /*10750*/  BSYNC.RECONVERGENT B0 ;  /* 0x0000000000007941 */ /* 0x000fea0003800200 */
.L_x_17547:
[----:B-----5:R-:W2:Y:S01]  /*10760*/  @P0 LDC.64 R2, c[0x0][0x478] ;  /* 0x00011e00ff020b82 */ /* 0x020ea20000000a00 */
[----:B01----:R-:W-:Y:S01]  /*10770*/  @P0 IADD3 R4, PT, PT, R160, 0x480, RZ ;  /* 0x00000480a0040810 */ /* 0x003fe20007ffe0ff */
[----:B------:R-:W0:Y:S01]  /*10780*/  @UP3 LDCU.64 UR28, c[0x0][0x468] ;  /* 0x00008d00ff1c37ac */ /* 0x000e220008000a00 */
[----:B------:R-:W-:Y:S02]  /*10790*/  UIADD3 UR5, UPT, UPT, UR5, UR22, URZ ;  /* 0x0000001605057290 */ /* 0x000fe4000fffe0ff */
[----:B------:R-:W-:Y:S02]  /*107a0*/  UPLOP3.LUT UP1, UPT, UPT, UPT, UP1, 0x40, 0x4 ;  /* 0x000000000004789c */ /* 0x000fe40003f2e810 */
[----:B------:R-:W-:Y:S01]  /*107b0*/  UISETP.GE.AND UP0, UPT, UR5, UR23, UPT ;  /* 0x000000170500728c */ /* 0x000fe2000bf06270 */
[----:B--2---:R-:W-:-:S05]  /*107c0*/  @P0 IMAD.WIDE.U32 R2, R4, 0x10, R2 ;  /* 0x0000001004020825 */ /* 0x004fca00078e0002 */
[----:B------:R1:W-:Y:S01]  /*107d0*/  @P0 STG.E.128 desc[UR18][R2.64], R72 ;  /* 0x0000004802000986 */ /* 0x0003e2000c101d12 */
[----:B------:R-:W-:Y:S01]  /*107e0*/  PLOP3.LUT P0, PT, PT, PT, UP3, 0x80, 0x8 ;  /* 0x000000000008781c */ /* 0x000fe20003f0f038 */
[----:B-1----:R-:W-:-:S12]  /*107f0*/  HFMA2 R2, -RZ, RZ, 0, 9.5367431640625e-07 ;  /* 0x00000010ff027431 */ /* 0x002fd800000001ff */
[----:B0-----:R-:W-:-:S05]  /*10800*/  @P0 IMAD.WIDE.U32 R2, R161, R2, UR28 ;  /* 0x0000001ca1020e25 */ /* 0x001fca000f8e0002 */
[----:B------:R0:W-:Y:S01]  /*10810*/  @P0 STG.E.128 desc[UR18][R2.64], R140 ;  /* 0x0000008c02000986 */ /* 0x0001e2000c101d12 */
[----:B------:R-:W-:Y:S05]  /*10820*/  BRA.U !UP0, `(.L_x_17563) ;  /* 0xffffff0108387547 */ /* 0x000fea000b83ffff */
.L_x_17337:
[----:B------:R-:W3:Y:S01]  /*10830*/  LDL.LU R52, [R1+0x8] ;  /* 0x0000080001347983 */ /* 0x000ee20000300800 */
[----:B------:R-:W1:Y:S03]  /*10840*/  S2UR UR4, SR_CTAID.X ;  /* 0x00000000000479c3 */ /* 0x000e660000002500 */
[----:B------:R-:W3:Y:S04]  /*10850*/  LDL.LU R53, [R1+0xc] ;  /* 0x00000c0001357983 */ /* 0x000ee80000300800 */
[----:B------:R-:W3:Y:S01]  /*10860*/  LDL.LU R54, [R1+0x10] ;  /* 0x0000100001367983 */ /* 0x000ee20000300800 */
[----:B------:R-:W1:Y:S03]  /*10870*/  LDC R0, c[0x0][0x388] ;  /* 0x0000e200ff007b82 */ /* 0x000e660000000800 */
[----:B------:R-:W3:Y:S01]  /*10880*/  LDL.LU R55, [R1+0x14] ;  /* 0x0000140001377983 */ /* 0x000ee20000300800 */
[----:B------:R-:W4:Y:S04]  /*10890*/  S2R R160, SR_TID.X ;  /* 0x0000000000a07919 */ /* 0x000f280000002100 */
[----:B0-----:R-:W0:Y:S01]  /*108a0*/  LDC.64 R2, c[0x0][0x440] ;  /* 0x00011000ff027b82 */ /* 0x001e220000000a00 */
[----:B------:R-:W5:Y:S04]  /*108b0*/  LDL.LU R220, [R1+0x28] ;  /* 0x0000280001dc7983 */ /* 0x000f680000300800 */
[----:B------:R-:W5:Y:S03]  /*108c0*/  LDL.LU R221, [R1+0x2c] ;  /* 0x00002c0001dd7983 */ /* 0x000f660000300800 */
[----:B------:R-:W2:Y:S01]  /*108d0*/  LDC.64 R4, c[0x0][0x448] ;  /* 0x00011200ff047b82 */ /* 0x000ea20000000a00 */
[----:B------:R-:W5:Y:S04]  /*108e0*/  LDL.LU R222, [R1+0x30] ;  /* 0x0000300001de7983 */ /* 0x000f680000300800 */
[----:B------:R-:W5:Y:S03]  /*108f0*/  LDL.LU R223, [R1+0x34] ;  /* 0x0000340001df7983 */ /* 0x000f660000300800 */
[----:B------:R-:W2:Y:S01]  /*10900*/  LDC.64 R6, c[0x0][0x460] ;  /* 0x00011800ff067b82 */ /* 0x000ea20000000a00 */
[----:B------:R-:W3:Y:S04]  /*10910*/  LDL.LU R216, [R1+0x38] ;  /* 0x0000380001d87983 */ /* 0x000ee80000300800 */
[----:B------:R-:W3:Y:S04]  /*10920*/  LDL.LU R217, [R1+0x3c] ;  /* 0x00003c0001d97983 */ /* 0x000ee80000300800 */
[----:B------:R-:W3:Y:S04]  /*10930*/  LDL.LU R218, [R1+0x40] ;  /* 0x0000400001da7983 */ /* 0x000ee80000300800 */
[----:B------:R-:W3:Y:S04]  /*10940*/  LDL.LU R219, [R1+0x44] ;  /* 0x0000440001db7983 */ /* 0x000ee80000300800 */
[----:B------:R-:W5:Y:S04]  /*10950*/  LDL.LU R224, [R1+0x18] ;  /* 0x0000180001e07983 */ /* 0x000f680000300800 */
[----:B------:R-:W5:Y:S04]  /*10960*/  LDL.LU R225, [R1+0x1c] ;  /* 0x00001c0001e17983 */ /* 0x000f680000300800 */
[----:B------:R-:W5:Y:S04]  /*10970*/  LDL.LU R226, [R1+0x20] ;  /* 0x0000200001e27983 */ /* 0x000f680000300800 */
[----:B------:R-:W5:Y:S01]  /*10980*/  LDL.LU R227, [R1+0x24] ;  /* 0x0000240001e37983 */ /* 0x000f620000300800 */
[----:B-1----:R-:W-:-:S03]  /*10990*/  IMAD R0, R0, UR4, RZ ;  /* 0x0000000400007c24 */ /* 0x002fc6000f8e02ff */
[----:B------:R-:W5:Y:S02]  /*109a0*/  LDL.LU R72, [R1+0x68] ;  /* 0x0000680001487983 */ /* 0x000f640000300800 */
[----:B----4-:R-:W-:Y:S02]  /*109b0*/  LEA.HI R9, R0, R160, RZ, 0x1e ;  /* 0x000000a000097211 */ /* 0x010fe400078ff0ff */
        /* <DEDUP_REMOVED lines=16> */
[----:B--2---:R-:W-:-:S04]  /*10ac0*/  IMAD.WIDE.U32 R4, R9, 0x10, R4 ;  /* 0x0000001009047825 */ /* 0x004fc800078e0004 */
[----:B------:R-:W-:Y:S01]  /*10ad0*/  IMAD.WIDE.U32 R6, R9, 0x10, R6 ;  /* 0x0000001009067825 */ /* 0x000fe200078e0006 */
[----:B---3--:R-:W-:Y:S04]  /*10ae0*/  STG.E.128 desc[UR18][R2.64], R216 ;  /* 0x000000d802007986 */ /* 0x008fe8000c101d12 */
        /* <DEDUP_REMOVED lines=18> */
[----:B----4-:R-:W-:Y:S04]  /*10c10*/  STG.E.128 desc[UR18][R4.64+0x3000], R140 ;  /* 0x0030008c04007986 */ /* 0x010fe8000c101d12 */
        /* <DEDUP_REMOVED lines=11> */
.L_x_17564:
        /* <DEDUP_REMOVED lines=11> */
.L_x_19453:


//--------------------- .text._ZN10layer_norm13ln_bwd_kernelINS_13Kernel_traitsIfffffjLj5120ELj1ELj1ELj4ELj16ENS_18Kernel_traits_baseILj5120EfffffjLj128EEEEELb0ELb0ELb0ELb0EEEvNS_9BwdParamsE --------------------------
	.section	.text._ZN10layer_norm13ln_bwd_kernelINS_13Kernel_traitsIfffffjLj5120ELj1ELj1ELj4ELj16ENS_18Kernel_traits_baseILj5120EfffffjLj128EEEEELb0ELb0ELb0ELb0EEEvNS_9BwdParamsE,"ax",@progbits
	.align	128
        .global         _ZN10layer_norm13ln_bwd_kernelINS_13Kernel_traitsIfffffjLj5120ELj1ELj1ELj4ELj16ENS_18Kernel_traits_baseILj5120EfffffjLj128EEEEELb0ELb0ELb0ELb0EEEvNS_9BwdParamsE
        .type           _ZN10layer_norm13ln_bwd_kernelINS_13Kernel_traitsIfffffjLj5120ELj1ELj1ELj4ELj16ENS_18Kernel_traits_baseILj5120EfffffjLj128EEEEELb0ELb0ELb0ELb0EEEvNS_9BwdParamsE,@function
        .size           _ZN10layer_norm13ln_bwd_kernelINS_13Kernel_traitsIfffffjLj5120ELj1ELj1ELj4ELj16ENS_18Kernel_traits_baseILj5120EfffffjLj128EEEEELb0ELb0ELb0ELb0EEEvNS_9BwdParamsE,(.L_x_19454 - _ZN10layer_norm13ln_bwd_kernelINS_13Kernel_traitsIfffffjLj5120ELj1ELj1ELj4ELj16ENS_18Kernel_traits_baseILj5120EfffffjLj128EEEEELb0ELb0ELb0ELb0EEEvNS_9BwdParamsE)
        .other          _ZN10layer_norm13ln_bwd_kernelINS_13Kernel_traitsIfffffjLj5120ELj1ELj1ELj4ELj16ENS_18Kernel_traits_baseILj5120EfffffjLj128EEEEELb0ELb0ELb0ELb0EEEvNS_9BwdParamsE,@"STO_CUDA_ENTRY STV_DEFAULT"
_ZN10layer_norm13ln_bwd_kernelINS_13Kernel_traitsIfffffjLj5120ELj1ELj1ELj4ELj16ENS_18Kernel_traits_baseILj5120EfffffjLj128EEEEELb0ELb0ELb0ELb0EEEvNS_9BwdParamsE:
.text._ZN10layer_norm13ln_bwd_kernelINS_13Kernel_traitsIfffffjLj5120ELj1ELj1ELj4ELj16ENS_18Kernel_traits_baseILj5120EfffffjLj128EEEEELb0ELb0ELb0ELb0EEEvNS_9BwdParamsE:
[----:B------:R-:W0:Y:S02]  /*0000*/  LDC R1, c[0x0][0x37c] ;  /* 0x0000df00ff017b82 */ /* 0x000e240000000800 */
[----:B0-----:R-:W-:Y:S01]  /*0010*/  IADD3 R1, PT, PT, R1, -0x20, RZ ;  /* 0xffffffe001017810 */ /* 0x001fe20007ffe0ff */
[----:B------:R-:W0:Y:S01]  /*0020*/  S2R R219, SR_TID.X ;  /* 0x0000000000db7919 */ /* 0x000e220000002100 */
[----:B------:R-:W1:Y:S03]  /*0030*/  LDCU UR6, c[0x0][0x388] ;  /* 0x00007100ff0677ac */ /* 0x000e660008000800 */
[----:B------:R2:W3:Y:S04]  /*0040*/  LDL.64 R32, [R1+0x10] ;  /* 0x0000100001207983 */ /* 0x0004e80000100a00 */
[----:B------:R2:W3:Y:S01]  /*0050*/  LDL.64 R34, [R1+0x18] ;  /* 0x0000180001227983 */ /* 0x0004e20000100a00 */
[----:B------:R-:W-:Y:S01]  /*0060*/  LOP3.LUT R3, R3, 0xffffffef, RZ, 0xc0, !PT ;  /* 0xffffffef03037812 */ /* 0x000fe200078ec0ff */
[----:B------:R-:W4:Y:S02]  /*0070*/  LDCU.64 UR16, c[0x0][0x358] ;  /* 0x00006b00ff1077ac */ /* 0x000f240008000a00 */
[----:B------:R2:W2:Y:S04]  /*0080*/  LDL.64 R28, [R1] ;  /* 0x00000000011c7983 */ /* 0x0004a80000100a00 */
[----:B------:R0:W2:Y:S01]  /*0090*/  LDL.64 R30, [R1+0x8] ;  /* 0x00000800011e7983 */ /* 0x0000a20000100a00 */
        /* <DEDUP_REMOVED lines=13> */
[----:B------:R-:W-:Y:S02]  /*0170*/  P2R R26, PR, RZ, 0x40 ;  /* 0x00000040ff1a7803 */ /* 0x000fe40000000000 */
[----:B------:R-:W-:Y:S01]  /*0180*/  ISETP.GE.U32.AND P3, PT, R2, 0x300, PT ;  /* 0x000003000200780c */ /* 0x000fe20003f66070 */
[----:B------:R-:W1:Y:S01]  /*0190*/  @P5 LDC.64 R4, c[0x0][0x3d0] ;  /* 0x0000f400ff045b82 */ /* 0x000e620000000a00 */
[----:B------:R-:W-:-:S02]  /*01a0*/  @P5 LOP3.LUT R3, R3, 0x10, RZ, 0xfc, !PT ;  /* 0x0000001003035812 */ /* 0x000fc400078efcff */
[----:B------:R-:W-:Y:S02]  /*01b0*/  ISETP.GE.U32.AND P2, PT, R2, 0x380, PT ;  /* 0x000003800200780c */ /* 0x000fe40003f46070 */
[----:B------:R-:W-:-:S03]  /*01c0*/  LOP3.LUT R3, R3, 0xfffffff7, RZ, 0xc0, !PT ;  /* 0xfffffff703037812 */ /* 0x000fc600078ec0ff */
[----:B------:R-:W4:Y:S01]  /*01d0*/  @P1 LDC.64 R6, c[0x0][0x3d0] ;  /* 0x0000f400ff061b82 */ /* 0x000f220000000a00 */
[----:B------:R-:W-:-:S04]  /*01e0*/  @P1 LOP3.LUT R3, R3, 0x8, RZ, 0xfc, !PT ;  /* 0x0000000803031812 */ /* 0x000fc800078efcff */
[----:B------:R-:W-:-:S03]  /*01f0*/  LOP3.LUT R3, R3, 0xfffffffd, RZ, 0xc0, !PT ;  /* 0xfffffffd03037812 */ /* 0x000fc600078ec0ff */
[----:B------:R-:W0:Y:S01]  /*0200*/  @P0 LDC.64 R10, c[0x0][0x3d0] ;  /* 0x0000f400ff0a0b82 */ /* 0x000e220000000a00 */
[----:B------:R-:W-:-:S04]  /*0210*/  @P0 LOP3.LUT R3, R3, 0x2, RZ, 0xfc, !PT ;  /* 0x0000000203030812 */ /* 0x000fc800078efcff */
[----:B------:R-:W-:-:S03]  /*0220*/  LOP3.LUT R3, R3, 0xfffffffe, RZ, 0xc0, !PT ;  /* 0xfffffffe03037812 */ /* 0x000fc600078ec0ff */
[----:B------:R-:W0:Y:S01]  /*0230*/  @P6 LDC.64 R12, c[0x0][0x3d0] ;  /* 0x0000f400ff0c6b82 */ /* 0x000e220000000a00 */
[C---:B-1----:R-:W-:Y:S01]  /*0240*/  @P5 IMAD.WIDE.U32 R4, R25.reuse, 0x10, R4 ;  /* 0x0000001019045825 */ /* 0x042fe200078e0004 */
[----:B------:R-:W-:Y:S02]  /*0250*/  @P5 LOP3.LUT R25, R25, 0x80, RZ, 0xfc, !PT ;  /* 0x0000008019195812 */ /* 0x000fe400078efcff */
[----:B------:R-:W-:Y:S02]  /*0260*/  @P6 LOP3.LUT R3, R3, 0x1, RZ, 0xfc, !PT ;  /* 0x0000000103036812 */ /* 0x000fe400078efcff */
[C---:B------:R-:W-:Y:S01]  /*0270*/  ISETP.GE.U32.AND P5, PT, R2.reuse, 0x500, PT ;  /* 0x000005000200780c */ /* 0x040fe20003fa6070 */
[C---:B----4-:R-:W-:Y:S01]  /*0280*/  @P1 IMAD.WIDE.U32 R8, R25.reuse, 0x10, R6 ;  /* 0x0000001019081825 */ /* 0x050fe200078e0006 */
[----:B------:R-:W-:Y:S01]  /*0290*/  @P1 IADD3 R25, PT, PT, R25, 0x80, RZ ;  /* 0x0000008019191810 */ /* 0x000fe20007ffe0ff */
[----:B------:R-:W1:Y:S01]  /*02a0*/  @P4 LDC.64 R6, c[0x0][0x3d0] ;  /* 0x0000f400ff064b82 */ /* 0x000e620000000a00 */
[----:B------:R-:W-:-:S03]  /*02b0*/  ISETP.GE.U32.AND P1, PT, R2, 0x400, PT ;  /* 0x000004000200780c */ /* 0x000fc60003f26070 */
[C---:B0-----:R-:W-:Y:S01]  /*02c0*/  @P0 IMAD.WIDE.U32 R10, R25.reuse, 0x10, R10 ;  /* 0x00000010190a0825 */ /* 0x041fe200078e000a */
[----:B------:R-:W-:-:S03]  /*02d0*/  @P0 IADD3 R25, PT, PT, R25, 0x80, RZ ;  /* 0x0000008019190810 */ /* 0x000fc60007ffe0ff */
[----:B------:R-:W0:Y:S01]  /*02e0*/  @P3 LDC.64 R16, c[0x0][0x3d0] ;  /* 0x0000f400ff103b82 */ /* 0x000e220000000a00 */
[----:B------:R-:W-:Y:S01]  /*02f0*/  ISETP.GE.U32.AND P0, PT, R2, 0x480, PT ;  /* 0x000004800200780c */ /* 0x000fe20003f06070 */
[C---:B------:R-:W-:Y:S01]  /*0300*/  @P6 IMAD.WIDE.U32 R12, R25.reuse, 0x10, R12 ;  /* 0x00000010190c6825 */ /* 0x040fe200078e000c */
[----:B------:R-:W-:-:S05]  /*0310*/  @P6 IADD3 R25, PT, PT, R25, 0x80, RZ ;  /* 0x0000008019196810 */ /* 0x000fca0007ffe0ff */
[----:B------:R-:W4:Y:S01]  /*0320*/  @P2 LDC.64 R18, c[0x0][0x3d0] ;  /* 0x0000f400ff122b82 */ /* 0x000f220000000a00 */
        /* <DEDUP_REMOVED lines=8> */
[----:B------:R1:W5:Y:S01]  /*03b0*/  @P4 LDG.E.128 R240, desc[UR16][R14.64] ;  /* 0x000000100ef04981 */ /* 0x000362000c1e1d00 */
[----:B------:R-:W1:Y:S01]  /*03c0*/  @P0 LDC.64 R22, c[0x0][0x3d0] ;  /* 0x0000f400ff160b82 */ /* 0x000e620000000a00 */
[C---:B0-----:R-:W-:Y:S01]  /*03d0*/  @P3 IMAD.WIDE.U32 R16, R25.reuse, 0x10, R16 ;  /* 0x0000001019103825 */ /* 0x041fe200078e0010 */
[----:B------:R-:W-:Y:S01]  /*03e0*/  @P3 IADD3 R25, PT, PT, R25, 0x80, RZ ;  /* 0x0000008019193810 */ /* 0x000fe20007ffe0ff */
[----:B------:R-:W-:Y:S01]  /*03f0*/  UISETP.GE.AND UP0, UPT, UR7, UR4, UPT ;  /* 0x000000040700728c */ /* 0x000fe2000bf06270 */
[----:B------:R-:W-:-:S02]  /*0400*/  LOP3.LUT R3, R3, 0xfffffffb, RZ, 0xc0, !PT ;  /* 0xfffffffb03037812 */ /* 0x000fc400078ec0ff */
[----:B------:R0:W5:Y:S02]  /*0410*/  @P3 LDG.E.128 R236, desc[UR16][R16.64] ;  /* 0x0000001010ec3981 */ /* 0x000164000c1e1d00 */
[----:B------:R-:W0:Y:S01]  /*0420*/  @P5 LDC.64 R6, c[0x0][0x3d0] ;  /* 0x0000f400ff065b82 */ /* 0x000e220000000a00 */
[C---:B----4-:R-:W-:Y:S01]  /*0430*/  @P2 IMAD.WIDE.U32 R18, R25.reuse, 0x10, R18 ;  /* 0x0000001019122825 */ /* 0x050fe200078e0012 */
[----:B------:R-:W-:Y:S02]  /*0440*/  @P2 IADD3 R25, PT, PT, R25, 0x80, RZ ;  /* 0x0000008019192810 */ /* 0x000fe40007ffe0ff */
[----:B------:R-:W-:Y:S02]  /*0450*/  CS2R R40, SRZ ;  /* 0x0000000000287805 */ /* 0x000fe4000001ff00 */
[----:B------:R-:W-:Y:S01]  /*0460*/  @P5 LOP3.LUT R3, R3, 0x4, RZ, 0xfc, !PT ;  /* 0x0000000403035812 */ /* 0x000fe200078efcff */
[----:B------:R4:W5:Y:S01]  /*0470*/  @P2 LDG.E.128 R232, desc[UR16][R18.64] ;  /* 0x0000001012e82981 */ /* 0x000962000c1e1d00 */
[C---:B------:R-:W-:Y:S01]  /*0480*/  @P1 IMAD.WIDE.U32 R20, R25.reuse, 0x10, R20 ;  /* 0x0000001019141825 */ /* 0x040fe200078e0014 */
[----:B------:R-:W-:-:S04]  /*0490*/  @P1 IADD3 R25, PT, PT, R25, 0x80, RZ ;  /* 0x0000008019191810 */ /* 0x000fc80007ffe0ff */
[----:B------:R4:W5:Y:S01]  /*04a0*/  @P1 LDG.E.128 R228, desc[UR16][R20.64] ;  /* 0x0000001014e41981 */ /* 0x000962000c1e1d00 */
[C---:B-1----:R-:W-:Y:S01]  /*04b0*/  @P0 IMAD.WIDE.U32 R22, R25.reuse, 0x10, R22 ;  /* 0x0000001019160825 */ /* 0x042fe200078e0016 */
[----:B------:R-:W-:-:S04]  /*04c0*/  @P0 IADD3 R25, PT, PT, R25, 0x80, RZ ;  /* 0x0000008019190810 */ /* 0x000fc80007ffe0ff */
[----:B------:R4:W5:Y:S04]  /*04d0*/  @P0 LDG.E.128 R224, desc[UR16][R22.64] ;  /* 0x0000001016e00981 */ /* 0x000968000c1e1d00 */
[----:B---3--:R-:W3:Y:S04]  /*04e0*/  @P6 LDG.E.128 R32, desc[UR16][R4.64] ;  /* 0x0000001004206981 */ /* 0x008ee8000c1e1d00 */
[----:B---3--:R1:W-:Y:S04]  /*04f0*/  @P6 STL.64 [R1+0x10], R32 ;  /* 0x0000102001006387 */ /* 0x0083e80000100a00 */
[----:B------:R3:W-:Y:S01]  /*0500*/  @P6 STL.64 [R1+0x18], R34 ;  /* 0x0000182201006387 */ /* 0x0007e20000100a00 */
[----:B------:R-:W-:-:S13]  /*0510*/  ISETP.NE.AND P6, PT, R0, RZ, PT ;  /* 0x000000ff0000720c */ /* 0x000fda0003fc5270 */
[----:B--2---:R-:W2:Y:S01]  /*0520*/  @P6 LDG.E.128 R28, desc[UR16][R8.64] ;  /* 0x00000010081c6981 */ /* 0x004ea2000c1e1d00 */
[----:B0-----:R-:W-:-:S05]  /*0530*/  @P5 IMAD.WIDE.U32 R6, R25, 0x10, R6 ;  /* 0x0000001019065825 */ /* 0x001fca00078e0006 */
[----:B------:R4:W5:Y:S04]  /*0540*/  @P5 LDG.E.128 R220, desc[UR16][R6.64] ;  /* 0x0000001006dc5981 */ /* 0x000968000c1e1d00 */
[----:B--2---:R4:W-:Y:S04]  /*0550*/  @P6 STL.64 [R1], R28 ;  /* 0x0000001c01006387 */ /* 0x0049e80000100a00 */
[----:B------:R4:W-:Y:S01]  /*0560*/  @P6 STL.64 [R1+0x8], R30 ;  /* 0x0000081e01006387 */ /* 0x0009e20000100a00 */
[----:B------:R-:W-:-:S13]  /*0570*/  ISETP.NE.AND P6, PT, R24, RZ, PT ;  /* 0x000000ff1800720c */ /* 0x000fda0003fc5270 */
[----:B------:R4:W5:Y:S01]  /*0580*/  @P6 LDG.E.128 R248, desc[UR16][R10.64] ;  /* 0x000000100af86981 */ /* 0x000962000c1e1d00 */
[----:B------:R-:W-:-:S13]  /*0590*/  ISETP.NE.AND P6, PT, R26, RZ, PT ;  /* 0x000000ff1a00720c */ /* 0x000fda0003fc5270 */
[----:B------:R4:W5:Y:S01]  /*05a0*/  @P6 LDG.E.128 R244, desc[UR16][R12.64] ;  /* 0x000000100cf46981 */ /* 0x000962000c1e1d00 */
        /* <DEDUP_REMOVED lines=17> */
[----:B-1----:R-:W-:-:S02]  /*06c0*/  CS2R R32, SRZ ;  /* 0x0000000000207805 */ /* 0x002fc4000001ff00 */
[----:B---3--:R-:W-:Y:S02]  /*06d0*/  CS2R R34, SRZ ;  /* 0x0000000000227805 */ /* 0x008fe4000001ff00 */
        /* <DEDUP_REMOVED lines=20> */
[----:B----4-:R-:W-:Y:S06]  /*0820*/  BRA.U UP0, `(.L_x_17565) ;  /* 0x0000006100687547 */ /* 0x010fec000b800000 */
        /* <DEDUP_REMOVED lines=51> */
.L_x_17666:
[----:B-1----:R-:W1:Y:S01]  /*0b60*/  @UP0 LDCU.64 UR4, c[0x0][0x3e0] ;  /* 0x00007c00ff0407ac */ /* 0x002e620008000a00 */
[----:B0-----:R-:W-:Y:S02]  /*0b70*/  UIMAD.WIDE UR12, UR7, 0x4, UR8 ;  /* 0x00000004070c78a5 */ /* 0x001fe4000f8e0208 */
[----:B------:R-:W-:-:S04]  /*0b80*/  UIMAD.WIDE UR14, UR7, 0x4, UR10 ;  /* 0x00000004070e78a5 */ /* 0x000fc8000f8e020a */
[----:B--234-:R-:W-:Y:S02]  /*0b90*/  MOV R156, UR12 ;  /* 0x0000000c009c7c02 */ /* 0x01cfe40008000f00 */
        /* <DEDUP_REMOVED lines=9> */
[----:B------:R0:W4:Y:S01]  /*0c30*/  @P0 LDG.E R158, desc[UR16][R156.64] ;  /* 0x000000109c9e0981 */ /* 0x000122000c1e1900 */
[C---:B------:R-:W-:Y:S01]  /*0c40*/  ISETP.GE.U32.AND P5, PT, R2.reuse, 0x80, PT ;  /* 0x000000800200780c */ /* 0x040fe20003fa6070 */
[----:B------:R-:W-:Y:S01]  /*0c50*/  UIMAD UR4, UR7, UR6, URZ ;  /* 0x00000006070472a4 */ /* 0x000fe2000f8e02ff */
[C---:B------:R-:W-:Y:S01]  /*0c60*/  ISETP.GE.U32.AND P3, PT, R2.reuse, 0x100, PT ;  /* 0x000001000200780c */ /* 0x040fe20003f66070 */
[----:B------:R-:W1:Y:S01]  /*0c70*/  S2R R219, SR_TID.X ;  /* 0x0000000000db7919 */ /* 0x000e620000002100 */
[----:B------:R-:W-:Y:S01]  /*0c80*/  LOP3.LUT R3, R3, 0xffffffef, RZ, 0xc0, !PT ;  /* 0xffffffef03037812 */ /* 0x000fe200078ec0ff */
[----:B------:R-:W-:Y:S01]  /*0c90*/  USHF.R.S32.HI UR5, URZ, 0x1f, UR4 ;  /* 0x0000001fff057899 */ /* 0x000fe20008011404 */
[C---:B------:R-:W-:Y:S01]  /*0ca0*/  ISETP.GE.U32.AND P2, PT, R2.reuse, 0x180, PT ;  /* 0x000001800200780c */ /* 0x040fe20003f46070 */
[----:B------:R-:W-:Y:S01]  /*0cb0*/  UMOV UR12, 0x3f800000 ;  /* 0x3f800000000c7882 */ /* 0x000fe20000000000 */
[----:B------:R-:W-:Y:S01]  /*0cc0*/  PLOP3.LUT P0, PT, PT, PT, UP0, 0x80, 0x8 ;  /* 0x000000000008781c */ /* 0x000fe20003f0f008 */
[----:B------:R-:W-:Y:S01]  /*0cd0*/  ULEA.HI UR5, UR5, UR4, URZ, 0x2 ;  /* 0x0000000405057291 */ /* 0x000fe2000f8f10ff */
[----:B------:R-:W-:Y:S01]  /*0ce0*/  ISETP.NE.AND P6, PT, RZ, UR18, PT ;  /* 0x00000012ff007c0c */ /* 0x000fe2000bfc5270 */
[----:B------:R-:W-:Y:S01]  /*0cf0*/  BSSY.RECONVERGENT B0, `(.L_x_17566) ;  /* 0x0000040000007945 */ /* 0x000fe20003800200 */
[----:B------:R-:W-:Y:S01]  /*0d00*/  ISETP.GE.U32.AND P1, PT, R2, 0x200, PT ;  /* 0x000002000200780c */ /* 0x000fe20003f26070 */
[----:B------:R-:W-:Y:S01]  /*0d10*/  HFMA2 R188, -RZ, RZ, 0, 0 ;  /* 0x00000000ffbc7431 */ /* 0x000fe200000001ff */
[----:B------:R-:W-:-:S02]  /*0d20*/  @P5 LOP3.LUT R3, R3, 0x10, RZ, 0xfc, !PT ;  /* 0x0000001003035812 */ /* 0x000fc400078efcff */
[----:B0-----:R-:W-:Y:S02]  /*0d30*/  MOV R156, UR5 ;  /* 0x00000005009c7c02 */ /* 0x001fe40008000f00 */
[----:B------:R-:W-:Y:S02]  /*0d40*/  LOP3.LUT R3, R3, 0xfffffff7, RZ, 0xc0, !PT ;  /* 0xfffffff703037812 */ /* 0x000fe400078ec0ff */
[----:B------:R-:W-:Y:S02]  /*0d50*/  ISETP.GE.U32.AND P4, PT, R2, 0x280, PT ;  /* 0x000002800200780c */ /* 0x000fe40003f86070 */
[----:B------:R-:W-:-:S04]  /*0d60*/  @P3 LOP3.LUT R3, R3, 0x8, RZ, 0xfc, !PT ;  /* 0x0000000803033812 */ /* 0x000fc800078efcff */
[----:B------:R-:W-:-:S04]  /*0d70*/  LOP3.LUT R3, R3, 0xfffffffd, RZ, 0xc0, !PT ;  /* 0xfffffffd03037812 */ /* 0x000fc800078ec0ff */
[----:B------:R-:W-:-:S04]  /*0d80*/  @P2 LOP3.LUT R3, R3, 0x2, RZ, 0xfc, !PT ;  /* 0x0000000203032812 */ /* 0x000fc800078efcff */
[----:B------:R-:W-:-:S04]  /*0d90*/  LOP3.LUT R3, R3, 0xfffffffe, RZ, 0xc0, !PT ;  /* 0xfffffffe03037812 */ /* 0x000fc800078ec0ff */
[----:B------:R-:W-:Y:S02]  /*0da0*/  @P1 LOP3.LUT R3, R3, 0x1, RZ, 0xfc, !PT ;  /* 0x0000000103031812 */ /* 0x000fe400078efcff */
[----:B--2---:R-:W-:-:S04]  /*0db0*/  FSEL R29, R29, RZ, !P6 ;  /* 0x000000ff1d1d7208 */ /* 0x004fc80007000000 */
[----:B------:R-:W-:Y:S02]  /*0dc0*/  R2UR UR14, R29 ;  /* 0x000000001d0e72ca */ /* 0x000fe400000e0000 */
[----:B-1----:R-:W-:-:S04]  /*0dd0*/  LEA.HI.SX32 R29, R156, R219, 0x1e ;  /* 0x000000db9c1d7211 */ /* 0x002fc800078ff2ff */
[----:B------:R-:W-:Y:S02]  /*0de0*/  MOV R196, R29 ;  /* 0x0000001d00c47202 */ /* 0x000fe40000000f00 */
[----:B---3--:R-:W-:Y:S02]  /*0df0*/  R2UR UR13, R31 ;  /* 0x000000001f0d72ca */ /* 0x008fe400000e0000 */
[----:B------:R-:W-:Y:S02]  /*0e00*/  MOV R31, RZ ;  /* 0x000000ff001f7202 */ /* 0x000fe40000000f00 */
[----:B----4-:R-:W-:Y:S01]  /*0e10*/  @P0 R2UR UR12, R158 ;  /* 0x000000009e0c02ca */ /* 0x010fe200000e0000 */
[----:B-----5:R-:W-:-:S14]  /*0e20*/  @!P5 BRA `(.L_x_17567) ;  /* 0x0000000000b0d947 */ /* 0x020fdc0003800000 */
[----:B------:R-:W0:Y:S01]  /*0e30*/  LDC.64 R156, c[0x0][0x3a8] ;  /* 0x0000ea00ff9c7b82 */ /* 0x000e220000000a00 */
[----:B------:R-:W2:Y:S04]  /*0e40*/  LDL R207, [R1+0x10] ;  /* 0x0000100001cf7983 */ /* 0x000ea80000100800 */
[----:B------:R-:W3:Y:S03]  /*0e50*/  LDL R205, [R1+0x14] ;  /* 0x0000140001cd7983 */ /* 0x000ee60000100800 */
[----:B------:R-:W1:Y:S01]  /*0e60*/  LDC.64 R30, c[0x0][0x428] ;  /* 0x00010a00ff1e7b82 */ /* 0x000e620000000a00 */
[----:B------:R-:W4:Y:S04]  /*0e70*/  LDL R204, [R1+0x18] ;  /* 0x0000180001cc7983 */ /* 0x000f280000100800 */
[----:B------:R-:W4:Y:S01]  /*0e80*/  LDL R252, [R1+0x1c] ;  /* 0x00001c0001fc7983 */ /* 0x000f220000100800 */
[----:B------:R-:W-:-:S04]  /*0e90*/  ISETP.NE.U32.AND P0, PT, RZ, UR20, PT ;  /* 0x00000014ff007c0c */ /* 0x000fc8000bf05070 */
[----:B------:R-:W-:Y:S01]  /*0ea0*/  ISETP.NE.AND.EX P0, PT, RZ, UR21, PT, P0 ;  /* 0x00000015ff007c0c */ /* 0x000fe2000bf05300 */
[----:B0-----:R-:W-:-:S05]  /*0eb0*/  IMAD.WIDE.U32 R156, R29, 0x10, R156 ;  /* 0x000000101d9c7825 */ /* 0x001fca00078e009c */
[----:B------:R-:W2:Y:S01]  /*0ec0*/  LDG.E.128 R160, desc[UR16][R156.64] ;  /* 0x000000109ca07981 */ /* 0x000ea2000c1e1d00 */
[----:B-1----:R-:W-:-:S05]  /*0ed0*/  IMAD.WIDE.U32 R30, R29, 0x10, R30 ;  /* 0x000000101d1e7825 */ /* 0x002fca00078e001e */
[----:B------:R0:W3:Y:S02]  /*0ee0*/  LDG.E.128 R156, desc[UR16][R30.64] ;  /* 0x000000101e9c7981 */ /* 0x0000e4000c1e1d00 */
[----:B0-----:R-:W0:Y:S01]  /*0ef0*/  @P0 LDC.64 R30, c[0x0][0x438] ;  /* 0x00010e00ff1e0b82 */ /* 0x001e220000000a00 */
[C---:B------:R-:W-:Y:S01]  /*0f00*/  IADD3 R196, PT, PT, R29.reuse, 0x80, RZ ;  /* 0x000000801dc47810 */ /* 0x040fe20007ffe0ff */
[----:B0-----:R-:W-:-:S05]  /*0f10*/  @P0 IMAD.WIDE.U32 R30, R29, 0x10, R30 ;  /* 0x000000101d1e0825 */ /* 0x001fca00078e001e */
[----:B------:R0:W5:Y:S01]  /*0f20*/  @P0 LDG.E.128 R112, desc[UR16][R30.64] ;  /* 0x000000101e700981 */ /* 0x000162000c1e1d00 */
[----:B--2---:R-:W-:Y:S01]  /*0f30*/  FADD.FTZ R0, R160, -UR14 ;  /* 0x8000000ea0007e21 */ /* 0x004fe20008010000 */
[----:B------:R-:W-:Y:S01]  /*0f40*/  FADD.FTZ R162, R162, -UR14 ;  /* 0x8000000ea2a27e21 */ /* 0x000fe20008010000 */
[----:B------:R-:W-:Y:S02]  /*0f50*/  FADD.FTZ R161, R161, -UR14 ;  /* 0x8000000ea1a17e21 */ /* 0x000fe40008010000 */
[----:B------:R-:W-:Y:S01]  /*0f60*/  FMUL.FTZ R0, R0, UR13 ;  /* 0x0000000d00007c20 */ /* 0x000fe20008410000 */
[----:B0-----:R-:W-:Y:S01]  /*0f70*/  FMUL.FTZ R30, R162, UR13 ;  /* 0x0000000da21e7c20 */ /* 0x001fe20008410000 */
[----:B------:R-:W-:Y:S01]  /*0f80*/  FMUL.FTZ R165, R161, UR13 ;  /* 0x0000000da1a57c20 */ /* 0x000fe20008410000 */
[----:B---3--:R-:W-:Y:S01]  /*0f90*/  FMUL.FTZ R173, R207, R156 ;  /* 0x0000009ccfad7220 */ /* 0x008fe20000410000 */
[----:B------:R-:W-:Y:S01]  /*0fa0*/  FMUL.FTZ R207, R205, R157 ;  /* 0x0000009dcdcf7220 */ /* 0x000fe20000410000 */
[----:B------:R-:W-:Y:S01]  /*0fb0*/  FADD.FTZ R76, R76, R156 ;  /* 0x0000009c4c4c7221 */ /* 0x000fe20000010000 */
[----:B------:R-:W-:Y:S01]  /*0fc0*/  FFMA.FTZ R40, R156, R0, R40 ;  /* 0x000000009c287223 */ /* 0x000fe20000010028 */
[----:B------:R-:W-:Y:S01]  /*0fd0*/  FADD.FTZ R78, R78, R158 ;  /* 0x0000009e4e4e7221 */ /* 0x000fe20000010000 */
[----:B------:R-:W-:Y:S01]  /*0fe0*/  FFMA.FTZ R42, R158, R30, R42 ;  /* 0x0000001e9e2a7223 */ /* 0x000fe2000001002a */
[----:B----4-:R-:W-:Y:S01]  /*0ff0*/  FMUL.FTZ R205, R204, R158 ;  /* 0x0000009ecccd7220 */ /* 0x010fe20000410000 */
[----:B------:R-:W-:Y:S01]  /*1000*/  FADD.FTZ R156, RZ, R173 ;  /* 0x000000adff9c7221 */ /* 0x000fe20000010000 */
[----:B------:R-:W-:Y:S01]  /*1010*/  FFMA.FTZ R158, R0, R173, RZ ;  /* 0x000000ad009e7223 */ /* 0x000fe200000100ff */
[----:B------:R-:W-:-:S02]  /*1020*/  FADD.FTZ R4, R163, -UR14 ;  /* 0x8000000ea3047e21 */ /* 0x000fc40008010000 */
        /* <DEDUP_REMOVED lines=12> */
.L_x_17567:
[----:B------:R-:W-:Y:S05]  /*10f0*/  BSYNC.RECONVERGENT B0 ;  /* 0x0000000000007941 */ /* 0x000fea0003800200 */
.L_x_17566:
[----:B------:R-:W-:Y:S04]  /*1100*/  BSSY.RECONVERGENT B0, `(.L_x_17568) ;  /* 0x000002e000007945 */ /* 0x000fe80003800200 */
[----:B------:R-:W-:Y:S05]  /*1110*/  @!P3 BRA `(.L_x_17569) ;  /* 0x0000000000b0b947 */ /* 0x000fea0003800000 */
[----:B------:R-:W-:Y:S01]  /*1120*/  ISETP.NE.U32.AND P0, PT, RZ, UR20, PT ;  /* 0x00000014ff007c0c */ /* 0x000fe2000bf05070 */
[----:B------:R-:W0:Y:S01]  /*1130*/  LDC.64 R158, c[0x0][0x3a8] ;  /* 0x0000ea00ff9e7b82 */ /* 0x000e220000000a00 */
[----:B------:R-:W2:Y:S02]  /*1140*/  LDL R193, [R1+0x4] ;  /* 0x0000040001c17983 */ /* 0x000ea40000100800 */
[----:B------:R-:W-:Y:S02]  /*1150*/  ISETP.NE.AND.EX P0, PT, RZ, UR21, PT, P0 ;  /* 0x00000015ff007c0c */ /* 0x000fe4000bf05300 */
[----:B------:R-:W3:Y:S03]  /*1160*/  LDL R182, [R1+0x8] ;  /* 0x0000080001b67983 */ /* 0x000ee60000100800 */
[----:B------:R-:W1:Y:S01]  /*1170*/  LDC.64 R156, c[0x0][0x428] ;  /* 0x00010a00ff9c7b82 */ /* 0x000e620000000a00 */
[----:B------:R-:W4:Y:S07]  /*1180*/  LDL R252, [R1+0xc] ;  /* 0x00000c0001fc7983 */ /* 0x000f2e0000100800 */
[----:B------:R-:W1:Y:S01]  /*1190*/  @P0 LDC.64 R198, c[0x0][0x438] ;  /* 0x00010e00ffc60b82 */ /* 0x000e620000000a00 */
[----:B0-----:R-:W-:-:S05]  /*11a0*/  IMAD.WIDE.U32 R158, R196, 0x10, R158 ;  /* 0x00000010c49e7825 */ /* 0x001fca00078e009e */
[----:B------:R-:W2:Y:S01]  /*11b0*/  LDG.E.128 R160, desc[UR16][R158.64] ;  /* 0x000000109ea07981 */ /* 0x000ea2000c1e1d00 */
[----:B-1----:R-:W-:-:S06]  /*11c0*/  IMAD.WIDE.U32 R156, R196, 0x10, R156 ;  /* 0x00000010c49c7825 */ /* 0x002fcc00078e009c */
[----:B------:R-:W3:Y:S01]  /*11d0*/  LDG.E.128 R156, desc[UR16][R156.64] ;  /* 0x000000109c9c7981 */ /* 0x000ee2000c1e1d00 */
[----:B------:R-:W-:-:S05]  /*11e0*/  @P0 IMAD.WIDE.U32 R198, R196, 0x10, R198 ;  /* 0x00000010c4c60825 */ /* 0x000fca00078e00c6 */
[----:B------:R0:W5:Y:S04]  /*11f0*/  @P0 LDG.E.128 R116, desc[UR16][R198.64] ;  /* 0x00000010c6740981 */ /* 0x000168000c1e1d00 */
[----:B------:R-:W4:Y:S01]  /*1200*/  LDL R199, [R1] ;  /* 0x0000000001c77983 */ /* 0x000f220000100800 */
[----:B------:R-:W-:Y:S01]  /*1210*/  IADD3 R196, PT, PT, R196, 0x80, RZ ;  /* 0x00000080c4c47810 */ /* 0x000fe20007ffe0ff */
[----:B--2---:R-:W-:Y:S01]  /*1220*/  FADD.FTZ R161, R161, -UR14 ;  /* 0x8000000ea1a17e21 */ /* 0x004fe20008010000 */
[----:B------:R-:W-:Y:S01]  /*1230*/  FADD.FTZ R160, R160, -UR14 ;  /* 0x8000000ea0a07e21 */ /* 0x000fe20008010000 */
[----:B------:R-:W-:Y:S02]  /*1240*/  FADD.FTZ R5, R162, -UR14 ;  /* 0x8000000ea2057e21 */ /* 0x000fe40008010000 */
[----:B------:R-:W-:Y:S01]  /*1250*/  FMUL.FTZ R164, R161, UR13 ;  /* 0x0000000da1a47c20 */ /* 0x000fe20008410000 */
[----:B------:R-:W-:Y:S01]  /*1260*/  FMUL.FTZ R172, R160, UR13 ;  /* 0x0000000da0ac7c20 */ /* 0x000fe20008410000 */
[----:B------:R-:W-:Y:S01]  /*1270*/  FMUL.FTZ R5, R5, UR13 ;  /* 0x0000000d05057c20 */ /* 0x000fe20008410000 */
[----:B---3--:R-:W-:Y:S01]  /*1280*/  FADD.FTZ R81, R81, R157 ;  /* 0x0000009d51517221 */ /* 0x008fe20000010000 */
[----:B------:R-:W-:Y:S01]  /*1290*/  FFMA.FTZ R45, R157, R164, R45 ;  /* 0x000000a49d2d7223 */ /* 0x000fe2000001002d */
[----:B0-----:R-:W-:Y:S01]  /*12a0*/  FMUL.FTZ R198, R193, R157 ;  /* 0x0000009dc1c67220 */ /* 0x001fe20000410000 */
[----:B------:R-:W-:Y:S01]  /*12b0*/  FADD.FTZ R80, R80, R156 ;  /* 0x0000009c50507221 */ /* 0x000fe20000010000 */
[----:B------:R-:W-:Y:S01]  /*12c0*/  FFMA.FTZ R44, R156, R172, R44 ;  /* 0x000000ac9c2c7223 */ /* 0x000fe2000001002c */
[----:B------:R-:W-:Y:S01]  /*12d0*/  FADD.FTZ R82, R82, R158 ;  /* 0x0000009e52527221 */ /* 0x000fe20000010000 */
[----:B------:R-:W-:Y:S01]  /*12e0*/  FFMA.FTZ R46, R158, R5, R46 ;  /* 0x000000059e2e7223 */ /* 0x000fe2000001002e */
[----:B------:R-:W-:Y:S01]  /*12f0*/  FMUL.FTZ R193, R182, R158 ;  /* 0x0000009eb6c17220 */ /* 0x000fe20000410000 */
[----:B----4-:R-:W-:-:S04]  /*1300*/  FMUL.FTZ R199, R199, R156 ;  /* 0x0000009cc7c77220 */ /* 0x010fc80000410000 */
[----:B------:R-:W-:Y:S01]  /*1310*/  FADD.FTZ R157, R188, R199 ;  /* 0x000000c7bc9d7221 */ /* 0x000fe20000010000 */
[----:B------:R-:W-:Y:S01]  /*1320*/  FFMA.FTZ R31, R172, R199, R31 ;  /* 0x000000c7ac1f7223 */ /* 0x000fe2000001001f */
[----:B------:R-:W-:Y:S02]  /*1330*/  FADD.FTZ R6, R163, -UR14 ;  /* 0x8000000ea3067e21 */ /* 0x000fe40008010000 */
        /* <DEDUP_REMOVED lines=10> */
.L_x_17569:
[----:B------:R-:W-:Y:S05]  /*13e0*/  BSYNC.RECONVERGENT B0 ;  /* 0x0000000000007941 */ /* 0x000fea0003800200 */
.L_x_17568:
        /* <DEDUP_REMOVED lines=8> */
[----:B-1----:R-:W-:-:S05]  /*1470*/  IMAD.WIDE.U32 R8, R196, 0x10, R8 ;  /* 0x00000010c4087825 */ /* 0x002fca00078e0008 */
[----:B------:R0:W3:Y:S02]  /*1480*/  LDG.E.128 R156, desc[UR16][R8.64] ;  /* 0x00000010089c7981 */ /* 0x0000e4000c1e1d00 */
[----:B0-----:R-:W0:Y:S02]  /*1490*/  @P0 LDC.64 R8, c[0x0][0x438] ;  /* 0x00010e00ff080b82 */ /* 0x001e240000000a00 */
[----:B0-----:R-:W-:-:S05]  /*14a0*/  @P0 IMAD.WIDE.U32 R8, R196, 0x10, R8 ;  /* 0x00000010c4080825 */ /* 0x001fca00078e0008 */
[----:B------:R0:W5:Y:S01]  /*14b0*/  @P0 LDG.E.128 R120, desc[UR16][R8.64] ;  /* 0x0000001008780981 */ /* 0x000162000c1e1d00 */
[----:B------:R-:W-:Y:S01]  /*14c0*/  IADD3 R196, PT, PT, R196, 0x80, RZ ;  /* 0x00000080c4c47810 */ /* 0x000fe20007ffe0ff */
[----:B--2---:R-:W-:Y:S01]  /*14d0*/  FADD.FTZ R160, R160, -UR14 ;  /* 0x8000000ea0a07e21 */ /* 0x004fe20008010000 */
[----:B------:R-:W-:-:S03]  /*14e0*/  FADD.FTZ R7, R161, -UR14 ;  /* 0x8000000ea1077e21 */ /* 0x000fc60008010000 */
[----:B------:R-:W-:Y:S01]  /*14f0*/  FMUL.FTZ R171, R160, UR13 ;  /* 0x0000000da0ab7c20 */ /* 0x000fe20008410000 */
[----:B------:R-:W-:Y:S01]  /*1500*/  FMUL.FTZ R7, R7, UR13 ;  /* 0x0000000d07077c20 */ /* 0x000fe20008410000 */
[----:B0-----:R-:W-:Y:S01]  /*1510*/  FADD.FTZ R8, R162, -UR14 ;  /* 0x8000000ea2087e21 */ /* 0x001fe20008010000 */
[----:B---3-5:R-:W-:Y:S01]  /*1520*/  FMUL.FTZ R216, R248, R156 ;  /* 0x0000009cf8d87220 */ /* 0x028fe20000410000 */
[----:B------:R-:W-:Y:S01]  /*1530*/  FADD.FTZ R84, R84, R156 ;  /* 0x0000009c54547221 */ /* 0x000fe20000010000 */
[----:B------:R-:W-:Y:S01]  /*1540*/  FFMA.FTZ R48, R156, R171, R48 ;  /* 0x000000ab9c307223 */ /* 0x000fe20000010030 */
[----:B------:R-:W-:Y:S01]  /*1550*/  FADD.FTZ R85, R85, R157 ;  /* 0x0000009d55557221 */ /* 0x000fe20000010000 */
[----:B------:R-:W-:Y:S01]  /*1560*/  FFMA.FTZ R49, R157, R7, R49 ;  /* 0x000000079d317223 */ /* 0x000fe20000010031 */
        /* <DEDUP_REMOVED lines=18> */
.L_x_17571:
[----:B------:R-:W-:Y:S05]  /*1690*/  BSYNC.RECONVERGENT B0 ;  /* 0x0000000000007941 */ /* 0x000fea0003800200 */
.L_x_17570:
        /* <DEDUP_REMOVED lines=15> */
[----:B0-----:R-:W-:-:S03]  /*1790*/  FADD.FTZ R10, R161, -UR14 ;  /* 0x8000000ea10a7e21 */ /* 0x001fc60008010000 */
[----:B------:R-:W-:Y:S01]  /*17a0*/  FMUL.FTZ R170, R160, UR13 ;  /* 0x0000000da0aa7c20 */ /* 0x000fe20008410000 */
[----:B------:R-:W-:Y:S01]  /*17b0*/  FADD.FTZ R11, R162, -UR14 ;  /* 0x8000000ea20b7e21 */ /* 0x000fe20008010000 */
[----:B---3-5:R-:W-:Y:S01]  /*17c0*/  FMUL.FTZ R215, R244, R156 ;  /* 0x0000009cf4d77220 */ /* 0x028fe20000410000 */
[----:B------:R-:W-:Y:S01]  /*17d0*/  FMUL.FTZ R197, R245, R157 ;  /* 0x0000009df5c57220 */ /* 0x000fe20000410000 */
[----:B------:R-:W-:Y:S02]  /*17e0*/  FMUL.FTZ R10, R10, UR13 ;  /* 0x0000000d0a0a7c20 */ /* 0x000fe40008410000 */
[----:B------:R-:W-:Y:S01]  /*17f0*/  FADD.FTZ R188, R188, R215 ;  /* 0x000000d7bcbc7221 */ /* 0x000fe20000010000 */
[----:B------:R-:W-:Y:S01]  /*1800*/  FFMA.FTZ R31, R170, R215, R31 ;  /* 0x000000d7aa1f7223 */ /* 0x000fe2000001001f */
[----:B------:R-:W-:Y:S01]  /*1810*/  FADD.FTZ R88, R88, R156 ;  /* 0x0000009c58587221 */ /* 0x000fe20000010000 */
[----:B------:R-:W-:Y:S01]  /*1820*/  FFMA.FTZ R52, R156, R170, R52 ;  /* 0x000000aa9c347223 */ /* 0x000fe20000010034 */
[----:B------:R-:W-:Y:S01]  /*1830*/  FMUL.FTZ R191, R246, R158 ;  /* 0x0000009ef6bf7220 */ /* 0x000fe20000410000 */
[----:B------:R-:W-:Y:S01]  /*1840*/  FADD.FTZ R188, R188, R197 ;  /* 0x000000c5bcbc7221 */ /* 0x000fe20000010000 */
[----:B------:R-:W-:Y:S01]  /*1850*/  FADD.FTZ R12, R163, -UR14 ;  /* 0x8000000ea30c7e21 */ /* 0x000fe20008010000 */
[----:B------:R-:W-:Y:S01]  /*1860*/  FMUL.FTZ R11, R11, UR13 ;  /* 0x0000000d0b0b7c20 */ /* 0x000fe20008410000 */
[----:B------:R-:W-:Y:S01]  /*1870*/  FFMA.FTZ R156, R10, R197, R31 ;  /* 0x000000c50a9c7223 */ /* 0x000fe2000001001f */
[----:B------:R-:W-:Y:S01]  /*1880*/  FADD.FTZ R89, R89, R157 ;  /* 0x0000009d59597221 */ /* 0x000fe20000010000 */
        /* <DEDUP_REMOVED lines=10> */
[----:B------:R-:W-:-:S07]  /*1930*/  FFMA.FTZ R31, R12, R180, R157 ;  /* 0x000000b40c1f7223 */ /* 0x000fce000001009d */
.L_x_17573:
[----:B------:R-:W-:Y:S05]  /*1940*/  BSYNC.RECONVERGENT B0 ;  /* 0x0000000000007941 */ /* 0x000fea0003800200 */
.L_x_17572:
        /* <DEDUP_REMOVED lines=42> */
.L_x_17575:
[----:B------:R-:W-:Y:S05]  /*1bf0*/  BSYNC.RECONVERGENT B0 ;  /* 0x0000000000007941 */ /* 0x000fea0003800200 */
.L_x_17574:
[----:B------:R-:W-:Y:S01]  /*1c00*/  ISETP.GE.U32.AND P3, PT, R2, 0x300, PT ;  /* 0x000003000200780c */ /* 0x000fe20003f66070 */
[----:B------:R-:W-:-:S12]  /*1c10*/  BSSY.RECONVERGENT B0, `(.L_x_17576) ;  /* 0x000002a000007945 */ /* 0x000fd80003800200 */
[----:B------:R-:W-:Y:S05]  /*1c20*/  @!P3 BRA `(.L_x_17577) ;  /* 0x0000000000a0b947 */ /* 0x000fea0003800000 */
[----:B------:R-:W-:Y:S01]  /*1c30*/  ISETP.NE.U32.AND P0, PT, RZ, UR20, PT ;  /* 0x00000014ff007c0c */ /* 0x000fe2000bf05070 */
[----:B------:R-:W0:Y:S03]  /*1c40*/  LDC.64 R156, c[0x0][0x3a8] ;  /* 0x0000ea00ff9c7b82 */ /* 0x000e260000000a00 */
[----:B------:R-:W-:-:S13]  /*1c50*/  ISETP.NE.AND.EX P0, PT, RZ, UR21, PT, P0 ;  /* 0x00000015ff007c0c */ /* 0x000fda000bf05300 */
[----:B------:R-:W1:Y:S02]  /*1c60*/  @P0 LDC.64 R16, c[0x0][0x438] ;  /* 0x00010e00ff100b82 */ /* 0x000e640000000a00 */
[----:B-1----:R-:W-:-:S05]  /*1c70*/  @P0 IMAD.WIDE.U32 R16, R196, 0x10, R16 ;  /* 0x00000010c4100825 */ /* 0x002fca00078e0010 */
[----:B------:R1:W5:Y:S01]  /*1c80*/  @P0 LDG.E.128 R132, desc[UR16][R16.64] ;  /* 0x0000001010840981 */ /* 0x000362000c1e1d00 */
[----:B0-----:R-:W-:-:S05]  /*1c90*/  IMAD.WIDE.U32 R156, R196, 0x10, R156 ;  /* 0x00000010c49c7825 */ /* 0x001fca00078e009c */
[----:B------:R-:W2:Y:S01]  /*1ca0*/  LDG.E.128 R160, desc[UR16][R156.64] ;  /* 0x000000109ca07981 */ /* 0x000ea2000c1e1d00 */
[----:B-1----:R-:W0:Y:S02]  /*1cb0*/  LDC.64 R16, c[0x0][0x428] ;  /* 0x00010a00ff107b82 */ /* 0x002e240000000a00 */
[----:B0-----:R-:W-:-:S05]  /*1cc0*/  IMAD.WIDE.U32 R16, R196, 0x10, R16 ;  /* 0x00000010c4107825 */ /* 0x001fca00078e0010 */
[----:B------:R0:W3:Y:S01]  /*1cd0*/  LDG.E.128 R156, desc[UR16][R16.64] ;  /* 0x00000010109c7981 */ /* 0x0000e2000c1e1d00 */
[----:B------:R-:W-:Y:S01]  /*1ce0*/  IADD3 R196, PT, PT, R196, 0x80, RZ ;  /* 0x00000080c4c47810 */ /* 0x000fe20007ffe0ff */
[----:B--2---:R-:W-:Y:S01]  /*1cf0*/  FADD.FTZ R160, R160, -UR14 ;  /* 0x8000000ea0a07e21 */ /* 0x004fe20008010000 */
[----:B0-----:R-:W-:-:S03]  /*1d00*/  FADD.FTZ R16, R161, -UR14 ;  /* 0x8000000ea1107e21 */ /* 0x001fc60008010000 */
[----:B------:R-:W-:Y:S01]  /*1d10*/  FMUL.FTZ R168, R160, UR13 ;  /* 0x0000000da0a87c20 */ /* 0x000fe20008410000 */
[----:B------:R-:W-:Y:S01]  /*1d20*/  FADD.FTZ R17, R162, -UR14 ;  /* 0x8000000ea2117e21 */ /* 0x000fe20008010000 */
[----:B------:R-:W-:Y:S01]  /*1d30*/  FMUL.FTZ R16, R16, UR13 ;  /* 0x0000000d10107c20 */ /* 0x000fe20008410000 */
[----:B------:R-:W-:Y:S02]  /*1d40*/  FADD.FTZ R18, R163, -UR14 ;  /* 0x8000000ea3127e21 */ /* 0x000fe40008010000 */
[----:B------:R-:W-:Y:S02]  /*1d50*/  FMUL.FTZ R17, R17, UR13 ;  /* 0x0000000d11117c20 */ /* 0x000fe40008410000 */
[----:B------:R-:W-:Y:S01]  /*1d60*/  FMUL.FTZ R18, R18, UR13 ;  /* 0x0000000d12127c20 */ /* 0x000fe20008410000 */
[----:B---3-5:R-:W-:Y:S01]  /*1d70*/  FMUL.FTZ R213, R236, R156 ;  /* 0x0000009cecd57220 */ /* 0x028fe20000410000 */
[----:B------:R-:W-:-:S03]  /*1d80*/  FMUL.FTZ R203, R237, R157 ;  /* 0x0000009dedcb7220 */ /* 0x000fc60000410000 */
        /* <DEDUP_REMOVED lines=15> */
[----:B------:R-:W-:Y:S01]  /*1e80*/  FADD.FTZ R99, R99, R159 ;  /* 0x0000009f63637221 */ /* 0x000fe20000010000 */
[----:B------:R-:W-:Y:S01]  /*1e90*/  FFMA.FTZ R63, R159, R18, R63 ;  /* 0x000000129f3f7223 */ /* 0x000fe2000001003f */
[----:B------:R-:W-:-:S07]  /*1ea0*/  FFMA.FTZ R31, R18, R178, R157 ;  /* 0x000000b2121f7223 */ /* 0x000fce000001009d */
.L_x_17577:
[----:B------:R-:W-:Y:S05]  /*1eb0*/  BSYNC.RECONVERGENT B0 ;  /* 0x0000000000007941 */ /* 0x000fea0003800200 */
.L_x_17576:
        /* <DEDUP_REMOVED lines=16> */
[----:B------:R-:W-:Y:S01]  /*1fc0*/  FADD.FTZ R19, R161, -UR14 ;  /* 0x8000000ea1137e21 */ /* 0x000fe20008010000 */
[----:B0-----:R-:W-:Y:S02]  /*1fd0*/  FADD.FTZ R20, R162, -UR14 ;  /* 0x8000000ea2147e21 */ /* 0x001fe40008010000 */
[----:B------:R-:W-:Y:S01]  /*1fe0*/  FMUL.FTZ R167, R160, UR13 ;  /* 0x0000000da0a77c20 */ /* 0x000fe20008410000 */
[----:B------:R-:W-:Y:S01]  /*1ff0*/  FMUL.FTZ R19, R19, UR13 ;  /* 0x0000000d13137c20 */ /* 0x000fe20008410000 */
[----:B------:R-:W-:Y:S01]  /*2000*/  FMUL.FTZ R20, R20, UR13 ;  /* 0x0000000d14147c20 */ /* 0x000fe20008410000 */
[----:B------:R-:W-:-:S04]  /*2010*/  FADD.FTZ R21, R163, -UR14 ;  /* 0x8000000ea3157e21 */ /* 0x000fc80008010000 */
[----:B------:R-:W-:Y:S01]  /*2020*/  FMUL.FTZ R21, R21, UR13 ;  /* 0x0000000d15157c20 */ /* 0x000fe20008410000 */
        /* <DEDUP_REMOVED lines=19> */
[----:B------:R-:W-:-:S07]  /*2160*/  FFMA.FTZ R31, R21, R177, R156 ;  /* 0x000000b1151f7223 */ /* 0x000fce000001009c */
.L_x_17579:
[----:B------:R-:W-:Y:S05]  /*2170*/  BSYNC.RECONVERGENT B0 ;  /* 0x0000000000007941 */ /* 0x000fea0003800200 */
.L_x_17578:
        /* <DEDUP_REMOVED lines=18> */
[----:B------:R-:W-:Y:S01]  /*22a0*/  FMUL.FTZ R22, R22, UR13 ;  /* 0x0000000d16167c20 */ /* 0x000fe20008410000 */
[----:B------:R-:W-:Y:S01]  /*22b0*/  FADD.FTZ R23, R162, -UR14 ;  /* 0x8000000ea2177e21 */ /* 0x000fe20008010000 */
[----:B------:R-:W-:-:S03]  /*22c0*/  FADD.FTZ R24, R163, -UR14 ;  /* 0x8000000ea3187e21 */ /* 0x000fc60008010000 */
[----:B------:R-:W-:Y:S01]  /*22d0*/  FMUL.FTZ R23, R23, UR13 ;  /* 0x0000000d17177c20 */ /* 0x000fe20008410000 */
[----:B------:R-:W-:Y:S01]  /*22e0*/  FMUL.FTZ R24, R24, UR13 ;  /* 0x0000000d18187c20 */ /* 0x000fe20008410000 */
[----:B---3-5:R-:W-:Y:S01]  /*22f0*/  FMUL.FTZ R211, R228, R156 ;  /* 0x0000009ce4d37220 */ /* 0x028fe20000410000 */
[----:B------:R-:W-:-:S03]  /*2300*/  FMUL.FTZ R201, R229, R157 ;  /* 0x0000009de5c97220 */ /* 0x000fc60000410000 */
        /* <DEDUP_REMOVED lines=18> */
.L_x_17581:
[----:B------:R-:W-:Y:S05]  /*2430*/  BSYNC.RECONVERGENT B0 ;  /* 0x0000000000007941 */ /* 0x000fea0003800200 */
.L_x_17580:
        /* <DEDUP_REMOVED lines=17> */
[----:B------:R-:W-:Y:S02]  /*2550*/  FADD.FTZ R27, R162, -UR14 ;  /* 0x8000000ea21b7e21 */ /* 0x000fe40008010000 */
        /* <DEDUP_REMOVED lines=25> */
.L_x_17583:
[----:B------:R-:W-:Y:S05]  /*26f0*/  BSYNC.RECONVERGENT B0 ;  /* 0x0000000000007941 */ /* 0x000fea0003800200 */
.L_x_17582:
        /* <DEDUP_REMOVED lines=16> */
[----:B--2--5:R-:W-:Y:S01]  /*2800*/  FMUL.FTZ R209, R220, R160 ;  /* 0x000000a0dcd17220 */ /* 0x024fe20000410000 */
[----:B------:R-:W-:Y:S01]  /*2810*/  FMUL.FTZ R194, R221, R161 ;  /* 0x000000a1ddc27220 */ /* 0x000fe20000410000 */
[----:B------:R-:W-:Y:S01]  /*2820*/  FMUL.FTZ R184, R222, R162 ;  /* 0x000000a2deb87220 */ /* 0x000fe20000410000 */
[----:B------:R-:W-:Y:S01]  /*2830*/  FMUL.FTZ R174, R223, R163 ;  /* 0x000000a3dfae7220 */ /* 0x000fe20000410000 */
[----:B------:R-:W-:Y:S01]  /*2840*/  FADD.FTZ R36, R36, R160 ;  /* 0x000000a024247221 */ /* 0x000fe20000010000 */
[----:B------:R-:W-:Y:S01]  /*2850*/  FADD.FTZ R37, R37, R161 ;  /* 0x000000a125257221 */ /* 0x000fe20000010000 */
[----:B------:R-:W-:Y:S01]  /*2860*/  FADD.FTZ R38, R38, R162 ;  /* 0x000000a226267221 */ /* 0x000fe20000010000 */
[----:B------:R-:W-:Y:S01]  /*2870*/  FADD.FTZ R39, R39, R163 ;  /* 0x000000a327277221 */ /* 0x000fe20000010000 */
[----:B---3--:R-:W-:Y:S01]  /*2880*/  FADD.FTZ R218, R156, -UR14 ;  /* 0x8000000e9cda7e21 */ /* 0x008fe20008010000 */
[----:B------:R-:W-:-:S03]  /*2890*/  FADD.FTZ R217, R157, -UR14 ;  /* 0x8000000e9dd97e21 */ /* 0x000fc60008010000 */
[----:B------:R-:W-:Y:S01]  /*28a0*/  FMUL.FTZ R218, R218, UR13 ;  /* 0x0000000ddada7c20 */ /* 0x000fe20008410000 */
        /* <DEDUP_REMOVED lines=8> */
[----:B------:R-:W-:Y:S02]  /*2930*/  FMUL.FTZ R183, R159, UR13 ;  /* 0x0000000d9fb77c20 */ /* 0x000fe40008410000 */
[----:B------:R-:W-:Y:S01]  /*2940*/  FADD.FTZ R157, R157, R184 ;  /* 0x000000b89d9d7221 */ /* 0x000fe20000010000 */
[----:B------:R-:W-:Y:S01]  /*2950*/  FFMA.FTZ R156, R208, R184, R31 ;  /* 0x000000b8d09c7223 */ /* 0x000fe2000001001f */
[----:B------:R-:W-:Y:S01]  /*2960*/  FFMA.FTZ R32, R160, R218, R32 ;  /* 0x000000daa0207223 */ /* 0x000fe20000010020 */
[----:B------:R-:W-:Y:S01]  /*2970*/  FFMA.FTZ R33, R161, R217, R33 ;  /* 0x000000d9a1217223 */ /* 0x000fe20000010021 */
[----:B------:R-:W-:Y:S01]  /*2980*/  FFMA.FTZ R34, R162, R208, R34 ;  /* 0x000000d0a2227223 */ /* 0x000fe20000010022 */
[----:B------:R-:W-:Y:S01]  /*2990*/  FFMA.FTZ R35, R163, R183, R35 ;  /* 0x000000b7a3237223 */ /* 0x000fe20000010023 */
[----:B------:R-:W-:Y:S01]  /*29a0*/  FADD.FTZ R188, R157, R174 ;  /* 0x000000ae9dbc7221 */ /* 0x000fe20000010000 */
[----:B------:R-:W-:-:S07]  /*29b0*/  FFMA.FTZ R31, R183, R174, R156 ;  /* 0x000000aeb71f7223 */ /* 0x000fce000001009c */
.L_x_17585:
[----:B------:R-:W-:Y:S05]  /*29c0*/  BSYNC.RECONVERGENT B0 ;  /* 0x0000000000007941 */ /* 0x000fea0003800200 */
.L_x_17584:
        /* <DEDUP_REMOVED lines=31> */
.L_x_17587:
[----:B------:R-:W-:Y:S05]  /*2bc0*/  BSYNC.RECONVERGENT B0 ;  /* 0x0000000000007941 */ /* 0x000fea0003800200 */
.L_x_17586:
        /* <DEDUP_REMOVED lines=45> */
.L_x_17592:
        /* <DEDUP_REMOVED lines=16> */
.L_x_17593:
[----:B------:R-:W0:Y:S01]  /*2fa0*/  @P5 LDC.64 R156, c[0x0][0x478] ;  /* 0x00011e00ff9c5b82 */ /* 0x000e220000000a00 */
[----:B------:R-:W-:Y:S01]  /*2fb0*/  FMUL.FTZ R158, R158, UR12 ;  /* 0x0000000c9e9e7c20 */ /* 0x000fe20008410000 */
[----:B------:R-:W-:-:S06]  /*2fc0*/  FMUL.FTZ R159, R159, UR12 ;  /* 0x0000000c9f9f7c20 */ /* 0x000fcc0008410000 */
[----:B------:R-:W1:Y:S01]  /*2fd0*/  LDC.64 R162, c[0x0][0x468] ;  /* 0x00011a00ffa27b82 */ /* 0x000e620000000a00 */
[----:B0-----:R-:W-:-:S05]  /*2fe0*/  @P5 IMAD.WIDE.U32 R156, R29, 0x10, R156 ;  /* 0x000000101d9c5825 */ /* 0x001fca00078e009c */
[----:B------:R0:W-:Y:S02]  /*2ff0*/  @P5 STG.E.128 desc[UR16][R156.64], R152 ;  /* 0x000000989c005986 */ /* 0x0001e4000c101d10 */
[----:B0-----:R-:W-:Y:S01]  /*3000*/  FMUL.FTZ R156, R161, UR12 ;  /* 0x0000000ca19c7c20 */ /* 0x001fe20008410000 */
[----:B------:R-:W-:Y:S01]  /*3010*/  FMUL.FTZ R157, R160, UR12 ;  /* 0x0000000ca09d7c20 */ /* 0x000fe20008410000 */
[C---:B-1----:R-:W-:Y:S01]  /*3020*/  IMAD.WIDE.U32 R160, R29.reuse, 0x10, R162 ;  /* 0x000000101da07825 */ /* 0x042fe200078e00a2 */
[----:B------:R-:W-:-:S04]  /*3030*/  IADD3 R29, PT, PT, R29, 0x80, RZ ;  /* 0x000000801d1d7810 */ /* 0x000fc80007ffe0ff */
[----:B------:R0:W-:Y:S03]  /*3040*/  STG.E.128 desc[UR16][R160.64], R156 ;  /* 0x0000009ca0007986 */ /* 0x0001e6000c101d10 */
.L_x_17591:
[----:B------:R-:W-:Y:S05]  /*3050*/  BSYNC.RECONVERGENT B1 ;  /* 0x0000000000017941 */ /* 0x000fea0003800200 */
.L_x_17590:
[----:B------:R-:W-:Y:S01]  /*3060*/  LOP3.LUT P5, RZ, R3, 0x8, RZ, 0xc0, !PT ;  /* 0x0000000803ff7812 */ /* 0x000fe200078ac0ff */
[----:B------:R-:W-:-:S12]  /*3070*/  BSSY.RECONVERGENT B1, `(.L_x_17594) ;  /* 0x000002d000017945 */ /* 0x000fd80003800200 */
        /* <DEDUP_REMOVED lines=21> */
.L_x_17596:
        /* <DEDUP_REMOVED lines=12> */
.L_x_17597:
        /* <DEDUP_REMOVED lines=11> */
.L_x_17595:
[----:B------:R-:W-:Y:S05]  /*3340*/  BSYNC.RECONVERGENT B1 ;  /* 0x0000000000017941 */ /* 0x000fea0003800200 */
.L_x_17594:
        /* <DEDUP_REMOVED lines=8> */
[--C-:B01----:R-:W-:Y:S01]  /*33d0*/  FFMA.FTZ R157, R8, UR4, R31.reuse ;  /* 0x00000004089d7c23 */ /* 0x103fe2000801001f */
        /* <DEDUP_REMOVED lines=14> */
.L_x_17600:
        /* <DEDUP_REMOVED lines=12> */
.L_x_17601:
        /* <DEDUP_REMOVED lines=11> */
.L_x_17599:
[----:B------:R-:W-:Y:S05]  /*3630*/  BSYNC.RECONVERGENT B1 ;  /* 0x0000000000017941 */ /* 0x000fea0003800200 */
.L_x_17598:
        /* <DEDUP_REMOVED lines=8> */
[--C-:B012---:R-:W-:Y:S01]  /*36c0*/  FFMA.FTZ R156, R11, UR4, R31.reuse ;  /* 0x000000040b9c7c23 */ /* 0x107fe2000801001f */
        /* <DEDUP_REMOVED lines=14> */
.L_x_17604:
        /* <DEDUP_REMOVED lines=12> */
.L_x_17605:
        /* <DEDUP_REMOVED lines=11> */
.L_x_17603:
[----:B------:R-:W-:Y:S05]  /*3920*/  BSYNC.RECONVERGENT B1 ;  /* 0x0000000000017941 */ /* 0x000fea0003800200 */
.L_x_17602:
        /* <DEDUP_REMOVED lines=13> */
[----:B0123--:R-:W-:Y:S01]  /*3a00*/  FMUL.FTZ R161, R153, UR13 ;  /* 0x0000000d99a17c20 */ /* 0x00ffe20008410000 */
        /* <DEDUP_REMOVED lines=8> */
.L_x_17608:
        /* <DEDUP_REMOVED lines=12> */
.L_x_17609:
        /* <DEDUP_REMOVED lines=11> */
.L_x_17607:
[----:B------:R-:W-:Y:S05]  /*3c00*/  BSYNC.RECONVERGENT B1 ;  /* 0x0000000000017941 */ /* 0x000fea0003800200 */
.L_x_17606:
[----:B------:R-:W-:Y:S04]  /*3c10*/  BSSY.RECONVERGENT B1, `(.L_x_17610) ;  /* 0x000002d000017945 */ /* 0x000fe80003800200 */
[----:B------:R-:W-:Y:S05]  /*3c20*/  @!P3 BRA `(.L_x_17611) ;  /* 0x0000000000acb947 */ /* 0x000fea0003800000 */
[----:B------:R-:W-:-:S04]  /*3c30*/  ISETP.NE.U32.AND P5, PT, RZ, UR22, PT ;  /* 0x00000016ff007c0c */ /* 0x000fc8000bfa5070 */
[----:B------:R-:W-:-:S13]  /*3c40*/  ISETP.NE.AND.EX P5, PT, RZ, UR23, PT, P5 ;  /* 0x00000017ff007c0c */ /* 0x000fda000bfa5350 */
[----:B------:R-:W-:Y:S05]  /*3c50*/  @!P5 BRA `(.L_x_17612) ;  /* 0x000000000044d947 */ /* 0x000fea0003800000 */
[--C-:B------:R-:W-:Y:S01]  /*3c60*/  FFMA.FTZ R152, R168, UR4, R31.reuse ;  /* 0x00000004a8987c23 */ /* 0x100fe2000801001f */
[--C-:B------:R-:W-:Y:S01]  /*3c70*/  FFMA.FTZ R154, R16, UR4, R31.reuse ;  /* 0x00000004109a7c23 */ /* 0x100fe2000801001f */
[--C-:B01234-:R-:W-:Y:S01]  /*3c80*/  FFMA.FTZ R156, R17, UR4, R31.reuse ;  /* 0x00000004119c7c23 */ /* 0x11ffe2000801001f */
        /* <DEDUP_REMOVED lines=14> */
.L_x_17612:
        /* <DEDUP_REMOVED lines=12> */
.L_x_17613:
        /* <DEDUP_REMOVED lines=11> */
.L_x_17611:
[----:B------:R-:W-:Y:S05]  /*3ee0*/  BSYNC.RECONVERGENT B1 ;  /* 0x0000000000017941 */ /* 0x000fea0003800200 */
.L_x_17610:
        /* <DEDUP_REMOVED lines=13> */
[----:B01234-:R-:W-:Y:S01]  /*3fc0*/  FMUL.FTZ R161, R153, UR13 ;  /* 0x0000000d99a17c20 */ /* 0x01ffe20008410000 */
        /* <DEDUP_REMOVED lines=8> */
.L_x_17616:
        /* <DEDUP_REMOVED lines=12> */
.L_x_17617:
        /* <DEDUP_REMOVED lines=11> */
.L_x_17615:
[----:B------:R-:W-:Y:S05]  /*41c0*/  BSYNC.RECONVERGENT B1 ;  /* 0x0000000000017941 */ /* 0x000fea0003800200 */
.L_x_17614:
        /* <DEDUP_REMOVED lines=22> */
.L_x_17620:
        /* <DEDUP_REMOVED lines=12> */
.L_x_17621:
        /* <DEDUP_REMOVED lines=11> */
.L_x_17619:
[----:B------:R-:W-:Y:S05]  /*44a0*/  BSYNC.RECONVERGENT B1 ;  /* 0x0000000000017941 */ /* 0x000fea0003800200 */
.L_x_17618:
        /* <DEDUP_REMOVED lines=22> */
.L_x_17624:
        /* <DEDUP_REMOVED lines=12> */
.L_x_17625:
        /* <DEDUP_REMOVED lines=11> */
.L_x_17623:
[----:B------:R-:W-:Y:S05]  /*4780*/  BSYNC.RECONVERGENT B1 ;  /* 0x0000000000017941 */ /* 0x000fea0003800200 */
.L_x_17622:
[----:B------:R-:W-:-:S13]  /*4790*/  LOP3.LUT P5, RZ, R3, 0x4, RZ, 0xc0, !PT ;  /* 0x0000000403ff7812 */ /* 0x000fda00078ac0ff */
        /* <DEDUP_REMOVED lines=13> */
[----:B01234-:R-:W-:Y:S01]  /*4870*/  FMUL.FTZ R159, R153, UR13 ;  /* 0x0000000d999f7c20 */ /* 0x01ffe20008410000 */
[----:B------:R-:W-:Y:S01]  /*4880*/  FMUL.FTZ R158, R155, UR13 ;  /* 0x0000000d9b9e7c20 */ /* 0x000fe20008410000 */
[----:B------:R-:W-:-:S02]  /*4890*/  FMUL.FTZ R31, R31, UR13 ;  /* 0x0000000d1f1f7c20 */ /* 0x000fc40008410000 */
[----:B------:R-:W-:Y:S02]  /*48a0*/  MOV R152, R162 ;  /* 0x000000a200987202 */ /* 0x000fe40000000f00 */
[----:B------:R-:W-:Y:S02]  /*48b0*/  MOV R153, R159 ;  /* 0x0000009f00997202 */ /* 0x000fe40000000f00 */
[----:B------:R-:W-:Y:S02]  /*48c0*/  MOV R154, R158 ;  /* 0x0000009e009a7202 */ /* 0x000fe40000000f00 */
[----:B------:R-:W-:Y:S01]  /*48d0*/  MOV R155, R31 ;  /* 0x0000001f009b7202 */ /* 0x000fe20000000f00 */
[----:B------:R-:W-:Y:S06]  /*48e0*/  BRA `(.L_x_17628) ;  /* 0x0000000000307947 */ /* 0x000fec0003800000 */
.L_x_17627:
        /* <DEDUP_REMOVED lines=12> */
.L_x_17628:
[----:B------:R-:W0:Y:S01]  /*49b0*/  @P5 LDC.64 R156, c[0x0][0x478] ;  /* 0x00011e00ff9c5b82 */ /* 0x000e220000000a00 */
[----:B------:R-:W-:-:S07]  /*49c0*/  FMUL.FTZ R158, R158, UR12 ;  /* 0x0000000c9e9e7c20 */ /* 0x000fce0008410000 */
[----:B------:R-:W1:Y:S01]  /*49d0*/  LDC.64 R160, c[0x0][0x468] ;  /* 0x00011a00ffa07b82 */ /* 0x000e620000000a00 */
[----:B0-----:R-:W-:-:S05]  /*49e0*/  @P5 IMAD.WIDE.U32 R156, R29, 0x10, R156 ;  /* 0x000000101d9c5825 */ /* 0x001fca00078e009c */
[----:B------:R0:W-:Y:S01]  /*49f0*/  @P5 STG.E.128 desc[UR16][R156.64], R152 ;  /* 0x000000989c005986 */ /* 0x0001e2000c101d10 */
[----:B-1----:R-:W-:-:S04]  /*4a00*/  IMAD.WIDE.U32 R160, R29, 0x10, R160 ;  /* 0x000000101da07825 */ /* 0x002fc800078e00a0 */
[----:B0-----:R-:W-:Y:S01]  /*4a10*/  FMUL.FTZ R157, R159, UR12 ;  /* 0x0000000c9f9d7c20 */ /* 0x001fe20008410000 */
[----:B------:R-:W-:Y:S01]  /*4a20*/  FMUL.FTZ R156, R162, UR12 ;  /* 0x0000000ca29c7c20 */ /* 0x000fe20008410000 */
[----:B------:R-:W-:-:S05]  /*4a30*/  FMUL.FTZ R159, R31, UR12 ;  /* 0x0000000c1f9f7c20 */ /* 0x000fca0008410000 */
[----:B------:R0:W-:Y:S01]  /*4a40*/  STG.E.128 desc[UR16][R160.64], R156 ;  /* 0x0000009ca0007986 */ /* 0x0001e2000c101d10 */
[----:B------:R-:W-:Y:S05]  /*4a50*/  BRA `(.L_x_17626) ;  /* 0x0000001c00c87947 */ /* 0x000fea0003800000 */
.L_x_17589:
        /* <DEDUP_REMOVED lines=26> */
.L_x_17631:
[----:B------:R-:W-:Y:S05]  /*4c00*/  BSYNC.RECONVERGENT B1 ;  /* 0x0000000000017941 */ /* 0x000fea0003800200 */
.L_x_17630:
        /* <DEDUP_REMOVED lines=23> */
.L_x_17633:
[----:B------:R-:W-:Y:S05]  /*4d80*/  BSYNC.RECONVERGENT B1 ;  /* 0x0000000000017941 */ /* 0x000fea0003800200 */
.L_x_17632:
[----:B------:R-:W-:Y:S01]  /*4d90*/  LOP3.LUT P5, RZ, R3, 0x2, RZ, 0xc0, !PT ;  /* 0x0000000203ff7812 */ /* 0x000fe200078ac0ff */
[----:B------:R-:W-:-:S12]  /*4da0*/  BSSY.RECONVERGENT B1, `(.L_x_17634) ;  /* 0x0000016000017945 */ /* 0x000fd80003800200 */
[----:B------:R-:W-:Y:S05]  /*4db0*/  @!P5 BRA `(.L_x_17635) ;  /* 0x000000000050d947 */ /* 0x000fea0003800000 */
[----:B01----:R-:W0:Y:S01]  /*4dc0*/  LDC.64 R160, c[0x0][0x468] ;  /* 0x00011a00ffa07b82 */ /* 0x003e220000000a00 */
[--C-:B------:R-:W-:Y:S01]  /*4dd0*/  FFMA.FTZ R157, R171, UR4, R31.reuse ;  /* 0x00000004ab9d7c23 */ /* 0x100fe2000801001f */
[--C-:B------:R-:W-:Y:S01]  /*4de0*/  FFMA.FTZ R158, R8, UR4, R31.reuse ;  /* 0x00000004089e7c23 */ /* 0x100fe2000801001f */
[----:B------:R-:W-:Y:S02]  /*4df0*/  FFMA.FTZ R159, R9, UR4, R31 ;  /* 0x00000004099f7c23 */ /* 0x000fe4000801001f */
        /* <DEDUP_REMOVED lines=11> */
[----:B------:R-:W-:-:S02]  /*4eb0*/  FMUL.FTZ R159, R159, UR12 ;  /* 0x0000000c9f9f7c20 */ /* 0x000fc40008410000 */
[----:B------:R-:W-:Y:S01]  /*4ec0*/  FMUL.FTZ R157, R157, UR12 ;  /* 0x0000000c9d9d7c20 */ /* 0x000fe20008410000 */
[C---:B0-----:R-:W-:Y:S01]  /*4ed0*/  IMAD.WIDE.U32 R160, R29.reuse, 0x10, R160 ;  /* 0x000000101da07825 */ /* 0x041fe200078e00a0 */
[----:B------:R-:W-:-:S04]  /*4ee0*/  IADD3 R29, PT, PT, R29, 0x80, RZ ;  /* 0x000000801d1d7810 */ /* 0x000fc80007ffe0ff */
[----:B------:R2:W-:Y:S03]  /*4ef0*/  STG.E.128 desc[UR16][R160.64], R156 ;  /* 0x0000009ca0007986 */ /* 0x0005e6000c101d10 */
.L_x_17635:
[----:B------:R-:W-:Y:S05]  /*4f00*/  BSYNC.RECONVERGENT B1 ;  /* 0x0000000000017941 */ /* 0x000fea0003800200 */
.L_x_17634:
        /* <DEDUP_REMOVED lines=23> */
.L_x_17637:
[----:B------:R-:W-:Y:S05]  /*5080*/  BSYNC.RECONVERGENT B1 ;  /* 0x0000000000017941 */ /* 0x000fea0003800200 */
.L_x_17636:
[----:B------:R-:W-:Y:S04]  /*5090*/  BSSY.RECONVERGENT B1, `(.L_x_17638) ;  /* 0x0000016000017945 */ /* 0x000fe80003800200 */
[----:B------:R-:W-:Y:S05]  /*50a0*/  @!P4 BRA `(.L_x_17639) ;  /* 0x000000000050c947 */ /* 0x000fea0003800000 */
[----:B0123--:R-:W0:Y:S01]  /*50b0*/  LDC.64 R160, c[0x0][0x468] ;  /* 0x00011a00ffa07b82 */ /* 0x00fe220000000a00 */
        /* <DEDUP_REMOVED lines=19> */
.L_x_17639:
[----:B------:R-:W-:Y:S05]  /*51f0*/  BSYNC.RECONVERGENT B1 ;  /* 0x0000000000017941 */ /* 0x000fea0003800200 */
.L_x_17638:
        /* <DEDUP_REMOVED lines=22> */
.L_x_17641:
[----:B------:R-:W-:Y:S05]  /*5360*/  BSYNC.RECONVERGENT B1 ;  /* 0x0000000000017941 */ /* 0x000fea0003800200 */
.L_x_17640:
[----:B------:R-:W-:Y:S04]  /*5370*/  BSSY.RECONVERGENT B1, `(.L_x_17642) ;  /* 0x0000016000017945 */ /* 0x000fe80003800200 */
[----:B------:R-:W-:Y:S05]  /*5380*/  @!P2 BRA `(.L_x_17643) ;  /* 0x000000000050a947 */ /* 0x000fea0003800000 */
[----:B01234-:R-:W0:Y:S01]  /*5390*/  LDC.64 R160, c[0x0][0x468] ;  /* 0x00011a00ffa07b82 */ /* 0x01fe220000000a00 */
        /* <DEDUP_REMOVED lines=19> */
.L_x_17643:
[----:B------:R-:W-:Y:S05]  /*54d0*/  BSYNC.RECONVERGENT B1 ;  /* 0x0000000000017941 */ /* 0x000fea0003800200 */
.L_x_17642:
        /* <DEDUP_REMOVED lines=22> */
.L_x_17645:
[----:B------:R-:W-:Y:S05]  /*5640*/  BSYNC.RECONVERGENT B1 ;  /* 0x0000000000017941 */ /* 0x000fea0003800200 */
.L_x_17644:
        /* <DEDUP_REMOVED lines=22> */
.L_x_17647:
[----:B------:R-:W-:Y:S05]  /*57b0*/  BSYNC.RECONVERGENT B1 ;  /* 0x0000000000017941 */ /* 0x000fea0003800200 */
.L_x_17646:
[----:B------:R-:W-:-:S13]  /*57c0*/  LOP3.LUT P5, RZ, R3, 0x4, RZ, 0xc0, !PT ;  /* 0x0000000403ff7812 */ /* 0x000fda00078ac0ff */
[----:B------:R-:W-:Y:S05]  /*57d0*/  @!P5 BRA `(.L_x_17626) ;  /* 0x000000100068d947 */ /* 0x000fea0003800000 */
[----:B01234-:R-:W0:Y:S01]  /*57e0*/  LDC.64 R160, c[0x0][0x468] ;  /* 0x00011a00ffa07b82 */ /* 0x01fe220000000a00 */
[--C-:B------:R-:W-:Y:S01]  /*57f0*/  FFMA.FTZ R159, R183, UR4, R31.reuse ;  /* 0x00000004b79f7c23 */ /* 0x100fe2000801001f */
[--C-:B------:R-:W-:Y:S01]  /*5800*/  FFMA.FTZ R156, R218, UR4, R31.reuse ;  /* 0x00000004da9c7c23 */ /* 0x100fe2000801001f */
[----:B------:R-:W-:Y:S02]  /*5810*/  FFMA.FTZ R157, R208, UR4, R31 ;  /* 0x00000004d09d7c23 */ /* 0x000fe4000801001f */
[----:B------:R-:W-:Y:S01]  /*5820*/  FADD.FTZ R159, R174, -R159 ;  /* 0x8000009fae9f7221 */ /* 0x000fe20000010000 */
[----:B------:R-:W-:-:S03]  /*5830*/  FADD.FTZ R156, R209, -R156 ;  /* 0x8000009cd19c7221 */ /* 0x000fc60000010000 */
[----:B------:R-:W-:Y:S01]  /*5840*/  FFMA.FTZ R159, R159, UR13, R151 ;  /* 0x0000000d9f9f7c23 */ /* 0x000fe20008010097 */
[----:B------:R-:W-:-:S03]  /*5850*/  FFMA.FTZ R156, R156, UR13, R148 ;  /* 0x0000000d9c9c7c23 */ /* 0x000fc60008010094 */
[----:B------:R-:W-:Y:S01]  /*5860*/  FMUL.FTZ R159, R159, UR12 ;  /* 0x0000000c9f9f7c20 */ /* 0x000fe20008410000 */
[----:B------:R-:W-:Y:S01]  /*5870*/  FMUL.FTZ R156, R156, UR12 ;  /* 0x0000000c9c9c7c20 */ /* 0x000fe20008410000 */
[----:B0-----:R-:W-:-:S04]  /*5880*/  IMAD.WIDE.U32 R160, R29, 0x10, R160 ;  /* 0x000000101da07825 */ /* 0x001fc800078e00a0 */
[----:B------:R-:W-:-:S04]  /*5890*/  FFMA.FTZ R29, R217, UR4, R31 ;  /* 0x00000004d91d7c23 */ /* 0x000fc8000801001f */
[----:B------:R-:W-:Y:S01]  /*58a0*/  FADD.FTZ R31, R194, -R29 ;  /* 0x8000001dc21f7221 */ /* 0x000fe20000010000 */
[----:B------:R-:W-:-:S03]  /*58b0*/  FADD.FTZ R29, R184, -R157 ;  /* 0x8000009db81d7221 */ /* 0x000fc60000010000 */
[----:B------:R-:W-:Y:S01]  /*58c0*/  FFMA.FTZ R31, R31, UR13, R149 ;  /* 0x0000000d1f1f7c23 */ /* 0x000fe20008010095 */
[----:B------:R-:W-:-:S03]  /*58d0*/  FFMA.FTZ R29, R29, UR13, R150 ;  /* 0x0000000d1d1d7c23 */ /* 0x000fc60008010096 */
[----:B------:R-:W-:Y:S01]  /*58e0*/  FMUL.FTZ R157, R31, UR12 ;  /* 0x0000000c1f9d7c20 */ /* 0x000fe20008410000 */
[----:B------:R-:W-:-:S05]  /*58f0*/  FMUL.FTZ R158, R29, UR12 ;  /* 0x0000000c1d9e7c20 */ /* 0x000fca0008410000 */
[----:B------:R0:W-:Y:S01]  /*5900*/  STG.E.128 desc[UR16][R160.64], R156 ;  /* 0x0000009ca0007986 */ /* 0x0001e2000c101d10 */
[----:B------:R-:W-:Y:S05]  /*5910*/  BRA `(.L_x_17626) ;  /* 0x0000001000187947 */ /* 0x000fea0003800000 */
.L_x_17629:
        /* <DEDUP_REMOVED lines=21> */
[C---:B-1----:R-:W-:Y:S01]  /*5a70*/  IMAD.WIDE.U32 R160, R29.reuse, 0x10, R160 ;  /* 0x000000101da07825 */ /* 0x042fe200078e00a0 */
[----:B------:R-:W-:-:S03]  /*5a80*/  IADD3 R29, PT, PT, R29, 0x80, RZ ;  /* 0x000000801d1d7810 */ /* 0x000fc60007ffe0ff */
[----:B0-----:R-:W-:Y:S01]  /*5a90*/  FMUL.FTZ R156, R152, UR12 ;  /* 0x0000000c989c7c20 */ /* 0x001fe20008410000 */
[----:B------:R-:W-:-:S05]  /*5aa0*/  FMUL.FTZ R157, R153, UR12 ;  /* 0x0000000c999d7c20 */ /* 0x000fca0008410000 */
[----:B------:R0:W-:Y:S02]  /*5ab0*/  STG.E.128 desc[UR16][R160.64], R156 ;  /* 0x0000009ca0007986 */ /* 0x0001e4000c101d10 */
.L_x_17649:
[----:B------:R-:W-:Y:S05]  /*5ac0*/  BSYNC.RECONVERGENT B1 ;  /* 0x0000000000017941 */ /* 0x000fea0003800200 */
.L_x_17648:
        /* <DEDUP_REMOVED lines=26> */
.L_x_17651:
[----:B------:R-:W-:Y:S05]  /*5c70*/  BSYNC.RECONVERGENT B1 ;  /* 0x0000000000017941 */ /* 0x000fea0003800200 */
.L_x_17650:
        /* <DEDUP_REMOVED lines=10> */
[----:B------:R-:W1:Y:S01]  /*5d20*/  LDC.64 R160, c[0x0][0x468] ;  /* 0x00011a00ffa07b82 */ /* 0x000e620000000a00 */
[----:B------:R-:W-:Y:S01]  /*5d30*/  FADD.FTZ R155, R181, -R158 ;  /* 0x8000009eb59b7221 */ /* 0x000fe20000010000 */
[----:B------:R-:W-:Y:S01]  /*5d40*/  FADD.FTZ R153, R206, -R153 ;  /* 0x80000099ce997221 */ /* 0x000fe20000010000 */
[----:B------:R-:W-:Y:S01]  /*5d50*/  FFMA.FTZ R152, R152, UR13, R120 ;  /* 0x0000000d98987c23 */ /* 0x000fe20008010078 */
[----:B------:R-:W-:Y:S01]  /*5d60*/  FFMA.FTZ R154, R154, UR13, R122 ;  /* 0x0000000d9a9a7c23 */ /* 0x000fe2000801007a */
[----:B------:R-:W-:Y:S01]  /*5d70*/  FFMA.FTZ R155, R155, UR13, R123 ;  /* 0x0000000d9b9b7c23 */ /* 0x000fe2000801007b */
[----:B------:R-:W-:-:S02]  /*5d80*/  FFMA.FTZ R153, R153, UR13, R121 ;  /* 0x0000000d99997c23 */ /* 0x000fc40008010079 */
        /* <DEDUP_REMOVED lines=9> */
.L_x_17653:
[----:B------:R-:W-:Y:S05]  /*5e20*/  BSYNC.RECONVERGENT B1 ;  /* 0x0000000000017941 */ /* 0x000fea0003800200 */
.L_x_17652:
        /* <DEDUP_REMOVED lines=13> */
[----:B------:R-:W-:Y:S01]  /*5f00*/  FFMA.FTZ R152, R152, UR13, R124 ;  /* 0x0000000d98987c23 */ /* 0x000fe2000801007c */
        /* <DEDUP_REMOVED lines=12> */
.L_x_17655:
[----:B------:R-:W-:Y:S05]  /*5fd0*/  BSYNC.RECONVERGENT B1 ;  /* 0x0000000000017941 */ /* 0x000fea0003800200 */
.L_x_17654:
        /* <DEDUP_REMOVED lines=25> */
.L_x_17657:
[----:B------:R-:W-:Y:S05]  /*6170*/  BSYNC.RECONVERGENT B1 ;  /* 0x0000000000017941 */ /* 0x000fea0003800200 */
.L_x_17656:
        /* <DEDUP_REMOVED lines=25> */
.L_x_17659:
[----:B------:R-:W-:Y:S05]  /*6310*/  BSYNC.RECONVERGENT B1 ;  /* 0x0000000000017941 */ /* 0x000fea0003800200 */
.L_x_17658:
        /* <DEDUP_REMOVED lines=25> */
.L_x_17661:
[----:B------:R-:W-:Y:S05]  /*64b0*/  BSYNC.RECONVERGENT B1 ;  /* 0x0000000000017941 */ /* 0x000fea0003800200 */
.L_x_17660:
        /* <DEDUP_REMOVED lines=25> */
.L_x_17663:
[----:B------:R-:W-:Y:S05]  /*6650*/  BSYNC.RECONVERGENT B1 ;  /* 0x0000000000017941 */ /* 0x000fea0003800200 */
.L_x_17662:
        /* <DEDUP_REMOVED lines=25> */
.L_x_17665:
[----:B------:R-:W-:Y:S05]  /*67f0*/  BSYNC.RECONVERGENT B1 ;  /* 0x0000000000017941 */ /* 0x000fea0003800200 */
.L_x_17664:
[----:B------:R-:W-:-:S13]  /*6800*/  LOP3.LUT P5, RZ, R3, 0x4, RZ, 0xc0, !PT ;  /* 0x0000000403ff7812 */ /* 0x000fda00078ac0ff */
        /* <DEDUP_REMOVED lines=14> */
[----:B------:R-:W-:Y:S01]  /*68f0*/  FFMA.FTZ R154, R31, UR13, R150 ;  /* 0x0000000d1f9a7c23 */ /* 0x000fe20008010096 */
[----:B------:R-:W-:-:S03]  /*6900*/  FMUL.FTZ R159, R155, UR12 ;  /* 0x0000000c9b9f7c20 */ /* 0x000fc60008410000 */
[----:B------:R-:W-:Y:S01]  /*6910*/  FMUL.FTZ R158, R154, UR12 ;  /* 0x0000000c9a9e7c20 */ /* 0x000fe20008410000 */
[----:B0-----:R-:W-:-:S05]  /*6920*/  IMAD.WIDE.U32 R156, R29, 0x10, R156 ;  /* 0x000000101d9c7825 */ /* 0x001fca00078e009c */
[----:B------:R0:W-:Y:S01]  /*6930*/  STG.E.128 desc[UR16][R156.64], R152 ;  /* 0x000000989c007986 */ /* 0x0001e2000c101d10 */
[----:B-1----:R-:W-:-:S04]  /*6940*/  IMAD.WIDE.U32 R160, R29, 0x10, R160 ;  /* 0x000000101da07825 */ /* 0x002fc800078e00a0 */
[----:B0-----:R-:W-:Y:S01]  /*6950*/  FMUL.FTZ R156, R152, UR12 ;  /* 0x0000000c989c7c20 */ /* 0x001fe20008410000 */
[----:B------:R-:W-:-:S05]  /*6960*/  FMUL.FTZ R157, R153, UR12 ;  /* 0x0000000c999d7c20 */ /* 0x000fca0008410000 */
[----:B------:R0:W-:Y:S02]  /*6970*/  STG.E.128 desc[UR16][R160.64], R156 ;  /* 0x0000009ca0007986 */ /* 0x0001e4000c101d10 */
.L_x_17626:
[----:B------:R-:W-:Y:S05]  /*6980*/  BSYNC.RECONVERGENT B0 ;  /* 0x0000000000007941 */ /* 0x000fea0003800200 */
.L_x_17588:
[----:B------:R-:W-:Y:S02]  /*6990*/  UIADD3 UR7, UPT, UPT, UR7, UR24, URZ ;  /* 0x0000001807077290 */ /* 0x000fe4000fffe0ff */
[----:B------:R-:W-:Y:S02]  /*69a0*/  UPLOP3.LUT UP2, UPT, UPT, UPT, UP2, 0x40, 0x4 ;  /* 0x000000000004789c */ /* 0x000fe40003f4e820 */
[----:B------:R-:W-:-:S09]  /*69b0*/  UISETP.GE.AND UP1, UPT, UR7, UR25, UPT ;  /* 0x000000190700728c */ /* 0x000fd2000bf26270 */
[----:B------:R-:W-:Y:S05]  /*69c0*/  BRA.U !UP1, `(.L_x_17666) ;  /* 0xffffffa109647547 */ /* 0x000fea000b83ffff */
.L_x_17565:
[----:B------:R-:W0:Y:S01]  /*69d0*/  S2UR UR4, SR_CTAID.X ;  /* 0x00000000000479c3 */ /* 0x000e220000002500 */
[----:B------:R-:W-:Y:S02]  /*69e0*/  P2R R2, PR, RZ, 0x2 ;  /* 0x00000002ff027803 */ /* 0x000fe40000000000 */
[C---:B------:R-:W-:Y:S02]  /*69f0*/  LOP3.LUT P1, RZ, R3.reuse, 0x10, RZ, 0xc0, !PT ;  /* 0x0000001003ff7812 */ /* 0x040fe4000782c0ff */
[----:B------:R-:W-:Y:S02]  /*6a00*/  P2R R12, PR, RZ, 0x1 ;  /* 0x00000001ff0c7803 */ /* 0x000fe40000000000 */
        /* <DEDUP_REMOVED lines=80> */
.L_x_17667:
        /* <DEDUP_REMOVED lines=15> */
.L_x_19454:


//--------------------- .text._ZN10layer_norm13ln_bwd_kernelINS_13Kernel_traitsIfffffjLj5120ELj1ELj1ELj4ELj16ENS_18Kernel_traits_baseILj5120EfffffjLj128EEEEELb0ELb0ELb0ELb1EEEvNS_9BwdParamsE --------------------------
	.section	.text._ZN10layer_norm13ln_bwd_kernelINS_13Kernel_traitsIfffffjLj5120ELj1ELj1ELj4ELj16ENS_18Kernel_traits_baseILj5120EfffffjLj128EEEEELb0ELb0ELb0ELb1EEEvNS_9BwdParamsE,"ax",@progbits
	.align	128
        .global         _ZN10layer_norm13ln_bwd_kernelINS_13Kernel_traitsIfffffjLj5120ELj1ELj1ELj4ELj16ENS_18Kernel_traits_baseILj5120EfffffjLj128EEEEELb0ELb0ELb0ELb1EEEvNS_9BwdParamsE
        .type           _ZN10layer_norm13ln_bwd_kernelINS_13Kernel_traitsIfffffjLj5120ELj1ELj1ELj4ELj16ENS_18Kernel_traits_baseILj5120EfffffjLj128EEEEELb0ELb0ELb0ELb1EEEvNS_9BwdParamsE,@function
        .size           _ZN10layer_norm13ln_bwd_kernelINS_13Kernel_traitsIfffffjLj5120ELj1ELj1ELj4ELj16ENS_18Kernel_traits_baseILj5120EfffffjLj128EEEEELb0ELb0ELb0ELb1EEEvNS_9BwdParamsE,(.L_x_19455 - _ZN10layer_norm13ln_bwd_kernelINS_13Kernel_traitsIfffffjLj5120ELj1ELj1ELj4ELj16ENS_18Kernel_traits_baseILj5120EfffffjLj128EEEEELb0ELb0ELb0ELb1EEEvNS_9BwdParamsE)
        .other          _ZN10layer_norm13ln_bwd_kernelINS_13Kernel_traitsIfffffjLj5120ELj1ELj1ELj4ELj16ENS_18Kernel_traits_baseILj5120EfffffjLj128EEEEELb0ELb0ELb0ELb1EEEvNS_9BwdParamsE,@"STO_CUDA_ENTRY STV_DEFAULT"
_ZN10layer_norm13ln_bwd_kernelINS_13Kernel_traitsIfffffjLj5120ELj1ELj1ELj4ELj16ENS_18Kernel_traits_baseILj5120EfffffjLj128EEEEELb0ELb0ELb0ELb1EEEvNS_9BwdParamsE:
.text._ZN10layer_norm13ln_bwd_kernelINS_13Kernel_traitsIfffffjLj5120ELj1ELj1ELj4ELj16ENS_18Kernel_traits_baseILj5120EfffffjLj128EEEEELb0ELb0ELb0ELb1EEEvNS_9BwdParamsE:
        /* <DEDUP_REMOVED lines=95> */
[----:B------:R-:W-:Y:S01]  /*05f0*/  MOV R240, RZ ;  /* 0x000000ff00f07202 */ /* 0x000fe20000000f00 */
[----:B------:R-:W5:Y:S01]  /*0600*/  LDG.E.128 R40, desc[UR10][R2.64+0x2800] ;  /* 0x0028000a02287981 */ /* 0x000f62000c1e1d00 */
[----:B------:R-:W-:Y:S01]  /*0610*/  UPLOP3.LUT UP2, UPT, UPT, UPT, UPT, 0x40, 0x4 ;  /* 0x000000000004789c */ /* 0x000fe20003f4e870 */
[----:B------:R-:W0:Y:S02]  /*0620*/  LDCU UR17, c[0x0][0x388] ;  /* 0x00007100ff1177ac */ /* 0x000e240008000800 */
[----:B------:R-:W5:Y:S01]  /*0630*/  LDG.E.128 R36, desc[UR10][R2.64+0x3000] ;  /* 0x0030000a02247981 */ /* 0x000f62000c1e1d00 */
[----:B------:R-:W1:Y:S03]  /*0640*/  LDCU.U8 UR16, c[0x0][0x410] ;  /* 0x00008200ff1077ac */ /* 0x000e660008000000 */
[----:B------:R-:W5:Y:S01]  /*0650*/  LDG.E.128 R32, desc[UR10][R2.64+0x3800] ;  /* 0x0038000a02207981 */ /* 0x000f62000c1e1d00 */
[----:B------:R-:W2:Y:S03]  /*0660*/  LDCU UR20, c[0x0][0x400] ;  /* 0x00008000ff1477ac */ /* 0x000ea60008000800 */
[----:B------:R-:W5:Y:S01]  /*0670*/  LDG.E.128 R28, desc[UR10][R2.64+0x4000] ;  /* 0x0040000a021c7981 */ /* 0x000f62000c1e1d00 */
[----:B------:R-:W3:Y:S03]  /*0680*/  LDCU.64 UR22, c[0x0][0x478] ;  /* 0x00008f00ff1677ac */ /* 0x000ee60008000a00 */
[----:B------:R4:W5:Y:S01]  /*0690*/  LDG.E.128 R24, desc[UR10][R2.64+0x4800] ;  /* 0x0048000a02187981 */ /* 0x000962000c1e1d00 */
[----:B------:R-:W-:Y:S01]  /*06a0*/  UISETP.NE.AND.EX UP0, UPT, UR5, URZ, UPT, UP0 ;  /* 0x000000ff0500728c */ /* 0x000fe2000bf05300 */
[----:B------:R-:W0:Y:S01]  /*06b0*/  LDCU.128 UR12, c[0x0][0x3c0] ;  /* 0x00007800ff0c77ac */ /* 0x000e220008000c00 */
[----:B------:R-:W0:Y:S01]  /*06c0*/  LDCU.64 UR18, c[0x0][0x438] ;  /* 0x00008700ff1277ac */ /* 0x000e220008000a00 */
[----:B----4-:R-:W-:Y:S01]  /*06d0*/  CS2R R2, SRZ ;  /* 0x0000000000027805 */ /* 0x010fe2000001ff00 */
[----:B-12---:R-:W4:Y:S07]  /*06e0*/  LDCU.64 UR24, c[0x0][0x380] ;  /* 0x00007000ff1877ac */ /* 0x006f2e0008000a00 */
.L_x_17675:
[----:B0-----:R-:W-:Y:S01]  /*06f0*/  UIMAD.WIDE UR4, UR6, 0x4, UR12 ;  /* 0x00000004060478a5 */ /* 0x001fe2000f8e020c */
[----:B------:R-:W0:Y:S01]  /*0700*/  LDC.64 R180, c[0x0][0x3a8] ;  /* 0x0000ea00ffb47b82 */ /* 0x000e220000000a00 */
        /* <DEDUP_REMOVED lines=410> */
.L_x_17670:
[----:B------:R-:W-:Y:S05]  /*20b0*/  BSYNC.RECONVERGENT B0 ;  /* 0x0000000000007941 */ /* 0x000fea0003800200 */
.L_x_17669:
        /* <DEDUP_REMOVED lines=227> */
.L_x_17672:
        /* <DEDUP_REMOVED lines=212> */
.L_x_17671:
        /* <DEDUP_REMOVED lines=194> */
.L_x_17674:
        /* <DEDUP_REMOVED lines=211> */
.L_x_17673:
        /* <DEDUP_REMOVED lines=84> */
.L_x_17668:
[----:B------:R-:W4:Y:S08]  /*5ac0*/  S2UR UR4, SR_CTAID.X ;  /* 0x00000000000479c3 */ /* 0x000f300000002500 */
[----:B------:R-:W4:Y:S08]  /*5ad0*/  LDC R11, c[0x0][0x388] ;  /* 0x0000e200ff0b7b82 */ /* 0x000f300000000800 */
[----:B------:R-:W5:Y:S08]  /*5ae0*/  LDC.64 R2, c[0x0][0x440] ;  /* 0x00011000ff027b82 */ /* 0x000f700000000a00 */
[----:B------:R-:W1:Y:S01]  /*5af0*/  LDC.64 R8, c[0x0][0x448] ;  /* 0x00011200ff087b82 */ /* 0x000e620000000a00 */
[----:B----4-:R-:W-:-:S05]  /*5b00*/  IMAD R11, R11, UR4, RZ ;  /* 0x000000040b0b7c24 */ /* 0x010fca000f8e02ff */
[----:B------:R-:W-:-:S05]  /*5b10*/  LEA.HI R11, R11, R124, RZ, 0x1e ;  /* 0x0000007c0b0b7211 */ /* 0x000fca00078ff0ff */
[----:B-----5:R-:W-:-:S05]  /*5b20*/  IMAD.WIDE.U32 R2, R11, 0x10, R2 ;  /* 0x000000100b027825 */ /* 0x020fca00078e0002 */
[----:B0-----:R-:W-:Y:S01]  /*5b30*/  STG.E.128 desc[UR10][R2.64], R36 ;  /* 0x0000002402007986 */ /* 0x001fe2000c101d0a */
[----:B-1----:R-:W-:-:S05]  /*5b40*/  IMAD.WIDE.U32 R8, R11, 0x10, R8 ;  /* 0x000000100b087825 */ /* 0x002fca00078e0008 */
        /* <DEDUP_REMOVED lines=20> */
.L_x_17676:
        /* <DEDUP_REMOVED lines=15> */
.L_x_19455:


//--------------------- .text._ZN10layer_norm13ln_bwd_kernelINS_13Kernel_traitsIfffffjLj5120ELj1ELj1ELj4ELj16ENS_18Kernel_traits_baseILj5120EfffffjLj128EEEEELb0ELb0ELb1ELb0EEEvNS_9BwdParamsE --------------------------
	.section	.text._ZN10layer_norm13ln_bwd_kernelINS_13Kernel_traitsIfffffjLj5120ELj1ELj1ELj4ELj16ENS_18Kernel_traits_baseILj5120EfffffjLj128EEEEELb0ELb0ELb1ELb0EEEvNS_9BwdParamsE,"ax",@progbits
	.align	128
        .global         _ZN10layer_norm13ln_bwd_kernelINS_13Kernel_traitsIfffffjLj5120ELj1ELj1ELj4ELj16ENS_18Kernel_traits_baseILj5120EfffffjLj128EEEEELb0ELb0ELb1ELb0EEEvNS_9BwdParamsE
        .type           _ZN10layer_norm13ln_bwd_kernelINS_13Kernel_traitsIfffffjLj5120ELj1ELj1ELj4ELj16ENS_18Kernel_traits_baseILj5120EfffffjLj128EEEEELb0ELb0ELb1ELb0EEEvNS_9BwdParamsE,@function
        .size           _ZN10layer_norm13ln_bwd_kernelINS_13Kernel_traitsIfffffjLj5120ELj1ELj1ELj4ELj16ENS_18Kernel_traits_baseILj5120EfffffjLj128EEEEELb0ELb0ELb1ELb0EEEvNS_9BwdParamsE,(.L_x_19456 - _ZN10layer_norm13ln_bwd_kernelINS_13Kernel_traitsIfffffjLj5120ELj1ELj1ELj4ELj16ENS_18Kernel_traits_baseILj5120EfffffjLj128EEEEELb0ELb0ELb1ELb0EEEvNS_9BwdParamsE)
        .other          _ZN10layer_norm13ln_bwd_kernelINS_13Kernel_traitsIfffffjLj5120ELj1ELj1ELj4ELj16ENS_18Kernel_traits_baseILj5120EfffffjLj128EEEEELb0ELb0ELb1ELb0EEEvNS_9BwdParamsE,@"STO_CUDA_ENTRY STV_DEFAULT"
_ZN10layer_norm13ln_bwd_kernelINS_13Kernel_traitsIfffffjLj5120ELj1ELj1ELj4ELj16ENS_18Kernel_traits_baseILj5120EfffffjLj128EEEEELb0ELb0ELb1ELb0EEEvNS_9BwdParamsE:
.text._ZN10layer_norm13ln_bwd_kernelINS_13Kernel_traitsIfffffjLj5120ELj1ELj1ELj4ELj16ENS_18Kernel_traits_baseILj5120EfffffjLj128EEEEELb0ELb0ELb1ELb0EEEvNS_9BwdParamsE:
        /* <DEDUP_REMOVED lines=8> */
[----:B------:R2:W2:Y:S04]  /*0080*/  LDL.64 R36, [R1+0x20] ;  /* 0x0000200001247983 */ /* 0x0004a80000100a00 */
[----:B------:R0:W2:Y:S01]  /*0090*/  LDL.64 R38, [R1+0x28] ;  /* 0x0000280001267983 */ /* 0x0000a20000100a00 */
[----:B-1----:R-:W-:-:S03]  /*00a0*/  USHF.R.S32.HI UR4, URZ, 0x1f, UR6 ;  /* 0x0000001fff047899 */ /* 0x002fc60008011406 */
[----:B------:R1:W2:Y:S01]  /*00b0*/  LDL.64 R32, [R1+0x10] ;  /* 0x0000100001207983 */ /* 0x0002a20000100a00 */
[----:B------:R-:W-:-:S03]  /*00c0*/  ULEA.HI UR4, UR4, UR6, URZ, 0x2 ;  /* 0x0000000604047291 */ /* 0x000fc6000f8f10ff */
[----:B------:R1:W2:Y:S04]  /*00d0*/  LDL.64 R34, [R1+0x18] ;  /* 0x0000180001227983 */ /* 0x0002a80000100a00 */
[----:B------:R1:W2:Y:S01]  /*00e0*/  LDL.64 R28, [R1] ;  /* 0x00000000011c7983 */ /* 0x0002a20000100a00 */
[----:B------:R-:W-:Y:S02]  /*00f0*/  MOV R5, UR4 ;  /* 0x0000000400057c02 */ /* 0x000fe40008000f00 */
[----:B0-----:R-:W-:Y:S01]  /*0100*/  LOP3.LUT R2, R227, 0x7f, RZ, 0x3c, !PT ;  /* 0x0000007fe3027812 */ /* 0x001fe200078e3cff */
[----:B------:R1:W2:Y:S01]  /*0110*/  LDL.64 R30, [R1+0x8] ;  /* 0x00000800011e7983 */ /* 0x0002a20000100a00 */
        /* <DEDUP_REMOVED lines=11> */
[----:B------:R-:W4:Y:S01]  /*01d0*/  @P4 LDC.64 R4, c[0x0][0x3d0] ;  /* 0x0000f400ff044b82 */ /* 0x000f220000000a00 */
[----:B------:R-:W-:-:S02]  /*01e0*/  @P4 LOP3.LUT R3, R3, 0x20, RZ, 0xfc, !PT ;  /* 0x0000002003034812 */ /* 0x000fc400078efcff */
[----:B------:R-:W-:Y:S02]  /*01f0*/  ISETP.GE.U32.AND P1, PT, R2, 0x380, PT ;  /* 0x000003800200780c */ /* 0x000fe40003f26070 */
[----:B------:R-:W-:-:S03]  /*0200*/  LOP3.LUT R3, R3, 0xffffffef, RZ, 0xc0, !PT ;  /* 0xffffffef03037812 */ /* 0x000fc600078ec0ff */
[----:B------:R-:W1:Y:S01]  /*0210*/  @P3 LDC.64 R6, c[0x0][0x3d0] ;  /* 0x0000f400ff063b82 */ /* 0x000e620000000a00 */
[----:B------:R-:W-:-:S04]  /*0220*/  @P3 LOP3.LUT R3, R3, 0x10, RZ, 0xfc, !PT ;  /* 0x0000001003033812 */ /* 0x000fc800078efcff */
[----:B------:R-:W-:-:S03]  /*0230*/  LOP3.LUT R3, R3, 0xfffffff7, RZ, 0xc0, !PT ;  /* 0xfffffff703037812 */ /* 0x000fc600078ec0ff */
[----:B------:R-:W0:Y:S01]  /*0240*/  @P2 LDC.64 R10, c[0x0][0x3d0] ;  /* 0x0000f400ff0a2b82 */ /* 0x000e220000000a00 */
[----:B------:R-:W-:-:S04]  /*0250*/  @P2 LOP3.LUT R3, R3, 0x8, RZ, 0xfc, !PT ;  /* 0x0000000803032812 */ /* 0x000fc800078efcff */
[----:B------:R-:W-:-:S03]  /*0260*/  LOP3.LUT R3, R3, 0xfffffffb, RZ, 0xc0, !PT ;  /* 0xfffffffb03037812 */ /* 0x000fc600078ec0ff */
[----:B------:R-:W0:Y:S01]  /*0270*/  @P6 LDC.64 R12, c[0x0][0x3d0] ;  /* 0x0000f400ff0c6b82 */ /* 0x000e220000000a00 */
[C---:B----4-:R-:W-:Y:S01]  /*0280*/  @P4 IMAD.WIDE.U32 R4, R25.reuse, 0x10, R4 ;  /* 0x0000001019044825 */ /* 0x050fe200078e0004 */
[----:B------:R-:W-:Y:S02]  /*0290*/  @P4 LOP3.LUT R25, R25, 0x80, RZ, 0xfc, !PT ;  /* 0x0000008019194812 */ /* 0x000fe400078efcff */
[----:B------:R-:W-:Y:S02]  /*02a0*/  @P6 LOP3.LUT R3, R3, 0x4, RZ, 0xfc, !PT ;  /* 0x0000000403036812 */ /* 0x000fe400078efcff */
[----:B------:R-:W-:Y:S01]  /*02b0*/  ISETP.GE.U32.AND P4, PT, R2, 0x500, PT ;  /* 0x000005000200780c */ /* 0x000fe20003f86070 */
[C---:B-1----:R-:W-:Y:S01]  /*02c0*/  @P3 IMAD.WIDE.U32 R8, R25.reuse, 0x10, R6 ;  /* 0x0000001019083825 */ /* 0x042fe200078e0006 */
[----:B------:R-:W-:Y:S01]  /*02d0*/  @P3 IADD3 R25, PT, PT, R25, 0x80, RZ ;  /* 0x0000008019193810 */ /* 0x000fe20007ffe0ff */
[----:B------:R-:W1:Y:S01]  /*02e0*/  @P5 LDC.64 R6, c[0x0][0x3d0] ;  /* 0x0000f400ff065b82 */ /* 0x000e620000000a00 */
[----:B------:R-:W-:-:S02]  /*02f0*/  LOP3.LUT R3, R3, 0xfffffffd, RZ, 0xc0, !PT ;  /* 0xfffffffd03037812 */ /* 0x000fc400078ec0ff */
[C---:B------:R-:W-:Y:S02]  /*0300*/  ISETP.GE.U32.AND P3, PT, R2.reuse, 0x480, PT ;  /* 0x000004800200780c */ /* 0x040fe40003f66070 */
[----:B------:R-:W-:Y:S01]  /*0310*/  @P5 LOP3.LUT R3, R3, 0x2, RZ, 0xfc, !PT ;  /* 0x0000000203035812 */ /* 0x000fe200078efcff */
[C---:B0-----:R-:W-:Y:S01]  /*0320*/  @P2 IMAD.WIDE.U32 R10, R25.reuse, 0x10, R10 ;  /* 0x00000010190a2825 */ /* 0x041fe200078e000a */
[----:B------:R-:W-:Y:S01]  /*0330*/  @P2 IADD3 R25, PT, PT, R25, 0x80, RZ ;  /* 0x0000008019192810 */ /* 0x000fe20007ffe0ff */
[----:B------:R-:W0:Y:S01]  /*0340*/  @P0 LDC.64 R16, c[0x0][0x3d0] ;  /* 0x0000f400ff100b82 */ /* 0x000e220000000a00 */
[----:B------:R-:W-:-:S03]  /*0350*/  ISETP.GE.U32.AND P2, PT, R2, 0x400, PT ;  /* 0x000004000200780c */ /* 0x000fc60003f46070 */
[C---:B------:R-:W-:Y:S01]  /*0360*/  @P6 IMAD.WIDE.U32 R12, R25.reuse, 0x10, R12 ;  /* 0x00000010190c6825 */ /* 0x040fe200078e000c */
[----:B------:R-:W-:-:S03]  /*0370*/  @P6 IADD3 R25, PT, PT, R25, 0x80, RZ ;  /* 0x0000008019196810 */ /* 0x000fc60007ffe0ff */
        /* <DEDUP_REMOVED lines=35> */
[----:B--2---:R4:W-:Y:S04]  /*05b0*/  @P6 STL.64 [R1+0x20], R36 ;  /* 0x0000202401006387 */ /* 0x0049e80000100a00 */
[----:B------:R4:W-:Y:S01]  /*05c0*/  @P6 STL.64 [R1+0x28], R38 ;  /* 0x0000282601006387 */ /* 0x0009e20000100a00 */
[----:B------:R-:W-:-:S13]  /*05d0*/  ISETP.NE.AND P6, PT, R24, RZ, PT ;  /* 0x000000ff1800720c */ /* 0x000fda0003fc5270 */
[----:B------:R-:W2:Y:S04]  /*05e0*/  @P6 LDG.E.128 R32, desc[UR10][R10.64] ;  /* 0x0000000a0a206981 */ /* 0x000ea8000c1e1d00 */
[----:B--2---:R4:W-:Y:S04]  /*05f0*/  @P6 STL.64 [R1+0x10], R32 ;  /* 0x0000102001006387 */ /* 0x0049e80000100a00 */
[----:B------:R4:W-:Y:S01]  /*0600*/  @P6 STL.64 [R1+0x18], R34 ;  /* 0x0000182201006387 */ /* 0x0009e20000100a00 */
[----:B------:R-:W-:-:S13]  /*0610*/  ISETP.NE.AND P6, PT, R26, RZ, PT ;  /* 0x000000ff1a00720c */ /* 0x000fda0003fc5270 */
[----:B------:R-:W2:Y:S01]  /*0620*/  @P6 LDG.E.128 R28, desc[UR10][R12.64] ;  /* 0x0000000a0c1c6981 */ /* 0x000ea2000c1e1d00 */
        /* <DEDUP_REMOVED lines=84> */
[----:B------:R-:W1:Y:S01]  /*0b70*/  LDCU UR6, c[0x0][0x388] ;  /* 0x00007100ff0677ac */ /* 0x000e620008000800 */
[----:B------:R-:W2:Y:S01]  /*0b80*/  LDCU.U8 UR25, c[0x0][0x410] ;  /* 0x00008200ff1977ac */ /* 0x000ea20008000000 */
[----:B------:R-:W3:Y:S01]  /*0b90*/  LDCU.64 UR16, c[0x0][0x3c8] ;  /* 0x00007900ff1077ac */ /* 0x000ee20008000a00 */
[----:B------:R-:W0:Y:S01]  /*0ba0*/  LDCU.64 UR18, c[0x0][0x3c0] ;  /* 0x00007800ff1277ac */ /* 0x000e220008000a00 */
[----:B------:R-:W0:Y:S01]  /*0bb0*/  LDCU UR26, c[0x0][0x400] ;  /* 0x00008000ff1a77ac */ /* 0x000e220008000800 */
[----:B------:R-:W0:Y:S01]  /*0bc0*/  LDCU.64 UR20, c[0x0][0x438] ;  /* 0x00008700ff1477ac */ /* 0x000e220008000a00 */
[----:B------:R-:W0:Y:S01]  /*0bd0*/  LDCU.64 UR4, c[0x0][0x478] ;  /* 0x00008f00ff0477ac */ /* 0x000e220008000a00 */
[----:B------:R-:W0:Y:S01]  /*0be0*/  LDCU.128 UR12, c[0x0][0x3f0] ;  /* 0x00007e00ff0c77ac */ /* 0x000e220008000c00 */
[----:B------:R-:W0:Y:S02]  /*0bf0*/  LDCU.64 UR22, c[0x0][0x380] ;  /* 0x00007000ff1677ac */ /* 0x000e240008000a00 */
.L_x_17761:
[----:B---3--:R-:W-:-:S06]  /*0c00*/  UIMAD.WIDE UR28, UR9, 0x4, UR16 ;  /* 0x00000004091c78a5 */ /* 0x008fcc000f8e0210 */
[----:B012-4-:R-:W-:Y:S02]  /*0c10*/  MOV R160, UR28 ;  /* 0x0000001c00a07c02 */ /* 0x017fe40008000f00 */
[----:B------:R-:W-:-:S05]  /*0c20*/  MOV R161, UR29 ;  /* 0x0000001d00a17c02 */ /* 0x000fca0008000f00 */
[----:B------:R3:W4:Y:S01]  /*0c30*/  LDG.E R160, desc[UR10][R160.64] ;  /* 0x0000000aa0a07981 */ /* 0x000722000c1e1900 */
[----:B0-----:R-:W-:-:S06]  /*0c40*/  UIMAD.WIDE UR28, UR9, 0x4, UR14 ;  /* 0x00000004091c78a5 */ /* 0x001fcc000f8e020e */
[----:B---3--:R-:W-:Y:S02]  /*0c50*/  MOV R161, UR29 ;  /* 0x0000001d00a17c02 */ /* 0x008fe40008000f00 */
[----:B----4-:R-:W-:Y:S02]  /*0c60*/  R2UR UR27, R160 ;  /* 0x00000000a01b72ca */ /* 0x010fe400000e0000 */
[----:B------:R-:W-:-:S05]  /*0c70*/  MOV R160, UR28 ;  /* 0x0000001c00a07c02 */ /* 0x000fca0008000f00 */
[----:B------:R0:W3:Y:S01]  /*0c80*/  LDG.E R162, desc[UR10][R160.64] ;  /* 0x0000000aa0a27981 */ /* 0x0000e2000c1e1900 */
[----:B------:R-:W-:-:S06]  /*0c90*/  UIMAD.WIDE UR28, UR9, 0x4, UR12 ;  /* 0x00000004091c78a5 */ /* 0x000fcc000f8e020c */
[----:B0-----:R-:W-:Y:S02]  /*0ca0*/  MOV R160, UR28 ;  /* 0x0000001c00a07c02 */ /* 0x001fe40008000f00 */
[----:B------:R-:W-:Y:S02]  /*0cb0*/  MOV R161, UR29 ;  /* 0x0000001d00a17c02 */ /* 0x000fe40008000f00 */
[----:B---3--:R-:W-:-:S03]  /*0cc0*/  R2UR UR30, R162 ;  /* 0x00000000a21e72ca */ /* 0x008fc600000e0000 */
[----:B------:R-:W3:Y:S01]  /*0cd0*/  LDG.E R162, desc[UR10][R160.64] ;  /* 0x0000000aa0a27981 */ /* 0x000ee2000c1e1900 */
[----:B------:R-:W-:Y:S01]  /*0ce0*/  HFMA2 R188, -RZ, RZ, 0, 0 ;  /* 0x00000000ffbc7431 */ /* 0x000fe200000001ff */
[----:B------:R-:W-:Y:S01]  /*0cf0*/  BSSY.RECONVERGENT B0, `(.L_x_17678) ;  /* 0x0000225000007945 */ /* 0x000fe20003800200 */
[----:B------:R-:W-:-:S07]  /*0d00*/  MOV R187, RZ ;  /* 0x000000ff00bb7202 */ /* 0x000fce0000000f00 */
[----:B------:R-:W-:Y:S01]  /*0d10*/  UISETP.GE.AND UP2, UPT, UR30, 0x1, UPT ;  /* 0x000000011e00788c */ /* 0x000fe2000bf46270 */
[----:B---3--:R-:W-:-:S08]  /*0d20*/  R2UR UR31, R162 ;  /* 0x00000000a21f72ca */ /* 0x008fd000000e0000 */
[----:B-----5:R-:W-:Y:S07]  /*0d30*/  BRA.U !UP2, `(.L_x_17679) ;  /* 0x0000001d0a947547 */ /* 0x020fee000b800000 */
[----:B------:R-:W-:-:S06]  /*0d40*/  UIMAD.WIDE UR28, UR9, 0x4, UR18 ;  /* 0x00000004091c78a5 */ /* 0x000fcc000f8e0212 */
[----:B------:R-:W-:Y:S02]  /*0d50*/  MOV R160, UR28 ;  /* 0x0000001c00a07c02 */ /* 0x000fe40008000f00 */
[----:B------:R-:W-:-:S05]  /*0d60*/  MOV R161, UR29 ;  /* 0x0000001d00a17c02 */ /* 0x000fca0008000f00 */
[----:B------:R0:W3:Y:S01]  /*0d70*/  LDG.E R160, desc[UR10][R160.64] ;  /* 0x0000000aa0a07981 */ /* 0x0000e2000c1e1900 */
[----:B------:R-:W-:Y:S01]  /*0d80*/  UIADD3 UR7, UPT, UPT, UR30, -0x1, URZ ;  /* 0xffffffff1e077890 */ /* 0x000fe2000fffe0ff */
[----:B--2---:R-:W-:Y:S01]  /*0d90*/  ISETP.NE.AND P0, PT, RZ, UR25, PT ;  /* 0x00000019ff007c0c */ /* 0x004fe2000bf05270 */
[----:B------:R-:W-:Y:S01]  /*0da0*/  BSSY.RECONVERGENT B1, `(.L_x_17680) ;  /* 0x0000046000017945 */ /* 0x000fe20003800200 */
[----:B------:R-:W2:Y:S01]  /*0db0*/  S2R R227, SR_TID.X ;  /* 0x0000000000e37919 */ /* 0x000ea20000002100 */
[C---:B------:R-:W-:Y:S02]  /*0dc0*/  ISETP.GE.U32.AND P1, PT, R2.reuse, 0x100, PT ;  /* 0x000001000200780c */ /* 0x040fe40003f26070 */
[C---:B------:R-:W-:Y:S02]  /*0dd0*/  ISETP.GE.U32.AND P2, PT, R2.reuse, 0x180, PT ;  /* 0x000001800200780c */ /* 0x040fe40003f46070 */
[C---:B------:R-:W-:Y:S02]  /*0de0*/  ISETP.GE.U32.AND P3, PT, R2.reuse, 0x200, PT ;  /* 0x000002000200780c */ /* 0x040fe40003f66070 */
[----:B0-----:R-:W-:Y:S01]  /*0df0*/  MOV R161, UR7 ;  /* 0x0000000700a17c02 */ /* 0x001fe20008000f00 */
[----:B-1----:R-:W-:Y:S01]  /*0e00*/  UIMAD UR7, UR9, UR6, URZ ;  /* 0x00000006090772a4 */ /* 0x002fe2000f8e02ff */
[----:B------:R-:W-:-:S02]  /*0e10*/  ISETP.GE.U32.AND P4, PT, R2, 0x280, PT ;  /* 0x000002800200780c */ /* 0x000fc40003f86070 */
[C---:B------:R-:W-:Y:S01]  /*0e20*/  ISETP.GE.U32.AND P5, PT, R2.reuse, 0x300, PT ;  /* 0x000003000200780c */ /* 0x040fe20003fa6070 */
[----:B------:R-:W-:Y:S01]  /*0e30*/  USHF.R.S32.HI UR8, URZ, 0x1f, UR7 ;  /* 0x0000001fff087899 */ /* 0x000fe20008011407 */
[----:B------:R-:W-:Y:S01]  /*0e40*/  IMAD R161, R161, UR6, RZ ;  /* 0x00000006a1a17c24 */ /* 0x000fe2000f8e02ff */
[----:B------:R-:W-:Y:S02]  /*0e50*/  ISETP.GE.U32.AND P6, PT, R2, 0x380, PT ;  /* 0x000003800200780c */ /* 0x000fe40003fc6070 */
[----:B------:R-:W-:Y:S01]  /*0e60*/  ULEA.HI UR8, UR8, UR7, URZ, 0x2 ;  /* 0x0000000708087291 */ /* 0x000fe2000f8f10ff */
[----:B------:R-:W-:Y:S02]  /*0e70*/  MOV R188, RZ ;  /* 0x000000ff00bc7202 */ /* 0x000fe40000000f00 */
[----:B------:R-:W-:-:S03]  /*0e80*/  MOV R187, RZ ;  /* 0x000000ff00bb7202 */ /* 0x000fc60000000f00 */
[----:B------:R-:W-:-:S04]  /*0e90*/  MOV R226, UR8 ;  /* 0x0000000800e27c02 */ /* 0x000fc80008000f00 */
[----:B--2---:R-:W-:-:S04]  /*0ea0*/  LEA.HI.SX32 R226, R226, R227, 0x1e ;  /* 0x000000e3e2e27211 */ /* 0x004fc800078ff2ff */
[----:B------:R-:W-:Y:S02]  /*0eb0*/  MOV R185, R226 ;  /* 0x000000e200b97202 */ /* 0x000fe40000000f00 */
[----:B---3--:R-:W-:Y:S02]  /*0ec0*/  FSEL R160, R160, RZ, !P0 ;  /* 0x000000ffa0a07208 */ /* 0x008fe40004000000 */
[----:B------:R-:W-:Y:S02]  /*0ed0*/  ISETP.GE.U32.AND P0, PT, R2, 0x80, PT ;  /* 0x000000800200780c */ /* 0x000fe40003f06070 */
[----:B------:R-:W-:Y:S02]  /*0ee0*/  R2UR UR28, R160 ;  /* 0x00000000a01c72ca */ /* 0x000fe400000e0000 */
[----:B------:R-:W-:-:S04]  /*0ef0*/  SHF.R.S32.HI R160, RZ, 0x1f, R161 ;  /* 0x0000001fffa07819 */ /* 0x000fc800000114a1 */
[----:B------:R-:W-:-:S04]  /*0f00*/  LEA.HI R161, R160, R161, RZ, 0x2 ;  /* 0x000000a1a0a17211 */ /* 0x000fc800078f10ff */
[----:B------:R-:W-:Y:S01]  /*0f10*/  LEA.HI.SX32 R186, R161, R227, 0x1e ;  /* 0x000000e3a1ba7211 */ /* 0x000fe200078ff2ff */
[----:B------:R-:W-:Y:S06]  /*0f20*/  @!P0 BRA `(.L_x_17681) ;  /* 0x0000000000b48947 */ /* 0x000fec0003800000 */
[----:B------:R-:W0:Y:S01]  /*0f30*/  LDC.64 R160, c[0x0][0x3a8] ;  /* 0x0000ea00ffa07b82 */ /* 0x000e220000000a00 */
[----:B------:R-:W-:Y:S01]  /*0f40*/  ISETP.NE.U32.AND P0, PT, RZ, UR20, PT ;  /* 0x00000014ff007c0c */ /* 0x000fe2000bf05070 */
[----:B------:R-:W2:Y:S04]  /*0f50*/  LDL R174, [R1+0x30] ;  /* 0x0000300001ae7983 */ /* 0x000ea80000100800 */
[----:B------:R-:W3:Y:S02]  /*0f60*/  LDL R192, [R1+0x34] ;  /* 0x0000340001c07983 */ /* 0x000ee40000100800 */
[----:B------:R-:W1:Y:S01]  /*0f70*/  LDC.64 R162, c[0x0][0x428] ;  /* 0x00010a00ffa27b82 */ /* 0x000e620000000a00 */
[----:B------:R-:W-:Y:S01]  /*0f80*/  ISETP.NE.AND.EX P0, PT, RZ, UR21, PT, P0 ;  /* 0x00000015ff007c0c */ /* 0x000fe2000bf05300 */
[----:B------:R-:W4:Y:S04]  /*0f90*/  LDL R252, [R1+0x38] ;  /* 0x0000380001fc7983 */ /* 0x000f280000100800 */
[----:B------:R-:W4:Y:S08]  /*0fa0*/  LDL R223, [R1+0x3c] ;  /* 0x00003c0001df7983 */ /* 0x000f300000100800 */
[----:B------:R-:W1:Y:S01]  /*0fb0*/  @P0 LDC.64 R224, c[0x0][0x438] ;  /* 0x00010e00ffe00b82 */ /* 0x000e620000000a00 */
[----:B0-----:R-:W-:-:S05]  /*0fc0*/  IMAD.WIDE.U32 R160, R185, 0x10, R160 ;  /* 0x00000010b9a07825 */ /* 0x001fca00078e00a0 */
[----:B------:R-:W2:Y:S01]  /*0fd0*/  LDG.E.128 R164, desc[UR10][R160.64] ;  /* 0x0000000aa0a47981 */ /* 0x000ea2000c1e1d00 */
[----:B-1----:R-:W-:-:S06]  /*0fe0*/  IMAD.WIDE.U32 R162, R186, 0x10, R162 ;  /* 0x00000010baa27825 */ /* 0x002fcc00078e00a2 */
[----:B------:R-:W3:Y:S01]  /*0ff0*/  LDG.E.128 R160, desc[UR10][R162.64] ;  /* 0x0000000aa2a07981 */ /* 0x000ee2000c1e1d00 */
[----:B------:R-:W-:-:S05]  /*1000*/  @P0 IMAD.WIDE.U32 R224, R185, 0x10, R224 ;  /* 0x00000010b9e00825 */ /* 0x000fca00078e00e0 */
[----:B------:R0:W5:Y:S01]  /*1010*/  @P0 LDG.E.128 R60, desc[UR10][R224.64] ;  /* 0x0000000ae03c0981 */ /* 0x000162000c1e1d00 */
[----:B------:R-:W-:Y:S02]  /*1020*/  IADD3 R186, PT, PT, R186, 0x80, RZ ;  /* 0x00000080baba7810 */ /* 0x000fe40007ffe0ff */
[----:B------:R-:W-:Y:S01]  /*1030*/  IADD3 R185, PT, PT, R185, 0x80, RZ ;  /* 0x00000080b9b97810 */ /* 0x000fe20007ffe0ff */
[----:B--2---:R-:W-:Y:S01]  /*1040*/  FADD.FTZ R0, R164, -UR28 ;  /* 0x8000001ca4007e21 */ /* 0x004fe20008010000 */
[----:B------:R-:W-:-:S03]  /*1050*/  FADD.FTZ R15, R165, -UR28 ;  /* 0x8000001ca50f7e21 */ /* 0x000fc60008010000 */
[----:B------:R-:W-:Y:S01]  /*1060*/  FMUL.FTZ R0, R0, UR27 ;  /* 0x0000001b00007c20 */ /* 0x000fe20008410000 */
[----:B------:R-:W-:Y:S01]  /*1070*/  FMUL.FTZ R15, R15, UR27 ;  /* 0x0000001b0f0f7c20 */ /* 0x000fe20008410000 */
[----:B------:R-:W-:Y:S01]  /*1080*/  FADD.FTZ R25, R166, -UR28 ;  /* 0x8000001ca6197e21 */ /* 0x000fe20008010000 */
[----:B---3--:R-:W-:Y:S01]  /*1090*/  FMUL.FTZ R26, R174, R160 ;  /* 0x000000a0ae1a7220 */ /* 0x008fe20000410000 */
[----:B------:R-:W-:Y:S01]  /*10a0*/  FADD.FTZ R100, R100, R160 ;  /* 0x000000a064647221 */ /* 0x000fe20000010000 */
[----:B------:R-:W-:Y:S01]  /*10b0*/  FFMA.FTZ R140, R160, R0, R140 ;  /* 0x00000000a08c7223 */ /* 0x000fe2000001008c */
[----:B------:R-:W-:Y:S01]  /*10c0*/  FADD.FTZ R101, R101, R161 ;  /* 0x000000a165657221 */ /* 0x000fe20000010000 */
[----:B------:R-:W-:Y:S01]  /*10d0*/  FFMA.FTZ R141, R161, R15, R141 ;  /* 0x0000000fa18d7223 */ /* 0x000fe2000001008d */
[----:B------:R-:W-:Y:S01]  /*10e0*/  FMUL.FTZ R212, R192, R161 ;  /* 0x000000a1c0d47220 */ /* 0x000fe20000410000 */
[----:B------:R-:W-:Y:S01]  /*10f0*/  FADD.FTZ R161, RZ, R26 ;  /* 0x0000001affa17221 */ /* 0x000fe20000010000 */
[----:B------:R-:W-:Y:S01]  /*1100*/  FFMA.FTZ R160, R0, R26, RZ ;  /* 0x0000001a00a07223 */ /* 0x000fe200000100ff */
[----:B------:R-:W-:Y:S01]  /*1110*/  FADD.FTZ R167, R167, -UR28 ;  /* 0x8000001ca7a77e21 */ /* 0x000fe20008010000 */
[----:B------:R-:W-:Y:S01]  /*1120*/  FMUL.FTZ R25, R25, UR27 ;  /* 0x0000001b19197c20 */ /* 0x000fe20008410000 */
[----:B----4-:R-:W-:Y:S01]  /*1130*/  FMUL.FTZ R202, R252, R162 ;  /* 0x000000a2fcca7220 */ /* 0x010fe20000410000 */
        /* <DEDUP_REMOVED lines=12> */
.L_x_17681:
[----:B------:R-:W-:Y:S05]  /*1200*/  BSYNC.RECONVERGENT B1 ;  /* 0x0000000000017941 */ /* 0x000fea0003800200 */
.L_x_17680:
[----:B------:R-:W-:Y:S01]  /*1210*/  BSSY.RECONVERGENT B1, `(.L_x_17682) ;  /* 0x0000030000017945 */ /* 0x000fe20003800200 */
[----:B------:R-:W-:-:S03]  /*1220*/  ISETP.GE.U32.AND P0, PT, R2, 0x400, PT ;  /* 0x000004000200780c */ /* 0x000fc60003f06070 */
[----:B------:R-:W-:Y:S10]  /*1230*/  @!P1 BRA `(.L_x_17683) ;  /* 0x0000000000b49947 */ /* 0x000ff40003800000 */
        /* <DEDUP_REMOVED lines=9> */
[----:B------:R-:W2:Y:S07]  /*12d0*/  LDG.E.128 R164, desc[UR10][R160.64] ;  /* 0x0000000aa0a47981 */ /* 0x000eae000c1e1d00 */
[----:B------:R-:W0:Y:S01]  /*12e0*/  @P1 LDC.64 R222, c[0x0][0x438] ;  /* 0x00010e00ffde1b82 */ /* 0x000e220000000a00 */
[----:B-1----:R-:W-:-:S06]  /*12f0*/  IMAD.WIDE.U32 R162, R186, 0x10, R162 ;  /* 0x00000010baa27825 */ /* 0x002fcc00078e00a2 */
[----:B------:R-:W3:Y:S01]  /*1300*/  LDG.E.128 R160, desc[UR10][R162.64] ;  /* 0x0000000aa2a07981 */ /* 0x000ee2000c1e1d00 */
[----:B0-----:R-:W-:-:S05]  /*1310*/  @P1 IMAD.WIDE.U32 R222, R185, 0x10, R222 ;  /* 0x00000010b9de1825 */ /* 0x001fca00078e00de */
        /* <DEDUP_REMOVED lines=31> */
.L_x_17683:
[----:B------:R-:W-:Y:S05]  /*1510*/  BSYNC.RECONVERGENT B1 ;  /* 0x0000000000017941 */ /* 0x000fea0003800200 */
.L_x_17682:
[----:B------:R-:W-:Y:S01]  /*1520*/  BSSY.RECONVERGENT B1, `(.L_x_17684) ;  /* 0x0000030000017945 */ /* 0x000fe20003800200 */
[----:B------:R-:W-:-:S03]  /*1530*/  ISETP.GE.U32.AND P1, PT, R2, 0x480, PT ;  /* 0x000004800200780c */ /* 0x000fc60003f26070 */
[----:B------:R-:W-:Y:S10]  /*1540*/  @!P2 BRA `(.L_x_17685) ;  /* 0x0000000000b4a947 */ /* 0x000ff40003800000 */
        /* <DEDUP_REMOVED lines=45> */
.L_x_17685:
[----:B------:R-:W-:Y:S05]  /*1820*/  BSYNC.RECONVERGENT B1 ;  /* 0x0000000000017941 */ /* 0x000fea0003800200 */
.L_x_17684:
[----:B------:R-:W-:Y:S01]  /*1830*/  BSSY.RECONVERGENT B1, `(.L_x_17686) ;  /* 0x0000030000017945 */ /* 0x000fe20003800200 */
[----:B------:R-:W-:-:S03]  /*1840*/  ISETP.GE.U32.AND P2, PT, R2, 0x500, PT ;  /* 0x000005000200780c */ /* 0x000fc60003f46070 */
[----:B------:R-:W-:Y:S10]  /*1850*/  @!P3 BRA `(.L_x_17687) ;  /* 0x0000000000b4b947 */ /* 0x000ff40003800000 */
[----:B------:R-:W0:Y:S01]  /*1860*/  LDC.64 R160, c[0x0][0x3a8] ;  /* 0x0000ea00ffa07b82 */ /* 0x000e220000000a00 */
[----:B------:R-:W-:Y:S01]  /*1870*/  ISETP.NE.U32.AND P3, PT, RZ, UR20, PT ;  /* 0x00000014ff007c0c */ /* 0x000fe2000bf65070 */
[----:B------:R-:W2:Y:S04]  /*1880*/  LDL R171, [R1] ;  /* 0x0000000001ab7983 */ /* 0x000ea80000100800 */
        /* <DEDUP_REMOVED lines=42> */
.L_x_17687:
[----:B------:R-:W-:Y:S05]  /*1b30*/  BSYNC.RECONVERGENT B1 ;  /* 0x0000000000017941 */ /* 0x000fea0003800200 */
.L_x_17686:
        /* <DEDUP_REMOVED lines=13> */
[----:B------:R-:W-:Y:S02]  /*1c10*/  IADD3 R186, PT, PT, R186, 0x80, RZ ;  /* 0x00000080baba7810 */ /* 0x000fe40007ffe0ff */
[----:B------:R-:W-:Y:S01]  /*1c20*/  IADD3 R185, PT, PT, R185, 0x80, RZ ;  /* 0x00000080b9b97810 */ /* 0x000fe20007ffe0ff */
[----:B---3--:R-:W-:Y:S01]  /*1c30*/  FADD.FTZ R5, R164, -UR28 ;  /* 0x8000001ca4057e21 */ /* 0x008fe20008010000 */
[----:B------:R-:W-:-:S03]  /*1c40*/  FADD.FTZ R11, R165, -UR28 ;  /* 0x8000001ca50b7e21 */ /* 0x000fc60008010000 */
[----:B------:R-:W-:Y:S01]  /*1c50*/  FMUL.FTZ R5, R5, UR27 ;  /* 0x0000001b05057c20 */ /* 0x000fe20008410000 */
[----:B------:R-:W-:Y:S01]  /*1c60*/  FMUL.FTZ R11, R11, UR27 ;  /* 0x0000001b0b0b7c20 */ /* 0x000fe20008410000 */
[----:B------:R-:W-:Y:S01]  /*1c70*/  FADD.FTZ R21, R166, -UR28 ;  /* 0x8000001ca6157e21 */ /* 0x000fe20008010000 */
[----:B----45:R-:W-:Y:S01]  /*1c80*/  FMUL.FTZ R219, R248, R160 ;  /* 0x000000a0f8db7220 */ /* 0x030fe20000410000 */
        /* <DEDUP_REMOVED lines=22> */
.L_x_17689:
[----:B------:R-:W-:Y:S05]  /*1df0*/  BSYNC.RECONVERGENT B1 ;  /* 0x0000000000017941 */ /* 0x000fea0003800200 */
.L_x_17688:
        /* <DEDUP_REMOVED lines=43> */
.L_x_17691:
[----:B------:R-:W-:Y:S05]  /*20b0*/  BSYNC.RECONVERGENT B1 ;  /* 0x0000000000017941 */ /* 0x000fea0003800200 */
.L_x_17690:
        /* <DEDUP_REMOVED lines=43> */
.L_x_17693:
[----:B------:R-:W-:Y:S05]  /*2370*/  BSYNC.RECONVERGENT B1 ;  /* 0x0000000000017941 */ /* 0x000fea0003800200 */
.L_x_17692:
        /* <DEDUP_REMOVED lines=43> */
.L_x_17695:
[----:B------:R-:W-:Y:S05]  /*2630*/  BSYNC.RECONVERGENT B1 ;  /* 0x0000000000017941 */ /* 0x000fea0003800200 */
.L_x_17694:
        /* <DEDUP_REMOVED lines=43> */
.L_x_17697:
[----:B------:R-:W-:Y:S05]  /*28f0*/  BSYNC.RECONVERGENT B1 ;  /* 0x0000000000017941 */ /* 0x000fea0003800200 */
.L_x_17696:
[----:B------:R-:W-:Y:S05]  /*2900*/  @!P2 BRA `(.L_x_17698) ;  /* 0x00000004008ca947 */ /* 0x000fea0003800000 */
[----:B------:R-:W-:Y:S01]  /*2910*/  ISETP.NE.U32.AND P0, PT, RZ, UR20, PT ;  /* 0x00000014ff007c0c */ /* 0x000fe2000bf05070 */
[----:B------:R-:W0:Y:S03]  /*2920*/  LDC.64 R30, c[0x0][0x3a8] ;  /* 0x0000ea00ff1e7b82 */ /* 0x000e260000000a00 */
[----:B------:R-:W-:-:S05]  /*2930*/  ISETP.NE.AND.EX P0, PT, RZ, UR21, PT, P0 ;  /* 0x00000015ff007c0c */ /* 0x000fca000bf05300 */
[----:B------:R-:W1:Y:S08]  /*2940*/  LDC.64 R164, c[0x0][0x428] ;  /* 0x00010a00ffa47b82 */ /* 0x000e700000000a00 */
[----:B------:R-:W2:Y:S01]  /*2950*/  @P0 LDC.64 R160, c[0x0][0x438] ;  /* 0x00010e00ffa00b82 */ /* 0x000ea20000000a00 */
[----:B0-----:R-:W-:-:S04]  /*2960*/  IMAD.WIDE.U32 R30, R185, 0x10, R30 ;  /* 0x00000010b91e7825 */ /* 0x001fc800078e001e */
[----:B-1----:R-:W-:-:S06]  /*2970*/  IMAD.WIDE.U32 R164, R186, 0x10, R164 ;  /* 0x00000010baa47825 */ /* 0x002fcc00078e00a4 */
[----:B------:R-:W3:Y:S01]  /*2980*/  LDG.E.128 R164, desc[UR10][R164.64] ;  /* 0x0000000aa4a47981 */ /* 0x000ee2000c1e1d00 */
[----:B--2---:R-:W-:-:S03]  /*2990*/  @P0 IMAD.WIDE.U32 R224, R185, 0x10, R160 ;  /* 0x00000010b9e00825 */ /* 0x004fc600078e00a0 */
[----:B------:R-:W2:Y:S04]  /*29a0*/  LDG.E.128 R160, desc[UR10][R30.64] ;  /* 0x0000000a1ea07981 */ /* 0x000ea8000c1e1d00 */
[----:B------:R0:W5:Y:S02]  /*29b0*/  @P0 LDG.E.128 R148, desc[UR10][R224.64] ;  /* 0x0000000ae0940981 */ /* 0x000164000c1e1d00 */
[----:B---3-5:R-:W-:Y:S01]  /*29c0*/  FMUL.FTZ R214, R228, R164 ;  /* 0x000000a4e4d67220 */ /* 0x028fe20000410000 */
[----:B--2---:R-:W-:Y:S01]  /*29d0*/  FADD.FTZ R31, R160, -UR28 ;  /* 0x8000001ca01f7e21 */ /* 0x004fe20008010000 */
[----:B------:R-:W-:-:S03]  /*29e0*/  FADD.FTZ R30, R161, -UR28 ;  /* 0x8000001ca11e7e21 */ /* 0x000fc60008010000 */
[----:B------:R-:W-:Y:S01]  /*29f0*/  FMUL.FTZ R191, R31, UR27 ;  /* 0x0000001b1fbf7c20 */ /* 0x000fe20008410000 */
[----:B------:R-:W-:Y:S01]  /*2a00*/  FADD.FTZ R162, R162, -UR28 ;  /* 0x8000001ca2a27e21 */ /* 0x000fe20008010000 */
        /* <DEDUP_REMOVED lines=24> */
.L_x_17679:
[----:B------:R-:W0:Y:S01]  /*2b90*/  S2R R227, SR_TID.X ;  /* 0x0000000000e37919 */ /* 0x000e220000002100 */
[----:B-1----:R-:W-:Y:S02]  /*2ba0*/  UIMAD UR7, UR9, UR6, URZ ;  /* 0x00000006090772a4 */ /* 0x002fe4000f8e02ff */
        /* <DEDUP_REMOVED lines=17> */
[----:B------:R1:W5:Y:S01]  /*2cc0*/  @P0 LDG.E.128 R60, desc[UR10][R160.64] ;  /* 0x0000000aa03c0981 */ /* 0x000362000c1e1d00 */
[----:B------:R-:W-:Y:S01]  /*2cd0*/  ISETP.GE.U32.AND P0, PT, R2, 0x280, PT ;  /* 0x000002800200780c */ /* 0x000fe20003f06070 */
[C---:B-1----:R-:W-:Y:S02]  /*2ce0*/  @P1 IMAD.WIDE.U32 R160, R166.reuse, 0x10, R164 ;  /* 0x00000010a6a01825 */ /* 0x042fe400078e00a4 */
[----:B------:R-:W0:Y:S01]  /*2cf0*/  @P3 LDC.64 R164, c[0x0][0x438] ;  /* 0x00010e00ffa43b82 */ /* 0x000e220000000a00 */
[----:B------:R-:W-:Y:S02]  /*2d00*/  @P1 IADD3 R166, PT, PT, R166, 0x80, RZ ;  /* 0x00000080a6a61810 */ /* 0x000fe40007ffe0ff */
[----:B------:R3:W5:Y:S01]  /*2d10*/  @P1 LDG.E.128 R56, desc[UR10][R160.64] ;  /* 0x0000000aa0381981 */ /* 0x000762000c1e1d00 */
[----:B------:R-:W-:Y:S02]  /*2d20*/  ISETP.GE.U32.AND P1, PT, R2, 0x300, PT ;  /* 0x000003000200780c */ /* 0x000fe40003f26070 */
[----:B---3--:R-:W-:-:S04]  /*2d30*/  @P2 IMAD.WIDE.U32 R160, R166, 0x10, R162 ;  /* 0x00000010a6a02825 */ /* 0x008fc800078e00a2 */
[----:B------:R-:W1:Y:S01]  /*2d40*/  @P0 LDC.64 R162, c[0x0][0x438] ;  /* 0x00010e00ffa20b82 */ /* 0x000e620000000a00 */
[----:B------:R-:W-:Y:S01]  /*2d50*/  @P2 IADD3 R166, PT, PT, R166, 0x80, RZ ;  /* 0x00000080a6a62810 */ /* 0x000fe20007ffe0ff */
[----:B------:R0:W5:Y:S01]  /*2d60*/  @P2 LDG.E.128 R52, desc[UR10][R160.64] ;  /* 0x0000000aa0342981 */ /* 0x000162000c1e1d00 */
[----:B------:R-:W-:-:S03]  /*2d70*/  ISETP.GE.U32.AND P2, PT, R2, 0x380, PT ;  /* 0x000003800200780c */ /* 0x000fc60003f46070 */
[C---:B0-----:R-:W-:Y:S02]  /*2d80*/  @P3 IMAD.WIDE.U32 R160, R166.reuse, 0x10, R164 ;  /* 0x00000010a6a03825 */ /* 0x041fe400078e00a4 */
[----:B------:R-:W0:Y:S01]  /*2d90*/  @P1 LDC.64 R164, c[0x0][0x438] ;  /* 0x00010e00ffa41b82 */ /* 0x000e220000000a00 */
[----:B------:R-:W-:Y:S02]  /*2da0*/  @P3 IADD3 R166, PT, PT, R166, 0x80, RZ ;  /* 0x00000080a6a63810 */ /* 0x000fe40007ffe0ff */
[----:B------:R1:W5:Y:S03]  /*2db0*/  @P3 LDG.E.128 R48, desc[UR10][R160.64] ;  /* 0x0000000aa0303981 */ /* 0x000366000c1e1d00 */
[C---:B-1----:R-:W-:Y:S02]  /*2dc0*/  @P0 IMAD.WIDE.U32 R160, R166.reuse, 0x10, R162 ;  /* 0x00000010a6a00825 */ /* 0x042fe400078e00a2 */
[----:B------:R-:W1:Y:S01]  /*2dd0*/  @P2 LDC.64 R162, c[0x0][0x438] ;  /* 0x00010e00ffa22b82 */ /* 0x000e620000000a00 */
[----:B------:R-:W-:-:S02]  /*2de0*/  @P0 IADD3 R166, PT, PT, R166, 0x80, RZ ;  /* 0x00000080a6a60810 */ /* 0x000fc40007ffe0ff */
[----:B------:R0:W5:Y:S01]  /*2df0*/  @P0 LDG.E.128 R44, desc[UR10][R160.64] ;  /* 0x0000000aa02c0981 */ /* 0x000162000c1e1d00 */
[----:B------:R-:W-:Y:S02]  /*2e00*/  ISETP.GE.U32.AND P0, PT, R2, 0x400, PT ;  /* 0x000004000200780c */ /* 0x000fe40003f06070 */
[C---:B0-----:R-:W-:Y:S01]  /*2e10*/  @P1 IMAD.WIDE.U32 R160, R166.reuse, 0x10, R164 ;  /* 0x00000010a6a01825 */ /* 0x041fe200078e00a4 */
[----:B------:R-:W-:-:S04]  /*2e20*/  @P1 IADD3 R166, PT, PT, R166, 0x80, RZ ;  /* 0x00000080a6a61810 */ /* 0x000fc80007ffe0ff */
[----:B------:R1:W5:Y:S01]  /*2e30*/  @P1 LDG.E.128 R40, desc[UR10][R160.64] ;  /* 0x0000000aa0281981 */ /* 0x000362000c1e1d00 */
[C---:B------:R-:W-:Y:S02]  /*2e40*/  ISETP.GE.U32.AND P1, PT, R2.reuse, 0x480, PT ;  /* 0x000004800200780c */ /* 0x040fe40003f26070 */
[----:B------:R-:W-:Y:S01]  /*2e50*/  ISETP.GE.U32.AND P3, PT, R2, 0x500, PT ;  /* 0x000005000200780c */ /* 0x000fe20003f66070 */
[C---:B-1----:R-:W-:Y:S02]  /*2e60*/  @P2 IMAD.WIDE.U32 R160, R166.reuse, 0x10, R162 ;  /* 0x00000010a6a02825 */ /* 0x042fe400078e00a2 */
[----:B------:R-:W0:Y:S03]  /*2e70*/  @P0 LDC.64 R162, c[0x0][0x438] ;  /* 0x00010e00ffa20b82 */ /* 0x000e260000000a00 */
[----:B------:R1:W5:Y:S01]  /*2e80*/  @P2 LDG.E.128 R36, desc[UR10][R160.64] ;  /* 0x0000000aa0242981 */ /* 0x000362000c1e1d00 */
[----:B------:R-:W-:-:S06]  /*2e90*/  @P2 IADD3 R166, PT, PT, R166, 0x80, RZ ;  /* 0x00000080a6a62810 */ /* 0x000fcc0007ffe0ff */
[----:B------:R-:W3:Y:S08]  /*2ea0*/  @P3 LDC.64 R164, c[0x0][0x438] ;  /* 0x00010e00ffa43b82 */ /* 0x000ef00000000a00 */
[----:B-1----:R-:W1:Y:S01]  /*2eb0*/  @P1 LDC.64 R160, c[0x0][0x438] ;  /* 0x00010e00ffa01b82 */ /* 0x002e620000000a00 */
[C---:B0-----:R-:W-:Y:S01]  /*2ec0*/  @P0 IMAD.WIDE.U32 R162, R166.reuse, 0x10, R162 ;  /* 0x00000010a6a20825 */ /* 0x041fe200078e00a2 */
[----:B------:R-:W-:-:S04]  /*2ed0*/  @P0 IADD3 R166, PT, PT, R166, 0x80, RZ ;  /* 0x00000080a6a60810 */ /* 0x000fc80007ffe0ff */
[----:B------:R0:W5:Y:S01]  /*2ee0*/  @P0 LDG.E.128 R32, desc[UR10][R162.64] ;  /* 0x0000000aa2200981 */ /* 0x000162000c1e1d00 */
[C---:B-1----:R-:W-:Y:S01]  /*2ef0*/  @P1 IMAD.WIDE.U32 R160, R166.reuse, 0x10, R160 ;  /* 0x00000010a6a01825 */ /* 0x042fe200078e00a0 */
[----:B------:R-:W-:-:S04]  /*2f00*/  @P1 IADD3 R166, PT, PT, R166, 0x80, RZ ;  /* 0x00000080a6a61810 */ /* 0x000fc80007ffe0ff */
[----:B------:R0:W5:Y:S01]  /*2f10*/  @P1 LDG.E.128 R144, desc[UR10][R160.64] ;  /* 0x0000000aa0901981 */ /* 0x000162000c1e1d00 */
[----:B---3--:R-:W-:-:S05]  /*2f20*/  @P3 IMAD.WIDE.U32 R164, R166, 0x10, R164 ;  /* 0x00000010a6a43825 */ /* 0x008fca00078e00a4 */
[----:B------:R0:W5:Y:S02]  /*2f30*/  @P3 LDG.E.128 R148, desc[UR10][R164.64] ;  /* 0x0000000aa4943981 */ /* 0x000164000c1e1d00 */
.L_x_17698:
[----:B--2---:R-:W-:Y:S05]  /*2f40*/  BSYNC.RECONVERGENT B0 ;  /* 0x0000000000007941 */ /* 0x004fea0003800200 */
.L_x_17678:
[----:B0-----:R-:W0:Y:S01]  /*2f50*/  SHFL.DOWN PT, R160, R188, 0x10, 0x1f ;  /* 0x0a001f00bca07f89 */ /* 0x001e2200000e0000 */
        /* <DEDUP_REMOVED lines=30> */
.L_x_17700:
[----:B------:R-:W-:Y:S05]  /*3140*/  BSYNC.RECONVERGENT B0 ;  /* 0x0000000000007941 */ /* 0x000fea0003800200 */
.L_x_17699:
        /* <DEDUP_REMOVED lines=29> */
[----:B------:R-:W-:Y:S01]  /*3320*/  HFMA2 R162, -RZ, RZ, 0, 0 ;  /* 0x00000000ffa27431 */ /* 0x000fe200000001ff */
[----:B------:R-:W-:Y:S01]  /*3330*/  MOV R163, R226 ;  /* 0x000000e200a37202 */ /* 0x000fe20000000f00 */
[----:B------:R-:W-:Y:S01]  /*3340*/  FMUL.FTZ R161, R161, UR26 ;  /* 0x0000001aa1a17c20 */ /* 0x000fe20008410000 */
[----:B------:R-:W-:-:S04]  /*3350*/  FMUL.FTZ R160, R160, UR26 ;  /* 0x0000001aa0a07c20 */ /* 0x000fc80008410000 */
[----:B------:R-:W-:Y:S02]  /*3360*/  R2UR UR32, R161 ;  /* 0x00000000a12072ca */ /* 0x000fe400000e0000 */
[----:B------:R-:W-:Y:S02]  /*3370*/  MOV R161, UR8 ;  /* 0x0000000800a17c02 */ /* 0x000fe40008000f00 */
[----:B------:R-:W-:Y:S02]  /*3380*/  FSEL R164, R160, RZ, !P0 ;  /* 0x000000ffa0a47208 */ /* 0x000fe40004000000 */
[----:B------:R-:W-:Y:S01]  /*3390*/  @P1 LEA.HI.SX32 R162, R161, R227, 0x1e ;  /* 0x000000e3a1a21211 */ /* 0x000fe200078ff2ff */
[----:B------:R-:W-:Y:S08]  /*33a0*/  @!P2 BRA `(.L_x_17702) ;  /* 0x00000008005ca947 */ /* 0x000ff00003800000 */
[----:B------:R-:W-:-:S04]  /*33b0*/  UISETP.NE.U32.AND UP0, UPT, UR20, URZ, UPT ;  /* 0x000000ff1400728c */ /* 0x000fc8000bf05070 */
[----:B------:R-:W-:-:S09]  /*33c0*/  UISETP.NE.AND.EX UP0, UPT, UR21, URZ, UPT, UP0 ;  /* 0x000000ff1500728c */ /* 0x000fd2000bf05300 */
[----:B------:R-:W-:Y:S05]  /*33d0*/  BRA.U UP0, `(.L_x_17703) ;  /* 0x0000000100e47547 */ /* 0x000fea000b800000 */
[----:B------:R-:W-:-:S04]  /*33e0*/  UISETP.NE.U32.AND UP0, UPT, UR4, URZ, UPT ;  /* 0x000000ff0400728c */ /* 0x000fc8000bf05070 */
[----:B------:R-:W-:-:S09]  /*33f0*/  UISETP.NE.AND.EX UP0, UPT, UR5, URZ, UPT, UP0 ;  /* 0x000000ff0500728c */ /* 0x000fd2000bf05300 */
[----:B------:R-:W-:Y:S05]  /*3400*/  BRA.U UP0, `(.L_x_17704) ;  /* 0x00000001006c7547 */ /* 0x000fea000b800000 */
[----:B------:R-:W-:Y:S01]  /*3410*/  FFMA.FTZ R160, R0, UR32, R164 ;  /* 0x0000002000a07c23 */ /* 0x000fe200080100a4 */
[----:B------:R-:W-:Y:S02]  /*3420*/  ISETP.LT.AND P1, PT, RZ, UR30, PT ;  /* 0x0000001eff007c0c */ /* 0x000fe4000bf21270 */
[----:B------:R-:W-:Y:S01]  /*3430*/  ISETP.LT.AND P0, PT, RZ, UR31, PT ;  /* 0x0000001fff007c0c */ /* 0x000fe2000bf01270 */
[----:B------:R-:W-:-:S04]  /*3440*/  FADD.FTZ R160, R26, -R160 ;  /* 0x800000a01aa07221 */ /* 0x000fc80000010000 */
[----:B------:R-:W-:-:S05]  /*3450*/  FMUL.FTZ R160, R160, UR27 ;  /* 0x0000001ba0a07c20 */ /* 0x000fca0008410000 */
[----:B------:R-:W-:-:S05]  /*3460*/  FSEL R160, R160, RZ, P1 ;  /* 0x000000ffa0a07208 */ /* 0x000fca0000800000 */
[----:B------:R-:W-:-:S05]  /*3470*/  FMUL.FTZ R160, R160, UR24 ;  /* 0x00000018a0a07c20 */ /* 0x000fca0008410000 */
[----:B------:R-:W-:Y:S01]  /*3480*/  SEL R152, R160, R152, P0 ;  /* 0x00000098a0987207 */ /* 0x000fe20000000000 */
[----:B------:R-:W-:-:S04]  /*3490*/  FFMA.FTZ R160, R15, UR32, R164 ;  /* 0x000000200fa07c23 */ /* 0x000fc800080100a4 */
        /* <DEDUP_REMOVED lines=18> */
.L_x_17704:
[--C-:B------:R-:W-:Y:S01]  /*35c0*/  FFMA.FTZ R157, R0, UR32, R164.reuse ;  /* 0x00000020009d7c23 */ /* 0x100fe200080100a4 */
[----:B------:R-:W-:Y:S01]  /*35d0*/  ISETP.LT.AND P1, PT, RZ, UR30, PT ;  /* 0x0000001eff007c0c */ /* 0x000fe2000bf21270 */
[--C-:B------:R-:W-:Y:S01]  /*35e0*/  FFMA.FTZ R158, R15, UR32, R164.reuse ;  /* 0x000000200f9e7c23 */ /* 0x100fe200080100a4 */
[----:B------:R-:W-:Y:S01]  /*35f0*/  ISETP.LT.AND P0, PT, RZ, UR31, PT ;  /* 0x0000001fff007c0c */ /* 0x000fe2000bf01270 */
[----:B------:R-:W-:Y:S01]  /*3600*/  FADD.FTZ R157, R26, -R157 ;  /* 0x8000009d1a9d7221 */ /* 0x000fe20000010000 */
[----:B------:R-:W-:Y:S01]  /*3610*/  FFMA.FTZ R159, R174, UR32, R164 ;  /* 0x00000020ae9f7c23 */ /* 0x000fe200080100a4 */
[----:B------:R-:W-:Y:S02]  /*3620*/  FADD.FTZ R158, R212, -R158 ;  /* 0x8000009ed49e7221 */ /* 0x000fe40000010000 */
[----:B------:R-:W-:Y:S01]  /*3630*/  FMUL.FTZ R156, R157, UR27 ;  /* 0x0000001b9d9c7c20 */ /* 0x000fe20008410000 */
[----:B------:R-:W-:-:S04]  /*3640*/  FADD.FTZ R159, R192, -R159 ;  /* 0x8000009fc09f7221 */ /* 0x000fc80000010000 */
[----:B------:R-:W-:Y:S01]  /*3650*/  FSEL R156, R156, RZ, P1 ;  /* 0x000000ff9c9c7208 */ /* 0x000fe20000800000 */
[----:B------:R-:W-:-:S04]  /*3660*/  FMUL.FTZ R159, R159, UR27 ;  /* 0x0000001b9f9f7c20 */ /* 0x000fc80008410000 */
[----:B------:R-:W-:Y:S01]  /*3670*/  FMUL.FTZ R157, R156, UR24 ;  /* 0x000000189c9d7c20 */ /* 0x000fe20008410000 */
[----:B------:R-:W-:-:S04]  /*3680*/  FSEL R159, R159, RZ, P1 ;  /* 0x000000ff9f9f7208 */ /* 0x000fc80000800000 */
[----:B------:R-:W-:Y:S01]  /*3690*/  SEL R152, R157, R152, P0 ;  /* 0x000000989d987207 */ /* 0x000fe20000000000 */
[----:B------:R-:W-:Y:S01]  /*36a0*/  FMUL.FTZ R157, R158, UR27 ;  /* 0x0000001b9e9d7c20 */ /* 0x000fe20008410000 */
[----:B------:R-:W-:-:S04]  /*36b0*/  FFMA.FTZ R158, R25, UR32, R164 ;  /* 0x00000020199e7c23 */ /* 0x000fc800080100a4 */
[----:B------:R-:W-:Y:S01]  /*36c0*/  FADD.FTZ R158, R202, -R158 ;  /* 0x8000009eca9e7221 */ /* 0x000fe20000010000 */
[----:B------:R-:W-:-:S03]  /*36d0*/  FSEL R157, R157, RZ, P1 ;  /* 0x000000ff9d9d7208 */ /* 0x000fc60000800000 */
[----:B------:R-:W-:Y:S02]  /*36e0*/  FMUL.FTZ R158, R158, UR27 ;  /* 0x0000001b9e9e7c20 */ /* 0x000fe40008410000 */
[----:B------:R-:W-:-:S03]  /*36f0*/  FMUL.FTZ R160, R157, UR24 ;  /* 0x000000189da07c20 */ /* 0x000fc60008410000 */
[----:B------:R-:W-:Y:S02]  /*3700*/  FSEL R158, R158, RZ, P1 ;  /* 0x000000ff9e9e7208 */ /* 0x000fe40000800000 */
[----:B------:R-:W-:-:S03]  /*3710*/  SEL R153, R160, R153, P0 ;  /* 0x00000099a0997207 */ /* 0x000fc60000000000 */
[----:B------:R-:W-:-:S05]  /*3720*/  FMUL.FTZ R160, R158, UR24 ;  /* 0x000000189ea07c20 */ /* 0x000fca0008410000 */
[----:B------:R-:W-:Y:S01]  /*3730*/  SEL R154, R160, R154, P0 ;  /* 0x0000009aa09a7207 */ /* 0x000fe20000000000 */
[----:B------:R-:W-:Y:S06]  /*3740*/  BRA.U !UP3, `(.L_x_17705) ;  /* 0x000000050b407547 */ /* 0x000fec000b800000 */
[----:B------:R-:W-:Y:S01]  /*3750*/  FMUL.FTZ R155, R159, UR24 ;  /* 0x000000189f9b7c20 */ /* 0x000fe20008410000 */
[----:B------:R-:W-:Y:S06]  /*3760*/  BRA `(.L_x_17705) ;  /* 0x0000000400387947 */ /* 0x000fec0003800000 */
.L_x_17703:
[----:B------:R-:W-:-:S04]  /*3770*/  UISETP.NE.U32.AND UP0, UPT, UR4, URZ, UPT ;  /* 0x000000ff0400728c */ /* 0x000fc8000bf05070 */
[----:B------:R-:W-:-:S09]  /*3780*/  UISETP.NE.AND.EX UP0, UPT, UR5, URZ, UPT, UP0 ;  /* 0x000000ff0500728c */ /* 0x000fd2000bf05300 */
[----:B------:R-:W-:Y:S05]  /*3790*/  BRA.U UP0, `(.L_x_17706) ;  /* 0x0000000100987547 */ /* 0x000fea000b800000 */
[----:B------:R-:W-:Y:S02]  /*37a0*/  PLOP3.LUT P0, PT, PT, PT, UP2, 0x80, 0x8 ;  /* 0x000000000008781c */ /* 0x000fe40003f0f028 */
[----:B------:R-:W-:Y:S02]  /*37b0*/  PLOP3.LUT P1, PT, PT, PT, UP2, 0x80, 0x8 ;  /* 0x000000000008781c */ /* 0x000fe40003f2f028 */
[----:B------:R-:W-:Y:S02]  /*37c0*/  PLOP3.LUT P2, PT, PT, PT, UP2, 0x80, 0x8 ;  /* 0x000000000008781c */ /* 0x000fe40003f4f028 */
[----:B-----5:R-:W-:Y:S02]  /*37d0*/  MOV R161, R61 ;  /* 0x0000003d00a17202 */ /* 0x020fe40000000f00 */
[----:B------:R-:W-:-:S05]  /*37e0*/  PLOP3.LUT P3, PT, PT, PT, UP2, 0x80, 0x8 ;  /* 0x000000000008781c */ /* 0x000fca0003f6f028 */
[----:B------:R-:W-:Y:S01]  /*37f0*/  @P0 FFMA.FTZ R160, R15, UR32, R164 ;  /* 0x000000200fa00c23 */ /* 0x000fe200080100a4 */
[----:B------:R-:W-:-:S03]  /*3800*/  PLOP3.LUT P0, PT, PT, PT, UP2, 0x80, 0x8 ;  /* 0x000000000008781c */ /* 0x000fc60003f0f028 */
[----:B------:R-:W-:Y:S01]  /*3810*/  @P1 FADD.FTZ R160, R212, -R160 ;  /* 0x800000a0d4a01221 */ /* 0x000fe20000010000 */
[----:B------:R-:W-:-:S03]  /*3820*/  PLOP3.LUT P1, PT, PT, PT, UP2, 0x80, 0x8 ;  /* 0x000000000008781c */ /* 0x000fc60003f2f028 */
[----:B------:R-:W-:Y:S01]  /*3830*/  @P2 FFMA.FTZ R161, R160, UR27, R61 ;  /* 0x0000001ba0a12c23 */ /* 0x000fe2000801003d */
[----:B------:R-:W-:-:S03]  /*3840*/  PLOP3.LUT P2, PT, PT, PT, UP2, 0x80, 0x8 ;  /* 0x000000000008781c */ /* 0x000fc60003f4f028 */
[----:B------:R-:W-:Y:S02]  /*3850*/  FMUL.FTZ R161, R161, UR24 ;  /* 0x00000018a1a17c20 */ /* 0x000fe40008410000 */
[----:B------:R-:W-:Y:S01]  /*3860*/  @P0 FFMA.FTZ R160, R25, UR32, R164 ;  /* 0x0000002019a00c23 */ /* 0x000fe200080100a4 */
[----:B------:R-:W-:-:S03]  /*3870*/  ISETP.LT.AND P0, PT, RZ, UR31, PT ;  /* 0x0000001fff007c0c */ /* 0x000fc6000bf01270 */
[----:B------:R-:W-:Y:S01]  /*3880*/  @P1 FADD.FTZ R165, R202, -R160 ;  /* 0x800000a0caa51221 */ /* 0x000fe20000010000 */
[----:B------:R-:W-:Y:S02]  /*3890*/  PLOP3.LUT P1, PT, PT, PT, UP2, 0x80, 0x8 ;  /* 0x000000000008781c */ /* 0x000fe40003f2f028 */
[----:B------:R-:W-:Y:S01]  /*38a0*/  MOV R160, R62 ;  /* 0x0000003e00a07202 */ /* 0x000fe20000000f00 */
[----:B------:R-:W-:Y:S01]  /*38b0*/  @P2 FFMA.FTZ R160, R165, UR27, R62 ;  /* 0x0000001ba5a02c23 */ /* 0x000fe2000801003e */
[----:B------:R-:W-:Y:S02]  /*38c0*/  PLOP3.LUT P2, PT, PT, PT, UP2, 0x80, 0x8 ;  /* 0x000000000008781c */ /* 0x000fe40003f4f028 */
[----:B------:R-:W-:Y:S01]  /*38d0*/  SEL R153, R161, R153, P0 ;  /* 0x00000099a1997207 */ /* 0x000fe20000000000 */
[----:B------:R-:W-:Y:S01]  /*38e0*/  FMUL.FTZ R160, R160, UR24 ;  /* 0x00000018a0a07c20 */ /* 0x000fe20008410000 */
[----:B------:R-:W-:-:S04]  /*38f0*/  MOV R165, R60 ;  /* 0x0000003c00a57202 */ /* 0x000fc80000000f00 */
[----:B------:R-:W-:Y:S01]  /*3900*/  SEL R154, R160, R154, P0 ;  /* 0x0000009aa09a7207 */ /* 0x000fe20000000000 */
[----:B------:R-:W-:-:S04]  /*3910*/  @P1 FFMA.FTZ R161, R0, UR32, R164 ;  /* 0x0000002000a11c23 */ /* 0x000fc800080100a4 */
[----:B------:R-:W-:-:S04]  /*3920*/  @P2 FADD.FTZ R161, R26, -R161 ;  /* 0x800000a11aa12221 */ /* 0x000fc80000010000 */
[----:B------:R-:W-:-:S04]  /*3930*/  @P3 FFMA.FTZ R165, R161, UR27, R60 ;  /* 0x0000001ba1a53c23 */ /* 0x000fc8000801003c */
[----:B------:R-:W-:-:S05]  /*3940*/  FMUL.FTZ R161, R165, UR24 ;  /* 0x00000018a5a17c20 */ /* 0x000fca0008410000 */
        /* <DEDUP_REMOVED lines=11> */
.L_x_17706:
[----:B------:R-:W-:Y:S02]  /*3a00*/  PLOP3.LUT P0, PT, PT, PT, UP2, 0x80, 0x8 ;  /* 0x000000000008781c */ /* 0x000fe40003f0f028 */
[----:B------:R-:W-:Y:S02]  /*3a10*/  PLOP3.LUT P1, PT, PT, PT, UP2, 0x80, 0x8 ;  /* 0x000000000008781c */ /* 0x000fe40003f2f028 */
[----:B------:R-:W-:Y:S02]  /*3a20*/  PLOP3.LUT P3, PT, PT, PT, UP2, 0x80, 0x8 ;  /* 0x000000000008781c */ /* 0x000fe40003f6f028 */
[----:B------:R-:W-:Y:S02]  /*3a30*/  PLOP3.LUT P2, PT, PT, PT, UP2, 0x80, 0x8 ;  /* 0x000000000008781c */ /* 0x000fe40003f4f028 */
[----:B-----5:R-:W-:-:S05]  /*3a40*/  MOV R158, R62 ;  /* 0x0000003e009e7202 */ /* 0x020fca0000000f00 */
[----:B------:R-:W-:Y:S01]  /*3a50*/  @P0 FFMA.FTZ R157, R15, UR32, R164 ;  /* 0x000000200f9d0c23 */ /* 0x000fe200080100a4 */
[----:B------:R-:W-:-:S03]  /*3a60*/  PLOP3.LUT P0, PT, PT, PT, UP2, 0x80, 0x8 ;  /* 0x000000000008781c */ /* 0x000fc60003f0f028 */
[----:B------:R-:W-:Y:S01]  /*3a70*/  @P1 FADD.FTZ R156, R212, -R157 ;  /* 0x8000009dd49c1221 */ /* 0x000fe20000010000 */
[----:B------:R-:W-:Y:S01]  /*3a80*/  PLOP3.LUT P1, PT, PT, PT, UP2, 0x80, 0x8 ;  /* 0x000000000008781c */ /* 0x000fe20003f2f028 */
[----:B------:R-:W-:Y:S01]  /*3a90*/  @P3 FFMA.FTZ R159, R25, UR32, R164 ;  /* 0x00000020199f3c23 */ /* 0x000fe200080100a4 */
[----:B------:R-:W-:Y:S01]  /*3aa0*/  MOV R157, R61 ;  /* 0x0000003d009d7202 */ /* 0x000fe20000000f00 */
[----:B------:R-:W-:Y:S01]  /*3ab0*/  @P2 FFMA.FTZ R157, R156, UR27, R61 ;  /* 0x0000001b9c9d2c23 */ /* 0x000fe2000801003d */
[----:B------:R-:W-:-:S05]  /*3ac0*/  PLOP3.LUT P2, PT, PT, PT, UP2, 0x80, 0x8 ;  /* 0x000000000008781c */ /* 0x000fca0003f4f028 */
[----:B------:R-:W-:Y:S01]  /*3ad0*/  @P0 FADD.FTZ R156, R202, -R159 ;  /* 0x8000009fca9c0221 */ /* 0x000fe20000010000 */
[----:B------:R-:W-:Y:S02]  /*3ae0*/  PLOP3.LUT P0, PT, PT, PT, UP2, 0x80, 0x8 ;  /* 0x000000000008781c */ /* 0x000fe40003f0f028 */
[----:B------:R-:W-:Y:S01]  /*3af0*/  MOV R159, R63 ;  /* 0x0000003f009f7202 */ /* 0x000fe20000000f00 */
[----:B------:R-:W-:Y:S01]  /*3b00*/  @P1 FFMA.FTZ R158, R156, UR27, R62 ;  /* 0x0000001b9c9e1c23 */ /* 0x000fe2000801003e */
[----:B------:R-:W-:-:S09]  /*3b10*/  PLOP3.LUT P1, PT, PT, PT, UP2, 0x80, 0x8 ;  /* 0x000000000008781c */ /* 0x000fd20003f2f028 */
[----:B------:R-:W-:Y:S01]  /*3b20*/  @P0 FFMA.FTZ R156, R174, UR32, R164 ;  /* 0x00000020ae9c0c23 */ /* 0x000fe200080100a4 */
[----:B------:R-:W-:-:S03]  /*3b30*/  PLOP3.LUT P0, PT, PT, PT, UP2, 0x80, 0x8 ;  /* 0x000000000008781c */ /* 0x000fc60003f0f028 */
[----:B------:R-:W-:Y:S01]  /*3b40*/  @P1 FADD.FTZ R156, R192, -R156 ;  /* 0x8000009cc09c1221 */ /* 0x000fe20000010000 */
[----:B------:R-:W-:-:S03]  /*3b50*/  PLOP3.LUT P1, PT, PT, PT, UP2, 0x80, 0x8 ;  /* 0x000000000008781c */ /* 0x000fc60003f2f028 */
[----:B------:R-:W-:Y:S01]  /*3b60*/  @P2 FFMA.FTZ R159, R156, UR27, R63 ;  /* 0x0000001b9c9f2c23 */ /* 0x000fe2000801003f */
[----:B------:R-:W-:-:S05]  /*3b70*/  PLOP3.LUT P2, PT, PT, PT, UP2, 0x80, 0x8 ;  /* 0x000000000008781c */ /* 0x000fca0003f4f028 */
[----:B------:R-:W-:Y:S01]  /*3b80*/  @P0 FFMA.FTZ R156, R0, UR32, R164 ;  /* 0x00000020009c0c23 */ /* 0x000fe200080100a4 */
[----:B------:R-:W-:-:S03]  /*3b90*/  ISETP.LT.AND P0, PT, RZ, UR31, PT ;  /* 0x0000001fff007c0c */ /* 0x000fc6000bf01270 */
[----:B------:R-:W-:Y:S01]  /*3ba0*/  @P1 FADD.FTZ R160, R26, -R156 ;  /* 0x8000009c1aa01221 */ /* 0x000fe20000010000 */
[----:B------:R-:W-:Y:S02]  /*3bb0*/  MOV R156, R60 ;  /* 0x0000003c009c7202 */ /* 0x000fe40000000f00 */
[----:B------:R-:W-:Y:S01]  /*3bc0*/  PLOP3.LUT P1, PT, PT, PT, UP3, 0x80, 0x8 ;  /* 0x000000000008781c */ /* 0x000fe20003f2f038 */
[----:B------:R-:W-:Y:S01]  /*3bd0*/  @P2 FFMA.FTZ R156, R160, UR27, R60 ;  /* 0x0000001ba09c2c23 */ /* 0x000fe2000801003c */
[----:B------:R-:W-:-:S05]  /*3be0*/  FMUL.FTZ R160, R158, UR24 ;  /* 0x000000189ea07c20 */ /* 0x000fca0008410000 */
[----:B------:R-:W-:Y:S01]  /*3bf0*/  SEL R154, R160, R154, P0 ;  /* 0x0000009aa09a7207 */ /* 0x000fe20000000000 */
[----:B------:R-:W-:-:S05]  /*3c00*/  FMUL.FTZ R160, R157, UR24 ;  /* 0x000000189da07c20 */ /* 0x000fca0008410000 */
[----:B------:R-:W-:Y:S01]  /*3c10*/  SEL R153, R160, R153, P0 ;  /* 0x00000099a0997207 */ /* 0x000fe20000000000 */
[----:B------:R-:W-:Y:S01]  /*3c20*/  FMUL.FTZ R160, R156, UR24 ;  /* 0x000000189ca07c20 */ /* 0x000fe20008410000 */
[----:B------:R-:W-:-:S04]  /*3c30*/  @P1 FMUL.FTZ R155, R159, UR24 ;  /* 0x000000189f9b1c20 */ /* 0x000fc80008410000 */
[----:B------:R-:W-:-:S07]  /*3c40*/  SEL R152, R160, R152, P0 ;  /* 0x00000098a0987207 */ /* 0x000fce0000000000 */
.L_x_17705:
[----:B------:R-:W-:Y:S01]  /*3c50*/  ISETP.NE.U32.AND P0, PT, RZ, UR4, PT ;  /* 0x00000004ff007c0c */ /* 0x000fe2000bf05070 */
[----:B------:R-:W0:Y:S01]  /*3c60*/  @UP3 LDCU.64 UR28, c[0x0][0x468] ;  /* 0x00008d00ff1c37ac */ /* 0x000e220008000a00 */
[----:B------:R-:W-:Y:S01]  /*3c70*/  PLOP3.LUT P1, PT, PT, PT, UP3, 0x80, 0x8 ;  /* 0x000000000008781c */ /* 0x000fe20003f2f038 */
[----:B------:R-:W-:Y:S01]  /*3c80*/  HFMA2 R165, -RZ, RZ, 0, 9.5367431640625e-07 ;  /* 0x00000010ffa57431 */ /* 0x000fe200000001ff */
[----:B------:R-:W-:-:S13]  /*3c90*/  ISETP.NE.AND.EX P0, PT, RZ, UR5, PT, P0 ;  /* 0x00000005ff007c0c */ /* 0x000fda000bf05300 */
[----:B------:R-:W1:Y:S02]  /*3ca0*/  @P0 LDC.64 R160, c[0x0][0x478] ;  /* 0x00011e00ffa00b82 */ /* 0x000e640000000a00 */
[C---:B-1----:R-:W-:Y:S01]  /*3cb0*/  @P0 IMAD.WIDE.U32 R160, R163.reuse, 0x10, R160 ;  /* 0x00000010a3a00825 */ /* 0x042fe200078e00a0 */
[----:B------:R-:W-:-:S04]  /*3cc0*/  IADD3 R163, PT, PT, R163, 0x80, RZ ;  /* 0x00000080a3a37810 */ /* 0x000fc80007ffe0ff */
[----:B------:R0:W-:Y:S01]  /*3cd0*/  @P0 STG.E.128 desc[UR10][R160.64], R156 ;  /* 0x0000009ca0000986 */ /* 0x0001e2000c101d0a */
[----:B------:R-:W-:-:S13]  /*3ce0*/  PLOP3.LUT P0, PT, PT, PT, UP3, 0x80, 0x8 ;  /* 0x000000000008781c */ /* 0x000fda0003f0f038 */
[C---:B0-----:R-:W-:Y:S01]  /*3cf0*/  @P0 IMAD.WIDE.U32 R160, R162.reuse, R165, UR28 ;  /* 0x0000001ca2a00e25 */ /* 0x041fe2000f8e00a5 */
[----:B------:R-:W-:-:S04]  /*3d00*/  IADD3 R162, PT, PT, R162, 0x80, RZ ;  /* 0x00000080a2a27810 */ /* 0x000fc80007ffe0ff */
[----:B------:R0:W-:Y:S03]  /*3d10*/  @P1 STG.E.128 desc[UR10][R160.64], R152 ;  /* 0x00000098a0001986 */ /* 0x0001e6000c101d0a */
.L_x_17702:
[----:B------:R-:W-:Y:S05]  /*3d20*/  BSYNC.RECONVERGENT B0 ;  /* 0x0000000000007941 */ /* 0x000fea0003800200 */
.L_x_17701:
        /* <DEDUP_REMOVED lines=16> */
[----:B-----5:R-:W-:Y:S02]  /*3e30*/  MOV R157, R57 ;  /* 0x00000039009d7202 */ /* 0x020fe40000000f00 */
[----:B------:R-:W-:-:S02]  /*3e40*/  MOV R158, R58 ;  /* 0x0000003a009e7202 */ /* 0x000fc40000000f00 */
[----:B------:R-:W-:Y:S01]  /*3e50*/  MOV R159, R59 ;  /* 0x0000003b009f7202 */ /* 0x000fe20000000f00 */
[----:B------:R-:W-:Y:S01]  /*3e60*/  @P4 FFMA.FTZ R156, R14, UR32, R164 ;  /* 0x000000200e9c4c23 */ /* 0x000fe200080100a4 */
[----:B------:R-:W-:-:S03]  /*3e70*/  PLOP3.LUT P4, PT, PT, PT, UP2, 0x80, 0x8 ;  /* 0x000000000008781c */ /* 0x000fc60003f8f028 */
[----:B------:R-:W-:Y:S01]  /*3e80*/  @P1 FADD.FTZ R156, R211, -R156 ;  /* 0x8000009cd39c1221 */ /* 0x000fe20000010000 */
[----:B------:R-:W-:-:S03]  /*3e90*/  PLOP3.LUT P1, PT, PT, PT, UP2, 0x80, 0x8 ;  /* 0x000000000008781c */ /* 0x000fc60003f2f028 */
[----:B------:R-:W-:Y:S01]  /*3ea0*/  @P2 FFMA.FTZ R157, R156, UR27, R57 ;  /* 0x0000001b9c9d2c23 */ /* 0x000fe20008010039 */
[----:B------:R-:W-:Y:S01]  /*3eb0*/  @P3 FFMA.FTZ R156, R24, UR32, R164 ;  /* 0x00000020189c3c23 */ /* 0x000fe200080100a4 */
[----:B------:R-:W-:Y:S02]  /*3ec0*/  PLOP3.LUT P2, PT, PT, PT, UP2, 0x80, 0x8 ;  /* 0x000000000008781c */ /* 0x000fe40003f4f028 */
[----:B------:R-:W-:Y:S02]  /*3ed0*/  PLOP3.LUT P3, PT, PT, PT, UP2, 0x80, 0x8 ;  /* 0x000000000008781c */ /* 0x000fe40003f6f028 */
[----:B------:R-:W-:-:S04]  /*3ee0*/  @P4 FADD.FTZ R156, R201, -R156 ;  /* 0x8000009cc99c4221 */ /* 0x000fc80000010000 */
[----:B------:R-:W-:Y:S01]  /*3ef0*/  @P1 FFMA.FTZ R158, R156, UR27, R58 ;  /* 0x0000001b9c9e1c23 */ /* 0x000fe2000801003a */
[----:B------:R-:W-:-:S13]  /*3f00*/  PLOP3.LUT P1, PT, PT, PT, UP2, 0x80, 0x8 ;  /* 0x000000000008781c */ /* 0x000fda0003f2f028 */
        /* <DEDUP_REMOVED lines=8> */
[----:B0-----:R-:W-:Y:S01]  /*3f90*/  @P2 FADD.FTZ R160, R222, -R156 ;  /* 0x8000009cdea02221 */ /* 0x001fe20000010000 */
[----:B------:R-:W-:-:S03]  /*3fa0*/  MOV R156, R56 ;  /* 0x00000038009c7202 */ /* 0x000fc60000000f00 */
[----:B------:R-:W-:Y:S01]  /*3fb0*/  @P3 FFMA.FTZ R156, R160, UR27, R56 ;  /* 0x0000001ba09c3c23 */ /* 0x000fe20008010038 */
[----:B------:R-:W-:-:S05]  /*3fc0*/  FMUL.FTZ R160, R158, UR24 ;  /* 0x000000189ea07c20 */ /* 0x000fca0008410000 */
[----:B------:R-:W-:Y:S01]  /*3fd0*/  SEL R154, R160, R154, P1 ;  /* 0x0000009aa09a7207 */ /* 0x000fe20000800000 */
[----:B------:R-:W-:-:S05]  /*3fe0*/  FMUL.FTZ R160, R157, UR24 ;  /* 0x000000189da07c20 */ /* 0x000fca0008410000 */
[----:B------:R-:W-:Y:S01]  /*3ff0*/  SEL R153, R160, R153, P1 ;  /* 0x00000099a0997207 */ /* 0x000fe20000800000 */
[----:B------:R-:W-:-:S05]  /*4000*/  FMUL.FTZ R160, R156, UR24 ;  /* 0x000000189ca07c20 */ /* 0x000fca0008410000 */
[----:B------:R-:W-:Y:S01]  /*4010*/  SEL R152, R160, R152, P1 ;  /* 0x00000098a0987207 */ /* 0x000fe20000800000 */
[----:B------:R-:W-:Y:S06]  /*4020*/  BRA.U !UP3, `(.L_x_17711) ;  /* 0x000000050b947547 */ /* 0x000fec000b800000 */
[----:B------:R-:W-:Y:S01]  /*4030*/  FMUL.FTZ R155, R159, UR24 ;  /* 0x000000189f9b7c20 */ /* 0x000fe20008410000 */
[----:B------:R-:W-:Y:S06]  /*4040*/  BRA `(.L_x_17711) ;  /* 0x00000004008c7947 */ /* 0x000fec0003800000 */
.L_x_17710:
[----:B------:R-:W-:Y:S02]  /*4050*/  PLOP3.LUT P1, PT, PT, PT, UP2, 0x80, 0x8 ;  /* 0x000000000008781c */ /* 0x000fe40003f2f028 */
[----:B------:R-:W-:Y:S02]  /*4060*/  PLOP3.LUT P2, PT, PT, PT, UP2, 0x80, 0x8 ;  /* 0x000000000008781c */ /* 0x000fe40003f4f028 */
[----:B------:R-:W-:Y:S02]  /*4070*/  PLOP3.LUT P3, PT, PT, PT, UP2, 0x80, 0x8 ;  /* 0x000000000008781c */ /* 0x000fe40003f6f028 */
[----:B0----5:R-:W-:Y:S02]  /*4080*/  MOV R161, R57 ;  /* 0x0000003900a17202 */ /* 0x021fe40000000f00 */
        /* <DEDUP_REMOVED lines=34> */
.L_x_17709:
[----:B0-----:R-:W0:Y:S02]  /*42b0*/  LDC.64 R160, c[0x0][0x478] ;  /* 0x00011e00ffa07b82 */ /* 0x001e240000000a00 */
[----:B0-----:R-:W-:-:S04]  /*42c0*/  ISETP.NE.U32.AND P0, PT, R160, RZ, PT ;  /* 0x000000ffa000720c */ /* 0x001fc80003f05070 */
[----:B------:R-:W-:-:S13]  /*42d0*/  ISETP.NE.AND.EX P0, PT, R161, RZ, PT, P0 ;  /* 0x000000ffa100720c */ /* 0x000fda0003f05300 */
[----:B------:R-:W-:Y:S05]  /*42e0*/  @!P0 BRA `(.L_x_17712) ;  /* 0x00000000006c8947 */ /* 0x000fea0003800000 */
        /* <DEDUP_REMOVED lines=27> */
.L_x_17712:
[----:B------:R-:W-:Y:S01]  /*44a0*/  FFMA.FTZ R160, R189, UR32, R164 ;  /* 0x00000020bda07c23 */ /* 0x000fe200080100a4 */
[----:B------:R-:W-:Y:S02]  /*44b0*/  ISETP.LT.AND P2, PT, RZ, UR30, PT ;  /* 0x0000001eff007c0c */ /* 0x000fe4000bf41270 */
[----:B------:R-:W-:Y:S01]  /*44c0*/  ISETP.LT.AND P1, PT, RZ, UR31, PT ;  /* 0x0000001fff007c0c */ /* 0x000fe2000bf21270 */
[----:B------:R-:W-:Y:S01]  /*44d0*/  FADD.FTZ R160, R222, -R160 ;  /* 0x800000a0dea07221 */ /* 0x000fe20000010000 */
[----:B------:R-:W-:Y:S02]  /*44e0*/  PLOP3.LUT P4, PT, PT, PT, UP3, 0x80, 0x8 ;  /* 0x000000000008781c */ /* 0x000fe40003f8f038 */
[----:B------:R-:W-:Y:S01]  /*44f0*/  PLOP3.LUT P3, PT, PT, PT, UP3, 0x80, 0x8 ;  /* 0x000000000008781c */ /* 0x000fe20003f6f038 */
        /* <DEDUP_REMOVED lines=16> */
[----:B------:R-:W-:Y:S01]  /*4600*/  @P4 FFMA.FTZ R160, R173, UR32, R164 ;  /* 0x00000020ada04c23 */ /* 0x000fe200080100a4 */
[----:B------:R-:W-:Y:S02]  /*4610*/  PLOP3.LUT P1, PT, PT, PT, UP3, 0x80, 0x8 ;  /* 0x000000000008781c */ /* 0x000fe40003f2f038 */
[----:B------:R-:W-:Y:S01]  /*4620*/  PLOP3.LUT P4, PT, PT, PT, UP3, 0x80, 0x8 ;  /* 0x000000000008781c */ /* 0x000fe20003f8f038 */
[----:B------:R-:W-:Y:S01]  /*4630*/  @P3 FADD.FTZ R160, R190, -R160 ;  /* 0x800000a0bea03221 */ /* 0x000fe20000010000 */
[----:B------:R-:W-:-:S09]  /*4640*/  PLOP3.LUT P3, PT, PT, PT, UP3, 0x80, 0x8 ;  /* 0x000000000008781c */ /* 0x000fd20003f6f038 */
[----:B------:R-:W-:-:S05]  /*4650*/  @P1 FMUL.FTZ R160, R160, UR27 ;  /* 0x0000001ba0a01c20 */ /* 0x000fca0008410000 */
[----:B------:R-:W-:-:S05]  /*4660*/  @P4 FSEL R160, R160, RZ, P2 ;  /* 0x000000ffa0a04208 */ /* 0x000fca0001000000 */
[----:B------:R-:W-:-:S07]  /*4670*/  @P3 FMUL.FTZ R155, R160, UR24 ;  /* 0x00000018a09b3c20 */ /* 0x000fce0008410000 */
.L_x_17711:
[----:B------:R-:W0:Y:S01]  /*4680*/  @P0 LDC.64 R160, c[0x0][0x478] ;  /* 0x00011e00ffa00b82 */ /* 0x000e220000000a00 */
        /* <DEDUP_REMOVED lines=10> */
.L_x_17708:
[----:B------:R-:W-:Y:S05]  /*4730*/  BSYNC.RECONVERGENT B0 ;  /* 0x0000000000007941 */ /* 0x000fea0003800200 */
.L_x_17707:
        /* <DEDUP_REMOVED lines=15> */
[----:B-----5:R-:W-:-:S07]  /*4830*/  MOV R158, R54 ;  /* 0x00000036009e7202 */ /* 0x020fce0000000f00 */
[----:B------:R-:W-:Y:S01]  /*4840*/  @P1 FFMA.FTZ R157, R13, UR32, R164 ;  /* 0x000000200d9d1c23 */ /* 0x000fe200080100a4 */
[----:B------:R-:W-:-:S03]  /*4850*/  PLOP3.LUT P1, PT, PT, PT, UP2, 0x80, 0x8 ;  /* 0x000000000008781c */ /* 0x000fc60003f2f028 */
[----:B------:R-:W-:Y:S01]  /*4860*/  @P3 FADD.FTZ R156, R210, -R157 ;  /* 0x8000009dd29c3221 */ /* 0x000fe20000010000 */
[----:B------:R-:W-:Y:S02]  /*4870*/  PLOP3.LUT P3, PT, PT, PT, UP2, 0x80, 0x8 ;  /* 0x000000000008781c */ /* 0x000fe40003f6f028 */
[----:B------:R-:W-:Y:S01]  /*4880*/  MOV R157, R53 ;  /* 0x00000035009d7202 */ /* 0x000fe20000000f00 */
[----:B------:R-:W-:Y:S01]  /*4890*/  @P2 FFMA.FTZ R157, R156, UR27, R53 ;  /* 0x0000001b9c9d2c23 */ /* 0x000fe20008010035 */
[----:B------:R-:W-:-:S05]  /*48a0*/  PLOP3.LUT P2, PT, PT, PT, UP2, 0x80, 0x8 ;  /* 0x000000000008781c */ /* 0x000fca0003f4f028 */
        /* <DEDUP_REMOVED lines=8> */
[----:B------:R-:W-:-:S07]  /*4930*/  PLOP3.LUT P1, PT, PT, PT, UP2, 0x80, 0x8 ;  /* 0x000000000008781c */ /* 0x000fce0003f2f028 */
[----:B------:R-:W-:Y:S01]  /*4940*/  @P2 FADD.FTZ R156, R184, -R156 ;  /* 0x8000009cb89c2221 */ /* 0x000fe20000010000 */
[----:B------:R-:W-:-:S03]  /*4950*/  PLOP3.LUT P2, PT, PT, PT, UP2, 0x80, 0x8 ;  /* 0x000000000008781c */ /* 0x000fc60003f4f028 */
[----:B------:R-:W-:Y:S01]  /*4960*/  @P3 FFMA.FTZ R159, R156, UR27, R55 ;  /* 0x0000001b9c9f3c23 */ /* 0x000fe20008010037 */
[----:B------:R-:W-:Y:S01]  /*4970*/  PLOP3.LUT P3, PT, PT, PT, UP2, 0x80, 0x8 ;  /* 0x000000000008781c */ /* 0x000fe20003f6f028 */
[----:B------:R-:W-:Y:S01]  /*4980*/  @P1 FFMA.FTZ R156, R183, UR32, R164 ;  /* 0x00000020b79c1c23 */ /* 0x000fe200080100a4 */
[----:B------:R-:W-:-:S07]  /*4990*/  ISETP.LT.AND P1, PT, RZ, UR31, PT ;  /* 0x0000001fff007c0c */ /* 0x000fce000bf21270 */
[----:B01----:R-:W-:Y:S01]  /*49a0*/  @P2 FADD.FTZ R160, R221, -R156 ;  /* 0x8000009cdda02221 */ /* 0x003fe20000010000 */
        /* <DEDUP_REMOVED lines=11> */
.L_x_17716:
        /* <DEDUP_REMOVED lines=14> */
[----:B------:R-:W-:Y:S02]  /*4b40*/  MOV R160, R54 ;  /* 0x0000003600a07202 */ /* 0x000fe40000000f00 */
[----:B------:R-:W-:Y:S01]  /*4b50*/  PLOP3.LUT P2, PT, PT, PT, UP2, 0x80, 0x8 ;  /* 0x000000000008781c */ /* 0x000fe20003f4f028 */
[----:B------:R-:W-:Y:S01]  /*4b60*/  @P3 FFMA.FTZ R160, R165, UR27, R54 ;  /* 0x0000001ba5a03c23 */ /* 0x000fe20008010036 */
[----:B------:R-:W-:Y:S02]  /*4b70*/  PLOP3.LUT P3, PT, PT, PT, UP2, 0x80, 0x8 ;  /* 0x000000000008781c */ /* 0x000fe40003f6f028 */
[----:B------:R-:W-:Y:S01]  /*4b80*/  SEL R153, R161, R153, P1 ;  /* 0x00000099a1997207 */ /* 0x000fe20000800000 */
[----:B------:R-:W-:Y:S01]  /*4b90*/  FMUL.FTZ R160, R160, UR24 ;  /* 0x00000018a0a07c20 */ /* 0x000fe20008410000 */
[----:B------:R-:W-:-:S04]  /*4ba0*/  MOV R165, R52 ;  /* 0x0000003400a57202 */ /* 0x000fc80000000f00 */
[----:B------:R-:W-:-:S05]  /*4bb0*/  SEL R154, R160, R154, P1 ;  /* 0x0000009aa09a7207 */ /* 0x000fca0000800000 */
[----:B------:R-:W-:Y:S01]  /*4bc0*/  @P3 FFMA.FTZ R161, R183, UR32, R164 ;  /* 0x00000020b7a13c23 */ /* 0x000fe200080100a4 */
[----:B------:R-:W-:-:S03]  /*4bd0*/  PLOP3.LUT P3, PT, PT, PT, UP2, 0x80, 0x8 ;  /* 0x000000000008781c */ /* 0x000fc60003f6f028 */
[----:B------:R-:W-:-:S10]  /*4be0*/  @P2 FADD.FTZ R161, R221, -R161 ;  /* 0x800000a1dda12221 */ /* 0x000fd40000010000 */
        /* <DEDUP_REMOVED lines=13> */
.L_x_17715:
[----:B01----:R-:W0:Y:S02]  /*4cc0*/  LDC.64 R160, c[0x0][0x478] ;  /* 0x00011e00ffa07b82 */ /* 0x003e240000000a00 */
[----:B0-----:R-:W-:-:S04]  /*4cd0*/  ISETP.NE.U32.AND P0, PT, R160, RZ, PT ;  /* 0x000000ffa000720c */ /* 0x001fc80003f05070 */
[----:B------:R-:W-:-:S13]  /*4ce0*/  ISETP.NE.AND.EX P0, PT, R161, RZ, PT, P0 ;  /* 0x000000ffa100720c */ /* 0x000fda0003f05300 */
[----:B------:R-:W-:Y:S05]  /*4cf0*/  @!P0 BRA `(.L_x_17718) ;  /* 0x00000000006c8947 */ /* 0x000fea0003800000 */
[--C-:B------:R-:W-:Y:S01]  /*4d00*/  FFMA.FTZ R156, R183, UR32, R164.reuse ;  /* 0x00000020b79c7c23 */ /* 0x100fe200080100a4 */
[----:B------:R-:W-:Y:S01]  /*4d10*/  ISETP.LT.AND P2, PT, RZ, UR30, PT ;  /* 0x0000001eff007c0c */ /* 0x000fe2000bf41270 */
[----:B------:R-:W-:Y:S01]  /*4d20*/  FFMA.FTZ R158, R13, UR32, R164 ;  /* 0x000000200d9e7c23 */ /* 0x000fe200080100a4 */
        /* <DEDUP_REMOVED lines=24> */
.L_x_17718:
[----:B------:R-:W-:Y:S01]  /*4eb0*/  FFMA.FTZ R160, R183, UR32, R164 ;  /* 0x00000020b7a07c23 */ /* 0x000fe200080100a4 */
[----:B------:R-:W-:Y:S02]  /*4ec0*/  ISETP.LT.AND P1, PT, RZ, UR30, PT ;  /* 0x0000001eff007c0c */ /* 0x000fe4000bf21270 */
[----:B------:R-:W-:Y:S01]  /*4ed0*/  ISETP.LT.AND P2, PT, RZ, UR31, PT ;  /* 0x0000001fff007c0c */ /* 0x000fe2000bf41270 */
[----:B------:R-:W-:Y:S01]  /*4ee0*/  FADD.FTZ R160, R221, -R160 ;  /* 0x800000a0dda07221 */ /* 0x000fe20000010000 */
[----:B------:R-:W-:-:S03]  /*4ef0*/  PLOP3.LUT P3, PT, PT, PT, UP3, 0x80, 0x8 ;  /* 0x000000000008781c */ /* 0x000fc60003f6f038 */
        /* <DEDUP_REMOVED lines=18> */
[----:B------:R-:W-:-:S11]  /*5020*/  PLOP3.LUT P3, PT, PT, PT, UP3, 0x80, 0x8 ;  /* 0x000000000008781c */ /* 0x000fd60003f6f038 */
[----:B------:R-:W-:Y:S01]  /*5030*/  @P2 FADD.FTZ R160, R184, -R160 ;  /* 0x800000a0b8a02221 */ /* 0x000fe20000010000 */
[----:B------:R-:W-:-:S03]  /*5040*/  PLOP3.LUT P2, PT, PT, PT, UP3, 0x80, 0x8 ;  /* 0x000000000008781c */ /* 0x000fc60003f4f038 */
[----:B------:R-:W-:Y:S01]  /*5050*/  @P3 FMUL.FTZ R160, R160, UR27 ;  /* 0x0000001ba0a03c20 */ /* 0x000fe20008410000 */
[----:B------:R-:W-:-:S09]  /*5060*/  PLOP3.LUT P3, PT, PT, PT, UP3, 0x80, 0x8 ;  /* 0x000000000008781c */ /* 0x000fd20003f6f038 */
[----:B------:R-:W-:-:S05]  /*5070*/  @P2 FSEL R160, R160, RZ, P1 ;  /* 0x000000ffa0a02208 */ /* 0x000fca0000800000 */
[----:B------:R-:W-:-:S07]  /*5080*/  @P3 FMUL.FTZ R155, R160, UR24 ;  /* 0x00000018a09b3c20 */ /* 0x000fce0008410000 */
.L_x_17717:
        /* <DEDUP_REMOVED lines=11> */
.L_x_17714:
[----:B------:R-:W-:Y:S05]  /*5140*/  BSYNC.RECONVERGENT B0 ;  /* 0x0000000000007941 */ /* 0x000fea0003800200 */
.L_x_17713:
        /* <DEDUP_REMOVED lines=14> */
[----:B-----5:R-:W-:Y:S02]  /*5230*/  MOV R157, R49 ;  /* 0x00000031009d7202 */ /* 0x020fe40000000f00 */
        /* <DEDUP_REMOVED lines=9> */
[----:B------:R-:W-:-:S09]  /*52d0*/  PLOP3.LUT P2, PT, PT, PT, UP2, 0x80, 0x8 ;  /* 0x000000000008781c */ /* 0x000fd20003f4f028 */
[----:B------:R-:W-:Y:S01]  /*52e0*/  @P1 FADD.FTZ R156, R199, -R156 ;  /* 0x8000009cc79c1221 */ /* 0x000fe20000010000 */
[----:B------:R-:W-:-:S03]  /*52f0*/  PLOP3.LUT P1, PT, PT, PT, UP2, 0x80, 0x8 ;  /* 0x000000000008781c */ /* 0x000fc60003f2f028 */
[----:B------:R-:W-:Y:S01]  /*5300*/  @P2 FFMA.FTZ R158, R156, UR27, R50 ;  /* 0x0000001b9c9e2c23 */ /* 0x000fe20008010032 */
[----:B------:R-:W-:-:S13]  /*5310*/  PLOP3.LUT P2, PT, PT, PT, UP2, 0x80, 0x8 ;  /* 0x000000000008781c */ /* 0x000fda0003f4f028 */
[----:B------:R-:W-:Y:S01]  /*5320*/  @P2 FFMA.FTZ R156, R171, UR32, R164 ;  /* 0x00000020ab9c2c23 */ /* 0x000fe200080100a4 */
[----:B------:R-:W-:-:S03]  /*5330*/  PLOP3.LUT P2, PT, PT, PT, UP2, 0x80, 0x8 ;  /* 0x000000000008781c */ /* 0x000fc60003f4f028 */
[----:B------:R-:W-:Y:S01]  /*5340*/  @P1 FADD.FTZ R156, R182, -R156 ;  /* 0x8000009cb69c1221 */ /* 0x000fe20000010000 */
[----:B------:R-:W-:-:S09]  /*5350*/  PLOP3.LUT P1, PT, PT, PT, UP2, 0x80, 0x8 ;  /* 0x000000000008781c */ /* 0x000fd20003f2f028 */
[----:B------:R-:W-:Y:S01]  /*5360*/  @P2 FFMA.FTZ R159, R156, UR27, R51 ;  /* 0x0000001b9c9f2c23 */ /* 0x000fe20008010033 */
[----:B------:R-:W-:-:S13]  /*5370*/  PLOP3.LUT P2, PT, PT, PT, UP2, 0x80, 0x8 ;  /* 0x000000000008781c */ /* 0x000fda0003f4f028 */
[----:B------:R-:W-:Y:S01]  /*5380*/  @P2 FFMA.FTZ R156, R181, UR32, R164 ;  /* 0x00000020b59c2c23 */ /* 0x000fe200080100a4 */
[----:B------:R-:W-:-:S03]  /*5390*/  PLOP3.LUT P2, PT, PT, PT, UP2, 0x80, 0x8 ;  /* 0x000000000008781c */ /* 0x000fc60003f4f028 */
[----:B012---:R-:W-:Y:S01]  /*53a0*/  @P1 FADD.FTZ R160, R220, -R156 ;  /* 0x8000009cdca01221 */ /* 0x007fe20000010000 */
[----:B------:R-:W-:Y:S02]  /*53b0*/  MOV R156, R48 ;  /* 0x00000030009c7202 */ /* 0x000fe40000000f00 */
[----:B------:R-:W-:-:S07]  /*53c0*/  ISETP.LT.AND P1, PT, RZ, UR31, PT ;  /* 0x0000001fff007c0c */ /* 0x000fce000bf21270 */
        /* <DEDUP_REMOVED lines=10> */
.L_x_17722:
        /* <DEDUP_REMOVED lines=8> */
[----:B------:R-:W-:-:S03]  /*54f0*/  PLOP3.LUT P2, PT, PT, PT, UP2, 0x80, 0x8 ;  /* 0x000000000008781c */ /* 0x000fc60003f4f028 */
[----:B------:R-:W-:-:S10]  /*5500*/  FMUL.FTZ R161, R161, UR24 ;  /* 0x00000018a1a17c20 */ /* 0x000fd40008410000 */
[----:B------:R-:W-:Y:S01]  /*5510*/  @P2 FFMA.FTZ R160, R22, UR32, R164 ;  /* 0x0000002016a02c23 */ /* 0x000fe200080100a4 */
[----:B------:R-:W-:-:S03]  /*5520*/  PLOP3.LUT P2, PT, PT, PT, UP2, 0x80, 0x8 ;  /* 0x000000000008781c */ /* 0x000fc60003f4f028 */
[----:B------:R-:W-:Y:S01]  /*5530*/  @P1 FADD.FTZ R165, R199, -R160 ;  /* 0x800000a0c7a51221 */ /* 0x000fe20000010000 */
[----:B------:R-:W-:Y:S02]  /*5540*/  MOV R160, R50 ;  /* 0x0000003200a07202 */ /* 0x000fe40000000f00 */
[----:B------:R-:W-:-:S07]  /*5550*/  PLOP3.LUT P1, PT, PT, PT, UP2, 0x80, 0x8 ;  /* 0x000000000008781c */ /* 0x000fce0003f2f028 */
[----:B------:R-:W-:Y:S01]  /*5560*/  @P2 FFMA.FTZ R160, R165, UR27, R50 ;  /* 0x0000001ba5a02c23 */ /* 0x000fe20008010032 */
[----:B------:R-:W-:-:S03]  /*5570*/  PLOP3.LUT P2, PT, PT, PT, UP2, 0x80, 0x8 ;  /* 0x000000000008781c */ /* 0x000fc60003f4f028 */
[----:B------:R-:W-:-:S10]  /*5580*/  FMUL.FTZ R160, R160, UR24 ;  /* 0x00000018a0a07c20 */ /* 0x000fd40008410000 */
[----:B------:R-:W-:Y:S01]  /*5590*/  @P2 FFMA.FTZ R165, R181, UR32, R164 ;  /* 0x00000020b5a52c23 */ /* 0x000fe200080100a4 */
[----:B------:R-:W-:-:S04]  /*55a0*/  ISETP.LT.AND P2, PT, RZ, UR31, PT ;  /* 0x0000001fff007c0c */ /* 0x000fc8000bf41270 */
[----:B------:R-:W-:Y:S01]  /*55b0*/  SEL R153, R161, R153, P2 ;  /* 0x00000099a1997207 */ /* 0x000fe20001000000 */
[----:B------:R-:W-:Y:S01]  /*55c0*/  @P1 FADD.FTZ R161, R220, -R165 ;  /* 0x800000a5dca11221 */ /* 0x000fe20000010000 */
[----:B------:R-:W-:Y:S02]  /*55d0*/  PLOP3.LUT P1, PT, PT, PT, UP2, 0x80, 0x8 ;  /* 0x000000000008781c */ /* 0x000fe40003f2f028 */
[----:B------:R-:W-:Y:S02]  /*55e0*/  MOV R165, R48 ;  /* 0x0000003000a57202 */ /* 0x000fe40000000f00 */
[----:B------:R-:W-:-:S09]  /*55f0*/  SEL R154, R160, R154, P2 ;  /* 0x0000009aa09a7207 */ /* 0x000fd20001000000 */
[----:B------:R-:W-:-:S04]  /*5600*/  @P1 FFMA.FTZ R165, R161, UR27, R48 ;  /* 0x0000001ba1a51c23 */ /* 0x000fc80008010030 */
[----:B------:R-:W-:-:S05]  /*5610*/  FMUL.FTZ R161, R165, UR24 ;  /* 0x00000018a5a17c20 */ /* 0x000fca0008410000 */
        /* <DEDUP_REMOVED lines=11> */
.L_x_17721:
[----:B012---:R-:W0:Y:S02]  /*56d0*/  LDC.64 R160, c[0x0][0x478] ;  /* 0x00011e00ffa07b82 */ /* 0x007e240000000a00 */
        /* <DEDUP_REMOVED lines=30> */
.L_x_17724:
        /* <DEDUP_REMOVED lines=19> */
[----:B------:R-:W-:Y:S02]  /*59f0*/  SEL R154, R160, R154, P2 ;  /* 0x0000009aa09a7207 */ /* 0x000fe40001000000 */
[----:B------:R-:W-:-:S13]  /*5a00*/  PLOP3.LUT P2, PT, PT, PT, UP3, 0x80, 0x8 ;  /* 0x000000000008781c */ /* 0x000fda0003f4f038 */
[----:B------:R-:W-:Y:S01]  /*5a10*/  @P2 FFMA.FTZ R160, R171, UR32, R164 ;  /* 0x00000020aba02c23 */ /* 0x000fe200080100a4 */
[----:B------:R-:W-:-:S13]  /*5a20*/  PLOP3.LUT P2, PT, PT, PT, UP3, 0x80, 0x8 ;  /* 0x000000000008781c */ /* 0x000fda0003f4f038 */
[----:B------:R-:W-:Y:S01]  /*5a30*/  @P2 FADD.FTZ R160, R182, -R160 ;  /* 0x800000a0b6a02221 */ /* 0x000fe20000010000 */
[----:B------:R-:W-:-:S13]  /*5a40*/  PLOP3.LUT P2, PT, PT, PT, UP3, 0x80, 0x8 ;  /* 0x000000000008781c */ /* 0x000fda0003f4f038 */
[----:B------:R-:W-:Y:S01]  /*5a50*/  @P2 FMUL.FTZ R160, R160, UR27 ;  /* 0x0000001ba0a02c20 */ /* 0x000fe20008410000 */
[----:B------:R-:W-:-:S13]  /*5a60*/  PLOP3.LUT P2, PT, PT, PT, UP3, 0x80, 0x8 ;  /* 0x000000000008781c */ /* 0x000fda0003f4f038 */
[----:B------:R-:W-:Y:S02]  /*5a70*/  @P2 FSEL R160, R160, RZ, P1 ;  /* 0x000000ffa0a02208 */ /* 0x000fe40000800000 */
[----:B------:R-:W-:-:S13]  /*5a80*/  PLOP3.LUT P1, PT, PT, PT, UP3, 0x80, 0x8 ;  /* 0x000000000008781c */ /* 0x000fda0003f2f038 */
[----:B------:R-:W-:-:S07]  /*5a90*/  @P1 FMUL.FTZ R155, R160, UR24 ;  /* 0x00000018a09b1c20 */ /* 0x000fce0008410000 */
.L_x_17723:
        /* <DEDUP_REMOVED lines=11> */
.L_x_17720:
[----:B------:R-:W-:Y:S05]  /*5b50*/  BSYNC.RECONVERGENT B0 ;  /* 0x0000000000007941 */ /* 0x000fea0003800200 */
.L_x_17719:
        /* <DEDUP_REMOVED lines=13> */
[----:B-----5:R-:W-:-:S11]  /*5c30*/  MOV R158, R46 ;  /* 0x0000002e009e7202 */ /* 0x020fd60000000f00 */
        /* <DEDUP_REMOVED lines=22> */
[----:B0123--:R-:W-:Y:S01]  /*5da0*/  @P1 FADD.FTZ R160, R219, -R156 ;  /* 0x8000009cdba01221 */ /* 0x00ffe20000010000 */
[----:B------:R-:W-:Y:S02]  /*5db0*/  PLOP3.LUT P1, PT, PT, PT, UP2, 0x80, 0x8 ;  /* 0x000000000008781c */ /* 0x000fe40003f2f028 */
[----:B------:R-:W-:-:S11]  /*5dc0*/  MOV R156, R44 ;  /* 0x0000002c009c7202 */ /* 0x000fd60000000f00 */
[----:B------:R-:W-:Y:S01]  /*5dd0*/  @P1 FFMA.FTZ R156, R160, UR27, R44 ;  /* 0x0000001ba09c1c23 */ /* 0x000fe2000801002c */
[----:B------:R-:W-:Y:S01]  /*5de0*/  FMUL.FTZ R160, R158, UR24 ;  /* 0x000000189ea07c20 */ /* 0x000fe20008410000 */
[----:B------:R-:W-:-:S04]  /*5df0*/  ISETP.LT.AND P1, PT, RZ, UR31, PT ;  /* 0x0000001fff007c0c */ /* 0x000fc8000bf21270 */
        /* <DEDUP_REMOVED lines=8> */
.L_x_17728:
[----:B------:R-:W-:Y:S02]  /*5e80*/  PLOP3.LUT P1, PT, PT, PT, UP2, 0x80, 0x8 ;  /* 0x000000000008781c */ /* 0x000fe40003f2f028 */
[----:B0123-5:R-:W-:Y:S02]  /*5e90*/  MOV R160, R45 ;  /* 0x0000002d00a07202 */ /* 0x02ffe40000000f00 */
[----:B------:R-:W-:-:S09]  /*5ea0*/  PLOP3.LUT P2, PT, PT, PT, UP2, 0x80, 0x8 ;  /* 0x000000000008781c */ /* 0x000fd20003f4f028 */
        /* <DEDUP_REMOVED lines=10> */
[----:B------:R-:W-:Y:S02]  /*5f50*/  PLOP3.LUT P1, PT, PT, PT, UP2, 0x80, 0x8 ;  /* 0x000000000008781c */ /* 0x000fe40003f2f028 */
[----:B------:R-:W-:-:S11]  /*5f60*/  MOV R161, R46 ;  /* 0x0000002e00a17202 */ /* 0x000fd60000000f00 */
[----:B------:R-:W-:Y:S01]  /*5f70*/  @P1 FFMA.FTZ R161, R165, UR27, R46 ;  /* 0x0000001ba5a11c23 */ /* 0x000fe2000801002e */
[----:B------:R-:W-:-:S03]  /*5f80*/  PLOP3.LUT P1, PT, PT, PT, UP2, 0x80, 0x8 ;  /* 0x000000000008781c */ /* 0x000fc60003f2f028 */
[----:B------:R-:W-:-:S10]  /*5f90*/  FMUL.FTZ R161, R161, UR24 ;  /* 0x00000018a1a17c20 */ /* 0x000fd40008410000 */
[----:B------:R-:W-:Y:S01]  /*5fa0*/  @P1 FFMA.FTZ R165, R5, UR32, R164 ;  /* 0x0000002005a51c23 */ /* 0x000fe200080100a4 */
[----:B------:R-:W-:-:S13]  /*5fb0*/  PLOP3.LUT P1, PT, PT, PT, UP2, 0x80, 0x8 ;  /* 0x000000000008781c */ /* 0x000fda0003f2f028 */
[----:B------:R-:W-:Y:S01]  /*5fc0*/  @P1 FADD.FTZ R165, R219, -R165 ;  /* 0x800000a5dba51221 */ /* 0x000fe20000010000 */
[----:B------:R-:W-:-:S04]  /*5fd0*/  ISETP.LT.AND P1, PT, RZ, UR31, PT ;  /* 0x0000001fff007c0c */ /* 0x000fc8000bf21270 */
[----:B------:R-:W-:Y:S02]  /*5fe0*/  SEL R153, R160, R153, P1 ;  /* 0x00000099a0997207 */ /* 0x000fe40000800000 */
[----:B------:R-:W-:Y:S01]  /*5ff0*/  MOV R160, R44 ;  /* 0x0000002c00a07202 */ /* 0x000fe20000000f00 */
[----:B------:R-:W-:Y:S01]  /*6000*/  @P2 FFMA.FTZ R160, R165, UR27, R44 ;  /* 0x0000001ba5a02c23 */ /* 0x000fe2000801002c */
[----:B------:R-:W-:-:S03]  /*6010*/  SEL R154, R161, R154, P1 ;  /* 0x0000009aa19a7207 */ /* 0x000fc60000800000 */
[----:B------:R-:W-:-:S05]  /*6020*/  FMUL.FTZ R160, R160, UR24 ;  /* 0x00000018a0a07c20 */ /* 0x000fca0008410000 */
        /* <DEDUP_REMOVED lines=11> */
.L_x_17727:
[----:B0123--:R-:W0:Y:S02]  /*60e0*/  LDC.64 R160, c[0x0][0x478] ;  /* 0x00011e00ffa07b82 */ /* 0x00fe240000000a00 */
[----:B0-----:R-:W-:-:S04]  /*60f0*/  ISETP.NE.U32.AND P0, PT, R160, RZ, PT ;  /* 0x000000ffa000720c */ /* 0x001fc80003f05070 */
[----:B------:R-:W-:-:S13]  /*6100*/  ISETP.NE.AND.EX P0, PT, R161, RZ, PT, P0 ;  /* 0x000000ffa100720c */ /* 0x000fda0003f05300 */
[----:B------:R-:W-:Y:S05]  /*6110*/  @!P0 BRA `(.L_x_17730) ;  /* 0x00000000006c8947 */ /* 0x000fea0003800000 */
[--C-:B------:R-:W-:Y:S01]  /*6120*/  FFMA.FTZ R156, R5, UR32, R164.reuse ;  /* 0x00000020059c7c23 */ /* 0x100fe200080100a4 */
[--C-:B------:R-:W-:Y:S01]  /*6130*/  FFMA.FTZ R157, R11, UR32, R164.reuse ;  /* 0x000000200b9d7c23 */ /* 0x100fe200080100a4 */
[----:B------:R-:W-:Y:S01]  /*6140*/  ISETP.LT.AND P1, PT, RZ, UR30, PT ;  /* 0x0000001eff007c0c */ /* 0x000fe2000bf21270 */
[----:B------:R-:W-:Y:S01]  /*6150*/  FFMA.FTZ R158, R21, UR32, R164 ;  /* 0x00000020159e7c23 */ /* 0x000fe200080100a4 */
[----:B------:R-:W-:Y:S01]  /*6160*/  FADD.FTZ R156, R219, -R156 ;  /* 0x8000009cdb9c7221 */ /* 0x000fe20000010000 */
[----:B------:R-:W-:Y:S01]  /*6170*/  FADD.FTZ R157, R208, -R157 ;  /* 0x8000009dd09d7221 */ /* 0x000fe20000010000 */
[----:B------:R-:W-:Y:S01]  /*6180*/  ISETP.LT.AND P2, PT, RZ, UR31, PT ;  /* 0x0000001fff007c0c */ /* 0x000fe2000bf41270 */
[----:B------:R-:W-:Y:S01]  /*6190*/  FADD.FTZ R158, R198, -R158 ;  /* 0x8000009ec69e7221 */ /* 0x000fe20000010000 */
[----:B------:R-:W-:Y:S01]  /*61a0*/  FMUL.FTZ R156, R156, UR27 ;  /* 0x0000001b9c9c7c20 */ /* 0x000fe20008410000 */
[----:B------:R-:W-:Y:S02]  /*61b0*/  FMUL.FTZ R157, R157, UR27 ;  /* 0x0000001b9d9d7c20 */ /* 0x000fe40008410000 */
[----:B------:R-:W-:-:S02]  /*61c0*/  FMUL.FTZ R158, R158, UR27 ;  /* 0x0000001b9e9e7c20 */ /* 0x000fc40008410000 */
[----:B------:R-:W-:Y:S02]  /*61d0*/  FSEL R156, R156, RZ, P1 ;  /* 0x000000ff9c9c7208 */ /* 0x000fe40000800000 */
[----:B------:R-:W-:Y:S02]  /*61e0*/  FSEL R157, R157, RZ, P1 ;  /* 0x000000ff9d9d7208 */ /* 0x000fe40000800000 */
[----:B------:R-:W-:Y:S01]  /*61f0*/  FSEL R158, R158, RZ, P1 ;  /* 0x000000ff9e9e7208 */ /* 0x000fe20000800000 */
[----:B------:R-:W-:-:S04]  /*6200*/  FMUL.FTZ R159, R156, UR24 ;  /* 0x000000189c9f7c20 */ /* 0x000fc80008410000 */
[----:B------:R-:W-:Y:S01]  /*6210*/  FMUL.FTZ R160, R158, UR24 ;  /* 0x000000189ea07c20 */ /* 0x000fe20008410000 */
[----:B------:R-:W-:Y:S01]  /*6220*/  SEL R152, R159, R152, P2 ;  /* 0x000000989f987207 */ /* 0x000fe20001000000 */
[----:B------:R-:W-:-:S03]  /*6230*/  FMUL.FTZ R159, R157, UR24 ;  /* 0x000000189d9f7c20 */ /* 0x000fc60008410000 */
[----:B------:R-:W-:Y:S02]  /*6240*/  SEL R154, R160, R154, P2 ;  /* 0x0000009aa09a7207 */ /* 0x000fe40001000000 */
[----:B------:R-:W-:Y:S01]  /*6250*/  SEL R153, R159, R153, P2 ;  /* 0x000000999f997207 */ /* 0x000fe20001000000 */
[----:B------:R-:W-:-:S04]  /*6260*/  FFMA.FTZ R159, R170, UR32, R164 ;  /* 0x00000020aa9f7c23 */ /* 0x000fc800080100a4 */
[----:B------:R-:W-:-:S04]  /*6270*/  FADD.FTZ R159, R175, -R159 ;  /* 0x8000009faf9f7221 */ /* 0x000fc80000010000 */
[----:B------:R-:W-:-:S05]  /*6280*/  FMUL.FTZ R159, R159, UR27 ;  /* 0x0000001b9f9f7c20 */ /* 0x000fca0008410000 */
[----:B------:R-:W-:Y:S01]  /*6290*/  FSEL R159, R159, RZ, P1 ;  /* 0x000000ff9f9f7208 */ /* 0x000fe20000800000 */
[----:B------:R-:W-:Y:S06]  /*62a0*/  BRA.U !UP3, `(.L_x_17729) ;  /* 0x000000010b807547 */ /* 0x000fec000b800000 */
[----:B------:R-:W-:Y:S01]  /*62b0*/  FMUL.FTZ R155, R159, UR24 ;  /* 0x000000189f9b7c20 */ /* 0x000fe20008410000 */
[----:B------:R-:W-:Y:S06]  /*62c0*/  BRA `(.L_x_17729) ;  /* 0x0000000000787947 */ /* 0x000fec0003800000 */
.L_x_17730:
        /* <DEDUP_REMOVED lines=30> */
.L_x_17729:
        /* <DEDUP_REMOVED lines=11> */
.L_x_17726:
[----:B------:R-:W-:Y:S05]  /*6560*/  BSYNC.RECONVERGENT B0 ;  /* 0x0000000000007941 */ /* 0x000fea0003800200 */
.L_x_17725:
        /* <DEDUP_REMOVED lines=11> */
[----:B-----5:R-:W-:Y:S02]  /*6620*/  MOV R157, R41 ;  /* 0x00000029009d7202 */ /* 0x020fe40000000f00 */
[----:B------:R-:W-:Y:S02]  /*6630*/  MOV R158, R42 ;  /* 0x0000002a009e7202 */ /* 0x000fe40000000f00 */
[----:B------:R-:W-:-:S07]  /*6640*/  MOV R159, R43 ;  /* 0x0000002b009f7202 */ /* 0x000fce0000000f00 */
        /* <DEDUP_REMOVED lines=20> */
[----:B01234-:R-:W-:Y:S01]  /*6790*/  @P2 FADD.FTZ R160, R218, -R156 ;  /* 0x8000009cdaa02221 */ /* 0x01ffe20000010000 */
        /* <DEDUP_REMOVED lines=13> */
.L_x_17734:
[----:B------:R-:W-:Y:S02]  /*6870*/  PLOP3.LUT P2, PT, PT, PT, UP2, 0x80, 0x8 ;  /* 0x000000000008781c */ /* 0x000fe40003f4f028 */
[----:B012345:R-:W-:Y:S02]  /*6880*/  MOV R160, R41 ;  /* 0x0000002900a07202 */ /* 0x03ffe40000000f00 */
        /* <DEDUP_REMOVED lines=36> */
.L_x_17733:
[----:B01234-:R-:W0:Y:S02]  /*6ad0*/  LDC.64 R160, c[0x0][0x478] ;  /* 0x00011e00ffa07b82 */ /* 0x01fe240000000a00 */
        /* <DEDUP_REMOVED lines=30> */
.L_x_17736:
        /* <DEDUP_REMOVED lines=30> */
.L_x_17735:
[----:B------:R-:W0:Y:S01]  /*6ea0*/  @P1 LDC.64 R160, c[0x0][0x478] ;  /* 0x00011e00ffa01b82 */ /* 0x000e220000000a00 */
        /* <DEDUP_REMOVED lines=10> */
.L_x_17732:
[----:B------:R-:W-:Y:S05]  /*6f50*/  BSYNC.RECONVERGENT B0 ;  /* 0x0000000000007941 */ /* 0x000fea0003800200 */
.L_x_17731:
        /* <DEDUP_REMOVED lines=48> */
.L_x_17740:
        /* <DEDUP_REMOVED lines=38> */
.L_x_17739:
        /* <DEDUP_REMOVED lines=31> */
.L_x_17742:
        /* <DEDUP_REMOVED lines=30> */
.L_x_17741:
        /* <DEDUP_REMOVED lines=11> */
.L_x_17738:
[----:B------:R-:W-:Y:S05]  /*7940*/  BSYNC.RECONVERGENT B0 ;  /* 0x0000000000007941 */ /* 0x000fea0003800200 */
.L_x_17737:
        /* <DEDUP_REMOVED lines=48> */
.L_x_17746:
        /* <DEDUP_REMOVED lines=38> */
.L_x_17745:
        /* <DEDUP_REMOVED lines=31> */
.L_x_17748:
        /* <DEDUP_REMOVED lines=30> */
.L_x_17747:
        /* <DEDUP_REMOVED lines=11> */
.L_x_17744:
[----:B------:R-:W-:Y:S05]  /*8330*/  BSYNC.RECONVERGENT B0 ;  /* 0x0000000000007941 */ /* 0x000fea0003800200 */
.L_x_17743:
        /* <DEDUP_REMOVED lines=48> */
.L_x_17752:
        /* <DEDUP_REMOVED lines=38> */
.L_x_17751:
        /* <DEDUP_REMOVED lines=31> */
.L_x_17754:
        /* <DEDUP_REMOVED lines=30> */
.L_x_17753:
        /* <DEDUP_REMOVED lines=11> */
.L_x_17750:
[----:B------:R-:W-:Y:S05]  /*8d20*/  BSYNC.RECONVERGENT B0 ;  /* 0x0000000000007941 */ /* 0x000fea0003800200 */
.L_x_17749:
        /* <DEDUP_REMOVED lines=35> */
[----:B01234-:R-:W-:Y:S01]  /*8f60*/  @P5 FFMA.FTZ R160, R191, UR32, R164 ;  /* 0x00000020bfa05c23 */ /* 0x01ffe200080100a4 */
[----:B------:R-:W-:-:S13]  /*8f70*/  PLOP3.LUT P5, PT, PT, PT, UP2, 0x80, 0x8 ;  /* 0x000000000008781c */ /* 0x000fda0003faf028 */
[----:B------:R-:W-:Y:S01]  /*8f80*/  @P5 FADD.FTZ R160, R214, -R160 ;  /* 0x800000a0d6a05221 */ /* 0x000fe20000010000 */
[----:B------:R-:W-:-:S13]  /*8f90*/  PLOP3.LUT P5, PT, PT, PT, UP2, 0x80, 0x8 ;  /* 0x000000000008781c */ /* 0x000fda0003faf028 */
        /* <DEDUP_REMOVED lines=11> */
.L_x_17758:
        /* <DEDUP_REMOVED lines=38> */
.L_x_17757:
[----:B01234-:R-:W0:Y:S02]  /*92b0*/  LDC.64 R160, c[0x0][0x478] ;  /* 0x00011e00ffa07b82 */ /* 0x01fe240000000a00 */
        /* <DEDUP_REMOVED lines=8> */
[----:B------:R-:W-:-:S03]  /*9340*/  FFMA.FTZ R159, R31, UR32, R164 ;  /* 0x000000201f9f7c23 */ /* 0x000fc600080100a4 */
[----:B------:R-:W-:Y:S01]  /*9350*/  FMUL.FTZ R156, R156, UR27 ;  /* 0x0000001b9c9c7c20 */ /* 0x000fe20008410000 */
[----:B------:R-:W-:-:S04]  /*9360*/  FADD.FTZ R159, R180, -R159 ;  /* 0x8000009fb49f7221 */ /* 0x000fc80000010000 */
[----:B------:R-:W-:Y:S01]  /*9370*/  FSEL R156, R156, RZ, P5 ;  /* 0x000000ff9c9c7208 */ /* 0x000fe20002800000 */
[----:B------:R-:W-:-:S04]  /*9380*/  FMUL.FTZ R159, R159, UR27 ;  /* 0x0000001b9f9f7c20 */ /* 0x000fc80008410000 */
[----:B------:R-:W-:Y:S01]  /*9390*/  FMUL.FTZ R157, R156, UR24 ;  /* 0x000000189c9d7c20 */ /* 0x000fe20008410000 */
[----:B------:R-:W-:-:S04]  /*93a0*/  FSEL R159, R159, RZ, P5 ;  /* 0x000000ff9f9f7208 */ /* 0x000fc80002800000 */
[----:B------:R-:W-:Y:S01]  /*93b0*/  SEL R152, R157, R152, P6 ;  /* 0x000000989d987207 */ /* 0x000fe20003000000 */
        /* <DEDUP_REMOVED lines=12> */
[----:B------:R-:W-:Y:S01]  /*9480*/  FMUL.FTZ R155, R159, UR24 ;  /* 0x000000189f9b7c20 */ /* 0x000fe20008410000 */
[----:B------:R-:W-:Y:S06]  /*9490*/  BRA `(.L_x_17759) ;  /* 0x0000000000787947 */ /* 0x000fec0003800000 */
.L_x_17760:
[----:B------:R-:W-:Y:S01]  /*94a0*/  FFMA.FTZ R160, R31, UR32, R164 ;  /* 0x000000201fa07c23 */ /* 0x000fe200080100a4 */
[----:B------:R-:W-:-:S03]  /*94b0*/  UISETP.GT.AND UP0, UPT, UR30, URZ, UPT ;  /* 0x000000ff1e00728c */ /* 0x000fc6000bf04270 */
[----:B------:R-:W-:-:S03]  /*94c0*/  FADD.FTZ R160, R180, -R160 ;  /* 0x800000a0b4a07221 */ /* 0x000fc60000010000 */
[----:B------:R-:W-:Y:S01]  /*94d0*/  PLOP3.LUT P5, PT, PT, PT, UP0, 0x80, 0x8 ;  /* 0x000000000008781c */ /* 0x000fe20003faf008 */
[----:B------:R-:W-:Y:S01]  /*94e0*/  FMUL.FTZ R160, R160, UR27 ;  /* 0x0000001ba0a07c20 */ /* 0x000fe20008410000 */
[----:B------:R-:W-:-:S04]  /*94f0*/  PLOP3.LUT P6, PT, PT, PT, UP0, 0x80, 0x8 ;  /* 0x000000000008781c */ /* 0x000fc80003fcf008 */
[----:B------:R-:W-:Y:S02]  /*9500*/  FSEL R160, R160, RZ, P5 ;  /* 0x000000ffa0a07208 */ /* 0x000fe40002800000 */
[----:B------:R-:W-:-:S13]  /*9510*/  PLOP3.LUT P5, PT, PT, PT, UP3, 0x80, 0x8 ;  /* 0x000000000008781c */ /* 0x000fda0003faf038 */
[----:B------:R-:W-:Y:S01]  /*9520*/  @P5 FMUL.FTZ R155, R160, UR24 ;  /* 0x00000018a09b5c20 */ /* 0x000fe20008410000 */
[----:B------:R-:W-:Y:S01]  /*9530*/  FFMA.FTZ R160, R191, UR32, R164 ;  /* 0x00000020bfa07c23 */ /* 0x000fe200080100a4 */
[----:B------:R-:W-:-:S03]  /*9540*/  PLOP3.LUT P5, PT, PT, PT, UP0, 0x80, 0x8 ;  /* 0x000000000008781c */ /* 0x000fc60003faf008 */
[----:B------:R-:W-:-:S04]  /*9550*/  FADD.FTZ R160, R214, -R160 ;  /* 0x800000a0d6a07221 */ /* 0x000fc80000010000 */
[----:B------:R-:W-:-:S05]  /*9560*/  FMUL.FTZ R160, R160, UR27 ;  /* 0x0000001ba0a07c20 */ /* 0x000fca0008410000 */
[----:B------:R-:W-:Y:S02]  /*9570*/  FSEL R160, R160, RZ, P5 ;  /* 0x000000ffa0a07208 */ /* 0x000fe40002800000 */
[----:B------:R-:W-:-:S03]  /*9580*/  ISETP.LT.AND P5, PT, RZ, UR31, PT ;  /* 0x0000001fff007c0c */ /* 0x000fc6000bfa1270 */
[----:B------:R-:W-:-:S05]  /*9590*/  FMUL.FTZ R160, R160, UR24 ;  /* 0x00000018a0a07c20 */ /* 0x000fca0008410000 */
[----:B------:R-:W-:Y:S01]  /*95a0*/  SEL R152, R160, R152, P5 ;  /* 0x00000098a0987207 */ /* 0x000fe20002800000 */
[----:B------:R-:W-:-:S04]  /*95b0*/  FFMA.FTZ R160, R30, UR32, R164 ;  /* 0x000000201ea07c23 */ /* 0x000fc800080100a4 */
[----:B------:R-:W-:-:S04]  /*95c0*/  FADD.FTZ R160, R203, -R160 ;  /* 0x800000a0cba07221 */ /* 0x000fc80000010000 */
[----:B------:R-:W-:-:S05]  /*95d0*/  FMUL.FTZ R160, R160, UR27 ;  /* 0x0000001ba0a07c20 */ /* 0x000fca0008410000 */
[----:B------:R-:W-:Y:S02]  /*95e0*/  FSEL R160, R160, RZ, P6 ;  /* 0x000000ffa0a07208 */ /* 0x000fe40003000000 */
[----:B------:R-:W-:-:S03]  /*95f0*/  PLOP3.LUT P6, PT, PT, PT, UP0, 0x80, 0x8 ;  /* 0x000000000008781c */ /* 0x000fc60003fcf008 */
[----:B------:R-:W-:-:S05]  /*9600*/  FMUL.FTZ R160, R160, UR24 ;  /* 0x00000018a0a07c20 */ /* 0x000fca0008410000 */
[----:B------:R-:W-:Y:S01]  /*9610*/  SEL R153, R160, R153, P5 ;  /* 0x00000099a0997207 */ /* 0x000fe20002800000 */
[----:B------:R-:W-:-:S04]  /*9620*/  FFMA.FTZ R160, R213, UR32, R164 ;  /* 0x00000020d5a07c23 */ /* 0x000fc800080100a4 */
[----:B------:R-:W-:-:S04]  /*9630*/  FADD.FTZ R160, R193, -R160 ;  /* 0x800000a0c1a07221 */ /* 0x000fc80000010000 */
[----:B------:R-:W-:-:S05]  /*9640*/  FMUL.FTZ R160, R160, UR27 ;  /* 0x0000001ba0a07c20 */ /* 0x000fca0008410000 */
[----:B------:R-:W-:-:S05]  /*9650*/  FSEL R160, R160, RZ, P6 ;  /* 0x000000ffa0a07208 */ /* 0x000fca0003000000 */
[----:B------:R-:W-:-:S05]  /*9660*/  FMUL.FTZ R160, R160, UR24 ;  /* 0x00000018a0a07c20 */ /* 0x000fca0008410000 */
[----:B------:R-:W-:-:S07]  /*9670*/  SEL R154, R160, R154, P5 ;  /* 0x0000009aa09a7207 */ /* 0x000fce0002800000 */
.L_x_17759:
[----:B------:R-:W0:Y:S01]  /*9680*/  @P4 LDC.64 R160, c[0x0][0x478] ;  /* 0x00011e00ffa04b82 */ /* 0x000e220000000a00 */
        /* <DEDUP_REMOVED lines=8> */
.L_x_17756:
[----:B------:R-:W-:Y:S05]  /*9710*/  BSYNC.RECONVERGENT B0 ;  /* 0x0000000000007941 */ /* 0x000fea0003800200 */
.L_x_17755:
[----:B------:R-:W-:Y:S02]  /*9720*/  UIADD3 UR9, UPT, UPT, UR9, UR22, URZ ;  /* 0x0000001609097290 */ /* 0x000fe4000fffe0ff */
[----:B------:R-:W-:Y:S02]  /*9730*/  UPLOP3.LUT UP1, UPT, UPT, UPT, UP1, 0x40, 0x4 ;  /* 0x000000000004789c */ /* 0x000fe40003f2e810 */
[----:B------:R-:W-:-:S09]  /*9740*/  UISETP.GE.AND UP0, UPT, UR9, UR23, UPT ;  /* 0x000000170900728c */ /* 0x000fd2000bf06270 */
[----:B------:R-:W-:Y:S05]  /*9750*/  BRA.U !UP0, `(.L_x_17761) ;  /* 0xffffff7508287547 */ /* 0x000fea000b83ffff */
.L_x_17677:
[----:B------:R-:W0:Y:S01]  /*9760*/  S2UR UR7, SR_CTAID.X ;  /* 0x00000000000779c3 */ /* 0x000e220000002500 */
[----:B------:R-:W-:Y:S02]  /*9770*/  P2R R2, PR, RZ, 0x4 ;  /* 0x00000004ff027803 */ /* 0x000fe40000000000 */
[C---:B------:R-:W-:Y:S02]  /*9780*/  LOP3.LUT P2, RZ, R3.reuse, 0x20, RZ, 0xc0, !PT ;  /* 0x0000002003ff7812 */ /* 0x040fe4000784c0ff */
[----:B------:R-:W-:Y:S02]  /*9790*/  P2R R12, PR, RZ, 0x8 ;  /* 0x00000008ff0c7803 */ /* 0x000fe40000000000 */
[C---:B------:R-:W-:Y:S01]  /*97a0*/  LOP3.LUT P3, RZ, R3.reuse, 0x10, RZ, 0xc0, !PT ;  /* 0x0000001003ff7812 */ /* 0x040fe2000786c0ff */
[----:B------:R-:W1:Y:S01]  /*97b0*/  LDC.64 R4, c[0x0][0x440] ;  /* 0x00011000ff047b82 */ /* 0x000e620000000a00 */
[C---:B------:R-:W-:Y:S02]  /*97c0*/  LOP3.LUT P6, RZ, R3.reuse, 0x8, RZ, 0xc0, !PT ;  /* 0x0000000803ff7812 */ /* 0x040fe400078cc0ff */
[----:B------:R-:W-:-:S02]  /*97d0*/  LOP3.LUT P4, RZ, R3, 0x4, RZ, 0xc0, !PT ;  /* 0x0000000403ff7812 */ /* 0x000fc4000788c0ff */
[----:B------:R-:W-:-:S03]  /*97e0*/  LOP3.LUT P5, RZ, R3, 0x2, RZ, 0xc0, !PT ;  /* 0x0000000203ff7812 */ /* 0x000fc600078ac0ff */
[----:B----4-:R-:W4:Y:S08]  /*97f0*/  LDC.64 R6, c[0x0][0x448] ;  /* 0x00011200ff067b82 */ /* 0x010f300000000a00 */
[----:B------:R-:W2:Y:S01]  /*9800*/  LDC.64 R8, c[0x0][0x440] ;  /* 0x00011000ff087b82 */ /* 0x000ea20000000a00 */
[----:B0-----:R-:W-:-:S06]  /*9810*/  UIMAD UR7, UR7, UR6, URZ ;  /* 0x00000006070772a4 */ /* 0x001fcc000f8e02ff */
[----:B------:R-:W-:Y:S01]  /*9820*/  MOV R0, UR7 ;  /* 0x0000000700007c02 */ /* 0x000fe20008000f00 */
[----:B------:R-:W0:Y:S03]  /*9830*/  LDC.64 R10, c[0x0][0x448] ;  /* 0x00011200ff0a7b82 */ /* 0x000e260000000a00 */
[----:B------:R-:W-:-:S05]  /*9840*/  LEA.HI R227, R0, R227, RZ, 0x1e ;  /* 0x000000e300e37211 */ /* 0x000fca00078ff0ff */
[C---:B-1----:R-:W-:Y:S01]  /*9850*/  @P2 IMAD.WIDE.U32 R4, R227.reuse, 0x10, R4 ;  /* 0x00000010e3042825 */ /* 0x042fe200078e0004 */
[----:B------:R-:W1:Y:S03]  /*9860*/  LDC.64 R14, c[0x0][0x440] ;  /* 0x00011000ff0e7b82 */ /* 0x000e660000000a00 */
[C---:B----4-:R-:W-:Y:S01]  /*9870*/  @P2 IMAD.WIDE.U32 R6, R227.reuse, 0x10, R6 ;  /* 0x00000010e3062825 */ /* 0x050fe200078e0006 */
[----:B------:R-:W-:Y:S01]  /*9880*/  @P2 IADD3 R227, PT, PT, R227, 0x80, RZ ;  /* 0x00000080e3e32810 */ /* 0x000fe20007ffe0ff */
[----:B------:R4:W-:Y:S03]  /*9890*/  @P2 STG.E.128 desc[UR10][R4.64], R100 ;  /* 0x0000006404002986 */ /* 0x0009e6000c101d0a */
[----:B------:R-:W3:Y:S01]  /*98a0*/  LDC.64 R16, c[0x0][0x440] ;  /* 0x00011000ff107b82 */ /* 0x000ee20000000a00 */
[----:B--2---:R-:W-:Y:S01]  /*98b0*/  @P3 IMAD.WIDE.U32 R8, R227, 0x10, R8 ;  /* 0x00000010e3083825 */ /* 0x004fe200078e0008 */
        /* <DEDUP_REMOVED lines=9> */
[----:B----4-:R-:W4:Y:S08]  /*9950*/  LDC.64 R4, c[0x0][0x448] ;  /* 0x00011200ff047b82 */ /* 0x010f300000000a00 */
[----:B--2---:R-:W2:Y:S08]  /*9960*/  LDC.64 R6, c[0x0][0x440] ;  /* 0x00011000ff067b82 */ /* 0x004eb00000000a00 */
[----:B------:R-:W3:Y:S01]  /*9970*/  LDC.64 R8, c[0x0][0x448] ;  /* 0x00011200ff087b82 */ /* 0x000ee20000000a00 */
[----:B-1----:R-:W-:-:S05]  /*9980*/  @P6 IMAD.WIDE.U32 R12, R227, 0x10, R12 ;  /* 0x00000010e30c6825 */ /* 0x002fca00078e000c */
[----:B------:R-:W-:Y:S02]  /*9990*/  @P6 STG.E.128 desc[UR10][R12.64], R92 ;  /* 0x0000005c0c006986 */ /* 0x000fe4000c101d0a */
[----:B------:R-:W1:Y:S01]  /*99a0*/  LDC.64 R10, c[0x0][0x448] ;  /* 0x00011200ff0a7b82 */ /* 0x000e620000000a00 */
[C---:B----4-:R-:W-:Y:S01]  /*99b0*/  @P6 IMAD.WIDE.U32 R4, R227.reuse, 0x10, R4 ;  /* 0x00000010e3046825 */ /* 0x050fe200078e0004 */
[----:B------:R-:W-:-:S04]  /*99c0*/  @P6 IADD3 R227, PT, PT, R227, 0x80, RZ ;  /* 0x00000080e3e36810 */ /* 0x000fc80007ffe0ff */
[----:B------:R4:W-:Y:S02]  /*99d0*/  @P6 STG.E.128 desc[UR10][R4.64], R132 ;  /* 0x0000008404006986 */ /* 0x0009e4000c101d0a */
[----:B------:R-:W0:Y:S01]  /*99e0*/  LDC.64 R20, c[0x0][0x440] ;  /* 0x00011000ff147b82 */ /* 0x000e220000000a00 */
[----:B--2---:R-:W-:-:S05]  /*99f0*/  @P4 IMAD.WIDE.U32 R6, R227, 0x10, R6 ;  /* 0x00000010e3064825 */ /* 0x004fca00078e0006 */
[----:B------:R2:W-:Y:S02]  /*9a00*/  @P4 STG.E.128 desc[UR10][R6.64], R88 ;  /* 0x0000005806004986 */ /* 0x0005e4000c101d0a */
[----:B------:R-:W2:Y:S01]  /*9a10*/  LDC.64 R22, c[0x0][0x448] ;  /* 0x00011200ff167b82 */ /* 0x000ea20000000a00 */
[C---:B---3--:R-:W-:Y:S01]  /*9a20*/  @P4 IMAD.WIDE.U32 R8, R227.reuse, 0x10, R8 ;  /* 0x00000010e3084825 */ /* 0x048fe200078e0008 */
[----:B------:R-:W-:-:S04]  /*9a30*/  @P4 IADD3 R227, PT, PT, R227, 0x80, RZ ;  /* 0x00000080e3e34810 */ /* 0x000fc80007ffe0ff */
[----:B------:R3:W-:Y:S01]  /*9a40*/  @P4 STG.E.128 desc[UR10][R8.64], R128 ;  /* 0x0000008008004986 */ /* 0x0007e2000c101d0a */
[----:B------:R-:W-:Y:S01]  /*9a50*/  @P5 IMAD.WIDE.U32 R14, R227, 0x10, R14 ;  /* 0x00000010e30e5825 */ /* 0x000fe200078e000e */
[----:B----4-:R-:W4:Y:S01]  /*9a60*/  LDC.64 R4, c[0x0][0x440] ;  /* 0x00011000ff047b82 */ /* 0x010f220000000a00 */
        /* <DEDUP_REMOVED lines=13> */
[C---:B--2---:R-:W-:Y:S01]  /*9b40*/  @P1 IMAD.WIDE.U32 R22, R227.reuse, 0x10, R22 ;  /* 0x00000010e3161825 */ /* 0x044fe200078e0016 */
[----:B------:R-:W2:Y:S01]  /*9b50*/  LDC.64 R26, c[0x0][0x448] ;  /* 0x00011200ff1a7b82 */ /* 0x000ea20000000a00 */
[----:B------:R-:W-:Y:S01]  /*9b60*/  @P1 IADD3 R227, PT, PT, R227, 0x80, RZ ;  /* 0x00000080e3e31810 */ /* 0x000fe20007ffe0ff */
[----:B------:R3:W-:Y:S04]  /*9b70*/  @P1 STG.E.128 desc[UR10][R20.64], R76 ;  /* 0x0000004c14001986 */ /* 0x0007e8000c101d0a */
[C---:B----4-:R-:W-:Y:S01]  /*9b80*/  @P2 IMAD.WIDE.U32 R4, R227.reuse, 0x10, R4 ;  /* 0x00000010e3042825 */ /* 0x050fe200078e0004 */
[----:B------:R3:W-:Y:S03]  /*9b90*/  @P1 STG.E.128 desc[UR10][R22.64], R116 ;  /* 0x0000007416001986 */ /* 0x0007e6000c101d0a */
[C---:B-1----:R-:W-:Y:S01]  /*9ba0*/  @P2 IMAD.WIDE.U32 R12, R227.reuse, 0x10, R12 ;  /* 0x00000010e30c2825 */ /* 0x042fe200078e000c */
[----:B------:R-:W-:Y:S01]  /*9bb0*/  @P2 IADD3 R227, PT, PT, R227, 0x80, RZ ;  /* 0x00000080e3e32810 */ /* 0x000fe20007ffe0ff */
[----:B------:R3:W-:Y:S04]  /*9bc0*/  @P2 STG.E.128 desc[UR10][R4.64], R72 ;  /* 0x0000004804002986 */ /* 0x0007e8000c101d0a */
[C---:B0-----:R-:W-:Y:S01]  /*9bd0*/  @P3 IMAD.WIDE.U32 R24, R227.reuse, 0x10, R24 ;  /* 0x00000010e3183825 */ /* 0x041fe200078e0018 */
[----:B------:R3:W-:Y:S04]  /*9be0*/  @P2 STG.E.128 desc[UR10][R12.64], R112 ;  /* 0x000000700c002986 */ /* 0x0007e8000c101d0a */
[----:B------:R3:W-:Y:S01]  /*9bf0*/  @P3 STG.E.128 desc[UR10][R24.64], R68 ;  /* 0x0000004418003986 */ /* 0x0007e2000c101d0a */
[----:B--2---:R-:W-:-:S05]  /*9c00*/  @P3 IMAD.WIDE.U32 R26, R227, 0x10, R26 ;  /* 0x00000010e31a3825 */ /* 0x004fca00078e001a */
[----:B------:R3:W-:Y:S01]  /*9c10*/  @P3 STG.E.128 desc[UR10][R26.64], R108 ;  /* 0x0000006c1a003986 */ /* 0x0007e2000c101d0a */
[----:B------:R-:W-:Y:S05]  /*9c20*/  @!P4 EXIT ;  /* 0x000000000000c94d */ /* 0x000fea0003800000 */
[----:B------:R-:W0:Y:S01]  /*9c30*/  LDC.64 R2, c[0x0][0x440] ;  /* 0x00011000ff027b82 */ /* 0x000e220000000a00 */
[----:B------:R-:W-:-:S07]  /*9c40*/  @P3 IADD3 R227, PT, PT, R227, 0x80, RZ ;  /* 0x00000080e3e33810 */ /* 0x000fce0007ffe0ff */
[----:B---3--:R-:W1:Y:S01]  /*9c50*/  LDC.64 R4, c[0x0][0x448] ;  /* 0x00011200ff047b82 */ /* 0x008e620000000a00 */
[----:B0-----:R-:W-:-:S05]  /*9c60*/  IMAD.WIDE.U32 R2, R227, 0x10, R2 ;  /* 0x00000010e3027825 */ /* 0x001fca00078e0002 */
[----:B------:R-:W-:Y:S01]  /*9c70*/  STG.E.128 desc[UR10][R2.64], R64 ;  /* 0x0000004002007986 */ /* 0x000fe2000c101d0a */
[----:B-1----:R-:W-:-:S05]  /*9c80*/  IMAD.WIDE.U32 R4, R227, 0x10, R4 ;  /* 0x00000010e3047825 */ /* 0x002fca00078e0004 */
[----:B------:R-:W-:Y:S01]  /*9c90*/  STG.E.128 desc[UR10][R4.64], R104 ;  /* 0x0000006804007986 */ /* 0x000fe2000c101d0a */
[----:B------:R-:W-:Y:S05]  /*9ca0*/  EXIT ;  /* 0x000000000000794d */ /* 0x000fea0003800000 */
.L_x_17762:
        /* <DEDUP_REMOVED lines=13> */
.L_x_19456:


//--------------------- .text._ZN10layer_norm13ln_bwd_kernelINS_13Kernel_traitsIfffffjLj5120ELj1ELj1ELj4ELj16ENS_18Kernel_traits_baseILj5120EfffffjLj128EEEEELb0ELb0ELb1ELb1EEEvNS_9BwdParamsE --------------------------
	.section	.text._ZN10layer_norm13ln_bwd_kernelINS_13Kernel_traitsIfffffjLj5120ELj1ELj1ELj4ELj16ENS_18Kernel_traits_baseILj5120EfffffjLj128EEEEELb0ELb0ELb1ELb1EEEvNS_9BwdParamsE,"ax",@progbits
	.align	128
        .global         _ZN10layer_norm13ln_bwd_kernelINS_13Kernel_traitsIfffffjLj5120ELj1ELj1ELj4ELj16ENS_18Kernel_traits_baseILj5120EfffffjLj128EEEEELb0ELb0ELb1ELb1EEEvNS_9BwdParamsE
        .type           _ZN10layer_norm13ln_bwd_kernelINS_13Kernel_traitsIfffffjLj5120ELj1ELj1ELj4ELj16ENS_18Kernel_traits_baseILj5120EfffffjLj128EEEEELb0ELb0ELb1ELb1EEEvNS_9BwdParamsE,@function
        .size           _ZN10layer_norm13ln_bwd_kernelINS_13Kernel_traitsIfffffjLj5120ELj1ELj1ELj4ELj16ENS_18Kernel_traits_baseILj5120EfffffjLj128EEEEELb0ELb0ELb1ELb1EEEvNS_9BwdParamsE,(.L_x_19457 - _ZN10layer_norm13ln_bwd_kernelINS_13Kernel_traitsIfffffjLj5120ELj1ELj1ELj4ELj16ENS_18Kernel_traits_baseILj5120EfffffjLj128EEEEELb0ELb0ELb1ELb1EEEvNS_9BwdParamsE)
        .other          _ZN10layer_norm13ln_bwd_kernelINS_13Kernel_traitsIfffffjLj5120ELj1ELj1ELj4ELj16ENS_18Kernel_traits_baseILj5120EfffffjLj128EEEEELb0ELb0ELb1ELb1EEEvNS_9BwdParamsE,@"STO_CUDA_ENTRY STV_DEFAULT"
_ZN10layer_norm13ln_bwd_kernelINS_13Kernel_traitsIfffffjLj5120ELj1ELj1ELj4ELj16ENS_18Kernel_traits_baseILj5120EfffffjLj128EEEEELb0ELb0ELb1ELb1EEEvNS_9BwdParamsE:
.text._ZN10layer_norm13ln_bwd_kernelINS_13Kernel_traitsIfffffjLj5120ELj1ELj1ELj4ELj16ENS_18Kernel_traits_baseILj5120EfffffjLj128EEEEELb0ELb0ELb1ELb1EEEvNS_9BwdParamsE:
        /* <DEDUP_REMOVED lines=56> */
[----:B0-----:R-:W2:Y:S04]  /*0380*/  LDG.E.128 R4, desc[UR14][R232.64+0x1800] ;  /* 0x0018000ee8047981 */ /* 0x001ea8000c1e1d00 */
[----:B------:R-:W3:Y:S04]  /*0390*/  LDG.E.128 R8, desc[UR14][R232.64+0x1000] ;  /* 0x0010000ee8087981 */ /* 0x000ee8000c1e1d00 */
        /* <DEDUP_REMOVED lines=10> */
[----:B------:R-:W-:Y:S01]  /*0440*/  UPLOP3.LUT UP1, UPT, UPT, UPT, UPT, 0x40, 0x4 ;  /* 0x000000000004789c */ /* 0x000fe20003f2e870 */
[----:B--2---:R0:W-:Y:S04]  /*0450*/  STL.64 [R1], R4 ;  /* 0x0000000401007387 */ /* 0x0041e80000100a00 */
[----:B------:R0:W-:Y:S04]  /*0460*/  STL.64 [R1+0x8], R6 ;  /* 0x0000080601007387 */ /* 0x0001e80000100a00 */
[----:B---3--:R0:W-:Y:S04]  /*0470*/  STL.64 [R1+0x10], R8 ;  /* 0x0000100801007387 */ /* 0x0081e80000100a00 */
[----:B------:R0:W-:Y:S04]  /*0480*/  STL.64 [R1+0x18], R10 ;  /* 0x0000180a01007387 */ /* 0x0001e80000100a00 */
[----:B----4-:R0:W-:Y:S04]  /*0490*/  STL.64 [R1+0x20], R12 ;  /* 0x0000200c01007387 */ /* 0x0101e80000100a00 */
[----:B------:R0:W-:Y:S04]  /*04a0*/  STL.64 [R1+0x28], R14 ;  /* 0x0000280e01007387 */ /* 0x0001e80000100a00 */
[----:B------:R0:W-:Y:S04]  /*04b0*/  STL.64 [R1+0x30], R20 ;  /* 0x0000301401007387 */ /* 0x0001e80000100a00 */
[----:B------:R0:W-:Y:S02]  /*04c0*/  STL.64 [R1+0x38], R22 ;  /* 0x0000381601007387 */ /* 0x0001e40000100a00 */
.L_x_17808:
[----:B------:R-:W1:Y:S08]  /*04d0*/  LDC.64 R160, c[0x0][0x3f8] ;  /* 0x0000fe00ffa07b82 */ /* 0x000e700000000a00 */
[----:B------:R-:W2:Y:S01]  /*04e0*/  LDC.64 R162, c[0x0][0x3f0] ;  /* 0x0000fc00ffa27b82 */ /* 0x000ea20000000a00 */
[----:B-1----:R-:W-:-:S05]  /*04f0*/  IMAD.WIDE R160, R16, 0x4, R160 ;  /* 0x0000000410a07825 */ /* 0x002fca00078e02a0 */
[----:B0-----:R0:W3:Y:S01]  /*0500*/  LDG.E R20, desc[UR14][R160.64] ;  /* 0x0000000ea0147981 */ /* 0x0010e2000c1e1900 */
[----:B--2---:R-:W-:-:S05]  /*0510*/  IMAD.WIDE R162, R16, 0x4, R162 ;  /* 0x0000000410a27825 */ /* 0x004fca00078e02a2 */
[----:B-----5:R1:W5:Y:S01]  /*0520*/  LDG.E R216, desc[UR14][R162.64] ;  /* 0x0000000ea2d87981 */ /* 0x020362000c1e1900 */
[----:B0-----:R-:W0:Y:S02]  /*0530*/  LDC.64 R160, c[0x0][0x3c8] ;  /* 0x0000f200ffa07b82 */ /* 0x001e240000000a00 */
[----:B0-----:R-:W-:-:S05]  /*0540*/  IMAD.WIDE R160, R16, 0x4, R160 ;  /* 0x0000000410a07825 */ /* 0x001fca00078e02a0 */
[----:B------:R1:W5:Y:S01]  /*0550*/  LDG.E R19, desc[UR14][R160.64] ;  /* 0x0000000ea0137981 */ /* 0x000362000c1e1900 */
[----:B------:R-:W-:Y:S02]  /*0560*/  MOV R217, RZ ;  /* 0x000000ff00d97202 */ /* 0x000fe40000000f00 */
[----:B------:R-:W-:Y:S02]  /*0570*/  MOV R232, RZ ;  /* 0x000000ff00e87202 */ /* 0x000fe40000000f00 */
[----:B---3--:R-:W-:-:S13]  /*0580*/  ISETP.GE.AND P2, PT, R20, 0x1, PT ;  /* 0x000000011400780c */ /* 0x008fda0003f46270 */
[----:B-1----:R-:W-:Y:S05]  /*0590*/  @!P2 BRA `(.L_x_17764) ;  /* 0x000000180064a947 */ /* 0x002fea0003800000 */
[----:B------:R-:W0:Y:S01]  /*05a0*/  S2R R21, SR_TID.X ;  /* 0x0000000000157919 */ /* 0x000e220000002100 */
[----:B------:R-:W1:Y:S01]  /*05b0*/  LDC.64 R6, c[0x0][0x3c0] ;  /* 0x0000f000ff067b82 */ /* 0x000e620000000a00 */
[----:B------:R-:W-:Y:S01]  /*05c0*/  IMAD R0, R16, UR16, RZ ;  /* 0x0000001010007c24 */ /* 0x000fe2000f8e02ff */
[----:B------:R-:W2:Y:S04]  /*05d0*/  LDL R246, [R1+0x3c] ;  /* 0x00003c0001f67983 */ /* 0x000ea80000100800 */
[----:B------:R-:W3:Y:S02]  /*05e0*/  LDL R247, [R1+0x10] ;  /* 0x0000100001f77983 */ /* 0x000ee40000100800 */
[----:B------:R-:W4:Y:S01]  /*05f0*/  LDC.64 R4, c[0x0][0x3a8] ;  /* 0x0000ea00ff047b82 */ /* 0x000f220000000a00 */
[----:B------:R-:W-:Y:S01]  /*0600*/  SHF.R.S32.HI R3, RZ, 0x1f, R0 ;  /* 0x0000001fff037819 */ /* 0x000fe20000011400 */
[----:B------:R-:W3:Y:S03]  /*0610*/  LDL R252, [R1+0x2c] ;  /* 0x00002c0001fc7983 */ /* 0x000ee60000100800 */
[----:B------:R-:W-:-:S02]  /*0620*/  LEA.HI R0, R3, R0, RZ, 0x2 ;  /* 0x0000000003007211 */ /* 0x000fc400078f10ff */
[----:B------:R-:W-:Y:S01]  /*0630*/  SHF.R.S32.HI R8, RZ, 0x1f, R16 ;  /* 0x0000001fff087819 */ /* 0x000fe20000011410 */
[----:B------:R-:W4:Y:S01]  /*0640*/  LDC.64 R218, c[0x0][0x428] ;  /* 0x00010a00ffda7b82 */ /* 0x000f220000000a00 */
[----:B-1----:R-:W-:-:S04]  /*0650*/  LEA R2, P0, R16, R6, 0x2 ;  /* 0x0000000610027211 */ /* 0x002fc800078010ff */
[----:B------:R-:W-:Y:S02]  /*0660*/  LEA.HI.X R3, R16, R7, R8, 0x2, P0 ;  /* 0x0000000710037211 */ /* 0x000fe400000f1408 */
[----:B0-----:R-:W-:-:S03]  /*0670*/  LEA.HI.SX32 R177, R0, R21, 0x1e ;  /* 0x0000001500b17211 */ /* 0x001fc600078ff2ff */
[----:B------:R0:W2:Y:S01]  /*0680*/  LDG.E R217, desc[UR14][R2.64] ;  /* 0x0000000e02d97981 */ /* 0x0000a2000c1e1900 */
[C---:B------:R-:W-:Y:S01]  /*0690*/  IADD3 R176, PT, PT, R177.reuse, 0x80, RZ ;  /* 0x00000080b1b07810 */ /* 0x040fe20007ffe0ff */
[C---:B----4-:R-:W-:Y:S01]  /*06a0*/  IMAD.WIDE.U32 R8, R177.reuse, 0x10, R4 ;  /* 0x00000010b1087825 */ /* 0x050fe200078e0004 */
[----:B------:R-:W-:-:S03]  /*06b0*/  IADD3 R182, PT, PT, R177, 0x100, RZ ;  /* 0x00000100b1b67810 */ /* 0x000fc60007ffe0ff */
[--C-:B------:R-:W-:Y:S01]  /*06c0*/  IMAD.WIDE.U32 R12, R176, 0x10, R4.reuse ;  /* 0x00000010b00c7825 */ /* 0x100fe200078e0004 */
[----:B------:R-:W-:Y:S01]  /*06d0*/  IADD3 R0, PT, PT, R20, -0x1, RZ ;  /* 0xffffffff14007810 */ /* 0x000fe20007ffe0ff */
[----:B------:R-:W4:Y:S01]  /*06e0*/  LDG.E.128 R8, desc[UR14][R8.64] ;  /* 0x0000000e08087981 */ /* 0x000f22000c1e1d00 */
[C---:B------:R-:W-:Y:S02]  /*06f0*/  IADD3 R181, PT, PT, R177.reuse, 0x180, RZ ;  /* 0x00000180b1b57810 */ /* 0x040fe40007ffe0ff */
[C---:B------:R-:W-:Y:S01]  /*0700*/  IADD3 R180, PT, PT, R177.reuse, 0x200, RZ ;  /* 0x00000200b1b47810 */ /* 0x040fe20007ffe0ff */
[----:B------:R-:W3:Y:S01]  /*0710*/  LDG.E.128 R12, desc[UR14][R12.64] ;  /* 0x0000000e0c0c7981 */ /* 0x000ee2000c1e1d00 */
[C---:B------:R-:W-:Y:S01]  /*0720*/  IADD3 R18, PT, PT, R177.reuse, 0x280, RZ ;  /* 0x00000280b1127810 */ /* 0x040fe20007ffe0ff */
[--C-:B------:R-:W-:Y:S01]  /*0730*/  IMAD.WIDE.U32 R188, R182, 0x10, R4.reuse ;  /* 0x00000010b6bc7825 */ /* 0x100fe200078e0004 */
[C---:B------:R-:W-:Y:S02]  /*0740*/  IADD3 R17, PT, PT, R177.reuse, 0x300, RZ ;  /* 0x00000300b1117810 */ /* 0x040fe40007ffe0ff */
[C---:B0-----:R-:W-:Y:S01]  /*0750*/  IADD3 R2, PT, PT, R177.reuse, 0x380, RZ ;  /* 0x00000380b1027810 */ /* 0x041fe20007ffe0ff */
[----:B------:R-:W-:Y:S01]  /*0760*/  IMAD R6, R0, UR16, RZ ;  /* 0x0000001000067c24 */ /* 0x000fe2000f8e02ff */
[----:B------:R-:W-:Y:S01]  /*0770*/  IADD3 R0, PT, PT, R177, 0x400, RZ ;  /* 0x00000400b1007810 */ /* 0x000fe20007ffe0ff */
[--C-:B------:R-:W-:Y:S01]  /*0780*/  IMAD.WIDE.U32 R192, R181, 0x10, R4.reuse ;  /* 0x00000010b5c07825 */ /* 0x100fe200078e0004 */
[----:B------:R-:W-:Y:S01]  /*0790*/  IADD3 R3, PT, PT, R177, 0x480, RZ ;  /* 0x00000480b1037810 */ /* 0x000fe20007ffe0ff */
        /* <DEDUP_REMOVED lines=10> */
[----:B------:R-:W3:Y:S02]  /*0840*/  LDG.E.128 R208, desc[UR14][R208.64] ;  /* 0x0000000ed0d07981 */ /* 0x000ee4000c1e1d00 */
[----:B------:R-:W-:Y:S02]  /*0850*/  IMAD.WIDE.U32 R232, R3, 0x10, R4 ;  /* 0x0000001003e87825 */ /* 0x000fe400078e0004 */
[----:B------:R-:W3:Y:S04]  /*0860*/  LDG.E.128 R212, desc[UR14][R212.64] ;  /* 0x0000000ed4d47981 */ /* 0x000ee8000c1e1d00 */
[----:B------:R-:W3:Y:S01]  /*0870*/  LDG.E.128 R232, desc[UR14][R232.64] ;  /* 0x0000000ee8e87981 */ /* 0x000ee2000c1e1d00 */
[----:B------:R-:W-:-:S04]  /*0880*/  SHF.R.S32.HI R7, RZ, 0x1f, R6 ;  /* 0x0000001fff077819 */ /* 0x000fc80000011406 */
[----:B------:R-:W-:-:S04]  /*0890*/  LEA.HI R6, R7, R6, RZ, 0x2 ;  /* 0x0000000607067211 */ /* 0x000fc800078f10ff */
[----:B------:R-:W-:-:S04]  /*08a0*/  LEA.HI.SX32 R21, R6, R21, 0x1e ;  /* 0x0000001506157211 */ /* 0x000fc800078ff2ff */
[C---:B------:R-:W-:Y:S01]  /*08b0*/  IADD3 R23, PT, PT, R21.reuse, 0x100, RZ ;  /* 0x0000010015177810 */ /* 0x040fe20007ffe0ff */
[----:B------:R-:W-:Y:S01]  /*08c0*/  UMOV UR6, UR8 ;  /* 0x0000000800067c82 */ /* 0x000fe20008000000 */
[----:B------:R-:W-:-:S03]  /*08d0*/  IADD3 R157, PT, PT, R21, 0x180, RZ ;  /* 0x00000180159d7810 */ /* 0x000fc60007ffe0ff */
[--C-:B------:R-:W-:Y:S01]  /*08e0*/  IMAD.WIDE.U32 R22, R23, 0x10, R218.reuse ;  /* 0x0000001017167825 */ /* 0x100fe200078e00da */
[----:B------:R-:W-:Y:S01]  /*08f0*/  UISETP.NE.U32.AND UP0, UPT, UR6, URZ, UPT ;  /* 0x000000ff0600728c */ /* 0x000fe2000bf05070 */
[C---:B------:R-:W-:Y:S01]  /*0900*/  IADD3 R161, PT, PT, R21.reuse, 0x200, RZ ;  /* 0x0000020015a17810 */ /* 0x040fe20007ffe0ff */
[----:B------:R-:W-:Y:S02]  /*0910*/  UMOV UR7, UR9 ;  /* 0x0000000900077c82 */ /* 0x000fe40008000000 */
[----:B------:R0:W3:Y:S01]  /*0920*/  LDG.E.128 R152, desc[UR14][R22.64] ;  /* 0x0000000e16987981 */ /* 0x0000e2000c1e1d00 */
[----:B------:R-:W-:Y:S01]  /*0930*/  UISETP.NE.AND.EX UP0, UPT, UR7, URZ, UPT, UP0 ;  /* 0x000000ff0700728c */ /* 0x000fe2000bf05300 */
[----:B------:R-:W-:Y:S01]  /*0940*/  IADD3 R165, PT, PT, R21, 0x280, RZ ;  /* 0x0000028015a57810 */ /* 0x000fe20007ffe0ff */
[----:B0-----:R-:W-:-:S04]  /*0950*/  IMAD.WIDE.U32 R22, R157, 0x10, R218 ;  /* 0x000000109d167825 */ /* 0x001fc800078e00da */
[----:B------:R-:W-:Y:S01]  /*0960*/  PLOP3.LUT P0, PT, PT, PT, UP0, 0x80, 0x8 ;  /* 0x000000000008781c */ /* 0x000fe20003f0f008 */
[----:B------:R0:W3:-:S12]  /*0970*/  LDG.E.128 R156, desc[UR14][R22.64] ;  /* 0x0000000e169c7981 */ /* 0x0000d8000c1e1d00 */
[----:B------:R-:W1:Y:S01]  /*0980*/  @P0 LDC.64 R174, c[0x0][0x438] ;  /* 0x00010e00ffae0b82 */ /* 0x000e620000000a00 */
[----:B0-----:R-:W-:-:S05]  /*0990*/  IMAD.WIDE.U32 R22, R161, 0x10, R218 ;  /* 0x00000010a1167825 */ /* 0x001fca00078e00da */
[----:B------:R0:W3:Y:S02]  /*09a0*/  LDG.E.128 R160, desc[UR14][R22.64] ;  /* 0x0000000e16a07981 */ /* 0x0000e4000c1e1d00 */
[----:B------:R-:W1:Y:S01]  /*09b0*/  @P0 LDC.64 R172, c[0x0][0x438] ;  /* 0x00010e00ffac0b82 */ /* 0x000e620000000a00 */
[----:B0-----:R-:W-:-:S07]  /*09c0*/  IMAD.WIDE.U32 R22, R165, 0x10, R218 ;  /* 0x00000010a5167825 */ /* 0x001fce00078e00da */
[----:B------:R-:W0:Y:S01]  /*09d0*/  @P0 LDC.64 R178, c[0x0][0x438] ;  /* 0x00010e00ffb20b82 */ /* 0x000e220000000a00 */
[----:B------:R1:W3:Y:S01]  /*09e0*/  LDG.E.128 R164, desc[UR14][R22.64] ;  /* 0x0000000e16a47981 */ /* 0x0002e2000c1e1d00 */
[C---:B------:R-:W-:Y:S01]  /*09f0*/  IMAD.WIDE.U32 R4, R21.reuse, 0x10, R218 ;  /* 0x0000001015047825 */ /* 0x040fe200078e00da */
[----:B------:R-:W-:-:S05]  /*0a00*/  IADD3 R185, PT, PT, R21, 0x80, RZ ;  /* 0x0000008015b97810 */ /* 0x000fca0007ffe0ff */
[----:B------:R-:W0:Y:S01]  /*0a10*/  @P0 LDC.64 R244, c[0x0][0x438] ;  /* 0x00010e00fff40b82 */ /* 0x000e220000000a00 */
[----:B-1----:R-:W-:Y:S01]  /*0a20*/  IADD3 R22, PT, PT, R21, 0x300, RZ ;  /* 0x0000030015167810 */ /* 0x002fe20007ffe0ff */
[----:B------:R-:W-:Y:S01]  /*0a30*/  @P0 IMAD.WIDE.U32 R174, R177, 0x10, R174 ;  /* 0x00000010b1ae0825 */ /* 0x000fe200078e00ae */
[----:B------:R-:W-:Y:S01]  /*0a40*/  ISETP.NE.AND P1, PT, RZ, UR13, PT ;  /* 0x0000000dff007c0c */ /* 0x000fe2000bf25270 */
[----:B------:R-:W3:Y:S02]  /*0a50*/  LDG.E.128 R4, desc[UR14][R4.64] ;  /* 0x0000000e04047981 */ /* 0x000ee4000c1e1d00 */
[----:B------:R-:W-:Y:S02]  /*0a60*/  IMAD.WIDE.U32 R22, R22, 0x10, R218 ;  /* 0x0000001016167825 */ /* 0x000fe400078e00da */
[----:B------:R-:W5:Y:S04]  /*0a70*/  @P0 LDG.E.128 R60, desc[UR14][R174.64] ;  /* 0x0000000eae3c0981 */ /* 0x000f68000c1e1d00 */
[----:B------:R1:W3:Y:S02]  /*0a80*/  LDG.E.128 R168, desc[UR14][R22.64] ;  /* 0x0000000e16a87981 */ /* 0x0002e4000c1e1d00 */
[----:B-1----:R-:W1:Y:S01]  /*0a90*/  @P0 LDC.64 R22, c[0x0][0x438] ;  /* 0x00010e00ff160b82 */ /* 0x002e620000000a00 */
[----:B------:R-:W-:-:S05]  /*0aa0*/  @P0 IMAD.WIDE.U32 R172, R176, 0x10, R172 ;  /* 0x00000010b0ac0825 */ /* 0x000fca00078e00ac */
[----:B------:R-:W5:Y:S02]  /*0ab0*/  @P0 LDG.E.128 R56, desc[UR14][R172.64] ;  /* 0x0000000eac380981 */ /* 0x000f64000c1e1d00 */
[----:B------:R-:W0:Y:S01]  /*0ac0*/  @P0 LDC.64 R176, c[0x0][0x438] ;  /* 0x00010e00ffb00b82 */ /* 0x000e220000000a00 */
[----:B-1----:R-:W-:-:S07]  /*0ad0*/  @P0 IMAD.WIDE.U32 R22, R182, 0x10, R22 ;  /* 0x00000010b6160825 */ /* 0x002fce00078e0016 */
[----:B------:R-:W1:Y:S01]  /*0ae0*/  @P0 LDC.64 R182, c[0x0][0x438] ;  /* 0x00010e00ffb60b82 */ /* 0x000e620000000a00 */
[----:B------:R0:W5:Y:S07]  /*0af0*/  @P0 LDG.E.128 R52, desc[UR14][R22.64] ;  /* 0x0000000e16340981 */ /* 0x00016e000c1e1d00 */
[----:B0-----:R-:W0:Y:S01]  /*0b00*/  @P0 LDC.64 R22, c[0x0][0x438] ;  /* 0x00010e00ff160b82 */ /* 0x001e220000000a00 */
[----:B------:R-:W-:Y:S01]  /*0b10*/  @P0 IMAD.WIDE.U32 R176, R180, 0x10, R176 ;  /* 0x00000010b4b00825 */ /* 0x000fe200078e00b0 */
[----:B------:R-:W-:-:S04]  /*0b20*/  IADD3 R172, PT, PT, R21, 0x380, RZ ;  /* 0x0000038015ac7810 */ /* 0x000fc80007ffe0ff */
[----:B------:R1:W5:Y:S01]  /*0b30*/  @P0 LDG.E.128 R44, desc[UR14][R176.64] ;  /* 0x0000000eb02c0981 */ /* 0x000362000c1e1d00 */
[----:B------:R-:W-:-:S04]  /*0b40*/  @P0 IMAD.WIDE.U32 R178, R181, 0x10, R178 ;  /* 0x00000010b5b20825 */ /* 0x000fc800078e00b2 */
[--C-:B------:R-:W-:Y:S01]  /*0b50*/  IMAD.WIDE.U32 R184, R185, 0x10, R218.reuse ;  /* 0x00000010b9b87825 */ /* 0x100fe200078e00da */
[----:B------:R-:W5:Y:S01]  /*0b60*/  @P0 LDG.E.128 R48, desc[UR14][R178.64] ;  /* 0x0000000eb2300981 */ /* 0x000f62000c1e1d00 */
[C---:B-1----:R-:W-:Y:S02]  /*0b70*/  IADD3 R176, PT, PT, R21.reuse, 0x400, RZ ;  /* 0x0000040015b07810 */ /* 0x042fe40007ffe0ff */
[--C-:B------:R-:W-:Y:S01]  /*0b80*/  IMAD.WIDE.U32 R172, R172, 0x10, R218.reuse ;  /* 0x00000010acac7825 */ /* 0x100fe200078e00da */
[----:B------:R-:W-:Y:S01]  /*0b90*/  IADD3 R21, PT, PT, R21, 0x480, RZ ;  /* 0x0000048015157810 */ /* 0x000fe20007ffe0ff */
[----:B------:R-:W3:Y:S02]  /*0ba0*/  LDG.E.128 R184, desc[UR14][R184.64] ;  /* 0x0000000eb8b87981 */ /* 0x000ee4000c1e1d00 */
[--C-:B------:R-:W-:Y:S02]  /*0bb0*/  IMAD.WIDE.U32 R176, R176, 0x10, R218.reuse ;  /* 0x00000010b0b07825 */ /* 0x100fe400078e00da */
[----:B------:R-:W3:Y:S02]  /*0bc0*/  LDG.E.128 R172, desc[UR14][R172.64] ;  /* 0x0000000eacac7981 */ /* 0x000ee4000c1e1d00 */
[----:B------:R-:W-:-:S02]  /*0bd0*/  IMAD.WIDE.U32 R180, R21, 0x10, R218 ;  /* 0x0000001015b47825 */ /* 0x000fc400078e00da */
[----:B------:R-:W3:Y:S02]  /*0be0*/  LDG.E.128 R176, desc[UR14][R176.64] ;  /* 0x0000000eb0b07981 */ /* 0x000ee4000c1e1d00 */
[----:B0-----:R-:W-:Y:S02]  /*0bf0*/  @P0 IMAD.WIDE.U32 R218, R18, 0x10, R22 ;  /* 0x0000001012da0825 */ /* 0x001fe400078e0016 */
[----:B------:R-:W0:Y:S03]  /*0c00*/  @P0 LDC.64 R22, c[0x0][0x438] ;  /* 0x00010e00ff160b82 */ /* 0x000e260000000a00 */
[----:B------:R1:W5:Y:S02]  /*0c10*/  @P0 LDG.E.128 R40, desc[UR14][R218.64] ;  /* 0x0000000eda280981 */ /* 0x000364000c1e1d00 */
[----:B-1----:R-:W-:Y:S02]  /*0c20*/  @P0 IMAD.WIDE.U32 R218, R17, 0x10, R182 ;  /* 0x0000001011da0825 */ /* 0x002fe400078e00b6 */
[----:B------:R-:W3:Y:S04]  /*0c30*/  LDG.E.128 R180, desc[UR14][R180.64] ;  /* 0x0000000eb4b47981 */ /* 0x000ee8000c1e1d00 */
[----:B------:R1:W5:Y:S01]  /*0c40*/  @P0 LDG.E.128 R36, desc[UR14][R218.64] ;  /* 0x0000000eda240981 */ /* 0x000362000c1e1d00 */
[----:B------:R-:W-:-:S04]  /*0c50*/  @P0 IMAD.WIDE.U32 R244, R0, 0x10, R244 ;  /* 0x0000001000f40825 */ /* 0x000fc800078e00f4 */
[----:B0-----:R-:W-:Y:S01]  /*0c60*/  @P0 IMAD.WIDE.U32 R22, R2, 0x10, R22 ;  /* 0x0000001002160825 */ /* 0x001fe200078e0016 */
[----:B------:R-:W5:Y:S01]  /*0c70*/  @P0 LDG.E.128 R28, desc[UR14][R244.64] ;  /* 0x0000000ef41c0981 */ /* 0x000f62000c1e1d00 */
[----:B-1----:R-:W0:Y:S03]  /*0c80*/  @P0 LDC.64 R218, c[0x0][0x438] ;  /* 0x00010e00ffda0b82 */ /* 0x002e260000000a00 */
[----:B------:R1:W5:Y:S04]  /*0c90*/  @P0 LDG.E.128 R32, desc[UR14][R22.64] ;  /* 0x0000000e16200981 */ /* 0x000368000c1e1d00 */
[----:B------:R-:W3:Y:S04]  /*0ca0*/  LDL R244, [R1+0x34] ;  /* 0x0000340001f47983 */ /* 0x000ee80000100800 */
[----:B------:R-:W3:Y:S01]  /*0cb0*/  LDL R245, [R1+0x38] ;  /* 0x0000380001f57983 */ /* 0x000ee20000100800 */
[----:B0-----:R-:W-:-:S05]  /*0cc0*/  @P0 IMAD.WIDE.U32 R2, R3, 0x10, R218 ;  /* 0x0000001003020825 */ /* 0x001fca00078e00da */
[----:B------:R0:W5:Y:S01]  /*0cd0*/  @P0 LDG.E.128 R24, desc[UR14][R2.64] ;  /* 0x0000000e02180981 */ /* 0x000162000c1e1d00 */
[----:B--2---:R-:W-:-:S05]  /*0ce0*/  FSEL R0, R217, RZ, !P1 ;  /* 0x000000ffd9007208 */ /* 0x004fca0004800000 */
[C---:B----4-:R-:W-:Y:S01]  /*0cf0*/  FADD.FTZ R18, -R0.reuse, R8 ;  /* 0x0000000800127221 */ /* 0x050fe20000010100 */
[C---:B------:R-:W-:Y:S01]  /*0d00*/  FADD.FTZ R8, -R0.reuse, R11 ;  /* 0x0000000b00087221 */ /* 0x040fe20000010100 */
[C---:B---3--:R-:W-:Y:S02]  /*0d10*/  FADD.FTZ R11, -R0.reuse, R12 ;  /* 0x0000000c000b7221 */ /* 0x048fe40000010100 */
[----:B------:R-:W2:Y:S01]  /*0d20*/  LDL R12, [R1+0x30] ;  /* 0x00003000010c7983 */ /* 0x000ea20000100800 */
        /* <DEDUP_REMOVED lines=37> */
[C---:B-----5:R-:W-:Y:S01]  /*0f80*/  FMUL.FTZ R0, R19.reuse, R18 ;  /* 0x0000001213007220 */ /* 0x060fe20000410000 */
[----:B------:R-:W-:Y:S01]  /*0f90*/  FMUL.FTZ R15, R19, R17 ;  /* 0x00000011130f7220 */ /* 0x000fe20000410000 */
[----:B------:R-:W3:Y:S04]  /*0fa0*/  LDL R18, [R1+0x28] ;  /* 0x0000280001127983 */ /* 0x000ee80000100800 */
[----:B------:R-:W4:Y:S04]  /*0fb0*/  LDL R233, [R1+0x4] ;  /* 0x0000040001e97983 */ /* 0x000f280000100800 */
[----:B------:R-:W4:Y:S04]  /*0fc0*/  LDL R17, [R1+0x24] ;  /* 0x0000240001117983 */ /* 0x000f280000100800 */
[----:B------:R-:W4:Y:S04]  /*0fd0*/  LDL R232, [R1+0x8] ;  /* 0x0000080001e87983 */ /* 0x000f280000100800 */
[----:B------:R-:W4:Y:S01]  /*0fe0*/  LDL R235, [R1] ;  /* 0x0000000001eb7983 */ /* 0x000f220000100800 */
[----:B------:R-:W-:Y:S01]  /*0ff0*/  FADD.FTZ R140, R140, R4 ;  /* 0x000000048c8c7221 */ /* 0x000fe20000010000 */
[----:B------:R-:W-:Y:S01]  /*1000*/  FFMA.FTZ R64, R4, R0, R64 ;  /* 0x0000000004407223 */ /* 0x000fe20000010040 */
[----:B------:R-:W-:-:S02]  /*1010*/  FMUL.FTZ R213, R246, R7 ;  /* 0x00000007f6d57220 */ /* 0x000fc40000410000 */
[----:B------:R-:W4:Y:S01]  /*1020*/  LDL R246, [R1+0x14] ;  /* 0x0000140001f67983 */ /* 0x000f220000100800 */
[----:B------:R-:W-:Y:S01]  /*1030*/  FADD.FTZ R141, R141, R5 ;  /* 0x000000058d8d7221 */ /* 0x000fe20000010000 */
[----:B------:R-:W-:Y:S01]  /*1040*/  FFMA.FTZ R65, R5, R15, R65 ;  /* 0x0000000f05417223 */ /* 0x000fe20000010041 */
[----:B------:R-:W-:Y:S01]  /*1050*/  FADD.FTZ R138, R138, R186 ;  /* 0x000000ba8a8a7221 */ /* 0x000fe20000010000 */
[----:B------:R-:W-:Y:S02]  /*1060*/  FMUL.FTZ R215, R244, R5 ;  /* 0x00000005f4d77220 */ /* 0x000fe40000410000 */
[----:B------:R-:W4:Y:S01]  /*1070*/  LDL R244, [R1+0x1c] ;  /* 0x00001c0001f47983 */ /* 0x000f220000100800 */
[----:B--2---:R-:W-:-:S03]  /*1080*/  FMUL.FTZ R14, R12, R4 ;  /* 0x000000040c0e7220 */ /* 0x004fc60000410000 */
[----:B------:R-:W2:Y:S01]  /*1090*/  LDL R4, [R1+0x20] ;  /* 0x0000200001047983 */ /* 0x000ea20000100800 */
[C---:B------:R-:W-:Y:S01]  /*10a0*/  FMUL.FTZ R12, R19.reuse, R8 ;  /* 0x00000008130c7220 */ /* 0x040fe20000410000 */
[----:B------:R-:W-:-:S04]  /*10b0*/  FMUL.FTZ R8, R19, R3 ;  /* 0x0000000313087220 */ /* 0x000fc80000410000 */
[----:B------:R-:W-:Y:S01]  /*10c0*/  FFMA.FTZ R70, R186, R8, R70 ;  /* 0x00000008ba467223 */ /* 0x000fe20000010046 */
[----:B---3--:R-:W-:Y:S02]  /*10d0*/  FMUL.FTZ R5, R18, R186 ;  /* 0x000000ba12057220 */ /* 0x008fe40000410000 */
[----:B------:R-:W3:Y:S01]  /*10e0*/  LDL R186, [R1+0xc] ;  /* 0x00000c0001ba7983 */ /* 0x000ee20000100800 */
[----:B------:R-:W-:-:S03]  /*10f0*/  FMUL.FTZ R214, R245, R6 ;  /* 0x00000006f5d67220 */ /* 0x000fc60000410000 */
[----:B------:R-:W3:Y:S01]  /*1100*/  LDL R245, [R1+0x18] ;  /* 0x0000180001f57983 */ /* 0x000ee20000100800 */
[C---:B------:R-:W-:Y:S01]  /*1110*/  FMUL.FTZ R13, R19.reuse, R9 ;  /* 0x00000009130d7220 */ /* 0x040fe20000410000 */
[----:B------:R-:W-:Y:S01]  /*1120*/  FADD.FTZ R142, R142, R6 ;  /* 0x000000068e8e7221 */ /* 0x000fe20000010000 */
[C---:B------:R-:W-:Y:S01]  /*1130*/  FMUL.FTZ R11, R19.reuse, R11 ;  /* 0x0000000b130b7220 */ /* 0x040fe20000410000 */
[----:B------:R-:W-:Y:S01]  /*1140*/  FADD.FTZ R132, R132, R152 ;  /* 0x0000009884847221 */ /* 0x000fe20000010000 */
[----:B------:R-:W-:Y:S01]  /*1150*/  FFMA.FTZ R66, R6, R13, R66 ;  /* 0x0000000d06427223 */ /* 0x000fe20000010042 */
[----:B------:R-:W-:Y:S01]  /*1160*/  FMUL.FTZ R6, R19, R2 ;  /* 0x0000000213067220 */ /* 0x000fe20000410000 */
[----:B------:R-:W-:Y:S01]  /*1170*/  FMUL.FTZ R18, R247, R152 ;  /* 0x00000098f7127220 */ /* 0x000fe20000410000 */
[C---:B------:R-:W-:Y:S01]  /*1180*/  FMUL.FTZ R2, R19.reuse, R22 ;  /* 0x0000001613027220 */ /* 0x040fe20000410000 */
[----:B------:R-:W-:Y:S01]  /*1190*/  FADD.FTZ R136, R136, R184 ;  /* 0x000000b888887221 */ /* 0x000fe20000010000 */
[----:B------:R-:W-:Y:S01]  /*11a0*/  FFMA.FTZ R68, R184, R11, R68 ;  /* 0x0000000bb8447223 */ /* 0x000fe20000010044 */
        /* <DEDUP_REMOVED lines=8> */
[----:B----4-:R-:W-:Y:S01]  /*1230*/  FMUL.FTZ R7, R17, R185 ;  /* 0x000000b911077220 */ /* 0x010fe20000410000 */
[----:B------:R-:W-:Y:S01]  /*1240*/  FADD.FTZ R130, R130, R158 ;  /* 0x0000009e82827221 */ /* 0x000fe20000010000 */
[----:B------:R-:W-:Y:S01]  /*1250*/  FMUL.FTZ R185, R232, R158 ;  /* 0x0000009ee8b97220 */ /* 0x000fe20000410000 */
[----:B------:R-:W-:Y:S01]  /*1260*/  FADD.FTZ R131, R131, R159 ;  /* 0x0000009f83837221 */ /* 0x000fe20000010000 */
[C---:B------:R-:W-:Y:S01]  /*1270*/  FMUL.FTZ R17, R19.reuse, R23 ;  /* 0x0000001713117220 */ /* 0x040fe20000410000 */
[----:B------:R-:W-:Y:S01]  /*1280*/  FMUL.FTZ R23, R19, R188 ;  /* 0x000000bc13177220 */ /* 0x000fe20000410000 */
[----:B------:R-:W-:Y:S01]  /*1290*/  FADD.FTZ R124, R124, R160 ;  /* 0x000000a07c7c7221 */ /* 0x000fe20000010000 */
[----:B------:R-:W-:Y:S01]  /*12a0*/  FMUL.FTZ R188, R248, R160 ;  /* 0x000000a0f8bc7220 */ /* 0x000fe20000410000 */
[----:B------:R-:W-:Y:S01]  /*12b0*/  FADD.FTZ R125, R125, R161 ;  /* 0x000000a17d7d7221 */ /* 0x000fe20000010000 */
[----:B------:R-:W-:Y:S01]  /*12c0*/  FMUL.FTZ R3, R252, R187 ;  /* 0x000000bbfc037220 */ /* 0x000fe20000410000 */
[----:B------:R-:W-:Y:S01]  /*12d0*/  FMUL.FTZ R22, R246, R153 ;  /* 0x00000099f6167220 */ /* 0x000fe20000410000 */
[----:B------:R-:W-:-:S04]  /*12e0*/  FMUL.FTZ R153, R19, R190 ;  /* 0x000000be13997220 */ /* 0x000fc80000410000 */
[----:B------:R-:W-:Y:S01]  /*12f0*/  FFMA.FTZ R78, R158, R153, R78 ;  /* 0x000000999e4e7223 */ /* 0x000fe2000001004e */
[----:B------:R-:W-:Y:S01]  /*1300*/  FMUL.FTZ R158, R19, R192 ;  /* 0x000000c0139e7220 */ /* 0x000fe20000410000 */
[----:B------:R-:W-:-:S03]  /*1310*/  FMUL.FTZ R190, R249, R161 ;  /* 0x000000a1f9be7220 */ /* 0x000fc60000410000 */
[----:B------:R-:W-:Y:S01]  /*1320*/  FFMA.FTZ R80, R160, R158, R80 ;  /* 0x0000009ea0507223 */ /* 0x000fe20000010050 */
[----:B------:R-:W-:-:S04]  /*1330*/  FFMA.FTZ R160, R0, R14, RZ ;  /* 0x0000000e00a07223 */ /* 0x000fc800000100ff */
[----:B------:R-:W-:-:S04]  /*1340*/  FFMA.FTZ R160, R15, R215, R160 ;  /* 0x000000d70fa07223 */ /* 0x000fc800000100a0 */
[----:B------:R-:W-:-:S04]  /*1350*/  FFMA.FTZ R160, R13, R214, R160 ;  /* 0x000000d60da07223 */ /* 0x000fc800000100a0 */
[----:B------:R-:W-:Y:S01]  /*1360*/  FFMA.FTZ R160, R12, R213, R160 ;  /* 0x000000d50ca07223 */ /* 0x000fe200000100a0 */
[----:B------:R-:W-:Y:S01]  /*1370*/  FADD.FTZ R134, R134, R154 ;  /* 0x0000009a86867221 */ /* 0x000fe20000010000 */
[----:B------:R-:W-:Y:S01]  /*1380*/  FFMA.FTZ R74, R154, R17, R74 ;  /* 0x000000119a4a7223 */ /* 0x000fe2000001004a */
[----:B------:R-:W-:Y:S01]  /*1390*/  FADD.FTZ R135, R135, R155 ;  /* 0x0000009b87877221 */ /* 0x000fe20000010000 */
        /* <DEDUP_REMOVED lines=8> */
[----:B------:R-:W-:Y:S01]  /*1420*/  FADD.FTZ R121, R121, R165 ;  /* 0x000000a579797221 */ /* 0x000fe20000010000 */
[----:B------:R-:W-:Y:S01]  /*1430*/  FADD.FTZ R122, R122, R166 ;  /* 0x000000a67a7a7221 */ /* 0x000fe20000010000 */
[----:B------:R-:W-:Y:S01]  /*1440*/  FMUL.FTZ R192, R250, R162 ;  /* 0x000000a2fac07220 */ /* 0x000fe20000410000 */
        /* <DEDUP_REMOVED lines=9> */
[----:B--2---:R-:W-:Y:S01]  /*14e0*/  FMUL.FTZ R9, R4, R184 ;  /* 0x000000b804097220 */ /* 0x004fe20000410000 */
[----:B------:R-:W-:-:S04]  /*14f0*/  FMUL.FTZ R4, R19, R21 ;  /* 0x0000001513047220 */ /* 0x000fc80000410000 */
[----:B------:R-:W-:Y:S01]  /*1500*/  FFMA.FTZ R72, R152, R4, R72 ;  /* 0x0000000498487223 */ /* 0x000fe20000010048 */
[----:B------:R-:W-:Y:S01]  /*1510*/  FMUL.FTZ R152, R19, R189 ;  /* 0x000000bd13987220 */ /* 0x000fe20000410000 */
[----:B------:R-:W-:-:S03]  /*1520*/  FMUL.FTZ R184, R233, R157 ;  /* 0x0000009de9b87220 */ /* 0x000fc60000410000 */
[----:B------:R-:W-:Y:S01]  /*1530*/  FFMA.FTZ R77, R157, R152, R77 ;  /* 0x000000989d4d7223 */ /* 0x000fe2000001004d */
[----:B------:R-:W-:-:S04]  /*1540*/  FMUL.FTZ R157, R19, R195 ;  /* 0x000000c3139d7220 */ /* 0x000fc80000410000 */
[----:B------:R-:W-:Y:S01]  /*1550*/  FFMA.FTZ R79, R159, R157, R79 ;  /* 0x0000009d9f4f7223 */ /* 0x000fe2000001004f */
[----:B------:R-:W-:-:S04]  /*1560*/  FFMA.FTZ R160, R11, R9, R160 ;  /* 0x000000090ba07223 */ /* 0x000fc800000100a0 */
[----:B------:R-:W-:Y:S01]  /*1570*/  FFMA.FTZ R160, R10, R7, R160 ;  /* 0x000000070aa07223 */ /* 0x000fe200000100a0 */
[----:B---3--:R-:W-:Y:S01]  /*1580*/  FMUL.FTZ R186, R186, R159 ;  /* 0x0000009fbaba7220 */ /* 0x008fe20000410000 */
[----:B------:R-:W-:-:S04]  /*1590*/  FMUL.FTZ R159, R19, R193 ;  /* 0x000000c1139f7220 */ /* 0x000fc80000410000 */
[----:B------:R-:W-:Y:S01]  /*15a0*/  FFMA.FTZ R81, R161, R159, R81 ;  /* 0x0000009fa1517223 */ /* 0x000fe20000010051 */
[----:B------:R-:W-:-:S04]  /*15b0*/  FADD.FTZ R161, RZ, R14 ;  /* 0x0000000effa17221 */ /* 0x000fc80000010000 */
        /* <DEDUP_REMOVED lines=12> */
[----:B------:R-:W-:Y:S01]  /*1680*/  FMUL.FTZ R154, R245, R154 ;  /* 0x0000009af59a7220 */ /* 0x000fe20000410000 */
[----:B------:R-:W-:Y:S01]  /*1690*/  FFMA.FTZ R160, R2, R22, R160 ;  /* 0x0000001602a07223 */ /* 0x000fe200000100a0 */
[----:B------:R-:W-:Y:S01]  /*16a0*/  FADD.FTZ R161, R22, R161 ;  /* 0x000000a116a17221 */ /* 0x000fe20000010000 */
[----:B------:R-:W-:Y:S01]  /*16b0*/  FFMA.FTZ R75, R155, R21, R75 ;  /* 0x000000159b4b7223 */ /* 0x000fe2000001004b */
[----:B------:R-:W-:Y:S01]  /*16c0*/  FMUL.FTZ R155, R244, R155 ;  /* 0x0000009bf49b7220 */ /* 0x000fe20000410000 */
[----:B------:R-:W-:Y:S01]  /*16d0*/  FFMA.FTZ R160, R17, R154, R160 ;  /* 0x0000009a11a07223 */ /* 0x000fe200000100a0 */
[----:B------:R-:W-:-:S03]  /*16e0*/  FADD.FTZ R161, R154, R161 ;  /* 0x000000a19aa17221 */ /* 0x000fc60000010000 */
[----:B------:R-:W-:Y:S01]  /*16f0*/  FFMA.FTZ R160, R21, R155, R160 ;  /* 0x0000009b15a07223 */ /* 0x000fe200000100a0 */
[----:B------:R-:W-:-:S03]  /*1700*/  FADD.FTZ R161, R155, R161 ;  /* 0x000000a19ba17221 */ /* 0x000fc60000010000 */
[----:B------:R-:W-:Y:S01]  /*1710*/  FFMA.FTZ R160, R23, R156, R160 ;  /* 0x0000009c17a07223 */ /* 0x000fe200000100a0 */
[----:B------:R-:W-:Y:S01]  /*1720*/  FADD.FTZ R161, R156, R161 ;  /* 0x000000a19ca17221 */ /* 0x000fe20000010000 */
[C---:B------:R-:W-:Y:S02]  /*1730*/  FMUL.FTZ R191, R19.reuse, R196 ;  /* 0x000000c413bf7220 */ /* 0x040fe40000410000 */
[----:B------:R-:W-:Y:S01]  /*1740*/  FFMA.FTZ R160, R152, R184, R160 ;  /* 0x000000b898a07223 */ /* 0x000fe200000100a0 */
[----:B------:R-:W-:Y:S01]  /*1750*/  FADD.FTZ R161, R184, R161 ;  /* 0x000000a1b8a17221 */ /* 0x000fe20000010000 */
[----:B------:R-:W-:Y:S01]  /*1760*/  FFMA.FTZ R84, R164, R191, R84 ;  /* 0x000000bfa4547223 */ /* 0x000fe20000010054 */
[----:B------:R-:W-:Y:S01]  /*1770*/  FMUL.FTZ R164, R19, R197 ;  /* 0x000000c513a47220 */ /* 0x000fe20000410000 */
[----:B------:R-:W-:Y:S01]  /*1780*/  FFMA.FTZ R160, R153, R185, R160 ;  /* 0x000000b999a07223 */ /* 0x000fe200000100a0 */
[----:B------:R-:W-:Y:S01]  /*1790*/  FADD.FTZ R161, R185, R161 ;  /* 0x000000a1b9a17221 */ /* 0x000fe20000010000 */
[----:B------:R-:W-:Y:S01]  /*17a0*/  FMUL.FTZ R195, R241, R165 ;  /* 0x000000a5f1c37220 */ /* 0x000fe20000410000 */
[----:B------:R-:W-:Y:S01]  /*17b0*/  FFMA.FTZ R85, R165, R164, R85 ;  /* 0x000000a4a5557223 */ /* 0x000fe20000010055 */
[----:B------:R-:W-:Y:S01]  /*17c0*/  FFMA.FTZ R160, R157, R186, R160 ;  /* 0x000000ba9da07223 */ /* 0x000fe200000100a0 */
[----:B------:R-:W-:Y:S01]  /*17d0*/  FADD.FTZ R161, R186, R161 ;  /* 0x000000a1baa17221 */ /* 0x000fe20000010000 */
[----:B------:R-:W-:-:S02]  /*17e0*/  FMUL.FTZ R165, R19, R198 ;  /* 0x000000c613a57220 */ /* 0x000fc40000410000 */
[----:B------:R-:W-:Y:S01]  /*17f0*/  FFMA.FTZ R160, R158, R188, R160 ;  /* 0x000000bc9ea07223 */ /* 0x000fe200000100a0 */
[----:B------:R-:W-:Y:S01]  /*1800*/  FADD.FTZ R161, R188, R161 ;  /* 0x000000a1bca17221 */ /* 0x000fe20000010000 */
[----:B------:R-:W-:Y:S01]  /*1810*/  FFMA.FTZ R86, R166, R165, R86 ;  /* 0x000000a5a6567223 */ /* 0x000fe20000010056 */
[----:B------:R-:W-:Y:S01]  /*1820*/  FMUL.FTZ R196, R242, R166 ;  /* 0x000000a6f2c47220 */ /* 0x000fe20000410000 */
[----:B------:R-:W-:Y:S01]  /*1830*/  FMUL.FTZ R166, R19, R203 ;  /* 0x000000cb13a67220 */ /* 0x000fe20000410000 */
[----:B------:R-:W-:Y:S01]  /*1840*/  FFMA.FTZ R160, R159, R190, R160 ;  /* 0x000000be9fa07223 */ /* 0x000fe200000100a0 */
[----:B------:R-:W-:Y:S01]  /*1850*/  FADD.FTZ R161, R190, R161 ;  /* 0x000000a1bea17221 */ /* 0x000fe20000010000 */
[----:B------:R-:W-:Y:S01]  /*1860*/  FMUL.FTZ R197, R243, R167 ;  /* 0x000000a7f3c57220 */ /* 0x000fe20000410000 */
[----:B------:R-:W-:Y:S01]  /*1870*/  FFMA.FTZ R87, R167, R166, R87 ;  /* 0x000000a6a7577223 */ /* 0x000fe20000010057 */
[----:B------:R-:W-:Y:S01]  /*1880*/  FMUL.FTZ R189, R19, R199 ;  /* 0x000000c713bd7220 */ /* 0x000fe20000410000 */
[----:B------:R-:W-:Y:S01]  /*1890*/  FMUL.FTZ R193, R251, R163 ;  /* 0x000000a3fbc17220 */ /* 0x000fe20000410000 */
[----:B------:R-:W-:Y:S01]  /*18a0*/  FMUL.FTZ R167, R19, R200 ;  /* 0x000000c813a77220 */ /* 0x000fe20000410000 */
[----:B------:R-:W-:Y:S01]  /*18b0*/  FFMA.FTZ R160, R187, R192, R160 ;  /* 0x000000c0bba07223 */ /* 0x000fe200000100a0 */
[----:B------:R-:W-:Y:S01]  /*18c0*/  FADD.FTZ R161, R192, R161 ;  /* 0x000000a1c0a17221 */ /* 0x000fe20000010000 */
[----:B------:R-:W-:Y:S01]  /*18d0*/  FMUL.FTZ R198, R236, R168 ;  /* 0x000000a8ecc67220 */ /* 0x000fe20000410000 */
[----:B------:R-:W-:Y:S01]  /*18e0*/  FFMA.FTZ R88, R168, R167, R88 ;  /* 0x000000a7a8587223 */ /* 0x000fe20000010058 */
[----:B------:R-:W-:Y:S01]  /*18f0*/  FFMA.FTZ R160, R189, R193, R160 ;  /* 0x000000c1bda07223 */ /* 0x000fe200000100a0 */
        /* <DEDUP_REMOVED lines=41> */
[----:B------:R-:W-:Y:S01]  /*1b90*/  FADD.FTZ R108, R108, R176 ;  /* 0x000000b06c6c7221 */ /* 0x000fe20000010000 */
[----:B------:R-:W-:Y:S01]  /*1ba0*/  FFMA.FTZ R96, R176, R175, R96 ;  /* 0x000000afb0607223 */ /* 0x000fe20000010060 */
[----:B------:R-:W-:Y:S01]  /*1bb0*/  FMUL.FTZ R206, R224, R176 ;  /* 0x000000b0e0ce7220 */ /* 0x000fe20000410000 */
        /* <DEDUP_REMOVED lines=54> */
[----:B------:R-:W-:Y:S06]  /*1f20*/  BRA `(.L_x_17765) ;  /* 0x0000000000a07947 */ /* 0x000fec0003800000 */
.L_x_17764:
        /* <DEDUP_REMOVED lines=19> */
[----:B------:R0:W5:Y:S01]  /*2060*/  LDG.E.128 R56, desc[UR14][R26.64] ;  /* 0x0000000e1a387981 */ /* 0x000162000c1e1d00 */
[----:B------:R-:W-:Y:S01]  /*2070*/  IADD3 R161, PT, PT, R25, 0x380, RZ ;  /* 0x0000038019a17810 */ /* 0x000fe20007ffe0ff */
[--C-:B------:R-:W-:Y:S01]  /*2080*/  IMAD.WIDE.U32 R30, R31, 0x10, R218.reuse ;  /* 0x000000101f1e7825 */ /* 0x100fe200078e00da */
[C---:B------:R-:W-:Y:S01]  /*2090*/  IADD3 R163, PT, PT, R25.reuse, 0x400, RZ ;  /* 0x0000040019a37810 */ /* 0x040fe20007ffe0ff */
[----:B------:R0:W5:Y:S01]  /*20a0*/  LDG.E.128 R52, desc[UR14][R28.64] ;  /* 0x0000000e1c347981 */ /* 0x000162000c1e1d00 */
[C---:B------:R-:W-:Y:S01]  /*20b0*/  IADD3 R39, PT, PT, R25.reuse, 0x480, RZ ;  /* 0x0000048019277810 */ /* 0x040fe20007ffe0ff */
        /* <DEDUP_REMOVED lines=8> */
[----:B------:R-:W-:-:S04]  /*2140*/  IMAD.WIDE.U32 R160, R161, 0x10, R218 ;  /* 0x00000010a1a07825 */ /* 0x000fc800078e00da */
[----:B------:R-:W-:-:S04]  /*2150*/  IMAD.WIDE.U32 R162, R163, 0x10, R218 ;  /* 0x00000010a3a27825 */ /* 0x000fc800078e00da */
[----:B------:R-:W-:Y:S01]  /*2160*/  IMAD.WIDE.U32 R218, R39, 0x10, R218 ;  /* 0x0000001027da7825 */ /* 0x000fe200078e00da */
[----:B------:R0:W5:Y:S04]  /*2170*/  LDG.E.128 R32, desc[UR14][R160.64] ;  /* 0x0000000ea0207981 */ /* 0x000168000c1e1d00 */
[----:B------:R-:W5:Y:S04]  /*2180*/  LDG.E.128 R36, desc[UR14][R36.64] ;  /* 0x0000000e24247981 */ /* 0x000f68000c1e1d00 */
[----:B------:R0:W5:Y:S04]  /*2190*/  LDG.E.128 R28, desc[UR14][R162.64] ;  /* 0x0000000ea21c7981 */ /* 0x000168000c1e1d00 */
[----:B------:R0:W5:Y:S02]  /*21a0*/  LDG.E.128 R24, desc[UR14][R218.64] ;  /* 0x0000000eda187981 */ /* 0x000164000c1e1d00 */
.L_x_17765:
[----:B0-----:R-:W0:Y:S01]  /*21b0*/  SHFL.DOWN PT, R162, R217, 0x10, 0x1f ;  /* 0x0a001f00d9a27f89 */ /* 0x001e2200000e0000 */
[----:B------:R-:W-:Y:S03]  /*21c0*/  BSSY.RECONVERGENT B0, `(.L_x_17766) ;  /* 0x000001f000007945 */ /* 0x000fe60003800200 */
        /* <DEDUP_REMOVED lines=30> */
.L_x_17767:
[----:B------:R-:W-:Y:S05]  /*23b0*/  BSYNC.RECONVERGENT B0 ;  /* 0x0000000000007941 */ /* 0x000fea0003800200 */
.L_x_17766:
        /* <DEDUP_REMOVED lines=22> */
[----:B------:R-:W-:Y:S01]  /*2520*/  FADD.FTZ R163, R163, R161 ;  /* 0x000000a1a3a37221 */ /* 0x000fe20000010000 */
[----:B0-----:R-:W-:-:S05]  /*2530*/  IMAD R161, R16, R217, RZ ;  /* 0x000000d910a17224 */ /* 0x001fca00078e02ff */
[----:B------:R-:W-:-:S04]  /*2540*/  SHF.R.S32.HI R160, RZ, 0x1f, R161 ;  /* 0x0000001fffa07819 */ /* 0x000fc800000114a1 */
[----:B------:R-:W-:Y:S02]  /*2550*/  LEA.HI R161, R160, R161, RZ, 0x2 ;  /* 0x000000a1a0a17211 */ /* 0x000fe400078f10ff */
[----:B------:R-:W-:Y:S02]  /*2560*/  @P4 IADD3 R160, PT, PT, R216, -0x1, RZ ;  /* 0xffffffffd8a04810 */ /* 0x000fe40007ffe0ff */
[----:B------:R-:W-:-:S03]  /*2570*/  LEA.HI.SX32 R161, R161, R232, 0x1e ;  /* 0x000000e8a1a17211 */ /* 0x000fc600078ff2ff */
[----:B------:R-:W-:-:S05]  /*2580*/  @P4 IMAD R160, R160, R217, RZ ;  /* 0x000000d9a0a04224 */ /* 0x000fca00078e02ff */
[----:B------:R-:W-:-:S04]  /*2590*/  @P4 SHF.R.S32.HI R217, RZ, 0x1f, R160 ;  /* 0x0000001fffd94819 */ /* 0x000fc800000114a0 */
[----:B------:R-:W-:Y:S01]  /*25a0*/  @P4 LEA.HI R217, R217, R160, RZ, 0x2 ;  /* 0x000000a0d9d94211 */ /* 0x000fe200078f10ff */
[----:B------:R-:W-:-:S03]  /*25b0*/  HFMA2 R160, -RZ, RZ, 0, 0 ;  /* 0x00000000ffa07431 */ /* 0x000fc600000001ff */
[----:B------:R-:W-:Y:S01]  /*25c0*/  @P4 LEA.HI.SX32 R160, R217, R232, 0x1e ;  /* 0x000000e8d9a04211 */ /* 0x000fe200078ff2ff */
[----:B------:R-:W-:Y:S01]  /*25d0*/  FMUL.FTZ R217, R162, UR17 ;  /* 0x00000011a2d97c20 */ /* 0x000fe20008410000 */
[----:B------:R-:W-:-:S04]  /*25e0*/  FMUL.FTZ R162, R163, UR17 ;  /* 0x00000011a3a27c20 */ /* 0x000fc80008410000 */
        /* <DEDUP_REMOVED lines=8> */
[----:B------:R-:W-:Y:S01]  /*2670*/  FFMA.FTZ R216, R0, R162, R163 ;  /* 0x000000a200d87223 */ /* 0x000fe200000100a3 */
[----:B------:R-:W-:Y:S01]  /*2680*/  ISETP.GT.AND P1, PT, R20, RZ, PT ;  /* 0x000000ff1400720c */ /* 0x000fe20003f24270 */
[----:B------:R-:W-:Y:S02]  /*2690*/  UMOV UR6, UR12 ;  /* 0x0000000c00067c82 */ /* 0x000fe40008000000 */
[----:B------:R-:W-:-:S04]  /*26a0*/  FADD.FTZ R216, R14, -R216 ;  /* 0x800000d80ed87221 */ /* 0x000fc80000010000 */
[----:B------:R-:W-:-:S05]  /*26b0*/  FMUL.FTZ R216, R19, R216 ;  /* 0x000000d813d87220 */ /* 0x000fca0000410000 */
[----:B------:R-:W-:-:S05]  /*26c0*/  FSEL R216, R216, RZ, P1 ;  /* 0x000000ffd8d87208 */ /* 0x000fca0000800000 */
[----:B------:R-:W-:-:S05]  /*26d0*/  FMUL.FTZ R216, R216, UR6 ;  /* 0x00000006d8d87c20 */ /* 0x000fca0008410000 */
[----:B------:R-:W-:Y:S01]  /*26e0*/  SEL R218, R216, R148, P3 ;  /* 0x00000094d8da7207 */ /* 0x000fe20001800000 */
[----:B------:R-:W-:-:S04]  /*26f0*/  FFMA.FTZ R148, R15, R162, R163 ;  /* 0x000000a20f947223 */ /* 0x000fc800000100a3 */
        /* <DEDUP_REMOVED lines=18> */
.L_x_17769:
[-CC-:B------:R-:W-:Y:S01]  /*2820*/  FFMA.FTZ R144, R0, R162.reuse, R163.reuse ;  /* 0x000000a200907223 */ /* 0x180fe200000100a3 */
[----:B------:R-:W-:Y:S01]  /*2830*/  ISETP.GT.AND P1, PT, R20, RZ, PT ;  /* 0x000000ff1400720c */ /* 0x000fe20003f24270 */
[----:B------:R-:W-:Y:S01]  /*2840*/  UMOV UR6, UR12 ;  /* 0x0000000c00067c82 */ /* 0x000fe20008000000 */
[-CC-:B------:R-:W-:Y:S01]  /*2850*/  FFMA.FTZ R145, R15, R162.reuse, R163.reuse ;  /* 0x000000a20f917223 */ /* 0x180fe200000100a3 */
[----:B------:R-:W-:Y:S01]  /*2860*/  FADD.FTZ R144, R14, -R144 ;  /* 0x800000900e907221 */ /* 0x000fe20000010000 */
[----:B------:R-:W-:Y:S01]  /*2870*/  ISETP.GT.AND P3, PT, R216, RZ, PT ;  /* 0x000000ffd800720c */ /* 0x000fe20003f64270 */
[----:B------:R-:W-:Y:S01]  /*2880*/  FFMA.FTZ R147, R12, R162, R163 ;  /* 0x000000a20c937223 */ /* 0x000fe200000100a3 */
[----:B------:R-:W-:Y:S01]  /*2890*/  FADD.FTZ R145, R215, -R145 ;  /* 0x80000091d7917221 */ /* 0x000fe20000010000 */
[----:B------:R-:W-:Y:S02]  /*28a0*/  FMUL.FTZ R144, R19, R144 ;  /* 0x0000009013907220 */ /* 0x000fe40000410000 */
[----:B------:R-:W-:Y:S01]  /*28b0*/  FADD.FTZ R147, R213, -R147 ;  /* 0x80000093d5937221 */ /* 0x000fe20000010000 */
[----:B------:R-:W-:-:S02]  /*28c0*/  FMUL.FTZ R145, R19, R145 ;  /* 0x0000009113917220 */ /* 0x000fc40000410000 */
[----:B------:R-:W-:Y:S01]  /*28d0*/  FSEL R144, R144, RZ, P1 ;  /* 0x000000ff90907208 */ /* 0x000fe20000800000 */
[----:B------:R-:W-:Y:S02]  /*28e0*/  FMUL.FTZ R147, R19, R147 ;  /* 0x0000009313937220 */ /* 0x000fe40000410000 */
[----:B------:R-:W-:Y:S02]  /*28f0*/  FSEL R145, R145, RZ, P1 ;  /* 0x000000ff91917208 */ /* 0x000fe40000800000 */
[----:B------:R-:W-:Y:S01]  /*2900*/  FMUL.FTZ R146, R144, UR6 ;  /* 0x0000000690927c20 */ /* 0x000fe20008410000 */
[----:B------:R-:W-:-:S04]  /*2910*/  FSEL R147, R147, RZ, P1 ;  /* 0x000000ff93937208 */ /* 0x000fc80000800000 */
[----:B------:R-:W-:Y:S01]  /*2920*/  SEL R218, R146, R148, P3 ;  /* 0x0000009492da7207 */ /* 0x000fe20001800000 */
[----:B------:R-:W-:Y:S01]  /*2930*/  FFMA.FTZ R146, R13, R162, R163 ;  /* 0x000000a20d927223 */ /* 0x000fe200000100a3 */
[----:B------:R-:W-:-:S03]  /*2940*/  FMUL.FTZ R148, R145, UR6 ;  /* 0x0000000691947c20 */ /* 0x000fc60008410000 */
[----:B------:R-:W-:Y:S02]  /*2950*/  FADD.FTZ R146, R214, -R146 ;  /* 0x80000092d6927221 */ /* 0x000fe40000010000 */
[----:B------:R-:W-:Y:S02]  /*2960*/  SEL R219, R148, R149, P3 ;  /* 0x0000009594db7207 */ /* 0x000fe40001800000 */
[----:B------:R-:W-:-:S05]  /*2970*/  FMUL.FTZ R146, R19, R146 ;  /* 0x0000009213927220 */ /* 0x000fca0000410000 */
[----:B------:R-:W-:-:S05]  /*2980*/  FSEL R146, R146, RZ, P1 ;  /* 0x000000ff92927208 */ /* 0x000fca0000800000 */
[----:B------:R-:W-:-:S05]  /*2990*/  FMUL.FTZ R148, R146, UR6 ;  /* 0x0000000692947c20 */ /* 0x000fca0008410000 */
[----:B------:R-:W-:Y:S01]  /*29a0*/  SEL R150, R148, R150, P3 ;  /* 0x0000009694967207 */ /* 0x000fe20001800000 */
[----:B------:R-:W-:Y:S06]  /*29b0*/  @!P4 BRA `(.L_x_17770) ;  /* 0x0000000000ecc947 */ /* 0x000fec0003800000 */
[----:B------:R-:W-:Y:S01]  /*29c0*/  FMUL.FTZ R151, R147, UR6 ;  /* 0x0000000693977c20 */ /* 0x000fe20008410000 */
[----:B------:R-:W-:Y:S06]  /*29d0*/  BRA `(.L_x_17770) ;  /* 0x0000000000e47947 */ /* 0x000fec0003800000 */
.L_x_17768:
[----:B------:R-:W-:Y:S01]  /*29e0*/  UMOV UR4, UR10 ;  /* 0x0000000a00047c82 */ /* 0x000fe20008000000 */
[----:B------:R-:W-:Y:S01]  /*29f0*/  UMOV UR5, UR11 ;  /* 0x0000000b00057c82 */ /* 0x000fe20008000000 */
[----:B------:R-:W-:-:S04]  /*2a00*/  UISETP.NE.U32.AND UP0, UPT, UR4, URZ, UPT ;  /* 0x000000ff0400728c */ /* 0x000fc8000bf05070 */
[----:B------:R-:W-:-:S09]  /*2a10*/  UISETP.NE.AND.EX UP0, UPT, UR5, URZ, UPT, UP0 ;  /* 0x000000ff0500728c */ /* 0x000fd2000bf05300 */
[----:B------:R-:W-:Y:S05]  /*2a20*/  BRA.U UP0, `(.L_x_17771) ;  /* 0x00000001006c7547 */ /* 0x000fea000b800000 */
[----:B------:R-:W-:Y:S01]  /*2a30*/  ISETP.GT.AND P3, PT, R216, RZ, PT ;  /* 0x000000ffd800720c */ /* 0x000fe20003f64270 */
[----:B------:R-:W-:Y:S01]  /*2a40*/  @P2 FFMA.FTZ R216, R0, R162, R163 ;  /* 0x000000a200d82223 */ /* 0x000fe200000100a3 */
[----:B------:R-:W-:Y:S01]  /*2a50*/  MOV R217, R60 ;  /* 0x0000003c00d97202 */ /* 0x000fe20000000f00 */
[----:B------:R-:W-:Y:S02]  /*2a60*/  UMOV UR6, UR12 ;  /* 0x0000000c00067c82 */ /* 0x000fe40008000000 */
[----:B------:R-:W-:-:S04]  /*2a70*/  @P2 FADD.FTZ R216, R14, -R216 ;  /* 0x800000d80ed82221 */ /* 0x000fc80000010000 */
[----:B------:R-:W-:Y:S01]  /*2a80*/  @P2 FFMA.FTZ R217, R19, R216, R60 ;  /* 0x000000d813d92223 */ /* 0x000fe2000001003c */
[----:B------:R-:W-:-:S03]  /*2a90*/  MOV R216, R61 ;  /* 0x0000003d00d87202 */ /* 0x000fc60000000f00 */
[----:B------:R-:W-:-:S05]  /*2aa0*/  FMUL.FTZ R218, R217, UR6 ;  /* 0x00000006d9da7c20 */ /* 0x000fca0008410000 */
[----:B------:R-:W-:Y:S01]  /*2ab0*/  SEL R218, R218, R148, P3 ;  /* 0x00000094dada7207 */ /* 0x000fe20001800000 */
[----:B------:R-:W-:-:S04]  /*2ac0*/  @P2 FFMA.FTZ R148, R15, R162, R163 ;  /* 0x000000a20f942223 */ /* 0x000fc800000100a3 */
[----:B------:R-:W-:-:S04]  /*2ad0*/  @P2 FADD.FTZ R148, R215, -R148 ;  /* 0x80000094d7942221 */ /* 0x000fc80000010000 */
[----:B------:R-:W-:-:S04]  /*2ae0*/  @P2 FFMA.FTZ R216, R19, R148, R61 ;  /* 0x0000009413d82223 */ /* 0x000fc8000001003d */
[----:B------:R-:W-:-:S05]  /*2af0*/  FMUL.FTZ R148, R216, UR6 ;  /* 0x00000006d8947c20 */ /* 0x000fca0008410000 */
[----:B------:R-:W-:Y:S01]  /*2b00*/  SEL R219, R148, R149, P3 ;  /* 0x0000009594db7207 */ /* 0x000fe20001800000 */
[----:B------:R-:W-:Y:S01]  /*2b10*/  @P2 FFMA.FTZ R148, R13, R162, R163 ;  /* 0x000000a20d942223 */ /* 0x000fe200000100a3 */
[----:B------:R-:W-:-:S03]  /*2b20*/  MOV R149, R62 ;  /* 0x0000003e00957202 */ /* 0x000fc60000000f00 */
[----:B------:R-:W-:-:S04]  /*2b30*/  @P2 FADD.FTZ R148, R214, -R148 ;  /* 0x80000094d6942221 */ /* 0x000fc80000010000 */
[----:B------:R-:W-:-:S04]  /*2b40*/  @P2 FFMA.FTZ R149, R19, R148, R62 ;  /* 0x0000009413952223 */ /* 0x000fc8000001003e */
        /* <DEDUP_REMOVED lines=9> */
.L_x_17771:
[-CC-:B------:R-:W-:Y:S01]  /*2be0*/  @P2 FFMA.FTZ R145, R0, R162.reuse, R163.reuse ;  /* 0x000000a200912223 */ /* 0x180fe200000100a3 */
[-CC-:B------:R-:W-:Y:S01]  /*2bf0*/  @P2 FFMA.FTZ R146, R15, R162.reuse, R163.reuse ;  /* 0x000000a20f922223 */ /* 0x180fe200000100a3 */
[----:B------:R-:W-:Y:S01]  /*2c00*/  @P2 FFMA.FTZ R147, R13, R162, R163 ;  /* 0x000000a20d932223 */ /* 0x000fe200000100a3 */
[----:B------:R-:W-:Y:S01]  /*2c10*/  MOV R144, R60 ;  /* 0x0000003c00907202 */ /* 0x000fe20000000f00 */
[----:B------:R-:W-:Y:S01]  /*2c20*/  @P2 FADD.FTZ R145, R14, -R145 ;  /* 0x800000910e912221 */ /* 0x000fe20000010000 */
[----:B------:R-:W-:Y:S01]  /*2c30*/  @P2 FADD.FTZ R146, R215, -R146 ;  /* 0x80000092d7922221 */ /* 0x000fe20000010000 */
[----:B------:R-:W-:Y:S01]  /*2c40*/  ISETP.GT.AND P3, PT, R216, RZ, PT ;  /* 0x000000ffd800720c */ /* 0x000fe20003f64270 */
[----:B------:R-:W-:Y:S01]  /*2c50*/  @P2 FADD.FTZ R147, R214, -R147 ;  /* 0x80000093d6932221 */ /* 0x000fe20000010000 */
[C---:B------:R-:W-:Y:S01]  /*2c60*/  @P2 FFMA.FTZ R144, R19.reuse, R145, R60 ;  /* 0x0000009113902223 */ /* 0x040fe2000001003c */
[----:B------:R-:W-:Y:S01]  /*2c70*/  MOV R145, R61 ;  /* 0x0000003d00917202 */ /* 0x000fe20000000f00 */
[C---:B------:R-:W-:Y:S01]  /*2c80*/  @P2 FFMA.FTZ R145, R19.reuse, R146, R61 ;  /* 0x0000009213912223 */ /* 0x040fe2000001003d */
[----:B------:R-:W-:Y:S01]  /*2c90*/  MOV R146, R62 ;  /* 0x0000003e00927202 */ /* 0x000fe20000000f00 */
[----:B------:R-:W-:Y:S01]  /*2ca0*/  @P2 FFMA.FTZ R146, R19, R147, R62 ;  /* 0x0000009313922223 */ /* 0x000fe2000001003e */
[----:B------:R-:W-:Y:S01]  /*2cb0*/  @P2 FFMA.FTZ R147, R12, R162, R163 ;  /* 0x000000a20c932223 */ /* 0x000fe200000100a3 */
[----:B------:R-:W-:Y:S01]  /*2cc0*/  UMOV UR6, UR12 ;  /* 0x0000000c00067c82 */ /* 0x000fe20008000000 */
[----:B------:R-:W-:-:S02]  /*2cd0*/  MOV R216, R63 ;  /* 0x0000003f00d87202 */ /* 0x000fc40000000f00 */
[----:B------:R-:W-:Y:S02]  /*2ce0*/  @P2 FADD.FTZ R147, R213, -R147 ;  /* 0x80000093d5932221 */ /* 0x000fe40000010000 */
[----:B------:R-:W-:Y:S01]  /*2cf0*/  @P3 FMUL.FTZ R148, R144, UR6 ;  /* 0x0000000690943c20 */ /* 0x000fe20008410000 */
[----:B------:R-:W-:Y:S01]  /*2d00*/  @P3 FMUL.FTZ R149, R145, UR6 ;  /* 0x0000000691953c20 */ /* 0x000fe20008410000 */
[----:B------:R-:W-:Y:S01]  /*2d10*/  @P2 FFMA.FTZ R216, R19, R147, R63 ;  /* 0x0000009313d82223 */ /* 0x000fe2000001003f */
[----:B------:R-:W-:Y:S02]  /*2d20*/  @P3 FMUL.FTZ R150, R146, UR6 ;  /* 0x0000000692963c20 */ /* 0x000fe40008410000 */
[----:B------:R-:W-:Y:S01]  /*2d30*/  MOV R218, R148 ;  /* 0x0000009400da7202 */ /* 0x000fe20000000f00 */
[----:B------:R-:W-:Y:S01]  /*2d40*/  @P4 FMUL.FTZ R151, R216, UR6 ;  /* 0x00000006d8974c20 */ /* 0x000fe20008410000 */
[----:B------:R-:W-:Y:S02]  /*2d50*/  MOV R147, R216 ;  /* 0x000000d800937202 */ /* 0x000fe40000000f00 */
[----:B------:R-:W-:-:S07]  /*2d60*/  MOV R219, R149 ;  /* 0x0000009500db7202 */ /* 0x000fce0000000f00 */
.L_x_17770:
        /* <DEDUP_REMOVED lines=8> */
[----:B------:R-:W-:-:S05]  /*2df0*/  MOV R149, R219 ;  /* 0x000000db00957202 */ /* 0x000fca0000000f00 */
[----:B------:R0:W-:Y:S01]  /*2e00*/  @P4 STG.E.128 desc[UR14][R216.64], R148 ;  /* 0x00000094d8004986 */ /* 0x0001e2000c101d0e */
[----:B------:R-:W-:Y:S05]  /*2e10*/  @!P0 BRA `(.L_x_17772) ;  /* 0x0000000000cc8947 */ /* 0x000fea0003800000 */
[----:B------:R-:W-:Y:S05]  /*2e20*/  @!P1 BRA `(.L_x_17773) ;  /* 0x0000000000649947 */ /* 0x000fea0003800000 */
[-CC-:B------:R-:W-:Y:S01]  /*2e30*/  @P2 FFMA.FTZ R145, R11, R162.reuse, R163.reuse ;  /* 0x000000a20b912223 */ /* 0x180fe200000100a3 */
[-CC-:B------:R-:W-:Y:S01]  /*2e40*/  @P2 FFMA.FTZ R146, R10, R162.reuse, R163.reuse ;  /* 0x000000a20a922223 */ /* 0x180fe200000100a3 */
[----:B------:R-:W-:Y:S01]  /*2e50*/  @P2 FFMA.FTZ R147, R8, R162, R163 ;  /* 0x000000a208932223 */ /* 0x000fe200000100a3 */
[----:B------:R-:W-:Y:S01]  /*2e60*/  MOV R144, R56 ;  /* 0x0000003800907202 */ /* 0x000fe20000000f00 */
[----:B------:R-:W-:Y:S01]  /*2e70*/  @P2 FADD.FTZ R145, R9, -R145 ;  /* 0x8000009109912221 */ /* 0x000fe20000010000 */
[----:B------:R-:W-:Y:S01]  /*2e80*/  @P2 FADD.FTZ R146, R7, -R146 ;  /* 0x8000009207922221 */ /* 0x000fe20000010000 */
[----:B------:R-:W-:Y:S02]  /*2e90*/  @P2 FADD.FTZ R147, R5, -R147 ;  /* 0x8000009305932221 */ /* 0x000fe40000010000 */
[C---:B------:R-:W-:Y:S01]  /*2ea0*/  @P2 FFMA.FTZ R144, R19.reuse, R145, R56 ;  /* 0x0000009113902223 */ /* 0x040fe20000010038 */
[----:B------:R-:W-:Y:S01]  /*2eb0*/  MOV R145, R57 ;  /* 0x0000003900917202 */ /* 0x000fe20000000f00 */
[C---:B------:R-:W-:Y:S01]  /*2ec0*/  @P2 FFMA.FTZ R145, R19.reuse, R146, R57 ;  /* 0x0000009213912223 */ /* 0x040fe20000010039 */
[----:B------:R-:W-:Y:S01]  /*2ed0*/  MOV R146, R58 ;  /* 0x0000003a00927202 */ /* 0x000fe20000000f00 */
[----:B------:R-:W-:Y:S01]  /*2ee0*/  @P2 FFMA.FTZ R146, R19, R147, R58 ;  /* 0x0000009313922223 */ /* 0x000fe2000001003a */
[----:B------:R-:W-:Y:S01]  /*2ef0*/  @P2 FFMA.FTZ R147, R6, R162, R163 ;  /* 0x000000a206932223 */ /* 0x000fe200000100a3 */
[----:B------:R-:W-:-:S03]  /*2f00*/  FMUL.FTZ R219, R145, UR6 ;  /* 0x0000000691db7c20 */ /* 0x000fc60008410000 */
[----:B0-----:R-:W-:Y:S01]  /*2f10*/  @P2 FADD.FTZ R216, R3, -R147 ;  /* 0x8000009303d82221 */ /* 0x001fe20000010000 */
[----:B------:R-:W-:Y:S02]  /*2f20*/  MOV R147, R59 ;  /* 0x0000003b00937202 */ /* 0x000fe40000000f00 */
[----:B------:R-:W-:Y:S01]  /*2f30*/  SEL R219, R219, R149, P3 ;  /* 0x00000095dbdb7207 */ /* 0x000fe20001800000 */
[----:B------:R-:W-:Y:S01]  /*2f40*/  @P2 FFMA.FTZ R147, R19, R216, R59 ;  /* 0x000000d813932223 */ /* 0x000fe2000001003b */
[----:B------:R-:W-:Y:S01]  /*2f50*/  FMUL.FTZ R216, R146, UR6 ;  /* 0x0000000692d87c20 */ /* 0x000fe20008410000 */
[----:B------:R-:W-:-:S04]  /*2f60*/  FMUL.FTZ R149, R144, UR6 ;  /* 0x0000000690957c20 */ /* 0x000fc80008410000 */
[----:B------:R-:W-:Y:S02]  /*2f70*/  SEL R150, R216, R150, P3 ;  /* 0x00000096d8967207 */ /* 0x000fe40001800000 */
[----:B------:R-:W-:Y:S01]  /*2f80*/  SEL R218, R149, R148, P3 ;  /* 0x0000009495da7207 */ /* 0x000fe20001800000 */
[----:B------:R-:W-:Y:S06]  /*2f90*/  @!P4 BRA `(.L_x_17774) ;  /* 0x000000040034c947 */ /* 0x000fec0003800000 */
[----:B------:R-:W-:Y:S01]  /*2fa0*/  FMUL.FTZ R151, R147, UR6 ;  /* 0x0000000693977c20 */ /* 0x000fe20008410000 */
[----:B------:R-:W-:Y:S06]  /*2fb0*/  BRA `(.L_x_17774) ;  /* 0x00000004002c7947 */ /* 0x000fec0003800000 */
.L_x_17773:
[----:B0-----:R-:W-:Y:S01]  /*2fc0*/  @P2 FFMA.FTZ R216, R11, R162, R163 ;  /* 0x000000a20bd82223 */ /* 0x001fe200000100a3 */
[----:B------:R-:W-:-:S03]  /*2fd0*/  MOV R217, R56 ;  /* 0x0000003800d97202 */ /* 0x000fc60000000f00 */
        /* <DEDUP_REMOVED lines=23> */
.L_x_17772:
[----:B------:R-:W-:Y:S05]  /*3150*/  @!P1 BRA `(.L_x_17775) ;  /* 0x0000000000689947 */ /* 0x000fea0003800000 */
[-CC-:B------:R-:W-:Y:S01]  /*3160*/  FFMA.FTZ R144, R11, R162.reuse, R163.reuse ;  /* 0x000000a20b907223 */ /* 0x180fe200000100a3 */
[----:B------:R-:W-:Y:S01]  /*3170*/  ISETP.GT.AND P5, PT, R20, RZ, PT ;  /* 0x000000ff1400720c */ /* 0x000fe20003fa4270 */
[-CC-:B------:R-:W-:Y:S01]  /*3180*/  FFMA.FTZ R145, R10, R162.reuse, R163.reuse ;  /* 0x000000a20a917223 */ /* 0x180fe200000100a3 */
[----:B------:R-:W-:Y:S01]  /*3190*/  FFMA.FTZ R147, R6, R162, R163 ;  /* 0x000000a206937223 */ /* 0x000fe200000100a3 */
[----:B------:R-:W-:Y:S02]  /*31a0*/  FADD.FTZ R144, R9, -R144 ;  /* 0x8000009009907221 */ /* 0x000fe40000010000 */
[----:B------:R-:W-:Y:S01]  /*31b0*/  FADD.FTZ R145, R7, -R145 ;  /* 0x8000009107917221 */ /* 0x000fe20000010000 */
[----:B------:R-:W-:Y:S01]  /*31c0*/  FADD.FTZ R147, R3, -R147 ;  /* 0x8000009303937221 */ /* 0x000fe20000010000 */
[C---:B------:R-:W-:Y:S02]  /*31d0*/  FMUL.FTZ R144, R19.reuse, R144 ;  /* 0x0000009013907220 */ /* 0x040fe40000410000 */
[C---:B------:R-:W-:Y:S01]  /*31e0*/  FMUL.FTZ R145, R19.reuse, R145 ;  /* 0x0000009113917220 */ /* 0x040fe20000410000 */
[----:B------:R-:W-:-:S02]  /*31f0*/  FMUL.FTZ R147, R19, R147 ;  /* 0x0000009313937220 */ /* 0x000fc40000410000 */
[----:B------:R-:W-:Y:S02]  /*3200*/  FSEL R144, R144, RZ, P5 ;  /* 0x000000ff90907208 */ /* 0x000fe40002800000 */
[----:B------:R-:W-:Y:S02]  /*3210*/  FSEL R145, R145, RZ, P5 ;  /* 0x000000ff91917208 */ /* 0x000fe40002800000 */
[----:B------:R-:W-:Y:S01]  /*3220*/  FSEL R147, R147, RZ, P5 ;  /* 0x000000ff93937208 */ /* 0x000fe20002800000 */
[----:B------:R-:W-:-:S05]  /*3230*/  FMUL.FTZ R146, R144, UR6 ;  /* 0x0000000690927c20 */ /* 0x000fca0008410000 */
[----:B------:R-:W-:Y:S01]  /*3240*/  SEL R218, R146, R148, P3 ;  /* 0x0000009492da7207 */ /* 0x000fe20001800000 */
[----:B------:R-:W-:Y:S01]  /*3250*/  FFMA.FTZ R146, R8, R162, R163 ;  /* 0x000000a208927223 */ /* 0x000fe200000100a3 */
[----:B0-----:R-:W-:-:S03]  /*3260*/  FMUL.FTZ R148, R145, UR6 ;  /* 0x0000000691947c20 */ /* 0x001fc60008410000 */
        /* <DEDUP_REMOVED lines=9> */
.L_x_17775:
[----:B0-----:R-:W-:Y:S01]  /*3300*/  FFMA.FTZ R216, R11, R162, R163 ;  /* 0x000000a20bd87223 */ /* 0x001fe200000100a3 */
[----:B------:R-:W-:-:S03]  /*3310*/  ISETP.GT.AND P5, PT, R20, RZ, PT ;  /* 0x000000ff1400720c */ /* 0x000fc60003fa4270 */
[----:B------:R-:W-:-:S04]  /*3320*/  FADD.FTZ R216, R9, -R216 ;  /* 0x800000d809d87221 */ /* 0x000fc80000010000 */
[----:B------:R-:W-:-:S05]  /*3330*/  FMUL.FTZ R216, R19, R216 ;  /* 0x000000d813d87220 */ /* 0x000fca0000410000 */
[----:B------:R-:W-:-:S05]  /*3340*/  FSEL R216, R216, RZ, P5 ;  /* 0x000000ffd8d87208 */ /* 0x000fca0002800000 */
[----:B------:R-:W-:Y:S01]  /*3350*/  @P3 FMUL.FTZ R148, R216, UR6 ;  /* 0x00000006d8943c20 */ /* 0x000fe20008410000 */
[----:B------:R-:W-:-:S04]  /*3360*/  FFMA.FTZ R216, R10, R162, R163 ;  /* 0x000000a20ad87223 */ /* 0x000fc800000100a3 */
[----:B------:R-:W-:Y:S01]  /*3370*/  FADD.FTZ R216, R7, -R216 ;  /* 0x800000d807d87221 */ /* 0x000fe20000010000 */
[----:B------:R-:W-:-:S03]  /*3380*/  MOV R218, R148 ;  /* 0x0000009400da7202 */ /* 0x000fc60000000f00 */
        /* <DEDUP_REMOVED lines=9> */
[----:B------:R-:W-:-:S04]  /*3420*/  @P4 FFMA.FTZ R216, R6, R162, R163 ;  /* 0x000000a206d84223 */ /* 0x000fc800000100a3 */
[----:B------:R-:W-:-:S04]  /*3430*/  @P4 FADD.FTZ R216, R3, -R216 ;  /* 0x800000d803d84221 */ /* 0x000fc80000010000 */
[----:B------:R-:W-:-:S05]  /*3440*/  @P4 FMUL.FTZ R216, R19, R216 ;  /* 0x000000d813d84220 */ /* 0x000fca0000410000 */
[----:B------:R-:W-:-:S05]  /*3450*/  @P4 FSEL R216, R216, RZ, P5 ;  /* 0x000000ffd8d84208 */ /* 0x000fca0002800000 */
[----:B------:R-:W-:-:S07]  /*3460*/  @P4 FMUL.FTZ R151, R216, UR6 ;  /* 0x00000006d8974c20 */ /* 0x000fce0008410000 */
.L_x_17774:
[----:B------:R-:W0:Y:S01]  /*3470*/  @P1 LDC.64 R148, c[0x0][0x478] ;  /* 0x00011e00ff941b82 */ /* 0x000e220000000a00 */
[----:B------:R-:W-:-:S05]  /*3480*/  @P1 IADD3 R216, PT, PT, R161, 0x80, RZ ;  /* 0x00000080a1d81810 */ /* 0x000fca0007ffe0ff */
[----:B0-----:R-:W-:Y:S01]  /*3490*/  @P1 IMAD.WIDE.U32 R148, R216, 0x10, R148 ;  /* 0x00000010d8941825 */ /* 0x001fe200078e0094 */
[----:B------:R-:W-:-:S04]  /*34a0*/  @P4 IADD3 R216, PT, PT, R160, 0x80, RZ ;  /* 0x00000080a0d84810 */ /* 0x000fc80007ffe0ff */
[----:B------:R0:W-:Y:S02]  /*34b0*/  @P1 STG.E.128 desc[UR14][R148.64], R144 ;  /* 0x0000009094001986 */ /* 0x0001e4000c101d0e */
[----:B0-----:R-:W0:Y:S02]  /*34c0*/  @P4 LDC.64 R148, c[0x0][0x468] ;  /* 0x00011a00ff944b82 */ /* 0x001e240000000a00 */
[----:B0-----:R-:W-:Y:S01]  /*34d0*/  @P4 IMAD.WIDE.U32 R216, R216, 0x10, R148 ;  /* 0x00000010d8d84825 */ /* 0x001fe200078e0094 */
[----:B------:R-:W-:Y:S02]  /*34e0*/  MOV R149, R219 ;  /* 0x000000db00957202 */ /* 0x000fe40000000f00 */
        /* <DEDUP_REMOVED lines=29> */
.L_x_17777:
        /* <DEDUP_REMOVED lines=25> */
.L_x_17776:
        /* <DEDUP_REMOVED lines=27> */
.L_x_17779:
        /* <DEDUP_REMOVED lines=23> */
.L_x_17778:
        /* <DEDUP_REMOVED lines=37> */
.L_x_17781:
        /* <DEDUP_REMOVED lines=25> */
.L_x_17780:
        /* <DEDUP_REMOVED lines=27> */
.L_x_17783:
        /* <DEDUP_REMOVED lines=23> */
.L_x_17782:
        /* <DEDUP_REMOVED lines=37> */
.L_x_17785:
        /* <DEDUP_REMOVED lines=25> */
.L_x_17784:
        /* <DEDUP_REMOVED lines=27> */
.L_x_17787:
        /* <DEDUP_REMOVED lines=23> */
.L_x_17786:
        /* <DEDUP_REMOVED lines=37> */
.L_x_17789:
        /* <DEDUP_REMOVED lines=25> */
.L_x_17788:
        /* <DEDUP_REMOVED lines=27> */
.L_x_17791:
        /* <DEDUP_REMOVED lines=23> */
.L_x_17790:
        /* <DEDUP_REMOVED lines=37> */
.L_x_17793:
        /* <DEDUP_REMOVED lines=25> */
.L_x_17792:
        /* <DEDUP_REMOVED lines=27> */
.L_x_17795:
        /* <DEDUP_REMOVED lines=23> */
.L_x_17794:
        /* <DEDUP_REMOVED lines=37> */
.L_x_17797:
        /* <DEDUP_REMOVED lines=25> */
.L_x_17796:
        /* <DEDUP_REMOVED lines=27> */
.L_x_17799:
        /* <DEDUP_REMOVED lines=23> */
.L_x_17798:
        /* <DEDUP_REMOVED lines=37> */
.L_x_17801:
        /* <DEDUP_REMOVED lines=25> */
.L_x_17800:
        /* <DEDUP_REMOVED lines=27> */
.L_x_17803:
        /* <DEDUP_REMOVED lines=23> */
.L_x_17802:
        /* <DEDUP_REMOVED lines=14> */
[-CC-:B------:R-:W-:Y:S01]  /*6650*/  @P2 FFMA.FTZ R146, R180, R162.reuse, R163.reuse ;  /* 0x000000a2b4922223 */ /* 0x180fe200000100a3 */
[----:B------:R-:W-:Y:S01]  /*6660*/  @P2 FFMA.FTZ R147, R181, R162, R163 ;  /* 0x000000a2b5932223 */ /* 0x000fe200000100a3 */
[----:B------:R-:W-:Y:S01]  /*6670*/  @P2 FADD.FTZ R144, R183, -R144 ;  /* 0x80000090b7902221 */ /* 0x000fe20000010000 */
[----:B------:R-:W-:Y:S01]  /*6680*/  @P2 FADD.FTZ R145, R210, -R145 ;  /* 0x80000091d2912221 */ /* 0x000fe20000010000 */
[----:B------:R-:W-:Y:S01]  /*6690*/  MOV R20, R27 ;  /* 0x0000001b00147202 */ /* 0x000fe20000000f00 */
[----:B------:R-:W-:Y:S01]  /*66a0*/  @P2 FADD.FTZ R146, R211, -R146 ;  /* 0x80000092d3922221 */ /* 0x000fe20000010000 */
[C---:B------:R-:W-:Y:S01]  /*66b0*/  @P2 FFMA.FTZ R20, R19.reuse, R144, R27 ;  /* 0x0000009013142223 */ /* 0x040fe2000001001b */
[----:B------:R-:W-:Y:S01]  /*66c0*/  MOV R144, R24 ;  /* 0x0000001800907202 */ /* 0x000fe20000000f00 */
[C---:B------:R-:W-:Y:S01]  /*66d0*/  @P2 FFMA.FTZ R144, R19.reuse, R145, R24 ;  /* 0x0000009113902223 */ /* 0x040fe20000010018 */
[----:B------:R-:W-:Y:S01]  /*66e0*/  @P2 FADD.FTZ R147, R212, -R147 ;  /* 0x80000093d4932221 */ /* 0x000fe20000010000 */
[----:B------:R-:W-:Y:S01]  /*66f0*/  MOV R145, R25 ;  /* 0x0000001900917202 */ /* 0x000fe20000000f00 */
[C---:B------:R-:W-:Y:S01]  /*6700*/  @P2 FFMA.FTZ R145, R19.reuse, R146, R25 ;  /* 0x0000009213912223 */ /* 0x040fe20000010019 */
[----:B------:R-:W-:Y:S01]  /*6710*/  MOV R146, R26 ;  /* 0x0000001a00927202 */ /* 0x000fe20000000f00 */
[----:B------:R-:W-:Y:S01]  /*6720*/  @P2 FFMA.FTZ R146, R19, R147, R26 ;  /* 0x0000009313922223 */ /* 0x000fe2000001001a */
[----:B------:R-:W-:-:S03]  /*6730*/  MOV R147, R20 ;  /* 0x0000001400937202 */ /* 0x000fc60000000f00 */
[----:B------:R-:W-:-:S05]  /*6740*/  FMUL.FTZ R19, R146, UR6 ;  /* 0x0000000692137c20 */ /* 0x000fca0008410000 */
[----:B0-----:R-:W-:Y:S01]  /*6750*/  SEL R150, R19, R150, P3 ;  /* 0x0000009613967207 */ /* 0x001fe20001800000 */
[----:B------:R-:W-:-:S05]  /*6760*/  FMUL.FTZ R19, R145, UR6 ;  /* 0x0000000691137c20 */ /* 0x000fca0008410000 */
[----:B------:R-:W-:Y:S01]  /*6770*/  SEL R149, R19, R149, P3 ;  /* 0x0000009513957207 */ /* 0x000fe20001800000 */
[----:B------:R-:W-:-:S05]  /*6780*/  FMUL.FTZ R19, R144, UR6 ;  /* 0x0000000690137c20 */ /* 0x000fca0008410000 */
[----:B------:R-:W-:Y:S01]  /*6790*/  SEL R148, R19, R148, P3 ;  /* 0x0000009413947207 */ /* 0x000fe20001800000 */
[----:B------:R-:W-:Y:S06]  /*67a0*/  @!P4 BRA `(.L_x_17806) ;  /* 0x000000040030c947 */ /* 0x000fec0003800000 */
[----:B------:R-:W-:Y:S01]  /*67b0*/  FMUL.FTZ R151, R20, UR6 ;  /* 0x0000000614977c20 */ /* 0x000fe20008410000 */
[----:B------:R-:W-:Y:S06]  /*67c0*/  BRA `(.L_x_17806) ;  /* 0x0000000400287947 */ /* 0x000fec0003800000 */
.L_x_17805:
[----:B------:R-:W-:Y:S01]  /*67d0*/  @P2 FFMA.FTZ R20, R179, R162, R163 ;  /* 0x000000a2b3142223 */ /* 0x000fe200000100a3 */
[----:B0-----:R-:W-:-:S03]  /*67e0*/  MOV R216, R24 ;  /* 0x0000001800d87202 */ /* 0x001fc60000000f00 */
[----:B------:R-:W-:-:S04]  /*67f0*/  @P2 FADD.FTZ R20, R210, -R20 ;  /* 0x80000014d2142221 */ /* 0x000fc80000010000 */
[----:B------:R-:W-:-:S04]  /*6800*/  @P2 FFMA.FTZ R216, R19, R20, R24 ;  /* 0x0000001413d82223 */ /* 0x000fc80000010018 */
[----:B------:R-:W-:Y:S01]  /*6810*/  FMUL.FTZ R20, R216, UR6 ;  /* 0x00000006d8147c20 */ /* 0x000fe20008410000 */
[----:B------:R-:W-:-:S04]  /*6820*/  MOV R216, R25 ;  /* 0x0000001900d87202 */ /* 0x000fc80000000f00 */
[----:B------:R-:W-:Y:S01]  /*6830*/  SEL R148, R20, R148, P3 ;  /* 0x0000009414947207 */ /* 0x000fe20001800000 */
[----:B------:R-:W-:-:S04]  /*6840*/  @P2 FFMA.FTZ R20, R180, R162, R163 ;  /* 0x000000a2b4142223 */ /* 0x000fc800000100a3 */
        /* <DEDUP_REMOVED lines=17> */
.L_x_17804:
[----:B------:R-:W-:Y:S05]  /*6960*/  @!P1 BRA `(.L_x_17807) ;  /* 0x00000000006c9947 */ /* 0x000fea0003800000 */
[-CC-:B------:R-:W-:Y:S01]  /*6970*/  FFMA.FTZ R145, R179, R162.reuse, R163.reuse ;  /* 0x000000a2b3917223 */ /* 0x180fe200000100a3 */
[----:B------:R-:W-:Y:S01]  /*6980*/  ISETP.GT.AND P0, PT, R20, RZ, PT ;  /* 0x000000ff1400720c */ /* 0x000fe20003f04270 */
[----:B------:R-:W-:Y:S02]  /*6990*/  FFMA.FTZ R146, R181, R162, R163 ;  /* 0x000000a2b5927223 */ /* 0x000fe400000100a3 */
[----:B------:R-:W-:Y:S02]  /*69a0*/  FADD.FTZ R144, R210, -R145 ;  /* 0x80000091d2907221 */ /* 0x000fe40000010000 */
[----:B------:R-:W-:Y:S02]  /*69b0*/  FADD.FTZ R146, R212, -R146 ;  /* 0x80000092d4927221 */ /* 0x000fe40000010000 */
[C---:B------:R-:W-:Y:S02]  /*69c0*/  FMUL.FTZ R144, R19.reuse, R144 ;  /* 0x0000009013907220 */ /* 0x040fe40000410000 */
[----:B------:R-:W-:-:S03]  /*69d0*/  FMUL.FTZ R146, R19, R146 ;  /* 0x0000009213927220 */ /* 0x000fc60000410000 */
[----:B------:R-:W-:Y:S02]  /*69e0*/  FSEL R144, R144, RZ, P0 ;  /* 0x000000ff90907208 */ /* 0x000fe40000000000 */
[----:B------:R-:W-:-:S03]  /*69f0*/  FSEL R146, R146, RZ, P0 ;  /* 0x000000ff92927208 */ /* 0x000fc60000000000 */
[----:B------:R-:W-:Y:S02]  /*6a00*/  FMUL.FTZ R20, R144, UR6 ;  /* 0x0000000690147c20 */ /* 0x000fe40008410000 */
[----:B------:R-:W-:-:S03]  /*6a10*/  FMUL.FTZ R147, R146, UR6 ;  /* 0x0000000692937c20 */ /* 0x000fc60008410000 */
[----:B0-----:R-:W-:Y:S01]  /*6a20*/  SEL R148, R20, R148, P3 ;  /* 0x0000009414947207 */ /* 0x001fe20001800000 */
[----:B------:R-:W-:Y:S01]  /*6a30*/  FFMA.FTZ R20, R180, R162, R163 ;  /* 0x000000a2b4147223 */ /* 0x000fe200000100a3 */
[----:B------:R-:W-:-:S03]  /*6a40*/  SEL R150, R147, R150, P3 ;  /* 0x0000009693967207 */ /* 0x000fc60001800000 */
        /* <DEDUP_REMOVED lines=8> */
[----:B------:R-:W-:-:S04]  /*6ad0*/  FSEL R19, R20, RZ, P0 ;  /* 0x000000ff14137208 */ /* 0x000fc80000000000 */
[----:B------:R-:W-:Y:S01]  /*6ae0*/  MOV R147, R19 ;  /* 0x0000001300937202 */ /* 0x000fe20000000f00 */
[----:B------:R-:W-:Y:S06]  /*6af0*/  @!P4 BRA `(.L_x_17806) ;  /* 0x00000000005cc947 */ /* 0x000fec0003800000 */
[----:B------:R-:W-:Y:S01]  /*6b00*/  FMUL.FTZ R151, R19, UR6 ;  /* 0x0000000613977c20 */ /* 0x000fe20008410000 */
[----:B------:R-:W-:Y:S06]  /*6b10*/  BRA `(.L_x_17806) ;  /* 0x0000000000547947 */ /* 0x000fec0003800000 */
.L_x_17807:
[----:B------:R-:W-:Y:S01]  /*6b20*/  ISETP.GT.AND P0, PT, R20, RZ, PT ;  /* 0x000000ff1400720c */ /* 0x000fe20003f04270 */
[----:B------:R-:W-:-:S04]  /*6b30*/  FFMA.FTZ R20, R179, R162, R163 ;  /* 0x000000a2b3147223 */ /* 0x000fc800000100a3 */
[----:B------:R-:W-:-:S04]  /*6b40*/  FADD.FTZ R20, R210, -R20 ;  /* 0x80000014d2147221 */ /* 0x000fc80000010000 */
[----:B------:R-:W-:-:S05]  /*6b50*/  FMUL.FTZ R20, R19, R20 ;  /* 0x0000001413147220 */ /* 0x000fca0000410000 */
[----:B------:R-:W-:-:S05]  /*6b60*/  FSEL R20, R20, RZ, P0 ;  /* 0x000000ff14147208 */ /* 0x000fca0000000000 */
[----:B0-----:R-:W-:Y:S01]  /*6b70*/  @P3 FMUL.FTZ R148, R20, UR6 ;  /* 0x0000000614943c20 */ /* 0x001fe20008410000 */
[----:B------:R-:W-:-:S04]  /*6b80*/  FFMA.FTZ R20, R180, R162, R163 ;  /* 0x000000a2b4147223 */ /* 0x000fc800000100a3 */
[----:B------:R-:W-:-:S04]  /*6b90*/  FADD.FTZ R20, R211, -R20 ;  /* 0x80000014d3147221 */ /* 0x000fc80000010000 */
[----:B------:R-:W-:-:S05]  /*6ba0*/  FMUL.FTZ R20, R19, R20 ;  /* 0x0000001413147220 */ /* 0x000fca0000410000 */
[----:B------:R-:W-:-:S05]  /*6bb0*/  FSEL R20, R20, RZ, P0 ;  /* 0x000000ff14147208 */ /* 0x000fca0000000000 */
[----:B------:R-:W-:Y:S01]  /*6bc0*/  @P3 FMUL.FTZ R149, R20, UR6 ;  /* 0x0000000614953c20 */ /* 0x000fe20008410000 */
[-CC-:B------:R-:W-:Y:S01]  /*6bd0*/  FFMA.FTZ R20, R182, R162.reuse, R163.reuse ;  /* 0x000000a2b6147223 */ /* 0x180fe200000100a3 */
[----:B------:R-:W-:-:S03]  /*6be0*/  FFMA.FTZ R162, R181, R162, R163 ;  /* 0x000000a2b5a27223 */ /* 0x000fc600000100a3 */
[----:B------:R-:W-:Y:S01]  /*6bf0*/  FADD.FTZ R20, R183, -R20 ;  /* 0x80000014b7147221 */ /* 0x000fe20000010000 */
[----:B------:R-:W-:-:S03]  /*6c00*/  FADD.FTZ R162, R212, -R162 ;  /* 0x800000a2d4a27221 */ /* 0x000fc60000010000 */
[C---:B------:R-:W-:Y:S01]  /*6c10*/  FMUL.FTZ R20, R19.reuse, R20 ;  /* 0x0000001413147220 */ /* 0x040fe20000410000 */
[----:B------:R-:W-:-:S04]  /*6c20*/  FMUL.FTZ R19, R19, R162 ;  /* 0x000000a213137220 */ /* 0x000fc80000410000 */
[----:B------:R-:W-:Y:S02]  /*6c30*/  FSEL R20, R20, RZ, P0 ;  /* 0x000000ff14147208 */ /* 0x000fe40000000000 */
[----:B------:R-:W-:-:S03]  /*6c40*/  FSEL R19, R19, RZ, P0 ;  /* 0x000000ff13137208 */ /* 0x000fc60000000000 */
[----:B------:R-:W-:Y:S02]  /*6c50*/  @P4 FMUL.FTZ R151, R20, UR6 ;  /* 0x0000000614974c20 */ /* 0x000fe40008410000 */
[----:B------:R-:W-:-:S07]  /*6c60*/  @P3 FMUL.FTZ R150, R19, UR6 ;  /* 0x0000000613963c20 */ /* 0x000fce0008410000 */
.L_x_17806:
[----:B------:R-:W0:Y:S01]  /*6c70*/  @P1 LDC.64 R162, c[0x0][0x478] ;  /* 0x00011e00ffa21b82 */ /* 0x000e220000000a00 */
[----:B------:R-:W-:Y:S01]  /*6c80*/  @P1 IADD3 R19, PT, PT, R161, 0x480, RZ ;  /* 0x00000480a1131810 */ /* 0x000fe20007ffe0ff */
[----:B------:R-:W-:Y:S01]  /*6c90*/  UPLOP3.LUT UP1, UPT, UPT, UPT, UP1, 0x40, 0x4 ;  /* 0x000000000004789c */ /* 0x000fe20003f2e810 */
[----:B------:R-:W-:-:S03]  /*6ca0*/  @P4 IADD3 R160, PT, PT, R160, 0x480, RZ ;  /* 0x00000480a0a04810 */ /* 0x000fc60007ffe0ff */
[----:B0-----:R-:W-:-:S05]  /*6cb0*/  @P1 IMAD.WIDE.U32 R162, R19, 0x10, R162 ;  /* 0x0000001013a21825 */ /* 0x001fca00078e00a2 */
[----:B------:R0:W-:Y:S02]  /*6cc0*/  @P1 STG.E.128 desc[UR14][R162.64], R144 ;  /* 0x00000090a2001986 */ /* 0x0001e4000c101d0e */
[----:B0-----:R-:W0:Y:S02]  /*6cd0*/  @P4 LDC.64 R162, c[0x0][0x468] ;  /* 0x00011a00ffa24b82 */ /* 0x001e240000000a00 */
[----:B0-----:R-:W-:-:S05]  /*6ce0*/  @P4 IMAD.WIDE.U32 R160, R160, 0x10, R162 ;  /* 0x00000010a0a04825 */ /* 0x001fca00078e00a2 */
[----:B------:R0:W-:Y:S02]  /*6cf0*/  @P4 STG.E.128 desc[UR14][R160.64], R148 ;  /* 0x00000094a0004986 */ /* 0x0001e4000c101d0e */
[----:B0-----:R-:W0:Y:S02]  /*6d00*/  LDC.64 R160, c[0x0][0x380] ;  /* 0x0000e000ffa07b82 */ /* 0x001e240000000a00 */
[----:B0-----:R-:W-:-:S04]  /*6d10*/  IADD3 R16, PT, PT, R16, R160, RZ ;  /* 0x000000a010107210 */ /* 0x001fc80007ffe0ff */
[----:B------:R-:W-:-:S13]  /*6d20*/  ISETP.GE.AND P0, PT, R16, R161, PT ;  /* 0x000000a11000720c */ /* 0x000fda0003f06270 */
[----:B------:R-:W-:Y:S05]  /*6d30*/  @!P0 BRA `(.L_x_17808) ;  /* 0xffffff9400e48947 */ /* 0x000fea000383ffff */
.L_x_17763:
        /* <DEDUP_REMOVED lines=29> */
.L_x_17809:
        /* <DEDUP_REMOVED lines=15> */
.L_x_19457:


//--------------------- .text._ZN10layer_norm13ln_bwd_kernelINS_13Kernel_traitsIfffffjLj5120ELj1ELj1ELj4ELj16ENS_18Kernel_traits_baseILj5120EfffffjLj128EEEEELb0ELb1ELb0ELb0EEEvNS_9BwdParamsE --------------------------
	.section	.text._ZN10layer_norm13ln_bwd_kernelINS_13Kernel_traitsIfffffjLj5120ELj1ELj1ELj4ELj16ENS_18Kernel_traits_baseILj5120EfffffjLj128EEEEELb0ELb1ELb0ELb0EEEvNS_9BwdParamsE,"ax",@progbits
	.align	128
        .global         _ZN10layer_norm13ln_bwd_kernelINS_13Kernel_traitsIfffffjLj5120ELj1ELj1ELj4ELj16ENS_18Kernel_traits_baseILj5120EfffffjLj128EEEEELb0ELb1ELb0ELb0EEEvNS_9BwdParamsE
        .type           _ZN10layer_norm13ln_bwd_kernelINS_13Kernel_traitsIfffffjLj5120ELj1ELj1ELj4ELj16ENS_18Kernel_traits_baseILj5120EfffffjLj128EEEEELb0ELb1ELb0ELb0EEEvNS_9BwdParamsE,@function
        .size           _ZN10layer_norm13ln_bwd_kernelINS_13Kernel_traitsIfffffjLj5120ELj1ELj1ELj4ELj16ENS_18Kernel_traits_baseILj5120EfffffjLj128EEEEELb0ELb1ELb0ELb0EEEvNS_9BwdParamsE,(.L_x_19458 - _ZN10layer_norm13ln_bwd_kernelINS_13Kernel_traitsIfffffjLj5120ELj1ELj1ELj4ELj16ENS_18Kernel_traits_baseILj5120EfffffjLj128EEEEELb0ELb1ELb0ELb0EEEvNS_9BwdParamsE)
        .other          _ZN10layer_norm13ln_bwd_kernelINS_13Kernel_traitsIfffffjLj5120ELj1ELj1ELj4ELj16ENS_18Kernel_traits_baseILj5120EfffffjLj128EEEEELb0ELb1ELb0ELb0EEEvNS_9BwdParamsE,@"STO_CUDA_ENTRY STV_DEFAULT"
_ZN10layer_norm13ln_bwd_kernelINS_13Kernel_traitsIfffffjLj5120ELj1ELj1ELj4ELj16ENS_18Kernel_traits_baseILj5120EfffffjLj128EEEEELb0ELb1ELb0ELb0EEEvNS_9BwdParamsE:
.text._ZN10layer_norm13ln_bwd_kernelINS_13Kernel_traitsIfffffjLj5120ELj1ELj1ELj4ELj16ENS_18Kernel_traits_baseILj5120EfffffjLj128EEEEELb0ELb1ELb0ELb0EEEvNS_9BwdParamsE:
[----:B------:R-:W0:Y:S02]  /*0000*/  LDC R1, c[0x0][0x37c] ;  /* 0x0000df00ff017b82 */ /* 0x000e240000000800 */
[----:B0-----:R-:W-:Y:S01]  /*0010*/  IADD3 R1, PT, PT, R1, -0x160, RZ ;  /* 0xfffffea001017810 */ /* 0x001fe20007ffe0ff */
[----:B------:R-:W0:Y:S01]  /*0020*/  S2R R0, SR_TID.X ;  /* 0x0000000000007919 */ /* 0x000e220000002100 */
[----:B------:R-:W1:Y:S01]  /*0030*/  LDCU UR6, c[0x0][0x388] ;  /* 0x00007100ff0677ac */ /* 0x000e620008000800 */
[----:B------:R-:W-:Y:S02]  /*0040*/  LOP3.LUT R4, R4, 0xfffffffd, RZ, 0xc0, !PT ;  /* 0xfffffffd04047812 */ /* 0x000fe400078ec0ff */
[----:B------:R-:W2:Y:S04]  /*0050*/  LDL.64 R124, [R1+0xb0] ;  /* 0x0000b000017c7983 */ /* 0x000ea80000100a00 */
[----:B------:R-:W2:Y:S04]  /*0060*/  LDL.64 R126, [R1+0xb8] ;  /* 0x0000b800017e7983 */ /* 0x000ea80000100a00 */
[----:B------:R-:W3:Y:S04]  /*0070*/  LDL.64 R128, [R1+0x150] ;  /* 0x0001500001807983 */ /* 0x000ee80000100a00 */
[----:B------:R-:W3:Y:S01]  /*0080*/  LDL.64 R130, [R1+0x158] ;  /* 0x0001580001827983 */ /* 0x000ee20000100a00 */
[----:B-1----:R-:W-:-:S03]  /*0090*/  USHF.R.S32.HI UR4, URZ, 0x1f, UR6 ;  /* 0x0000001fff047899 */ /* 0x002fc60008011406 */
[----:B------:R-:W4:Y:S01]  /*00a0*/  LDL.64 R116, [R1+0xa0] ;  /* 0x0000a00001747983 */ /* 0x000f220000100a00 */
[----:B------:R-:W-:-:S03]  /*00b0*/  ULEA.HI UR4, UR4, UR6, URZ, 0x2 ;  /* 0x0000000604047291 */ /* 0x000fc6000f8f10ff */
[----:B------:R-:W4:Y:S01]  /*00c0*/  LDL.64 R118, [R1+0xa8] ;  /* 0x0000a80001767983 */ /* 0x000f220000100a00 */
[----:B------:R-:W2:Y:S03]  /*00d0*/  LDCU.64 UR16, c[0x0][0x358] ;  /* 0x00006b00ff1077ac */ /* 0x000ea60008000a00 */
[----:B------:R-:W5:Y:S01]  /*00e0*/  LDL.64 R120, [R1+0x140] ;  /* 0x0001400001787983 */ /* 0x000f620000100a00 */
[----:B------:R-:W-:Y:S02]  /*00f0*/  MOV R3, UR4 ;  /* 0x0000000400037c02 */ /* 0x000fe40008000f00 */
[----:B0-----:R-:W-:Y:S01]  /*0100*/  LOP3.LUT R2, R0, 0x7f, RZ, 0x3c, !PT ;  /* 0x0000007f00027812 */ /* 0x001fe200078e3cff */
[----:B------:R-:W5:Y:S01]  /*0110*/  LDL.64 R122, [R1+0x148] ;  /* 0x00014800017a7983 */ /* 0x000f620000100a00 */
[----:B------:R-:W0:Y:S01]  /*0120*/  S2UR UR7, SR_CTAID.X ;  /* 0x00000000000779c3 */ /* 0x000e220000002500 */
[----:B------:R-:W0:Y:S01]  /*0130*/  LDCU UR4, c[0x0][0x384] ;  /* 0x00007080ff0477ac */ /* 0x000e220008000800 */
[----:B------:R-:W-:Y:S01]  /*0140*/  LEA.HI.SX32 R2, R3, R2, 0x1e ;  /* 0x0000000203027211 */ /* 0x000fe200078ff2ff */
[----:B------:R-:W5:Y:S01]  /*0150*/  LDL.64 R112, [R1+0x130] ;  /* 0x0001300001707983 */ /* 0x000f620000100a00 */
[----:B------:R-:W-:-:S02]  /*0160*/  MOV R3, R0 ;  /* 0x0000000000037202 */ /* 0x000fc40000000f00 */
[C---:B------:R-:W-:Y:S01]  /*0170*/  ISETP.GE.U32.AND P1, PT, R2.reuse, 0x80, PT ;  /* 0x000000800200780c */ /* 0x040fe20003f26070 */
[----:B------:R-:W5:Y:S01]  /*0180*/  LDL.64 R114, [R1+0x138] ;  /* 0x0001380001727983 */ /* 0x000f620000100a00 */
[C---:B------:R-:W-:Y:S02]  /*0190*/  ISETP.GE.U32.AND P4, PT, R2.reuse, 0x100, PT ;  /* 0x000001000200780c */ /* 0x040fe40003f86070 */
[C---:B------:R-:W-:Y:S01]  /*01a0*/  ISETP.GE.U32.AND P3, PT, R2.reuse, 0x180, PT ;  /* 0x000001800200780c */ /* 0x040fe20003f66070 */
[----:B------:R-:W5:Y:S01]  /*01b0*/  LDL.64 R108, [R1+0x90] ;  /* 0x00009000016c7983 */ /* 0x000f620000100a00 */
[----:B------:R-:W-:-:S03]  /*01c0*/  ISETP.GE.U32.AND P6, PT, R2, 0x200, PT ;  /* 0x000002000200780c */ /* 0x000fc60003fc6070 */
[----:B------:R-:W5:Y:S04]  /*01d0*/  LDL.64 R110, [R1+0x98] ;  /* 0x00009800016e7983 */ /* 0x000f680000100a00 */
[----:B------:R-:W1:Y:S01]  /*01e0*/  @P1 LDC.64 R6, c[0x0][0x3d0] ;  /* 0x0000f400ff061b82 */ /* 0x000e620000000a00 */
[----:B------:R-:W-:Y:S01]  /*01f0*/  @P1 LOP3.LUT R4, R4, 0x2, RZ, 0xfc, !PT ;  /* 0x0000000204041812 */ /* 0x000fe200078efcff */
[----:B------:R-:W5:Y:S03]  /*0200*/  LDL.64 R104, [R1+0x120] ;  /* 0x0001200001687983 */ /* 0x000f660000100a00 */
[----:B------:R-:W-:Y:S01]  /*0210*/  LOP3.LUT R4, R4, 0xfffffffb, RZ, 0xc0, !PT ;  /* 0xfffffffb04047812 */ /* 0x000fe200078ec0ff */
[----:B------:R-:W5:Y:S02]  /*0220*/  LDL.64 R106, [R1+0x128] ;  /* 0x00012800016a7983 */ /* 0x000f640000100a00 */
[----:B------:R-:W0:Y:S01]  /*0230*/  @P1 LDC.64 R8, c[0x0][0x3e8] ;  /* 0x0000fa00ff081b82 */ /* 0x000e220000000a00 */
        /* <DEDUP_REMOVED lines=9> */
[----:B------:R-:W0:Y:S02]  /*02d0*/  @P4 LDC.64 R12, c[0x0][0x3e8] ;  /* 0x0000fa00ff0c4b82 */ /* 0x000e240000000a00 */
[----:B------:R-:W5:Y:S04]  /*02e0*/  LDL.64 R92, [R1+0x70] ;  /* 0x00007000015c7983 */ /* 0x000f680000100a00 */
[----:B------:R-:W5:Y:S02]  /*02f0*/  LDL.64 R94, [R1+0x78] ;  /* 0x00007800015e7983 */ /* 0x000f640000100a00 */
[----:B------:R-:W0:Y:S02]  /*0300*/  @P3 LDC.64 R18, c[0x0][0x3d0] ;  /* 0x0000f400ff123b82 */ /* 0x000e240000000a00 */
[----:B------:R-:W5:Y:S04]  /*0310*/  LDL.64 R88, [R1+0x100] ;  /* 0x0001000001587983 */ /* 0x000f680000100a00 */
[----:B------:R-:W5:Y:S02]  /*0320*/  LDL.64 R90, [R1+0x108] ;  /* 0x00010800015a7983 */ /* 0x000f640000100a00 */
[----:B------:R-:W0:Y:S01]  /*0330*/  @P3 LDC.64 R20, c[0x0][0x3e8] ;  /* 0x0000fa00ff143b82 */ /* 0x000e220000000a00 */
[C---:B-1----:R-:W-:Y:S01]  /*0340*/  @P1 IMAD.WIDE.U32 R6, R3.reuse, 0x10, R6 ;  /* 0x0000001003061825 */ /* 0x042fe200078e0006 */
[----:B------:R-:W-:Y:S01]  /*0350*/  @P6 LOP3.LUT R4, R4, 0x10, RZ, 0xfc, !PT ;  /* 0x0000001004046812 */ /* 0x000fe200078efcff */
[----:B------:R-:W5:Y:S04]  /*0360*/  LDL.64 R84, [R1+0x60] ;  /* 0x0000600001547983 */ /* 0x000f680000100a00 */
[----:B------:R-:W5:Y:S01]  /*0370*/  LDL.64 R86, [R1+0x68] ;  /* 0x0000680001567983 */ /* 0x000f620000100a00 */
[----:B------:R-:W1:Y:S01]  /*0380*/  @P6 LDC.64 R22, c[0x0][0x3d0] ;  /* 0x0000f400ff166b82 */ /* 0x000e620000000a00 */
[----:B0-----:R-:W-:-:S02]  /*0390*/  @P1 IMAD.WIDE.U32 R8, R3, 0x10, R8 ;  /* 0x0000001003081825 */ /* 0x001fc400078e0008 */
[----:B------:R-:W5:Y:S04]  /*03a0*/  LDL.64 R80, [R1+0xf0] ;  /* 0x0000f00001507983 */ /* 0x000f680000100a00 */
[----:B------:R-:W5:Y:S01]  /*03b0*/  LDL.64 R82, [R1+0xf8] ;  /* 0x0000f80001527983 */ /* 0x000f620000100a00 */
[----:B------:R-:W0:Y:S01]  /*03c0*/  @P6 LDC.64 R24, c[0x0][0x3e8] ;  /* 0x0000fa00ff186b82 */ /* 0x000e220000000a00 */
[----:B------:R-:W-:Y:S02]  /*03d0*/  @P1 LOP3.LUT R3, R3, 0x80, RZ, 0xfc, !PT ;  /* 0x0000008003031812 */ /* 0x000fe400078efcff */
[----:B------:R-:W5:Y:S03]  /*03e0*/  LDL.64 R76, [R1+0x50] ;  /* 0x00005000014c7983 */ /* 0x000f660000100a00 */
[C---:B------:R-:W-:Y:S01]  /*03f0*/  @P4 IMAD.WIDE.U32 R14, R3.reuse, 0x10, R10 ;  /* 0x00000010030e4825 */ /* 0x040fe200078e000a */
[----:B------:R-:W5:Y:S03]  /*0400*/  LDL.64 R78, [R1+0x58] ;  /* 0x00005800014e7983 */ /* 0x000f660000100a00 */
[C---:B------:R-:W-:Y:S01]  /*0410*/  @P4 IMAD.WIDE.U32 R16, R3.reuse, 0x10, R12 ;  /* 0x0000001003104825 */ /* 0x040fe200078e000c */
[----:B------:R-:W-:Y:S01]  /*0420*/  @P4 IADD3 R3, PT, PT, R3, 0x80, RZ ;  /* 0x0000008003034810 */ /* 0x000fe20007ffe0ff */
[----:B------:R-:W5:Y:S04]  /*0430*/  LDL.64 R72, [R1+0xe0] ;  /* 0x0000e00001487983 */ /* 0x000f680000100a00 */
[C---:B------:R-:W-:Y:S01]  /*0440*/  @P3 IMAD.WIDE.U32 R18, R3.reuse, 0x10, R18 ;  /* 0x0000001003123825 */ /* 0x040fe200078e0012 */
[----:B------:R-:W5:Y:S03]  /*0450*/  LDL.64 R74, [R1+0xe8] ;  /* 0x0000e800014a7983 */ /* 0x000f660000100a00 */
[C---:B------:R-:W-:Y:S01]  /*0460*/  @P3 IMAD.WIDE.U32 R20, R3.reuse, 0x10, R20 ;  /* 0x0000001003143825 */ /* 0x040fe200078e0014 */
[----:B------:R-:W-:Y:S01]  /*0470*/  @P3 IADD3 R3, PT, PT, R3, 0x80, RZ ;  /* 0x0000008003033810 */ /* 0x000fe20007ffe0ff */
[----:B------:R-:W5:Y:S01]  /*0480*/  LDL.64 R68, [R1+0x40] ;  /* 0x0000400001447983 */ /* 0x000f620000100a00 */
[----:B------:R-:W-:-:S03]  /*0490*/  P2R R50, PR, RZ, 0x40 ;  /* 0x00000040ff327803 */ /* 0x000fc60000000000 */
[C---:B-1----:R-:W-:Y:S01]  /*04a0*/  @P6 IMAD.WIDE.U32 R22, R3.reuse, 0x10, R22 ;  /* 0x0000001003166825 */ /* 0x042fe200078e0016 */
[----:B------:R-:W5:Y:S03]  /*04b0*/  LDL.64 R70, [R1+0x48] ;  /* 0x0000480001467983 */ /* 0x000f660000100a00 */
[C---:B0-----:R-:W-:Y:S01]  /*04c0*/  @P6 IMAD.WIDE.U32 R24, R3.reuse, 0x10, R24 ;  /* 0x0000001003186825 */ /* 0x041fe200078e0018 */
[----:B------:R-:W-:Y:S01]  /*04d0*/  @P6 IADD3 R3, PT, PT, R3, 0x80, RZ ;  /* 0x0000008003036810 */ /* 0x000fe20007ffe0ff */
[----:B------:R-:W5:Y:S01]  /*04e0*/  LDL.64 R64, [R1+0xd0] ;  /* 0x0000d00001407983 */ /* 0x000f620000100a00 */
[----:B------:R-:W-:-:S03]  /*04f0*/  LOP3.LUT P6, RZ, R4, 0x8, RZ, 0xc0, !PT ;  /* 0x0000000804ff7812 */ /* 0x000fc600078cc0ff */
[----:B------:R-:W5:Y:S01]  /*0500*/  LDL.64 R66, [R1+0xd8] ;  /* 0x0000d80001427983 */ /* 0x000f620000100a00 */
[----:B------:R-:W-:Y:S02]  /*0510*/  P2R R5, PR, RZ, 0x40 ;  /* 0x00000040ff057803 */ /* 0x000fe40000000000 */
[C---:B------:R-:W-:Y:S01]  /*0520*/  LOP3.LUT P6, RZ, R4.reuse, 0x4, RZ, 0xc0, !PT ;  /* 0x0000000404ff7812 */ /* 0x040fe200078cc0ff */
[----:B------:R-:W5:Y:S03]  /*0530*/  LDL.64 R60, [R1+0x30] ;  /* 0x00003000013c7983 */ /* 0x000f660000100a00 */
[----:B------:R-:W-:Y:S01]  /*0540*/  P2R R0, PR, RZ, 0x40 ;  /* 0x00000040ff007803 */ /* 0x000fe20000000000 */
[----:B------:R-:W5:Y:S01]  /*0550*/  LDL.64 R62, [R1+0x38] ;  /* 0x00003800013e7983 */ /* 0x000f620000100a00 */
[----:B------:R-:W-:-:S03]  /*0560*/  LOP3.LUT P6, RZ, R4, 0x2, RZ, 0xc0, !PT ;  /* 0x0000000204ff7812 */ /* 0x000fc600078cc0ff */
[----:B------:R-:W5:Y:S04]  /*0570*/  LDL.64 R56, [R1+0xc0] ;  /* 0x0000c00001387983 */ /* 0x000f680000100a00 */
[----:B------:R-:W5:Y:S04]  /*0580*/  LDL.64 R58, [R1+0xc8] ;  /* 0x0000c800013a7983 */ /* 0x000f680000100a00 */
[----:B------:R-:W5:Y:S04]  /*0590*/  LDL.64 R52, [R1+0x20] ;  /* 0x0000200001347983 */ /* 0x000f680000100a00 */
[----:B------:R-:W5:Y:S04]  /*05a0*/  LDL.64 R54, [R1+0x28] ;  /* 0x0000280001367983 */ /* 0x000f680000100a00 */
[----:B--2---:R-:W2:Y:S04]  /*05b0*/  @P6 LDG.E.128 R124, desc[UR16][R8.64] ;  /* 0x00000010087c6981 */ /* 0x004ea8000c1e1d00 */
[----:B---3--:R-:W3:Y:S04]  /*05c0*/  @P6 LDG.E.128 R128, desc[UR16][R6.64] ;  /* 0x0000001006806981 */ /* 0x008ee8000c1e1d00 */
[----:B--2---:R-:W-:Y:S04]  /*05d0*/  @P6 STL.64 [R1+0xb0], R124 ;  /* 0x0000b07c01006387 */ /* 0x004fe80000100a00 */
[----:B------:R-:W-:Y:S04]  /*05e0*/  @P6 STL.64 [R1+0xb8], R126 ;  /* 0x0000b87e01006387 */ /* 0x000fe80000100a00 */
[----:B---3--:R-:W-:Y:S04]  /*05f0*/  @P6 STL.64 [R1+0x150], R128 ;  /* 0x0001508001006387 */ /* 0x008fe80000100a00 */
[----:B------:R-:W-:Y:S01]  /*0600*/  @P6 STL.64 [R1+0x158], R130 ;  /* 0x0001588201006387 */ /* 0x000fe20000100a00 */
[----:B------:R-:W-:-:S13]  /*0610*/  ISETP.NE.AND P6, PT, R0, RZ, PT ;  /* 0x000000ff0000720c */ /* 0x000fda0003fc5270 */
[----:B----4-:R-:W2:Y:S04]  /*0620*/  @P6 LDG.E.128 R116, desc[UR16][R16.64] ;  /* 0x0000001010746981 */ /* 0x010ea8000c1e1d00 */
[----:B-----5:R-:W3:Y:S01]  /*0630*/  @P6 LDG.E.128 R120, desc[UR16][R14.64] ;  /* 0x000000100e786981 */ /* 0x020ee2000c1e1d00 */
[C---:B------:R-:W-:Y:S02]  /*0640*/  ISETP.GE.U32.AND P0, PT, R2.reuse, 0x280, PT ;  /* 0x000002800200780c */ /* 0x040fe40003f06070 */
[C---:B------:R-:W-:Y:S02]  /*0650*/  ISETP.GE.U32.AND P1, PT, R2.reuse, 0x300, PT ;  /* 0x000003000200780c */ /* 0x040fe40003f26070 */
[C---:B------:R-:W-:Y:S02]  /*0660*/  ISETP.GE.U32.AND P2, PT, R2.reuse, 0x380, PT ;  /* 0x000003800200780c */ /* 0x040fe40003f46070 */
[----:B------:R-:W-:-:S07]  /*0670*/  ISETP.GE.U32.AND P3, PT, R2, 0x400, PT ;  /* 0x000004000200780c */ /* 0x000fce0003f66070 */
[----:B------:R-:W0:Y:S08]  /*0680*/  @P0 LDC.64 R10, c[0x0][0x3d0] ;  /* 0x0000f400ff0a0b82 */ /* 0x000e300000000a00 */
[----:B------:R-:W1:Y:S01]  /*0690*/  @P0 LDC.64 R12, c[0x0][0x3e8] ;  /* 0x0000fa00ff0c0b82 */ /* 0x000e620000000a00 */
[----:B------:R-:W-:-:S07]  /*06a0*/  ISETP.GE.U32.AND P4, PT, R2, 0x480, PT ;  /* 0x000004800200780c */ /* 0x000fce0003f86070 */
[----:B------:R-:W4:Y:S08]  /*06b0*/  @P1 LDC.64 R30, c[0x0][0x3d0] ;  /* 0x0000f400ff1e1b82 */ /* 0x000f300000000a00 */
[----:B------:R-:W5:Y:S01]  /*06c0*/  @P1 LDC.64 R32, c[0x0][0x3e8] ;  /* 0x0000fa00ff201b82 */ /* 0x000f620000000a00 */
[----:B------:R-:W-:-:S07]  /*06d0*/  ISETP.GE.U32.AND P5, PT, R2, 0x500, PT ;  /* 0x000005000200780c */ /* 0x000fce0003fa6070 */
[----:B------:R-:W5:Y:S08]  /*06e0*/  @P2 LDC.64 R34, c[0x0][0x3d0] ;  /* 0x0000f400ff222b82 */ /* 0x000f700000000a00 */
[----:B------:R-:W5:Y:S01]  /*06f0*/  @P2 LDC.64 R36, c[0x0][0x3e8] ;  /* 0x0000fa00ff242b82 */ /* 0x000f620000000a00 */
[----:B--2---:R-:W-:Y:S07]  /*0700*/  @P6 STL.64 [R1+0xa0], R116 ;  /* 0x0000a07401006387 */ /* 0x004fee0000100a00 */
[----:B------:R-:W2:Y:S01]  /*0710*/  @P3 LDC.64 R38, c[0x0][0x3d0] ;  /* 0x0000f400ff263b82 */ /* 0x000ea20000000a00 */
[----:B------:R-:W-:Y:S04]  /*0720*/  @P6 STL.64 [R1+0xa8], R118 ;  /* 0x0000a87601006387 */ /* 0x000fe80000100a00 */
[----:B---3--:R-:W-:Y:S03]  /*0730*/  @P6 STL.64 [R1+0x140], R120 ;  /* 0x0001407801006387 */ /* 0x008fe60000100a00 */
[----:B------:R-:W3:Y:S01]  /*0740*/  @P3 LDC.64 R40, c[0x0][0x3e8] ;  /* 0x0000fa00ff283b82 */ /* 0x000ee20000000a00 */
[----:B------:R-:W-:Y:S01]  /*0750*/  @P6 STL.64 [R1+0x148], R122 ;  /* 0x0001487a01006387 */ /* 0x000fe20000100a00 */
[----:B------:R-:W-:Y:S01]  /*0760*/  ISETP.NE.AND P6, PT, R5, RZ, PT ;  /* 0x000000ff0500720c */ /* 0x000fe20003fc5270 */
[----:B0-----:R-:W-:-:S05]  /*0770*/  @P0 IMAD.WIDE.U32 R26, R3, 0x10, R10 ;  /* 0x00000010031a0825 */ /* 0x001fca00078e000a */
[----:B------:R-:W0:Y:S01]  /*0780*/  @P4 LDC.64 R10, c[0x0][0x3d0] ;  /* 0x0000f400ff0a4b82 */ /* 0x000e220000000a00 */
[----:B-1----:R-:W-:-:S07]  /*0790*/  @P0 IMAD.WIDE.U32 R28, R3, 0x10, R12 ;  /* 0x00000010031c0825 */ /* 0x002fce00078e000c */
[----:B------:R-:W1:Y:S01]  /*07a0*/  @P5 LDC.64 R46, c[0x0][0x3d0] ;  /* 0x0000f400ff2e5b82 */ /* 0x000e620000000a00 */
[----:B------:R-:W3:Y:S04]  /*07b0*/  @P6 LDG.E.128 R108, desc[UR16][R20.64] ;  /* 0x00000010146c6981 */ /* 0x000ee8000c1e1d00 */
[----:B------:R-:W3:Y:S01]  /*07c0*/  @P6 LDG.E.128 R112, desc[UR16][R18.64] ;  /* 0x0000001012706981 */ /* 0x000ee2000c1e1d00 */
[----:B------:R-:W-:Y:S02]  /*07d0*/  @P0 IADD3 R3, PT, PT, R3, 0x80, RZ ;  /* 0x0000008003030810 */ /* 0x000fe40007ffe0ff */
[----:B------:R-:W1:Y:S01]  /*07e0*/  @P4 LDC.64 R12, c[0x0][0x3e8] ;  /* 0x0000fa00ff0c4b82 */ /* 0x000e620000000a00 */
[----:B------:R1:W3:Y:S02]  /*07f0*/  @P0 LDG.E.128 R96, desc[UR16][R26.64] ;  /* 0x000000101a600981 */ /* 0x0002e4000c1e1d00 */
[----:B----4-:R-:W-:-:S02]  /*0800*/  @P1 IMAD.WIDE.U32 R30, R3, 0x10, R30 ;  /* 0x00000010031e1825 */ /* 0x010fc400078e001e */
[----:B------:R4:W4:Y:S02]  /*0810*/  @P0 LDG.E.128 R92, desc[UR16][R28.64] ;  /* 0x000000101c5c0981 */ /* 0x000924000c1e1d00 */
[C---:B-----5:R-:W-:Y:S01]  /*0820*/  @P1 IMAD.WIDE.U32 R32, R3.reuse, 0x10, R32 ;  /* 0x0000001003201825 */ /* 0x060fe200078e0020 */
[----:B------:R-:W-:Y:S01]  /*0830*/  @P1 IADD3 R3, PT, PT, R3, 0x80, RZ ;  /* 0x0000008003031810 */ /* 0x000fe20007ffe0ff */
[----:B------:R-:W5:Y:S01]  /*0840*/  @P5 LDC.64 R48, c[0x0][0x3e8] ;  /* 0x0000fa00ff305b82 */ /* 0x000f620000000a00 */
[----:B------:R4:W4:Y:S03]  /*0850*/  @P1 LDG.E.128 R88, desc[UR16][R30.64] ;  /* 0x000000101e581981 */ /* 0x000926000c1e1d00 */
[C---:B------:R-:W-:Y:S01]  /*0860*/  @P2 IMAD.WIDE.U32 R34, R3.reuse, 0x10, R34 ;  /* 0x0000001003222825 */ /* 0x040fe200078e0022 */
[----:B------:R-:W4:Y:S03]  /*0870*/  @P1 LDG.E.128 R84, desc[UR16][R32.64] ;  /* 0x0000001020541981 */ /* 0x000f26000c1e1d00 */
[C---:B------:R-:W-:Y:S01]  /*0880*/  @P2 IMAD.WIDE.U32 R36, R3.reuse, 0x10, R36 ;  /* 0x0000001003242825 */ /* 0x040fe200078e0024 */
[----:B------:R-:W-:Y:S01]  /*0890*/  @P2 IADD3 R3, PT, PT, R3, 0x80, RZ ;  /* 0x0000008003032810 */ /* 0x000fe20007ffe0ff */
[----:B------:R-:W4:Y:S04]  /*08a0*/  @P2 LDG.E.128 R80, desc[UR16][R34.64] ;  /* 0x0000001022502981 */ /* 0x000f28000c1e1d00 */
[C---:B--2---:R-:W-:Y:S01]  /*08b0*/  @P3 IMAD.WIDE.U32 R38, R3.reuse, 0x10, R38 ;  /* 0x0000001003263825 */ /* 0x044fe200078e0026 */
[----:B------:R2:W2:Y:S03]  /*08c0*/  @P2 LDG.E.128 R76, desc[UR16][R36.64] ;  /* 0x00000010244c2981 */ /* 0x0004a6000c1e1d00 */
[C---:B---3--:R-:W-:Y:S01]  /*08d0*/  @P3 IMAD.WIDE.U32 R40, R3.reuse, 0x10, R40 ;  /* 0x0000001003283825 */ /* 0x048fe200078e0028 */
[----:B------:R-:W-:Y:S01]  /*08e0*/  @P3 IADD3 R3, PT, PT, R3, 0x80, RZ ;  /* 0x0000008003033810 */ /* 0x000fe20007ffe0ff */
[----:B------:R-:W3:Y:S04]  /*08f0*/  @P3 LDG.E.128 R72, desc[UR16][R38.64] ;  /* 0x0000001026483981 */ /* 0x000ee8000c1e1d00 */
[C---:B0-----:R-:W-:Y:S01]  /*0900*/  @P4 IMAD.WIDE.U32 R42, R3.reuse, 0x10, R10 ;  /* 0x00000010032a4825 */ /* 0x041fe200078e000a */
[----:B------:R-:W3:Y:S03]  /*0910*/  @P3 LDG.E.128 R68, desc[UR16][R40.64] ;  /* 0x0000001028443981 */ /* 0x000ee6000c1e1d00 */
[C---:B-1----:R-:W-:Y:S01]  /*0920*/  @P4 IMAD.WIDE.U32 R44, R3.reuse, 0x10, R12 ;  /* 0x00000010032c4825 */ /* 0x042fe200078e000c */
[----:B------:R-:W-:Y:S01]  /*0930*/  @P4 IADD3 R3, PT, PT, R3, 0x80, RZ ;  /* 0x0000008003034810 */ /* 0x000fe20007ffe0ff */
[----:B------:R-:W3:Y:S04]  /*0940*/  @P4 LDG.E.128 R64, desc[UR16][R42.64] ;  /* 0x000000102a404981 */ /* 0x000ee8000c1e1d00 */
[C---:B------:R-:W-:Y:S01]  /*0950*/  @P5 IMAD.WIDE.U32 R10, R3.reuse, 0x10, R46 ;  /* 0x00000010030a5825 */ /* 0x040fe200078e002e */
[----:B------:R-:W3:Y:S03]  /*0960*/  @P4 LDG.E.128 R60, desc[UR16][R44.64] ;  /* 0x000000102c3c4981 */ /* 0x000ee6000c1e1d00 */
[----:B-----5:R-:W-:Y:S01]  /*0970*/  @P5 IMAD.WIDE.U32 R12, R3, 0x10, R48 ;  /* 0x00000010030c5825 */ /* 0x020fe200078e0030 */
[----:B------:R-:W5:Y:S04]  /*0980*/  @P5 LDG.E.128 R56, desc[UR16][R10.64] ;  /* 0x000000100a385981 */ /* 0x000f68000c1e1d00 */
[----:B------:R-:W5:Y:S04]  /*0990*/  @P5 LDG.E.128 R52, desc[UR16][R12.64] ;  /* 0x000000100c345981 */ /* 0x000f68000c1e1d00 */
[----:B------:R0:W-:Y:S04]  /*09a0*/  @P6 STL.64 [R1+0x90], R108 ;  /* 0x0000906c01006387 */ /* 0x0001e80000100a00 */
[----:B------:R1:W-:Y:S04]  /*09b0*/  @P6 STL.64 [R1+0x98], R110 ;  /* 0x0000986e01006387 */ /* 0x0003e80000100a00 */
[----:B------:R1:W-:Y:S04]  /*09c0*/  @P6 STL.64 [R1+0x130], R112 ;  /* 0x0001307001006387 */ /* 0x0003e80000100a00 */
[----:B------:R1:W-:Y:S01]  /*09d0*/  @P6 STL.64 [R1+0x138], R114 ;  /* 0x0001387201006387 */ /* 0x0003e20000100a00 */
[----:B------:R-:W-:-:S13]  /*09e0*/  ISETP.NE.AND P6, PT, R50, RZ, PT ;  /* 0x000000ff3200720c */ /* 0x000fda0003fc5270 */
[----:B------:R-:W3:Y:S04]  /*09f0*/  @P6 LDG.E.128 R104, desc[UR16][R22.64] ;  /* 0x0000001016686981 */ /* 0x000ee8000c1e1d00 */
[----:B------:R0:W5:Y:S01]  /*0a00*/  @P6 LDG.E.128 R100, desc[UR16][R24.64] ;  /* 0x0000001018646981 */ /* 0x000162000c1e1d00 */
[----:B------:R-:W-:Y:S01]  /*0a10*/  UISETP.GE.AND UP0, UPT, UR7, UR4, UPT ;  /* 0x000000040700728c */ /* 0x000fe2000bf06270 */
[----:B------:R-:W-:Y:S02]  /*0a20*/  LOP3.LUT R4, R4, 0xfffffffe, RZ, 0xc0, !PT ;  /* 0xfffffffe04047812 */ /* 0x000fe400078ec0ff */
[----:B------:R-:W-:Y:S02]  /*0a30*/  CS2R R26, SRZ ;  /* 0x00000000001a7805 */ /* 0x000fe4000001ff00 */
[----:B----4-:R-:W-:-:S02]  /*0a40*/  CS2R R28, SRZ ;  /* 0x00000000001c7805 */ /* 0x010fc4000001ff00 */
[----:B------:R-:W-:Y:S02]  /*0a50*/  CS2R R30, SRZ ;  /* 0x00000000001e7805 */ /* 0x000fe4000001ff00 */
[----:B------:R-:W-:Y:S02]  /*0a60*/  @P5 LOP3.LUT R4, R4, 0x1, RZ, 0xfc, !PT ;  /* 0x0000000104045812 */ /* 0x000fe400078efcff */
[----:B------:R-:W-:Y:S02]  /*0a70*/  CS2R R148, SRZ ;  /* 0x0000000000947805 */ /* 0x000fe4000001ff00 */
[----:B------:R-:W-:Y:S02]  /*0a80*/  CS2R R150, SRZ ;  /* 0x0000000000967805 */ /* 0x000fe4000001ff00 */
[----:B--2---:R-:W-:Y:S02]  /*0a90*/  CS2R R36, SRZ ;  /* 0x0000000000247805 */ /* 0x004fe4000001ff00 */
        /* <DEDUP_REMOVED lines=26> */
[----:B---3--:R-:W-:Y:S04]  /*0c40*/  @P6 STL.64 [R1+0x120], R104 ;  /* 0x0001206801006387 */ /* 0x008fe80000100a00 */
[----:B------:R-:W-:Y:S04]  /*0c50*/  @P6 STL.64 [R1+0x128], R106 ;  /* 0x0001286a01006387 */ /* 0x000fe80000100a00 */
[----:B-----5:R-:W-:Y:S04]  /*0c60*/  @P6 STL.64 [R1+0x80], R100 ;  /* 0x0000806401006387 */ /* 0x020fe80000100a00 */
[----:B------:R-:W-:Y:S04]  /*0c70*/  @P6 STL.64 [R1+0x88], R102 ;  /* 0x0000886601006387 */ /* 0x000fe80000100a00 */
        /* <DEDUP_REMOVED lines=16> */
[----:B------:R0:W-:Y:S04]  /*0d80*/  @P4 STL.64 [R1+0xd0], R64 ;  /* 0x0000d04001004387 */ /* 0x0001e80000100a00 */
[----:B------:R-:W-:Y:S04]  /*0d90*/  @P4 STL.64 [R1+0xd8], R66 ;  /* 0x0000d84201004387 */ /* 0x000fe80000100a00 */
[----:B------:R1:W-:Y:S04]  /*0da0*/  @P4 STL.64 [R1+0x30], R60 ;  /* 0x0000303c01004387 */ /* 0x0003e80000100a00 */
[----:B------:R2:W-:Y:S04]  /*0db0*/  @P4 STL.64 [R1+0x38], R62 ;  /* 0x0000383e01004387 */ /* 0x0005e80000100a00 */
[----:B------:R3:W-:Y:S01]  /*0dc0*/  @P5 STL.64 [R1+0xc0], R56 ;  /* 0x0000c03801005387 */ /* 0x0007e20000100a00 */
[----:B0-----:R-:W-:-:S03]  /*0dd0*/  CS2R R64, SRZ ;  /* 0x0000000000407805 */ /* 0x001fc6000001ff00 */
[----:B------:R0:W-:Y:S01]  /*0de0*/  @P5 STL.64 [R1+0xc8], R58 ;  /* 0x0000c83a01005387 */ /* 0x0001e20000100a00 */
[----:B-1----:R-:W-:Y:S02]  /*0df0*/  CS2R R60, SRZ ;  /* 0x00000000003c7805 */ /* 0x002fe4000001ff00 */
[----:B------:R-:W-:Y:S01]  /*0e00*/  CS2R R66, SRZ ;  /* 0x0000000000427805 */ /* 0x000fe2000001ff00 */
[----:B------:R1:W-:Y:S01]  /*0e10*/  @P5 STL.64 [R1+0x20], R52 ;  /* 0x0000203401005387 */ /* 0x0003e20000100a00 */
[----:B--2---:R-:W-:Y:S02]  /*0e20*/  CS2R R62, SRZ ;  /* 0x00000000003e7805 */ /* 0x004fe4000001ff00 */
[----:B------:R-:W-:Y:S02]  /*0e30*/  CS2R R68, SRZ ;  /* 0x0000000000447805 */ /* 0x000fe4000001ff00 */
[----:B------:R-:W-:Y:S01]  /*0e40*/  CS2R R70, SRZ ;  /* 0x0000000000467805 */ /* 0x000fe2000001ff00 */
[----:B------:R2:W-:Y:S01]  /*0e50*/  @P5 STL.64 [R1+0x28], R54 ;  /* 0x0000283601005387 */ /* 0x0005e20000100a00 */
[----:B---3--:R-:W-:-:S02]  /*0e60*/  CS2R R56, SRZ ;  /* 0x0000000000387805 */ /* 0x008fc4000001ff00 */
[----:B------:R-:W-:Y:S02]  /*0e70*/  CS2R R72, SRZ ;  /* 0x0000000000487805 */ /* 0x000fe4000001ff00 */
[----:B------:R-:W-:Y:S02]  /*0e80*/  CS2R R74, SRZ ;  /* 0x00000000004a7805 */ /* 0x000fe4000001ff00 */
[----:B0-----:R-:W-:Y:S02]  /*0e90*/  CS2R R58, SRZ ;  /* 0x00000000003a7805 */ /* 0x001fe4000001ff00 */
[----:B------:R-:W-:Y:S02]  /*0ea0*/  CS2R R76, SRZ ;  /* 0x00000000004c7805 */ /* 0x000fe4000001ff00 */
[----:B------:R-:W-:Y:S02]  /*0eb0*/  CS2R R78, SRZ ;  /* 0x00000000004e7805 */ /* 0x000fe4000001ff00 */
[----:B------:R-:W-:-:S02]  /*0ec0*/  CS2R R80, SRZ ;  /* 0x0000000000507805 */ /* 0x000fc4000001ff00 */
[----:B-1----:R-:W-:Y:S02]  /*0ed0*/  CS2R R52, SRZ ;  /* 0x0000000000347805 */ /* 0x002fe4000001ff00 */
[----:B------:R-:W-:Y:S02]  /*0ee0*/  CS2R R82, SRZ ;  /* 0x0000000000527805 */ /* 0x000fe4000001ff00 */
[----:B------:R-:W-:Y:S02]  /*0ef0*/  CS2R R84, SRZ ;  /* 0x0000000000547805 */ /* 0x000fe4000001ff00 */
[----:B------:R-:W-:Y:S02]  /*0f00*/  CS2R R86, SRZ ;  /* 0x0000000000567805 */ /* 0x000fe4000001ff00 */
[----:B--2---:R-:W-:Y:S02]  /*0f10*/  CS2R R54, SRZ ;  /* 0x0000000000367805 */ /* 0x004fe4000001ff00 */
        /* <DEDUP_REMOVED lines=82> */
.L_x_17912:
[----:B-----5:R-:W5:Y:S01]  /*1440*/  @UP0 LDCU.64 UR4, c[0x0][0x3e0] ;  /* 0x00007c00ff0407ac */ /* 0x020f620008000a00 */
[----:B0-----:R-:W-:Y:S02]  /*1450*/  UIMAD.WIDE UR12, UR7, 0x4, UR8 ;  /* 0x00000004070c78a5 */ /* 0x001fe4000f8e0208 */
[----:B------:R-:W-:-:S04]  /*1460*/  UIMAD.WIDE UR14, UR7, 0x4, UR10 ;  /* 0x00000004070e78a5 */ /* 0x000fc8000f8e020a */
[----:B------:R-:W-:Y:S02]  /*1470*/  MOV R184, UR12 ;  /* 0x0000000c00b87c02 */ /* 0x000fe40008000f00 */
[----:B------:R-:W-:Y:S02]  /*1480*/  MOV R185, UR13 ;  /* 0x0000000d00b97c02 */ /* 0x000fe40008000f00 */
[----:B------:R-:W-:-:S03]  /*1490*/  PLOP3.LUT P0, PT, PT, PT, UP0, 0x80, 0x8 ;  /* 0x000000000008781c */ /* 0x000fc60003f0f008 */
[----:B------:R0:W2:Y:S01]  /*14a0*/  LDG.E R3, desc[UR16][R184.64] ;  /* 0x00000010b8037981 */ /* 0x0000a2000c1e1900 */
[----:B-----5:R-:W-:Y:S01]  /*14b0*/  @UP0 UIMAD.WIDE UR4, UR7, 0x4, UR4 ;  /* 0x00000004070408a5 */ /* 0x020fe2000f8e0204 */
[----:B0-----:R-:W-:Y:S02]  /*14c0*/  MOV R184, UR14 ;  /* 0x0000000e00b87c02 */ /* 0x001fe40008000f00 */
[----:B------:R-:W-:-:S05]  /*14d0*/  MOV R185, UR15 ;  /* 0x0000000f00b97c02 */ /* 0x000fca0008000f00 */
[----:B------:R0:W5:Y:S02]  /*14e0*/  LDG.E R5, desc[UR16][R184.64] ;  /* 0x00000010b8057981 */ /* 0x000164000c1e1900 */
[----:B0-----:R-:W-:Y:S02]  /*14f0*/  MOV R184, UR4 ;  /* 0x0000000400b87c02 */ /* 0x001fe40008000f00 */
[----:B------:R-:W-:-:S05]  /*1500*/  MOV R185, UR5 ;  /* 0x0000000500b97c02 */ /* 0x000fca0008000f00 */
[----:B------:R-:W3:Y:S01]  /*1510*/  @P0 LDG.E R7, desc[UR16][R184.64] ;  /* 0x00000010b8070981 */ /* 0x000ee2000c1e1900 */
[C---:B------:R-:W-:Y:S01]  /*1520*/  ISETP.GE.U32.AND P1, PT, R2.reuse, 0x80, PT ;  /* 0x000000800200780c */ /* 0x040fe20003f26070 */
[----:B------:R-:W-:Y:S01]  /*1530*/  UIMAD UR4, UR7, UR6, URZ ;  /* 0x00000006070472a4 */ /* 0x000fe2000f8e02ff */
[----:B------:R-:W-:Y:S01]  /*1540*/  ISETP.GE.U32.AND P4, PT, R2, 0x100, PT ;  /* 0x000001000200780c */ /* 0x000fe20003f86070 */
[----:B------:R-:W0:Y:S01]  /*1550*/  S2R R186, SR_TID.X ;  /* 0x0000000000ba7919 */ /* 0x000e220000002100 */
[----:B------:R-:W-:Y:S01]  /*1560*/  LOP3.LUT R4, R4, 0xfffffffd, RZ, 0xc0, !PT ;  /* 0xfffffffd04047812 */ /* 0x000fe200078ec0ff */
[----:B------:R-:W-:Y:S01]  /*1570*/  USHF.R.S32.HI UR5, URZ, 0x1f, UR4 ;  /* 0x0000001fff057899 */ /* 0x000fe20008011404 */
[C---:B------:R-:W-:Y:S01]  /*1580*/  ISETP.GE.U32.AND P3, PT, R2.reuse, 0x180, PT ;  /* 0x000001800200780c */ /* 0x040fe20003f66070 */
[----:B------:R-:W-:Y:S01]  /*1590*/  UMOV UR12, 0x3f800000 ;  /* 0x3f800000000c7882 */ /* 0x000fe20000000000 */
[----:B-1----:R-:W-:Y:S01]  /*15a0*/  ISETP.NE.AND P5, PT, RZ, UR18, PT ;  /* 0x00000012ff007c0c */ /* 0x002fe2000bfa5270 */
[----:B------:R-:W-:Y:S01]  /*15b0*/  ULEA.HI UR5, UR5, UR4, URZ, 0x2 ;  /* 0x0000000405057291 */ /* 0x000fe2000f8f10ff */
[----:B------:R-:W-:Y:S01]  /*15c0*/  PLOP3.LUT P0, PT, PT, PT, UP0, 0x80, 0x8 ;  /* 0x000000000008781c */ /* 0x000fe20003f0f008 */
[----:B------:R-:W-:Y:S01]  /*15d0*/  BSSY.RECONVERGENT B0, `(.L_x_17811) ;  /* 0x0000040000007945 */ /* 0x000fe20003800200 */
[----:B------:R-:W-:-:S02]  /*15e0*/  ISETP.GE.U32.AND P2, PT, R2, 0x200, PT ;  /* 0x000002000200780c */ /* 0x000fc40003f46070 */
        /* <DEDUP_REMOVED lines=9> */
[----:B------:R-:W-:Y:S02]  /*1680*/  MOV R3, UR5 ;  /* 0x0000000500037c02 */ /* 0x000fe40008000f00 */
[----:B-----5:R-:W-:Y:S02]  /*1690*/  R2UR UR13, R5 ;  /* 0x00000000050d72ca */ /* 0x020fe400000e0000 */
[----:B0-----:R-:W-:Y:S02]  /*16a0*/  LEA.HI.SX32 R5, R3, R186, 0x1e ;  /* 0x000000ba03057211 */ /* 0x001fe400078ff2ff */
[----:B------:R-:W-:Y:S02]  /*16b0*/  MOV R3, RZ ;  /* 0x000000ff00037202 */ /* 0x000fe40000000f00 */
[----:B------:R-:W-:-:S02]  /*16c0*/  MOV R196, R5 ;  /* 0x0000000500c47202 */ /* 0x000fc40000000f00 */
[----:B---3--:R-:W-:Y:S01]  /*16d0*/  @P0 R2UR UR12, R7 ;  /* 0x00000000070c02ca */ /* 0x008fe200000e0000 */
[----:B------:R-:W-:Y:S01]  /*16e0*/  HFMA2 R7, -RZ, RZ, 0, 0 ;  /* 0x00000000ff077431 */ /* 0x000fe200000001ff */
[----:B------:R-:W-:Y:S01]  /*16f0*/  ISETP.GE.U32.AND P0, PT, R2, 0x280, PT ;  /* 0x000002800200780c */ /* 0x000fe20003f06070 */
[----:B------:R-:W-:-:S12]  /*1700*/  @!P1 BRA `(.L_x_17812) ;  /* 0x0000000000b09947 */ /* 0x000fd80003800000 */
[----:B------:R-:W0:Y:S01]  /*1710*/  LDC.64 R184, c[0x0][0x3a8] ;  /* 0x0000ea00ffb87b82 */ /* 0x000e220000000a00 */
[----:B------:R-:W2:Y:S04]  /*1720*/  LDL R223, [R1+0x150] ;  /* 0x0001500001df7983 */ /* 0x000ea80000100800 */
[----:B------:R-:W3:Y:S03]  /*1730*/  LDL R195, [R1+0x154] ;  /* 0x0001540001c37983 */ /* 0x000ee60000100800 */
[----:B------:R-:W1:Y:S01]  /*1740*/  LDC.64 R6, c[0x0][0x428] ;  /* 0x00010a00ff067b82 */ /* 0x000e620000000a00 */
[----:B------:R-:W3:Y:S04]  /*1750*/  LDL R217, [R1+0x158] ;  /* 0x0001580001d97983 */ /* 0x000ee80000100800 */
[----:B------:R-:W3:Y:S01]  /*1760*/  LDL R216, [R1+0x15c] ;  /* 0x00015c0001d87983 */ /* 0x000ee20000100800 */
[----:B----4-:R-:W-:-:S04]  /*1770*/  ISETP.NE.U32.AND P1, PT, RZ, UR20, PT ;  /* 0x00000014ff007c0c */ /* 0x010fc8000bf25070 */
[----:B------:R-:W-:Y:S01]  /*1780*/  ISETP.NE.AND.EX P1, PT, RZ, UR21, PT, P1 ;  /* 0x00000015ff007c0c */ /* 0x000fe2000bf25310 */
[----:B0-----:R-:W-:-:S05]  /*1790*/  IMAD.WIDE.U32 R184, R5, 0x10, R184 ;  /* 0x0000001005b87825 */ /* 0x001fca00078e00b8 */
[----:B------:R-:W4:Y:S01]  /*17a0*/  LDG.E.128 R188, desc[UR16][R184.64] ;  /* 0x00000010b8bc7981 */ /* 0x000f22000c1e1d00 */
[----:B-1----:R-:W-:-:S05]  /*17b0*/  IMAD.WIDE.U32 R6, R5, 0x10, R6 ;  /* 0x0000001005067825 */ /* 0x002fca00078e0006 */
[----:B------:R0:W2:Y:S02]  /*17c0*/  LDG.E.128 R184, desc[UR16][R6.64] ;  /* 0x0000001006b87981 */ /* 0x0000a4000c1e1d00 */
[----:B0-----:R-:W0:Y:S02]  /*17d0*/  @P1 LDC.64 R6, c[0x0][0x438] ;  /* 0x00010e00ff061b82 */ /* 0x001e240000000a00 */
[----:B0-----:R-:W-:-:S05]  /*17e0*/  @P1 IMAD.WIDE.U32 R6, R5, 0x10, R6 ;  /* 0x0000001005061825 */ /* 0x001fca00078e0006 */
[----:B------:R4:W5:Y:S01]  /*17f0*/  @P1 LDG.E.128 R140, desc[UR16][R6.64] ;  /* 0x00000010068c1981 */ /* 0x000962000c1e1d00 */
[----:B------:R-:W-:Y:S01]  /*1800*/  IADD3 R196, PT, PT, R5, 0x80, RZ ;  /* 0x0000008005c47810 */ /* 0x000fe20007ffe0ff */
[----:B----4-:R-:W-:Y:S01]  /*1810*/  FADD.FTZ R6, R189, -UR14 ;  /* 0x8000000ebd067e21 */ /* 0x010fe20008010000 */
[----:B------:R-:W-:Y:S01]  /*1820*/  FADD.FTZ R0, R188, -UR14 ;  /* 0x8000000ebc007e21 */ /* 0x000fe20008010000 */
[----:B------:R-:W-:Y:S01]  /*1830*/  FADD.FTZ R3, R191, -UR14 ;  /* 0x8000000ebf037e21 */ /* 0x000fe20008010000 */
[----:B------:R-:W-:Y:S01]  /*1840*/  FADD.FTZ R7, R190, -UR14 ;  /* 0x8000000ebe077e21 */ /* 0x000fe20008010000 */
[----:B------:R-:W-:Y:S01]  /*1850*/  FMUL.FTZ R251, R6, UR13 ;  /* 0x0000000d06fb7c20 */ /* 0x000fe20008410000 */
[----:B------:R-:W-:Y:S01]  /*1860*/  FMUL.FTZ R0, R0, UR13 ;  /* 0x0000000d00007c20 */ /* 0x000fe20008410000 */
[----:B--2---:R-:W-:Y:S01]  /*1870*/  FMUL.FTZ R6, R223, R184 ;  /* 0x000000b8df067220 */ /* 0x004fe20000410000 */
[----:B------:R-:W-:Y:S01]  /*1880*/  FMUL.FTZ R223, R3, UR13 ;  /* 0x0000000d03df7c20 */ /* 0x000fe20008410000 */
[----:B------:R-:W-:Y:S01]  /*1890*/  FMUL.FTZ R241, R7, UR13 ;  /* 0x0000000d07f17c20 */ /* 0x000fe20008410000 */
[----:B---3--:R-:W-:Y:S01]  /*18a0*/  FMUL.FTZ R225, R195, R185 ;  /* 0x000000b9c3e17220 */ /* 0x008fe20000410000 */
[----:B------:R-:W-:Y:S01]  /*18b0*/  FADD.FTZ R3, RZ, R6 ;  /* 0x00000006ff037221 */ /* 0x000fe20000010000 */
[----:B------:R-:W-:Y:S01]  /*18c0*/  FFMA.FTZ R7, R0, R6, RZ ;  /* 0x0000000600077223 */ /* 0x000fe200000100ff */
[----:B------:R-:W-:-:S02]  /*18d0*/  FMUL.FTZ R224, R217, R186 ;  /* 0x000000bad9e07220 */ /* 0x000fc40000410000 */
        /* <DEDUP_REMOVED lines=15> */
.L_x_17812:
[----:B----4-:R-:W-:Y:S05]  /*19d0*/  BSYNC.RECONVERGENT B0 ;  /* 0x0000000000007941 */ /* 0x010fea0003800200 */
.L_x_17811:
        /* <DEDUP_REMOVED lines=10> */
[----:B0-----:R-:W-:-:S06]  /*1a80*/  IMAD.WIDE.U32 R184, R196, 0x10, R184 ;  /* 0x00000010c4b87825 */ /* 0x001fcc00078e00b8 */
[----:B------:R-:W2:Y:S06]  /*1a90*/  LDG.E.128 R184, desc[UR16][R184.64] ;  /* 0x00000010b8b87981 */ /* 0x000eac000c1e1d00 */
[----:B------:R-:W0:Y:S01]  /*1aa0*/  @P1 LDC.64 R214, c[0x0][0x438] ;  /* 0x00010e00ffd61b82 */ /* 0x000e220000000a00 */
[----:B-1----:R-:W-:-:S06]  /*1ab0*/  IMAD.WIDE.U32 R188, R196, 0x10, R188 ;  /* 0x00000010c4bc7825 */ /* 0x002fcc00078e00bc */
[----:B------:R-:W3:Y:S01]  /*1ac0*/  LDG.E.128 R188, desc[UR16][R188.64] ;  /* 0x00000010bcbc7981 */ /* 0x000ee2000c1e1d00 */
[----:B0-----:R-:W-:-:S05]  /*1ad0*/  @P1 IMAD.WIDE.U32 R214, R196, 0x10, R214 ;  /* 0x00000010c4d61825 */ /* 0x001fca00078e00d6 */
[----:B------:R0:W5:Y:S01]  /*1ae0*/  @P1 LDG.E.128 R144, desc[UR16][R214.64] ;  /* 0x00000010d6901981 */ /* 0x000162000c1e1d00 */
[----:B------:R-:W-:Y:S01]  /*1af0*/  IADD3 R196, PT, PT, R196, 0x80, RZ ;  /* 0x00000080c4c47810 */ /* 0x000fe20007ffe0ff */
[----:B--2---:R-:W-:Y:S01]  /*1b00*/  FADD.FTZ R184, R184, -UR14 ;  /* 0x8000000eb8b87e21 */ /* 0x004fe20008010000 */
[----:B------:R-:W-:-:S03]  /*1b10*/  FADD.FTZ R185, R185, -UR14 ;  /* 0x8000000eb9b97e21 */ /* 0x000fc60008010000 */
[----:B------:R-:W-:Y:S01]  /*1b20*/  FMUL.FTZ R194, R184, UR13 ;  /* 0x0000000db8c27c20 */ /* 0x000fe20008410000 */
[----:B---3--:R-:W-:Y:S01]  /*1b30*/  FMUL.FTZ R240, R208, R188 ;  /* 0x000000bcd0f07220 */ /* 0x008fe20000410000 */
[----:B------:R-:W-:Y:S01]  /*1b40*/  FADD.FTZ R186, R186, -UR14 ;  /* 0x8000000ebaba7e21 */ /* 0x000fe20008010000 */
[----:B------:R-:W-:Y:S01]  /*1b50*/  FMUL.FTZ R250, R185, UR13 ;  /* 0x0000000db9fa7c20 */ /* 0x000fe20008410000 */
[----:B0-----:R-:W-:Y:S01]  /*1b60*/  FMUL.FTZ R214, R207, R189 ;  /* 0x000000bdcfd67220 */ /* 0x001fe20000410000 */
[----:B------:R-:W-:Y:S01]  /*1b70*/  FADD.FTZ R7, R7, R240 ;  /* 0x000000f007077221 */ /* 0x000fe20000010000 */
[----:B------:R-:W-:Y:S01]  /*1b80*/  FFMA.FTZ R3, R194, R240, R3 ;  /* 0x000000f0c2037223 */ /* 0x000fe20000010003 */
[----:B------:R-:W-:Y:S01]  /*1b90*/  FADD.FTZ R187, R187, -UR14 ;  /* 0x8000000ebbbb7e21 */ /* 0x000fe20008010000 */
[----:B------:R-:W-:Y:S01]  /*1ba0*/  FMUL.FTZ R215, R186, UR13 ;  /* 0x0000000dbad77c20 */ /* 0x000fe20008410000 */
[----:B----4-:R-:W-:Y:S01]  /*1bb0*/  FMUL.FTZ R208, R217, R190 ;  /* 0x000000bed9d07220 */ /* 0x010fe20000410000 */
[----:B------:R-:W-:Y:S01]  /*1bc0*/  FADD.FTZ R7, R7, R214 ;  /* 0x000000d607077221 */ /* 0x000fe20000010000 */
[----:B------:R-:W-:Y:S01]  /*1bd0*/  FFMA.FTZ R3, R250, R214, R3 ;  /* 0x000000d6fa037223 */ /* 0x000fe20000010003 */
[----:B------:R0:W-:Y:S01]  /*1be0*/  STL [R1+0x1c], R194 ;  /* 0x00001cc201007387 */ /* 0x0001e20000100800 */
[----:B------:R-:W-:Y:S01]  /*1bf0*/  FFMA.FTZ R28, R188, R194, R28 ;  /* 0x000000c2bc1c7223 */ /* 0x000fe2000001001c */
[----:B------:R-:W-:Y:S01]  /*1c00*/  FMUL.FTZ R207, R187, UR13 ;  /* 0x0000000dbbcf7c20 */ /* 0x000fe20008410000 */
[----:B------:R-:W-:Y:S01]  /*1c10*/  FADD.FTZ R7, R7, R208 ;  /* 0x000000d007077221 */ /* 0x000fe20000010000 */
[----:B------:R-:W-:Y:S01]  /*1c20*/  FFMA.FTZ R3, R215, R208, R3 ;  /* 0x000000d0d7037223 */ /* 0x000fe20000010003 */
[----:B------:R-:W-:Y:S01]  /*1c30*/  FADD.FTZ R68, R68, R188 ;  /* 0x000000bc44447221 */ /* 0x000fe20000010000 */
[----:B------:R-:W-:Y:S01]  /*1c40*/  FADD.FTZ R69, R69, R189 ;  /* 0x000000bd45457221 */ /* 0x000fe20000010000 */
[----:B0-----:R-:W-:Y:S01]  /*1c50*/  FMUL.FTZ R194, R216, R191 ;  /* 0x000000bfd8c27220 */ /* 0x001fe20000410000 */
[----:B------:R-:W-:Y:S01]  /*1c60*/  FFMA.FTZ R29, R189, R250, R29 ;  /* 0x000000fabd1d7223 */ /* 0x000fe2000001001d */
[----:B------:R-:W-:Y:S01]  /*1c70*/  FADD.FTZ R70, R70, R190 ;  /* 0x000000be46467221 */ /* 0x000fe20000010000 */
[----:B------:R-:W-:Y:S01]  /*1c80*/  FFMA.FTZ R30, R190, R215, R30 ;  /* 0x000000d7be1e7223 */ /* 0x000fe2000001001e */
[----:B------:R-:W-:Y:S01]  /*1c90*/  FADD.FTZ R71, R71, R191 ;  /* 0x000000bf47477221 */ /* 0x000fe20000010000 */
[----:B------:R-:W-:Y:S01]  /*1ca0*/  FFMA.FTZ R31, R191, R207, R31 ;  /* 0x000000cfbf1f7223 */ /* 0x000fe2000001001f */
[----:B------:R-:W-:Y:S01]  /*1cb0*/  FADD.FTZ R7, R7, R194 ;  /* 0x000000c207077221 */ /* 0x000fe20000010000 */
[----:B------:R-:W-:-:S07]  /*1cc0*/  FFMA.FTZ R3, R207, R194, R3 ;  /* 0x000000c2cf037223 */ /* 0x000fce0000010003 */
.L_x_17814:
[----:B------:R-:W-:Y:S05]  /*1cd0*/  BSYNC.RECONVERGENT B0 ;  /* 0x0000000000007941 */ /* 0x000fea0003800200 */
.L_x_17813:
[----:B------:R-:W-:Y:S04]  /*1ce0*/  BSSY.RECONVERGENT B0, `(.L_x_17815) ;  /* 0x000002f000007945 */ /* 0x000fe80003800200 */
[----:B------:R-:W-:Y:S05]  /*1cf0*/  @!P3 BRA `(.L_x_17816) ;  /* 0x0000000000b4b947 */ /* 0x000fea0003800000 */
        /* <DEDUP_REMOVED lines=9> */
[----:B0-----:R-:W-:-:S06]  /*1d90*/  IMAD.WIDE.U32 R184, R196, 0x10, R184 ;  /* 0x00000010c4b87825 */ /* 0x001fcc00078e00b8 */
[----:B------:R-:W2:Y:S01]  /*1da0*/  LDG.E.128 R184, desc[UR16][R184.64] ;  /* 0x00000010b8b87981 */ /* 0x000ea2000c1e1d00 */
[----:B-1----:R-:W-:-:S06]  /*1db0*/  IMAD.WIDE.U32 R188, R196, 0x10, R188 ;  /* 0x00000010c4bc7825 */ /* 0x002fcc00078e00bc */
[----:B------:R-:W3:Y:S01]  /*1dc0*/  LDG.E.128 R188, desc[UR16][R188.64] ;  /* 0x00000010bcbc7981 */ /* 0x000ee2000c1e1d00 */
[----:B------:R-:W-:-:S05]  /*1dd0*/  @P1 IMAD.WIDE.U32 R216, R196, 0x10, R216 ;  /* 0x00000010c4d81825 */ /* 0x000fca00078e00d8 */
        /* <DEDUP_REMOVED lines=18> */
[----:B------:R-:W-:Y:S01]  /*1f00*/  FMUL.FTZ R193, R193, R191 ;  /* 0x000000bfc1c17220 */ /* 0x000fe20000410000 */
[----:B------:R-:W-:Y:S01]  /*1f10*/  FADD.FTZ R7, R7, R206 ;  /* 0x000000ce07077221 */ /* 0x000fe20000010000 */
[----:B------:R-:W-:Y:S01]  /*1f20*/  FFMA.FTZ R3, R230, R206, R3 ;  /* 0x000000cee6037223 */ /* 0x000fe20000010003 */
[----:B------:R-:W-:Y:S01]  /*1f30*/  FADD.FTZ R152, R152, R188 ;  /* 0x000000bc98987221 */ /* 0x000fe20000010000 */
[----:B------:R-:W-:Y:S01]  /*1f40*/  FADD.FTZ R153, R153, R189 ;  /* 0x000000bd99997221 */ /* 0x000fe20000010000 */
[----:B-1----:R-:W-:Y:S01]  /*1f50*/  FMUL.FTZ R197, R187, UR13 ;  /* 0x0000000dbbc57c20 */ /* 0x002fe20008410000 */
[----:B------:R-:W-:Y:S01]  /*1f60*/  FFMA.FTZ R149, R189, R248, R149 ;  /* 0x000000f8bd957223 */ /* 0x000fe20000010095 */
[----:B------:R-:W-:Y:S01]  /*1f70*/  FADD.FTZ R154, R154, R190 ;  /* 0x000000be9a9a7221 */ /* 0x000fe20000010000 */
[----:B------:R-:W-:Y:S01]  /*1f80*/  FFMA.FTZ R150, R190, R230, R150 ;  /* 0x000000e6be967223 */ /* 0x000fe20000010096 */
[----:B------:R-:W-:Y:S01]  /*1f90*/  FADD.FTZ R155, R155, R191 ;  /* 0x000000bf9b9b7221 */ /* 0x000fe20000010000 */
[----:B------:R-:W-:Y:S01]  /*1fa0*/  FFMA.FTZ R151, R191, R197, R151 ;  /* 0x000000c5bf977223 */ /* 0x000fe20000010097 */
[----:B------:R-:W-:Y:S01]  /*1fb0*/  FADD.FTZ R7, R7, R193 ;  /* 0x000000c107077221 */ /* 0x000fe20000010000 */
[----:B0-----:R-:W-:-:S07]  /*1fc0*/  FFMA.FTZ R3, R197, R193, R3 ;  /* 0x000000c1c5037223 */ /* 0x001fce0000010003 */
.L_x_17816:
[----:B------:R-:W-:Y:S05]  /*1fd0*/  BSYNC.RECONVERGENT B0 ;  /* 0x0000000000007941 */ /* 0x000fea0003800200 */
.L_x_17815:
        /* <DEDUP_REMOVED lines=17> */
[----:B------:R-:W-:Y:S01]  /*20f0*/  IADD3 R196, PT, PT, R196, 0x80, RZ ;  /* 0x00000080c4c47810 */ /* 0x000fe20007ffe0ff */
[----:B--2---:R-:W-:-:S04]  /*2100*/  FADD.FTZ R13, R188, -UR14 ;  /* 0x8000000ebc0d7e21 */ /* 0x004fc80008010000 */
[----:B0-----:R-:W-:Y:S01]  /*2110*/  FMUL.FTZ R217, R13, UR13 ;  /* 0x0000000d0dd97c20 */ /* 0x001fe20008410000 */
[----:B------:R-:W-:-:S04]  /*2120*/  FADD.FTZ R189, R189, -UR14 ;  /* 0x8000000ebdbd7e21 */ /* 0x000fc80008010000 */
[----:B------:R0:W-:Y:S01]  /*2130*/  STL [R1+0x10], R217 ;  /* 0x000010d901007387 */ /* 0x0001e20000100800 */
        /* <DEDUP_REMOVED lines=25> */
.L_x_17818:
[----:B------:R-:W-:Y:S05]  /*22d0*/  BSYNC.RECONVERGENT B0 ;  /* 0x0000000000007941 */ /* 0x000fea0003800200 */
.L_x_17817:
[----:B------:R-:W-:Y:S04]  /*22e0*/  BSSY.RECONVERGENT B0, `(.L_x_17819) ;  /* 0x000002f000007945 */ /* 0x000fe80003800200 */
[----:B------:R-:W-:Y:S05]  /*22f0*/  @!P0 BRA `(.L_x_17820) ;  /* 0x0000000000b48947 */ /* 0x000fea0003800000 */
[----:B------:R-:W0:Y:S01]  /*2300*/  LDC.64 R186, c[0x0][0x3a8] ;  /* 0x0000ea00ffba7b82 */ /* 0x000e220000000a00 */
[----:B------:R-:W-:Y:S01]  /*2310*/  ISETP.NE.U32.AND P1, PT, RZ, UR20, PT ;  /* 0x00000014ff007c0c */ /* 0x000fe2000bf25070 */
[----:B------:R-:W2:Y:S03]  /*2320*/  LDL R228, [R1+0x110] ;  /* 0x0001100001e47983 */ /* 0x000ea60000100800 */
[----:B------:R-:W-:Y:S01]  /*2330*/  ISETP.NE.AND.EX P1, PT, RZ, UR21, PT, P1 ;  /* 0x00000015ff007c0c */ /* 0x000fe2000bf25310 */
[----:B------:R-:W3:Y:S02]  /*2340*/  LDL R211, [R1+0x114] ;  /* 0x0001140001d37983 */ /* 0x000ee40000100800 */
[----:B------:R-:W1:Y:S02]  /*2350*/  LDC.64 R184, c[0x0][0x428] ;  /* 0x00010a00ffb87b82 */ /* 0x000e640000000a00 */
[----:B------:R-:W4:Y:S08]  /*2360*/  LDL R204, [R1+0x118] ;  /* 0x0001180001cc7983 */ /* 0x000f300000100800 */
[----:B------:R-:W1:Y:S01]  /*2370*/  @P1 LDC.64 R216, c[0x0][0x438] ;  /* 0x00010e00ffd81b82 */ /* 0x000e620000000a00 */
[----:B0-----:R-:W-:-:S05]  /*2380*/  IMAD.WIDE.U32 R186, R196, 0x10, R186 ;  /* 0x00000010c4ba7825 */ /* 0x001fca00078e00ba */
[----:B------:R-:W2:Y:S01]  /*2390*/  LDG.E.128 R188, desc[UR16][R186.64] ;  /* 0x00000010babc7981 */ /* 0x000ea2000c1e1d00 */
[----:B-1----:R-:W-:-:S06]  /*23a0*/  IMAD.WIDE.U32 R184, R196, 0x10, R184 ;  /* 0x00000010c4b87825 */ /* 0x002fcc00078e00b8 */
[----:B------:R-:W3:Y:S01]  /*23b0*/  LDG.E.128 R184, desc[UR16][R184.64] ;  /* 0x00000010b8b87981 */ /* 0x000ee2000c1e1d00 */
[----:B------:R-:W-:-:S05]  /*23c0*/  @P1 IMAD.WIDE.U32 R216, R196, 0x10, R216 ;  /* 0x00000010c4d81825 */ /* 0x000fca00078e00d8 */
[----:B------:R0:W5:Y:S04]  /*23d0*/  @P1 LDG.E.128 R160, desc[UR16][R216.64] ;  /* 0x00000010d8a01981 */ /* 0x000168000c1e1d00 */
[----:B------:R-:W4:Y:S01]  /*23e0*/  LDL R217, [R1+0x11c] ;  /* 0x00011c0001d97983 */ /* 0x000f220000100800 */
        /* <DEDUP_REMOVED lines=16> */
[----:B------:R-:W-:-:S02]  /*24f0*/  FMUL.FTZ R12, R12, UR13 ;  /* 0x0000000d0c0c7c20 */ /* 0x000fc40008410000 */
        /* <DEDUP_REMOVED lines=13> */
.L_x_17820:
[----:B------:R-:W-:Y:S05]  /*25d0*/  BSYNC.RECONVERGENT B0 ;  /* 0x0000000000007941 */ /* 0x000fea0003800200 */
.L_x_17819:
[----:B------:R-:W-:Y:S01]  /*25e0*/  ISETP.GE.U32.AND P1, PT, R2, 0x300, PT ;  /* 0x000003000200780c */ /* 0x000fe20003f26070 */
[----:B------:R-:W-:-:S12]  /*25f0*/  BSSY.RECONVERGENT B0, `(.L_x_17821) ;  /* 0x000002f000007945 */ /* 0x000fd80003800200 */
[----:B------:R-:W-:Y:S05]  /*2600*/  @!P1 BRA `(.L_x_17822) ;  /* 0x0000000000b49947 */ /* 0x000fea0003800000 */
[----:B------:R-:W-:Y:S01]  /*2610*/  ISETP.NE.U32.AND P2, PT, RZ, UR20, PT ;  /* 0x00000014ff007c0c */ /* 0x000fe2000bf45070 */
[----:B------:R-:W0:Y:S01]  /*2620*/  LDC.64 R186, c[0x0][0x3a8] ;  /* 0x0000ea00ffba7b82 */ /* 0x000e220000000a00 */
[----:B------:R-:W2:Y:S02]  /*2630*/  LDL R227, [R1+0x100] ;  /* 0x0001000001e37983 */ /* 0x000ea40000100800 */
[----:B------:R-:W-:Y:S02]  /*2640*/  ISETP.NE.AND.EX P2, PT, RZ, UR21, PT, P2 ;  /* 0x00000015ff007c0c */ /* 0x000fe4000bf45320 */
[----:B------:R-:W3:Y:S04]  /*2650*/  LDL R219, [R1+0x104] ;  /* 0x0001040001db7983 */ /* 0x000ee80000100800 */
[----:B------:R-:W4:Y:S04]  /*2660*/  LDL R203, [R1+0x108] ;  /* 0x0001080001cb7983 */ /* 0x000f280000100800 */
[----:B------:R-:W4:Y:S03]  /*2670*/  LDL R216, [R1+0x10c] ;  /* 0x00010c0001d87983 */ /* 0x000f260000100800 */
[----:B------:R-:W1:Y:S02]  /*2680*/  @P2 LDC.64 R184, c[0x0][0x438] ;  /* 0x00010e00ffb82b82 */ /* 0x000e640000000a00 */
[----:B-1----:R-:W-:-:S05]  /*2690*/  @P2 IMAD.WIDE.U32 R184, R196, 0x10, R184 ;  /* 0x00000010c4b82825 */ /* 0x002fca00078e00b8 */
[----:B------:R1:W5:Y:S01]  /*26a0*/  @P2 LDG.E.128 R164, desc[UR16][R184.64] ;  /* 0x00000010b8a42981 */ /* 0x000362000c1e1d00 */
[----:B0-----:R-:W-:-:S05]  /*26b0*/  IMAD.WIDE.U32 R186, R196, 0x10, R186 ;  /* 0x00000010c4ba7825 */ /* 0x001fca00078e00ba */
[----:B------:R-:W2:Y:S01]  /*26c0*/  LDG.E.128 R188, desc[UR16][R186.64] ;  /* 0x00000010babc7981 */ /* 0x000ea2000c1e1d00 */
[----:B-1----:R-:W0:Y:S02]  /*26d0*/  LDC.64 R184, c[0x0][0x428] ;  /* 0x00010a00ffb87b82 */ /* 0x002e240000000a00 */
[----:B0-----:R-:W-:-:S06]  /*26e0*/  IMAD.WIDE.U32 R184, R196, 0x10, R184 ;  /* 0x00000010c4b87825 */ /* 0x001fcc00078e00b8 */
[----:B------:R-:W3:Y:S01]  /*26f0*/  LDG.E.128 R184, desc[UR16][R184.64] ;  /* 0x00000010b8b87981 */ /* 0x000ee2000c1e1d00 */
[----:B------:R-:W-:Y:S01]  /*2700*/  IADD3 R196, PT, PT, R196, 0x80, RZ ;  /* 0x00000080c4c47810 */ /* 0x000fe20007ffe0ff */
[----:B--2---:R-:W-:-:S04]  /*2710*/  FADD.FTZ R11, R188, -UR14 ;  /* 0x8000000ebc0b7e21 */ /* 0x004fc80008010000 */
[----:B------:R-:W-:Y:S01]  /*2720*/  FMUL.FTZ R217, R11, UR13 ;  /* 0x0000000d0bd97c20 */ /* 0x000fe20008410000 */
[----:B------:R-:W-:-:S04]  /*2730*/  FADD.FTZ R189, R189, -UR14 ;  /* 0x8000000ebdbd7e21 */ /* 0x000fc80008010000 */
[----:B------:R0:W-:Y:S01]  /*2740*/  STL [R1+0x8], R217 ;  /* 0x000008d901007387 */ /* 0x0001e20000100800 */
[----:B------:R-:W-:Y:S01]  /*2750*/  FADD.FTZ R18, R190, -UR14 ;  /* 0x8000000ebe127e21 */ /* 0x000fe20008010000 */
[----:B------:R-:W-:Y:S01]  /*2760*/  FMUL.FTZ R245, R189, UR13 ;  /* 0x0000000dbdf57c20 */ /* 0x000fe20008410000 */
[----:B------:R-:W-:-:S04]  /*2770*/  FADD.FTZ R11, R191, -UR14 ;  /* 0x8000000ebf0b7e21 */ /* 0x000fc80008010000 */
[----:B------:R-:W-:Y:S01]  /*2780*/  FMUL.FTZ R11, R11, UR13 ;  /* 0x0000000d0b0b7c20 */ /* 0x000fe20008410000 */
[----:B---3--:R-:W-:Y:S01]  /*2790*/  FMUL.FTZ R236, R227, R184 ;  /* 0x000000b8e3ec7220 */ /* 0x008fe20000410000 */
[----:B------:R-:W-:-:S03]  /*27a0*/  FMUL.FTZ R219, R219, R185 ;  /* 0x000000b9dbdb7220 */ /* 0x000fc60000410000 */
[----:B------:R-:W-:Y:S01]  /*27b0*/  FADD.FTZ R7, R7, R236 ;  /* 0x000000ec07077221 */ /* 0x000fe20000010000 */
[----:B------:R-:W-:Y:S01]  /*27c0*/  FFMA.FTZ R3, R217, R236, R3 ;  /* 0x000000ecd9037223 */ /* 0x000fe20000010003 */
[----:B------:R-:W-:Y:S01]  /*27d0*/  FMUL.FTZ R227, R18, UR13 ;  /* 0x0000000d12e37c20 */ /* 0x000fe20008410000 */
[----:B----4-:R-:W-:Y:S01]  /*27e0*/  FMUL.FTZ R203, R203, R186 ;  /* 0x000000bacbcb7220 */ /* 0x010fe20000410000 */
        /* <DEDUP_REMOVED lines=15> */
.L_x_17822:
[----:B------:R-:W-:Y:S05]  /*28e0*/  BSYNC.RECONVERGENT B0 ;  /* 0x0000000000007941 */ /* 0x000fea0003800200 */
.L_x_17821:
        /* <DEDUP_REMOVED lines=48> */
.L_x_17824:
[----:B------:R-:W-:Y:S05]  /*2bf0*/  BSYNC.RECONVERGENT B0 ;  /* 0x0000000000007941 */ /* 0x000fea0003800200 */
.L_x_17823:
        /* <DEDUP_REMOVED lines=22> */
[----:B------:R0:W-:Y:S01]  /*2d60*/  STL [R1], R217 ;  /* 0x000000d901007387 */ /* 0x0001e20000100800 */
        /* <DEDUP_REMOVED lines=25> */
.L_x_17826:
[----:B------:R-:W-:Y:S05]  /*2f00*/  BSYNC.RECONVERGENT B0 ;  /* 0x0000000000007941 */ /* 0x000fea0003800200 */
.L_x_17825:
        /* <DEDUP_REMOVED lines=19> */
[----:B--2---:R-:W-:Y:S01]  /*3040*/  FADD.FTZ R8, R188, -UR14 ;  /* 0x8000000ebc087e21 */ /* 0x004fe20008010000 */
[----:B------:R-:W-:-:S03]  /*3050*/  FADD.FTZ R189, R189, -UR14 ;  /* 0x8000000ebdbd7e21 */ /* 0x000fc60008010000 */
[----:B------:R-:W-:Y:S01]  /*3060*/  FMUL.FTZ R252, R8, UR13 ;  /* 0x0000000d08fc7c20 */ /* 0x000fe20008410000 */
[----:B------:R-:W-:Y:S01]  /*3070*/  FADD.FTZ R15, R190, -UR14 ;  /* 0x8000000ebe0f7e21 */ /* 0x000fe20008010000 */
[----:B------:R-:W-:Y:S01]  /*3080*/  FMUL.FTZ R242, R189, UR13 ;  /* 0x0000000dbdf27c20 */ /* 0x000fe20008410000 */
[----:B------:R-:W-:Y:S02]  /*3090*/  FADD.FTZ R8, R191, -UR14 ;  /* 0x8000000ebf087e21 */ /* 0x000fe40008010000 */
[----:B------:R-:W-:Y:S02]  /*30a0*/  FMUL.FTZ R221, R15, UR13 ;  /* 0x0000000d0fdd7c20 */ /* 0x000fe40008410000 */
[----:B------:R-:W-:Y:S01]  /*30b0*/  FMUL.FTZ R8, R8, UR13 ;  /* 0x0000000d08087c20 */ /* 0x000fe20008410000 */
[----:B---3--:R-:W-:Y:S01]  /*30c0*/  FMUL.FTZ R233, R209, R184 ;  /* 0x000000b8d1e97220 */ /* 0x008fe20000410000 */
[----:B------:R-:W-:-:S03]  /*30d0*/  FMUL.FTZ R209, R200, R185 ;  /* 0x000000b9c8d17220 */ /* 0x000fc60000410000 */
        /* <DEDUP_REMOVED lines=18> */
.L_x_17828:
[----:B------:R-:W-:Y:S05]  /*3200*/  BSYNC.RECONVERGENT B0 ;  /* 0x0000000000007941 */ /* 0x000fea0003800200 */
.L_x_17827:
[----:B------:R-:W-:Y:S01]  /*3210*/  ISETP.GE.U32.AND P6, PT, R2, 0x500, PT ;  /* 0x000005000200780c */ /* 0x000fe20003fc6070 */
[----:B------:R-:W-:Y:S01]  /*3220*/  BSSY.RECONVERGENT B0, `(.L_x_17829) ;  /* 0x0000030000007945 */ /* 0x000fe20003800200 */
[----:B------:R-:W-:-:S11]  /*3230*/  LOP3.LUT R4, R4, 0xfffffffe, RZ, 0xc0, !PT ;  /* 0xfffffffe04047812 */ /* 0x000fd600078ec0ff */
[----:B------:R-:W-:Y:S01]  /*3240*/  @P6 LOP3.LUT R4, R4, 0x1, RZ, 0xfc, !PT ;  /* 0x0000000104046812 */ /* 0x000fe200078efcff */
[----:B------:R-:W-:Y:S06]  /*3250*/  @!P6 BRA `(.L_x_17830) ;  /* 0x0000000000b0e947 */ /* 0x000fec0003800000 */
        /* <DEDUP_REMOVED lines=10> */
[----:B0-----:R-:W-:-:S06]  /*3300*/  IMAD.WIDE.U32 R188, R196, 0x10, R188 ;  /* 0x00000010c4bc7825 */ /* 0x001fcc00078e00bc */
[----:B------:R-:W2:Y:S01]  /*3310*/  LDG.E.128 R188, desc[UR16][R188.64] ;  /* 0x00000010bcbc7981 */ /* 0x000ea2000c1e1d00 */
[----:B-1----:R-:W0:Y:S02]  /*3320*/  LDC.64 R184, c[0x0][0x3a8] ;  /* 0x0000ea00ffb87b82 */ /* 0x002e240000000a00 */
[----:B0-----:R-:W-:-:S06]  /*3330*/  IMAD.WIDE.U32 R184, R196, 0x10, R184 ;  /* 0x00000010c4b87825 */ /* 0x001fcc00078e00b8 */
[----:B------:R-:W4:Y:S01]  /*3340*/  LDG.E.128 R184, desc[UR16][R184.64] ;  /* 0x00000010b8b87981 */ /* 0x000f22000c1e1d00 */
[----:B--2---:R-:W-:Y:S01]  /*3350*/  FMUL.FTZ R232, R220, R188 ;  /* 0x000000bcdce87220 */ /* 0x004fe20000410000 */
[----:B---3--:R-:W-:-:S03]  /*3360*/  FMUL.FTZ R220, R199, R189 ;  /* 0x000000bdc7dc7220 */ /* 0x008fc60000410000 */
[----:B------:R-:W-:Y:S01]  /*3370*/  FADD.FTZ R7, R7, R232 ;  /* 0x000000e807077221 */ /* 0x000fe20000010000 */
[----:B----4-:R-:W-:-:S03]  /*3380*/  FMUL.FTZ R199, R217, R190 ;  /* 0x000000bed9c77220 */ /* 0x010fc60000410000 */
[----:B------:R-:W-:-:S04]  /*3390*/  FADD.FTZ R7, R7, R220 ;  /* 0x000000dc07077221 */ /* 0x000fc80000010000 */
[----:B------:R-:W-:Y:S01]  /*33a0*/  FADD.FTZ R7, R7, R199 ;  /* 0x000000c707077221 */ /* 0x000fe20000010000 */
[----:B------:R-:W-:Y:S01]  /*33b0*/  FADD.FTZ R96, R96, R188 ;  /* 0x000000bc60607221 */ /* 0x000fe20000010000 */
[----:B------:R-:W-:Y:S01]  /*33c0*/  FADD.FTZ R14, R184, -UR14 ;  /* 0x8000000eb80e7e21 */ /* 0x000fe20008010000 */
[----:B------:R-:W-:-:S03]  /*33d0*/  FADD.FTZ R185, R185, -UR14 ;  /* 0x8000000eb9b97e21 */ /* 0x000fc60008010000 */
[----:B------:R-:W-:Y:S01]  /*33e0*/  FMUL.FTZ R198, R14, UR13 ;  /* 0x0000000d0ec67c20 */ /* 0x000fe20008410000 */
[----:B------:R-:W-:Y:S01]  /*33f0*/  FADD.FTZ R186, R186, -UR14 ;  /* 0x8000000ebaba7e21 */ /* 0x000fe20008010000 */
[----:B------:R-:W-:Y:S02]  /*3400*/  FMUL.FTZ R249, R185, UR13 ;  /* 0x0000000db9f97c20 */ /* 0x000fe40008410000 */
[----:B------:R-:W-:Y:S01]  /*3410*/  FFMA.FTZ R3, R198, R232, R3 ;  /* 0x000000e8c6037223 */ /* 0x000fe20000010003 */
[----:B------:R-:W-:Y:S01]  /*3420*/  FADD.FTZ R14, R187, -UR14 ;  /* 0x8000000ebb0e7e21 */ /* 0x000fe20008010000 */
[----:B------:R-:W-:Y:S02]  /*3430*/  FMUL.FTZ R231, R186, UR13 ;  /* 0x0000000dbae77c20 */ /* 0x000fe40008410000 */
[----:B------:R-:W-:Y:S01]  /*3440*/  FFMA.FTZ R3, R249, R220, R3 ;  /* 0x000000dcf9037223 */ /* 0x000fe20000010003 */
[----:B------:R0:W-:Y:S01]  /*3450*/  STL [R1+0x18], R198 ;  /* 0x000018c601007387 */ /* 0x0001e20000100800 */
[----:B------:R-:W-:-:S02]  /*3460*/  FFMA.FTZ R60, R188, R198, R60 ;  /* 0x000000c6bc3c7223 */ /* 0x000fc4000001003c */
[----:B------:R-:W-:Y:S01]  /*3470*/  FFMA.FTZ R3, R231, R199, R3 ;  /* 0x000000c7e7037223 */ /* 0x000fe20000010003 */
[----:B------:R-:W-:Y:S01]  /*3480*/  FADD.FTZ R97, R97, R189 ;  /* 0x000000bd61617221 */ /* 0x000fe20000010000 */
[----:B------:R-:W-:Y:S01]  /*3490*/  FFMA.FTZ R61, R189, R249, R61 ;  /* 0x000000f9bd3d7223 */ /* 0x000fe2000001003d */
[----:B0-----:R-:W-:Y:S01]  /*34a0*/  FMUL.FTZ R198, R14, UR13 ;  /* 0x0000000d0ec67c20 */ /* 0x001fe20008410000 */
[----:B------:R-:W-:Y:S01]  /*34b0*/  FMUL.FTZ R14, R216, R191 ;  /* 0x000000bfd80e7220 */ /* 0x000fe20000410000 */
[----:B------:R-:W-:Y:S01]  /*34c0*/  FADD.FTZ R98, R98, R190 ;  /* 0x000000be62627221 */ /* 0x000fe20000010000 */
[----:B------:R-:W-:Y:S01]  /*34d0*/  FFMA.FTZ R62, R190, R231, R62 ;  /* 0x000000e7be3e7223 */ /* 0x000fe2000001003e */
[----:B------:R-:W-:Y:S01]  /*34e0*/  FADD.FTZ R99, R99, R191 ;  /* 0x000000bf63637221 */ /* 0x000fe20000010000 */
[----:B------:R-:W-:Y:S01]  /*34f0*/  FFMA.FTZ R63, R191, R198, R63 ;  /* 0x000000c6bf3f7223 */ /* 0x000fe2000001003f */
[----:B------:R-:W-:Y:S01]  /*3500*/  FADD.FTZ R7, R7, R14 ;  /* 0x0000000e07077221 */ /* 0x000fe20000010000 */
[----:B------:R-:W-:-:S07]  /*3510*/  FFMA.FTZ R3, R198, R14, R3 ;  /* 0x0000000ec6037223 */ /* 0x000fce0000010003 */
.L_x_17830:
[----:B------:R-:W-:Y:S05]  /*3520*/  BSYNC.RECONVERGENT B0 ;  /* 0x0000000000007941 */ /* 0x000fea0003800200 */
.L_x_17829:
        /* <DEDUP_REMOVED lines=32> */
.L_x_17832:
[----:B------:R-:W-:Y:S05]  /*3730*/  BSYNC.RECONVERGENT B0 ;  /* 0x0000000000007941 */ /* 0x000fea0003800200 */
.L_x_17831:
        /* <DEDUP_REMOVED lines=33> */
[----:B------:R-:W-:-:S04]  /*3950*/  ISETP.NE.U32.AND P5, PT, RZ, UR22, PT ;  /* 0x00000016ff007c0c */ /* 0x000fc8000bfa5070 */
[----:B------:R-:W-:-:S13]  /*3960*/  ISETP.NE.AND.EX P5, PT, RZ, UR23, PT, P5 ;  /* 0x00000017ff007c0c */ /* 0x000fda000bfa5350 */
[----:B------:R-:W-:Y:S05]  /*3970*/  @P5 BRA `(.L_x_17837) ;  /* 0x0000000000645947 */ /* 0x000fea0003800000 */
[----:B------:R-:W-:Y:S02]  /*3980*/  MOV R3, UR4 ;  /* 0x0000000400037c02 */ /* 0x000fe40008000f00 */
[----:B------:R-:W-:-:S03]  /*3990*/  MOV R7, UR4 ;  /* 0x0000000400077c02 */ /* 0x000fc60008000f00 */
[----:B------:R-:W-:Y:S02]  /*39a0*/  FFMA.FTZ R3, R0, R3, UR5 ;  /* 0x0000000500037e23 */ /* 0x000fe40008010003 */
[----:B------:R-:W-:Y:S02]  /*39b0*/  FFMA.FTZ R7, R251, R7, UR5 ;  /* 0x00000005fb077e23 */ /* 0x000fe40008010007 */
[----:B------:R-:W-:Y:S02]  /*39c0*/  FADD.FTZ R3, R6, -R3 ;  /* 0x8000000306037221 */ /* 0x000fe40000010000 */
[----:B------:R-:W-:Y:S02]  /*39d0*/  FADD.FTZ R7, R225, -R7 ;  /* 0x80000007e1077221 */ /* 0x000fe40000010000 */
[----:B------:R-:W-:Y:S02]  /*39e0*/  FMUL.FTZ R3, R3, UR13 ;  /* 0x0000000d03037c20 */ /* 0x000fe40008410000 */
[----:B------:R-:W-:-:S02]  /*39f0*/  FMUL.FTZ R7, R7, UR13 ;  /* 0x0000000d07077c20 */ /* 0x000fc40008410000 */
[----:B------:R-:W-:-:S04]  /*3a00*/  FMUL.FTZ R188, R3, UR12 ;  /* 0x0000000c03bc7c20 */ /* 0x000fc80008410000 */
[----:B-----5:R-:W-:Y:S01]  /*3a10*/  FFMA.FTZ R3, R184, R188, R100 ;  /* 0x000000bcb8037223 */ /* 0x020fe20000010064 */
[----:B------:R-:W-:Y:S01]  /*3a20*/  MOV R100, UR4 ;  /* 0x0000000400647c02 */ /* 0x000fe20008000f00 */
[----:B------:R-:W-:-:S04]  /*3a30*/  FMUL.FTZ R184, R7, UR12 ;  /* 0x0000000c07b87c20 */ /* 0x000fc80008410000 */
[----:B------:R-:W-:Y:S01]  /*3a40*/  FFMA.FTZ R100, R241, R100, UR5 ;  /* 0x00000005f1647e23 */ /* 0x000fe20008010064 */
[----:B------:R-:W-:-:S03]  /*3a50*/  FFMA.FTZ R7, R185, R184, R101 ;  /* 0x000000b8b9077223 */ /* 0x000fc60000010065 */
[----:B------:R-:W-:-:S04]  /*3a60*/  FADD.FTZ R100, R224, -R100 ;  /* 0x80000064e0647221 */ /* 0x000fc80000010000 */
[----:B------:R-:W-:-:S04]  /*3a70*/  FMUL.FTZ R100, R100, UR13 ;  /* 0x0000000d64647c20 */ /* 0x000fc80008410000 */
[----:B------:R-:W-:Y:S01]  /*3a80*/  FMUL.FTZ R185, R100, UR12 ;  /* 0x0000000c64b97c20 */ /* 0x000fe20008410000 */
[----:B------:R-:W-:-:S03]  /*3a90*/  MOV R100, UR4 ;  /* 0x0000000400647c02 */ /* 0x000fc60008000f00 */
[----:B------:R-:W-:Y:S02]  /*3aa0*/  FFMA.FTZ R186, R186, R185, R102 ;  /* 0x000000b9baba7223 */ /* 0x000fe40000010066 */
[----:B------:R-:W-:-:S04]  /*3ab0*/  FFMA.FTZ R100, R223, R100, UR5 ;  /* 0x00000005df647e23 */ /* 0x000fc80008010064 */
[----:B------:R-:W-:-:S04]  /*3ac0*/  FADD.FTZ R100, R195, -R100 ;  /* 0x80000064c3647221 */ /* 0x000fc80000010000 */
[----:B------:R-:W-:-:S04]  /*3ad0*/  FMUL.FTZ R100, R100, UR13 ;  /* 0x0000000d64647c20 */ /* 0x000fc80008410000 */
[----:B------:R-:W-:-:S04]  /*3ae0*/  FMUL.FTZ R189, R100, UR12 ;  /* 0x0000000c64bd7c20 */ /* 0x000fc80008410000 */
[----:B------:R-:W-:Y:S01]  /*3af0*/  FFMA.FTZ R187, R187, R189, R103 ;  /* 0x000000bdbbbb7223 */ /* 0x000fe20000010067 */
[----:B------:R-:W-:Y:S06]  /*3b00*/  BRA `(.L_x_17838) ;  /* 0x0000000000607947 */ /* 0x000fec0003800000 */
.L_x_17837:
        /* <DEDUP_REMOVED lines=17> */
[----:B-----5:R-:W-:Y:S01]  /*3c20*/  FFMA.FTZ R3, R184, R188, R100 ;  /* 0x000000bcb8037223 */ /* 0x020fe20000010064 */
[----:B------:R-:W-:Y:S02]  /*3c30*/  FMUL.FTZ R184, R33, UR12 ;  /* 0x0000000c21b87c20 */ /* 0x000fe40008410000 */
[----:B------:R-:W-:Y:S02]  /*3c40*/  FMUL.FTZ R189, R35, UR12 ;  /* 0x0000000c23bd7c20 */ /* 0x000fe40008410000 */
[----:B------:R-:W-:Y:S01]  /*3c50*/  FFMA.FTZ R7, R185, R184, R101 ;  /* 0x000000b8b9077223 */ /* 0x000fe20000010065 */
[----:B------:R-:W-:Y:S01]  /*3c60*/  FMUL.FTZ R185, R34, UR12 ;  /* 0x0000000c22b97c20 */ /* 0x000fe20008410000 */
[----:B------:R-:W-:-:S03]  /*3c70*/  FFMA.FTZ R187, R187, R189, R103 ;  /* 0x000000bdbbbb7223 */ /* 0x000fc60000010067 */
[----:B------:R-:W-:-:S07]  /*3c80*/  FFMA.FTZ R186, R186, R185, R102 ;  /* 0x000000b9baba7223 */ /* 0x000fce0000010066 */
.L_x_17838:
[----:B------:R-:W2:Y:S01]  /*3c90*/  LDL R196, [R1+0xb4] ;  /* 0x0000b40001c47983 */ /* 0x000ea20000100800 */
[----:B------:R-:W0:Y:S03]  /*3ca0*/  @P5 LDC.64 R100, c[0x0][0x478] ;  /* 0x00011e00ff645b82 */ /* 0x000e260000000a00 */
[----:B------:R-:W3:Y:S04]  /*3cb0*/  LDL R102, [R1+0xb8] ;  /* 0x0000b80001667983 */ /* 0x000ee80000100800 */
[----:B------:R-:W4:Y:S01]  /*3cc0*/  LDL R216, [R1+0xb0] ;  /* 0x0000b00001d87983 */ /* 0x000f220000100800 */
[----:B------:R-:W1:Y:S03]  /*3cd0*/  LDC.64 R190, c[0x0][0x468] ;  /* 0x00011a00ffbe7b82 */ /* 0x000e660000000a00 */
[----:B------:R-:W5:Y:S01]  /*3ce0*/  LDL R103, [R1+0xbc] ;  /* 0x0000bc0001677983 */ /* 0x000f620000100800 */
[----:B0-----:R-:W-:-:S05]  /*3cf0*/  @P5 IMAD.WIDE.U32 R100, R5, 0x10, R100 ;  /* 0x0000001005645825 */ /* 0x001fca00078e0064 */
[----:B------:R2:W-:Y:S02]  /*3d00*/  @P5 STG.E.128 desc[UR16][R100.64], R32 ;  /* 0x0000002064005986 */ /* 0x0005e4000c101d10 */
[----:B--2---:R-:W-:Y:S01]  /*3d10*/  FMUL.FTZ R101, R196, R184 ;  /* 0x000000b8c4657220 */ /* 0x004fe20000410000 */
[----:B---3--:R-:W-:Y:S01]  /*3d20*/  FMUL.FTZ R102, R102, R185 ;  /* 0x000000b966667220 */ /* 0x008fe20000410000 */
[----:B-1----:R-:W-:-:S04]  /*3d30*/  IMAD.WIDE.U32 R184, R5, 0x10, R190 ;  /* 0x0000001005b87825 */ /* 0x002fc800078e00be */
[----:B----4-:R-:W-:Y:S01]  /*3d40*/  FMUL.FTZ R100, R216, R188 ;  /* 0x000000bcd8647220 */ /* 0x010fe20000410000 */
[----:B-----5:R-:W-:Y:S01]  /*3d50*/  FMUL.FTZ R103, R103, R189 ;  /* 0x000000bd67677220 */ /* 0x020fe20000410000 */
[----:B------:R-:W-:-:S04]  /*3d60*/  IADD3 R5, PT, PT, R5, 0x80, RZ ;  /* 0x0000008005057810 */ /* 0x000fc80007ffe0ff */
[----:B------:R0:W-:Y:S02]  /*3d70*/  STG.E.128 desc[UR16][R184.64], R100 ;  /* 0x00000064b8007986 */ /* 0x0001e4000c101d10 */
[----:B0-----:R-:W-:Y:S02]  /*3d80*/  MOV R100, R3 ;  /* 0x0000000300647202 */ /* 0x001fe40000000f00 */
[----:B------:R-:W-:Y:S02]  /*3d90*/  MOV R101, R7 ;  /* 0x0000000700657202 */ /* 0x000fe40000000f00 */
[----:B------:R-:W-:Y:S02]  /*3da0*/  MOV R102, R186 ;  /* 0x000000ba00667202 */ /* 0x000fe40000000f00 */
[----:B------:R-:W-:-:S07]  /*3db0*/  MOV R103, R187 ;  /* 0x000000bb00677202 */ /* 0x000fce0000000f00 */
.L_x_17836:
[----:B------:R-:W-:Y:S05]  /*3dc0*/  BSYNC.RECONVERGENT B1 ;  /* 0x0000000000017941 */ /* 0x000fea0003800200 */
.L_x_17835:
[----:B------:R-:W-:Y:S01]  /*3dd0*/  LOP3.LUT P5, RZ, R4, 0x4, RZ, 0xc0, !PT ;  /* 0x0000000404ff7812 */ /* 0x000fe200078ac0ff */
[----:B------:R-:W-:-:S12]  /*3de0*/  BSSY.RECONVERGENT B1, `(.L_x_17839) ;  /* 0x000004d000017945 */ /* 0x000fd80003800200 */
        /* <DEDUP_REMOVED lines=8> */
[----:B------:R-:W-:Y:S02]  /*3e70*/  MOV R7, UR4 ;  /* 0x0000000400077c02 */ /* 0x000fe40008000f00 */
[----:B------:R-:W-:Y:S02]  /*3e80*/  MOV R3, UR4 ;  /* 0x0000000400037c02 */ /* 0x000fe40008000f00 */
[----:B------:R-:W-:Y:S01]  /*3e90*/  MOV R34, UR4 ;  /* 0x0000000400227c02 */ /* 0x000fe20008000f00 */
[----:B-----5:R-:W-:Y:S01]  /*3ea0*/  FFMA.FTZ R7, R190, R7, UR5 ;  /* 0x00000005be077e23 */ /* 0x020fe20008010007 */
        /* <DEDUP_REMOVED lines=13> */
[----:B------:R-:W-:Y:S01]  /*3f80*/  FFMA.FTZ R3, R184, R188, R104 ;  /* 0x000000bcb8037223 */ /* 0x000fe20000010068 */
[----:B------:R-:W-:Y:S02]  /*3f90*/  FMUL.FTZ R184, R33, UR12 ;  /* 0x0000000c21b87c20 */ /* 0x000fe40008410000 */
[----:B------:R-:W-:Y:S02]  /*3fa0*/  FMUL.FTZ R189, R35, UR12 ;  /* 0x0000000c23bd7c20 */ /* 0x000fe40008410000 */
[----:B------:R-:W-:Y:S01]  /*3fb0*/  FFMA.FTZ R7, R185, R184, R105 ;  /* 0x000000b8b9077223 */ /* 0x000fe20000010069 */
[----:B------:R-:W-:Y:S01]  /*3fc0*/  FMUL.FTZ R185, R34, UR12 ;  /* 0x0000000c22b97c20 */ /* 0x000fe20008410000 */
[----:B------:R-:W-:-:S03]  /*3fd0*/  FFMA.FTZ R187, R187, R189, R107 ;  /* 0x000000bdbbbb7223 */ /* 0x000fc6000001006b */
[----:B------:R-:W-:Y:S01]  /*3fe0*/  FFMA.FTZ R186, R186, R185, R106 ;  /* 0x000000b9baba7223 */ /* 0x000fe2000001006a */
[----:B------:R-:W-:Y:S06]  /*3ff0*/  BRA `(.L_x_17842) ;  /* 0x0000000000607947 */ /* 0x000fec0003800000 */
.L_x_17841:
[----:B------:R-:W-:Y:S02]  /*4000*/  MOV R3, UR4 ;  /* 0x0000000400037c02 */ /* 0x000fe40008000f00 */
[----:B------:R-:W-:-:S03]  /*4010*/  MOV R7, UR4 ;  /* 0x0000000400077c02 */ /* 0x000fc60008000f00 */
[----:B-----5:R-:W-:Y:S02]  /*4020*/  FFMA.FTZ R3, R190, R3, UR5 ;  /* 0x00000005be037e23 */ /* 0x020fe40008010003 */
[----:B------:R-:W-:Y:S02]  /*4030*/  FFMA.FTZ R7, R250, R7, UR5 ;  /* 0x00000005fa077e23 */ /* 0x000fe40008010007 */
[----:B------:R-:W-:Y:S02]  /*4040*/  FADD.FTZ R3, R240, -R3 ;  /* 0x80000003f0037221 */ /* 0x000fe40000010000 */
[----:B------:R-:W-:Y:S02]  /*4050*/  FADD.FTZ R7, R214, -R7 ;  /* 0x80000007d6077221 */ /* 0x000fe40000010000 */
[----:B------:R-:W-:Y:S02]  /*4060*/  FMUL.FTZ R3, R3, UR13 ;  /* 0x0000000d03037c20 */ /* 0x000fe40008410000 */
[----:B------:R-:W-:-:S02]  /*4070*/  FMUL.FTZ R7, R7, UR13 ;  /* 0x0000000d07077c20 */ /* 0x000fc40008410000 */
[----:B------:R-:W-:-:S04]  /*4080*/  FMUL.FTZ R188, R3, UR12 ;  /* 0x0000000c03bc7c20 */ /* 0x000fc80008410000 */
[----:B------:R-:W-:Y:S01]  /*4090*/  FFMA.FTZ R3, R184, R188, R104 ;  /* 0x000000bcb8037223 */ /* 0x000fe20000010068 */
        /* <DEDUP_REMOVED lines=13> */
[----:B------:R-:W-:-:S07]  /*4170*/  FFMA.FTZ R187, R187, R189, R107 ;  /* 0x000000bdbbbb7223 */ /* 0x000fce000001006b */
.L_x_17842:
        /* <DEDUP_REMOVED lines=19> */
.L_x_17840:
[----:B------:R-:W-:Y:S05]  /*42b0*/  BSYNC.RECONVERGENT B1 ;  /* 0x0000000000017941 */ /* 0x000fea0003800200 */
.L_x_17839:
        /* <DEDUP_REMOVED lines=35> */
.L_x_17845:
        /* <DEDUP_REMOVED lines=24> */
.L_x_17846:
        /* <DEDUP_REMOVED lines=19> */
.L_x_17844:
[----:B------:R-:W-:Y:S05]  /*47a0*/  BSYNC.RECONVERGENT B1 ;  /* 0x0000000000017941 */ /* 0x000fea0003800200 */
.L_x_17843:
        /* <DEDUP_REMOVED lines=35> */
.L_x_17849:
        /* <DEDUP_REMOVED lines=24> */
.L_x_17850:
        /* <DEDUP_REMOVED lines=19> */
.L_x_17848:
[----:B------:R-:W-:Y:S05]  /*4c90*/  BSYNC.RECONVERGENT B1 ;  /* 0x0000000000017941 */ /* 0x000fea0003800200 */
.L_x_17847:
[----:B------:R-:W-:Y:S04]  /*4ca0*/  BSSY.RECONVERGENT B1, `(.L_x_17851) ;  /* 0x000004d000017945 */ /* 0x000fe80003800200 */
        /* <DEDUP_REMOVED lines=33> */
.L_x_17853:
        /* <DEDUP_REMOVED lines=24> */
.L_x_17854:
        /* <DEDUP_REMOVED lines=19> */
.L_x_17852:
[----:B------:R-:W-:Y:S05]  /*5170*/  BSYNC.RECONVERGENT B1 ;  /* 0x0000000000017941 */ /* 0x000fea0003800200 */
.L_x_17851:
        /* <DEDUP_REMOVED lines=34> */
.L_x_17857:
        /* <DEDUP_REMOVED lines=24> */
.L_x_17858:
        /* <DEDUP_REMOVED lines=19> */
.L_x_17856:
[----:B------:R-:W-:Y:S05]  /*5650*/  BSYNC.RECONVERGENT B1 ;  /* 0x0000000000017941 */ /* 0x000fea0003800200 */
.L_x_17855:
        /* <DEDUP_REMOVED lines=34> */
.L_x_17861:
        /* <DEDUP_REMOVED lines=24> */
.L_x_17862:
        /* <DEDUP_REMOVED lines=19> */
.L_x_17860:
[----:B------:R-:W-:Y:S05]  /*5b30*/  BSYNC.RECONVERGENT B1 ;  /* 0x0000000000017941 */ /* 0x000fea0003800200 */
.L_x_17859:
[----:B------:R-:W-:Y:S04]  /*5b40*/  BSSY.RECONVERGENT B1, `(.L_x_17863) ;  /* 0x000004d000017945 */ /* 0x000fe80003800200 */
[----:B------:R-:W-:Y:S05]  /*5b50*/  @!P3 BRA `(.L_x_17864) ;  /* 0x00000004002cb947 */ /* 0x000fea0003800000 */
[----:B------:R-:W0:Y:S01]  /*5b60*/  LDC.64 R184, c[0x0][0x390] ;  /* 0x0000e400ffb87b82 */ /* 0x000e220000000a00 */
[----:B------:R1:W5:Y:S01]  /*5b70*/  LDL R190, [R1] ;  /* 0x0000000001be7983 */ /* 0x0003620000100800 */
        /* <DEDUP_REMOVED lines=30> */
.L_x_17865:
        /* <DEDUP_REMOVED lines=24> */
.L_x_17866:
        /* <DEDUP_REMOVED lines=19> */
.L_x_17864:
[----:B------:R-:W-:Y:S05]  /*6010*/  BSYNC.RECONVERGENT B1 ;  /* 0x0000000000017941 */ /* 0x000fea0003800200 */
.L_x_17863:
        /* <DEDUP_REMOVED lines=31> */
[----:B------:R-:W-:Y:S01]  /*6210*/  FFMA.FTZ R186, R186, R185, R134 ;  /* 0x000000b9baba7223 */ /* 0x000fe20000010086 */
[----:B------:R-:W-:Y:S06]  /*6220*/  BRA `(.L_x_17870) ;  /* 0x0000000000607947 */ /* 0x000fec0003800000 */
.L_x_17869:
        /* <DEDUP_REMOVED lines=24> */
.L_x_17870:
        /* <DEDUP_REMOVED lines=19> */
.L_x_17868:
[----:B------:R-:W-:Y:S05]  /*64e0*/  BSYNC.RECONVERGENT B1 ;  /* 0x0000000000017941 */ /* 0x000fea0003800200 */
.L_x_17867:
[----:B------:R-:W-:-:S13]  /*64f0*/  LOP3.LUT P5, RZ, R4, 0x1, RZ, 0xc0, !PT ;  /* 0x0000000104ff7812 */ /* 0x000fda00078ac0ff */
        /* <DEDUP_REMOVED lines=29> */
[----:B------:R-:W-:Y:S01]  /*66d0*/  FFMA.FTZ R7, R185, R189, R137 ;  /* 0x000000bdb9077223 */ /* 0x000fe20000010089 */
[----:B------:R-:W-:-:S02]  /*66e0*/  FFMA.FTZ R186, R186, R190, R138 ;  /* 0x000000bebaba7223 */ /* 0x000fc4000001008a */
[----:B------:R-:W-:Y:S01]  /*66f0*/  FFMA.FTZ R187, R187, R191, R139 ;  /* 0x000000bfbbbb7223 */ /* 0x000fe2000001008b */
[----:B------:R-:W-:Y:S06]  /*6700*/  BRA `(.L_x_17873) ;  /* 0x0000000000607947 */ /* 0x000fec0003800000 */
.L_x_17872:
        /* <DEDUP_REMOVED lines=8> */
[----:B------:R-:W-:Y:S02]  /*6790*/  FMUL.FTZ R188, R3, UR12 ;  /* 0x0000000c03bc7c20 */ /* 0x000fe40008410000 */
[----:B------:R-:W-:Y:S02]  /*67a0*/  FMUL.FTZ R189, R7, UR12 ;  /* 0x0000000c07bd7c20 */ /* 0x000fe40008410000 */
[----:B------:R-:W-:Y:S01]  /*67b0*/  FFMA.FTZ R3, R184, R188, R136 ;  /* 0x000000bcb8037223 */ /* 0x000fe20000010088 */
[----:B------:R-:W-:Y:S01]  /*67c0*/  MOV R136, UR4 ;  /* 0x0000000400887c02 */ /* 0x000fe20008000f00 */
[----:B------:R-:W-:-:S04]  /*67d0*/  FFMA.FTZ R7, R185, R189, R137 ;  /* 0x000000bdb9077223 */ /* 0x000fc80000010089 */
[----:B------:R-:W-:-:S04]  /*67e0*/  FFMA.FTZ R136, R231, R136, UR5 ;  /* 0x00000005e7887e23 */ /* 0x000fc80008010088 */
        /* <DEDUP_REMOVED lines=10> */
.L_x_17873:
[----:B------:R-:W2:Y:S01]  /*6890*/  LDL R216, [R1+0x20] ;  /* 0x0000200001d87983 */ /* 0x000ea20000100800 */
[----:B------:R-:W0:Y:S03]  /*68a0*/  @P5 LDC.64 R136, c[0x0][0x478] ;  /* 0x00011e00ff885b82 */ /* 0x000e260000000a00 */
[----:B------:R-:W3:Y:S04]  /*68b0*/  LDL R196, [R1+0x24] ;  /* 0x0000240001c47983 */ /* 0x000ee80000100800 */
[----:B------:R-:W4:Y:S01]  /*68c0*/  LDL R138, [R1+0x28] ;  /* 0x00002800018a7983 */ /* 0x000f220000100800 */
[----:B------:R-:W1:Y:S03]  /*68d0*/  LDC.64 R184, c[0x0][0x468] ;  /* 0x00011a00ffb87b82 */ /* 0x000e660000000a00 */
[----:B------:R-:W5:Y:S01]  /*68e0*/  LDL R139, [R1+0x2c] ;  /* 0x00002c00018b7983 */ /* 0x000f620000100800 */
[----:B0-----:R-:W-:-:S05]  /*68f0*/  @P5 IMAD.WIDE.U32 R136, R5, 0x10, R136 ;  /* 0x0000001005885825 */ /* 0x001fca00078e0088 */
[----:B------:R2:W-:Y:S01]  /*6900*/  @P5 STG.E.128 desc[UR16][R136.64], R32 ;  /* 0x0000002088005986 */ /* 0x0005e2000c101d10 */
[----:B-1----:R-:W-:-:S04]  /*6910*/  IMAD.WIDE.U32 R184, R5, 0x10, R184 ;  /* 0x0000001005b87825 */ /* 0x002fc800078e00b8 */
[----:B--2---:R-:W-:Y:S01]  /*6920*/  FMUL.FTZ R136, R216, R188 ;  /* 0x000000bcd8887220 */ /* 0x004fe20000410000 */
[----:B---3--:R-:W-:Y:S01]  /*6930*/  FMUL.FTZ R137, R196, R189 ;  /* 0x000000bdc4897220 */ /* 0x008fe20000410000 */
[----:B----4-:R-:W-:Y:S01]  /*6940*/  FMUL.FTZ R138, R138, R190 ;  /* 0x000000be8a8a7220 */ /* 0x010fe20000410000 */
[----:B-----5:R-:W-:-:S05]  /*6950*/  FMUL.FTZ R139, R139, R191 ;  /* 0x000000bf8b8b7220 */ /* 0x020fca0000410000 */
[----:B------:R0:W-:Y:S02]  /*6960*/  STG.E.128 desc[UR16][R184.64], R136 ;  /* 0x00000088b8007986 */ /* 0x0001e4000c101d10 */
[----:B0-----:R-:W-:Y:S02]  /*6970*/  MOV R136, R3 ;  /* 0x0000000300887202 */ /* 0x001fe40000000f00 */
[----:B------:R-:W-:Y:S02]  /*6980*/  MOV R137, R7 ;  /* 0x0000000700897202 */ /* 0x000fe40000000f00 */
[----:B------:R-:W-:Y:S02]  /*6990*/  MOV R138, R186 ;  /* 0x000000ba008a7202 */ /* 0x000fe40000000f00 */
[----:B------:R-:W-:Y:S01]  /*69a0*/  MOV R139, R187 ;  /* 0x000000bb008b7202 */ /* 0x000fe20000000f00 */
[----:B------:R-:W-:Y:S06]  /*69b0*/  BRA `(.L_x_17871) ;  /* 0x0000003000387947 */ /* 0x000fec0003800000 */
.L_x_17834:
[----:B------:R-:W-:Y:S01]  /*69c0*/  LOP3.LUT P5, RZ, R4, 0x2, RZ, 0xc0, !PT ;  /* 0x0000000204ff7812 */ /* 0x000fe200078ac0ff */
[----:B------:R-:W-:-:S12]  /*69d0*/  BSSY.RECONVERGENT B1, `(.L_x_17874) ;  /* 0x000004e000017945 */ /* 0x000fd80003800200 */
[----:B------:R-:W-:Y:S05]  /*69e0*/  @!P5 BRA `(.L_x_17875) ;  /* 0x000000040030d947 */ /* 0x000fea0003800000 */
[----:B------:R-:W0:Y:S02]  /*69f0*/  LDC.64 R184, c[0x0][0x390] ;  /* 0x0000e400ffb87b82 */ /* 0x000e240000000a00 */
[----:B0-----:R-:W-:-:S06]  /*6a00*/  IMAD.WIDE.U32 R184, R5, 0x10, R184 ;  /* 0x0000001005b87825 */ /* 0x001fcc00078e00b8 */
[----:B------:R-:W5:Y:S01]  /*6a10*/  LDG.E.128 R184, desc[UR16][R184.64] ;  /* 0x00000010b8b87981 */ /* 0x000f62000c1e1d00 */
[----:B------:R-:W-:-:S04]  /*6a20*/  UISETP.NE.U32.AND UP1, UPT, UR22, URZ, UPT ;  /* 0x000000ff1600728c */ /* 0x000fc8000bf25070 */
[----:B------:R-:W-:-:S09]  /*6a30*/  UISETP.NE.AND.EX UP1, UPT, UR23, URZ, UPT, UP1 ;  /* 0x000000ff1700728c */ /* 0x000fd2000bf25310 */
[----:B------:R-:W-:Y:S05]  /*6a40*/  BRA.U UP1, `(.L_x_17876) ;  /* 0x0000000101647547 */ /* 0x000fea000b800000 */
[----:B------:R-:W-:Y:S02]  /*6a50*/  MOV R3, UR4 ;  /* 0x0000000400037c02 */ /* 0x000fe40008000f00 */
[----:B------:R-:W-:-:S03]  /*6a60*/  MOV R7, UR4 ;  /* 0x0000000400077c02 */ /* 0x000fc60008000f00 */
[----:B------:R-:W-:Y:S02]  /*6a70*/  FFMA.FTZ R3, R0, R3, UR5 ;  /* 0x0000000500037e23 */ /* 0x000fe40008010003 */
[----:B------:R-:W-:Y:S02]  /*6a80*/  FFMA.FTZ R7, R251, R7, UR5 ;  /* 0x00000005fb077e23 */ /* 0x000fe40008010007 */
[----:B------:R-:W-:Y:S02]  /*6a90*/  FADD.FTZ R3, R6, -R3 ;  /* 0x8000000306037221 */ /* 0x000fe40000010000 */
[----:B------:R-:W-:Y:S02]  /*6aa0*/  FADD.FTZ R7, R225, -R7 ;  /* 0x80000007e1077221 */ /* 0x000fe40000010000 */
[----:B-----5:R-:W-:Y:S02]  /*6ab0*/  FFMA.FTZ R3, R3, UR13, R140 ;  /* 0x0000000d03037c23 */ /* 0x020fe4000801008c */
[----:B------:R-:W-:-:S02]  /*6ac0*/  FFMA.FTZ R7, R7, UR13, R141 ;  /* 0x0000000d07077c23 */ /* 0x000fc4000801008d */
[----:B------:R-:W-:-:S04]  /*6ad0*/  FMUL.FTZ R188, R3, UR12 ;  /* 0x0000000c03bc7c20 */ /* 0x000fc80008410000 */
[----:B------:R-:W-:Y:S01]  /*6ae0*/  FFMA.FTZ R3, R184, R188, R100 ;  /* 0x000000bcb8037223 */ /* 0x000fe20000010064 */
[----:B------:R-:W-:Y:S01]  /*6af0*/  MOV R100, UR4 ;  /* 0x0000000400647c02 */ /* 0x000fe20008000f00 */
[----:B------:R-:W-:-:S04]  /*6b00*/  FMUL.FTZ R184, R7, UR12 ;  /* 0x0000000c07b87c20 */ /* 0x000fc80008410000 */
[----:B------:R-:W-:Y:S01]  /*6b10*/  FFMA.FTZ R100, R241, R100, UR5 ;  /* 0x00000005f1647e23 */ /* 0x000fe20008010064 */
[----:B------:R-:W-:-:S03]  /*6b20*/  FFMA.FTZ R7, R185, R184, R101 ;  /* 0x000000b8b9077223 */ /* 0x000fc60000010065 */
[----:B------:R-:W-:-:S04]  /*6b30*/  FADD.FTZ R100, R224, -R100 ;  /* 0x80000064e0647221 */ /* 0x000fc80000010000 */
[----:B------:R-:W-:-:S04]  /*6b40*/  FFMA.FTZ R100, R100, UR13, R142 ;  /* 0x0000000d64647c23 */ /* 0x000fc8000801008e */
[----:B------:R-:W-:Y:S01]  /*6b50*/  FMUL.FTZ R185, R100, UR12 ;  /* 0x0000000c64b97c20 */ /* 0x000fe20008410000 */
[----:B------:R-:W-:-:S03]  /*6b60*/  MOV R100, UR4 ;  /* 0x0000000400647c02 */ /* 0x000fc60008000f00 */
[----:B------:R-:W-:Y:S02]  /*6b70*/  FFMA.FTZ R186, R186, R185, R102 ;  /* 0x000000b9baba7223 */ /* 0x000fe40000010066 */
[----:B------:R-:W-:-:S04]  /*6b80*/  FFMA.FTZ R100, R223, R100, UR5 ;  /* 0x00000005df647e23 */ /* 0x000fc80008010064 */
[----:B------:R-:W-:-:S04]  /*6b90*/  FADD.FTZ R100, R195, -R100 ;  /* 0x80000064c3647221 */ /* 0x000fc80000010000 */
[----:B------:R-:W-:-:S04]  /*6ba0*/  FFMA.FTZ R100, R100, UR13, R143 ;  /* 0x0000000d64647c23 */ /* 0x000fc8000801008f */
[----:B------:R-:W-:-:S04]  /*6bb0*/  FMUL.FTZ R189, R100, UR12 ;  /* 0x0000000c64bd7c20 */ /* 0x000fc80008410000 */
[----:B------:R-:W-:Y:S01]  /*6bc0*/  FFMA.FTZ R187, R187, R189, R103 ;  /* 0x000000bdbbbb7223 */ /* 0x000fe20000010067 */
[----:B------:R-:W-:Y:S06]  /*6bd0*/  BRA `(.L_x_17877) ;  /* 0x0000000000607947 */ /* 0x000fec0003800000 */
.L_x_17876:
        /* <DEDUP_REMOVED lines=10> */
[----:B-----5:R-:W-:Y:S01]  /*6c80*/  FFMA.FTZ R32, R7, UR13, R140 ;  /* 0x0000000d07207c23 */ /* 0x020fe2000801008c */
[----:B------:R-:W-:Y:S01]  /*6c90*/  FADD.FTZ R34, R224, -R34 ;  /* 0x80000022e0227221 */ /* 0x000fe20000010000 */
[----:B------:R-:W-:Y:S01]  /*6ca0*/  FFMA.FTZ R33, R3, UR13, R141 ;  /* 0x0000000d03217c23 */ /* 0x000fe2000801008d */
[----:B------:R-:W-:Y:S01]  /*6cb0*/  FADD.FTZ R35, R195, -R35 ;  /* 0x80000023c3237221 */ /* 0x000fe20000010000 */
[----:B------:R-:W-:Y:S01]  /*6cc0*/  FMUL.FTZ R188, R32, UR12 ;  /* 0x0000000c20bc7c20 */ /* 0x000fe20008410000 */
[----:B------:R-:W-:-:S02]  /*6cd0*/  FFMA.FTZ R34, R34, UR13, R142 ;  /* 0x0000000d22227c23 */ /* 0x000fc4000801008e */
[----:B------:R-:W-:Y:S01]  /*6ce0*/  FFMA.FTZ R35, R35, UR13, R143 ;  /* 0x0000000d23237c23 */ /* 0x000fe2000801008f */
[----:B------:R-:W-:Y:S01]  /*6cf0*/  FFMA.FTZ R3, R184, R188, R100 ;  /* 0x000000bcb8037223 */ /* 0x000fe20000010064 */
[----:B------:R-:W-:Y:S02]  /*6d00*/  FMUL.FTZ R184, R33, UR12 ;  /* 0x0000000c21b87c20 */ /* 0x000fe40008410000 */
[----:B------:R-:W-:Y:S02]  /*6d10*/  FMUL.FTZ R189, R35, UR12 ;  /* 0x0000000c23bd7c20 */ /* 0x000fe40008410000 */
[----:B------:R-:W-:Y:S01]  /*6d20*/  FFMA.FTZ R7, R185, R184, R101 ;  /* 0x000000b8b9077223 */ /* 0x000fe20000010065 */
[----:B------:R-:W-:Y:S01]  /*6d30*/  FMUL.FTZ R185, R34, UR12 ;  /* 0x0000000c22b97c20 */ /* 0x000fe20008410000 */
[----:B------:R-:W-:-:S03]  /*6d40*/  FFMA.FTZ R187, R187, R189, R103 ;  /* 0x000000bdbbbb7223 */ /* 0x000fc60000010067 */
[----:B------:R-:W-:-:S07]  /*6d50*/  FFMA.FTZ R186, R186, R185, R102 ;  /* 0x000000b9baba7223 */ /* 0x000fce0000010066 */
.L_x_17877:
[----:B------:R-:W2:Y:S04]  /*6d60*/  LDL R196, [R1+0xb4] ;  /* 0x0000b40001c47983 */ /* 0x000ea80000100800 */
[----:B------:R-:W3:Y:S04]  /*6d70*/  LDL R102, [R1+0xb8] ;  /* 0x0000b80001667983 */ /* 0x000ee80000100800 */
[----:B------:R-:W4:Y:S04]  /*6d80*/  LDL R216, [R1+0xb0] ;  /* 0x0000b00001d87983 */ /* 0x000f280000100800 */
[----:B------:R-:W5:Y:S01]  /*6d90*/  LDL R103, [R1+0xbc] ;  /* 0x0000bc0001677983 */ /* 0x000f620000100800 */
[----:B------:R-:W-:Y:S01]  /*6da0*/  ISETP.NE.U32.AND P5, PT, RZ, UR22, PT ;  /* 0x00000016ff007c0c */ /* 0x000fe2000bfa5070 */
[----:B------:R-:W0:Y:S03]  /*6db0*/  LDC.64 R190, c[0x0][0x468] ;  /* 0x00011a00ffbe7b82 */ /* 0x000e260000000a00 */
[----:B------:R-:W-:-:S13]  /*6dc0*/  ISETP.NE.AND.EX P5, PT, RZ, UR23, PT, P5 ;  /* 0x00000017ff007c0c */ /* 0x000fda000bfa5350 */
[----:B------:R-:W1:Y:S02]  /*6dd0*/  @P5 LDC.64 R100, c[0x0][0x478] ;  /* 0x00011e00ff645b82 */ /* 0x000e640000000a00 */
[----:B-1----:R-:W-:-:S05]  /*6de0*/  @P5 IMAD.WIDE.U32 R100, R5, 0x10, R100 ;  /* 0x0000001005645825 */ /* 0x002fca00078e0064 */
[----:B------:R2:W-:Y:S02]  /*6df0*/  @P5 STG.E.128 desc[UR16][R100.64], R32 ;  /* 0x0000002064005986 */ /* 0x0005e4000c101d10 */
[----:B--2---:R-:W-:Y:S01]  /*6e00*/  FMUL.FTZ R101, R196, R184 ;  /* 0x000000b8c4657220 */ /* 0x004fe20000410000 */
[----:B---3--:R-:W-:Y:S01]  /*6e10*/  FMUL.FTZ R102, R102, R185 ;  /* 0x000000b966667220 */ /* 0x008fe20000410000 */
[----:B0-----:R-:W-:-:S04]  /*6e20*/  IMAD.WIDE.U32 R184, R5, 0x10, R190 ;  /* 0x0000001005b87825 */ /* 0x001fc800078e00be */
        /* <DEDUP_REMOVED lines=8> */
.L_x_17875:
[----:B------:R-:W-:Y:S05]  /*6eb0*/  BSYNC.RECONVERGENT B1 ;  /* 0x0000000000017941 */ /* 0x000fea0003800200 */
.L_x_17874:
        /* <DEDUP_REMOVED lines=35> */
.L_x_17880:
[----:B------:R-:W-:Y:S02]  /*70f0*/  MOV R3, UR4 ;  /* 0x0000000400037c02 */ /* 0x000fe40008000f00 */
[----:B------:R-:W-:-:S03]  /*7100*/  MOV R7, UR4 ;  /* 0x0000000400077c02 */ /* 0x000fc60008000f00 */
[----:B-----5:R-:W-:Y:S02]  /*7110*/  FFMA.FTZ R3, R190, R3, UR5 ;  /* 0x00000005be037e23 */ /* 0x020fe40008010003 */
[----:B------:R-:W-:Y:S02]  /*7120*/  FFMA.FTZ R7, R250, R7, UR5 ;  /* 0x00000005fa077e23 */ /* 0x000fe40008010007 */
[----:B------:R-:W-:Y:S02]  /*7130*/  FADD.FTZ R3, R240, -R3 ;  /* 0x80000003f0037221 */ /* 0x000fe40000010000 */
[----:B------:R-:W-:Y:S02]  /*7140*/  FADD.FTZ R7, R214, -R7 ;  /* 0x80000007d6077221 */ /* 0x000fe40000010000 */
[----:B------:R-:W-:Y:S02]  /*7150*/  FFMA.FTZ R3, R3, UR13, R144 ;  /* 0x0000000d03037c23 */ /* 0x000fe40008010090 */
        /* <DEDUP_REMOVED lines=16> */
[----:B------:R-:W-:-:S07]  /*7260*/  FFMA.FTZ R187, R187, R189, R107 ;  /* 0x000000bdbbbb7223 */ /* 0x000fce000001006b */
.L_x_17881:
        /* <DEDUP_REMOVED lines=19> */
.L_x_17879:
[----:B------:R-:W-:Y:S05]  /*73a0*/  BSYNC.RECONVERGENT B1 ;  /* 0x0000000000017941 */ /* 0x000fea0003800200 */
.L_x_17878:
        /* <DEDUP_REMOVED lines=35> */
.L_x_17884:
        /* <DEDUP_REMOVED lines=24> */
.L_x_17885:
        /* <DEDUP_REMOVED lines=19> */
.L_x_17883:
[----:B------:R-:W-:Y:S05]  /*7890*/  BSYNC.RECONVERGENT B1 ;  /* 0x0000000000017941 */ /* 0x000fea0003800200 */
.L_x_17882:
        /* <DEDUP_REMOVED lines=35> */
.L_x_17888:
        /* <DEDUP_REMOVED lines=24> */
.L_x_17889:
        /* <DEDUP_REMOVED lines=19> */
.L_x_17887:
[----:B------:R-:W-:Y:S05]  /*7d80*/  BSYNC.RECONVERGENT B1 ;  /* 0x0000000000017941 */ /* 0x000fea0003800200 */
.L_x_17886:
        /* <DEDUP_REMOVED lines=34> */
.L_x_17892:
        /* <DEDUP_REMOVED lines=24> */
.L_x_17893:
        /* <DEDUP_REMOVED lines=19> */
.L_x_17891:
[----:B------:R-:W-:Y:S05]  /*8260*/  BSYNC.RECONVERGENT B1 ;  /* 0x0000000000017941 */ /* 0x000fea0003800200 */
.L_x_17890:
        /* <DEDUP_REMOVED lines=34> */
.L_x_17896:
        /* <DEDUP_REMOVED lines=24> */
.L_x_17897:
        /* <DEDUP_REMOVED lines=19> */
.L_x_17895:
[----:B------:R-:W-:Y:S05]  /*8740*/  BSYNC.RECONVERGENT B1 ;  /* 0x0000000000017941 */ /* 0x000fea0003800200 */
.L_x_17894:
        /* <DEDUP_REMOVED lines=34> */
.L_x_17900:
        /* <DEDUP_REMOVED lines=24> */
.L_x_17901:
        /* <DEDUP_REMOVED lines=19> */
.L_x_17899:
[----:B------:R-:W-:Y:S05]  /*8c20*/  BSYNC.RECONVERGENT B1 ;  /* 0x0000000000017941 */ /* 0x000fea0003800200 */
.L_x_17898:
        /* <DEDUP_REMOVED lines=34> */
.L_x_17904:
        /* <DEDUP_REMOVED lines=24> */
.L_x_17905:
        /* <DEDUP_REMOVED lines=19> */
.L_x_17903:
[----:B------:R-:W-:Y:S05]  /*9100*/  BSYNC.RECONVERGENT B1 ;  /* 0x0000000000017941 */ /* 0x000fea0003800200 */
.L_x_17902:
        /* <DEDUP_REMOVED lines=33> */
.L_x_17908:
        /* <DEDUP_REMOVED lines=24> */
.L_x_17909:
        /* <DEDUP_REMOVED lines=19> */
.L_x_17907:
[----:B------:R-:W-:Y:S05]  /*95d0*/  BSYNC.RECONVERGENT B1 ;  /* 0x0000000000017941 */ /* 0x000fea0003800200 */
.L_x_17906:
        /* <DEDUP_REMOVED lines=34> */
.L_x_17910:
        /* <DEDUP_REMOVED lines=8> */
[----:B------:R-:W-:Y:S02]  /*9880*/  FMUL.FTZ R188, R3, UR12 ;  /* 0x0000000c03bc7c20 */ /* 0x000fe40008410000 */
[----:B------:R-:W-:Y:S02]  /*9890*/  FMUL.FTZ R189, R7, UR12 ;  /* 0x0000000c07bd7c20 */ /* 0x000fe40008410000 */
[----:B------:R-:W-:Y:S01]  /*98a0*/  FFMA.FTZ R3, R184, R188, R136 ;  /* 0x000000bcb8037223 */ /* 0x000fe20000010088 */
[----:B------:R-:W-:Y:S01]  /*98b0*/  MOV R136, UR4 ;  /* 0x0000000400887c02 */ /* 0x000fe20008000f00 */
[----:B------:R-:W-:-:S04]  /*98c0*/  FFMA.FTZ R7, R185, R189, R137 ;  /* 0x000000bdb9077223 */ /* 0x000fc80000010089 */
[----:B------:R-:W-:-:S04]  /*98d0*/  FFMA.FTZ R136, R231, R136, UR5 ;  /* 0x00000005e7887e23 */ /* 0x000fc80008010088 */
        /* <DEDUP_REMOVED lines=10> */
.L_x_17911:
        /* <DEDUP_REMOVED lines=17> */
[----:B------:R-:W-:-:S07]  /*9a90*/  MOV R139, R187 ;  /* 0x000000bb008b7202 */ /* 0x000fce0000000f00 */
.L_x_17871:
[----:B------:R-:W-:Y:S05]  /*9aa0*/  BSYNC.RECONVERGENT B0 ;  /* 0x0000000000007941 */ /* 0x000fea0003800200 */
.L_x_17833:
[----:B------:R-:W-:Y:S02]  /*9ab0*/  UIADD3 UR7, UPT, UPT, UR7, UR24, URZ ;  /* 0x0000001807077290 */ /* 0x000fe4000fffe0ff */
[----:B------:R-:W-:Y:S02]  /*9ac0*/  UPLOP3.LUT UP2, UPT, UPT, UPT, UP2, 0x40, 0x4 ;  /* 0x000000000004789c */ /* 0x000fe40003f4e820 */
[----:B------:R-:W-:-:S09]  /*9ad0*/  UISETP.GE.AND UP1, UPT, UR7, UR25, UPT ;  /* 0x000000190700728c */ /* 0x000fd2000bf26270 */
[----:B------:R-:W-:Y:S05]  /*9ae0*/  BRA.U !UP1, `(.L_x_17912) ;  /* 0xffffff7909547547 */ /* 0x000fea000b83ffff */
.L_x_17810:
[----:B------:R-:W0:Y:S01]  /*9af0*/  S2UR UR4, SR_CTAID.X ;  /* 0x00000000000479c3 */ /* 0x000e220000002500 */
[----:B------:R-:W1:Y:S01]  /*9b00*/  S2R R3, SR_TID.X ;  /* 0x0000000000037919 */ /* 0x000e620000002100 */
[----:B------:R-:W-:Y:S01]  /*9b10*/  LOP3.LUT P5, RZ, R4, 0x2, RZ, 0xc0, !PT ;  /* 0x0000000204ff7812 */ /* 0x000fe200078ac0ff */
[----:B------:R-:W-:Y:S01]  /*9b20*/  BSSY.RECONVERGENT B0, `(.L_x_17913) ;  /* 0x000000f000007945 */ /* 0x000fe20003800200 */
[----:B0-----:R-:W-:-:S06]  /*9b30*/  UIMAD UR4, UR4, UR6, URZ ;  /* 0x00000006040472a4 */ /* 0x001fcc000f8e02ff */
[----:B------:R-:W-:-:S04]  /*9b40*/  MOV R11, UR4 ;  /* 0x00000004000b7c02 */ /* 0x000fc80008000f00 */
        /* <DEDUP_REMOVED lines=12> */
.L_x_17914:
[----:B------:R-:W-:Y:S05]  /*9c10*/  BSYNC.RECONVERGENT B0 ;  /* 0x0000000000007941 */ /* 0x000fea0003800200 */
.L_x_17913:
        /* <DEDUP_REMOVED lines=13> */
.L_x_17916:
[----:B------:R-:W-:Y:S05]  /*9cf0*/  BSYNC.RECONVERGENT B0 ;  /* 0x0000000000007941 */ /* 0x000fea0003800200 */
.L_x_17915:
        /* <DEDUP_REMOVED lines=13> */
.L_x_17918:
[----:B------:R-:W-:Y:S05]  /*9dd0*/  BSYNC.RECONVERGENT B0 ;  /* 0x0000000000007941 */ /* 0x000fea0003800200 */
.L_x_17917:
        /* <DEDUP_REMOVED lines=13> */
.L_x_17920:
[----:B------:R-:W-:Y:S05]  /*9eb0*/  BSYNC.RECONVERGENT B0 ;  /* 0x0000000000007941 */ /* 0x000fea0003800200 */
.L_x_17919:
        /* <DEDUP_REMOVED lines=12> */
.L_x_17922:
[----:B------:R-:W-:Y:S05]  /*9f80*/  BSYNC.RECONVERGENT B0 ;  /* 0x0000000000007941 */ /* 0x000fea0003800200 */
.L_x_17921:
        /* <DEDUP_REMOVED lines=12> */
.L_x_17924:
[----:B------:R-:W-:Y:S05]  /*a050*/  BSYNC.RECONVERGENT B0 ;  /* 0x0000000000007941 */ /* 0x000fea0003800200 */
.L_x_17923:
        /* <DEDUP_REMOVED lines=12> */
.L_x_17926:
[----:B------:R-:W-:Y:S05]  /*a120*/  BSYNC.RECONVERGENT B0 ;  /* 0x0000000000007941 */ /* 0x000fea0003800200 */
.L_x_17925:
        /* <DEDUP_REMOVED lines=12> */
.L_x_17928:
[----:B------:R-:W-:Y:S05]  /*a1f0*/  BSYNC.RECONVERGENT B0 ;  /* 0x0000000000007941 */ /* 0x000fea0003800200 */
.L_x_17927:
        /* <DEDUP_REMOVED lines=12> */
.L_x_17930:
[----:B------:R-:W-:Y:S05]  /*a2c0*/  BSYNC.RECONVERGENT B0 ;  /* 0x0000000000007941 */ /* 0x000fea0003800200 */
.L_x_17929:
[----:B------:R-:W-:-:S13]  /*a2d0*/  LOP3.LUT P0, RZ, R4, 0x1, RZ, 0xc0, !PT ;  /* 0x0000000104ff7812 */ /* 0x000fda000780c0ff */
[----:B------:R-:W-:Y:S05]  /*a2e0*/  @!P0 EXIT ;  /* 0x000000000000894d */ /* 0x000fea0003800000 */
[----:B0--34-:R-:W0:Y:S08]  /*a2f0*/  LDC.64 R2, c[0x0][0x440] ;  /* 0x00011000ff027b82 */ /* 0x019e300000000a00 */
[----:B------:R-:W1:Y:S08]  /*a300*/  LDC.64 R4, c[0x0][0x448] ;  /* 0x00011200ff047b82 */ /* 0x000e700000000a00 */
[----:B------:R-:W2:Y:S01]  /*a310*/  LDC.64 R6, c[0x0][0x460] ;  /* 0x00011800ff067b82 */ /* 0x000ea20000000a00 */
[----:B0-----:R-:W-:-:S05]  /*a320*/  IMAD.WIDE.U32 R2, R11, 0x10, R2 ;  /* 0x000000100b027825 */ /* 0x001fca00078e0002 */
[----:B------:R-:W-:Y:S01]  /*a330*/  STG.E.128 desc[UR16][R2.64], R96 ;  /* 0x0000006002007986 */ /* 0x000fe2000c101d10 */
[----:B-1----:R-:W-:-:S05]  /*a340*/  IMAD.WIDE.U32 R4, R11, 0x10, R4 ;  /* 0x000000100b047825 */ /* 0x002fca00078e0004 */
[----:B------:R-:W-:Y:S01]  /*a350*/  STG.E.128 desc[UR16][R4.64], R60 ;  /* 0x0000003c04007986 */ /* 0x000fe2000c101d10 */
[----:B--2---:R-:W-:-:S05]  /*a360*/  IMAD.WIDE.U32 R6, R11, 0x10, R6 ;  /* 0x000000100b067825 */ /* 0x004fca00078e0006 */
[----:B------:R-:W-:Y:S01]  /*a370*/  STG.E.128 desc[UR16][R6.64], R136 ;  /* 0x0000008806007986 */ /* 0x000fe2000c101d10 */
[----:B------:R-:W-:Y:S05]  /*a380*/  EXIT ;  /* 0x000000000000794d */ /* 0x000fea0003800000 */
.L_x_17931:
        /* <DEDUP_REMOVED lines=15> */
.L_x_19458:


//--------------------- .text._ZN10layer_norm13ln_bwd_kernelINS_13Kernel_traitsIfffffjLj5120ELj1ELj1ELj4ELj16ENS_18Kernel_traits_baseILj5120EfffffjLj128EEEEELb0ELb1ELb0ELb1EEEvNS_9BwdParamsE --------------------------
	.section	.text._ZN10layer_norm13ln_bwd_kernelINS_13Kernel_traitsIfffffjLj5120ELj1ELj1ELj4ELj16ENS_18Kernel_traits_baseILj5120EfffffjLj128EEEEELb0ELb1ELb0ELb1EEEvNS_9BwdParamsE,"ax",@progbits
	.align	128
        .global         _ZN10layer_norm13ln_bwd_kernelINS_13Kernel_traitsIfffffjLj5120ELj1ELj1ELj4ELj16ENS_18Kernel_traits_baseILj5120EfffffjLj128EEEEELb0ELb1ELb0ELb1EEEvNS_9BwdParamsE
        .type           _ZN10layer_norm13ln_bwd_kernelINS_13Kernel_traitsIfffffjLj5120ELj1ELj1ELj4ELj16ENS_18Kernel_traits_baseILj5120EfffffjLj128EEEEELb0ELb1ELb0ELb1EEEvNS_9BwdParamsE,@function
        .size           _ZN10layer_norm13ln_bwd_kernelINS_13Kernel_traitsIfffffjLj5120ELj1ELj1ELj4ELj16ENS_18Kernel_traits_baseILj5120EfffffjLj128EEEEELb0ELb1ELb0ELb1EEEvNS_9BwdParamsE,(.L_x_19459 - _ZN10layer_norm13ln_bwd_kernelINS_13Kernel_traitsIfffffjLj5120ELj1ELj1ELj4ELj16ENS_18Kernel_traits_baseILj5120EfffffjLj128EEEEELb0ELb1ELb0ELb1EEEvNS_9BwdParamsE)
        .other          _ZN10layer_norm13ln_bwd_kernelINS_13Kernel_traitsIfffffjLj5120ELj1ELj1ELj4ELj16ENS_18Kernel_traits_baseILj5120EfffffjLj128EEEEELb0ELb1ELb0ELb1EEEvNS_9BwdParamsE,@"STO_CUDA_ENTRY STV_DEFAULT"
_ZN10layer_norm13ln_bwd_kernelINS_13Kernel_traitsIfffffjLj5120ELj1ELj1ELj4ELj16ENS_18Kernel_traits_baseILj5120EfffffjLj128EEEEELb0ELb1ELb0ELb1EEEvNS_9BwdParamsE:
.text._ZN10layer_norm13ln_bwd_kernelINS_13Kernel_traitsIfffffjLj5120ELj1ELj1ELj4ELj16ENS_18Kernel_traits_baseILj5120EfffffjLj128EEEEELb0ELb1ELb0ELb1EEEvNS_9BwdParamsE:
        /* <DEDUP_REMOVED lines=76> */
[----:B------:R-:W-:Y:S01]  /*04c0*/  CS2R R244, SRZ ;  /* 0x0000000000f47805 */ /* 0x000fe2000001ff00 */
[----:B------:R-:W-:Y:S01]  /*04d0*/  UPLOP3.LUT UP2, UPT, UPT, UPT, UPT, 0x40, 0x4 ;  /* 0x000000000004789c */ /* 0x000fe20003f4e870 */
[----:B------:R-:W0:Y:S01]  /*04e0*/  LDCU UR19, c[0x0][0x388] ;  /* 0x00007100ff1377ac */ /* 0x000e220008000800 */
[----:B------:R-:W0:Y:S01]  /*04f0*/  LDCU.64 UR26, c[0x0][0x390] ;  /* 0x00007200ff1a77ac */ /* 0x000e220008000a00 */
[C---:B-1----:R-:W-:Y:S01]  /*0500*/  IMAD.WIDE.U32 R2, R0.reuse, 0x10, R2 ;  /* 0x0000001000027825 */ /* 0x042fe200078e0002 */
[----:B------:R-:W1:Y:S04]  /*0510*/  LDCU.64 UR28, c[0x0][0x468] ;  /* 0x00008d00ff1c77ac */ /* 0x000e680008000a00 */
[----:B0-----:R3:W5:Y:S01]  /*0520*/  LDG.E.128 R232, desc[UR16][R2.64] ;  /* 0x0000001002e87981 */ /* 0x001762000c1e1d00 */
[----:B------:R-:W0:Y:S01]  /*0530*/  LDCU.U8 UR18, c[0x0][0x410] ;  /* 0x00008200ff1277ac */ /* 0x000e220008000000 */
[----:B--2---:R-:W-:-:S02]  /*0540*/  IMAD.WIDE.U32 R4, R0, 0x10, R4 ;  /* 0x0000001000047825 */ /* 0x004fc400078e0004 */
[----:B------:R3:W5:Y:S01]  /*0550*/  LDG.E.128 R228, desc[UR16][R2.64+0x800] ;  /* 0x0008001002e47981 */ /* 0x000762000c1e1d00 */
[----:B------:R-:W2:Y:S03]  /*0560*/  LDCU UR22, c[0x0][0x400] ;  /* 0x00008000ff1677ac */ /* 0x000ea60008000800 */
        /* <DEDUP_REMOVED lines=126> */
[----:B------:R-:W-:Y:S02]  /*0d50*/  CS2R R190, SRZ ;  /* 0x0000000000be7805 */ /* 0x000fe4000001ff00 */
[----:B------:R-:W-:Y:S01]  /*0d60*/  MOV R189, RZ ;  /* 0x000000ff00bd7202 */ /* 0x000fe20000000f00 */
[----:B0123--:R-:W-:-:S11]  /*0d70*/  UISETP.NE.AND.EX UP0, UPT, UR5, URZ, UPT, UP0 ;  /* 0x000000ff0500728c */ /* 0x00ffd6000bf05300 */
.L_x_17977:
[----:B0-----:R-:W0:Y:S01]  /*0d80*/  S2R R0, SR_TID.X ;  /* 0x0000000000007919 */ /* 0x001e220000002100 */
[----:B------:R-:W-:Y:S01]  /*0d90*/  UIMAD.WIDE UR8, UR6, 0x4, UR12 ;  /* 0x00000004060878a5 */ /* 0x000fe2000f8e020c */
[----:B------:R-:W1:Y:S01]  /*0da0*/  LDC.64 R52, c[0x0][0x428] ;  /* 0x00010a00ff347b82 */ /* 0x000e620000000a00 */
[----:B------:R-:W-:Y:S01]  /*0db0*/  UIMAD UR7, UR6, UR19, URZ ;  /* 0x00000013060772a4 */ /* 0x000fe2000f8e02ff */
[----:B------:R-:W2:Y:S01]  /*0dc0*/  LDL.LU R166, [R1+0x50] ;  /* 0x0000500001a67983 */ /* 0x000ea20000300800 */
[----:B------:R-:W3:Y:S02]  /*0dd0*/  @UP0 LDCU.64 UR4, c[0x0][0x3e0] ;  /* 0x00007c00ff0407ac */ /* 0x000ee40008000a00 */
[----:B------:R-:W-:Y:S01]  /*0de0*/  MOV R2, UR8 ;  /* 0x0000000800027c02 */ /* 0x000fe20008000f00 */
[----:B------:R-:W4:Y:S01]  /*0df0*/  LDL.LU R165, [R1+0x54] ;  /* 0x0000540001a57983 */ /* 0x000f220000300800 */
[----:B------:R-:W-:Y:S01]  /*0e00*/  USHF.R.S32.HI UR8, URZ, 0x1f, UR7 ;  /* 0x0000001fff087899 */ /* 0x000fe20008011407 */
[----:B------:R-:W-:Y:S01]  /*0e10*/  ISETP.NE.U32.AND P0, PT, RZ, UR20, PT ;  /* 0x00000014ff007c0c */ /* 0x000fe2000bf05070 */
[----:B------:R-:W-:Y:S01]  /*0e20*/  UIMAD.WIDE UR10, UR6, 0x4, UR14 ;  /* 0x00000004060a78a5 */ /* 0x000fe2000f8e020e */
[----:B------:R-:W-:Y:S01]  /*0e30*/  PLOP3.LUT P1, PT, PT, PT, UP0, 0x80, 0x8 ;  /* 0x000000000008781c */ /* 0x000fe20003f2f008 */
[----:B------:R-:W-:Y:S01]  /*0e40*/  ULEA.HI UR8, UR8, UR7, URZ, 0x2 ;  /* 0x0000000708087291 */ /* 0x000fe2000f8f10ff */
[----:B------:R-:W-:Y:S01]  /*0e50*/  MOV R3, UR9 ;  /* 0x0000000900037c02 */ /* 0x000fe20008000f00 */
[----:B------:R-:W4:Y:S01]  /*0e60*/  LDL.LU R154, [R1+0x58] ;  /* 0x00005800019a7983 */ /* 0x000f220000300800 */
[----:B------:R-:W4:Y:S03]  /*0e70*/  LDC.64 R136, c[0x0][0x3a8] ;  /* 0x0000ea00ff887b82 */ /* 0x000f260000000a00 */
[----:B------:R-:W-:Y:S01]  /*0e80*/  MOV R177, UR8 ;  /* 0x0000000800b17c02 */ /* 0x000fe20008000f00 */
[----:B------:R1:W4:Y:S01]  /*0e90*/  LDG.E R19, desc[UR16][R2.64] ;  /* 0x0000001002137981 */ /* 0x000322000c1e1900 */
[----:B------:R-:W-:Y:S01]  /*0ea0*/  ISETP.NE.AND.EX P0, PT, RZ, UR21, PT, P0 ;  /* 0x00000015ff007c0c */ /* 0x000fe2000bf05300 */
[----:B---3--:R-:W-:Y:S01]  /*0eb0*/  @UP0 UIMAD.WIDE UR4, UR6, 0x4, UR4 ;  /* 0x00000004060408a5 */ /* 0x008fe2000f8e0204 */
[----:B------:R-:W-:Y:S01]  /*0ec0*/  MOV R12, UR10 ;  /* 0x0000000a000c7c02 */ /* 0x000fe20008000f00 */
[----:B------:R-:W3:Y:S01]  /*0ed0*/  LDL.LU R147, [R1+0x5c] ;  /* 0x00005c0001937983 */ /* 0x000ee20000300800 */
[----:B------:R-:W-:-:S03]  /*0ee0*/  MOV R13, UR11 ;  /* 0x0000000b000d7c02 */ /* 0x000fc60008000f00 */
[----:B------:R-:W3:Y:S01]  /*0ef0*/  LDL.LU R153, [R1+0x60] ;  /* 0x0000600001997983 */ /* 0x000ee20000300800 */
[----:B0-----:R-:W-:-:S03]  /*0f00*/  LEA.HI.SX32 R177, R177, R0, 0x1e ;  /* 0x00000000b1b17211 */ /* 0x001fc600078ff2ff */
[----:B------:R-:W3:Y:S02]  /*0f10*/  LDG.E R12, desc[UR16][R12.64] ;  /* 0x000000100c0c7981 */ /* 0x000ee4000c1e1900 */
[----:B------:R-:W0:Y:S01]  /*0f20*/  @P0 LDC.64 R144, c[0x0][0x438] ;  /* 0x00010e00ff900b82 */ /* 0x000e220000000a00 */
[----:B-1----:R-:W-:Y:S01]  /*0f30*/  IMAD.WIDE.U32 R212, R177, 0x10, R52 ;  /* 0x00000010b1d47825 */ /* 0x002fe200078e0034 */
[----:B------:R-:W-:Y:S01]  /*0f40*/  MOV R2, UR4 ;  /* 0x0000000400027c02 */ /* 0x000fe20008000f00 */
[----:B------:R-:W3:Y:S01]  /*0f50*/  LDL.LU R152, [R1+0x64] ;  /* 0x0000640001987983 */ /* 0x000ee20000300800 */
[----:B------:R-:W-:Y:S01]  /*0f60*/  ISETP.NE.AND P2, PT, RZ, UR18, PT ;  /* 0x00000012ff007c0c */ /* 0x000fe2000bf45270 */
[----:B------:R-:W-:-:S03]  /*0f70*/  UMOV UR7, 0x3f800000 ;  /* 0x3f80000000077882 */ /* 0x000fc60000000000 */
[----:B------:R-:W1:Y:S01]  /*0f80*/  @P0 LDC.64 R30, c[0x0][0x438] ;  /* 0x00010e00ff1e0b82 */ /* 0x000e620000000a00 */
[----:B------:R-:W2:Y:S01]  /*0f90*/  LDG.E.128 R212, desc[UR16][R212.64] ;  /* 0x00000010d4d47981 */ /* 0x000ea2000c1e1d00 */
[----:B------:R-:W-:-:S05]  /*0fa0*/  MOV R3, UR5 ;  /* 0x0000000500037c02 */ /* 0x000fca0008000f00 */
[----:B------:R0:W3:Y:S01]  /*0fb0*/  @P1 LDG.E R0, desc[UR16][R2.64] ;  /* 0x0000001002001981 */ /* 0x0000e2000c1e1900 */
[----:B------:R-:W1:Y:S08]  /*0fc0*/  @P0 LDC.64 R28, c[0x0][0x438] ;  /* 0x00010e00ff1c0b82 */ /* 0x000e700000000a00 */
[----:B------:R-:W1:Y:S08]  /*0fd0*/  @P0 LDC.64 R32, c[0x0][0x438] ;  /* 0x00010e00ff200b82 */ /* 0x000e700000000a00 */
[----:B0-----:R-:W0:Y:S01]  /*0fe0*/  @P0 LDC.64 R2, c[0x0][0x438] ;  /* 0x00010e00ff020b82 */ /* 0x001e220000000a00 */
[----:B------:R-:W-:-:S07]  /*0ff0*/  IADD3 R155, PT, PT, R177, 0x100, RZ ;  /* 0x00000100b19b7810 */ /* 0x000fce0007ffe0ff */
[----:B------:R-:W1:Y:S01]  /*1000*/  @P0 LDC.64 R34, c[0x0][0x438] ;  /* 0x00010e00ff220b82 */ /* 0x000e620000000a00 */
[----:B0-----:R-:W-:-:S05]  /*1010*/  @P0 IMAD.WIDE.U32 R2, R155, 0x10, R2 ;  /* 0x000000109b020825 */ /* 0x001fca00078e0002 */
[----:B-----5:R0:W5:Y:S02]  /*1020*/  @P0 LDG.E.128 R76, desc[UR16][R2.64] ;  /* 0x00000010024c0981 */ /* 0x020164000c1e1d00 */
[----:B0-----:R-:W0:Y:S01]  /*1030*/  @P0 LDC.64 R2, c[0x0][0x438] ;  /* 0x00010e00ff020b82 */ /* 0x001e220000000a00 */
[----:B------:R-:W-:-:S05]  /*1040*/  IADD3 R16, PT, PT, R177, 0x280, RZ ;  /* 0x00000280b1107810 */ /* 0x000fca0007ffe0ff */
[----:B0-----:R-:W-:-:S05]  /*1050*/  @P0 IMAD.WIDE.U32 R2, R16, 0x10, R2 ;  /* 0x0000001010020825 */ /* 0x001fca00078e0002 */
[----:B------:R0:W5:Y:S02]  /*1060*/  @P0 LDG.E.128 R64, desc[UR16][R2.64] ;  /* 0x0000001002400981 */ /* 0x000164000c1e1d00 */
[----:B0-----:R-:W0:Y:S01]  /*1070*/  @P0 LDC.64 R2, c[0x0][0x438] ;  /* 0x00010e00ff020b82 */ /* 0x001e220000000a00 */
[----:B------:R-:W-:-:S05]  /*1080*/  IADD3 R17, PT, PT, R177, 0x300, RZ ;  /* 0x00000300b1117810 */ /* 0x000fca0007ffe0ff */
[----:B0-----:R-:W-:-:S05]  /*1090*/  @P0 IMAD.WIDE.U32 R2, R17, 0x10, R2 ;  /* 0x0000001011020825 */ /* 0x001fca00078e0002 */
[----:B------:R0:W5:Y:S02]  /*10a0*/  @P0 LDG.E.128 R56, desc[UR16][R2.64] ;  /* 0x0000001002380981 */ /* 0x000164000c1e1d00 */
[----:B0-----:R-:W0:Y:S01]  /*10b0*/  @P0 LDC.64 R2, c[0x0][0x438] ;  /* 0x00010e00ff020b82 */ /* 0x001e220000000a00 */
[C---:B------:R-:W-:Y:S02]  /*10c0*/  IADD3 R18, PT, PT, R177.reuse, 0x380, RZ ;  /* 0x00000380b1127810 */ /* 0x040fe40007ffe0ff */
[----:B------:R-:W-:-:S03]  /*10d0*/  IADD3 R164, PT, PT, R177, 0x80, RZ ;  /* 0x00000080b1a47810 */ /* 0x000fc60007ffe0ff */
[----:B0-----:R-:W-:-:S05]  /*10e0*/  @P0 IMAD.WIDE.U32 R2, R18, 0x10, R2 ;  /* 0x0000001012020825 */ /* 0x001fca00078e0002 */
[----:B------:R0:W5:Y:S02]  /*10f0*/  @P0 LDG.E.128 R48, desc[UR16][R2.64] ;  /* 0x0000001002300981 */ /* 0x000164000c1e1d00 */
[----:B0-----:R-:W0:Y:S01]  /*1100*/  @P0 LDC.64 R2, c[0x0][0x438] ;  /* 0x00010e00ff020b82 */ /* 0x001e220000000a00 */
[----:B------:R-:W-:Y:S01]  /*1110*/  IMAD.WIDE.U32 R160, R164, 0x10, R52 ;  /* 0x00000010a4a07825 */ /* 0x000fe200078e0034 */
[C---:B------:R-:W-:Y:S02]  /*1120*/  IADD3 R14, PT, PT, R177.reuse, 0x400, RZ ;  /* 0x00000400b10e7810 */ /* 0x040fe40007ffe0ff */
[----:B------:R-:W-:-:S03]  /*1130*/  IADD3 R13, PT, PT, R177, 0x480, RZ ;  /* 0x00000480b10d7810 */ /* 0x000fc60007ffe0ff */
[----:B------:R-:W-:Y:S01]  /*1140*/  @P0 IMAD.WIDE.U32 R144, R14, 0x10, R144 ;  /* 0x000000100e900825 */ /* 0x000fe200078e0090 */
[----:B------:R-:W3:Y:S04]  /*1150*/  LDG.E.128 R160, desc[UR16][R160.64] ;  /* 0x00000010a0a07981 */ /* 0x000ee8000c1e1d00 */
[----:B------:R1:W5:Y:S04]  /*1160*/  @P0 LDG.E.128 R44, desc[UR16][R144.64] ;  /* 0x00000010902c0981 */ /* 0x000368000c1e1d00 */
[----:B------:R-:W1:Y:S01]  /*1170*/  LDL.LU R145, [R1+0x68] ;  /* 0x0000680001917983 */ /* 0x000e620000300800 */
[----:B0-----:R-:W-:-:S05]  /*1180*/  @P0 IMAD.WIDE.U32 R2, R13, 0x10, R2 ;  /* 0x000000100d020825 */ /* 0x001fca00078e0002 */
[----:B------:R0:W5:Y:S01]  /*1190*/  @P0 LDG.E.128 R40, desc[UR16][R2.64] ;  /* 0x0000001002280981 */ /* 0x000162000c1e1d00 */
[----:B--2---:R-:W-:-:S05]  /*11a0*/  FADD.FTZ R166, R212, R166 ;  /* 0x000000a6d4a67221 */ /* 0x004fca0000010000 */
[----:B------:R-:W-:Y:S04]  /*11b0*/  STL [R1+0x50], R166 ;  /* 0x000050a601007387 */ /* 0x000fe80000100800 */
[----:B------:R-:W0:Y:S01]  /*11c0*/  LDL.LU R3, [R1+0x6c] ;  /* 0x00006c0001037983 */ /* 0x000e220000300800 */
[----:B----4-:R-:W-:Y:S01]  /*11d0*/  FADD.FTZ R165, R213, R165 ;  /* 0x000000a5d5a57221 */ /* 0x010fe20000010000 */
[----:B------:R-:W-:Y:S01]  /*11e0*/  IMAD.WIDE.U32 R180, R155, 0x10, R52 ;  /* 0x000000109bb47825 */ /* 0x000fe200078e0034 */
[----:B------:R-:W-:-:S03]  /*11f0*/  FSEL R19, R19, RZ, !P2 ;  /* 0x000000ff13137208 */ /* 0x000fc60005000000 */
[----:B------:R-:W-:Y:S01]  /*1200*/  FADD.FTZ R154, R214, R154 ;  /* 0x0000009ad69a7221 */ /* 0x000fe20000010000 */
[----:B------:R-:W-:Y:S01]  /*1210*/  IMAD.WIDE.U32 R172, R164, 0x10, R136 ;  /* 0x00000010a4ac7825 */ /* 0x000fe200078e0088 */
[----:B------:R-:W-:Y:S03]  /*1220*/  STL [R1+0x54], R165 ;  /* 0x000054a501007387 */ /* 0x000fe60000100800 */
[----:B---3--:R-:W-:Y:S01]  /*1230*/  FADD.FTZ R147, R215, R147 ;  /* 0x00000093d7937221 */ /* 0x008fe20000010000 */
[----:B------:R-:W-:Y:S01]  /*1240*/  R2UR UR4, R19 ;  /* 0x00000000130472ca */ /* 0x000fe200000e0000 */
[----:B------:R-:W-:Y:S04]  /*1250*/  STL [R1+0x58], R154 ;  /* 0x0000589a01007387 */ /* 0x000fe80000100800 */
[----:B------:R-:W2:Y:S04]  /*1260*/  LDG.E.128 R180, desc[UR16][R180.64] ;  /* 0x00000010b4b47981 */ /* 0x000ea8000c1e1d00 */
[----:B------:R-:W2:Y:S01]  /*1270*/  LDL.LU R19, [R1+0x70] ;  /* 0x0000700001137983 */ /* 0x000ea20000300800 */
[----:B------:R-:W-:-:S03]  /*1280*/  IADD3 R146, PT, PT, R177, 0x180, RZ ;  /* 0x00000180b1927810 */ /* 0x000fc60007ffe0ff */
[----:B------:R-:W3:Y:S04]  /*1290*/  LDG.E.128 R172, desc[UR16][R172.64] ;  /* 0x00000010acac7981 */ /* 0x000ee8000c1e1d00 */
[----:B------:R4:W-:Y:S01]  /*12a0*/  STL [R1+0x5c], R147 ;  /* 0x00005c9301007387 */ /* 0x0009e20000100800 */
[----:B------:R-:W-:Y:S01]  /*12b0*/  R2UR UR8, R12 ;  /* 0x000000000c0872ca */ /* 0x000fe200000e0000 */
[----:B------:R-:W-:-:S04]  /*12c0*/  IMAD.WIDE.U32 R156, R155, 0x10, R136 ;  /* 0x000000109b9c7825 */ /* 0x000fc800078e0088 */
[----:B------:R-:W-:Y:S02]  /*12d0*/  IMAD.WIDE.U32 R168, R146, 0x10, R52 ;  /* 0x0000001092a87825 */ /* 0x000fe400078e0034 */
[----:B------:R-:W3:Y:S04]  /*12e0*/  LDG.E.128 R156, desc[UR16][R156.64] ;  /* 0x000000109c9c7981 */ /* 0x000ee8000c1e1d00 */
[----:B----4-:R-:W4:Y:S04]  /*12f0*/  LDL.LU R147, [R1+0x114] ;  /* 0x0001140001937983 */ /* 0x010f280000300800 */
[----:B------:R-:W4:Y:S04]  /*1300*/  LDL.LU R144, [R1+0x118] ;  /* 0x0001180001907983 */ /* 0x000f280000300800 */
[----:B------:R-:W4:Y:S01]  /*1310*/  LDG.E.128 R168, desc[UR16][R168.64] ;  /* 0x00000010a8a87981 */ /* 0x000f22000c1e1d00 */
[----:B------:R-:W-:Y:S01]  /*1320*/  FADD.FTZ R153, R160, R153 ;  /* 0x00000099a0997221 */ /* 0x000fe20000010000 */
[----:B------:R-:W-:-:S04]  /*1330*/  FADD.FTZ R152, R161, R152 ;  /* 0x00000098a1987221 */ /* 0x000fc80000010000 */
[----:B------:R-:W-:Y:S04]  /*1340*/  STL [R1+0x60], R153 ;  /* 0x0000609901007387 */ /* 0x000fe80000100800 */
[----:B------:R-:W4:Y:S01]  /*1350*/  LDL.LU R12, [R1+0x11c] ;  /* 0x00011c00010c7983 */ /* 0x000f220000300800 */
[----:B-1----:R-:W-:-:S03]  /*1360*/  FADD.FTZ R145, R162, R145 ;  /* 0x00000091a2917221 */ /* 0x002fc60000010000 */
[----:B------:R-:W-:Y:S04]  /*1370*/  STL [R1+0x64], R152 ;  /* 0x0000649801007387 */ /* 0x000fe80000100800 */
[----:B------:R-:W-:Y:S01]  /*1380*/  STL [R1+0x68], R145 ;  /* 0x0000689101007387 */ /* 0x000fe20000100800 */
[----:B0-----:R-:W-:-:S05]  /*1390*/  FADD.FTZ R3, R163, R3 ;  /* 0x00000003a3037221 */ /* 0x001fca0000010000 */
[----:B------:R0:W-:Y:S04]  /*13a0*/  STL [R1+0x6c], R3 ;  /* 0x00006c0301007387 */ /* 0x0001e80000100800 */
[----:B0-----:R-:W4:Y:S01]  /*13b0*/  LDL.LU R3, [R1+0x120] ;  /* 0x0001200001037983 */ /* 0x001f220000300800 */
[----:B------:R-:W-:Y:S01]  /*13c0*/  IMAD.WIDE.U32 R148, R146, 0x10, R136 ;  /* 0x0000001092947825 */ /* 0x000fe200078e0088 */
[----:B------:R-:W-:-:S03]  /*13d0*/  IADD3 R15, PT, PT, R177, 0x200, RZ ;  /* 0x00000200b10f7810 */ /* 0x000fc60007ffe0ff */
[----:B--2---:R-:W-:Y:S01]  /*13e0*/  FADD.FTZ R19, R180, R19 ;  /* 0x00000013b4137221 */ /* 0x004fe20000010000 */
[----:B------:R-:W2:Y:S01]  /*13f0*/  LDL.LU R145, [R1+0x124] ;  /* 0x0001240001917983 */ /* 0x000ea20000300800 */
[----:B---3--:R-:W-:-:S03]  /*1400*/  FADD.FTZ R2, R173, -UR4 ;  /* 0x80000004ad027e21 */ /* 0x008fc60008010000 */
[----:B------:R-:W3:Y:S01]  /*1410*/  LDG.E.128 R148, desc[UR16][R148.64] ;  /* 0x0000001094947981 */ /* 0x000ee2000c1e1d00 */
[----:B------:R-:W-:-:S04]  /*1420*/  IMAD.WIDE.U32 R24, R15, 0x10, R52 ;  /* 0x000000100f187825 */ /* 0x000fc800078e0034 */
[----:B------:R-:W-:Y:S01]  /*1430*/  FADD.FTZ R167, R175, -UR4 ;  /* 0x80000004afa77e21 */ /* 0x000fe20008010000 */
[----:B------:R0:W-:Y:S01]  /*1440*/  STL [R1+0x70], R19 ;  /* 0x0000701301007387 */ /* 0x0001e20000100800 */
[----:B------:R-:W-:Y:S01]  /*1450*/  FMUL.FTZ R175, R2, UR8 ;  /* 0x0000000802af7c20 */ /* 0x000fe20008410000 */
[----:B------:R-:W-:Y:S02]  /*1460*/  IMAD.WIDE.U32 R20, R15, 0x10, R136 ;  /* 0x000000100f147825 */ /* 0x000fe400078e0088 */
[----:B------:R-:W2:Y:S04]  /*1470*/  LDG.E.128 R24, desc[UR16][R24.64] ;  /* 0x0000001018187981 */ /* 0x000ea8000c1e1d00 */
[----:B0-----:R-:W2:Y:S01]  /*1480*/  LDL.LU R19, [R1+0x128] ;  /* 0x0001280001137983 */ /* 0x001ea20000300800 */
[----:B----4-:R-:W-:-:S03]  /*1490*/  FADD.FTZ R147, R181, R147 ;  /* 0x00000093b5937221 */ /* 0x010fc60000010000 */
[----:B------:R-:W4:Y:S01]  /*14a0*/  LDL.LU R2, [R1+0x12c] ;  /* 0x00012c0001027983 */ /* 0x000f220000300800 */
[----:B------:R-:W-:-:S03]  /*14b0*/  FADD.FTZ R144, R182, R144 ;  /* 0x00000090b6907221 */ /* 0x000fc60000010000 */
[----:B------:R-:W-:Y:S01]  /*14c0*/  STL [R1+0x114], R147 ;  /* 0x0001149301007387 */ /* 0x000fe20000100800 */
[----:B------:R-:W-:-:S03]  /*14d0*/  FMUL.FTZ R167, R167, UR8 ;  /* 0x00000008a7a77c20 */ /* 0x000fc60008410000 */
[----:B------:R0:W-:Y:S01]  /*14e0*/  STL [R1+0x118], R144 ;  /* 0x0001189001007387 */ /* 0x0001e20000100800 */
[----:B------:R-:W-:Y:S01]  /*14f0*/  FADD.FTZ R156, R156, -UR4 ;  /* 0x800000049c9c7e21 */ /* 0x000fe20008010000 */
[----:B------:R-:W-:Y:S01]  /*1500*/  FADD.FTZ R172, R172, -UR4 ;  /* 0x80000004acac7e21 */ /* 0x000fe20008010000 */
[----:B------:R-:W-:Y:S01]  /*1510*/  FFMA.FTZ R240, R163, R167, R240 ;  /* 0x000000a7a3f07223 */ /* 0x000fe200000100f0 */
[----:B------:R-:W-:Y:S01]  /*1520*/  FMUL.FTZ R165, R231, R163 ;  /* 0x000000a3e7a57220 */ /* 0x000fe20000410000 */
[----:B------:R-:W4:Y:S04]  /*1530*/  LDG.E.128 R20, desc[UR16][R20.64] ;  /* 0x0000001014147981 */ /* 0x000f28000c1e1d00 */
[----:B0-----:R-:W4:Y:S01]  /*1540*/  LDL.LU R144, [R1+0x130] ;  /* 0x0001300001907983 */ /* 0x001f220000300800 */
[----:B------:R-:W-:Y:S01]  /*1550*/  FMUL.FTZ R163, R156, UR8 ;  /* 0x000000089ca37c20 */ /* 0x000fe20008410000 */
[----:B------:R-:W-:Y:S01]  /*1560*/  FMUL.FTZ R176, R172, UR8 ;  /* 0x00000008acb07c20 */ /* 0x000fe20008410000 */
[----:B------:R-:W-:Y:S01]  /*1570*/  FFMA.FTZ R238, R161, R175, R238 ;  /* 0x000000afa1ee7223 */ /* 0x000fe200000100ee */
[----:B------:R-:W-:Y:S01]  /*1580*/  FMUL.FTZ R172, R229, R161 ;  /* 0x000000a1e5ac7220 */ /* 0x000fe20000410000 */
[----:B------:R-:W-:Y:S01]  /*1590*/  FFMA.FTZ R241, R180, R163, R241 ;  /* 0x000000a3b4f17223 */ /* 0x000fe200000100f1 */
[----:B------:R-:W-:Y:S01]  /*15a0*/  FMUL.FTZ R161, R224, R180 ;  /* 0x000000b4e0a17220 */ /* 0x000fe20000410000 */
[----:B------:R-:W-:-:S06]  /*15b0*/  IMAD.WIDE.U32 R8, R16, 0x10, R136 ;  /* 0x0000001010087825 */ /* 0x000fcc00078e0088 */
[----:B------:R-:W4:Y:S01]  /*15c0*/  LDG.E.128 R8, desc[UR16][R8.64] ;  /* 0x0000001008087981 */ /* 0x000f22000c1e1d00 */
[----:B------:R-:W-:-:S05]  /*15d0*/  FADD.FTZ R12, R183, R12 ;  /* 0x0000000cb70c7221 */ /* 0x000fca0000010000 */
[----:B------:R0:W-:Y:S04]  /*15e0*/  STL [R1+0x11c], R12 ;  /* 0x00011c0c01007387 */ /* 0x0001e80000100800 */
[----:B0-----:R-:W4:Y:S01]  /*15f0*/  LDL.LU R12, [R1+0x134] ;  /* 0x00013400010c7983 */ /* 0x001f220000300800 */
[----:B------:R-:W-:-:S05]  /*1600*/  FADD.FTZ R3, R168, R3 ;  /* 0x00000003a8037221 */ /* 0x000fca0000010000 */
[----:B------:R0:W-:Y:S04]  /*1610*/  STL [R1+0x120], R3 ;  /* 0x0001200301007387 */ /* 0x0001e80000100800 */
[----:B0-----:R-:W4:Y:S04]  /*1620*/  LDL.LU R3, [R1+0x138] ;  /* 0x0001380001037983 */ /* 0x001f280000300800 */
[----:B------:R-:W4:Y:S01]  /*1630*/  LDL.LU R180, [R1+0x13c] ;  /* 0x00013c0001b47983 */ /* 0x000f220000300800 */
[----:B---3--:R-:W-:Y:S01]  /*1640*/  FADD.FTZ R150, R150, -UR4 ;  /* 0x8000000496967e21 */ /* 0x008fe20008010000 */
[----:B------:R-:W-:Y:S01]  /*1650*/  FADD.FTZ R153, R149, -UR4 ;  /* 0x8000000495997e21 */ /* 0x000fe20008010000 */
[----:B--2---:R-:W-:Y:S01]  /*1660*/  FADD.FTZ R145, R169, R145 ;  /* 0x00000091a9917221 */ /* 0x004fe20000010000 */
[----:B------:R-:W-:Y:S01]  /*1670*/  FADD.FTZ R148, R148, -UR4 ;  /* 0x8000000494947e21 */ /* 0x000fe20008010000 */
[----:B------:R-:W-:Y:S01]  /*1680*/  FADD.FTZ R149, R151, -UR4 ;  /* 0x8000000497957e21 */ /* 0x000fe20008010000 */
[----:B------:R-:W-:Y:S01]  /*1690*/  FADD.FTZ R19, R170, R19 ;  /* 0x00000013aa137221 */ /* 0x000fe20000010000 */
[----:B------:R-:W-:Y:S01]  /*16a0*/  FMUL.FTZ R151, R150, UR8 ;  /* 0x0000000896977c20 */ /* 0x000fe20008410000 */
[----:B------:R-:W-:-:S04]  /*16b0*/  IMAD.WIDE.U32 R140, R16, 0x10, R52 ;  /* 0x00000010108c7825 */ /* 0x000fc800078e0034 */
[----:B----4-:R-:W-:Y:S01]  /*16c0*/  FADD.FTZ R2, R171, R2 ;  /* 0x00000002ab027221 */ /* 0x010fe20000010000 */
[----:B------:R-:W-:Y:S01]  /*16d0*/  FMUL.FTZ R153, R153, UR8 ;  /* 0x0000000899997c20 */ /* 0x000fe20008410000 */
[----:B------:R-:W-:Y:S01]  /*16e0*/  FMUL.FTZ R154, R148, UR8 ;  /* 0x00000008949a7c20 */ /* 0x000fe20008410000 */
[----:B------:R0:W-:Y:S01]  /*16f0*/  STL [R1+0x124], R145 ;  /* 0x0001249101007387 */ /* 0x0001e20000100800 */
[----:B------:R-:W-:Y:S01]  /*1700*/  FFMA.FTZ R247, R170, R151, R247 ;  /* 0x00000097aaf77223 */ /* 0x000fe200000100f7 */
[----:B------:R-:W-:Y:S02]  /*1710*/  FMUL.FTZ R148, R222, R170 ;  /* 0x000000aade947220 */ /* 0x000fe40000410000 */
[----:B------:R1:W-:Y:S01]  /*1720*/  STL [R1+0x128], R19 ;  /* 0x0001281301007387 */ /* 0x0003e20000100800 */
[----:B------:R-:W-:Y:S01]  /*1730*/  FFMA.FTZ R246, R169, R153, R246 ;  /* 0x00000099a9f67223 */ /* 0x000fe200000100f6 */
[----:B------:R-:W-:Y:S02]  /*1740*/  FMUL.FTZ R150, R221, R169 ;  /* 0x000000a9dd967220 */ /* 0x000fe40000410000 */
[----:B------:R-:W2:Y:S04]  /*1750*/  LDL.LU R170, [R1+0x140] ;  /* 0x0001400001aa7983 */ /* 0x000ea80000300800 */
[----:B------:R-:W-:Y:S01]  /*1760*/  STL [R1+0x12c], R2 ;  /* 0x00012c0201007387 */ /* 0x000fe20000100800 */
[----:B------:R-:W-:-:S03]  /*1770*/  FADD.FTZ R144, R24, R144 ;  /* 0x0000009018907221 */ /* 0x000fc60000010000 */
[----:B------:R-:W2:Y:S04]  /*1780*/  LDG.E.128 R140, desc[UR16][R140.64] ;  /* 0x000000108c8c7981 */ /* 0x000ea8000c1e1d00 */
[----:B------:R-:W3:Y:S04]  /*1790*/  LDL.LU R169, [R1] ;  /* 0x0000000001a97983 */ /* 0x000ee80000300800 */
[----:B0-----:R-:W4:Y:S01]  /*17a0*/  LDL.LU R145, [R1+0x144] ;  /* 0x0001440001917983 */ /* 0x001f220000300800 */
[----:B-1----:R-:W-:-:S03]  /*17b0*/  FADD.FTZ R19, R21, -UR4 ;  /* 0x8000000415137e21 */ /* 0x002fc60008010000 */
[----:B------:R0:W-:Y:S01]  /*17c0*/  STL [R1+0x130], R144 ;  /* 0x0001309001007387 */ /* 0x0001e20000100800 */
[----:B------:R-:W-:-:S03]  /*17d0*/  FADD.FTZ R21, R22, -UR4 ;  /* 0x8000000416157e21 */ /* 0x000fc60008010000 */
[----:B0-----:R-:W4:Y:S01]  /*17e0*/  LDL.LU R144, [R1+0x4] ;  /* 0x0000040001907983 */ /* 0x001f220000300800 */
[----:B------:R-:W-:Y:S01]  /*17f0*/  FMUL.FTZ R21, R21, UR8 ;  /* 0x0000000815157c20 */ /* 0x000fe20008410000 */
[----:B------:R-:W-:Y:S01]  /*1800*/  FADD.FTZ R2, R23, -UR4 ;  /* 0x8000000417027e21 */ /* 0x000fe20008010000 */
[----:B------:R-:W-:Y:S02]  /*1810*/  FMUL.FTZ R23, R218, R26 ;  /* 0x0000001ada177220 */ /* 0x000fe40000410000 */
[----:B------:R-:W-:Y:S01]  /*1820*/  FFMA.FTZ R251, R26, R21, R251 ;  /* 0x000000151afb7223 */ /* 0x000fe200000100fb */
[----:B------:R-:W-:Y:S01]  /*1830*/  FADD.FTZ R173, R174, -UR4 ;  /* 0x80000004aead7e21 */ /* 0x000fe20008010000 */
[----:B------:R-:W-:-:S03]  /*1840*/  FADD.FTZ R157, R157, -UR4 ;  /* 0x800000049d9d7e21 */ /* 0x000fc60008010000 */
[----:B------:R-:W-:Y:S01]  /*1850*/  FMUL.FTZ R173, R173, UR8 ;  /* 0x00000008adad7c20 */ /* 0x000fe20008410000 */
[----:B------:R-:W-:Y:S01]  /*1860*/  FMUL.FTZ R166, R230, R162 ;  /* 0x000000a2e6a67220 */ /* 0x000fe20000410000 */
[----:B------:R-:W-:Y:S02]  /*1870*/  FADD.FTZ R8, R8, -UR4 ;  /* 0x8000000408087e21 */ /* 0x000fe40008010000 */
[----:B------:R-:W-:Y:S01]  /*1880*/  FFMA.FTZ R239, R162, R173, R239 ;  /* 0x000000ada2ef7223 */ /* 0x000fe200000100ef */
[----:B------:R-:W-:Y:S01]  /*1890*/  FMUL.FTZ R162, R157, UR8 ;  /* 0x000000089da27c20 */ /* 0x000fe20008410000 */
[----:B------:R-:W-:Y:S01]  /*18a0*/  FFMA.FTZ R237, R160, R176, R237 ;  /* 0x000000b0a0ed7223 */ /* 0x000fe200000100ed */
[----:B------:R-:W-:Y:S01]  /*18b0*/  FMUL.FTZ R174, R228, R160 ;  /* 0x000000a0e4ae7220 */ /* 0x000fe20000410000 */
[----:B------:R-:W-:Y:S01]  /*18c0*/  FADD.FTZ R160, R158, -UR4 ;  /* 0x800000049ea07e21 */ /* 0x000fe20008010000 */
[----:B------:R-:W-:Y:S01]  /*18d0*/  FADD.FTZ R158, R159, -UR4 ;  /* 0x800000049f9e7e21 */ /* 0x000fe20008010000 */
[----:B------:R-:W-:Y:S01]  /*18e0*/  FFMA.FTZ R242, R181, R162, R242 ;  /* 0x000000a2b5f27223 */ /* 0x000fe200000100f2 */
[----:B------:R-:W-:Y:S01]  /*18f0*/  FMUL.FTZ R159, R225, R181 ;  /* 0x000000b5e19f7220 */ /* 0x000fe20000410000 */
[----:B------:R-:W-:Y:S01]  /*1900*/  FMUL.FTZ R181, R8, UR8 ;  /* 0x0000000808b57c20 */ /* 0x000fe20008410000 */
[----:B------:R-:W-:-:S05]  /*1910*/  FADD.FTZ R12, R25, R12 ;  /* 0x0000000c190c7221 */ /* 0x000fca0000010000 */
[----:B------:R0:W-:Y:S04]  /*1920*/  STL [R1+0x134], R12 ;  /* 0x0001340c01007387 */ /* 0x0001e80000100800 */
[----:B0-----:R-:W4:Y:S01]  /*1930*/  LDL.LU R12, [R1+0x148] ;  /* 0x00014800010c7983 */ /* 0x001f220000300800 */
[----:B------:R-:W-:Y:S01]  /*1940*/  FADD.FTZ R3, R26, R3 ;  /* 0x000000031a037221 */ /* 0x000fe20000010000 */
[----:B------:R-:W-:-:S04]  /*1950*/  FADD.FTZ R180, R27, R180 ;  /* 0x000000b41bb47221 */ /* 0x000fc80000010000 */
[----:B------:R0:W-:Y:S04]  /*1960*/  STL [R1+0x138], R3 ;  /* 0x0001380301007387 */ /* 0x0001e80000100800 */
[----:B0-----:R-:W4:Y:S04]  /*1970*/  LDL.LU R3, [R1+0x8] ;  /* 0x0000080001037983 */ /* 0x001f280000300800 */
[----:B------:R-:W-:Y:S04]  /*1980*/  STL [R1+0x13c], R180 ;  /* 0x00013cb401007387 */ /* 0x000fe80000100800 */
[----:B------:R-:W4:Y:S04]  /*1990*/  LDL.LU R26, [R1+0x14c] ;  /* 0x00014c00011a7983 */ /* 0x000f280000300800 */
[----:B------:R-:W4:Y:S01]  /*19a0*/  LDL.LU R8, [R1+0xc] ;  /* 0x00000c0001087983 */ /* 0x000f220000300800 */
[----:B------:R-:W-:-:S06]  /*19b0*/  IMAD.WIDE.U32 R184, R177, 0x10, R136 ;  /* 0x00000010b1b87825 */ /* 0x000fcc00078e0088 */
[----:B------:R-:W4:Y:S01]  /*19c0*/  LDG.E.128 R184, desc[UR16][R184.64] ;  /* 0x00000010b8b87981 */ /* 0x000f22000c1e1d00 */
[----:B------:R-:W-:Y:S01]  /*19d0*/  FMUL.FTZ R149, R149, UR8 ;  /* 0x0000000895957c20 */ /* 0x000fe20008410000 */
[----:B------:R-:W-:Y:S01]  /*19e0*/  FADD.FTZ R9, R9, -UR4 ;  /* 0x8000000409097e21 */ /* 0x000fe20008010000 */
[----:B------:R-:W-:-:S04]  /*19f0*/  IMAD.WIDE.U32 R4, R17, 0x10, R136 ;  /* 0x0000001011047825 */ /* 0x000fc800078e0088 */
[----:B------:R-:W-:Y:S01]  /*1a00*/  FMUL.FTZ R147, R223, R171 ;  /* 0x000000abdf937220 */ /* 0x000fe20000410000 */
[----:B------:R-:W-:Y:S01]  /*1a10*/  FFMA.FTZ R248, R171, R149, R248 ;  /* 0x00000095abf87223 */ /* 0x000fe200000100f8 */
[----:B------:R-:W-:Y:S01]  /*1a20*/  FMUL.FTZ R171, R9, UR8 ;  /* 0x0000000809ab7c20 */ /* 0x000fe20008410000 */
[C---:B--2---:R-:W-:Y:S01]  /*1a30*/  FADD.FTZ R170, R140.reuse, R170 ;  /* 0x000000aa8caa7221 */ /* 0x044fe20000010000 */
[----:B---3--:R-:W-:Y:S01]  /*1a40*/  FFMA.FTZ R169, R140, R181, R169 ;  /* 0x000000b58ca97223 */ /* 0x008fe200000100a9 */
[----:B----4-:R-:W-:Y:S01]  /*1a50*/  FADD.FTZ R145, R141, R145 ;  /* 0x000000918d917221 */ /* 0x010fe20000010000 */
[----:B------:R-:W2:Y:S01]  /*1a60*/  LDG.E.128 R4, desc[UR16][R4.64] ;  /* 0x0000001004047981 */ /* 0x000ea2000c1e1d00 */
[----:B------:R-:W-:-:S04]  /*1a70*/  IMAD.WIDE.U32 R36, R17, 0x10, R52 ;  /* 0x0000001011247825 */ /* 0x000fc800078e0034 */
[----:B------:R-:W-:Y:S01]  /*1a80*/  FMUL.FTZ R158, R158, UR8 ;  /* 0x000000089e9e7c20 */ /* 0x000fe20008410000 */
[----:B------:R-:W-:Y:S01]  /*1a90*/  FMUL.FTZ R160, R160, UR8 ;  /* 0x00000008a0a07c20 */ /* 0x000fe20008410000 */
[----:B------:R-:W-:Y:S01]  /*1aa0*/  FADD.FTZ R10, R10, -UR4 ;  /* 0x800000040a0a7e21 */ /* 0x000fe20008010000 */
[----:B------:R0:W-:Y:S01]  /*1ab0*/  STL [R1+0x140], R170 ;  /* 0x000140aa01007387 */ /* 0x0001e20000100800 */
[----:B------:R-:W-:-:S03]  /*1ac0*/  FFMA.FTZ R144, R141, R171, R144 ;  /* 0x000000ab8d907223 */ /* 0x000fc60000010090 */
[----:B------:R1:W-:Y:S01]  /*1ad0*/  STL [R1], R169 ;  /* 0x000000a901007387 */ /* 0x0003e20000100800 */
[----:B------:R-:W-:Y:S01]  /*1ae0*/  FFMA.FTZ R244, R183, R158, R244 ;  /* 0x0000009eb7f47223 */ /* 0x000fe200000100f4 */
[----:B------:R-:W-:Y:S02]  /*1af0*/  FMUL.FTZ R156, R227, R183 ;  /* 0x000000b7e39c7220 */ /* 0x000fe40000410000 */
[----:B------:R3:W-:Y:S01]  /*1b00*/  STL [R1+0x144], R145 ;  /* 0x0001449101007387 */ /* 0x0007e20000100800 */
[----:B------:R-:W-:Y:S01]  /*1b10*/  FFMA.FTZ R243, R182, R160, R243 ;  /* 0x000000a0b6f37223 */ /* 0x000fe200000100f3 */
[----:B------:R-:W-:Y:S01]  /*1b20*/  FMUL.FTZ R157, R226, R182 ;  /* 0x000000b6e29d7220 */ /* 0x000fe20000410000 */
[----:B0-----:R-:W-:Y:S01]  /*1b30*/  FMUL.FTZ R170, R10, UR8 ;  /* 0x000000080aaa7c20 */ /* 0x001fe20008410000 */
[----:B------:R0:W-:Y:S04]  /*1b40*/  STL [R1+0x4], R144 ;  /* 0x0000049001007387 */ /* 0x0001e80000100800 */
[----:B------:R-:W4:Y:S04]  /*1b50*/  LDL.LU R183, [R1+0x150] ;  /* 0x0001500001b77983 */ /* 0x000f280000300800 */
[----:B------:R-:W4:Y:S04]  /*1b60*/  LDG.E.128 R36, desc[UR16][R36.64] ;  /* 0x0000001024247981 */ /* 0x000f28000c1e1d00 */
[----:B------:R-:W4:Y:S01]  /*1b70*/  LDL.LU R182, [R1+0x10] ;  /* 0x0000100001b67983 */ /* 0x000f220000300800 */
[----:B-1----:R-:W-:Y:S01]  /*1b80*/  FMUL.FTZ R169, R209, R141 ;  /* 0x0000008dd1a97220 */ /* 0x002fe20000410000 */
[----:B------:R-:W-:Y:S01]  /*1b90*/  FMUL.FTZ R180, R208, R140 ;  /* 0x0000008cd0b47220 */ /* 0x000fe20000410000 */
[----:B------:R-:W-:Y:S01]  /*1ba0*/  FADD.FTZ R20, R20, -UR4 ;  /* 0x8000000414147e21 */ /* 0x000fe20008010000 */
[----:B------:R-:W-:Y:S01]  /*1bb0*/  FADD.FTZ R11, R11, -UR4 ;  /* 0x800000040b0b7e21 */ /* 0x000fe20008010000 */
[----:B------:R-:W-:Y:S01]  /*1bc0*/  FFMA.FTZ R245, R168, R154, R245 ;  /* 0x0000009aa8f57223 */ /* 0x000fe200000100f5 */
[----:B------:R-:W-:Y:S01]  /*1bd0*/  FMUL.FTZ R152, R220, R168 ;  /* 0x000000a8dc987220 */ /* 0x000fe20000410000 */
[----:B------:R-:W-:Y:S01]  /*1be0*/  FMUL.FTZ R168, R20, UR8 ;  /* 0x0000000814a87c20 */ /* 0x000fe20008410000 */
[----:B------:R-:W-:Y:S01]  /*1bf0*/  FMUL.FTZ R11, R11, UR8 ;  /* 0x000000080b0b7c20 */ /* 0x000fe20008410000 */
[----:B------:R-:W-:Y:S01]  /*1c00*/  FMUL.FTZ R19, R19, UR8 ;  /* 0x0000000813137c20 */ /* 0x000fe20008410000 */
[----:B------:R-:W-:Y:S01]  /*1c10*/  FMUL.FTZ R20, R216, R24 ;  /* 0x00000018d8147220 */ /* 0x000fe20000410000 */
[----:B------:R-:W-:Y:S01]  /*1c20*/  FFMA.FTZ R249, R24, R168, R249 ;  /* 0x000000a818f97223 */ /* 0x000fe200000100f9 */
[----:B------:R-:W-:Y:S01]  /*1c30*/  FMUL.FTZ R24, R2, UR8 ;  /* 0x0000000802187c20 */ /* 0x000fe20008410000 */
[----:B------:R-:W-:Y:S01]  /*1c40*/  FFMA.FTZ R250, R25, R19, R250 ;  /* 0x0000001319fa7223 */ /* 0x000fe200000100fa */
[----:B------:R-:W-:Y:S01]  /*1c50*/  FMUL.FTZ R22, R217, R25 ;  /* 0x00000019d9167220 */ /* 0x000fe20000410000 */
[----:B------:R-:W-:Y:S01]  /*1c60*/  FMUL.FTZ R25, R219, R27 ;  /* 0x0000001bdb197220 */ /* 0x000fe20000410000 */
[----:B------:R-:W-:Y:S01]  /*1c70*/  FFMA.FTZ R252, R27, R24, R252 ;  /* 0x000000181bfc7223 */ /* 0x000fe200000100fc */
[----:B------:R-:W-:-:S05]  /*1c80*/  FADD.FTZ R12, R142, R12 ;  /* 0x0000000c8e0c7221 */ /* 0x000fca0000010000 */
[----:B------:R-:W-:Y:S04]  /*1c90*/  STL [R1+0x148], R12 ;  /* 0x0001480c01007387 */ /* 0x000fe80000100800 */
[----:B---3--:R-:W3:Y:S04]  /*1ca0*/  LDL.LU R145, [R1+0x154] ;  /* 0x0001540001917983 */ /* 0x008ee80000300800 */
[----:B0-----:R-:W3:Y:S01]  /*1cb0*/  LDL.LU R144, [R1+0x14] ;  /* 0x0000140001907983 */ /* 0x001ee20000300800 */
[----:B------:R-:W-:-:S05]  /*1cc0*/  FFMA.FTZ R3, R142, R170, R3 ;  /* 0x000000aa8e037223 */ /* 0x000fca0000010003 */
[----:B------:R-:W-:Y:S01]  /*1cd0*/  STL [R1+0x8], R3 ;  /* 0x0000080301007387 */ /* 0x000fe20000100800 */
[----:B------:R-:W-:-:S03]  /*1ce0*/  FADD.FTZ R26, R143, R26 ;  /* 0x0000001a8f1a7221 */ /* 0x000fc60000010000 */
[----:B------:R-:W3:Y:S04]  /*1cf0*/  LDL.LU R141, [R1+0x158] ;  /* 0x00015800018d7983 */ /* 0x000ee80000300800 */
[----:B------:R0:W-:Y:S04]  /*1d00*/  STL [R1+0x14c], R26 ;  /* 0x00014c1a01007387 */ /* 0x0001e80000100800 */
[----:B0-----:R-:W3:Y:S04]  /*1d10*/  LDL.LU R26, [R1+0x18] ;  /* 0x00001800011a7983 */ /* 0x001ee80000300800 */
[----:B------:R-:W3:Y:S01]  /*1d20*/  LDL.LU R140, [R1+0x15c] ;  /* 0x00015c00018c7983 */ /* 0x000ee20000300800 */
[----:B------:R-:W-:-:S05]  /*1d30*/  FFMA.FTZ R8, R143, R11, R8 ;  /* 0x0000000b8f087223 */ /* 0x000fca0000010008 */
[----:B------:R0:W-:Y:S04]  /*1d40*/  STL [R1+0xc], R8 ;  /* 0x00000c0801007387 */ /* 0x0001e80000100800 */
[----:B------:R-:W3:Y:S01]  /*1d50*/  LDL.LU R27, [R1+0x1c] ;  /* 0x00001c00011b7983 */ /* 0x000ee20000300800 */
[----:B------:R-:W-:Y:S01]  /*1d60*/  @P1 R2UR UR7, R0 ;  /* 0x00000000000712ca */ /* 0x000fe200000e0000 */
[----:B------:R-:W-:Y:S01]  /*1d70*/  FADD.FTZ R0, R184, -UR4 ;  /* 0x80000004b8007e21 */ /* 0x000fe20008010000 */
[----:B------:R-:W-:Y:S01]  /*1d80*/  FADD.FTZ R185, R185, -UR4 ;  /* 0x80000004b9b97e21 */ /* 0x000fe20008010000 */
[----:B------:R-:W-:Y:S01]  /*1d90*/  FADD.FTZ R184, R187, -UR4 ;  /* 0x80000004bbb87e21 */ /* 0x000fe20008010000 */
[----:B------:R-:W-:Y:S02]  /*1da0*/  FMUL.FTZ R187, R232, R212 ;  /* 0x000000d4e8bb7220 */ /* 0x000fe40000410000 */
[----:B------:R-:W-:Y:S01]  /*1db0*/  FMUL.FTZ R188, R185, UR8 ;  /* 0x00000008b9bc7c20 */ /* 0x000fe20008410000 */
[----:B------:R-:W-:Y:S01]  /*1dc0*/  FMUL.FTZ R185, R233, R213 ;  /* 0x000000d5e9b97220 */ /* 0x000fe20000410000 */
[----:B------:R-:W-:Y:S01]  /*1dd0*/  FADD.FTZ R2, RZ, R187 ;  /* 0x000000bbff027221 */ /* 0x000fe20000010000 */
[----:B------:R-:W-:-:S03]  /*1de0*/  FMUL.FTZ R179, R234, R214 ;  /* 0x000000d6eab37220 */ /* 0x000fc60000410000 */
[----:B------:R-:W-:Y:S01]  /*1df0*/  FADD.FTZ R2, R185, R2 ;  /* 0x00000002b9027221 */ /* 0x000fe20000010000 */
[----:B------:R-:W-:-:S03]  /*1e00*/  FMUL.FTZ R178, R235, R215 ;  /* 0x000000d7ebb27220 */ /* 0x000fc60000410000 */
[----:B------:R-:W-:Y:S01]  /*1e10*/  FADD.FTZ R2, R179, R2 ;  /* 0x00000002b3027221 */ /* 0x000fe20000010000 */
[----:B------:R-:W-:-:S03]  /*1e20*/  FMUL.FTZ R0, R0, UR8 ;  /* 0x0000000800007c20 */ /* 0x000fc60008410000 */
[----:B------:R-:W-:Y:S01]  /*1e30*/  FADD.FTZ R2, R178, R2 ;  /* 0x00000002b2027221 */ /* 0x000fe20000010000 */
[----:B------:R-:W-:-:S03]  /*1e40*/  FADD.FTZ R186, R186, -UR4 ;  /* 0x80000004baba7e21 */ /* 0x000fc60008010000 */
[----:B------:R-:W-:Y:S01]  /*1e50*/  FADD.FTZ R2, R174, R2 ;  /* 0x00000002ae027221 */ /* 0x000fe20000010000 */
[----:B------:R-:W-:Y:S01]  /*1e60*/  FFMA.FTZ R3, R0, R187, RZ ;  /* 0x000000bb00037223 */ /* 0x000fe200000100ff */
[----:B------:R-:W-:-:S04]  /*1e70*/  @P0 IMAD.WIDE.U32 R30, R164, 0x10, R30 ;  /* 0x00000010a41e0825 */ /* 0x000fc800078e001e */
[----:B------:R-:W-:Y:S01]  /*1e80*/  FADD.FTZ R2, R172, R2 ;  /* 0x00000002ac027221 */ /* 0x000fe20000010000 */
[----:B------:R-:W-:Y:S01]  /*1e90*/  FMUL.FTZ R186, R186, UR8 ;  /* 0x00000008baba7c20 */ /* 0x000fe20008410000 */
[----:B------:R-:W-:Y:S01]  /*1ea0*/  FFMA.FTZ R3, R188, R185, R3 ;  /* 0x000000b9bc037223 */ /* 0x000fe20000010003 */
[----:B------:R1:W5:Y:S01]  /*1eb0*/  @P0 LDG.E.128 R80, desc[UR16][R30.64] ;  /* 0x000000101e500981 */ /* 0x000362000c1e1d00 */
[----:B------:R-:W-:Y:S01]  /*1ec0*/  FADD.FTZ R2, R166, R2 ;  /* 0x00000002a6027221 */ /* 0x000fe20000010000 */
[----:B------:R-:W-:Y:S01]  /*1ed0*/  FMUL.FTZ R184, R184, UR8 ;  /* 0x00000008b8b87c20 */ /* 0x000fe20008410000 */
[----:B------:R-:W-:Y:S02]  /*1ee0*/  FFMA.FTZ R3, R186, R179, R3 ;  /* 0x000000b3ba037223 */ /* 0x000fe40000010003 */
[----:B------:R-:W-:Y:S01]  /*1ef0*/  FADD.FTZ R2, R165, R2 ;  /* 0x00000002a5027221 */ /* 0x000fe20000010000 */
[----:B--2---:R-:W-:Y:S01]  /*1f00*/  FADD.FTZ R4, R4, -UR4 ;  /* 0x8000000404047e21 */ /* 0x004fe20008010000 */
[----:B------:R-:W-:Y:S01]  /*1f10*/  FFMA.FTZ R3, R184, R178, R3 ;  /* 0x000000b2b8037223 */ /* 0x000fe20000010003 */
[----:B-1----:R-:W-:-:S04]  /*1f20*/  @P0 IMAD.WIDE.U32 R30, R146, 0x10, R28 ;  /* 0x00000010921e0825 */ /* 0x002fc800078e001c */
[----:B0-----:R-:W-:Y:S01]  /*1f30*/  FADD.FTZ R8, R161, R2 ;  /* 0x00000002a1087221 */ /* 0x001fe20000010000 */
[----:B------:R-:W-:-:S04]  /*1f40*/  IMAD.WIDE.U32 R28, R18, 0x10, R136 ;  /* 0x00000010121c7825 */ /* 0x000fc800078e0088 */
[----:B------:R-:W-:Y:S01]  /*1f50*/  FADD.FTZ R2, R5, -UR4 ;  /* 0x8000000405027e21 */ /* 0x000fe20008010000 */
[----:B------:R-:W5:Y:S01]  /*1f60*/  @P0 LDG.E.128 R72, desc[UR16][R30.64] ;  /* 0x000000101e480981 */ /* 0x000f62000c1e1d00 */
[----:B------:R-:W-:Y:S01]  /*1f70*/  FADD.FTZ R5, R6, -UR4 ;  /* 0x8000000406057e21 */ /* 0x000fe20008010000 */
[----:B------:R-:W-:Y:S01]  /*1f80*/  FFMA.FTZ R6, R176, R174, R3 ;  /* 0x000000aeb0067223 */ /* 0x000fe20000010003 */
[----:B------:R-:W-:Y:S01]  /*1f90*/  FMUL.FTZ R9, R4, UR8 ;  /* 0x0000000804097c20 */ /* 0x000fe20008410000 */
[----:B------:R-:W-:-:S04]  /*1fa0*/  @P0 IMAD.WIDE.U32 R32, R15, 0x10, R32 ;  /* 0x000000100f200825 */ /* 0x000fc800078e0020 */
[----:B------:R-:W-:Y:S01]  /*1fb0*/  FADD.FTZ R3, R7, -UR4 ;  /* 0x8000000407037e21 */ /* 0x000fe20008010000 */
[----:B------:R-:W-:Y:S01]  /*1fc0*/  FMUL.FTZ R7, R2, UR8 ;  /* 0x0000000802077c20 */ /* 0x000fe20008410000 */
[C---:B----4-:R-:W-:Y:S01]  /*1fd0*/  FADD.FTZ R183, R36.reuse, R183 ;  /* 0x000000b724b77221 */ /* 0x050fe20000010000 */
[----:B------:R-:W2:Y:S01]  /*1fe0*/  LDG.E.128 R28, desc[UR16][R28.64] ;  /* 0x000000101c1c7981 */ /* 0x000ea2000c1e1d00 */
[----:B------:R-:W-:Y:S01]  /*1ff0*/  FFMA.FTZ R182, R36, R9, R182 ;  /* 0x0000000924b67223 */ /* 0x000fe200000100b6 */
[----:B------:R-:W-:Y:S02]  /*2000*/  @P0 IMAD.WIDE.U32 R34, R177, 0x10, R34 ;  /* 0x00000010b1220825 */ /* 0x000fe400078e0022 */
[----:B------:R0:W5:Y:S02]  /*2010*/  @P0 LDG.E.128 R68, desc[UR16][R32.64] ;  /* 0x0000001020440981 */ /* 0x000164000c1e1d00 */
[----:B------:R-:W-:Y:S01]  /*2020*/  FADD.FTZ R8, R159, R8 ;  /* 0x000000089f087221 */ /* 0x000fe20000010000 */
[----:B------:R-:W-:Y:S01]  /*2030*/  FMUL.FTZ R5, R5, UR8 ;  /* 0x0000000805057c20 */ /* 0x000fe20008410000 */
[----:B------:R-:W-:Y:S02]  /*2040*/  STL [R1+0x150], R183 ;  /* 0x000150b701007387 */ /* 0x000fe40000100800 */
[----:B------:R-:W-:-:S02]  /*2050*/  FADD.FTZ R8, R157, R8 ;  /* 0x000000089d087221 */ /* 0x000fc40000010000 */
[----:B------:R1:W-:Y:S01]  /*2060*/  STL [R1+0x10], R182 ;  /* 0x000010b601007387 */ /* 0x0003e20000100800 */
[----:B0-----:R-:W-:-:S03]  /*2070*/  IMAD.WIDE.U32 R32, R18, 0x10, R52 ;  /* 0x0000001012207825 */ /* 0x001fc600078e0034 */
[----:B------:R0:W5:Y:S01]  /*2080*/  @P0 LDG.E.128 R84, desc[UR16][R34.64] ;  /* 0x0000001022540981 */ /* 0x000162000c1e1d00 */
[----:B------:R-:W-:Y:S01]  /*2090*/  FFMA.FTZ R4, R175, R172, R6 ;  /* 0x000000acaf047223 */ /* 0x000fe20000010006 */
[----:B------:R-:W-:Y:S01]  /*20a0*/  FADD.FTZ R6, R156, R8 ;  /* 0x000000089c067221 */ /* 0x000fe20000010000 */
[----:B------:R-:W-:Y:S01]  /*20b0*/  FMUL.FTZ R10, R211, R143 ;  /* 0x0000008fd30a7220 */ /* 0x000fe20000410000 */
[----:B------:R-:W4:Y:S01]  /*20c0*/  LDG.E.128 R32, desc[UR16][R32.64] ;  /* 0x0000001020207981 */ /* 0x000f22000c1e1d00 */
[----:B------:R-:W-:Y:S01]  /*20d0*/  FFMA.FTZ R4, R173, R166, R4 ;  /* 0x000000a6ad047223 */ /* 0x000fe20000010004 */
[----:B------:R-:W-:Y:S01]  /*20e0*/  FADD.FTZ R6, R152, R6 ;  /* 0x0000000698067221 */ /* 0x000fe20000010000 */
[----:B------:R-:W-:Y:S02]  /*20f0*/  FMUL.FTZ R12, R210, R142 ;  /* 0x0000008ed20c7220 */ /* 0x000fe40000410000 */
[----:B------:R-:W-:Y:S01]  /*2100*/  FFMA.FTZ R2, R167, R165, R4 ;  /* 0x000000a5a7027223 */ /* 0x000fe20000010004 */
[----:B------:R-:W-:Y:S01]  /*2110*/  FADD.FTZ R4, R150, R6 ;  /* 0x0000000696047221 */ /* 0x000fe20000010000 */
[----:B------:R-:W-:-:S02]  /*2120*/  FMUL.FTZ R6, R205, R37 ;  /* 0x00000025cd067220 */ /* 0x000fc40000410000 */
[----:B------:R-:W-:Y:S01]  /*2130*/  FFMA.FTZ R2, R163, R161, R2 ;  /* 0x000000a1a3027223 */ /* 0x000fe20000010002 */
[----:B------:R-:W-:-:S04]  /*2140*/  IMAD.WIDE.U32 R132, R14, 0x10, R136 ;  /* 0x000000100e847825 */ /* 0x000fc800078e0088 */
[----:B------:R-:W-:Y:S01]  /*2150*/  FMUL.FTZ R3, R3, UR8 ;  /* 0x0000000803037c20 */ /* 0x000fe20008410000 */
[----:B------:R-:W-:Y:S01]  /*2160*/  FFMA.FTZ R2, R162, R159, R2 ;  /* 0x0000009fa2027223 */ /* 0x000fe20000010002 */
[----:B------:R-:W-:Y:S01]  /*2170*/  FADD.FTZ R4, R148, R4 ;  /* 0x0000000494047221 */ /* 0x000fe20000010000 */
[----:B------:R-:W-:Y:S01]  /*2180*/  IMAD.WIDE.U32 R60, R14, 0x10, R52 ;  /* 0x000000100e3c7825 */ /* 0x000fe200078e0034 */
[----:B------:R-:W4:Y:S03]  /*2190*/  LDG.E.128 R132, desc[UR16][R132.64] ;  /* 0x0000001084847981 */ /* 0x000f26000c1e1d00 */
[----:B------:R-:W-:Y:S01]  /*21a0*/  FFMA.FTZ R2, R160, R157, R2 ;  /* 0x0000009da0027223 */ /* 0x000fe20000010002 */
[----:B------:R-:W-:-:S03]  /*21b0*/  FADD.FTZ R4, R147, R4 ;  /* 0x0000000493047221 */ /* 0x000fc60000010000 */
[----:B------:R-:W-:Y:S01]  /*21c0*/  FFMA.FTZ R2, R158, R156, R2 ;  /* 0x0000009c9e027223 */ /* 0x000fe20000010002 */
[----:B------:R-:W4:Y:S01]  /*21d0*/  LDG.E.128 R60, desc[UR16][R60.64] ;  /* 0x000000103c3c7981 */ /* 0x000f22000c1e1d00 */
[C---:B---3--:R-:W-:Y:S01]  /*21e0*/  FADD.FTZ R145, R37.reuse, R145 ;  /* 0x0000009125917221 */ /* 0x048fe20000010000 */
[----:B------:R-:W-:-:S04]  /*21f0*/  FFMA.FTZ R144, R37, R7, R144 ;  /* 0x0000000725907223 */ /* 0x000fc80000010090 */
[----:B------:R3:W-:Y:S04]  /*2200*/  STL [R1+0x154], R145 ;  /* 0x0001549101007387 */ /* 0x0007e80000100800 */
[----:B------:R0:W-:Y:S04]  /*2210*/  STL [R1+0x14], R144 ;  /* 0x0000149001007387 */ /* 0x0001e80000100800 */
[----:B-1----:R-:W4:Y:S04]  /*2220*/  LDL.LU R182, [R1+0x160] ;  /* 0x0001600001b67983 */ /* 0x002f280000300800 */
[----:B---3--:R-:W3:Y:S01]  /*2230*/  LDL.LU R145, [R1+0x20] ;  /* 0x0000200001917983 */ /* 0x008ee20000300800 */
[----:B------:R-:W-:-:S06]  /*2240*/  IMAD.WIDE.U32 R52, R13, 0x10, R52 ;  /* 0x000000100d347825 */ /* 0x000fcc00078e0034 */
[----:B------:R-:W3:Y:S01]  /*2250*/  LDG.E.128 R52, desc[UR16][R52.64] ;  /* 0x0000001034347981 */ /* 0x000ee2000c1e1d00 */
[----:B------:R-:W-:-:S06]  /*2260*/  IMAD.WIDE.U32 R136, R13, 0x10, R136 ;  /* 0x000000100d887825 */ /* 0x000fcc00078e0088 */
[----:B------:R-:W3:Y:S01]  /*2270*/  LDG.E.128 R136, desc[UR16][R136.64] ;  /* 0x0000001088887981 */ /* 0x000ee2000c1e1d00 */
[----:B------:R-:W-:-:S05]  /*2280*/  FADD.FTZ R141, R38, R141 ;  /* 0x0000008d268d7221 */ /* 0x000fca0000010000 */
[----:B------:R1:W-:Y:S01]  /*2290*/  STL [R1+0x158], R141 ;  /* 0x0001588d01007387 */ /* 0x0003e20000100800 */
[----:B------:R-:W-:Y:S01]  /*22a0*/  FFMA.FTZ R26, R38, R5, R26 ;  /* 0x00000005261a7223 */ /* 0x000fe2000001001a */
[----:B------:R-:W-:-:S04]  /*22b0*/  FADD.FTZ R140, R39, R140 ;  /* 0x0000008c278c7221 */ /* 0x000fc80000010000 */
[----:B------:R1:W-:Y:S04]  /*22c0*/  STL [R1+0x18], R26 ;  /* 0x0000181a01007387 */ /* 0x0003e80000100800 */
[----:B0-----:R-:W3:Y:S04]  /*22d0*/  LDL.LU R144, [R1+0x164] ;  /* 0x0001640001907983 */ /* 0x001ee80000300800 */
[----:B------:R-:W3:Y:S04]  /*22e0*/  LDL.LU R143, [R1+0x24] ;  /* 0x00002400018f7983 */ /* 0x000ee80000300800 */
[----:B------:R0:W-:Y:S04]  /*22f0*/  STL [R1+0x15c], R140 ;  /* 0x00015c8c01007387 */ /* 0x0001e80000100800 */
[----:B------:R-:W3:Y:S04]  /*2300*/  LDL.LU R142, [R1+0x168] ;  /* 0x00016800018e7983 */ /* 0x000ee80000300800 */
[----:B------:R-:W3:Y:S01]  /*2310*/  LDL.LU R37, [R1+0x28] ;  /* 0x0000280001257983 */ /* 0x000ee20000300800 */
[----:B------:R-:W-:-:S03]  /*2320*/  FFMA.FTZ R27, R39, R3, R27 ;  /* 0x00000003271b7223 */ /* 0x000fc6000001001b */
[----:B-1----:R-:W3:Y:S01]  /*2330*/  LDL.LU R141, [R1+0x16c] ;  /* 0x00016c00018d7983 */ /* 0x002ee20000300800 */
[----:B------:R-:W-:-:S03]  /*2340*/  FADD.FTZ R26, R20, R4 ;  /* 0x00000004141a7221 */ /* 0x000fc60000010000 */
[----:B------:R1:W-:Y:S01]  /*2350*/  STL [R1+0x1c], R27 ;  /* 0x00001c1b01007387 */ /* 0x0003e20000100800 */
[----:B------:R-:W-:-:S03]  /*2360*/  FMUL.FTZ R4, R206, R38 ;  /* 0x00000026ce047220 */ /* 0x000fc60000410000 */
[----:B0-----:R-:W3:Y:S01]  /*2370*/  LDL.LU R140, [R1+0x2c] ;  /* 0x00002c00018c7983 */ /* 0x001ee20000300800 */
[----:B-1----:R-:W-:Y:S01]  /*2380*/  FFMA.FTZ R27, R154, R152, R2 ;  /* 0x000000989a1b7223 */ /* 0x002fe20000010002 */
[----:B------:R-:W-:Y:S02]  /*2390*/  FMUL.FTZ R2, R207, R39 ;  /* 0x00000027cf027220 */ /* 0x000fe40000410000 */
[----:B------:R-:W3:Y:S04]  /*23a0*/  LDL.LU R39, [R1+0x170] ;  /* 0x0001700001277983 */ /* 0x000ee80000300800 */
[----:B------:R-:W3:Y:S01]  /*23b0*/  LDL.LU R38, [R1+0x30] ;  /* 0x0000300001267983 */ /* 0x000ee20000300800 */
[----:B------:R-:W-:Y:S01]  /*23c0*/  FADD.FTZ R26, R22, R26 ;  /* 0x0000001a161a7221 */ /* 0x000fe20000010000 */
[----:B------:R-:W-:-:S03]  /*23d0*/  FMUL.FTZ R8, R204, R36 ;  /* 0x00000024cc087220 */ /* 0x000fc60000410000 */
[----:B------:R-:W-:Y:S01]  /*23e0*/  FADD.FTZ R36, R23, R26 ;  /* 0x0000001a17247221 */ /* 0x000fe20000010000 */
[----:B------:R-:W-:-:S03]  /*23f0*/  FFMA.FTZ R27, R153, R150, R27 ;  /* 0x00000096991b7223 */ /* 0x000fc6000001001b */
[----:B------:R-:W-:Y:S01]  /*2400*/  FADD.FTZ R36, R25, R36 ;  /* 0x0000002419247221 */ /* 0x000fe20000010000 */
[----:B------:R-:W-:-:S04]  /*2410*/  FFMA.FTZ R27, R151, R148, R27 ;  /* 0x00000094971b7223 */ /* 0x000fc8000001001b */
[----:B------:R-:W-:Y:S01]  /*2420*/  FFMA.FTZ R27, R149, R147, R27 ;  /* 0x00000093951b7223 */ /* 0x000fe2000001001b */
[----:B--2---:R-:W-:Y:S01]  /*2430*/  FADD.FTZ R26, R28, -UR4 ;  /* 0x800000041c1a7e21 */ /* 0x004fe20008010000 */
[----:B------:R-:W-:Y:S01]  /*2440*/  FADD.FTZ R28, R29, -UR4 ;  /* 0x800000041d1c7e21 */ /* 0x000fe20008010000 */
[----:B------:R-:W-:Y:S01]  /*2450*/  FADD.FTZ R29, R180, R36 ;  /* 0x00000024b41d7221 */ /* 0x000fe20000010000 */
[----:B------:R-:W-:-:S03]  /*2460*/  FADD.FTZ R36, R31, -UR4 ;  /* 0x800000041f247e21 */ /* 0x000fc60008010000 */
[----:B------:R-:W-:Y:S01]  /*2470*/  FADD.FTZ R31, R169, R29 ;  /* 0x0000001da91f7221 */ /* 0x000fe20000010000 */
[----:B------:R-:W-:Y:S01]  /*2480*/  FMUL.FTZ R26, R26, UR8 ;  /* 0x000000081a1a7c20 */ /* 0x000fe20008410000 */
[----:B------:R-:W-:Y:S02]  /*2490*/  FFMA.FTZ R29, R168, R20, R27 ;  /* 0x00000014a81d7223 */ /* 0x000fe4000001001b */
[----:B------:R-:W-:Y:S01]  /*24a0*/  FADD.FTZ R31, R12, R31 ;  /* 0x0000001f0c1f7221 */ /* 0x000fe20000010000 */
[----:B------:R-:W-:Y:S01]  /*24b0*/  FMUL.FTZ R28, R28, UR8 ;  /* 0x000000081c1c7c20 */ /* 0x000fe20008410000 */
[----:B------:R-:W-:Y:S01]  /*24c0*/  FFMA.FTZ R29, R19, R22, R29 ;  /* 0x00000016131d7223 */ /* 0x000fe2000001001d */
[----:B------:R-:W-:-:S04]  /*24d0*/  FADD.FTZ R30, R30, -UR4 ;  /* 0x800000041e1e7e21 */ /* 0x000fc80008010000 */
[----:B------:R-:W-:Y:S01]  /*24e0*/  FMUL.FTZ R30, R30, UR8 ;  /* 0x000000081e1e7c20 */ /* 0x000fe20008410000 */
[----:B----4-:R-:W-:Y:S01]  /*24f0*/  FMUL.FTZ R27, R200, R32 ;  /* 0x00000020c81b7220 */ /* 0x010fe20000410000 */
[C---:B------:R-:W-:Y:S01]  /*2500*/  FADD.FTZ R182, R32.reuse, R182 ;  /* 0x000000b620b67221 */ /* 0x040fe20000010000 */
[----:B---3--:R-:W-:Y:S01]  /*2510*/  FFMA.FTZ R145, R32, R26, R145 ;  /* 0x0000001a20917223 */ /* 0x008fe20000010091 */
[----:B------:R-:W-:Y:S01]  /*2520*/  FADD.FTZ R32, R10, R31 ;  /* 0x0000001f0a207221 */ /* 0x000fe20000010000 */
[----:B------:R-:W-:-:S03]  /*2530*/  FFMA.FTZ R31, R21, R23, R29 ;  /* 0x00000017151f7223 */ /* 0x000fc6000001001d */
[----:B------:R-:W-:Y:S01]  /*2540*/  FADD.FTZ R32, R8, R32 ;  /* 0x0000002008207221 */ /* 0x000fe20000010000 */
[----:B------:R-:W-:Y:S01]  /*2550*/  FMUL.FTZ R29, R201, R33 ;  /* 0x00000021c91d7220 */ /* 0x000fe20000410000 */
[----:B------:R-:W-:Y:S01]  /*2560*/  FFMA.FTZ R31, R24, R25, R31 ;  /* 0x00000019181f7223 */ /* 0x000fe2000001001f */
[----:B------:R-:W-:Y:S04]  /*2570*/  STL [R1+0x160], R182 ;  /* 0x000160b601007387 */ /* 0x000fe80000100800 */
[----:B------:R0:W-:Y:S01]  /*2580*/  STL [R1+0x20], R145 ;  /* 0x0000209101007387 */ /* 0x0001e20000100800 */
[----:B------:R-:W-:Y:S01]  /*2590*/  FADD.FTZ R133, R133, -UR4 ;  /* 0x8000000485857e21 */ /* 0x000fe20008010000 */
[----:B------:R-:W-:Y:S01]  /*25a0*/  FADD.FTZ R134, R134, -UR4 ;  /* 0x8000000486867e21 */ /* 0x000fe20008010000 */
[----:B------:R-:W-:Y:S01]  /*25b0*/  FADD.FTZ R135, R135, -UR4 ;  /* 0x8000000487877e21 */ /* 0x000fe20008010000 */
[----:B0-----:R-:W-:-:S04]  /*25c0*/  FADD.FTZ R145, R139, -UR4 ;  /* 0x800000048b917e21 */ /* 0x001fc80008010000 */
[----:B------:R-:W-:Y:S01]  /*25d0*/  FMUL.FTZ R145, R145, UR8 ;  /* 0x0000000891917c20 */ /* 0x000fe20008410000 */
[C---:B------:R-:W-:Y:S01]  /*25e0*/  FADD.FTZ R144, R33.reuse, R144 ;  /* 0x0000009021907221 */ /* 0x040fe20000010000 */
[----:B------:R-:W-:Y:S01]  /*25f0*/  FFMA.FTZ R143, R33, R28, R143 ;  /* 0x0000001c218f7223 */ /* 0x000fe2000001008f */
[----:B------:R-:W-:-:S03]  /*2600*/  FADD.FTZ R33, R6, R32 ;  /* 0x0000002006217221 */ /* 0x000fc60000010000 */
[----:B------:R-:W-:Y:S01]  /*2610*/  STL [R1+0x164], R144 ;  /* 0x0001649001007387 */ /* 0x000fe20000100800 */
[----:B------:R-:W-:Y:S01]  /*2620*/  FFMA.FTZ R32, R181, R180, R31 ;  /* 0x000000b4b5207223 */ /* 0x000fe2000001001f */
[----:B------:R-:W-:Y:S01]  /*2630*/  FADD.FTZ R33, R4, R33 ;  /* 0x0000002104217221 */ /* 0x000fe20000010000 */
[C---:B------:R-:W-:Y:S01]  /*2640*/  FADD.FTZ R142, R34.reuse, R142 ;  /* 0x0000008e228e7221 */ /* 0x040fe20000010000 */
[----:B------:R-:W-:Y:S01]  /*2650*/  STL [R1+0x24], R143 ;  /* 0x0000248f01007387 */ /* 0x000fe20000100800 */
[----:B------:R-:W-:-:S03]  /*2660*/  FFMA.FTZ R37, R34, R30, R37 ;  /* 0x0000001e22257223 */ /* 0x000fc60000010025 */
[----:B------:R-:W-:Y:S01]  /*2670*/  STL [R1+0x168], R142 ;  /* 0x0001688e01007387 */ /* 0x000fe20000100800 */
[----:B------:R-:W-:-:S03]  /*2680*/  FADD.FTZ R33, R2, R33 ;  /* 0x0000002102217221 */ /* 0x000fc60000010000 */
[----:B------:R0:W-:Y:S01]  /*2690*/  STL [R1+0x28], R37 ;  /* 0x0000282501007387 */ /* 0x0001e20000100800 */
[----:B------:R-:W-:Y:S01]  /*26a0*/  FMUL.FTZ R31, R202, R34 ;  /* 0x00000022ca1f7220 */ /* 0x000fe20000410000 */
[----:B0-----:R-:W-:Y:S01]  /*26b0*/  FFMA.FTZ R37, R171, R169, R32 ;  /* 0x000000a9ab257223 */ /* 0x001fe20000010020 */
[----:B------:R-:W-:Y:S01]  /*26c0*/  FMUL.FTZ R32, R36, UR8 ;  /* 0x0000000824207c20 */ /* 0x000fe20008410000 */
[----:B------:R-:W-:Y:S02]  /*26d0*/  FADD.FTZ R36, R27, R33 ;  /* 0x000000211b247221 */ /* 0x000fe40000010000 */
[----:B------:R-:W-:Y:S02]  /*26e0*/  FFMA.FTZ R37, R170, R12, R37 ;  /* 0x0000000caa257223 */ /* 0x000fe40000010025 */
[----:B------:R-:W-:Y:S01]  /*26f0*/  FADD.FTZ R36, R36, R29 ;  /* 0x0000001d24247221 */ /* 0x000fe20000010000 */
[----:B------:R-:W-:Y:S01]  /*2700*/  FADD.FTZ R34, R132, -UR4 ;  /* 0x8000000484227e21 */ /* 0x000fe20008010000 */
[----:B------:R-:W-:Y:S01]  /*2710*/  FFMA.FTZ R37, R11, R10, R37 ;  /* 0x0000000a0b257223 */ /* 0x000fe20000010025 */
[----:B------:R-:W-:Y:S01]  /*2720*/  FMUL.FTZ R33, R203, R35 ;  /* 0x00000023cb217220 */ /* 0x000fe20000410000 */
[----:B------:R-:W-:Y:S01]  /*2730*/  FADD.FTZ R36, R36, R31 ;  /* 0x0000001f24247221 */ /* 0x000fe20000010000 */
[----:B------:R-:W-:Y:S01]  /*2740*/  FADD.FTZ R141, R35, R141 ;  /* 0x0000008d238d7221 */ /* 0x000fe20000010000 */
[----:B------:R-:W-:Y:S01]  /*2750*/  FFMA.FTZ R37, R9, R8, R37 ;  /* 0x0000000809257223 */ /* 0x000fe20000010025 */
[----:B------:R-:W-:Y:S01]  /*2760*/  FFMA.FTZ R140, R35, R32, R140 ;  /* 0x00000020238c7223 */ /* 0x000fe2000001008c */
[----:B------:R-:W-:Y:S01]  /*2770*/  FMUL.FTZ R34, R34, UR8 ;  /* 0x0000000822227c20 */ /* 0x000fe20008410000 */
[----:B------:R-:W-:Y:S01]  /*2780*/  FMUL.FTZ R35, R196, R60 ;  /* 0x0000003cc4237220 */ /* 0x000fe20000410000 */
[----:B------:R-:W-:Y:S01]  /*2790*/  FADD.FTZ R36, R36, R33 ;  /* 0x0000002124247221 */ /* 0x000fe20000010000 */
[----:B------:R-:W-:Y:S01]  /*27a0*/  FFMA.FTZ R37, R7, R6, R37 ;  /* 0x0000000607257223 */ /* 0x000fe20000010025 */
[C---:B------:R-:W-:Y:S01]  /*27b0*/  FADD.FTZ R39, R60.reuse, R39 ;  /* 0x000000273c277221 */ /* 0x040fe20000010000 */
[----:B------:R-:W-:Y:S01]  /*27c0*/  FFMA.FTZ R38, R60, R34, R38 ;  /* 0x000000223c267223 */ /* 0x000fe20000010026 */
[----:B------:R-:W-:Y:S01]  /*27d0*/  FADD.FTZ R60, R36, R35 ;  /* 0x00000023243c7221 */ /* 0x000fe20000010000 */
[----:B------:R-:W-:Y:S01]  /*27e0*/  FMUL.FTZ R36, R197, R61 ;  /* 0x0000003dc5247220 */ /* 0x000fe20000410000 */
[----:B------:R-:W-:Y:S01]  /*27f0*/  FFMA.FTZ R132, R5, R4, R37 ;  /* 0x0000000405847223 */ /* 0x000fe20000010025 */
[----:B------:R-:W-:Y:S01]  /*2800*/  STL [R1+0x16c], R141 ;  /* 0x00016c8d01007387 */ /* 0x000fe20000100800 */
[----:B------:R-:W-:Y:S01]  /*2810*/  FMUL.FTZ R37, R198, R62 ;  /* 0x0000003ec6257220 */ /* 0x000fe20000410000 */
[----:B------:R-:W-:Y:S01]  /*2820*/  FADD.FTZ R60, R60, R36 ;  /* 0x000000243c3c7221 */ /* 0x000fe20000010000 */
[----:B------:R-:W-:Y:S01]  /*2830*/  FFMA.FTZ R132, R3, R2, R132 ;  /* 0x0000000203847223 */ /* 0x000fe20000010084 */
[----:B------:R0:W-:Y:S02]  /*2840*/  STL [R1+0x2c], R140 ;  /* 0x00002c8c01007387 */ /* 0x0001e40000100800 */
[----:B------:R-:W-:-:S02]  /*2850*/  FADD.FTZ R60, R60, R37 ;  /* 0x000000253c3c7221 */ /* 0x000fc40000010000 */
[----:B------:R1:W-:Y:S01]  /*2860*/  STL [R1+0x170], R39 ;  /* 0x0001702701007387 */ /* 0x0003e20000100800 */
[----:B------:R-:W-:-:S03]  /*2870*/  FFMA.FTZ R132, R26, R27, R132 ;  /* 0x0000001b1a847223 */ /* 0x000fc60000010084 */
[----:B------:R2:W-:Y:S01]  /*2880*/  STL [R1+0x30], R38 ;  /* 0x0000302601007387 */ /* 0x0005e20000100800 */
[----:B------:R-:W-:Y:S01]  /*2890*/  FFMA.FTZ R132, R28, R29, R132 ;  /* 0x0000001d1c847223 */ /* 0x000fe20000010084 */
[----:B0-----:R-:W-:Y:S01]  /*28a0*/  FMUL.FTZ R140, R193, R53 ;  /* 0x00000035c18c7220 */ /* 0x001fe20000410000 */
[----:B-1----:R-:W-:Y:S01]  /*28b0*/  FMUL.FTZ R39, R192, R52 ;  /* 0x00000034c0277220 */ /* 0x002fe20000410000 */
[----:B--2---:R-:W-:-:S04]  /*28c0*/  FMUL.FTZ R38, R199, R63 ;  /* 0x0000003fc7267220 */ /* 0x004fc80000410000 */
[----:B------:R-:W-:Y:S01]  /*28d0*/  FADD.FTZ R60, R60, R38 ;  /* 0x000000263c3c7221 */ /* 0x000fe20000010000 */
[----:B------:R-:W-:-:S03]  /*28e0*/  FFMA.FTZ R132, R30, R31, R132 ;  /* 0x0000001f1e847223 */ /* 0x000fc60000010084 */
[----:B------:R-:W-:Y:S01]  /*28f0*/  FADD.FTZ R60, R60, R39 ;  /* 0x000000273c3c7221 */ /* 0x000fe20000010000 */
[----:B------:R-:W-:Y:S01]  /*2900*/  FMUL.FTZ R141, R194, R54 ;  /* 0x00000036c28d7220 */ /* 0x000fe20000410000 */
[----:B------:R-:W-:Y:S02]  /*2910*/  FFMA.FTZ R132, R32, R33, R132 ;  /* 0x0000002120847223 */ /* 0x000fe40000010084 */
[----:B------:R-:W-:Y:S01]  /*2920*/  FADD.FTZ R60, R60, R140 ;  /* 0x0000008c3c3c7221 */ /* 0x000fe20000010000 */
[----:B------:R-:W-:Y:S01]  /*2930*/  FMUL.FTZ R142, R133, UR8 ;  /* 0x00000008858e7c20 */ /* 0x000fe20008410000 */
[----:B------:R-:W-:Y:S01]  /*2940*/  FMUL.FTZ R143, R195, R55 ;  /* 0x00000037c38f7220 */ /* 0x000fe20000410000 */
[----:B------:R-:W-:Y:S01]  /*2950*/  FFMA.FTZ R133, R34, R35, R132 ;  /* 0x0000002322857223 */ /* 0x000fe20000010084 */
[----:B------:R-:W-:Y:S01]  /*2960*/  FADD.FTZ R60, R60, R141 ;  /* 0x0000008d3c3c7221 */ /* 0x000fe20000010000 */
[----:B------:R-:W-:Y:S02]  /*2970*/  FMUL.FTZ R144, R134, UR8 ;  /* 0x0000000886907c20 */ /* 0x000fe40008410000 */
[----:B------:R-:W-:Y:S01]  /*2980*/  FFMA.FTZ R133, R142, R36, R133 ;  /* 0x000000248e857223 */ /* 0x000fe20000010085 */
[----:B------:R-:W-:Y:S01]  /*2990*/  FADD.FTZ R60, R60, R143 ;  /* 0x0000008f3c3c7221 */ /* 0x000fe20000010000 */
[----:B------:R-:W-:Y:S01]  /*29a0*/  FADD.FTZ R134, R136, -UR4 ;  /* 0x8000000488867e21 */ /* 0x000fe20008010000 */
[----:B------:R-:W-:Y:S01]  /*29b0*/  FMUL.FTZ R136, R135, UR8 ;  /* 0x0000000887887c20 */ /* 0x000fe20008410000 */
[----:B------:R-:W-:-:S02]  /*29c0*/  FFMA.FTZ R133, R144, R37, R133 ;  /* 0x0000002590857223 */ /* 0x000fc40000010085 */
[----:B------:R-:W0:Y:S01]  /*29d0*/  SHFL.DOWN PT, R132, R60, 0x10, 0x1f ;  /* 0x0a001f003c847f89 */ /* 0x000e2200000e0000 */
        /* <DEDUP_REMOVED lines=31> */
[----:B------:R-:W-:Y:S01]  /*2bd0*/  BSSY.RECONVERGENT B0, `(.L_x_17933) ;  /* 0x000000e000007945 */ /* 0x000fe20003800200 */
[----:B------:R-:W-:Y:S01]  /*2be0*/  FFMA.FTZ R190, R213, R188, R190 ;  /* 0x000000bcd5be7223 */ /* 0x000fe200000100be */
[----:B------:R-:W-:Y:S01]  /*2bf0*/  FFMA.FTZ R191, R214, R186, R191 ;  /* 0x000000bad6bf7223 */ /* 0x000fe200000100bf */
[----:B------:R-:W-:Y:S01]  /*2c00*/  FFMA.FTZ R236, R215, R184, R236 ;  /* 0x000000b8d7ec7223 */ /* 0x000fe200000100ec */
[----:B0-----:R-:W-:-:S05]  /*2c10*/  FADD.FTZ R133, R133, R60 ;  /* 0x0000003c85857221 */ /* 0x001fca0000010000 */
        /* <DEDUP_REMOVED lines=9> */
.L_x_17934:
[----:B------:R-:W-:Y:S05]  /*2cb0*/  BSYNC.RECONVERGENT B0 ;  /* 0x0000000000007941 */ /* 0x000fea0003800200 */
.L_x_17933:
[----:B0-----:R-:W2:Y:S04]  /*2cc0*/  LDL.LU R133, [R1+0x174] ;  /* 0x0001740001857983 */ /* 0x001ea80000300800 */
[----:B------:R-:W3:Y:S04]  /*2cd0*/  LDL.LU R132, [R1+0x34] ;  /* 0x0000340001847983 */ /* 0x000ee80000300800 */
[----:B------:R0:W-:Y:S04]  /*2ce0*/  STL [R1+0x194], R2 ;  /* 0x0001940201007387 */ /* 0x0001e80000100800 */
[----:B0-----:R-:W4:Y:S04]  /*2cf0*/  LDL.LU R2, [R1+0x178] ;  /* 0x0001780001027983 */ /* 0x001f280000300800 */
[----:B------:R0:W-:Y:S04]  /*2d00*/  STL [R1+0x190], R0 ;  /* 0x0001900001007387 */ /* 0x0001e80000100800 */
        /* <DEDUP_REMOVED lines=8> */
[----:B------:R-:W0:Y:S01]  /*2d90*/  S2UR UR5, SR_CgaCtaId ;  /* 0x00000000000579c3 */ /* 0x000e220000008800 */
[----:B------:R-:W-:-:S02]  /*2da0*/  UMOV UR4, 0x400 ;  /* 0x0000040000047882 */ /* 0x000fc40000000000 */
[----:B0-----:R-:W-:-:S04]  /*2db0*/  ULEA UR4, UR5, UR4, 0x18 ;  /* 0x0000000405047291 */ /* 0x001fc8000f8ec0ff */
[----:B------:R-:W-:Y:S02]  /*2dc0*/  UIADD3 UR5, UPT, UPT, UR4, 0x5020, URZ ;  /* 0x0000502004057890 */ /* 0x000fe4000fffe0ff */
[----:B------:R-:W-:Y:S01]  /*2dd0*/  @!UP2 UIADD3 UR5, UPT, UPT, UR4, 0x5000, URZ ;  /* 0x000050000405a890 */ /* 0x000fe2000fffe0ff */
[----:B------:R-:W-:Y:S01]  /*2de0*/  BAR.SYNC.DEFER_BLOCKING 0x0 ;  /* 0x0000000000007b1d */ /* 0x000fe20000010000 */
[C---:B--2---:R-:W-:Y:S01]  /*2df0*/  FADD.FTZ R133, R61.reuse, R133 ;  /* 0x000000853d857221 */ /* 0x044fe20000010000 */
[----:B---3--:R-:W-:-:S04]  /*2e00*/  FFMA.FTZ R132, R61, R142, R132 ;  /* 0x0000008e3d847223 */ /* 0x008fc80000010084 */
[----:B------:R-:W2:Y:S04]  /*2e10*/  LDL.LU R61, [R1+0x17c] ;  /* 0x00017c00013d7983 */ /* 0x000ea80000300800 */
[----:B------:R-:W-:Y:S04]  /*2e20*/  STL [R1+0x174], R133 ;  /* 0x0001748501007387 */ /* 0x000fe80000100800 */
[----:B------:R-:W-:Y:S04]  /*2e30*/  STL [R1+0x34], R132 ;  /* 0x0000348401007387 */ /* 0x000fe80000100800 */
[----:B------:R-:W0:Y:S01]  /*2e40*/  LDS.128 R132, [UR5] ;  /* 0x00000005ff847984 */ /* 0x000e220008000c00 */
[----:B----4-:R-:W-:-:S05]  /*2e50*/  FADD.FTZ R2, R62, R2 ;  /* 0x000000023e027221 */ /* 0x010fca0000010000 */
[----:B------:R1:W-:Y:S01]  /*2e60*/  STL [R1+0x178], R2 ;  /* 0x0001780201007387 */ /* 0x0003e20000100800 */
[----:B------:R-:W-:-:S03]  /*2e70*/  FFMA.FTZ R0, R62, R144, R0 ;  /* 0x000000903e007223 */ /* 0x000fc60000010000 */
[----:B-1----:R1:W5:Y:S01]  /*2e80*/  LDL.LU R2, [R1+0x194] ;  /* 0x0001940001027983 */ /* 0x0023620000300800 */
[----:B------:R-:W-:-:S03]  /*2e90*/  FFMA.FTZ R60, R63, R136, R60 ;  /* 0x000000883f3c7223 */ /* 0x000fc6000001003c */
[----:B------:R3:W-:Y:S04]  /*2ea0*/  STL [R1+0x38], R0 ;  /* 0x0000380001007387 */ /* 0x0007e80000100800 */
[----:B---3--:R1:W5:Y:S01]  /*2eb0*/  LDL.LU R0, [R1+0x190] ;  /* 0x0001900001007983 */ /* 0x0083620000300800 */
[----:B------:R-:W-:Y:S02]  /*2ec0*/  UIADD3 UR5, UPT, UPT, UR4, 0x5030, URZ ;  /* 0x0000503004057890 */ /* 0x000fe4000fffe0ff */
[----:B------:R-:W-:Y:S01]  /*2ed0*/  @!UP2 UIADD3 UR5, UPT, UPT, UR4, 0x5010, URZ ;  /* 0x000050100405a890 */ /* 0x000fe2000fffe0ff */
[----:B0-----:R-:W-:Y:S01]  /*2ee0*/  FADD.FTZ R132, RZ, R132 ;  /* 0x00000084ff847221 */ /* 0x001fe20000010000 */
[----:B------:R-:W-:-:S03]  /*2ef0*/  FADD.FTZ R133, RZ, R133 ;  /* 0x00000085ff857221 */ /* 0x000fc60000010000 */
[----:B------:R-:W-:Y:S01]  /*2f00*/  FADD.FTZ R134, R134, R132 ;  /* 0x0000008486867221 */ /* 0x000fe20000010000 */
[----:B------:R-:W-:Y:S01]  /*2f10*/  FADD.FTZ R135, R135, R133 ;  /* 0x0000008587877221 */ /* 0x000fe20000010000 */
[----:B--2---:R-:W-:-:S05]  /*2f20*/  FADD.FTZ R61, R63, R61 ;  /* 0x0000003d3f3d7221 */ /* 0x004fca0000010000 */
[----:B------:R-:W-:Y:S04]  /*2f30*/  STL [R1+0x17c], R61 ;  /* 0x00017c3d01007387 */ /* 0x000fe80000100800 */
[----:B------:R-:W-:Y:S04]  /*2f40*/  STL [R1+0x3c], R60 ;  /* 0x00003c3c01007387 */ /* 0x000fe80000100800 */
[----:B------:R-:W2:Y:S04]  /*2f50*/  LDL.LU R132, [R1+0x40] ;  /* 0x0000400001847983 */ /* 0x000ea80000300800 */
[----:B------:R-:W3:Y:S01]  /*2f60*/  LDL.LU R133, [R1+0x180] ;  /* 0x0001800001857983 */ /* 0x000ee20000300800 */
[C---:B------:R-:W-:Y:S01]  /*2f70*/  FADD.FTZ R214, R53.reuse, R214 ;  /* 0x000000d635d67221 */ /* 0x040fe20000010000 */
[----:B------:R-:W-:Y:S01]  /*2f80*/  FFMA.FTZ R215, R53, R138, R215 ;  /* 0x0000008a35d77223 */ /* 0x000fe200000100d7 */
[C---:B------:R-:W-:Y:S01]  /*2f90*/  FADD.FTZ R212, R54.reuse, R212 ;  /* 0x000000d436d47221 */ /* 0x040fe20000010000 */
[----:B------:R-:W0:Y:S01]  /*2fa0*/  LDS.128 R60, [UR5] ;  /* 0x00000005ff3c7984 */ /* 0x000e220008000c00 */
[----:B------:R-:W-:Y:S01]  /*2fb0*/  FFMA.FTZ R213, R54, R139, R213 ;  /* 0x0000008b36d57223 */ /* 0x000fe200000100d5 */
[C---:B------:R-:W-:Y:S01]  /*2fc0*/  FADD.FTZ R182, R55.reuse, R182 ;  /* 0x000000b637b67221 */ /* 0x040fe20000010000 */
[----:B------:R-:W-:Y:S01]  /*2fd0*/  FFMA.FTZ R183, R55, R145, R183 ;  /* 0x0000009137b77223 */ /* 0x000fe200000100b7 */
[----:B------:R-:W-:-:S04]  /*2fe0*/  UISETP.NE.U32.AND UP1, UPT, UR20, URZ, UPT ;  /* 0x000000ff1400728c */ /* 0x000fc8000bf25070 */
[----:B------:R-:W-:Y:S01]  /*2ff0*/  UISETP.NE.AND.EX UP1, UPT, UR21, URZ, UPT, UP1 ;  /* 0x000000ff1500728c */ /* 0x000fe2000bf25310 */
        /* <DEDUP_REMOVED lines=9> */
[C---:B--2---:R-:W-:Y:S01]  /*3090*/  FFMA.FTZ R132, R52.reuse, R137, R132 ;  /* 0x0000008934847223 */ /* 0x044fe20000010084 */
[----:B---3--:R-:W-:-:S05]  /*30a0*/  FADD.FTZ R133, R52, R133 ;  /* 0x0000008534857221 */ /* 0x008fca0000010000 */
        /* <DEDUP_REMOVED lines=32> */
[----:B-1----:R-:W-:Y:S01]  /*32b0*/  FMUL.FTZ R132, R61, UR7 ;  /* 0x000000073d847c20 */ /* 0x002fe20008410000 */
[----:B------:R-:W-:Y:S01]  /*32c0*/  FMUL.FTZ R63, R62, UR7 ;  /* 0x000000073e3f7c20 */ /* 0x000fe20008410000 */
[----:B------:R-:W-:Y:S01]  /*32d0*/  FMUL.FTZ R62, R52, R134 ;  /* 0x00000086343e7220 */ /* 0x000fe20000410000 */
[----:B------:R-:W-:Y:S01]  /*32e0*/  FMUL.FTZ R133, R0, UR7 ;  /* 0x0000000700857c20 */ /* 0x000fe20008410000 */
[----:B------:R-:W-:Y:S01]  /*32f0*/  FMUL.FTZ R60, R54, R132 ;  /* 0x00000084363c7220 */ /* 0x000fe20000410000 */
[----:B------:R-:W-:Y:S01]  /*3300*/  FMUL.FTZ R61, R55, R63 ;  /* 0x0000003f373d7220 */ /* 0x000fe20000410000 */
[----:B------:R-:W-:Y:S01]  /*3310*/  FMUL.FTZ R52, R88, R134 ;  /* 0x0000008658347220 */ /* 0x000fe20000410000 */
[-C--:B------:R-:W-:Y:S01]  /*3320*/  FMUL.FTZ R0, R53, R133.reuse ;  /* 0x0000008535007220 */ /* 0x080fe20000410000 */
[----:B------:R-:W-:Y:S01]  /*3330*/  FMUL.FTZ R53, R89, R133 ;  /* 0x0000008559357220 */ /* 0x000fe20000410000 */
[----:B------:R-:W-:Y:S01]  /*3340*/  FMUL.FTZ R54, R90, R132 ;  /* 0x000000845a367220 */ /* 0x000fe20000410000 */
[----:B------:R-:W-:Y:S01]  /*3350*/  FMUL.FTZ R55, R91, R63 ;  /* 0x0000003f5b377220 */ /* 0x000fe20000410000 */
[----:B------:R-:W-:Y:S06]  /*3360*/  BRA `(.L_x_17937) ;  /* 0x0000000000707947 */ /* 0x000fec0003800000 */
.L_x_17936:
[----:B------:R-:W-:Y:S02]  /*3370*/  MOV R60, UR4 ;  /* 0x00000004003c7c02 */ /* 0x000fe40008000f00 */
[----:B------:R-:W-:-:S03]  /*3380*/  MOV R61, UR4 ;  /* 0x00000004003d7c02 */ /* 0x000fc60008000f00 */
[----:B-----5:R-:W-:Y:S01]  /*3390*/  FFMA.FTZ R60, R0, R60, UR5 ;  /* 0x00000005003c7e23 */ /* 0x020fe2000801003c */
        /* <DEDUP_REMOVED lines=9> */
[----:B-1----:R-:W-:Y:S01]  /*3430*/  FMUL.FTZ R133, R128, UR7 ;  /* 0x0000000780857c20 */ /* 0x002fe20008410000 */
[----:B------:R-:W-:-:S02]  /*3440*/  FMUL.FTZ R129, R129, UR8 ;  /* 0x0000000881817c20 */ /* 0x000fc40008410000 */
[----:B------:R-:W-:Y:S01]  /*3450*/  FFMA.FTZ R0, R186, R0, UR5 ;  /* 0x00000005ba007e23 */ /* 0x000fe20008010000 */
[----:B------:R-:W-:Y:S01]  /*3460*/  FMUL.FTZ R63, R131, UR7 ;  /* 0x00000007833f7c20 */ /* 0x000fe20008410000 */
[----:B------:R-:W-:Y:S01]  /*3470*/  FMUL.FTZ R134, R129, UR7 ;  /* 0x0000000781867c20 */ /* 0x000fe20008410000 */
[----:B------:R-:W-:Y:S01]  /*3480*/  FMUL.FTZ R62, R52, R133 ;  /* 0x00000085343e7220 */ /* 0x000fe20000410000 */
[----:B------:R-:W-:Y:S01]  /*3490*/  FADD.FTZ R130, R179, -R0 ;  /* 0x80000000b3827221 */ /* 0x000fe20000010000 */
[----:B------:R-:W-:Y:S01]  /*34a0*/  FMUL.FTZ R61, R55, R63 ;  /* 0x0000003f373d7220 */ /* 0x000fe20000410000 */
[-C--:B------:R-:W-:Y:S01]  /*34b0*/  FMUL.FTZ R0, R53, R134.reuse ;  /* 0x0000008635007220 */ /* 0x080fe20000410000 */
[----:B------:R-:W-:Y:S01]  /*34c0*/  FMUL.FTZ R52, R88, R133 ;  /* 0x0000008558347220 */ /* 0x000fe20000410000 */
[----:B------:R-:W-:Y:S01]  /*34d0*/  FMUL.FTZ R130, R130, UR8 ;  /* 0x0000000882827c20 */ /* 0x000fe20008410000 */
[----:B------:R-:W-:Y:S01]  /*34e0*/  FMUL.FTZ R53, R89, R134 ;  /* 0x0000008659357220 */ /* 0x000fe20000410000 */
[----:B------:R-:W-:-:S02]  /*34f0*/  FMUL.FTZ R55, R91, R63 ;  /* 0x0000003f5b377220 */ /* 0x000fc40000410000 */
[----:B------:R-:W-:-:S04]  /*3500*/  FMUL.FTZ R132, R130, UR7 ;  /* 0x0000000782847c20 */ /* 0x000fc80008410000 */
[-C--:B------:R-:W-:Y:S01]  /*3510*/  FMUL.FTZ R60, R54, R132.reuse ;  /* 0x00000084363c7220 */ /* 0x080fe20000410000 */
[----:B------:R-:W-:-:S07]  /*3520*/  FMUL.FTZ R54, R90, R132 ;  /* 0x000000845a367220 */ /* 0x000fce0000410000 */
.L_x_17937:
        /* <DEDUP_REMOVED lines=10> */
[----:B------:R-:W-:Y:S02]  /*35d0*/  MOV R128, UR4 ;  /* 0x0000000400807c02 */ /* 0x000fe40008000f00 */
[----:B------:R-:W-:Y:S02]  /*35e0*/  MOV R63, UR4 ;  /* 0x00000004003f7c02 */ /* 0x000fe40008000f00 */
[----:B------:R-:W-:Y:S01]  /*35f0*/  MOV R130, UR4 ;  /* 0x0000000400827c02 */ /* 0x000fe20008000f00 */
[----:B------:R-:W-:Y:S02]  /*3600*/  FFMA.FTZ R128, R175, R128, UR5 ;  /* 0x00000005af807e23 */ /* 0x000fe40008010080 */
[----:B------:R-:W-:Y:S02]  /*3610*/  FFMA.FTZ R63, R176, R63, UR5 ;  /* 0x00000005b03f7e23 */ /* 0x000fe4000801003f */
[----:B------:R-:W-:Y:S01]  /*3620*/  FADD.FTZ R129, R172, -R128 ;  /* 0x80000080ac817221 */ /* 0x000fe20000010000 */
[----:B------:R-:W-:Y:S01]  /*3630*/  MOV R128, UR4 ;  /* 0x0000000400807c02 */ /* 0x000fe20008000f00 */
[----:B------:R-:W-:Y:S01]  /*3640*/  FFMA.FTZ R131, R167, R130, UR5 ;  /* 0x00000005a7837e23 */ /* 0x000fe20008010082 */
[----:B------:R-:W-:Y:S01]  /*3650*/  FADD.FTZ R63, R174, -R63 ;  /* 0x8000003fae3f7221 */ /* 0x000fe20000010000 */
[----:B------:R-:W-:-:S02]  /*3660*/  FMUL.FTZ R129, R129, UR8 ;  /* 0x0000000881817c20 */ /* 0x000fc40008410000 */
[----:B------:R-:W-:Y:S01]  /*3670*/  FFMA.FTZ R128, R173, R128, UR5 ;  /* 0x00000005ad807e23 */ /* 0x000fe20008010080 */
[----:B------:R-:W-:Y:S01]  /*3680*/  FADD.FTZ R131, R165, -R131 ;  /* 0x80000083a5837221 */ /* 0x000fe20000010000 */
[----:B------:R-:W-:Y:S02]  /*3690*/  FMUL.FTZ R167, R129, UR7 ;  /* 0x0000000781a77c20 */ /* 0x000fe40008410000 */
[----:B------:R-:W-:Y:S01]  /*36a0*/  FADD.FTZ R130, R166, -R128 ;  /* 0x80000080a6827221 */ /* 0x000fe20000010000 */
[----:B------:R-:W-:Y:S01]  /*36b0*/  FMUL.FTZ R128, R63, UR8 ;  /* 0x000000083f807c20 */ /* 0x000fe20008410000 */
[----:B------:R-:W-:Y:S01]  /*36c0*/  FMUL.FTZ R131, R131, UR8 ;  /* 0x0000000883837c20 */ /* 0x000fe20008410000 */
[-C--:B-----5:R-:W-:Y:S01]  /*36d0*/  FMUL.FTZ R132, R53, R167.reuse ;  /* 0x000000a735847220 */ /* 0x0a0fe20000410000 */
[----:B------:R-:W-:Y:S01]  /*36e0*/  FMUL.FTZ R130, R130, UR8 ;  /* 0x0000000882827c20 */ /* 0x000fe20008410000 */
[----:B------:R-:W-:Y:S01]  /*36f0*/  FMUL.FTZ R166, R128, UR7 ;  /* 0x0000000780a67c20 */ /* 0x000fe20008410000 */
        /* <DEDUP_REMOVED lines=9> */
[----:B------:R-:W-:Y:S06]  /*3790*/  BRA `(.L_x_17939) ;  /* 0x0000000000707947 */ /* 0x000fec0003800000 */
.L_x_17938:
        /* <DEDUP_REMOVED lines=19> */
[----:B-----5:R-:W-:Y:S01]  /*38d0*/  FMUL.FTZ R63, R52, R167 ;  /* 0x000000a7343f7220 */ /* 0x020fe20000410000 */
[----:B------:R-:W-:Y:S01]  /*38e0*/  FMUL.FTZ R134, R134, UR7 ;  /* 0x0000000786867c20 */ /* 0x000fe20008410000 */
[----:B------:R-:W-:Y:S01]  /*38f0*/  FMUL.FTZ R132, R53, R166 ;  /* 0x000000a635847220 */ /* 0x000fe20000410000 */
[----:B------:R-:W-:Y:S01]  /*3900*/  FMUL.FTZ R133, R54, R135 ;  /* 0x0000008736857220 */ /* 0x000fe20000410000 */
[----:B------:R-:W-:Y:S01]  /*3910*/  FMUL.FTZ R52, R92, R167 ;  /* 0x000000a75c347220 */ /* 0x000fe20000410000 */
[----:B------:R-:W-:Y:S01]  /*3920*/  FMUL.FTZ R165, R55, R134 ;  /* 0x0000008637a57220 */ /* 0x000fe20000410000 */
[----:B------:R-:W-:Y:S01]  /*3930*/  FMUL.FTZ R53, R93, R166 ;  /* 0x000000a65d357220 */ /* 0x000fe20000410000 */
[----:B------:R-:W-:Y:S01]  /*3940*/  FMUL.FTZ R54, R94, R135 ;  /* 0x000000875e367220 */ /* 0x000fe20000410000 */
[----:B------:R-:W-:-:S07]  /*3950*/  FMUL.FTZ R55, R95, R134 ;  /* 0x000000865f377220 */ /* 0x000fce0000410000 */
.L_x_17939:
        /* <DEDUP_REMOVED lines=29> */
[-C--:B-----5:R-:W-:Y:S01]  /*3b30*/  FMUL.FTZ R134, R52, R160.reuse ;  /* 0x000000a034867220 */ /* 0x0a0fe20000410000 */
        /* <DEDUP_REMOVED lines=9> */
.L_x_17940:
        /* <DEDUP_REMOVED lines=10> */
[----:B------:R-:W-:-:S02]  /*3c70*/  FMUL.FTZ R134, R134, UR8 ;  /* 0x0000000886867c20 */ /* 0x000fc40008410000 */
[----:B------:R-:W-:Y:S02]  /*3c80*/  FADD.FTZ R159, R157, -R159 ;  /* 0x8000009f9d9f7221 */ /* 0x000fe40000010000 */
[----:B------:R-:W-:Y:S01]  /*3c90*/  FFMA.FTZ R160, R158, R160, UR5 ;  /* 0x000000059ea07e23 */ /* 0x000fe200080100a0 */
[----:B------:R-:W-:Y:S01]  /*3ca0*/  FMUL.FTZ R161, R134, UR7 ;  /* 0x0000000786a17c20 */ /* 0x000fe20008410000 */
[----:B------:R-:W-:Y:S02]  /*3cb0*/  FMUL.FTZ R159, R159, UR8 ;  /* 0x000000089f9f7c20 */ /* 0x000fe40008410000 */
[----:B------:R-:W-:Y:S01]  /*3cc0*/  FADD.FTZ R160, R156, -R160 ;  /* 0x800000a09ca07221 */ /* 0x000fe20000010000 */
[-C--:B-----5:R-:W-:Y:S01]  /*3cd0*/  FMUL.FTZ R134, R52, R161.reuse ;  /* 0x000000a134867220 */ /* 0x0a0fe20000410000 */
[----:B------:R-:W-:Y:S01]  /*3ce0*/  FMUL.FTZ R159, R159, UR7 ;  /* 0x000000079f9f7c20 */ /* 0x000fe20008410000 */
[----:B------:R-:W-:Y:S01]  /*3cf0*/  FMUL.FTZ R52, R96, R161 ;  /* 0x000000a160347220 */ /* 0x000fe20000410000 */
[----:B------:R-:W-:Y:S01]  /*3d00*/  FMUL.FTZ R158, R160, UR8 ;  /* 0x00000008a09e7c20 */ /* 0x000fe20008410000 */
[----:B------:R-:W-:Y:S01]  /*3d10*/  FMUL.FTZ R160, R135, UR7 ;  /* 0x0000000787a07c20 */ /* 0x000fe20008410000 */
[-C--:B------:R-:W-:Y:S01]  /*3d20*/  FMUL.FTZ R156, R54, R159.reuse ;  /* 0x0000009f369c7220 */ /* 0x080fe20000410000 */
[----:B------:R-:W-:Y:S01]  /*3d30*/  FMUL.FTZ R54, R98, R159 ;  /* 0x0000009f62367220 */ /* 0x000fe20000410000 */
[----:B------:R-:W-:Y:S01]  /*3d40*/  FMUL.FTZ R158, R158, UR7 ;  /* 0x000000079e9e7c20 */ /* 0x000fe20008410000 */
[-C--:B------:R-:W-:Y:S01]  /*3d50*/  FMUL.FTZ R135, R53, R160.reuse ;  /* 0x000000a035877220 */ /* 0x080fe20000410000 */
[----:B------:R-:W-:-:S02]  /*3d60*/  FMUL.FTZ R53, R97, R160 ;  /* 0x000000a061357220 */ /* 0x000fc40000410000 */
[-C--:B------:R-:W-:Y:S01]  /*3d70*/  FMUL.FTZ R157, R55, R158.reuse ;  /* 0x0000009e379d7220 */ /* 0x080fe20000410000 */
[----:B------:R-:W-:-:S07]  /*3d80*/  FMUL.FTZ R55, R99, R158 ;  /* 0x0000009e63377220 */ /* 0x000fce0000410000 */
.L_x_17941:
        /* <DEDUP_REMOVED lines=38> */
[----:B------:R-:W-:Y:S06]  /*3ff0*/  BRA `(.L_x_17943) ;  /* 0x0000000000707947 */ /* 0x000fec0003800000 */
.L_x_17942:
[----:B------:R-:W-:-:S05]  /*4000*/  MOV R155, UR4 ;  /* 0x00000004009b7c02 */ /* 0x000fca0008000f00 */
        /* <DEDUP_REMOVED lines=9> */
[----:B------:R-:W-:Y:S01]  /*40a0*/  FFMA.FTZ R150, R151, R150, UR5 ;  /* 0x0000000597967e23 */ /* 0x000fe20008010096 */
[----:B------:R-:W-:Y:S01]  /*40b0*/  MOV R151, UR4 ;  /* 0x0000000400977c02 */ /* 0x000fe20008000f00 */
[----:B------:R-:W-:Y:S02]  /*40c0*/  FMUL.FTZ R153, R152, UR7 ;  /* 0x0000000798997c20 */ /* 0x000fe40008410000 */
[----:B------:R-:W-:Y:S02]  /*40d0*/  FADD.FTZ R150, R148, -R150 ;  /* 0x8000009694967221 */ /* 0x000fe40000010000 */
[----:B------:R-:W-:Y:S01]  /*40e0*/  FFMA.FTZ R151, R149, R151, UR5 ;  /* 0x0000000595977e23 */ /* 0x000fe20008010097 */
[-C--:B-----5:R-:W-:Y:S01]  /*40f0*/  FMUL.FTZ R148, R53, R153.reuse ;  /* 0x0000009935947220 */ /* 0x0a0fe20000410000 */
[----:B------:R-:W-:Y:S01]  /*4100*/  FMUL.FTZ R150, R150, UR8 ;  /* 0x0000000896967c20 */ /* 0x000fe20008410000 */
[----:B------:R-:W-:Y:S01]  /*4110*/  FMUL.FTZ R53, R101, R153 ;  /* 0x0000009965357220 */ /* 0x000fe20000410000 */
[----:B------:R-:W-:-:S04]  /*4120*/  FADD.FTZ R151, R147, -R151 ;  /* 0x8000009793977221 */ /* 0x000fc80000010000 */
[----:B------:R-:W-:Y:S01]  /*4130*/  FMUL.FTZ R147, R151, UR8 ;  /* 0x0000000897937c20 */ /* 0x000fe20008410000 */
[----:B------:R-:W-:-:S03]  /*4140*/  FMUL.FTZ R151, R150, UR7 ;  /* 0x0000000796977c20 */ /* 0x000fc60008410000 */
[----:B------:R-:W-:Y:S01]  /*4150*/  FMUL.FTZ R150, R147, UR7 ;  /* 0x0000000793967c20 */ /* 0x000fe20008410000 */
[-C--:B------:R-:W-:Y:S01]  /*4160*/  FMUL.FTZ R147, R52, R154.reuse ;  /* 0x0000009a34937220 */ /* 0x080fe20000410000 */
[-C--:B------:R-:W-:Y:S01]  /*4170*/  FMUL.FTZ R149, R54, R151.reuse ;  /* 0x0000009736957220 */ /* 0x080fe20000410000 */
[----:B------:R-:W-:Y:S01]  /*4180*/  FMUL.FTZ R52, R100, R154 ;  /* 0x0000009a64347220 */ /* 0x000fe20000410000 */
[-C--:B------:R-:W-:Y:S01]  /*4190*/  FMUL.FTZ R152, R55, R150.reuse ;  /* 0x0000009637987220 */ /* 0x080fe20000410000 */
[----:B------:R-:W-:Y:S01]  /*41a0*/  FMUL.FTZ R54, R102, R151 ;  /* 0x0000009766367220 */ /* 0x000fe20000410000 */
[----:B------:R-:W-:-:S07]  /*41b0*/  FMUL.FTZ R55, R103, R150 ;  /* 0x0000009667377220 */ /* 0x000fce0000410000 */
.L_x_17943:
        /* <DEDUP_REMOVED lines=10> */
[----:B------:R-:W-:-:S05]  /*4260*/  MOV R128, UR4 ;  /* 0x0000000400807c02 */ /* 0x000fca0008000f00 */
[----:B------:R-:W-:-:S04]  /*4270*/  FFMA.FTZ R128, R168, R128, UR5 ;  /* 0x00000005a8807e23 */ /* 0x000fc80008010080 */
[----:B------:R-:W-:Y:S01]  /*4280*/  FADD.FTZ R128, R20, -R128 ;  /* 0x8000008014807221 */ /* 0x000fe20000010000 */
[----:B------:R-:W-:-:S03]  /*4290*/  MOV R20, UR4 ;  /* 0x0000000400147c02 */ /* 0x000fc60008000f00 */
[----:B------:R-:W-:Y:S02]  /*42a0*/  FMUL.FTZ R128, R128, UR8 ;  /* 0x0000000880807c20 */ /* 0x000fe40008410000 */
[----:B------:R-:W-:Y:S01]  /*42b0*/  FFMA.FTZ R20, R19, R20, UR5 ;  /* 0x0000000513147e23 */ /* 0x000fe20008010014 */
[----:B------:R-:W-:-:S03]  /*42c0*/  MOV R19, UR4 ;  /* 0x0000000400137c02 */ /* 0x000fc60008000f00 */
[----:B------:R-:W-:Y:S01]  /*42d0*/  FADD.FTZ R22, R22, -R20 ;  /* 0x8000001416167221 */ /* 0x000fe20000010000 */
[----:B------:R-:W-:Y:S01]  /*42e0*/  MOV R20, UR4 ;  /* 0x0000000400147c02 */ /* 0x000fe20008000f00 */
[----:B------:R-:W-:Y:S02]  /*42f0*/  FFMA.FTZ R19, R21, R19, UR5 ;  /* 0x0000000515137e23 */ /* 0x000fe40008010013 */
[----:B------:R-:W-:Y:S02]  /*4300*/  FMUL.FTZ R129, R22, UR8 ;  /* 0x0000000816817c20 */ /* 0x000fe40008410000 */
        /* <DEDUP_REMOVED lines=9> */
[-C--:B------:R-:W-:Y:S01]  /*43a0*/  FMUL.FTZ R19, R52, R20.reuse ;  /* 0x0000001434137220 */ /* 0x080fe20000410000 */
[----:B------:R-:W-:Y:S01]  /*43b0*/  FMUL.FTZ R20, R104, R20 ;  /* 0x0000001468147220 */ /* 0x000fe20000410000 */
[----:B------:R-:W-:Y:S01]  /*43c0*/  FMUL.FTZ R23, R131, UR7 ;  /* 0x0000000783177c20 */ /* 0x000fe20008410000 */
[-C--:B------:R-:W-:Y:S01]  /*43d0*/  FMUL.FTZ R25, R54, R22.reuse ;  /* 0x0000001636197220 */ /* 0x080fe20000410000 */
[----:B------:R-:W-:Y:S01]  /*43e0*/  FMUL.FTZ R21, R105, R21 ;  /* 0x0000001569157220 */ /* 0x000fe20000410000 */
[----:B------:R-:W-:Y:S01]  /*43f0*/  FMUL.FTZ R22, R106, R22 ;  /* 0x000000166a167220 */ /* 0x000fe20000410000 */
[-C--:B------:R-:W-:Y:S01]  /*4400*/  FMUL.FTZ R55, R55, R23.reuse ;  /* 0x0000001737377220 */ /* 0x080fe20000410000 */
[----:B------:R-:W-:Y:S01]  /*4410*/  FMUL.FTZ R23, R107, R23 ;  /* 0x000000176b177220 */ /* 0x000fe20000410000 */
[----:B------:R-:W-:Y:S06]  /*4420*/  BRA `(.L_x_17945) ;  /* 0x0000000000707947 */ /* 0x000fec0003800000 */
.L_x_17944:
[----:B------:R-:W-:-:S05]  /*4430*/  MOV R146, UR4 ;  /* 0x0000000400927c02 */ /* 0x000fca0008000f00 */
[----:B------:R-:W-:-:S04]  /*4440*/  FFMA.FTZ R146, R168, R146, UR5 ;  /* 0x00000005a8927e23 */ /* 0x000fc80008010092 */
[----:B------:R-:W-:Y:S01]  /*4450*/  FADD.FTZ R146, R20, -R146 ;  /* 0x8000009214927221 */ /* 0x000fe20000010000 */
[----:B------:R-:W-:-:S03]  /*4460*/  MOV R20, UR4 ;  /* 0x0000000400147c02 */ /* 0x000fc60008000f00 */
[----:B------:R-:W-:Y:S02]  /*4470*/  FMUL.FTZ R146, R146, UR8 ;  /* 0x0000000892927c20 */ /* 0x000fe40008410000 */
[----:B------:R-:W-:Y:S01]  /*4480*/  FFMA.FTZ R20, R19, R20, UR5 ;  /* 0x0000000513147e23 */ /* 0x000fe20008010014 */
[----:B------:R-:W-:-:S03]  /*4490*/  MOV R19, UR4 ;  /* 0x0000000400137c02 */ /* 0x000fc60008000f00 */
[----:B------:R-:W-:Y:S02]  /*44a0*/  FADD.FTZ R20, R22, -R20 ;  /* 0x8000001416147221 */ /* 0x000fe40000010000 */
[----:B------:R-:W-:Y:S01]  /*44b0*/  FFMA.FTZ R19, R21, R19, UR5 ;  /* 0x0000000515137e23 */ /* 0x000fe20008010013 */
[----:B------:R-:W-:Y:S01]  /*44c0*/  MOV R21, UR4 ;  /* 0x0000000400157c02 */ /* 0x000fe20008000f00 */
[----:B------:R-:W-:Y:S01]  /*44d0*/  FMUL.FTZ R22, R20, UR8 ;  /* 0x0000000814167c20 */ /* 0x000fe20008410000 */
[----:B------:R-:W-:Y:S01]  /*44e0*/  FMUL.FTZ R20, R146, UR7 ;  /* 0x0000000792147c20 */ /* 0x000fe20008410000 */
[----:B------:R-:W-:Y:S02]  /*44f0*/  FADD.FTZ R19, R23, -R19 ;  /* 0x8000001317137221 */ /* 0x000fe40000010000 */
[----:B------:R-:W-:Y:S02]  /*4500*/  FFMA.FTZ R21, R24, R21, UR5 ;  /* 0x0000000518157e23 */ /* 0x000fe40008010015 */
[----:B------:R-:W-:-:S02]  /*4510*/  FMUL.FTZ R19, R19, UR8 ;  /* 0x0000000813137c20 */ /* 0x000fc40008410000 */
[----:B------:R-:W-:-:S04]  /*4520*/  FADD.FTZ R21, R25, -R21 ;  /* 0x8000001519157221 */ /* 0x000fc80000010000 */
        /* <DEDUP_REMOVED lines=12> */
.L_x_17945:
        /* <DEDUP_REMOVED lines=26> */
[-C--:B-----5:R-:W-:Y:S01]  /*4790*/  FMUL.FTZ R11, R21, R146.reuse ;  /* 0x00000092150b7220 */ /* 0x0a0fe20000410000 */
[----:B------:R-:W-:Y:S01]  /*47a0*/  FMUL.FTZ R53, R130, UR7 ;  /* 0x0000000782357c20 */ /* 0x000fe20008410000 */
[----:B------:R-:W-:Y:S01]  /*47b0*/  FMUL.FTZ R21, R109, R146 ;  /* 0x000000926d157220 */ /* 0x000fe20000410000 */
[----:B------:R-:W-:Y:S02]  /*47c0*/  FADD.FTZ R10, R10, -R15 ;  /* 0x8000000f0a0a7221 */ /* 0x000fe40000010000 */
[-C--:B------:R-:W-:Y:S01]  /*47d0*/  FMUL.FTZ R12, R22, R53.reuse ;  /* 0x00000035160c7220 */ /* 0x080fe20000410000 */
[----:B------:R-:W-:Y:S01]  /*47e0*/  FMUL.FTZ R22, R110, R53 ;  /* 0x000000356e167220 */ /* 0x000fe20000410000 */
[----:B------:R-:W-:Y:S01]  /*47f0*/  FMUL.FTZ R131, R10, UR8 ;  /* 0x000000080a837c20 */ /* 0x000fe20008410000 */
[-C--:B------:R-:W-:Y:S01]  /*4800*/  FMUL.FTZ R10, R20, R54.reuse ;  /* 0x00000036140a7220 */ /* 0x080fe20000410000 */
[----:B------:R-:W-:-:S02]  /*4810*/  FMUL.FTZ R20, R108, R54 ;  /* 0x000000366c147220 */ /* 0x000fc40000410000 */
[----:B------:R-:W-:-:S04]  /*4820*/  FMUL.FTZ R52, R131, UR7 ;  /* 0x0000000783347c20 */ /* 0x000fc80008410000 */
[-C--:B------:R-:W-:Y:S01]  /*4830*/  FMUL.FTZ R15, R23, R52.reuse ;  /* 0x00000034170f7220 */ /* 0x080fe20000410000 */
[----:B------:R-:W-:Y:S01]  /*4840*/  FMUL.FTZ R23, R111, R52 ;  /* 0x000000346f177220 */ /* 0x000fe20000410000 */
[----:B------:R-:W-:Y:S06]  /*4850*/  BRA `(.L_x_17947) ;  /* 0x0000000000707947 */ /* 0x000fec0003800000 */
.L_x_17946:
        /* <DEDUP_REMOVED lines=16> */
[----:B------:R-:W-:Y:S01]  /*4960*/  FMUL.FTZ R53, R12, UR7 ;  /* 0x000000070c357c20 */ /* 0x000fe20008410000 */
[----:B------:R-:W-:Y:S01]  /*4970*/  FMUL.FTZ R10, R10, UR8 ;  /* 0x000000080a0a7c20 */ /* 0x000fe20008410000 */
[----:B------:R-:W-:Y:S01]  /*4980*/  FMUL.FTZ R146, R15, UR7 ;  /* 0x000000070f927c20 */ /* 0x000fe20008410000 */
[----:B-----5:R-:W-:Y:S01]  /*4990*/  FMUL.FTZ R11, R21, R54 ;  /* 0x00000036150b7220 */ /* 0x020fe20000410000 */
[-C--:B------:R-:W-:Y:S01]  /*49a0*/  FMUL.FTZ R12, R22, R53.reuse ;  /* 0x00000035160c7220 */ /* 0x080fe20000410000 */
[----:B------:R-:W-:Y:S01]  /*49b0*/  FMUL.FTZ R52, R10, UR7 ;  /* 0x000000070a347c20 */ /* 0x000fe20008410000 */
[-C--:B------:R-:W-:Y:S01]  /*49c0*/  FMUL.FTZ R10, R20, R146.reuse ;  /* 0x00000092140a7220 */ /* 0x080fe20000410000 */
[----:B------:R-:W-:Y:S01]  /*49d0*/  FMUL.FTZ R20, R108, R146 ;  /* 0x000000926c147220 */ /* 0x000fe20000410000 */
[----:B------:R-:W-:Y:S01]  /*49e0*/  FMUL.FTZ R21, R109, R54 ;  /* 0x000000366d157220 */ /* 0x000fe20000410000 */
[-C--:B------:R-:W-:Y:S01]  /*49f0*/  FMUL.FTZ R15, R23, R52.reuse ;  /* 0x00000034170f7220 */ /* 0x080fe20000410000 */
[----:B------:R-:W-:Y:S01]  /*4a00*/  FMUL.FTZ R22, R110, R53 ;  /* 0x000000356e167220 */ /* 0x000fe20000410000 */
[----:B------:R-:W-:-:S07]  /*4a10*/  FMUL.FTZ R23, R111, R52 ;  /* 0x000000346f177220 */ /* 0x000fce0000410000 */
.L_x_17947:
        /* <DEDUP_REMOVED lines=11> */
[----:B------:R-:W-:Y:S01]  /*4ad0*/  FFMA.FTZ R16, R9, R16, UR5 ;  /* 0x0000000509107e23 */ /* 0x000fe20008010010 */
[----:B------:R-:W-:-:S03]  /*4ae0*/  MOV R9, UR4 ;  /* 0x0000000400097c02 */ /* 0x000fc60008000f00 */
[----:B------:R-:W-:Y:S02]  /*4af0*/  FADD.FTZ R8, R8, -R16 ;  /* 0x8000001008087221 */ /* 0x000fe40000010000 */
[----:B------:R-:W-:Y:S01]  /*4b00*/  FFMA.FTZ R9, R7, R9, UR5 ;  /* 0x0000000507097e23 */ /* 0x000fe20008010009 */
[----:B------:R-:W-:Y:S01]  /*4b10*/  MOV R7, UR4 ;  /* 0x0000000400077c02 */ /* 0x000fe20008000f00 */
[----:B------:R-:W-:Y:S02]  /*4b20*/  FMUL.FTZ R128, R8, UR8 ;  /* 0x0000000808807c20 */ /* 0x000fe40008410000 */
[----:B------:R-:W-:Y:S02]  /*4b30*/  FADD.FTZ R6, R6, -R9 ;  /* 0x8000000906067221 */ /* 0x000fe40000010000 */
[----:B------:R-:W-:Y:S02]  /*4b40*/  FFMA.FTZ R7, R5, R7, UR5 ;  /* 0x0000000505077e23 */ /* 0x000fe40008010007 */
[----:B------:R-:W-:-:S02]  /*4b50*/  FMUL.FTZ R129, R6, UR8 ;  /* 0x0000000806817c20 */ /* 0x000fc40008410000 */
[----:B------:R-:W-:Y:S01]  /*4b60*/  FADD.FTZ R130, R4, -R7 ;  /* 0x8000000704827221 */ /* 0x000fe20000010000 */
[----:B------:R-:W-:Y:S01]  /*4b70*/  MOV R4, UR4 ;  /* 0x0000000400047c02 */ /* 0x000fe20008000f00 */
[----:B------:R-:W-:Y:S02]  /*4b80*/  FMUL.FTZ R5, R129, UR7 ;  /* 0x0000000781057c20 */ /* 0x000fe40008410000 */
[----:B------:R-:W-:Y:S02]  /*4b90*/  FMUL.FTZ R130, R130, UR8 ;  /* 0x0000000882827c20 */ /* 0x000fe40008410000 */
[----:B------:R-:W-:Y:S01]  /*4ba0*/  FFMA.FTZ R4, R3, R4, UR5 ;  /* 0x0000000503047e23 */ /* 0x000fe20008010004 */
[-C--:B-----5:R-:W-:Y:S01]  /*4bb0*/  FMUL.FTZ R21, R21, R5.reuse ;  /* 0x0000000515157220 */ /* 0x0a0fe20000410000 */
[----:B------:R-:W-:Y:S01]  /*4bc0*/  FMUL.FTZ R6, R130, UR7 ;  /* 0x0000000782067c20 */ /* 0x000fe20008410000 */
[----:B------:R-:W-:Y:S01]  /*4bd0*/  FMUL.FTZ R5, R113, R5 ;  /* 0x0000000571057220 */ /* 0x000fe20000410000 */
[----:B------:R-:W-:Y:S01]  /*4be0*/  FADD.FTZ R2, R2, -R4 ;  /* 0x8000000402027221 */ /* 0x000fe20000010000 */
[----:B------:R-:W-:Y:S01]  /*4bf0*/  FMUL.FTZ R4, R128, UR7 ;  /* 0x0000000780047c20 */ /* 0x000fe20008410000 */
        /* <DEDUP_REMOVED lines=9> */
.L_x_17948:
[----:B------:R-:W-:-:S05]  /*4c90*/  MOV R16, UR4 ;  /* 0x0000000400107c02 */ /* 0x000fca0008000f00 */
[----:B------:R-:W-:-:S04]  /*4ca0*/  FFMA.FTZ R16, R9, R16, UR5 ;  /* 0x0000000509107e23 */ /* 0x000fc80008010010 */
[----:B------:R-:W-:Y:S01]  /*4cb0*/  FADD.FTZ R16, R8, -R16 ;  /* 0x8000001008107221 */ /* 0x000fe20000010000 */
[----:B------:R-:W-:-:S03]  /*4cc0*/  MOV R8, UR4 ;  /* 0x0000000400087c02 */ /* 0x000fc60008000f00 */
[----:B------:R-:W-:Y:S02]  /*4cd0*/  FMUL.FTZ R16, R16, UR8 ;  /* 0x0000000810107c20 */ /* 0x000fe40008410000 */
[----:B------:R-:W-:-:S04]  /*4ce0*/  FFMA.FTZ R8, R7, R8, UR5 ;  /* 0x0000000507087e23 */ /* 0x000fc80008010008 */
[----:B------:R-:W-:Y:S01]  /*4cf0*/  FADD.FTZ R8, R6, -R8 ;  /* 0x8000000806087221 */ /* 0x000fe20000010000 */
[----:B------:R-:W-:-:S05]  /*4d00*/  MOV R6, UR4 ;  /* 0x0000000400067c02 */ /* 0x000fca0008000f00 */
[----:B------:R-:W-:Y:S01]  /*4d10*/  FFMA.FTZ R6, R5, R6, UR5 ;  /* 0x0000000505067e23 */ /* 0x000fe20008010006 */
[----:B------:R-:W-:-:S03]  /*4d20*/  MOV R5, UR4 ;  /* 0x0000000400057c02 */ /* 0x000fc60008000f00 */
[----:B------:R-:W-:Y:S02]  /*4d30*/  FADD.FTZ R4, R4, -R6 ;  /* 0x8000000604047221 */ /* 0x000fe40000010000 */
[----:B------:R-:W-:Y:S02]  /*4d40*/  FFMA.FTZ R5, R3, R5, UR5 ;  /* 0x0000000503057e23 */ /* 0x000fe40008010005 */
[----:B------:R-:W-:Y:S01]  /*4d50*/  FMUL.FTZ R6, R4, UR8 ;  /* 0x0000000804067c20 */ /* 0x000fe20008410000 */
[----:B------:R-:W-:Y:S01]  /*4d60*/  FMUL.FTZ R4, R16, UR7 ;  /* 0x0000000710047c20 */ /* 0x000fe20008410000 */
[----:B------:R-:W-:Y:S01]  /*4d70*/  FADD.FTZ R2, R2, -R5 ;  /* 0x8000000502027221 */ /* 0x000fe20000010000 */
[----:B------:R-:W-:Y:S01]  /*4d80*/  FMUL.FTZ R5, R8, UR8 ;  /* 0x0000000808057c20 */ /* 0x000fe20008410000 */
[----:B------:R-:W-:Y:S01]  /*4d90*/  FMUL.FTZ R6, R6, UR7 ;  /* 0x0000000706067c20 */ /* 0x000fe20008410000 */
[----:B-----5:R-:W-:Y:S01]  /*4da0*/  FMUL.FTZ R20, R20, R4 ;  /* 0x0000000414147220 */ /* 0x020fe20000410000 */
[----:B------:R-:W-:Y:S01]  /*4db0*/  FMUL.FTZ R2, R2, UR8 ;  /* 0x0000000802027c20 */ /* 0x000fe20008410000 */
[----:B------:R-:W-:Y:S01]  /*4dc0*/  FMUL.FTZ R5, R5, UR7 ;  /* 0x0000000705057c20 */ /* 0x000fe20008410000 */
[----:B------:R-:W-:Y:S01]  /*4dd0*/  FMUL.FTZ R22, R22, R6 ;  /* 0x0000000616167220 */ /* 0x000fe20000410000 */
[----:B------:R-:W-:Y:S01]  /*4de0*/  FMUL.FTZ R4, R112, R4 ;  /* 0x0000000470047220 */ /* 0x000fe20000410000 */
[----:B------:R-:W-:Y:S01]  /*4df0*/  FMUL.FTZ R7, R2, UR7 ;  /* 0x0000000702077c20 */ /* 0x000fe20008410000 */
[-C--:B------:R-:W-:Y:S01]  /*4e00*/  FMUL.FTZ R21, R21, R5.reuse ;  /* 0x0000000515157220 */ /* 0x080fe20000410000 */
[----:B------:R-:W-:Y:S01]  /*4e10*/  FMUL.FTZ R5, R113, R5 ;  /* 0x0000000571057220 */ /* 0x000fe20000410000 */
[----:B------:R-:W-:Y:S01]  /*4e20*/  FMUL.FTZ R6, R114, R6 ;  /* 0x0000000672067220 */ /* 0x000fe20000410000 */
[-C--:B------:R-:W-:Y:S01]  /*4e30*/  FMUL.FTZ R23, R23, R7.reuse ;  /* 0x0000000717177220 */ /* 0x080fe20000410000 */
[----:B------:R-:W-:-:S07]  /*4e40*/  FMUL.FTZ R7, R115, R7 ;  /* 0x0000000773077220 */ /* 0x000fce0000410000 */
.L_x_17949:
        /* <DEDUP_REMOVED lines=19> */
[-C--:B-----5:R-:W-:Y:S01]  /*4f80*/  FMUL.FTZ R8, R4, R26.reuse ;  /* 0x0000001a04087220 */ /* 0x0a0fe20000410000 */
[----:B------:R-:W-:Y:S01]  /*4f90*/  FMUL.FTZ R4, R116, R26 ;  /* 0x0000001a74047220 */ /* 0x000fe20000410000 */
[----:B------:R-:W-:-:S02]  /*4fa0*/  FMUL.FTZ R129, R29, UR8 ;  /* 0x000000081d817c20 */ /* 0x000fc40008410000 */
[----:B------:R-:W-:Y:S02]  /*4fb0*/  FFMA.FTZ R2, R30, R2, UR5 ;  /* 0x000000051e027e23 */ /* 0x000fe40008010002 */
[----:B------:R-:W-:Y:S02]  /*4fc0*/  FMUL.FTZ R27, R129, UR7 ;  /* 0x00000007811b7c20 */ /* 0x000fe40008410000 */
[----:B------:R-:W-:Y:S01]  /*4fd0*/  FADD.FTZ R31, R31, -R2 ;  /* 0x800000021f1f7221 */ /* 0x000fe20000010000 */
[----:B------:R-:W-:Y:S01]  /*4fe0*/  MOV R2, UR4 ;  /* 0x0000000400027c02 */ /* 0x000fe20008000f00 */
[-C--:B------:R-:W-:Y:S01]  /*4ff0*/  FMUL.FTZ R9, R5, R27.reuse ;  /* 0x0000001b05097220 */ /* 0x080fe20000410000 */
[----:B------:R-:W-:Y:S01]  /*5000*/  FMUL.FTZ R5, R117, R27 ;  /* 0x0000001b75057220 */ /* 0x000fe20000410000 */
[----:B------:R-:W-:Y:S02]  /*5010*/  FMUL.FTZ R130, R31, UR8 ;  /* 0x000000081f827c20 */ /* 0x000fe40008410000 */
[----:B------:R-:W-:-:S02]  /*5020*/  FFMA.FTZ R2, R32, R2, UR5 ;  /* 0x0000000520027e23 */ /* 0x000fc40008010002 */
[----:B------:R-:W-:Y:S02]  /*5030*/  FMUL.FTZ R3, R130, UR7 ;  /* 0x0000000782037c20 */ /* 0x000fe40008410000 */
[----:B------:R-:W-:Y:S02]  /*5040*/  FADD.FTZ R33, R33, -R2 ;  /* 0x8000000221217221 */ /* 0x000fe40000010000 */
[-C--:B------:R-:W-:Y:S01]  /*5050*/  FMUL.FTZ R16, R6, R3.reuse ;  /* 0x0000000306107220 */ /* 0x080fe20000410000 */
[----:B------:R-:W-:Y:S01]  /*5060*/  FMUL.FTZ R6, R118, R3 ;  /* 0x0000000376067220 */ /* 0x000fe20000410000 */
[----:B------:R-:W-:-:S04]  /*5070*/  FMUL.FTZ R131, R33, UR8 ;  /* 0x0000000821837c20 */ /* 0x000fc80008410000 */
[----:B------:R-:W-:-:S04]  /*5080*/  FMUL.FTZ R2, R131, UR7 ;  /* 0x0000000783027c20 */ /* 0x000fc80008410000 */
[-C--:B------:R-:W-:Y:S01]  /*5090*/  FMUL.FTZ R17, R7, R2.reuse ;  /* 0x0000000207117220 */ /* 0x080fe20000410000 */
[----:B------:R-:W-:Y:S01]  /*50a0*/  FMUL.FTZ R7, R119, R2 ;  /* 0x0000000277077220 */ /* 0x000fe20000410000 */
[----:B------:R-:W-:Y:S06]  /*50b0*/  BRA `(.L_x_17951) ;  /* 0x0000000000707947 */ /* 0x000fec0003800000 */
.L_x_17950:
        /* <DEDUP_REMOVED lines=15> */
[----:B------:R-:W-:Y:S02]  /*51b0*/  FMUL.FTZ R27, R2, UR7 ;  /* 0x00000007021b7c20 */ /* 0x000fe40008410000 */
        /* <DEDUP_REMOVED lines=12> */
.L_x_17951:
        /* <DEDUP_REMOVED lines=39> */
.L_x_17952:
        /* <DEDUP_REMOVED lines=27> */
[----:B------:R-:W-:-:S07]  /*56a0*/  FMUL.FTZ R7, R123, R2 ;  /* 0x000000027b077220 */ /* 0x000fce0000410000 */
.L_x_17953:
        /* <DEDUP_REMOVED lines=39> */
.L_x_17954:
        /* <DEDUP_REMOVED lines=28> */
.L_x_17955:
[----:B------:R-:W0:Y:S02]  /*5ae0*/  @P0 LDC.64 R2, c[0x0][0x478] ;  /* 0x00011e00ff020b82 */ /* 0x000e240000000a00 */
[----:B0-----:R-:W-:-:S05]  /*5af0*/  @P0 IMAD.WIDE.U32 R2, R13, 0x10, R2 ;  /* 0x000000100d020825 */ /* 0x001fca00078e0002 */
[----:B------:R0:W-:Y:S02]  /*5b00*/  @P0 STG.E.128 desc[UR16][R2.64], R128 ;  /* 0x0000008002000986 */ /* 0x0001e4000c101d10 */
[----:B0-----:R-:W-:-:S05]  /*5b10*/  MOV R2, 0x10 ;  /* 0x0000001000027802 */ /* 0x001fca0000000f00 */
[----:B------:R-:W-:-:S05]  /*5b20*/  IMAD.WIDE.U32 R2, R13, R2, UR28 ;  /* 0x0000001c0d027e25 */ /* 0x000fca000f8e0002 */
[----:B------:R0:W-:Y:S01]  /*5b30*/  STG.E.128 desc[UR16][R2.64], R4 ;  /* 0x0000000402007986 */ /* 0x0001e2000c101d10 */
[----:B------:R-:W-:Y:S05]  /*5b40*/  BRA `(.L_x_17956) ;  /* 0x0000002800887947 */ /* 0x000fea0003800000 */
.L_x_17935:
[----:B------:R-:W-:-:S05]  /*5b50*/  HFMA2 R52, -RZ, RZ, 0, 9.5367431640625e-07 ;  /* 0x00000010ff347431 */ /* 0x000fca00000001ff */
[----:B------:R-:W-:-:S06]  /*5b60*/  IMAD.WIDE.U32 R52, R177, R52, UR26 ;  /* 0x0000001ab1347e25 */ /* 0x000fcc000f8e0034 */
[----:B------:R-:W5:Y:S01]  /*5b70*/  LDG.E.128 R52, desc[UR16][R52.64] ;  /* 0x0000001034347981 */ /* 0x000f62000c1e1d00 */
[----:B------:R-:W-:-:S04]  /*5b80*/  UISETP.NE.U32.AND UP1, UPT, UR24, URZ, UPT ;  /* 0x000000ff1800728c */ /* 0x000fc8000bf25070 */
[----:B------:R-:W-:-:S09]  /*5b90*/  UISETP.NE.AND.EX UP1, UPT, UR25, URZ, UPT, UP1 ;  /* 0x000000ff1900728c */ /* 0x000fd2000bf25310 */
[----:B------:R-:W-:Y:S05]  /*5ba0*/  BRA.U UP1, `(.L_x_17957) ;  /* 0x0000000101747547 */ /* 0x000fea000b800000 */
        /* <DEDUP_REMOVED lines=29> */
.L_x_17957:
        /* <DEDUP_REMOVED lines=8> */
[----:B------:R-:W-:Y:S02]  /*5e00*/  FFMA.FTZ R128, R60, UR8, R84 ;  /* 0x000000083c807c23 */ /* 0x000fe40008010054 */
[----:B------:R-:W-:Y:S01]  /*5e10*/  FADD.FTZ R129, R185, -R0 ;  /* 0x80000000b9817221 */ /* 0x000fe20000010000 */
[----:B------:R-:W-:Y:S01]  /*5e20*/  MOV R0, UR4 ;  /* 0x0000000400007c02 */ /* 0x000fe20008000f00 */
[----:B------:R-:W-:Y:S01]  /*5e30*/  FFMA.FTZ R131, R131, UR8, R87 ;  /* 0x0000000883837c23 */ /* 0x000fe20008010057 */
[----:B-1----:R-:W-:Y:S01]  /*5e40*/  FMUL.FTZ R133, R128, UR7 ;  /* 0x0000000780857c20 */ /* 0x002fe20008410000 */
[----:B------:R-:W-:-:S02]  /*5e50*/  FFMA.FTZ R129, R129, UR8, R85 ;  /* 0x0000000881817c23 */ /* 0x000fc40008010055 */
        /* <DEDUP_REMOVED lines=8> */
[----:B------:R-:W-:Y:S01]  /*5ee0*/  FFMA.FTZ R130, R130, UR8, R86 ;  /* 0x0000000882827c23 */ /* 0x000fe20008010056 */
[----:B------:R-:W-:Y:S01]  /*5ef0*/  FMUL.FTZ R53, R89, R134 ;  /* 0x0000008659357220 */ /* 0x000fe20000410000 */
[----:B------:R-:W-:-:S02]  /*5f00*/  FMUL.FTZ R55, R91, R63 ;  /* 0x0000003f5b377220 */ /* 0x000fc40000410000 */
[----:B------:R-:W-:-:S04]  /*5f10*/  FMUL.FTZ R132, R130, UR7 ;  /* 0x0000000782847c20 */ /* 0x000fc80008410000 */
[-C--:B------:R-:W-:Y:S01]  /*5f20*/  FMUL.FTZ R60, R54, R132.reuse ;  /* 0x00000084363c7220 */ /* 0x080fe20000410000 */
[----:B------:R-:W-:-:S07]  /*5f30*/  FMUL.FTZ R54, R90, R132 ;  /* 0x000000845a367220 */ /* 0x000fce0000410000 */
.L_x_17958:
        /* <DEDUP_REMOVED lines=21> */
[----:B------:R-:W-:-:S02]  /*6090*/  FFMA.FTZ R129, R129, UR8, R81 ;  /* 0x0000000881817c23 */ /* 0x000fc40008010051 */
[----:B------:R-:W-:Y:S01]  /*60a0*/  FFMA.FTZ R128, R173, R128, UR5 ;  /* 0x00000005ad807e23 */ /* 0x000fe20008010080 */
[----:B------:R-:W-:Y:S01]  /*60b0*/  FADD.FTZ R131, R165, -R131 ;  /* 0x80000083a5837221 */ /* 0x000fe20000010000 */
[----:B------:R-:W-:Y:S02]  /*60c0*/  FMUL.FTZ R167, R129, UR7 ;  /* 0x0000000781a77c20 */ /* 0x000fe40008410000 */
[----:B------:R-:W-:Y:S01]  /*60d0*/  FADD.FTZ R130, R166, -R128 ;  /* 0x80000080a6827221 */ /* 0x000fe20000010000 */
[----:B------:R-:W-:Y:S01]  /*60e0*/  FFMA.FTZ R128, R63, UR8, R80 ;  /* 0x000000083f807c23 */ /* 0x000fe20008010050 */
[----:B------:R-:W-:Y:S01]  /*60f0*/  FFMA.FTZ R131, R131, UR8, R83 ;  /* 0x0000000883837c23 */ /* 0x000fe20008010053 */
[-C--:B-----5:R-:W-:Y:S01]  /*6100*/  FMUL.FTZ R132, R53, R167.reuse ;  /* 0x000000a735847220 */ /* 0x0a0fe20000410000 */
[----:B------:R-:W-:Y:S01]  /*6110*/  FFMA.FTZ R130, R130, UR8, R82 ;  /* 0x0000000882827c23 */ /* 0x000fe20008010052 */
        /* <DEDUP_REMOVED lines=11> */
.L_x_17959:
        /* <DEDUP_REMOVED lines=28> */
.L_x_17960:
        /* <DEDUP_REMOVED lines=39> */
.L_x_17961:
        /* <DEDUP_REMOVED lines=10> */
[----:B------:R-:W-:-:S02]  /*66a0*/  FFMA.FTZ R134, R134, UR8, R76 ;  /* 0x0000000886867c23 */ /* 0x000fc4000801004c */
[----:B------:R-:W-:Y:S02]  /*66b0*/  FADD.FTZ R159, R157, -R159 ;  /* 0x8000009f9d9f7221 */ /* 0x000fe40000010000 */
[----:B------:R-:W-:Y:S01]  /*66c0*/  FFMA.FTZ R160, R158, R160, UR5 ;  /* 0x000000059ea07e23 */ /* 0x000fe200080100a0 */
[----:B------:R-:W-:Y:S01]  /*66d0*/  FMUL.FTZ R161, R134, UR7 ;  /* 0x0000000786a17c20 */ /* 0x000fe20008410000 */
[----:B------:R-:W-:Y:S02]  /*66e0*/  FFMA.FTZ R159, R159, UR8, R78 ;  /* 0x000000089f9f7c23 */ /* 0x000fe4000801004e */
[----:B------:R-:W-:Y:S01]  /*66f0*/  FADD.FTZ R160, R156, -R160 ;  /* 0x800000a09ca07221 */ /* 0x000fe20000010000 */
[-C--:B-----5:R-:W-:Y:S01]  /*6700*/  FMUL.FTZ R134, R52, R161.reuse ;  /* 0x000000a134867220 */ /* 0x0a0fe20000410000 */
[----:B------:R-:W-:Y:S01]  /*6710*/  FMUL.FTZ R159, R159, UR7 ;  /* 0x000000079f9f7c20 */ /* 0x000fe20008410000 */
[----:B------:R-:W-:Y:S01]  /*6720*/  FMUL.FTZ R52, R96, R161 ;  /* 0x000000a160347220 */ /* 0x000fe20000410000 */
[----:B------:R-:W-:Y:S01]  /*6730*/  FFMA.FTZ R158, R160, UR8, R79 ;  /* 0x00000008a09e7c23 */ /* 0x000fe2000801004f */
        /* <DEDUP_REMOVED lines=8> */
.L_x_17962:
        /* <DEDUP_REMOVED lines=39> */
.L_x_17963:
[----:B------:R-:W-:-:S05]  /*6a30*/  MOV R155, UR4 ;  /* 0x00000004009b7c02 */ /* 0x000fca0008000f00 */
        /* <DEDUP_REMOVED lines=9> */
[----:B------:R-:W-:Y:S01]  /*6ad0*/  FFMA.FTZ R150, R151, R150, UR5 ;  /* 0x0000000597967e23 */ /* 0x000fe20008010096 */
[----:B------:R-:W-:Y:S01]  /*6ae0*/  MOV R151, UR4 ;  /* 0x0000000400977c02 */ /* 0x000fe20008000f00 */
[----:B------:R-:W-:Y:S02]  /*6af0*/  FMUL.FTZ R153, R152, UR7 ;  /* 0x0000000798997c20 */ /* 0x000fe40008410000 */
[----:B------:R-:W-:Y:S02]  /*6b00*/  FADD.FTZ R150, R148, -R150 ;  /* 0x8000009694967221 */ /* 0x000fe40000010000 */
[----:B------:R-:W-:Y:S01]  /*6b10*/  FFMA.FTZ R151, R149, R151, UR5 ;  /* 0x0000000595977e23 */ /* 0x000fe20008010097 */
[-C--:B-----5:R-:W-:Y:S01]  /*6b20*/  FMUL.FTZ R148, R53, R153.reuse ;  /* 0x0000009935947220 */ /* 0x0a0fe20000410000 */
[----:B------:R-:W-:Y:S01]  /*6b30*/  FFMA.FTZ R150, R150, UR8, R74 ;  /* 0x0000000896967c23 */ /* 0x000fe2000801004a */
[----:B------:R-:W-:Y:S01]  /*6b40*/  FMUL.FTZ R53, R101, R153 ;  /* 0x0000009965357220 */ /* 0x000fe20000410000 */
[----:B------:R-:W-:-:S04]  /*6b50*/  FADD.FTZ R151, R147, -R151 ;  /* 0x8000009793977221 */ /* 0x000fc80000010000 */
[----:B------:R-:W-:Y:S01]  /*6b60*/  FFMA.FTZ R147, R151, UR8, R75 ;  /* 0x0000000897937c23 */ /* 0x000fe2000801004b */
        /* <DEDUP_REMOVED lines=8> */
.L_x_17964:
        /* <DEDUP_REMOVED lines=14> */
[----:B------:R-:W-:Y:S02]  /*6cd0*/  FFMA.FTZ R128, R128, UR8, R68 ;  /* 0x0000000880807c23 */ /* 0x000fe40008010044 */
[----:B------:R-:W-:Y:S01]  /*6ce0*/  FFMA.FTZ R20, R19, R20, UR5 ;  /* 0x0000000513147e23 */ /* 0x000fe20008010014 */
[----:B------:R-:W-:-:S03]  /*6cf0*/  MOV R19, UR4 ;  /* 0x0000000400137c02 */ /* 0x000fc60008000f00 */
[----:B------:R-:W-:Y:S01]  /*6d00*/  FADD.FTZ R22, R22, -R20 ;  /* 0x8000001416167221 */ /* 0x000fe20000010000 */
[----:B------:R-:W-:Y:S01]  /*6d10*/  MOV R20, UR4 ;  /* 0x0000000400147c02 */ /* 0x000fe20008000f00 */
[----:B------:R-:W-:Y:S02]  /*6d20*/  FFMA.FTZ R19, R21, R19, UR5 ;  /* 0x0000000515137e23 */ /* 0x000fe40008010013 */
[----:B------:R-:W-:Y:S02]  /*6d30*/  FFMA.FTZ R129, R22, UR8, R69 ;  /* 0x0000000816817c23 */ /* 0x000fe40008010045 */
[----:B------:R-:W-:Y:S01]  /*6d40*/  FFMA.FTZ R20, R24, R20, UR5 ;  /* 0x0000000518147e23 */ /* 0x000fe20008010014 */
[----:B------:R-:W-:Y:S01]  /*6d50*/  FADD.FTZ R23, R23, -R19 ;  /* 0x8000001317177221 */ /* 0x000fe20000010000 */
[----:B------:R-:W-:Y:S02]  /*6d60*/  FMUL.FTZ R21, R129, UR7 ;  /* 0x0000000781157c20 */ /* 0x000fe40008410000 */
[----:B------:R-:W-:Y:S01]  /*6d70*/  FADD.FTZ R25, R25, -R20 ;  /* 0x8000001419197221 */ /* 0x000fe20000010000 */
[----:B------:R-:W-:Y:S01]  /*6d80*/  FFMA.FTZ R130, R23, UR8, R70 ;  /* 0x0000000817827c23 */ /* 0x000fe20008010046 */
[----:B------:R-:W-:Y:S01]  /*6d90*/  FMUL.FTZ R20, R128, UR7 ;  /* 0x0000000780147c20 */ /* 0x000fe20008410000 */
[-C--:B-----5:R-:W-:Y:S01]  /*6da0*/  FMUL.FTZ R24, R53, R21.reuse ;  /* 0x0000001535187220 */ /* 0x0a0fe20000410000 */
[----:B------:R-:W-:Y:S01]  /*6db0*/  FFMA.FTZ R131, R25, UR8, R71 ;  /* 0x0000000819837c23 */ /* 0x000fe20008010047 */
        /* <DEDUP_REMOVED lines=10> */
.L_x_17965:
[----:B------:R-:W-:-:S05]  /*6e60*/  MOV R146, UR4 ;  /* 0x0000000400927c02 */ /* 0x000fca0008000f00 */
[----:B------:R-:W-:-:S04]  /*6e70*/  FFMA.FTZ R146, R168, R146, UR5 ;  /* 0x00000005a8927e23 */ /* 0x000fc80008010092 */
[----:B------:R-:W-:Y:S01]  /*6e80*/  FADD.FTZ R146, R20, -R146 ;  /* 0x8000009214927221 */ /* 0x000fe20000010000 */
[----:B------:R-:W-:-:S03]  /*6e90*/  MOV R20, UR4 ;  /* 0x0000000400147c02 */ /* 0x000fc60008000f00 */
[----:B------:R-:W-:Y:S02]  /*6ea0*/  FFMA.FTZ R146, R146, UR8, R68 ;  /* 0x0000000892927c23 */ /* 0x000fe40008010044 */
[----:B------:R-:W-:Y:S01]  /*6eb0*/  FFMA.FTZ R20, R19, R20, UR5 ;  /* 0x0000000513147e23 */ /* 0x000fe20008010014 */
[----:B------:R-:W-:-:S03]  /*6ec0*/  MOV R19, UR4 ;  /* 0x0000000400137c02 */ /* 0x000fc60008000f00 */
[----:B------:R-:W-:Y:S02]  /*6ed0*/  FADD.FTZ R20, R22, -R20 ;  /* 0x8000001416147221 */ /* 0x000fe40000010000 */
[----:B------:R-:W-:Y:S01]  /*6ee0*/  FFMA.FTZ R19, R21, R19, UR5 ;  /* 0x0000000515137e23 */ /* 0x000fe20008010013 */
[----:B------:R-:W-:Y:S01]  /*6ef0*/  MOV R21, UR4 ;  /* 0x0000000400157c02 */ /* 0x000fe20008000f00 */
[----:B------:R-:W-:Y:S01]  /*6f00*/  FFMA.FTZ R22, R20, UR8, R69 ;  /* 0x0000000814167c23 */ /* 0x000fe20008010045 */
[----:B------:R-:W-:Y:S01]  /*6f10*/  FMUL.FTZ R20, R146, UR7 ;  /* 0x0000000792147c20 */ /* 0x000fe20008410000 */
[----:B------:R-:W-:Y:S02]  /*6f20*/  FADD.FTZ R19, R23, -R19 ;  /* 0x8000001317137221 */ /* 0x000fe40000010000 */
[----:B------:R-:W-:Y:S02]  /*6f30*/  FFMA.FTZ R21, R24, R21, UR5 ;  /* 0x0000000518157e23 */ /* 0x000fe40008010015 */
[----:B------:R-:W-:-:S02]  /*6f40*/  FFMA.FTZ R19, R19, UR8, R70 ;  /* 0x0000000813137c23 */ /* 0x000fc40008010046 */
[----:B------:R-:W-:-:S04]  /*6f50*/  FADD.FTZ R21, R25, -R21 ;  /* 0x8000001519157221 */ /* 0x000fc80000010000 */
        /* <DEDUP_REMOVED lines=12> */
.L_x_17966:
        /* <DEDUP_REMOVED lines=26> */
[-C--:B-----5:R-:W-:Y:S01]  /*71c0*/  FMUL.FTZ R11, R21, R146.reuse ;  /* 0x00000092150b7220 */ /* 0x0a0fe20000410000 */
[----:B------:R-:W-:Y:S01]  /*71d0*/  FMUL.FTZ R53, R130, UR7 ;  /* 0x0000000782357c20 */ /* 0x000fe20008410000 */
[----:B------:R-:W-:Y:S01]  /*71e0*/  FMUL.FTZ R21, R109, R146 ;  /* 0x000000926d157220 */ /* 0x000fe20000410000 */
[----:B------:R-:W-:Y:S02]  /*71f0*/  FADD.FTZ R10, R10, -R15 ;  /* 0x8000000f0a0a7221 */ /* 0x000fe40000010000 */
[-C--:B------:R-:W-:Y:S01]  /*7200*/  FMUL.FTZ R12, R22, R53.reuse ;  /* 0x00000035160c7220 */ /* 0x080fe20000410000 */
[----:B------:R-:W-:Y:S01]  /*7210*/  FMUL.FTZ R22, R110, R53 ;  /* 0x000000356e167220 */ /* 0x000fe20000410000 */
[----:B------:R-:W-:Y:S01]  /*7220*/  FFMA.FTZ R131, R10, UR8, R67 ;  /* 0x000000080a837c23 */ /* 0x000fe20008010043 */
[-C--:B------:R-:W-:Y:S01]  /*7230*/  FMUL.FTZ R10, R20, R54.reuse ;  /* 0x00000036140a7220 */ /* 0x080fe20000410000 */
[----:B------:R-:W-:-:S02]  /*7240*/  FMUL.FTZ R20, R108, R54 ;  /* 0x000000366c147220 */ /* 0x000fc40000410000 */
[----:B------:R-:W-:-:S04]  /*7250*/  FMUL.FTZ R52, R131, UR7 ;  /* 0x0000000783347c20 */ /* 0x000fc80008410000 */
[-C--:B------:R-:W-:Y:S01]  /*7260*/  FMUL.FTZ R15, R23, R52.reuse ;  /* 0x00000034170f7220 */ /* 0x080fe20000410000 */
[----:B------:R-:W-:Y:S01]  /*7270*/  FMUL.FTZ R23, R111, R52 ;  /* 0x000000346f177220 */ /* 0x000fe20000410000 */
[----:B------:R-:W-:Y:S06]  /*7280*/  BRA `(.L_x_17968) ;  /* 0x0000000000707947 */ /* 0x000fec0003800000 */
.L_x_17967:
        /* <DEDUP_REMOVED lines=12> */
[----:B------:R-:W-:Y:S02]  /*7350*/  FFMA.FTZ R52, R52, UR8, R65 ;  /* 0x0000000834347c23 */ /* 0x000fe40008010041 */
[----:B------:R-:W-:Y:S01]  /*7360*/  FADD.FTZ R10, R10, -R53 ;  /* 0x800000350a0a7221 */ /* 0x000fe20000010000 */
[----:B------:R-:W-:Y:S01]  /*7370*/  FFMA.FTZ R15, R15, UR8, R64 ;  /* 0x000000080f0f7c23 */ /* 0x000fe20008010040 */
[----:B------:R-:W-:Y:S01]  /*7380*/  FMUL.FTZ R54, R52, UR7 ;  /* 0x0000000734367c20 */ /* 0x000fe20008410000 */
[----:B------:R-:W-:Y:S01]  /*7390*/  FMUL.FTZ R53, R12, UR7 ;  /* 0x000000070c357c20 */ /* 0x000fe20008410000 */
[----:B------:R-:W-:Y:S01]  /*73a0*/  FFMA.FTZ R10, R10, UR8, R67 ;  /* 0x000000080a0a7c23 */ /* 0x000fe20008010043 */
        /* <DEDUP_REMOVED lines=10> */
.L_x_17968:
        /* <DEDUP_REMOVED lines=16> */
[----:B------:R-:W-:Y:S02]  /*7550*/  FFMA.FTZ R128, R8, UR8, R56 ;  /* 0x0000000808807c23 */ /* 0x000fe40008010038 */
[----:B------:R-:W-:Y:S02]  /*7560*/  FADD.FTZ R6, R6, -R9 ;  /* 0x8000000906067221 */ /* 0x000fe40000010000 */
[----:B------:R-:W-:Y:S02]  /*7570*/  FFMA.FTZ R7, R5, R7, UR5 ;  /* 0x0000000505077e23 */ /* 0x000fe40008010007 */
[----:B------:R-:W-:-:S02]  /*7580*/  FFMA.FTZ R129, R6, UR8, R57 ;  /* 0x0000000806817c23 */ /* 0x000fc40008010039 */
[----:B------:R-:W-:Y:S01]  /*7590*/  FADD.FTZ R130, R4, -R7 ;  /* 0x8000000704827221 */ /* 0x000fe20000010000 */
[----:B------:R-:W-:Y:S01]  /*75a0*/  MOV R4, UR4 ;  /* 0x0000000400047c02 */ /* 0x000fe20008000f00 */
[----:B------:R-:W-:Y:S02]  /*75b0*/  FMUL.FTZ R5, R129, UR7 ;  /* 0x0000000781057c20 */ /* 0x000fe40008410000 */
[----:B------:R-:W-:Y:S02]  /*75c0*/  FFMA.FTZ R130, R130, UR8, R58 ;  /* 0x0000000882827c23 */ /* 0x000fe4000801003a */
        /* <DEDUP_REMOVED lines=15> */
.L_x_17969:
[----:B------:R-:W-:-:S05]  /*76c0*/  MOV R16, UR4 ;  /* 0x0000000400107c02 */ /* 0x000fca0008000f00 */
[----:B------:R-:W-:-:S04]  /*76d0*/  FFMA.FTZ R16, R9, R16, UR5 ;  /* 0x0000000509107e23 */ /* 0x000fc80008010010 */
[----:B------:R-:W-:Y:S01]  /*76e0*/  FADD.FTZ R16, R8, -R16 ;  /* 0x8000001008107221 */ /* 0x000fe20000010000 */
[----:B------:R-:W-:-:S03]  /*76f0*/  MOV R8, UR4 ;  /* 0x0000000400087c02 */ /* 0x000fc60008000f00 */
[----:B------:R-:W-:Y:S02]  /*7700*/  FFMA.FTZ R16, R16, UR8, R56 ;  /* 0x0000000810107c23 */ /* 0x000fe40008010038 */
[----:B------:R-:W-:-:S04]  /*7710*/  FFMA.FTZ R8, R7, R8, UR5 ;  /* 0x0000000507087e23 */ /* 0x000fc80008010008 */
[----:B------:R-:W-:Y:S01]  /*7720*/  FADD.FTZ R8, R6, -R8 ;  /* 0x8000000806087221 */ /* 0x000fe20000010000 */
[----:B------:R-:W-:-:S05]  /*7730*/  MOV R6, UR4 ;  /* 0x0000000400067c02 */ /* 0x000fca0008000f00 */
[----:B------:R-:W-:Y:S01]  /*7740*/  FFMA.FTZ R6, R5, R6, UR5 ;  /* 0x0000000505067e23 */ /* 0x000fe20008010006 */
[----:B------:R-:W-:-:S03]  /*7750*/  MOV R5, UR4 ;  /* 0x0000000400057c02 */ /* 0x000fc60008000f00 */
[----:B------:R-:W-:Y:S02]  /*7760*/  FADD.FTZ R4, R4, -R6 ;  /* 0x8000000604047221 */ /* 0x000fe40000010000 */
[----:B------:R-:W-:Y:S02]  /*7770*/  FFMA.FTZ R5, R3, R5, UR5 ;  /* 0x0000000503057e23 */ /* 0x000fe40008010005 */
[----:B------:R-:W-:Y:S01]  /*7780*/  FFMA.FTZ R6, R4, UR8, R58 ;  /* 0x0000000804067c23 */ /* 0x000fe2000801003a */
[----:B------:R-:W-:Y:S01]  /*7790*/  FMUL.FTZ R4, R16, UR7 ;  /* 0x0000000710047c20 */ /* 0x000fe20008410000 */
[----:B------:R-:W-:Y:S01]  /*77a0*/  FADD.FTZ R2, R2, -R5 ;  /* 0x8000000502027221 */ /* 0x000fe20000010000 */
[----:B------:R-:W-:Y:S01]  /*77b0*/  FFMA.FTZ R5, R8, UR8, R57 ;  /* 0x0000000808057c23 */ /* 0x000fe20008010039 */
[----:B------:R-:W-:Y:S01]  /*77c0*/  FMUL.FTZ R6, R6, UR7 ;  /* 0x0000000706067c20 */ /* 0x000fe20008410000 */
[----:B-----5:R-:W-:Y:S01]  /*77d0*/  FMUL.FTZ R20, R20, R4 ;  /* 0x0000000414147220 */ /* 0x020fe20000410000 */
[----:B------:R-:W-:Y:S01]  /*77e0*/  FFMA.FTZ R2, R2, UR8, R59 ;  /* 0x0000000802027c23 */ /* 0x000fe2000801003b */
        /* <DEDUP_REMOVED lines=9> */
.L_x_17970:
        /* <DEDUP_REMOVED lines=18> */
[----:B------:R-:W-:Y:S01]  /*79a0*/  MOV R2, UR4 ;  /* 0x0000000400027c02 */ /* 0x000fe20008000f00 */
[-C--:B-----5:R-:W-:Y:S01]  /*79b0*/  FMUL.FTZ R8, R4, R26.reuse ;  /* 0x0000001a04087220 */ /* 0x0a0fe20000410000 */
[----:B------:R-:W-:Y:S01]  /*79c0*/  FMUL.FTZ R4, R116, R26 ;  /* 0x0000001a74047220 */ /* 0x000fe20000410000 */
[----:B------:R-:W-:-:S02]  /*79d0*/  FFMA.FTZ R129, R29, UR8, R49 ;  /* 0x000000081d817c23 */ /* 0x000fc40008010031 */
[----:B------:R-:W-:Y:S02]  /*79e0*/  FFMA.FTZ R2, R30, R2, UR5 ;  /* 0x000000051e027e23 */ /* 0x000fe40008010002 */
[----:B------:R-:W-:Y:S02]  /*79f0*/  FMUL.FTZ R27, R129, UR7 ;  /* 0x00000007811b7c20 */ /* 0x000fe40008410000 */
[----:B------:R-:W-:Y:S01]  /*7a00*/  FADD.FTZ R31, R31, -R2 ;  /* 0x800000021f1f7221 */ /* 0x000fe20000010000 */
[----:B------:R-:W-:Y:S01]  /*7a10*/  MOV R2, UR4 ;  /* 0x0000000400027c02 */ /* 0x000fe20008000f00 */
[-C--:B------:R-:W-:Y:S01]  /*7a20*/  FMUL.FTZ R9, R5, R27.reuse ;  /* 0x0000001b05097220 */ /* 0x080fe20000410000 */
[----:B------:R-:W-:Y:S01]  /*7a30*/  FMUL.FTZ R5, R117, R27 ;  /* 0x0000001b75057220 */ /* 0x000fe20000410000 */
[----:B------:R-:W-:Y:S02]  /*7a40*/  FFMA.FTZ R130, R31, UR8, R50 ;  /* 0x000000081f827c23 */ /* 0x000fe40008010032 */
[----:B------:R-:W-:-:S02]  /*7a50*/  FFMA.FTZ R2, R32, R2, UR5 ;  /* 0x0000000520027e23 */ /* 0x000fc40008010002 */
[----:B------:R-:W-:Y:S02]  /*7a60*/  FMUL.FTZ R3, R130, UR7 ;  /* 0x0000000782037c20 */ /* 0x000fe40008410000 */
[----:B------:R-:W-:Y:S02]  /*7a70*/  FADD.FTZ R33, R33, -R2 ;  /* 0x8000000221217221 */ /* 0x000fe40000010000 */
[-C--:B------:R-:W-:Y:S01]  /*7a80*/  FMUL.FTZ R16, R6, R3.reuse ;  /* 0x0000000306107220 */ /* 0x080fe20000410000 */
[----:B------:R-:W-:Y:S01]  /*7a90*/  FMUL.FTZ R6, R118, R3 ;  /* 0x0000000376067220 */ /* 0x000fe20000410000 */
[----:B------:R-:W-:-:S04]  /*7aa0*/  FFMA.FTZ R131, R33, UR8, R51 ;  /* 0x0000000821837c23 */ /* 0x000fc80008010033 */
[----:B------:R-:W-:-:S04]  /*7ab0*/  FMUL.FTZ R2, R131, UR7 ;  /* 0x0000000783027c20 */ /* 0x000fc80008410000 */
[-C--:B------:R-:W-:Y:S01]  /*7ac0*/  FMUL.FTZ R17, R7, R2.reuse ;  /* 0x0000000207117220 */ /* 0x080fe20000410000 */
[----:B------:R-:W-:Y:S01]  /*7ad0*/  FMUL.FTZ R7, R119, R2 ;  /* 0x0000000277077220 */ /* 0x000fe20000410000 */
[----:B------:R-:W-:Y:S06]  /*7ae0*/  BRA `(.L_x_17972) ;  /* 0x0000000000707947 */ /* 0x000fec0003800000 */
.L_x_17971:
        /* <DEDUP_REMOVED lines=15> */
[----:B------:R-:W-:Y:S02]  /*7be0*/  FMUL.FTZ R27, R2, UR7 ;  /* 0x00000007021b7c20 */ /* 0x000fe40008410000 */
        /* <DEDUP_REMOVED lines=12> */
.L_x_17972:
        /* <DEDUP_REMOVED lines=39> */
.L_x_17973:
        /* <DEDUP_REMOVED lines=28> */
.L_x_17974:
        /* <DEDUP_REMOVED lines=39> */
.L_x_17975:
        /* <DEDUP_REMOVED lines=28> */
.L_x_17976:
[----:B------:R-:W0:Y:S02]  /*8510*/  @P0 LDC.64 R2, c[0x0][0x478] ;  /* 0x00011e00ff020b82 */ /* 0x000e240000000a00 */
[----:B0-----:R-:W-:-:S05]  /*8520*/  @P0 IMAD.WIDE.U32 R2, R13, 0x10, R2 ;  /* 0x000000100d020825 */ /* 0x001fca00078e0002 */
[----:B------:R0:W-:Y:S02]  /*8530*/  @P0 STG.E.128 desc[UR16][R2.64], R128 ;  /* 0x0000008002000986 */ /* 0x0001e4000c101d10 */
[----:B0-----:R-:W-:-:S05]  /*8540*/  MOV R2, 0x10 ;  /* 0x0000001000027802 */ /* 0x001fca0000000f00 */
[----:B------:R-:W-:-:S05]  /*8550*/  IMAD.WIDE.U32 R2, R13, R2, UR28 ;  /* 0x0000001c0d027e25 */ /* 0x000fca000f8e0002 */
[----:B------:R1:W-:Y:S02]  /*8560*/  STG.E.128 desc[UR16][R2.64], R4 ;  /* 0x0000000402007986 */ /* 0x0003e4000c101d10 */
.L_x_17956:
        /* <DEDUP_REMOVED lines=231> */
.L_x_17932:
        /* <DEDUP_REMOVED lines=12> */
[----:B------:R-:W-:-:S05]  /*94a0*/  IMAD.WIDE.U32 R106, R129, 0x10, R106 ;  /* 0x00000010816a7825 */ /* 0x000fca00078e006a */
        /* <DEDUP_REMOVED lines=29> */
.L_x_17978:
        /* <DEDUP_REMOVED lines=16> */
.L_x_19459:


//--------------------- .text._ZN10layer_norm13ln_bwd_kernelINS_13Kernel_traitsIfffffjLj5120ELj1ELj1ELj4ELj16ENS_18Kernel_traits_baseILj5120EfffffjLj128EEEEELb0ELb1ELb1ELb0EEEvNS_9BwdParamsE --------------------------
	.section	.text._ZN10layer_norm13ln_bwd_kernelINS_13Kernel_traitsIfffffjLj5120ELj1ELj1ELj4ELj16ENS_18Kernel_traits_baseILj5120EfffffjLj128EEEEELb0ELb1ELb1ELb0EEEvNS_9BwdParamsE,"ax",@progbits
	.align	128
        .global         _ZN10layer_norm13ln_bwd_kernelINS_13Kernel_traitsIfffffjLj5120ELj1ELj1ELj4ELj16ENS_18Kernel_traits_baseILj5120EfffffjLj128EEEEELb0ELb1ELb1ELb0EEEvNS_9BwdParamsE
        .type           _ZN10layer_norm13ln_bwd_kernelINS_13Kernel_traitsIfffffjLj5120ELj1ELj1ELj4ELj16ENS_18Kernel_traits_baseILj5120EfffffjLj128EEEEELb0ELb1ELb1ELb0EEEvNS_9BwdParamsE,@function
        .size           _ZN10layer_norm13ln_bwd_kernelINS_13Kernel_traitsIfffffjLj5120ELj1ELj1ELj4ELj16ENS_18Kernel_traits_baseILj5120EfffffjLj128EEEEELb0ELb1ELb1ELb0EEEvNS_9BwdParamsE,(.L_x_19460 - _ZN10layer_norm13ln_bwd_kernelINS_13Kernel_traitsIfffffjLj5120ELj1ELj1ELj4ELj16ENS_18Kernel_traits_baseILj5120EfffffjLj128EEEEELb0ELb1ELb1ELb0EEEvNS_9BwdParamsE)
        .other          _ZN10layer_norm13ln_bwd_kernelINS_13Kernel_traitsIfffffjLj5120ELj1ELj1ELj4ELj16ENS_18Kernel_traits_baseILj5120EfffffjLj128EEEEELb0ELb1ELb1ELb0EEEvNS_9BwdParamsE,@"STO_CUDA_ENTRY STV_DEFAULT"
_ZN10layer_norm13ln_bwd_kernelINS_13Kernel_traitsIfffffjLj5120ELj1ELj1ELj4ELj16ENS_18Kernel_traits_baseILj5120EfffffjLj128EEEEELb0ELb1ELb1ELb0EEEvNS_9BwdParamsE:
.text._ZN10layer_norm13ln_bwd_kernelINS_13Kernel_traitsIfffffjLj5120ELj1ELj1ELj4ELj16ENS_18Kernel_traits_baseILj5120EfffffjLj128EEEEELb0ELb1ELb1ELb0EEEvNS_9BwdParamsE:
[----:B------:R-:W0:Y:S01]  /*0000*/  LDC R1, c[0x0][0x37c] ;  /* 0x0000df00ff017b82 */ /* 0x000e220000000800 */
[----:B------:R-:W1:Y:S01]  /*0010*/  LDCU UR4, c[0x0][0x388] ;  /* 0x00007100ff0477ac */ /* 0x000e620008000800 */
[----:B0-----:R-:W-:Y:S01]  /*0020*/  IADD3 R1, PT, PT, R1, -0x1a8, RZ ;  /* 0xfffffe5801017810 */ /* 0x001fe20007ffe0ff */
[----:B------:R-:W0:Y:S01]  /*0030*/  S2R R11, SR_TID.X ;  /* 0x00000000000b7919 */ /* 0x000e220000002100 */
[----:B------:R-:W-:Y:S01]  /*0040*/  LOP3.LUT R10, R10, 0xfffffff7, RZ, 0xc0, !PT ;  /* 0xfffffff70a0a7812 */ /* 0x000fe200078ec0ff */
[----:B------:R-:W2:Y:S01]  /*0050*/  LDCU.64 UR8, c[0x0][0x358] ;  /* 0x00006b00ff0877ac */ /* 0x000ea20008000a00 */
[----:B------:R-:W3:Y:S01]  /*0060*/  LDCU UR5, c[0x0][0x384] ;  /* 0x00007080ff0577ac */ /* 0x000ee20008000800 */
[----:B-1----:R-:W-:-:S04]  /*0070*/  MOV R2, UR4 ;  /* 0x0000000400027c02 */ /* 0x002fc80008000f00 */
[----:B------:R-:W-:Y:S01]  /*0080*/  SHF.R.S32.HI R0, RZ, 0x1f, R2 ;  /* 0x0000001fff007819 */ /* 0x000fe20000011402 */
[----:B------:R1:W-:Y:S03]  /*0090*/  STL [R1+0x1c], R2 ;  /* 0x00001c0201007387 */ /* 0x0003e60000100800 */
[----:B------:R-:W-:Y:S01]  /*00a0*/  LEA.HI R0, R0, R2, RZ, 0x2 ;  /* 0x0000000200007211 */ /* 0x000fe200078f10ff */
[----:B------:R4:W3:Y:S04]  /*00b0*/  LDL.64 R88, [R1+0x188] ;  /* 0x0001880001587983 */ /* 0x0008e80000100a00 */
[----:B------:R4:W3:Y:S01]  /*00c0*/  LDL.64 R90, [R1+0x190] ;  /* 0x00019000015a7983 */ /* 0x0008e20000100a00 */
[----:B0-----:R-:W-:-:S03]  /*00d0*/  LOP3.LUT R3, R11, 0x7f, RZ, 0x3c, !PT ;  /* 0x0000007f0b037812 */ /* 0x001fc600078e3cff */
[----:B------:R4:W4:Y:S01]  /*00e0*/  LDL.64 R84, [R1+0x178] ;  /* 0x0001780001547983 */ /* 0x0009220000100a00 */
[----:B-1----:R-:W-:-:S03]  /*00f0*/  LEA.HI.SX32 R2, R0, R3, 0x1e ;  /* 0x0000000300027211 */ /* 0x002fc600078ff2ff */
[----:B------:R0:W4:Y:S01]  /*0100*/  LDL.64 R86, [R1+0x180] ;  /* 0x0001800001567983 */ /* 0x0001220000100a00 */
[----:B------:R-:W-:Y:S02]  /*0110*/  MOV R3, R11 ;  /* 0x0000000b00037202 */ /* 0x000fe40000000f00 */
[C---:B------:R-:W-:Y:S01]  /*0120*/  ISETP.GE.U32.AND P0, PT, R2.reuse, 0x80, PT ;  /* 0x000000800200780c */ /* 0x040fe20003f06070 */
[----:B------:R0:W4:Y:S01]  /*0130*/  LDL.64 R80, [R1+0x168] ;  /* 0x0001680001507983 */ /* 0x0001220000100a00 */
[C---:B------:R-:W-:Y:S02]  /*0140*/  ISETP.GE.U32.AND P2, PT, R2.reuse, 0x100, PT ;  /* 0x000001000200780c */ /* 0x040fe40003f46070 */
[C---:B------:R-:W-:Y:S01]  /*0150*/  ISETP.GE.U32.AND P1, PT, R2.reuse, 0x180, PT ;  /* 0x000001800200780c */ /* 0x040fe20003f26070 */
[----:B------:R0:W4:Y:S01]  /*0160*/  LDL.64 R82, [R1+0x170] ;  /* 0x0001700001527983 */ /* 0x0001220000100a00 */
[----:B------:R-:W-:-:S03]  /*0170*/  ISETP.GE.U32.AND P6, PT, R2, 0x200, PT ;  /* 0x000002000200780c */ /* 0x000fc60003fc6070 */
[----:B------:R0:W4:Y:S04]  /*0180*/  LDL.64 R76, [R1+0x158] ;  /* 0x00015800014c7983 */ /* 0x0001280000100a00 */
[----:B------:R-:W-:Y:S01]  /*0190*/  @P0 LOP3.LUT R10, R10, 0x8, RZ, 0xfc, !PT ;  /* 0x000000080a0a0812 */ /* 0x000fe200078efcff */
[----:B------:R-:W1:Y:S01]  /*01a0*/  @P0 LDC.64 R4, c[0x0][0x3d0] ;  /* 0x0000f400ff040b82 */ /* 0x000e620000000a00 */
[----:B------:R0:W4:Y:S02]  /*01b0*/  LDL.64 R78, [R1+0x160] ;  /* 0x00016000014e7983 */ /* 0x0001240000100a00 */
[----:B------:R-:W-:Y:S02]  /*01c0*/  LOP3.LUT R10, R10, 0xffffffef, RZ, 0xc0, !PT ;  /* 0xffffffef0a0a7812 */ /* 0x000fe400078ec0ff */
[----:B------:R0:W4:Y:S02]  /*01d0*/  LDL.64 R72, [R1+0x148] ;  /* 0x0001480001487983 */ /* 0x0001240000100a00 */
[----:B------:R-:W-:Y:S01]  /*01e0*/  @P2 LOP3.LUT R10, R10, 0x10, RZ, 0xfc, !PT ;  /* 0x000000100a0a2812 */ /* 0x000fe200078efcff */
[----:B------:R-:W2:Y:S01]  /*01f0*/  @P0 LDC.64 R6, c[0x0][0x3e8] ;  /* 0x0000fa00ff060b82 */ /* 0x000ea20000000a00 */
[----:B------:R0:W4:Y:S02]  /*0200*/  LDL.64 R74, [R1+0x150] ;  /* 0x00015000014a7983 */ /* 0x0001240000100a00 */
[----:B------:R-:W-:-:S02]  /*0210*/  LOP3.LUT R10, R10, 0xffffffdf, RZ, 0xc0, !PT ;  /* 0xffffffdf0a0a7812 */ /* 0x000fc400078ec0ff */
[----:B------:R0:W4:Y:S02]  /*0220*/  LDL.64 R68, [R1+0x138] ;  /* 0x0001380001447983 */ /* 0x0001240000100a00 */
[----:B------:R-:W-:Y:S01]  /*0230*/  @P1 LOP3.LUT R10, R10, 0x20, RZ, 0xfc, !PT ;  /* 0x000000200a0a1812 */ /* 0x000fe200078efcff */
[----:B------:R-:W0:Y:S01]  /*0240*/  @P2 LDC.64 R8, c[0x0][0x3d0] ;  /* 0x0000f400ff082b82 */ /* 0x000e220000000a00 */
[----:B------:R-:W-:Y:S01]  /*0250*/  ISETP.GE.U32.AND P5, PT, R2, 0x280, PT ;  /* 0x000002800200780c */ /* 0x000fe20003fa6070 */
[----:B------:R0:W4:Y:S01]  /*0260*/  LDL.64 R70, [R1+0x140] ;  /* 0x0001400001467983 */ /* 0x0001220000100a00 */
[----:B------:R-:W-:-:S03]  /*0270*/  LOP3.LUT R10, R10, 0xffffffbf, RZ, 0xc0, !PT ;  /* 0xffffffbf0a0a7812 */ /* 0x000fc600078ec0ff */
[----:B------:R0:W4:Y:S01]  /*0280*/  LDL.64 R64, [R1+0x128] ;  /* 0x0001280001407983 */ /* 0x0001220000100a00 */
[----:B------:R-:W-:Y:S01]  /*0290*/  @P6 LOP3.LUT R10, R10, 0x40, RZ, 0xfc, !PT ;  /* 0x000000400a0a6812 */ /* 0x000fe200078efcff */
[----:B------:R-:W0:Y:S02]  /*02a0*/  @P2 LDC.64 R12, c[0x0][0x3e8] ;  /* 0x0000fa00ff0c2b82 */ /* 0x000e240000000a00 */
[----:B------:R0:W4:Y:S04]  /*02b0*/  LDL.64 R66, [R1+0x130] ;  /* 0x0001300001427983 */ /* 0x0001280000100a00 */
[----:B------:R0:W4:Y:S02]  /*02c0*/  LDL.64 R60, [R1+0x118] ;  /* 0x00011800013c7983 */ /* 0x0001240000100a00 */
[----:B------:R-:W0:Y:S02]  /*02d0*/  @P1 LDC.64 R18, c[0x0][0x3d0] ;  /* 0x0000f400ff121b82 */ /* 0x000e240000000a00 */
[----:B------:R0:W4:Y:S04]  /*02e0*/  LDL.64 R62, [R1+0x120] ;  /* 0x00012000013e7983 */ /* 0x0001280000100a00 */
[----:B------:R0:W4:Y:S02]  /*02f0*/  LDL.64 R56, [R1+0x108] ;  /* 0x0001080001387983 */ /* 0x0001240000100a00 */
[----:B------:R-:W0:Y:S01]  /*0300*/  @P1 LDC.64 R20, c[0x0][0x3e8] ;  /* 0x0000fa00ff141b82 */ /* 0x000e220000000a00 */
[C---:B-1----:R-:W-:Y:S01]  /*0310*/  @P0 IMAD.WIDE.U32 R4, R3.reuse, 0x10, R4 ;  /* 0x0000001003040825 */ /* 0x042fe200078e0004 */
[----:B------:R1:W4:Y:S04]  /*0320*/  LDL.64 R58, [R1+0x110] ;  /* 0x00011000013a7983 */ /* 0x0003280000100a00 */
[----:B------:R1:W4:Y:S02]  /*0330*/  LDL.64 R52, [R1+0xf8] ;  /* 0x0000f80001347983 */ /* 0x0003240000100a00 */
[----:B------:R-:W1:Y:S01]  /*0340*/  @P6 LDC.64 R22, c[0x0][0x3d0] ;  /* 0x0000f400ff166b82 */ /* 0x000e620000000a00 */
[C---:B--2---:R-:W-:Y:S01]  /*0350*/  @P0 IMAD.WIDE.U32 R6, R3.reuse, 0x10, R6 ;  /* 0x0000001003060825 */ /* 0x044fe200078e0006 */
[----:B------:R2:W2:Y:S06]  /*0360*/  LDL.64 R54, [R1+0x100] ;  /* 0x0001000001367983 */ /* 0x0004ac0000100a00 */
[----:B------:R-:W1:Y:S01]  /*0370*/  @P6 LDC.64 R24, c[0x0][0x3e8] ;  /* 0x0000fa00ff186b82 */ /* 0x000e620000000a00 */
[----:B------:R-:W-:-:S02]  /*0380*/  @P0 LOP3.LUT R3, R3, 0x80, RZ, 0xfc, !PT ;  /* 0x0000008003030812 */ /* 0x000fc400078efcff */
[----:B------:R-:W-:Y:S02]  /*0390*/  ISETP.GE.U32.AND P4, PT, R2, 0x300, PT ;  /* 0x000003000200780c */ /* 0x000fe40003f86070 */
[----:B------:R-:W-:Y:S01]  /*03a0*/  LOP3.LUT R10, R10, 0xfffffffb, RZ, 0xc0, !PT ;  /* 0xfffffffb0a0a7812 */ /* 0x000fe200078ec0ff */
[C---:B0-----:R-:W-:Y:S01]  /*03b0*/  @P2 IMAD.WIDE.U32 R14, R3.reuse, 0x10, R8 ;  /* 0x00000010030e2825 */ /* 0x041fe200078e0008 */
[----:B------:R-:W-:Y:S01]  /*03c0*/  P2R R50, PR, RZ, 0x40 ;  /* 0x00000040ff327803 */ /* 0x000fe20000000000 */
[----:B------:R-:W0:Y:S02]  /*03d0*/  @P5 LDC.64 R8, c[0x0][0x3d0] ;  /* 0x0000f400ff085b82 */ /* 0x000e240000000a00 */
[C---:B------:R-:W-:Y:S01]  /*03e0*/  @P2 IMAD.WIDE.U32 R16, R3.reuse, 0x10, R12 ;  /* 0x0000001003102825 */ /* 0x040fe200078e000c */
[----:B------:R-:W-:Y:S02]  /*03f0*/  @P2 IADD3 R3, PT, PT, R3, 0x80, RZ ;  /* 0x0000008003032810 */ /* 0x000fe40007ffe0ff */
[----:B------:R-:W-:-:S03]  /*0400*/  @P5 LOP3.LUT R10, R10, 0x4, RZ, 0xfc, !PT ;  /* 0x000000040a0a5812 */ /* 0x000fc600078efcff */
[C---:B------:R-:W-:Y:S01]  /*0410*/  @P1 IMAD.WIDE.U32 R18, R3.reuse, 0x10, R18 ;  /* 0x0000001003121825 */ /* 0x040fe200078e0012 */
[----:B------:R-:W-:Y:S01]  /*0420*/  LOP3.LUT R10, R10, 0xfffffffd, RZ, 0xc0, !PT ;  /* 0xfffffffd0a0a7812 */ /* 0x000fe200078ec0ff */
[----:B------:R-:W0:Y:S02]  /*0430*/  @P5 LDC.64 R12, c[0x0][0x3e8] ;  /* 0x0000fa00ff0c5b82 */ /* 0x000e240000000a00 */
[C---:B------:R-:W-:Y:S01]  /*0440*/  @P1 IMAD.WIDE.U32 R20, R3.reuse, 0x10, R20 ;  /* 0x0000001003141825 */ /* 0x040fe200078e0014 */
[----:B------:R-:W-:Y:S02]  /*0450*/  @P1 IADD3 R3, PT, PT, R3, 0x80, RZ ;  /* 0x0000008003031810 */ /* 0x000fe40007ffe0ff */
[----:B------:R-:W-:-:S03]  /*0460*/  @P4 LOP3.LUT R10, R10, 0x2, RZ, 0xfc, !PT ;  /* 0x000000020a0a4812 */ /* 0x000fc600078efcff */
[C---:B-1----:R-:W-:Y:S01]  /*0470*/  @P6 IMAD.WIDE.U32 R22, R3.reuse, 0x10, R22 ;  /* 0x0000001003166825 */ /* 0x042fe200078e0016 */
[----:B------:R-:W-:Y:S01]  /*0480*/  ISETP.GE.U32.AND P0, PT, R2, 0x380, PT ;  /* 0x000003800200780c */ /* 0x000fe20003f06070 */
[----:B------:R-:W1:Y:S02]  /*0490*/  @P4 LDC.64 R30, c[0x0][0x3d0] ;  /* 0x0000f400ff1e4b82 */ /* 0x000e640000000a00 */
[C---:B------:R-:W-:Y:S01]  /*04a0*/  @P6 IMAD.WIDE.U32 R24, R3.reuse, 0x10, R24 ;  /* 0x0000001003186825 */ /* 0x040fe200078e0018 */
[----:B------:R-:W-:Y:S02]  /*04b0*/  @P6 IADD3 R3, PT, PT, R3, 0x80, RZ ;  /* 0x0000008003036810 */ /* 0x000fe40007ffe0ff */
[----:B------:R-:W-:-:S03]  /*04c0*/  LOP3.LUT P6, RZ, R10, 0x20, RZ, 0xc0, !PT ;  /* 0x000000200aff7812 */ /* 0x000fc600078cc0ff */
[----:B------:R-:W1:Y:S01]  /*04d0*/  @P4 LDC.64 R32, c[0x0][0x3e8] ;  /* 0x0000fa00ff204b82 */ /* 0x000e620000000a00 */
[----:B------:R-:W-:Y:S02]  /*04e0*/  P2R R11, PR, RZ, 0x40 ;  /* 0x00000040ff0b7803 */ /* 0x000fe40000000000 */
[----:B------:R-:W-:-:S04]  /*04f0*/  LOP3.LUT P6, RZ, R10, 0x10, RZ, 0xc0, !PT ;  /* 0x000000100aff7812 */ /* 0x000fc800078cc0ff */
[----:B------:R-:W-:Y:S01]  /*0500*/  P2R R0, PR, RZ, 0x40 ;  /* 0x00000040ff007803 */ /* 0x000fe20000000000 */
[----:B------:R-:W1:Y:S01]  /*0510*/  @P0 LDC.64 R34, c[0x0][0x3d0] ;  /* 0x0000f400ff220b82 */ /* 0x000e620000000a00 */
[----:B------:R-:W-:Y:S02]  /*0520*/  LOP3.LUT P6, RZ, R10, 0x8, RZ, 0xc0, !PT ;  /* 0x000000080aff7812 */ /* 0x000fe400078cc0ff */
[C---:B------:R-:W-:Y:S02]  /*0530*/  ISETP.GE.U32.AND P1, PT, R2.reuse, 0x400, PT ;  /* 0x000004000200780c */ /* 0x040fe40003f26070 */
[----:B------:R-:W-:-:S03]  /*0540*/  ISETP.GE.U32.AND P2, PT, R2, 0x480, PT ;  /* 0x000004800200780c */ /* 0x000fc60003f46070 */
[----:B------:R-:W1:Y:S06]  /*0550*/  @P0 LDC.64 R36, c[0x0][0x3e8] ;  /* 0x0000fa00ff240b82 */ /* 0x000e6c0000000a00 */
[----:B------:R1:W5:Y:S01]  /*0560*/  @P6 LDG.E.128 R164, desc[UR8][R6.64] ;  /* 0x0000000806a46981 */ /* 0x000362000c1e1d00 */
[----:B------:R-:W-:Y:S01]  /*0570*/  ISETP.GE.U32.AND P3, PT, R2, 0x500, PT ;  /* 0x000005000200780c */ /* 0x000fe20003f66070 */
[----:B------:R-:W1:Y:S01]  /*0580*/  @P1 LDC.64 R38, c[0x0][0x3d0] ;  /* 0x0000f400ff261b82 */ /* 0x000e620000000a00 */
[----:B0-----:R-:W-:-:S07]  /*0590*/  @P5 IMAD.WIDE.U32 R26, R3, 0x10, R8 ;  /* 0x00000010031a5825 */ /* 0x001fce00078e0008 */
[----:B------:R-:W0:Y:S01]  /*05a0*/  @P1 LDC.64 R40, c[0x0][0x3e8] ;  /* 0x0000fa00ff281b82 */ /* 0x000e220000000a00 */
[C---:B------:R-:W-:Y:S01]  /*05b0*/  @P5 IMAD.WIDE.U32 R28, R3.reuse, 0x10, R12 ;  /* 0x00000010031c5825 */ /* 0x040fe200078e000c */
[----:B---3--:R-:W3:Y:S06]  /*05c0*/  @P6 LDG.E.128 R88, desc[UR8][R4.64] ;  /* 0x0000000804586981 */ /* 0x008eec000c1e1d00 */
[----:B------:R-:W0:Y:S01]  /*05d0*/  @P2 LDC.64 R8, c[0x0][0x3d0] ;  /* 0x0000f400ff082b82 */ /* 0x000e220000000a00 */
[----:B------:R-:W-:Y:S01]  /*05e0*/  @P5 IADD3 R3, PT, PT, R3, 0x80, RZ ;  /* 0x0000008003035810 */ /* 0x000fe20007ffe0ff */
[----:B------:R0:W5:Y:S06]  /*05f0*/  @P5 LDG.E.128 R148, desc[UR8][R28.64] ;  /* 0x000000081c945981 */ /* 0x00016c000c1e1d00 */
[----:B------:R-:W0:Y:S08]  /*0600*/  @P2 LDC.64 R12, c[0x0][0x3e8] ;  /* 0x0000fa00ff0c2b82 */ /* 0x000e300000000a00 */
[----:B------:R-:W0:Y:S08]  /*0610*/  @P3 LDC.64 R46, c[0x0][0x3d0] ;  /* 0x0000f400ff2e3b82 */ /* 0x000e300000000a00 */
[----:B------:R-:W2:Y:S01]  /*0620*/  @P3 LDC.64 R48, c[0x0][0x3e8] ;  /* 0x0000fa00ff303b82 */ /* 0x000ea20000000a00 */
[----:B----4-:R-:W4:Y:S04]  /*0630*/  @P5 LDG.E.128 R72, desc[UR8][R26.64] ;  /* 0x000000081a485981 */ /* 0x010f28000c1e1d00 */
[----:B---3--:R3:W-:Y:S04]  /*0640*/  @P6 STL.64 [R1+0x188], R88 ;  /* 0x0001885801006387 */ /* 0x0087e80000100a00 */
[----:B------:R3:W-:Y:S01]  /*0650*/  @P6 STL.64 [R1+0x190], R90 ;  /* 0x0001905a01006387 */ /* 0x0007e20000100a00 */
[----:B------:R-:W-:-:S13]  /*0660*/  ISETP.NE.AND P6, PT, R0, RZ, PT ;  /* 0x000000ff0000720c */ /* 0x000fda0003fc5270 */
[----:B------:R-:W2:Y:S04]  /*0670*/  @P6 LDG.E.128 R84, desc[UR8][R14.64] ;  /* 0x000000080e546981 */ /* 0x000ea8000c1e1d00 */
[----:B------:R0:W5:Y:S04]  /*0680*/  @P6 LDG.E.128 R160, desc[UR8][R16.64] ;  /* 0x0000000810a06981 */ /* 0x000168000c1e1d00 */
[----:B--2---:R2:W-:Y:S04]  /*0690*/  @P6 STL.64 [R1+0x178], R84 ;  /* 0x0001785401006387 */ /* 0x0045e80000100a00 */
[----:B------:R4:W-:Y:S01]  /*06a0*/  @P6 STL.64 [R1+0x180], R86 ;  /* 0x0001805601006387 */ /* 0x0009e20000100a00 */
[----:B------:R-:W-:-:S13]  /*06b0*/  ISETP.NE.AND P6, PT, R11, RZ, PT ;  /* 0x000000ff0b00720c */ /* 0x000fda0003fc5270 */
[----:B------:R-:W3:Y:S01]  /*06c0*/  @P6 LDG.E.128 R80, desc[UR8][R18.64] ;  /* 0x0000000812506981 */ /* 0x000ee2000c1e1d00 */
[----:B-1----:R-:W-:-:S03]  /*06d0*/  @P4 IMAD.WIDE.U32 R30, R3, 0x10, R30 ;  /* 0x00000010031e4825 */ /* 0x002fc600078e001e */
[----:B------:R1:W5:Y:S01]  /*06e0*/  @P6 LDG.E.128 R156, desc[UR8][R20.64] ;  /* 0x00000008149c6981 */ /* 0x000362000c1e1d00 */
[C---:B------:R-:W-:Y:S01]  /*06f0*/  @P4 IMAD.WIDE.U32 R32, R3.reuse, 0x10, R32 ;  /* 0x0000001003204825 */ /* 0x040fe200078e0020 */
[----:B------:R-:W-:Y:S02]  /*0700*/  @P4 IADD3 R3, PT, PT, R3, 0x80, RZ ;  /* 0x0000008003034810 */ /* 0x000fe40007ffe0ff */
[----:B------:R-:W4:Y:S03]  /*0710*/  @P4 LDG.E.128 R68, desc[UR8][R30.64] ;  /* 0x000000081e444981 */ /* 0x000f26000c1e1d00 */
[C---:B------:R-:W-:Y:S01]  /*0720*/  @P0 IMAD.WIDE.U32 R34, R3.reuse, 0x10, R34 ;  /* 0x0000001003220825 */ /* 0x040fe200078e0022 */
[----:B------:R1:W5:Y:S03]  /*0730*/  @P4 LDG.E.128 R144, desc[UR8][R32.64] ;  /* 0x0000000820904981 */ /* 0x000366000c1e1d00 */
[C---:B------:R-:W-:Y:S01]  /*0740*/  @P0 IMAD.WIDE.U32 R36, R3.reuse, 0x10, R36 ;  /* 0x0000001003240825 */ /* 0x040fe200078e0024 */
[----:B------:R-:W-:Y:S01]  /*0750*/  @P0 IADD3 R3, PT, PT, R3, 0x80, RZ ;  /* 0x0000008003030810 */ /* 0x000fe20007ffe0ff */
[----:B------:R-:W4:Y:S04]  /*0760*/  @P0 LDG.E.128 R64, desc[UR8][R34.64] ;  /* 0x0000000822400981 */ /* 0x000f28000c1e1d00 */
[C---:B------:R-:W-:Y:S01]  /*0770*/  @P1 IMAD.WIDE.U32 R38, R3.reuse, 0x10, R38 ;  /* 0x0000001003261825 */ /* 0x040fe200078e0026 */
[----:B------:R1:W5:Y:S03]  /*0780*/  @P0 LDG.E.128 R140, desc[UR8][R36.64] ;  /* 0x00000008248c0981 */ /* 0x000366000c1e1d00 */
[C---:B0-----:R-:W-:Y:S01]  /*0790*/  @P1 IMAD.WIDE.U32 R40, R3.reuse, 0x10, R40 ;  /* 0x0000001003281825 */ /* 0x041fe200078e0028 */
[----:B------:R-:W-:Y:S01]  /*07a0*/  @P1 IADD3 R3, PT, PT, R3, 0x80, RZ ;  /* 0x0000008003031810 */ /* 0x000fe20007ffe0ff */
[----:B------:R-:W4:Y:S04]  /*07b0*/  @P1 LDG.E.128 R60, desc[UR8][R38.64] ;  /* 0x00000008263c1981 */ /* 0x000f28000c1e1d00 */
[C---:B------:R-:W-:Y:S01]  /*07c0*/  @P2 IMAD.WIDE.U32 R42, R3.reuse, 0x10, R8 ;  /* 0x00000010032a2825 */ /* 0x040fe200078e0008 */
[----:B------:R1:W5:Y:S03]  /*07d0*/  @P1 LDG.E.128 R136, desc[UR8][R40.64] ;  /* 0x0000000828881981 */ /* 0x000366000c1e1d00 */
[C---:B------:R-:W-:Y:S01]  /*07e0*/  @P2 IMAD.WIDE.U32 R44, R3.reuse, 0x10, R12 ;  /* 0x00000010032c2825 */ /* 0x040fe200078e000c */
[----:B------:R-:W-:Y:S01]  /*07f0*/  @P2 IADD3 R3, PT, PT, R3, 0x80, RZ ;  /* 0x0000008003032810 */ /* 0x000fe20007ffe0ff */
[----:B------:R-:W4:Y:S04]  /*0800*/  @P2 LDG.E.128 R56, desc[UR8][R42.64] ;  /* 0x000000082a382981 */ /* 0x000f28000c1e1d00 */
[----:B------:R-:W-:Y:S01]  /*0810*/  @P3 IMAD.WIDE.U32 R8, R3, 0x10, R46 ;  /* 0x0000001003083825 */ /* 0x000fe200078e002e */
[----:B------:R1:W5:Y:S04]  /*0820*/  @P2 LDG.E.128 R132, desc[UR8][R44.64] ;  /* 0x000000082c842981 */ /* 0x000368000c1e1d00 */
[----:B------:R-:W4:Y:S04]  /*0830*/  @P3 LDG.E.128 R52, desc[UR8][R8.64] ;  /* 0x0000000808343981 */ /* 0x000f28000c1e1d00 */
[----:B---3--:R0:W-:Y:S04]  /*0840*/  @P6 STL.64 [R1+0x168], R80 ;  /* 0x0001685001006387 */ /* 0x0081e80000100a00 */
[----:B------:R3:W-:Y:S01]  /*0850*/  @P6 STL.64 [R1+0x170], R82 ;  /* 0x0001705201006387 */ /* 0x0007e20000100a00 */
[----:B------:R-:W-:-:S13]  /*0860*/  ISETP.NE.AND P6, PT, R50, RZ, PT ;  /* 0x000000ff3200720c */ /* 0x000fda0003fc5270 */
[----:B------:R-:W3:Y:S04]  /*0870*/  @P6 LDG.E.128 R76, desc[UR8][R22.64] ;  /* 0x00000008164c6981 */ /* 0x000ee8000c1e1d00 */
[----:B------:R1:W5:Y:S04]  /*0880*/  @P6 LDG.E.128 R152, desc[UR8][R24.64] ;  /* 0x0000000818986981 */ /* 0x000368000c1e1d00 */
        /* <DEDUP_REMOVED lines=8> */
[----:B------:R-:W2:Y:S01]  /*0910*/  S2UR UR4, SR_CTAID.X ;  /* 0x00000000000479c3 */ /* 0x000ea20000002500 */
[----:B------:R-:W-:Y:S01]  /*0920*/  @P3 IMAD.WIDE.U32 R12, R3, 0x10, R48 ;  /* 0x00000010030c3825 */ /* 0x000fe200078e0030 */
[----:B------:R-:W-:-:S04]  /*0930*/  LOP3.LUT R10, R10, 0xfffffffe, RZ, 0xc0, !PT ;  /* 0xfffffffe0a0a7812 */ /* 0x000fc800078ec0ff */
[----:B------:R-:W-:Y:S01]  /*0940*/  @P3 LOP3.LUT R10, R10, 0x1, RZ, 0xfc, !PT ;  /* 0x000000010a0a3812 */ /* 0x000fe200078efcff */
[----:B------:R1:W5:Y:S01]  /*0950*/  @P3 LDG.E.128 R128, desc[UR8][R12.64] ;  /* 0x000000080c803981 */ /* 0x000362000c1e1d00 */
[----:B--2---:R-:W-:Y:S02]  /*0960*/  MOV R4, UR4 ;  /* 0x0000000400047c02 */ /* 0x004fe40008000f00 */
        /* <DEDUP_REMOVED lines=21> */
[----:B----4-:R-:W-:-:S02]  /*0ac0*/  CS2R R86, SRZ ;  /* 0x0000000000567805 */ /* 0x010fc4000001ff00 */
[----:B0-----:R-:W-:Y:S02]  /*0ad0*/  CS2R R80, SRZ ;  /* 0x0000000000507805 */ /* 0x001fe4000001ff00 */
[----:B---3--:R-:W-:Y:S01]  /*0ae0*/  CS2R R82, SRZ ;  /* 0x0000000000527805 */ /* 0x008fe2000001ff00 */
[----:B------:R0:W-:Y:S04]  /*0af0*/  @P6 STL.64 [R1+0x158], R76 ;  /* 0x0001584c01006387 */ /* 0x0001e80000100a00 */
[----:B------:R2:W-:Y:S04]  /*0b00*/  @P6 STL.64 [R1+0x160], R78 ;  /* 0x0001604e01006387 */ /* 0x0005e80000100a00 */
[----:B------:R-:W-:Y:S04]  /*0b10*/  STL [R1+0xc4], RZ ;  /* 0x0000c4ff01007387 */ /* 0x000fe80000100800 */
        /* <DEDUP_REMOVED lines=11> */
[----:B------:R0:W-:Y:S04]  /*0bd0*/  STL [R1+0xb4], RZ ;  /* 0x0000b4ff01007387 */ /* 0x0001e80000100800 */
[----:B------:R0:W-:Y:S04]  /*0be0*/  @P2 STL.64 [R1+0x108], R56 ;  /* 0x0001083801002387 */ /* 0x0001e80000100a00 */
[----:B------:R0:W-:Y:S04]  /*0bf0*/  @P2 STL.64 [R1+0x110], R58 ;  /* 0x0001103a01002387 */ /* 0x0001e80000100a00 */
[----:B------:R0:W-:Y:S04]  /*0c00*/  STL [R1+0xb8], RZ ;  /* 0x0000b8ff01007387 */ /* 0x0001e80000100800 */
        /* <DEDUP_REMOVED lines=40> */
[----:B------:R-:W-:-:S02]  /*0e90*/  ISETP.GE.AND P3, PT, R4, UR5, PT ;  /* 0x0000000504007c0c */ /* 0x000fc4000bf66270 */
[----:B0-----:R-:W-:Y:S02]  /*0ea0*/  CS2R R76, SRZ ;  /* 0x00000000004c7805 */ /* 0x001fe4000001ff00 */
[----:B--2---:R-:W-:Y:S02]  /*0eb0*/  CS2R R78, SRZ ;  /* 0x00000000004e7805 */ /* 0x004fe4000001ff00 */
[----:B---3--:R-:W-:Y:S02]  /*0ec0*/  CS2R R72, SRZ ;  /* 0x0000000000487805 */ /* 0x008fe4000001ff00 */
[----:B----4-:R-:W-:Y:S02]  /*0ed0*/  CS2R R74, SRZ ;  /* 0x00000000004a7805 */ /* 0x010fe4000001ff00 */
[----:B-1----:R-:W-:Y:S02]  /*0ee0*/  CS2R R68, SRZ ;  /* 0x0000000000447805 */ /* 0x002fe4000001ff00 */
[----:B------:R-:W-:-:S02]  /*0ef0*/  CS2R R70, SRZ ;  /* 0x0000000000467805 */ /* 0x000fc4000001ff00 */
[----:B------:R-:W-:Y:S02]  /*0f00*/  CS2R R64, SRZ ;  /* 0x0000000000407805 */ /* 0x000fe4000001ff00 */
[----:B------:R-:W-:Y:S02]  /*0f10*/  CS2R R66, SRZ ;  /* 0x0000000000427805 */ /* 0x000fe4000001ff00 */
[----:B------:R-:W-:Y:S02]  /*0f20*/  CS2R R60, SRZ ;  /* 0x00000000003c7805 */ /* 0x000fe4000001ff00 */
[----:B------:R-:W-:Y:S01]  /*0f30*/  CS2R R62, SRZ ;  /* 0x00000000003e7805 */ /* 0x000fe2000001ff00 */
[----:B------:R-:W-:Y:S06]  /*0f40*/  @P3 BRA `(.L_x_17979) ;  /* 0x000000a800f43947 */ /* 0x000fec0003800000 */
        /* <DEDUP_REMOVED lines=92> */
.L_x_18133:
[----:B------:R-:W1:Y:S08]  /*1510*/  LDC.64 R6, c[0x0][0x3f8] ;  /* 0x0000fe00ff067b82 */ /* 0x000e700000000a00 */
[----:B--234-:R-:W2:Y:S01]  /*1520*/  LDC.64 R22, c[0x0][0x3f0] ;  /* 0x0000fc00ff167b82 */ /* 0x01cea20000000a00 */
[----:B-1----:R-:W-:-:S05]  /*1530*/  IMAD.WIDE R6, R4, 0x4, R6 ;  /* 0x0000000404067825 */ /* 0x002fca00078e0206 */
[----:B------:R1:W3:Y:S01]  /*1540*/  LDG.E R5, desc[UR8][R6.64] ;  /* 0x0000000806057981 */ /* 0x0002e2000c1e1900 */
[C---:B--2---:R-:W-:Y:S01]  /*1550*/  IMAD.WIDE R22, R4.reuse, 0x4, R22 ;  /* 0x0000000404167825 */ /* 0x044fe200078e0216 */
[----:B-1----:R-:W1:Y:S03]  /*1560*/  LDC.64 R6, c[0x0][0x3c8] ;  /* 0x0000f200ff067b82 */ /* 0x002e660000000a00 */
[----:B-1----:R-:W-:-:S06]  /*1570*/  IMAD.WIDE R6, R4, 0x4, R6 ;  /* 0x0000000404067825 */ /* 0x002fcc00078e0206 */
        /* <DEDUP_REMOVED lines=8> */
[----:B------:R-:W2:Y:S08]  /*1600*/  LDC.64 R22, c[0x0][0x3c0] ;  /* 0x0000f000ff167b82 */ /* 0x000eb00000000a00 */
[----:B------:R-:W3:Y:S01]  /*1610*/  LDC R185, c[0x0][0x388] ;  /* 0x0000e200ffb97b82 */ /* 0x000ee20000000800 */
[----:B--2---:R-:W-:-:S05]  /*1620*/  IMAD.WIDE R22, R4, 0x4, R22 ;  /* 0x0000000404167825 */ /* 0x004fca00078e0216 */
[----:B-1----:R1:W2:Y:S01]  /*1630*/  LDG.E R7, desc[UR8][R22.64] ;  /* 0x0000000816077981 */ /* 0x0022a2000c1e1900 */
[----:B------:R-:W-:Y:S01]  /*1640*/  IADD3 R3, PT, PT, R5, -0x1, RZ ;  /* 0xffffffff05037810 */ /* 0x000fe20007ffe0ff */
[----:B------:R-:W-:Y:S01]  /*1650*/  BSSY.RECONVERGENT B1, `(.L_x_17982) ;  /* 0x0000057000017945 */ /* 0x000fe20003800200 */
[-C--:B---3--:R-:W-:Y:S01]  /*1660*/  IMAD R9, R4, R185.reuse, RZ ;  /* 0x000000b904097224 */ /* 0x088fe200078e02ff */
[----:B------:R-:W3:Y:S01]  /*1670*/  S2R R184, SR_TID.X ;  /* 0x0000000000b87919 */ /* 0x000ee20000002100 */
[C---:B------:R-:W-:Y:S01]  /*1680*/  ISETP.GE.U32.AND P0, PT, R2.reuse, 0x80, PT ;  /* 0x000000800200780c */ /* 0x040fe20003f06070 */
[----:B------:R-:W-:Y:S01]  /*1690*/  IMAD R3, R3, R185, RZ ;  /* 0x000000b903037224 */ /* 0x000fe200078e02ff */
[----:B------:R-:W-:Y:S01]  /*16a0*/  ISETP.NE.AND P6, PT, RZ, UR10, PT ;  /* 0x0000000aff007c0c */ /* 0x000fe2000bfc5270 */
[----:B------:R4:W-:Y:S01]  /*16b0*/  STL [R1+0x1c], R185 ;  /* 0x00001cb901007387 */ /* 0x0009e20000100800 */
[----:B------:R-:W-:Y:S02]  /*16c0*/  ISETP.GE.U32.AND P1, PT, R2, 0x100, PT ;  /* 0x000001000200780c */ /* 0x000fe40003f26070 */
[----:B-1----:R-:W-:-:S02]  /*16d0*/  SHF.R.S32.HI R22, RZ, 0x1f, R9 ;  /* 0x0000001fff167819 */ /* 0x002fc40000011409 */
[----:B------:R-:W-:Y:S02]  /*16e0*/  ISETP.GE.U32.AND P2, PT, R2, 0x180, PT ;  /* 0x000001800200780c */ /* 0x000fe40003f46070 */
[----:B------:R-:W-:Y:S02]  /*16f0*/  LEA.HI R9, R22, R9, RZ, 0x2 ;  /* 0x0000000916097211 */ /* 0x000fe400078f10ff */
[----:B------:R-:W-:Y:S02]  /*1700*/  SHF.R.S32.HI R22, RZ, 0x1f, R3 ;  /* 0x0000001fff167819 */ /* 0x000fe40000011403 */
[----:B------:R-:W-:Y:S02]  /*1710*/  ISETP.GE.U32.AND P4, PT, R2, 0x200, PT ;  /* 0x000002000200780c */ /* 0x000fe40003f86070 */
[----:B------:R-:W-:Y:S02]  /*1720*/  LEA.HI R3, R22, R3, RZ, 0x2 ;  /* 0x0000000316037211 */ /* 0x000fe400078f10ff */
[----:B------:R-:W-:-:S02]  /*1730*/  ISETP.GE.U32.AND P5, PT, R2, 0x280, PT ;  /* 0x000002800200780c */ /* 0x000fc40003fa6070 */
[-C--:B---3--:R-:W-:Y:S02]  /*1740*/  LEA.HI.SX32 R23, R9, R184.reuse, 0x1e ;  /* 0x000000b809177211 */ /* 0x088fe400078ff2ff */
[----:B------:R-:W-:Y:S02]  /*1750*/  LEA.HI.SX32 R22, R3, R184, 0x1e ;  /* 0x000000b803167211 */ /* 0x000fe400078ff2ff */
[----:B------:R-:W-:Y:S01]  /*1760*/  MOV R9, RZ ;  /* 0x000000ff00097202 */ /* 0x000fe20000000f00 */
[----:B------:R4:W-:Y:S01]  /*1770*/  STL [R1+0x18], R23 ;  /* 0x0000181701007387 */ /* 0x0009e20000100800 */
[----:B------:R-:W-:Y:S02]  /*1780*/  MOV R3, RZ ;  /* 0x000000ff00037202 */ /* 0x000fe40000000f00 */
[----:B--2---:R-:W-:Y:S02]  /*1790*/  FSEL R7, R7, RZ, !P6 ;  /* 0x000000ff07077208 */ /* 0x004fe40007000000 */
[----:B------:R-:W-:Y:S01]  /*17a0*/  ISETP.GE.U32.AND P6, PT, R2, 0x300, PT ;  /* 0x000003000200780c */ /* 0x000fe20003fc6070 */
[----:B----4-:R-:W-:-:S12]  /*17b0*/  @!P0 BRA `(.L_x_17983) ;  /* 0x0000000400008947 */ /* 0x010fd80003800000 */
[----:B------:R-:W1:Y:S01]  /*17c0*/  LDC.64 R8, c[0x0][0x3a8] ;  /* 0x0000ea00ff087b82 */ /* 0x000e620000000a00 */
[----:B------:R-:W2:Y:S04]  /*17d0*/  LDL.LU R197, [R1+0x44] ;  /* 0x0000440001c57983 */ /* 0x000ea80000300800 */
[----:B------:R3:W-:Y:S03]  /*17e0*/  STL [R1+0x198], R2 ;  /* 0x0001980201007387 */ /* 0x0007e60000100800 */
[----:B------:R-:W4:Y:S01]  /*17f0*/  LDC.64 R184, c[0x0][0x428] ;  /* 0x00010a00ffb87b82 */ /* 0x000f220000000a00 */
[----:B---3--:R-:W3:Y:S04]  /*1800*/  LDL.LU R2, [R1+0xe4] ;  /* 0x0000e40001027983 */ /* 0x008ee80000300800 */
[----:B------:R-:W3:Y:S01]  /*1810*/  LDL R209, [R1+0x188] ;  /* 0x0001880001d17983 */ /* 0x000ee20000100800 */
[----:B------:R-:W-:-:S03]  /*1820*/  ISETP.NE.U32.AND P0, PT, RZ, UR12, PT ;  /* 0x0000000cff007c0c */ /* 0x000fc6000bf05070 */
[----:B------:R-:W3:Y:S01]  /*1830*/  LDL R229, [R1+0x18c] ;  /* 0x00018c0001e57983 */ /* 0x000ee20000100800 */
[----:B-1----:R-:W-:-:S04]  /*1840*/  IMAD.WIDE.U32 R8, R23, 0x10, R8 ;  /* 0x0000001017087825 */ /* 0x002fc800078e0008 */
[----:B----4-:R-:W-:Y:S01]  /*1850*/  IMAD.WIDE.U32 R184, R22, 0x10, R184 ;  /* 0x0000001016b87825 */ /* 0x010fe200078e00b8 */
[----:B------:R1:W4:Y:S01]  /*1860*/  LDG.E.128 R188, desc[UR8][R8.64] ;  /* 0x0000000808bc7981 */ /* 0x000322000c1e1d00 */
[----:B------:R-:W-:-:S03]  /*1870*/  ISETP.NE.AND.EX P0, PT, RZ, UR13, PT, P0 ;  /* 0x0000000dff007c0c */ /* 0x000fc6000bf05300 */
[----:B------:R-:W3:Y:S04]  /*1880*/  LDL.LU R219, [R1+0xec] ;  /* 0x0000ec0001db7983 */ /* 0x000ee80000300800 */
[----:B------:R-:W2:Y:S04]  /*1890*/  LDG.E.128 R184, desc[UR8][R184.64] ;  /* 0x00000008b8b87981 */ /* 0x000ea8000c1e1d00 */
[----:B------:R-:W3:Y:S02]  /*18a0*/  LDL R247, [R1+0x190] ;  /* 0x0001900001f77983 */ /* 0x000ee40000100800 */
[----:B-1----:R-:W1:Y:S02]  /*18b0*/  @P0 LDC.64 R8, c[0x0][0x438] ;  /* 0x00010e00ff080b82 */ /* 0x002e640000000a00 */
[----:B-1----:R-:W-:-:S05]  /*18c0*/  @P0 IMAD.WIDE.U32 R8, R23, 0x10, R8 ;  /* 0x0000001017080825 */ /* 0x002fca00078e0008 */
[----:B------:R1:W5:Y:S01]  /*18d0*/  @P0 LDG.E.128 R56, desc[UR8][R8.64] ;  /* 0x0000000808380981 */ /* 0x000362000c1e1d00 */
[C---:B----4-:R-:W-:Y:S01]  /*18e0*/  FADD.FTZ R0, -R7.reuse, R188 ;  /* 0x000000bc07007221 */ /* 0x050fe20000010100 */
[C---:B-1----:R-:W-:Y:S02]  /*18f0*/  FADD.FTZ R9, -R7.reuse, R189 ;  /* 0x000000bd07097221 */ /* 0x042fe40000010100 */
[----:B------:R-:W4:Y:S01]  /*1900*/  LDL R188, [R1+0x194] ;  /* 0x0001940001bc7983 */ /* 0x000f220000100800 */
[----:B-----5:R-:W-:Y:S01]  /*1910*/  FMUL.FTZ R0, R6, R0 ;  /* 0x0000000006007220 */ /* 0x020fe20000410000 */
[----:B------:R-:W-:Y:S02]  /*1920*/  FADD.FTZ R8, -R7, R190 ;  /* 0x000000be07087221 */ /* 0x000fe40000010100 */
[----:B------:R-:W4:Y:S01]  /*1930*/  LDL.LU R189, [R1+0xf0] ;  /* 0x0000f00001bd7983 */ /* 0x000f220000300800 */
[----:B--2---:R-:W-:Y:S01]  /*1940*/  FADD.FTZ R197, R197, R184 ;  /* 0x000000b8c5c57221 */ /* 0x004fe20000010000 */
[----:B------:R-:W-:-:S02]  /*1950*/  FADD.FTZ R3, -R7, R191 ;  /* 0x000000bf07037221 */ /* 0x000fc40000010100 */
[----:B------:R-:W2:Y:S01]  /*1960*/  LDL.LU R190, [R1+0x50] ;  /* 0x0000500001be7983 */ /* 0x000ea20000300800 */
[----:B---3--:R-:W-:-:S03]  /*1970*/  FFMA.FTZ R2, R184, R0, R2 ;  /* 0x00000000b8027223 */ /* 0x008fc60000010002 */
[----:B------:R-:W3:Y:S04]  /*1980*/  LDL.LU R191, [R1+0x4c] ;  /* 0x00004c0001bf7983 */ /* 0x000ee80000300800 */
[----:B------:R1:W-:Y:S01]  /*1990*/  STL [R1+0x44], R197 ;  /* 0x000044c501007387 */ /* 0x0003e20000100800 */
[----:B------:R-:W-:Y:S01]  /*19a0*/  FMUL.FTZ R209, R209, R184 ;  /* 0x000000b8d1d17220 */ /* 0x000fe20000410000 */
[C---:B-1----:R-:W-:Y:S02]  /*19b0*/  FMUL.FTZ R197, R6.reuse, R9 ;  /* 0x0000000906c57220 */ /* 0x042fe40000410000 */
[----:B------:R-:W4:Y:S04]  /*19c0*/  LDL.LU R9, [R1+0xe8] ;  /* 0x0000e80001097983 */ /* 0x000f280000300800 */
[----:B------:R1:W-:Y:S04]  /*19d0*/  STL [R1+0xe4], R2 ;  /* 0x0000e40201007387 */ /* 0x0003e80000100800 */
[----:B-1----:R1:W5:Y:S04]  /*19e0*/  LDL.LU R2, [R1+0x198] ;  /* 0x0001980001027983 */ /* 0x0023680000300800 */
[----:B------:R-:W4:Y:S01]  /*19f0*/  LDL.LU R184, [R1+0x48] ;  /* 0x0000480001b87983 */ /* 0x000f220000300800 */
[----:B------:R-:W-:-:S04]  /*1a00*/  FMUL.FTZ R8, R6, R8 ;  /* 0x0000000806087220 */ /* 0x000fc80000410000 */
[----:B------:R-:W-:Y:S01]  /*1a10*/  FFMA.FTZ R219, R186, R8, R219 ;  /* 0x00000008badb7223 */ /* 0x000fe200000100db */
[----:B------:R-:W-:Y:S01]  /*1a20*/  FMUL.FTZ R229, R229, R185 ;  /* 0x000000b9e5e57220 */ /* 0x000fe20000410000 */
[----:B------:R-:W-:Y:S02]  /*1a30*/  IADD3 R22, PT, PT, R22, 0x80, RZ ;  /* 0x0000008016167810 */ /* 0x000fe40007ffe0ff */
[----:B------:R-:W-:Y:S01]  /*1a40*/  IADD3 R23, PT, PT, R23, 0x80, RZ ;  /* 0x0000008017177810 */ /* 0x000fe20007ffe0ff */
[----:B--2---:R-:W-:Y:S01]  /*1a50*/  FADD.FTZ R190, R190, R187 ;  /* 0x000000bbbebe7221 */ /* 0x004fe20000010000 */
[----:B---3--:R-:W-:Y:S01]  /*1a60*/  FADD.FTZ R191, R191, R186 ;  /* 0x000000babfbf7221 */ /* 0x008fe20000010000 */
[----:B----4-:R-:W-:Y:S01]  /*1a70*/  FFMA.FTZ R9, R185, R197, R9 ;  /* 0x000000c5b9097223 */ /* 0x010fe20000010009 */
[----:B------:R-:W-:-:S05]  /*1a80*/  FADD.FTZ R184, R184, R185 ;  /* 0x000000b9b8b87221 */ /* 0x000fca0000010000 */
[----:B------:R-:W-:Y:S04]  /*1a90*/  STL [R1+0x48], R184 ;  /* 0x000048b801007387 */ /* 0x000fe80000100800 */
[----:B------:R-:W-:Y:S04]  /*1aa0*/  STL [R1+0xe8], R9 ;  /* 0x0000e80901007387 */ /* 0x000fe80000100800 */
[----:B------:R2:W-:Y:S01]  /*1ab0*/  STL [R1+0xec], R219 ;  /* 0x0000ecdb01007387 */ /* 0x0005e20000100800 */
[----:B------:R-:W-:Y:S01]  /*1ac0*/  FMUL.FTZ R185, R188, R187 ;  /* 0x000000bbbcb97220 */ /* 0x000fe20000410000 */
[----:B--2---:R-:W-:Y:S01]  /*1ad0*/  FMUL.FTZ R219, R247, R186 ;  /* 0x000000baf7db7220 */ /* 0x004fe20000410000 */
[----:B------:R-:W-:Y:S01]  /*1ae0*/  FMUL.FTZ R247, R6, R3 ;  /* 0x0000000306f77220 */ /* 0x000fe20000410000 */
[----:B------:R1:W-:Y:S03]  /*1af0*/  STL [R1+0x4c], R191 ;  /* 0x00004cbf01007387 */ /* 0x0003e60000100800 */
[----:B------:R-:W-:Y:S01]  /*1b00*/  FFMA.FTZ R189, R187, R247, R189 ;  /* 0x000000f7bbbd7223 */ /* 0x000fe200000100bd */
[----:B------:R1:W-:Y:S04]  /*1b10*/  STL [R1+0x50], R190 ;  /* 0x000050be01007387 */ /* 0x0003e80000100800 */
[----:B------:R1:W-:Y:S04]  /*1b20*/  STL [R1+0xf0], R189 ;  /* 0x0000f0bd01007387 */ /* 0x0003e80000100800 */
[----:B------:R1:W-:Y:S01]  /*1b30*/  STL [R1+0x14], R185 ;  /* 0x000014b901007387 */ /* 0x0003e20000100800 */
[----:B------:R-:W-:Y:S01]  /*1b40*/  FADD.FTZ R3, RZ, R209 ;  /* 0x000000d1ff037221 */ /* 0x000fe20000010000 */
[----:B------:R-:W-:-:S03]  /*1b50*/  FFMA.FTZ R9, R0, R209, RZ ;  /* 0x000000d100097223 */ /* 0x000fc600000100ff */
[----:B------:R-:W-:Y:S01]  /*1b60*/  FADD.FTZ R3, R3, R229 ;  /* 0x000000e503037221 */ /* 0x000fe20000010000 */
[----:B------:R-:W-:-:S03]  /*1b70*/  FFMA.FTZ R184, R197, R229, R9 ;  /* 0x000000e5c5b87223 */ /* 0x000fc60000010009 */
[----:B------:R-:W-:Y:S01]  /*1b80*/  FADD.FTZ R9, R3, R219 ;  /* 0x000000db03097221 */ /* 0x000fe20000010000 */
[----:B------:R-:W-:-:S03]  /*1b90*/  FFMA.FTZ R3, R8, R219, R184 ;  /* 0x000000db08037223 */ /* 0x000fc600000100b8 */
[----:B------:R-:W-:Y:S01]  /*1ba0*/  FADD.FTZ R9, R9, R185 ;  /* 0x000000b909097221 */ /* 0x000fe20000010000 */
[----:B-1----:R-:W-:-:S07]  /*1bb0*/  FFMA.FTZ R3, R247, R185, R3 ;  /* 0x000000b9f7037223 */ /* 0x002fce0000010003 */
.L_x_17983:
[----:B0-----:R-:W-:Y:S05]  /*1bc0*/  BSYNC.RECONVERGENT B1 ;  /* 0x0000000000017941 */ /* 0x001fea0003800200 */
.L_x_17982:
[----:B------:R-:W-:Y:S01]  /*1bd0*/  BSSY.RECONVERGENT B1, `(.L_x_17984) ;  /* 0x0000047000017945 */ /* 0x000fe20003800200 */
[----:B-----5:R-:W-:-:S03]  /*1be0*/  ISETP.GE.U32.AND P0, PT, R2, 0x380, PT ;  /* 0x000003800200780c */ /* 0x020fc60003f06070 */
[----:B------:R-:W-:Y:S10]  /*1bf0*/  @!P1 BRA `(.L_x_17985) ;  /* 0x0000000400109947 */ /* 0x000ff40003800000 */
[----:B------:R-:W0:Y:S01]  /*1c00*/  LDC.64 R184, c[0x0][0x3a8] ;  /* 0x0000ea00ffb87b82 */ /* 0x000e220000000a00 */
[----:B------:R-:W-:Y:S04]  /*1c10*/  STL.64 [R1+0x1a0], R4 ;  /* 0x0001a00401007387 */ /* 0x000fe80000100a00 */
[----:B------:R-:W2:Y:S01]  /*1c20*/  LDL.LU R196, [R1+0x34] ;  /* 0x0000340001c47983 */ /* 0x000ea20000300800 */
[----:B------:R-:W-:Y:S02]  /*1c30*/  ISETP.NE.U32.AND P1, PT, RZ, UR12, PT ;  /* 0x0000000cff007c0c */ /* 0x000fe4000bf25070 */
[----:B------:R-:W1:Y:S01]  /*1c40*/  LDC.64 R186, c[0x0][0x428] ;  /* 0x00010a00ffba7b82 */ /* 0x000e620000000a00 */
[----:B------:R3:W-:Y:S01]  /*1c50*/  STL [R1+0x19c], R2 ;  /* 0x00019c0201007387 */ /* 0x0007e20000100800 */
[----:B------:R-:W-:-:S03]  /*1c60*/  ISETP.NE.AND.EX P1, PT, RZ, UR13, PT, P1 ;  /* 0x0000000dff007c0c */ /* 0x000fc6000bf25310 */
[----:B------:R4:W-:Y:S04]  /*1c70*/  STL [R1+0x198], R0 ;  /* 0x0001980001007387 */ /* 0x0009e80000100800 */
[----:B---3--:R-:W3:Y:S06]  /*1c80*/  LDL.LU R2, [R1+0xd4] ;  /* 0x0000d40001027983 */ /* 0x008eec0000300800 */
[----:B------:R-:W4:Y:S01]  /*1c90*/  @P1 LDC.64 R4, c[0x0][0x438] ;  /* 0x00010e00ff041b82 */ /* 0x000f220000000a00 */
[----:B0-----:R-:W-:Y:S01]  /*1ca0*/  IMAD.WIDE.U32 R184, R23, 0x10, R184 ;  /* 0x0000001017b87825 */ /* 0x001fe200078e00b8 */
[----:B------:R-:W3:Y:S04]  /*1cb0*/  LDL R238, [R1+0x178] ;  /* 0x0001780001ee7983 */ /* 0x000ee80000100800 */
[----:B------:R-:W2:Y:S01]  /*1cc0*/  LDG.E.128 R188, desc[UR8][R184.64] ;  /* 0x00000008b8bc7981 */ /* 0x000ea2000c1e1d00 */
[----:B-1----:R-:W-:-:S06]  /*1cd0*/  IMAD.WIDE.U32 R186, R22, 0x10, R186 ;  /* 0x0000001016ba7825 */ /* 0x002fcc00078e00ba */
[----:B------:R-:W3:Y:S01]  /*1ce0*/  LDG.E.128 R184, desc[UR8][R186.64] ;  /* 0x00000008bab87981 */ /* 0x000ee2000c1e1d00 */
[----:B----4-:R-:W-:-:S05]  /*1cf0*/  @P1 IMAD.WIDE.U32 R4, R23, 0x10, R4 ;  /* 0x0000001017041825 */ /* 0x010fca00078e0004 */
[----:B------:R0:W5:Y:S04]  /*1d00*/  @P1 LDG.E.128 R52, desc[UR8][R4.64] ;  /* 0x0000000804341981 */ /* 0x000168000c1e1d00 */
[----:B------:R0:W5:Y:S04]  /*1d10*/  LDL.LU.64 R4, [R1+0x1a0] ;  /* 0x0001a00001047983 */ /* 0x0001680000300a00 */
[----:B------:R-:W4:Y:S04]  /*1d20*/  LDL.LU R0, [R1+0xd8] ;  /* 0x0000d80001007983 */ /* 0x000f280000300800 */
[----:B------:R-:W4:Y:S04]  /*1d30*/  LDL R228, [R1+0x17c] ;  /* 0x00017c0001e47983 */ /* 0x000f280000100800 */
[----:B------:R-:W4:Y:S04]  /*1d40*/  LDL.LU R246, [R1+0xdc] ;  /* 0x0000dc0001f67983 */ /* 0x000f280000300800 */
[----:B------:R-:W4:Y:S01]  /*1d50*/  LDL R218, [R1+0x180] ;  /* 0x0001800001da7983 */ /* 0x000f220000100800 */
[C---:B--2---:R-:W-:Y:S01]  /*1d60*/  FADD.FTZ R188, -R7.reuse, R188 ;  /* 0x000000bc07bc7221 */ /* 0x044fe20000010100 */
[----:B------:R-:W-:-:S02]  /*1d70*/  FADD.FTZ R14, -R7, R189 ;  /* 0x000000bd070e7221 */ /* 0x000fc40000010100 */
[----:B------:R-:W2:Y:S01]  /*1d80*/  LDL R189, [R1+0x184] ;  /* 0x0001840001bd7983 */ /* 0x000ea20000100800 */
[----:B------:R-:W-:-:S03]  /*1d90*/  FMUL.FTZ R205, R6, R188 ;  /* 0x000000bc06cd7220 */ /* 0x000fc60000410000 */
[----:B------:R-:W2:Y:S01]  /*1da0*/  LDL.LU R188, [R1+0xe0] ;  /* 0x0000e00001bc7983 */ /* 0x000ea20000300800 */
[----:B---3--:R-:W-:-:S05]  /*1db0*/  FADD.FTZ R196, R196, R184 ;  /* 0x000000b8c4c47221 */ /* 0x008fca0000010000 */
[----:B------:R1:W-:Y:S02]  /*1dc0*/  STL [R1+0x34], R196 ;  /* 0x000034c401007387 */ /* 0x0003e40000100800 */
[----:B-1----:R-:W-:Y:S02]  /*1dd0*/  FMUL.FTZ R196, R6, R14 ;  /* 0x0000000e06c47220 */ /* 0x002fe40000410000 */
[----:B------:R-:W3:Y:S01]  /*1de0*/  LDL.LU R14, [R1+0x38] ;  /* 0x00003800010e7983 */ /* 0x000ee20000300800 */
[----:B------:R-:W-:Y:S01]  /*1df0*/  FFMA.FTZ R2, R184, R205, R2 ;  /* 0x000000cdb8027223 */ /* 0x000fe20000010002 */
[----:B------:R-:W-:Y:S01]  /*1e00*/  FADD.FTZ R190, -R7, R190 ;  /* 0x000000be07be7221 */ /* 0x000fe20000010100 */
[----:B------:R-:W-:-:S03]  /*1e10*/  FMUL.FTZ R238, R238, R184 ;  /* 0x000000b8eeee7220 */ /* 0x000fc60000410000 */
[----:B------:R1:W-:Y:S04]  /*1e20*/  STL [R1+0xd4], R2 ;  /* 0x0000d40201007387 */ /* 0x0003e80000100800 */
[----:B-1----:R0:W5:Y:S04]  /*1e30*/  LDL.LU R2, [R1+0x19c] ;  /* 0x00019c0001027983 */ /* 0x0021680000300800 */
[----:B------:R-:W2:Y:S01]  /*1e40*/  LDL.LU R184, [R1+0x40] ;  /* 0x0000400001b87983 */ /* 0x000ea20000300800 */
[----:B---3--:R-:W-:-:S05]  /*1e50*/  FADD.FTZ R14, R14, R185 ;  /* 0x000000b90e0e7221 */ /* 0x008fca0000010000 */
[----:B------:R1:W-:Y:S02]  /*1e60*/  STL [R1+0x38], R14 ;  /* 0x0000380e01007387 */ /* 0x0003e40000100800 */
[----:B-1----:R-:W-:Y:S02]  /*1e70*/  FMUL.FTZ R14, R6, R190 ;  /* 0x000000be060e7220 */ /* 0x002fe40000410000 */
[----:B------:R-:W3:Y:S01]  /*1e80*/  LDL.LU R190, [R1+0x3c] ;  /* 0x00003c0001be7983 */ /* 0x000ee20000300800 */
[----:B----4-:R-:W-:Y:S01]  /*1e90*/  FFMA.FTZ R0, R185, R196, R0 ;  /* 0x000000c4b9007223 */ /* 0x010fe20000010000 */
[----:B------:R-:W-:Y:S01]  /*1ea0*/  FFMA.FTZ R246, R186, R14, R246 ;  /* 0x0000000ebaf67223 */ /* 0x000fe200000100f6 */
[----:B------:R-:W-:-:S03]  /*1eb0*/  FADD.FTZ R191, -R7, R191 ;  /* 0x000000bf07bf7221 */ /* 0x000fc60000010100 */
[----:B------:R1:W-:Y:S01]  /*1ec0*/  STL [R1+0xd8], R0 ;  /* 0x0000d80001007387 */ /* 0x0003e20000100800 */
[----:B--2---:R-:W-:-:S03]  /*1ed0*/  FADD.FTZ R184, R184, R187 ;  /* 0x000000bbb8b87221 */ /* 0x004fc60000010000 */
[----:B-1----:R0:W5:Y:S01]  /*1ee0*/  LDL.LU R0, [R1+0x198] ;  /* 0x0001980001007983 */ /* 0x0021620000300800 */
        /* <DEDUP_REMOVED lines=8> */
[----:B------:R-:W-:Y:S02]  /*1f70*/  IADD3 R22, PT, PT, R22, 0x80, RZ ;  /* 0x0000008016167810 */ /* 0x000fe40007ffe0ff */
[----:B------:R-:W-:Y:S01]  /*1f80*/  IADD3 R23, PT, PT, R23, 0x80, RZ ;  /* 0x0000008017177810 */ /* 0x000fe20007ffe0ff */
[----:B---3--:R-:W-:-:S05]  /*1f90*/  FADD.FTZ R190, R190, R186 ;  /* 0x000000babebe7221 */ /* 0x008fca0000010000 */
[----:B------:R-:W-:Y:S04]  /*1fa0*/  STL [R1+0x3c], R190 ;  /* 0x00003cbe01007387 */ /* 0x000fe80000100800 */
[----:B------:R1:W-:Y:S04]  /*1fb0*/  STL [R1+0xdc], R246 ;  /* 0x0000dcf601007387 */ /* 0x0003e80000100800 */
[----:B------:R2:W-:Y:S01]  /*1fc0*/  STL [R1+0x40], R184 ;  /* 0x000040b801007387 */ /* 0x0005e20000100800 */
[----:B-1----:R-:W-:-:S04]  /*1fd0*/  FMUL.FTZ R246, R6, R191 ;  /* 0x000000bf06f67220 */ /* 0x002fc80000410000 */
[----:B------:R-:W-:Y:S01]  /*1fe0*/  FFMA.FTZ R188, R187, R246, R188 ;  /* 0x000000f6bbbc7223 */ /* 0x000fe200000100bc */
[----:B--2---:R-:W-:-:S04]  /*1ff0*/  FMUL.FTZ R184, R189, R187 ;  /* 0x000000bbbdb87220 */ /* 0x004fc80000410000 */
[----:B------:R0:W-:Y:S04]  /*2000*/  STL [R1+0xe0], R188 ;  /* 0x0000e0bc01007387 */ /* 0x0001e80000100800 */
[----:B------:R0:W-:Y:S01]  /*2010*/  STL [R1+0x10], R184 ;  /* 0x000010b801007387 */ /* 0x0001e20000100800 */
[----:B------:R-:W-:Y:S01]  /*2020*/  FADD.FTZ R9, R9, R184 ;  /* 0x000000b809097221 */ /* 0x000fe20000010000 */
[----:B------:R-:W-:-:S07]  /*2030*/  FFMA.FTZ R3, R246, R184, R3 ;  /* 0x000000b8f6037223 */ /* 0x000fce0000010003 */
.L_x_17985:
[----:B------:R-:W-:Y:S05]  /*2040*/  BSYNC.RECONVERGENT B1 ;  /* 0x0000000000017941 */ /* 0x000fea0003800200 */
.L_x_17984:
[----:B------:R-:W-:Y:S01]  /*2050*/  BSSY.RECONVERGENT B1, `(.L_x_17986) ;  /* 0x0000047000017945 */ /* 0x000fe20003800200 */
[----:B-----5:R-:W-:-:S03]  /*2060*/  ISETP.GE.U32.AND P1, PT, R2, 0x400, PT ;  /* 0x000004000200780c */ /* 0x020fc60003f26070 */
[----:B------:R-:W-:Y:S10]  /*2070*/  @!P2 BRA `(.L_x_17987) ;  /* 0x000000040010a947 */ /* 0x000ff40003800000 */
[----:B0-----:R-:W0:Y:S01]  /*2080*/  LDC.64 R184, c[0x0][0x3a8] ;  /* 0x0000ea00ffb87b82 */ /* 0x001e220000000a00 */
        /* <DEDUP_REMOVED lines=28> */
[----:B0-----:R-:W-:Y:S02]  /*2250*/  FMUL.FTZ R195, R6, R15 ;  /* 0x0000000f06c37220 */ /* 0x001fe40000410000 */
[----:B------:R-:W3:Y:S01]  /*2260*/  LDL.LU R15, [R1+0x28] ;  /* 0x00002800010f7983 */ /* 0x000ee20000300800 */
[----:B------:R-:W-:Y:S01]  /*2270*/  FFMA.FTZ R2, R184, R204, R2 ;  /* 0x000000ccb8027223 */ /* 0x000fe20000010002 */
[----:B------:R-:W-:Y:S01]  /*2280*/  FADD.FTZ R190, -R7, R190 ;  /* 0x000000be07be7221 */ /* 0x000fe20000010100 */
[----:B------:R-:W-:-:S03]  /*2290*/  FMUL.FTZ R237, R237, R184 ;  /* 0x000000b8eded7220 */ /* 0x000fc60000410000 */
[----:B------:R0:W-:Y:S04]  /*22a0*/  STL [R1+0xc4], R2 ;  /* 0x0000c40201007387 */ /* 0x0001e80000100800 */
[----:B0-----:R1:W5:Y:S04]  /*22b0*/  LDL.LU R2, [R1+0x19c] ;  /* 0x00019c0001027983 */ /* 0x0013680000300800 */
[----:B------:R-:W2:Y:S01]  /*22c0*/  LDL.LU R184, [R1+0x30] ;  /* 0x0000300001b87983 */ /* 0x000ea20000300800 */
[----:B---3--:R-:W-:-:S05]  /*22d0*/  FADD.FTZ R15, R15, R185 ;  /* 0x000000b90f0f7221 */ /* 0x008fca0000010000 */
[----:B------:R0:W-:Y:S02]  /*22e0*/  STL [R1+0x28], R15 ;  /* 0x0000280f01007387 */ /* 0x0001e40000100800 */
[----:B0-----:R-:W-:Y:S02]  /*22f0*/  FMUL.FTZ R15, R6, R190 ;  /* 0x000000be060f7220 */ /* 0x001fe40000410000 */
[----:B------:R-:W3:Y:S01]  /*2300*/  LDL.LU R190, [R1+0x2c] ;  /* 0x00002c0001be7983 */ /* 0x000ee20000300800 */
[----:B----4-:R-:W-:Y:S01]  /*2310*/  FFMA.FTZ R0, R185, R195, R0 ;  /* 0x000000c3b9007223 */ /* 0x010fe20000010000 */
[----:B------:R-:W-:Y:S01]  /*2320*/  FFMA.FTZ R245, R186, R15, R245 ;  /* 0x0000000fbaf57223 */ /* 0x000fe200000100f5 */
[----:B------:R-:W-:-:S03]  /*2330*/  FADD.FTZ R191, -R7, R191 ;  /* 0x000000bf07bf7221 */ /* 0x000fc60000010100 */
[----:B------:R0:W-:Y:S01]  /*2340*/  STL [R1+0xc8], R0 ;  /* 0x0000c80001007387 */ /* 0x0001e20000100800 */
[----:B--2---:R-:W-:-:S03]  /*2350*/  FADD.FTZ R184, R184, R187 ;  /* 0x000000bbb8b87221 */ /* 0x004fc60000010000 */
[----:B0-----:R1:W5:Y:S01]  /*2360*/  LDL.LU R0, [R1+0x198] ;  /* 0x0001980001007983 */ /* 0x0013620000300800 */
        /* <DEDUP_REMOVED lines=14> */
[----:B0-----:R-:W-:-:S04]  /*2450*/  FMUL.FTZ R245, R6, R191 ;  /* 0x000000bf06f57220 */ /* 0x001fc80000410000 */
[----:B------:R-:W-:Y:S01]  /*2460*/  FFMA.FTZ R188, R187, R245, R188 ;  /* 0x000000f5bbbc7223 */ /* 0x000fe200000100bc */
[----:B--2---:R-:W-:-:S04]  /*2470*/  FMUL.FTZ R184, R189, R187 ;  /* 0x000000bbbdb87220 */ /* 0x004fc80000410000 */
[----:B------:R1:W-:Y:S04]  /*2480*/  STL [R1+0xd0], R188 ;  /* 0x0000d0bc01007387 */ /* 0x0003e80000100800 */
[----:B------:R1:W-:Y:S01]  /*2490*/  STL [R1+0xc], R184 ;  /* 0x00000cb801007387 */ /* 0x0003e20000100800 */
[----:B------:R-:W-:Y:S01]  /*24a0*/  FADD.FTZ R9, R9, R184 ;  /* 0x000000b809097221 */ /* 0x000fe20000010000 */
[----:B------:R-:W-:-:S07]  /*24b0*/  FFMA.FTZ R3, R245, R184, R3 ;  /* 0x000000b8f5037223 */ /* 0x000fce0000010003 */
.L_x_17987:
[----:B------:R-:W-:Y:S05]  /*24c0*/  BSYNC.RECONVERGENT B1 ;  /* 0x0000000000017941 */ /* 0x000fea0003800200 */
.L_x_17986:
[----:B------:R-:W-:Y:S01]  /*24d0*/  BSSY.RECONVERGENT B1, `(.L_x_17988) ;  /* 0x000003b000017945 */ /* 0x000fe20003800200 */
[----:B-----5:R-:W-:-:S03]  /*24e0*/  ISETP.GE.U32.AND P2, PT, R2, 0x480, PT ;  /* 0x000004800200780c */ /* 0x020fc60003f46070 */
[----:B------:R-:W-:Y:S10]  /*24f0*/  @!P4 BRA `(.L_x_17989) ;  /* 0x0000000000e0c947 */ /* 0x000ff40003800000 */
[----:B01----:R-:W0:Y:S01]  /*2500*/  LDC.64 R184, c[0x0][0x3a8] ;  /* 0x0000ea00ffb87b82 */ /* 0x003e220000000a00 */
[----:B------:R1:W-:Y:S01]  /*2510*/  STL.64 [R1+0x198], R4 ;  /* 0x0001980401007387 */ /* 0x0003e20000100a00 */
[----:B------:R-:W-:-:S03]  /*2520*/  ISETP.NE.U32.AND P4, PT, RZ, UR12, PT ;  /* 0x0000000cff007c0c */ /* 0x000fc6000bf85070 */
[----:B------:R-:W2:Y:S01]  /*2530*/  LDL R236, [R1+0x158] ;  /* 0x0001580001ec7983 */ /* 0x000ea20000100800 */
[----:B------:R-:W-:Y:S02]  /*2540*/  ISETP.NE.AND.EX P4, PT, RZ, UR13, PT, P4 ;  /* 0x0000000dff007c0c */ /* 0x000fe4000bf85340 */
[----:B------:R-:W3:Y:S11]  /*2550*/  LDC.64 R186, c[0x0][0x428] ;  /* 0x00010a00ffba7b82 */ /* 0x000ef60000000a00 */
[----:B-1----:R-:W1:Y:S01]  /*2560*/  @P4 LDC.64 R4, c[0x0][0x438] ;  /* 0x00010e00ff044b82 */ /* 0x002e620000000a00 */
[----:B0-----:R-:W-:-:S05]  /*2570*/  IMAD.WIDE.U32 R184, R23, 0x10, R184 ;  /* 0x0000001017b87825 */ /* 0x001fca00078e00b8 */
[----:B------:R-:W4:Y:S01]  /*2580*/  LDG.E.128 R188, desc[UR8][R184.64] ;  /* 0x00000008b8bc7981 */ /* 0x000f22000c1e1d00 */
[----:B---3--:R-:W-:-:S06]  /*2590*/  IMAD.WIDE.U32 R186, R22, 0x10, R186 ;  /* 0x0000001016ba7825 */ /* 0x008fcc00078e00ba */
[----:B------:R-:W3:Y:S01]  /*25a0*/  LDG.E.128 R184, desc[UR8][R186.64] ;  /* 0x00000008bab87981 */ /* 0x000ee2000c1e1d00 */
[----:B-1----:R-:W-:-:S05]  /*25b0*/  @P4 IMAD.WIDE.U32 R4, R23, 0x10, R4 ;  /* 0x0000001017044825 */ /* 0x002fca00078e0004 */
[----:B------:R0:W5:Y:S04]  /*25c0*/  @P4 LDG.E.128 R44, desc[UR8][R4.64] ;  /* 0x00000008042c4981 */ /* 0x000168000c1e1d00 */
[----:B------:R0:W5:Y:S04]  /*25d0*/  LDL.LU.64 R4, [R1+0x198] ;  /* 0x0001980001047983 */ /* 0x0001680000300a00 */
[----:B------:R-:W2:Y:S04]  /*25e0*/  LDL R226, [R1+0x15c] ;  /* 0x00015c0001e27983 */ /* 0x000ea80000100800 */
[----:B------:R-:W2:Y:S04]  /*25f0*/  LDL.LU R244, [R1+0xbc] ;  /* 0x0000bc0001f47983 */ /* 0x000ea80000300800 */
[----:B------:R-:W2:Y:S01]  /*2600*/  LDL R216, [R1+0x160] ;  /* 0x0001600001d87983 */ /* 0x000ea20000100800 */
[C---:B----4-:R-:W-:Y:S01]  /*2610*/  FADD.FTZ R188, -R7.reuse, R188 ;  /* 0x000000bc07bc7221 */ /* 0x050fe20000010100 */
[----:B------:R-:W-:-:S02]  /*2620*/  FADD.FTZ R16, -R7, R189 ;  /* 0x000000bd07107221 */ /* 0x000fc40000010100 */
[----:B------:R-:W4:Y:S01]  /*2630*/  LDL R189, [R1+0x164] ;  /* 0x0001640001bd7983 */ /* 0x000f220000100800 */
[C---:B------:R-:W-:Y:S01]  /*2640*/  FMUL.FTZ R203, R6.reuse, R188 ;  /* 0x000000bc06cb7220 */ /* 0x040fe20000410000 */
[----:B------:R-:W-:Y:S02]  /*2650*/  FMUL.FTZ R194, R6, R16 ;  /* 0x0000001006c27220 */ /* 0x000fe40000410000 */
[----:B------:R-:W4:Y:S04]  /*2660*/  LDL.LU R188, [R1+0xc0] ;  /* 0x0000c00001bc7983 */ /* 0x000f280000300800 */
[----:B------:R-:W4:Y:S01]  /*2670*/  LDL.LU R16, [R1+0xb4] ;  /* 0x0000b40001107983 */ /* 0x000f220000300800 */
[----:B---3--:R-:W-:Y:S01]  /*2680*/  FADD.FTZ R124, R124, R184 ;  /* 0x000000b87c7c7221 */ /* 0x008fe20000010000 */
[----:B--2---:R-:W-:Y:S01]  /*2690*/  FMUL.FTZ R236, R236, R184 ;  /* 0x000000b8ecec7220 */ /* 0x004fe20000410000 */
[----:B------:R-:W-:Y:S01]  /*26a0*/  FADD.FTZ R190, -R7, R190 ;  /* 0x000000be07be7221 */ /* 0x000fe20000010100 */
[----:B----4-:R-:W-:-:S02]  /*26b0*/  FFMA.FTZ R16, R184, R203, R16 ;  /* 0x000000cbb8107223 */ /* 0x010fc40000010010 */
[----:B------:R-:W2:Y:S04]  /*26c0*/  LDL.LU R184, [R1+0xb8] ;  /* 0x0000b80001b87983 */ /* 0x000ea80000300800 */
[----:B------:R1:W-:Y:S01]  /*26d0*/  STL [R1+0xb4], R16 ;  /* 0x0000b41001007387 */ /* 0x0003e20000100800 */
[----:B------:R-:W-:Y:S01]  /*26e0*/  FADD.FTZ R191, -R7, R191 ;  /* 0x000000bf07bf7221 */ /* 0x000fe20000010100 */
[----:B-1----:R-:W-:-:S04]  /*26f0*/  FMUL.FTZ R16, R6, R190 ;  /* 0x000000be06107220 */ /* 0x002fc80000410000 */
        /* <DEDUP_REMOVED lines=10> */
[----:B------:R-:W-:Y:S01]  /*27a0*/  FADD.FTZ R126, R126, R186 ;  /* 0x000000ba7e7e7221 */ /* 0x000fe20000010000 */
[----:B------:R-:W-:Y:S01]  /*27b0*/  FADD.FTZ R127, R127, R187 ;  /* 0x000000bb7f7f7221 */ /* 0x000fe20000010000 */
[----:B------:R-:W-:Y:S02]  /*27c0*/  IADD3 R22, PT, PT, R22, 0x80, RZ ;  /* 0x0000008016167810 */ /* 0x000fe40007ffe0ff */
[----:B------:R-:W-:Y:S01]  /*27d0*/  IADD3 R23, PT, PT, R23, 0x80, RZ ;  /* 0x0000008017177810 */ /* 0x000fe20007ffe0ff */
[----:B--2---:R-:W-:-:S05]  /*27e0*/  FFMA.FTZ R184, R185, R194, R184 ;  /* 0x000000c2b9b87223 */ /* 0x004fca00000100b8 */
[----:B------:R-:W-:Y:S04]  /*27f0*/  STL [R1+0xb8], R184 ;  /* 0x0000b8b801007387 */ /* 0x000fe80000100800 */
[----:B------:R1:W-:Y:S02]  /*2800*/  STL [R1+0xbc], R244 ;  /* 0x0000bcf401007387 */ /* 0x0003e40000100800 */
[----:B-1----:R-:W-:Y:S01]  /*2810*/  FMUL.FTZ R244, R6, R191 ;  /* 0x000000bf06f47220 */ /* 0x002fe20000410000 */
[----:B------:R-:W-:-:S03]  /*2820*/  FMUL.FTZ R184, R189, R187 ;  /* 0x000000bbbdb87220 */ /* 0x000fc60000410000 */
[----:B------:R-:W-:-:S05]  /*2830*/  FFMA.FTZ R188, R187, R244, R188 ;  /* 0x000000f4bbbc7223 */ /* 0x000fca00000100bc */
[----:B------:R0:W-:Y:S04]  /*2840*/  STL [R1+0xc0], R188 ;  /* 0x0000c0bc01007387 */ /* 0x0001e80000100800 */
[----:B------:R0:W-:Y:S01]  /*2850*/  STL [R1+0x8], R184 ;  /* 0x000008b801007387 */ /* 0x0001e20000100800 */
[----:B------:R-:W-:Y:S01]  /*2860*/  FADD.FTZ R9, R9, R184 ;  /* 0x000000b809097221 */ /* 0x000fe20000010000 */
[----:B------:R-:W-:-:S07]  /*2870*/  FFMA.FTZ R3, R244, R184, R3 ;  /* 0x000000b8f4037223 */ /* 0x000fce0000010003 */
.L_x_17989:
[----:B------:R-:W-:Y:S05]  /*2880*/  BSYNC.RECONVERGENT B1 ;  /* 0x0000000000017941 */ /* 0x000fea0003800200 */
.L_x_17988:
[----:B------:R-:W-:Y:S01]  /*2890*/  BSSY.RECONVERGENT B1, `(.L_x_17990) ;  /* 0x000003b000017945 */ /* 0x000fe20003800200 */
[----:B------:R-:W-:-:S03]  /*28a0*/  ISETP.GE.U32.AND P4, PT, R2, 0x500, PT ;  /* 0x000005000200780c */ /* 0x000fc60003f86070 */
[----:B------:R-:W-:Y:S10]  /*28b0*/  @!P5 BRA `(.L_x_17991) ;  /* 0x0000000000e0d947 */ /* 0x000ff40003800000 */
[----:B01----:R-:W0:Y:S01]  /*28c0*/  LDC.64 R184, c[0x0][0x3a8] ;  /* 0x0000ea00ffb87b82 */ /* 0x003e220000000a00 */
[----:B-----5:R1:W-:Y:S01]  /*28d0*/  STL.64 [R1+0x198], R4 ;  /* 0x0001980401007387 */ /* 0x0203e20000100a00 */
        /* <DEDUP_REMOVED lines=54> */
.L_x_17991:
[----:B------:R-:W-:Y:S05]  /*2c40*/  BSYNC.RECONVERGENT B1 ;  /* 0x0000000000017941 */ /* 0x000fea0003800200 */
.L_x_17990:
[----:B------:R-:W-:Y:S04]  /*2c50*/  BSSY.RECONVERGENT B1, `(.L_x_17992) ;  /* 0x000003a000017945 */ /* 0x000fe80003800200 */
[----:B------:R-:W-:Y:S05]  /*2c60*/  @!P6 BRA `(.L_x_17993) ;  /* 0x0000000000e0e947 */ /* 0x000fea0003800000 */
        /* <DEDUP_REMOVED lines=53> */
[----:B------:R0:W-:Y:S01]  /*2fc0*/  STL [R1], R184 ;  /* 0x000000b801007387 */ /* 0x0001e20000100800 */
[----:B------:R-:W-:Y:S01]  /*2fd0*/  FADD.FTZ R9, R9, R184 ;  /* 0x000000b809097221 */ /* 0x000fe20000010000 */
[----:B------:R-:W-:-:S07]  /*2fe0*/  FFMA.FTZ R3, R242, R184, R3 ;  /* 0x000000b8f2037223 */ /* 0x000fce0000010003 */
.L_x_17993:
[----:B------:R-:W-:Y:S05]  /*2ff0*/  BSYNC.RECONVERGENT B1 ;  /* 0x0000000000017941 */ /* 0x000fea0003800200 */
.L_x_17992:
        /* <DEDUP_REMOVED lines=12> */
[----:B------:R-:W2:Y:S01]  /*30c0*/  LDG.E.128 R184, desc[UR8][R186.64] ;  /* 0x00000008bab87981 */ /* 0x000ea2000c1e1d00 */
[----:B-1----:R-:W-:-:S05]  /*30d0*/  @P0 IMAD.WIDE.U32 R4, R23, 0x10, R4 ;  /* 0x0000001017040825 */ /* 0x002fca00078e0004 */
[----:B------:R3:W5:Y:S04]  /*30e0*/  @P0 LDG.E.128 R32, desc[UR8][R4.64] ;  /* 0x0000000804200981 */ /* 0x000768000c1e1d00 */
[----:B------:R3:W5:Y:S04]  /*30f0*/  LDL.LU.64 R4, [R1+0x198] ;  /* 0x0001980001047983 */ /* 0x0007680000300a00 */
[----:B------:R-:W3:Y:S04]  /*3100*/  LDL R223, [R1+0x12c] ;  /* 0x00012c0001df7983 */ /* 0x000ee80000100800 */
[----:B------:R-:W3:Y:S04]  /*3110*/  LDL.LU R241, [R1+0x8c] ;  /* 0x00008c0001f17983 */ /* 0x000ee80000300800 */
[----:B------:R-:W3:Y:S04]  /*3120*/  LDL R213, [R1+0x130] ;  /* 0x0001300001d57983 */ /* 0x000ee80000100800 */
[----:B------:R-:W3:Y:S01]  /*3130*/  LDL R252, [R1+0x134] ;  /* 0x0001340001fc7983 */ /* 0x000ee20000100800 */
[C---:B----4-:R-:W-:Y:S01]  /*3140*/  FADD.FTZ R19, -R7.reuse, R188 ;  /* 0x000000bc07137221 */ /* 0x050fe20000010100 */
[----:B------:R-:W-:-:S02]  /*3150*/  FADD.FTZ R11, -R7, R189 ;  /* 0x000000bd070b7221 */ /* 0x000fc40000010100 */
[----:B------:R-:W4:Y:S01]  /*3160*/  LDL.LU R188, [R1+0x90] ;  /* 0x0000900001bc7983 */ /* 0x000f220000300800 */
[----:B------:R-:W-:-:S03]  /*3170*/  FMUL.FTZ R200, R6, R19 ;  /* 0x0000001306c87220 */ /* 0x000fc60000410000 */
[----:B------:R-:W4:Y:S04]  /*3180*/  LDL.LU R189, [R1+0x88] ;  /* 0x0000880001bd7983 */ /* 0x000f280000300800 */
[----:B------:R-:W4:Y:S01]  /*3190*/  LDL.LU R19, [R1+0x84] ;  /* 0x0000840001137983 */ /* 0x000f220000300800 */
[C---:B------:R-:W-:Y:S01]  /*31a0*/  FADD.FTZ R190, -R7.reuse, R190 ;  /* 0x000000be07be7221 */ /* 0x040fe20000010100 */
[----:B------:R-:W-:Y:S01]  /*31b0*/  FMUL.FTZ R11, R6, R11 ;  /* 0x0000000b060b7220 */ /* 0x000fe20000410000 */
[----:B------:R-:W-:Y:S01]  /*31c0*/  FADD.FTZ R191, -R7, R191 ;  /* 0x000000bf07bf7221 */ /* 0x000fe20000010100 */
[----:B--2---:R-:W-:-:S04]  /*31d0*/  FMUL.FTZ R233, R233, R184 ;  /* 0x000000b8e9e97220 */ /* 0x004fc80000410000 */
[----:B------:R-:W-:Y:S01]  /*31e0*/  FADD.FTZ R9, R9, R233 ;  /* 0x000000e909097221 */ /* 0x000fe20000010000 */
[----:B------:R-:W-:Y:S01]  /*31f0*/  FFMA.FTZ R3, R200, R233, R3 ;  /* 0x000000e9c8037223 */ /* 0x000fe20000010003 */
[----:B------:R-:W-:Y:S01]  /*3200*/  FADD.FTZ R112, R112, R184 ;  /* 0x000000b870707221 */ /* 0x000fe20000010000 */
[----:B------:R-:W-:Y:S01]  /*3210*/  FADD.FTZ R113, R113, R185 ;  /* 0x000000b971717221 */ /* 0x000fe20000010000 */
[----:B---3--:R-:W-:-:S04]  /*3220*/  FMUL.FTZ R223, R223, R185 ;  /* 0x000000b9dfdf7220 */ /* 0x008fc80000410000 */
[----:B------:R-:W-:Y:S01]  /*3230*/  FADD.FTZ R9, R9, R223 ;  /* 0x000000df09097221 */ /* 0x000fe20000010000 */
[----:B------:R-:W-:Y:S01]  /*3240*/  FFMA.FTZ R3, R11, R223, R3 ;  /* 0x000000df0b037223 */ /* 0x000fe20000010003 */
[----:B------:R-:W-:Y:S01]  /*3250*/  FMUL.FTZ R213, R213, R186 ;  /* 0x000000bad5d57220 */ /* 0x000fe20000410000 */
[----:B------:R-:W-:-:S03]  /*3260*/  FMUL.FTZ R252, R252, R187 ;  /* 0x000000bbfcfc7220 */ /* 0x000fc60000410000 */
[----:B------:R-:W-:Y:S01]  /*3270*/  FADD.FTZ R9, R9, R213 ;  /* 0x000000d509097221 */ /* 0x000fe20000010000 */
[----:B------:R-:W-:Y:S01]  /*3280*/  FADD.FTZ R114, R114, R186 ;  /* 0x000000ba72727221 */ /* 0x000fe20000010000 */
[----:B------:R-:W-:Y:S01]  /*3290*/  FADD.FTZ R115, R115, R187 ;  /* 0x000000bb73737221 */ /* 0x000fe20000010000 */
[----:B------:R-:W-:Y:S01]  /*32a0*/  IADD3 R22, PT, PT, R22, 0x80, RZ ;  /* 0x0000008016167810 */ /* 0x000fe20007ffe0ff */
[----:B------:R-:W-:Y:S01]  /*32b0*/  FADD.FTZ R9, R9, R252 ;  /* 0x000000fc09097221 */ /* 0x000fe20000010000 */
[----:B------:R-:W-:Y:S01]  /*32c0*/  IADD3 R23, PT, PT, R23, 0x80, RZ ;  /* 0x0000008017177810 */ /* 0x000fe20007ffe0ff */
[----:B----4-:R-:W-:Y:S01]  /*32d0*/  FFMA.FTZ R19, R184, R200, R19 ;  /* 0x000000c8b8137223 */ /* 0x010fe20000010013 */
[----:B------:R-:W-:-:S04]  /*32e0*/  FFMA.FTZ R189, R185, R11, R189 ;  /* 0x0000000bb9bd7223 */ /* 0x000fc800000100bd */
[----:B------:R0:W-:Y:S02]  /*32f0*/  STL [R1+0x84], R19 ;  /* 0x0000841301007387 */ /* 0x0001e40000100800 */
[----:B0-----:R-:W-:-:S04]  /*3300*/  FMUL.FTZ R19, R6, R190 ;  /* 0x000000be06137220 */ /* 0x001fc80000410000 */
[----:B------:R-:W-:Y:S01]  /*3310*/  FFMA.FTZ R241, R186, R19, R241 ;  /* 0x00000013baf17223 */ /* 0x000fe200000100f1 */
[----:B------:R-:W-:Y:S04]  /*3320*/  STL [R1+0x88], R189 ;  /* 0x000088bd01007387 */ /* 0x000fe80000100800 */
[----:B------:R0:W-:Y:S02]  /*3330*/  STL [R1+0x8c], R241 ;  /* 0x00008cf101007387 */ /* 0x0001e40000100800 */
[----:B0-----:R-:W-:-:S04]  /*3340*/  FMUL.FTZ R241, R6, R191 ;  /* 0x000000bf06f17220 */ /* 0x001fc80000410000 */
[----:B------:R-:W-:-:S05]  /*3350*/  FFMA.FTZ R188, R187, R241, R188 ;  /* 0x000000f1bbbc7223 */ /* 0x000fca00000100bc */
[----:B------:R2:W-:Y:S01]  /*3360*/  STL [R1+0x90], R188 ;  /* 0x000090bc01007387 */ /* 0x0005e20000100800 */
[----:B------:R-:W-:-:S04]  /*3370*/  FFMA.FTZ R3, R19, R213, R3 ;  /* 0x000000d513037223 */ /* 0x000fc80000010003 */
[----:B------:R-:W-:-:S07]  /*3380*/  FFMA.FTZ R3, R241, R252, R3 ;  /* 0x000000fcf1037223 */ /* 0x000fce0000010003 */
.L_x_17995:
[----:B------:R-:W-:Y:S05]  /*3390*/  BSYNC.RECONVERGENT B1 ;  /* 0x0000000000017941 */ /* 0x000fea0003800200 */
.L_x_17994:
[----:B------:R-:W-:Y:S04]  /*33a0*/  BSSY.RECONVERGENT B1, `(.L_x_17996) ;  /* 0x0000039000017945 */ /* 0x000fe80003800200 */
[----:B------:R-:W-:Y:S05]  /*33b0*/  @!P1 BRA `(.L_x_17997) ;  /* 0x0000000000dc9947 */ /* 0x000fea0003800000 */
[----:B01----:R-:W0:Y:S01]  /*33c0*/  LDC.64 R184, c[0x0][0x3a8] ;  /* 0x0000ea00ffb87b82 */ /* 0x003e220000000a00 */
[----:B-----5:R1:W-:Y:S01]  /*33d0*/  STL.64 [R1+0x198], R4 ;  /* 0x0001980401007387 */ /* 0x0203e20000100a00 */
[----:B------:R-:W-:-:S03]  /*33e0*/  ISETP.NE.U32.AND P0, PT, RZ, UR12, PT ;  /* 0x0000000cff007c0c */ /* 0x000fc6000bf05070 */
[----:B------:R-:W3:Y:S01]  /*33f0*/  LDL R232, [R1+0x118] ;  /* 0x0001180001e87983 */ /* 0x000ee20000100800 */
[----:B------:R-:W-:Y:S02]  /*3400*/  ISETP.NE.AND.EX P0, PT, RZ, UR13, PT, P0 ;  /* 0x0000000dff007c0c */ /* 0x000fe4000bf05300 */
[----:B------:R-:W4:Y:S11]  /*3410*/  LDC.64 R186, c[0x0][0x428] ;  /* 0x00010a00ffba7b82 */ /* 0x000f360000000a00 */
[----:B-1----:R-:W1:Y:S01]  /*3420*/  @P0 LDC.64 R4, c[0x0][0x438] ;  /* 0x00010e00ff040b82 */ /* 0x002e620000000a00 */
[----:B0-----:R-:W-:-:S05]  /*3430*/  IMAD.WIDE.U32 R184, R23, 0x10, R184 ;  /* 0x0000001017b87825 */ /* 0x001fca00078e00b8 */
[----:B--2---:R-:W2:Y:S01]  /*3440*/  LDG.E.128 R188, desc[UR8][R184.64] ;  /* 0x00000008b8bc7981 */ /* 0x004ea2000c1e1d00 */
[----:B----4-:R-:W-:-:S06]  /*3450*/  IMAD.WIDE.U32 R186, R22, 0x10, R186 ;  /* 0x0000001016ba7825 */ /* 0x010fcc00078e00ba */
[----:B------:R-:W3:Y:S01]  /*3460*/  LDG.E.128 R184, desc[UR8][R186.64] ;  /* 0x00000008bab87981 */ /* 0x000ee2000c1e1d00 */
[----:B-1----:R-:W-:-:S05]  /*3470*/  @P0 IMAD.WIDE.U32 R4, R23, 0x10, R4 ;  /* 0x0000001017040825 */ /* 0x002fca00078e0004 */
[----:B------:R4:W5:Y:S04]  /*3480*/  @P0 LDG.E.128 R28, desc[UR8][R4.64] ;  /* 0x00000008041c0981 */ /* 0x000968000c1e1d00 */
[----:B------:R4:W5:Y:S04]  /*3490*/  LDL.LU.64 R4, [R1+0x198] ;  /* 0x0001980001047983 */ /* 0x0009680000300a00 */
[----:B------:R-:W4:Y:S04]  /*34a0*/  LDL R222, [R1+0x11c] ;  /* 0x00011c0001de7983 */ /* 0x000f280000100800 */
[----:B------:R-:W4:Y:S04]  /*34b0*/  LDL.LU R240, [R1+0x7c] ;  /* 0x00007c0001f07983 */ /* 0x000f280000300800 */
[----:B------:R-:W4:Y:S04]  /*34c0*/  LDL R212, [R1+0x120] ;  /* 0x0001200001d47983 */ /* 0x000f280000100800 */
[----:B------:R-:W4:Y:S01]  /*34d0*/  LDL R251, [R1+0x124] ;  /* 0x0001240001fb7983 */ /* 0x000f220000100800 */
[C---:B--2---:R-:W-:Y:S01]  /*34e0*/  FADD.FTZ R20, -R7.reuse, R188 ;  /* 0x000000bc07147221 */ /* 0x044fe20000010100 */
[----:B------:R-:W-:-:S02]  /*34f0*/  FADD.FTZ R12, -R7, R189 ;  /* 0x000000bd070c7221 */ /* 0x000fc40000010100 */
[----:B------:R-:W2:Y:S01]  /*3500*/  LDL.LU R188, [R1+0x80] ;  /* 0x0000800001bc7983 */ /* 0x000ea20000300800 */
[----:B------:R-:W-:-:S03]  /*3510*/  FMUL.FTZ R199, R6, R20 ;  /* 0x0000001406c77220 */ /* 0x000fc60000410000 */
[----:B------:R-:W2:Y:S04]  /*3520*/  LDL.LU R189, [R1+0x78] ;  /* 0x0000780001bd7983 */ /* 0x000ea80000300800 */
[----:B------:R-:W2:Y:S01]  /*3530*/  LDL.LU R20, [R1+0x74] ;  /* 0x0000740001147983 */ /* 0x000ea20000300800 */
[C---:B------:R-:W-:Y:S01]  /*3540*/  FADD.FTZ R190, -R7.reuse, R190 ;  /* 0x000000be07be7221 */ /* 0x040fe20000010100 */
[----:B------:R-:W-:Y:S01]  /*3550*/  FMUL.FTZ R12, R6, R12 ;  /* 0x0000000c060c7220 */ /* 0x000fe20000410000 */
[----:B------:R-:W-:Y:S01]  /*3560*/  FADD.FTZ R191, -R7, R191 ;  /* 0x000000bf07bf7221 */ /* 0x000fe20000010100 */
[----:B---3--:R-:W-:-:S04]  /*3570*/  FMUL.FTZ R232, R232, R184 ;  /* 0x000000b8e8e87220 */ /* 0x008fc80000410000 */
[----:B------:R-:W-:Y:S01]  /*3580*/  FADD.FTZ R9, R9, R232 ;  /* 0x000000e809097221 */ /* 0x000fe20000010000 */
[----:B------:R-:W-:Y:S01]  /*3590*/  FFMA.FTZ R3, R199, R232, R3 ;  /* 0x000000e8c7037223 */ /* 0x000fe20000010003 */
[----:B------:R-:W-:Y:S01]  /*35a0*/  FADD.FTZ R108, R108, R184 ;  /* 0x000000b86c6c7221 */ /* 0x000fe20000010000 */
[----:B------:R-:W-:Y:S01]  /*35b0*/  FADD.FTZ R109, R109, R185 ;  /* 0x000000b96d6d7221 */ /* 0x000fe20000010000 */
[----:B----4-:R-:W-:-:S04]  /*35c0*/  FMUL.FTZ R222, R222, R185 ;  /* 0x000000b9dede7220 */ /* 0x010fc80000410000 */
        /* <DEDUP_REMOVED lines=10> */
[----:B--2---:R-:W-:Y:S01]  /*3670*/  FFMA.FTZ R20, R184, R199, R20 ;  /* 0x000000c7b8147223 */ /* 0x004fe20000010014 */
        /* <DEDUP_REMOVED lines=11> */
.L_x_17997:
[----:B------:R-:W-:Y:S05]  /*3730*/  BSYNC.RECONVERGENT B1 ;  /* 0x0000000000017941 */ /* 0x000fea0003800200 */
.L_x_17996:
[----:B------:R-:W-:Y:S04]  /*3740*/  BSSY.RECONVERGENT B1, `(.L_x_17998) ;  /* 0x0000039000017945 */ /* 0x000fe80003800200 */
[----:B------:R-:W-:Y:S05]  /*3750*/  @!P2 BRA `(.L_x_17999) ;  /* 0x0000000000dca947 */ /* 0x000fea0003800000 */
[----:B01----:R-:W0:Y:S01]  /*3760*/  LDC.64 R184, c[0x0][0x3a8] ;  /* 0x0000ea00ffb87b82 */ /* 0x003e220000000a00 */
[----:B-----5:R1:W-:Y:S01]  /*3770*/  STL.64 [R1+0x198], R4 ;  /* 0x0001980401007387 */ /* 0x0203e20000100a00 */
[----:B------:R-:W-:-:S03]  /*3780*/  ISETP.NE.U32.AND P0, PT, RZ, UR12, PT ;  /* 0x0000000cff007c0c */ /* 0x000fc6000bf05070 */
[----:B------:R-:W4:Y:S01]  /*3790*/  LDL R231, [R1+0x108] ;  /* 0x0001080001e77983 */ /* 0x000f220000100800 */
[----:B------:R-:W-:Y:S02]  /*37a0*/  ISETP.NE.AND.EX P0, PT, RZ, UR13, PT, P0 ;  /* 0x0000000dff007c0c */ /* 0x000fe4000bf05300 */
[----:B------:R-:W2:Y:S11]  /*37b0*/  LDC.64 R186, c[0x0][0x428] ;  /* 0x00010a00ffba7b82 */ /* 0x000eb60000000a00 */
[----:B-1----:R-:W1:Y:S01]  /*37c0*/  @P0 LDC.64 R4, c[0x0][0x438] ;  /* 0x00010e00ff040b82 */ /* 0x002e620000000a00 */
[----:B0-----:R-:W-:-:S05]  /*37d0*/  IMAD.WIDE.U32 R184, R23, 0x10, R184 ;  /* 0x0000001017b87825 */ /* 0x001fca00078e00b8 */
[----:B--23--:R-:W2:Y:S01]  /*37e0*/  LDG.E.128 R188, desc[UR8][R184.64] ;  /* 0x00000008b8bc7981 */ /* 0x00cea2000c1e1d00 */
[----:B------:R-:W-:-:S06]  /*37f0*/  IMAD.WIDE.U32 R186, R22, 0x10, R186 ;  /* 0x0000001016ba7825 */ /* 0x000fcc00078e00ba */
[----:B------:R-:W4:Y:S01]  /*3800*/  LDG.E.128 R184, desc[UR8][R186.64] ;  /* 0x00000008bab87981 */ /* 0x000f22000c1e1d00 */
[----:B-1----:R-:W-:-:S05]  /*3810*/  @P0 IMAD.WIDE.U32 R4, R23, 0x10, R4 ;  /* 0x0000001017040825 */ /* 0x002fca00078e0004 */
[----:B------:R0:W5:Y:S04]  /*3820*/  @P0 LDG.E.128 R24, desc[UR8][R4.64] ;  /* 0x0000000804180981 */ /* 0x000168000c1e1d00 */
[----:B------:R0:W5:Y:S04]  /*3830*/  LDL.LU.64 R4, [R1+0x198] ;  /* 0x0001980001047983 */ /* 0x0001680000300a00 */
[----:B------:R-:W3:Y:S04]  /*3840*/  LDL R221, [R1+0x10c] ;  /* 0x00010c0001dd7983 */ /* 0x000ee80000100800 */
[----:B------:R-:W3:Y:S04]  /*3850*/  LDL.LU R239, [R1+0x6c] ;  /* 0x00006c0001ef7983 */ /* 0x000ee80000300800 */
[----:B------:R-:W3:Y:S04]  /*3860*/  LDL R211, [R1+0x110] ;  /* 0x0001100001d37983 */ /* 0x000ee80000100800 */
[----:B------:R-:W3:Y:S01]  /*3870*/  LDL R250, [R1+0x114] ;  /* 0x0001140001fa7983 */ /* 0x000ee20000100800 */
        /* <DEDUP_REMOVED lines=9> */
[----:B----4-:R-:W-:-:S04]  /*3910*/  FMUL.FTZ R231, R231, R184 ;  /* 0x000000b8e7e77220 */ /* 0x010fc80000410000 */
        /* <DEDUP_REMOVED lines=18> */
[----:B-1----:R-:W-:-:S04]  /*3a40*/  FMUL.FTZ R21, R6, R190 ;  /* 0x000000be06157220 */ /* 0x002fc80000410000 */
[----:B------:R-:W-:Y:S01]  /*3a50*/  FFMA.FTZ R239, R186, R21, R239 ;  /* 0x00000015baef7223 */ /* 0x000fe200000100ef */
[----:B------:R-:W-:Y:S04]  /*3a60*/  STL [R1+0x68], R189 ;  /* 0x000068bd01007387 */ /* 0x000fe80000100800 */
[----:B------:R1:W-:Y:S02]  /*3a70*/  STL [R1+0x6c], R239 ;  /* 0x00006cef01007387 */ /* 0x0003e40000100800 */
[----:B-1----:R-:W-:-:S04]  /*3a80*/  FMUL.FTZ R239, R6, R191 ;  /* 0x000000bf06ef7220 */ /* 0x002fc80000410000 */
[----:B------:R-:W-:-:S05]  /*3a90*/  FFMA.FTZ R188, R187, R239, R188 ;  /* 0x000000efbbbc7223 */ /* 0x000fca00000100bc */
[----:B------:R0:W-:Y:S01]  /*3aa0*/  STL [R1+0x70], R188 ;  /* 0x000070bc01007387 */ /* 0x0001e20000100800 */
[----:B------:R-:W-:-:S04]  /*3ab0*/  FFMA.FTZ R3, R21, R211, R3 ;  /* 0x000000d315037223 */ /* 0x000fc80000010003 */
[----:B------:R-:W-:-:S07]  /*3ac0*/  FFMA.FTZ R3, R239, R250, R3 ;  /* 0x000000faef037223 */ /* 0x000fce0000010003 */
.L_x_17999:
[----:B------:R-:W-:Y:S05]  /*3ad0*/  BSYNC.RECONVERGENT B1 ;  /* 0x0000000000017941 */ /* 0x000fea0003800200 */
.L_x_17998:
[----:B------:R-:W-:Y:S05]  /*3ae0*/  @!P4 BRA `(.L_x_18000) ;  /* 0x0000000400c0c947 */ /* 0x000fea0003800000 */
[----:B------:R-:W-:Y:S01]  /*3af0*/  ISETP.NE.U32.AND P0, PT, RZ, UR12, PT ;  /* 0x0000000cff007c0c */ /* 0x000fe2000bf05070 */
[----:B01----:R-:W0:Y:S01]  /*3b00*/  LDC.64 R184, c[0x0][0x3a8] ;  /* 0x0000ea00ffb87b82 */ /* 0x003e220000000a00 */
[----:B------:R-:W4:Y:S02]  /*3b10*/  LDL.LU R230, [R1+0x54] ;  /* 0x0000540001e67983 */ /* 0x000f240000300800 */
[----:B------:R-:W-:Y:S02]  /*3b20*/  ISETP.NE.AND.EX P0, PT, RZ, UR13, PT, P0 ;  /* 0x0000000dff007c0c */ /* 0x000fe4000bf05300 */
[----:B------:R-:W4:Y:S03]  /*3b30*/  LDL R208, [R1+0xf8] ;  /* 0x0000f80001d07983 */ /* 0x000f260000100800 */
[----:B--23--:R-:W1:Y:S01]  /*3b40*/  LDC.64 R188, c[0x0][0x428] ;  /* 0x00010a00ffbc7b82 */ /* 0x00ce620000000a00 */
[----:B------:R-:W2:Y:S04]  /*3b50*/  LDL R220, [R1+0xfc] ;  /* 0x0000fc0001dc7983 */ /* 0x000ea80000100800 */
[----:B------:R-:W3:Y:S03]  /*3b60*/  LDL.LU R210, [R1+0x5c] ;  /* 0x00005c0001d27983 */ /* 0x000ee60000300800 */
[----:B------:R-:W1:Y:S01]  /*3b70*/  @P0 LDC.64 R186, c[0x0][0x438] ;  /* 0x00010e00ffba0b82 */ /* 0x000e620000000a00 */
[----:B------:R-:W2:Y:S04]  /*3b80*/  LDL R248, [R1+0x100] ;  /* 0x0001000001f87983 */ /* 0x000ea80000100800 */
[----:B------:R-:W2:Y:S01]  /*3b90*/  LDL R249, [R1+0x104] ;  /* 0x0001040001f97983 */ /* 0x000ea20000100800 */
[----:B0-----:R-:W-:-:S04]  /*3ba0*/  IMAD.WIDE.U32 R184, R23, 0x10, R184 ;  /* 0x0000001017b87825 */ /* 0x001fc800078e00b8 */
[----:B-1----:R-:W-:-:S05]  /*3bb0*/  @P0 IMAD.WIDE.U32 R186, R23, 0x10, R186 ;  /* 0x0000001017ba0825 */ /* 0x002fca00078e00ba */
[----:B------:R-:W5:Y:S01]  /*3bc0*/  @P0 LDG.E.128 R168, desc[UR8][R186.64] ;  /* 0x00000008baa80981 */ /* 0x000f62000c1e1d00 */
[----:B------:R-:W-:-:S05]  /*3bd0*/  IMAD.WIDE.U32 R22, R22, 0x10, R188 ;  /* 0x0000001016167825 */ /* 0x000fca00078e00bc */
[----:B------:R0:W4:Y:S04]  /*3be0*/  LDG.E.128 R188, desc[UR8][R22.64] ;  /* 0x0000000816bc7981 */ /* 0x000128000c1e1d00 */
[----:B------:R-:W0:Y:S02]  /*3bf0*/  LDG.E.128 R184, desc[UR8][R184.64] ;  /* 0x00000008b8b87981 */ /* 0x000e24000c1e1d00 */
[C---:B0-----:R-:W-:Y:S01]  /*3c00*/  FADD.FTZ R23, -R7.reuse, R185 ;  /* 0x000000b907177221 */ /* 0x041fe20000010100 */
[C---:B------:R-:W-:Y:S01]  /*3c10*/  FADD.FTZ R22, -R7.reuse, R186 ;  /* 0x000000ba07167221 */ /* 0x040fe20000010100 */
[----:B------:R-:W2:Y:S04]  /*3c20*/  LDL.LU R185, [R1+0x60] ;  /* 0x0000600001b97983 */ /* 0x000ea80000300800 */
[----:B------:R-:W2:Y:S01]  /*3c30*/  LDL.LU R186, [R1+0x58] ;  /* 0x0000580001ba7983 */ /* 0x000ea20000300800 */
[----:B------:R-:W-:-:S04]  /*3c40*/  FADD.FTZ R184, -R7, R184 ;  /* 0x000000b807b87221 */ /* 0x000fc80000010100 */
[----:B------:R-:W-:-:S04]  /*3c50*/  FMUL.FTZ R207, R6, R184 ;  /* 0x000000b806cf7220 */ /* 0x000fc80000410000 */
[----:B----4-:R-:W-:Y:S01]  /*3c60*/  FFMA.FTZ R230, R188, R207, R230 ;  /* 0x000000cfbce67223 */ /* 0x010fe200000100e6 */
[----:B------:R-:W-:-:S04]  /*3c70*/  FMUL.FTZ R206, R6, R23 ;  /* 0x0000001706ce7220 */ /* 0x000fc80000410000 */
[----:B------:R0:W-:Y:S01]  /*3c80*/  STL [R1+0x54], R230 ;  /* 0x000054e601007387 */ /* 0x0001e20000100800 */
[----:B------:R-:W-:Y:S01]  /*3c90*/  FADD.FTZ R7, -R7, R187 ;  /* 0x000000bb07077221 */ /* 0x000fe20000010100 */
[----:B0-----:R-:W-:Y:S01]  /*3ca0*/  FMUL.FTZ R230, R208, R188 ;  /* 0x000000bcd0e67220 */ /* 0x001fe20000410000 */
[----:B------:R-:W-:-:S04]  /*3cb0*/  FMUL.FTZ R208, R6, R22 ;  /* 0x0000001606d07220 */ /* 0x000fc80000410000 */
[----:B---3--:R-:W-:Y:S01]  /*3cc0*/  FFMA.FTZ R210, R190, R208, R210 ;  /* 0x000000d0bed27223 */ /* 0x008fe200000100d2 */
[----:B--2---:R-:W-:Y:S01]  /*3cd0*/  FMUL.FTZ R220, R220, R189 ;  /* 0x000000bddcdc7220 */ /* 0x004fe20000410000 */
[----:B------:R-:W-:Y:S01]  /*3ce0*/  FADD.FTZ R9, R9, R230 ;  /* 0x000000e609097221 */ /* 0x000fe20000010000 */
[----:B------:R-:W-:-:S04]  /*3cf0*/  FFMA.FTZ R3, R207, R230, R3 ;  /* 0x000000e6cf037223 */ /* 0x000fc80000010003 */
[----:B------:R-:W-:Y:S01]  /*3d00*/  FFMA.FTZ R3, R206, R220, R3 ;  /* 0x000000dcce037223 */ /* 0x000fe20000010003 */
[----:B------:R-:W-:Y:S01]  /*3d10*/  FMUL.FTZ R249, R249, R191 ;  /* 0x000000bff9f97220 */ /* 0x000fe20000410000 */
[----:B------:R-:W-:Y:S01]  /*3d20*/  FADD.FTZ R100, R100, R188 ;  /* 0x000000bc64647221 */ /* 0x000fe20000010000 */
[----:B------:R-:W-:Y:S01]  /*3d30*/  FADD.FTZ R101, R101, R189 ;  /* 0x000000bd65657221 */ /* 0x000fe20000010000 */
[----:B------:R-:W-:Y:S01]  /*3d40*/  FADD.FTZ R102, R102, R190 ;  /* 0x000000be66667221 */ /* 0x000fe20000010000 */
[----:B------:R-:W-:Y:S01]  /*3d50*/  FADD.FTZ R103, R103, R191 ;  /* 0x000000bf67677221 */ /* 0x000fe20000010000 */
[----:B------:R-:W-:-:S05]  /*3d60*/  FFMA.FTZ R186, R189, R206, R186 ;  /* 0x000000cebdba7223 */ /* 0x000fca00000100ba */
[----:B------:R-:W-:Y:S04]  /*3d70*/  STL [R1+0x58], R186 ;  /* 0x000058ba01007387 */ /* 0x000fe80000100800 */
[----:B------:R0:W-:Y:S02]  /*3d80*/  STL [R1+0x5c], R210 ;  /* 0x00005cd201007387 */ /* 0x0001e40000100800 */
[----:B0-----:R-:W-:Y:S01]  /*3d90*/  FMUL.FTZ R210, R248, R190 ;  /* 0x000000bef8d27220 */ /* 0x001fe20000410000 */
[----:B------:R-:W-:-:S04]  /*3da0*/  FMUL.FTZ R248, R6, R7 ;  /* 0x0000000706f87220 */ /* 0x000fc80000410000 */
[----:B------:R-:W-:-:S05]  /*3db0*/  FFMA.FTZ R185, R191, R248, R185 ;  /* 0x000000f8bfb97223 */ /* 0x000fca00000100b9 */
[----:B------:R4:W-:Y:S01]  /*3dc0*/  STL [R1+0x60], R185 ;  /* 0x000060b901007387 */ /* 0x0009e20000100800 */
[----:B------:R-:W-:Y:S01]  /*3dd0*/  FADD.FTZ R7, R9, R220 ;  /* 0x000000dc09077221 */ /* 0x000fe20000010000 */
[----:B------:R-:W-:-:S03]  /*3de0*/  FFMA.FTZ R3, R208, R210, R3 ;  /* 0x000000d2d0037223 */ /* 0x000fc60000010003 */
[----:B------:R-:W-:Y:S01]  /*3df0*/  FADD.FTZ R7, R7, R210 ;  /* 0x000000d207077221 */ /* 0x000fe20000010000 */
[----:B------:R-:W-:-:S03]  /*3e00*/  FFMA.FTZ R3, R248, R249, R3 ;  /* 0x000000f9f8037223 */ /* 0x000fc60000010003 */
[----:B------:R-:W-:Y:S01]  /*3e10*/  FADD.FTZ R9, R7, R249 ;  /* 0x000000f907097221 */ /* 0x000fe20000010000 */
[----:B----4-:R-:W-:Y:S06]  /*3e20*/  BRA `(.L_x_18000) ;  /* 0x0000000000f07947 */ /* 0x010fec0003800000 */
.L_x_17981:
[----:B-1----:R-:W1:Y:S01]  /*3e30*/  LDC R7, c[0x0][0x388] ;  /* 0x0000e200ff077b82 */ /* 0x002e620000000800 */
[----:B------:R-:W2:Y:S01]  /*3e40*/  S2R R23, SR_TID.X ;  /* 0x0000000000177919 */ /* 0x000ea20000002100 */
[----:B------:R-:W-:-:S04]  /*3e50*/  UISETP.NE.U32.AND UP0, UPT, UR12, URZ, UPT ;  /* 0x000000ff0c00728c */ /* 0x000fc8000bf05070 */
[----:B------:R-:W-:Y:S01]  /*3e60*/  UISETP.NE.AND.EX UP0, UPT, UR13, URZ, UPT, UP0 ;  /* 0x000000ff0d00728c */ /* 0x000fe2000bf05300 */
[----:B-1----:R1:W-:Y:S02]  /*3e70*/  STL [R1+0x1c], R7 ;  /* 0x00001c0701007387 */ /* 0x0023e40000100800 */
[----:B-1----:R-:W-:-:S05]  /*3e80*/  IMAD R7, R4, R7, RZ ;  /* 0x0000000704077224 */ /* 0x002fca00078e02ff */
[----:B------:R-:W-:-:S04]  /*3e90*/  SHF.R.S32.HI R22, RZ, 0x1f, R7 ;  /* 0x0000001fff167819 */ /* 0x000fc80000011407 */
[----:B------:R-:W-:-:S04]  /*3ea0*/  LEA.HI R7, R22, R7, RZ, 0x2 ;  /* 0x0000000716077211 */ /* 0x000fc800078f10ff */
[----:B--2---:R-:W-:-:S05]  /*3eb0*/  LEA.HI.SX32 R7, R7, R23, 0x1e ;  /* 0x0000001707077211 */ /* 0x004fca00078ff2ff */
        /* <DEDUP_REMOVED lines=10> */
[----:B----4-:R-:W-:-:S04]  /*3f60*/  @P1 IADD3 R7, PT, PT, R7, 0x80, RZ ;  /* 0x0000008007071810 */ /* 0x010fc80007ffe0ff */
[----:B------:R2:W5:Y:S01]  /*3f70*/  @P1 LDG.E.128 R56, desc[UR8][R22.64] ;  /* 0x0000000816381981 */ /* 0x000562000c1e1d00 */
[C---:B------:R-:W-:Y:S01]  /*3f80*/  ISETP.GE.U32.AND P5, PT, R2.reuse, 0x280, PT ;  /* 0x000002800200780c */ /* 0x040fe20003fa6070 */
[C---:B--2---:R-:W-:Y:S02]  /*3f90*/  @P2 IMAD.WIDE.U32 R22, R7.reuse, 0x10, R186 ;  /* 0x0000001007162825 */ /* 0x044fe400078e00ba */
[----:B------:R-:W1:Y:S01]  /*3fa0*/  @P0 LDC.64 R186, c[0x0][0x438] ;  /* 0x00010e00ffba0b82 */ /* 0x000e620000000a00 */
[----:B------:R-:W-:Y:S02]  /*3fb0*/  @P2 IADD3 R7, PT, PT, R7, 0x80, RZ ;  /* 0x0000008007072810 */ /* 0x000fe40007ffe0ff */
[----:B------:R3:W5:Y:S01]  /*3fc0*/  @P2 LDG.E.128 R52, desc[UR8][R22.64] ;  /* 0x0000000816342981 */ /* 0x000762000c1e1d00 */
[----:B------:R-:W-:Y:S02]  /*3fd0*/  ISETP.GE.U32.AND P2, PT, R2, 0x300, PT ;  /* 0x000003000200780c */ /* 0x000fe40003f46070 */
[C---:B---3--:R-:W-:Y:S01]  /*3fe0*/  @P4 IMAD.WIDE.U32 R22, R7.reuse, 0x10, R184 ;  /* 0x0000001007164825 */ /* 0x048fe200078e00b8 */
[----:B------:R-:W-:-:S03]  /*3ff0*/  @P4 IADD3 R7, PT, PT, R7, 0x80, RZ ;  /* 0x0000008007074810 */ /* 0x000fc60007ffe0ff */
[----:B------:R-:W2:Y:S01]  /*4000*/  @P5 LDC.64 R184, c[0x0][0x438] ;  /* 0x00010e00ffb85b82 */ /* 0x000ea20000000a00 */
[----:B------:R1:W5:Y:S01]  /*4010*/  @P4 LDG.E.128 R48, desc[UR8][R22.64] ;  /* 0x0000000816304981 */ /* 0x000362000c1e1d00 */
[----:B------:R-:W-:Y:S01]  /*4020*/  ISETP.GE.U32.AND P1, PT, R2, 0x380, PT ;  /* 0x000003800200780c */ /* 0x000fe20003f26070 */
[----:B-1----:R-:W-:-:S05]  /*4030*/  @P0 IMAD.WIDE.U32 R22, R7, 0x10, R186 ;  /* 0x0000001007160825 */ /* 0x002fca00078e00ba */
[----:B------:R-:W1:Y:S01]  /*4040*/  @P2 LDC.64 R186, c[0x0][0x438] ;  /* 0x00010e00ffba2b82 */ /* 0x000e620000000a00 */
[----:B------:R-:W-:Y:S01]  /*4050*/  @P0 IADD3 R7, PT, PT, R7, 0x80, RZ ;  /* 0x0000008007070810 */ /* 0x000fe20007ffe0ff */
[----:B------:R2:W5:Y:S01]  /*4060*/  @P0 LDG.E.128 R44, desc[UR8][R22.64] ;  /* 0x00000008162c0981 */ /* 0x000562000c1e1d00 */
[----:B------:R-:W-:-:S03]  /*4070*/  ISETP.GE.U32.AND P0, PT, R2, 0x400, PT ;  /* 0x000004000200780c */ /* 0x000fc60003f06070 */
[C---:B--2---:R-:W-:Y:S01]  /*4080*/  @P5 IMAD.WIDE.U32 R22, R7.reuse, 0x10, R184 ;  /* 0x0000001007165825 */ /* 0x044fe200078e00b8 */
[----:B------:R-:W-:Y:S01]  /*4090*/  @P5 IADD3 R7, PT, PT, R7, 0x80, RZ ;  /* 0x0000008007075810 */ /* 0x000fe20007ffe0ff */
[----:B------:R-:W2:Y:S03]  /*40a0*/  @P1 LDC.64 R184, c[0x0][0x438] ;  /* 0x00010e00ffb81b82 */ /* 0x000ea60000000a00 */
[----:B------:R1:W5:Y:S02]  /*40b0*/  @P5 LDG.E.128 R40, desc[UR8][R22.64] ;  /* 0x0000000816285981 */ /* 0x000364000c1e1d00 */
[C---:B-1----:R-:W-:Y:S01]  /*40c0*/  @P2 IMAD.WIDE.U32 R22, R7.reuse, 0x10, R186 ;  /* 0x0000001007162825 */ /* 0x042fe200078e00ba */
[----:B------:R-:W-:Y:S02]  /*40d0*/  @P2 IADD3 R7, PT, PT, R7, 0x80, RZ ;  /* 0x0000008007072810 */ /* 0x000fe40007ffe0ff */
[----:B------:R-:W1:Y:S02]  /*40e0*/  @P0 LDC.64 R186, c[0x0][0x438] ;  /* 0x00010e00ffba0b82 */ /* 0x000e640000000a00 */
[----:B------:R2:W5:Y:S01]  /*40f0*/  @P2 LDG.E.128 R36, desc[UR8][R22.64] ;  /* 0x0000000816242981 */ /* 0x000562000c1e1d00 */
[----:B------:R-:W-:-:S02]  /*4100*/  ISETP.GE.U32.AND P2, PT, R2, 0x480, PT ;  /* 0x000004800200780c */ /* 0x000fc40003f46070 */
[----:B------:R-:W-:Y:S01]  /*4110*/  ISETP.GE.U32.AND P4, PT, R2, 0x500, PT ;  /* 0x000005000200780c */ /* 0x000fe20003f86070 */
[----:B--2---:R-:W-:-:S10]  /*4120*/  @P1 IMAD.WIDE.U32 R22, R7, 0x10, R184 ;  /* 0x0000001007161825 */ /* 0x004fd400078e00b8 */
[----:B------:R-:W2:Y:S01]  /*4130*/  @P2 LDC.64 R184, c[0x0][0x438] ;  /* 0x00010e00ffb82b82 */ /* 0x000ea20000000a00 */
[----:B------:R3:W5:Y:S01]  /*4140*/  @P1 LDG.E.128 R32, desc[UR8][R22.64] ;  /* 0x0000000816201981 */ /* 0x000762000c1e1d00 */
[----:B------:R-:W-:-:S05]  /*4150*/  @P1 IADD3 R7, PT, PT, R7, 0x80, RZ ;  /* 0x0000008007071810 */ /* 0x000fca0007ffe0ff */
[C---:B-1----:R-:W-:Y:S01]  /*4160*/  @P0 IMAD.WIDE.U32 R186, R7.reuse, 0x10, R186 ;  /* 0x0000001007ba0825 */ /* 0x042fe200078e00ba */
[----:B------:R-:W-:Y:S01]  /*4170*/  @P0 IADD3 R7, PT, PT, R7, 0x80, RZ ;  /* 0x0000008007070810 */ /* 0x000fe20007ffe0ff */
[----:B---3--:R-:W1:Y:S03]  /*4180*/  @P4 LDC.64 R22, c[0x0][0x438] ;  /* 0x00010e00ff164b82 */ /* 0x008e660000000a00 */
[----:B------:R3:W5:Y:S01]  /*4190*/  @P0 LDG.E.128 R28, desc[UR8][R186.64] ;  /* 0x00000008ba1c0981 */ /* 0x000762000c1e1d00 */
[C---:B--2---:R-:W-:Y:S01]  /*41a0*/  @P2 IMAD.WIDE.U32 R184, R7.reuse, 0x10, R184 ;  /* 0x0000001007b82825 */ /* 0x044fe200078e00b8 */
[----:B------:R-:W-:-:S04]  /*41b0*/  @P2 IADD3 R7, PT, PT, R7, 0x80, RZ ;  /* 0x0000008007072810 */ /* 0x000fc80007ffe0ff */
[----:B------:R3:W5:Y:S01]  /*41c0*/  @P2 LDG.E.128 R24, desc[UR8][R184.64] ;  /* 0x00000008b8182981 */ /* 0x000762000c1e1d00 */
[----:B-1----:R-:W-:-:S05]  /*41d0*/  @P4 IMAD.WIDE.U32 R22, R7, 0x10, R22 ;  /* 0x0000001007164825 */ /* 0x002fca00078e0016 */
[----:B------:R3:W5:Y:S02]  /*41e0*/  @P4 LDG.E.128 R168, desc[UR8][R22.64] ;  /* 0x0000000816a84981 */ /* 0x000764000c1e1d00 */
.L_x_18000:
[----:B0-----:R-:W-:Y:S05]  /*41f0*/  BSYNC.RECONVERGENT B0 ;  /* 0x0000000000007941 */ /* 0x001fea0003800200 */
.L_x_17980:
[----:B---3--:R-:W0:Y:S01]  /*4200*/  SHFL.DOWN PT, R22, R9, 0x10, 0x1f ;  /* 0x0a001f0009167f89 */ /* 0x008e2200000e0000 */
[----:B------:R-:W-:Y:S03]  /*4210*/  BSSY.RECONVERGENT B0, `(.L_x_18001) ;  /* 0x000001f000007945 */ /* 0x000fe60003800200 */
[----:B----4-:R-:W3:Y:S01]  /*4220*/  SHFL.DOWN PT, R7, R3, 0x10, 0x1f ;  /* 0x0a001f0003077f89 */ /* 0x010ee200000e0000 */
[----:B-12---:R-:W1:Y:S01]  /*4230*/  S2R R188, SR_TID.X ;  /* 0x0000000000bc7919 */ /* 0x006e620000002100 */
[----:B0-----:R-:W-:Y:S01]  /*4240*/  FADD.FTZ R9, R22, R9 ;  /* 0x0000000916097221 */ /* 0x001fe20000010000 */
[----:B---3--:R-:W-:-:S04]  /*4250*/  FADD.FTZ R3, R7, R3 ;  /* 0x0000000307037221 */ /* 0x008fc80000010000 */
        /* <DEDUP_REMOVED lines=26> */
.L_x_18002:
[----:B------:R-:W-:Y:S05]  /*4400*/  BSYNC.RECONVERGENT B0 ;  /* 0x0000000000007941 */ /* 0x000fea0003800200 */
.L_x_18001:
        /* <DEDUP_REMOVED lines=25> */
[----:B0-----:R-:W-:Y:S01]  /*45a0*/  FADD.FTZ R9, R7, R184 ;  /* 0x000000b807097221 */ /* 0x001fe20000010000 */
[----:B------:R-:W-:Y:S02]  /*45b0*/  FADD.FTZ R7, R22, R185 ;  /* 0x000000b916077221 */ /* 0x000fe40000010000 */
[----:B------:R-:W-:Y:S01]  /*45c0*/  @P4 SHF.R.S32.HI R22, RZ, 0x1f, R3 ;  /* 0x0000001fff164819 */ /* 0x000fe20000011403 */
[----:B------:R-:W-:-:S03]  /*45d0*/  FADD.FTZ R9, R186, R9 ;  /* 0x00000009ba097221 */ /* 0x000fc60000010000 */
[----:B------:R-:W-:Y:S01]  /*45e0*/  @P4 LEA.HI R22, R22, R3, RZ, 0x2 ;  /* 0x0000000316164211 */ /* 0x000fe200078f10ff */
[----:B------:R-:W-:Y:S02]  /*45f0*/  HFMA2 R3, -RZ, RZ, 0, 0 ;  /* 0x00000000ff037431 */ /* 0x000fe400000001ff */
[----:B------:R-:W-:Y:S01]  /*4600*/  FMUL.FTZ R23, R9, UR11 ;  /* 0x0000000b09177c20 */ /* 0x000fe20008410000 */
[----:B------:R-:W-:Y:S01]  /*4610*/  @P4 LEA.HI.SX32 R3, R22, R188, 0x1e ;  /* 0x000000bc16034211 */ /* 0x000fe200078ff2ff */
[----:B------:R-:W-:Y:S02]  /*4620*/  FADD.FTZ R22, R187, R7 ;  /* 0x00000007bb167221 */ /* 0x000fe40000010000 */
[----:B------:R0:W5:Y:S01]  /*4630*/  LDL.LU R7, [R1+0x18] ;  /* 0x0000180001077983 */ /* 0x0001620000300800 */
[----:B------:R-:W-:Y:S01]  /*4640*/  FSEL R184, R23, RZ, !P0 ;  /* 0x000000ff17b87208 */ /* 0x000fe20004000000 */
[----:B------:R-:W-:Y:S01]  /*4650*/  FMUL.FTZ R9, R22, UR11 ;  /* 0x0000000b16097c20 */ /* 0x000fe20008410000 */
[----:B------:R-:W-:Y:S06]  /*4660*/  @!P1 BRA `(.L_x_18004) ;  /* 0x0000000800ec9947 */ /* 0x000fec0003800000 */
[----:B------:R-:W-:-:S04]  /*4670*/  UISETP.NE.U32.AND UP0, UPT, UR12, URZ, UPT ;  /* 0x000000ff0c00728c */ /* 0x000fc8000bf05070 */
[----:B------:R-:W-:Y:S01]  /*4680*/  UISETP.NE.AND.EX UP0, UPT, UR13, URZ, UPT, UP0 ;  /* 0x000000ff0d00728c */ /* 0x000fe2000bf05300 */
[----:B------:R-:W-:Y:S10]  /*4690*/  @!P4 BRA `(.L_x_18005) ;  /* 0x00000000000cc947 */ /* 0x000ff40003800000 */
[----:B------:R-:W1:Y:S02]  /*46a0*/  LDC.64 R22, c[0x0][0x390] ;  /* 0x0000e400ff167b82 */ /* 0x000e640000000a00 */
[----:B-1----:R-:W-:-:S05]  /*46b0*/  IMAD.WIDE.U32 R22, R3, 0x10, R22 ;  /* 0x0000001003167825 */ /* 0x002fca00078e0016 */
[----:B------:R1:W5:Y:S02]  /*46c0*/  LDG.E.128 R172, desc[UR8][R22.64] ;  /* 0x0000000816ac7981 */ /* 0x000364000c1e1d00 */
.L_x_18005:
[----:B------:R-:W-:Y:S05]  /*46d0*/  BRA.U UP0, `(.L_x_18006) ;  /* 0x0000000500847547 */ /* 0x000fea000b800000 */
[----:B------:R-:W-:Y:S01]  /*46e0*/  UMOV UR4, UR6 ;  /* 0x0000000600047c82 */ /* 0x000fe20008000000 */
[----:B------:R-:W-:Y:S01]  /*46f0*/  UMOV UR5, UR7 ;  /* 0x0000000700057c82 */ /* 0x000fe20008000000 */
[----:B------:R-:W-:-:S04]  /*4700*/  UISETP.NE.U32.AND UP0, UPT, UR4, URZ, UPT ;  /* 0x000000ff0400728c */ /* 0x000fc8000bf05070 */
[----:B------:R-:W-:-:S09]  /*4710*/  UISETP.NE.AND.EX UP0, UPT, UR5, URZ, UPT, UP0 ;  /* 0x000000ff0500728c */ /* 0x000fd2000bf05300 */
[----:B------:R-:W-:Y:S05]  /*4720*/  BRA.U UP0, `(.L_x_18007) ;  /* 0x0000000100987547 */ /* 0x000fea000b800000 */
[----:B------:R-:W-:Y:S05]  /*4730*/  @!P4 BRA `(.L_x_18008) ;  /* 0x000000000020c947 */ /* 0x000fea0003800000 */
[----:B-1----:R-:W-:Y:S01]  /*4740*/  FFMA.FTZ R22, R0, R9, R184 ;  /* 0x0000000900167223 */ /* 0x002fe200000100b8 */
[----:B-----5:R-:W-:-:S03]  /*4750*/  ISETP.GT.AND P0, PT, R5, RZ, PT ;  /* 0x000000ff0500720c */ /* 0x020fc60003f04270 */
[----:B------:R-:W-:-:S04]  /*4760*/  FADD.FTZ R22, R209, -R22 ;  /* 0x80000016d1167221 */ /* 0x000fc80000010000 */
[----:B------:R-:W-:-:S05]  /*4770*/  FMUL.FTZ R22, R6, R22 ;  /* 0x0000001606167220 */ /* 0x000fca0000410000 */
[----:B------:R-:W-:-:S05]  /*4780*/  FSEL R22, R22, RZ, P0 ;  /* 0x000000ff16167208 */ /* 0x000fca0000000000 */
[----:B------:R-:W-:-:S04]  /*4790*/  FMUL.FTZ R22, R22, UR14 ;  /* 0x0000000e16167c20 */ /* 0x000fc80008410000 */
[-C--:B------:R-:W-:Y:S01]  /*47a0*/  FFMA.FTZ R96, R172, R22.reuse, R96 ;  /* 0x00000016ac607223 */ /* 0x080fe20000010060 */
[----:B------:R-:W-:-:S07]  /*47b0*/  FMUL.FTZ R176, R164, R22 ;  /* 0x00000016a4b07220 */ /* 0x000fce0000410000 */
.L_x_18008:
        /* <DEDUP_REMOVED lines=9> */
.L_x_18009:
        /* <DEDUP_REMOVED lines=9> */
.L_x_18010:
[----:B------:R-:W-:Y:S05]  /*48e0*/  @!P4 BRA `(.L_x_18011) ;  /* 0x000000080024c947 */ /* 0x000fea0003800000 */
[----:B-1----:R-:W2:Y:S01]  /*48f0*/  LDL R23, [R1+0x14] ;  /* 0x0000140001177983 */ /* 0x002ea20000100800 */
[----:B------:R-:W-:Y:S01]  /*4900*/  FFMA.FTZ R22, R247, R9, R184 ;  /* 0x00000009f7167223 */ /* 0x000fe200000100b8 */
[----:B-----5:R-:W-:-:S03]  /*4910*/  ISETP.GT.AND P0, PT, R5, RZ, PT ;  /* 0x000000ff0500720c */ /* 0x020fc60003f04270 */
[----:B--2---:R-:W-:-:S04]  /*4920*/  FADD.FTZ R22, R23, -R22 ;  /* 0x8000001617167221 */ /* 0x004fc80000010000 */
[----:B------:R-:W-:-:S05]  /*4930*/  FMUL.FTZ R22, R6, R22 ;  /* 0x0000001606167220 */ /* 0x000fca0000410000 */
[----:B------:R-:W-:-:S05]  /*4940*/  FSEL R22, R22, RZ, P0 ;  /* 0x000000ff16167208 */ /* 0x000fca0000000000 */
[----:B------:R-:W-:-:S04]  /*4950*/  FMUL.FTZ R22, R22, UR14 ;  /* 0x0000000e16167c20 */ /* 0x000fc80008410000 */
[-C--:B------:R-:W-:Y:S01]  /*4960*/  FFMA.FTZ R99, R175, R22.reuse, R99 ;  /* 0x00000016af637223 */ /* 0x080fe20000010063 */
[----:B------:R-:W-:Y:S01]  /*4970*/  FMUL.FTZ R179, R167, R22 ;  /* 0x00000016a7b37220 */ /* 0x000fe20000410000 */
[----:B------:R-:W-:Y:S06]  /*4980*/  BRA `(.L_x_18011) ;  /* 0x0000000400fc7947 */ /* 0x000fec0003800000 */
.L_x_18007:
[----:B------:R-:W2:Y:S01]  /*4990*/  LDL R185, [R1+0x14] ;  /* 0x0000140001b97983 */ /* 0x000ea20000100800 */
[-CC-:B-1----:R-:W-:Y:S01]  /*49a0*/  FFMA.FTZ R22, R8, R9.reuse, R184.reuse ;  /* 0x0000000908167223 */ /* 0x182fe200000100b8 */
[-CC-:B------:R-:W-:Y:S01]  /*49b0*/  FFMA.FTZ R23, R197, R9.reuse, R184.reuse ;  /* 0x00000009c5177223 */ /* 0x180fe200000100b8 */
[-CC-:B------:R-:W-:Y:S01]  /*49c0*/  FFMA.FTZ R180, R0, R9.reuse, R184.reuse ;  /* 0x0000000900b47223 */ /* 0x180fe200000100b8 */
[----:B------:R-:W-:Y:S01]  /*49d0*/  FFMA.FTZ R183, R247, R9, R184 ;  /* 0x00000009f7b77223 */ /* 0x000fe200000100b8 */
[----:B------:R-:W-:Y:S01]  /*49e0*/  FADD.FTZ R22, R219, -R22 ;  /* 0x80000016db167221 */ /* 0x000fe20000010000 */
[----:B------:R-:W-:Y:S01]  /*49f0*/  FADD.FTZ R23, R229, -R23 ;  /* 0x80000017e5177221 */ /* 0x000fe20000010000 */
[----:B------:R-:W-:Y:S01]  /*4a00*/  FADD.FTZ R180, R209, -R180 ;  /* 0x800000b4d1b47221 */ /* 0x000fe20000010000 */
[----:B-----5:R-:W-:Y:S01]  /*4a10*/  ISETP.GT.AND P0, PT, R5, RZ, PT ;  /* 0x000000ff0500720c */ /* 0x020fe20003f04270 */
[C---:B------:R-:W-:Y:S01]  /*4a20*/  FMUL.FTZ R22, R6.reuse, R22 ;  /* 0x0000001606167220 */ /* 0x040fe20000410000 */
        /* <DEDUP_REMOVED lines=14> */
[----:B------:R-:W-:-:S04]  /*4b10*/  FMUL.FTZ R176, R176, UR14 ;  /* 0x0000000eb0b07c20 */ /* 0x000fc80008410000 */
[-C--:B------:R-:W-:Y:S01]  /*4b20*/  FFMA.FTZ R96, R172, R176.reuse, R96 ;  /* 0x000000b0ac607223 */ /* 0x080fe20000010060 */
[----:B------:R-:W-:-:S07]  /*4b30*/  FMUL.FTZ R176, R164, R176 ;  /* 0x000000b0a4b07220 */ /* 0x000fce0000410000 */
.L_x_18012:
[----:B------:R-:W-:Y:S05]  /*4b40*/  @!P4 BRA `(.L_x_18013) ;  /* 0x000000000020c947 */ /* 0x000fea0003800000 */
        /* <DEDUP_REMOVED lines=8> */
.L_x_18013:
        /* <DEDUP_REMOVED lines=9> */
.L_x_18014:
[----:B------:R-:W-:Y:S02]  /*4c60*/  MOV R182, R22 ;  /* 0x0000001600b67202 */ /* 0x000fe40000000f00 */
[----:B------:R-:W-:Y:S01]  /*4c70*/  MOV R181, R23 ;  /* 0x0000001700b57202 */ /* 0x000fe20000000f00 */
[----:B------:R-:W-:Y:S06]  /*4c80*/  @!P4 BRA `(.L_x_18011) ;  /* 0x00000004003cc947 */ /* 0x000fec0003800000 */
[----:B------:R-:W-:Y:S01]  /*4c90*/  MOV R182, R22 ;  /* 0x0000001600b67202 */ /* 0x000fe20000000f00 */
[----:B------:R-:W-:Y:S01]  /*4ca0*/  FMUL.FTZ R22, R183, UR14 ;  /* 0x0000000eb7167c20 */ /* 0x000fe20008410000 */
[----:B------:R-:W-:-:S03]  /*4cb0*/  MOV R181, R23 ;  /* 0x0000001700b57202 */ /* 0x000fc60000000f00 */
[-C--:B------:R-:W-:Y:S01]  /*4cc0*/  FFMA.FTZ R99, R175, R22.reuse, R99 ;  /* 0x00000016af637223 */ /* 0x080fe20000010063 */
[----:B------:R-:W-:Y:S01]  /*4cd0*/  FMUL.FTZ R179, R167, R22 ;  /* 0x00000016a7b37220 */ /* 0x000fe20000410000 */
[----:B------:R-:W-:Y:S06]  /*4ce0*/  BRA `(.L_x_18011) ;  /* 0x0000000400247947 */ /* 0x000fec0003800000 */
.L_x_18006:
[----:B------:R-:W-:Y:S01]  /*4cf0*/  UMOV UR4, UR6 ;  /* 0x0000000600047c82 */ /* 0x000fe20008000000 */
[----:B------:R-:W-:Y:S01]  /*4d00*/  UMOV UR5, UR7 ;  /* 0x0000000700057c82 */ /* 0x000fe20008000000 */
[----:B------:R-:W-:-:S04]  /*4d10*/  UISETP.NE.U32.AND UP0, UPT, UR4, URZ, UPT ;  /* 0x000000ff0400728c */ /* 0x000fc8000bf05070 */
[----:B------:R-:W-:-:S09]  /*4d20*/  UISETP.NE.AND.EX UP0, UPT, UR5, URZ, UPT, UP0 ;  /* 0x000000ff0500728c */ /* 0x000fd2000bf05300 */
[----:B------:R-:W-:Y:S05]  /*4d30*/  BRA.U UP0, `(.L_x_18015) ;  /* 0x0000000100887547 */ /* 0x000fea000b800000 */
[----:B-1----:R-:W-:Y:S01]  /*4d40*/  @P3 FFMA.FTZ R23, R0, R9, R184 ;  /* 0x0000000900173223 */ /* 0x002fe200000100b8 */
[----:B-----5:R-:W-:-:S03]  /*4d50*/  MOV R22, R56 ;  /* 0x0000003800167202 */ /* 0x020fc60000000f00 */
[----:B------:R-:W-:-:S04]  /*4d60*/  @P3 FADD.FTZ R23, R209, -R23 ;  /* 0x80000017d1173221 */ /* 0x000fc80000010000 */
[----:B------:R-:W-:Y:S02]  /*4d70*/  @P3 FFMA.FTZ R22, R6, R23, R56 ;  /* 0x0000001706163223 */ /* 0x000fe40000010038 */
[----:B------:R-:W1:Y:S02]  /*4d80*/  @P4 LDC R23, c[0x0][0x40c] ;  /* 0x00010300ff174b82 */ /* 0x000e640000000800 */
[----:B-1----:R-:W-:Y:S01]  /*4d90*/  @P4 FMUL.FTZ R23, R22, R23 ;  /* 0x0000001716174220 */ /* 0x002fe20000410000 */
[----:B------:R-:W-:-:S03]  /*4da0*/  MOV R22, R57 ;  /* 0x0000003900167202 */ /* 0x000fc60000000f00 */
[-C--:B------:R-:W-:Y:S01]  /*4db0*/  @P4 FFMA.FTZ R96, R172, R23.reuse, R96 ;  /* 0x00000017ac604223 */ /* 0x080fe20000010060 */
[----:B------:R-:W-:Y:S01]  /*4dc0*/  @P4 FMUL.FTZ R176, R164, R23 ;  /* 0x00000017a4b04220 */ /* 0x000fe20000410000 */
[----:B------:R-:W-:-:S04]  /*4dd0*/  @P3 FFMA.FTZ R23, R197, R9, R184 ;  /* 0x00000009c5173223 */ /* 0x000fc800000100b8 */
        /* <DEDUP_REMOVED lines=11> */
[----:B-1----:R-:W-:-:S04]  /*4e90*/  @P4 FMUL.FTZ R23, R22, R23 ;  /* 0x0000001716174220 */ /* 0x002fc80000410000 */
[-C--:B------:R-:W-:Y:S01]  /*4ea0*/  @P4 FFMA.FTZ R98, R174, R23.reuse, R98 ;  /* 0x00000017ae624223 */ /* 0x080fe20000010062 */
[----:B------:R-:W-:Y:S01]  /*4eb0*/  @P4 FMUL.FTZ R178, R166, R23 ;  /* 0x00000017a6b24220 */ /* 0x000fe20000410000 */
[----:B------:R-:W-:Y:S06]  /*4ec0*/  @!P4 BRA `(.L_x_18011) ;  /* 0x0000000000acc947 */ /* 0x000fec0003800000 */
[----:B------:R-:W2:Y:S01]  /*4ed0*/  LDL R185, [R1+0x14] ;  /* 0x0000140001b97983 */ /* 0x000ea20000100800 */
[----:B------:R-:W-:Y:S01]  /*4ee0*/  @P3 FFMA.FTZ R22, R247, R9, R184 ;  /* 0x00000009f7163223 */ /* 0x000fe200000100b8 */
[----:B------:R-:W-:-:S03]  /*4ef0*/  MOV R23, R59 ;  /* 0x0000003b00177202 */ /* 0x000fc60000000f00 */
[----:B--2---:R-:W-:-:S04]  /*4f00*/  @P3 FADD.FTZ R22, R185, -R22 ;  /* 0x80000016b9163221 */ /* 0x004fc80000010000 */
[----:B------:R-:W-:-:S04]  /*4f10*/  @P3 FFMA.FTZ R23, R6, R22, R59 ;  /* 0x0000001606173223 */ /* 0x000fc8000001003b */
[----:B------:R-:W-:-:S04]  /*4f20*/  FMUL.FTZ R22, R23, UR14 ;  /* 0x0000000e17167c20 */ /* 0x000fc80008410000 */
[-C--:B------:R-:W-:Y:S01]  /*4f30*/  FFMA.FTZ R99, R175, R22.reuse, R99 ;  /* 0x00000016af637223 */ /* 0x080fe20000010063 */
[----:B------:R-:W-:Y:S01]  /*4f40*/  FMUL.FTZ R179, R167, R22 ;  /* 0x00000016a7b37220 */ /* 0x000fe20000410000 */
[----:B------:R-:W-:Y:S06]  /*4f50*/  BRA `(.L_x_18011) ;  /* 0x0000000000887947 */ /* 0x000fec0003800000 */
.L_x_18015:
[----:B------:R-:W2:Y:S01]  /*4f60*/  LDL R185, [R1+0x14] ;  /* 0x0000140001b97983 */ /* 0x000ea20000100800 */
[----:B-1----:R-:W1:Y:S01]  /*4f70*/  @P4 LDC R23, c[0x0][0x40c] ;  /* 0x00010300ff174b82 */ /* 0x002e620000000800 */
[----:B------:R-:W-:Y:S01]  /*4f80*/  @P3 FFMA.FTZ R22, R247, R9, R184 ;  /* 0x00000009f7163223 */ /* 0x000fe200000100b8 */
[----:B-----5:R-:W-:Y:S02]  /*4f90*/  MOV R181, R57 ;  /* 0x0000003900b57202 */ /* 0x020fe40000000f00 */
[----:B------:R-:W-:Y:S01]  /*4fa0*/  MOV R182, R58 ;  /* 0x0000003a00b67202 */ /* 0x000fe20000000f00 */
[----:B--2---:R-:W-:Y:S01]  /*4fb0*/  @P3 FADD.FTZ R180, R185, -R22 ;  /* 0x80000016b9b43221 */ /* 0x004fe20000010000 */
[----:B------:R-:W-:-:S03]  /*4fc0*/  MOV R22, R59 ;  /* 0x0000003b00167202 */ /* 0x000fc60000000f00 */
[----:B------:R-:W-:Y:S01]  /*4fd0*/  @P3 FFMA.FTZ R22, R6, R180, R59 ;  /* 0x000000b406163223 */ /* 0x000fe2000001003b */
[----:B------:R-:W-:-:S03]  /*4fe0*/  MOV R180, R56 ;  /* 0x0000003800b47202 */ /* 0x000fc60000000f00 */
        /* <DEDUP_REMOVED lines=24> */
[----:B------:R-:W-:-:S07]  /*5170*/  @P4 FMUL.FTZ R178, R166, R23 ;  /* 0x00000017a6b24220 */ /* 0x000fce0000410000 */
.L_x_18011:
[----:B------:R-:W-:-:S04]  /*5180*/  ISETP.NE.U32.AND P0, PT, RZ, UR4, PT ;  /* 0x00000004ff007c0c */ /* 0x000fc8000bf05070 */
[----:B------:R-:W-:-:S13]  /*5190*/  ISETP.NE.AND.EX P0, PT, RZ, UR5, PT, P0 ;  /* 0x00000005ff007c0c */ /* 0x000fda000bf05300 */
[----:B-1----:R-:W1:Y:S02]  /*51a0*/  @P0 LDC.64 R22, c[0x0][0x478] ;  /* 0x00011e00ff160b82 */ /* 0x002e640000000a00 */
[C---:B-1---5:R-:W-:Y:S01]  /*51b0*/  @P0 IMAD.WIDE.U32 R22, R7.reuse, 0x10, R22 ;  /* 0x0000001007160825 */ /* 0x062fe200078e0016 */
[----:B------:R-:W-:-:S04]  /*51c0*/  IADD3 R7, PT, PT, R7, 0x80, RZ ;  /* 0x0000008007077810 */ /* 0x000fc80007ffe0ff */
[----:B------:R1:W-:Y:S02]  /*51d0*/  @P0 STG.E.128 desc[UR8][R22.64], R180 ;  /* 0x000000b416000986 */ /* 0x0003e4000c101d08 */
[----:B-1----:R-:W1:Y:S02]  /*51e0*/  @P4 LDC.64 R22, c[0x0][0x468] ;  /* 0x00011a00ff164b82 */ /* 0x002e640000000a00 */
[C---:B-1----:R-:W-:Y:S01]  /*51f0*/  @P4 IMAD.WIDE.U32 R22, R3.reuse, 0x10, R22 ;  /* 0x0000001003164825 */ /* 0x042fe200078e0016 */
[----:B------:R-:W-:-:S04]  /*5200*/  IADD3 R3, PT, PT, R3, 0x80, RZ ;  /* 0x0000008003037810 */ /* 0x000fc80007ffe0ff */
[----:B------:R1:W-:Y:S03]  /*5210*/  @P4 STG.E.128 desc[UR8][R22.64], R176 ;  /* 0x000000b016004986 */ /* 0x0003e6000c101d08 */
.L_x_18004:
[----:B------:R-:W-:Y:S05]  /*5220*/  BSYNC.RECONVERGENT B0 ;  /* 0x0000000000007941 */ /* 0x000fea0003800200 */
.L_x_18003:
        /* <DEDUP_REMOVED lines=8> */
[----:B-1----:R-:W1:Y:S02]  /*52b0*/  LDC.64 R22, c[0x0][0x390] ;  /* 0x0000e400ff167b82 */ /* 0x002e640000000a00 */
[----:B-1----:R-:W-:-:S05]  /*52c0*/  IMAD.WIDE.U32 R22, R3, 0x10, R22 ;  /* 0x0000001003167825 */ /* 0x002fca00078e0016 */
[----:B------:R2:W5:Y:S02]  /*52d0*/  LDG.E.128 R172, desc[UR8][R22.64] ;  /* 0x0000000816ac7981 */ /* 0x000564000c1e1d00 */
.L_x_18018:
[----:B------:R-:W-:Y:S05]  /*52e0*/  BRA.U !UP0, `(.L_x_18019) ;  /* 0x0000000508247547 */ /* 0x000fea000b800000 */
[----:B------:R-:W-:-:S04]  /*52f0*/  UISETP.NE.U32.AND UP0, UPT, UR6, URZ, UPT ;  /* 0x000000ff0600728c */ /* 0x000fc8000bf05070 */
[----:B------:R-:W-:-:S06]  /*5300*/  UISETP.NE.AND.EX UP0, UPT, UR7, URZ, UPT, UP0 ;  /* 0x000000ff0700728c */ /* 0x000fcc000bf05300 */
[----:B------:R-:W-:-:S13]  /*5310*/  PLOP3.LUT P0, PT, PT, PT, UP0, 0x80, 0x8 ;  /* 0x000000000008781c */ /* 0x000fda0003f0f008 */
[----:B------:R-:W-:Y:S05]  /*5320*/  @!P0 BRA `(.L_x_18020) ;  /* 0x00000000008c8947 */ /* 0x000fea0003800000 */
[----:B------:R-:W3:Y:S01]  /*5330*/  LDL R185, [R1+0x10] ;  /* 0x0000100001b97983 */ /* 0x000ee20000100800 */
[----:B-12---:R-:W1:Y:S01]  /*5340*/  @P4 LDC R22, c[0x0][0x40c] ;  /* 0x00010300ff164b82 */ /* 0x006e620000000800 */
[----:B------:R-:W-:Y:S01]  /*5350*/  @P3 FFMA.FTZ R23, R205, R9, R184 ;  /* 0x00000009cd173223 */ /* 0x000fe200000100b8 */
[----:B-----5:R-:W-:Y:S02]  /*5360*/  MOV R180, R52 ;  /* 0x0000003400b47202 */ /* 0x020fe40000000f00 */
[----:B------:R-:W-:Y:S01]  /*5370*/  MOV R181, R53 ;  /* 0x0000003500b57202 */ /* 0x000fe20000000f00 */
[----:B------:R-:W-:Y:S01]  /*5380*/  @P3 FADD.FTZ R23, R238, -R23 ;  /* 0x80000017ee173221 */ /* 0x000fe20000010000 */
[----:B------:R-:W-:-:S03]  /*5390*/  MOV R182, R54 ;  /* 0x0000003600b67202 */ /* 0x000fc60000000f00 */
[----:B------:R-:W-:Y:S01]  /*53a0*/  @P3 FFMA.FTZ R180, R6, R23, R52 ;  /* 0x0000001706b43223 */ /* 0x000fe20000010034 */
[----:B------:R-:W-:-:S03]  /*53b0*/  @P3 FFMA.FTZ R23, R246, R9, R184 ;  /* 0x00000009f6173223 */ /* 0x000fc600000100b8 */
        /* <DEDUP_REMOVED lines=17> */
[----:B------:R-:W-:Y:S01]  /*54d0*/  MOV R22, R55 ;  /* 0x0000003700167202 */ /* 0x000fe20000000f00 */
[----:B---3--:R-:W-:-:S04]  /*54e0*/  @P3 FADD.FTZ R23, R185, -R23 ;  /* 0x80000017b9173221 */ /* 0x008fc80000010000 */
[----:B------:R-:W-:-:S05]  /*54f0*/  @P3 FFMA.FTZ R22, R6, R23, R55 ;  /* 0x0000001706163223 */ /* 0x000fca0000010037 */
[----:B------:R-:W-:Y:S01]  /*5500*/  MOV R183, R22 ;  /* 0x0000001600b77202 */ /* 0x000fe20000000f00 */
[----:B------:R-:W-:Y:S06]  /*5510*/  @!P4 BRA `(.L_x_18021) ;  /* 0x000000080014c947 */ /* 0x000fec0003800000 */
[----:B------:R-:W-:-:S04]  /*5520*/  FMUL.FTZ R22, R22, UR14 ;  /* 0x0000000e16167c20 */ /* 0x000fc80008410000 */
[-C--:B------:R-:W-:Y:S01]  /*5530*/  FFMA.FTZ R95, R175, R22.reuse, R95 ;  /* 0x00000016af5f7223 */ /* 0x080fe2000001005f */
[----:B------:R-:W-:Y:S01]  /*5540*/  FMUL.FTZ R179, R163, R22 ;  /* 0x00000016a3b37220 */ /* 0x000fe20000410000 */
[----:B------:R-:W-:Y:S06]  /*5550*/  BRA `(.L_x_18021) ;  /* 0x0000000800047947 */ /* 0x000fec0003800000 */
.L_x_18020:
[----:B-12---:R-:W-:Y:S01]  /*5560*/  @P3 FFMA.FTZ R23, R205, R9, R184 ;  /* 0x00000009cd173223 */ /* 0x006fe200000100b8 */
        /* <DEDUP_REMOVED lines=33> */
.L_x_18019:
[----:B-12---:R-:W1:Y:S02]  /*5780*/  LDC.64 R22, c[0x0][0x478] ;  /* 0x00011e00ff167b82 */ /* 0x006e640000000a00 */
[----:B-1----:R-:W-:-:S04]  /*5790*/  ISETP.NE.U32.AND P0, PT, R22, RZ, PT ;  /* 0x000000ff1600720c */ /* 0x002fc80003f05070 */
        /* <DEDUP_REMOVED lines=29> */
.L_x_18023:
        /* <DEDUP_REMOVED lines=9> */
.L_x_18024:
        /* <DEDUP_REMOVED lines=9> */
.L_x_18025:
        /* <DEDUP_REMOVED lines=9> */
.L_x_18022:
[----:B------:R-:W-:Y:S05]  /*5b20*/  @!P4 BRA `(.L_x_18026) ;  /* 0x000000000020c947 */ /* 0x000fea0003800000 */
[----:B------:R-:W-:Y:S01]  /*5b30*/  FFMA.FTZ R22, R205, R9, R184 ;  /* 0x00000009cd167223 */ /* 0x000fe200000100b8 */
[----:B-----5:R-:W-:-:S03]  /*5b40*/  ISETP.GT.AND P1, PT, R5, RZ, PT ;  /* 0x000000ff0500720c */ /* 0x020fc60003f24270 */
[----:B------:R-:W-:-:S04]  /*5b50*/  FADD.FTZ R22, R238, -R22 ;  /* 0x80000016ee167221 */ /* 0x000fc80000010000 */
[----:B------:R-:W-:-:S05]  /*5b60*/  FMUL.FTZ R22, R6, R22 ;  /* 0x0000001606167220 */ /* 0x000fca0000410000 */
[----:B------:R-:W-:-:S05]  /*5b70*/  FSEL R22, R22, RZ, P1 ;  /* 0x000000ff16167208 */ /* 0x000fca0000800000 */
[----:B------:R-:W-:-:S04]  /*5b80*/  FMUL.FTZ R22, R22, UR14 ;  /* 0x0000000e16167c20 */ /* 0x000fc80008410000 */
[-C--:B------:R-:W-:Y:S01]  /*5b90*/  FFMA.FTZ R92, R172, R22.reuse, R92 ;  /* 0x00000016ac5c7223 */ /* 0x080fe2000001005c */
[----:B------:R-:W-:-:S07]  /*5ba0*/  FMUL.FTZ R176, R160, R22 ;  /* 0x00000016a0b07220 */ /* 0x000fce0000410000 */
.L_x_18026:
        /* <DEDUP_REMOVED lines=9> */
.L_x_18027:
        /* <DEDUP_REMOVED lines=9> */
.L_x_18028:
[----:B------:R-:W-:Y:S05]  /*5cd0*/  @!P4 BRA `(.L_x_18021) ;  /* 0x000000000024c947 */ /* 0x000fea0003800000 */
[----:B------:R-:W2:Y:S01]  /*5ce0*/  LDL R23, [R1+0x10] ;  /* 0x0000100001177983 */ /* 0x000ea20000100800 */
[----:B------:R-:W-:Y:S01]  /*5cf0*/  FFMA.FTZ R22, R246, R9, R184 ;  /* 0x00000009f6167223 */ /* 0x000fe200000100b8 */
[----:B-----5:R-:W-:-:S03]  /*5d00*/  ISETP.GT.AND P1, PT, R5, RZ, PT ;  /* 0x000000ff0500720c */ /* 0x020fc60003f24270 */
[----:B--2---:R-:W-:-:S04]  /*5d10*/  FADD.FTZ R22, R23, -R22 ;  /* 0x8000001617167221 */ /* 0x004fc80000010000 */
[----:B------:R-:W-:-:S05]  /*5d20*/  FMUL.FTZ R22, R6, R22 ;  /* 0x0000001606167220 */ /* 0x000fca0000410000 */
[----:B------:R-:W-:-:S05]  /*5d30*/  FSEL R22, R22, RZ, P1 ;  /* 0x000000ff16167208 */ /* 0x000fca0000800000 */
[----:B------:R-:W-:-:S04]  /*5d40*/  FMUL.FTZ R22, R22, UR14 ;  /* 0x0000000e16167c20 */ /* 0x000fc80008410000 */
[-C--:B------:R-:W-:Y:S01]  /*5d50*/  FFMA.FTZ R95, R175, R22.reuse, R95 ;  /* 0x00000016af5f7223 */ /* 0x080fe2000001005f */
[----:B------:R-:W-:-:S07]  /*5d60*/  FMUL.FTZ R179, R163, R22 ;  /* 0x00000016a3b37220 */ /* 0x000fce0000410000 */
.L_x_18021:
[----:B------:R-:W1:Y:S02]  /*5d70*/  @P0 LDC.64 R22, c[0x0][0x478] ;  /* 0x00011e00ff160b82 */ /* 0x000e640000000a00 */
[C---:B-1---5:R-:W-:Y:S01]  /*5d80*/  @P0 IMAD.WIDE.U32 R22, R7.reuse, 0x10, R22 ;  /* 0x0000001007160825 */ /* 0x062fe200078e0016 */
[----:B------:R-:W-:-:S04]  /*5d90*/  IADD3 R7, PT, PT, R7, 0x80, RZ ;  /* 0x0000008007077810 */ /* 0x000fc80007ffe0ff */
[----:B------:R1:W-:Y:S02]  /*5da0*/  @P0 STG.E.128 desc[UR8][R22.64], R180 ;  /* 0x000000b416000986 */ /* 0x0003e4000c101d08 */
[----:B-1----:R-:W1:Y:S02]  /*5db0*/  @P4 LDC.64 R22, c[0x0][0x468] ;  /* 0x00011a00ff164b82 */ /* 0x002e640000000a00 */
[C---:B-1----:R-:W-:Y:S01]  /*5dc0*/  @P4 IMAD.WIDE.U32 R22, R3.reuse, 0x10, R22 ;  /* 0x0000001003164825 */ /* 0x042fe200078e0016 */
[----:B------:R-:W-:-:S04]  /*5dd0*/  IADD3 R3, PT, PT, R3, 0x80, RZ ;  /* 0x0000008003037810 */ /* 0x000fc80007ffe0ff */
[----:B------:R2:W-:Y:S03]  /*5de0*/  @P4 STG.E.128 desc[UR8][R22.64], R176 ;  /* 0x000000b016004986 */ /* 0x0005e6000c101d08 */
.L_x_18017:
[----:B------:R-:W-:Y:S05]  /*5df0*/  BSYNC.RECONVERGENT B0 ;  /* 0x0000000000007941 */ /* 0x000fea0003800200 */
.L_x_18016:
        /* <DEDUP_REMOVED lines=8> */
[----:B-12---:R-:W1:Y:S02]  /*5e80*/  LDC.64 R22, c[0x0][0x390] ;  /* 0x0000e400ff167b82 */ /* 0x006e640000000a00 */
[----:B-1----:R-:W-:-:S05]  /*5e90*/  IMAD.WIDE.U32 R22, R3, 0x10, R22 ;  /* 0x0000001003167825 */ /* 0x002fca00078e0016 */
[----:B------:R3:W5:Y:S02]  /*5ea0*/  LDG.E.128 R172, desc[UR8][R22.64] ;  /* 0x0000000816ac7981 */ /* 0x000764000c1e1d00 */
.L_x_18031:
[----:B------:R-:W-:Y:S05]  /*5eb0*/  BRA.U !UP0, `(.L_x_18032) ;  /* 0x0000000508247547 */ /* 0x000fea000b800000 */
[----:B------:R-:W-:-:S04]  /*5ec0*/  UISETP.NE.U32.AND UP0, UPT, UR6, URZ, UPT ;  /* 0x000000ff0600728c */ /* 0x000fc8000bf05070 */
[----:B------:R-:W-:-:S06]  /*5ed0*/  UISETP.NE.AND.EX UP0, UPT, UR7, URZ, UPT, UP0 ;  /* 0x000000ff0700728c */ /* 0x000fcc000bf05300 */
[----:B------:R-:W-:-:S13]  /*5ee0*/  PLOP3.LUT P0, PT, PT, PT, UP0, 0x80, 0x8 ;  /* 0x000000000008781c */ /* 0x000fda0003f0f008 */
[----:B------:R-:W-:Y:S05]  /*5ef0*/  @!P0 BRA `(.L_x_18033) ;  /* 0x00000000008c8947 */ /* 0x000fea0003800000 */
[----:B------:R-:W4:Y:S01]  /*5f00*/  LDL R185, [R1+0xc] ;  /* 0x00000c0001b97983 */ /* 0x000f220000100800 */
[----:B-123--:R-:W1:Y:S01]  /*5f10*/  @P4 LDC R22, c[0x0][0x40c] ;  /* 0x00010300ff164b82 */ /* 0x00ee620000000800 */
        /* <DEDUP_REMOVED lines=25> */
[----:B----4-:R-:W-:-:S04]  /*60b0*/  @P3 FADD.FTZ R23, R185, -R23 ;  /* 0x80000017b9173221 */ /* 0x010fc80000010000 */
[----:B------:R-:W-:-:S05]  /*60c0*/  @P3 FFMA.FTZ R22, R6, R23, R51 ;  /* 0x0000001706163223 */ /* 0x000fca0000010033 */
[----:B------:R-:W-:Y:S01]  /*60d0*/  MOV R183, R22 ;  /* 0x0000001600b77202 */ /* 0x000fe20000000f00 */
[----:B------:R-:W-:Y:S06]  /*60e0*/  @!P4 BRA `(.L_x_18034) ;  /* 0x000000080014c947 */ /* 0x000fec0003800000 */
[----:B------:R-:W-:-:S04]  /*60f0*/  FMUL.FTZ R22, R22, UR14 ;  /* 0x0000000e16167c20 */ /* 0x000fc80008410000 */
[-C--:B------:R-:W-:Y:S01]  /*6100*/  FFMA.FTZ R91, R175, R22.reuse, R91 ;  /* 0x00000016af5b7223 */ /* 0x080fe2000001005b */
[----:B------:R-:W-:Y:S01]  /*6110*/  FMUL.FTZ R179, R159, R22 ;  /* 0x000000169fb37220 */ /* 0x000fe20000410000 */
[----:B------:R-:W-:Y:S06]  /*6120*/  BRA `(.L_x_18034) ;  /* 0x0000000800047947 */ /* 0x000fec0003800000 */
.L_x_18033:
[----:B-123--:R-:W-:Y:S01]  /*6130*/  @P3 FFMA.FTZ R23, R204, R9, R184 ;  /* 0x00000009cc173223 */ /* 0x00efe200000100b8 */
        /* <DEDUP_REMOVED lines=33> */
.L_x_18032:
[----:B-123--:R-:W1:Y:S02]  /*6350*/  LDC.64 R22, c[0x0][0x478] ;  /* 0x00011e00ff167b82 */ /* 0x00ee640000000a00 */
        /* <DEDUP_REMOVED lines=30> */
.L_x_18036:
        /* <DEDUP_REMOVED lines=9> */
.L_x_18037:
        /* <DEDUP_REMOVED lines=9> */
.L_x_18038:
        /* <DEDUP_REMOVED lines=9> */
.L_x_18035:
        /* <DEDUP_REMOVED lines=9> */
.L_x_18039:
        /* <DEDUP_REMOVED lines=9> */
.L_x_18040:
        /* <DEDUP_REMOVED lines=9> */
.L_x_18041:
        /* <DEDUP_REMOVED lines=10> */
.L_x_18034:
        /* <DEDUP_REMOVED lines=8> */
.L_x_18030:
[----:B------:R-:W-:Y:S05]  /*69c0*/  BSYNC.RECONVERGENT B0 ;  /* 0x0000000000007941 */ /* 0x000fea0003800200 */
.L_x_18029:
        /* <DEDUP_REMOVED lines=8> */
[----:B-123--:R-:W1:Y:S02]  /*6a50*/  LDC.64 R22, c[0x0][0x390] ;  /* 0x0000e400ff167b82 */ /* 0x00ee640000000a00 */
[----:B-1----:R-:W-:-:S05]  /*6a60*/  IMAD.WIDE.U32 R22, R3, 0x10, R22 ;  /* 0x0000001003167825 */ /* 0x002fca00078e0016 */
[----:B------:R4:W5:Y:S02]  /*6a70*/  LDG.E.128 R172, desc[UR8][R22.64] ;  /* 0x0000000816ac7981 */ /* 0x000964000c1e1d00 */
.L_x_18044:
[----:B------:R-:W-:Y:S05]  /*6a80*/  BRA.U !UP0, `(.L_x_18045) ;  /* 0x0000000508247547 */ /* 0x000fea000b800000 */
[----:B------:R-:W-:-:S04]  /*6a90*/  UISETP.NE.U32.AND UP0, UPT, UR6, URZ, UPT ;  /* 0x000000ff0600728c */ /* 0x000fc8000bf05070 */
[----:B------:R-:W-:-:S06]  /*6aa0*/  UISETP.NE.AND.EX UP0, UPT, UR7, URZ, UPT, UP0 ;  /* 0x000000ff0700728c */ /* 0x000fcc000bf05300 */
[----:B------:R-:W-:-:S13]  /*6ab0*/  PLOP3.LUT P0, PT, PT, PT, UP0, 0x80, 0x8 ;  /* 0x000000000008781c */ /* 0x000fda0003f0f008 */
[----:B------:R-:W-:Y:S05]  /*6ac0*/  @!P0 BRA `(.L_x_18046) ;  /* 0x00000000008c8947 */ /* 0x000fea0003800000 */
[----:B------:R-:W2:Y:S02]  /*6ad0*/  LDL R185, [R1+0x8] ;  /* 0x0000080001b97983 */ /* 0x000ea40000100800 */
[----:B-1234-:R-:W1:Y:S01]  /*6ae0*/  @P4 LDC R22, c[0x0][0x40c] ;  /* 0x00010300ff164b82 */ /* 0x01ee620000000800 */
        /* <DEDUP_REMOVED lines=25> */
[----:B------:R-:W-:-:S04]  /*6c80*/  @P3 FADD.FTZ R23, R185, -R23 ;  /* 0x80000017b9173221 */ /* 0x000fc80000010000 */
[----:B------:R-:W-:-:S05]  /*6c90*/  @P3 FFMA.FTZ R22, R6, R23, R47 ;  /* 0x0000001706163223 */ /* 0x000fca000001002f */
[----:B------:R-:W-:Y:S01]  /*6ca0*/  MOV R183, R22 ;  /* 0x0000001600b77202 */ /* 0x000fe20000000f00 */
[----:B------:R-:W-:Y:S06]  /*6cb0*/  @!P4 BRA `(.L_x_18047) ;  /* 0x000000080014c947 */ /* 0x000fec0003800000 */
[----:B------:R-:W-:-:S04]  /*6cc0*/  FMUL.FTZ R22, R22, UR14 ;  /* 0x0000000e16167c20 */ /* 0x000fc80008410000 */
[-C--:B------:R-:W-:Y:S01]  /*6cd0*/  FFMA.FTZ R87, R175, R22.reuse, R87 ;  /* 0x00000016af577223 */ /* 0x080fe20000010057 */
[----:B------:R-:W-:Y:S01]  /*6ce0*/  FMUL.FTZ R179, R155, R22 ;  /* 0x000000169bb37220 */ /* 0x000fe20000410000 */
[----:B------:R-:W-:Y:S06]  /*6cf0*/  BRA `(.L_x_18047) ;  /* 0x0000000800047947 */ /* 0x000fec0003800000 */
.L_x_18046:
[----:B-1234-:R-:W-:Y:S01]  /*6d00*/  @P3 FFMA.FTZ R23, R203, R9, R184 ;  /* 0x00000009cb173223 */ /* 0x01efe200000100b8 */
        /* <DEDUP_REMOVED lines=33> */
.L_x_18045:
[----:B-1234-:R-:W1:Y:S02]  /*6f20*/  LDC.64 R22, c[0x0][0x478] ;  /* 0x00011e00ff167b82 */ /* 0x01ee640000000a00 */
        /* <DEDUP_REMOVED lines=30> */
.L_x_18049:
        /* <DEDUP_REMOVED lines=9> */
.L_x_18050:
        /* <DEDUP_REMOVED lines=9> */
.L_x_18051:
        /* <DEDUP_REMOVED lines=9> */
.L_x_18048:
        /* <DEDUP_REMOVED lines=9> */
.L_x_18052:
        /* <DEDUP_REMOVED lines=9> */
.L_x_18053:
        /* <DEDUP_REMOVED lines=9> */
.L_x_18054:
        /* <DEDUP_REMOVED lines=10> */
.L_x_18047:
        /* <DEDUP_REMOVED lines=8> */
.L_x_18043:
[----:B------:R-:W-:Y:S05]  /*7590*/  BSYNC.RECONVERGENT B0 ;  /* 0x0000000000007941 */ /* 0x000fea0003800200 */
.L_x_18042:
        /* <DEDUP_REMOVED lines=8> */
[----:B-1234-:R-:W1:Y:S02]  /*7620*/  LDC.64 R22, c[0x0][0x390] ;  /* 0x0000e400ff167b82 */ /* 0x01ee640000000a00 */
[----:B-1----:R-:W-:-:S05]  /*7630*/  IMAD.WIDE.U32 R22, R3, 0x10, R22 ;  /* 0x0000001003167825 */ /* 0x002fca00078e0016 */
[----:B------:R1:W5:Y:S02]  /*7640*/  LDG.E.128 R172, desc[UR8][R22.64] ;  /* 0x0000000816ac7981 */ /* 0x000364000c1e1d00 */
.L_x_18057:
        /* <DEDUP_REMOVED lines=40> */
.L_x_18059:
        /* <DEDUP_REMOVED lines=34> */
.L_x_18058:
        /* <DEDUP_REMOVED lines=31> */
.L_x_18062:
        /* <DEDUP_REMOVED lines=9> */
.L_x_18063:
        /* <DEDUP_REMOVED lines=9> */
.L_x_18064:
        /* <DEDUP_REMOVED lines=9> */
.L_x_18061:
        /* <DEDUP_REMOVED lines=9> */
.L_x_18065:
        /* <DEDUP_REMOVED lines=9> */
.L_x_18066:
        /* <DEDUP_REMOVED lines=9> */
.L_x_18067:
        /* <DEDUP_REMOVED lines=10> */
.L_x_18060:
        /* <DEDUP_REMOVED lines=8> */
.L_x_18056:
[----:B------:R-:W-:Y:S05]  /*8160*/  BSYNC.RECONVERGENT B0 ;  /* 0x0000000000007941 */ /* 0x000fea0003800200 */
.L_x_18055:
        /* <DEDUP_REMOVED lines=11> */
.L_x_18070:
[----:B------:R-:W-:Y:S05]  /*8220*/  BRA.U !UP0, `(.L_x_18071) ;  /* 0x0000000508247547 */ /* 0x000fea000b800000 */
[----:B------:R-:W-:-:S04]  /*8230*/  UISETP.NE.U32.AND UP0, UPT, UR6, URZ, UPT ;  /* 0x000000ff0600728c */ /* 0x000fc8000bf05070 */
[----:B------:R-:W-:-:S06]  /*8240*/  UISETP.NE.AND.EX UP0, UPT, UR7, URZ, UPT, UP0 ;  /* 0x000000ff0700728c */ /* 0x000fcc000bf05300 */
[----:B------:R-:W-:-:S13]  /*8250*/  PLOP3.LUT P0, PT, PT, PT, UP0, 0x80, 0x8 ;  /* 0x000000000008781c */ /* 0x000fda0003f0f008 */
[----:B------:R-:W-:Y:S05]  /*8260*/  @!P0 BRA `(.L_x_18072) ;  /* 0x00000000008c8947 */ /* 0x000fea0003800000 */
[----:B------:R-:W2:Y:S02]  /*8270*/  LDL R185, [R1] ;  /* 0x0000000001b97983 */ /* 0x000ea40000100800 */
        /* <DEDUP_REMOVED lines=34> */
.L_x_18072:
        /* <DEDUP_REMOVED lines=25> */
[----:B------:R-:W2:Y:S01]  /*8630*/  LDL R185, [R1] ;  /* 0x0000000001b97983 */ /* 0x000ea20000100800 */
        /* <DEDUP_REMOVED lines=8> */
.L_x_18071:
[----:B-1234-:R-:W1:Y:S02]  /*86c0*/  LDC.64 R22, c[0x0][0x478] ;  /* 0x00011e00ff167b82 */ /* 0x01ee640000000a00 */
[----:B-1----:R-:W-:-:S04]  /*86d0*/  ISETP.NE.U32.AND P0, PT, R22, RZ, PT ;  /* 0x000000ff1600720c */ /* 0x002fc80003f05070 */
        /* <DEDUP_REMOVED lines=29> */
.L_x_18075:
        /* <DEDUP_REMOVED lines=9> */
.L_x_18076:
        /* <DEDUP_REMOVED lines=9> */
.L_x_18077:
        /* <DEDUP_REMOVED lines=9> */
.L_x_18074:
        /* <DEDUP_REMOVED lines=9> */
.L_x_18078:
        /* <DEDUP_REMOVED lines=9> */
.L_x_18079:
        /* <DEDUP_REMOVED lines=9> */
.L_x_18080:
[----:B------:R-:W-:Y:S05]  /*8c10*/  @!P4 BRA `(.L_x_18073) ;  /* 0x000000000024c947 */ /* 0x000fea0003800000 */
[----:B------:R-:W2:Y:S01]  /*8c20*/  LDL R23, [R1] ;  /* 0x0000000001177983 */ /* 0x000ea20000100800 */
        /* <DEDUP_REMOVED lines=8> */
.L_x_18073:
        /* <DEDUP_REMOVED lines=8> */
.L_x_18069:
[----:B------:R-:W-:Y:S05]  /*8d30*/  BSYNC.RECONVERGENT B0 ;  /* 0x0000000000007941 */ /* 0x000fea0003800200 */
.L_x_18068:
[----:B------:R-:W-:Y:S01]  /*8d40*/  ISETP.GE.U32.AND P0, PT, R2, 0x380, PT ;  /* 0x000003800200780c */ /* 0x000fe20003f06070 */
[----:B------:R-:W-:-:S12]  /*8d50*/  BSSY.RECONVERGENT B0, `(.L_x_18081) ;  /* 0x00000b5000007945 */ /* 0x000fd80003800200 */
[----:B------:R-:W-:Y:S05]  /*8d60*/  @!P0 BRA `(.L_x_18082) ;  /* 0x0000000800cc8947 */ /* 0x000fea0003800000 */
[----:B------:R-:W-:-:S04]  /*8d70*/  UISETP.NE.U32.AND UP0, UPT, UR12, URZ, UPT ;  /* 0x000000ff0c00728c */ /* 0x000fc8000bf05070 */
[----:B------:R-:W-:Y:S01]  /*8d80*/  UISETP.NE.AND.EX UP0, UPT, UR13, URZ, UPT, UP0 ;  /* 0x000000ff0d00728c */ /* 0x000fe2000bf05300 */
[----:B------:R-:W-:Y:S10]  /*8d90*/  @!P4 BRA `(.L_x_18083) ;  /* 0x00000000000cc947 */ /* 0x000ff40003800000 */
[----:B-1234-:R-:W1:Y:S02]  /*8da0*/  LDC.64 R22, c[0x0][0x390] ;  /* 0x0000e400ff167b82 */ /* 0x01ee640000000a00 */
[----:B-1----:R-:W-:-:S05]  /*8db0*/  IMAD.WIDE.U32 R22, R3, 0x10, R22 ;  /* 0x0000001003167825 */ /* 0x002fca00078e0016 */
[----:B------:R1:W5:Y:S02]  /*8dc0*/  LDG.E.128 R172, desc[UR8][R22.64] ;  /* 0x0000000816ac7981 */ /* 0x000364000c1e1d00 */
.L_x_18083:
[----:B------:R-:W-:Y:S05]  /*8dd0*/  BRA.U !UP0, `(.L_x_18084) ;  /* 0x00000005081c7547 */ /* 0x000fea000b800000 */
[----:B------:R-:W-:-:S04]  /*8de0*/  UISETP.NE.U32.AND UP0, UPT, UR6, URZ, UPT ;  /* 0x000000ff0600728c */ /* 0x000fc8000bf05070 */
[----:B------:R-:W-:-:S06]  /*8df0*/  UISETP.NE.AND.EX UP0, UPT, UR7, URZ, UPT, UP0 ;  /* 0x000000ff0700728c */ /* 0x000fcc000bf05300 */
[----:B------:R-:W-:-:S13]  /*8e00*/  PLOP3.LUT P1, PT, PT, PT, UP0, 0x80, 0x8 ;  /* 0x000000000008781c */ /* 0x000fda0003f2f008 */
[----:B------:R-:W-:Y:S05]  /*8e10*/  @!P1 BRA `(.L_x_18085) ;  /* 0x0000000000889947 */ /* 0x000fea0003800000 */
[----:B-1234-:R-:W1:Y:S01]  /*8e20*/  @P4 LDC R22, c[0x0][0x40c] ;  /* 0x00010300ff164b82 */ /* 0x01ee620000000800 */
[----:B------:R-:W-:Y:S01]  /*8e30*/  @P3 FFMA.FTZ R23, R200, R9, R184 ;  /* 0x00000009c8173223 */ /* 0x000fe200000100b8 */
[----:B-----5:R-:W-:Y:S02]  /*8e40*/  MOV R180, R32 ;  /* 0x0000002000b47202 */ /* 0x020fe40000000f00 */
[----:B------:R-:W-:Y:S01]  /*8e50*/  MOV R181, R33 ;  /* 0x0000002100b57202 */ /* 0x000fe20000000f00 */
[----:B------:R-:W-:Y:S01]  /*8e60*/  @P3 FADD.FTZ R23, R233, -R23 ;  /* 0x80000017e9173221 */ /* 0x000fe20000010000 */
[----:B------:R-:W-:-:S03]  /*8e70*/  MOV R182, R34 ;  /* 0x0000002200b67202 */ /* 0x000fc60000000f00 */
[----:B------:R-:W-:Y:S01]  /*8e80*/  @P3 FFMA.FTZ R180, R6, R23, R32 ;  /* 0x0000001706b43223 */ /* 0x000fe20000010020 */
[----:B------:R-:W-:-:S04]  /*8e90*/  @P3 FFMA.FTZ R23, R241, R9, R184 ;  /* 0x00000009f1173223 */ /* 0x000fc800000100b8 */
[----:B------:R-:W-:Y:S01]  /*8ea0*/  @P3 FADD.FTZ R23, R252, -R23 ;  /* 0x80000017fc173221 */ /* 0x000fe20000010000 */
        /* <DEDUP_REMOVED lines=18> */
[----:B------:R-:W-:-:S05]  /*8fd0*/  @P3 FFMA.FTZ R22, R6, R23, R35 ;  /* 0x0000001706163223 */ /* 0x000fca0000010023 */
[----:B------:R-:W-:Y:S01]  /*8fe0*/  MOV R183, R22 ;  /* 0x0000001600b77202 */ /* 0x000fe20000000f00 */
[----:B------:R-:W-:Y:S06]  /*8ff0*/  @!P4 BRA `(.L_x_18086) ;  /* 0x000000080008c947 */ /* 0x000fec0003800000 */
[----:B------:R-:W-:-:S04]  /*9000*/  FMUL.FTZ R22, R22, UR14 ;  /* 0x0000000e16167c20 */ /* 0x000fc80008410000 */
[-C--:B------:R-:W-:Y:S01]  /*9010*/  FFMA.FTZ R75, R175, R22.reuse, R75 ;  /* 0x00000016af4b7223 */ /* 0x080fe2000001004b */
[----:B------:R-:W-:Y:S01]  /*9020*/  FMUL.FTZ R179, R143, R22 ;  /* 0x000000168fb37220 */ /* 0x000fe20000410000 */
[----:B------:R-:W-:Y:S06]  /*9030*/  BRA `(.L_x_18086) ;  /* 0x0000000400f87947 */ /* 0x000fec0003800000 */
.L_x_18085:
        /* <DEDUP_REMOVED lines=25> */
[----:B------:R-:W-:Y:S01]  /*91d0*/  @P3 FFMA.FTZ R22, R241, R9, R184 ;  /* 0x00000009f1163223 */ /* 0x000fe200000100b8 */
[----:B------:R-:W-:-:S03]  /*91e0*/  MOV R23, R35 ;  /* 0x0000002300177202 */ /* 0x000fc60000000f00 */
[----:B------:R-:W-:-:S04]  /*91f0*/  @P3 FADD.FTZ R22, R252, -R22 ;  /* 0x80000016fc163221 */ /* 0x000fc80000010000 */
[----:B------:R-:W-:-:S04]  /*9200*/  @P3 FFMA.FTZ R23, R6, R22, R35 ;  /* 0x0000001606173223 */ /* 0x000fc80000010023 */
[----:B------:R-:W-:-:S04]  /*9210*/  FMUL.FTZ R22, R23, UR14 ;  /* 0x0000000e17167c20 */ /* 0x000fc80008410000 */
[-C--:B------:R-:W-:Y:S01]  /*9220*/  FFMA.FTZ R75, R175, R22.reuse, R75 ;  /* 0x00000016af4b7223 */ /* 0x080fe2000001004b */
[----:B------:R-:W-:Y:S01]  /*9230*/  FMUL.FTZ R179, R143, R22 ;  /* 0x000000168fb37220 */ /* 0x000fe20000410000 */
[----:B------:R-:W-:Y:S06]  /*9240*/  BRA `(.L_x_18086) ;  /* 0x0000000400747947 */ /* 0x000fec0003800000 */
.L_x_18084:
[----:B-1234-:R-:W1:Y:S02]  /*9250*/  LDC.64 R22, c[0x0][0x478] ;  /* 0x00011e00ff167b82 */ /* 0x01ee640000000a00 */
[----:B-1----:R-:W-:-:S04]  /*9260*/  ISETP.NE.U32.AND P1, PT, R22, RZ, PT ;  /* 0x000000ff1600720c */ /* 0x002fc80003f25070 */
        /* <DEDUP_REMOVED lines=28> */
.L_x_18088:
        /* <DEDUP_REMOVED lines=9> */
.L_x_18089:
        /* <DEDUP_REMOVED lines=9> */
.L_x_18090:
        /* <DEDUP_REMOVED lines=9> */
.L_x_18087:
        /* <DEDUP_REMOVED lines=9> */
.L_x_18091:
        /* <DEDUP_REMOVED lines=9> */
.L_x_18092:
        /* <DEDUP_REMOVED lines=9> */
.L_x_18093:
        /* <DEDUP_REMOVED lines=9> */
.L_x_18086:
        /* <DEDUP_REMOVED lines=8> */
.L_x_18082:
[----:B------:R-:W-:Y:S05]  /*98a0*/  BSYNC.RECONVERGENT B0 ;  /* 0x0000000000007941 */ /* 0x000fea0003800200 */
.L_x_18081:
        /* <DEDUP_REMOVED lines=9> */
.L_x_18096:
        /* <DEDUP_REMOVED lines=39> */
.L_x_18098:
        /* <DEDUP_REMOVED lines=33> */
.L_x_18097:
        /* <DEDUP_REMOVED lines=30> */
.L_x_18101:
        /* <DEDUP_REMOVED lines=9> */
.L_x_18102:
        /* <DEDUP_REMOVED lines=9> */
.L_x_18103:
        /* <DEDUP_REMOVED lines=9> */
.L_x_18100:
        /* <DEDUP_REMOVED lines=9> */
.L_x_18104:
        /* <DEDUP_REMOVED lines=9> */
.L_x_18105:
        /* <DEDUP_REMOVED lines=9> */
.L_x_18106:
        /* <DEDUP_REMOVED lines=9> */
.L_x_18099:
        /* <DEDUP_REMOVED lines=8> */
.L_x_18095:
[----:B------:R-:W-:Y:S05]  /*a410*/  BSYNC.RECONVERGENT B0 ;  /* 0x0000000000007941 */ /* 0x000fea0003800200 */
.L_x_18094:
        /* <DEDUP_REMOVED lines=9> */
.L_x_18109:
        /* <DEDUP_REMOVED lines=39> */
.L_x_18111:
        /* <DEDUP_REMOVED lines=33> */
.L_x_18110:
        /* <DEDUP_REMOVED lines=30> */
.L_x_18114:
        /* <DEDUP_REMOVED lines=9> */
.L_x_18115:
        /* <DEDUP_REMOVED lines=9> */
.L_x_18116:
        /* <DEDUP_REMOVED lines=9> */
.L_x_18113:
        /* <DEDUP_REMOVED lines=9> */
.L_x_18117:
        /* <DEDUP_REMOVED lines=9> */
.L_x_18118:
        /* <DEDUP_REMOVED lines=9> */
.L_x_18119:
        /* <DEDUP_REMOVED lines=9> */
.L_x_18112:
        /* <DEDUP_REMOVED lines=8> */
.L_x_18108:
[----:B------:R-:W-:Y:S05]  /*af80*/  BSYNC.RECONVERGENT B0 ;  /* 0x0000000000007941 */ /* 0x000fea0003800200 */
.L_x_18107:
        /* <DEDUP_REMOVED lines=11> */
.L_x_18122:
[----:B------:R-:W-:Y:S05]  /*b040*/  BRA.U !UP0, `(.L_x_18123) ;  /* 0x00000005081c7547 */ /* 0x000fea000b800000 */
[----:B------:R-:W-:-:S04]  /*b050*/  UISETP.NE.U32.AND UP0, UPT, UR6, URZ, UPT ;  /* 0x000000ff0600728c */ /* 0x000fc8000bf05070 */
[----:B------:R-:W-:-:S06]  /*b060*/  UISETP.NE.AND.EX UP0, UPT, UR7, URZ, UPT, UP0 ;  /* 0x000000ff0700728c */ /* 0x000fcc000bf05300 */
[----:B------:R-:W-:-:S13]  /*b070*/  PLOP3.LUT P5, PT, PT, PT, UP0, 0x80, 0x8 ;  /* 0x000000000008781c */ /* 0x000fda0003faf008 */
[----:B------:R-:W-:Y:S05]  /*b080*/  @!P5 BRA `(.L_x_18124) ;  /* 0x000000000088d947 */ /* 0x000fea0003800000 */
[--C-:B-----5:R-:W-:Y:S01]  /*b090*/  @P3 FFMA.FTZ R5, R248, R9, R184.reuse ;  /* 0x00000009f8053223 */ /* 0x120fe200000100b8 */
[----:B------:R-:W-:Y:S02]  /*b0a0*/  MOV R180, R168 ;  /* 0x000000a800b47202 */ /* 0x000fe40000000f00 */
[----:B------:R-:W-:Y:S01]  /*b0b0*/  MOV R181, R169 ;  /* 0x000000a900b57202 */ /* 0x000fe20000000f00 */
[----:B-1234-:R-:W-:Y:S01]  /*b0c0*/  @P3 FADD.FTZ R22, R249, -R5 ;  /* 0x80000005f9163221 */ /* 0x01efe20000010000 */
[----:B------:R-:W-:Y:S02]  /*b0d0*/  MOV R5, R171 ;  /* 0x000000ab00057202 */ /* 0x000fe40000000f00 */
[----:B------:R-:W-:Y:S01]  /*b0e0*/  MOV R182, R170 ;  /* 0x000000aa00b67202 */ /* 0x000fe20000000f00 */
[----:B------:R-:W-:Y:S01]  /*b0f0*/  @P3 FFMA.FTZ R5, R6, R22, R171 ;  /* 0x0000001606053223 */ /* 0x000fe200000100ab */
[----:B------:R-:W-:-:S04]  /*b100*/  @P3 FFMA.FTZ R22, R207, R9, R184 ;  /* 0x00000009cf163223 */ /* 0x000fc800000100b8 */
[----:B------:R-:W-:Y:S01]  /*b110*/  @P3 FADD.FTZ R22, R230, -R22 ;  /* 0x80000016e6163221 */ /* 0x000fe20000010000 */
[----:B------:R-:W-:-:S03]  /*b120*/  MOV R183, R5 ;  /* 0x0000000500b77202 */ /* 0x000fc60000000f00 */
[----:B------:R-:W-:Y:S01]  /*b130*/  @P3 FFMA.FTZ R180, R6, R22, R168 ;  /* 0x0000001606b43223 */ /* 0x000fe200000100a8 */
[-CC-:B------:R-:W-:Y:S01]  /*b140*/  @P3 FFMA.FTZ R22, R206, R9.reuse, R184.reuse ;  /* 0x00000009ce163223 */ /* 0x180fe200000100b8 */
[----:B------:R-:W-:-:S03]  /*b150*/  @P3 FFMA.FTZ R9, R208, R9, R184 ;  /* 0x00000009d0093223 */ /* 0x000fc600000100b8 */
[----:B------:R-:W-:Y:S01]  /*b160*/  @P3 FADD.FTZ R22, R220, -R22 ;  /* 0x80000016dc163221 */ /* 0x000fe20000010000 */
[----:B------:R-:W-:-:S03]  /*b170*/  @P3 FADD.FTZ R9, R210, -R9 ;  /* 0x80000009d2093221 */ /* 0x000fc60000010000 */
[C---:B------:R-:W-:Y:S01]  /*b180*/  @P3 FFMA.FTZ R181, R6.reuse, R22, R169 ;  /* 0x0000001606b53223 */ /* 0x040fe200000100a9 */
[----:B------:R-:W-:Y:S02]  /*b190*/  @P3 FFMA.FTZ R182, R6, R9, R170 ;  /* 0x0000000906b63223 */ /* 0x000fe400000100aa */
[----:B------:R-:W1:Y:S02]  /*b1a0*/  @P4 LDC R6, c[0x0][0x40c] ;  /* 0x00010300ff064b82 */ /* 0x000e640000000800 */
[----:B-1----:R-:W-:-:S04]  /*b1b0*/  @P4 FMUL.FTZ R6, R180, R6 ;  /* 0x00000006b4064220 */ /* 0x002fc80000410000 */
[-C--:B------:R-:W-:Y:S01]  /*b1c0*/  @P4 FFMA.FTZ R60, R172, R6.reuse, R60 ;  /* 0x00000006ac3c4223 */ /* 0x080fe2000001003c */
[----:B------:R-:W-:Y:S02]  /*b1d0*/  @P4 FMUL.FTZ R176, R128, R6 ;  /* 0x0000000680b04220 */ /* 0x000fe40000410000 */
[----:B------:R-:W1:Y:S02]  /*b1e0*/  @P4 LDC R6, c[0x0][0x40c] ;  /* 0x00010300ff064b82 */ /* 0x000e640000000800 */
[----:B-1----:R-:W-:-:S04]  /*b1f0*/  @P4 FMUL.FTZ R6, R181, R6 ;  /* 0x00000006b5064220 */ /* 0x002fc80000410000 */
[-C--:B------:R-:W-:Y:S01]  /*b200*/  @P4 FFMA.FTZ R61, R173, R6.reuse, R61 ;  /* 0x00000006ad3d4223 */ /* 0x080fe2000001003d */
[----:B------:R-:W-:Y:S02]  /*b210*/  @P4 FMUL.FTZ R177, R129, R6 ;  /* 0x0000000681b14220 */ /* 0x000fe40000410000 */
[----:B------:R-:W1:Y:S02]  /*b220*/  @P4 LDC R6, c[0x0][0x40c] ;  /* 0x00010300ff064b82 */ /* 0x000e640000000800 */
[----:B-1----:R-:W-:-:S04]  /*b230*/  @P4 FMUL.FTZ R6, R182, R6 ;  /* 0x00000006b6064220 */ /* 0x002fc80000410000 */
[-C--:B------:R-:W-:Y:S01]  /*b240*/  @P4 FFMA.FTZ R62, R174, R6.reuse, R62 ;  /* 0x00000006ae3e4223 */ /* 0x080fe2000001003e */
[----:B------:R-:W-:Y:S01]  /*b250*/  @P4 FMUL.FTZ R178, R130, R6 ;  /* 0x0000000682b24220 */ /* 0x000fe20000410000 */
[----:B------:R-:W-:Y:S06]  /*b260*/  @!P4 BRA `(.L_x_18125) ;  /* 0x0000000400fcc947 */ /* 0x000fec0003800000 */
[----:B------:R-:W-:-:S04]  /*b270*/  FMUL.FTZ R5, R5, UR14 ;  /* 0x0000000e05057c20 */ /* 0x000fc80008410000 */
[-C--:B------:R-:W-:Y:S01]  /*b280*/  FFMA.FTZ R63, R175, R5.reuse, R63 ;  /* 0x00000005af3f7223 */ /* 0x080fe2000001003f */
[----:B------:R-:W-:Y:S01]  /*b290*/  FMUL.FTZ R179, R131, R5 ;  /* 0x0000000583b37220 */ /* 0x000fe20000410000 */
[----:B------:R-:W-:Y:S06]  /*b2a0*/  BRA `(.L_x_18125) ;  /* 0x0000000400ec7947 */ /* 0x000fec0003800000 */
.L_x_18124:
[----:B-----5:R-:W-:-:S04]  /*b2b0*/  @P3 FFMA.FTZ R5, R207, R9, R184 ;  /* 0x00000009cf053223 */ /* 0x020fc800000100b8 */
[----:B-1234-:R-:W-:Y:S01]  /*b2c0*/  @P3 FADD.FTZ R22, R230, -R5 ;  /* 0x80000005e6163221 */ /* 0x01efe20000010000 */
[----:B------:R-:W-:-:S03]  /*b2d0*/  MOV R5, R168 ;  /* 0x000000a800057202 */ /* 0x000fc60000000f00 */
[----:B------:R-:W-:Y:S02]  /*b2e0*/  @P3 FFMA.FTZ R5, R6, R22, R168 ;  /* 0x0000001606053223 */ /* 0x000fe400000100a8 */
[----:B------:R-:W1:Y:S02]  /*b2f0*/  @P4 LDC R22, c[0x0][0x40c] ;  /* 0x00010300ff164b82 */ /* 0x000e640000000800 */
[----:B-1----:R-:W-:-:S04]  /*b300*/  @P4 FMUL.FTZ R5, R5, R22 ;  /* 0x0000001605054220 */ /* 0x002fc80000410000 */
[-C--:B------:R-:W-:Y:S01]  /*b310*/  @P4 FFMA.FTZ R60, R172, R5.reuse, R60 ;  /* 0x00000005ac3c4223 */ /* 0x080fe2000001003c */
[----:B------:R-:W-:Y:S01]  /*b320*/  @P4 FMUL.FTZ R176, R128, R5 ;  /* 0x0000000580b04220 */ /* 0x000fe20000410000 */
[----:B------:R-:W-:-:S04]  /*b330*/  @P3 FFMA.FTZ R5, R206, R9, R184 ;  /* 0x00000009ce053223 */ /* 0x000fc800000100b8 */
[----:B------:R-:W-:Y:S01]  /*b340*/  @P3 FADD.FTZ R22, R220, -R5 ;  /* 0x80000005dc163221 */ /* 0x000fe20000010000 */
        /* <DEDUP_REMOVED lines=23> */
.L_x_18123:
[----:B-1234-:R-:W1:Y:S02]  /*b4c0*/  LDC.64 R22, c[0x0][0x478] ;  /* 0x00011e00ff167b82 */ /* 0x01ee640000000a00 */
[----:B-1----:R-:W-:-:S04]  /*b4d0*/  ISETP.NE.U32.AND P5, PT, R22, RZ, PT ;  /* 0x000000ff1600720c */ /* 0x002fc80003fa5070 */
[----:B------:R-:W-:-:S13]  /*b4e0*/  ISETP.NE.AND.EX P5, PT, R23, RZ, PT, P5 ;  /* 0x000000ff1700720c */ /* 0x000fda0003fa5350 */
[----:B------:R-:W-:Y:S05]  /*b4f0*/  @!P5 BRA `(.L_x_18126) ;  /* 0x0000000000c8d947 */ /* 0x000fea0003800000 */
        /* <DEDUP_REMOVED lines=9> */
.L_x_18127:
        /* <DEDUP_REMOVED lines=9> */
.L_x_18128:
        /* <DEDUP_REMOVED lines=9> */
.L_x_18129:
[-CC-:B------:R-:W-:Y:S01]  /*b6b0*/  FFMA.FTZ R23, R248, R9.reuse, R184.reuse ;  /* 0x00000009f8177223 */ /* 0x180fe200000100b8 */
[----:B-----5:R-:W-:Y:S01]  /*b6c0*/  ISETP.GT.AND P3, PT, R5, RZ, PT ;  /* 0x000000ff0500720c */ /* 0x020fe20003f64270 */
        /* <DEDUP_REMOVED lines=17> */
[----:B------:R-:W-:-:S04]  /*b7e0*/  FMUL.FTZ R5, R6, UR14 ;  /* 0x0000000e06057c20 */ /* 0x000fc80008410000 */
[-C--:B------:R-:W-:Y:S01]  /*b7f0*/  FFMA.FTZ R63, R175, R5.reuse, R63 ;  /* 0x00000005af3f7223 */ /* 0x080fe2000001003f */
[----:B------:R-:W-:Y:S01]  /*b800*/  FMUL.FTZ R179, R131, R5 ;  /* 0x0000000583b37220 */ /* 0x000fe20000410000 */
[----:B------:R-:W-:Y:S06]  /*b810*/  BRA `(.L_x_18125) ;  /* 0x0000000000907947 */ /* 0x000fec0003800000 */
.L_x_18126:
        /* <DEDUP_REMOVED lines=9> */
.L_x_18130:
        /* <DEDUP_REMOVED lines=9> */
.L_x_18131:
        /* <DEDUP_REMOVED lines=9> */
.L_x_18132:
[----:B-----5:R-:W-:Y:S01]  /*b9d0*/  ISETP.GT.AND P3, PT, R5, RZ, PT ;  /* 0x000000ff0500720c */ /* 0x020fe20003f64270 */
[----:B------:R-:W-:Y:S01]  /*b9e0*/  FFMA.FTZ R9, R248, R9, R184 ;  /* 0x00000009f8097223 */ /* 0x000fe200000100b8 */
[----:B------:R-:W1:Y:S03]  /*b9f0*/  @P4 LDC R5, c[0x0][0x40c] ;  /* 0x00010300ff054b82 */ /* 0x000e660000000800 */
[----:B------:R-:W-:-:S04]  /*ba00*/  FADD.FTZ R9, R249, -R9 ;  /* 0x80000009f9097221 */ /* 0x000fc80000010000 */
[----:B------:R-:W-:-:S05]  /*ba10*/  FMUL.FTZ R6, R6, R9 ;  /* 0x0000000906067220 */ /* 0x000fca0000410000 */
[----:B------:R-:W-:-:S05]  /*ba20*/  FSEL R6, R6, RZ, P3 ;  /* 0x000000ff06067208 */ /* 0x000fca0001800000 */
[----:B-1----:R-:W-:-:S04]  /*ba30*/  @P4 FMUL.FTZ R5, R6, R5 ;  /* 0x0000000506054220 */ /* 0x002fc80000410000 */
[-C--:B------:R-:W-:Y:S01]  /*ba40*/  @P4 FFMA.FTZ R63, R175, R5.reuse, R63 ;  /* 0x00000005af3f4223 */ /* 0x080fe2000001003f */
[----:B------:R-:W-:-:S07]  /*ba50*/  @P4 FMUL.FTZ R179, R131, R5 ;  /* 0x0000000583b34220 */ /* 0x000fce0000410000 */
.L_x_18125:
[----:B------:R-:W1:Y:S02]  /*ba60*/  @P5 LDC.64 R22, c[0x0][0x478] ;  /* 0x00011e00ff165b82 */ /* 0x000e640000000a00 */
[----:B-1----:R-:W-:-:S05]  /*ba70*/  @P5 IMAD.WIDE.U32 R6, R7, 0x10, R22 ;  /* 0x0000001007065825 */ /* 0x002fca00078e0016 */
[----:B------:R1:W-:Y:S02]  /*ba80*/  @P5 STG.E.128 desc[UR8][R6.64], R180 ;  /* 0x000000b406005986 */ /* 0x0003e4000c101d08 */
[----:B-1----:R-:W1:Y:S02]  /*ba90*/  @P4 LDC.64 R6, c[0x0][0x468] ;  /* 0x00011a00ff064b82 */ /* 0x002e640000000a00 */
[----:B-1----:R-:W-:-:S05]  /*baa0*/  @P4 IMAD.WIDE.U32 R6, R3, 0x10, R6 ;  /* 0x0000001003064825 */ /* 0x002fca00078e0006 */
[----:B------:R1:W-:Y:S02]  /*bab0*/  @P4 STG.E.128 desc[UR8][R6.64], R176 ;  /* 0x000000b006004986 */ /* 0x0003e4000c101d08 */
.L_x_18121:
[----:B------:R-:W-:Y:S05]  /*bac0*/  BSYNC.RECONVERGENT B0 ;  /* 0x0000000000007941 */ /* 0x000fea0003800200 */
.L_x_18120:
[----:B-1---5:R-:W1:Y:S01]  /*bad0*/  LDC.64 R6, c[0x0][0x380] ;  /* 0x0000e000ff067b82 */ /* 0x022e620000000a00 */
[----:B------:R-:W-:Y:S01]  /*bae0*/  UPLOP3.LUT UP1, UPT, UPT, UPT, UP1, 0x40, 0x4 ;  /* 0x000000000004789c */ /* 0x000fe20003f2e810 */
[----:B-1----:R-:W-:-:S04]  /*baf0*/  IADD3 R4, PT, PT, R4, R6, RZ ;  /* 0x0000000604047210 */ /* 0x002fc80007ffe0ff */
[----:B------:R-:W-:-:S13]  /*bb00*/  ISETP.GE.AND P3, PT, R4, R7, PT ;  /* 0x000000070400720c */ /* 0x000fda0003f66270 */
[----:B------:R-:W-:Y:S05]  /*bb10*/  @!P3 BRA `(.L_x_18133) ;  /* 0xffffff58007cb947 */ /* 0x000fea000383ffff */
.L_x_17979:
[----:B------:R-:W2:Y:S01]  /*bb20*/  LDL.LU R5, [R1+0x1c] ;  /* 0x00001c0001057983 */ /* 0x000ea20000300800 */
[----:B------:R-:W2:Y:S01]  /*bb30*/  S2UR UR4, SR_CTAID.X ;  /* 0x00000000000479c3 */ /* 0x000ea20000002500 */
[----:B------:R-:W-:Y:S01]  /*bb40*/  LOP3.LUT P3, RZ, R10, 0x8, RZ, 0xc0, !PT ;  /* 0x000000080aff7812 */ /* 0x000fe2000786c0ff */
[----:B------:R-:W-:Y:S01]  /*bb50*/  BSSY.RECONVERGENT B0, `(.L_x_18134) ;  /* 0x0000017000007945 */ /* 0x000fe20003800200 */
[----:B------:R-:W1:Y:S01]  /*bb60*/  S2R R3, SR_TID.X ;  /* 0x0000000000037919 */ /* 0x000e620000002100 */
[----:B--2---:R-:W-:-:S05]  /*bb70*/  IMAD R0, R5, UR4, RZ ;  /* 0x0000000405007c24 */ /* 0x004fca000f8e02ff */
[----:B-1----:R-:W-:-:S05]  /*bb80*/  LEA.HI R9, R0, R3, RZ, 0x1e ;  /* 0x0000000300097211 */ /* 0x002fca00078ff0ff */
[----:B------:R-:W-:Y:S05]  /*bb90*/  @!P3 BRA `(.L_x_18135) ;  /* 0x000000000048b947 */ /* 0x000fea0003800000 */
[----:B------:R-:W2:Y:S01]  /*bba0*/  LDL.LU R188, [R1+0x44] ;  /* 0x0000440001bc7983 */ /* 0x000ea20000300800 */
[----:B------:R-:W1:Y:S03]  /*bbb0*/  LDC.64 R2, c[0x0][0x440] ;  /* 0x00011000ff027b82 */ /* 0x000e660000000a00 */
[----:B------:R-:W2:Y:S04]  /*bbc0*/  LDL.LU R189, [R1+0x48] ;  /* 0x0000480001bd7983 */ /* 0x000ea80000300800 */
[----:B------:R-:W2:Y:S01]  /*bbd0*/  LDL.LU R190, [R1+0x4c] ;  /* 0x00004c0001be7983 */ /* 0x000ea20000300800 */
[----:B------:R-:W0:Y:S03]  /*bbe0*/  LDC.64 R4, c[0x0][0x448] ;  /* 0x00011200ff047b82 */ /* 0x000e260000000a00 */
[----:B------:R-:W2:Y:S04]  /*bbf0*/  LDL.LU R191, [R1+0x50] ;  /* 0x0000500001bf7983 */ /* 0x000ea80000300800 */
[----:B------:R-:W3:Y:S01]  /*bc00*/  LDL.LU R184, [R1+0xe4] ;  /* 0x0000e40001b87983 */ /* 0x000ee20000300800 */
[----:B------:R-:W4:Y:S03]  /*bc10*/  LDC.64 R6, c[0x0][0x460] ;  /* 0x00011800ff067b82 */ /* 0x000f260000000a00 */
[----:B------:R-:W3:Y:S04]  /*bc20*/  LDL.LU R185, [R1+0xe8] ;  /* 0x0000e80001b97983 */ /* 0x000ee80000300800 */
[----:B------:R-:W3:Y:S04]  /*bc30*/  LDL.LU R186, [R1+0xec] ;  /* 0x0000ec0001ba7983 */ /* 0x000ee80000300800 */
[----:B------:R-:W3:Y:S01]  /*bc40*/  LDL.LU R187, [R1+0xf0] ;  /* 0x0000f00001bb7983 */ /* 0x000ee20000300800 */
[----:B-1----:R-:W-:-:S04]  /*bc50*/  IMAD.WIDE.U32 R2, R9, 0x10, R2 ;  /* 0x0000001009027825 */ /* 0x002fc800078e0002 */
[----:B0-----:R-:W-:-:S04]  /*bc60*/  IMAD.WIDE.U32 R4, R9, 0x10, R4 ;  /* 0x0000001009047825 */ /* 0x001fc800078e0004 */
[C---:B----4-:R-:W-:Y:S01]  /*bc70*/  IMAD.WIDE.U32 R6, R9.reuse, 0x10, R6 ;  /* 0x0000001009067825 */ /* 0x050fe200078e0006 */
[----:B------:R-:W-:Y:S01]  /*bc80*/  IADD3 R9, PT, PT, R9, 0x80, RZ ;  /* 0x0000008009097810 */ /* 0x000fe20007ffe0ff */
[----:B--2---:R1:W-:Y:S04]  /*bc90*/  STG.E.128 desc[UR8][R2.64], R188 ;  /* 0x000000bc02007986 */ /* 0x0043e8000c101d08 */
[----:B---3--:R1:W-:Y:S04]  /*bca0*/  STG.E.128 desc[UR8][R4.64], R184 ;  /* 0x000000b804007986 */ /* 0x0083e8000c101d08 */
[----:B------:R1:W-:Y:S02]  /*bcb0*/  STG.E.128 desc[UR8][R6.64], R96 ;  /* 0x0000006006007986 */ /* 0x0003e4000c101d08 */
.L_x_18135:
[----:B------:R-:W-:Y:S05]  /*bcc0*/  BSYNC.RECONVERGENT B0 ;  /* 0x0000000000007941 */ /* 0x000fea0003800200 */
.L_x_18134:
[----:B------:R-:W-:Y:S01]  /*bcd0*/  LOP3.LUT P3, RZ, R10, 0x10, RZ, 0xc0, !PT ;  /* 0x000000100aff7812 */ /* 0x000fe2000786c0ff */
[----:B------:R-:W-:-:S12]  /*bce0*/  BSSY.RECONVERGENT B0, `(.L_x_18136) ;  /* 0x0000014000007945 */ /* 0x000fd80003800200 */
[----:B------:R-:W-:Y:S05]  /*bcf0*/  @!P3 BRA `(.L_x_18137) ;  /* 0x000000000048b947 */ /* 0x000fea0003800000 */
[----:B------:R-:W2:Y:S01]  /*bd00*/  LDL.LU R16, [R1+0x34] ;  /* 0x0000340001107983 */ /* 0x000ea20000300800 */
[----:B-1----:R-:W1:Y:S03]  /*bd10*/  LDC.64 R2, c[0x0][0x440] ;  /* 0x00011000ff027b82 */ /* 0x002e660000000a00 */
        /* <DEDUP_REMOVED lines=16> */
.L_x_18137:
[----:B------:R-:W-:Y:S05]  /*be20*/  BSYNC.RECONVERGENT B0 ;  /* 0x0000000000007941 */ /* 0x000fea0003800200 */
.L_x_18136:
[----:B------:R-:W-:Y:S01]  /*be30*/  LOP3.LUT P3, RZ, R10, 0x20, RZ, 0xc0, !PT ;  /* 0x000000200aff7812 */ /* 0x000fe2000786c0ff */
[----:B------:R-:W-:-:S12]  /*be40*/  BSSY.RECONVERGENT B0, `(.L_x_18138) ;  /* 0x0000014000007945 */ /* 0x000fd80003800200 */
[----:B------:R-:W-:Y:S05]  /*be50*/  @!P3 BRA `(.L_x_18139) ;  /* 0x000000000048b947 */ /* 0x000fea0003800000 */
[----:B--2---:R-:W2:Y:S01]  /*be60*/  LDL.LU R16, [R1+0x24] ;  /* 0x0000240001107983 */ /* 0x004ea20000300800 */
        /* <DEDUP_REMOVED lines=17> */
.L_x_18139:
[----:B------:R-:W-:Y:S05]  /*bf80*/  BSYNC.RECONVERGENT B0 ;  /* 0x0000000000007941 */ /* 0x000fea0003800200 */
.L_x_18138:
[----:B------:R-:W-:Y:S01]  /*bf90*/  LOP3.LUT P3, RZ, R10, 0x40, RZ, 0xc0, !PT ;  /* 0x000000400aff7812 */ /* 0x000fe2000786c0ff */
[----:B------:R-:W-:-:S12]  /*bfa0*/  BSSY.RECONVERGENT B0, `(.L_x_18140) ;  /* 0x0000010000007945 */ /* 0x000fd80003800200 */
[----:B------:R-:W-:Y:S05]  /*bfb0*/  @!P3 BRA `(.L_x_18141) ;  /* 0x000000000038b947 */ /* 0x000fea0003800000 */
[----:B0-2---:R-:W2:Y:S01]  /*bfc0*/  LDL.LU R12, [R1+0xb4] ;  /* 0x0000b400010c7983 */ /* 0x005ea20000300800 */
[----:B-1----:R-:W0:Y:S03]  /*bfd0*/  LDC.64 R2, c[0x0][0x440] ;  /* 0x00011000ff027b82 */ /* 0x002e260000000a00 */
[----:B------:R-:W2:Y:S04]  /*bfe0*/  LDL.LU R13, [R1+0xb8] ;  /* 0x0000b800010d7983 */ /* 0x000ea80000300800 */
[----:B------:R-:W2:Y:S01]  /*bff0*/  LDL.LU R14, [R1+0xbc] ;  /* 0x0000bc00010e7983 */ /* 0x000ea20000300800 */
[----:B------:R-:W1:Y:S03]  /*c000*/  LDC.64 R4, c[0x0][0x448] ;  /* 0x00011200ff047b82 */ /* 0x000e660000000a00 */
[----:B------:R-:W2:Y:S05]  /*c010*/  LDL.LU R15, [R1+0xc0] ;  /* 0x0000c000010f7983 */ /* 0x000eaa0000300800 */
[----:B------:R-:W3:Y:S01]  /*c020*/  LDC.64 R6, c[0x0][0x460] ;  /* 0x00011800ff067b82 */ /* 0x000ee20000000a00 */
[----:B0-----:R-:W-:-:S05]  /*c030*/  IMAD.WIDE.U32 R2, R9, 0x10, R2 ;  /* 0x0000001009027825 */ /* 0x001fca00078e0002 */
[----:B------:R0:W-:Y:S01]  /*c040*/  STG.E.128 desc[UR8][R2.64], R124 ;  /* 0x0000007c02007986 */ /* 0x0001e2000c101d08 */
[----:B-1----:R-:W-:-:S04]  /*c050*/  IMAD.WIDE.U32 R4, R9, 0x10, R4 ;  /* 0x0000001009047825 */ /* 0x002fc800078e0004 */
[C---:B---3--:R-:W-:Y:S01]  /*c060*/  IMAD.WIDE.U32 R6, R9.reuse, 0x10, R6 ;  /* 0x0000001009067825 */ /* 0x048fe200078e0006 */
[----:B------:R-:W-:Y:S01]  /*c070*/  IADD3 R9, PT, PT, R9, 0x80, RZ ;  /* 0x0000008009097810 */ /* 0x000fe20007ffe0ff */
[----:B--2---:R0:W-:Y:S04]  /*c080*/  STG.E.128 desc[UR8][R4.64], R12 ;  /* 0x0000000c04007986 */ /* 0x0041e8000c101d08 */
[----:B------:R0:W-:Y:S02]  /*c090*/  STG.E.128 desc[UR8][R6.64], R84 ;  /* 0x0000005406007986 */ /* 0x0001e4000c101d08 */
.L_x_18141:
[----:B------:R-:W-:Y:S05]  /*c0a0*/  BSYNC.RECONVERGENT B0 ;  /* 0x0000000000007941 */ /* 0x000fea0003800200 */
.L_x_18140:
        /* <DEDUP_REMOVED lines=17> */
.L_x_18143:
[----:B------:R-:W-:Y:S05]  /*c1c0*/  BSYNC.RECONVERGENT B0 ;  /* 0x0000000000007941 */ /* 0x000fea0003800200 */
.L_x_18142:
        /* <DEDUP_REMOVED lines=17> */
.L_x_18145:
[----:B------:R-:W-:Y:S05]  /*c2e0*/  BSYNC.RECONVERGENT B0 ;  /* 0x0000000000007941 */ /* 0x000fea0003800200 */
.L_x_18144:
[----:B------:R-:W-:Y:S04]  /*c2f0*/  BSSY.RECONVERGENT B0, `(.L_x_18146) ;  /* 0x0000010000007945 */ /* 0x000fe80003800200 */
        /* <DEDUP_REMOVED lines=15> */
.L_x_18147:
[----:B------:R-:W-:Y:S05]  /*c3f0*/  BSYNC.RECONVERGENT B0 ;  /* 0x0000000000007941 */ /* 0x000fea0003800200 */
.L_x_18146:
        /* <DEDUP_REMOVED lines=16> */
.L_x_18149:
[----:B------:R-:W-:Y:S05]  /*c500*/  BSYNC.RECONVERGENT B0 ;  /* 0x0000000000007941 */ /* 0x000fea0003800200 */
.L_x_18148:
        /* <DEDUP_REMOVED lines=16> */
.L_x_18151:
[----:B------:R-:W-:Y:S05]  /*c610*/  BSYNC.RECONVERGENT B0 ;  /* 0x0000000000007941 */ /* 0x000fea0003800200 */
.L_x_18150:
[----:B------:R-:W-:-:S13]  /*c620*/  LOP3.LUT P0, RZ, R10, 0x1, RZ, 0xc0, !PT ;  /* 0x000000010aff7812 */ /* 0x000fda000780c0ff */
[----:B------:R-:W-:Y:S05]  /*c630*/  @!P0 EXIT ;  /* 0x000000000000894d */ /* 0x000fea0003800000 */
        /* <DEDUP_REMOVED lines=8> */
[----:B------:R-:W-:Y:S01]  /*c6c0*/  STG.E.128 desc[UR8][R2.64], R100 ;  /* 0x0000006402007986 */ /* 0x000fe2000c101d08 */
[----:B-1----:R-:W-:-:S04]  /*c6d0*/  IMAD.WIDE.U32 R4, R9, 0x10, R4 ;  /* 0x0000001009047825 */ /* 0x002fc800078e0004 */
[----:B---3--:R-:W-:Y:S01]  /*c6e0*/  IMAD.WIDE.U32 R6, R9, 0x10, R6 ;  /* 0x0000001009067825 */ /* 0x008fe200078e0006 */
[----:B--2---:R-:W-:Y:S04]  /*c6f0*/  STG.E.128 desc[UR8][R4.64], R12 ;  /* 0x0000000c04007986 */ /* 0x004fe8000c101d08 */
[----:B------:R-:W-:Y:S01]  /*c700*/  STG.E.128 desc[UR8][R6.64], R60 ;  /* 0x0000003c06007986 */ /* 0x000fe2000c101d08 */
[----:B------:R-:W-:Y:S05]  /*c710*/  EXIT ;  /* 0x000000000000794d */ /* 0x000fea0003800000 */
.L_x_18152:
        /* <DEDUP_REMOVED lines=14> */
.L_x_19460:


//--------------------- .text._ZN10layer_norm13ln_bwd_kernelINS_13Kernel_traitsIfffffjLj5120ELj1ELj1ELj4ELj16ENS_18Kernel_traits_baseILj5120EfffffjLj128EEEEELb0ELb1ELb1ELb1EEEvNS_9BwdParamsE --------------------------
	.section	.text._ZN10layer_norm13ln_bwd_kernelINS_13Kernel_traitsIfffffjLj5120ELj1ELj1ELj4ELj16ENS_18Kernel_traits_baseILj5120EfffffjLj128EEEEELb0ELb1ELb1ELb1EEEvNS_9BwdParamsE,"ax",@progbits
	.align	128
        .global         _ZN10layer_norm13ln_bwd_kernelINS_13Kernel_traitsIfffffjLj5120ELj1ELj1ELj4ELj16ENS_18Kernel_traits_baseILj5120EfffffjLj128EEEEELb0ELb1ELb1ELb1EEEvNS_9BwdParamsE
        .type           _ZN10layer_norm13ln_bwd_kernelINS_13Kernel_traitsIfffffjLj5120ELj1ELj1ELj4ELj16ENS_18Kernel_traits_baseILj5120EfffffjLj128EEEEELb0ELb1ELb1ELb1EEEvNS_9BwdParamsE,@function
        .size           _ZN10layer_norm13ln_bwd_kernelINS_13Kernel_traitsIfffffjLj5120ELj1ELj1ELj4ELj16ENS_18Kernel_traits_baseILj5120EfffffjLj128EEEEELb0ELb1ELb1ELb1EEEvNS_9BwdParamsE,(.L_x_19461 - _ZN10layer_norm13ln_bwd_kernelINS_13Kernel_traitsIfffffjLj5120ELj1ELj1ELj4ELj16ENS_18Kernel_traits_baseILj5120EfffffjLj128EEEEELb0ELb1ELb1ELb1EEEvNS_9BwdParamsE)
        .other          _ZN10layer_norm13ln_bwd_kernelINS_13Kernel_traitsIfffffjLj5120ELj1ELj1ELj4ELj16ENS_18Kernel_traits_baseILj5120EfffffjLj128EEEEELb0ELb1ELb1ELb1EEEvNS_9BwdParamsE,@"STO_CUDA_ENTRY STV_DEFAULT"
_ZN10layer_norm13ln_bwd_kernelINS_13Kernel_traitsIfffffjLj5120ELj1ELj1ELj4ELj16ENS_18Kernel_traits_baseILj5120EfffffjLj128EEEEELb0ELb1ELb1ELb1EEEvNS_9BwdParamsE:
.text._ZN10layer_norm13ln_bwd_kernelINS_13Kernel_traitsIfffffjLj5120ELj1ELj1ELj4ELj16ENS_18Kernel_traits_baseILj5120EfffffjLj128EEEEELb0ELb1ELb1ELb1EEEvNS_9BwdParamsE:
        /* <DEDUP_REMOVED lines=146> */
.L_x_18266:
        /* <DEDUP_REMOVED lines=19> */
[----:B------:R-:W-:Y:S02]  /*0a50*/  UIMAD UR9, UR8, UR26, URZ ;  /* 0x0000001a080972a4 */ /* 0x000fe4000f8e02ff */
[----:B------:R-:W-:Y:S01]  /*0a60*/  UIMAD.WIDE UR32, UR8, 0x4, UR22 ;  /* 0x00000004082078a5 */ /* 0x000fe2000f8e0216 */
[----:B-----5:R1:W-:Y:S01]  /*0a70*/  STL.64 [R1+0x178], R50 ;  /* 0x0001783201007387 */ /* 0x0203e20000100a00 */
[----:B------:R-:W-:Y:S02]  /*0a80*/  USHF.R.S32.HI UR10, URZ, 0x1f, UR9 ;  /* 0x0000001fff0a7899 */ /* 0x000fe40008011409 */
[----:B------:R-:W-:Y:S01]  /*0a90*/  UIADD3 UR11, UPT, UPT, UR30, -0x1, URZ ;  /* 0xffffffff1e0b7890 */ /* 0x000fe2000fffe0ff */
[----:B------:R3:W-:Y:S01]  /*0aa0*/  STL [R1+0x170], R48 ;  /* 0x0001703001007387 */ /* 0x0007e20000100800 */
[----:B------:R-:W-:Y:S01]  /*0ab0*/  MOV R2, UR32 ;  /* 0x0000002000027c02 */ /* 0x000fe20008000f00 */
[----:B------:R-:W-:Y:S01]  /*0ac0*/  ULEA.HI UR10, UR10, UR9, URZ, 0x2 ;  /* 0x000000090a0a7291 */ /* 0x000fe2000f8f10ff */
[----:B------:R-:W-:Y:S01]  /*0ad0*/  MOV R3, UR33 ;  /* 0x0000002100037c02 */ /* 0x000fe20008000f00 */
[----:B------:R-:W-:Y:S01]  /*0ae0*/  UIMAD UR11, UR11, UR26, URZ ;  /* 0x0000001a0b0b72a4 */ /* 0x000fe2000f8e02ff */
[----:B------:R-:W-:Y:S01]  /*0af0*/  STL [R1+0x16c], R47 ;  /* 0x00016c2f01007387 */ /* 0x000fe20000100800 */
[----:B-1----:R-:W1:Y:S03]  /*0b00*/  LDC.64 R50, c[0x0][0x3a8] ;  /* 0x0000ea00ff327b82 */ /* 0x002e660000000a00 */
[----:B---3--:R3:W4:Y:S01]  /*0b10*/  LDG.E R48, desc[UR18][R2.64] ;  /* 0x0000001202307981 */ /* 0x008722000c1e1900 */
[----:B------:R-:W-:Y:S01]  /*0b20*/  USHF.R.S32.HI UR9, URZ, 0x1f, UR11 ;  /* 0x0000001fff097899 */ /* 0x000fe2000801140b */
[----:B------:R-:W-:Y:S01]  /*0b30*/  MOV R0, UR10 ;  /* 0x0000000a00007c02 */ /* 0x000fe20008000f00 */
[----:B------:R-:W-:Y:S01]  /*0b40*/  UISETP.NE.U32.AND UP0, UPT, UR4, URZ, UPT ;  /* 0x000000ff0400728c */ /* 0x000fe2000bf05070 */
[----:B------:R2:W-:Y:S01]  /*0b50*/  STL [R1+0x168], R46 ;  /* 0x0001682e01007387 */ /* 0x0005e20000100800 */
[----:B------:R-:W-:Y:S01]  /*0b60*/  ULEA.HI UR9, UR9, UR11, URZ, 0x2 ;  /* 0x0000000b09097291 */ /* 0x000fe2000f8f10ff */
[----:B0-----:R-:W-:Y:S01]  /*0b70*/  LEA.HI.SX32 R0, R0, R174, 0x1e ;  /* 0x000000ae00007211 */ /* 0x001fe200078ff2ff */
[----:B------:R-:W-:-:S04]  /*0b80*/  UISETP.NE.AND.EX UP0, UPT, UR5, URZ, UPT, UP0 ;  /* 0x000000ff0500728c */ /* 0x000fc8000bf05300 */
[----:B---3--:R-:W-:Y:S01]  /*0b90*/  MOV R3, UR9 ;  /* 0x0000000900037c02 */ /* 0x008fe20008000f00 */
[----:B--2---:R-:W0:Y:S01]  /*0ba0*/  LDC.64 R46, c[0x0][0x428] ;  /* 0x00010a00ff2e7b82 */ /* 0x004e220000000a00 */
[----:B------:R2:W-:Y:S01]  /*0bb0*/  STL [R1+0x164], R45 ;  /* 0x0001642d01007387 */ /* 0x0005e20000100800 */
[----:B-1----:R-:W-:Y:S01]  /*0bc0*/  IMAD.WIDE.U32 R172, R0, 0x10, R50 ;  /* 0x0000001000ac7825 */ /* 0x002fe200078e0032 */
[----:B------:R-:W-:Y:S02]  /*0bd0*/  LEA.HI.SX32 R3, R3, R174, 0x1e ;  /* 0x000000ae03037211 */ /* 0x000fe400078ff2ff */
[----:B------:R1:W-:Y:S04]  /*0be0*/  STL [R1+0x160], R44 ;  /* 0x0001602c01007387 */ /* 0x0003e80000100800 */
[----:B------:R-:W3:Y:S01]  /*0bf0*/  LDG.E.128 R172, desc[UR18][R172.64] ;  /* 0x00000012acac7981 */ /* 0x000ee2000c1e1d00 */
[----:B------:R-:W-:-:S13]  /*0c00*/  PLOP3.LUT P0, PT, PT, PT, UP0, 0x80, 0x8 ;  /* 0x000000000008781c */ /* 0x000fda0003f0f008 */
[----:B------:R-:W2:Y:S08]  /*0c10*/  @P0 LDC.64 R240, c[0x0][0x438] ;  /* 0x00010e00fff00b82 */ /* 0x000eb00000000a00 */
[----:B------:R-:W1:Y:S08]  /*0c20*/  @P0 LDC.64 R238, c[0x0][0x438] ;  /* 0x00010e00ffee0b82 */ /* 0x000e700000000a00 */
[----:B------:R-:W0:Y:S01]  /*0c30*/  @P0 LDC.64 R236, c[0x0][0x438] ;  /* 0x00010e00ffec0b82 */ /* 0x000e220000000a00 */
[----:B------:R-:W-:-:S02]  /*0c40*/  IADD3 R243, PT, PT, R0, 0x100, RZ ;  /* 0x0000010000f37810 */ /* 0x000fc40007ffe0ff */
[C---:B------:R-:W-:Y:S02]  /*0c50*/  IADD3 R242, PT, PT, R0.reuse, 0x180, RZ ;  /* 0x0000018000f27810 */ /* 0x040fe40007ffe0ff */
[----:B------:R-:W-:Y:S01]  /*0c60*/  IADD3 R244, PT, PT, R0, 0x80, RZ ;  /* 0x0000008000f47810 */ /* 0x000fe20007ffe0ff */
[--C-:B------:R-:W-:Y:S01]  /*0c70*/  IMAD.WIDE.U32 R188, R243, 0x10, R50.reuse ;  /* 0x00000010f3bc7825 */ /* 0x100fe200078e0032 */
[----:B------:R-:W-:Y:S01]  /*0c80*/  IADD3 R2, PT, PT, R3, 0x80, RZ ;  /* 0x0000008003027810 */ /* 0x000fe20007ffe0ff */
[----:B------:R-:W0:Y:S02]  /*0c90*/  @P0 LDC.64 R228, c[0x0][0x438] ;  /* 0x00010e00ffe40b82 */ /* 0x000e240000000a00 */
[----:B------:R-:W-:Y:S01]  /*0ca0*/  IMAD.WIDE.U32 R192, R242, 0x10, R50 ;  /* 0x00000010f2c07825 */ /* 0x000fe200078e0032 */
[----:B------:R-:W-:Y:S01]  /*0cb0*/  IADD3 R248, PT, PT, R0, 0x200, RZ ;  /* 0x0000020000f87810 */ /* 0x000fe20007ffe0ff */
[----:B------:R-:W3:Y:S02]  /*0cc0*/  LDG.E.128 R188, desc[UR18][R188.64] ;  /* 0x00000012bcbc7981 */ /* 0x000ee4000c1e1d00 */
[----:B--2---:R-:W-:Y:S01]  /*0cd0*/  @P0 IMAD.WIDE.U32 R240, R243, 0x10, R240 ;  /* 0x00000010f3f00825 */ /* 0x004fe200078e00f0 */
[C---:B------:R-:W-:Y:S01]  /*0ce0*/  IADD3 R210, PT, PT, R3.reuse, 0x200, RZ ;  /* 0x0000020003d27810 */ /* 0x040fe20007ffe0ff */
[----:B------:R-:W2:Y:S01]  /*0cf0*/  LDG.E.128 R192, desc[UR18][R192.64] ;  /* 0x00000012c0c07981 */ /* 0x000ea2000c1e1d00 */
[C---:B------:R-:W-:Y:S01]  /*0d00*/  IADD3 R216, PT, PT, R3.reuse, 0x280, RZ ;  /* 0x0000028003d87810 */ /* 0x040fe20007ffe0ff */
[----:B-1----:R-:W-:Y:S01]  /*0d10*/  @P0 IMAD.WIDE.U32 R238, R242, 0x10, R238 ;  /* 0x00000010f2ee0825 */ /* 0x002fe200078e00ee */
[C---:B------:R-:W-:Y:S01]  /*0d20*/  IADD3 R224, PT, PT, R3.reuse, 0x300, RZ ;  /* 0x0000030003e07810 */ /* 0x040fe20007ffe0ff */
[----:B------:R-:W1:Y:S01]  /*0d30*/  @P0 LDC.64 R242, c[0x0][0x438] ;  /* 0x00010e00fff20b82 */ /* 0x000e620000000a00 */
[----:B------:R0:W5:Y:S01]  /*0d40*/  @P0 LDG.E.128 R32, desc[UR18][R240.64] ;  /* 0x00000012f0200981 */ /* 0x000162000c1e1d00 */
[----:B------:R-:W-:Y:S01]  /*0d50*/  IMAD.WIDE.U32 R180, R244, 0x10, R50 ;  /* 0x00000010f4b47825 */ /* 0x000fe200078e0032 */
[----:B------:R-:W-:-:S02]  /*0d60*/  IADD3 R232, PT, PT, R3, 0x380, RZ ;  /* 0x0000038003e87810 */ /* 0x000fc40007ffe0ff */
[----:B------:R-:W-:Y:S01]  /*0d70*/  IADD3 R250, PT, PT, R0, 0x300, RZ ;  /* 0x0000030000fa7810 */ /* 0x000fe20007ffe0ff */
[----:B0-----:R-:W-:Y:S01]  /*0d80*/  @P0 IMAD.WIDE.U32 R236, R244, 0x10, R236 ;  /* 0x00000010f4ec0825 */ /* 0x001fe200078e00ec */
[C---:B------:R-:W-:Y:S01]  /*0d90*/  IADD3 R252, PT, PT, R0.reuse, 0x380, RZ ;  /* 0x0000038000fc7810 */ /* 0x040fe20007ffe0ff */
[----:B------:R-:W0:Y:S01]  /*0da0*/  @P0 LDC.64 R244, c[0x0][0x438] ;  /* 0x00010e00fff40b82 */ /* 0x000e220000000a00 */
[----:B------:R-:W-:Y:S01]  /*0db0*/  IADD3 R45, PT, PT, R0, 0x400, RZ ;  /* 0x00000400002d7810 */ /* 0x000fe20007ffe0ff */
[--C-:B------:R-:W-:Y:S01]  /*0dc0*/  IMAD.WIDE.U32 R184, R2, 0x10, R46.reuse ;  /* 0x0000001002b87825 */ /* 0x100fe200078e002e */
[C---:B------:R-:W-:Y:S01]  /*0dd0*/  IADD3 R2, PT, PT, R3.reuse, 0x100, RZ ;  /* 0x0000010003027810 */ /* 0x040fe20007ffe0ff */
[----:B------:R-:W5:Y:S04]  /*0de0*/  @P0 LDG.E.128 R36, desc[UR18][R236.64] ;  /* 0x00000012ec240981 */ /* 0x000f68000c1e1d00 */
[----:B------:R-:W-:Y:S01]  /*0df0*/  IMAD.WIDE.U32 R196, R2, 0x10, R46 ;  /* 0x0000001002c47825 */ /* 0x000fe200078e002e */
[C---:B------:R-:W-:Y:S01]  /*0e00*/  IADD3 R2, PT, PT, R3.reuse, 0x180, RZ ;  /* 0x0000018003027810 */ /* 0x040fe20007ffe0ff */
[----:B------:R-:W2:Y:S01]  /*0e10*/  LDG.E.128 R180, desc[UR18][R180.64] ;  /* 0x00000012b4b47981 */ /* 0x000ea2000c1e1d00 */
[C---:B------:R-:W-:Y:S01]  /*0e20*/  IADD3 R240, PT, PT, R3.reuse, 0x400, RZ ;  /* 0x0000040003f07810 */ /* 0x040fe20007ffe0ff */
[----:B------:R-:W-:Y:S01]  /*0e30*/  IMAD.WIDE.U32 R204, R248, 0x10, R50 ;  /* 0x00000010f8cc7825 */ /* 0x000fe200078e0032 */
[----:B------:R-:W-:Y:S01]  /*0e40*/  ISETP.NE.AND P1, PT, RZ, UR27, PT ;  /* 0x0000001bff007c0c */ /* 0x000fe2000bf25270 */
[----:B------:R-:W2:Y:S01]  /*0e50*/  LDG.E.128 R184, desc[UR18][R184.64] ;  /* 0x00000012b8b87981 */ /* 0x000ea2000c1e1d00 */
[----:B------:R-:W2:Y:S01]  /*0e60*/  @P0 LDC.64 R246, c[0x0][0x438] ;  /* 0x00010e00fff60b82 */ /* 0x000ea20000000a00 */
[C-C-:B------:R-:W-:Y:S01]  /*0e70*/  IMAD.WIDE.U32 R176, R3.reuse, 0x10, R46.reuse ;  /* 0x0000001003b07825 */ /* 0x140fe200078e002e */
[----:B------:R-:W-:Y:S01]  /*0e80*/  IADD3 R3, PT, PT, R3, 0x480, RZ ;  /* 0x0000048003037810 */ /* 0x000fe20007ffe0ff */
[----:B------:R-:W2:Y:S02]  /*0e90*/  LDG.E.128 R196, desc[UR18][R196.64] ;  /* 0x00000012c4c47981 */ /* 0x000ea4000c1e1d00 */
[----:B------:R-:W-:Y:S01]  /*0ea0*/  IMAD.WIDE.U32 R200, R2, 0x10, R46 ;  /* 0x0000001002c87825 */ /* 0x000fe200078e002e */
[----:B------:R-:W-:Y:S01]  /*0eb0*/  IADD3 R2, PT, PT, R0, 0x280, RZ ;  /* 0x0000028000027810 */ /* 0x000fe20007ffe0ff */
[----:B------:R-:W2:Y:S02]  /*0ec0*/  LDG.E.128 R176, desc[UR18][R176.64] ;  /* 0x00000012b0b07981 */ /* 0x000ea4000c1e1d00 */
[----:B-1----:R-:W-:-:S02]  /*0ed0*/  @P0 IMAD.WIDE.U32 R248, R248, 0x10, R242 ;  /* 0x00000010f8f80825 */ /* 0x002fc400078e00f2 */
[----:B------:R-:W2:Y:S02]  /*0ee0*/  LDG.E.128 R200, desc[UR18][R200.64] ;  /* 0x00000012c8c87981 */ /* 0x000ea4000c1e1d00 */
[C---:B------:R-:W-:Y:S02]  /*0ef0*/  IMAD.WIDE.U32 R208, R2.reuse, 0x10, R50 ;  /* 0x0000001002d07825 */ /* 0x040fe400078e0032 */
[----:B------:R1:W5:Y:S02]  /*0f00*/  @P0 LDG.E.128 R24, desc[UR18][R248.64] ;  /* 0x00000012f8180981 */ /* 0x000364000c1e1d00 */
[----:B0-----:R-:W-:Y:S02]  /*0f10*/  @P0 IMAD.WIDE.U32 R244, R2, 0x10, R244 ;  /* 0x0000001002f40825 */ /* 0x001fe400078e00f4 */
[----:B------:R-:W2:Y:S02]  /*0f20*/  LDG.E.128 R204, desc[UR18][R204.64] ;  /* 0x00000012cccc7981 */ /* 0x000ea4000c1e1d00 */
[----:B------:R-:W-:-:S02]  /*0f30*/  @P0 IMAD.WIDE.U32 R228, R0, 0x10, R228 ;  /* 0x0000001000e40825 */ /* 0x000fc400078e00e4 */
[----:B------:R-:W5:Y:S02]  /*0f40*/  @P0 LDG.E.128 R28, desc[UR18][R238.64] ;  /* 0x00000012ee1c0981 */ /* 0x000f64000c1e1d00 */
[----:B-1----:R-:W-:Y:S02]  /*0f50*/  IMAD.WIDE.U32 R248, R3, 0x10, R46 ;  /* 0x0000001003f87825 */ /* 0x002fe400078e002e */
[----:B------:R-:W0:Y:S01]  /*0f60*/  @P0 LDC.64 R2, c[0x0][0x438] ;  /* 0x00010e00ff020b82 */ /* 0x000e220000000a00 */
[----:B------:R-:W-:Y:S01]  /*0f70*/  IADD3 R0, PT, PT, R0, 0x480, RZ ;  /* 0x0000048000007810 */ /* 0x000fe20007ffe0ff */
[----:B------:R1:W5:Y:S01]  /*0f80*/  @P0 LDG.E.128 R40, desc[UR18][R228.64] ;  /* 0x00000012e4280981 */ /* 0x000362000c1e1d00 */
[----:B------:R-:W-:-:S03]  /*0f90*/  IMAD.WIDE.U32 R220, R250, 0x10, R50 ;  /* 0x00000010fadc7825 */ /* 0x000fc600078e0032 */
[----:B------:R1:W5:Y:S01]  /*0fa0*/  @P0 LDG.E.128 R20, desc[UR18][R244.64] ;  /* 0x00000012f4140981 */ /* 0x000362000c1e1d00 */
[----:B------:R-:W-:-:S03]  /*0fb0*/  IMAD.WIDE.U32 R236, R45, 0x10, R50 ;  /* 0x000000102dec7825 */ /* 0x000fc600078e0032 */
[----:B------:R-:W2:Y:S01]  /*0fc0*/  LDG.E.128 R220, desc[UR18][R220.64] ;  /* 0x00000012dcdc7981 */ /* 0x000ea2000c1e1d00 */
[----:B-1----:R-:W-:-:S03]  /*0fd0*/  IMAD.WIDE.U32 R228, R252, 0x10, R50 ;  /* 0x00000010fce47825 */ /* 0x002fc600078e0032 */
[----:B------:R-:W2:Y:S01]  /*0fe0*/  LDG.E.128 R236, desc[UR18][R236.64] ;  /* 0x00000012ecec7981 */ /* 0x000ea2000c1e1d00 */
[----:B------:R-:W-:-:S03]  /*0ff0*/  IMAD.WIDE.U32 R244, R0, 0x10, R50 ;  /* 0x0000001000f47825 */ /* 0x000fc600078e0032 */
[----:B------:R-:W2:Y:S01]  /*1000*/  LDG.E.128 R228, desc[UR18][R228.64] ;  /* 0x00000012e4e47981 */ /* 0x000ea2000c1e1d00 */
[----:B------:R-:W-:-:S03]  /*1010*/  IMAD.WIDE.U32 R212, R210, 0x10, R46 ;  /* 0x00000010d2d47825 */ /* 0x000fc600078e002e */
[----:B------:R-:W2:Y:S01]  /*1020*/  LDG.E.128 R208, desc[UR18][R208.64] ;  /* 0x00000012d0d07981 */ /* 0x000ea2000c1e1d00 */
[----:B0-----:R-:W-:Y:S02]  /*1030*/  @P0 IMAD.WIDE.U32 R50, R252, 0x10, R2 ;  /* 0x00000010fc320825 */ /* 0x001fe400078e0002 */
[----:B------:R-:W0:Y:S01]  /*1040*/  @P0 LDC.64 R2, c[0x0][0x438] ;  /* 0x00010e00ff020b82 */ /* 0x000e220000000a00 */
[----:B------:R-:W2:Y:S01]  /*1050*/  LDG.E.128 R212, desc[UR18][R212.64] ;  /* 0x00000012d4d47981 */ /* 0x000ea2000c1e1d00 */
[----:B------:R-:W-:-:S03]  /*1060*/  IMAD.WIDE.U32 R216, R216, 0x10, R46 ;  /* 0x00000010d8d87825 */ /* 0x000fc600078e002e */
[----:B------:R-:W5:Y:S01]  /*1070*/  @P0 LDG.E.128 R12, desc[UR18][R50.64] ;  /* 0x00000012320c0981 */ /* 0x000f62000c1e1d00 */
[----:B------:R-:W-:-:S03]  /*1080*/  IMAD.WIDE.U32 R224, R224, 0x10, R46 ;  /* 0x00000010e0e07825 */ /* 0x000fc600078e002e */
[----:B------:R-:W2:Y:S01]  /*1090*/  LDG.E.128 R216, desc[UR18][R216.64] ;  /* 0x00000012d8d87981 */ /* 0x000ea2000c1e1d00 */
[----:B------:R-:W-:-:S03]  /*10a0*/  IMAD.WIDE.U32 R232, R232, 0x10, R46 ;  /* 0x00000010e8e87825 */ /* 0x000fc600078e002e */
[----:B------:R-:W2:Y:S01]  /*10b0*/  LDG.E.128 R224, desc[UR18][R224.64] ;  /* 0x00000012e0e07981 */ /* 0x000ea2000c1e1d00 */
[----:B------:R-:W-:Y:S02]  /*10c0*/  IMAD.WIDE.U32 R240, R240, 0x10, R46 ;  /* 0x00000010f0f07825 */ /* 0x000fe400078e002e */
[----:B------:R-:W1:Y:S01]  /*10d0*/  @P0 LDC.64 R46, c[0x0][0x438] ;  /* 0x00010e00ff2e0b82 */ /* 0x000e620000000a00 */
[----:B------:R-:W5:Y:S04]  /*10e0*/  LDL.LU.64 R50, [R1+0x178] ;  /* 0x0001780001327983 */ /* 0x000f680000300a00 */
[----:B------:R-:W2:Y:S01]  /*10f0*/  LDG.E.128 R232, desc[UR18][R232.64] ;  /* 0x00000012e8e87981 */ /* 0x000ea2000c1e1d00 */
[----:B0-----:R-:W-:-:S03]  /*1100*/  @P0 IMAD.WIDE.U32 R44, R45, 0x10, R2 ;  /* 0x000000102d2c0825 */ /* 0x001fc600078e0002 */
[----:B------:R-:W2:Y:S04]  /*1110*/  LDG.E.128 R240, desc[UR18][R240.64] ;  /* 0x00000012f0f07981 */ /* 0x000ea8000c1e1d00 */
[----:B------:R-:W5:Y:S01]  /*1120*/  @P0 LDG.E.128 R8, desc[UR18][R44.64] ;  /* 0x000000122c080981 */ /* 0x000f62000c1e1d00 */
[----:B-1----:R-:W-:-:S05]  /*1130*/  @P0 IMAD.WIDE.U32 R2, R0, 0x10, R46 ;  /* 0x0000001000020825 */ /* 0x002fca00078e002e */
[----:B------:R0:W5:Y:S01]  /*1140*/  @P0 LDG.E.128 R4, desc[UR18][R2.64] ;  /* 0x0000001202040981 */ /* 0x000162000c1e1d00 */
[----:B----4-:R-:W-:-:S03]  /*1150*/  FSEL R252, R48, RZ, !P1 ;  /* 0x000000ff30fc7208 */ /* 0x010fc60004800000 */
[----:B------:R-:W5:Y:S01]  /*1160*/  LDL.LU R48, [R1+0x170] ;  /* 0x0001700001307983 */ /* 0x000f620000300800 */
[----:B------:R-:W-:-:S03]  /*1170*/  R2UR UR9, R252 ;  /* 0x00000000fc0972ca */ /* 0x000fc600000e0000 */
[----:B------:R-:W4:Y:S04]  /*1180*/  LDL R46, [R1+0x154] ;  /* 0x00015400012e7983 */ /* 0x000f280000100800 */
[----:B------:R-:W4:Y:S04]  /*1190*/  LDL.LU R252, [R1+0x24] ;  /* 0x0000240001fc7983 */ /* 0x000f280000300800 */
[----:B------:R-:W4:Y:S04]  /*11a0*/  LDL R47, [R1+0x158] ;  /* 0x00015800012f7983 */ /* 0x000f280000100800 */
[----:B------:R-:W4:Y:S04]  /*11b0*/  LDL.LU R45, [R1+0x28] ;  /* 0x00002800012d7983 */ /* 0x000f280000300800 */
[----:B------:R-:W4:Y:S01]  /*11c0*/  LDL R44, [R1+0x15c] ;  /* 0x00015c00012c7983 */ /* 0x000f220000100800 */
[----:B---3--:R-:W-:Y:S01]  /*11d0*/  FADD.FTZ R0, R172, -UR9 ;  /* 0x80000009ac007e21 */ /* 0x008fe20008010000 */
[----:B0-----:R-:W-:-:S02]  /*11e0*/  FADD.FTZ R2, R173, -UR9 ;  /* 0x80000009ad027e21 */ /* 0x001fc40008010000 */
[----:B------:R-:W3:Y:S01]  /*11f0*/  LDL R172, [R1+0x150] ;  /* 0x0001500001ac7983 */ /* 0x000ee20000100800 */
[----:B------:R-:W-:-:S03]  /*1200*/  FADD.FTZ R3, R174, -UR9 ;  /* 0x80000009ae037e21 */ /* 0x000fc60008010000 */
[----:B------:R-:W3:Y:S04]  /*1210*/  LDL.LU R173, [R1+0x20] ;  /* 0x0000200001ad7983 */ /* 0x000ee80000300800 */
[----:B------:R-:W3:Y:S01]  /*1220*/  LDL.LU R174, [R1+0x1c] ;  /* 0x00001c0001ae7983 */ /* 0x000ee20000300800 */
[----:B------:R-:W-:Y:S01]  /*1230*/  FADD.FTZ R175, R175, -UR9 ;  /* 0x80000009afaf7e21 */ /* 0x000fe20008010000 */
[----:B------:R-:W-:Y:S01]  /*1240*/  FMUL.FTZ R3, R3, UR29 ;  /* 0x0000001d03037c20 */ /* 0x000fe20008410000 */
[----:B------:R-:W-:Y:S01]  /*1250*/  FMUL.FTZ R0, R0, UR29 ;  /* 0x0000001d00007c20 */ /* 0x000fe20008410000 */
[----:B------:R-:W-:Y:S02]  /*1260*/  FMUL.FTZ R2, R2, UR29 ;  /* 0x0000001d02027c20 */ /* 0x000fe40008410000 */
[----:B--2---:R-:W-:Y:S01]  /*1270*/  FFMA.FTZ R86, R178, R3, R86 ;  /* 0x00000003b2567223 */ /* 0x004fe20000010056 */
[----:B------:R-:W-:Y:S01]  /*1280*/  FFMA.FTZ R84, R176, R0, R84 ;  /* 0x00000000b0547223 */ /* 0x000fe20000010054 */
[----:B------:R-:W-:Y:S01]  /*1290*/  FFMA.FTZ R85, R177, R2, R85 ;  /* 0x00000002b1557223 */ /* 0x000fe20000010055 */
[----:B----4-:R-:W-:Y:S01]  /*12a0*/  FADD.FTZ R252, R252, R178 ;  /* 0x000000b2fcfc7221 */ /* 0x010fe20000010000 */
[----:B------:R-:W-:Y:S01]  /*12b0*/  FADD.FTZ R45, R45, R179 ;  /* 0x000000b32d2d7221 */ /* 0x000fe20000010000 */
[----:B---3--:R-:W-:Y:S01]  /*12c0*/  FADD.FTZ R173, R173, R177 ;  /* 0x000000b1adad7221 */ /* 0x008fe20000010000 */
[----:B------:R-:W-:-:S05]  /*12d0*/  FADD.FTZ R174, R174, R176 ;  /* 0x000000b0aeae7221 */ /* 0x000fca0000010000 */
[----:B------:R-:W-:Y:S04]  /*12e0*/  STL [R1+0x1c], R174 ;  /* 0x00001cae01007387 */ /* 0x000fe80000100800 */
[----:B------:R0:W-:Y:S01]  /*12f0*/  STL [R1+0x20], R173 ;  /* 0x000020ad01007387 */ /* 0x0001e20000100800 */
[----:B------:R-:W-:Y:S01]  /*1300*/  FMUL.FTZ R44, R44, R179 ;  /* 0x000000b32c2c7220 */ /* 0x000fe20000410000 */
[----:B0-----:R-:W-:Y:S01]  /*1310*/  FMUL.FTZ R173, R46, R177 ;  /* 0x000000b12ead7220 */ /* 0x001fe20000410000 */
[----:B------:R-:W-:Y:S01]  /*1320*/  FMUL.FTZ R46, R175, UR29 ;  /* 0x0000001daf2e7c20 */ /* 0x000fe20008410000 */
[----:B------:R-:W-:-:S04]  /*1330*/  FMUL.FTZ R174, R47, R178 ;  /* 0x000000b22fae7220 */ /* 0x000fc80000410000 */
[----:B------:R-:W-:Y:S01]  /*1340*/  STL [R1+0x8], R46 ;  /* 0x0000082e01007387 */ /* 0x000fe20000100800 */
[----:B------:R-:W-:-:S03]  /*1350*/  FFMA.FTZ R87, R179, R46, R87 ;  /* 0x0000002eb3577223 */ /* 0x000fc60000010057 */
[----:B------:R-:W-:Y:S01]  /*1360*/  STL [R1+0x24], R252 ;  /* 0x000024fc01007387 */ /* 0x000fe20000100800 */
[----:B------:R-:W-:-:S03]  /*1370*/  FADD.FTZ R175, R180, -UR9 ;  /* 0x80000009b4af7e21 */ /* 0x000fc60008010000 */
[----:B------:R-:W2:Y:S01]  /*1380*/  LDL R178, [R1+0x140] ;  /* 0x0001400001b27983 */ /* 0x000ea20000100800 */
[----:B------:R-:W-:-:S03]  /*1390*/  FMUL.FTZ R172, R172, R176 ;  /* 0x000000b0acac7220 */ /* 0x000fc60000410000 */
[----:B------:R0:W-:Y:S01]  /*13a0*/  STL [R1+0x28], R45 ;  /* 0x0000282d01007387 */ /* 0x0001e20000100800 */
[----:B------:R-:W-:-:S03]  /*13b0*/  FADD.FTZ R176, R181, -UR9 ;  /* 0x80000009b5b07e21 */ /* 0x000fc60008010000 */
[----:B------:R-:W3:Y:S01]  /*13c0*/  LDL.LU R179, [R1+0x30] ;  /* 0x0000300001b37983 */ /* 0x000ee20000300800 */
[----:B------:R-:W-:-:S03]  /*13d0*/  FADD.FTZ R177, R182, -UR9 ;  /* 0x80000009b6b17e21 */ /* 0x000fc60008010000 */
[----:B------:R-:W4:Y:S04]  /*13e0*/  LDL R180, [R1+0x148] ;  /* 0x0001480001b47983 */ /* 0x000f280000100800 */
[----:B0-----:R-:W4:Y:S04]  /*13f0*/  LDL R45, [R1+0x144] ;  /* 0x00014400012d7983 */ /* 0x001f280000100800 */
[----:B------:R-:W4:Y:S04]  /*1400*/  LDL.LU R47, [R1+0x38] ;  /* 0x00003800012f7983 */ /* 0x000f280000300800 */
[----:B------:R-:W4:Y:S04]  /*1410*/  LDL R252, [R1+0x14c] ;  /* 0x00014c0001fc7983 */ /* 0x000f280000100800 */
[----:B------:R-:W4:Y:S04]  /*1420*/  LDL.LU R181, [R1+0x34] ;  /* 0x0000340001b57983 */ /* 0x000f280000300800 */
[----:B------:R-:W4:Y:S01]  /*1430*/  LDL.LU R182, [R1+0x2c] ;  /* 0x00002c0001b67983 */ /* 0x000f220000300800 */
[----:B------:R-:W-:-:S03]  /*1440*/  FADD.FTZ R183, R183, -UR9 ;  /* 0x80000009b7b77e21 */ /* 0x000fc60008010000 */
[----:B------:R-:W-:Y:S01]  /*1450*/  STL [R1+0x4], R44 ;  /* 0x0000042c01007387 */ /* 0x000fe20000100800 */
[----:B------:R-:W-:Y:S01]  /*1460*/  FMUL.FTZ R175, R175, UR29 ;  /* 0x0000001dafaf7c20 */ /* 0x000fe20008410000 */
[----:B------:R-:W-:Y:S01]  /*1470*/  FMUL.FTZ R177, R177, UR29 ;  /* 0x0000001db1b17c20 */ /* 0x000fe20008410000 */
[----:B------:R-:W-:Y:S02]  /*1480*/  FMUL.FTZ R176, R176, UR29 ;  /* 0x0000001db0b07c20 */ /* 0x000fe40008410000 */
[----:B------:R-:W-:Y:S01]  /*1490*/  FFMA.FTZ R88, R184, R175, R88 ;  /* 0x000000afb8587223 */ /* 0x000fe20000010058 */
[----:B------:R-:W-:Y:S01]  /*14a0*/  FFMA.FTZ R90, R186, R177, R90 ;  /* 0x000000b1ba5a7223 */ /* 0x000fe2000001005a */
[----:B------:R-:W-:Y:S01]  /*14b0*/  FFMA.FTZ R89, R185, R176, R89 ;  /* 0x000000b0b9597223 */ /* 0x000fe20000010059 */
[----:B---3--:R-:W-:Y:S01]  /*14c0*/  FADD.FTZ R179, R179, R185 ;  /* 0x000000b9b3b37221 */ /* 0x008fe20000010000 */
[----:B--2---:R-:W-:Y:S01]  /*14d0*/  FMUL.FTZ R178, R178, R184 ;  /* 0x000000b8b2b27220 */ /* 0x004fe20000410000 */
[----:B----4-:R-:W-:Y:S01]  /*14e0*/  FMUL.FTZ R180, R180, R186 ;  /* 0x000000bab4b47220 */ /* 0x010fe20000410000 */
[----:B------:R-:W-:Y:S01]  /*14f0*/  FADD.FTZ R47, R47, R187 ;  /* 0x000000bb2f2f7221 */ /* 0x000fe20000010000 */
[----:B------:R-:W-:Y:S01]  /*1500*/  FADD.FTZ R182, R182, R184 ;  /* 0x000000b8b6b67221 */ /* 0x000fe20000010000 */
[----:B------:R-:W-:-:S04]  /*1510*/  FADD.FTZ R181, R181, R186 ;  /* 0x000000bab5b57221 */ /* 0x000fc80000010000 */
[----:B------:R-:W-:Y:S04]  /*1520*/  STL [R1+0x2c], R182 ;  /* 0x00002cb601007387 */ /* 0x000fe80000100800 */
[----:B------:R0:W-:Y:S01]  /*1530*/  STL [R1+0x30], R179 ;  /* 0x000030b301007387 */ /* 0x0001e20000100800 */
[----:B------:R-:W-:Y:S01]  /*1540*/  FMUL.FTZ R252, R252, R187 ;  /* 0x000000bbfcfc7220 */ /* 0x000fe20000410000 */
[----:B0-----:R-:W-:Y:S01]  /*1550*/  FMUL.FTZ R179, R45, R185 ;  /* 0x000000b92db37220 */ /* 0x001fe20000410000 */
[----:B------:R-:W-:Y:S01]  /*1560*/  FMUL.FTZ R45, R183, UR29 ;  /* 0x0000001db72d7c20 */ /* 0x000fe20008410000 */
[----:B------:R-:W-:-:S04]  /*1570*/  FADD.FTZ R182, R189, -UR9 ;  /* 0x80000009bdb67e21 */ /* 0x000fc80008010000 */
[----:B------:R-:W-:Y:S01]  /*1580*/  STL [R1], R45 ;  /* 0x0000002d01007387 */ /* 0x000fe20000100800 */
[----:B------:R-:W-:-:S03]  /*1590*/  FFMA.FTZ R91, R187, R45, R91 ;  /* 0x0000002dbb5b7223 */ /* 0x000fc6000001005b */
[----:B------:R0:W-:Y:S01]  /*15a0*/  STL [R1+0x34], R181 ;  /* 0x000034b501007387 */ /* 0x0001e20000100800 */
[----:B------:R-:W-:-:S03]  /*15b0*/  FADD.FTZ R184, R190, -UR9 ;  /* 0x80000009beb87e21 */ /* 0x000fc60008010000 */
[----:B------:R1:W-:Y:S01]  /*15c0*/  STL [R1+0x38], R47 ;  /* 0x0000382f01007387 */ /* 0x0003e20000100800 */
[----:B------:R-:W-:Y:S01]  /*15d0*/  FADD.FTZ R185, R191, -UR9 ;  /* 0x80000009bfb97e21 */ /* 0x000fe20008010000 */
[----:B0-----:R-:W-:Y:S01]  /*15e0*/  FADD.FTZ R181, R188, -UR9 ;  /* 0x80000009bcb57e21 */ /* 0x001fe20008010000 */
[----:B------:R-:W-:Y:S01]  /*15f0*/  FADD.FTZ R188, R192, -UR9 ;  /* 0x80000009c0bc7e21 */ /* 0x000fe20008010000 */
[----:B-1----:R-:W2:Y:S04]  /*1600*/  LDL.LU R47, [R1+0x3c] ;  /* 0x00003c00012f7983 */ /* 0x002ea80000300800 */
[----:B------:R-:W3:Y:S04]  /*1610*/  LDL R183, [R1+0x130] ;  /* 0x0001300001b77983 */ /* 0x000ee80000100800 */
[----:B------:R-:W4:Y:S04]  /*1620*/  LDL R186, [R1+0x134] ;  /* 0x0001340001ba7983 */ /* 0x000f280000100800 */
[----:B------:R-:W4:Y:S04]  /*1630*/  LDL R187, [R1+0x138] ;  /* 0x0001380001bb7983 */ /* 0x000f280000100800 */
[----:B------:R-:W4:Y:S04]  /*1640*/  LDL R189, [R1+0x13c] ;  /* 0x00013c0001bd7983 */ /* 0x000f280000100800 */
[----:B------:R-:W4:Y:S04]  /*1650*/  LDL.LU R190, [R1+0x48] ;  /* 0x0000480001be7983 */ /* 0x000f280000300800 */
[----:B------:R-:W4:Y:S04]  /*1660*/  LDL.LU R191, [R1+0x44] ;  /* 0x0000440001bf7983 */ /* 0x000f280000300800 */
[----:B------:R-:W4:Y:S01]  /*1670*/  LDL.LU R192, [R1+0x40] ;  /* 0x0000400001c07983 */ /* 0x000f220000300800 */
[----:B------:R-:W-:Y:S01]  /*1680*/  FMUL.FTZ R181, R181, UR29 ;  /* 0x0000001db5b57c20 */ /* 0x000fe20008410000 */
[----:B------:R-:W-:Y:S01]  /*1690*/  FMUL.FTZ R184, R184, UR29 ;  /* 0x0000001db8b87c20 */ /* 0x000fe20008410000 */
[----:B------:R-:W-:-:S02]  /*16a0*/  FMUL.FTZ R182, R182, UR29 ;  /* 0x0000001db6b67c20 */ /* 0x000fc40008410000 */
[----:B------:R-:W-:Y:S01]  /*16b0*/  FFMA.FTZ R92, R196, R181, R92 ;  /* 0x000000b5c45c7223 */ /* 0x000fe2000001005c */
[----:B------:R-:W-:Y:S01]  /*16c0*/  FFMA.FTZ R94, R198, R184, R94 ;  /* 0x000000b8c65e7223 */ /* 0x000fe2000001005e */
[----:B------:R-:W-:Y:S01]  /*16d0*/  FFMA.FTZ R93, R197, R182, R93 ;  /* 0x000000b6c55d7223 */ /* 0x000fe2000001005d */
[----:B------:R-:W-:-:S04]  /*16e0*/  FMUL.FTZ R185, R185, UR29 ;  /* 0x0000001db9b97c20 */ /* 0x000fc80008410000 */
[----:B------:R-:W-:Y:S01]  /*16f0*/  FFMA.FTZ R95, R199, R185, R95 ;  /* 0x000000b9c75f7223 */ /* 0x000fe2000001005f */
[----:B--2---:R-:W-:Y:S01]  /*1700*/  FADD.FTZ R47, R47, R196 ;  /* 0x000000c42f2f7221 */ /* 0x004fe20000010000 */
[----:B---3--:R-:W-:-:S04]  /*1710*/  FMUL.FTZ R183, R183, R196 ;  /* 0x000000c4b7b77220 */ /* 0x008fc80000410000 */
[----:B------:R0:W-:Y:S01]  /*1720*/  STL [R1+0x3c], R47 ;  /* 0x00003c2f01007387 */ /* 0x0001e20000100800 */
[----:B----4-:R-:W-:Y:S01]  /*1730*/  FMUL.FTZ R186, R186, R197 ;  /* 0x000000c5baba7220 */ /* 0x010fe20000410000 */
[----:B------:R-:W-:Y:S02]  /*1740*/  FMUL.FTZ R187, R187, R198 ;  /* 0x000000c6bbbb7220 */ /* 0x000fe40000410000 */
[----:B0-----:R-:W5:Y:S04]  /*1750*/  LDL.LU R47, [R1+0x16c] ;  /* 0x00016c00012f7983 */ /* 0x001f680000300800 */
[----:B------:R-:W2:Y:S01]  /*1760*/  LDL R196, [R1+0x120] ;  /* 0x0001200001c47983 */ /* 0x000ea20000100800 */
[----:B------:R-:W-:Y:S01]  /*1770*/  FADD.FTZ R190, R190, R199 ;  /* 0x000000c7bebe7221 */ /* 0x000fe20000010000 */
[----:B------:R-:W-:Y:S01]  /*1780*/  FADD.FTZ R191, R191, R198 ;  /* 0x000000c6bfbf7221 */ /* 0x000fe20000010000 */
[----:B------:R-:W-:-:S05]  /*1790*/  FADD.FTZ R192, R192, R197 ;  /* 0x000000c5c0c07221 */ /* 0x000fca0000010000 */
[----:B------:R0:W-:Y:S04]  /*17a0*/  STL [R1+0x40], R192 ;  /* 0x000040c001007387 */ /* 0x0001e80000100800 */
[----:B------:R1:W-:Y:S04]  /*17b0*/  STL [R1+0x44], R191 ;  /* 0x000044bf01007387 */ /* 0x0003e80000100800 */
[----:B------:R-:W3:Y:S04]  /*17c0*/  LDL.LU R198, [R1+0x50] ;  /* 0x0000500001c67983 */ /* 0x000ee80000300800 */
[----:B------:R-:W4:Y:S01]  /*17d0*/  LDL R197, [R1+0x124] ;  /* 0x0001240001c57983 */ /* 0x000f220000100800 */
[----:B0-----:R-:W-:-:S03]  /*17e0*/  FMUL.FTZ R192, R189, R199 ;  /* 0x000000c7bdc07220 */ /* 0x001fc60000410000 */
[----:B------:R0:W-:Y:S04]  /*17f0*/  STL [R1+0x48], R190 ;  /* 0x000048be01007387 */ /* 0x0001e80000100800 */
[----:B------:R-:W4:Y:S04]  /*1800*/  LDL R199, [R1+0x128] ;  /* 0x0001280001c77983 */ /* 0x000f280000100800 */
[----:B-1----:R-:W4:Y:S01]  /*1810*/  LDL R191, [R1+0x12c] ;  /* 0x00012c0001bf7983 */ /* 0x002f220000100800 */
[----:B0-----:R-:W-:Y:S01]  /*1820*/  FADD.FTZ R190, R193, -UR9 ;  /* 0x80000009c1be7e21 */ /* 0x001fe20008010000 */
[----:B------:R-:W-:Y:S01]  /*1830*/  FMUL.FTZ R193, R188, UR29 ;  /* 0x0000001dbcc17c20 */ /* 0x000fe20008410000 */
[----:B------:R-:W-:-:S02]  /*1840*/  FADD.FTZ R188, R195, -UR9 ;  /* 0x80000009c3bc7e21 */ /* 0x000fc40008010000 */
[----:B------:R-:W3:Y:S01]  /*1850*/  LDL.LU R195, [R1+0x4c] ;  /* 0x00004c0001c37983 */ /* 0x000ee20000300800 */
[----:B------:R-:W-:Y:S01]  /*1860*/  FADD.FTZ R189, R194, -UR9 ;  /* 0x80000009c2bd7e21 */ /* 0x000fe20008010000 */
[----:B------:R-:W-:Y:S01]  /*1870*/  FMUL.FTZ R194, R190, UR29 ;  /* 0x0000001dbec27c20 */ /* 0x000fe20008410000 */
[----:B------:R-:W-:Y:S01]  /*1880*/  FFMA.FTZ R96, R200, R193, R96 ;  /* 0x000000c1c8607223 */ /* 0x000fe20000010060 */
[----:B------:R-:W4:Y:S01]  /*1890*/  LDL.LU R190, [R1+0x58] ;  /* 0x0000580001be7983 */ /* 0x000f220000300800 */
[----:B--2---:R-:W-:Y:S01]  /*18a0*/  FMUL.FTZ R196, R196, R200 ;  /* 0x000000c8c4c47220 */ /* 0x004fe20000410000 */
[----:B---3--:R-:W-:Y:S02]  /*18b0*/  FADD.FTZ R195, R195, R200 ;  /* 0x000000c8c3c37221 */ /* 0x008fe40000010000 */
[----:B------:R-:W2:Y:S01]  /*18c0*/  LDL.LU R200, [R1+0x54] ;  /* 0x0000540001c87983 */ /* 0x000ea20000300800 */
[----:B------:R-:W-:Y:S01]  /*18d0*/  FADD.FTZ R198, R198, R201 ;  /* 0x000000c9c6c67221 */ /* 0x000fe20000010000 */
[----:B----4-:R-:W-:-:S02]  /*18e0*/  FADD.FTZ R190, R190, R203 ;  /* 0x000000cbbebe7221 */ /* 0x010fc40000010000 */
[----:B------:R0:W-:Y:S01]  /*18f0*/  STL [R1+0x4c], R195 ;  /* 0x00004cc301007387 */ /* 0x0001e20000100800 */
[----:B------:R-:W-:-:S03]  /*1900*/  FMUL.FTZ R199, R199, R202 ;  /* 0x000000cac7c77220 */ /* 0x000fc60000410000 */
[----:B------:R1:W-:Y:S01]  /*1910*/  STL [R1+0x50], R198 ;  /* 0x000050c601007387 */ /* 0x0003e20000100800 */
[----:B0-----:R-:W-:Y:S01]  /*1920*/  FMUL.FTZ R195, R189, UR29 ;  /* 0x0000001dbdc37c20 */ /* 0x001fe20008410000 */
[----:B-1----:R-:W-:-:S03]  /*1930*/  FMUL.FTZ R198, R197, R201 ;  /* 0x000000c9c5c67220 */ /* 0x002fc60000410000 */
[----:B------:R-:W-:Y:S01]  /*1940*/  FFMA.FTZ R98, R202, R195, R98 ;  /* 0x000000c3ca627223 */ /* 0x000fe20000010062 */
[----:B------:R-:W-:Y:S01]  /*1950*/  FMUL.FTZ R197, R188, UR29 ;  /* 0x0000001dbcc57c20 */ /* 0x000fe20008410000 */
[----:B------:R-:W-:Y:S01]  /*1960*/  FADD.FTZ R188, R204, -UR9 ;  /* 0x80000009ccbc7e21 */ /* 0x000fe20008010000 */
[----:B--2---:R-:W-:-:S05]  /*1970*/  FADD.FTZ R200, R200, R202 ;  /* 0x000000cac8c87221 */ /* 0x004fca0000010000 */
[----:B------:R0:W-:Y:S04]  /*1980*/  STL [R1+0x54], R200 ;  /* 0x000054c801007387 */ /* 0x0001e80000100800 */
[----:B------:R-:W2:Y:S04]  /*1990*/  LDL R202, [R1+0x110] ;  /* 0x0001100001ca7983 */ /* 0x000ea80000100800 */
[----:B------:R1:W-:Y:S04]  /*19a0*/  STL [R1+0x58], R190 ;  /* 0x000058be01007387 */ /* 0x0003e80000100800 */
[----:B------:R-:W3:Y:S01]  /*19b0*/  LDL.LU R204, [R1+0x5c] ;  /* 0x00005c0001cc7983 */ /* 0x000ee20000300800 */
[----:B------:R-:W-:Y:S01]  /*19c0*/  FFMA.FTZ R99, R203, R197, R99 ;  /* 0x000000c5cb637223 */ /* 0x000fe20000010063 */
[----:B------:R-:W-:Y:S01]  /*19d0*/  FMUL.FTZ R203, R191, R203 ;  /* 0x000000cbbfcb7220 */ /* 0x000fe20000410000 */
[----:B------:R-:W-:Y:S01]  /*19e0*/  FADD.FTZ R191, R205, -UR9 ;  /* 0x80000009cdbf7e21 */ /* 0x000fe20008010000 */
[----:B0-----:R-:W-:Y:S01]  /*19f0*/  FMUL.FTZ R200, R188, UR29 ;  /* 0x0000001dbcc87c20 */ /* 0x001fe20008410000 */
[----:B------:R-:W4:Y:S01]  /*1a00*/  LDL R205, [R1+0x114] ;  /* 0x0001140001cd7983 */ /* 0x000f220000100800 */
[----:B-1----:R-:W-:Y:S01]  /*1a10*/  FADD.FTZ R190, R206, -UR9 ;  /* 0x80000009cebe7e21 */ /* 0x002fe20008010000 */
[----:B------:R-:W-:Y:S01]  /*1a20*/  FFMA.FTZ R97, R201, R194, R97 ;  /* 0x000000c2c9617223 */ /* 0x000fe20000010061 */
[----:B------:R-:W-:Y:S01]  /*1a30*/  FADD.FTZ R189, R207, -UR9 ;  /* 0x80000009cfbd7e21 */ /* 0x000fe20008010000 */
[----:B------:R-:W4:Y:S01]  /*1a40*/  LDL.LU R206, [R1+0x60] ;  /* 0x0000600001ce7983 */ /* 0x000f220000300800 */
[----:B------:R-:W-:Y:S01]  /*1a50*/  FADD.FTZ R188, R208, -UR9 ;  /* 0x80000009d0bc7e21 */ /* 0x000fe20008010000 */
[----:B------:R-:W-:-:S02]  /*1a60*/  FMUL.FTZ R201, R191, UR29 ;  /* 0x0000001dbfc97c20 */ /* 0x000fc40008410000 */
[----:B------:R-:W4:Y:S01]  /*1a70*/  LDL R207, [R1+0x118] ;  /* 0x0001180001cf7983 */ /* 0x000f220000100800 */
[----:B------:R-:W-:-:S03]  /*1a80*/  FFMA.FTZ R100, R212, R200, R100 ;  /* 0x000000c8d4647223 */ /* 0x000fc60000010064 */
[----:B------:R-:W4:Y:S04]  /*1a90*/  LDL R208, [R1+0x11c] ;  /* 0x00011c0001d07983 */ /* 0x000f280000100800 */
[----:B------:R-:W4:Y:S01]  /*1aa0*/  LDL.LU R191, [R1+0x68] ;  /* 0x0000680001bf7983 */ /* 0x000f220000300800 */
[----:B---3--:R-:W-:-:S05]  /*1ab0*/  FADD.FTZ R204, R204, R212 ;  /* 0x000000d4cccc7221 */ /* 0x008fca0000010000 */
[----:B------:R2:W-:Y:S02]  /*1ac0*/  STL [R1+0x5c], R204 ;  /* 0x00005ccc01007387 */ /* 0x0005e40000100800 */
[----:B--2---:R-:W-:Y:S01]  /*1ad0*/  FMUL.FTZ R204, R202, R212 ;  /* 0x000000d4cacc7220 */ /* 0x004fe20000410000 */
[----:B------:R-:W-:Y:S01]  /*1ae0*/  FMUL.FTZ R202, R190, UR29 ;  /* 0x0000001dbeca7c20 */ /* 0x000fe20008410000 */
[----:B------:R-:W2:Y:S04]  /*1af0*/  LDL R212, [R1+0x100] ;  /* 0x0001000001d47983 */ /* 0x000ea80000100800 */
[----:B------:R-:W3:Y:S01]  /*1b00*/  LDL.LU R190, [R1+0x64] ;  /* 0x0000640001be7983 */ /* 0x000ee20000300800 */
[----:B----4-:R-:W-:Y:S01]  /*1b10*/  FADD.FTZ R206, R206, R213 ;  /* 0x000000d5cece7221 */ /* 0x010fe20000010000 */
[----:B------:R-:W-:Y:S01]  /*1b20*/  FADD.FTZ R191, R191, R215 ;  /* 0x000000d7bfbf7221 */ /* 0x000fe20000010000 */
[----:B------:R-:W-:-:S03]  /*1b30*/  FFMA.FTZ R102, R214, R202, R102 ;  /* 0x000000cad6667223 */ /* 0x000fc60000010066 */
[----:B------:R0:W-:Y:S01]  /*1b40*/  STL [R1+0x60], R206 ;  /* 0x000060ce01007387 */ /* 0x0001e20000100800 */
[----:B------:R-:W-:Y:S01]  /*1b50*/  FMUL.FTZ R207, R207, R214 ;  /* 0x000000d6cfcf7220 */ /* 0x000fe20000410000 */
[----:B------:R-:W-:Y:S01]  /*1b60*/  FFMA.FTZ R101, R213, R201, R101 ;  /* 0x000000c9d5657223 */ /* 0x000fe20000010065 */
[----:B------:R-:W-:Y:S01]  /*1b70*/  FMUL.FTZ R208, R208, R215 ;  /* 0x000000d7d0d07220 */ /* 0x000fe20000410000 */
[----:B0-----:R-:W-:Y:S01]  /*1b80*/  FMUL.FTZ R206, R205, R213 ;  /* 0x000000d5cdce7220 */ /* 0x001fe20000410000 */
[----:B------:R-:W-:-:S04]  /*1b90*/  FMUL.FTZ R205, R189, UR29 ;  /* 0x0000001dbdcd7c20 */ /* 0x000fc80008410000 */
[----:B------:R-:W-:Y:S01]  /*1ba0*/  FFMA.FTZ R103, R215, R205, R103 ;  /* 0x000000cdd7677223 */ /* 0x000fe20000010067 */
[----:B---3--:R-:W-:-:S05]  /*1bb0*/  FADD.FTZ R190, R190, R214 ;  /* 0x000000d6bebe7221 */ /* 0x008fca0000010000 */
[----:B------:R0:W-:Y:S04]  /*1bc0*/  STL [R1+0x64], R190 ;  /* 0x000064be01007387 */ /* 0x0001e80000100800 */
[----:B------:R-:W3:Y:S04]  /*1bd0*/  LDL.LU R214, [R1+0x70] ;  /* 0x0000700001d67983 */ /* 0x000ee80000300800 */
[----:B------:R-:W4:Y:S01]  /*1be0*/  LDL R213, [R1+0x104] ;  /* 0x0001040001d57983 */ /* 0x000f220000100800 */
[----:B0-----:R-:W-:Y:S01]  /*1bf0*/  FADD.FTZ R190, R209, -UR9 ;  /* 0x80000009d1be7e21 */ /* 0x001fe20008010000 */
[----:B------:R-:W-:-:S02]  /*1c00*/  FMUL.FTZ R209, R188, UR29 ;  /* 0x0000001dbcd17c20 */ /* 0x000fc40008410000 */
[----:B------:R0:W-:Y:S01]  /*1c10*/  STL [R1+0x68], R191 ;  /* 0x000068bf01007387 */ /* 0x0001e20000100800 */
[----:B------:R-:W-:-:S03]  /*1c20*/  FADD.FTZ R188, R211, -UR9 ;  /* 0x80000009d3bc7e21 */ /* 0x000fc60008010000 */
[----:B------:R-:W4:Y:S04]  /*1c30*/  LDL R215, [R1+0x108] ;  /* 0x0001080001d77983 */ /* 0x000f280000100800 */
[----:B0-----:R-:W4:Y:S04]  /*1c40*/  LDL R191, [R1+0x10c] ;  /* 0x00010c0001bf7983 */ /* 0x001f280000100800 */
[----:B------:R-:W3:Y:S01]  /*1c50*/  LDL.LU R211, [R1+0x6c] ;  /* 0x00006c0001d37983 */ /* 0x000ee20000300800 */
[----:B------:R-:W-:Y:S01]  /*1c60*/  FADD.FTZ R189, R210, -UR9 ;  /* 0x80000009d2bd7e21 */ /* 0x000fe20008010000 */
[----:B------:R-:W-:Y:S01]  /*1c70*/  FMUL.FTZ R210, R190, UR29 ;  /* 0x0000001dbed27c20 */ /* 0x000fe20008410000 */
[----:B------:R-:W-:Y:S01]  /*1c80*/  FFMA.FTZ R104, R216, R209, R104 ;  /* 0x000000d1d8687223 */ /* 0x000fe20000010068 */
[----:B------:R-:W4:Y:S01]  /*1c90*/  LDL.LU R190, [R1+0x78] ;  /* 0x0000780001be7983 */ /* 0x000f220000300800 */
[----:B--2---:R-:W-:Y:S01]  /*1ca0*/  FMUL.FTZ R212, R212, R216 ;  /* 0x000000d8d4d47220 */ /* 0x004fe20000410000 */
[----:B---3--:R-:W-:-:S02]  /*1cb0*/  FADD.FTZ R211, R211, R216 ;  /* 0x000000d8d3d37221 */ /* 0x008fc40000010000 */
[----:B------:R-:W2:Y:S01]  /*1cc0*/  LDL.LU R216, [R1+0x74] ;  /* 0x0000740001d87983 */ /* 0x000ea20000300800 */
[----:B------:R-:W-:-:S03]  /*1cd0*/  FADD.FTZ R214, R214, R217 ;  /* 0x000000d9d6d67221 */ /* 0x000fc60000010000 */
[----:B------:R0:W-:Y:S01]  /*1ce0*/  STL [R1+0x6c], R211 ;  /* 0x00006cd301007387 */ /* 0x0001e20000100800 */
[----:B----4-:R-:W-:-:S03]  /*1cf0*/  FADD.FTZ R190, R190, R219 ;  /* 0x000000dbbebe7221 */ /* 0x010fc60000010000 */
[----:B------:R1:W-:Y:S01]  /*1d00*/  STL [R1+0x70], R214 ;  /* 0x000070d601007387 */ /* 0x0003e20000100800 */
[----:B------:R-:W-:Y:S01]  /*1d10*/  FMUL.FTZ R215, R215, R218 ;  /* 0x000000dad7d77220 */ /* 0x000fe20000410000 */
[----:B0-----:R-:W-:Y:S01]  /*1d20*/  FMUL.FTZ R211, R189, UR29 ;  /* 0x0000001dbdd37c20 */ /* 0x001fe20008410000 */
[----:B-1----:R-:W-:Y:S01]  /*1d30*/  FMUL.FTZ R214, R213, R217 ;  /* 0x000000d9d5d67220 */ /* 0x002fe20000410000 */
[----:B------:R-:W-:Y:S02]  /*1d40*/  FMUL.FTZ R213, R188, UR29 ;  /* 0x0000001dbcd57c20 */ /* 0x000fe40008410000 */
[----:B------:R-:W-:Y:S02]  /*1d50*/  FFMA.FTZ R106, R218, R211, R106 ;  /* 0x000000d3da6a7223 */ /* 0x000fe4000001006a */
[----:B------:R-:W-:Y:S01]  /*1d60*/  FFMA.FTZ R107, R219, R213, R107 ;  /* 0x000000d5db6b7223 */ /* 0x000fe2000001006b */
[----:B------:R-:W-:Y:S01]  /*1d70*/  FMUL.FTZ R219, R191, R219 ;  /* 0x000000dbbfdb7220 */ /* 0x000fe20000410000 */
[----:B------:R-:W-:Y:S01]  /*1d80*/  FADD.FTZ R191, R220, -UR9 ;  /* 0x80000009dcbf7e21 */ /* 0x000fe20008010000 */
[----:B--2---:R-:W-:-:S05]  /*1d90*/  FADD.FTZ R216, R216, R218 ;  /* 0x000000dad8d87221 */ /* 0x004fca0000010000 */
[----:B------:R0:W-:Y:S04]  /*1da0*/  STL [R1+0x74], R216 ;  /* 0x000074d801007387 */ /* 0x0001e80000100800 */
[----:B------:R-:W2:Y:S04]  /*1db0*/  LDL R218, [R1+0xf0] ;  /* 0x0000f00001da7983 */ /* 0x000ea80000100800 */
[----:B------:R1:W-:Y:S04]  /*1dc0*/  STL [R1+0x78], R190 ;  /* 0x000078be01007387 */ /* 0x0003e80000100800 */
[----:B------:R-:W3:Y:S01]  /*1dd0*/  LDL.LU R220, [R1+0x7c] ;  /* 0x00007c0001dc7983 */ /* 0x000ee20000300800 */
[----:B------:R-:W-:Y:S01]  /*1de0*/  FFMA.FTZ R105, R217, R210, R105 ;  /* 0x000000d2d9697223 */ /* 0x000fe20000010069 */
[----:B------:R-:W-:Y:S01]  /*1df0*/  FADD.FTZ R217, RZ, R172 ;  /* 0x000000acffd97221 */ /* 0x000fe20000010000 */
[----:B------:R-:W-:Y:S01]  /*1e00*/  FADD.FTZ R189, R222, -UR9 ;  /* 0x80000009debd7e21 */ /* 0x000fe20008010000 */
[----:B0-----:R-:W-:Y:S01]  /*1e10*/  FMUL.FTZ R216, R191, UR29 ;  /* 0x0000001dbfd87c20 */ /* 0x001fe20008410000 */
[----:B------:R-:W4:Y:S01]  /*1e20*/  LDL R222, [R1+0xf8] ;  /* 0x0000f80001de7983 */ /* 0x000f220000100800 */
[----:B-1----:R-:W-:Y:S01]  /*1e30*/  FADD.FTZ R190, R221, -UR9 ;  /* 0x80000009ddbe7e21 */ /* 0x002fe20008010000 */
[----:B------:R-:W-:Y:S01]  /*1e40*/  FADD.FTZ R217, R173, R217 ;  /* 0x000000d9add97221 */ /* 0x000fe20000010000 */
[----:B------:R-:W-:Y:S01]  /*1e50*/  FADD.FTZ R188, R223, -UR9 ;  /* 0x80000009dfbc7e21 */ /* 0x000fe20008010000 */
[----:B------:R-:W4:Y:S01]  /*1e60*/  LDL R221, [R1+0xf4] ;  /* 0x0000f40001dd7983 */ /* 0x000f220000100800 */
[----:B------:R-:W-:-:S03]  /*1e70*/  FFMA.FTZ R108, R224, R216, R108 ;  /* 0x000000d8e06c7223 */ /* 0x000fc6000001006c */
[----:B------:R-:W4:Y:S01]  /*1e80*/  LDL.LU R223, [R1+0x84] ;  /* 0x0000840001df7983 */ /* 0x000f220000300800 */
[----:B--2---:R-:W-:Y:S01]  /*1e90*/  FMUL.FTZ R218, R218, R224 ;  /* 0x000000e0dada7220 */ /* 0x004fe20000410000 */
[----:B---3--:R-:W-:-:S05]  /*1ea0*/  FADD.FTZ R220, R220, R224 ;  /* 0x000000e0dcdc7221 */ /* 0x008fca0000010000 */
[----:B------:R0:W-:Y:S04]  /*1eb0*/  STL [R1+0x7c], R220 ;  /* 0x00007cdc01007387 */ /* 0x0001e80000100800 */
[----:B------:R-:W2:Y:S01]  /*1ec0*/  LDL.LU R224, [R1+0x88] ;  /* 0x0000880001e07983 */ /* 0x000ea20000300800 */
[----:B0-----:R-:W-:Y:S01]  /*1ed0*/  FADD.FTZ R220, R174, R217 ;  /* 0x000000d9aedc7221 */ /* 0x001fe20000010000 */
[----:B------:R-:W-:Y:S02]  /*1ee0*/  FMUL.FTZ R217, R190, UR29 ;  /* 0x0000001dbed97c20 */ /* 0x000fe40008410000 */
[----:B------:R-:W3:Y:S01]  /*1ef0*/  LDL.LU R190, [R1+0x80] ;  /* 0x0000800001be7983 */ /* 0x000ee20000300800 */
[----:B------:R-:W-:-:S04]  /*1f00*/  FFMA.FTZ R191, R0, R172, RZ ;  /* 0x000000ac00bf7223 */ /* 0x000fc800000100ff */
[----:B------:R-:W-:-:S04]  /*1f10*/  FFMA.FTZ R191, R2, R173, R191 ;  /* 0x000000ad02bf7223 */ /* 0x000fc800000100bf */
[----:B------:R-:W-:-:S04]  /*1f20*/  FFMA.FTZ R191, R3, R174, R191 ;  /* 0x000000ae03bf7223 */ /* 0x000fc800000100bf */
[----:B------:R-:W-:Y:S02]  /*1f30*/  FFMA.FTZ R191, R46, R44, R191 ;  /* 0x0000002c2ebf7223 */ /* 0x000fe400000100bf */
[----:B------:R-:W5:Y:S01]  /*1f40*/  LDL.LU R46, [R1+0x168] ;  /* 0x00016800012e7983 */ /* 0x000f620000300800 */
[----:B---3--:R-:W-:-:S05]  /*1f50*/  FADD.FTZ R190, R190, R225 ;  /* 0x000000e1bebe7221 */ /* 0x008fca0000010000 */
[----:B------:R0:W-:Y:S02]  /*1f60*/  STL [R1+0x80], R190 ;  /* 0x000080be01007387 */ /* 0x0001e40000100800 */
[----:B0-----:R-:W-:Y:S02]  /*1f70*/  FADD.FTZ R190, R44, R220 ;  /* 0x000000dc2cbe7221 */ /* 0x001fe40000010000 */
[----:B------:R-:W3:Y:S01]  /*1f80*/  LDL R44, [R1+0xfc] ;  /* 0x0000fc00012c7983 */ /* 0x000ee20000100800 */
[----:B------:R-:W-:Y:S01]  /*1f90*/  FFMA.FTZ R191, R175, R178, R191 ;  /* 0x000000b2afbf7223 */ /* 0x000fe200000100bf */
[----:B------:R-:W-:Y:S01]  /*1fa0*/  FADD.FTZ R190, R178, R190 ;  /* 0x000000beb2be7221 */ /* 0x000fe20000010000 */
[----:B------:R-:W-:Y:S02]  /*1fb0*/  FMUL.FTZ R220, R189, UR29 ;  /* 0x0000001dbddc7c20 */ /* 0x000fe40008410000 */
[----:B------:R-:W-:Y:S01]  /*1fc0*/  FFMA.FTZ R189, R176, R179, R191 ;  /* 0x000000b3b0bd7223 */ /* 0x000fe200000100bf */
[----:B----4-:R-:W-:Y:S01]  /*1fd0*/  FADD.FTZ R223, R223, R226 ;  /* 0x000000e2dfdf7221 */ /* 0x010fe20000010000 */
[----:B------:R-:W-:-:S02]  /*1fe0*/  FADD.FTZ R190, R179, R190 ;  /* 0x000000beb3be7221 */ /* 0x000fc40000010000 */
[----:B------:R-:W-:Y:S02]  /*1ff0*/  FFMA.FTZ R189, R177, R180, R189 ;  /* 0x000000b4b1bd7223 */ /* 0x000fe400000100bd */
[----:B------:R-:W-:Y:S01]  /*2000*/  FADD.FTZ R190, R180, R190 ;  /* 0x000000beb4be7221 */ /* 0x000fe20000010000 */
[----:B------:R0:W-:Y:S01]  /*2010*/  STL [R1+0x84], R223 ;  /* 0x000084df01007387 */ /* 0x0001e20000100800 */
[----:B------:R-:W-:Y:S01]  /*2020*/  FFMA.FTZ R189, R45, R252, R189 ;  /* 0x000000fc2dbd7223 */ /* 0x000fe200000100bd */
[----:B--2---:R-:W-:Y:S02]  /*2030*/  FADD.FTZ R224, R224, R227 ;  /* 0x000000e3e0e07221 */ /* 0x004fe40000010000 */
[----:B------:R-:W5:Y:S01]  /*2040*/  LDL.LU R45, [R1+0x164] ;  /* 0x00016400012d7983 */ /* 0x000f620000300800 */
[----:B------:R-:W-:Y:S01]  /*2050*/  FFMA.FTZ R189, R181, R183, R189 ;  /* 0x000000b7b5bd7223 */ /* 0x000fe200000100bd */
[----:B0-----:R-:W-:Y:S01]  /*2060*/  FMUL.FTZ R223, R222, R226 ;  /* 0x000000e2dedf7220 */ /* 0x001fe20000410000 */
[----:B------:R-:W-:Y:S01]  /*2070*/  FMUL.FTZ R222, R188, UR29 ;  /* 0x0000001dbcde7c20 */ /* 0x000fe20008410000 */
[----:B------:R-:W-:Y:S01]  /*2080*/  FADD.FTZ R188, R252, R190 ;  /* 0x000000befcbc7221 */ /* 0x000fe20000010000 */
[----:B------:R0:W-:Y:S01]  /*2090*/  STL [R1+0x88], R224 ;  /* 0x000088e001007387 */ /* 0x0001e20000100800 */
[----:B------:R-:W-:-:S02]  /*20a0*/  FADD.FTZ R191, R228, -UR9 ;  /* 0x80000009e4bf7e21 */ /* 0x000fc40008010000 */
[----:B------:R-:W-:Y:S01]  /*20b0*/  FADD.FTZ R188, R183, R188 ;  /* 0x000000bcb7bc7221 */ /* 0x000fe20000010000 */
[----:B------:R-:W-:Y:S01]  /*20c0*/  FFMA.FTZ R109, R225, R217, R109 ;  /* 0x000000d9e16d7223 */ /* 0x000fe2000001006d */
[----:B------:R-:W-:Y:S01]  /*20d0*/  FMUL.FTZ R221, R221, R225 ;  /* 0x000000e1dddd7220 */ /* 0x000fe20000410000 */
[----:B------:R-:W-:Y:S01]  /*20e0*/  FFMA.FTZ R111, R227, R222, R111 ;  /* 0x000000dee36f7223 */ /* 0x000fe2000001006f */
[----:B------:R-:W-:Y:S01]  /*20f0*/  FFMA.FTZ R110, R226, R220, R110 ;  /* 0x000000dce26e7223 */ /* 0x000fe2000001006e */
[----:B0-----:R-:W-:Y:S01]  /*2100*/  FFMA.FTZ R224, R182, R186, R189 ;  /* 0x000000bab6e07223 */ /* 0x001fe200000100bd */
[----:B------:R-:W-:Y:S01]  /*2110*/  FADD.FTZ R190, R229, -UR9 ;  /* 0x80000009e5be7e21 */ /* 0x000fe20008010000 */
[----:B------:R-:W-:Y:S01]  /*2120*/  FADD.FTZ R225, R186, R188 ;  /* 0x000000bcbae17221 */ /* 0x000fe20000010000 */
[----:B------:R-:W-:Y:S01]  /*2130*/  FADD.FTZ R189, R230, -UR9 ;  /* 0x80000009e6bd7e21 */ /* 0x000fe20008010000 */
[----:B------:R-:W2:Y:S01]  /*2140*/  LDL R228, [R1+0xe0] ;  /* 0x0000e00001e47983 */ /* 0x000ea20000100800 */
[----:B------:R-:W-:Y:S01]  /*2150*/  FADD.FTZ R188, R231, -UR9 ;  /* 0x80000009e7bc7e21 */ /* 0x000fe20008010000 */
[----:B------:R-:W-:Y:S01]  /*2160*/  FFMA.FTZ R226, R184, R187, R224 ;  /* 0x000000bbb8e27223 */ /* 0x000fe200000100e0 */
[----:B------:R-:W-:Y:S01]  /*2170*/  FMUL.FTZ R224, R191, UR29 ;  /* 0x0000001dbfe07c20 */ /* 0x000fe20008410000 */
[----:B------:R-:W4:Y:S04]  /*2180*/  LDL R229, [R1+0xe4] ;  /* 0x0000e40001e57983 */ /* 0x000f280000100800 */
[----:B------:R-:W4:Y:S01]  /*2190*/  LDL R230, [R1+0xe8] ;  /* 0x0000e80001e67983 */ /* 0x000f220000100800 */
[----:B---3--:R-:W-:-:S03]  /*21a0*/  FMUL.FTZ R227, R44, R227 ;  /* 0x000000e32ce37220 */ /* 0x008fc60000410000 */
[----:B------:R-:W3:Y:S04]  /*21b0*/  LDL R44, [R1+0xec] ;  /* 0x0000ec00012c7983 */ /* 0x000ee80000100800 */
[----:B------:R-:W4:Y:S04]  /*21c0*/  LDL.LU R231, [R1+0x94] ;  /* 0x0000940001e77983 */ /* 0x000f280000300800 */
[----:B------:R-:W2:Y:S01]  /*21d0*/  LDL.LU R191, [R1+0x8c] ;  /* 0x00008c0001bf7983 */ /* 0x000ea20000300800 */
[----:B------:R-:W-:-:S04]  /*21e0*/  FADD.FTZ R225, R187, R225 ;  /* 0x000000e1bbe17221 */ /* 0x000fc80000010000 */
[----:B------:R-:W-:Y:S01]  /*21f0*/  FADD.FTZ R225, R192, R225 ;  /* 0x000000e1c0e17221 */ /* 0x000fe20000010000 */
[----:B------:R-:W-:Y:S01]  /*2200*/  FFMA.FTZ R112, R232, R224, R112 ;  /* 0x000000e0e8707223 */ /* 0x000fe20000010070 */
[----:B--2---:R-:W-:-:S05]  /*2210*/  FADD.FTZ R191, R191, R232 ;  /* 0x000000e8bfbf7221 */ /* 0x004fca0000010000 */
[----:B------:R0:W-:Y:S02]  /*2220*/  STL [R1+0x8c], R191 ;  /* 0x00008cbf01007387 */ /* 0x0001e40000100800 */
[----:B0-----:R-:W-:Y:S01]  /*2230*/  FFMA.FTZ R191, R185, R192, R226 ;  /* 0x000000c0b9bf7223 */ /* 0x001fe200000100e2 */
[----:B------:R-:W-:Y:S01]  /*2240*/  FMUL.FTZ R226, R228, R232 ;  /* 0x000000e8e4e27220 */ /* 0x000fe20000410000 */
[----:B------:R-:W-:Y:S01]  /*2250*/  FADD.FTZ R228, R196, R225 ;  /* 0x000000e1c4e47221 */ /* 0x000fe20000010000 */
[----:B------:R-:W2:Y:S01]  /*2260*/  LDL.LU R232, [R1+0x98] ;  /* 0x0000980001e87983 */ /* 0x000ea20000300800 */
[----:B------:R-:W-:-:S03]  /*2270*/  FMUL.FTZ R225, R190, UR29 ;  /* 0x0000001dbee17c20 */ /* 0x000fc60008410000 */
[----:B------:R-:W3:Y:S01]  /*2280*/  LDL.LU R190, [R1+0x90] ;  /* 0x0000900001be7983 */ /* 0x000ee20000300800 */
[----:B------:R-:W-:-:S04]  /*2290*/  FFMA.FTZ R191, R193, R196, R191 ;  /* 0x000000c4c1bf7223 */ /* 0x000fc800000100bf */
[----:B------:R-:W-:-:S04]  /*22a0*/  FFMA.FTZ R191, R194, R198, R191 ;  /* 0x000000c6c2bf7223 */ /* 0x000fc800000100bf */
[----:B------:R-:W-:Y:S01]  /*22b0*/  FFMA.FTZ R191, R195, R199, R191 ;  /* 0x000000c7c3bf7223 */ /* 0x000fe200000100bf */
[----:B----4-:R-:W-:-:S03]  /*22c0*/  FADD.FTZ R231, R231, R234 ;  /* 0x000000eae7e77221 */ /* 0x010fc60000010000 */
[----:B------:R-:W-:-:S04]  /*22d0*/  FFMA.FTZ R191, R197, R203, R191 ;  /* 0x000000cbc5bf7223 */ /* 0x000fc800000100bf */
[----:B------:R-:W-:Y:S01]  /*22e0*/  FFMA.FTZ R191, R200, R204, R191 ;  /* 0x000000ccc8bf7223 */ /* 0x000fe200000100bf */
[----:B------:R-:W-:Y:S01]  /*22f0*/  FFMA.FTZ R113, R233, R225, R113 ;  /* 0x000000e1e9717223 */ /* 0x000fe20000010071 */
[----:B------:R-:W-:Y:S01]  /*2300*/  FMUL.FTZ R229, R229, R233 ;  /* 0x000000e9e5e57220 */ /* 0x000fe20000410000 */
[----:B---3--:R-:W-:-:S05]  /*2310*/  FADD.FTZ R190, R190, R233 ;  /* 0x000000e9bebe7221 */ /* 0x008fca0000010000 */
[----:B------:R0:W-:Y:S02]  /*2320*/  STL [R1+0x90], R190 ;  /* 0x000090be01007387 */ /* 0x0001e40000100800 */
[----:B0-----:R-:W-:-:S04]  /*2330*/  FADD.FTZ R190, R198, R228 ;  /* 0x000000e4c6be7221 */ /* 0x001fc80000010000 */
[----:B------:R-:W-:-:S04]  /*2340*/  FADD.FTZ R190, R199, R190 ;  /* 0x000000bec7be7221 */ /* 0x000fc80000010000 */
[----:B------:R-:W-:Y:S01]  /*2350*/  FADD.FTZ R190, R203, R190 ;  /* 0x000000becbbe7221 */ /* 0x000fe20000010000 */
[----:B------:R-:W-:Y:S01]  /*2360*/  FMUL.FTZ R228, R189, UR29 ;  /* 0x0000001dbde47c20 */ /* 0x000fe20008410000 */
[----:B------:R0:W-:Y:S01]  /*2370*/  STL [R1+0x94], R231 ;  /* 0x000094e701007387 */ /* 0x0001e20000100800 */
[----:B------:R-:W-:Y:S01]  /*2380*/  FFMA.FTZ R189, R201, R206, R191 ;  /* 0x000000cec9bd7223 */ /* 0x000fe200000100bf */
[----:B------:R-:W-:Y:S01]  /*2390*/  FADD.FTZ R190, R204, R190 ;  /* 0x000000beccbe7221 */ /* 0x000fe20000010000 */
[----:B--2---:R-:W-:Y:S02]  /*23a0*/  FADD.FTZ R232, R232, R235 ;  /* 0x000000ebe8e87221 */ /* 0x004fe40000010000 */
        /* <DEDUP_REMOVED lines=8> */
[----:B------:R-:W-:Y:S01]  /*2430*/  FFMA.FTZ R114, R234, R228, R114 ;  /* 0x000000e4ea727223 */ /* 0x000fe20000010072 */
[----:B------:R-:W-:Y:S01]  /*2440*/  FMUL.FTZ R235, R44, R235 ;  /* 0x000000eb2ceb7220 */ /* 0x000fe20000410000 */
[----:B------:R-:W-:Y:S01]  /*2450*/  FADD.FTZ R190, R237, -UR9 ;  /* 0x80000009edbe7e21 */ /* 0x000fe20008010000 */
[----:B0-----:R-:W-:Y:S01]  /*2460*/  FFMA.FTZ R232, R205, R208, R189 ;  /* 0x000000d0cde87223 */ /* 0x001fe200000100bd */
[----:B------:R-:W-:Y:S01]  /*2470*/  FADD.FTZ R233, R208, R188 ;  /* 0x000000bcd0e97221 */ /* 0x000fe20000010000 */
[----:B------:R-:W-:Y:S01]  /*2480*/  FADD.FTZ R189, R238, -UR9 ;  /* 0x80000009eebd7e21 */ /* 0x000fe20008010000 */
[----:B------:R-:W2:Y:S01]  /*2490*/  LDL R44, [R1+0xdc] ;  /* 0x0000dc00012c7983 */ /* 0x000ea20000100800 */
[----:B------:R-:W-:Y:S01]  /*24a0*/  FADD.FTZ R188, R239, -UR9 ;  /* 0x80000009efbc7e21 */ /* 0x000fe20008010000 */
[----:B------:R-:W-:Y:S01]  /*24b0*/  FFMA.FTZ R234, R209, R212, R232 ;  /* 0x000000d4d1ea7223 */ /* 0x000fe200000100e8 */
[----:B------:R-:W-:Y:S01]  /*24c0*/  FMUL.FTZ R232, R191, UR29 ;  /* 0x0000001dbfe87c20 */ /* 0x000fe20008410000 */
[----:B------:R-:W3:Y:S04]  /*24d0*/  LDL R236, [R1+0xd0] ;  /* 0x0000d00001ec7983 */ /* 0x000ee80000100800 */
[----:B------:R-:W4:Y:S04]  /*24e0*/  LDL R237, [R1+0xd4] ;  /* 0x0000d40001ed7983 */ /* 0x000f280000100800 */
[----:B------:R-:W2:Y:S04]  /*24f0*/  LDL R238, [R1+0xd8] ;  /* 0x0000d80001ee7983 */ /* 0x000ea80000100800 */
[----:B------:R-:W4:Y:S04]  /*2500*/  LDL.LU R239, [R1+0xa4] ;  /* 0x0000a40001ef7983 */ /* 0x000f280000300800 */
[----:B------:R-:W3:Y:S01]  /*2510*/  LDL.LU R191, [R1+0x9c] ;  /* 0x00009c0001bf7983 */ /* 0x000ee20000300800 */
[----:B------:R-:W-:-:S04]  /*2520*/  FADD.FTZ R233, R212, R233 ;  /* 0x000000e9d4e97221 */ /* 0x000fc80000010000 */
[----:B------:R-:W-:Y:S01]  /*2530*/  FADD.FTZ R233, R214, R233 ;  /* 0x000000e9d6e97221 */ /* 0x000fe20000010000 */
[----:B------:R-:W-:Y:S01]  /*2540*/  FFMA.FTZ R116, R240, R232, R116 ;  /* 0x000000e8f0747223 */ /* 0x000fe20000010074 */
[----:B------:R-:W-:Y:S02]  /*2550*/  @P0 IMAD.WIDE.U32 R246, R250, 0x10, R246 ;  /* 0x00000010faf60825 */ /* 0x000fe400078e00f6 */
[----:B------:R-:W2:Y:S04]  /*2560*/  LDG.E.128 R248, desc[UR18][R248.64] ;  /* 0x00000012f8f87981 */ /* 0x000ea8000c1e1d00 */
[----:B------:R0:W5:Y:S04]  /*2570*/  @P0 LDG.E.128 R16, desc[UR18][R246.64] ;  /* 0x00000012f6100981 */ /* 0x000168000c1e1d00 */
[----:B------:R-:W2:Y:S01]  /*2580*/  LDG.E.128 R244, desc[UR18][R244.64] ;  /* 0x00000012f4f47981 */ /* 0x000ea2000c1e1d00 */
[----:B---3--:R-:W-:-:S05]  /*2590*/  FADD.FTZ R191, R191, R240 ;  /* 0x000000f0bfbf7221 */ /* 0x008fca0000010000 */
[----:B------:R1:W-:Y:S02]  /*25a0*/  STL [R1+0x9c], R191 ;  /* 0x00009cbf01007387 */ /* 0x0003e40000100800 */
[----:B-1----:R-:W-:Y:S01]  /*25b0*/  FFMA.FTZ R191, R210, R214, R234 ;  /* 0x000000d6d2bf7223 */ /* 0x002fe200000100ea */
[----:B------:R-:W-:Y:S01]  /*25c0*/  FMUL.FTZ R234, R236, R240 ;  /* 0x000000f0ecea7220 */ /* 0x000fe20000410000 */
[----:B------:R-:W-:Y:S01]  /*25d0*/  FADD.FTZ R236, R215, R233 ;  /* 0x000000e9d7ec7221 */ /* 0x000fe20000010000 */
[----:B------:R-:W3:Y:S01]  /*25e0*/  LDL.LU R240, [R1+0xa8] ;  /* 0x0000a80001f07983 */ /* 0x000ee20000300800 */
[----:B------:R-:W-:-:S03]  /*25f0*/  FMUL.FTZ R233, R190, UR29 ;  /* 0x0000001dbee97c20 */ /* 0x000fc60008410000 */
[----:B------:R-:W2:Y:S01]  /*2600*/  LDL.LU R190, [R1+0xa0] ;  /* 0x0000a00001be7983 */ /* 0x000ea20000300800 */
        /* <DEDUP_REMOVED lines=8> */
[----:B--2---:R-:W-:-:S05]  /*2690*/  FADD.FTZ R190, R190, R241 ;  /* 0x000000f1bebe7221 */ /* 0x004fca0000010000 */
[----:B------:R1:W-:Y:S02]  /*26a0*/  STL [R1+0xa0], R190 ;  /* 0x0000a0be01007387 */ /* 0x0003e40000100800 */
[----:B-1----:R-:W-:-:S04]  /*26b0*/  FADD.FTZ R190, R219, R236 ;  /* 0x000000ecdbbe7221 */ /* 0x002fc80000010000 */
[----:B------:R-:W-:-:S04]  /*26c0*/  FADD.FTZ R190, R218, R190 ;  /* 0x000000bedabe7221 */ /* 0x000fc80000010000 */
[----:B------:R-:W-:Y:S01]  /*26d0*/  FADD.FTZ R190, R221, R190 ;  /* 0x000000beddbe7221 */ /* 0x000fe20000010000 */
[----:B------:R-:W-:Y:S01]  /*26e0*/  FMUL.FTZ R236, R189, UR29 ;  /* 0x0000001dbdec7c20 */ /* 0x000fe20008410000 */
[----:B------:R1:W-:Y:S01]  /*26f0*/  STL [R1+0xa4], R239 ;  /* 0x0000a4ef01007387 */ /* 0x0003e20000100800 */
[----:B------:R-:W-:Y:S01]  /*2700*/  FFMA.FTZ R189, R222, R227, R191 ;  /* 0x000000e3debd7223 */ /* 0x000fe200000100bf */
[----:B------:R-:W-:Y:S01]  /*2710*/  FADD.FTZ R190, R223, R190 ;  /* 0x000000bedfbe7221 */ /* 0x000fe20000010000 */
[----:B---3--:R-:W-:Y:S02]  /*2720*/  FADD.FTZ R240, R240, R243 ;  /* 0x000000f3f0f07221 */ /* 0x008fe40000010000 */
[----:B------:R-:W-:Y:S01]  /*2730*/  FFMA.FTZ R189, R224, R226, R189 ;  /* 0x000000e2e0bd7223 */ /* 0x000fe200000100bd */
[----:B-1----:R-:W-:Y:S01]  /*2740*/  FMUL.FTZ R239, R238, R242 ;  /* 0x000000f2eeef7220 */ /* 0x002fe20000410000 */
        /* <DEDUP_REMOVED lines=8> */
[----:B------:R-:W2:Y:S01]  /*27d0*/  LDL.LU R44, [R1+0xb4] ;  /* 0x0000b400012c7983 */ /* 0x000ea20000300800 */
[----:B-1----:R-:W-:Y:S01]  /*27e0*/  FFMA.FTZ R240, R225, R229, R189 ;  /* 0x000000e5e1f07223 */ /* 0x002fe200000100bd */
[----:B------:R-:W-:Y:S01]  /*27f0*/  FADD.FTZ R190, R245, -UR9 ;  /* 0x80000009f5be7e21 */ /* 0x000fe20008010000 */
[----:B------:R-:W-:Y:S01]  /*2800*/  FADD.FTZ R241, R188, R229 ;  /* 0x000000e5bcf17221 */ /* 0x000fe20000010000 */
[----:B------:R-:W-:Y:S01]  /*2810*/  FADD.FTZ R189, R246, -UR9 ;  /* 0x80000009f6bd7e21 */ /* 0x000fe20008010000 */
[----:B------:R-:W3:Y:S01]  /*2820*/  LDL R244, [R1+0xc0] ;  /* 0x0000c00001f47983 */ /* 0x000ee20000100800 */
[----:B------:R-:W-:Y:S01]  /*2830*/  FADD.FTZ R188, R247, -UR9 ;  /* 0x80000009f7bc7e21 */ /* 0x000fe20008010000 */
[----:B------:R-:W-:Y:S01]  /*2840*/  FFMA.FTZ R242, R228, R231, R240 ;  /* 0x000000e7e4f27223 */ /* 0x000fe200000100f0 */
[----:B------:R-:W-:Y:S01]  /*2850*/  FMUL.FTZ R240, R191, UR29 ;  /* 0x0000001dbff07c20 */ /* 0x000fe20008410000 */
[----:B------:R-:W4:Y:S04]  /*2860*/  LDL R245, [R1+0xc4] ;  /* 0x0000c40001f57983 */ /* 0x000f280000100800 */
[----:B------:R-:W2:Y:S04]  /*2870*/  LDL R246, [R1+0xc8] ;  /* 0x0000c80001f67983 */ /* 0x000ea80000100800 */
[----:B------:R-:W0:Y:S04]  /*2880*/  LDL.LU R247, [R1+0x14] ;  /* 0x0000140001f77983 */ /* 0x000e280000300800 */
[----:B------:R-:W3:Y:S02]  /*2890*/  LDL.LU R191, [R1+0xac] ;  /* 0x0000ac0001bf7983 */ /* 0x000ee40000300800 */
[----:B---3--:R-:W-:-:S05]  /*28a0*/  FADD.FTZ R191, R191, R248 ;  /* 0x000000f8bfbf7221 */ /* 0x008fca0000010000 */
[----:B------:R1:W-:Y:S02]  /*28b0*/  STL [R1+0xac], R191 ;  /* 0x0000acbf01007387 */ /* 0x0003e40000100800 */
[----:B-1----:R-:W-:Y:S02]  /*28c0*/  FFMA.FTZ R191, R230, R235, R242 ;  /* 0x000000ebe6bf7223 */ /* 0x002fe400000100f2 */
[----:B------:R-:W3:Y:S01]  /*28d0*/  LDL.LU R242, [R1+0xc] ;  /* 0x00000c0001f27983 */ /* 0x000ee20000300800 */
[----:B------:R-:W-:-:S04]  /*28e0*/  FADD.FTZ R241, R241, R231 ;  /* 0x000000e7f1f17221 */ /* 0x000fc80000010000 */
[----:B------:R-:W-:Y:S01]  /*28f0*/  FADD.FTZ R241, R241, R235 ;  /* 0x000000ebf1f17221 */ /* 0x000fe20000010000 */
[----:B---3--:R-:W-:-:S05]  /*2900*/  FFMA.FTZ R242, R248, R240, R242 ;  /* 0x000000f0f8f27223 */ /* 0x008fca00000100f2 */
[----:B------:R1:W-:Y:S02]  /*2910*/  STL [R1+0xc], R242 ;  /* 0x00000cf201007387 */ /* 0x0003e40000100800 */
[----:B-1----:R-:W-:Y:S01]  /*2920*/  FMUL.FTZ R242, R244, R248 ;  /* 0x000000f8f4f27220 */ /* 0x002fe20000410000 */
[----:B------:R-:W-:Y:S01]  /*2930*/  FADD.FTZ R244, R241, R234 ;  /* 0x000000eaf1f47221 */ /* 0x000fe20000010000 */
[----:B------:R-:W3:Y:S01]  /*2940*/  LDL R248, [R1+0xcc] ;  /* 0x0000cc0001f87983 */ /* 0x000ee20000100800 */
[----:B------:R-:W-:-:S03]  /*2950*/  FMUL.FTZ R241, R190, UR29 ;  /* 0x0000001dbef17c20 */ /* 0x000fc60008410000 */
[----:B------:R-:W4:Y:S02]  /*2960*/  LDL.LU R190, [R1+0xb0] ;  /* 0x0000b00001be7983 */ /* 0x000f240000300800 */
[----:B----4-:R-:W-:-:S05]  /*2970*/  FADD.FTZ R190, R190, R249 ;  /* 0x000000f9bebe7221 */ /* 0x010fca0000010000 */
[----:B------:R1:W-:Y:S02]  /*2980*/  STL [R1+0xb0], R190 ;  /* 0x0000b0be01007387 */ /* 0x0003e40000100800 */
[----:B-1----:R-:W-:Y:S02]  /*2990*/  FADD.FTZ R190, R244, R237 ;  /* 0x000000edf4be7221 */ /* 0x002fe40000010000 */
[----:B------:R-:W4:Y:S01]  /*29a0*/  LDL.LU R244, [R1+0x10] ;  /* 0x0000100001f47983 */ /* 0x000f220000300800 */
[----:B------:R-:W-:Y:S01]  /*29b0*/  FMUL.FTZ R245, R245, R249 ;  /* 0x000000f9f5f57220 */ /* 0x000fe20000410000 */
[----:B--2---:R-:W-:Y:S01]  /*29c0*/  FADD.FTZ R44, R44, R250 ;  /* 0x000000fa2c2c7221 */ /* 0x004fe20000010000 */
[----:B----4-:R-:W-:Y:S02]  /*29d0*/  FFMA.FTZ R244, R249, R241, R244 ;  /* 0x000000f1f9f47223 */ /* 0x010fe400000100f4 */
[----:B------:R-:W2:Y:S04]  /*29e0*/  LDL.LU R249, [R1+0x18] ;  /* 0x0000180001f97983 */ /* 0x000ea80000300800 */
[----:B------:R1:W-:Y:S02]  /*29f0*/  STL [R1+0x10], R244 ;  /* 0x000010f401007387 */ /* 0x0003e40000100800 */
[----:B-1----:R-:W-:-:S02]  /*2a00*/  FMUL.FTZ R244, R189, UR29 ;  /* 0x0000001dbdf47c20 */ /* 0x002fc40008410000 */
[----:B------:R-:W4:Y:S02]  /*2a10*/  LDL.LU R189, [R1+0xb8] ;  /* 0x0000b80001bd7983 */ /* 0x000f240000300800 */
[----:B0-----:R-:W-:Y:S02]  /*2a20*/  FFMA.FTZ R247, R250, R244, R247 ;  /* 0x000000f4faf77223 */ /* 0x001fe400000100f7 */
[----:B------:R0:W-:Y:S01]  /*2a30*/  STL [R1+0xb4], R44 ;  /* 0x0000b42c01007387 */ /* 0x0001e20000100800 */
[----:B------:R-:W-:-:S03]  /*2a40*/  FFMA.FTZ R191, R232, R234, R191 ;  /* 0x000000eae8bf7223 */ /* 0x000fc600000100bf */
[----:B0-----:R0:W5:Y:S04]  /*2a50*/  LDL.LU R44, [R1+0x160] ;  /* 0x00016000012c7983 */ /* 0x0011680000300800 */
[----:B------:R1:W-:Y:S01]  /*2a60*/  STL [R1+0x14], R247 ;  /* 0x000014f701007387 */ /* 0x0003e20000100800 */
[----:B------:R-:W-:Y:S01]  /*2a70*/  FFMA.FTZ R191, R233, R237, R191 ;  /* 0x000000ede9bf7223 */ /* 0x000fe200000100bf */
[----:B-1----:R-:W-:Y:S01]  /*2a80*/  FMUL.FTZ R247, R246, R250 ;  /* 0x000000faf6f77220 */ /* 0x002fe20000410000 */
[----:B------:R-:W-:Y:S02]  /*2a90*/  FMUL.FTZ R246, R188, UR29 ;  /* 0x0000001dbcf67c20 */ /* 0x000fe40008410000 */
        /* <DEDUP_REMOVED lines=10> */
[----:B--2---:R-:W-:Y:S01]  /*2b40*/  FFMA.FTZ R249, R251, R246, R249 ;  /* 0x000000f6fbf97223 */ /* 0x004fe200000100f9 */
[----:B----4-:R-:W-:-:S05]  /*2b50*/  FADD.FTZ R189, R189, R251 ;  /* 0x000000fbbdbd7221 */ /* 0x010fca0000010000 */
[----:B------:R1:W-:Y:S04]  /*2b60*/  STL [R1+0xb8], R189 ;  /* 0x0000b8bd01007387 */ /* 0x0003e80000100800 */
[----:B------:R0:W-:Y:S01]  /*2b70*/  STL [R1+0x18], R249 ;  /* 0x000018f901007387 */ /* 0x0001e20000100800 */
[----:B---3--:R-:W-:-:S04]  /*2b80*/  FMUL.FTZ R251, R248, R251 ;  /* 0x000000fbf8fb7220 */ /* 0x008fc80000410000 */
[----:B------:R-:W-:Y:S01]  /*2b90*/  FADD.FTZ R188, R190, R251 ;  /* 0x000000fbbebc7221 */ /* 0x000fe20000010000 */
[----:B-1----:R-:W-:Y:S01]  /*2ba0*/  FFMA.FTZ R189, R246, R251, R191 ;  /* 0x000000fbf6bd7223 */ /* 0x002fe200000100bf */
[----:B------:R-:W-:Y:S06]  /*2bb0*/  BRA `(.L_x_18155) ;  /* 0x0000000000a47947 */ /* 0x000fec0003800000 */
.L_x_18154:
        /* <DEDUP_REMOVED lines=16> */
[----:B------:R-:W-:Y:S01]  /*2cc0*/  IMAD.WIDE.U32 R6, R6, 0x10, R22 ;  /* 0x0000001006067825 */ /* 0x000fe200078e0016 */
[----:B------:R-:W-:-:S02]  /*2cd0*/  IADD3 R14, PT, PT, R4, 0x280, RZ ;  /* 0x00000280040e7810 */ /* 0x000fc40007ffe0ff */
[----:B------:R-:W-:Y:S01]  /*2ce0*/  IADD3 R16, PT, PT, R4, 0x300, RZ ;  /* 0x0000030004107810 */ /* 0x000fe20007ffe0ff */
[--C-:B------:R-:W-:Y:S01]  /*2cf0*/  IMAD.WIDE.U32 R8, R8, 0x10, R22.reuse ;  /* 0x0000001008087825 */ /* 0x100fe200078e0016 */
[C---:B------:R-:W-:Y:S01]  /*2d00*/  IADD3 R20, PT, PT, R4.reuse, 0x380, RZ ;  /* 0x0000038004147810 */ /* 0x040fe20007ffe0ff */
[----:B------:R-:W5:Y:S01]  /*2d10*/  LDG.E.128 R36, desc[UR18][R6.64] ;  /* 0x0000001206247981 */ /* 0x000f62000c1e1d00 */
[C---:B------:R-:W-:Y:S01]  /*2d20*/  IADD3 R19, PT, PT, R4.reuse, 0x400, RZ ;  /* 0x0000040004137810 */ /* 0x040fe20007ffe0ff */
[--C-:B------:R-:W-:Y:S02]  /*2d30*/  IMAD.WIDE.U32 R4, R4, 0x10, R22.reuse ;  /* 0x0000001004047825 */ /* 0x100fe400078e0016 */
[----:B------:R-:W5:Y:S02]  /*2d40*/  LDG.E.128 R32, desc[UR18][R8.64] ;  /* 0x0000001208207981 */ /* 0x000f64000c1e1d00 */
[--C-:B------:R-:W-:Y:S02]  /*2d50*/  IMAD.WIDE.U32 R10, R10, 0x10, R22.reuse ;  /* 0x000000100a0a7825 */ /* 0x100fe400078e0016 */
[----:B------:R0:W5:Y:S02]  /*2d60*/  LDG.E.128 R40, desc[UR18][R4.64] ;  /* 0x0000001204287981 */ /* 0x000164000c1e1d00 */
[----:B------:R-:W-:-:S02]  /*2d70*/  IMAD.WIDE.U32 R12, R12, 0x10, R22 ;  /* 0x000000100c0c7825 */ /* 0x000fc400078e0016 */
[----:B------:R1:W5:Y:S02]  /*2d80*/  LDG.E.128 R28, desc[UR18][R10.64] ;  /* 0x000000120a1c7981 */ /* 0x000364000c1e1d00 */
[----:B------:R-:W-:-:S04]  /*2d90*/  IMAD.WIDE.U32 R14, R14, 0x10, R22 ;  /* 0x000000100e0e7825 */ /* 0x000fc800078e0016 */
[--C-:B------:R-:W-:Y:S01]  /*2da0*/  IMAD.WIDE.U32 R16, R16, 0x10, R22.reuse ;  /* 0x0000001010107825 */ /* 0x100fe200078e0016 */
[----:B0-----:R-:W-:Y:S02]  /*2db0*/  MOV R4, R24 ;  /* 0x0000001800047202 */ /* 0x001fe40000000f00 */
[----:B------:R-:W-:Y:S01]  /*2dc0*/  MOV R5, R25 ;  /* 0x0000001900057202 */ /* 0x000fe20000000f00 */
[--C-:B------:R-:W-:Y:S01]  /*2dd0*/  IMAD.WIDE.U32 R190, R20, 0x10, R22.reuse ;  /* 0x0000001014be7825 */ /* 0x100fe200078e0016 */
[----:B------:R1:W5:Y:S03]  /*2de0*/  LDG.E.128 R24, desc[UR18][R12.64] ;  /* 0x000000120c187981 */ /* 0x000366000c1e1d00 */
[----:B------:R-:W-:Y:S01]  /*2df0*/  IMAD.WIDE.U32 R248, R19, 0x10, R22 ;  /* 0x0000001013f87825 */ /* 0x000fe200078e0016 */
[----:B------:R-:W5:Y:S04]  /*2e00*/  LDG.E.128 R4, desc[UR18][R4.64] ;  /* 0x0000001204047981 */ /* 0x000f68000c1e1d00 */
[----:B------:R1:W5:Y:S04]  /*2e10*/  LDG.E.128 R20, desc[UR18][R14.64] ;  /* 0x000000120e147981 */ /* 0x000368000c1e1d00 */
[----:B------:R-:W5:Y:S04]  /*2e20*/  LDG.E.128 R16, desc[UR18][R16.64] ;  /* 0x0000001210107981 */ /* 0x000f68000c1e1d00 */
[----:B------:R1:W5:Y:S04]  /*2e30*/  LDG.E.128 R8, desc[UR18][R248.64] ;  /* 0x00000012f8087981 */ /* 0x000368000c1e1d00 */
[----:B------:R1:W5:Y:S02]  /*2e40*/  LDG.E.128 R12, desc[UR18][R190.64] ;  /* 0x00000012be0c7981 */ /* 0x000364000c1e1d00 */
.L_x_18155:
[----:B-1----:R-:W1:Y:S01]  /*2e50*/  SHFL.DOWN PT, R191, R188, 0x10, 0x1f ;  /* 0x0a001f00bcbf7f89 */ /* 0x002e6200000e0000 */
[----:B------:R-:W-:Y:S03]  /*2e60*/  BSSY.RECONVERGENT B0, `(.L_x_18156) ;  /* 0x000001f000007945 */ /* 0x000fe60003800200 */
[----:B------:R-:W3:Y:S01]  /*2e70*/  SHFL.DOWN PT, R190, R189, 0x10, 0x1f ;  /* 0x0a001f00bdbe7f89 */ /* 0x000ee200000e0000 */
[----:B------:R-:W4:Y:S01]  /*2e80*/  S2R R250, SR_TID.X ;  /* 0x0000000000fa7919 */ /* 0x000f220000002100 */
[----:B-1----:R-:W-:Y:S01]  /*2e90*/  FADD.FTZ R188, R191, R188 ;  /* 0x000000bcbfbc7221 */ /* 0x002fe20000010000 */
[----:B---3--:R-:W-:-:S04]  /*2ea0*/  FADD.FTZ R190, R190, R189 ;  /* 0x000000bdbebe7221 */ /* 0x008fc80000010000 */
[----:B------:R-:W1:Y:S04]  /*2eb0*/  SHFL.DOWN PT, R191, R188, 0x8, 0x1f ;  /* 0x09001f00bcbf7f89 */ /* 0x000e6800000e0000 */
[----:B------:R-:W3:Y:S01]  /*2ec0*/  SHFL.DOWN PT, R189, R190, 0x8, 0x1f ;  /* 0x09001f00bebd7f89 */ /* 0x000ee200000e0000 */
[----:B----4-:R-:W-:Y:S01]  /*2ed0*/  LOP3.LUT P1, RZ, R250, 0x1f, RZ, 0xc0, !PT ;  /* 0x0000001ffaff7812 */ /* 0x010fe2000782c0ff */
        /* <DEDUP_REMOVED lines=13> */
[----:B---3--:R-:W-:Y:S01]  /*2fb0*/  FADD.FTZ R189, R189, R190 ;  /* 0x000000bebdbd7221 */ /* 0x008fe20000010000 */
        /* <DEDUP_REMOVED lines=9> */
.L_x_18157:
[----:B------:R-:W-:Y:S05]  /*3050*/  BSYNC.RECONVERGENT B0 ;  /* 0x0000000000007941 */ /* 0x000fea0003800200 */
.L_x_18156:
[----:B------:R-:W3:Y:S08]  /*3060*/  S2UR UR10, SR_CgaCtaId ;  /* 0x00000000000a79c3 */ /* 0x000ef00000008800 */
[----:B------:R-:W-:Y:S01]  /*3070*/  BAR.SYNC.DEFER_BLOCKING 0x0 ;  /* 0x0000000000007b1d */ /* 0x000fe20000010000 */
[----:B------:R-:W-:-:S05]  /*3080*/  UISETP.GE.AND UP3, UPT, UR16, 0x1, UPT ;  /* 0x000000011000788c */ /* 0x000fca000bf66270 */
[----:B------:R-:W-:Y:S01]  /*3090*/  UMOV UR9, 0x400 ;  /* 0x0000040000097882 */ /* 0x000fe20000000000 */
[----:B------:R-:W-:-:S05]  /*30a0*/  PLOP3.LUT P2, PT, PT, PT, UP3, 0x80, 0x8 ;  /* 0x000000000008781c */ /* 0x000fca0003f4f038 */
[----:B------:R-:W4:Y:S01]  /*30b0*/  @UP3 LDCU.64 UR32, c[0x0][0x390] ;  /* 0x00007200ff2037ac */ /* 0x000f220008000a00 */
[----:B---3--:R-:W-:-:S04]  /*30c0*/  ULEA UR9, UR10, UR9, 0x18 ;  /* 0x000000090a097291 */ /* 0x008fc8000f8ec0ff */
[----:B------:R-:W-:Y:S02]  /*30d0*/  UIADD3 UR10, UPT, UPT, UR9, 0x5020, URZ ;  /* 0x00005020090a7890 */ /* 0x000fe4000fffe0ff */
[----:B------:R-:W-:-:S09]  /*30e0*/  @!UP1 UIADD3 UR10, UPT, UPT, UR9, 0x5000, URZ ;  /* 0x00005000090a9890 */ /* 0x000fd2000fffe0ff */
[----:B-1----:R-:W1:Y:S01]  /*30f0*/  LDS.128 R188, [UR10] ;  /* 0x0000000affbc7984 */ /* 0x002e620008000c00 */
[----:B------:R-:W-:Y:S02]  /*3100*/  UIADD3 UR10, UPT, UPT, UR9, 0x5030, URZ ;  /* 0x00005030090a7890 */ /* 0x000fe4000fffe0ff */
[----:B------:R-:W-:Y:S02]  /*3110*/  @!UP1 UIADD3 UR10, UPT, UPT, UR9, 0x5010, URZ ;  /* 0x00005010090a9890 */ /* 0x000fe4000fffe0ff */
[----:B------:R-:W-:-:S04]  /*3120*/  @UP3 UIADD3 UR9, UPT, UPT, UR16, -0x1, URZ ;  /* 0xffffffff10093890 */ /* 0x000fc8000fffe0ff */
[----:B------:R-:W-:Y:S01]  /*3130*/  @UP3 UIMAD UR9, UR9, UR26, URZ ;  /* 0x0000001a090932a4 */ /* 0x000fe2000f8e02ff */
[----:B-1----:R-:W-:Y:S01]  /*3140*/  FADD.FTZ R188, RZ, R188 ;  /* 0x000000bcffbc7221 */ /* 0x002fe20000010000 */
[----:B------:R-:W-:-:S03]  /*3150*/  FADD.FTZ R189, RZ, R189 ;  /* 0x000000bdffbd7221 */ /* 0x000fc60000010000 */
[----:B0-----:R-:W-:Y:S01]  /*3160*/  FADD.FTZ R249, R190, R188 ;  /* 0x000000bcbef97221 */ /* 0x001fe20000010000 */
        /* <DEDUP_REMOVED lines=8> */
[----:B------:R-:W-:Y:S02]  /*31f0*/  MOV R190, UR10 ;  /* 0x0000000a00be7c02 */ /* 0x000fe40008000f00 */
[----:B------:R-:W-:-:S05]  /*3200*/  FMUL.FTZ R189, R189, UR28 ;  /* 0x0000001cbdbd7c20 */ /* 0x000fca0008410000 */
[----:B------:R-:W-:Y:S01]  /*3210*/  R2UR UR11, R189 ;  /* 0x00000000bd0b72ca */ /* 0x000fe200000e0000 */
[----:B------:R-:W-:Y:S01]  /*3220*/  HFMA2 R189, -RZ, RZ, 0, 0 ;  /* 0x00000000ffbd7431 */ /* 0x000fe200000001ff */
[----:B------:R-:W-:Y:S02]  /*3230*/  @P2 LEA.HI.SX32 R189, R190, R250, 0x1e ;  /* 0x000000fabebd2211 */ /* 0x000fe400078ff2ff */
[----:B------:R-:W-:-:S05]  /*3240*/  MOV R190, 0x10 ;  /* 0x0000001000be7802 */ /* 0x000fca0000000f00 */
[----:B----4-:R-:W-:-:S05]  /*3250*/  @P2 IMAD.WIDE.U32 R190, R189, R190, UR32 ;  /* 0x00000020bdbe2e25 */ /* 0x010fca000f8e00be */
        /* <DEDUP_REMOVED lines=12> */
[----:B0-----:R-:W-:Y:S07]  /*3320*/  BRA.U UP0, `(.L_x_18158) ;  /* 0x0000000500a07547 */ /* 0x001fee000b800000 */
        /* <DEDUP_REMOVED lines=13> */
.L_x_18160:
        /* <DEDUP_REMOVED lines=10> */
.L_x_18161:
        /* <DEDUP_REMOVED lines=10> */
.L_x_18162:
[----:B------:R-:W-:Y:S05]  /*3540*/  BRA.U !UP3, `(.L_x_18163) ;  /* 0x000000090b607547 */ /* 0x000fea000b800000 */
[----:B------:R-:W3:Y:S04]  /*3550*/  LDL R191, [R1+0x8] ;  /* 0x0000080001bf7983 */ /* 0x000ee80000100800 */
[----:B------:R-:W4:Y:S01]  /*3560*/  LDL R190, [R1+0x4] ;  /* 0x0000040001be7983 */ /* 0x000f220000100800 */
[----:B------:R-:W-:Y:S02]  /*3570*/  MOV R167, UR11 ;  /* 0x0000000b00a77c02 */ /* 0x000fe40008000f00 */
[----:B------:R-:W-:-:S03]  /*3580*/  ISETP.LT.AND P1, PT, RZ, UR30, PT ;  /* 0x0000001eff007c0c */ /* 0x000fc6000bf21270 */
[----:B---3--:R-:W-:-:S04]  /*3590*/  FFMA.FTZ R167, R191, R167, UR16 ;  /* 0x00000010bfa77e23 */ /* 0x008fc800080100a7 */
[----:B----4-:R-:W-:-:S04]  /*35a0*/  FADD.FTZ R167, R190, -R167 ;  /* 0x800000a7bea77221 */ /* 0x010fc80000010000 */
[----:B------:R-:W-:-:S05]  /*35b0*/  FMUL.FTZ R167, R167, UR29 ;  /* 0x0000001da7a77c20 */ /* 0x000fca0008410000 */
[----:B------:R-:W-:-:S05]  /*35c0*/  FSEL R167, R167, RZ, P1 ;  /* 0x000000ffa7a77208 */ /* 0x000fca0000800000 */
[----:B------:R-:W-:-:S04]  /*35d0*/  FMUL.FTZ R167, R167, UR17 ;  /* 0x00000011a7a77c20 */ /* 0x000fc80008410000 */
[-C--:B-----5:R-:W-:Y:S01]  /*35e0*/  FFMA.FTZ R159, R163, R167.reuse, R159 ;  /* 0x000000a7a39f7223 */ /* 0x0a0fe2000001009f */
[----:B------:R-:W-:Y:S01]  /*35f0*/  FMUL.FTZ R167, R47, R167 ;  /* 0x000000a72fa77220 */ /* 0x000fe20000410000 */
[----:B------:R-:W-:Y:S06]  /*3600*/  BRA `(.L_x_18163) ;  /* 0x0000000800307947 */ /* 0x000fec0003800000 */
.L_x_18159:
[----:B------:R-:W3:Y:S04]  /*3610*/  LDL R191, [R1+0x8] ;  /* 0x0000080001bf7983 */ /* 0x000ee80000100800 */
[----:B------:R-:W4:Y:S01]  /*3620*/  LDL R190, [R1+0x4] ;  /* 0x0000040001be7983 */ /* 0x000f220000100800 */
        /* <DEDUP_REMOVED lines=17> */
[----:B---3--:R-:W-:-:S04]  /*3740*/  FFMA.FTZ R171, R191, R171, UR16 ;  /* 0x00000010bfab7e23 */ /* 0x008fc800080100ab */
[----:B----4-:R-:W-:-:S04]  /*3750*/  FADD.FTZ R171, R190, -R171 ;  /* 0x800000abbeab7221 */ /* 0x010fc80000010000 */
        /* <DEDUP_REMOVED lines=12> */
.L_x_18164:
        /* <DEDUP_REMOVED lines=10> */
.L_x_18165:
        /* <DEDUP_REMOVED lines=10> */
.L_x_18166:
[----:B------:R-:W-:Y:S05]  /*3960*/  BRA.U !UP3, `(.L_x_18163) ;  /* 0x000000050b587547 */ /* 0x000fea000b800000 */
[----:B------:R-:W-:-:S04]  /*3970*/  FMUL.FTZ R167, R171, UR17 ;  /* 0x00000011aba77c20 */ /* 0x000fc80008410000 */
[-C--:B-----5:R-:W-:Y:S01]  /*3980*/  FFMA.FTZ R159, R163, R167.reuse, R159 ;  /* 0x000000a7a39f7223 */ /* 0x0a0fe2000001009f */
[----:B------:R-:W-:Y:S01]  /*3990*/  FMUL.FTZ R167, R47, R167 ;  /* 0x000000a72fa77220 */ /* 0x000fe20000410000 */
[----:B------:R-:W-:Y:S06]  /*39a0*/  BRA `(.L_x_18163) ;  /* 0x0000000400487947 */ /* 0x000fec0003800000 */
.L_x_18158:
        /* <DEDUP_REMOVED lines=12> */
[----:B------:R-:W-:Y:S02]  /*3a70*/  MOV R191, R41 ;  /* 0x0000002900bf7202 */ /* 0x000fe40000000f00 */
[-C--:B------:R-:W-:Y:S01]  /*3a80*/  @P2 FFMA.FTZ R156, R160, R190.reuse, R156 ;  /* 0x000000bea09c2223 */ /* 0x080fe2000001009c */
[----:B------:R-:W-:Y:S01]  /*3a90*/  @P2 FMUL.FTZ R164, R44, R190 ;  /* 0x000000be2ca42220 */ /* 0x000fe20000410000 */
[----:B------:R-:W-:-:S05]  /*3aa0*/  MOV R190, UR11 ;  /* 0x0000000b00be7c02 */ /* 0x000fca0008000f00 */
        /* <DEDUP_REMOVED lines=12> */
[----:B0-----:R-:W-:-:S04]  /*3b70*/  @P2 FMUL.FTZ R190, R191, UR9 ;  /* 0x00000009bfbe2c20 */ /* 0x001fc80008410000 */
[-C--:B------:R-:W-:Y:S01]  /*3b80*/  @P2 FFMA.FTZ R158, R162, R190.reuse, R158 ;  /* 0x000000bea29e2223 */ /* 0x080fe2000001009e */
[----:B------:R-:W-:Y:S01]  /*3b90*/  @P2 FMUL.FTZ R166, R46, R190 ;  /* 0x000000be2ea62220 */ /* 0x000fe20000410000 */
[----:B------:R-:W-:Y:S06]  /*3ba0*/  BRA.U !UP3, `(.L_x_18163) ;  /* 0x000000010bc87547 */ /* 0x000fec000b800000 */
[----:B------:R-:W3:Y:S04]  /*3bb0*/  LDL R249, [R1+0x8] ;  /* 0x0000080001f97983 */ /* 0x000ee80000100800 */
[----:B------:R-:W4:Y:S01]  /*3bc0*/  LDL R248, [R1+0x4] ;  /* 0x0000040001f87983 */ /* 0x000f220000100800 */
[----:B------:R-:W-:Y:S02]  /*3bd0*/  MOV R167, UR11 ;  /* 0x0000000b00a77c02 */ /* 0x000fe40008000f00 */
[----:B------:R-:W-:-:S03]  /*3be0*/  MOV R190, R43 ;  /* 0x0000002b00be7202 */ /* 0x000fc60000000f00 */
[----:B---3--:R-:W-:-:S04]  /*3bf0*/  @P1 FFMA.FTZ R167, R249, R167, UR16 ;  /* 0x00000010f9a71e23 */ /* 0x008fc800080100a7 */
[----:B----4-:R-:W-:-:S04]  /*3c00*/  @P1 FADD.FTZ R167, R248, -R167 ;  /* 0x800000a7f8a71221 */ /* 0x010fc80000010000 */
[----:B------:R-:W-:-:S04]  /*3c10*/  @P1 FFMA.FTZ R190, R167, UR29, R43 ;  /* 0x0000001da7be1c23 */ /* 0x000fc8000801002b */
[----:B------:R-:W-:-:S04]  /*3c20*/  FMUL.FTZ R167, R190, UR17 ;  /* 0x00000011bea77c20 */ /* 0x000fc80008410000 */
[-C--:B------:R-:W-:Y:S01]  /*3c30*/  FFMA.FTZ R159, R163, R167.reuse, R159 ;  /* 0x000000a7a39f7223 */ /* 0x080fe2000001009f */
[----:B------:R-:W-:Y:S01]  /*3c40*/  FMUL.FTZ R167, R47, R167 ;  /* 0x000000a72fa77220 */ /* 0x000fe20000410000 */
[----:B------:R-:W-:Y:S06]  /*3c50*/  BRA `(.L_x_18163) ;  /* 0x00000000009c7947 */ /* 0x000fec0003800000 */
.L_x_18167:
[----:B------:R-:W3:Y:S04]  /*3c60*/  LDL R191, [R1+0x8] ;  /* 0x0000080001bf7983 */ /* 0x000ee80000100800 */
[----:B------:R-:W4:Y:S01]  /*3c70*/  LDL R190, [R1+0x4] ;  /* 0x0000040001be7983 */ /* 0x000f220000100800 */
[----:B------:R-:W-:Y:S01]  /*3c80*/  PLOP3.LUT P1, PT, PT, PT, UP2, 0x80, 0x8 ;  /* 0x000000000008781c */ /* 0x000fe20003f2f028 */
[----:B------:R-:W0:Y:S01]  /*3c90*/  @UP3 LDCU UR9, c[0x0][0x40c] ;  /* 0x00008180ff0937ac */ /* 0x000e220008000800 */
[----:B------:R-:W-:Y:S02]  /*3ca0*/  MOV R168, UR11 ;  /* 0x0000000b00a87c02 */ /* 0x000fe40008000f00 */
[----:B------:R-:W-:Y:S01]  /*3cb0*/  MOV R170, UR11 ;  /* 0x0000000b00aa7c02 */ /* 0x000fe20008000f00 */
[----:B------:R-:W1:Y:S08]  /*3cc0*/  @UP3 LDCU UR10, c[0x0][0x40c] ;  /* 0x00008180ff0a37ac */ /* 0x000e700008000800 */
[----:B------:R-:W-:-:S04]  /*3cd0*/  @P1 FFMA.FTZ R168, R0, R168, UR16 ;  /* 0x0000001000a81e23 */ /* 0x000fc800080100a8 */
[----:B------:R-:W-:Y:S01]  /*3ce0*/  @P1 FADD.FTZ R169, R172, -R168 ;  /* 0x800000a8aca91221 */ /* 0x000fe20000010000 */
[----:B-----5:R-:W-:Y:S01]  /*3cf0*/  MOV R168, R40 ;  /* 0x0000002800a87202 */ /* 0x020fe20000000f00 */
[----:B------:R-:W-:Y:S02]  /*3d00*/  @P1 FFMA.FTZ R170, R2, R170, UR16 ;  /* 0x0000001002aa1e23 */ /* 0x000fe400080100aa */
[----:B------:R-:W-:Y:S02]  /*3d10*/  @P1 FFMA.FTZ R168, R169, UR29, R40 ;  /* 0x0000001da9a81c23 */ /* 0x000fe40008010028 */
[----:B------:R-:W-:Y:S02]  /*3d20*/  @P1 FADD.FTZ R170, R173, -R170 ;  /* 0x800000aaadaa1221 */ /* 0x000fe40000010000 */
[----:B0-----:R-:W-:Y:S01]  /*3d30*/  @P2 FMUL.FTZ R169, R168, UR9 ;  /* 0x00000009a8a92c20 */ /* 0x001fe20008410000 */
[----:B------:R-:W0:Y:S03]  /*3d40*/  @UP3 LDCU UR9, c[0x0][0x40c] ;  /* 0x00008180ff0937ac */ /* 0x000e260008000800 */
[-C--:B------:R-:W-:Y:S01]  /*3d50*/  @P2 FFMA.FTZ R156, R160, R169.reuse, R156 ;  /* 0x000000a9a09c2223 */ /* 0x080fe2000001009c */
[----:B------:R-:W-:Y:S01]  /*3d60*/  @P2 FMUL.FTZ R164, R44, R169 ;  /* 0x000000a92ca42220 */ /* 0x000fe20000410000 */
[----:B------:R-:W-:Y:S01]  /*3d70*/  MOV R169, R41 ;  /* 0x0000002900a97202 */ /* 0x000fe20000000f00 */
[----:B------:R-:W-:-:S04]  /*3d80*/  @P1 FFMA.FTZ R169, R170, UR29, R41 ;  /* 0x0000001daaa91c23 */ /* 0x000fc80008010029 */
[----:B-1----:R-:W-:-:S04]  /*3d90*/  @P2 FMUL.FTZ R170, R169, UR10 ;  /* 0x0000000aa9aa2c20 */ /* 0x002fc80008410000 */
[-C--:B------:R-:W-:Y:S01]  /*3da0*/  @P2 FFMA.FTZ R157, R161, R170.reuse, R157 ;  /* 0x000000aaa19d2223 */ /* 0x080fe2000001009d */
[----:B------:R-:W-:Y:S01]  /*3db0*/  @P2 FMUL.FTZ R165, R45, R170 ;  /* 0x000000aa2da52220 */ /* 0x000fe20000410000 */
[----:B------:R-:W-:-:S05]  /*3dc0*/  MOV R170, UR11 ;  /* 0x0000000b00aa7c02 */ /* 0x000fca0008000f00 */
[----:B------:R-:W-:-:S04]  /*3dd0*/  @P1 FFMA.FTZ R170, R3, R170, UR16 ;  /* 0x0000001003aa1e23 */ /* 0x000fc800080100aa */
[----:B------:R-:W-:Y:S01]  /*3de0*/  @P1 FADD.FTZ R171, R174, -R170 ;  /* 0x800000aaaeab1221 */ /* 0x000fe20000010000 */
[----:B------:R-:W-:-:S03]  /*3df0*/  MOV R170, R42 ;  /* 0x0000002a00aa7202 */ /* 0x000fc60000000f00 */
[----:B------:R-:W-:-:S04]  /*3e00*/  @P1 FFMA.FTZ R170, R171, UR29, R42 ;  /* 0x0000001dabaa1c23 */ /* 0x000fc8000801002a */
[----:B0-----:R-:W-:Y:S01]  /*3e10*/  @P2 FMUL.FTZ R171, R170, UR9 ;  /* 0x00000009aaab2c20 */ /* 0x001fe20008410000 */
[----:B------:R-:W0:Y:S03]  /*3e20*/  @UP3 LDCU UR9, c[0x0][0x40c] ;  /* 0x00008180ff0937ac */ /* 0x000e260008000800 */
[-C--:B------:R-:W-:Y:S01]  /*3e30*/  @P2 FFMA.FTZ R158, R162, R171.reuse, R158 ;  /* 0x000000aba29e2223 */ /* 0x080fe2000001009e */
[----:B------:R-:W-:Y:S01]  /*3e40*/  @P2 FMUL.FTZ R166, R46, R171 ;  /* 0x000000ab2ea62220 */ /* 0x000fe20000410000 */
[----:B------:R-:W-:-:S05]  /*3e50*/  MOV R171, UR11 ;  /* 0x0000000b00ab7c02 */ /* 0x000fca0008000f00 */
[----:B---3--:R-:W-:-:S04]  /*3e60*/  @P1 FFMA.FTZ R171, R191, R171, UR16 ;  /* 0x00000010bfab1e23 */ /* 0x008fc800080100ab */
[----:B----4-:R-:W-:Y:S01]  /*3e70*/  @P1 FADD.FTZ R190, R190, -R171 ;  /* 0x800000abbebe1221 */ /* 0x010fe20000010000 */
[----:B------:R-:W-:-:S03]  /*3e80*/  MOV R171, R43 ;  /* 0x0000002b00ab7202 */ /* 0x000fc60000000f00 */
[----:B------:R-:W-:-:S04]  /*3e90*/  @P1 FFMA.FTZ R171, R190, UR29, R43 ;  /* 0x0000001dbeab1c23 */ /* 0x000fc8000801002b */
[----:B0-----:R-:W-:-:S04]  /*3ea0*/  @P2 FMUL.FTZ R190, R171, UR9 ;  /* 0x00000009abbe2c20 */ /* 0x001fc80008410000 */
[-C--:B------:R-:W-:Y:S01]  /*3eb0*/  @P2 FFMA.FTZ R159, R163, R190.reuse, R159 ;  /* 0x000000bea39f2223 */ /* 0x080fe2000001009f */
[----:B------:R-:W-:-:S07]  /*3ec0*/  @P2 FMUL.FTZ R167, R47, R190 ;  /* 0x000000be2fa72220 */ /* 0x000fce0000410000 */
.L_x_18163:
        /* <DEDUP_REMOVED lines=14> */
.L_x_18168:
[----:B------:R-:W-:Y:S05]  /*3fb0*/  @!P0 BRA `(.L_x_18169) ;  /* 0x00000004003c8947 */ /* 0x000fea0003800000 */
[----:B------:R-:W-:Y:S05]  /*3fc0*/  @!P1 BRA `(.L_x_18170) ;  /* 0x00000000009c9947 */ /* 0x000fea0003800000 */
[----:B0-----:R-:W3:Y:S01]  /*3fd0*/  LDL R190, [R1] ;  /* 0x0000000001be7983 */ /* 0x001ee20000100800 */
[----:B------:R-:W-:Y:S01]  /*3fe0*/  PLOP3.LUT P3, PT, PT, PT, UP2, 0x80, 0x8 ;  /* 0x000000000008781c */ /* 0x000fe20003f6f028 */
[----:B------:R-:W0:Y:S01]  /*3ff0*/  @UP3 LDCU UR9, c[0x0][0x40c] ;  /* 0x00008180ff0937ac */ /* 0x000e220008000800 */
[----:B------:R-:W-:Y:S02]  /*4000*/  MOV R168, UR11 ;  /* 0x0000000b00a87c02 */ /* 0x000fe40008000f00 */
[----:B------:R-:W-:Y:S01]  /*4010*/  MOV R170, UR11 ;  /* 0x0000000b00aa7c02 */ /* 0x000fe20008000f00 */
[----:B------:R-:W1:Y:S08]  /*4020*/  @UP3 LDCU UR10, c[0x0][0x40c] ;  /* 0x00008180ff0a37ac */ /* 0x000e700008000800 */
[----:B------:R-:W-:Y:S01]  /*4030*/  @P3 FFMA.FTZ R168, R175, R168, UR16 ;  /* 0x00000010afa83e23 */ /* 0x000fe200080100a8 */
[----:B------:R-:W-:-:S03]  /*4040*/  @P3 FFMA.FTZ R170, R176, R170, UR16 ;  /* 0x00000010b0aa3e23 */ /* 0x000fc600080100aa */
[----:B------:R-:W-:Y:S01]  /*4050*/  @P3 FADD.FTZ R169, R178, -R168 ;  /* 0x800000a8b2a93221 */ /* 0x000fe20000010000 */
[----:B-----5:R-:W-:Y:S01]  /*4060*/  MOV R168, R36 ;  /* 0x0000002400a87202 */ /* 0x020fe20000000f00 */
[----:B------:R-:W-:Y:S02]  /*4070*/  @P3 FADD.FTZ R170, R179, -R170 ;  /* 0x800000aab3aa3221 */ /* 0x000fe40000010000 */
[----:B------:R-:W-:-:S04]  /*4080*/  @P3 FFMA.FTZ R168, R169, UR29, R36 ;  /* 0x0000001da9a83c23 */ /* 0x000fc80008010024 */
        /* <DEDUP_REMOVED lines=14> */
[----:B0-----:R-:W-:-:S04]  /*4170*/  @P2 FMUL.FTZ R171, R170, UR9 ;  /* 0x00000009aaab2c20 */ /* 0x001fc80008410000 */
[-C--:B------:R-:W-:Y:S01]  /*4180*/  @P2 FFMA.FTZ R154, R162, R171.reuse, R154 ;  /* 0x000000aba29a2223 */ /* 0x080fe2000001009a */
[----:B------:R-:W-:Y:S01]  /*4190*/  @P2 FMUL.FTZ R166, R50, R171 ;  /* 0x000000ab32a62220 */ /* 0x000fe20000410000 */
[----:B------:R-:W-:-:S05]  /*41a0*/  MOV R171, UR11 ;  /* 0x0000000b00ab7c02 */ /* 0x000fca0008000f00 */
[----:B---3--:R-:W-:-:S04]  /*41b0*/  @P3 FFMA.FTZ R171, R190, R171, UR16 ;  /* 0x00000010beab3e23 */ /* 0x008fc800080100ab */
[----:B------:R-:W-:Y:S01]  /*41c0*/  @P3 FADD.FTZ R190, R252, -R171 ;  /* 0x800000abfcbe3221 */ /* 0x000fe20000010000 */
[----:B------:R-:W-:-:S03]  /*41d0*/  MOV R171, R39 ;  /* 0x0000002700ab7202 */ /* 0x000fc60000000f00 */
[----:B------:R-:W-:Y:S01]  /*41e0*/  @P3 FFMA.FTZ R171, R190, UR29, R39 ;  /* 0x0000001dbeab3c23 */ /* 0x000fe20008010027 */
[----:B------:R-:W-:Y:S06]  /*41f0*/  BRA.U !UP3, `(.L_x_18171) ;  /* 0x000000090b387547 */ /* 0x000fec000b800000 */
[----:B------:R-:W-:-:S04]  /*4200*/  FMUL.FTZ R167, R171, UR17 ;  /* 0x00000011aba77c20 */ /* 0x000fc80008410000 */
[-C--:B------:R-:W-:Y:S01]  /*4210*/  FFMA.FTZ R155, R163, R167.reuse, R155 ;  /* 0x000000a7a39b7223 */ /* 0x080fe2000001009b */
[----:B------:R-:W-:Y:S01]  /*4220*/  FMUL.FTZ R167, R51, R167 ;  /* 0x000000a733a77220 */ /* 0x000fe20000410000 */
[----:B------:R-:W-:Y:S06]  /*4230*/  BRA `(.L_x_18171) ;  /* 0x0000000800287947 */ /* 0x000fec0003800000 */
.L_x_18170:
[----:B------:R-:W-:Y:S01]  /*4240*/  PLOP3.LUT P3, PT, PT, PT, UP2, 0x80, 0x8 ;  /* 0x000000000008781c */ /* 0x000fe20003f6f028 */
[----:B------:R-:W1:Y:S01]  /*4250*/  @UP3 LDCU UR9, c[0x0][0x40c] ;  /* 0x00008180ff0937ac */ /* 0x000e620008000800 */
[----:B0-----:R-:W-:Y:S02]  /*4260*/  MOV R190, UR11 ;  /* 0x0000000b00be7c02 */ /* 0x001fe40008000f00 */
[----:B-----5:R-:W-:-:S09]  /*4270*/  MOV R191, R36 ;  /* 0x0000002400bf7202 */ /* 0x020fd20000000f00 */
[----:B------:R-:W-:-:S04]  /*4280*/  @P3 FFMA.FTZ R190, R175, R190, UR16 ;  /* 0x00000010afbe3e23 */ /* 0x000fc800080100be */
[----:B------:R-:W-:-:S04]  /*4290*/  @P3 FADD.FTZ R190, R178, -R190 ;  /* 0x800000beb2be3221 */ /* 0x000fc80000010000 */
[----:B------:R-:W-:-:S04]  /*42a0*/  @P3 FFMA.FTZ R191, R190, UR29, R36 ;  /* 0x0000001dbebf3c23 */ /* 0x000fc80008010024 */
[----:B-1----:R-:W-:Y:S01]  /*42b0*/  @P2 FMUL.FTZ R190, R191, UR9 ;  /* 0x00000009bfbe2c20 */ /* 0x002fe20008410000 */
        /* <DEDUP_REMOVED lines=21> */
[----:B------:R-:W3:Y:S01]  /*4410*/  LDL R248, [R1] ;  /* 0x0000000001f87983 */ /* 0x000ee20000100800 */
[----:B------:R-:W-:Y:S02]  /*4420*/  MOV R167, UR11 ;  /* 0x0000000b00a77c02 */ /* 0x000fe40008000f00 */
[----:B------:R-:W-:-:S03]  /*4430*/  MOV R190, R39 ;  /* 0x0000002700be7202 */ /* 0x000fc60000000f00 */
[----:B---3--:R-:W-:-:S04]  /*4440*/  @P3 FFMA.FTZ R167, R248, R167, UR16 ;  /* 0x00000010f8a73e23 */ /* 0x008fc800080100a7 */
[----:B------:R-:W-:-:S04]  /*4450*/  @P3 FADD.FTZ R167, R252, -R167 ;  /* 0x800000a7fca73221 */ /* 0x000fc80000010000 */
[----:B------:R-:W-:-:S04]  /*4460*/  @P3 FFMA.FTZ R190, R167, UR29, R39 ;  /* 0x0000001da7be3c23 */ /* 0x000fc80008010027 */
[----:B------:R-:W-:-:S04]  /*4470*/  FMUL.FTZ R167, R190, UR17 ;  /* 0x00000011bea77c20 */ /* 0x000fc80008410000 */
[-C--:B------:R-:W-:Y:S01]  /*4480*/  FFMA.FTZ R155, R163, R167.reuse, R155 ;  /* 0x000000a7a39b7223 */ /* 0x080fe2000001009b */
[----:B------:R-:W-:Y:S01]  /*4490*/  FMUL.FTZ R167, R51, R167 ;  /* 0x000000a733a77220 */ /* 0x000fe20000410000 */
[----:B------:R-:W-:Y:S06]  /*44a0*/  BRA `(.L_x_18171) ;  /* 0x00000004008c7947 */ /* 0x000fec0003800000 */
.L_x_18169:
[----:B------:R-:W-:Y:S05]  /*44b0*/  @!P1 BRA `(.L_x_18172) ;  /* 0x0000000000e49947 */ /* 0x000fea0003800000 */
[----:B0-----:R-:W3:Y:S01]  /*44c0*/  LDL R190, [R1] ;  /* 0x0000000001be7983 */ /* 0x001ee20000100800 */
        /* <DEDUP_REMOVED lines=18> */
[----:B------:R-:W-:-:S04]  /*45f0*/  FADD.FTZ R171, R252, -R171 ;  /* 0x800000abfcab7221 */ /* 0x000fc80000010000 */
        /* <DEDUP_REMOVED lines=12> */
.L_x_18173:
        /* <DEDUP_REMOVED lines=10> */
.L_x_18174:
        /* <DEDUP_REMOVED lines=10> */
.L_x_18175:
[----:B------:R-:W-:Y:S05]  /*4800*/  BRA.U !UP3, `(.L_x_18171) ;  /* 0x000000010bb47547 */ /* 0x000fea000b800000 */
[----:B------:R-:W-:-:S04]  /*4810*/  FMUL.FTZ R167, R171, UR17 ;  /* 0x00000011aba77c20 */ /* 0x000fc80008410000 */
[-C--:B-----5:R-:W-:Y:S01]  /*4820*/  FFMA.FTZ R155, R163, R167.reuse, R155 ;  /* 0x000000a7a39b7223 */ /* 0x0a0fe2000001009b */
[----:B------:R-:W-:Y:S01]  /*4830*/  FMUL.FTZ R167, R51, R167 ;  /* 0x000000a733a77220 */ /* 0x000fe20000410000 */
[----:B------:R-:W-:Y:S06]  /*4840*/  BRA `(.L_x_18171) ;  /* 0x0000000000a47947 */ /* 0x000fec0003800000 */
.L_x_18172:
[----:B------:R-:W-:Y:S05]  /*4850*/  BRA.U !UP3, `(.L_x_18176) ;  /* 0x000000010b247547 */ /* 0x000fea000b800000 */
[----:B0-----:R-:W-:Y:S02]  /*4860*/  MOV R164, UR11 ;  /* 0x0000000b00a47c02 */ /* 0x001fe40008000f00 */
        /* <DEDUP_REMOVED lines=8> */
.L_x_18176:
        /* <DEDUP_REMOVED lines=10> */
.L_x_18177:
        /* <DEDUP_REMOVED lines=10> */
.L_x_18178:
[----:B------:R-:W-:Y:S05]  /*4a30*/  BRA.U !UP3, `(.L_x_18171) ;  /* 0x000000010b287547 */ /* 0x000fea000b800000 */
[----:B0-----:R-:W3:Y:S01]  /*4a40*/  LDL R190, [R1] ;  /* 0x0000000001be7983 */ /* 0x001ee20000100800 */
[----:B------:R-:W-:Y:S02]  /*4a50*/  MOV R167, UR11 ;  /* 0x0000000b00a77c02 */ /* 0x000fe40008000f00 */
[----:B------:R-:W-:-:S03]  /*4a60*/  ISETP.LT.AND P3, PT, RZ, UR30, PT ;  /* 0x0000001eff007c0c */ /* 0x000fc6000bf61270 */
[----:B---3--:R-:W-:-:S04]  /*4a70*/  FFMA.FTZ R167, R190, R167, UR16 ;  /* 0x00000010bea77e23 */ /* 0x008fc800080100a7 */
[----:B------:R-:W-:-:S04]  /*4a80*/  FADD.FTZ R167, R252, -R167 ;  /* 0x800000a7fca77221 */ /* 0x000fc80000010000 */
[----:B------:R-:W-:-:S05]  /*4a90*/  FMUL.FTZ R167, R167, UR29 ;  /* 0x0000001da7a77c20 */ /* 0x000fca0008410000 */
[----:B------:R-:W-:-:S05]  /*4aa0*/  FSEL R167, R167, RZ, P3 ;  /* 0x000000ffa7a77208 */ /* 0x000fca0001800000 */
[----:B------:R-:W-:-:S04]  /*4ab0*/  FMUL.FTZ R167, R167, UR17 ;  /* 0x00000011a7a77c20 */ /* 0x000fc80008410000 */
[-C--:B-----5:R-:W-:Y:S01]  /*4ac0*/  FFMA.FTZ R155, R163, R167.reuse, R155 ;  /* 0x000000a7a39b7223 */ /* 0x0a0fe2000001009b */
[----:B------:R-:W-:-:S07]  /*4ad0*/  FMUL.FTZ R167, R51, R167 ;  /* 0x000000a733a77220 */ /* 0x000fce0000410000 */
.L_x_18171:
[----:B0-----:R-:W0:Y:S01]  /*4ae0*/  @P1 LDC.64 R190, c[0x0][0x478] ;  /* 0x00011e00ffbe1b82 */ /* 0x001e220000000a00 */
[----:B------:R-:W1:Y:S01]  /*4af0*/  @UP3 LDCU.64 UR32, c[0x0][0x468] ;  /* 0x00008d00ff2037ac */ /* 0x000e620008000a00 */
[----:B------:R-:W-:Y:S01]  /*4b00*/  @P1 IADD3 R248, PT, PT, R188, 0x80, RZ ;  /* 0x00000080bcf81810 */ /* 0x000fe20007ffe0ff */
[----:B------:R-:W-:-:S04]  /*4b10*/  HFMA2 R249, -RZ, RZ, 0, 9.5367431640625e-07 ;  /* 0x00000010fff97431 */ /* 0x000fc800000001ff */
[----:B0-----:R-:W-:-:S05]  /*4b20*/  @P1 IMAD.WIDE.U32 R190, R248, 0x10, R190 ;  /* 0x00000010f8be1825 */ /* 0x001fca00078e00be */
        /* <DEDUP_REMOVED lines=9> */
.L_x_18179:
[----:B------:R-:W-:Y:S05]  /*4bc0*/  @!P0 BRA `(.L_x_18180) ;  /* 0x0000000400348947 */ /* 0x000fea0003800000 */
[----:B------:R-:W-:Y:S05]  /*4bd0*/  @!P1 BRA `(.L_x_18181) ;  /* 0x0000000000989947 */ /* 0x000fea0003800000 */
[----:B------:R-:W-:Y:S01]  /*4be0*/  PLOP3.LUT P3, PT, PT, PT, UP2, 0x80, 0x8 ;  /* 0x000000000008781c */ /* 0x000fe20003f6f028 */
[----:B------:R-:W1:Y:S01]  /*4bf0*/  @UP3 LDCU UR9, c[0x0][0x40c] ;  /* 0x00008180ff0937ac */ /* 0x000e620008000800 */
[----:B------:R-:W-:Y:S02]  /*4c00*/  MOV R168, UR11 ;  /* 0x0000000b00a87c02 */ /* 0x000fe40008000f00 */
[----:B------:R-:W-:Y:S01]  /*4c10*/  MOV R170, UR11 ;  /* 0x0000000b00aa7c02 */ /* 0x000fe20008000f00 */
[----:B------:R-:W3:Y:S08]  /*4c20*/  @UP3 LDCU UR10, c[0x0][0x40c] ;  /* 0x00008180ff0a37ac */ /* 0x000ef00008000800 */
[----:B------:R-:W-:Y:S01]  /*4c30*/  @P3 FFMA.FTZ R168, R181, R168, UR16 ;  /* 0x00000010b5a83e23 */ /* 0x000fe200080100a8 */
[----:B------:R-:W-:-:S03]  /*4c40*/  @P3 FFMA.FTZ R170, R182, R170, UR16 ;  /* 0x00000010b6aa3e23 */ /* 0x000fc600080100aa */
[----:B------:R-:W-:Y:S01]  /*4c50*/  @P3 FADD.FTZ R169, R183, -R168 ;  /* 0x800000a8b7a93221 */ /* 0x000fe20000010000 */
[----:B-----5:R-:W-:Y:S01]  /*4c60*/  MOV R168, R32 ;  /* 0x0000002000a87202 */ /* 0x020fe20000000f00 */
[----:B------:R-:W-:Y:S02]  /*4c70*/  @P3 FADD.FTZ R170, R186, -R170 ;  /* 0x800000aabaaa3221 */ /* 0x000fe40000010000 */
[----:B------:R-:W-:-:S04]  /*4c80*/  @P3 FFMA.FTZ R168, R169, UR29, R32 ;  /* 0x0000001da9a83c23 */ /* 0x000fc80008010020 */
[----:B-1----:R-:W-:Y:S01]  /*4c90*/  @P2 FMUL.FTZ R169, R168, UR9 ;  /* 0x00000009a8a92c20 */ /* 0x002fe20008410000 */
[----:B------:R-:W1:Y:S03]  /*4ca0*/  @UP3 LDCU UR9, c[0x0][0x40c] ;  /* 0x00008180ff0937ac */ /* 0x000e660008000800 */
[-C--:B------:R-:W-:Y:S01]  /*4cb0*/  @P2 FFMA.FTZ R148, R160, R169.reuse, R148 ;  /* 0x000000a9a0942223 */ /* 0x080fe20000010094 */
[----:B0-----:R-:W-:Y:S01]  /*4cc0*/  @P2 FMUL.FTZ R164, R52, R169 ;  /* 0x000000a934a42220 */ /* 0x001fe20000410000 */
[----:B------:R-:W-:Y:S01]  /*4cd0*/  MOV R169, R33 ;  /* 0x0000002100a97202 */ /* 0x000fe20000000f00 */
[----:B------:R-:W-:-:S04]  /*4ce0*/  @P3 FFMA.FTZ R169, R170, UR29, R33 ;  /* 0x0000001daaa93c23 */ /* 0x000fc80008010021 */
[----:B---3--:R-:W-:-:S04]  /*4cf0*/  @P2 FMUL.FTZ R170, R169, UR10 ;  /* 0x0000000aa9aa2c20 */ /* 0x008fc80008410000 */
[-C--:B------:R-:W-:Y:S01]  /*4d00*/  @P2 FFMA.FTZ R149, R161, R170.reuse, R149 ;  /* 0x000000aaa1952223 */ /* 0x080fe20000010095 */
[----:B------:R-:W-:Y:S01]  /*4d10*/  @P2 FMUL.FTZ R165, R53, R170 ;  /* 0x000000aa35a52220 */ /* 0x000fe20000410000 */
[----:B------:R-:W-:-:S05]  /*4d20*/  MOV R170, UR11 ;  /* 0x0000000b00aa7c02 */ /* 0x000fca0008000f00 */
[----:B------:R-:W-:-:S04]  /*4d30*/  @P3 FFMA.FTZ R170, R184, R170, UR16 ;  /* 0x00000010b8aa3e23 */ /* 0x000fc800080100aa */
[----:B------:R-:W-:Y:S01]  /*4d40*/  @P3 FADD.FTZ R171, R187, -R170 ;  /* 0x800000aabbab3221 */ /* 0x000fe20000010000 */
[----:B------:R-:W-:-:S03]  /*4d50*/  MOV R170, R34 ;  /* 0x0000002200aa7202 */ /* 0x000fc60000000f00 */
        /* <DEDUP_REMOVED lines=14> */
.L_x_18181:
        /* <DEDUP_REMOVED lines=29> */
[----:B------:R-:W-:Y:S02]  /*5010*/  MOV R167, UR11 ;  /* 0x0000000b00a77c02 */ /* 0x000fe40008000f00 */
[----:B------:R-:W-:-:S03]  /*5020*/  MOV R190, R35 ;  /* 0x0000002300be7202 */ /* 0x000fc60000000f00 */
[----:B------:R-:W-:-:S04]  /*5030*/  @P3 FFMA.FTZ R167, R185, R167, UR16 ;  /* 0x00000010b9a73e23 */ /* 0x000fc800080100a7 */
[----:B------:R-:W-:-:S04]  /*5040*/  @P3 FADD.FTZ R167, R192, -R167 ;  /* 0x800000a7c0a73221 */ /* 0x000fc80000010000 */
[----:B------:R-:W-:-:S04]  /*5050*/  @P3 FFMA.FTZ R190, R167, UR29, R35 ;  /* 0x0000001da7be3c23 */ /* 0x000fc80008010023 */
[----:B------:R-:W-:-:S04]  /*5060*/  FMUL.FTZ R167, R190, UR17 ;  /* 0x00000011bea77c20 */ /* 0x000fc80008410000 */
[-C--:B------:R-:W-:Y:S01]  /*5070*/  FFMA.FTZ R151, R163, R167.reuse, R151 ;  /* 0x000000a7a3977223 */ /* 0x080fe20000010097 */
[----:B------:R-:W-:Y:S01]  /*5080*/  FMUL.FTZ R167, R55, R167 ;  /* 0x000000a737a77220 */ /* 0x000fe20000410000 */
[----:B------:R-:W-:Y:S06]  /*5090*/  BRA `(.L_x_18182) ;  /* 0x0000000400847947 */ /* 0x000fec0003800000 */
.L_x_18180:
        /* <DEDUP_REMOVED lines=32> */
.L_x_18184:
        /* <DEDUP_REMOVED lines=10> */
.L_x_18185:
        /* <DEDUP_REMOVED lines=10> */
.L_x_18186:
[----:B------:R-:W-:Y:S05]  /*53e0*/  BRA.U !UP3, `(.L_x_18182) ;  /* 0x000000010bb07547 */ /* 0x000fea000b800000 */
[----:B0-----:R-:W-:-:S04]  /*53f0*/  FMUL.FTZ R167, R171, UR17 ;  /* 0x00000011aba77c20 */ /* 0x001fc80008410000 */
[-C--:B-----5:R-:W-:Y:S01]  /*5400*/  FFMA.FTZ R151, R163, R167.reuse, R151 ;  /* 0x000000a7a3977223 */ /* 0x0a0fe20000010097 */
[----:B------:R-:W-:Y:S01]  /*5410*/  FMUL.FTZ R167, R55, R167 ;  /* 0x000000a737a77220 */ /* 0x000fe20000410000 */
[----:B------:R-:W-:Y:S06]  /*5420*/  BRA `(.L_x_18182) ;  /* 0x0000000000a07947 */ /* 0x000fec0003800000 */
.L_x_18183:
        /* <DEDUP_REMOVED lines=10> */
.L_x_18187:
        /* <DEDUP_REMOVED lines=10> */
.L_x_18188:
        /* <DEDUP_REMOVED lines=10> */
.L_x_18189:
        /* <DEDUP_REMOVED lines=10> */
.L_x_18182:
        /* <DEDUP_REMOVED lines=14> */
.L_x_18190:
        /* <DEDUP_REMOVED lines=40> */
.L_x_18192:
        /* <DEDUP_REMOVED lines=38> */
.L_x_18191:
        /* <DEDUP_REMOVED lines=32> */
.L_x_18195:
        /* <DEDUP_REMOVED lines=10> */
.L_x_18196:
        /* <DEDUP_REMOVED lines=10> */
.L_x_18197:
[----:B------:R-:W-:Y:S05]  /*5fb0*/  BRA.U !UP3, `(.L_x_18193) ;  /* 0x000000010bb07547 */ /* 0x000fea000b800000 */
[----:B0-----:R-:W-:-:S04]  /*5fc0*/  FMUL.FTZ R167, R171, UR17 ;  /* 0x00000011aba77c20 */ /* 0x001fc80008410000 */
[-C--:B-----5:R-:W-:Y:S01]  /*5fd0*/  FFMA.FTZ R147, R163, R167.reuse, R147 ;  /* 0x000000a7a3937223 */ /* 0x0a0fe20000010093 */
[----:B------:R-:W-:Y:S01]  /*5fe0*/  FMUL.FTZ R167, R59, R167 ;  /* 0x000000a73ba77220 */ /* 0x000fe20000410000 */
[----:B------:R-:W-:Y:S06]  /*5ff0*/  BRA `(.L_x_18193) ;  /* 0x0000000000a07947 */ /* 0x000fec0003800000 */
.L_x_18194:
        /* <DEDUP_REMOVED lines=10> */
.L_x_18198:
        /* <DEDUP_REMOVED lines=10> */
.L_x_18199:
        /* <DEDUP_REMOVED lines=10> */
.L_x_18200:
        /* <DEDUP_REMOVED lines=10> */
.L_x_18193:
        /* <DEDUP_REMOVED lines=14> */
.L_x_18201:
        /* <DEDUP_REMOVED lines=40> */
.L_x_18203:
        /* <DEDUP_REMOVED lines=38> */
.L_x_18202:
        /* <DEDUP_REMOVED lines=32> */
.L_x_18206:
        /* <DEDUP_REMOVED lines=10> */
.L_x_18207:
        /* <DEDUP_REMOVED lines=10> */
.L_x_18208:
[----:B------:R-:W-:Y:S05]  /*6b80*/  BRA.U !UP3, `(.L_x_18204) ;  /* 0x000000010bb07547 */ /* 0x000fea000b800000 */
[----:B0-----:R-:W-:-:S04]  /*6b90*/  FMUL.FTZ R167, R171, UR17 ;  /* 0x00000011aba77c20 */ /* 0x001fc80008410000 */
[-C--:B-----5:R-:W-:Y:S01]  /*6ba0*/  FFMA.FTZ R143, R163, R167.reuse, R143 ;  /* 0x000000a7a38f7223 */ /* 0x0a0fe2000001008f */
[----:B------:R-:W-:Y:S01]  /*6bb0*/  FMUL.FTZ R167, R63, R167 ;  /* 0x000000a73fa77220 */ /* 0x000fe20000410000 */
[----:B------:R-:W-:Y:S06]  /*6bc0*/  BRA `(.L_x_18204) ;  /* 0x0000000000a07947 */ /* 0x000fec0003800000 */
.L_x_18205:
        /* <DEDUP_REMOVED lines=10> */
.L_x_18209:
        /* <DEDUP_REMOVED lines=10> */
.L_x_18210:
        /* <DEDUP_REMOVED lines=10> */
.L_x_18211:
        /* <DEDUP_REMOVED lines=10> */
.L_x_18204:
        /* <DEDUP_REMOVED lines=14> */
.L_x_18212:
        /* <DEDUP_REMOVED lines=40> */
.L_x_18214:
        /* <DEDUP_REMOVED lines=38> */
.L_x_18213:
        /* <DEDUP_REMOVED lines=32> */
.L_x_18217:
        /* <DEDUP_REMOVED lines=10> */
.L_x_18218:
        /* <DEDUP_REMOVED lines=10> */
.L_x_18219:
[----:B------:R-:W-:Y:S05]  /*7750*/  BRA.U !UP3, `(.L_x_18215) ;  /* 0x000000010bb07547 */ /* 0x000fea000b800000 */
[----:B0-----:R-:W-:-:S04]  /*7760*/  FMUL.FTZ R167, R171, UR17 ;  /* 0x00000011aba77c20 */ /* 0x001fc80008410000 */
[-C--:B-----5:R-:W-:Y:S01]  /*7770*/  FFMA.FTZ R139, R163, R167.reuse, R139 ;  /* 0x000000a7a38b7223 */ /* 0x0a0fe2000001008b */
[----:B------:R-:W-:Y:S01]  /*7780*/  FMUL.FTZ R167, R67, R167 ;  /* 0x000000a743a77220 */ /* 0x000fe20000410000 */
[----:B------:R-:W-:Y:S06]  /*7790*/  BRA `(.L_x_18215) ;  /* 0x0000000000a07947 */ /* 0x000fec0003800000 */
.L_x_18216:
        /* <DEDUP_REMOVED lines=10> */
.L_x_18220:
        /* <DEDUP_REMOVED lines=10> */
.L_x_18221:
        /* <DEDUP_REMOVED lines=10> */
.L_x_18222:
        /* <DEDUP_REMOVED lines=10> */
.L_x_18215:
        /* <DEDUP_REMOVED lines=14> */
.L_x_18223:
        /* <DEDUP_REMOVED lines=40> */
.L_x_18225:
        /* <DEDUP_REMOVED lines=38> */
.L_x_18224:
        /* <DEDUP_REMOVED lines=32> */
.L_x_18228:
        /* <DEDUP_REMOVED lines=10> */
.L_x_18229:
        /* <DEDUP_REMOVED lines=10> */
.L_x_18230:
[----:B------:R-:W-:Y:S05]  /*8320*/  BRA.U !UP3, `(.L_x_18226) ;  /* 0x000000010bb07547 */ /* 0x000fea000b800000 */
[----:B0-----:R-:W-:-:S04]  /*8330*/  FMUL.FTZ R167, R171, UR17 ;  /* 0x00000011aba77c20 */ /* 0x001fc80008410000 */
[-C--:B-----5:R-:W-:Y:S01]  /*8340*/  FFMA.FTZ R135, R163, R167.reuse, R135 ;  /* 0x000000a7a3877223 */ /* 0x0a0fe20000010087 */
[----:B------:R-:W-:Y:S01]  /*8350*/  FMUL.FTZ R167, R71, R167 ;  /* 0x000000a747a77220 */ /* 0x000fe20000410000 */
[----:B------:R-:W-:Y:S06]  /*8360*/  BRA `(.L_x_18226) ;  /* 0x0000000000a07947 */ /* 0x000fec0003800000 */
.L_x_18227:
        /* <DEDUP_REMOVED lines=10> */
.L_x_18231:
        /* <DEDUP_REMOVED lines=10> */
.L_x_18232:
        /* <DEDUP_REMOVED lines=10> */
.L_x_18233:
        /* <DEDUP_REMOVED lines=10> */
.L_x_18226:
        /* <DEDUP_REMOVED lines=14> */
.L_x_18234:
        /* <DEDUP_REMOVED lines=40> */
.L_x_18236:
        /* <DEDUP_REMOVED lines=38> */
.L_x_18235:
        /* <DEDUP_REMOVED lines=32> */
.L_x_18239:
        /* <DEDUP_REMOVED lines=10> */
.L_x_18240:
        /* <DEDUP_REMOVED lines=10> */
.L_x_18241:
[----:B------:R-:W-:Y:S05]  /*8ef0*/  BRA.U !UP3, `(.L_x_18237) ;  /* 0x000000010bb07547 */ /* 0x000fea000b800000 */
[----:B0-----:R-:W-:-:S04]  /*8f00*/  FMUL.FTZ R167, R171, UR17 ;  /* 0x00000011aba77c20 */ /* 0x001fc80008410000 */
[-C--:B-----5:R-:W-:Y:S01]  /*8f10*/  FFMA.FTZ R131, R163, R167.reuse, R131 ;  /* 0x000000a7a3837223 */ /* 0x0a0fe20000010083 */
[----:B------:R-:W-:Y:S01]  /*8f20*/  FMUL.FTZ R167, R75, R167 ;  /* 0x000000a74ba77220 */ /* 0x000fe20000410000 */
[----:B------:R-:W-:Y:S06]  /*8f30*/  BRA `(.L_x_18237) ;  /* 0x0000000000a07947 */ /* 0x000fec0003800000 */
.L_x_18238:
        /* <DEDUP_REMOVED lines=10> */
.L_x_18242:
        /* <DEDUP_REMOVED lines=10> */
.L_x_18243:
        /* <DEDUP_REMOVED lines=10> */
.L_x_18244:
        /* <DEDUP_REMOVED lines=10> */
.L_x_18237:
        /* <DEDUP_REMOVED lines=14> */
.L_x_18245:
        /* <DEDUP_REMOVED lines=40> */
.L_x_18247:
        /* <DEDUP_REMOVED lines=38> */
.L_x_18246:
        /* <DEDUP_REMOVED lines=32> */
.L_x_18250:
        /* <DEDUP_REMOVED lines=10> */
.L_x_18251:
        /* <DEDUP_REMOVED lines=10> */
.L_x_18252:
[----:B------:R-:W-:Y:S05]  /*9ac0*/  BRA.U !UP3, `(.L_x_18248) ;  /* 0x000000010bb07547 */ /* 0x000fea000b800000 */
[----:B0-----:R-:W-:-:S04]  /*9ad0*/  FMUL.FTZ R167, R171, UR17 ;  /* 0x00000011aba77c20 */ /* 0x001fc80008410000 */
[-C--:B-----5:R-:W-:Y:S01]  /*9ae0*/  FFMA.FTZ R127, R163, R167.reuse, R127 ;  /* 0x000000a7a37f7223 */ /* 0x0a0fe2000001007f */
[----:B------:R-:W-:Y:S01]  /*9af0*/  FMUL.FTZ R167, R79, R167 ;  /* 0x000000a74fa77220 */ /* 0x000fe20000410000 */
[----:B------:R-:W-:Y:S06]  /*9b00*/  BRA `(.L_x_18248) ;  /* 0x0000000000a07947 */ /* 0x000fec0003800000 */
.L_x_18249:
        /* <DEDUP_REMOVED lines=10> */
.L_x_18253:
        /* <DEDUP_REMOVED lines=10> */
.L_x_18254:
        /* <DEDUP_REMOVED lines=10> */
.L_x_18255:
        /* <DEDUP_REMOVED lines=10> */
.L_x_18248:
        /* <DEDUP_REMOVED lines=14> */
.L_x_18256:
        /* <DEDUP_REMOVED lines=40> */
.L_x_18258:
[----:B------:R-:W-:Y:S01]  /*a0f0*/  PLOP3.LUT P0, PT, PT, PT, UP2, 0x80, 0x8 ;  /* 0x000000000008781c */ /* 0x000fe20003f0f028 */
[----:B------:R-:W1:Y:S01]  /*a100*/  @UP3 LDCU UR9, c[0x0][0x40c] ;  /* 0x00008180ff0937ac */ /* 0x000e620008000800 */
[----:B------:R-:W-:Y:S02]  /*a110*/  MOV R189, UR11 ;  /* 0x0000000b00bd7c02 */ /* 0x000fe40008000f00 */
[----:B0----5:R-:W-:-:S09]  /*a120*/  MOV R190, R4 ;  /* 0x0000000400be7202 */ /* 0x021fd20000000f00 */
        /* <DEDUP_REMOVED lines=34> */
.L_x_18257:
[----:B------:R-:W-:Y:S05]  /*a350*/  @!P1 BRA `(.L_x_18260) ;  /* 0x0000000000e09947 */ /* 0x000fea0003800000 */
[----:B------:R-:W-:Y:S01]  /*a360*/  ISETP.LT.AND P0, PT, RZ, UR30, PT ;  /* 0x0000001eff007c0c */ /* 0x000fe2000bf01270 */
[----:B------:R-:W-:-:S12]  /*a370*/  BRA.U !UP3, `(.L_x_18261) ;  /* 0x000000010b247547 */ /* 0x000fd8000b800000 */
        /* <DEDUP_REMOVED lines=9> */
.L_x_18261:
        /* <DEDUP_REMOVED lines=10> */
.L_x_18262:
        /* <DEDUP_REMOVED lines=10> */
.L_x_18263:
        /* <DEDUP_REMOVED lines=21> */
[----:B0-----:R-:W-:-:S04]  /*a6a0*/  FMUL.FTZ R167, R171, UR17 ;  /* 0x00000011aba77c20 */ /* 0x001fc80008410000 */
[-C--:B-----5:R-:W-:Y:S01]  /*a6b0*/  FFMA.FTZ R123, R163, R167.reuse, R123 ;  /* 0x000000a7a37b7223 */ /* 0x0a0fe2000001007b */
[----:B------:R-:W-:Y:S01]  /*a6c0*/  FMUL.FTZ R167, R83, R167 ;  /* 0x000000a753a77220 */ /* 0x000fe20000410000 */
[----:B------:R-:W-:Y:S06]  /*a6d0*/  BRA `(.L_x_18259) ;  /* 0x0000000000a07947 */ /* 0x000fec0003800000 */
.L_x_18260:
[----:B------:R-:W-:Y:S01]  /*a6e0*/  MOV R189, UR11 ;  /* 0x0000000b00bd7c02 */ /* 0x000fe20008000f00 */
[----:B------:R-:W1:Y:S01]  /*a6f0*/  @UP3 LDCU UR9, c[0x0][0x40c] ;  /* 0x00008180ff0937ac */ /* 0x000e620008000800 */
[----:B------:R-:W-:-:S03]  /*a700*/  ISETP.LT.AND P0, PT, RZ, UR30, PT ;  /* 0x0000001eff007c0c */ /* 0x000fc6000bf01270 */
[----:B------:R-:W-:-:S04]  /*a710*/  FFMA.FTZ R189, R246, R189, UR16 ;  /* 0x00000010f6bd7e23 */ /* 0x000fc800080100bd */
[----:B------:R-:W-:-:S04]  /*a720*/  FADD.FTZ R189, R251, -R189 ;  /* 0x800000bdfbbd7221 */ /* 0x000fc80000010000 */
[----:B------:R-:W-:-:S05]  /*a730*/  FMUL.FTZ R189, R189, UR29 ;  /* 0x0000001dbdbd7c20 */ /* 0x000fca0008410000 */
[----:B------:R-:W-:-:S05]  /*a740*/  FSEL R189, R189, RZ, P0 ;  /* 0x000000ffbdbd7208 */ /* 0x000fca0000000000 */
[----:B-1----:R-:W-:-:S04]  /*a750*/  @P2 FMUL.FTZ R189, R189, UR9 ;  /* 0x00000009bdbd2c20 */ /* 0x002fc80008410000 */
[-C--:B-----5:R-:W-:Y:S01]  /*a760*/  @P2 FFMA.FTZ R123, R163, R189.reuse, R123 ;  /* 0x000000bda37b2223 */ /* 0x0a0fe2000001007b */
[----:B0-----:R-:W-:Y:S01]  /*a770*/  @P2 FMUL.FTZ R167, R83, R189 ;  /* 0x000000bd53a72220 */ /* 0x001fe20000410000 */
        /* <DEDUP_REMOVED lines=10> */
.L_x_18264:
        /* <DEDUP_REMOVED lines=10> */
.L_x_18265:
        /* <DEDUP_REMOVED lines=10> */
.L_x_18259:
        /* <DEDUP_REMOVED lines=12> */
.L_x_18153:
[----:B0-----:R-:W3:Y:S01]  /*aa20*/  LDL.LU R188, [R1+0xc] ;  /* 0x00000c0001bc7983 */ /* 0x001ee20000300800 */
[----:B------:R-:W0:Y:S03]  /*aa30*/  S2UR UR9, SR_CTAID.X ;  /* 0x00000000000979c3 */ /* 0x000e260000002500 */
[----:B------:R-:W3:Y:S04]  /*aa40*/  LDL.LU R189, [R1+0x10] ;  /* 0x0000100001bd7983 */ /* 0x000ee80000300800 */
[----:B------:R-:W3:Y:S01]  /*aa50*/  LDL.LU R190, [R1+0x14] ;  /* 0x0000140001be7983 */ /* 0x000ee20000300800 */
[----:B--2--5:R-:W0:Y:S03]  /*aa60*/  LDC R9, c[0x0][0x388] ;  /* 0x0000e200ff097b82 */ /* 0x024e260000000800 */
[----:B------:R-:W3:Y:S04]  /*aa70*/  LDL.LU R191, [R1+0x18] ;  /* 0x0000180001bf7983 */ /* 0x000ee80000300800 */
[----:B------:R-:W2:Y:S01]  /*aa80*/  LDL.LU R168, [R1+0xac] ;  /* 0x0000ac0001a87983 */ /* 0x000ea20000300800 */
[----:B------:R-:W1:Y:S03]  /*aa90*/  LDC.64 R2, c[0x0][0x440] ;  /* 0x00011000ff027b82 */ /* 0x000e660000000a00 */
[----:B------:R-:W2:Y:S04]  /*aaa0*/  LDL.LU R169, [R1+0xb0] ;  /* 0x0000b00001a97983 */ /* 0x000ea80000300800 */
[----:B------:R-:W2:Y:S01]  /*aab0*/  LDL.LU R170, [R1+0xb4] ;  /* 0x0000b40001aa7983 */ /* 0x000ea20000300800 */
[----:B------:R-:W4:Y:S03]  /*aac0*/  LDC.64 R4, c[0x0][0x448] ;  /* 0x00011200ff047b82 */ /* 0x000f260000000a00 */
[----:B------:R-:W2:Y:S04]  /*aad0*/  LDL.LU R171, [R1+0xb8] ;  /* 0x0000b80001ab7983 */ /* 0x000ea80000300800 */
[----:B------:R-:W3:Y:S01]  /*aae0*/  LDL.LU R164, [R1+0x9c] ;  /* 0x00009c0001a47983 */ /* 0x000ee20000300800 */
[----:B------:R-:W4:Y:S03]  /*aaf0*/  LDC.64 R6, c[0x0][0x460] ;  /* 0x00011800ff067b82 */ /* 0x000f260000000a00 */
        /* <DEDUP_REMOVED lines=35> */
[----:B0-----:R-:W-:-:S05]  /*ad30*/  IMAD R9, R9, UR9, RZ ;  /* 0x0000000909097c24 */ /* 0x001fca000f8e02ff */
[----:B------:R-:W-:-:S05]  /*ad40*/  LEA.HI R9, R9, R250, RZ, 0x1e ;  /* 0x000000fa09097211 */ /* 0x000fca00078ff0ff */
[----:B-1----:R-:W-:-:S04]  /*ad50*/  IMAD.WIDE.U32 R2, R9, 0x10, R2 ;  /* 0x0000001009027825 */ /* 0x002fc800078e0002 */
[----:B----4-:R-:W-:-:S04]  /*ad60*/  IMAD.WIDE.U32 R4, R9, 0x10, R4 ;  /* 0x0000001009047825 */ /* 0x010fc800078e0004 */
[----:B------:R-:W-:Y:S01]  /*ad70*/  IMAD.WIDE.U32 R6, R9, 0x10, R6 ;  /* 0x0000001009067825 */ /* 0x000fe200078e0006 */
[----:B--2---:R-:W-:Y:S04]  /*ad80*/  STG.E.128 desc[UR18][R2.64], R220 ;  /* 0x000000dc02007986 */ /* 0x004fe8000c101d12 */
        /* <DEDUP_REMOVED lines=30> */
.L_x_18267:
        /* <DEDUP_REMOVED lines=9> */
.L_x_19461:


//--------------------- .text._ZN10layer_norm13ln_bwd_kernelINS_13Kernel_traitsIfffffjLj5120ELj1ELj1ELj4ELj16ENS_18Kernel_traits_baseILj5120EfffffjLj128EEEEELb1ELb0ELb0ELb0EEEvNS_9BwdParamsE --------------------------
	.section	.text._ZN10layer_norm13ln_bwd_kernelINS_13Kernel_traitsIfffffjLj5120ELj1ELj1ELj4ELj16ENS_18Kernel_traits_baseILj5120EfffffjLj128EEEEELb1ELb0ELb0ELb0EEEvNS_9BwdParamsE,"ax",@progbits
	.align	128
        .global         _ZN10layer_norm13ln_bwd_kernelINS_13Kernel_traitsIfffffjLj5120ELj1ELj1ELj4ELj16ENS_18Kernel_traits_baseILj5120EfffffjLj128EEEEELb1ELb0ELb0ELb0EEEvNS_9BwdParamsE
        .type           _ZN10layer_norm13ln_bwd_kernelINS_13Kernel_traitsIfffffjLj5120ELj1ELj1ELj4ELj16ENS_18Kernel_traits_baseILj5120EfffffjLj128EEEEELb1ELb0ELb0ELb0EEEvNS_9BwdParamsE,@function
        .size           _ZN10layer_norm13ln_bwd_kernelINS_13Kernel_traitsIfffffjLj5120ELj1ELj1ELj4ELj16ENS_18Kernel_traits_baseILj5120EfffffjLj128EEEEELb1ELb0ELb0ELb0EEEvNS_9BwdParamsE,(.L_x_19462 - _ZN10layer_norm13ln_bwd_kernelINS_13Kernel_traitsIfffffjLj5120ELj1ELj1ELj4ELj16ENS_18Kernel_traits_baseILj5120EfffffjLj128EEEEELb1ELb0ELb0ELb0EEEvNS_9BwdParamsE)
        .other          _ZN10layer_norm13ln_bwd_kernelINS_13Kernel_traitsIfffffjLj5120ELj1ELj1ELj4ELj16ENS_18Kernel_traits_baseILj5120EfffffjLj128EEEEELb1ELb0ELb0ELb0EEEvNS_9BwdParamsE,@"STO_CUDA_ENTRY STV_DEFAULT"
_ZN10layer_norm13ln_bwd_kernelINS_13Kernel_traitsIfffffjLj5120ELj1ELj1ELj4ELj16ENS_18Kernel_traits_baseILj5120EfffffjLj128EEEEELb1ELb0ELb0ELb0EEEvNS_9BwdParamsE:
.text._ZN10layer_norm13ln_bwd_kernelINS_13Kernel_traitsIfffffjLj5120ELj1ELj1ELj4ELj16ENS_18Kernel_traits_baseILj5120EfffffjLj128EEEEELb1ELb0ELb0ELb0EEEvNS_9BwdParamsE:
        /* <DEDUP_REMOVED lines=14> */
[----:B------:R1:W2:Y:S01]  /*00e0*/  LDL.64 R32, [R1+0x10] ;  /* 0x0000100001207983 */ /* 0x0002a20000100a00 */
[----:B------:R-:W-:Y:S02]  /*00f0*/  MOV R3, UR4 ;  /* 0x0000000400037c02 */ /* 0x000fe40008000f00 */
[----:B0-----:R-:W-:Y:S01]  /*0100*/  LOP3.LUT R0, R229, 0x7f, RZ, 0x3c, !PT ;  /* 0x0000007fe5007812 */ /* 0x001fe200078e3cff */
[----:B------:R1:W2:Y:S01]  /*0110*/  LDL.64 R34, [R1+0x18] ;  /* 0x0000180001227983 */ /* 0x0002a20000100a00 */
[----:B------:R-:W0:Y:S01]  /*0120*/  S2UR UR7, SR_CTAID.X ;  /* 0x00000000000779c3 */ /* 0x000e220000002500 */
[----:B------:R-:W0:Y:S01]  /*0130*/  LDCU UR4, c[0x0][0x384] ;  /* 0x00007080ff0477ac */ /* 0x000e220008000800 */
[----:B------:R-:W-:Y:S01]  /*0140*/  LEA.HI.SX32 R0, R3, R0, 0x1e ;  /* 0x0000000003007211 */ /* 0x000fe200078ff2ff */
[----:B------:R1:W2:Y:S03]  /*0150*/  LDL.64 R28, [R1] ;  /* 0x00000000011c7983 */ /* 0x0002a60000100a00 */
[C---:B------:R-:W-:Y:S01]  /*0160*/  ISETP.GE.U32.AND P5, PT, R0.reuse, 0x80, PT ;  /* 0x000000800000780c */ /* 0x040fe20003fa6070 */
[----:B------:R1:W2:Y:S01]  /*0170*/  LDL.64 R30, [R1+0x8] ;  /* 0x00000800011e7983 */ /* 0x0002a20000100a00 */
[----:B------:R-:W-:-:S02]  /*0180*/  ISETP.GE.U32.AND P4, PT, R0, 0x100, PT ;  /* 0x000001000000780c */ /* 0x000fc40003f86070 */
[C---:B------:R-:W-:Y:S02]  /*0190*/  ISETP.GE.U32.AND P3, PT, R0.reuse, 0x180, PT ;  /* 0x000001800000780c */ /* 0x040fe40003f66070 */
[C---:B------:R-:W-:Y:S02]  /*01a0*/  ISETP.GE.U32.AND P6, PT, R0.reuse, 0x200, PT ;  /* 0x000002000000780c */ /* 0x040fe40003fc6070 */
[----:B------:R-:W-:Y:S02]  /*01b0*/  MOV R3, R229 ;  /* 0x000000e500037202 */ /* 0x000fe40000000f00 */
[----:B------:R-:W-:Y:S02]  /*01c0*/  P2R R26, PR, RZ, 0x40 ;  /* 0x00000040ff1a7803 */ /* 0x000fe40000000000 */
[----:B------:R-:W-:Y:S01]  /*01d0*/  ISETP.GE.U32.AND P0, PT, R0, 0x280, PT ;  /* 0x000002800000780c */ /* 0x000fe20003f06070 */
[----:B------:R-:W4:Y:S01]  /*01e0*/  @P5 LDC.64 R4, c[0x0][0x3d0] ;  /* 0x0000f400ff045b82 */ /* 0x000f220000000a00 */
[----:B------:R-:W-:-:S02]  /*01f0*/  @P5 LOP3.LUT R2, R2, 0x10, RZ, 0xfc, !PT ;  /* 0x0000001002025812 */ /* 0x000fc400078efcff */
[----:B------:R-:W-:Y:S02]  /*0200*/  ISETP.GE.U32.AND P1, PT, R0, 0x300, PT ;  /* 0x000003000000780c */ /* 0x000fe40003f26070 */
[----:B------:R-:W-:Y:S02]  /*0210*/  LOP3.LUT R2, R2, 0xfffffffb, RZ, 0xc0, !PT ;  /* 0xfffffffb02027812 */ /* 0x000fe400078ec0ff */
[----:B------:R-:W-:Y:S01]  /*0220*/  ISETP.GE.U32.AND P2, PT, R0, 0x380, PT ;  /* 0x000003800000780c */ /* 0x000fe20003f46070 */
        /* <DEDUP_REMOVED lines=10> */
[C---:B------:R-:W-:Y:S01]  /*02d0*/  ISETP.GE.U32.AND P5, PT, R0.reuse, 0x500, PT ;  /* 0x000005000000780c */ /* 0x040fe20003fa6070 */
[C---:B-1----:R-:W-:Y:S01]  /*02e0*/  @P4 IMAD.WIDE.U32 R8, R3.reuse, 0x10, R6 ;  /* 0x0000001003084825 */ /* 0x042fe200078e0006 */
        /* <DEDUP_REMOVED lines=12> */
[C---:B------:R-:W-:Y:S01]  /*03b0*/  LOP3.LUT P6, RZ, R2.reuse, 0x4, RZ, 0xc0, !PT ;  /* 0x0000000402ff7812 */ /* 0x040fe200078cc0ff */
[----:B------:R-:W4:Y:S01]  /*03c0*/  @P3 LDC.64 R20, c[0x0][0x3d0] ;  /* 0x0000f400ff143b82 */ /* 0x000f220000000a00 */
[C---:B-1----:R-:W-:Y:S01]  /*03d0*/  @P0 IMAD.WIDE.U32 R14, R3.reuse, 0x10, R6 ;  /* 0x00000010030e0825 */ /* 0x042fe200078e0006 */
[----:B------:R-:W-:Y:S02]  /*03e0*/  @P0 IADD3 R3, PT, PT, R3, 0x80, RZ ;  /* 0x0000008003030810 */ /* 0x000fe40007ffe0ff */
[----:B------:R-:W-:Y:S02]  /*03f0*/  P2R R24, PR, RZ, 0x40 ;  /* 0x00000040ff187803 */ /* 0x000fe40000000000 */
[C---:B------:R-:W-:Y:S02]  /*0400*/  LOP3.LUT P6, RZ, R2.reuse, 0x10, RZ, 0xc0, !PT ;  /* 0x0000001002ff7812 */ /* 0x040fe400078cc0ff */
        /* <DEDUP_REMOVED lines=19> */
[----:B--2---:R-:W2:Y:S04]  /*0540*/  @P0 LDG.E.128 R28, desc[UR16][R14.64] ;  /* 0x000000100e1c0981 */ /* 0x004ea8000c1e1d00 */
[----:B---3--:R4:W-:Y:S04]  /*0550*/  @P6 STL.64 [R1+0x40], R44 ;  /* 0x0000402c01006387 */ /* 0x0089e80000100a00 */
[----:B------:R4:W-:Y:S01]  /*0560*/  @P6 STL.64 [R1+0x48], R46 ;  /* 0x0000482e01006387 */ /* 0x0009e20000100a00 */
[----:B------:R-:W-:-:S13]  /*0570*/  ISETP.NE.AND P6, PT, R24, RZ, PT ;  /* 0x000000ff1800720c */ /* 0x000fda0003fc5270 */
[----:B------:R-:W3:Y:S01]  /*0580*/  @P6 LDG.E.128 R40, desc[UR16][R8.64] ;  /* 0x0000001008286981 */ /* 0x000ee2000c1e1d00 */
[----:B0-----:R-:W-:-:S05]  /*0590*/  @P5 IMAD.WIDE.U32 R6, R3, 0x10, R6 ;  /* 0x0000001003065825 */ /* 0x001fca00078e0006 */
[----:B------:R4:W5:Y:S04]  /*05a0*/  @P5 LDG.E.128 R232, desc[UR16][R6.64] ;  /* 0x0000001006e85981 */ /* 0x000968000c1e1d00 */
[----:B---3--:R4:W-:Y:S04]  /*05b0*/  @P6 STL.64 [R1+0x30], R40 ;  /* 0x0000302801006387 */ /* 0x0089e80000100a00 */
[----:B------:R4:W-:Y:S01]  /*05c0*/  @P6 STL.64 [R1+0x38], R42 ;  /* 0x0000382a01006387 */ /* 0x0009e20000100a00 */
[----:B------:R-:W-:-:S13]  /*05d0*/  ISETP.NE.AND P6, PT, R25, RZ, PT ;  /* 0x000000ff1900720c */ /* 0x000fda0003fc5270 */
[----:B------:R-:W3:Y:S04]  /*05e0*/  @P6 LDG.E.128 R36, desc[UR16][R10.64] ;  /* 0x000000100a246981 */ /* 0x000ee8000c1e1d00 */
[----:B---3--:R4:W-:Y:S04]  /*05f0*/  @P6 STL.64 [R1+0x20], R36 ;  /* 0x0000202401006387 */ /* 0x0089e80000100a00 */
[----:B------:R4:W-:Y:S01]  /*0600*/  @P6 STL.64 [R1+0x28], R38 ;  /* 0x0000282601006387 */ /* 0x0009e20000100a00 */
[----:B------:R-:W-:-:S13]  /*0610*/  ISETP.NE.AND P6, PT, R26, RZ, PT ;  /* 0x000000ff1a00720c */ /* 0x000fda0003fc5270 */
[----:B------:R-:W3:Y:S01]  /*0620*/  @P6 LDG.E.128 R32, desc[UR16][R12.64] ;  /* 0x000000100c206981 */ /* 0x000ee2000c1e1d00 */
        /* <DEDUP_REMOVED lines=92> */
[----:B------:R-:W0:Y:S01]  /*0bf0*/  LDCU.64 UR20, c[0x0][0x438] ;  /* 0x00008700ff1477ac */ /* 0x000e220008000a00 */
[----:B------:R-:W0:Y:S01]  /*0c00*/  LDCU.64 UR22, c[0x0][0x478] ;  /* 0x00008f00ff1677ac */ /* 0x000e220008000a00 */
[----:B------:R-:W0:Y:S01]  /*0c10*/  LDCU.128 UR8, c[0x0][0x3c0] ;  /* 0x00007800ff0877ac */ /* 0x000e220008000c00 */
[----:B------:R-:W0:Y:S04]  /*0c20*/  LDCU.64 UR26, c[0x0][0x380] ;  /* 0x00007000ff1a77ac */ /* 0x000e280008000a00 */
.L_x_18369:
[----:B-1----:R-:W1:Y:S01]  /*0c30*/  @UP0 LDCU.64 UR4, c[0x0][0x3e0] ;  /* 0x00007c00ff0407ac */ /* 0x002e620008000a00 */
[----:B0-----:R-:W-:Y:S02]  /*0c40*/  UIMAD.WIDE UR12, UR7, 0x4, UR8 ;  /* 0x00000004070c78a5 */ /* 0x001fe4000f8e0208 */
[----:B------:R-:W-:-:S04]  /*0c50*/  UIMAD.WIDE UR14, UR7, 0x4, UR10 ;  /* 0x00000004070e78a5 */ /* 0x000fc8000f8e020a */
[----:B--234-:R-:W-:Y:S02]  /*0c60*/  MOV R156, UR12 ;  /* 0x0000000c009c7c02 */ /* 0x01cfe40008000f00 */
[----:B------:R-:W-:Y:S02]  /*0c70*/  MOV R157, UR13 ;  /* 0x0000000d009d7c02 */ /* 0x000fe40008000f00 */
[----:B------:R-:W-:-:S03]  /*0c80*/  PLOP3.LUT P0, PT, PT, PT, UP0, 0x80, 0x8 ;  /* 0x000000000008781c */ /* 0x000fc60003f0f008 */
[----:B----4-:R0:W4:Y:S01]  /*0c90*/  LDG.E R28, desc[UR16][R156.64] ;  /* 0x000000109c1c7981 */ /* 0x010122000c1e1900 */
[----:B-1----:R-:W-:Y:S01]  /*0ca0*/  @UP0 UIMAD.WIDE UR4, UR7, 0x4, UR4 ;  /* 0x00000004070408a5 */ /* 0x002fe2000f8e0204 */
[----:B0-----:R-:W-:Y:S02]  /*0cb0*/  MOV R156, UR14 ;  /* 0x0000000e009c7c02 */ /* 0x001fe40008000f00 */
[----:B------:R-:W-:-:S05]  /*0cc0*/  MOV R157, UR15 ;  /* 0x0000000f009d7c02 */ /* 0x000fca0008000f00 */
[----:B------:R0:W3:Y:S02]  /*0cd0*/  LDG.E R158, desc[UR16][R156.64] ;  /* 0x000000109c9e7981 */ /* 0x0000e4000c1e1900 */
        /* <DEDUP_REMOVED lines=11> */
[----:B--2---:R-:W-:Y:S01]  /*0d90*/  ISETP.NE.AND P5, PT, RZ, UR18, PT ;  /* 0x00000012ff007c0c */ /* 0x004fe2000bfa5270 */
        /* <DEDUP_REMOVED lines=13> */
[----:B----4-:R-:W-:-:S04]  /*0e70*/  FSEL R28, R28, RZ, !P5 ;  /* 0x000000ff1c1c7208 */ /* 0x010fc80006800000 */
[----:B------:R-:W-:Y:S02]  /*0e80*/  R2UR UR14, R28 ;  /* 0x000000001c0e72ca */ /* 0x000fe400000e0000 */
[----:B------:R-:W-:-:S04]  /*0e90*/  MOV R28, UR5 ;  /* 0x00000005001c7c02 */ /* 0x000fc80008000f00 */
[----:B0-----:R-:W-:-:S04]  /*0ea0*/  LEA.HI.SX32 R28, R28, R229, 0x1e ;  /* 0x000000e51c1c7211 */ /* 0x001fc800078ff2ff */
[----:B------:R-:W-:Y:S02]  /*0eb0*/  MOV R186, R28 ;  /* 0x0000001c00ba7202 */ /* 0x000fe40000000f00 */
[----:B---3--:R-:W-:Y:S02]  /*0ec0*/  R2UR UR13, R158 ;  /* 0x000000009e0d72ca */ /* 0x008fe400000e0000 */
[----:B------:R-:W-:Y:S02]  /*0ed0*/  @P0 R2UR UR12, R156 ;  /* 0x000000009c0c02ca */ /* 0x000fe400000e0000 */
[----:B------:R-:W-:Y:S01]  /*0ee0*/  ISETP.GE.U32.AND P0, PT, R0, 0x280, PT ;  /* 0x000002800000780c */ /* 0x000fe20003f06070 */
[----:B-----5:R-:W-:-:S12]  /*0ef0*/  @!P1 BRA `(.L_x_18270) ;  /* 0x0000000000bc9947 */ /* 0x020fd80003800000 */
[----:B------:R-:W0:Y:S01]  /*0f00*/  LDC.64 R158, c[0x0][0x3a8] ;  /* 0x0000ea00ff9e7b82 */ /* 0x000e220000000a00 */
[----:B------:R-:W2:Y:S04]  /*0f10*/  LDL R175, [R1+0x40] ;  /* 0x0000400001af7983 */ /* 0x000ea80000100800 */
[----:B------:R-:W3:Y:S03]  /*0f20*/  LDL R252, [R1+0x44] ;  /* 0x0000440001fc7983 */ /* 0x000ee60000100800 */
[----:B------:R-:W1:Y:S01]  /*0f30*/  LDC.64 R156, c[0x0][0x428] ;  /* 0x00010a00ff9c7b82 */ /* 0x000e620000000a00 */
[----:B------:R-:W4:Y:S04]  /*0f40*/  LDL R231, [R1+0x48] ;  /* 0x0000480001e77983 */ /* 0x000f280000100800 */
[----:B------:R-:W4:Y:S01]  /*0f50*/  LDL R230, [R1+0x4c] ;  /* 0x00004c0001e67983 */ /* 0x000f220000100800 */
[----:B------:R-:W-:-:S02]  /*0f60*/  ISETP.NE.U32.AND P1, PT, RZ, UR20, PT ;  /* 0x00000014ff007c0c */ /* 0x000fc4000bf25070 */
[----:B------:R-:W1:Y:S02]  /*0f70*/  LDC.64 R204, c[0x0][0x3b0] ;  /* 0x0000ec00ffcc7b82 */ /* 0x000e640000000a00 */
[----:B------:R-:W-:Y:S01]  /*0f80*/  ISETP.NE.AND.EX P1, PT, RZ, UR21, PT, P1 ;  /* 0x00000015ff007c0c */ /* 0x000fe2000bf25310 */
[----:B0-----:R-:W-:-:S05]  /*0f90*/  IMAD.WIDE.U32 R158, R28, 0x10, R158 ;  /* 0x000000101c9e7825 */ /* 0x001fca00078e009e */
[----:B------:R-:W2:Y:S07]  /*0fa0*/  LDG.E.128 R160, desc[UR16][R158.64] ;  /* 0x000000109ea07981 */ /* 0x000eae000c1e1d00 */
[----:B------:R-:W0:Y:S01]  /*0fb0*/  @P1 LDC.64 R186, c[0x0][0x438] ;  /* 0x00010e00ffba1b82 */ /* 0x000e220000000a00 */
[----:B-1----:R-:W-:-:S06]  /*0fc0*/  IMAD.WIDE.U32 R156, R28, 0x10, R156 ;  /* 0x000000101c9c7825 */ /* 0x002fcc00078e009c */
[----:B------:R-:W3:Y:S01]  /*0fd0*/  LDG.E.128 R156, desc[UR16][R156.64] ;  /* 0x000000109c9c7981 */ /* 0x000ee2000c1e1d00 */
[----:B0-----:R-:W-:-:S05]  /*0fe0*/  @P1 IMAD.WIDE.U32 R186, R28, 0x10, R186 ;  /* 0x000000101cba1825 */ /* 0x001fca00078e00ba */
[----:B------:R0:W5:Y:S02]  /*0ff0*/  @P1 LDG.E.128 R72, desc[UR16][R186.64] ;  /* 0x00000010ba481981 */ /* 0x000164000c1e1d00 */
[----:B0-----:R-:W-:-:S05]  /*1000*/  IMAD.WIDE.U32 R186, R28, 0x4, R204 ;  /* 0x000000041cba7825 */ /* 0x001fca00078e00cc */
[----:B------:R0:W5:Y:S02]  /*1010*/  LDG.E R3, desc[UR16][R186.64] ;  /* 0x00000010ba037981 */ /* 0x000164000c1e1900 */
[----:B0-----:R-:W-:Y:S01]  /*1020*/  IADD3 R186, PT, PT, R28, 0x80, RZ ;  /* 0x000000801cba7810 */ /* 0x001fe20007ffe0ff */
[----:B--2---:R-:W-:Y:S01]  /*1030*/  FADD.FTZ R31, R160, -UR14 ;  /* 0x8000000ea01f7e21 */ /* 0x004fe20008010000 */
[----:B------:R-:W-:-:S03]  /*1040*/  FADD.FTZ R4, R161, -UR14 ;  /* 0x8000000ea1047e21 */ /* 0x000fc60008010000 */
[----:B------:R-:W-:Y:S01]  /*1050*/  FMUL.FTZ R176, R31, UR13 ;  /* 0x0000000d1fb07c20 */ /* 0x000fe20008410000 */
[----:B------:R-:W-:Y:S01]  /*1060*/  FADD.FTZ R31, R163, -UR14 ;  /* 0x8000000ea31f7e21 */ /* 0x000fe20008010000 */
[----:B------:R-:W-:Y:S01]  /*1070*/  FMUL.FTZ R219, R4, UR13 ;  /* 0x0000000d04db7c20 */ /* 0x000fe20008410000 */
[----:B---3--:R-:W-:Y:S01]  /*1080*/  FMUL.FTZ R4, R175, R156 ;  /* 0x0000009caf047220 */ /* 0x008fe20000410000 */
[----:B------:R-:W-:Y:S02]  /*1090*/  FADD.FTZ R113, R113, R157 ;  /* 0x0000009d71717221 */ /* 0x000fe40000010000 */
[----:B------:R-:W-:Y:S01]  /*10a0*/  FFMA.FTZ R153, R157, R219, R153 ;  /* 0x000000db9d997223 */ /* 0x000fe20000010099 */
[----:B------:R-:W-:Y:S01]  /*10b0*/  FMUL.FTZ R205, R252, R157 ;  /* 0x0000009dfccd7220 */ /* 0x000fe20000410000 */
[----:B------:R-:W-:Y:S01]  /*10c0*/  FMUL.FTZ R175, R31, UR13 ;  /* 0x0000000d1faf7c20 */ /* 0x000fe20008410000 */
[----:B------:R-:W-:Y:S01]  /*10d0*/  FADD.FTZ R162, R162, -UR14 ;  /* 0x8000000ea2a27e21 */ /* 0x000fe20008010000 */
[----:B------:R-:W-:Y:S01]  /*10e0*/  FADD.FTZ R157, RZ, R4 ;  /* 0x00000004ff9d7221 */ /* 0x000fe20000010000 */
[----:B------:R-:W-:Y:S01]  /*10f0*/  FFMA.FTZ R31, R176, R4, RZ ;  /* 0x00000004b01f7223 */ /* 0x000fe200000100ff */
[----:B------:R-:W-:Y:S01]  /*1100*/  FADD.FTZ R112, R112, R156 ;  /* 0x0000009c70707221 */ /* 0x000fe20000010000 */
[----:B------:R-:W-:Y:S01]  /*1110*/  FFMA.FTZ R152, R156, R176, R152 ;  /* 0x000000b09c987223 */ /* 0x000fe20000010098 */
[----:B------:R-:W-:Y:S01]  /*1120*/  FMUL.FTZ R209, R162, UR13 ;  /* 0x0000000da2d17c20 */ /* 0x000fe20008410000 */
[----:B----4-:R-:W-:Y:S01]  /*1130*/  FMUL.FTZ R204, R231, R158 ;  /* 0x0000009ee7cc7220 */ /* 0x010fe20000410000 */
        /* <DEDUP_REMOVED lines=11> */
.L_x_18270:
[----:B------:R-:W-:Y:S05]  /*11f0*/  BSYNC.RECONVERGENT B0 ;  /* 0x0000000000007941 */ /* 0x000fea0003800200 */
.L_x_18269:
        /* <DEDUP_REMOVED lines=8> */
[----:B------:R-:W4:Y:S04]  /*1280*/  LDL R231, [R1+0x38] ;  /* 0x0000380001e77983 */ /* 0x000f280000100800 */
[----:B------:R-:W4:Y:S03]  /*1290*/  LDL R230, [R1+0x3c] ;  /* 0x00003c0001e67983 */ /* 0x000f260000100800 */
[----:B------:R-:W0:Y:S08]  /*12a0*/  @P1 LDC.64 R156, c[0x0][0x438] ;  /* 0x00010e00ff9c1b82 */ /* 0x000e300000000a00 */
[----:B------:R-:W1:Y:S01]  /*12b0*/  LDC.64 R196, c[0x0][0x3b0] ;  /* 0x0000ec00ffc47b82 */ /* 0x000e620000000a00 */
[----:B0-----:R-:W-:-:S05]  /*12c0*/  @P1 IMAD.WIDE.U32 R156, R186, 0x10, R156 ;  /* 0x00000010ba9c1825 */ /* 0x001fca00078e009c */
[----:B------:R0:W5:Y:S01]  /*12d0*/  @P1 LDG.E.128 R68, desc[UR16][R156.64] ;  /* 0x000000109c441981 */ /* 0x000162000c1e1d00 */
[----:B-1----:R-:W-:-:S06]  /*12e0*/  IMAD.WIDE.U32 R160, R186, 0x10, R160 ;  /* 0x00000010baa07825 */ /* 0x002fcc00078e00a0 */
[----:B------:R-:W2:Y:S01]  /*12f0*/  LDG.E.128 R160, desc[UR16][R160.64] ;  /* 0x00000010a0a07981 */ /* 0x000ea2000c1e1d00 */
[----:B0-----:R-:W-:-:S06]  /*1300*/  IMAD.WIDE.U32 R156, R186, 0x10, R158 ;  /* 0x00000010ba9c7825 */ /* 0x001fcc00078e009e */
[----:B------:R-:W4:Y:S01]  /*1310*/  LDG.E.128 R156, desc[UR16][R156.64] ;  /* 0x000000109c9c7981 */ /* 0x000f22000c1e1d00 */
[----:B------:R-:W-:-:S05]  /*1320*/  IMAD.WIDE.U32 R196, R186, 0x4, R196 ;  /* 0x00000004bac47825 */ /* 0x000fca00078e00c4 */
[----:B------:R2:W5:Y:S01]  /*1330*/  LDG.E R5, desc[UR16][R196.64] ;  /* 0x00000010c4057981 */ /* 0x000562000c1e1900 */
[----:B------:R-:W-:Y:S01]  /*1340*/  IADD3 R186, PT, PT, R186, 0x80, RZ ;  /* 0x00000080baba7810 */ /* 0x000fe20007ffe0ff */
[----:B--2---:R-:W-:Y:S01]  /*1350*/  FMUL.FTZ R197, R173, R160 ;  /* 0x000000a0adc57220 */ /* 0x004fe20000410000 */
[----:B---3--:R-:W-:Y:S01]  /*1360*/  FMUL.FTZ R185, R252, R161 ;  /* 0x000000a1fcb97220 */ /* 0x008fe20000410000 */
[----:B----4-:R-:W-:Y:S01]  /*1370*/  FADD.FTZ R29, R156, -UR14 ;  /* 0x8000000e9c1d7e21 */ /* 0x010fe20008010000 */
[----:B------:R-:W-:-:S03]  /*1380*/  FADD.FTZ R157, R157, -UR14 ;  /* 0x8000000e9d9d7e21 */ /* 0x000fc60008010000 */
[----:B------:R-:W-:Y:S01]  /*1390*/  FMUL.FTZ R228, R29, UR13 ;  /* 0x0000000d1de47c20 */ /* 0x000fe20008410000 */
        /* <DEDUP_REMOVED lines=23> */
.L_x_18272:
[----:B------:R-:W-:Y:S05]  /*1510*/  BSYNC.RECONVERGENT B0 ;  /* 0x0000000000007941 */ /* 0x000fea0003800200 */
.L_x_18271:
        /* <DEDUP_REMOVED lines=10> */
[----:B------:R-:W1:Y:S01]  /*15c0*/  @P1 LDC.64 R6, c[0x0][0x438] ;  /* 0x00010e00ff061b82 */ /* 0x000e620000000a00 */
[----:B0-----:R-:W-:-:S05]  /*15d0*/  IMAD.WIDE.U32 R156, R186, 0x10, R156 ;  /* 0x00000010ba9c7825 */ /* 0x001fca00078e009c */
[----:B------:R-:W2:Y:S01]  /*15e0*/  LDG.E.128 R160, desc[UR16][R156.64] ;  /* 0x000000109ca07981 */ /* 0x000ea2000c1e1d00 */
[----:B-1----:R-:W-:-:S05]  /*15f0*/  @P1 IMAD.WIDE.U32 R6, R186, 0x10, R6 ;  /* 0x00000010ba061825 */ /* 0x002fca00078e0006 */
[----:B------:R0:W5:Y:S02]  /*1600*/  @P1 LDG.E.128 R64, desc[UR16][R6.64] ;  /* 0x0000001006401981 */ /* 0x000164000c1e1d00 */
[----:B0-----:R-:W-:-:S05]  /*1610*/  IMAD.WIDE.U32 R6, R186, 0x10, R158 ;  /* 0x00000010ba067825 */ /* 0x001fca00078e009e */
[----:B------:R0:W3:Y:S02]  /*1620*/  LDG.E.128 R156, desc[UR16][R6.64] ;  /* 0x00000010069c7981 */ /* 0x0000e4000c1e1d00 */
[----:B0-----:R-:W0:Y:S02]  /*1630*/  LDC.64 R6, c[0x0][0x3b0] ;  /* 0x0000ec00ff067b82 */ /* 0x001e240000000a00 */
[----:B0-----:R-:W-:-:S06]  /*1640*/  IMAD.WIDE.U32 R6, R186, 0x4, R6 ;  /* 0x00000004ba067825 */ /* 0x001fcc00078e0006 */
[----:B------:R2:W5:Y:S01]  /*1650*/  LDG.E R6, desc[UR16][R6.64] ;  /* 0x0000001006067981 */ /* 0x000562000c1e1900 */
        /* <DEDUP_REMOVED lines=9> */
[----:B---3--:R-:W-:Y:S01]  /*16f0*/  FMUL.FTZ R208, R172, R156 ;  /* 0x0000009cacd07220 */ /* 0x008fe20000410000 */
[----:B------:R-:W-:Y:S01]  /*1700*/  FADD.FTZ R104, R104, R156 ;  /* 0x0000009c68687221 */ /* 0x000fe20000010000 */
[----:B------:R-:W-:Y:S01]  /*1710*/  FFMA.FTZ R144, R156, R226, R144 ;  /* 0x000000e29c907223 */ /* 0x000fe20000010090 */
[----:B------:R-:W-:Y:S01]  /*1720*/  FMUL.FTZ R184, R252, R157 ;  /* 0x0000009dfcb87220 */ /* 0x000fe20000410000 */
[----:B------:R-:W-:Y:S01]  /*1730*/  FADD.FTZ R8, R188, R208 ;  /* 0x000000d0bc087221 */ /* 0x000fe20000010000 */
[----:B------:R-:W-:Y:S01]  /*1740*/  FFMA.FTZ R156, R226, R208, R187 ;  /* 0x000000d0e29c7223 */ /* 0x000fe200000100bb */
[----:B------:R-:W-:Y:S01]  /*1750*/  FADD.FTZ R105, R105, R157 ;  /* 0x0000009d69697221 */ /* 0x000fe20000010000 */
[----:B------:R-:W-:Y:S01]  /*1760*/  FFMA.FTZ R145, R157, R216, R145 ;  /* 0x000000d89d917223 */ /* 0x000fe20000010091 */
        /* <DEDUP_REMOVED lines=12> */
.L_x_18274:
[----:B------:R-:W-:Y:S05]  /*1830*/  BSYNC.RECONVERGENT B0 ;  /* 0x0000000000007941 */ /* 0x000fea0003800200 */
.L_x_18273:
        /* <DEDUP_REMOVED lines=18> */
[----:B0-----:R-:W-:-:S05]  /*1960*/  IMAD.WIDE.U32 R10, R186, 0x4, R10 ;  /* 0x00000004ba0a7825 */ /* 0x001fca00078e000a */
        /* <DEDUP_REMOVED lines=30> */
.L_x_18276:
[----:B------:R-:W-:Y:S05]  /*1b50*/  BSYNC.RECONVERGENT B0 ;  /* 0x0000000000007941 */ /* 0x000fea0003800200 */
.L_x_18275:
[----:B------:R-:W-:Y:S04]  /*1b60*/  BSSY.RECONVERGENT B0, `(.L_x_18277) ;  /* 0x0000031000007945 */ /* 0x000fe80003800200 */
[----:B------:R-:W-:Y:S05]  /*1b70*/  @!P0 BRA `(.L_x_18278) ;  /* 0x0000000000bc8947 */ /* 0x000fea0003800000 */
[----:B------:R-:W-:Y:S01]  /*1b80*/  ISETP.NE.U32.AND P1, PT, RZ, UR20, PT ;  /* 0x00000014ff007c0c */ /* 0x000fe2000bf25070 */
[----:B------:R-:W0:Y:S01]  /*1b90*/  LDC.64 R156, c[0x0][0x3a8] ;  /* 0x0000ea00ff9c7b82 */ /* 0x000e220000000a00 */
[----:B------:R-:W2:Y:S02]  /*1ba0*/  LDL R170, [R1] ;  /* 0x0000000001aa7983 */ /* 0x000ea40000100800 */
        /* <DEDUP_REMOVED lines=44> */
.L_x_18278:
[----:B------:R-:W-:Y:S05]  /*1e70*/  BSYNC.RECONVERGENT B0 ;  /* 0x0000000000007941 */ /* 0x000fea0003800200 */
.L_x_18277:
        /* <DEDUP_REMOVED lines=46> */
.L_x_18280:
[----:B------:R-:W-:Y:S05]  /*2160*/  BSYNC.RECONVERGENT B0 ;  /* 0x0000000000007941 */ /* 0x000fea0003800200 */
.L_x_18279:
        /* <DEDUP_REMOVED lines=46> */
.L_x_18282:
[----:B------:R-:W-:Y:S05]  /*2450*/  BSYNC.RECONVERGENT B0 ;  /* 0x0000000000007941 */ /* 0x000fea0003800200 */
.L_x_18281:
        /* <DEDUP_REMOVED lines=46> */
.L_x_18284:
[----:B------:R-:W-:Y:S05]  /*2740*/  BSYNC.RECONVERGENT B0 ;  /* 0x0000000000007941 */ /* 0x000fea0003800200 */
.L_x_18283:
        /* <DEDUP_REMOVED lines=46> */
.L_x_18286:
[----:B------:R-:W-:Y:S05]  /*2a30*/  BSYNC.RECONVERGENT B0 ;  /* 0x0000000000007941 */ /* 0x000fea0003800200 */
.L_x_18285:
        /* <DEDUP_REMOVED lines=10> */
[----:B--2---:R-:W-:-:S05]  /*2ae0*/  @P6 IMAD.WIDE.U32 R156, R186, 0x10, R156 ;  /* 0x00000010ba9c6825 */ /* 0x004fca00078e009c */
[----:B------:R2:W5:Y:S01]  /*2af0*/  @P6 LDG.E.128 R36, desc[UR16][R156.64] ;  /* 0x000000109c246981 */ /* 0x000562000c1e1d00 */
[----:B0-----:R-:W-:-:S06]  /*2b00*/  IMAD.WIDE.U32 R160, R186, 0x10, R160 ;  /* 0x00000010baa07825 */ /* 0x001fcc00078e00a0 */
[----:B------:R-:W3:Y:S01]  /*2b10*/  LDG.E.128 R160, desc[UR16][R160.64] ;  /* 0x00000010a0a07981 */ /* 0x000ee2000c1e1d00 */
[----:B--2---:R-:W0:Y:S02]  /*2b20*/  LDC.64 R156, c[0x0][0x3a8] ;  /* 0x0000ea00ff9c7b82 */ /* 0x004e240000000a00 */
[----:B0-----:R-:W-:-:S06]  /*2b30*/  IMAD.WIDE.U32 R156, R186, 0x10, R156 ;  /* 0x00000010ba9c7825 */ /* 0x001fcc00078e009c */
[----:B------:R-:W2:Y:S01]  /*2b40*/  LDG.E.128 R156, desc[UR16][R156.64] ;  /* 0x000000109c9c7981 */ /* 0x000ea2000c1e1d00 */
[----:B-1----:R-:W-:-:S05]  /*2b50*/  IMAD.WIDE.U32 R164, R186, 0x4, R164 ;  /* 0x00000004baa47825 */ /* 0x002fca00078e00a4 */
[----:B------:R0:W5:Y:S02]  /*2b60*/  LDG.E R27, desc[UR16][R164.64] ;  /* 0x00000010a41b7981 */ /* 0x000164000c1e1900 */
[----:B---3-5:R-:W-:Y:S01]  /*2b70*/  FMUL.FTZ R200, R232, R160 ;  /* 0x000000a0e8c87220 */ /* 0x028fe20000410000 */
[----:B------:R-:W-:Y:S01]  /*2b80*/  FMUL.FTZ R177, R233, R161 ;  /* 0x000000a1e9b17220 */ /* 0x000fe20000410000 */
[----:B0-----:R-:W-:Y:S01]  /*2b90*/  FMUL.FTZ R165, R234, R162 ;  /* 0x000000a2eaa57220 */ /* 0x001fe20000410000 */
[----:B------:R-:W-:Y:S01]  /*2ba0*/  FADD.FTZ R76, R76, R160 ;  /* 0x000000a04c4c7221 */ /* 0x000fe20000010000 */
[----:B------:R-:W-:Y:S01]  /*2bb0*/  FADD.FTZ R77, R77, R161 ;  /* 0x000000a14d4d7221 */ /* 0x000fe20000010000 */
[----:B------:R-:W-:Y:S01]  /*2bc0*/  FADD.FTZ R78, R78, R162 ;  /* 0x000000a24e4e7221 */ /* 0x000fe20000010000 */
[----:B------:R-:W-:Y:S01]  /*2bd0*/  FADD.FTZ R79, R79, R163 ;  /* 0x000000a34f4f7221 */ /* 0x000fe20000010000 */
[----:B--2---:R-:W-:Y:S01]  /*2be0*/  FADD.FTZ R30, R156, -UR14 ;  /* 0x8000000e9c1e7e21 */ /* 0x004fe20008010000 */
        /* <DEDUP_REMOVED lines=8> */
[----:B------:R-:W-:Y:S01]  /*2c70*/  FADD.FTZ R156, R156, R177 ;  /* 0x000000b19c9c7221 */ /* 0x000fe20000010000 */
[----:B------:R-:W-:Y:S01]  /*2c80*/  FFMA.FTZ R157, R217, R177, R157 ;  /* 0x000000b1d99d7223 */ /* 0x000fe2000001009d */
[----:B------:R-:W-:Y:S01]  /*2c90*/  FMUL.FTZ R164, R30, UR13 ;  /* 0x0000000d1ea47c20 */ /* 0x000fe20008410000 */
[----:B------:R-:W-:Y:S01]  /*2ca0*/  FMUL.FTZ R30, R235, R163 ;  /* 0x000000a3eb1e7220 */ /* 0x000fe20000410000 */
        /* <DEDUP_REMOVED lines=8> */
.L_x_18288:
[----:B------:R-:W-:Y:S05]  /*2d30*/  BSYNC.RECONVERGENT B0 ;  /* 0x0000000000007941 */ /* 0x000fea0003800200 */
.L_x_18287:
        /* <DEDUP_REMOVED lines=31> */
.L_x_18290:
[----:B------:R-:W-:Y:S05]  /*2f30*/  BSYNC.RECONVERGENT B0 ;  /* 0x0000000000007941 */ /* 0x000fea0003800200 */
.L_x_18289:
        /* <DEDUP_REMOVED lines=34> */
[----:B------:R-:W-:Y:S02]  /*3160*/  MOV R157, UR4 ;  /* 0x00000004009d7c02 */ /* 0x000fe40008000f00 */
[----:B------:R-:W-:Y:S01]  /*3170*/  MOV R158, UR4 ;  /* 0x00000004009e7c02 */ /* 0x000fe20008000f00 */
[----:B------:R-:W-:Y:S01]  /*3180*/  FFMA.FTZ R156, R176, R156, UR5 ;  /* 0x00000005b09c7e23 */ /* 0x000fe2000801009c */
[----:B------:R-:W-:Y:S01]  /*3190*/  MOV R159, UR4 ;  /* 0x00000004009f7c02 */ /* 0x000fe20008000f00 */
[----:B------:R-:W-:Y:S01]  /*31a0*/  FFMA.FTZ R157, R219, R157, UR5 ;  /* 0x00000005db9d7e23 */ /* 0x000fe2000801009d */
[----:B-----5:R-:W-:Y:S01]  /*31b0*/  LOP3.LUT P6, RZ, R3, 0xff, RZ, 0xc0, !PT ;  /* 0x000000ff03ff7812 */ /* 0x020fe200078cc0ff */
        /* <DEDUP_REMOVED lines=16> */
[----:B------:R-:W-:Y:S01]  /*32c0*/  SEL R156, R156, RZ, P6 ;  /* 0x000000ff9c9c7207 */ /* 0x000fe20003000000 */
[----:B------:R-:W-:Y:S01]  /*32d0*/  FMUL.FTZ R158, R158, UR24 ;  /* 0x000000189e9e7c20 */ /* 0x000fe20008410000 */
[----:B------:R-:W-:Y:S01]  /*32e0*/  LOP3.LUT P6, RZ, R3, 0xff00, RZ, 0xc0, !PT ;  /* 0x0000ff0003ff7812 */ /* 0x000fe200078cc0ff */
[----:B------:R-:W-:-:S03]  /*32f0*/  FMUL.FTZ R159, R159, UR24 ;  /* 0x000000189f9f7c20 */ /* 0x000fc60008410000 */
[----:B------:R-:W-:Y:S02]  /*3300*/  SEL R157, R157, RZ, P6 ;  /* 0x000000ff9d9d7207 */ /* 0x000fe40003000000 */
[----:B------:R-:W-:-:S04]  /*3310*/  LOP3.LUT P6, RZ, R3, 0xff0000, RZ, 0xc0, !PT ;  /* 0x00ff000003ff7812 */ /* 0x000fc800078cc0ff */
[----:B------:R-:W-:Y:S02]  /*3320*/  SEL R158, R158, RZ, P6 ;  /* 0x000000ff9e9e7207 */ /* 0x000fe40003000000 */
[----:B------:R-:W-:-:S04]  /*3330*/  ISETP.GE.U32.AND P6, PT, R3, 0x1000000, PT ;  /* 0x010000000300780c */ /* 0x000fc80003fc6070 */
[----:B------:R-:W-:Y:S01]  /*3340*/  SEL R159, R159, RZ, P6 ;  /* 0x000000ff9f9f7207 */ /* 0x000fe20003000000 */
[----:B------:R-:W-:Y:S08]  /*3350*/  BRA `(.L_x_18296) ;  /* 0x0000000000807947 */ /* 0x000ff00003800000 */
.L_x_18295:
[----:B------:R-:W-:Y:S02]  /*3360*/  MOV R32, UR4 ;  /* 0x0000000400207c02 */ /* 0x000fe40008000f00 */
[----:B-----5:R-:W-:-:S03]  /*3370*/  LOP3.LUT P6, RZ, R3, 0xff, RZ, 0xc0, !PT ;  /* 0x000000ff03ff7812 */ /* 0x020fc600078cc0ff */
[----:B------:R-:W-:-:S04]  /*3380*/  FFMA.FTZ R32, R176, R32, UR5 ;  /* 0x00000005b0207e23 */ /* 0x000fc80008010020 */
[----:B------:R-:W-:-:S04]  /*3390*/  FADD.FTZ R32, R4, -R32 ;  /* 0x8000002004207221 */ /* 0x000fc80000010000 */
[----:B------:R-:W-:-:S04]  /*33a0*/  FMUL.FTZ R32, R32, UR13 ;  /* 0x0000000d20207c20 */ /* 0x000fc80008410000 */
[----:B------:R-:W-:-:S04]  /*33b0*/  FMUL.FTZ R33, R32, UR12 ;  /* 0x0000000c20217c20 */ /* 0x000fc80008410000 */
[----:B------:R-:W-:-:S05]  /*33c0*/  FMUL.FTZ R33, R33, UR24 ;  /* 0x0000001821217c20 */ /* 0x000fca0008410000 */
[----:B------:R-:W-:Y:S02]  /*33d0*/  SEL R156, R33, RZ, P6 ;  /* 0x000000ff219c7207 */ /* 0x000fe40003000000 */
[----:B------:R-:W-:Y:S02]  /*33e0*/  MOV R33, UR4 ;  /* 0x0000000400217c02 */ /* 0x000fe40008000f00 */
[----:B------:R-:W-:-:S03]  /*33f0*/  LOP3.LUT P6, RZ, R3, 0xff00, RZ, 0xc0, !PT ;  /* 0x0000ff0003ff7812 */ /* 0x000fc600078cc0ff */
        /* <DEDUP_REMOVED lines=15> */
[----:B------:R-:W-:-:S03]  /*34f0*/  ISETP.GE.U32.AND P6, PT, R3, 0x1000000, PT ;  /* 0x010000000300780c */ /* 0x000fc60003fc6070 */
[----:B------:R-:W-:-:S04]  /*3500*/  FFMA.FTZ R35, R175, R35, UR5 ;  /* 0x00000005af237e23 */ /* 0x000fc80008010023 */
[----:B------:R-:W-:-:S04]  /*3510*/  FADD.FTZ R35, R31, -R35 ;  /* 0x800000231f237221 */ /* 0x000fc80000010000 */
[----:B------:R-:W-:-:S04]  /*3520*/  FMUL.FTZ R35, R35, UR13 ;  /* 0x0000000d23237c20 */ /* 0x000fc80008410000 */
[----:B------:R-:W-:-:S04]  /*3530*/  FMUL.FTZ R159, R35, UR12 ;  /* 0x0000000c239f7c20 */ /* 0x000fc80008410000 */
[----:B------:R-:W-:-:S05]  /*3540*/  FMUL.FTZ R159, R159, UR24 ;  /* 0x000000189f9f7c20 */ /* 0x000fca0008410000 */
[----:B------:R-:W-:-:S07]  /*3550*/  SEL R159, R159, RZ, P6 ;  /* 0x000000ff9f9f7207 */ /* 0x000fce0003000000 */
.L_x_18296:
[----:B------:R-:W0:Y:S02]  /*3560*/  @P5 LDC.64 R160, c[0x0][0x478] ;  /* 0x00011e00ffa05b82 */ /* 0x000e240000000a00 */
[----:B0-----:R-:W-:-:S05]  /*3570*/  @P5 IMAD.WIDE.U32 R160, R28, 0x10, R160 ;  /* 0x000000101ca05825 */ /* 0x001fca00078e00a0 */
[----:B------:R0:W-:Y:S02]  /*3580*/  @P5 STG.E.128 desc[UR16][R160.64], R32 ;  /* 0x00000020a0005986 */ /* 0x0001e4000c101d10 */
[----:B0-----:R-:W0:Y:S02]  /*3590*/  LDC.64 R160, c[0x0][0x468] ;  /* 0x00011a00ffa07b82 */ /* 0x001e240000000a00 */
[C---:B0-----:R-:W-:Y:S01]  /*35a0*/  IMAD.WIDE.U32 R160, R28.reuse, 0x10, R160 ;  /* 0x000000101ca07825 */ /* 0x041fe200078e00a0 */
[----:B------:R-:W-:-:S04]  /*35b0*/  IADD3 R28, PT, PT, R28, 0x80, RZ ;  /* 0x000000801c1c7810 */ /* 0x000fc80007ffe0ff */
[----:B------:R0:W-:Y:S03]  /*35c0*/  STG.E.128 desc[UR16][R160.64], R156 ;  /* 0x0000009ca0007986 */ /* 0x0001e6000c101d10 */
.L_x_18294:
[----:B------:R-:W-:Y:S05]  /*35d0*/  BSYNC.RECONVERGENT B1 ;  /* 0x0000000000017941 */ /* 0x000fea0003800200 */
.L_x_18293:
[----:B------:R-:W-:Y:S01]  /*35e0*/  LOP3.LUT P5, RZ, R2, 0x4, RZ, 0xc0, !PT ;  /* 0x0000000402ff7812 */ /* 0x000fe200078ac0ff */
[----:B------:R-:W-:-:S12]  /*35f0*/  BSSY.RECONVERGENT B1, `(.L_x_18297) ;  /* 0x000004d000017945 */ /* 0x000fd80003800200 */
[----:B------:R-:W-:Y:S05]  /*3600*/  @!P5 BRA `(.L_x_18298) ;  /* 0x00000004002cd947 */ /* 0x000fea0003800000 */
[----:B------:R-:W-:-:S04]  /*3610*/  ISETP.NE.U32.AND P5, PT, RZ, UR22, PT ;  /* 0x00000016ff007c0c */ /* 0x000fc8000bfa5070 */
[----:B------:R-:W-:-:S13]  /*3620*/  ISETP.NE.AND.EX P5, PT, RZ, UR23, PT, P5 ;  /* 0x00000017ff007c0c */ /* 0x000fda000bfa5350 */
[----:B------:R-:W-:Y:S05]  /*3630*/  @!P5 BRA `(.L_x_18299) ;  /* 0x000000000084d947 */ /* 0x000fea0003800000 */
[----:B------:R-:W-:Y:S02]  /*3640*/  MOV R32, UR4 ;  /* 0x0000000400207c02 */ /* 0x000fe40008000f00 */
[----:B-----5:R-:W-:-:S03]  /*3650*/  LOP3.LUT P6, RZ, R5, 0xff, RZ, 0xc0, !PT ;  /* 0x000000ff05ff7812 */ /* 0x020fc600078cc0ff */
[----:B------:R-:W-:-:S04]  /*3660*/  FFMA.FTZ R32, R228, R32, UR5 ;  /* 0x00000005e4207e23 */ /* 0x000fc80008010020 */
[----:B------:R-:W-:-:S04]  /*3670*/  FADD.FTZ R32, R197, -R32 ;  /* 0x80000020c5207221 */ /* 0x000fc80000010000 */
[----:B------:R-:W-:-:S04]  /*3680*/  FMUL.FTZ R32, R32, UR13 ;  /* 0x0000000d20207c20 */ /* 0x000fc80008410000 */
[----:B------:R-:W-:-:S04]  /*3690*/  FMUL.FTZ R33, R32, UR12 ;  /* 0x0000000c20217c20 */ /* 0x000fc80008410000 */
[----:B------:R-:W-:-:S05]  /*36a0*/  FMUL.FTZ R33, R33, UR24 ;  /* 0x0000001821217c20 */ /* 0x000fca0008410000 */
[----:B0-----:R-:W-:Y:S02]  /*36b0*/  SEL R156, R33, RZ, P6 ;  /* 0x000000ff219c7207 */ /* 0x001fe40003000000 */
        /* <DEDUP_REMOVED lines=23> */
[----:B------:R-:W-:Y:S01]  /*3830*/  SEL R159, R159, RZ, P6 ;  /* 0x000000ff9f9f7207 */ /* 0x000fe20003000000 */
[----:B------:R-:W-:Y:S06]  /*3840*/  BRA `(.L_x_18300) ;  /* 0x0000000000807947 */ /* 0x000fec0003800000 */
.L_x_18299:
[----:B0-----:R-:W-:Y:S02]  /*3850*/  MOV R156, UR4 ;  /* 0x00000004009c7c02 */ /* 0x001fe40008000f00 */
        /* <DEDUP_REMOVED lines=30> */
[----:B------:R-:W-:-:S09]  /*3a40*/  SEL R159, R159, RZ, P6 ;  /* 0x000000ff9f9f7207 */ /* 0x000fd20003000000 */
.L_x_18300:
[----:B------:R-:W0:Y:S02]  /*3a50*/  @P5 LDC.64 R160, c[0x0][0x478] ;  /* 0x00011e00ffa05b82 */ /* 0x000e240000000a00 */
[----:B0-----:R-:W-:-:S05]  /*3a60*/  @P5 IMAD.WIDE.U32 R160, R28, 0x10, R160 ;  /* 0x000000101ca05825 */ /* 0x001fca00078e00a0 */
[----:B------:R0:W-:Y:S02]  /*3a70*/  @P5 STG.E.128 desc[UR16][R160.64], R32 ;  /* 0x00000020a0005986 */ /* 0x0001e4000c101d10 */
[----:B0-----:R-:W0:Y:S02]  /*3a80*/  LDC.64 R160, c[0x0][0x468] ;  /* 0x00011a00ffa07b82 */ /* 0x001e240000000a00 */
[C---:B0-----:R-:W-:Y:S01]  /*3a90*/  IMAD.WIDE.U32 R160, R28.reuse, 0x10, R160 ;  /* 0x000000101ca07825 */ /* 0x041fe200078e00a0 */
[----:B------:R-:W-:-:S04]  /*3aa0*/  IADD3 R28, PT, PT, R28, 0x80, RZ ;  /* 0x000000801c1c7810 */ /* 0x000fc80007ffe0ff */
[----:B------:R1:W-:Y:S03]  /*3ab0*/  STG.E.128 desc[UR16][R160.64], R156 ;  /* 0x0000009ca0007986 */ /* 0x0003e6000c101d10 */
.L_x_18298:
[----:B------:R-:W-:Y:S05]  /*3ac0*/  BSYNC.RECONVERGENT B1 ;  /* 0x0000000000017941 */ /* 0x000fea0003800200 */
.L_x_18297:
        /* <DEDUP_REMOVED lines=13> */
[----:B01----:R-:W-:Y:S02]  /*3ba0*/  SEL R156, R33, RZ, P6 ;  /* 0x000000ff219c7207 */ /* 0x003fe40003000000 */
        /* <DEDUP_REMOVED lines=25> */
.L_x_18303:
[----:B01----:R-:W-:Y:S02]  /*3d40*/  MOV R156, UR4 ;  /* 0x00000004009c7c02 */ /* 0x003fe40008000f00 */
        /* <DEDUP_REMOVED lines=31> */
.L_x_18304:
[----:B------:R-:W0:Y:S02]  /*3f40*/  @P5 LDC.64 R160, c[0x0][0x478] ;  /* 0x00011e00ffa05b82 */ /* 0x000e240000000a00 */
[----:B0-----:R-:W-:-:S05]  /*3f50*/  @P5 IMAD.WIDE.U32 R160, R28, 0x10, R160 ;  /* 0x000000101ca05825 */ /* 0x001fca00078e00a0 */
[----:B------:R0:W-:Y:S02]  /*3f60*/  @P5 STG.E.128 desc[UR16][R160.64], R32 ;  /* 0x00000020a0005986 */ /* 0x0001e4000c101d10 */
[----:B0-----:R-:W0:Y:S02]  /*3f70*/  LDC.64 R160, c[0x0][0x468] ;  /* 0x00011a00ffa07b82 */ /* 0x001e240000000a00 */
[C---:B0-----:R-:W-:Y:S01]  /*3f80*/  IMAD.WIDE.U32 R160, R28.reuse, 0x10, R160 ;  /* 0x000000101ca07825 */ /* 0x041fe200078e00a0 */
[----:B------:R-:W-:-:S04]  /*3f90*/  IADD3 R28, PT, PT, R28, 0x80, RZ ;  /* 0x000000801c1c7810 */ /* 0x000fc80007ffe0ff */
[----:B------:R2:W-:Y:S03]  /*3fa0*/  STG.E.128 desc[UR16][R160.64], R156 ;  /* 0x0000009ca0007986 */ /* 0x0005e6000c101d10 */
.L_x_18302:
[----:B------:R-:W-:Y:S05]  /*3fb0*/  BSYNC.RECONVERGENT B1 ;  /* 0x0000000000017941 */ /* 0x000fea0003800200 */
.L_x_18301:
        /* <DEDUP_REMOVED lines=13> */
[----:B012---:R-:W-:Y:S02]  /*4090*/  SEL R156, R33, RZ, P6 ;  /* 0x000000ff219c7207 */ /* 0x007fe40003000000 */
        /* <DEDUP_REMOVED lines=25> */
.L_x_18307:
[----:B012---:R-:W-:Y:S02]  /*4230*/  MOV R156, UR4 ;  /* 0x00000004009c7c02 */ /* 0x007fe40008000f00 */
        /* <DEDUP_REMOVED lines=31> */
.L_x_18308:
[----:B------:R-:W0:Y:S02]  /*4430*/  @P5 LDC.64 R160, c[0x0][0x478] ;  /* 0x00011e00ffa05b82 */ /* 0x000e240000000a00 */
[----:B0-----:R-:W-:-:S05]  /*4440*/  @P5 IMAD.WIDE.U32 R160, R28, 0x10, R160 ;  /* 0x000000101ca05825 */ /* 0x001fca00078e00a0 */
[----:B------:R0:W-:Y:S02]  /*4450*/  @P5 STG.E.128 desc[UR16][R160.64], R32 ;  /* 0x00000020a0005986 */ /* 0x0001e4000c101d10 */
[----:B0-----:R-:W0:Y:S02]  /*4460*/  LDC.64 R160, c[0x0][0x468] ;  /* 0x00011a00ffa07b82 */ /* 0x001e240000000a00 */
[C---:B0-----:R-:W-:Y:S01]  /*4470*/  IMAD.WIDE.U32 R160, R28.reuse, 0x10, R160 ;  /* 0x000000101ca07825 */ /* 0x041fe200078e00a0 */
[----:B------:R-:W-:-:S04]  /*4480*/  IADD3 R28, PT, PT, R28, 0x80, RZ ;  /* 0x000000801c1c7810 */ /* 0x000fc80007ffe0ff */
[----:B------:R3:W-:Y:S03]  /*4490*/  STG.E.128 desc[UR16][R160.64], R156 ;  /* 0x0000009ca0007986 */ /* 0x0007e6000c101d10 */
.L_x_18306:
[----:B------:R-:W-:Y:S05]  /*44a0*/  BSYNC.RECONVERGENT B1 ;  /* 0x0000000000017941 */ /* 0x000fea0003800200 */
.L_x_18305:
[----:B------:R-:W-:Y:S04]  /*44b0*/  BSSY.RECONVERGENT B1, `(.L_x_18309) ;  /* 0x000004d000017945 */ /* 0x000fe80003800200 */
        /* <DEDUP_REMOVED lines=11> */
[----:B0123--:R-:W-:Y:S02]  /*4570*/  SEL R156, R33, RZ, P6 ;  /* 0x000000ff219c7207 */ /* 0x00ffe40003000000 */
        /* <DEDUP_REMOVED lines=25> */
.L_x_18311:
[----:B0123--:R-:W-:Y:S02]  /*4710*/  MOV R156, UR4 ;  /* 0x00000004009c7c02 */ /* 0x00ffe40008000f00 */
        /* <DEDUP_REMOVED lines=31> */
.L_x_18312:
[----:B------:R-:W0:Y:S02]  /*4910*/  @P5 LDC.64 R160, c[0x0][0x478] ;  /* 0x00011e00ffa05b82 */ /* 0x000e240000000a00 */
[----:B0-----:R-:W-:-:S05]  /*4920*/  @P5 IMAD.WIDE.U32 R160, R28, 0x10, R160 ;  /* 0x000000101ca05825 */ /* 0x001fca00078e00a0 */
[----:B------:R0:W-:Y:S02]  /*4930*/  @P5 STG.E.128 desc[UR16][R160.64], R32 ;  /* 0x00000020a0005986 */ /* 0x0001e4000c101d10 */
[----:B0-----:R-:W0:Y:S02]  /*4940*/  LDC.64 R160, c[0x0][0x468] ;  /* 0x00011a00ffa07b82 */ /* 0x001e240000000a00 */
[C---:B0-----:R-:W-:Y:S01]  /*4950*/  IMAD.WIDE.U32 R160, R28.reuse, 0x10, R160 ;  /* 0x000000101ca07825 */ /* 0x041fe200078e00a0 */
[----:B------:R-:W-:-:S04]  /*4960*/  IADD3 R28, PT, PT, R28, 0x80, RZ ;  /* 0x000000801c1c7810 */ /* 0x000fc80007ffe0ff */
[----:B------:R4:W-:Y:S03]  /*4970*/  STG.E.128 desc[UR16][R160.64], R156 ;  /* 0x0000009ca0007986 */ /* 0x0009e6000c101d10 */
.L_x_18310:
[----:B------:R-:W-:Y:S05]  /*4980*/  BSYNC.RECONVERGENT B1 ;  /* 0x0000000000017941 */ /* 0x000fea0003800200 */
.L_x_18309:
[----:B------:R-:W-:Y:S04]  /*4990*/  BSSY.RECONVERGENT B1, `(.L_x_18313) ;  /* 0x000004d000017945 */ /* 0x000fe80003800200 */
[----:B------:R-:W-:Y:S05]  /*49a0*/  @!P1 BRA `(.L_x_18314) ;  /* 0x00000004002c9947 */ /* 0x000fea0003800000 */
[----:B------:R-:W-:-:S04]  /*49b0*/  ISETP.NE.U32.AND P5, PT, RZ, UR22, PT ;  /* 0x00000016ff007c0c */ /* 0x000fc8000bfa5070 */
[----:B------:R-:W-:-:S13]  /*49c0*/  ISETP.NE.AND.EX P5, PT, RZ, UR23, PT, P5 ;  /* 0x00000017ff007c0c */ /* 0x000fda000bfa5350 */
[----:B------:R-:W-:Y:S05]  /*49d0*/  @!P5 BRA `(.L_x_18315) ;  /* 0x000000000084d947 */ /* 0x000fea0003800000 */
[----:B------:R-:W-:Y:S02]  /*49e0*/  MOV R32, UR4 ;  /* 0x0000000400207c02 */ /* 0x000fe40008000f00 */
[----:B------:R-:W-:-:S03]  /*49f0*/  LOP3.LUT P6, RZ, R15, 0xff, RZ, 0xc0, !PT ;  /* 0x000000ff0fff7812 */ /* 0x000fc600078cc0ff */
[----:B------:R-:W-:-:S04]  /*4a00*/  FFMA.FTZ R32, R223, R32, UR5 ;  /* 0x00000005df207e23 */ /* 0x000fc80008010020 */
[----:B------:R-:W-:-:S04]  /*4a10*/  FADD.FTZ R32, R203, -R32 ;  /* 0x80000020cb207221 */ /* 0x000fc80000010000 */
[----:B------:R-:W-:-:S04]  /*4a20*/  FMUL.FTZ R32, R32, UR13 ;  /* 0x0000000d20207c20 */ /* 0x000fc80008410000 */
[----:B------:R-:W-:-:S04]  /*4a30*/  FMUL.FTZ R33, R32, UR12 ;  /* 0x0000000c20217c20 */ /* 0x000fc80008410000 */
[----:B------:R-:W-:-:S05]  /*4a40*/  FMUL.FTZ R33, R33, UR24 ;  /* 0x0000001821217c20 */ /* 0x000fca0008410000 */
[----:B01234-:R-:W-:Y:S02]  /*4a50*/  SEL R156, R33, RZ, P6 ;  /* 0x000000ff219c7207 */ /* 0x01ffe40003000000 */
        /* <DEDUP_REMOVED lines=25> */
.L_x_18315:
[----:B01234-:R-:W-:Y:S02]  /*4bf0*/  MOV R156, UR4 ;  /* 0x00000004009c7c02 */ /* 0x01ffe40008000f00 */
[----:B------:R-:W-:Y:S02]  /*4c00*/  MOV R157, UR4 ;  /* 0x00000004009d7c02 */ /* 0x000fe40008000f00 */
[----:B------:R-:W-:Y:S01]  /*4c10*/  MOV R158, UR4 ;  /* 0x00000004009e7c02 */ /* 0x000fe20008000f00 */
[----:B------:R-:W-:Y:S01]  /*4c20*/  FFMA.FTZ R156, R223, R156, UR5 ;  /* 0x00000005df9c7e23 */ /* 0x000fe2000801009c */
[----:B------:R-:W-:Y:S01]  /*4c30*/  MOV R159, UR4 ;  /* 0x00000004009f7c02 */ /* 0x000fe20008000f00 */
[----:B------:R-:W-:Y:S01]  /*4c40*/  FFMA.FTZ R157, R213, R157, UR5 ;  /* 0x00000005d59d7e23 */ /* 0x000fe2000801009d */
[----:B------:R-:W-:Y:S01]  /*4c50*/  LOP3.LUT P6, RZ, R15, 0xff, RZ, 0xc0, !PT ;  /* 0x000000ff0fff7812 */ /* 0x000fe200078cc0ff */
        /* <DEDUP_REMOVED lines=25> */
.L_x_18316:
[----:B------:R-:W0:Y:S02]  /*4df0*/  @P5 LDC.64 R160, c[0x0][0x478] ;  /* 0x00011e00ffa05b82 */ /* 0x000e240000000a00 */
[----:B0-----:R-:W-:-:S05]  /*4e00*/  @P5 IMAD.WIDE.U32 R160, R28, 0x10, R160 ;  /* 0x000000101ca05825 */ /* 0x001fca00078e00a0 */
[----:B------:R0:W-:Y:S02]  /*4e10*/  @P5 STG.E.128 desc[UR16][R160.64], R32 ;  /* 0x00000020a0005986 */ /* 0x0001e4000c101d10 */
[----:B0-----:R-:W0:Y:S02]  /*4e20*/  LDC.64 R160, c[0x0][0x468] ;  /* 0x00011a00ffa07b82 */ /* 0x001e240000000a00 */
[C---:B0-----:R-:W-:Y:S01]  /*4e30*/  IMAD.WIDE.U32 R160, R28.reuse, 0x10, R160 ;  /* 0x000000101ca07825 */ /* 0x041fe200078e00a0 */
[----:B------:R-:W-:-:S04]  /*4e40*/  IADD3 R28, PT, PT, R28, 0x80, RZ ;  /* 0x000000801c1c7810 */ /* 0x000fc80007ffe0ff */
[----:B------:R0:W-:Y:S03]  /*4e50*/  STG.E.128 desc[UR16][R160.64], R156 ;  /* 0x0000009ca0007986 */ /* 0x0001e6000c101d10 */
.L_x_18314:
[----:B------:R-:W-:Y:S05]  /*4e60*/  BSYNC.RECONVERGENT B1 ;  /* 0x0000000000017941 */ /* 0x000fea0003800200 */
.L_x_18313:
        /* <DEDUP_REMOVED lines=38> */
.L_x_18319:
        /* <DEDUP_REMOVED lines=32> */
.L_x_18320:
[----:B------:R-:W0:Y:S02]  /*52d0*/  @P5 LDC.64 R160, c[0x0][0x478] ;  /* 0x00011e00ffa05b82 */ /* 0x000e240000000a00 */
[----:B0-----:R-:W-:-:S05]  /*52e0*/  @P5 IMAD.WIDE.U32 R160, R28, 0x10, R160 ;  /* 0x000000101ca05825 */ /* 0x001fca00078e00a0 */
[----:B------:R0:W-:Y:S02]  /*52f0*/  @P5 STG.E.128 desc[UR16][R160.64], R32 ;  /* 0x00000020a0005986 */ /* 0x0001e4000c101d10 */
[----:B0-----:R-:W0:Y:S02]  /*5300*/  LDC.64 R160, c[0x0][0x468] ;  /* 0x00011a00ffa07b82 */ /* 0x001e240000000a00 */
[C---:B0-----:R-:W-:Y:S01]  /*5310*/  IMAD.WIDE.U32 R160, R28.reuse, 0x10, R160 ;  /* 0x000000101ca07825 */ /* 0x041fe200078e00a0 */
[----:B------:R-:W-:-:S04]  /*5320*/  IADD3 R28, PT, PT, R28, 0x80, RZ ;  /* 0x000000801c1c7810 */ /* 0x000fc80007ffe0ff */
[----:B------:R0:W-:Y:S03]  /*5330*/  STG.E.128 desc[UR16][R160.64], R156 ;  /* 0x0000009ca0007986 */ /* 0x0001e6000c101d10 */
.L_x_18318:
[----:B------:R-:W-:Y:S05]  /*5340*/  BSYNC.RECONVERGENT B1 ;  /* 0x0000000000017941 */ /* 0x000fea0003800200 */
.L_x_18317:
        /* <DEDUP_REMOVED lines=38> */
.L_x_18323:
        /* <DEDUP_REMOVED lines=32> */
.L_x_18324:
[----:B------:R-:W0:Y:S02]  /*57b0*/  @P5 LDC.64 R160, c[0x0][0x478] ;  /* 0x00011e00ffa05b82 */ /* 0x000e240000000a00 */
[----:B0-----:R-:W-:-:S05]  /*57c0*/  @P5 IMAD.WIDE.U32 R160, R28, 0x10, R160 ;  /* 0x000000101ca05825 */ /* 0x001fca00078e00a0 */
[----:B------:R0:W-:Y:S02]  /*57d0*/  @P5 STG.E.128 desc[UR16][R160.64], R32 ;  /* 0x00000020a0005986 */ /* 0x0001e4000c101d10 */
[----:B0-----:R-:W0:Y:S02]  /*57e0*/  LDC.64 R160, c[0x0][0x468] ;  /* 0x00011a00ffa07b82 */ /* 0x001e240000000a00 */
[C---:B0-----:R-:W-:Y:S01]  /*57f0*/  IMAD.WIDE.U32 R160, R28.reuse, 0x10, R160 ;  /* 0x000000101ca07825 */ /* 0x041fe200078e00a0 */
[----:B------:R-:W-:-:S04]  /*5800*/  IADD3 R28, PT, PT, R28, 0x80, RZ ;  /* 0x000000801c1c7810 */ /* 0x000fc80007ffe0ff */
[----:B------:R0:W-:Y:S03]  /*5810*/  STG.E.128 desc[UR16][R160.64], R156 ;  /* 0x0000009ca0007986 */ /* 0x0001e6000c101d10 */
.L_x_18322:
[----:B------:R-:W-:Y:S05]  /*5820*/  BSYNC.RECONVERGENT B1 ;  /* 0x0000000000017941 */ /* 0x000fea0003800200 */
.L_x_18321:
        /* <DEDUP_REMOVED lines=38> */
.L_x_18327:
        /* <DEDUP_REMOVED lines=32> */
.L_x_18328:
[----:B------:R-:W0:Y:S02]  /*5c90*/  @P5 LDC.64 R160, c[0x0][0x478] ;  /* 0x00011e00ffa05b82 */ /* 0x000e240000000a00 */
[----:B0-----:R-:W-:-:S05]  /*5ca0*/  @P5 IMAD.WIDE.U32 R160, R28, 0x10, R160 ;  /* 0x000000101ca05825 */ /* 0x001fca00078e00a0 */
[----:B------:R0:W-:Y:S02]  /*5cb0*/  @P5 STG.E.128 desc[UR16][R160.64], R32 ;  /* 0x00000020a0005986 */ /* 0x0001e4000c101d10 */
[----:B0-----:R-:W0:Y:S02]  /*5cc0*/  LDC.64 R160, c[0x0][0x468] ;  /* 0x00011a00ffa07b82 */ /* 0x001e240000000a00 */
[C---:B0-----:R-:W-:Y:S01]  /*5cd0*/  IMAD.WIDE.U32 R160, R28.reuse, 0x10, R160 ;  /* 0x000000101ca07825 */ /* 0x041fe200078e00a0 */
[----:B------:R-:W-:-:S04]  /*5ce0*/  IADD3 R28, PT, PT, R28, 0x80, RZ ;  /* 0x000000801c1c7810 */ /* 0x000fc80007ffe0ff */
[----:B------:R0:W-:Y:S03]  /*5cf0*/  STG.E.128 desc[UR16][R160.64], R156 ;  /* 0x0000009ca0007986 */ /* 0x0001e6000c101d10 */
.L_x_18326:
[----:B------:R-:W-:Y:S05]  /*5d00*/  BSYNC.RECONVERGENT B1 ;  /* 0x0000000000017941 */ /* 0x000fea0003800200 */
.L_x_18325:
[----:B------:R-:W-:-:S13]  /*5d10*/  LOP3.LUT P5, RZ, R2, 0x8, RZ, 0xc0, !PT ;  /* 0x0000000802ff7812 */ /* 0x000fda00078ac0ff */
        /* <DEDUP_REMOVED lines=37> */
.L_x_18330:
        /* <DEDUP_REMOVED lines=32> */
.L_x_18331:
[----:B------:R-:W0:Y:S02]  /*6170*/  @P5 LDC.64 R160, c[0x0][0x478] ;  /* 0x00011e00ffa05b82 */ /* 0x000e240000000a00 */
[----:B0-----:R-:W-:-:S05]  /*6180*/  @P5 IMAD.WIDE.U32 R160, R28, 0x10, R160 ;  /* 0x000000101ca05825 */ /* 0x001fca00078e00a0 */
[----:B------:R0:W-:Y:S02]  /*6190*/  @P5 STG.E.128 desc[UR16][R160.64], R32 ;  /* 0x00000020a0005986 */ /* 0x0001e4000c101d10 */
[----:B0-----:R-:W0:Y:S02]  /*61a0*/  LDC.64 R160, c[0x0][0x468] ;  /* 0x00011a00ffa07b82 */ /* 0x001e240000000a00 */
[----:B0-----:R-:W-:-:S05]  /*61b0*/  IMAD.WIDE.U32 R160, R28, 0x10, R160 ;  /* 0x000000101ca07825 */ /* 0x001fca00078e00a0 */
[----:B------:R0:W-:Y:S01]  /*61c0*/  STG.E.128 desc[UR16][R160.64], R156 ;  /* 0x0000009ca0007986 */ /* 0x0001e2000c101d10 */
[----:B------:R-:W-:Y:S05]  /*61d0*/  BRA `(.L_x_18329) ;  /* 0x0000003000c87947 */ /* 0x000fea0003800000 */
.L_x_18292:
[----:B------:R-:W-:-:S04]  /*61e0*/  UISETP.NE.U32.AND UP1, UPT, UR22, URZ, UPT ;  /* 0x000000ff1600728c */ /* 0x000fc8000bf25070 */
[----:B------:R-:W-:-:S09]  /*61f0*/  UISETP.NE.AND.EX UP1, UPT, UR23, URZ, UPT, UP1 ;  /* 0x000000ff1700728c */ /* 0x000fd2000bf25310 */
[----:B------:R-:W-:Y:S05]  /*6200*/  BRA.U UP1, `(.L_x_18332) ;  /* 0x0000001901247547 */ /* 0x000fea000b800000 */
[----:B------:R-:W-:Y:S01]  /*6210*/  ISETP.GT.U32.AND P5, PT, R0, 0x7f, PT ;  /* 0x0000007f0000780c */ /* 0x000fe20003fa4070 */
[----:B------:R-:W-:-:S12]  /*6220*/  BSSY.RECONVERGENT B1, `(.L_x_18333) ;  /* 0x0000026000017945 */ /* 0x000fd80003800200 */
[----:B------:R-:W-:Y:S05]  /*6230*/  @!P5 BRA `(.L_x_18334) ;  /* 0x000000000090d947 */ /* 0x000fea0003800000 */
[----:B------:R-:W-:Y:S01]  /*6240*/  MOV R156, UR4 ;  /* 0x00000004009c7c02 */ /* 0x000fe20008000f00 */
[----:B------:R-:W0:Y:S01]  /*6250*/  LDC.64 R160, c[0x0][0x468] ;  /* 0x00011a00ffa07b82 */ /* 0x000e220000000a00 */
        /* <DEDUP_REMOVED lines=22> */
[----:B0-----:R-:W-:Y:S01]  /*63c0*/  IMAD.WIDE.U32 R160, R28, 0x10, R160 ;  /* 0x000000101ca07825 */ /* 0x001fe200078e00a0 */
[----:B------:R-:W-:-:S03]  /*63d0*/  SEL R156, R156, RZ, P5 ;  /* 0x000000ff9c9c7207 */ /* 0x000fc60002800000 */
[----:B------:R-:W-:Y:S01]  /*63e0*/  FMUL.FTZ R158, R158, UR24 ;  /* 0x000000189e9e7c20 */ /* 0x000fe20008410000 */
[----:B------:R-:W-:Y:S01]  /*63f0*/  LOP3.LUT P5, RZ, R3, 0xff00, RZ, 0xc0, !PT ;  /* 0x0000ff0003ff7812 */ /* 0x000fe200078ac0ff */
[----:B------:R-:W-:Y:S01]  /*6400*/  FMUL.FTZ R159, R159, UR24 ;  /* 0x000000189f9f7c20 */ /* 0x000fe20008410000 */
[----:B------:R-:W-:Y:S02]  /*6410*/  IADD3 R28, PT, PT, R28, 0x80, RZ ;  /* 0x000000801c1c7810 */ /* 0x000fe40007ffe0ff */
[----:B------:R-:W-:Y:S02]  /*6420*/  SEL R157, R157, RZ, P5 ;  /* 0x000000ff9d9d7207 */ /* 0x000fe40002800000 */
[----:B------:R-:W-:-:S04]  /*6430*/  LOP3.LUT P5, RZ, R3, 0xff0000, RZ, 0xc0, !PT ;  /* 0x00ff000003ff7812 */ /* 0x000fc800078ac0ff */
[----:B------:R-:W-:Y:S02]  /*6440*/  SEL R158, R158, RZ, P5 ;  /* 0x000000ff9e9e7207 */ /* 0x000fe40002800000 */
[----:B------:R-:W-:-:S04]  /*6450*/  ISETP.GE.U32.AND P5, PT, R3, 0x1000000, PT ;  /* 0x010000000300780c */ /* 0x000fc80003fa6070 */
[----:B------:R-:W-:-:S05]  /*6460*/  SEL R159, R159, RZ, P5 ;  /* 0x000000ff9f9f7207 */ /* 0x000fca0002800000 */
[----:B------:R0:W-:Y:S04]  /*6470*/  STG.E.128 desc[UR16][R160.64], R156 ;  /* 0x0000009ca0007986 */ /* 0x0001e8000c101d10 */
.L_x_18334:
[----:B------:R-:W-:Y:S05]  /*6480*/  BSYNC.RECONVERGENT B1 ;  /* 0x0000000000017941 */ /* 0x000fea0003800200 */
.L_x_18333:
[----:B------:R-:W-:Y:S01]  /*6490*/  LOP3.LUT P5, RZ, R2, 0x4, RZ, 0xc0, !PT ;  /* 0x0000000402ff7812 */ /* 0x000fe200078ac0ff */
[----:B------:R-:W-:-:S12]  /*64a0*/  BSSY.RECONVERGENT B1, `(.L_x_18335) ;  /* 0x0000026000017945 */ /* 0x000fd80003800200 */
[----:B------:R-:W-:Y:S05]  /*64b0*/  @!P5 BRA `(.L_x_18336) ;  /* 0x000000000090d947 */ /* 0x000fea0003800000 */
[----:B0-----:R-:W-:Y:S01]  /*64c0*/  MOV R156, UR4 ;  /* 0x00000004009c7c02 */ /* 0x001fe20008000f00 */
        /* <DEDUP_REMOVED lines=35> */
.L_x_18336:
[----:B------:R-:W-:Y:S05]  /*6700*/  BSYNC.RECONVERGENT B1 ;  /* 0x0000000000017941 */ /* 0x000fea0003800200 */
.L_x_18335:
[----:B------:R-:W-:Y:S01]  /*6710*/  LOP3.LUT P5, RZ, R2, 0x2, RZ, 0xc0, !PT ;  /* 0x0000000202ff7812 */ /* 0x000fe200078ac0ff */
[----:B------:R-:W-:-:S12]  /*6720*/  BSSY.RECONVERGENT B1, `(.L_x_18337) ;  /* 0x0000026000017945 */ /* 0x000fd80003800200 */
[----:B------:R-:W-:Y:S05]  /*6730*/  @!P5 BRA `(.L_x_18338) ;  /* 0x000000000090d947 */ /* 0x000fea0003800000 */
[----:B01----:R-:W-:Y:S01]  /*6740*/  MOV R156, UR4 ;  /* 0x00000004009c7c02 */ /* 0x003fe20008000f00 */
        /* <DEDUP_REMOVED lines=35> */
.L_x_18338:
[----:B------:R-:W-:Y:S05]  /*6980*/  BSYNC.RECONVERGENT B1 ;  /* 0x0000000000017941 */ /* 0x000fea0003800200 */
.L_x_18337:
[----:B------:R-:W-:Y:S01]  /*6990*/  LOP3.LUT P5, RZ, R2, 0x1, RZ, 0xc0, !PT ;  /* 0x0000000102ff7812 */ /* 0x000fe200078ac0ff */
[----:B------:R-:W-:-:S12]  /*69a0*/  BSSY.RECONVERGENT B1, `(.L_x_18339) ;  /* 0x0000026000017945 */ /* 0x000fd80003800200 */
[----:B------:R-:W-:Y:S05]  /*69b0*/  @!P5 BRA `(.L_x_18340) ;  /* 0x000000000090d947 */ /* 0x000fea0003800000 */
[----:B012---:R-:W-:Y:S01]  /*69c0*/  MOV R156, UR4 ;  /* 0x00000004009c7c02 */ /* 0x007fe20008000f00 */
        /* <DEDUP_REMOVED lines=35> */
.L_x_18340:
[----:B------:R-:W-:Y:S05]  /*6c00*/  BSYNC.RECONVERGENT B1 ;  /* 0x0000000000017941 */ /* 0x000fea0003800200 */
.L_x_18339:
[----:B------:R-:W-:Y:S04]  /*6c10*/  BSSY.RECONVERGENT B1, `(.L_x_18341) ;  /* 0x0000026000017945 */ /* 0x000fe80003800200 */
[----:B------:R-:W-:Y:S05]  /*6c20*/  @!P0 BRA `(.L_x_18342) ;  /* 0x0000000000908947 */ /* 0x000fea0003800000 */
[----:B0123--:R-:W-:Y:S01]  /*6c30*/  MOV R156, UR4 ;  /* 0x00000004009c7c02 */ /* 0x00ffe20008000f00 */
        /* <DEDUP_REMOVED lines=35> */
.L_x_18342:
[----:B------:R-:W-:Y:S05]  /*6e70*/  BSYNC.RECONVERGENT B1 ;  /* 0x0000000000017941 */ /* 0x000fea0003800200 */
.L_x_18341:
[----:B------:R-:W-:Y:S04]  /*6e80*/  BSSY.RECONVERGENT B1, `(.L_x_18343) ;  /* 0x0000026000017945 */ /* 0x000fe80003800200 */
[----:B------:R-:W-:Y:S05]  /*6e90*/  @!P1 BRA `(.L_x_18344) ;  /* 0x0000000000909947 */ /* 0x000fea0003800000 */
[----:B01234-:R-:W-:Y:S01]  /*6ea0*/  MOV R156, UR4 ;  /* 0x00000004009c7c02 */ /* 0x01ffe20008000f00 */
[----:B------:R-:W0:Y:S01]  /*6eb0*/  LDC.64 R160, c[0x0][0x468] ;  /* 0x00011a00ffa07b82 */ /* 0x000e220000000a00 */
        /* <DEDUP_REMOVED lines=34> */
.L_x_18344:
[----:B------:R-:W-:Y:S05]  /*70e0*/  BSYNC.RECONVERGENT B1 ;  /* 0x0000000000017941 */ /* 0x000fea0003800200 */
.L_x_18343:
        /* <DEDUP_REMOVED lines=38> */
.L_x_18346:
[----:B------:R-:W-:Y:S05]  /*7350*/  BSYNC.RECONVERGENT B1 ;  /* 0x0000000000017941 */ /* 0x000fea0003800200 */
.L_x_18345:
        /* <DEDUP_REMOVED lines=38> */
.L_x_18348:
[----:B------:R-:W-:Y:S05]  /*75c0*/  BSYNC.RECONVERGENT B1 ;  /* 0x0000000000017941 */ /* 0x000fea0003800200 */
.L_x_18347:
        /* <DEDUP_REMOVED lines=38> */
.L_x_18350:
[----:B------:R-:W-:Y:S05]  /*7830*/  BSYNC.RECONVERGENT B1 ;  /* 0x0000000000017941 */ /* 0x000fea0003800200 */
.L_x_18349:
[----:B------:R-:W-:-:S13]  /*7840*/  LOP3.LUT P5, RZ, R2, 0x8, RZ, 0xc0, !PT ;  /* 0x0000000802ff7812 */ /* 0x000fda00078ac0ff */
[----:B------:R-:W-:Y:S05]  /*7850*/  @!P5 BRA `(.L_x_18329) ;  /* 0x0000001c0028d947 */ /* 0x000fea0003800000 */
[----:B01234-:R-:W0:Y:S01]  /*7860*/  LDC.64 R160, c[0x0][0x468] ;  /* 0x00011a00ffa07b82 */ /* 0x01fe220000000a00 */
[----:B------:R-:W-:Y:S01]  /*7870*/  LOP3.LUT P5, RZ, R27, 0xff, RZ, 0xc0, !PT ;  /* 0x000000ff1bff7812 */ /* 0x000fe200078ac0ff */
[----:B0-----:R-:W-:Y:S01]  /*7880*/  IMAD.WIDE.U32 R160, R28, 0x10, R160 ;  /* 0x000000101ca07825 */ /* 0x001fe200078e00a0 */
[----:B------:R-:W-:-:S05]  /*7890*/  MOV R28, UR4 ;  /* 0x00000004001c7c02 */ /* 0x000fca0008000f00 */
[----:B------:R-:W-:-:S04]  /*78a0*/  FFMA.FTZ R28, R227, R28, UR5 ;  /* 0x00000005e31c7e23 */ /* 0x000fc8000801001c */
[----:B------:R-:W-:-:S04]  /*78b0*/  FADD.FTZ R28, R200, -R28 ;  /* 0x8000001cc81c7221 */ /* 0x000fc80000010000 */
[----:B------:R-:W-:-:S04]  /*78c0*/  FFMA.FTZ R28, R28, UR13, R36 ;  /* 0x0000000d1c1c7c23 */ /* 0x000fc80008010024 */
[----:B------:R-:W-:-:S04]  /*78d0*/  FMUL.FTZ R28, R28, UR12 ;  /* 0x0000000c1c1c7c20 */ /* 0x000fc80008410000 */
[----:B------:R-:W-:-:S05]  /*78e0*/  FMUL.FTZ R28, R28, UR24 ;  /* 0x000000181c1c7c20 */ /* 0x000fca0008410000 */
[----:B------:R-:W-:Y:S02]  /*78f0*/  SEL R156, R28, RZ, P5 ;  /* 0x000000ff1c9c7207 */ /* 0x000fe40002800000 */
[----:B------:R-:W-:Y:S02]  /*7900*/  MOV R28, UR4 ;  /* 0x00000004001c7c02 */ /* 0x000fe40008000f00 */
[----:B------:R-:W-:-:S03]  /*7910*/  LOP3.LUT P5, RZ, R27, 0xff00, RZ, 0xc0, !PT ;  /* 0x0000ff001bff7812 */ /* 0x000fc600078ac0ff */
        /* <DEDUP_REMOVED lines=15> */
[----:B------:R-:W-:-:S03]  /*7a10*/  ISETP.GE.U32.AND P5, PT, R27, 0x1000000, PT ;  /* 0x010000001b00780c */ /* 0x000fc60003fa6070 */
[----:B------:R-:W-:-:S04]  /*7a20*/  FFMA.FTZ R28, R164, R28, UR5 ;  /* 0x00000005a41c7e23 */ /* 0x000fc8000801001c */
[----:B------:R-:W-:-:S04]  /*7a30*/  FADD.FTZ R28, R30, -R28 ;  /* 0x8000001c1e1c7221 */ /* 0x000fc80000010000 */
[----:B------:R-:W-:-:S04]  /*7a40*/  FFMA.FTZ R28, R28, UR13, R39 ;  /* 0x0000000d1c1c7c23 */ /* 0x000fc80008010027 */
[----:B------:R-:W-:-:S04]  /*7a50*/  FMUL.FTZ R28, R28, UR12 ;  /* 0x0000000c1c1c7c20 */ /* 0x000fc80008410000 */
[----:B------:R-:W-:-:S05]  /*7a60*/  FMUL.FTZ R28, R28, UR24 ;  /* 0x000000181c1c7c20 */ /* 0x000fca0008410000 */
[----:B------:R-:W-:-:S05]  /*7a70*/  SEL R159, R28, RZ, P5 ;  /* 0x000000ff1c9f7207 */ /* 0x000fca0002800000 */
[----:B------:R0:W-:Y:S01]  /*7a80*/  STG.E.128 desc[UR16][R160.64], R156 ;  /* 0x0000009ca0007986 */ /* 0x0001e2000c101d10 */
[----:B------:R-:W-:Y:S05]  /*7a90*/  BRA `(.L_x_18329) ;  /* 0x0000001800987947 */ /* 0x000fea0003800000 */
.L_x_18332:
[----:B------:R-:W-:Y:S01]  /*7aa0*/  LOP3.LUT P5, RZ, R2, 0x10, RZ, 0xc0, !PT ;  /* 0x0000001002ff7812 */ /* 0x000fe200078ac0ff */
[----:B------:R-:W-:-:S12]  /*7ab0*/  BSSY.RECONVERGENT B1, `(.L_x_18351) ;  /* 0x0000029000017945 */ /* 0x000fd80003800200 */
[----:B------:R-:W-:Y:S05]  /*7ac0*/  @!P5 BRA `(.L_x_18352) ;  /* 0x00000000009cd947 */ /* 0x000fea0003800000 */
[----:B------:R-:W-:Y:S01]  /*7ad0*/  MOV R32, UR4 ;  /* 0x0000000400207c02 */ /* 0x000fe20008000f00 */
[----:B------:R-:W0:Y:S01]  /*7ae0*/  LDC.64 R158, c[0x0][0x478] ;  /* 0x00011e00ff9e7b82 */ /* 0x000e220000000a00 */
[----:B-----5:R-:W-:Y:S02]  /*7af0*/  LOP3.LUT P5, RZ, R3, 0xff, RZ, 0xc0, !PT ;  /* 0x000000ff03ff7812 */ /* 0x020fe400078ac0ff */
[----:B------:R-:W-:Y:S01]  /*7b00*/  MOV R34, UR4 ;  /* 0x0000000400227c02 */ /* 0x000fe20008000f00 */
[----:B------:R-:W-:Y:S01]  /*7b10*/  FFMA.FTZ R32, R176, R32, UR5 ;  /* 0x00000005b0207e23 */ /* 0x000fe20008010020 */
[----:B------:R-:W-:-:S03]  /*7b20*/  MOV R35, UR4 ;  /* 0x0000000400237c02 */ /* 0x000fc60008000f00 */
[----:B------:R-:W-:Y:S01]  /*7b30*/  FADD.FTZ R32, R4, -R32 ;  /* 0x8000002004207221 */ /* 0x000fe20000010000 */
[----:B------:R-:W-:Y:S01]  /*7b40*/  FFMA.FTZ R34, R209, R34, UR5 ;  /* 0x00000005d1227e23 */ /* 0x000fe20008010022 */
[----:B------:R-:W-:Y:S01]  /*7b50*/  FFMA.FTZ R35, R175, R35, UR5 ;  /* 0x00000005af237e23 */ /* 0x000fe20008010023 */
[----:B------:R-:W1:Y:S01]  /*7b60*/  LDC.64 R160, c[0x0][0x468] ;  /* 0x00011a00ffa07b82 */ /* 0x000e620000000a00 */
[----:B------:R-:W-:Y:S01]  /*7b70*/  FFMA.FTZ R32, R32, UR13, R72 ;  /* 0x0000000d20207c23 */ /* 0x000fe20008010048 */
[----:B------:R-:W-:Y:S01]  /*7b80*/  FADD.FTZ R34, R204, -R34 ;  /* 0x80000022cc227221 */ /* 0x000fe20000010000 */
[----:B------:R-:W-:Y:S02]  /*7b90*/  FADD.FTZ R35, R31, -R35 ;  /* 0x800000231f237221 */ /* 0x000fe40000010000 */
[----:B------:R-:W-:Y:S01]  /*7ba0*/  FMUL.FTZ R33, R32, UR12 ;  /* 0x0000000c20217c20 */ /* 0x000fe20008410000 */
[----:B------:R-:W-:Y:S01]  /*7bb0*/  FFMA.FTZ R34, R34, UR13, R74 ;  /* 0x0000000d22227c23 */ /* 0x000fe2000801004a */
[----:B------:R-:W-:-:S02]  /*7bc0*/  FFMA.FTZ R35, R35, UR13, R75 ;  /* 0x0000000d23237c23 */ /* 0x000fc4000801004b */
[----:B------:R-:W-:Y:S01]  /*7bd0*/  FMUL.FTZ R33, R33, UR24 ;  /* 0x0000001821217c20 */ /* 0x000fe20008410000 */
[----:B0-----:R-:W-:-:S04]  /*7be0*/  IMAD.WIDE.U32 R158, R28, 0x10, R158 ;  /* 0x000000101c9e7825 */ /* 0x001fc800078e009e */
[----:B------:R-:W-:Y:S02]  /*7bf0*/  SEL R156, R33, RZ, P5 ;  /* 0x000000ff219c7207 */ /* 0x000fe40002800000 */
[----:B------:R-:W-:Y:S02]  /*7c00*/  MOV R33, UR4 ;  /* 0x0000000400217c02 */ /* 0x000fe40008000f00 */
[----:B------:R-:W-:-:S03]  /*7c10*/  LOP3.LUT P5, RZ, R3, 0xff00, RZ, 0xc0, !PT ;  /* 0x0000ff0003ff7812 */ /* 0x000fc600078ac0ff */
[----:B------:R-:W-:Y:S01]  /*7c20*/  FFMA.FTZ R33, R219, R33, UR5 ;  /* 0x00000005db217e23 */ /* 0x000fe20008010021 */
[----:B-1----:R-:W-:-:S04]  /*7c30*/  IMAD.WIDE.U32 R160, R28, 0x10, R160 ;  /* 0x000000101ca07825 */ /* 0x002fc800078e00a0 */
[----:B------:R-:W-:Y:S01]  /*7c40*/  FADD.FTZ R33, R205, -R33 ;  /* 0x80000021cd217221 */ /* 0x000fe20000010000 */
[----:B------:R-:W-:-:S03]  /*7c50*/  IADD3 R28, PT, PT, R28, 0x80, RZ ;  /* 0x000000801c1c7810 */ /* 0x000fc60007ffe0ff */
[----:B------:R-:W-:-:S04]  /*7c60*/  FFMA.FTZ R33, R33, UR13, R73 ;  /* 0x0000000d21217c23 */ /* 0x000fc80008010049 */
[----:B------:R-:W-:Y:S01]  /*7c70*/  FMUL.FTZ R157, R33, UR12 ;  /* 0x0000000c219d7c20 */ /* 0x000fe20008410000 */
[----:B------:R0:W-:Y:S03]  /*7c80*/  STG.E.128 desc[UR16][R158.64], R32 ;  /* 0x000000209e007986 */ /* 0x0001e6000c101d10 */
[----:B------:R-:W-:-:S05]  /*7c90*/  FMUL.FTZ R157, R157, UR24 ;  /* 0x000000189d9d7c20 */ /* 0x000fca0008410000 */
[----:B------:R-:W-:Y:S02]  /*7ca0*/  SEL R157, R157, RZ, P5 ;  /* 0x000000ff9d9d7207 */ /* 0x000fe40002800000 */
[----:B------:R-:W-:Y:S01]  /*7cb0*/  LOP3.LUT P5, RZ, R3, 0xff0000, RZ, 0xc0, !PT ;  /* 0x00ff000003ff7812 */ /* 0x000fe200078ac0ff */
[----:B0-----:R-:W-:Y:S01]  /*7cc0*/  FMUL.FTZ R158, R34, UR12 ;  /* 0x0000000c229e7c20 */ /* 0x001fe20008410000 */
[----:B------:R-:W-:-:S03]  /*7cd0*/  FMUL.FTZ R159, R35, UR12 ;  /* 0x0000000c239f7c20 */ /* 0x000fc60008410000 */
[----:B------:R-:W-:Y:S01]  /*7ce0*/  FMUL.FTZ R158, R158, UR24 ;  /* 0x000000189e9e7c20 */ /* 0x000fe20008410000 */
[----:B------:R-:W-:-:S04]  /*7cf0*/  FMUL.FTZ R159, R159, UR24 ;  /* 0x000000189f9f7c20 */ /* 0x000fc80008410000 */
[----:B------:R-:W-:Y:S02]  /*7d00*/  SEL R158, R158, RZ, P5 ;  /* 0x000000ff9e9e7207 */ /* 0x000fe40002800000 */
[----:B------:R-:W-:-:S04]  /*7d10*/  ISETP.GE.U32.AND P5, PT, R3, 0x1000000, PT ;  /* 0x010000000300780c */ /* 0x000fc80003fa6070 */
[----:B------:R-:W-:-:S05]  /*7d20*/  SEL R159, R159, RZ, P5 ;  /* 0x000000ff9f9f7207 */ /* 0x000fca0002800000 */
[----:B------:R0:W-:Y:S04]  /*7d30*/  STG.E.128 desc[UR16][R160.64], R156 ;  /* 0x0000009ca0007986 */ /* 0x0001e8000c101d10 */
.L_x_18352:
[----:B------:R-:W-:Y:S05]  /*7d40*/  BSYNC.RECONVERGENT B1 ;  /* 0x0000000000017941 */ /* 0x000fea0003800200 */
.L_x_18351:
[----:B------:R-:W-:Y:S01]  /*7d50*/  LOP3.LUT P5, RZ, R2, 0x4, RZ, 0xc0, !PT ;  /* 0x0000000402ff7812 */ /* 0x000fe200078ac0ff */
[----:B------:R-:W-:-:S12]  /*7d60*/  BSSY.RECONVERGENT B1, `(.L_x_18353) ;  /* 0x0000029000017945 */ /* 0x000fd80003800200 */
[----:B------:R-:W-:Y:S05]  /*7d70*/  @!P5 BRA `(.L_x_18354) ;  /* 0x00000000009cd947 */ /* 0x000fea0003800000 */
[----:B------:R-:W-:Y:S01]  /*7d80*/  MOV R32, UR4 ;  /* 0x0000000400207c02 */ /* 0x000fe20008000f00 */
[----:B0-----:R-:W0:Y:S01]  /*7d90*/  LDC.64 R158, c[0x0][0x478] ;  /* 0x00011e00ff9e7b82 */ /* 0x001e220000000a00 */
        /* <DEDUP_REMOVED lines=37> */
.L_x_18354:
[----:B------:R-:W-:Y:S05]  /*7ff0*/  BSYNC.RECONVERGENT B1 ;  /* 0x0000000000017941 */ /* 0x000fea0003800200 */
.L_x_18353:
[----:B------:R-:W-:Y:S01]  /*8000*/  LOP3.LUT P5, RZ, R2, 0x2, RZ, 0xc0, !PT ;  /* 0x0000000202ff7812 */ /* 0x000fe200078ac0ff */
[----:B------:R-:W-:-:S12]  /*8010*/  BSSY.RECONVERGENT B1, `(.L_x_18355) ;  /* 0x0000029000017945 */ /* 0x000fd80003800200 */
[----:B------:R-:W-:Y:S05]  /*8020*/  @!P5 BRA `(.L_x_18356) ;  /* 0x00000000009cd947 */ /* 0x000fea0003800000 */
[----:B------:R-:W-:Y:S01]  /*8030*/  MOV R32, UR4 ;  /* 0x0000000400207c02 */ /* 0x000fe20008000f00 */
[----:B01----:R-:W0:Y:S01]  /*8040*/  LDC.64 R158, c[0x0][0x478] ;  /* 0x00011e00ff9e7b82 */ /* 0x003e220000000a00 */
        /* <DEDUP_REMOVED lines=37> */
.L_x_18356:
[----:B------:R-:W-:Y:S05]  /*82a0*/  BSYNC.RECONVERGENT B1 ;  /* 0x0000000000017941 */ /* 0x000fea0003800200 */
.L_x_18355:
[----:B------:R-:W-:Y:S01]  /*82b0*/  LOP3.LUT P5, RZ, R2, 0x1, RZ, 0xc0, !PT ;  /* 0x0000000102ff7812 */ /* 0x000fe200078ac0ff */
[----:B------:R-:W-:-:S12]  /*82c0*/  BSSY.RECONVERGENT B1, `(.L_x_18357) ;  /* 0x0000029000017945 */ /* 0x000fd80003800200 */
[----:B------:R-:W-:Y:S05]  /*82d0*/  @!P5 BRA `(.L_x_18358) ;  /* 0x00000000009cd947 */ /* 0x000fea0003800000 */
[----:B------:R-:W-:Y:S01]  /*82e0*/  MOV R32, UR4 ;  /* 0x0000000400207c02 */ /* 0x000fe20008000f00 */
[----:B012---:R-:W0:Y:S01]  /*82f0*/  LDC.64 R158, c[0x0][0x478] ;  /* 0x00011e00ff9e7b82 */ /* 0x007e220000000a00 */
        /* <DEDUP_REMOVED lines=37> */
.L_x_18358:
[----:B------:R-:W-:Y:S05]  /*8550*/  BSYNC.RECONVERGENT B1 ;  /* 0x0000000000017941 */ /* 0x000fea0003800200 */
.L_x_18357:
[----:B------:R-:W-:Y:S04]  /*8560*/  BSSY.RECONVERGENT B1, `(.L_x_18359) ;  /* 0x0000029000017945 */ /* 0x000fe80003800200 */
[----:B------:R-:W-:Y:S05]  /*8570*/  @!P0 BRA `(.L_x_18360) ;  /* 0x00000000009c8947 */ /* 0x000fea0003800000 */
[----:B------:R-:W-:Y:S01]  /*8580*/  MOV R32, UR4 ;  /* 0x0000000400207c02 */ /* 0x000fe20008000f00 */
[----:B0123--:R-:W0:Y:S01]  /*8590*/  LDC.64 R158, c[0x0][0x478] ;  /* 0x00011e00ff9e7b82 */ /* 0x00fe220000000a00 */
        /* <DEDUP_REMOVED lines=37> */
.L_x_18360:
[----:B------:R-:W-:Y:S05]  /*87f0*/  BSYNC.RECONVERGENT B1 ;  /* 0x0000000000017941 */ /* 0x000fea0003800200 */
.L_x_18359:
[----:B------:R-:W-:Y:S04]  /*8800*/  BSSY.RECONVERGENT B1, `(.L_x_18361) ;  /* 0x0000029000017945 */ /* 0x000fe80003800200 */
[----:B------:R-:W-:Y:S05]  /*8810*/  @!P1 BRA `(.L_x_18362) ;  /* 0x00000000009c9947 */ /* 0x000fea0003800000 */
[----:B------:R-:W-:Y:S01]  /*8820*/  MOV R32, UR4 ;  /* 0x0000000400207c02 */ /* 0x000fe20008000f00 */
[----:B01234-:R-:W0:Y:S01]  /*8830*/  LDC.64 R158, c[0x0][0x478] ;  /* 0x00011e00ff9e7b82 */ /* 0x01fe220000000a00 */
[----:B------:R-:W-:Y:S02]  /*8840*/  LOP3.LUT P5, RZ, R15, 0xff, RZ, 0xc0, !PT ;  /* 0x000000ff0fff7812 */ /* 0x000fe400078ac0ff */
        /* <DEDUP_REMOVED lines=36> */
.L_x_18362:
[----:B------:R-:W-:Y:S05]  /*8a90*/  BSYNC.RECONVERGENT B1 ;  /* 0x0000000000017941 */ /* 0x000fea0003800200 */
.L_x_18361:
        /* <DEDUP_REMOVED lines=41> */
.L_x_18364:
[----:B------:R-:W-:Y:S05]  /*8d30*/  BSYNC.RECONVERGENT B1 ;  /* 0x0000000000017941 */ /* 0x000fea0003800200 */
.L_x_18363:
        /* <DEDUP_REMOVED lines=41> */
.L_x_18366:
[----:B------:R-:W-:Y:S05]  /*8fd0*/  BSYNC.RECONVERGENT B1 ;  /* 0x0000000000017941 */ /* 0x000fea0003800200 */
.L_x_18365:
        /* <DEDUP_REMOVED lines=41> */
.L_x_18368:
[----:B------:R-:W-:Y:S05]  /*9270*/  BSYNC.RECONVERGENT B1 ;  /* 0x0000000000017941 */ /* 0x000fea0003800200 */
.L_x_18367:
[----:B------:R-:W-:-:S13]  /*9280*/  LOP3.LUT P5, RZ, R2, 0x8, RZ, 0xc0, !PT ;  /* 0x0000000802ff7812 */ /* 0x000fda00078ac0ff */
[----:B------:R-:W-:Y:S05]  /*9290*/  @!P5 BRA `(.L_x_18329) ;  /* 0x000000000098d947 */ /* 0x000fea0003800000 */
[----:B01234-:R-:W0:Y:S01]  /*92a0*/  LDC.64 R156, c[0x0][0x478] ;  /* 0x00011e00ff9c7b82 */ /* 0x01fe220000000a00 */
[----:B------:R-:W-:Y:S02]  /*92b0*/  MOV R32, UR4 ;  /* 0x0000000400207c02 */ /* 0x000fe40008000f00 */
[----:B------:R-:W-:Y:S02]  /*92c0*/  MOV R33, UR4 ;  /* 0x0000000400217c02 */ /* 0x000fe40008000f00 */
[----:B------:R-:W-:Y:S01]  /*92d0*/  MOV R34, UR4 ;  /* 0x0000000400227c02 */ /* 0x000fe20008000f00 */
[----:B------:R-:W-:Y:S01]  /*92e0*/  FFMA.FTZ R32, R227, R32, UR5 ;  /* 0x00000005e3207e23 */ /* 0x000fe20008010020 */
[----:B------:R-:W-:Y:S01]  /*92f0*/  MOV R35, UR4 ;  /* 0x0000000400237c02 */ /* 0x000fe20008000f00 */
[----:B------:R-:W1:Y:S01]  /*9300*/  LDC.64 R160, c[0x0][0x468] ;  /* 0x00011a00ffa07b82 */ /* 0x000e620000000a00 */
[----:B------:R-:W-:Y:S01]  /*9310*/  FFMA.FTZ R33, R217, R33, UR5 ;  /* 0x00000005d9217e23 */ /* 0x000fe20008010021 */
[----:B------:R-:W-:Y:S01]  /*9320*/  FADD.FTZ R32, R200, -R32 ;  /* 0x80000020c8207221 */ /* 0x000fe20000010000 */
[----:B------:R-:W-:Y:S01]  /*9330*/  FFMA.FTZ R34, R198, R34, UR5 ;  /* 0x00000005c6227e23 */ /* 0x000fe20008010022 */
[----:B------:R-:W-:Y:S01]  /*9340*/  FFMA.FTZ R35, R164, R35, UR5 ;  /* 0x00000005a4237e23 */ /* 0x000fe20008010023 */
[----:B------:R-:W-:Y:S01]  /*9350*/  FADD.FTZ R33, R177, -R33 ;  /* 0x80000021b1217221 */ /* 0x000fe20000010000 */
[----:B------:R-:W-:Y:S01]  /*9360*/  FFMA.FTZ R32, R32, UR13, R36 ;  /* 0x0000000d20207c23 */ /* 0x000fe20008010024 */
[----:B------:R-:W-:Y:S01]  /*9370*/  FADD.FTZ R34, R165, -R34 ;  /* 0x80000022a5227221 */ /* 0x000fe20000010000 */
[----:B------:R-:W-:Y:S01]  /*9380*/  FADD.FTZ R35, R30, -R35 ;  /* 0x800000231e237221 */ /* 0x000fe20000010000 */
[----:B------:R-:W-:Y:S01]  /*9390*/  FFMA.FTZ R33, R33, UR13, R37 ;  /* 0x0000000d21217c23 */ /* 0x000fe20008010025 */
[----:B------:R-:W-:Y:S01]  /*93a0*/  LOP3.LUT P5, RZ, R27, 0xff, RZ, 0xc0, !PT ;  /* 0x000000ff1bff7812 */ /* 0x000fe200078ac0ff */
[----:B------:R-:W-:Y:S01]  /*93b0*/  FFMA.FTZ R34, R34, UR13, R38 ;  /* 0x0000000d22227c23 */ /* 0x000fe20008010026 */
[----:B------:R-:W-:Y:S01]  /*93c0*/  FFMA.FTZ R35, R35, UR13, R39 ;  /* 0x0000000d23237c23 */ /* 0x000fe20008010027 */
[----:B0-----:R-:W-:-:S05]  /*93d0*/  IMAD.WIDE.U32 R156, R28, 0x10, R156 ;  /* 0x000000101c9c7825 */ /* 0x001fca00078e009c */
[----:B------:R0:W-:Y:S01]  /*93e0*/  STG.E.128 desc[UR16][R156.64], R32 ;  /* 0x000000209c007986 */ /* 0x0001e2000c101d10 */
[----:B-1----:R-:W-:-:S04]  /*93f0*/  IMAD.WIDE.U32 R160, R28, 0x10, R160 ;  /* 0x000000101ca07825 */ /* 0x002fc800078e00a0 */
[----:B------:R-:W-:-:S04]  /*9400*/  FMUL.FTZ R28, R32, UR12 ;  /* 0x0000000c201c7c20 */ /* 0x000fc80008410000 */
[----:B------:R-:W-:-:S05]  /*9410*/  FMUL.FTZ R28, R28, UR24 ;  /* 0x000000181c1c7c20 */ /* 0x000fca0008410000 */
[----:B0-----:R-:W-:Y:S01]  /*9420*/  SEL R156, R28, RZ, P5 ;  /* 0x000000ff1c9c7207 */ /* 0x001fe20002800000 */
[----:B------:R-:W-:Y:S01]  /*9430*/  FMUL.FTZ R28, R33, UR12 ;  /* 0x0000000c211c7c20 */ /* 0x000fe20008410000 */
[----:B------:R-:W-:-:S03]  /*9440*/  LOP3.LUT P5, RZ, R27, 0xff00, RZ, 0xc0, !PT ;  /* 0x0000ff001bff7812 */ /* 0x000fc600078ac0ff */
[----:B------:R-:W-:-:S05]  /*9450*/  FMUL.FTZ R28, R28, UR24 ;  /* 0x000000181c1c7c20 */ /* 0x000fca0008410000 */
[----:B------:R-:W-:Y:S01]  /*9460*/  SEL R157, R28, RZ, P5 ;  /* 0x000000ff1c9d7207 */ /* 0x000fe20002800000 */
[----:B------:R-:W-:Y:S01]  /*9470*/  FMUL.FTZ R28, R34, UR12 ;  /* 0x0000000c221c7c20 */ /* 0x000fe20008410000 */
[----:B------:R-:W-:-:S03]  /*9480*/  LOP3.LUT P5, RZ, R27, 0xff0000, RZ, 0xc0, !PT ;  /* 0x00ff00001bff7812 */ /* 0x000fc600078ac0ff */
[----:B------:R-:W-:-:S05]  /*9490*/  FMUL.FTZ R28, R28, UR24 ;  /* 0x000000181c1c7c20 */ /* 0x000fca0008410000 */
[----:B------:R-:W-:Y:S01]  /*94a0*/  SEL R158, R28, RZ, P5 ;  /* 0x000000ff1c9e7207 */ /* 0x000fe20002800000 */
[----:B------:R-:W-:Y:S01]  /*94b0*/  FMUL.FTZ R28, R35, UR12 ;  /* 0x0000000c231c7c20 */ /* 0x000fe20008410000 */
[----:B------:R-:W-:-:S03]  /*94c0*/  ISETP.GE.U32.AND P5, PT, R27, 0x1000000, PT ;  /* 0x010000001b00780c */ /* 0x000fc60003fa6070 */
[----:B------:R-:W-:-:S05]  /*94d0*/  FMUL.FTZ R28, R28, UR24 ;  /* 0x000000181c1c7c20 */ /* 0x000fca0008410000 */
[----:B------:R-:W-:-:S05]  /*94e0*/  SEL R159, R28, RZ, P5 ;  /* 0x000000ff1c9f7207 */ /* 0x000fca0002800000 */
[----:B------:R0:W-:Y:S02]  /*94f0*/  STG.E.128 desc[UR16][R160.64], R156 ;  /* 0x0000009ca0007986 */ /* 0x0001e4000c101d10 */
.L_x_18329:
[----:B------:R-:W-:Y:S05]  /*9500*/  BSYNC.RECONVERGENT B0 ;  /* 0x0000000000007941 */ /* 0x000fea0003800200 */
.L_x_18291:
[----:B------:R-:W-:Y:S02]  /*9510*/  UIADD3 UR7, UPT, UPT, UR7, UR26, URZ ;  /* 0x0000001a07077290 */ /* 0x000fe4000fffe0ff */
[----:B------:R-:W-:Y:S02]  /*9520*/  UPLOP3.LUT UP2, UPT, UPT, UPT, UP2, 0x40, 0x4 ;  /* 0x000000000004789c */ /* 0x000fe40003f4e820 */
[----:B------:R-:W-:-:S09]  /*9530*/  UISETP.GE.AND UP1, UPT, UR7, UR27, UPT ;  /* 0x0000001b0700728c */ /* 0x000fd2000bf26270 */
[----:B------:R-:W-:Y:S05]  /*9540*/  BRA.U !UP1, `(.L_x_18369) ;  /* 0xffffff7509b87547 */ /* 0x000fea000b83ffff */
.L_x_18268:
        /* <DEDUP_REMOVED lines=46> */
[C---:B------:R-:W-:Y:S01]  /*9830*/  @P0 IMAD.WIDE.U32 R14, R229.reuse, 0x10, R14 ;  /* 0x00000010e50e0825 */ /* 0x040fe200078e000e */
        /* <DEDUP_REMOVED lines=37> */
.L_x_18370:
        /* <DEDUP_REMOVED lines=15> */
.L_x_19462:


//--------------------- .text._ZN10layer_norm13ln_bwd_kernelINS_13Kernel_traitsIfffffjLj5120ELj1ELj1ELj4ELj16ENS_18Kernel_traits_baseILj5120EfffffjLj128EEEEELb1ELb0ELb0ELb1EEEvNS_9BwdParamsE --------------------------
	.section	.text._ZN10layer_norm13ln_bwd_kernelINS_13Kernel_traitsIfffffjLj5120ELj1ELj1ELj4ELj16ENS_18Kernel_traits_baseILj5120EfffffjLj128EEEEELb1ELb0ELb0ELb1EEEvNS_9BwdParamsE,"ax",@progbits
	.align	128
        .global         _ZN10layer_norm13ln_bwd_kernelINS_13Kernel_traitsIfffffjLj5120ELj1ELj1ELj4ELj16ENS_18Kernel_traits_baseILj5120EfffffjLj128EEEEELb1ELb0ELb0ELb1EEEvNS_9BwdParamsE
        .type           _ZN10layer_norm13ln_bwd_kernelINS_13Kernel_traitsIfffffjLj5120ELj1ELj1ELj4ELj16ENS_18Kernel_traits_baseILj5120EfffffjLj128EEEEELb1ELb0ELb0ELb1EEEvNS_9BwdParamsE,@function
        .size           _ZN10layer_norm13ln_bwd_kernelINS_13Kernel_traitsIfffffjLj5120ELj1ELj1ELj4ELj16ENS_18Kernel_traits_baseILj5120EfffffjLj128EEEEELb1ELb0ELb0ELb1EEEvNS_9BwdParamsE,(.L_x_19463 - _ZN10layer_norm13ln_bwd_kernelINS_13Kernel_traitsIfffffjLj5120ELj1ELj1ELj4ELj16ENS_18Kernel_traits_baseILj5120EfffffjLj128EEEEELb1ELb0ELb0ELb1EEEvNS_9BwdParamsE)
        .other          _ZN10layer_norm13ln_bwd_kernelINS_13Kernel_traitsIfffffjLj5120ELj1ELj1ELj4ELj16ENS_18Kernel_traits_baseILj5120EfffffjLj128EEEEELb1ELb0ELb0ELb1EEEvNS_9BwdParamsE,@"STO_CUDA_ENTRY STV_DEFAULT"
_ZN10layer_norm13ln_bwd_kernelINS_13Kernel_traitsIfffffjLj5120ELj1ELj1ELj4ELj16ENS_18Kernel_traits_baseILj5120EfffffjLj128EEEEELb1ELb0ELb0ELb1EEEvNS_9BwdParamsE:
.text._ZN10layer_norm13ln_bwd_kernelINS_13Kernel_traitsIfffffjLj5120ELj1ELj1ELj4ELj16ENS_18Kernel_traits_baseILj5120EfffffjLj128EEEEELb1ELb0ELb0ELb1EEEvNS_9BwdParamsE:
        /* <DEDUP_REMOVED lines=50> */
[----:B------:R-:W3:Y:S01]  /*0320*/  LDCU.64 UR4, c[0x0][0x3e0] ;  /* 0x00007c00ff0477ac */ /* 0x000ee20008000a00 */
[----:B------:R-:W-:Y:S02]  /*0330*/  HFMA2 R252, -RZ, RZ, 0, 0 ;  /* 0x00000000fffc7431 */ /* 0x000fe400000001ff */
[----:B------:R-:W-:Y:S01]  /*0340*/  HFMA2 R219, -RZ, RZ, 0, 0 ;  /* 0x00000000ffdb7431 */ /* 0x000fe200000001ff */
[----:B------:R-:W-:Y:S02]  /*0350*/  PLOP3.LUT P2, PT, PT, PT, PT, 0x8, 0x80 ;  /* 0x000000000080781c */ /* 0x000fe40003f4e170 */
        /* <DEDUP_REMOVED lines=14> */
[----:B------:R-:W-:Y:S02]  /*0440*/  MOV R222, RZ ;  /* 0x000000ff00de7202 */ /* 0x000fe40000000f00 */
[----:B------:R-:W-:Y:S02]  /*0450*/  CS2R R220, SRZ ;  /* 0x0000000000dc7805 */ /* 0x000fe4000001ff00 */
[----:B------:R-:W-:Y:S01]  /*0460*/  CS2R R216, SRZ ;  /* 0x0000000000d87805 */ /* 0x000fe2000001ff00 */
[----:B-1----:R-:W-:Y:S01]  /*0470*/  IMAD.WIDE.U32 R2, R0, 0x10, R2 ;  /* 0x0000001000027825 */ /* 0x002fe200078e0002 */
[----:B------:R-:W-:Y:S02]  /*0480*/  CS2R R214, SRZ ;  /* 0x0000000000d67805 */ /* 0x000fe4000001ff00 */
[----:B------:R-:W-:Y:S02]  /*0490*/  CS2R R212, SRZ ;  /* 0x0000000000d47805 */ /* 0x000fe4000001ff00 */
[----:B------:R-:W-:-:S02]  /*04a0*/  CS2R R210, SRZ ;  /* 0x0000000000d27805 */ /* 0x000fc4000001ff00 */
[----:B------:R-:W-:Y:S01]  /*04b0*/  CS2R R208, SRZ ;  /* 0x0000000000d07805 */ /* 0x000fe2000001ff00 */
[----:B0-----:R2:W5:Y:S01]  /*04c0*/  LDG.E.128 R188, desc[UR14][R2.64] ;  /* 0x0000000e02bc7981 */ /* 0x001562000c1e1d00 */
[----:B------:R-:W-:Y:S01]  /*04d0*/  CS2R R206, SRZ ;  /* 0x0000000000ce7805 */ /* 0x000fe2000001ff00 */
[----:B------:R-:W0:Y:S02]  /*04e0*/  LDCU UR7, c[0x0][0x408] ;  /* 0x00008100ff0777ac */ /* 0x000e240008000800 */
[----:B------:R2:W5:Y:S01]  /*04f0*/  LDG.E.128 R180, desc[UR14][R2.64+0x800] ;  /* 0x0008000e02b47981 */ /* 0x000562000c1e1d00 */
[----:B------:R-:W1:Y:S03]  /*0500*/  LDCU.64 UR26, c[0x0][0x468] ;  /* 0x00008d00ff1a77ac */ /* 0x000e660008000a00 */
[----:B------:R2:W5:Y:S01]  /*0510*/  LDG.E.128 R176, desc[UR14][R2.64+0x1000] ;  /* 0x0010000e02b07981 */ /* 0x000562000c1e1d00 */
[----:B------:R-:W4:Y:S03]  /*0520*/  LDCU UR17, c[0x0][0x388] ;  /* 0x00007100ff1177ac */ /* 0x000f260008000800 */
        /* <DEDUP_REMOVED lines=12> */
[----:B------:R2:W5:Y:S01]  /*05f0*/  LDG.E.128 R64, desc[UR14][R2.64+0x4800] ;  /* 0x0048000e02407981 */ /* 0x000562000c1e1d00 */
[----:B------:R-:W-:Y:S01]  /*0600*/  CS2R R204, SRZ ;  /* 0x0000000000cc7805 */ /* 0x000fe2000001ff00 */
[----:B---3--:R-:W-:Y:S01]  /*0610*/  UISETP.NE.U32.AND UP0, UPT, UR4, URZ, UPT ;  /* 0x000000ff0400728c */ /* 0x008fe2000bf05070 */
[----:B------:R-:W-:Y:S01]  /*0620*/  CS2R R202, SRZ ;  /* 0x0000000000ca7805 */ /* 0x000fe2000001ff00 */
[----:B------:R2:W-:Y:S01]  /*0630*/  STL [R1+0x58], RZ ;  /* 0x000058ff01007387 */ /* 0x0005e20000100800 */
[----:B------:R-:W-:-:S02]  /*0640*/  MOV R200, RZ ;  /* 0x000000ff00c87202 */ /* 0x000fc40000000f00 */
[----:B------:R-:W-:Y:S02]  /*0650*/  CS2R R198, SRZ ;  /* 0x0000000000c67805 */ /* 0x000fe4000001ff00 */
[----:B------:R-:W-:Y:S01]  /*0660*/  CS2R R196, SRZ ;  /* 0x0000000000c47805 */ /* 0x000fe2000001ff00 */
[----:B------:R2:W-:Y:S01]  /*0670*/  STL [R1+0x54], RZ ;  /* 0x000054ff01007387 */ /* 0x0005e20000100800 */
[----:B------:R-:W-:Y:S01]  /*0680*/  CS2R R194, SRZ ;  /* 0x0000000000c27805 */ /* 0x000fe2000001ff00 */
[----:B------:R-:W-:Y:S02]  /*0690*/  UISETP.NE.AND.EX UP0, UPT, UR5, URZ, UPT, UP0 ;  /* 0x000000ff0500728c */ /* 0x000fe4000bf05300 */
        /* <DEDUP_REMOVED lines=21> */
.L_x_18395:
[----:B0-----:R-:W0:Y:S01]  /*07f0*/  S2R R31, SR_TID.X ;  /* 0x00000000001f7919 */ /* 0x001e220000002100 */
[----:B------:R-:W-:Y:S01]  /*0800*/  UIMAD.WIDE UR4, UR6, 0x4, UR8 ;  /* 0x00000004060478a5 */ /* 0x000fe2000f8e0208 */
[----:B------:R-:W-:Y:S01]  /*0810*/  ISETP.NE.U32.AND P1, PT, RZ, UR18, PT ;  /* 0x00000012ff007c0c */ /* 0x000fe2000bf25070 */
[----:B-1----:R-:W1:Y:S01]  /*0820*/  LDC.64 R112, c[0x0][0x428] ;  /* 0x00010a00ff707b82 */ /* 0x002e620000000a00 */
[----:B------:R-:W-:-:S03]  /*0830*/  UIMAD.WIDE UR12, UR6, 0x4, UR10 ;  /* 0x00000004060c78a5 */ /* 0x000fc6000f8e020a */
[----:B--2---:R-:W-:Y:S01]  /*0840*/  MOV R4, UR4 ;  /* 0x0000000400047c02 */ /* 0x004fe20008000f00 */
[----:B------:R-:W-:Y:S01]  /*0850*/  UIMAD UR4, UR6, UR17, URZ ;  /* 0x00000011060472a4 */ /* 0x000fe2000f8e02ff */
[----:B------:R-:W-:Y:S02]  /*0860*/  MOV R5, UR5 ;  /* 0x0000000500057c02 */ /* 0x000fe40008000f00 */
[----:B------:R-:W-:Y:S01]  /*0870*/  ISETP.NE.AND.EX P1, PT, RZ, UR19, PT, P1 ;  /* 0x00000013ff007c0c */ /* 0x000fe2000bf25310 */
[----:B------:R-:W-:Y:S01]  /*0880*/  USHF.R.S32.HI UR5, URZ, 0x1f, UR4 ;  /* 0x0000001fff057899 */ /* 0x000fe20008011404 */
[----:B------:R-:W3:Y:S01]  /*0890*/  S2R R30, SR_CgaCtaId ;  /* 0x00000000001e7919 */ /* 0x000ee20000008800 */
[----:B------:R-:W4:Y:S01]  /*08a0*/  LDC.64 R116, c[0x0][0x3a8] ;  /* 0x0000ea00ff747b82 */ /* 0x000f220000000a00 */
[----:B--2---:R-:W-:Y:S01]  /*08b0*/  MOV R2, UR12 ;  /* 0x0000000c00027c02 */ /* 0x004fe20008000f00 */
[----:B------:R-:W-:Y:S01]  /*08c0*/  ULEA.HI UR5, UR5, UR4, URZ, 0x2 ;  /* 0x0000000405057291 */ /* 0x000fe2000f8f10ff */
[----:B------:R0:W2:Y:S01]  /*08d0*/  LDG.E R0, desc[UR14][R4.64] ;  /* 0x0000000e04007981 */ /* 0x0000a2000c1e1900 */
[----:B------:R-:W-:-:S04]  /*08e0*/  MOV R3, UR13 ;  /* 0x0000000d00037c02 */ /* 0x000fc80008000f00 */
[----:B------:R-:W-:Y:S02]  /*08f0*/  MOV R6, UR5 ;  /* 0x0000000500067c02 */ /* 0x000fe40008000f00 */
[----:B------:R-:W-:Y:S01]  /*0900*/  MOV R201, 0x400 ;  /* 0x0000040000c97802 */ /* 0x000fe20000000f00 */
[----:B------:R-:W2:Y:S01]  /*0910*/  LDG.E R5, desc[UR14][R2.64] ;  /* 0x0000000e02057981 */ /* 0x000ea2000c1e1900 */
[----:B0-----:R-:W-:Y:S02]  /*0920*/  LEA.HI.SX32 R4, R6, R31, 0x1e ;  /* 0x0000001f06047211 */ /* 0x001fe400078ff2ff */
[----:B------:R-:W0:Y:S02]  /*0930*/  @P1 LDC.64 R6, c[0x0][0x438] ;  /* 0x00010e00ff061b82 */ /* 0x000e240000000a00 */
[C---:B------:R-:W-:Y:S02]  /*0940*/  IADD3 R186, PT, PT, R4.reuse, 0x200, RZ ;  /* 0x0000020004ba7810 */ /* 0x040fe40007ffe0ff */
[----:B------:R-:W-:-:S03]  /*0950*/  IADD3 R28, PT, PT, R4, 0x380, RZ ;  /* 0x00000380041c7810 */ /* 0x000fc60007ffe0ff */
[----:B-1----:R-:W-:-:S04]  /*0960*/  IMAD.WIDE.U32 R36, R186, 0x10, R112 ;  /* 0x00000010ba247825 */ /* 0x002fc800078e0070 */
[----:B------:R-:W-:Y:S02]  /*0970*/  IMAD.WIDE.U32 R32, R28, 0x10, R112 ;  /* 0x000000101c207825 */ /* 0x000fe400078e0070 */
[----:B------:R-:W2:Y:S01]  /*0980*/  LDG.E.128 R36, desc[UR14][R36.64] ;  /* 0x0000000e24247981 */ /* 0x000ea2000c1e1d00 */
[----:B------:R-:W-:Y:S02]  /*0990*/  LOP3.LUT P3, RZ, R31, 0x1f, RZ, 0xc0, !PT ;  /* 0x0000001f1fff7812 */ /* 0x000fe4000786c0ff */
[----:B------:R-:W-:Y:S01]  /*09a0*/  IADD3 R187, PT, PT, R4, 0x280, RZ ;  /* 0x0000028004bb7810 */ /* 0x000fe20007ffe0ff */
[----:B----4-:R-:W-:Y:S01]  /*09b0*/  IMAD.WIDE.U32 R128, R186, 0x10, R116 ;  /* 0x00000010ba807825 */ /* 0x010fe200078e0074 */
[----:B---3--:R-:W-:Y:S01]  /*09c0*/  LEA R201, R30, R201, 0x18 ;  /* 0x000000c91ec97211 */ /* 0x008fe200078ec0ff */
[----:B------:R-:W3:Y:S02]  /*09d0*/  LDG.E.128 R32, desc[UR14][R32.64] ;  /* 0x0000000e20207981 */ /* 0x000ee4000c1e1d00 */
[----:B0-----:R-:W-:-:S02]  /*09e0*/  @P1 IMAD.WIDE.U32 R6, R28, 0x10, R6 ;  /* 0x000000101c061825 */ /* 0x001fc400078e0006 */
[----:B------:R-:W4:Y:S04]  /*09f0*/  LDG.E.128 R128, desc[UR14][R128.64] ;  /* 0x0000000e80807981 */ /* 0x000f28000c1e1d00 */
[----:B------:R-:W2:Y:S01]  /*0a00*/  LDL.LU R28, [R1] ;  /* 0x00000000011c7983 */ /* 0x000ea20000300800 */
[C---:B------:R-:W-:Y:S01]  /*0a10*/  IMAD.WIDE.U32 R132, R187.reuse, 0x10, R112 ;  /* 0x00000010bb847825 */ /* 0x040fe200078e0070 */
[----:B------:R-:W-:Y:S02]  /*0a20*/  @!P3 SHF.R.U32.HI R184, RZ, 0x2, R31 ;  /* 0x00000002ffb8b819 */ /* 0x000fe4000001161f */
[----:B------:R-:W3:Y:S01]  /*0a30*/  LDL.LU R31, [R1+0x4] ;  /* 0x00000400011f7983 */ /* 0x000ee20000300800 */
[----:B------:R-:W-:-:S03]  /*0a40*/  IMAD.WIDE.U32 R24, R187, 0x10, R116 ;  /* 0x00000010bb187825 */ /* 0x000fc600078e0074 */
[----:B-----5:R0:W5:Y:S04]  /*0a50*/  @P1 LDG.E.128 R68, desc[UR14][R6.64] ;  /* 0x0000000e06441981 */ /* 0x020168000c1e1d00 */
[----:B------:R-:W4:Y:S04]  /*0a60*/  LDL.LU R30, [R1+0x8] ;  /* 0x00000800011e7983 */ /* 0x000f280000300800 */
[----:B------:R-:W4:Y:S04]  /*0a70*/  LDG.E.128 R132, desc[UR14][R132.64] ;  /* 0x0000000e84847981 */ /* 0x000f28000c1e1d00 */
[----:B------:R-:W0:Y:S04]  /*0a80*/  LDL.LU R7, [R1+0xc] ;  /* 0x00000c0001077983 */ /* 0x000e280000300800 */
[----:B------:R-:W4:Y:S04]  /*0a90*/  LDL.LU R6, [R1+0x10] ;  /* 0x0000100001067983 */ /* 0x000f280000300800 */
[----:B------:R-:W4:Y:S01]  /*0aa0*/  LDG.E.128 R24, desc[UR14][R24.64] ;  /* 0x0000000e18187981 */ /* 0x000f22000c1e1d00 */
[----:B------:R-:W-:-:S04]  /*0ab0*/  IMAD.WIDE.U32 R168, R4, 0x10, R116 ;  /* 0x0000001004a87825 */ /* 0x000fc800078e0074 */
[C---:B------:R-:W-:Y:S01]  /*0ac0*/  IMAD.WIDE.U32 R164, R4.reuse, 0x10, R112 ;  /* 0x0000001004a47825 */ /* 0x040fe200078e0070 */
[----:B------:R-:W-:Y:S01]  /*0ad0*/  IADD3 R29, PT, PT, R4, 0x80, RZ ;  /* 0x00000080041d7810 */ /* 0x000fe20007ffe0ff */
[----:B------:R-:W4:Y:S04]  /*0ae0*/  LDG.E.128 R168, desc[UR14][R168.64] ;  /* 0x0000000ea8a87981 */ /* 0x000f28000c1e1d00 */
[----:B------:R-:W4:Y:S01]  /*0af0*/  LDG.E.128 R164, desc[UR14][R164.64] ;  /* 0x0000000ea4a47981 */ /* 0x000f22000c1e1d00 */
[----:B--2---:R-:W-:-:S05]  /*0b00*/  FADD.FTZ R28, R36, R28 ;  /* 0x0000001c241c7221 */ /* 0x004fca0000010000 */
[----:B------:R1:W-:Y:S04]  /*0b10*/  STL [R1], R28 ;  /* 0x0000001c01007387 */ /* 0x0003e80000100800 */
[----:B-1----:R-:W2:Y:S01]  /*0b20*/  LDL.LU R28, [R1+0x14] ;  /* 0x00001400011c7983 */ /* 0x002ea20000300800 */
[----:B------:R-:W-:-:S04]  /*0b30*/  IMAD.WIDE.U32 R156, R29, 0x10, R116 ;  /* 0x000000101d9c7825 */ /* 0x000fc800078e0074 */
[----:B------:R-:W-:Y:S02]  /*0b40*/  IMAD.WIDE.U32 R160, R29, 0x10, R112 ;  /* 0x000000101da07825 */ /* 0x000fe400078e0070 */
[----:B------:R-:W2:Y:S04]  /*0b50*/  LDG.E.128 R156, desc[UR14][R156.64] ;  /* 0x0000000e9c9c7981 */ /* 0x000ea8000c1e1d00 */
[----:B------:R-:W2:Y:S01]  /*0b60*/  LDG.E.128 R160, desc[UR14][R160.64] ;  /* 0x0000000ea0a07981 */ /* 0x000ea2000c1e1d00 */
[----:B------:R-:W-:Y:S02]  /*0b70*/  IADD3 R175, PT, PT, R4, 0x100, RZ ;  /* 0x0000010004af7810 */ /* 0x000fe40007ffe0ff */
[----:B------:R-:W-:-:S03]  /*0b80*/  ISETP.NE.AND P4, PT, RZ, UR16, PT ;  /* 0x00000010ff007c0c */ /* 0x000fc6000bf85270 */
[----:B------:R-:W-:Y:S01]  /*0b90*/  IMAD.WIDE.U32 R140, R175, 0x10, R112 ;  /* 0x00000010af8c7825 */ /* 0x000fe200078e0070 */
[----:B------:R-:W-:Y:S02]  /*0ba0*/  IADD3 R146, PT, PT, R4, 0x180, RZ ;  /* 0x0000018004927810 */ /* 0x000fe40007ffe0ff */
[----:B------:R-:W-:-:S03]  /*0bb0*/  FSEL R0, R0, RZ, !P4 ;  /* 0x000000ff00007208 */ /* 0x000fc60006000000 */
[----:B------:R-:W2:Y:S01]  /*0bc0*/  LDG.E.128 R140, desc[UR14][R140.64] ;  /* 0x0000000e8c8c7981 */ /* 0x000ea2000c1e1d00 */
[----:B------:R-:W-:Y:S01]  /*0bd0*/  IMAD.WIDE.U32 R148, R175, 0x10, R116 ;  /* 0x00000010af947825 */ /* 0x000fe200078e0074 */
[----:B------:R-:W-:-:S03]  /*0be0*/  R2UR UR4, R0 ;  /* 0x00000000000472ca */ /* 0x000fc600000e0000 */
[C---:B------:R-:W-:Y:S01]  /*0bf0*/  IMAD.WIDE.U32 R124, R146.reuse, 0x10, R116 ;  /* 0x00000010927c7825 */ /* 0x040fe200078e0074 */
[----:B------:R-:W-:Y:S01]  /*0c00*/  R2UR UR12, R5 ;  /* 0x00000000050c72ca */ /* 0x000fe200000e0000 */
[----:B------:R-:W2:Y:S02]  /*0c10*/  LDG.E.128 R148, desc[UR14][R148.64] ;  /* 0x0000000e94947981 */ /* 0x000ea4000c1e1d00 */
[----:B---3--:R-:W-:Y:S01]  /*0c20*/  FADD.FTZ R31, R37, R31 ;  /* 0x0000001f251f7221 */ /* 0x008fe20000010000 */
[----:B------:R-:W-:Y:S01]  /*0c30*/  IMAD.WIDE.U32 R136, R146, 0x10, R112 ;  /* 0x0000001092887825 */ /* 0x000fe200078e0070 */
[----:B------:R-:W-:Y:S01]  /*0c40*/  IADD3 R192, PT, PT, R4, 0x300, RZ ;  /* 0x0000030004c07810 */ /* 0x000fe20007ffe0ff */
[----:B------:R-:W3:Y:S02]  /*0c50*/  LDG.E.128 R124, desc[UR14][R124.64] ;  /* 0x0000000e7c7c7981 */ /* 0x000ee4000c1e1d00 */
[----:B----4-:R-:W-:Y:S01]  /*0c60*/  FADD.FTZ R30, R38, R30 ;  /* 0x0000001e261e7221 */ /* 0x010fe20000010000 */
[----:B0-----:R-:W-:Y:S01]  /*0c70*/  FADD.FTZ R7, R39, R7 ;  /* 0x0000000727077221 */ /* 0x001fe20000010000 */
[----:B------:R-:W-:Y:S01]  /*0c80*/  FADD.FTZ R6, R132, R6 ;  /* 0x0000000684067221 */ /* 0x000fe20000010000 */
[----:B------:R0:W-:Y:S01]  /*0c90*/  STL [R1+0x4], R31 ;  /* 0x0000041f01007387 */ /* 0x0001e20000100800 */
[----:B------:R-:W-:-:S04]  /*0ca0*/  IMAD.WIDE.U32 R12, R192, 0x10, R112 ;  /* 0x00000010c00c7825 */ /* 0x000fc800078e0070 */
[----:B------:R-:W-:Y:S01]  /*0cb0*/  FADD.FTZ R130, R130, -UR4 ;  /* 0x8000000482827e21 */ /* 0x000fe20008010000 */
[----:B------:R-:W-:Y:S01]  /*0cc0*/  FADD.FTZ R24, R24, -UR4 ;  /* 0x8000000418187e21 */ /* 0x000fe20008010000 */
[----:B------:R-:W4:Y:S01]  /*0cd0*/  LDG.E.128 R136, desc[UR14][R136.64] ;  /* 0x0000000e88887981 */ /* 0x000f22000c1e1d00 */
[----:B------:R-:W-:-:S03]  /*0ce0*/  IMAD.WIDE.U32 R8, R192, 0x10, R116 ;  /* 0x00000010c0087825 */ /* 0x000fc600078e0074 */
[----:B0-----:R-:W4:Y:S04]  /*0cf0*/  LDL.LU R31, [R1+0x18] ;  /* 0x00001800011f7983 */ /* 0x001f280000300800 */
[----:B------:R0:W-:Y:S01]  /*0d00*/  STL [R1+0x8], R30 ;  /* 0x0000081e01007387 */ /* 0x0001e20000100800 */
[----:B------:R-:W-:Y:S01]  /*0d10*/  FMUL.FTZ R145, R130, UR12 ;  /* 0x0000000c82917c20 */ /* 0x000fe20008410000 */
[----:B------:R-:W-:Y:S02]  /*0d20*/  FMUL.FTZ R130, R24, UR12 ;  /* 0x0000000c18827c20 */ /* 0x000fe40008410000 */
[----:B------:R-:W4:Y:S04]  /*0d30*/  LDG.E.128 R12, desc[UR14][R12.64] ;  /* 0x0000000e0c0c7981 */ /* 0x000f28000c1e1d00 */
[----:B------:R-:W4:Y:S04]  /*0d40*/  LDG.E.128 R8, desc[UR14][R8.64] ;  /* 0x0000000e08087981 */ /* 0x000f28000c1e1d00 */
[----:B0-----:R-:W4:Y:S04]  /*0d50*/  LDL.LU R30, [R1+0x1c] ;  /* 0x00001c00011e7983 */ /* 0x001f280000300800 */
[----:B------:R-:W-:Y:S04]  /*0d60*/  STL [R1+0xc], R7 ;  /* 0x00000c0701007387 */ /* 0x000fe80000100800 */
[----:B------:R-:W-:Y:S01]  /*0d70*/  STL [R1+0x10], R6 ;  /* 0x0000100601007387 */ /* 0x000fe20000100800 */
[----:B--2---:R-:W-:-:S05]  /*0d80*/  FADD.FTZ R28, R133, R28 ;  /* 0x0000001c851c7221 */ /* 0x004fca0000010000 */
[----:B------:R0:W-:Y:S04]  /*0d90*/  STL [R1+0x14], R28 ;  /* 0x0000141c01007387 */ /* 0x0001e80000100800 */
[----:B0-----:R-:W2:Y:S04]  /*0da0*/  LDL.LU R28, [R1+0x20] ;  /* 0x00002000011c7983 */ /* 0x001ea80000300800 */
[----:B------:R-:W2:Y:S01]  /*0db0*/  LDL.LU R24, [R1+0x24] ;  /* 0x0000240001187983 */ /* 0x000ea20000300800 */
[----:B------:R-:W-:Y:S02]  /*0dc0*/  PLOP3.LUT P0, PT, PT, PT, PT, 0x80, 0x8 ;  /* 0x000000000008781c */ /* 0x000fe40003f0f070 */
[----:B------:R-:W-:-:S02]  /*0dd0*/  @!P3 PLOP3.LUT P0, PT, P2, PT, PT, 0x80, 0x8 ;  /* 0x000000000008b81c */ /* 0x000fc4000170f070 */
[----:B------:R-:W-:Y:S02]  /*0de0*/  IADD3 R153, PT, PT, R201, 0x5020, RZ ;  /* 0x00005020c9997810 */ /* 0x000fe40007ffe0ff */
[----:B------:R-:W-:Y:S02]  /*0df0*/  @!P3 LOP3.LUT R184, R184, 0x18, RZ, 0xc0, !PT ;  /* 0x00000018b8b8b812 */ /* 0x000fe400078ec0ff */
[----:B------:R-:W-:Y:S01]  /*0e00*/  @!P3 MOV R0, R153 ;  /* 0x000000990000b202 */ /* 0x000fe20000000f00 */
[----:B------:R-:W-:-:S06]  /*0e10*/  FADD.FTZ R128, R128, -UR4 ;  /* 0x8000000480807e21 */ /* 0x000fcc0008010000 */
[----:B------:R-:W-:Y:S01]  /*0e20*/  @!P0 IADD3 R0, PT, PT, R201, 0x5000, RZ ;  /* 0x00005000c9008810 */ /* 0x000fe20007ffe0ff */
[----:B------:R-:W-:-:S03]  /*0e30*/  FADD.FTZ R5, R129, -UR4 ;  /* 0x8000000481057e21 */ /* 0x000fc60008010000 */
[----:B------:R-:W-:Y:S01]  /*0e40*/  @!P3 IADD3 R184, PT, PT, R184, R0, RZ ;  /* 0x00000000b8b8b210 */ /* 0x000fe20007ffe0ff */
[----:B------:R-:W-:Y:S01]  /*0e50*/  FADD.FTZ R0, R168, -UR4 ;  /* 0x80000004a8007e21 */ /* 0x000fe20008010000 */
[----:B------:R-:W-:Y:S01]  /*0e60*/  FADD.FTZ R168, R169, -UR4 ;  /* 0x80000004a9a87e21 */ /* 0x000fe20008010000 */
[----:B------:R-:W-:Y:S01]  /*0e70*/  FMUL.FTZ R169, R188, R164 ;  /* 0x000000a4bca97220 */ /* 0x000fe20000410000 */
[----:B------:R-:W-:Y:S01]  /*0e80*/  FMUL.FTZ R129, R128, UR12 ;  /* 0x0000000c80817c20 */ /* 0x000fe20008410000 */
[----:B------:R-:W-:Y:S01]  /*0e90*/  FADD.FTZ R172, R171, -UR4 ;  /* 0x80000004abac7e21 */ /* 0x000fe20008010000 */
[----:B------:R-:W-:Y:S01]  /*0ea0*/  FMUL.FTZ R128, R5, UR12 ;  /* 0x0000000c05807c20 */ /* 0x000fe20008410000 */
[----:B------:R-:W-:Y:S01]  /*0eb0*/  FMUL.FTZ R171, R189, R165 ;  /* 0x000000a5bdab7220 */ /* 0x000fe20000410000 */
[----:B------:R-:W-:Y:S01]  /*0ec0*/  FADD.FTZ R5, RZ, R169 ;  /* 0x000000a9ff057221 */ /* 0x000fe20000010000 */
[----:B------:R-:W-:Y:S01]  /*0ed0*/  FADD.FTZ R170, R170, -UR4 ;  /* 0x80000004aaaa7e21 */ /* 0x000fe20008010000 */
[----:B------:R-:W-:Y:S01]  /*0ee0*/  FMUL.FTZ R173, R190, R166 ;  /* 0x000000a6bead7220 */ /* 0x000fe20000410000 */
[----:B------:R-:W-:Y:S01]  /*0ef0*/  FMUL.FTZ R0, R0, UR12 ;  /* 0x0000000c00007c20 */ /* 0x000fe20008410000 */
[----:B------:R-:W-:Y:S01]  /*0f00*/  FADD.FTZ R5, R171, R5 ;  /* 0x00000005ab057221 */ /* 0x000fe20000010000 */
[----:B------:R-:W-:Y:S01]  /*0f10*/  FADD.FTZ R156, R156, -UR4 ;  /* 0x800000049c9c7e21 */ /* 0x000fe20008010000 */
[----:B------:R-:W-:Y:S01]  /*0f20*/  FMUL.FTZ R170, R170, UR12 ;  /* 0x0000000caaaa7c20 */ /* 0x000fe20008410000 */
[----:B------:R-:W-:Y:S01]  /*0f30*/  FMUL.FTZ R174, R191, R167 ;  /* 0x000000a7bfae7220 */ /* 0x000fe20000410000 */
[----:B------:R-:W-:Y:S01]  /*0f40*/  FADD.FTZ R5, R173, R5 ;  /* 0x00000005ad057221 */ /* 0x000fe20000010000 */
[----:B------:R-:W-:Y:S01]  /*0f50*/  FADD.FTZ R237, R164, R237 ;  /* 0x000000eda4ed7221 */ /* 0x000fe20000010000 */
[----:B------:R-:W-:Y:S01]  /*0f60*/  FMUL.FTZ R168, R168, UR12 ;  /* 0x0000000ca8a87c20 */ /* 0x000fe20008410000 */
[----:B------:R-:W-:Y:S01]  /*0f70*/  FFMA.FTZ R194, R164, R0, R194 ;  /* 0x00000000a4c27223 */ /* 0x000fe200000100c2 */
[----:B------:R-:W-:Y:S01]  /*0f80*/  FADD.FTZ R157, R157, -UR4 ;  /* 0x800000049d9d7e21 */ /* 0x000fe20008010000 */
[----:B------:R-:W-:Y:S01]  /*0f90*/  FMUL.FTZ R164, R156, UR12 ;  /* 0x0000000c9ca47c20 */ /* 0x000fe20008410000 */
[----:B------:R-:W-:Y:S01]  /*0fa0*/  FADD.FTZ R239, R166, R239 ;  /* 0x000000efa6ef7221 */ /* 0x000fe20000010000 */
[----:B------:R-:W-:Y:S01]  /*0fb0*/  FMUL.FTZ R172, R172, UR12 ;  /* 0x0000000cacac7c20 */ /* 0x000fe20008410000 */
[----:B------:R-:W-:Y:S01]  /*0fc0*/  FFMA.FTZ R196, R166, R170, R196 ;  /* 0x000000aaa6c47223 */ /* 0x000fe200000100c4 */
[----:B------:R-:W-:Y:S01]  /*0fd0*/  FADD.FTZ R158, R158, -UR4 ;  /* 0x800000049e9e7e21 */ /* 0x000fe20008010000 */
[----:B------:R-:W-:Y:S01]  /*0fe0*/  FMUL.FTZ R166, R180, R160 ;  /* 0x000000a0b4a67220 */ /* 0x000fe20000410000 */
[----:B------:R-:W-:Y:S01]  /*0ff0*/  FADD.FTZ R5, R174, R5 ;  /* 0x00000005ae057221 */ /* 0x000fe20000010000 */
[C---:B------:R-:W-:Y:S01]  /*1000*/  FADD.FTZ R238, R165.reuse, R238 ;  /* 0x000000eea5ee7221 */ /* 0x040fe20000010000 */
[----:B------:R-:W-:Y:S01]  /*1010*/  FFMA.FTZ R195, R165, R168, R195 ;  /* 0x000000a8a5c37223 */ /* 0x000fe200000100c3 */
[C---:B------:R-:W-:Y:S01]  /*1020*/  FADD.FTZ R241, R160.reuse, R241 ;  /* 0x000000f1a0f17221 */ /* 0x040fe20000010000 */
[----:B------:R-:W-:Y:S01]  /*1030*/  FMUL.FTZ R165, R157, UR12 ;  /* 0x0000000c9da57c20 */ /* 0x000fe20008410000 */
[----:B------:R-:W-:Y:S01]  /*1040*/  FFMA.FTZ R198, R160, R164, R198 ;  /* 0x000000a4a0c67223 */ /* 0x000fe200000100c6 */
[C---:B------:R-:W-:Y:S01]  /*1050*/  FADD.FTZ R240, R167.reuse, R240 ;  /* 0x000000f0a7f07221 */ /* 0x040fe20000010000 */
[----:B------:R-:W-:Y:S01]  /*1060*/  FFMA.FTZ R197, R167, R172, R197 ;  /* 0x000000aca7c57223 */ /* 0x000fe200000100c5 */
[----:B------:R-:W-:Y:S01]  /*1070*/  FADD.FTZ R159, R159, -UR4 ;  /* 0x800000049f9f7e21 */ /* 0x000fe20008010000 */
[----:B------:R-:W-:Y:S01]  /*1080*/  FMUL.FTZ R160, R158, UR12 ;  /* 0x0000000c9ea07c20 */ /* 0x000fe20008410000 */
[----:B------:R-:W-:Y:S01]  /*1090*/  FMUL.FTZ R167, R181, R161 ;  /* 0x000000a1b5a77220 */ /* 0x000fe20000410000 */
[----:B------:R-:W-:Y:S01]  /*10a0*/  FADD.FTZ R5, R166, R5 ;  /* 0x00000005a6057221 */ /* 0x000fe20000010000 */
[C---:B------:R-:W-:Y:S01]  /*10b0*/  FADD.FTZ R242, R161.reuse, R242 ;  /* 0x000000f2a1f27221 */ /* 0x040fe20000010000 */
[----:B------:R-:W-:Y:S01]  /*10c0*/  FFMA.FTZ R199, R161, R165, R199 ;  /* 0x000000a5a1c77223 */ /* 0x000fe200000100c7 */
[C---:B------:R-:W-:Y:S01]  /*10d0*/  FADD.FTZ R243, R162.reuse, R243 ;  /* 0x000000f3a2f37221 */ /* 0x040fe20000010000 */
[----:B------:R-:W-:Y:S01]  /*10e0*/  FMUL.FTZ R161, R159, UR12 ;  /* 0x0000000c9fa17c20 */ /* 0x000fe20008410000 */
[----:B------:R-:W-:Y:S01]  /*10f0*/  FFMA.FTZ R200, R162, R160, R200 ;  /* 0x000000a0a2c87223 */ /* 0x000fe200000100c8 */
[----:B------:R-:W-:Y:S01]  /*1100*/  FMUL.FTZ R162, R182, R162 ;  /* 0x000000a2b6a27220 */ /* 0x000fe20000410000 */
[----:B------:R-:W-:Y:S01]  /*1110*/  FADD.FTZ R5, R167, R5 ;  /* 0x00000005a7057221 */ /* 0x000fe20000010000 */
[C---:B------:R-:W-:Y:S01]  /*1120*/  FADD.FTZ R244, R163.reuse, R244 ;  /* 0x000000f4a3f47221 */ /* 0x040fe20000010000 */
[----:B------:R-:W-:Y:S01]  /*1130*/  FFMA.FTZ R202, R163, R161, R202 ;  /* 0x000000a1a3ca7223 */ /* 0x000fe200000100ca */
[----:B------:R-:W-:Y:S01]  /*1140*/  FFMA.FTZ R6, R0, R169, RZ ;  /* 0x000000a900067223 */ /* 0x000fe200000100ff */
        /* <DEDUP_REMOVED lines=11> */
[----:B------:R-:W-:Y:S01]  /*1200*/  FADD.FTZ R149, R149, -UR4 ;  /* 0x8000000495957e21 */ /* 0x000fe20008010000 */
[----:B------:R-:W-:Y:S01]  /*1210*/  FADD.FTZ R148, R148, -UR4 ;  /* 0x8000000494947e21 */ /* 0x000fe20008010000 */
[----:B---3--:R-:W-:Y:S01]  /*1220*/  FADD.FTZ R125, R125, -UR4 ;  /* 0x800000047d7d7e21 */ /* 0x008fe20008010000 */
[----:B------:R-:W-:Y:S01]  /*1230*/  IADD3 R185, PT, PT, R4, 0x380, RZ ;  /* 0x0000038004b97810 */ /* 0x000fe20007ffe0ff */
[----:B------:R-:W-:Y:S01]  /*1240*/  FMUL.FTZ R154, R179, R143 ;  /* 0x0000008fb39a7220 */ /* 0x000fe20000410000 */
[----:B------:R-:W-:Y:S01]  /*1250*/  FADD.FTZ R126, R126, -UR4 ;  /* 0x800000047e7e7e21 */ /* 0x000fe20008010000 */
[----:B------:R-:W-:Y:S01]  /*1260*/  FFMA.FTZ R5, R164, R166, R5 ;  /* 0x000000a6a4057223 */ /* 0x000fe20000010005 */
[----:B------:R-:W-:Y:S01]  /*1270*/  FADD.FTZ R6, R152, R6 ;  /* 0x0000000698067221 */ /* 0x000fe20000010000 */
[----:B------:R-:W-:Y:S01]  /*1280*/  FADD.FTZ R150, R150, -UR4 ;  /* 0x8000000496967e21 */ /* 0x000fe20008010000 */
[----:B------:R-:W-:Y:S01]  /*1290*/  FMUL.FTZ R158, R149, UR12 ;  /* 0x0000000c959e7c20 */ /* 0x000fe20008410000 */
[----:B------:R-:W-:Y:S01]  /*12a0*/  FADD.FTZ R124, R124, -UR4 ;  /* 0x800000047c7c7e21 */ /* 0x000fe20008010000 */
[----:B------:R-:W-:Y:S01]  /*12b0*/  FMUL.FTZ R157, R148, UR12 ;  /* 0x0000000c949d7c20 */ /* 0x000fe20008410000 */
[----:B------:R-:W-:Y:S01]  /*12c0*/  FMUL.FTZ R149, R125, UR12 ;  /* 0x0000000c7d957c20 */ /* 0x000fe20008410000 */
[----:B----4-:R-:W-:Y:S01]  /*12d0*/  FMUL.FTZ R125, R40, R136 ;  /* 0x00000088287d7220 */ /* 0x010fe20000410000 */
[----:B------:R-:W-:Y:S01]  /*12e0*/  FMUL.FTZ R148, R126, UR12 ;  /* 0x0000000c7e947c20 */ /* 0x000fe20008410000 */
[----:B------:R-:W-:Y:S01]  /*12f0*/  FADD.FTZ R26, R26, -UR4 ;  /* 0x800000041a1a7e21 */ /* 0x000fe20008010000 */
[----:B------:R-:W-:Y:S01]  /*1300*/  FADD.FTZ R31, R134, R31 ;  /* 0x0000001f861f7221 */ /* 0x000fe20000010000 */
[----:B------:R-:W-:Y:S01]  /*1310*/  FFMA.FTZ R5, R165, R167, R5 ;  /* 0x000000a7a5057223 */ /* 0x000fe20000010005 */
[----:B------:R-:W-:Y:S01]  /*1320*/  FADD.FTZ R6, R154, R6 ;  /* 0x000000069a067221 */ /* 0x000fe20000010000 */
[----:B------:R-:W-:-:S04]  /*1330*/  IMAD.WIDE.U32 R16, R185, 0x10, R116 ;  /* 0x00000010b9107825 */ /* 0x000fc800078e0074 */
[----:B------:R-:W-:Y:S01]  /*1340*/  FMUL.FTZ R155, R150, UR12 ;  /* 0x0000000c969b7c20 */ /* 0x000fe20008410000 */
[----:B------:R-:W-:Y:S01]  /*1350*/  FADD.FTZ R127, R127, -UR4 ;  /* 0x800000047f7f7e21 */ /* 0x000fe20008010000 */
[----:B------:R-:W-:Y:S01]  /*1360*/  FMUL.FTZ R150, R124, UR12 ;  /* 0x0000000c7c967c20 */ /* 0x000fe20008410000 */
[----:B------:R-:W-:Y:S01]  /*1370*/  FADD.FTZ R131, R131, -UR4 ;  /* 0x8000000483837e21 */ /* 0x000fe20008010000 */
[C---:B------:R-:W-:Y:S01]  /*1380*/  FADD.FTZ R250, R137.reuse, R250 ;  /* 0x000000fa89fa7221 */ /* 0x040fe20000010000 */
[----:B------:R-:W-:Y:S01]  /*1390*/  FFMA.FTZ R208, R137, R149, R208 ;  /* 0x0000009589d07223 */ /* 0x000fe200000100d0 */
[----:B------:R-:W-:Y:S01]  /*13a0*/  FMUL.FTZ R124, R41, R137 ;  /* 0x00000089297c7220 */ /* 0x000fe20000410000 */
[----:B------:R-:W-:Y:S01]  /*13b0*/  FADD.FTZ R25, R25, -UR4 ;  /* 0x8000000419197e21 */ /* 0x000fe20008010000 */
[C---:B------:R-:W-:Y:S01]  /*13c0*/  FADD.FTZ R251, R138.reuse, R251 ;  /* 0x000000fb8afb7221 */ /* 0x040fe20000010000 */
[----:B------:R-:W-:Y:S01]  /*13d0*/  FFMA.FTZ R209, R138, R148, R209 ;  /* 0x000000948ad17223 */ /* 0x000fe200000100d1 */
[----:B------:R-:W-:Y:S01]  /*13e0*/  FMUL.FTZ R137, R42, R138 ;  /* 0x0000008a2a897220 */ /* 0x000fe20000410000 */
[----:B------:R-:W-:Y:S01]  /*13f0*/  FADD.FTZ R27, R27, -UR4 ;  /* 0x800000041b1b7e21 */ /* 0x000fe20008010000 */
[----:B------:R-:W-:Y:S01]  /*1400*/  FFMA.FTZ R5, R160, R162, R5 ;  /* 0x000000a2a0057223 */ /* 0x000fe20000010005 */
[----:B------:R-:W-:Y:S01]  /*1410*/  FADD.FTZ R6, R125, R6 ;  /* 0x000000067d067221 */ /* 0x000fe20000010000 */
[C---:B------:R-:W-:Y:S01]  /*1420*/  FADD.FTZ R246, R141.reuse, R246 ;  /* 0x000000f68df67221 */ /* 0x040fe20000010000 */
[----:B------:R-:W-:Y:S01]  /*1430*/  FFMA.FTZ R204, R141, R158, R204 ;  /* 0x0000009e8dcc7223 */ /* 0x000fe200000100cc */
[----:B------:R-:W-:Y:S01]  /*1440*/  FMUL.FTZ R147, R127, UR12 ;  /* 0x0000000c7f937c20 */ /* 0x000fe20008410000 */
[----:B------:R-:W-:Y:S01]  /*1450*/  FMUL.FTZ R138, R26, UR12 ;  /* 0x0000000c1a8a7c20 */ /* 0x000fe20008410000 */
[----:B------:R-:W-:Y:S01]  /*1460*/  STL [R1+0x18], R31 ;  /* 0x0000181f01007387 */ /* 0x000fe20000100800 */
[----:B------:R-:W-:Y:S01]  /*1470*/  FADD.FTZ R30, R135, R30 ;  /* 0x0000001e871e7221 */ /* 0x000fe20000010000 */
[----:B------:R-:W-:Y:S01]  /*1480*/  FMUL.FTZ R141, R131, UR12 ;  /* 0x0000000c838d7c20 */ /* 0x000fe20008410000 */
[----:B------:R-:W-:Y:S01]  /*1490*/  FFMA.FTZ R215, R132, R130, R215 ;  /* 0x0000008284d77223 */ /* 0x000fe200000100d7 */
[----:B------:R-:W3:Y:S01]  /*14a0*/  LDL.LU R26, [R1+0x28] ;  /* 0x00002800011a7983 */ /* 0x000ee20000300800 */
[----:B------:R-:W-:Y:S01]  /*14b0*/  FMUL.FTZ R131, R48, R132 ;  /* 0x0000008430837220 */ /* 0x000fe20000410000 */
[----:B------:R-:W-:Y:S01]  /*14c0*/  FADD.FTZ R8, R8, -UR4 ;  /* 0x8000000408087e21 */ /* 0x000fe20008010000 */
[C---:B------:R-:W-:Y:S01]  /*14d0*/  FADD.FTZ R249, R136.reuse, R249 ;  /* 0x000000f988f97221 */ /* 0x040fe20000010000 */
[----:B------:R-:W4:Y:S01]  /*14e0*/  LDG.E.128 R16, desc[UR14][R16.64] ;  /* 0x0000000e10107981 */ /* 0x000f22000c1e1d00 */
[----:B------:R-:W-:Y:S01]  /*14f0*/  FFMA.FTZ R207, R136, R150, R207 ;  /* 0x0000009688cf7223 */ /* 0x000fe200000100cf */
[----:B------:R-:W-:Y:S01]  /*1500*/  FMUL.FTZ R132, R25, UR12 ;  /* 0x0000000c19847c20 */ /* 0x000fe20008410000 */
[----:B------:R-:W-:Y:S01]  /*1510*/  FMUL.FTZ R144, R27, UR12 ;  /* 0x0000000c1b907c20 */ /* 0x000fe20008410000 */
[----:B------:R-:W-:Y:S01]  /*1520*/  FADD.FTZ R9, R9, -UR4 ;  /* 0x8000000409097e21 */ /* 0x000fe20008010000 */
[----:B------:R-:W-:Y:S01]  /*1530*/  FFMA.FTZ R7, R161, R163, R5 ;  /* 0x000000a3a1077223 */ /* 0x000fe20000010005 */
[----:B------:R-:W-:Y:S01]  /*1540*/  FADD.FTZ R6, R124, R6 ;  /* 0x000000067c067221 */ /* 0x000fe20000010000 */
[C---:B------:R-:W-:Y:S01]  /*1550*/  FADD.FTZ R252, R139.reuse, R252 ;  /* 0x000000fc8bfc7221 */ /* 0x040fe20000010000 */
[----:B------:R-:W-:Y:S01]  /*1560*/  FFMA.FTZ R210, R139, R147, R210 ;  /* 0x000000938bd27223 */ /* 0x000fe200000100d2 */
[----:B------:R-:W-:Y:S01]  /*1570*/  FMUL.FTZ R136, R43, R139 ;  /* 0x0000008b2b887220 */ /* 0x000fe20000410000 */
[----:B------:R-:W4:Y:S01]  /*1580*/  LDL.LU R25, [R1+0x2c] ;  /* 0x00002c0001197983 */ /* 0x000f220000300800 */
[C---:B------:R-:W-:Y:S01]  /*1590*/  FADD.FTZ R245, R140.reuse, R245 ;  /* 0x000000f58cf57221 */ /* 0x040fe20000010000 */
[----:B------:R-:W-:Y:S01]  /*15a0*/  FFMA.FTZ R203, R140, R157, R203 ;  /* 0x0000009d8ccb7223 */ /* 0x000fe200000100cb */
[----:B------:R-:W-:Y:S01]  /*15b0*/  FFMA.FTZ R214, R39, R141, R214 ;  /* 0x0000008d27d67223 */ /* 0x000fe200000100d6 */
[----:B------:R-:W-:Y:S01]  /*15c0*/  FMUL.FTZ R139, R47, R39 ;  /* 0x000000272f8b7220 */ /* 0x000fe20000410000 */
[----:B------:R-:W-:Y:S01]  /*15d0*/  STL [R1+0x1c], R30 ;  /* 0x00001c1e01007387 */ /* 0x000fe20000100800 */
[----:B------:R-:W-:Y:S01]  /*15e0*/  FFMA.FTZ R213, R38, R145, R213 ;  /* 0x0000009126d57223 */ /* 0x000fe200000100d5 */
[----:B------:R-:W-:Y:S01]  /*15f0*/  FMUL.FTZ R140, R46, R38 ;  /* 0x000000262e8c7220 */ /* 0x000fe20000410000 */
[----:B------:R-:W-:Y:S01]  /*1600*/  FMUL.FTZ R39, R8, UR12 ;  /* 0x0000000c08277c20 */ /* 0x000fe20008410000 */
[----:B------:R-:W-:Y:S01]  /*1610*/  FFMA.FTZ R219, R135, R144, R219 ;  /* 0x0000009087db7223 */ /* 0x000fe200000100db */
[----:B------:R-:W-:Y:S01]  /*1620*/  FMUL.FTZ R38, R51, R135 ;  /* 0x0000008733267220 */ /* 0x000fe20000410000 */
[----:B------:R-:W-:Y:S01]  /*1630*/  FFMA.FTZ R7, R157, R159, R7 ;  /* 0x0000009f9d077223 */ /* 0x000fe20000010007 */
[----:B------:R-:W-:Y:S01]  /*1640*/  FADD.FTZ R8, R137, R6 ;  /* 0x0000000689087221 */ /* 0x000fe20000010000 */
[----:B------:R-:W-:Y:S01]  /*1650*/  IADD3 R3, PT, PT, R4, 0x400, RZ ;  /* 0x0000040004037810 */ /* 0x000fe20007ffe0ff */
[----:B------:R-:W-:Y:S01]  /*1660*/  FMUL.FTZ R135, R9, UR12 ;  /* 0x0000000c09877c20 */ /* 0x000fe20008410000 */
[----:B------:R-:W-:Y:S01]  /*1670*/  FFMA.FTZ R6, R158, R156, R7 ;  /* 0x0000009c9e067223 */ /* 0x000fe20000010007 */
[----:B------:R-:W-:-:S02]  /*1680*/  FADD.FTZ R7, R136, R8 ;  /* 0x0000000888077221 */ /* 0x000fc40000010000 */
[----:B------:R-:W-:Y:S01]  /*1690*/  IMAD.WIDE.U32 R120, R3, 0x10, R112 ;  /* 0x0000001003787825 */ /* 0x000fe200078e0070 */
[----:B------:R-:W-:-:S05]  /*16a0*/  IADD3 R2, PT, PT, R4, 0x480, RZ ;  /* 0x0000048004027810 */ /* 0x000fca0007ffe0ff */
[----:B------:R-:W4:Y:S01]  /*16b0*/  LDG.E.128 R120, desc[UR14][R120.64] ;  /* 0x0000000e78787981 */ /* 0x000f22000c1e1d00 */
[----:B------:R-:W-:-:S04]  /*16c0*/  IMAD.WIDE.U32 R112, R2, 0x10, R112 ;  /* 0x0000001002707825 */ /* 0x000fc800078e0070 */
[--C-:B------:R-:W-:Y:S02]  /*16d0*/  IMAD.WIDE.U32 R20, R3, 0x10, R116.reuse ;  /* 0x0000001003147825 */ /* 0x100fe400078e0074 */
[----:B------:R-:W4:Y:S04]  /*16e0*/  LDG.E.128 R112, desc[UR14][R112.64] ;  /* 0x0000000e70707981 */ /* 0x000f28000c1e1d00 */
[----:B------:R-:W4:Y:S01]  /*16f0*/  LDG.E.128 R20, desc[UR14][R20.64] ;  /* 0x0000000e14147981 */ /* 0x000f22000c1e1d00 */
[----:B------:R-:W-:-:S06]  /*1700*/  IMAD.WIDE.U32 R116, R2, 0x10, R116 ;  /* 0x0000001002747825 */ /* 0x000fcc00078e0074 */
[----:B------:R-:W4:Y:S01]  /*1710*/  LDG.E.128 R116, desc[UR14][R116.64] ;  /* 0x0000000e74747981 */ /* 0x000f22000c1e1d00 */
[----:B--2---:R-:W-:Y:S01]  /*1720*/  FADD.FTZ R28, R12, R28 ;  /* 0x0000001c0c1c7221 */ /* 0x004fe20000010000 */
[----:B------:R-:W-:-:S04]  /*1730*/  FADD.FTZ R24, R13, R24 ;  /* 0x000000180d187221 */ /* 0x000fc80000010000 */
[----:B------:R-:W-:Y:S04]  /*1740*/  STL [R1+0x20], R28 ;  /* 0x0000201c01007387 */ /* 0x000fe80000100800 */
[----:B------:R0:W-:Y:S04]  /*1750*/  STL [R1+0x24], R24 ;  /* 0x0000241801007387 */ /* 0x0001e80000100800 */
[----:B0-----:R-:W2:Y:S04]  /*1760*/  LDL.LU R24, [R1+0x30] ;  /* 0x0000300001187983 */ /* 0x001ea80000300800 */
[----:B------:R-:W2:Y:S04]  /*1770*/  LDL.LU R9, [R1+0x34] ;  /* 0x0000340001097983 */ /* 0x000ea80000300800 */
[----:B------:R-:W2:Y:S01]  /*1780*/  LDL.LU R8, [R1+0x38] ;  /* 0x0000380001087983 */ /* 0x000ea20000300800 */
[----:B------:R-:W-:Y:S01]  /*1790*/  FMUL.FTZ R127, R44, R36 ;  /* 0x000000242c7f7220 */ /* 0x000fe20000410000 */
[----:B------:R-:W-:Y:S01]  /*17a0*/  FADD.FTZ R151, R151, -UR4 ;  /* 0x8000000497977e21 */ /* 0x000fe20008010000 */
[----:B------:R-:W-:Y:S01]  /*17b0*/  FMUL.FTZ R126, R45, R37 ;  /* 0x000000252d7e7220 */ /* 0x000fe20000410000 */
[----:B------:R-:W-:Y:S01]  /*17c0*/  FFMA.FTZ R6, R155, R152, R6 ;  /* 0x000000989b067223 */ /* 0x000fe20000010006 */
[----:B------:R-:W-:Y:S01]  /*17d0*/  FADD.FTZ R7, R127, R7 ;  /* 0x000000077f077221 */ /* 0x000fe20000010000 */
[----:B------:R-:W-:-:S03]  /*17e0*/  FMUL.FTZ R151, R151, UR12 ;  /* 0x0000000c97977c20 */ /* 0x000fc60008410000 */
[----:B------:R-:W-:Y:S01]  /*17f0*/  FADD.FTZ R7, R126, R7 ;  /* 0x000000077e077221 */ /* 0x000fe20000010000 */
[----:B------:R-:W-:-:S03]  /*1800*/  FFMA.FTZ R6, R151, R154, R6 ;  /* 0x0000009a97067223 */ /* 0x000fc60000010006 */
[----:B------:R-:W-:Y:S01]  /*1810*/  FADD.FTZ R7, R140, R7 ;  /* 0x000000078c077221 */ /* 0x000fe20000010000 */
[----:B------:R-:W-:Y:S01]  /*1820*/  FFMA.FTZ R6, R150, R125, R6 ;  /* 0x0000007d96067223 */ /* 0x000fe20000010006 */
[----:B------:R-:W-:Y:S01]  /*1830*/  FADD.FTZ R5, R11, -UR4 ;  /* 0x800000040b057e21 */ /* 0x000fe20008010000 */
[----:B------:R-:W-:Y:S01]  /*1840*/  FFMA.FTZ R217, R134, R138, R217 ;  /* 0x0000008a86d97223 */ /* 0x000fe200000100d9 */
[----:B------:R-:W-:Y:S01]  /*1850*/  FADD.FTZ R7, R139, R7 ;  /* 0x000000078b077221 */ /* 0x000fe20000010000 */
[----:B------:R-:W-:Y:S01]  /*1860*/  FMUL.FTZ R31, R50, R134 ;  /* 0x00000086321f7220 */ /* 0x000fe20000410000 */
[----:B------:R-:W-:Y:S01]  /*1870*/  FFMA.FTZ R6, R149, R124, R6 ;  /* 0x0000007c95067223 */ /* 0x000fe20000010006 */
[----:B------:R-:W-:Y:S01]  /*1880*/  FFMA.FTZ R220, R12, R39, R220 ;  /* 0x000000270cdc7223 */ /* 0x000fe200000100dc */
[----:B------:R-:W-:Y:S01]  /*1890*/  FMUL.FTZ R134, R52, R12 ;  /* 0x0000000c34867220 */ /* 0x000fe20000410000 */
        /* <DEDUP_REMOVED lines=11> */
[C---:B------:R-:W-:Y:S01]  /*1950*/  FADD.FTZ R247, R142.reuse, R247 ;  /* 0x000000f78ef77221 */ /* 0x040fe20000010000 */
[----:B------:R-:W-:Y:S01]  /*1960*/  FFMA.FTZ R205, R142, R155, R205 ;  /* 0x0000009b8ecd7223 */ /* 0x000fe200000100cd */
[----:B------:R-:W-:Y:S01]  /*1970*/  FMUL.FTZ R142, R53, R13 ;  /* 0x0000000d358e7220 */ /* 0x000fe20000410000 */
[----:B------:R-:W-:Y:S01]  /*1980*/  FADD.FTZ R7, R134, R7 ;  /* 0x0000000786077221 */ /* 0x000fe20000010000 */
[----:B------:R-:W-:Y:S01]  /*1990*/  FFMA.FTZ R6, R145, R140, R6 ;  /* 0x0000008c91067223 */ /* 0x000fe20000010006 */
[----:B------:R-:W-:Y:S01]  /*19a0*/  FADD.FTZ R10, R10, -UR4 ;  /* 0x800000040a0a7e21 */ /* 0x000fe20008010000 */
[----:B------:R-:W-:Y:S01]  /*19b0*/  FMUL.FTZ R11, R54, R14 ;  /* 0x0000000e360b7220 */ /* 0x000fe20000410000 */
[----:B------:R-:W-:Y:S01]  /*19c0*/  FADD.FTZ R7, R142, R7 ;  /* 0x000000078e077221 */ /* 0x000fe20000010000 */
[----:B------:R-:W-:Y:S01]  /*19d0*/  FFMA.FTZ R6, R141, R139, R6 ;  /* 0x0000008b8d067223 */ /* 0x000fe20000010006 */
[----:B------:R-:W-:Y:S01]  /*19e0*/  FMUL.FTZ R28, R10, UR12 ;  /* 0x0000000c0a1c7c20 */ /* 0x000fe20008410000 */
[----:B------:R-:W-:Y:S01]  /*19f0*/  FFMA.FTZ R221, R13, R135, R221 ;  /* 0x000000870ddd7223 */ /* 0x000fe200000100dd */
[----:B------:R-:W-:Y:S01]  /*1a00*/  FMUL.FTZ R13, R55, R15 ;  /* 0x0000000f370d7220 */ /* 0x000fe20000410000 */
[----:B------:R-:W-:Y:S01]  /*1a10*/  FADD.FTZ R7, R11, R7 ;  /* 0x000000070b077221 */ /* 0x000fe20000010000 */
[----:B------:R-:W-:Y:S01]  /*1a20*/  FFMA.FTZ R6, R130, R131, R6 ;  /* 0x0000008382067223 */ /* 0x000fe20000010006 */
[----:B------:R-:W-:-:S02]  /*1a30*/  FFMA.FTZ R222, R14, R28, R222 ;  /* 0x0000001c0ede7223 */ /* 0x000fc400000100de */
[----:B------:R-:W-:Y:S01]  /*1a40*/  FADD.FTZ R7, R13, R7 ;  /* 0x000000070d077221 */ /* 0x000fe20000010000 */
[----:B------:R-:W-:Y:S01]  /*1a50*/  FFMA.FTZ R6, R132, R133, R6 ;  /* 0x0000008584067223 */ /* 0x000fe20000010006 */
[----:B------:R-:W-:-:S03]  /*1a60*/  FMUL.FTZ R10, R58, R34 ;  /* 0x000000223a0a7220 */ /* 0x000fc60000410000 */
[----:B------:R-:W-:Y:S01]  /*1a70*/  FFMA.FTZ R6, R138, R31, R6 ;  /* 0x0000001f8a067223 */ /* 0x000fe20000010006 */
[----:B------:R-:W-:-:S03]  /*1a80*/  FFMA.FTZ R211, R36, R129, R211 ;  /* 0x0000008124d37223 */ /* 0x000fc600000100d3 */
[----:B------:R-:W-:Y:S01]  /*1a90*/  FFMA.FTZ R6, R144, R38, R6 ;  /* 0x0000002690067223 */ /* 0x000fe20000010006 */
[C---:B------:R-:W-:Y:S01]  /*1aa0*/  FADD.FTZ R248, R143.reuse, R248 ;  /* 0x000000f88ff87221 */ /* 0x040fe20000010000 */
[----:B------:R-:W-:Y:S01]  /*1ab0*/  FFMA.FTZ R206, R143, R151, R206 ;  /* 0x000000978fce7223 */ /* 0x000fe200000100ce */
[----:B------:R-:W-:Y:S01]  /*1ac0*/  FFMA.FTZ R224, R15, R12, R224 ;  /* 0x0000000c0fe07223 */ /* 0x000fe200000100e0 */
[----:B---3--:R-:W-:Y:S01]  /*1ad0*/  FADD.FTZ R26, R14, R26 ;  /* 0x0000001a0e1a7221 */ /* 0x008fe20000010000 */
[----:B----4-:R-:W-:Y:S01]  /*1ae0*/  FADD.FTZ R14, R16, -UR4 ;  /* 0x80000004100e7e21 */ /* 0x010fe20008010000 */
[----:B------:R-:W-:Y:S01]  /*1af0*/  FMUL.FTZ R16, R56, R32 ;  /* 0x0000002038107220 */ /* 0x000fe20000410000 */
[----:B------:R-:W-:Y:S01]  /*1b00*/  FADD.FTZ R5, R18, -UR4 ;  /* 0x8000000412057e21 */ /* 0x000fe20008010000 */
[----:B------:R-:W-:Y:S01]  /*1b10*/  FADD.FTZ R17, R17, -UR4 ;  /* 0x8000000411117e21 */ /* 0x000fe20008010000 */
[----:B------:R-:W-:Y:S01]  /*1b20*/  FMUL.FTZ R18, R57, R33 ;  /* 0x0000002139127220 */ /* 0x000fe20000410000 */
[----:B------:R-:W-:Y:S01]  /*1b30*/  FADD.FTZ R7, R16, R7 ;  /* 0x0000000710077221 */ /* 0x000fe20000010000 */
[----:B------:R-:W-:Y:S01]  /*1b40*/  STL [R1+0x28], R26 ;  /* 0x0000281a01007387 */ /* 0x000fe20000100800 */
[----:B------:R-:W-:Y:S01]  /*1b50*/  FADD.FTZ R25, R15, R25 ;  /* 0x000000190f197221 */ /* 0x000fe20000010000 */
[----:B------:R-:W-:Y:S01]  /*1b60*/  FMUL.FTZ R17, R17, UR12 ;  /* 0x0000000c11117c20 */ /* 0x000fe20008410000 */
[----:B------:R-:W-:-:S03]  /*1b70*/  FADD.FTZ R7, R7, R18 ;  /* 0x0000001207077221 */ /* 0x000fc60000010000 */
[----:B------:R0:W-:Y:S01]  /*1b80*/  STL [R1+0x2c], R25 ;  /* 0x00002c1901007387 */ /* 0x0001e20000100800 */
[----:B------:R-:W-:Y:S01]  /*1b90*/  FFMA.FTZ R226, R33, R17, R226 ;  /* 0x0000001121e27223 */ /* 0x000fe200000100e2 */
[----:B------:R-:W-:Y:S01]  /*1ba0*/  FADD.FTZ R36, R7, R10 ;  /* 0x0000000a07247221 */ /* 0x000fe20000010000 */
[----:B------:R-:W-:Y:S01]  /*1bb0*/  FMUL.FTZ R14, R14, UR12 ;  /* 0x0000000c0e0e7c20 */ /* 0x000fe20008410000 */
[----:B------:R-:W-:Y:S01]  /*1bc0*/  FADD.FTZ R30, R19, -UR4 ;  /* 0x80000004131e7e21 */ /* 0x000fe20008010000 */
[----:B------:R-:W-:Y:S01]  /*1bd0*/  FMUL.FTZ R5, R5, UR12 ;  /* 0x0000000c05057c20 */ /* 0x000fe20008410000 */
[----:B------:R-:W-:Y:S01]  /*1be0*/  FMUL.FTZ R7, R61, R121 ;  /* 0x000000793d077220 */ /* 0x000fe20000410000 */
[----:B------:R-:W-:Y:S01]  /*1bf0*/  FMUL.FTZ R15, R63, R123 ;  /* 0x0000007b3f0f7220 */ /* 0x000fe20000410000 */
[----:B------:R-:W-:Y:S01]  /*1c00*/  FMUL.FTZ R19, R64, R112 ;  /* 0x0000007040137220 */ /* 0x000fe20000410000 */
[----:B0-----:R-:W-:Y:S01]  /*1c10*/  FADD.FTZ R25, R20, -UR4 ;  /* 0x8000000414197e21 */ /* 0x001fe20008010000 */
[----:B------:R-:W-:Y:S01]  /*1c20*/  FMUL.FTZ R20, R30, UR12 ;  /* 0x0000000c1e147c20 */ /* 0x000fe20008410000 */
[----:B------:R-:W-:Y:S01]  /*1c30*/  FADD.FTZ R27, R23, -UR4 ;  /* 0x80000004171b7e21 */ /* 0x000fe20008010000 */
[----:B------:R-:W-:Y:S01]  /*1c40*/  FADD.FTZ R26, R22, -UR4 ;  /* 0x80000004161a7e21 */ /* 0x000fe20008010000 */
[----:B------:R-:W-:Y:S01]  /*1c50*/  FMUL.FTZ R23, R66, R114 ;  /* 0x0000007242177220 */ /* 0x000fe20000410000 */
[----:B------:R-:W-:Y:S01]  /*1c60*/  FMUL.FTZ R22, R25, UR12 ;  /* 0x0000000c19167c20 */ /* 0x000fe20008410000 */
[----:B------:R-:W-:Y:S01]  /*1c70*/  FMUL.FTZ R25, R67, R115 ;  /* 0x0000007343197220 */ /* 0x000fe20000410000 */
[----:B------:R-:W-:Y:S01]  /*1c80*/  FMUL.FTZ R26, R26, UR12 ;  /* 0x0000000c1a1a7c20 */ /* 0x000fe20008410000 */
[----:B------:R-:W-:Y:S01]  /*1c90*/  FFMA.FTZ R212, R37, R128, R212 ;  /* 0x0000008025d47223 */ /* 0x000fe200000100d4 */
[----:B------:R-:W-:Y:S01]  /*1ca0*/  FADD.FTZ R30, R116, -UR4 ;  /* 0x80000004741e7e21 */ /* 0x000fe20008010000 */
[----:B------:R-:W-:Y:S01]  /*1cb0*/  FMUL.FTZ R27, R27, UR12 ;  /* 0x0000000c1b1b7c20 */ /* 0x000fe20008410000 */
[----:B------:R-:W-:-:S02]  /*1cc0*/  FFMA.FTZ R225, R32, R14, R225 ;  /* 0x0000000e20e17223 */ /* 0x000fc400000100e1 */
[----:B------:R-:W-:Y:S01]  /*1cd0*/  FMUL.FTZ R30, R30, UR12 ;  /* 0x0000000c1e1e7c20 */ /* 0x000fe20008410000 */
[----:B------:R-:W-:Y:S01]  /*1ce0*/  FFMA.FTZ R227, R34, R5, R227 ;  /* 0x0000000522e37223 */ /* 0x000fe200000100e3 */
[----:B------:R-:W-:Y:S01]  /*1cf0*/  FADD.FTZ R118, R118, -UR4 ;  /* 0x8000000476767e21 */ /* 0x000fe20008010000 */
[----:B------:R-:W-:Y:S01]  /*1d00*/  FADD.FTZ R119, R119, -UR4 ;  /* 0x8000000477777e21 */ /* 0x000fe20008010000 */
[----:B--2---:R-:W-:Y:S01]  /*1d10*/  FADD.FTZ R24, R32, R24 ;  /* 0x0000001820187221 */ /* 0x004fe20000010000 */
[----:B------:R-:W-:-:S04]  /*1d20*/  FADD.FTZ R9, R33, R9 ;  /* 0x0000000921097221 */ /* 0x000fc80000010000 */
[----:B------:R-:W-:Y:S01]  /*1d30*/  STL [R1+0x30], R24 ;  /* 0x0000301801007387 */ /* 0x000fe20000100800 */
[----:B------:R-:W-:-:S03]  /*1d40*/  FADD.FTZ R8, R34, R8 ;  /* 0x0000000822087221 */ /* 0x000fc60000010000 */
[----:B------:R0:W-:Y:S01]  /*1d50*/  STL [R1+0x34], R9 ;  /* 0x0000340901007387 */ /* 0x0001e20000100800 */
[----:B------:R-:W-:-:S03]  /*1d60*/  FFMA.FTZ R33, R39, R134, R6 ;  /* 0x0000008627217223 */ /* 0x000fc60000010006 */
[----:B------:R-:W2:Y:S04]  /*1d70*/  LDL.LU R218, [R1+0x3c] ;  /* 0x00003c0001da7983 */ /* 0x000ea80000300800 */
[----:B------:R-:W3:Y:S01]  /*1d80*/  LDL.LU R193, [R1+0x40] ;  /* 0x0000400001c17983 */ /* 0x000ee20000300800 */
[----:B0-----:R-:W-:-:S03]  /*1d90*/  FMUL.FTZ R9, R59, R35 ;  /* 0x000000233b097220 */ /* 0x001fc60000410000 */
[----:B------:R-:W4:Y:S01]  /*1da0*/  LDL.LU R143, [R1+0x44] ;  /* 0x00004400018f7983 */ /* 0x000f220000300800 */
[----:B------:R-:W-:Y:S01]  /*1db0*/  FFMA.FTZ R33, R135, R142, R33 ;  /* 0x0000008e87217223 */ /* 0x000fe20000010021 */
[----:B------:R-:W-:Y:S02]  /*1dc0*/  FADD.FTZ R36, R36, R9 ;  /* 0x0000000924247221 */ /* 0x000fe40000010000 */
[----:B------:R0:W-:Y:S01]  /*1dd0*/  STL [R1+0x38], R8 ;  /* 0x0000380801007387 */ /* 0x0001e20000100800 */
[----:B------:R-:W-:Y:S01]  /*1de0*/  FFMA.FTZ R33, R28, R11, R33 ;  /* 0x0000000b1c217223 */ /* 0x000fe20000010021 */
[----:B------:R-:W-:Y:S01]  /*1df0*/  FMUL.FTZ R6, R62, R122 ;  /* 0x0000007a3e067220 */ /* 0x000fe20000410000 */
[----:B0-----:R-:W-:-:S04]  /*1e00*/  FMUL.FTZ R8, R60, R120 ;  /* 0x000000783c087220 */ /* 0x001fc80000410000 */
[----:B------:R-:W-:Y:S01]  /*1e10*/  FADD.FTZ R36, R36, R8 ;  /* 0x0000000824247221 */ /* 0x000fe20000010000 */
[----:B------:R-:W-:-:S03]  /*1e20*/  FFMA.FTZ R33, R12, R13, R33 ;  /* 0x0000000d0c217223 */ /* 0x000fc60000010021 */
[----:B------:R-:W-:Y:S01]  /*1e30*/  FADD.FTZ R36, R36, R7 ;  /* 0x0000000724247221 */ /* 0x000fe20000010000 */
[----:B------:R-:W-:-:S03]  /*1e40*/  FFMA.FTZ R33, R14, R16, R33 ;  /* 0x000000100e217223 */ /* 0x000fc60000010021 */
[----:B------:R-:W-:Y:S01]  /*1e50*/  FADD.FTZ R36, R36, R6 ;  /* 0x0000000624247221 */ /* 0x000fe20000010000 */
[----:B------:R-:W-:-:S03]  /*1e60*/  FFMA.FTZ R33, R17, R18, R33 ;  /* 0x0000001211217223 */ /* 0x000fc60000010021 */
[----:B------:R-:W-:Y:S01]  /*1e70*/  FADD.FTZ R36, R36, R15 ;  /* 0x0000000f24247221 */ /* 0x000fe20000010000 */
[----:B------:R-:W-:Y:S01]  /*1e80*/  FADD.FTZ R24, R21, -UR4 ;  /* 0x8000000415187e21 */ /* 0x000fe20008010000 */
[----:B------:R-:W-:Y:S01]  /*1e90*/  FMUL.FTZ R21, R65, R113 ;  /* 0x0000007141157220 */ /* 0x000fe20000410000 */
[----:B------:R-:W-:Y:S01]  /*1ea0*/  FFMA.FTZ R33, R5, R10, R33 ;  /* 0x0000000a05217223 */ /* 0x000fe20000010021 */
[----:B------:R-:W-:-:S03]  /*1eb0*/  FADD.FTZ R36, R36, R19 ;  /* 0x0000001324247221 */ /* 0x000fc60000010000 */
[----:B------:R-:W-:Y:S01]  /*1ec0*/  FFMA.FTZ R33, R20, R9, R33 ;  /* 0x0000000914217223 */ /* 0x000fe20000010021 */
[----:B------:R-:W-:Y:S01]  /*1ed0*/  FADD.FTZ R36, R36, R21 ;  /* 0x0000001524247221 */ /* 0x000fe20000010000 */
[----:B------:R-:W-:Y:S02]  /*1ee0*/  FMUL.FTZ R24, R24, UR12 ;  /* 0x0000000c18187c20 */ /* 0x000fe40008410000 */
[----:B------:R-:W-:Y:S01]  /*1ef0*/  FFMA.FTZ R33, R22, R8, R33 ;  /* 0x0000000816217223 */ /* 0x000fe20000010021 */
[----:B------:R-:W-:-:S03]  /*1f00*/  FADD.FTZ R36, R36, R23 ;  /* 0x0000001724247221 */ /* 0x000fc60000010000 */
[----:B------:R-:W-:Y:S01]  /*1f10*/  FFMA.FTZ R33, R24, R7, R33 ;  /* 0x0000000718217223 */ /* 0x000fe20000010021 */
[----:B------:R-:W-:-:S03]  /*1f20*/  FADD.FTZ R36, R36, R25 ;  /* 0x0000001924247221 */ /* 0x000fc60000010000 */
[----:B------:R-:W-:Y:S02]  /*1f30*/  FFMA.FTZ R33, R26, R6, R33 ;  /* 0x000000061a217223 */ /* 0x000fe40000010021 */
[----:B------:R-:W0:Y:S01]  /*1f40*/  SHFL.DOWN PT, R37, R36, 0x10, 0x1f ;  /* 0x0a001f0024257f89 */ /* 0x000e2200000e0000 */
[----:B------:R-:W-:Y:S01]  /*1f50*/  FADD.FTZ R32, R117, -UR4 ;  /* 0x8000000475207e21 */ /* 0x000fe20008010000 */
[----:B------:R-:W-:Y:S01]  /*1f60*/  FFMA.FTZ R33, R27, R15, R33 ;  /* 0x0000000f1b217223 */ /* 0x000fe20000010021 */
[----:B------:R-:W1:Y:S02]  /*1f70*/  @UP0 LDCU.64 UR4, c[0x0][0x3e0] ;  /* 0x00007c00ff0407ac */ /* 0x000e640008000a00 */
[----:B------:R-:W-:Y:S01]  /*1f80*/  FMUL.FTZ R32, R32, UR12 ;  /* 0x0000000c20207c20 */ /* 0x000fe20008410000 */
[----:B------:R-:W-:Y:S01]  /*1f90*/  FFMA.FTZ R34, R30, R19, R33 ;  /* 0x000000131e227223 */ /* 0x000fe20000010021 */
[----:B------:R-:W-:-:S03]  /*1fa0*/  FMUL.FTZ R33, R118, UR12 ;  /* 0x0000000c76217c20 */ /* 0x000fc60008410000 */
[----:B------:R-:W-:Y:S01]  /*1fb0*/  FFMA.FTZ R116, R32, R21, R34 ;  /* 0x0000001520747223 */ /* 0x000fe20000010022 */
[----:B------:R-:W-:Y:S02]  /*1fc0*/  FMUL.FTZ R34, R119, UR12 ;  /* 0x0000000c77227c20 */ /* 0x000fe40008410000 */
[----:B------:R-:W3:Y:S01]  /*1fd0*/  LDC.64 R118, c[0x0][0x3b0] ;  /* 0x0000ec00ff767b82 */ /* 0x000ee20000000a00 */
        /* <DEDUP_REMOVED lines=41> */
[----:B-1----:R-:W1:Y:S01]  /*2270*/  @P1 LDC.64 R36, c[0x0][0x438] ;  /* 0x00010e00ff241b82 */ /* 0x002e620000000a00 */
[----:B------:R-:W-:Y:S01]  /*2280*/  PLOP3.LUT P0, PT, PT, PT, UP0, 0x80, 0x8 ;  /* 0x000000000008781c */ /* 0x000fe20003f0f008 */
[----:B------:R-:W-:Y:S01]  /*2290*/  @UP0 UIMAD.WIDE UR4, UR6, 0x4, UR4 ;  /* 0x00000004060408a5 */ /* 0x000fe2000f8e0204 */
[----:B--2---:R-:W-:Y:S01]  /*22a0*/  FADD.FTZ R218, R35, R218 ;  /* 0x000000da23da7221 */ /* 0x004fe20000010000 */
[----:B-1----:R-:W-:-:S05]  /*22b0*/  @P1 IMAD.WIDE.U32 R36, R192, 0x10, R36 ;  /* 0x00000010c0241825 */ /* 0x002fca00078e0024 */
[----:B------:R0:W5:Y:S02]  /*22c0*/  @P1 LDG.E.128 R96, desc[UR14][R36.64] ;  /* 0x0000000e24601981 */ /* 0x000164000c1e1d00 */
[----:B0-----:R-:W-:-:S05]  /*22d0*/  @P1 IMAD.WIDE.U32 R36, R3, 0x10, R116 ;  /* 0x0000001003241825 */ /* 0x001fca00078e0074 */
[----:B------:R0:W5:Y:S02]  /*22e0*/  @P1 LDG.E.128 R100, desc[UR14][R36.64] ;  /* 0x0000000e24641981 */ /* 0x000164000c1e1d00 */
[----:B0-----:R-:W-:Y:S02]  /*22f0*/  MOV R36, UR4 ;  /* 0x0000000400247c02 */ /* 0x001fe40008000f00 */
[----:B------:R-:W-:-:S05]  /*2300*/  MOV R37, UR5 ;  /* 0x0000000500257c02 */ /* 0x000fca0008000f00 */
[----:B------:R0:W2:Y:S01]  /*2310*/  @P0 LDG.E R223, desc[UR14][R36.64] ;  /* 0x0000000e24df0981 */ /* 0x0000a2000c1e1900 */
[----:B---3--:R-:W-:-:S03]  /*2320*/  FADD.FTZ R193, R120, R193 ;  /* 0x000000c178c17221 */ /* 0x008fc60000010000 */
[----:B------:R1:W-:Y:S01]  /*2330*/  STL [R1+0x3c], R218 ;  /* 0x00003cda01007387 */ /* 0x0003e20000100800 */
[----:B0-----:R-:W-:-:S04]  /*2340*/  IMAD.WIDE.U32 R36, R4, 0x4, R118 ;  /* 0x0000000404247825 */ /* 0x001fc800078e0076 */
[----:B----4-:R-:W-:Y:S01]  /*2350*/  FADD.FTZ R143, R121, R143 ;  /* 0x0000008f798f7221 */ /* 0x010fe20000010000 */
[----:B-1----:R0:W5:Y:S01]  /*2360*/  LDG.E R218, desc[UR14][R36.64] ;  /* 0x0000000e24da7981 */ /* 0x002162000c1e1900 */
[----:B------:R-:W-:-:S03]  /*2370*/  FFMA.FTZ R229, R120, R22, R229 ;  /* 0x0000001678e57223 */ /* 0x000fc600000100e5 */
[----:B------:R-:W3:Y:S01]  /*2380*/  LDL.LU R120, [R1+0x4c] ;  /* 0x00004c0001787983 */ /* 0x000ee20000300800 */
[----:B0-----:R-:W-:-:S03]  /*2390*/  IMAD.WIDE.U32 R36, R146, 0x4, R118 ;  /* 0x0000000492247825 */ /* 0x001fc600078e0076 */
[----:B------:R0:W-:Y:S04]  /*23a0*/  STL [R1+0x40], R193 ;  /* 0x000040c101007387 */ /* 0x0001e80000100800 */
[----:B------:R1:W5:Y:S04]  /*23b0*/  LDG.E R184, desc[UR14][R36.64] ;  /* 0x0000000e24b87981 */ /* 0x000368000c1e1900 */
[----:B------:R4:W-:Y:S01]  /*23c0*/  STL [R1+0x44], R143 ;  /* 0x0000448f01007387 */ /* 0x0009e20000100800 */
[----:B-1----:R-:W-:-:S03]  /*23d0*/  IMAD.WIDE.U32 R36, R186, 0x4, R118 ;  /* 0x00000004ba247825 */ /* 0x002fc600078e0076 */
[----:B------:R-:W2:Y:S01]  /*23e0*/  LDL.LU R186, [R1+0x48] ;  /* 0x0000480001ba7983 */ /* 0x000ea20000300800 */
[----:B------:R-:W-:-:S03]  /*23f0*/  FFMA.FTZ R230, R121, R24, R230 ;  /* 0x0000001879e67223 */ /* 0x000fc600000100e6 */
[----:B------:R-:W2:Y:S01]  /*2400*/  LDL.LU R121, [R1+0x50] ;  /* 0x0000500001797983 */ /* 0x000ea20000300800 */
[--C-:B------:R-:W-:Y:S01]  /*2410*/  IMAD.WIDE.U32 R116, R175, 0x4, R118.reuse ;  /* 0x00000004af747825 */ /* 0x100fe200078e0076 */
[----:B------:R-:W-:Y:S02]  /*2420*/  @!P2 IADD3 R153, PT, PT, R201, 0x5000, RZ ;  /* 0x00005000c999a810 */ /* 0x000fe40007ffe0ff */
[----:B------:R-:W5:Y:S04]  /*2430*/  LDG.E R175, desc[UR14][R36.64] ;  /* 0x0000000e24af7981 */ /* 0x000f68000c1e1900 */
[----:B0-----:R0:W5:Y:S02]  /*2440*/  LDG.E R193, desc[UR14][R116.64] ;  /* 0x0000000e74c17981 */ /* 0x001164000c1e1900 */
[----:B0-----:R-:W-:-:S05]  /*2450*/  IMAD.WIDE.U32 R116, R187, 0x4, R118 ;  /* 0x00000004bb747825 */ /* 0x001fca00078e0076 */
[----:B------:R0:W5:Y:S02]  /*2460*/  LDG.E R146, desc[UR14][R116.64] ;  /* 0x0000000e74927981 */ /* 0x000164000c1e1900 */
[--C-:B0-----:R-:W-:Y:S02]  /*2470*/  IMAD.WIDE.U32 R116, R192, 0x4, R118.reuse ;  /* 0x00000004c0747825 */ /* 0x101fe400078e0076 */
[----:B------:R-:W2:Y:S04]  /*2480*/  LDL.LU R192, [R1+0x5c] ;  /* 0x00005c0001c07983 */ /* 0x000ea80000300800 */
[----:B----4-:R0:W5:Y:S01]  /*2490*/  LDG.E R143, desc[UR14][R116.64] ;  /* 0x0000000e748f7981 */ /* 0x010162000c1e1900 */
[----:B------:R-:W-:-:S06]  /*24a0*/  IMAD.WIDE.U32 R36, R185, 0x4, R118 ;  /* 0x00000004b9247825 */ /* 0x000fcc00078e0076 */
[----:B------:R-:W5:Y:S01]  /*24b0*/  LDG.E R37, desc[UR14][R36.64] ;  /* 0x0000000e24257981 */ /* 0x000f62000c1e1900 */
[----:B0-----:R-:W-:-:S05]  /*24c0*/  IMAD.WIDE.U32 R116, R29, 0x4, R118 ;  /* 0x000000041d747825 */ /* 0x001fca00078e0076 */
[----:B------:R0:W5:Y:S02]  /*24d0*/  LDG.E R185, desc[UR14][R116.64] ;  /* 0x0000000e74b97981 */ /* 0x000164000c1e1900 */
[----:B0-----:R-:W0:Y:S01]  /*24e0*/  LDC.64 R116, c[0x0][0x3b0] ;  /* 0x0000ec00ff747b82 */ /* 0x001e220000000a00 */
[----:B---3--:R-:W-:Y:S01]  /*24f0*/  FADD.FTZ R120, R123, R120 ;  /* 0x000000787b787221 */ /* 0x008fe20000010000 */
[----:B--2---:R-:W-:-:S05]  /*2500*/  FADD.FTZ R186, R122, R186 ;  /* 0x000000ba7aba7221 */ /* 0x004fca0000010000 */
[----:B------:R1:W-:Y:S04]  /*2510*/  STL [R1+0x48], R186 ;  /* 0x000048ba01007387 */ /* 0x0003e80000100800 */
[----:B-1----:R-:W2:Y:S04]  /*2520*/  LDL.LU R186, [R1+0x54] ;  /* 0x0000540001ba7983 */ /* 0x002ea80000300800 */
[----:B------:R1:W-:Y:S02]  /*2530*/  STL [R1+0x4c], R120 ;  /* 0x00004c7801007387 */ /* 0x0003e40000100800 */
[----:B-1----:R-:W-:-:S02]  /*2540*/  IADD3 R120, PT, PT, R201, 0x5030, RZ ;  /* 0x00005030c9787810 */ /* 0x002fc40007ffe0ff */
[----:B------:R-:W-:Y:S02]  /*2550*/  @!P2 IADD3 R120, PT, PT, R201, 0x5010, RZ ;  /* 0x00005010c978a810 */ /* 0x000fe40007ffe0ff */
[----:B------:R-:W3:Y:S01]  /*2560*/  LDL.LU R201, [R1+0x58] ;  /* 0x0000580001c97983 */ /* 0x000ee20000300800 */
[----:B0-----:R-:W-:-:S04]  /*2570*/  IMAD.WIDE.U32 R118, R3, 0x4, R116 ;  /* 0x0000000403767825 */ /* 0x001fc800078e0074 */
[----:B------:R-:W-:-:S05]  /*2580*/  IMAD.WIDE.U32 R116, R2, 0x4, R116 ;  /* 0x0000000402747825 */ /* 0x000fca00078e0074 */
[----:B------:R0:W5:Y:S02]  /*2590*/  LDG.E R36, desc[UR14][R116.64] ;  /* 0x0000000e74247981 */ /* 0x000164000c1e1900 */
[----:B0-----:R-:W0:Y:S01]  /*25a0*/  @P1 LDC.64 R116, c[0x0][0x438] ;  /* 0x00010e00ff741b82 */ /* 0x001e220000000a00 */
[----:B------:R-:W-:Y:S02]  /*25b0*/  FFMA.FTZ R228, R35, R20, R228 ;  /* 0x0000001423e47223 */ /* 0x000fe400000100e4 */
[----:B------:R-:W5:Y:S01]  /*25c0*/  LDG.E R35, desc[UR14][R118.64] ;  /* 0x0000000e76237981 */ /* 0x000f62000c1e1900 */
[----:B0-----:R-:W-:-:S05]  /*25d0*/  @P1 IMAD.WIDE.U32 R116, R2, 0x10, R116 ;  /* 0x0000001002741825 */ /* 0x001fca00078e0074 */
[----:B------:R0:W5:Y:S01]  /*25e0*/  @P1 LDG.E.128 R104, desc[UR14][R116.64] ;  /* 0x0000000e74681981 */ /* 0x000162000c1e1d00 */
[----:B------:R-:W-:Y:S01]  /*25f0*/  BAR.SYNC.DEFER_BLOCKING 0x0 ;  /* 0x0000000000007b1d */ /* 0x000fe20000010000 */
[----:B------:R-:W-:Y:S01]  /*2600*/  FADD.FTZ R121, R112, R121 ;  /* 0x0000007970797221 */ /* 0x000fe20000010000 */
[----:B------:R-:W-:Y:S01]  /*2610*/  FFMA.FTZ R231, R122, R26, R231 ;  /* 0x0000001a7ae77223 */ /* 0x000fe200000100e7 */
[----:B------:R-:W-:-:S03]  /*2620*/  FFMA.FTZ R232, R123, R27, R232 ;  /* 0x0000001b7be87223 */ /* 0x000fc600000100e8 */
[----:B------:R-:W-:Y:S04]  /*2630*/  STL [R1+0x50], R121 ;  /* 0x0000507901007387 */ /* 0x000fe80000100800 */
[----:B0-----:R-:W0:Y:S04]  /*2640*/  LDS.128 R116, [R153] ;  /* 0x0000000099747984 */ /* 0x001e280000000c00 */
[----:B------:R-:W1:Y:S01]  /*2650*/  LDS.128 R120, [R120] ;  /* 0x0000000078787984 */ /* 0x000e620000000c00 */
[----:B------:R-:W-:Y:S01]  /*2660*/  FADD.FTZ R192, R115, R192 ;  /* 0x000000c073c07221 */ /* 0x000fe20000010000 */
[----:B------:R-:W-:Y:S01]  /*2670*/  UMOV UR4, 0x3f800000 ;  /* 0x3f80000000047882 */ /* 0x000fe20000000000 */
[----:B------:R-:W-:Y:S01]  /*2680*/  @P0 R2UR UR4, R223 ;  /* 0x00000000df0402ca */ /* 0x000fe200000e0000 */
[----:B------:R-:W-:Y:S01]  /*2690*/  FFMA.FTZ R233, R112, R30, R233 ;  /* 0x0000001e70e97223 */ /* 0x000fe200000100e9 */
[----:B------:R-:W-:Y:S01]  /*26a0*/  FFMA.FTZ R234, R113, R32, R234 ;  /* 0x0000002071ea7223 */ /* 0x000fe200000100ea */
[----:B------:R-:W-:Y:S01]  /*26b0*/  FFMA.FTZ R235, R114, R33, R235 ;  /* 0x0000002172eb7223 */ /* 0x000fe200000100eb */
        /* <DEDUP_REMOVED lines=13> */
[----:B--2---:R-:W-:-:S05]  /*2790*/  FADD.FTZ R186, R113, R186 ;  /* 0x000000ba71ba7221 */ /* 0x004fca0000010000 */
[----:B------:R0:W-:Y:S01]  /*27a0*/  STL [R1+0x54], R186 ;  /* 0x000054ba01007387 */ /* 0x0001e20000100800 */
        /* <DEDUP_REMOVED lines=8> */
[----:B0-----:R-:W0:Y:S01]  /*2830*/  LDC.64 R186, c[0x0][0x468] ;  /* 0x00011a00ffba7b82 */ /* 0x001e220000000a00 */
[--C-:B------:R-:W-:Y:S01]  /*2840*/  FFMA.FTZ R168, R168, UR5, R153.reuse ;  /* 0x00000005a8a87c23 */ /* 0x100fe20008010099 */
[--C-:B------:R-:W-:Y:S01]  /*2850*/  FFMA.FTZ R170, R170, UR5, R153.reuse ;  /* 0x00000005aaaa7c23 */ /* 0x100fe20008010099 */
[----:B------:R-:W-:Y:S01]  /*2860*/  FADD.FTZ R0, R169, -R0 ;  /* 0x80000000a9007221 */ /* 0x000fe20000010000 */
[--C-:B------:R-:W-:Y:S01]  /*2870*/  FFMA.FTZ R172, R172, UR5, R153.reuse ;  /* 0x00000005acac7c23 */ /* 0x100fe20008010099 */
[----:B------:R-:W-:Y:S01]  /*2880*/  FADD.FTZ R168, R171, -R168 ;  /* 0x800000a8aba87221 */ /* 0x000fe20000010000 */
[----:B------:R-:W-:Y:S01]  /*2890*/  FADD.FTZ R170, R173, -R170 ;  /* 0x800000aaadaa7221 */ /* 0x000fe20000010000 */
[----:B-----5:R-:W-:Y:S01]  /*28a0*/  FFMA.FTZ R0, R0, UR12, R72 ;  /* 0x0000000c00007c23 */ /* 0x020fe20008010048 */
[----:B------:R-:W-:Y:S01]  /*28b0*/  FADD.FTZ R172, R174, -R172 ;  /* 0x800000acaeac7221 */ /* 0x000fe20000010000 */
[----:B------:R-:W-:Y:S01]  /*28c0*/  LOP3.LUT P0, RZ, R218, 0xff, RZ, 0xc0, !PT ;  /* 0x000000ffdaff7812 */ /* 0x000fe2000780c0ff */
[----:B------:R-:W-:Y:S01]  /*28d0*/  FFMA.FTZ R165, R165, UR5, R153 ;  /* 0x00000005a5a57c23 */ /* 0x000fe20008010099 */
[----:B------:R-:W-:Y:S01]  /*28e0*/  FMUL.FTZ R0, R0, UR4 ;  /* 0x0000000400007c20 */ /* 0x000fe20008410000 */
[----:B------:R-:W-:Y:S01]  /*28f0*/  FFMA.FTZ R168, R168, UR12, R73 ;  /* 0x0000000ca8a87c23 */ /* 0x000fe20008010049 */
[----:B------:R-:W-:Y:S01]  /*2900*/  FFMA.FTZ R170, R170, UR12, R74 ;  /* 0x0000000caaaa7c23 */ /* 0x000fe2000801004a */
[----:B------:R-:W-:Y:S01]  /*2910*/  FFMA.FTZ R172, R172, UR12, R75 ;  /* 0x0000000cacac7c23 */ /* 0x000fe2000801004b */
[----:B------:R-:W-:Y:S01]  /*2920*/  FMUL.FTZ R0, R0, UR7 ;  /* 0x0000000700007c20 */ /* 0x000fe20008410000 */
[----:B------:R-:W-:Y:S01]  /*2930*/  FMUL.FTZ R168, R168, UR4 ;  /* 0x00000004a8a87c20 */ /* 0x000fe20008410000 */
[----:B------:R-:W-:Y:S01]  /*2940*/  FMUL.FTZ R170, R170, UR4 ;  /* 0x00000004aaaa7c20 */ /* 0x000fe20008410000 */
[----:B------:R-:W-:Y:S01]  /*2950*/  FMUL.FTZ R172, R172, UR4 ;  /* 0x00000004acac7c20 */ /* 0x000fe20008410000 */
[----:B------:R-:W-:Y:S01]  /*2960*/  LOP3.LUT P1, RZ, R218, 0xff00, RZ, 0xc0, !PT ;  /* 0x0000ff00daff7812 */ /* 0x000fe2000782c0ff */
[----:B------:R-:W-:Y:S01]  /*2970*/  FMUL.FTZ R113, R168, UR7 ;  /* 0x00000007a8717c20 */ /* 0x000fe20008410000 */
[----:B------:R-:W-:Y:S01]  /*2980*/  SEL R112, R0, RZ, P0 ;  /* 0x000000ff00707207 */ /* 0x000fe20000000000 */
[----:B------:R-:W-:Y:S01]  /*2990*/  FADD.FTZ R0, R167, -R165 ;  /* 0x800000a5a7007221 */ /* 0x000fe20000010000 */
[----:B------:R-:W-:Y:S01]  /*29a0*/  FMUL.FTZ R114, R170, UR7 ;  /* 0x00000007aa727c20 */ /* 0x000fe20008410000 */
[----:B------:R-:W-:Y:S01]  /*29b0*/  FMUL.FTZ R115, R172, UR7 ;  /* 0x00000007ac737c20 */ /* 0x000fe20008410000 */
[----:B------:R-:W-:Y:S01]  /*29c0*/  LOP3.LUT P3, RZ, R218, 0xff0000, RZ, 0xc0, !PT ;  /* 0x00ff0000daff7812 */ /* 0x000fe2000786c0ff */
[----:B------:R-:W-:Y:S01]  /*29d0*/  FFMA.FTZ R0, R0, UR12, R77 ;  /* 0x0000000c00007c23 */ /* 0x000fe2000801004d */
[----:B------:R-:W-:Y:S01]  /*29e0*/  ISETP.GE.U32.AND P4, PT, R218, 0x1000000, PT ;  /* 0x01000000da00780c */ /* 0x000fe20003f86070 */
[----:B0-----:R-:W-:Y:S01]  /*29f0*/  IMAD.WIDE.U32 R116, R4, 0x10, R186 ;  /* 0x0000001004747825 */ /* 0x001fe200078e00ba */
[----:B------:R-:W-:-:S03]  /*2a00*/  SEL R113, R113, RZ, P1 ;  /* 0x000000ff71717207 */ /* 0x000fc60000800000 */
[----:B------:R-:W-:Y:S01]  /*2a10*/  FMUL.FTZ R0, R0, UR4 ;  /* 0x0000000400007c20 */ /* 0x000fe20008410000 */
[----:B------:R-:W-:Y:S01]  /*2a20*/  SEL R114, R114, RZ, P3 ;  /* 0x000000ff72727207 */ /* 0x000fe20001800000 */
[--C-:B------:R-:W-:Y:S01]  /*2a30*/  FFMA.FTZ R148, R148, UR5, R153.reuse ;  /* 0x0000000594947c23 */ /* 0x100fe20008010099 */
[----:B------:R-:W-:Y:S01]  /*2a40*/  SEL R115, R115, RZ, P4 ;  /* 0x000000ff73737207 */ /* 0x000fe20002000000 */
[----:B------:R-:W-:Y:S01]  /*2a50*/  FMUL.FTZ R0, R0, UR7 ;  /* 0x0000000700007c20 */ /* 0x000fe20008410000 */
[----:B------:R-:W-:Y:S01]  /*2a60*/  LOP3.LUT P5, RZ, R185, 0xff00, RZ, 0xc0, !PT ;  /* 0x0000ff00b9ff7812 */ /* 0x000fe200078ac0ff */
[----:B------:R-:W-:Y:S01]  /*2a70*/  FADD.FTZ R137, R137, -R148 ;  /* 0x8000009489897221 */ /* 0x000fe20000010000 */
[--C-:B------:R-:W-:Y:S01]  /*2a80*/  FFMA.FTZ R130, R130, UR5, R153.reuse ;  /* 0x0000000582827c23 */ /* 0x100fe20008010099 */
[----:B------:R0:W-:Y:S01]  /*2a90*/  STG.E.128 desc[UR14][R116.64], R112 ;  /* 0x0000007074007986 */ /* 0x0001e2000c101d0e */
[--C-:B------:R-:W-:Y:S01]  /*2aa0*/  FFMA.FTZ R164, R164, UR5, R153.reuse ;  /* 0x00000005a4a47c23 */ /* 0x100fe20008010099 */
[----:B------:R-:W-:Y:S01]  /*2ab0*/  FFMA.FTZ R137, R137, UR12, R86 ;  /* 0x0000000c89897c23 */ /* 0x000fe20008010056 */
[----:B------:R-:W-:Y:S01]  /*2ac0*/  FADD.FTZ R131, R131, -R130 ;  /* 0x8000008283837221 */ /* 0x000fe20000010000 */
[--C-:B------:R-:W-:Y:S01]  /*2ad0*/  FFMA.FTZ R28, R28, UR5, R153.reuse ;  /* 0x000000051c1c7c23 */ /* 0x100fe20008010099 */
[----:B------:R-:W-:Y:S01]  /*2ae0*/  ISETP.GE.U32.AND P0, PT, R185, 0x1000000, PT ;  /* 0x01000000b900780c */ /* 0x000fe20003f06070 */
[----:B------:R-:W-:Y:S01]  /*2af0*/  FMUL.FTZ R137, R137, UR4 ;  /* 0x0000000489897c20 */ /* 0x000fe20008410000 */
[----:B------:R-:W-:Y:S01]  /*2b00*/  LOP3.LUT P1, RZ, R193, 0xff, RZ, 0xc0, !PT ;  /* 0x000000ffc1ff7812 */ /* 0x000fe2000782c0ff */
[----:B------:R-:W-:Y:S01]  /*2b10*/  FADD.FTZ R119, R166, -R164 ;  /* 0x800000a4a6777221 */ /* 0x000fe20000010000 */
[----:B------:R-:W-:Y:S01]  /*2b20*/  FFMA.FTZ R131, R131, UR12, R92 ;  /* 0x0000000c83837c23 */ /* 0x000fe2000801005c */
[--C-:B------:R-:W-:Y:S01]  /*2b30*/  FFMA.FTZ R155, R155, UR5, R153.reuse ;  /* 0x000000059b9b7c23 */ /* 0x100fe20008010099 */
[----:B------:R-:W-:Y:S01]  /*2b40*/  FADD.FTZ R11, R11, -R28 ;  /* 0x8000001c0b0b7221 */ /* 0x000fe20000010000 */
[--C-:B------:R-:W-:Y:S01]  /*2b50*/  FFMA.FTZ R150, R150, UR5, R153.reuse ;  /* 0x0000000596967c23 */ /* 0x100fe20008010099 */
[----:B------:R-:W-:Y:S01]  /*2b60*/  FMUL.FTZ R122, R137, UR7 ;  /* 0x00000007897a7c20 */ /* 0x000fe20008410000 */
[----:B------:R-:W-:Y:S01]  /*2b70*/  FFMA.FTZ R119, R119, UR12, R76 ;  /* 0x0000000c77777c23 */ /* 0x000fe2000801004c */
[----:B------:R-:W-:Y:S01]  /*2b80*/  FFMA.FTZ R149, R149, UR5, R153 ;  /* 0x0000000595957c23 */ /* 0x000fe20008010099 */
[----:B------:R-:W-:Y:S01]  /*2b90*/  FMUL.FTZ R131, R131, UR4 ;  /* 0x0000000483837c20 */ /* 0x000fe20008410000 */
[----:B------:R-:W-:Y:S01]  /*2ba0*/  FADD.FTZ R155, R152, -R155 ;  /* 0x8000009b989b7221 */ /* 0x000fe20000010000 */
[----:B0-----:R-:W-:Y:S01]  /*2bb0*/  SEL R113, R0, RZ, P5 ;  /* 0x000000ff00717207 */ /* 0x001fe20002800000 */
[--C-:B------:R-:W-:Y:S01]  /*2bc0*/  FFMA.FTZ R0, R161, UR5, R153.reuse ;  /* 0x00000005a1007c23 */ /* 0x100fe20008010099 */
[--C-:B------:R-:W-:Y:S01]  /*2bd0*/  FFMA.FTZ R114, R157, UR5, R153.reuse ;  /* 0x000000059d727c23 */ /* 0x100fe20008010099 */
[----:B------:R-:W-:Y:S01]  /*2be0*/  FFMA.FTZ R115, R160, UR5, R153 ;  /* 0x00000005a0737c23 */ /* 0x000fe20008010099 */
        /* <DEDUP_REMOVED lines=18> */
[----:B------:R-:W-:Y:S01]  /*2d10*/  SEL R115, R0, RZ, P0 ;  /* 0x000000ff00737207 */ /* 0x000fe20000000000 */
[----:B------:R-:W-:Y:S01]  /*2d20*/  FFMA.FTZ R0, R129, UR5, R153 ;  /* 0x0000000581007c23 */ /* 0x000fe20008010099 */
[----:B------:R-:W-:Y:S01]  /*2d30*/  SEL R116, R116, RZ, P1 ;  /* 0x000000ff74747207 */ /* 0x000fe20000800000 */
[----:B------:R-:W-:Y:S01]  /*2d40*/  FADD.FTZ R124, R124, -R149 ;  /* 0x800000957c7c7221 */ /* 0x000fe20000010000 */
[----:B------:R-:W-:Y:S01]  /*2d50*/  LOP3.LUT P1, RZ, R184, 0xff0000, RZ, 0xc0, !PT ;  /* 0x00ff0000b8ff7812 */ /* 0x000fe2000782c0ff */
[----:B------:R-:W-:Y:S01]  /*2d60*/  FADD.FTZ R127, R127, -R0 ;  /* 0x800000007f7f7221 */ /* 0x000fe20000010000 */
[----:B------:R-:W-:Y:S01]  /*2d70*/  FMUL.FTZ R128, R131, UR7 ;  /* 0x0000000783807c20 */ /* 0x000fe20008410000 */
[----:B------:R-:W-:Y:S01]  /*2d80*/  FFMA.FTZ R155, R155, UR12, R82 ;  /* 0x0000000c9b9b7c23 */ /* 0x000fe20008010052 */
[----:B------:R-:W-:Y:S01]  /*2d90*/  SEL R122, R122, RZ, P1 ;  /* 0x000000ff7a7a7207 */ /* 0x000fe20000800000 */
[----:B------:R-:W-:Y:S01]  /*2da0*/  FFMA.FTZ R0, R141, UR5, R153 ;  /* 0x000000058d007c23 */ /* 0x000fe20008010099 */
[----:B------:R-:W-:Y:S01]  /*2db0*/  LOP3.LUT P1, RZ, R146, 0xff, RZ, 0xc0, !PT ;  /* 0x000000ff92ff7812 */ /* 0x000fe2000782c0ff */
[----:B------:R-:W-:Y:S01]  /*2dc0*/  FMUL.FTZ R11, R11, UR4 ;  /* 0x000000040b0b7c20 */ /* 0x000fe20008410000 */
[----:B------:R-:W-:Y:S01]  /*2dd0*/  FFMA.FTZ R125, R125, UR12, R84 ;  /* 0x0000000c7d7d7c23 */ /* 0x000fe20008010054 */
[----:B------:R-:W-:Y:S01]  /*2de0*/  FADD.FTZ R126, R126, -R121 ;  /* 0x800000797e7e7221 */ /* 0x000fe20000010000 */
[----:B------:R-:W-:Y:S01]  /*2df0*/  FADD.FTZ R156, R156, -R117 ;  /* 0x800000759c9c7221 */ /* 0x000fe20000010000 */
[----:B------:R-:W-:Y:S01]  /*2e00*/  FFMA.FTZ R151, R151, UR5, R153 ;  /* 0x0000000597977c23 */ /* 0x000fe20008010099 */
[----:B------:R-:W-:Y:S01]  /*2e10*/  FADD.FTZ R145, R140, -R145 ;  /* 0x800000918c917221 */ /* 0x000fe20000010000 */
[--C-:B------:R-:W-:Y:S01]  /*2e20*/  FFMA.FTZ R138, R138, UR5, R153.reuse ;  /* 0x000000058a8a7c23 */ /* 0x100fe20008010099 */
[--C-:B------:R-:W-:Y:S01]  /*2e30*/  FFMA.FTZ R12, R12, UR5, R153.reuse ;  /* 0x000000050c0c7c23 */ /* 0x100fe20008010099 */
[----:B------:R-:W-:Y:S01]  /*2e40*/  FMUL.FTZ R112, R119, UR7 ;  /* 0x0000000777707c20 */ /* 0x000fe20008410000 */
[----:B------:R-:W-:Y:S01]  /*2e50*/  FFMA.FTZ R147, R147, UR5, R153 ;  /* 0x0000000593937c23 */ /* 0x000fe20008010099 */
[----:B------:R-:W-:Y:S01]  /*2e60*/  FFMA.FTZ R124, R124, UR12, R85 ;  /* 0x0000000c7c7c7c23 */ /* 0x000fe20008010055 */
[----:B------:R-:W-:Y:S01]  /*2e70*/  FFMA.FTZ R39, R39, UR5, R153 ;  /* 0x0000000527277c23 */ /* 0x000fe20008010099 */
[----:B------:R-:W-:Y:S01]  /*2e80*/  LOP3.LUT P4, RZ, R185, 0xff, RZ, 0xc0, !PT ;  /* 0x000000ffb9ff7812 */ /* 0x000fe2000788c0ff */
[----:B------:R-:W-:Y:S01]  /*2e90*/  FMUL.FTZ R155, R155, UR4 ;  /* 0x000000049b9b7c20 */ /* 0x000fe20008410000 */
[----:B------:R-:W-:Y:S01]  /*2ea0*/  FADD.FTZ R0, R139, -R0 ;  /* 0x800000008b007221 */ /* 0x000fe20000010000 */
[----:B------:R-:W-:Y:S01]  /*2eb0*/  SEL R128, R128, RZ, P1 ;  /* 0x000000ff80807207 */ /* 0x000fe20000800000 */
[----:B------:R-:W-:Y:S01]  /*2ec0*/  FMUL.FTZ R11, R11, UR7 ;  /* 0x000000070b0b7c20 */ /* 0x000fe20008410000 */
[----:B------:R-:W-:Y:S01]  /*2ed0*/  LOP3.LUT P6, RZ, R185, 0xff0000, RZ, 0xc0, !PT ;  /* 0x00ff0000b9ff7812 */ /* 0x000fe200078cc0ff */
[----:B------:R-:W-:Y:S01]  /*2ee0*/  FMUL.FTZ R125, R125, UR4 ;  /* 0x000000047d7d7c20 */ /* 0x000fe20008410000 */
[----:B------:R-:W-:Y:S01]  /*2ef0*/  FFMA.FTZ R127, R127, UR12, R88 ;  /* 0x0000000c7f7f7c23 */ /* 0x000fe20008010058 */
[----:B------:R-:W-:Y:S01]  /*2f00*/  FFMA.FTZ R126, R126, UR12, R89 ;  /* 0x0000000c7e7e7c23 */ /* 0x000fe20008010059 */
[----:B------:R-:W-:Y:S01]  /*2f10*/  LOP3.LUT P1, RZ, R143, 0xff0000, RZ, 0xc0, !PT ;  /* 0x00ff00008fff7812 */ /* 0x000fe2000782c0ff */
[----:B------:R-:W-:Y:S01]  /*2f20*/  FFMA.FTZ R156, R156, UR12, R81 ;  /* 0x0000000c9c9c7c23 */ /* 0x000fe20008010051 */
[----:B------:R-:W-:Y:S01]  /*2f30*/  FADD.FTZ R154, R154, -R151 ;  /* 0x800000979a9a7221 */ /* 0x000fe20000010000 */
[----:B------:R-:W-:Y:S01]  /*2f40*/  FFMA.FTZ R145, R145, UR12, R90 ;  /* 0x0000000c91917c23 */ /* 0x000fe2000801005a */
[----:B------:R-:W-:Y:S01]  /*2f50*/  FADD.FTZ R31, R31, -R138 ;  /* 0x8000008a1f1f7221 */ /* 0x000fe20000010000 */
[----:B------:R-:W-:Y:S01]  /*2f60*/  FADD.FTZ R12, R13, -R12 ;  /* 0x8000000c0d0c7221 */ /* 0x000fe20000010000 */
[----:B------:R-:W-:Y:S01]  /*2f70*/  FADD.FTZ R136, R136, -R147 ;  /* 0x8000009388887221 */ /* 0x000fe20000010000 */
[----:B------:R-:W-:Y:S01]  /*2f80*/  FMUL.FTZ R124, R124, UR4 ;  /* 0x000000047c7c7c20 */ /* 0x000fe20008410000 */
[----:B------:R-:W-:Y:S01]  /*2f90*/  FFMA.FTZ R132, R132, UR5, R153 ;  /* 0x0000000584847c23 */ /* 0x000fe20008010099 */
[----:B------:R-:W-:Y:S01]  /*2fa0*/  FADD.FTZ R39, R134, -R39 ;  /* 0x8000002786277221 */ /* 0x000fe20000010000 */
[----:B------:R-:W-:Y:S01]  /*2fb0*/  FFMA.FTZ R13, R14, UR5, R153 ;  /* 0x000000050e0d7c23 */ /* 0x000fe20008010099 */
[----:B------:R-:W-:Y:S01]  /*2fc0*/  SEL R112, R112, RZ, P4 ;  /* 0x000000ff70707207 */ /* 0x000fe20002000000 */
[----:B------:R-:W-:Y:S01]  /*2fd0*/  FMUL.FTZ R118, R155, UR7 ;  /* 0x000000079b767c20 */ /* 0x000fe20008410000 */
[----:B------:R-:W-:Y:S01]  /*2fe0*/  FFMA.FTZ R0, R0, UR12, R91 ;  /* 0x0000000c00007c23 */ /* 0x000fe2000801005b */
[----:B------:R-:W-:Y:S01]  /*2ff0*/  FFMA.FTZ R5, R5, UR5, R153 ;  /* 0x0000000505057c23 */ /* 0x000fe20008010099 */
[----:B------:R-:W-:Y:S01]  /*3000*/  LOP3.LUT P4, RZ, R193, 0xff0000, RZ, 0xc0, !PT ;  /* 0x00ff0000c1ff7812 */ /* 0x000fe2000788c0ff */
[----:B------:R-:W-:Y:S01]  /*3010*/  FMUL.FTZ R120, R125, UR7 ;  /* 0x000000077d787c20 */ /* 0x000fe20008410000 */
[----:B------:R-:W-:Y:S01]  /*3020*/  SEL R114, R114, RZ, P6 ;  /* 0x000000ff72727207 */ /* 0x000fe20003000000 */
[----:B------:R-:W-:Y:S01]  /*3030*/  FMUL.FTZ R127, R127, UR4 ;  /* 0x000000047f7f7c20 */ /* 0x000fe20008410000 */
[----:B------:R-:W-:Y:S01]  /*3040*/  FMUL.FTZ R126, R126, UR4 ;  /* 0x000000047e7e7c20 */ /* 0x000fe20008410000 */
[----:B------:R-:W-:Y:S01]  /*3050*/  SEL R134, R11, RZ, P1 ;  /* 0x000000ff0b867207 */ /* 0x000fe20000800000 */
[----:B------:R-:W-:Y:S01]  /*3060*/  FMUL.FTZ R156, R156, UR4 ;  /* 0x000000049c9c7c20 */ /* 0x000fe20008410000 */
[----:B------:R-:W-:Y:S01]  /*3070*/  LOP3.LUT P6, RZ, R184, 0xff, RZ, 0xc0, !PT ;  /* 0x000000ffb8ff7812 */ /* 0x000fe200078cc0ff */
[----:B------:R-:W-:Y:S01]  /*3080*/  FFMA.FTZ R154, R154, UR12, R83 ;  /* 0x0000000c9a9a7c23 */ /* 0x000fe20008010053 */
[----:B------:R-:W-:Y:S01]  /*3090*/  FMUL.FTZ R145, R145, UR4 ;  /* 0x0000000491917c20 */ /* 0x000fe20008410000 */
[----:B------:R-:W-:Y:S01]  /*30a0*/  FFMA.FTZ R31, R31, UR12, R94 ;  /* 0x0000000c1f1f7c23 */ /* 0x000fe2000801005e */
[----:B------:R-:W-:Y:S01]  /*30b0*/  FFMA.FTZ R11, R22, UR5, R153 ;  /* 0x00000005160b7c23 */ /* 0x000fe20008010099 */
[----:B------:R-:W-:Y:S01]  /*30c0*/  FFMA.FTZ R136, R136, UR12, R87 ;  /* 0x0000000c88887c23 */ /* 0x000fe20008010057 */
[----:B------:R-:W-:Y:S01]  /*30d0*/  FMUL.FTZ R121, R124, UR7 ;  /* 0x000000077c797c20 */ /* 0x000fe20008410000 */
[----:B------:R-:W-:Y:S01]  /*30e0*/  FADD.FTZ R132, R133, -R132 ;  /* 0x8000008485847221 */ /* 0x000fe20000010000 */
[----:B------:R-:W-:Y:S01]  /*30f0*/  FFMA.FTZ R39, R39, UR12, R96 ;  /* 0x0000000c27277c23 */ /* 0x000fe20008010060 */
[----:B------:R-:W-:Y:S01]  /*3100*/  FADD.FTZ R13, R16, -R13 ;  /* 0x8000000d100d7221 */ /* 0x000fe20000010000 */
[----:B------:R-:W-:Y:S01]  /*3110*/  LOP3.LUT P0, RZ, R184, 0xff00, RZ, 0xc0, !PT ;  /* 0x0000ff00b8ff7812 */ /* 0x000fe2000780c0ff */
[----:B------:R-:W-:Y:S01]  /*3120*/  FMUL.FTZ R0, R0, UR4 ;  /* 0x0000000400007c20 */ /* 0x000fe20008410000 */
[--C-:B------:R-:W-:Y:S01]  /*3130*/  FFMA.FTZ R133, R144, UR5, R153.reuse ;  /* 0x0000000590857c23 */ /* 0x100fe20008010099 */
[----:B------:R-:W-:Y:S01]  /*3140*/  FFMA.FTZ R135, R135, UR5, R153 ;  /* 0x0000000587877c23 */ /* 0x000fe20008010099 */
[----:B------:R-:W-:Y:S01]  /*3150*/  FADD.FTZ R5, R10, -R5 ;  /* 0x800000050a057221 */ /* 0x000fe20000010000 */
[----:B------:R-:W-:Y:S01]  /*3160*/  SEL R118, R118, RZ, P4 ;  /* 0x000000ff76767207 */ /* 0x000fe20002000000 */
[----:B------:R-:W-:Y:S01]  /*3170*/  FMUL.FTZ R124, R127, UR7 ;  /* 0x000000077f7c7c20 */ /* 0x000fe20008410000 */
[----:B------:R-:W-:Y:S01]  /*3180*/  FMUL.FTZ R125, R126, UR7 ;  /* 0x000000077e7d7c20 */ /* 0x000fe20008410000 */
[----:B------:R-:W-:Y:S01]  /*3190*/  FMUL.FTZ R117, R156, UR7 ;  /* 0x000000079c757c20 */ /* 0x000fe20008410000 */
[----:B------:R-:W-:Y:S01]  /*31a0*/  FMUL.FTZ R154, R154, UR4 ;  /* 0x000000049a9a7c20 */ /* 0x000fe20008410000 */
[----:B------:R-:W-:Y:S01]  /*31b0*/  LOP3.LUT P4, RZ, R175, 0xff, RZ, 0xc0, !PT ;  /* 0x000000ffafff7812 */ /* 0x000fe2000788c0ff */
[----:B------:R-:W-:Y:S01]  /*31c0*/  FMUL.FTZ R126, R145, UR7 ;  /* 0x00000007917e7c20 */ /* 0x000fe20008410000 */
[----:B------:R-:W-:Y:S01]  /*31d0*/  SEL R120, R120, RZ, P6 ;  /* 0x000000ff78787207 */ /* 0x000fe20003000000 */
[----:B------:R-:W-:Y:S01]  /*31e0*/  FMUL.FTZ R31, R31, UR4 ;  /* 0x000000041f1f7c20 */ /* 0x000fe20008410000 */
[----:B------:R-:W-:Y:S01]  /*31f0*/  FADD.FTZ R11, R8, -R11 ;  /* 0x8000000b080b7221 */ /* 0x000fe20000010000 */
[----:B------:R-:W-:Y:S01]  /*3200*/  LOP3.LUT P3, RZ, R193, 0xff00, RZ, 0xc0, !PT ;  /* 0x0000ff00c1ff7812 */ /* 0x000fe2000786c0ff */
[----:B------:R-:W-:Y:S01]  /*3210*/  FMUL.FTZ R136, R136, UR4 ;  /* 0x0000000488887c20 */ /* 0x000fe20008410000 */
[----:B------:R-:W-:Y:S01]  /*3220*/  LOP3.LUT P6, RZ, R175, 0xff0000, RZ, 0xc0, !PT ;  /* 0x00ff0000afff7812 */ /* 0x000fe200078cc0ff */
[----:B------:R-:W-:Y:S01]  /*3230*/  FFMA.FTZ R132, R132, UR12, R93 ;  /* 0x0000000c84847c23 */ /* 0x000fe2000801005d */
[----:B------:R-:W-:Y:S01]  /*3240*/  FMUL.FTZ R39, R39, UR4 ;  /* 0x0000000427277c20 */ /* 0x000fe20008410000 */
[----:B------:R-:W-:Y:S01]  /*3250*/  FFMA.FTZ R13, R13, UR12, R68 ;  /* 0x0000000c0d0d7c23 */ /* 0x000fe20008010044 */
[----:B------:R-:W-:Y:S01]  /*3260*/  SEL R121, R121, RZ, P0 ;  /* 0x000000ff79797207 */ /* 0x000fe20000000000 */
[----:B------:R-:W-:Y:S01]  /*3270*/  FMUL.FTZ R0, R0, UR7 ;  /* 0x0000000700007c20 */ /* 0x000fe20008410000 */
[----:B------:R-:W-:Y:S01]  /*3280*/  FADD.FTZ R38, R38, -R133 ;  /* 0x8000008526267221 */ /* 0x000fe20000010000 */
[----:B------:R-:W-:Y:S01]  /*3290*/  FADD.FTZ R142, R142, -R135 ;  /* 0x800000878e8e7221 */ /* 0x000fe20000010000 */
[--C-:B------:R-:W-:Y:S01]  /*32a0*/  FFMA.FTZ R24, R24, UR5, R153.reuse ;  /* 0x0000000518187c23 */ /* 0x100fe20008010099 */
[----:B------:R-:W-:Y:S01]  /*32b0*/  FFMA.FTZ R5, R5, UR12, R70 ;  /* 0x0000000c05057c23 */ /* 0x000fe20008010046 */
[----:B------:R-:W-:Y:S01]  /*32c0*/  ISETP.GE.U32.AND P0, PT, R175, 0x1000000, PT ;  /* 0x01000000af00780c */ /* 0x000fe20003f06070 */
[--C-:B------:R-:W-:Y:S01]  /*32d0*/  FFMA.FTZ R17, R17, UR5, R153.reuse ;  /* 0x0000000511117c23 */ /* 0x100fe20008010099 */
[----:B------:R-:W-:Y:S01]  /*32e0*/  FFMA.FTZ R20, R20, UR5, R153 ;  /* 0x0000000514147c23 */ /* 0x000fe20008010099 */
[----:B------:R-:W-:Y:S01]  /*32f0*/  FMUL.FTZ R119, R154, UR7 ;  /* 0x000000079a777c20 */ /* 0x000fe20008410000 */
[----:B------:R-:W-:Y:S01]  /*3300*/  SEL R124, R124, RZ, P4 ;  /* 0x000000ff7c7c7207 */ /* 0x000fe20002000000 */
[----:B------:R-:W-:Y:S01]  /*3310*/  FMUL.FTZ R31, R31, UR7 ;  /* 0x000000071f1f7c20 */ /* 0x000fe20008410000 */
[----:B------:R-:W-:Y:S01]  /*3320*/  FFMA.FTZ R11, R11, UR12, R100 ;  /* 0x0000000c0b0b7c23 */ /* 0x000fe20008010064 */
[----:B------:R-:W-:Y:S01]  /*3330*/  ISETP.GE.U32.AND P5, PT, R193, 0x1000000, PT ;  /* 0x01000000c100780c */ /* 0x000fe20003fa6070 */
[----:B------:R-:W-:Y:S01]  /*3340*/  FMUL.FTZ R123, R136, UR7 ;  /* 0x00000007887b7c20 */ /* 0x000fe20008410000 */
[----:B------:R-:W-:Y:S01]  /*3350*/  SEL R117, R117, RZ, P3 ;  /* 0x000000ff75757207 */ /* 0x000fe20001800000 */
[----:B------:R-:W-:Y:S01]  /*3360*/  FMUL.FTZ R132, R132, UR4 ;  /* 0x0000000484847c20 */ /* 0x000fe20008410000 */
[----:B------:R-:W-:Y:S01]  /*3370*/  LOP3.LUT P4, RZ, R146, 0xff0000, RZ, 0xc0, !PT ;  /* 0x00ff000092ff7812 */ /* 0x000fe2000788c0ff */
[----:B------:R-:W-:Y:S01]  /*3380*/  FMUL.FTZ R39, R39, UR7 ;  /* 0x0000000727277c20 */ /* 0x000fe20008410000 */
[----:B------:R-:W-:Y:S01]  /*3390*/  SEL R126, R126, RZ, P6 ;  /* 0x000000ff7e7e7207 */ /* 0x000fe20003000000 */
[----:B------:R-:W-:Y:S01]  /*33a0*/  FMUL.FTZ R13, R13, UR4 ;  /* 0x000000040d0d7c20 */ /* 0x000fe20008410000 */
[----:B------:R-:W-:Y:S01]  /*33b0*/  ISETP.GE.U32.AND P3, PT, R184, 0x1000000, PT ;  /* 0x01000000b800780c */ /* 0x000fe20003f66070 */
[----:B------:R-:W-:Y:S01]  /*33c0*/  FFMA.FTZ R38, R38, UR12, R95 ;  /* 0x0000000c26267c23 */ /* 0x000fe2000801005f */
[----:B------:R-:W-:Y:S01]  /*33d0*/  LOP3.LUT P6, RZ, R143, 0xff, RZ, 0xc0, !PT ;  /* 0x000000ff8fff7812 */ /* 0x000fe200078cc0ff */
[----:B------:R-:W-:Y:S01]  /*33e0*/  FFMA.FTZ R142, R142, UR12, R97 ;  /* 0x0000000c8e8e7c23 */ /* 0x000fe20008010061 */
[----:B------:R-:W-:Y:S01]  /*33f0*/  FADD.FTZ R24, R7, -R24 ;  /* 0x8000001807187221 */ /* 0x000fe20000010000 */
[----:B------:R-:W-:Y:S01]  /*3400*/  FMUL.FTZ R5, R5, UR4 ;  /* 0x0000000405057c20 */ /* 0x000fe20008410000 */
[----:B------:R-:W-:Y:S01]  /*3410*/  SEL R127, R0, RZ, P0 ;  /* 0x000000ff007f7207 */ /* 0x000fe20000000000 */
[----:B------:R-:W-:Y:S01]  /*3420*/  FADD.FTZ R18, R18, -R17 ;  /* 0x8000001112127221 */ /* 0x000fe20000010000 */
[----:B------:R-:W-:Y:S01]  /*3430*/  FFMA.FTZ R12, R12, UR12, R99 ;  /* 0x0000000c0c0c7c23 */ /* 0x000fe20008010063 */
[----:B------:R-:W-:Y:S01]  /*3440*/  FADD.FTZ R20, R9, -R20 ;  /* 0x8000001409147221 */ /* 0x000fe20000010000 */
[--C-:B------:R-:W-:Y:S01]  /*3450*/  FFMA.FTZ R7, R26, UR5, R153.reuse ;  /* 0x000000051a077c23 */ /* 0x100fe20008010099 */
[--C-:B------:R-:W-:Y:S01]  /*3460*/  FFMA.FTZ R0, R27, UR5, R153.reuse ;  /* 0x000000051b007c23 */ /* 0x100fe20008010099 */
[----:B------:R-:W-:Y:S01]  /*3470*/  FMUL.FTZ R11, R11, UR4 ;  /* 0x000000040b0b7c20 */ /* 0x000fe20008410000 */
[----:B------:R-:W-:Y:S01]  /*3480*/  SEL R119, R119, RZ, P5 ;  /* 0x000000ff77777207 */ /* 0x000fe20002800000 */
[----:B------:R-:W-:Y:S01]  /*3490*/  FMUL.FTZ R129, R132, UR7 ;  /* 0x0000000784817c20 */ /* 0x000fe20008410000 */
[----:B------:R-:W-:Y:S01]  /*34a0*/  SEL R130, R31, RZ, P4 ;  /* 0x000000ff1f827207 */ /* 0x000fe20002000000 */
[----:B------:R-:W-:Y:S01]  /*34b0*/  FMUL.FTZ R13, R13, UR7 ;  /* 0x000000070d0d7c20 */ /* 0x000fe20008410000 */
[--C-:B------:R-:W-:Y:S01]  /*34c0*/  FFMA.FTZ R30, R30, UR5, R153.reuse ;  /* 0x000000051e1e7c23 */ /* 0x100fe20008010099 */
[--C-:B------:R-:W-:Y:S01]  /*34d0*/  FFMA.FTZ R32, R32, UR5, R153.reuse ;  /* 0x0000000520207c23 */ /* 0x100fe20008010099 */
[--C-:B------:R-:W-:Y:S01]  /*34e0*/  FFMA.FTZ R10, R33, UR5, R153.reuse ;  /* 0x00000005210a7c23 */ /* 0x100fe20008010099 */
[----:B------:R-:W-:Y:S01]  /*34f0*/  FFMA.FTZ R34, R34, UR5, R153 ;  /* 0x0000000522227c23 */ /* 0x000fe20008010099 */
[----:B------:R-:W-:Y:S01]  /*3500*/  LOP3.LUT P5, RZ, R175, 0xff00, RZ, 0xc0, !PT ;  /* 0x0000ff00afff7812 */ /* 0x000fe200078ac0ff */
[----:B------:R-:W-:Y:S01]  /*3510*/  FMUL.FTZ R38, R38, UR4 ;  /* 0x0000000426267c20 */ /* 0x000fe20008410000 */
[----:B------:R-:W-:Y:S01]  /*3520*/  SEL R123, R123, RZ, P3 ;  /* 0x000000ff7b7b7207 */ /* 0x000fe20001800000 */
[----:B------:R-:W-:Y:S01]  /*3530*/  FMUL.FTZ R142, R142, UR4 ;  /* 0x000000048e8e7c20 */ /* 0x000fe20008410000 */
[----:B------:R-:W-:Y:S01]  /*3540*/  LOP3.LUT P4, RZ, R37, 0xff, RZ, 0xc0, !PT ;  /* 0x000000ff25ff7812 */ /* 0x000fe2000788c0ff */
[----:B------:R-:W-:Y:S01]  /*3550*/  FMUL.FTZ R5, R5, UR7 ;  /* 0x0000000705057c20 */ /* 0x000fe20008410000 */
[----:B------:R-:W-:Y:S01]  /*3560*/  SEL R132, R39, RZ, P6 ;  /* 0x000000ff27847207 */ /* 0x000fe20003000000 */
[----:B------:R-:W-:Y:S01]  /*3570*/  FFMA.FTZ R18, R18, UR12, R69 ;  /* 0x0000000c12127c23 */ /* 0x000fe20008010045 */
[----:B------:R-:W-:Y:S01]  /*3580*/  LOP3.LUT P3, RZ, R146, 0xff00, RZ, 0xc0, !PT ;  /* 0x0000ff0092ff7812 */ /* 0x000fe2000786c0ff */
[----:B------:R-:W-:Y:S01]  /*3590*/  FMUL.FTZ R12, R12, UR4 ;  /* 0x000000040c0c7c20 */ /* 0x000fe20008410000 */
[----:B------:R-:W-:Y:S01]  /*35a0*/  LOP3.LUT P6, RZ, R37, 0xff0000, RZ, 0xc0, !PT ;  /* 0x00ff000025ff7812 */ /* 0x000fe200078cc0ff */
[----:B------:R-:W-:Y:S01]  /*35b0*/  FFMA.FTZ R20, R20, UR12, R71 ;  /* 0x0000000c14147c23 */ /* 0x000fe20008010047 */
[----:B------:R-:W-:Y:S01]  /*35c0*/  FADD.FTZ R27, R6, -R7 ;  /* 0x80000007061b7221 */ /* 0x000fe20000010000 */
[----:B------:R-:W-:Y:S01]  /*35d0*/  FFMA.FTZ R24, R24, UR12, R101 ;  /* 0x0000000c18187c23 */ /* 0x000fe20008010065 */
[----:B------:R-:W-:Y:S01]  /*35e0*/  FMUL.FTZ R8, R11, UR7 ;  /* 0x000000070b087c20 */ /* 0x000fe20008410000 */
[----:B------:R-:W-:Y:S01]  /*35f0*/  FADD.FTZ R0, R15, -R0 ;  /* 0x800000000f007221 */ /* 0x000fe20000010000 */
[C---:B------:R-:W-:Y:S01]  /*3600*/  IADD3 R7, PT, PT, R4.reuse, 0x100, RZ ;  /* 0x0000010004077810 */ /* 0x040fe20007ffe0ff */
[----:B------:R-:W-:Y:S01]  /*3610*/  FADD.FTZ R31, R19, -R30 ;  /* 0x8000001e131f7221 */ /* 0x000fe20000010000 */
[----:B------:R-:W-:Y:S01]  /*3620*/  FADD.FTZ R32, R21, -R32 ;  /* 0x8000002015207221 */ /* 0x000fe20000010000 */
[----:B------:R-:W-:Y:S01]  /*3630*/  FADD.FTZ R23, R23, -R10 ;  /* 0x8000000a17177221 */ /* 0x000fe20000010000 */
[----:B------:R-:W-:Y:S01]  /*3640*/  FADD.FTZ R34, R25, -R34 ;  /* 0x8000002219227221 */ /* 0x000fe20000010000 */
[----:B------:R-:W-:Y:S01]  /*3650*/  IADD3 R11, PT, PT, R4, 0x180, RZ ;  /* 0x00000180040b7810 */ /* 0x000fe20007ffe0ff */
[----:B------:R-:W-:Y:S01]  /*3660*/  FMUL.FTZ R38, R38, UR7 ;  /* 0x0000000726267c20 */ /* 0x000fe20008410000 */
[----:B------:R-:W-:Y:S01]  /*3670*/  SEL R125, R125, RZ, P5 ;  /* 0x000000ff7d7d7207 */ /* 0x000fe20002800000 */
[----:B------:R-:W-:Y:S01]  /*3680*/  FMUL.FTZ R133, R142, UR7 ;  /* 0x000000078e857c20 */ /* 0x000fe20008410000 */
[----:B------:R-:W-:Y:S01]  /*3690*/  SEL R136, R13, RZ, P4 ;  /* 0x000000ff0d887207 */ /* 0x000fe20002000000 */
[----:B------:R-:W-:Y:S01]  /*36a0*/  FMUL.FTZ R18, R18, UR4 ;  /* 0x0000000412127c20 */ /* 0x000fe20008410000 */
[----:B------:R-:W-:Y:S01]  /*36b0*/  ISETP.GE.U32.AND P5, PT, R146, 0x1000000, PT ;  /* 0x010000009200780c */ /* 0x000fe20003fa6070 */
[----:B------:R-:W-:Y:S01]  /*36c0*/  FMUL.FTZ R12, R12, UR7 ;  /* 0x000000070c0c7c20 */ /* 0x000fe20008410000 */
[----:B------:R-:W-:Y:S01]  /*36d0*/  LOP3.LUT P0, RZ, R143, 0xff00, RZ, 0xc0, !PT ;  /* 0x0000ff008fff7812 */ /* 0x000fe2000780c0ff */
[----:B------:R-:W-:Y:S01]  /*36e0*/  FMUL.FTZ R20, R20, UR4 ;  /* 0x0000000414147c20 */ /* 0x000fe20008410000 */
[----:B------:R-:W-:Y:S01]  /*36f0*/  SEL R129, R129, RZ, P3 ;  /* 0x000000ff81817207 */ /* 0x000fe20001800000 */
[----:B------:R-:W-:Y:S01]  /*3700*/  FMUL.FTZ R24, R24, UR4 ;  /* 0x0000000418187c20 */ /* 0x000fe20008410000 */
[----:B------:R-:W-:Y:S01]  /*3710*/  SEL R138, R5, RZ, P6 ;  /* 0x000000ff058a7207 */ /* 0x000fe20003000000 */
[----:B------:R-:W-:Y:S01]  /*3720*/  FFMA.FTZ R27, R27, UR12, R102 ;  /* 0x0000000c1b1b7c23 */ /* 0x000fe20008010066 */
[----:B------:R-:W-:Y:S01]  /*3730*/  IADD3 R21, PT, PT, R4, 0x200, RZ ;  /* 0x0000020004157810 */ /* 0x000fe20007ffe0ff */
[----:B------:R-:W-:Y:S01]  /*3740*/  FFMA.FTZ R0, R0, UR12, R103 ;  /* 0x0000000c00007c23 */ /* 0x000fe20008010067 */
[C---:B------:R-:W-:Y:S01]  /*3750*/  IADD3 R13, PT, PT, R4.reuse, 0x280, RZ ;  /* 0x00000280040d7810 */ /* 0x040fe20007ffe0ff */
[----:B------:R-:W-:Y:S01]  /*3760*/  IMAD.WIDE.U32 R6, R7, 0x10, R186 ;  /* 0x0000001007067825 */ /* 0x000fe200078e00ba */
[----:B------:R-:W-:-:S03]  /*3770*/  IADD3 R15, PT, PT, R4, 0x300, RZ ;  /* 0x00000300040f7810 */ /* 0x000fc60007ffe0ff */
[----:B------:R-:W-:Y:S01]  /*3780*/  FFMA.FTZ R31, R31, UR12, R104 ;  /* 0x0000000c1f1f7c23 */ /* 0x000fe20008010068 */
[----:B------:R-:W-:Y:S01]  /*3790*/  IADD3 R17, PT, PT, R4, 0x380, RZ ;  /* 0x0000038004117810 */ /* 0x000fe20007ffe0ff */
[----:B------:R-:W-:Y:S01]  /*37a0*/  IMAD.WIDE.U32 R4, R29, 0x10, R186 ;  /* 0x000000101d047825 */ /* 0x000fe200078e00ba */
[----:B------:R-:W-:-:S03]  /*37b0*/  ISETP.GE.U32.AND P3, PT, R143, 0x1000000, PT ;  /* 0x010000008f00780c */ /* 0x000fc60003f66070 */
[----:B------:R-:W-:Y:S01]  /*37c0*/  FFMA.FTZ R32, R32, UR12, R105 ;  /* 0x0000000c20207c23 */ /* 0x000fe20008010069 */
[----:B------:R-:W-:Y:S01]  /*37d0*/  FFMA.FTZ R23, R23, UR12, R106 ;  /* 0x0000000c17177c23 */ /* 0x000fe2000801006a */
[----:B------:R-:W-:Y:S01]  /*37e0*/  FFMA.FTZ R34, R34, UR12, R107 ;  /* 0x0000000c22227c23 */ /* 0x000fe2000801006b */
[----:B------:R-:W-:Y:S01]  /*37f0*/  IMAD.WIDE.U32 R10, R11, 0x10, R186 ;  /* 0x000000100b0a7825 */ /* 0x000fe200078e00ba */
[----:B------:R-:W-:-:S03]  /*3800*/  SEL R131, R38, RZ, P5 ;  /* 0x000000ff26837207 */ /* 0x000fc60002800000 */
[----:B------:R-:W-:Y:S01]  /*3810*/  FMUL.FTZ R18, R18, UR7 ;  /* 0x0000000712127c20 */ /* 0x000fe20008410000 */
[----:B------:R-:W-:Y:S01]  /*3820*/  SEL R133, R133, RZ, P0 ;  /* 0x000000ff85857207 */ /* 0x000fe20000000000 */
[----:B------:R-:W-:Y:S01]  /*3830*/  FMUL.FTZ R20, R20, UR7 ;  /* 0x0000000714147c20 */ /* 0x000fe20008410000 */
[C---:B------:R-:W-:Y:S01]  /*3840*/  LOP3.LUT P5, RZ, R37.reuse, 0xff00, RZ, 0xc0, !PT ;  /* 0x0000ff0025ff7812 */ /* 0x040fe200078ac0ff */
[----:B------:R-:W-:Y:S01]  /*3850*/  FMUL.FTZ R9, R24, UR7 ;  /* 0x0000000718097c20 */ /* 0x000fe20008410000 */
[----:B------:R-:W-:Y:S01]  /*3860*/  ISETP.GE.U32.AND P0, PT, R37, 0x1000000, PT ;  /* 0x010000002500780c */ /* 0x000fe20003f06070 */
[----:B------:R-:W-:Y:S01]  /*3870*/  FMUL.FTZ R27, R27, UR4 ;  /* 0x000000041b1b7c20 */ /* 0x000fe20008410000 */
[----:B------:R-:W-:Y:S01]  /*3880*/  SEL R135, R12, RZ, P3 ;  /* 0x000000ff0c877207 */ /* 0x000fe20001800000 */
[----:B------:R-:W-:Y:S01]  /*3890*/  FMUL.FTZ R0, R0, UR4 ;  /* 0x0000000400007c20 */ /* 0x000fe20008410000 */
[C---:B------:R-:W-:Y:S01]  /*38a0*/  LOP3.LUT P1, RZ, R35.reuse, 0xff, RZ, 0xc0, !PT ;  /* 0x000000ff23ff7812 */ /* 0x040fe2000782c0ff */
[----:B------:R0:W-:Y:S01]  /*38b0*/  STG.E.128 desc[UR14][R4.64], R112 ;  /* 0x0000007004007986 */ /* 0x0001e2000c101d0e */
[----:B------:R-:W-:Y:S01]  /*38c0*/  LOP3.LUT P3, RZ, R35, 0xff00, RZ, 0xc0, !PT ;  /* 0x0000ff0023ff7812 */ /* 0x000fe2000786c0ff */
[----:B------:R-:W-:Y:S01]  /*38d0*/  FMUL.FTZ R31, R31, UR4 ;  /* 0x000000041f1f7c20 */ /* 0x000fe20008410000 */
[----:B------:R-:W-:Y:S01]  /*38e0*/  FMUL.FTZ R32, R32, UR4 ;  /* 0x0000000420207c20 */ /* 0x000fe20008410000 */
[----:B------:R-:W-:Y:S01]  /*38f0*/  FMUL.FTZ R23, R23, UR4 ;  /* 0x0000000417177c20 */ /* 0x000fe20008410000 */
[----:B------:R-:W-:Y:S01]  /*3900*/  FMUL.FTZ R34, R34, UR4 ;  /* 0x0000000422227c20 */ /* 0x000fe20008410000 */
[----:B------:R1:W-:Y:S01]  /*3910*/  STG.E.128 desc[UR14][R6.64], R116 ;  /* 0x0000007406007986 */ /* 0x0003e2000c101d0e */
[----:B------:R-:W-:Y:S01]  /*3920*/  SEL R137, R18, RZ, P5 ;  /* 0x000000ff12897207 */ /* 0x000fe20002800000 */
[----:B------:R-:W-:Y:S01]  /*3930*/  FMUL.FTZ R0, R0, UR7 ;  /* 0x0000000700007c20 */ /* 0x000fe20008410000 */
[----:B------:R-:W-:Y:S01]  /*3940*/  SEL R139, R20, RZ, P0 ;  /* 0x000000ff148b7207 */ /* 0x000fe20000000000 */
[----:B------:R2:W-:Y:S01]  /*3950*/  STG.E.128 desc[UR14][R10.64], R120 ;  /* 0x000000780a007986 */ /* 0x0005e2000c101d0e */
[----:B------:R-:W-:Y:S01]  /*3960*/  LOP3.LUT P4, RZ, R35, 0xff0000, RZ, 0xc0, !PT ;  /* 0x00ff000023ff7812 */ /* 0x000fe2000788c0ff */
[----:B------:R-:W-:Y:S01]  /*3970*/  IMAD.WIDE.U32 R20, R21, 0x10, R186 ;  /* 0x0000001015147825 */ /* 0x000fe200078e00ba */
[----:B------:R-:W-:-:S02]  /*3980*/  ISETP.GE.U32.AND P5, PT, R35, 0x1000000, PT ;  /* 0x010000002300780c */ /* 0x000fc40003fa6070 */
[----:B------:R-:W-:Y:S01]  /*3990*/  SEL R8, R8, RZ, P1 ;  /* 0x000000ff08087207 */ /* 0x000fe20000800000 */
[----:B------:R-:W-:Y:S01]  /*39a0*/  IMAD.WIDE.U32 R12, R13, 0x10, R186 ;  /* 0x000000100d0c7825 */ /* 0x000fe200078e00ba */
[----:B------:R-:W-:-:S03]  /*39b0*/  SEL R9, R9, RZ, P3 ;  /* 0x000000ff09097207 */ /* 0x000fc60001800000 */
[----:B0-----:R-:W-:Y:S01]  /*39c0*/  FMUL.FTZ R4, R31, UR7 ;  /* 0x000000071f047c20 */ /* 0x001fe20008410000 */
[----:B------:R-:W-:Y:S01]  /*39d0*/  FMUL.FTZ R5, R32, UR7 ;  /* 0x0000000720057c20 */ /* 0x000fe20008410000 */
[C---:B------:R-:W-:Y:S01]  /*39e0*/  LOP3.LUT P6, RZ, R36.reuse, 0xff, RZ, 0xc0, !PT ;  /* 0x000000ff24ff7812 */ /* 0x040fe200078cc0ff */
[--C-:B------:R-:W-:Y:S01]  /*39f0*/  IMAD.WIDE.U32 R14, R15, 0x10, R186.reuse ;  /* 0x000000100f0e7825 */ /* 0x100fe200078e00ba */
[----:B------:R-:W-:Y:S01]  /*3a00*/  LOP3.LUT P0, RZ, R36, 0xff00, RZ, 0xc0, !PT ;  /* 0x0000ff0024ff7812 */ /* 0x000fe2000780c0ff */
[----:B------:R0:W-:Y:S02]  /*3a10*/  STG.E.128 desc[UR14][R20.64], R124 ;  /* 0x0000007c14007986 */ /* 0x0001e4000c101d0e */
[----:B-1----:R-:W-:Y:S01]  /*3a20*/  FMUL.FTZ R6, R23, UR7 ;  /* 0x0000000717067c20 */ /* 0x002fe20008410000 */
[----:B------:R-:W-:Y:S01]  /*3a30*/  FMUL.FTZ R7, R34, UR7 ;  /* 0x0000000722077c20 */ /* 0x000fe20008410000 */
[----:B------:R-:W-:Y:S01]  /*3a40*/  LOP3.LUT P1, RZ, R36, 0xff0000, RZ, 0xc0, !PT ;  /* 0x00ff000024ff7812 */ /* 0x000fe2000782c0ff */
[----:B------:R-:W-:-:S04]  /*3a50*/  IMAD.WIDE.U32 R16, R17, 0x10, R186 ;  /* 0x0000001011107825 */ /* 0x000fc800078e00ba */
[----:B--2---:R-:W-:Y:S01]  /*3a60*/  FMUL.FTZ R10, R27, UR7 ;  /* 0x000000071b0a7c20 */ /* 0x004fe20008410000 */
[----:B------:R-:W-:Y:S01]  /*3a70*/  ISETP.GE.U32.AND P3, PT, R36, 0x1000000, PT ;  /* 0x010000002400780c */ /* 0x000fe20003f66070 */
[----:B------:R0:W-:Y:S01]  /*3a80*/  STG.E.128 desc[UR14][R12.64], R128 ;  /* 0x000000800c007986 */ /* 0x0001e2000c101d0e */
[--C-:B------:R-:W-:Y:S01]  /*3a90*/  IMAD.WIDE.U32 R18, R3, 0x10, R186.reuse ;  /* 0x0000001003127825 */ /* 0x100fe200078e00ba */
[----:B------:R-:W-:Y:S02]  /*3aa0*/  SEL R11, R0, RZ, P5 ;  /* 0x000000ff000b7207 */ /* 0x000fe40002800000 */
[----:B------:R-:W-:Y:S01]  /*3ab0*/  SEL R10, R10, RZ, P4 ;  /* 0x000000ff0a0a7207 */ /* 0x000fe20002000000 */
[----:B------:R-:W-:Y:S01]  /*3ac0*/  IMAD.WIDE.U32 R2, R2, 0x10, R186 ;  /* 0x0000001002027825 */ /* 0x000fe200078e00ba */
[----:B------:R-:W-:Y:S01]  /*3ad0*/  SEL R4, R4, RZ, P6 ;  /* 0x000000ff04047207 */ /* 0x000fe20003000000 */
[----:B------:R0:W-:Y:S01]  /*3ae0*/  STG.E.128 desc[UR14][R14.64], R132 ;  /* 0x000000840e007986 */ /* 0x0001e2000c101d0e */
[----:B------:R-:W-:-:S02]  /*3af0*/  SEL R5, R5, RZ, P0 ;  /* 0x000000ff05057207 */ /* 0x000fc40000000000 */
[----:B------:R-:W-:Y:S01]  /*3b00*/  SEL R6, R6, RZ, P1 ;  /* 0x000000ff06067207 */ /* 0x000fe20000800000 */
[----:B------:R0:W-:Y:S01]  /*3b10*/  STG.E.128 desc[UR14][R16.64], R136 ;  /* 0x0000008810007986 */ /* 0x0001e2000c101d0e */
[----:B------:R-:W-:-:S03]  /*3b20*/  SEL R7, R7, RZ, P3 ;  /* 0x000000ff07077207 */ /* 0x000fc60001800000 */
[----:B------:R0:W-:Y:S04]  /*3b30*/  STG.E.128 desc[UR14][R18.64], R8 ;  /* 0x0000000812007986 */ /* 0x0001e8000c101d0e */
[----:B------:R0:W-:Y:S01]  /*3b40*/  STG.E.128 desc[UR14][R2.64], R4 ;  /* 0x0000000402007986 */ /* 0x0001e2000c101d0e */
[----:B------:R-:W-:Y:S05]  /*3b50*/  BRA `(.L_x_18374) ;  /* 0x0000003c00447947 */ /* 0x000fea0003800000 */
.L_x_18373:
        /* <DEDUP_REMOVED lines=13> */
[----:B------:R-:W-:Y:S01]  /*3c30*/  LOP3.LUT P0, RZ, R218, 0xff, RZ, 0xc0, !PT ;  /* 0x000000ffdaff7812 */ /* 0x000fe2000780c0ff */
[--C-:B------:R-:W-:Y:S01]  /*3c40*/  FFMA.FTZ R115, R164, UR5, R153.reuse ;  /* 0x00000005a4737c23 */ /* 0x100fe20008010099 */
[----:B------:R-:W2:Y:S01]  /*3c50*/  LDC.64 R168, c[0x0][0x468] ;  /* 0x00011a00ffa87b82 */ /* 0x000ea20000000a00 */
[C---:B------:R-:W-:Y:S01]  /*3c60*/  LOP3.LUT P1, RZ, R218.reuse, 0xff00, RZ, 0xc0, !PT ;  /* 0x0000ff00daff7812 */ /* 0x040fe2000782c0ff */
[--C-:B------:R-:W-:Y:S01]  /*3c70*/  FFMA.FTZ R0, R165, UR5, R153.reuse ;  /* 0x00000005a5007c23 */ /* 0x100fe20008010099 */
[----:B------:R-:W-:Y:S01]  /*3c80*/  LOP3.LUT P3, RZ, R218, 0xff0000, RZ, 0xc0, !PT ;  /* 0x00ff0000daff7812 */ /* 0x000fe2000786c0ff */
[--C-:B------:R-:W-:Y:S01]  /*3c90*/  FFMA.FTZ R117, R160, UR5, R153.reuse ;  /* 0x00000005a0757c23 */ /* 0x100fe20008010099 */
[----:B------:R-:W-:Y:S01]  /*3ca0*/  ISETP.GE.U32.AND P4, PT, R218, 0x1000000, PT ;  /* 0x01000000da00780c */ /* 0x000fe20003f86070 */
        /* <DEDUP_REMOVED lines=9> */
[----:B------:R-:W-:Y:S01]  /*3d40*/  FADD.FTZ R155, R152, -R155 ;  /* 0x8000009b989b7221 */ /* 0x000fe20000010000 */
[----:B-1----:R-:W-:-:S04]  /*3d50*/  IMAD.WIDE.U32 R112, R4, 0x10, R170 ;  /* 0x0000001004707825 */ /* 0x002fc800078e00aa */
[----:B------:R-:W-:Y:S01]  /*3d60*/  FADD.FTZ R124, R124, -R149 ;  /* 0x800000957c7c7221 */ /* 0x000fe20000010000 */
[----:B------:R-:W-:Y:S01]  /*3d70*/  FADD.FTZ R154, R154, -R151 ;  /* 0x800000979a9a7221 */ /* 0x000fe20000010000 */
[----:B------:R-:W-:Y:S01]  /*3d80*/  FADD.FTZ R125, R125, -R150 ;  /* 0x800000967d7d7221 */ /* 0x000fe20000010000 */
[----:B------:R-:W-:Y:S01]  /*3d90*/  LOP3.LUT P6, RZ, R185, 0xff0000, RZ, 0xc0, !PT ;  /* 0x00ff0000b9ff7812 */ /* 0x000fe200078cc0ff */
[----:B------:R1:W-:Y:S01]  /*3da0*/  STG.E.128 desc[UR14][R112.64], R108 ;  /* 0x0000006c70007986 */ /* 0x0003e2000c101d0e */
[----:B------:R-:W-:Y:S01]  /*3db0*/  FFMA.FTZ R121, R124, UR12, R85 ;  /* 0x0000000c7c797c23 */ /* 0x000fe20008010055 */
[----:B------:R-:W-:Y:S01]  /*3dc0*/  FFMA.FTZ R120, R125, UR12, R84 ;  /* 0x0000000c7d787c23 */ /* 0x000fe20008010054 */
        /* <DEDUP_REMOVED lines=8> */
[----:B------:R-:W-:Y:S01]  /*3e50*/  LOP3.LUT P5, RZ, R185, 0xff00, RZ, 0xc0, !PT ;  /* 0x0000ff00b9ff7812 */ /* 0x000fe200078ac0ff */
[--C-:B------:R-:W-:Y:S01]  /*3e60*/  FFMA.FTZ R145, R145, UR5, R153.reuse ;  /* 0x0000000591917c23 */ /* 0x100fe20008010099 */
[--C-:B------:R-:W-:Y:S01]  /*3e70*/  FFMA.FTZ R130, R130, UR5, R153.reuse ;  /* 0x0000000582827c23 */ /* 0x100fe20008010099 */
[--C-:B------:R-:W-:Y:S01]  /*3e80*/  FFMA.FTZ R132, R132, UR5, R153.reuse ;  /* 0x0000000584847c23 */ /* 0x100fe20008010099 */
[----:B------:R-:W-:Y:S01]  /*3e90*/  FFMA.FTZ R39, R39, UR5, R153 ;  /* 0x0000000527277c23 */ /* 0x000fe20008010099 */
[----:B------:R-:W-:Y:S01]  /*3ea0*/  FADD.FTZ R145, R140, -R145 ;  /* 0x800000918c917221 */ /* 0x000fe20000010000 */
[----:B------:R-:W-:Y:S01]  /*3eb0*/  FFMA.FTZ R135, R135, UR5, R153 ;  /* 0x0000000587877c23 */ /* 0x000fe20008010099 */
        /* <DEDUP_REMOVED lines=8> */
[----:B--2---:R-:W-:Y:S01]  /*3f40*/  IMAD.WIDE.U32 R112, R4, 0x10, R168 ;  /* 0x0000001004707825 */ /* 0x004fe200078e00a8 */
[----:B------:R-:W-:-:S03]  /*3f50*/  SEL R108, R108, RZ, P0 ;  /* 0x000000ff6c6c7207 */ /* 0x000fc60000000000 */
[----:B------:R-:W-:Y:S01]  /*3f60*/  FADD.FTZ R39, R134, -R39 ;  /* 0x8000002786277221 */ /* 0x000fe20000010000 */
[----:B------:R-:W-:Y:S01]  /*3f70*/  SEL R109, R109, RZ, P1 ;  /* 0x000000ff6d6d7207 */ /* 0x000fe20000800000 */
[----:B------:R-:W-:Y:S01]  /*3f80*/  FFMA.FTZ R17, R17, UR5, R153 ;  /* 0x0000000511117c23 */ /* 0x000fe20008010099 */
[----:B------:R-:W-:Y:S01]  /*3f90*/  SEL R110, R110, RZ, P3 ;  /* 0x000000ff6e6e7207 */ /* 0x000fe20001800000 */
[----:B------:R-:W-:Y:S01]  /*3fa0*/  FADD.FTZ R142, R142, -R135 ;  /* 0x800000878e8e7221 */ /* 0x000fe20000010000 */
[----:B------:R-:W-:Y:S01]  /*3fb0*/  SEL R111, R111, RZ, P4 ;  /* 0x000000ff6f6f7207 */ /* 0x000fe20002000000 */
[----:B------:R-:W-:Y:S01]  /*3fc0*/  FFMA.FTZ R12, R12, UR5, R153 ;  /* 0x000000050c0c7c23 */ /* 0x000fe20008010099 */
[----:B------:R-:W-:Y:S01]  /*3fd0*/  LOP3.LUT P4, RZ, R185, 0xff, RZ, 0xc0, !PT ;  /* 0x000000ffb9ff7812 */ /* 0x000fe2000788c0ff */
[----:B------:R-:W-:Y:S01]  /*3fe0*/  FADD.FTZ R18, R18, -R17 ;  /* 0x8000001112127221 */ /* 0x000fe20000010000 */
[C---:B------:R-:W-:Y:S01]  /*3ff0*/  LOP3.LUT P3, RZ, R193.reuse, 0xff00, RZ, 0xc0, !PT ;  /* 0x0000ff00c1ff7812 */ /* 0x040fe2000786c0ff */
[----:B------:R1:W-:Y:S01]  /*4000*/  STG.E.128 desc[UR14][R112.64], R108 ;  /* 0x0000006c70007986 */ /* 0x0003e2000c101d0e */
[----:B------:R-:W-:Y:S01]  /*4010*/  LOP3.LUT P1, RZ, R193, 0xff, RZ, 0xc0, !PT ;  /* 0x000000ffc1ff7812 */ /* 0x000fe2000782c0ff */
[----:B------:R-:W-:Y:S01]  /*4020*/  FADD.FTZ R12, R13, -R12 ;  /* 0x8000000c0d0c7221 */ /* 0x000fe20000010000 */
[----:B------:R-:W-:Y:S01]  /*4030*/  ISETP.GE.U32.AND P0, PT, R185, 0x1000000, PT ;  /* 0x01000000b900780c */ /* 0x000fe20003f06070 */
[----:B------:R-:W-:Y:S01]  /*4040*/  FFMA.FTZ R161, R18, UR12, R69 ;  /* 0x0000000c12a17c23 */ /* 0x000fe20008010045 */
[----:B------:R-:W-:Y:S01]  /*4050*/  FFMA.FTZ R5, R5, UR5, R153 ;  /* 0x0000000505057c23 */ /* 0x000fe20008010099 */
[----:B------:R-:W-:Y:S01]  /*4060*/  FFMA.FTZ R147, R12, UR12, R99 ;  /* 0x0000000c0c937c23 */ /* 0x000fe20008010063 */
[--C-:B------:R-:W-:Y:S01]  /*4070*/  FFMA.FTZ R20, R20, UR5, R153.reuse ;  /* 0x0000000514147c23 */ /* 0x100fe20008010099 */
[----:B------:R-:W-:Y:S01]  /*4080*/  FMUL.FTZ R13, R161, UR4 ;  /* 0x00000004a10d7c20 */ /* 0x000fe20008410000 */
[--C-:B------:R-:W-:Y:S01]  /*4090*/  FFMA.FTZ R24, R24, UR5, R153.reuse ;  /* 0x0000000518187c23 */ /* 0x100fe20008010099 */
[----:B------:R-:W-:Y:S01]  /*40a0*/  FFMA.FTZ R30, R30, UR5, R153 ;  /* 0x000000051e1e7c23 */ /* 0x000fe20008010099 */
[----:B------:R-:W-:Y:S01]  /*40b0*/  FADD.FTZ R20, R9, -R20 ;  /* 0x8000001409147221 */ /* 0x000fe20000010000 */
[----:B------:R-:W-:Y:S01]  /*40c0*/  FMUL.FTZ R13, R13, UR7 ;  /* 0x000000070d0d7c20 */ /* 0x000fe20008410000 */
[----:B------:R-:W-:-:S02]  /*40d0*/  FADD.FTZ R24, R7, -R24 ;  /* 0x8000001807187221 */ /* 0x000fc40000010000 */
[----:B------:R-:W-:Y:S02]  /*40e0*/  FFMA.FTZ R163, R20, UR12, R71 ;  /* 0x0000000c14a37c23 */ /* 0x000fe40008010047 */
[----:B------:R-:W-:Y:S01]  /*40f0*/  FFMA.FTZ R9, R24, UR12, R101 ;  /* 0x0000000c18097c23 */ /* 0x000fe20008010065 */
[----:B-1----:R-:W-:Y:S01]  /*4100*/  FFMA.FTZ R108, R115, UR12, R76 ;  /* 0x0000000c736c7c23 */ /* 0x002fe2000801004c */
[----:B------:R-:W-:Y:S01]  /*4110*/  FFMA.FTZ R109, R0, UR12, R77 ;  /* 0x0000000c006d7c23 */ /* 0x000fe2000801004d */
[--C-:B------:R-:W-:Y:S01]  /*4120*/  FFMA.FTZ R115, R158, UR5, R153.reuse ;  /* 0x000000059e737c23 */ /* 0x100fe20008010099 */
[----:B------:R-:W-:Y:S01]  /*4130*/  FFMA.FTZ R0, R157, UR5, R153 ;  /* 0x000000059d007c23 */ /* 0x000fe20008010099 */
[----:B------:R-:W-:Y:S01]  /*4140*/  FFMA.FTZ R110, R117, UR12, R78 ;  /* 0x0000000c756e7c23 */ /* 0x000fe2000801004e */
[----:B------:R-:W-:Y:S01]  /*4150*/  FFMA.FTZ R111, R114, UR12, R79 ;  /* 0x0000000c726f7c23 */ /* 0x000fe2000801004f */
[----:B------:R-:W-:-:S04]  /*4160*/  IMAD.WIDE.U32 R112, R29, 0x10, R170 ;  /* 0x000000101d707825 */ /* 0x000fc800078e00aa */
[----:B------:R-:W-:Y:S01]  /*4170*/  FADD.FTZ R156, R156, -R115 ;  /* 0x800000739c9c7221 */ /* 0x000fe20000010000 */
[----:B------:R-:W-:Y:S01]  /*4180*/  FADD.FTZ R159, R159, -R0 ;  /* 0x800000009f9f7221 */ /* 0x000fe20000010000 */
[----:B------:R-:W-:Y:S01]  /*4190*/  FMUL.FTZ R0, R108, UR4 ;  /* 0x000000046c007c20 */ /* 0x000fe20008410000 */
[----:B------:R-:W-:Y:S01]  /*41a0*/  FMUL.FTZ R114, R109, UR4 ;  /* 0x000000046d727c20 */ /* 0x000fe20008410000 */
[----:B------:R1:W-:Y:S01]  /*41b0*/  STG.E.128 desc[UR14][R112.64], R108 ;  /* 0x0000006c70007986 */ /* 0x0003e2000c101d0e */
[----:B------:R-:W-:Y:S01]  /*41c0*/  FFMA.FTZ R115, R154, UR12, R83 ;  /* 0x0000000c9a737c23 */ /* 0x000fe20008010053 */
[----:B------:R-:W-:-:S03]  /*41d0*/  FMUL.FTZ R0, R0, UR7 ;  /* 0x0000000700007c20 */ /* 0x000fc60008410000 */
[----:B------:R-:W-:-:S04]  /*41e0*/  FMUL.FTZ R118, R115, UR4 ;  /* 0x0000000473767c20 */ /* 0x000fc80008410000 */
[----:B------:R-:W-:Y:S01]  /*41f0*/  FMUL.FTZ R119, R118, UR7 ;  /* 0x0000000776777c20 */ /* 0x000fe20008410000 */
[----:B-1----:R-:W-:Y:S01]  /*4200*/  FFMA.FTZ R113, R156, UR12, R81 ;  /* 0x0000000c9c717c23 */ /* 0x002fe20008010051 */
[----:B------:R-:W-:Y:S01]  /*4210*/  FMUL.FTZ R109, R114, UR7 ;  /* 0x00000007726d7c20 */ /* 0x000fe20008410000 */
[----:B------:R-:W-:Y:S01]  /*4220*/  FFMA.FTZ R112, R159, UR12, R80 ;  /* 0x0000000c9f707c23 */ /* 0x000fe20008010050 */
[----:B------:R-:W-:Y:S01]  /*4230*/  SEL R108, R0, RZ, P4 ;  /* 0x000000ff006c7207 */ /* 0x000fe20002000000 */
        /* <DEDUP_REMOVED lines=9> */
[----:B------:R-:W-:Y:S01]  /*42d0*/  SEL R117, R114, RZ, P3 ;  /* 0x000000ff72757207 */ /* 0x000fe20001800000 */
[----:B------:R-:W-:Y:S01]  /*42e0*/  FFMA.FTZ R114, R155, UR12, R82 ;  /* 0x0000000c9b727c23 */ /* 0x000fe20008010052 */
[----:B------:R-:W-:Y:S02]  /*42f0*/  SEL R116, R0, RZ, P1 ;  /* 0x000000ff00747207 */ /* 0x000fe40000800000 */
[----:B------:R-:W-:Y:S01]  /*4300*/  SEL R111, R111, RZ, P0 ;  /* 0x000000ff6f6f7207 */ /* 0x000fe20000000000 */
[----:B------:R-:W-:Y:S01]  /*4310*/  FMUL.FTZ R0, R114, UR4 ;  /* 0x0000000472007c20 */ /* 0x000fe20008410000 */
[----:B------:R-:W-:Y:S02]  /*4320*/  LOP3.LUT P0, RZ, R184, 0xff00, RZ, 0xc0, !PT ;  /* 0x0000ff00b8ff7812 */ /* 0x000fe4000780c0ff */
[----:B------:R-:W-:Y:S01]  /*4330*/  SEL R110, R110, RZ, P6 ;  /* 0x000000ff6e6e7207 */ /* 0x000fe20003000000 */
[----:B------:R-:W-:Y:S01]  /*4340*/  FMUL.FTZ R0, R0, UR7 ;  /* 0x0000000700007c20 */ /* 0x000fe20008410000 */
[----:B------:R-:W-:-:S02]  /*4350*/  LOP3.LUT P6, RZ, R184, 0xff, RZ, 0xc0, !PT ;  /* 0x000000ffb8ff7812 */ /* 0x000fc400078cc0ff */
        /* <DEDUP_REMOVED lines=11> */
[----:B------:R-:W-:Y:S01]  /*4410*/  FFMA.FTZ R128, R127, UR12, R88 ;  /* 0x0000000c7f807c23 */ /* 0x000fe20008010058 */
[----:B------:R-:W-:Y:S01]  /*4420*/  SEL R109, R109, RZ, P5 ;  /* 0x000000ff6d6d7207 */ /* 0x000fe20002800000 */
[----:B------:R-:W-:Y:S01]  /*4430*/  FMUL.FTZ R126, R123, UR4 ;  /* 0x000000047b7e7c20 */ /* 0x000fe20008410000 */
[----:B------:R-:W-:Y:S01]  /*4440*/  ISETP.GE.U32.AND P5, PT, R193, 0x1000000, PT ;  /* 0x01000000c100780c */ /* 0x000fe20003fa6070 */
[----:B------:R-:W-:Y:S01]  /*4450*/  FMUL.FTZ R136, R128, UR4 ;  /* 0x0000000480887c20 */ /* 0x000fe20008410000 */
[----:B------:R-:W-:Y:S01]  /*4460*/  FMUL.FTZ R0, R0, UR7 ;  /* 0x0000000700007c20 */ /* 0x000fe20008410000 */
[----:B------:R-:W-:Y:S01]  /*4470*/  FMUL.FTZ R137, R129, UR4 ;  /* 0x0000000481897c20 */ /* 0x000fe20008410000 */
[----:B------:R-:W-:Y:S01]  /*4480*/  LOP3.LUT P1, RZ, R184, 0xff0000, RZ, 0xc0, !PT ;  /* 0x00ff0000b8ff7812 */ /* 0x000fe2000782c0ff */
[----:B------:R-:W-:Y:S01]  /*4490*/  FMUL.FTZ R127, R126, UR7 ;  /* 0x000000077e7f7c20 */ /* 0x000fe20008410000 */
[----:B------:R-:W-:Y:S01]  /*44a0*/  SEL R119, R119, RZ, P5 ;  /* 0x000000ff77777207 */ /* 0x000fe20002800000 */
[----:B------:R-:W-:Y:S01]  /*44b0*/  FMUL.FTZ R136, R136, UR7 ;  /* 0x0000000788887c20 */ /* 0x000fe20008410000 */
[----:B------:R-:W-:Y:S01]  /*44c0*/  FMUL.FTZ R137, R137, UR7 ;  /* 0x0000000789897c20 */ /* 0x000fe20008410000 */
[----:B------:R-:W-:-:S02]  /*44d0*/  ISETP.GE.U32.AND P3, PT, R184, 0x1000000, PT ;  /* 0x01000000b800780c */ /* 0x000fc40003f66070 */
[C---:B------:R-:W-:Y:S02]  /*44e0*/  LOP3.LUT P4, RZ, R175.reuse, 0xff, RZ, 0xc0, !PT ;  /* 0x000000ffafff7812 */ /* 0x040fe4000788c0ff */
[----:B------:R-:W-:Y:S02]  /*44f0*/  LOP3.LUT P5, RZ, R175, 0xff00, RZ, 0xc0, !PT ;  /* 0x0000ff00afff7812 */ /* 0x000fe400078ac0ff */
[----:B------:R-:W-:Y:S01]  /*4500*/  SEL R126, R0, RZ, P1 ;  /* 0x000000ff007e7207 */ /* 0x000fe20000800000 */
[----:B------:R-:W-:Y:S01]  /*4510*/  FFMA.FTZ R0, R141, UR5, R153 ;  /* 0x000000058d007c23 */ /* 0x000fe20008010099 */
[----:B------:R-:W-:Y:S02]  /*4520*/  SEL R127, R127, RZ, P3 ;  /* 0x000000ff7f7f7207 */ /* 0x000fe40001800000 */
[----:B------:R-:W-:Y:S01]  /*4530*/  SEL R136, R136, RZ, P4 ;  /* 0x000000ff88887207 */ /* 0x000fe20002000000 */
[----:B------:R-:W-:Y:S01]  /*4540*/  FADD.FTZ R140, R139, -R0 ;  /* 0x800000008b8c7221 */ /* 0x000fe20000010000 */
[----:B------:R-:W-:Y:S01]  /*4550*/  SEL R137, R137, RZ, P5 ;  /* 0x000000ff89897207 */ /* 0x000fe20002800000 */
[----:B------:R-:W-:Y:S01]  /*4560*/  FADD.FTZ R139, R131, -R130 ;  /* 0x80000082838b7221 */ /* 0x000fe20000010000 */
[C---:B------:R-:W-:Y:S01]  /*4570*/  LOP3.LUT P1, RZ, R146.reuse, 0xff, RZ, 0xc0, !PT ;  /* 0x000000ff92ff7812 */ /* 0x040fe2000782c0ff */
[----:B------:R-:W-:Y:S01]  /*4580*/  FFMA.FTZ R130, R145, UR12, R90 ;  /* 0x0000000c91827c23 */ /* 0x000fe2000801005a */
[----:B------:R-:W-:Y:S01]  /*4590*/  LOP3.LUT P3, RZ, R146, 0xff00, RZ, 0xc0, !PT ;  /* 0x0000ff0092ff7812 */ /* 0x000fe2000786c0ff */
[----:B------:R-:W-:Y:S01]  /*45a0*/  FFMA.FTZ R131, R140, UR12, R91 ;  /* 0x0000000c8c837c23 */ /* 0x000fe2000801005b */
[----:B------:R-:W-:Y:S01]  /*45b0*/  LOP3.LUT P4, RZ, R146, 0xff0000, RZ, 0xc0, !PT ;  /* 0x00ff000092ff7812 */ /* 0x000fe2000788c0ff */
[----:B------:R-:W-:Y:S01]  /*45c0*/  FFMA.FTZ R0, R138, UR5, R153 ;  /* 0x000000058a007c23 */ /* 0x000fe20008010099 */
[----:B------:R-:W-:Y:S01]  /*45d0*/  ISETP.GE.U32.AND P5, PT, R146, 0x1000000, PT ;  /* 0x010000009200780c */ /* 0x000fe20003fa6070 */
        /* <DEDUP_REMOVED lines=10> */
[----:B------:R-:W-:Y:S01]  /*4680*/  LOP3.LUT P6, RZ, R175, 0xff0000, RZ, 0xc0, !PT ;  /* 0x00ff0000afff7812 */ /* 0x000fe200078cc0ff */
[----:B------:R-:W-:Y:S01]  /*4690*/  FADD.FTZ R31, R31, -R0 ;  /* 0x800000001f1f7221 */ /* 0x000fe20000010000 */
[----:B------:R-:W-:Y:S01]  /*46a0*/  FMUL.FTZ R141, R141, UR7 ;  /* 0x000000078d8d7c20 */ /* 0x000fe20008410000 */
[----:B------:R-:W-:Y:S01]  /*46b0*/  ISETP.GE.U32.AND P0, PT, R175, 0x1000000, PT ;  /* 0x01000000af00780c */ /* 0x000fe20003f06070 */
[--C-:B------:R-:W-:Y:S01]  /*46c0*/  FFMA.FTZ R146, R28, UR5, R153.reuse ;  /* 0x000000051c927c23 */ /* 0x100fe20008010099 */
[----:B------:R-:W-:Y:S01]  /*46d0*/  SEL R138, R138, RZ, P6 ;  /* 0x000000ff8a8a7207 */ /* 0x000fe20003000000 */
[----:B------:R-:W-:Y:S01]  /*46e0*/  FFMA.FTZ R134, R31, UR12, R94 ;  /* 0x0000000c1f867c23 */ /* 0x000fe2000801005e */
[----:B------:R-:W-:Y:S01]  /*46f0*/  SEL R139, R139, RZ, P0 ;  /* 0x000000ff8b8b7207 */ /* 0x000fe20000000000 */
[----:B------:R-:W-:Y:S01]  /*4700*/  FADD.FTZ R11, R11, -R146 ;  /* 0x800000920b0b7221 */ /* 0x000fe20000010000 */
[----:B------:R-:W-:Y:S01]  /*4710*/  SEL R140, R140, RZ, P1 ;  /* 0x000000ff8c8c7207 */ /* 0x000fe20000800000 */
[----:B------:R-:W-:Y:S01]  /*4720*/  FMUL.FTZ R0, R134, UR4 ;  /* 0x0000000486007c20 */ /* 0x000fe20008410000 */
[----:B------:R-:W-:Y:S01]  /*4730*/  SEL R141, R141, RZ, P3 ;  /* 0x000000ff8d8d7207 */ /* 0x000fe20001800000 */
[----:B------:R-:W-:Y:S01]  /*4740*/  FFMA.FTZ R146, R11, UR12, R98 ;  /* 0x0000000c0b927c23 */ /* 0x000fe20008010062 */
[----:B------:R-:W-:Y:S01]  /*4750*/  LOP3.LUT P6, RZ, R143, 0xff, RZ, 0xc0, !PT ;  /* 0x000000ff8fff7812 */ /* 0x000fe200078cc0ff */
[----:B------:R-:W-:Y:S01]  /*4760*/  FMUL.FTZ R11, R147, UR4 ;  /* 0x00000004930b7c20 */ /* 0x000fe20008410000 */
[C---:B------:R-:W-:Y:S01]  /*4770*/  LOP3.LUT P0, RZ, R143.reuse, 0xff00, RZ, 0xc0, !PT ;  /* 0x0000ff008fff7812 */ /* 0x040fe2000780c0ff */
[----:B------:R-:W-:Y:S01]  /*4780*/  FMUL.FTZ R0, R0, UR7 ;  /* 0x0000000700007c20 */ /* 0x000fe20008410000 */
[----:B------:R-:W-:Y:S01]  /*4790*/  LOP3.LUT P1, RZ, R143, 0xff0000, RZ, 0xc0, !PT ;  /* 0x00ff00008fff7812 */ /* 0x000fe2000782c0ff */
[----:B------:R-:W-:Y:S01]  /*47a0*/  FMUL.FTZ R11, R11, UR7 ;  /* 0x000000070b0b7c20 */ /* 0x000fe20008410000 */
[----:B------:R-:W-:Y:S01]  /*47b0*/  ISETP.GE.U32.AND P3, PT, R143, 0x1000000, PT ;  /* 0x010000008f00780c */ /* 0x000fe20003f66070 */
[----:B------:R-:W-:Y:S01]  /*47c0*/  FFMA.FTZ R143, R144, UR5, R153 ;  /* 0x00000005908f7c23 */ /* 0x000fe20008010099 */
[----:B------:R-:W-:Y:S01]  /*47d0*/  FFMA.FTZ R144, R39, UR12, R96 ;  /* 0x0000000c27907c23 */ /* 0x000fe20008010060 */
[----:B------:R-:W-:Y:S01]  /*47e0*/  FFMA.FTZ R145, R142, UR12, R97 ;  /* 0x0000000c8e917c23 */ /* 0x000fe20008010061 */
[----:B------:R-:W-:Y:S01]  /*47f0*/  SEL R151, R11, RZ, P3 ;  /* 0x000000ff0b977207 */ /* 0x000fe20001800000 */
[----:B------:R-:W-:Y:S01]  /*4800*/  FADD.FTZ R38, R38, -R143 ;  /* 0x8000008f26267221 */ /* 0x000fe20000010000 */
[----:B------:R-:W-:Y:S01]  /*4810*/  FMUL.FTZ R31, R144, UR4 ;  /* 0x00000004901f7c20 */ /* 0x000fe20008410000 */
[----:B------:R-:W-:Y:S01]  /*4820*/  FADD.FTZ R11, R10, -R5 ;  /* 0x800000050a0b7221 */ /* 0x000fe20000010000 */
[----:B------:R-:W-:Y:S01]  /*4830*/  SEL R142, R0, RZ, P4 ;  /* 0x000000ff008e7207 */ /* 0x000fe20002000000 */
[----:B------:R-:W-:Y:S01]  /*4840*/  FFMA.FTZ R135, R38, UR12, R95 ;  /* 0x0000000c26877c23 */ /* 0x000fe2000801005f */
[----:B------:R-:W-:Y:S01]  /*4850*/  FMUL.FTZ R31, R31, UR7 ;  /* 0x000000071f1f7c20 */ /* 0x000fe20008410000 */
[----:B------:R-:W-:Y:S01]  /*4860*/  FMUL.FTZ R38, R145, UR4 ;  /* 0x0000000491267c20 */ /* 0x000fe20008410000 */
[----:B------:R-:W-:Y:S01]  /*4870*/  LOP3.LUT P4, RZ, R37, 0xff, RZ, 0xc0, !PT ;  /* 0x000000ff25ff7812 */ /* 0x000fe2000788c0ff */
[----:B------:R-:W-:Y:S01]  /*4880*/  FMUL.FTZ R28, R135, UR4 ;  /* 0x00000004871c7c20 */ /* 0x000fe20008410000 */
[----:B------:R-:W-:Y:S01]  /*4890*/  FMUL.FTZ R0, R146, UR4 ;  /* 0x0000000492007c20 */ /* 0x000fe20008410000 */
[----:B------:R-:W-:Y:S01]  /*48a0*/  SEL R148, R31, RZ, P6 ;  /* 0x000000ff1f947207 */ /* 0x000fe20003000000 */
[----:B------:R-:W-:Y:S01]  /*48b0*/  FFMA.FTZ R31, R14, UR5, R153 ;  /* 0x000000050e1f7c23 */ /* 0x000fe20008010099 */
[----:B------:R-:W-:Y:S01]  /*48c0*/  FMUL.FTZ R28, R28, UR7 ;  /* 0x000000071c1c7c20 */ /* 0x000fe20008410000 */
[----:B------:R-:W-:Y:S01]  /*48d0*/  FFMA.FTZ R162, R11, UR12, R70 ;  /* 0x0000000c0ba27c23 */ /* 0x000fe20008010046 */
[----:B------:R-:W-:Y:S01]  /*48e0*/  FMUL.FTZ R38, R38, UR7 ;  /* 0x0000000726267c20 */ /* 0x000fe20008410000 */
[----:B------:R-:W-:Y:S01]  /*48f0*/  FADD.FTZ R31, R16, -R31 ;  /* 0x8000001f101f7221 */ /* 0x000fe20000010000 */
[----:B------:R-:W-:Y:S01]  /*4900*/  FMUL.FTZ R0, R0, UR7 ;  /* 0x0000000700007c20 */ /* 0x000fe20008410000 */
[----:B------:R-:W-:Y:S01]  /*4910*/  SEL R143, R28, RZ, P5 ;  /* 0x000000ff1c8f7207 */ /* 0x000fe20002800000 */
[----:B------:R-:W-:Y:S01]  /*4920*/  FMUL.FTZ R7, R162, UR4 ;  /* 0x00000004a2077c20 */ /* 0x000fe20008410000 */
[----:B------:R-:W-:Y:S01]  /*4930*/  LOP3.LUT P5, RZ, R37, 0xff00, RZ, 0xc0, !PT ;  /* 0x0000ff0025ff7812 */ /* 0x000fe200078ac0ff */
[----:B------:R-:W-:Y:S01]  /*4940*/  FFMA.FTZ R160, R31, UR12, R68 ;  /* 0x0000000c1fa07c23 */ /* 0x000fe20008010044 */
[----:B------:R-:W-:Y:S01]  /*4950*/  FMUL.FTZ R11, R163, UR4 ;  /* 0x00000004a30b7c20 */ /* 0x000fe20008410000 */
[----:B------:R-:W-:Y:S01]  /*4960*/  SEL R149, R38, RZ, P0 ;  /* 0x000000ff26957207 */ /* 0x000fe20000000000 */
[----:B------:R-:W-:Y:S01]  /*4970*/  FMUL.FTZ R7, R7, UR7 ;  /* 0x0000000707077c20 */ /* 0x000fe20008410000 */
[----:B------:R-:W-:Y:S01]  /*4980*/  SEL R157, R13, RZ, P5 ;  /* 0x000000ff0d9d7207 */ /* 0x000fe20002800000 */
[----:B------:R-:W-:Y:S01]  /*4990*/  FFMA.FTZ R13, R22, UR5, R153 ;  /* 0x00000005160d7c23 */ /* 0x000fe20008010099 */
[----:B------:R-:W-:Y:S01]  /*49a0*/  FMUL.FTZ R12, R160, UR4 ;  /* 0x00000004a00c7c20 */ /* 0x000fe20008410000 */
[----:B------:R-:W-:Y:S01]  /*49b0*/  SEL R150, R0, RZ, P1 ;  /* 0x000000ff00967207 */ /* 0x000fe20000800000 */
[----:B------:R-:W-:Y:S01]  /*49c0*/  FMUL.FTZ R11, R11, UR7 ;  /* 0x000000070b0b7c20 */ /* 0x000fe20008410000 */
[----:B------:R-:W-:Y:S01]  /*49d0*/  FADD.FTZ R13, R8, -R13 ;  /* 0x8000000d080d7221 */ /* 0x000fe20000010000 */
[----:B------:R-:W-:Y:S01]  /*49e0*/  FMUL.FTZ R12, R12, UR7 ;  /* 0x000000070c0c7c20 */ /* 0x000fe20008410000 */
[----:B------:R-:W-:Y:S01]  /*49f0*/  LOP3.LUT P6, RZ, R37, 0xff0000, RZ, 0xc0, !PT ;  /* 0x00ff000025ff7812 */ /* 0x000fe200078cc0ff */
[--C-:B------:R-:W-:Y:S01]  /*4a00*/  FFMA.FTZ R5, R26, UR5, R153.reuse ;  /* 0x000000051a057c23 */ /* 0x100fe20008010099 */
[----:B------:R-:W-:Y:S01]  /*4a10*/  FFMA.FTZ R8, R13, UR12, R100 ;  /* 0x0000000c0d087c23 */ /* 0x000fe20008010064 */
[----:B------:R-:W-:Y:S01]  /*4a20*/  FMUL.FTZ R13, R9, UR4 ;  /* 0x00000004090d7c20 */ /* 0x000fe20008410000 */
[----:B------:R-:W-:Y:S01]  /*4a30*/  SEL R156, R12, RZ, P4 ;  /* 0x000000ff0c9c7207 */ /* 0x000fe20002000000 */
[--C-:B------:R-:W-:Y:S01]  /*4a40*/  FFMA.FTZ R10, R27, UR5, R153.reuse ;  /* 0x000000051b0a7c23 */ /* 0x100fe20008010099 */
[----:B------:R-:W-:Y:S01]  /*4a50*/  FMUL.FTZ R12, R8, UR4 ;  /* 0x00000004080c7c20 */ /* 0x000fe20008410000 */
[----:B------:R-:W-:Y:S01]  /*4a60*/  FMUL.FTZ R13, R13, UR7 ;  /* 0x000000070d0d7c20 */ /* 0x000fe20008410000 */
[----:B------:R-:W-:Y:S01]  /*4a70*/  ISETP.GE.U32.AND P0, PT, R37, 0x1000000, PT ;  /* 0x010000002500780c */ /* 0x000fe20003f06070 */
[--C-:B------:R-:W-:Y:S01]  /*4a80*/  FFMA.FTZ R0, R32, UR5, R153.reuse ;  /* 0x0000000520007c23 */ /* 0x100fe20008010099 */
[----:B------:R-:W-:Y:S01]  /*4a90*/  FMUL.FTZ R12, R12, UR7 ;  /* 0x000000070c0c7c20 */ /* 0x000fe20008410000 */
[----:B------:R-:W-:Y:S01]  /*4aa0*/  LOP3.LUT P1, RZ, R35, 0xff, RZ, 0xc0, !PT ;  /* 0x000000ff23ff7812 */ /* 0x000fe2000782c0ff */
[--C-:B------:R-:W-:Y:S01]  /*4ab0*/  FFMA.FTZ R16, R33, UR5, R153.reuse ;  /* 0x0000000521107c23 */ /* 0x100fe20008010099 */
[----:B------:R-:W-:Y:S01]  /*4ac0*/  LOP3.LUT P3, RZ, R35, 0xff00, RZ, 0xc0, !PT ;  /* 0x0000ff0023ff7812 */ /* 0x000fe2000786c0ff */
[----:B------:R-:W-:Y:S01]  /*4ad0*/  FADD.FTZ R0, R21, -R0 ;  /* 0x8000000015007221 */ /* 0x000fe20000010000 */
[----:B------:R-:W-:Y:S01]  /*4ae0*/  SEL R158, R7, RZ, P6 ;  /* 0x000000ff079e7207 */ /* 0x000fe20003000000 */
[----:B------:R-:W-:Y:S01]  /*4af0*/  FFMA.FTZ R38, R34, UR5, R153 ;  /* 0x0000000522267c23 */ /* 0x000fe20008010099 */
[----:B------:R-:W-:Y:S01]  /*4b00*/  SEL R159, R11, RZ, P0 ;  /* 0x000000ff0b9f7207 */ /* 0x000fe20000000000 */
[----:B------:R-:W-:Y:S01]  /*4b10*/  FADD.FTZ R34, R19, -R30 ;  /* 0x8000001e13227221 */ /* 0x000fe20000010000 */
[----:B------:R-:W-:Y:S01]  /*4b20*/  SEL R12, R12, RZ, P1 ;  /* 0x000000ff0c0c7207 */ /* 0x000fe20000800000 */
[----:B------:R-:W-:Y:S01]  /*4b30*/  FADD.FTZ R37, R23, -R16 ;  /* 0x8000001017257221 */ /* 0x000fe20000010000 */
[----:B------:R-:W-:Y:S01]  /*4b40*/  SEL R13, R13, RZ, P3 ;  /* 0x000000ff0d0d7207 */ /* 0x000fe20001800000 */
[----:B------:R-:W-:Y:S01]  /*4b50*/  FADD.FTZ R38, R25, -R38 ;  /* 0x8000002619267221 */ /* 0x000fe20000010000 */
[C---:B------:R-:W-:Y:S01]  /*4b60*/  LOP3.LUT P6, RZ, R36.reuse, 0xff, RZ, 0xc0, !PT ;  /* 0x000000ff24ff7812 */ /* 0x040fe200078cc0ff */
[----:B------:R-:W-:Y:S01]  /*4b70*/  IMAD.WIDE.U32 R16, R3, 0x10, R170 ;  /* 0x0000001003107825 */ /* 0x000fe200078e00aa */
[----:B------:R-:W-:-:S02]  /*4b80*/  LOP3.LUT P0, RZ, R36, 0xff00, RZ, 0xc0, !PT ;  /* 0x0000ff0024ff7812 */ /* 0x000fc4000780c0ff */
[C---:B------:R-:W-:Y:S01]  /*4b90*/  LOP3.LUT P1, RZ, R36.reuse, 0xff0000, RZ, 0xc0, !PT ;  /* 0x00ff000024ff7812 */ /* 0x040fe2000782c0ff */
[----:B------:R-:W-:Y:S01]  /*4ba0*/  IMAD.WIDE.U32 R22, R3, 0x10, R168 ;  /* 0x0000001003167825 */ /* 0x000fe200078e00a8 */
[----:B------:R-:W-:-:S03]  /*4bb0*/  ISETP.GE.U32.AND P3, PT, R36, 0x1000000, PT ;  /* 0x010000002400780c */ /* 0x000fc60003f66070 */
[----:B------:R-:W-:Y:S01]  /*4bc0*/  FADD.FTZ R36, R6, -R5 ;  /* 0x8000000506247221 */ /* 0x000fe20000010000 */
[C---:B------:R-:W-:Y:S01]  /*4bd0*/  IADD3 R5, PT, PT, R4.reuse, 0x100, RZ ;  /* 0x0000010004057810 */ /* 0x040fe20007ffe0ff */
[----:B------:R-:W-:Y:S01]  /*4be0*/  IMAD.WIDE.U32 R6, R29, 0x10, R168 ;  /* 0x000000101d067825 */ /* 0x000fe200078e00a8 */
[----:B------:R-:W-:Y:S02]  /*4bf0*/  IADD3 R27, PT, PT, R4, 0x180, RZ ;  /* 0x00000180041b7810 */ /* 0x000fe40007ffe0ff */
[C---:B------:R-:W-:Y:S01]  /*4c00*/  LOP3.LUT P4, RZ, R35.reuse, 0xff0000, RZ, 0xc0, !PT ;  /* 0x00ff000023ff7812 */ /* 0x040fe2000788c0ff */
[----:B------:R-:W-:Y:S01]  /*4c10*/  IMAD.WIDE.U32 R18, R2, 0x10, R170 ;  /* 0x0000001002127825 */ /* 0x000fe200078e00aa */
[----:B------:R-:W-:-:S03]  /*4c20*/  ISETP.GE.U32.AND P5, PT, R35, 0x1000000, PT ;  /* 0x010000002300780c */ /* 0x000fc60003fa6070 */
[----:B------:R-:W-:Y:S01]  /*4c30*/  FADD.FTZ R35, R15, -R10 ;  /* 0x8000000a0f237221 */ /* 0x000fe20000010000 */
[C---:B------:R-:W-:Y:S01]  /*4c40*/  IADD3 R29, PT, PT, R4.reuse, 0x200, RZ ;  /* 0x00000200041d7810 */ /* 0x040fe20007ffe0ff */
[C---:B------:R-:W-:Y:S01]  /*4c50*/  IMAD.WIDE.U32 R10, R5.reuse, 0x10, R170 ;  /* 0x00000010050a7825 */ /* 0x040fe200078e00aa */
[C---:B------:R-:W-:Y:S01]  /*4c60*/  IADD3 R31, PT, PT, R4.reuse, 0x280, RZ ;  /* 0x00000280041f7810 */ /* 0x040fe20007ffe0ff */
[----:B------:R1:W-:Y:S01]  /*4c70*/  STG.E.128 desc[UR14][R6.64], R108 ;  /* 0x0000006c06007986 */ /* 0x0003e2000c101d0e */
[C---:B------:R-:W-:Y:S01]  /*4c80*/  IADD3 R33, PT, PT, R4.reuse, 0x300, RZ ;  /* 0x0000030004217810 */ /* 0x040fe20007ffe0ff */
[----:B------:R-:W-:Y:S01]  /*4c90*/  IMAD.WIDE.U32 R14, R5, 0x10, R168 ;  /* 0x00000010050e7825 */ /* 0x000fe200078e00a8 */
[----:B------:R-:W-:Y:S01]  /*4ca0*/  IADD3 R21, PT, PT, R4, 0x380, RZ ;  /* 0x0000038004157810 */ /* 0x000fe20007ffe0ff */
[----:B------:R2:W-:Y:S02]  /*4cb0*/  STG.E.128 desc[UR14][R10.64], R112 ;  /* 0x000000700a007986 */ /* 0x0005e4000c101d0e */
[----:B------:R-:W-:-:S02]  /*4cc0*/  IMAD.WIDE.U32 R4, R27, 0x10, R170 ;  /* 0x000000101b047825 */ /* 0x000fc400078e00aa */
[----:B------:R-:W-:Y:S02]  /*4cd0*/  STG.E.128 desc[UR14][R14.64], R116 ;  /* 0x000000740e007986 */ /* 0x000fe4000c101d0e */
[----:B------:R-:W-:Y:S02]  /*4ce0*/  IMAD.WIDE.U32 R26, R27, 0x10, R168 ;  /* 0x000000101b1a7825 */ /* 0x000fe400078e00a8 */
[----:B------:R3:W-:Y:S02]  /*4cf0*/  STG.E.128 desc[UR14][R4.64], R120 ;  /* 0x0000007804007986 */ /* 0x0007e4000c101d0e */
[--C-:B------:R-:W-:Y:S02]  /*4d00*/  IMAD.WIDE.U32 R24, R21, 0x10, R170.reuse ;  /* 0x0000001015187825 */ /* 0x100fe400078e00aa */
[----:B------:R-:W-:Y:S02]  /*4d10*/  STG.E.128 desc[UR14][R26.64], R124 ;  /* 0x0000007c1a007986 */ /* 0x000fe4000c101d0e */
[----:B-1----:R-:W-:-:S04]  /*4d20*/  IMAD.WIDE.U32 R6, R29, 0x10, R170 ;  /* 0x000000101d067825 */ /* 0x002fc800078e00aa */
[----:B------:R-:W-:Y:S01]  /*4d30*/  FFMA.FTZ R108, R34, UR12, R104 ;  /* 0x0000000c226c7c23 */ /* 0x000fe20008010068 */
[----:B------:R-:W-:Y:S01]  /*4d40*/  FFMA.FTZ R109, R0, UR12, R105 ;  /* 0x0000000c006d7c23 */ /* 0x000fe20008010069 */
[----:B------:R-:W-:Y:S01]  /*4d50*/  FFMA.FTZ R110, R37, UR12, R106 ;  /* 0x0000000c256e7c23 */ /* 0x000fe2000801006a */
[----:B------:R-:W-:Y:S01]  /*4d60*/  IMAD.WIDE.U32 R28, R29, 0x10, R168 ;  /* 0x000000101d1c7825 */ /* 0x000fe200078e00a8 */
[----:B------:R1:W-:Y:S03]  /*4d70*/  STG.E.128 desc[UR14][R6.64], R128 ;  /* 0x0000008006007986 */ /* 0x0003e6000c101d0e */
[----:B------:R-:W-:Y:S01]  /*4d80*/  FFMA.FTZ R111, R38, UR12, R107 ;  /* 0x0000000c266f7c23 */ /* 0x000fe2000801006b */
[C---:B--2---:R-:W-:Y:S01]  /*4d90*/  IMAD.WIDE.U32 R10, R31.reuse, 0x10, R170 ;  /* 0x000000101f0a7825 */ /* 0x044fe200078e00aa */
[----:B------:R-:W-:Y:S03]  /*4da0*/  STG.E.128 desc[UR14][R28.64], R136 ;  /* 0x000000881c007986 */ /* 0x000fe6000c101d0e */
[----:B------:R-:W-:Y:S01]  /*4db0*/  IMAD.WIDE.U32 R30, R31, 0x10, R168 ;  /* 0x000000101f1e7825 */ /* 0x000fe200078e00a8 */
[----:B------:R2:W-:Y:S03]  /*4dc0*/  STG.E.128 desc[UR14][R10.64], R132 ;  /* 0x000000840a007986 */ /* 0x0005e6000c101d0e */
[----:B---3--:R-:W-:Y:S01]  /*4dd0*/  FMUL.FTZ R5, R108, UR4 ;  /* 0x000000046c057c20 */ /* 0x008fe20008410000 */
[----:B------:R-:W-:Y:S01]  /*4de0*/  IMAD.WIDE.U32 R14, R33, 0x10, R170 ;  /* 0x00000010210e7825 */ /* 0x000fe200078e00aa */
[----:B------:R-:W-:Y:S03]  /*4df0*/  STG.E.128 desc[UR14][R30.64], R140 ;  /* 0x0000008c1e007986 */ /* 0x000fe6000c101d0e */
[----:B------:R-:W-:Y:S01]  /*4e00*/  FMUL.FTZ R5, R5, UR7 ;  /* 0x0000000705057c20 */ /* 0x000fe20008410000 */
[--C-:B------:R-:W-:Y:S01]  /*4e10*/  IMAD.WIDE.U32 R32, R33, 0x10, R168.reuse ;  /* 0x0000001021207825 */ /* 0x100fe200078e00a8 */
[----:B------:R3:W-:Y:S03]  /*4e20*/  STG.E.128 desc[UR14][R14.64], R144 ;  /* 0x000000900e007986 */ /* 0x0007e6000c101d0e */
[----:B-1----:R-:W-:Y:S01]  /*4e30*/  FMUL.FTZ R6, R109, UR4 ;  /* 0x000000046d067c20 */ /* 0x002fe20008410000 */
[----:B------:R-:W-:Y:S01]  /*4e40*/  FMUL.FTZ R7, R110, UR4 ;  /* 0x000000046e077c20 */ /* 0x000fe20008410000 */
[----:B------:R-:W-:Y:S01]  /*4e50*/  STG.E.128 desc[UR14][R32.64], R148 ;  /* 0x0000009420007986 */ /* 0x000fe2000c101d0e */
[----:B------:R-:W-:-:S04]  /*4e60*/  IMAD.WIDE.U32 R20, R21, 0x10, R168 ;  /* 0x0000001015147825 */ /* 0x000fc800078e00a8 */
[----:B------:R-:W-:Y:S01]  /*4e70*/  FMUL.FTZ R6, R6, UR7 ;  /* 0x0000000706067c20 */ /* 0x000fe20008410000 */
[----:B------:R-:W-:Y:S01]  /*4e80*/  FMUL.FTZ R7, R7, UR7 ;  /* 0x0000000707077c20 */ /* 0x000fe20008410000 */
[----:B------:R1:W-:Y:S01]  /*4e90*/  STG.E.128 desc[UR14][R24.64], R160 ;  /* 0x000000a018007986 */ /* 0x0003e2000c101d0e */
[----:B------:R-:W-:-:S04]  /*4ea0*/  IMAD.WIDE.U32 R2, R2, 0x10, R168 ;  /* 0x0000001002027825 */ /* 0x000fc800078e00a8 */
[----:B--2---:R-:W-:Y:S01]  /*4eb0*/  FFMA.FTZ R11, R35, UR12, R103 ;  /* 0x0000000c230b7c23 */ /* 0x004fe20008010067 */
[----:B------:R-:W-:Y:S01]  /*4ec0*/  FFMA.FTZ R10, R36, UR12, R102 ;  /* 0x0000000c240a7c23 */ /* 0x000fe20008010066 */
[----:B------:R2:W-:Y:S02]  /*4ed0*/  STG.E.128 desc[UR14][R20.64], R156 ;  /* 0x0000009c14007986 */ /* 0x0005e4000c101d0e */
[----:B------:R-:W-:Y:S01]  /*4ee0*/  FMUL.FTZ R4, R11, UR4 ;  /* 0x000000040b047c20 */ /* 0x000fe20008410000 */
[----:B------:R-:W-:Y:S01]  /*4ef0*/  FMUL.FTZ R0, R10, UR4 ;  /* 0x000000040a007c20 */ /* 0x000fe20008410000 */
[----:B------:R2:W-:Y:S01]  /*4f00*/  STG.E.128 desc[UR14][R16.64], R8 ;  /* 0x0000000810007986 */ /* 0x0005e2000c101d0e */
[----:B---3--:R-:W-:Y:S01]  /*4f10*/  FMUL.FTZ R14, R111, UR4 ;  /* 0x000000046f0e7c20 */ /* 0x008fe20008410000 */
[----:B------:R-:W-:Y:S01]  /*4f20*/  FMUL.FTZ R4, R4, UR7 ;  /* 0x0000000704047c20 */ /* 0x000fe20008410000 */
[----:B------:R-:W-:-:S04]  /*4f30*/  FMUL.FTZ R0, R0, UR7 ;  /* 0x0000000700007c20 */ /* 0x000fc80008410000 */
[----:B------:R-:W-:Y:S01]  /*4f40*/  SEL R15, R4, RZ, P5 ;  /* 0x000000ff040f7207 */ /* 0x000fe20002800000 */
[----:B-1----:R-:W-:Y:S01]  /*4f50*/  FMUL.FTZ R24, R14, UR7 ;  /* 0x000000070e187c20 */ /* 0x002fe20008410000 */
[----:B------:R-:W-:Y:S02]  /*4f60*/  SEL R4, R5, RZ, P6 ;  /* 0x000000ff05047207 */ /* 0x000fe40003000000 */
[----:B------:R-:W-:Y:S02]  /*4f70*/  SEL R14, R0, RZ, P4 ;  /* 0x000000ff000e7207 */ /* 0x000fe40002000000 */
[----:B------:R-:W-:Y:S02]  /*4f80*/  SEL R5, R6, RZ, P0 ;  /* 0x000000ff06057207 */ /* 0x000fe40000000000 */
[----:B------:R-:W-:Y:S01]  /*4f90*/  SEL R6, R7, RZ, P1 ;  /* 0x000000ff07067207 */ /* 0x000fe20000800000 */
[----:B------:R2:W-:Y:S01]  /*4fa0*/  STG.E.128 desc[UR14][R22.64], R12 ;  /* 0x0000000c16007986 */ /* 0x0005e2000c101d0e */
[----:B------:R-:W-:-:S03]  /*4fb0*/  SEL R7, R24, RZ, P3 ;  /* 0x000000ff18077207 */ /* 0x000fc60001800000 */
[----:B------:R2:W-:Y:S04]  /*4fc0*/  STG.E.128 desc[UR14][R18.64], R108 ;  /* 0x0000006c12007986 */ /* 0x0005e8000c101d0e */
[----:B------:R2:W-:Y:S01]  /*4fd0*/  STG.E.128 desc[UR14][R2.64], R4 ;  /* 0x0000000402007986 */ /* 0x0005e2000c101d0e */
[----:B------:R-:W-:Y:S05]  /*4fe0*/  BRA `(.L_x_18374) ;  /* 0x0000002800207947 */ /* 0x000fea0003800000 */
.L_x_18372:
        /* <DEDUP_REMOVED lines=32> */
.L_x_18375:
        /* <DEDUP_REMOVED lines=28> */
.L_x_18376:
[----:B------:R-:W1:Y:S02]  /*53b0*/  @P0 LDC.64 R116, c[0x0][0x478] ;  /* 0x00011e00ff740b82 */ /* 0x000e640000000a00 */
[----:B-1----:R-:W-:-:S05]  /*53c0*/  @P0 IMAD.WIDE.U32 R116, R4, 0x10, R116 ;  /* 0x0000001004740825 */ /* 0x002fca00078e0074 */
[----:B------:R1:W-:Y:S02]  /*53d0*/  @P0 STG.E.128 desc[UR14][R116.64], R108 ;  /* 0x0000006c74000986 */ /* 0x0003e4000c101d0e */
[----:B-1----:R-:W-:-:S05]  /*53e0*/  HFMA2 R116, -RZ, RZ, 0, 9.5367431640625e-07 ;  /* 0x00000010ff747431 */ /* 0x002fca00000001ff */
        /* <DEDUP_REMOVED lines=32> */
.L_x_18377:
[--C-:B-1----:R-:W-:Y:S01]  /*55f0*/  FFMA.FTZ R113, R164, UR5, R153.reuse ;  /* 0x00000005a4717c23 */ /* 0x102fe20008010099 */
[----:B------:R-:W-:Y:S01]  /*5600*/  FFMA.FTZ R0, R165, UR5, R153 ;  /* 0x00000005a5007c23 */ /* 0x000fe20008010099 */
        /* <DEDUP_REMOVED lines=26> */
.L_x_18378:
[----:B------:R-:W1:Y:S01]  /*57b0*/  @P0 LDC.64 R116, c[0x0][0x478] ;  /* 0x00011e00ff740b82 */ /* 0x000e620000000a00 */
[----:B------:R-:W-:Y:S01]  /*57c0*/  MOV R0, 0x10 ;  /* 0x0000001000007802 */ /* 0x000fe20000000f00 */
[----:B-1----:R-:W-:-:S05]  /*57d0*/  @P0 IMAD.WIDE.U32 R116, R29, 0x10, R116 ;  /* 0x000000101d740825 */ /* 0x002fca00078e0074 */
[----:B------:R1:W-:Y:S02]  /*57e0*/  @P0 STG.E.128 desc[UR14][R116.64], R108 ;  /* 0x0000006c74000986 */ /* 0x0003e4000c101d0e */
[----:B-1----:R-:W-:-:S05]  /*57f0*/  IMAD.WIDE.U32 R116, R29, R0, UR26 ;  /* 0x0000001a1d747e25 */ /* 0x002fca000f8e0000 */
        /* <DEDUP_REMOVED lines=31> */
.L_x_18379:
        /* <DEDUP_REMOVED lines=24> */
[----:B-1----:R-:W-:Y:S02]  /*5b70*/  SEL R112, R0, RZ, P1 ;  /* 0x000000ff00707207 */ /* 0x002fe40000800000 */
[----:B------:R-:W-:Y:S02]  /*5b80*/  SEL R113, R29, RZ, P3 ;  /* 0x000000ff1d717207 */ /* 0x000fe40001800000 */
[----:B------:R-:W-:-:S02]  /*5b90*/  SEL R114, R155, RZ, P4 ;  /* 0x000000ff9b727207 */ /* 0x000fc40002000000 */
[----:B------:R-:W-:-:S07]  /*5ba0*/  SEL R115, R151, RZ, P5 ;  /* 0x000000ff97737207 */ /* 0x000fce0002800000 */
.L_x_18380:
[----:B------:R-:W1:Y:S01]  /*5bb0*/  @P0 LDC.64 R116, c[0x0][0x478] ;  /* 0x00011e00ff740b82 */ /* 0x000e620000000a00 */
[----:B------:R-:W-:Y:S01]  /*5bc0*/  IADD3 R29, PT, PT, R4, 0x100, RZ ;  /* 0x00000100041d7810 */ /* 0x000fe20007ffe0ff */
[----:B------:R-:W-:-:S04]  /*5bd0*/  HFMA2 R0, -RZ, RZ, 0, 9.5367431640625e-07 ;  /* 0x00000010ff007431 */ /* 0x000fc800000001ff */
        /* <DEDUP_REMOVED lines=34> */
.L_x_18381:
        /* <DEDUP_REMOVED lines=28> */
.L_x_18382:
[----:B------:R-:W1:Y:S01]  /*5fc0*/  @P0 LDC.64 R116, c[0x0][0x478] ;  /* 0x00011e00ff740b82 */ /* 0x000e620000000a00 */
[----:B------:R-:W-:Y:S02]  /*5fd0*/  IADD3 R119, PT, PT, R4, 0x180, RZ ;  /* 0x0000018004777810 */ /* 0x000fe40007ffe0ff */
[----:B------:R-:W-:-:S03]  /*5fe0*/  MOV R118, 0x10 ;  /* 0x0000001000767802 */ /* 0x000fc60000000f00 */
[----:B-1----:R-:W-:-:S04]  /*5ff0*/  @P0 IMAD.WIDE.U32 R116, R119, 0x10, R116 ;  /* 0x0000001077740825 */ /* 0x002fc800078e0074 */
[----:B------:R-:W-:Y:S01]  /*6000*/  IMAD.WIDE.U32 R118, R119, R118, UR26 ;  /* 0x0000001a77767e25 */ /* 0x000fe2000f8e0076 */
[----:B------:R1:W-:Y:S04]  /*6010*/  @P0 STG.E.128 desc[UR14][R116.64], R108 ;  /* 0x0000006c74000986 */ /* 0x0003e8000c101d0e */
[----:B------:R1:W-:Y:S01]  /*6020*/  STG.E.128 desc[UR14][R118.64], R112 ;  /* 0x0000007076007986 */ /* 0x0003e2000c101d0e */
[----:B------:R-:W-:Y:S05]  /*6030*/  @!P0 BRA `(.L_x_18383) ;  /* 0x0000000000748947 */ /* 0x000fea0003800000 */
[--C-:B------:R-:W-:Y:S01]  /*6040*/  FFMA.FTZ R0, R129, UR5, R153.reuse ;  /* 0x0000000581007c23 */ /* 0x100fe20008010099 */
[--C-:B------:R-:W-:Y:S01]  /*6050*/  FFMA.FTZ R29, R128, UR5, R153.reuse ;  /* 0x00000005801d7c23 */ /* 0x100fe20008010099 */
[--C-:B------:R-:W-:Y:S01]  /*6060*/  FFMA.FTZ R145, R145, UR5, R153.reuse ;  /* 0x0000000591917c23 */ /* 0x100fe20008010099 */
[----:B-1----:R-:W-:Y:S01]  /*6070*/  FFMA.FTZ R108, R141, UR5, R153 ;  /* 0x000000058d6c7c23 */ /* 0x002fe20008010099 */
        /* <DEDUP_REMOVED lines=25> */
.L_x_18383:
        /* <DEDUP_REMOVED lines=28> */
.L_x_18384:
[----:B------:R-:W1:Y:S01]  /*63d0*/  @P0 LDC.64 R116, c[0x0][0x478] ;  /* 0x00011e00ff740b82 */ /* 0x000e620000000a00 */
[----:B------:R-:W-:Y:S01]  /*63e0*/  IADD3 R119, PT, PT, R4, 0x200, RZ ;  /* 0x0000020004777810 */ /* 0x000fe20007ffe0ff */
[----:B------:R-:W-:-:S04]  /*63f0*/  HFMA2 R118, -RZ, RZ, 0, 9.5367431640625e-07 ;  /* 0x00000010ff767431 */ /* 0x000fc800000001ff */
        /* <DEDUP_REMOVED lines=34> */
.L_x_18385:
        /* <DEDUP_REMOVED lines=28> */
.L_x_18386:
        /* <DEDUP_REMOVED lines=37> */
.L_x_18387:
        /* <DEDUP_REMOVED lines=28> */
.L_x_18388:
        /* <DEDUP_REMOVED lines=37> */
.L_x_18389:
        /* <DEDUP_REMOVED lines=28> */
.L_x_18390:
        /* <DEDUP_REMOVED lines=37> */
.L_x_18391:
        /* <DEDUP_REMOVED lines=21> */
[----:B------:R-:W-:-:S02]  /*73a0*/  LOP3.LUT P3, RZ, R35, 0xff00, RZ, 0xc0, !PT ;  /* 0x0000ff0023ff7812 */ /* 0x000fc4000786c0ff */
[C---:B------:R-:W-:Y:S02]  /*73b0*/  LOP3.LUT P4, RZ, R35.reuse, 0xff0000, RZ, 0xc0, !PT ;  /* 0x00ff000023ff7812 */ /* 0x040fe4000788c0ff */
[----:B------:R-:W-:Y:S02]  /*73c0*/  ISETP.GE.U32.AND P5, PT, R35, 0x1000000, PT ;  /* 0x010000002300780c */ /* 0x000fe40003fa6070 */
[----:B------:R-:W-:Y:S02]  /*73d0*/  SEL R4, R5, RZ, P1 ;  /* 0x000000ff05047207 */ /* 0x000fe40000800000 */
[----:B------:R-:W-:Y:S02]  /*73e0*/  SEL R5, R24, RZ, P3 ;  /* 0x000000ff18057207 */ /* 0x000fe40001800000 */
[----:B------:R-:W-:Y:S02]  /*73f0*/  SEL R6, R9, RZ, P4 ;  /* 0x000000ff09067207 */ /* 0x000fe40002000000 */
[----:B------:R-:W-:-:S07]  /*7400*/  SEL R7, R0, RZ, P5 ;  /* 0x000000ff00077207 */ /* 0x000fce0002800000 */
.L_x_18392:
[----:B------:R-:W1:Y:S01]  /*7410*/  @P0 LDC.64 R8, c[0x0][0x478] ;  /* 0x00011e00ff080b82 */ /* 0x000e620000000a00 */
[----:B------:R-:W-:-:S05]  /*7420*/  HFMA2 R10, -RZ, RZ, 0, 9.5367431640625e-07 ;  /* 0x00000010ff0a7431 */ /* 0x000fca00000001ff */
[----:B------:R-:W-:-:S04]  /*7430*/  IMAD.WIDE.U32 R10, R3, R10, UR26 ;  /* 0x0000001a030a7e25 */ /* 0x000fc8000f8e000a */
[----:B-1----:R-:W-:-:S05]  /*7440*/  @P0 IMAD.WIDE.U32 R8, R3, 0x10, R8 ;  /* 0x0000001003080825 */ /* 0x002fca00078e0008 */
        /* <DEDUP_REMOVED lines=32> */
.L_x_18393:
        /* <DEDUP_REMOVED lines=28> */
.L_x_18394:
[----:B------:R-:W1:Y:S01]  /*7810*/  @P0 LDC.64 R8, c[0x0][0x478] ;  /* 0x00011e00ff080b82 */ /* 0x000e620000000a00 */
[----:B------:R-:W-:Y:S01]  /*7820*/  MOV R3, 0x10 ;  /* 0x0000001000037802 */ /* 0x000fe20000000f00 */
[----:B-1----:R-:W-:-:S04]  /*7830*/  @P0 IMAD.WIDE.U32 R8, R2, 0x10, R8 ;  /* 0x0000001002080825 */ /* 0x002fc800078e0008 */
[----:B------:R-:W-:Y:S01]  /*7840*/  IMAD.WIDE.U32 R2, R2, R3, UR26 ;  /* 0x0000001a02027e25 */ /* 0x000fe2000f8e0003 */
[----:B------:R1:W-:Y:S04]  /*7850*/  @P0 STG.E.128 desc[UR14][R8.64], R108 ;  /* 0x0000006c08000986 */ /* 0x0003e8000c101d0e */
[----:B------:R1:W-:Y:S02]  /*7860*/  STG.E.128 desc[UR14][R2.64], R4 ;  /* 0x0000000402007986 */ /* 0x0003e4000c101d0e */
.L_x_18374:
[----:B------:R-:W-:Y:S01]  /*7870*/  UIADD3 UR6, UPT, UPT, UR6, UR24, URZ ;  /* 0x0000001806067290 */ /* 0x000fe2000fffe0ff */
[----:B------:R-:W-:-:S03]  /*7880*/  PLOP3.LUT P2, PT, P2, PT, PT, 0x8, 0x80 ;  /* 0x000000000080781c */ /* 0x000fc6000174e170 */
[----:B------:R-:W-:-:S09]  /*7890*/  UISETP.GE.AND UP1, UPT, UR6, UR25, UPT ;  /* 0x000000190600728c */ /* 0x000fd2000bf26270 */
[----:B------:R-:W-:Y:S05]  /*78a0*/  BRA.U !UP1, `(.L_x_18395) ;  /* 0xffffff8d09d07547 */ /* 0x000fea000b83ffff */
[----:B------:R3:W5:Y:S01]  /*78b0*/  LDL.LU R40, [R1] ;  /* 0x0000000001287983 */ /* 0x0007620000300800 */
[----:B012---:R-:W-:Y:S02]  /*78c0*/  MOV R4, R194 ;  /* 0x000000c200047202 */ /* 0x007fe40000000f00 */
        /* <DEDUP_REMOVED lines=74> */
[----:B---3--:R-:W-:-:S07]  /*7d70*/  MOV R59, R192 ;  /* 0x000000c0003b7202 */ /* 0x008fce0000000f00 */
.L_x_18371:
        /* <DEDUP_REMOVED lines=30> */
.L_x_18396:
        /* <DEDUP_REMOVED lines=10> */
.L_x_19463:


//--------------------- .text._ZN10layer_norm22ln_bwd_finalize_kernelINS_22Kernel_traits_finalizeILj5120EfffffjLb0ELj1024ELj4ENS_18Kernel_traits_baseILj5120EfffffjLj1024EEEEELb0ELb0EEEvNS_9BwdParamsE --------------------------
	.section	.text._ZN10layer_norm22ln_bwd_finalize_kernelINS_22Kernel_traits_finalizeILj5120EfffffjLb0ELj1024ELj4ENS_18Kernel_traits_baseILj5120EfffffjLj1024EEEEELb0ELb0EEEvNS_9BwdParamsE,"ax",@progbits
	.align	128
        .global         _ZN10layer_norm22ln_bwd_finalize_kernelINS_22Kernel_traits_finalizeILj5120EfffffjLb0ELj1024ELj4ENS_18Kernel_traits_baseILj5120EfffffjLj1024EEEEELb0ELb0EEEvNS_9BwdParamsE
        .type           _ZN10layer_norm22ln_bwd_finalize_kernelINS_22Kernel_traits_finalizeILj5120EfffffjLb0ELj1024ELj4ENS_18Kernel_traits_baseILj5120EfffffjLj1024EEEEELb0ELb0EEEvNS_9BwdParamsE,@function
        .size           _ZN10layer_norm22ln_bwd_finalize_kernelINS_22Kernel_traits_finalizeILj5120EfffffjLb0ELj1024ELj4ENS_18Kernel_traits_baseILj5120EfffffjLj1024EEEEELb0ELb0EEEvNS_9BwdParamsE,(.L_x_19464 - _ZN10layer_norm22ln_bwd_finalize_kernelINS_22Kernel_traits_finalizeILj5120EfffffjLb0ELj1024ELj4ENS_18Kernel_traits_baseILj5120EfffffjLj1024EEEEELb0ELb0EEEvNS_9BwdParamsE)
        .other          _ZN10layer_norm22ln_bwd_finalize_kernelINS_22Kernel_traits_finalizeILj5120EfffffjLb0ELj1024ELj4ENS_18Kernel_traits_baseILj5120EfffffjLj1024EEEEELb0ELb0EEEvNS_9BwdParamsE,@"STO_CUDA_ENTRY STV_DEFAULT"
_ZN10layer_norm22ln_bwd_finalize_kernelINS_22Kernel_traits_finalizeILj5120EfffffjLb0ELj1024ELj4ENS_18Kernel_traits_baseILj5120EfffffjLj1024EEEEELb0ELb0EEEvNS_9BwdParamsE:
.text._ZN10layer_norm22ln_bwd_finalize_kernelINS_22Kernel_traits_finalizeILj5120EfffffjLb0ELj1024ELj4ENS_18Kernel_traits_baseILj5120EfffffjLj1024EEEEELb0ELb0EEEvNS_9BwdParamsE:
        /* <DEDUP_REMOVED lines=82> */
.L_x_18401:
        /* <DEDUP_REMOVED lines=118> */
.L_x_18400:
[----:B------:R-:W-:Y:S05]  /*0c80*/  BSYNC.RECONVERGENT B1 ;  /* 0x0000000000017941 */ /* 0x000fea0003800200 */
.L_x_18399:
        /* <DEDUP_REMOVED lines=75> */
.L_x_18403:
[----:B------:R-:W-:Y:S05]  /*1140*/  BSYNC.RECONVERGENT B1 ;  /* 0x0000000000017941 */ /* 0x000fea0003800200 */
.L_x_18402:
        /* <DEDUP_REMOVED lines=37> */
.L_x_18405:
[----:B------:R-:W-:Y:S05]  /*13a0*/  BSYNC.RECONVERGENT B1 ;  /* 0x0000000000017941 */ /* 0x000fea0003800200 */
.L_x_18404:
[----:B------:R-:W-:Y:S05]  /*13b0*/  @!P1 BRA `(.L_x_18398) ;  /* 0x0000000000409947 */ /* 0x000fea0003800000 */
[----:B------:R-:W0:Y:S01]  /*13c0*/  LDC.64 R6, c[0x0][0x440] ;  /* 0x00011000ff067b82 */ /* 0x000e220000000a00 */
[----:B------:R-:W-:Y:S01]  /*13d0*/  IMAD R59, R2, R56, R59 ;  /* 0x00000038023b7224 */ /* 0x000fe200078e023b */
[----:B------:R-:W-:Y:S02]  /*13e0*/  LOP3.LUT R8, R8, 0x1f, RZ, 0xc0, !PT ;  /* 0x0000001f08087812 */ /* 0x000fe400078ec0ff */
[----:B------:R-:W-:Y:S02]  /*13f0*/  IADD3 R9, PT, PT, -R9, RZ, RZ ;  /* 0x000000ff09097210 */ /* 0x000fe40007ffe1ff */
[----:B------:R-:W-:Y:S02]  /*1400*/  IADD3 R59, PT, PT, R8, R59, RZ ;  /* 0x0000003b083b7210 */ /* 0x000fe40007ffe0ff */
[----:B------:R-:W1:Y:S05]  /*1410*/  LDC.64 R10, c[0x0][0x448] ;  /* 0x00011200ff0a7b82 */ /* 0x000e6a0000000a00 */
.L_x_18406:
        /* <DEDUP_REMOVED lines=10> */
.L_x_18398:
[----:B------:R-:W-:Y:S05]  /*14c0*/  BSYNC.RECONVERGENT B0 ;  /* 0x0000000000007941 */ /* 0x000fea0003800200 */
.L_x_18397:
        /* <DEDUP_REMOVED lines=57> */
.L_x_18407:
        /* <DEDUP_REMOVED lines=10> */
.L_x_19464:


//--------------------- .text._ZN10layer_norm13ln_bwd_kernelINS_13Kernel_traitsIfffffjLj5120ELj1ELj1ELj4ELj16ENS_18Kernel_traits_baseILj5120EfffffjLj128EEEEELb1ELb0ELb1ELb0EEEvNS_9BwdParamsE --------------------------
	.section	.text._ZN10layer_norm13ln_bwd_kernelINS_13Kernel_traitsIfffffjLj5120ELj1ELj1ELj4ELj16ENS_18Kernel_traits_baseILj5120EfffffjLj128EEEEELb1ELb0ELb1ELb0EEEvNS_9BwdParamsE,"ax",@progbits
	.align	128
        .global         _ZN10layer_norm13ln_bwd_kernelINS_13Kernel_traitsIfffffjLj5120ELj1ELj1ELj4ELj16ENS_18Kernel_traits_baseILj5120EfffffjLj128EEEEELb1ELb0ELb1ELb0EEEvNS_9BwdParamsE
        .type           _ZN10layer_norm13ln_bwd_kernelINS_13Kernel_traitsIfffffjLj5120ELj1ELj1ELj4ELj16ENS_18Kernel_traits_baseILj5120EfffffjLj128EEEEELb1ELb0ELb1ELb0EEEvNS_9BwdParamsE,@function
        .size           _ZN10layer_norm13ln_bwd_kernelINS_13Kernel_traitsIfffffjLj5120ELj1ELj1ELj4ELj16ENS_18Kernel_traits_baseILj5120EfffffjLj128EEEEELb1ELb0ELb1ELb0EEEvNS_9BwdParamsE,(.L_x_19465 - _ZN10layer_norm13ln_bwd_kernelINS_13Kernel_traitsIfffffjLj5120ELj1ELj1ELj4ELj16ENS_18Kernel_traits_baseILj5120EfffffjLj128EEEEELb1ELb0ELb1ELb0EEEvNS_9BwdParamsE)
        .other          _ZN10layer_norm13ln_bwd_kernelINS_13Kernel_traitsIfffffjLj5120ELj1ELj1ELj4ELj16ENS_18Kernel_traits_baseILj5120EfffffjLj128EEEEELb1ELb0ELb1ELb0EEEvNS_9BwdParamsE,@"STO_CUDA_ENTRY STV_DEFAULT"
_ZN10layer_norm13ln_bwd_kernelINS_13Kernel_traitsIfffffjLj5120ELj1ELj1ELj4ELj16ENS_18Kernel_traits_baseILj5120EfffffjLj128EEEEELb1ELb0ELb1ELb0EEEvNS_9BwdParamsE:
.text._ZN10layer_norm13ln_bwd_kernelINS_13Kernel_traitsIfffffjLj5120ELj1ELj1ELj4ELj16ENS_18Kernel_traits_baseILj5120EfffffjLj128EEEEELb1ELb0ELb1ELb0EEEvNS_9BwdParamsE:
        /* <DEDUP_REMOVED lines=18> */
[----:B------:R-:W-:Y:S01]  /*0120*/  MOV R25, R238 ;  /* 0x000000ee00197202 */ /* 0x000fe20000000f00 */
[----:B------:R-:W0:Y:S01]  /*0130*/  S2UR UR11, SR_CTAID.X ;  /* 0x00000000000b79c3 */ /* 0x000e220000002500 */
[----:B------:R-:W-:Y:S01]  /*0140*/  LEA.HI.SX32 R7, R0, R7, 0x1e ;  /* 0x0000000700077211 */ /* 0x000fe200078ff2ff */
[----:B------:R1:W2:Y:S01]  /*0150*/  LDL.64 R36, [R1+0x20] ;  /* 0x0000200001247983 */ /* 0x0002a20000100a00 */
[----:B------:R-:W0:Y:S02]  /*0160*/  LDCU UR4, c[0x0][0x384] ;  /* 0x00007080ff0477ac */ /* 0x000e240008000800 */
[C---:B------:R-:W-:Y:S01]  /*0170*/  ISETP.GE.U32.AND P4, PT, R7.reuse, 0x80, PT ;  /* 0x000000800700780c */ /* 0x040fe20003f86070 */
[----:B------:R1:W2:Y:S01]  /*0180*/  LDL.64 R38, [R1+0x28] ;  /* 0x0000280001267983 */ /* 0x0002a20000100a00 */
[----:B------:R-:W-:-:S02]  /*0190*/  ISETP.GE.U32.AND P3, PT, R7, 0x100, PT ;  /* 0x000001000700780c */ /* 0x000fc40003f66070 */
[C---:B------:R-:W-:Y:S01]  /*01a0*/  ISETP.GE.U32.AND P2, PT, R7.reuse, 0x180, PT ;  /* 0x000001800700780c */ /* 0x040fe20003f46070 */
[----:B------:R1:W2:Y:S01]  /*01b0*/  LDL.64 R32, [R1+0x10] ;  /* 0x0000100001207983 */ /* 0x0002a20000100a00 */
[----:B------:R-:W-:-:S03]  /*01c0*/  ISETP.GE.U32.AND P6, PT, R7, 0x200, PT ;  /* 0x000002000700780c */ /* 0x000fc60003fc6070 */
[----:B------:R1:W2:Y:S04]  /*01d0*/  LDL.64 R34, [R1+0x18] ;  /* 0x0000180001227983 */ /* 0x0002a80000100a00 */
[----:B------:R-:W4:Y:S01]  /*01e0*/  @P4 LDC.64 R2, c[0x0][0x3d0] ;  /* 0x0000f400ff024b82 */ /* 0x000f220000000a00 */
[----:B------:R-:W-:Y:S01]  /*01f0*/  @P4 LOP3.LUT R6, R6, 0x10, RZ, 0xfc, !PT ;  /* 0x0000001006064812 */ /* 0x000fe200078efcff */
[----:B------:R1:W2:Y:S04]  /*0200*/  LDL.64 R28, [R1] ;  /* 0x00000000011c7983 */ /* 0x0002a80000100a00 */
[----:B------:R1:W2:Y:S01]  /*0210*/  LDL.64 R30, [R1+0x8] ;  /* 0x00000800011e7983 */ /* 0x0002a20000100a00 */
[----:B------:R-:W-:Y:S01]  /*0220*/  LOP3.LUT R6, R6, 0xfffffff7, RZ, 0xc0, !PT ;  /* 0xfffffff706067812 */ /* 0x000fe200078ec0ff */
[----:B------:R-:W0:Y:S01]  /*0230*/  @P3 LDC.64 R4, c[0x0][0x3d0] ;  /* 0x0000f400ff043b82 */ /* 0x000e220000000a00 */
[----:B------:R-:W-:-:S02]  /*0240*/  ISETP.GE.U32.AND P5, PT, R7, 0x280, PT ;  /* 0x000002800700780c */ /* 0x000fc40003fa6070 */
[----:B------:R-:W-:Y:S02]  /*0250*/  @P3 LOP3.LUT R6, R6, 0x8, RZ, 0xfc, !PT ;  /* 0x0000000806063812 */ /* 0x000fe400078efcff */
[----:B------:R-:W-:Y:S02]  /*0260*/  P2R R26, PR, RZ, 0x40 ;  /* 0x00000040ff1a7803 */ /* 0x000fe40000000000 */
[----:B------:R-:W-:Y:S01]  /*0270*/  LOP3.LUT R6, R6, 0xfffffffb, RZ, 0xc0, !PT ;  /* 0xfffffffb06067812 */ /* 0x000fe200078ec0ff */
[----:B------:R-:W1:Y:S01]  /*0280*/  @P2 LDC.64 R10, c[0x0][0x3d0] ;  /* 0x0000f400ff0a2b82 */ /* 0x000e620000000a00 */
[C---:B------:R-:W-:Y:S02]  /*0290*/  ISETP.GE.U32.AND P0, PT, R7.reuse, 0x300, PT ;  /* 0x000003000700780c */ /* 0x040fe40003f06070 */
[----:B------:R-:W-:Y:S02]  /*02a0*/  @P2 LOP3.LUT R6, R6, 0x4, RZ, 0xfc, !PT ;  /* 0x0000000406062812 */ /* 0x000fe400078efcff */
[----:B------:R-:W-:-:S02]  /*02b0*/  ISETP.GE.U32.AND P1, PT, R7, 0x380, PT ;  /* 0x000003800700780c */ /* 0x000fc40003f26070 */
[----:B------:R-:W-:Y:S01]  /*02c0*/  LOP3.LUT R6, R6, 0xfffffffd, RZ, 0xc0, !PT ;  /* 0xfffffffd06067812 */ /* 0x000fe200078ec0ff */
[----:B------:R-:W1:Y:S01]  /*02d0*/  @P6 LDC.64 R12, c[0x0][0x3d0] ;  /* 0x0000f400ff0c6b82 */ /* 0x000e620000000a00 */
[C---:B----4-:R-:W-:Y:S01]  /*02e0*/  @P4 IMAD.WIDE.U32 R2, R25.reuse, 0x10, R2 ;  /* 0x0000001019024825 */ /* 0x050fe200078e0002 */
[----:B------:R-:W-:Y:S02]  /*02f0*/  @P4 LOP3.LUT R25, R25, 0x80, RZ, 0xfc, !PT ;  /* 0x0000008019194812 */ /* 0x000fe400078efcff */
[----:B------:R-:W-:Y:S02]  /*0300*/  @P6 LOP3.LUT R6, R6, 0x2, RZ, 0xfc, !PT ;  /* 0x0000000206066812 */ /* 0x000fe400078efcff */
[----:B------:R-:W-:Y:S01]  /*0310*/  ISETP.GE.U32.AND P4, PT, R7, 0x500, PT ;  /* 0x000005000700780c */ /* 0x000fe20003f86070 */
[C---:B0-----:R-:W-:Y:S01]  /*0320*/  @P3 IMAD.WIDE.U32 R8, R25.reuse, 0x10, R4 ;  /* 0x0000001019083825 */ /* 0x041fe200078e0004 */
[----:B------:R-:W-:Y:S01]  /*0330*/  @P3 IADD3 R25, PT, PT, R25, 0x80, RZ ;  /* 0x0000008019193810 */ /* 0x000fe20007ffe0ff */
[----:B------:R-:W0:Y:S01]  /*0340*/  @P5 LDC.64 R4, c[0x0][0x3d0] ;  /* 0x0000f400ff045b82 */ /* 0x000e220000000a00 */
[----:B------:R-:W-:-:S02]  /*0350*/  LOP3.LUT R6, R6, 0xfffffffe, RZ, 0xc0, !PT ;  /* 0xfffffffe06067812 */ /* 0x000fc400078ec0ff */
[----:B------:R-:W-:Y:S02]  /*0360*/  ISETP.GE.U32.AND P3, PT, R7, 0x480, PT ;  /* 0x000004800700780c */ /* 0x000fe40003f66070 */
[----:B------:R-:W-:Y:S01]  /*0370*/  @P5 LOP3.LUT R6, R6, 0x1, RZ, 0xfc, !PT ;  /* 0x0000000106065812 */ /* 0x000fe200078efcff */
[C---:B-1----:R-:W-:Y:S01]  /*0380*/  @P2 IMAD.WIDE.U32 R10, R25.reuse, 0x10, R10 ;  /* 0x00000010190a2825 */ /* 0x042fe200078e000a */
[----:B------:R-:W-:Y:S01]  /*0390*/  @P2 IADD3 R25, PT, PT, R25, 0x80, RZ ;  /* 0x0000008019192810 */ /* 0x000fe20007ffe0ff */
[----:B------:R-:W1:Y:S01]  /*03a0*/  @P0 LDC.64 R16, c[0x0][0x3d0] ;  /* 0x0000f400ff100b82 */ /* 0x000e620000000a00 */
[----:B------:R-:W-:-:S03]  /*03b0*/  ISETP.GE.U32.AND P2, PT, R7, 0x400, PT ;  /* 0x000004000700780c */ /* 0x000fc60003f46070 */
[----:B------:R-:W-:-:S04]  /*03c0*/  @P6 IMAD.WIDE.U32 R12, R25, 0x10, R12 ;  /* 0x00000010190c6825 */ /* 0x000fc800078e000c */
[----:B------:R-:W4:Y:S01]  /*03d0*/  @P1 LDC.64 R18, c[0x0][0x3d0] ;  /* 0x0000f400ff121b82 */ /* 0x000f220000000a00 */
[----:B------:R-:W-:Y:S01]  /*03e0*/  @P6 VIADD R25, R25, 0x80 ;  /* 0x0000008019196836 */ /* 0x000fe20000000000 */
[----:B------:R-:W-:-:S04]  /*03f0*/  LOP3.LUT P6, RZ, R6, 0x4, RZ, 0xc0, !PT ;  /* 0x0000000406ff7812 */ /* 0x000fc800078cc0ff */
[----:B------:R-:W-:Y:S01]  /*0400*/  P2R R24, PR, RZ, 0x40 ;  /* 0x00000040ff187803 */ /* 0x000fe20000000000 */
[C---:B0-----:R-:W-:Y:S01]  /*0410*/  @P5 IMAD.WIDE.U32 R14, R25.reuse, 0x10, R4 ;  /* 0x00000010190e5825 */ /* 0x041fe200078e0004 */
[C---:B------:R-:W-:Y:S01]  /*0420*/  LOP3.LUT P6, RZ, R6.reuse, 0x8, RZ, 0xc0, !PT ;  /* 0x0000000806ff7812 */ /* 0x040fe200078cc0ff */
[----:B------:R-:W0:Y:S01]  /*0430*/  @P2 LDC.64 R20, c[0x0][0x3d0] ;  /* 0x0000f400ff142b82 */ /* 0x000e220000000a00 */
[----:B------:R-:W-:Y:S02]  /*0440*/  @P5 IADD3 R25, PT, PT, R25, 0x80, RZ ;  /* 0x0000008019195810 */ /* 0x000fe40007ffe0ff */
[----:B------:R-:W-:Y:S02]  /*0450*/  P2R R0, PR, RZ, 0x40 ;  /* 0x00000040ff007803 */ /* 0x000fe40000000000 */
[C---:B------:R-:W-:Y:S01]  /*0460*/  LOP3.LUT P6, RZ, R6.reuse, 0x10, RZ, 0xc0, !PT ;  /* 0x0000001006ff7812 */ /* 0x040fe200078cc0ff */
[C---:B-1----:R-:W-:Y:S01]  /*0470*/  @P0 IMAD.WIDE.U32 R16, R25.reuse, 0x10, R16 ;  /* 0x0000001019100825 */ /* 0x042fe200078e0010 */
[----:B------:R-:W-:Y:S01]  /*0480*/  @P0 IADD3 R25, PT, PT, R25, 0x80, RZ ;  /* 0x0000008019190810 */ /* 0x000fe20007ffe0ff */
[----:B------:R-:W1:Y:S01]  /*0490*/  @P3 LDC.64 R22, c[0x0][0x3d0] ;  /* 0x0000f400ff163b82 */ /* 0x000e620000000a00 */
[----:B------:R-:W-:Y:S01]  /*04a0*/  UISETP.GE.AND UP0, UPT, UR11, UR4, UPT ;  /* 0x000000040b00728c */ /* 0x000fe2000bf06270 */
[----:B------:R-:W-:-:S02]  /*04b0*/  LOP3.LUT R6, R6, 0xffffffdf, RZ, 0xc0, !PT ;  /* 0xffffffdf06067812 */ /* 0x000fc400078ec0ff */
[C---:B----4-:R-:W-:Y:S01]  /*04c0*/  @P1 IMAD.WIDE.U32 R18, R25.reuse, 0x10, R18 ;  /* 0x0000001019121825 */ /* 0x050fe200078e0012 */
[----:B------:R-:W-:-:S03]  /*04d0*/  @P1 IADD3 R25, PT, PT, R25, 0x80, RZ ;  /* 0x0000008019191810 */ /* 0x000fc60007ffe0ff */
[----:B------:R-:W4:Y:S01]  /*04e0*/  @P4 LDC.64 R4, c[0x0][0x3d0] ;  /* 0x0000f400ff044b82 */ /* 0x000f220000000a00 */
[----:B------:R-:W-:Y:S01]  /*04f0*/  @P4 LOP3.LUT R6, R6, 0x20, RZ, 0xfc, !PT ;  /* 0x0000002006064812 */ /* 0x000fe200078efcff */
[C---:B0-----:R-:W-:Y:S01]  /*0500*/  @P2 IMAD.WIDE.U32 R20, R25.reuse, 0x10, R20 ;  /* 0x0000001019142825 */ /* 0x041fe200078e0014 */
[----:B------:R-:W-:-:S04]  /*0510*/  @P2 IADD3 R25, PT, PT, R25, 0x80, RZ ;  /* 0x0000008019192810 */ /* 0x000fc80007ffe0ff */
[----:B------:R0:W5:Y:S01]  /*0520*/  @P2 LDG.E.128 R248, desc[UR20][R20.64] ;  /* 0x0000001414f82981 */ /* 0x000162000c1e1d00 */
[C---:B-1----:R-:W-:Y:S01]  /*0530*/  @P3 IMAD.WIDE.U32 R22, R25.reuse, 0x10, R22 ;  /* 0x0000001019163825 */ /* 0x042fe200078e0016 */
[----:B------:R-:W-:-:S04]  /*0540*/  @P3 IADD3 R25, PT, PT, R25, 0x80, RZ ;  /* 0x0000008019193810 */ /* 0x000fc80007ffe0ff */
[----:B------:R0:W5:Y:S04]  /*0550*/  @P3 LDG.E.128 R244, desc[UR20][R22.64] ;  /* 0x0000001416f43981 */ /* 0x000168000c1e1d00 */
[----:B---3--:R-:W3:Y:S04]  /*0560*/  @P6 LDG.E.128 R52, desc[UR20][R2.64] ;  /* 0x0000001402346981 */ /* 0x008ee8000c1e1d00 */
[----:B--2---:R-:W2:Y:S04]  /*0570*/  @P5 LDG.E.128 R36, desc[UR20][R14.64] ;  /* 0x000000140e245981 */ /* 0x004ea8000c1e1d00 */
[----:B------:R-:W2:Y:S04]  /*0580*/  @P0 LDG.E.128 R32, desc[UR20][R16.64] ;  /* 0x0000001410200981 */ /* 0x000ea8000c1e1d00 */
[----:B------:R-:W2:Y:S04]  /*0590*/  @P1 LDG.E.128 R28, desc[UR20][R18.64] ;  /* 0x00000014121c1981 */ /* 0x000ea8000c1e1d00 */
[----:B---3--:R1:W-:Y:S04]  /*05a0*/  @P6 STL.64 [R1+0x60], R52 ;  /* 0x0000603401006387 */ /* 0x0083e80000100a00 */
[----:B------:R3:W-:Y:S01]  /*05b0*/  @P6 STL.64 [R1+0x68], R54 ;  /* 0x0000683601006387 */ /* 0x0007e20000100a00 */
[----:B------:R-:W-:-:S13]  /*05c0*/  ISETP.NE.AND P6, PT, R0, RZ, PT ;  /* 0x000000ff0000720c */ /* 0x000fda0003fc5270 */
[----:B------:R-:W3:Y:S01]  /*05d0*/  @P6 LDG.E.128 R48, desc[UR20][R8.64] ;  /* 0x0000001408306981 */ /* 0x000ee2000c1e1d00 */
[----:B----4-:R-:W-:-:S05]  /*05e0*/  @P4 IMAD.WIDE.U32 R4, R25, 0x10, R4 ;  /* 0x0000001019044825 */ /* 0x010fca00078e0004 */
[----:B------:R0:W5:Y:S04]  /*05f0*/  @P4 LDG.E.128 R240, desc[UR20][R4.64] ;  /* 0x0000001404f04981 */ /* 0x000168000c1e1d00 */
[----:B---3--:R3:W-:Y:S04]  /*0600*/  @P6 STL.64 [R1+0x50], R48 ;  /* 0x0000503001006387 */ /* 0x0087e80000100a00 */
        /* <DEDUP_REMOVED lines=43> */
[----:B-1----:R-:W-:Y:S02]  /*08c0*/  CS2R R52, SRZ ;  /* 0x0000000000347805 */ /* 0x002fe4000001ff00 */
[----:B------:R-:W-:Y:S02]  /*08d0*/  CS2R R54, SRZ ;  /* 0x0000000000367805 */ /* 0x000fe4000001ff00 */
[----:B---3--:R-:W-:Y:S02]  /*08e0*/  CS2R R48, SRZ ;  /* 0x0000000000307805 */ /* 0x008fe4000001ff00 */
[----:B----4-:R-:W-:Y:S01]  /*08f0*/  CS2R R50, SRZ ;  /* 0x0000000000327805 */ /* 0x010fe2000001ff00 */
        /* <DEDUP_REMOVED lines=59> */
.L_x_18552:
[----:B0-----:R-:W-:-:S06]  /*0cb0*/  UIMAD.WIDE UR6, UR11, 0x4, UR14 ;  /* 0x000000040b0678a5 */ /* 0x001fcc000f8e020e */
[----:B------:R-:W-:Y:S01]  /*0cc0*/  IMAD.U32 R160, RZ, RZ, UR6 ;  /* 0x00000006ffa07e24 */ /* 0x000fe2000f8e00ff */
[----:B------:R-:W-:-:S05]  /*0cd0*/  MOV R161, UR7 ;  /* 0x0000000700a17c02 */ /* 0x000fca0008000f00 */
[----:B--2---:R0:W2:Y:S01]  /*0ce0*/  LDG.E R160, desc[UR20][R160.64] ;  /* 0x00000014a0a07981 */ /* 0x0040a2000c1e1900 */
        /* <DEDUP_REMOVED lines=8> */
[----:B------:R-:W-:-:S05]  /*0d70*/  MOV R160, UR6 ;  /* 0x0000000600a07c02 */ /* 0x000fca0008000f00 */
[----:B-----5:R0:W5:Y:S01]  /*0d80*/  LDG.E R202, desc[UR20][R160.64] ;  /* 0x00000014a0ca7981 */ /* 0x020162000c1e1900 */
[----:B------:R-:W-:Y:S05]  /*0d90*/  BSSY.RECONVERGENT B0, `(.L_x_18409) ;  /* 0x00002f2000007945 */ /* 0x000fea0003800200 */
[----:B------:R-:W-:-:S09]  /*0da0*/  UISETP.GE.AND UP2, UPT, UR31, 0x1, UPT ;  /* 0x000000011f00788c */ /* 0x000fd2000bf46270 */
[----:B01-34-:R-:W-:Y:S05]  /*0db0*/  BRA.U !UP2, `(.L_x_18410) ;  /* 0x000000210aa87547 */ /* 0x01bfea000b800000 */
[----:B------:R-:W-:-:S06]  /*0dc0*/  UIMAD.WIDE UR6, UR11, 0x4, UR12 ;  /* 0x000000040b0678a5 */ /* 0x000fcc000f8e020c */
[----:B------:R-:W-:Y:S01]  /*0dd0*/  MOV R161, UR7 ;  /* 0x0000000700a17c02 */ /* 0x000fe20008000f00 */
[----:B------:R-:W-:-:S05]  /*0de0*/  IMAD.U32 R160, RZ, RZ, UR6 ;  /* 0x00000006ffa07e24 */ /* 0x000fca000f8e00ff */
[----:B------:R0:W2:Y:S01]  /*0df0*/  LDG.E R161, desc[UR20][R160.64] ;  /* 0x00000014a0a17981 */ /* 0x0000a2000c1e1900 */
[C---:B------:R-:W-:Y:S01]  /*0e00*/  ISETP.GE.U32.AND P6, PT, R7.reuse, 0x80, PT ;  /* 0x000000800700780c */ /* 0x040fe20003fc6070 */
[----:B------:R-:W-:Y:S01]  /*0e10*/  UIADD3 UR7, UPT, UPT, UR31, -0x1, URZ ;  /* 0xffffffff1f077890 */ /* 0x000fe2000fffe0ff */
[----:B-----5:R-:W-:Y:S01]  /*0e20*/  ISETP.GE.AND P4, PT, R202, 0x1, PT ;  /* 0x00000001ca00780c */ /* 0x020fe20003f86270 */
[----:B------:R-:W3:Y:S01]  /*0e30*/  S2R R238, SR_TID.X ;  /* 0x0000000000ee7919 */ /* 0x000ee20000002100 */
[C---:B------:R-:W-:Y:S01]  /*0e40*/  ISETP.GE.U32.AND P5, PT, R7.reuse, 0x100, PT ;  /* 0x000001000700780c */ /* 0x040fe20003fa6070 */
[----:B-1----:R-:W-:Y:S01]  /*0e50*/  UIMAD UR6, UR11, UR10, URZ ;  /* 0x0000000a0b0672a4 */ /* 0x002fe2000f8e02ff */
[----:B------:R-:W-:Y:S01]  /*0e60*/  LOP3.LUT R6, R6, 0xffffffef, RZ, 0xc0, !PT ;  /* 0xffffffef06067812 */ /* 0x000fe200078ec0ff */
[----:B------:R-:W-:Y:S01]  /*0e70*/  UIMAD UR8, UR7, UR10, URZ ;  /* 0x0000000a070872a4 */ /* 0x000fe2000f8e02ff */
[C---:B------:R-:W-:Y:S01]  /*0e80*/  ISETP.GE.U32.AND P3, PT, R7.reuse, 0x180, PT ;  /* 0x000001800700780c */ /* 0x040fe20003f66070 */
[----:B------:R-:W-:Y:S01]  /*0e90*/  USHF.R.S32.HI UR7, URZ, 0x1f, UR6 ;  /* 0x0000001fff077899 */ /* 0x000fe20008011406 */
[----:B------:R-:W-:Y:S01]  /*0ea0*/  ISETP.NE.AND P0, PT, RZ, UR28, PT ;  /* 0x0000001cff007c0c */ /* 0x000fe2000bf05270 */
[----:B------:R-:W-:Y:S01]  /*0eb0*/  USHF.R.S32.HI UR9, URZ, 0x1f, UR8 ;  /* 0x0000001fff097899 */ /* 0x000fe20008011408 */
[C---:B------:R-:W-:Y:S01]  /*0ec0*/  ISETP.GE.U32.AND P2, PT, R7.reuse, 0x200, PT ;  /* 0x000002000700780c */ /* 0x040fe20003f46070 */
[----:B------:R-:W-:Y:S01]  /*0ed0*/  ULEA.HI UR7, UR7, UR6, URZ, 0x2 ;  /* 0x0000000607077291 */ /* 0x000fe2000f8f10ff */
[----:B------:R-:W-:Y:S01]  /*0ee0*/  @P6 LOP3.LUT R6, R6, 0x10, RZ, 0xfc, !PT ;  /* 0x0000001006066812 */ /* 0x000fe200078efcff */
[----:B------:R-:W-:Y:S01]  /*0ef0*/  HFMA2 R180, -RZ, RZ, 0, 0 ;  /* 0x00000000ffb47431 */ /* 0x000fe200000001ff */
[----:B0-----:R-:W-:Y:S01]  /*0f00*/  @P4 IADD3 R160, PT, PT, R202, -0x1, RZ ;  /* 0xffffffffcaa04810 */ /* 0x001fe20007ffe0ff */
[----:B------:R-:W-:Y:S01]  /*0f10*/  ULEA.HI UR9, UR9, UR8, URZ, 0x2 ;  /* 0x0000000809097291 */ /* 0x000fe2000f8f10ff */
[----:B------:R-:W-:Y:S01]  /*0f20*/  LOP3.LUT R6, R6, 0xfffffff7, RZ, 0xc0, !PT ;  /* 0xfffffff706067812 */ /* 0x000fe200078ec0ff */
[----:B------:R-:W-:Y:S01]  /*0f30*/  BSSY.RECONVERGENT B1, `(.L_x_18411) ;  /* 0x0000047000017945 */ /* 0x000fe20003800200 */
[----:B------:R-:W-:Y:S01]  /*0f40*/  ISETP.GE.U32.AND P1, PT, R7, 0x280, PT ;  /* 0x000002800700780c */ /* 0x000fe20003f26070 */
[----:B------:R-:W-:Y:S01]  /*0f50*/  @P4 IMAD R160, R160, UR10, RZ ;  /* 0x0000000aa0a04c24 */ /* 0x000fe2000f8e02ff */
[----:B------:R-:W-:-:S02]  /*0f60*/  @P5 LOP3.LUT R6, R6, 0x8, RZ, 0xfc, !PT ;  /* 0x0000000806065812 */ /* 0x000fc400078efcff */
[----:B------:R-:W-:Y:S02]  /*0f70*/  CS2R R186, SRZ ;  /* 0x0000000000ba7805 */ /* 0x000fe4000001ff00 */
        /* <DEDUP_REMOVED lines=8> */
[----:B------:R-:W-:-:S04]  /*1000*/  @P4 SHF.R.S32.HI R161, RZ, 0x1f, R160 ;  /* 0x0000001fffa14819 */ /* 0x000fc800000114a0 */
[----:B------:R-:W-:Y:S02]  /*1010*/  @P4 LEA.HI R161, R161, R160, RZ, 0x2 ;  /* 0x000000a0a1a14211 */ /* 0x000fe400078f10ff */
[----:B------:R-:W-:Y:S02]  /*1020*/  MOV R160, UR9 ;  /* 0x0000000900a07c02 */ /* 0x000fe40008000f00 */
[-C--:B---3--:R-:W-:Y:S02]  /*1030*/  @P4 LEA.HI.SX32 R180, R161, R238.reuse, 0x1e ;  /* 0x000000eea1b44211 */ /* 0x088fe400078ff2ff */
[----:B------:R-:W-:Y:S02]  /*1040*/  MOV R161, UR7 ;  /* 0x0000000700a17c02 */ /* 0x000fe40008000f00 */
[-C--:B------:R-:W-:Y:S02]  /*1050*/  LEA.HI.SX32 R188, R160, R238.reuse, 0x1e ;  /* 0x000000eea0bc7211 */ /* 0x080fe400078ff2ff */
[----:B------:R-:W-:-:S05]  /*1060*/  LEA.HI.SX32 R217, R161, R238, 0x1e ;  /* 0x000000eea1d97211 */ /* 0x000fca00078ff2ff */
[----:B------:R-:W-:Y:S01]  /*1070*/  IMAD.MOV.U32 R185, RZ, RZ, R217 ;  /* 0x000000ffffb97224 */ /* 0x000fe200078e00d9 */
[----:B------:R-:W-:Y:S06]  /*1080*/  @!P6 BRA `(.L_x_18412) ;  /* 0x0000000000c4e947 */ /* 0x000fec0003800000 */
        /* <DEDUP_REMOVED lines=9> */
[----:B0-----:R-:W-:-:S06]  /*1120*/  IMAD.WIDE.U32 R160, R185, 0x10, R160 ;  /* 0x00000010b9a07825 */ /* 0x001fcc00078e00a0 */
[----:B------:R-:W2:Y:S06]  /*1130*/  LDG.E.128 R160, desc[UR20][R160.64] ;  /* 0x00000014a0a07981 */ /* 0x000eac000c1e1d00 */
[----:B------:R-:W0:Y:S01]  /*1140*/  @P0 LDC.64 R186, c[0x0][0x438] ;  /* 0x00010e00ffba0b82 */ /* 0x000e220000000a00 */
[----:B-1----:R-:W-:-:S06]  /*1150*/  IMAD.WIDE.U32 R164, R188, 0x10, R164 ;  /* 0x00000010bca47825 */ /* 0x002fcc00078e00a4 */
[----:B------:R-:W3:Y:S01]  /*1160*/  LDG.E.128 R164, desc[UR20][R164.64] ;  /* 0x00000014a4a47981 */ /* 0x000ee2000c1e1d00 */
[----:B------:R-:W-:Y:S01]  /*1170*/  IADD3 R188, PT, PT, R188, 0x80, RZ ;  /* 0x00000080bcbc7810 */ /* 0x000fe20007ffe0ff */
[----:B0-----:R-:W-:-:S05]  /*1180*/  @P0 IMAD.WIDE.U32 R186, R185, 0x10, R186 ;  /* 0x00000010b9ba0825 */ /* 0x001fca00078e00ba */
[----:B------:R0:W5:Y:S01]  /*1190*/  @P0 LDG.E.128 R44, desc[UR20][R186.64] ;  /* 0x00000014ba2c0981 */ /* 0x000162000c1e1d00 */
[----:B------:R-:W-:Y:S01]  /*11a0*/  IADD3 R185, PT, PT, R185, 0x80, RZ ;  /* 0x00000080b9b97810 */ /* 0x000fe20007ffe0ff */
[C---:B0-----:R-:W-:Y:S01]  /*11b0*/  IMAD.WIDE.U32 R186, R180.reuse, 0x4, R200 ;  /* 0x00000004b4ba7825 */ /* 0x041fe200078e00c8 */
[----:B------:R-:W-:-:S04]  /*11c0*/  IADD3 R180, PT, PT, R180, 0x80, RZ ;  /* 0x00000080b4b47810 */ /* 0x000fc80007ffe0ff */
[----:B------:R0:W5:Y:S01]  /*11d0*/  LDG.E R5, desc[UR20][R186.64] ;  /* 0x00000014ba057981 */ /* 0x000162000c1e1900 */
[----:B--2---:R-:W-:Y:S01]  /*11e0*/  FADD.FTZ R30, R161, -UR32 ;  /* 0x80000020a11e7e21 */ /* 0x004fe20008010000 */
[----:B------:R-:W-:-:S03]  /*11f0*/  FADD.FTZ R0, R160, -UR32 ;  /* 0x80000020a0007e21 */ /* 0x000fc60008010000 */
[----:B------:R-:W-:Y:S01]  /*1200*/  FMUL.FTZ R207, R30, UR30 ;  /* 0x0000001e1ecf7c20 */ /* 0x000fe20008410000 */
[----:B------:R-:W-:Y:S01]  /*1210*/  FMUL.FTZ R0, R0, UR30 ;  /* 0x0000001e00007c20 */ /* 0x000fe20008410000 */
[----:B---3--:R-:W-:Y:S01]  /*1220*/  FMUL.FTZ R30, R237, R164 ;  /* 0x000000a4ed1e7220 */ /* 0x008fe20000410000 */
[----:B------:R-:W-:Y:S01]  /*1230*/  FADD.FTZ R162, R162, -UR32 ;  /* 0x80000020a2a27e21 */ /* 0x000fe20008010000 */
[----:B------:R-:W-:Y:S02]  /*1240*/  FMUL.FTZ R169, R227, R165 ;  /* 0x000000a5e3a97220 */ /* 0x000fe40000410000 */
        /* <DEDUP_REMOVED lines=20> */
[----:B------:R-:W-:-:S07]  /*1390*/  FFMA.FTZ R186, R237, R227, R160 ;  /* 0x000000e3edba7223 */ /* 0x000fce00000100a0 */
.L_x_18412:
[----:B----4-:R-:W-:Y:S05]  /*13a0*/  BSYNC.RECONVERGENT B1 ;  /* 0x0000000000017941 */ /* 0x010fea0003800200 */
.L_x_18411:
        /* <DEDUP_REMOVED lines=11> */
[----:B0-----:R-:W-:-:S07]  /*1460*/  IMAD.WIDE.U32 R162, R185, 0x10, R162 ;  /* 0x00000010b9a27825 */ /* 0x001fce00078e00a2 */
[----:B------:R-:W0:Y:S01]  /*1470*/  LDC.64 R200, c[0x0][0x3b0] ;  /* 0x0000ec00ffc87b82 */ /* 0x000e220000000a00 */
[----:B-1----:R-:W-:-:S05]  /*1480*/  @P0 IMAD.WIDE.U32 R160, R185, 0x10, R160 ;  /* 0x00000010b9a00825 */ /* 0x002fca00078e00a0 */
[----:B------:R1:W5:Y:S02]  /*1490*/  @P0 LDG.E.128 R40, desc[UR20][R160.64] ;  /* 0x00000014a0280981 */ /* 0x000364000c1e1d00 */
[----:B-1----:R-:W-:Y:S02]  /*14a0*/  IMAD.WIDE.U32 R160, R188, 0x10, R164 ;  /* 0x00000010bca07825 */ /* 0x002fe400078e00a4 */
[----:B------:R-:W2:Y:S04]  /*14b0*/  LDG.E.128 R164, desc[UR20][R162.64] ;  /* 0x00000014a2a47981 */ /* 0x000ea8000c1e1d00 */
[----:B------:R-:W3:Y:S01]  /*14c0*/  LDG.E.128 R160, desc[UR20][R160.64] ;  /* 0x00000014a0a07981 */ /* 0x000ee2000c1e1d00 */
[----:B0-----:R-:W-:-:S05]  /*14d0*/  IMAD.WIDE.U32 R200, R180, 0x4, R200 ;  /* 0x00000004b4c87825 */ /* 0x001fca00078e00c8 */
[----:B------:R0:W5:Y:S01]  /*14e0*/  LDG.E R4, desc[UR20][R200.64] ;  /* 0x00000014c8047981 */ /* 0x000162000c1e1900 */
        /* <DEDUP_REMOVED lines=9> */
[----:B------:R-:W-:Y:S01]  /*1580*/  FMUL.FTZ R21, R21, UR30 ;  /* 0x0000001e15157c20 */ /* 0x000fe20008410000 */
        /* <DEDUP_REMOVED lines=8> */
[----:B----4-:R-:W-:Y:S01]  /*1610*/  FMUL.FTZ R171, R252, R162 ;  /* 0x000000a2fcab7220 */ /* 0x010fe20000410000 */
        /* <DEDUP_REMOVED lines=11> */
[----:B0-----:R-:W-:-:S07]  /*16d0*/  FFMA.FTZ R186, R235, R226, R161 ;  /* 0x000000e2ebba7223 */ /* 0x001fce00000100a1 */
.L_x_18414:
[----:B------:R-:W-:Y:S05]  /*16e0*/  BSYNC.RECONVERGENT B1 ;  /* 0x0000000000017941 */ /* 0x000fea0003800200 */
.L_x_18413:
        /* <DEDUP_REMOVED lines=20> */
[----:B------:R-:W-:Y:S02]  /*1830*/  IADD3 R180, PT, PT, R180, 0x80, RZ ;  /* 0x00000080b4b47810 */ /* 0x000fe40007ffe0ff */
[----:B------:R-:W-:Y:S02]  /*1840*/  IADD3 R188, PT, PT, R188, 0x80, RZ ;  /* 0x00000080bcbc7810 */ /* 0x000fe40007ffe0ff */
        /* <DEDUP_REMOVED lines=29> */
.L_x_18416:
[----:B------:R-:W-:Y:S05]  /*1a20*/  BSYNC.RECONVERGENT B1 ;  /* 0x0000000000017941 */ /* 0x000fea0003800200 */
.L_x_18415:
        /* <DEDUP_REMOVED lines=51> */
.L_x_18418:
[----:B------:R-:W-:Y:S05]  /*1d60*/  BSYNC.RECONVERGENT B1 ;  /* 0x0000000000017941 */ /* 0x000fea0003800200 */
.L_x_18417:
        /* <DEDUP_REMOVED lines=51> */
.L_x_18420:
[----:B------:R-:W-:Y:S05]  /*20a0*/  BSYNC.RECONVERGENT B1 ;  /* 0x0000000000017941 */ /* 0x000fea0003800200 */
.L_x_18419:
[----:B------:R-:W-:Y:S01]  /*20b0*/  ISETP.GE.U32.AND P0, PT, R7, 0x300, PT ;  /* 0x000003000700780c */ /* 0x000fe20003f06070 */
[----:B------:R-:W-:-:S12]  /*20c0*/  BSSY.RECONVERGENT B1, `(.L_x_18421) ;  /* 0x0000033000017945 */ /* 0x000fd80003800200 */
        /* <DEDUP_REMOVED lines=9> */
[----:B------:R-:W0:Y:S02]  /*2160*/  @P1 LDC.64 R160, c[0x0][0x438] ;  /* 0x00010e00ffa01b82 */ /* 0x000e240000000a00 */
[----:B0-----:R-:W-:-:S05]  /*2170*/  @P1 IMAD.WIDE.U32 R160, R185, 0x10, R160 ;  /* 0x00000010b9a01825 */ /* 0x001fca00078e00a0 */
[----:B------:R0:W5:Y:S01]  /*2180*/  @P1 LDG.E.128 R132, desc[UR20][R160.64] ;  /* 0x00000014a0841981 */ /* 0x000162000c1e1d00 */
[----:B------:R-:W-:-:S05]  /*2190*/  IMAD.WIDE.U32 R162, R185, 0x10, R162 ;  /* 0x00000010b9a27825 */ /* 0x000fca00078e00a2 */
[----:B------:R-:W2:Y:S01]  /*21a0*/  LDG.E.128 R164, desc[UR20][R162.64] ;  /* 0x00000014a2a47981 */ /* 0x000ea2000c1e1d00 */
[----:B0-----:R-:W0:Y:S01]  /*21b0*/  LDC.64 R160, c[0x0][0x428] ;  /* 0x00010a00ffa07b82 */ /* 0x001e220000000a00 */
[----:B-1----:R-:W-:-:S05]  /*21c0*/  IMAD.WIDE.U32 R200, R180, 0x4, R200 ;  /* 0x00000004b4c87825 */ /* 0x002fca00078e00c8 */
[----:B------:R1:W5:Y:S01]  /*21d0*/  LDG.E R9, desc[UR20][R200.64] ;  /* 0x00000014c8097981 */ /* 0x000362000c1e1900 */
[----:B0-----:R-:W-:-:S06]  /*21e0*/  IMAD.WIDE.U32 R160, R188, 0x10, R160 ;  /* 0x00000010bca07825 */ /* 0x001fcc00078e00a0 */
[----:B------:R-:W3:Y:S01]  /*21f0*/  LDG.E.128 R160, desc[UR20][R160.64] ;  /* 0x00000014a0a07981 */ /* 0x000ee2000c1e1d00 */
[----:B------:R-:W-:Y:S01]  /*2200*/  IADD3 R180, PT, PT, R180, 0x80, RZ ;  /* 0x00000080b4b47810 */ /* 0x000fe20007ffe0ff */
[----:B------:R-:W-:Y:S01]  /*2210*/  VIADD R185, R185, 0x80 ;  /* 0x00000080b9b97836 */ /* 0x000fe20000000000 */
[----:B------:R-:W-:Y:S01]  /*2220*/  IADD3 R188, PT, PT, R188, 0x80, RZ ;  /* 0x00000080bcbc7810 */ /* 0x000fe20007ffe0ff */
[----:B--2---:R-:W-:Y:S01]  /*2230*/  FADD.FTZ R164, R164, -UR32 ;  /* 0x80000020a4a47e21 */ /* 0x004fe20008010000 */
[----:B------:R-:W-:-:S03]  /*2240*/  FADD.FTZ R27, R165, -UR32 ;  /* 0x80000020a51b7e21 */ /* 0x000fc60008010000 */
[----:B------:R-:W-:Y:S01]  /*2250*/  FMUL.FTZ R211, R164, UR30 ;  /* 0x0000001ea4d37c20 */ /* 0x000fe20008410000 */
[----:B------:R-:W-:Y:S01]  /*2260*/  FMUL.FTZ R196, R27, UR30 ;  /* 0x0000001e1bc47c20 */ /* 0x000fe20008410000 */
[----:B------:R-:W-:Y:S01]  /*2270*/  FADD.FTZ R17, R166, -UR32 ;  /* 0x80000020a6117e21 */ /* 0x000fe20008010000 */
[----:B------:R-:W-:-:S03]  /*2280*/  FADD.FTZ R167, R167, -UR32 ;  /* 0x80000020a7a77e21 */ /* 0x000fc60008010000 */
        /* <DEDUP_REMOVED lines=9> */
[----:B----4-:R-:W-:Y:S02]  /*2320*/  FMUL.FTZ R175, R252, R162 ;  /* 0x000000a2fcaf7220 */ /* 0x010fe40000410000 */
        /* <DEDUP_REMOVED lines=11> */
[----:B-1----:R-:W-:-:S07]  /*23e0*/  FFMA.FTZ R186, R231, R222, R161 ;  /* 0x000000dee7ba7223 */ /* 0x002fce00000100a1 */
.L_x_18422:
[----:B------:R-:W-:Y:S05]  /*23f0*/  BSYNC.RECONVERGENT B1 ;  /* 0x0000000000017941 */ /* 0x000fea0003800200 */
.L_x_18421:
[----:B------:R-:W-:Y:S01]  /*2400*/  ISETP.GE.U32.AND P1, PT, R7, 0x380, PT ;  /* 0x000003800700780c */ /* 0x000fe20003f26070 */
[----:B------:R-:W-:-:S12]  /*2410*/  BSSY.RECONVERGENT B1, `(.L_x_18423) ;  /* 0x0000033000017945 */ /* 0x000fd80003800200 */
        /* <DEDUP_REMOVED lines=19> */
[----:B------:R-:W-:Y:S02]  /*2550*/  IADD3 R180, PT, PT, R180, 0x80, RZ ;  /* 0x00000080b4b47810 */ /* 0x000fe40007ffe0ff */
[----:B------:R-:W-:Y:S02]  /*2560*/  IADD3 R188, PT, PT, R188, 0x80, RZ ;  /* 0x00000080bcbc7810 */ /* 0x000fe40007ffe0ff */
        /* <DEDUP_REMOVED lines=29> */
.L_x_18424:
[----:B------:R-:W-:Y:S05]  /*2740*/  BSYNC.RECONVERGENT B1 ;  /* 0x0000000000017941 */ /* 0x000fea0003800200 */
.L_x_18423:
[----:B------:R-:W-:Y:S01]  /*2750*/  ISETP.GE.U32.AND P2, PT, R7, 0x400, PT ;  /* 0x000004000700780c */ /* 0x000fe20003f46070 */
[----:B------:R-:W-:-:S12]  /*2760*/  BSSY.RECONVERGENT B1, `(.L_x_18425) ;  /* 0x000002f000017945 */ /* 0x000fd80003800200 */
[----:B------:R-:W-:Y:S05]  /*2770*/  @!P2 BRA `(.L_x_18426) ;  /* 0x0000000000b4a947 */ /* 0x000fea0003800000 */
[----:B------:R-:W-:Y:S01]  /*2780*/  ISETP.NE.U32.AND P3, PT, RZ, UR24, PT ;  /* 0x00000018ff007c0c */ /* 0x000fe2000bf65070 */
[----:B------:R-:W0:Y:S03]  /*2790*/  LDC.64 R162, c[0x0][0x3a8] ;  /* 0x0000ea00ffa27b82 */ /* 0x000e260000000a00 */
[----:B------:R-:W-:-:S05]  /*27a0*/  ISETP.NE.AND.EX P3, PT, RZ, UR25, PT, P3 ;  /* 0x00000019ff007c0c */ /* 0x000fca000bf65330 */
[----:B------:R-:W1:Y:S08]  /*27b0*/  LDC.64 R200, c[0x0][0x3b0] ;  /* 0x0000ec00ffc87b82 */ /* 0x000e700000000a00 */
[----:B------:R-:W2:Y:S02]  /*27c0*/  @P3 LDC.64 R160, c[0x0][0x438] ;  /* 0x00010e00ffa03b82 */ /* 0x000ea40000000a00 */
[----:B--2---:R-:W-:-:S05]  /*27d0*/  @P3 IMAD.WIDE.U32 R160, R185, 0x10, R160 ;  /* 0x00000010b9a03825 */ /* 0x004fca00078e00a0 */
[----:B------:R2:W5:Y:S01]  /*27e0*/  @P3 LDG.E.128 R140, desc[UR20][R160.64] ;  /* 0x00000014a08c3981 */ /* 0x000562000c1e1d00 */
[----:B0-----:R-:W-:-:S05]  /*27f0*/  IMAD.WIDE.U32 R162, R185, 0x10, R162 ;  /* 0x00000010b9a27825 */ /* 0x001fca00078e00a2 */
[----:B------:R-:W3:Y:S01]  /*2800*/  LDG.E.128 R164, desc[UR20][R162.64] ;  /* 0x00000014a2a47981 */ /* 0x000ee2000c1e1d00 */
[----:B--2---:R-:W0:Y:S01]  /*2810*/  LDC.64 R160, c[0x0][0x428] ;  /* 0x00010a00ffa07b82 */ /* 0x004e220000000a00 */
[----:B-1----:R-:W-:-:S05]  /*2820*/  IMAD.WIDE.U32 R200, R180, 0x4, R200 ;  /* 0x00000004b4c87825 */ /* 0x002fca00078e00c8 */
[----:B------:R1:W5:Y:S01]  /*2830*/  LDG.E R11, desc[UR20][R200.64] ;  /* 0x00000014c80b7981 */ /* 0x000362000c1e1900 */
[----:B0-----:R-:W-:-:S06]  /*2840*/  IMAD.WIDE.U32 R160, R188, 0x10, R160 ;  /* 0x00000010bca07825 */ /* 0x001fcc00078e00a0 */
[----:B------:R-:W2:Y:S01]  /*2850*/  LDG.E.128 R160, desc[UR20][R160.64] ;  /* 0x00000014a0a07981 */ /* 0x000ea2000c1e1d00 */
        /* <DEDUP_REMOVED lines=10> */
[----:B------:R-:W-:Y:S01]  /*2900*/  FMUL.FTZ R229, R167, UR30 ;  /* 0x0000001ea7e57c20 */ /* 0x000fe20008410000 */
[----:B--2---:R-:W-:Y:S01]  /*2910*/  FMUL.FTZ R182, R248, R160 ;  /* 0x000000a0f8b67220 */ /* 0x004fe20000410000 */
        /* <DEDUP_REMOVED lines=19> */
.L_x_18426:
[----:B------:R-:W-:Y:S05]  /*2a50*/  BSYNC.RECONVERGENT B1 ;  /* 0x0000000000017941 */ /* 0x000fea0003800200 */
.L_x_18425:
        /* <DEDUP_REMOVED lines=17> */
[----:B------:R-:W-:Y:S02]  /*2b70*/  IADD3 R180, PT, PT, R180, 0x80, RZ ;  /* 0x00000080b4b47810 */ /* 0x000fe40007ffe0ff */
[----:B------:R-:W-:Y:S02]  /*2b80*/  IADD3 R188, PT, PT, R188, 0x80, RZ ;  /* 0x00000080bcbc7810 */ /* 0x000fe40007ffe0ff */
        /* <DEDUP_REMOVED lines=29> */
.L_x_18428:
[----:B------:R-:W-:Y:S05]  /*2d60*/  BSYNC.RECONVERGENT B1 ;  /* 0x0000000000017941 */ /* 0x000fea0003800200 */
.L_x_18427:
[----:B------:R-:W-:Y:S02]  /*2d70*/  ISETP.GE.U32.AND P5, PT, R7, 0x500, PT ;  /* 0x000005000700780c */ /* 0x000fe40003fa6070 */
        /* <DEDUP_REMOVED lines=46> */
.L_x_18410:
[----:B-----5:R-:W-:Y:S01]  /*3060*/  ISETP.GE.AND P4, PT, R202, 0x1, PT ;  /* 0x00000001ca00780c */ /* 0x020fe20003f86270 */
[----:B------:R-:W0:Y:S01]  /*3070*/  S2R R238, SR_TID.X ;  /* 0x0000000000ee7919 */ /* 0x000e220000002100 */
[----:B-1----:R-:W-:Y:S01]  /*3080*/  UIMAD UR6, UR11, UR10, URZ ;  /* 0x0000000a0b0672a4 */ /* 0x002fe2000f8e02ff */
[----:B------:R-:W-:Y:S01]  /*3090*/  MOV R185, RZ ;  /* 0x000000ff00b97202 */ /* 0x000fe20000000f00 */
[----:B------:R-:W-:Y:S02]  /*30a0*/  UISETP.NE.U32.AND UP0, UPT, UR24, URZ, UPT ;  /* 0x000000ff1800728c */ /* 0x000fe4000bf05070 */
[----:B------:R-:W-:Y:S02]  /*30b0*/  USHF.R.S32.HI UR7, URZ, 0x1f, UR6 ;  /* 0x0000001fff077899 */ /* 0x000fe40008011406 */
[----:B------:R-:W-:Y:S02]  /*30c0*/  UISETP.NE.AND.EX UP0, UPT, UR25, URZ, UPT, UP0 ;  /* 0x000000ff1900728c */ /* 0x000fe4000bf05300 */
[----:B------:R-:W-:-:S03]  /*30d0*/  ULEA.HI UR7, UR7, UR6, URZ, 0x2 ;  /* 0x0000000607077291 */ /* 0x000fc6000f8f10ff */
[----:B------:R-:W-:-:S05]  /*30e0*/  @P4 IADD3 R160, PT, PT, R202, -0x1, RZ ;  /* 0xffffffffcaa04810 */ /* 0x000fca0007ffe0ff */
[----:B------:R-:W-:-:S05]  /*30f0*/  @P4 IMAD R160, R160, UR10, RZ ;  /* 0x0000000aa0a04c24 */ /* 0x000fca000f8e02ff */
[----:B------:R-:W-:-:S04]  /*3100*/  @P4 SHF.R.S32.HI R161, RZ, 0x1f, R160 ;  /* 0x0000001fffa14819 */ /* 0x000fc800000114a0 */
[----:B------:R-:W-:Y:S02]  /*3110*/  @P4 LEA.HI R161, R161, R160, RZ, 0x2 ;  /* 0x000000a0a1a14211 */ /* 0x000fe400078f10ff */
[----:B------:R-:W-:-:S04]  /*3120*/  MOV R160, UR7 ;  /* 0x0000000700a07c02 */ /* 0x000fc80008000f00 */
[-C--:B0-----:R-:W-:Y:S02]  /*3130*/  LEA.HI.SX32 R217, R160, R238.reuse, 0x1e ;  /* 0x000000eea0d97211 */ /* 0x081fe400078ff2ff */
[----:B------:R-:W-:-:S03]  /*3140*/  @P4 LEA.HI.SX32 R185, R161, R238, 0x1e ;  /* 0x000000eea1b94211 */ /* 0x000fc600078ff2ff */
[----:B------:R-:W-:Y:S01]  /*3150*/  IMAD.MOV.U32 R180, RZ, RZ, R217 ;  /* 0x000000ffffb47224 */ /* 0x000fe200078e00d9 */
        /* <DEDUP_REMOVED lines=15> */
[----:B-1----:R-:W-:Y:S01]  /*3250*/  @P3 IMAD.WIDE.U32 R162, R185, 0x4, R162 ;  /* 0x00000004b9a23825 */ /* 0x002fe200078e00a2 */
        /* <DEDUP_REMOVED lines=10> */
[----:B------:R-:W-:Y:S01]  /*3300*/  @P0 IADD3 R185, PT, PT, R185, 0x80, RZ ;  /* 0x00000080b9b90810 */ /* 0x000fe20007ffe0ff */
[----:B0-----:R-:W0:Y:S04]  /*3310*/  @P2 LDC.64 R160, c[0x0][0x3b0] ;  /* 0x0000ec00ffa02b82 */ /* 0x001e280000000a00 */
[----:B-1----:R-:W-:Y:S01]  /*3320*/  @P1 IMAD.WIDE.U32 R162, R185, 0x4, R162 ;  /* 0x00000004b9a21825 */ /* 0x002fe200078e00a2 */
[----:B------:R-:W-:Y:S02]  /*3330*/  ISETP.GE.U32.AND P0, PT, R7, 0x300, PT ;  /* 0x000003000700780c */ /* 0x000fe40003f06070 */
        /* <DEDUP_REMOVED lines=19> */
[----:B------:R-:W-:-:S04]  /*3470*/  @P1 VIADD R185, R185, 0x80 ;  /* 0x00000080b9b91836 */ /* 0x000fc80000000000 */
[C---:B-1----:R-:W-:Y:S01]  /*3480*/  @P2 IMAD.WIDE.U32 R162, R185.reuse, 0x4, R162 ;  /* 0x00000004b9a22825 */ /* 0x042fe200078e00a2 */
[----:B------:R-:W-:-:S04]  /*3490*/  @P2 IADD3 R185, PT, PT, R185, 0x80, RZ ;  /* 0x00000080b9b92810 */ /* 0x000fc80007ffe0ff */
[----:B------:R1:W5:Y:S01]  /*34a0*/  @P2 LDG.E R11, desc[UR20][R162.64] ;  /* 0x00000014a20b2981 */ /* 0x000362000c1e1900 */
[----:B0-----:R-:W-:-:S05]  /*34b0*/  @P3 IMAD.WIDE.U32 R160, R185, 0x4, R160 ;  /* 0x00000004b9a03825 */ /* 0x001fca00078e00a0 */
[----:B------:R1:W5:Y:S01]  /*34c0*/  @P3 LDG.E R12, desc[UR20][R160.64] ;  /* 0x00000014a00c3981 */ /* 0x000362000c1e1900 */
[----:B------:R-:W-:Y:S02]  /*34d0*/  ISETP.GE.U32.AND P5, PT, R7, 0x500, PT ;  /* 0x000005000700780c */ /* 0x000fe40003fa6070 */
[----:B------:R-:W-:Y:S02]  /*34e0*/  LOP3.LUT R6, R6, 0xffffffdf, RZ, 0xc0, !PT ;  /* 0xffffffdf06067812 */ /* 0x000fe400078ec0ff */
[----:B------:R-:W-:Y:S02]  /*34f0*/  CS2R R186, SRZ ;  /* 0x0000000000ba7805 */ /* 0x000fe4000001ff00 */
[----:B------:R-:W-:-:S07]  /*3500*/  @P3 IADD3 R185, PT, PT, R185, 0x80, RZ ;  /* 0x00000080b9b93810 */ /* 0x000fce0007ffe0ff */
[----:B------:R-:W-:Y:S01]  /*3510*/  @P5 LOP3.LUT R6, R6, 0x20, RZ, 0xfc, !PT ;  /* 0x0000002006065812 */ /* 0x000fe200078efcff */
[----:B-1----:R-:W-:Y:S06]  /*3520*/  @!P5 BRA `(.L_x_18429) ;  /* 0x0000000400e0d947 */ /* 0x002fec0003800000 */
[----:B------:R-:W0:Y:S02]  /*3530*/  LDC.64 R160, c[0x0][0x3b0] ;  /* 0x0000ec00ffa07b82 */ /* 0x000e240000000a00 */
[----:B0-----:R-:W-:-:S05]  /*3540*/  IMAD.WIDE.U32 R160, R185, 0x4, R160 ;  /* 0x00000004b9a07825 */ /* 0x001fca00078e00a0 */
[----:B------:R0:W5:Y:S01]  /*3550*/  LDG.E R13, desc[UR20][R160.64] ;  /* 0x00000014a00d7981 */ /* 0x000162000c1e1900 */
[----:B------:R-:W-:Y:S05]  /*3560*/  BRA `(.L_x_18429) ;  /* 0x0000000400d07947 */ /* 0x000fea0003800000 */
.L_x_18430:
        /* <DEDUP_REMOVED lines=8> */
[----:B------:R-:W-:-:S02]  /*35f0*/  LOP3.LUT R6, R6, 0xffffffef, RZ, 0xc0, !PT ;  /* 0xffffffef06067812 */ /* 0x000fc400078ec0ff */
[----:B------:R-:W-:Y:S02]  /*3600*/  ISETP.GE.U32.AND P6, PT, R7, 0x280, PT ;  /* 0x000002800700780c */ /* 0x000fe40003fc6070 */
[----:B------:R-:W-:-:S04]  /*3610*/  @P2 LOP3.LUT R6, R6, 0x10, RZ, 0xfc, !PT ;  /* 0x0000001006062812 */ /* 0x000fc800078efcff */
[----:B------:R-:W-:-:S04]  /*3620*/  LOP3.LUT R6, R6, 0xfffffff7, RZ, 0xc0, !PT ;  /* 0xfffffff706067812 */ /* 0x000fc800078ec0ff */
        /* <DEDUP_REMOVED lines=8> */
[----:B------:R-:W-:Y:S02]  /*36b0*/  @P1 IADD3 R185, PT, PT, R185, 0x80, RZ ;  /* 0x00000080b9b91810 */ /* 0x000fe40007ffe0ff */
[----:B------:R-:W-:Y:S01]  /*36c0*/  @P0 LOP3.LUT R6, R6, 0x4, RZ, 0xfc, !PT ;  /* 0x0000000406060812 */ /* 0x000fe200078efcff */
[----:B-1----:R-:W1:Y:S01]  /*36d0*/  @P4 LDC.64 R162, c[0x0][0x3b0] ;  /* 0x0000ec00ffa24b82 */ /* 0x002e620000000a00 */
[----:B------:R-:W-:-:S02]  /*36e0*/  ISETP.GE.U32.AND P1, PT, R7, 0x380, PT ;  /* 0x000003800700780c */ /* 0x000fc40003f26070 */
[----:B------:R-:W-:Y:S02]  /*36f0*/  LOP3.LUT R6, R6, 0xfffffffd, RZ, 0xc0, !PT ;  /* 0xfffffffd06067812 */ /* 0x000fe400078ec0ff */
[----:B------:R-:W-:Y:S02]  /*3700*/  ISETP.GE.U32.AND P2, PT, R7, 0x400, PT ;  /* 0x000004000700780c */ /* 0x000fe40003f46070 */
[----:B------:R-:W-:Y:S01]  /*3710*/  @P4 LOP3.LUT R6, R6, 0x2, RZ, 0xfc, !PT ;  /* 0x0000000206064812 */ /* 0x000fe200078efcff */
[----:B0-----:R-:W-:-:S05]  /*3720*/  @P0 IMAD.WIDE.U32 R160, R185, 0x4, R160 ;  /* 0x00000004b9a00825 */ /* 0x001fca00078e00a0 */
[----:B------:R0:W5:Y:S01]  /*3730*/  @P0 LDG.E R3, desc[UR20][R160.64] ;  /* 0x00000014a0030981 */ /* 0x000162000c1e1900 */
[----:B------:R-:W-:Y:S02]  /*3740*/  @P0 IADD3 R185, PT, PT, R185, 0x80, RZ ;  /* 0x00000080b9b90810 */ /* 0x000fe40007ffe0ff */
[----:B------:R-:W-:Y:S01]  /*3750*/  ISETP.GE.U32.AND P0, PT, R7, 0x300, PT ;  /* 0x000003000700780c */ /* 0x000fe20003f06070 */
[----:B0-----:R-:W0:Y:S02]  /*3760*/  @P6 LDC.64 R160, c[0x0][0x3b0] ;  /* 0x0000ec00ffa06b82 */ /* 0x001e240000000a00 */
[C---:B-1----:R-:W-:Y:S01]  /*3770*/  @P4 IMAD.WIDE.U32 R162, R185.reuse, 0x4, R162 ;  /* 0x00000004b9a24825 */ /* 0x042fe200078e00a2 */
[----:B------:R-:W-:-:S04]  /*3780*/  @P4 IADD3 R185, PT, PT, R185, 0x80, RZ ;  /* 0x00000080b9b94810 */ /* 0x000fc80007ffe0ff */
[----:B------:R1:W5:Y:S05]  /*3790*/  @P4 LDG.E R2, desc[UR20][R162.64] ;  /* 0x00000014a2024981 */ /* 0x00036a000c1e1900 */
[----:B-1----:R-:W1:Y:S01]  /*37a0*/  @P0 LDC.64 R162, c[0x0][0x3b0] ;  /* 0x0000ec00ffa20b82 */ /* 0x002e620000000a00 */
[----:B0-----:R-:W-:-:S05]  /*37b0*/  @P6 IMAD.WIDE.U32 R160, R185, 0x4, R160 ;  /* 0x00000004b9a06825 */ /* 0x001fca00078e00a0 */
[----:B------:R0:W5:Y:S01]  /*37c0*/  @P6 LDG.E R8, desc[UR20][R160.64] ;  /* 0x00000014a0086981 */ /* 0x000162000c1e1900 */
[----:B------:R-:W-:Y:S01]  /*37d0*/  @P6 VIADD R185, R185, 0x80 ;  /* 0x00000080b9b96836 */ /* 0x000fe20000000000 */
[----:B0-----:R-:W0:Y:S01]  /*37e0*/  @P1 LDC.64 R160, c[0x0][0x3b0] ;  /* 0x0000ec00ffa01b82 */ /* 0x001e220000000a00 */
[----:B------:R-:W-:Y:S02]  /*37f0*/  LOP3.LUT R6, R6, 0xfffffffe, RZ, 0xc0, !PT ;  /* 0xfffffffe06067812 */ /* 0x000fe400078ec0ff */
[----:B-1----:R-:W-:Y:S01]  /*3800*/  @P0 IMAD.WIDE.U32 R162, R185, 0x4, R162 ;  /* 0x00000004b9a20825 */ /* 0x002fe200078e00a2 */
[C---:B------:R-:W-:Y:S02]  /*3810*/  ISETP.GE.U32.AND P3, PT, R7.reuse, 0x480, PT ;  /* 0x000004800700780c */ /* 0x040fe40003f66070 */
[----:B------:R-:W-:Y:S02]  /*3820*/  @P6 LOP3.LUT R6, R6, 0x1, RZ, 0xfc, !PT ;  /* 0x0000000106066812 */ /* 0x000fe400078efcff */
[----:B------:R1:W5:Y:S01]  /*3830*/  @P0 LDG.E R9, desc[UR20][R162.64] ;  /* 0x00000014a2090981 */ /* 0x000362000c1e1900 */
[----:B------:R-:W-:-:S02]  /*3840*/  ISETP.GE.U32.AND P5, PT, R7, 0x500, PT ;  /* 0x000005000700780c */ /* 0x000fc40003fa6070 */
[----:B------:R-:W-:Y:S02]  /*3850*/  LOP3.LUT R6, R6, 0xfffffeff, RZ, 0xc0, !PT ;  /* 0xfffffeff06067812 */ /* 0x000fe400078ec0ff */
[----:B------:R-:W-:-:S04]  /*3860*/  @P0 IADD3 R185, PT, PT, R185, 0x80, RZ ;  /* 0x00000080b9b90810 */ /* 0x000fc80007ffe0ff */
[----:B------:R-:W2:Y:S01]  /*3870*/  @P3 LDC.64 R164, c[0x0][0x3b0] ;  /* 0x0000ec00ffa43b82 */ /* 0x000ea20000000a00 */
[----:B------:R-:W-:-:S07]  /*3880*/  @P4 LOP3.LUT R6, R6, 0x100, RZ, 0xfc, !PT ;  /* 0x0000010006064812 */ /* 0x000fce00078efcff */
[----:B-1----:R-:W1:Y:S01]  /*3890*/  @P2 LDC.64 R162, c[0x0][0x3b0] ;  /* 0x0000ec00ffa22b82 */ /* 0x002e620000000a00 */
[----:B0-----:R-:W-:Y:S01]  /*38a0*/  @P1 IMAD.WIDE.U32 R160, R185, 0x4, R160 ;  /* 0x00000004b9a01825 */ /* 0x001fe200078e00a0 */
[C---:B------:R-:W-:Y:S02]  /*38b0*/  LOP3.LUT P4, RZ, R6.reuse, 0x8, RZ, 0xc0, !PT ;  /* 0x0000000806ff7812 */ /* 0x040fe4000788c0ff */
[----:B------:R-:W-:Y:S02]  /*38c0*/  LOP3.LUT R6, R6, 0xfffffdff, RZ, 0xc0, !PT ;  /* 0xfffffdff06067812 */ /* 0x000fe400078ec0ff */
[----:B------:R0:W5:Y:S02]  /*38d0*/  @P1 LDG.E R10, desc[UR20][R160.64] ;  /* 0x00000014a00a1981 */ /* 0x000164000c1e1900 */
[----:B------:R-:W-:Y:S01]  /*38e0*/  @P6 LOP3.LUT R6, R6, 0x200, RZ, 0xfc, !PT ;  /* 0x0000020006066812 */ /* 0x000fe200078efcff */
[----:B0-----:R-:W0:Y:S03]  /*38f0*/  @P5 LDC.64 R160, c[0x0][0x3b0] ;  /* 0x0000ec00ffa05b82 */ /* 0x001e260000000a00 */
[----:B------:R-:W-:-:S02]  /*3900*/  LOP3.LUT P6, RZ, R6, 0x10, RZ, 0xc0, !PT ;  /* 0x0000001006ff7812 */ /* 0x000fc400078cc0ff */
[----:B------:R-:W-:-:S05]  /*3910*/  @P1 IADD3 R185, PT, PT, R185, 0x80, RZ ;  /* 0x00000080b9b91810 */ /* 0x000fca0007ffe0ff */
[C---:B-1----:R-:W-:Y:S01]  /*3920*/  @P2 IMAD.WIDE.U32 R162, R185.reuse, 0x4, R162 ;  /* 0x00000004b9a22825 */ /* 0x042fe200078e00a2 */
[----:B------:R-:W-:Y:S02]  /*3930*/  @P2 IADD3 R185, PT, PT, R185, 0x80, RZ ;  /* 0x00000080b9b92810 */ /* 0x000fe40007ffe0ff */
[----:B------:R-:W-:Y:S02]  /*3940*/  LOP3.LUT R6, R6, 0xffffff7f, RZ, 0xc0, !PT ;  /* 0xffffff7f06067812 */ /* 0x000fe400078ec0ff */
[----:B------:R-:W5:Y:S01]  /*3950*/  @P2 LDG.E R11, desc[UR20][R162.64] ;  /* 0x00000014a20b2981 */ /* 0x000f62000c1e1900 */
[C---:B--2---:R-:W-:Y:S01]  /*3960*/  @P3 IMAD.WIDE.U32 R164, R185.reuse, 0x4, R164 ;  /* 0x00000004b9a43825 */ /* 0x044fe200078e00a4 */
[----:B------:R-:W1:Y:S01]  /*3970*/  @P6 LDC.64 R166, c[0x0][0x438] ;  /* 0x00010e00ffa66b82 */ /* 0x000e620000000a00 */
[----:B------:R-:W-:Y:S02]  /*3980*/  @P3 IADD3 R185, PT, PT, R185, 0x80, RZ ;  /* 0x00000080b9b93810 */ /* 0x000fe40007ffe0ff */
[----:B------:R-:W-:Y:S01]  /*3990*/  @P0 LOP3.LUT R6, R6, 0x80, RZ, 0xfc, !PT ;  /* 0x0000008006060812 */ /* 0x000fe200078efcff */
[----:B------:R2:W5:Y:S02]  /*39a0*/  @P3 LDG.E R12, desc[UR20][R164.64] ;  /* 0x00000014a40c3981 */ /* 0x000564000c1e1900 */
[----:B0-----:R-:W-:-:S05]  /*39b0*/  @P5 IMAD.WIDE.U32 R160, R185, 0x4, R160 ;  /* 0x00000004b9a05825 */ /* 0x001fca00078e00a0 */
[----:B------:R0:W5:Y:S01]  /*39c0*/  @P5 LDG.E R13, desc[UR20][R160.64] ;  /* 0x00000014a00d5981 */ /* 0x000162000c1e1900 */
[----:B------:R-:W-:Y:S01]  /*39d0*/  LOP3.LUT P0, RZ, R6, 0x4, RZ, 0xc0, !PT ;  /* 0x0000000406ff7812 */ /* 0x000fe2000780c0ff */
[----:B--2---:R-:W2:Y:S08]  /*39e0*/  @P2 LDC.64 R164, c[0x0][0x438] ;  /* 0x00010e00ffa42b82 */ /* 0x004eb00000000a00 */
[----:B0-----:R-:W0:Y:S01]  /*39f0*/  @P4 LDC.64 R160, c[0x0][0x438] ;  /* 0x00010e00ffa04b82 */ /* 0x001e220000000a00 */
[C---:B-1----:R-:W-:Y:S01]  /*3a00*/  @P6 IMAD.WIDE.U32 R162, R180.reuse, 0x10, R166 ;  /* 0x00000010b4a26825 */ /* 0x042fe200078e00a6 */
[----:B------:R-:W-:-:S04]  /*3a10*/  @P6 IADD3 R180, PT, PT, R180, 0x80, RZ ;  /* 0x00000080b4b46810 */ /* 0x000fc80007ffe0ff */
[----:B------:R1:W5:Y:S01]  /*3a20*/  @P6 LDG.E.128 R44, desc[UR20][R162.64] ;  /* 0x00000014a22c6981 */ /* 0x000362000c1e1d00 */
[----:B------:R-:W-:Y:S01]  /*3a30*/  LOP3.LUT R6, R6, 0xffffffdf, RZ, 0xc0, !PT ;  /* 0xffffffdf06067812 */ /* 0x000fe200078ec0ff */
[----:B-1----:R-:W1:Y:S03]  /*3a40*/  @P0 LDC.64 R162, c[0x0][0x438] ;  /* 0x00010e00ffa20b82 */ /* 0x002e660000000a00 */
[----:B------:R-:W-:Y:S01]  /*3a50*/  @P5 LOP3.LUT R6, R6, 0x20, RZ, 0xfc, !PT ;  /* 0x0000002006065812 */ /* 0x000fe200078efcff */
[C---:B0-----:R-:W-:Y:S01]  /*3a60*/  @P4 IMAD.WIDE.U32 R160, R180.reuse, 0x10, R160 ;  /* 0x00000010b4a04825 */ /* 0x041fe200078e00a0 */
[----:B------:R-:W-:-:S04]  /*3a70*/  @P4 IADD3 R180, PT, PT, R180, 0x80, RZ ;  /* 0x00000080b4b44810 */ /* 0x000fc80007ffe0ff */
[----:B------:R0:W5:Y:S01]  /*3a80*/  @P4 LDG.E.128 R40, desc[UR20][R160.64] ;  /* 0x00000014a0284981 */ /* 0x000162000c1e1d00 */
[C---:B------:R-:W-:Y:S02]  /*3a90*/  LOP3.LUT P4, RZ, R6.reuse, 0x100, RZ, 0xc0, !PT ;  /* 0x0000010006ff7812 */ /* 0x040fe4000788c0ff */
[----:B------:R-:W-:Y:S01]  /*3aa0*/  LOP3.LUT P6, RZ, R6, 0x200, RZ, 0xc0, !PT ;  /* 0x0000020006ff7812 */ /* 0x000fe200078cc0ff */
[----:B-1----:R-:W-:-:S10]  /*3ab0*/  @P0 IMAD.WIDE.U32 R162, R180, 0x10, R162 ;  /* 0x00000010b4a20825 */ /* 0x002fd400078e00a2 */
[----:B0-----:R-:W0:Y:S01]  /*3ac0*/  @P4 LDC.64 R160, c[0x0][0x438] ;  /* 0x00010e00ffa04b82 */ /* 0x001e220000000a00 */
[----:B------:R1:W5:Y:S07]  /*3ad0*/  @P0 LDG.E.128 R36, desc[UR20][R162.64] ;  /* 0x00000014a2240981 */ /* 0x00036e000c1e1d00 */
[----:B-1----:R-:W1:Y:S01]  /*3ae0*/  @P6 LDC.64 R162, c[0x0][0x438] ;  /* 0x00010e00ffa26b82 */ /* 0x002e620000000a00 */
[----:B------:R-:W-:Y:S01]  /*3af0*/  @P0 VIADD R180, R180, 0x80 ;  /* 0x00000080b4b40836 */ /* 0x000fe20000000000 */
[----:B------:R-:W-:-:S03]  /*3b00*/  LOP3.LUT P0, RZ, R6, 0x80, RZ, 0xc0, !PT ;  /* 0x0000008006ff7812 */ /* 0x000fc6000780c0ff */
[C---:B0-----:R-:W-:Y:S01]  /*3b10*/  @P4 IMAD.WIDE.U32 R160, R180.reuse, 0x10, R160 ;  /* 0x00000010b4a04825 */ /* 0x041fe200078e00a0 */
[----:B------:R-:W-:-:S04]  /*3b20*/  @P4 IADD3 R180, PT, PT, R180, 0x80, RZ ;  /* 0x00000080b4b44810 */ /* 0x000fc80007ffe0ff */
[----:B------:R0:W5:Y:S01]  /*3b30*/  @P4 LDG.E.128 R32, desc[UR20][R160.64] ;  /* 0x00000014a0204981 */ /* 0x000162000c1e1d00 */
[----:B-1----:R-:W-:-:S04]  /*3b40*/  @P6 IMAD.WIDE.U32 R162, R180, 0x10, R162 ;  /* 0x00000010b4a26825 */ /* 0x002fc800078e00a2 */
[----:B0-----:R-:W0:Y:S01]  /*3b50*/  @P0 LDC.64 R160, c[0x0][0x438] ;  /* 0x00010e00ffa00b82 */ /* 0x001e220000000a00 */
[----:B------:R1:W5:Y:S07]  /*3b60*/  @P6 LDG.E.128 R128, desc[UR20][R162.64] ;  /* 0x00000014a2806981 */ /* 0x00036e000c1e1d00 */
[----:B-1----:R-:W1:Y:S01]  /*3b70*/  @P1 LDC.64 R162, c[0x0][0x438] ;  /* 0x00010e00ffa21b82 */ /* 0x002e620000000a00 */
[----:B------:R-:W-:-:S05]  /*3b80*/  @P6 IADD3 R180, PT, PT, R180, 0x80, RZ ;  /* 0x00000080b4b46810 */ /* 0x000fca0007ffe0ff */
[C---:B0-----:R-:W-:Y:S01]  /*3b90*/  @P0 IMAD.WIDE.U32 R160, R180.reuse, 0x10, R160 ;  /* 0x00000010b4a00825 */ /* 0x041fe200078e00a0 */
[----:B------:R-:W-:-:S04]  /*3ba0*/  @P0 IADD3 R180, PT, PT, R180, 0x80, RZ ;  /* 0x00000080b4b40810 */ /* 0x000fc80007ffe0ff */
[----:B------:R0:W5:Y:S01]  /*3bb0*/  @P0 LDG.E.128 R132, desc[UR20][R160.64] ;  /* 0x00000014a0840981 */ /* 0x000162000c1e1d00 */
[C---:B-1----:R-:W-:Y:S01]  /*3bc0*/  @P1 IMAD.WIDE.U32 R162, R180.reuse, 0x10, R162 ;  /* 0x00000010b4a21825 */ /* 0x042fe200078e00a2 */
[----:B0-----:R-:W0:Y:S04]  /*3bd0*/  @P3 LDC.64 R160, c[0x0][0x438] ;  /* 0x00010e00ffa03b82 */ /* 0x001e280000000a00 */
[----:B------:R1:W5:Y:S01]  /*3be0*/  @P1 LDG.E.128 R136, desc[UR20][R162.64] ;  /* 0x00000014a2881981 */ /* 0x000362000c1e1d00 */
[----:B------:R-:W-:-:S03]  /*3bf0*/  @P1 IADD3 R180, PT, PT, R180, 0x80, RZ ;  /* 0x00000080b4b41810 */ /* 0x000fc60007ffe0ff */
[----:B-1----:R-:W1:Y:S02]  /*3c00*/  @P5 LDC.64 R162, c[0x0][0x438] ;  /* 0x00010e00ffa25b82 */ /* 0x002e640000000a00 */
[C---:B--2---:R-:W-:Y:S01]  /*3c10*/  @P2 IMAD.WIDE.U32 R164, R180.reuse, 0x10, R164 ;  /* 0x00000010b4a42825 */ /* 0x044fe200078e00a4 */
[----:B------:R-:W-:-:S04]  /*3c20*/  @P2 IADD3 R180, PT, PT, R180, 0x80, RZ ;  /* 0x00000080b4b42810 */ /* 0x000fc80007ffe0ff */
[----:B------:R2:W5:Y:S01]  /*3c30*/  @P2 LDG.E.128 R140, desc[UR20][R164.64] ;  /* 0x00000014a48c2981 */ /* 0x000562000c1e1d00 */
[C---:B0-----:R-:W-:Y:S01]  /*3c40*/  @P3 IMAD.WIDE.U32 R160, R180.reuse, 0x10, R160 ;  /* 0x00000010b4a03825 */ /* 0x041fe200078e00a0 */
[----:B------:R-:W-:-:S04]  /*3c50*/  @P3 IADD3 R180, PT, PT, R180, 0x80, RZ ;  /* 0x00000080b4b43810 */ /* 0x000fc80007ffe0ff */
[----:B------:R2:W5:Y:S01]  /*3c60*/  @P3 LDG.E.128 R144, desc[UR20][R160.64] ;  /* 0x00000014a0903981 */ /* 0x000562000c1e1d00 */
[----:B-1----:R-:W-:-:S05]  /*3c70*/  @P5 IMAD.WIDE.U32 R162, R180, 0x10, R162 ;  /* 0x00000010b4a25825 */ /* 0x002fca00078e00a2 */
[----:B------:R2:W5:Y:S01]  /*3c80*/  @P5 LDG.E.128 R148, desc[UR20][R162.64] ;  /* 0x00000014a2945981 */ /* 0x000562000c1e1d00 */
[----:B------:R-:W-:Y:S02]  /*3c90*/  LOP3.LUT P4, RZ, R6, 0x40, RZ, 0xc0, !PT ;  /* 0x0000004006ff7812 */ /* 0x000fe4000788c0ff */
[----:B------:R-:W-:-:S11]  /*3ca0*/  CS2R R186, SRZ ;  /* 0x0000000000ba7805 */ /* 0x000fd6000001ff00 */
.L_x_18429:
[----:B---34-:R-:W-:Y:S05]  /*3cb0*/  BSYNC.RECONVERGENT B0 ;  /* 0x0000000000007941 */ /* 0x018fea0003800200 */
.L_x_18409:
[----:B0-2---:R-:W0:Y:S01]  /*3cc0*/  SHFL.DOWN PT, R160, R187, 0x10, 0x1f ;  /* 0x0a001f00bba07f89 */ /* 0x005e2200000e0000 */
        /* <DEDUP_REMOVED lines=30> */
.L_x_18432:
[----:B------:R-:W-:Y:S05]  /*3eb0*/  BSYNC.RECONVERGENT B0 ;  /* 0x0000000000007941 */ /* 0x000fea0003800200 */
.L_x_18431:
[----:B------:R-:W1:Y:S08]  /*3ec0*/  S2UR UR7, SR_CgaCtaId ;  /* 0x00000000000779c3 */ /* 0x000e700000008800 */
[----:B------:R-:W-:Y:S01]  /*3ed0*/  BAR.SYNC.DEFER_BLOCKING 0x0 ;  /* 0x0000000000007b1d */ /* 0x000fe20000010000 */
[----:B------:R-:W-:Y:S02]  /*3ee0*/  ISETP.NE.AND P5, PT, RZ, UR28, PT ;  /* 0x0000001cff007c0c */ /* 0x000fe4000bfa5270 */
[----:B------:R-:W-:-:S03]  /*3ef0*/  LOP3.LUT P6, RZ, R6, 0x10, RZ, 0xc0, !PT ;  /* 0x0000001006ff7812 */ /* 0x000fc600078cc0ff */
        /* <DEDUP_REMOVED lines=16> */
[----:B------:R-:W-:Y:S02]  /*4000*/  @P4 VIADD R162, R202, 0xffffffff ;  /* 0xffffffffcaa24836 */ /* 0x000fe40000000000 */
[----:B------:R-:W-:Y:S01]  /*4010*/  FADD.FTZ R161, R163, R161 ;  /* 0x000000a1a3a17221 */ /* 0x000fe20000010000 */
[----:B------:R-:W-:Y:S01]  /*4020*/  FMUL.FTZ R160, R160, UR29 ;  /* 0x0000001da0a07c20 */ /* 0x000fe20008410000 */
[----:B------:R-:W-:Y:S02]  /*4030*/  @P4 IMAD R162, R162, UR10, RZ ;  /* 0x0000000aa2a24c24 */ /* 0x000fe4000f8e02ff */
[----:B------:R-:W-:Y:S02]  /*4040*/  FMUL.FTZ R161, R161, UR29 ;  /* 0x0000001da1a17c20 */ /* 0x000fe40008410000 */
[----:B------:R-:W-:-:S03]  /*4050*/  FSEL R160, R160, RZ, !P5 ;  /* 0x000000ffa0a07208 */ /* 0x000fc60006800000 */
[----:B------:R-:W-:Y:S02]  /*4060*/  R2UR UR6, R161 ;  /* 0x00000000a10672ca */ /* 0x000fe400000e0000 */
[----:B------:R-:W-:Y:S02]  /*4070*/  R2UR UR7, R160 ;  /* 0x00000000a00772ca */ /* 0x000fe400000e0000 */
[----:B------:R-:W-:Y:S02]  /*4080*/  @P4 SHF.R.S32.HI R160, RZ, 0x1f, R162 ;  /* 0x0000001fffa04819 */ /* 0x000fe400000114a2 */
[----:B------:R-:W-:Y:S02]  /*4090*/  MOV R161, R217 ;  /* 0x000000d900a17202 */ /* 0x000fe40000000f00 */
        /* <DEDUP_REMOVED lines=21> */
.L_x_18437:
        /* <DEDUP_REMOVED lines=11> */
.L_x_18438:
        /* <DEDUP_REMOVED lines=11> */
.L_x_18439:
        /* <DEDUP_REMOVED lines=12> */
.L_x_18436:
        /* <DEDUP_REMOVED lines=32> */
.L_x_18441:
        /* <DEDUP_REMOVED lines=11> */
.L_x_18442:
        /* <DEDUP_REMOVED lines=11> */
.L_x_18443:
[----:B------:R-:W-:Y:S05]  /*4770*/  @!P4 BRA `(.L_x_18440) ;  /* 0x0000000400c4c947 */ /* 0x000fea0003800000 */
[----:B------:R-:W-:Y:S01]  /*4780*/  FMUL.FTZ R155, R159, UR23 ;  /* 0x000000179f9b7c20 */ /* 0x000fe20008410000 */
[----:B-----5:R-:W-:-:S03]  /*4790*/  ISETP.GE.U32.AND P5, PT, R5, 0x1000000, PT ;  /* 0x010000000500780c */ /* 0x020fc60003fa6070 */
[----:B------:R-:W-:-:S05]  /*47a0*/  FMUL.FTZ R155, R155, UR22 ;  /* 0x000000169b9b7c20 */ /* 0x000fca0008410000 */
[----:B------:R-:W-:Y:S01]  /*47b0*/  SEL R155, R155, RZ, P5 ;  /* 0x000000ff9b9b7207 */ /* 0x000fe20002800000 */
[----:B------:R-:W-:Y:S06]  /*47c0*/  BRA `(.L_x_18440) ;  /* 0x0000000400b07947 */ /* 0x000fec0003800000 */
.L_x_18435:
[----:B------:R-:W-:-:S04]  /*47d0*/  UISETP.NE.U32.AND UP0, UPT, UR4, URZ, UPT ;  /* 0x000000ff0400728c */ /* 0x000fc8000bf05070 */
[----:B------:R-:W-:-:S09]  /*47e0*/  UISETP.NE.AND.EX UP0, UPT, UR5, URZ, UPT, UP0 ;  /* 0x000000ff0500728c */ /* 0x000fd2000bf05300 */
[----:B------:R-:W-:Y:S05]  /*47f0*/  BRA.U UP0, `(.L_x_18444) ;  /* 0x0000000100d47547 */ /* 0x000fea000b800000 */
        /* <DEDUP_REMOVED lines=8> */
[----:B------:R-:W-:Y:S01]  /*4880*/  @P4 LOP3.LUT P5, RZ, R5, 0xff00, RZ, 0xc0, !PT ;  /* 0x0000ff0005ff4812 */ /* 0x000fe200078ac0ff */
[----:B------:R-:W0:Y:S02]  /*4890*/  @P4 LDC.64 R162, c[0x0][0x408] ;  /* 0x00010200ffa24b82 */ /* 0x000e240000000a00 */
[----:B0-----:R-:W-:Y:S01]  /*48a0*/  @P4 FMUL.FTZ R163, R164, R163 ;  /* 0x000000a3a4a34220 */ /* 0x001fe20000410000 */
[----:B------:R-:W-:-:S03]  /*48b0*/  MOV R164, R46 ;  /* 0x0000002e00a47202 */ /* 0x000fc60000000f00 */
[----:B------:R-:W-:-:S05]  /*48c0*/  @P4 FMUL.FTZ R162, R163, R162 ;  /* 0x000000a2a3a24220 */ /* 0x000fca0000410000 */
[----:B------:R-:W-:Y:S02]  /*48d0*/  @P4 SEL R153, R162, RZ, P5 ;  /* 0x000000ffa2994207 */ /* 0x000fe40002800000 */
        /* <DEDUP_REMOVED lines=39> */
.L_x_18444:
[----:B------:R-:W-:Y:S01]  /*4b50*/  PLOP3.LUT P5, PT, PT, PT, UP2, 0x80, 0x8 ;  /* 0x000000000008781c */ /* 0x000fe20003faf028 */
[----:B------:R-:W0:Y:S01]  /*4b60*/  @P4 LDC.64 R158, c[0x0][0x408] ;  /* 0x00010200ff9e4b82 */ /* 0x000e220000000a00 */
[----:B------:R-:W-:Y:S02]  /*4b70*/  MOV R156, UR6 ;  /* 0x00000006009c7c02 */ /* 0x000fe40008000f00 */
[----:B-----5:R-:W-:-:S05]  /*4b80*/  MOV R157, R45 ;  /* 0x0000002d009d7202 */ /* 0x020fca0000000f00 */
[----:B------:R-:W1:Y:S04]  /*4b90*/  @P4 LDC.64 R162, c[0x0][0x408] ;  /* 0x00010200ffa24b82 */ /* 0x000e680000000a00 */
[----:B------:R-:W-:Y:S01]  /*4ba0*/  @P5 FFMA.FTZ R156, R207, R156, UR7 ;  /* 0x00000007cf9c5e23 */ /* 0x000fe2000801009c */
[----:B------:R-:W-:-:S13]  /*4bb0*/  PLOP3.LUT P5, PT, PT, PT, UP2, 0x80, 0x8 ;  /* 0x000000000008781c */ /* 0x000fda0003faf028 */
[----:B------:R-:W-:Y:S01]  /*4bc0*/  @P5 FADD.FTZ R156, R169, -R156 ;  /* 0x8000009ca99c5221 */ /* 0x000fe20000010000 */
[----:B------:R-:W-:-:S13]  /*4bd0*/  PLOP3.LUT P5, PT, PT, PT, UP2, 0x80, 0x8 ;  /* 0x000000000008781c */ /* 0x000fda0003faf028 */
[----:B------:R-:W-:Y:S01]  /*4be0*/  @P5 FFMA.FTZ R157, R156, UR30, R45 ;  /* 0x0000001e9c9d5c23 */ /* 0x000fe2000801002d */
[----:B------:R-:W-:Y:S02]  /*4bf0*/  @P4 LOP3.LUT P5, RZ, R5, 0xff00, RZ, 0xc0, !PT ;  /* 0x0000ff0005ff4812 */ /* 0x000fe400078ac0ff */
[----:B------:R-:W-:Y:S01]  /*4c00*/  MOV R156, UR6 ;  /* 0x00000006009c7c02 */ /* 0x000fe20008000f00 */
[----:B0-----:R-:W-:-:S04]  /*4c10*/  @P4 FMUL.FTZ R159, R157, R159 ;  /* 0x0000009f9d9f4220 */ /* 0x001fc80000410000 */
[----:B------:R-:W-:Y:S01]  /*4c20*/  @P4 FMUL.FTZ R158, R159, R158 ;  /* 0x0000009e9f9e4220 */ /* 0x000fe20000410000 */
[----:B------:R-:W-:-:S04]  /*4c30*/  MOV R159, R47 ;  /* 0x0000002f009f7202 */ /* 0x000fc80000000f00 */
[----:B------:R-:W-:Y:S02]  /*4c40*/  @P4 SEL R153, R158, RZ, P5 ;  /* 0x000000ff9e994207 */ /* 0x000fe40002800000 */
[----:B------:R-:W-:Y:S02]  /*4c50*/  PLOP3.LUT P5, PT, PT, PT, UP2, 0x80, 0x8 ;  /* 0x000000000008781c */ /* 0x000fe40003faf028 */
[----:B------:R-:W-:-:S11]  /*4c60*/  MOV R158, R46 ;  /* 0x0000002e009e7202 */ /* 0x000fd60000000f00 */
[----:B------:R-:W-:Y:S01]  /*4c70*/  @P5 FFMA.FTZ R156, R205, R156, UR7 ;  /* 0x00000007cd9c5e23 */ /* 0x000fe2000801009c */
[----:B------:R-:W-:-:S13]  /*4c80*/  PLOP3.LUT P5, PT, PT, PT, UP2, 0x80, 0x8 ;  /* 0x000000000008781c */ /* 0x000fda0003faf028 */
[----:B------:R-:W-:Y:S01]  /*4c90*/  @P5 FADD.FTZ R156, R170, -R156 ;  /* 0x8000009caa9c5221 */ /* 0x000fe20000010000 */
[----:B------:R-:W-:-:S13]  /*4ca0*/  PLOP3.LUT P5, PT, PT, PT, UP2, 0x80, 0x8 ;  /* 0x000000000008781c */ /* 0x000fda0003faf028 */
[----:B------:R-:W-:Y:S01]  /*4cb0*/  @P5 FFMA.FTZ R158, R156, UR30, R46 ;  /* 0x0000001e9c9e5c23 */ /* 0x000fe2000801002e */
[----:B------:R-:W-:-:S03]  /*4cc0*/  @P4 LOP3.LUT P5, RZ, R5, 0xff0000, RZ, 0xc0, !PT ;  /* 0x00ff000005ff4812 */ /* 0x000fc600078ac0ff */
[----:B-1----:R-:W-:-:S04]  /*4cd0*/  @P4 FMUL.FTZ R156, R158, R163 ;  /* 0x000000a39e9c4220 */ /* 0x002fc80000410000 */
[----:B------:R-:W-:Y:S02]  /*4ce0*/  @P4 FMUL.FTZ R156, R156, R162 ;  /* 0x000000a29c9c4220 */ /* 0x000fe40000410000 */
[----:B------:R-:W0:Y:S03]  /*4cf0*/  @P4 LDC.64 R162, c[0x0][0x408] ;  /* 0x00010200ffa24b82 */ /* 0x000e260000000a00 */
        /* <DEDUP_REMOVED lines=8> */
[----:B------:R-:W-:-:S03]  /*4d80*/  @P4 ISETP.GE.U32.AND P5, PT, R5, 0x1000000, PT ;  /* 0x010000000500480c */ /* 0x000fc60003fa6070 */
[----:B0-----:R-:W-:-:S04]  /*4d90*/  @P4 FMUL.FTZ R156, R159, R163 ;  /* 0x000000a39f9c4220 */ /* 0x001fc80000410000 */
[----:B------:R-:W-:-:S05]  /*4da0*/  @P4 FMUL.FTZ R156, R156, R162 ;  /* 0x000000a29c9c4220 */ /* 0x000fca0000410000 */
[----:B------:R-:W-:Y:S01]  /*4db0*/  @P4 SEL R155, R156, RZ, P5 ;  /* 0x000000ff9c9b4207 */ /* 0x000fe20002800000 */
[----:B------:R-:W-:Y:S01]  /*4dc0*/  IMAD.U32 R156, RZ, RZ, UR6 ;  /* 0x00000006ff9c7e24 */ /* 0x000fe2000f8e00ff */
[----:B------:R-:W-:-:S13]  /*4dd0*/  PLOP3.LUT P5, PT, PT, PT, UP2, 0x80, 0x8 ;  /* 0x000000000008781c */ /* 0x000fda0003faf028 */
[----:B------:R-:W-:Y:S01]  /*4de0*/  @P5 FFMA.FTZ R156, R0, R156, UR7 ;  /* 0x00000007009c5e23 */ /* 0x000fe2000801009c */
[----:B------:R-:W-:-:S13]  /*4df0*/  PLOP3.LUT P5, PT, PT, PT, UP2, 0x80, 0x8 ;  /* 0x000000000008781c */ /* 0x000fda0003faf028 */
[----:B------:R-:W-:Y:S01]  /*4e00*/  @P5 FADD.FTZ R162, R30, -R156 ;  /* 0x8000009c1ea25221 */ /* 0x000fe20000010000 */
[----:B------:R-:W-:Y:S02]  /*4e10*/  PLOP3.LUT P5, PT, PT, PT, UP2, 0x80, 0x8 ;  /* 0x000000000008781c */ /* 0x000fe40003faf028 */
[----:B------:R-:W-:-:S11]  /*4e20*/  MOV R156, R44 ;  /* 0x0000002c009c7202 */ /* 0x000fd60000000f00 */
[----:B------:R-:W-:Y:S01]  /*4e30*/  @P5 FFMA.FTZ R156, R162, UR30, R44 ;  /* 0x0000001ea29c5c23 */ /* 0x000fe2000801002c */
[----:B------:R-:W-:Y:S01]  /*4e40*/  @P4 LOP3.LUT P5, RZ, R5, 0xff, RZ, 0xc0, !PT ;  /* 0x000000ff05ff4812 */ /* 0x000fe200078ac0ff */
[----:B------:R-:W0:Y:S02]  /*4e50*/  @P4 LDC.64 R162, c[0x0][0x408] ;  /* 0x00010200ffa24b82 */ /* 0x000e240000000a00 */
[----:B0-----:R-:W-:-:S04]  /*4e60*/  @P4 FMUL.FTZ R163, R156, R163 ;  /* 0x000000a39ca34220 */ /* 0x001fc80000410000 */
[----:B------:R-:W-:-:S05]  /*4e70*/  @P4 FMUL.FTZ R162, R163, R162 ;  /* 0x000000a2a3a24220 */ /* 0x000fca0000410000 */
[----:B------:R-:W-:-:S07]  /*4e80*/  @P4 SEL R152, R162, RZ, P5 ;  /* 0x000000ffa2984207 */ /* 0x000fce0002800000 */
.L_x_18440:
        /* <DEDUP_REMOVED lines=10> */
.L_x_18434:
[----:B------:R-:W-:Y:S05]  /*4f30*/  BSYNC.RECONVERGENT B0 ;  /* 0x0000000000007941 */ /* 0x000fea0003800200 */
.L_x_18433:
        /* <DEDUP_REMOVED lines=11> */
[----:B------:R-:W1:Y:S01]  /*4ff0*/  @P4 LDC.64 R158, c[0x0][0x408] ;  /* 0x00010200ff9e4b82 */ /* 0x000e620000000a00 */
[----:B------:R-:W-:Y:S02]  /*5000*/  MOV R156, UR6 ;  /* 0x00000006009c7c02 */ /* 0x000fe40008000f00 */
[----:B-----5:R-:W-:-:S05]  /*5010*/  MOV R157, R41 ;  /* 0x00000029009d7202 */ /* 0x020fca0000000f00 */
[----:B0-----:R-:W0:Y:S04]  /*5020*/  @P4 LDC.64 R162, c[0x0][0x408] ;  /* 0x00010200ffa24b82 */ /* 0x001e280000000a00 */
[----:B------:R-:W-:Y:S01]  /*5030*/  @P6 FFMA.FTZ R156, R204, R156, UR7 ;  /* 0x00000007cc9c6e23 */ /* 0x000fe2000801009c */
[----:B------:R-:W-:-:S13]  /*5040*/  PLOP3.LUT P6, PT, PT, PT, UP2, 0x80, 0x8 ;  /* 0x000000000008781c */ /* 0x000fda0003fcf028 */
[----:B------:R-:W-:Y:S01]  /*5050*/  @P6 FADD.FTZ R156, R168, -R156 ;  /* 0x8000009ca89c6221 */ /* 0x000fe20000010000 */
[----:B------:R-:W-:-:S13]  /*5060*/  PLOP3.LUT P6, PT, PT, PT, UP2, 0x80, 0x8 ;  /* 0x000000000008781c */ /* 0x000fda0003fcf028 */
[----:B------:R-:W-:Y:S01]  /*5070*/  @P6 FFMA.FTZ R157, R156, UR30, R41 ;  /* 0x0000001e9c9d6c23 */ /* 0x000fe20008010029 */
[----:B------:R-:W-:Y:S02]  /*5080*/  @P4 LOP3.LUT P6, RZ, R4, 0xff00, RZ, 0xc0, !PT ;  /* 0x0000ff0004ff4812 */ /* 0x000fe400078cc0ff */
[----:B------:R-:W-:Y:S01]  /*5090*/  MOV R156, UR6 ;  /* 0x00000006009c7c02 */ /* 0x000fe20008000f00 */
[----:B-1----:R-:W-:-:S04]  /*50a0*/  @P4 FMUL.FTZ R159, R157, R159 ;  /* 0x0000009f9d9f4220 */ /* 0x002fc80000410000 */
[----:B------:R-:W-:Y:S01]  /*50b0*/  @P4 FMUL.FTZ R158, R159, R158 ;  /* 0x0000009e9f9e4220 */ /* 0x000fe20000410000 */
[----:B------:R-:W-:-:S04]  /*50c0*/  MOV R159, R43 ;  /* 0x0000002b009f7202 */ /* 0x000fc80000000f00 */
[----:B------:R-:W-:Y:S01]  /*50d0*/  @P4 SEL R153, R158, RZ, P6 ;  /* 0x000000ff9e994207 */ /* 0x000fe20003000000 */
[----:B------:R-:W-:Y:S01]  /*50e0*/  IMAD.MOV.U32 R158, RZ, RZ, R42 ;  /* 0x000000ffff9e7224 */ /* 0x000fe200078e002a */
[----:B------:R-:W-:-:S13]  /*50f0*/  PLOP3.LUT P6, PT, PT, PT, UP2, 0x80, 0x8 ;  /* 0x000000000008781c */ /* 0x000fda0003fcf028 */
[----:B------:R-:W-:Y:S01]  /*5100*/  @P6 FFMA.FTZ R156, R21, R156, UR7 ;  /* 0x00000007159c6e23 */ /* 0x000fe2000801009c */
[----:B------:R-:W-:-:S13]  /*5110*/  PLOP3.LUT P6, PT, PT, PT, UP2, 0x80, 0x8 ;  /* 0x000000000008781c */ /* 0x000fda0003fcf028 */
[----:B------:R-:W-:Y:S01]  /*5120*/  @P6 FADD.FTZ R156, R171, -R156 ;  /* 0x8000009cab9c6221 */ /* 0x000fe20000010000 */
[----:B------:R-:W-:-:S13]  /*5130*/  PLOP3.LUT P6, PT, PT, PT, UP2, 0x80, 0x8 ;  /* 0x000000000008781c */ /* 0x000fda0003fcf028 */
[----:B------:R-:W-:Y:S01]  /*5140*/  @P6 FFMA.FTZ R158, R156, UR30, R42 ;  /* 0x0000001e9c9e6c23 */ /* 0x000fe2000801002a */
[----:B------:R-:W-:-:S03]  /*5150*/  @P4 LOP3.LUT P6, RZ, R4, 0xff0000, RZ, 0xc0, !PT ;  /* 0x00ff000004ff4812 */ /* 0x000fc600078cc0ff */
[----:B0-----:R-:W-:-:S04]  /*5160*/  @P4 FMUL.FTZ R156, R158, R163 ;  /* 0x000000a39e9c4220 */ /* 0x001fc80000410000 */
        /* <DEDUP_REMOVED lines=28> */
.L_x_18448:
        /* <DEDUP_REMOVED lines=13> */
[----:B------:R-:W-:Y:S01]  /*5400*/  @P4 SEL R153, R162, RZ, P6 ;  /* 0x000000ffa2994207 */ /* 0x000fe20003000000 */
[----:B------:R-:W-:Y:S01]  /*5410*/  IMAD.U32 R162, RZ, RZ, UR6 ;  /* 0x00000006ffa27e24 */ /* 0x000fe2000f8e00ff */
[----:B------:R-:W-:-:S13]  /*5420*/  PLOP3.LUT P6, PT, PT, PT, UP2, 0x80, 0x8 ;  /* 0x000000000008781c */ /* 0x000fda0003fcf028 */
        /* <DEDUP_REMOVED lines=37> */
.L_x_18447:
[----:B0-----:R-:W0:Y:S02]  /*5680*/  LDC.64 R162, c[0x0][0x478] ;  /* 0x00011e00ffa27b82 */ /* 0x001e240000000a00 */
        /* <DEDUP_REMOVED lines=35> */
.L_x_18451:
        /* <DEDUP_REMOVED lines=11> */
.L_x_18452:
        /* <DEDUP_REMOVED lines=11> */
.L_x_18453:
[----:B------:R-:W-:Y:S05]  /*5a20*/  @!P4 BRA `(.L_x_18449) ;  /* 0x0000000000c4c947 */ /* 0x000fea0003800000 */
[----:B------:R-:W-:Y:S01]  /*5a30*/  FMUL.FTZ R155, R159, UR23 ;  /* 0x000000179f9b7c20 */ /* 0x000fe20008410000 */
[----:B-----5:R-:W-:-:S03]  /*5a40*/  ISETP.GE.U32.AND P6, PT, R4, 0x1000000, PT ;  /* 0x010000000400780c */ /* 0x020fc60003fc6070 */
[----:B------:R-:W-:-:S05]  /*5a50*/  FMUL.FTZ R155, R155, UR22 ;  /* 0x000000169b9b7c20 */ /* 0x000fca0008410000 */
[----:B------:R-:W-:Y:S01]  /*5a60*/  SEL R155, R155, RZ, P6 ;  /* 0x000000ff9b9b7207 */ /* 0x000fe20003000000 */
[----:B------:R-:W-:Y:S06]  /*5a70*/  BRA `(.L_x_18449) ;  /* 0x0000000000b07947 */ /* 0x000fec0003800000 */
.L_x_18450:
        /* <DEDUP_REMOVED lines=11> */
.L_x_18454:
        /* <DEDUP_REMOVED lines=11> */
.L_x_18455:
        /* <DEDUP_REMOVED lines=11> */
.L_x_18456:
        /* <DEDUP_REMOVED lines=11> */
.L_x_18449:
        /* <DEDUP_REMOVED lines=8> */
.L_x_18446:
[----:B------:R-:W-:Y:S05]  /*5dc0*/  BSYNC.RECONVERGENT B0 ;  /* 0x0000000000007941 */ /* 0x000fea0003800200 */
.L_x_18445:
        /* <DEDUP_REMOVED lines=11> */
[----:B------:R-:W2:Y:S01]  /*5e80*/  @P4 LDC.64 R158, c[0x0][0x408] ;  /* 0x00010200ff9e4b82 */ /* 0x000ea20000000a00 */
[----:B------:R-:W-:Y:S02]  /*5e90*/  MOV R156, UR6 ;  /* 0x00000006009c7c02 */ /* 0x000fe40008000f00 */
[----:B-----5:R-:W-:-:S05]  /*5ea0*/  MOV R157, R37 ;  /* 0x00000025009d7202 */ /* 0x020fca0000000f00 */
[----:B01----:R-:W0:Y:S04]  /*5eb0*/  @P4 LDC.64 R162, c[0x0][0x408] ;  /* 0x00010200ffa24b82 */ /* 0x003e280000000a00 */
[----:B------:R-:W-:Y:S01]  /*5ec0*/  @P6 FFMA.FTZ R156, R199, R156, UR7 ;  /* 0x00000007c79c6e23 */ /* 0x000fe2000801009c */
[----:B------:R-:W-:-:S13]  /*5ed0*/  PLOP3.LUT P6, PT, PT, PT, UP2, 0x80, 0x8 ;  /* 0x000000000008781c */ /* 0x000fda0003fcf028 */
[----:B------:R-:W-:Y:S01]  /*5ee0*/  @P6 FADD.FTZ R156, R31, -R156 ;  /* 0x8000009c1f9c6221 */ /* 0x000fe20000010000 */
[----:B------:R-:W-:-:S13]  /*5ef0*/  PLOP3.LUT P6, PT, PT, PT, UP2, 0x80, 0x8 ;  /* 0x000000000008781c */ /* 0x000fda0003fcf028 */
[----:B------:R-:W-:Y:S01]  /*5f00*/  @P6 FFMA.FTZ R157, R156, UR30, R37 ;  /* 0x0000001e9c9d6c23 */ /* 0x000fe20008010025 */
[----:B------:R-:W-:Y:S01]  /*5f10*/  @P4 LOP3.LUT P6, RZ, R3, 0xff00, RZ, 0xc0, !PT ;  /* 0x0000ff0003ff4812 */ /* 0x000fe200078cc0ff */
[----:B------:R-:W-:Y:S02]  /*5f20*/  IMAD.U32 R156, RZ, RZ, UR6 ;  /* 0x00000006ff9c7e24 */ /* 0x000fe4000f8e00ff */
[----:B--2---:R-:W-:-:S04]  /*5f30*/  @P4 FMUL.FTZ R159, R157, R159 ;  /* 0x0000009f9d9f4220 */ /* 0x004fc80000410000 */
        /* <DEDUP_REMOVED lines=40> */
.L_x_18460:
[----:B------:R-:W-:Y:S01]  /*61c0*/  PLOP3.LUT P6, PT, PT, PT, UP2, 0x80, 0x8 ;  /* 0x000000000008781c */ /* 0x000fe20003fcf028 */
[----:B-----5:R-:W-:Y:S01]  /*61d0*/  IMAD.MOV.U32 R164, RZ, RZ, R37 ;  /* 0x000000ffffa47224 */ /* 0x020fe200078e0025 */
[----:B01----:R-:W-:-:S11]  /*61e0*/  MOV R162, UR6 ;  /* 0x0000000600a27c02 */ /* 0x003fd60008000f00 */
        /* <DEDUP_REMOVED lines=50> */
.L_x_18459:
        /* <DEDUP_REMOVED lines=36> */
.L_x_18463:
        /* <DEDUP_REMOVED lines=11> */
.L_x_18464:
        /* <DEDUP_REMOVED lines=11> */
.L_x_18465:
[----:B------:R-:W-:Y:S05]  /*68b0*/  @!P4 BRA `(.L_x_18461) ;  /* 0x0000000000c4c947 */ /* 0x000fea0003800000 */
[----:B------:R-:W-:Y:S01]  /*68c0*/  FMUL.FTZ R155, R159, UR23 ;  /* 0x000000179f9b7c20 */ /* 0x000fe20008410000 */
[----:B-----5:R-:W-:-:S03]  /*68d0*/  ISETP.GE.U32.AND P6, PT, R3, 0x1000000, PT ;  /* 0x010000000300780c */ /* 0x020fc60003fc6070 */
[----:B------:R-:W-:-:S05]  /*68e0*/  FMUL.FTZ R155, R155, UR22 ;  /* 0x000000169b9b7c20 */ /* 0x000fca0008410000 */
[----:B------:R-:W-:Y:S01]  /*68f0*/  SEL R155, R155, RZ, P6 ;  /* 0x000000ff9b9b7207 */ /* 0x000fe20003000000 */
[----:B------:R-:W-:Y:S06]  /*6900*/  BRA `(.L_x_18461) ;  /* 0x0000000000b07947 */ /* 0x000fec0003800000 */
.L_x_18462:
        /* <DEDUP_REMOVED lines=11> */
.L_x_18466:
        /* <DEDUP_REMOVED lines=11> */
.L_x_18467:
        /* <DEDUP_REMOVED lines=11> */
.L_x_18468:
        /* <DEDUP_REMOVED lines=11> */
.L_x_18461:
        /* <DEDUP_REMOVED lines=8> */
.L_x_18458:
[----:B------:R-:W-:Y:S05]  /*6c50*/  BSYNC.RECONVERGENT B0 ;  /* 0x0000000000007941 */ /* 0x000fea0003800200 */
.L_x_18457:
        /* <DEDUP_REMOVED lines=11> */
[----:B------:R-:W3:Y:S01]  /*6d10*/  @P4 LDC.64 R158, c[0x0][0x408] ;  /* 0x00010200ff9e4b82 */ /* 0x000ee20000000a00 */
[----:B------:R-:W-:Y:S01]  /*6d20*/  MOV R156, UR6 ;  /* 0x00000006009c7c02 */ /* 0x000fe20008000f00 */
[----:B-----5:R-:W-:-:S06]  /*6d30*/  IMAD.MOV.U32 R157, RZ, RZ, R33 ;  /* 0x000000ffff9d7224 */ /* 0x020fcc00078e0021 */
[----:B012---:R-:W0:Y:S04]  /*6d40*/  @P4 LDC.64 R162, c[0x0][0x408] ;  /* 0x00010200ffa24b82 */ /* 0x007e280000000a00 */
[----:B------:R-:W-:Y:S01]  /*6d50*/  @P6 FFMA.FTZ R156, R198, R156, UR7 ;  /* 0x00000007c69c6e23 */ /* 0x000fe2000801009c */
[----:B------:R-:W-:-:S13]  /*6d60*/  PLOP3.LUT P6, PT, PT, PT, UP2, 0x80, 0x8 ;  /* 0x000000000008781c */ /* 0x000fda0003fcf028 */
[----:B------:R-:W-:Y:S01]  /*6d70*/  @P6 FADD.FTZ R156, R29, -R156 ;  /* 0x8000009c1d9c6221 */ /* 0x000fe20000010000 */
[----:B------:R-:W-:-:S13]  /*6d80*/  PLOP3.LUT P6, PT, PT, PT, UP2, 0x80, 0x8 ;  /* 0x000000000008781c */ /* 0x000fda0003fcf028 */
[----:B------:R-:W-:Y:S01]  /*6d90*/  @P6 FFMA.FTZ R157, R156, UR30, R33 ;  /* 0x0000001e9c9d6c23 */ /* 0x000fe20008010021 */
[----:B------:R-:W-:Y:S02]  /*6da0*/  @P4 LOP3.LUT P6, RZ, R2, 0xff00, RZ, 0xc0, !PT ;  /* 0x0000ff0002ff4812 */ /* 0x000fe400078cc0ff */
[----:B------:R-:W-:Y:S01]  /*6db0*/  MOV R156, UR6 ;  /* 0x00000006009c7c02 */ /* 0x000fe20008000f00 */
[----:B---3--:R-:W-:-:S04]  /*6dc0*/  @P4 FMUL.FTZ R159, R157, R159 ;  /* 0x0000009f9d9f4220 */ /* 0x008fc80000410000 */
        /* <DEDUP_REMOVED lines=40> */
.L_x_18472:
        /* <DEDUP_REMOVED lines=53> */
.L_x_18471:
        /* <DEDUP_REMOVED lines=36> */
.L_x_18475:
        /* <DEDUP_REMOVED lines=11> */
.L_x_18476:
        /* <DEDUP_REMOVED lines=11> */
.L_x_18477:
[----:B------:R-:W-:Y:S05]  /*7740*/  @!P4 BRA `(.L_x_18473) ;  /* 0x0000000000c4c947 */ /* 0x000fea0003800000 */
[----:B------:R-:W-:Y:S01]  /*7750*/  FMUL.FTZ R155, R159, UR23 ;  /* 0x000000179f9b7c20 */ /* 0x000fe20008410000 */
[----:B-----5:R-:W-:-:S03]  /*7760*/  ISETP.GE.U32.AND P6, PT, R2, 0x1000000, PT ;  /* 0x010000000200780c */ /* 0x020fc60003fc6070 */
[----:B------:R-:W-:-:S05]  /*7770*/  FMUL.FTZ R155, R155, UR22 ;  /* 0x000000169b9b7c20 */ /* 0x000fca0008410000 */
[----:B------:R-:W-:Y:S01]  /*7780*/  SEL R155, R155, RZ, P6 ;  /* 0x000000ff9b9b7207 */ /* 0x000fe20003000000 */
[----:B------:R-:W-:Y:S06]  /*7790*/  BRA `(.L_x_18473) ;  /* 0x0000000000b07947 */ /* 0x000fec0003800000 */
.L_x_18474:
        /* <DEDUP_REMOVED lines=11> */
.L_x_18478:
        /* <DEDUP_REMOVED lines=11> */
.L_x_18479:
        /* <DEDUP_REMOVED lines=11> */
.L_x_18480:
        /* <DEDUP_REMOVED lines=11> */
.L_x_18473:
        /* <DEDUP_REMOVED lines=8> */
.L_x_18470:
[----:B------:R-:W-:Y:S05]  /*7ae0*/  BSYNC.RECONVERGENT B0 ;  /* 0x0000000000007941 */ /* 0x000fea0003800200 */
.L_x_18469:
        /* <DEDUP_REMOVED lines=12> */
[----:B------:R-:W4:Y:S01]  /*7bb0*/  @P4 LDC.64 R158, c[0x0][0x408] ;  /* 0x00010200ff9e4b82 */ /* 0x000f220000000a00 */
[----:B-----5:R-:W-:-:S07]  /*7bc0*/  MOV R157, R129 ;  /* 0x00000081009d7202 */ /* 0x020fce0000000f00 */
[----:B0123--:R-:W0:Y:S03]  /*7bd0*/  @P4 LDC.64 R162, c[0x0][0x408] ;  /* 0x00010200ffa24b82 */ /* 0x00fe260000000a00 */
[----:B------:R-:W-:Y:S01]  /*7be0*/  @P6 FFMA.FTZ R156, R197, R156, UR7 ;  /* 0x00000007c59c6e23 */ /* 0x000fe2000801009c */
[----:B------:R-:W-:-:S13]  /*7bf0*/  PLOP3.LUT P6, PT, PT, PT, UP2, 0x80, 0x8 ;  /* 0x000000000008781c */ /* 0x000fda0003fcf028 */
[----:B------:R-:W-:Y:S01]  /*7c00*/  @P6 FADD.FTZ R156, R28, -R156 ;  /* 0x8000009c1c9c6221 */ /* 0x000fe20000010000 */
[----:B------:R-:W-:-:S13]  /*7c10*/  PLOP3.LUT P6, PT, PT, PT, UP2, 0x80, 0x8 ;  /* 0x000000000008781c */ /* 0x000fda0003fcf028 */
[----:B------:R-:W-:Y:S01]  /*7c20*/  @P6 FFMA.FTZ R157, R156, UR30, R129 ;  /* 0x0000001e9c9d6c23 */ /* 0x000fe20008010081 */
[----:B------:R-:W-:Y:S02]  /*7c30*/  @P4 LOP3.LUT P6, RZ, R8, 0xff00, RZ, 0xc0, !PT ;  /* 0x0000ff0008ff4812 */ /* 0x000fe400078cc0ff */
[----:B------:R-:W-:Y:S01]  /*7c40*/  MOV R156, UR6 ;  /* 0x00000006009c7c02 */ /* 0x000fe20008000f00 */
[----:B----4-:R-:W-:-:S04]  /*7c50*/  @P4 FMUL.FTZ R159, R157, R159 ;  /* 0x0000009f9d9f4220 */ /* 0x010fc80000410000 */
        /* <DEDUP_REMOVED lines=40> */
.L_x_18484:
        /* <DEDUP_REMOVED lines=53> */
.L_x_18483:
        /* <DEDUP_REMOVED lines=36> */
.L_x_18487:
        /* <DEDUP_REMOVED lines=11> */
.L_x_18488:
        /* <DEDUP_REMOVED lines=11> */
.L_x_18489:
[----:B------:R-:W-:Y:S05]  /*85d0*/  @!P4 BRA `(.L_x_18485) ;  /* 0x0000000000c4c947 */ /* 0x000fea0003800000 */
[----:B------:R-:W-:Y:S01]  /*85e0*/  FMUL.FTZ R155, R159, UR23 ;  /* 0x000000179f9b7c20 */ /* 0x000fe20008410000 */
[----:B-----5:R-:W-:-:S03]  /*85f0*/  ISETP.GE.U32.AND P6, PT, R8, 0x1000000, PT ;  /* 0x010000000800780c */ /* 0x020fc60003fc6070 */
[----:B------:R-:W-:-:S05]  /*8600*/  FMUL.FTZ R155, R155, UR22 ;  /* 0x000000169b9b7c20 */ /* 0x000fca0008410000 */
[----:B------:R-:W-:Y:S01]  /*8610*/  SEL R155, R155, RZ, P6 ;  /* 0x000000ff9b9b7207 */ /* 0x000fe20003000000 */
[----:B------:R-:W-:Y:S06]  /*8620*/  BRA `(.L_x_18485) ;  /* 0x0000000000b07947 */ /* 0x000fec0003800000 */
.L_x_18486:
        /* <DEDUP_REMOVED lines=11> */
.L_x_18490:
        /* <DEDUP_REMOVED lines=11> */
.L_x_18491:
        /* <DEDUP_REMOVED lines=11> */
.L_x_18492:
        /* <DEDUP_REMOVED lines=11> */
.L_x_18485:
        /* <DEDUP_REMOVED lines=8> */
.L_x_18482:
[----:B------:R-:W-:Y:S05]  /*8970*/  BSYNC.RECONVERGENT B0 ;  /* 0x0000000000007941 */ /* 0x000fea0003800200 */
.L_x_18481:
        /* <DEDUP_REMOVED lines=10> */
[----:B------:R-:W0:Y:S01]  /*8a20*/  @P4 LDC.64 R158, c[0x0][0x408] ;  /* 0x00010200ff9e4b82 */ /* 0x000e220000000a00 */
[----:B------:R-:W-:Y:S02]  /*8a30*/  MOV R156, UR6 ;  /* 0x00000006009c7c02 */ /* 0x000fe40008000f00 */
[----:B-----5:R-:W-:-:S05]  /*8a40*/  MOV R157, R133 ;  /* 0x00000085009d7202 */ /* 0x020fca0000000f00 */
[----:B01234-:R-:W0:Y:S04]  /*8a50*/  @P4 LDC.64 R162, c[0x0][0x408] ;  /* 0x00010200ffa24b82 */ /* 0x01fe280000000a00 */
[----:B------:R-:W-:Y:S01]  /*8a60*/  @P6 FFMA.FTZ R156, R196, R156, UR7 ;  /* 0x00000007c49c6e23 */ /* 0x000fe2000801009c */
[----:B------:R-:W-:-:S13]  /*8a70*/  PLOP3.LUT P6, PT, PT, PT, UP2, 0x80, 0x8 ;  /* 0x000000000008781c */ /* 0x000fda0003fcf028 */
[----:B------:R-:W-:Y:S01]  /*8a80*/  @P6 FADD.FTZ R156, R27, -R156 ;  /* 0x8000009c1b9c6221 */ /* 0x000fe20000010000 */
[----:B------:R-:W-:-:S13]  /*8a90*/  PLOP3.LUT P6, PT, PT, PT, UP2, 0x80, 0x8 ;  /* 0x000000000008781c */ /* 0x000fda0003fcf028 */
[----:B------:R-:W-:Y:S01]  /*8aa0*/  @P6 FFMA.FTZ R157, R156, UR30, R133 ;  /* 0x0000001e9c9d6c23 */ /* 0x000fe20008010085 */
[----:B------:R-:W-:Y:S02]  /*8ab0*/  @P4 LOP3.LUT P6, RZ, R9, 0xff00, RZ, 0xc0, !PT ;  /* 0x0000ff0009ff4812 */ /* 0x000fe400078cc0ff */
[----:B------:R-:W-:Y:S01]  /*8ac0*/  MOV R156, UR6 ;  /* 0x00000006009c7c02 */ /* 0x000fe20008000f00 */
[----:B------:R-:W-:-:S04]  /*8ad0*/  @P4 FMUL.FTZ R159, R157, R159 ;  /* 0x0000009f9d9f4220 */ /* 0x000fc80000410000 */
        /* <DEDUP_REMOVED lines=40> */
.L_x_18496:
[----:B------:R-:W-:Y:S02]  /*8d60*/  PLOP3.LUT P6, PT, PT, PT, UP2, 0x80, 0x8 ;  /* 0x000000000008781c */ /* 0x000fe40003fcf028 */
[----:B01234-:R-:W-:Y:S02]  /*8d70*/  MOV R162, UR6 ;  /* 0x0000000600a27c02 */ /* 0x01ffe40008000f00 */
        /* <DEDUP_REMOVED lines=22> */
[----:B------:R-:W-:-:S03]  /*8ee0*/  IMAD.MOV.U32 R164, RZ, RZ, R132 ;  /* 0x000000ffffa47224 */ /* 0x000fc600078e0084 */
        /* <DEDUP_REMOVED lines=28> */
.L_x_18495:
        /* <DEDUP_REMOVED lines=36> */
.L_x_18499:
        /* <DEDUP_REMOVED lines=11> */
.L_x_18500:
        /* <DEDUP_REMOVED lines=11> */
.L_x_18501:
[----:B------:R-:W-:Y:S05]  /*9450*/  @!P4 BRA `(.L_x_18497) ;  /* 0x0000000000c4c947 */ /* 0x000fea0003800000 */
[----:B------:R-:W-:Y:S01]  /*9460*/  FMUL.FTZ R155, R159, UR23 ;  /* 0x000000179f9b7c20 */ /* 0x000fe20008410000 */
[----:B-----5:R-:W-:-:S03]  /*9470*/  ISETP.GE.U32.AND P6, PT, R9, 0x1000000, PT ;  /* 0x010000000900780c */ /* 0x020fc60003fc6070 */
[----:B------:R-:W-:-:S05]  /*9480*/  FMUL.FTZ R155, R155, UR22 ;  /* 0x000000169b9b7c20 */ /* 0x000fca0008410000 */
[----:B------:R-:W-:Y:S01]  /*9490*/  SEL R155, R155, RZ, P6 ;  /* 0x000000ff9b9b7207 */ /* 0x000fe20003000000 */
[----:B------:R-:W-:Y:S06]  /*94a0*/  BRA `(.L_x_18497) ;  /* 0x0000000000b07947 */ /* 0x000fec0003800000 */
.L_x_18498:
        /* <DEDUP_REMOVED lines=11> */
.L_x_18502:
        /* <DEDUP_REMOVED lines=11> */
.L_x_18503:
        /* <DEDUP_REMOVED lines=11> */
.L_x_18504:
        /* <DEDUP_REMOVED lines=11> */
.L_x_18497:
        /* <DEDUP_REMOVED lines=8> */
.L_x_18494:
[----:B------:R-:W-:Y:S05]  /*97f0*/  BSYNC.RECONVERGENT B0 ;  /* 0x0000000000007941 */ /* 0x000fea0003800200 */
.L_x_18493:
        /* <DEDUP_REMOVED lines=23> */
[----:B------:R-:W-:-:S04]  /*9970*/  IMAD.MOV.U32 R159, RZ, RZ, R139 ;  /* 0x000000ffff9f7224 */ /* 0x000fc800078e008b */
        /* <DEDUP_REMOVED lines=38> */
.L_x_18508:
        /* <DEDUP_REMOVED lines=53> */
.L_x_18507:
        /* <DEDUP_REMOVED lines=36> */
.L_x_18511:
        /* <DEDUP_REMOVED lines=11> */
.L_x_18512:
        /* <DEDUP_REMOVED lines=11> */
.L_x_18513:
[----:B------:R-:W-:Y:S05]  /*a2d0*/  @!P4 BRA `(.L_x_18509) ;  /* 0x0000000000c4c947 */ /* 0x000fea0003800000 */
[----:B------:R-:W-:Y:S01]  /*a2e0*/  FMUL.FTZ R155, R159, UR23 ;  /* 0x000000179f9b7c20 */ /* 0x000fe20008410000 */
[----:B-----5:R-:W-:-:S03]  /*a2f0*/  ISETP.GE.U32.AND P6, PT, R10, 0x1000000, PT ;  /* 0x010000000a00780c */ /* 0x020fc60003fc6070 */
[----:B------:R-:W-:-:S05]  /*a300*/  FMUL.FTZ R155, R155, UR22 ;  /* 0x000000169b9b7c20 */ /* 0x000fca0008410000 */
[----:B------:R-:W-:Y:S01]  /*a310*/  SEL R155, R155, RZ, P6 ;  /* 0x000000ff9b9b7207 */ /* 0x000fe20003000000 */
[----:B------:R-:W-:Y:S06]  /*a320*/  BRA `(.L_x_18509) ;  /* 0x0000000000b07947 */ /* 0x000fec0003800000 */
.L_x_18510:
        /* <DEDUP_REMOVED lines=11> */
.L_x_18514:
        /* <DEDUP_REMOVED lines=11> */
.L_x_18515:
        /* <DEDUP_REMOVED lines=11> */
.L_x_18516:
        /* <DEDUP_REMOVED lines=11> */
.L_x_18509:
        /* <DEDUP_REMOVED lines=8> */
.L_x_18506:
[----:B------:R-:W-:Y:S05]  /*a670*/  BSYNC.RECONVERGENT B0 ;  /* 0x0000000000007941 */ /* 0x000fea0003800200 */
.L_x_18505:
        /* <DEDUP_REMOVED lines=62> */
.L_x_18520:
        /* <DEDUP_REMOVED lines=53> */
.L_x_18519:
        /* <DEDUP_REMOVED lines=36> */
.L_x_18523:
        /* <DEDUP_REMOVED lines=11> */
.L_x_18524:
        /* <DEDUP_REMOVED lines=11> */
.L_x_18525:
[----:B------:R-:W-:Y:S05]  /*b150*/  @!P4 BRA `(.L_x_18521) ;  /* 0x0000000000c4c947 */ /* 0x000fea0003800000 */
[----:B------:R-:W-:Y:S01]  /*b160*/  FMUL.FTZ R155, R159, UR23 ;  /* 0x000000179f9b7c20 */ /* 0x000fe20008410000 */
[----:B-----5:R-:W-:-:S03]  /*b170*/  ISETP.GE.U32.AND P6, PT, R11, 0x1000000, PT ;  /* 0x010000000b00780c */ /* 0x020fc60003fc6070 */
[----:B------:R-:W-:-:S05]  /*b180*/  FMUL.FTZ R155, R155, UR22 ;  /* 0x000000169b9b7c20 */ /* 0x000fca0008410000 */
[----:B------:R-:W-:Y:S01]  /*b190*/  SEL R155, R155, RZ, P6 ;  /* 0x000000ff9b9b7207 */ /* 0x000fe20003000000 */
[----:B------:R-:W-:Y:S06]  /*b1a0*/  BRA `(.L_x_18521) ;  /* 0x0000000000b07947 */ /* 0x000fec0003800000 */
.L_x_18522:
        /* <DEDUP_REMOVED lines=11> */
.L_x_18526:
        /* <DEDUP_REMOVED lines=11> */
.L_x_18527:
        /* <DEDUP_REMOVED lines=11> */
.L_x_18528:
        /* <DEDUP_REMOVED lines=11> */
.L_x_18521:
        /* <DEDUP_REMOVED lines=8> */
.L_x_18518:
[----:B------:R-:W-:Y:S05]  /*b4f0*/  BSYNC.RECONVERGENT B0 ;  /* 0x0000000000007941 */ /* 0x000fea0003800200 */
.L_x_18517:
        /* <DEDUP_REMOVED lines=62> */
.L_x_18532:
        /* <DEDUP_REMOVED lines=53> */
.L_x_18531:
        /* <DEDUP_REMOVED lines=36> */
.L_x_18535:
        /* <DEDUP_REMOVED lines=11> */
.L_x_18536:
        /* <DEDUP_REMOVED lines=11> */
.L_x_18537:
[----:B------:R-:W-:Y:S05]  /*bfd0*/  @!P4 BRA `(.L_x_18533) ;  /* 0x0000000000c4c947 */ /* 0x000fea0003800000 */
[----:B------:R-:W-:Y:S01]  /*bfe0*/  FMUL.FTZ R155, R159, UR23 ;  /* 0x000000179f9b7c20 */ /* 0x000fe20008410000 */
[----:B-----5:R-:W-:-:S03]  /*bff0*/  ISETP.GE.U32.AND P6, PT, R12, 0x1000000, PT ;  /* 0x010000000c00780c */ /* 0x020fc60003fc6070 */
[----:B------:R-:W-:-:S05]  /*c000*/  FMUL.FTZ R155, R155, UR22 ;  /* 0x000000169b9b7c20 */ /* 0x000fca0008410000 */
[----:B------:R-:W-:Y:S01]  /*c010*/  SEL R155, R155, RZ, P6 ;  /* 0x000000ff9b9b7207 */ /* 0x000fe20003000000 */
[----:B------:R-:W-:Y:S06]  /*c020*/  BRA `(.L_x_18533) ;  /* 0x0000000000b07947 */ /* 0x000fec0003800000 */
.L_x_18534:
        /* <DEDUP_REMOVED lines=11> */
.L_x_18538:
        /* <DEDUP_REMOVED lines=11> */
.L_x_18539:
        /* <DEDUP_REMOVED lines=11> */
.L_x_18540:
        /* <DEDUP_REMOVED lines=11> */
.L_x_18533:
        /* <DEDUP_REMOVED lines=8> */
.L_x_18530:
[----:B------:R-:W-:Y:S05]  /*c370*/  BSYNC.RECONVERGENT B0 ;  /* 0x0000000000007941 */ /* 0x000fea0003800200 */
.L_x_18529:
        /* <DEDUP_REMOVED lines=20> */
[----:B------:R-:W-:Y:S01]  /*c4c0*/  @P4 LOP3.LUT P6, RZ, R13, 0xff00, RZ, 0xc0, !PT ;  /* 0x0000ff000dff4812 */ /* 0x000fe200078cc0ff */
[----:B------:R-:W-:Y:S02]  /*c4d0*/  IMAD.U32 R156, RZ, RZ, UR6 ;  /* 0x00000006ff9c7e24 */ /* 0x000fe4000f8e00ff */
        /* <DEDUP_REMOVED lines=41> */
.L_x_18544:
[----:B------:R-:W-:Y:S01]  /*c770*/  PLOP3.LUT P6, PT, PT, PT, UP2, 0x80, 0x8 ;  /* 0x000000000008781c */ /* 0x000fe20003fcf028 */
[----:B-----5:R-:W-:Y:S01]  /*c780*/  IMAD.MOV.U32 R164, RZ, RZ, R149 ;  /* 0x000000ffffa47224 */ /* 0x020fe200078e0095 */
[----:B01234-:R-:W-:-:S11]  /*c790*/  MOV R162, UR6 ;  /* 0x0000000600a27c02 */ /* 0x01ffd60008000f00 */
        /* <DEDUP_REMOVED lines=50> */
.L_x_18543:
[----:B01234-:R-:W0:Y:S02]  /*cac0*/  LDC.64 R162, c[0x0][0x478] ;  /* 0x00011e00ffa27b82 */ /* 0x01fe240000000a00 */
[----:B0-----:R-:W-:-:S04]  /*cad0*/  ISETP.NE.U32.AND P5, PT, R162, RZ, PT ;  /* 0x000000ffa200720c */ /* 0x001fc80003fa5070 */
[----:B------:R-:W-:-:S13]  /*cae0*/  ISETP.NE.AND.EX P5, PT, R163, RZ, PT, P5 ;  /* 0x000000ffa300720c */ /* 0x000fda0003fa5350 */
[----:B------:R-:W-:Y:S05]  /*caf0*/  @!P5 BRA `(.L_x_18546) ;  /* 0x0000000000f0d947 */ /* 0x000fea0003800000 */
        /* <DEDUP_REMOVED lines=11> */
.L_x_18547:
        /* <DEDUP_REMOVED lines=11> */
.L_x_18548:
        /* <DEDUP_REMOVED lines=11> */
.L_x_18549:
        /* <DEDUP_REMOVED lines=22> */
[----:B------:R-:W-:Y:S01]  /*ce70*/  FMUL.FTZ R155, R159, UR23 ;  /* 0x000000179f9b7c20 */ /* 0x000fe20008410000 */
[----:B-----5:R-:W-:-:S03]  /*ce80*/  ISETP.GE.U32.AND P6, PT, R13, 0x1000000, PT ;  /* 0x010000000d00780c */ /* 0x020fc60003fc6070 */
[----:B------:R-:W-:-:S05]  /*ce90*/  FMUL.FTZ R155, R155, UR22 ;  /* 0x000000169b9b7c20 */ /* 0x000fca0008410000 */
[----:B------:R-:W-:Y:S01]  /*cea0*/  SEL R155, R155, RZ, P6 ;  /* 0x000000ff9b9b7207 */ /* 0x000fe20003000000 */
[----:B------:R-:W-:Y:S06]  /*ceb0*/  BRA `(.L_x_18545) ;  /* 0x0000000000b47947 */ /* 0x000fec0003800000 */
.L_x_18546:
        /* <DEDUP_REMOVED lines=23> */
.L_x_18550:
        /* <DEDUP_REMOVED lines=11> */
.L_x_18551:
        /* <DEDUP_REMOVED lines=11> */
.L_x_18545:
[----:B------:R-:W0:Y:S02]  /*d190*/  @P5 LDC.64 R162, c[0x0][0x478] ;  /* 0x00011e00ffa25b82 */ /* 0x000e240000000a00 */
[----:B0-----:R-:W-:-:S05]  /*d1a0*/  @P5 IMAD.WIDE.U32 R162, R161, 0x10, R162 ;  /* 0x00000010a1a25825 */ /* 0x001fca00078e00a2 */
[----:B------:R0:W-:Y:S02]  /*d1b0*/  @P5 STG.E.128 desc[UR20][R162.64], R156 ;  /* 0x0000009ca2005986 */ /* 0x0001e4000c101d14 */
[----:B0-----:R-:W0:Y:S02]  /*d1c0*/  @P4 LDC.64 R162, c[0x0][0x468] ;  /* 0x00011a00ffa24b82 */ /* 0x001e240000000a00 */
[----:B0-----:R-:W-:-:S05]  /*d1d0*/  @P4 IMAD.WIDE.U32 R162, R160, 0x10, R162 ;  /* 0x00000010a0a24825 */ /* 0x001fca00078e00a2 */
[----:B------:R0:W-:Y:S02]  /*d1e0*/  @P4 STG.E.128 desc[UR20][R162.64], R152 ;  /* 0x00000098a2004986 */ /* 0x0001e4000c101d14 */
.L_x_18542:
[----:B------:R-:W-:Y:S05]  /*d1f0*/  BSYNC.RECONVERGENT B0 ;  /* 0x0000000000007941 */ /* 0x000fea0003800200 */
.L_x_18541:
[----:B------:R-:W-:Y:S02]  /*d200*/  UIADD3 UR11, UPT, UPT, UR11, UR26, URZ ;  /* 0x0000001a0b0b7290 */ /* 0x000fe4000fffe0ff */
[----:B------:R-:W-:Y:S02]  /*d210*/  UPLOP3.LUT UP1, UPT, UPT, UPT, UP1, 0x40, 0x4 ;  /* 0x000000000004789c */ /* 0x000fe40003f2e810 */
[----:B------:R-:W-:-:S09]  /*d220*/  UISETP.GE.AND UP0, UPT, UR11, UR27, UPT ;  /* 0x0000001b0b00728c */ /* 0x000fd2000bf06270 */
[----:B------:R-:W-:Y:S05]  /*d230*/  BRA.U !UP0, `(.L_x_18552) ;  /* 0xffffff39089c7547 */ /* 0x000fea000b83ffff */
.L_x_18408:
[----:B------:R-:W1:Y:S01]  /*d240*/  S2UR UR6, SR_CTAID.X ;  /* 0x00000000000679c3 */ /* 0x000e620000002500 */
[----:B------:R-:W-:Y:S02]  /*d250*/  P2R R0, PR, RZ, 0x4 ;  /* 0x00000004ff007803 */ /* 0x000fe40000000000 */
[C---:B------:R-:W-:Y:S02]  /*d260*/  LOP3.LUT P2, RZ, R6.reuse, 0x10, RZ, 0xc0, !PT ;  /* 0x0000001006ff7812 */ /* 0x040fe4000784c0ff */
[----:B-----5:R-:W-:Y:S02]  /*d270*/  P2R R12, PR, RZ, 0x8 ;  /* 0x00000008ff0c7803 */ /* 0x020fe40000000000 */
[C---:B------:R-:W-:Y:S01]  /*d280*/  LOP3.LUT P3, RZ, R6.reuse, 0x8, RZ, 0xc0, !PT ;  /* 0x0000000806ff7812 */ /* 0x040fe2000786c0ff */
[----:B------:R-:W2:Y:S01]  /*d290*/  LDC.64 R2, c[0x0][0x440] ;  /* 0x00011000ff027b82 */ /* 0x000ea20000000a00 */
[C---:B------:R-:W-:Y:S02]  /*d2a0*/  LOP3.LUT P6, RZ, R6.reuse, 0x4, RZ, 0xc0, !PT ;  /* 0x0000000406ff7812 */ /* 0x040fe400078cc0ff */
[----:B------:R-:W-:-:S02]  /*d2b0*/  LOP3.LUT P4, RZ, R6, 0x2, RZ, 0xc0, !PT ;  /* 0x0000000206ff7812 */ /* 0x000fc4000788c0ff */
[----:B------:R-:W-:-:S03]  /*d2c0*/  LOP3.LUT P5, RZ, R6, 0x1, RZ, 0xc0, !PT ;  /* 0x0000000106ff7812 */ /* 0x000fc600078ac0ff */
[----:B0-----:R-:W0:Y:S08]  /*d2d0*/  LDC.64 R4, c[0x0][0x448] ;  /* 0x00011200ff047b82 */ /* 0x001e300000000a00 */
[----:B------:R-:W3:Y:S01]  /*d2e0*/  LDC.64 R8, c[0x0][0x440] ;  /* 0x00011000ff087b82 */ /* 0x000ee20000000a00 */
[----:B-1----:R-:W-:-:S06]  /*d2f0*/  UIMAD UR6, UR6, UR10, URZ ;  /* 0x0000000a060672a4 */ /* 0x002fcc000f8e02ff */
[----:B------:R-:W-:Y:S01]  /*d300*/  MOV R7, UR6 ;  /* 0x0000000600077c02 */ /* 0x000fe20008000f00 */
[----:B------:R-:W1:Y:S03]  /*d310*/  LDC.64 R10, c[0x0][0x448] ;  /* 0x00011200ff0a7b82 */ /* 0x000e660000000a00 */
[----:B------:R-:W-:-:S05]  /*d320*/  LEA.HI R7, R7, R238, RZ, 0x1e ;  /* 0x000000ee07077211 */ /* 0x000fca00078ff0ff */
[C---:B--2---:R-:W-:Y:S01]  /*d330*/  @P2 IMAD.WIDE.U32 R2, R7.reuse, 0x10, R2 ;  /* 0x0000001007022825 */ /* 0x044fe200078e0002 */
[----:B------:R-:W2:Y:S03]  /*d340*/  LDC.64 R14, c[0x0][0x440] ;  /* 0x00011000ff0e7b82 */ /* 0x000ea60000000a00 */
[C---:B0-----:R-:W-:Y:S01]  /*d350*/  @P2 IMAD.WIDE.U32 R4, R7.reuse, 0x10, R4 ;  /* 0x0000001007042825 */ /* 0x041fe200078e0004 */
[----:B------:R-:W-:Y:S01]  /*d360*/  @P2 IADD3 R7, PT, PT, R7, 0x80, RZ ;  /* 0x0000008007072810 */ /* 0x000fe20007ffe0ff */
[----:B------:R0:W-:Y:S03]  /*d370*/  @P2 STG.E.128 desc[UR20][R2.64], R84 ;  /* 0x0000005402002986 */ /* 0x0001e6000c101d14 */
[----:B------:R-:W4:Y:S01]  /*d380*/  LDC.64 R16, c[0x0][0x440] ;  /* 0x00011000ff107b82 */ /* 0x000f220000000a00 */
[----:B---3--:R-:W-:Y:S01]  /*d390*/  @P3 IMAD.WIDE.U32 R8, R7, 0x10, R8 ;  /* 0x0000001007083825 */ /* 0x008fe200078e0008 */
[----:B------:R3:W-:Y:S01]  /*d3a0*/  @P2 STG.E.128 desc[UR20][R4.64], R124 ;  /* 0x0000007c04002986 */ /* 0x0007e2000c101d14 */
[----:B------:R-:W-:-:S03]  /*d3b0*/  ISETP.NE.AND P2, PT, R0, RZ, PT ;  /* 0x000000ff0000720c */ /* 0x000fc60003f45270 */
[----:B------:R3:W-:Y:S01]  /*d3c0*/  @P3 STG.E.128 desc[UR20][R8.64], R80 ;  /* 0x0000005008003986 */ /* 0x0007e2000c101d14 */
[C---:B-1----:R-:W-:Y:S01]  /*d3d0*/  @P3 IMAD.WIDE.U32 R10, R7.reuse, 0x10, R10 ;  /* 0x00000010070a3825 */ /* 0x042fe200078e000a */
[----:B------:R-:W-:Y:S01]  /*d3e0*/  @P3 IADD3 R7, PT, PT, R7, 0x80, RZ ;  /* 0x0000008007073810 */ /* 0x000fe20007ffe0ff */
[----:B------:R-:W1:Y:S03]  /*d3f0*/  LDC.64 R18, c[0x0][0x448] ;  /* 0x00011200ff127b82 */ /* 0x000e660000000a00 */
[----:B------:R2:W-:Y:S01]  /*d400*/  @P3 STG.E.128 desc[UR20][R10.64], R120 ;  /* 0x000000780a003986 */ /* 0x0005e2000c101d14 */
[----:B------:R-:W-:-:S04]  /*d410*/  ISETP.NE.AND P3, PT, R12, RZ, PT ;  /* 0x000000ff0c00720c */ /* 0x000fc80003f65270 */
[----:B------:R-:W2:Y:S08]  /*d420*/  LDC.64 R12, c[0x0][0x440] ;  /* 0x00011000ff0c7b82 */ /* 0x000eb00000000a00 */
[----:B0-----:R-:W0:Y:S08]  /*d430*/  LDC.64 R2, c[0x0][0x448] ;  /* 0x00011200ff027b82 */ /* 0x001e300000000a00 */
[----:B---3--:R-:W3:Y:S08]  /*d440*/  LDC.64 R4, c[0x0][0x440] ;  /* 0x00011000ff047b82 */ /* 0x008ef00000000a00 */
[----:B------:R-:W4:Y:S01]  /*d450*/  LDC.64 R8, c[0x0][0x448] ;  /* 0x00011200ff087b82 */ /* 0x000f220000000a00 */
[----:B--2---:R-:W-:-:S05]  /*d460*/  @P6 IMAD.WIDE.U32 R12, R7, 0x10, R12 ;  /* 0x00000010070c6825 */ /* 0x004fca00078e000c */
[----:B------:R-:W-:Y:S02]  /*d470*/  @P6 STG.E.128 desc[UR20][R12.64], R76 ;  /* 0x0000004c0c006986 */ /* 0x000fe4000c101d14 */
[----:B------:R-:W2:Y:S01]  /*d480*/  LDC.64 R10, c[0x0][0x448] ;  /* 0x00011200ff0a7b82 */ /* 0x000ea20000000a00 */
[----:B0-----:R-:W-:-:S04]  /*d490*/  @P6 IMAD.WIDE.U32 R2, R7, 0x10, R2 ;  /* 0x0000001007026825 */ /* 0x001fc800078e0002 */
[----:B------:R-:W-:Y:S01]  /*d4a0*/  @P6 VIADD R7, R7, 0x80 ;  /* 0x0000008007076836 */ /* 0x000fe20000000000 */
[----:B------:R0:W-:Y:S02]  /*d4b0*/  @P6 STG.E.128 desc[UR20][R2.64], R116 ;  /* 0x0000007402006986 */ /* 0x0001e4000c101d14 */
[----:B------:R-:W1:Y:S01]  /*d4c0*/  LDC.64 R20, c[0x0][0x440] ;  /* 0x00011000ff147b82 */ /* 0x000e620000000a00 */
[----:B---3--:R-:W-:-:S05]  /*d4d0*/  @P4 IMAD.WIDE.U32 R4, R7, 0x10, R4 ;  /* 0x0000001007044825 */ /* 0x008fca00078e0004 */
[----:B------:R3:W-:Y:S02]  /*d4e0*/  @P4 STG.E.128 desc[UR20][R4.64], R72 ;  /* 0x0000004804004986 */ /* 0x0007e4000c101d14 */
[----:B------:R-:W3:Y:S01]  /*d4f0*/  LDC.64 R22, c[0x0][0x448] ;  /* 0x00011200ff167b82 */ /* 0x000ee20000000a00 */
[C---:B----4-:R-:W-:Y:S01]  /*d500*/  @P4 IMAD.WIDE.U32 R8, R7.reuse, 0x10, R8 ;  /* 0x0000001007084825 */ /* 0x050fe200078e0008 */
[----:B------:R-:W-:-:S04]  /*d510*/  @P4 IADD3 R7, PT, PT, R7, 0x80, RZ ;  /* 0x0000008007074810 */ /* 0x000fc80007ffe0ff */
[----:B------:R4:W-:Y:S01]  /*d520*/  @P4 STG.E.128 desc[UR20][R8.64], R112 ;  /* 0x0000007008004986 */ /* 0x0009e2000c101d14 */
[C---:B------:R-:W-:Y:S01]  /*d530*/  @P5 IMAD.WIDE.U32 R14, R7.reuse, 0x10, R14 ;  /* 0x00000010070e5825 */ /* 0x040fe200078e000e */
[----:B0-----:R-:W0:Y:S01]  /*d540*/  LDC.64 R2, c[0x0][0x440] ;  /* 0x00011000ff027b82 */ /* 0x001e220000000a00 */
[----:B------:R-:W-:Y:S02]  /*d550*/  LOP3.LUT P4, RZ, R6, 0x20, RZ, 0xc0, !PT ;  /* 0x0000002006ff7812 */ /* 0x000fe4000788c0ff */
[C---:B--2---:R-:W-:Y:S01]  /*d560*/  @P5 IMAD.WIDE.U32 R10, R7.reuse, 0x10, R10 ;  /* 0x00000010070a5825 */ /* 0x044fe200078e000a */
[----:B------:R-:W-:Y:S01]  /*d570*/  @P5 IADD3 R7, PT, PT, R7, 0x80, RZ ;  /* 0x0000008007075810 */ /* 0x000fe20007ffe0ff */
[----:B------:R4:W-:Y:S03]  /*d580*/  @P5 STG.E.128 desc[UR20][R14.64], R68 ;  /* 0x000000440e005986 */ /* 0x0009e6000c101d14 */
[----:B------:R-:W2:Y:S01]  /*d590*/  LDC.64 R12, c[0x0][0x448] ;  /* 0x00011200ff0c7b82 */ /* 0x000ea20000000a00 */
[C---:B------:R-:W-:Y:S01]  /*d5a0*/  @P0 IMAD.WIDE.U32 R16, R7.reuse, 0x10, R16 ;  /* 0x0000001007100825 */ /* 0x040fe200078e0010 */
[----:B------:R4:W-:Y:S03]  /*d5b0*/  @P5 STG.E.128 desc[UR20][R10.64], R108 ;  /* 0x0000006c0a005986 */ /* 0x0009e6000c101d14 */
[C---:B-1----:R-:W-:Y:S01]  /*d5c0*/  @P0 IMAD.WIDE.U32 R18, R7.reuse, 0x10, R18 ;  /* 0x0000001007120825 */ /* 0x042fe200078e0012 */
[----:B------:R-:W-:Y:S01]  /*d5d0*/  @P0 IADD3 R7, PT, PT, R7, 0x80, RZ ;  /* 0x0000008007070810 */ /* 0x000fe20007ffe0ff */
[----:B------:R4:W-:Y:S01]  /*d5e0*/  @P0 STG.E.128 desc[UR20][R16.64], R64 ;  /* 0x0000004010000986 */ /* 0x0009e2000c101d14 */
[----:B------:R-:W1:Y:S03]  /*d5f0*/  LDC.64 R24, c[0x0][0x440] ;  /* 0x00011000ff187b82 */ /* 0x000e660000000a00 */
[C---:B------:R-:W-:Y:S01]  /*d600*/  @P1 IMAD.WIDE.U32 R20, R7.reuse, 0x10, R20 ;  /* 0x0000001007141825 */ /* 0x040fe200078e0014 */
[----:B------:R4:W-:Y:S03]  /*d610*/  @P0 STG.E.128 desc[UR20][R18.64], R104 ;  /* 0x0000006812000986 */ /* 0x0009e6000c101d14 */
[C---:B---3--:R-:W-:Y:S01]  /*d620*/  @P1 IMAD.WIDE.U32 R22, R7.reuse, 0x10, R22 ;  /* 0x0000001007161825 */ /* 0x048fe200078e0016 */
[----:B------:R-:W3:Y:S01]  /*d630*/  LDC.64 R26, c[0x0][0x448] ;  /* 0x00011200ff1a7b82 */ /* 0x000ee20000000a00 */
[----:B------:R-:W-:Y:S01]  /*d640*/  @P1 IADD3 R7, PT, PT, R7, 0x80, RZ ;  /* 0x0000008007071810 */ /* 0x000fe20007ffe0ff */
[----:B------:R4:W-:Y:S04]  /*d650*/  @P1 STG.E.128 desc[UR20][R20.64], R60 ;  /* 0x0000003c14001986 */ /* 0x0009e8000c101d14 */
[C---:B0-----:R-:W-:Y:S01]  /*d660*/  @P2 IMAD.WIDE.U32 R2, R7.reuse, 0x10, R2 ;  /* 0x0000001007022825 */ /* 0x041fe200078e0002 */
[----:B------:R4:W-:Y:S03]  /*d670*/  @P1 STG.E.128 desc[UR20][R22.64], R100 ;  /* 0x0000006416001986 */ /* 0x0009e6000c101d14 */
[C---:B--2---:R-:W-:Y:S01]  /*d680*/  @P2 IMAD.WIDE.U32 R12, R7.reuse, 0x10, R12 ;  /* 0x00000010070c2825 */ /* 0x044fe200078e000c */
[----:B------:R-:W-:Y:S01]  /*d690*/  @P2 IADD3 R7, PT, PT, R7, 0x80, RZ ;  /* 0x0000008007072810 */ /* 0x000fe20007ffe0ff */
[----:B------:R4:W-:Y:S04]  /*d6a0*/  @P2 STG.E.128 desc[UR20][R2.64], R56 ;  /* 0x0000003802002986 */ /* 0x0009e8000c101d14 */
[C---:B-1----:R-:W-:Y:S01]  /*d6b0*/  @P3 IMAD.WIDE.U32 R24, R7.reuse, 0x10, R24 ;  /* 0x0000001007183825 */ /* 0x042fe200078e0018 */
[----:B------:R4:W-:Y:S04]  /*d6c0*/  @P2 STG.E.128 desc[UR20][R12.64], R96 ;  /* 0x000000600c002986 */ /* 0x0009e8000c101d14 */
[----:B------:R4:W-:Y:S01]  /*d6d0*/  @P3 STG.E.128 desc[UR20][R24.64], R52 ;  /* 0x0000003418003986 */ /* 0x0009e2000c101d14 */
[----:B---3--:R-:W-:-:S05]  /*d6e0*/  @P3 IMAD.WIDE.U32 R26, R7, 0x10, R26 ;  /* 0x00000010071a3825 */ /* 0x008fca00078e001a */
        /* <DEDUP_REMOVED lines=10> */
.L_x_18553:
        /* <DEDUP_REMOVED lines=15> */
.L_x_19465:


//--------------------- .text._ZN10layer_norm22ln_bwd_finalize_kernelINS_22Kernel_traits_finalizeILj5120EfffffjLb0ELj1024ELj4ENS_18Kernel_traits_baseILj5120EfffffjLj1024EEEEELb0ELb1EEEvNS_9BwdParamsE --------------------------
	.section	.text._ZN10layer_norm22ln_bwd_finalize_kernelINS_22Kernel_traits_finalizeILj5120EfffffjLb0ELj1024ELj4ENS_18Kernel_traits_baseILj5120EfffffjLj1024EEEEELb0ELb1EEEvNS_9BwdParamsE,"ax",@progbits
	.align	128
        .global         _ZN10layer_norm22ln_bwd_finalize_kernelINS_22Kernel_traits_finalizeILj5120EfffffjLb0ELj1024ELj4ENS_18Kernel_traits_baseILj5120EfffffjLj1024EEEEELb0ELb1EEEvNS_9BwdParamsE
        .type           _ZN10layer_norm22ln_bwd_finalize_kernelINS_22Kernel_traits_finalizeILj5120EfffffjLb0ELj1024ELj4ENS_18Kernel_traits_baseILj5120EfffffjLj1024EEEEELb0ELb1EEEvNS_9BwdParamsE,@function
        .size           _ZN10layer_norm22ln_bwd_finalize_kernelINS_22Kernel_traits_finalizeILj5120EfffffjLb0ELj1024ELj4ENS_18Kernel_traits_baseILj5120EfffffjLj1024EEEEELb0ELb1EEEvNS_9BwdParamsE,(.L_x_19466 - _ZN10layer_norm22ln_bwd_finalize_kernelINS_22Kernel_traits_finalizeILj5120EfffffjLb0ELj1024ELj4ENS_18Kernel_traits_baseILj5120EfffffjLj1024EEEEELb0ELb1EEEvNS_9BwdParamsE)
        .other          _ZN10layer_norm22ln_bwd_finalize_kernelINS_22Kernel_traits_finalizeILj5120EfffffjLb0ELj1024ELj4ENS_18Kernel_traits_baseILj5120EfffffjLj1024EEEEELb0ELb1EEEvNS_9BwdParamsE,@"STO_CUDA_ENTRY STV_DEFAULT"
_ZN10layer_norm22ln_bwd_finalize_kernelINS_22Kernel_traits_finalizeILj5120EfffffjLb0ELj1024ELj4ENS_18Kernel_traits_baseILj5120EfffffjLj1024EEEEELb0ELb1EEEvNS_9BwdParamsE:
.text._ZN10layer_norm22ln_bwd_finalize_kernelINS_22Kernel_traits_finalizeILj5120EfffffjLb0ELj1024ELj4ENS_18Kernel_traits_baseILj5120EfffffjLj1024EEEEELb0ELb1EEEvNS_9BwdParamsE:
        /* <DEDUP_REMOVED lines=81> */
.L_x_18558:
        /* <DEDUP_REMOVED lines=118> */
.L_x_18557:
[----:B------:R-:W-:Y:S05]  /*0c70*/  BSYNC.RECONVERGENT B1 ;  /* 0x0000000000017941 */ /* 0x000fea0003800200 */
.L_x_18556:
        /* <DEDUP_REMOVED lines=77> */
.L_x_18560:
[----:B------:R-:W-:Y:S05]  /*1150*/  BSYNC.RECONVERGENT B1 ;  /* 0x0000000000017941 */ /* 0x000fea0003800200 */
.L_x_18559:
        /* <DEDUP_REMOVED lines=38> */
.L_x_18562:
[----:B------:R-:W-:Y:S05]  /*13c0*/  BSYNC.RECONVERGENT B1 ;  /* 0x0000000000017941 */ /* 0x000fea0003800200 */
.L_x_18561:
        /* <DEDUP_REMOVED lines=8> */
.L_x_18563:
        /* <DEDUP_REMOVED lines=10> */
.L_x_18555:
[----:B------:R-:W-:Y:S05]  /*14f0*/  BSYNC.RECONVERGENT B0 ;  /* 0x0000000000007941 */ /* 0x000fea0003800200 */
.L_x_18554:
        /* <DEDUP_REMOVED lines=55> */
.L_x_18564:
        /* <DEDUP_REMOVED lines=9> */
.L_x_19466:


//--------------------- .text._ZN10layer_norm13ln_bwd_kernelINS_13Kernel_traitsIfffffjLj5120ELj1ELj1ELj4ELj16ENS_18Kernel_traits_baseILj5120EfffffjLj128EEEEELb1ELb0ELb1ELb1EEEvNS_9BwdParamsE --------------------------
	.section	.text._ZN10layer_norm13ln_bwd_kernelINS_13Kernel_traitsIfffffjLj5120ELj1ELj1ELj4ELj16ENS_18Kernel_traits_baseILj5120EfffffjLj128EEEEELb1ELb0ELb1ELb1EEEvNS_9BwdParamsE,"ax",@progbits
	.align	128
        .global         _ZN10layer_norm13ln_bwd_kernelINS_13Kernel_traitsIfffffjLj5120ELj1ELj1ELj4ELj16ENS_18Kernel_traits_baseILj5120EfffffjLj128EEEEELb1ELb0ELb1ELb1EEEvNS_9BwdParamsE
        .type           _ZN10layer_norm13ln_bwd_kernelINS_13Kernel_traitsIfffffjLj5120ELj1ELj1ELj4ELj16ENS_18Kernel_traits_baseILj5120EfffffjLj128EEEEELb1ELb0ELb1ELb1EEEvNS_9BwdParamsE,@function
        .size           _ZN10layer_norm13ln_bwd_kernelINS_13Kernel_traitsIfffffjLj5120ELj1ELj1ELj4ELj16ENS_18Kernel_traits_baseILj5120EfffffjLj128EEEEELb1ELb0ELb1ELb1EEEvNS_9BwdParamsE,(.L_x_19467 - _ZN10layer_norm13ln_bwd_kernelINS_13Kernel_traitsIfffffjLj5120ELj1ELj1ELj4ELj16ENS_18Kernel_traits_baseILj5120EfffffjLj128EEEEELb1ELb0ELb1ELb1EEEvNS_9BwdParamsE)
        .other          _ZN10layer_norm13ln_bwd_kernelINS_13Kernel_traitsIfffffjLj5120ELj1ELj1ELj4ELj16ENS_18Kernel_traits_baseILj5120EfffffjLj128EEEEELb1ELb0ELb1ELb1EEEvNS_9BwdParamsE,@"STO_CUDA_ENTRY STV_DEFAULT"
_ZN10layer_norm13ln_bwd_kernelINS_13Kernel_traitsIfffffjLj5120ELj1ELj1ELj4ELj16ENS_18Kernel_traits_baseILj5120EfffffjLj128EEEEELb1ELb0ELb1ELb1EEEvNS_9BwdParamsE:
.text._ZN10layer_norm13ln_bwd_kernelINS_13Kernel_traitsIfffffjLj5120ELj1ELj1ELj4ELj16ENS_18Kernel_traits_baseILj5120EfffffjLj128EEEEELb1ELb0ELb1ELb1EEEvNS_9BwdParamsE:
        /* <DEDUP_REMOVED lines=63> */
[----:B------:R-:W4:Y:S04]  /*03f0*/  LDG.E.128 R20, desc[UR22][R2.64] ;  /* 0x0000001602147981 */ /* 0x000f28000c1e1d00 */
        /* <DEDUP_REMOVED lines=14> */
[----:B------:R2:W-:Y:S04]  /*04e0*/  STL.64 [R1+0x38], R18 ;  /* 0x0000381201007387 */ /* 0x0005e80000100a00 */
[----:B------:R2:W-:Y:S04]  /*04f0*/  STL.64 [R1+0x40], R20 ;  /* 0x0000401401007387 */ /* 0x0005e80000100a00 */
[----:B01----:R2:W-:Y:S02]  /*0500*/  STL.64 [R1+0x48], R22 ;  /* 0x0000481601007387 */ /* 0x0035e40000100a00 */
.L_x_18672:
[----:B------:R-:W-:-:S06]  /*0510*/  UIMAD.WIDE UR10, UR8, 0x4, UR14 ;  /* 0x00000004080a78a5 */ /* 0x000fcc000f8e020e */
[----:B-1----:R-:W-:Y:S02]  /*0520*/  MOV R2, UR10 ;  /* 0x0000000a00027c02 */ /* 0x002fe40008000f00 */
[----:B------:R-:W-:-:S05]  /*0530*/  MOV R3, UR11 ;  /* 0x0000000b00037c02 */ /* 0x000fca0008000f00 */
[----:B------:R0:W3:Y:S01]  /*0540*/  LDG.E R2, desc[UR22][R2.64] ;  /* 0x0000001602027981 */ /* 0x0000e2000c1e1900 */
[----:B------:R-:W-:-:S06]  /*0550*/  UIMAD.WIDE UR10, UR8, 0x4, UR18 ;  /* 0x00000004080a78a5 */ /* 0x000fcc000f8e0212 */
[----:B0-----:R-:W-:Y:S02]  /*0560*/  MOV R3, UR11 ;  /* 0x0000000b00037c02 */ /* 0x001fe40008000f00 */
[----:B---3--:R-:W-:Y:S02]  /*0570*/  R2UR UR30, R2 ;  /* 0x00000000021e72ca */ /* 0x008fe400000e0000 */
[----:B------:R-:W-:-:S05]  /*0580*/  MOV R2, UR10 ;  /* 0x0000000a00027c02 */ /* 0x000fca0008000f00 */
[----:B--2---:R0:W2:Y:S01]  /*0590*/  LDG.E R4, desc[UR22][R2.64] ;  /* 0x0000001602047981 */ /* 0x0040a2000c1e1900 */
[----:B------:R-:W-:-:S06]  /*05a0*/  UIMAD.WIDE UR10, UR8, 0x4, UR16 ;  /* 0x00000004080a78a5 */ /* 0x000fcc000f8e0210 */
[----:B0-----:R-:W-:Y:S02]  /*05b0*/  MOV R2, UR10 ;  /* 0x0000000a00027c02 */ /* 0x001fe40008000f00 */
[----:B------:R-:W-:Y:S02]  /*05c0*/  MOV R3, UR11 ;  /* 0x0000000b00037c02 */ /* 0x000fe40008000f00 */
[----:B--2---:R-:W-:-:S03]  /*05d0*/  R2UR UR31, R4 ;  /* 0x00000000041f72ca */ /* 0x004fc600000e0000 */
[----:B------:R-:W2:Y:S10]  /*05e0*/  LDG.E R4, desc[UR22][R2.64] ;  /* 0x0000001602047981 */ /* 0x000eb4000c1e1900 */
[----:B------:R-:W-:Y:S01]  /*05f0*/  UISETP.GE.AND UP2, UPT, UR31, 0x1, UPT ;  /* 0x000000011f00788c */ /* 0x000fe2000bf46270 */
[----:B--2---:R-:W-:-:S08]  /*0600*/  R2UR UR20, R4 ;  /* 0x00000000041472ca */ /* 0x004fd000000e0000 */
[----:B------:R-:W-:Y:S07]  /*0610*/  BRA.U !UP2, `(.L_x_18566) ;  /* 0x0000001d0a0c7547 */ /* 0x000fee000b800000 */
[----:B------:R-:W-:Y:S01]  /*0620*/  ISETP.NE.U32.AND P0, PT, RZ, UR4, PT ;  /* 0x00000004ff007c0c */ /* 0x000fe2000bf05070 */
[----:B------:R-:W0:Y:S01]  /*0630*/  S2R R196, SR_TID.X ;  /* 0x0000000000c47919 */ /* 0x000e220000002100 */
[----:B------:R-:W-:Y:S01]  /*0640*/  UIMAD UR9, UR8, UR21, URZ ;  /* 0x00000015080972a4 */ /* 0x000fe2000f8e02ff */
[----:B------:R-:W1:Y:S01]  /*0650*/  LDC.64 R218, c[0x0][0x3a8] ;  /* 0x0000ea00ffda7b82 */ /* 0x000e620000000a00 */
[----:B------:R-:W-:Y:S01]  /*0660*/  ISETP.NE.AND.EX P0, PT, RZ, UR5, PT, P0 ;  /* 0x00000005ff007c0c */ /* 0x000fe2000bf05300 */
[----:B------:R-:W-:Y:S01]  /*0670*/  UIADD3 UR11, UPT, UPT, UR31, -0x1, URZ ;  /* 0xffffffff1f0b7890 */ /* 0x000fe2000fffe0ff */
[----:B------:R-:W2:Y:S01]  /*0680*/  LDL R252, [R1+0x34] ;  /* 0x0000340001fc7983 */ /* 0x000ea20000100800 */
[----:B------:R-:W-:Y:S02]  /*0690*/  USHF.R.S32.HI UR10, URZ, 0x1f, UR9 ;  /* 0x0000001fff0a7899 */ /* 0x000fe40008011409 */
[----:B------:R-:W-:Y:S01]  /*06a0*/  UIMAD UR11, UR11, UR21, URZ ;  /* 0x000000150b0b72a4 */ /* 0x000fe2000f8e02ff */
[----:B------:R-:W3:Y:S01]  /*06b0*/  LDL R231, [R1+0x38] ;  /* 0x0000380001e77983 */ /* 0x000ee20000100800 */
[----:B------:R-:W-:Y:S01]  /*06c0*/  ULEA.HI UR10, UR10, UR9, URZ, 0x2 ;  /* 0x000000090a0a7291 */ /* 0x000fe2000f8f10ff */
[----:B------:R-:W4:Y:S01]  /*06d0*/  LDC.64 R220, c[0x0][0x428] ;  /* 0x00010a00ffdc7b82 */ /* 0x000f220000000a00 */
[----:B------:R-:W-:Y:S01]  /*06e0*/  USHF.R.S32.HI UR9, URZ, 0x1f, UR11 ;  /* 0x0000001fff097899 */ /* 0x000fe2000801140b */
[----:B------:R-:W3:Y:S01]  /*06f0*/  LDL R230, [R1+0x3c] ;  /* 0x00003c0001e67983 */ /* 0x000ee20000100800 */
[----:B------:R-:W-:-:S02]  /*0700*/  UISETP.GE.AND UP3, UPT, UR20, 0x1, UPT ;  /* 0x000000011400788c */ /* 0x000fc4000bf66270 */
[----:B------:R-:W-:-:S03]  /*0710*/  UIMAD.WIDE UR32, UR8, 0x4, UR12 ;  /* 0x00000004082078a5 */ /* 0x000fc6000f8e020c */
[----:B------:R-:W1:Y:S01]  /*0720*/  @P0 LDC.64 R6, c[0x0][0x438] ;  /* 0x00010e00ff060b82 */ /* 0x000e620000000a00 */
[----:B------:R-:W-:-:S07]  /*0730*/  ULEA.HI UR9, UR9, UR11, URZ, 0x2 ;  /* 0x0000000b09097291 */ /* 0x000fce000f8f10ff */
[----:B------:R-:W4:Y:S01]  /*0740*/  @P0 LDC.64 R8, c[0x0][0x438] ;  /* 0x00010e00ff080b82 */ /* 0x000f220000000a00 */
[----:B------:R-:W-:Y:S01]  /*0750*/  MOV R5, UR9 ;  /* 0x0000000900057c02 */ /* 0x000fe20008000f00 */
[----:B------:R-:W-:Y:S01]  /*0760*/  @UP3 UIADD3 UR9, UPT, UPT, UR20, -0x1, URZ ;  /* 0xffffffff14093890 */ /* 0x000fe2000fffe0ff */
[----:B------:R-:W-:-:S05]  /*0770*/  MOV R3, UR10 ;  /* 0x0000000a00037c02 */ /* 0x000fca0008000f00 */
[----:B------:R-:W4:Y:S01]  /*0780*/  @P0 LDC.64 R10, c[0x0][0x438] ;  /* 0x00010e00ff0a0b82 */ /* 0x000f220000000a00 */
[----:B------:R-:W-:Y:S01]  /*0790*/  @UP3 UIMAD UR9, UR9, UR21, URZ ;  /* 0x00000015090932a4 */ /* 0x000fe2000f8e02ff */
[-C--:B0-----:R-:W-:Y:S02]  /*07a0*/  LEA.HI.SX32 R3, R3, R196.reuse, 0x1e ;  /* 0x000000c403037211 */ /* 0x081fe400078ff2ff */
[----:B------:R-:W-:Y:S01]  /*07b0*/  PLOP3.LUT P1, PT, PT, PT, UP3, 0x80, 0x8 ;  /* 0x000000000008781c */ /* 0x000fe20003f2f038 */
[----:B------:R-:W-:Y:S01]  /*07c0*/  @UP3 USHF.R.S32.HI UR10, URZ, 0x1f, UR9 ;  /* 0x0000001fff0a3899 */ /* 0x000fe20008011409 */
[----:B------:R-:W-:Y:S02]  /*07d0*/  LEA.HI.SX32 R2, R5, R196, 0x1e ;  /* 0x000000c405027211 */ /* 0x000fe400078ff2ff */
[C---:B------:R-:W-:Y:S01]  /*07e0*/  IADD3 R207, PT, PT, R3.reuse, 0x100, RZ ;  /* 0x0000010003cf7810 */ /* 0x040fe20007ffe0ff */
[----:B------:R-:W-:Y:S01]  /*07f0*/  @UP3 ULEA.HI UR10, UR10, UR9, URZ, 0x2 ;  /* 0x000000090a0a3291 */ /* 0x000fe2000f8f10ff */
[C---:B-1----:R-:W-:Y:S01]  /*0800*/  @P0 IMAD.WIDE.U32 R6, R3.reuse, 0x10, R6 ;  /* 0x0000001003060825 */ /* 0x042fe200078e0006 */
[C---:B------:R-:W-:Y:S01]  /*0810*/  IADD3 R5, PT, PT, R3.reuse, 0x380, RZ ;  /* 0x0000038003057810 */ /* 0x040fe20007ffe0ff */
[----:B------:R-:W0:Y:S01]  /*0820*/  @P0 LDC.64 R208, c[0x0][0x438] ;  /* 0x00010e00ffd00b82 */ /* 0x000e220000000a00 */
[----:B------:R-:W-:Y:S01]  /*0830*/  IADD3 R205, PT, PT, R3, 0x80, RZ ;  /* 0x0000008003cd7810 */ /* 0x000fe20007ffe0ff */
[C---:B------:R-:W-:Y:S01]  /*0840*/  IMAD.WIDE.U32 R156, R207.reuse, 0x10, R218 ;  /* 0x00000010cf9c7825 */ /* 0x040fe200078e00da */
[----:B------:R-:W-:Y:S01]  /*0850*/  MOV R197, UR10 ;  /* 0x0000000a00c57c02 */ /* 0x000fe20008000f00 */
[----:B------:R1:W5:Y:S01]  /*0860*/  @P0 LDG.E.128 R48, desc[UR22][R6.64] ;  /* 0x0000001606300981 */ /* 0x000362000c1e1d00 */
[----:B------:R-:W-:Y:S01]  /*0870*/  MOV R0, RZ ;  /* 0x000000ff00007202 */ /* 0x000fe20000000f00 */
[----:B----4-:R-:W-:-:S02]  /*0880*/  @P0 IMAD.WIDE.U32 R206, R207, 0x10, R8 ;  /* 0x00000010cfce0825 */ /* 0x010fc400078e0008 */
[----:B------:R-:W4:Y:S01]  /*0890*/  @P0 LDC.64 R212, c[0x0][0x438] ;  /* 0x00010e00ffd40b82 */ /* 0x000f220000000a00 */
[----:B------:R-:W-:Y:S01]  /*08a0*/  IADD3 R8, PT, PT, R2, 0x380, RZ ;  /* 0x0000038002087810 */ /* 0x000fe20007ffe0ff */
[--C-:B------:R-:W-:Y:S01]  /*08b0*/  IMAD.WIDE.U32 R148, R205, 0x10, R218.reuse ;  /* 0x00000010cd947825 */ /* 0x100fe200078e00da */
[----:B------:R-:W-:Y:S01]  /*08c0*/  IADD3 R216, PT, PT, R3, 0x180, RZ ;  /* 0x0000018003d87810 */ /* 0x000fe20007ffe0ff */
[----:B------:R-:W5:Y:S01]  /*08d0*/  @P0 LDG.E.128 R40, desc[UR22][R206.64] ;  /* 0x00000016ce280981 */ /* 0x000f62000c1e1d00 */
[----:B------:R-:W-:Y:S01]  /*08e0*/  MOV R228, UR32 ;  /* 0x0000002000e47c02 */ /* 0x000fe20008000f00 */
[----:B-1----:R-:W-:Y:S01]  /*08f0*/  IMAD.WIDE.U32 R6, R5, 0x10, R218 ;  /* 0x0000001005067825 */ /* 0x002fe200078e00da */
[----:B------:R-:W-:Y:S01]  /*0900*/  @P1 LEA.HI.SX32 R0, R197, R196, 0x1e ;  /* 0x000000c4c5001211 */ /* 0x000fe200078ff2ff */
[----:B------:R-:W1:Y:S01]  /*0910*/  @P0 LDC.64 R210, c[0x0][0x438] ;  /* 0x00010e00ffd20b82 */ /* 0x000e620000000a00 */
[----:B------:R-:W-:Y:S01]  /*0920*/  IADD3 R215, PT, PT, R3, 0x280, RZ ;  /* 0x0000028003d77810 */ /* 0x000fe20007ffe0ff */
[----:B------:R-:W-:Y:S01]  /*0930*/  @P0 IMAD.WIDE.U32 R204, R205, 0x10, R10 ;  /* 0x00000010cdcc0825 */ /* 0x000fe200078e000a */
[----:B------:R0:W3:Y:S01]  /*0940*/  LDG.E.128 R196, desc[UR22][R6.64] ;  /* 0x0000001606c47981 */ /* 0x0000e2000c1e1d00 */
[----:B------:R-:W-:-:S03]  /*0950*/  MOV R229, UR33 ;  /* 0x0000002100e57c02 */ /* 0x000fc60008000f00 */
[----:B------:R0:W5:Y:S01]  /*0960*/  @P0 LDG.E.128 R44, desc[UR22][R204.64] ;  /* 0x00000016cc2c0981 */ /* 0x000162000c1e1d00 */
[----:B------:R-:W1:Y:S01]  /*0970*/  @P0 LDC.64 R10, c[0x0][0x438] ;  /* 0x00010e00ff0a0b82 */ /* 0x000e620000000a00 */
[----:B------:R-:W-:-:S07]  /*0980*/  IADD3 R4, PT, PT, R3, 0x300, RZ ;  /* 0x0000030003047810 */ /* 0x000fce0007ffe0ff */
[----:B------:R-:W1:Y:S01]  /*0990*/  LDC.64 R226, c[0x0][0x3b0] ;  /* 0x0000ec00ffe27b82 */ /* 0x000e620000000a00 */
[----:B0-----:R-:W-:Y:S01]  /*09a0*/  IMAD.WIDE.U32 R6, R8, 0x10, R220 ;  /* 0x0000001008067825 */ /* 0x001fe200078e00dc */
[----:B------:R-:W-:Y:S01]  /*09b0*/  IADD3 R214, PT, PT, R3, 0x200, RZ ;  /* 0x0000020003d67810 */ /* 0x000fe20007ffe0ff */
[----:B------:R-:W2:Y:S04]  /*09c0*/  LDG.E R228, desc[UR22][R228.64] ;  /* 0x00000016e4e47981 */ /* 0x000ea8000c1e1900 */
[----:B------:R0:W3:Y:S01]  /*09d0*/  LDG.E.128 R200, desc[UR22][R6.64] ;  /* 0x0000001606c87981 */ /* 0x0000e2000c1e1d00 */
[----:B------:R-:W1:Y:S01]  /*09e0*/  @P0 LDC.64 R8, c[0x0][0x438] ;  /* 0x00010e00ff080b82 */ /* 0x000e620000000a00 */
[----:B------:R-:W-:-:S04]  /*09f0*/  @P0 IMAD.WIDE.U32 R204, R216, 0x10, R208 ;  /* 0x00000010d8cc0825 */ /* 0x000fc800078e00d0 */
[----:B------:R-:W-:Y:S01]  /*0a00*/  IMAD.WIDE.U32 R140, R3, 0x10, R218 ;  /* 0x00000010038c7825 */ /* 0x000fe200078e00da */
[----:B------:R1:W5:Y:S02]  /*0a10*/  @P0 LDG.E.128 R36, desc[UR22][R204.64] ;  /* 0x00000016cc240981 */ /* 0x000364000c1e1d00 */
[----:B0-----:R-:W0:Y:S01]  /*0a20*/  @P0 LDC.64 R6, c[0x0][0x438] ;  /* 0x00010e00ff060b82 */ /* 0x001e220000000a00 */
[----:B----4-:R-:W-:Y:S01]  /*0a30*/  @P0 IMAD.WIDE.U32 R208, R215, 0x10, R212 ;  /* 0x00000010d7d00825 */ /* 0x010fe200078e00d4 */
[----:B------:R-:W-:Y:S01]  /*0a40*/  IADD3 R153, PT, PT, R2, 0x80, RZ ;  /* 0x0000008002997810 */ /* 0x000fe20007ffe0ff */
[----:B------:R-:W4:Y:S02]  /*0a50*/  LDG.E.128 R140, desc[UR22][R140.64] ;  /* 0x000000168c8c7981 */ /* 0x000f24000c1e1d00 */
[----:B------:R-:W-:Y:S01]  /*0a60*/  IMAD.WIDE.U32 R188, R4, 0x10, R218 ;  /* 0x0000001004bc7825 */ /* 0x000fe200078e00da */
[----:B------:R-:W-:Y:S01]  /*0a70*/  IADD3 R165, PT, PT, R2, 0x100, RZ ;  /* 0x0000010002a57810 */ /* 0x000fe20007ffe0ff */
[----:B------:R-:W5:Y:S01]  /*0a80*/  @P0 LDG.E.128 R28, desc[UR22][R208.64] ;  /* 0x00000016d01c0981 */ /* 0x000f62000c1e1d00 */
[----:B------:R-:W0:Y:S01]  /*0a90*/  @P0 LDC.64 R212, c[0x0][0x438] ;  /* 0x00010e00ffd40b82 */ /* 0x000e220000000a00 */
[----:B-1----:R-:W-:Y:S01]  /*0aa0*/  @P0 IMAD.WIDE.U32 R10, R4, 0x10, R10 ;  /* 0x00000010040a0825 */ /* 0x002fe200078e000a */
[----:B------:R-:W-:Y:S01]  /*0ab0*/  IADD3 R204, PT, PT, R3, 0x400, RZ ;  /* 0x0000040003cc7810 */ /* 0x000fe20007ffe0ff */
[----:B------:R-:W3:Y:S02]  /*0ac0*/  LDG.E.128 R148, desc[UR22][R148.64] ;  /* 0x0000001694947981 */ /* 0x000ee4000c1e1d00 */
[----:B------:R-:W-:Y:S01]  /*0ad0*/  @P0 IMAD.WIDE.U32 R4, R5, 0x10, R8 ;  /* 0x0000001005040825 */ /* 0x000fe200078e0008 */
[----:B------:R-:W-:Y:S01]  /*0ae0*/  IADD3 R169, PT, PT, R2, 0x180, RZ ;  /* 0x0000018002a97810 */ /* 0x000fe20007ffe0ff */
[----:B------:R-:W5:Y:S04]  /*0af0*/  @P0 LDG.E.128 R24, desc[UR22][R10.64] ;  /* 0x000000160a180981 */ /* 0x000f68000c1e1d00 */
[----:B------:R1:W5:Y:S01]  /*0b00*/  @P0 LDG.E.128 R20, desc[UR22][R4.64] ;  /* 0x0000001604140981 */ /* 0x000362000c1e1d00 */
[----:B0-----:R-:W-:Y:S01]  /*0b10*/  @P0 IMAD.WIDE.U32 R6, R204, 0x10, R6 ;  /* 0x00000010cc060825 */ /* 0x001fe200078e0006 */
[----:B------:R-:W-:-:S02]  /*0b20*/  IADD3 R3, PT, PT, R3, 0x480, RZ ;  /* 0x0000048003037810 */ /* 0x000fc40007ffe0ff */
[----:B------:R-:W3:Y:S01]  /*0b30*/  LDL R229, [R1+0x30] ;  /* 0x0000300001e57983 */ /* 0x000ee20000100800 */
[----:B------:R-:W-:-:S03]  /*0b40*/  @P0 IMAD.WIDE.U32 R206, R214, 0x10, R210 ;  /* 0x00000010d6ce0825 */ /* 0x000fc600078e00d2 */
[----:B------:R0:W5:Y:S01]  /*0b50*/  @P0 LDG.E.128 R16, desc[UR22][R6.64] ;  /* 0x0000001606100981 */ /* 0x000162000c1e1d00 */
[C---:B-1----:R-:W-:Y:S01]  /*0b60*/  IADD3 R4, PT, PT, R2.reuse, 0x400, RZ ;  /* 0x0000040002047810 */ /* 0x042fe20007ffe0ff */
[C-C-:B------:R-:W-:Y:S01]  /*0b70*/  IMAD.WIDE.U32 R144, R2.reuse, 0x10, R220.reuse ;  /* 0x0000001002907825 */ /* 0x140fe200078e00dc */
[----:B------:R-:W-:Y:S01]  /*0b80*/  IADD3 R181, PT, PT, R2, 0x200, RZ ;  /* 0x0000020002b57810 */ /* 0x000fe20007ffe0ff */
[----:B------:R-:W5:Y:S02]  /*0b90*/  @P0 LDG.E.128 R32, desc[UR22][R206.64] ;  /* 0x00000016ce200981 */ /* 0x000f64000c1e1d00 */
[----:B------:R-:W-:Y:S01]  /*0ba0*/  IMAD.WIDE.U32 R4, R4, 0x10, R220 ;  /* 0x0000001004047825 */ /* 0x000fe200078e00dc */
[----:B------:R-:W-:Y:S01]  /*0bb0*/  IADD3 R185, PT, PT, R2, 0x280, RZ ;  /* 0x0000028002b97810 */ /* 0x000fe20007ffe0ff */
[----:B------:R-:W3:Y:S02]  /*0bc0*/  LDG.E.128 R144, desc[UR22][R144.64] ;  /* 0x0000001690907981 */ /* 0x000ee4000c1e1d00 */
[----:B0-----:R-:W-:-:S02]  /*0bd0*/  IMAD.WIDE.U32 R6, R0, 0x4, R226 ;  /* 0x0000000400067825 */ /* 0x001fc400078e00e2 */
[----:B------:R0:W3:Y:S01]  /*0be0*/  LDG.E.128 R208, desc[UR22][R4.64] ;  /* 0x0000001604d07981 */ /* 0x0000e2000c1e1d00 */
[C---:B------:R-:W-:Y:S02]  /*0bf0*/  IADD3 R193, PT, PT, R2.reuse, 0x300, RZ ;  /* 0x0000030002c17810 */ /* 0x040fe40007ffe0ff */
[----:B------:R-:W-:Y:S01]  /*0c00*/  IADD3 R2, PT, PT, R2, 0x480, RZ ;  /* 0x0000048002027810 */ /* 0x000fe20007ffe0ff */
[----:B------:R1:W5:Y:S01]  /*0c10*/  LDG.E R11, desc[UR22][R6.64] ;  /* 0x00000016060b7981 */ /* 0x000362000c1e1900 */
[----:B------:R-:W-:Y:S01]  /*0c20*/  IMAD.WIDE.U32 R160, R216, 0x10, R218 ;  /* 0x00000010d8a07825 */ /* 0x000fe200078e00da */
[----:B------:R-:W-:Y:S02]  /*0c30*/  IADD3 R222, PT, PT, R0, 0x380, RZ ;  /* 0x0000038000de7810 */ /* 0x000fe40007ffe0ff */
[----:B------:R-:W3:Y:S01]  /*0c40*/  LDG.E.128 R156, desc[UR22][R156.64] ;  /* 0x000000169c9c7981 */ /* 0x000ee2000c1e1d00 */
[----:B0-----:R-:W-:-:S03]  /*0c50*/  @P0 IMAD.WIDE.U32 R4, R3, 0x10, R212 ;  /* 0x0000001003040825 */ /* 0x001fc600078e00d4 */
[----:B------:R-:W3:Y:S01]  /*0c60*/  LDG.E.128 R188, desc[UR22][R188.64] ;  /* 0x00000016bcbc7981 */ /* 0x000ee2000c1e1d00 */
[----:B-1----:R-:W-:-:S03]  /*0c70*/  IADD3 R7, PT, PT, R0, 0x180, RZ ;  /* 0x0000018000077810 */ /* 0x002fc60007ffe0ff */
[----:B------:R0:W5:Y:S01]  /*0c80*/  @P0 LDG.E.128 R12, desc[UR22][R4.64] ;  /* 0x00000016040c0981 */ /* 0x000162000c1e1d00 */
[----:B------:R-:W-:Y:S01]  /*0c90*/  IADD3 R6, PT, PT, R0, 0x200, RZ ;  /* 0x0000020000067810 */ /* 0x000fe20007ffe0ff */
[----:B------:R-:W-:-:S04]  /*0ca0*/  IMAD.WIDE.U32 R152, R153, 0x10, R220 ;  /* 0x0000001099987825 */ /* 0x000fc800078e00dc */
[----:B------:R-:W-:-:S04]  /*0cb0*/  IMAD.WIDE.U32 R164, R165, 0x10, R220 ;  /* 0x00000010a5a47825 */ /* 0x000fc800078e00dc */
[----:B------:R-:W-:-:S04]  /*0cc0*/  IMAD.WIDE.U32 R168, R169, 0x10, R220 ;  /* 0x00000010a9a87825 */ /* 0x000fc800078e00dc */
[----:B------:R-:W-:-:S04]  /*0cd0*/  IMAD.WIDE.U32 R172, R214, 0x10, R218 ;  /* 0x00000010d6ac7825 */ /* 0x000fc800078e00da */
[----:B------:R-:W-:-:S04]  /*0ce0*/  IMAD.WIDE.U32 R176, R215, 0x10, R218 ;  /* 0x00000010d7b07825 */ /* 0x000fc800078e00da */
[--C-:B------:R-:W-:Y:S01]  /*0cf0*/  IMAD.WIDE.U32 R8, R204, 0x10, R218.reuse ;  /* 0x00000010cc087825 */ /* 0x100fe200078e00da */
[C---:B------:R-:W-:Y:S01]  /*0d00*/  IADD3 R10, PT, PT, R0.reuse, 0x400, RZ ;  /* 0x00000400000a7810 */ /* 0x040fe20007ffe0ff */
[----:B------:R-:W3:Y:S02]  /*0d10*/  LDG.E.128 R152, desc[UR22][R152.64] ;  /* 0x0000001698987981 */ /* 0x000ee4000c1e1d00 */
[----:B0-----:R-:W-:Y:S01]  /*0d20*/  IMAD.WIDE.U32 R4, R3, 0x10, R218 ;  /* 0x0000001003047825 */ /* 0x001fe200078e00da */
[----:B------:R-:W-:Y:S01]  /*0d30*/  IADD3 R3, PT, PT, R0, 0x280, RZ ;  /* 0x0000028000037810 */ /* 0x000fe20007ffe0ff */
[----:B------:R0:W3:Y:S02]  /*0d40*/  LDG.E.128 R204, desc[UR22][R8.64] ;  /* 0x0000001608cc7981 */ /* 0x0000e4000c1e1d00 */
[--C-:B------:R-:W-:Y:S02]  /*0d50*/  IMAD.WIDE.U32 R180, R181, 0x10, R220.reuse ;  /* 0x00000010b5b47825 */ /* 0x100fe400078e00dc */
[----:B------:R1:W3:Y:S02]  /*0d60*/  LDG.E.128 R212, desc[UR22][R4.64] ;  /* 0x0000001604d47981 */ /* 0x0002e4000c1e1d00 */
[----:B------:R-:W-:-:S02]  /*0d70*/  IMAD.WIDE.U32 R184, R185, 0x10, R220 ;  /* 0x00000010b9b87825 */ /* 0x000fc400078e00dc */
[----:B------:R-:W3:Y:S02]  /*0d80*/  LDG.E.128 R160, desc[UR22][R160.64] ;  /* 0x00000016a0a07981 */ /* 0x000ee4000c1e1d00 */
[----:B------:R-:W-:-:S04]  /*0d90*/  IMAD.WIDE.U32 R192, R193, 0x10, R220 ;  /* 0x00000010c1c07825 */ /* 0x000fc800078e00dc */
[----:B------:R-:W-:-:S04]  /*0da0*/  IMAD.WIDE.U32 R216, R2, 0x10, R220 ;  /* 0x0000001002d87825 */ /* 0x000fc800078e00dc */
[--C-:B------:R-:W-:Y:S01]  /*0db0*/  IMAD.WIDE.U32 R222, R222, 0x4, R226.reuse ;  /* 0x00000004dede7825 */ /* 0x100fe200078e00e2 */
[C---:B0-----:R-:W-:Y:S01]  /*0dc0*/  IADD3 R9, PT, PT, R0.reuse, 0x80, RZ ;  /* 0x0000008000097810 */ /* 0x041fe20007ffe0ff */
[----:B------:R-:W3:Y:S02]  /*0dd0*/  LDG.E.128 R164, desc[UR22][R164.64] ;  /* 0x00000016a4a47981 */ /* 0x000ee4000c1e1d00 */
[--C-:B------:R-:W-:Y:S01]  /*0de0*/  IMAD.WIDE.U32 R220, R7, 0x4, R226.reuse ;  /* 0x0000000407dc7825 */ /* 0x100fe200078e00e2 */
[----:B------:R-:W-:Y:S01]  /*0df0*/  IADD3 R8, PT, PT, R0, 0x100, RZ ;  /* 0x0000010000087810 */ /* 0x000fe20007ffe0ff */
[----:B------:R-:W3:Y:S02]  /*0e00*/  LDG.E.128 R172, desc[UR22][R172.64] ;  /* 0x00000016acac7981 */ /* 0x000ee4000c1e1d00 */
[--C-:B------:R-:W-:Y:S01]  /*0e10*/  IMAD.WIDE.U32 R6, R6, 0x4, R226.reuse ;  /* 0x0000000406067825 */ /* 0x100fe200078e00e2 */
[----:B------:R-:W-:Y:S01]  /*0e20*/  ISETP.NE.AND P0, PT, RZ, UR28, PT ;  /* 0x0000001cff007c0c */ /* 0x000fe2000bf05270 */
[----:B------:R-:W3:Y:S02]  /*0e30*/  LDG.E.128 R168, desc[UR22][R168.64] ;  /* 0x00000016a8a87981 */ /* 0x000ee4000c1e1d00 */
[----:B-1----:R-:W-:-:S02]  /*0e40*/  IMAD.WIDE.U32 R4, R3, 0x4, R226 ;  /* 0x0000000403047825 */ /* 0x002fc400078e00e2 */
[----:B------:R-:W5:Y:S02]  /*0e50*/  LDG.E R7, desc[UR22][R6.64] ;  /* 0x0000001606077981 */ /* 0x000f64000c1e1900 */
[--C-:B------:R-:W-:Y:S02]  /*0e60*/  IMAD.WIDE.U32 R224, R10, 0x4, R226.reuse ;  /* 0x000000040ae07825 */ /* 0x100fe400078e00e2 */
[----:B------:R-:W3:Y:S04]  /*0e70*/  LDG.E.128 R176, desc[UR22][R176.64] ;  /* 0x00000016b0b07981 */ /* 0x000ee8000c1e1d00 */
[----:B------:R-:W3:Y:S04]  /*0e80*/  LDG.E.128 R184, desc[UR22][R184.64] ;  /* 0x00000016b8b87981 */ /* 0x000ee8000c1e1d00 */
[----:B------:R-:W5:Y:S04]  /*0e90*/  LDG.E R6, desc[UR22][R4.64] ;  /* 0x0000001604067981 */ /* 0x000f68000c1e1900 */
[----:B------:R-:W3:Y:S04]  /*0ea0*/  LDG.E.128 R180, desc[UR22][R180.64] ;  /* 0x00000016b4b47981 */ /* 0x000ee8000c1e1d00 */
[----:B------:R-:W3:Y:S04]  /*0eb0*/  LDG.E.128 R192, desc[UR22][R192.64] ;  /* 0x00000016c0c07981 */ /* 0x000ee8000c1e1d00 */
[----:B------:R0:W5:Y:S04]  /*0ec0*/  LDG.E R4, desc[UR22][R222.64] ;  /* 0x00000016de047981 */ /* 0x000168000c1e1900 */
[----:B------:R-:W3:Y:S01]  /*0ed0*/  LDL R223, [R1+0x40] ;  /* 0x0000400001df7983 */ /* 0x000ee20000100800 */
[----:B------:R-:W-:Y:S01]  /*0ee0*/  IMAD.WIDE.U32 R218, R9, 0x4, R226 ;  /* 0x0000000409da7825 */ /* 0x000fe200078e00e2 */
[----:B------:R-:W-:-:S02]  /*0ef0*/  IADD3 R2, PT, PT, R0, 0x300, RZ ;  /* 0x0000030000027810 */ /* 0x000fc40007ffe0ff */
[----:B------:R-:W0:Y:S01]  /*0f00*/  LDL R222, [R1+0x14] ;  /* 0x0000140001de7983 */ /* 0x000e220000100800 */
[----:B------:R-:W-:-:S03]  /*0f10*/  IMAD.WIDE.U32 R8, R8, 0x4, R226 ;  /* 0x0000000408087825 */ /* 0x000fc600078e00e2 */
[----:B------:R-:W5:Y:S04]  /*0f20*/  LDG.E R10, desc[UR22][R218.64] ;  /* 0x00000016da0a7981 */ /* 0x000f68000c1e1900 */
[----:B------:R-:W5:Y:S01]  /*0f30*/  LDG.E R9, desc[UR22][R8.64] ;  /* 0x0000001608097981 */ /* 0x000f62000c1e1900 */
[----:B------:R-:W-:Y:S01]  /*0f40*/  IADD3 R0, PT, PT, R0, 0x480, RZ ;  /* 0x0000048000007810 */ /* 0x000fe20007ffe0ff */
[--C-:B------:R-:W-:Y:S02]  /*0f50*/  IMAD.WIDE.U32 R2, R2, 0x4, R226.reuse ;  /* 0x0000000402027825 */ /* 0x100fe400078e00e2 */
[----:B------:R-:W3:Y:S04]  /*0f60*/  LDG.E.128 R216, desc[UR22][R216.64] ;  /* 0x00000016d8d87981 */ /* 0x000ee8000c1e1d00 */
[----:B------:R1:W5:Y:S01]  /*0f70*/  LDG.E R8, desc[UR22][R220.64] ;  /* 0x00000016dc087981 */ /* 0x000362000c1e1900 */
[----:B------:R-:W-:-:S03]  /*0f80*/  IMAD.WIDE.U32 R226, R0, 0x4, R226 ;  /* 0x0000000400e27825 */ /* 0x000fc600078e00e2 */
[----:B------:R0:W5:Y:S04]  /*0f90*/  LDG.E R5, desc[UR22][R2.64] ;  /* 0x0000001602057981 */ /* 0x000168000c1e1900 */
[----:B------:R-:W3:Y:S04]  /*0fa0*/  LDL R220, [R1+0x48] ;  /* 0x0000480001dc7983 */ /* 0x000ee80000100800 */
[----:B------:R-:W3:Y:S04]  /*0fb0*/  LDL R221, [R1+0x4c] ;  /* 0x00004c0001dd7983 */ /* 0x000ee80000100800 */
[----:B------:R0:W5:Y:S04]  /*0fc0*/  LDG.E R3, desc[UR22][R224.64] ;  /* 0x00000016e0037981 */ /* 0x000168000c1e1900 */
[----:B------:R0:W5:Y:S04]  /*0fd0*/  LDG.E R2, desc[UR22][R226.64] ;  /* 0x00000016e2027981 */ /* 0x000168000c1e1900 */
[----:B------:R-:W3:Y:S04]  /*0fe0*/  LDL R225, [R1+0x20] ;  /* 0x0000200001e17983 */ /* 0x000ee80000100800 */
[----:B------:R-:W3:Y:S04]  /*0ff0*/  LDL R224, [R1+0x24] ;  /* 0x0000240001e07983 */ /* 0x000ee80000100800 */
[----:B------:R-:W3:Y:S04]  /*1000*/  LDL R226, [R1] ;  /* 0x0000000001e27983 */ /* 0x000ee80000100800 */
[----:B------:R-:W3:Y:S01]  /*1010*/  LDL R227, [R1+0x1c] ;  /* 0x00001c0001e37983 */ /* 0x000ee20000100800 */
[----:B--2---:R-:W-:-:S03]  /*1020*/  FSEL R0, R228, RZ, !P0 ;  /* 0x000000ffe4007208 */ /* 0x004fc60004000000 */
[----:B------:R-:W2:Y:S01]  /*1030*/  LDL R228, [R1+0x44] ;  /* 0x0000440001e47983 */ /* 0x000ea20000100800 */
[----:B------:R-:W-:-:S13]  /*1040*/  R2UR UR9, R0 ;  /* 0x00000000000972ca */ /* 0x000fda00000e0000 */
[----:B----4-:R-:W-:Y:S01]  /*1050*/  FADD.FTZ R0, R140, -UR9 ;  /* 0x800000098c007e21 */ /* 0x010fe20008010000 */
[----:B------:R-:W-:Y:S01]  /*1060*/  FADD.FTZ R140, R141, -UR9 ;  /* 0x800000098d8c7e21 */ /* 0x000fe20008010000 */
[----:B------:R-:W-:Y:S01]  /*1070*/  FADD.FTZ R141, R142, -UR9 ;  /* 0x800000098e8d7e21 */ /* 0x000fe20008010000 */
[----:B---3--:R-:W-:Y:S02]  /*1080*/  FMUL.FTZ R142, R223, R144 ;  /* 0x00000090df8e7220 */ /* 0x008fe40000410000 */
[----:B------:R-:W3:Y:S01]  /*1090*/  LDL R223, [R1+0x28] ;  /* 0x0000280001df7983 */ /* 0x000ee20000100800 */
[----:B------:R-:W-:Y:S01]  /*10a0*/  FADD.FTZ R143, R143, -UR9 ;  /* 0x800000098f8f7e21 */ /* 0x000fe20008010000 */
[----:B------:R-:W-:-:S03]  /*10b0*/  FMUL.FTZ R141, R141, UR30 ;  /* 0x0000001e8d8d7c20 */ /* 0x000fc60008410000 */
[----:B------:R-:W-:Y:S01]  /*10c0*/  FMUL.FTZ R143, R143, UR30 ;  /* 0x0000001e8f8f7c20 */ /* 0x000fe20008410000 */
[----:B------:R-:W-:Y:S01]  /*10d0*/  FADD.FTZ R130, R130, R146 ;  /* 0x0000009282827221 */ /* 0x000fe20000010000 */
[----:B------:R-:W-:Y:S01]  /*10e0*/  FFMA.FTZ R54, R146, R141, R54 ;  /* 0x0000008d92367223 */ /* 0x000fe20000010036 */
[----:B------:R-:W-:Y:S01]  /*10f0*/  FADD.FTZ R131, R131, R147 ;  /* 0x0000009383837221 */ /* 0x000fe20000010000 */
[----:B------:R-:W-:Y:S01]  /*1100*/  FFMA.FTZ R55, R147, R143, R55 ;  /* 0x0000008f93377223 */ /* 0x000fe20000010037 */
[----:B------:R-:W-:Y:S02]  /*1110*/  FMUL.FTZ R146, R220, R146 ;  /* 0x00000092dc927220 */ /* 0x000fe40000410000 */
[----:B------:R-:W4:Y:S01]  /*1120*/  LDL R220, [R1+0x2c] ;  /* 0x00002c0001dc7983 */ /* 0x000f220000100800 */
[----:B------:R-:W-:-:S03]  /*1130*/  FMUL.FTZ R147, R221, R147 ;  /* 0x00000093dd937220 */ /* 0x000fc60000410000 */
[----:B------:R-:W4:Y:S01]  /*1140*/  LDL R221, [R1+0x10] ;  /* 0x0000100001dd7983 */ /* 0x000f220000100800 */
[----:B------:R-:W-:Y:S01]  /*1150*/  FMUL.FTZ R0, R0, UR30 ;  /* 0x0000001e00007c20 */ /* 0x000fe20008410000 */
[----:B------:R-:W-:Y:S01]  /*1160*/  FMUL.FTZ R140, R140, UR30 ;  /* 0x0000001e8c8c7c20 */ /* 0x000fe20008410000 */
[----:B------:R-:W-:Y:S02]  /*1170*/  FADD.FTZ R128, R128, R144 ;  /* 0x0000009080807221 */ /* 0x000fe40000010000 */
[----:B------:R-:W-:Y:S01]  /*1180*/  FFMA.FTZ R52, R144, R0, R52 ;  /* 0x0000000090347223 */ /* 0x000fe20000010034 */
[----:B------:R-:W-:Y:S01]  /*1190*/  FADD.FTZ R144, R148, -UR9 ;  /* 0x8000000994907e21 */ /* 0x000fe20008010000 */
[----:B------:R-:W-:Y:S01]  /*11a0*/  FADD.FTZ R129, R129, R145 ;  /* 0x0000009181817221 */ /* 0x000fe20000010000 */
[----:B------:R-:W-:Y:S02]  /*11b0*/  FFMA.FTZ R53, R145, R140, R53 ;  /* 0x0000008c91357223 */ /* 0x000fe40000010035 */
[----:B------:R-:W-:Y:S01]  /*11c0*/  FMUL.FTZ R144, R144, UR30 ;  /* 0x0000001e90907c20 */ /* 0x000fe20008410000 */
[----:B------:R-:W-:Y:S01]  /*11d0*/  FADD.FTZ R148, R149, -UR9 ;  /* 0x8000000995947e21 */ /* 0x000fe20008010000 */
[----:B------:R-:W-:Y:S01]  /*11e0*/  FADD.FTZ R149, R150, -UR9 ;  /* 0x8000000996957e21 */ /* 0x000fe20008010000 */
[----:B------:R-:W-:Y:S01]  /*11f0*/  FADD.FTZ R124, R124, R152 ;  /* 0x000000987c7c7221 */ /* 0x000fe20000010000 */
[----:B------:R-:W-:Y:S01]  /*1200*/  FFMA.FTZ R56, R152, R144, R56 ;  /* 0x0000009098387223 */ /* 0x000fe20000010038 */
[----:B------:R-:W-:Y:S01]  /*1210*/  FMUL.FTZ R150, R229, R152 ;  /* 0x00000098e5967220 */ /* 0x000fe20000410000 */
[----:B------:R-:W-:Y:S01]  /*1220*/  FADD.FTZ R152, R156, -UR9 ;  /* 0x800000099c987e21 */ /* 0x000fe20008010000 */
[----:B------:R-:W-:Y:S01]  /*1230*/  FADD.FTZ R156, R157, -UR9 ;  /* 0x800000099d9c7e21 */ /* 0x000fe20008010000 */
[----:B------:R-:W-:Y:S01]  /*1240*/  FADD.FTZ R157, R158, -UR9 ;  /* 0x800000099e9d7e21 */ /* 0x000fe20008010000 */
[----:B------:R-:W-:-:S02]  /*1250*/  FMUL.FTZ R158, R225, R164 ;  /* 0x000000a4e19e7220 */ /* 0x000fc40000410000 */
[----:B------:R-:W-:Y:S01]  /*1260*/  FMUL.FTZ R156, R156, UR30 ;  /* 0x0000001e9c9c7c20 */ /* 0x000fe20008410000 */
[----:B------:R-:W4:Y:S01]  /*1270*/  LDL R225, [R1+0x4] ;  /* 0x0000040001e17983 */ /* 0x000f220000100800 */
[----:B------:R-:W-:Y:S01]  /*1280*/  FMUL.FTZ R157, R157, UR30 ;  /* 0x0000001e9d9d7c20 */ /* 0x000fe20008410000 */
[----:B------:R-:W-:Y:S01]  /*1290*/  FADD.FTZ R121, R121, R165 ;  /* 0x000000a579797221 */ /* 0x000fe20000010000 */
[----:B------:R-:W-:Y:S01]  /*12a0*/  FFMA.FTZ R61, R165, R156, R61 ;  /* 0x0000009ca53d7223 */ /* 0x000fe2000001003d */
[----:B------:R-:W-:Y:S02]  /*12b0*/  FMUL.FTZ R165, R224, R165 ;  /* 0x000000a5e0a57220 */ /* 0x000fe40000410000 */
[----:B------:R-:W4:Y:S01]  /*12c0*/  LDL R224, [R1+0x8] ;  /* 0x0000080001e07983 */ /* 0x000f220000100800 */
[----:B------:R-:W-:Y:S01]  /*12d0*/  FADD.FTZ R122, R122, R166 ;  /* 0x000000a67a7a7221 */ /* 0x000fe20000010000 */
[----:B------:R-:W-:Y:S01]  /*12e0*/  FFMA.FTZ R62, R166, R157, R62 ;  /* 0x0000009da63e7223 */ /* 0x000fe2000001003e */
[----:B--2---:R-:W-:-:S02]  /*12f0*/  FMUL.FTZ R145, R228, R145 ;  /* 0x00000091e4917220 */ /* 0x004fc40000410000 */
[----:B------:R-:W2:Y:S01]  /*1300*/  LDL R228, [R1+0x18] ;  /* 0x0000180001e47983 */ /* 0x000ea20000100800 */
[----:B---3--:R-:W-:-:S03]  /*1310*/  FMUL.FTZ R166, R223, R166 ;  /* 0x000000a6dfa67220 */ /* 0x008fc60000410000 */
[----:B------:R-:W3:Y:S01]  /*1320*/  LDL R223, [R1+0xc] ;  /* 0x00000c0001df7983 */ /* 0x000ee20000100800 */
[----:B------:R-:W-:Y:S01]  /*1330*/  FADD.FTZ R159, R159, -UR9 ;  /* 0x800000099f9f7e21 */ /* 0x000fe20008010000 */
[----:B------:R-:W-:Y:S01]  /*1340*/  FMUL.FTZ R152, R152, UR30 ;  /* 0x0000001e98987c20 */ /* 0x000fe20008410000 */
[----:B------:R-:W-:Y:S01]  /*1350*/  FADD.FTZ R160, R160, -UR9 ;  /* 0x80000009a0a07e21 */ /* 0x000fe20008010000 */
[----:B------:R-:W-:Y:S01]  /*1360*/  FADD.FTZ R120, R120, R164 ;  /* 0x000000a478787221 */ /* 0x000fe20000010000 */
[----:B------:R-:W-:Y:S01]  /*1370*/  FMUL.FTZ R159, R159, UR30 ;  /* 0x0000001e9f9f7c20 */ /* 0x000fe20008410000 */
[----:B------:R-:W-:Y:S01]  /*1380*/  FFMA.FTZ R60, R164, R152, R60 ;  /* 0x00000098a43c7223 */ /* 0x000fe2000001003c */
[----:B------:R-:W-:Y:S01]  /*1390*/  FADD.FTZ R161, R161, -UR9 ;  /* 0x80000009a1a17e21 */ /* 0x000fe20008010000 */
[----:B------:R-:W-:Y:S01]  /*13a0*/  FMUL.FTZ R164, R160, UR30 ;  /* 0x0000001ea0a47c20 */ /* 0x000fe20008410000 */
[----:B------:R-:W-:Y:S01]  /*13b0*/  FADD.FTZ R162, R162, -UR9 ;  /* 0x80000009a2a27e21 */ /* 0x000fe20008010000 */
[----:B------:R-:W-:Y:S01]  /*13c0*/  FADD.FTZ R123, R123, R167 ;  /* 0x000000a77b7b7221 */ /* 0x000fe20000010000 */
[----:B------:R-:W-:Y:S01]  /*13d0*/  FFMA.FTZ R63, R167, R159, R63 ;  /* 0x0000009fa73f7223 */ /* 0x000fe2000001003f */
[----:B------:R-:W-:Y:S01]  /*13e0*/  FADD.FTZ R160, R172, -UR9 ;  /* 0x80000009aca07e21 */ /* 0x000fe20008010000 */
[----:B------:R-:W-:Y:S01]  /*13f0*/  FADD.FTZ R116, R116, R168 ;  /* 0x000000a874747221 */ /* 0x000fe20000010000 */
[----:B------:R-:W-:Y:S01]  /*1400*/  FFMA.FTZ R64, R168, R164, R64 ;  /* 0x000000a4a8407223 */ /* 0x000fe20000010040 */
[----:B------:R-:W-:Y:S01]  /*1410*/  FADD.FTZ R163, R163, -UR9 ;  /* 0x80000009a3a37e21 */ /* 0x000fe20008010000 */
[----:B------:R-:W-:Y:S01]  /*1420*/  FMUL.FTZ R172, R160, UR30 ;  /* 0x0000001ea0ac7c20 */ /* 0x000fe20008410000 */
[----:B------:R-:W-:Y:S01]  /*1430*/  FADD.FTZ R117, R117, R169 ;  /* 0x000000a975757221 */ /* 0x000fe20000010000 */
[----:B0-----:R-:W-:Y:S01]  /*1440*/  FMUL.FTZ R222, R222, R169 ;  /* 0x000000a9dede7220 */ /* 0x001fe20000410000 */
[----:B------:R-:W-:Y:S01]  /*1450*/  FADD.FTZ R160, R176, -UR9 ;  /* 0x80000009b0a07e21 */ /* 0x000fe20008010000 */
[----:B----4-:R-:W-:Y:S01]  /*1460*/  FMUL.FTZ R167, R220, R167 ;  /* 0x000000a7dca77220 */ /* 0x010fe20000410000 */
[----:B-1----:R-:W-:Y:S01]  /*1470*/  FMUL.FTZ R220, R161, UR30 ;  /* 0x0000001ea1dc7c20 */ /* 0x002fe20008410000 */
[----:B------:R-:W-:Y:S01]  /*1480*/  FMUL.FTZ R221, R221, R168 ;  /* 0x000000a8dddd7220 */ /* 0x000fe20000410000 */
[----:B------:R-:W-:Y:S01]  /*1490*/  FMUL.FTZ R168, R162, UR30 ;  /* 0x0000001ea2a87c20 */ /* 0x000fe20008410000 */
[----:B------:R-:W-:Y:S01]  /*14a0*/  FADD.FTZ R162, R174, -UR9 ;  /* 0x80000009aea27e21 */ /* 0x000fe20008010000 */
[----:B------:R-:W-:Y:S01]  /*14b0*/  FFMA.FTZ R65, R169, R220, R65 ;  /* 0x000000dca9417223 */ /* 0x000fe20000010041 */
[----:B------:R-:W-:Y:S01]  /*14c0*/  FMUL.FTZ R169, R163, UR30 ;  /* 0x0000001ea3a97c20 */ /* 0x000fe20008410000 */
[----:B------:R-:W-:Y:S01]  /*14d0*/  FADD.FTZ R163, R173, -UR9 ;  /* 0x80000009ada37e21 */ /* 0x000fe20008010000 */
[----:B------:R-:W-:Y:S01]  /*14e0*/  FMUL.FTZ R174, R162, UR30 ;  /* 0x0000001ea2ae7c20 */ /* 0x000fe20008410000 */
[----:B------:R-:W-:Y:S01]  /*14f0*/  FADD.FTZ R162, R177, -UR9 ;  /* 0x80000009b1a27e21 */ /* 0x000fe20008010000 */
[----:B------:R-:W-:Y:S01]  /*1500*/  FMUL.FTZ R177, R160, UR30 ;  /* 0x0000001ea0b17c20 */ /* 0x000fe20008410000 */
[----:B------:R-:W-:Y:S01]  /*1510*/  FADD.FTZ R160, R179, -UR9 ;  /* 0x80000009b3a07e21 */ /* 0x000fe20008010000 */
[----:B------:R-:W-:Y:S01]  /*1520*/  FMUL.FTZ R173, R163, UR30 ;  /* 0x0000001ea3ad7c20 */ /* 0x000fe20008410000 */
[----:B------:R-:W-:Y:S01]  /*1530*/  FADD.FTZ R163, R188, -UR9 ;  /* 0x80000009bca37e21 */ /* 0x000fe20008010000 */
[----:B------:R-:W-:Y:S01]  /*1540*/  FADD.FTZ R108, R108, R184 ;  /* 0x000000b86c6c7221 */ /* 0x000fe20000010000 */
[----:B------:R-:W-:Y:S01]  /*1550*/  FFMA.FTZ R72, R184, R177, R72 ;  /* 0x000000b1b8487223 */ /* 0x000fe20000010048 */
[----:B-----5:R-:W-:Y:S01]  /*1560*/  FMUL.FTZ R179, R248, R184 ;  /* 0x000000b8f8b37220 */ /* 0x020fe20000410000 */
[----:B------:R-:W-:Y:S01]  /*1570*/  FMUL.FTZ R184, R160, UR30 ;  /* 0x0000001ea0b87c20 */ /* 0x000fe20008410000 */
[----:B------:R-:W-:Y:S01]  /*1580*/  FADD.FTZ R160, R191, -UR9 ;  /* 0x80000009bfa07e21 */ /* 0x000fe20008010000 */
[----:B------:R-:W-:Y:S01]  /*1590*/  FADD.FTZ R161, R175, -UR9 ;  /* 0x80000009afa17e21 */ /* 0x000fe20008010000 */
[----:B------:R-:W-:Y:S01]  /*15a0*/  FMUL.FTZ R188, R163, UR30 ;  /* 0x0000001ea3bc7c20 */ /* 0x000fe20008410000 */
[----:B------:R-:W-:Y:S01]  /*15b0*/  FFMA.FTZ R191, R0, R142, RZ ;  /* 0x0000008e00bf7223 */ /* 0x000fe200000100ff */
[----:B------:R-:W-:Y:S01]  /*15c0*/  FADD.FTZ R163, RZ, R142 ;  /* 0x0000008effa37221 */ /* 0x000fe20000010000 */
[----:B------:R-:W-:Y:S01]  /*15d0*/  FMUL.FTZ R176, R161, UR30 ;  /* 0x0000001ea1b07c20 */ /* 0x000fe20008410000 */
[----:B------:R-:W-:Y:S01]  /*15e0*/  FADD.FTZ R161, R178, -UR9 ;  /* 0x80000009b2a17e21 */ /* 0x000fe20008010000 */
[----:B------:R-:W-:Y:S01]  /*15f0*/  FFMA.FTZ R191, R140, R145, R191 ;  /* 0x000000918cbf7223 */ /* 0x000fe200000100bf */
[----:B------:R-:W-:Y:S01]  /*1600*/  FADD.FTZ R163, R145, R163 ;  /* 0x000000a391a37221 */ /* 0x000fe20000010000 */
[----:B------:R-:W-:Y:S01]  /*1610*/  FMUL.FTZ R178, R162, UR30 ;  /* 0x0000001ea2b27c20 */ /* 0x000fe20008410000 */
[----:B------:R-:W-:Y:S01]  /*1620*/  FADD.FTZ R162, R189, -UR9 ;  /* 0x80000009bda27e21 */ /* 0x000fe20008010000 */
[----:B------:R-:W-:Y:S01]  /*1630*/  FFMA.FTZ R191, R141, R146, R191 ;  /* 0x000000928dbf7223 */ /* 0x000fe200000100bf */
[----:B------:R-:W-:Y:S01]  /*1640*/  FADD.FTZ R163, R146, R163 ;  /* 0x000000a392a37221 */ /* 0x000fe20000010000 */
[----:B------:R-:W-:Y:S01]  /*1650*/  FMUL.FTZ R148, R148, UR30 ;  /* 0x0000001e94947c20 */ /* 0x000fe20008410000 */
[----:B------:R-:W-:Y:S01]  /*1660*/  FMUL.FTZ R189, R162, UR30 ;  /* 0x0000001ea2bd7c20 */ /* 0x000fe20008410000 */
[----:B------:R-:W-:Y:S01]  /*1670*/  FFMA.FTZ R162, R143, R147, R191 ;  /* 0x000000938fa27223 */ /* 0x000fe200000100bf */
[----:B------:R-:W-:Y:S01]  /*1680*/  FADD.FTZ R163, R147, R163 ;  /* 0x000000a393a37221 */ /* 0x000fe20000010000 */
[----:B------:R-:W-:Y:S01]  /*1690*/  FADD.FTZ R112, R112, R180 ;  /* 0x000000b470707221 */ /* 0x000fe20000010000 */
[----:B------:R-:W-:Y:S01]  /*16a0*/  FFMA.FTZ R68, R180, R172, R68 ;  /* 0x000000acb4447223 */ /* 0x000fe20000010044 */
[----:B------:R-:W-:Y:S01]  /*16b0*/  FMUL.FTZ R175, R226, R180 ;  /* 0x000000b4e2af7220 */ /* 0x000fe20000410000 */
[----:B------:R-:W-:Y:S01]  /*16c0*/  FADD.FTZ R151, R151, -UR9 ;  /* 0x8000000997977e21 */ /* 0x000fe20008010000 */
[----:B------:R-:W-:Y:S01]  /*16d0*/  FMUL.FTZ R149, R149, UR30 ;  /* 0x0000001e95957c20 */ /* 0x000fe20008410000 */
[----:B------:R-:W-:Y:S01]  /*16e0*/  FADD.FTZ R125, R125, R153 ;  /* 0x000000997d7d7221 */ /* 0x000fe20000010000 */
[----:B------:R-:W-:Y:S01]  /*16f0*/  FFMA.FTZ R57, R153, R148, R57 ;  /* 0x0000009499397223 */ /* 0x000fe20000010039 */
[----:B------:R-:W-:Y:S01]  /*1700*/  FMUL.FTZ R180, R161, UR30 ;  /* 0x0000001ea1b47c20 */ /* 0x000fe20008410000 */
[----:B------:R-:W-:Y:S01]  /*1710*/  FMUL.FTZ R153, R252, R153 ;  /* 0x00000099fc997220 */ /* 0x000fe20000410000 */
[----:B------:R-:W-:Y:S01]  /*1720*/  FADD.FTZ R161, R190, -UR9 ;  /* 0x80000009bea17e21 */ /* 0x000fe20008010000 */
[----:B------:R-:W-:Y:S01]  /*1730*/  FFMA.FTZ R162, R144, R150, R162 ;  /* 0x0000009690a27223 */ /* 0x000fe200000100a2 */
[----:B------:R-:W-:Y:S01]  /*1740*/  FADD.FTZ R163, R150, R163 ;  /* 0x000000a396a37221 */ /* 0x000fe20000010000 */
[----:B------:R-:W-:Y:S01]  /*1750*/  FMUL.FTZ R151, R151, UR30 ;  /* 0x0000001e97977c20 */ /* 0x000fe20008410000 */
[----:B------:R-:W-:Y:S01]  /*1760*/  FADD.FTZ R126, R126, R154 ;  /* 0x0000009a7e7e7221 */ /* 0x000fe20000010000 */
[----:B------:R-:W-:Y:S01]  /*1770*/  FFMA.FTZ R58, R154, R149, R58 ;  /* 0x000000959a3a7223 */ /* 0x000fe2000001003a */
[----:B------:R-:W-:Y:S01]  /*1780*/  FMUL.FTZ R154, R231, R154 ;  /* 0x0000009ae79a7220 */ /* 0x000fe20000410000 */
[----:B------:R-:W-:Y:S01]  /*1790*/  FMUL.FTZ R191, R161, UR30 ;  /* 0x0000001ea1bf7c20 */ /* 0x000fe20008410000 */
        /* <DEDUP_REMOVED lines=9> */
[----:B------:R-:W-:Y:S01]  /*1830*/  FMUL.FTZ R190, R244, R192 ;  /* 0x000000c0f4be7220 */ /* 0x000fe20000410000 */
[----:B------:R-:W-:Y:S01]  /*1840*/  FMUL.FTZ R192, R160, UR30 ;  /* 0x0000001ea0c07c20 */ /* 0x000fe20008410000 */
        /* <DEDUP_REMOVED lines=8> */
[----:B------:R-:W-:Y:S02]  /*18d0*/  FADD.FTZ R161, R198, -UR9 ;  /* 0x80000009c6a17e21 */ /* 0x000fe40008010000 */
[----:B------:R-:W-:Y:S01]  /*18e0*/  FFMA.FTZ R198, R157, R166, R196 ;  /* 0x000000a69dc67223 */ /* 0x000fe200000100c4 */
[----:B------:R-:W-:Y:S01]  /*18f0*/  FADD.FTZ R197, R166, R197 ;  /* 0x000000c5a6c57221 */ /* 0x000fe20000010000 */
[----:B------:R-:W-:-:S02]  /*1900*/  FMUL.FTZ R196, R163, UR30 ;  /* 0x0000001ea3c47c20 */ /* 0x000fc40008410000 */
        /* <DEDUP_REMOVED lines=8> */
[----:B------:R-:W-:Y:S01]  /*1990*/  FFMA.FTZ R163, R220, R222, R163 ;  /* 0x000000dedca37223 */ /* 0x000fe200000100a3 */
[----:B------:R-:W-:Y:S01]  /*19a0*/  FADD.FTZ R162, R222, R199 ;  /* 0x000000c7dea27221 */ /* 0x000fe20000010000 */
[----:B------:R-:W-:Y:S01]  /*19b0*/  FADD.FTZ R119, R119, R171 ;  /* 0x000000ab77777221 */ /* 0x000fe20000010000 */
[----:B------:R-:W-:Y:S01]  /*19c0*/  FFMA.FTZ R67, R171, R169, R67 ;  /* 0x000000a9ab437223 */ /* 0x000fe20000010043 */
[----:B------:R-:W-:Y:S01]  /*19d0*/  FMUL.FTZ R171, R227, R171 ;  /* 0x000000abe3ab7220 */ /* 0x000fe20000410000 */
[----:B--2---:R-:W-:-:S04]  /*19e0*/  FMUL.FTZ R170, R228, R170 ;  /* 0x000000aae4aa7220 */ /* 0x004fc80000410000 */
[----:B------:R-:W-:Y:S01]  /*19f0*/  FFMA.FTZ R163, R168, R170, R163 ;  /* 0x000000aaa8a37223 */ /* 0x000fe200000100a3 */
[----:B------:R-:W-:-:S03]  /*1a00*/  FADD.FTZ R162, R170, R162 ;  /* 0x000000a2aaa27221 */ /* 0x000fc60000010000 */
        /* <DEDUP_REMOVED lines=10> */
[----:B------:R-:W-:Y:S01]  /*1ab0*/  FADD.FTZ R114, R114, R182 ;  /* 0x000000b672727221 */ /* 0x000fe20000010000 */
[----:B------:R-:W-:Y:S01]  /*1ac0*/  FFMA.FTZ R70, R182, R174, R70 ;  /* 0x000000aeb6467223 */ /* 0x000fe20000010046 */
[----:B------:R-:W-:Y:S01]  /*1ad0*/  FMUL.FTZ R199, R161, UR30 ;  /* 0x0000001ea1c77c20 */ /* 0x000fe20008410000 */
[----:B------:R-:W-:Y:S01]  /*1ae0*/  FMUL.FTZ R200, R160, UR30 ;  /* 0x0000001ea0c87c20 */ /* 0x000fe20008410000 */
[----:B------:R-:W-:Y:S01]  /*1af0*/  FMUL.FTZ R182, R224, R182 ;  /* 0x000000b6e0b67220 */ /* 0x000fe20000410000 */
[----:B------:R-:W-:Y:S01]  /*1b00*/  FFMA.FTZ R160, R173, R181, R163 ;  /* 0x000000b5ada07223 */ /* 0x000fe200000100a3 */
[----:B------:R-:W-:Y:S01]  /*1b10*/  FADD.FTZ R161, R181, R162 ;  /* 0x000000a2b5a17221 */ /* 0x000fe20000010000 */
[----:B------:R-:W-:Y:S01]  /*1b20*/  FADD.FTZ R115, R115, R183 ;  /* 0x000000b773737221 */ /* 0x000fe20000010000 */
[----:B------:R-:W-:Y:S01]  /*1b30*/  FFMA.FTZ R71, R183, R176, R71 ;  /* 0x000000b0b7477223 */ /* 0x000fe20000010047 */
[----:B------:R-:W-:Y:S01]  /*1b40*/  FFMA.FTZ R160, R174, R182, R160 ;  /* 0x000000b6aea07223 */ /* 0x000fe200000100a0 */
[----:B------:R-:W-:Y:S01]  /*1b50*/  FADD.FTZ R161, R182, R161 ;  /* 0x000000a1b6a17221 */ /* 0x000fe20000010000 */
[----:B------:R-:W-:Y:S01]  /*1b60*/  FADD.FTZ R163, R204, -UR9 ;  /* 0x80000009cca37e21 */ /* 0x000fe20008010000 */
[----:B------:R-:W-:Y:S01]  /*1b70*/  FADD.FTZ R162, R205, -UR9 ;  /* 0x80000009cda27e21 */ /* 0x000fe20008010000 */
        /* <DEDUP_REMOVED lines=32> */
[----:B------:R-:W-:Y:S01]  /*1d80*/  FADD.FTZ R92, R92, R216 ;  /* 0x000000d85c5c7221 */ /* 0x000fe20000010000 */
[----:B------:R-:W-:Y:S01]  /*1d90*/  FADD.FTZ R94, R94, R218 ;  /* 0x000000da5e5e7221 */ /* 0x000fe20000010000 */
[----:B------:R-:W-:Y:S01]  /*1da0*/  FADD.FTZ R95, R95, R219 ;  /* 0x000000db5f5f7221 */ /* 0x000fe20000010000 */
[----:B---3--:R-:W-:-:S04]  /*1db0*/  FMUL.FTZ R183, R223, R183 ;  /* 0x000000b7dfb77220 */ /* 0x008fc80000410000 */
        /* <DEDUP_REMOVED lines=8> */
[----:B------:R-:W-:-:S02]  /*1e40*/  FADD.FTZ R160, R207, -UR9 ;  /* 0x80000009cfa07e21 */ /* 0x000fc40008010000 */
[----:B------:R-:W-:Y:S01]  /*1e50*/  FFMA.FTZ R163, R180, R186, R163 ;  /* 0x000000bab4a37223 */ /* 0x000fe200000100a3 */
[----:B------:R-:W-:Y:S01]  /*1e60*/  FADD.FTZ R207, R186, R205 ;  /* 0x000000cdbacf7221 */ /* 0x000fe20000010000 */
[----:B------:R-:W-:Y:S02]  /*1e70*/  FMUL.FTZ R205, R162, UR30 ;  /* 0x0000001ea2cd7c20 */ /* 0x000fe40008410000 */
[----:B------:R-:W-:Y:S01]  /*1e80*/  FFMA.FTZ R163, R184, R187, R163 ;  /* 0x000000bbb8a37223 */ /* 0x000fe200000100a3 */
[----:B------:R-:W-:-:S03]  /*1e90*/  FADD.FTZ R162, R187, R207 ;  /* 0x000000cfbba27221 */ /* 0x000fc60000010000 */
[----:B------:R-:W-:Y:S01]  /*1ea0*/  FFMA.FTZ R163, R188, R190, R163 ;  /* 0x000000bebca37223 */ /* 0x000fe200000100a3 */
[----:B------:R-:W-:-:S03]  /*1eb0*/  FADD.FTZ R162, R190, R162 ;  /* 0x000000a2bea27221 */ /* 0x000fc60000010000 */
[----:B------:R-:W-:Y:S01]  /*1ec0*/  FFMA.FTZ R163, R189, R193, R163 ;  /* 0x000000c1bda37223 */ /* 0x000fe200000100a3 */
[----:B------:R-:W-:Y:S01]  /*1ed0*/  FADD.FTZ R162, R193, R162 ;  /* 0x000000a2c1a27221 */ /* 0x000fe20000010000 */
[----:B------:R-:W-:Y:S02]  /*1ee0*/  FFMA.FTZ R84, R208, R204, R84 ;  /* 0x000000ccd0547223 */ /* 0x000fe40000010054 */
[----:B------:R-:W-:Y:S01]  /*1ef0*/  FFMA.FTZ R163, R191, R194, R163 ;  /* 0x000000c2bfa37223 */ /* 0x000fe200000100a3 */
[----:B------:R-:W-:Y:S01]  /*1f00*/  FADD.FTZ R162, R194, R162 ;  /* 0x000000a2c2a27221 */ /* 0x000fe20000010000 */
[----:B------:R-:W-:Y:S01]  /*1f10*/  FMUL.FTZ R206, R236, R208 ;  /* 0x000000d0ecce7220 */ /* 0x000fe20000410000 */
[----:B------:R-:W-:Y:S01]  /*1f20*/  FFMA.FTZ R85, R209, R205, R85 ;  /* 0x000000cdd1557223 */ /* 0x000fe20000010055 */
[----:B------:R-:W-:Y:S01]  /*1f30*/  FMUL.FTZ R207, R237, R209 ;  /* 0x000000d1edcf7220 */ /* 0x000fe20000410000 */
[----:B------:R-:W-:Y:S01]  /*1f40*/  FMUL.FTZ R208, R161, UR30 ;  /* 0x0000001ea1d07c20 */ /* 0x000fe20008410000 */
        /* <DEDUP_REMOVED lines=18> */
[----:B------:R-:W-:Y:S01]  /*2070*/  FFMA.FTZ R86, R210, R208, R86 ;  /* 0x000000d0d2567223 */ /* 0x000fe20000010056 */
[----:B------:R-:W-:Y:S01]  /*2080*/  FMUL.FTZ R213, R162, UR30 ;  /* 0x0000001ea2d57c20 */ /* 0x000fe20008410000 */
[----:B------:R-:W-:Y:S01]  /*2090*/  FMUL.FTZ R210, R238, R210 ;  /* 0x000000d2eed27220 */ /* 0x000fe20000410000 */
[----:B------:R-:W-:Y:S01]  /*20a0*/  FFMA.FTZ R163, R205, R207, R163 ;  /* 0x000000cfcda37223 */ /* 0x000fe200000100a3 */
[----:B------:R-:W-:Y:S01]  /*20b0*/  FADD.FTZ R162, R215, R207 ;  /* 0x000000cfd7a27221 */ /* 0x000fe20000010000 */
[----:B------:R-:W-:Y:S01]  /*20c0*/  FFMA.FTZ R87, R211, R209, R87 ;  /* 0x000000d1d3577223 */ /* 0x000fe20000010057 */
[----:B------:R-:W-:Y:S01]  /*20d0*/  FMUL.FTZ R211, R239, R211 ;  /* 0x000000d3efd37220 */ /* 0x000fe20000410000 */
[----:B------:R-:W-:Y:S01]  /*20e0*/  FFMA.FTZ R163, R208, R210, R163 ;  /* 0x000000d2d0a37223 */ /* 0x000fe200000100a3 */
[----:B------:R-:W-:Y:S01]  /*20f0*/  FADD.FTZ R162, R162, R210 ;  /* 0x000000d2a2a27221 */ /* 0x000fe20000010000 */
[----:B------:R-:W-:-:S02]  /*2100*/  FMUL.FTZ R214, R232, R216 ;  /* 0x000000d8e8d67220 */ /* 0x000fc40000410000 */
        /* <DEDUP_REMOVED lines=18> */
[----:B------:R-:W-:Y:S01]  /*2230*/  FADD.FTZ R161, R162, R219 ;  /* 0x000000dba2a17221 */ /* 0x000fe20000010000 */
[----:B------:R-:W-:Y:S06]  /*2240*/  BRA `(.L_x_18567) ;  /* 0x0000000400d47947 */ /* 0x000fec0003800000 */
.L_x_18566:
        /* <DEDUP_REMOVED lines=12> */
.L_x_18568:
[----:B------:R-:W-:Y:S01]  /*2310*/  CS2R R160, SRZ ;  /* 0x0000000000a07805 */ /* 0x000fe2000001ff00 */
[----:B------:R-:W-:Y:S06]  /*2320*/  BRA.U UP0, `(.L_x_18569) ;  /* 0x0000000100947547 */ /* 0x000fec000b800000 */
[----:B------:R0:W-:Y:S01]  /*2330*/  STL.64 [R1+0x50], R12 ;  /* 0x0000500c01007387 */ /* 0x0001e20000100a00 */
[C---:B------:R-:W-:Y:S01]  /*2340*/  IADD3 R2, PT, PT, R223.reuse, 0x80, RZ ;  /* 0x00000080df027810 */ /* 0x040fe20007ffe0ff */
[----:B0-----:R-:W0:Y:S01]  /*2350*/  LDC.64 R12, c[0x0][0x3b0] ;  /* 0x0000ec00ff0c7b82 */ /* 0x001e220000000a00 */
[C---:B------:R-:W-:Y:S02]  /*2360*/  IADD3 R4, PT, PT, R223.reuse, 0x180, RZ ;  /* 0x00000180df047810 */ /* 0x040fe40007ffe0ff */
[C---:B------:R-:W-:Y:S02]  /*2370*/  IADD3 R6, PT, PT, R223.reuse, 0x200, RZ ;  /* 0x00000200df067810 */ /* 0x040fe40007ffe0ff */
[C---:B------:R-:W-:Y:S02]  /*2380*/  IADD3 R162, PT, PT, R223.reuse, 0x280, RZ ;  /* 0x00000280dfa27810 */ /* 0x040fe40007ffe0ff */
[C---:B------:R-:W-:Y:S02]  /*2390*/  IADD3 R224, PT, PT, R223.reuse, 0x300, RZ ;  /* 0x00000300dfe07810 */ /* 0x040fe40007ffe0ff */
[----:B------:R-:W-:-:S02]  /*23a0*/  IADD3 R9, PT, PT, R223, 0x380, RZ ;  /* 0x00000380df097810 */ /* 0x000fc40007ffe0ff */
[C---:B------:R-:W-:Y:S02]  /*23b0*/  IADD3 R8, PT, PT, R223.reuse, 0x400, RZ ;  /* 0x00000400df087810 */ /* 0x040fe40007ffe0ff */
[----:B------:R-:W-:Y:S01]  /*23c0*/  IADD3 R11, PT, PT, R223, 0x480, RZ ;  /* 0x00000480df0b7810 */ /* 0x000fe20007ffe0ff */
[----:B0-----:R-:W-:-:S05]  /*23d0*/  IMAD.WIDE.U32 R2, R2, 0x4, R12 ;  /* 0x0000000402027825 */ /* 0x001fca00078e000c */
[----:B------:R0:W5:Y:S01]  /*23e0*/  LDG.E R10, desc[UR22][R2.64] ;  /* 0x00000016020a7981 */ /* 0x000162000c1e1900 */
[----:B------:R-:W-:-:S04]  /*23f0*/  IMAD.WIDE.U32 R4, R4, 0x4, R12 ;  /* 0x0000000404047825 */ /* 0x000fc800078e000c */
[----:B------:R-:W-:-:S04]  /*2400*/  IMAD.WIDE.U32 R6, R6, 0x4, R12 ;  /* 0x0000000406067825 */ /* 0x000fc800078e000c */
[--C-:B------:R-:W-:Y:S01]  /*2410*/  IMAD.WIDE.U32 R162, R162, 0x4, R12.reuse ;  /* 0x00000004a2a27825 */ /* 0x100fe200078e000c */
[----:B0-----:R-:W-:Y:S01]  /*2420*/  IADD3 R2, PT, PT, R223, 0x100, RZ ;  /* 0x00000100df027810 */ /* 0x001fe20007ffe0ff */
[----:B------:R-:W5:Y:S02]  /*2430*/  LDG.E R7, desc[UR22][R6.64] ;  /* 0x0000001606077981 */ /* 0x000f64000c1e1900 */
[----:B------:R-:W-:-:S04]  /*2440*/  IMAD.WIDE.U32 R224, R224, 0x4, R12 ;  /* 0x00000004e0e07825 */ /* 0x000fc800078e000c */
[----:B------:R-:W-:-:S04]  /*2450*/  IMAD.WIDE.U32 R2, R2, 0x4, R12 ;  /* 0x0000000402027825 */ /* 0x000fc800078e000c */
[--C-:B------:R-:W-:Y:S01]  /*2460*/  IMAD.WIDE.U32 R226, R9, 0x4, R12.reuse ;  /* 0x0000000409e27825 */ /* 0x100fe200078e000c */
[----:B------:R-:W5:Y:S03]  /*2470*/  LDG.E R6, desc[UR22][R162.64] ;  /* 0x00000016a2067981 */ /* 0x000f66000c1e1900 */
[--C-:B------:R-:W-:Y:S01]  /*2480*/  IMAD.WIDE.U32 R228, R8, 0x4, R12.reuse ;  /* 0x0000000408e47825 */ /* 0x100fe200078e000c */
[----:B------:R0:W5:Y:S03]  /*2490*/  LDG.E R9, desc[UR22][R2.64] ;  /* 0x0000001602097981 */ /* 0x000166000c1e1900 */
[--C-:B------:R-:W-:Y:S01]  /*24a0*/  IMAD.WIDE.U32 R230, R223, 0x4, R12.reuse ;  /* 0x00000004dfe67825 */ /* 0x100fe200078e000c */
[----:B------:R1:W5:Y:S03]  /*24b0*/  LDG.E R8, desc[UR22][R4.64] ;  /* 0x0000001604087981 */ /* 0x000366000c1e1900 */
[----:B------:R-:W-:-:S02]  /*24c0*/  IMAD.WIDE.U32 R12, R11, 0x4, R12 ;  /* 0x000000040b0c7825 */ /* 0x000fc400078e000c */
[----:B------:R1:W5:Y:S01]  /*24d0*/  LDG.E R11, desc[UR22][R230.64] ;  /* 0x00000016e60b7981 */ /* 0x000362000c1e1900 */
[----:B0-----:R-:W-:Y:S02]  /*24e0*/  MOV R2, R12 ;  /* 0x0000000c00027202 */ /* 0x001fe40000000f00 */
[----:B------:R-:W-:Y:S01]  /*24f0*/  MOV R3, R13 ;  /* 0x0000000d00037202 */ /* 0x000fe20000000f00 */
[----:B------:R1:W5:Y:S01]  /*2500*/  LDG.E R5, desc[UR22][R224.64] ;  /* 0x00000016e0057981 */ /* 0x000362000c1e1900 */
[----:B------:R-:W-:Y:S02]  /*2510*/  MOV R162, R2 ;  /* 0x0000000200a27202 */ /* 0x000fe40000000f00 */
[----:B------:R-:W-:Y:S01]  /*2520*/  MOV R163, R3 ;  /* 0x0000000300a37202 */ /* 0x000fe20000000f00 */
[----:B------:R1:W5:Y:S04]  /*2530*/  LDL.LU.64 R12, [R1+0x50] ;  /* 0x00005000010c7983 */ /* 0x0003680000300a00 */
[----:B------:R1:W5:Y:S04]  /*2540*/  LDG.E R4, desc[UR22][R226.64] ;  /* 0x00000016e2047981 */ /* 0x000368000c1e1900 */
[----:B------:R1:W5:Y:S04]  /*2550*/  LDG.E R3, desc[UR22][R228.64] ;  /* 0x00000016e4037981 */ /* 0x000368000c1e1900 */
[----:B------:R1:W5:Y:S01]  /*2560*/  LDG.E R2, desc[UR22][R162.64] ;  /* 0x00000016a2027981 */ /* 0x000362000c1e1900 */
[----:B------:R-:W-:Y:S05]  /*2570*/  BRA `(.L_x_18567) ;  /* 0x0000000400087947 */ /* 0x000fea0003800000 */
.L_x_18569:
        /* <DEDUP_REMOVED lines=17> */
[--C-:B------:R-:W-:Y:S02]  /*2690*/  IMAD.WIDE.U32 R4, R5, 0x4, R20.reuse ;  /* 0x0000000405047825 */ /* 0x100fe400078e0014 */
[----:B------:R-:W5:Y:S01]  /*26a0*/  LDG.E R7, desc[UR22][R6.64] ;  /* 0x0000001606077981 */ /* 0x000f62000c1e1900 */
[----:B0-----:R-:W-:Y:S01]  /*26b0*/  LEA.HI.SX32 R23, R2, R23, 0x1e ;  /* 0x0000001702177211 */ /* 0x001fe200078ff2ff */
[--C-:B------:R-:W-:Y:S02]  /*26c0*/  IMAD.WIDE.U32 R10, R11, 0x4, R20.reuse ;  /* 0x000000040b0a7825 */ /* 0x100fe400078e0014 */
[----:B------:R-:W5:Y:S02]  /*26d0*/  LDG.E R5, desc[UR22][R4.64] ;  /* 0x0000001604057981 */ /* 0x000f64000c1e1900 */
[--C-:B------:R-:W-:Y:S01]  /*26e0*/  IMAD.WIDE.U32 R8, R9, 0x4, R20.reuse ;  /* 0x0000000409087825 */ /* 0x100fe200078e0014 */
[----:B------:R-:W-:Y:S01]  /*26f0*/  IADD3 R29, PT, PT, R23, 0x100, RZ ;  /* 0x00000100171d7810 */ /* 0x000fe20007ffe0ff */
[----:B------:R-:W5:Y:S02]  /*2700*/  LDG.E R10, desc[UR22][R10.64] ;  /* 0x000000160a0a7981 */ /* 0x000f64000c1e1900 */
[--C-:B------:R-:W-:Y:S01]  /*2710*/  IMAD.WIDE.U32 R18, R19, 0x4, R20.reuse ;  /* 0x0000000413127825 */ /* 0x100fe200078e0014 */
[----:B------:R-:W-:Y:S01]  /*2720*/  IADD3 R31, PT, PT, R23, 0x180, RZ ;  /* 0x00000180171f7810 */ /* 0x000fe20007ffe0ff */
[----:B------:R-:W5:Y:S02]  /*2730*/  LDG.E R9, desc[UR22][R8.64] ;  /* 0x0000001608097981 */ /* 0x000f64000c1e1900 */
[----:B------:R-:W-:Y:S01]  /*2740*/  IMAD.WIDE.U32 R16, R17, 0x4, R20 ;  /* 0x0000000411107825 */ /* 0x000fe200078e0014 */
[----:B------:R-:W-:-:S03]  /*2750*/  IADD3 R33, PT, PT, R23, 0x200, RZ ;  /* 0x0000020017217810 */ /* 0x000fc60007ffe0ff */
[--C-:B------:R-:W-:Y:S01]  /*2760*/  IMAD.WIDE.U32 R14, R15, 0x4, R20.reuse ;  /* 0x000000040f0e7825 */ /* 0x100fe200078e0014 */
[----:B------:R-:W-:Y:S01]  /*2770*/  IADD3 R35, PT, PT, R23, 0x280, RZ ;  /* 0x0000028017237810 */ /* 0x000fe20007ffe0ff */
[----:B------:R2:W5:Y:S02]  /*2780*/  LDG.E R6, desc[UR22][R16.64] ;  /* 0x0000001610067981 */ /* 0x000564000c1e1900 */
[--C-:B------:R-:W-:Y:S01]  /*2790*/  IMAD.WIDE.U32 R2, R3, 0x4, R20.reuse ;  /* 0x0000000403027825 */ /* 0x100fe200078e0014 */
[----:B------:R-:W-:Y:S01]  /*27a0*/  IADD3 R37, PT, PT, R23, 0x300, RZ ;  /* 0x0000030017257810 */ /* 0x000fe20007ffe0ff */
[----:B------:R0:W5:Y:S02]  /*27b0*/  LDG.E R4, desc[UR22][R14.64] ;  /* 0x000000160e047981 */ /* 0x000164000c1e1900 */
[--C-:B------:R-:W-:Y:S01]  /*27c0*/  IMAD.WIDE.U32 R12, R223, 0x4, R20.reuse ;  /* 0x00000004df0c7825 */ /* 0x100fe200078e0014 */
[----:B------:R-:W-:Y:S01]  /*27d0*/  IADD3 R163, PT, PT, R23, 0x380, RZ ;  /* 0x0000038017a37810 */ /* 0x000fe20007ffe0ff */
[----:B------:R-:W5:Y:S02]  /*27e0*/  LDG.E R3, desc[UR22][R2.64] ;  /* 0x0000001602037981 */ /* 0x000f64000c1e1900 */
[----:B------:R-:W-:Y:S01]  /*27f0*/  IMAD.WIDE.U32 R20, R25, 0x4, R20 ;  /* 0x0000000419147825 */ /* 0x000fe200078e0014 */
[C---:B------:R-:W-:Y:S01]  /*2800*/  IADD3 R25, PT, PT, R23.reuse, 0x80, RZ ;  /* 0x0000008017197810 */ /* 0x040fe20007ffe0ff */
[----:B------:R1:W5:Y:S01]  /*2810*/  LDG.E R8, desc[UR22][R18.64] ;  /* 0x0000001612087981 */ /* 0x000362000c1e1900 */
[----:B------:R-:W-:-:S02]  /*2820*/  IADD3 R225, PT, PT, R23, 0x400, RZ ;  /* 0x0000040017e17810 */ /* 0x000fc40007ffe0ff */
[C---:B------:R-:W-:Y:S01]  /*2830*/  IADD3 R227, PT, PT, R23.reuse, 0x480, RZ ;  /* 0x0000048017e37810 */ /* 0x040fe20007ffe0ff */
[----:B------:R3:W5:Y:S01]  /*2840*/  LDG.E R11, desc[UR22][R12.64] ;  /* 0x000000160c0b7981 */ /* 0x000762000c1e1900 */
[----:B--2---:R-:W-:-:S03]  /*2850*/  IMAD.WIDE.U32 R16, R23, 0x10, R26 ;  /* 0x0000001017107825 */ /* 0x004fc600078e001a */
[----:B------:R2:W5:Y:S01]  /*2860*/  LDG.E R2, desc[UR22][R20.64] ;  /* 0x0000001614027981 */ /* 0x000562000c1e1900 */
[----:B0-----:R-:W-:-:S03]  /*2870*/  IMAD.WIDE.U32 R14, R25, 0x10, R26 ;  /* 0x00000010190e7825 */ /* 0x001fc600078e001a */
[----:B------:R0:W5:Y:S01]  /*2880*/  LDG.E.128 R48, desc[UR22][R16.64] ;  /* 0x0000001610307981 */ /* 0x000162000c1e1d00 */
[----:B-1----:R-:W-:-:S03]  /*2890*/  IMAD.WIDE.U32 R18, R31, 0x10, R26 ;  /* 0x000000101f127825 */ /* 0x002fc600078e001a */
[----:B------:R0:W5:Y:S01]  /*28a0*/  LDG.E.128 R44, desc[UR22][R14.64] ;  /* 0x000000160e2c7981 */ /* 0x000162000c1e1d00 */
[----:B---3--:R-:W-:-:S04]  /*28b0*/  IMAD.WIDE.U32 R12, R29, 0x10, R26 ;  /* 0x000000101d0c7825 */ /* 0x008fc800078e001a */
[--C-:B--2---:R-:W-:Y:S01]  /*28c0*/  IMAD.WIDE.U32 R20, R33, 0x10, R26.reuse ;  /* 0x0000001021147825 */ /* 0x104fe200078e001a */
[----:B------:R0:W5:Y:S03]  /*28d0*/  LDG.E.128 R40, desc[UR22][R12.64] ;  /* 0x000000160c287981 */ /* 0x000166000c1e1d00 */
[--C-:B------:R-:W-:Y:S02]  /*28e0*/  IMAD.WIDE.U32 R22, R35, 0x10, R26.reuse ;  /* 0x0000001023167825 */ /* 0x100fe400078e001a */
[----:B------:R0:W5:Y:S02]  /*28f0*/  LDG.E.128 R32, desc[UR22][R20.64] ;  /* 0x0000001614207981 */ /* 0x000164000c1e1d00 */
[--C-:B------:R-:W-:Y:S02]  /*2900*/  IMAD.WIDE.U32 R24, R37, 0x10, R26.reuse ;  /* 0x0000001025187825 */ /* 0x100fe400078e001a */
[----:B------:R0:W5:Y:S02]  /*2910*/  LDG.E.128 R36, desc[UR22][R18.64] ;  /* 0x0000001612247981 */ /* 0x000164000c1e1d00 */
[----:B------:R-:W-:-:S02]  /*2920*/  IMAD.WIDE.U32 R162, R163, 0x10, R26 ;  /* 0x00000010a3a27825 */ /* 0x000fc400078e001a */
[----:B------:R0:W5:Y:S02]  /*2930*/  LDG.E.128 R28, desc[UR22][R22.64] ;  /* 0x00000016161c7981 */ /* 0x000164000c1e1d00 */
[----:B------:R-:W-:-:S04]  /*2940*/  IMAD.WIDE.U32 R224, R225, 0x10, R26 ;  /* 0x00000010e1e07825 */ /* 0x000fc800078e001a */
[----:B------:R-:W-:Y:S01]  /*2950*/  IMAD.WIDE.U32 R226, R227, 0x10, R26 ;  /* 0x00000010e3e27825 */ /* 0x000fe200078e001a */
[----:B------:R0:W5:Y:S04]  /*2960*/  LDG.E.128 R16, desc[UR22][R224.64] ;  /* 0x00000016e0107981 */ /* 0x000168000c1e1d00 */
[----:B------:R-:W5:Y:S04]  /*2970*/  LDG.E.128 R24, desc[UR22][R24.64] ;  /* 0x0000001618187981 */ /* 0x000f68000c1e1d00 */
[----:B------:R0:W5:Y:S04]  /*2980*/  LDG.E.128 R20, desc[UR22][R162.64] ;  /* 0x00000016a2147981 */ /* 0x000168000c1e1d00 */
[----:B------:R0:W5:Y:S02]  /*2990*/  LDG.E.128 R12, desc[UR22][R226.64] ;  /* 0x00000016e20c7981 */ /* 0x000164000c1e1d00 */
.L_x_18567:
        /* <DEDUP_REMOVED lines=32> */
.L_x_18571:
[----:B------:R-:W-:Y:S05]  /*2ba0*/  BSYNC.RECONVERGENT B0 ;  /* 0x0000000000007941 */ /* 0x000fea0003800200 */
.L_x_18570:
        /* <DEDUP_REMOVED lines=25> */
[----:B------:R-:W-:-:S03]  /*2d40*/  FADD.FTZ R161, R224, R161 ;  /* 0x000000a1e0a17221 */ /* 0x000fc60000010000 */
[----:B------:R-:W-:Y:S01]  /*2d50*/  FADD.FTZ R160, R162, R160 ;  /* 0x000000a0a2a07221 */ /* 0x000fe20000010000 */
[----:B------:R-:W-:-:S03]  /*2d60*/  FADD.FTZ R161, R163, R161 ;  /* 0x000000a1a3a17221 */ /* 0x000fc60000010000 */
[----:B------:R-:W-:Y:S01]  /*2d70*/  FMUL.FTZ R160, R160, UR29 ;  /* 0x0000001da0a07c20 */ /* 0x000fe20008410000 */
[----:B------:R-:W-:-:S04]  /*2d80*/  FMUL.FTZ R161, R161, UR29 ;  /* 0x0000001da1a17c20 */ /* 0x000fc80008410000 */
[----:B------:R-:W-:Y:S02]  /*2d90*/  FSEL R160, R160, RZ, !P0 ;  /* 0x000000ffa0a07208 */ /* 0x000fe40004000000 */
[----:B------:R-:W-:Y:S02]  /*2da0*/  PLOP3.LUT P0, PT, PT, PT, UP3, 0x80, 0x8 ;  /* 0x000000000008781c */ /* 0x000fe40003f0f038 */
[----:B------:R-:W-:Y:S02]  /*2db0*/  R2UR UR32, R161 ;  /* 0x00000000a12072ca */ /* 0x000fe400000e0000 */
[----:B------:R-:W-:Y:S02]  /*2dc0*/  MOV R161, UR11 ;  /* 0x0000000b00a17c02 */ /* 0x000fe40008000f00 */
[----:B------:R-:W-:Y:S01]  /*2dd0*/  R2UR UR33, R160 ;  /* 0x00000000a02172ca */ /* 0x000fe200000e0000 */
[----:B------:R-:W-:-:S06]  /*2de0*/  HFMA2 R160, -RZ, RZ, 0, 0 ;  /* 0x00000000ffa07431 */ /* 0x000fcc00000001ff */
[----:B------:R-:W-:Y:S02]  /*2df0*/  @P0 LEA.HI.SX32 R160, R161, R225, 0x1e ;  /* 0x000000e1a1a00211 */ /* 0x000fe400078ff2ff */
[----:B------:R-:W-:-:S04]  /*2e00*/  MOV R161, UR10 ;  /* 0x0000000a00a17c02 */ /* 0x000fc80008000f00 */
        /* <DEDUP_REMOVED lines=16> */
.L_x_18574:
        /* <DEDUP_REMOVED lines=11> */
.L_x_18575:
        /* <DEDUP_REMOVED lines=11> */
.L_x_18576:
[----:B------:R-:W-:Y:S05]  /*3070*/  BRA.U !UP3, `(.L_x_18577) ;  /* 0x000000090b807547 */ /* 0x000fea000b800000 */
[----:B-----5:R-:W-:Y:S02]  /*3080*/  ISETP.GE.U32.AND P0, PT, R11, 0x1000000, PT ;  /* 0x010000000b00780c */ /* 0x020fe40003f06070 */
[----:B------:R-:W-:Y:S02]  /*3090*/  MOV R11, UR32 ;  /* 0x00000020000b7c02 */ /* 0x000fe40008000f00 */
[----:B------:R-:W-:-:S03]  /*30a0*/  ISETP.LT.AND P1, PT, RZ, UR31, PT ;  /* 0x0000001fff007c0c */ /* 0x000fc6000bf21270 */
[----:B------:R-:W-:-:S04]  /*30b0*/  FFMA.FTZ R11, R143, R11, UR33 ;  /* 0x000000218f0b7e23 */ /* 0x000fc8000801000b */
[----:B------:R-:W-:-:S04]  /*30c0*/  FADD.FTZ R11, R147, -R11 ;  /* 0x8000000b930b7221 */ /* 0x000fc80000010000 */
[----:B------:R-:W-:-:S05]  /*30d0*/  FMUL.FTZ R11, R11, UR30 ;  /* 0x0000001e0b0b7c20 */ /* 0x000fca0008410000 */
[----:B------:R-:W-:-:S05]  /*30e0*/  FSEL R11, R11, RZ, P1 ;  /* 0x000000ff0b0b7208 */ /* 0x000fca0000800000 */
[----:B------:R-:W-:-:S04]  /*30f0*/  FMUL.FTZ R11, R11, UR25 ;  /* 0x000000190b0b7c20 */ /* 0x000fc80008410000 */
[----:B------:R-:W-:-:S05]  /*3100*/  FMUL.FTZ R11, R11, UR24 ;  /* 0x000000180b0b7c20 */ /* 0x000fca0008410000 */
[----:B------:R-:W-:Y:S01]  /*3110*/  SEL R135, R11, RZ, P0 ;  /* 0x000000ff0b877207 */ /* 0x000fe20000000000 */
[----:B------:R-:W-:Y:S06]  /*3120*/  BRA `(.L_x_18577) ;  /* 0x0000000800547947 */ /* 0x000fec0003800000 */
.L_x_18573:
        /* <DEDUP_REMOVED lines=32> */
.L_x_18578:
        /* <DEDUP_REMOVED lines=11> */
.L_x_18579:
        /* <DEDUP_REMOVED lines=11> */
.L_x_18580:
[----:B------:R-:W-:Y:S05]  /*3490*/  BRA.U !UP3, `(.L_x_18577) ;  /* 0x000000050b787547 */ /* 0x000fea000b800000 */
[----:B-----5:R-:W-:Y:S01]  /*34a0*/  ISETP.GE.U32.AND P0, PT, R11, 0x1000000, PT ;  /* 0x010000000b00780c */ /* 0x020fe20003f06070 */
[----:B------:R-:W-:-:S04]  /*34b0*/  FMUL.FTZ R11, R139, UR25 ;  /* 0x000000198b0b7c20 */ /* 0x000fc80008410000 */
[----:B------:R-:W-:-:S05]  /*34c0*/  FMUL.FTZ R11, R11, UR24 ;  /* 0x000000180b0b7c20 */ /* 0x000fca0008410000 */
[----:B------:R-:W-:Y:S01]  /*34d0*/  SEL R135, R11, RZ, P0 ;  /* 0x000000ff0b877207 */ /* 0x000fe20000000000 */
[----:B------:R-:W-:Y:S06]  /*34e0*/  BRA `(.L_x_18577) ;  /* 0x0000000400647947 */ /* 0x000fec0003800000 */
.L_x_18572:
[----:B------:R-:W-:-:S04]  /*34f0*/  UISETP.NE.U32.AND UP0, UPT, UR6, URZ, UPT ;  /* 0x000000ff0600728c */ /* 0x000fc8000bf05070 */
[----:B------:R-:W-:-:S09]  /*3500*/  UISETP.NE.AND.EX UP0, UPT, UR7, URZ, UPT, UP0 ;  /* 0x000000ff0700728c */ /* 0x000fd2000bf05300 */
[----:B------:R-:W-:Y:S05]  /*3510*/  BRA.U UP0, `(.L_x_18581) ;  /* 0x0000000100ac7547 */ /* 0x000fea000b800000 */
[----:B------:R-:W-:Y:S01]  /*3520*/  PLOP3.LUT P1, PT, PT, PT, UP2, 0x80, 0x8 ;  /* 0x000000000008781c */ /* 0x000fe20003f2f028 */
[----:B------:R-:W0:Y:S01]  /*3530*/  @UP3 LDCU.64 UR10, c[0x0][0x408] ;  /* 0x00008100ff0a37ac */ /* 0x000e220008000a00 */
[----:B------:R-:W-:Y:S02]  /*3540*/  MOV R162, UR32 ;  /* 0x0000002000a27c02 */ /* 0x000fe40008000f00 */
[----:B------:R-:W-:Y:S02]  /*3550*/  PLOP3.LUT P2, PT, PT, PT, UP3, 0x80, 0x8 ;  /* 0x000000000008781c */ /* 0x000fe40003f4f038 */
[----:B-----5:R-:W-:-:S07]  /*3560*/  MOV R163, R48 ;  /* 0x0000003000a37202 */ /* 0x020fce0000000f00 */
[----:B------:R-:W-:-:S04]  /*3570*/  @P1 FFMA.FTZ R162, R0, R162, UR33 ;  /* 0x0000002100a21e23 */ /* 0x000fc800080100a2 */
[----:B------:R-:W-:Y:S01]  /*3580*/  @P1 FADD.FTZ R162, R142, -R162 ;  /* 0x800000a28ea21221 */ /* 0x000fe20000010000 */
[----:B------:R-:W-:-:S03]  /*3590*/  @P2 LOP3.LUT P0, RZ, R11, 0xff, RZ, 0xc0, !PT ;  /* 0x000000ff0bff2812 */ /* 0x000fc6000780c0ff */
[----:B------:R-:W-:-:S04]  /*35a0*/  @P1 FFMA.FTZ R163, R162, UR30, R48 ;  /* 0x0000001ea2a31c23 */ /* 0x000fc80008010030 */
[----:B0-----:R-:W-:Y:S01]  /*35b0*/  @P2 FMUL.FTZ R162, R163, UR11 ;  /* 0x0000000ba3a22c20 */ /* 0x001fe20008410000 */
[----:B------:R-:W-:-:S03]  /*35c0*/  MOV R163, R49 ;  /* 0x0000003100a37202 */ /* 0x000fc60000000f00 */
[----:B------:R-:W-:Y:S01]  /*35d0*/  @P2 FMUL.FTZ R162, R162, UR10 ;  /* 0x0000000aa2a22c20 */ /* 0x000fe20008410000 */
[----:B------:R-:W0:Y:S04]  /*35e0*/  @UP3 LDCU.64 UR10, c[0x0][0x408] ;  /* 0x00008100ff0a37ac */ /* 0x000e280008000a00 */
[----:B------:R-:W-:Y:S02]  /*35f0*/  @P2 SEL R132, R162, RZ, P0 ;  /* 0x000000ffa2842207 */ /* 0x000fe40000000000 */
[----:B------:R-:W-:Y:S02]  /*3600*/  MOV R162, UR32 ;  /* 0x0000002000a27c02 */ /* 0x000fe40008000f00 */
[----:B------:R-:W-:-:S03]  /*3610*/  @P2 LOP3.LUT P0, RZ, R11, 0xff00, RZ, 0xc0, !PT ;  /* 0x0000ff000bff2812 */ /* 0x000fc6000780c0ff */
[----:B------:R-:W-:-:S04]  /*3620*/  @P1 FFMA.FTZ R162, R140, R162, UR33 ;  /* 0x000000218ca21e23 */ /* 0x000fc800080100a2 */
[----:B------:R-:W-:-:S04]  /*3630*/  @P1 FADD.FTZ R162, R145, -R162 ;  /* 0x800000a291a21221 */ /* 0x000fc80000010000 */
        /* <DEDUP_REMOVED lines=11> */
[----:B0-----:R-:W-:-:S04]  /*36f0*/  @P2 FMUL.FTZ R162, R163, UR11 ;  /* 0x0000000ba3a22c20 */ /* 0x001fc80008410000 */
[----:B------:R-:W-:-:S05]  /*3700*/  @P2 FMUL.FTZ R162, R162, UR10 ;  /* 0x0000000aa2a22c20 */ /* 0x000fca0008410000 */
[----:B------:R-:W-:Y:S01]  /*3710*/  @P2 SEL R134, R162, RZ, P0 ;  /* 0x000000ffa2862207 */ /* 0x000fe20000000000 */
[----:B------:R-:W-:Y:S06]  /*3720*/  BRA.U !UP3, `(.L_x_18577) ;  /* 0x000000010bd47547 */ /* 0x000fec000b800000 */
[----:B------:R-:W-:Y:S02]  /*3730*/  ISETP.GE.U32.AND P0, PT, R11, 0x1000000, PT ;  /* 0x010000000b00780c */ /* 0x000fe40003f06070 */
[----:B------:R-:W-:Y:S02]  /*3740*/  MOV R11, UR32 ;  /* 0x00000020000b7c02 */ /* 0x000fe40008000f00 */
[----:B------:R-:W-:-:S03]  /*3750*/  MOV R135, R51 ;  /* 0x0000003300877202 */ /* 0x000fc60000000f00 */
[----:B------:R-:W-:-:S04]  /*3760*/  @P1 FFMA.FTZ R11, R143, R11, UR33 ;  /* 0x000000218f0b1e23 */ /* 0x000fc8000801000b */
[----:B------:R-:W-:-:S04]  /*3770*/  @P1 FADD.FTZ R11, R147, -R11 ;  /* 0x8000000b930b1221 */ /* 0x000fc80000010000 */
[----:B------:R-:W-:-:S04]  /*3780*/  @P1 FFMA.FTZ R135, R11, UR30, R51 ;  /* 0x0000001e0b871c23 */ /* 0x000fc80008010033 */
[----:B------:R-:W-:-:S04]  /*3790*/  FMUL.FTZ R11, R135, UR25 ;  /* 0x00000019870b7c20 */ /* 0x000fc80008410000 */
[----:B------:R-:W-:-:S05]  /*37a0*/  FMUL.FTZ R11, R11, UR24 ;  /* 0x000000180b0b7c20 */ /* 0x000fca0008410000 */
[----:B------:R-:W-:Y:S01]  /*37b0*/  SEL R135, R11, RZ, P0 ;  /* 0x000000ff0b877207 */ /* 0x000fe20000000000 */
[----:B------:R-:W-:Y:S06]  /*37c0*/  BRA `(.L_x_18577) ;  /* 0x0000000000ac7947 */ /* 0x000fec0003800000 */
.L_x_18581:
[----:B------:R-:W-:Y:S01]  /*37d0*/  PLOP3.LUT P4, PT, PT, PT, UP2, 0x80, 0x8 ;  /* 0x000000000008781c */ /* 0x000fe20003f8f028 */
[----:B------:R-:W0:Y:S01]  /*37e0*/  @UP3 LDCU.64 UR10, c[0x0][0x408] ;  /* 0x00008100ff0a37ac */ /* 0x000e220008000a00 */
[----:B------:R-:W-:Y:S02]  /*37f0*/  PLOP3.LUT P5, PT, PT, PT, UP3, 0x80, 0x8 ;  /* 0x000000000008781c */ /* 0x000fe40003faf038 */
[----:B------:R-:W-:Y:S02]  /*3800*/  MOV R136, UR32 ;  /* 0x0000002000887c02 */ /* 0x000fe40008000f00 */
[----:B-----5:R-:W-:Y:S02]  /*3810*/  MOV R137, R49 ;  /* 0x0000003100897202 */ /* 0x020fe40000000f00 */
[----:B------:R-:W-:-:S05]  /*3820*/  MOV R138, R50 ;  /* 0x00000032008a7202 */ /* 0x000fca0000000f00 */
[----:B------:R-:W-:Y:S02]  /*3830*/  @P4 FFMA.FTZ R136, R0, R136, UR33 ;  /* 0x0000002100884e23 */ /* 0x000fe40008010088 */
[C---:B------:R-:W-:Y:S02]  /*3840*/  @P5 LOP3.LUT P0, RZ, R11.reuse, 0xff, RZ, 0xc0, !PT ;  /* 0x000000ff0bff5812 */ /* 0x040fe4000780c0ff */
[C---:B------:R-:W-:Y:S02]  /*3850*/  @P5 LOP3.LUT P1, RZ, R11.reuse, 0xff00, RZ, 0xc0, !PT ;  /* 0x0000ff000bff5812 */ /* 0x040fe4000782c0ff */
[C---:B------:R-:W-:Y:S02]  /*3860*/  @P5 LOP3.LUT P2, RZ, R11.reuse, 0xff0000, RZ, 0xc0, !PT ;  /* 0x00ff00000bff5812 */ /* 0x040fe4000784c0ff */
[----:B------:R-:W-:Y:S01]  /*3870*/  @P5 ISETP.GE.U32.AND P3, PT, R11, 0x1000000, PT ;  /* 0x010000000b00580c */ /* 0x000fe20003f66070 */
[----:B------:R-:W-:Y:S01]  /*3880*/  @P4 FADD.FTZ R11, R142, -R136 ;  /* 0x800000888e0b4221 */ /* 0x000fe20000010000 */
[----:B------:R-:W-:-:S03]  /*3890*/  MOV R136, R48 ;  /* 0x0000003000887202 */ /* 0x000fc60000000f00 */
[----:B------:R-:W-:-:S04]  /*38a0*/  @P4 FFMA.FTZ R136, R11, UR30, R48 ;  /* 0x0000001e0b884c23 */ /* 0x000fc80008010030 */
[----:B0-----:R-:W-:-:S04]  /*38b0*/  @P5 FMUL.FTZ R11, R136, UR11 ;  /* 0x0000000b880b5c20 */ /* 0x001fc80008410000 */
[----:B------:R-:W-:Y:S01]  /*38c0*/  @P5 FMUL.FTZ R11, R11, UR10 ;  /* 0x0000000a0b0b5c20 */ /* 0x000fe20008410000 */
[----:B------:R-:W0:Y:S04]  /*38d0*/  @UP3 LDCU.64 UR10, c[0x0][0x408] ;  /* 0x00008100ff0a37ac */ /* 0x000e280008000a00 */
[----:B------:R-:W-:Y:S02]  /*38e0*/  @P5 SEL R132, R11, RZ, P0 ;  /* 0x000000ff0b845207 */ /* 0x000fe40000000000 */
[----:B------:R-:W-:-:S05]  /*38f0*/  MOV R11, UR32 ;  /* 0x00000020000b7c02 */ /* 0x000fca0008000f00 */
[----:B------:R-:W-:-:S04]  /*3900*/  @P4 FFMA.FTZ R11, R140, R11, UR33 ;  /* 0x000000218c0b4e23 */ /* 0x000fc8000801000b */
[----:B------:R-:W-:-:S04]  /*3910*/  @P4 FADD.FTZ R11, R145, -R11 ;  /* 0x8000000b910b4221 */ /* 0x000fc80000010000 */
        /* <DEDUP_REMOVED lines=15> */
[----:B------:R-:W-:Y:S01]  /*3a10*/  @P4 FADD.FTZ R139, R147, -R11 ;  /* 0x8000000b938b4221 */ /* 0x000fe20000010000 */
[----:B------:R-:W-:-:S03]  /*3a20*/  MOV R11, R51 ;  /* 0x00000033000b7202 */ /* 0x000fc60000000f00 */
[----:B------:R-:W-:-:S04]  /*3a30*/  @P4 FFMA.FTZ R11, R139, UR30, R51 ;  /* 0x0000001e8b0b4c23 */ /* 0x000fc80008010033 */
[----:B0-----:R-:W-:-:S04]  /*3a40*/  @P5 FMUL.FTZ R139, R11, UR11 ;  /* 0x0000000b0b8b5c20 */ /* 0x001fc80008410000 */
[----:B------:R-:W-:-:S05]  /*3a50*/  @P5 FMUL.FTZ R139, R139, UR10 ;  /* 0x0000000a8b8b5c20 */ /* 0x000fca0008410000 */
[----:B------:R-:W-:Y:S02]  /*3a60*/  @P5 SEL R135, R139, RZ, P3 ;  /* 0x000000ff8b875207 */ /* 0x000fe40001800000 */
[----:B------:R-:W-:-:S07]  /*3a70*/  MOV R139, R11 ;  /* 0x0000000b008b7202 */ /* 0x000fce0000000f00 */
.L_x_18577:
[----:B------:R-:W-:Y:S01]  /*3a80*/  ISETP.NE.U32.AND P0, PT, RZ, UR6, PT ;  /* 0x00000006ff007c0c */ /* 0x000fe2000bf05070 */
[----:B------:R-:W0:Y:S01]  /*3a90*/  @UP3 LDCU.64 UR10, c[0x0][0x468] ;  /* 0x00008d00ff0a37ac */ /* 0x000e220008000a00 */
[----:B------:R-:W-:Y:S01]  /*3aa0*/  PLOP3.LUT P1, PT, PT, PT, UP3, 0x80, 0x8 ;  /* 0x000000000008781c */ /* 0x000fe20003f2f038 */
[----:B-----5:R-:W-:Y:S01]  /*3ab0*/  HFMA2 R11, -RZ, RZ, 0, 9.5367431640625e-07 ;  /* 0x00000010ff0b7431 */ /* 0x020fe200000001ff */
[----:B------:R-:W-:Y:S01]  /*3ac0*/  ISETP.NE.AND.EX P0, PT, RZ, UR7, PT, P0 ;  /* 0x00000007ff007c0c */ /* 0x000fe2000bf05300 */
[----:B------:R-:W-:-:S04]  /*3ad0*/  UISETP.NE.U32.AND UP0, UPT, UR4, URZ, UPT ;  /* 0x000000ff0400728c */ /* 0x000fc8000bf05070 */
[----:B------:R-:W-:-:S08]  /*3ae0*/  UISETP.NE.AND.EX UP0, UPT, UR5, URZ, UPT, UP0 ;  /* 0x000000ff0500728c */ /* 0x000fd0000bf05300 */
[----:B------:R-:W1:Y:S02]  /*3af0*/  @P0 LDC.64 R162, c[0x0][0x478] ;  /* 0x00011e00ffa20b82 */ /* 0x000e640000000a00 */
[----:B-1----:R-:W-:-:S05]  /*3b00*/  @P0 IMAD.WIDE.U32 R162, R161, 0x10, R162 ;  /* 0x00000010a1a20825 */ /* 0x002fca00078e00a2 */
[----:B------:R0:W-:Y:S02]  /*3b10*/  @P0 STG.E.128 desc[UR22][R162.64], R136 ;  /* 0x00000088a2000986 */ /* 0x0001e4000c101d16 */
[----:B0-----:R-:W-:-:S05]  /*3b20*/  @P1 IMAD.WIDE.U32 R162, R160, R11, UR10 ;  /* 0x0000000aa0a21e25 */ /* 0x001fca000f8e000b */
[----:B------:R0:W-:Y:S01]  /*3b30*/  @P1 STG.E.128 desc[UR22][R162.64], R132 ;  /* 0x00000084a2001986 */ /* 0x0001e2000c101d16 */
[----:B------:R-:W-:Y:S05]  /*3b40*/  BRA.U !UP0, `(.L_x_18582) ;  /* 0x0000000508607547 */ /* 0x000fea000b800000 */
[----:B------:R-:W-:Y:S05]  /*3b50*/  @!P0 BRA `(.L_x_18583) ;  /* 0x0000000000b08947 */ /* 0x000fea0003800000 */
[----:B------:R-:W-:Y:S01]  /*3b60*/  PLOP3.LUT P2, PT, PT, PT, UP2, 0x80, 0x8 ;  /* 0x000000000008781c */ /* 0x000fe20003f4f028 */
[----:B------:R-:W1:Y:S01]  /*3b70*/  @UP3 LDCU.64 UR10, c[0x0][0x408] ;  /* 0x00008100ff0a37ac */ /* 0x000e620008000a00 */
[----:B------:R-:W-:Y:S02]  /*3b80*/  MOV R11, UR32 ;  /* 0x00000020000b7c02 */ /* 0x000fe40008000f00 */
[----:B------:R-:W-:Y:S02]  /*3b90*/  PLOP3.LUT P3, PT, PT, PT, UP3, 0x80, 0x8 ;  /* 0x000000000008781c */ /* 0x000fe40003f6f038 */
[----:B------:R-:W-:Y:S02]  /*3ba0*/  MOV R136, R44 ;  /* 0x0000002c00887202 */ /* 0x000fe40000000f00 */
[----:B------:R-:W-:Y:S02]  /*3bb0*/  MOV R137, R45 ;  /* 0x0000002d00897202 */ /* 0x000fe40000000f00 */
[----:B------:R-:W-:-:S03]  /*3bc0*/  MOV R138, R46 ;  /* 0x0000002e008a7202 */ /* 0x000fc60000000f00 */
[----:B------:R-:W-:-:S04]  /*3bd0*/  @P2 FFMA.FTZ R11, R144, R11, UR33 ;  /* 0x00000021900b2e23 */ /* 0x000fc8000801000b */
[----:B------:R-:W-:Y:S01]  /*3be0*/  @P2 FADD.FTZ R11, R150, -R11 ;  /* 0x8000000b960b2221 */ /* 0x000fe20000010000 */
[----:B------:R-:W-:-:S03]  /*3bf0*/  @P3 LOP3.LUT P1, RZ, R10, 0xff, RZ, 0xc0, !PT ;  /* 0x000000ff0aff3812 */ /* 0x000fc6000782c0ff */
[----:B------:R-:W-:-:S04]  /*3c00*/  @P2 FFMA.FTZ R136, R11, UR30, R44 ;  /* 0x0000001e0b882c23 */ /* 0x000fc8000801002c */
[----:B-1----:R-:W-:-:S04]  /*3c10*/  @P3 FMUL.FTZ R11, R136, UR11 ;  /* 0x0000000b880b3c20 */ /* 0x002fc80008410000 */
[----:B------:R-:W-:Y:S01]  /*3c20*/  @P3 FMUL.FTZ R11, R11, UR10 ;  /* 0x0000000a0b0b3c20 */ /* 0x000fe20008410000 */
[----:B------:R-:W1:Y:S04]  /*3c30*/  @UP3 LDCU.64 UR10, c[0x0][0x408] ;  /* 0x00008100ff0a37ac */ /* 0x000e680008000a00 */
[----:B0-----:R-:W-:Y:S02]  /*3c40*/  @P3 SEL R132, R11, RZ, P1 ;  /* 0x000000ff0b843207 */ /* 0x001fe40000800000 */
[----:B------:R-:W-:Y:S02]  /*3c50*/  MOV R11, UR32 ;  /* 0x00000020000b7c02 */ /* 0x000fe40008000f00 */
[----:B------:R-:W-:-:S03]  /*3c60*/  @P3 LOP3.LUT P1, RZ, R10, 0xff00, RZ, 0xc0, !PT ;  /* 0x0000ff000aff3812 */ /* 0x000fc6000782c0ff */
[----:B------:R-:W-:-:S04]  /*3c70*/  @P2 FFMA.FTZ R11, R148, R11, UR33 ;  /* 0x00000021940b2e23 */ /* 0x000fc8000801000b */
[----:B------:R-:W-:-:S04]  /*3c80*/  @P2 FADD.FTZ R11, R153, -R11 ;  /* 0x8000000b990b2221 */ /* 0x000fc80000010000 */
[----:B------:R-:W-:-:S04]  /*3c90*/  @P2 FFMA.FTZ R137, R11, UR30, R45 ;  /* 0x0000001e0b892c23 */ /* 0x000fc8000801002d */
[----:B-1----:R-:W-:-:S04]  /*3ca0*/  @P3 FMUL.FTZ R11, R137, UR11 ;  /* 0x0000000b890b3c20 */ /* 0x002fc80008410000 */
        /* <DEDUP_REMOVED lines=10> */
[----:B------:R-:W-:Y:S02]  /*3d50*/  @P3 SEL R134, R11, RZ, P1 ;  /* 0x000000ff0b863207 */ /* 0x000fe40000800000 */
        /* <DEDUP_REMOVED lines=8> */
[----:B------:R-:W-:-:S03]  /*3de0*/  ISETP.GE.U32.AND P1, PT, R10, 0x1000000, PT ;  /* 0x010000000a00780c */ /* 0x000fc60003f26070 */
[----:B------:R-:W-:-:S05]  /*3df0*/  FMUL.FTZ R11, R11, UR24 ;  /* 0x000000180b0b7c20 */ /* 0x000fca0008410000 */
[----:B------:R-:W-:Y:S01]  /*3e00*/  SEL R135, R11, RZ, P1 ;  /* 0x000000ff0b877207 */ /* 0x000fe20000800000 */
[----:B------:R-:W-:Y:S06]  /*3e10*/  BRA `(.L_x_18584) ;  /* 0x0000000800587947 */ /* 0x000fec0003800000 */
.L_x_18583:
[----:B------:R-:W-:Y:S01]  /*3e20*/  PLOP3.LUT P1, PT, PT, PT, UP2, 0x80, 0x8 ;  /* 0x000000000008781c */ /* 0x000fe20003f2f028 */
[----:B------:R-:W1:Y:S01]  /*3e30*/  @UP3 LDCU.64 UR10, c[0x0][0x408] ;  /* 0x00008100ff0a37ac */ /* 0x000e620008000a00 */
[----:B------:R-:W-:Y:S02]  /*3e40*/  MOV R11, UR32 ;  /* 0x00000020000b7c02 */ /* 0x000fe40008000f00 */
[----:B------:R-:W-:Y:S02]  /*3e50*/  PLOP3.LUT P3, PT, PT, PT, UP3, 0x80, 0x8 ;  /* 0x000000000008781c */ /* 0x000fe40003f6f038 */
[----:B0-----:R-:W-:-:S07]  /*3e60*/  MOV R162, R44 ;  /* 0x0000002c00a27202 */ /* 0x001fce0000000f00 */
[----:B------:R-:W-:-:S04]  /*3e70*/  @P1 FFMA.FTZ R11, R144, R11, UR33 ;  /* 0x00000021900b1e23 */ /* 0x000fc8000801000b */
[----:B------:R-:W-:Y:S01]  /*3e80*/  @P1 FADD.FTZ R11, R150, -R11 ;  /* 0x8000000b960b1221 */ /* 0x000fe20000010000 */
[----:B------:R-:W-:-:S03]  /*3e90*/  @P3 LOP3.LUT P2, RZ, R10, 0xff, RZ, 0xc0, !PT ;  /* 0x000000ff0aff3812 */ /* 0x000fc6000784c0ff */
[----:B------:R-:W-:-:S04]  /*3ea0*/  @P1 FFMA.FTZ R162, R11, UR30, R44 ;  /* 0x0000001e0ba21c23 */ /* 0x000fc8000801002c */
[----:B-1----:R-:W-:Y:S01]  /*3eb0*/  @P3 FMUL.FTZ R11, R162, UR11 ;  /* 0x0000000ba20b3c20 */ /* 0x002fe20008410000 */
        /* <DEDUP_REMOVED lines=33> */
.L_x_18582:
        /* <DEDUP_REMOVED lines=33> */
.L_x_18586:
        /* <DEDUP_REMOVED lines=11> */
.L_x_18587:
        /* <DEDUP_REMOVED lines=11> */
.L_x_18588:
[----:B------:R-:W-:Y:S01]  /*4440*/  MOV R138, R11 ;  /* 0x0000000b008a7202 */ /* 0x000fe20000000f00 */
[----:B------:R-:W-:Y:S06]  /*4450*/  BRA.U !UP3, `(.L_x_18584) ;  /* 0x000000010bc87547 */ /* 0x000fec000b800000 */
[----:B------:R-:W-:Y:S01]  /*4460*/  ISETP.GE.U32.AND P1, PT, R10, 0x1000000, PT ;  /* 0x010000000a00780c */ /* 0x000fe20003f26070 */
[----:B------:R-:W-:Y:S01]  /*4470*/  FMUL.FTZ R10, R139, UR25 ;  /* 0x000000198b0a7c20 */ /* 0x000fe20008410000 */
[----:B------:R-:W-:-:S03]  /*4480*/  MOV R138, R11 ;  /* 0x0000000b008a7202 */ /* 0x000fc60000000f00 */
[----:B------:R-:W-:-:S05]  /*4490*/  FMUL.FTZ R10, R10, UR24 ;  /* 0x000000180a0a7c20 */ /* 0x000fca0008410000 */
[----:B0-----:R-:W-:Y:S01]  /*44a0*/  SEL R135, R10, RZ, P1 ;  /* 0x000000ff0a877207 */ /* 0x001fe20000800000 */
[----:B------:R-:W-:Y:S06]  /*44b0*/  BRA `(.L_x_18584) ;  /* 0x0000000000b07947 */ /* 0x000fec0003800000 */
.L_x_18585:
        /* <DEDUP_REMOVED lines=10> */
[----:B0-----:R-:W-:-:S07]  /*4560*/  SEL R132, R11, RZ, P1 ;  /* 0x000000ff0b847207 */ /* 0x001fce0000800000 */
.L_x_18589:
        /* <DEDUP_REMOVED lines=11> */
.L_x_18590:
        /* <DEDUP_REMOVED lines=11> */
.L_x_18591:
[----:B------:R-:W-:Y:S05]  /*46d0*/  BRA.U !UP3, `(.L_x_18584) ;  /* 0x000000010b287547 */ /* 0x000fea000b800000 */
[----:B------:R-:W-:Y:S02]  /*46e0*/  ISETP.GE.U32.AND P2, PT, R10, 0x1000000, PT ;  /* 0x010000000a00780c */ /* 0x000fe40003f46070 */
        /* <DEDUP_REMOVED lines=8> */
[----:B0-----:R-:W-:-:S07]  /*4770*/  SEL R135, R10, RZ, P2 ;  /* 0x000000ff0a877207 */ /* 0x001fce0001000000 */
.L_x_18584:
        /* <DEDUP_REMOVED lines=11> */
[----:B------:R-:W-:Y:S05]  /*4830*/  @!P0 BRA `(.L_x_18593) ;  /* 0x0000000000b08947 */ /* 0x000fea0003800000 */
[----:B------:R-:W-:Y:S01]  /*4840*/  PLOP3.LUT P2, PT, PT, PT, UP2, 0x80, 0x8 ;  /* 0x000000000008781c */ /* 0x000fe20003f4f028 */
[----:B------:R-:W1:Y:S01]  /*4850*/  @UP3 LDCU.64 UR10, c[0x0][0x408] ;  /* 0x00008100ff0a37ac */ /* 0x000e620008000a00 */
[----:B0-----:R-:W-:Y:S02]  /*4860*/  MOV R10, UR32 ;  /* 0x00000020000a7c02 */ /* 0x001fe40008000f00 */
        /* <DEDUP_REMOVED lines=41> */
.L_x_18593:
[----:B------:R-:W-:Y:S01]  /*4b00*/  PLOP3.LUT P1, PT, PT, PT, UP2, 0x80, 0x8 ;  /* 0x000000000008781c */ /* 0x000fe20003f2f028 */
[----:B------:R-:W1:Y:S01]  /*4b10*/  @UP3 LDCU.64 UR10, c[0x0][0x408] ;  /* 0x00008100ff0a37ac */ /* 0x000e620008000a00 */
[----:B0-----:R-:W-:Y:S02]  /*4b20*/  MOV R10, UR32 ;  /* 0x00000020000a7c02 */ /* 0x001fe40008000f00 */
[----:B------:R-:W-:Y:S02]  /*4b30*/  PLOP3.LUT P3, PT, PT, PT, UP3, 0x80, 0x8 ;  /* 0x000000000008781c */ /* 0x000fe40003f6f038 */
[----:B------:R-:W-:-:S07]  /*4b40*/  MOV R11, R40 ;  /* 0x00000028000b7202 */ /* 0x000fce0000000f00 */
        /* <DEDUP_REMOVED lines=38> */
.L_x_18592:
[----:B------:R-:W-:Y:S05]  /*4db0*/  @!P0 BRA `(.L_x_18595) ;  /* 0x0000000400008947 */ /* 0x000fea0003800000 */
[----:B0-----:R-:W-:Y:S02]  /*4dc0*/  MOV R10, UR32 ;  /* 0x00000020000a7c02 */ /* 0x001fe40008000f00 */
        /* <DEDUP_REMOVED lines=31> */
.L_x_18596:
        /* <DEDUP_REMOVED lines=11> */
.L_x_18597:
        /* <DEDUP_REMOVED lines=11> */
.L_x_18598:
[----:B------:R-:W-:Y:S02]  /*5120*/  MOV R138, R10 ;  /* 0x0000000a008a7202 */ /* 0x000fe40000000f00 */
[----:B------:R-:W-:Y:S01]  /*5130*/  MOV R137, R11 ;  /* 0x0000000b00897202 */ /* 0x000fe20000000f00 */
[----:B------:R-:W-:Y:S06]  /*5140*/  BRA.U !UP3, `(.L_x_18594) ;  /* 0x000000010bcc7547 */ /* 0x000fec000b800000 */
[----:B------:R-:W-:Y:S01]  /*5150*/  ISETP.GE.U32.AND P1, PT, R9, 0x1000000, PT ;  /* 0x010000000900780c */ /* 0x000fe20003f26070 */
[----:B------:R-:W-:Y:S01]  /*5160*/  FMUL.FTZ R9, R139, UR25 ;  /* 0x000000198b097c20 */ /* 0x000fe20008410000 */
[----:B------:R-:W-:Y:S02]  /*5170*/  MOV R137, R11 ;  /* 0x0000000b00897202 */ /* 0x000fe40000000f00 */
[----:B------:R-:W-:Y:S01]  /*5180*/  MOV R138, R10 ;  /* 0x0000000a008a7202 */ /* 0x000fe20000000f00 */
[----:B------:R-:W-:-:S05]  /*5190*/  FMUL.FTZ R9, R9, UR24 ;  /* 0x0000001809097c20 */ /* 0x000fca0008410000 */
[----:B------:R-:W-:Y:S01]  /*51a0*/  SEL R135, R9, RZ, P1 ;  /* 0x000000ff09877207 */ /* 0x000fe20000800000 */
[----:B------:R-:W-:Y:S06]  /*51b0*/  BRA `(.L_x_18594) ;  /* 0x0000000000b07947 */ /* 0x000fec0003800000 */
.L_x_18595:
        /* <DEDUP_REMOVED lines=11> */
.L_x_18599:
        /* <DEDUP_REMOVED lines=11> */
.L_x_18600:
        /* <DEDUP_REMOVED lines=11> */
.L_x_18601:
        /* <DEDUP_REMOVED lines=11> */
.L_x_18594:
        /* <DEDUP_REMOVED lines=56> */
.L_x_18603:
        /* <DEDUP_REMOVED lines=43> */
.L_x_18602:
[----:B------:R-:W-:Y:S05]  /*5ab0*/  @!P0 BRA `(.L_x_18605) ;  /* 0x0000000400088947 */ /* 0x000fea0003800000 */
[----:B------:R-:W-:Y:S02]  /*5ac0*/  MOV R138, UR32 ;  /* 0x00000020008a7c02 */ /* 0x000fe40008000f00 */
[----:B------:R-:W-:Y:S02]  /*5ad0*/  MOV R9, UR32 ;  /* 0x0000002000097c02 */ /* 0x000fe40008000f00 */
[----:B0-----:R-:W-:Y:S01]  /*5ae0*/  MOV R10, UR32 ;  /* 0x00000020000a7c02 */ /* 0x001fe20008000f00 */
        /* <DEDUP_REMOVED lines=29> */
.L_x_18606:
        /* <DEDUP_REMOVED lines=11> */
.L_x_18607:
        /* <DEDUP_REMOVED lines=11> */
.L_x_18608:
[----:B------:R-:W-:Y:S02]  /*5e20*/  MOV R137, R9 ;  /* 0x0000000900897202 */ /* 0x000fe40000000f00 */
[----:B------:R-:W-:Y:S02]  /*5e30*/  MOV R136, R10 ;  /* 0x0000000a00887202 */ /* 0x000fe40000000f00 */
[----:B------:R-:W-:Y:S01]  /*5e40*/  MOV R139, R11 ;  /* 0x0000000b008b7202 */ /* 0x000fe20000000f00 */
[----:B------:R-:W-:Y:S06]  /*5e50*/  BRA.U !UP3, `(.L_x_18604) ;  /* 0x000000010bd07547 */ /* 0x000fec000b800000 */
[----:B------:R-:W-:Y:S01]  /*5e60*/  ISETP.GE.U32.AND P1, PT, R8, 0x1000000, PT ;  /* 0x010000000800780c */ /* 0x000fe20003f26070 */
[----:B------:R-:W-:Y:S01]  /*5e70*/  FMUL.FTZ R8, R11, UR25 ;  /* 0x000000190b087c20 */ /* 0x000fe20008410000 */
[----:B------:R-:W-:Y:S02]  /*5e80*/  MOV R137, R9 ;  /* 0x0000000900897202 */ /* 0x000fe40000000f00 */
[----:B------:R-:W-:Y:S01]  /*5e90*/  MOV R136, R10 ;  /* 0x0000000a00887202 */ /* 0x000fe20000000f00 */
[----:B------:R-:W-:Y:S01]  /*5ea0*/  FMUL.FTZ R8, R8, UR24 ;  /* 0x0000001808087c20 */ /* 0x000fe20008410000 */
[----:B------:R-:W-:-:S04]  /*5eb0*/  MOV R139, R11 ;  /* 0x0000000b008b7202 */ /* 0x000fc80000000f00 */
[----:B------:R-:W-:Y:S01]  /*5ec0*/  SEL R135, R8, RZ, P1 ;  /* 0x000000ff08877207 */ /* 0x000fe20000800000 */
[----:B------:R-:W-:Y:S06]  /*5ed0*/  BRA `(.L_x_18604) ;  /* 0x0000000000b07947 */ /* 0x000fec0003800000 */
.L_x_18605:
        /* <DEDUP_REMOVED lines=11> */
.L_x_18609:
        /* <DEDUP_REMOVED lines=11> */
.L_x_18610:
        /* <DEDUP_REMOVED lines=11> */
.L_x_18611:
        /* <DEDUP_REMOVED lines=11> */
.L_x_18604:
        /* <DEDUP_REMOVED lines=56> */
.L_x_18613:
        /* <DEDUP_REMOVED lines=43> */
.L_x_18612:
        /* <DEDUP_REMOVED lines=33> */
.L_x_18616:
        /* <DEDUP_REMOVED lines=11> */
.L_x_18617:
        /* <DEDUP_REMOVED lines=11> */
.L_x_18618:
[----:B------:R-:W-:Y:S02]  /*6b40*/  MOV R138, R8 ;  /* 0x00000008008a7202 */ /* 0x000fe40000000f00 */
        /* <DEDUP_REMOVED lines=9> */
[----:B------:R-:W-:Y:S02]  /*6be0*/  MOV R138, R8 ;  /* 0x00000008008a7202 */ /* 0x000fe40000000f00 */
[----:B------:R-:W-:Y:S02]  /*6bf0*/  MOV R139, R11 ;  /* 0x0000000b008b7202 */ /* 0x000fe40000000f00 */
[----:B------:R-:W-:Y:S01]  /*6c00*/  SEL R135, R7, RZ, P1 ;  /* 0x000000ff07877207 */ /* 0x000fe20000800000 */
[----:B------:R-:W-:Y:S06]  /*6c10*/  BRA `(.L_x_18614) ;  /* 0x0000000000b07947 */ /* 0x000fec0003800000 */
.L_x_18615:
        /* <DEDUP_REMOVED lines=11> */
.L_x_18619:
        /* <DEDUP_REMOVED lines=11> */
.L_x_18620:
        /* <DEDUP_REMOVED lines=11> */
.L_x_18621:
        /* <DEDUP_REMOVED lines=11> */
.L_x_18614:
        /* <DEDUP_REMOVED lines=56> */
.L_x_18623:
        /* <DEDUP_REMOVED lines=43> */
.L_x_18622:
[----:B------:R-:W-:Y:S05]  /*7510*/  @!P0 BRA `(.L_x_18625) ;  /* 0x0000000400108947 */ /* 0x000fea0003800000 */
[----:B------:R-:W-:Y:S02]  /*7520*/  MOV R7, UR32 ;  /* 0x0000002000077c02 */ /* 0x000fe40008000f00 */
[----:B0-----:R-:W-:Y:S02]  /*7530*/  MOV R8, UR32 ;  /* 0x0000002000087c02 */ /* 0x001fe40008000f00 */
        /* <DEDUP_REMOVED lines=30> */
.L_x_18626:
        /* <DEDUP_REMOVED lines=11> */
.L_x_18627:
        /* <DEDUP_REMOVED lines=11> */
.L_x_18628:
        /* <DEDUP_REMOVED lines=14> */
.L_x_18625:
        /* <DEDUP_REMOVED lines=11> */
.L_x_18629:
        /* <DEDUP_REMOVED lines=11> */
.L_x_18630:
        /* <DEDUP_REMOVED lines=11> */
.L_x_18631:
        /* <DEDUP_REMOVED lines=11> */
.L_x_18624:
        /* <DEDUP_REMOVED lines=56> */
.L_x_18633:
        /* <DEDUP_REMOVED lines=43> */
.L_x_18632:
        /* <DEDUP_REMOVED lines=33> */
.L_x_18636:
        /* <DEDUP_REMOVED lines=11> */
.L_x_18637:
        /* <DEDUP_REMOVED lines=11> */
.L_x_18638:
        /* <DEDUP_REMOVED lines=14> */
.L_x_18635:
        /* <DEDUP_REMOVED lines=11> */
.L_x_18639:
        /* <DEDUP_REMOVED lines=11> */
.L_x_18640:
        /* <DEDUP_REMOVED lines=11> */
.L_x_18641:
        /* <DEDUP_REMOVED lines=11> */
.L_x_18634:
        /* <DEDUP_REMOVED lines=19> */
[----:B0-----:R-:W-:-:S04]  /*8a90*/  @P2 FFMA.FTZ R6, R196, R5, UR33 ;  /* 0x00000021c4062e23 */ /* 0x001fc80008010005 */
        /* <DEDUP_REMOVED lines=36> */
.L_x_18643:
        /* <DEDUP_REMOVED lines=43> */
.L_x_18642:
        /* <DEDUP_REMOVED lines=33> */
.L_x_18646:
        /* <DEDUP_REMOVED lines=11> */
.L_x_18647:
        /* <DEDUP_REMOVED lines=11> */
.L_x_18648:
        /* <DEDUP_REMOVED lines=14> */
.L_x_18645:
        /* <DEDUP_REMOVED lines=11> */
.L_x_18649:
        /* <DEDUP_REMOVED lines=11> */
.L_x_18650:
        /* <DEDUP_REMOVED lines=11> */
.L_x_18651:
        /* <DEDUP_REMOVED lines=11> */
.L_x_18644:
        /* <DEDUP_REMOVED lines=22> */
[----:B------:R-:W-:Y:S01]  /*9800*/  @P2 FFMA.FTZ R136, R5, UR30, R16 ;  /* 0x0000001e05882c23 */ /* 0x000fe20008010010 */
[----:B------:R-:W-:-:S03]  /*9810*/  MOV R5, UR32 ;  /* 0x0000002000057c02 */ /* 0x000fc60008000f00 */
[----:B-1----:R-:W-:Y:S02]  /*9820*/  @P3 FMUL.FTZ R4, R136, UR11 ;  /* 0x0000000b88043c20 */ /* 0x002fe40008410000 */
[----:B------:R-:W-:Y:S02]  /*9830*/  @P2 FFMA.FTZ R5, R208, R5, UR33 ;  /* 0x00000021d0052e23 */ /* 0x000fe40008010005 */
[----:B------:R-:W-:Y:S01]  /*9840*/  @P3 FMUL.FTZ R4, R4, UR10 ;  /* 0x0000000a04043c20 */ /* 0x000fe20008410000 */
[----:B------:R-:W0:Y:S04]  /*9850*/  @UP3 LDCU.64 UR10, c[0x0][0x408] ;  /* 0x00008100ff0a37ac */ /* 0x000e280008000a00 */
[----:B------:R-:W-:Y:S02]  /*9860*/  @P3 SEL R132, R4, RZ, P1 ;  /* 0x000000ff04843207 */ /* 0x000fe40000800000 */
[----:B------:R-:W-:-:S02]  /*9870*/  MOV R4, UR32 ;  /* 0x0000002000047c02 */ /* 0x000fc40008000f00 */
[----:B------:R-:W-:-:S03]  /*9880*/  @P3 LOP3.LUT P1, RZ, R3, 0xff00, RZ, 0xc0, !PT ;  /* 0x0000ff0003ff3812 */ /* 0x000fc6000782c0ff */
[----:B------:R-:W-:-:S04]  /*9890*/  @P2 FFMA.FTZ R4, R205, R4, UR33 ;  /* 0x00000021cd042e23 */ /* 0x000fc80008010004 */
[----:B------:R-:W-:-:S04]  /*98a0*/  @P2 FADD.FTZ R4, R207, -R4 ;  /* 0x80000004cf042221 */ /* 0x000fc80000010000 */
[----:B------:R-:W-:-:S04]  /*98b0*/  @P2 FFMA.FTZ R137, R4, UR30, R17 ;  /* 0x0000001e04892c23 */ /* 0x000fc80008010011 */
[----:B0-----:R-:W-:-:S04]  /*98c0*/  @P3 FMUL.FTZ R4, R137, UR11 ;  /* 0x0000000b89043c20 */ /* 0x001fc80008410000 */
[----:B------:R-:W-:Y:S01]  /*98d0*/  @P3 FMUL.FTZ R4, R4, UR10 ;  /* 0x0000000a04043c20 */ /* 0x000fe20008410000 */
[----:B------:R-:W0:Y:S04]  /*98e0*/  @UP3 LDCU.64 UR10, c[0x0][0x408] ;  /* 0x00008100ff0a37ac */ /* 0x000e280008000a00 */
[----:B------:R-:W-:Y:S01]  /*98f0*/  @P3 SEL R133, R4, RZ, P1 ;  /* 0x000000ff04853207 */ /* 0x000fe20000800000 */
[----:B------:R-:W-:Y:S01]  /*9900*/  @P2 FADD.FTZ R4, R210, -R5 ;  /* 0x80000005d2042221 */ /* 0x000fe20000010000 */
[----:B------:R-:W-:-:S03]  /*9910*/  @P3 LOP3.LUT P1, RZ, R3, 0xff0000, RZ, 0xc0, !PT ;  /* 0x00ff000003ff3812 */ /* 0x000fc6000782c0ff */
        /* <DEDUP_REMOVED lines=16> */
.L_x_18653:
        /* <DEDUP_REMOVED lines=33> */
[----:B------:R-:W-:Y:S02]  /*9c30*/  MOV R4, UR32 ;  /* 0x0000002000047c02 */ /* 0x000fe40008000f00 */
[----:B------:R-:W-:-:S03]  /*9c40*/  ISETP.GE.U32.AND P2, PT, R3, 0x1000000, PT ;  /* 0x010000000300780c */ /* 0x000fc60003f46070 */
[----:B------:R-:W-:-:S04]  /*9c50*/  @P1 FFMA.FTZ R4, R209, R4, UR33 ;  /* 0x00000021d1041e23 */ /* 0x000fc80008010004 */
[----:B------:R-:W-:Y:S01]  /*9c60*/  @P1 FADD.FTZ R3, R211, -R4 ;  /* 0x80000004d3031221 */ /* 0x000fe20000010000 */
[----:B------:R-:W-:-:S03]  /*9c70*/  MOV R4, R19 ;  /* 0x0000001300047202 */ /* 0x000fc60000000f00 */
[----:B------:R-:W-:-:S04]  /*9c80*/  @P1 FFMA.FTZ R4, R3, UR30, R19 ;  /* 0x0000001e03041c23 */ /* 0x000fc80008010013 */
[----:B------:R-:W-:-:S04]  /*9c90*/  FMUL.FTZ R3, R4, UR25 ;  /* 0x0000001904037c20 */ /* 0x000fc80008410000 */
[----:B------:R-:W-:-:S05]  /*9ca0*/  FMUL.FTZ R3, R3, UR24 ;  /* 0x0000001803037c20 */ /* 0x000fca0008410000 */
[----:B------:R-:W-:Y:S01]  /*9cb0*/  SEL R135, R3, RZ, P2 ;  /* 0x000000ff03877207 */ /* 0x000fe20001000000 */
[----:B------:R-:W-:Y:S06]  /*9cc0*/  BRA `(.L_x_18654) ;  /* 0x0000000400c47947 */ /* 0x000fec0003800000 */
.L_x_18652:
        /* <DEDUP_REMOVED lines=33> */
.L_x_18656:
        /* <DEDUP_REMOVED lines=11> */
.L_x_18657:
        /* <DEDUP_REMOVED lines=11> */
.L_x_18658:
        /* <DEDUP_REMOVED lines=14> */
.L_x_18655:
        /* <DEDUP_REMOVED lines=11> */
.L_x_18659:
        /* <DEDUP_REMOVED lines=11> */
.L_x_18660:
        /* <DEDUP_REMOVED lines=11> */
.L_x_18661:
[----:B------:R-:W-:Y:S05]  /*a330*/  BRA.U !UP3, `(.L_x_18654) ;  /* 0x000000010b287547 */ /* 0x000fea000b800000 */
[----:B0-----:R-:W-:Y:S02]  /*a340*/  MOV R4, UR32 ;  /* 0x0000002000047c02 */ /* 0x001fe40008000f00 */
[----:B------:R-:W-:Y:S02]  /*a350*/  ISETP.GE.U32.AND P2, PT, R3, 0x1000000, PT ;  /* 0x010000000300780c */ /* 0x000fe40003f46070 */
[----:B------:R-:W-:Y:S01]  /*a360*/  ISETP.LT.AND P1, PT, RZ, UR31, PT ;  /* 0x0000001fff007c0c */ /* 0x000fe2000bf21270 */
[----:B------:R-:W-:-:S04]  /*a370*/  FFMA.FTZ R4, R209, R4, UR33 ;  /* 0x00000021d1047e23 */ /* 0x000fc80008010004 */
[----:B------:R-:W-:-:S04]  /*a380*/  FADD.FTZ R4, R211, -R4 ;  /* 0x80000004d3047221 */ /* 0x000fc80000010000 */
[----:B------:R-:W-:-:S05]  /*a390*/  FMUL.FTZ R3, R4, UR30 ;  /* 0x0000001e04037c20 */ /* 0x000fca0008410000 */
[----:B------:R-:W-:-:S05]  /*a3a0*/  FSEL R3, R3, RZ, P1 ;  /* 0x000000ff03037208 */ /* 0x000fca0000800000 */
[----:B------:R-:W-:-:S04]  /*a3b0*/  FMUL.FTZ R3, R3, UR25 ;  /* 0x0000001903037c20 */ /* 0x000fc80008410000 */
[----:B------:R-:W-:-:S05]  /*a3c0*/  FMUL.FTZ R3, R3, UR24 ;  /* 0x0000001803037c20 */ /* 0x000fca0008410000 */
[----:B------:R-:W-:-:S07]  /*a3d0*/  SEL R135, R3, RZ, P2 ;  /* 0x000000ff03877207 */ /* 0x000fce0001000000 */
.L_x_18654:
        /* <DEDUP_REMOVED lines=17> */
[----:B0-----:R-:W-:Y:S02]  /*a4f0*/  MOV R4, UR32 ;  /* 0x0000002000047c02 */ /* 0x001fe40008000f00 */
[----:B------:R-:W-:-:S02]  /*a500*/  MOV R137, R13 ;  /* 0x0000000d00897202 */ /* 0x000fc40000000f00 */
[----:B------:R-:W-:Y:S01]  /*a510*/  MOV R138, R14 ;  /* 0x0000000e008a7202 */ /* 0x000fe20000000f00 */
[----:B------:R-:W-:Y:S01]  /*a520*/  @P2 FFMA.FTZ R3, R212, R3, UR33 ;  /* 0x00000021d4032e23 */ /* 0x000fe20008010003 */
[----:B------:R-:W-:-:S03]  /*a530*/  @P2 FFMA.FTZ R4, R213, R4, UR33 ;  /* 0x00000021d5042e23 */ /* 0x000fc60008010004 */
[----:B------:R-:W-:Y:S01]  /*a540*/  @P2 FADD.FTZ R3, R214, -R3 ;  /* 0x80000003d6032221 */ /* 0x000fe20000010000 */
[----:B------:R-:W-:Y:S01]  /*a550*/  @P2 FADD.FTZ R4, R217, -R4 ;  /* 0x80000004d9042221 */ /* 0x000fe20000010000 */
[----:B------:R-:W-:Y:S02]  /*a560*/  @P3 LOP3.LUT P1, RZ, R2, 0xff, RZ, 0xc0, !PT ;  /* 0x000000ff02ff3812 */ /* 0x000fe4000782c0ff */
[----:B------:R-:W-:Y:S01]  /*a570*/  @P2 FFMA.FTZ R136, R3, UR30, R12 ;  /* 0x0000001e03882c23 */ /* 0x000fe2000801000c */
[----:B------:R-:W-:Y:S01]  /*a580*/  @P2 FFMA.FTZ R137, R4, UR30, R13 ;  /* 0x0000001e04892c23 */ /* 0x000fe2000801000d */
[----:B------:R-:W-:Y:S02]  /*a590*/  MOV R4, UR32 ;  /* 0x0000002000047c02 */ /* 0x000fe40008000f00 */
[----:B-1----:R-:W-:-:S04]  /*a5a0*/  @P3 FMUL.FTZ R3, R136, UR11 ;  /* 0x0000000b88033c20 */ /* 0x002fc80008410000 */
[----:B------:R-:W-:Y:S01]  /*a5b0*/  @P3 FMUL.FTZ R3, R3, UR10 ;  /* 0x0000000a03033c20 */ /* 0x000fe20008410000 */
[----:B------:R-:W0:Y:S04]  /*a5c0*/  @UP3 LDCU.64 UR10, c[0x0][0x408] ;  /* 0x00008100ff0a37ac */ /* 0x000e280008000a00 */
[----:B------:R-:W-:Y:S02]  /*a5d0*/  @P3 SEL R132, R3, RZ, P1 ;  /* 0x000000ff03843207 */ /* 0x000fe40000800000 */
[----:B------:R-:W-:Y:S01]  /*a5e0*/  @P3 LOP3.LUT P1, RZ, R2, 0xff00, RZ, 0xc0, !PT ;  /* 0x0000ff0002ff3812 */ /* 0x000fe2000782c0ff */
[----:B0-----:R-:W-:-:S04]  /*a5f0*/  @P3 FMUL.FTZ R3, R137, UR11 ;  /* 0x0000000b89033c20 */ /* 0x001fc80008410000 */
[----:B------:R-:W-:Y:S01]  /*a600*/  @P3 FMUL.FTZ R3, R3, UR10 ;  /* 0x0000000a03033c20 */ /* 0x000fe20008410000 */
[----:B------:R-:W0:Y:S04]  /*a610*/  @UP3 LDCU.64 UR10, c[0x0][0x408] ;  /* 0x00008100ff0a37ac */ /* 0x000e280008000a00 */
[----:B------:R-:W-:Y:S01]  /*a620*/  @P3 SEL R133, R3, RZ, P1 ;  /* 0x000000ff03853207 */ /* 0x000fe20000800000 */
[----:B------:R-:W-:Y:S01]  /*a630*/  @P2 FFMA.FTZ R3, R215, R4, UR33 ;  /* 0x00000021d7032e23 */ /* 0x000fe20008010004 */
[----:B------:R-:W-:-:S03]  /*a640*/  @P3 LOP3.LUT P1, RZ, R2, 0xff0000, RZ, 0xc0, !PT ;  /* 0x00ff000002ff3812 */ /* 0x000fc6000782c0ff */
[----:B------:R-:W-:-:S04]  /*a650*/  @P2 FADD.FTZ R3, R218, -R3 ;  /* 0x80000003da032221 */ /* 0x000fc80000010000 */
[----:B------:R-:W-:-:S04]  /*a660*/  @P2 FFMA.FTZ R138, R3, UR30, R14 ;  /* 0x0000001e038a2c23 */ /* 0x000fc8000801000e */
[----:B0-----:R-:W-:-:S04]  /*a670*/  @P3 FMUL.FTZ R3, R138, UR11 ;  /* 0x0000000b8a033c20 */ /* 0x001fc80008410000 */
[----:B------:R-:W-:-:S05]  /*a680*/  @P3 FMUL.FTZ R3, R3, UR10 ;  /* 0x0000000a03033c20 */ /* 0x000fca0008410000 */
[----:B------:R-:W-:Y:S02]  /*a690*/  @P3 SEL R134, R3, RZ, P1 ;  /* 0x000000ff03863207 */ /* 0x000fe40000800000 */
[----:B------:R-:W-:-:S05]  /*a6a0*/  MOV R3, UR32 ;  /* 0x0000002000037c02 */ /* 0x000fca0008000f00 */
[----:B------:R-:W-:Y:S01]  /*a6b0*/  @P2 FFMA.FTZ R4, R216, R3, UR33 ;  /* 0x00000021d8042e23 */ /* 0x000fe20008010003 */
[----:B------:R-:W-:-:S03]  /*a6c0*/  MOV R3, R15 ;  /* 0x0000000f00037202 */ /* 0x000fc60000000f00 */
[----:B------:R-:W-:-:S04]  /*a6d0*/  @P2 FADD.FTZ R4, R219, -R4 ;  /* 0x80000004db042221 */ /* 0x000fc80000010000 */
        /* <DEDUP_REMOVED lines=8> */
.L_x_18663:
        /* <DEDUP_REMOVED lines=43> */
.L_x_18662:
[----:B------:R-:W-:Y:S05]  /*aa10*/  @!P0 BRA `(.L_x_18665) ;  /* 0x0000000000f08947 */ /* 0x000fea0003800000 */
[----:B------:R-:W-:Y:S01]  /*aa20*/  ISETP.LT.AND P1, PT, RZ, UR31, PT ;  /* 0x0000001fff007c0c */ /* 0x000fe2000bf21270 */
[----:B------:R-:W-:-:S12]  /*aa30*/  BRA.U !UP3, `(.L_x_18666) ;  /* 0x000000010b287547 */ /* 0x000fd8000b800000 */
        /* <DEDUP_REMOVED lines=10> */
.L_x_18666:
        /* <DEDUP_REMOVED lines=11> */
.L_x_18667:
        /* <DEDUP_REMOVED lines=11> */
.L_x_18668:
[----:B0-----:R-:W-:Y:S02]  /*ac40*/  MOV R5, UR32 ;  /* 0x0000002000057c02 */ /* 0x001fe40008000f00 */
        /* <DEDUP_REMOVED lines=21> */
[----:B------:R-:W-:-:S03]  /*ada0*/  ISETP.GE.U32.AND P1, PT, R2, 0x1000000, PT ;  /* 0x010000000200780c */ /* 0x000fc60003f26070 */
[----:B------:R-:W-:-:S05]  /*adb0*/  FMUL.FTZ R3, R3, UR24 ;  /* 0x0000001803037c20 */ /* 0x000fca0008410000 */
[----:B------:R-:W-:Y:S01]  /*adc0*/  SEL R135, R3, RZ, P1 ;  /* 0x000000ff03877207 */ /* 0x000fe20000800000 */
[----:B------:R-:W-:Y:S06]  /*add0*/  BRA `(.L_x_18664) ;  /* 0x0000000000b47947 */ /* 0x000fec0003800000 */
.L_x_18665:
[----:B------:R-:W-:Y:S01]  /*ade0*/  PLOP3.LUT P1, PT, PT, PT, UP3, 0x80, 0x8 ;  /* 0x000000000008781c */ /* 0x000fe20003f2f038 */
        /* <DEDUP_REMOVED lines=11> */
.L_x_18669:
        /* <DEDUP_REMOVED lines=11> */
.L_x_18670:
        /* <DEDUP_REMOVED lines=11> */
.L_x_18671:
[----:B------:R-:W-:Y:S01]  /*b000*/  MOV R3, UR32 ;  /* 0x0000002000037c02 */ /* 0x000fe20008000f00 */
[----:B------:R-:W1:Y:S01]  /*b010*/  @UP3 LDCU.64 UR10, c[0x0][0x408] ;  /* 0x00008100ff0a37ac */ /* 0x000e620008000a00 */
[----:B------:R-:W-:Y:S02]  /*b020*/  @P1 ISETP.GE.U32.AND P3, PT, R2, 0x1000000, PT ;  /* 0x010000000200180c */ /* 0x000fe40003f66070 */
[----:B------:R-:W-:Y:S01]  /*b030*/  ISETP.LT.AND P2, PT, RZ, UR31, PT ;  /* 0x0000001fff007c0c */ /* 0x000fe2000bf41270 */
[----:B------:R-:W-:-:S04]  /*b040*/  FFMA.FTZ R2, R216, R3, UR33 ;  /* 0x00000021d8027e23 */ /* 0x000fc80008010003 */
[----:B------:R-:W-:-:S04]  /*b050*/  FADD.FTZ R2, R219, -R2 ;  /* 0x80000002db027221 */ /* 0x000fc80000010000 */
[----:B------:R-:W-:-:S05]  /*b060*/  FMUL.FTZ R2, R2, UR30 ;  /* 0x0000001e02027c20 */ /* 0x000fca0008410000 */
[----:B------:R-:W-:-:S05]  /*b070*/  FSEL R2, R2, RZ, P2 ;  /* 0x000000ff02027208 */ /* 0x000fca0001000000 */
[----:B-1----:R-:W-:-:S04]  /*b080*/  @P1 FMUL.FTZ R2, R2, UR11 ;  /* 0x0000000b02021c20 */ /* 0x002fc80008410000 */
[----:B------:R-:W-:-:S05]  /*b090*/  @P1 FMUL.FTZ R2, R2, UR10 ;  /* 0x0000000a02021c20 */ /* 0x000fca0008410000 */
[----:B0-----:R-:W-:-:S07]  /*b0a0*/  @P1 SEL R135, R2, RZ, P3 ;  /* 0x000000ff02871207 */ /* 0x001fce0001800000 */
.L_x_18664:
[----:B------:R-:W0:Y:S01]  /*b0b0*/  @P0 LDC.64 R2, c[0x0][0x478] ;  /* 0x00011e00ff020b82 */ /* 0x000e220000000a00 */
[----:B------:R-:W-:Y:S01]  /*b0c0*/  @P0 IADD3 R161, PT, PT, R161, 0x480, RZ ;  /* 0x00000480a1a10810 */ /* 0x000fe20007ffe0ff */
[----:B------:R-:W1:Y:S01]  /*b0d0*/  @UP3 LDCU.64 UR10, c[0x0][0x468] ;  /* 0x00008d00ff0a37ac */ /* 0x000e620008000a00 */
[----:B------:R-:W-:Y:S01]  /*b0e0*/  HFMA2 R5, -RZ, RZ, 0, 9.5367431640625e-07 ;  /* 0x00000010ff057431 */ /* 0x000fe200000001ff */
[----:B------:R-:W-:Y:S02]  /*b0f0*/  UIADD3 UR8, UPT, UPT, UR8, UR26, URZ ;  /* 0x0000001a08087290 */ /* 0x000fe4000fffe0ff */
[----:B------:R-:W-:Y:S02]  /*b100*/  UPLOP3.LUT UP1, UPT, UPT, UPT, UP1, 0x40, 0x4 ;  /* 0x000000000004789c */ /* 0x000fe40003f2e810 */
[----:B------:R-:W-:Y:S01]  /*b110*/  UISETP.GE.AND UP0, UPT, UR8, UR27, UPT ;  /* 0x0000001b0800728c */ /* 0x000fe2000bf06270 */
[----:B0-----:R-:W-:-:S05]  /*b120*/  @P0 IMAD.WIDE.U32 R2, R161, 0x10, R2 ;  /* 0x00000010a1020825 */ /* 0x001fca00078e0002 */
[----:B------:R1:W-:Y:S01]  /*b130*/  @P0 STG.E.128 desc[UR22][R2.64], R136 ;  /* 0x0000008802000986 */ /* 0x0003e2000c101d16 */
[----:B------:R-:W-:-:S13]  /*b140*/  PLOP3.LUT P0, PT, PT, PT, UP3, 0x80, 0x8 ;  /* 0x000000000008781c */ /* 0x000fda0003f0f038 */
[----:B------:R-:W-:-:S05]  /*b150*/  @P0 IADD3 R160, PT, PT, R160, 0x480, RZ ;  /* 0x00000480a0a00810 */ /* 0x000fca0007ffe0ff */
[----:B-1----:R-:W-:-:S05]  /*b160*/  @P0 IMAD.WIDE.U32 R2, R160, R5, UR10 ;  /* 0x0000000aa0020e25 */ /* 0x002fca000f8e0005 */
[----:B------:R1:W-:Y:S01]  /*b170*/  @P0 STG.E.128 desc[UR22][R2.64], R132 ;  /* 0x0000008402000986 */ /* 0x0003e2000c101d16 */
[----:B------:R-:W-:Y:S05]  /*b180*/  BRA.U !UP0, `(.L_x_18672) ;  /* 0xffffff5108e07547 */ /* 0x000fea000b83ffff */
.L_x_18565:
[----:B------:R-:W2:Y:S08]  /*b190*/  S2UR UR9, SR_CTAID.X ;  /* 0x00000000000979c3 */ /* 0x000eb00000002500 */
[----:B------:R-:W2:Y:S08]  /*b1a0*/  LDC R0, c[0x0][0x388] ;  /* 0x0000e200ff007b82 */ /* 0x000eb00000000800 */
[----:B-1----:R-:W1:Y:S08]  /*b1b0*/  LDC.64 R2, c[0x0][0x440] ;  /* 0x00011000ff027b82 */ /* 0x002e700000000a00 */
[----:B------:R-:W3:Y:S01]  /*b1c0*/  LDC.64 R4, c[0x0][0x448] ;  /* 0x00011200ff047b82 */ /* 0x000ee20000000a00 */
[----:B--2---:R-:W-:-:S05]  /*b1d0*/  IMAD R0, R0, UR9, RZ ;  /* 0x0000000900007c24 */ /* 0x004fca000f8e02ff */
[----:B------:R-:W-:-:S05]  /*b1e0*/  LEA.HI R225, R0, R225, RZ, 0x1e ;  /* 0x000000e100e17211 */ /* 0x000fca00078ff0ff */
[----:B-1----:R-:W-:-:S05]  /*b1f0*/  IMAD.WIDE.U32 R2, R225, 0x10, R2 ;  /* 0x00000010e1027825 */ /* 0x002fca00078e0002 */
        /* <DEDUP_REMOVED lines=22> */
.L_x_18673:
        /* <DEDUP_REMOVED lines=10> */
.L_x_19467:


//--------------------- .text._ZN10layer_norm13ln_bwd_kernelINS_13Kernel_traitsIfffffjLj5120ELj1ELj1ELj4ELj16ENS_18Kernel_traits_baseILj5120EfffffjLj128EEEEELb1ELb1ELb0ELb0EEEvNS_9BwdParamsE --------------------------
	.section	.text._ZN10layer_norm13ln_bwd_kernelINS_13Kernel_traitsIfffffjLj5120ELj1ELj1ELj4ELj16ENS_18Kernel_traits_baseILj5120EfffffjLj128EEEEELb1ELb1ELb0ELb0EEEvNS_9BwdParamsE,"ax",@progbits
	.align	128
        .global         _ZN10layer_norm13ln_bwd_kernelINS_13Kernel_traitsIfffffjLj5120ELj1ELj1ELj4ELj16ENS_18Kernel_traits_baseILj5120EfffffjLj128EEEEELb1ELb1ELb0ELb0EEEvNS_9BwdParamsE
        .type           _ZN10layer_norm13ln_bwd_kernelINS_13Kernel_traitsIfffffjLj5120ELj1ELj1ELj4ELj16ENS_18Kernel_traits_baseILj5120EfffffjLj128EEEEELb1ELb1ELb0ELb0EEEvNS_9BwdParamsE,@function
        .size           _ZN10layer_norm13ln_bwd_kernelINS_13Kernel_traitsIfffffjLj5120ELj1ELj1ELj4ELj16ENS_18Kernel_traits_baseILj5120EfffffjLj128EEEEELb1ELb1ELb0ELb0EEEvNS_9BwdParamsE,(.L_x_19468 - _ZN10layer_norm13ln_bwd_kernelINS_13Kernel_traitsIfffffjLj5120ELj1ELj1ELj4ELj16ENS_18Kernel_traits_baseILj5120EfffffjLj128EEEEELb1ELb1ELb0ELb0EEEvNS_9BwdParamsE)
        .other          _ZN10layer_norm13ln_bwd_kernelINS_13Kernel_traitsIfffffjLj5120ELj1ELj1ELj4ELj16ENS_18Kernel_traits_baseILj5120EfffffjLj128EEEEELb1ELb1ELb0ELb0EEEvNS_9BwdParamsE,@"STO_CUDA_ENTRY STV_DEFAULT"
_ZN10layer_norm13ln_bwd_kernelINS_13Kernel_traitsIfffffjLj5120ELj1ELj1ELj4ELj16ENS_18Kernel_traits_baseILj5120EfffffjLj128EEEEELb1ELb1ELb0ELb0EEEvNS_9BwdParamsE:
.text._ZN10layer_norm13ln_bwd_kernelINS_13Kernel_traitsIfffffjLj5120ELj1ELj1ELj4ELj16ENS_18Kernel_traits_baseILj5120EfffffjLj128EEEEELb1ELb1ELb0ELb0EEEvNS_9BwdParamsE:
[----:B------:R-:W0:Y:S02]  /*0000*/  LDC R1, c[0x0][0x37c] ;  /* 0x0000df00ff017b82 */ /* 0x000e240000000800 */
[----:B0-----:R-:W-:Y:S01]  /*0010*/  IADD3 R1, PT, PT, R1, -0x190, RZ ;  /* 0xfffffe7001017810 */ /* 0x001fe20007ffe0ff */
[----:B------:R-:W0:Y:S01]  /*0020*/  S2R R0, SR_TID.X ;  /* 0x0000000000007919 */ /* 0x000e220000002100 */
[----:B------:R-:W1:Y:S01]  /*0030*/  LDCU UR6, c[0x0][0x388] ;  /* 0x00007100ff0677ac */ /* 0x000e620008000800 */
[----:B------:R-:W-:Y:S02]  /*0040*/  LOP3.LUT R21, R21, 0xfffffffe, RZ, 0xc0, !PT ;  /* 0xfffffffe15157812 */ /* 0x000fe400078ec0ff */
[----:B------:R2:W3:Y:S04]  /*0050*/  LDL.64 R88, [R1+0x178] ;  /* 0x0001780001587983 */ /* 0x0004e80000100a00 */
[----:B------:R2:W3:Y:S01]  /*0060*/  LDL.64 R90, [R1+0x180] ;  /* 0x00018000015a7983 */ /* 0x0004e20000100a00 */
[----:B------:R-:W4:Y:S03]  /*0070*/  LDCU.64 UR16, c[0x0][0x358] ;  /* 0x00006b00ff1077ac */ /* 0x000f260008000a00 */
        /* <DEDUP_REMOVED lines=24> */
[----:B------:R1:W2:Y:S03]  /*0200*/  LDL.64 R64, [R1+0x118] ;  /* 0x0001180001407983 */ /* 0x0002a60000100a00 */
[----:B------:R-:W-:Y:S01]  /*0210*/  LOP3.LUT R21, R21, 0xfffffffb, RZ, 0xc0, !PT ;  /* 0xfffffffb15157812 */ /* 0x000fe200078ec0ff */
[----:B------:R1:W2:Y:S02]  /*0220*/  LDL.64 R66, [R1+0x120] ;  /* 0x0001200001427983 */ /* 0x0002a40000100a00 */
[----:B------:R-:W0:Y:S01]  /*0230*/  @P1 LDC.64 R4, c[0x0][0x3e8] ;  /* 0x0000fa00ff041b82 */ /* 0x000e220000000a00 */
[----:B------:R-:W-:Y:S01]  /*0240*/  @P4 LOP3.LUT R21, R21, 0x4, RZ, 0xfc, !PT ;  /* 0x0000000415154812 */ /* 0x000fe200078efcff */
[----:B------:R1:W2:Y:S03]  /*0250*/  LDL.64 R60, [R1+0x108] ;  /* 0x00010800013c7983 */ /* 0x0002a60000100a00 */
[----:B------:R-:W-:Y:S01]  /*0260*/  LOP3.LUT R21, R21, 0xfffffff7, RZ, 0xc0, !PT ;  /* 0xfffffff715157812 */ /* 0x000fe200078ec0ff */
[----:B------:R1:W2:Y:S02]  /*0270*/  LDL.64 R62, [R1+0x110] ;  /* 0x00011000013e7983 */ /* 0x0002a40000100a00 */
[----:B------:R-:W1:Y:S01]  /*0280*/  @P4 LDC.64 R6, c[0x0][0x3d0] ;  /* 0x0000f400ff064b82 */ /* 0x000e620000000a00 */
[----:B------:R-:W-:Y:S01]  /*0290*/  @P3 LOP3.LUT R21, R21, 0x8, RZ, 0xfc, !PT ;  /* 0x0000000815153812 */ /* 0x000fe200078efcff */
[----:B------:R0:W2:Y:S03]  /*02a0*/  LDL.64 R56, [R1+0xf8] ;  /* 0x0000f80001387983 */ /* 0x0000a60000100a00 */
[----:B------:R-:W-:Y:S01]  /*02b0*/  LOP3.LUT R21, R21, 0xffffffef, RZ, 0xc0, !PT ;  /* 0xffffffef15157812 */ /* 0x000fe200078ec0ff */
[----:B------:R0:W2:Y:S02]  /*02c0*/  LDL.64 R58, [R1+0x100] ;  /* 0x00010000013a7983 */ /* 0x0000a40000100a00 */
[----:B------:R-:W1:Y:S02]  /*02d0*/  @P4 LDC.64 R8, c[0x0][0x3e8] ;  /* 0x0000fa00ff084b82 */ /* 0x000e640000000a00 */
[----:B------:R0:W2:Y:S04]  /*02e0*/  LDL.64 R52, [R1+0xe8] ;  /* 0x0000e80001347983 */ /* 0x0000a80000100a00 */
[----:B------:R0:W2:Y:S02]  /*02f0*/  LDL.64 R54, [R1+0xf0] ;  /* 0x0000f00001367983 */ /* 0x0000a40000100a00 */
[----:B------:R-:W1:Y:S08]  /*0300*/  @P3 LDC.64 R14, c[0x0][0x3d0] ;  /* 0x0000f400ff0e3b82 */ /* 0x000e700000000a00 */
[----:B------:R-:W1:Y:S01]  /*0310*/  @P3 LDC.64 R16, c[0x0][0x3e8] ;  /* 0x0000fa00ff103b82 */ /* 0x000e620000000a00 */
[----:B----4-:R-:W-:Y:S01]  /*0320*/  @P1 IMAD.WIDE.U32 R2, R23, 0x10, R2 ;  /* 0x0000001017021825 */ /* 0x010fe200078e0002 */
[----:B------:R-:W-:-:S06]  /*0330*/  @P6 LOP3.LUT R21, R21, 0x10, RZ, 0xfc, !PT ;  /* 0x0000001015156812 */ /* 0x000fcc00078efcff */
[----:B------:R-:W4:Y:S01]  /*0340*/  @P6 LDC.64 R18, c[0x0][0x3d0] ;  /* 0x0000f400ff126b82 */ /* 0x000f220000000a00 */
[----:B0-----:R-:W-:-:S07]  /*0350*/  @P1 IMAD.WIDE.U32 R4, R23, 0x10, R4 ;  /* 0x0000001017041825 */ /* 0x001fce00078e0004 */
[----:B------:R-:W0:Y:S01]  /*0360*/  @P6 LDC.64 R24, c[0x0][0x3e8] ;  /* 0x0000fa00ff186b82 */ /* 0x000e220000000a00 */
[----:B------:R-:W-:-:S05]  /*0370*/  @P1 LOP3.LUT R23, R23, 0x80, RZ, 0xfc, !PT ;  /* 0x0000008017171812 */ /* 0x000fca00078efcff */
[----:B-1----:R-:W-:-:S04]  /*0380*/  @P4 IMAD.WIDE.U32 R10, R23, 0x10, R6 ;  /* 0x00000010170a4825 */ /* 0x002fc800078e0006 */
[C---:B------:R-:W-:Y:S01]  /*0390*/  @P4 IMAD.WIDE.U32 R12, R23.reuse, 0x10, R8 ;  /* 0x00000010170c4825 */ /* 0x040fe200078e0008 */
[----:B------:R-:W-:-:S05]  /*03a0*/  @P4 IADD3 R23, PT, PT, R23, 0x80, RZ ;  /* 0x0000008017174810 */ /* 0x000fca0007ffe0ff */
[----:B------:R-:W-:-:S04]  /*03b0*/  @P3 IMAD.WIDE.U32 R14, R23, 0x10, R14 ;  /* 0x00000010170e3825 */ /* 0x000fc800078e000e */
[C---:B------:R-:W-:Y:S01]  /*03c0*/  @P3 IMAD.WIDE.U32 R16, R23.reuse, 0x10, R16 ;  /* 0x0000001017103825 */ /* 0x040fe200078e0010 */
[----:B------:R-:W-:Y:S02]  /*03d0*/  @P3 IADD3 R23, PT, PT, R23, 0x80, RZ ;  /* 0x0000008017173810 */ /* 0x000fe40007ffe0ff */
[----:B------:R-:W-:-:S03]  /*03e0*/  P2R R50, PR, RZ, 0x40 ;  /* 0x00000040ff327803 */ /* 0x000fc60000000000 */
[----:B----4-:R-:W-:-:S04]  /*03f0*/  @P6 IMAD.WIDE.U32 R18, R23, 0x10, R18 ;  /* 0x0000001017126825 */ /* 0x010fc800078e0012 */
[C---:B0-----:R-:W-:Y:S01]  /*0400*/  @P6 IMAD.WIDE.U32 R24, R23.reuse, 0x10, R24 ;  /* 0x0000001017186825 */ /* 0x041fe200078e0018 */
[----:B------:R-:W-:Y:S02]  /*0410*/  @P6 IADD3 R23, PT, PT, R23, 0x80, RZ ;  /* 0x0000008017176810 */ /* 0x000fe40007ffe0ff */
[----:B------:R-:W-:-:S04]  /*0420*/  LOP3.LUT P6, RZ, R21, 0x8, RZ, 0xc0, !PT ;  /* 0x0000000815ff7812 */ /* 0x000fc800078cc0ff */
[----:B------:R-:W-:Y:S02]  /*0430*/  P2R R20, PR, RZ, 0x40 ;  /* 0x00000040ff147803 */ /* 0x000fe40000000000 */
[----:B------:R-:W-:-:S04]  /*0440*/  LOP3.LUT P6, RZ, R21, 0x4, RZ, 0xc0, !PT ;  /* 0x0000000415ff7812 */ /* 0x000fc800078cc0ff */
[----:B------:R-:W-:Y:S02]  /*0450*/  P2R R0, PR, RZ, 0x40 ;  /* 0x00000040ff007803 */ /* 0x000fe40000000000 */
[----:B------:R-:W-:-:S13]  /*0460*/  LOP3.LUT P6, RZ, R21, 0x1, RZ, 0xc0, !PT ;  /* 0x0000000115ff7812 */ /* 0x000fda00078cc0ff */
[----:B------:R0:W5:Y:S04]  /*0470*/  @P6 LDG.E.128 R168, desc[UR16][R4.64] ;  /* 0x0000001004a86981 */ /* 0x000168000c1e1d00 */
[----:B---3--:R-:W3:Y:S04]  /*0480*/  @P6 LDG.E.128 R88, desc[UR16][R2.64] ;  /* 0x0000001002586981 */ /* 0x008ee8000c1e1d00 */
[----:B---3--:R1:W-:Y:S04]  /*0490*/  @P6 STL.64 [R1+0x178], R88 ;  /* 0x0001785801006387 */ /* 0x0083e80000100a00 */
[----:B------:R3:W-:Y:S01]  /*04a0*/  @P6 STL.64 [R1+0x180], R90 ;  /* 0x0001805a01006387 */ /* 0x0007e20000100a00 */
[----:B------:R-:W-:-:S13]  /*04b0*/  ISETP.NE.AND P6, PT, R0, RZ, PT ;  /* 0x000000ff0000720c */ /* 0x000fda0003fc5270 */
[----:B--2---:R-:W2:Y:S04]  /*04c0*/  @P6 LDG.E.128 R84, desc[UR16][R10.64] ;  /* 0x000000100a546981 */ /* 0x004ea8000c1e1d00 */
[----:B------:R0:W5:Y:S01]  /*04d0*/  @P6 LDG.E.128 R164, desc[UR16][R12.64] ;  /* 0x000000100ca46981 */ /* 0x000162000c1e1d00 */
[C---:B------:R-:W-:Y:S02]  /*04e0*/  ISETP.GE.U32.AND P0, PT, R22.reuse, 0x280, PT ;  /* 0x000002801600780c */ /* 0x040fe40003f06070 */
[C---:B------:R-:W-:Y:S02]  /*04f0*/  ISETP.GE.U32.AND P1, PT, R22.reuse, 0x300, PT ;  /* 0x000003001600780c */ /* 0x040fe40003f26070 */
[C---:B------:R-:W-:Y:S02]  /*0500*/  ISETP.GE.U32.AND P2, PT, R22.reuse, 0x380, PT ;  /* 0x000003801600780c */ /* 0x040fe40003f46070 */
[----:B------:R-:W-:-:S07]  /*0510*/  ISETP.GE.U32.AND P3, PT, R22, 0x400, PT ;  /* 0x000004001600780c */ /* 0x000fce0003f66070 */
[----:B------:R-:W4:Y:S08]  /*0520*/  @P0 LDC.64 R6, c[0x0][0x3d0] ;  /* 0x0000f400ff060b82 */ /* 0x000f300000000a00 */
[----:B------:R-:W1:Y:S01]  /*0530*/  @P0 LDC.64 R8, c[0x0][0x3e8] ;  /* 0x0000fa00ff080b82 */ /* 0x000e620000000a00 */
[----:B------:R-:W-:-:S07]  /*0540*/  ISETP.GE.U32.AND P4, PT, R22, 0x480, PT ;  /* 0x000004801600780c */ /* 0x000fce0003f86070 */
[----:B------:R-:W3:Y:S08]  /*0550*/  @P1 LDC.64 R30, c[0x0][0x3d0] ;  /* 0x0000f400ff1e1b82 */ /* 0x000ef00000000a00 */
[----:B------:R-:W0:Y:S01]  /*0560*/  @P1 LDC.64 R32, c[0x0][0x3e8] ;  /* 0x0000fa00ff201b82 */ /* 0x000e220000000a00 */
[----:B------:R-:W-:-:S07]  /*0570*/  ISETP.GE.U32.AND P5, PT, R22, 0x500, PT ;  /* 0x000005001600780c */ /* 0x000fce0003fa6070 */
[----:B------:R-:W0:Y:S08]  /*0580*/  @P2 LDC.64 R34, c[0x0][0x3d0] ;  /* 0x0000f400ff222b82 */ /* 0x000e300000000a00 */
[----:B------:R-:W0:Y:S01]  /*0590*/  @P2 LDC.64 R36, c[0x0][0x3e8] ;  /* 0x0000fa00ff242b82 */ /* 0x000e220000000a00 */
[----:B--2---:R2:W-:Y:S07]  /*05a0*/  @P6 STL.64 [R1+0x168], R84 ;  /* 0x0001685401006387 */ /* 0x0045ee0000100a00 */
[----:B------:R-:W2:Y:S01]  /*05b0*/  @P3 LDC.64 R38, c[0x0][0x3d0] ;  /* 0x0000f400ff263b82 */ /* 0x000ea20000000a00 */
[----:B------:R2:W-:Y:S01]  /*05c0*/  @P6 STL.64 [R1+0x170], R86 ;  /* 0x0001705601006387 */ /* 0x0005e20000100a00 */
[----:B------:R-:W-:-:S06]  /*05d0*/  ISETP.NE.AND P6, PT, R20, RZ, PT ;  /* 0x000000ff1400720c */ /* 0x000fcc0003fc5270 */
[----:B------:R-:W2:Y:S01]  /*05e0*/  @P3 LDC.64 R40, c[0x0][0x3e8] ;  /* 0x0000fa00ff283b82 */ /* 0x000ea20000000a00 */
[----:B----4-:R-:W-:-:S04]  /*05f0*/  @P0 IMAD.WIDE.U32 R26, R23, 0x10, R6 ;  /* 0x00000010171a0825 */ /* 0x010fc800078e0006 */
[----:B-1----:R-:W-:-:S03]  /*0600*/  @P0 IMAD.WIDE.U32 R28, R23, 0x10, R8 ;  /* 0x00000010171c0825 */ /* 0x002fc600078e0008 */
[----:B------:R-:W1:Y:S01]  /*0610*/  @P5 LDC.64 R46, c[0x0][0x3d0] ;  /* 0x0000f400ff2e5b82 */ /* 0x000e620000000a00 */
[----:B------:R-:W4:Y:S01]  /*0620*/  @P6 LDG.E.128 R80, desc[UR16][R14.64] ;  /* 0x000000100e506981 */ /* 0x000f22000c1e1d00 */
[----:B------:R-:W-:-:S03]  /*0630*/  @P0 IADD3 R23, PT, PT, R23, 0x80, RZ ;  /* 0x0000008017170810 */ /* 0x000fc60007ffe0ff */
[----:B------:R0:W5:Y:S03]  /*0640*/  @P6 LDG.E.128 R160, desc[UR16][R16.64] ;  /* 0x0000001010a06981 */ /* 0x000166000c1e1d00 */
[----:B------:R-:W1:Y:S01]  /*0650*/  @P4 LDC.64 R6, c[0x0][0x3d0] ;  /* 0x0000f400ff064b82 */ /* 0x000e620000000a00 */
[C---:B---3--:R-:W-:Y:S01]  /*0660*/  @P1 IMAD.WIDE.U32 R30, R23.reuse, 0x10, R30 ;  /* 0x00000010171e1825 */ /* 0x048fe200078e001e */
[----:B------:R-:W3:Y:S06]  /*0670*/  @P0 LDG.E.128 R72, desc[UR16][R26.64] ;  /* 0x000000101a480981 */ /* 0x000eec000c1e1d00 */
[----:B------:R-:W1:Y:S01]  /*0680*/  @P4 LDC.64 R8, c[0x0][0x3e8] ;  /* 0x0000fa00ff084b82 */ /* 0x000e620000000a00 */
[C---:B0-----:R-:W-:Y:S01]  /*0690*/  @P1 IMAD.WIDE.U32 R32, R23.reuse, 0x10, R32 ;  /* 0x0000001017201825 */ /* 0x041fe200078e0020 */
[----:B------:R-:W-:Y:S01]  /*06a0*/  @P1 IADD3 R23, PT, PT, R23, 0x80, RZ ;  /* 0x0000008017171810 */ /* 0x000fe20007ffe0ff */
[----:B------:R-:W3:Y:S04]  /*06b0*/  @P1 LDG.E.128 R68, desc[UR16][R30.64] ;  /* 0x000000101e441981 */ /* 0x000ee8000c1e1d00 */
[C---:B------:R-:W-:Y:S01]  /*06c0*/  @P2 IMAD.WIDE.U32 R34, R23.reuse, 0x10, R34 ;  /* 0x0000001017222825 */ /* 0x040fe200078e0022 */
[----:B------:R-:W0:Y:S01]  /*06d0*/  @P5 LDC.64 R48, c[0x0][0x3e8] ;  /* 0x0000fa00ff305b82 */ /* 0x000e220000000a00 */
[----:B------:R0:W5:Y:S02]  /*06e0*/  @P0 LDG.E.128 R152, desc[UR16][R28.64] ;  /* 0x000000101c980981 */ /* 0x000164000c1e1d00 */
[C---:B------:R-:W-:Y:S01]  /*06f0*/  @P2 IMAD.WIDE.U32 R36, R23.reuse, 0x10, R36 ;  /* 0x0000001017242825 */ /* 0x040fe200078e0024 */
[----:B------:R-:W-:Y:S01]  /*0700*/  @P2 IADD3 R23, PT, PT, R23, 0x80, RZ ;  /* 0x0000008017172810 */ /* 0x000fe20007ffe0ff */
[----:B------:R-:W3:Y:S04]  /*0710*/  @P2 LDG.E.128 R64, desc[UR16][R34.64] ;  /* 0x0000001022402981 */ /* 0x000ee8000c1e1d00 */
[C---:B--2---:R-:W-:Y:S01]  /*0720*/  @P3 IMAD.WIDE.U32 R38, R23.reuse, 0x10, R38 ;  /* 0x0000001017263825 */ /* 0x044fe200078e0026 */
[----:B------:R2:W5:Y:S03]  /*0730*/  @P1 LDG.E.128 R148, desc[UR16][R32.64] ;  /* 0x0000001020941981 */ /* 0x000566000c1e1d00 */
[C---:B------:R-:W-:Y:S01]  /*0740*/  @P3 IMAD.WIDE.U32 R40, R23.reuse, 0x10, R40 ;  /* 0x0000001017283825 */ /* 0x040fe200078e0028 */
[----:B------:R-:W-:Y:S01]  /*0750*/  @P3 IADD3 R23, PT, PT, R23, 0x80, RZ ;  /* 0x0000008017173810 */ /* 0x000fe20007ffe0ff */
[----:B------:R-:W2:Y:S04]  /*0760*/  @P3 LDG.E.128 R60, desc[UR16][R38.64] ;  /* 0x00000010263c3981 */ /* 0x000ea8000c1e1d00 */
[C---:B-1----:R-:W-:Y:S01]  /*0770*/  @P4 IMAD.WIDE.U32 R42, R23.reuse, 0x10, R6 ;  /* 0x00000010172a4825 */ /* 0x042fe200078e0006 */
[----:B------:R1:W5:Y:S03]  /*0780*/  @P2 LDG.E.128 R144, desc[UR16][R36.64] ;  /* 0x0000001024902981 */ /* 0x000366000c1e1d00 */
[C---:B------:R-:W-:Y:S01]  /*0790*/  @P4 IMAD.WIDE.U32 R44, R23.reuse, 0x10, R8 ;  /* 0x00000010172c4825 */ /* 0x040fe200078e0008 */
[----:B------:R-:W-:Y:S01]  /*07a0*/  @P4 IADD3 R23, PT, PT, R23, 0x80, RZ ;  /* 0x0000008017174810 */ /* 0x000fe20007ffe0ff */
[----:B------:R-:W2:Y:S04]  /*07b0*/  @P4 LDG.E.128 R56, desc[UR16][R42.64] ;  /* 0x000000102a384981 */ /* 0x000ea8000c1e1d00 */
[C---:B------:R-:W-:Y:S01]  /*07c0*/  @P5 IMAD.WIDE.U32 R6, R23.reuse, 0x10, R46 ;  /* 0x0000001017065825 */ /* 0x040fe200078e002e */
[----:B------:R1:W5:Y:S04]  /*07d0*/  @P3 LDG.E.128 R140, desc[UR16][R40.64] ;  /* 0x00000010288c3981 */ /* 0x000368000c1e1d00 */
[----:B------:R-:W2:Y:S01]  /*07e0*/  @P5 LDG.E.128 R52, desc[UR16][R6.64] ;  /* 0x0000001006345981 */ /* 0x000ea2000c1e1d00 */
[----:B0-----:R-:W-:-:S03]  /*07f0*/  @P5 IMAD.WIDE.U32 R8, R23, 0x10, R48 ;  /* 0x0000001017085825 */ /* 0x001fc600078e0030 */
[----:B------:R1:W5:Y:S04]  /*0800*/  @P4 LDG.E.128 R136, desc[UR16][R44.64] ;  /* 0x000000102c884981 */ /* 0x000368000c1e1d00 */
[----:B------:R1:W5:Y:S04]  /*0810*/  @P5 LDG.E.128 R132, desc[UR16][R8.64] ;  /* 0x0000001008845981 */ /* 0x000368000c1e1d00 */
[----:B----4-:R0:W-:Y:S04]  /*0820*/  @P6 STL.64 [R1+0x158], R80 ;  /* 0x0001585001006387 */ /* 0x0101e80000100a00 */
        /* <DEDUP_REMOVED lines=12> */
[----:B------:R-:W-:Y:S01]  /*08f0*/  UISETP.GE.AND UP0, UPT, UR7, UR4, UPT ;  /* 0x000000040700728c */ /* 0x000fe2000bf06270 */
[----:B------:R-:W-:-:S02]  /*0900*/  LOP3.LUT R21, R21, 0xfffffffd, RZ, 0xc0, !PT ;  /* 0xfffffffd15157812 */ /* 0x000fc400078ec0ff */
[----:B------:R-:W-:Y:S02]  /*0910*/  CS2R R128, SRZ ;  /* 0x0000000000807805 */ /* 0x000fe4000001ff00 */
[----:B------:R-:W-:Y:S02]  /*0920*/  CS2R R130, SRZ ;  /* 0x0000000000827805 */ /* 0x000fe4000001ff00 */
[----:B------:R-:W-:Y:S02]  /*0930*/  CS2R R124, SRZ ;  /* 0x00000000007c7805 */ /* 0x000fe4000001ff00 */
[----:B------:R-:W-:Y:S02]  /*0940*/  @P5 LOP3.LUT R21, R21, 0x2, RZ, 0xfc, !PT ;  /* 0x0000000215155812 */ /* 0x000fe400078efcff */
        /* <DEDUP_REMOVED lines=21> */
[----:B0-----:R-:W-:Y:S02]  /*0aa0*/  CS2R R80, SRZ ;  /* 0x0000000000507805 */ /* 0x001fe4000001ff00 */
[----:B----4-:R-:W-:Y:S01]  /*0ab0*/  CS2R R82, SRZ ;  /* 0x0000000000527805 */ /* 0x010fe2000001ff00 */
[----:B---3--:R0:W-:Y:S04]  /*0ac0*/  @P6 STL.64 [R1+0x148], R76 ;  /* 0x0001484c01006387 */ /* 0x0081e80000100a00 */
        /* <DEDUP_REMOVED lines=11> */
[----:B--2---:R2:W-:Y:S04]  /*0b80*/  @P3 STL.64 [R1+0x108], R60 ;  /* 0x0001083c01003387 */ /* 0x0045e80000100a00 */
        /* <DEDUP_REMOVED lines=49> */
[----:B------:R-:W-:Y:S02]  /*0ea0*/  CS2R R68, SRZ ;  /* 0x0000000000447805 */ /* 0x000fe4000001ff00 */
[----:B------:R-:W-:Y:S02]  /*0eb0*/  CS2R R70, SRZ ;  /* 0x0000000000467805 */ /* 0x000fe4000001ff00 */
[----:B------:R-:W-:-:S02]  /*0ec0*/  CS2R R64, SRZ ;  /* 0x0000000000407805 */ /* 0x000fc4000001ff00 */
[----:B------:R-:W-:Y:S01]  /*0ed0*/  CS2R R66, SRZ ;  /* 0x0000000000427805 */ /* 0x000fe2000001ff00 */
[----:B--2---:R-:W-:Y:S06]  /*0ee0*/  BRA.U UP0, `(.L_x_18674) ;  /* 0x000000c500247547 */ /* 0x004fec000b800000 */
        /* <DEDUP_REMOVED lines=98> */
.L_x_18776:
        /* <DEDUP_REMOVED lines=39> */
[----:B0-----:R-:W-:-:S04]  /*1780*/  LEA.HI.SX32 R20, R20, R179, 0x1e ;  /* 0x000000b314147211 */ /* 0x001fc800078ff2ff */
[----:B------:R-:W-:Y:S02]  /*1790*/  MOV R186, R20 ;  /* 0x0000001400ba7202 */ /* 0x000fe40000000f00 */
[----:B---3--:R-:W-:Y:S02]  /*17a0*/  R2UR UR13, R178 ;  /* 0x00000000b20d72ca */ /* 0x008fe400000e0000 */
[----:B----4-:R-:W-:Y:S02]  /*17b0*/  @P0 R2UR UR12, R176 ;  /* 0x00000000b00c02ca */ /* 0x010fe400000e0000 */
[----:B------:R-:W-:Y:S01]  /*17c0*/  ISETP.GE.U32.AND P0, PT, R22, 0x280, PT ;  /* 0x000002801600780c */ /* 0x000fe20003f06070 */
[----:B-----5:R-:W-:-:S12]  /*17d0*/  @!P1 BRA `(.L_x_18676) ;  /* 0x0000000000fc9947 */ /* 0x020fd80003800000 */
[----:B------:R-:W0:Y:S01]  /*17e0*/  LDC.64 R178, c[0x0][0x3a8] ;  /* 0x0000ea00ffb27b82 */ /* 0x000e220000000a00 */
[----:B------:R-:W-:Y:S01]  /*17f0*/  ISETP.NE.U32.AND P1, PT, RZ, UR20, PT ;  /* 0x00000014ff007c0c */ /* 0x000fe2000bf25070 */
[----:B------:R-:W2:Y:S06]  /*1800*/  LDL.LU R249, [R1+0x38] ;  /* 0x0000380001f97983 */ /* 0x000eac0000300800 */
[----:B------:R-:W1:Y:S08]  /*1810*/  LDC.64 R176, c[0x0][0x428] ;  /* 0x00010a00ffb07b82 */ /* 0x000e700000000a00 */
[----:B------:R-:W3:Y:S01]  /*1820*/  LDC.64 R210, c[0x0][0x3b0] ;  /* 0x0000ec00ffd27b82 */ /* 0x000ee20000000a00 */
[C---:B0-----:R-:W-:Y:S01]  /*1830*/  IMAD.WIDE.U32 R178, R20.reuse, 0x10, R178 ;  /* 0x0000001014b27825 */ /* 0x041fe200078e00b2 */
[----:B------:R-:W-:Y:S01]  /*1840*/  ISETP.NE.AND.EX P1, PT, RZ, UR21, PT, P1 ;  /* 0x00000015ff007c0c */ /* 0x000fe2000bf25310 */
[----:B------:R-:W4:Y:S04]  /*1850*/  LDL.LU R239, [R1+0x3c] ;  /* 0x00003c0001ef7983 */ /* 0x000f280000300800 */
[----:B------:R-:W2:Y:S01]  /*1860*/  LDG.E.128 R180, desc[UR16][R178.64] ;  /* 0x00000010b2b47981 */ /* 0x000ea2000c1e1d00 */
[----:B-1----:R-:W-:-:S03]  /*1870*/  IMAD.WIDE.U32 R176, R20, 0x10, R176 ;  /* 0x0000001014b07825 */ /* 0x002fc600078e00b0 */
[----:B------:R-:W4:Y:S04]  /*1880*/  LDL R220, [R1+0x17c] ;  /* 0x00017c0001dc7983 */ /* 0x000f280000100800 */
[----:B------:R-:W0:Y:S01]  /*1890*/  @P1 LDC.64 R186, c[0x0][0x438] ;  /* 0x00010e00ffba1b82 */ /* 0x000e220000000a00 */
[----:B------:R-:W4:Y:S04]  /*18a0*/  LDL.LU R218, [R1+0xe0] ;  /* 0x0000e00001da7983 */ /* 0x000f280000300800 */
[----:B------:R-:W4:Y:S04]  /*18b0*/  LDG.E.128 R176, desc[UR16][R176.64] ;  /* 0x00000010b0b07981 */ /* 0x000f28000c1e1d00 */
[----:B------:R-:W4:Y:S04]  /*18c0*/  LDL R217, [R1+0x180] ;  /* 0x0001800001d97983 */ /* 0x000f280000100800 */
[----:B------:R-:W4:Y:S04]  /*18d0*/  LDL.LU R188, [R1+0xe4] ;  /* 0x0000e40001bc7983 */ /* 0x000f280000300800 */
[----:B------:R-:W4:Y:S01]  /*18e0*/  LDL R216, [R1+0x184] ;  /* 0x0001840001d87983 */ /* 0x000f220000100800 */
[----:B0-----:R-:W-:-:S05]  /*18f0*/  @P1 IMAD.WIDE.U32 R186, R20, 0x10, R186 ;  /* 0x0000001014ba1825 */ /* 0x001fca00078e00ba */
[----:B------:R3:W5:Y:S02]  /*1900*/  @P1 LDG.E.128 R60, desc[UR16][R186.64] ;  /* 0x00000010ba3c1981 */ /* 0x000764000c1e1d00 */
[----:B---3--:R-:W-:Y:S02]  /*1910*/  IMAD.WIDE.U32 R186, R20, 0x4, R210 ;  /* 0x0000000414ba7825 */ /* 0x008fe400078e00d2 */
[----:B------:R-:W3:Y:S04]  /*1920*/  LDL.LU R210, [R1+0x40] ;  /* 0x0000400001d27983 */ /* 0x000ee80000300800 */
[----:B------:R-:W3:Y:S04]  /*1930*/  LDL.LU R211, [R1+0x44] ;  /* 0x0000440001d37983 */ /* 0x000ee80000300800 */
[----:B------:R0:W5:Y:S04]  /*1940*/  LDG.E R19, desc[UR16][R186.64] ;  /* 0x00000010ba137981 */ /* 0x000168000c1e1900 */
[----:B------:R-:W3:Y:S04]  /*1950*/  LDL R186, [R1+0x178] ;  /* 0x0001780001ba7983 */ /* 0x000ee80000100800 */
[----:B------:R-:W0:Y:S01]  /*1960*/  LDL.LU R187, [R1+0xdc] ;  /* 0x0000dc0001bb7983 */ /* 0x000e220000300800 */
[----:B--2---:R-:W-:-:S03]  /*1970*/  FADD.FTZ R23, R181, -UR14 ;  /* 0x8000000eb5177e21 */ /* 0x004fc60008010000 */
[----:B------:R-:W2:Y:S01]  /*1980*/  LDL.LU R181, [R1+0xd8] ;  /* 0x0000d80001b57983 */ /* 0x000ea20000300800 */
[----:B------:R-:W-:Y:S01]  /*1990*/  FADD.FTZ R180, R180, -UR14 ;  /* 0x8000000eb4b47e21 */ /* 0x000fe20008010000 */
[----:B------:R-:W-:-:S03]  /*19a0*/  FADD.FTZ R182, R182, -UR14 ;  /* 0x8000000eb6b67e21 */ /* 0x000fc60008010000 */
[----:B------:R-:W-:Y:S01]  /*19b0*/  FMUL.FTZ R185, R180, UR13 ;  /* 0x0000000db4b97c20 */ /* 0x000fe20008410000 */
[----:B----4-:R-:W-:Y:S01]  /*19c0*/  FADD.FTZ R249, R249, R176 ;  /* 0x000000b0f9f97221 */ /* 0x010fe20000010000 */
[----:B------:R-:W-:-:S04]  /*19d0*/  FADD.FTZ R239, R239, R177 ;  /* 0x000000b1efef7221 */ /* 0x000fc80000010000 */
[----:B------:R1:W-:Y:S04]  /*19e0*/  STL [R1+0x38], R249 ;  /* 0x000038f901007387 */ /* 0x0003e80000100800 */
[----:B------:R4:W-:Y:S01]  /*19f0*/  STL [R1+0x3c], R239 ;  /* 0x00003cef01007387 */ /* 0x0009e20000100800 */
[----:B-1----:R-:W-:Y:S01]  /*1a00*/  FMUL.FTZ R249, R23, UR13 ;  /* 0x0000000d17f97c20 */ /* 0x002fe20008410000 */
[----:B----4-:R-:W-:Y:S01]  /*1a10*/  FMUL.FTZ R239, R182, UR13 ;  /* 0x0000000db6ef7c20 */ /* 0x010fe20008410000 */
[----:B------:R-:W-:-:S03]  /*1a20*/  FADD.FTZ R183, R183, -UR14 ;  /* 0x8000000eb7b77e21 */ /* 0x000fc60008010000 */
[----:B------:R-:W-:Y:S01]  /*1a30*/  FFMA.FTZ R218, R178, R239, R218 ;  /* 0x000000efb2da7223 */ /* 0x000fe200000100da */
[----:B------:R-:W-:Y:S01]  /*1a40*/  FMUL.FTZ R220, R220, R177 ;  /* 0x000000b1dcdc7220 */ /* 0x000fe20000410000 */
[----:B------:R-:W-:Y:S01]  /*1a50*/  FMUL.FTZ R216, R216, R179 ;  /* 0x000000b3d8d87220 */ /* 0x000fe20000410000 */
[----:B---3--:R-:W-:Y:S01]  /*1a60*/  FADD.FTZ R210, R210, R178 ;  /* 0x000000b2d2d27221 */ /* 0x008fe20000010000 */
[----:B------:R-:W-:Y:S01]  /*1a70*/  FADD.FTZ R211, R211, R179 ;  /* 0x000000b3d3d37221 */ /* 0x000fe20000010000 */
[----:B------:R-:W-:Y:S01]  /*1a80*/  FMUL.FTZ R23, R186, R176 ;  /* 0x000000b0ba177220 */ /* 0x000fe20000410000 */
[----:B0-----:R-:W-:-:S03]  /*1a90*/  FFMA.FTZ R187, R177, R249, R187 ;  /* 0x000000f9b1bb7223 */ /* 0x001fc600000100bb */
[----:B------:R-:W-:-:S04]  /*1aa0*/  FADD.FTZ R177, RZ, R23 ;  /* 0x00000017ffb17221 */ /* 0x000fc80000010000 */
[----:B------:R-:W-:Y:S01]  /*1ab0*/  FADD.FTZ R177, R177, R220 ;  /* 0x000000dcb1b17221 */ /* 0x000fe20000010000 */
[----:B------:R-:W-:Y:S01]  /*1ac0*/  IADD3 R186, PT, PT, R20, 0x80, RZ ;  /* 0x0000008014ba7810 */ /* 0x000fe20007ffe0ff */
[----:B--2---:R-:W-:Y:S01]  /*1ad0*/  FFMA.FTZ R181, R176, R185, R181 ;  /* 0x000000b9b0b57223 */ /* 0x004fe200000100b5 */
[----:B------:R-:W-:-:S04]  /*1ae0*/  FFMA.FTZ R176, R185, R23, RZ ;  /* 0x00000017b9b07223 */ /* 0x000fc800000100ff */
[----:B------:R-:W-:Y:S04]  /*1af0*/  STL [R1+0xd8], R181 ;  /* 0x0000d8b501007387 */ /* 0x000fe80000100800 */
[----:B------:R-:W-:Y:S04]  /*1b00*/  STL [R1+0xdc], R187 ;  /* 0x0000dcbb01007387 */ /* 0x000fe80000100800 */
[----:B------:R0:W-:Y:S01]  /*1b10*/  STL [R1+0xe0], R218 ;  /* 0x0000e0da01007387 */ /* 0x0001e20000100800 */
[----:B------:R-:W-:Y:S01]  /*1b20*/  FFMA.FTZ R176, R249, R220, R176 ;  /* 0x000000dcf9b07223 */ /* 0x000fe200000100b0 */
[----:B0-----:R-:W-:Y:S01]  /*1b30*/  FMUL.FTZ R218, R217, R178 ;  /* 0x000000b2d9da7220 */ /* 0x001fe20000410000 */
[----:B------:R-:W-:Y:S01]  /*1b40*/  FMUL.FTZ R217, R183, UR13 ;  /* 0x0000000db7d97c20 */ /* 0x000fe20008410000 */
[----:B------:R-:W-:Y:S03]  /*1b50*/  STL [R1+0x40], R210 ;  /* 0x000040d201007387 */ /* 0x000fe60000100800 */
[----:B------:R-:W-:Y:S01]  /*1b60*/  FFMA.FTZ R188, R179, R217, R188 ;  /* 0x000000d9b3bc7223 */ /* 0x000fe200000100bc */
[----:B------:R-:W-:Y:S01]  /*1b70*/  FADD.FTZ R177, R177, R218 ;  /* 0x000000dab1b17221 */ /* 0x000fe20000010000 */
[----:B------:R-:W-:Y:S01]  /*1b80*/  FFMA.FTZ R176, R239, R218, R176 ;  /* 0x000000daefb07223 */ /* 0x000fe200000100b0 */
[----:B------:R-:W-:Y:S03]  /*1b90*/  STL [R1+0x44], R211 ;  /* 0x000044d301007387 */ /* 0x000fe60000100800 */
[----:B------:R-:W-:Y:S01]  /*1ba0*/  FFMA.FTZ R187, R217, R216, R176 ;  /* 0x000000d8d9bb7223 */ /* 0x000fe200000100b0 */
[----:B------:R0:W-:Y:S02]  /*1bb0*/  STL [R1+0xe4], R188 ;  /* 0x0000e4bc01007387 */ /* 0x0001e40000100800 */
[----:B0-----:R-:W-:-:S07]  /*1bc0*/  FADD.FTZ R188, R177, R216 ;  /* 0x000000d8b1bc7221 */ /* 0x001fce0000010000 */
.L_x_18676:
[----:B------:R-:W-:Y:S05]  /*1bd0*/  BSYNC.RECONVERGENT B0 ;  /* 0x0000000000007941 */ /* 0x000fea0003800200 */
.L_x_18675:
[----:B------:R-:W-:Y:S04]  /*1be0*/  BSSY.RECONVERGENT B0, `(.L_x_18677) ;  /* 0x0000044000007945 */ /* 0x000fe80003800200 */
[----:B------:R-:W-:Y:S05]  /*1bf0*/  @!P4 BRA `(.L_x_18678) ;  /* 0x000000040008c947 */ /* 0x000fea0003800000 */
[----:B------:R-:W-:Y:S01]  /*1c00*/  ISETP.NE.U32.AND P1, PT, RZ, UR20, PT ;  /* 0x00000014ff007c0c */ /* 0x000fe2000bf25070 */
[----:B------:R-:W0:Y:S01]  /*1c10*/  LDC.64 R178, c[0x0][0x3a8] ;  /* 0x0000ea00ffb27b82 */ /* 0x000e220000000a00 */
[----:B------:R-:W2:Y:S02]  /*1c20*/  LDL.LU R248, [R1+0x28] ;  /* 0x0000280001f87983 */ /* 0x000ea40000300800 */
[----:B------:R-:W-:Y:S02]  /*1c30*/  ISETP.NE.AND.EX P1, PT, RZ, UR21, PT, P1 ;  /* 0x00000015ff007c0c */ /* 0x000fe4000bf25310 */
[----:B------:R1:W-:Y:S03]  /*1c40*/  STL [R1+0x188], R0 ;  /* 0x0001880001007387 */ /* 0x0003e60000100800 */
[----:B------:R-:W3:Y:S01]  /*1c50*/  LDC.64 R180, c[0x0][0x428] ;  /* 0x00010a00ffb47b82 */ /* 0x000ee20000000a00 */
[----:B-1----:R-:W4:Y:S07]  /*1c60*/  LDL.LU R0, [R1+0xc8] ;  /* 0x0000c80001007983 */ /* 0x002f2e0000300800 */
[----:B------:R-:W1:Y:S01]  /*1c70*/  @P1 LDC.64 R176, c[0x0][0x438] ;  /* 0x00010e00ffb01b82 */ /* 0x000e620000000a00 */
[----:B------:R-:W4:Y:S04]  /*1c80*/  LDL R238, [R1+0x168] ;  /* 0x0001680001ee7983 */ /* 0x000f280000100800 */
[----:B------:R-:W4:Y:S03]  /*1c90*/  LDL.LU R237, [R1+0x2c] ;  /* 0x00002c0001ed7983 */ /* 0x000f260000300800 */
[----:B------:R-:W0:Y:S01]  /*1ca0*/  LDC.64 R204, c[0x0][0x3b0] ;  /* 0x0000ec00ffcc7b82 */ /* 0x000e220000000a00 */
[----:B------:R-:W4:Y:S04]  /*1cb0*/  LDL R219, [R1+0x16c] ;  /* 0x00016c0001db7983 */ /* 0x000f280000100800 */
[----:B------:R-:W4:Y:S01]  /*1cc0*/  LDL.LU R211, [R1+0xd4] ;  /* 0x0000d40001d37983 */ /* 0x000f220000300800 */
[----:B---3--:R-:W-:-:S03]  /*1cd0*/  IMAD.WIDE.U32 R180, R186, 0x10, R180 ;  /* 0x00000010bab47825 */ /* 0x008fc600078e00b4 */
[----:B------:R-:W3:Y:S04]  /*1ce0*/  LDL R210, [R1+0x174] ;  /* 0x0001740001d27983 */ /* 0x000ee80000100800 */
[----:B------:R-:W2:Y:S01]  /*1cf0*/  LDG.E.128 R180, desc[UR16][R180.64] ;  /* 0x00000010b4b47981 */ /* 0x000ea2000c1e1d00 */
[----:B-1----:R-:W-:-:S05]  /*1d00*/  @P1 IMAD.WIDE.U32 R176, R186, 0x10, R176 ;  /* 0x00000010bab01825 */ /* 0x002fca00078e00b0 */
[----:B------:R0:W5:Y:S02]  /*1d10*/  @P1 LDG.E.128 R56, desc[UR16][R176.64] ;  /* 0x00000010b0381981 */ /* 0x000164000c1e1d00 */
[----:B0-----:R-:W-:-:S06]  /*1d20*/  IMAD.WIDE.U32 R176, R186, 0x10, R178 ;  /* 0x00000010bab07825 */ /* 0x001fcc00078e00b2 */
[----:B------:R-:W3:Y:S01]  /*1d30*/  LDG.E.128 R176, desc[UR16][R176.64] ;  /* 0x00000010b0b07981 */ /* 0x000ee2000c1e1d00 */
[----:B------:R-:W-:-:S05]  /*1d40*/  IMAD.WIDE.U32 R204, R186, 0x4, R204 ;  /* 0x00000004bacc7825 */ /* 0x000fca00078e00cc */
[----:B------:R0:W5:Y:S04]  /*1d50*/  LDG.E R18, desc[UR16][R204.64] ;  /* 0x00000010cc127981 */ /* 0x000168000c1e1900 */
[----:B------:R-:W3:Y:S01]  /*1d60*/  LDL R205, [R1+0x170] ;  /* 0x0001700001cd7983 */ /* 0x000ee20000100800 */
[----:B--2---:R-:W-:Y:S01]  /*1d70*/  FADD.FTZ R248, R248, R180 ;  /* 0x000000b4f8f87221 */ /* 0x004fe20000010000 */
[----:B----4-:R-:W-:Y:S01]  /*1d80*/  FMUL.FTZ R238, R238, R180 ;  /* 0x000000b4eeee7220 */ /* 0x010fe20000410000 */
[----:B---3--:R-:W-:Y:S01]  /*1d90*/  FADD.FTZ R17, R176, -UR14 ;  /* 0x8000000eb0117e21 */ /* 0x008fe20008010000 */
[----:B------:R-:W-:Y:S01]  /*1da0*/  FADD.FTZ R177, R177, -UR14 ;  /* 0x8000000eb1b17e21 */ /* 0x000fe20008010000 */
[----:B------:R-:W2:Y:S02]  /*1db0*/  LDL.LU R176, [R1+0xd0] ;  /* 0x0000d00001b07983 */ /* 0x000ea40000300800 */
[----:B0-----:R-:W-:Y:S01]  /*1dc0*/  FMUL.FTZ R204, R17, UR13 ;  /* 0x0000000d11cc7c20 */ /* 0x001fe20008410000 */
[----:B------:R-:W-:-:S02]  /*1dd0*/  FADD.FTZ R17, R179, -UR14 ;  /* 0x8000000eb3117e21 */ /* 0x000fc40008010000 */
[----:B------:R-:W3:Y:S01]  /*1de0*/  LDL.LU R179, [R1+0x34] ;  /* 0x0000340001b37983 */ /* 0x000ee20000300800 */
[----:B------:R-:W-:-:S03]  /*1df0*/  FFMA.FTZ R0, R180, R204, R0 ;  /* 0x000000ccb4007223 */ /* 0x000fc60000010000 */
[----:B------:R-:W-:Y:S04]  /*1e00*/  STL [R1+0x14], R204 ;  /* 0x000014cc01007387 */ /* 0x000fe80000100800 */
[----:B------:R0:W-:Y:S02]  /*1e10*/  STL [R1+0x28], R248 ;  /* 0x000028f801007387 */ /* 0x0001e40000100800 */
[----:B0-----:R-:W-:Y:S02]  /*1e20*/  FMUL.FTZ R248, R177, UR13 ;  /* 0x0000000db1f87c20 */ /* 0x001fe40008410000 */
[----:B------:R-:W4:Y:S04]  /*1e30*/  LDL.LU R177, [R1+0x30] ;  /* 0x0000300001b17983 */ /* 0x000f280000300800 */
[----:B------:R0:W-:Y:S04]  /*1e40*/  STL [R1+0xc8], R0 ;  /* 0x0000c80001007387 */ /* 0x0001e80000100800 */
[----:B0-----:R0:W5:Y:S04]  /*1e50*/  LDL.LU R0, [R1+0x188] ;  /* 0x0001880001007983 */ /* 0x0011680000300800 */
[----:B------:R-:W4:Y:S01]  /*1e60*/  LDL.LU R180, [R1+0xcc] ;  /* 0x0000cc0001b47983 */ /* 0x000f220000300800 */
[----:B------:R-:W-:Y:S01]  /*1e70*/  FADD.FTZ R237, R237, R181 ;  /* 0x000000b5eded7221 */ /* 0x000fe20000010000 */
[----:B------:R-:W-:-:S04]  /*1e80*/  FADD.FTZ R178, R178, -UR14 ;  /* 0x8000000eb2b27e21 */ /* 0x000fc80008010000 */
[----:B------:R1:W-:Y:S02]  /*1e90*/  STL [R1+0x2c], R237 ;  /* 0x00002ced01007387 */ /* 0x0003e40000100800 */
[----:B-1----:R-:W-:Y:S01]  /*1ea0*/  FMUL.FTZ R237, R178, UR13 ;  /* 0x0000000db2ed7c20 */ /* 0x002fe20008410000 */
[----:B------:R-:W-:Y:S01]  /*1eb0*/  FMUL.FTZ R219, R219, R181 ;  /* 0x000000b5dbdb7220 */ /* 0x000fe20000410000 */
[----:B------:R-:W-:Y:S01]  /*1ec0*/  FMUL.FTZ R205, R205, R182 ;  /* 0x000000b6cdcd7220 */ /* 0x000fe20000410000 */
[----:B------:R-:W-:Y:S01]  /*1ed0*/  IADD3 R186, PT, PT, R186, 0x80, RZ ;  /* 0x00000080baba7810 */ /* 0x000fe20007ffe0ff */
[----:B--2---:R-:W-:Y:S01]  /*1ee0*/  FFMA.FTZ R176, R182, R237, R176 ;  /* 0x000000edb6b07223 */ /* 0x004fe200000100b0 */
[----:B---3--:R-:W-:Y:S01]  /*1ef0*/  FADD.FTZ R179, R179, R183 ;  /* 0x000000b7b3b37221 */ /* 0x008fe20000010000 */
[----:B----4-:R-:W-:Y:S01]  /*1f00*/  FADD.FTZ R177, R177, R182 ;  /* 0x000000b6b1b17221 */ /* 0x010fe20000010000 */
[----:B------:R-:W-:-:S05]  /*1f10*/  FFMA.FTZ R180, R181, R248, R180 ;  /* 0x000000f8b5b47223 */ /* 0x000fca00000100b4 */
[----:B------:R-:W-:Y:S04]  /*1f20*/  STL [R1+0xcc], R180 ;  /* 0x0000ccb401007387 */ /* 0x000fe80000100800 */
[----:B------:R-:W-:Y:S04]  /*1f30*/  STL [R1+0xd0], R176 ;  /* 0x0000d0b001007387 */ /* 0x000fe80000100800 */
[----:B------:R1:W-:Y:S02]  /*1f40*/  STL [R1+0x30], R177 ;  /* 0x000030b101007387 */ /* 0x0003e40000100800 */
[----:B-1----:R-:W-:Y:S01]  /*1f50*/  FFMA.FTZ R177, R204, R238, R187 ;  /* 0x000000eeccb17223 */ /* 0x002fe200000100bb */
[----:B------:R-:W-:-:S04]  /*1f60*/  FMUL.FTZ R204, R17, UR13 ;  /* 0x0000000d11cc7c20 */ /* 0x000fc80008410000 */
[----:B------:R-:W-:Y:S01]  /*1f70*/  FFMA.FTZ R211, R183, R204, R211 ;  /* 0x000000ccb7d37223 */ /* 0x000fe200000100d3 */
[----:B------:R0:W-:Y:S04]  /*1f80*/  STL [R1+0x34], R179 ;  /* 0x000034b301007387 */ /* 0x0001e80000100800 */
[----:B------:R0:W-:Y:S01]  /*1f90*/  STL [R1+0xd4], R211 ;  /* 0x0000d4d301007387 */ /* 0x0001e20000100800 */
[----:B------:R-:W-:Y:S01]  /*1fa0*/  FADD.FTZ R176, R188, R238 ;  /* 0x000000eebcb07221 */ /* 0x000fe20000010000 */
[----:B------:R-:W-:-:S03]  /*1fb0*/  FFMA.FTZ R177, R248, R219, R177 ;  /* 0x000000dbf8b17223 */ /* 0x000fc600000100b1 */
[----:B------:R-:W-:Y:S01]  /*1fc0*/  FADD.FTZ R176, R176, R219 ;  /* 0x000000dbb0b07221 */ /* 0x000fe20000010000 */
[----:B------:R-:W-:Y:S01]  /*1fd0*/  FMUL.FTZ R17, R210, R183 ;  /* 0x000000b7d2117220 */ /* 0x000fe20000410000 */
[----:B------:R-:W-:Y:S02]  /*1fe0*/  FFMA.FTZ R177, R237, R205, R177 ;  /* 0x000000cdedb17223 */ /* 0x000fe400000100b1 */
[----:B------:R-:W-:Y:S02]  /*1ff0*/  FADD.FTZ R176, R176, R205 ;  /* 0x000000cdb0b07221 */ /* 0x000fe40000010000 */
[----:B------:R-:W-:Y:S02]  /*2000*/  FFMA.FTZ R187, R204, R17, R177 ;  /* 0x00000011ccbb7223 */ /* 0x000fe400000100b1 */
[----:B0-----:R-:W-:-:S07]  /*2010*/  FADD.FTZ R188, R176, R17 ;  /* 0x00000011b0bc7221 */ /* 0x001fce0000010000 */
.L_x_18678:
[----:B------:R-:W-:Y:S05]  /*2020*/  BSYNC.RECONVERGENT B0 ;  /* 0x0000000000007941 */ /* 0x000fea0003800200 */
.L_x_18677:
[----:B------:R-:W-:Y:S04]  /*2030*/  BSSY.RECONVERGENT B0, `(.L_x_18679) ;  /* 0x0000044000007945 */ /* 0x000fe80003800200 */
[----:B------:R-:W-:Y:S05]  /*2040*/  @!P3 BRA `(.L_x_18680) ;  /* 0x000000040008b947 */ /* 0x000fea0003800000 */
[----:B------:R-:W-:Y:S01]  /*2050*/  ISETP.NE.U32.AND P1, PT, RZ, UR20, PT ;  /* 0x00000014ff007c0c */ /* 0x000fe2000bf25070 */
[----:B------:R-:W0:Y:S01]  /*2060*/  LDC.64 R178, c[0x0][0x3a8] ;  /* 0x0000ea00ffb27b82 */ /* 0x000e220000000a00 */
[----:B------:R-:W2:Y:S02]  /*2070*/  LDL.LU R246, [R1+0x18] ;  /* 0x0000180001f67983 */ /* 0x000ea40000300800 */
[----:B------:R-:W-:Y:S02]  /*2080*/  ISETP.NE.AND.EX P1, PT, RZ, UR21, PT, P1 ;  /* 0x00000015ff007c0c */ /* 0x000fe4000bf25310 */
[----:B-----5:R1:W-:Y:S03]  /*2090*/  STL [R1+0x188], R0 ;  /* 0x0001880001007387 */ /* 0x0203e60000100800 */
[----:B------:R-:W3:Y:S01]  /*20a0*/  LDC.64 R180, c[0x0][0x428] ;  /* 0x00010a00ffb47b82 */ /* 0x000ee20000000a00 */
[----:B-1----:R-:W4:Y:S07]  /*20b0*/  LDL.LU R0, [R1+0xb8] ;  /* 0x0000b80001007983 */ /* 0x002f2e0000300800 */
[----:B------:R-:W1:Y:S01]  /*20c0*/  @P1 LDC.64 R176, c[0x0][0x438] ;  /* 0x00010e00ffb01b82 */ /* 0x000e620000000a00 */
[----:B------:R-:W4:Y:S04]  /*20d0*/  LDL R236, [R1+0x158] ;  /* 0x0001580001ec7983 */ /* 0x000f280000100800 */
[----:B------:R-:W4:Y:S03]  /*20e0*/  LDL.LU R227, [R1+0x1c] ;  /* 0x00001c0001e37983 */ /* 0x000f260000300800 */
[----:B------:R-:W0:Y:S01]  /*20f0*/  LDC.64 R210, c[0x0][0x3b0] ;  /* 0x0000ec00ffd27b82 */ /* 0x000e220000000a00 */
[----:B------:R-:W4:Y:S04]  /*2100*/  LDL R215, [R1+0x15c] ;  /* 0x00015c0001d77983 */ /* 0x000f280000100800 */
[----:B------:R-:W4:Y:S01]  /*2110*/  LDL R203, [R1+0x160] ;  /* 0x0001600001cb7983 */ /* 0x000f220000100800 */
[----:B-1----:R-:W-:-:S05]  /*2120*/  @P1 IMAD.WIDE.U32 R176, R186, 0x10, R176 ;  /* 0x00000010bab01825 */ /* 0x002fca00078e00b0 */
[----:B------:R0:W5:Y:S01]  /*2130*/  @P1 LDG.E.128 R52, desc[UR16][R176.64] ;  /* 0x00000010b0341981 */ /* 0x000162000c1e1d00 */
[----:B---3--:R-:W-:-:S06]  /*2140*/  IMAD.WIDE.U32 R180, R186, 0x10, R180 ;  /* 0x00000010bab47825 */ /* 0x008fcc00078e00b4 */
[----:B------:R-:W2:Y:S01]  /*2150*/  LDG.E.128 R180, desc[UR16][R180.64] ;  /* 0x00000010b4b47981 */ /* 0x000ea2000c1e1d00 */
[----:B0-----:R-:W-:-:S06]  /*2160*/  IMAD.WIDE.U32 R176, R186, 0x10, R178 ;  /* 0x00000010bab07825 */ /* 0x001fcc00078e00b2 */
[----:B------:R-:W3:Y:S01]  /*2170*/  LDG.E.128 R176, desc[UR16][R176.64] ;  /* 0x00000010b0b07981 */ /* 0x000ee2000c1e1d00 */
[----:B------:R-:W-:-:S05]  /*2180*/  IMAD.WIDE.U32 R210, R186, 0x4, R210 ;  /* 0x00000004bad27825 */ /* 0x000fca00078e00d2 */
[----:B------:R0:W5:Y:S04]  /*2190*/  LDG.E R16, desc[UR16][R210.64] ;  /* 0x00000010d2107981 */ /* 0x000168000c1e1900 */
[----:B------:R-:W0:Y:S04]  /*21a0*/  LDL.LU R210, [R1+0xc4] ;  /* 0x0000c40001d27983 */ /* 0x000e280000300800 */
[----:B------:R-:W4:Y:S01]  /*21b0*/  LDL R211, [R1+0x164] ;  /* 0x0001640001d37983 */ /* 0x000f220000100800 */
[----:B--2---:R-:W-:Y:S01]  /*21c0*/  FADD.FTZ R246, R246, R180 ;  /* 0x000000b4f6f67221 */ /* 0x004fe20000010000 */
[----:B---3--:R-:W-:Y:S01]  /*21d0*/  FADD.FTZ R15, R176, -UR14 ;  /* 0x8000000eb00f7e21 */ /* 0x008fe20008010000 */
[----:B------:R-:W-:Y:S01]  /*21e0*/  FADD.FTZ R177, R177, -UR14 ;  /* 0x8000000eb1b17e21 */ /* 0x000fe20008010000 */
[----:B------:R-:W2:Y:S02]  /*21f0*/  LDL.LU R176, [R1+0xc0] ;  /* 0x0000c00001b07983 */ /* 0x000ea40000300800 */
[----:B------:R-:W-:Y:S01]  /*2200*/  FMUL.FTZ R194, R15, UR13 ;  /* 0x0000000d0fc27c20 */ /* 0x000fe20008410000 */
[----:B------:R-:W-:-:S02]  /*2210*/  FADD.FTZ R15, R179, -UR14 ;  /* 0x8000000eb30f7e21 */ /* 0x000fc40008010000 */
[----:B------:R-:W3:Y:S01]  /*2220*/  LDL.LU R179, [R1+0x24] ;  /* 0x0000240001b37983 */ /* 0x000ee20000300800 */
[----:B----4-:R-:W-:-:S03]  /*2230*/  FFMA.FTZ R0, R180, R194, R0 ;  /* 0x000000c2b4007223 */ /* 0x010fc60000010000 */
[----:B------:R-:W-:Y:S04]  /*2240*/  STL [R1+0xc], R194 ;  /* 0x00000cc201007387 */ /* 0x000fe80000100800 */
[----:B------:R1:W-:Y:S01]  /*2250*/  STL [R1+0x18], R246 ;  /* 0x000018f601007387 */ /* 0x0003e20000100800 */
[----:B------:R-:W-:Y:S01]  /*2260*/  FMUL.FTZ R236, R236, R180 ;  /* 0x000000b4ecec7220 */ /* 0x000fe20000410000 */
[----:B-1----:R-:W-:Y:S02]  /*2270*/  FMUL.FTZ R246, R177, UR13 ;  /* 0x0000000db1f67c20 */ /* 0x002fe40008410000 */
[----:B------:R-:W4:Y:S04]  /*2280*/  LDL.LU R177, [R1+0x20] ;  /* 0x0000200001b17983 */ /* 0x000f280000300800 */
[----:B------:R1:W-:Y:S04]  /*2290*/  STL [R1+0xb8], R0 ;  /* 0x0000b80001007387 */ /* 0x0003e80000100800 */
[----:B-1----:R1:W5:Y:S04]  /*22a0*/  LDL.LU R0, [R1+0x188] ;  /* 0x0001880001007983 */ /* 0x0023680000300800 */
[----:B------:R-:W4:Y:S01]  /*22b0*/  LDL.LU R180, [R1+0xbc] ;  /* 0x0000bc0001b47983 */ /* 0x000f220000300800 */
[----:B------:R-:W-:Y:S01]  /*22c0*/  FADD.FTZ R227, R227, R181 ;  /* 0x000000b5e3e37221 */ /* 0x000fe20000010000 */
[----:B------:R-:W-:-:S04]  /*22d0*/  FADD.FTZ R178, R178, -UR14 ;  /* 0x8000000eb2b27e21 */ /* 0x000fc80008010000 */
[----:B------:R0:W-:Y:S02]  /*22e0*/  STL [R1+0x1c], R227 ;  /* 0x00001ce301007387 */ /* 0x0001e40000100800 */
[----:B0-----:R-:W-:Y:S01]  /*22f0*/  FMUL.FTZ R227, R178, UR13 ;  /* 0x0000000db2e37c20 */ /* 0x001fe20008410000 */
        /* <DEDUP_REMOVED lines=10> */
[----:B0-----:R-:W-:Y:S01]  /*23a0*/  FFMA.FTZ R177, R194, R236, R187 ;  /* 0x000000ecc2b17223 */ /* 0x001fe200000100bb */
        /* <DEDUP_REMOVED lines=11> */
[----:B-1----:R-:W-:-:S07]  /*2460*/  FADD.FTZ R188, R176, R15 ;  /* 0x0000000fb0bc7221 */ /* 0x002fce0000010000 */
.L_x_18680:
[----:B------:R-:W-:Y:S05]  /*2470*/  BSYNC.RECONVERGENT B0 ;  /* 0x0000000000007941 */ /* 0x000fea0003800200 */
.L_x_18679:
[----:B------:R-:W-:Y:S04]  /*2480*/  BSSY.RECONVERGENT B0, `(.L_x_18681) ;  /* 0x000003a000007945 */ /* 0x000fe80003800200 */
[----:B------:R-:W-:Y:S05]  /*2490*/  @!P2 BRA `(.L_x_18682) ;  /* 0x0000000000e0a947 */ /* 0x000fea0003800000 */
[----:B------:R-:W-:Y:S01]  /*24a0*/  ISETP.NE.U32.AND P1, PT, RZ, UR20, PT ;  /* 0x00000014ff007c0c */ /* 0x000fe2000bf25070 */
[----:B------:R-:W0:Y:S01]  /*24b0*/  LDC.64 R178, c[0x0][0x3a8] ;  /* 0x0000ea00ffb27b82 */ /* 0x000e220000000a00 */
[----:B------:R-:W2:Y:S02]  /*24c0*/  LDL.LU R235, [R1+0xa8] ;  /* 0x0000a80001eb7983 */ /* 0x000ea40000300800 */
        /* <DEDUP_REMOVED lines=12> */
[----:B------:R-:W3:Y:S01]  /*2590*/  LDG.E.128 R176, desc[UR16][R176.64] ;  /* 0x00000010b0b07981 */ /* 0x000ee2000c1e1d00 */
[----:B------:R-:W-:-:S05]  /*25a0*/  IMAD.WIDE.U32 R210, R186, 0x4, R210 ;  /* 0x00000004bad27825 */ /* 0x000fca00078e00d2 */
[----:B------:R0:W5:Y:S04]  /*25b0*/  LDG.E R14, desc[UR16][R210.64] ;  /* 0x00000010d20e7981 */ /* 0x000168000c1e1900 */
[----:B------:R-:W0:Y:S04]  /*25c0*/  LDL.LU R210, [R1+0xb4] ;  /* 0x0000b40001d27983 */ /* 0x000e280000300800 */
[----:B------:R-:W4:Y:S01]  /*25d0*/  LDL R211, [R1+0x154] ;  /* 0x0001540001d37983 */ /* 0x000f220000100800 */
[----:B---3--:R-:W-:-:S03]  /*25e0*/  FADD.FTZ R13, R176, -UR14 ;  /* 0x8000000eb00d7e21 */ /* 0x008fc60008010000 */
[----:B------:R-:W3:Y:S01]  /*25f0*/  LDL.LU R176, [R1+0xb0] ;  /* 0x0000b00001b07983 */ /* 0x000ee20000300800 */
[----:B------:R-:W-:Y:S01]  /*2600*/  FMUL.FTZ R193, R13, UR13 ;  /* 0x0000000d0dc17c20 */ /* 0x000fe20008410000 */
[----:B------:R-:W-:Y:S02]  /*2610*/  FADD.FTZ R13, R179, -UR14 ;  /* 0x8000000eb30d7e21 */ /* 0x000fe40008010000 */
[----:B------:R-:W3:Y:S01]  /*2620*/  LDL.LU R179, [R1+0xac] ;  /* 0x0000ac0001b37983 */ /* 0x000ee20000300800 */
[----:B--2---:R-:W-:Y:S01]  /*2630*/  FFMA.FTZ R235, R180, R193, R235 ;  /* 0x000000c1b4eb7223 */ /* 0x004fe200000100eb */
[----:B------:R-:W-:Y:S02]  /*2640*/  FADD.FTZ R177, R177, -UR14 ;  /* 0x8000000eb1b17e21 */ /* 0x000fe40008010000 */
[----:B------:R-:W-:Y:S01]  /*2650*/  STL [R1+0x8], R193 ;  /* 0x000008c101007387 */ /* 0x000fe20000100800 */
[----:B------:R-:W-:-:S03]  /*2660*/  FADD.FTZ R178, R178, -UR14 ;  /* 0x8000000eb2b27e21 */ /* 0x000fc60008010000 */
[----:B------:R1:W-:Y:S01]  /*2670*/  STL [R1+0xa8], R235 ;  /* 0x0000a8eb01007387 */ /* 0x0003e20000100800 */
[----:B------:R-:W-:Y:S01]  /*2680*/  FMUL.FTZ R245, R177, UR13 ;  /* 0x0000000db1f57c20 */ /* 0x000fe20008410000 */
[----:B-1----:R-:W-:Y:S01]  /*2690*/  FMUL.FTZ R235, R226, R180 ;  /* 0x000000b4e2eb7220 */ /* 0x002fe20000410000 */
[----:B------:R-:W-:-:S03]  /*26a0*/  FMUL.FTZ R226, R178, UR13 ;  /* 0x0000000db2e27c20 */ /* 0x000fc60008410000 */
[----:B------:R-:W-:Y:S01]  /*26b0*/  FFMA.FTZ R177, R193, R235, R187 ;  /* 0x000000ebc1b17223 */ /* 0x000fe200000100bb */
[----:B------:R-:W-:-:S04]  /*26c0*/  FMUL.FTZ R193, R13, UR13 ;  /* 0x0000000d0dc17c20 */ /* 0x000fc80008410000 */
[----:B0-----:R-:W-:Y:S01]  /*26d0*/  FFMA.FTZ R210, R183, R193, R210 ;  /* 0x000000c1b7d27223 */ /* 0x001fe200000100d2 */
[----:B----4-:R-:W-:Y:S01]  /*26e0*/  FMUL.FTZ R214, R214, R181 ;  /* 0x000000b5d6d67220 */ /* 0x010fe20000410000 */
[----:B------:R-:W-:-:S03]  /*26f0*/  FMUL.FTZ R202, R202, R182 ;  /* 0x000000b6caca7220 */ /* 0x000fc60000410000 */
[----:B------:R-:W-:Y:S01]  /*2700*/  FFMA.FTZ R177, R245, R214, R177 ;  /* 0x000000d6f5b17223 */ /* 0x000fe200000100b1 */
[----:B------:R-:W-:-:S03]  /*2710*/  FMUL.FTZ R13, R211, R183 ;  /* 0x000000b7d30d7220 */ /* 0x000fc60000410000 */
[----:B------:R-:W-:Y:S01]  /*2720*/  FFMA.FTZ R177, R226, R202, R177 ;  /* 0x000000cae2b17223 */ /* 0x000fe200000100b1 */
[----:B------:R-:W-:Y:S01]  /*2730*/  FADD.FTZ R128, R128, R180 ;  /* 0x000000b480807221 */ /* 0x000fe20000010000 */
[----:B------:R-:W-:Y:S01]  /*2740*/  FADD.FTZ R129, R129, R181 ;  /* 0x000000b581817221 */ /* 0x000fe20000010000 */
[----:B------:R-:W-:Y:S01]  /*2750*/  FADD.FTZ R130, R130, R182 ;  /* 0x000000b682827221 */ /* 0x000fe20000010000 */
[----:B------:R-:W-:Y:S01]  /*2760*/  FADD.FTZ R131, R131, R183 ;  /* 0x000000b783837221 */ /* 0x000fe20000010000 */
[----:B------:R-:W-:Y:S01]  /*2770*/  IADD3 R186, PT, PT, R186, 0x80, RZ ;  /* 0x00000080baba7810 */ /* 0x000fe20007ffe0ff */
[----:B------:R-:W-:Y:S01]  /*2780*/  FFMA.FTZ R187, R193, R13, R177 ;  /* 0x0000000dc1bb7223 */ /* 0x000fe200000100b1 */
[----:B---3--:R-:W-:Y:S01]  /*2790*/  FFMA.FTZ R176, R182, R226, R176 ;  /* 0x000000e2b6b07223 */ /* 0x008fe200000100b0 */
[----:B------:R-:W-:-:S05]  /*27a0*/  FFMA.FTZ R179, R181, R245, R179 ;  /* 0x000000f5b5b37223 */ /* 0x000fca00000100b3 */
[----:B------:R-:W-:Y:S04]  /*27b0*/  STL [R1+0xac], R179 ;  /* 0x0000acb301007387 */ /* 0x000fe80000100800 */
[----:B------:R0:W-:Y:S04]  /*27c0*/  STL [R1+0xb0], R176 ;  /* 0x0000b0b001007387 */ /* 0x0001e80000100800 */
[----:B------:R1:W-:Y:S01]  /*27d0*/  STL [R1+0xb4], R210 ;  /* 0x0000b4d201007387 */ /* 0x0003e20000100800 */
[----:B0-----:R-:W-:-:S04]  /*27e0*/  FADD.FTZ R176, R188, R235 ;  /* 0x000000ebbcb07221 */ /* 0x001fc80000010000 */
[----:B------:R-:W-:-:S04]  /*27f0*/  FADD.FTZ R176, R176, R214 ;  /* 0x000000d6b0b07221 */ /* 0x000fc80000010000 */
[----:B------:R-:W-:-:S04]  /*2800*/  FADD.FTZ R176, R176, R202 ;  /* 0x000000cab0b07221 */ /* 0x000fc80000010000 */
[----:B-1----:R-:W-:-:S07]  /*2810*/  FADD.FTZ R188, R176, R13 ;  /* 0x0000000db0bc7221 */ /* 0x002fce0000010000 */
.L_x_18682:
[----:B------:R-:W-:Y:S05]  /*2820*/  BSYNC.RECONVERGENT B0 ;  /* 0x0000000000007941 */ /* 0x000fea0003800200 */
.L_x_18681:
        /* <DEDUP_REMOVED lines=58> */
.L_x_18684:
[----:B------:R-:W-:Y:S05]  /*2bd0*/  BSYNC.RECONVERGENT B0 ;  /* 0x0000000000007941 */ /* 0x000fea0003800200 */
.L_x_18683:
[----:B------:R-:W-:Y:S01]  /*2be0*/  ISETP.GE.U32.AND P1, PT, R22, 0x300, PT ;  /* 0x000003001600780c */ /* 0x000fe20003f26070 */
[----:B------:R-:W-:-:S12]  /*2bf0*/  BSSY.RECONVERGENT B0, `(.L_x_18685) ;  /* 0x000003a000007945 */ /* 0x000fd80003800200 */
        /* <DEDUP_REMOVED lines=12> */
[----:B------:R-:W-:-:S06]  /*2cc0*/  IMAD.WIDE.U32 R180, R186, 0x10, R180 ;  /* 0x00000010bab47825 */ /* 0x000fcc00078e00b4 */
[----:B------:R-:W2:Y:S01]  /*2cd0*/  LDG.E.128 R180, desc[UR16][R180.64] ;  /* 0x00000010b4b47981 */ /* 0x000ea2000c1e1d00 */
[----:B0-----:R-:W0:Y:S02]  /*2ce0*/  LDC.64 R176, c[0x0][0x3a8] ;  /* 0x0000ea00ffb07b82 */ /* 0x001e240000000a00 */
[----:B0-----:R-:W-:-:S06]  /*2cf0*/  IMAD.WIDE.U32 R176, R186, 0x10, R176 ;  /* 0x00000010bab07825 */ /* 0x001fcc00078e00b0 */
[----:B------:R-:W3:Y:S01]  /*2d00*/  LDG.E.128 R176, desc[UR16][R176.64] ;  /* 0x00000010b0b07981 */ /* 0x000ee2000c1e1d00 */
[----:B-1----:R-:W-:-:S05]  /*2d10*/  IMAD.WIDE.U32 R210, R186, 0x4, R210 ;  /* 0x00000004bad27825 */ /* 0x002fca00078e00d2 */
        /* <DEDUP_REMOVED lines=10> */
[----:B------:R-:W-:Y:S01]  /*2dc0*/  STL [R1], R191 ;  /* 0x000000bf01007387 */ /* 0x000fe20000100800 */
        /* <DEDUP_REMOVED lines=28> */
.L_x_18686:
[----:B------:R-:W-:Y:S05]  /*2f90*/  BSYNC.RECONVERGENT B0 ;  /* 0x0000000000007941 */ /* 0x000fea0003800200 */
.L_x_18685:
        /* <DEDUP_REMOVED lines=10> */
[----:B------:R-:W4:Y:S03]  /*3040*/  LDL.LU R199, [R1+0x80] ;  /* 0x0000800001c77983 */ /* 0x000f260000300800 */
[----:B------:R-:W0:Y:S01]  /*3050*/  @P3 LDC.64 R176, c[0x0][0x438] ;  /* 0x00010e00ffb03b82 */ /* 0x000e220000000a00 */
[----:B------:R-:W4:Y:S01]  /*3060*/  LDL R190, [R1+0x120] ;  /* 0x0001200001be7983 */ /* 0x000f220000100800 */
[----:B0-----:R-:W-:-:S05]  /*3070*/  @P3 IMAD.WIDE.U32 R176, R186, 0x10, R176 ;  /* 0x00000010bab03825 */ /* 0x001fca00078e00b0 */
[----:B------:R0:W5:Y:S01]  /*3080*/  @P3 LDG.E.128 R36, desc[UR16][R176.64] ;  /* 0x00000010b0243981 */ /* 0x000162000c1e1d00 */
[----:B------:R-:W-:-:S04]  /*3090*/  IMAD.WIDE.U32 R180, R186, 0x10, R180 ;  /* 0x00000010bab47825 */ /* 0x000fc800078e00b4 */
[C---:B-1----:R-:W-:Y:S02]  /*30a0*/  IMAD.WIDE.U32 R210, R186.reuse, 0x4, R210 ;  /* 0x00000004bad27825 */ /* 0x042fe400078e00d2 */
[----:B------:R-:W2:Y:S01]  /*30b0*/  LDG.E.128 R180, desc[UR16][R180.64] ;  /* 0x00000010b4b47981 */ /* 0x000ea2000c1e1d00 */
[----:B0-----:R-:W0:Y:S03]  /*30c0*/  LDC.64 R176, c[0x0][0x3a8] ;  /* 0x0000ea00ffb07b82 */ /* 0x001e260000000a00 */
[----:B------:R1:W5:Y:S04]  /*30d0*/  LDG.E R8, desc[UR16][R210.64] ;  /* 0x00000010d2087981 */ /* 0x000368000c1e1900 */
[----:B------:R-:W1:Y:S04]  /*30e0*/  LDL.LU R210, [R1+0x84] ;  /* 0x0000840001d27983 */ /* 0x000e680000300800 */
[----:B------:R-:W4:Y:S01]  /*30f0*/  LDL R211, [R1+0x124] ;  /* 0x0001240001d37983 */ /* 0x000f220000100800 */
[----:B0-----:R-:W-:-:S06]  /*3100*/  IMAD.WIDE.U32 R176, R186, 0x10, R176 ;  /* 0x00000010bab07825 */ /* 0x001fcc00078e00b0 */
[----:B------:R-:W3:Y:S02]  /*3110*/  LDG.E.128 R176, desc[UR16][R176.64] ;  /* 0x00000010b0b07981 */ /* 0x000ee4000c1e1d00 */
[----:B---3--:R-:W-:Y:S02]  /*3120*/  FADD.FTZ R7, R176, -UR14 ;  /* 0x8000000eb0077e21 */ /* 0x008fe40008010000 */
[----:B------:R-:W3:Y:S02]  /*3130*/  LDL.LU R176, [R1+0x7c] ;  /* 0x00007c0001b07983 */ /* 0x000ee40000300800 */
[----:B------:R-:W-:Y:S01]  /*3140*/  FMUL.FTZ R252, R7, UR13 ;  /* 0x0000000d07fc7c20 */ /* 0x000fe20008410000 */
[----:B------:R-:W-:-:S03]  /*3150*/  FADD.FTZ R177, R177, -UR14 ;  /* 0x8000000eb1b17e21 */ /* 0x000fc60008010000 */
[----:B--2---:R-:W-:Y:S01]  /*3160*/  FFMA.FTZ R232, R180, R252, R232 ;  /* 0x000000fcb4e87223 */ /* 0x004fe200000100e8 */
[----:B------:R-:W-:Y:S01]  /*3170*/  FADD.FTZ R178, R178, -UR14 ;  /* 0x8000000eb2b27e21 */ /* 0x000fe20008010000 */
[----:B------:R-:W-:-:S03]  /*3180*/  FMUL.FTZ R242, R177, UR13 ;  /* 0x0000000db1f27c20 */ /* 0x000fc60008410000 */
[----:B------:R0:W-:Y:S01]  /*3190*/  STL [R1+0x78], R232 ;  /* 0x000078e801007387 */ /* 0x0001e20000100800 */
[----:B------:R-:W-:Y:S01]  /*31a0*/  FADD.FTZ R7, R179, -UR14 ;  /* 0x8000000eb3077e21 */ /* 0x000fe20008010000 */
[----:B0-----:R-:W-:Y:S01]  /*31b0*/  FMUL.FTZ R232, R223, R180 ;  /* 0x000000b4dfe87220 */ /* 0x001fe20000410000 */
[----:B------:R-:W-:-:S04]  /*31c0*/  FMUL.FTZ R223, R178, UR13 ;  /* 0x0000000db2df7c20 */ /* 0x000fc80008410000 */
[----:B----4-:R-:W-:Y:S01]  /*31d0*/  FFMA.FTZ R199, R182, R223, R199 ;  /* 0x000000dfb6c77223 */ /* 0x010fe200000100c7 */
[----:B------:R-:W-:Y:S01]  /*31e0*/  FMUL.FTZ R208, R208, R181 ;  /* 0x000000b5d0d07220 */ /* 0x000fe20000410000 */
[----:B------:R-:W-:-:S04]  /*31f0*/  FFMA.FTZ R177, R252, R232, R187 ;  /* 0x000000e8fcb17223 */ /* 0x000fc800000100bb */
[----:B------:R-:W-:Y:S01]  /*3200*/  FFMA.FTZ R177, R242, R208, R177 ;  /* 0x000000d0f2b17223 */ /* 0x000fe200000100b1 */
[----:B------:R-:W-:Y:S01]  /*3210*/  FADD.FTZ R116, R116, R180 ;  /* 0x000000b474747221 */ /* 0x000fe20000010000 */
[----:B------:R-:W-:Y:S01]  /*3220*/  FADD.FTZ R117, R117, R181 ;  /* 0x000000b575757221 */ /* 0x000fe20000010000 */
[----:B------:R-:W-:Y:S01]  /*3230*/  FADD.FTZ R118, R118, R182 ;  /* 0x000000b676767221 */ /* 0x000fe20000010000 */
[----:B------:R-:W-:Y:S01]  /*3240*/  FADD.FTZ R119, R119, R183 ;  /* 0x000000b777777221 */ /* 0x000fe20000010000 */
[----:B------:R-:W-:Y:S01]  /*3250*/  IADD3 R186, PT, PT, R186, 0x80, RZ ;  /* 0x00000080baba7810 */ /* 0x000fe20007ffe0ff */
[----:B---3--:R-:W-:-:S05]  /*3260*/  FFMA.FTZ R176, R181, R242, R176 ;  /* 0x000000f2b5b07223 */ /* 0x008fca00000100b0 */
[----:B------:R-:W-:Y:S04]  /*3270*/  STL [R1+0x7c], R176 ;  /* 0x00007cb001007387 */ /* 0x000fe80000100800 */
[----:B------:R0:W-:Y:S02]  /*3280*/  STL [R1+0x80], R199 ;  /* 0x000080c701007387 */ /* 0x0001e40000100800 */
[----:B0-----:R-:W-:Y:S01]  /*3290*/  FMUL.FTZ R199, R190, R182 ;  /* 0x000000b6bec77220 */ /* 0x001fe20000410000 */
[----:B------:R-:W-:-:S04]  /*32a0*/  FMUL.FTZ R190, R7, UR13 ;  /* 0x0000000d07be7c20 */ /* 0x000fc80008410000 */
[----:B-1----:R-:W-:-:S05]  /*32b0*/  FFMA.FTZ R210, R183, R190, R210 ;  /* 0x000000beb7d27223 */ /* 0x002fca00000100d2 */
[----:B------:R0:W-:Y:S01]  /*32c0*/  STL [R1+0x84], R210 ;  /* 0x000084d201007387 */ /* 0x0001e20000100800 */
[----:B------:R-:W-:-:S04]  /*32d0*/  FADD.FTZ R176, R188, R232 ;  /* 0x000000e8bcb07221 */ /* 0x000fc80000010000 */
[----:B------:R-:W-:Y:S01]  /*32e0*/  FADD.FTZ R176, R176, R208 ;  /* 0x000000d0b0b07221 */ /* 0x000fe20000010000 */
[----:B------:R-:W-:Y:S01]  /*32f0*/  FMUL.FTZ R7, R211, R183 ;  /* 0x000000b7d3077220 */ /* 0x000fe20000410000 */
[----:B------:R-:W-:Y:S02]  /*3300*/  FFMA.FTZ R177, R223, R199, R177 ;  /* 0x000000c7dfb17223 */ /* 0x000fe400000100b1 */
[----:B------:R-:W-:Y:S02]  /*3310*/  FADD.FTZ R176, R176, R199 ;  /* 0x000000c7b0b07221 */ /* 0x000fe40000010000 */
[----:B------:R-:W-:Y:S02]  /*3320*/  FFMA.FTZ R187, R190, R7, R177 ;  /* 0x00000007bebb7223 */ /* 0x000fe400000100b1 */
[----:B0-----:R-:W-:-:S07]  /*3330*/  FADD.FTZ R188, R176, R7 ;  /* 0x00000007b0bc7221 */ /* 0x001fce0000010000 */
.L_x_18688:
[----:B------:R-:W-:Y:S05]  /*3340*/  BSYNC.RECONVERGENT B0 ;  /* 0x0000000000007941 */ /* 0x000fea0003800200 */
.L_x_18687:
        /* <DEDUP_REMOVED lines=58> */
.L_x_18690:
[----:B------:R-:W-:Y:S05]  /*36f0*/  BSYNC.RECONVERGENT B0 ;  /* 0x0000000000007941 */ /* 0x000fea0003800200 */
.L_x_18689:
[----:B------:R-:W-:Y:S01]  /*3700*/  ISETP.GE.U32.AND P4, PT, R22, 0x480, PT ;  /* 0x000004801600780c */ /* 0x000fe20003f86070 */
[----:B------:R-:W-:-:S12]  /*3710*/  BSSY.RECONVERGENT B0, `(.L_x_18691) ;  /* 0x0000039000007945 */ /* 0x000fd80003800200 */
[----:B------:R-:W-:Y:S05]  /*3720*/  @!P4 BRA `(.L_x_18692) ;  /* 0x0000000000dcc947 */ /* 0x000fea0003800000 */
[----:B------:R-:W0:Y:S01]  /*3730*/  LDC.64 R178, c[0x0][0x3a8] ;  /* 0x0000ea00ffb27b82 */ /* 0x000e220000000a00 */
[----:B------:R-:W-:Y:S01]  /*3740*/  ISETP.NE.U32.AND P6, PT, RZ, UR20, PT ;  /* 0x00000014ff007c0c */ /* 0x000fe2000bfc5070 */
[----:B------:R-:W2:Y:S06]  /*3750*/  LDL.LU R230, [R1+0x58] ;  /* 0x0000580001e67983 */ /* 0x000eac0000300800 */
[----:B------:R-:W1:Y:S01]  /*3760*/  LDC.64 R210, c[0x0][0x3b0] ;  /* 0x0000ec00ffd27b82 */ /* 0x000e620000000a00 */
[C---:B0-----:R-:W-:Y:S01]  /*3770*/  IMAD.WIDE.U32 R178, R186.reuse, 0x10, R178 ;  /* 0x00000010bab27825 */ /* 0x041fe200078e00b2 */
[----:B------:R-:W-:Y:S01]  /*3780*/  ISETP.NE.AND.EX P6, PT, RZ, UR21, PT, P6 ;  /* 0x00000015ff007c0c */ /* 0x000fe2000bfc5360 */
[----:B------:R-:W3:Y:S04]  /*3790*/  LDL R221, [R1+0xf8] ;  /* 0x0000f80001dd7983 */ /* 0x000ee80000100800 */
[----:B------:R-:W4:Y:S04]  /*37a0*/  LDG.E.128 R180, desc[UR16][R178.64] ;  /* 0x00000010b2b47981 */ /* 0x000f28000c1e1d00 */
[----:B------:R-:W3:Y:S04]  /*37b0*/  LDL R206, [R1+0xfc] ;  /* 0x0000fc0001ce7983 */ /* 0x000ee80000100800 */
[----:B------:R-:W0:Y:S01]  /*37c0*/  @P6 LDC.64 R176, c[0x0][0x438] ;  /* 0x00010e00ffb06b82 */ /* 0x000e220000000a00 */
[----:B------:R-:W3:Y:S04]  /*37d0*/  LDL R197, [R1+0x100] ;  /* 0x0001000001c57983 */ /* 0x000ee80000100800 */
[----:B------:R-:W3:Y:S01]  /*37e0*/  LDL R184, [R1+0x104] ;  /* 0x0001040001b87983 */ /* 0x000ee20000100800 */
[----:B0-----:R-:W-:-:S05]  /*37f0*/  @P6 IMAD.WIDE.U32 R176, R186, 0x10, R176 ;  /* 0x00000010bab06825 */ /* 0x001fca00078e00b0 */
[----:B------:R0:W5:Y:S02]  /*3800*/  @P6 LDG.E.128 R28, desc[UR16][R176.64] ;  /* 0x00000010b01c6981 */ /* 0x000164000c1e1d00 */
[----:B0-----:R-:W0:Y:S01]  /*3810*/  LDC.64 R176, c[0x0][0x428] ;  /* 0x00010a00ffb07b82 */ /* 0x001e220000000a00 */
[----:B-1----:R-:W-:-:S05]  /*3820*/  IMAD.WIDE.U32 R210, R186, 0x4, R210 ;  /* 0x00000004bad27825 */ /* 0x002fca00078e00d2 */
[----:B------:R1:W5:Y:S04]  /*3830*/  LDG.E R4, desc[UR16][R210.64] ;  /* 0x00000010d2047981 */ /* 0x000368000c1e1900 */
[----:B------:R-:W3:Y:S04]  /*3840*/  LDL.LU R210, [R1+0x60] ;  /* 0x0000600001d27983 */ /* 0x000ee80000300800 */
[----:B------:R-:W1:Y:S01]  /*3850*/  LDL.LU R211, [R1+0x64] ;  /* 0x0000640001d37983 */ /* 0x000e620000300800 */
[----:B0-----:R-:W-:-:S06]  /*3860*/  IMAD.WIDE.U32 R176, R186, 0x10, R176 ;  /* 0x00000010bab07825 */ /* 0x001fcc00078e00b0 */
[----:B------:R-:W2:Y:S01]  /*3870*/  LDG.E.128 R176, desc[UR16][R176.64] ;  /* 0x00000010b0b07981 */ /* 0x000ea2000c1e1d00 */
[----:B----4-:R-:W-:-:S03]  /*3880*/  FADD.FTZ R3, R180, -UR14 ;  /* 0x8000000eb4037e21 */ /* 0x010fc60008010000 */
[----:B------:R-:W4:Y:S01]  /*3890*/  LDL.LU R180, [R1+0x5c] ;  /* 0x00005c0001b47983 */ /* 0x000f220000300800 */
[----:B------:R-:W-:Y:S01]  /*38a0*/  FMUL.FTZ R250, R3, UR13 ;  /* 0x0000000d03fa7c20 */ /* 0x000fe20008410000 */
[----:B------:R-:W-:Y:S01]  /*38b0*/  FADD.FTZ R181, R181, -UR14 ;  /* 0x8000000eb5b57e21 */ /* 0x000fe20008010000 */
[----:B------:R-:W-:Y:S01]  /*38c0*/  FADD.FTZ R182, R182, -UR14 ;  /* 0x8000000eb6b67e21 */ /* 0x000fe20008010000 */
[----:B------:R-:W-:Y:S02]  /*38d0*/  FADD.FTZ R3, R183, -UR14 ;  /* 0x8000000eb7037e21 */ /* 0x000fe40008010000 */
[----:B------:R-:W-:Y:S02]  /*38e0*/  FMUL.FTZ R240, R181, UR13 ;  /* 0x0000000db5f07c20 */ /* 0x000fe40008410000 */
[----:B------:R-:W-:Y:S01]  /*38f0*/  FMUL.FTZ R3, R3, UR13 ;  /* 0x0000000d03037c20 */ /* 0x000fe20008410000 */
[----:B------:R-:W-:Y:S01]  /*3900*/  IADD3 R186, PT, PT, R186, 0x80, RZ ;  /* 0x00000080baba7810 */ /* 0x000fe20007ffe0ff */
[----:B--2---:R-:W-:-:S05]  /*3910*/  FFMA.FTZ R230, R176, R250, R230 ;  /* 0x000000fab0e67223 */ /* 0x004fca00000100e6 */
[----:B------:R3:W-:Y:S01]  /*3920*/  STL [R1+0x58], R230 ;  /* 0x000058e601007387 */ /* 0x0007e20000100800 */
[----:B-1----:R-:W-:Y:S01]  /*3930*/  FFMA.FTZ R211, R179, R3, R211 ;  /* 0x00000003b3d37223 */ /* 0x002fe200000100d3 */
[----:B---3--:R-:W-:Y:S01]  /*3940*/  FMUL.FTZ R230, R221, R176 ;  /* 0x000000b0dde67220 */ /* 0x008fe20000410000 */
[----:B------:R-:W-:-:S04]  /*3950*/  FMUL.FTZ R221, R182, UR13 ;  /* 0x0000000db6dd7c20 */ /* 0x000fc80008410000 */
[----:B------:R-:W-:Y:S01]  /*3960*/  FFMA.FTZ R210, R178, R221, R210 ;  /* 0x000000ddb2d27223 */ /* 0x000fe200000100d2 */
[----:B------:R-:W-:Y:S01]  /*3970*/  FADD.FTZ R108, R108, R176 ;  /* 0x000000b06c6c7221 */ /* 0x000fe20000010000 */
[----:B------:R-:W-:Y:S01]  /*3980*/  FADD.FTZ R109, R109, R177 ;  /* 0x000000b16d6d7221 */ /* 0x000fe20000010000 */
[----:B------:R-:W-:Y:S01]  /*3990*/  FMUL.FTZ R206, R206, R177 ;  /* 0x000000b1cece7220 */ /* 0x000fe20000410000 */
[----:B------:R-:W-:Y:S01]  /*39a0*/  FADD.FTZ R176, R188, R230 ;  /* 0x000000e6bcb07221 */ /* 0x000fe20000010000 */
[----:B------:R-:W-:-:S03]  /*39b0*/  FMUL.FTZ R197, R197, R178 ;  /* 0x000000b2c5c57220 */ /* 0x000fc60000410000 */
[----:B------:R-:W-:Y:S01]  /*39c0*/  FADD.FTZ R176, R176, R206 ;  /* 0x000000ceb0b07221 */ /* 0x000fe20000010000 */
[----:B------:R-:W-:-:S03]  /*39d0*/  FMUL.FTZ R184, R184, R179 ;  /* 0x000000b3b8b87220 */ /* 0x000fc60000410000 */
[----:B------:R-:W-:Y:S01]  /*39e0*/  FADD.FTZ R176, R176, R197 ;  /* 0x000000c5b0b07221 */ /* 0x000fe20000010000 */
[----:B------:R-:W-:Y:S01]  /*39f0*/  FADD.FTZ R110, R110, R178 ;  /* 0x000000b26e6e7221 */ /* 0x000fe20000010000 */
[----:B------:R-:W-:Y:S02]  /*3a00*/  FADD.FTZ R111, R111, R179 ;  /* 0x000000b36f6f7221 */ /* 0x000fe40000010000 */
[----:B------:R-:W-:Y:S01]  /*3a10*/  FADD.FTZ R188, R176, R184 ;  /* 0x000000b8b0bc7221 */ /* 0x000fe20000010000 */
[----:B----4-:R-:W-:-:S05]  /*3a20*/  FFMA.FTZ R180, R177, R240, R180 ;  /* 0x000000f0b1b47223 */ /* 0x010fca00000100b4 */
[----:B------:R0:W-:Y:S04]  /*3a30*/  STL [R1+0x5c], R180 ;  /* 0x00005cb401007387 */ /* 0x0001e80000100800 */
[----:B------:R0:W-:Y:S04]  /*3a40*/  STL [R1+0x60], R210 ;  /* 0x000060d201007387 */ /* 0x0001e80000100800 */
[----:B------:R0:W-:Y:S01]  /*3a50*/  STL [R1+0x64], R211 ;  /* 0x000064d301007387 */ /* 0x0001e20000100800 */
[----:B------:R-:W-:-:S04]  /*3a60*/  FFMA.FTZ R177, R250, R230, R187 ;  /* 0x000000e6fab17223 */ /* 0x000fc800000100bb */
[----:B------:R-:W-:-:S04]  /*3a70*/  FFMA.FTZ R177, R240, R206, R177 ;  /* 0x000000cef0b17223 */ /* 0x000fc800000100b1 */
[----:B------:R-:W-:-:S04]  /*3a80*/  FFMA.FTZ R177, R221, R197, R177 ;  /* 0x000000c5ddb17223 */ /* 0x000fc800000100b1 */
[----:B0-----:R-:W-:-:S07]  /*3a90*/  FFMA.FTZ R187, R3, R184, R177 ;  /* 0x000000b803bb7223 */ /* 0x001fce00000100b1 */
.L_x_18692:
[----:B------:R-:W-:Y:S05]  /*3aa0*/  BSYNC.RECONVERGENT B0 ;  /* 0x0000000000007941 */ /* 0x000fea0003800200 */
.L_x_18691:
[----:B------:R-:W-:Y:S01]  /*3ab0*/  ISETP.GE.U32.AND P6, PT, R22, 0x500, PT ;  /* 0x000005001600780c */ /* 0x000fe20003fc6070 */
[----:B------:R-:W-:Y:S01]  /*3ac0*/  BSSY.RECONVERGENT B0, `(.L_x_18693) ;  /* 0x000003b000007945 */ /* 0x000fe20003800200 */
[----:B------:R-:W-:-:S11]  /*3ad0*/  LOP3.LUT R21, R21, 0xfffffffd, RZ, 0xc0, !PT ;  /* 0xfffffffd15157812 */ /* 0x000fd600078ec0ff */
[----:B------:R-:W-:Y:S01]  /*3ae0*/  @P6 LOP3.LUT R21, R21, 0x2, RZ, 0xfc, !PT ;  /* 0x0000000215156812 */ /* 0x000fe200078efcff */
[----:B------:R-:W-:Y:S06]  /*3af0*/  @!P6 BRA `(.L_x_18694) ;  /* 0x0000000000dce947 */ /* 0x000fec0003800000 */
        /* <DEDUP_REMOVED lines=16> */
[----:B-1----:R-:W-:-:S03]  /*3c00*/  IMAD.WIDE.U32 R210, R186, 0x4, R210 ;  /* 0x00000004bad27825 */ /* 0x002fc600078e00d2 */
[----:B------:R-:W4:Y:S04]  /*3c10*/  LDL R186, [R1+0xf4] ;  /* 0x0000f40001ba7983 */ /* 0x000f280000100800 */
[----:B------:R0:W5:Y:S04]  /*3c20*/  LDG.E R2, desc[UR16][R210.64] ;  /* 0x00000010d2027981 */ /* 0x000168000c1e1900 */
[----:B------:R-:W0:Y:S04]  /*3c30*/  LDL.LU R210, [R1+0x50] ;  /* 0x0000500001d27983 */ /* 0x000e280000300800 */
[----:B------:R-:W4:Y:S01]  /*3c40*/  LDL.LU R211, [R1+0x54] ;  /* 0x0000540001d37983 */ /* 0x000f220000300800 */
[----:B---3-5:R-:W-:-:S03]  /*3c50*/  FADD.FTZ R0, R176, -UR14 ;  /* 0x8000000eb0007e21 */ /* 0x028fc60008010000 */
[----:B------:R-:W3:Y:S01]  /*3c60*/  LDL.LU R176, [R1+0x4c] ;  /* 0x00004c0001b07983 */ /* 0x000ee20000300800 */
[----:B------:R-:W-:-:S04]  /*3c70*/  FMUL.FTZ R195, R0, UR13 ;  /* 0x0000000d00c37c20 */ /* 0x000fc80008410000 */
[----:B--2---:R-:W-:Y:S01]  /*3c80*/  FFMA.FTZ R229, R180, R195, R229 ;  /* 0x000000c3b4e57223 */ /* 0x004fe200000100e5 */
[----:B------:R-:W-:Y:S01]  /*3c90*/  STL [R1+0x10], R195 ;  /* 0x000010c301007387 */ /* 0x000fe20000100800 */
[----:B------:R-:W-:Y:S01]  /*3ca0*/  FADD.FTZ R177, R177, -UR14 ;  /* 0x8000000eb1b17e21 */ /* 0x000fe20008010000 */
[----:B------:R-:W-:Y:S02]  /*3cb0*/  FADD.FTZ R178, R178, -UR14 ;  /* 0x8000000eb2b27e21 */ /* 0x000fe40008010000 */
[----:B------:R1:W-:Y:S01]  /*3cc0*/  STL [R1+0x48], R229 ;  /* 0x000048e501007387 */ /* 0x0003e20000100800 */
[----:B------:R-:W-:Y:S01]  /*3cd0*/  FADD.FTZ R0, R179, -UR14 ;  /* 0x8000000eb3007e21 */ /* 0x000fe20008010000 */
[----:B------:R-:W-:Y:S01]  /*3ce0*/  FMUL.FTZ R247, R177, UR13 ;  /* 0x0000000db1f77c20 */ /* 0x000fe20008410000 */
[----:B-1----:R-:W-:Y:S01]  /*3cf0*/  FMUL.FTZ R229, R228, R180 ;  /* 0x000000b4e4e57220 */ /* 0x002fe20000410000 */
[----:B------:R-:W-:-:S03]  /*3d00*/  FMUL.FTZ R228, R178, UR13 ;  /* 0x0000000db2e47c20 */ /* 0x000fc60008410000 */
[----:B------:R-:W-:Y:S01]  /*3d10*/  FFMA.FTZ R177, R195, R229, R187 ;  /* 0x000000e5c3b17223 */ /* 0x000fe200000100bb */
[----:B------:R-:W-:Y:S01]  /*3d20*/  FMUL.FTZ R195, R0, UR13 ;  /* 0x0000000d00c37c20 */ /* 0x000fe20008410000 */
[----:B0-----:R-:W-:-:S03]  /*3d30*/  FFMA.FTZ R210, R182, R228, R210 ;  /* 0x000000e4b6d27223 */ /* 0x001fc600000100d2 */
[----:B----4-:R-:W-:Y:S01]  /*3d40*/  FFMA.FTZ R211, R183, R195, R211 ;  /* 0x000000c3b7d37223 */ /* 0x010fe200000100d3 */
[----:B------:R-:W-:Y:S01]  /*3d50*/  FMUL.FTZ R212, R212, R181 ;  /* 0x000000b5d4d47220 */ /* 0x000fe20000410000 */
        /* <DEDUP_REMOVED lines=8> */
[----:B------:R-:W-:Y:S01]  /*3de0*/  FFMA.FTZ R187, R195, R0, R177 ;  /* 0x00000000c3bb7223 */ /* 0x000fe200000100b1 */
[----:B---3--:R-:W-:-:S05]  /*3df0*/  FFMA.FTZ R176, R181, R247, R176 ;  /* 0x000000f7b5b07223 */ /* 0x008fca00000100b0 */
[----:B------:R0:W-:Y:S04]  /*3e00*/  STL [R1+0x4c], R176 ;  /* 0x00004cb001007387 */ /* 0x0001e80000100800 */
[----:B------:R1:W-:Y:S04]  /*3e10*/  STL [R1+0x50], R210 ;  /* 0x000050d201007387 */ /* 0x0003e80000100800 */
[----:B------:R1:W-:Y:S01]  /*3e20*/  STL [R1+0x54], R211 ;  /* 0x000054d301007387 */ /* 0x0003e20000100800 */
[----:B0-----:R-:W-:-:S04]  /*3e30*/  FADD.FTZ R176, R188, R229 ;  /* 0x000000e5bcb07221 */ /* 0x001fc80000010000 */
[----:B------:R-:W-:-:S04]  /*3e40*/  FADD.FTZ R176, R176, R212 ;  /* 0x000000d4b0b07221 */ /* 0x000fc80000010000 */
[----:B------:R-:W-:-:S04]  /*3e50*/  FADD.FTZ R176, R176, R196 ;  /* 0x000000c4b0b07221 */ /* 0x000fc80000010000 */
[----:B-1----:R-:W-:-:S07]  /*3e60*/  FADD.FTZ R188, R176, R0 ;  /* 0x00000000b0bc7221 */ /* 0x002fce0000010000 */
.L_x_18694:
[----:B------:R-:W-:Y:S05]  /*3e70*/  BSYNC.RECONVERGENT B0 ;  /* 0x0000000000007941 */ /* 0x000fea0003800200 */
.L_x_18693:
        /* <DEDUP_REMOVED lines=32> */
.L_x_18696:
[----:B------:R-:W-:Y:S05]  /*4080*/  BSYNC.RECONVERGENT B0 ;  /* 0x0000000000007941 */ /* 0x000fea0003800200 */
.L_x_18695:
        /* <DEDUP_REMOVED lines=46> */
[----:B------:R-:W-:-:S05]  /*4370*/  FMUL.FTZ R100, R168, R181 ;  /* 0x000000b5a8647220 */ /* 0x000fca0000410000 */
[----:B------:R-:W-:Y:S02]  /*4380*/  SEL R176, R100, RZ, P6 ;  /* 0x000000ff64b07207 */ /* 0x000fe40003000000 */
[----:B------:R-:W-:Y:S02]  /*4390*/  MOV R100, UR4 ;  /* 0x0000000400647c02 */ /* 0x000fe40008000f00 */
[----:B------:R-:W-:-:S03]  /*43a0*/  LOP3.LUT P6, RZ, R19, 0xff00, RZ, 0xc0, !PT ;  /* 0x0000ff0013ff7812 */ /* 0x000fc600078cc0ff */
[----:B------:R-:W-:-:S04]  /*43b0*/  FFMA.FTZ R100, R249, R100, UR5 ;  /* 0x00000005f9647e23 */ /* 0x000fc80008010064 */
[----:B------:R-:W-:-:S04]  /*43c0*/  FADD.FTZ R100, R220, -R100 ;  /* 0x80000064dc647221 */ /* 0x000fc80000010000 */
[----:B------:R-:W-:-:S04]  /*43d0*/  FMUL.FTZ R100, R100, UR13 ;  /* 0x0000000d64647c20 */ /* 0x000fc80008410000 */
[----:B------:R-:W-:-:S04]  /*43e0*/  FMUL.FTZ R100, R100, UR12 ;  /* 0x0000000c64647c20 */ /* 0x000fc80008410000 */
[----:B------:R-:W-:-:S04]  /*43f0*/  FMUL.FTZ R100, R100, UR24 ;  /* 0x0000001864647c20 */ /* 0x000fc80008410000 */
[-C--:B------:R-:W-:Y:S01]  /*4400*/  FMUL.FTZ R177, R177, R100.reuse ;  /* 0x00000064b1b17220 */ /* 0x080fe20000410000 */
[----:B------:R-:W-:-:S04]  /*4410*/  FMUL.FTZ R100, R169, R100 ;  /* 0x00000064a9647220 */ /* 0x000fc80000410000 */
[----:B------:R-:W-:-:S05]  /*4420*/  FSEL R177, R177, RZ, P6 ;  /* 0x000000ffb1b17208 */ /* 0x000fca0003000000 */
[----:B------:R-:W-:Y:S01]  /*4430*/  FADD.FTZ R181, R101, R177 ;  /* 0x000000b165b57221 */ /* 0x000fe20000010000 */
        /* <DEDUP_REMOVED lines=10> */
[----:B------:R-:W-:Y:S02]  /*44e0*/  FSEL R101, R101, RZ, P6 ;  /* 0x000000ff65657208 */ /* 0x000fe40003000000 */
[----:B------:R-:W-:Y:S02]  /*44f0*/  SEL R178, R100, RZ, P6 ;  /* 0x000000ff64b27207 */ /* 0x000fe40003000000 */
[----:B------:R-:W-:Y:S01]  /*4500*/  MOV R100, UR4 ;  /* 0x0000000400647c02 */ /* 0x000fe20008000f00 */
[----:B------:R-:W-:Y:S01]  /*4510*/  FADD.FTZ R102, R102, R101 ;  /* 0x0000006566667221 */ /* 0x000fe20000010000 */
[----:B------:R-:W-:-:S03]  /*4520*/  ISETP.GE.U32.AND P6, PT, R19, 0x1000000, PT ;  /* 0x010000001300780c */ /* 0x000fc60003fc6070 */
        /* <DEDUP_REMOVED lines=8> */
[----:B------:R-:W-:-:S03]  /*45b0*/  SEL R179, R100, RZ, P6 ;  /* 0x000000ff64b37207 */ /* 0x000fc60003000000 */
[----:B------:R-:W-:Y:S01]  /*45c0*/  FADD.FTZ R103, R103, R101 ;  /* 0x0000006567677221 */ /* 0x000fe20000010000 */
[----:B------:R-:W-:Y:S06]  /*45d0*/  BRA `(.L_x_18702) ;  /* 0x0000000000c07947 */ /* 0x000fec0003800000 */
.L_x_18701:
[----:B------:R-:W-:Y:S02]  /*45e0*/  MOV R172, UR4 ;  /* 0x0000000400ac7c02 */ /* 0x000fe40008000f00 */
[----:B-----5:R-:W-:-:S03]  /*45f0*/  LOP3.LUT P6, RZ, R19, 0xff, RZ, 0xc0, !PT ;  /* 0x000000ff13ff7812 */ /* 0x020fc600078cc0ff */
        /* <DEDUP_REMOVED lines=45> */
[----:B------:R-:W-:-:S07]  /*48d0*/  FADD.FTZ R103, R103, R101 ;  /* 0x0000006567677221 */ /* 0x000fce0000010000 */
.L_x_18702:
        /* <DEDUP_REMOVED lines=9> */
.L_x_18700:
[----:B------:R-:W-:Y:S05]  /*4970*/  BSYNC.RECONVERGENT B1 ;  /* 0x0000000000017941 */ /* 0x000fea0003800200 */
.L_x_18699:
        /* <DEDUP_REMOVED lines=59> */
.L_x_18705:
        /* <DEDUP_REMOVED lines=48> */
.L_x_18706:
        /* <DEDUP_REMOVED lines=9> */
.L_x_18704:
[----:B------:R-:W-:Y:S05]  /*50c0*/  BSYNC.RECONVERGENT B1 ;  /* 0x0000000000017941 */ /* 0x000fea0003800200 */
.L_x_18703:
        /* <DEDUP_REMOVED lines=59> */
.L_x_18709:
        /* <DEDUP_REMOVED lines=48> */
.L_x_18710:
        /* <DEDUP_REMOVED lines=9> */
.L_x_18708:
[----:B------:R-:W-:Y:S05]  /*5810*/  BSYNC.RECONVERGENT B1 ;  /* 0x0000000000017941 */ /* 0x000fea0003800200 */
.L_x_18707:
        /* <DEDUP_REMOVED lines=59> */
.L_x_18713:
        /* <DEDUP_REMOVED lines=48> */
.L_x_18714:
        /* <DEDUP_REMOVED lines=9> */
.L_x_18712:
[----:B------:R-:W-:Y:S05]  /*5f60*/  BSYNC.RECONVERGENT B1 ;  /* 0x0000000000017941 */ /* 0x000fea0003800200 */
.L_x_18711:
        /* <DEDUP_REMOVED lines=58> */
.L_x_18717:
        /* <DEDUP_REMOVED lines=48> */
.L_x_18718:
        /* <DEDUP_REMOVED lines=9> */
.L_x_18716:
[----:B------:R-:W-:Y:S05]  /*66a0*/  BSYNC.RECONVERGENT B1 ;  /* 0x0000000000017941 */ /* 0x000fea0003800200 */
.L_x_18715:
        /* <DEDUP_REMOVED lines=58> */
.L_x_18721:
        /* <DEDUP_REMOVED lines=48> */
.L_x_18722:
        /* <DEDUP_REMOVED lines=9> */
.L_x_18720:
[----:B------:R-:W-:Y:S05]  /*6de0*/  BSYNC.RECONVERGENT B1 ;  /* 0x0000000000017941 */ /* 0x000fea0003800200 */
.L_x_18719:
        /* <DEDUP_REMOVED lines=57> */
.L_x_18725:
        /* <DEDUP_REMOVED lines=48> */
.L_x_18726:
        /* <DEDUP_REMOVED lines=9> */
.L_x_18724:
[----:B------:R-:W-:Y:S05]  /*7510*/  BSYNC.RECONVERGENT B1 ;  /* 0x0000000000017941 */ /* 0x000fea0003800200 */
.L_x_18723:
        /* <DEDUP_REMOVED lines=57> */
.L_x_18729:
        /* <DEDUP_REMOVED lines=48> */
.L_x_18730:
        /* <DEDUP_REMOVED lines=9> */
.L_x_18728:
[----:B------:R-:W-:Y:S05]  /*7c40*/  BSYNC.RECONVERGENT B1 ;  /* 0x0000000000017941 */ /* 0x000fea0003800200 */
.L_x_18727:
        /* <DEDUP_REMOVED lines=57> */
.L_x_18733:
        /* <DEDUP_REMOVED lines=48> */
.L_x_18734:
        /* <DEDUP_REMOVED lines=9> */
.L_x_18732:
[----:B------:R-:W-:Y:S05]  /*8370*/  BSYNC.RECONVERGENT B1 ;  /* 0x0000000000017941 */ /* 0x000fea0003800200 */
.L_x_18731:
        /* <DEDUP_REMOVED lines=10> */
[----:B------:R-:W-:-:S03]  /*8420*/  LOP3.LUT P6, RZ, R2, 0xff, RZ, 0xc0, !PT ;  /* 0x000000ff02ff7812 */ /* 0x000fc600078cc0ff */
[----:B-----5:R-:W-:-:S04]  /*8430*/  FFMA.FTZ R172, R182, R172, UR5 ;  /* 0x00000005b6ac7e23 */ /* 0x020fc800080100ac */
        /* <DEDUP_REMOVED lines=46> */
.L_x_18736:
[----:B------:R-:W-:Y:S02]  /*8720*/  MOV R180, UR4 ;  /* 0x0000000400b47c02 */ /* 0x000fe40008000f00 */
[----:B------:R-:W-:-:S03]  /*8730*/  LOP3.LUT P6, RZ, R2, 0xff, RZ, 0xc0, !PT ;  /* 0x000000ff02ff7812 */ /* 0x000fc600078cc0ff */
[----:B-----5:R-:W-:-:S04]  /*8740*/  FFMA.FTZ R180, R182, R180, UR5 ;  /* 0x00000005b6b47e23 */ /* 0x020fc800080100b4 */
        /* <DEDUP_REMOVED lines=45> */
.L_x_18737:
        /* <DEDUP_REMOVED lines=9> */
.L_x_18698:
        /* <DEDUP_REMOVED lines=25> */
[----:B------:R-:W-:-:S04]  /*8c40*/  FFMA.FTZ R100, R100, UR13, R61 ;  /* 0x0000000d64647c23 */ /* 0x000fc8000801003d */
        /* <DEDUP_REMOVED lines=32> */
.L_x_18740:
[----:B------:R-:W-:Y:S02]  /*8e50*/  MOV R172, UR4 ;  /* 0x0000000400ac7c02 */ /* 0x000fe40008000f00 */
[----:B-----5:R-:W-:-:S03]  /*8e60*/  LOP3.LUT P5, RZ, R19, 0xff, RZ, 0xc0, !PT ;  /* 0x000000ff13ff7812 */ /* 0x020fc600078ac0ff */
        /* <DEDUP_REMOVED lines=45> */
[----:B------:R-:W-:-:S07]  /*9140*/  FADD.FTZ R103, R103, R101 ;  /* 0x0000006567677221 */ /* 0x000fce0000010000 */
.L_x_18741:
        /* <DEDUP_REMOVED lines=11> */
.L_x_18739:
[----:B------:R-:W-:Y:S05]  /*9200*/  BSYNC.RECONVERGENT B1 ;  /* 0x0000000000017941 */ /* 0x000fea0003800200 */
.L_x_18738:
        /* <DEDUP_REMOVED lines=59> */
.L_x_18744:
        /* <DEDUP_REMOVED lines=48> */
.L_x_18745:
        /* <DEDUP_REMOVED lines=9> */
.L_x_18743:
[----:B------:R-:W-:Y:S05]  /*9950*/  BSYNC.RECONVERGENT B1 ;  /* 0x0000000000017941 */ /* 0x000fea0003800200 */
.L_x_18742:
        /* <DEDUP_REMOVED lines=59> */
.L_x_18748:
        /* <DEDUP_REMOVED lines=48> */
.L_x_18749:
        /* <DEDUP_REMOVED lines=9> */
.L_x_18747:
[----:B------:R-:W-:Y:S05]  /*a0a0*/  BSYNC.RECONVERGENT B1 ;  /* 0x0000000000017941 */ /* 0x000fea0003800200 */
.L_x_18746:
        /* <DEDUP_REMOVED lines=59> */
.L_x_18752:
        /* <DEDUP_REMOVED lines=48> */
.L_x_18753:
        /* <DEDUP_REMOVED lines=9> */
.L_x_18751:
[----:B------:R-:W-:Y:S05]  /*a7f0*/  BSYNC.RECONVERGENT B1 ;  /* 0x0000000000017941 */ /* 0x000fea0003800200 */
.L_x_18750:
        /* <DEDUP_REMOVED lines=58> */
.L_x_18756:
        /* <DEDUP_REMOVED lines=48> */
.L_x_18757:
        /* <DEDUP_REMOVED lines=9> */
.L_x_18755:
[----:B------:R-:W-:Y:S05]  /*af30*/  BSYNC.RECONVERGENT B1 ;  /* 0x0000000000017941 */ /* 0x000fea0003800200 */
.L_x_18754:
        /* <DEDUP_REMOVED lines=58> */
.L_x_18760:
        /* <DEDUP_REMOVED lines=48> */
.L_x_18761:
        /* <DEDUP_REMOVED lines=9> */
.L_x_18759:
[----:B------:R-:W-:Y:S05]  /*b670*/  BSYNC.RECONVERGENT B1 ;  /* 0x0000000000017941 */ /* 0x000fea0003800200 */
.L_x_18758:
        /* <DEDUP_REMOVED lines=57> */
.L_x_18764:
        /* <DEDUP_REMOVED lines=48> */
.L_x_18765:
        /* <DEDUP_REMOVED lines=9> */
.L_x_18763:
[----:B------:R-:W-:Y:S05]  /*bda0*/  BSYNC.RECONVERGENT B1 ;  /* 0x0000000000017941 */ /* 0x000fea0003800200 */
.L_x_18762:
        /* <DEDUP_REMOVED lines=57> */
.L_x_18768:
        /* <DEDUP_REMOVED lines=48> */
.L_x_18769:
        /* <DEDUP_REMOVED lines=9> */
.L_x_18767:
[----:B------:R-:W-:Y:S05]  /*c4d0*/  BSYNC.RECONVERGENT B1 ;  /* 0x0000000000017941 */ /* 0x000fea0003800200 */
.L_x_18766:
        /* <DEDUP_REMOVED lines=57> */
.L_x_18772:
        /* <DEDUP_REMOVED lines=48> */
.L_x_18773:
        /* <DEDUP_REMOVED lines=9> */
.L_x_18771:
[----:B------:R-:W-:Y:S05]  /*cc00*/  BSYNC.RECONVERGENT B1 ;  /* 0x0000000000017941 */ /* 0x000fea0003800200 */
.L_x_18770:
        /* <DEDUP_REMOVED lines=58> */
.L_x_18774:
[----:B------:R-:W-:Y:S02]  /*cfb0*/  MOV R180, UR4 ;  /* 0x0000000400b47c02 */ /* 0x000fe40008000f00 */
[----:B------:R-:W-:-:S03]  /*cfc0*/  LOP3.LUT P6, RZ, R2, 0xff, RZ, 0xc0, !PT ;  /* 0x000000ff02ff7812 */ /* 0x000fc600078cc0ff */
[----:B-----5:R-:W-:-:S04]  /*cfd0*/  FFMA.FTZ R180, R182, R180, UR5 ;  /* 0x00000005b6b47e23 */ /* 0x020fc800080100b4 */
        /* <DEDUP_REMOVED lines=45> */
.L_x_18775:
        /* <DEDUP_REMOVED lines=8> */
.L_x_18735:
[----:B------:R-:W-:Y:S05]  /*d330*/  BSYNC.RECONVERGENT B0 ;  /* 0x0000000000007941 */ /* 0x000fea0003800200 */
.L_x_18697:
[----:B------:R-:W-:Y:S02]  /*d340*/  UIADD3 UR7, UPT, UPT, UR7, UR26, URZ ;  /* 0x0000001a07077290 */ /* 0x000fe4000fffe0ff */
[----:B------:R-:W-:Y:S02]  /*d350*/  UPLOP3.LUT UP2, UPT, UPT, UPT, UP2, 0x40, 0x4 ;  /* 0x000000000004789c */ /* 0x000fe40003f4e820 */
[----:B------:R-:W-:-:S09]  /*d360*/  UISETP.GE.AND UP1, UPT, UR7, UR27, UPT ;  /* 0x0000001b0700728c */ /* 0x000fd2000bf26270 */
[----:B------:R-:W-:Y:S05]  /*d370*/  BRA.U !UP1, `(.L_x_18776) ;  /* 0xffffff4109647547 */ /* 0x000fea000b83ffff */
.L_x_18674:
        /* <DEDUP_REMOVED lines=12> */
[----:B-----5:R-:W1:Y:S03]  /*d440*/  LDC.64 R4, c[0x0][0x448] ;  /* 0x00011200ff047b82 */ /* 0x020e660000000a00 */
[----:B------:R-:W2:Y:S04]  /*d450*/  LDL.LU R183, [R1+0x44] ;  /* 0x0000440001b77983 */ /* 0x000ea80000300800 */
[----:B------:R-:W3:Y:S01]  /*d460*/  LDL.LU R176, [R1+0xd8] ;  /* 0x0000d80001b07983 */ /* 0x000ee20000300800 */
[----:B------:R-:W4:Y:S03]  /*d470*/  LDC.64 R6, c[0x0][0x460] ;  /* 0x00011800ff067b82 */ /* 0x000f260000000a00 */
        /* <DEDUP_REMOVED lines=9> */
[----:B------:R0:W-:Y:S02]  /*d510*/  STG.E.128 desc[UR16][R6.64], R100 ;  /* 0x0000006406007986 */ /* 0x0001e4000c101d10 */
.L_x_18778:
[----:B------:R-:W-:Y:S05]  /*d520*/  BSYNC.RECONVERGENT B0 ;  /* 0x0000000000007941 */ /* 0x000fea0003800200 */
.L_x_18777:
[----:B------:R-:W-:Y:S01]  /*d530*/  LOP3.LUT P5, RZ, R21, 0x4, RZ, 0xc0, !PT ;  /* 0x0000000415ff7812 */ /* 0x000fe200078ac0ff */
[----:B------:R-:W-:-:S12]  /*d540*/  BSSY.RECONVERGENT B0, `(.L_x_18779) ;  /* 0x0000014000007945 */ /* 0x000fd80003800200 */
        /* <DEDUP_REMOVED lines=19> */
.L_x_18780:
[----:B------:R-:W-:Y:S05]  /*d680*/  BSYNC.RECONVERGENT B0 ;  /* 0x0000000000007941 */ /* 0x000fea0003800200 */
.L_x_18779:
[----:B------:R-:W-:Y:S01]  /*d690*/  LOP3.LUT P5, RZ, R21, 0x8, RZ, 0xc0, !PT ;  /* 0x0000000815ff7812 */ /* 0x000fe200078ac0ff */
[----:B------:R-:W-:-:S12]  /*d6a0*/  BSSY.RECONVERGENT B0, `(.L_x_18781) ;  /* 0x0000014000007945 */ /* 0x000fd80003800200 */
[----:B------:R-:W-:Y:S05]  /*d6b0*/  @!P5 BRA `(.L_x_18782) ;  /* 0x000000000048d947 */ /* 0x000fea0003800000 */
[----:B-1---5:R-:W2:Y:S01]  /*d6c0*/  LDL.LU R16, [R1+0x18] ;  /* 0x0000180001107983 */ /* 0x022ea20000300800 */
        /* <DEDUP_REMOVED lines=17> */
.L_x_18782:
[----:B------:R-:W-:Y:S05]  /*d7e0*/  BSYNC.RECONVERGENT B0 ;  /* 0x0000000000007941 */ /* 0x000fea0003800200 */
.L_x_18781:
[----:B------:R-:W-:Y:S01]  /*d7f0*/  LOP3.LUT P5, RZ, R21, 0x10, RZ, 0xc0, !PT ;  /* 0x0000001015ff7812 */ /* 0x000fe200078ac0ff */
[----:B------:R-:W-:-:S12]  /*d800*/  BSSY.RECONVERGENT B0, `(.L_x_18783) ;  /* 0x0000010000007945 */ /* 0x000fd80003800200 */
[----:B------:R-:W-:Y:S05]  /*d810*/  @!P5 BRA `(.L_x_18784) ;  /* 0x000000000038d947 */ /* 0x000fea0003800000 */
[----:B-12--5:R-:W2:Y:S01]  /*d820*/  LDL.LU R12, [R1+0xa8] ;  /* 0x0000a800010c7983 */ /* 0x026ea20000300800 */
        /* <DEDUP_REMOVED lines=13> */
.L_x_18784:
[----:B------:R-:W-:Y:S05]  /*d900*/  BSYNC.RECONVERGENT B0 ;  /* 0x0000000000007941 */ /* 0x000fea0003800200 */
.L_x_18783:
[----:B------:R-:W-:Y:S04]  /*d910*/  BSSY.RECONVERGENT B0, `(.L_x_18785) ;  /* 0x0000010000007945 */ /* 0x000fe80003800200 */
[----:B------:R-:W-:Y:S05]  /*d920*/  @!P0 BRA `(.L_x_18786) ;  /* 0x0000000000388947 */ /* 0x000fea0003800000 */
[----:B-12-45:R-:W2:Y:S01]  /*d930*/  LDL.LU R12, [R1+0x98] ;  /* 0x00009800010c7983 */ /* 0x036ea20000300800 */
        /* <DEDUP_REMOVED lines=13> */
.L_x_18786:
[----:B------:R-:W-:Y:S05]  /*da10*/  BSYNC.RECONVERGENT B0 ;  /* 0x0000000000007941 */ /* 0x000fea0003800200 */
.L_x_18785:
[----:B------:R-:W-:Y:S04]  /*da20*/  BSSY.RECONVERGENT B0, `(.L_x_18787) ;  /* 0x0000010000007945 */ /* 0x000fe80003800200 */
[----:B------:R-:W-:Y:S05]  /*da30*/  @!P1 BRA `(.L_x_18788) ;  /* 0x0000000000389947 */ /* 0x000fea0003800000 */
[----:B012-45:R-:W2:Y:S01]  /*da40*/  LDL.LU R12, [R1+0x88] ;  /* 0x00008800010c7983 */ /* 0x037ea20000300800 */
        /* <DEDUP_REMOVED lines=13> */
.L_x_18788:
[----:B------:R-:W-:Y:S05]  /*db20*/  BSYNC.RECONVERGENT B0 ;  /* 0x0000000000007941 */ /* 0x000fea0003800200 */
.L_x_18787:
        /* <DEDUP_REMOVED lines=16> */
.L_x_18790:
[----:B------:R-:W-:Y:S05]  /*dc30*/  BSYNC.RECONVERGENT B0 ;  /* 0x0000000000007941 */ /* 0x000fea0003800200 */
.L_x_18789:
        /* <DEDUP_REMOVED lines=16> */
.L_x_18792:
[----:B------:R-:W-:Y:S05]  /*dd40*/  BSYNC.RECONVERGENT B0 ;  /* 0x0000000000007941 */ /* 0x000fea0003800200 */
.L_x_18791:
        /* <DEDUP_REMOVED lines=16> */
.L_x_18794:
[----:B------:R-:W-:Y:S05]  /*de50*/  BSYNC.RECONVERGENT B0 ;  /* 0x0000000000007941 */ /* 0x000fea0003800200 */
.L_x_18793:
[----:B------:R-:W-:-:S13]  /*de60*/  LOP3.LUT P0, RZ, R21, 0x2, RZ, 0xc0, !PT ;  /* 0x0000000215ff7812 */ /* 0x000fda000780c0ff */
[----:B------:R-:W-:Y:S05]  /*de70*/  @!P0 EXIT ;  /* 0x000000000000894d */ /* 0x000fea0003800000 */
        /* <DEDUP_REMOVED lines=14> */
.L_x_18795:
        /* <DEDUP_REMOVED lines=10> */
.L_x_19468:


//--------------------- .text._ZN10layer_norm13ln_bwd_kernelINS_13Kernel_traitsIfffffjLj5120ELj1ELj1ELj4ELj16ENS_18Kernel_traits_baseILj5120EfffffjLj128EEEEELb1ELb1ELb0ELb1EEEvNS_9BwdParamsE --------------------------
	.section	.text._ZN10layer_norm13ln_bwd_kernelINS_13Kernel_traitsIfffffjLj5120ELj1ELj1ELj4ELj16ENS_18Kernel_traits_baseILj5120EfffffjLj128EEEEELb1ELb1ELb0ELb1EEEvNS_9BwdParamsE,"ax",@progbits
	.align	128
        .global         _ZN10layer_norm13ln_bwd_kernelINS_13Kernel_traitsIfffffjLj5120ELj1ELj1ELj4ELj16ENS_18Kernel_traits_baseILj5120EfffffjLj128EEEEELb1ELb1ELb0ELb1EEEvNS_9BwdParamsE
        .type           _ZN10layer_norm13ln_bwd_kernelINS_13Kernel_traitsIfffffjLj5120ELj1ELj1ELj4ELj16ENS_18Kernel_traits_baseILj5120EfffffjLj128EEEEELb1ELb1ELb0ELb1EEEvNS_9BwdParamsE,@function
        .size           _ZN10layer_norm13ln_bwd_kernelINS_13Kernel_traitsIfffffjLj5120ELj1ELj1ELj4ELj16ENS_18Kernel_traits_baseILj5120EfffffjLj128EEEEELb1ELb1ELb0ELb1EEEvNS_9BwdParamsE,(.L_x_19469 - _ZN10layer_norm13ln_bwd_kernelINS_13Kernel_traitsIfffffjLj5120ELj1ELj1ELj4ELj16ENS_18Kernel_traits_baseILj5120EfffffjLj128EEEEELb1ELb1ELb0ELb1EEEvNS_9BwdParamsE)
        .other          _ZN10layer_norm13ln_bwd_kernelINS_13Kernel_traitsIfffffjLj5120ELj1ELj1ELj4ELj16ENS_18Kernel_traits_baseILj5120EfffffjLj128EEEEELb1ELb1ELb0ELb1EEEvNS_9BwdParamsE,@"STO_CUDA_ENTRY STV_DEFAULT"
_ZN10layer_norm13ln_bwd_kernelINS_13Kernel_traitsIfffffjLj5120ELj1ELj1ELj4ELj16ENS_18Kernel_traits_baseILj5120EfffffjLj128EEEEELb1ELb1ELb0ELb1EEEvNS_9BwdParamsE:
.text._ZN10layer_norm13ln_bwd_kernelINS_13Kernel_traitsIfffffjLj5120ELj1ELj1ELj4ELj16ENS_18Kernel_traits_baseILj5120EfffffjLj128EEEEELb1ELb1ELb0ELb1EEEvNS_9BwdParamsE:
        /* <DEDUP_REMOVED lines=73> */
[----:B------:R-:W0:Y:S01]  /*0490*/  LDCU UR7, c[0x0][0x408] ;  /* 0x00008100ff0777ac */ /* 0x000e220008000800 */
        /* <DEDUP_REMOVED lines=143> */
[----:B------:R-:W-:Y:S02]  /*0d90*/  CS2R R248, SRZ ;  /* 0x0000000000f87805 */ /* 0x000fe4000001ff00 */
[----:B------:R-:W-:Y:S02]  /*0da0*/  CS2R R246, SRZ ;  /* 0x0000000000f67805 */ /* 0x000fe4000001ff00 */
[----:B------:R-:W-:Y:S02]  /*0db0*/  CS2R R244, SRZ ;  /* 0x0000000000f47805 */ /* 0x000fe4000001ff00 */
[----:B------:R-:W-:Y:S01]  /*0dc0*/  MOV R231, RZ ;  /* 0x000000ff00e77202 */ /* 0x000fe20000000f00 */
[----:B0123--:R-:W-:-:S11]  /*0dd0*/  UISETP.NE.AND.EX UP0, UPT, UR5, URZ, UPT, UP0 ;  /* 0x000000ff0500728c */ /* 0x00ffd6000bf05300 */
.L_x_18839:
[----:B0-----:R-:W0:Y:S01]  /*0de0*/  S2R R39, SR_TID.X ;  /* 0x0000000000277919 */ /* 0x001e220000002100 */
[----:B------:R-:W-:Y:S01]  /*0df0*/  UIMAD.WIDE UR4, UR6, 0x4, UR8 ;  /* 0x00000004060478a5 */ /* 0x000fe2000f8e0208 */
[----:B------:R-:W1:Y:S01]  /*0e00*/  LDC.64 R136, c[0x0][0x428] ;  /* 0x00010a00ff887b82 */ /* 0x000e620000000a00 */
[----:B------:R-:W2:Y:S04]  /*0e10*/  LDL.LU R150, [R1+0x78] ;  /* 0x0000780001967983 */ /* 0x000ea80000300800 */
[----:B------:R-:W-:Y:S01]  /*0e20*/  MOV R4, UR4 ;  /* 0x0000000400047c02 */ /* 0x000fe20008000f00 */
[----:B------:R-:W-:Y:S01]  /*0e30*/  UIMAD UR4, UR6, UR17, URZ ;  /* 0x00000011060472a4 */ /* 0x000fe2000f8e02ff */
[----:B------:R-:W-:Y:S01]  /*0e40*/  MOV R5, UR5 ;  /* 0x0000000500057c02 */ /* 0x000fe20008000f00 */
[----:B------:R-:W3:Y:S01]  /*0e50*/  LDL.LU R156, [R1+0x7c] ;  /* 0x00007c00019c7983 */ /* 0x000ee20000300800 */
[----:B------:R-:W4:Y:S01]  /*0e60*/  LDC.64 R140, c[0x0][0x3a8] ;  /* 0x0000ea00ff8c7b82 */ /* 0x000f220000000a00 */
[----:B------:R-:W-:-:S02]  /*0e70*/  USHF.R.S32.HI UR5, URZ, 0x1f, UR4 ;  /* 0x0000001fff057899 */ /* 0x000fc40008011404 */
[----:B------:R-:W3:Y:S02]  /*0e80*/  LDL.LU R148, [R1+0x80] ;  /* 0x0000800001947983 */ /* 0x000ee40000300800 */
[----:B------:R-:W-:Y:S01]  /*0e90*/  ULEA.HI UR5, UR5, UR4, URZ, 0x2 ;  /* 0x0000000405057291 */ /* 0x000fe2000f8f10ff */
[----:B------:R-:W4:Y:S05]  /*0ea0*/  S2R R36, SR_CgaCtaId ;  /* 0x0000000000247919 */ /* 0x000f2a0000008800 */
[----:B------:R-:W-:Y:S01]  /*0eb0*/  MOV R176, UR5 ;  /* 0x0000000500b07c02 */ /* 0x000fe20008000f00 */
[----:B------:R-:W-:Y:S01]  /*0ec0*/  UIMAD.WIDE UR12, UR6, 0x4, UR10 ;  /* 0x00000004060c78a5 */ /* 0x000fe2000f8e020a */
[----:B------:R-:W3:Y:S01]  /*0ed0*/  LDG.E R0, desc[UR14][R4.64] ;  /* 0x0000000e04007981 */ /* 0x000ee2000c1e1900 */
[----:B------:R-:W-:-:S03]  /*0ee0*/  MOV R230, 0x400 ;  /* 0x0000040000e67802 */ /* 0x000fc60000000f00 */
[----:B------:R-:W3:Y:S01]  /*0ef0*/  LDL.LU R38, [R1+0x84] ;  /* 0x0000840001267983 */ /* 0x000ee20000300800 */
[----:B------:R-:W-:Y:S02]  /*0f00*/  MOV R2, UR12 ;  /* 0x0000000c00027c02 */ /* 0x000fe40008000f00 */
[----:B------:R-:W-:Y:S02]  /*0f10*/  MOV R3, UR13 ;  /* 0x0000000d00037c02 */ /* 0x000fe40008000f00 */
[----:B0-----:R-:W-:-:S03]  /*0f20*/  LEA.HI.SX32 R176, R176, R39, 0x1e ;  /* 0x00000027b0b07211 */ /* 0x001fc600078ff2ff */
[----:B------:R-:W3:Y:S02]  /*0f30*/  LDG.E R7, desc[UR14][R2.64] ;  /* 0x0000000e02077981 */ /* 0x000ee4000c1e1900 */
[----:B-1----:R-:W-:-:S06]  /*0f40*/  IMAD.WIDE.U32 R172, R176, 0x10, R136 ;  /* 0x00000010b0ac7825 */ /* 0x002fcc00078e0088 */
[----:B------:R-:W2:Y:S01]  /*0f50*/  LDG.E.128 R172, desc[UR14][R172.64] ;  /* 0x0000000eacac7981 */ /* 0x000ea2000c1e1d00 */
[C---:B------:R-:W-:Y:S01]  /*0f60*/  IADD3 R167, PT, PT, R176.reuse, 0x80, RZ ;  /* 0x00000080b0a77810 */ /* 0x040fe20007ffe0ff */
[----:B----4-:R-:W-:-:S04]  /*0f70*/  IMAD.WIDE.U32 R184, R176, 0x10, R140 ;  /* 0x00000010b0b87825 */ /* 0x010fc800078e008c */
[----:B------:R-:W-:Y:S01]  /*0f80*/  IMAD.WIDE.U32 R188, R167, 0x10, R136 ;  /* 0x00000010a7bc7825 */ /* 0x000fe200078e0088 */
[----:B------:R-:W-:Y:S01]  /*0f90*/  LEA R230, R36, R230, 0x18 ;  /* 0x000000e624e67211 */ /* 0x000fe200078ec0ff */
[----:B------:R-:W4:Y:S04]  /*0fa0*/  LDG.E.128 R184, desc[UR14][R184.64] ;  /* 0x0000000eb8b87981 */ /* 0x000f28000c1e1d00 */
[----:B------:R-:W4:Y:S04]  /*0fb0*/  LDG.E.128 R188, desc[UR14][R188.64] ;  /* 0x0000000ebcbc7981 */ /* 0x000f28000c1e1d00 */
[----:B------:R-:W4:Y:S04]  /*0fc0*/  LDL.LU R36, [R1+0x88] ;  /* 0x0000880001247983 */ /* 0x000f280000300800 */
[----:B------:R-:W4:Y:S01]  /*0fd0*/  LDL.LU R151, [R1+0x8c] ;  /* 0x00008c0001977983 */ /* 0x000f220000300800 */
[----:B------:R-:W-:Y:S01]  /*0fe0*/  ISETP.NE.AND P2, PT, RZ, UR16, PT ;  /* 0x00000010ff007c0c */ /* 0x000fe2000bf45270 */
[----:B--2---:R-:W-:Y:S01]  /*0ff0*/  FADD.FTZ R150, R172, R150 ;  /* 0x00000096ac967221 */ /* 0x004fe20000010000 */
[----:B---3--:R-:W-:Y:S01]  /*1000*/  FADD.FTZ R156, R173, R156 ;  /* 0x0000009cad9c7221 */ /* 0x008fe20000010000 */
[----:B------:R-:W-:-:S03]  /*1010*/  FADD.FTZ R148, R174, R148 ;  /* 0x00000094ae947221 */ /* 0x000fc60000010000 */
[----:B------:R0:W-:Y:S04]  /*1020*/  STL [R1+0x78], R150 ;  /* 0x0000789601007387 */ /* 0x0001e80000100800 */
[----:B0-----:R-:W2:Y:S04]  /*1030*/  LDL.LU R150, [R1+0x90] ;  /* 0x0000900001967983 */ /* 0x001ea80000300800 */
[----:B------:R-:W-:Y:S04]  /*1040*/  STL [R1+0x7c], R156 ;  /* 0x00007c9c01007387 */ /* 0x000fe80000100800 */
[----:B------:R0:W-:Y:S04]  /*1050*/  STL [R1+0x80], R148 ;  /* 0x0000809401007387 */ /* 0x0001e80000100800 */
[----:B0-----:R-:W3:Y:S01]  /*1060*/  LDL.LU R148, [R1+0x94] ;  /* 0x0000940001947983 */ /* 0x001ee20000300800 */
[----:B------:R-:W-:Y:S01]  /*1070*/  FSEL R0, R0, RZ, !P2 ;  /* 0x000000ff00007208 */ /* 0x000fe20005000000 */
[----:B------:R-:W-:-:S03]  /*1080*/  IMAD.WIDE.U32 R168, R167, 0x10, R140 ;  /* 0x00000010a7a87825 */ /* 0x000fc600078e008c */
[----:B------:R-:W-:Y:S02]  /*1090*/  R2UR UR4, R0 ;  /* 0x00000000000472ca */ /* 0x000fe400000e0000 */
[----:B------:R-:W-:Y:S02]  /*10a0*/  IADD3 R158, PT, PT, R176, 0x100, RZ ;  /* 0x00000100b09e7810 */ /* 0x000fe40007ffe0ff */
[----:B------:R-:W-:Y:S01]  /*10b0*/  R2UR UR12, R7 ;  /* 0x00000000070c72ca */ /* 0x000fe200000e0000 */
[----:B------:R-:W-:Y:S01]  /*10c0*/  FADD.FTZ R38, R175, R38 ;  /* 0x00000026af267221 */ /* 0x000fe20000010000 */
[----:B------:R-:W3:Y:S01]  /*10d0*/  LDG.E.128 R168, desc[UR14][R168.64] ;  /* 0x0000000ea8a87981 */ /* 0x000ee2000c1e1d00 */
[----:B------:R-:W-:-:S04]  /*10e0*/  IMAD.WIDE.U32 R160, R158, 0x10, R140 ;  /* 0x000000109ea07825 */ /* 0x000fc800078e008c */
[----:B----4-:R-:W-:Y:S01]  /*10f0*/  FADD.FTZ R36, R188, R36 ;  /* 0x00000024bc247221 */ /* 0x010fe20000010000 */
[----:B------:R-:W-:Y:S01]  /*1100*/  IMAD.WIDE.U32 R180, R158, 0x10, R136 ;  /* 0x000000109eb47825 */ /* 0x000fe200078e0088 */
[----:B------:R0:W-:Y:S03]  /*1110*/  STL [R1+0x84], R38 ;  /* 0x0000842601007387 */ /* 0x0001e60000100800 */
[----:B------:R-:W-:Y:S01]  /*1120*/  FADD.FTZ R7, R185, -UR4 ;  /* 0x80000004b9077e21 */ /* 0x000fe20008010000 */
[----:B------:R-:W-:Y:S01]  /*1130*/  IADD3 R149, PT, PT, R176, 0x180, RZ ;  /* 0x00000180b0957810 */ /* 0x000fe20007ffe0ff */
[----:B------:R-:W4:Y:S01]  /*1140*/  LDG.E.128 R160, desc[UR14][R160.64] ;  /* 0x0000000ea0a07981 */ /* 0x000f22000c1e1d00 */
[----:B------:R-:W-:-:S03]  /*1150*/  FADD.FTZ R151, R189, R151 ;  /* 0x00000097bd977221 */ /* 0x000fc60000010000 */
[----:B------:R-:W4:Y:S01]  /*1160*/  LDG.E.128 R180, desc[UR14][R180.64] ;  /* 0x0000000eb4b47981 */ /* 0x000f22000c1e1d00 */
[----:B------:R-:W-:-:S03]  /*1170*/  FADD.FTZ R179, R187, -UR4 ;  /* 0x80000004bbb37e21 */ /* 0x000fc60008010000 */
[----:B0-----:R-:W4:Y:S01]  /*1180*/  LDL.LU R38, [R1+0x98] ;  /* 0x0000980001267983 */ /* 0x001f220000300800 */
[----:B------:R-:W-:-:S03]  /*1190*/  FMUL.FTZ R187, R7, UR12 ;  /* 0x0000000c07bb7c20 */ /* 0x000fc60008410000 */
[----:B------:R0:W-:Y:S01]  /*11a0*/  STL [R1+0x88], R36 ;  /* 0x0000882401007387 */ /* 0x0001e20000100800 */
[----:B------:R-:W-:-:S04]  /*11b0*/  IMAD.WIDE.U32 R152, R149, 0x10, R140 ;  /* 0x0000001095987825 */ /* 0x000fc800078e008c */
[----:B------:R-:W-:Y:S02]  /*11c0*/  IMAD.WIDE.U32 R144, R149, 0x10, R136 ;  /* 0x0000001095907825 */ /* 0x000fe400078e0088 */
[----:B------:R-:W4:Y:S04]  /*11d0*/  LDG.E.128 R152, desc[UR14][R152.64] ;  /* 0x0000000e98987981 */ /* 0x000f28000c1e1d00 */
[----:B0-----:R-:W4:Y:S04]  /*11e0*/  LDL.LU R36, [R1+0x13c] ;  /* 0x00013c0001247983 */ /* 0x001f280000300800 */
[----:B------:R-:W4:Y:S04]  /*11f0*/  LDL.LU R7, [R1+0x140] ;  /* 0x0001400001077983 */ /* 0x000f280000300800 */
[----:B------:R0:W-:Y:S04]  /*1200*/  STL [R1+0x8c], R151 ;  /* 0x00008c9701007387 */ /* 0x0001e80000100800 */
[----:B------:R-:W4:Y:S04]  /*1210*/  LDL.LU R159, [R1] ;  /* 0x00000000019f7983 */ /* 0x000f280000300800 */
[----:B------:R-:W4:Y:S04]  /*1220*/  LDL.LU R157, [R1+0x144] ;  /* 0x00014400019d7983 */ /* 0x000f280000300800 */
[----:B0-----:R-:W4:Y:S04]  /*1230*/  LDL.LU R151, [R1+0x4] ;  /* 0x0000040001977983 */ /* 0x001f280000300800 */
[----:B------:R-:W4:Y:S01]  /*1240*/  LDG.E.128 R144, desc[UR14][R144.64] ;  /* 0x0000000e90907981 */ /* 0x000f22000c1e1d00 */
[----:B--2---:R-:W-:-:S05]  /*1250*/  FADD.FTZ R150, R190, R150 ;  /* 0x00000096be967221 */ /* 0x004fca0000010000 */
[----:B------:R-:W-:Y:S04]  /*1260*/  STL [R1+0x90], R150 ;  /* 0x0000909601007387 */ /* 0x000fe80000100800 */
[----:B------:R-:W2:Y:S01]  /*1270*/  LDL.LU R156, [R1+0x148] ;  /* 0x00014800019c7983 */ /* 0x000ea20000300800 */
[----:B---3--:R-:W-:-:S05]  /*1280*/  FADD.FTZ R148, R191, R148 ;  /* 0x00000094bf947221 */ /* 0x008fca0000010000 */
[----:B------:R0:W-:Y:S04]  /*1290*/  STL [R1+0x94], R148 ;  /* 0x0000949401007387 */ /* 0x0001e80000100800 */
[----:B0-----:R-:W3:Y:S01]  /*12a0*/  LDL.LU R148, [R1+0x8] ;  /* 0x0000080001947983 */ /* 0x001ee20000300800 */
[----:B------:R-:W-:Y:S02]  /*12b0*/  LOP3.LUT P3, RZ, R39, 0x1f, RZ, 0xc0, !PT ;  /* 0x0000001f27ff7812 */ /* 0x000fe4000786c0ff */
[----:B------:R-:W-:Y:S02]  /*12c0*/  PLOP3.LUT P0, PT, PT, PT, PT, 0x80, 0x8 ;  /* 0x000000000008781c */ /* 0x000fe40003f0f070 */
[----:B------:R-:W-:-:S09]  /*12d0*/  IADD3 R198, PT, PT, R230, 0x5020, RZ ;  /* 0x00005020e6c67810 */ /* 0x000fd20007ffe0ff */
[----:B------:R-:W-:Y:S02]  /*12e0*/  @!P3 PLOP3.LUT P0, PT, P1, PT, PT, 0x80, 0x8 ;  /* 0x000000000008b81c */ /* 0x000fe40000f0f070 */
[----:B------:R-:W-:Y:S02]  /*12f0*/  @!P3 SHF.R.U32.HI R39, RZ, 0x2, R39 ;  /* 0x00000002ff27b819 */ /* 0x000fe40000011627 */
[----:B------:R-:W-:Y:S02]  /*1300*/  @!P3 MOV R0, R198 ;  /* 0x000000c60000b202 */ /* 0x000fe40000000f00 */
[----:B------:R-:W-:Y:S01]  /*1310*/  @!P3 LOP3.LUT R39, R39, 0x18, RZ, 0xc0, !PT ;  /* 0x000000182727b812 */ /* 0x000fe200078ec0ff */
[----:B------:R-:W-:-:S06]  /*1320*/  FADD.FTZ R185, R186, -UR4 ;  /* 0x80000004bab97e21 */ /* 0x000fcc0008010000 */
[----:B------:R-:W-:Y:S01]  /*1330*/  @!P0 IADD3 R0, PT, PT, R230, 0x5000, RZ ;  /* 0x00005000e6008810 */ /* 0x000fe20007ffe0ff */
[----:B------:R-:W-:-:S03]  /*1340*/  FMUL.FTZ R185, R185, UR12 ;  /* 0x0000000cb9b97c20 */ /* 0x000fc60008410000 */
[----:B------:R-:W-:Y:S01]  /*1350*/  @!P3 IADD3 R39, PT, PT, R39, R0, RZ ;  /* 0x000000002727b210 */ /* 0x000fe20007ffe0ff */
[----:B------:R-:W-:Y:S01]  /*1360*/  FADD.FTZ R0, R184, -UR4 ;  /* 0x80000004b8007e21 */ /* 0x000fe20008010000 */
[----:B------:R-:W-:Y:S01]  /*1370*/  FADD.FTZ R169, R169, -UR4 ;  /* 0x80000004a9a97e21 */ /* 0x000fe20008010000 */
[----:B------:R-:W-:Y:S02]  /*1380*/  IADD3 R37, PT, PT, R176, 0x200, RZ ;  /* 0x00000200b0257810 */ /* 0x000fe40007ffe0ff */
[----:B------:R-:W-:Y:S01]  /*1390*/  FMUL.FTZ R0, R0, UR12 ;  /* 0x0000000c00007c20 */ /* 0x000fe20008410000 */
[----:B------:R-:W-:Y:S01]  /*13a0*/  FFMA.FTZ R245, R174, R185, R245 ;  /* 0x000000b9aef57223 */ /* 0x000fe200000100f5 */
[----:B-----5:R-:W-:Y:S01]  /*13b0*/  FMUL.FTZ R178, R242, R174 ;  /* 0x000000aef2b27220 */ /* 0x020fe20000410000 */
[----:B------:R-:W-:Y:S01]  /*13c0*/  FMUL.FTZ R179, R179, UR12 ;  /* 0x0000000cb3b37c20 */ /* 0x000fe20008410000 */
[----:B------:R-:W-:Y:S01]  /*13d0*/  FMUL.FTZ R174, R169, UR12 ;  /* 0x0000000ca9ae7c20 */ /* 0x000fe20008410000 */
[----:B------:R-:W-:Y:S01]  /*13e0*/  FFMA.FTZ R231, R172, R0, R231 ;  /* 0x00000000ace77223 */ /* 0x000fe200000100e7 */
[----:B------:R-:W-:Y:S01]  /*13f0*/  FMUL.FTZ R186, R240, R172 ;  /* 0x000000acf0ba7220 */ /* 0x000fe20000410000 */
[----:B------:R-:W-:Y:S01]  /*1400*/  FADD.FTZ R168, R168, -UR4 ;  /* 0x80000004a8a87e21 */ /* 0x000fe20008010000 */
[----:B----4-:R-:W-:Y:S01]  /*1410*/  FADD.FTZ R162, R162, -UR4 ;  /* 0x80000004a2a27e21 */ /* 0x010fe20008010000 */
[----:B------:R-:W-:Y:S01]  /*1420*/  FADD.FTZ R38, R180, R38 ;  /* 0x00000026b4267221 */ /* 0x000fe20000010000 */
[----:B------:R-:W-:Y:S01]  /*1430*/  FADD.FTZ R172, R170, -UR4 ;  /* 0x80000004aaac7e21 */ /* 0x000fe20008010000 */
[----:B------:R-:W-:Y:S01]  /*1440*/  FADD.FTZ R170, R171, -UR4 ;  /* 0x80000004abaa7e21 */ /* 0x000fe20008010000 */
[----:B------:R-:W-:Y:S01]  /*1450*/  FADD.FTZ R165, R161, -UR4 ;  /* 0x80000004a1a57e21 */ /* 0x000fe20008010000 */
[----:B------:R-:W-:Y:S01]  /*1460*/  FADD.FTZ R36, R181, R36 ;  /* 0x00000024b5247221 */ /* 0x000fe20000010000 */
[----:B------:R-:W-:-:S04]  /*1470*/  IMAD.WIDE.U32 R32, R37, 0x10, R140 ;  /* 0x0000001025207825 */ /* 0x000fc800078e008c */
[----:B------:R-:W-:Y:S01]  /*1480*/  FFMA.FTZ R246, R175, R179, R246 ;  /* 0x000000b3aff67223 */ /* 0x000fe200000100f6 */
[----:B------:R-:W-:Y:S01]  /*1490*/  FMUL.FTZ R177, R243, R175 ;  /* 0x000000aff3b17220 */ /* 0x000fe20000410000 */
[----:B------:R-:W-:Y:S01]  /*14a0*/  FFMA.FTZ R248, R189, R174, R248 ;  /* 0x000000aebdf87223 */ /* 0x000fe200000100f8 */
[----:B------:R-:W-:Y:S01]  /*14b0*/  FMUL.FTZ R171, R237, R189 ;  /* 0x000000bdedab7220 */ /* 0x000fe20000410000 */
[----:B------:R-:W-:Y:S01]  /*14c0*/  FADD.FTZ R161, R163, -UR4 ;  /* 0x80000004a3a17e21 */ /* 0x000fe20008010000 */
[----:B------:R-:W-:Y:S01]  /*14d0*/  FMUL.FTZ R175, R168, UR12 ;  /* 0x0000000ca8af7c20 */ /* 0x000fe20008410000 */
[----:B------:R-:W4:Y:S01]  /*14e0*/  LDL.LU R189, [R1+0x14c] ;  /* 0x00014c0001bd7983 */ /* 0x000f220000300800 */
[----:B------:R-:W-:Y:S01]  /*14f0*/  FMUL.FTZ R163, R162, UR12 ;  /* 0x0000000ca2a37c20 */ /* 0x000fe20008410000 */
[----:B------:R-:W-:Y:S02]  /*1500*/  FADD.FTZ R7, R182, R7 ;  /* 0x00000007b6077221 */ /* 0x000fe40000010000 */
[----:B------:R0:W-:Y:S01]  /*1510*/  STL [R1+0x98], R38 ;  /* 0x0000982601007387 */ /* 0x0001e20000100800 */
[----:B------:R-:W-:Y:S01]  /*1520*/  FFMA.FTZ R244, R173, R187, R244 ;  /* 0x000000bbadf47223 */ /* 0x000fe200000100f4 */
[----:B------:R-:W-:Y:S01]  /*1530*/  FMUL.FTZ R184, R241, R173 ;  /* 0x000000adf1b87220 */ /* 0x000fe20000410000 */
[----:B------:R-:W-:Y:S01]  /*1540*/  FMUL.FTZ R161, R161, UR12 ;  /* 0x0000000ca1a17c20 */ /* 0x000fe20008410000 */
[----:B------:R-:W-:Y:S01]  /*1550*/  FFMA.FTZ R247, R188, R175, R247 ;  /* 0x000000afbcf77223 */ /* 0x000fe200000100f7 */
[----:B------:R-:W-:Y:S01]  /*1560*/  FMUL.FTZ R173, R236, R188 ;  /* 0x000000bcecad7220 */ /* 0x000fe20000410000 */
[----:B------:R-:W-:Y:S01]  /*1570*/  FADD.FTZ R160, R160, -UR4 ;  /* 0x80000004a0a07e21 */ /* 0x000fe20008010000 */
[----:B------:R-:W-:Y:S01]  /*1580*/  FFMA.FTZ R159, R182, R163, R159 ;  /* 0x000000a3b69f7223 */ /* 0x000fe2000001009f */
[----:B------:R-:W4:Y:S01]  /*1590*/  LDG.E.128 R32, desc[UR14][R32.64] ;  /* 0x0000000e20207981 */ /* 0x000f22000c1e1d00 */
[----:B------:R-:W-:-:S03]  /*15a0*/  FMUL.FTZ R165, R165, UR12 ;  /* 0x0000000ca5a57c20 */ /* 0x000fc60008410000 */
[----:B0-----:R-:W4:Y:S01]  /*15b0*/  LDL.LU R38, [R1+0xc] ;  /* 0x00000c0001267983 */ /* 0x001f220000300800 */
[----:B------:R-:W-:-:S03]  /*15c0*/  IMAD.WIDE.U32 R28, R37, 0x10, R136 ;  /* 0x00000010251c7825 */ /* 0x000fc600078e0088 */
[----:B------:R0:W-:Y:S01]  /*15d0*/  STL [R1+0x13c], R36 ;  /* 0x00013c2401007387 */ /* 0x0001e20000100800 */
[C---:B------:R-:W-:Y:S01]  /*15e0*/  FADD.FTZ R157, R183.reuse, R157 ;  /* 0x0000009db79d7221 */ /* 0x040fe20000010000 */
[----:B------:R-:W-:Y:S01]  /*15f0*/  FFMA.FTZ R151, R183, R161, R151 ;  /* 0x000000a1b7977223 */ /* 0x000fe20000010097 */
[----:B------:R-:W-:Y:S01]  /*1600*/  FMUL.FTZ R166, R160, UR12 ;  /* 0x0000000ca0a67c20 */ /* 0x000fe20008410000 */
[----:B------:R-:W-:Y:S01]  /*1610*/  FADD.FTZ R152, R152, -UR4 ;  /* 0x8000000498987e21 */ /* 0x000fe20008010000 */
[----:B------:R-:W-:Y:S01]  /*1620*/  FFMA.FTZ R252, R181, R165, R252 ;  /* 0x000000a5b5fc7223 */ /* 0x000fe200000100fc */
[----:B------:R-:W-:Y:S01]  /*1630*/  FMUL.FTZ R162, R233, R181 ;  /* 0x000000b5e9a27220 */ /* 0x000fe20000410000 */
[----:B------:R-:W4:Y:S04]  /*1640*/  LDG.E.128 R28, desc[UR14][R28.64] ;  /* 0x0000000e1c1c7981 */ /* 0x000f28000c1e1d00 */
[----:B0-----:R-:W4:Y:S04]  /*1650*/  LDL.LU R36, [R1+0x150] ;  /* 0x0001500001247983 */ /* 0x001f280000300800 */
[----:B------:R-:W4:Y:S04]  /*1660*/  LDL.LU R188, [R1+0x10] ;  /* 0x0000100001bc7983 */ /* 0x000f280000300800 */
[----:B------:R0:W-:Y:S01]  /*1670*/  STL [R1+0x140], R7 ;  /* 0x0001400701007387 */ /* 0x0001e20000100800 */
[----:B------:R-:W-:Y:S01]  /*1680*/  FFMA.FTZ R251, R180, R166, R251 ;  /* 0x000000a6b4fb7223 */ /* 0x000fe200000100fb */
[----:B------:R-:W-:-:S02]  /*1690*/  FMUL.FTZ R164, R232, R180 ;  /* 0x000000b4e8a47220 */ /* 0x000fc40000410000 */
[----:B0-----:R-:W4:Y:S04]  /*16a0*/  LDL.LU R7, [R1+0x154] ;  /* 0x0001540001077983 */ /* 0x001f280000300800 */
[----:B------:R-:W4:Y:S04]  /*16b0*/  LDL.LU R150, [R1+0x14] ;  /* 0x0000140001967983 */ /* 0x000f280000300800 */
[----:B------:R-:W-:Y:S04]  /*16c0*/  STL [R1], R159 ;  /* 0x0000009f01007387 */ /* 0x000fe80000100800 */
[----:B------:R-:W4:Y:S04]  /*16d0*/  LDL.LU R181, [R1+0x158] ;  /* 0x0001580001b57983 */ /* 0x000f280000300800 */
[----:B------:R0:W-:Y:S04]  /*16e0*/  STL [R1+0x144], R157 ;  /* 0x0001449d01007387 */ /* 0x0001e80000100800 */
[----:B------:R-:W-:Y:S04]  /*16f0*/  STL [R1+0x4], R151 ;  /* 0x0000049701007387 */ /* 0x000fe80000100800 */
[----:B------:R-:W4:Y:S01]  /*1700*/  LDL.LU R180, [R1+0x18] ;  /* 0x0000180001b47983 */ /* 0x000f220000300800 */
[----:B0-----:R-:W-:Y:S01]  /*1710*/  FMUL.FTZ R157, R152, UR12 ;  /* 0x0000000c989d7c20 */ /* 0x001fe20008410000 */
[----:B------:R-:W-:Y:S01]  /*1720*/  FMUL.FTZ R159, R235, R183 ;  /* 0x000000b7eb9f7220 */ /* 0x000fe20000410000 */
[----:B--2---:R-:W-:-:S05]  /*1730*/  FADD.FTZ R156, R144, R156 ;  /* 0x0000009c909c7221 */ /* 0x004fca0000010000 */
[----:B------:R-:W-:Y:S01]  /*1740*/  STL [R1+0x148], R156 ;  /* 0x0001489c01007387 */ /* 0x000fe20000100800 */
[----:B---3--:R-:W-:-:S05]  /*1750*/  FFMA.FTZ R148, R144, R157, R148 ;  /* 0x0000009d90947223 */ /* 0x008fca0000010094 */
[----:B------:R0:W-:Y:S04]  /*1760*/  STL [R1+0x8], R148 ;  /* 0x0000089401007387 */ /* 0x0001e80000100800 */
[----:B0-----:R-:W2:Y:S04]  /*1770*/  LDL.LU R148, [R1+0x15c] ;  /* 0x00015c0001947983 */ /* 0x001ea80000300800 */
[----:B------:R-:W3:Y:S01]  /*1780*/  LDL.LU R183, [R1+0x1c] ;  /* 0x00001c0001b77983 */ /* 0x000ee20000300800 */
[----:B------:R-:W-:Y:S01]  /*1790*/  FADD.FTZ R153, R153, -UR4 ;  /* 0x8000000499997e21 */ /* 0x000fe20008010000 */
[----:B------:R-:W-:-:S03]  /*17a0*/  FADD.FTZ R154, R154, -UR4 ;  /* 0x800000049a9a7e21 */ /* 0x000fc60008010000 */
[----:B------:R-:W-:Y:S01]  /*17b0*/  FMUL.FTZ R156, R153, UR12 ;  /* 0x0000000c999c7c20 */ /* 0x000fe20008410000 */
[----:B------:R-:W-:Y:S01]  /*17c0*/  FADD.FTZ R151, R155, -UR4 ;  /* 0x800000049b977e21 */ /* 0x000fe20008010000 */
[----:B------:R-:W-:Y:S01]  /*17d0*/  FMUL.FTZ R154, R154, UR12 ;  /* 0x0000000c9a9a7c20 */ /* 0x000fe20008410000 */
[----:B------:R-:W-:Y:S02]  /*17e0*/  FMUL.FTZ R160, R234, R182 ;  /* 0x000000b6eaa07220 */ /* 0x000fe40000410000 */
[----:B------:R-:W-:Y:S01]  /*17f0*/  FMUL.FTZ R151, R151, UR12 ;  /* 0x0000000c97977c20 */ /* 0x000fe20008410000 */
[----:B------:R-:W-:Y:S01]  /*1800*/  IADD3 R6, PT, PT, R176, 0x280, RZ ;  /* 0x00000280b0067810 */ /* 0x000fe20007ffe0ff */
[----:B------:R-:W-:-:S04]  /*1810*/  FMUL.FTZ R155, R224, R144 ;  /* 0x00000090e09b7220 */ /* 0x000fc80000410000 */
[----:B------:R-:W-:-:S04]  /*1820*/  IMAD.WIDE.U32 R16, R6, 0x10, R140 ;  /* 0x0000001006107825 */ /* 0x000fc800078e008c */
[C---:B----4-:R-:W-:Y:S02]  /*1830*/  FADD.FTZ R189, R145.reuse, R189 ;  /* 0x000000bd91bd7221 */ /* 0x050fe40000010000 */
[----:B------:R-:W4:Y:S04]  /*1840*/  LDG.E.128 R16, desc[UR14][R16.64] ;  /* 0x0000000e10107981 */ /* 0x000f28000c1e1d00 */
[----:B------:R-:W-:Y:S01]  /*1850*/  STL [R1+0x14c], R189 ;  /* 0x00014cbd01007387 */ /* 0x000fe20000100800 */
[----:B------:R-:W-:Y:S01]  /*1860*/  FADD.FTZ R32, R32, -UR4 ;  /* 0x8000000420207e21 */ /* 0x000fe20008010000 */
[----:B------:R-:W-:-:S03]  /*1870*/  FFMA.FTZ R38, R145, R156, R38 ;  /* 0x0000009c91267223 */ /* 0x000fc60000010026 */
[----:B------:R-:W-:Y:S02]  /*1880*/  FMUL.FTZ R182, R32, UR12 ;  /* 0x0000000c20b67c20 */ /* 0x000fe40008410000 */
[----:B------:R0:W-:Y:S01]  /*1890*/  STL [R1+0xc], R38 ;  /* 0x00000c2601007387 */ /* 0x0001e20000100800 */
[----:B------:R-:W-:-:S03]  /*18a0*/  FADD.FTZ R36, R146, R36 ;  /* 0x0000002492247221 */ /* 0x000fc60000010000 */
[----:B0-----:R-:W4:Y:S01]  /*18b0*/  LDL.LU R38, [R1+0x160] ;  /* 0x0001600001267983 */ /* 0x001f220000300800 */
[----:B------:R-:W-:-:S03]  /*18c0*/  FFMA.FTZ R188, R146, R154, R188 ;  /* 0x0000009a92bc7223 */ /* 0x000fc600000100bc */
[----:B------:R0:W-:Y:S01]  /*18d0*/  STL [R1+0x150], R36 ;  /* 0x0001502401007387 */ /* 0x0001e20000100800 */
[----:B------:R-:W-:-:S03]  /*18e0*/  FADD.FTZ R33, R33, -UR4 ;  /* 0x8000000421217e21 */ /* 0x000fc60008010000 */
[----:B0-----:R-:W4:Y:S01]  /*18f0*/  LDL.LU R36, [R1+0x20] ;  /* 0x0000200001247983 */ /* 0x001f220000300800 */
[----:B------:R-:W-:-:S03]  /*1900*/  FADD.FTZ R7, R147, R7 ;  /* 0x0000000793077221 */ /* 0x000fc60000010000 */
[----:B------:R-:W-:Y:S01]  /*1910*/  STL [R1+0x10], R188 ;  /* 0x000010bc01007387 */ /* 0x000fe20000100800 */
[----:B------:R-:W-:-:S03]  /*1920*/  FFMA.FTZ R150, R147, R151, R150 ;  /* 0x0000009793967223 */ /* 0x000fc60000010096 */
[----:B------:R-:W-:Y:S04]  /*1930*/  STL [R1+0x154], R7 ;  /* 0x0001540701007387 */ /* 0x000fe80000100800 */
[----:B------:R-:W4:Y:S01]  /*1940*/  LDL.LU R189, [R1+0x164] ;  /* 0x0001640001bd7983 */ /* 0x000f220000300800 */
[----:B------:R-:W-:-:S03]  /*1950*/  FADD.FTZ R181, R28, R181 ;  /* 0x000000b51cb57221 */ /* 0x000fc60000010000 */
[----:B------:R-:W4:Y:S04]  /*1960*/  LDL.LU R144, [R1+0x24] ;  /* 0x0000240001907983 */ /* 0x000f280000300800 */
[----:B------:R-:W-:Y:S01]  /*1970*/  STL [R1+0x14], R150 ;  /* 0x0000149601007387 */ /* 0x000fe20000100800 */
[----:B------:R-:W-:-:S03]  /*1980*/  FFMA.FTZ R180, R28, R182, R180 ;  /* 0x000000b61cb47223 */ /* 0x000fc600000100b4 */
[----:B------:R-:W-:Y:S04]  /*1990*/  STL [R1+0x158], R181 ;  /* 0x000158b501007387 */ /* 0x000fe80000100800 */
[----:B------:R0:W-:Y:S01]  /*19a0*/  STL [R1+0x18], R180 ;  /* 0x000018b401007387 */ /* 0x0001e20000100800 */
[----:B------:R-:W-:-:S06]  /*19b0*/  IMAD.WIDE.U32 R20, R6, 0x10, R136 ;  /* 0x0000001006147825 */ /* 0x000fcc00078e0088 */
[----:B------:R-:W4:Y:S01]  /*19c0*/  LDG.E.128 R20, desc[UR14][R20.64] ;  /* 0x0000000e14147981 */ /* 0x000f22000c1e1d00 */
[----:B0-----:R-:W-:Y:S01]  /*19d0*/  FMUL.FTZ R180, R33, UR12 ;  /* 0x0000000c21b47c20 */ /* 0x001fe20008410000 */
[----:B--2---:R-:W-:-:S03]  /*19e0*/  FADD.FTZ R148, R29, R148 ;  /* 0x000000941d947221 */ /* 0x004fc60000010000 */
[----:B---3--:R-:W-:Y:S02]  /*19f0*/  FFMA.FTZ R183, R29, R180, R183 ;  /* 0x000000b41db77223 */ /* 0x008fe400000100b7 */
[----:B------:R-:W-:Y:S04]  /*1a00*/  STL [R1+0x15c], R148 ;  /* 0x00015c9401007387 */ /* 0x000fe80000100800 */
[----:B------:R0:W-:Y:S04]  /*1a10*/  STL [R1+0x1c], R183 ;  /* 0x00001cb701007387 */ /* 0x0001e80000100800 */
[----:B------:R-:W2:Y:S04]  /*1a20*/  LDL.LU R188, [R1+0x168] ;  /* 0x0001680001bc7983 */ /* 0x000ea80000300800 */
[----:B0-----:R-:W3:Y:S01]  /*1a30*/  LDL.LU R183, [R1+0x28] ;  /* 0x0000280001b77983 */ /* 0x001ee20000300800 */
[----:B------:R-:W-:-:S04]  /*1a40*/  FADD.FTZ R7, RZ, R186 ;  /* 0x000000baff077221 */ /* 0x000fc80000010000 */
[----:B------:R-:W-:-:S04]  /*1a50*/  FADD.FTZ R7, R184, R7 ;  /* 0x00000007b8077221 */ /* 0x000fc80000010000 */
[----:B------:R-:W-:-:S04]  /*1a60*/  FADD.FTZ R7, R178, R7 ;  /* 0x00000007b2077221 */ /* 0x000fc80000010000 */
[----:B------:R-:W-:-:S04]  /*1a70*/  FADD.FTZ R7, R177, R7 ;  /* 0x00000007b1077221 */ /* 0x000fc80000010000 */
[----:B------:R-:W-:Y:S01]  /*1a80*/  FADD.FTZ R7, R173, R7 ;  /* 0x00000007ad077221 */ /* 0x000fe20000010000 */
[----:B------:R-:W-:Y:S01]  /*1a90*/  FMUL.FTZ R169, R238, R190 ;  /* 0x000000beeea97220 */ /* 0x000fe20000410000 */
[----:B------:R-:W-:Y:S02]  /*1aa0*/  FMUL.FTZ R181, R220, R28 ;  /* 0x0000001cdcb57220 */ /* 0x000fe40000410000 */
[----:B------:R-:W-:Y:S01]  /*1ab0*/  FADD.FTZ R7, R171, R7 ;  /* 0x00000007ab077221 */ /* 0x000fe20000010000 */
[----:B------:R-:W-:Y:S01]  /*1ac0*/  FADD.FTZ R34, R34, -UR4 ;  /* 0x8000000422227e21 */ /* 0x000fe20008010000 */
[----:B------:R-:W-:Y:S01]  /*1ad0*/  FFMA.FTZ R28, R0, R186, RZ ;  /* 0x000000ba001c7223 */ /* 0x000fe200000100ff */
[----:B------:R-:W-:Y:S01]  /*1ae0*/  FMUL.FTZ R168, R239, R191 ;  /* 0x000000bfefa87220 */ /* 0x000fe20000410000 */
[----:B------:R-:W-:Y:S01]  /*1af0*/  FADD.FTZ R7, R169, R7 ;  /* 0x00000007a9077221 */ /* 0x000fe20000010000 */
[----:B------:R-:W-:Y:S01]  /*1b00*/  FMUL.FTZ R150, R227, R147 ;  /* 0x00000093e3967220 */ /* 0x000fe20000410000 */
[----:B------:R-:W-:Y:S01]  /*1b10*/  FMUL.FTZ R148, R34, UR12 ;  /* 0x0000000c22947c20 */ /* 0x000fe20008410000 */
[----:B------:R-:W-:Y:S01]  /*1b20*/  FMUL.FTZ R147, R221, R29 ;  /* 0x0000001ddd937220 */ /* 0x000fe20000410000 */
[----:B------:R-:W-:Y:S01]  /*1b30*/  FFMA.FTZ R28, R187, R184, R28 ;  /* 0x000000b8bb1c7223 */ /* 0x000fe2000001001c */
[----:B------:R-:W-:Y:S01]  /*1b40*/  FADD.FTZ R29, R168, R7 ;  /* 0x00000007a81d7221 */ /* 0x000fe20000010000 */
[----:B------:R-:W-:Y:S01]  /*1b50*/  IADD3 R5, PT, PT, R176, 0x300, RZ ;  /* 0x00000300b0057810 */ /* 0x000fe20007ffe0ff */
[----:B------:R-:W-:Y:S01]  /*1b60*/  FADD.FTZ R35, R35, -UR4 ;  /* 0x8000000423237e21 */ /* 0x000fe20008010000 */
[----:B------:R-:W-:Y:S01]  /*1b70*/  FFMA.FTZ R7, R185, R178, R28 ;  /* 0x000000b2b9077223 */ /* 0x000fe2000001001c */
[----:B------:R-:W-:Y:S01]  /*1b80*/  FMUL.FTZ R153, R225, R145 ;  /* 0x00000091e1997220 */ /* 0x000fe20000410000 */
[----:B------:R-:W-:Y:S01]  /*1b90*/  FADD.FTZ R28, R164, R29 ;  /* 0x0000001da41c7221 */ /* 0x000fe20000010000 */
[----:B----4-:R-:W-:Y:S01]  /*1ba0*/  FADD.FTZ R16, R16, -UR4 ;  /* 0x8000000410107e21 */ /* 0x010fe20008010000 */
[----:B------:R-:W-:Y:S01]  /*1bb0*/  FMUL.FTZ R145, R35, UR12 ;  /* 0x0000000c23917c20 */ /* 0x000fe20008410000 */
[----:B------:R-:W-:-:S04]  /*1bc0*/  IMAD.WIDE.U32 R24, R5, 0x10, R140 ;  /* 0x0000001005187825 */ /* 0x000fc800078e008c */
[----:B------:R-:W-:Y:S01]  /*1bd0*/  FADD.FTZ R28, R162, R28 ;  /* 0x0000001ca21c7221 */ /* 0x000fe20000010000 */
[----:B------:R-:W-:Y:S01]  /*1be0*/  FMUL.FTZ R195, R16, UR12 ;  /* 0x0000000c10c37c20 */ /* 0x000fe20008410000 */
[----:B------:R-:W-:Y:S01]  /*1bf0*/  FMUL.FTZ R152, R226, R146 ;  /* 0x00000092e2987220 */ /* 0x000fe20000410000 */
[----:B------:R-:W-:-:S04]  /*1c00*/  IMAD.WIDE.U32 R124, R5, 0x10, R136 ;  /* 0x00000010057c7825 */ /* 0x000fc800078e0088 */
[----:B------:R-:W-:Y:S01]  /*1c10*/  FADD.FTZ R28, R160, R28 ;  /* 0x0000001ca01c7221 */ /* 0x000fe20000010000 */
[----:B------:R-:W4:Y:S01]  /*1c20*/  LDG.E.128 R24, desc[UR14][R24.64] ;  /* 0x0000000e18187981 */ /* 0x000f22000c1e1d00 */
[----:B------:R-:W-:Y:S01]  /*1c30*/  FADD.FTZ R38, R30, R38 ;  /* 0x000000261e267221 */ /* 0x000fe20000010000 */
[----:B------:R-:W-:Y:S01]  /*1c40*/  FMUL.FTZ R146, R222, R30 ;  /* 0x0000001ede927220 */ /* 0x000fe20000410000 */
[----:B------:R-:W-:Y:S01]  /*1c50*/  IADD3 R4, PT, PT, R176, 0x380, RZ ;  /* 0x00000380b0047810 */ /* 0x000fe20007ffe0ff */
[----:B------:R-:W4:Y:S04]  /*1c60*/  LDG.E.128 R124, desc[UR14][R124.64] ;  /* 0x0000000e7c7c7981 */ /* 0x000f28000c1e1d00 */
[----:B------:R0:W-:Y:S01]  /*1c70*/  STL [R1+0x160], R38 ;  /* 0x0001602601007387 */ /* 0x0001e20000100800 */
[----:B------:R-:W-:-:S03]  /*1c80*/  FFMA.FTZ R36, R30, R148, R36 ;  /* 0x000000941e247223 */ /* 0x000fc60000010024 */
[----:B0-----:R-:W4:Y:S04]  /*1c90*/  LDL.LU R38, [R1+0x16c] ;  /* 0x00016c0001267983 */ /* 0x001f280000300800 */
[----:B------:R0:W-:Y:S01]  /*1ca0*/  STL [R1+0x20], R36 ;  /* 0x0000202401007387 */ /* 0x0001e20000100800 */
[C---:B------:R-:W-:Y:S01]  /*1cb0*/  FADD.FTZ R189, R31.reuse, R189 ;  /* 0x000000bd1fbd7221 */ /* 0x040fe20000010000 */
[----:B------:R-:W-:Y:S02]  /*1cc0*/  FFMA.FTZ R144, R31, R145, R144 ;  /* 0x000000911f907223 */ /* 0x000fe40000010090 */
[----:B0-----:R-:W4:Y:S04]  /*1cd0*/  LDL.LU R36, [R1+0x2c] ;  /* 0x00002c0001247983 */ /* 0x001f280000300800 */
[----:B------:R-:W4:Y:S04]  /*1ce0*/  LDL.LU R34, [R1+0x170] ;  /* 0x0001700001227983 */ /* 0x000f280000300800 */
[----:B------:R-:W4:Y:S04]  /*1cf0*/  LDL.LU R33, [R1+0x30] ;  /* 0x0000300001217983 */ /* 0x000f280000300800 */
[----:B------:R-:W-:Y:S04]  /*1d00*/  STL [R1+0x164], R189 ;  /* 0x000164bd01007387 */ /* 0x000fe80000100800 */
[----:B------:R-:W4:Y:S01]  /*1d10*/  LDL.LU R32, [R1+0x174] ;  /* 0x0001740001207983 */ /* 0x000f220000300800 */
[----:B------:R-:W-:-:S03]  /*1d20*/  FADD.FTZ R16, R159, R28 ;  /* 0x0000001c9f107221 */ /* 0x000fc60000010000 */
[----:B------:R0:W-:Y:S04]  /*1d30*/  STL [R1+0x24], R144 ;  /* 0x0000249001007387 */ /* 0x0001e80000100800 */
[----:B------:R-:W4:Y:S01]  /*1d40*/  LDL.LU R30, [R1+0x34] ;  /* 0x00003400011e7983 */ /* 0x000f220000300800 */
[----:B------:R-:W-:Y:S01]  /*1d50*/  FMUL.FTZ R193, R216, R20 ;  /* 0x00000014d8c17220 */ /* 0x000fe20000410000 */
[----:B------:R-:W-:Y:S01]  /*1d60*/  IMAD.WIDE.U32 R8, R4, 0x10, R140 ;  /* 0x0000001004087825 */ /* 0x000fe200078e008c */
[----:B------:R-:W-:-:S05]  /*1d70*/  IADD3 R3, PT, PT, R176, 0x400, RZ ;  /* 0x00000400b0037810 */ /* 0x000fca0007ffe0ff */
[----:B------:R-:W4:Y:S01]  /*1d80*/  LDG.E.128 R8, desc[UR14][R8.64] ;  /* 0x0000000e08087981 */ /* 0x000f22000c1e1d00 */
[----:B------:R-:W-:-:S04]  /*1d90*/  IMAD.WIDE.U32 R128, R4, 0x10, R136 ;  /* 0x0000001004807825 */ /* 0x000fc800078e0088 */
[C---:B------:R-:W-:Y:S02]  /*1da0*/  IMAD.WIDE.U32 R12, R3.reuse, 0x10, R140 ;  /* 0x00000010030c7825 */ /* 0x040fe400078e008c */
[----:B------:R-:W4:Y:S04]  /*1db0*/  LDG.E.128 R128, desc[UR14][R128.64] ;  /* 0x0000000e80807981 */ /* 0x000f28000c1e1d00 */
[----:B------:R-:W4:Y:S01]  /*1dc0*/  LDG.E.128 R12, desc[UR14][R12.64] ;  /* 0x0000000e0c0c7981 */ /* 0x000f22000c1e1d00 */
[----:B------:R-:W-:Y:S01]  /*1dd0*/  IMAD.WIDE.U32 R132, R3, 0x10, R136 ;  /* 0x0000001003847825 */ /* 0x000fe200078e0088 */
[----:B------:R-:W-:-:S05]  /*1de0*/  IADD3 R2, PT, PT, R176, 0x480, RZ ;  /* 0x00000480b0027810 */ /* 0x000fca0007ffe0ff */
[----:B------:R-:W4:Y:S01]  /*1df0*/  LDG.E.128 R132, desc[UR14][R132.64] ;  /* 0x0000000e84847981 */ /* 0x000f22000c1e1d00 */
[----:B------:R-:W-:-:S06]  /*1e00*/  IMAD.WIDE.U32 R136, R2, 0x10, R136 ;  /* 0x0000001002887825 */ /* 0x000fcc00078e0088 */
[----:B------:R-:W4:Y:S01]  /*1e10*/  LDG.E.128 R136, desc[UR14][R136.64] ;  /* 0x0000000e88887981 */ /* 0x000f22000c1e1d00 */
[----:B------:R-:W-:-:S06]  /*1e20*/  IMAD.WIDE.U32 R140, R2, 0x10, R140 ;  /* 0x00000010028c7825 */ /* 0x000fcc00078e008c */
[----:B------:R-:W4:Y:S01]  /*1e30*/  LDG.E.128 R140, desc[UR14][R140.64] ;  /* 0x0000000e8c8c7981 */ /* 0x000f22000c1e1d00 */
[C---:B--2---:R-:W-:Y:S01]  /*1e40*/  FADD.FTZ R188, R20.reuse, R188 ;  /* 0x000000bc14bc7221 */ /* 0x044fe20000010000 */
[----:B---3--:R-:W-:-:S04]  /*1e50*/  FFMA.FTZ R183, R20, R195, R183 ;  /* 0x000000c314b77223 */ /* 0x008fc800000100b7 */
[----:B------:R1:W-:Y:S04]  /*1e60*/  STL [R1+0x168], R188 ;  /* 0x000168bc01007387 */ /* 0x0003e80000100800 */
[----:B------:R2:W-:Y:S04]  /*1e70*/  STL [R1+0x28], R183 ;  /* 0x000028b701007387 */ /* 0x0005e80000100800 */
[----:B------:R-:W3:Y:S04]  /*1e80*/  LDL.LU R28, [R1+0x178] ;  /* 0x00017800011c7983 */ /* 0x000ee80000300800 */
[----:B------:R-:W3:Y:S01]  /*1e90*/  LDL.LU R20, [R1+0x38] ;  /* 0x0000380001147983 */ /* 0x000ee20000300800 */
[----:B------:R-:W-:-:S04]  /*1ea0*/  FFMA.FTZ R7, R179, R177, R7 ;  /* 0x000000b1b3077223 */ /* 0x000fc80000010007 */
[----:B------:R-:W-:Y:S01]  /*1eb0*/  FFMA.FTZ R7, R175, R173, R7 ;  /* 0x000000adaf077223 */ /* 0x000fe20000010007 */
[----:B------:R-:W-:-:S03]  /*1ec0*/  FMUL.FTZ R172, R172, UR12 ;  /* 0x0000000cacac7c20 */ /* 0x000fc60008410000 */
        /* <DEDUP_REMOVED lines=16> */
[----:B0-----:R-:W-:Y:S01]  /*1fd0*/  FMUL.FTZ R144, R223, R31 ;  /* 0x0000001fdf907220 */ /* 0x001fe20000410000 */
[----:B------:R-:W-:Y:S01]  /*1fe0*/  FADD.FTZ R17, R146, R16 ;  /* 0x0000001092117221 */ /* 0x000fe20000010000 */
[----:B------:R-:W-:Y:S01]  /*1ff0*/  FADD.FTZ R18, R18, -UR4 ;  /* 0x8000000412127e21 */ /* 0x000fe20008010000 */
[----:B------:R-:W-:Y:S01]  /*2000*/  FFMA.FTZ R7, R157, R155, R7 ;  /* 0x0000009b9d077223 */ /* 0x000fe20000010007 */
[----:B------:R-:W-:Y:S01]  /*2010*/  FADD.FTZ R19, R19, -UR4 ;  /* 0x8000000413137e21 */ /* 0x000fe20008010000 */
[----:B------:R-:W-:Y:S01]  /*2020*/  FADD.FTZ R17, R144, R17 ;  /* 0x0000001190117221 */ /* 0x000fe20000010000 */
[----:B------:R-:W-:Y:S01]  /*2030*/  FFMA.FTZ R249, R190, R172, R249 ;  /* 0x000000acbef97223 */ /* 0x000fe200000100f9 */
[----:B------:R-:W-:Y:S01]  /*2040*/  FFMA.FTZ R7, R156, R153, R7 ;  /* 0x000000999c077223 */ /* 0x000fe20000010007 */
[----:B------:R-:W-:Y:S01]  /*2050*/  FMUL.FTZ R190, R18, UR12 ;  /* 0x0000000c12be7c20 */ /* 0x000fe20008410000 */
[----:B------:R-:W-:Y:S01]  /*2060*/  FFMA.FTZ R250, R191, R170, R250 ;  /* 0x000000aabffa7223 */ /* 0x000fe200000100fa */
[----:B------:R-:W-:Y:S01]  /*2070*/  FMUL.FTZ R191, R217, R21 ;  /* 0x00000015d9bf7220 */ /* 0x000fe20000410000 */
[----:B-1----:R-:W-:Y:S01]  /*2080*/  FMUL.FTZ R188, R19, UR12 ;  /* 0x0000000c13bc7c20 */ /* 0x002fe20008410000 */
[----:B------:R-:W-:Y:S01]  /*2090*/  FADD.FTZ R17, R193, R17 ;  /* 0x00000011c1117221 */ /* 0x000fe20000010000 */
[----:B----4-:R-:W-:Y:S01]  /*20a0*/  FADD.FTZ R24, R24, -UR4 ;  /* 0x8000000418187e21 */ /* 0x010fe20008010000 */
[----:B------:R-:W-:Y:S01]  /*20b0*/  FFMA.FTZ R7, R154, R152, R7 ;  /* 0x000000989a077223 */ /* 0x000fe20000010007 */
[----:B------:R-:W-:Y:S01]  /*20c0*/  FMUL.FTZ R189, R218, R22 ;  /* 0x00000016dabd7220 */ /* 0x000fe20000410000 */
[----:B------:R-:W-:Y:S01]  /*20d0*/  FADD.FTZ R17, R191, R17 ;  /* 0x00000011bf117221 */ /* 0x000fe20000010000 */
[----:B------:R-:W-:Y:S01]  /*20e0*/  FMUL.FTZ R194, R24, UR12 ;  /* 0x0000000c18c27c20 */ /* 0x000fe20008410000 */
[----:B------:R-:W-:Y:S01]  /*20f0*/  FFMA.FTZ R7, R151, R150, R7 ;  /* 0x0000009697077223 */ /* 0x000fe20000010007 */
[----:B------:R-:W-:Y:S01]  /*2100*/  FADD.FTZ R38, R21, R38 ;  /* 0x0000002615267221 */ /* 0x000fe20000010000 */
[----:B--2---:R-:W-:-:S04]  /*2110*/  FMUL.FTZ R183, R219, R23 ;  /* 0x00000017dbb77220 */ /* 0x004fc80000410000 */
[----:B------:R-:W-:Y:S01]  /*2120*/  STL [R1+0x16c], R38 ;  /* 0x00016c2601007387 */ /* 0x000fe20000100800 */
[----:B------:R-:W-:Y:S01]  /*2130*/  FADD.FTZ R17, R189, R17 ;  /* 0x00000011bd117221 */ /* 0x000fe20000010000 */
[----:B------:R-:W-:Y:S01]  /*2140*/  FFMA.FTZ R36, R21, R192, R36 ;  /* 0x000000c015247223 */ /* 0x000fe20000010024 */
[----:B------:R-:W-:-:S04]  /*2150*/  FADD.FTZ R34, R22, R34 ;  /* 0x0000002216227221 */ /* 0x000fc80000010000 */
[----:B------:R0:W-:Y:S01]  /*2160*/  STL [R1+0x2c], R36 ;  /* 0x00002c2401007387 */ /* 0x0001e20000100800 */
[----:B------:R-:W-:-:S03]  /*2170*/  FFMA.FTZ R33, R22, R190, R33 ;  /* 0x000000be16217223 */ /* 0x000fc60000010021 */
[----:B------:R-:W-:Y:S01]  /*2180*/  STL [R1+0x170], R34 ;  /* 0x0001702201007387 */ /* 0x000fe20000100800 */
[----:B------:R-:W-:-:S03]  /*2190*/  FADD.FTZ R32, R23, R32 ;  /* 0x0000002017207221 */ /* 0x000fc60000010000 */
[----:B------:R-:W-:Y:S01]  /*21a0*/  STL [R1+0x30], R33 ;  /* 0x0000302101007387 */ /* 0x000fe20000100800 */
[----:B0-----:R-:W-:Y:S01]  /*21b0*/  FFMA.FTZ R36, R182, R181, R7 ;  /* 0x000000b5b6247223 */ /* 0x001fe20000010007 */
[----:B------:R-:W-:Y:S02]  /*21c0*/  FFMA.FTZ R30, R23, R188, R30 ;  /* 0x000000bc171e7223 */ /* 0x000fe4000001001e */
[----:B------:R-:W-:Y:S01]  /*21d0*/  STL [R1+0x174], R32 ;  /* 0x0001742001007387 */ /* 0x000fe20000100800 */
[----:B------:R-:W-:-:S03]  /*21e0*/  FMUL.FTZ R7, R212, R124 ;  /* 0x0000007cd4077220 */ /* 0x000fc60000410000 */
[----:B------:R0:W-:Y:S01]  /*21f0*/  STL [R1+0x34], R30 ;  /* 0x0000341e01007387 */ /* 0x0001e20000100800 */
[----:B------:R-:W-:-:S03]  /*2200*/  FFMA.FTZ R36, R180, R147, R36 ;  /* 0x00000093b4247223 */ /* 0x000fc60000010024 */
[----:B------:R-:W2:Y:S04]  /*2210*/  LDL.LU R199, [R1+0x17c] ;  /* 0x00017c0001c77983 */ /* 0x000ea80000300800 */
[----:B------:R-:W4:Y:S01]  /*2220*/  LDL.LU R197, [R1+0x3c] ;  /* 0x00003c0001c57983 */ /* 0x000f220000300800 */
[----:B------:R-:W-:Y:S01]  /*2230*/  FFMA.FTZ R36, R148, R146, R36 ;  /* 0x0000009294247223 */ /* 0x000fe20000010024 */
[----:B------:R-:W-:Y:S01]  /*2240*/  FADD.FTZ R22, R9, -UR4 ;  /* 0x8000000409167e21 */ /* 0x000fe20008010000 */
[----:B------:R-:W-:Y:S02]  /*2250*/  FMUL.FTZ R9, R214, R126 ;  /* 0x0000007ed6097220 */ /* 0x000fe40000410000 */
[----:B------:R-:W-:Y:S01]  /*2260*/  FFMA.FTZ R36, R145, R144, R36 ;  /* 0x0000009091247223 */ /* 0x000fe20000010024 */
[----:B------:R-:W-:Y:S01]  /*2270*/  FADD.FTZ R24, R10, -UR4 ;  /* 0x800000040a187e21 */ /* 0x000fe20008010000 */
[----:B------:R-:W-:Y:S01]  /*2280*/  FMUL.FTZ R10, R215, R127 ;  /* 0x0000007fd70a7220 */ /* 0x000fe20000410000 */
[----:B------:R-:W-:Y:S01]  /*2290*/  FADD.FTZ R16, R26, -UR4 ;  /* 0x800000041a107e21 */ /* 0x000fe20008010000 */
[----:B------:R-:W-:Y:S01]  /*22a0*/  FFMA.FTZ R36, R195, R193, R36 ;  /* 0x000000c1c3247223 */ /* 0x000fe20000010024 */
[----:B------:R-:W-:Y:S01]  /*22b0*/  FADD.FTZ R26, R11, -UR4 ;  /* 0x800000040b1a7e21 */ /* 0x000fe20008010000 */
[----:B------:R-:W-:-:S02]  /*22c0*/  FMUL.FTZ R11, R208, R128 ;  /* 0x00000080d00b7220 */ /* 0x000fc40000410000 */
[----:B------:R-:W-:Y:S01]  /*22d0*/  FFMA.FTZ R36, R192, R191, R36 ;  /* 0x000000bfc0247223 */ /* 0x000fe20000010024 */
[----:B0-----:R-:W-:-:S03]  /*22e0*/  FADD.FTZ R30, R13, -UR4 ;  /* 0x800000040d1e7e21 */ /* 0x001fc60008010000 */
[----:B------:R-:W-:Y:S01]  /*22f0*/  FFMA.FTZ R36, R190, R189, R36 ;  /* 0x000000bdbe247223 */ /* 0x000fe20000010024 */
[----:B------:R-:W-:Y:S01]  /*2300*/  FMUL.FTZ R13, R210, R130 ;  /* 0x00000082d20d7220 */ /* 0x000fe20000410000 */
[----:B------:R-:W-:Y:S02]  /*2310*/  FADD.FTZ R25, R25, -UR4 ;  /* 0x8000000419197e21 */ /* 0x000fe40008010000 */
[----:B------:R-:W-:Y:S01]  /*2320*/  FFMA.FTZ R36, R188, R183, R36 ;  /* 0x000000b7bc247223 */ /* 0x000fe20000010024 */
[----:B------:R-:W-:Y:S01]  /*2330*/  FADD.FTZ R33, R15, -UR4 ;  /* 0x800000040f217e21 */ /* 0x000fe20008010000 */
[----:B------:R-:W-:Y:S01]  /*2340*/  FADD.FTZ R32, R14, -UR4 ;  /* 0x800000040e207e21 */ /* 0x000fe20008010000 */
[----:B------:R-:W-:Y:S01]  /*2350*/  FMUL.FTZ R15, R211, R131 ;  /* 0x00000083d30f7220 */ /* 0x000fe20000410000 */
[----:B------:R-:W-:Y:S01]  /*2360*/  FMUL.FTZ R14, R25, UR12 ;  /* 0x0000000c190e7c20 */ /* 0x000fe20008410000 */
[----:B------:R-:W-:Y:S01]  /*2370*/  FFMA.FTZ R36, R194, R7, R36 ;  /* 0x00000007c2247223 */ /* 0x000fe20000010024 */
[----:B------:R-:W-:Y:S01]  /*2380*/  FADD.FTZ R18, R27, -UR4 ;  /* 0x800000041b127e21 */ /* 0x000fe20008010000 */
[----:B------:R-:W-:Y:S01]  /*2390*/  FMUL.FTZ R16, R16, UR12 ;  /* 0x0000000c10107c20 */ /* 0x000fe20008410000 */
[----:B------:R-:W-:-:S02]  /*23a0*/  FMUL.FTZ R19, R205, R133 ;  /* 0x00000085cd137220 */ /* 0x000fc40000410000 */
[----:B------:R-:W-:Y:S01]  /*23b0*/  FMUL.FTZ R18, R18, UR12 ;  /* 0x0000000c12127c20 */ /* 0x000fe20008410000 */
[----:B------:R-:W-:Y:S01]  /*23c0*/  FMUL.FTZ R21, R206, R134 ;  /* 0x00000086ce157220 */ /* 0x000fe20000410000 */
[----:B------:R-:W-:Y:S01]  /*23d0*/  FMUL.FTZ R23, R207, R135 ;  /* 0x00000087cf177220 */ /* 0x000fe20000410000 */
[----:B------:R-:W-:Y:S01]  /*23e0*/  FMUL.FTZ R22, R22, UR12 ;  /* 0x0000000c16167c20 */ /* 0x000fe20008410000 */
[----:B------:R-:W-:Y:S01]  /*23f0*/  FMUL.FTZ R25, R200, R136 ;  /* 0x00000088c8197220 */ /* 0x000fe20000410000 */
[----:B------:R-:W-:Y:S01]  /*2400*/  FMUL.FTZ R24, R24, UR12 ;  /* 0x0000000c18187c20 */ /* 0x000fe20008410000 */
[----:B------:R-:W-:Y:S01]  /*2410*/  FMUL.FTZ R27, R201, R137 ;  /* 0x00000089c91b7220 */ /* 0x000fe20000410000 */
[----:B------:R-:W-:Y:S01]  /*2420*/  FMUL.FTZ R26, R26, UR12 ;  /* 0x0000000c1a1a7c20 */ /* 0x000fe20008410000 */
[----:B------:R-:W-:Y:S01]  /*2430*/  FMUL.FTZ R29, R202, R138 ;  /* 0x0000008aca1d7220 */ /* 0x000fe20000410000 */
[----:B------:R-:W-:Y:S01]  /*2440*/  FMUL.FTZ R31, R203, R139 ;  /* 0x0000008bcb1f7220 */ /* 0x000fe20000410000 */
[----:B------:R-:W-:Y:S01]  /*2450*/  FMUL.FTZ R30, R30, UR12 ;  /* 0x0000000c1e1e7c20 */ /* 0x000fe20008410000 */
[----:B------:R-:W-:Y:S01]  /*2460*/  FMUL.FTZ R32, R32, UR12 ;  /* 0x0000000c20207c20 */ /* 0x000fe20008410000 */
[----:B------:R-:W-:Y:S01]  /*2470*/  FADD.FTZ R34, R140, -UR4 ;  /* 0x800000048c227e21 */ /* 0x000fe20008010000 */
[----:B------:R-:W-:Y:S01]  /*2480*/  FMUL.FTZ R33, R33, UR12 ;  /* 0x0000000c21217c20 */ /* 0x000fe20008410000 */
[----:B------:R-:W-:-:S02]  /*2490*/  FADD.FTZ R35, R141, -UR4 ;  /* 0x800000048d237e21 */ /* 0x000fc40008010000 */
[----:B------:R-:W-:Y:S01]  /*24a0*/  FMUL.FTZ R34, R34, UR12 ;  /* 0x0000000c22227c20 */ /* 0x000fe20008410000 */
[----:B------:R-:W-:Y:S01]  /*24b0*/  FADD.FTZ R142, R142, -UR4 ;  /* 0x800000048e8e7e21 */ /* 0x000fe20008010000 */
[----:B------:R-:W-:Y:S01]  /*24c0*/  FMUL.FTZ R35, R35, UR12 ;  /* 0x0000000c23237c20 */ /* 0x000fe20008410000 */
[----:B------:R-:W-:Y:S01]  /*24d0*/  FADD.FTZ R143, R143, -UR4 ;  /* 0x800000048f8f7e21 */ /* 0x000fe20008010000 */
[C---:B---3--:R-:W-:Y:S01]  /*24e0*/  FADD.FTZ R28, R124.reuse, R28 ;  /* 0x0000001c7c1c7221 */ /* 0x048fe20000010000 */
[----:B------:R-:W-:-:S04]  /*24f0*/  FFMA.FTZ R20, R124, R194, R20 ;  /* 0x000000c27c147223 */ /* 0x000fc80000010014 */
[----:B------:R-:W-:Y:S01]  /*2500*/  STL [R1+0x178], R28 ;  /* 0x0001781c01007387 */ /* 0x000fe20000100800 */
[----:B------:R-:W-:-:S03]  /*2510*/  FADD.FTZ R124, R183, R17 ;  /* 0x00000011b77c7221 */ /* 0x000fc60000010000 */
[----:B------:R-:W3:Y:S01]  /*2520*/  LDL.LU R196, [R1+0x180] ;  /* 0x0001800001c47983 */ /* 0x000ee20000300800 */
[----:B------:R-:W-:-:S03]  /*2530*/  FADD.FTZ R124, R7, R124 ;  /* 0x0000007c077c7221 */ /* 0x000fc60000010000 */
[----:B------:R0:W-:Y:S02]  /*2540*/  STL [R1+0x38], R20 ;  /* 0x0000381401007387 */ /* 0x0001e40000100800 */
[----:B0-----:R-:W-:Y:S01]  /*2550*/  FADD.FTZ R20, R8, -UR4 ;  /* 0x8000000408147e21 */ /* 0x001fe20008010000 */
[----:B------:R-:W-:-:S04]  /*2560*/  FMUL.FTZ R8, R213, R125 ;  /* 0x0000007dd5087220 */ /* 0x000fc80000410000 */
[----:B------:R-:W-:-:S04]  /*2570*/  FADD.FTZ R124, R8, R124 ;  /* 0x0000007c087c7221 */ /* 0x000fc80000010000 */
[----:B------:R-:W-:Y:S01]  /*2580*/  FADD.FTZ R124, R9, R124 ;  /* 0x0000007c097c7221 */ /* 0x000fe20000010000 */
[----:B------:R-:W-:-:S03]  /*2590*/  FADD.FTZ R28, R12, -UR4 ;  /* 0x800000040c1c7e21 */ /* 0x000fc60008010000 */
[----:B------:R-:W-:Y:S01]  /*25a0*/  FADD.FTZ R124, R10, R124 ;  /* 0x0000007c0a7c7221 */ /* 0x000fe20000010000 */
[----:B------:R-:W-:Y:S01]  /*25b0*/  FMUL.FTZ R12, R209, R129 ;  /* 0x00000081d10c7220 */ /* 0x000fe20000410000 */
[----:B------:R-:W-:Y:S01]  /*25c0*/  FMUL.FTZ R17, R204, R132 ;  /* 0x00000084cc117220 */ /* 0x000fe20000410000 */
[----:B------:R-:W-:Y:S01]  /*25d0*/  FFMA.FTZ R36, R14, R8, R36 ;  /* 0x000000080e247223 */ /* 0x000fe20000010024 */
[----:B------:R-:W-:Y:S01]  /*25e0*/  FADD.FTZ R124, R11, R124 ;  /* 0x0000007c0b7c7221 */ /* 0x000fe20000010000 */
[----:B------:R-:W-:Y:S01]  /*25f0*/  FMUL.FTZ R20, R20, UR12 ;  /* 0x0000000c14147c20 */ /* 0x000fe20008410000 */
[----:B------:R-:W-:Y:S01]  /*2600*/  ISETP.NE.U32.AND P0, PT, RZ, UR18, PT ;  /* 0x00000012ff007c0c */ /* 0x000fe2000bf05070 */
[----:B------:R-:W0:Y:S01]  /*2610*/  @UP0 LDCU.64 UR4, c[0x0][0x3e0] ;  /* 0x00007c00ff0407ac */ /* 0x000e220008000a00 */
        /* <DEDUP_REMOVED lines=20> */
[----:B------:R-:W-:-:S03]  /*2760*/  FFMA.FTZ R36, R32, R21, R36 ;  /* 0x0000001520247223 */ /* 0x000fc60000010024 */
[----:B------:R-:W1:Y:S01]  /*2770*/  SHFL.DOWN PT, R140, R124, 0x10, 0x1f ;  /* 0x0a001f007c8c7f89 */ /* 0x000e6200000e0000 */
[----:B------:R-:W-:-:S04]  /*2780*/  FFMA.FTZ R36, R33, R23, R36 ;  /* 0x0000001721247223 */ /* 0x000fc80000010024 */
[----:B------:R-:W-:Y:S01]  /*2790*/  FFMA.FTZ R38, R34, R25, R36 ;  /* 0x0000001922267223 */ /* 0x000fe20000010024 */
[----:B------:R-:W-:-:S03]  /*27a0*/  FMUL.FTZ R36, R142, UR12 ;  /* 0x0000000c8e247c20 */ /* 0x000fc60008410000 */
        /* <DEDUP_REMOVED lines=23> */
[----:B------:R-:W3:Y:S04]  /*2920*/  LDL.LU R124, [R1+0x184] ;  /* 0x00018400017c7983 */ /* 0x000ee80000300800 */
[----:B------:R1:W-:Y:S04]  /*2930*/  @!P3 STS.64 [R39], R140 ;  /* 0x0000008c2700b388 */ /* 0x0003e80000000a00 */
[----:B-1----:R-:W3:Y:S01]  /*2940*/  LDL.LU R39, [R1+0x40] ;  /* 0x0000400001277983 */ /* 0x002ee20000300800 */
[----:B------:R-:W-:Y:S01]  /*2950*/  ISETP.NE.AND.EX P0, PT, RZ, UR19, PT, P0 ;  /* 0x00000013ff007c0c */ /* 0x000fe2000bf05300 */
[C---:B--2---:R-:W-:Y:S01]  /*2960*/  FADD.FTZ R199, R125.reuse, R199 ;  /* 0x000000c77dc77221 */ /* 0x044fe20000010000 */
[----:B----4-:R-:W-:Y:S01]  /*2970*/  FFMA.FTZ R197, R125, R14, R197 ;  /* 0x0000000e7dc57223 */ /* 0x010fe200000100c5 */
[----:B------:R-:W2:Y:S01]  /*2980*/  LDL.LU R229, [R1+0x188] ;  /* 0x0001880001e57983 */ /* 0x000ea20000300800 */
[----:B---3--:R-:W-:-:S03]  /*2990*/  FADD.FTZ R196, R126, R196 ;  /* 0x000000c47ec47221 */ /* 0x008fc60000010000 */
[----:B------:R-:W3:Y:S06]  /*29a0*/  LDL.LU R228, [R1+0x48] ;  /* 0x0000480001e47983 */ /* 0x000eec0000300800 */
[----:B------:R-:W1:Y:S08]  /*29b0*/  @P0 LDC.64 R140, c[0x0][0x438] ;  /* 0x00010e00ff8c0b82 */ /* 0x000e700000000a00 */
[----:B------:R-:W4:Y:S01]  /*29c0*/  @P0 LDC.64 R142, c[0x0][0x438] ;  /* 0x00010e00ff8e0b82 */ /* 0x000f220000000a00 */
[----:B-1----:R-:W-:-:S05]  /*29d0*/  @P0 IMAD.WIDE.U32 R140, R176, 0x10, R140 ;  /* 0x00000010b08c0825 */ /* 0x002fca00078e008c */
[----:B------:R1:W5:Y:S02]  /*29e0*/  @P0 LDG.E.128 R80, desc[UR14][R140.64] ;  /* 0x0000000e8c500981 */ /* 0x000364000c1e1d00 */
[----:B-1----:R-:W1:Y:S02]  /*29f0*/  @P0 LDC.64 R140, c[0x0][0x438] ;  /* 0x00010e00ff8c0b82 */ /* 0x002e640000000a00 */
[----:B-1----:R-:W-:-:S05]  /*2a00*/  @P0 IMAD.WIDE.U32 R140, R167, 0x10, R140 ;  /* 0x00000010a78c0825 */ /* 0x002fca00078e008c */
[----:B------:R4:W5:Y:S02]  /*2a10*/  @P0 LDG.E.128 R84, desc[UR14][R140.64] ;  /* 0x0000000e8c540981 */ /* 0x000964000c1e1d00 */
[----:B----4-:R-:W-:Y:S02]  /*2a20*/  @P0 IMAD.WIDE.U32 R140, R158, 0x10, R142 ;  /* 0x000000109e8c0825 */ /* 0x010fe400078e008e */
[----:B------:R-:W1:Y:S03]  /*2a30*/  @P0 LDC.64 R142, c[0x0][0x438] ;  /* 0x00010e00ff8e0b82 */ /* 0x000e660000000a00 */
[----:B------:R4:W5:Y:S05]  /*2a40*/  @P0 LDG.E.128 R88, desc[UR14][R140.64] ;  /* 0x0000000e8c580981 */ /* 0x00096a000c1e1d00 */
[----:B----4-:R-:W4:Y:S02]  /*2a50*/  @P0 LDC.64 R140, c[0x0][0x438] ;  /* 0x00010e00ff8c0b82 */ /* 0x010f240000000a00 */
[----:B----4-:R-:W-:-:S05]  /*2a60*/  @P0 IMAD.WIDE.U32 R140, R149, 0x10, R140 ;  /* 0x00000010958c0825 */ /* 0x010fca00078e008c */
[----:B------:R1:W5:Y:S02]  /*2a70*/  @P0 LDG.E.128 R92, desc[UR14][R140.64] ;  /* 0x0000000e8c5c0981 */ /* 0x000364000c1e1d00 */
[----:B-1----:R-:W-:Y:S02]  /*2a80*/  @P0 IMAD.WIDE.U32 R140, R37, 0x10, R142 ;  /* 0x00000010258c0825 */ /* 0x002fe400078e008e */
        /* <DEDUP_REMOVED lines=8> */
[----:B----4-:R-:W4:Y:S01]  /*2b10*/  @P0 LDC.64 R140, c[0x0][0x438] ;  /* 0x00010e00ff8c0b82 */ /* 0x010f220000000a00 */
[----:B------:R0:W-:Y:S04]  /*2b20*/  STL [R1+0x17c], R199 ;  /* 0x00017cc701007387 */ /* 0x0001e80000100800 */
[----:B0-----:R-:W3:Y:S04]  /*2b30*/  LDL.LU R199, [R1+0x18c] ;  /* 0x00018c0001c77983 */ /* 0x001ee80000300800 */
[----:B------:R0:W-:Y:S01]  /*2b40*/  STL [R1+0x3c], R197 ;  /* 0x00003cc501007387 */ /* 0x0001e20000100800 */
[----:B----4-:R-:W-:-:S03]  /*2b50*/  @P0 IMAD.WIDE.U32 R140, R4, 0x10, R140 ;  /* 0x00000010048c0825 */ /* 0x010fc600078e008c */
[----:B0-----:R-:W4:Y:S04]  /*2b60*/  LDL.LU R197, [R1+0x4c] ;  /* 0x00004c0001c57983 */ /* 0x001f280000300800 */
[----:B------:R1:W5:Y:S04]  /*2b70*/  @P0 LDG.E.128 R108, desc[UR14][R140.64] ;  /* 0x0000000e8c6c0981 */ /* 0x000368000c1e1d00 */
[----:B------:R0:W-:Y:S01]  /*2b80*/  STL [R1+0x180], R196 ;  /* 0x000180c401007387 */ /* 0x0001e20000100800 */
[----:B-1----:R-:W-:-:S03]  /*2b90*/  @P0 IMAD.WIDE.U32 R140, R3, 0x10, R142 ;  /* 0x00000010038c0825 */ /* 0x002fc600078e008e */
[----:B0-----:R-:W4:Y:S04]  /*2ba0*/  LDL.LU R196, [R1+0x190] ;  /* 0x0001900001c47983 */ /* 0x001f280000300800 */
[----:B------:R-:W4:Y:S04]  /*2bb0*/  LDL.LU R143, [R1+0x50] ;  /* 0x00005000018f7983 */ /* 0x000f280000300800 */
[----:B------:R0:W5:Y:S04]  /*2bc0*/  @P0 LDG.E.128 R112, desc[UR14][R140.64] ;  /* 0x0000000e8c700981 */ /* 0x000168000c1e1d00 */
[----:B------:R-:W4:Y:S04]  /*2bd0*/  LDL.LU R142, [R1+0x194] ;  /* 0x00019400018e7983 */ /* 0x000f280000300800 */
[----:B------:R-:W0:Y:S01]  /*2be0*/  LDL.LU R141, [R1+0x54] ;  /* 0x00005400018d7983 */ /* 0x000e220000300800 */
[----:B------:R-:W-:-:S03]  /*2bf0*/  FFMA.FTZ R39, R126, R16, R39 ;  /* 0x000000107e277223 */ /* 0x000fc60000010027 */
[----:B------:R-:W4:Y:S01]  /*2c00*/  LDL.LU R126, [R1+0x44] ;  /* 0x00004400017e7983 */ /* 0x000f220000300800 */
[----:B------:R-:W-:-:S03]  /*2c10*/  FADD.FTZ R124, R127, R124 ;  /* 0x0000007c7f7c7221 */ /* 0x000fc60000010000 */
[----:B------:R-:W4:Y:S04]  /*2c20*/  LDL.LU R140, [R1+0x198] ;  /* 0x00019800018c7983 */ /* 0x000f280000300800 */
[----:B------:R-:W-:Y:S04]  /*2c30*/  STL [R1+0x40], R39 ;  /* 0x0000402701007387 */ /* 0x000fe80000100800 */
[----:B------:R-:W4:Y:S04]  /*2c40*/  LDL.LU R125, [R1+0x58] ;  /* 0x00005800017d7983 */ /* 0x000f280000300800 */
[----:B------:R1:W-:Y:S04]  /*2c50*/  STL [R1+0x184], R124 ;  /* 0x0001847c01007387 */ /* 0x0003e80000100800 */
[----:B-1----:R-:W4:Y:S04]  /*2c60*/  LDL.LU R124, [R1+0x19c] ;  /* 0x00019c00017c7983 */ /* 0x002f280000300800 */
[----:B------:R-:W4:Y:S01]  /*2c70*/  LDL.LU R39, [R1+0x5c] ;  /* 0x00005c0001277983 */ /* 0x000f220000300800 */
[C---:B--2---:R-:W-:Y:S01]  /*2c80*/  FADD.FTZ R229, R128.reuse, R229 ;  /* 0x000000e580e57221 */ /* 0x044fe20000010000 */
[----:B---3--:R-:W-:Y:S01]  /*2c90*/  FFMA.FTZ R228, R128, R20, R228 ;  /* 0x0000001480e47223 */ /* 0x008fe200000100e4 */
[----:B------:R-:W-:Y:S01]  /*2ca0*/  PLOP3.LUT P3, PT, PT, PT, UP0, 0x80, 0x8 ;  /* 0x000000000008781c */ /* 0x000fe20003f6f008 */
[----:B------:R-:W-:Y:S01]  /*2cb0*/  @UP0 UIMAD.WIDE UR4, UR6, 0x4, UR4 ;  /* 0x00000004060408a5 */ /* 0x000fe2000f8e0204 */
[C---:B------:R-:W-:Y:S01]  /*2cc0*/  FADD.FTZ R199, R129.reuse, R199 ;  /* 0x000000c781c77221 */ /* 0x040fe20000010000 */
[----:B----4-:R-:W-:Y:S01]  /*2cd0*/  FFMA.FTZ R197, R129, R22, R197 ;  /* 0x0000001681c57223 */ /* 0x010fe200000100c5 */
[C---:B------:R-:W-:Y:S01]  /*2ce0*/  FADD.FTZ R196, R130.reuse, R196 ;  /* 0x000000c482c47221 */ /* 0x040fe20000010000 */
[----:B------:R-:W-:Y:S01]  /*2cf0*/  FFMA.FTZ R143, R130, R24, R143 ;  /* 0x00000018828f7223 */ /* 0x000fe2000001008f */
[C---:B------:R-:W-:Y:S01]  /*2d00*/  FADD.FTZ R142, R131.reuse, R142 ;  /* 0x0000008e838e7221 */ /* 0x040fe20000010000 */
[----:B0-----:R-:W-:Y:S01]  /*2d10*/  FFMA.FTZ R141, R131, R26, R141 ;  /* 0x0000001a838d7223 */ /* 0x001fe2000001008d */
[----:B------:R-:W-:-:S05]  /*2d20*/  FFMA.FTZ R126, R127, R18, R126 ;  /* 0x000000127f7e7223 */ /* 0x000fca000001007e */
[----:B------:R0:W-:Y:S02]  /*2d30*/  STL [R1+0x44], R126 ;  /* 0x0000447e01007387 */ /* 0x0001e40000100800 */
[----:B0-----:R-:W0:Y:S02]  /*2d40*/  LDC.64 R126, c[0x0][0x3b0] ;  /* 0x0000ec00ff7e7b82 */ /* 0x001e240000000a00 */
[----:B------:R-:W-:Y:S01]  /*2d50*/  STL [R1+0x188], R229 ;  /* 0x000188e501007387 */ /* 0x000fe20000100800 */
[----:B------:R-:W-:-:S03]  /*2d60*/  FADD.FTZ R140, R132, R140 ;  /* 0x0000008c848c7221 */ /* 0x000fc60000010000 */
[----:B------:R-:W-:Y:S01]  /*2d70*/  STL [R1+0x48], R228 ;  /* 0x000048e401007387 */ /* 0x000fe20000100800 */
[----:B------:R-:W-:-:S03]  /*2d80*/  FFMA.FTZ R125, R132, R28, R125 ;  /* 0x0000001c847d7223 */ /* 0x000fc6000001007d */
[----:B------:R-:W-:Y:S04]  /*2d90*/  STL [R1+0x18c], R199 ;  /* 0x00018cc701007387 */ /* 0x000fe80000100800 */
[----:B------:R-:W-:Y:S01]  /*2da0*/  STL [R1+0x4c], R197 ;  /* 0x00004cc501007387 */ /* 0x000fe20000100800 */
[----:B------:R-:W-:-:S03]  /*2db0*/  FADD.FTZ R124, R133, R124 ;  /* 0x0000007c857c7221 */ /* 0x000fc60000010000 */
[----:B------:R-:W-:Y:S04]  /*2dc0*/  STL [R1+0x190], R196 ;  /* 0x000190c401007387 */ /* 0x000fe80000100800 */
[----:B------:R-:W-:Y:S04]  /*2dd0*/  STL [R1+0x50], R143 ;  /* 0x0000508f01007387 */ /* 0x000fe80000100800 */
[----:B------:R-:W-:Y:S04]  /*2de0*/  STL [R1+0x194], R142 ;  /* 0x0001948e01007387 */ /* 0x000fe80000100800 */
[----:B------:R-:W-:Y:S04]  /*2df0*/  STL [R1+0x54], R141 ;  /* 0x0000548d01007387 */ /* 0x000fe80000100800 */
[----:B------:R-:W-:Y:S04]  /*2e00*/  STL [R1+0x198], R140 ;  /* 0x0001988c01007387 */ /* 0x000fe80000100800 */
[----:B------:R-:W2:Y:S04]  /*2e10*/  LDL.LU R131, [R1+0x1a4] ;  /* 0x0001a40001837983 */ /* 0x000ea80000300800 */
[----:B------:R-:W-:Y:S04]  /*2e20*/  STL [R1+0x58], R125 ;  /* 0x0000587d01007387 */ /* 0x000fe80000100800 */
[----:B------:R-:W3:Y:S04]  /*2e30*/  LDL.LU R128, [R1+0x64] ;  /* 0x0000640001807983 */ /* 0x000ee80000300800 */
[----:B------:R0:W-:Y:S01]  /*2e40*/  STL [R1+0x19c], R124 ;  /* 0x00019c7c01007387 */ /* 0x0001e20000100800 */
[----:B------:R-:W-:-:S03]  /*2e50*/  FFMA.FTZ R39, R133, R30, R39 ;  /* 0x0000001e85277223 */ /* 0x000fc60000010027 */
[----:B------:R-:W4:Y:S01]  /*2e60*/  LDL.LU R130, [R1+0x1a8] ;  /* 0x0001a80001827983 */ /* 0x000f220000300800 */
[----:B0-----:R-:W-:-:S05]  /*2e70*/  IMAD.WIDE.U32 R124, R176, 0x4, R126 ;  /* 0x00000004b07c7825 */ /* 0x001fca00078e007e */
[----:B------:R0:W5:Y:S02]  /*2e80*/  LDG.E R199, desc[UR14][R124.64] ;  /* 0x0000000e7cc77981 */ /* 0x000164000c1e1900 */
[----:B0-----:R-:W-:-:S05]  /*2e90*/  IMAD.WIDE.U32 R124, R167, 0x4, R126 ;  /* 0x00000004a77c7825 */ /* 0x001fca00078e007e */
[----:B------:R0:W5:Y:S02]  /*2ea0*/  LDG.E R197, desc[UR14][R124.64] ;  /* 0x0000000e7cc57981 */ /* 0x000164000c1e1900 */
[----:B0-----:R-:W-:-:S05]  /*2eb0*/  IMAD.WIDE.U32 R124, R158, 0x4, R126 ;  /* 0x000000049e7c7825 */ /* 0x001fca00078e007e */
[----:B------:R0:W5:Y:S02]  /*2ec0*/  LDG.E R196, desc[UR14][R124.64] ;  /* 0x0000000e7cc47981 */ /* 0x000164000c1e1900 */
[----:B0-----:R-:W-:-:S05]  /*2ed0*/  IMAD.WIDE.U32 R124, R149, 0x4, R126 ;  /* 0x00000004957c7825 */ /* 0x001fca00078e007e */
[----:B------:R0:W5:Y:S02]  /*2ee0*/  LDG.E R143, desc[UR14][R124.64] ;  /* 0x0000000e7c8f7981 */ /* 0x000164000c1e1900 */
[----:B0-----:R-:W-:-:S05]  /*2ef0*/  IMAD.WIDE.U32 R124, R37, 0x4, R126 ;  /* 0x00000004257c7825 */ /* 0x001fca00078e007e */
[----:B------:R0:W5:Y:S04]  /*2f00*/  LDG.E R142, desc[UR14][R124.64] ;  /* 0x0000000e7c8e7981 */ /* 0x000168000c1e1900 */
[----:B------:R1:W-:Y:S01]  /*2f10*/  STL [R1+0x5c], R39 ;  /* 0x00005c2701007387 */ /* 0x0003e20000100800 */
[----:B------:R-:W-:Y:S02]  /*2f20*/  MOV R228, UR4 ;  /* 0x0000000400e47c02 */ /* 0x000fe40008000f00 */
[----:B------:R-:W-:Y:S01]  /*2f30*/  MOV R229, UR5 ;  /* 0x0000000500e57c02 */ /* 0x000fe20008000f00 */
[----:B------:R-:W4:Y:S01]  /*2f40*/  LDL.LU R129, [R1+0x68] ;  /* 0x0000680001817983 */ /* 0x000f220000300800 */
[----:B0-----:R-:W-:-:S03]  /*2f50*/  IMAD.WIDE.U32 R124, R6, 0x4, R126 ;  /* 0x00000004067c7825 */ /* 0x001fc600078e007e */
[----:B------:R-:W4:Y:S04]  /*2f60*/  @P3 LDG.E R228, desc[UR14][R228.64] ;  /* 0x0000000ee4e43981 */ /* 0x000f28000c1e1900 */
[----:B-1----:R0:W5:Y:S04]  /*2f70*/  LDG.E R39, desc[UR14][R124.64] ;  /* 0x0000000e7c277981 */ /* 0x002168000c1e1900 */
[----:B------:R-:W4:Y:S01]  /*2f80*/  LDL.LU R229, [R1+0x1b4] ;  /* 0x0001b40001e57983 */ /* 0x000f220000300800 */
[----:B0-----:R-:W-:-:S05]  /*2f90*/  IMAD.WIDE.U32 R124, R5, 0x4, R126 ;  /* 0x00000004057c7825 */ /* 0x001fca00078e007e */
[----:B------:R0:W5:Y:S02]  /*2fa0*/  LDG.E R132, desc[UR14][R124.64] ;  /* 0x0000000e7c847981 */ /* 0x000164000c1e1900 */
[----:B0-----:R-:W-:-:S05]  /*2fb0*/  IMAD.WIDE.U32 R124, R4, 0x4, R126 ;  /* 0x00000004047c7825 */ /* 0x001fca00078e007e */
[----:B------:R0:W5:Y:S02]  /*2fc0*/  LDG.E R133, desc[UR14][R124.64] ;  /* 0x0000000e7c857981 */ /* 0x000164000c1e1900 */
[----:B0-----:R-:W-:-:S04]  /*2fd0*/  IMAD.WIDE.U32 R124, R3, 0x4, R126 ;  /* 0x00000004037c7825 */ /* 0x001fc800078e007e */
[C---:B------:R-:W-:Y:S01]  /*2fe0*/  IMAD.WIDE.U32 R126, R2.reuse, 0x4, R126 ;  /* 0x00000004027e7825 */ /* 0x040fe200078e007e */
[----:B------:R0:W5:Y:S04]  /*2ff0*/  LDG.E R140, desc[UR14][R124.64] ;  /* 0x0000000e7c8c7981 */ /* 0x000168000c1e1900 */
[----:B------:R1:W5:Y:S01]  /*3000*/  LDG.E R141, desc[UR14][R126.64] ;  /* 0x0000000e7e8d7981 */ /* 0x000362000c1e1900 */
[----:B0-----:R-:W0:Y:S03]  /*3010*/  @P0 LDC.64 R124, c[0x0][0x438] ;  /* 0x00010e00ff7c0b82 */ /* 0x001e260000000a00 */
[----:B------:R-:W1:Y:S04]  /*3020*/  LDL.LU R126, [R1+0x1a0] ;  /* 0x0001a000017e7983 */ /* 0x000e680000300800 */
[----:B------:R-:W4:Y:S01]  /*3030*/  LDL.LU R127, [R1+0x60] ;  /* 0x00006000017f7983 */ /* 0x000f220000300800 */
[----:B0-----:R-:W-:-:S05]  /*3040*/  @P0 IMAD.WIDE.U32 R124, R2, 0x10, R124 ;  /* 0x00000010027c0825 */ /* 0x001fca00078e007c */
[----:B------:R0:W5:Y:S01]  /*3050*/  @P0 LDG.E.128 R116, desc[UR14][R124.64] ;  /* 0x0000000e7c740981 */ /* 0x000162000c1e1d00 */
[----:B------:R-:W-:Y:S01]  /*3060*/  @!P1 IADD3 R198, PT, PT, R230, 0x5000, RZ ;  /* 0x00005000e6c69810 */ /* 0x000fe20007ffe0ff */
[C---:B--2---:R-:W-:Y:S01]  /*3070*/  FADD.FTZ R131, R135.reuse, R131 ;  /* 0x0000008387837221 */ /* 0x044fe20000010000 */
[----:B---3--:R-:W-:Y:S01]  /*3080*/  FFMA.FTZ R128, R135, R33, R128 ;  /* 0x0000002187807223 */ /* 0x008fe20000010080 */
[C---:B-1----:R-:W-:Y:S01]  /*3090*/  FADD.FTZ R126, R134.reuse, R126 ;  /* 0x0000007e867e7221 */ /* 0x042fe20000010000 */
[----:B----4-:R-:W-:Y:S02]  /*30a0*/  FFMA.FTZ R127, R134, R32, R127 ;  /* 0x00000020867f7223 */ /* 0x010fe4000001007f */
[----:B------:R-:W2:Y:S04]  /*30b0*/  LDL.LU R134, [R1+0x6c] ;  /* 0x00006c0001867983 */ /* 0x000ea80000300800 */
[----:B------:R-:W-:Y:S04]  /*30c0*/  STL [R1+0x1a0], R126 ;  /* 0x0001a07e01007387 */ /* 0x000fe80000100800 */
[----:B------:R-:W-:Y:S01]  /*30d0*/  STL [R1+0x60], R127 ;  /* 0x0000607f01007387 */ /* 0x000fe20000100800 */
[----:B------:R-:W-:Y:S06]  /*30e0*/  BAR.SYNC.DEFER_BLOCKING 0x0 ;  /* 0x0000000000007b1d */ /* 0x000fec0000010000 */
[----:B0-----:R0:W1:Y:S04]  /*30f0*/  LDS.128 R124, [R198] ;  /* 0x00000000c67c7984 */ /* 0x0010680000000c00 */
[----:B0-----:R-:W3:Y:S04]  /*3100*/  LDL.LU R198, [R1+0x74] ;  /* 0x0000740001c67983 */ /* 0x001ee80000300800 */
[----:B------:R-:W4:Y:S01]  /*3110*/  LDL.LU R135, [R1+0x1ac] ;  /* 0x0001ac0001877983 */ /* 0x000f220000300800 */
[C---:B------:R-:W-:Y:S01]  /*3120*/  FFMA.FTZ R129, R136.reuse, R34, R129 ;  /* 0x0000002288817223 */ /* 0x040fe20000010081 */
[----:B------:R-:W-:-:S02]  /*3130*/  FADD.FTZ R130, R136, R130 ;  /* 0x0000008288827221 */ /* 0x000fc40000010000 */
[----:B------:R0:W-:Y:S04]  /*3140*/  STL [R1+0x64], R128 ;  /* 0x0000648001007387 */ /* 0x0001e80000100800 */
[----:B------:R-:W-:Y:S01]  /*3150*/  STL [R1+0x1a4], R131 ;  /* 0x0001a48301007387 */ /* 0x000fe20000100800 */
[----:B------:R-:W-:Y:S01]  /*3160*/  UMOV UR5, 0x3f800000 ;  /* 0x3f80000000057882 */ /* 0x000fe20000000000 */
[C---:B0-----:R-:W-:Y:S02]  /*3170*/  IADD3 R128, PT, PT, R230.reuse, 0x5030, RZ ;  /* 0x00005030e6807810 */ /* 0x041fe40007ffe0ff */
[----:B------:R-:W-:Y:S02]  /*3180*/  @!P1 IADD3 R128, PT, PT, R230, 0x5010, RZ ;  /* 0x00005010e6809810 */ /* 0x000fe40007ffe0ff */
[----:B------:R-:W3:Y:S01]  /*3190*/  LDL.LU R230, [R1+0x1b0] ;  /* 0x0001b00001e67983 */ /* 0x000ee20000300800 */
[----:B------:R-:W-:-:S03]  /*31a0*/  @P3 R2UR UR5, R228 ;  /* 0x00000000e40532ca */ /* 0x000fc600000e0000 */
[----:B------:R-:W-:Y:S04]  /*31b0*/  STL [R1+0x68], R129 ;  /* 0x0000688101007387 */ /* 0x000fe80000100800 */
[----:B------:R-:W-:Y:S04]  /*31c0*/  STL [R1+0x1a8], R130 ;  /* 0x0001a88201007387 */ /* 0x000fe80000100800 */
[----:B------:R-:W0:Y:S01]  /*31d0*/  LDS.128 R128, [R128] ;  /* 0x0000000080807984 */ /* 0x000e220000000c00 */
[C---:B--2---:R-:W-:Y:S01]  /*31e0*/  FFMA.FTZ R134, R137.reuse, R35, R134 ;  /* 0x0000002389867223 */ /* 0x044fe20000010086 */
[----:B----4-:R-:W-:-:S05]  /*31f0*/  FADD.FTZ R135, R137, R135 ;  /* 0x0000008789877221 */ /* 0x010fca0000010000 */
[----:B------:R2:W-:Y:S04]  /*3200*/  STL [R1+0x1ac], R135 ;  /* 0x0001ac8701007387 */ /* 0x0005e80000100800 */
[----:B------:R2:W-:Y:S04]  /*3210*/  STL [R1+0x6c], R134 ;  /* 0x00006c8601007387 */ /* 0x0005e80000100800 */
[----:B------:R-:W4:Y:S01]  /*3220*/  LDL.LU R228, [R1+0x70] ;  /* 0x0000700001e47983 */ /* 0x000f220000300800 */
[----:B-1----:R-:W-:Y:S01]  /*3230*/  FADD.FTZ R124, RZ, R124 ;  /* 0x0000007cff7c7221 */ /* 0x002fe20000010000 */
[----:B------:R-:W-:-:S03]  /*3240*/  FADD.FTZ R125, RZ, R125 ;  /* 0x0000007dff7d7221 */ /* 0x000fc60000010000 */
[----:B------:R-:W-:Y:S01]  /*3250*/  FADD.FTZ R126, R126, R124 ;  /* 0x0000007c7e7e7221 */ /* 0x000fe20000010000 */
[----:B---3--:R-:W-:Y:S01]  /*3260*/  FADD.FTZ R230, R138, R230 ;  /* 0x000000e68ae67221 */ /* 0x008fe20000010000 */
[----:B------:R-:W-:Y:S01]  /*3270*/  FADD.FTZ R125, R127, R125 ;  /* 0x0000007d7f7d7221 */ /* 0x000fe20000010000 */
[C---:B------:R-:W-:Y:S01]  /*3280*/  FADD.FTZ R229, R139.reuse, R229 ;  /* 0x000000e58be57221 */ /* 0x040fe20000010000 */
[----:B0-----:R-:W-:Y:S01]  /*3290*/  FADD.FTZ R126, R126, R128 ;  /* 0x000000807e7e7221 */ /* 0x001fe20000010000 */
[----:B------:R-:W-:Y:S01]  /*32a0*/  FFMA.FTZ R198, R139, R38, R198 ;  /* 0x000000268bc67223 */ /* 0x000fe200000100c6 */
[----:B------:R2:W-:Y:S01]  /*32b0*/  STL [R1+0x1b0], R230 ;  /* 0x0001b0e601007387 */ /* 0x0005e20000100800 */
[----:B------:R-:W-:Y:S01]  /*32c0*/  FADD.FTZ R125, R125, R129 ;  /* 0x000000817d7d7221 */ /* 0x000fe20000010000 */
[----:B------:R-:W-:-:S03]  /*32d0*/  FADD.FTZ R126, R130, R126 ;  /* 0x0000007e827e7221 */ /* 0x000fc60000010000 */
[----:B------:R-:W-:Y:S01]  /*32e0*/  FADD.FTZ R125, R131, R125 ;  /* 0x0000007d837d7221 */ /* 0x000fe20000010000 */
[----:B------:R-:W-:Y:S01]  /*32f0*/  FMUL.FTZ R126, R126, UR20 ;  /* 0x000000147e7e7c20 */ /* 0x000fe20008410000 */
[----:B------:R-:W-:Y:S02]  /*3300*/  UISETP.NE.U32.AND UP1, UPT, UR18, URZ, UPT ;  /* 0x000000ff1200728c */ /* 0x000fe4000bf25070 */
[----:B------:R-:W-:Y:S02]  /*3310*/  FMUL.FTZ R125, R125, UR20 ;  /* 0x000000147d7d7c20 */ /* 0x000fe40008410000 */
[----:B------:R-:W-:Y:S01]  /*3320*/  FSEL R126, R126, RZ, !P2 ;  /* 0x000000ff7e7e7208 */ /* 0x000fe20005000000 */
[----:B------:R-:W-:Y:S02]  /*3330*/  UISETP.NE.AND.EX UP1, UPT, UR19, URZ, UPT, UP1 ;  /* 0x000000ff1300728c */ /* 0x000fe4000bf25310 */
[----:B------:R-:W-:Y:S02]  /*3340*/  R2UR UR13, R125 ;  /* 0x000000007d0d72ca */ /* 0x000fe400000e0000 */
[----:B------:R-:W-:Y:S01]  /*3350*/  R2UR UR21, R126 ;  /* 0x000000007e1572ca */ /* 0x000fe200000e0000 */
[----:B----4-:R-:W-:-:S05]  /*3360*/  FFMA.FTZ R228, R138, R36, R228 ;  /* 0x000000248ae47223 */ /* 0x010fca00000100e4 */
[----:B------:R2:W-:Y:S04]  /*3370*/  STL [R1+0x70], R228 ;  /* 0x000070e401007387 */ /* 0x0005e80000100800 */
[----:B------:R2:W-:Y:S04]  /*3380*/  STL [R1+0x1b4], R229 ;  /* 0x0001b4e501007387 */ /* 0x0005e80000100800 */
[----:B------:R2:W-:Y:S01]  /*3390*/  STL [R1+0x74], R198 ;  /* 0x000074c601007387 */ /* 0x0005e20000100800 */
[----:B------:R-:W-:Y:S05]  /*33a0*/  BRA.U UP1, `(.L_x_18797) ;  /* 0x0000003d018c7547 */ /* 0x000fea000b800000 */
[----:B------:R-:W-:Y:S01]  /*33b0*/  ISETP.NE.U32.AND P0, PT, RZ, UR22, PT ;  /* 0x00000016ff007c0c */ /* 0x000fe2000bf05070 */
[----:B------:R-:W-:-:S03]  /*33c0*/  HFMA2 R125, -RZ, RZ, 0, 9.5367431640625e-07 ;  /* 0x00000010ff7d7431 */ /* 0x000fc600000001ff */
[----:B------:R-:W-:Y:S02]  /*33d0*/  ISETP.NE.AND.EX P0, PT, RZ, UR23, PT, P0 ;  /* 0x00000017ff007c0c */ /* 0x000fe4000bf05300 */
[----:B------:R-:W-:-:S06]  /*33e0*/  IMAD.WIDE.U32 R124, R176, R125, UR24 ;  /* 0x00000018b07c7e25 */ /* 0x000fcc000f8e007d */
[----:B------:R-:W5:Y:S05]  /*33f0*/  LDG.E.128 R124, desc[UR14][R124.64] ;  /* 0x0000000e7c7c7981 */ /* 0x000f6a000c1e1d00 */
[----:B------:R-:W-:Y:S05]  /*3400*/  @P0 BRA `(.L_x_18798) ;  /* 0x0000000000b80947 */ /* 0x000fea0003800000 */
[----:B------:R-:W-:Y:S01]  /*3410*/  MOV R128, UR13 ;  /* 0x0000000d00807c02 */ /* 0x000fe20008000f00 */
[----:B------:R-:W-:Y:S01]  /*3420*/  UMOV UR4, UR7 ;  /* 0x0000000700047c82 */ /* 0x000fe20008000000 */
[----:B------:R-:W-:Y:S02]  /*3430*/  MOV R129, UR13 ;  /* 0x0000000d00817c02 */ /* 0x000fe40008000f00 */
[----:B------:R-:W-:Y:S01]  /*3440*/  MOV R130, UR13 ;  /* 0x0000000d00827c02 */ /* 0x000fe20008000f00 */
[----:B------:R-:W-:Y:S01]  /*3450*/  FFMA.FTZ R128, R0, R128, UR21 ;  /* 0x0000001500807e23 */ /* 0x000fe20008010080 */
[----:B------:R-:W-:Y:S01]  /*3460*/  MOV R0, UR13 ;  /* 0x0000000d00007c02 */ /* 0x000fe20008000f00 */
[----:B------:R-:W-:Y:S01]  /*3470*/  FFMA.FTZ R129, R185, R129, UR21 ;  /* 0x00000015b9817e23 */ /* 0x000fe20008010081 */
[----:B-----5:R-:W-:Y:S01]  /*3480*/  LOP3.LUT P2, RZ, R199, 0xff, RZ, 0xc0, !PT ;  /* 0x000000ffc7ff7812 */ /* 0x020fe2000784c0ff */
        /* <DEDUP_REMOVED lines=16> */
[----:B------:R-:W-:-:S02]  /*3590*/  LOP3.LUT P3, RZ, R199, 0xff00, RZ, 0xc0, !PT ;  /* 0x0000ff00c7ff7812 */ /* 0x000fc4000786c0ff */
[----:B------:R-:W-:Y:S01]  /*35a0*/  FMUL.FTZ R135, R0, UR4 ;  /* 0x0000000400877c20 */ /* 0x000fe20008410000 */
[----:B------:R-:W-:Y:S01]  /*35b0*/  FMUL.FTZ R0, R130, UR4 ;  /* 0x0000000482007c20 */ /* 0x000fe20008410000 */
[----:B------:R-:W-:Y:S01]  /*35c0*/  FMUL.FTZ R130, R124, R136 ;  /* 0x000000887c827220 */ /* 0x000fe20000410000 */
[----:B------:R-:W-:Y:S01]  /*35d0*/  FMUL.FTZ R128, R126, R134 ;  /* 0x000000867e807220 */ /* 0x000fe20000410000 */
[-C--:B------:R-:W-:Y:S01]  /*35e0*/  FMUL.FTZ R129, R125, R135.reuse ;  /* 0x000000877d817220 */ /* 0x080fe20000410000 */
[----:B------:R-:W-:Y:S01]  /*35f0*/  FMUL.FTZ R131, R127, R0 ;  /* 0x000000007f837220 */ /* 0x000fe20000410000 */
[----:B------:R-:W-:Y:S01]  /*3600*/  FMUL.FTZ R124, R40, R136 ;  /* 0x00000088287c7220 */ /* 0x000fe20000410000 */
[----:B------:R-:W-:Y:S01]  /*3610*/  FMUL.FTZ R125, R41, R135 ;  /* 0x00000087297d7220 */ /* 0x000fe20000410000 */
[----:B------:R-:W-:Y:S01]  /*3620*/  FMUL.FTZ R126, R42, R134 ;  /* 0x000000862a7e7220 */ /* 0x000fe20000410000 */
[----:B------:R-:W-:Y:S01]  /*3630*/  FMUL.FTZ R127, R43, R0 ;  /* 0x000000002b7f7220 */ /* 0x000fe20000410000 */
[----:B------:R-:W-:-:S02]  /*3640*/  LOP3.LUT P4, RZ, R199, 0xff0000, RZ, 0xc0, !PT ;  /* 0x00ff0000c7ff7812 */ /* 0x000fc4000788c0ff */
[----:B------:R-:W-:Y:S02]  /*3650*/  ISETP.GE.U32.AND P5, PT, R199, 0x1000000, PT ;  /* 0x01000000c700780c */ /* 0x000fe40003fa6070 */
[----:B------:R-:W-:Y:S02]  /*3660*/  FSEL R130, R130, RZ, P2 ;  /* 0x000000ff82827208 */ /* 0x000fe40001000000 */
[----:B------:R-:W-:Y:S02]  /*3670*/  FSEL R129, R129, RZ, P3 ;  /* 0x000000ff81817208 */ /* 0x000fe40001800000 */
[----:B------:R-:W-:Y:S02]  /*3680*/  FSEL R128, R128, RZ, P4 ;  /* 0x000000ff80807208 */ /* 0x000fe40002000000 */
[----:B------:R-:W-:Y:S02]  /*3690*/  FSEL R0, R131, RZ, P5 ;  /* 0x000000ff83007208 */ /* 0x000fe40002800000 */
[----:B------:R-:W-:-:S02]  /*36a0*/  SEL R124, R124, RZ, P2 ;  /* 0x000000ff7c7c7207 */ /* 0x000fc40001000000 */
[----:B------:R-:W-:Y:S02]  /*36b0*/  SEL R125, R125, RZ, P3 ;  /* 0x000000ff7d7d7207 */ /* 0x000fe40001800000 */
[----:B------:R-:W-:Y:S02]  /*36c0*/  SEL R126, R126, RZ, P4 ;  /* 0x000000ff7e7e7207 */ /* 0x000fe40002000000 */
[----:B------:R-:W-:Y:S01]  /*36d0*/  SEL R127, R127, RZ, P5 ;  /* 0x000000ff7f7f7207 */ /* 0x000fe20002800000 */
[----:B------:R-:W-:Y:S06]  /*36e0*/  BRA `(.L_x_18799) ;  /* 0x0000000000b47947 */ /* 0x000fec0003800000 */
.L_x_18798:
[----:B------:R-:W-:Y:S01]  /*36f0*/  MOV R120, UR13 ;  /* 0x0000000d00787c02 */ /* 0x000fe20008000f00 */
[----:B------:R-:W-:Y:S01]  /*3700*/  UMOV UR4, UR7 ;  /* 0x0000000700047c82 */ /* 0x000fe20008000000 */
[----:B------:R-:W-:Y:S02]  /*3710*/  MOV R122, UR13 ;  /* 0x0000000d007a7c02 */ /* 0x000fe40008000f00 */
[----:B-----5:R-:W-:Y:S01]  /*3720*/  LOP3.LUT P2, RZ, R199, 0xff, RZ, 0xc0, !PT ;  /* 0x000000ffc7ff7812 */ /* 0x020fe2000784c0ff */
[----:B------:R-:W-:Y:S01]  /*3730*/  FFMA.FTZ R120, R0, R120, UR21 ;  /* 0x0000001500787e23 */ /* 0x000fe20008010078 */
[----:B------:R-:W-:Y:S01]  /*3740*/  MOV R0, UR13 ;  /* 0x0000000d00007c02 */ /* 0x000fe20008000f00 */
[----:B------:R-:W-:Y:S01]  /*3750*/  FFMA.FTZ R122, R179, R122, UR21 ;  /* 0x00000015b37a7e23 */ /* 0x000fe2000801007a */
[C---:B------:R-:W-:Y:S01]  /*3760*/  LOP3.LUT P3, RZ, R199.reuse, 0xff00, RZ, 0xc0, !PT ;  /* 0x0000ff00c7ff7812 */ /* 0x040fe2000786c0ff */
[----:B------:R-:W-:Y:S01]  /*3770*/  FADD.FTZ R120, R186, -R120 ;  /* 0x80000078ba787221 */ /* 0x000fe20000010000 */
[----:B------:R-:W-:Y:S01]  /*3780*/  LOP3.LUT P4, RZ, R199, 0xff0000, RZ, 0xc0, !PT ;  /* 0x00ff0000c7ff7812 */ /* 0x000fe2000788c0ff */
[----:B------:R-:W-:Y:S01]  /*3790*/  FFMA.FTZ R0, R187, R0, UR21 ;  /* 0x00000015bb007e23 */ /* 0x000fe20008010000 */
[----:B------:R-:W-:Y:S01]  /*37a0*/  FADD.FTZ R123, R177, -R122 ;  /* 0x8000007ab17b7221 */ /* 0x000fe20000010000 */
[----:B------:R-:W-:Y:S01]  /*37b0*/  FMUL.FTZ R120, R120, UR12 ;  /* 0x0000000c78787c20 */ /* 0x000fe20008410000 */
[----:B------:R-:W-:Y:S01]  /*37c0*/  ISETP.GE.U32.AND P5, PT, R199, 0x1000000, PT ;  /* 0x01000000c700780c */ /* 0x000fe20003fa6070 */
[----:B------:R-:W-:Y:S01]  /*37d0*/  FADD.FTZ R121, R184, -R0 ;  /* 0x80000000b8797221 */ /* 0x000fe20000010000 */
[----:B------:R-:W-:Y:S01]  /*37e0*/  MOV R0, UR13 ;  /* 0x0000000d00007c02 */ /* 0x000fe20008000f00 */
[----:B------:R-:W-:Y:S01]  /*37f0*/  FMUL.FTZ R123, R123, UR12 ;  /* 0x0000000c7b7b7c20 */ /* 0x000fe20008410000 */
[----:B------:R-:W-:Y:S01]  /*3800*/  FMUL.FTZ R136, R120, UR5 ;  /* 0x0000000578887c20 */ /* 0x000fe20008410000 */
[----:B------:R-:W-:-:S02]  /*3810*/  FMUL.FTZ R121, R121, UR12 ;  /* 0x0000000c79797c20 */ /* 0x000fc40008410000 */
[----:B------:R-:W-:Y:S01]  /*3820*/  FFMA.FTZ R0, R185, R0, UR21 ;  /* 0x00000015b9007e23 */ /* 0x000fe20008010000 */
[----:B------:R-:W-:Y:S01]  /*3830*/  FMUL.FTZ R136, R136, UR4 ;  /* 0x0000000488887c20 */ /* 0x000fe20008410000 */
[----:B--2---:R-:W-:Y:S02]  /*3840*/  FMUL.FTZ R135, R121, UR5 ;  /* 0x0000000579877c20 */ /* 0x004fe40008410000 */
[----:B------:R-:W-:Y:S01]  /*3850*/  FADD.FTZ R0, R178, -R0 ;  /* 0x80000000b2007221 */ /* 0x000fe20000010000 */
[-C--:B------:R-:W-:Y:S01]  /*3860*/  FMUL.FTZ R130, R124, R136.reuse ;  /* 0x000000887c827220 */ /* 0x080fe20000410000 */
[----:B------:R-:W-:Y:S01]  /*3870*/  FMUL.FTZ R135, R135, UR4 ;  /* 0x0000000487877c20 */ /* 0x000fe20008410000 */
[----:B------:R-:W-:Y:S01]  /*3880*/  FMUL.FTZ R124, R40, R136 ;  /* 0x00000088287c7220 */ /* 0x000fe20000410000 */
[----:B------:R-:W-:Y:S01]  /*3890*/  FMUL.FTZ R122, R0, UR12 ;  /* 0x0000000c007a7c20 */ /* 0x000fe20008410000 */
[----:B------:R-:W-:Y:S01]  /*38a0*/  FMUL.FTZ R0, R123, UR5 ;  /* 0x000000057b007c20 */ /* 0x000fe20008410000 */
[-C--:B------:R-:W-:Y:S01]  /*38b0*/  FMUL.FTZ R129, R125, R135.reuse ;  /* 0x000000877d817220 */ /* 0x080fe20000410000 */
[----:B------:R-:W-:Y:S01]  /*38c0*/  FMUL.FTZ R125, R41, R135 ;  /* 0x00000087297d7220 */ /* 0x000fe20000410000 */
[----:B------:R-:W-:Y:S01]  /*38d0*/  FMUL.FTZ R134, R122, UR5 ;  /* 0x000000057a867c20 */ /* 0x000fe20008410000 */
[----:B------:R-:W-:Y:S01]  /*38e0*/  FMUL.FTZ R0, R0, UR4 ;  /* 0x0000000400007c20 */ /* 0x000fe20008410000 */
[----:B------:R-:W-:-:S02]  /*38f0*/  FSEL R130, R130, RZ, P2 ;  /* 0x000000ff82827208 */ /* 0x000fc40001000000 */
[----:B------:R-:W-:Y:S01]  /*3900*/  FMUL.FTZ R134, R134, UR4 ;  /* 0x0000000486867c20 */ /* 0x000fe20008410000 */
[-C--:B------:R-:W-:Y:S01]  /*3910*/  FMUL.FTZ R131, R127, R0.reuse ;  /* 0x000000007f837220 */ /* 0x080fe20000410000 */
[----:B------:R-:W-:Y:S01]  /*3920*/  FMUL.FTZ R127, R43, R0 ;  /* 0x000000002b7f7220 */ /* 0x000fe20000410000 */
[----:B------:R-:W-:Y:S01]  /*3930*/  FSEL R129, R129, RZ, P3 ;  /* 0x000000ff81817208 */ /* 0x000fe20001800000 */
[-C--:B------:R-:W-:Y:S01]  /*3940*/  FMUL.FTZ R128, R126, R134.reuse ;  /* 0x000000867e807220 */ /* 0x080fe20000410000 */
[----:B------:R-:W-:Y:S01]  /*3950*/  FMUL.FTZ R126, R42, R134 ;  /* 0x000000862a7e7220 */ /* 0x000fe20000410000 */
[----:B------:R-:W-:Y:S02]  /*3960*/  FSEL R0, R131, RZ, P5 ;  /* 0x000000ff83007208 */ /* 0x000fe40002800000 */
[----:B------:R-:W-:Y:S02]  /*3970*/  SEL R124, R124, RZ, P2 ;  /* 0x000000ff7c7c7207 */ /* 0x000fe40001000000 */
[----:B------:R-:W-:-:S02]  /*3980*/  FSEL R128, R128, RZ, P4 ;  /* 0x000000ff80807208 */ /* 0x000fc40002000000 */
[----:B------:R-:W-:Y:S02]  /*3990*/  SEL R125, R125, RZ, P3 ;  /* 0x000000ff7d7d7207 */ /* 0x000fe40001800000 */
[----:B------:R-:W-:Y:S02]  /*39a0*/  SEL R126, R126, RZ, P4 ;  /* 0x000000ff7e7e7207 */ /* 0x000fe40002000000 */
[----:B------:R-:W-:-:S07]  /*39b0*/  SEL R127, R127, RZ, P5 ;  /* 0x000000ff7f7f7207 */ /* 0x000fce0002800000 */
.L_x_18799:
        /* <DEDUP_REMOVED lines=16> */
[----:B------:R-:W-:Y:S01]  /*3ac0*/  LOP3.LUT P2, RZ, R197, 0xff, RZ, 0xc0, !PT ;  /* 0x000000ffc5ff7812 */ /* 0x000fe2000784c0ff */
        /* <DEDUP_REMOVED lines=26> */
[----:B------:R-:W-:-:S02]  /*3c70*/  LOP3.LUT P3, RZ, R197, 0xff00, RZ, 0xc0, !PT ;  /* 0x0000ff00c5ff7812 */ /* 0x000fc4000786c0ff */
[C---:B------:R-:W-:Y:S02]  /*3c80*/  LOP3.LUT P4, RZ, R197.reuse, 0xff0000, RZ, 0xc0, !PT ;  /* 0x00ff0000c5ff7812 */ /* 0x040fe4000788c0ff */
[----:B------:R-:W-:Y:S02]  /*3c90*/  ISETP.GE.U32.AND P5, PT, R197, 0x1000000, PT ;  /* 0x01000000c500780c */ /* 0x000fe40003fa6070 */
[----:B------:R-:W-:Y:S02]  /*3ca0*/  FSEL R136, R136, RZ, P2 ;  /* 0x000000ff88887208 */ /* 0x000fe40001000000 */
[----:B------:R-:W-:Y:S02]  /*3cb0*/  FSEL R135, R135, RZ, P3 ;  /* 0x000000ff87877208 */ /* 0x000fe40001800000 */
[----:B------:R-:W-:Y:S02]  /*3cc0*/  FSEL R134, R134, RZ, P4 ;  /* 0x000000ff86867208 */ /* 0x000fe40002000000 */
[----:B------:R-:W-:-:S02]  /*3cd0*/  FSEL R131, R137, RZ, P5 ;  /* 0x000000ff89837208 */ /* 0x000fc40002800000 */
[----:B------:R-:W-:Y:S02]  /*3ce0*/  SEL R124, R124, RZ, P2 ;  /* 0x000000ff7c7c7207 */ /* 0x000fe40001000000 */
[----:B------:R-:W-:Y:S02]  /*3cf0*/  SEL R125, R125, RZ, P3 ;  /* 0x000000ff7d7d7207 */ /* 0x000fe40001800000 */
[----:B------:R-:W-:Y:S02]  /*3d00*/  SEL R126, R126, RZ, P4 ;  /* 0x000000ff7e7e7207 */ /* 0x000fe40002000000 */
[----:B------:R-:W-:Y:S01]  /*3d10*/  SEL R127, R127, RZ, P5 ;  /* 0x000000ff7f7f7207 */ /* 0x000fe20002800000 */
[----:B------:R-:W-:Y:S06]  /*3d20*/  BRA `(.L_x_18801) ;  /* 0x0000000000b07947 */ /* 0x000fec0003800000 */
.L_x_18800:
        /* <DEDUP_REMOVED lines=26> */
[----:B-----5:R-:W-:Y:S01]  /*3ed0*/  FMUL.FTZ R136, R124, R168 ;  /* 0x000000a87c887220 */ /* 0x020fe20000410000 */
        /* <DEDUP_REMOVED lines=16> */
[----:B------:R-:W-:-:S07]  /*3fe0*/  SEL R127, R127, RZ, P5 ;  /* 0x000000ff7f7f7207 */ /* 0x000fce0002800000 */
.L_x_18801:
        /* <DEDUP_REMOVED lines=36> */
[-C--:B------:R-:W-:Y:S01]  /*4230*/  FMUL.FTZ R139, R125, R162.reuse ;  /* 0x000000a27d8b7220 */ /* 0x080fe20000410000 */
[----:B------:R-:W-:Y:S01]  /*4240*/  FMUL.FTZ R159, R126, R161 ;  /* 0x000000a17e9f7220 */ /* 0x000fe20000410000 */
[----:B------:R-:W-:Y:S01]  /*4250*/  LOP3.LUT P3, RZ, R196, 0xff00, RZ, 0xc0, !PT ;  /* 0x0000ff00c4ff7812 */ /* 0x000fe2000786c0ff */
        /* <DEDUP_REMOVED lines=16> */
.L_x_18802:
[----:B------:R-:W-:Y:S02]  /*4360*/  MOV R138, UR13 ;  /* 0x0000000d008a7c02 */ /* 0x000fe40008000f00 */
[----:B------:R-:W-:Y:S02]  /*4370*/  MOV R137, UR13 ;  /* 0x0000000d00897c02 */ /* 0x000fe40008000f00 */
[----:B------:R-:W-:Y:S01]  /*4380*/  MOV R139, UR13 ;  /* 0x0000000d008b7c02 */ /* 0x000fe20008000f00 */
[----:B------:R-:W-:Y:S01]  /*4390*/  FFMA.FTZ R138, R165, R138, UR21 ;  /* 0x00000015a58a7e23 */ /* 0x000fe2000801008a */
[----:B------:R-:W-:Y:S01]  /*43a0*/  LOP3.LUT P2, RZ, R196, 0xff, RZ, 0xc0, !PT ;  /* 0x000000ffc4ff7812 */ /* 0x000fe2000784c0ff */
[----:B------:R-:W-:Y:S01]  /*43b0*/  FFMA.FTZ R137, R166, R137, UR21 ;  /* 0x00000015a6897e23 */ /* 0x000fe20008010089 */
[----:B------:R-:W-:Y:S01]  /*43c0*/  LOP3.LUT P3, RZ, R196, 0xff00, RZ, 0xc0, !PT ;  /* 0x0000ff00c4ff7812 */ /* 0x000fe2000786c0ff */
[----:B------:R-:W-:Y:S01]  /*43d0*/  FADD.FTZ R138, R162, -R138 ;  /* 0x8000008aa28a7221 */ /* 0x000fe20000010000 */
[----:B------:R-:W-:Y:S01]  /*43e0*/  MOV R162, UR13 ;  /* 0x0000000d00a27c02 */ /* 0x000fe20008000f00 */
[----:B------:R-:W-:Y:S01]  /*43f0*/  FFMA.FTZ R139, R163, R139, UR21 ;  /* 0x00000015a38b7e23 */ /* 0x000fe2000801008b */
[----:B------:R-:W-:Y:S01]  /*4400*/  FADD.FTZ R137, R164, -R137 ;  /* 0x80000089a4897221 */ /* 0x000fe20000010000 */
[----:B------:R-:W-:Y:S01]  /*4410*/  FMUL.FTZ R138, R138, UR12 ;  /* 0x0000000c8a8a7c20 */ /* 0x000fe20008410000 */
[----:B------:R-:W-:Y:S01]  /*4420*/  LOP3.LUT P4, RZ, R196, 0xff0000, RZ, 0xc0, !PT ;  /* 0x00ff0000c4ff7812 */ /* 0x000fe2000788c0ff */
[----:B------:R-:W-:Y:S01]  /*4430*/  FFMA.FTZ R162, R161, R162, UR21 ;  /* 0x00000015a1a27e23 */ /* 0x000fe200080100a2 */
[----:B------:R-:W-:Y:S01]  /*4440*/  FADD.FTZ R139, R160, -R139 ;  /* 0x8000008ba08b7221 */ /* 0x000fe20000010000 */
[----:B------:R-:W-:Y:S01]  /*4450*/  FMUL.FTZ R137, R137, UR12 ;  /* 0x0000000c89897c20 */ /* 0x000fe20008410000 */
[----:B------:R-:W-:Y:S01]  /*4460*/  FMUL.FTZ R138, R138, UR5 ;  /* 0x000000058a8a7c20 */ /* 0x000fe20008410000 */
[----:B------:R-:W-:Y:S01]  /*4470*/  FADD.FTZ R162, R159, -R162 ;  /* 0x800000a29fa27221 */ /* 0x000fe20000010000 */
[----:B------:R-:W-:Y:S01]  /*4480*/  FMUL.FTZ R139, R139, UR12 ;  /* 0x0000000c8b8b7c20 */ /* 0x000fe20008410000 */
[----:B------:R-:W-:Y:S01]  /*4490*/  FMUL.FTZ R137, R137, UR5 ;  /* 0x0000000589897c20 */ /* 0x000fe20008410000 */
[----:B------:R-:W-:Y:S01]  /*44a0*/  ISETP.GE.U32.AND P5, PT, R196, 0x1000000, PT ;  /* 0x01000000c400780c */ /* 0x000fe20003fa6070 */
[----:B------:R-:W-:Y:S01]  /*44b0*/  FMUL.FTZ R162, R162, UR12 ;  /* 0x0000000ca2a27c20 */ /* 0x000fe20008410000 */
[----:B------:R-:W-:Y:S01]  /*44c0*/  FMUL.FTZ R139, R139, UR5 ;  /* 0x000000058b8b7c20 */ /* 0x000fe20008410000 */
[----:B------:R-:W-:-:S02]  /*44d0*/  FMUL.FTZ R163, R137, UR4 ;  /* 0x0000000489a37c20 */ /* 0x000fc40008410000 */
[----:B------:R-:W-:Y:S01]  /*44e0*/  FMUL.FTZ R159, R162, UR5 ;  /* 0x00000005a29f7c20 */ /* 0x000fe20008410000 */
[----:B------:R-:W-:Y:S01]  /*44f0*/  FMUL.FTZ R162, R138, UR4 ;  /* 0x000000048aa27c20 */ /* 0x000fe20008410000 */
[----:B------:R-:W-:Y:S01]  /*4500*/  FMUL.FTZ R161, R139, UR4 ;  /* 0x000000048ba17c20 */ /* 0x000fe20008410000 */
[----:B-----5:R-:W-:Y:S01]  /*4510*/  FMUL.FTZ R138, R124, R163 ;  /* 0x000000a37c8a7220 */ /* 0x020fe20000410000 */
[----:B------:R-:W-:Y:S01]  /*4520*/  FMUL.FTZ R137, R159, UR4 ;  /* 0x000000049f897c20 */ /* 0x000fe20008410000 */
[-C--:B------:R-:W-:Y:S01]  /*4530*/  FMUL.FTZ R139, R125, R162.reuse ;  /* 0x000000a27d8b7220 */ /* 0x080fe20000410000 */
[----:B------:R-:W-:Y:S01]  /*4540*/  FMUL.FTZ R159, R126, R161 ;  /* 0x000000a17e9f7220 */ /* 0x000fe20000410000 */
        /* <DEDUP_REMOVED lines=9> */
[----:B------:R-:W-:Y:S02]  /*45e0*/  SEL R124, R124, RZ, P2 ;  /* 0x000000ff7c7c7207 */ /* 0x000fe40001000000 */
[----:B------:R-:W-:Y:S02]  /*45f0*/  SEL R125, R125, RZ, P3 ;  /* 0x000000ff7d7d7207 */ /* 0x000fe40001800000 */
[----:B------:R-:W-:-:S02]  /*4600*/  SEL R126, R126, RZ, P4 ;  /* 0x000000ff7e7e7207 */ /* 0x000fc40002000000 */
[----:B------:R-:W-:-:S07]  /*4610*/  SEL R127, R127, RZ, P5 ;  /* 0x000000ff7f7f7207 */ /* 0x000fce0002800000 */
.L_x_18803:
        /* <DEDUP_REMOVED lines=26> */
[----:B------:R-:W-:Y:S01]  /*47c0*/  LOP3.LUT P3, RZ, R143, 0xff00, RZ, 0xc0, !PT ;  /* 0x0000ff008fff7812 */ /* 0x000fe2000786c0ff */
[----:B------:R-:W-:Y:S01]  /*47d0*/  FMUL.FTZ R123, R123, UR12 ;  /* 0x0000000c7b7b7c20 */ /* 0x000fe20008410000 */
[C---:B------:R-:W-:Y:S01]  /*47e0*/  LOP3.LUT P4, RZ, R143.reuse, 0xff0000, RZ, 0xc0, !PT ;  /* 0x00ff00008fff7812 */ /* 0x040fe2000788c0ff */
[----:B------:R-:W-:Y:S01]  /*47f0*/  FMUL.FTZ R156, R120, UR5 ;  /* 0x00000005789c7c20 */ /* 0x000fe20008410000 */
[----:B------:R-:W-:Y:S01]  /*4800*/  ISETP.GE.U32.AND P5, PT, R143, 0x1000000, PT ;  /* 0x010000008f00780c */ /* 0x000fe20003fa6070 */
[----:B------:R-:W-:Y:S01]  /*4810*/  FMUL.FTZ R155, R121, UR5 ;  /* 0x00000005799b7c20 */ /* 0x000fe20008410000 */
[----:B------:R-:W-:Y:S01]  /*4820*/  FMUL.FTZ R151, R122, UR5 ;  /* 0x000000057a977c20 */ /* 0x000fe20008410000 */
[----:B------:R-:W-:Y:S01]  /*4830*/  FMUL.FTZ R143, R123, UR5 ;  /* 0x000000057b8f7c20 */ /* 0x000fe20008410000 */
[----:B------:R-:W-:Y:S01]  /*4840*/  FMUL.FTZ R156, R156, UR4 ;  /* 0x000000049c9c7c20 */ /* 0x000fe20008410000 */
[----:B------:R-:W-:Y:S01]  /*4850*/  FMUL.FTZ R155, R155, UR4 ;  /* 0x000000049b9b7c20 */ /* 0x000fe20008410000 */
[----:B------:R-:W-:Y:S01]  /*4860*/  FMUL.FTZ R151, R151, UR4 ;  /* 0x0000000497977c20 */ /* 0x000fe20008410000 */
[----:B------:R-:W-:Y:S01]  /*4870*/  FMUL.FTZ R143, R143, UR4 ;  /* 0x000000048f8f7c20 */ /* 0x000fe20008410000 */
[-C--:B-----5:R-:W-:Y:S01]  /*4880*/  FMUL.FTZ R154, R124, R156.reuse ;  /* 0x0000009c7c9a7220 */ /* 0x0a0fe20000410000 */
[----:B------:R-:W-:Y:S01]  /*4890*/  FMUL.FTZ R153, R125, R155 ;  /* 0x0000009b7d997220 */ /* 0x000fe20000410000 */
        /* <DEDUP_REMOVED lines=13> */
[----:B------:R-:W-:Y:S01]  /*4970*/  SEL R127, R127, RZ, P5 ;  /* 0x000000ff7f7f7207 */ /* 0x000fe20002800000 */
[----:B------:R-:W-:Y:S06]  /*4980*/  BRA `(.L_x_18805) ;  /* 0x0000000000b07947 */ /* 0x000fec0003800000 */
.L_x_18804:
[----:B------:R-:W-:Y:S02]  /*4990*/  MOV R158, UR13 ;  /* 0x0000000d009e7c02 */ /* 0x000fe40008000f00 */
[C---:B------:R-:W-:Y:S02]  /*49a0*/  LOP3.LUT P2, RZ, R143.reuse, 0xff, RZ, 0xc0, !PT ;  /* 0x000000ff8fff7812 */ /* 0x040fe4000784c0ff */
[----:B------:R-:W-:Y:S01]  /*49b0*/  LOP3.LUT P3, RZ, R143, 0xff00, RZ, 0xc0, !PT ;  /* 0x0000ff008fff7812 */ /* 0x000fe2000786c0ff */
[----:B------:R-:W-:Y:S01]  /*49c0*/  FFMA.FTZ R158, R157, R158, UR21 ;  /* 0x000000159d9e7e23 */ /* 0x000fe2000801009e */
[C---:B------:R-:W-:Y:S02]  /*49d0*/  LOP3.LUT P4, RZ, R143.reuse, 0xff0000, RZ, 0xc0, !PT ;  /* 0x00ff00008fff7812 */ /* 0x040fe4000788c0ff */
[----:B------:R-:W-:Y:S01]  /*49e0*/  ISETP.GE.U32.AND P5, PT, R143, 0x1000000, PT ;  /* 0x010000008f00780c */ /* 0x000fe20003fa6070 */
        /* <DEDUP_REMOVED lines=10> */
[----:B------:R-:W-:Y:S01]  /*4a90*/  MOV R154, UR13 ;  /* 0x0000000d009a7c02 */ /* 0x000fe20008000f00 */
[----:B------:R-:W-:Y:S02]  /*4aa0*/  FMUL.FTZ R155, R155, UR5 ;  /* 0x000000059b9b7c20 */ /* 0x000fe40008410000 */
[----:B------:R-:W-:Y:S02]  /*4ab0*/  FADD.FTZ R153, R152, -R153 ;  /* 0x8000009998997221 */ /* 0x000fe40000010000 */
[----:B------:R-:W-:Y:S01]  /*4ac0*/  FFMA.FTZ R154, R151, R154, UR21 ;  /* 0x00000015979a7e23 */ /* 0x000fe2000801009a */
[----:B------:R-:W-:Y:S01]  /*4ad0*/  FMUL.FTZ R155, R155, UR4 ;  /* 0x000000049b9b7c20 */ /* 0x000fe20008410000 */
[----:B------:R-:W-:Y:S02]  /*4ae0*/  FMUL.FTZ R153, R153, UR12 ;  /* 0x0000000c99997c20 */ /* 0x000fe40008410000 */
[----:B------:R-:W-:-:S02]  /*4af0*/  FADD.FTZ R154, R150, -R154 ;  /* 0x8000009a969a7221 */ /* 0x000fc40000010000 */
[----:B------:R-:W-:Y:S01]  /*4b00*/  FMUL.FTZ R151, R153, UR5 ;  /* 0x0000000599977c20 */ /* 0x000fe20008410000 */
[-C--:B-----5:R-:W-:Y:S01]  /*4b10*/  FMUL.FTZ R153, R125, R155.reuse ;  /* 0x0000009b7d997220 */ /* 0x0a0fe20000410000 */
[----:B------:R-:W-:Y:S01]  /*4b20*/  FMUL.FTZ R154, R154, UR12 ;  /* 0x0000000c9a9a7c20 */ /* 0x000fe20008410000 */
[----:B------:R-:W-:Y:S01]  /*4b30*/  FMUL.FTZ R125, R53, R155 ;  /* 0x0000009b357d7220 */ /* 0x000fe20000410000 */
[----:B------:R-:W-:Y:S02]  /*4b40*/  FMUL.FTZ R151, R151, UR4 ;  /* 0x0000000497977c20 */ /* 0x000fe40008410000 */
[----:B------:R-:W-:Y:S01]  /*4b50*/  FMUL.FTZ R143, R154, UR5 ;  /* 0x000000059a8f7c20 */ /* 0x000fe20008410000 */
[-C--:B------:R-:W-:Y:S01]  /*4b60*/  FMUL.FTZ R154, R124, R156.reuse ;  /* 0x0000009c7c9a7220 */ /* 0x080fe20000410000 */
[-C--:B------:R-:W-:Y:S01]  /*4b70*/  FMUL.FTZ R152, R126, R151.reuse ;  /* 0x000000977e987220 */ /* 0x080fe20000410000 */
[----:B------:R-:W-:Y:S01]  /*4b80*/  FMUL.FTZ R124, R52, R156 ;  /* 0x0000009c347c7220 */ /* 0x000fe20000410000 */
[----:B------:R-:W-:Y:S01]  /*4b90*/  FMUL.FTZ R143, R143, UR4 ;  /* 0x000000048f8f7c20 */ /* 0x000fe20008410000 */
[----:B------:R-:W-:Y:S01]  /*4ba0*/  FMUL.FTZ R126, R54, R151 ;  /* 0x00000097367e7220 */ /* 0x000fe20000410000 */
[----:B------:R-:W-:-:S02]  /*4bb0*/  FSEL R154, R154, RZ, P2 ;  /* 0x000000ff9a9a7208 */ /* 0x000fc40001000000 */
[-C--:B------:R-:W-:Y:S01]  /*4bc0*/  FMUL.FTZ R150, R127, R143.reuse ;  /* 0x0000008f7f967220 */ /* 0x080fe20000410000 */
[----:B------:R-:W-:Y:S01]  /*4bd0*/  FMUL.FTZ R127, R55, R143 ;  /* 0x0000008f377f7220 */ /* 0x000fe20000410000 */
[----:B------:R-:W-:Y:S02]  /*4be0*/  FSEL R153, R153, RZ, P3 ;  /* 0x000000ff99997208 */ /* 0x000fe40001800000 */
[----:B------:R-:W-:Y:S02]  /*4bf0*/  FSEL R152, R152, RZ, P4 ;  /* 0x000000ff98987208 */ /* 0x000fe40002000000 */
[----:B------:R-:W-:Y:S02]  /*4c00*/  FSEL R143, R150, RZ, P5 ;  /* 0x000000ff968f7208 */ /* 0x000fe40002800000 */
[----:B------:R-:W-:Y:S02]  /*4c10*/  SEL R124, R124, RZ, P2 ;  /* 0x000000ff7c7c7207 */ /* 0x000fe40001000000 */
[----:B------:R-:W-:-:S02]  /*4c20*/  SEL R125, R125, RZ, P3 ;  /* 0x000000ff7d7d7207 */ /* 0x000fc40001800000 */
[----:B------:R-:W-:Y:S02]  /*4c30*/  SEL R126, R126, RZ, P4 ;  /* 0x000000ff7e7e7207 */ /* 0x000fe40002000000 */
[----:B------:R-:W-:-:S07]  /*4c40*/  SEL R127, R127, RZ, P5 ;  /* 0x000000ff7f7f7207 */ /* 0x000fce0002800000 */
.L_x_18805:
        /* <DEDUP_REMOVED lines=26> */
[C---:B------:R-:W-:Y:S01]  /*4df0*/  LOP3.LUT P3, RZ, R142.reuse, 0xff00, RZ, 0xc0, !PT ;  /* 0x0000ff008eff7812 */ /* 0x040fe2000786c0ff */
[----:B------:R-:W-:Y:S01]  /*4e00*/  FMUL.FTZ R123, R123, UR12 ;  /* 0x0000000c7b7b7c20 */ /* 0x000fe20008410000 */
[----:B------:R-:W-:Y:S01]  /*4e10*/  LOP3.LUT P4, RZ, R142, 0xff0000, RZ, 0xc0, !PT ;  /* 0x00ff00008eff7812 */ /* 0x000fe2000788c0ff */
        /* <DEDUP_REMOVED lines=26> */
.L_x_18806:
[----:B------:R-:W-:Y:S02]  /*4fc0*/  MOV R150, UR13 ;  /* 0x0000000d00967c02 */ /* 0x000fe40008000f00 */
[----:B------:R-:W-:Y:S02]  /*4fd0*/  MOV R149, UR13 ;  /* 0x0000000d00957c02 */ /* 0x000fe40008000f00 */
[----:B------:R-:W-:Y:S01]  /*4fe0*/  LOP3.LUT P2, RZ, R142, 0xff, RZ, 0xc0, !PT ;  /* 0x000000ff8eff7812 */ /* 0x000fe2000784c0ff */
[----:B------:R-:W-:Y:S01]  /*4ff0*/  FFMA.FTZ R150, R180, R150, UR21 ;  /* 0x00000015b4967e23 */ /* 0x000fe20008010096 */
[----:B------:R-:W-:Y:S01]  /*5000*/  LOP3.LUT P3, RZ, R142, 0xff00, RZ, 0xc0, !PT ;  /* 0x0000ff008eff7812 */ /* 0x000fe2000786c0ff */
[----:B------:R-:W-:Y:S01]  /*5010*/  FFMA.FTZ R149, R182, R149, UR21 ;  /* 0x00000015b6957e23 */ /* 0x000fe20008010095 */
[C---:B------:R-:W-:Y:S01]  /*5020*/  LOP3.LUT P4, RZ, R142.reuse, 0xff0000, RZ, 0xc0, !PT ;  /* 0x00ff00008eff7812 */ /* 0x040fe2000788c0ff */
[----:B------:R-:W-:Y:S01]  /*5030*/  FADD.FTZ R150, R147, -R150 ;  /* 0x8000009693967221 */ /* 0x000fe20000010000 */
[----:B------:R-:W-:Y:S01]  /*5040*/  MOV R147, UR13 ;  /* 0x0000000d00937c02 */ /* 0x000fe20008000f00 */
[----:B------:R-:W-:Y:S01]  /*5050*/  FADD.FTZ R149, R181, -R149 ;  /* 0x80000095b5957221 */ /* 0x000fe20000010000 */
[----:B------:R-:W-:Y:S01]  /*5060*/  ISETP.GE.U32.AND P5, PT, R142, 0x1000000, PT ;  /* 0x010000008e00780c */ /* 0x000fe20003fa6070 */
[----:B------:R-:W-:-:S02]  /*5070*/  FMUL.FTZ R150, R150, UR12 ;  /* 0x0000000c96967c20 */ /* 0x000fc40008410000 */
[----:B------:R-:W-:Y:S01]  /*5080*/  FFMA.FTZ R147, R148, R147, UR21 ;  /* 0x0000001594937e23 */ /* 0x000fe20008010093 */
[----:B------:R-:W-:Y:S01]  /*5090*/  MOV R148, UR13 ;  /* 0x0000000d00947c02 */ /* 0x000fe20008000f00 */
[----:B------:R-:W-:Y:S01]  /*50a0*/  FMUL.FTZ R149, R149, UR12 ;  /* 0x0000000c95957c20 */ /* 0x000fe20008410000 */
[----:B------:R-:W-:Y:S01]  /*50b0*/  FMUL.FTZ R142, R150, UR5 ;  /* 0x00000005968e7c20 */ /* 0x000fe20008410000 */
[----:B------:R-:W-:Y:S02]  /*50c0*/  FADD.FTZ R147, R146, -R147 ;  /* 0x8000009392937221 */ /* 0x000fe40000010000 */
[----:B------:R-:W-:Y:S01]  /*50d0*/  FFMA.FTZ R148, R145, R148, UR21 ;  /* 0x0000001591947e23 */ /* 0x000fe20008010094 */
[----:B------:R-:W-:Y:S01]  /*50e0*/  FMUL.FTZ R149, R149, UR5 ;  /* 0x0000000595957c20 */ /* 0x000fe20008410000 */
[----:B------:R-:W-:Y:S02]  /*50f0*/  FMUL.FTZ R147, R147, UR12 ;  /* 0x0000000c93937c20 */ /* 0x000fe40008410000 */
[----:B------:R-:W-:Y:S01]  /*5100*/  FADD.FTZ R148, R144, -R148 ;  /* 0x8000009490947221 */ /* 0x000fe20000010000 */
[----:B------:R-:W-:Y:S01]  /*5110*/  FMUL.FTZ R150, R149, UR4 ;  /* 0x0000000495967c20 */ /* 0x000fe20008410000 */
[----:B------:R-:W-:Y:S01]  /*5120*/  FMUL.FTZ R145, R147, UR5 ;  /* 0x0000000593917c20 */ /* 0x000fe20008410000 */
[----:B------:R-:W-:Y:S01]  /*5130*/  FMUL.FTZ R149, R142, UR4 ;  /* 0x000000048e957c20 */ /* 0x000fe20008410000 */
[----:B------:R-:W-:Y:S01]  /*5140*/  FMUL.FTZ R148, R148, UR12 ;  /* 0x0000000c94947c20 */ /* 0x000fe20008410000 */
[-C--:B-----5:R-:W-:Y:S01]  /*5150*/  FMUL.FTZ R144, R124, R150.reuse ;  /* 0x000000967c907220 */ /* 0x0a0fe20000410000 */
[----:B------:R-:W-:Y:S01]  /*5160*/  FMUL.FTZ R145, R145, UR4 ;  /* 0x0000000491917c20 */ /* 0x000fe20008410000 */
[----:B------:R-:W-:Y:S01]  /*5170*/  FMUL.FTZ R146, R125, R149 ;  /* 0x000000957d927220 */ /* 0x000fe20000410000 */
[----:B------:R-:W-:Y:S01]  /*5180*/  FMUL.FTZ R148, R148, UR5 ;  /* 0x0000000594947c20 */ /* 0x000fe20008410000 */
[----:B------:R-:W-:Y:S01]  /*5190*/  FMUL.FTZ R124, R56, R150 ;  /* 0x00000096387c7220 */ /* 0x000fe20000410000 */
[----:B------:R-:W-:Y:S01]  /*51a0*/  FMUL.FTZ R147, R126, R145 ;  /* 0x000000917e937220 */ /* 0x000fe20000410000 */
        /* <DEDUP_REMOVED lines=13> */
.L_x_18807:
        /* <DEDUP_REMOVED lines=26> */
[----:B------:R-:W-:Y:S01]  /*5420*/  ISETP.GE.U32.AND P5, PT, R39, 0x1000000, PT ;  /* 0x010000002700780c */ /* 0x000fe20003fa6070 */
        /* <DEDUP_REMOVED lines=28> */
.L_x_18808:
        /* <DEDUP_REMOVED lines=27> */
[----:B-----5:R-:W-:Y:S01]  /*57a0*/  FMUL.FTZ R144, R125, R151 ;  /* 0x000000977d907220 */ /* 0x020fe20000410000 */
[----:B------:R-:W-:Y:S01]  /*57b0*/  ISETP.GE.U32.AND P5, PT, R39, 0x1000000, PT ;  /* 0x010000002700780c */ /* 0x000fe20003fa6070 */
[----:B------:R-:W-:Y:S01]  /*57c0*/  FMUL.FTZ R39, R124, R155 ;  /* 0x0000009b7c277220 */ /* 0x000fe20000410000 */
[-C--:B------:R-:W-:Y:S01]  /*57d0*/  FMUL.FTZ R145, R126, R150.reuse ;  /* 0x000000967e917220 */ /* 0x080fe20000410000 */
        /* <DEDUP_REMOVED lines=13> */
.L_x_18809:
        /* <DEDUP_REMOVED lines=29> */
[----:B------:R-:W-:Y:S01]  /*5a80*/  FMUL.FTZ R122, R9, UR12 ;  /* 0x0000000c097a7c20 */ /* 0x000fe20008410000 */
[----:B------:R-:W-:Y:S01]  /*5a90*/  FMUL.FTZ R9, R6, UR4 ;  /* 0x0000000406097c20 */ /* 0x000fe20008410000 */
[----:B------:R-:W-:Y:S01]  /*5aa0*/  FFMA.FTZ R7, R18, R7, UR21 ;  /* 0x0000001512077e23 */ /* 0x000fe20008010007 */
[-C--:B-----5:R-:W-:Y:S01]  /*5ab0*/  FMUL.FTZ R16, R125, R8.reuse ;  /* 0x000000087d107220 */ /* 0x0a0fe20000410000 */
[----:B------:R-:W-:Y:S01]  /*5ac0*/  FMUL.FTZ R125, R65, R8 ;  /* 0x00000008417d7220 */ /* 0x000fe20000410000 */
[-C--:B------:R-:W-:Y:S01]  /*5ad0*/  FMUL.FTZ R14, R124, R9.reuse ;  /* 0x000000097c0e7220 */ /* 0x080fe20000410000 */
[----:B------:R-:W-:Y:S01]  /*5ae0*/  FADD.FTZ R10, R10, -R7 ;  /* 0x800000070a0a7221 */ /* 0x000fe20000010000 */
[----:B------:R-:W-:Y:S01]  /*5af0*/  FMUL.FTZ R7, R122, UR5 ;  /* 0x000000057a077c20 */ /* 0x000fe20008410000 */
[----:B------:R-:W-:Y:S01]  /*5b00*/  FMUL.FTZ R124, R64, R9 ;  /* 0x00000009407c7220 */ /* 0x000fe20000410000 */
[----:B------:R-:W-:Y:S01]  /*5b10*/  FSEL R16, R16, RZ, P3 ;  /* 0x000000ff10107208 */ /* 0x000fe20001800000 */
[----:B------:R-:W-:Y:S01]  /*5b20*/  FMUL.FTZ R123, R10, UR12 ;  /* 0x0000000c0a7b7c20 */ /* 0x000fe20008410000 */
[----:B------:R-:W-:Y:S01]  /*5b30*/  FMUL.FTZ R7, R7, UR4 ;  /* 0x0000000407077c20 */ /* 0x000fe20008410000 */
[----:B------:R-:W-:-:S02]  /*5b40*/  FSEL R14, R14, RZ, P2 ;  /* 0x000000ff0e0e7208 */ /* 0x000fc40001000000 */
[----:B------:R-:W-:Y:S01]  /*5b50*/  FMUL.FTZ R6, R123, UR5 ;  /* 0x000000057b067c20 */ /* 0x000fe20008410000 */
[-C--:B------:R-:W-:Y:S01]  /*5b60*/  FMUL.FTZ R18, R126, R7.reuse ;  /* 0x000000077e127220 */ /* 0x080fe20000410000 */
[----:B------:R-:W-:Y:S01]  /*5b70*/  FMUL.FTZ R126, R66, R7 ;  /* 0x00000007427e7220 */ /* 0x000fe20000410000 */
[----:B------:R-:W-:Y:S01]  /*5b80*/  SEL R124, R124, RZ, P2 ;  /* 0x000000ff7c7c7207 */ /* 0x000fe20001000000 */
[----:B------:R-:W-:Y:S01]  /*5b90*/  FMUL.FTZ R6, R6, UR4 ;  /* 0x0000000406067c20 */ /* 0x000fe20008410000 */
[----:B------:R-:W-:Y:S02]  /*5ba0*/  SEL R125, R125, RZ, P3 ;  /* 0x000000ff7d7d7207 */ /* 0x000fe40001800000 */
[----:B------:R-:W-:Y:S01]  /*5bb0*/  FSEL R18, R18, RZ, P4 ;  /* 0x000000ff12127208 */ /* 0x000fe20002000000 */
[-C--:B------:R-:W-:Y:S01]  /*5bc0*/  FMUL.FTZ R132, R127, R6.reuse ;  /* 0x000000067f847220 */ /* 0x080fe20000410000 */
[----:B------:R-:W-:Y:S01]  /*5bd0*/  FMUL.FTZ R127, R67, R6 ;  /* 0x00000006437f7220 */ /* 0x000fe20000410000 */
[----:B------:R-:W-:-:S03]  /*5be0*/  SEL R126, R126, RZ, P4 ;  /* 0x000000ff7e7e7207 */ /* 0x000fc60002000000 */
[----:B------:R-:W-:Y:S02]  /*5bf0*/  FSEL R132, R132, RZ, P5 ;  /* 0x000000ff84847208 */ /* 0x000fe40002800000 */
[----:B------:R-:W-:Y:S01]  /*5c00*/  SEL R127, R127, RZ, P5 ;  /* 0x000000ff7f7f7207 */ /* 0x000fe20002800000 */
[----:B------:R-:W-:Y:S06]  /*5c10*/  BRA `(.L_x_18811) ;  /* 0x0000000000b07947 */ /* 0x000fec0003800000 */
.L_x_18810:
        /* <DEDUP_REMOVED lines=20> */
[----:B------:R-:W-:Y:S01]  /*5d60*/  FMUL.FTZ R14, R8, UR5 ;  /* 0x00000005080e7c20 */ /* 0x000fe20008410000 */
[----:B------:R-:W-:Y:S01]  /*5d70*/  FMUL.FTZ R8, R7, UR4 ;  /* 0x0000000407087c20 */ /* 0x000fe20008410000 */
[----:B------:R-:W-:Y:S01]  /*5d80*/  FADD.FTZ R10, R10, -R9 ;  /* 0x800000090a0a7221 */ /* 0x000fe20000010000 */
[----:B------:R-:W-:Y:S01]  /*5d90*/  FMUL.FTZ R9, R6, UR4 ;  /* 0x0000000406097c20 */ /* 0x000fe20008410000 */
[----:B------:R-:W-:Y:S01]  /*5da0*/  FMUL.FTZ R7, R14, UR4 ;  /* 0x000000040e077c20 */ /* 0x000fe20008410000 */
[-C--:B-----5:R-:W-:Y:S01]  /*5db0*/  FMUL.FTZ R16, R125, R8.reuse ;  /* 0x000000087d107220 */ /* 0x0a0fe20000410000 */
[----:B------:R-:W-:Y:S01]  /*5dc0*/  FMUL.FTZ R10, R10, UR12 ;  /* 0x0000000c0a0a7c20 */ /* 0x000fe20008410000 */
[----:B------:R-:W-:Y:S01]  /*5dd0*/  FMUL.FTZ R14, R124, R9 ;  /* 0x000000097c0e7220 */ /* 0x000fe20000410000 */
[----:B------:R-:W-:Y:S01]  /*5de0*/  FMUL.FTZ R18, R126, R7 ;  /* 0x000000077e127220 */ /* 0x000fe20000410000 */
[----:B------:R-:W-:Y:S01]  /*5df0*/  FMUL.FTZ R124, R64, R9 ;  /* 0x00000009407c7220 */ /* 0x000fe20000410000 */
[----:B------:R-:W-:Y:S01]  /*5e00*/  FMUL.FTZ R10, R10, UR5 ;  /* 0x000000050a0a7c20 */ /* 0x000fe20008410000 */
[----:B------:R-:W-:Y:S01]  /*5e10*/  FMUL.FTZ R125, R65, R8 ;  /* 0x00000008417d7220 */ /* 0x000fe20000410000 */
[----:B------:R-:W-:Y:S01]  /*5e20*/  FMUL.FTZ R126, R66, R7 ;  /* 0x00000007427e7220 */ /* 0x000fe20000410000 */
[----:B------:R-:W-:Y:S01]  /*5e30*/  FSEL R14, R14, RZ, P2 ;  /* 0x000000ff0e0e7208 */ /* 0x000fe20001000000 */
[----:B------:R-:W-:Y:S01]  /*5e40*/  FMUL.FTZ R6, R10, UR4 ;  /* 0x000000040a067c20 */ /* 0x000fe20008410000 */
[----:B------:R-:W-:-:S02]  /*5e50*/  FSEL R16, R16, RZ, P3 ;  /* 0x000000ff10107208 */ /* 0x000fc40001800000 */
[----:B------:R-:W-:Y:S01]  /*5e60*/  FSEL R18, R18, RZ, P4 ;  /* 0x000000ff12127208 */ /* 0x000fe20002000000 */
[-C--:B------:R-:W-:Y:S01]  /*5e70*/  FMUL.FTZ R132, R127, R6.reuse ;  /* 0x000000067f847220 */ /* 0x080fe20000410000 */
[----:B------:R-:W-:Y:S01]  /*5e80*/  FMUL.FTZ R127, R67, R6 ;  /* 0x00000006437f7220 */ /* 0x000fe20000410000 */
[----:B------:R-:W-:Y:S02]  /*5e90*/  SEL R124, R124, RZ, P2 ;  /* 0x000000ff7c7c7207 */ /* 0x000fe40001000000 */
[----:B------:R-:W-:Y:S02]  /*5ea0*/  SEL R125, R125, RZ, P3 ;  /* 0x000000ff7d7d7207 */ /* 0x000fe40001800000 */
[----:B------:R-:W-:Y:S02]  /*5eb0*/  FSEL R132, R132, RZ, P5 ;  /* 0x000000ff84847208 */ /* 0x000fe40002800000 */
[----:B------:R-:W-:Y:S02]  /*5ec0*/  SEL R126, R126, RZ, P4 ;  /* 0x000000ff7e7e7207 */ /* 0x000fe40002000000 */
[----:B------:R-:W-:-:S07]  /*5ed0*/  SEL R127, R127, RZ, P5 ;  /* 0x000000ff7f7f7207 */ /* 0x000fce0002800000 */
.L_x_18811:
        /* <DEDUP_REMOVED lines=12> */
[C---:B------:R-:W-:Y:S01]  /*5fa0*/  LOP3.LUT P2, RZ, R133.reuse, 0xff, RZ, 0xc0, !PT ;  /* 0x000000ff85ff7812 */ /* 0x040fe2000784c0ff */
[----:B------:R-:W-:Y:S01]  /*5fb0*/  FFMA.FTZ R6, R22, R6, UR21 ;  /* 0x0000001516067e23 */ /* 0x000fe20008010006 */
[C---:B------:R-:W-:Y:S01]  /*5fc0*/  LOP3.LUT P3, RZ, R133.reuse, 0xff00, RZ, 0xc0, !PT ;  /* 0x0000ff0085ff7812 */ /* 0x040fe2000786c0ff */
[----:B------:R-:W-:Y:S01]  /*5fd0*/  FFMA.FTZ R5, R20, R5, UR21 ;  /* 0x0000001514057e23 */ /* 0x000fe20008010005 */
[----:B------:R-:W-:Y:S01]  /*5fe0*/  LOP3.LUT P4, RZ, R133, 0xff0000, RZ, 0xc0, !PT ;  /* 0x00ff000085ff7812 */ /* 0x000fe2000788c0ff */
[----:B------:R-:W-:Y:S01]  /*5ff0*/  FADD.FTZ R12, R12, -R6 ;  /* 0x800000060c0c7221 */ /* 0x000fe20000010000 */
[----:B------:R-:W-:Y:S01]  /*6000*/  MOV R6, UR13 ;  /* 0x0000000d00067c02 */ /* 0x000fe20008000f00 */
[----:B------:R-:W-:Y:S01]  /*6010*/  FADD.FTZ R5, R11, -R5 ;  /* 0x800000050b057221 */ /* 0x000fe20000010000 */
[----:B------:R-:W-:Y:S01]  /*6020*/  ISETP.GE.U32.AND P5, PT, R133, 0x1000000, PT ;  /* 0x010000008500780c */ /* 0x000fe20003fa6070 */
[----:B------:R-:W-:-:S02]  /*6030*/  FMUL.FTZ R121, R12, UR12 ;  /* 0x0000000c0c797c20 */ /* 0x000fc40008410000 */
[----:B------:R-:W-:Y:S01]  /*6040*/  FFMA.FTZ R6, R24, R6, UR21 ;  /* 0x0000001518067e23 */ /* 0x000fe20008010006 */
[----:B------:R-:W-:Y:S01]  /*6050*/  FMUL.FTZ R120, R5, UR12 ;  /* 0x0000000c05787c20 */ /* 0x000fe20008410000 */
[----:B------:R-:W-:Y:S02]  /*6060*/  FMUL.FTZ R9, R121, UR5 ;  /* 0x0000000579097c20 */ /* 0x000fe40008410000 */
[----:B------:R-:W-:Y:S01]  /*6070*/  FADD.FTZ R13, R13, -R6 ;  /* 0x800000060d0d7221 */ /* 0x000fe20000010000 */
[----:B------:R-:W-:Y:S01]  /*6080*/  MOV R6, UR13 ;  /* 0x0000000d00067c02 */ /* 0x000fe20008000f00 */
[----:B------:R-:W-:Y:S01]  /*6090*/  FMUL.FTZ R8, R120, UR5 ;  /* 0x0000000578087c20 */ /* 0x000fe20008410000 */
[----:B------:R-:W-:Y:S01]  /*60a0*/  FMUL.FTZ R9, R9, UR4 ;  /* 0x0000000409097c20 */ /* 0x000fe20008410000 */
[----:B------:R-:W-:Y:S02]  /*60b0*/  FMUL.FTZ R122, R13, UR12 ;  /* 0x0000000c0d7a7c20 */ /* 0x000fe40008410000 */
[----:B------:R-:W-:Y:S01]  /*60c0*/  FFMA.FTZ R6, R26, R6, UR21 ;  /* 0x000000151a067e23 */ /* 0x000fe20008010006 */
[----:B------:R-:W-:Y:S01]  /*60d0*/  FMUL.FTZ R8, R8, UR4 ;  /* 0x0000000408087c20 */ /* 0x000fe20008410000 */
[----:B------:R-:W-:Y:S01]  /*60e0*/  FMUL.FTZ R10, R122, UR5 ;  /* 0x000000057a0a7c20 */ /* 0x000fe20008410000 */
[-C--:B-----5:R-:W-:Y:S01]  /*60f0*/  FMUL.FTZ R13, R125, R9.reuse ;  /* 0x000000097d0d7220 */ /* 0x0a0fe20000410000 */
[----:B------:R-:W-:Y:S01]  /*6100*/  FADD.FTZ R15, R15, -R6 ;  /* 0x800000060f0f7221 */ /* 0x000fe20000010000 */
[-C--:B------:R-:W-:Y:S01]  /*6110*/  FMUL.FTZ R12, R124, R8.reuse ;  /* 0x000000087c0c7220 */ /* 0x080fe20000410000 */
[----:B------:R-:W-:Y:S01]  /*6120*/  FMUL.FTZ R10, R10, UR4 ;  /* 0x000000040a0a7c20 */ /* 0x000fe20008410000 */
[----:B------:R-:W-:Y:S01]  /*6130*/  FMUL.FTZ R8, R68, R8 ;  /* 0x0000000844087220 */ /* 0x000fe20000410000 */
[----:B------:R-:W-:Y:S01]  /*6140*/  FMUL.FTZ R123, R15, UR12 ;  /* 0x0000000c0f7b7c20 */ /* 0x000fe20008410000 */
[----:B------:R-:W-:Y:S01]  /*6150*/  FMUL.FTZ R9, R69, R9 ;  /* 0x0000000945097220 */ /* 0x000fe20000410000 */
[-C--:B------:R-:W-:Y:S01]  /*6160*/  FMUL.FTZ R15, R126, R10.reuse ;  /* 0x0000000a7e0f7220 */ /* 0x080fe20000410000 */
[----:B------:R-:W-:Y:S01]  /*6170*/  FMUL.FTZ R10, R70, R10 ;  /* 0x0000000a460a7220 */ /* 0x000fe20000410000 */
[----:B------:R-:W-:Y:S01]  /*6180*/  FMUL.FTZ R11, R123, UR5 ;  /* 0x000000057b0b7c20 */ /* 0x000fe20008410000 */
[----:B------:R-:W-:-:S02]  /*6190*/  FSEL R12, R12, RZ, P2 ;  /* 0x000000ff0c0c7208 */ /* 0x000fc40001000000 */
[----:B------:R-:W-:Y:S01]  /*61a0*/  FSEL R13, R13, RZ, P3 ;  /* 0x000000ff0d0d7208 */ /* 0x000fe20001800000 */
[----:B------:R-:W-:Y:S01]  /*61b0*/  FMUL.FTZ R11, R11, UR4 ;  /* 0x000000040b0b7c20 */ /* 0x000fe20008410000 */
[----:B------:R-:W-:Y:S02]  /*61c0*/  FSEL R15, R15, RZ, P4 ;  /* 0x000000ff0f0f7208 */ /* 0x000fe40002000000 */
[----:B------:R-:W-:Y:S01]  /*61d0*/  SEL R8, R8, RZ, P2 ;  /* 0x000000ff08087207 */ /* 0x000fe20001000000 */
[-C--:B------:R-:W-:Y:S01]  /*61e0*/  FMUL.FTZ R20, R127, R11.reuse ;  /* 0x0000000b7f147220 */ /* 0x080fe20000410000 */
[----:B------:R-:W-:Y:S01]  /*61f0*/  FMUL.FTZ R11, R71, R11 ;  /* 0x0000000b470b7220 */ /* 0x000fe20000410000 */
[----:B------:R-:W-:Y:S02]  /*6200*/  SEL R9, R9, RZ, P3 ;  /* 0x000000ff09097207 */ /* 0x000fe40001800000 */
[----:B------:R-:W-:Y:S02]  /*6210*/  SEL R10, R10, RZ, P4 ;  /* 0x000000ff0a0a7207 */ /* 0x000fe40002000000 */
[----:B------:R-:W-:-:S02]  /*6220*/  FSEL R20, R20, RZ, P5 ;  /* 0x000000ff14147208 */ /* 0x000fc40002800000 */
[----:B------:R-:W-:Y:S01]  /*6230*/  SEL R11, R11, RZ, P5 ;  /* 0x000000ff0b0b7207 */ /* 0x000fe20002800000 */
[----:B------:R-:W-:Y:S06]  /*6240*/  BRA `(.L_x_18813) ;  /* 0x0000000000b07947 */ /* 0x000fec0003800000 */
.L_x_18812:
        /* <DEDUP_REMOVED lines=43> */
[----:B------:R-:W-:-:S07]  /*6500*/  SEL R11, R11, RZ, P5 ;  /* 0x000000ff0b0b7207 */ /* 0x000fce0002800000 */
.L_x_18813:
        /* <DEDUP_REMOVED lines=23> */
[----:B------:R-:W-:-:S03]  /*6680*/  FMUL.FTZ R120, R8, UR12 ;  /* 0x0000000c08787c20 */ /* 0x000fc60008410000 */
[----:B------:R-:W-:Y:S01]  /*6690*/  FADD.FTZ R21, R21, -R9 ;  /* 0x8000000915157221 */ /* 0x000fe20000010000 */
[----:B------:R-:W-:Y:S01]  /*66a0*/  MOV R9, UR13 ;  /* 0x0000000d00097c02 */ /* 0x000fe20008000f00 */
[----:B------:R-:W-:Y:S02]  /*66b0*/  FMUL.FTZ R22, R120, UR5 ;  /* 0x0000000578167c20 */ /* 0x000fe40008410000 */
[----:B------:R-:W-:Y:S01]  /*66c0*/  FMUL.FTZ R122, R21, UR12 ;  /* 0x0000000c157a7c20 */ /* 0x000fe20008410000 */
[----:B------:R-:W-:Y:S01]  /*66d0*/  FMUL.FTZ R21, R121, UR5 ;  /* 0x0000000579157c20 */ /* 0x000fe20008410000 */
[----:B------:R-:W-:Y:S01]  /*66e0*/  FFMA.FTZ R9, R33, R9, UR21 ;  /* 0x0000001521097e23 */ /* 0x000fe20008010009 */
[----:B------:R-:W-:Y:S02]  /*66f0*/  FMUL.FTZ R22, R22, UR4 ;  /* 0x0000000416167c20 */ /* 0x000fe40008410000 */
[----:B------:R-:W-:Y:S01]  /*6700*/  FMUL.FTZ R21, R21, UR4 ;  /* 0x0000000415157c20 */ /* 0x000fe20008410000 */
[----:B------:R-:W-:Y:S01]  /*6710*/  FADD.FTZ R23, R23, -R9 ;  /* 0x8000000917177221 */ /* 0x000fe20000010000 */
[----:B------:R-:W-:Y:S01]  /*6720*/  FMUL.FTZ R9, R122, UR5 ;  /* 0x000000057a097c20 */ /* 0x000fe20008410000 */
[-C--:B-----5:R-:W-:Y:S01]  /*6730*/  FMUL.FTZ R10, R4, R22.reuse ;  /* 0x00000016040a7220 */ /* 0x0a0fe20000410000 */
[-C--:B------:R-:W-:Y:S01]  /*6740*/  FMUL.FTZ R11, R5, R21.reuse ;  /* 0x00000015050b7220 */ /* 0x080fe20000410000 */
[----:B------:R-:W-:Y:S01]  /*6750*/  FMUL.FTZ R123, R23, UR12 ;  /* 0x0000000c177b7c20 */ /* 0x000fe20008410000 */
[----:B------:R-:W-:Y:S01]  /*6760*/  FMUL.FTZ R9, R9, UR4 ;  /* 0x0000000409097c20 */ /* 0x000fe20008410000 */
[----:B------:R-:W-:Y:S01]  /*6770*/  FMUL.FTZ R4, R72, R22 ;  /* 0x0000001648047220 */ /* 0x000fe20000410000 */
[----:B------:R-:W-:Y:S01]  /*6780*/  FMUL.FTZ R5, R73, R21 ;  /* 0x0000001549057220 */ /* 0x000fe20000410000 */
[----:B------:R-:W-:Y:S01]  /*6790*/  FMUL.FTZ R8, R123, UR5 ;  /* 0x000000057b087c20 */ /* 0x000fe20008410000 */
[-C--:B------:R-:W-:Y:S01]  /*67a0*/  FMUL.FTZ R17, R6, R9.reuse ;  /* 0x0000000906117220 */ /* 0x080fe20000410000 */
        /* <DEDUP_REMOVED lines=11> */
[----:B------:R-:W-:Y:S01]  /*6860*/  SEL R7, R7, RZ, P5 ;  /* 0x000000ff07077207 */ /* 0x000fe20002800000 */
[----:B------:R-:W-:Y:S06]  /*6870*/  BRA `(.L_x_18815) ;  /* 0x0000000000b07947 */ /* 0x000fec0003800000 */
.L_x_18814:
        /* <DEDUP_REMOVED lines=44> */
.L_x_18815:
        /* <DEDUP_REMOVED lines=32> */
[-C--:B-----5:R-:W-:Y:S01]  /*6d40*/  FMUL.FTZ R22, R5, R9.reuse ;  /* 0x0000000905167220 */ /* 0x0a0fe20000410000 */
[----:B------:R-:W-:Y:S01]  /*6d50*/  FMUL.FTZ R5, R77, R9 ;  /* 0x000000094d057220 */ /* 0x000fe20000410000 */
[----:B------:R-:W-:Y:S01]  /*6d60*/  FADD.FTZ R31, R31, -R8 ;  /* 0x800000081f1f7221 */ /* 0x000fe20000010000 */
        /* <DEDUP_REMOVED lines=10> */
[----:B------:R-:W-:Y:S01]  /*6e10*/  FMUL.FTZ R3, R3, UR4 ;  /* 0x0000000403037c20 */ /* 0x000fe20008410000 */
[----:B------:R-:W-:Y:S02]  /*6e20*/  SEL R4, R4, RZ, P2 ;  /* 0x000000ff04047207 */ /* 0x000fe40001000000 */
[----:B------:R-:W-:Y:S01]  /*6e30*/  FSEL R23, R23, RZ, P4 ;  /* 0x000000ff17177208 */ /* 0x000fe20002000000 */
[-C--:B------:R-:W-:Y:S01]  /*6e40*/  FMUL.FTZ R24, R7, R3.reuse ;  /* 0x0000000307187220 */ /* 0x080fe20000410000 */
[----:B------:R-:W-:Y:S01]  /*6e50*/  FMUL.FTZ R7, R79, R3 ;  /* 0x000000034f077220 */ /* 0x000fe20000410000 */
[----:B------:R-:W-:-:S02]  /*6e60*/  SEL R5, R5, RZ, P3 ;  /* 0x000000ff05057207 */ /* 0x000fc40001800000 */
[----:B------:R-:W-:Y:S02]  /*6e70*/  SEL R6, R6, RZ, P4 ;  /* 0x000000ff06067207 */ /* 0x000fe40002000000 */
[----:B------:R-:W-:Y:S02]  /*6e80*/  FSEL R24, R24, RZ, P5 ;  /* 0x000000ff18187208 */ /* 0x000fe40002800000 */
[----:B------:R-:W-:Y:S01]  /*6e90*/  SEL R7, R7, RZ, P5 ;  /* 0x000000ff07077207 */ /* 0x000fe20002800000 */
[----:B------:R-:W-:Y:S06]  /*6ea0*/  BRA `(.L_x_18817) ;  /* 0x0000000000b07947 */ /* 0x000fec0003800000 */
.L_x_18816:
        /* <DEDUP_REMOVED lines=44> */
.L_x_18817:
[----:B------:R-:W0:Y:S01]  /*7170*/  @P0 LDC.64 R8, c[0x0][0x478] ;  /* 0x00011e00ff080b82 */ /* 0x000e220000000a00 */
[----:B------:R-:W-:Y:S01]  /*7180*/  MOV R3, 0x10 ;  /* 0x0000001000037802 */ /* 0x000fe20000000f00 */
[----:B0-----:R-:W-:-:S04]  /*7190*/  @P0 IMAD.WIDE.U32 R8, R2, 0x10, R8 ;  /* 0x0000001002080825 */ /* 0x001fc800078e0008 */
[----:B------:R-:W-:Y:S01]  /*71a0*/  IMAD.WIDE.U32 R2, R2, R3, UR26 ;  /* 0x0000001a02027e25 */ /* 0x000fe2000f8e0003 */
[----:B------:R1:W-:Y:S04]  /*71b0*/  @P0 STG.E.128 desc[UR14][R8.64], R120 ;  /* 0x0000007808000986 */ /* 0x0003e8000c101d0e */
[----:B------:R1:W-:Y:S01]  /*71c0*/  STG.E.128 desc[UR14][R2.64], R4 ;  /* 0x0000000402007986 */ /* 0x0003e2000c101d0e */
[----:B------:R-:W-:Y:S05]  /*71d0*/  BRA `(.L_x_18818) ;  /* 0x0000003c00907947 */ /* 0x000fea0003800000 */
.L_x_18797:
[----:B------:R-:W-:-:S05]  /*71e0*/  HFMA2 R124, -RZ, RZ, 0, 9.5367431640625e-07 ;  /* 0x00000010ff7c7431 */ /* 0x000fca00000001ff */
[----:B------:R-:W-:-:S06]  /*71f0*/  IMAD.WIDE.U32 R124, R176, R124, UR24 ;  /* 0x00000018b07c7e25 */ /* 0x000fcc000f8e007c */
[----:B------:R-:W5:Y:S01]  /*7200*/  LDG.E.128 R124, desc[UR14][R124.64] ;  /* 0x0000000e7c7c7981 */ /* 0x000f62000c1e1d00 */
[----:B------:R-:W-:-:S04]  /*7210*/  UISETP.NE.U32.AND UP1, UPT, UR22, URZ, UPT ;  /* 0x000000ff1600728c */ /* 0x000fc8000bf25070 */
[----:B------:R-:W-:-:S09]  /*7220*/  UISETP.NE.AND.EX UP1, UPT, UR23, URZ, UPT, UP1 ;  /* 0x000000ff1700728c */ /* 0x000fd2000bf25310 */
[----:B------:R-:W-:Y:S05]  /*7230*/  BRA.U UP1, `(.L_x_18819) ;  /* 0x0000000101b87547 */ /* 0x000fea000b800000 */
        /* <DEDUP_REMOVED lines=46> */
.L_x_18819:
        /* <DEDUP_REMOVED lines=12> */
[----:B------:R-:W-:Y:S01]  /*75e0*/  FFMA.FTZ R120, R120, UR12, R80 ;  /* 0x0000000c78787c23 */ /* 0x000fe20008010050 */
[----:B------:R-:W-:Y:S01]  /*75f0*/  ISETP.GE.U32.AND P4, PT, R199, 0x1000000, PT ;  /* 0x01000000c700780c */ /* 0x000fe20003f86070 */
[----:B------:R-:W-:Y:S01]  /*7600*/  FADD.FTZ R121, R184, -R0 ;  /* 0x80000000b8797221 */ /* 0x000fe20000010000 */
[----:B------:R-:W-:Y:S01]  /*7610*/  MOV R0, UR13 ;  /* 0x0000000d00007c02 */ /* 0x000fe20008000f00 */
[----:B------:R-:W-:Y:S01]  /*7620*/  FFMA.FTZ R123, R123, UR12, R83 ;  /* 0x0000000c7b7b7c23 */ /* 0x000fe20008010053 */
[----:B------:R-:W-:Y:S01]  /*7630*/  FMUL.FTZ R136, R120, UR5 ;  /* 0x0000000578887c20 */ /* 0x000fe20008410000 */
[----:B------:R-:W-:-:S02]  /*7640*/  FFMA.FTZ R121, R121, UR12, R81 ;  /* 0x0000000c79797c23 */ /* 0x000fc40008010051 */
[----:B------:R-:W-:Y:S01]  /*7650*/  FFMA.FTZ R0, R185, R0, UR21 ;  /* 0x00000015b9007e23 */ /* 0x000fe20008010000 */
[----:B------:R-:W-:Y:S01]  /*7660*/  FMUL.FTZ R136, R136, UR4 ;  /* 0x0000000488887c20 */ /* 0x000fe20008410000 */
[----:B--2---:R-:W-:Y:S02]  /*7670*/  FMUL.FTZ R135, R121, UR5 ;  /* 0x0000000579877c20 */ /* 0x004fe40008410000 */
[----:B------:R-:W-:Y:S01]  /*7680*/  FADD.FTZ R0, R178, -R0 ;  /* 0x80000000b2007221 */ /* 0x000fe20000010000 */
[-C--:B------:R-:W-:Y:S01]  /*7690*/  FMUL.FTZ R130, R124, R136.reuse ;  /* 0x000000887c827220 */ /* 0x080fe20000410000 */
[----:B------:R-:W-:Y:S01]  /*76a0*/  FMUL.FTZ R135, R135, UR4 ;  /* 0x0000000487877c20 */ /* 0x000fe20008410000 */
[----:B------:R-:W-:Y:S01]  /*76b0*/  FMUL.FTZ R124, R40, R136 ;  /* 0x00000088287c7220 */ /* 0x000fe20000410000 */
[----:B------:R-:W-:Y:S01]  /*76c0*/  FFMA.FTZ R122, R0, UR12, R82 ;  /* 0x0000000c007a7c23 */ /* 0x000fe20008010052 */
        /* <DEDUP_REMOVED lines=18> */
.L_x_18820:
        /* <DEDUP_REMOVED lines=57> */
.L_x_18821:
        /* <DEDUP_REMOVED lines=44> */
.L_x_18822:
        /* <DEDUP_REMOVED lines=55> */
.L_x_18823:
        /* <DEDUP_REMOVED lines=11> */
[----:B------:R-:W-:Y:S01]  /*8260*/  FFMA.FTZ R138, R138, UR12, R89 ;  /* 0x0000000c8a8a7c23 */ /* 0x000fe20008010059 */
[----:B------:R-:W-:Y:S01]  /*8270*/  LOP3.LUT P4, RZ, R196, 0xff0000, RZ, 0xc0, !PT ;  /* 0x00ff0000c4ff7812 */ /* 0x000fe2000788c0ff */
[----:B------:R-:W-:Y:S01]  /*8280*/  FFMA.FTZ R162, R161, R162, UR21 ;  /* 0x00000015a1a27e23 */ /* 0x000fe200080100a2 */
[----:B------:R-:W-:Y:S01]  /*8290*/  FADD.FTZ R139, R160, -R139 ;  /* 0x8000008ba08b7221 */ /* 0x000fe20000010000 */
[----:B------:R-:W-:Y:S01]  /*82a0*/  FFMA.FTZ R137, R137, UR12, R88 ;  /* 0x0000000c89897c23 */ /* 0x000fe20008010058 */
[----:B------:R-:W-:Y:S01]  /*82b0*/  FMUL.FTZ R138, R138, UR5 ;  /* 0x000000058a8a7c20 */ /* 0x000fe20008410000 */
[----:B------:R-:W-:Y:S01]  /*82c0*/  FADD.FTZ R162, R159, -R162 ;  /* 0x800000a29fa27221 */ /* 0x000fe20000010000 */
[----:B------:R-:W-:Y:S01]  /*82d0*/  FFMA.FTZ R139, R139, UR12, R90 ;  /* 0x0000000c8b8b7c23 */ /* 0x000fe2000801005a */
[----:B------:R-:W-:Y:S01]  /*82e0*/  FMUL.FTZ R137, R137, UR5 ;  /* 0x0000000589897c20 */ /* 0x000fe20008410000 */
[----:B------:R-:W-:Y:S01]  /*82f0*/  ISETP.GE.U32.AND P5, PT, R196, 0x1000000, PT ;  /* 0x01000000c400780c */ /* 0x000fe20003fa6070 */
[----:B------:R-:W-:Y:S01]  /*8300*/  FFMA.FTZ R162, R162, UR12, R91 ;  /* 0x0000000ca2a27c23 */ /* 0x000fe2000801005b */
        /* <DEDUP_REMOVED lines=22> */
.L_x_18824:
        /* <DEDUP_REMOVED lines=26> */
[----:B------:R-:W-:Y:S01]  /*8610*/  LOP3.LUT P3, RZ, R143, 0xff00, RZ, 0xc0, !PT ;  /* 0x0000ff008fff7812 */ /* 0x000fe2000786c0ff */
[----:B------:R-:W-:Y:S01]  /*8620*/  FFMA.FTZ R123, R123, UR12, R95 ;  /* 0x0000000c7b7b7c23 */ /* 0x000fe2000801005f */
        /* <DEDUP_REMOVED lines=27> */
.L_x_18825:
        /* <DEDUP_REMOVED lines=8> */
[----:B------:R-:W-:Y:S02]  /*8860*/  FFMA.FTZ R158, R158, UR12, R92 ;  /* 0x0000000c9e9e7c23 */ /* 0x000fe4000801005c */
[----:B------:R-:W-:Y:S02]  /*8870*/  FFMA.FTZ R155, R156, R155, UR21 ;  /* 0x000000159c9b7e23 */ /* 0x000fe4000801009b */
[----:B------:R-:W-:Y:S02]  /*8880*/  FMUL.FTZ R156, R158, UR5 ;  /* 0x000000059e9c7c20 */ /* 0x000fe40008410000 */
[----:B------:R-:W-:Y:S01]  /*8890*/  FADD.FTZ R155, R153, -R155 ;  /* 0x8000009b999b7221 */ /* 0x000fe20000010000 */
[----:B------:R-:W-:Y:S01]  /*88a0*/  MOV R153, UR13 ;  /* 0x0000000d00997c02 */ /* 0x000fe20008000f00 */
[----:B------:R-:W-:Y:S02]  /*88b0*/  FMUL.FTZ R156, R156, UR4 ;  /* 0x000000049c9c7c20 */ /* 0x000fe40008410000 */
[----:B------:R-:W-:-:S02]  /*88c0*/  FFMA.FTZ R155, R155, UR12, R93 ;  /* 0x0000000c9b9b7c23 */ /* 0x000fc4000801005d */
[----:B------:R-:W-:Y:S01]  /*88d0*/  FFMA.FTZ R153, R154, R153, UR21 ;  /* 0x000000159a997e23 */ /* 0x000fe20008010099 */
[----:B------:R-:W-:Y:S01]  /*88e0*/  MOV R154, UR13 ;  /* 0x0000000d009a7c02 */ /* 0x000fe20008000f00 */
[----:B------:R-:W-:Y:S02]  /*88f0*/  FMUL.FTZ R155, R155, UR5 ;  /* 0x000000059b9b7c20 */ /* 0x000fe40008410000 */
[----:B------:R-:W-:Y:S02]  /*8900*/  FADD.FTZ R153, R152, -R153 ;  /* 0x8000009998997221 */ /* 0x000fe40000010000 */
[----:B------:R-:W-:Y:S01]  /*8910*/  FFMA.FTZ R154, R151, R154, UR21 ;  /* 0x00000015979a7e23 */ /* 0x000fe2000801009a */
[----:B------:R-:W-:Y:S01]  /*8920*/  FMUL.FTZ R155, R155, UR4 ;  /* 0x000000049b9b7c20 */ /* 0x000fe20008410000 */
[----:B------:R-:W-:Y:S02]  /*8930*/  FFMA.FTZ R153, R153, UR12, R94 ;  /* 0x0000000c99997c23 */ /* 0x000fe4000801005e */
[----:B------:R-:W-:-:S02]  /*8940*/  FADD.FTZ R154, R150, -R154 ;  /* 0x8000009a969a7221 */ /* 0x000fc40000010000 */
[----:B------:R-:W-:Y:S01]  /*8950*/  FMUL.FTZ R151, R153, UR5 ;  /* 0x0000000599977c20 */ /* 0x000fe20008410000 */
[-C--:B-----5:R-:W-:Y:S01]  /*8960*/  FMUL.FTZ R153, R125, R155.reuse ;  /* 0x0000009b7d997220 */ /* 0x0a0fe20000410000 */
[----:B------:R-:W-:Y:S01]  /*8970*/  FFMA.FTZ R154, R154, UR12, R95 ;  /* 0x0000000c9a9a7c23 */ /* 0x000fe2000801005f */
        /* <DEDUP_REMOVED lines=18> */
.L_x_18826:
        /* <DEDUP_REMOVED lines=26> */
[C---:B------:R-:W-:Y:S01]  /*8c40*/  LOP3.LUT P3, RZ, R142.reuse, 0xff00, RZ, 0xc0, !PT ;  /* 0x0000ff008eff7812 */ /* 0x040fe2000786c0ff */
[----:B------:R-:W-:Y:S01]  /*8c50*/  FFMA.FTZ R123, R123, UR12, R99 ;  /* 0x0000000c7b7b7c23 */ /* 0x000fe20008010063 */
        /* <DEDUP_REMOVED lines=27> */
.L_x_18827:
        /* <DEDUP_REMOVED lines=11> */
[----:B------:R-:W-:-:S02]  /*8ec0*/  FFMA.FTZ R150, R150, UR12, R97 ;  /* 0x0000000c96967c23 */ /* 0x000fc40008010061 */
[----:B------:R-:W-:Y:S01]  /*8ed0*/  FFMA.FTZ R147, R148, R147, UR21 ;  /* 0x0000001594937e23 */ /* 0x000fe20008010093 */
[----:B------:R-:W-:Y:S01]  /*8ee0*/  MOV R148, UR13 ;  /* 0x0000000d00947c02 */ /* 0x000fe20008000f00 */
[----:B------:R-:W-:Y:S01]  /*8ef0*/  FFMA.FTZ R149, R149, UR12, R96 ;  /* 0x0000000c95957c23 */ /* 0x000fe20008010060 */
[----:B------:R-:W-:Y:S01]  /*8f00*/  FMUL.FTZ R142, R150, UR5 ;  /* 0x00000005968e7c20 */ /* 0x000fe20008410000 */
[----:B------:R-:W-:Y:S02]  /*8f10*/  FADD.FTZ R147, R146, -R147 ;  /* 0x8000009392937221 */ /* 0x000fe40000010000 */
[----:B------:R-:W-:Y:S01]  /*8f20*/  FFMA.FTZ R148, R145, R148, UR21 ;  /* 0x0000001591947e23 */ /* 0x000fe20008010094 */
[----:B------:R-:W-:Y:S01]  /*8f30*/  FMUL.FTZ R149, R149, UR5 ;  /* 0x0000000595957c20 */ /* 0x000fe20008410000 */
[----:B------:R-:W-:Y:S02]  /*8f40*/  FFMA.FTZ R147, R147, UR12, R98 ;  /* 0x0000000c93937c23 */ /* 0x000fe40008010062 */
[----:B------:R-:W-:Y:S01]  /*8f50*/  FADD.FTZ R148, R144, -R148 ;  /* 0x8000009490947221 */ /* 0x000fe20000010000 */
[----:B------:R-:W-:Y:S01]  /*8f60*/  FMUL.FTZ R150, R149, UR4 ;  /* 0x0000000495967c20 */ /* 0x000fe20008410000 */
[----:B------:R-:W-:Y:S01]  /*8f70*/  FMUL.FTZ R145, R147, UR5 ;  /* 0x0000000593917c20 */ /* 0x000fe20008410000 */
[----:B------:R-:W-:Y:S01]  /*8f80*/  FMUL.FTZ R149, R142, UR4 ;  /* 0x000000048e957c20 */ /* 0x000fe20008410000 */
[----:B------:R-:W-:Y:S01]  /*8f90*/  FFMA.FTZ R148, R148, UR12, R99 ;  /* 0x0000000c94947c23 */ /* 0x000fe20008010063 */
        /* <DEDUP_REMOVED lines=19> */
.L_x_18828:
        /* <DEDUP_REMOVED lines=25> */
[----:B------:R-:W-:Y:S01]  /*9260*/  FMUL.FTZ R151, R121, UR5 ;  /* 0x0000000579977c20 */ /* 0x000fe20008410000 */
[----:B------:R-:W-:Y:S01]  /*9270*/  ISETP.GE.U32.AND P5, PT, R39, 0x1000000, PT ;  /* 0x010000002700780c */ /* 0x000fe20003fa6070 */
        /* <DEDUP_REMOVED lines=28> */
.L_x_18829:
        /* <DEDUP_REMOVED lines=44> */
.L_x_18830:
        /* <DEDUP_REMOVED lines=29> */
[----:B------:R-:W-:Y:S01]  /*98d0*/  FFMA.FTZ R122, R9, UR12, R106 ;  /* 0x0000000c097a7c23 */ /* 0x000fe2000801006a */
        /* <DEDUP_REMOVED lines=9> */
[----:B------:R-:W-:Y:S01]  /*9970*/  FFMA.FTZ R123, R10, UR12, R107 ;  /* 0x0000000c0a7b7c23 */ /* 0x000fe2000801006b */
        /* <DEDUP_REMOVED lines=15> */
.L_x_18831:
        /* <DEDUP_REMOVED lines=20> */
[----:B------:R-:W-:Y:S01]  /*9bb0*/  FMUL.FTZ R14, R8, UR5 ;  /* 0x00000005080e7c20 */ /* 0x000fe20008410000 */
[----:B------:R-:W-:Y:S01]  /*9bc0*/  FMUL.FTZ R8, R7, UR4 ;  /* 0x0000000407087c20 */ /* 0x000fe20008410000 */
[----:B------:R-:W-:Y:S01]  /*9bd0*/  FADD.FTZ R10, R10, -R9 ;  /* 0x800000090a0a7221 */ /* 0x000fe20000010000 */
[----:B------:R-:W-:Y:S01]  /*9be0*/  FMUL.FTZ R9, R6, UR4 ;  /* 0x0000000406097c20 */ /* 0x000fe20008410000 */
[----:B------:R-:W-:Y:S01]  /*9bf0*/  FMUL.FTZ R7, R14, UR4 ;  /* 0x000000040e077c20 */ /* 0x000fe20008410000 */
[-C--:B-----5:R-:W-:Y:S01]  /*9c00*/  FMUL.FTZ R16, R125, R8.reuse ;  /* 0x000000087d107220 */ /* 0x0a0fe20000410000 */
[----:B------:R-:W-:Y:S01]  /*9c10*/  FFMA.FTZ R10, R10, UR12, R107 ;  /* 0x0000000c0a0a7c23 */ /* 0x000fe2000801006b */
        /* <DEDUP_REMOVED lines=17> */
.L_x_18832:
        /* <DEDUP_REMOVED lines=21> */
[----:B------:R-:W-:-:S02]  /*9e80*/  FFMA.FTZ R121, R12, UR12, R109 ;  /* 0x0000000c0c797c23 */ /* 0x000fc4000801006d */
[----:B------:R-:W-:Y:S01]  /*9e90*/  FFMA.FTZ R6, R24, R6, UR21 ;  /* 0x0000001518067e23 */ /* 0x000fe20008010006 */
[----:B------:R-:W-:Y:S01]  /*9ea0*/  FFMA.FTZ R120, R5, UR12, R108 ;  /* 0x0000000c05787c23 */ /* 0x000fe2000801006c */
[----:B------:R-:W-:Y:S02]  /*9eb0*/  FMUL.FTZ R9, R121, UR5 ;  /* 0x0000000579097c20 */ /* 0x000fe40008410000 */
[----:B------:R-:W-:Y:S01]  /*9ec0*/  FADD.FTZ R13, R13, -R6 ;  /* 0x800000060d0d7221 */ /* 0x000fe20000010000 */
[----:B------:R-:W-:Y:S01]  /*9ed0*/  MOV R6, UR13 ;  /* 0x0000000d00067c02 */ /* 0x000fe20008000f00 */
[----:B------:R-:W-:Y:S01]  /*9ee0*/  FMUL.FTZ R8, R120, UR5 ;  /* 0x0000000578087c20 */ /* 0x000fe20008410000 */
[----:B------:R-:W-:Y:S01]  /*9ef0*/  FMUL.FTZ R9, R9, UR4 ;  /* 0x0000000409097c20 */ /* 0x000fe20008410000 */
[----:B------:R-:W-:Y:S02]  /*9f00*/  FFMA.FTZ R122, R13, UR12, R110 ;  /* 0x0000000c0d7a7c23 */ /* 0x000fe4000801006e */
        /* <DEDUP_REMOVED lines=8> */
[----:B------:R-:W-:Y:S01]  /*9f90*/  FFMA.FTZ R123, R15, UR12, R111 ;  /* 0x0000000c0f7b7c23 */ /* 0x000fe2000801006f */
        /* <DEDUP_REMOVED lines=16> */
.L_x_18833:
        /* <DEDUP_REMOVED lines=44> */
.L_x_18834:
        /* <DEDUP_REMOVED lines=23> */
[----:B------:R-:W-:-:S03]  /*a4d0*/  FFMA.FTZ R120, R8, UR12, R112 ;  /* 0x0000000c08787c23 */ /* 0x000fc60008010070 */
[----:B------:R-:W-:Y:S01]  /*a4e0*/  FADD.FTZ R21, R21, -R9 ;  /* 0x8000000915157221 */ /* 0x000fe20000010000 */
[----:B------:R-:W-:Y:S01]  /*a4f0*/  MOV R9, UR13 ;  /* 0x0000000d00097c02 */ /* 0x000fe20008000f00 */
[----:B------:R-:W-:Y:S02]  /*a500*/  FMUL.FTZ R22, R120, UR5 ;  /* 0x0000000578167c20 */ /* 0x000fe40008410000 */
[----:B------:R-:W-:Y:S01]  /*a510*/  FFMA.FTZ R122, R21, UR12, R114 ;  /* 0x0000000c157a7c23 */ /* 0x000fe20008010072 */
        /* <DEDUP_REMOVED lines=8> */
[----:B------:R-:W-:Y:S01]  /*a5a0*/  FFMA.FTZ R123, R23, UR12, R115 ;  /* 0x0000000c177b7c23 */ /* 0x000fe20008010073 */
        /* <DEDUP_REMOVED lines=18> */
.L_x_18835:
        /* <DEDUP_REMOVED lines=44> */
.L_x_18836:
        /* <DEDUP_REMOVED lines=38> */
[----:B------:R-:W-:Y:S01]  /*abf0*/  FFMA.FTZ R123, R31, UR12, R119 ;  /* 0x0000000c1f7b7c23 */ /* 0x000fe20008010077 */
        /* <DEDUP_REMOVED lines=16> */
.L_x_18837:
        /* <DEDUP_REMOVED lines=44> */
.L_x_18838:
[----:B------:R-:W0:Y:S01]  /*afc0*/  @P0 LDC.64 R8, c[0x0][0x478] ;  /* 0x00011e00ff080b82 */ /* 0x000e220000000a00 */
[----:B------:R-:W-:Y:S01]  /*afd0*/  MOV R3, 0x10 ;  /* 0x0000001000037802 */ /* 0x000fe20000000f00 */
[----:B0-----:R-:W-:-:S04]  /*afe0*/  @P0 IMAD.WIDE.U32 R8, R2, 0x10, R8 ;  /* 0x0000001002080825 */ /* 0x001fc800078e0008 */
[----:B------:R-:W-:Y:S01]  /*aff0*/  IMAD.WIDE.U32 R2, R2, R3, UR26 ;  /* 0x0000001a02027e25 */ /* 0x000fe2000f8e0003 */
[----:B------:R0:W-:Y:S04]  /*b000*/  @P0 STG.E.128 desc[UR14][R8.64], R120 ;  /* 0x0000007808000986 */ /* 0x0001e8000c101d0e */
[----:B------:R0:W-:Y:S02]  /*b010*/  STG.E.128 desc[UR14][R2.64], R4 ;  /* 0x0000000402007986 */ /* 0x0001e4000c101d0e */
.L_x_18818:
        /* <DEDUP_REMOVED lines=154> */
[----:B------:R1:W5:Y:S01]  /*b9c0*/  LDL.LU R62, [R1] ;  /* 0x00000000013e7983 */ /* 0x0003620000300800 */
        /* <DEDUP_REMOVED lines=45> */
[----:B0-----:R1:W5:Y:S04]  /*bca0*/  LDL.LU R124, [R1+0x58] ;  /* 0x00005800017c7983 */ /* 0x0013680000300800 */
        /* <DEDUP_REMOVED lines=24> */
.L_x_18796:
        /* <DEDUP_REMOVED lines=42> */
.L_x_18840:
        /* <DEDUP_REMOVED lines=11> */
.L_x_19469:


//--------------------- .text._ZN10layer_norm22ln_bwd_finalize_kernelINS_22Kernel_traits_finalizeILj5120EfffffjLb1ELj1024ELj4ENS_18Kernel_traits_baseILj5120EfffffjLj1024EEEEELb1ELb0EEEvNS_9BwdParamsE --------------------------
	.section	.text._ZN10layer_norm22ln_bwd_finalize_kernelINS_22Kernel_traits_finalizeILj5120EfffffjLb1ELj1024ELj4ENS_18Kernel_traits_baseILj5120EfffffjLj1024EEEEELb1ELb0EEEvNS_9BwdParamsE,"ax",@progbits
	.align	128
        .global         _ZN10layer_norm22ln_bwd_finalize_kernelINS_22Kernel_traits_finalizeILj5120EfffffjLb1ELj1024ELj4ENS_18Kernel_traits_baseILj5120EfffffjLj1024EEEEELb1ELb0EEEvNS_9BwdParamsE
        .type           _ZN10layer_norm22ln_bwd_finalize_kernelINS_22Kernel_traits_finalizeILj5120EfffffjLb1ELj1024ELj4ENS_18Kernel_traits_baseILj5120EfffffjLj1024EEEEELb1ELb0EEEvNS_9BwdParamsE,@function
        .size           _ZN10layer_norm22ln_bwd_finalize_kernelINS_22Kernel_traits_finalizeILj5120EfffffjLb1ELj1024ELj4ENS_18Kernel_traits_baseILj5120EfffffjLj1024EEEEELb1ELb0EEEvNS_9BwdParamsE,(.L_x_19470 - _ZN10layer_norm22ln_bwd_finalize_kernelINS_22Kernel_traits_finalizeILj5120EfffffjLb1ELj1024ELj4ENS_18Kernel_traits_baseILj5120EfffffjLj1024EEEEELb1ELb0EEEvNS_9BwdParamsE)
        .other          _ZN10layer_norm22ln_bwd_finalize_kernelINS_22Kernel_traits_finalizeILj5120EfffffjLb1ELj1024ELj4ENS_18Kernel_traits_baseILj5120EfffffjLj1024EEEEELb1ELb0EEEvNS_9BwdParamsE,@"STO_CUDA_ENTRY STV_DEFAULT"
_ZN10layer_norm22ln_bwd_finalize_kernelINS_22Kernel_traits_finalizeILj5120EfffffjLb1ELj1024ELj4ENS_18Kernel_traits_baseILj5120EfffffjLj1024EEEEELb1ELb0EEEvNS_9BwdParamsE:
.text._ZN10layer_norm22ln_bwd_finalize_kernelINS_22Kernel_traits_finalizeILj5120EfffffjLb1ELj1024ELj4ENS_18Kernel_traits_baseILj5120EfffffjLj1024EEEEELb1ELb0EEEvNS_9BwdParamsE:
        /* <DEDUP_REMOVED lines=60> */
.L_x_18845:
        /* <DEDUP_REMOVED lines=87> */
.L_x_18844:
[----:B------:R-:W-:Y:S05]  /*0930*/  BSYNC.RECONVERGENT B1 ;  /* 0x0000000000017941 */ /* 0x000fea0003800200 */
.L_x_18843:
        /* <DEDUP_REMOVED lines=49> */
.L_x_18847:
[----:B------:R-:W-:Y:S05]  /*0c50*/  BSYNC.RECONVERGENT B1 ;  /* 0x0000000000017941 */ /* 0x000fea0003800200 */
.L_x_18846:
        /* <DEDUP_REMOVED lines=29> */
.L_x_18849:
[----:B------:R-:W-:Y:S05]  /*0e30*/  BSYNC.RECONVERGENT B1 ;  /* 0x0000000000017941 */ /* 0x000fea0003800200 */
.L_x_18848:
        /* <DEDUP_REMOVED lines=14> */
.L_x_18842:
[----:B------:R-:W-:Y:S05]  /*0f20*/  BSYNC.RECONVERGENT B0 ;  /* 0x0000000000007941 */ /* 0x000fea0003800200 */
.L_x_18841:
        /* <DEDUP_REMOVED lines=72> */
.L_x_18850:
        /* <DEDUP_REMOVED lines=13> */
.L_x_19470:


//--------------------- .text._ZN10layer_norm13ln_bwd_kernelINS_13Kernel_traitsIfffffjLj5120ELj1ELj1ELj4ELj16ENS_18Kernel_traits_baseILj5120EfffffjLj128EEEEELb1ELb1ELb1ELb0EEEvNS_9BwdParamsE --------------------------
	.section	.text._ZN10layer_norm13ln_bwd_kernelINS_13Kernel_traitsIfffffjLj5120ELj1ELj1ELj4ELj16ENS_18Kernel_traits_baseILj5120EfffffjLj128EEEEELb1ELb1ELb1ELb0EEEvNS_9BwdParamsE,"ax",@progbits
	.align	128
        .global         _ZN10layer_norm13ln_bwd_kernelINS_13Kernel_traitsIfffffjLj5120ELj1ELj1ELj4ELj16ENS_18Kernel_traits_baseILj5120EfffffjLj128EEEEELb1ELb1ELb1ELb0EEEvNS_9BwdParamsE
        .type           _ZN10layer_norm13ln_bwd_kernelINS_13Kernel_traitsIfffffjLj5120ELj1ELj1ELj4ELj16ENS_18Kernel_traits_baseILj5120EfffffjLj128EEEEELb1ELb1ELb1ELb0EEEvNS_9BwdParamsE,@function
        .size           _ZN10layer_norm13ln_bwd_kernelINS_13Kernel_traitsIfffffjLj5120ELj1ELj1ELj4ELj16ENS_18Kernel_traits_baseILj5120EfffffjLj128EEEEELb1ELb1ELb1ELb0EEEvNS_9BwdParamsE,(.L_x_19471 - _ZN10layer_norm13ln_bwd_kernelINS_13Kernel_traitsIfffffjLj5120ELj1ELj1ELj4ELj16ENS_18Kernel_traits_baseILj5120EfffffjLj128EEEEELb1ELb1ELb1ELb0EEEvNS_9BwdParamsE)
        .other          _ZN10layer_norm13ln_bwd_kernelINS_13Kernel_traitsIfffffjLj5120ELj1ELj1ELj4ELj16ENS_18Kernel_traits_baseILj5120EfffffjLj128EEEEELb1ELb1ELb1ELb0EEEvNS_9BwdParamsE,@"STO_CUDA_ENTRY STV_DEFAULT"
_ZN10layer_norm13ln_bwd_kernelINS_13Kernel_traitsIfffffjLj5120ELj1ELj1ELj4ELj16ENS_18Kernel_traits_baseILj5120EfffffjLj128EEEEELb1ELb1ELb1ELb0EEEvNS_9BwdParamsE:
.text._ZN10layer_norm13ln_bwd_kernelINS_13Kernel_traitsIfffffjLj5120ELj1ELj1ELj4ELj16ENS_18Kernel_traits_baseILj5120EfffffjLj128EEEEELb1ELb1ELb1ELb0EEEvNS_9BwdParamsE:
[----:B------:R-:W0:Y:S02]  /*0000*/  LDC R1, c[0x0][0x37c] ;  /* 0x0000df00ff017b82 */ /* 0x000e240000000800 */
[----:B0-----:R-:W-:Y:S01]  /*0010*/  IADD3 R1, PT, PT, R1, -0x1b8, RZ ;  /* 0xfffffe4801017810 */ /* 0x001fe20007ffe0ff */
[----:B------:R-:W0:Y:S01]  /*0020*/  S2R R0, SR_TID.X ;  /* 0x0000000000007919 */ /* 0x000e220000002100 */
[----:B------:R-:W1:Y:S01]  /*0030*/  LDCU UR6, c[0x0][0x388] ;  /* 0x00007100ff0677ac */ /* 0x000e620008000800 */
[----:B------:R-:W-:Y:S02]  /*0040*/  LOP3.LUT R3, R3, 0xfffffffd, RZ, 0xc0, !PT ;  /* 0xfffffffd03037812 */ /* 0x000fe400078ec0ff */
[----:B------:R-:W2:Y:S04]  /*0050*/  LDL.64 R128, [R1+0x1a0] ;  /* 0x0001a00001807983 */ /* 0x000ea80000100a00 */
[----:B------:R-:W2:Y:S01]  /*0060*/  LDL.64 R130, [R1+0x1a8] ;  /* 0x0001a80001827983 */ /* 0x000ea20000100a00 */
[----:B------:R-:W3:Y:S03]  /*0070*/  LDCU.64 UR20, c[0x0][0x358] ;  /* 0x00006b00ff1477ac */ /* 0x000ee60008000a00 */
[----:B------:R-:W4:Y:S04]  /*0080*/  LDL.64 R124, [R1+0x190] ;  /* 0x00019000017c7983 */ /* 0x000f280000100a00 */
[----:B------:R-:W4:Y:S01]  /*0090*/  LDL.64 R126, [R1+0x198] ;  /* 0x00019800017e7983 */ /* 0x000f220000100a00 */
[----:B-1----:R-:W-:-:S03]  /*00a0*/  USHF.R.S32.HI UR4, URZ, 0x1f, UR6 ;  /* 0x0000001fff047899 */ /* 0x002fc60008011406 */
[----:B------:R-:W4:Y:S01]  /*00b0*/  LDL.64 R120, [R1+0x180] ;  /* 0x0001800001787983 */ /* 0x000f220000100a00 */
[----:B------:R-:W-:-:S03]  /*00c0*/  ULEA.HI UR4, UR4, UR6, URZ, 0x2 ;  /* 0x0000000604047291 */ /* 0x000fc6000f8f10ff */
[----:B------:R-:W4:Y:S04]  /*00d0*/  LDL.64 R122, [R1+0x188] ;  /* 0x00018800017a7983 */ /* 0x000f280000100a00 */
[----:B------:R-:W4:Y:S01]  /*00e0*/  LDL.64 R116, [R1+0x170] ;  /* 0x0001700001747983 */ /* 0x000f220000100a00 */
[----:B------:R-:W-:Y:S02]  /*00f0*/  MOV R5, UR4 ;  /* 0x0000000400057c02 */ /* 0x000fe40008000f00 */
[----:B0-----:R-:W-:Y:S01]  /*0100*/  LOP3.LUT R2, R0, 0x7f, RZ, 0x3c, !PT ;  /* 0x0000007f00027812 */ /* 0x001fe200078e3cff */
[----:B------:R-:W4:Y:S01]  /*0110*/  LDL.64 R118, [R1+0x178] ;  /* 0x0001780001767983 */ /* 0x000f220000100a00 */
[----:B------:R-:W-:Y:S01]  /*0120*/  MOV R89, R0 ;  /* 0x0000000000597202 */ /* 0x000fe20000000f00 */
[----:B------:R-:W0:Y:S01]  /*0130*/  S2UR UR28, SR_CTAID.X ;  /* 0x00000000001c79c3 */ /* 0x000e220000002500 */
[----:B------:R-:W-:Y:S01]  /*0140*/  LEA.HI.SX32 R2, R5, R2, 0x1e ;  /* 0x0000000205027211 */ /* 0x000fe200078ff2ff */
[----:B------:R-:W4:Y:S01]  /*0150*/  LDL.64 R112, [R1+0x160] ;  /* 0x0001600001707983 */ /* 0x000f220000100a00 */
[----:B------:R-:W0:Y:S02]  /*0160*/  LDCU UR4, c[0x0][0x384] ;  /* 0x00007080ff0477ac */ /* 0x000e240008000800 */
[C---:B------:R-:W-:Y:S01]  /*0170*/  ISETP.GE.U32.AND P1, PT, R2.reuse, 0x80, PT ;  /* 0x000000800200780c */ /* 0x040fe20003f26070 */
[----:B------:R-:W4:Y:S01]  /*0180*/  LDL.64 R114, [R1+0x168] ;  /* 0x0001680001727983 */ /* 0x000f220000100a00 */
[----:B------:R-:W-:-:S02]  /*0190*/  ISETP.GE.U32.AND P4, PT, R2, 0x100, PT ;  /* 0x000001000200780c */ /* 0x000fc40003f86070 */
[C---:B------:R-:W-:Y:S01]  /*01a0*/  ISETP.GE.U32.AND P3, PT, R2.reuse, 0x180, PT ;  /* 0x000001800200780c */ /* 0x040fe20003f66070 */
[----:B------:R-:W4:Y:S01]  /*01b0*/  LDL.64 R108, [R1+0x150] ;  /* 0x00015000016c7983 */ /* 0x000f220000100a00 */
[----:B------:R-:W-:-:S03]  /*01c0*/  ISETP.GE.U32.AND P6, PT, R2, 0x200, PT ;  /* 0x000002000200780c */ /* 0x000fc60003fc6070 */
[----:B------:R-:W4:Y:S04]  /*01d0*/  LDL.64 R110, [R1+0x158] ;  /* 0x00015800016e7983 */ /* 0x000f280000100a00 */
[----:B------:R-:W1:Y:S01]  /*01e0*/  @P1 LDC.64 R4, c[0x0][0x3d0] ;  /* 0x0000f400ff041b82 */ /* 0x000e620000000a00 */
[----:B------:R-:W-:Y:S01]  /*01f0*/  @P1 LOP3.LUT R3, R3, 0x2, RZ, 0xfc, !PT ;  /* 0x0000000203031812 */ /* 0x000fe200078efcff */
[----:B------:R-:W4:Y:S03]  /*0200*/  LDL.64 R104, [R1+0x140] ;  /* 0x0001400001687983 */ /* 0x000f260000100a00 */
[----:B------:R-:W-:Y:S01]  /*0210*/  LOP3.LUT R3, R3, 0xfffffffb, RZ, 0xc0, !PT ;  /* 0xfffffffb03037812 */ /* 0x000fe200078ec0ff */
[----:B------:R-:W4:Y:S02]  /*0220*/  LDL.64 R106, [R1+0x148] ;  /* 0x00014800016a7983 */ /* 0x000f240000100a00 */
[----:B------:R-:W3:Y:S01]  /*0230*/  @P1 LDC.64 R6, c[0x0][0x3e8] ;  /* 0x0000fa00ff061b82 */ /* 0x000ee20000000a00 */
[----:B------:R-:W-:Y:S01]  /*0240*/  @P4 LOP3.LUT R3, R3, 0x4, RZ, 0xfc, !PT ;  /* 0x0000000403034812 */ /* 0x000fe200078efcff */
[----:B------:R-:W4:Y:S03]  /*0250*/  LDL.64 R100, [R1+0x130] ;  /* 0x0001300001647983 */ /* 0x000f260000100a00 */
[----:B------:R-:W-:Y:S01]  /*0260*/  LOP3.LUT R3, R3, 0xfffffff7, RZ, 0xc0, !PT ;  /* 0xfffffff703037812 */ /* 0x000fe200078ec0ff */
[----:B------:R-:W4:Y:S02]  /*0270*/  LDL.64 R102, [R1+0x138] ;  /* 0x0001380001667983 */ /* 0x000f240000100a00 */
[----:B------:R-:W0:Y:S01]  /*0280*/  @P4 LDC.64 R8, c[0x0][0x3d0] ;  /* 0x0000f400ff084b82 */ /* 0x000e220000000a00 */
[----:B------:R-:W-:Y:S01]  /*0290*/  @P3 LOP3.LUT R3, R3, 0x8, RZ, 0xfc, !PT ;  /* 0x0000000803033812 */ /* 0x000fe200078efcff */
[----:B------:R-:W4:Y:S03]  /*02a0*/  LDL.64 R96, [R1+0x120] ;  /* 0x0001200001607983 */ /* 0x000f260000100a00 */
[----:B------:R-:W-:Y:S01]  /*02b0*/  LOP3.LUT R3, R3, 0xfffffffe, RZ, 0xc0, !PT ;  /* 0xfffffffe03037812 */ /* 0x000fe200078ec0ff */
[----:B------:R-:W4:Y:S02]  /*02c0*/  LDL.64 R98, [R1+0x128] ;  /* 0x0001280001627983 */ /* 0x000f240000100a00 */
[----:B------:R-:W0:Y:S02]  /*02d0*/  @P4 LDC.64 R10, c[0x0][0x3e8] ;  /* 0x0000fa00ff0a4b82 */ /* 0x000e240000000a00 */
[----:B------:R-:W4:Y:S04]  /*02e0*/  LDL.64 R92, [R1+0x110] ;  /* 0x00011000015c7983 */ /* 0x000f280000100a00 */
[----:B------:R-:W4:Y:S02]  /*02f0*/  LDL.64 R94, [R1+0x118] ;  /* 0x00011800015e7983 */ /* 0x000f240000100a00 */
[----:B------:R-:W0:Y:S08]  /*0300*/  @P3 LDC.64 R16, c[0x0][0x3d0] ;  /* 0x0000f400ff103b82 */ /* 0x000e300000000a00 */
[----:B------:R-:W0:Y:S01]  /*0310*/  @P3 LDC.64 R18, c[0x0][0x3e8] ;  /* 0x0000fa00ff123b82 */ /* 0x000e220000000a00 */
[----:B-1----:R-:W-:Y:S01]  /*0320*/  @P1 IMAD.WIDE.U32 R4, R89, 0x10, R4 ;  /* 0x0000001059041825 */ /* 0x002fe200078e0004 */
[----:B------:R-:W-:-:S06]  /*0330*/  @P6 LOP3.LUT R3, R3, 0x1, RZ, 0xfc, !PT ;  /* 0x0000000103036812 */ /* 0x000fcc00078efcff */
[----:B------:R-:W1:Y:S01]  /*0340*/  @P6 LDC.64 R20, c[0x0][0x3d0] ;  /* 0x0000f400ff146b82 */ /* 0x000e620000000a00 */
[----:B---3--:R-:W-:-:S07]  /*0350*/  @P1 IMAD.WIDE.U32 R6, R89, 0x10, R6 ;  /* 0x0000001059061825 */ /* 0x008fce00078e0006 */
[----:B------:R-:W3:Y:S01]  /*0360*/  @P6 LDC.64 R22, c[0x0][0x3e8] ;  /* 0x0000fa00ff166b82 */ /* 0x000ee20000000a00 */
[----:B------:R-:W-:-:S05]  /*0370*/  @P1 LOP3.LUT R89, R89, 0x80, RZ, 0xfc, !PT ;  /* 0x0000008059591812 */ /* 0x000fca00078efcff */
[----:B0-----:R-:W-:-:S04]  /*0380*/  @P4 IMAD.WIDE.U32 R12, R89, 0x10, R8 ;  /* 0x00000010590c4825 */ /* 0x001fc800078e0008 */
[C---:B------:R-:W-:Y:S01]  /*0390*/  @P4 IMAD.WIDE.U32 R14, R89.reuse, 0x10, R10 ;  /* 0x00000010590e4825 */ /* 0x040fe200078e000a */
[----:B------:R-:W-:-:S05]  /*03a0*/  @P4 IADD3 R89, PT, PT, R89, 0x80, RZ ;  /* 0x0000008059594810 */ /* 0x000fca0007ffe0ff */
[----:B------:R-:W-:-:S04]  /*03b0*/  @P3 IMAD.WIDE.U32 R16, R89, 0x10, R16 ;  /* 0x0000001059103825 */ /* 0x000fc800078e0010 */
[C---:B------:R-:W-:Y:S01]  /*03c0*/  @P3 IMAD.WIDE.U32 R18, R89.reuse, 0x10, R18 ;  /* 0x0000001059123825 */ /* 0x040fe200078e0012 */
[----:B------:R-:W-:Y:S02]  /*03d0*/  @P3 IADD3 R89, PT, PT, R89, 0x80, RZ ;  /* 0x0000008059593810 */ /* 0x000fe40007ffe0ff */
[----:B------:R-:W-:-:S03]  /*03e0*/  P2R R90, PR, RZ, 0x40 ;  /* 0x00000040ff5a7803 */ /* 0x000fc60000000000 */
[----:B-1----:R-:W-:-:S04]  /*03f0*/  @P6 IMAD.WIDE.U32 R20, R89, 0x10, R20 ;  /* 0x0000001059146825 */ /* 0x002fc800078e0014 */
[C---:B---3--:R-:W-:Y:S01]  /*0400*/  @P6 IMAD.WIDE.U32 R22, R89.reuse, 0x10, R22 ;  /* 0x0000001059166825 */ /* 0x048fe200078e0016 */
[----:B------:R-:W-:Y:S02]  /*0410*/  @P6 IADD3 R89, PT, PT, R89, 0x80, RZ ;  /* 0x0000008059596810 */ /* 0x000fe40007ffe0ff */
[----:B------:R-:W-:-:S04]  /*0420*/  LOP3.LUT P6, RZ, R3, 0x8, RZ, 0xc0, !PT ;  /* 0x0000000803ff7812 */ /* 0x000fc800078cc0ff */
[----:B------:R-:W-:Y:S02]  /*0430*/  P2R R88, PR, RZ, 0x40 ;  /* 0x00000040ff587803 */ /* 0x000fe40000000000 */
[----:B------:R-:W-:-:S04]  /*0440*/  LOP3.LUT P6, RZ, R3, 0x4, RZ, 0xc0, !PT ;  /* 0x0000000403ff7812 */ /* 0x000fc800078cc0ff */
[----:B------:R-:W-:Y:S02]  /*0450*/  P2R R0, PR, RZ, 0x40 ;  /* 0x00000040ff007803 */ /* 0x000fe40000000000 */
[----:B------:R-:W-:-:S13]  /*0460*/  LOP3.LUT P6, RZ, R3, 0x2, RZ, 0xc0, !PT ;  /* 0x0000000203ff7812 */ /* 0x000fda00078cc0ff */
[----:B------:R-:W5:Y:S04]  /*0470*/  @P6 LDG.E.128 R24, desc[UR20][R6.64] ;  /* 0x0000001406186981 */ /* 0x000f68000c1e1d00 */
[----:B--2---:R-:W2:Y:S04]  /*0480*/  @P6 LDG.E.128 R128, desc[UR20][R4.64] ;  /* 0x0000001404806981 */ /* 0x004ea8000c1e1d00 */
[----:B--2---:R-:W-:Y:S04]  /*0490*/  @P6 STL.64 [R1+0x1a0], R128 ;  /* 0x0001a08001006387 */ /* 0x004fe80000100a00 */
[----:B------:R-:W-:Y:S01]  /*04a0*/  @P6 STL.64 [R1+0x1a8], R130 ;  /* 0x0001a88201006387 */ /* 0x000fe20000100a00 */
[----:B------:R-:W-:-:S13]  /*04b0*/  ISETP.NE.AND P6, PT, R0, RZ, PT ;  /* 0x000000ff0000720c */ /* 0x000fda0003fc5270 */
[----:B----4-:R-:W2:Y:S04]  /*04c0*/  @P6 LDG.E.128 R124, desc[UR20][R12.64] ;  /* 0x000000140c7c6981 */ /* 0x010ea8000c1e1d00 */
[----:B------:R-:W5:Y:S01]  /*04d0*/  @P6 LDG.E.128 R28, desc[UR20][R14.64] ;  /* 0x000000140e1c6981 */ /* 0x000f62000c1e1d00 */
[C---:B------:R-:W-:Y:S02]  /*04e0*/  ISETP.GE.U32.AND P0, PT, R2.reuse, 0x280, PT ;  /* 0x000002800200780c */ /* 0x040fe40003f06070 */
[C---:B------:R-:W-:Y:S02]  /*04f0*/  ISETP.GE.U32.AND P1, PT, R2.reuse, 0x300, PT ;  /* 0x000003000200780c */ /* 0x040fe40003f26070 */
[C---:B------:R-:W-:Y:S02]  /*0500*/  ISETP.GE.U32.AND P2, PT, R2.reuse, 0x380, PT ;  /* 0x000003800200780c */ /* 0x040fe40003f46070 */
[----:B------:R-:W-:-:S07]  /*0510*/  ISETP.GE.U32.AND P3, PT, R2, 0x400, PT ;  /* 0x000004000200780c */ /* 0x000fce0003f66070 */
[----:B------:R-:W0:Y:S08]  /*0520*/  @P0 LDC.64 R8, c[0x0][0x3d0] ;  /* 0x0000f400ff080b82 */ /* 0x000e300000000a00 */
[----:B------:R-:W1:Y:S01]  /*0530*/  @P0 LDC.64 R10, c[0x0][0x3e8] ;  /* 0x0000fa00ff0a0b82 */ /* 0x000e620000000a00 */
[----:B------:R-:W-:-:S07]  /*0540*/  ISETP.GE.U32.AND P4, PT, R2, 0x480, PT ;  /* 0x000004800200780c */ /* 0x000fce0003f86070 */
[----:B------:R-:W3:Y:S08]  /*0550*/  @P1 LDC.64 R68, c[0x0][0x3d0] ;  /* 0x0000f400ff441b82 */ /* 0x000ef00000000a00 */
[----:B------:R-:W4:Y:S01]  /*0560*/  @P1 LDC.64 R70, c[0x0][0x3e8] ;  /* 0x0000fa00ff461b82 */ /* 0x000f220000000a00 */
[----:B------:R-:W-:-:S07]  /*0570*/  ISETP.GE.U32.AND P5, PT, R2, 0x500, PT ;  /* 0x000005000200780c */ /* 0x000fce0003fa6070 */
[----:B------:R-:W4:Y:S08]  /*0580*/  @P2 LDC.64 R72, c[0x0][0x3d0] ;  /* 0x0000f400ff482b82 */ /* 0x000f300000000a00 */
[----:B------:R-:W4:Y:S01]  /*0590*/  @P2 LDC.64 R74, c[0x0][0x3e8] ;  /* 0x0000fa00ff4a2b82 */ /* 0x000f220000000a00 */
[----:B--2---:R-:W-:Y:S07]  /*05a0*/  @P6 STL.64 [R1+0x190], R124 ;  /* 0x0001907c01006387 */ /* 0x004fee0000100a00 */
[----:B------:R-:W2:Y:S01]  /*05b0*/  @P3 LDC.64 R76, c[0x0][0x3d0] ;  /* 0x0000f400ff4c3b82 */ /* 0x000ea20000000a00 */
[----:B------:R-:W-:Y:S01]  /*05c0*/  @P6 STL.64 [R1+0x198], R126 ;  /* 0x0001987e01006387 */ /* 0x000fe20000100a00 */
[----:B------:R-:W-:-:S06]  /*05d0*/  ISETP.NE.AND P6, PT, R88, RZ, PT ;  /* 0x000000ff5800720c */ /* 0x000fcc0003fc5270 */
[----:B------:R-:W2:Y:S01]  /*05e0*/  @P3 LDC.64 R78, c[0x0][0x3e8] ;  /* 0x0000fa00ff4e3b82 */ /* 0x000ea20000000a00 */
[----:B0-----:R-:W-:-:S04]  /*05f0*/  @P0 IMAD.WIDE.U32 R64, R89, 0x10, R8 ;  /* 0x0000001059400825 */ /* 0x001fc800078e0008 */
[----:B-1----:R-:W-:-:S03]  /*0600*/  @P0 IMAD.WIDE.U32 R66, R89, 0x10, R10 ;  /* 0x0000001059420825 */ /* 0x002fc600078e000a */
[----:B------:R-:W0:Y:S01]  /*0610*/  @P5 LDC.64 R84, c[0x0][0x3d0] ;  /* 0x0000f400ff545b82 */ /* 0x000e220000000a00 */
[----:B------:R-:W2:Y:S01]  /*0620*/  @P6 LDG.E.128 R120, desc[UR20][R16.64] ;  /* 0x0000001410786981 */ /* 0x000ea2000c1e1d00 */
[----:B------:R-:W-:-:S03]  /*0630*/  @P0 IADD3 R89, PT, PT, R89, 0x80, RZ ;  /* 0x0000008059590810 */ /* 0x000fc60007ffe0ff */
[----:B------:R-:W5:Y:S03]  /*0640*/  @P6 LDG.E.128 R32, desc[UR20][R18.64] ;  /* 0x0000001412206981 */ /* 0x000f66000c1e1d00 */
[----:B------:R-:W1:Y:S01]  /*0650*/  @P4 LDC.64 R8, c[0x0][0x3d0] ;  /* 0x0000f400ff084b82 */ /* 0x000e620000000a00 */
[C---:B---3--:R-:W-:Y:S01]  /*0660*/  @P1 IMAD.WIDE.U32 R68, R89.reuse, 0x10, R68 ;  /* 0x0000001059441825 */ /* 0x048fe200078e0044 */
[----:B------:R-:W3:Y:S06]  /*0670*/  @P0 LDG.E.128 R112, desc[UR20][R64.64] ;  /* 0x0000001440700981 */ /* 0x000eec000c1e1d00 */
[----:B------:R-:W0:Y:S01]  /*0680*/  @P4 LDC.64 R10, c[0x0][0x3e8] ;  /* 0x0000fa00ff0a4b82 */ /* 0x000e220000000a00 */
[C---:B----4-:R-:W-:Y:S01]  /*0690*/  @P1 IMAD.WIDE.U32 R70, R89.reuse, 0x10, R70 ;  /* 0x0000001059461825 */ /* 0x050fe200078e0046 */
[----:B------:R-:W-:Y:S01]  /*06a0*/  @P1 IADD3 R89, PT, PT, R89, 0x80, RZ ;  /* 0x0000008059591810 */ /* 0x000fe20007ffe0ff */
[----:B------:R4:W3:Y:S04]  /*06b0*/  @P1 LDG.E.128 R108, desc[UR20][R68.64] ;  /* 0x00000014446c1981 */ /* 0x0008e8000c1e1d00 */
[C---:B------:R-:W-:Y:S01]  /*06c0*/  @P2 IMAD.WIDE.U32 R72, R89.reuse, 0x10, R72 ;  /* 0x0000001059482825 */ /* 0x040fe200078e0048 */
[----:B------:R-:W4:Y:S01]  /*06d0*/  @P5 LDC.64 R86, c[0x0][0x3e8] ;  /* 0x0000fa00ff565b82 */ /* 0x000f220000000a00 */
[----:B------:R-:W5:Y:S02]  /*06e0*/  @P0 LDG.E.128 R40, desc[UR20][R66.64] ;  /* 0x0000001442280981 */ /* 0x000f64000c1e1d00 */
[C---:B------:R-:W-:Y:S01]  /*06f0*/  @P2 IMAD.WIDE.U32 R74, R89.reuse, 0x10, R74 ;  /* 0x00000010594a2825 */ /* 0x040fe200078e004a */
[----:B------:R-:W-:Y:S01]  /*0700*/  @P2 IADD3 R89, PT, PT, R89, 0x80, RZ ;  /* 0x0000008059592810 */ /* 0x000fe20007ffe0ff */
[----:B------:R-:W3:Y:S04]  /*0710*/  @P2 LDG.E.128 R104, desc[UR20][R72.64] ;  /* 0x0000001448682981 */ /* 0x000ee8000c1e1d00 */
[----:B--2---:R-:W-:Y:S01]  /*0720*/  @P3 IMAD.WIDE.U32 R76, R89, 0x10, R76 ;  /* 0x00000010594c3825 */ /* 0x004fe200078e004c */
[----:B------:R-:W-:Y:S01]  /*0730*/  UISETP.GE.AND UP0, UPT, UR28, UR4, UPT ;  /* 0x000000041c00728c */ /* 0x000fe2000bf06270 */
[----:B------:R-:W-:Y:S01]  /*0740*/  LOP3.LUT R3, R3, 0xffffffef, RZ, 0xc0, !PT ;  /* 0xffffffef03037812 */ /* 0x000fe200078ec0ff */
[----:B------:R2:W5:Y:S01]  /*0750*/  @P1 LDG.E.128 R44, desc[UR20][R70.64] ;  /* 0x00000014462c1981 */ /* 0x000562000c1e1d00 */
[C---:B------:R-:W-:Y:S01]  /*0760*/  @P3 IMAD.WIDE.U32 R78, R89.reuse, 0x10, R78 ;  /* 0x00000010594e3825 */ /* 0x040fe200078e004e */
[----:B------:R-:W-:-:S02]  /*0770*/  @P3 IADD3 R89, PT, PT, R89, 0x80, RZ ;  /* 0x0000008059593810 */ /* 0x000fc40007ffe0ff */
[----:B------:R-:W3:Y:S03]  /*0780*/  @P3 LDG.E.128 R100, desc[UR20][R76.64] ;  /* 0x000000144c643981 */ /* 0x000ee6000c1e1d00 */
[C---:B-1----:R-:W-:Y:S01]  /*0790*/  @P4 IMAD.WIDE.U32 R80, R89.reuse, 0x10, R8 ;  /* 0x0000001059504825 */ /* 0x042fe200078e0008 */
[----:B------:R1:W5:Y:S03]  /*07a0*/  @P2 LDG.E.128 R48, desc[UR20][R74.64] ;  /* 0x000000144a302981 */ /* 0x000366000c1e1d00 */
[C---:B0-----:R-:W-:Y:S01]  /*07b0*/  @P4 IMAD.WIDE.U32 R82, R89.reuse, 0x10, R10 ;  /* 0x0000001059524825 */ /* 0x041fe200078e000a */
[----:B------:R-:W-:Y:S01]  /*07c0*/  @P4 IADD3 R89, PT, PT, R89, 0x80, RZ ;  /* 0x0000008059594810 */ /* 0x000fe20007ffe0ff */
[----:B------:R-:W3:Y:S04]  /*07d0*/  @P4 LDG.E.128 R96, desc[UR20][R80.64] ;  /* 0x0000001450604981 */ /* 0x000ee8000c1e1d00 */
[C---:B------:R-:W-:Y:S01]  /*07e0*/  @P5 IMAD.WIDE.U32 R8, R89.reuse, 0x10, R84 ;  /* 0x0000001059085825 */ /* 0x040fe200078e0054 */
[----:B------:R0:W5:Y:S04]  /*07f0*/  @P3 LDG.E.128 R52, desc[UR20][R78.64] ;  /* 0x000000144e343981 */ /* 0x000168000c1e1d00 */
[----:B------:R-:W3:Y:S01]  /*0800*/  @P5 LDG.E.128 R92, desc[UR20][R8.64] ;  /* 0x00000014085c5981 */ /* 0x000ee2000c1e1d00 */
[----:B----4-:R-:W-:-:S03]  /*0810*/  @P5 IMAD.WIDE.U32 R10, R89, 0x10, R86 ;  /* 0x00000010590a5825 */ /* 0x010fc600078e0056 */
[----:B------:R4:W-:Y:S04]  /*0820*/  @P6 STL.64 [R1+0x180], R120 ;  /* 0x0001807801006387 */ /* 0x0009e80000100a00 */
[----:B------:R4:W-:Y:S01]  /*0830*/  @P6 STL.64 [R1+0x188], R122 ;  /* 0x0001887a01006387 */ /* 0x0009e20000100a00 */
[----:B------:R-:W-:-:S03]  /*0840*/  ISETP.NE.AND P6, PT, R90, RZ, PT ;  /* 0x000000ff5a00720c */ /* 0x000fc60003fc5270 */
[----:B------:R-:W5:Y:S01]  /*0850*/  @P5 LDG.E.128 R60, desc[UR20][R10.64] ;  /* 0x000000140a3c5981 */ /* 0x000f62000c1e1d00 */
[----:B------:R-:W-:Y:S02]  /*0860*/  @P5 LOP3.LUT R3, R3, 0x10, RZ, 0xfc, !PT ;  /* 0x0000001003035812 */ /* 0x000fe400078efcff */
[----:B------:R-:W-:Y:S02]  /*0870*/  CS2R R68, SRZ ;  /* 0x0000000000447805 */ /* 0x000fe4000001ff00 */
[----:B--2---:R-:W-:Y:S01]  /*0880*/  CS2R R70, SRZ ;  /* 0x0000000000467805 */ /* 0x004fe2000001ff00 */
[----:B------:R2:W5:Y:S04]  /*0890*/  @P4 LDG.E.128 R56, desc[UR20][R82.64] ;  /* 0x0000001452384981 */ /* 0x000568000c1e1d00 */
        /* <DEDUP_REMOVED lines=10> */
[----:B------:R-:W-:-:S02]  /*0940*/  CS2R R72, SRZ ;  /* 0x0000000000487805 */ /* 0x000fc4000001ff00 */
[----:B-1----:R-:W-:Y:S02]  /*0950*/  CS2R R74, SRZ ;  /* 0x00000000004a7805 */ /* 0x002fe4000001ff00 */
[----:B------:R-:W-:Y:S02]  /*0960*/  CS2R R76, SRZ ;  /* 0x00000000004c7805 */ /* 0x000fe4000001ff00 */
[----:B0-----:R-:W-:Y:S02]  /*0970*/  CS2R R78, SRZ ;  /* 0x00000000004e7805 */ /* 0x001fe4000001ff00 */
[----:B------:R-:W-:Y:S02]  /*0980*/  CS2R R80, SRZ ;  /* 0x0000000000507805 */ /* 0x000fe4000001ff00 */
[----:B--2---:R-:W-:Y:S02]  /*0990*/  CS2R R82, SRZ ;  /* 0x0000000000527805 */ /* 0x004fe4000001ff00 */
[----:B------:R-:W-:-:S02]  /*09a0*/  CS2R R84, SRZ ;  /* 0x0000000000547805 */ /* 0x000fc4000001ff00 */
[----:B------:R-:W-:Y:S02]  /*09b0*/  CS2R R86, SRZ ;  /* 0x0000000000567805 */ /* 0x000fe4000001ff00 */
[----:B------:R-:W-:Y:S02]  /*09c0*/  CS2R R88, SRZ ;  /* 0x0000000000587805 */ /* 0x000fe4000001ff00 */
[----:B------:R-:W-:Y:S02]  /*09d0*/  CS2R R90, SRZ ;  /* 0x00000000005a7805 */ /* 0x000fe4000001ff00 */
[----:B----4-:R-:W-:Y:S02]  /*09e0*/  CS2R R120, SRZ ;  /* 0x0000000000787805 */ /* 0x010fe4000001ff00 */
[----:B------:R-:W-:Y:S02]  /*09f0*/  CS2R R122, SRZ ;  /* 0x00000000007a7805 */ /* 0x000fe4000001ff00 */
[----:B------:R-:W-:-:S02]  /*0a00*/  CS2R R124, SRZ ;  /* 0x00000000007c7805 */ /* 0x000fc4000001ff00 */
[----:B------:R-:W-:Y:S02]  /*0a10*/  CS2R R126, SRZ ;  /* 0x00000000007e7805 */ /* 0x000fe4000001ff00 */
[----:B------:R-:W-:Y:S02]  /*0a20*/  CS2R R128, SRZ ;  /* 0x0000000000807805 */ /* 0x000fe4000001ff00 */
[----:B------:R-:W-:Y:S01]  /*0a30*/  CS2R R130, SRZ ;  /* 0x0000000000827805 */ /* 0x000fe2000001ff00 */
[----:B---3--:R-:W-:Y:S04]  /*0a40*/  @P6 STL.64 [R1+0x170], R116 ;  /* 0x0001707401006387 */ /* 0x008fe80000100a00 */
[----:B------:R-:W-:Y:S04]  /*0a50*/  @P6 STL.64 [R1+0x178], R118 ;  /* 0x0001787601006387 */ /* 0x000fe80000100a00 */
[----:B------:R-:W-:Y:S04]  /*0a60*/  STL [R1+0xe0], RZ ;  /* 0x0000e0ff01007387 */ /* 0x000fe80000100800 */
[----:B------:R-:W-:Y:S04]  /*0a70*/  @P0 STL.64 [R1+0x160], R112 ;  /* 0x0001607001000387 */ /* 0x000fe80000100a00 */
        /* <DEDUP_REMOVED lines=116> */
[----:B------:R-:W-:Y:S01]  /*11c0*/  UPLOP3.LUT UP1, UPT, UPT, UPT, UPT, 0x40, 0x4 ;  /* 0x000000000004789c */ /* 0x000fe20003f2e870 */
        /* <DEDUP_REMOVED lines=54> */
.L_x_19066:
[----:B0-----:R-:W-:-:S06]  /*1530*/  UIMAD.WIDE UR8, UR28, 0x4, UR14 ;  /* 0x000000041c0878a5 */ /* 0x001fcc000f8e020e */
[----:B-1234-:R-:W-:Y:S02]  /*1540*/  MOV R20, UR8 ;  /* 0x0000000800147c02 */ /* 0x01efe40008000f00 */
        /* <DEDUP_REMOVED lines=21> */
[C---:B------:R-:W-:Y:S01]  /*16a0*/  ISETP.GE.U32.AND P2, PT, R2.reuse, 0x80, PT ;  /* 0x000000800200780c */ /* 0x040fe20003f46070 */
[----:B------:R-:W-:Y:S01]  /*16b0*/  BSSY.RECONVERGENT B1, `(.L_x_18854) ;  /* 0x000006e000017945 */ /* 0x000fe20003800200 */
[----:B------:R-:W1:Y:S01]  /*16c0*/  S2R R22, SR_TID.X ;  /* 0x0000000000167919 */ /* 0x000e620000002100 */
[C---:B------:R-:W-:Y:S02]  /*16d0*/  ISETP.GE.U32.AND P5, PT, R2.reuse, 0x100, PT ;  /* 0x000001000200780c */ /* 0x040fe40003fa6070 */
[----:B------:R-:W-:Y:S02]  /*16e0*/  LOP3.LUT R3, R3, 0xfffffffb, RZ, 0xc0, !PT ;  /* 0xfffffffb03037812 */ /* 0x000fe400078ec0ff */
[----:B------:R-:W-:Y:S02]  /*16f0*/  ISETP.GE.U32.AND P4, PT, R2, 0x180, PT ;  /* 0x000001800200780c */ /* 0x000fe40003f86070 */
[----:B------:R-:W-:Y:S01]  /*1700*/  LOP3.LUT R3, R3, 0xfffffffd, RZ, 0xc0, !PT ;  /* 0xfffffffd03037812 */ /* 0x000fe200078ec0ff */
[----:B------:R-:W-:Y:S01]  /*1710*/  @UP3 UIADD3 UR7, UPT, UPT, UR11, -0x1, URZ ;  /* 0xffffffff0b073890 */ /* 0x000fe2000fffe0ff */
[----:B------:R-:W-:-:S02]  /*1720*/  PLOP3.LUT P1, PT, PT, PT, UP3, 0x80, 0x8 ;  /* 0x000000000008781c */ /* 0x000fc40003f2f038 */
[----:B------:R-:W-:Y:S01]  /*1730*/  @P2 LOP3.LUT R3, R3, 0x2, RZ, 0xfc, !PT ;  /* 0x0000000203032812 */ /* 0x000fe200078efcff */
[----:B------:R-:W-:Y:S01]  /*1740*/  @UP3 UIMAD UR7, UR7, UR6, URZ ;  /* 0x00000006070732a4 */ /* 0x000fe2000f8e02ff */
[----:B------:R-:W-:Y:S02]  /*1750*/  ISETP.NE.AND P0, PT, RZ, UR29, PT ;  /* 0x0000001dff007c0c */ /* 0x000fe4000bf05270 */
[----:B------:R-:W-:Y:S01]  /*1760*/  @P5 LOP3.LUT R3, R3, 0x4, RZ, 0xfc, !PT ;  /* 0x0000000403035812 */ /* 0x000fe200078efcff */
[----:B------:R-:W-:Y:S01]  /*1770*/  @UP3 USHF.R.S32.HI UR8, URZ, 0x1f, UR7 ;  /* 0x0000001fff083899 */ /* 0x000fe20008011407 */
[----:B------:R-:W-:Y:S02]  /*1780*/  ISETP.GE.U32.AND P3, PT, R2, 0x200, PT ;  /* 0x000002000200780c */ /* 0x000fe40003f66070 */
[----:B------:R-:W-:Y:S01]  /*1790*/  LOP3.LUT R3, R3, 0xfffffff7, RZ, 0xc0, !PT ;  /* 0xfffffff703037812 */ /* 0x000fe200078ec0ff */
[----:B------:R-:W-:Y:S02]  /*17a0*/  @UP3 ULEA.HI UR8, UR8, UR7, URZ, 0x2 ;  /* 0x0000000708083291 */ /* 0x000fe4000f8f10ff */
[----:B------:R-:W-:Y:S01]  /*17b0*/  UIMAD UR7, UR28, UR6, URZ ;  /* 0x000000061c0772a4 */ /* 0x000fe2000f8e02ff */
[----:B------:R-:W-:-:S03]  /*17c0*/  @P4 LOP3.LUT R3, R3, 0x8, RZ, 0xfc, !PT ;  /* 0x0000000803034812 */ /* 0x000fc600078efcff */
[----:B------:R-:W-:Y:S01]  /*17d0*/  MOV R19, UR8 ;  /* 0x0000000800137c02 */ /* 0x000fe20008000f00 */
[----:B------:R-:W-:Y:S01]  /*17e0*/  UIADD3 UR8, UPT, UPT, UR32, -0x1, URZ ;  /* 0xffffffff20087890 */ /* 0x000fe2000fffe0ff */
[----:B------:R-:W-:-:S03]  /*17f0*/  LOP3.LUT R3, R3, 0xfffffffe, RZ, 0xc0, !PT ;  /* 0xfffffffe03037812 */ /* 0x000fc600078ec0ff */
[----:B------:R-:W-:Y:S01]  /*1800*/  UIMAD UR9, UR8, UR6, URZ ;  /* 0x00000006080972a4 */ /* 0x000fe2000f8e02ff */
[----:B------:R-:W-:Y:S01]  /*1810*/  @P3 LOP3.LUT R3, R3, 0x1, RZ, 0xfc, !PT ;  /* 0x0000000103033812 */ /* 0x000fe200078efcff */
[----:B------:R-:W-:Y:S02]  /*1820*/  USHF.R.S32.HI UR8, URZ, 0x1f, UR7 ;  /* 0x0000001fff087899 */ /* 0x000fe40008011407 */
[----:B------:R-:W-:Y:S02]  /*1830*/  USHF.R.S32.HI UR10, URZ, 0x1f, UR9 ;  /* 0x0000001fff0a7899 */ /* 0x000fe40008011409 */
[----:B------:R-:W-:Y:S02]  /*1840*/  ULEA.HI UR8, UR8, UR7, URZ, 0x2 ;  /* 0x0000000708087291 */ /* 0x000fe4000f8f10ff */
[----:B------:R-:W-:-:S04]  /*1850*/  ULEA.HI UR10, UR10, UR9, URZ, 0x2 ;  /* 0x000000090a0a7291 */ /* 0x000fc8000f8f10ff */
[----:B0-----:R-:W-:-:S04]  /*1860*/  MOV R20, UR8 ;  /* 0x0000000800147c02 */ /* 0x001fc80008000f00 */
[----:B-1----:R-:W-:Y:S02]  /*1870*/  LEA.HI.SX32 R180, R20, R22, 0x1e ;  /* 0x0000001614b47211 */ /* 0x002fe400078ff2ff */
[----:B------:R-:W-:-:S03]  /*1880*/  CS2R R20, SRZ ;  /* 0x0000000000147805 */ /* 0x000fc6000001ff00 */
[----:B------:R0:W-:Y:S01]  /*1890*/  STL [R1+0x2c], R180 ;  /* 0x00002cb401007387 */ /* 0x0001e20000100800 */
[----:B--2---:R-:W-:Y:S02]  /*18a0*/  FSEL R4, R4, RZ, !P0 ;  /* 0x000000ff04047208 */ /* 0x004fe40004000000 */
[----:B------:R-:W-:Y:S02]  /*18b0*/  ISETP.GE.U32.AND P0, PT, R2, 0x280, PT ;  /* 0x000002800200780c */ /* 0x000fe40003f06070 */
[----:B------:R-:W-:Y:S01]  /*18c0*/  R2UR UR33, R4 ;  /* 0x00000000042172ca */ /* 0x000fe200000e0000 */
[----:B------:R-:W-:Y:S01]  /*18d0*/  HFMA2 R4, -RZ, RZ, 0, 0 ;  /* 0x00000000ff047431 */ /* 0x000fe200000001ff */
[----:B------:R-:W-:Y:S02]  /*18e0*/  @P1 LEA.HI.SX32 R4, R19, R22, 0x1e ;  /* 0x0000001613041211 */ /* 0x000fe400078ff2ff */
[----:B------:R-:W-:Y:S02]  /*18f0*/  MOV R19, UR10 ;  /* 0x0000000a00137c02 */ /* 0x000fe40008000f00 */
[----:B------:R-:W-:-:S02]  /*1900*/  ISETP.GE.U32.AND P1, PT, R2, 0x300, PT ;  /* 0x000003000200780c */ /* 0x000fc40003f26070 */
[----:B------:R-:W-:Y:S02]  /*1910*/  LEA.HI.SX32 R22, R19, R22, 0x1e ;  /* 0x0000001613167211 */ /* 0x000fe400078ff2ff */
[----:B------:R-:W-:Y:S01]  /*1920*/  MOV R19, R180 ;  /* 0x000000b400137202 */ /* 0x000fe20000000f00 */
[----:B0-----:R-:W-:Y:S08]  /*1930*/  @!P2 BRA `(.L_x_18855) ;  /* 0x000000040014a947 */ /* 0x001ff00003800000 */
[----:B------:R-:W0:Y:S01]  /*1940*/  LDC.64 R20, c[0x0][0x3a8] ;  /* 0x0000ea00ff147b82 */ /* 0x000e220000000a00 */
[----:B------:R-:W2:Y:S07]  /*1950*/  LDL.LU R232, [R1+0x60] ;  /* 0x0000600001e87983 */ /* 0x000eae0000300800 */
[----:B------:R-:W1:Y:S01]  /*1960*/  LDC.64 R180, c[0x0][0x428] ;  /* 0x00010a00ffb47b82 */ /* 0x000e620000000a00 */
[----:B------:R-:W-:Y:S01]  /*1970*/  ISETP.NE.U32.AND P2, PT, RZ, UR24, PT ;  /* 0x00000018ff007c0c */ /* 0x000fe2000bf45070 */
[----:B------:R3:W-:Y:S06]  /*1980*/  STL [R1+0x1b0], R2 ;  /* 0x0001b00201007387 */ /* 0x0007ec0000100800 */
[----:B------:R-:W4:Y:S01]  /*1990*/  LDC.64 R202, c[0x0][0x3b0] ;  /* 0x0000ec00ffca7b82 */ /* 0x000f220000000a00 */
[----:B0-----:R-:W-:-:S04]  /*19a0*/  IMAD.WIDE.U32 R20, R19, 0x10, R20 ;  /* 0x0000001013147825 */ /* 0x001fc800078e0014 */
[----:B-1----:R-:W-:Y:S01]  /*19b0*/  IMAD.WIDE.U32 R180, R22, 0x10, R180 ;  /* 0x0000001016b47825 */ /* 0x002fe200078e00b4 */
[----:B------:R0:W2:Y:S01]  /*19c0*/  LDG.E.128 R184, desc[UR20][R20.64] ;  /* 0x0000001414b87981 */ /* 0x0000a2000c1e1d00 */
[----:B------:R-:W-:-:S03]  /*19d0*/  ISETP.NE.AND.EX P2, PT, RZ, UR25, PT, P2 ;  /* 0x00000019ff007c0c */ /* 0x000fc6000bf45320 */
[----:B---3--:R-:W3:Y:S04]  /*19e0*/  LDL.LU R2, [R1+0x100] ;  /* 0x0001000001027983 */ /* 0x008ee80000300800 */
[----:B------:R-:W3:Y:S04]  /*19f0*/  LDG.E.128 R180, desc[UR20][R180.64] ;  /* 0x00000014b4b47981 */ /* 0x000ee8000c1e1d00 */
[----:B------:R-:W3:Y:S02]  /*1a00*/  LDL.LU R222, [R1+0x64] ;  /* 0x0000640001de7983 */ /* 0x000ee40000300800 */
[----:B0-----:R-:W0:Y:S02]  /*1a10*/  @P2 LDC.64 R20, c[0x0][0x438] ;  /* 0x00010e00ff142b82 */ /* 0x001e240000000a00 */
[----:B------:R-:W3:Y:S04]  /*1a20*/  LDL R192, [R1+0x1a8] ;  /* 0x0001a80001c07983 */ /* 0x000ee80000100800 */
[----:B------:R-:W3:Y:S04]  /*1a30*/  LDL.LU R243, [R1+0x10c] ;  /* 0x00010c0001f37983 */ /* 0x000ee80000300800 */
[----:B------:R-:W3:Y:S01]  /*1a40*/  LDL R242, [R1+0x1ac] ;  /* 0x0001ac0001f27983 */ /* 0x000ee20000100800 */
[----:B0-----:R-:W-:-:S05]  /*1a50*/  @P2 IMAD.WIDE.U32 R20, R19, 0x10, R20 ;  /* 0x0000001013142825 */ /* 0x001fca00078e0014 */
[----:B------:R4:W5:Y:S02]  /*1a60*/  @P2 LDG.E.128 R132, desc[UR20][R20.64] ;  /* 0x0000001414842981 */ /* 0x000964000c1e1d00 */
[----:B----4-:R-:W-:Y:S02]  /*1a70*/  IMAD.WIDE.U32 R20, R4, 0x4, R202 ;  /* 0x0000000404147825 */ /* 0x010fe400078e00ca */
[----:B------:R-:W4:Y:S04]  /*1a80*/  LDL R202, [R1+0x1a4] ;  /* 0x0001a40001ca7983 */ /* 0x000f280000100800 */
[----:B------:R2:W5:Y:S02]  /*1a90*/  LDG.E R0, desc[UR20][R20.64] ;  /* 0x0000001414007981 */ /* 0x000564000c1e1900 */
[----:B--2---:R-:W-:Y:S01]  /*1aa0*/  FADD.FTZ R20, R184, -UR33 ;  /* 0x80000021b8147e21 */ /* 0x004fe20008010000 */
[----:B------:R-:W-:Y:S01]  /*1ab0*/  FADD.FTZ R15, R185, -UR33 ;  /* 0x80000021b90f7e21 */ /* 0x000fe20008010000 */
[----:B------:R-:W2:Y:S01]  /*1ac0*/  LDL.LU R184, [R1+0x6c] ;  /* 0x00006c0001b87983 */ /* 0x000ea20000300800 */
[----:B------:R-:W-:Y:S01]  /*1ad0*/  FADD.FTZ R21, R186, -UR33 ;  /* 0x80000021ba157e21 */ /* 0x000fe20008010000 */
[----:B------:R-:W-:Y:S01]  /*1ae0*/  FMUL.FTZ R203, R20, UR31 ;  /* 0x0000001f14cb7c20 */ /* 0x000fe20008410000 */
[----:B------:R-:W-:Y:S01]  /*1af0*/  FADD.FTZ R20, R187, -UR33 ;  /* 0x80000021bb147e21 */ /* 0x000fe20008010000 */
[----:B------:R-:W2:Y:S01]  /*1b00*/  LDL.LU R185, [R1+0x108] ;  /* 0x0001080001b97983 */ /* 0x000ea20000300800 */
[----:B---3--:R-:W-:-:S03]  /*1b10*/  FADD.FTZ R232, R232, R180 ;  /* 0x000000b4e8e87221 */ /* 0x008fc60000010000 */
[----:B------:R-:W3:Y:S04]  /*1b20*/  LDL.LU R186, [R1+0x68] ;  /* 0x0000680001ba7983 */ /* 0x000ee80000300800 */
[----:B------:R-:W3:Y:S04]  /*1b30*/  LDL.LU R187, [R1+0x104] ;  /* 0x0001040001bb7983 */ /* 0x000ee80000300800 */
[----:B------:R0:W-:Y:S02]  /*1b40*/  STL [R1+0x60], R232 ;  /* 0x000060e801007387 */ /* 0x0001e40000100800 */
[----:B0-----:R-:W-:-:S02]  /*1b50*/  FMUL.FTZ R232, R15, UR31 ;  /* 0x0000001f0fe87c20 */ /* 0x001fc40008410000 */
[----:B------:R-:W3:Y:S01]  /*1b60*/  LDL R15, [R1+0x1a0] ;  /* 0x0001a000010f7983 */ /* 0x000ee20000100800 */
[----:B------:R-:W-:Y:S01]  /*1b70*/  FFMA.FTZ R2, R180, R203, R2 ;  /* 0x000000cbb4027223 */ /* 0x000fe20000010002 */
[----:B------:R-:W-:-:S04]  /*1b80*/  FADD.FTZ R222, R222, R181 ;  /* 0x000000b5dede7221 */ /* 0x000fc80000010000 */
[----:B------:R0:W-:Y:S04]  /*1b90*/  STL [R1+0x100], R2 ;  /* 0x0001000201007387 */ /* 0x0001e80000100800 */
[----:B0-----:R0:W5:Y:S04]  /*1ba0*/  LDL.LU R2, [R1+0x1b0] ;  /* 0x0001b00001027983 */ /* 0x0011680000300800 */
[----:B------:R1:W-:Y:S02]  /*1bb0*/  STL [R1+0x64], R222 ;  /* 0x000064de01007387 */ /* 0x0003e40000100800 */
[----:B-1----:R-:W-:Y:S01]  /*1bc0*/  FMUL.FTZ R222, R21, UR31 ;  /* 0x0000001f15de7c20 */ /* 0x002fe20008410000 */
[----:B----4-:R-:W-:Y:S01]  /*1bd0*/  FMUL.FTZ R202, R202, R181 ;  /* 0x000000b5caca7220 */ /* 0x010fe20000410000 */
[----:B------:R-:W-:Y:S01]  /*1be0*/  FMUL.FTZ R192, R192, R182 ;  /* 0x000000b6c0c07220 */ /* 0x000fe20000410000 */
[----:B------:R-:W-:-:S02]  /*1bf0*/  IADD3 R4, PT, PT, R4, 0x80, RZ ;  /* 0x0000008004047810 */ /* 0x000fc40007ffe0ff */
[----:B------:R-:W-:Y:S02]  /*1c00*/  IADD3 R22, PT, PT, R22, 0x80, RZ ;  /* 0x0000008016167810 */ /* 0x000fe40007ffe0ff */
[----:B------:R-:W-:Y:S01]  /*1c10*/  IADD3 R19, PT, PT, R19, 0x80, RZ ;  /* 0x0000008013137810 */ /* 0x000fe20007ffe0ff */
[----:B--2---:R-:W-:Y:S01]  /*1c20*/  FADD.FTZ R184, R184, R183 ;  /* 0x000000b7b8b87221 */ /* 0x004fe20000010000 */
[----:B------:R-:W-:Y:S01]  /*1c30*/  FFMA.FTZ R185, R182, R222, R185 ;  /* 0x000000deb6b97223 */ /* 0x000fe200000100b9 */
[----:B---3--:R-:W-:Y:S01]  /*1c40*/  FADD.FTZ R186, R186, R182 ;  /* 0x000000b6baba7221 */ /* 0x008fe20000010000 */
[----:B------:R-:W-:Y:S01]  /*1c50*/  FFMA.FTZ R187, R181, R232, R187 ;  /* 0x000000e8b5bb7223 */ /* 0x000fe200000100bb */
[----:B------:R-:W-:-:S04]  /*1c60*/  FMUL.FTZ R181, R242, R183 ;  /* 0x000000b7f2b57220 */ /* 0x000fc80000410000 */
[----:B------:R0:W-:Y:S04]  /*1c70*/  STL [R1+0x104], R187 ;  /* 0x000104bb01007387 */ /* 0x0001e80000100800 */
[----:B------:R0:W-:Y:S01]  /*1c80*/  STL [R1+0x68], R186 ;  /* 0x000068ba01007387 */ /* 0x0001e20000100800 */
[----:B------:R-:W-:Y:S01]  /*1c90*/  FMUL.FTZ R15, R15, R180 ;  /* 0x000000b40f0f7220 */ /* 0x000fe20000410000 */
[----:B------:R-:W-:Y:S02]  /*1ca0*/  FMUL.FTZ R180, R20, UR31 ;  /* 0x0000001f14b47c20 */ /* 0x000fe40008410000 */
[----:B------:R0:W-:Y:S02]  /*1cb0*/  STL [R1+0x108], R185 ;  /* 0x000108b901007387 */ /* 0x0001e40000100800 */
[----:B------:R-:W-:-:S02]  /*1cc0*/  FFMA.FTZ R243, R183, R180, R243 ;  /* 0x000000b4b7f37223 */ /* 0x000fc400000100f3 */
[----:B------:R0:W-:Y:S04]  /*1cd0*/  STL [R1+0x6c], R184 ;  /* 0x00006cb801007387 */ /* 0x0001e80000100800 */
[----:B------:R0:W-:Y:S04]  /*1ce0*/  STL [R1+0x28], R180 ;  /* 0x000028b401007387 */ /* 0x0001e80000100800 */
[----:B------:R0:W-:Y:S04]  /*1cf0*/  STL [R1+0x10c], R243 ;  /* 0x00010cf301007387 */ /* 0x0001e80000100800 */
[----:B------:R0:W-:Y:S01]  /*1d00*/  STL [R1], R181 ;  /* 0x000000b501007387 */ /* 0x0001e20000100800 */
[----:B------:R-:W-:Y:S01]  /*1d10*/  FADD.FTZ R21, RZ, R15 ;  /* 0x0000000fff157221 */ /* 0x000fe20000010000 */
[----:B------:R-:W-:-:S03]  /*1d20*/  FFMA.FTZ R20, R203, R15, RZ ;  /* 0x0000000fcb147223 */ /* 0x000fc600000100ff */
[----:B------:R-:W-:Y:S01]  /*1d30*/  FADD.FTZ R21, R21, R202 ;  /* 0x000000ca15157221 */ /* 0x000fe20000010000 */
[----:B------:R-:W-:-:S03]  /*1d40*/  FFMA.FTZ R20, R232, R202, R20 ;  /* 0x000000cae8147223 */ /* 0x000fc60000010014 */
[----:B------:R-:W-:Y:S01]  /*1d50*/  FADD.FTZ R21, R21, R192 ;  /* 0x000000c015157221 */ /* 0x000fe20000010000 */
[----:B------:R-:W-:-:S03]  /*1d60*/  FFMA.FTZ R20, R222, R192, R20 ;  /* 0x000000c0de147223 */ /* 0x000fc60000010014 */
[----:B------:R-:W-:Y:S01]  /*1d70*/  FADD.FTZ R21, R21, R181 ;  /* 0x000000b515157221 */ /* 0x000fe20000010000 */
[----:B0-----:R-:W-:-:S07]  /*1d80*/  FFMA.FTZ R20, R180, R181, R20 ;  /* 0x000000b5b4147223 */ /* 0x001fce0000010014 */
.L_x_18855:
[----:B------:R-:W-:Y:S05]  /*1d90*/  BSYNC.RECONVERGENT B1 ;  /* 0x0000000000017941 */ /* 0x000fea0003800200 */
.L_x_18854:
        /* <DEDUP_REMOVED lines=24> */
[----:B------:R-:W0:Y:S04]  /*1f20*/  LDL.LU R243, [R1+0xf8] ;  /* 0x0000f80001f37983 */ /* 0x000e280000300800 */
[----:B------:R-:W3:Y:S01]  /*1f30*/  LDL.LU R242, [R1+0xfc] ;  /* 0x0000fc0001f27983 */ /* 0x000ee20000300800 */
[----:B--2---:R-:W-:Y:S01]  /*1f40*/  FADD.FTZ R230, R230, R184 ;  /* 0x000000b8e6e67221 */ /* 0x004fe20000010000 */
[----:B----4-:R-:W-:Y:S01]  /*1f50*/  FMUL.FTZ R221, R221, R184 ;  /* 0x000000b8dddd7220 */ /* 0x010fe20000410000 */
[----:B---3--:R-:W-:Y:S01]  /*1f60*/  FADD.FTZ R180, R180, -UR33 ;  /* 0x80000021b4b47e21 */ /* 0x008fe20008010000 */
[----:B------:R-:W-:-:S03]  /*1f70*/  FADD.FTZ R181, R181, -UR33 ;  /* 0x80000021b5b57e21 */ /* 0x000fc60008010000 */
[----:B------:R-:W-:Y:S02]  /*1f80*/  FMUL.FTZ R240, R180, UR31 ;  /* 0x0000001fb4f07c20 */ /* 0x000fe40008410000 */
[----:B------:R-:W2:Y:S02]  /*1f90*/  LDL.LU R180, [R1+0x5c] ;  /* 0x00005c0001b47983 */ /* 0x000ea40000300800 */
[----:B------:R-:W-:Y:S02]  /*1fa0*/  FFMA.FTZ R0, R184, R240, R0 ;  /* 0x000000f0b8007223 */ /* 0x000fe40000010000 */
[----:B------:R1:W-:Y:S02]  /*1fb0*/  STL [R1+0x50], R230 ;  /* 0x000050e601007387 */ /* 0x0003e40000100800 */
[----:B-1----:R-:W-:Y:S02]  /*1fc0*/  FMUL.FTZ R230, R181, UR31 ;  /* 0x0000001fb5e67c20 */ /* 0x002fe40008410000 */
[----:B------:R-:W3:Y:S04]  /*1fd0*/  LDL.LU R181, [R1+0x58] ;  /* 0x0000580001b57983 */ /* 0x000ee80000300800 */
[----:B------:R1:W-:Y:S04]  /*1fe0*/  STL [R1+0xf0], R0 ;  /* 0x0000f00001007387 */ /* 0x0003e80000100800 */
[----:B-1----:R1:W5:Y:S04]  /*1ff0*/  LDL.LU R0, [R1+0x1b0] ;  /* 0x0001b00001007983 */ /* 0x0023680000300800 */
[----:B------:R-:W4:Y:S01]  /*2000*/  LDL.LU R184, [R1+0xf4] ;  /* 0x0000f40001b87983 */ /* 0x000f220000300800 */
[----:B------:R-:W-:Y:S01]  /*2010*/  FADD.FTZ R211, R211, R185 ;  /* 0x000000b9d3d37221 */ /* 0x000fe20000010000 */
[----:B------:R-:W-:-:S04]  /*2020*/  FADD.FTZ R182, R182, -UR33 ;  /* 0x80000021b6b67e21 */ /* 0x000fc80008010000 */
[----:B------:R0:W-:Y:S01]  /*2030*/  STL [R1+0x54], R211 ;  /* 0x000054d301007387 */ /* 0x0001e20000100800 */
[----:B------:R-:W-:Y:S01]  /*2040*/  FADD.FTZ R183, R183, -UR33 ;  /* 0x80000021b7b77e21 */ /* 0x000fe20008010000 */
[----:B0-----:R-:W-:-:S04]  /*2050*/  FMUL.FTZ R211, R182, UR31 ;  /* 0x0000001fb6d37c20 */ /* 0x001fc80008410000 */
[----:B------:R-:W-:Y:S01]  /*2060*/  FFMA.FTZ R243, R186, R211, R243 ;  /* 0x000000d3baf37223 */ /* 0x000fe200000100f3 */
[----:B------:R-:W-:Y:S01]  /*2070*/  FMUL.FTZ R201, R201, R185 ;  /* 0x000000b9c9c97220 */ /* 0x000fe20000410000 */
        /* <DEDUP_REMOVED lines=8> */
[----:B------:R-:W-:-:S02]  /*2100*/  IADD3 R4, PT, PT, R4, 0x80, RZ ;  /* 0x0000008004047810 */ /* 0x000fc40007ffe0ff */
[----:B------:R-:W-:Y:S01]  /*2110*/  IADD3 R22, PT, PT, R22, 0x80, RZ ;  /* 0x0000008016167810 */ /* 0x000fe20007ffe0ff */
[----:B------:R-:W-:Y:S01]  /*2120*/  FADD.FTZ R21, R21, R252 ;  /* 0x000000fc15157221 */ /* 0x000fe20000010000 */
[----:B------:R-:W-:Y:S01]  /*2130*/  IADD3 R19, PT, PT, R19, 0x80, RZ ;  /* 0x0000008013137810 */ /* 0x000fe20007ffe0ff */
[----:B--2---:R-:W-:Y:S01]  /*2140*/  FADD.FTZ R180, R180, R187 ;  /* 0x000000bbb4b47221 */ /* 0x004fe20000010000 */
[----:B---3--:R-:W-:Y:S01]  /*2150*/  FADD.FTZ R181, R181, R186 ;  /* 0x000000bab5b57221 */ /* 0x008fe20000010000 */
[----:B----4-:R-:W-:-:S05]  /*2160*/  FFMA.FTZ R184, R185, R230, R184 ;  /* 0x000000e6b9b87223 */ /* 0x010fca00000100b8 */
[----:B------:R-:W-:Y:S04]  /*2170*/  STL [R1+0xf4], R184 ;  /* 0x0000f4b801007387 */ /* 0x000fe80000100800 */
[----:B------:R-:W-:Y:S04]  /*2180*/  STL [R1+0x58], R181 ;  /* 0x000058b501007387 */ /* 0x000fe80000100800 */
[----:B------:R0:W-:Y:S02]  /*2190*/  STL [R1+0xf8], R243 ;  /* 0x0000f8f301007387 */ /* 0x0001e40000100800 */
[----:B0-----:R-:W-:-:S04]  /*21a0*/  FMUL.FTZ R243, R183, UR31 ;  /* 0x0000001fb7f37c20 */ /* 0x001fc80008410000 */
[----:B------:R-:W-:Y:S01]  /*21b0*/  FFMA.FTZ R242, R187, R243, R242 ;  /* 0x000000f3bbf27223 */ /* 0x000fe200000100f2 */
[----:B------:R1:W-:Y:S04]  /*21c0*/  STL [R1+0x20], R243 ;  /* 0x000020f301007387 */ /* 0x0003e80000100800 */
[----:B------:R1:W-:Y:S04]  /*21d0*/  STL [R1+0x5c], R180 ;  /* 0x00005cb401007387 */ /* 0x0003e80000100800 */
[----:B------:R1:W-:Y:S01]  /*21e0*/  STL [R1+0xfc], R242 ;  /* 0x0000fcf201007387 */ /* 0x0003e20000100800 */
[----:B------:R-:W-:-:S07]  /*21f0*/  FFMA.FTZ R20, R243, R252, R20 ;  /* 0x000000fcf3147223 */ /* 0x000fce0000010014 */
.L_x_18857:
[----:B------:R-:W-:Y:S05]  /*2200*/  BSYNC.RECONVERGENT B1 ;  /* 0x0000000000017941 */ /* 0x000fea0003800200 */
.L_x_18856:
[----:B------:R-:W-:Y:S04]  /*2210*/  BSSY.RECONVERGENT B1, `(.L_x_18858) ;  /* 0x0000046000017945 */ /* 0x000fe80003800200 */
[----:B------:R-:W-:Y:S05]  /*2220*/  @!P4 BRA `(.L_x_18859) ;  /* 0x000000040010c947 */ /* 0x000fea0003800000 */
[----:B------:R-:W-:Y:S01]  /*2230*/  ISETP.NE.U32.AND P2, PT, RZ, UR24, PT ;  /* 0x00000018ff007c0c */ /* 0x000fe2000bf45070 */
[----:B------:R-:W0:Y:S01]  /*2240*/  LDC.64 R182, c[0x0][0x3a8] ;  /* 0x0000ea00ffb67b82 */ /* 0x000e220000000a00 */
[----:B------:R-:W2:Y:S02]  /*2250*/  LDL.LU R229, [R1+0x40] ;  /* 0x0000400001e57983 */ /* 0x000ea40000300800 */
[----:B------:R-:W-:Y:S02]  /*2260*/  ISETP.NE.AND.EX P2, PT, RZ, UR25, PT, P2 ;  /* 0x00000019ff007c0c */ /* 0x000fe4000bf45320 */
[----:B-----5:R3:W-:Y:S03]  /*2270*/  STL [R1+0x1b0], R0 ;  /* 0x0001b00001007387 */ /* 0x0207e60000100800 */
[----:B------:R-:W4:Y:S01]  /*2280*/  LDC.64 R184, c[0x0][0x428] ;  /* 0x00010a00ffb87b82 */ /* 0x000f220000000a00 */
[----:B---3--:R-:W3:Y:S07]  /*2290*/  LDL.LU R0, [R1+0xe0] ;  /* 0x0000e00001007983 */ /* 0x008eee0000300800 */
[----:B-1----:R-:W1:Y:S01]  /*22a0*/  @P2 LDC.64 R180, c[0x0][0x438] ;  /* 0x00010e00ffb42b82 */ /* 0x002e620000000a00 */
[----:B------:R-:W3:Y:S04]  /*22b0*/  LDL R220, [R1+0x180] ;  /* 0x0001800001dc7983 */ /* 0x000ee80000100800 */
[----:B------:R-:W3:Y:S03]  /*22c0*/  LDL.LU R210, [R1+0x44] ;  /* 0x0000440001d27983 */ /* 0x000ee60000300800 */
[----:B------:R-:W0:Y:S01]  /*22d0*/  LDC.64 R242, c[0x0][0x3b0] ;  /* 0x0000ec00fff27b82 */ /* 0x000e220000000a00 */
[----:B------:R-:W3:Y:S04]  /*22e0*/  LDL R200, [R1+0x184] ;  /* 0x0001840001c87983 */ /* 0x000ee80000100800 */
[----:B------:R-:W3:Y:S01]  /*22f0*/  LDL R190, [R1+0x188] ;  /* 0x0001880001be7983 */ /* 0x000ee20000100800 */
[----:B----4-:R-:W-:-:S03]  /*2300*/  IMAD.WIDE.U32 R184, R22, 0x10, R184 ;  /* 0x0000001016b87825 */ /* 0x010fc600078e00b8 */
[----:B------:R-:W4:Y:S04]  /*2310*/  LDL R251, [R1+0x18c] ;  /* 0x00018c0001fb7983 */ /* 0x000f280000100800 */
[----:B------:R-:W2:Y:S01]  /*2320*/  LDG.E.128 R184, desc[UR20][R184.64] ;  /* 0x00000014b8b87981 */ /* 0x000ea2000c1e1d00 */
[----:B-1----:R-:W-:-:S05]  /*2330*/  @P2 IMAD.WIDE.U32 R180, R19, 0x10, R180 ;  /* 0x0000001013b42825 */ /* 0x002fca00078e00b4 */
[----:B------:R0:W5:Y:S02]  /*2340*/  @P2 LDG.E.128 R140, desc[UR20][R180.64] ;  /* 0x00000014b48c2981 */ /* 0x000164000c1e1d00 */
[----:B0-----:R-:W-:-:S06]  /*2350*/  IMAD.WIDE.U32 R180, R19, 0x10, R182 ;  /* 0x0000001013b47825 */ /* 0x001fcc00078e00b6 */
[----:B------:R-:W4:Y:S01]  /*2360*/  LDG.E.128 R180, desc[UR20][R180.64] ;  /* 0x00000014b4b47981 */ /* 0x000f22000c1e1d00 */
[----:B------:R-:W-:-:S05]  /*2370*/  IMAD.WIDE.U32 R242, R4, 0x4, R242 ;  /* 0x0000000404f27825 */ /* 0x000fca00078e00f2 */
[----:B------:R0:W5:Y:S04]  /*2380*/  LDG.E R6, desc[UR20][R242.64] ;  /* 0x00000014f2067981 */ /* 0x000168000c1e1900 */
[----:B------:R-:W0:Y:S04]  /*2390*/  LDL.LU R243, [R1+0xe8] ;  /* 0x0000e80001f37983 */ /* 0x000e280000300800 */
[----:B------:R-:W4:Y:S01]  /*23a0*/  LDL.LU R242, [R1+0xec] ;  /* 0x0000ec0001f27983 */ /* 0x000f220000300800 */
[----:B--2---:R-:W-:Y:S01]  /*23b0*/  FADD.FTZ R229, R229, R184 ;  /* 0x000000b8e5e57221 */ /* 0x004fe20000010000 */
[----:B---3--:R-:W-:Y:S01]  /*23c0*/  FMUL.FTZ R220, R220, R184 ;  /* 0x000000b8dcdc7220 */ /* 0x008fe20000410000 */
[----:B----4-:R-:W-:Y:S01]  /*23d0*/  FADD.FTZ R180, R180, -UR33 ;  /* 0x80000021b4b47e21 */ /* 0x010fe20008010000 */
        /* <DEDUP_REMOVED lines=14> */
[----:B-1----:R-:W-:-:S04]  /*24c0*/  FMUL.FTZ R210, R182, UR31 ;  /* 0x0000001fb6d27c20 */ /* 0x002fc80008410000 */
[----:B0-----:R-:W-:Y:S01]  /*24d0*/  FFMA.FTZ R243, R186, R210, R243 ;  /* 0x000000d2baf37223 */ /* 0x001fe200000100f3 */
        /* <DEDUP_REMOVED lines=25> */
.L_x_18859:
[----:B------:R-:W-:Y:S05]  /*2670*/  BSYNC.RECONVERGENT B1 ;  /* 0x0000000000017941 */ /* 0x000fea0003800200 */
.L_x_18858:
[----:B------:R-:W-:Y:S04]  /*2680*/  BSSY.RECONVERGENT B1, `(.L_x_18860) ;  /* 0x0000046000017945 */ /* 0x000fe80003800200 */
[----:B------:R-:W-:Y:S05]  /*2690*/  @!P3 BRA `(.L_x_18861) ;  /* 0x000000040010b947 */ /* 0x000fea0003800000 */
[----:B------:R-:W-:Y:S01]  /*26a0*/  ISETP.NE.U32.AND P2, PT, RZ, UR24, PT ;  /* 0x00000018ff007c0c */ /* 0x000fe2000bf45070 */
[----:B------:R-:W2:Y:S01]  /*26b0*/  LDC.64 R182, c[0x0][0x3a8] ;  /* 0x0000ea00ffb67b82 */ /* 0x000ea20000000a00 */
[----:B------:R-:W3:Y:S02]  /*26c0*/  LDL.LU R228, [R1+0x30] ;  /* 0x0000300001e47983 */ /* 0x000ee40000300800 */
[----:B------:R-:W-:Y:S02]  /*26d0*/  ISETP.NE.AND.EX P2, PT, RZ, UR25, PT, P2 ;  /* 0x00000019ff007c0c */ /* 0x000fe4000bf45320 */
[----:B-----5:R4:W-:Y:S03]  /*26e0*/  STL [R1+0x1b0], R0 ;  /* 0x0001b00001007387 */ /* 0x0209e60000100800 */
[----:B------:R-:W2:Y:S01]  /*26f0*/  LDC.64 R184, c[0x0][0x428] ;  /* 0x00010a00ffb87b82 */ /* 0x000ea20000000a00 */
[----:B----4-:R-:W4:Y:S07]  /*2700*/  LDL.LU R0, [R1+0xd0] ;  /* 0x0000d00001007983 */ /* 0x010f2e0000300800 */
[----:B01----:R-:W0:Y:S01]  /*2710*/  @P2 LDC.64 R180, c[0x0][0x438] ;  /* 0x00010e00ffb42b82 */ /* 0x003e220000000a00 */
[----:B------:R-:W4:Y:S04]  /*2720*/  LDL R219, [R1+0x170] ;  /* 0x0001700001db7983 */ /* 0x000f280000100800 */
[----:B------:R-:W4:Y:S03]  /*2730*/  LDL.LU R209, [R1+0x34] ;  /* 0x0000340001d17983 */ /* 0x000f260000300800 */
[----:B------:R-:W1:Y:S01]  /*2740*/  LDC.64 R242, c[0x0][0x3b0] ;  /* 0x0000ec00fff27b82 */ /* 0x000e620000000a00 */
[----:B------:R-:W4:Y:S04]  /*2750*/  LDL R199, [R1+0x174] ;  /* 0x0001740001c77983 */ /* 0x000f280000100800 */
[----:B------:R-:W4:Y:S01]  /*2760*/  LDL R189, [R1+0x178] ;  /* 0x0001780001bd7983 */ /* 0x000f220000100800 */
[----:B--2---:R-:W-:-:S03]  /*2770*/  IMAD.WIDE.U32 R184, R22, 0x10, R184 ;  /* 0x0000001016b87825 */ /* 0x004fc600078e00b8 */
[----:B------:R-:W2:Y:S04]  /*2780*/  LDL R250, [R1+0x17c] ;  /* 0x00017c0001fa7983 */ /* 0x000ea80000100800 */
[----:B------:R-:W3:Y:S01]  /*2790*/  LDG.E.128 R184, desc[UR20][R184.64] ;  /* 0x00000014b8b87981 */ /* 0x000ee2000c1e1d00 */
[----:B0-----:R-:W-:-:S05]  /*27a0*/  @P2 IMAD.WIDE.U32 R180, R19, 0x10, R180 ;  /* 0x0000001013b42825 */ /* 0x001fca00078e00b4 */
[----:B------:R0:W5:Y:S02]  /*27b0*/  @P2 LDG.E.128 R144, desc[UR20][R180.64] ;  /* 0x00000014b4902981 */ /* 0x000164000c1e1d00 */
[----:B0-----:R-:W-:-:S06]  /*27c0*/  IMAD.WIDE.U32 R180, R19, 0x10, R182 ;  /* 0x0000001013b47825 */ /* 0x001fcc00078e00b6 */
[----:B------:R-:W2:Y:S01]  /*27d0*/  LDG.E.128 R180, desc[UR20][R180.64] ;  /* 0x00000014b4b47981 */ /* 0x000ea2000c1e1d00 */
[----:B-1----:R-:W-:-:S05]  /*27e0*/  IMAD.WIDE.U32 R242, R4, 0x4, R242 ;  /* 0x0000000404f27825 */ /* 0x002fca00078e00f2 */
[----:B------:R0:W5:Y:S04]  /*27f0*/  LDG.E R7, desc[UR20][R242.64] ;  /* 0x00000014f2077981 */ /* 0x000168000c1e1900 */
[----:B------:R-:W0:Y:S04]  /*2800*/  LDL.LU R243, [R1+0xd8] ;  /* 0x0000d80001f37983 */ /* 0x000e280000300800 */
[----:B------:R-:W2:Y:S01]  /*2810*/  LDL.LU R242, [R1+0xdc] ;  /* 0x0000dc0001f27983 */ /* 0x000ea20000300800 */
[----:B---3--:R-:W-:Y:S01]  /*2820*/  FADD.FTZ R228, R228, R184 ;  /* 0x000000b8e4e47221 */ /* 0x008fe20000010000 */
[----:B----4-:R-:W-:Y:S01]  /*2830*/  FMUL.FTZ R219, R219, R184 ;  /* 0x000000b8dbdb7220 */ /* 0x010fe20000410000 */
[----:B--2---:R-:W-:Y:S01]  /*2840*/  FADD.FTZ R180, R180, -UR33 ;  /* 0x80000021b4b47e21 */ /* 0x004fe20008010000 */
        /* <DEDUP_REMOVED lines=41> */
.L_x_18861:
[----:B------:R-:W-:Y:S05]  /*2ae0*/  BSYNC.RECONVERGENT B1 ;  /* 0x0000000000017941 */ /* 0x000fea0003800200 */
.L_x_18860:
[----:B------:R-:W-:Y:S04]  /*2af0*/  BSSY.RECONVERGENT B1, `(.L_x_18862) ;  /* 0x000003c000017945 */ /* 0x000fe80003800200 */
[----:B------:R-:W-:Y:S05]  /*2b00*/  @!P0 BRA `(.L_x_18863) ;  /* 0x0000000000e88947 */ /* 0x000fea0003800000 */
[----:B------:R-:W-:Y:S01]  /*2b10*/  ISETP.NE.U32.AND P2, PT, RZ, UR24, PT ;  /* 0x00000018ff007c0c */ /* 0x000fe2000bf45070 */
[----:B------:R-:W3:Y:S01]  /*2b20*/  LDC.64 R182, c[0x0][0x3a8] ;  /* 0x0000ea00ffb67b82 */ /* 0x000ee20000000a00 */
[----:B------:R-:W4:Y:S02]  /*2b30*/  LDL.LU R218, [R1+0xc0] ;  /* 0x0000c00001da7983 */ /* 0x000f240000300800 */
[----:B------:R-:W-:Y:S02]  /*2b40*/  ISETP.NE.AND.EX P2, PT, RZ, UR25, PT, P2 ;  /* 0x00000019ff007c0c */ /* 0x000fe4000bf45320 */
[----:B------:R-:W4:Y:S03]  /*2b50*/  LDL R208, [R1+0x160] ;  /* 0x0001600001d07983 */ /* 0x000f260000100800 */
[----:B------:R-:W3:Y:S01]  /*2b60*/  LDC.64 R184, c[0x0][0x428] ;  /* 0x00010a00ffb87b82 */ /* 0x000ee20000000a00 */
[----:B------:R-:W4:Y:S04]  /*2b70*/  LDL R198, [R1+0x164] ;  /* 0x0001640001c67983 */ /* 0x000f280000100800 */
[----:B------:R-:W4:Y:S03]  /*2b80*/  LDL R249, [R1+0x16c] ;  /* 0x00016c0001f97983 */ /* 0x000f260000100800 */
[----:B012---:R-:W0:Y:S08]  /*2b90*/  @P2 LDC.64 R180, c[0x0][0x438] ;  /* 0x00010e00ffb42b82 */ /* 0x007e300000000a00 */
[----:B------:R-:W1:Y:S01]  /*2ba0*/  LDC.64 R242, c[0x0][0x3b0] ;  /* 0x0000ec00fff27b82 */ /* 0x000e620000000a00 */
[----:B0-----:R-:W-:-:S05]  /*2bb0*/  @P2 IMAD.WIDE.U32 R180, R19, 0x10, R180 ;  /* 0x0000001013b42825 */ /* 0x001fca00078e00b4 */
[----:B------:R3:W5:Y:S02]  /*2bc0*/  @P2 LDG.E.128 R148, desc[UR20][R180.64] ;  /* 0x00000014b4942981 */ /* 0x000764000c1e1d00 */
[----:B---3--:R-:W-:-:S04]  /*2bd0*/  IMAD.WIDE.U32 R180, R19, 0x10, R182 ;  /* 0x0000001013b47825 */ /* 0x008fc800078e00b6 */
[----:B------:R-:W-:Y:S02]  /*2be0*/  IMAD.WIDE.U32 R182, R22, 0x10, R184 ;  /* 0x0000001016b67825 */ /* 0x000fe400078e00b8 */
[----:B------:R-:W2:Y:S02]  /*2bf0*/  LDG.E.128 R184, desc[UR20][R180.64] ;  /* 0x00000014b4b87981 */ /* 0x000ea4000c1e1d00 */
[----:B-1----:R-:W-:-:S05]  /*2c00*/  IMAD.WIDE.U32 R242, R4, 0x4, R242 ;  /* 0x0000000404f27825 */ /* 0x002fca00078e00f2 */
[----:B------:R0:W5:Y:S04]  /*2c10*/  LDG.E R8, desc[UR20][R242.64] ;  /* 0x00000014f2087981 */ /* 0x000168000c1e1900 */
[----:B------:R-:W4:Y:S04]  /*2c20*/  LDG.E.128 R180, desc[UR20][R182.64] ;  /* 0x00000014b6b47981 */ /* 0x000f28000c1e1d00 */
[----:B------:R-:W3:Y:S04]  /*2c30*/  LDL R243, [R1+0x168] ;  /* 0x0001680001f37983 */ /* 0x000ee80000100800 */
[----:B------:R-:W3:Y:S01]  /*2c40*/  LDL.LU R242, [R1+0xcc] ;  /* 0x0000cc0001f27983 */ /* 0x000ee20000300800 */
[----:B--2---:R-:W-:Y:S01]  /*2c50*/  FADD.FTZ R184, R184, -UR33 ;  /* 0x80000021b8b87e21 */ /* 0x004fe20008010000 */
[----:B------:R-:W-:-:S02]  /*2c60*/  FADD.FTZ R16, R185, -UR33 ;  /* 0x80000021b9107e21 */ /* 0x000fc40008010000 */
[----:B------:R-:W2:Y:S01]  /*2c70*/  LDL.LU R185, [R1+0xc8] ;  /* 0x0000c80001b97983 */ /* 0x000ea20000300800 */
[----:B------:R-:W-:-:S03]  /*2c80*/  FMUL.FTZ R237, R184, UR31 ;  /* 0x0000001fb8ed7c20 */ /* 0x000fc60008410000 */
[----:B------:R-:W2:Y:S01]  /*2c90*/  LDL.LU R184, [R1+0xc4] ;  /* 0x0000c40001b87983 */ /* 0x000ea20000300800 */
[----:B------:R-:W-:Y:S01]  /*2ca0*/  FADD.FTZ R186, R186, -UR33 ;  /* 0x80000021baba7e21 */ /* 0x000fe20008010000 */
[----:B----4-:R-:W-:Y:S01]  /*2cb0*/  FFMA.FTZ R218, R180, R237, R218 ;  /* 0x000000edb4da7223 */ /* 0x010fe200000100da */
[----:B------:R-:W-:Y:S01]  /*2cc0*/  FADD.FTZ R187, R187, -UR33 ;  /* 0x80000021bbbb7e21 */ /* 0x000fe20008010000 */
[----:B------:R-:W-:-:S03]  /*2cd0*/  FMUL.FTZ R227, R16, UR31 ;  /* 0x0000001f10e37c20 */ /* 0x000fc60008410000 */
[----:B------:R1:W-:Y:S01]  /*2ce0*/  STL [R1+0xc0], R218 ;  /* 0x0000c0da01007387 */ /* 0x0003e20000100800 */
[----:B---3--:R-:W-:Y:S01]  /*2cf0*/  FMUL.FTZ R16, R243, R182 ;  /* 0x000000b6f3107220 */ /* 0x008fe20000410000 */
[----:B0-----:R-:W-:Y:S01]  /*2d00*/  FMUL.FTZ R243, R187, UR31 ;  /* 0x0000001fbbf37c20 */ /* 0x001fe20008410000 */
[----:B-1----:R-:W-:Y:S01]  /*2d10*/  FMUL.FTZ R218, R208, R180 ;  /* 0x000000b4d0da7220 */ /* 0x002fe20000410000 */
[----:B------:R-:W-:Y:S02]  /*2d20*/  FMUL.FTZ R208, R186, UR31 ;  /* 0x0000001fbad07c20 */ /* 0x000fe40008410000 */
[----:B------:R-:W-:Y:S01]  /*2d30*/  FFMA.FTZ R242, R183, R243, R242 ;  /* 0x000000f3b7f27223 */ /* 0x000fe200000100f2 */
        /* <DEDUP_REMOVED lines=9> */
[----:B------:R-:W-:Y:S01]  /*2dd0*/  FADD.FTZ R69, R69, R181 ;  /* 0x000000b545457221 */ /* 0x000fe20000010000 */
[----:B------:R-:W-:Y:S01]  /*2de0*/  FADD.FTZ R70, R70, R182 ;  /* 0x000000b646467221 */ /* 0x000fe20000010000 */
[----:B------:R-:W-:Y:S01]  /*2df0*/  FADD.FTZ R71, R71, R183 ;  /* 0x000000b747477221 */ /* 0x000fe20000010000 */
[----:B------:R-:W-:Y:S01]  /*2e00*/  IADD3 R4, PT, PT, R4, 0x80, RZ ;  /* 0x0000008004047810 */ /* 0x000fe20007ffe0ff */
[----:B------:R-:W-:Y:S01]  /*2e10*/  FADD.FTZ R21, R21, R249 ;  /* 0x000000f915157221 */ /* 0x000fe20000010000 */
[----:B------:R-:W-:Y:S01]  /*2e20*/  IADD3 R22, PT, PT, R22, 0x80, RZ ;  /* 0x0000008016167810 */ /* 0x000fe20007ffe0ff */
[----:B------:R-:W-:Y:S01]  /*2e30*/  FFMA.FTZ R20, R243, R249, R20 ;  /* 0x000000f9f3147223 */ /* 0x000fe20000010014 */
[----:B------:R-:W-:Y:S01]  /*2e40*/  IADD3 R19, PT, PT, R19, 0x80, RZ ;  /* 0x0000008013137810 */ /* 0x000fe20007ffe0ff */
[----:B--2---:R-:W-:Y:S01]  /*2e50*/  FFMA.FTZ R185, R182, R208, R185 ;  /* 0x000000d0b6b97223 */ /* 0x004fe200000100b9 */
[----:B------:R-:W-:-:S05]  /*2e60*/  FFMA.FTZ R184, R181, R227, R184 ;  /* 0x000000e3b5b87223 */ /* 0x000fca00000100b8 */
[----:B------:R3:W-:Y:S04]  /*2e70*/  STL [R1+0xc4], R184 ;  /* 0x0000c4b801007387 */ /* 0x0007e80000100800 */
[----:B------:R3:W-:Y:S04]  /*2e80*/  STL [R1+0xc8], R185 ;  /* 0x0000c8b901007387 */ /* 0x0007e80000100800 */
[----:B------:R3:W-:Y:S04]  /*2e90*/  STL [R1+0x14], R243 ;  /* 0x000014f301007387 */ /* 0x0007e80000100800 */
[----:B------:R3:W-:Y:S02]  /*2ea0*/  STL [R1+0xcc], R242 ;  /* 0x0000ccf201007387 */ /* 0x0007e40000100800 */
.L_x_18863:
[----:B------:R-:W-:Y:S05]  /*2eb0*/  BSYNC.RECONVERGENT B1 ;  /* 0x0000000000017941 */ /* 0x000fea0003800200 */
.L_x_18862:
[----:B------:R-:W-:Y:S04]  /*2ec0*/  BSSY.RECONVERGENT B1, `(.L_x_18864) ;  /* 0x000003c000017945 */ /* 0x000fe80003800200 */
[----:B------:R-:W-:Y:S05]  /*2ed0*/  @!P1 BRA `(.L_x_18865) ;  /* 0x0000000000e89947 */ /* 0x000fea0003800000 */
[----:B------:R-:W-:Y:S01]  /*2ee0*/  ISETP.NE.U32.AND P2, PT, RZ, UR24, PT ;  /* 0x00000018ff007c0c */ /* 0x000fe2000bf45070 */
[----:B------:R-:W4:Y:S01]  /*2ef0*/  LDC.64 R182, c[0x0][0x3a8] ;  /* 0x0000ea00ffb67b82 */ /* 0x000f220000000a00 */
[----:B------:R-:W4:Y:S02]  /*2f00*/  LDL.LU R217, [R1+0xb0] ;  /* 0x0000b00001d97983 */ /* 0x000f240000300800 */
[----:B------:R-:W-:Y:S02]  /*2f10*/  ISETP.NE.AND.EX P2, PT, RZ, UR25, PT, P2 ;  /* 0x00000019ff007c0c */ /* 0x000fe4000bf45320 */
[----:B------:R-:W4:Y:S03]  /*2f20*/  LDL R207, [R1+0x150] ;  /* 0x0001500001cf7983 */ /* 0x000f260000100800 */
[----:B---3--:R-:W3:Y:S01]  /*2f30*/  LDC.64 R184, c[0x0][0x428] ;  /* 0x00010a00ffb87b82 */ /* 0x008ee20000000a00 */
[----:B------:R-:W3:Y:S04]  /*2f40*/  LDL R197, [R1+0x154] ;  /* 0x0001540001c57983 */ /* 0x000ee80000100800 */
[----:B------:R-:W3:Y:S03]  /*2f50*/  LDL R248, [R1+0x15c] ;  /* 0x00015c0001f87983 */ /* 0x000ee60000100800 */
[----:B012---:R-:W0:Y:S08]  /*2f60*/  @P2 LDC.64 R180, c[0x0][0x438] ;  /* 0x00010e00ffb42b82 */ /* 0x007e300000000a00 */
[----:B------:R-:W1:Y:S01]  /*2f70*/  LDC.64 R242, c[0x0][0x3b0] ;  /* 0x0000ec00fff27b82 */ /* 0x000e620000000a00 */
[----:B0-----:R-:W-:-:S05]  /*2f80*/  @P2 IMAD.WIDE.U32 R180, R19, 0x10, R180 ;  /* 0x0000001013b42825 */ /* 0x001fca00078e00b4 */
[----:B------:R4:W5:Y:S02]  /*2f90*/  @P2 LDG.E.128 R152, desc[UR20][R180.64] ;  /* 0x00000014b4982981 */ /* 0x000964000c1e1d00 */
[----:B----4-:R-:W-:-:S04]  /*2fa0*/  IMAD.WIDE.U32 R180, R19, 0x10, R182 ;  /* 0x0000001013b47825 */ /* 0x010fc800078e00b6 */
[----:B---3--:R-:W-:Y:S02]  /*2fb0*/  IMAD.WIDE.U32 R182, R22, 0x10, R184 ;  /* 0x0000001016b67825 */ /* 0x008fe400078e00b8 */
[----:B------:R-:W2:Y:S02]  /*2fc0*/  LDG.E.128 R184, desc[UR20][R180.64] ;  /* 0x00000014b4b87981 */ /* 0x000ea4000c1e1d00 */
[----:B-1----:R-:W-:-:S05]  /*2fd0*/  IMAD.WIDE.U32 R242, R4, 0x4, R242 ;  /* 0x0000000404f27825 */ /* 0x002fca00078e00f2 */
[----:B------:R0:W5:Y:S04]  /*2fe0*/  LDG.E R9, desc[UR20][R242.64] ;  /* 0x00000014f2097981 */ /* 0x000168000c1e1900 */
[----:B------:R-:W3:Y:S04]  /*2ff0*/  LDG.E.128 R180, desc[UR20][R182.64] ;  /* 0x00000014b6b47981 */ /* 0x000ee8000c1e1d00 */
[----:B------:R-:W4:Y:S04]  /*3000*/  LDL R243, [R1+0x158] ;  /* 0x0001580001f37983 */ /* 0x000f280000100800 */
[----:B------:R-:W4:Y:S01]  /*3010*/  LDL.LU R242, [R1+0xbc] ;  /* 0x0000bc0001f27983 */ /* 0x000f220000300800 */
[----:B--2---:R-:W-:Y:S01]  /*3020*/  FADD.FTZ R184, R184, -UR33 ;  /* 0x80000021b8b87e21 */ /* 0x004fe20008010000 */
[----:B------:R-:W-:-:S02]  /*3030*/  FADD.FTZ R17, R185, -UR33 ;  /* 0x80000021b9117e21 */ /* 0x000fc40008010000 */
[----:B------:R-:W2:Y:S01]  /*3040*/  LDL.LU R185, [R1+0xb8] ;  /* 0x0000b80001b97983 */ /* 0x000ea20000300800 */
[----:B------:R-:W-:-:S03]  /*3050*/  FMUL.FTZ R236, R184, UR31 ;  /* 0x0000001fb8ec7c20 */ /* 0x000fc60008410000 */
[----:B------:R-:W2:Y:S01]  /*3060*/  LDL.LU R184, [R1+0xb4] ;  /* 0x0000b40001b87983 */ /* 0x000ea20000300800 */
[----:B------:R-:W-:Y:S01]  /*3070*/  FADD.FTZ R186, R186, -UR33 ;  /* 0x80000021baba7e21 */ /* 0x000fe20008010000 */
[----:B---3--:R-:W-:Y:S01]  /*3080*/  FFMA.FTZ R217, R180, R236, R217 ;  /* 0x000000ecb4d97223 */ /* 0x008fe200000100d9 */
[----:B------:R-:W-:Y:S01]  /*3090*/  FADD.FTZ R187, R187, -UR33 ;  /* 0x80000021bbbb7e21 */ /* 0x000fe20008010000 */
[----:B------:R-:W-:-:S03]  /*30a0*/  FMUL.FTZ R226, R17, UR31 ;  /* 0x0000001f11e27c20 */ /* 0x000fc60008410000 */
[----:B------:R1:W-:Y:S01]  /*30b0*/  STL [R1+0xb0], R217 ;  /* 0x0000b0d901007387 */ /* 0x0003e20000100800 */
[----:B----4-:R-:W-:Y:S01]  /*30c0*/  FMUL.FTZ R17, R243, R182 ;  /* 0x000000b6f3117220 */ /* 0x010fe20000410000 */
        /* <DEDUP_REMOVED lines=27> */
.L_x_18865:
[----:B------:R-:W-:Y:S05]  /*3280*/  BSYNC.RECONVERGENT B1 ;  /* 0x0000000000017941 */ /* 0x000fea0003800200 */
.L_x_18864:
[----:B-----5:R-:W-:Y:S01]  /*3290*/  ISETP.GE.U32.AND P2, PT, R2, 0x380, PT ;  /* 0x000003800200780c */ /* 0x020fe20003f46070 */
[----:B------:R-:W-:-:S12]  /*32a0*/  BSSY.RECONVERGENT B1, `(.L_x_18866) ;  /* 0x000003c000017945 */ /* 0x000fd80003800200 */
[----:B------:R-:W-:Y:S05]  /*32b0*/  @!P2 BRA `(.L_x_18867) ;  /* 0x0000000000e8a947 */ /* 0x000fea0003800000 */
[----:B------:R-:W-:Y:S01]  /*32c0*/  ISETP.NE.U32.AND P3, PT, RZ, UR24, PT ;  /* 0x00000018ff007c0c */ /* 0x000fe2000bf65070 */
[----:B------:R-:W0:Y:S01]  /*32d0*/  LDC.64 R182, c[0x0][0x428] ;  /* 0x00010a00ffb67b82 */ /* 0x000e220000000a00 */
[----:B------:R-:W2:Y:S02]  /*32e0*/  LDL.LU R216, [R1+0xa0] ;  /* 0x0000a00001d87983 */ /* 0x000ea40000300800 */
[----:B------:R-:W-:Y:S02]  /*32f0*/  ISETP.NE.AND.EX P3, PT, RZ, UR25, PT, P3 ;  /* 0x00000019ff007c0c */ /* 0x000fe4000bf65330 */
[----:B------:R-:W2:Y:S03]  /*3300*/  LDL R206, [R1+0x140] ;  /* 0x0001400001ce7983 */ /* 0x000ea60000100800 */
[----:B01234-:R-:W0:Y:S01]  /*3310*/  LDC.64 R242, c[0x0][0x3b0] ;  /* 0x0000ec00fff27b82 */ /* 0x01fe220000000a00 */
[----:B------:R-:W2:Y:S04]  /*3320*/  LDL R196, [R1+0x144] ;  /* 0x0001440001c47983 */ /* 0x000ea80000100800 */
[----:B------:R-:W3:Y:S03]  /*3330*/  LDL R247, [R1+0x14c] ;  /* 0x00014c0001f77983 */ /* 0x000ee60000100800 */
[----:B------:R-:W1:Y:S02]  /*3340*/  @P3 LDC.64 R180, c[0x0][0x438] ;  /* 0x00010e00ffb43b82 */ /* 0x000e640000000a00 */
[----:B-1----:R-:W-:-:S05]  /*3350*/  @P3 IMAD.WIDE.U32 R180, R19, 0x10, R180 ;  /* 0x0000001013b43825 */ /* 0x002fca00078e00b4 */
[----:B------:R1:W5:Y:S01]  /*3360*/  @P3 LDG.E.128 R156, desc[UR20][R180.64] ;  /* 0x00000014b49c3981 */ /* 0x000362000c1e1d00 */
[----:B------:R-:W-:Y:S01]  /*3370*/  IMAD.WIDE.U32 R182, R22, 0x10, R182 ;  /* 0x0000001016b67825 */ /* 0x000fe200078e00b6 */
[----:B-1----:R-:W1:Y:S03]  /*3380*/  LDC.64 R180, c[0x0][0x3a8] ;  /* 0x0000ea00ffb47b82 */ /* 0x002e660000000a00 */
[----:B-1----:R-:W-:-:S05]  /*3390*/  IMAD.WIDE.U32 R180, R19, 0x10, R180 ;  /* 0x0000001013b47825 */ /* 0x002fca00078e00b4 */
[----:B------:R-:W4:Y:S01]  /*33a0*/  LDG.E.128 R184, desc[UR20][R180.64] ;  /* 0x00000014b4b87981 */ /* 0x000f22000c1e1d00 */
[----:B0-----:R-:W-:-:S05]  /*33b0*/  IMAD.WIDE.U32 R242, R4, 0x4, R242 ;  /* 0x0000000404f27825 */ /* 0x001fca00078e00f2 */
[----:B------:R0:W5:Y:S04]  /*33c0*/  LDG.E R10, desc[UR20][R242.64] ;  /* 0x00000014f20a7981 */ /* 0x000168000c1e1900 */
[----:B------:R-:W2:Y:S04]  /*33d0*/  LDG.E.128 R180, desc[UR20][R182.64] ;  /* 0x00000014b6b47981 */ /* 0x000ea8000c1e1d00 */
[----:B------:R-:W3:Y:S04]  /*33e0*/  LDL R243, [R1+0x148] ;  /* 0x0001480001f37983 */ /* 0x000ee80000100800 */
[----:B------:R-:W3:Y:S01]  /*33f0*/  LDL.LU R242, [R1+0xac] ;  /* 0x0000ac0001f27983 */ /* 0x000ee20000300800 */
[----:B----4-:R-:W-:Y:S01]  /*3400*/  FADD.FTZ R184, R184, -UR33 ;  /* 0x80000021b8b87e21 */ /* 0x010fe20008010000 */
[----:B------:R-:W-:-:S02]  /*3410*/  FADD.FTZ R18, R185, -UR33 ;  /* 0x80000021b9127e21 */ /* 0x000fc40008010000 */
[----:B------:R-:W4:Y:S01]  /*3420*/  LDL.LU R185, [R1+0xa8] ;  /* 0x0000a80001b97983 */ /* 0x000f220000300800 */
[----:B------:R-:W-:-:S03]  /*3430*/  FMUL.FTZ R235, R184, UR31 ;  /* 0x0000001fb8eb7c20 */ /* 0x000fc60008410000 */
[----:B------:R-:W4:Y:S01]  /*3440*/  LDL.LU R184, [R1+0xa4] ;  /* 0x0000a40001b87983 */ /* 0x000f220000300800 */
[----:B--2---:R-:W-:Y:S01]  /*3450*/  FFMA.FTZ R216, R180, R235, R216 ;  /* 0x000000ebb4d87223 */ /* 0x004fe200000100d8 */
[----:B------:R-:W-:Y:S01]  /*3460*/  FADD.FTZ R186, R186, -UR33 ;  /* 0x80000021baba7e21 */ /* 0x000fe20008010000 */
[----:B------:R-:W-:Y:S01]  /*3470*/  FADD.FTZ R187, R187, -UR33 ;  /* 0x80000021bbbb7e21 */ /* 0x000fe20008010000 */
[----:B------:R-:W-:Y:S02]  /*3480*/  FMUL.FTZ R225, R18, UR31 ;  /* 0x0000001f12e17c20 */ /* 0x000fe40008410000 */
[----:B------:R1:W-:Y:S01]  /*3490*/  STL [R1+0xa0], R216 ;  /* 0x0000a0d801007387 */ /* 0x0003e20000100800 */
[----:B---3--:R-:W-:Y:S01]  /*34a0*/  FMUL.FTZ R18, R243, R182 ;  /* 0x000000b6f3127220 */ /* 0x008fe20000410000 */
[----:B0-----:R-:W-:Y:S01]  /*34b0*/  FMUL.FTZ R243, R187, UR31 ;  /* 0x0000001fbbf37c20 */ /* 0x001fe20008410000 */
[----:B-1----:R-:W-:Y:S01]  /*34c0*/  FMUL.FTZ R216, R206, R180 ;  /* 0x000000b4ced87220 */ /* 0x002fe20000410000 */
[----:B------:R-:W-:-:S02]  /*34d0*/  FMUL.FTZ R206, R186, UR31 ;  /* 0x0000001fbace7c20 */ /* 0x000fc40008410000 */
        /* <DEDUP_REMOVED lines=18> */
[----:B----4-:R-:W-:Y:S01]  /*3600*/  FFMA.FTZ R185, R182, R206, R185 ;  /* 0x000000ceb6b97223 */ /* 0x010fe200000100b9 */
[----:B------:R-:W-:-:S05]  /*3610*/  FFMA.FTZ R184, R181, R225, R184 ;  /* 0x000000e1b5b87223 */ /* 0x000fca00000100b8 */
[----:B------:R0:W-:Y:S04]  /*3620*/  STL [R1+0xa4], R184 ;  /* 0x0000a4b801007387 */ /* 0x0001e80000100800 */
[----:B------:R0:W-:Y:S04]  /*3630*/  STL [R1+0xa8], R185 ;  /* 0x0000a8b901007387 */ /* 0x0001e80000100800 */
[----:B------:R0:W-:Y:S04]  /*3640*/  STL [R1+0xc], R243 ;  /* 0x00000cf301007387 */ /* 0x0001e80000100800 */
[----:B------:R0:W-:Y:S02]  /*3650*/  STL [R1+0xac], R242 ;  /* 0x0000acf201007387 */ /* 0x0001e40000100800 */
.L_x_18867:
[----:B------:R-:W-:Y:S05]  /*3660*/  BSYNC.RECONVERGENT B1 ;  /* 0x0000000000017941 */ /* 0x000fea0003800200 */
.L_x_18866:
[----:B------:R-:W-:Y:S01]  /*3670*/  ISETP.GE.U32.AND P3, PT, R2, 0x400, PT ;  /* 0x000004000200780c */ /* 0x000fe20003f66070 */
[----:B------:R-:W-:-:S12]  /*3680*/  BSSY.RECONVERGENT B1, `(.L_x_18868) ;  /* 0x000003c000017945 */ /* 0x000fd80003800200 */
[----:B------:R-:W-:Y:S05]  /*3690*/  @!P3 BRA `(.L_x_18869) ;  /* 0x0000000000e8b947 */ /* 0x000fea0003800000 */
[----:B------:R-:W-:Y:S01]  /*36a0*/  ISETP.NE.U32.AND P4, PT, RZ, UR24, PT ;  /* 0x00000018ff007c0c */ /* 0x000fe2000bf85070 */
[----:B0--34-:R-:W0:Y:S01]  /*36b0*/  LDC.64 R184, c[0x0][0x428] ;  /* 0x00010a00ffb87b82 */ /* 0x019e220000000a00 */
[----:B------:R-:W3:Y:S02]  /*36c0*/  LDL.LU R215, [R1+0x90] ;  /* 0x0000900001d77983 */ /* 0x000ee40000300800 */
[----:B------:R-:W-:Y:S02]  /*36d0*/  ISETP.NE.AND.EX P4, PT, RZ, UR25, PT, P4 ;  /* 0x00000019ff007c0c */ /* 0x000fe4000bf85340 */
[----:B------:R-:W4:Y:S03]  /*36e0*/  LDL R205, [R1+0x130] ;  /* 0x0001300001cd7983 */ /* 0x000f260000100800 */
[----:B-12---:R-:W1:Y:S01]  /*36f0*/  LDC.64 R242, c[0x0][0x3b0] ;  /* 0x0000ec00fff27b82 */ /* 0x006e620000000a00 */
[----:B------:R-:W2:Y:S04]  /*3700*/  LDL R195, [R1+0x134] ;  /* 0x0001340001c37983 */ /* 0x000ea80000100800 */
[----:B------:R-:W2:Y:S03]  /*3710*/  LDL R246, [R1+0x13c] ;  /* 0x00013c0001f67983 */ /* 0x000ea60000100800 */
[----:B------:R-:W0:Y:S02]  /*3720*/  @P4 LDC.64 R180, c[0x0][0x438] ;  /* 0x00010e00ffb44b82 */ /* 0x000e240000000a00 */
[----:B0-----:R-:W-:-:S05]  /*3730*/  @P4 IMAD.WIDE.U32 R180, R19, 0x10, R180 ;  /* 0x0000001013b44825 */ /* 0x001fca00078e00b4 */
[----:B------:R0:W5:Y:S01]  /*3740*/  @P4 LDG.E.128 R160, desc[UR20][R180.64] ;  /* 0x00000014b4a04981 */ /* 0x000162000c1e1d00 */
[----:B------:R-:W-:-:S04]  /*3750*/  IMAD.WIDE.U32 R184, R22, 0x10, R184 ;  /* 0x0000001016b87825 */ /* 0x000fc800078e00b8 */
[----:B-1----:R-:W-:Y:S02]  /*3760*/  IMAD.WIDE.U32 R242, R4, 0x4, R242 ;  /* 0x0000000404f27825 */ /* 0x002fe400078e00f2 */
[----:B------:R-:W3:Y:S01]  /*3770*/  LDG.E.128 R184, desc[UR20][R184.64] ;  /* 0x00000014b8b87981 */ /* 0x000ee2000c1e1d00 */
[----:B0-----:R-:W0:Y:S03]  /*3780*/  LDC.64 R180, c[0x0][0x3a8] ;  /* 0x0000ea00ffb47b82 */ /* 0x001e260000000a00 */
[----:B------:R1:W5:Y:S04]  /*3790*/  LDG.E R11, desc[UR20][R242.64] ;  /* 0x00000014f20b7981 */ /* 0x000368000c1e1900 */
[----:B------:R-:W4:Y:S04]  /*37a0*/  LDL R243, [R1+0x138] ;  /* 0x0001380001f37983 */ /* 0x000f280000100800 */
[----:B------:R-:W2:Y:S01]  /*37b0*/  LDL.LU R242, [R1+0x9c] ;  /* 0x00009c0001f27983 */ /* 0x000ea20000300800 */
[----:B0-----:R-:W-:-:S06]  /*37c0*/  IMAD.WIDE.U32 R180, R19, 0x10, R180 ;  /* 0x0000001013b47825 */ /* 0x001fcc00078e00b4 */
[----:B------:R-:W3:Y:S02]  /*37d0*/  LDG.E.128 R180, desc[UR20][R180.64] ;  /* 0x00000014b4b47981 */ /* 0x000ee4000c1e1d00 */
[----:B---3--:R-:W-:Y:S01]  /*37e0*/  FADD.FTZ R180, R180, -UR33 ;  /* 0x80000021b4b47e21 */ /* 0x008fe20008010000 */
[----:B------:R-:W-:Y:S02]  /*37f0*/  FADD.FTZ R23, R181, -UR33 ;  /* 0x80000021b5177e21 */ /* 0x000fe40008010000 */
[----:B------:R-:W3:Y:S01]  /*3800*/  LDL.LU R181, [R1+0x98] ;  /* 0x0000980001b57983 */ /* 0x000ee20000300800 */
[----:B------:R-:W-:-:S03]  /*3810*/  FMUL.FTZ R234, R180, UR31 ;  /* 0x0000001fb4ea7c20 */ /* 0x000fc60008410000 */
[----:B------:R-:W3:Y:S01]  /*3820*/  LDL.LU R180, [R1+0x94] ;  /* 0x0000940001b47983 */ /* 0x000ee20000300800 */
[----:B------:R-:W-:Y:S01]  /*3830*/  FFMA.FTZ R215, R184, R234, R215 ;  /* 0x000000eab8d77223 */ /* 0x000fe200000100d7 */
[----:B------:R-:W-:Y:S01]  /*3840*/  FADD.FTZ R182, R182, -UR33 ;  /* 0x80000021b6b67e21 */ /* 0x000fe20008010000 */
[----:B------:R-:W-:Y:S01]  /*3850*/  FADD.FTZ R183, R183, -UR33 ;  /* 0x80000021b7b77e21 */ /* 0x000fe20008010000 */
[----:B------:R-:W-:Y:S02]  /*3860*/  FMUL.FTZ R224, R23, UR31 ;  /* 0x0000001f17e07c20 */ /* 0x000fe40008410000 */
[----:B------:R0:W-:Y:S01]  /*3870*/  STL [R1+0x90], R215 ;  /* 0x000090d701007387 */ /* 0x0001e20000100800 */
[----:B----4-:R-:W-:Y:S01]  /*3880*/  FMUL.FTZ R23, R243, R186 ;  /* 0x000000baf3177220 */ /* 0x010fe20000410000 */
[----:B-1----:R-:W-:Y:S01]  /*3890*/  FMUL.FTZ R243, R183, UR31 ;  /* 0x0000001fb7f37c20 */ /* 0x002fe20008410000 */
[----:B0-----:R-:W-:Y:S01]  /*38a0*/  FMUL.FTZ R215, R205, R184 ;  /* 0x000000b8cdd77220 */ /* 0x001fe20000410000 */
[----:B------:R-:W-:-:S02]  /*38b0*/  FMUL.FTZ R205, R182, UR31 ;  /* 0x0000001fb6cd7c20 */ /* 0x000fc40008410000 */
[----:B--2---:R-:W-:Y:S01]  /*38c0*/  FFMA.FTZ R242, R187, R243, R242 ;  /* 0x000000f3bbf27223 */ /* 0x004fe200000100f2 */
        /* <DEDUP_REMOVED lines=17> */
[----:B---3--:R-:W-:Y:S01]  /*39e0*/  FFMA.FTZ R181, R186, R205, R181 ;  /* 0x000000cdbab57223 */ /* 0x008fe200000100b5 */
[----:B------:R-:W-:-:S05]  /*39f0*/  FFMA.FTZ R180, R185, R224, R180 ;  /* 0x000000e0b9b47223 */ /* 0x000fca00000100b4 */
[----:B------:R0:W-:Y:S04]  /*3a00*/  STL [R1+0x94], R180 ;  /* 0x000094b401007387 */ /* 0x0001e80000100800 */
[----:B------:R0:W-:Y:S04]  /*3a10*/  STL [R1+0x98], R181 ;  /* 0x000098b501007387 */ /* 0x0001e80000100800 */
[----:B------:R0:W-:Y:S04]  /*3a20*/  STL [R1+0x8], R243 ;  /* 0x000008f301007387 */ /* 0x0001e80000100800 */
[----:B------:R0:W-:Y:S02]  /*3a30*/  STL [R1+0x9c], R242 ;  /* 0x00009cf201007387 */ /* 0x0001e40000100800 */
.L_x_18869:
[----:B------:R-:W-:Y:S05]  /*3a40*/  BSYNC.RECONVERGENT B1 ;  /* 0x0000000000017941 */ /* 0x000fea0003800200 */
.L_x_18868:
        /* <DEDUP_REMOVED lines=11> */
[----:B------:R-:W0:Y:S01]  /*3b00*/  @P5 LDC.64 R180, c[0x0][0x438] ;  /* 0x00010e00ffb45b82 */ /* 0x000e220000000a00 */
[----:B------:R-:W2:Y:S01]  /*3b10*/  LDL R245, [R1+0x12c] ;  /* 0x00012c0001f57983 */ /* 0x000ea20000100800 */
[----:B0-----:R-:W-:-:S05]  /*3b20*/  @P5 IMAD.WIDE.U32 R180, R19, 0x10, R180 ;  /* 0x0000001013b45825 */ /* 0x001fca00078e00b4 */
[----:B------:R0:W5:Y:S01]  /*3b30*/  @P5 LDG.E.128 R164, desc[UR20][R180.64] ;  /* 0x00000014b4a45981 */ /* 0x000162000c1e1d00 */
[----:B------:R-:W-:-:S04]  /*3b40*/  IMAD.WIDE.U32 R184, R22, 0x10, R184 ;  /* 0x0000001016b87825 */ /* 0x000fc800078e00b8 */
[----:B-1----:R-:W-:Y:S02]  /*3b50*/  IMAD.WIDE.U32 R242, R4, 0x4, R242 ;  /* 0x0000000404f27825 */ /* 0x002fe400078e00f2 */
[----:B------:R-:W3:Y:S01]  /*3b60*/  LDG.E.128 R184, desc[UR20][R184.64] ;  /* 0x00000014b8b87981 */ /* 0x000ee2000c1e1d00 */
[----:B0-----:R-:W0:Y:S03]  /*3b70*/  LDC.64 R180, c[0x0][0x3a8] ;  /* 0x0000ea00ffb47b82 */ /* 0x001e260000000a00 */
[----:B------:R1:W5:Y:S04]  /*3b80*/  LDG.E R12, desc[UR20][R242.64] ;  /* 0x00000014f20c7981 */ /* 0x000368000c1e1900 */
[----:B------:R-:W1:Y:S04]  /*3b90*/  LDL.LU R243, [R1+0x88] ;  /* 0x0000880001f37983 */ /* 0x000e680000300800 */
[----:B------:R-:W2:Y:S01]  /*3ba0*/  LDL.LU R242, [R1+0x8c] ;  /* 0x00008c0001f27983 */ /* 0x000ea20000300800 */
[----:B0-----:R-:W-:-:S06]  /*3bb0*/  IMAD.WIDE.U32 R180, R19, 0x10, R180 ;  /* 0x0000001013b47825 */ /* 0x001fcc00078e00b4 */
[----:B------:R-:W4:Y:S02]  /*3bc0*/  LDG.E.128 R180, desc[UR20][R180.64] ;  /* 0x00000014b4b47981 */ /* 0x000f24000c1e1d00 */
[----:B----4-:R-:W-:-:S04]  /*3bd0*/  FADD.FTZ R180, R180, -UR33 ;  /* 0x80000021b4b47e21 */ /* 0x010fc80008010000 */
[----:B------:R-:W-:Y:S02]  /*3be0*/  FMUL.FTZ R233, R180, UR31 ;  /* 0x0000001fb4e97c20 */ /* 0x000fe40008410000 */
[----:B------:R-:W4:Y:S02]  /*3bf0*/  LDL.LU R180, [R1+0x84] ;  /* 0x0000840001b47983 */ /* 0x000f240000300800 */
[----:B---3--:R-:W-:Y:S01]  /*3c00*/  FFMA.FTZ R214, R184, R233, R214 ;  /* 0x000000e9b8d67223 */ /* 0x008fe200000100d6 */
[----:B------:R-:W-:Y:S01]  /*3c10*/  FADD.FTZ R181, R181, -UR33 ;  /* 0x80000021b5b57e21 */ /* 0x000fe20008010000 */
[----:B------:R-:W-:-:S03]  /*3c20*/  FADD.FTZ R182, R182, -UR33 ;  /* 0x80000021b6b67e21 */ /* 0x000fc60008010000 */
[----:B------:R0:W-:Y:S01]  /*3c30*/  STL [R1+0x80], R214 ;  /* 0x000080d601007387 */ /* 0x0001e20000100800 */
[----:B------:R-:W-:Y:S01]  /*3c40*/  FMUL.FTZ R223, R181, UR31 ;  /* 0x0000001fb5df7c20 */ /* 0x000fe20008410000 */
[----:B------:R-:W-:Y:S01]  /*3c50*/  FADD.FTZ R183, R183, -UR33 ;  /* 0x80000021b7b77e21 */ /* 0x000fe20008010000 */
[----:B0-----:R-:W-:Y:S01]  /*3c60*/  FMUL.FTZ R214, R204, R184 ;  /* 0x000000b8ccd67220 */ /* 0x001fe20000410000 */
[----:B------:R-:W-:-:S04]  /*3c70*/  FMUL.FTZ R204, R182, UR31 ;  /* 0x0000001fb6cc7c20 */ /* 0x000fc80008410000 */
[----:B-1----:R-:W-:Y:S01]  /*3c80*/  FFMA.FTZ R243, R186, R204, R243 ;  /* 0x000000ccbaf37223 */ /* 0x002fe200000100f3 */
[----:B--2---:R-:W-:Y:S01]  /*3c90*/  FMUL.FTZ R194, R194, R185 ;  /* 0x000000b9c2c27220 */ /* 0x004fe20000410000 */
        /* <DEDUP_REMOVED lines=14> */
[----:B------:R-:W-:-:S02]  /*3d80*/  IADD3 R22, PT, PT, R22, 0x80, RZ ;  /* 0x0000008016167810 */ /* 0x000fc40007ffe0ff */
[----:B------:R-:W-:Y:S01]  /*3d90*/  IADD3 R19, PT, PT, R19, 0x80, RZ ;  /* 0x0000008013137810 */ /* 0x000fe20007ffe0ff */
[----:B----4-:R-:W-:-:S05]  /*3da0*/  FFMA.FTZ R180, R185, R223, R180 ;  /* 0x000000dfb9b47223 */ /* 0x010fca00000100b4 */
[----:B------:R-:W-:Y:S04]  /*3db0*/  STL [R1+0x84], R180 ;  /* 0x000084b401007387 */ /* 0x000fe80000100800 */
[----:B------:R0:W-:Y:S02]  /*3dc0*/  STL [R1+0x88], R243 ;  /* 0x000088f301007387 */ /* 0x0001e40000100800 */
[----:B0-----:R-:W-:-:S04]  /*3dd0*/  FMUL.FTZ R243, R183, UR31 ;  /* 0x0000001fb7f37c20 */ /* 0x001fc80008410000 */
[----:B------:R-:W-:Y:S01]  /*3de0*/  FFMA.FTZ R242, R187, R243, R242 ;  /* 0x000000f3bbf27223 */ /* 0x000fe200000100f2 */
[----:B------:R0:W-:Y:S04]  /*3df0*/  STL [R1+0x4], R243 ;  /* 0x000004f301007387 */ /* 0x0001e80000100800 */
[----:B------:R0:W-:Y:S01]  /*3e00*/  STL [R1+0x8c], R242 ;  /* 0x00008cf201007387 */ /* 0x0001e20000100800 */
[----:B------:R-:W-:-:S07]  /*3e10*/  FFMA.FTZ R20, R243, R245, R20 ;  /* 0x000000f5f3147223 */ /* 0x000fce0000010014 */
.L_x_18871:
[----:B------:R-:W-:Y:S05]  /*3e20*/  BSYNC.RECONVERGENT B1 ;  /* 0x0000000000017941 */ /* 0x000fea0003800200 */
.L_x_18870:
[----:B------:R-:W-:Y:S02]  /*3e30*/  ISETP.GE.U32.AND P5, PT, R2, 0x500, PT ;  /* 0x000005000200780c */ /* 0x000fe40003fa6070 */
[----:B------:R-:W-:-:S11]  /*3e40*/  LOP3.LUT R3, R3, 0xffffffef, RZ, 0xc0, !PT ;  /* 0xffffffef03037812 */ /* 0x000fd600078ec0ff */
[----:B------:R-:W-:Y:S01]  /*3e50*/  @P5 LOP3.LUT R3, R3, 0x10, RZ, 0xfc, !PT ;  /* 0x0000001003035812 */ /* 0x000fe200078efcff */
[----:B------:R-:W-:Y:S06]  /*3e60*/  @!P5 BRA `(.L_x_18872) ;  /* 0x0000000c00e4d947 */ /* 0x000fec0003800000 */
[----:B------:R-:W-:Y:S01]  /*3e70*/  ISETP.NE.U32.AND P5, PT, RZ, UR24, PT ;  /* 0x00000018ff007c0c */ /* 0x000fe2000bfa5070 */
[----:B------:R-:W0:Y:S01]  /*3e80*/  LDC.64 R182, c[0x0][0x428] ;  /* 0x00010a00ffb67b82 */ /* 0x000e220000000a00 */
[----:B------:R-:W2:Y:S02]  /*3e90*/  LDL R193, [R1+0x114] ;  /* 0x0001140001c17983 */ /* 0x000ea40000100800 */
[----:B------:R-:W-:Y:S02]  /*3ea0*/  ISETP.NE.AND.EX P5, PT, RZ, UR25, PT, P5 ;  /* 0x00000019ff007c0c */ /* 0x000fe4000bfa5350 */
[----:B01234-:R-:W2:Y:S03]  /*3eb0*/  LDL R242, [R1+0x118] ;  /* 0x0001180001f27983 */ /* 0x01fea60000100800 */
[----:B------:R-:W0:Y:S01]  /*3ec0*/  LDC.64 R212, c[0x0][0x3b0] ;  /* 0x0000ec00ffd47b82 */ /* 0x000e220000000a00 */
[----:B------:R-:W3:Y:S04]  /*3ed0*/  LDL.LU R244, [R1+0x7c] ;  /* 0x00007c0001f47983 */ /* 0x000ee80000300800 */
[----:B------:R-:W4:Y:S03]  /*3ee0*/  LDL R243, [R1+0x11c] ;  /* 0x00011c0001f37983 */ /* 0x000f260000100800 */
[----:B------:R-:W1:Y:S02]  /*3ef0*/  @P5 LDC.64 R180, c[0x0][0x438] ;  /* 0x00010e00ffb45b82 */ /* 0x000e640000000a00 */
[----:B-1----:R-:W-:-:S05]  /*3f00*/  @P5 IMAD.WIDE.U32 R180, R19, 0x10, R180 ;  /* 0x0000001013b45825 */ /* 0x002fca00078e00b4 */
[----:B------:R1:W5:Y:S01]  /*3f10*/  @P5 LDG.E.128 R168, desc[UR20][R180.64] ;  /* 0x00000014b4a85981 */ /* 0x000362000c1e1d00 */
[----:B------:R-:W-:-:S03]  /*3f20*/  IMAD.WIDE.U32 R182, R22, 0x10, R182 ;  /* 0x0000001016b67825 */ /* 0x000fc600078e00b6 */
[----:B------:R-:W3:Y:S01]  /*3f30*/  LDL.LU R22, [R1+0x78] ;  /* 0x0000780001167983 */ /* 0x000ee20000300800 */
[----:B-1----:R-:W1:Y:S02]  /*3f40*/  LDC.64 R180, c[0x0][0x3a8] ;  /* 0x0000ea00ffb47b82 */ /* 0x002e640000000a00 */
[----:B-1----:R-:W-:-:S05]  /*3f50*/  IMAD.WIDE.U32 R180, R19, 0x10, R180 ;  /* 0x0000001013b47825 */ /* 0x002fca00078e00b4 */
[----:B------:R-:W2:Y:S01]  /*3f60*/  LDG.E.128 R184, desc[UR20][R180.64] ;  /* 0x00000014b4b87981 */ /* 0x000ea2000c1e1d00 */
[----:B0-----:R-:W-:-:S05]  /*3f70*/  IMAD.WIDE.U32 R212, R4, 0x4, R212 ;  /* 0x0000000404d47825 */ /* 0x001fca00078e00d4 */
[----:B------:R0:W5:Y:S04]  /*3f80*/  LDG.E R13, desc[UR20][R212.64] ;  /* 0x00000014d40d7981 */ /* 0x000168000c1e1900 */
[----:B------:R-:W0:Y:S04]  /*3f90*/  LDG.E.128 R180, desc[UR20][R182.64] ;  /* 0x00000014b6b47981 */ /* 0x000e28000c1e1d00 */
[----:B------:R-:W0:Y:S04]  /*3fa0*/  LDL.LU R212, [R1+0x70] ;  /* 0x0000700001d47983 */ /* 0x000e280000300800 */
[----:B------:R-:W4:Y:S01]  /*3fb0*/  LDL R213, [R1+0x110] ;  /* 0x0001100001d57983 */ /* 0x000f220000100800 */
[----:B--2---:R-:W-:-:S03]  /*3fc0*/  FADD.FTZ R4, R184, -UR33 ;  /* 0x80000021b8047e21 */ /* 0x004fc60008010000 */
[----:B------:R-:W2:Y:S01]  /*3fd0*/  LDL.LU R184, [R1+0x74] ;  /* 0x0000740001b87983 */ /* 0x000ea20000300800 */
[----:B------:R-:W-:Y:S01]  /*3fe0*/  FMUL.FTZ R241, R4, UR31 ;  /* 0x0000001f04f17c20 */ /* 0x000fe20008410000 */
[----:B------:R-:W-:Y:S01]  /*3ff0*/  FADD.FTZ R19, R185, -UR33 ;  /* 0x80000021b9137e21 */ /* 0x000fe20008010000 */
[----:B------:R-:W-:Y:S01]  /*4000*/  FADD.FTZ R14, R186, -UR33 ;  /* 0x80000021ba0e7e21 */ /* 0x000fe20008010000 */
[----:B------:R-:W-:Y:S02]  /*4010*/  FADD.FTZ R4, R187, -UR33 ;  /* 0x80000021bb047e21 */ /* 0x000fe40008010000 */
[----:B------:R-:W-:Y:S01]  /*4020*/  FMUL.FTZ R231, R19, UR31 ;  /* 0x0000001f13e77c20 */ /* 0x000fe20008410000 */
[----:B0-----:R-:W-:Y:S01]  /*4030*/  FFMA.FTZ R212, R180, R241, R212 ;  /* 0x000000f1b4d47223 */ /* 0x001fe200000100d4 */
[----:B----4-:R-:W-:-:S04]  /*4040*/  FMUL.FTZ R213, R213, R180 ;  /* 0x000000b4d5d57220 */ /* 0x010fc80000410000 */
[----:B------:R0:W-:Y:S01]  /*4050*/  STL [R1+0x70], R212 ;  /* 0x000070d401007387 */ /* 0x0001e20000100800 */
[----:B------:R-:W-:Y:S01]  /*4060*/  FMUL.FTZ R193, R193, R181 ;  /* 0x000000b5c1c17220 */ /* 0x000fe20000410000 */
[----:B------:R-:W-:Y:S01]  /*4070*/  FADD.FTZ R19, R21, R213 ;  /* 0x000000d515137221 */ /* 0x000fe20000010000 */
[----:B------:R-:W-:Y:S01]  /*4080*/  FFMA.FTZ R20, R241, R213, R20 ;  /* 0x000000d5f1147223 */ /* 0x000fe20000010014 */
[----:B0-----:R-:W-:Y:S01]  /*4090*/  FMUL.FTZ R212, R14, UR31 ;  /* 0x0000001f0ed47c20 */ /* 0x001fe20008410000 */
[----:B------:R-:W-:Y:S01]  /*40a0*/  FMUL.FTZ R14, R242, R182 ;  /* 0x000000b6f20e7220 */ /* 0x000fe20000410000 */
[----:B------:R-:W-:Y:S02]  /*40b0*/  FMUL.FTZ R242, R4, UR31 ;  /* 0x0000001f04f27c20 */ /* 0x000fe40008410000 */
[----:B---3--:R-:W-:Y:S01]  /*40c0*/  FFMA.FTZ R22, R182, R212, R22 ;  /* 0x000000d4b6167223 */ /* 0x008fe20000010016 */
[----:B------:R-:W-:Y:S01]  /*40d0*/  FADD.FTZ R4, R19, R193 ;  /* 0x000000c113047221 */ /* 0x000fe20000010000 */
[----:B------:R-:W-:Y:S01]  /*40e0*/  FFMA.FTZ R244, R183, R242, R244 ;  /* 0x000000f2b7f47223 */ /* 0x000fe200000100f4 */
[----:B------:R-:W-:-:S02]  /*40f0*/  FFMA.FTZ R19, R231, R193, R20 ;  /* 0x000000c1e7137223 */ /* 0x000fc40000010014 */
[----:B------:R-:W-:Y:S02]  /*4100*/  FADD.FTZ R4, R4, R14 ;  /* 0x0000000e04047221 */ /* 0x000fe40000010000 */
[----:B------:R-:W-:Y:S01]  /*4110*/  FFMA.FTZ R19, R212, R14, R19 ;  /* 0x0000000ed4137223 */ /* 0x000fe20000010013 */
[----:B------:R-:W-:Y:S01]  /*4120*/  FADD.FTZ R88, R88, R180 ;  /* 0x000000b458587221 */ /* 0x000fe20000010000 */
[----:B------:R-:W-:Y:S01]  /*4130*/  FADD.FTZ R89, R89, R181 ;  /* 0x000000b559597221 */ /* 0x000fe20000010000 */
[----:B------:R-:W-:Y:S01]  /*4140*/  FADD.FTZ R90, R90, R182 ;  /* 0x000000b65a5a7221 */ /* 0x000fe20000010000 */
[----:B------:R-:W-:Y:S01]  /*4150*/  FADD.FTZ R91, R91, R183 ;  /* 0x000000b75b5b7221 */ /* 0x000fe20000010000 */
[----:B--2---:R-:W-:-:S05]  /*4160*/  FFMA.FTZ R184, R181, R231, R184 ;  /* 0x000000e7b5b87223 */ /* 0x004fca00000100b8 */
[----:B------:R-:W-:Y:S04]  /*4170*/  STL [R1+0x74], R184 ;  /* 0x000074b801007387 */ /* 0x000fe80000100800 */
[----:B------:R-:W-:Y:S04]  /*4180*/  STL [R1+0x78], R22 ;  /* 0x0000781601007387 */ /* 0x000fe80000100800 */
[----:B------:R-:W-:Y:S04]  /*4190*/  STL [R1+0x24], R242 ;  /* 0x000024f201007387 */ /* 0x000fe80000100800 */
[----:B------:R0:W-:Y:S02]  /*41a0*/  STL [R1+0x7c], R244 ;  /* 0x00007cf401007387 */ /* 0x0001e40000100800 */
[----:B0-----:R-:W-:-:S04]  /*41b0*/  FMUL.FTZ R244, R243, R183 ;  /* 0x000000b7f3f47220 */ /* 0x001fc80000410000 */
[----:B------:R-:W-:Y:S01]  /*41c0*/  FADD.FTZ R21, R4, R244 ;  /* 0x000000f404157221 */ /* 0x000fe20000010000 */
[----:B------:R-:W-:Y:S01]  /*41d0*/  FFMA.FTZ R20, R242, R244, R19 ;  /* 0x000000f4f2147223 */ /* 0x000fe20000010013 */
[----:B------:R-:W-:Y:S06]  /*41e0*/  BRA `(.L_x_18872) ;  /* 0x0000000c00047947 */ /* 0x000fec0003800000 */
.L_x_18853:
        /* <DEDUP_REMOVED lines=35> */
[----:B------:R-:W-:Y:S01]  /*4420*/  ISETP.GE.U32.AND P0, PT, R2, 0x280, PT ;  /* 0x000002800200780c */ /* 0x000fe20003f06070 */
        /* <DEDUP_REMOVED lines=30> */
[----:B------:R-:W-:Y:S02]  /*4610*/  @P2 IADD3 R4, PT, PT, R4, 0x80, RZ ;  /* 0x0000008004042810 */ /* 0x000fe40007ffe0ff */
[----:B------:R-:W-:Y:S02]  /*4620*/  ISETP.GE.U32.AND P5, PT, R2, 0x500, PT ;  /* 0x000005000200780c */ /* 0x000fe40003fa6070 */
[----:B------:R-:W-:Y:S01]  /*4630*/  LOP3.LUT R3, R3, 0xffffffef, RZ, 0xc0, !PT ;  /* 0xffffffef03037812 */ /* 0x000fe200078ec0ff */
[C---:B0-----:R-:W-:Y:S01]  /*4640*/  @P3 IMAD.WIDE.U32 R20, R4.reuse, 0x4, R20 ;  /* 0x0000000404143825 */ /* 0x041fe200078e0014 */
[----:B------:R-:W-:-:S04]  /*4650*/  @P3 IADD3 R4, PT, PT, R4, 0x80, RZ ;  /* 0x0000008004043810 */ /* 0x000fc80007ffe0ff */
[----:B------:R1:W5:Y:S05]  /*4660*/  @P3 LDG.E R11, desc[UR20][R20.64] ;  /* 0x00000014140b3981 */ /* 0x00036a000c1e1900 */
[----:B------:R-:W-:Y:S01]  /*4670*/  @P5 LOP3.LUT R3, R3, 0x10, RZ, 0xfc, !PT ;  /* 0x0000001003035812 */ /* 0x000fe200078efcff */
[C---:B-1----:R-:W-:Y:S01]  /*4680*/  @P4 IMAD.WIDE.U32 R20, R4.reuse, 0x4, R180 ;  /* 0x0000000404144825 */ /* 0x042fe200078e00b4 */
[----:B------:R-:W-:-:S04]  /*4690*/  @P4 IADD3 R4, PT, PT, R4, 0x80, RZ ;  /* 0x0000008004044810 */ /* 0x000fc80007ffe0ff */
[----:B------:R0:W5:Y:S02]  /*46a0*/  @P4 LDG.E R12, desc[UR20][R20.64] ;  /* 0x00000014140c4981 */ /* 0x000164000c1e1900 */
[----:B0-----:R-:W-:Y:S01]  /*46b0*/  CS2R R20, SRZ ;  /* 0x0000000000147805 */ /* 0x001fe2000001ff00 */
[----:B------:R-:W-:Y:S06]  /*46c0*/  @!P5 BRA `(.L_x_18872) ;  /* 0x0000000400ccd947 */ /* 0x000fec0003800000 */
[----:B------:R-:W0:Y:S02]  /*46d0*/  LDC.64 R180, c[0x0][0x3b0] ;  /* 0x0000ec00ffb47b82 */ /* 0x000e240000000a00 */
[----:B0-----:R-:W-:-:S05]  /*46e0*/  IMAD.WIDE.U32 R180, R4, 0x4, R180 ;  /* 0x0000000404b47825 */ /* 0x001fca00078e00b4 */
[----:B------:R0:W5:Y:S01]  /*46f0*/  LDG.E R13, desc[UR20][R180.64] ;  /* 0x00000014b40d7981 */ /* 0x000162000c1e1900 */
[----:B------:R-:W-:Y:S05]  /*4700*/  BRA `(.L_x_18872) ;  /* 0x0000000400bc7947 */ /* 0x000fea0003800000 */
.L_x_18873:
        /* <DEDUP_REMOVED lines=19> */
[----:B------:R1:W5:Y:S01]  /*4840*/  @P1 LDG.E R5, desc[UR20][R180.64] ;  /* 0x00000014b4051981 */ /* 0x000362000c1e1900 */
[----:B------:R-:W-:-:S02]  /*4850*/  ISETP.GE.U32.AND P3, PT, R2, 0x400, PT ;  /* 0x000004000200780c */ /* 0x000fc40003f66070 */
[----:B------:R-:W-:Y:S02]  /*4860*/  ISETP.GE.U32.AND P4, PT, R2, 0x480, PT ;  /* 0x000004800200780c */ /* 0x000fe40003f86070 */
        /* <DEDUP_REMOVED lines=32> */
[C---:B--2---:R-:W-:Y:S01]  /*4a70*/  @P3 IMAD.WIDE.U32 R184, R4.reuse, 0x4, R180 ;  /* 0x0000000404b83825 */ /* 0x044fe200078e00b4 */
        /* <DEDUP_REMOVED lines=12> */
[----:B------:R-:W-:Y:S01]  /*4b40*/  LOP3.LUT P1, RZ, R3, 0x8, RZ, 0xc0, !PT ;  /* 0x0000000803ff7812 */ /* 0x000fe2000782c0ff */
        /* <DEDUP_REMOVED lines=36> */
[----:B------:R-:W5:Y:S01]  /*4d90*/  @P3 LDG.E.128 R160, desc[UR20][R184.64] ;  /* 0x00000014b8a03981 */ /* 0x000f62000c1e1d00 */
[C---:B--2---:R-:W-:Y:S01]  /*4da0*/  @P4 IMAD.WIDE.U32 R20, R19.reuse, 0x10, R20 ;  /* 0x0000001013144825 */ /* 0x044fe200078e0014 */
[----:B------:R-:W-:-:S04]  /*4db0*/  @P4 IADD3 R19, PT, PT, R19, 0x80, RZ ;  /* 0x0000008013134810 */ /* 0x000fc80007ffe0ff */
[----:B------:R1:W5:Y:S01]  /*4dc0*/  @P4 LDG.E.128 R164, desc[UR20][R20.64] ;  /* 0x0000001414a44981 */ /* 0x000362000c1e1d00 */
[----:B0-----:R-:W-:-:S05]  /*4dd0*/  @P5 IMAD.WIDE.U32 R180, R19, 0x10, R182 ;  /* 0x0000001013b45825 */ /* 0x001fca00078e00b6 */
[----:B------:R0:W5:Y:S01]  /*4de0*/  @P5 LDG.E.128 R168, desc[UR20][R180.64] ;  /* 0x00000014b4a85981 */ /* 0x000162000c1e1d00 */
[----:B-1----:R-:W-:-:S07]  /*4df0*/  CS2R R20, SRZ ;  /* 0x0000000000147805 */ /* 0x002fce000001ff00 */
.L_x_18872:
[----:B------:R-:W-:Y:S05]  /*4e00*/  BSYNC.RECONVERGENT B0 ;  /* 0x0000000000007941 */ /* 0x000fea0003800200 */
.L_x_18852:
[----:B------:R-:W1:Y:S01]  /*4e10*/  SHFL.DOWN PT, R19, R21, 0x10, 0x1f ;  /* 0x0a001f0015137f89 */ /* 0x000e6200000e0000 */
[----:B------:R-:W-:Y:S03]  /*4e20*/  BSSY.RECONVERGENT B0, `(.L_x_18874) ;  /* 0x000001f000007945 */ /* 0x000fe60003800200 */
[----:B------:R-:W2:Y:S01]  /*4e30*/  SHFL.DOWN PT, R4, R20, 0x10, 0x1f ;  /* 0x0a001f0014047f89 */ /* 0x000ea200000e0000 */
[----:B0--34-:R-:W0:Y:S01]  /*4e40*/  S2R R184, SR_TID.X ;  /* 0x0000000000b87919 */ /* 0x019e220000002100 */
        /* <DEDUP_REMOVED lines=28> */
.L_x_18875:
[----:B------:R-:W-:Y:S05]  /*5010*/  BSYNC.RECONVERGENT B0 ;  /* 0x0000000000007941 */ /* 0x000fea0003800200 */
.L_x_18874:
[----:B------:R-:W2:Y:S01]  /*5020*/  LDL.LU R22, [R1+0x2c] ;  /* 0x00002c0001167983 */ /* 0x000ea20000300800 */
[----:B------:R-:W1:Y:S01]  /*5030*/  S2UR UR8, SR_CgaCtaId ;  /* 0x00000000000879c3 */ /* 0x000e620000008800 */
[----:B------:R-:W-:Y:S01]  /*5040*/  UMOV UR7, 0x400 ;  /* 0x0000040000077882 */ /* 0x000fe20000000000 */
[----:B------:R-:W-:-:S06]  /*5050*/  @UP3 UIADD3 UR11, UPT, UPT, UR11, -0x1, URZ ;  /* 0xffffffff0b0b3890 */ /* 0x000fcc000fffe0ff */
[----:B------:R-:W-:Y:S01]  /*5060*/  BAR.SYNC.DEFER_BLOCKING 0x0 ;  /* 0x0000000000007b1d */ /* 0x000fe20000010000 */
[----:B------:R-:W-:Y:S01]  /*5070*/  PLOP3.LUT P5, PT, PT, PT, UP3, 0x80, 0x8 ;  /* 0x000000000008781c */ /* 0x000fe20003faf038 */
[----:B------:R-:W-:Y:S01]  /*5080*/  @UP3 UIMAD UR11, UR11, UR6, URZ ;  /* 0x000000060b0b32a4 */ /* 0x000fe2000f8e02ff */
[----:B------:R-:W-:-:S03]  /*5090*/  LOP3.LUT P6, RZ, R3, 0x2, RZ, 0xc0, !PT ;  /* 0x0000000203ff7812 */ /* 0x000fc600078cc0ff */
[----:B------:R-:W-:Y:S01]  /*50a0*/  BSSY.RECONVERGENT B0, `(.L_x_18876) ;  /* 0x000015b000007945 */ /* 0x000fe20003800200 */
[----:B-1----:R-:W-:-:S04]  /*50b0*/  ULEA UR7, UR8, UR7, 0x18 ;  /* 0x0000000708077291 */ /* 0x002fc8000f8ec0ff */
[----:B------:R-:W-:Y:S02]  /*50c0*/  UIADD3 UR8, UPT, UPT, UR7, 0x5020, URZ ;  /* 0x0000502007087890 */ /* 0x000fe4000fffe0ff */
[----:B------:R-:W-:-:S09]  /*50d0*/  @!UP1 UIADD3 UR8, UPT, UPT, UR7, 0x5000, URZ ;  /* 0x0000500007089890 */ /* 0x000fd2000fffe0ff */
[----:B------:R-:W1:Y:S01]  /*50e0*/  LDS.128 R180, [UR8] ;  /* 0x00000008ffb47984 */ /* 0x000e620008000c00 */
[----:B------:R-:W-:Y:S02]  /*50f0*/  UIADD3 UR8, UPT, UPT, UR7, 0x5030, URZ ;  /* 0x0000503007087890 */ /* 0x000fe4000fffe0ff */
[----:B------:R-:W-:Y:S02]  /*5100*/  @!UP1 UIADD3 UR8, UPT, UPT, UR7, 0x5010, URZ ;  /* 0x0000501007089890 */ /* 0x000fe4000fffe0ff */
[----:B------:R-:W-:-:S04]  /*5110*/  @UP3 USHF.R.S32.HI UR7, URZ, 0x1f, UR11 ;  /* 0x0000001fff073899 */ /* 0x000fc8000801140b */
[----:B------:R-:W-:-:S06]  /*5120*/  @UP3 ULEA.HI UR7, UR7, UR11, URZ, 0x2 ;  /* 0x0000000b07073291 */ /* 0x000fcc000f8f10ff */
[----:B0-----:R-:W-:Y:S01]  /*5130*/  MOV R20, UR7 ;  /* 0x0000000700147c02 */ /* 0x001fe20008000f00 */
        /* <DEDUP_REMOVED lines=8> */
[----:B------:R-:W-:Y:S01]  /*51c0*/  HFMA2 R4, -RZ, RZ, 0, 0 ;  /* 0x00000000ff047431 */ /* 0x000fe200000001ff */
[----:B------:R-:W-:Y:S01]  /*51d0*/  @P5 LEA.HI.SX32 R4, R20, R184, 0x1e ;  /* 0x000000b814045211 */ /* 0x000fe200078ff2ff */
[----:B------:R-:W-:Y:S01]  /*51e0*/  FADD.FTZ R21, R183, R21 ;  /* 0x00000015b7157221 */ /* 0x000fe20000010000 */
[----:B------:R-:W-:Y:S01]  /*51f0*/  FMUL.FTZ R19, R19, UR30 ;  /* 0x0000001e13137c20 */ /* 0x000fe20008410000 */
[----:B------:R-:W-:Y:S02]  /*5200*/  ISETP.NE.AND P5, PT, RZ, UR29, PT ;  /* 0x0000001dff007c0c */ /* 0x000fe4000bfa5270 */
[----:B------:R-:W-:Y:S02]  /*5210*/  FMUL.FTZ R21, R21, UR30 ;  /* 0x0000001e15157c20 */ /* 0x000fe40008410000 */
[----:B------:R-:W-:-:S03]  /*5220*/  FSEL R19, R19, RZ, !P5 ;  /* 0x000000ff13137208 */ /* 0x000fc60006800000 */
        /* <DEDUP_REMOVED lines=10> */
.L_x_18878:
[----:B------:R-:W-:Y:S05]  /*52d0*/  BRA.U UP0, `(.L_x_18879) ;  /* 0x0000000900587547 */ /* 0x000fea000b800000 */
[----:B------:R-:W-:-:S04]  /*52e0*/  UISETP.NE.U32.AND UP0, UPT, UR4, URZ, UPT ;  /* 0x000000ff0400728c */ /* 0x000fc8000bf05070 */
[----:B------:R-:W-:-:S09]  /*52f0*/  UISETP.NE.AND.EX UP0, UPT, UR5, URZ, UPT, UP0 ;  /* 0x000000ff0500728c */ /* 0x000fd2000bf05300 */
[----:B------:R-:W-:Y:S05]  /*5300*/  BRA.U UP0, `(.L_x_18880) ;  /* 0x0000000100fc7547 */ /* 0x000fea000b800000 */
[----:B------:R-:W-:Y:S05]  /*5310*/  BRA.U !UP3, `(.L_x_18881) ;  /* 0x000000010b387547 */ /* 0x000fea000b800000 */
[----:B0-----:R-:W-:Y:S02]  /*5320*/  MOV R20, UR7 ;  /* 0x0000000700147c02 */ /* 0x001fe40008000f00 */
        /* <DEDUP_REMOVED lines=8> */
[-C--:B------:R-:W-:Y:S01]  /*53b0*/  FMUL.FTZ R21, R172, R20.reuse ;  /* 0x00000014ac157220 */ /* 0x080fe20000410000 */
[----:B------:R-:W-:-:S04]  /*53c0*/  FMUL.FTZ R20, R24, R20 ;  /* 0x0000001418147220 */ /* 0x000fc80000410000 */
[----:B------:R-:W-:Y:S02]  /*53d0*/  FSEL R21, R21, RZ, P5 ;  /* 0x000000ff15157208 */ /* 0x000fe40002800000 */
[----:B------:R-:W-:-:S03]  /*53e0*/  SEL R176, R20, RZ, P5 ;  /* 0x000000ff14b07207 */ /* 0x000fc60002800000 */
[----:B------:R-:W-:-:S07]  /*53f0*/  FADD.FTZ R92, R92, R21 ;  /* 0x000000155c5c7221 */ /* 0x000fce0000010000 */
.L_x_18881:
        /* <DEDUP_REMOVED lines=15> */
.L_x_18882:
        /* <DEDUP_REMOVED lines=15> */
.L_x_18883:
[----:B------:R-:W-:Y:S05]  /*55e0*/  BRA.U !UP3, `(.L_x_18884) ;  /* 0x0000000d0be47547 */ /* 0x000fea000b800000 */
[----:B------:R-:W2:Y:S04]  /*55f0*/  LDL R22, [R1+0x28] ;  /* 0x0000280001167983 */ /* 0x000ea80000100800 */
[----:B0-----:R-:W3:Y:S01]  /*5600*/  LDL R21, [R1] ;  /* 0x0000000001157983 */ /* 0x001ee20000100800 */
[----:B------:R-:W-:Y:S02]  /*5610*/  MOV R20, UR7 ;  /* 0x0000000700147c02 */ /* 0x000fe40008000f00 */
[----:B------:R-:W-:-:S03]  /*5620*/  ISETP.LT.AND P5, PT, RZ, UR32, PT ;  /* 0x00000020ff007c0c */ /* 0x000fc6000bfa1270 */
[----:B--2---:R-:W-:-:S04]  /*5630*/  FFMA.FTZ R20, R22, R20, UR10 ;  /* 0x0000000a16147e23 */ /* 0x004fc80008010014 */
[----:B---3--:R-:W-:-:S04]  /*5640*/  FADD.FTZ R20, R21, -R20 ;  /* 0x8000001415147221 */ /* 0x008fc80000010000 */
[----:B------:R-:W-:-:S05]  /*5650*/  FMUL.FTZ R20, R20, UR31 ;  /* 0x0000001f14147c20 */ /* 0x000fca0008410000 */
[----:B------:R-:W-:Y:S02]  /*5660*/  FSEL R20, R20, RZ, P5 ;  /* 0x000000ff14147208 */ /* 0x000fe40002800000 */
[----:B-----5:R-:W-:-:S03]  /*5670*/  ISETP.GE.U32.AND P5, PT, R0, 0x1000000, PT ;  /* 0x010000000000780c */ /* 0x020fc60003fa6070 */
        /* <DEDUP_REMOVED lines=8> */
.L_x_18880:
[----:B------:R-:W2:Y:S04]  /*5700*/  LDL R181, [R1+0x28] ;  /* 0x0000280001b57983 */ /* 0x000ea80000100800 */
[----:B------:R-:W3:Y:S01]  /*5710*/  LDL R180, [R1] ;  /* 0x0000000001b47983 */ /* 0x000ee20000100800 */
        /* <DEDUP_REMOVED lines=36> */
.L_x_18885:
        /* <DEDUP_REMOVED lines=15> */
.L_x_18886:
        /* <DEDUP_REMOVED lines=15> */
.L_x_18887:
[----:B------:R-:W-:Y:S02]  /*5b40*/  MOV R66, R20 ;  /* 0x0000001400427202 */ /* 0x000fe40000000f00 */
[----:B------:R-:W-:Y:S02]  /*5b50*/  MOV R65, R21 ;  /* 0x0000001500417202 */ /* 0x000fe40000000f00 */
[----:B------:R-:W-:Y:S01]  /*5b60*/  MOV R64, R22 ;  /* 0x0000001600407202 */ /* 0x000fe20000000f00 */
[----:B------:R-:W-:Y:S06]  /*5b70*/  BRA.U !UP3, `(.L_x_18884) ;  /* 0x000000090b807547 */ /* 0x000fec000b800000 */
[----:B------:R-:W-:Y:S01]  /*5b80*/  FMUL.FTZ R64, R67, UR23 ;  /* 0x0000001743407c20 */ /* 0x000fe20008410000 */
[----:B-----5:R-:W-:Y:S02]  /*5b90*/  ISETP.GE.U32.AND P5, PT, R0, 0x1000000, PT ;  /* 0x010000000000780c */ /* 0x020fe40003fa6070 */
[----:B------:R-:W-:Y:S01]  /*5ba0*/  MOV R66, R20 ;  /* 0x0000001400427202 */ /* 0x000fe20000000f00 */
[----:B------:R-:W-:-:S04]  /*5bb0*/  FMUL.FTZ R64, R64, UR22 ;  /* 0x0000001640407c20 */ /* 0x000fc80008410000 */
[-C--:B------:R-:W-:Y:S01]  /*5bc0*/  FMUL.FTZ R65, R175, R64.reuse ;  /* 0x00000040af417220 */ /* 0x080fe20000410000 */
[----:B------:R-:W-:-:S04]  /*5bd0*/  FMUL.FTZ R64, R27, R64 ;  /* 0x000000401b407220 */ /* 0x000fc80000410000 */
[----:B------:R-:W-:Y:S02]  /*5be0*/  FSEL R65, R65, RZ, P5 ;  /* 0x000000ff41417208 */ /* 0x000fe40002800000 */
[----:B------:R-:W-:Y:S02]  /*5bf0*/  SEL R179, R64, RZ, P5 ;  /* 0x000000ff40b37207 */ /* 0x000fe40002800000 */
[----:B------:R-:W-:Y:S01]  /*5c00*/  MOV R64, R22 ;  /* 0x0000001600407202 */ /* 0x000fe20000000f00 */
[----:B------:R-:W-:Y:S01]  /*5c10*/  FADD.FTZ R95, R95, R65 ;  /* 0x000000415f5f7221 */ /* 0x000fe20000010000 */
[----:B------:R-:W-:Y:S01]  /*5c20*/  MOV R65, R21 ;  /* 0x0000001500417202 */ /* 0x000fe20000000f00 */
[----:B------:R-:W-:Y:S06]  /*5c30*/  BRA `(.L_x_18884) ;  /* 0x0000000800507947 */ /* 0x000fec0003800000 */
.L_x_18879:
[----:B------:R-:W-:-:S04]  /*5c40*/  UISETP.NE.U32.AND UP0, UPT, UR4, URZ, UPT ;  /* 0x000000ff0400728c */ /* 0x000fc8000bf05070 */
[----:B------:R-:W-:-:S09]  /*5c50*/  UISETP.NE.AND.EX UP0, UPT, UR5, URZ, UPT, UP0 ;  /* 0x000000ff0500728c */ /* 0x000fd2000bf05300 */
[----:B------:R-:W-:Y:S05]  /*5c60*/  BRA.U UP0, `(.L_x_18888) ;  /* 0x00000005001c7547 */ /* 0x000fea000b800000 */
        /* <DEDUP_REMOVED lines=12> */
[-C--:B------:R-:W-:Y:S01]  /*5d30*/  FMUL.FTZ R21, R172, R20.reuse ;  /* 0x00000014ac157220 */ /* 0x080fe20000410000 */
[----:B------:R-:W-:-:S04]  /*5d40*/  FMUL.FTZ R20, R24, R20 ;  /* 0x0000001418147220 */ /* 0x000fc80000410000 */
[----:B------:R-:W-:Y:S02]  /*5d50*/  FSEL R21, R21, RZ, P5 ;  /* 0x000000ff15157208 */ /* 0x000fe40002800000 */
[----:B------:R-:W-:-:S03]  /*5d60*/  SEL R176, R20, RZ, P5 ;  /* 0x000000ff14b07207 */ /* 0x000fc60002800000 */
[----:B------:R-:W-:-:S07]  /*5d70*/  FADD.FTZ R92, R92, R21 ;  /* 0x000000155c5c7221 */ /* 0x000fce0000010000 */
.L_x_18889:
        /* <DEDUP_REMOVED lines=17> */
.L_x_18890:
        /* <DEDUP_REMOVED lines=17> */
.L_x_18891:
[----:B------:R-:W-:Y:S05]  /*5fa0*/  BRA.U !UP3, `(.L_x_18884) ;  /* 0x000000050b747547 */ /* 0x000fea000b800000 */
[----:B------:R-:W2:Y:S04]  /*5fb0*/  LDL R22, [R1+0x28] ;  /* 0x0000280001167983 */ /* 0x000ea80000100800 */
[----:B0-----:R-:W3:Y:S01]  /*5fc0*/  LDL R21, [R1] ;  /* 0x0000000001157983 */ /* 0x001ee20000100800 */
        /* <DEDUP_REMOVED lines=8> */
[----:B------:R-:W-:-:S03]  /*6050*/  ISETP.GE.U32.AND P5, PT, R0, 0x1000000, PT ;  /* 0x010000000000780c */ /* 0x000fc60003fa6070 */
        /* <DEDUP_REMOVED lines=8> */
.L_x_18888:
[----:B------:R-:W-:Y:S02]  /*60e0*/  PLOP3.LUT P5, PT, PT, PT, UP2, 0x80, 0x8 ;  /* 0x000000000008781c */ /* 0x000fe40003faf028 */
[----:B0-----:R-:W-:Y:S02]  /*60f0*/  MOV R20, UR7 ;  /* 0x0000000700147c02 */ /* 0x001fe40008000f00 */
[----:B-----5:R-:W-:Y:S02]  /*6100*/  MOV R21, R132 ;  /* 0x0000008400157202 */ /* 0x020fe40000000f00 */
        /* <DEDUP_REMOVED lines=13> */
[----:B------:R-:W-:Y:S06]  /*61e0*/  BRA.U !UP3, `(.L_x_18892) ;  /* 0x000000010b207547 */ /* 0x000fec000b800000 */
[----:B------:R-:W-:Y:S01]  /*61f0*/  FMUL.FTZ R20, R21, UR23 ;  /* 0x0000001715147c20 */ /* 0x000fe20008410000 */
[----:B------:R-:W-:-:S03]  /*6200*/  LOP3.LUT P5, RZ, R0, 0xff, RZ, 0xc0, !PT ;  /* 0x000000ff00ff7812 */ /* 0x000fc600078ac0ff */
[----:B------:R-:W-:-:S04]  /*6210*/  FMUL.FTZ R20, R20, UR22 ;  /* 0x0000001614147c20 */ /* 0x000fc80008410000 */
[-C--:B------:R-:W-:Y:S01]  /*6220*/  FMUL.FTZ R64, R172, R20.reuse ;  /* 0x00000014ac407220 */ /* 0x080fe20000410000 */
[----:B------:R-:W-:-:S04]  /*6230*/  FMUL.FTZ R20, R24, R20 ;  /* 0x0000001418147220 */ /* 0x000fc80000410000 */
[----:B------:R-:W-:Y:S02]  /*6240*/  FSEL R64, R64, RZ, P5 ;  /* 0x000000ff40407208 */ /* 0x000fe40002800000 */
[----:B------:R-:W-:-:S03]  /*6250*/  SEL R176, R20, RZ, P5 ;  /* 0x000000ff14b07207 */ /* 0x000fc60002800000 */
[----:B------:R-:W-:-:S07]  /*6260*/  FADD.FTZ R92, R92, R64 ;  /* 0x000000405c5c7221 */ /* 0x000fce0000010000 */
.L_x_18892:
[----:B------:R-:W-:Y:S05]  /*6270*/  BRA.U !UP3, `(.L_x_18893) ;  /* 0x000000010b207547 */ /* 0x000fea000b800000 */
        /* <DEDUP_REMOVED lines=8> */
.L_x_18893:
        /* <DEDUP_REMOVED lines=17> */
.L_x_18894:
[----:B------:R-:W2:Y:S04]  /*6410*/  LDL R66, [R1+0x28] ;  /* 0x0000280001427983 */ /* 0x000ea80000100800 */
[----:B------:R-:W3:Y:S01]  /*6420*/  LDL R65, [R1] ;  /* 0x0000000001417983 */ /* 0x000ee20000100800 */
[----:B------:R-:W-:Y:S02]  /*6430*/  PLOP3.LUT P5, PT, PT, PT, UP2, 0x80, 0x8 ;  /* 0x000000000008781c */ /* 0x000fe40003faf028 */
[----:B------:R-:W-:-:S11]  /*6440*/  MOV R20, UR7 ;  /* 0x0000000700147c02 */ /* 0x000fd60008000f00 */
[----:B--2---:R-:W-:Y:S01]  /*6450*/  @P5 FFMA.FTZ R20, R66, R20, UR10 ;  /* 0x0000000a42145e23 */ /* 0x004fe20008010014 */
[----:B------:R-:W-:Y:S02]  /*6460*/  PLOP3.LUT P5, PT, PT, PT, UP2, 0x80, 0x8 ;  /* 0x000000000008781c */ /* 0x000fe40003faf028 */
[----:B------:R-:W-:Y:S02]  /*6470*/  MOV R66, R64 ;  /* 0x0000004000427202 */ /* 0x000fe40000000f00 */
[----:B------:R-:W-:-:S09]  /*6480*/  MOV R64, R21 ;  /* 0x0000001500407202 */ /* 0x000fd20000000f00 */
[----:B---3--:R-:W-:Y:S01]  /*6490*/  @P5 FADD.FTZ R65, R65, -R20 ;  /* 0x8000001441415221 */ /* 0x008fe20000010000 */
[----:B------:R-:W-:Y:S02]  /*64a0*/  PLOP3.LUT P5, PT, PT, PT, UP2, 0x80, 0x8 ;  /* 0x000000000008781c */ /* 0x000fe40003faf028 */
[----:B------:R-:W-:-:S11]  /*64b0*/  MOV R20, R135 ;  /* 0x0000008700147202 */ /* 0x000fd60000000f00 */
[----:B------:R-:W-:Y:S01]  /*64c0*/  @P5 FFMA.FTZ R20, R65, UR31, R135 ;  /* 0x0000001f41145c23 */ /* 0x000fe20008010087 */
[----:B------:R-:W-:-:S04]  /*64d0*/  MOV R65, R22 ;  /* 0x0000001600417202 */ /* 0x000fc80000000f00 */
[----:B------:R-:W-:Y:S01]  /*64e0*/  MOV R67, R20 ;  /* 0x0000001400437202 */ /* 0x000fe20000000f00 */
[----:B------:R-:W-:Y:S06]  /*64f0*/  BRA.U !UP3, `(.L_x_18884) ;  /* 0x000000010b207547 */ /* 0x000fec000b800000 */
[----:B------:R-:W-:Y:S01]  /*6500*/  FMUL.FTZ R20, R20, UR23 ;  /* 0x0000001714147c20 */ /* 0x000fe20008410000 */
[----:B------:R-:W-:-:S03]  /*6510*/  ISETP.GE.U32.AND P5, PT, R0, 0x1000000, PT ;  /* 0x010000000000780c */ /* 0x000fc60003fa6070 */
[----:B------:R-:W-:-:S04]  /*6520*/  FMUL.FTZ R20, R20, UR22 ;  /* 0x0000001614147c20 */ /* 0x000fc80008410000 */
[-C--:B------:R-:W-:Y:S01]  /*6530*/  FMUL.FTZ R21, R175, R20.reuse ;  /* 0x00000014af157220 */ /* 0x080fe20000410000 */
[----:B------:R-:W-:-:S04]  /*6540*/  FMUL.FTZ R20, R27, R20 ;  /* 0x000000141b147220 */ /* 0x000fc80000410000 */
[----:B------:R-:W-:Y:S02]  /*6550*/  FSEL R21, R21, RZ, P5 ;  /* 0x000000ff15157208 */ /* 0x000fe40002800000 */
[----:B------:R-:W-:-:S03]  /*6560*/  SEL R179, R20, RZ, P5 ;  /* 0x000000ff14b37207 */ /* 0x000fc60002800000 */
[----:B------:R-:W-:-:S07]  /*6570*/  FADD.FTZ R95, R95, R21 ;  /* 0x000000155f5f7221 */ /* 0x000fce0000010000 */
.L_x_18884:
[----:B------:R-:W-:Y:S01]  /*6580*/  ISETP.NE.U32.AND P5, PT, RZ, UR4, PT ;  /* 0x00000004ff007c0c */ /* 0x000fe2000bfa5070 */
[----:B------:R-:W1:Y:S01]  /*6590*/  @UP3 LDCU.64 UR8, c[0x0][0x468] ;  /* 0x00008d00ff0837ac */ /* 0x000e620008000a00 */
[----:B------:R-:W-:Y:S02]  /*65a0*/  HFMA2 R181, -RZ, RZ, 0, 9.5367431640625e-07 ;  /* 0x00000010ffb57431 */ /* 0x000fe400000001ff */
[----:B------:R-:W-:-:S13]  /*65b0*/  ISETP.NE.AND.EX P5, PT, RZ, UR5, PT, P5 ;  /* 0x00000005ff007c0c */ /* 0x000fda000bfa5350 */
[----:B0-----:R-:W0:Y:S02]  /*65c0*/  @P5 LDC.64 R20, c[0x0][0x478] ;  /* 0x00011e00ff145b82 */ /* 0x001e240000000a00 */
        /* <DEDUP_REMOVED lines=8> */
.L_x_18877:
[----:B------:R-:W-:Y:S05]  /*6650*/  BSYNC.RECONVERGENT B0 ;  /* 0x0000000000007941 */ /* 0x000fea0003800200 */
.L_x_18876:
        /* <DEDUP_REMOVED lines=9> */
.L_x_18897:
[----:B------:R-:W-:Y:S05]  /*66f0*/  BRA.U !UP0, `(.L_x_18898) ;  /* 0x0000000908507547 */ /* 0x000fea000b800000 */
[----:B------:R-:W-:-:S04]  /*6700*/  UISETP.NE.U32.AND UP0, UPT, UR4, URZ, UPT ;  /* 0x000000ff0400728c */ /* 0x000fc8000bf05070 */
[----:B------:R-:W-:-:S06]  /*6710*/  UISETP.NE.AND.EX UP0, UPT, UR5, URZ, UPT, UP0 ;  /* 0x000000ff0500728c */ /* 0x000fcc000bf05300 */
[----:B------:R-:W-:-:S13]  /*6720*/  PLOP3.LUT P5, PT, PT, PT, UP0, 0x80, 0x8 ;  /* 0x000000000008781c */ /* 0x000fda0003faf008 */
[----:B------:R-:W-:Y:S05]  /*6730*/  @!P5 BRA `(.L_x_18899) ;  /* 0x000000040028d947 */ /* 0x000fea0003800000 */
[----:B------:R-:W-:Y:S02]  /*6740*/  PLOP3.LUT P6, PT, PT, PT, UP2, 0x80, 0x8 ;  /* 0x000000000008781c */ /* 0x000fe40003fcf028 */
[----:B01----:R-:W-:Y:S02]  /*6750*/  MOV R20, UR7 ;  /* 0x0000000700147c02 */ /* 0x003fe40008000f00 */
        /* <DEDUP_REMOVED lines=23> */
.L_x_18900:
        /* <DEDUP_REMOVED lines=9> */
.L_x_18901:
        /* <DEDUP_REMOVED lines=17> */
.L_x_18902:
[----:B------:R-:W2:Y:S01]  /*6a70*/  LDL R65, [R1+0x20] ;  /* 0x0000200001417983 */ /* 0x000ea20000100800 */
[----:B------:R-:W-:Y:S02]  /*6a80*/  PLOP3.LUT P6, PT, PT, PT, UP2, 0x80, 0x8 ;  /* 0x000000000008781c */ /* 0x000fe40003fcf028 */
[----:B------:R-:W-:Y:S02]  /*6a90*/  MOV R20, UR7 ;  /* 0x0000000700147c02 */ /* 0x000fe40008000f00 */
[----:B------:R-:W-:Y:S02]  /*6aa0*/  MOV R66, R64 ;  /* 0x0000004000427202 */ /* 0x000fe40000000f00 */
[----:B------:R-:W-:-:S07]  /*6ab0*/  MOV R64, R21 ;  /* 0x0000001500407202 */ /* 0x000fce0000000f00 */
[----:B--2---:R-:W-:Y:S01]  /*6ac0*/  @P6 FFMA.FTZ R20, R65, R20, UR10 ;  /* 0x0000000a41146e23 */ /* 0x004fe20008010014 */
[----:B------:R-:W-:-:S13]  /*6ad0*/  PLOP3.LUT P6, PT, PT, PT, UP2, 0x80, 0x8 ;  /* 0x000000000008781c */ /* 0x000fda0003fcf028 */
[----:B------:R-:W-:Y:S01]  /*6ae0*/  @P6 FADD.FTZ R65, R252, -R20 ;  /* 0x80000014fc416221 */ /* 0x000fe20000010000 */
        /* <DEDUP_REMOVED lines=13> */
[----:B------:R-:W-:Y:S01]  /*6bc0*/  FADD.FTZ R99, R99, R21 ;  /* 0x0000001563637221 */ /* 0x000fe20000010000 */
[----:B------:R-:W-:Y:S06]  /*6bd0*/  BRA `(.L_x_18903) ;  /* 0x0000000c00687947 */ /* 0x000fec0003800000 */
.L_x_18899:
        /* <DEDUP_REMOVED lines=17> */
.L_x_18904:
        /* <DEDUP_REMOVED lines=17> */
.L_x_18905:
        /* <DEDUP_REMOVED lines=17> */
.L_x_18906:
[----:B------:R-:W-:Y:S05]  /*6f10*/  BRA.U !UP3, `(.L_x_18903) ;  /* 0x000000090b987547 */ /* 0x000fea000b800000 */
[----:B01----:R-:W2:Y:S01]  /*6f20*/  LDL R21, [R1+0x20] ;  /* 0x0000200001157983 */ /* 0x003ea20000100800 */
[----:B------:R-:W-:Y:S02]  /*6f30*/  PLOP3.LUT P6, PT, PT, PT, UP2, 0x80, 0x8 ;  /* 0x000000000008781c */ /* 0x000fe40003fcf028 */
[----:B------:R-:W-:-:S11]  /*6f40*/  MOV R20, UR7 ;  /* 0x0000000700147c02 */ /* 0x000fd60008000f00 */
        /* <DEDUP_REMOVED lines=15> */
.L_x_18898:
[----:B01----:R-:W0:Y:S02]  /*7040*/  LDC.64 R20, c[0x0][0x478] ;  /* 0x00011e00ff147b82 */ /* 0x003e240000000a00 */
        /* <DEDUP_REMOVED lines=40> */
.L_x_18908:
        /* <DEDUP_REMOVED lines=15> */
.L_x_18909:
        /* <DEDUP_REMOVED lines=15> */
.L_x_18910:
        /* <DEDUP_REMOVED lines=16> */
.L_x_18907:
        /* <DEDUP_REMOVED lines=15> */
.L_x_18911:
        /* <DEDUP_REMOVED lines=15> */
.L_x_18912:
        /* <DEDUP_REMOVED lines=15> */
.L_x_18913:
[----:B------:R-:W-:Y:S05]  /*7880*/  BRA.U !UP3, `(.L_x_18903) ;  /* 0x000000010b3c7547 */ /* 0x000fea000b800000 */
[----:B------:R-:W2:Y:S01]  /*7890*/  LDL R21, [R1+0x20] ;  /* 0x0000200001157983 */ /* 0x000ea20000100800 */
[----:B------:R-:W-:Y:S02]  /*78a0*/  MOV R20, UR7 ;  /* 0x0000000700147c02 */ /* 0x000fe40008000f00 */
[----:B------:R-:W-:-:S03]  /*78b0*/  ISETP.LT.AND P6, PT, RZ, UR32, PT ;  /* 0x00000020ff007c0c */ /* 0x000fc6000bfc1270 */
[----:B--2---:R-:W-:-:S04]  /*78c0*/  FFMA.FTZ R20, R21, R20, UR10 ;  /* 0x0000000a15147e23 */ /* 0x004fc80008010014 */
[----:B------:R-:W-:-:S04]  /*78d0*/  FADD.FTZ R20, R252, -R20 ;  /* 0x80000014fc147221 */ /* 0x000fc80000010000 */
        /* <DEDUP_REMOVED lines=9> */
[----:B------:R-:W-:-:S07]  /*7970*/  FADD.FTZ R99, R99, R21 ;  /* 0x0000001563637221 */ /* 0x000fce0000010000 */
.L_x_18903:
        /* <DEDUP_REMOVED lines=11> */
.L_x_18896:
[----:B------:R-:W-:Y:S05]  /*7a30*/  BSYNC.RECONVERGENT B0 ;  /* 0x0000000000007941 */ /* 0x000fea0003800200 */
.L_x_18895:
        /* <DEDUP_REMOVED lines=9> */
.L_x_18916:
[----:B------:R-:W-:Y:S05]  /*7ad0*/  BRA.U !UP0, `(.L_x_18917) ;  /* 0x0000000908507547 */ /* 0x000fea000b800000 */
[----:B------:R-:W-:-:S04]  /*7ae0*/  UISETP.NE.U32.AND UP0, UPT, UR4, URZ, UPT ;  /* 0x000000ff0400728c */ /* 0x000fc8000bf05070 */
[----:B------:R-:W-:-:S06]  /*7af0*/  UISETP.NE.AND.EX UP0, UPT, UR5, URZ, UPT, UP0 ;  /* 0x000000ff0500728c */ /* 0x000fcc000bf05300 */
[----:B------:R-:W-:-:S13]  /*7b00*/  PLOP3.LUT P5, PT, PT, PT, UP0, 0x80, 0x8 ;  /* 0x000000000008781c */ /* 0x000fda0003faf008 */
[----:B------:R-:W-:Y:S05]  /*7b10*/  @!P5 BRA `(.L_x_18918) ;  /* 0x000000040028d947 */ /* 0x000fea0003800000 */
[----:B------:R-:W-:Y:S02]  /*7b20*/  PLOP3.LUT P6, PT, PT, PT, UP2, 0x80, 0x8 ;  /* 0x000000000008781c */ /* 0x000fe40003fcf028 */
[----:B012---:R-:W-:Y:S02]  /*7b30*/  MOV R20, UR7 ;  /* 0x0000000700147c02 */ /* 0x007fe40008000f00 */
        /* <DEDUP_REMOVED lines=23> */
.L_x_18919:
        /* <DEDUP_REMOVED lines=9> */
.L_x_18920:
        /* <DEDUP_REMOVED lines=17> */
.L_x_18921:
        /* <DEDUP_REMOVED lines=23> */
.L_x_18918:
        /* <DEDUP_REMOVED lines=17> */
.L_x_18923:
        /* <DEDUP_REMOVED lines=17> */
.L_x_18924:
        /* <DEDUP_REMOVED lines=17> */
.L_x_18925:
[----:B------:R-:W-:Y:S05]  /*82f0*/  BRA.U !UP3, `(.L_x_18922) ;  /* 0x000000090b987547 */ /* 0x000fea000b800000 */
[----:B012---:R-:W2:Y:S01]  /*8300*/  LDL R21, [R1+0x1c] ;  /* 0x00001c0001157983 */ /* 0x007ea20000100800 */
        /* <DEDUP_REMOVED lines=17> */
.L_x_18917:
        /* <DEDUP_REMOVED lines=41> */
.L_x_18927:
        /* <DEDUP_REMOVED lines=15> */
.L_x_18928:
        /* <DEDUP_REMOVED lines=15> */
.L_x_18929:
        /* <DEDUP_REMOVED lines=16> */
.L_x_18926:
        /* <DEDUP_REMOVED lines=15> */
.L_x_18930:
        /* <DEDUP_REMOVED lines=15> */
.L_x_18931:
        /* <DEDUP_REMOVED lines=15> */
.L_x_18932:
        /* <DEDUP_REMOVED lines=16> */
.L_x_18922:
        /* <DEDUP_REMOVED lines=11> */
.L_x_18915:
[----:B------:R-:W-:Y:S05]  /*8e10*/  BSYNC.RECONVERGENT B0 ;  /* 0x0000000000007941 */ /* 0x000fea0003800200 */
.L_x_18914:
        /* <DEDUP_REMOVED lines=9> */
.L_x_18935:
[----:B------:R-:W-:Y:S05]  /*8eb0*/  BRA.U !UP0, `(.L_x_18936) ;  /* 0x0000000908507547 */ /* 0x000fea000b800000 */
[----:B------:R-:W-:-:S04]  /*8ec0*/  UISETP.NE.U32.AND UP0, UPT, UR4, URZ, UPT ;  /* 0x000000ff0400728c */ /* 0x000fc8000bf05070 */
[----:B------:R-:W-:-:S06]  /*8ed0*/  UISETP.NE.AND.EX UP0, UPT, UR5, URZ, UPT, UP0 ;  /* 0x000000ff0500728c */ /* 0x000fcc000bf05300 */
[----:B------:R-:W-:-:S13]  /*8ee0*/  PLOP3.LUT P5, PT, PT, PT, UP0, 0x80, 0x8 ;  /* 0x000000000008781c */ /* 0x000fda0003faf008 */
[----:B------:R-:W-:Y:S05]  /*8ef0*/  @!P5 BRA `(.L_x_18937) ;  /* 0x000000040028d947 */ /* 0x000fea0003800000 */
[----:B------:R-:W-:Y:S02]  /*8f00*/  PLOP3.LUT P6, PT, PT, PT, UP2, 0x80, 0x8 ;  /* 0x000000000008781c */ /* 0x000fe40003fcf028 */
[----:B0123--:R-:W-:Y:S02]  /*8f10*/  MOV R20, UR7 ;  /* 0x0000000700147c02 */ /* 0x00ffe40008000f00 */
        /* <DEDUP_REMOVED lines=23> */
.L_x_18938:
        /* <DEDUP_REMOVED lines=9> */
.L_x_18939:
        /* <DEDUP_REMOVED lines=17> */
.L_x_18940:
        /* <DEDUP_REMOVED lines=23> */
.L_x_18937:
        /* <DEDUP_REMOVED lines=17> */
.L_x_18942:
        /* <DEDUP_REMOVED lines=17> */
.L_x_18943:
        /* <DEDUP_REMOVED lines=17> */
.L_x_18944:
[----:B------:R-:W-:Y:S05]  /*96d0*/  BRA.U !UP3, `(.L_x_18941) ;  /* 0x000000090b987547 */ /* 0x000fea000b800000 */
[----:B0123--:R-:W2:Y:S01]  /*96e0*/  LDL R21, [R1+0x18] ;  /* 0x0000180001157983 */ /* 0x00fea20000100800 */
        /* <DEDUP_REMOVED lines=17> */
.L_x_18936:
[----:B0123--:R-:W0:Y:S02]  /*9800*/  LDC.64 R20, c[0x0][0x478] ;  /* 0x00011e00ff147b82 */ /* 0x00fe240000000a00 */
        /* <DEDUP_REMOVED lines=40> */
.L_x_18946:
        /* <DEDUP_REMOVED lines=15> */
.L_x_18947:
        /* <DEDUP_REMOVED lines=15> */
.L_x_18948:
        /* <DEDUP_REMOVED lines=16> */
.L_x_18945:
        /* <DEDUP_REMOVED lines=15> */
.L_x_18949:
        /* <DEDUP_REMOVED lines=15> */
.L_x_18950:
        /* <DEDUP_REMOVED lines=15> */
.L_x_18951:
        /* <DEDUP_REMOVED lines=16> */
.L_x_18941:
[----:B0123--:R-:W0:Y:S01]  /*a140*/  @P5 LDC.64 R20, c[0x0][0x478] ;  /* 0x00011e00ff145b82 */ /* 0x00fe220000000a00 */
        /* <DEDUP_REMOVED lines=10> */
.L_x_18934:
[----:B------:R-:W-:Y:S05]  /*a1f0*/  BSYNC.RECONVERGENT B0 ;  /* 0x0000000000007941 */ /* 0x000fea0003800200 */
.L_x_18933:
[----:B------:R-:W-:Y:S04]  /*a200*/  BSSY.RECONVERGENT B0, `(.L_x_18952) ;  /* 0x000013c000007945 */ /* 0x000fe80003800200 */
[----:B------:R-:W-:Y:S05]  /*a210*/  @!P0 BRA `(.L_x_18953) ;  /* 0x0000001000e88947 */ /* 0x000fea0003800000 */
[----:B------:R-:W-:-:S04]  /*a220*/  UISETP.NE.U32.AND UP0, UPT, UR24, URZ, UPT ;  /* 0x000000ff1800728c */ /* 0x000fc8000bf05070 */
[----:B------:R-:W-:Y:S01]  /*a230*/  UISETP.NE.AND.EX UP0, UPT, UR25, URZ, UPT, UP0 ;  /* 0x000000ff1900728c */ /* 0x000fe2000bf05300 */
[----:B------:R-:W-:Y:S10]  /*a240*/  BRA.U !UP3, `(.L_x_18954) ;  /* 0x000000010b0c7547 */ /* 0x000ff4000b800000 */
[----:B0123--:R-:W0:Y:S02]  /*a250*/  LDC.64 R20, c[0x0][0x390] ;  /* 0x0000e400ff147b82 */ /* 0x00fe240000000a00 */
[----:B0-----:R-:W-:-:S05]  /*a260*/  IMAD.WIDE.U32 R20, R4, 0x10, R20 ;  /* 0x0000001004147825 */ /* 0x001fca00078e0014 */
[----:B-----5:R4:W5:Y:S02]  /*a270*/  LDG.E.128 R172, desc[UR20][R20.64] ;  /* 0x0000001414ac7981 */ /* 0x020964000c1e1d00 */
.L_x_18954:
[----:B------:R-:W-:Y:S05]  /*a280*/  BRA.U !UP0, `(.L_x_18955) ;  /* 0x0000000908507547 */ /* 0x000fea000b800000 */
[----:B------:R-:W-:-:S04]  /*a290*/  UISETP.NE.U32.AND UP0, UPT, UR4, URZ, UPT ;  /* 0x000000ff0400728c */ /* 0x000fc8000bf05070 */
[----:B------:R-:W-:-:S06]  /*a2a0*/  UISETP.NE.AND.EX UP0, UPT, UR5, URZ, UPT, UP0 ;  /* 0x000000ff0500728c */ /* 0x000fcc000bf05300 */
[----:B------:R-:W-:-:S13]  /*a2b0*/  PLOP3.LUT P5, PT, PT, PT, UP0, 0x80, 0x8 ;  /* 0x000000000008781c */ /* 0x000fda0003faf008 */
[----:B------:R-:W-:Y:S05]  /*a2c0*/  @!P5 BRA `(.L_x_18956) ;  /* 0x000000040028d947 */ /* 0x000fea0003800000 */
[----:B------:R-:W-:Y:S02]  /*a2d0*/  PLOP3.LUT P6, PT, PT, PT, UP2, 0x80, 0x8 ;  /* 0x000000000008781c */ /* 0x000fe40003fcf028 */
[----:B01234-:R-:W-:Y:S02]  /*a2e0*/  MOV R20, UR7 ;  /* 0x0000000700147c02 */ /* 0x01ffe40008000f00 */
        /* <DEDUP_REMOVED lines=23> */
.L_x_18957:
        /* <DEDUP_REMOVED lines=9> */
.L_x_18958:
        /* <DEDUP_REMOVED lines=17> */
.L_x_18959:
        /* <DEDUP_REMOVED lines=23> */
.L_x_18956:
[----:B------:R-:W-:Y:S05]  /*a770*/  BRA.U !UP3, `(.L_x_18961) ;  /* 0x000000010b407547 */ /* 0x000fea000b800000 */
        /* <DEDUP_REMOVED lines=16> */
.L_x_18961:
        /* <DEDUP_REMOVED lines=17> */
.L_x_18962:
        /* <DEDUP_REMOVED lines=17> */
.L_x_18963:
[----:B------:R-:W-:Y:S05]  /*aaa0*/  BRA.U !UP3, `(.L_x_18960) ;  /* 0x000000090b987547 */ /* 0x000fea000b800000 */
[----:B01234-:R-:W2:Y:S01]  /*aab0*/  LDL R21, [R1+0x14] ;  /* 0x0000140001157983 */ /* 0x01fea20000100800 */
        /* <DEDUP_REMOVED lines=17> */
.L_x_18955:
[----:B01234-:R-:W0:Y:S02]  /*abd0*/  LDC.64 R20, c[0x0][0x478] ;  /* 0x00011e00ff147b82 */ /* 0x01fe240000000a00 */
        /* <DEDUP_REMOVED lines=40> */
.L_x_18965:
        /* <DEDUP_REMOVED lines=15> */
.L_x_18966:
        /* <DEDUP_REMOVED lines=15> */
.L_x_18967:
        /* <DEDUP_REMOVED lines=16> */
.L_x_18964:
        /* <DEDUP_REMOVED lines=15> */
.L_x_18968:
        /* <DEDUP_REMOVED lines=15> */
.L_x_18969:
        /* <DEDUP_REMOVED lines=15> */
.L_x_18970:
        /* <DEDUP_REMOVED lines=16> */
.L_x_18960:
[----:B01234-:R-:W0:Y:S01]  /*b510*/  @P5 LDC.64 R20, c[0x0][0x478] ;  /* 0x00011e00ff145b82 */ /* 0x01fe220000000a00 */
        /* <DEDUP_REMOVED lines=10> */
.L_x_18953:
[----:B------:R-:W-:Y:S05]  /*b5c0*/  BSYNC.RECONVERGENT B0 ;  /* 0x0000000000007941 */ /* 0x000fea0003800200 */
.L_x_18952:
[----:B------:R-:W-:Y:S04]  /*b5d0*/  BSSY.RECONVERGENT B0, `(.L_x_18971) ;  /* 0x000013c000007945 */ /* 0x000fe80003800200 */
[----:B------:R-:W-:Y:S05]  /*b5e0*/  @!P1 BRA `(.L_x_18972) ;  /* 0x0000001000e89947 */ /* 0x000fea0003800000 */
[----:B------:R-:W-:-:S04]  /*b5f0*/  UISETP.NE.U32.AND UP0, UPT, UR24, URZ, UPT ;  /* 0x000000ff1800728c */ /* 0x000fc8000bf05070 */
[----:B------:R-:W-:Y:S01]  /*b600*/  UISETP.NE.AND.EX UP0, UPT, UR25, URZ, UPT, UP0 ;  /* 0x000000ff1900728c */ /* 0x000fe2000bf05300 */
[----:B------:R-:W-:Y:S10]  /*b610*/  BRA.U !UP3, `(.L_x_18973) ;  /* 0x000000010b0c7547 */ /* 0x000ff4000b800000 */
[----:B01234-:R-:W0:Y:S02]  /*b620*/  LDC.64 R20, c[0x0][0x390] ;  /* 0x0000e400ff147b82 */ /* 0x01fe240000000a00 */
[----:B0-----:R-:W-:-:S05]  /*b630*/  IMAD.WIDE.U32 R20, R4, 0x10, R20 ;  /* 0x0000001004147825 */ /* 0x001fca00078e0014 */
[----:B-----5:R0:W5:Y:S02]  /*b640*/  LDG.E.128 R172, desc[UR20][R20.64] ;  /* 0x0000001414ac7981 */ /* 0x020164000c1e1d00 */
.L_x_18973:
        /* <DEDUP_REMOVED lines=30> */
.L_x_18976:
        /* <DEDUP_REMOVED lines=9> */
.L_x_18977:
        /* <DEDUP_REMOVED lines=17> */
.L_x_18978:
        /* <DEDUP_REMOVED lines=23> */
.L_x_18975:
        /* <DEDUP_REMOVED lines=17> */
.L_x_18980:
        /* <DEDUP_REMOVED lines=17> */
.L_x_18981:
        /* <DEDUP_REMOVED lines=17> */
.L_x_18982:
        /* <DEDUP_REMOVED lines=19> */
.L_x_18974:
        /* <DEDUP_REMOVED lines=41> */
.L_x_18984:
        /* <DEDUP_REMOVED lines=15> */
.L_x_18985:
        /* <DEDUP_REMOVED lines=15> */
.L_x_18986:
        /* <DEDUP_REMOVED lines=16> */
.L_x_18983:
        /* <DEDUP_REMOVED lines=15> */
.L_x_18987:
        /* <DEDUP_REMOVED lines=15> */
.L_x_18988:
        /* <DEDUP_REMOVED lines=15> */
.L_x_18989:
        /* <DEDUP_REMOVED lines=16> */
.L_x_18979:
        /* <DEDUP_REMOVED lines=11> */
.L_x_18972:
[----:B------:R-:W-:Y:S05]  /*c990*/  BSYNC.RECONVERGENT B0 ;  /* 0x0000000000007941 */ /* 0x000fea0003800200 */
.L_x_18971:
        /* <DEDUP_REMOVED lines=8> */
.L_x_18992:
        /* <DEDUP_REMOVED lines=30> */
.L_x_18995:
        /* <DEDUP_REMOVED lines=9> */
.L_x_18996:
        /* <DEDUP_REMOVED lines=17> */
.L_x_18997:
        /* <DEDUP_REMOVED lines=23> */
.L_x_18994:
        /* <DEDUP_REMOVED lines=17> */
.L_x_18999:
        /* <DEDUP_REMOVED lines=17> */
.L_x_19000:
        /* <DEDUP_REMOVED lines=17> */
.L_x_19001:
        /* <DEDUP_REMOVED lines=19> */
.L_x_18993:
        /* <DEDUP_REMOVED lines=41> */
.L_x_19003:
        /* <DEDUP_REMOVED lines=15> */
.L_x_19004:
        /* <DEDUP_REMOVED lines=15> */
.L_x_19005:
        /* <DEDUP_REMOVED lines=16> */
.L_x_19002:
        /* <DEDUP_REMOVED lines=15> */
.L_x_19006:
        /* <DEDUP_REMOVED lines=15> */
.L_x_19007:
        /* <DEDUP_REMOVED lines=15> */
.L_x_19008:
        /* <DEDUP_REMOVED lines=16> */
.L_x_18998:
        /* <DEDUP_REMOVED lines=11> */
.L_x_18991:
[----:B------:R-:W-:Y:S05]  /*dd60*/  BSYNC.RECONVERGENT B0 ;  /* 0x0000000000007941 */ /* 0x000fea0003800200 */
.L_x_18990:
        /* <DEDUP_REMOVED lines=8> */
.L_x_19011:
        /* <DEDUP_REMOVED lines=30> */
.L_x_19014:
        /* <DEDUP_REMOVED lines=9> */
.L_x_19015:
        /* <DEDUP_REMOVED lines=17> */
.L_x_19016:
        /* <DEDUP_REMOVED lines=23> */
.L_x_19013:
        /* <DEDUP_REMOVED lines=17> */
.L_x_19018:
        /* <DEDUP_REMOVED lines=17> */
.L_x_19019:
        /* <DEDUP_REMOVED lines=17> */
.L_x_19020:
        /* <DEDUP_REMOVED lines=19> */
.L_x_19012:
        /* <DEDUP_REMOVED lines=41> */
.L_x_19022:
        /* <DEDUP_REMOVED lines=15> */
.L_x_19023:
        /* <DEDUP_REMOVED lines=15> */
.L_x_19024:
        /* <DEDUP_REMOVED lines=16> */
.L_x_19021:
        /* <DEDUP_REMOVED lines=15> */
.L_x_19025:
        /* <DEDUP_REMOVED lines=15> */
.L_x_19026:
        /* <DEDUP_REMOVED lines=15> */
.L_x_19027:
        /* <DEDUP_REMOVED lines=16> */
.L_x_19017:
        /* <DEDUP_REMOVED lines=11> */
.L_x_19010:
[----:B------:R-:W-:Y:S05]  /*f130*/  BSYNC.RECONVERGENT B0 ;  /* 0x0000000000007941 */ /* 0x000fea0003800200 */
.L_x_19009:
        /* <DEDUP_REMOVED lines=8> */
.L_x_19030:
        /* <DEDUP_REMOVED lines=30> */
.L_x_19033:
        /* <DEDUP_REMOVED lines=9> */
.L_x_19034:
        /* <DEDUP_REMOVED lines=17> */
.L_x_19035:
        /* <DEDUP_REMOVED lines=23> */
.L_x_19032:
        /* <DEDUP_REMOVED lines=17> */
.L_x_19037:
        /* <DEDUP_REMOVED lines=17> */
.L_x_19038:
        /* <DEDUP_REMOVED lines=17> */
.L_x_19039:
        /* <DEDUP_REMOVED lines=19> */
.L_x_19031:
        /* <DEDUP_REMOVED lines=41> */
.L_x_19041:
        /* <DEDUP_REMOVED lines=15> */
.L_x_19042:
        /* <DEDUP_REMOVED lines=15> */
.L_x_19043:
        /* <DEDUP_REMOVED lines=16> */
.L_x_19040:
        /* <DEDUP_REMOVED lines=15> */
.L_x_19044:
        /* <DEDUP_REMOVED lines=15> */
.L_x_19045:
        /* <DEDUP_REMOVED lines=15> */
.L_x_19046:
        /* <DEDUP_REMOVED lines=16> */
.L_x_19036:
        /* <DEDUP_REMOVED lines=11> */
.L_x_19029:
[----:B------:R-:W-:Y:S05]  /*10500*/  BSYNC.RECONVERGENT B0 ;  /* 0x0000000000007941 */ /* 0x000fea0003800200 */
.L_x_19028:
[----:B------:R-:W-:Y:S01]  /*10510*/  LOP3.LUT P5, RZ, R3, 0x10, RZ, 0xc0, !PT ;  /* 0x0000001003ff7812 */ /* 0x000fe200078ac0ff */
[----:B------:R-:W-:-:S12]  /*10520*/  BSSY.RECONVERGENT B0, `(.L_x_19047) ;  /* 0x0000136000007945 */ /* 0x000fd80003800200 */
[----:B------:R-:W-:Y:S05]  /*10530*/  @!P5 BRA `(.L_x_19048) ;  /* 0x0000001000d0d947 */ /* 0x000fea0003800000 */
[----:B------:R-:W-:-:S04]  /*10540*/  UISETP.NE.U32.AND UP0, UPT, UR24, URZ, UPT ;  /* 0x000000ff1800728c */ /* 0x000fc8000bf05070 */
[----:B------:R-:W-:Y:S01]  /*10550*/  UISETP.NE.AND.EX UP0, UPT, UR25, URZ, UPT, UP0 ;  /* 0x000000ff1900728c */ /* 0x000fe2000bf05300 */
[----:B------:R-:W-:Y:S10]  /*10560*/  BRA.U !UP3, `(.L_x_19049) ;  /* 0x000000010b0c7547 */ /* 0x000ff4000b800000 */
[----:B01234-:R-:W0:Y:S02]  /*10570*/  LDC.64 R20, c[0x0][0x390] ;  /* 0x0000e400ff147b82 */ /* 0x01fe240000000a00 */
[----:B0-----:R-:W-:-:S05]  /*10580*/  IMAD.WIDE.U32 R20, R4, 0x10, R20 ;  /* 0x0000001004147825 */ /* 0x001fca00078e0014 */
[----:B-----5:R0:W5:Y:S02]  /*10590*/  LDG.E.128 R172, desc[UR20][R20.64] ;  /* 0x0000001414ac7981 */ /* 0x020164000c1e1d00 */
.L_x_19049:
        /* <DEDUP_REMOVED lines=30> */
.L_x_19052:
        /* <DEDUP_REMOVED lines=9> */
.L_x_19053:
        /* <DEDUP_REMOVED lines=17> */
.L_x_19054:
        /* <DEDUP_REMOVED lines=23> */
.L_x_19051:
        /* <DEDUP_REMOVED lines=17> */
.L_x_19056:
        /* <DEDUP_REMOVED lines=17> */
.L_x_19057:
        /* <DEDUP_REMOVED lines=17> */
.L_x_19058:
        /* <DEDUP_REMOVED lines=19> */
.L_x_19050:
[----:B01234-:R-:W0:Y:S02]  /*10ef0*/  LDC.64 R20, c[0x0][0x478] ;  /* 0x00011e00ff147b82 */ /* 0x01fe240000000a00 */
        /* <DEDUP_REMOVED lines=18> */
.L_x_19060:
        /* <DEDUP_REMOVED lines=15> */
.L_x_19061:
        /* <DEDUP_REMOVED lines=15> */
.L_x_19062:
[----:B------:R-:W2:Y:S01]  /*11200*/  LDL R64, [R1+0x24] ;  /* 0x0000240001407983 */ /* 0x000ea20000100800 */
[----:B------:R-:W-:Y:S02]  /*11210*/  MOV R20, UR7 ;  /* 0x0000000700147c02 */ /* 0x000fe40008000f00 */
        /* <DEDUP_REMOVED lines=15> */
[----:B--2---:R-:W-:Y:S01]  /*11310*/  FFMA.FTZ R20, R64, R20, UR10 ;  /* 0x0000000a40147e23 */ /* 0x004fe20008010014 */
[----:B------:R-:W-:-:S03]  /*11320*/  FSEL R64, R21, RZ, P6 ;  /* 0x000000ff15407208 */ /* 0x000fc60003000000 */
[----:B------:R-:W-:-:S04]  /*11330*/  FADD.FTZ R20, R244, -R20 ;  /* 0x80000014f4147221 */ /* 0x000fc80000010000 */
[----:B------:R-:W-:-:S05]  /*11340*/  FMUL.FTZ R20, R20, UR31 ;  /* 0x0000001f14147c20 */ /* 0x000fca0008410000 */
[----:B------:R-:W-:-:S04]  /*11350*/  FSEL R20, R20, RZ, P6 ;  /* 0x000000ff14147208 */ /* 0x000fc80003000000 */
[----:B------:R-:W-:Y:S01]  /*11360*/  MOV R67, R20 ;  /* 0x0000001400437202 */ /* 0x000fe20000000f00 */
[----:B------:R-:W-:Y:S06]  /*11370*/  BRA.U !UP3, `(.L_x_19055) ;  /* 0x000000050b1c7547 */ /* 0x000fec000b800000 */
[----:B------:R-:W-:Y:S01]  /*11380*/  FMUL.FTZ R20, R20, UR23 ;  /* 0x0000001714147c20 */ /* 0x000fe20008410000 */
[----:B-----5:R-:W-:-:S03]  /*11390*/  ISETP.GE.U32.AND P6, PT, R13, 0x1000000, PT ;  /* 0x010000000d00780c */ /* 0x020fc60003fc6070 */
[----:B------:R-:W-:-:S04]  /*113a0*/  FMUL.FTZ R20, R20, UR22 ;  /* 0x0000001614147c20 */ /* 0x000fc80008410000 */
[-C--:B------:R-:W-:Y:S01]  /*113b0*/  FMUL.FTZ R21, R175, R20.reuse ;  /* 0x00000014af157220 */ /* 0x080fe20000410000 */
[----:B------:R-:W-:-:S04]  /*113c0*/  FMUL.FTZ R20, R63, R20 ;  /* 0x000000143f147220 */ /* 0x000fc80000410000 */
[----:B------:R-:W-:Y:S02]  /*113d0*/  FSEL R21, R21, RZ, P6 ;  /* 0x000000ff15157208 */ /* 0x000fe40003000000 */
[----:B------:R-:W-:-:S03]  /*113e0*/  SEL R179, R20, RZ, P6 ;  /* 0x000000ff14b37207 */ /* 0x000fc60003000000 */
[----:B------:R-:W-:Y:S01]  /*113f0*/  FADD.FTZ R131, R131, R21 ;  /* 0x0000001583837221 */ /* 0x000fe20000010000 */
[----:B------:R-:W-:Y:S06]  /*11400*/  BRA `(.L_x_19055) ;  /* 0x0000000000f87947 */ /* 0x000fec0003800000 */
.L_x_19059:
        /* <DEDUP_REMOVED lines=15> */
.L_x_19063:
        /* <DEDUP_REMOVED lines=15> */
.L_x_19064:
        /* <DEDUP_REMOVED lines=15> */
.L_x_19065:
[----:B------:R-:W-:Y:S05]  /*116e0*/  BRA.U !UP3, `(.L_x_19055) ;  /* 0x000000010b407547 */ /* 0x000fea000b800000 */
[----:B------:R-:W2:Y:S01]  /*116f0*/  LDL R21, [R1+0x24] ;  /* 0x0000240001157983 */ /* 0x000ea20000100800 */
[----:B------:R-:W-:Y:S01]  /*11700*/  MOV R20, UR7 ;  /* 0x0000000700147c02 */ /* 0x000fe20008000f00 */
[----:B------:R-:W-:-:S06]  /*11710*/  UISETP.GT.AND UP0, UPT, UR32, URZ, UPT ;  /* 0x000000ff2000728c */ /* 0x000fcc000bf04270 */
[----:B------:R-:W-:Y:S01]  /*11720*/  PLOP3.LUT P6, PT, PT, PT, UP0, 0x80, 0x8 ;  /* 0x000000000008781c */ /* 0x000fe20003fcf008 */
        /* <DEDUP_REMOVED lines=12> */
.L_x_19055:
[----:B01234-:R-:W0:Y:S01]  /*117f0*/  @P5 LDC.64 R20, c[0x0][0x478] ;  /* 0x00011e00ff145b82 */ /* 0x01fe220000000a00 */
        /* <DEDUP_REMOVED lines=8> */
.L_x_19048:
[----:B------:R-:W-:Y:S05]  /*11880*/  BSYNC.RECONVERGENT B0 ;  /* 0x0000000000007941 */ /* 0x000fea0003800200 */
.L_x_19047:
[----:B------:R-:W-:Y:S02]  /*11890*/  UIADD3 UR28, UPT, UPT, UR28, UR26, URZ ;  /* 0x0000001a1c1c7290 */ /* 0x000fe4000fffe0ff */
[----:B------:R-:W-:Y:S02]  /*118a0*/  UPLOP3.LUT UP1, UPT, UPT, UPT, UP1, 0x40, 0x4 ;  /* 0x000000000004789c */ /* 0x000fe40003f2e810 */
[----:B------:R-:W-:-:S09]  /*118b0*/  UISETP.GE.AND UP0, UPT, UR28, UR27, UPT ;  /* 0x0000001b1c00728c */ /* 0x000fd2000bf06270 */
[----:B------:R-:W-:Y:S05]  /*118c0*/  BRA.U !UP0, `(.L_x_19066) ;  /* 0xfffffefd08187547 */ /* 0x000fea000b83ffff */
.L_x_18851:
        /* <DEDUP_REMOVED lines=8> */
[----:B------:R-:W5:Y:S01]  /*11950*/  LDL.LU R184, [R1+0x60] ;  /* 0x0000600001b87983 */ /* 0x000f620000300800 */
[----:B------:R-:W0:Y:S03]  /*11960*/  LDC.64 R4, c[0x0][0x440] ;  /* 0x00011000ff047b82 */ /* 0x000e260000000a00 */
[----:B------:R-:W5:Y:S04]  /*11970*/  LDL.LU R185, [R1+0x64] ;  /* 0x0000640001b97983 */ /* 0x000f680000300800 */
[----:B------:R-:W5:Y:S01]  /*11980*/  LDL.LU R186, [R1+0x68] ;  /* 0x0000680001ba7983 */ /* 0x000f620000300800 */
[----:B------:R-:W1:Y:S03]  /*11990*/  LDC.64 R6, c[0x0][0x448] ;  /* 0x00011200ff067b82 */ /* 0x000e660000000a00 */
[----:B------:R-:W5:Y:S04]  /*119a0*/  LDL.LU R187, [R1+0x6c] ;  /* 0x00006c0001bb7983 */ /* 0x000f680000300800 */
[----:B------:R-:W2:Y:S01]  /*119b0*/  LDL.LU R180, [R1+0x100] ;  /* 0x0001000001b47983 */ /* 0x000ea20000300800 */
[----:B------:R-:W3:Y:S03]  /*119c0*/  LDC.64 R8, c[0x0][0x460] ;  /* 0x00011800ff087b82 */ /* 0x000ee60000000a00 */
[----:B------:R-:W2:Y:S04]  /*119d0*/  LDL.LU R181, [R1+0x104] ;  /* 0x0001040001b57983 */ /* 0x000ea80000300800 */
[----:B------:R-:W2:Y:S04]  /*119e0*/  LDL.LU R182, [R1+0x108] ;  /* 0x0001080001b67983 */ /* 0x000ea80000300800 */
[----:B------:R-:W2:Y:S01]  /*119f0*/  LDL.LU R183, [R1+0x10c] ;  /* 0x00010c0001b77983 */ /* 0x000ea20000300800 */
[----:B0-----:R-:W-:-:S04]  /*11a00*/  IMAD.WIDE.U32 R4, R11, 0x10, R4 ;  /* 0x000000100b047825 */ /* 0x001fc800078e0004 */
[----:B-1----:R-:W-:-:S04]  /*11a10*/  IMAD.WIDE.U32 R6, R11, 0x10, R6 ;  /* 0x000000100b067825 */ /* 0x002fc800078e0006 */
[C---:B---3--:R-:W-:Y:S01]  /*11a20*/  IMAD.WIDE.U32 R8, R11.reuse, 0x10, R8 ;  /* 0x000000100b087825 */ /* 0x048fe200078e0008 */
[----:B------:R-:W-:Y:S01]  /*11a30*/  IADD3 R11, PT, PT, R11, 0x80, RZ ;  /* 0x000000800b0b7810 */ /* 0x000fe20007ffe0ff */
[----:B-----5:R0:W-:Y:S04]  /*11a40*/  STG.E.128 desc[UR20][R4.64], R184 ;  /* 0x000000b804007986 */ /* 0x0201e8000c101d14 */
[----:B--2---:R0:W-:Y:S04]  /*11a50*/  STG.E.128 desc[UR20][R6.64], R180 ;  /* 0x000000b406007986 */ /* 0x0041e8000c101d14 */
[----:B------:R0:W-:Y:S02]  /*11a60*/  STG.E.128 desc[UR20][R8.64], R92 ;  /* 0x0000005c08007986 */ /* 0x0001e4000c101d14 */
.L_x_19068:
[----:B------:R-:W-:Y:S05]  /*11a70*/  BSYNC.RECONVERGENT B0 ;  /* 0x0000000000007941 */ /* 0x000fea0003800200 */
.L_x_19067:
        /* <DEDUP_REMOVED lines=21> */
.L_x_19070:
[----:B------:R-:W-:Y:S05]  /*11bd0*/  BSYNC.RECONVERGENT B0 ;  /* 0x0000000000007941 */ /* 0x000fea0003800200 */
.L_x_19069:
[----:B------:R-:W-:Y:S01]  /*11be0*/  LOP3.LUT P5, RZ, R3, 0x8, RZ, 0xc0, !PT ;  /* 0x0000000803ff7812 */ /* 0x000fe200078ac0ff */
[----:B------:R-:W-:-:S12]  /*11bf0*/  BSSY.RECONVERGENT B0, `(.L_x_19071) ;  /* 0x0000014000007945 */ /* 0x000fd80003800200 */
[----:B------:R-:W-:Y:S05]  /*11c00*/  @!P5 BRA `(.L_x_19072) ;  /* 0x000000000048d947 */ /* 0x000fea0003800000 */
[----:B-1----:R-:W5:Y:S01]  /*11c10*/  LDL.LU R16, [R1+0x40] ;  /* 0x0000400001107983 */ /* 0x002f620000300800 */
        /* <DEDUP_REMOVED lines=17> */
.L_x_19072:
[----:B------:R-:W-:Y:S05]  /*11d30*/  BSYNC.RECONVERGENT B0 ;  /* 0x0000000000007941 */ /* 0x000fea0003800200 */
.L_x_19071:
[----:B------:R-:W-:Y:S01]  /*11d40*/  LOP3.LUT P5, RZ, R3, 0x1, RZ, 0xc0, !PT ;  /* 0x0000000103ff7812 */ /* 0x000fe200078ac0ff */
[----:B------:R-:W-:-:S12]  /*11d50*/  BSSY.RECONVERGENT B0, `(.L_x_19073) ;  /* 0x0000014000007945 */ /* 0x000fd80003800200 */
[----:B------:R-:W-:Y:S05]  /*11d60*/  @!P5 BRA `(.L_x_19074) ;  /* 0x000000000048d947 */ /* 0x000fea0003800000 */
[----:B01----:R-:W5:Y:S01]  /*11d70*/  LDL.LU R16, [R1+0x30] ;  /* 0x0000300001107983 */ /* 0x003f620000300800 */
        /* <DEDUP_REMOVED lines=17> */
.L_x_19074:
[----:B------:R-:W-:Y:S05]  /*11e90*/  BSYNC.RECONVERGENT B0 ;  /* 0x0000000000007941 */ /* 0x000fea0003800200 */
.L_x_19073:
[----:B------:R-:W-:Y:S04]  /*11ea0*/  BSSY.RECONVERGENT B0, `(.L_x_19075) ;  /* 0x0000010000007945 */ /* 0x000fe80003800200 */
[----:B------:R-:W-:Y:S05]  /*11eb0*/  @!P0 BRA `(.L_x_19076) ;  /* 0x0000000000388947 */ /* 0x000fea0003800000 */
[----:B01----:R-:W5:Y:S01]  /*11ec0*/  LDL.LU R12, [R1+0xc0] ;  /* 0x0000c000010c7983 */ /* 0x003f620000300800 */
        /* <DEDUP_REMOVED lines=13> */
.L_x_19076:
[----:B------:R-:W-:Y:S05]  /*11fa0*/  BSYNC.RECONVERGENT B0 ;  /* 0x0000000000007941 */ /* 0x000fea0003800200 */
.L_x_19075:
        /* <DEDUP_REMOVED lines=16> */
.L_x_19078:
[----:B------:R-:W-:Y:S05]  /*120b0*/  BSYNC.RECONVERGENT B0 ;  /* 0x0000000000007941 */ /* 0x000fea0003800200 */
.L_x_19077:
        /* <DEDUP_REMOVED lines=16> */
.L_x_19080:
[----:B------:R-:W-:Y:S05]  /*121c0*/  BSYNC.RECONVERGENT B0 ;  /* 0x0000000000007941 */ /* 0x000fea0003800200 */
.L_x_19079:
        /* <DEDUP_REMOVED lines=16> */
.L_x_19082:
[----:B------:R-:W-:Y:S05]  /*122d0*/  BSYNC.RECONVERGENT B0 ;  /* 0x0000000000007941 */ /* 0x000fea0003800200 */
.L_x_19081:
        /* <DEDUP_REMOVED lines=16> */
.L_x_19084:
[----:B------:R-:W-:Y:S05]  /*123e0*/  BSYNC.RECONVERGENT B0 ;  /* 0x0000000000007941 */ /* 0x000fea0003800200 */
.L_x_19083:
[----:B------:R-:W-:-:S13]  /*123f0*/  LOP3.LUT P0, RZ, R3, 0x10, RZ, 0xc0, !PT ;  /* 0x0000001003ff7812 */ /* 0x000fda000780c0ff */
[----:B------:R-:W-:Y:S05]  /*12400*/  @!P0 EXIT ;  /* 0x000000000000894d */ /* 0x000fea0003800000 */
        /* <DEDUP_REMOVED lines=8> */
[----:B------:R-:W-:Y:S01]  /*12490*/  STG.E.128 desc[UR20][R2.64], R88 ;  /* 0x0000005802007986 */ /* 0x000fe2000c101d14 */
[----:B-1----:R-:W-:-:S04]  /*124a0*/  IMAD.WIDE.U32 R4, R11, 0x10, R4 ;  /* 0x000000100b047825 */ /* 0x002fc800078e0004 */
[----:B--2---:R-:W-:Y:S01]  /*124b0*/  IMAD.WIDE.U32 R6, R11, 0x10, R6 ;  /* 0x000000100b067825 */ /* 0x004fe200078e0006 */
[----:B-----5:R-:W-:Y:S04]  /*124c0*/  STG.E.128 desc[UR20][R4.64], R12 ;  /* 0x0000000c04007986 */ /* 0x020fe8000c101d14 */
[----:B------:R-:W-:Y:S01]  /*124d0*/  STG.E.128 desc[UR20][R6.64], R128 ;  /* 0x0000008006007986 */ /* 0x000fe2000c101d14 */
[----:B------:R-:W-:Y:S05]  /*124e0*/  EXIT ;  /* 0x000000000000794d */ /* 0x000fea0003800000 */
.L_x_19085:
        /* <DEDUP_REMOVED lines=9> */
.L_x_19471:


//--------------------- .text._ZN10layer_norm22ln_bwd_finalize_kernelINS_22Kernel_traits_finalizeILj5120EfffffjLb1ELj1024ELj4ENS_18Kernel_traits_baseILj5120EfffffjLj1024EEEEELb1ELb1EEEvNS_9BwdParamsE --------------------------
	.section	.text._ZN10layer_norm22ln_bwd_finalize_kernelINS_22Kernel_traits_finalizeILj5120EfffffjLb1ELj1024ELj4ENS_18Kernel_traits_baseILj5120EfffffjLj1024EEEEELb1ELb1EEEvNS_9BwdParamsE,"ax",@progbits
	.align	128
        .global         _ZN10layer_norm22ln_bwd_finalize_kernelINS_22Kernel_traits_finalizeILj5120EfffffjLb1ELj1024ELj4ENS_18Kernel_traits_baseILj5120EfffffjLj1024EEEEELb1ELb1EEEvNS_9BwdParamsE
        .type           _ZN10layer_norm22ln_bwd_finalize_kernelINS_22Kernel_traits_finalizeILj5120EfffffjLb1ELj1024ELj4ENS_18Kernel_traits_baseILj5120EfffffjLj1024EEEEELb1ELb1EEEvNS_9BwdParamsE,@function
        .size           _ZN10layer_norm22ln_bwd_finalize_kernelINS_22Kernel_traits_finalizeILj5120EfffffjLb1ELj1024ELj4ENS_18Kernel_traits_baseILj5120EfffffjLj1024EEEEELb1ELb1EEEvNS_9BwdParamsE,(.L_x_19472 - _ZN10layer_norm22ln_bwd_finalize_kernelINS_22Kernel_traits_finalizeILj5120EfffffjLb1ELj1024ELj4ENS_18Kernel_traits_baseILj5120EfffffjLj1024EEEEELb1ELb1EEEvNS_9BwdParamsE)
        .other          _ZN10layer_norm22ln_bwd_finalize_kernelINS_22Kernel_traits_finalizeILj5120EfffffjLb1ELj1024ELj4ENS_18Kernel_traits_baseILj5120EfffffjLj1024EEEEELb1ELb1EEEvNS_9BwdParamsE,@"STO_CUDA_ENTRY STV_DEFAULT"
_ZN10layer_norm22ln_bwd_finalize_kernelINS_22Kernel_traits_finalizeILj5120EfffffjLb1ELj1024ELj4ENS_18Kernel_traits_baseILj5120EfffffjLj1024EEEEELb1ELb1EEEvNS_9BwdParamsE:
.text._ZN10layer_norm22ln_bwd_finalize_kernelINS_22Kernel_traits_finalizeILj5120EfffffjLb1ELj1024ELj4ENS_18Kernel_traits_baseILj5120EfffffjLj1024EEEEELb1ELb1EEEvNS_9BwdParamsE:
        /* <DEDUP_REMOVED lines=60> */
.L_x_19090:
        /* <DEDUP_REMOVED lines=87> */
.L_x_19089:
[----:B------:R-:W-:Y:S05]  /*0930*/  BSYNC.RECONVERGENT B1 ;  /* 0x0000000000017941 */ /* 0x000fea0003800200 */
.L_x_19088:
        /* <DEDUP_REMOVED lines=50> */
.L_x_19092:
[----:B------:R-:W-:Y:S05]  /*0c60*/  BSYNC.RECONVERGENT B1 ;  /* 0x0000000000017941 */ /* 0x000fea0003800200 */
.L_x_19091:
        /* <DEDUP_REMOVED lines=30> */
.L_x_19094:
[----:B------:R-:W-:Y:S05]  /*0e50*/  BSYNC.RECONVERGENT B1 ;  /* 0x0000000000017941 */ /* 0x000fea0003800200 */
.L_x_19093:
        /* <DEDUP_REMOVED lines=15> */
.L_x_19087:
[----:B------:R-:W-:Y:S05]  /*0f50*/  BSYNC.RECONVERGENT B0 ;  /* 0x0000000000007941 */ /* 0x000fea0003800200 */
.L_x_19086:
        /* <DEDUP_REMOVED lines=70> */
.L_x_19095:
        /* <DEDUP_REMOVED lines=12> */
.L_x_19472:


//--------------------- .text._ZN10layer_norm13ln_bwd_kernelINS_13Kernel_traitsIfffffjLj5120ELj1ELj1ELj4ELj16ENS_18Kernel_traits_baseILj5120EfffffjLj128EEEEELb1ELb1ELb1ELb1EEEvNS_9BwdParamsE --------------------------
	.section	.text._ZN10layer_norm13ln_bwd_kernelINS_13Kernel_traitsIfffffjLj5120ELj1ELj1ELj4ELj16ENS_18Kernel_traits_baseILj5120EfffffjLj128EEEEELb1ELb1ELb1ELb1EEEvNS_9BwdParamsE,"ax",@progbits
	.align	128
        .global         _ZN10layer_norm13ln_bwd_kernelINS_13Kernel_traitsIfffffjLj5120ELj1ELj1ELj4ELj16ENS_18Kernel_traits_baseILj5120EfffffjLj128EEEEELb1ELb1ELb1ELb1EEEvNS_9BwdParamsE
        .type           _ZN10layer_norm13ln_bwd_kernelINS_13Kernel_traitsIfffffjLj5120ELj1ELj1ELj4ELj16ENS_18Kernel_traits_baseILj5120EfffffjLj128EEEEELb1ELb1ELb1ELb1EEEvNS_9BwdParamsE,@function
        .size           _ZN10layer_norm13ln_bwd_kernelINS_13Kernel_traitsIfffffjLj5120ELj1ELj1ELj4ELj16ENS_18Kernel_traits_baseILj5120EfffffjLj128EEEEELb1ELb1ELb1ELb1EEEvNS_9BwdParamsE,(.L_x_19473 - _ZN10layer_norm13ln_bwd_kernelINS_13Kernel_traitsIfffffjLj5120ELj1ELj1ELj4ELj16ENS_18Kernel_traits_baseILj5120EfffffjLj128EEEEELb1ELb1ELb1ELb1EEEvNS_9BwdParamsE)
        .other          _ZN10layer_norm13ln_bwd_kernelINS_13Kernel_traitsIfffffjLj5120ELj1ELj1ELj4ELj16ENS_18Kernel_traits_baseILj5120EfffffjLj128EEEEELb1ELb1ELb1ELb1EEEvNS_9BwdParamsE,@"STO_CUDA_ENTRY STV_DEFAULT"
_ZN10layer_norm13ln_bwd_kernelINS_13Kernel_traitsIfffffjLj5120ELj1ELj1ELj4ELj16ENS_18Kernel_traits_baseILj5120EfffffjLj128EEEEELb1ELb1ELb1ELb1EEEvNS_9BwdParamsE:
.text._ZN10layer_norm13ln_bwd_kernelINS_13Kernel_traitsIfffffjLj5120ELj1ELj1ELj4ELj16ENS_18Kernel_traits_baseILj5120EfffffjLj128EEEEELb1ELb1ELb1ELb1EEEvNS_9BwdParamsE:
        /* <DEDUP_REMOVED lines=149> */
.L_x_19272:
        /* <DEDUP_REMOVED lines=18> */
[----:B------:R-:W1:Y:S01]  /*0a70*/  LDC.64 R164, c[0x0][0x3a8] ;  /* 0x0000ea00ffa47b82 */ /* 0x000e620000000a00 */
[----:B------:R-:W-:Y:S02]  /*0a80*/  UIMAD UR9, UR8, UR26, URZ ;  /* 0x0000001a080972a4 */ /* 0x000fe4000f8e02ff */
[----:B------:R-:W-:Y:S01]  /*0a90*/  UIMAD.WIDE UR32, UR8, 0x4, UR12 ;  /* 0x00000004082078a5 */ /* 0x000fe2000f8e020c */
[----:B------:R3:W-:Y:S01]  /*0aa0*/  STL [R1+0x1a8], R56 ;  /* 0x0001a83801007387 */ /* 0x0007e20000100800 */
[----:B------:R-:W-:Y:S01]  /*0ab0*/  USHF.R.S32.HI UR10, URZ, 0x1f, UR9 ;  /* 0x0000001fff0a7899 */ /* 0x000fe20008011409 */
[----:B------:R-:W-:Y:S01]  /*0ac0*/  ISETP.NE.U32.AND P0, PT, RZ, UR4, PT ;  /* 0x00000004ff007c0c */ /* 0x000fe2000bf05070 */
[----:B------:R-:W-:Y:S01]  /*0ad0*/  UISETP.GE.AND UP3, UPT, UR11, 0x1, UPT ;  /* 0x000000010b00788c */ /* 0x000fe2000bf66270 */
[----:B------:R-:W-:Y:S01]  /*0ae0*/  STL [R1+0x1a4], R55 ;  /* 0x0001a43701007387 */ /* 0x000fe20000100800 */
[----:B------:R-:W-:Y:S01]  /*0af0*/  ULEA.HI UR10, UR10, UR9, URZ, 0x2 ;  /* 0x000000090a0a7291 */ /* 0x000fe2000f8f10ff */
[----:B------:R-:W-:Y:S01]  /*0b00*/  MOV R2, UR32 ;  /* 0x0000002000027c02 */ /* 0x000fe20008000f00 */
[----:B------:R-:W4:Y:S01]  /*0b10*/  LDC.64 R246, c[0x0][0x428] ;  /* 0x00010a00fff67b82 */ /* 0x000f220000000a00 */
[----:B------:R-:W-:Y:S01]  /*0b20*/  MOV R3, UR33 ;  /* 0x0000002100037c02 */ /* 0x000fe20008000f00 */
[----:B------:R-:W-:Y:S02]  /*0b30*/  STL [R1+0x1a0], R54 ;  /* 0x0001a03601007387 */ /* 0x000fe40000100800 */
[----:B------:R-:W-:-:S02]  /*0b40*/  MOV R0, UR10 ;  /* 0x0000000a00007c02 */ /* 0x000fc40008000f00 */
[----:B---3--:R1:W3:Y:S01]  /*0b50*/  LDG.E R56, desc[UR20][R2.64] ;  /* 0x0000001402387981 */ /* 0x0082e2000c1e1900 */
[----:B------:R-:W-:Y:S01]  /*0b60*/  ISETP.NE.AND.EX P0, PT, RZ, UR5, PT, P0 ;  /* 0x00000005ff007c0c */ /* 0x000fe2000bf05300 */
[----:B------:R-:W-:Y:S02]  /*0b70*/  UIADD3 UR9, UPT, UPT, UR30, -0x1, URZ ;  /* 0xffffffff1e097890 */ /* 0x000fe4000fffe0ff */
[----:B------:R-:W-:Y:S01]  /*0b80*/  STL [R1+0x19c], R53 ;  /* 0x00019c3501007387 */ /* 0x000fe20000100800 */
[----:B0-----:R-:W-:-:S09]  /*0b90*/  LEA.HI.SX32 R180, R0, R185, 0x1e ;  /* 0x000000b900b47211 */ /* 0x001fd200078ff2ff */
[----:B------:R-:W0:Y:S08]  /*0ba0*/  @P0 LDC.64 R194, c[0x0][0x438] ;  /* 0x00010e00ffc20b82 */ /* 0x000e300000000a00 */
[----:B------:R-:W2:Y:S01]  /*0bb0*/  @P0 LDC.64 R188, c[0x0][0x438] ;  /* 0x00010e00ffbc0b82 */ /* 0x000ea20000000a00 */
[----:B-1----:R-:W-:-:S07]  /*0bc0*/  IMAD.WIDE.U32 R2, R180, 0x10, R164 ;  /* 0x00000010b4027825 */ /* 0x002fce00078e00a4 */
[----:B------:R-:W1:Y:S01]  /*0bd0*/  @P0 LDC.64 R190, c[0x0][0x438] ;  /* 0x00010e00ffbe0b82 */ /* 0x000e620000000a00 */
[----:B------:R4:W3:Y:S01]  /*0be0*/  LDG.E.128 R204, desc[UR20][R2.64] ;  /* 0x0000001402cc7981 */ /* 0x0008e2000c1e1d00 */
[C---:B------:R-:W-:Y:S02]  /*0bf0*/  IADD3 R200, PT, PT, R180.reuse, 0x80, RZ ;  /* 0x00000080b4c87810 */ /* 0x040fe40007ffe0ff */
[C---:B------:R-:W-:Y:S01]  /*0c00*/  IADD3 R199, PT, PT, R180.reuse, 0x100, RZ ;  /* 0x00000100b4c77810 */ /* 0x040fe20007ffe0ff */
[----:B------:R-:W-:Y:S01]  /*0c10*/  UIMAD UR9, UR9, UR26, URZ ;  /* 0x0000001a090972a4 */ /* 0x000fe2000f8e02ff */
[----:B------:R-:W-:Y:S01]  /*0c20*/  IADD3 R198, PT, PT, R180, 0x180, RZ ;  /* 0x00000180b4c67810 */ /* 0x000fe20007ffe0ff */
[--C-:B------:R-:W-:Y:S01]  /*0c30*/  IMAD.WIDE.U32 R166, R200, 0x10, R164.reuse ;  /* 0x00000010c8a67825 */ /* 0x100fe200078e00a4 */
[----:B------:R-:W-:Y:S01]  /*0c40*/  STL [R1+0x198], R52 ;  /* 0x0001983401007387 */ /* 0x000fe20000100800 */
[----:B------:R-:W1:Y:S02]  /*0c50*/  @P0 LDC.64 R182, c[0x0][0x438] ;  /* 0x00010e00ffb60b82 */ /* 0x000e640000000a00 */
[C---:B----4-:R-:W-:Y:S01]  /*0c60*/  IMAD.WIDE.U32 R2, R199.reuse, 0x10, R164 ;  /* 0x00000010c7027825 */ /* 0x050fe200078e00a4 */
[----:B------:R4:W3:Y:S03]  /*0c70*/  LDG.E.128 R208, desc[UR20][R166.64] ;  /* 0x00000014a6d07981 */ /* 0x0008e6000c1e1d00 */
[----:B0-----:R-:W-:Y:S01]  /*0c80*/  @P0 IMAD.WIDE.U32 R194, R199, 0x10, R194 ;  /* 0x00000010c7c20825 */ /* 0x001fe200078e00c2 */
[----:B------:R-:W-:Y:S01]  /*0c90*/  IADD3 R193, PT, PT, R180, 0x280, RZ ;  /* 0x00000280b4c17810 */ /* 0x000fe20007ffe0ff */
[----:B------:R0:W3:Y:S01]  /*0ca0*/  LDG.E.128 R212, desc[UR20][R2.64] ;  /* 0x0000001402d47981 */ /* 0x0000e2000c1e1d00 */
[----:B------:R-:W0:Y:S01]  /*0cb0*/  @P0 LDC.64 R244, c[0x0][0x438] ;  /* 0x00010e00fff40b82 */ /* 0x000e220000000a00 */
[----:B--2---:R-:W-:-:S04]  /*0cc0*/  @P0 IMAD.WIDE.U32 R188, R198, 0x10, R188 ;  /* 0x00000010c6bc0825 */ /* 0x004fc800078e00bc */
[----:B-1----:R-:W-:Y:S01]  /*0cd0*/  @P0 IMAD.WIDE.U32 R190, R200, 0x10, R190 ;  /* 0x00000010c8be0825 */ /* 0x002fe200078e00be */
[C---:B------:R-:W-:Y:S02]  /*0ce0*/  IADD3 R192, PT, PT, R180.reuse, 0x300, RZ ;  /* 0x00000300b4c07810 */ /* 0x040fe40007ffe0ff */
[----:B------:R-:W1:Y:S01]  /*0cf0*/  @P0 LDC.64 R200, c[0x0][0x438] ;  /* 0x00010e00ffc80b82 */ /* 0x000e620000000a00 */
[----:B------:R-:W-:Y:S01]  /*0d00*/  IADD3 R197, PT, PT, R180, 0x200, RZ ;  /* 0x00000200b4c57810 */ /* 0x000fe20007ffe0ff */
[--C-:B----4-:R-:W-:Y:S01]  /*0d10*/  IMAD.WIDE.U32 R166, R198, 0x10, R164.reuse ;  /* 0x00000010c6a67825 */ /* 0x110fe200078e00a4 */
[----:B------:R-:W-:Y:S01]  /*0d20*/  USHF.R.S32.HI UR10, URZ, 0x1f, UR9 ;  /* 0x0000001fff0a7899 */ /* 0x000fe20008011409 */
[----:B------:R-:W-:Y:S04]  /*0d30*/  STL [R1+0x194], R51 ;  /* 0x0001943301007387 */ /* 0x000fe80000100800 */
[----:B------:R-:W2:Y:S01]  /*0d40*/  @P0 LDC.64 R198, c[0x0][0x438] ;  /* 0x00010e00ffc60b82 */ /* 0x000ea20000000a00 */
[----:B------:R4:W3:Y:S01]  /*0d50*/  LDG.E.128 R216, desc[UR20][R166.64] ;  /* 0x00000014a6d87981 */ /* 0x0008e2000c1e1d00 */
[----:B------:R-:W-:-:S03]  /*0d60*/  IMAD.WIDE.U32 R168, R193, 0x10, R164 ;  /* 0x00000010c1a87825 */ /* 0x000fc600078e00a4 */
[----:B------:R4:W5:Y:S01]  /*0d70*/  @P0 LDG.E.128 R32, desc[UR20][R194.64] ;  /* 0x00000014c2200981 */ /* 0x000962000c1e1d00 */
[--C-:B0-----:R-:W-:Y:S01]  /*0d80*/  IMAD.WIDE.U32 R2, R197, 0x10, R164.reuse ;  /* 0x00000010c5027825 */ /* 0x101fe200078e00a4 */
[----:B------:R-:W-:Y:S02]  /*0d90*/  ULEA.HI UR10, UR10, UR9, URZ, 0x2 ;  /* 0x000000090a0a7291 */ /* 0x000fe4000f8f10ff */
[----:B------:R-:W-:Y:S01]  /*0da0*/  STL [R1+0x190], R50 ;  /* 0x0001903201007387 */ /* 0x000fe20000100800 */
[----:B----4-:R-:W-:-:S03]  /*0db0*/  IMAD.WIDE.U32 R166, R192, 0x10, R164 ;  /* 0x00000010c0a67825 */ /* 0x010fc600078e00a4 */
[----:B------:R0:W4:Y:S01]  /*0dc0*/  LDG.E.128 R220, desc[UR20][R2.64] ;  /* 0x0000001402dc7981 */ /* 0x000122000c1e1d00 */
[----:B------:R-:W-:Y:S02]  /*0dd0*/  PLOP3.LUT P1, PT, PT, PT, UP3, 0x80, 0x8 ;  /* 0x000000000008781c */ /* 0x000fe40003f2f038 */
[C---:B------:R-:W-:Y:S01]  /*0de0*/  IADD3 R0, PT, PT, R180.reuse, 0x480, RZ ;  /* 0x00000480b4007810 */ /* 0x040fe20007ffe0ff */
[----:B------:R-:W-:Y:S01]  /*0df0*/  STL [R1+0x18c], R49 ;  /* 0x00018c3101007387 */ /* 0x000fe20000100800 */
[----:B------:R-:W-:Y:S01]  /*0e00*/  MOV R203, RZ ;  /* 0x000000ff00cb7202 */ /* 0x000fe20000000f00 */
[C---:B------:R-:W-:Y:S02]  /*0e10*/  @P0 IMAD.WIDE.U32 R182, R180.reuse, 0x10, R182 ;  /* 0x00000010b4b60825 */ /* 0x040fe400078e00b6 */
[----:B------:R-:W5:Y:S01]  /*0e20*/  @P0 LDG.E.128 R28, desc[UR20][R188.64] ;  /* 0x00000014bc1c0981 */ /* 0x000f62000c1e1d00 */
[----:B------:R-:W1:Y:S01]  /*0e30*/  @P0 LDC.64 R194, c[0x0][0x438] ;  /* 0x00010e00ffc20b82 */ /* 0x000e620000000a00 */
[----:B--2---:R-:W-:Y:S01]  /*0e40*/  @P0 IMAD.WIDE.U32 R198, R193, 0x10, R198 ;  /* 0x00000010c1c60825 */ /* 0x004fe200078e00c6 */
[----:B0-----:R-:W-:Y:S01]  /*0e50*/  IADD3 R3, PT, PT, R180, 0x380, RZ ;  /* 0x00000380b4037810 */ /* 0x001fe20007ffe0ff */
[----:B------:R-:W-:Y:S02]  /*0e60*/  STL [R1+0x188], R48 ;  /* 0x0001883001007387 */ /* 0x000fe40000100800 */
[----:B-1----:R-:W-:-:S02]  /*0e70*/  @P0 IMAD.WIDE.U32 R192, R192, 0x10, R200 ;  /* 0x00000010c0c00825 */ /* 0x002fc400078e00c8 */
[----:B------:R0:W5:Y:S01]  /*0e80*/  @P0 LDG.E.128 R20, desc[UR20][R198.64] ;  /* 0x00000014c6140981 */ /* 0x000162000c1e1d00 */
[----:B------:R-:W1:Y:S01]  /*0e90*/  @P0 LDC.64 R200, c[0x0][0x438] ;  /* 0x00010e00ffc80b82 */ /* 0x000e620000000a00 */
[----:B------:R-:W-:Y:S02]  /*0ea0*/  @UP3 UIADD3 UR9, UPT, UPT, UR11, -0x1, URZ ;  /* 0xffffffff0b093890 */ /* 0x000fe4000fffe0ff */
[----:B------:R2:W4:Y:S01]  /*0eb0*/  LDG.E.128 R224, desc[UR20][R168.64] ;  /* 0x00000014a8e07981 */ /* 0x000522000c1e1d00 */
[----:B------:R-:W-:-:S03]  /*0ec0*/  IADD3 R2, PT, PT, R180, 0x400, RZ ;  /* 0x00000400b4027810 */ /* 0x000fc60007ffe0ff */
[----:B------:R-:W-:Y:S01]  /*0ed0*/  STL [R1+0x184], R47 ;  /* 0x0001842f01007387 */ /* 0x000fe20000100800 */
[----:B0-----:R-:W0:Y:S03]  /*0ee0*/  @P0 LDC.64 R198, c[0x0][0x438] ;  /* 0x00010e00ffc60b82 */ /* 0x001e260000000a00 */
[----:B------:R2:W-:Y:S02]  /*0ef0*/  STL [R1+0x180], R46 ;  /* 0x0001802e01007387 */ /* 0x0005e40000100800 */
[----:B--2---:R-:W-:Y:S01]  /*0f00*/  IMAD.WIDE.U32 R168, R3, 0x10, R164 ;  /* 0x0000001003a87825 */ /* 0x004fe200078e00a4 */
[----:B------:R-:W-:Y:S01]  /*0f10*/  @UP3 UIMAD UR9, UR9, UR26, URZ ;  /* 0x0000001a090932a4 */ /* 0x000fe2000f8e02ff */
[----:B------:R2:W4:Y:S04]  /*0f20*/  LDG.E.128 R228, desc[UR20][R166.64] ;  /* 0x00000014a6e47981 */ /* 0x000528000c1e1d00 */
[----:B------:R2:W4:Y:S01]  /*0f30*/  LDG.E.128 R232, desc[UR20][R168.64] ;  /* 0x00000014a8e87981 */ /* 0x000522000c1e1d00 */
[----:B------:R-:W1:Y:S01]  /*0f40*/  LDC.64 R46, c[0x0][0x3b0] ;  /* 0x0000ec00ff2e7b82 */ /* 0x000e620000000a00 */
[----:B------:R-:W-:-:S02]  /*0f50*/  @P0 IMAD.WIDE.U32 R194, R197, 0x10, R194 ;  /* 0x00000010c5c20825 */ /* 0x000fc400078e00c2 */
[----:B------:R-:W5:Y:S02]  /*0f60*/  @P0 LDG.E.128 R16, desc[UR20][R192.64] ;  /* 0x00000014c0100981 */ /* 0x000f64000c1e1d00 */
[----:B--2---:R-:W-:Y:S02]  /*0f70*/  IMAD.WIDE.U32 R166, R2, 0x10, R164 ;  /* 0x0000001002a67825 */ /* 0x004fe400078e00a4 */
[----:B------:R-:W5:Y:S01]  /*0f80*/  @P0 LDG.E.128 R40, desc[UR20][R182.64] ;  /* 0x00000014b6280981 */ /* 0x000f62000c1e1d00 */
[----:B------:R-:W-:Y:S01]  /*0f90*/  MOV R168, UR10 ;  /* 0x0000000a00a87c02 */ /* 0x000fe20008000f00 */
[----:B------:R-:W-:Y:S02]  /*0fa0*/  @UP3 USHF.R.S32.HI UR10, URZ, 0x1f, UR9 ;  /* 0x0000001fff0a3899 */ /* 0x000fe40008011409 */
[----:B------:R-:W5:Y:S01]  /*0fb0*/  @P0 LDG.E.128 R36, desc[UR20][R190.64] ;  /* 0x00000014be240981 */ /* 0x000f62000c1e1d00 */
[----:B0-----:R-:W-:Y:S01]  /*0fc0*/  @P0 IMAD.WIDE.U32 R198, R3, 0x10, R198 ;  /* 0x0000001003c60825 */ /* 0x001fe200078e00c6 */
[----:B------:R-:W-:Y:S01]  /*0fd0*/  LEA.HI.SX32 R196, R168, R185, 0x1e ;  /* 0x000000b9a8c47211 */ /* 0x000fe200078ff2ff */
[----:B------:R-:W-:Y:S01]  /*0fe0*/  @UP3 ULEA.HI UR10, UR10, UR9, URZ, 0x2 ;  /* 0x000000090a0a3291 */ /* 0x000fe2000f8f10ff */
[----:B------:R-:W5:Y:S01]  /*0ff0*/  @P0 LDG.E.128 R24, desc[UR20][R194.64] ;  /* 0x00000014c2180981 */ /* 0x000f62000c1e1d00 */
[----:B-1----:R-:W-:Y:S01]  /*1000*/  @P0 IMAD.WIDE.U32 R2, R2, 0x10, R200 ;  /* 0x0000001002020825 */ /* 0x002fe200078e00c8 */
[----:B------:R-:W-:-:S02]  /*1010*/  IADD3 R184, PT, PT, R196, 0x200, RZ ;  /* 0x00000200c4b87810 */ /* 0x000fc40007ffe0ff */
[----:B------:R-:W5:Y:S01]  /*1020*/  @P0 LDG.E.128 R12, desc[UR20][R198.64] ;  /* 0x00000014c60c0981 */ /* 0x000f62000c1e1d00 */
[----:B------:R-:W-:-:S03]  /*1030*/  MOV R181, UR10 ;  /* 0x0000000a00b57c02 */ /* 0x000fc60008000f00 */
[----:B------:R0:W5:Y:S01]  /*1040*/  @P0 LDG.E.128 R8, desc[UR20][R2.64] ;  /* 0x0000001402080981 */ /* 0x000162000c1e1d00 */
[----:B------:R-:W-:Y:S01]  /*1050*/  IMAD.WIDE.U32 R164, R0, 0x10, R164 ;  /* 0x0000001000a47825 */ /* 0x000fe200078e00a4 */
[----:B------:R-:W-:Y:S02]  /*1060*/  @P1 LEA.HI.SX32 R203, R181, R185, 0x1e ;  /* 0x000000b9b5cb1211 */ /* 0x000fe400078ff2ff */
[----:B------:R-:W-:Y:S04]  /*1070*/  STL [R1+0x17c], R45 ;  /* 0x00017c2d01007387 */ /* 0x000fe80000100800 */
[----:B------:R-:W2:Y:S01]  /*1080*/  LDG.E.128 R236, desc[UR20][R166.64] ;  /* 0x00000014a6ec7981 */ /* 0x000ea2000c1e1d00 */
[----:B0-----:R-:W-:Y:S01]  /*1090*/  IADD3 R2, PT, PT, R196, 0x400, RZ ;  /* 0x00000400c4027810 */ /* 0x001fe20007ffe0ff */
[----:B------:R-:W-:-:S02]  /*10a0*/  IMAD.WIDE.U32 R180, R184, 0x10, R246 ;  /* 0x00000010b8b47825 */ /* 0x000fc400078e00f6 */
[----:B------:R0:W2:Y:S02]  /*10b0*/  LDG.E.128 R240, desc[UR20][R164.64] ;  /* 0x00000014a4f07981 */ /* 0x0000a4000c1e1d00 */
[----:B------:R-:W-:Y:S01]  /*10c0*/  IMAD.WIDE.U32 R2, R2, 0x10, R246 ;  /* 0x0000001002027825 */ /* 0x000fe200078e00f6 */
[C---:B------:R-:W-:Y:S01]  /*10d0*/  IADD3 R168, PT, PT, R196.reuse, 0x80, RZ ;  /* 0x00000080c4a87810 */ /* 0x040fe20007ffe0ff */
[----:B------:R1:W-:Y:S01]  /*10e0*/  STL [R1+0x178], R44 ;  /* 0x0001782c01007387 */ /* 0x0003e20000100800 */
[----:B------:R-:W-:Y:S01]  /*10f0*/  IADD3 R172, PT, PT, R196, 0x100, RZ ;  /* 0x00000100c4ac7810 */ /* 0x000fe20007ffe0ff */
[----:B------:R-:W-:Y:S01]  /*1100*/  @P0 IMAD.WIDE.U32 R200, R0, 0x10, R244 ;  /* 0x0000001000c80825 */ /* 0x000fe200078e00f4 */
[C---:B------:R-:W-:Y:S01]  /*1110*/  IADD3 R176, PT, PT, R196.reuse, 0x180, RZ ;  /* 0x00000180c4b07810 */ /* 0x040fe20007ffe0ff */
[----:B------:R-:W2:Y:S01]  /*1120*/  LDG.E.128 R180, desc[UR20][R180.64] ;  /* 0x00000014b4b47981 */ /* 0x000ea2000c1e1d00 */
[C---:B------:R-:W-:Y:S01]  /*1130*/  IADD3 R184, PT, PT, R196.reuse, 0x280, RZ ;  /* 0x00000280c4b87810 */ /* 0x040fe20007ffe0ff */
[C---:B0-----:R-:W-:Y:S01]  /*1140*/  IMAD.WIDE.U32 R164, R196.reuse, 0x10, R246 ;  /* 0x00000010c4a47825 */ /* 0x041fe200078e00f6 */
[C---:B------:R-:W-:Y:S01]  /*1150*/  IADD3 R188, PT, PT, R196.reuse, 0x300, RZ ;  /* 0x00000300c4bc7810 */ /* 0x040fe20007ffe0ff */
[----:B------:R-:W5:Y:S01]  /*1160*/  @P0 LDG.E.128 R4, desc[UR20][R200.64] ;  /* 0x00000014c8040981 */ /* 0x000f62000c1e1d00 */
[----:B------:R-:W-:-:S02]  /*1170*/  IADD3 R192, PT, PT, R196, 0x380, RZ ;  /* 0x00000380c4c07810 */ /* 0x000fc40007ffe0ff */
[----:B------:R-:W-:Y:S01]  /*1180*/  IADD3 R0, PT, PT, R196, 0x480, RZ ;  /* 0x00000480c4007810 */ /* 0x000fe20007ffe0ff */
[--C-:B------:R-:W-:Y:S01]  /*1190*/  IMAD.WIDE.U32 R168, R168, 0x10, R246.reuse ;  /* 0x00000010a8a87825 */ /* 0x100fe200078e00f6 */
[----:B------:R0:W2:Y:S03]  /*11a0*/  LDG.E.128 R196, desc[UR20][R2.64] ;  /* 0x0000001402c47981 */ /* 0x0000a6000c1e1d00 */
[--C-:B------:R-:W-:Y:S01]  /*11b0*/  IMAD.WIDE.U32 R172, R172, 0x10, R246.reuse ;  /* 0x00000010acac7825 */ /* 0x100fe200078e00f6 */
[----:B------:R-:W-:Y:S01]  /*11c0*/  IADD3 R248, PT, PT, R203, 0x400, RZ ;  /* 0x00000400cbf87810 */ /* 0x000fe20007ffe0ff */
[----:B------:R-:W2:Y:S02]  /*11d0*/  LDG.E.128 R164, desc[UR20][R164.64] ;  /* 0x00000014a4a47981 */ /* 0x000ea4000c1e1d00 */
[----:B------:R-:W-:-:S04]  /*11e0*/  IMAD.WIDE.U32 R176, R176, 0x10, R246 ;  /* 0x00000010b0b07825 */ /* 0x000fc800078e00f6 */
[----:B------:R-:W-:-:S04]  /*11f0*/  IMAD.WIDE.U32 R184, R184, 0x10, R246 ;  /* 0x00000010b8b87825 */ /* 0x000fc800078e00f6 */
[----:B------:R-:W-:Y:S01]  /*1200*/  IMAD.WIDE.U32 R188, R188, 0x10, R246 ;  /* 0x00000010bcbc7825 */ /* 0x000fe200078e00f6 */
[C---:B------:R-:W-:Y:S01]  /*1210*/  IADD3 R252, PT, PT, R203.reuse, 0x280, RZ ;  /* 0x00000280cbfc7810 */ /* 0x040fe20007ffe0ff */
[----:B------:R-:W2:Y:S02]  /*1220*/  LDG.E.128 R168, desc[UR20][R168.64] ;  /* 0x00000014a8a87981 */ /* 0x000ea4000c1e1d00 */
[C---:B0-----:R-:W-:Y:S01]  /*1230*/  IMAD.WIDE.U32 R2, R203.reuse, 0x4, R46 ;  /* 0x00000004cb027825 */ /* 0x041fe200078e002e */
[C---:B------:R-:W-:Y:S01]  /*1240*/  IADD3 R249, PT, PT, R203.reuse, 0x300, RZ ;  /* 0x00000300cbf97810 */ /* 0x040fe20007ffe0ff */
[----:B------:R-:W2:Y:S02]  /*1250*/  LDG.E.128 R172, desc[UR20][R172.64] ;  /* 0x00000014acac7981 */ /* 0x000ea4000c1e1d00 */
[--C-:B------:R-:W-:Y:S02]  /*1260*/  IMAD.WIDE.U32 R192, R192, 0x10, R246.reuse ;  /* 0x00000010c0c07825 */ /* 0x100fe400078e00f6 */
[----:B------:R0:W5:Y:S02]  /*1270*/  LDG.E R251, desc[UR20][R2.64] ;  /* 0x0000001402fb7981 */ /* 0x000164000c1e1900 */
[----:B------:R-:W-:Y:S01]  /*1280*/  IMAD.WIDE.U32 R200, R0, 0x10, R246 ;  /* 0x0000001000c87825 */ /* 0x000fe200078e00f6 */
[C---:B------:R-:W-:Y:S01]  /*1290*/  IADD3 R246, PT, PT, R203.reuse, 0x100, RZ ;  /* 0x00000100cbf67810 */ /* 0x040fe20007ffe0ff */
[----:B------:R-:W2:Y:S01]  /*12a0*/  LDG.E.128 R176, desc[UR20][R176.64] ;  /* 0x00000014b0b07981 */ /* 0x000ea2000c1e1d00 */
[C---:B------:R-:W-:Y:S01]  /*12b0*/  IADD3 R0, PT, PT, R203.reuse, 0x380, RZ ;  /* 0x00000380cb007810 */ /* 0x040fe20007ffe0ff */
[----:B------:R-:W-:Y:S01]  /*12c0*/  IMAD.WIDE.U32 R54, R248, 0x4, R46 ;  /* 0x00000004f8367825 */ /* 0x000fe200078e002e */
[----:B------:R-:W-:Y:S01]  /*12d0*/  ISETP.NE.AND P0, PT, RZ, UR27, PT ;  /* 0x0000001bff007c0c */ /* 0x000fe2000bf05270 */
[----:B------:R-:W2:Y:S01]  /*12e0*/  LDG.E.128 R184, desc[UR20][R184.64] ;  /* 0x00000014b8b87981 */ /* 0x000ea2000c1e1d00 */
[----:B0-----:R-:W-:-:S02]  /*12f0*/  IADD3 R3, PT, PT, R203, 0x180, RZ ;  /* 0x00000180cb037810 */ /* 0x001fc40007ffe0ff */
[C---:B------:R-:W-:Y:S01]  /*1300*/  IADD3 R2, PT, PT, R203.reuse, 0x200, RZ ;  /* 0x00000200cb027810 */ /* 0x040fe20007ffe0ff */
[--C-:B------:R-:W-:Y:S01]  /*1310*/  IMAD.WIDE.U32 R246, R246, 0x4, R46.reuse ;  /* 0x00000004f6f67825 */ /* 0x100fe200078e002e */
[----:B------:R-:W-:Y:S01]  /*1320*/  IADD3 R202, PT, PT, R203, 0x80, RZ ;  /* 0x00000080cbca7810 */ /* 0x000fe20007ffe0ff */
[----:B------:R-:W2:Y:S02]  /*1330*/  LDG.E.128 R188, desc[UR20][R188.64] ;  /* 0x00000014bcbc7981 */ /* 0x000ea4000c1e1d00 */
[--C-:B------:R-:W-:Y:S01]  /*1340*/  IMAD.WIDE.U32 R244, R3, 0x4, R46.reuse ;  /* 0x0000000403f47825 */ /* 0x100fe200078e002e */
[----:B------:R-:W-:Y:S01]  /*1350*/  IADD3 R250, PT, PT, R203, 0x480, RZ ;  /* 0x00000480cbfa7810 */ /* 0x000fe20007ffe0ff */
[----:B------:R-:W2:Y:S02]  /*1360*/  LDG.E.128 R192, desc[UR20][R192.64] ;  /* 0x00000014c0c07981 */ /* 0x000ea4000c1e1d00 */
[--C-:B------:R-:W-:Y:S02]  /*1370*/  IMAD.WIDE.U32 R2, R2, 0x4, R46.reuse ;  /* 0x0000000402027825 */ /* 0x100fe400078e002e */
[----:B------:R-:W5:Y:S02]  /*1380*/  LDG.E R248, desc[UR20][R244.64] ;  /* 0x00000014f4f87981 */ /* 0x000f64000c1e1900 */
[----:B------:R-:W-:-:S04]  /*1390*/  IMAD.WIDE.U32 R48, R252, 0x4, R46 ;  /* 0x00000004fc307825 */ /* 0x000fc800078e002e */
[--C-:B------:R-:W-:Y:S02]  /*13a0*/  IMAD.WIDE.U32 R50, R249, 0x4, R46.reuse ;  /* 0x00000004f9327825 */ /* 0x100fe400078e002e */
[----:B------:R-:W5:Y:S02]  /*13b0*/  LDG.E R249, desc[UR20][R246.64] ;  /* 0x00000014f6f97981 */ /* 0x000f64000c1e1900 */
[--C-:B------:R-:W-:Y:S02]  /*13c0*/  IMAD.WIDE.U32 R52, R0, 0x4, R46.reuse ;  /* 0x0000000400347825 */ /* 0x100fe400078e002e */
[----:B------:R-:W5:Y:S02]  /*13d0*/  LDG.E R245, desc[UR20][R50.64] ;  /* 0x0000001432f57981 */ /* 0x000f64000c1e1900 */
[--C-:B------:R-:W-:Y:S02]  /*13e0*/  IMAD.WIDE.U32 R202, R202, 0x4, R46.reuse ;  /* 0x00000004caca7825 */ /* 0x100fe400078e002e */
[----:B------:R-:W5:Y:S02]  /*13f0*/  LDG.E R244, desc[UR20][R52.64] ;  /* 0x0000001434f47981 */ /* 0x000f64000c1e1900 */
[----:B-1----:R-:W-:-:S02]  /*1400*/  IMAD.WIDE.U32 R44, R250, 0x4, R46 ;  /* 0x00000004fa2c7825 */ /* 0x002fc400078e002e */
[----:B------:R-:W5:Y:S04]  /*1410*/  LDG.E R247, desc[UR20][R2.64] ;  /* 0x0000001402f77981 */ /* 0x000f68000c1e1900 */
[----:B------:R-:W5:Y:S04]  /*1420*/  LDG.E R246, desc[UR20][R48.64] ;  /* 0x0000001430f67981 */ /* 0x000f68000c1e1900 */
[----:B------:R-:W5:Y:S04]  /*1430*/  LDG.E R250, desc[UR20][R202.64] ;  /* 0x00000014cafa7981 */ /* 0x000f68000c1e1900 */
[----:B------:R-:W5:Y:S04]  /*1440*/  LDG.E R3, desc[UR20][R54.64] ;  /* 0x0000001436037981 */ /* 0x000f68000c1e1900 */
[----:B------:R0:W5:Y:S04]  /*1450*/  LDG.E R2, desc[UR20][R44.64] ;  /* 0x000000142c027981 */ /* 0x000168000c1e1900 */
[----:B------:R-:W2:Y:S01]  /*1460*/  LDG.E.128 R200, desc[UR20][R200.64] ;  /* 0x00000014c8c87981 */ /* 0x000ea2000c1e1d00 */
[----:B---3--:R-:W-:-:S03]  /*1470*/  FSEL R0, R56, RZ, !P0 ;  /* 0x000000ff38007208 */ /* 0x008fc60004000000 */
[----:B------:R-:W3:Y:S04]  /*1480*/  LDL.LU R56, [R1+0x38] ;  /* 0x0000380001387983 */ /* 0x000ee80000300800 */
[----:B------:R-:W3:Y:S04]  /*1490*/  LDL.LU R55, [R1+0x3c] ;  /* 0x00003c0001377983 */ /* 0x000ee80000300800 */
[----:B------:R-:W3:Y:S04]  /*14a0*/  LDL R46, [R1+0x16c] ;  /* 0x00016c00012e7983 */ /* 0x000ee80000100800 */
[----:B------:R-:W3:Y:S04]  /*14b0*/  LDL R49, [R1+0x174] ;  /* 0x0001740001317983 */ /* 0x000ee80000100800 */
[----:B------:R-:W3:Y:S04]  /*14c0*/  LDL.LU R54, [R1+0x4c] ;  /* 0x00004c0001367983 */ /* 0x000ee80000300800 */
[----:B------:R-:W3:Y:S04]  /*14d0*/  LDL R53, [R1+0x15c] ;  /* 0x00015c0001357983 */ /* 0x000ee80000100800 */
[----:B------:R-:W3:Y:S04]  /*14e0*/  LDL.LU R52, [R1+0x50] ;  /* 0x0000500001347983 */ /* 0x000ee80000300800 */
[----:B------:R-:W3:Y:S01]  /*14f0*/  LDL R51, [R1+0x160] ;  /* 0x0001600001337983 */ /* 0x000ee20000100800 */
[C---:B------:R-:W-:Y:S01]  /*1500*/  FADD.FTZ R252, -R0.reuse, R204 ;  /* 0x000000cc00fc7221 */ /* 0x040fe20000010100 */
[----:B------:R-:W-:-:S02]  /*1510*/  FADD.FTZ R204, -R0, R205 ;  /* 0x000000cd00cc7221 */ /* 0x000fc40000010100 */
[----:B------:R-:W3:Y:S04]  /*1520*/  LDL.LU R50, [R1+0x54] ;  /* 0x0000540001327983 */ /* 0x000ee80000300800 */
[----:B------:R-:W3:Y:S01]  /*1530*/  LDL R205, [R1+0x168] ;  /* 0x0001680001cd7983 */ /* 0x000ee20000100800 */
[C---:B------:R-:W-:Y:S01]  /*1540*/  FADD.FTZ R206, -R0.reuse, R206 ;  /* 0x000000ce00ce7221 */ /* 0x040fe20000010100 */
[C---:B------:R-:W-:Y:S02]  /*1550*/  FADD.FTZ R207, -R0.reuse, R207 ;  /* 0x000000cf00cf7221 */ /* 0x040fe40000010100 */
[----:B------:R-:W3:Y:S01]  /*1560*/  LDL R47, [R1+0x164] ;  /* 0x00016400012f7983 */ /* 0x000ee20000100800 */
        /* <DEDUP_REMOVED lines=33> */
[C---:B0-----:R-:W-:Y:S01]  /*1780*/  FADD.FTZ R44, -R0.reuse, R241 ;  /* 0x000000f1002c7221 */ /* 0x041fe20000010100 */
[C---:B------:R-:W-:Y:S01]  /*1790*/  FADD.FTZ R48, -R0.reuse, R242 ;  /* 0x000000f200307221 */ /* 0x040fe20000010100 */
[----:B------:R-:W-:Y:S01]  /*17a0*/  FADD.FTZ R45, -R0, R243 ;  /* 0x000000f3002d7221 */ /* 0x000fe20000010100 */
[----:B------:R-:W2:Y:S01]  /*17b0*/  LDL R241, [R1+0x158] ;  /* 0x0001580001f17983 */ /* 0x000ea20000100800 */
[----:B------:R-:W-:-:S03]  /*17c0*/  FMUL.FTZ R0, R252, UR29 ;  /* 0x0000001dfc007c20 */ /* 0x000fc60008410000 */
[----:B------:R-:W4:Y:S04]  /*17d0*/  LDL.LU R242, [R1+0x48] ;  /* 0x0000480001f27983 */ /* 0x000f280000300800 */
[----:B------:R-:W4:Y:S04]  /*17e0*/  LDL.LU R243, [R1+0x44] ;  /* 0x0000440001f37983 */ /* 0x000f280000300800 */
[----:B------:R-:W4:Y:S01]  /*17f0*/  LDL R252, [R1+0x170] ;  /* 0x0001700001fc7983 */ /* 0x000f220000100800 */
[----:B------:R-:W-:Y:S01]  /*1800*/  FFMA.FTZ R112, R164, R0, R112 ;  /* 0x00000000a4707223 */ /* 0x000fe20000010070 */
[----:B---3--:R-:W-:-:S05]  /*1810*/  FADD.FTZ R56, R56, R164 ;  /* 0x000000a438387221 */ /* 0x008fca0000010000 */
[----:B------:R0:W-:Y:S04]  /*1820*/  STL [R1+0x38], R56 ;  /* 0x0000383801007387 */ /* 0x0001e80000100800 */
[----:B0-----:R0:W5:Y:S01]  /*1830*/  LDL.LU R56, [R1+0x1a8] ;  /* 0x0001a80001387983 */ /* 0x0011620000300800 */
[----:B------:R-:W-:Y:S01]  /*1840*/  FMUL.FTZ R205, R205, R164 ;  /* 0x000000a4cdcd7220 */ /* 0x000fe20000410000 */
[----:B------:R-:W-:Y:S02]  /*1850*/  FMUL.FTZ R164, R206, UR29 ;  /* 0x0000001dcea47c20 */ /* 0x000fe40008410000 */
[----:B------:R-:W3:Y:S01]  /*1860*/  LDL.LU R206, [R1+0x40] ;  /* 0x0000400001ce7983 */ /* 0x000ee20000300800 */
[----:B------:R-:W-:Y:S01]  /*1870*/  FMUL.FTZ R204, R204, UR29 ;  /* 0x0000001dcccc7c20 */ /* 0x000fe20008410000 */
[----:B------:R-:W-:-:S03]  /*1880*/  FADD.FTZ R55, R55, R165 ;  /* 0x000000a537377221 */ /* 0x000fc60000010000 */
[----:B------:R-:W-:Y:S01]  /*1890*/  FFMA.FTZ R113, R165, R204, R113 ;  /* 0x000000cca5717223 */ /* 0x000fe20000010071 */
[----:B------:R-:W-:Y:S01]  /*18a0*/  FMUL.FTZ R165, R46, R165 ;  /* 0x000000a52ea57220 */ /* 0x000fe20000410000 */
[----:B------:R1:W-:Y:S01]  /*18b0*/  STL [R1+0x3c], R55 ;  /* 0x00003c3701007387 */ /* 0x0003e20000100800 */
[----:B------:R-:W-:Y:S01]  /*18c0*/  FMUL.FTZ R46, R207, UR29 ;  /* 0x0000001dcf2e7c20 */ /* 0x000fe20008410000 */
[----:B------:R-:W-:Y:S01]  /*18d0*/  FFMA.FTZ R114, R166, R164, R114 ;  /* 0x000000a4a6727223 */ /* 0x000fe20000010072 */
[----:B------:R-:W-:Y:S01]  /*18e0*/  FMUL.FTZ R49, R49, R167 ;  /* 0x000000a731317220 */ /* 0x000fe20000410000 */
[----:B------:R-:W-:Y:S01]  /*18f0*/  FADD.FTZ R54, R54, R169 ;  /* 0x000000a936367221 */ /* 0x000fe20000010000 */
[----:B-1----:R0:W5:Y:S01]  /*1900*/  LDL.LU R55, [R1+0x1a4] ;  /* 0x0001a40001377983 */ /* 0x0021620000300800 */
[----:B------:R-:W-:Y:S01]  /*1910*/  FADD.FTZ R52, R52, R170 ;  /* 0x000000aa34347221 */ /* 0x000fe20000010000 */
[----:B------:R-:W-:Y:S01]  /*1920*/  FADD.FTZ R50, R50, R171 ;  /* 0x000000ab32327221 */ /* 0x000fe20000010000 */
[----:B------:R-:W-:Y:S01]  /*1930*/  FFMA.FTZ R115, R167, R46, R115 ;  /* 0x0000002ea7737223 */ /* 0x000fe20000010073 */
[----:B--2---:R-:W-:Y:S01]  /*1940*/  FMUL.FTZ R207, R241, R168 ;  /* 0x000000a8f1cf7220 */ /* 0x004fe20000410000 */
[----:B----4-:R-:W-:Y:S01]  /*1950*/  FADD.FTZ R242, R242, R168 ;  /* 0x000000a8f2f27221 */ /* 0x010fe20000010000 */
[----:B------:R-:W-:Y:S01]  /*1960*/  FADD.FTZ R243, R243, R167 ;  /* 0x000000a7f3f37221 */ /* 0x000fe20000010000 */
[----:B------:R-:W-:Y:S01]  /*1970*/  FMUL.FTZ R167, R209, UR29 ;  /* 0x0000001dd1a77c20 */ /* 0x000fe20008410000 */
[----:B---3--:R-:W-:-:S05]  /*1980*/  FADD.FTZ R206, R206, R166 ;  /* 0x000000a6cece7221 */ /* 0x008fca0000010000 */
[----:B------:R1:W-:Y:S04]  /*1990*/  STL [R1+0x40], R206 ;  /* 0x000040ce01007387 */ /* 0x0003e80000100800 */
[----:B------:R-:W-:Y:S01]  /*19a0*/  STL [R1+0x4], R46 ;  /* 0x0000042e01007387 */ /* 0x000fe20000100800 */
[----:B-1----:R-:W-:Y:S01]  /*19b0*/  FMUL.FTZ R206, R252, R166 ;  /* 0x000000a6fcce7220 */ /* 0x002fe20000410000 */
[----:B------:R-:W-:Y:S02]  /*19c0*/  FMUL.FTZ R166, R208, UR29 ;  /* 0x0000001dd0a67c20 */ /* 0x000fe40008410000 */
[----:B------:R-:W-:Y:S02]  /*19d0*/  STL [R1+0x44], R243 ;  /* 0x000044f301007387 */ /* 0x000fe40000100800 */
[----:B------:R-:W-:-:S02]  /*19e0*/  FFMA.FTZ R108, R168, R166, R108 ;  /* 0x000000a6a86c7223 */ /* 0x000fc4000001006c */
[----:B------:R-:W-:Y:S01]  /*19f0*/  STL [R1], R49 ;  /* 0x0000003101007387 */ /* 0x000fe20000100800 */
[----:B------:R-:W-:-:S03]  /*1a00*/  FMUL.FTZ R168, R210, UR29 ;  /* 0x0000001dd2a87c20 */ /* 0x000fc60008410000 */
[----:B------:R1:W-:Y:S04]  /*1a10*/  STL [R1+0x48], R242 ;  /* 0x000048f201007387 */ /* 0x0003e80000100800 */
[----:B------:R-:W2:Y:S04]  /*1a20*/  LDL.LU R210, [R1+0x58] ;  /* 0x0000580001d27983 */ /* 0x000ea80000300800 */
[----:B------:R3:W-:Y:S04]  /*1a30*/  STL [R1+0x4c], R54 ;  /* 0x00004c3601007387 */ /* 0x0007e80000100800 */
[----:B------:R4:W-:Y:S04]  /*1a40*/  STL [R1+0x50], R52 ;  /* 0x0000503401007387 */ /* 0x0009e80000100800 */
[----:B------:R-:W2:Y:S01]  /*1a50*/  LDL R209, [R1+0x148] ;  /* 0x0001480001d17983 */ /* 0x000ea20000100800 */
[----:B------:R-:W-:-:S03]  /*1a60*/  FMUL.FTZ R252, R211, UR29 ;  /* 0x0000001dd3fc7c20 */ /* 0x000fc60008410000 */
[----:B------:R0:W-:Y:S04]  /*1a70*/  STL [R1+0x54], R50 ;  /* 0x0000543201007387 */ /* 0x0001e80000100800 */
[----:B-1----:R-:W2:Y:S04]  /*1a80*/  LDL.LU R242, [R1+0x5c] ;  /* 0x00005c0001f27983 */ /* 0x002ea80000300800 */
[----:B------:R-:W2:Y:S01]  /*1a90*/  LDL R211, [R1+0x14c] ;  /* 0x00014c0001d37983 */ /* 0x000ea20000100800 */
[----:B------:R-:W-:Y:S01]  /*1aa0*/  FFMA.FTZ R110, R170, R168, R110 ;  /* 0x000000a8aa6e7223 */ /* 0x000fe2000001006e */
[----:B------:R-:W-:Y:S01]  /*1ab0*/  FMUL.FTZ R208, R51, R170 ;  /* 0x000000aa33d07220 */ /* 0x000fe20000410000 */
[----:B------:R-:W-:Y:S01]  /*1ac0*/  FMUL.FTZ R170, R212, UR29 ;  /* 0x0000001dd4aa7c20 */ /* 0x000fe20008410000 */
[----:B------:R-:W-:Y:S01]  /*1ad0*/  FFMA.FTZ R109, R169, R167, R109 ;  /* 0x000000a7a96d7223 */ /* 0x000fe2000001006d */
[----:B------:R-:W2:Y:S01]  /*1ae0*/  LDL R212, [R1+0x150] ;  /* 0x0001500001d47983 */ /* 0x000ea20000100800 */
[----:B------:R-:W-:-:S03]  /*1af0*/  FMUL.FTZ R169, R53, R169 ;  /* 0x000000a935a97220 */ /* 0x000fc60000410000 */
[----:B------:R-:W2:Y:S01]  /*1b00*/  LDL.LU R241, [R1+0x64] ;  /* 0x0000640001f17983 */ /* 0x000ea20000300800 */
[----:B------:R-:W-:-:S03]  /*1b10*/  FMUL.FTZ R243, R47, R171 ;  /* 0x000000ab2ff37220 */ /* 0x000fc60000410000 */
[----:B---3--:R-:W3:Y:S01]  /*1b20*/  LDL R54, [R1+0x154] ;  /* 0x0001540001367983 */ /* 0x008ee20000100800 */
[----:B------:R-:W-:-:S03]  /*1b30*/  FFMA.FTZ R111, R171, R252, R111 ;  /* 0x000000fcab6f7223 */ /* 0x000fc6000001006f */
[----:B------:R-:W3:Y:S01]  /*1b40*/  LDL R53, [R1+0x13c] ;  /* 0x00013c0001357983 */ /* 0x000ee20000100800 */
[----:B------:R-:W-:-:S03]  /*1b50*/  FMUL.FTZ R171, R213, UR29 ;  /* 0x0000001dd5ab7c20 */ /* 0x000fc60008410000 */
[----:B----4-:R-:W4:Y:S04]  /*1b60*/  LDL.LU R52, [R1+0x70] ;  /* 0x0000700001347983 */ /* 0x010f280000300800 */
[----:B------:R-:W3:Y:S04]  /*1b70*/  LDL R51, [R1+0x140] ;  /* 0x0001400001337983 */ /* 0x000ee80000100800 */
[----:B------:R-:W3:Y:S01]  /*1b80*/  LDL.LU R47, [R1+0x74] ;  /* 0x00007400012f7983 */ /* 0x000ee20000300800 */
[----:B------:R-:W-:-:S03]  /*1b90*/  FFMA.FTZ R104, R172, R170, R104 ;  /* 0x000000aaac687223 */ /* 0x000fc60000010068 */
[----:B0-----:R-:W3:Y:S01]  /*1ba0*/  LDL R50, [R1+0x144] ;  /* 0x0001440001327983 */ /* 0x001ee20000100800 */
[----:B------:R-:W-:-:S03]  /*1bb0*/  FFMA.FTZ R105, R173, R171, R105 ;  /* 0x000000abad697223 */ /* 0x000fc60000010069 */
[----:B------:R-:W3:Y:S01]  /*1bc0*/  LDL.LU R213, [R1+0x60] ;  /* 0x0000600001d57983 */ /* 0x000ee20000300800 */
[----:B--2---:R-:W-:-:S05]  /*1bd0*/  FADD.FTZ R210, R210, R172 ;  /* 0x000000acd2d27221 */ /* 0x004fca0000010000 */
[----:B------:R0:W-:Y:S02]  /*1be0*/  STL [R1+0x58], R210 ;  /* 0x000058d201007387 */ /* 0x0001e40000100800 */
[----:B0-----:R-:W-:Y:S02]  /*1bf0*/  FMUL.FTZ R210, R209, R172 ;  /* 0x000000acd1d27220 */ /* 0x001fe40000410000 */
[----:B------:R-:W2:Y:S01]  /*1c00*/  LDL.LU R172, [R1+0x6c] ;  /* 0x00006c0001ac7983 */ /* 0x000ea20000300800 */
[----:B------:R-:W-:Y:S01]  /*1c10*/  FADD.FTZ R242, R242, R173 ;  /* 0x000000adf2f27221 */ /* 0x000fe20000010000 */
[----:B------:R-:W-:Y:S02]  /*1c20*/  FMUL.FTZ R211, R211, R173 ;  /* 0x000000add3d37220 */ /* 0x000fe40000410000 */
[----:B------:R-:W2:Y:S04]  /*1c30*/  LDL R173, [R1+0x138] ;  /* 0x0001380001ad7983 */ /* 0x000ea80000100800 */
[----:B------:R0:W-:Y:S02]  /*1c40*/  STL [R1+0x5c], R242 ;  /* 0x00005cf201007387 */ /* 0x0001e40000100800 */
[----:B0-----:R-:W-:-:S02]  /*1c50*/  FMUL.FTZ R242, R215, UR29 ;  /* 0x0000001dd7f27c20 */ /* 0x001fc40008410000 */
[----:B------:R-:W2:Y:S01]  /*1c60*/  LDL.LU R215, [R1+0x68] ;  /* 0x0000680001d77983 */ /* 0x000ea20000300800 */
[----:B------:R-:W-:Y:S01]  /*1c70*/  FADD.FTZ R241, R241, R175 ;  /* 0x000000aff1f17221 */ /* 0x000fe20000010000 */
[----:B------:R-:W-:Y:S01]  /*1c80*/  FMUL.FTZ R209, R214, UR29 ;  /* 0x0000001dd6d17c20 */ /* 0x000fe20008410000 */
[----:B------:R-:W-:Y:S01]  /*1c90*/  FMUL.FTZ R214, R217, UR29 ;  /* 0x0000001dd9d67c20 */ /* 0x000fe20008410000 */
[----:B----4-:R-:W-:Y:S01]  /*1ca0*/  FADD.FTZ R52, R52, R178 ;  /* 0x000000b234347221 */ /* 0x010fe20000010000 */
[----:B---3--:R-:W-:-:S05]  /*1cb0*/  FADD.FTZ R213, R213, R174 ;  /* 0x000000aed5d57221 */ /* 0x008fca0000010000 */
[----:B------:R0:W-:Y:S04]  /*1cc0*/  STL [R1+0x60], R213 ;  /* 0x000060d501007387 */ /* 0x0001e80000100800 */
[----:B------:R1:W-:Y:S01]  /*1cd0*/  STL [R1+0x64], R241 ;  /* 0x000064f101007387 */ /* 0x0003e20000100800 */
[----:B0-----:R-:W-:Y:S01]  /*1ce0*/  FMUL.FTZ R213, R212, R174 ;  /* 0x000000aed4d57220 */ /* 0x001fe20000410000 */
[----:B------:R-:W-:Y:S01]  /*1cf0*/  FMUL.FTZ R212, R216, UR29 ;  /* 0x0000001dd8d47c20 */ /* 0x000fe20008410000 */
[----:B-1----:R-:W-:Y:S02]  /*1d00*/  FMUL.FTZ R241, R54, R175 ;  /* 0x000000af36f17220 */ /* 0x002fe40000410000 */
[----:B------:R-:W3:Y:S01]  /*1d10*/  LDL.LU R54, [R1+0x78] ;  /* 0x0000780001367983 */ /* 0x000ee20000300800 */
[----:B------:R-:W-:Y:S01]  /*1d20*/  FFMA.FTZ R100, R176, R212, R100 ;  /* 0x000000d4b0647223 */ /* 0x000fe20000010064 */
[----:B------:R-:W-:Y:S01]  /*1d30*/  FADD.FTZ R47, R47, R179 ;  /* 0x000000b32f2f7221 */ /* 0x000fe20000010000 */
[----:B------:R-:W-:Y:S01]  /*1d40*/  FFMA.FTZ R101, R177, R214, R101 ;  /* 0x000000d6b1657223 */ /* 0x000fe20000010065 */
[----:B------:R-:W-:Y:S01]  /*1d50*/  FMUL.FTZ R216, R53, R177 ;  /* 0x000000b135d87220 */ /* 0x000fe20000410000 */
[----:B------:R-:W-:Y:S01]  /*1d60*/  FMUL.FTZ R217, R51, R178 ;  /* 0x000000b233d97220 */ /* 0x000fe20000410000 */
[----:B------:R-:W-:Y:S01]  /*1d70*/  FFMA.FTZ R107, R175, R242, R107 ;  /* 0x000000f2af6b7223 */ /* 0x000fe2000001006b */
[----:B------:R-:W-:Y:S01]  /*1d80*/  FFMA.FTZ R106, R174, R209, R106 ;  /* 0x000000d1ae6a7223 */ /* 0x000fe2000001006a */
[----:B--2---:R-:W-:Y:S01]  /*1d90*/  FADD.FTZ R172, R172, R177 ;  /* 0x000000b1acac7221 */ /* 0x004fe20000010000 */
[----:B------:R-:W-:Y:S01]  /*1da0*/  FMUL.FTZ R177, R219, UR29 ;  /* 0x0000001ddbb17c20 */ /* 0x000fe20008410000 */
[----:B------:R-:W-:-:S05]  /*1db0*/  FADD.FTZ R215, R215, R176 ;  /* 0x000000b0d7d77221 */ /* 0x000fca0000010000 */
[----:B------:R0:W-:Y:S04]  /*1dc0*/  STL [R1+0x68], R215 ;  /* 0x000068d701007387 */ /* 0x0001e80000100800 */
[----:B------:R-:W-:Y:S01]  /*1dd0*/  STL [R1+0x6c], R172 ;  /* 0x00006cac01007387 */ /* 0x000fe20000100800 */
[----:B0-----:R-:W-:Y:S01]  /*1de0*/  FMUL.FTZ R215, R173, R176 ;  /* 0x000000b0add77220 */ /* 0x001fe20000410000 */
[----:B------:R-:W-:Y:S02]  /*1df0*/  FMUL.FTZ R176, R218, UR29 ;  /* 0x0000001ddab07c20 */ /* 0x000fe40008410000 */
[----:B------:R-:W-:Y:S02]  /*1e00*/  STL [R1+0x70], R52 ;  /* 0x0000703401007387 */ /* 0x000fe40000100800 */
[----:B------:R-:W-:Y:S01]  /*1e10*/  FFMA.FTZ R102, R178, R176, R102 ;  /* 0x000000b0b2667223 */ /* 0x000fe20000010066 */
[----:B------:R-:W-:Y:S01]  /*1e20*/  FMUL.FTZ R178, R220, UR29 ;  /* 0x0000001ddcb27c20 */ /* 0x000fe20008410000 */
[----:B------:R-:W2:Y:S04]  /*1e30*/  LDL R219, [R1+0x128] ;  /* 0x0001280001db7983 */ /* 0x000ea80000100800 */
[----:B------:R-:W4:Y:S04]  /*1e40*/  LDL R220, [R1+0x12c] ;  /* 0x00012c0001dc7983 */ /* 0x000f280000100800 */
[----:B------:R0:W-:Y:S01]  /*1e50*/  STL [R1+0x74], R47 ;  /* 0x0000742f01007387 */ /* 0x0001e20000100800 */
[----:B------:R-:W-:Y:S01]  /*1e60*/  FFMA.FTZ R103, R179, R177, R103 ;  /* 0x000000b1b3677223 */ /* 0x000fe20000010067 */
[----:B------:R-:W-:-:S02]  /*1e70*/  FMUL.FTZ R218, R50, R179 ;  /* 0x000000b332da7220 */ /* 0x000fc40000410000 */
[----:B0-----:R-:W2:Y:S04]  /*1e80*/  LDL R47, [R1+0x134] ;  /* 0x00013400012f7983 */ /* 0x001ea80000100800 */
[----:B------:R-:W2:Y:S04]  /*1e90*/  LDL.LU R175, [R1+0x80] ;  /* 0x0000800001af7983 */ /* 0x000ea80000300800 */
[----:B------:R-:W2:Y:S04]  /*1ea0*/  LDL R174, [R1+0x130] ;  /* 0x0001300001ae7983 */ /* 0x000ea80000100800 */
[----:B------:R-:W2:Y:S04]  /*1eb0*/  LDL.LU R173, [R1+0x84] ;  /* 0x0000840001ad7983 */ /* 0x000ea80000300800 */
[----:B------:R-:W2:Y:S01]  /*1ec0*/  LDL.LU R172, [R1+0x88] ;  /* 0x0000880001ac7983 */ /* 0x000ea20000300800 */
[----:B------:R-:W-:-:S03]  /*1ed0*/  FMUL.FTZ R179, R221, UR29 ;  /* 0x0000001dddb37c20 */ /* 0x000fc60008410000 */
[----:B------:R-:W2:Y:S04]  /*1ee0*/  LDL R53, [R1+0x118] ;  /* 0x0001180001357983 */ /* 0x000ea80000100800 */
[----:B------:R-:W2:Y:S04]  /*1ef0*/  LDL.LU R52, [R1+0x8c] ;  /* 0x00008c0001347983 */ /* 0x000ea80000300800 */
[----:B------:R-:W2:Y:S04]  /*1f00*/  LDL R51, [R1+0x11c] ;  /* 0x00011c0001337983 */ /* 0x000ea80000100800 */
[----:B------:R-:W2:Y:S04]  /*1f10*/  LDL.LU R50, [R1+0x90] ;  /* 0x0000900001327983 */ /* 0x000ea80000300800 */
[----:B------:R-:W2:Y:S01]  /*1f20*/  LDL.LU R221, [R1+0x7c] ;  /* 0x00007c0001dd7983 */ /* 0x000ea20000300800 */
[----:B---3--:R-:W-:Y:S01]  /*1f30*/  FADD.FTZ R54, R54, R180 ;  /* 0x000000b436367221 */ /* 0x008fe20000010000 */
[----:B------:R-:W-:-:S04]  /*1f40*/  FFMA.FTZ R97, R181, R179, R97 ;  /* 0x000000b3b5617223 */ /* 0x000fc80000010061 */
[----:B------:R0:W-:Y:S04]  /*1f50*/  STL [R1+0x78], R54 ;  /* 0x0000783601007387 */ /* 0x0001e80000100800 */
[----:B0-----:R0:W5:Y:S01]  /*1f60*/  LDL.LU R54, [R1+0x1a0] ;  /* 0x0001a00001367983 */ /* 0x0011620000300800 */
[----:B----4-:R-:W-:Y:S01]  /*1f70*/  FMUL.FTZ R220, R220, R181 ;  /* 0x000000b5dcdc7220 */ /* 0x010fe20000410000 */
[----:B--2---:R-:W-:Y:S01]  /*1f80*/  FADD.FTZ R175, R175, R182 ;  /* 0x000000b6afaf7221 */ /* 0x004fe20000010000 */
[----:B------:R-:W-:Y:S01]  /*1f90*/  FADD.FTZ R173, R173, R183 ;  /* 0x000000b7adad7221 */ /* 0x000fe20000010000 */
[----:B------:R-:W-:Y:S01]  /*1fa0*/  FADD.FTZ R172, R172, R184 ;  /* 0x000000b8acac7221 */ /* 0x000fe20000010000 */
[----:B------:R-:W-:Y:S01]  /*1fb0*/  FADD.FTZ R221, R221, R181 ;  /* 0x000000b5dddd7221 */ /* 0x000fe20000010000 */
[----:B------:R-:W-:-:S04]  /*1fc0*/  FMUL.FTZ R181, R223, UR29 ;  /* 0x0000001ddfb57c20 */ /* 0x000fc80008410000 */
[----:B------:R-:W-:Y:S01]  /*1fd0*/  STL [R1+0x7c], R221 ;  /* 0x00007cdd01007387 */ /* 0x000fe20000100800 */
[----:B------:R-:W-:Y:S01]  /*1fe0*/  FFMA.FTZ R99, R183, R181, R99 ;  /* 0x000000b5b7637223 */ /* 0x000fe20000010063 */
[----:B------:R-:W-:Y:S02]  /*1ff0*/  FMUL.FTZ R183, R47, R183 ;  /* 0x000000b72fb77220 */ /* 0x000fe40000410000 */
[----:B------:R1:W-:Y:S04]  /*2000*/  STL [R1+0x80], R175 ;  /* 0x000080af01007387 */ /* 0x0003e80000100800 */
[----:B-1----:R-:W2:Y:S04]  /*2010*/  LDL R175, [R1+0x120] ;  /* 0x0001200001af7983 */ /* 0x002ea80000100800 */
[----:B------:R-:W-:Y:S04]  /*2020*/  STL [R1+0x84], R173 ;  /* 0x000084ad01007387 */ /* 0x000fe80000100800 */
[----:B------:R-:W3:Y:S04]  /*2030*/  LDL.LU R47, [R1+0x94] ;  /* 0x00009400012f7983 */ /* 0x000ee80000300800 */
[----:B------:R1:W-:Y:S01]  /*2040*/  STL [R1+0x88], R172 ;  /* 0x000088ac01007387 */ /* 0x0003e20000100800 */
[----:B------:R-:W-:Y:S01]  /*2050*/  FADD.FTZ R52, R52, R185 ;  /* 0x000000b934347221 */ /* 0x000fe20000010000 */
[----:B-1----:R-:W-:-:S04]  /*2060*/  FFMA.FTZ R172, R0, R205, RZ ;  /* 0x000000cd00ac7223 */ /* 0x002fc800000100ff */
[----:B------:R-:W-:-:S04]  /*2070*/  FFMA.FTZ R172, R204, R165, R172 ;  /* 0x000000a5ccac7223 */ /* 0x000fc800000100ac */
[----:B------:R-:W-:Y:S01]  /*2080*/  FFMA.FTZ R172, R164, R206, R172 ;  /* 0x000000cea4ac7223 */ /* 0x000fe200000100ac */
[----:B------:R1:W-:Y:S03]  /*2090*/  STL [R1+0x8c], R52 ;  /* 0x00008c3401007387 */ /* 0x0003e60000100800 */
[----:B------:R-:W-:Y:S02]  /*20a0*/  FFMA.FTZ R172, R46, R49, R172 ;  /* 0x000000312eac7223 */ /* 0x000fe400000100ac */
[----:B------:R-:W4:Y:S01]  /*20b0*/  LDL R46, [R1+0x124] ;  /* 0x00012400012e7983 */ /* 0x000f220000100800 */
[----:B------:R-:W-:Y:S01]  /*20c0*/  FADD.FTZ R173, RZ, R205 ;  /* 0x000000cdffad7221 */ /* 0x000fe20000010000 */
[----:B------:R-:W-:Y:S01]  /*20d0*/  FADD.FTZ R50, R50, R186 ;  /* 0x000000ba32327221 */ /* 0x000fe20000010000 */
[----:B------:R-:W-:Y:S02]  /*20e0*/  FFMA.FTZ R96, R180, R178, R96 ;  /* 0x000000b2b4607223 */ /* 0x000fe40000010060 */
[----:B------:R-:W-:Y:S01]  /*20f0*/  FADD.FTZ R173, R165, R173 ;  /* 0x000000ada5ad7221 */ /* 0x000fe20000010000 */
[----:B------:R-:W-:Y:S01]  /*2100*/  FMUL.FTZ R219, R219, R180 ;  /* 0x000000b4dbdb7220 */ /* 0x000fe20000410000 */
[----:B------:R-:W-:Y:S01]  /*2110*/  FMUL.FTZ R180, R222, UR29 ;  /* 0x0000001ddeb47c20 */ /* 0x000fe20008410000 */
[----:B------:R-:W-:Y:S01]  /*2120*/  FMUL.FTZ R221, R174, R182 ;  /* 0x000000b6aedd7220 */ /* 0x000fe20000410000 */
[----:B------:R0:W-:Y:S01]  /*2130*/  STL [R1+0x90], R50 ;  /* 0x0000903201007387 */ /* 0x0001e20000100800 */
[----:B------:R-:W-:Y:S01]  /*2140*/  FMUL.FTZ R222, R53, R184 ;  /* 0x000000b835de7220 */ /* 0x000fe20000410000 */
[----:B------:R-:W-:-:S02]  /*2150*/  FADD.FTZ R173, R206, R173 ;  /* 0x000000adcead7221 */ /* 0x000fc40000010000 */
[----:B------:R-:W2:Y:S01]  /*2160*/  LDL.LU R174, [R1+0x98] ;  /* 0x0000980001ae7983 */ /* 0x000ea20000300800 */
[----:B------:R-:W-:-:S03]  /*2170*/  FMUL.FTZ R223, R51, R185 ;  /* 0x000000b933df7220 */ /* 0x000fc60000410000 */
[----:B------:R-:W2:Y:S01]  /*2180*/  LDL R53, [R1+0x108] ;  /* 0x0001080001357983 */ /* 0x000ea20000100800 */
[----:B------:R-:W-:-:S03]  /*2190*/  FADD.FTZ R173, R49, R173 ;  /* 0x000000ad31ad7221 */ /* 0x000fc60000010000 */
[----:B-1----:R-:W2:Y:S04]  /*21a0*/  LDL.LU R52, [R1+0x9c] ;  /* 0x00009c0001347983 */ /* 0x002ea80000300800 */
[----:B------:R-:W2:Y:S04]  /*21b0*/  LDL R51, [R1+0x10c] ;  /* 0x00010c0001337983 */ /* 0x000ea80000100800 */
[----:B0-----:R-:W2:Y:S04]  /*21c0*/  LDL.LU R50, [R1+0xa0] ;  /* 0x0000a00001327983 */ /* 0x001ea80000300800 */
[----:B------:R-:W2:Y:S01]  /*21d0*/  LDL R49, [R1+0x110] ;  /* 0x0001100001317983 */ /* 0x000ea20000100800 */
[----:B------:R-:W-:Y:S01]  /*21e0*/  FFMA.FTZ R98, R182, R180, R98 ;  /* 0x000000b4b6627223 */ /* 0x000fe20000010062 */
[----:B------:R-:W-:-:S04]  /*21f0*/  FMUL.FTZ R182, R224, UR29 ;  /* 0x0000001de0b67c20 */ /* 0x000fc80008410000 */
[----:B------:R-:W-:Y:S01]  /*2200*/  FFMA.FTZ R92, R184, R182, R92 ;  /* 0x000000b6b85c7223 */ /* 0x000fe2000001005c */
[----:B------:R-:W-:Y:S01]  /*2210*/  FMUL.FTZ R184, R225, UR29 ;  /* 0x0000001de1b87c20 */ /* 0x000fe20008410000 */
[----:B---3--:R-:W-:-:S05]  /*2220*/  FADD.FTZ R47, R47, R187 ;  /* 0x000000bb2f2f7221 */ /* 0x008fca0000010000 */
[----:B------:R0:W-:Y:S04]  /*2230*/  STL [R1+0x94], R47 ;  /* 0x0000942f01007387 */ /* 0x0001e80000100800 */
[----:B0-----:R-:W3:Y:S01]  /*2240*/  LDL.LU R47, [R1+0xa4] ;  /* 0x0000a400012f7983 */ /* 0x001ee20000300800 */
[----:B----4-:R-:W-:-:S03]  /*2250*/  FMUL.FTZ R225, R46, R187 ;  /* 0x000000bb2ee17220 */ /* 0x010fc60000410000 */
[----:B------:R-:W4:Y:S01]  /*2260*/  LDL R46, [R1+0x114] ;  /* 0x00011400012e7983 */ /* 0x000f220000100800 */
[----:B------:R-:W-:Y:S01]  /*2270*/  FFMA.FTZ R93, R185, R184, R93 ;  /* 0x000000b8b95d7223 */ /* 0x000fe2000001005d */
[----:B------:R-:W-:Y:S01]  /*2280*/  FMUL.FTZ R185, R226, UR29 ;  /* 0x0000001de2b97c20 */ /* 0x000fe20008410000 */
[----:B--2---:R-:W-:-:S03]  /*2290*/  FMUL.FTZ R224, R175, R186 ;  /* 0x000000baafe07220 */ /* 0x004fc60000410000 */
[----:B------:R-:W-:Y:S01]  /*22a0*/  FFMA.FTZ R94, R186, R185, R94 ;  /* 0x000000b9ba5e7223 */ /* 0x000fe2000001005e */
[----:B------:R-:W-:-:S04]  /*22b0*/  FMUL.FTZ R186, R227, UR29 ;  /* 0x0000001de3ba7c20 */ /* 0x000fc80008410000 */
[----:B------:R-:W-:Y:S01]  /*22c0*/  FFMA.FTZ R95, R187, R186, R95 ;  /* 0x000000babb5f7223 */ /* 0x000fe2000001005f */
[----:B------:R-:W-:Y:S01]  /*22d0*/  FMUL.FTZ R187, R228, UR29 ;  /* 0x0000001de4bb7c20 */ /* 0x000fe20008410000 */
[----:B------:R-:W-:Y:S01]  /*22e0*/  FADD.FTZ R174, R174, R188 ;  /* 0x000000bcaeae7221 */ /* 0x000fe20000010000 */
[----:B------:R-:W-:Y:S02]  /*22f0*/  FMUL.FTZ R226, R53, R188 ;  /* 0x000000bc35e27220 */ /* 0x000fe40000410000 */
[----:B------:R-:W-:Y:S01]  /*2300*/  FFMA.FTZ R84, R188, R187, R84 ;  /* 0x000000bbbc547223 */ /* 0x000fe20000010054 */
[----:B------:R-:W-:Y:S01]  /*2310*/  FMUL.FTZ R188, R229, UR29 ;  /* 0x0000001de5bc7c20 */ /* 0x000fe20008410000 */
[----:B------:R-:W-:Y:S01]  /*2320*/  FADD.FTZ R52, R52, R189 ;  /* 0x000000bd34347221 */ /* 0x000fe20000010000 */
[----:B------:R-:W-:Y:S02]  /*2330*/  STL [R1+0x98], R174 ;  /* 0x000098ae01007387 */ /* 0x000fe40000100800 */
[----:B------:R-:W-:Y:S01]  /*2340*/  FFMA.FTZ R85, R189, R188, R85 ;  /* 0x000000bcbd557223 */ /* 0x000fe20000010055 */
[----:B------:R-:W-:Y:S01]  /*2350*/  FMUL.FTZ R227, R51, R189 ;  /* 0x000000bd33e37220 */ /* 0x000fe20000410000 */
[----:B------:R-:W-:Y:S01]  /*2360*/  FADD.FTZ R50, R50, R190 ;  /* 0x000000be32327221 */ /* 0x000fe20000010000 */
[----:B------:R-:W-:Y:S01]  /*2370*/  STL [R1+0x9c], R52 ;  /* 0x00009c3401007387 */ /* 0x000fe20000100800 */
[----:B------:R-:W-:-:S03]  /*2380*/  FMUL.FTZ R189, R230, UR29 ;  /* 0x0000001de6bd7c20 */ /* 0x000fc60008410000 */
[----:B------:R0:W-:Y:S01]  /*2390*/  STL [R1+0xa0], R50 ;  /* 0x0000a03201007387 */ /* 0x0001e20000100800 */
[----:B------:R-:W-:Y:S01]  /*23a0*/  FFMA.FTZ R86, R190, R189, R86 ;  /* 0x000000bdbe567223 */ /* 0x000fe20000010056 */
[----:B------:R-:W-:Y:S02]  /*23b0*/  FMUL.FTZ R228, R49, R190 ;  /* 0x000000be31e47220 */ /* 0x000fe40000410000 */
[----:B------:R-:W2:Y:S01]  /*23c0*/  LDL.LU R53, [R1+0xa8] ;  /* 0x0000a80001357983 */ /* 0x000ea20000300800 */
[----:B------:R-:W-:-:S03]  /*23d0*/  FMUL.FTZ R190, R231, UR29 ;  /* 0x0000001de7be7c20 */ /* 0x000fc60008410000 */
[----:B------:R-:W2:Y:S04]  /*23e0*/  LDL R230, [R1+0xf8] ;  /* 0x0000f80001e67983 */ /* 0x000ea80000100800 */
[----:B0-----:R-:W2:Y:S01]  /*23f0*/  LDL R50, [R1+0x100] ;  /* 0x0001000001327983 */ /* 0x001ea20000100800 */
[----:B------:R-:W-:Y:S01]  /*2400*/  FFMA.FTZ R87, R191, R190, R87 ;  /* 0x000000bebf577223 */ /* 0x000fe20000010057 */
[----:B---3--:R-:W-:-:S05]  /*2410*/  FADD.FTZ R47, R47, R191 ;  /* 0x000000bf2f2f7221 */ /* 0x008fca0000010000 */
[----:B------:R0:W-:Y:S04]  /*2420*/  STL [R1+0xa4], R47 ;  /* 0x0000a42f01007387 */ /* 0x0001e80000100800 */
[----:B------:R-:W3:Y:S04]  /*2430*/  LDL.LU R49, [R1+0xb4] ;  /* 0x0000b40001317983 */ /* 0x000ee80000300800 */
[----:B------:R-:W3:Y:S04]  /*2440*/  LDL.LU R231, [R1+0xac] ;  /* 0x0000ac0001e77983 */ /* 0x000ee80000300800 */
[----:B------:R-:W3:Y:S01]  /*2450*/  LDL.LU R175, [R1+0xc] ;  /* 0x00000c0001af7983 */ /* 0x000ee20000300800 */
[----:B----4-:R-:W-:-:S03]  /*2460*/  FMUL.FTZ R229, R46, R191 ;  /* 0x000000bf2ee57220 */ /* 0x010fc60000410000 */
[----:B------:R-:W4:Y:S01]  /*2470*/  LDL R174, [R1+0xfc] ;  /* 0x0000fc0001ae7983 */ /* 0x000f220000100800 */
[----:B------:R-:W-:-:S03]  /*2480*/  FMUL.FTZ R191, R232, UR29 ;  /* 0x0000001de8bf7c20 */ /* 0x000fc60008410000 */
[----:B------:R-:W4:Y:S04]  /*2490*/  LDL.LU R52, [R1+0xb0] ;  /* 0x0000b00001347983 */ /* 0x000f280000300800 */
[----:B------:R-:W4:Y:S04]  /*24a0*/  LDL.LU R51, [R1+0x10] ;  /* 0x0000100001337983 */ /* 0x000f280000300800 */
[----:B0-----:R-:W4:Y:S04]  /*24b0*/  LDL.LU R47, [R1+0x14] ;  /* 0x00001400012f7983 */ /* 0x001f280000300800 */
[----:B------:R-:W4:Y:S04]  /*24c0*/  LDL R46, [R1+0x104] ;  /* 0x00010400012e7983 */ /* 0x000f280000100800 */
[----:B------:R-:W4:Y:S01]  /*24d0*/  LDL.LU R232, [R1+0x8] ;  /* 0x0000080001e87983 */ /* 0x000f220000300800 */
[----:B--2---:R-:W-:Y:S01]  /*24e0*/  FADD.FTZ R53, R53, R192 ;  /* 0x000000c035357221 */ /* 0x004fe20000010000 */
[----:B------:R-:W-:-:S04]  /*24f0*/  FMUL.FTZ R230, R230, R192 ;  /* 0x000000c0e6e67220 */ /* 0x000fc80000410000 */
[----:B------:R0:W-:Y:S04]  /*2500*/  STL [R1+0xa8], R53 ;  /* 0x0000a83501007387 */ /* 0x0001e80000100800 */
[----:B0-----:R0:W5:Y:S01]  /*2510*/  LDL.LU R53, [R1+0x19c] ;  /* 0x00019c0001357983 */ /* 0x0011620000300800 */
[----:B---3--:R-:W-:Y:S01]  /*2520*/  FADD.FTZ R231, R231, R193 ;  /* 0x000000c1e7e77221 */ /* 0x008fe20000010000 */
[----:B------:R-:W-:Y:S01]  /*2530*/  FADD.FTZ R49, R49, R195 ;  /* 0x000000c331317221 */ /* 0x000fe20000010000 */
[----:B----4-:R-:W-:Y:S01]  /*2540*/  FADD.FTZ R52, R52, R194 ;  /* 0x000000c234347221 */ /* 0x010fe20000010000 */
[----:B------:R-:W-:Y:S01]  /*2550*/  FFMA.FTZ R232, R192, R191, R232 ;  /* 0x000000bfc0e87223 */ /* 0x000fe200000100e8 */
[----:B------:R-:W-:-:S04]  /*2560*/  FMUL.FTZ R192, R233, UR29 ;  /* 0x0000001de9c07c20 */ /* 0x000fc80008410000 */
[----:B------:R-:W-:Y:S01]  /*2570*/  STL [R1+0x8], R232 ;  /* 0x000008e801007387 */ /* 0x000fe20000100800 */
[----:B------:R-:W-:-:S03]  /*2580*/  FFMA.FTZ R175, R193, R192, R175 ;  /* 0x000000c0c1af7223 */ /* 0x000fc600000100af */
[----:B------:R1:W-:Y:S02]  /*2590*/  STL [R1+0xac], R231 ;  /* 0x0000ace701007387 */ /* 0x0003e40000100800 */
[----:B-1----:R-:W-:Y:S01]  /*25a0*/  FMUL.FTZ R231, R174, R193 ;  /* 0x000000c1aee77220 */ /* 0x002fe20000410000 */
[----:B------:R-:W-:Y:S01]  /*25b0*/  FMUL.FTZ R193, R234, UR29 ;  /* 0x0000001deac17c20 */ /* 0x000fe20008410000 */
[----:B------:R-:W-:Y:S03]  /*25c0*/  STL [R1+0xc], R175 ;  /* 0x00000caf01007387 */ /* 0x000fe60000100800 */
[----:B------:R-:W-:Y:S01]  /*25d0*/  FFMA.FTZ R51, R194, R193, R51 ;  /* 0x000000c1c2337223 */ /* 0x000fe20000010033 */
[----:B------:R1:W-:Y:S04]  /*25e0*/  STL [R1+0xb0], R52 ;  /* 0x0000b03401007387 */ /* 0x0003e80000100800 */
[----:B------:R2:W-:Y:S04]  /*25f0*/  STL [R1+0x10], R51 ;  /* 0x0000103301007387 */ /* 0x0005e80000100800 */
[----:B-1----:R-:W3:Y:S04]  /*2600*/  LDL.LU R52, [R1+0xb8] ;  /* 0x0000b80001347983 */ /* 0x002ee80000300800 */
[----:B------:R1:W-:Y:S04]  /*2610*/  STL [R1+0xb4], R49 ;  /* 0x0000b43101007387 */ /* 0x0003e80000100800 */
[----:B--2---:R-:W2:Y:S04]  /*2620*/  LDL.LU R51, [R1+0x18] ;  /* 0x0000180001337983 */ /* 0x004ea80000300800 */
[----:B------:R-:W4:Y:S01]  /*2630*/  LDL R234, [R1+0xe8] ;  /* 0x0000e80001ea7983 */ /* 0x000f220000100800 */
[----:B------:R-:W-:Y:S01]  /*2640*/  FMUL.FTZ R232, R50, R194 ;  /* 0x000000c232e87220 */ /* 0x000fe20000410000 */
[----:B------:R-:W-:-:S04]  /*2650*/  FMUL.FTZ R194, R235, UR29 ;  /* 0x0000001debc27c20 */ /* 0x000fc80008410000 */
[----:B------:R-:W-:Y:S01]  /*2660*/  FFMA.FTZ R47, R195, R194, R47 ;  /* 0x000000c2c32f7223 */ /* 0x000fe2000001002f */
[----:B------:R-:W-:Y:S01]  /*2670*/  FMUL.FTZ R233, R46, R195 ;  /* 0x000000c32ee97220 */ /* 0x000fe20000410000 */
[----:B------:R-:W-:-:S03]  /*2680*/  FMUL.FTZ R195, R236, UR29 ;  /* 0x0000001decc37c20 */ /* 0x000fc60008410000 */
[----:B------:R0:W-:Y:S04]  /*2690*/  STL [R1+0x14], R47 ;  /* 0x0000142f01007387 */ /* 0x0001e80000100800 */
[----:B------:R-:W4:Y:S04]  /*26a0*/  LDL R235, [R1+0xec] ;  /* 0x0000ec0001eb7983 */ /* 0x000f280000100800 */
[----:B------:R-:W4:Y:S04]  /*26b0*/  LDL.LU R175, [R1+0xc0] ;  /* 0x0000c00001af7983 */ /* 0x000f280000300800 */
[----:B------:R-:W4:Y:S04]  /*26c0*/  LDL.LU R174, [R1+0x20] ;  /* 0x0000200001ae7983 */ /* 0x000f280000300800 */
[----:B------:R-:W4:Y:S04]  /*26d0*/  LDL R50, [R1+0xf0] ;  /* 0x0000f00001327983 */ /* 0x000f280000100800 */
[----:B-1----:R-:W4:Y:S04]  /*26e0*/  LDL.LU R49, [R1+0xc4] ;  /* 0x0000c40001317983 */ /* 0x002f280000300800 */
[----:B0-----:R-:W4:Y:S04]  /*26f0*/  LDL.LU R47, [R1+0x24] ;  /* 0x00002400012f7983 */ /* 0x001f280000300800 */
[----:B------:R-:W4:Y:S04]  /*2700*/  LDL R46, [R1+0xf4] ;  /* 0x0000f400012e7983 */ /* 0x000f280000100800 */
[----:B------:R-:W4:Y:S01]  /*2710*/  LDL.LU R236, [R1+0x1c] ;  /* 0x00001c0001ec7983 */ /* 0x000f220000300800 */
[----:B---3--:R-:W-:-:S05]  /*2720*/  FADD.FTZ R52, R52, R196 ;  /* 0x000000c434347221 */ /* 0x008fca0000010000 */
[----:B------:R0:W-:Y:S01]  /*2730*/  STL [R1+0xb8], R52 ;  /* 0x0000b83401007387 */ /* 0x0001e20000100800 */
[----:B--2---:R-:W-:Y:S01]  /*2740*/  FFMA.FTZ R51, R196, R195, R51 ;  /* 0x000000c3c4337223 */ /* 0x004fe20000010033 */
[----:B----4-:R-:W-:Y:S01]  /*2750*/  FMUL.FTZ R234, R234, R196 ;  /* 0x000000c4eaea7220 */ /* 0x010fe20000410000 */
[----:B------:R-:W-:Y:S01]  /*2760*/  FMUL.FTZ R196, R237, UR29 ;  /* 0x0000001dedc47c20 */ /* 0x000fe20008410000 */
[----:B0-----:R0:W5:Y:S04]  /*2770*/  LDL.LU R52, [R1+0x198] ;  /* 0x0001980001347983 */ /* 0x0011680000300800 */
[----:B------:R1:W-:Y:S04]  /*2780*/  STL [R1+0x18], R51 ;  /* 0x0000183301007387 */ /* 0x0003e80000100800 */
[----:B-1----:R0:W5:Y:S04]  /*2790*/  LDL.LU R51, [R1+0x194] ;  /* 0x0001940001337983 */ /* 0x0021680000300800 */
[----:B------:R-:W2:Y:S01]  /*27a0*/  LDL.LU R237, [R1+0xbc] ;  /* 0x0000bc0001ed7983 */ /* 0x000ea20000300800 */
[----:B------:R-:W-:Y:S01]  /*27b0*/  FMUL.FTZ R235, R235, R197 ;  /* 0x000000c5ebeb7220 */ /* 0x000fe20000410000 */
[----:B------:R-:W-:Y:S01]  /*27c0*/  FADD.FTZ R175, R175, R198 ;  /* 0x000000c6afaf7221 */ /* 0x000fe20000010000 */
[----:B------:R-:W-:Y:S01]  /*27d0*/  FFMA.FTZ R236, R197, R196, R236 ;  /* 0x000000c4c5ec7223 */ /* 0x000fe200000100ec */
[----:B--2---:R-:W-:Y:S01]  /*27e0*/  FADD.FTZ R237, R237, R197 ;  /* 0x000000c5eded7221 */ /* 0x004fe20000010000 */
[----:B------:R-:W-:-:S04]  /*27f0*/  FMUL.FTZ R197, R238, UR29 ;  /* 0x0000001deec57c20 */ /* 0x000fc80008410000 */
[----:B------:R-:W-:Y:S01]  /*2800*/  FFMA.FTZ R174, R198, R197, R174 ;  /* 0x000000c5c6ae7223 */ /* 0x000fe200000100ae */
[----:B------:R-:W-:Y:S04]  /*2810*/  STL [R1+0xbc], R237 ;  /* 0x0000bced01007387 */ /* 0x000fe80000100800 */
[----:B------:R-:W-:Y:S04]  /*2820*/  STL [R1+0x1c], R236 ;  /* 0x00001cec01007387 */ /* 0x000fe80000100800 */
[----:B------:R-:W2:Y:S04]  /*2830*/  LDL.LU R238, [R1+0xc8] ;  /* 0x0000c80001ee7983 */ /* 0x000ea80000300800 */
[----:B------:R1:W-:Y:S04]  /*2840*/  STL [R1+0xc0], R175 ;  /* 0x0000c0af01007387 */ /* 0x0003e80000100800 */
[----:B------:R3:W-:Y:S04]  /*2850*/  STL [R1+0x20], R174 ;  /* 0x000020ae01007387 */ /* 0x0007e80000100800 */
[----:B-1----:R-:W4:Y:S04]  /*2860*/  LDL.LU R175, [R1+0x28] ;  /* 0x0000280001af7983 */ /* 0x002f280000300800 */
[----:B---3--:R-:W3:Y:S01]  /*2870*/  LDL R174, [R1+0xd8] ;  /* 0x0000d80001ae7983 */ /* 0x008ee20000100800 */
[----:B------:R-:W-:Y:S01]  /*2880*/  FMUL.FTZ R236, R50, R198 ;  /* 0x000000c632ec7220 */ /* 0x000fe20000410000 */
[----:B------:R-:W-:Y:S01]  /*2890*/  FMUL.FTZ R198, R239, UR29 ;  /* 0x0000001defc67c20 */ /* 0x000fe20008410000 */
[----:B------:R-:W-:-:S03]  /*28a0*/  FADD.FTZ R49, R49, R199 ;  /* 0x000000c731317221 */ /* 0x000fc60000010000 */
[----:B------:R-:W-:Y:S01]  /*28b0*/  FFMA.FTZ R47, R199, R198, R47 ;  /* 0x000000c6c72f7223 */ /* 0x000fe2000001002f */
[----:B------:R-:W-:Y:S01]  /*28c0*/  FMUL.FTZ R237, R46, R199 ;  /* 0x000000c72eed7220 */ /* 0x000fe20000410000 */
[----:B------:R1:W-:Y:S01]  /*28d0*/  STL [R1+0xc4], R49 ;  /* 0x0000c43101007387 */ /* 0x0003e20000100800 */
[----:B------:R-:W-:-:S03]  /*28e0*/  FMUL.FTZ R199, R240, UR29 ;  /* 0x0000001df0c77c20 */ /* 0x000fc60008410000 */
[----:B------:R-:W3:Y:S04]  /*28f0*/  LDL.LU R50, [R1+0xcc] ;  /* 0x0000cc0001327983 */ /* 0x000ee80000300800 */
[----:B-1----:R-:W3:Y:S04]  /*2900*/  LDL.LU R49, [R1+0x2c] ;  /* 0x00002c0001317983 */ /* 0x002ee80000300800 */
[----:B------:R1:W-:Y:S04]  /*2910*/  STL [R1+0x24], R47 ;  /* 0x0000242f01007387 */ /* 0x0003e80000100800 */
[----:B------:R-:W3:Y:S04]  /*2920*/  LDL R239, [R1+0xdc] ;  /* 0x0000dc0001ef7983 */ /* 0x000ee80000100800 */
[----:B-1----:R-:W3:Y:S04]  /*2930*/  LDL.LU R47, [R1+0xd0] ;  /* 0x0000d000012f7983 */ /* 0x002ee80000300800 */
[----:B------:R-:W3:Y:S04]  /*2940*/  LDL.LU R46, [R1+0x30] ;  /* 0x00003000012e7983 */ /* 0x000ee80000300800 */
        /* <DEDUP_REMOVED lines=13> */
[----:B--2---:R-:W-:-:S05]  /*2a20*/  FADD.FTZ R238, R238, R200 ;  /* 0x000000c8eeee7221 */ /* 0x004fca0000010000 */
[----:B------:R3:W-:Y:S01]  /*2a30*/  STL [R1+0xc8], R238 ;  /* 0x0000c8ee01007387 */ /* 0x0007e20000100800 */
[----:B----4-:R-:W-:Y:S01]  /*2a40*/  FFMA.FTZ R175, R200, R199, R175 ;  /* 0x000000c7c8af7223 */ /* 0x010fe200000100af */
[----:B---3--:R-:W-:-:S04]  /*2a50*/  FMUL.FTZ R238, R174, R200 ;  /* 0x000000c8aeee7220 */ /* 0x008fc80000410000 */
[----:B------:R1:W-:Y:S01]  /*2a60*/  STL [R1+0x28], R175 ;  /* 0x000028af01007387 */ /* 0x0003e20000100800 */
[----:B------:R-:W-:-:S03]  /*2a70*/  FMUL.FTZ R200, R44, UR29 ;  /* 0x0000001d2cc87c20 */ /* 0x000fc60008410000 */
[----:B------:R-:W2:Y:S04]  /*2a80*/  LDL.LU R44, [R1+0xd4] ;  /* 0x0000d400012c7983 */ /* 0x000ea80000300800 */
[----:B-1----:R-:W3:Y:S04]  /*2a90*/  LDL.LU R175, [R1+0x34] ;  /* 0x0000340001af7983 */ /* 0x002ee80000300800 */
[----:B------:R-:W4:Y:S01]  /*2aa0*/  LDL R174, [R1+0xe4] ;  /* 0x0000e40001ae7983 */ /* 0x000f220000100800 */
        /* <DEDUP_REMOVED lines=44> */
[----:B------:R-:W-:Y:S01]  /*2d70*/  FMUL.FTZ R239, R239, R201 ;  /* 0x000000c9efef7220 */ /* 0x000fe20000410000 */
[----:B------:R-:W-:Y:S01]  /*2d80*/  FMUL.FTZ R201, R48, UR29 ;  /* 0x0000001d30c97c20 */ /* 0x000fe20008410000 */
[----:B------:R-:W-:Y:S01]  /*2d90*/  FFMA.FTZ R172, R194, R233, R172 ;  /* 0x000000e9c2ac7223 */ /* 0x000fe200000100ac */
[----:B------:R-:W-:Y:S01]  /*2da0*/  FADD.FTZ R173, R173, R233 ;  /* 0x000000e9adad7221 */ /* 0x000fe20000010000 */
[----:B------:R1:W-:Y:S01]  /*2db0*/  STL [R1+0xcc], R50 ;  /* 0x0000cc3201007387 */ /* 0x0003e20000100800 */
[----:B------:R-:W-:Y:S01]  /*2dc0*/  FADD.FTZ R47, R47, R202 ;  /* 0x000000ca2f2f7221 */ /* 0x000fe20000010000 */
[----:B------:R-:W-:Y:S01]  /*2dd0*/  FFMA.FTZ R46, R202, R201, R46 ;  /* 0x000000c9ca2e7223 */ /* 0x000fe2000001002e */
[----:B------:R-:W-:Y:S01]  /*2de0*/  FMUL.FTZ R240, R240, R202 ;  /* 0x000000caf0f07220 */ /* 0x000fe20000410000 */
[----:B------:R-:W-:Y:S01]  /*2df0*/  FMUL.FTZ R202, R45, UR29 ;  /* 0x0000001d2dca7c20 */ /* 0x000fe20008410000 */
[----:B------:R-:W-:Y:S01]  /*2e00*/  FFMA.FTZ R172, R195, R234, R172 ;  /* 0x000000eac3ac7223 */ /* 0x000fe200000100ac */
[----:B------:R-:W-:Y:S01]  /*2e10*/  FADD.FTZ R173, R173, R234 ;  /* 0x000000eaadad7221 */ /* 0x000fe20000010000 */
[----:B-1----:R0:W5:Y:S04]  /*2e20*/  LDL.LU R50, [R1+0x190] ;  /* 0x0001900001327983 */ /* 0x0021680000300800 */
[----:B------:R1:W-:Y:S01]  /*2e30*/  STL [R1+0x2c], R49 ;  /* 0x00002c3101007387 */ /* 0x0003e20000100800 */
[----:B------:R-:W-:Y:S01]  /*2e40*/  FFMA.FTZ R172, R196, R235, R172 ;  /* 0x000000ebc4ac7223 */ /* 0x000fe200000100ac */
[----:B------:R-:W-:-:S02]  /*2e50*/  FADD.FTZ R173, R173, R235 ;  /* 0x000000ebadad7221 */ /* 0x000fc40000010000 */
[----:B-1----:R0:W5:Y:S04]  /*2e60*/  LDL.LU R49, [R1+0x18c] ;  /* 0x00018c0001317983 */ /* 0x0021680000300800 */
[----:B------:R0:W5:Y:S04]  /*2e70*/  LDL.LU R48, [R1+0x188] ;  /* 0x0001880001307983 */ /* 0x0001680000300800 */
[----:B------:R1:W-:Y:S01]  /*2e80*/  STL [R1+0xd0], R47 ;  /* 0x0000d02f01007387 */ /* 0x0003e20000100800 */
[----:B------:R-:W-:Y:S01]  /*2e90*/  FFMA.FTZ R172, R197, R236, R172 ;  /* 0x000000ecc5ac7223 */ /* 0x000fe200000100ac */
[----:B------:R-:W-:-:S02]  /*2ea0*/  FADD.FTZ R173, R173, R236 ;  /* 0x000000ecadad7221 */ /* 0x000fc40000010000 */
[----:B-1----:R0:W5:Y:S04]  /*2eb0*/  LDL.LU R47, [R1+0x184] ;  /* 0x00018400012f7983 */ /* 0x0021680000300800 */
[----:B------:R1:W-:Y:S01]  /*2ec0*/  STL [R1+0x30], R46 ;  /* 0x0000302e01007387 */ /* 0x0003e20000100800 */
[----:B------:R-:W-:Y:S01]  /*2ed0*/  FFMA.FTZ R172, R198, R237, R172 ;  /* 0x000000edc6ac7223 */ /* 0x000fe200000100ac */
[----:B------:R-:W-:Y:S02]  /*2ee0*/  FADD.FTZ R173, R173, R237 ;  /* 0x000000edadad7221 */ /* 0x000fe40000010000 */
[----:B-1----:R0:W5:Y:S04]  /*2ef0*/  LDL.LU R46, [R1+0x180] ;  /* 0x00018000012e7983 */ /* 0x0021680000300800 */
[----:B------:R0:W5:Y:S01]  /*2f00*/  LDL.LU R45, [R1+0x17c] ;  /* 0x00017c00012d7983 */ /* 0x0001620000300800 */
[----:B------:R-:W-:Y:S01]  /*2f10*/  FFMA.FTZ R172, R199, R238, R172 ;  /* 0x000000eec7ac7223 */ /* 0x000fe200000100ac */
[----:B------:R-:W-:-:S03]  /*2f20*/  FADD.FTZ R173, R173, R238 ;  /* 0x000000eeadad7221 */ /* 0x000fc60000010000 */
[----:B------:R-:W-:Y:S01]  /*2f30*/  FFMA.FTZ R172, R200, R239, R172 ;  /* 0x000000efc8ac7223 */ /* 0x000fe200000100ac */
[----:B------:R-:W-:-:S03]  /*2f40*/  FADD.FTZ R173, R173, R239 ;  /* 0x000000efadad7221 */ /* 0x000fc60000010000 */
[----:B------:R-:W-:Y:S01]  /*2f50*/  FFMA.FTZ R172, R201, R240, R172 ;  /* 0x000000f0c9ac7223 */ /* 0x000fe200000100ac */
[----:B------:R-:W-:Y:S01]  /*2f60*/  FADD.FTZ R173, R173, R240 ;  /* 0x000000f0adad7221 */ /* 0x000fe20000010000 */
[----:B--2---:R-:W-:Y:S01]  /*2f70*/  FADD.FTZ R44, R44, R203 ;  /* 0x000000cb2c2c7221 */ /* 0x004fe20000010000 */
[----:B---3--:R-:W-:-:S04]  /*2f80*/  FFMA.FTZ R175, R203, R202, R175 ;  /* 0x000000cacbaf7223 */ /* 0x008fc800000100af */
[----:B------:R1:W-:Y:S04]  /*2f90*/  STL [R1+0xd4], R44 ;  /* 0x0000d42c01007387 */ /* 0x0003e80000100800 */
[----:B-1----:R0:W5:Y:S04]  /*2fa0*/  LDL.LU R44, [R1+0x178] ;  /* 0x00017800012c7983 */ /* 0x0021680000300800 */
[----:B------:R0:W-:Y:S01]  /*2fb0*/  STL [R1+0x34], R175 ;  /* 0x000034af01007387 */ /* 0x0001e20000100800 */
[----:B----4-:R-:W-:-:S04]  /*2fc0*/  FMUL.FTZ R203, R174, R203 ;  /* 0x000000cbaecb7220 */ /* 0x010fc80000410000 */
[----:B------:R-:W-:Y:S01]  /*2fd0*/  FFMA.FTZ R172, R202, R203, R172 ;  /* 0x000000cbcaac7223 */ /* 0x000fe200000100ac */
[----:B------:R-:W-:Y:S01]  /*2fe0*/  FADD.FTZ R173, R173, R203 ;  /* 0x000000cbadad7221 */ /* 0x000fe20000010000 */
[----:B------:R-:W-:Y:S06]  /*2ff0*/  BRA `(.L_x_19098) ;  /* 0x0000000800007947 */ /* 0x000fec0003800000 */
.L_x_19097:
        /* <DEDUP_REMOVED lines=12> */
.L_x_19099:
        /* <DEDUP_REMOVED lines=8> */
[----:B------:R-:W-:Y:S01]  /*3140*/  STL.64 [R1+0x180], R6 ;  /* 0x0001800601007387 */ /* 0x000fe20000100a00 */
[C---:B------:R-:W-:Y:S02]  /*3150*/  IADD3 R248, PT, PT, R174.reuse, 0x280, RZ ;  /* 0x00000280aef87810 */ /* 0x040fe40007ffe0ff */
[C---:B------:R-:W-:Y:S01]  /*3160*/  IADD3 R175, PT, PT, R174.reuse, 0x300, RZ ;  /* 0x00000300aeaf7810 */ /* 0x040fe20007ffe0ff */
[----:B------:R0:W-:Y:S01]  /*3170*/  STL.64 [R1+0x178], R4 ;  /* 0x0001780401007387 */ /* 0x0001e20000100a00 */
[----:B--2---:R-:W1:Y:S01]  /*3180*/  LDC.64 R8, c[0x0][0x3b0] ;  /* 0x0000ec00ff087b82 */ /* 0x004e620000000a00 */
[----:B------:R-:W-:Y:S01]  /*3190*/  IADD3 R249, PT, PT, R174, 0x380, RZ ;  /* 0x00000380aef97810 */ /* 0x000fe20007ffe0ff */
[----:B-1----:R-:W-:-:S05]  /*31a0*/  IMAD.WIDE.U32 R2, R2, 0x4, R8 ;  /* 0x0000000402027825 */ /* 0x002fca00078e0008 */
[----:B------:R1:W5:Y:S01]  /*31b0*/  LDG.E R250, desc[UR20][R2.64] ;  /* 0x0000001402fa7981 */ /* 0x000362000c1e1900 */
[--C-:B------:R-:W-:Y:S01]  /*31c0*/  IMAD.WIDE.U32 R244, R244, 0x4, R8.reuse ;  /* 0x00000004f4f47825 */ /* 0x100fe200078e0008 */
[C---:B------:R-:W-:Y:S02]  /*31d0*/  IADD3 R251, PT, PT, R174.reuse, 0x400, RZ ;  /* 0x00000400aefb7810 */ /* 0x040fe40007ffe0ff */
[----:B0-----:R-:W-:Y:S01]  /*31e0*/  IADD3 R5, PT, PT, R174, 0x480, RZ ;  /* 0x00000480ae057810 */ /* 0x001fe20007ffe0ff */
[----:B------:R-:W-:-:S04]  /*31f0*/  IMAD.WIDE.U32 R246, R246, 0x4, R8 ;  /* 0x00000004f6f67825 */ /* 0x000fc800078e0008 */
[--C-:B------:R-:W-:Y:S01]  /*3200*/  IMAD.WIDE.U32 R12, R248, 0x4, R8.reuse ;  /* 0x00000004f80c7825 */ /* 0x100fe200078e0008 */
[----:B-1----:R-:W-:Y:S01]  /*3210*/  IADD3 R2, PT, PT, R174, 0x100, RZ ;  /* 0x00000100ae027810 */ /* 0x002fe20007ffe0ff */
        /* <DEDUP_REMOVED lines=24> */
.L_x_19100:
[----:B--2---:R-:W0:Y:S01]  /*33a0*/  S2R R22, SR_TID.X ;  /* 0x0000000000167919 */ /* 0x004e220000002100 */
        /* <DEDUP_REMOVED lines=21> */
[----:B------:R-:W-:Y:S01]  /*3500*/  IMAD.WIDE.U32 R4, R4, 0x4, R24 ;  /* 0x0000000404047825 */ /* 0x000fe200078e0018 */
[----:B------:R-:W5:Y:S01]  /*3510*/  LDG.E R250, desc[UR20][R2.64] ;  /* 0x0000001402fa7981 */ /* 0x000f62000c1e1900 */
[----:B-1----:R-:W-:-:S02]  /*3520*/  IADD3 R6, PT, PT, R22, 0x80, RZ ;  /* 0x0000008016067810 */ /* 0x002fc40007ffe0ff */
[--C-:B------:R-:W-:Y:S01]  /*3530*/  IMAD.WIDE.U32 R8, R8, 0x4, R24.reuse ;  /* 0x0000000408087825 */ /* 0x100fe200078e0018 */
[----:B------:R-:W5:Y:S03]  /*3540*/  LDG.E R249, desc[UR20][R4.64] ;  /* 0x0000001404f97981 */ /* 0x000f66000c1e1900 */
[--C-:B------:R-:W-:Y:S01]  /*3550*/  IMAD.WIDE.U32 R10, R10, 0x4, R24.reuse ;  /* 0x000000040a0a7825 */ /* 0x100fe200078e0018 */
[C---:B0-----:R-:W-:Y:S01]  /*3560*/  IADD3 R19, PT, PT, R22.reuse, 0x400, RZ ;  /* 0x0000040016137810 */ /* 0x041fe20007ffe0ff */
[----:B------:R0:W5:Y:S01]  /*3570*/  LDG.E R247, desc[UR20][R8.64] ;  /* 0x0000001408f77981 */ /* 0x000162000c1e1900 */
[----:B------:R-:W-:Y:S01]  /*3580*/  IADD3 R18, PT, PT, R22, 0x480, RZ ;  /* 0x0000048016127810 */ /* 0x000fe20007ffe0ff */
[--C-:B------:R-:W-:Y:S02]  /*3590*/  IMAD.WIDE.U32 R12, R12, 0x4, R24.reuse ;  /* 0x000000040c0c7825 */ /* 0x100fe400078e0018 */
[----:B------:R1:W5:Y:S02]  /*35a0*/  LDG.E R246, desc[UR20][R10.64] ;  /* 0x000000140af67981 */ /* 0x000364000c1e1900 */
[----:B------:R-:W-:-:S02]  /*35b0*/  IMAD.WIDE.U32 R14, R14, 0x4, R24 ;  /* 0x000000040e0e7825 */ /* 0x000fc400078e0018 */
[----:B------:R3:W5:Y:S02]  /*35c0*/  LDG.E R245, desc[UR20][R12.64] ;  /* 0x000000140cf57981 */ /* 0x000764000c1e1900 */
[----:B------:R-:W-:-:S04]  /*35d0*/  IMAD.WIDE.U32 R16, R16, 0x4, R24 ;  /* 0x0000000410107825 */ /* 0x000fc800078e0018 */
[----:B------:R-:W-:Y:S01]  /*35e0*/  IMAD.WIDE.U32 R20, R20, 0x4, R24 ;  /* 0x0000000414147825 */ /* 0x000fe200078e0018 */
[----:B------:R4:W5:Y:S01]  /*35f0*/  LDG.E R244, desc[UR20][R14.64] ;  /* 0x000000140ef47981 */ /* 0x000962000c1e1900 */
[C---:B0-----:R-:W-:Y:S02]  /*3600*/  IADD3 R8, PT, PT, R22.reuse, 0x100, RZ ;  /* 0x0000010016087810 */ /* 0x041fe40007ffe0ff */
[C---:B-1----:R-:W-:Y:S01]  /*3610*/  IADD3 R10, PT, PT, R22.reuse, 0x180, RZ ;  /* 0x00000180160a7810 */ /* 0x042fe20007ffe0ff */
[----:B------:R0:W5:Y:S01]  /*3620*/  LDG.E R3, desc[UR20][R16.64] ;  /* 0x0000001410037981 */ /* 0x000162000c1e1900 */
[C-C-:B--2---:R-:W-:Y:S01]  /*3630*/  IMAD.WIDE.U32 R4, R22.reuse, 0x10, R26.reuse ;  /* 0x0000001016047825 */ /* 0x144fe200078e001a */
[----:B---3--:R-:W-:Y:S02]  /*3640*/  IADD3 R12, PT, PT, R22, 0x200, RZ ;  /* 0x00000200160c7810 */ /* 0x008fe40007ffe0ff */
[----:B------:R1:W5:Y:S01]  /*3650*/  LDG.E R2, desc[UR20][R20.64] ;  /* 0x0000001414027981 */ /* 0x000362000c1e1900 */
[----:B------:R-:W-:Y:S01]  /*3660*/  IMAD.WIDE.U32 R6, R6, 0x10, R26 ;  /* 0x0000001006067825 */ /* 0x000fe200078e001a */
[----:B----4-:R-:W-:-:S02]  /*3670*/  IADD3 R14, PT, PT, R22, 0x280, RZ ;  /* 0x00000280160e7810 */ /* 0x010fc40007ffe0ff */
[----:B------:R2:W5:Y:S01]  /*3680*/  LDG.E.128 R40, desc[UR20][R4.64] ;  /* 0x0000001404287981 */ /* 0x000562000c1e1d00 */
[--C-:B------:R-:W-:Y:S01]  /*3690*/  IMAD.WIDE.U32 R28, R19, 0x10, R26.reuse ;  /* 0x00000010131c7825 */ /* 0x100fe200078e001a */
[----:B0-----:R-:W-:Y:S02]  /*36a0*/  IADD3 R16, PT, PT, R22, 0x300, RZ ;  /* 0x0000030016107810 */ /* 0x001fe40007ffe0ff */
[----:B------:R0:W5:Y:S01]  /*36b0*/  LDG.E.128 R36, desc[UR20][R6.64] ;  /* 0x0000001406247981 */ /* 0x000162000c1e1d00 */
[----:B------:R-:W-:Y:S01]  /*36c0*/  IMAD.WIDE.U32 R30, R18, 0x10, R26 ;  /* 0x00000010121e7825 */ /* 0x000fe200078e001a */
[----:B-1----:R-:W-:-:S03]  /*36d0*/  IADD3 R20, PT, PT, R22, 0x380, RZ ;  /* 0x0000038016147810 */ /* 0x002fc60007ffe0ff */
[--C-:B------:R-:W-:Y:S01]  /*36e0*/  IMAD.WIDE.U32 R8, R8, 0x10, R26.reuse ;  /* 0x0000001008087825 */ /* 0x100fe200078e001a */
[----:B--2---:R-:W-:Y:S02]  /*36f0*/  MOV R4, R30 ;  /* 0x0000001e00047202 */ /* 0x004fe40000000f00 */
[----:B------:R-:W-:Y:S01]  /*3700*/  MOV R5, R31 ;  /* 0x0000001f00057202 */ /* 0x000fe20000000f00 */
[--C-:B------:R-:W-:Y:S01]  /*3710*/  IMAD.WIDE.U32 R10, R10, 0x10, R26.reuse ;  /* 0x000000100a0a7825 */ /* 0x100fe200078e001a */
[----:B0-----:R-:W-:Y:S01]  /*3720*/  MOV R6, R28 ;  /* 0x0000001c00067202 */ /* 0x001fe20000000f00 */
[----:B------:R1:W5:Y:S01]  /*3730*/  LDG.E.128 R32, desc[UR20][R8.64] ;  /* 0x0000001408207981 */ /* 0x000362000c1e1d00 */
[----:B------:R-:W-:Y:S01]  /*3740*/  MOV R7, R29 ;  /* 0x0000001d00077202 */ /* 0x000fe20000000f00 */
[--C-:B------:R-:W-:Y:S02]  /*3750*/  IMAD.WIDE.U32 R12, R12, 0x10, R26.reuse ;  /* 0x000000100c0c7825 */ /* 0x100fe400078e001a */
        /* <DEDUP_REMOVED lines=10> */
.L_x_19098:
[----:B------:R3:W-:Y:S04]  /*3800*/  STL [R1+0x178], R0 ;  /* 0x0001780001007387 */ /* 0x0007e80000100800 */
[----:B-1----:R-:W1:Y:S04]  /*3810*/  SHFL.DOWN PT, R174, R173, 0x10, 0x1f ;  /* 0x0a001f00adae7f89 */ /* 0x002e6800000e0000 */
[----:B0-----:R-:W0:Y:S01]  /*3820*/  SHFL.DOWN PT, R175, R172, 0x10, 0x1f ;  /* 0x0a001f00acaf7f89 */ /* 0x001e2200000e0000 */
[----:B---3--:R-:W3:Y:S01]  /*3830*/  S2R R0, SR_TID.X ;  /* 0x0000000000007919 */ /* 0x008ee20000002100 */
[----:B-1----:R-:W-:Y:S01]  /*3840*/  FADD.FTZ R174, R174, R173 ;  /* 0x000000adaeae7221 */ /* 0x002fe20000010000 */
[----:B0-----:R-:W-:-:S04]  /*3850*/  FADD.FTZ R173, R175, R172 ;  /* 0x000000acafad7221 */ /* 0x001fc80000010000 */
[----:B------:R-:W0:Y:S04]  /*3860*/  SHFL.DOWN PT, R172, R174, 0x8, 0x1f ;  /* 0x09001f00aeac7f89 */ /* 0x000e2800000e0000 */
[----:B------:R-:W1:Y:S01]  /*3870*/  SHFL.DOWN PT, R175, R173, 0x8, 0x1f ;  /* 0x09001f00adaf7f89 */ /* 0x000e6200000e0000 */
[----:B---3--:R-:W-:-:S03]  /*3880*/  LOP3.LUT P0, RZ, R0, 0x1f, RZ, 0xc0, !PT ;  /* 0x0000001f00ff7812 */ /* 0x008fc6000780c0ff */
        /* <DEDUP_REMOVED lines=16> */
[----:B---3--:R-:W-:Y:S05]  /*3990*/  @P0 BRA `(.L_x_19102) ;  /* 0x0000000000240947 */ /* 0x008fea0003800000 */
        /* <DEDUP_REMOVED lines=9> */
.L_x_19102:
[----:B------:R-:W-:Y:S05]  /*3a30*/  BSYNC.RECONVERGENT B0 ;  /* 0x0000000000007941 */ /* 0x000fea0003800200 */
.L_x_19101:
[----:B------:R-:W1:Y:S08]  /*3a40*/  S2UR UR10, SR_CgaCtaId ;  /* 0x00000000000a79c3 */ /* 0x000e700000008800 */
[----:B------:R-:W-:Y:S06]  /*3a50*/  BAR.SYNC.DEFER_BLOCKING 0x0 ;  /* 0x0000000000007b1d */ /* 0x000fec0000010000 */
[----:B------:R-:W-:Y:S01]  /*3a60*/  UMOV UR9, 0x400 ;  /* 0x0000040000097882 */ /* 0x000fe20000000000 */
[----:B-----5:R-:W-:Y:S01]  /*3a70*/  STL [R1+0x17c], R2 ;  /* 0x00017c0201007387 */ /* 0x020fe20000100800 */
[----:B------:R-:W-:Y:S01]  /*3a80*/  @UP3 UIADD3 UR11, UPT, UPT, UR11, -0x1, URZ ;  /* 0xffffffff0b0b3890 */ /* 0x000fe2000fffe0ff */
[----:B------:R-:W-:Y:S01]  /*3a90*/  PLOP3.LUT P0, PT, PT, PT, UP3, 0x80, 0x8 ;  /* 0x000000000008781c */ /* 0x000fe20003f0f038 */
[----:B------:R-:W3:Y:S01]  /*3aa0*/  @UP3 LDCU.64 UR32, c[0x0][0x390] ;  /* 0x00007200ff2037ac */ /* 0x000ee20008000a00 */
[----:B------:R-:W-:Y:S01]  /*3ab0*/  STL [R1+0x178], R0 ;  /* 0x0001780001007387 */ /* 0x000fe20000100800 */
        /* <DEDUP_REMOVED lines=8> */
[----:B--2---:R-:W-:Y:S01]  /*3b40*/  FADD.FTZ R2, R174, R172 ;  /* 0x000000acae027221 */ /* 0x004fe20000010000 */
        /* <DEDUP_REMOVED lines=51> */
.L_x_19105:
        /* <DEDUP_REMOVED lines=10> */
[-C--:B-----5:R-:W-:Y:S01]  /*3f20*/  FMUL.FTZ R174, R157, R161.reuse ;  /* 0x000000a19dae7220 */ /* 0x0a0fe20000410000 */
[----:B------:R-:W-:-:S04]  /*3f30*/  FMUL.FTZ R161, R153, R161 ;  /* 0x000000a199a17220 */ /* 0x000fc80000410000 */
[----:B------:R-:W-:Y:S02]  /*3f40*/  FSEL R174, R174, RZ, P0 ;  /* 0x000000ffaeae7208 */ /* 0x000fe40000000000 */
[----:B------:R-:W-:-:S03]  /*3f50*/  SEL R161, R161, RZ, P0 ;  /* 0x000000ffa1a17207 */ /* 0x000fc60000000000 */
[----:B------:R-:W-:-:S07]  /*3f60*/  FADD.FTZ R45, R45, R174 ;  /* 0x000000ae2d2d7221 */ /* 0x000fce0000010000 */
.L_x_19106:
        /* <DEDUP_REMOVED lines=15> */
.L_x_19107:
[----:B------:R-:W-:Y:S05]  /*4060*/  BRA.U !UP3, `(.L_x_19108) ;  /* 0x0000000d0b707547 */ /* 0x000fea000b800000 */
[----:B------:R-:W2:Y:S04]  /*4070*/  LDL R175, [R1+0x4] ;  /* 0x0000040001af7983 */ /* 0x000ea80000100800 */
[----:B------:R-:W3:Y:S01]  /*4080*/  LDL R174, [R1] ;  /* 0x0000000001ae7983 */ /* 0x000ee20000100800 */
[----:B------:R-:W-:Y:S02]  /*4090*/  MOV R163, UR31 ;  /* 0x0000001f00a37c02 */ /* 0x000fe40008000f00 */
        /* <DEDUP_REMOVED lines=8> */
[-C--:B-----5:R-:W-:Y:S01]  /*4120*/  FMUL.FTZ R174, R159, R163.reuse ;  /* 0x000000a39fae7220 */ /* 0x0a0fe20000410000 */
[----:B------:R-:W-:-:S04]  /*4130*/  FMUL.FTZ R163, R155, R163 ;  /* 0x000000a39ba37220 */ /* 0x000fc80000410000 */
[----:B------:R-:W-:Y:S02]  /*4140*/  FSEL R174, R174, RZ, P0 ;  /* 0x000000ffaeae7208 */ /* 0x000fe40000000000 */
[----:B------:R-:W-:-:S03]  /*4150*/  SEL R163, R163, RZ, P0 ;  /* 0x000000ffa3a37207 */ /* 0x000fc60000000000 */
[----:B------:R-:W-:Y:S01]  /*4160*/  FADD.FTZ R47, R47, R174 ;  /* 0x000000ae2f2f7221 */ /* 0x000fe20000010000 */
[----:B------:R-:W-:Y:S06]  /*4170*/  BRA `(.L_x_19108) ;  /* 0x0000000c002c7947 */ /* 0x000fec0003800000 */
.L_x_19104:
        /* <DEDUP_REMOVED lines=38> */
.L_x_19109:
        /* <DEDUP_REMOVED lines=15> */
.L_x_19110:
        /* <DEDUP_REMOVED lines=15> */
.L_x_19111:
[----:B------:R-:W-:Y:S05]  /*45c0*/  BRA.U !UP3, `(.L_x_19108) ;  /* 0x000000090b187547 */ /* 0x000fea000b800000 */
        /* <DEDUP_REMOVED lines=9> */
.L_x_19103:
[----:B------:R-:W-:-:S04]  /*4660*/  UISETP.NE.U32.AND UP0, UPT, UR6, URZ, UPT ;  /* 0x000000ff0600728c */ /* 0x000fc8000bf05070 */
        /* <DEDUP_REMOVED lines=12> */
[----:B------:R-:W-:-:S05]  /*4730*/  FMUL.FTZ R160, R156, R174 ;  /* 0x000000ae9ca07220 */ /* 0x000fca0000410000 */
[----:B------:R-:W-:-:S05]  /*4740*/  FSEL R160, R160, RZ, P0 ;  /* 0x000000ffa0a07208 */ /* 0x000fca0000000000 */
[----:B------:R-:W-:Y:S01]  /*4750*/  FADD.FTZ R44, R44, R160 ;  /* 0x000000a02c2c7221 */ /* 0x000fe20000010000 */
[----:B------:R-:W-:-:S05]  /*4760*/  FMUL.FTZ R160, R152, R174 ;  /* 0x000000ae98a07220 */ /* 0x000fca0000410000 */
[----:B------:R-:W-:-:S07]  /*4770*/  SEL R160, R160, RZ, P0 ;  /* 0x000000ffa0a07207 */ /* 0x000fce0000000000 */
.L_x_19113:
        /* <DEDUP_REMOVED lines=10> */
[----:B-----5:R-:W-:-:S05]  /*4820*/  FMUL.FTZ R161, R157, R174 ;  /* 0x000000ae9da17220 */ /* 0x020fca0000410000 */
[----:B------:R-:W-:-:S05]  /*4830*/  FSEL R161, R161, RZ, P0 ;  /* 0x000000ffa1a17208 */ /* 0x000fca0000000000 */
[----:B------:R-:W-:Y:S01]  /*4840*/  FADD.FTZ R45, R45, R161 ;  /* 0x000000a12d2d7221 */ /* 0x000fe20000010000 */
[----:B------:R-:W-:-:S05]  /*4850*/  FMUL.FTZ R161, R153, R174 ;  /* 0x000000ae99a17220 */ /* 0x000fca0000410000 */
[----:B------:R-:W-:-:S07]  /*4860*/  SEL R161, R161, RZ, P0 ;  /* 0x000000ffa1a17207 */ /* 0x000fce0000000000 */
.L_x_19114:
        /* <DEDUP_REMOVED lines=15> */
.L_x_19115:
        /* <DEDUP_REMOVED lines=18> */
.L_x_19112:
[----:B------:R-:W-:Y:S02]  /*4a80*/  PLOP3.LUT P0, PT, PT, PT, UP2, 0x80, 0x8 ;  /* 0x000000000008781c */ /* 0x000fe40003f0f028 */
[----:B------:R-:W-:Y:S02]  /*4a90*/  MOV R90, UR31 ;  /* 0x0000001f005a7c02 */ /* 0x000fe40008000f00 */
[----:B------:R-:W-:Y:S02]  /*4aa0*/  MOV R89, UR31 ;  /* 0x0000001f00597c02 */ /* 0x000fe40008000f00 */
[----:B------:R-:W-:-:S07]  /*4ab0*/  MOV R88, R40 ;  /* 0x0000002800587202 */ /* 0x000fce0000000f00 */
[----:B-----5:R-:W-:Y:S01]  /*4ac0*/  @P0 FFMA.FTZ R90, R0, R90, UR32 ;  /* 0x00000020005a0e23 */ /* 0x020fe2000801005a */
[----:B------:R-:W-:-:S03]  /*4ad0*/  @P0 FFMA.FTZ R89, R204, R89, UR32 ;  /* 0x00000020cc590e23 */ /* 0x000fc60008010059 */
[----:B------:R-:W-:-:S04]  /*4ae0*/  @P0 FADD.FTZ R90, R205, -R90 ;  /* 0x8000005acd5a0221 */ /* 0x000fc80000010000 */
[----:B------:R-:W-:Y:S01]  /*4af0*/  @P0 FFMA.FTZ R88, R90, UR29, R40 ;  /* 0x0000001d5a580c23 */ /* 0x000fe20008010028 */
[----:B------:R-:W-:Y:S01]  /*4b00*/  @P0 FADD.FTZ R90, R165, -R89 ;  /* 0x80000059a55a0221 */ /* 0x000fe20000010000 */
[----:B------:R-:W-:-:S03]  /*4b10*/  MOV R89, R41 ;  /* 0x0000002900597202 */ /* 0x000fc60000000f00 */
        /* <DEDUP_REMOVED lines=10> */
.L_x_19116:
        /* <DEDUP_REMOVED lines=9> */
.L_x_19117:
        /* <DEDUP_REMOVED lines=11> */
[----:B------:R-:W-:-:S05]  /*4d00*/  FSEL R162, R162, RZ, P1 ;  /* 0x000000ffa2a27208 */ /* 0x000fca0000800000 */
[----:B------:R-:W-:Y:S01]  /*4d10*/  FADD.FTZ R46, R46, R162 ;  /* 0x000000a22e2e7221 */ /* 0x000fe20000010000 */
[----:B------:R-:W-:-:S07]  /*4d20*/  SEL R162, R91, RZ, P1 ;  /* 0x000000ff5ba27207 */ /* 0x000fce0000800000 */
.L_x_19118:
        /* <DEDUP_REMOVED lines=16> */
.L_x_19108:
        /* <DEDUP_REMOVED lines=17> */
.L_x_19119:
[----:B------:R-:W-:Y:S05]  /*4f40*/  BRA.U !UP0, `(.L_x_19120) ;  /* 0x0000000508e07547 */ /* 0x000fea000b800000 */
[----:B------:R-:W-:Y:S05]  /*4f50*/  @!P0 BRA `(.L_x_19121) ;  /* 0x0000000000e88947 */ /* 0x000fea0003800000 */
[----:B------:R-:W-:Y:S02]  /*4f60*/  PLOP3.LUT P1, PT, PT, PT, UP2, 0x80, 0x8 ;  /* 0x000000000008781c */ /* 0x000fe40003f2f028 */
[----:B------:R-:W-:Y:S02]  /*4f70*/  MOV R90, UR31 ;  /* 0x0000001f005a7c02 */ /* 0x000fe40008000f00 */
[----:B------:R-:W-:Y:S02]  /*4f80*/  MOV R89, UR31 ;  /* 0x0000001f00597c02 */ /* 0x000fe40008000f00 */
[----:B------:R-:W-:-:S07]  /*4f90*/  MOV R88, R36 ;  /* 0x0000002400587202 */ /* 0x000fce0000000f00 */
[----:B------:R-:W-:Y:S01]  /*4fa0*/  @P1 FFMA.FTZ R90, R166, R90, UR32 ;  /* 0x00000020a65a1e23 */ /* 0x000fe2000801005a */
        /* <DEDUP_REMOVED lines=10> */
[-C--:B-----5:R-:W-:Y:S01]  /*5050*/  FMUL.FTZ R91, R156, R90.reuse ;  /* 0x0000005a9c5b7220 */ /* 0x0a0fe20000410000 */
[----:B------:R-:W-:-:S04]  /*5060*/  FMUL.FTZ R90, R148, R90 ;  /* 0x0000005a945a7220 */ /* 0x000fc80000410000 */
[----:B------:R-:W-:Y:S02]  /*5070*/  FSEL R91, R91, RZ, P2 ;  /* 0x000000ff5b5b7208 */ /* 0x000fe40001000000 */
[----:B0-----:R-:W-:-:S03]  /*5080*/  SEL R160, R90, RZ, P2 ;  /* 0x000000ff5aa07207 */ /* 0x001fc60001000000 */
[----:B------:R-:W-:-:S07]  /*5090*/  FADD.FTZ R48, R48, R91 ;  /* 0x0000005b30307221 */ /* 0x000fce0000010000 */
.L_x_19122:
[----:B------:R-:W-:Y:S05]  /*50a0*/  BRA.U !UP3, `(.L_x_19123) ;  /* 0x000000010b207547 */ /* 0x000fea000b800000 */
        /* <DEDUP_REMOVED lines=8> */
.L_x_19123:
        /* <DEDUP_REMOVED lines=9> */
[-C--:B0----5:R-:W-:Y:S01]  /*51c0*/  FMUL.FTZ R162, R158, R91.reuse ;  /* 0x0000005b9ea27220 */ /* 0x0a1fe20000410000 */
[----:B------:R-:W-:-:S04]  /*51d0*/  FMUL.FTZ R91, R150, R91 ;  /* 0x0000005b965b7220 */ /* 0x000fc80000410000 */
[----:B------:R-:W-:-:S05]  /*51e0*/  FSEL R162, R162, RZ, P2 ;  /* 0x000000ffa2a27208 */ /* 0x000fca0001000000 */
[----:B------:R-:W-:Y:S01]  /*51f0*/  FADD.FTZ R50, R50, R162 ;  /* 0x000000a232327221 */ /* 0x000fe20000010000 */
[----:B------:R-:W-:-:S07]  /*5200*/  SEL R162, R91, RZ, P2 ;  /* 0x000000ff5ba27207 */ /* 0x000fce0001000000 */
.L_x_19124:
[----:B------:R-:W-:-:S05]  /*5210*/  MOV R91, UR31 ;  /* 0x0000001f005b7c02 */ /* 0x000fca0008000f00 */
[----:B------:R-:W-:-:S04]  /*5220*/  @P1 FFMA.FTZ R91, R252, R91, UR32 ;  /* 0x00000020fc5b1e23 */ /* 0x000fc8000801005b */
[----:B0-----:R-:W-:Y:S01]  /*5230*/  @P1 FADD.FTZ R174, R243, -R91 ;  /* 0x8000005bf3ae1221 */ /* 0x001fe20000010000 */
[----:B------:R-:W-:-:S03]  /*5240*/  MOV R91, R39 ;  /* 0x00000027005b7202 */ /* 0x000fc60000000f00 */
[----:B------:R-:W-:Y:S01]  /*5250*/  @P1 FFMA.FTZ R91, R174, UR29, R39 ;  /* 0x0000001dae5b1c23 */ /* 0x000fe20008010027 */
[----:B------:R-:W-:Y:S06]  /*5260*/  BRA.U !UP3, `(.L_x_19125) ;  /* 0x0000000d0b3c7547 */ /* 0x000fec000b800000 */
[----:B------:R-:W-:Y:S01]  /*5270*/  FMUL.FTZ R163, R91, UR23 ;  /* 0x000000175ba37c20 */ /* 0x000fe20008410000 */
[----:B------:R-:W-:-:S03]  /*5280*/  ISETP.GE.U32.AND P1, PT, R250, 0x1000000, PT ;  /* 0x01000000fa00780c */ /* 0x000fc60003f26070 */
[----:B------:R-:W-:-:S04]  /*5290*/  FMUL.FTZ R163, R163, UR22 ;  /* 0x00000016a3a37c20 */ /* 0x000fc80008410000 */
[-C--:B-----5:R-:W-:Y:S01]  /*52a0*/  FMUL.FTZ R174, R159, R163.reuse ;  /* 0x000000a39fae7220 */ /* 0x0a0fe20000410000 */
[----:B------:R-:W-:-:S04]  /*52b0*/  FMUL.FTZ R163, R151, R163 ;  /* 0x000000a397a37220 */ /* 0x000fc80000410000 */
[----:B------:R-:W-:Y:S02]  /*52c0*/  FSEL R174, R174, RZ, P1 ;  /* 0x000000ffaeae7208 */ /* 0x000fe40000800000 */
[----:B------:R-:W-:-:S03]  /*52d0*/  SEL R163, R163, RZ, P1 ;  /* 0x000000ffa3a37207 */ /* 0x000fc60000800000 */
[----:B------:R-:W-:Y:S01]  /*52e0*/  FADD.FTZ R51, R51, R174 ;  /* 0x000000ae33337221 */ /* 0x000fe20000010000 */
[----:B------:R-:W-:Y:S06]  /*52f0*/  BRA `(.L_x_19125) ;  /* 0x0000000c00187947 */ /* 0x000fec0003800000 */
.L_x_19121:
        /* <DEDUP_REMOVED lines=15> */
.L_x_19126:
        /* <DEDUP_REMOVED lines=15> */
.L_x_19127:
        /* <DEDUP_REMOVED lines=15> */
.L_x_19128:
[----:B------:R-:W-:Y:S05]  /*55d0*/  BRA.U !UP3, `(.L_x_19125) ;  /* 0x000000090b607547 */ /* 0x000fea000b800000 */
[----:B------:R-:W-:Y:S02]  /*55e0*/  PLOP3.LUT P2, PT, PT, PT, UP2, 0x80, 0x8 ;  /* 0x000000000008781c */ /* 0x000fe40003f4f028 */
        /* <DEDUP_REMOVED lines=14> */
.L_x_19120:
        /* <DEDUP_REMOVED lines=37> */
.L_x_19130:
        /* <DEDUP_REMOVED lines=15> */
.L_x_19131:
        /* <DEDUP_REMOVED lines=15> */
.L_x_19132:
[----:B------:R-:W-:Y:S05]  /*5b00*/  BRA.U !UP3, `(.L_x_19125) ;  /* 0x000000050b147547 */ /* 0x000fea000b800000 */
[----:B0-----:R-:W-:Y:S01]  /*5b10*/  FMUL.FTZ R163, R91, UR23 ;  /* 0x000000175ba37c20 */ /* 0x001fe20008410000 */
        /* <DEDUP_REMOVED lines=8> */
.L_x_19129:
        /* <DEDUP_REMOVED lines=15> */
.L_x_19133:
        /* <DEDUP_REMOVED lines=15> */
.L_x_19134:
        /* <DEDUP_REMOVED lines=15> */
.L_x_19135:
[----:B------:R-:W-:Y:S05]  /*5e70*/  BRA.U !UP3, `(.L_x_19125) ;  /* 0x000000010b387547 */ /* 0x000fea000b800000 */
[----:B0-----:R-:W-:Y:S02]  /*5e80*/  MOV R163, UR31 ;  /* 0x0000001f00a37c02 */ /* 0x001fe40008000f00 */
[----:B------:R-:W-:Y:S02]  /*5e90*/  ISETP.LT.AND P1, PT, RZ, UR30, PT ;  /* 0x0000001eff007c0c */ /* 0x000fe4000bf21270 */
[----:B------:R-:W-:Y:S01]  /*5ea0*/  ISETP.GE.U32.AND P2, PT, R250, 0x1000000, PT ;  /* 0x01000000fa00780c */ /* 0x000fe20003f46070 */
[----:B------:R-:W-:-:S04]  /*5eb0*/  FFMA.FTZ R163, R252, R163, UR32 ;  /* 0x00000020fca37e23 */ /* 0x000fc800080100a3 */
[----:B------:R-:W-:-:S04]  /*5ec0*/  FADD.FTZ R163, R243, -R163 ;  /* 0x800000a3f3a37221 */ /* 0x000fc80000010000 */
        /* <DEDUP_REMOVED lines=8> */
[----:B------:R-:W-:-:S07]  /*5f50*/  FADD.FTZ R51, R51, R174 ;  /* 0x000000ae33337221 */ /* 0x000fce0000010000 */
.L_x_19125:
        /* <DEDUP_REMOVED lines=15> */
.L_x_19136:
        /* <DEDUP_REMOVED lines=8> */
[----:B------:R-:W-:Y:S01]  /*60d0*/  @P1 FADD.FTZ R89, R210, -R89 ;  /* 0x80000059d2591221 */ /* 0x000fe20000010000 */
[----:B------:R-:W-:-:S03]  /*60e0*/  @P1 FADD.FTZ R90, R211, -R90 ;  /* 0x8000005ad35a1221 */ /* 0x000fc60000010000 */
[----:B------:R-:W-:Y:S01]  /*60f0*/  @P1 FFMA.FTZ R88, R89, UR29, R32 ;  /* 0x0000001d59581c23 */ /* 0x000fe20008010020 */
[----:B------:R-:W-:Y:S01]  /*6100*/  MOV R89, R33 ;  /* 0x0000002100597202 */ /* 0x000fe20000000f00 */
        /* <DEDUP_REMOVED lines=10> */
.L_x_19139:
        /* <DEDUP_REMOVED lines=9> */
.L_x_19140:
        /* <DEDUP_REMOVED lines=14> */
.L_x_19141:
        /* <DEDUP_REMOVED lines=15> */
.L_x_19138:
        /* <DEDUP_REMOVED lines=15> */
.L_x_19143:
        /* <DEDUP_REMOVED lines=15> */
.L_x_19144:
        /* <DEDUP_REMOVED lines=15> */
.L_x_19145:
        /* <DEDUP_REMOVED lines=16> */
.L_x_19137:
        /* <DEDUP_REMOVED lines=37> */
.L_x_19147:
        /* <DEDUP_REMOVED lines=15> */
.L_x_19148:
        /* <DEDUP_REMOVED lines=15> */
.L_x_19149:
        /* <DEDUP_REMOVED lines=10> */
.L_x_19146:
        /* <DEDUP_REMOVED lines=15> */
.L_x_19150:
        /* <DEDUP_REMOVED lines=15> */
.L_x_19151:
        /* <DEDUP_REMOVED lines=15> */
.L_x_19152:
        /* <DEDUP_REMOVED lines=15> */
.L_x_19142:
        /* <DEDUP_REMOVED lines=15> */
.L_x_19153:
        /* <DEDUP_REMOVED lines=22> */
.L_x_19156:
        /* <DEDUP_REMOVED lines=9> */
.L_x_19157:
        /* <DEDUP_REMOVED lines=14> */
.L_x_19158:
        /* <DEDUP_REMOVED lines=15> */
.L_x_19155:
        /* <DEDUP_REMOVED lines=15> */
.L_x_19160:
        /* <DEDUP_REMOVED lines=15> */
.L_x_19161:
        /* <DEDUP_REMOVED lines=15> */
.L_x_19162:
        /* <DEDUP_REMOVED lines=16> */
.L_x_19154:
        /* <DEDUP_REMOVED lines=37> */
.L_x_19164:
        /* <DEDUP_REMOVED lines=15> */
.L_x_19165:
        /* <DEDUP_REMOVED lines=15> */
.L_x_19166:
        /* <DEDUP_REMOVED lines=10> */
.L_x_19163:
        /* <DEDUP_REMOVED lines=15> */
.L_x_19167:
        /* <DEDUP_REMOVED lines=15> */
.L_x_19168:
        /* <DEDUP_REMOVED lines=15> */
.L_x_19169:
        /* <DEDUP_REMOVED lines=15> */
.L_x_19159:
        /* <DEDUP_REMOVED lines=15> */
.L_x_19170:
        /* <DEDUP_REMOVED lines=22> */
.L_x_19173:
        /* <DEDUP_REMOVED lines=9> */
.L_x_19174:
        /* <DEDUP_REMOVED lines=14> */
.L_x_19175:
        /* <DEDUP_REMOVED lines=15> */
.L_x_19172:
        /* <DEDUP_REMOVED lines=15> */
.L_x_19177:
        /* <DEDUP_REMOVED lines=15> */
.L_x_19178:
        /* <DEDUP_REMOVED lines=15> */
.L_x_19179:
        /* <DEDUP_REMOVED lines=16> */
.L_x_19171:
        /* <DEDUP_REMOVED lines=37> */
.L_x_19181:
        /* <DEDUP_REMOVED lines=15> */
.L_x_19182:
        /* <DEDUP_REMOVED lines=15> */
.L_x_19183:
        /* <DEDUP_REMOVED lines=10> */
.L_x_19180:
        /* <DEDUP_REMOVED lines=15> */
.L_x_19184:
        /* <DEDUP_REMOVED lines=15> */
.L_x_19185:
        /* <DEDUP_REMOVED lines=15> */
.L_x_19186:
        /* <DEDUP_REMOVED lines=15> */
.L_x_19176:
        /* <DEDUP_REMOVED lines=15> */
.L_x_19187:
        /* <DEDUP_REMOVED lines=22> */
.L_x_19190:
        /* <DEDUP_REMOVED lines=9> */
.L_x_19191:
        /* <DEDUP_REMOVED lines=14> */
.L_x_19192:
        /* <DEDUP_REMOVED lines=15> */
.L_x_19189:
        /* <DEDUP_REMOVED lines=15> */
.L_x_19194:
        /* <DEDUP_REMOVED lines=15> */
.L_x_19195:
        /* <DEDUP_REMOVED lines=15> */
.L_x_19196:
        /* <DEDUP_REMOVED lines=16> */
.L_x_19188:
        /* <DEDUP_REMOVED lines=37> */
.L_x_19198:
        /* <DEDUP_REMOVED lines=15> */
.L_x_19199:
        /* <DEDUP_REMOVED lines=15> */
.L_x_19200:
        /* <DEDUP_REMOVED lines=10> */
.L_x_19197:
        /* <DEDUP_REMOVED lines=15> */
.L_x_19201:
        /* <DEDUP_REMOVED lines=15> */
.L_x_19202:
        /* <DEDUP_REMOVED lines=15> */
.L_x_19203:
        /* <DEDUP_REMOVED lines=15> */
.L_x_19193:
        /* <DEDUP_REMOVED lines=15> */
.L_x_19204:
        /* <DEDUP_REMOVED lines=22> */
.L_x_19207:
        /* <DEDUP_REMOVED lines=9> */
.L_x_19208:
        /* <DEDUP_REMOVED lines=14> */
.L_x_19209:
        /* <DEDUP_REMOVED lines=15> */
.L_x_19206:
        /* <DEDUP_REMOVED lines=15> */
.L_x_19211:
        /* <DEDUP_REMOVED lines=15> */
.L_x_19212:
        /* <DEDUP_REMOVED lines=15> */
.L_x_19213:
        /* <DEDUP_REMOVED lines=16> */
.L_x_19205:
        /* <DEDUP_REMOVED lines=37> */
.L_x_19215:
        /* <DEDUP_REMOVED lines=15> */
.L_x_19216:
        /* <DEDUP_REMOVED lines=15> */
.L_x_19217:
        /* <DEDUP_REMOVED lines=10> */
.L_x_19214:
        /* <DEDUP_REMOVED lines=15> */
.L_x_19218:
        /* <DEDUP_REMOVED lines=15> */
.L_x_19219:
        /* <DEDUP_REMOVED lines=15> */
.L_x_19220:
        /* <DEDUP_REMOVED lines=15> */
.L_x_19210:
        /* <DEDUP_REMOVED lines=15> */
.L_x_19221:
        /* <DEDUP_REMOVED lines=22> */
.L_x_19224:
        /* <DEDUP_REMOVED lines=9> */
.L_x_19225:
        /* <DEDUP_REMOVED lines=14> */
.L_x_19226:
        /* <DEDUP_REMOVED lines=15> */
.L_x_19223:
        /* <DEDUP_REMOVED lines=15> */
.L_x_19228:
        /* <DEDUP_REMOVED lines=15> */
.L_x_19229:
        /* <DEDUP_REMOVED lines=15> */
.L_x_19230:
        /* <DEDUP_REMOVED lines=16> */
.L_x_19222:
        /* <DEDUP_REMOVED lines=37> */
.L_x_19232:
        /* <DEDUP_REMOVED lines=15> */
.L_x_19233:
        /* <DEDUP_REMOVED lines=15> */
.L_x_19234:
        /* <DEDUP_REMOVED lines=10> */
.L_x_19231:
        /* <DEDUP_REMOVED lines=15> */
.L_x_19235:
        /* <DEDUP_REMOVED lines=15> */
.L_x_19236:
        /* <DEDUP_REMOVED lines=15> */
.L_x_19237:
        /* <DEDUP_REMOVED lines=15> */
.L_x_19227:
        /* <DEDUP_REMOVED lines=15> */
.L_x_19238:
        /* <DEDUP_REMOVED lines=22> */
.L_x_19241:
        /* <DEDUP_REMOVED lines=9> */
.L_x_19242:
        /* <DEDUP_REMOVED lines=14> */
.L_x_19243:
        /* <DEDUP_REMOVED lines=9> */
[----:B-----5:R-:W-:-:S05]  /*ca10*/  FMUL.FTZ R3, R159, R163 ;  /* 0x000000a39f037220 */ /* 0x020fca0000410000 */
[----:B------:R-:W-:-:S05]  /*ca20*/  FSEL R3, R3, RZ, P1 ;  /* 0x000000ff03037208 */ /* 0x000fca0000800000 */
[----:B------:R-:W-:Y:S01]  /*ca30*/  FADD.FTZ R79, R79, R3 ;  /* 0x000000034f4f7221 */ /* 0x000fe20000010000 */
[----:B------:R-:W-:-:S05]  /*ca40*/  FMUL.FTZ R3, R123, R163 ;  /* 0x000000a37b037220 */ /* 0x000fca0000410000 */
[----:B------:R-:W-:Y:S01]  /*ca50*/  SEL R163, R3, RZ, P1 ;  /* 0x000000ff03a37207 */ /* 0x000fe20000800000 */
[----:B------:R-:W-:Y:S06]  /*ca60*/  BRA `(.L_x_19244) ;  /* 0x0000000c00187947 */ /* 0x000fec0003800000 */
.L_x_19240:
        /* <DEDUP_REMOVED lines=15> */
.L_x_19245:
        /* <DEDUP_REMOVED lines=15> */
.L_x_19246:
        /* <DEDUP_REMOVED lines=15> */
.L_x_19247:
[----:B------:R-:W-:Y:S05]  /*cd40*/  BRA.U !UP3, `(.L_x_19244) ;  /* 0x000000090b607547 */ /* 0x000fea000b800000 */
[----:B------:R-:W-:Y:S02]  /*cd50*/  PLOP3.LUT P2, PT, PT, PT, UP2, 0x80, 0x8 ;  /* 0x000000000008781c */ /* 0x000fe40003f4f028 */
        /* <DEDUP_REMOVED lines=8> */
[-C--:B-----5:R-:W-:Y:S01]  /*cde0*/  FMUL.FTZ R163, R159, R3.reuse ;  /* 0x000000039fa37220 */ /* 0x0a0fe20000410000 */
[----:B------:R-:W-:-:S04]  /*cdf0*/  FMUL.FTZ R3, R123, R3 ;  /* 0x000000037b037220 */ /* 0x000fc80000410000 */
[----:B------:R-:W-:-:S05]  /*ce00*/  FSEL R163, R163, RZ, P1 ;  /* 0x000000ffa3a37208 */ /* 0x000fca0000800000 */
[----:B------:R-:W-:Y:S01]  /*ce10*/  FADD.FTZ R79, R79, R163 ;  /* 0x000000a34f4f7221 */ /* 0x000fe20000010000 */
[----:B------:R-:W-:Y:S01]  /*ce20*/  SEL R163, R3, RZ, P1 ;  /* 0x000000ff03a37207 */ /* 0x000fe20000800000 */
[----:B------:R-:W-:Y:S06]  /*ce30*/  BRA `(.L_x_19244) ;  /* 0x0000000800247947 */ /* 0x000fec0003800000 */
.L_x_19239:
        /* <DEDUP_REMOVED lines=37> */
.L_x_19249:
        /* <DEDUP_REMOVED lines=15> */
.L_x_19250:
        /* <DEDUP_REMOVED lines=15> */
.L_x_19251:
[----:B------:R-:W-:Y:S05]  /*d270*/  BRA.U !UP3, `(.L_x_19244) ;  /* 0x000000050b147547 */ /* 0x000fea000b800000 */
[----:B------:R-:W-:Y:S01]  /*d280*/  ISETP.GE.U32.AND P1, PT, R3, 0x1000000, PT ;  /* 0x010000000300780c */ /* 0x000fe20003f26070 */
[----:B------:R-:W-:-:S04]  /*d290*/  FMUL.FTZ R3, R91, UR23 ;  /* 0x000000175b037c20 */ /* 0x000fc80008410000 */
[----:B------:R-:W-:-:S04]  /*d2a0*/  FMUL.FTZ R3, R3, UR22 ;  /* 0x0000001603037c20 */ /* 0x000fc80008410000 */
[-C--:B0----5:R-:W-:Y:S01]  /*d2b0*/  FMUL.FTZ R163, R159, R3.reuse ;  /* 0x000000039fa37220 */ /* 0x0a1fe20000410000 */
[----:B------:R-:W-:-:S04]  /*d2c0*/  FMUL.FTZ R3, R123, R3 ;  /* 0x000000037b037220 */ /* 0x000fc80000410000 */
[----:B------:R-:W-:-:S05]  /*d2d0*/  FSEL R163, R163, RZ, P1 ;  /* 0x000000ffa3a37208 */ /* 0x000fca0000800000 */
[----:B------:R-:W-:Y:S01]  /*d2e0*/  FADD.FTZ R79, R79, R163 ;  /* 0x000000a34f4f7221 */ /* 0x000fe20000010000 */
[----:B------:R-:W-:Y:S01]  /*d2f0*/  SEL R163, R3, RZ, P1 ;  /* 0x000000ff03a37207 */ /* 0x000fe20000800000 */
[----:B------:R-:W-:Y:S06]  /*d300*/  BRA `(.L_x_19244) ;  /* 0x0000000000f07947 */ /* 0x000fec0003800000 */
.L_x_19248:
        /* <DEDUP_REMOVED lines=15> */
.L_x_19252:
        /* <DEDUP_REMOVED lines=15> */
.L_x_19253:
        /* <DEDUP_REMOVED lines=15> */
.L_x_19254:
        /* <DEDUP_REMOVED lines=10> */
[-C--:B0----5:R-:W-:Y:S01]  /*d680*/  FMUL.FTZ R163, R159, R3.reuse ;  /* 0x000000039fa37220 */ /* 0x0a1fe20000410000 */
[----:B------:R-:W-:-:S04]  /*d690*/  FMUL.FTZ R3, R123, R3 ;  /* 0x000000037b037220 */ /* 0x000fc80000410000 */
[----:B------:R-:W-:-:S05]  /*d6a0*/  FSEL R163, R163, RZ, P2 ;  /* 0x000000ffa3a37208 */ /* 0x000fca0001000000 */
[----:B------:R-:W-:Y:S01]  /*d6b0*/  FADD.FTZ R79, R79, R163 ;  /* 0x000000a34f4f7221 */ /* 0x000fe20000010000 */
[----:B------:R-:W-:-:S07]  /*d6c0*/  SEL R163, R3, RZ, P2 ;  /* 0x000000ff03a37207 */ /* 0x000fce0001000000 */
.L_x_19244:
[----:B0-----:R-:W0:Y:S01]  /*d6d0*/  @P0 LDC.64 R174, c[0x0][0x478] ;  /* 0x00011e00ffae0b82 */ /* 0x001e220000000a00 */
        /* <DEDUP_REMOVED lines=11> */
[----:B-----5:R-:W1:Y:S02]  /*d790*/  LDC.64 R156, c[0x0][0x390] ;  /* 0x0000e400ff9c7b82 */ /* 0x020e640000000a00 */
[----:B-1----:R-:W-:-:S06]  /*d7a0*/  IMAD.WIDE.U32 R156, R173, 0x10, R156 ;  /* 0x00000010ad9c7825 */ /* 0x002fcc00078e009c */
[----:B------:R-:W5:Y:S02]  /*d7b0*/  LDG.E.128 R156, desc[UR20][R156.64] ;  /* 0x000000149c9c7981 */ /* 0x000f64000c1e1d00 */
.L_x_19255:
[----:B------:R-:W-:Y:S05]  /*d7c0*/  BRA.U !UP0, `(.L_x_19256) ;  /* 0x0000000508e07547 */ /* 0x000fea000b800000 */
[----:B------:R-:W-:Y:S05]  /*d7d0*/  @!P0 BRA `(.L_x_19257) ;  /* 0x0000000000e88947 */ /* 0x000fea0003800000 */
[----:B------:R-:W-:Y:S02]  /*d7e0*/  PLOP3.LUT P1, PT, PT, PT, UP2, 0x80, 0x8 ;  /* 0x000000000008781c */ /* 0x000fe40003f2f028 */
[----:B------:R-:W-:Y:S02]  /*d7f0*/  MOV R3, UR31 ;  /* 0x0000001f00037c02 */ /* 0x000fe40008000f00 */
[----:B------:R-:W-:-:S09]  /*d800*/  MOV R88, R4 ;  /* 0x0000000400587202 */ /* 0x000fd20000000f00 */
[-C--:B------:R-:W-:Y:S01]  /*d810*/  @P1 FFMA.FTZ R89, R199, R3.reuse, UR32 ;  /* 0x00000020c7591e23 */ /* 0x080fe20008010003 */
        /* <DEDUP_REMOVED lines=8> */
[----:B-----5:R-:W-:-:S03]  /*d8a0*/  LOP3.LUT P2, RZ, R2, 0xff, RZ, 0xc0, !PT ;  /* 0x000000ff02ff7812 */ /* 0x020fc6000784c0ff */
[----:B------:R-:W-:-:S04]  /*d8b0*/  FMUL.FTZ R3, R3, UR22 ;  /* 0x0000001603037c20 */ /* 0x000fc80008410000 */
[-C--:B------:R-:W-:Y:S01]  /*d8c0*/  FMUL.FTZ R90, R156, R3.reuse ;  /* 0x000000039c5a7220 */ /* 0x080fe20000410000 */
[----:B------:R-:W-:-:S04]  /*d8d0*/  FMUL.FTZ R3, R116, R3 ;  /* 0x0000000374037220 */ /* 0x000fc80000410000 */
[----:B------:R-:W-:Y:S02]  /*d8e0*/  FSEL R90, R90, RZ, P2 ;  /* 0x000000ff5a5a7208 */ /* 0x000fe40001000000 */
[----:B0-----:R-:W-:-:S03]  /*d8f0*/  SEL R160, R3, RZ, P2 ;  /* 0x000000ff03a07207 */ /* 0x001fc60001000000 */
[----:B------:R-:W-:-:S07]  /*d900*/  FADD.FTZ R80, R80, R90 ;  /* 0x0000005a50507221 */ /* 0x000fce0000010000 */
.L_x_19258:
[----:B------:R-:W-:Y:S05]  /*d910*/  BRA.U !UP3, `(.L_x_19259) ;  /* 0x000000010b207547 */ /* 0x000fea000b800000 */
        /* <DEDUP_REMOVED lines=8> */
.L_x_19259:
[----:B------:R-:W-:Y:S02]  /*d9a0*/  MOV R3, UR31 ;  /* 0x0000001f00037c02 */ /* 0x000fe40008000f00 */
[----:B------:R-:W-:-:S03]  /*d9b0*/  MOV R90, R6 ;  /* 0x00000006005a7202 */ /* 0x000fc60000000f00 */
[----:B------:R-:W-:-:S04]  /*d9c0*/  @P1 FFMA.FTZ R3, R201, R3, UR32 ;  /* 0x00000020c9031e23 */ /* 0x000fc80008010003 */
[----:B------:R-:W-:-:S04]  /*d9d0*/  @P1 FADD.FTZ R3, R240, -R3 ;  /* 0x80000003f0031221 */ /* 0x000fc80000010000 */
        /* <DEDUP_REMOVED lines=10> */
.L_x_19260:
        /* <DEDUP_REMOVED lines=13> */
[----:B0-----:R-:W-:-:S03]  /*db50*/  SEL R163, R3, RZ, P1 ;  /* 0x000000ff03a37207 */ /* 0x001fc60000800000 */
[----:B------:R-:W-:Y:S01]  /*db60*/  FADD.FTZ R83, R83, R2 ;  /* 0x0000000253537221 */ /* 0x000fe20000010000 */
[----:B------:R-:W-:Y:S06]  /*db70*/  BRA `(.L_x_19261) ;  /* 0x0000000c001c7947 */ /* 0x000fec0003800000 */
.L_x_19257:
[----:B------:R-:W-:Y:S05]  /*db80*/  BRA.U !UP3, `(.L_x_19262) ;  /* 0x000000010b387547 */ /* 0x000fea000b800000 */
[----:B------:R-:W-:Y:S02]  /*db90*/  PLOP3.LUT P1, PT, PT, PT, UP2, 0x80, 0x8 ;  /* 0x000000000008781c */ /* 0x000fe40003f2f028 */
[----:B------:R-:W-:Y:S02]  /*dba0*/  MOV R3, UR31 ;  /* 0x0000001f00037c02 */ /* 0x000fe40008000f00 */
[----:B0-----:R-:W-:-:S09]  /*dbb0*/  MOV R160, R4 ;  /* 0x0000000400a07202 */ /* 0x001fd20000000f00 */
[----:B------:R-:W-:-:S04]  /*dbc0*/  @P1 FFMA.FTZ R3, R199, R3, UR32 ;  /* 0x00000020c7031e23 */ /* 0x000fc80008010003 */
[----:B------:R-:W-:-:S04]  /*dbd0*/  @P1 FADD.FTZ R3, R238, -R3 ;  /* 0x80000003ee031221 */ /* 0x000fc80000010000 */
[----:B------:R-:W-:Y:S01]  /*dbe0*/  @P1 FFMA.FTZ R160, R3, UR29, R4 ;  /* 0x0000001d03a01c23 */ /* 0x000fe20008010004 */
[----:B-----5:R-:W-:-:S03]  /*dbf0*/  LOP3.LUT P1, RZ, R2, 0xff, RZ, 0xc0, !PT ;  /* 0x000000ff02ff7812 */ /* 0x020fc6000782c0ff */
[----:B------:R-:W-:-:S04]  /*dc00*/  FMUL.FTZ R3, R160, UR23 ;  /* 0x00000017a0037c20 */ /* 0x000fc80008410000 */
[----:B------:R-:W-:-:S04]  /*dc10*/  FMUL.FTZ R3, R3, UR22 ;  /* 0x0000001603037c20 */ /* 0x000fc80008410000 */
[-C--:B------:R-:W-:Y:S01]  /*dc20*/  FMUL.FTZ R160, R156, R3.reuse ;  /* 0x000000039ca07220 */ /* 0x080fe20000410000 */
[----:B------:R-:W-:-:S04]  /*dc30*/  FMUL.FTZ R3, R116, R3 ;  /* 0x0000000374037220 */ /* 0x000fc80000410000 */
[----:B------:R-:W-:-:S05]  /*dc40*/  FSEL R160, R160, RZ, P1 ;  /* 0x000000ffa0a07208 */ /* 0x000fca0000800000 */
[----:B------:R-:W-:Y:S01]  /*dc50*/  FADD.FTZ R80, R80, R160 ;  /* 0x000000a050507221 */ /* 0x000fe20000010000 */
[----:B------:R-:W-:-:S07]  /*dc60*/  SEL R160, R3, RZ, P1 ;  /* 0x000000ff03a07207 */ /* 0x000fce0000800000 */
.L_x_19262:
        /* <DEDUP_REMOVED lines=15> */
.L_x_19263:
        /* <DEDUP_REMOVED lines=15> */
.L_x_19264:
[----:B------:R-:W-:Y:S05]  /*de50*/  BRA.U !UP3, `(.L_x_19261) ;  /* 0x000000090b647547 */ /* 0x000fea000b800000 */
[----:B------:R-:W-:Y:S02]  /*de60*/  PLOP3.LUT P2, PT, PT, PT, UP2, 0x80, 0x8 ;  /* 0x000000000008781c */ /* 0x000fe40003f4f028 */
[----:B-----5:R-:W-:Y:S02]  /*de70*/  ISETP.GE.U32.AND P1, PT, R2, 0x1000000, PT ;  /* 0x010000000200780c */ /* 0x020fe40003f26070 */
[----:B------:R-:W-:Y:S02]  /*de80*/  MOV R2, UR31 ;  /* 0x0000001f00027c02 */ /* 0x000fe40008000f00 */
[----:B------:R-:W-:-:S07]  /*de90*/  MOV R3, R7 ;  /* 0x0000000700037202 */ /* 0x000fce0000000f00 */
[----:B------:R-:W-:-:S04]  /*dea0*/  @P2 FFMA.FTZ R2, R202, R2, UR32 ;  /* 0x00000020ca022e23 */ /* 0x000fc80008010002 */
[----:B------:R-:W-:-:S04]  /*deb0*/  @P2 FADD.FTZ R2, R203, -R2 ;  /* 0x80000002cb022221 */ /* 0x000fc80000010000 */
[----:B------:R-:W-:-:S04]  /*dec0*/  @P2 FFMA.FTZ R3, R2, UR29, R7 ;  /* 0x0000001d02032c23 */ /* 0x000fc80008010007 */
[----:B------:R-:W-:-:S04]  /*ded0*/  FMUL.FTZ R2, R3, UR23 ;  /* 0x0000001703027c20 */ /* 0x000fc80008410000 */
[----:B------:R-:W-:-:S04]  /*dee0*/  FMUL.FTZ R2, R2, UR22 ;  /* 0x0000001602027c20 */ /* 0x000fc80008410000 */
[-C--:B------:R-:W-:Y:S01]  /*def0*/  FMUL.FTZ R3, R159, R2.reuse ;  /* 0x000000029f037220 */ /* 0x080fe20000410000 */
[----:B------:R-:W-:-:S04]  /*df00*/  FMUL.FTZ R2, R119, R2 ;  /* 0x0000000277027220 */ /* 0x000fc80000410000 */
[----:B------:R-:W-:Y:S02]  /*df10*/  FSEL R3, R3, RZ, P1 ;  /* 0x000000ff03037208 */ /* 0x000fe40000800000 */
[----:B0-----:R-:W-:-:S03]  /*df20*/  SEL R163, R2, RZ, P1 ;  /* 0x000000ff02a37207 */ /* 0x001fc60000800000 */
[----:B------:R-:W-:Y:S01]  /*df30*/  FADD.FTZ R83, R83, R3 ;  /* 0x0000000353537221 */ /* 0x000fe20000010000 */
[----:B------:R-:W-:Y:S06]  /*df40*/  BRA `(.L_x_19261) ;  /* 0x0000000800287947 */ /* 0x000fec0003800000 */
.L_x_19256:
        /* <DEDUP_REMOVED lines=15> */
[----:B0-----:R-:W-:-:S03]  /*e040*/  SEL R160, R3, RZ, P2 ;  /* 0x000000ff03a07207 */ /* 0x001fc60001000000 */
[----:B------:R-:W-:-:S07]  /*e050*/  FADD.FTZ R80, R80, R88 ;  /* 0x0000005850507221 */ /* 0x000fce0000010000 */
.L_x_19266:
        /* <DEDUP_REMOVED lines=15> */
.L_x_19267:
        /* <DEDUP_REMOVED lines=15> */
.L_x_19268:
        /* <DEDUP_REMOVED lines=31> */
.L_x_19265:
        /* <DEDUP_REMOVED lines=10> */
[-C--:B0-----:R-:W-:Y:S01]  /*e4d0*/  FMUL.FTZ R160, R156, R3.reuse ;  /* 0x000000039ca07220 */ /* 0x081fe20000410000 */
[----:B------:R-:W-:-:S04]  /*e4e0*/  FMUL.FTZ R3, R116, R3 ;  /* 0x0000000374037220 */ /* 0x000fc80000410000 */
[----:B------:R-:W-:-:S05]  /*e4f0*/  FSEL R160, R160, RZ, P1 ;  /* 0x000000ffa0a07208 */ /* 0x000fca0000800000 */
[----:B------:R-:W-:Y:S01]  /*e500*/  FADD.FTZ R80, R80, R160 ;  /* 0x000000a050507221 */ /* 0x000fe20000010000 */
[----:B------:R-:W-:-:S07]  /*e510*/  SEL R160, R3, RZ, P1 ;  /* 0x000000ff03a07207 */ /* 0x000fce0000800000 */
.L_x_19269:
        /* <DEDUP_REMOVED lines=15> */
.L_x_19270:
        /* <DEDUP_REMOVED lines=15> */
.L_x_19271:
        /* <DEDUP_REMOVED lines=10> */
[-C--:B------:R-:W-:Y:S01]  /*e7a0*/  FMUL.FTZ R3, R159, R2.reuse ;  /* 0x000000029f037220 */ /* 0x080fe20000410000 */
[----:B------:R-:W-:-:S04]  /*e7b0*/  FMUL.FTZ R2, R119, R2 ;  /* 0x0000000277027220 */ /* 0x000fc80000410000 */
[----:B------:R-:W-:Y:S02]  /*e7c0*/  FSEL R3, R3, RZ, P2 ;  /* 0x000000ff03037208 */ /* 0x000fe40001000000 */
[----:B0-----:R-:W-:-:S03]  /*e7d0*/  SEL R163, R2, RZ, P2 ;  /* 0x000000ff02a37207 */ /* 0x001fc60001000000 */
[----:B------:R-:W-:-:S07]  /*e7e0*/  FADD.FTZ R83, R83, R3 ;  /* 0x0000000353537221 */ /* 0x000fce0000010000 */
.L_x_19261:
[----:B-----5:R-:W1:Y:S01]  /*e7f0*/  @P0 LDC.64 R2, c[0x0][0x478] ;  /* 0x00011e00ff020b82 */ /* 0x020e620000000a00 */
[----:B------:R-:W-:Y:S01]  /*e800*/  @P0 IADD3 R172, PT, PT, R172, 0x480, RZ ;  /* 0x00000480acac0810 */ /* 0x000fe20007ffe0ff */
[----:B------:R-:W2:Y:S01]  /*e810*/  @UP3 LDCU.64 UR10, c[0x0][0x468] ;  /* 0x00008d00ff0a37ac */ /* 0x000ea20008000a00 */
[----:B------:R-:W-:Y:S02]  /*e820*/  UIADD3 UR8, UPT, UPT, UR8, UR24, URZ ;  /* 0x0000001808087290 */ /* 0x000fe4000fffe0ff */
[----:B------:R-:W-:Y:S02]  /*e830*/  UPLOP3.LUT UP1, UPT, UPT, UPT, UP1, 0x40, 0x4 ;  /* 0x000000000004789c */ /* 0x000fe40003f2e810 */
[----:B------:R-:W-:Y:S01]  /*e840*/  UISETP.GE.AND UP0, UPT, UR8, UR25, UPT ;  /* 0x000000190800728c */ /* 0x000fe2000bf06270 */
[----:B-1----:R-:W-:-:S05]  /*e850*/  @P0 IMAD.WIDE.U32 R2, R172, 0x10, R2 ;  /* 0x00000010ac020825 */ /* 0x002fca00078e0002 */
[----:B------:R1:W-:Y:S01]  /*e860*/  @P0 STG.E.128 desc[UR20][R2.64], R88 ;  /* 0x0000005802000986 */ /* 0x0003e2000c101d14 */
[----:B------:R-:W-:Y:S01]  /*e870*/  PLOP3.LUT P0, PT, PT, PT, UP3, 0x80, 0x8 ;  /* 0x000000000008781c */ /* 0x000fe20003f0f038 */
[----:B-1----:R-:W-:-:S12]  /*e880*/  HFMA2 R2, -RZ, RZ, 0, 9.5367431640625e-07 ;  /* 0x00000010ff027431 */ /* 0x002fd800000001ff */
[----:B--2---:R-:W-:-:S05]  /*e890*/  @P0 IMAD.WIDE.U32 R2, R173, R2, UR10 ;  /* 0x0000000aad020e25 */ /* 0x004fca000f8e0002 */
[----:B------:R1:W-:Y:S01]  /*e8a0*/  @P0 STG.E.128 desc[UR20][R2.64], R160 ;  /* 0x000000a002000986 */ /* 0x0003e2000c101d14 */
[----:B------:R-:W-:Y:S05]  /*e8b0*/  BRA.U !UP0, `(.L_x_19272) ;  /* 0xffffff2108247547 */ /* 0x000fea000b83ffff */
.L_x_19096:
[----:B------:R-:W3:Y:S01]  /*e8c0*/  S2R R172, SR_TID.X ;  /* 0x0000000000ac7919 */ /* 0x000ee20000002100 */
[----:B------:R-:W4:Y:S08]  /*e8d0*/  S2UR UR9, SR_CTAID.X ;  /* 0x00000000000979c3 */ /* 0x000f300000002500 */
[----:B------:R-:W4:Y:S08]  /*e8e0*/  LDC R0, c[0x0][0x388] ;  /* 0x0000e200ff007b82 */ /* 0x000f300000000800 */
[----:B-1----:R-:W1:Y:S08]  /*e8f0*/  LDC.64 R2, c[0x0][0x440] ;  /* 0x00011000ff027b82 */ /* 0x002e700000000a00 */
[----:B------:R-:W5:Y:S01]  /*e900*/  LDC.64 R4, c[0x0][0x448] ;  /* 0x00011200ff047b82 */ /* 0x000f620000000a00 */
[----:B----4-:R-:W-:-:S07]  /*e910*/  IMAD R0, R0, UR9, RZ ;  /* 0x0000000900007c24 */ /* 0x010fce000f8e02ff */
[----:B------:R-:W4:Y:S01]  /*e920*/  LDC.64 R6, c[0x0][0x460] ;  /* 0x00011800ff067b82 */ /* 0x000f220000000a00 */
[----:B---3--:R-:W-:Y:S02]  /*e930*/  LEA.HI R9, R0, R172, RZ, 0x1e ;  /* 0x000000ac00097211 */ /* 0x008fe400078ff0ff */
[----:B------:R-:W3:Y:S04]  /*e940*/  LDL.LU R172, [R1+0x28] ;  /* 0x0000280001ac7983 */ /* 0x000ee80000300800 */
[----:B------:R-:W3:Y:S04]  /*e950*/  LDL.LU R173, [R1+0x2c] ;  /* 0x00002c0001ad7983 */ /* 0x000ee80000300800 */
[----:B0-----:R-:W3:Y:S04]  /*e960*/  LDL.LU R174, [R1+0x30] ;  /* 0x0000300001ae7983 */ /* 0x001ee80000300800 */
        /* <DEDUP_REMOVED lines=49> */
[----:B-1----:R-:W-:-:S04]  /*ec80*/  IMAD.WIDE.U32 R2, R9, 0x10, R2 ;  /* 0x0000001009027825 */ /* 0x002fc800078e0002 */
[----:B-----5:R-:W-:-:S04]  /*ec90*/  IMAD.WIDE.U32 R4, R9, 0x10, R4 ;  /* 0x0000001009047825 */ /* 0x020fc800078e0004 */
[----:B----4-:R-:W-:Y:S01]  /*eca0*/  IMAD.WIDE.U32 R6, R9, 0x10, R6 ;  /* 0x0000001009067825 */ /* 0x010fe200078e0006 */
        /* <DEDUP_REMOVED lines=31> */
.L_x_19273:
        /* <DEDUP_REMOVED lines=14> */
.L_x_19473:


//--------------------- .nv.shared._ZN10layer_norm13ln_bwd_kernelINS_13Kernel_traitsI13__nv_bfloat16S2_S2_S2_fjLj5120ELj1ELj1ELj4ELj16ENS_18Kernel_traits_baseILj5120ES2_S2_S2_S2_fjLj128EEEEELb0ELb0ELb0ELb0EEEvNS_9BwdParamsE --------------------------
	.section	.nv.shared._ZN10layer_norm13ln_bwd_kernelINS_13Kernel_traitsI13__nv_bfloat16S2_S2_S2_fjLj5120ELj1ELj1ELj4ELj16ENS_18Kernel_traits_baseILj5120ES2_S2_S2_S2_fjLj128EEEEELb0ELb0ELb0ELb0EEEvNS_9BwdParamsE,"aw",@nobits
	.sectionflags	@""
	.align	16
	.zero		1024


//--------------------- .nv.shared.reserved.0     --------------------------
	.section	.nv.shared.reserved.0,"aw",@nobits
	.weak		__nv_reservedSMEM_offset_0_alias
	.size		__nv_reservedSMEM_offset_0_alias, 0, 64
	.other		__nv_reservedSMEM_offset_0_alias,@"STO_CUDA_RESERVED_SHARED STV_DEFAULT"
__nv_reservedSMEM_offset_0_alias:
	.zero		0
	.zero		64


//--------------------- .nv.shared._ZN10layer_norm13ln_bwd_kernelINS_13Kernel_traitsI13__nv_bfloat16S2_S2_S2_fjLj5120ELj1ELj1ELj4ELj16ENS_18Kernel_traits_baseILj5120ES2_S2_S2_S2_fjLj128EEEEELb0ELb0ELb0ELb1EEEvNS_9BwdParamsE --------------------------
	.section	.nv.shared._ZN10layer_norm13ln_bwd_kernelINS_13Kernel_traitsI13__nv_bfloat16S2_S2_S2_fjLj5120ELj1ELj1ELj4ELj16ENS_18Kernel_traits_baseILj5120ES2_S2_S2_S2_fjLj128EEEEELb0ELb0ELb0ELb1EEEvNS_9BwdParamsE,"aw",@nobits
	.sectionflags	@""
	.align	16
	.zero		1024


//--------------------- .nv.shared._ZN10layer_norm13ln_bwd_kernelINS_13Kernel_traitsI13__nv_bfloat16S2_S2_S2_fjLj5120ELj1ELj1ELj4ELj16ENS_18Kernel_traits_baseILj5120ES2_S2_S2_S2_fjLj128EEEEELb0ELb0ELb1ELb0EEEvNS_9BwdParamsE --------------------------
	.section	.nv.shared._ZN10layer_norm13ln_bwd_kernelINS_13Kernel_traitsI13__nv_bfloat16S2_S2_S2_fjLj5120ELj1ELj1ELj4ELj16ENS_18Kernel_traits_baseILj5120ES2_S2_S2_S2_fjLj128EEEEELb0ELb0ELb1ELb0EEEvNS_9BwdParamsE,"aw",@nobits
	.sectionflags	@""
	.align	16
	.zero		1024


//--------------------- .nv.shared._ZN10layer_norm13ln_bwd_kernelINS_13Kernel_traitsI13__nv_bfloat16S2_S2_S2_fjLj5120ELj1ELj1ELj4ELj16ENS_18Kernel_traits_baseILj5120ES2_S2_S2_S2_fjLj128EEEEELb0ELb0ELb1ELb1EEEvNS_9BwdParamsE --------------------------
	.section	.nv.shared._ZN10layer_norm13ln_bwd_kernelINS_13Kernel_traitsI13__nv_bfloat16S2_S2_S2_fjLj5120ELj1ELj1ELj4ELj16ENS_18Kernel_traits_baseILj5120ES2_S2_S2_S2_fjLj128EEEEELb0ELb0ELb1ELb1EEEvNS_9BwdParamsE,"aw",@nobits
	.sectionflags	@""
	.align	16
	.zero		1024


//--------------------- .nv.shared._ZN10layer_norm13ln_bwd_kernelINS_13Kernel_traitsI13__nv_bfloat16S2_S2_S2_fjLj5120ELj1ELj1ELj4ELj16ENS_18Kernel_traits_baseILj5120ES2_S2_S2_S2_fjLj128EEEEELb0ELb1ELb0ELb0EEEvNS_9BwdParamsE --------------------------
	.section	.nv.shared._ZN10layer_norm13ln_bwd_kernelINS_13Kernel_traitsI13__nv_bfloat16S2_S2_S2_fjLj5120ELj1ELj1ELj4ELj16ENS_18Kernel_traits_baseILj5120ES2_S2_S2_S2_fjLj128EEEEELb0ELb1ELb0ELb0EEEvNS_9BwdParamsE,"aw",@nobits
	.sectionflags	@""
	.align	16
	.zero		1024


//--------------------- .nv.shared._ZN10layer_norm13ln_bwd_kernelINS_13Kernel_traitsI13__nv_bfloat16S2_S2_S2_fjLj5120ELj1ELj1ELj4ELj16ENS_18Kernel_traits_baseILj5120ES2_S2_S2_S2_fjLj128EEEEELb0ELb1ELb0ELb1EEEvNS_9BwdParamsE --------------------------
	.section	.nv.shared._ZN10layer_norm13ln_bwd_kernelINS_13Kernel_traitsI13__nv_bfloat16S2_S2_S2_fjLj5120ELj1ELj1ELj4ELj16ENS_18Kernel_traits_baseILj5120ES2_S2_S2_S2_fjLj128EEEEELb0ELb1ELb0ELb1EEEvNS_9BwdParamsE,"aw",@nobits
	.sectionflags	@""
	.align	16
	.zero		1024


//--------------------- .nv.shared._ZN10layer_norm13ln_bwd_kernelINS_13Kernel_traitsI13__nv_bfloat16S2_S2_S2_fjLj5120ELj1ELj1ELj4ELj16ENS_18Kernel_traits_baseILj5120ES2_S2_S2_S2_fjLj128EEEEELb0ELb1ELb1ELb0EEEvNS_9BwdParamsE --------------------------
	.section	.nv.shared._ZN10layer_norm13ln_bwd_kernelINS_13Kernel_traitsI13__nv_bfloat16S2_S2_S2_fjLj5120ELj1ELj1ELj4ELj16ENS_18Kernel_traits_baseILj5120ES2_S2_S2_S2_fjLj128EEEEELb0ELb1ELb1ELb0EEEvNS_9BwdParamsE,"aw",@nobits
	.sectionflags	@""
	.align	16
	.zero		1024


//--------------------- .nv.shared._ZN10layer_norm13ln_bwd_kernelINS_13Kernel_traitsI13__nv_bfloat16S2_S2_S2_fjLj5120ELj1ELj1ELj4ELj16ENS_18Kernel_traits_baseILj5120ES2_S2_S2_S2_fjLj128EEEEELb0ELb1ELb1ELb1EEEvNS_9BwdParamsE --------------------------
	.section	.nv.shared._ZN10layer_norm13ln_bwd_kernelINS_13Kernel_traitsI13__nv_bfloat16S2_S2_S2_fjLj5120ELj1ELj1ELj4ELj16ENS_18Kernel_traits_baseILj5120ES2_S2_S2_S2_fjLj128EEEEELb0ELb1ELb1ELb1EEEvNS_9BwdParamsE,"aw",@nobits
	.sectionflags	@""
	.align	16
	.zero		1024


//--------------------- .nv.shared._ZN10layer_norm13ln_bwd_kernelINS_13Kernel_traitsI13__nv_bfloat16S2_S2_S2_fjLj5120ELj1ELj1ELj4ELj16ENS_18Kernel_traits_baseILj5120ES2_S2_S2_S2_fjLj128EEEEELb1ELb0ELb0ELb0EEEvNS_9BwdParamsE --------------------------
	.section	.nv.shared._ZN10layer_norm13ln_bwd_kernelINS_13Kernel_traitsI13__nv_bfloat16S2_S2_S2_fjLj5120ELj1ELj1ELj4ELj16ENS_18Kernel_traits_baseILj5120ES2_S2_S2_S2_fjLj128EEEEELb1ELb0ELb0ELb0EEEvNS_9BwdParamsE,"aw",@nobits
	.sectionflags	@""
	.align	16
	.zero		1024


//--------------------- .nv.shared._ZN10layer_norm13ln_bwd_kernelINS_13Kernel_traitsI13__nv_bfloat16S2_S2_S2_fjLj5120ELj1ELj1ELj4ELj16ENS_18Kernel_traits_baseILj5120ES2_S2_S2_S2_fjLj128EEEEELb1ELb0ELb0ELb1EEEvNS_9BwdParamsE --------------------------
	.section	.nv.shared._ZN10layer_norm13ln_bwd_kernelINS_13Kernel_traitsI13__nv_bfloat16S2_S2_S2_fjLj5120ELj1ELj1ELj4ELj16ENS_18Kernel_traits_baseILj5120ES2_S2_S2_S2_fjLj128EEEEELb1ELb0ELb0ELb1EEEvNS_9BwdParamsE,"aw",@nobits
	.sectionflags	@""
	.align	16
	.zero		1024


//--------------------- .nv.shared._ZN10layer_norm22ln_bwd_finalize_kernelINS_22Kernel_traits_finalizeILj5120E13__nv_bfloat16S2_S2_S2_fjLb0ELj1024ELj4ENS_18Kernel_traits_baseILj5120ES2_S2_S2_S2_fjLj1024EEEEELb0ELb0EEEvNS_9BwdParamsE --------------------------
	.section	.nv.shared._ZN10layer_norm22ln_bwd_finalize_kernelINS_22Kernel_traits_finalizeILj5120E13__nv_bfloat16S2_S2_S2_fjLb0ELj1024ELj4ENS_18Kernel_traits_baseILj5120ES2_S2_S2_S2_fjLj1024EEEEELb0ELb0EEEvNS_9BwdParamsE,"aw",@nobits
	.sectionflags	@""
	.align	16
.nv.shared._ZN10layer_norm22ln_bwd_finalize_kernelINS_22Kernel_traits_finalizeILj5120E13__nv_bfloat16S2_S2_S2_fjLb0ELj1024ELj4ENS_18Kernel_traits_baseILj5120ES2_S2_S2_S2_fjLj1024EEEEELb0ELb0EEEvNS_9BwdParamsE:
	.zero		9472


//--------------------- .nv.shared._ZN10layer_norm13ln_bwd_kernelINS_13Kernel_traitsI13__nv_bfloat16S2_S2_S2_fjLj5120ELj1ELj1ELj4ELj16ENS_18Kernel_traits_baseILj5120ES2_S2_S2_S2_fjLj128EEEEELb1ELb0ELb1ELb0EEEvNS_9BwdParamsE --------------------------
	.section	.nv.shared._ZN10layer_norm13ln_bwd_kernelINS_13Kernel_traitsI13__nv_bfloat16S2_S2_S2_fjLj5120ELj1ELj1ELj4ELj16ENS_18Kernel_traits_baseILj5120ES2_S2_S2_S2_fjLj128EEEEELb1ELb0ELb1ELb0EEEvNS_9BwdParamsE,"aw",@nobits
	.sectionflags	@""
	.align	16
	.zero		1024


//--------------------- .nv.shared._ZN10layer_norm22ln_bwd_finalize_kernelINS_22Kernel_traits_finalizeILj5120E13__nv_bfloat16S2_S2_S2_fjLb0ELj1024ELj4ENS_18Kernel_traits_baseILj5120ES2_S2_S2_S2_fjLj1024EEEEELb0ELb1EEEvNS_9BwdParamsE --------------------------
	.section	.nv.shared._ZN10layer_norm22ln_bwd_finalize_kernelINS_22Kernel_traits_finalizeILj5120E13__nv_bfloat16S2_S2_S2_fjLb0ELj1024ELj4ENS_18Kernel_traits_baseILj5120ES2_S2_S2_S2_fjLj1024EEEEELb0ELb1EEEvNS_9BwdParamsE,"aw",@nobits
	.sectionflags	@""
	.align	16
.nv.shared._ZN10layer_norm22ln_bwd_finalize_kernelINS_22Kernel_traits_finalizeILj5120E13__nv_bfloat16S2_S2_S2_fjLb0ELj1024ELj4ENS_18Kernel_traits_baseILj5120ES2_S2_S2_S2_fjLj1024EEEEELb0ELb1EEEvNS_9BwdParamsE:
	.zero		9472


//--------------------- .nv.shared._ZN10layer_norm13ln_bwd_kernelINS_13Kernel_traitsI13__nv_bfloat16S2_S2_S2_fjLj5120ELj1ELj1ELj4ELj16ENS_18Kernel_traits_baseILj5120ES2_S2_S2_S2_fjLj128EEEEELb1ELb0ELb1ELb1EEEvNS_9BwdParamsE --------------------------
	.section	.nv.shared._ZN10layer_norm13ln_bwd_kernelINS_13Kernel_traitsI13__nv_bfloat16S2_S2_S2_fjLj5120ELj1ELj1ELj4ELj16ENS_18Kernel_traits_baseILj5120ES2_S2_S2_S2_fjLj128EEEEELb1ELb0ELb1ELb1EEEvNS_9BwdParamsE,"aw",@nobits
	.sectionflags	@""
	.align	16
	.zero		1024


//--------------------- .nv.shared._ZN10layer_norm13ln_bwd_kernelINS_13Kernel_traitsI13__nv_bfloat16S2_S2_S2_fjLj5120ELj1ELj1ELj4ELj16ENS_18Kernel_traits_baseILj5120ES2_S2_S2_S2_fjLj128EEEEELb1ELb1ELb0ELb0EEEvNS_9BwdParamsE --------------------------
	.section	.nv.shared._ZN10layer_norm13ln_bwd_kernelINS_13Kernel_traitsI13__nv_bfloat16S2_S2_S2_fjLj5120ELj1ELj1ELj4ELj16ENS_18Kernel_traits_baseILj5120ES2_S2_S2_S2_fjLj128EEEEELb1ELb1ELb0ELb0EEEvNS_9BwdParamsE,"aw",@nobits
	.sectionflags	@""
	.align	16
	.zero		1024


//--------------------- .nv.shared._ZN10layer_norm13ln_bwd_kernelINS_13Kernel_traitsI13__nv_bfloat16S2_S2_S2_fjLj5120ELj1ELj1ELj4ELj16ENS_18Kernel_traits_baseILj5120ES2_S2_S2_S2_fjLj128EEEEELb1ELb1ELb0ELb1EEEvNS_9BwdParamsE --------------------------
	.section	.nv.shared._ZN10layer_norm13ln_bwd_kernelINS_13Kernel_traitsI13__nv_bfloat16S2_S2_S2_fjLj5120ELj1ELj1ELj4ELj16ENS_18Kernel_traits_baseILj5120ES2_S2_S2_S2_fjLj128EEEEELb1ELb1ELb0ELb1EEEvNS_9BwdParamsE,"aw",@nobits
	.sectionflags	@""
	.align	16
	.zero		1024


//--------------------- .nv.shared._ZN10layer_norm22ln_bwd_finalize_kernelINS_22Kernel_traits_finalizeILj5120E13__nv_bfloat16S2_S2_S2_fjLb1ELj1024ELj4ENS_18Kernel_traits_baseILj5120ES2_S2_S2_S2_fjLj1024EEEEELb1ELb0EEEvNS_9BwdParamsE --------------------------
	.section	.nv.shared._ZN10layer_norm22ln_bwd_finalize_kernelINS_22Kernel_traits_finalizeILj5120E13__nv_bfloat16S2_S2_S2_fjLb1ELj1024ELj4ENS_18Kernel_traits_baseILj5120ES2_S2_S2_S2_fjLj1024EEEEELb1ELb0EEEvNS_9BwdParamsE,"aw",@nobits
	.sectionflags	@""
	.align	16
.nv.shared._ZN10layer_norm22ln_bwd_finalize_kernelINS_22Kernel_traits_finalizeILj5120E13__nv_bfloat16S2_S2_S2_fjLb1ELj1024ELj4ENS_18Kernel_traits_baseILj5120ES2_S2_S2_S2_fjLj1024EEEEELb1ELb0EEEvNS_9BwdParamsE:
	.zero		13696


//--------------------- .nv.shared._ZN10layer_norm13ln_bwd_kernelINS_13Kernel_traitsI13__nv_bfloat16S2_S2_S2_fjLj5120ELj1ELj1ELj4ELj16ENS_18Kernel_traits_baseILj5120ES2_S2_S2_S2_fjLj128EEEEELb1ELb1ELb1ELb0EEEvNS_9BwdParamsE --------------------------
	.section	.nv.shared._ZN10layer_norm13ln_bwd_kernelINS_13Kernel_traitsI13__nv_bfloat16S2_S2_S2_fjLj5120ELj1ELj1ELj4ELj16ENS_18Kernel_traits_baseILj5120ES2_S2_S2_S2_fjLj128EEEEELb1ELb1ELb1ELb0EEEvNS_9BwdParamsE,"aw",@nobits
	.sectionflags	@""
	.align	16
	.zero		1024


//--------------------- .nv.shared._ZN10layer_norm22ln_bwd_finalize_kernelINS_22Kernel_traits_finalizeILj5120E13__nv_bfloat16S2_S2_S2_fjLb1ELj1024ELj4ENS_18Kernel_traits_baseILj5120ES2_S2_S2_S2_fjLj1024EEEEELb1ELb1EEEvNS_9BwdParamsE --------------------------
	.section	.nv.shared._ZN10layer_norm22ln_bwd_finalize_kernelINS_22Kernel_traits_finalizeILj5120E13__nv_bfloat16S2_S2_S2_fjLb1ELj1024ELj4ENS_18Kernel_traits_baseILj5120ES2_S2_S2_S2_fjLj1024EEEEELb1ELb1EEEvNS_9BwdParamsE,"aw",@nobits
	.sectionflags	@""
	.align	16
.nv.shared._ZN10layer_norm22ln_bwd_finalize_kernelINS_22Kernel_traits_finalizeILj5120E13__nv_bfloat16S2_S2_S2_fjLb1ELj1024ELj4ENS_18Kernel_traits_baseILj5120ES2_S2_S2_S2_fjLj1024EEEEELb1ELb1EEEvNS_9BwdParamsE:
	.zero		13696


//--------------------- .nv.shared._ZN10layer_norm13ln_bwd_kernelINS_13Kernel_traitsI13__nv_bfloat16S2_S2_S2_fjLj5120ELj1ELj1ELj4ELj16ENS_18Kernel_traits_baseILj5120ES2_S2_S2_S2_fjLj128EEEEELb1ELb1ELb1ELb1EEEvNS_9BwdParamsE --------------------------
	.section	.nv.shared._ZN10layer_norm13ln_bwd_kernelINS_13Kernel_traitsI13__nv_bfloat16S2_S2_S2_fjLj5120ELj1ELj1ELj4ELj16ENS_18Kernel_traits_baseILj5120ES2_S2_S2_S2_fjLj128EEEEELb1ELb1ELb1ELb1EEEvNS_9BwdParamsE,"aw",@nobits
	.sectionflags	@""
	.align	16
	.zero		1024


//--------------------- .nv.shared._ZN10layer_norm13ln_bwd_kernelINS_13Kernel_traitsI6__halfS2_S2_S2_fjLj5120ELj1ELj1ELj4ELj16ENS_18Kernel_traits_baseILj5120ES2_S2_S2_S2_fjLj128EEEEELb0ELb0ELb0ELb0EEEvNS_9BwdParamsE --------------------------
	.section	.nv.shared._ZN10layer_norm13ln_bwd_kernelINS_13Kernel_traitsI6__halfS2_S2_S2_fjLj5120ELj1ELj1ELj4ELj16ENS_18Kernel_traits_baseILj5120ES2_S2_S2_S2_fjLj128EEEEELb0ELb0ELb0ELb0EEEvNS_9BwdParamsE,"aw",@nobits
	.sectionflags	@""
	.align	16
	.zero		1024


//--------------------- .nv.shared._ZN10layer_norm13ln_bwd_kernelINS_13Kernel_traitsI6__halfS2_S2_S2_fjLj5120ELj1ELj1ELj4ELj16ENS_18Kernel_traits_baseILj5120ES2_S2_S2_S2_fjLj128EEEEELb0ELb0ELb0ELb1EEEvNS_9BwdParamsE --------------------------
	.section	.nv.shared._ZN10layer_norm13ln_bwd_kernelINS_13Kernel_traitsI6__halfS2_S2_S2_fjLj5120ELj1ELj1ELj4ELj16ENS_18Kernel_traits_baseILj5120ES2_S2_S2_S2_fjLj128EEEEELb0ELb0ELb0ELb1EEEvNS_9BwdParamsE,"aw",@nobits
	.sectionflags	@""
	.align	16
	.zero		1024


//--------------------- .nv.shared._ZN10layer_norm13ln_bwd_kernelINS_13Kernel_traitsI6__halfS2_S2_S2_fjLj5120ELj1ELj1ELj4ELj16ENS_18Kernel_traits_baseILj5120ES2_S2_S2_S2_fjLj128EEEEELb0ELb0ELb1ELb0EEEvNS_9BwdParamsE --------------------------
	.section	.nv.shared._ZN10layer_norm13ln_bwd_kernelINS_13Kernel_traitsI6__halfS2_S2_S2_fjLj5120ELj1ELj1ELj4ELj16ENS_18Kernel_traits_baseILj5120ES2_S2_S2_S2_fjLj128EEEEELb0ELb0ELb1ELb0EEEvNS_9BwdParamsE,"aw",@nobits
	.sectionflags	@""
	.align	16
	.zero		1024


//--------------------- .nv.shared._ZN10layer_norm13ln_bwd_kernelINS_13Kernel_traitsI6__halfS2_S2_S2_fjLj5120ELj1ELj1ELj4ELj16ENS_18Kernel_traits_baseILj5120ES2_S2_S2_S2_fjLj128EEEEELb0ELb0ELb1ELb1EEEvNS_9BwdParamsE --------------------------
	.section	.nv.shared._ZN10layer_norm13ln_bwd_kernelINS_13Kernel_traitsI6__halfS2_S2_S2_fjLj5120ELj1ELj1ELj4ELj16ENS_18Kernel_traits_baseILj5120ES2_S2_S2_S2_fjLj128EEEEELb0ELb0ELb1ELb1EEEvNS_9BwdParamsE,"aw",@nobits
	.sectionflags	@""
	.align	16
	.zero		1024


//--------------------- .nv.shared._ZN10layer_norm13ln_bwd_kernelINS_13Kernel_traitsI6__halfS2_S2_S2_fjLj5120ELj1ELj1ELj4ELj16ENS_18Kernel_traits_baseILj5120ES2_S2_S2_S2_fjLj128EEEEELb0ELb1ELb0ELb0EEEvNS_9BwdParamsE --------------------------
	.section	.nv.shared._ZN10layer_norm13ln_bwd_kernelINS_13Kernel_traitsI6__halfS2_S2_S2_fjLj5120ELj1ELj1ELj4ELj16ENS_18Kernel_traits_baseILj5120ES2_S2_S2_S2_fjLj128EEEEELb0ELb1ELb0ELb0EEEvNS_9BwdParamsE,"aw",@nobits
	.sectionflags	@""
	.align	16
	.zero		1024


//--------------------- .nv.shared._ZN10layer_norm13ln_bwd_kernelINS_13Kernel_traitsI6__halfS2_S2_S2_fjLj5120ELj1ELj1ELj4ELj16ENS_18Kernel_traits_baseILj5120ES2_S2_S2_S2_fjLj128EEEEELb0ELb1ELb0ELb1EEEvNS_9BwdParamsE --------------------------
	.section	.nv.shared._ZN10layer_norm13ln_bwd_kernelINS_13Kernel_traitsI6__halfS2_S2_S2_fjLj5120ELj1ELj1ELj4ELj16ENS_18Kernel_traits_baseILj5120ES2_S2_S2_S2_fjLj128EEEEELb0ELb1ELb0ELb1EEEvNS_9BwdParamsE,"aw",@nobits
	.sectionflags	@""
	.align	16
	.zero		1024


//--------------------- .nv.shared._ZN10layer_norm13ln_bwd_kernelINS_13Kernel_traitsI6__halfS2_S2_S2_fjLj5120ELj1ELj1ELj4ELj16ENS_18Kernel_traits_baseILj5120ES2_S2_S2_S2_fjLj128EEEEELb0ELb1ELb1ELb0EEEvNS_9BwdParamsE --------------------------
	.section	.nv.shared._ZN10layer_norm13ln_bwd_kernelINS_13Kernel_traitsI6__halfS2_S2_S2_fjLj5120ELj1ELj1ELj4ELj16ENS_18Kernel_traits_baseILj5120ES2_S2_S2_S2_fjLj128EEEEELb0ELb1ELb1ELb0EEEvNS_9BwdParamsE,"aw",@nobits
	.sectionflags	@""
	.align	16
	.zero		1024


//--------------------- .nv.shared._ZN10layer_norm13ln_bwd_kernelINS_13Kernel_traitsI6__halfS2_S2_S2_fjLj5120ELj1ELj1ELj4ELj16ENS_18Kernel_traits_baseILj5120ES2_S2_S2_S2_fjLj128EEEEELb0ELb1ELb1ELb1EEEvNS_9BwdParamsE --------------------------
	.section	.nv.shared._ZN10layer_norm13ln_bwd_kernelINS_13Kernel_traitsI6__halfS2_S2_S2_fjLj5120ELj1ELj1ELj4ELj16ENS_18Kernel_traits_baseILj5120ES2_S2_S2_S2_fjLj128EEEEELb0ELb1ELb1ELb1EEEvNS_9BwdParamsE,"aw",@nobits
	.sectionflags	@""
	.align	16
	.zero		1024


//--------------------- .nv.shared._ZN10layer_norm13ln_bwd_kernelINS_13Kernel_traitsI6__halfS2_S2_S2_fjLj5120ELj1ELj1ELj4ELj16ENS_18Kernel_traits_baseILj5120ES2_S2_S2_S2_fjLj128EEEEELb1ELb0ELb0ELb0EEEvNS_9BwdParamsE --------------------------
	.section	.nv.shared._ZN10layer_norm13ln_bwd_kernelINS_13Kernel_traitsI6__halfS2_S2_S2_fjLj5120ELj1ELj1ELj4ELj16ENS_18Kernel_traits_baseILj5120ES2_S2_S2_S2_fjLj128EEEEELb1ELb0ELb0ELb0EEEvNS_9BwdParamsE,"aw",@nobits
	.sectionflags	@""
	.align	16
	.zero		1024


//--------------------- .nv.shared._ZN10layer_norm13ln_bwd_kernelINS_13Kernel_traitsI6__halfS2_S2_S2_fjLj5120ELj1ELj1ELj4ELj16ENS_18Kernel_traits_baseILj5120ES2_S2_S2_S2_fjLj128EEEEELb1ELb0ELb0ELb1EEEvNS_9BwdParamsE --------------------------
	.section	.nv.shared._ZN10layer_norm13ln_bwd_kernelINS_13Kernel_traitsI6__halfS2_S2_S2_fjLj5120ELj1ELj1ELj4ELj16ENS_18Kernel_traits_baseILj5120ES2_S2_S2_S2_fjLj128EEEEELb1ELb0ELb0ELb1EEEvNS_9BwdParamsE,"aw",@nobits
	.sectionflags	@""
	.align	16
	.zero		1024


//--------------------- .nv.shared._ZN10layer_norm22ln_bwd_finalize_kernelINS_22Kernel_traits_finalizeILj5120E6__halfS2_S2_S2_fjLb0ELj1024ELj4ENS_18Kernel_traits_baseILj5120ES2_S2_S2_S2_fjLj1024EEEEELb0ELb0EEEvNS_9BwdParamsE --------------------------
	.section	.nv.shared._ZN10layer_norm22ln_bwd_finalize_kernelINS_22Kernel_traits_finalizeILj5120E6__halfS2_S2_S2_fjLb0ELj1024ELj4ENS_18Kernel_traits_baseILj5120ES2_S2_S2_S2_fjLj1024EEEEELb0ELb0EEEvNS_9BwdParamsE,"aw",@nobits
	.sectionflags	@""
	.align	16
.nv.shared._ZN10layer_norm22ln_bwd_finalize_kernelINS_22Kernel_traits_finalizeILj5120E6__halfS2_S2_S2_fjLb0ELj1024ELj4ENS_18Kernel_traits_baseILj5120ES2_S2_S2_S2_fjLj1024EEEEELb0ELb0EEEvNS_9BwdParamsE:
	.zero		9472


//--------------------- .nv.shared._ZN10layer_norm13ln_bwd_kernelINS_13Kernel_traitsI6__halfS2_S2_S2_fjLj5120ELj1ELj1ELj4ELj16ENS_18Kernel_traits_baseILj5120ES2_S2_S2_S2_fjLj128EEEEELb1ELb0ELb1ELb0EEEvNS_9BwdParamsE --------------------------
	.section	.nv.shared._ZN10layer_norm13ln_bwd_kernelINS_13Kernel_traitsI6__halfS2_S2_S2_fjLj5120ELj1ELj1ELj4ELj16ENS_18Kernel_traits_baseILj5120ES2_S2_S2_S2_fjLj128EEEEELb1ELb0ELb1ELb0EEEvNS_9BwdParamsE,"aw",@nobits
	.sectionflags	@""
	.align	16
	.zero		1024


//--------------------- .nv.shared._ZN10layer_norm22ln_bwd_finalize_kernelINS_22Kernel_traits_finalizeILj5120E6__halfS2_S2_S2_fjLb0ELj1024ELj4ENS_18Kernel_traits_baseILj5120ES2_S2_S2_S2_fjLj1024EEEEELb0ELb1EEEvNS_9BwdParamsE --------------------------
	.section	.nv.shared._ZN10layer_norm22ln_bwd_finalize_kernelINS_22Kernel_traits_finalizeILj5120E6__halfS2_S2_S2_fjLb0ELj1024ELj4ENS_18Kernel_traits_baseILj5120ES2_S2_S2_S2_fjLj1024EEEEELb0ELb1EEEvNS_9BwdParamsE,"aw",@nobits
	.sectionflags	@""
	.align	16
.nv.shared._ZN10layer_norm22ln_bwd_finalize_kernelINS_22Kernel_traits_finalizeILj5120E6__halfS2_S2_S2_fjLb0ELj1024ELj4ENS_18Kernel_traits_baseILj5120ES2_S2_S2_S2_fjLj1024EEEEELb0ELb1EEEvNS_9BwdParamsE:
	.zero		9472


//--------------------- .nv.shared._ZN10layer_norm13ln_bwd_kernelINS_13Kernel_traitsI6__halfS2_S2_S2_fjLj5120ELj1ELj1ELj4ELj16ENS_18Kernel_traits_baseILj5120ES2_S2_S2_S2_fjLj128EEEEELb1ELb0ELb1ELb1EEEvNS_9BwdParamsE --------------------------
	.section	.nv.shared._ZN10layer_norm13ln_bwd_kernelINS_13Kernel_traitsI6__halfS2_S2_S2_fjLj5120ELj1ELj1ELj4ELj16ENS_18Kernel_traits_baseILj5120ES2_S2_S2_S2_fjLj128EEEEELb1ELb0ELb1ELb1EEEvNS_9BwdParamsE,"aw",@nobits
	.sectionflags	@""
	.align	16
	.zero		1024


//--------------------- .nv.shared._ZN10layer_norm13ln_bwd_kernelINS_13Kernel_traitsI6__halfS2_S2_S2_fjLj5120ELj1ELj1ELj4ELj16ENS_18Kernel_traits_baseILj5120ES2_S2_S2_S2_fjLj128EEEEELb1ELb1ELb0ELb0EEEvNS_9BwdParamsE --------------------------
	.section	.nv.shared._ZN10layer_norm13ln_bwd_kernelINS_13Kernel_traitsI6__halfS2_S2_S2_fjLj5120ELj1ELj1ELj4ELj16ENS_18Kernel_traits_baseILj5120ES2_S2_S2_S2_fjLj128EEEEELb1ELb1ELb0ELb0EEEvNS_9BwdParamsE,"aw",@nobits
	.sectionflags	@""
	.align	16
	.zero		1024


//--------------------- .nv.shared._ZN10layer_norm13ln_bwd_kernelINS_13Kernel_traitsI6__halfS2_S2_S2_fjLj5120ELj1ELj1ELj4ELj16ENS_18Kernel_traits_baseILj5120ES2_S2_S2_S2_fjLj128EEEEELb1ELb1ELb0ELb1EEEvNS_9BwdParamsE --------------------------
	.section	.nv.shared._ZN10layer_norm13ln_bwd_kernelINS_13Kernel_traitsI6__halfS2_S2_S2_fjLj5120ELj1ELj1ELj4ELj16ENS_18Kernel_traits_baseILj5120ES2_S2_S2_S2_fjLj128EEEEELb1ELb1ELb0ELb1EEEvNS_9BwdParamsE,"aw",@nobits
	.sectionflags	@""
	.align	16
	.zero		1024


//--------------------- .nv.shared._ZN10layer_norm22ln_bwd_finalize_kernelINS_22Kernel_traits_finalizeILj5120E6__halfS2_S2_S2_fjLb1ELj1024ELj4ENS_18Kernel_traits_baseILj5120ES2_S2_S2_S2_fjLj1024EEEEELb1ELb0EEEvNS_9BwdParamsE --------------------------
	.section	.nv.shared._ZN10layer_norm22ln_bwd_finalize_kernelINS_22Kernel_traits_finalizeILj5120E6__halfS2_S2_S2_fjLb1ELj1024ELj4ENS_18Kernel_traits_baseILj5120ES2_S2_S2_S2_fjLj1024EEEEELb1ELb0EEEvNS_9BwdParamsE,"aw",@nobits
	.sectionflags	@""
	.align	16
.nv.shared._ZN10layer_norm22ln_bwd_finalize_kernelINS_22Kernel_traits_finalizeILj5120E6__halfS2_S2_S2_fjLb1ELj1024ELj4ENS_18Kernel_traits_baseILj5120ES2_S2_S2_S2_fjLj1024EEEEELb1ELb0EEEvNS_9BwdParamsE:
	.zero		13696


//--------------------- .nv.shared._ZN10layer_norm13ln_bwd_kernelINS_13Kernel_traitsI6__halfS2_S2_S2_fjLj5120ELj1ELj1ELj4ELj16ENS_18Kernel_traits_baseILj5120ES2_S2_S2_S2_fjLj128EEEEELb1ELb1ELb1ELb0EEEvNS_9BwdParamsE --------------------------
	.section	.nv.shared._ZN10layer_norm13ln_bwd_kernelINS_13Kernel_traitsI6__halfS2_S2_S2_fjLj5120ELj1ELj1ELj4ELj16ENS_18Kernel_traits_baseILj5120ES2_S2_S2_S2_fjLj128EEEEELb1ELb1ELb1ELb0EEEvNS_9BwdParamsE,"aw",@nobits
	.sectionflags	@""
	.align	16
	.zero		1024


//--------------------- .nv.shared._ZN10layer_norm22ln_bwd_finalize_kernelINS_22Kernel_traits_finalizeILj5120E6__halfS2_S2_S2_fjLb1ELj1024ELj4ENS_18Kernel_traits_baseILj5120ES2_S2_S2_S2_fjLj1024EEEEELb1ELb1EEEvNS_9BwdParamsE --------------------------
	.section	.nv.shared._ZN10layer_norm22ln_bwd_finalize_kernelINS_22Kernel_traits_finalizeILj5120E6__halfS2_S2_S2_fjLb1ELj1024ELj4ENS_18Kernel_traits_baseILj5120ES2_S2_S2_S2_fjLj1024EEEEELb1ELb1EEEvNS_9BwdParamsE,"aw",@nobits
	.sectionflags	@""
	.align	16
.nv.shared._ZN10layer_norm22ln_bwd_finalize_kernelINS_22Kernel_traits_finalizeILj5120E6__halfS2_S2_S2_fjLb1ELj1024ELj4ENS_18Kernel_traits_baseILj5120ES2_S2_S2_S2_fjLj1024EEEEELb1ELb1EEEvNS_9BwdParamsE:
	.zero		13696


//--------------------- .nv.shared._ZN10layer_norm13ln_bwd_kernelINS_13Kernel_traitsI6__halfS2_S2_S2_fjLj5120ELj1ELj1ELj4ELj16ENS_18Kernel_traits_baseILj5120ES2_S2_S2_S2_fjLj128EEEEELb1ELb1ELb1ELb1EEEvNS_9BwdParamsE --------------------------
	.section	.nv.shared._ZN10layer_norm13ln_bwd_kernelINS_13Kernel_traitsI6__halfS2_S2_S2_fjLj5120ELj1ELj1ELj4ELj16ENS_18Kernel_traits_baseILj5120ES2_S2_S2_S2_fjLj128EEEEELb1ELb1ELb1ELb1EEEvNS_9BwdParamsE,"aw",@nobits
	.sectionflags	@""
	.align	16
	.zero		1024


//--------------------- .nv.shared._ZN10layer_norm13ln_bwd_kernelINS_13Kernel_traitsIf13__nv_bfloat16S2_S2_fjLj5120ELj1ELj1ELj4ELj16ENS_18Kernel_traits_baseILj5120EfS2_S2_S2_fjLj128EEEEELb0ELb0ELb0ELb0EEEvNS_9BwdParamsE --------------------------
	.section	.nv.shared._ZN10layer_norm13ln_bwd_kernelINS_13Kernel_traitsIf13__nv_bfloat16S2_S2_fjLj5120ELj1ELj1ELj4ELj16ENS_18Kernel_traits_baseILj5120EfS2_S2_S2_fjLj128EEEEELb0ELb0ELb0ELb0EEEvNS_9BwdParamsE,"aw",@nobits
	.sectionflags	@""
	.align	16
	.zero		1024


//--------------------- .nv.shared._ZN10layer_norm13ln_bwd_kernelINS_13Kernel_traitsIf13__nv_bfloat16S2_S2_fjLj5120ELj1ELj1ELj4ELj16ENS_18Kernel_traits_baseILj5120EfS2_S2_S2_fjLj128EEEEELb0ELb0ELb0ELb1EEEvNS_9BwdParamsE --------------------------
	.section	.nv.shared._ZN10layer_norm13ln_bwd_kernelINS_13Kernel_traitsIf13__nv_bfloat16S2_S2_fjLj5120ELj1ELj1ELj4ELj16ENS_18Kernel_traits_baseILj5120EfS2_S2_S2_fjLj128EEEEELb0ELb0ELb0ELb1EEEvNS_9BwdParamsE,"aw",@nobits
	.sectionflags	@""
	.align	16
	.zero		1024


//--------------------- .nv.shared._ZN10layer_norm13ln_bwd_kernelINS_13Kernel_traitsIf13__nv_bfloat16S2_S2_fjLj5120ELj1ELj1ELj4ELj16ENS_18Kernel_traits_baseILj5120EfS2_S2_S2_fjLj128EEEEELb0ELb0ELb1ELb0EEEvNS_9BwdParamsE --------------------------
	.section	.nv.shared._ZN10layer_norm13ln_bwd_kernelINS_13Kernel_traitsIf13__nv_bfloat16S2_S2_fjLj5120ELj1ELj1ELj4ELj16ENS_18Kernel_traits_baseILj5120EfS2_S2_S2_fjLj128EEEEELb0ELb0ELb1ELb0EEEvNS_9BwdParamsE,"aw",@nobits
	.sectionflags	@""
	.align	16
	.zero		1024


//--------------------- .nv.shared._ZN10layer_norm13ln_bwd_kernelINS_13Kernel_traitsIf13__nv_bfloat16S2_S2_fjLj5120ELj1ELj1ELj4ELj16ENS_18Kernel_traits_baseILj5120EfS2_S2_S2_fjLj128EEEEELb0ELb0ELb1ELb1EEEvNS_9BwdParamsE --------------------------
	.section	.nv.shared._ZN10layer_norm13ln_bwd_kernelINS_13Kernel_traitsIf13__nv_bfloat16S2_S2_fjLj5120ELj1ELj1ELj4ELj16ENS_18Kernel_traits_baseILj5120EfS2_S2_S2_fjLj128EEEEELb0ELb0ELb1ELb1EEEvNS_9BwdParamsE,"aw",@nobits
	.sectionflags	@""
	.align	16
	.zero		1024


//--------------------- .nv.shared._ZN10layer_norm13ln_bwd_kernelINS_13Kernel_traitsIf13__nv_bfloat16S2_S2_fjLj5120ELj1ELj1ELj4ELj16ENS_18Kernel_traits_baseILj5120EfS2_S2_S2_fjLj128EEEEELb0ELb1ELb0ELb0EEEvNS_9BwdParamsE --------------------------
	.section	.nv.shared._ZN10layer_norm13ln_bwd_kernelINS_13Kernel_traitsIf13__nv_bfloat16S2_S2_fjLj5120ELj1ELj1ELj4ELj16ENS_18Kernel_traits_baseILj5120EfS2_S2_S2_fjLj128EEEEELb0ELb1ELb0ELb0EEEvNS_9BwdParamsE,"aw",@nobits
	.sectionflags	@""
	.align	16
	.zero		1024


//--------------------- .nv.shared._ZN10layer_norm13ln_bwd_kernelINS_13Kernel_traitsIf13__nv_bfloat16S2_S2_fjLj5120ELj1ELj1ELj4ELj16ENS_18Kernel_traits_baseILj5120EfS2_S2_S2_fjLj128EEEEELb0ELb1ELb0ELb1EEEvNS_9BwdParamsE --------------------------
	.section	.nv.shared._ZN10layer_norm13ln_bwd_kernelINS_13Kernel_traitsIf13__nv_bfloat16S2_S2_fjLj5120ELj1ELj1ELj4ELj16ENS_18Kernel_traits_baseILj5120EfS2_S2_S2_fjLj128EEEEELb0ELb1ELb0ELb1EEEvNS_9BwdParamsE,"aw",@nobits
	.sectionflags	@""
	.align	16
	.zero		1024


//--------------------- .nv.shared._ZN10layer_norm13ln_bwd_kernelINS_13Kernel_traitsIf13__nv_bfloat16S2_S2_fjLj5120ELj1ELj1ELj4ELj16ENS_18Kernel_traits_baseILj5120EfS2_S2_S2_fjLj128EEEEELb0ELb1ELb1ELb0EEEvNS_9BwdParamsE --------------------------
	.section	.nv.shared._ZN10layer_norm13ln_bwd_kernelINS_13Kernel_traitsIf13__nv_bfloat16S2_S2_fjLj5120ELj1ELj1ELj4ELj16ENS_18Kernel_traits_baseILj5120EfS2_S2_S2_fjLj128EEEEELb0ELb1ELb1ELb0EEEvNS_9BwdParamsE,"aw",@nobits
	.sectionflags	@""
	.align	16
	.zero		1024


//--------------------- .nv.shared._ZN10layer_norm13ln_bwd_kernelINS_13Kernel_traitsIf13__nv_bfloat16S2_S2_fjLj5120ELj1ELj1ELj4ELj16ENS_18Kernel_traits_baseILj5120EfS2_S2_S2_fjLj128EEEEELb0ELb1ELb1ELb1EEEvNS_9BwdParamsE --------------------------
	.section	.nv.shared._ZN10layer_norm13ln_bwd_kernelINS_13Kernel_traitsIf13__nv_bfloat16S2_S2_fjLj5120ELj1ELj1ELj4ELj16ENS_18Kernel_traits_baseILj5120EfS2_S2_S2_fjLj128EEEEELb0ELb1ELb1ELb1EEEvNS_9BwdParamsE,"aw",@nobits
	.sectionflags	@""
	.align	16
	.zero		1024


//--------------------- .nv.shared._ZN10layer_norm13ln_bwd_kernelINS_13Kernel_traitsIf13__nv_bfloat16S2_S2_fjLj5120ELj1ELj1ELj4ELj16ENS_18Kernel_traits_baseILj5120EfS2_S2_S2_fjLj128EEEEELb1ELb0ELb0ELb0EEEvNS_9BwdParamsE --------------------------
	.section	.nv.shared._ZN10layer_norm13ln_bwd_kernelINS_13Kernel_traitsIf13__nv_bfloat16S2_S2_fjLj5120ELj1ELj1ELj4ELj16ENS_18Kernel_traits_baseILj5120EfS2_S2_S2_fjLj128EEEEELb1ELb0ELb0ELb0EEEvNS_9BwdParamsE,"aw",@nobits
	.sectionflags	@""
	.align	16
	.zero		1024


//--------------------- .nv.shared._ZN10layer_norm13ln_bwd_kernelINS_13Kernel_traitsIf13__nv_bfloat16S2_S2_fjLj5120ELj1ELj1ELj4ELj16ENS_18Kernel_traits_baseILj5120EfS2_S2_S2_fjLj128EEEEELb1ELb0ELb0ELb1EEEvNS_9BwdParamsE --------------------------
	.section	.nv.shared._ZN10layer_norm13ln_bwd_kernelINS_13Kernel_traitsIf13__nv_bfloat16S2_S2_fjLj5120ELj1ELj1ELj4ELj16ENS_18Kernel_traits_baseILj5120EfS2_S2_S2_fjLj128EEEEELb1ELb0ELb0ELb1EEEvNS_9BwdParamsE,"aw",@nobits
	.sectionflags	@""
	.align	16
	.zero		1024


//--------------------- .nv.shared._ZN10layer_norm22ln_bwd_finalize_kernelINS_22Kernel_traits_finalizeILj5120Ef13__nv_bfloat16S2_S2_fjLb0ELj1024ELj4ENS_18Kernel_traits_baseILj5120EfS2_S2_S2_fjLj1024EEEEELb0ELb0EEEvNS_9BwdParamsE --------------------------
	.section	.nv.shared._ZN10layer_norm22ln_bwd_finalize_kernelINS_22Kernel_traits_finalizeILj5120Ef13__nv_bfloat16S2_S2_fjLb0ELj1024ELj4ENS_18Kernel_traits_baseILj5120EfS2_S2_S2_fjLj1024EEEEELb0ELb0EEEvNS_9BwdParamsE,"aw",@nobits
	.sectionflags	@""
	.align	16
.nv.shared._ZN10layer_norm22ln_bwd_finalize_kernelINS_22Kernel_traits_finalizeILj5120Ef13__nv_bfloat16S2_S2_fjLb0ELj1024ELj4ENS_18Kernel_traits_baseILj5120EfS2_S2_S2_fjLj1024EEEEELb0ELb0EEEvNS_9BwdParamsE:
	.zero		9472


//--------------------- .nv.shared._ZN10layer_norm13ln_bwd_kernelINS_13Kernel_traitsIf13__nv_bfloat16S2_S2_fjLj5120ELj1ELj1ELj4ELj16ENS_18Kernel_traits_baseILj5120EfS2_S2_S2_fjLj128EEEEELb1ELb0ELb1ELb0EEEvNS_9BwdParamsE --------------------------
	.section	.nv.shared._ZN10layer_norm13ln_bwd_kernelINS_13Kernel_traitsIf13__nv_bfloat16S2_S2_fjLj5120ELj1ELj1ELj4ELj16ENS_18Kernel_traits_baseILj5120EfS2_S2_S2_fjLj128EEEEELb1ELb0ELb1ELb0EEEvNS_9BwdParamsE,"aw",@nobits
	.sectionflags	@""
	.align	16
	.zero		1024


//--------------------- .nv.shared._ZN10layer_norm22ln_bwd_finalize_kernelINS_22Kernel_traits_finalizeILj5120Ef13__nv_bfloat16S2_S2_fjLb0ELj1024ELj4ENS_18Kernel_traits_baseILj5120EfS2_S2_S2_fjLj1024EEEEELb0ELb1EEEvNS_9BwdParamsE --------------------------
	.section	.nv.shared._ZN10layer_norm22ln_bwd_finalize_kernelINS_22Kernel_traits_finalizeILj5120Ef13__nv_bfloat16S2_S2_fjLb0ELj1024ELj4ENS_18Kernel_traits_baseILj5120EfS2_S2_S2_fjLj1024EEEEELb0ELb1EEEvNS_9BwdParamsE,"aw",@nobits
	.sectionflags	@""
	.align	16
.nv.shared._ZN10layer_norm22ln_bwd_finalize_kernelINS_22Kernel_traits_finalizeILj5120Ef13__nv_bfloat16S2_S2_fjLb0ELj1024ELj4ENS_18Kernel_traits_baseILj5120EfS2_S2_S2_fjLj1024EEEEELb0ELb1EEEvNS_9BwdParamsE:
	.zero		9472


//--------------------- .nv.shared._ZN10layer_norm13ln_bwd_kernelINS_13Kernel_traitsIf13__nv_bfloat16S2_S2_fjLj5120ELj1ELj1ELj4ELj16ENS_18Kernel_traits_baseILj5120EfS2_S2_S2_fjLj128EEEEELb1ELb0ELb1ELb1EEEvNS_9BwdParamsE --------------------------
	.section	.nv.shared._ZN10layer_norm13ln_bwd_kernelINS_13Kernel_traitsIf13__nv_bfloat16S2_S2_fjLj5120ELj1ELj1ELj4ELj16ENS_18Kernel_traits_baseILj5120EfS2_S2_S2_fjLj128EEEEELb1ELb0ELb1ELb1EEEvNS_9BwdParamsE,"aw",@nobits
	.sectionflags	@""
	.align	16
	.zero		1024


//--------------------- .nv.shared._ZN10layer_norm13ln_bwd_kernelINS_13Kernel_traitsIf13__nv_bfloat16S2_S2_fjLj5120ELj1ELj1ELj4ELj16ENS_18Kernel_traits_baseILj5120EfS2_S2_S2_fjLj128EEEEELb1ELb1ELb0ELb0EEEvNS_9BwdParamsE --------------------------
	.section	.nv.shared._ZN10layer_norm13ln_bwd_kernelINS_13Kernel_traitsIf13__nv_bfloat16S2_S2_fjLj5120ELj1ELj1ELj4ELj16ENS_18Kernel_traits_baseILj5120EfS2_S2_S2_fjLj128EEEEELb1ELb1ELb0ELb0EEEvNS_9BwdParamsE,"aw",@nobits
	.sectionflags	@""
	.align	16
	.zero		1024


//--------------------- .nv.shared._ZN10layer_norm13ln_bwd_kernelINS_13Kernel_traitsIf13__nv_bfloat16S2_S2_fjLj5120ELj1ELj1ELj4ELj16ENS_18Kernel_traits_baseILj5120EfS2_S2_S2_fjLj128EEEEELb1ELb1ELb0ELb1EEEvNS_9BwdParamsE --------------------------
	.section	.nv.shared._ZN10layer_norm13ln_bwd_kernelINS_13Kernel_traitsIf13__nv_bfloat16S2_S2_fjLj5120ELj1ELj1ELj4ELj16ENS_18Kernel_traits_baseILj5120EfS2_S2_S2_fjLj128EEEEELb1ELb1ELb0ELb1EEEvNS_9BwdParamsE,"aw",@nobits
	.sectionflags	@""
	.align	16
	.zero		1024


//--------------------- .nv.shared._ZN10layer_norm22ln_bwd_finalize_kernelINS_22Kernel_traits_finalizeILj5120Ef13__nv_bfloat16S2_S2_fjLb1ELj1024ELj4ENS_18Kernel_traits_baseILj5120EfS2_S2_S2_fjLj1024EEEEELb1ELb0EEEvNS_9BwdParamsE --------------------------
	.section	.nv.shared._ZN10layer_norm22ln_bwd_finalize_kernelINS_22Kernel_traits_finalizeILj5120Ef13__nv_bfloat16S2_S2_fjLb1ELj1024ELj4ENS_18Kernel_traits_baseILj5120EfS2_S2_S2_fjLj1024EEEEELb1ELb0EEEvNS_9BwdParamsE,"aw",@nobits
	.sectionflags	@""
	.align	16
.nv.shared._ZN10layer_norm22ln_bwd_finalize_kernelINS_22Kernel_traits_finalizeILj5120Ef13__nv_bfloat16S2_S2_fjLb1ELj1024ELj4ENS_18Kernel_traits_baseILj5120EfS2_S2_S2_fjLj1024EEEEELb1ELb0EEEvNS_9BwdParamsE:
	.zero		13696


//--------------------- .nv.shared._ZN10layer_norm13ln_bwd_kernelINS_13Kernel_traitsIf13__nv_bfloat16S2_S2_fjLj5120ELj1ELj1ELj4ELj16ENS_18Kernel_traits_baseILj5120EfS2_S2_S2_fjLj128EEEEELb1ELb1ELb1ELb0EEEvNS_9BwdParamsE --------------------------
	.section	.nv.shared._ZN10layer_norm13ln_bwd_kernelINS_13Kernel_traitsIf13__nv_bfloat16S2_S2_fjLj5120ELj1ELj1ELj4ELj16ENS_18Kernel_traits_baseILj5120EfS2_S2_S2_fjLj128EEEEELb1ELb1ELb1ELb0EEEvNS_9BwdParamsE,"aw",@nobits
	.sectionflags	@""
	.align	16
	.zero		1024


//--------------------- .nv.shared._ZN10layer_norm22ln_bwd_finalize_kernelINS_22Kernel_traits_finalizeILj5120Ef13__nv_bfloat16S2_S2_fjLb1ELj1024ELj4ENS_18Kernel_traits_baseILj5120EfS2_S2_S2_fjLj1024EEEEELb1ELb1EEEvNS_9BwdParamsE --------------------------
	.section	.nv.shared._ZN10layer_norm22ln_bwd_finalize_kernelINS_22Kernel_traits_finalizeILj5120Ef13__nv_bfloat16S2_S2_fjLb1ELj1024ELj4ENS_18Kernel_traits_baseILj5120EfS2_S2_S2_fjLj1024EEEEELb1ELb1EEEvNS_9BwdParamsE,"aw",@nobits
	.sectionflags	@""
	.align	16
.nv.shared._ZN10layer_norm22ln_bwd_finalize_kernelINS_22Kernel_traits_finalizeILj5120Ef13__nv_bfloat16S2_S2_fjLb1ELj1024ELj4ENS_18Kernel_traits_baseILj5120EfS2_S2_S2_fjLj1024EEEEELb1ELb1EEEvNS_9BwdParamsE:
	.zero		13696


//--------------------- .nv.shared._ZN10layer_norm13ln_bwd_kernelINS_13Kernel_traitsIf13__nv_bfloat16S2_S2_fjLj5120ELj1ELj1ELj4ELj16ENS_18Kernel_traits_baseILj5120EfS2_S2_S2_fjLj128EEEEELb1ELb1ELb1ELb1EEEvNS_9BwdParamsE --------------------------
	.section	.nv.shared._ZN10layer_norm13ln_bwd_kernelINS_13Kernel_traitsIf13__nv_bfloat16S2_S2_fjLj5120ELj1ELj1ELj4ELj16ENS_18Kernel_traits_baseILj5120EfS2_S2_S2_fjLj128EEEEELb1ELb1ELb1ELb1EEEvNS_9BwdParamsE,"aw",@nobits
	.sectionflags	@""
	.align	16
	.zero		1024


//--------------------- .nv.shared._ZN10layer_norm13ln_bwd_kernelINS_13Kernel_traitsI13__nv_bfloat16S2_fS2_fjLj5120ELj1ELj1ELj4ELj16ENS_18Kernel_traits_baseILj5120ES2_S2_fS2_fjLj128EEEEELb0ELb0ELb0ELb0EEEvNS_9BwdParamsE --------------------------
	.section	.nv.shared._ZN10layer_norm13ln_bwd_kernelINS_13Kernel_traitsI13__nv_bfloat16S2_fS2_fjLj5120ELj1ELj1ELj4ELj16ENS_18Kernel_traits_baseILj5120ES2_S2_fS2_fjLj128EEEEELb0ELb0ELb0ELb0EEEvNS_9BwdParamsE,"aw",@nobits
	.sectionflags	@""
	.align	16
	.zero		1024


//--------------------- .nv.shared._ZN10layer_norm13ln_bwd_kernelINS_13Kernel_traitsI13__nv_bfloat16S2_fS2_fjLj5120ELj1ELj1ELj4ELj16ENS_18Kernel_traits_baseILj5120ES2_S2_fS2_fjLj128EEEEELb0ELb0ELb0ELb1EEEvNS_9BwdParamsE --------------------------
	.section	.nv.shared._ZN10layer_norm13ln_bwd_kernelINS_13Kernel_traitsI13__nv_bfloat16S2_fS2_fjLj5120ELj1ELj1ELj4ELj16ENS_18Kernel_traits_baseILj5120ES2_S2_fS2_fjLj128EEEEELb0ELb0ELb0ELb1EEEvNS_9BwdParamsE,"aw",@nobits
	.sectionflags	@""
	.align	16
	.zero		1024


//--------------------- .nv.shared._ZN10layer_norm13ln_bwd_kernelINS_13Kernel_traitsI13__nv_bfloat16S2_fS2_fjLj5120ELj1ELj1ELj4ELj16ENS_18Kernel_traits_baseILj5120ES2_S2_fS2_fjLj128EEEEELb0ELb0ELb1ELb0EEEvNS_9BwdParamsE --------------------------
	.section	.nv.shared._ZN10layer_norm13ln_bwd_kernelINS_13Kernel_traitsI13__nv_bfloat16S2_fS2_fjLj5120ELj1ELj1ELj4ELj16ENS_18Kernel_traits_baseILj5120ES2_S2_fS2_fjLj128EEEEELb0ELb0ELb1ELb0EEEvNS_9BwdParamsE,"aw",@nobits
	.sectionflags	@""
	.align	16
	.zero		1024


//--------------------- .nv.shared._ZN10layer_norm13ln_bwd_kernelINS_13Kernel_traitsI13__nv_bfloat16S2_fS2_fjLj5120ELj1ELj1ELj4ELj16ENS_18Kernel_traits_baseILj5120ES2_S2_fS2_fjLj128EEEEELb0ELb0ELb1ELb1EEEvNS_9BwdParamsE --------------------------
	.section	.nv.shared._ZN10layer_norm13ln_bwd_kernelINS_13Kernel_traitsI13__nv_bfloat16S2_fS2_fjLj5120ELj1ELj1ELj4ELj16ENS_18Kernel_traits_baseILj5120ES2_S2_fS2_fjLj128EEEEELb0ELb0ELb1ELb1EEEvNS_9BwdParamsE,"aw",@nobits
	.sectionflags	@""
	.align	16
	.zero		1024


//--------------------- .nv.shared._ZN10layer_norm13ln_bwd_kernelINS_13Kernel_traitsI13__nv_bfloat16S2_fS2_fjLj5120ELj1ELj1ELj4ELj16ENS_18Kernel_traits_baseILj5120ES2_S2_fS2_fjLj128EEEEELb0ELb1ELb0ELb0EEEvNS_9BwdParamsE --------------------------
	.section	.nv.shared._ZN10layer_norm13ln_bwd_kernelINS_13Kernel_traitsI13__nv_bfloat16S2_fS2_fjLj5120ELj1ELj1ELj4ELj16ENS_18Kernel_traits_baseILj5120ES2_S2_fS2_fjLj128EEEEELb0ELb1ELb0ELb0EEEvNS_9BwdParamsE,"aw",@nobits
	.sectionflags	@""
	.align	16
	.zero		1024


//--------------------- .nv.shared._ZN10layer_norm13ln_bwd_kernelINS_13Kernel_traitsI13__nv_bfloat16S2_fS2_fjLj5120ELj1ELj1ELj4ELj16ENS_18Kernel_traits_baseILj5120ES2_S2_fS2_fjLj128EEEEELb0ELb1ELb0ELb1EEEvNS_9BwdParamsE --------------------------
	.section	.nv.shared._ZN10layer_norm13ln_bwd_kernelINS_13Kernel_traitsI13__nv_bfloat16S2_fS2_fjLj5120ELj1ELj1ELj4ELj16ENS_18Kernel_traits_baseILj5120ES2_S2_fS2_fjLj128EEEEELb0ELb1ELb0ELb1EEEvNS_9BwdParamsE,"aw",@nobits
	.sectionflags	@""
	.align	16
	.zero		1024


//--------------------- .nv.shared._ZN10layer_norm13ln_bwd_kernelINS_13Kernel_traitsI13__nv_bfloat16S2_fS2_fjLj5120ELj1ELj1ELj4ELj16ENS_18Kernel_traits_baseILj5120ES2_S2_fS2_fjLj128EEEEELb0ELb1ELb1ELb0EEEvNS_9BwdParamsE --------------------------
	.section	.nv.shared._ZN10layer_norm13ln_bwd_kernelINS_13Kernel_traitsI13__nv_bfloat16S2_fS2_fjLj5120ELj1ELj1ELj4ELj16ENS_18Kernel_traits_baseILj5120ES2_S2_fS2_fjLj128EEEEELb0ELb1ELb1ELb0EEEvNS_9BwdParamsE,"aw",@nobits
	.sectionflags	@""
	.align	16
	.zero		1024


//--------------------- .nv.shared._ZN10layer_norm13ln_bwd_kernelINS_13Kernel_traitsI13__nv_bfloat16S2_fS2_fjLj5120ELj1ELj1ELj4ELj16ENS_18Kernel_traits_baseILj5120ES2_S2_fS2_fjLj128EEEEELb0ELb1ELb1ELb1EEEvNS_9BwdParamsE --------------------------
	.section	.nv.shared._ZN10layer_norm13ln_bwd_kernelINS_13Kernel_traitsI13__nv_bfloat16S2_fS2_fjLj5120ELj1ELj1ELj4ELj16ENS_18Kernel_traits_baseILj5120ES2_S2_fS2_fjLj128EEEEELb0ELb1ELb1ELb1EEEvNS_9BwdParamsE,"aw",@nobits
	.sectionflags	@""
	.align	16
	.zero		1024


//--------------------- .nv.shared._ZN10layer_norm13ln_bwd_kernelINS_13Kernel_traitsI13__nv_bfloat16S2_fS2_fjLj5120ELj1ELj1ELj4ELj16ENS_18Kernel_traits_baseILj5120ES2_S2_fS2_fjLj128EEEEELb1ELb0ELb0ELb0EEEvNS_9BwdParamsE --------------------------
	.section	.nv.shared._ZN10layer_norm13ln_bwd_kernelINS_13Kernel_traitsI13__nv_bfloat16S2_fS2_fjLj5120ELj1ELj1ELj4ELj16ENS_18Kernel_traits_baseILj5120ES2_S2_fS2_fjLj128EEEEELb1ELb0ELb0ELb0EEEvNS_9BwdParamsE,"aw",@nobits
	.sectionflags	@""
	.align	16
	.zero		1024


//--------------------- .nv.shared._ZN10layer_norm13ln_bwd_kernelINS_13Kernel_traitsI13__nv_bfloat16S2_fS2_fjLj5120ELj1ELj1ELj4ELj16ENS_18Kernel_traits_baseILj5120ES2_S2_fS2_fjLj128EEEEELb1ELb0ELb0ELb1EEEvNS_9BwdParamsE --------------------------
	.section	.nv.shared._ZN10layer_norm13ln_bwd_kernelINS_13Kernel_traitsI13__nv_bfloat16S2_fS2_fjLj5120ELj1ELj1ELj4ELj16ENS_18Kernel_traits_baseILj5120ES2_S2_fS2_fjLj128EEEEELb1ELb0ELb0ELb1EEEvNS_9BwdParamsE,"aw",@nobits
	.sectionflags	@""
	.align	16
	.zero		1024


//--------------------- .nv.shared._ZN10layer_norm22ln_bwd_finalize_kernelINS_22Kernel_traits_finalizeILj5120E13__nv_bfloat16S2_fS2_fjLb0ELj1024ELj4ENS_18Kernel_traits_baseILj5120ES2_S2_fS2_fjLj1024EEEEELb0ELb0EEEvNS_9BwdParamsE --------------------------
	.section	.nv.shared._ZN10layer_norm22ln_bwd_finalize_kernelINS_22Kernel_traits_finalizeILj5120E13__nv_bfloat16S2_fS2_fjLb0ELj1024ELj4ENS_18Kernel_traits_baseILj5120ES2_S2_fS2_fjLj1024EEEEELb0ELb0EEEvNS_9BwdParamsE,"aw",@nobits
	.sectionflags	@""
	.align	16
.nv.shared._ZN10layer_norm22ln_bwd_finalize_kernelINS_22Kernel_traits_finalizeILj5120E13__nv_bfloat16S2_fS2_fjLb0ELj1024ELj4ENS_18Kernel_traits_baseILj5120ES2_S2_fS2_fjLj1024EEEEELb0ELb0EEEvNS_9BwdParamsE:
	.zero		9472


//--------------------- .nv.shared._ZN10layer_norm13ln_bwd_kernelINS_13Kernel_traitsI13__nv_bfloat16S2_fS2_fjLj5120ELj1ELj1ELj4ELj16ENS_18Kernel_traits_baseILj5120ES2_S2_fS2_fjLj128EEEEELb1ELb0ELb1ELb0EEEvNS_9BwdParamsE --------------------------
	.section	.nv.shared._ZN10layer_norm13ln_bwd_kernelINS_13Kernel_traitsI13__nv_bfloat16S2_fS2_fjLj5120ELj1ELj1ELj4ELj16ENS_18Kernel_traits_baseILj5120ES2_S2_fS2_fjLj128EEEEELb1ELb0ELb1ELb0EEEvNS_9BwdParamsE,"aw",@nobits
	.sectionflags	@""
	.align	16
	.zero		1024


//--------------------- .nv.shared._ZN10layer_norm22ln_bwd_finalize_kernelINS_22Kernel_traits_finalizeILj5120E13__nv_bfloat16S2_fS2_fjLb0ELj1024ELj4ENS_18Kernel_traits_baseILj5120ES2_S2_fS2_fjLj1024EEEEELb0ELb1EEEvNS_9BwdParamsE --------------------------
	.section	.nv.shared._ZN10layer_norm22ln_bwd_finalize_kernelINS_22Kernel_traits_finalizeILj5120E13__nv_bfloat16S2_fS2_fjLb0ELj1024ELj4ENS_18Kernel_traits_baseILj5120ES2_S2_fS2_fjLj1024EEEEELb0ELb1EEEvNS_9BwdParamsE,"aw",@nobits
	.sectionflags	@""
	.align	16
.nv.shared._ZN10layer_norm22ln_bwd_finalize_kernelINS_22Kernel_traits_finalizeILj5120E13__nv_bfloat16S2_fS2_fjLb0ELj1024ELj4ENS_18Kernel_traits_baseILj5120ES2_S2_fS2_fjLj1024EEEEELb0ELb1EEEvNS_9BwdParamsE:
	.zero		9472


//--------------------- .nv.shared._ZN10layer_norm13ln_bwd_kernelINS_13Kernel_traitsI13__nv_bfloat16S2_fS2_fjLj5120ELj1ELj1ELj4ELj16ENS_18Kernel_traits_baseILj5120ES2_S2_fS2_fjLj128EEEEELb1ELb0ELb1ELb1EEEvNS_9BwdParamsE --------------------------
	.section	.nv.shared._ZN10layer_norm13ln_bwd_kernelINS_13Kernel_traitsI13__nv_bfloat16S2_fS2_fjLj5120ELj1ELj1ELj4ELj16ENS_18Kernel_traits_baseILj5120ES2_S2_fS2_fjLj128EEEEELb1ELb0ELb1ELb1EEEvNS_9BwdParamsE,"aw",@nobits
	.sectionflags	@""
	.align	16
	.zero		1024


//--------------------- .nv.shared._ZN10layer_norm13ln_bwd_kernelINS_13Kernel_traitsI13__nv_bfloat16S2_fS2_fjLj5120ELj1ELj1ELj4ELj16ENS_18Kernel_traits_baseILj5120ES2_S2_fS2_fjLj128EEEEELb1ELb1ELb0ELb0EEEvNS_9BwdParamsE --------------------------
	.section	.nv.shared._ZN10layer_norm13ln_bwd_kernelINS_13Kernel_traitsI13__nv_bfloat16S2_fS2_fjLj5120ELj1ELj1ELj4ELj16ENS_18Kernel_traits_baseILj5120ES2_S2_fS2_fjLj128EEEEELb1ELb1ELb0ELb0EEEvNS_9BwdParamsE,"aw",@nobits
	.sectionflags	@""
	.align	16
	.zero		1024


//--------------------- .nv.shared._ZN10layer_norm13ln_bwd_kernelINS_13Kernel_traitsI13__nv_bfloat16S2_fS2_fjLj5120ELj1ELj1ELj4ELj16ENS_18Kernel_traits_baseILj5120ES2_S2_fS2_fjLj128EEEEELb1ELb1ELb0ELb1EEEvNS_9BwdParamsE --------------------------
	.section	.nv.shared._ZN10layer_norm13ln_bwd_kernelINS_13Kernel_traitsI13__nv_bfloat16S2_fS2_fjLj5120ELj1ELj1ELj4ELj16ENS_18Kernel_traits_baseILj5120ES2_S2_fS2_fjLj128EEEEELb1ELb1ELb0ELb1EEEvNS_9BwdParamsE,"aw",@nobits
	.sectionflags	@""
	.align	16
	.zero		1024


//--------------------- .nv.shared._ZN10layer_norm22ln_bwd_finalize_kernelINS_22Kernel_traits_finalizeILj5120E13__nv_bfloat16S2_fS2_fjLb1ELj1024ELj4ENS_18Kernel_traits_baseILj5120ES2_S2_fS2_fjLj1024EEEEELb1ELb0EEEvNS_9BwdParamsE --------------------------
	.section	.nv.shared._ZN10layer_norm22ln_bwd_finalize_kernelINS_22Kernel_traits_finalizeILj5120E13__nv_bfloat16S2_fS2_fjLb1ELj1024ELj4ENS_18Kernel_traits_baseILj5120ES2_S2_fS2_fjLj1024EEEEELb1ELb0EEEvNS_9BwdParamsE,"aw",@nobits
	.sectionflags	@""
	.align	16
.nv.shared._ZN10layer_norm22ln_bwd_finalize_kernelINS_22Kernel_traits_finalizeILj5120E13__nv_bfloat16S2_fS2_fjLb1ELj1024ELj4ENS_18Kernel_traits_baseILj5120ES2_S2_fS2_fjLj1024EEEEELb1ELb0EEEvNS_9BwdParamsE:
	.zero		13696


//--------------------- .nv.shared._ZN10layer_norm13ln_bwd_kernelINS_13Kernel_traitsI13__nv_bfloat16S2_fS2_fjLj5120ELj1ELj1ELj4ELj16ENS_18Kernel_traits_baseILj5120ES2_S2_fS2_fjLj128EEEEELb1ELb1ELb1ELb0EEEvNS_9BwdParamsE --------------------------
	.section	.nv.shared._ZN10layer_norm13ln_bwd_kernelINS_13Kernel_traitsI13__nv_bfloat16S2_fS2_fjLj5120ELj1ELj1ELj4ELj16ENS_18Kernel_traits_baseILj5120ES2_S2_fS2_fjLj128EEEEELb1ELb1ELb1ELb0EEEvNS_9BwdParamsE,"aw",@nobits
	.sectionflags	@""
	.align	16
	.zero		1024


//--------------------- .nv.shared._ZN10layer_norm22ln_bwd_finalize_kernelINS_22Kernel_traits_finalizeILj5120E13__nv_bfloat16S2_fS2_fjLb1ELj1024ELj4ENS_18Kernel_traits_baseILj5120ES2_S2_fS2_fjLj1024EEEEELb1ELb1EEEvNS_9BwdParamsE --------------------------
	.section	.nv.shared._ZN10layer_norm22ln_bwd_finalize_kernelINS_22Kernel_traits_finalizeILj5120E13__nv_bfloat16S2_fS2_fjLb1ELj1024ELj4ENS_18Kernel_traits_baseILj5120ES2_S2_fS2_fjLj1024EEEEELb1ELb1EEEvNS_9BwdParamsE,"aw",@nobits
	.sectionflags	@""
	.align	16
.nv.shared._ZN10layer_norm22ln_bwd_finalize_kernelINS_22Kernel_traits_finalizeILj5120E13__nv_bfloat16S2_fS2_fjLb1ELj1024ELj4ENS_18Kernel_traits_baseILj5120ES2_S2_fS2_fjLj1024EEEEELb1ELb1EEEvNS_9BwdParamsE:
	.zero		13696


//--------------------- .nv.shared._ZN10layer_norm13ln_bwd_kernelINS_13Kernel_traitsI13__nv_bfloat16S2_fS2_fjLj5120ELj1ELj1ELj4ELj16ENS_18Kernel_traits_baseILj5120ES2_S2_fS2_fjLj128EEEEELb1ELb1ELb1ELb1EEEvNS_9BwdParamsE --------------------------
	.section	.nv.shared._ZN10layer_norm13ln_bwd_kernelINS_13Kernel_traitsI13__nv_bfloat16S2_fS2_fjLj5120ELj1ELj1ELj4ELj16ENS_18Kernel_traits_baseILj5120ES2_S2_fS2_fjLj128EEEEELb1ELb1ELb1ELb1EEEvNS_9BwdParamsE,"aw",@nobits
	.sectionflags	@""
	.align	16
	.zero		1024


//--------------------- .nv.shared._ZN10layer_norm13ln_bwd_kernelINS_13Kernel_traitsIf13__nv_bfloat16fS2_fjLj5120ELj1ELj1ELj4ELj16ENS_18Kernel_traits_baseILj5120EfS2_fS2_fjLj128EEEEELb0ELb0ELb0ELb0EEEvNS_9BwdParamsE --------------------------
	.section	.nv.shared._ZN10layer_norm13ln_bwd_kernelINS_13Kernel_traitsIf13__nv_bfloat16fS2_fjLj5120ELj1ELj1ELj4ELj16ENS_18Kernel_traits_baseILj5120EfS2_fS2_fjLj128EEEEELb0ELb0ELb0ELb0EEEvNS_9BwdParamsE,"aw",@nobits
	.sectionflags	@""
	.align	16
	.zero		1024


//--------------------- .nv.shared._ZN10layer_norm13ln_bwd_kernelINS_13Kernel_traitsIf13__nv_bfloat16fS2_fjLj5120ELj1ELj1ELj4ELj16ENS_18Kernel_traits_baseILj5120EfS2_fS2_fjLj128EEEEELb0ELb0ELb0ELb1EEEvNS_9BwdParamsE --------------------------
	.section	.nv.shared._ZN10layer_norm13ln_bwd_kernelINS_13Kernel_traitsIf13__nv_bfloat16fS2_fjLj5120ELj1ELj1ELj4ELj16ENS_18Kernel_traits_baseILj5120EfS2_fS2_fjLj128EEEEELb0ELb0ELb0ELb1EEEvNS_9BwdParamsE,"aw",@nobits
	.sectionflags	@""
	.align	16
	.zero		1024


//--------------------- .nv.shared._ZN10layer_norm13ln_bwd_kernelINS_13Kernel_traitsIf13__nv_bfloat16fS2_fjLj5120ELj1ELj1ELj4ELj16ENS_18Kernel_traits_baseILj5120EfS2_fS2_fjLj128EEEEELb0ELb0ELb1ELb0EEEvNS_9BwdParamsE --------------------------
	.section	.nv.shared._ZN10layer_norm13ln_bwd_kernelINS_13Kernel_traitsIf13__nv_bfloat16fS2_fjLj5120ELj1ELj1ELj4ELj16ENS_18Kernel_traits_baseILj5120EfS2_fS2_fjLj128EEEEELb0ELb0ELb1ELb0EEEvNS_9BwdParamsE,"aw",@nobits
	.sectionflags	@""
	.align	16
	.zero		1024


//--------------------- .nv.shared._ZN10layer_norm13ln_bwd_kernelINS_13Kernel_traitsIf13__nv_bfloat16fS2_fjLj5120ELj1ELj1ELj4ELj16ENS_18Kernel_traits_baseILj5120EfS2_fS2_fjLj128EEEEELb0ELb0ELb1ELb1EEEvNS_9BwdParamsE --------------------------
	.section	.nv.shared._ZN10layer_norm13ln_bwd_kernelINS_13Kernel_traitsIf13__nv_bfloat16fS2_fjLj5120ELj1ELj1ELj4ELj16ENS_18Kernel_traits_baseILj5120EfS2_fS2_fjLj128EEEEELb0ELb0ELb1ELb1EEEvNS_9BwdParamsE,"aw",@nobits
	.sectionflags	@""
	.align	16
	.zero		1024


//--------------------- .nv.shared._ZN10layer_norm13ln_bwd_kernelINS_13Kernel_traitsIf13__nv_bfloat16fS2_fjLj5120ELj1ELj1ELj4ELj16ENS_18Kernel_traits_baseILj5120EfS2_fS2_fjLj128EEEEELb0ELb1ELb0ELb0EEEvNS_9BwdParamsE --------------------------
	.section	.nv.shared._ZN10layer_norm13ln_bwd_kernelINS_13Kernel_traitsIf13__nv_bfloat16fS2_fjLj5120ELj1ELj1ELj4ELj16ENS_18Kernel_traits_baseILj5120EfS2_fS2_fjLj128EEEEELb0ELb1ELb0ELb0EEEvNS_9BwdParamsE,"aw",@nobits
	.sectionflags	@""
	.align	16
	.zero		1024


//--------------------- .nv.shared._ZN10layer_norm13ln_bwd_kernelINS_13Kernel_traitsIf13__nv_bfloat16fS2_fjLj5120ELj1ELj1ELj4ELj16ENS_18Kernel_traits_baseILj5120EfS2_fS2_fjLj128EEEEELb0ELb1ELb0ELb1EEEvNS_9BwdParamsE --------------------------
	.section	.nv.shared._ZN10layer_norm13ln_bwd_kernelINS_13Kernel_traitsIf13__nv_bfloat16fS2_fjLj5120ELj1ELj1ELj4ELj16ENS_18Kernel_traits_baseILj5120EfS2_fS2_fjLj128EEEEELb0ELb1ELb0ELb1EEEvNS_9BwdParamsE,"aw",@nobits
	.sectionflags	@""
	.align	16
	.zero		1024


//--------------------- .nv.shared._ZN10layer_norm13ln_bwd_kernelINS_13Kernel_traitsIf13__nv_bfloat16fS2_fjLj5120ELj1ELj1ELj4ELj16ENS_18Kernel_traits_baseILj5120EfS2_fS2_fjLj128EEEEELb0ELb1ELb1ELb0EEEvNS_9BwdParamsE --------------------------
	.section	.nv.shared._ZN10layer_norm13ln_bwd_kernelINS_13Kernel_traitsIf13__nv_bfloat16fS2_fjLj5120ELj1ELj1ELj4ELj16ENS_18Kernel_traits_baseILj5120EfS2_fS2_fjLj128EEEEELb0ELb1ELb1ELb0EEEvNS_9BwdParamsE,"aw",@nobits
	.sectionflags	@""
	.align	16
	.zero		1024


//--------------------- .nv.shared._ZN10layer_norm13ln_bwd_kernelINS_13Kernel_traitsIf13__nv_bfloat16fS2_fjLj5120ELj1ELj1ELj4ELj16ENS_18Kernel_traits_baseILj5120EfS2_fS2_fjLj128EEEEELb0ELb1ELb1ELb1EEEvNS_9BwdParamsE --------------------------
	.section	.nv.shared._ZN10layer_norm13ln_bwd_kernelINS_13Kernel_traitsIf13__nv_bfloat16fS2_fjLj5120ELj1ELj1ELj4ELj16ENS_18Kernel_traits_baseILj5120EfS2_fS2_fjLj128EEEEELb0ELb1ELb1ELb1EEEvNS_9BwdParamsE,"aw",@nobits
	.sectionflags	@""
	.align	16
	.zero		1024


//--------------------- .nv.shared._ZN10layer_norm13ln_bwd_kernelINS_13Kernel_traitsIf13__nv_bfloat16fS2_fjLj5120ELj1ELj1ELj4ELj16ENS_18Kernel_traits_baseILj5120EfS2_fS2_fjLj128EEEEELb1ELb0ELb0ELb0EEEvNS_9BwdParamsE --------------------------
	.section	.nv.shared._ZN10layer_norm13ln_bwd_kernelINS_13Kernel_traitsIf13__nv_bfloat16fS2_fjLj5120ELj1ELj1ELj4ELj16ENS_18Kernel_traits_baseILj5120EfS2_fS2_fjLj128EEEEELb1ELb0ELb0ELb0EEEvNS_9BwdParamsE,"aw",@nobits
	.sectionflags	@""
	.align	16
	.zero		1024


//--------------------- .nv.shared._ZN10layer_norm13ln_bwd_kernelINS_13Kernel_traitsIf13__nv_bfloat16fS2_fjLj5120ELj1ELj1ELj4ELj16ENS_18Kernel_traits_baseILj5120EfS2_fS2_fjLj128EEEEELb1ELb0ELb0ELb1EEEvNS_9BwdParamsE --------------------------
	.section	.nv.shared._ZN10layer_norm13ln_bwd_kernelINS_13Kernel_traitsIf13__nv_bfloat16fS2_fjLj5120ELj1ELj1ELj4ELj16ENS_18Kernel_traits_baseILj5120EfS2_fS2_fjLj128EEEEELb1ELb0ELb0ELb1EEEvNS_9BwdParamsE,"aw",@nobits
	.sectionflags	@""
	.align	16
	.zero		1024


//--------------------- .nv.shared._ZN10layer_norm22ln_bwd_finalize_kernelINS_22Kernel_traits_finalizeILj5120Ef13__nv_bfloat16fS2_fjLb0ELj1024ELj4ENS_18Kernel_traits_baseILj5120EfS2_fS2_fjLj1024EEEEELb0ELb0EEEvNS_9BwdParamsE --------------------------
	.section	.nv.shared._ZN10layer_norm22ln_bwd_finalize_kernelINS_22Kernel_traits_finalizeILj5120Ef13__nv_bfloat16fS2_fjLb0ELj1024ELj4ENS_18Kernel_traits_baseILj5120EfS2_fS2_fjLj1024EEEEELb0ELb0EEEvNS_9BwdParamsE,"aw",@nobits
	.sectionflags	@""
	.align	16
.nv.shared._ZN10layer_norm22ln_bwd_finalize_kernelINS_22Kernel_traits_finalizeILj5120Ef13__nv_bfloat16fS2_fjLb0ELj1024ELj4ENS_18Kernel_traits_baseILj5120EfS2_fS2_fjLj1024EEEEELb0ELb0EEEvNS_9BwdParamsE:
	.zero		9472


//--------------------- .nv.shared._ZN10layer_norm13ln_bwd_kernelINS_13Kernel_traitsIf13__nv_bfloat16fS2_fjLj5120ELj1ELj1ELj4ELj16ENS_18Kernel_traits_baseILj5120EfS2_fS2_fjLj128EEEEELb1ELb0ELb1ELb0EEEvNS_9BwdParamsE --------------------------
	.section	.nv.shared._ZN10layer_norm13ln_bwd_kernelINS_13Kernel_traitsIf13__nv_bfloat16fS2_fjLj5120ELj1ELj1ELj4ELj16ENS_18Kernel_traits_baseILj5120EfS2_fS2_fjLj128EEEEELb1ELb0ELb1ELb0EEEvNS_9BwdParamsE,"aw",@nobits
	.sectionflags	@""
	.align	16
	.zero		1024


//--------------------- .nv.shared._ZN10layer_norm22ln_bwd_finalize_kernelINS_22Kernel_traits_finalizeILj5120Ef13__nv_bfloat16fS2_fjLb0ELj1024ELj4ENS_18Kernel_traits_baseILj5120EfS2_fS2_fjLj1024EEEEELb0ELb1EEEvNS_9BwdParamsE --------------------------
	.section	.nv.shared._ZN10layer_norm22ln_bwd_finalize_kernelINS_22Kernel_traits_finalizeILj5120Ef13__nv_bfloat16fS2_fjLb0ELj1024ELj4ENS_18Kernel_traits_baseILj5120EfS2_fS2_fjLj1024EEEEELb0ELb1EEEvNS_9BwdParamsE,"aw",@nobits
	.sectionflags	@""
	.align	16
.nv.shared._ZN10layer_norm22ln_bwd_finalize_kernelINS_22Kernel_traits_finalizeILj5120Ef13__nv_bfloat16fS2_fjLb0ELj1024ELj4ENS_18Kernel_traits_baseILj5120EfS2_fS2_fjLj1024EEEEELb0ELb1EEEvNS_9BwdParamsE:
	.zero		9472


//--------------------- .nv.shared._ZN10layer_norm13ln_bwd_kernelINS_13Kernel_traitsIf13__nv_bfloat16fS2_fjLj5120ELj1ELj1ELj4ELj16ENS_18Kernel_traits_baseILj5120EfS2_fS2_fjLj128EEEEELb1ELb0ELb1ELb1EEEvNS_9BwdParamsE --------------------------
	.section	.nv.shared._ZN10layer_norm13ln_bwd_kernelINS_13Kernel_traitsIf13__nv_bfloat16fS2_fjLj5120ELj1ELj1ELj4ELj16ENS_18Kernel_traits_baseILj5120EfS2_fS2_fjLj128EEEEELb1ELb0ELb1ELb1EEEvNS_9BwdParamsE,"aw",@nobits
	.sectionflags	@""
	.align	16
	.zero		1024


//--------------------- .nv.shared._ZN10layer_norm13ln_bwd_kernelINS_13Kernel_traitsIf13__nv_bfloat16fS2_fjLj5120ELj1ELj1ELj4ELj16ENS_18Kernel_traits_baseILj5120EfS2_fS2_fjLj128EEEEELb1ELb1ELb0ELb0EEEvNS_9BwdParamsE --------------------------
	.section	.nv.shared._ZN10layer_norm13ln_bwd_kernelINS_13Kernel_traitsIf13__nv_bfloat16fS2_fjLj5120ELj1ELj1ELj4ELj16ENS_18Kernel_traits_baseILj5120EfS2_fS2_fjLj128EEEEELb1ELb1ELb0ELb0EEEvNS_9BwdParamsE,"aw",@nobits
	.sectionflags	@""
	.align	16
	.zero		1024


//--------------------- .nv.shared._ZN10layer_norm13ln_bwd_kernelINS_13Kernel_traitsIf13__nv_bfloat16fS2_fjLj5120ELj1ELj1ELj4ELj16ENS_18Kernel_traits_baseILj5120EfS2_fS2_fjLj128EEEEELb1ELb1ELb0ELb1EEEvNS_9BwdParamsE --------------------------
	.section	.nv.shared._ZN10layer_norm13ln_bwd_kernelINS_13Kernel_traitsIf13__nv_bfloat16fS2_fjLj5120ELj1ELj1ELj4ELj16ENS_18Kernel_traits_baseILj5120EfS2_fS2_fjLj128EEEEELb1ELb1ELb0ELb1EEEvNS_9BwdParamsE,"aw",@nobits
	.sectionflags	@""
	.align	16
	.zero		1024


//--------------------- .nv.shared._ZN10layer_norm22ln_bwd_finalize_kernelINS_22Kernel_traits_finalizeILj5120Ef13__nv_bfloat16fS2_fjLb1ELj1024ELj4ENS_18Kernel_traits_baseILj5120EfS2_fS2_fjLj1024EEEEELb1ELb0EEEvNS_9BwdParamsE --------------------------
	.section	.nv.shared._ZN10layer_norm22ln_bwd_finalize_kernelINS_22Kernel_traits_finalizeILj5120Ef13__nv_bfloat16fS2_fjLb1ELj1024ELj4ENS_18Kernel_traits_baseILj5120EfS2_fS2_fjLj1024EEEEELb1ELb0EEEvNS_9BwdParamsE,"aw",@nobits
	.sectionflags	@""
	.align	16
.nv.shared._ZN10layer_norm22ln_bwd_finalize_kernelINS_22Kernel_traits_finalizeILj5120Ef13__nv_bfloat16fS2_fjLb1ELj1024ELj4ENS_18Kernel_traits_baseILj5120EfS2_fS2_fjLj1024EEEEELb1ELb0EEEvNS_9BwdParamsE:
	.zero		13696


//--------------------- .nv.shared._ZN10layer_norm13ln_bwd_kernelINS_13Kernel_traitsIf13__nv_bfloat16fS2_fjLj5120ELj1ELj1ELj4ELj16ENS_18Kernel_traits_baseILj5120EfS2_fS2_fjLj128EEEEELb1ELb1ELb1ELb0EEEvNS_9BwdParamsE --------------------------
	.section	.nv.shared._ZN10layer_norm13ln_bwd_kernelINS_13Kernel_traitsIf13__nv_bfloat16fS2_fjLj5120ELj1ELj1ELj4ELj16ENS_18Kernel_traits_baseILj5120EfS2_fS2_fjLj128EEEEELb1ELb1ELb1ELb0EEEvNS_9BwdParamsE,"aw",@nobits
	.sectionflags	@""
	.align	16
	.zero		1024


//--------------------- .nv.shared._ZN10layer_norm22ln_bwd_finalize_kernelINS_22Kernel_traits_finalizeILj5120Ef13__nv_bfloat16fS2_fjLb1ELj1024ELj4ENS_18Kernel_traits_baseILj5120EfS2_fS2_fjLj1024EEEEELb1ELb1EEEvNS_9BwdParamsE --------------------------
	.section	.nv.shared._ZN10layer_norm22ln_bwd_finalize_kernelINS_22Kernel_traits_finalizeILj5120Ef13__nv_bfloat16fS2_fjLb1ELj1024ELj4ENS_18Kernel_traits_baseILj5120EfS2_fS2_fjLj1024EEEEELb1ELb1EEEvNS_9BwdParamsE,"aw",@nobits
	.sectionflags	@""
	.align	16
.nv.shared._ZN10layer_norm22ln_bwd_finalize_kernelINS_22Kernel_traits_finalizeILj5120Ef13__nv_bfloat16fS2_fjLb1ELj1024ELj4ENS_18Kernel_traits_baseILj5120EfS2_fS2_fjLj1024EEEEELb1ELb1EEEvNS_9BwdParamsE:
	.zero		13696


//--------------------- .nv.shared._ZN10layer_norm13ln_bwd_kernelINS_13Kernel_traitsIf13__nv_bfloat16fS2_fjLj5120ELj1ELj1ELj4ELj16ENS_18Kernel_traits_baseILj5120EfS2_fS2_fjLj128EEEEELb1ELb1ELb1ELb1EEEvNS_9BwdParamsE --------------------------
	.section	.nv.shared._ZN10layer_norm13ln_bwd_kernelINS_13Kernel_traitsIf13__nv_bfloat16fS2_fjLj5120ELj1ELj1ELj4ELj16ENS_18Kernel_traits_baseILj5120EfS2_fS2_fjLj128EEEEELb1ELb1ELb1ELb1EEEvNS_9BwdParamsE,"aw",@nobits
	.sectionflags	@""
	.align	16
	.zero		1024


//--------------------- .nv.shared._ZN10layer_norm13ln_bwd_kernelINS_13Kernel_traitsIf6__halfS2_S2_fjLj5120ELj1ELj1ELj4ELj16ENS_18Kernel_traits_baseILj5120EfS2_S2_S2_fjLj128EEEEELb0ELb0ELb0ELb0EEEvNS_9BwdParamsE --------------------------
	.section	.nv.shared._ZN10layer_norm13ln_bwd_kernelINS_13Kernel_traitsIf6__halfS2_S2_fjLj5120ELj1ELj1ELj4ELj16ENS_18Kernel_traits_baseILj5120EfS2_S2_S2_fjLj128EEEEELb0ELb0ELb0ELb0EEEvNS_9BwdParamsE,"aw",@nobits
	.sectionflags	@""
	.align	16
	.zero		1024


//--------------------- .nv.shared._ZN10layer_norm13ln_bwd_kernelINS_13Kernel_traitsIf6__halfS2_S2_fjLj5120ELj1ELj1ELj4ELj16ENS_18Kernel_traits_baseILj5120EfS2_S2_S2_fjLj128EEEEELb0ELb0ELb0ELb1EEEvNS_9BwdParamsE --------------------------
	.section	.nv.shared._ZN10layer_norm13ln_bwd_kernelINS_13Kernel_traitsIf6__halfS2_S2_fjLj5120ELj1ELj1ELj4ELj16ENS_18Kernel_traits_baseILj5120EfS2_S2_S2_fjLj128EEEEELb0ELb0ELb0ELb1EEEvNS_9BwdParamsE,"aw",@nobits
	.sectionflags	@""
	.align	16
	.zero		1024


//--------------------- .nv.shared._ZN10layer_norm13ln_bwd_kernelINS_13Kernel_traitsIf6__halfS2_S2_fjLj5120ELj1ELj1ELj4ELj16ENS_18Kernel_traits_baseILj5120EfS2_S2_S2_fjLj128EEEEELb0ELb0ELb1ELb0EEEvNS_9BwdParamsE --------------------------
	.section	.nv.shared._ZN10layer_norm13ln_bwd_kernelINS_13Kernel_traitsIf6__halfS2_S2_fjLj5120ELj1ELj1ELj4ELj16ENS_18Kernel_traits_baseILj5120EfS2_S2_S2_fjLj128EEEEELb0ELb0ELb1ELb0EEEvNS_9BwdParamsE,"aw",@nobits
	.sectionflags	@""
	.align	16
	.zero		1024


//--------------------- .nv.shared._ZN10layer_norm13ln_bwd_kernelINS_13Kernel_traitsIf6__halfS2_S2_fjLj5120ELj1ELj1ELj4ELj16ENS_18Kernel_traits_baseILj5120EfS2_S2_S2_fjLj128EEEEELb0ELb0ELb1ELb1EEEvNS_9BwdParamsE --------------------------
	.section	.nv.shared._ZN10layer_norm13ln_bwd_kernelINS_13Kernel_traitsIf6__halfS2_S2_fjLj5120ELj1ELj1ELj4ELj16ENS_18Kernel_traits_baseILj5120EfS2_S2_S2_fjLj128EEEEELb0ELb0ELb1ELb1EEEvNS_9BwdParamsE,"aw",@nobits
	.sectionflags	@""
	.align	16
	.zero		1024


//--------------------- .nv.shared._ZN10layer_norm13ln_bwd_kernelINS_13Kernel_traitsIf6__halfS2_S2_fjLj5120ELj1ELj1ELj4ELj16ENS_18Kernel_traits_baseILj5120EfS2_S2_S2_fjLj128EEEEELb0ELb1ELb0ELb0EEEvNS_9BwdParamsE --------------------------
	.section	.nv.shared._ZN10layer_norm13ln_bwd_kernelINS_13Kernel_traitsIf6__halfS2_S2_fjLj5120ELj1ELj1ELj4ELj16ENS_18Kernel_traits_baseILj5120EfS2_S2_S2_fjLj128EEEEELb0ELb1ELb0ELb0EEEvNS_9BwdParamsE,"aw",@nobits
	.sectionflags	@""
	.align	16
	.zero		1024


//--------------------- .nv.shared._ZN10layer_norm13ln_bwd_kernelINS_13Kernel_traitsIf6__halfS2_S2_fjLj5120ELj1ELj1ELj4ELj16ENS_18Kernel_traits_baseILj5120EfS2_S2_S2_fjLj128EEEEELb0ELb1ELb0ELb1EEEvNS_9BwdParamsE --------------------------
	.section	.nv.shared._ZN10layer_norm13ln_bwd_kernelINS_13Kernel_traitsIf6__halfS2_S2_fjLj5120ELj1ELj1ELj4ELj16ENS_18Kernel_traits_baseILj5120EfS2_S2_S2_fjLj128EEEEELb0ELb1ELb0ELb1EEEvNS_9BwdParamsE,"aw",@nobits
	.sectionflags	@""
	.align	16
	.zero		1024


//--------------------- .nv.shared._ZN10layer_norm13ln_bwd_kernelINS_13Kernel_traitsIf6__halfS2_S2_fjLj5120ELj1ELj1ELj4ELj16ENS_18Kernel_traits_baseILj5120EfS2_S2_S2_fjLj128EEEEELb0ELb1ELb1ELb0EEEvNS_9BwdParamsE --------------------------
	.section	.nv.shared._ZN10layer_norm13ln_bwd_kernelINS_13Kernel_traitsIf6__halfS2_S2_fjLj5120ELj1ELj1ELj4ELj16ENS_18Kernel_traits_baseILj5120EfS2_S2_S2_fjLj128EEEEELb0ELb1ELb1ELb0EEEvNS_9BwdParamsE,"aw",@nobits
	.sectionflags	@""
	.align	16
	.zero		1024


//--------------------- .nv.shared._ZN10layer_norm13ln_bwd_kernelINS_13Kernel_traitsIf6__halfS2_S2_fjLj5120ELj1ELj1ELj4ELj16ENS_18Kernel_traits_baseILj5120EfS2_S2_S2_fjLj128EEEEELb0ELb1ELb1ELb1EEEvNS_9BwdParamsE --------------------------
	.section	.nv.shared._ZN10layer_norm13ln_bwd_kernelINS_13Kernel_traitsIf6__halfS2_S2_fjLj5120ELj1ELj1ELj4ELj16ENS_18Kernel_traits_baseILj5120EfS2_S2_S2_fjLj128EEEEELb0ELb1ELb1ELb1EEEvNS_9BwdParamsE,"aw",@nobits
	.sectionflags	@""
	.align	16
	.zero		1024


//--------------------- .nv.shared._ZN10layer_norm13ln_bwd_kernelINS_13Kernel_traitsIf6__halfS2_S2_fjLj5120ELj1ELj1ELj4ELj16ENS_18Kernel_traits_baseILj5120EfS2_S2_S2_fjLj128EEEEELb1ELb0ELb0ELb0EEEvNS_9BwdParamsE --------------------------
	.section	.nv.shared._ZN10layer_norm13ln_bwd_kernelINS_13Kernel_traitsIf6__halfS2_S2_fjLj5120ELj1ELj1ELj4ELj16ENS_18Kernel_traits_baseILj5120EfS2_S2_S2_fjLj128EEEEELb1ELb0ELb0ELb0EEEvNS_9BwdParamsE,"aw",@nobits
	.sectionflags	@""
	.align	16
	.zero		1024


//--------------------- .nv.shared._ZN10layer_norm13ln_bwd_kernelINS_13Kernel_traitsIf6__halfS2_S2_fjLj5120ELj1ELj1ELj4ELj16ENS_18Kernel_traits_baseILj5120EfS2_S2_S2_fjLj128EEEEELb1ELb0ELb0ELb1EEEvNS_9BwdParamsE --------------------------
	.section	.nv.shared._ZN10layer_norm13ln_bwd_kernelINS_13Kernel_traitsIf6__halfS2_S2_fjLj5120ELj1ELj1ELj4ELj16ENS_18Kernel_traits_baseILj5120EfS2_S2_S2_fjLj128EEEEELb1ELb0ELb0ELb1EEEvNS_9BwdParamsE,"aw",@nobits
	.sectionflags	@""
	.align	16
	.zero		1024


//--------------------- .nv.shared._ZN10layer_norm22ln_bwd_finalize_kernelINS_22Kernel_traits_finalizeILj5120Ef6__halfS2_S2_fjLb0ELj1024ELj4ENS_18Kernel_traits_baseILj5120EfS2_S2_S2_fjLj1024EEEEELb0ELb0EEEvNS_9BwdParamsE --------------------------
	.section	.nv.shared._ZN10layer_norm22ln_bwd_finalize_kernelINS_22Kernel_traits_finalizeILj5120Ef6__halfS2_S2_fjLb0ELj1024ELj4ENS_18Kernel_traits_baseILj5120EfS2_S2_S2_fjLj1024EEEEELb0ELb0EEEvNS_9BwdParamsE,"aw",@nobits
	.sectionflags	@""
	.align	16
.nv.shared._ZN10layer_norm22ln_bwd_finalize_kernelINS_22Kernel_traits_finalizeILj5120Ef6__halfS2_S2_fjLb0ELj1024ELj4ENS_18Kernel_traits_baseILj5120EfS2_S2_S2_fjLj1024EEEEELb0ELb0EEEvNS_9BwdParamsE:
	.zero		9472


//--------------------- .nv.shared._ZN10layer_norm13ln_bwd_kernelINS_13Kernel_traitsIf6__halfS2_S2_fjLj5120ELj1ELj1ELj4ELj16ENS_18Kernel_traits_baseILj5120EfS2_S2_S2_fjLj128EEEEELb1ELb0ELb1ELb0EEEvNS_9BwdParamsE --------------------------
	.section	.nv.shared._ZN10layer_norm13ln_bwd_kernelINS_13Kernel_traitsIf6__halfS2_S2_fjLj5120ELj1ELj1ELj4ELj16ENS_18Kernel_traits_baseILj5120EfS2_S2_S2_fjLj128EEEEELb1ELb0ELb1ELb0EEEvNS_9BwdParamsE,"aw",@nobits
	.sectionflags	@""
	.align	16
	.zero		1024


//--------------------- .nv.shared._ZN10layer_norm22ln_bwd_finalize_kernelINS_22Kernel_traits_finalizeILj5120Ef6__halfS2_S2_fjLb0ELj1024ELj4ENS_18Kernel_traits_baseILj5120EfS2_S2_S2_fjLj1024EEEEELb0ELb1EEEvNS_9BwdParamsE --------------------------
	.section	.nv.shared._ZN10layer_norm22ln_bwd_finalize_kernelINS_22Kernel_traits_finalizeILj5120Ef6__halfS2_S2_fjLb0ELj1024ELj4ENS_18Kernel_traits_baseILj5120EfS2_S2_S2_fjLj1024EEEEELb0ELb1EEEvNS_9BwdParamsE,"aw",@nobits
	.sectionflags	@""
	.align	16
.nv.shared._ZN10layer_norm22ln_bwd_finalize_kernelINS_22Kernel_traits_finalizeILj5120Ef6__halfS2_S2_fjLb0ELj1024ELj4ENS_18Kernel_traits_baseILj5120EfS2_S2_S2_fjLj1024EEEEELb0ELb1EEEvNS_9BwdParamsE:
	.zero		9472


//--------------------- .nv.shared._ZN10layer_norm13ln_bwd_kernelINS_13Kernel_traitsIf6__halfS2_S2_fjLj5120ELj1ELj1ELj4ELj16ENS_18Kernel_traits_baseILj5120EfS2_S2_S2_fjLj128EEEEELb1ELb0ELb1ELb1EEEvNS_9BwdParamsE --------------------------
	.section	.nv.shared._ZN10layer_norm13ln_bwd_kernelINS_13Kernel_traitsIf6__halfS2_S2_fjLj5120ELj1ELj1ELj4ELj16ENS_18Kernel_traits_baseILj5120EfS2_S2_S2_fjLj128EEEEELb1ELb0ELb1ELb1EEEvNS_9BwdParamsE,"aw",@nobits
	.sectionflags	@""
	.align	16
	.zero		1024


//--------------------- .nv.shared._ZN10layer_norm13ln_bwd_kernelINS_13Kernel_traitsIf6__halfS2_S2_fjLj5120ELj1ELj1ELj4ELj16ENS_18Kernel_traits_baseILj5120EfS2_S2_S2_fjLj128EEEEELb1ELb1ELb0ELb0EEEvNS_9BwdParamsE --------------------------
	.section	.nv.shared._ZN10layer_norm13ln_bwd_kernelINS_13Kernel_traitsIf6__halfS2_S2_fjLj5120ELj1ELj1ELj4ELj16ENS_18Kernel_traits_baseILj5120EfS2_S2_S2_fjLj128EEEEELb1ELb1ELb0ELb0EEEvNS_9BwdParamsE,"aw",@nobits
	.sectionflags	@""
	.align	16
	.zero		1024


//--------------------- .nv.shared._ZN10layer_norm13ln_bwd_kernelINS_13Kernel_traitsIf6__halfS2_S2_fjLj5120ELj1ELj1ELj4ELj16ENS_18Kernel_traits_baseILj5120EfS2_S2_S2_fjLj128EEEEELb1ELb1ELb0ELb1EEEvNS_9BwdParamsE --------------------------
	.section	.nv.shared._ZN10layer_norm13ln_bwd_kernelINS_13Kernel_traitsIf6__halfS2_S2_fjLj5120ELj1ELj1ELj4ELj16ENS_18Kernel_traits_baseILj5120EfS2_S2_S2_fjLj128EEEEELb1ELb1ELb0ELb1EEEvNS_9BwdParamsE,"aw",@nobits
	.sectionflags	@""
	.align	16
	.zero		1024


//--------------------- .nv.shared._ZN10layer_norm22ln_bwd_finalize_kernelINS_22Kernel_traits_finalizeILj5120Ef6__halfS2_S2_fjLb1ELj1024ELj4ENS_18Kernel_traits_baseILj5120EfS2_S2_S2_fjLj1024EEEEELb1ELb0EEEvNS_9BwdParamsE --------------------------
	.section	.nv.shared._ZN10layer_norm22ln_bwd_finalize_kernelINS_22Kernel_traits_finalizeILj5120Ef6__halfS2_S2_fjLb1ELj1024ELj4ENS_18Kernel_traits_baseILj5120EfS2_S2_S2_fjLj1024EEEEELb1ELb0EEEvNS_9BwdParamsE,"aw",@nobits
	.sectionflags	@""
	.align	16
.nv.shared._ZN10layer_norm22ln_bwd_finalize_kernelINS_22Kernel_traits_finalizeILj5120Ef6__halfS2_S2_fjLb1ELj1024ELj4ENS_18Kernel_traits_baseILj5120EfS2_S2_S2_fjLj1024EEEEELb1ELb0EEEvNS_9BwdParamsE:
	.zero		13696


//--------------------- .nv.shared._ZN10layer_norm13ln_bwd_kernelINS_13Kernel_traitsIf6__halfS2_S2_fjLj5120ELj1ELj1ELj4ELj16ENS_18Kernel_traits_baseILj5120EfS2_S2_S2_fjLj128EEEEELb1ELb1ELb1ELb0EEEvNS_9BwdParamsE --------------------------
	.section	.nv.shared._ZN10layer_norm13ln_bwd_kernelINS_13Kernel_traitsIf6__halfS2_S2_fjLj5120ELj1ELj1ELj4ELj16ENS_18Kernel_traits_baseILj5120EfS2_S2_S2_fjLj128EEEEELb1ELb1ELb1ELb0EEEvNS_9BwdParamsE,"aw",@nobits
	.sectionflags	@""
	.align	16
	.zero		1024


//--------------------- .nv.shared._ZN10layer_norm22ln_bwd_finalize_kernelINS_22Kernel_traits_finalizeILj5120Ef6__halfS2_S2_fjLb1ELj1024ELj4ENS_18Kernel_traits_baseILj5120EfS2_S2_S2_fjLj1024EEEEELb1ELb1EEEvNS_9BwdParamsE --------------------------
	.section	.nv.shared._ZN10layer_norm22ln_bwd_finalize_kernelINS_22Kernel_traits_finalizeILj5120Ef6__halfS2_S2_fjLb1ELj1024ELj4ENS_18Kernel_traits_baseILj5120EfS2_S2_S2_fjLj1024EEEEELb1ELb1EEEvNS_9BwdParamsE,"aw",@nobits
	.sectionflags	@""
	.align	16
.nv.shared._ZN10layer_norm22ln_bwd_finalize_kernelINS_22Kernel_traits_finalizeILj5120Ef6__halfS2_S2_fjLb1ELj1024ELj4ENS_18Kernel_traits_baseILj5120EfS2_S2_S2_fjLj1024EEEEELb1ELb1EEEvNS_9BwdParamsE:
	.zero		13696


//--------------------- .nv.shared._ZN10layer_norm13ln_bwd_kernelINS_13Kernel_traitsIf6__halfS2_S2_fjLj5120ELj1ELj1ELj4ELj16ENS_18Kernel_traits_baseILj5120EfS2_S2_S2_fjLj128EEEEELb1ELb1ELb1ELb1EEEvNS_9BwdParamsE --------------------------
	.section	.nv.shared._ZN10layer_norm13ln_bwd_kernelINS_13Kernel_traitsIf6__halfS2_S2_fjLj5120ELj1ELj1ELj4ELj16ENS_18Kernel_traits_baseILj5120EfS2_S2_S2_fjLj128EEEEELb1ELb1ELb1ELb1EEEvNS_9BwdParamsE,"aw",@nobits
	.sectionflags	@""
	.align	16
	.zero		1024


//--------------------- .nv.shared._ZN10layer_norm13ln_bwd_kernelINS_13Kernel_traitsI6__halfS2_fS2_fjLj5120ELj1ELj1ELj4ELj16ENS_18Kernel_traits_baseILj5120ES2_S2_fS2_fjLj128EEEEELb0ELb0ELb0ELb0EEEvNS_9BwdParamsE --------------------------
	.section	.nv.shared._ZN10layer_norm13ln_bwd_kernelINS_13Kernel_traitsI6__halfS2_fS2_fjLj5120ELj1ELj1ELj4ELj16ENS_18Kernel_traits_baseILj5120ES2_S2_fS2_fjLj128EEEEELb0ELb0ELb0ELb0EEEvNS_9BwdParamsE,"aw",@nobits
	.sectionflags	@""
	.align	16
	.zero		1024


//--------------------- .nv.shared._ZN10layer_norm13ln_bwd_kernelINS_13Kernel_traitsI6__halfS2_fS2_fjLj5120ELj1ELj1ELj4ELj16ENS_18Kernel_traits_baseILj5120ES2_S2_fS2_fjLj128EEEEELb0ELb0ELb0ELb1EEEvNS_9BwdParamsE --------------------------
	.section	.nv.shared._ZN10layer_norm13ln_bwd_kernelINS_13Kernel_traitsI6__halfS2_fS2_fjLj5120ELj1ELj1ELj4ELj16ENS_18Kernel_traits_baseILj5120ES2_S2_fS2_fjLj128EEEEELb0ELb0ELb0ELb1EEEvNS_9BwdParamsE,"aw",@nobits
	.sectionflags	@""
	.align	16
	.zero		1024


//--------------------- .nv.shared._ZN10layer_norm13ln_bwd_kernelINS_13Kernel_traitsI6__halfS2_fS2_fjLj5120ELj1ELj1ELj4ELj16ENS_18Kernel_traits_baseILj5120ES2_S2_fS2_fjLj128EEEEELb0ELb0ELb1ELb0EEEvNS_9BwdParamsE --------------------------
	.section	.nv.shared._ZN10layer_norm13ln_bwd_kernelINS_13Kernel_traitsI6__halfS2_fS2_fjLj5120ELj1ELj1ELj4ELj16ENS_18Kernel_traits_baseILj5120ES2_S2_fS2_fjLj128EEEEELb0ELb0ELb1ELb0EEEvNS_9BwdParamsE,"aw",@nobits
	.sectionflags	@""
	.align	16
	.zero		1024


//--------------------- .nv.shared._ZN10layer_norm13ln_bwd_kernelINS_13Kernel_traitsI6__halfS2_fS2_fjLj5120ELj1ELj1ELj4ELj16ENS_18Kernel_traits_baseILj5120ES2_S2_fS2_fjLj128EEEEELb0ELb0ELb1ELb1EEEvNS_9BwdParamsE --------------------------
	.section	.nv.shared._ZN10layer_norm13ln_bwd_kernelINS_13Kernel_traitsI6__halfS2_fS2_fjLj5120ELj1ELj1ELj4ELj16ENS_18Kernel_traits_baseILj5120ES2_S2_fS2_fjLj128EEEEELb0ELb0ELb1ELb1EEEvNS_9BwdParamsE,"aw",@nobits
	.sectionflags	@""
	.align	16
	.zero		1024


//--------------------- .nv.shared._ZN10layer_norm13ln_bwd_kernelINS_13Kernel_traitsI6__halfS2_fS2_fjLj5120ELj1ELj1ELj4ELj16ENS_18Kernel_traits_baseILj5120ES2_S2_fS2_fjLj128EEEEELb0ELb1ELb0ELb0EEEvNS_9BwdParamsE --------------------------
	.section	.nv.shared._ZN10layer_norm13ln_bwd_kernelINS_13Kernel_traitsI6__halfS2_fS2_fjLj5120ELj1ELj1ELj4ELj16ENS_18Kernel_traits_baseILj5120ES2_S2_fS2_fjLj128EEEEELb0ELb1ELb0ELb0EEEvNS_9BwdParamsE,"aw",@nobits
	.sectionflags	@""
	.align	16
	.zero		1024


//--------------------- .nv.shared._ZN10layer_norm13ln_bwd_kernelINS_13Kernel_traitsI6__halfS2_fS2_fjLj5120ELj1ELj1ELj4ELj16ENS_18Kernel_traits_baseILj5120ES2_S2_fS2_fjLj128EEEEELb0ELb1ELb0ELb1EEEvNS_9BwdParamsE --------------------------
	.section	.nv.shared._ZN10layer_norm13ln_bwd_kernelINS_13Kernel_traitsI6__halfS2_fS2_fjLj5120ELj1ELj1ELj4ELj16ENS_18Kernel_traits_baseILj5120ES2_S2_fS2_fjLj128EEEEELb0ELb1ELb0ELb1EEEvNS_9BwdParamsE,"aw",@nobits
	.sectionflags	@""
	.align	16
	.zero		1024


//--------------------- .nv.shared._ZN10layer_norm13ln_bwd_kernelINS_13Kernel_traitsI6__halfS2_fS2_fjLj5120ELj1ELj1ELj4ELj16ENS_18Kernel_traits_baseILj5120ES2_S2_fS2_fjLj128EEEEELb0ELb1ELb1ELb0EEEvNS_9BwdParamsE --------------------------
	.section	.nv.shared._ZN10layer_norm13ln_bwd_kernelINS_13Kernel_traitsI6__halfS2_fS2_fjLj5120ELj1ELj1ELj4ELj16ENS_18Kernel_traits_baseILj5120ES2_S2_fS2_fjLj128EEEEELb0ELb1ELb1ELb0EEEvNS_9BwdParamsE,"aw",@nobits
	.sectionflags	@""
	.align	16
	.zero		1024


//--------------------- .nv.shared._ZN10layer_norm13ln_bwd_kernelINS_13Kernel_traitsI6__halfS2_fS2_fjLj5120ELj1ELj1ELj4ELj16ENS_18Kernel_traits_baseILj5120ES2_S2_fS2_fjLj128EEEEELb0ELb1ELb1ELb1EEEvNS_9BwdParamsE --------------------------
	.section	.nv.shared._ZN10layer_norm13ln_bwd_kernelINS_13Kernel_traitsI6__halfS2_fS2_fjLj5120ELj1ELj1ELj4ELj16ENS_18Kernel_traits_baseILj5120ES2_S2_fS2_fjLj128EEEEELb0ELb1ELb1ELb1EEEvNS_9BwdParamsE,"aw",@nobits
	.sectionflags	@""
	.align	16
	.zero		1024


//--------------------- .nv.shared._ZN10layer_norm13ln_bwd_kernelINS_13Kernel_traitsI6__halfS2_fS2_fjLj5120ELj1ELj1ELj4ELj16ENS_18Kernel_traits_baseILj5120ES2_S2_fS2_fjLj128EEEEELb1ELb0ELb0ELb0EEEvNS_9BwdParamsE --------------------------
	.section	.nv.shared._ZN10layer_norm13ln_bwd_kernelINS_13Kernel_traitsI6__halfS2_fS2_fjLj5120ELj1ELj1ELj4ELj16ENS_18Kernel_traits_baseILj5120ES2_S2_fS2_fjLj128EEEEELb1ELb0ELb0ELb0EEEvNS_9BwdParamsE,"aw",@nobits
	.sectionflags	@""
	.align	16
	.zero		1024


//--------------------- .nv.shared._ZN10layer_norm13ln_bwd_kernelINS_13Kernel_traitsI6__halfS2_fS2_fjLj5120ELj1ELj1ELj4ELj16ENS_18Kernel_traits_baseILj5120ES2_S2_fS2_fjLj128EEEEELb1ELb0ELb0ELb1EEEvNS_9BwdParamsE --------------------------
	.section	.nv.shared._ZN10layer_norm13ln_bwd_kernelINS_13Kernel_traitsI6__halfS2_fS2_fjLj5120ELj1ELj1ELj4ELj16ENS_18Kernel_traits_baseILj5120ES2_S2_fS2_fjLj128EEEEELb1ELb0ELb0ELb1EEEvNS_9BwdParamsE,"aw",@nobits
	.sectionflags	@""
	.align	16
	.zero		1024


//--------------------- .nv.shared._ZN10layer_norm22ln_bwd_finalize_kernelINS_22Kernel_traits_finalizeILj5120E6__halfS2_fS2_fjLb0ELj1024ELj4ENS_18Kernel_traits_baseILj5120ES2_S2_fS2_fjLj1024EEEEELb0ELb0EEEvNS_9BwdParamsE --------------------------
	.section	.nv.shared._ZN10layer_norm22ln_bwd_finalize_kernelINS_22Kernel_traits_finalizeILj5120E6__halfS2_fS2_fjLb0ELj1024ELj4ENS_18Kernel_traits_baseILj5120ES2_S2_fS2_fjLj1024EEEEELb0ELb0EEEvNS_9BwdParamsE,"aw",@nobits
	.sectionflags	@""
	.align	16
.nv.shared._ZN10layer_norm22ln_bwd_finalize_kernelINS_22Kernel_traits_finalizeILj5120E6__halfS2_fS2_fjLb0ELj1024ELj4ENS_18Kernel_traits_baseILj5120ES2_S2_fS2_fjLj1024EEEEELb0ELb0EEEvNS_9BwdParamsE:
	.zero		9472


//--------------------- .nv.shared._ZN10layer_norm13ln_bwd_kernelINS_13Kernel_traitsI6__halfS2_fS2_fjLj5120ELj1ELj1ELj4ELj16ENS_18Kernel_traits_baseILj5120ES2_S2_fS2_fjLj128EEEEELb1ELb0ELb1ELb0EEEvNS_9BwdParamsE --------------------------
	.section	.nv.shared._ZN10layer_norm13ln_bwd_kernelINS_13Kernel_traitsI6__halfS2_fS2_fjLj5120ELj1ELj1ELj4ELj16ENS_18Kernel_traits_baseILj5120ES2_S2_fS2_fjLj128EEEEELb1ELb0ELb1ELb0EEEvNS_9BwdParamsE,"aw",@nobits
	.sectionflags	@""
	.align	16
	.zero		1024


//--------------------- .nv.shared._ZN10layer_norm22ln_bwd_finalize_kernelINS_22Kernel_traits_finalizeILj5120E6__halfS2_fS2_fjLb0ELj1024ELj4ENS_18Kernel_traits_baseILj5120ES2_S2_fS2_fjLj1024EEEEELb0ELb1EEEvNS_9BwdParamsE --------------------------
	.section	.nv.shared._ZN10layer_norm22ln_bwd_finalize_kernelINS_22Kernel_traits_finalizeILj5120E6__halfS2_fS2_fjLb0ELj1024ELj4ENS_18Kernel_traits_baseILj5120ES2_S2_fS2_fjLj1024EEEEELb0ELb1EEEvNS_9BwdParamsE,"aw",@nobits
	.sectionflags	@""
	.align	16
.nv.shared._ZN10layer_norm22ln_bwd_finalize_kernelINS_22Kernel_traits_finalizeILj5120E6__halfS2_fS2_fjLb0ELj1024ELj4ENS_18Kernel_traits_baseILj5120ES2_S2_fS2_fjLj1024EEEEELb0ELb1EEEvNS_9BwdParamsE:
	.zero		9472


//--------------------- .nv.shared._ZN10layer_norm13ln_bwd_kernelINS_13Kernel_traitsI6__halfS2_fS2_fjLj5120ELj1ELj1ELj4ELj16ENS_18Kernel_traits_baseILj5120ES2_S2_fS2_fjLj128EEEEELb1ELb0ELb1ELb1EEEvNS_9BwdParamsE --------------------------
	.section	.nv.shared._ZN10layer_norm13ln_bwd_kernelINS_13Kernel_traitsI6__halfS2_fS2_fjLj5120ELj1ELj1ELj4ELj16ENS_18Kernel_traits_baseILj5120ES2_S2_fS2_fjLj128EEEEELb1ELb0ELb1ELb1EEEvNS_9BwdParamsE,"aw",@nobits
	.sectionflags	@""
	.align	16
	.zero		1024


//--------------------- .nv.shared._ZN10layer_norm13ln_bwd_kernelINS_13Kernel_traitsI6__halfS2_fS2_fjLj5120ELj1ELj1ELj4ELj16ENS_18Kernel_traits_baseILj5120ES2_S2_fS2_fjLj128EEEEELb1ELb1ELb0ELb0EEEvNS_9BwdParamsE --------------------------
	.section	.nv.shared._ZN10layer_norm13ln_bwd_kernelINS_13Kernel_traitsI6__halfS2_fS2_fjLj5120ELj1ELj1ELj4ELj16ENS_18Kernel_traits_baseILj5120ES2_S2_fS2_fjLj128EEEEELb1ELb1ELb0ELb0EEEvNS_9BwdParamsE,"aw",@nobits
	.sectionflags	@""
	.align	16
	.zero		1024


//--------------------- .nv.shared._ZN10layer_norm13ln_bwd_kernelINS_13Kernel_traitsI6__halfS2_fS2_fjLj5120ELj1ELj1ELj4ELj16ENS_18Kernel_traits_baseILj5120ES2_S2_fS2_fjLj128EEEEELb1ELb1ELb0ELb1EEEvNS_9BwdParamsE --------------------------
	.section	.nv.shared._ZN10layer_norm13ln_bwd_kernelINS_13Kernel_traitsI6__halfS2_fS2_fjLj5120ELj1ELj1ELj4ELj16ENS_18Kernel_traits_baseILj5120ES2_S2_fS2_fjLj128EEEEELb1ELb1ELb0ELb1EEEvNS_9BwdParamsE,"aw",@nobits
	.sectionflags	@""
	.align	16
	.zero		1024


//--------------------- .nv.shared._ZN10layer_norm22ln_bwd_finalize_kernelINS_22Kernel_traits_finalizeILj5120E6__halfS2_fS2_fjLb1ELj1024ELj4ENS_18Kernel_traits_baseILj5120ES2_S2_fS2_fjLj1024EEEEELb1ELb0EEEvNS_9BwdParamsE --------------------------
	.section	.nv.shared._ZN10layer_norm22ln_bwd_finalize_kernelINS_22Kernel_traits_finalizeILj5120E6__halfS2_fS2_fjLb1ELj1024ELj4ENS_18Kernel_traits_baseILj5120ES2_S2_fS2_fjLj1024EEEEELb1ELb0EEEvNS_9BwdParamsE,"aw",@nobits
	.sectionflags	@""
	.align	16
.nv.shared._ZN10layer_norm22ln_bwd_finalize_kernelINS_22Kernel_traits_finalizeILj5120E6__halfS2_fS2_fjLb1ELj1024ELj4ENS_18Kernel_traits_baseILj5120ES2_S2_fS2_fjLj1024EEEEELb1ELb0EEEvNS_9BwdParamsE:
	.zero		13696


//--------------------- .nv.shared._ZN10layer_norm13ln_bwd_kernelINS_13Kernel_traitsI6__halfS2_fS2_fjLj5120ELj1ELj1ELj4ELj16ENS_18Kernel_traits_baseILj5120ES2_S2_fS2_fjLj128EEEEELb1ELb1ELb1ELb0EEEvNS_9BwdParamsE --------------------------
	.section	.nv.shared._ZN10layer_norm13ln_bwd_kernelINS_13Kernel_traitsI6__halfS2_fS2_fjLj5120ELj1ELj1ELj4ELj16ENS_18Kernel_traits_baseILj5120ES2_S2_fS2_fjLj128EEEEELb1ELb1ELb1ELb0EEEvNS_9BwdParamsE,"aw",@nobits
	.sectionflags	@""
	.align	16
	.zero		1024


//--------------------- .nv.shared._ZN10layer_norm22ln_bwd_finalize_kernelINS_22Kernel_traits_finalizeILj5120E6__halfS2_fS2_fjLb1ELj1024ELj4ENS_18Kernel_traits_baseILj5120ES2_S2_fS2_fjLj1024EEEEELb1ELb1EEEvNS_9BwdParamsE --------------------------
	.section	.nv.shared._ZN10layer_norm22ln_bwd_finalize_kernelINS_22Kernel_traits_finalizeILj5120E6__halfS2_fS2_fjLb1ELj1024ELj4ENS_18Kernel_traits_baseILj5120ES2_S2_fS2_fjLj1024EEEEELb1ELb1EEEvNS_9BwdParamsE,"aw",@nobits
	.sectionflags	@""
	.align	16
.nv.shared._ZN10layer_norm22ln_bwd_finalize_kernelINS_22Kernel_traits_finalizeILj5120E6__halfS2_fS2_fjLb1ELj1024ELj4ENS_18Kernel_traits_baseILj5120ES2_S2_fS2_fjLj1024EEEEELb1ELb1EEEvNS_9BwdParamsE:
	.zero		13696


//--------------------- .nv.shared._ZN10layer_norm13ln_bwd_kernelINS_13Kernel_traitsI6__halfS2_fS2_fjLj5120ELj1ELj1ELj4ELj16ENS_18Kernel_traits_baseILj5120ES2_S2_fS2_fjLj128EEEEELb1ELb1ELb1ELb1EEEvNS_9BwdParamsE --------------------------
	.section	.nv.shared._ZN10layer_norm13ln_bwd_kernelINS_13Kernel_traitsI6__halfS2_fS2_fjLj5120ELj1ELj1ELj4ELj16ENS_18Kernel_traits_baseILj5120ES2_S2_fS2_fjLj128EEEEELb1ELb1ELb1ELb1EEEvNS_9BwdParamsE,"aw",@nobits
	.sectionflags	@""
	.align	16
	.zero		1024


//--------------------- .nv.shared._ZN10layer_norm13ln_bwd_kernelINS_13Kernel_traitsIf6__halffS2_fjLj5120ELj1ELj1ELj4ELj16ENS_18Kernel_traits_baseILj5120EfS2_fS2_fjLj128EEEEELb0ELb0ELb0ELb0EEEvNS_9BwdParamsE --------------------------
	.section	.nv.shared._ZN10layer_norm13ln_bwd_kernelINS_13Kernel_traitsIf6__halffS2_fjLj5120ELj1ELj1ELj4ELj16ENS_18Kernel_traits_baseILj5120EfS2_fS2_fjLj128EEEEELb0ELb0ELb0ELb0EEEvNS_9BwdParamsE,"aw",@nobits
	.sectionflags	@""
	.align	16
	.zero		1024


//--------------------- .nv.shared._ZN10layer_norm13ln_bwd_kernelINS_13Kernel_traitsIf6__halffS2_fjLj5120ELj1ELj1ELj4ELj16ENS_18Kernel_traits_baseILj5120EfS2_fS2_fjLj128EEEEELb0ELb0ELb0ELb1EEEvNS_9BwdParamsE --------------------------
	.section	.nv.shared._ZN10layer_norm13ln_bwd_kernelINS_13Kernel_traitsIf6__halffS2_fjLj5120ELj1ELj1ELj4ELj16ENS_18Kernel_traits_baseILj5120EfS2_fS2_fjLj128EEEEELb0ELb0ELb0ELb1EEEvNS_9BwdParamsE,"aw",@nobits
	.sectionflags	@""
	.align	16
	.zero		1024


//--------------------- .nv.shared._ZN10layer_norm13ln_bwd_kernelINS_13Kernel_traitsIf6__halffS2_fjLj5120ELj1ELj1ELj4ELj16ENS_18Kernel_traits_baseILj5120EfS2_fS2_fjLj128EEEEELb0ELb0ELb1ELb0EEEvNS_9BwdParamsE --------------------------
	.section	.nv.shared._ZN10layer_norm13ln_bwd_kernelINS_13Kernel_traitsIf6__halffS2_fjLj5120ELj1ELj1ELj4ELj16ENS_18Kernel_traits_baseILj5120EfS2_fS2_fjLj128EEEEELb0ELb0ELb1ELb0EEEvNS_9BwdParamsE,"aw",@nobits
	.sectionflags	@""
	.align	16
	.zero		1024


//--------------------- .nv.shared._ZN10layer_norm13ln_bwd_kernelINS_13Kernel_traitsIf6__halffS2_fjLj5120ELj1ELj1ELj4ELj16ENS_18Kernel_traits_baseILj5120EfS2_fS2_fjLj128EEEEELb0ELb0ELb1ELb1EEEvNS_9BwdParamsE --------------------------
	.section	.nv.shared._ZN10layer_norm13ln_bwd_kernelINS_13Kernel_traitsIf6__halffS2_fjLj5120ELj1ELj1ELj4ELj16ENS_18Kernel_traits_baseILj5120EfS2_fS2_fjLj128EEEEELb0ELb0ELb1ELb1EEEvNS_9BwdParamsE,"aw",@nobits
	.sectionflags	@""
	.align	16
	.zero		1024


//--------------------- .nv.shared._ZN10layer_norm13ln_bwd_kernelINS_13Kernel_traitsIf6__halffS2_fjLj5120ELj1ELj1ELj4ELj16ENS_18Kernel_traits_baseILj5120EfS2_fS2_fjLj128EEEEELb0ELb1ELb0ELb0EEEvNS_9BwdParamsE --------------------------
	.section	.nv.shared._ZN10layer_norm13ln_bwd_kernelINS_13Kernel_traitsIf6__halffS2_fjLj5120ELj1ELj1ELj4ELj16ENS_18Kernel_traits_baseILj5120EfS2_fS2_fjLj128EEEEELb0ELb1ELb0ELb0EEEvNS_9BwdParamsE,"aw",@nobits
	.sectionflags	@""
	.align	16
	.zero		1024


//--------------------- .nv.shared._ZN10layer_norm13ln_bwd_kernelINS_13Kernel_traitsIf6__halffS2_fjLj5120ELj1ELj1ELj4ELj16ENS_18Kernel_traits_baseILj5120EfS2_fS2_fjLj128EEEEELb0ELb1ELb0ELb1EEEvNS_9BwdParamsE --------------------------
	.section	.nv.shared._ZN10layer_norm13ln_bwd_kernelINS_13Kernel_traitsIf6__halffS2_fjLj5120ELj1ELj1ELj4ELj16ENS_18Kernel_traits_baseILj5120EfS2_fS2_fjLj128EEEEELb0ELb1ELb0ELb1EEEvNS_9BwdParamsE,"aw",@nobits
	.sectionflags	@""
	.align	16
	.zero		1024


//--------------------- .nv.shared._ZN10layer_norm13ln_bwd_kernelINS_13Kernel_traitsIf6__halffS2_fjLj5120ELj1ELj1ELj4ELj16ENS_18Kernel_traits_baseILj5120EfS2_fS2_fjLj128EEEEELb0ELb1ELb1ELb0EEEvNS_9BwdParamsE --------------------------
	.section	.nv.shared._ZN10layer_norm13ln_bwd_kernelINS_13Kernel_traitsIf6__halffS2_fjLj5120ELj1ELj1ELj4ELj16ENS_18Kernel_traits_baseILj5120EfS2_fS2_fjLj128EEEEELb0ELb1ELb1ELb0EEEvNS_9BwdParamsE,"aw",@nobits
	.sectionflags	@""
	.align	16
	.zero		1024


//--------------------- .nv.shared._ZN10layer_norm13ln_bwd_kernelINS_13Kernel_traitsIf6__halffS2_fjLj5120ELj1ELj1ELj4ELj16ENS_18Kernel_traits_baseILj5120EfS2_fS2_fjLj128EEEEELb0ELb1ELb1ELb1EEEvNS_9BwdParamsE --------------------------
	.section	.nv.shared._ZN10layer_norm13ln_bwd_kernelINS_13Kernel_traitsIf6__halffS2_fjLj5120ELj1ELj1ELj4ELj16ENS_18Kernel_traits_baseILj5120EfS2_fS2_fjLj128EEEEELb0ELb1ELb1ELb1EEEvNS_9BwdParamsE,"aw",@nobits
	.sectionflags	@""
	.align	16
	.zero		1024


//--------------------- .nv.shared._ZN10layer_norm13ln_bwd_kernelINS_13Kernel_traitsIf6__halffS2_fjLj5120ELj1ELj1ELj4ELj16ENS_18Kernel_traits_baseILj5120EfS2_fS2_fjLj128EEEEELb1ELb0ELb0ELb0EEEvNS_9BwdParamsE --------------------------
	.section	.nv.shared._ZN10layer_norm13ln_bwd_kernelINS_13Kernel_traitsIf6__halffS2_fjLj5120ELj1ELj1ELj4ELj16ENS_18Kernel_traits_baseILj5120EfS2_fS2_fjLj128EEEEELb1ELb0ELb0ELb0EEEvNS_9BwdParamsE,"aw",@nobits
	.sectionflags	@""
	.align	16
	.zero		1024


//--------------------- .nv.shared._ZN10layer_norm13ln_bwd_kernelINS_13Kernel_traitsIf6__halffS2_fjLj5120ELj1ELj1ELj4ELj16ENS_18Kernel_traits_baseILj5120EfS2_fS2_fjLj128EEEEELb1ELb0ELb0ELb1EEEvNS_9BwdParamsE --------------------------
	.section	.nv.shared._ZN10layer_norm13ln_bwd_kernelINS_13Kernel_traitsIf6__halffS2_fjLj5120ELj1ELj1ELj4ELj16ENS_18Kernel_traits_baseILj5120EfS2_fS2_fjLj128EEEEELb1ELb0ELb0ELb1EEEvNS_9BwdParamsE,"aw",@nobits
	.sectionflags	@""
	.align	16
	.zero		1024


//--------------------- .nv.shared._ZN10layer_norm22ln_bwd_finalize_kernelINS_22Kernel_traits_finalizeILj5120Ef6__halffS2_fjLb0ELj1024ELj4ENS_18Kernel_traits_baseILj5120EfS2_fS2_fjLj1024EEEEELb0ELb0EEEvNS_9BwdParamsE --------------------------
	.section	.nv.shared._ZN10layer_norm22ln_bwd_finalize_kernelINS_22Kernel_traits_finalizeILj5120Ef6__halffS2_fjLb0ELj1024ELj4ENS_18Kernel_traits_baseILj5120EfS2_fS2_fjLj1024EEEEELb0ELb0EEEvNS_9BwdParamsE,"aw",@nobits
	.sectionflags	@""
	.align	16
.nv.shared._ZN10layer_norm22ln_bwd_finalize_kernelINS_22Kernel_traits_finalizeILj5120Ef6__halffS2_fjLb0ELj1024ELj4ENS_18Kernel_traits_baseILj5120EfS2_fS2_fjLj1024EEEEELb0ELb0EEEvNS_9BwdParamsE:
	.zero		9472


//--------------------- .nv.shared._ZN10layer_norm13ln_bwd_kernelINS_13Kernel_traitsIf6__halffS2_fjLj5120ELj1ELj1ELj4ELj16ENS_18Kernel_traits_baseILj5120EfS2_fS2_fjLj128EEEEELb1ELb0ELb1ELb0EEEvNS_9BwdParamsE --------------------------
	.section	.nv.shared._ZN10layer_norm13ln_bwd_kernelINS_13Kernel_traitsIf6__halffS2_fjLj5120ELj1ELj1ELj4ELj16ENS_18Kernel_traits_baseILj5120EfS2_fS2_fjLj128EEEEELb1ELb0ELb1ELb0EEEvNS_9BwdParamsE,"aw",@nobits
	.sectionflags	@""
	.align	16
	.zero		1024


//--------------------- .nv.shared._ZN10layer_norm22ln_bwd_finalize_kernelINS_22Kernel_traits_finalizeILj5120Ef6__halffS2_fjLb0ELj1024ELj4ENS_18Kernel_traits_baseILj5120EfS2_fS2_fjLj1024EEEEELb0ELb1EEEvNS_9BwdParamsE --------------------------
	.section	.nv.shared._ZN10layer_norm22ln_bwd_finalize_kernelINS_22Kernel_traits_finalizeILj5120Ef6__halffS2_fjLb0ELj1024ELj4ENS_18Kernel_traits_baseILj5120EfS2_fS2_fjLj1024EEEEELb0ELb1EEEvNS_9BwdParamsE,"aw",@nobits
	.sectionflags	@""
	.align	16
.nv.shared._ZN10layer_norm22ln_bwd_finalize_kernelINS_22Kernel_traits_finalizeILj5120Ef6__halffS2_fjLb0ELj1024ELj4ENS_18Kernel_traits_baseILj5120EfS2_fS2_fjLj1024EEEEELb0ELb1EEEvNS_9BwdParamsE:
	.zero		9472


//--------------------- .nv.shared._ZN10layer_norm13ln_bwd_kernelINS_13Kernel_traitsIf6__halffS2_fjLj5120ELj1ELj1ELj4ELj16ENS_18Kernel_traits_baseILj5120EfS2_fS2_fjLj128EEEEELb1ELb0ELb1ELb1EEEvNS_9BwdParamsE --------------------------
	.section	.nv.shared._ZN10layer_norm13ln_bwd_kernelINS_13Kernel_traitsIf6__halffS2_fjLj5120ELj1ELj1ELj4ELj16ENS_18Kernel_traits_baseILj5120EfS2_fS2_fjLj128EEEEELb1ELb0ELb1ELb1EEEvNS_9BwdParamsE,"aw",@nobits
	.sectionflags	@""
	.align	16
	.zero		1024


//--------------------- .nv.shared._ZN10layer_norm13ln_bwd_kernelINS_13Kernel_traitsIf6__halffS2_fjLj5120ELj1ELj1ELj4ELj16ENS_18Kernel_traits_baseILj5120EfS2_fS2_fjLj128EEEEELb1ELb1ELb0ELb0EEEvNS_9BwdParamsE --------------------------
	.section	.nv.shared._ZN10layer_norm13ln_bwd_kernelINS_13Kernel_traitsIf6__halffS2_fjLj5120ELj1ELj1ELj4ELj16ENS_18Kernel_traits_baseILj5120EfS2_fS2_fjLj128EEEEELb1ELb1ELb0ELb0EEEvNS_9BwdParamsE,"aw",@nobits
	.sectionflags	@""
	.align	16
	.zero		1024


//--------------------- .nv.shared._ZN10layer_norm13ln_bwd_kernelINS_13Kernel_traitsIf6__halffS2_fjLj5120ELj1ELj1ELj4ELj16ENS_18Kernel_traits_baseILj5120EfS2_fS2_fjLj128EEEEELb1ELb1ELb0ELb1EEEvNS_9BwdParamsE --------------------------
	.section	.nv.shared._ZN10layer_norm13ln_bwd_kernelINS_13Kernel_traitsIf6__halffS2_fjLj5120ELj1ELj1ELj4ELj16ENS_18Kernel_traits_baseILj5120EfS2_fS2_fjLj128EEEEELb1ELb1ELb0ELb1EEEvNS_9BwdParamsE,"aw",@nobits
	.sectionflags	@""
	.align	16
	.zero		1024


//--------------------- .nv.shared._ZN10layer_norm22ln_bwd_finalize_kernelINS_22Kernel_traits_finalizeILj5120Ef6__halffS2_fjLb1ELj1024ELj4ENS_18Kernel_traits_baseILj5120EfS2_fS2_fjLj1024EEEEELb1ELb0EEEvNS_9BwdParamsE --------------------------
	.section	.nv.shared._ZN10layer_norm22ln_bwd_finalize_kernelINS_22Kernel_traits_finalizeILj5120Ef6__halffS2_fjLb1ELj1024ELj4ENS_18Kernel_traits_baseILj5120EfS2_fS2_fjLj1024EEEEELb1ELb0EEEvNS_9BwdParamsE,"aw",@nobits
	.sectionflags	@""
	.align	16
.nv.shared._ZN10layer_norm22ln_bwd_finalize_kernelINS_22Kernel_traits_finalizeILj5120Ef6__halffS2_fjLb1ELj1024ELj4ENS_18Kernel_traits_baseILj5120EfS2_fS2_fjLj1024EEEEELb1ELb0EEEvNS_9BwdParamsE:
	.zero		13696


//--------------------- .nv.shared._ZN10layer_norm13ln_bwd_kernelINS_13Kernel_traitsIf6__halffS2_fjLj5120ELj1ELj1ELj4ELj16ENS_18Kernel_traits_baseILj5120EfS2_fS2_fjLj128EEEEELb1ELb1ELb1ELb0EEEvNS_9BwdParamsE --------------------------
	.section	.nv.shared._ZN10layer_norm13ln_bwd_kernelINS_13Kernel_traitsIf6__halffS2_fjLj5120ELj1ELj1ELj4ELj16ENS_18Kernel_traits_baseILj5120EfS2_fS2_fjLj128EEEEELb1ELb1ELb1ELb0EEEvNS_9BwdParamsE,"aw",@nobits
	.sectionflags	@""
	.align	16
	.zero		1024


//--------------------- .nv.shared._ZN10layer_norm22ln_bwd_finalize_kernelINS_22Kernel_traits_finalizeILj5120Ef6__halffS2_fjLb1ELj1024ELj4ENS_18Kernel_traits_baseILj5120EfS2_fS2_fjLj1024EEEEELb1ELb1EEEvNS_9BwdParamsE --------------------------
	.section	.nv.shared._ZN10layer_norm22ln_bwd_finalize_kernelINS_22Kernel_traits_finalizeILj5120Ef6__halffS2_fjLb1ELj1024ELj4ENS_18Kernel_traits_baseILj5120EfS2_fS2_fjLj1024EEEEELb1ELb1EEEvNS_9BwdParamsE,"aw",@nobits
	.sectionflags	@""
	.align	16
.nv.shared._ZN10layer_norm22ln_bwd_finalize_kernelINS_22Kernel_traits_finalizeILj5120Ef6__halffS2_fjLb1ELj1024ELj4ENS_18Kernel_traits_baseILj5120EfS2_fS2_fjLj1024EEEEELb1ELb1EEEvNS_9BwdParamsE:
	.zero		13696


//--------------------- .nv.shared._ZN10layer_norm13ln_bwd_kernelINS_13Kernel_traitsIf6__halffS2_fjLj5120ELj1ELj1ELj4ELj16ENS_18Kernel_traits_baseILj5120EfS2_fS2_fjLj128EEEEELb1ELb1ELb1ELb1EEEvNS_9BwdParamsE --------------------------
	.section	.nv.shared._ZN10layer_norm13ln_bwd_kernelINS_13Kernel_traitsIf6__halffS2_fjLj5120ELj1ELj1ELj4ELj16ENS_18Kernel_traits_baseILj5120EfS2_fS2_fjLj128EEEEELb1ELb1ELb1ELb1EEEvNS_9BwdParamsE,"aw",@nobits
	.sectionflags	@""
	.align	16
	.zero		1024


//--------------------- .nv.shared._ZN10layer_norm13ln_bwd_kernelINS_13Kernel_traitsI6__halfffffjLj5120ELj1ELj1ELj4ELj16ENS_18Kernel_traits_baseILj5120ES2_ffffjLj128EEEEELb0ELb0ELb0ELb0EEEvNS_9BwdParamsE --------------------------
	.section	.nv.shared._ZN10layer_norm13ln_bwd_kernelINS_13Kernel_traitsI6__halfffffjLj5120ELj1ELj1ELj4ELj16ENS_18Kernel_traits_baseILj5120ES2_ffffjLj128EEEEELb0ELb0ELb0ELb0EEEvNS_9BwdParamsE,"aw",@nobits
	.sectionflags	@""
	.align	16
	.zero		1024


//--------------------- .nv.shared._ZN10layer_norm13ln_bwd_kernelINS_13Kernel_traitsI6__halfffffjLj5120ELj1ELj1ELj4ELj16ENS_18Kernel_traits_baseILj5120ES2_ffffjLj128EEEEELb0ELb0ELb0ELb1EEEvNS_9BwdParamsE --------------------------
	.section	.nv.shared._ZN10layer_norm13ln_bwd_kernelINS_13Kernel_traitsI6__halfffffjLj5120ELj1ELj1ELj4ELj16ENS_18Kernel_traits_baseILj5120ES2_ffffjLj128EEEEELb0ELb0ELb0ELb1EEEvNS_9BwdParamsE,"aw",@nobits
	.sectionflags	@""
	.align	16
	.zero		1024


//--------------------- .nv.shared._ZN10layer_norm13ln_bwd_kernelINS_13Kernel_traitsI6__halfffffjLj5120ELj1ELj1ELj4ELj16ENS_18Kernel_traits_baseILj5120ES2_ffffjLj128EEEEELb0ELb0ELb1ELb0EEEvNS_9BwdParamsE --------------------------
	.section	.nv.shared._ZN10layer_norm13ln_bwd_kernelINS_13Kernel_traitsI6__halfffffjLj5120ELj1ELj1ELj4ELj16ENS_18Kernel_traits_baseILj5120ES2_ffffjLj128EEEEELb0ELb0ELb1ELb0EEEvNS_9BwdParamsE,"aw",@nobits
	.sectionflags	@""
	.align	16
	.zero		1024


//--------------------- .nv.shared._ZN10layer_norm13ln_bwd_kernelINS_13Kernel_traitsI6__halfffffjLj5120ELj1ELj1ELj4ELj16ENS_18Kernel_traits_baseILj5120ES2_ffffjLj128EEEEELb0ELb0ELb1ELb1EEEvNS_9BwdParamsE --------------------------
	.section	.nv.shared._ZN10layer_norm13ln_bwd_kernelINS_13Kernel_traitsI6__halfffffjLj5120ELj1ELj1ELj4ELj16ENS_18Kernel_traits_baseILj5120ES2_ffffjLj128EEEEELb0ELb0ELb1ELb1EEEvNS_9BwdParamsE,"aw",@nobits
	.sectionflags	@""
	.align	16
	.zero		1024


//--------------------- .nv.shared._ZN10layer_norm13ln_bwd_kernelINS_13Kernel_traitsI6__halfffffjLj5120ELj1ELj1ELj4ELj16ENS_18Kernel_traits_baseILj5120ES2_ffffjLj128EEEEELb0ELb1ELb0ELb0EEEvNS_9BwdParamsE --------------------------
	.section	.nv.shared._ZN10layer_norm13ln_bwd_kernelINS_13Kernel_traitsI6__halfffffjLj5120ELj1ELj1ELj4ELj16ENS_18Kernel_traits_baseILj5120ES2_ffffjLj128EEEEELb0ELb1ELb0ELb0EEEvNS_9BwdParamsE,"aw",@nobits
	.sectionflags	@""
	.align	16
	.zero		1024


//--------------------- .nv.shared._ZN10layer_norm13ln_bwd_kernelINS_13Kernel_traitsI6__halfffffjLj5120ELj1ELj1ELj4ELj16ENS_18Kernel_traits_baseILj5120ES2_ffffjLj128EEEEELb0ELb1ELb0ELb1EEEvNS_9BwdParamsE --------------------------
	.section	.nv.shared._ZN10layer_norm13ln_bwd_kernelINS_13Kernel_traitsI6__halfffffjLj5120ELj1ELj1ELj4ELj16ENS_18Kernel_traits_baseILj5120ES2_ffffjLj128EEEEELb0ELb1ELb0ELb1EEEvNS_9BwdParamsE,"aw",@nobits
	.sectionflags	@""
	.align	16
	.zero		1024


//--------------------- .nv.shared._ZN10layer_norm13ln_bwd_kernelINS_13Kernel_traitsI6__halfffffjLj5120ELj1ELj1ELj4ELj16ENS_18Kernel_traits_baseILj5120ES2_ffffjLj128EEEEELb0ELb1ELb1ELb0EEEvNS_9BwdParamsE --------------------------
	.section	.nv.shared._ZN10layer_norm13ln_bwd_kernelINS_13Kernel_traitsI6__halfffffjLj5120ELj1ELj1ELj4ELj16ENS_18Kernel_traits_baseILj5120ES2_ffffjLj128EEEEELb0ELb1ELb1ELb0EEEvNS_9BwdParamsE,"aw",@nobits
	.sectionflags	@""
	.align	16
	.zero		1024


//--------------------- .nv.shared._ZN10layer_norm13ln_bwd_kernelINS_13Kernel_traitsI6__halfffffjLj5120ELj1ELj1ELj4ELj16ENS_18Kernel_traits_baseILj5120ES2_ffffjLj128EEEEELb0ELb1ELb1ELb1EEEvNS_9BwdParamsE --------------------------
	.section	.nv.shared._ZN10layer_norm13ln_bwd_kernelINS_13Kernel_traitsI6__halfffffjLj5120ELj1ELj1ELj4ELj16ENS_18Kernel_traits_baseILj5120ES2_ffffjLj128EEEEELb0ELb1ELb1ELb1EEEvNS_9BwdParamsE,"aw",@nobits
	.sectionflags	@""
	.align	16
	.zero		1024


//--------------------- .nv.shared._ZN10layer_norm13ln_bwd_kernelINS_13Kernel_traitsI6__halfffffjLj5120ELj1ELj1ELj4ELj16ENS_18Kernel_traits_baseILj5120ES2_ffffjLj128EEEEELb1ELb0ELb0ELb0EEEvNS_9BwdParamsE --------------------------
	.section	.nv.shared._ZN10layer_norm13ln_bwd_kernelINS_13Kernel_traitsI6__halfffffjLj5120ELj1ELj1ELj4ELj16ENS_18Kernel_traits_baseILj5120ES2_ffffjLj128EEEEELb1ELb0ELb0ELb0EEEvNS_9BwdParamsE,"aw",@nobits
	.sectionflags	@""
	.align	16
	.zero		1024


//--------------------- .nv.shared._ZN10layer_norm13ln_bwd_kernelINS_13Kernel_traitsI6__halfffffjLj5120ELj1ELj1ELj4ELj16ENS_18Kernel_traits_baseILj5120ES2_ffffjLj128EEEEELb1ELb0ELb0ELb1EEEvNS_9BwdParamsE --------------------------
	.section	.nv.shared._ZN10layer_norm13ln_bwd_kernelINS_13Kernel_traitsI6__halfffffjLj5120ELj1ELj1ELj4ELj16ENS_18Kernel_traits_baseILj5120ES2_ffffjLj128EEEEELb1ELb0ELb0ELb1EEEvNS_9BwdParamsE,"aw",@nobits
	.sectionflags	@""
	.align	16
	.zero		1024


//--------------------- .nv.shared._ZN10layer_norm22ln_bwd_finalize_kernelINS_22Kernel_traits_finalizeILj5120E6__halfffffjLb0ELj1024ELj4ENS_18Kernel_traits_baseILj5120ES2_ffffjLj1024EEEEELb0ELb0EEEvNS_9BwdParamsE --------------------------
	.section	.nv.shared._ZN10layer_norm22ln_bwd_finalize_kernelINS_22Kernel_traits_finalizeILj5120E6__halfffffjLb0ELj1024ELj4ENS_18Kernel_traits_baseILj5120ES2_ffffjLj1024EEEEELb0ELb0EEEvNS_9BwdParamsE,"aw",@nobits
	.sectionflags	@""
	.align	16
.nv.shared._ZN10layer_norm22ln_bwd_finalize_kernelINS_22Kernel_traits_finalizeILj5120E6__halfffffjLb0ELj1024ELj4ENS_18Kernel_traits_baseILj5120ES2_ffffjLj1024EEEEELb0ELb0EEEvNS_9BwdParamsE:
	.zero		9472


//--------------------- .nv.shared._ZN10layer_norm13ln_bwd_kernelINS_13Kernel_traitsI6__halfffffjLj5120ELj1ELj1ELj4ELj16ENS_18Kernel_traits_baseILj5120ES2_ffffjLj128EEEEELb1ELb0ELb1ELb0EEEvNS_9BwdParamsE --------------------------
	.section	.nv.shared._ZN10layer_norm13ln_bwd_kernelINS_13Kernel_traitsI6__halfffffjLj5120ELj1ELj1ELj4ELj16ENS_18Kernel_traits_baseILj5120ES2_ffffjLj128EEEEELb1ELb0ELb1ELb0EEEvNS_9BwdParamsE,"aw",@nobits
	.sectionflags	@""
	.align	16
	.zero		1024


//--------------------- .nv.shared._ZN10layer_norm22ln_bwd_finalize_kernelINS_22Kernel_traits_finalizeILj5120E6__halfffffjLb0ELj1024ELj4ENS_18Kernel_traits_baseILj5120ES2_ffffjLj1024EEEEELb0ELb1EEEvNS_9BwdParamsE --------------------------
	.section	.nv.shared._ZN10layer_norm22ln_bwd_finalize_kernelINS_22Kernel_traits_finalizeILj5120E6__halfffffjLb0ELj1024ELj4ENS_18Kernel_traits_baseILj5120ES2_ffffjLj1024EEEEELb0ELb1EEEvNS_9BwdParamsE,"aw",@nobits
	.sectionflags	@""
	.align	16
.nv.shared._ZN10layer_norm22ln_bwd_finalize_kernelINS_22Kernel_traits_finalizeILj5120E6__halfffffjLb0ELj1024ELj4ENS_18Kernel_traits_baseILj5120ES2_ffffjLj1024EEEEELb0ELb1EEEvNS_9BwdParamsE:
	.zero		9472


//--------------------- .nv.shared._ZN10layer_norm13ln_bwd_kernelINS_13Kernel_traitsI6__halfffffjLj5120ELj1ELj1ELj4ELj16ENS_18Kernel_traits_baseILj5120ES2_ffffjLj128EEEEELb1ELb0ELb1ELb1EEEvNS_9BwdParamsE --------------------------
	.section	.nv.shared._ZN10layer_norm13ln_bwd_kernelINS_13Kernel_traitsI6__halfffffjLj5120ELj1ELj1ELj4ELj16ENS_18Kernel_traits_baseILj5120ES2_ffffjLj128EEEEELb1ELb0ELb1ELb1EEEvNS_9BwdParamsE,"aw",@nobits
	.sectionflags	@""
	.align	16
	.zero		1024


//--------------------- .nv.shared._ZN10layer_norm13ln_bwd_kernelINS_13Kernel_traitsI6__halfffffjLj5120ELj1ELj1ELj4ELj16ENS_18Kernel_traits_baseILj5120ES2_ffffjLj128EEEEELb1ELb1ELb0ELb0EEEvNS_9BwdParamsE --------------------------
	.section	.nv.shared._ZN10layer_norm13ln_bwd_kernelINS_13Kernel_traitsI6__halfffffjLj5120ELj1ELj1ELj4ELj16ENS_18Kernel_traits_baseILj5120ES2_ffffjLj128EEEEELb1ELb1ELb0ELb0EEEvNS_9BwdParamsE,"aw",@nobits
	.sectionflags	@""
	.align	16
	.zero		1024


//--------------------- .nv.shared._ZN10layer_norm13ln_bwd_kernelINS_13Kernel_traitsI6__halfffffjLj5120ELj1ELj1ELj4ELj16ENS_18Kernel_traits_baseILj5120ES2_ffffjLj128EEEEELb1ELb1ELb0ELb1EEEvNS_9BwdParamsE --------------------------
	.section	.nv.shared._ZN10layer_norm13ln_bwd_kernelINS_13Kernel_traitsI6__halfffffjLj5120ELj1ELj1ELj4ELj16ENS_18Kernel_traits_baseILj5120ES2_ffffjLj128EEEEELb1ELb1ELb0ELb1EEEvNS_9BwdParamsE,"aw",@nobits
	.sectionflags	@""
	.align	16
	.zero		1024


//--------------------- .nv.shared._ZN10layer_norm22ln_bwd_finalize_kernelINS_22Kernel_traits_finalizeILj5120E6__halfffffjLb1ELj1024ELj4ENS_18Kernel_traits_baseILj5120ES2_ffffjLj1024EEEEELb1ELb0EEEvNS_9BwdParamsE --------------------------
	.section	.nv.shared._ZN10layer_norm22ln_bwd_finalize_kernelINS_22Kernel_traits_finalizeILj5120E6__halfffffjLb1ELj1024ELj4ENS_18Kernel_traits_baseILj5120ES2_ffffjLj1024EEEEELb1ELb0EEEvNS_9BwdParamsE,"aw",@nobits
	.sectionflags	@""
	.align	16
.nv.shared._ZN10layer_norm22ln_bwd_finalize_kernelINS_22Kernel_traits_finalizeILj5120E6__halfffffjLb1ELj1024ELj4ENS_18Kernel_traits_baseILj5120ES2_ffffjLj1024EEEEELb1ELb0EEEvNS_9BwdParamsE:
	.zero		13696


//--------------------- .nv.shared._ZN10layer_norm13ln_bwd_kernelINS_13Kernel_traitsI6__halfffffjLj5120ELj1ELj1ELj4ELj16ENS_18Kernel_traits_baseILj5120ES2_ffffjLj128EEEEELb1ELb1ELb1ELb0EEEvNS_9BwdParamsE --------------------------
	.section	.nv.shared._ZN10layer_norm13ln_bwd_kernelINS_13Kernel_traitsI6__halfffffjLj5120ELj1ELj1ELj4ELj16ENS_18Kernel_traits_baseILj5120ES2_ffffjLj128EEEEELb1ELb1ELb1ELb0EEEvNS_9BwdParamsE,"aw",@nobits
	.sectionflags	@""
	.align	16
	.zero		1024


//--------------------- .nv.shared._ZN10layer_norm22ln_bwd_finalize_kernelINS_22Kernel_traits_finalizeILj5120E6__halfffffjLb1ELj1024ELj4ENS_18Kernel_traits_baseILj5120ES2_ffffjLj1024EEEEELb1ELb1EEEvNS_9BwdParamsE --------------------------
	.section	.nv.shared._ZN10layer_norm22ln_bwd_finalize_kernelINS_22Kernel_traits_finalizeILj5120E6__halfffffjLb1ELj1024ELj4ENS_18Kernel_traits_baseILj5120ES2_ffffjLj1024EEEEELb1ELb1EEEvNS_9BwdParamsE,"aw",@nobits
	.sectionflags	@""
	.align	16
.nv.shared._ZN10layer_norm22ln_bwd_finalize_kernelINS_22Kernel_traits_finalizeILj5120E6__halfffffjLb1ELj1024ELj4ENS_18Kernel_traits_baseILj5120ES2_ffffjLj1024EEEEELb1ELb1EEEvNS_9BwdParamsE:
	.zero		13696


//--------------------- .nv.shared._ZN10layer_norm13ln_bwd_kernelINS_13Kernel_traitsI6__halfffffjLj5120ELj1ELj1ELj4ELj16ENS_18Kernel_traits_baseILj5120ES2_ffffjLj128EEEEELb1ELb1ELb1ELb1EEEvNS_9BwdParamsE --------------------------
	.section	.nv.shared._ZN10layer_norm13ln_bwd_kernelINS_13Kernel_traitsI6__halfffffjLj5120ELj1ELj1ELj4ELj16ENS_18Kernel_traits_baseILj5120ES2_ffffjLj128EEEEELb1ELb1ELb1ELb1EEEvNS_9BwdParamsE,"aw",@nobits
	.sectionflags	@""
	.align	16
	.zero		1024


//--------------------- .nv.shared._ZN10layer_norm13ln_bwd_kernelINS_13Kernel_traitsIfffffjLj5120ELj1ELj1ELj4ELj16ENS_18Kernel_traits_baseILj5120EfffffjLj128EEEEELb0ELb0ELb0ELb0EEEvNS_9BwdParamsE --------------------------
	.section	.nv.shared._ZN10layer_norm13ln_bwd_kernelINS_13Kernel_traitsIfffffjLj5120ELj1ELj1ELj4ELj16ENS_18Kernel_traits_baseILj5120EfffffjLj128EEEEELb0ELb0ELb0ELb0EEEvNS_9BwdParamsE,"aw",@nobits
	.sectionflags	@""
	.align	16
	.zero		1024


//--------------------- .nv.shared._ZN10layer_norm13ln_bwd_kernelINS_13Kernel_traitsIfffffjLj5120ELj1ELj1ELj4ELj16ENS_18Kernel_traits_baseILj5120EfffffjLj128EEEEELb0ELb0ELb0ELb1EEEvNS_9BwdParamsE --------------------------
	.section	.nv.shared._ZN10layer_norm13ln_bwd_kernelINS_13Kernel_traitsIfffffjLj5120ELj1ELj1ELj4ELj16ENS_18Kernel_traits_baseILj5120EfffffjLj128EEEEELb0ELb0ELb0ELb1EEEvNS_9BwdParamsE,"aw",@nobits
	.sectionflags	@""
	.align	16
	.zero		1024


//--------------------- .nv.shared._ZN10layer_norm13ln_bwd_kernelINS_13Kernel_traitsIfffffjLj5120ELj1ELj1ELj4ELj16ENS_18Kernel_traits_baseILj5120EfffffjLj128EEEEELb0ELb0ELb1ELb0EEEvNS_9BwdParamsE --------------------------
	.section	.nv.shared._ZN10layer_norm13ln_bwd_kernelINS_13Kernel_traitsIfffffjLj5120ELj1ELj1ELj4ELj16ENS_18Kernel_traits_baseILj5120EfffffjLj128EEEEELb0ELb0ELb1ELb0EEEvNS_9BwdParamsE,"aw",@nobits
	.sectionflags	@""
	.align	16
	.zero		1024


//--------------------- .nv.shared._ZN10layer_norm13ln_bwd_kernelINS_13Kernel_traitsIfffffjLj5120ELj1ELj1ELj4ELj16ENS_18Kernel_traits_baseILj5120EfffffjLj128EEEEELb0ELb0ELb1ELb1EEEvNS_9BwdParamsE --------------------------
	.section	.nv.shared._ZN10layer_norm13ln_bwd_kernelINS_13Kernel_traitsIfffffjLj5120ELj1ELj1ELj4ELj16ENS_18Kernel_traits_baseILj5120EfffffjLj128EEEEELb0ELb0ELb1ELb1EEEvNS_9BwdParamsE,"aw",@nobits
	.sectionflags	@""
	.align	16
	.zero		1024


//--------------------- .nv.shared._ZN10layer_norm13ln_bwd_kernelINS_13Kernel_traitsIfffffjLj5120ELj1ELj1ELj4ELj16ENS_18Kernel_traits_baseILj5120EfffffjLj128EEEEELb0ELb1ELb0ELb0EEEvNS_9BwdParamsE --------------------------
	.section	.nv.shared._ZN10layer_norm13ln_bwd_kernelINS_13Kernel_traitsIfffffjLj5120ELj1ELj1ELj4ELj16ENS_18Kernel_traits_baseILj5120EfffffjLj128EEEEELb0ELb1ELb0ELb0EEEvNS_9BwdParamsE,"aw",@nobits
	.sectionflags	@""
	.align	16
	.zero		1024


//--------------------- .nv.shared._ZN10layer_norm13ln_bwd_kernelINS_13Kernel_traitsIfffffjLj5120ELj1ELj1ELj4ELj16ENS_18Kernel_traits_baseILj5120EfffffjLj128EEEEELb0ELb1ELb0ELb1EEEvNS_9BwdParamsE --------------------------
	.section	.nv.shared._ZN10layer_norm13ln_bwd_kernelINS_13Kernel_traitsIfffffjLj5120ELj1ELj1ELj4ELj16ENS_18Kernel_traits_baseILj5120EfffffjLj128EEEEELb0ELb1ELb0ELb1EEEvNS_9BwdParamsE,"aw",@nobits
	.sectionflags	@""
	.align	16
	.zero		1024


//--------------------- .nv.shared._ZN10layer_norm13ln_bwd_kernelINS_13Kernel_traitsIfffffjLj5120ELj1ELj1ELj4ELj16ENS_18Kernel_traits_baseILj5120EfffffjLj128EEEEELb0ELb1ELb1ELb0EEEvNS_9BwdParamsE --------------------------
	.section	.nv.shared._ZN10layer_norm13ln_bwd_kernelINS_13Kernel_traitsIfffffjLj5120ELj1ELj1ELj4ELj16ENS_18Kernel_traits_baseILj5120EfffffjLj128EEEEELb0ELb1ELb1ELb0EEEvNS_9BwdParamsE,"aw",@nobits
	.sectionflags	@""
	.align	16
	.zero		1024


//--------------------- .nv.shared._ZN10layer_norm13ln_bwd_kernelINS_13Kernel_traitsIfffffjLj5120ELj1ELj1ELj4ELj16ENS_18Kernel_traits_baseILj5120EfffffjLj128EEEEELb0ELb1ELb1ELb1EEEvNS_9BwdParamsE --------------------------
	.section	.nv.shared._ZN10layer_norm13ln_bwd_kernelINS_13Kernel_traitsIfffffjLj5120ELj1ELj1ELj4ELj16ENS_18Kernel_traits_baseILj5120EfffffjLj128EEEEELb0ELb1ELb1ELb1EEEvNS_9BwdParamsE,"aw",@nobits
	.sectionflags	@""
	.align	16
	.zero		1024


//--------------------- .nv.shared._ZN10layer_norm13ln_bwd_kernelINS_13Kernel_traitsIfffffjLj5120ELj1ELj1ELj4ELj16ENS_18Kernel_traits_baseILj5120EfffffjLj128EEEEELb1ELb0ELb0ELb0EEEvNS_9BwdParamsE --------------------------
	.section	.nv.shared._ZN10layer_norm13ln_bwd_kernelINS_13Kernel_traitsIfffffjLj5120ELj1ELj1ELj4ELj16ENS_18Kernel_traits_baseILj5120EfffffjLj128EEEEELb1ELb0ELb0ELb0EEEvNS_9BwdParamsE,"aw",@nobits
	.sectionflags	@""
	.align	16
	.zero		1024


//--------------------- .nv.shared._ZN10layer_norm13ln_bwd_kernelINS_13Kernel_traitsIfffffjLj5120ELj1ELj1ELj4ELj16ENS_18Kernel_traits_baseILj5120EfffffjLj128EEEEELb1ELb0ELb0ELb1EEEvNS_9BwdParamsE --------------------------
	.section	.nv.shared._ZN10layer_norm13ln_bwd_kernelINS_13Kernel_traitsIfffffjLj5120ELj1ELj1ELj4ELj16ENS_18Kernel_traits_baseILj5120EfffffjLj128EEEEELb1ELb0ELb0ELb1EEEvNS_9BwdParamsE,"aw",@nobits
	.sectionflags	@""
	.align	16
	.zero		1024


//--------------------- .nv.shared._ZN10layer_norm22ln_bwd_finalize_kernelINS_22Kernel_traits_finalizeILj5120EfffffjLb0ELj1024ELj4ENS_18Kernel_traits_baseILj5120EfffffjLj1024EEEEELb0ELb0EEEvNS_9BwdParamsE --------------------------
	.section	.nv.shared._ZN10layer_norm22ln_bwd_finalize_kernelINS_22Kernel_traits_finalizeILj5120EfffffjLb0ELj1024ELj4ENS_18Kernel_traits_baseILj5120EfffffjLj1024EEEEELb0ELb0EEEvNS_9BwdParamsE,"aw",@nobits
	.sectionflags	@""
	.align	16
.nv.shared._ZN10layer_norm22ln_bwd_finalize_kernelINS_22Kernel_traits_finalizeILj5120EfffffjLb0ELj1024ELj4ENS_18Kernel_traits_baseILj5120EfffffjLj1024EEEEELb0ELb0EEEvNS_9BwdParamsE:
	.zero		9472


//--------------------- .nv.shared._ZN10layer_norm13ln_bwd_kernelINS_13Kernel_traitsIfffffjLj5120ELj1ELj1ELj4ELj16ENS_18Kernel_traits_baseILj5120EfffffjLj128EEEEELb1ELb0ELb1ELb0EEEvNS_9BwdParamsE --------------------------
	.section	.nv.shared._ZN10layer_norm13ln_bwd_kernelINS_13Kernel_traitsIfffffjLj5120ELj1ELj1ELj4ELj16ENS_18Kernel_traits_baseILj5120EfffffjLj128EEEEELb1ELb0ELb1ELb0EEEvNS_9BwdParamsE,"aw",@nobits
	.sectionflags	@""
	.align	16
	.zero		1024


//--------------------- .nv.shared._ZN10layer_norm22ln_bwd_finalize_kernelINS_22Kernel_traits_finalizeILj5120EfffffjLb0ELj1024ELj4ENS_18Kernel_traits_baseILj5120EfffffjLj1024EEEEELb0ELb1EEEvNS_9BwdParamsE --------------------------
	.section	.nv.shared._ZN10layer_norm22ln_bwd_finalize_kernelINS_22Kernel_traits_finalizeILj5120EfffffjLb0ELj1024ELj4ENS_18Kernel_traits_baseILj5120EfffffjLj1024EEEEELb0ELb1EEEvNS_9BwdParamsE,"aw",@nobits
	.sectionflags	@""
	.align	16
.nv.shared._ZN10layer_norm22ln_bwd_finalize_kernelINS_22Kernel_traits_finalizeILj5120EfffffjLb0ELj1024ELj4ENS_18Kernel_traits_baseILj5120EfffffjLj1024EEEEELb0ELb1EEEvNS_9BwdParamsE:
	.zero		9472


//--------------------- .nv.shared._ZN10layer_norm13ln_bwd_kernelINS_13Kernel_traitsIfffffjLj5120ELj1ELj1ELj4ELj16ENS_18Kernel_traits_baseILj5120EfffffjLj128EEEEELb1ELb0ELb1ELb1EEEvNS_9BwdParamsE --------------------------
	.section	.nv.shared._ZN10layer_norm13ln_bwd_kernelINS_13Kernel_traitsIfffffjLj5120ELj1ELj1ELj4ELj16ENS_18Kernel_traits_baseILj5120EfffffjLj128EEEEELb1ELb0ELb1ELb1EEEvNS_9BwdParamsE,"aw",@nobits
	.sectionflags	@""
	.align	16
	.zero		1024


//--------------------- .nv.shared._ZN10layer_norm13ln_bwd_kernelINS_13Kernel_traitsIfffffjLj5120ELj1ELj1ELj4ELj16ENS_18Kernel_traits_baseILj5120EfffffjLj128EEEEELb1ELb1ELb0ELb0EEEvNS_9BwdParamsE --------------------------
	.section	.nv.shared._ZN10layer_norm13ln_bwd_kernelINS_13Kernel_traitsIfffffjLj5120ELj1ELj1ELj4ELj16ENS_18Kernel_traits_baseILj5120EfffffjLj128EEEEELb1ELb1ELb0ELb0EEEvNS_9BwdParamsE,"aw",@nobits
	.sectionflags	@""
	.align	16
	.zero		1024


//--------------------- .nv.shared._ZN10layer_norm13ln_bwd_kernelINS_13Kernel_traitsIfffffjLj5120ELj1ELj1ELj4ELj16ENS_18Kernel_traits_baseILj5120EfffffjLj128EEEEELb1ELb1ELb0ELb1EEEvNS_9BwdParamsE --------------------------
	.section	.nv.shared._ZN10layer_norm13ln_bwd_kernelINS_13Kernel_traitsIfffffjLj5120ELj1ELj1ELj4ELj16ENS_18Kernel_traits_baseILj5120EfffffjLj128EEEEELb1ELb1ELb0ELb1EEEvNS_9BwdParamsE,"aw",@nobits
	.sectionflags	@""
	.align	16
	.zero		1024


//--------------------- .nv.shared._ZN10layer_norm22ln_bwd_finalize_kernelINS_22Kernel_traits_finalizeILj5120EfffffjLb1ELj1024ELj4ENS_18Kernel_traits_baseILj5120EfffffjLj1024EEEEELb1ELb0EEEvNS_9BwdParamsE --------------------------
	.section	.nv.shared._ZN10layer_norm22ln_bwd_finalize_kernelINS_22Kernel_traits_finalizeILj5120EfffffjLb1ELj1024ELj4ENS_18Kernel_traits_baseILj5120EfffffjLj1024EEEEELb1ELb0EEEvNS_9BwdParamsE,"aw",@nobits
	.sectionflags	@""
	.align	16
.nv.shared._ZN10layer_norm22ln_bwd_finalize_kernelINS_22Kernel_traits_finalizeILj5120EfffffjLb1ELj1024ELj4ENS_18Kernel_traits_baseILj5120EfffffjLj1024EEEEELb1ELb0EEEvNS_9BwdParamsE:
	.zero		13696


//--------------------- .nv.shared._ZN10layer_norm13ln_bwd_kernelINS_13Kernel_traitsIfffffjLj5120ELj1ELj1ELj4ELj16ENS_18Kernel_traits_baseILj5120EfffffjLj128EEEEELb1ELb1ELb1ELb0EEEvNS_9BwdParamsE --------------------------
	.section	.nv.shared._ZN10layer_norm13ln_bwd_kernelINS_13Kernel_traitsIfffffjLj5120ELj1ELj1ELj4ELj16ENS_18Kernel_traits_baseILj5120EfffffjLj128EEEEELb1ELb1ELb1ELb0EEEvNS_9BwdParamsE,"aw",@nobits
	.sectionflags	@""
	.align	16
	.zero		1024


//--------------------- .nv.shared._ZN10layer_norm22ln_bwd_finalize_kernelINS_22Kernel_traits_finalizeILj5120EfffffjLb1ELj1024ELj4ENS_18Kernel_traits_baseILj5120EfffffjLj1024EEEEELb1ELb1EEEvNS_9BwdParamsE --------------------------
	.section	.nv.shared._ZN10layer_norm22ln_bwd_finalize_kernelINS_22Kernel_traits_finalizeILj5120EfffffjLb1ELj1024ELj4ENS_18Kernel_traits_baseILj5120EfffffjLj1024EEEEELb1ELb1EEEvNS_9BwdParamsE,"aw",@nobits
	.sectionflags	@""
	.align	16
.nv.shared._ZN10layer_norm22ln_bwd_finalize_kernelINS_22Kernel_traits_finalizeILj5120EfffffjLb1ELj1024ELj4ENS_18Kernel_traits_baseILj5120EfffffjLj1024EEEEELb1ELb1EEEvNS_9BwdParamsE:
	.zero		13696


//--------------------- .nv.shared._ZN10layer_norm13ln_bwd_kernelINS_13Kernel_traitsIfffffjLj5120ELj1ELj1ELj4ELj16ENS_18Kernel_traits_baseILj5120EfffffjLj128EEEEELb1ELb1ELb1ELb1EEEvNS_9BwdParamsE --------------------------
	.section	.nv.shared._ZN10layer_norm13ln_bwd_kernelINS_13Kernel_traitsIfffffjLj5120ELj1ELj1ELj4ELj16ENS_18Kernel_traits_baseILj5120EfffffjLj128EEEEELb1ELb1ELb1ELb1EEEvNS_9BwdParamsE,"aw",@nobits
	.sectionflags	@""
	.align	16
	.zero		1024


//--------------------- .nv.constant0._ZN10layer_norm13ln_bwd_kernelINS_13Kernel_traitsI13__nv_bfloat16S2_S2_S2_fjLj5120ELj1ELj1ELj4ELj16ENS_18Kernel_traits_baseILj5120ES2_S2_S2_S2_fjLj128EEEEELb0ELb0ELb0ELb0EEEvNS_9BwdParamsE --------------------------
	.section	.nv.constant0._ZN10layer_norm13ln_bwd_kernelINS_13Kernel_traitsI13__nv_bfloat16S2_S2_S2_fjLj5120ELj1ELj1ELj4ELj16ENS_18Kernel_traits_baseILj5120ES2_S2_S2_S2_fjLj128EEEEELb0ELb0ELb0ELb0EEEvNS_9BwdParamsE,"a",@progbits
	.sectionflags	@""
	.align	4
.nv.constant0._ZN10layer_norm13ln_bwd_kernelINS_13Kernel_traitsI13__nv_bfloat16S2_S2_S2_fjLj5120ELj1ELj1ELj4ELj16ENS_18Kernel_traits_baseILj5120ES2_S2_S2_S2_fjLj128EEEEELb0ELb0ELb0ELb0EEEvNS_9BwdParamsE:
	.zero		1192


//--------------------- .nv.constant0._ZN10layer_norm13ln_bwd_kernelINS_13Kernel_traitsI13__nv_bfloat16S2_S2_S2_fjLj5120ELj1ELj1ELj4ELj16ENS_18Kernel_traits_baseILj5120ES2_S2_S2_S2_fjLj128EEEEELb0ELb0ELb0ELb1EEEvNS_9BwdParamsE --------------------------
	.section	.nv.constant0._ZN10layer_norm13ln_bwd_kernelINS_13Kernel_traitsI13__nv_bfloat16S2_S2_S2_fjLj5120ELj1ELj1ELj4ELj16ENS_18Kernel_traits_baseILj5120ES2_S2_S2_S2_fjLj128EEEEELb0ELb0ELb0ELb1EEEvNS_9BwdParamsE,"a",@progbits
	.sectionflags	@""
	.align	4
.nv.constant0._ZN10layer_norm13ln_bwd_kernelINS_13Kernel_traitsI13__nv_bfloat16S2_S2_S2_fjLj5120ELj1ELj1ELj4ELj16ENS_18Kernel_traits_baseILj5120ES2_S2_S2_S2_fjLj128EEEEELb0ELb0ELb0ELb1EEEvNS_9BwdParamsE:
	.zero		1192


//--------------------- .nv.constant0._ZN10layer_norm13ln_bwd_kernelINS_13Kernel_traitsI13__nv_bfloat16S2_S2_S2_fjLj5120ELj1ELj1ELj4ELj16ENS_18Kernel_traits_baseILj5120ES2_S2_S2_S2_fjLj128EEEEELb0ELb0ELb1ELb0EEEvNS_9BwdParamsE --------------------------
	.section	.nv.constant0._ZN10layer_norm13ln_bwd_kernelINS_13Kernel_traitsI13__nv_bfloat16S2_S2_S2_fjLj5120ELj1ELj1ELj4ELj16ENS_18Kernel_traits_baseILj5120ES2_S2_S2_S2_fjLj128EEEEELb0ELb0ELb1ELb0EEEvNS_9BwdParamsE,"a",@progbits
	.sectionflags	@""
	.align	4
.nv.constant0._ZN10layer_norm13ln_bwd_kernelINS_13Kernel_traitsI13__nv_bfloat16S2_S2_S2_fjLj5120ELj1ELj1ELj4ELj16ENS_18Kernel_traits_baseILj5120ES2_S2_S2_S2_fjLj128EEEEELb0ELb0ELb1ELb0EEEvNS_9BwdParamsE:
	.zero		1192


//--------------------- .nv.constant0._ZN10layer_norm13ln_bwd_kernelINS_13Kernel_traitsI13__nv_bfloat16S2_S2_S2_fjLj5120ELj1ELj1ELj4ELj16ENS_18Kernel_traits_baseILj5120ES2_S2_S2_S2_fjLj128EEEEELb0ELb0ELb1ELb1EEEvNS_9BwdParamsE --------------------------
	.section	.nv.constant0._ZN10layer_norm13ln_bwd_kernelINS_13Kernel_traitsI13__nv_bfloat16S2_S2_S2_fjLj5120ELj1ELj1ELj4ELj16ENS_18Kernel_traits_baseILj5120ES2_S2_S2_S2_fjLj128EEEEELb0ELb0ELb1ELb1EEEvNS_9BwdParamsE,"a",@progbits
	.sectionflags	@""
	.align	4
.nv.constant0._ZN10layer_norm13ln_bwd_kernelINS_13Kernel_traitsI13__nv_bfloat16S2_S2_S2_fjLj5120ELj1ELj1ELj4ELj16ENS_18Kernel_traits_baseILj5120ES2_S2_S2_S2_fjLj128EEEEELb0ELb0ELb1ELb1EEEvNS_9BwdParamsE:
	.zero		1192


//--------------------- .nv.constant0._ZN10layer_norm13ln_bwd_kernelINS_13Kernel_traitsI13__nv_bfloat16S2_S2_S2_fjLj5120ELj1ELj1ELj4ELj16ENS_18Kernel_traits_baseILj5120ES2_S2_S2_S2_fjLj128EEEEELb0ELb1ELb0ELb0EEEvNS_9BwdParamsE --------------------------
	.section	.nv.constant0._ZN10layer_norm13ln_bwd_kernelINS_13Kernel_traitsI13__nv_bfloat16S2_S2_S2_fjLj5120ELj1ELj1ELj4ELj16ENS_18Kernel_traits_baseILj5120ES2_S2_S2_S2_fjLj128EEEEELb0ELb1ELb0ELb0EEEvNS_9BwdParamsE,"a",@progbits
	.sectionflags	@""
	.align	4
.nv.constant0._ZN10layer_norm13ln_bwd_kernelINS_13Kernel_traitsI13__nv_bfloat16S2_S2_S2_fjLj5120ELj1ELj1ELj4ELj16ENS_18Kernel_traits_baseILj5120ES2_S2_S2_S2_fjLj128EEEEELb0ELb1ELb0ELb0EEEvNS_9BwdParamsE:
	.zero		1192


//--------------------- .nv.constant0._ZN10layer_norm13ln_bwd_kernelINS_13Kernel_traitsI13__nv_bfloat16S2_S2_S2_fjLj5120ELj1ELj1ELj4ELj16ENS_18Kernel_traits_baseILj5120ES2_S2_S2_S2_fjLj128EEEEELb0ELb1ELb0ELb1EEEvNS_9BwdParamsE --------------------------
	.section	.nv.constant0._ZN10layer_norm13ln_bwd_kernelINS_13Kernel_traitsI13__nv_bfloat16S2_S2_S2_fjLj5120ELj1ELj1ELj4ELj16ENS_18Kernel_traits_baseILj5120ES2_S2_S2_S2_fjLj128EEEEELb0ELb1ELb0ELb1EEEvNS_9BwdParamsE,"a",@progbits
	.sectionflags	@""
	.align	4
.nv.constant0._ZN10layer_norm13ln_bwd_kernelINS_13Kernel_traitsI13__nv_bfloat16S2_S2_S2_fjLj5120ELj1ELj1ELj4ELj16ENS_18Kernel_traits_baseILj5120ES2_S2_S2_S2_fjLj128EEEEELb0ELb1ELb0ELb1EEEvNS_9BwdParamsE:
	.zero		1192


//--------------------- .nv.constant0._ZN10layer_norm13ln_bwd_kernelINS_13Kernel_traitsI13__nv_bfloat16S2_S2_S2_fjLj5120ELj1ELj1ELj4ELj16ENS_18Kernel_traits_baseILj5120ES2_S2_S2_S2_fjLj128EEEEELb0ELb1ELb1ELb0EEEvNS_9BwdParamsE --------------------------
	.section	.nv.constant0._ZN10layer_norm13ln_bwd_kernelINS_13Kernel_traitsI13__nv_bfloat16S2_S2_S2_fjLj5120ELj1ELj1ELj4ELj16ENS_18Kernel_traits_baseILj5120ES2_S2_S2_S2_fjLj128EEEEELb0ELb1ELb1ELb0EEEvNS_9BwdParamsE,"a",@progbits
	.sectionflags	@""
	.align	4
.nv.constant0._ZN10layer_norm13ln_bwd_kernelINS_13Kernel_traitsI13__nv_bfloat16S2_S2_S2_fjLj5120ELj1ELj1ELj4ELj16ENS_18Kernel_traits_baseILj5120ES2_S2_S2_S2_fjLj128EEEEELb0ELb1ELb1ELb0EEEvNS_9BwdParamsE:
	.zero		1192


//--------------------- .nv.constant0._ZN10layer_norm13ln_bwd_kernelINS_13Kernel_traitsI13__nv_bfloat16S2_S2_S2_fjLj5120ELj1ELj1ELj4ELj16ENS_18Kernel_traits_baseILj5120ES2_S2_S2_S2_fjLj128EEEEELb0ELb1ELb1ELb1EEEvNS_9BwdParamsE --------------------------
	.section	.nv.constant0._ZN10layer_norm13ln_bwd_kernelINS_13Kernel_traitsI13__nv_bfloat16S2_S2_S2_fjLj5120ELj1ELj1ELj4ELj16ENS_18Kernel_traits_baseILj5120ES2_S2_S2_S2_fjLj128EEEEELb0ELb1ELb1ELb1EEEvNS_9BwdParamsE,"a",@progbits
	.sectionflags	@""
	.align	4
.nv.constant0._ZN10layer_norm13ln_bwd_kernelINS_13Kernel_traitsI13__nv_bfloat16S2_S2_S2_fjLj5120ELj1ELj1ELj4ELj16ENS_18Kernel_traits_baseILj5120ES2_S2_S2_S2_fjLj128EEEEELb0ELb1ELb1ELb1EEEvNS_9BwdParamsE:
	.zero		1192


//--------------------- .nv.constant0._ZN10layer_norm13ln_bwd_kernelINS_13Kernel_traitsI13__nv_bfloat16S2_S2_S2_fjLj5120ELj1ELj1ELj4ELj16ENS_18Kernel_traits_baseILj5120ES2_S2_S2_S2_fjLj128EEEEELb1ELb0ELb0ELb0EEEvNS_9BwdParamsE --------------------------
	.section	.nv.constant0._ZN10layer_norm13ln_bwd_kernelINS_13Kernel_traitsI13__nv_bfloat16S2_S2_S2_fjLj5120ELj1ELj1ELj4ELj16ENS_18Kernel_traits_baseILj5120ES2_S2_S2_S2_fjLj128EEEEELb1ELb0ELb0ELb0EEEvNS_9BwdParamsE,"a",@progbits
	.sectionflags	@""
	.align	4
.nv.constant0._ZN10layer_norm13ln_bwd_kernelINS_13Kernel_traitsI13__nv_bfloat16S2_S2_S2_fjLj5120ELj1ELj1ELj4ELj16ENS_18Kernel_traits_baseILj5120ES2_S2_S2_S2_fjLj128EEEEELb1ELb0ELb0ELb0EEEvNS_9BwdParamsE:
	.zero		1192


//--------------------- .nv.constant0._ZN10layer_norm13ln_bwd_kernelINS_13Kernel_traitsI13__nv_bfloat16S2_S2_S2_fjLj5120ELj1ELj1ELj4ELj16ENS_18Kernel_traits_baseILj5120ES2_S2_S2_S2_fjLj128EEEEELb1ELb0ELb0ELb1EEEvNS_9BwdParamsE --------------------------
	.section	.nv.constant0._ZN10layer_norm13ln_bwd_kernelINS_13Kernel_traitsI13__nv_bfloat16S2_S2_S2_fjLj5120ELj1ELj1ELj4ELj16ENS_18Kernel_traits_baseILj5120ES2_S2_S2_S2_fjLj128EEEEELb1ELb0ELb0ELb1EEEvNS_9BwdParamsE,"a",@progbits
	.sectionflags	@""
	.align	4
.nv.constant0._ZN10layer_norm13ln_bwd_kernelINS_13Kernel_traitsI13__nv_bfloat16S2_S2_S2_fjLj5120ELj1ELj1ELj4ELj16ENS_18Kernel_traits_baseILj5120ES2_S2_S2_S2_fjLj128EEEEELb1ELb0ELb0ELb1EEEvNS_9BwdParamsE:
	.zero		1192


//--------------------- .nv.constant0._ZN10layer_norm22ln_bwd_finalize_kernelINS_22Kernel_traits_finalizeILj5120E13__nv_bfloat16S2_S2_S2_fjLb0ELj1024ELj4ENS_18Kernel_traits_baseILj5120ES2_S2_S2_S2_fjLj1024EEEEELb0ELb0EEEvNS_9BwdParamsE --------------------------
	.section	.nv.constant0._ZN10layer_norm22ln_bwd_finalize_kernelINS_22Kernel_traits_finalizeILj5120E13__nv_bfloat16S2_S2_S2_fjLb0ELj1024ELj4ENS_18Kernel_traits_baseILj5120ES2_S2_S2_S2_fjLj1024EEEEELb0ELb0EEEvNS_9BwdParamsE,"a",@progbits
	.sectionflags	@""
	.align	4
.nv.constant0._ZN10layer_norm22ln_bwd_finalize_kernelINS_22Kernel_traits_finalizeILj5120E13__nv_bfloat16S2_S2_S2_fjLb0ELj1024ELj4ENS_18Kernel_traits_baseILj5120ES2_S2_S2_S2_fjLj1024EEEEELb0ELb0EEEvNS_9BwdParamsE:
	.zero		1192


//--------------------- .nv.constant0._ZN10layer_norm13ln_bwd_kernelINS_13Kernel_traitsI13__nv_bfloat16S2_S2_S2_fjLj5120ELj1ELj1ELj4ELj16ENS_18Kernel_traits_baseILj5120ES2_S2_S2_S2_fjLj128EEEEELb1ELb0ELb1ELb0EEEvNS_9BwdParamsE --------------------------
	.section	.nv.constant0._ZN10layer_norm13ln_bwd_kernelINS_13Kernel_traitsI13__nv_bfloat16S2_S2_S2_fjLj5120ELj1ELj1ELj4ELj16ENS_18Kernel_traits_baseILj5120ES2_S2_S2_S2_fjLj128EEEEELb1ELb0ELb1ELb0EEEvNS_9BwdParamsE,"a",@progbits
	.sectionflags	@""
	.align	4
.nv.constant0._ZN10layer_norm13ln_bwd_kernelINS_13Kernel_traitsI13__nv_bfloat16S2_S2_S2_fjLj5120ELj1ELj1ELj4ELj16ENS_18Kernel_traits_baseILj5120ES2_S2_S2_S2_fjLj128EEEEELb1ELb0ELb1ELb0EEEvNS_9BwdParamsE:
	.zero		1192


//--------------------- .nv.constant0._ZN10layer_norm22ln_bwd_finalize_kernelINS_22Kernel_traits_finalizeILj5120E13__nv_bfloat16S2_S2_S2_fjLb0ELj1024ELj4ENS_18Kernel_traits_baseILj5120ES2_S2_S2_S2_fjLj1024EEEEELb0ELb1EEEvNS_9BwdParamsE --------------------------
	.section	.nv.constant0._ZN10layer_norm22ln_bwd_finalize_kernelINS_22Kernel_traits_finalizeILj5120E13__nv_bfloat16S2_S2_S2_fjLb0ELj1024ELj4ENS_18Kernel_traits_baseILj5120ES2_S2_S2_S2_fjLj1024EEEEELb0ELb1EEEvNS_9BwdParamsE,"a",@progbits
	.sectionflags	@""
	.align	4
.nv.constant0._ZN10layer_norm22ln_bwd_finalize_kernelINS_22Kernel_traits_finalizeILj5120E13__nv_bfloat16S2_S2_S2_fjLb0ELj1024ELj4ENS_18Kernel_traits_baseILj5120ES2_S2_S2_S2_fjLj1024EEEEELb0ELb1EEEvNS_9BwdParamsE:
	.zero		1192


//--------------------- .nv.constant0._ZN10layer_norm13ln_bwd_kernelINS_13Kernel_traitsI13__nv_bfloat16S2_S2_S2_fjLj5120ELj1ELj1ELj4ELj16ENS_18Kernel_traits_baseILj5120ES2_S2_S2_S2_fjLj128EEEEELb1ELb0ELb1ELb1EEEvNS_9BwdParamsE --------------------------
	.section	.nv.constant0._ZN10layer_norm13ln_bwd_kernelINS_13Kernel_traitsI13__nv_bfloat16S2_S2_S2_fjLj5120ELj1ELj1ELj4ELj16ENS_18Kernel_traits_baseILj5120ES2_S2_S2_S2_fjLj128EEEEELb1ELb0ELb1ELb1EEEvNS_9BwdParamsE,"a",@progbits
	.sectionflags	@""
	.align	4
.nv.constant0._ZN10layer_norm13ln_bwd_kernelINS_13Kernel_traitsI13__nv_bfloat16S2_S2_S2_fjLj5120ELj1ELj1ELj4ELj16ENS_18Kernel_traits_baseILj5120ES2_S2_S2_S2_fjLj128EEEEELb1ELb0ELb1ELb1EEEvNS_9BwdParamsE:
	.zero		1192


//--------------------- .nv.constant0._ZN10layer_norm13ln_bwd_kernelINS_13Kernel_traitsI13__nv_bfloat16S2_S2_S2_fjLj5120ELj1ELj1ELj4ELj16ENS_18Kernel_traits_baseILj5120ES2_S2_S2_S2_fjLj128EEEEELb1ELb1ELb0ELb0EEEvNS_9BwdParamsE --------------------------
	.section	.nv.constant0._ZN10layer_norm13ln_bwd_kernelINS_13Kernel_traitsI13__nv_bfloat16S2_S2_S2_fjLj5120ELj1ELj1ELj4ELj16ENS_18Kernel_traits_baseILj5120ES2_S2_S2_S2_fjLj128EEEEELb1ELb1ELb0ELb0EEEvNS_9BwdParamsE,"a",@progbits
	.sectionflags	@""
	.align	4
.nv.constant0._ZN10layer_norm13ln_bwd_kernelINS_13Kernel_traitsI13__nv_bfloat16S2_S2_S2_fjLj5120ELj1ELj1ELj4ELj16ENS_18Kernel_traits_baseILj5120ES2_S2_S2_S2_fjLj128EEEEELb1ELb1ELb0ELb0EEEvNS_9BwdParamsE:
	.zero		1192


//--------------------- .nv.constant0._ZN10layer_norm13ln_bwd_kernelINS_13Kernel_traitsI13__nv_bfloat16S2_S2_S2_fjLj5120ELj1ELj1ELj4ELj16ENS_18Kernel_traits_baseILj5120ES2_S2_S2_S2_fjLj128EEEEELb1ELb1ELb0ELb1EEEvNS_9BwdParamsE --------------------------
	.section	.nv.constant0._ZN10layer_norm13ln_bwd_kernelINS_13Kernel_traitsI13__nv_bfloat16S2_S2_S2_fjLj5120ELj1ELj1ELj4ELj16ENS_18Kernel_traits_baseILj5120ES2_S2_S2_S2_fjLj128EEEEELb1ELb1ELb0ELb1EEEvNS_9BwdParamsE,"a",@progbits
	.sectionflags	@""
	.align	4
.nv.constant0._ZN10layer_norm13ln_bwd_kernelINS_13Kernel_traitsI13__nv_bfloat16S2_S2_S2_fjLj5120ELj1ELj1ELj4ELj16ENS_18Kernel_traits_baseILj5120ES2_S2_S2_S2_fjLj128EEEEELb1ELb1ELb0ELb1EEEvNS_9BwdParamsE:
	.zero		1192


//--------------------- .nv.constant0._ZN10layer_norm22ln_bwd_finalize_kernelINS_22Kernel_traits_finalizeILj5120E13__nv_bfloat16S2_S2_S2_fjLb1ELj1024ELj4ENS_18Kernel_traits_baseILj5120ES2_S2_S2_S2_fjLj1024EEEEELb1ELb0EEEvNS_9BwdParamsE --------------------------
	.section	.nv.constant0._ZN10layer_norm22ln_bwd_finalize_kernelINS_22Kernel_traits_finalizeILj5120E13__nv_bfloat16S2_S2_S2_fjLb1ELj1024ELj4ENS_18Kernel_traits_baseILj5120ES2_S2_S2_S2_fjLj1024EEEEELb1ELb0EEEvNS_9BwdParamsE,"a",@progbits
	.sectionflags	@""
	.align	4
.nv.constant0._ZN10layer_norm22ln_bwd_finalize_kernelINS_22Kernel_traits_finalizeILj5120E13__nv_bfloat16S2_S2_S2_fjLb1ELj1024ELj4ENS_18Kernel_traits_baseILj5120ES2_S2_S2_S2_fjLj1024EEEEELb1ELb0EEEvNS_9BwdParamsE:
	.zero		1192


//--------------------- .nv.constant0._ZN10layer_norm13ln_bwd_kernelINS_13Kernel_traitsI13__nv_bfloat16S2_S2_S2_fjLj5120ELj1ELj1ELj4ELj16ENS_18Kernel_traits_baseILj5120ES2_S2_S2_S2_fjLj128EEEEELb1ELb1ELb1ELb0EEEvNS_9BwdParamsE --------------------------
	.section	.nv.constant0._ZN10layer_norm13ln_bwd_kernelINS_13Kernel_traitsI13__nv_bfloat16S2_S2_S2_fjLj5120ELj1ELj1ELj4ELj16ENS_18Kernel_traits_baseILj5120ES2_S2_S2_S2_fjLj128EEEEELb1ELb1ELb1ELb0EEEvNS_9BwdParamsE,"a",@progbits
	.sectionflags	@""
	.align	4
.nv.constant0._ZN10layer_norm13ln_bwd_kernelINS_13Kernel_traitsI13__nv_bfloat16S2_S2_S2_fjLj5120ELj1ELj1ELj4ELj16ENS_18Kernel_traits_baseILj5120ES2_S2_S2_S2_fjLj128EEEEELb1ELb1ELb1ELb0EEEvNS_9BwdParamsE:
	.zero		1192


//--------------------- .nv.constant0._ZN10layer_norm22ln_bwd_finalize_kernelINS_22Kernel_traits_finalizeILj5120E13__nv_bfloat16S2_S2_S2_fjLb1ELj1024ELj4ENS_18Kernel_traits_baseILj5120ES2_S2_S2_S2_fjLj1024EEEEELb1ELb1EEEvNS_9BwdParamsE --------------------------
	.section	.nv.constant0._ZN10layer_norm22ln_bwd_finalize_kernelINS_22Kernel_traits_finalizeILj5120E13__nv_bfloat16S2_S2_S2_fjLb1ELj1024ELj4ENS_18Kernel_traits_baseILj5120ES2_S2_S2_S2_fjLj1024EEEEELb1ELb1EEEvNS_9BwdParamsE,"a",@progbits
	.sectionflags	@""
	.align	4
.nv.constant0._ZN10layer_norm22ln_bwd_finalize_kernelINS_22Kernel_traits_finalizeILj5120E13__nv_bfloat16S2_S2_S2_fjLb1ELj1024ELj4ENS_18Kernel_traits_baseILj5120ES2_S2_S2_S2_fjLj1024EEEEELb1ELb1EEEvNS_9BwdParamsE:
	.zero		1192


//--------------------- .nv.constant0._ZN10layer_norm13ln_bwd_kernelINS_13Kernel_traitsI13__nv_bfloat16S2_S2_S2_fjLj5120ELj1ELj1ELj4ELj16ENS_18Kernel_traits_baseILj5120ES2_S2_S2_S2_fjLj128EEEEELb1ELb1ELb1ELb1EEEvNS_9BwdParamsE --------------------------
	.section	.nv.constant0._ZN10layer_norm13ln_bwd_kernelINS_13Kernel_traitsI13__nv_bfloat16S2_S2_S2_fjLj5120ELj1ELj1ELj4ELj16ENS_18Kernel_traits_baseILj5120ES2_S2_S2_S2_fjLj128EEEEELb1ELb1ELb1ELb1EEEvNS_9BwdParamsE,"a",@progbits
	.sectionflags	@""
	.align	4
.nv.constant0._ZN10layer_norm13ln_bwd_kernelINS_13Kernel_traitsI13__nv_bfloat16S2_S2_S2_fjLj5120ELj1ELj1ELj4ELj16ENS_18Kernel_traits_baseILj5120ES2_S2_S2_S2_fjLj128EEEEELb1ELb1ELb1ELb1EEEvNS_9BwdParamsE:
	.zero		1192


//--------------------- .nv.constant0._ZN10layer_norm13ln_bwd_kernelINS_13Kernel_traitsI6__halfS2_S2_S2_fjLj5120ELj1ELj1ELj4ELj16ENS_18Kernel_traits_baseILj5120ES2_S2_S2_S2_fjLj128EEEEELb0ELb0ELb0ELb0EEEvNS_9BwdParamsE --------------------------
	.section	.nv.constant0._ZN10layer_norm13ln_bwd_kernelINS_13Kernel_traitsI6__halfS2_S2_S2_fjLj5120ELj1ELj1ELj4ELj16ENS_18Kernel_traits_baseILj5120ES2_S2_S2_S2_fjLj128EEEEELb0ELb0ELb0ELb0EEEvNS_9BwdParamsE,"a",@progbits
	.sectionflags	@""
	.align	4
.nv.constant0._ZN10layer_norm13ln_bwd_kernelINS_13Kernel_traitsI6__halfS2_S2_S2_fjLj5120ELj1ELj1ELj4ELj16ENS_18Kernel_traits_baseILj5120ES2_S2_S2_S2_fjLj128EEEEELb0ELb0ELb0ELb0EEEvNS_9BwdParamsE:
	.zero		1192


//--------------------- .nv.constant0._ZN10layer_norm13ln_bwd_kernelINS_13Kernel_traitsI6__halfS2_S2_S2_fjLj5120ELj1ELj1ELj4ELj16ENS_18Kernel_traits_baseILj5120ES2_S2_S2_S2_fjLj128EEEEELb0ELb0ELb0ELb1EEEvNS_9BwdParamsE --------------------------
	.section	.nv.constant0._ZN10layer_norm13ln_bwd_kernelINS_13Kernel_traitsI6__halfS2_S2_S2_fjLj5120ELj1ELj1ELj4ELj16ENS_18Kernel_traits_baseILj5120ES2_S2_S2_S2_fjLj128EEEEELb0ELb0ELb0ELb1EEEvNS_9BwdParamsE,"a",@progbits
	.sectionflags	@""
	.align	4
.nv.constant0._ZN10layer_norm13ln_bwd_kernelINS_13Kernel_traitsI6__halfS2_S2_S2_fjLj5120ELj1ELj1ELj4ELj16ENS_18Kernel_traits_baseILj5120ES2_S2_S2_S2_fjLj128EEEEELb0ELb0ELb0ELb1EEEvNS_9BwdParamsE:
	.zero		1192


//--------------------- .nv.constant0._ZN10layer_norm13ln_bwd_kernelINS_13Kernel_traitsI6__halfS2_S2_S2_fjLj5120ELj1ELj1ELj4ELj16ENS_18Kernel_traits_baseILj5120ES2_S2_S2_S2_fjLj128EEEEELb0ELb0ELb1ELb0EEEvNS_9BwdParamsE --------------------------
	.section	.nv.constant0._ZN10layer_norm13ln_bwd_kernelINS_13Kernel_traitsI6__halfS2_S2_S2_fjLj5120ELj1ELj1ELj4ELj16ENS_18Kernel_traits_baseILj5120ES2_S2_S2_S2_fjLj128EEEEELb0ELb0ELb1ELb0EEEvNS_9BwdParamsE,"a",@progbits
	.sectionflags	@""
	.align	4
.nv.constant0._ZN10layer_norm13ln_bwd_kernelINS_13Kernel_traitsI6__halfS2_S2_S2_fjLj5120ELj1ELj1ELj4ELj16ENS_18Kernel_traits_baseILj5120ES2_S2_S2_S2_fjLj128EEEEELb0ELb0ELb1ELb0EEEvNS_9BwdParamsE:
	.zero		1192


//--------------------- .nv.constant0._ZN10layer_norm13ln_bwd_kernelINS_13Kernel_traitsI6__halfS2_S2_S2_fjLj5120ELj1ELj1ELj4ELj16ENS_18Kernel_traits_baseILj5120ES2_S2_S2_S2_fjLj128EEEEELb0ELb0ELb1ELb1EEEvNS_9BwdParamsE --------------------------
	.section	.nv.constant0._ZN10layer_norm13ln_bwd_kernelINS_13Kernel_traitsI6__halfS2_S2_S2_fjLj5120ELj1ELj1ELj4ELj16ENS_18Kernel_traits_baseILj5120ES2_S2_S2_S2_fjLj128EEEEELb0ELb0ELb1ELb1EEEvNS_9BwdParamsE,"a",@progbits
	.sectionflags	@""
	.align	4
.nv.constant0._ZN10layer_norm13ln_bwd_kernelINS_13Kernel_traitsI6__halfS2_S2_S2_fjLj5120ELj1ELj1ELj4ELj16ENS_18Kernel_traits_baseILj5120ES2_S2_S2_S2_fjLj128EEEEELb0ELb0ELb1ELb1EEEvNS_9BwdParamsE:
	.zero		1192


//--------------------- .nv.constant0._ZN10layer_norm13ln_bwd_kernelINS_13Kernel_traitsI6__halfS2_S2_S2_fjLj5120ELj1ELj1ELj4ELj16ENS_18Kernel_traits_baseILj5120ES2_S2_S2_S2_fjLj128EEEEELb0ELb1ELb0ELb0EEEvNS_9BwdParamsE --------------------------
	.section	.nv.constant0._ZN10layer_norm13ln_bwd_kernelINS_13Kernel_traitsI6__halfS2_S2_S2_fjLj5120ELj1ELj1ELj4ELj16ENS_18Kernel_traits_baseILj5120ES2_S2_S2_S2_fjLj128EEEEELb0ELb1ELb0ELb0EEEvNS_9BwdParamsE,"a",@progbits
	.sectionflags	@""
	.align	4
.nv.constant0._ZN10layer_norm13ln_bwd_kernelINS_13Kernel_traitsI6__halfS2_S2_S2_fjLj5120ELj1ELj1ELj4ELj16ENS_18Kernel_traits_baseILj5120ES2_S2_S2_S2_fjLj128EEEEELb0ELb1ELb0ELb0EEEvNS_9BwdParamsE:
	.zero		1192


//--------------------- .nv.constant0._ZN10layer_norm13ln_bwd_kernelINS_13Kernel_traitsI6__halfS2_S2_S2_fjLj5120ELj1ELj1ELj4ELj16ENS_18Kernel_traits_baseILj5120ES2_S2_S2_S2_fjLj128EEEEELb0ELb1ELb0ELb1EEEvNS_9BwdParamsE --------------------------
	.section	.nv.constant0._ZN10layer_norm13ln_bwd_kernelINS_13Kernel_traitsI6__halfS2_S2_S2_fjLj5120ELj1ELj1ELj4ELj16ENS_18Kernel_traits_baseILj5120ES2_S2_S2_S2_fjLj128EEEEELb0ELb1ELb0ELb1EEEvNS_9BwdParamsE,"a",@progbits
	.sectionflags	@""
	.align	4
.nv.constant0._ZN10layer_norm13ln_bwd_kernelINS_13Kernel_traitsI6__halfS2_S2_S2_fjLj5120ELj1ELj1ELj4ELj16ENS_18Kernel_traits_baseILj5120ES2_S2_S2_S2_fjLj128EEEEELb0ELb1ELb0ELb1EEEvNS_9BwdParamsE:
	.zero		1192


//--------------------- .nv.constant0._ZN10layer_norm13ln_bwd_kernelINS_13Kernel_traitsI6__halfS2_S2_S2_fjLj5120ELj1ELj1ELj4ELj16ENS_18Kernel_traits_baseILj5120ES2_S2_S2_S2_fjLj128EEEEELb0ELb1ELb1ELb0EEEvNS_9BwdParamsE --------------------------
	.section	.nv.constant0._ZN10layer_norm13ln_bwd_kernelINS_13Kernel_traitsI6__halfS2_S2_S2_fjLj5120ELj1ELj1ELj4ELj16ENS_18Kernel_traits_baseILj5120ES2_S2_S2_S2_fjLj128EEEEELb0ELb1ELb1ELb0EEEvNS_9BwdParamsE,"a",@progbits
	.sectionflags	@""
	.align	4
.nv.constant0._ZN10layer_norm13ln_bwd_kernelINS_13Kernel_traitsI6__halfS2_S2_S2_fjLj5120ELj1ELj1ELj4ELj16ENS_18Kernel_traits_baseILj5120ES2_S2_S2_S2_fjLj128EEEEELb0ELb1ELb1ELb0EEEvNS_9BwdParamsE:
	.zero		1192


//--------------------- .nv.constant0._ZN10layer_norm13ln_bwd_kernelINS_13Kernel_traitsI6__halfS2_S2_S2_fjLj5120ELj1ELj1ELj4ELj16ENS_18Kernel_traits_baseILj5120ES2_S2_S2_S2_fjLj128EEEEELb0ELb1ELb1ELb1EEEvNS_9BwdParamsE --------------------------
	.section	.nv.constant0._ZN10layer_norm13ln_bwd_kernelINS_13Kernel_traitsI6__halfS2_S2_S2_fjLj5120ELj1ELj1ELj4ELj16ENS_18Kernel_traits_baseILj5120ES2_S2_S2_S2_fjLj128EEEEELb0ELb1ELb1ELb1EEEvNS_9BwdParamsE,"a",@progbits
	.sectionflags	@""
	.align	4
.nv.constant0._ZN10layer_norm13ln_bwd_kernelINS_13Kernel_traitsI6__halfS2_S2_S2_fjLj5120ELj1ELj1ELj4ELj16ENS_18Kernel_traits_baseILj5120ES2_S2_S2_S2_fjLj128EEEEELb0ELb1ELb1ELb1EEEvNS_9BwdParamsE:
	.zero		1192


//--------------------- .nv.constant0._ZN10layer_norm13ln_bwd_kernelINS_13Kernel_traitsI6__halfS2_S2_S2_fjLj5120ELj1ELj1ELj4ELj16ENS_18Kernel_traits_baseILj5120ES2_S2_S2_S2_fjLj128EEEEELb1ELb0ELb0ELb0EEEvNS_9BwdParamsE --------------------------
	.section	.nv.constant0._ZN10layer_norm13ln_bwd_kernelINS_13Kernel_traitsI6__halfS2_S2_S2_fjLj5120ELj1ELj1ELj4ELj16ENS_18Kernel_traits_baseILj5120ES2_S2_S2_S2_fjLj128EEEEELb1ELb0ELb0ELb0EEEvNS_9BwdParamsE,"a",@progbits
	.sectionflags	@""
	.align	4
.nv.constant0._ZN10layer_norm13ln_bwd_kernelINS_13Kernel_traitsI6__halfS2_S2_S2_fjLj5120ELj1ELj1ELj4ELj16ENS_18Kernel_traits_baseILj5120ES2_S2_S2_S2_fjLj128EEEEELb1ELb0ELb0ELb0EEEvNS_9BwdParamsE:
	.zero		1192


//--------------------- .nv.constant0._ZN10layer_norm13ln_bwd_kernelINS_13Kernel_traitsI6__halfS2_S2_S2_fjLj5120ELj1ELj1ELj4ELj16ENS_18Kernel_traits_baseILj5120ES2_S2_S2_S2_fjLj128EEEEELb1ELb0ELb0ELb1EEEvNS_9BwdParamsE --------------------------
	.section	.nv.constant0._ZN10layer_norm13ln_bwd_kernelINS_13Kernel_traitsI6__halfS2_S2_S2_fjLj5120ELj1ELj1ELj4ELj16ENS_18Kernel_traits_baseILj5120ES2_S2_S2_S2_fjLj128EEEEELb1ELb0ELb0ELb1EEEvNS_9BwdParamsE,"a",@progbits
	.sectionflags	@""
	.align	4
.nv.constant0._ZN10layer_norm13ln_bwd_kernelINS_13Kernel_traitsI6__halfS2_S2_S2_fjLj5120ELj1ELj1ELj4ELj16ENS_18Kernel_traits_baseILj5120ES2_S2_S2_S2_fjLj128EEEEELb1ELb0ELb0ELb1EEEvNS_9BwdParamsE:
	.zero		1192


//--------------------- .nv.constant0._ZN10layer_norm22ln_bwd_finalize_kernelINS_22Kernel_traits_finalizeILj5120E6__halfS2_S2_S2_fjLb0ELj1024ELj4ENS_18Kernel_traits_baseILj5120ES2_S2_S2_S2_fjLj1024EEEEELb0ELb0EEEvNS_9BwdParamsE --------------------------
	.section	.nv.constant0._ZN10layer_norm22ln_bwd_finalize_kernelINS_22Kernel_traits_finalizeILj5120E6__halfS2_S2_S2_fjLb0ELj1024ELj4ENS_18Kernel_traits_baseILj5120ES2_S2_S2_S2_fjLj1024EEEEELb0ELb0EEEvNS_9BwdParamsE,"a",@progbits
	.sectionflags	@""
	.align	4
.nv.constant0._ZN10layer_norm22ln_bwd_finalize_kernelINS_22Kernel_traits_finalizeILj5120E6__halfS2_S2_S2_fjLb0ELj1024ELj4ENS_18Kernel_traits_baseILj5120ES2_S2_S2_S2_fjLj1024EEEEELb0ELb0EEEvNS_9BwdParamsE:
	.zero		1192


//--------------------- .nv.constant0._ZN10layer_norm13ln_bwd_kernelINS_13Kernel_traitsI6__halfS2_S2_S2_fjLj5120ELj1ELj1ELj4ELj16ENS_18Kernel_traits_baseILj5120ES2_S2_S2_S2_fjLj128EEEEELb1ELb0ELb1ELb0EEEvNS_9BwdParamsE --------------------------
	.section	.nv.constant0._ZN10layer_norm13ln_bwd_kernelINS_13Kernel_traitsI6__halfS2_S2_S2_fjLj5120ELj1ELj1ELj4ELj16ENS_18Kernel_traits_baseILj5120ES2_S2_S2_S2_fjLj128EEEEELb1ELb0ELb1ELb0EEEvNS_9BwdParamsE,"a",@progbits
	.sectionflags	@""
	.align	4
.nv.constant0._ZN10layer_norm13ln_bwd_kernelINS_13Kernel_traitsI6__halfS2_S2_S2_fjLj5120ELj1ELj1ELj4ELj16ENS_18Kernel_traits_baseILj5120ES2_S2_S2_S2_fjLj128EEEEELb1ELb0ELb1ELb0EEEvNS_9BwdParamsE:
	.zero		1192


//--------------------- .nv.constant0._ZN10layer_norm22ln_bwd_finalize_kernelINS_22Kernel_traits_finalizeILj5120E6__halfS2_S2_S2_fjLb0ELj1024ELj4ENS_18Kernel_traits_baseILj5120ES2_S2_S2_S2_fjLj1024EEEEELb0ELb1EEEvNS_9BwdParamsE --------------------------
	.section	.nv.constant0._ZN10layer_norm22ln_bwd_finalize_kernelINS_22Kernel_traits_finalizeILj5120E6__halfS2_S2_S2_fjLb0ELj1024ELj4ENS_18Kernel_traits_baseILj5120ES2_S2_S2_S2_fjLj1024EEEEELb0ELb1EEEvNS_9BwdParamsE,"a",@progbits
	.sectionflags	@""
	.align	4
.nv.constant0._ZN10layer_norm22ln_bwd_finalize_kernelINS_22Kernel_traits_finalizeILj5120E6__halfS2_S2_S2_fjLb0ELj1024ELj4ENS_18Kernel_traits_baseILj5120ES2_S2_S2_S2_fjLj1024EEEEELb0ELb1EEEvNS_9BwdParamsE:
	.zero		1192


//--------------------- .nv.constant0._ZN10layer_norm13ln_bwd_kernelINS_13Kernel_traitsI6__halfS2_S2_S2_fjLj5120ELj1ELj1ELj4ELj16ENS_18Kernel_traits_baseILj5120ES2_S2_S2_S2_fjLj128EEEEELb1ELb0ELb1ELb1EEEvNS_9BwdParamsE --------------------------
	.section	.nv.constant0._ZN10layer_norm13ln_bwd_kernelINS_13Kernel_traitsI6__halfS2_S2_S2_fjLj5120ELj1ELj1ELj4ELj16ENS_18Kernel_traits_baseILj5120ES2_S2_S2_S2_fjLj128EEEEELb1ELb0ELb1ELb1EEEvNS_9BwdParamsE,"a",@progbits
	.sectionflags	@""
	.align	4
.nv.constant0._ZN10layer_norm13ln_bwd_kernelINS_13Kernel_traitsI6__halfS2_S2_S2_fjLj5120ELj1ELj1ELj4ELj16ENS_18Kernel_traits_baseILj5120ES2_S2_S2_S2_fjLj128EEEEELb1ELb0ELb1ELb1EEEvNS_9BwdParamsE:
	.zero		1192


//--------------------- .nv.constant0._ZN10layer_norm13ln_bwd_kernelINS_13Kernel_traitsI6__halfS2_S2_S2_fjLj5120ELj1ELj1ELj4ELj16ENS_18Kernel_traits_baseILj5120ES2_S2_S2_S2_fjLj128EEEEELb1ELb1ELb0ELb0EEEvNS_9BwdParamsE --------------------------
	.section	.nv.constant0._ZN10layer_norm13ln_bwd_kernelINS_13Kernel_traitsI6__halfS2_S2_S2_fjLj5120ELj1ELj1ELj4ELj16ENS_18Kernel_traits_baseILj5120ES2_S2_S2_S2_fjLj128EEEEELb1ELb1ELb0ELb0EEEvNS_9BwdParamsE,"a",@progbits
	.sectionflags	@""
	.align	4
.nv.constant0._ZN10layer_norm13ln_bwd_kernelINS_13Kernel_traitsI6__halfS2_S2_S2_fjLj5120ELj1ELj1ELj4ELj16ENS_18Kernel_traits_baseILj5120ES2_S2_S2_S2_fjLj128EEEEELb1ELb1ELb0ELb0EEEvNS_9BwdParamsE:
	.zero		1192


//--------------------- .nv.constant0._ZN10layer_norm13ln_bwd_kernelINS_13Kernel_traitsI6__halfS2_S2_S2_fjLj5120ELj1ELj1ELj4ELj16ENS_18Kernel_traits_baseILj5120ES2_S2_S2_S2_fjLj128EEEEELb1ELb1ELb0ELb1EEEvNS_9BwdParamsE --------------------------
	.section	.nv.constant0._ZN10layer_norm13ln_bwd_kernelINS_13Kernel_traitsI6__halfS2_S2_S2_fjLj5120ELj1ELj1ELj4ELj16ENS_18Kernel_traits_baseILj5120ES2_S2_S2_S2_fjLj128EEEEELb1ELb1ELb0ELb1EEEvNS_9BwdParamsE,"a",@progbits
	.sectionflags	@""
	.align	4
.nv.constant0._ZN10layer_norm13ln_bwd_kernelINS_13Kernel_traitsI6__halfS2_S2_S2_fjLj5120ELj1ELj1ELj4ELj16ENS_18Kernel_traits_baseILj5120ES2_S2_S2_S2_fjLj128EEEEELb1ELb1ELb0ELb1EEEvNS_9BwdParamsE:
	.zero		1192


//--------------------- .nv.constant0._ZN10layer_norm22ln_bwd_finalize_kernelINS_22Kernel_traits_finalizeILj5120E6__halfS2_S2_S2_fjLb1ELj1024ELj4ENS_18Kernel_traits_baseILj5120ES2_S2_S2_S2_fjLj1024EEEEELb1ELb0EEEvNS_9BwdParamsE --------------------------
	.section	.nv.constant0._ZN10layer_norm22ln_bwd_finalize_kernelINS_22Kernel_traits_finalizeILj5120E6__halfS2_S2_S2_fjLb1ELj1024ELj4ENS_18Kernel_traits_baseILj5120ES2_S2_S2_S2_fjLj1024EEEEELb1ELb0EEEvNS_9BwdParamsE,"a",@progbits
	.sectionflags	@""
	.align	4
.nv.constant0._ZN10layer_norm22ln_bwd_finalize_kernelINS_22Kernel_traits_finalizeILj5120E6__halfS2_S2_S2_fjLb1ELj1024ELj4ENS_18Kernel_traits_baseILj5120ES2_S2_S2_S2_fjLj1024EEEEELb1ELb0EEEvNS_9BwdParamsE:
	.zero		1192


//--------------------- .nv.constant0._ZN10layer_norm13ln_bwd_kernelINS_13Kernel_traitsI6__halfS2_S2_S2_fjLj5120ELj1ELj1ELj4ELj16ENS_18Kernel_traits_baseILj5120ES2_S2_S2_S2_fjLj128EEEEELb1ELb1ELb1ELb0EEEvNS_9BwdParamsE --------------------------
	.section	.nv.constant0._ZN10layer_norm13ln_bwd_kernelINS_13Kernel_traitsI6__halfS2_S2_S2_fjLj5120ELj1ELj1ELj4ELj16ENS_18Kernel_traits_baseILj5120ES2_S2_S2_S2_fjLj128EEEEELb1ELb1ELb1ELb0EEEvNS_9BwdParamsE,"a",@progbits
	.sectionflags	@""
	.align	4
.nv.constant0._ZN10layer_norm13ln_bwd_kernelINS_13Kernel_traitsI6__halfS2_S2_S2_fjLj5120ELj1ELj1ELj4ELj16ENS_18Kernel_traits_baseILj5120ES2_S2_S2_S2_fjLj128EEEEELb1ELb1ELb1ELb0EEEvNS_9BwdParamsE:
	.zero		1192


//--------------------- .nv.constant0._ZN10layer_norm22ln_bwd_finalize_kernelINS_22Kernel_traits_finalizeILj5120E6__halfS2_S2_S2_fjLb1ELj1024ELj4ENS_18Kernel_traits_baseILj5120ES2_S2_S2_S2_fjLj1024EEEEELb1ELb1EEEvNS_9BwdParamsE --------------------------
	.section	.nv.constant0._ZN10layer_norm22ln_bwd_finalize_kernelINS_22Kernel_traits_finalizeILj5120E6__halfS2_S2_S2_fjLb1ELj1024ELj4ENS_18Kernel_traits_baseILj5120ES2_S2_S2_S2_fjLj1024EEEEELb1ELb1EEEvNS_9BwdParamsE,"a",@progbits
	.sectionflags	@""
	.align	4
.nv.constant0._ZN10layer_norm22ln_bwd_finalize_kernelINS_22Kernel_traits_finalizeILj5120E6__halfS2_S2_S2_fjLb1ELj1024ELj4ENS_18Kernel_traits_baseILj5120ES2_S2_S2_S2_fjLj1024EEEEELb1ELb1EEEvNS_9BwdParamsE:
	.zero		1192


//--------------------- .nv.constant0._ZN10layer_norm13ln_bwd_kernelINS_13Kernel_traitsI6__halfS2_S2_S2_fjLj5120ELj1ELj1ELj4ELj16ENS_18Kernel_traits_baseILj5120ES2_S2_S2_S2_fjLj128EEEEELb1ELb1ELb1ELb1EEEvNS_9BwdParamsE --------------------------
	.section	.nv.constant0._ZN10layer_norm13ln_bwd_kernelINS_13Kernel_traitsI6__halfS2_S2_S2_fjLj5120ELj1ELj1ELj4ELj16ENS_18Kernel_traits_baseILj5120ES2_S2_S2_S2_fjLj128EEEEELb1ELb1ELb1ELb1EEEvNS_9BwdParamsE,"a",@progbits
	.sectionflags	@""
	.align	4
.nv.constant0._ZN10layer_norm13ln_bwd_kernelINS_13Kernel_traitsI6__halfS2_S2_S2_fjLj5120ELj1ELj1ELj4ELj16ENS_18Kernel_traits_baseILj5120ES2_S2_S2_S2_fjLj128EEEEELb1ELb1ELb1ELb1EEEvNS_9BwdParamsE:
	.zero		1192


//--------------------- .nv.constant0._ZN10layer_norm13ln_bwd_kernelINS_13Kernel_traitsIf13__nv_bfloat16S2_S2_fjLj5120ELj1ELj1ELj4ELj16ENS_18Kernel_traits_baseILj5120EfS2_S2_S2_fjLj128EEEEELb0ELb0ELb0ELb0EEEvNS_9BwdParamsE --------------------------
	.section	.nv.constant0._ZN10layer_norm13ln_bwd_kernelINS_13Kernel_traitsIf13__nv_bfloat16S2_S2_fjLj5120ELj1ELj1ELj4ELj16ENS_18Kernel_traits_baseILj5120EfS2_S2_S2_fjLj128EEEEELb0ELb0ELb0ELb0EEEvNS_9BwdParamsE,"a",@progbits
	.sectionflags	@""
	.align	4
.nv.constant0._ZN10layer_norm13ln_bwd_kernelINS_13Kernel_traitsIf13__nv_bfloat16S2_S2_fjLj5120ELj1ELj1ELj4ELj16ENS_18Kernel_traits_baseILj5120EfS2_S2_S2_fjLj128EEEEELb0ELb0ELb0ELb0EEEvNS_9BwdParamsE:
	.zero		1192


//--------------------- .nv.constant0._ZN10layer_norm13ln_bwd_kernelINS_13Kernel_traitsIf13__nv_bfloat16S2_S2_fjLj5120ELj1ELj1ELj4ELj16ENS_18Kernel_traits_baseILj5120EfS2_S2_S2_fjLj128EEEEELb0ELb0ELb0ELb1EEEvNS_9BwdParamsE --------------------------
	.section	.nv.constant0._ZN10layer_norm13ln_bwd_kernelINS_13Kernel_traitsIf13__nv_bfloat16S2_S2_fjLj5120ELj1ELj1ELj4ELj16ENS_18Kernel_traits_baseILj5120EfS2_S2_S2_fjLj128EEEEELb0ELb0ELb0ELb1EEEvNS_9BwdParamsE,"a",@progbits
	.sectionflags	@""
	.align	4
.nv.constant0._ZN10layer_norm13ln_bwd_kernelINS_13Kernel_traitsIf13__nv_bfloat16S2_S2_fjLj5120ELj1ELj1ELj4ELj16ENS_18Kernel_traits_baseILj5120EfS2_S2_S2_fjLj128EEEEELb0ELb0ELb0ELb1EEEvNS_9BwdParamsE:
	.zero		1192


//--------------------- .nv.constant0._ZN10layer_norm13ln_bwd_kernelINS_13Kernel_traitsIf13__nv_bfloat16S2_S2_fjLj5120ELj1ELj1ELj4ELj16ENS_18Kernel_traits_baseILj5120EfS2_S2_S2_fjLj128EEEEELb0ELb0ELb1ELb0EEEvNS_9BwdParamsE --------------------------
	.section	.nv.constant0._ZN10layer_norm13ln_bwd_kernelINS_13Kernel_traitsIf13__nv_bfloat16S2_S2_fjLj5120ELj1ELj1ELj4ELj16ENS_18Kernel_traits_baseILj5120EfS2_S2_S2_fjLj128EEEEELb0ELb0ELb1ELb0EEEvNS_9BwdParamsE,"a",@progbits
	.sectionflags	@""
	.align	4
.nv.constant0._ZN10layer_norm13ln_bwd_kernelINS_13Kernel_traitsIf13__nv_bfloat16S2_S2_fjLj5120ELj1ELj1ELj4ELj16ENS_18Kernel_traits_baseILj5120EfS2_S2_S2_fjLj128EEEEELb0ELb0ELb1ELb0EEEvNS_9BwdParamsE:
	.zero		1192


//--------------------- .nv.constant0._ZN10layer_norm13ln_bwd_kernelINS_13Kernel_traitsIf13__nv_bfloat16S2_S2_fjLj5120ELj1ELj1ELj4ELj16ENS_18Kernel_traits_baseILj5120EfS2_S2_S2_fjLj128EEEEELb0ELb0ELb1ELb1EEEvNS_9BwdParamsE --------------------------
	.section	.nv.constant0._ZN10layer_norm13ln_bwd_kernelINS_13Kernel_traitsIf13__nv_bfloat16S2_S2_fjLj5120ELj1ELj1ELj4ELj16ENS_18Kernel_traits_baseILj5120EfS2_S2_S2_fjLj128EEEEELb0ELb0ELb1ELb1EEEvNS_9BwdParamsE,"a",@progbits
	.sectionflags	@""
	.align	4
.nv.constant0._ZN10layer_norm13ln_bwd_kernelINS_13Kernel_traitsIf13__nv_bfloat16S2_S2_fjLj5120ELj1ELj1ELj4ELj16ENS_18Kernel_traits_baseILj5120EfS2_S2_S2_fjLj128EEEEELb0ELb0ELb1ELb1EEEvNS_9BwdParamsE:
	.zero		1192


//--------------------- .nv.constant0._ZN10layer_norm13ln_bwd_kernelINS_13Kernel_traitsIf13__nv_bfloat16S2_S2_fjLj5120ELj1ELj1ELj4ELj16ENS_18Kernel_traits_baseILj5120EfS2_S2_S2_fjLj128EEEEELb0ELb1ELb0ELb0EEEvNS_9BwdParamsE --------------------------
	.section	.nv.constant0._ZN10layer_norm13ln_bwd_kernelINS_13Kernel_traitsIf13__nv_bfloat16S2_S2_fjLj5120ELj1ELj1ELj4ELj16ENS_18Kernel_traits_baseILj5120EfS2_S2_S2_fjLj128EEEEELb0ELb1ELb0ELb0EEEvNS_9BwdParamsE,"a",@progbits
	.sectionflags	@""
	.align	4
.nv.constant0._ZN10layer_norm13ln_bwd_kernelINS_13Kernel_traitsIf13__nv_bfloat16S2_S2_fjLj5120ELj1ELj1ELj4ELj16ENS_18Kernel_traits_baseILj5120EfS2_S2_S2_fjLj128EEEEELb0ELb1ELb0ELb0EEEvNS_9BwdParamsE:
	.zero		1192


//--------------------- .nv.constant0._ZN10layer_norm13ln_bwd_kernelINS_13Kernel_traitsIf13__nv_bfloat16S2_S2_fjLj5120ELj1ELj1ELj4ELj16ENS_18Kernel_traits_baseILj5120EfS2_S2_S2_fjLj128EEEEELb0ELb1ELb0ELb1EEEvNS_9BwdParamsE --------------------------
	.section	.nv.constant0._ZN10layer_norm13ln_bwd_kernelINS_13Kernel_traitsIf13__nv_bfloat16S2_S2_fjLj5120ELj1ELj1ELj4ELj16ENS_18Kernel_traits_baseILj5120EfS2_S2_S2_fjLj128EEEEELb0ELb1ELb0ELb1EEEvNS_9BwdParamsE,"a",@progbits
	.sectionflags	@""
	.align	4
.nv.constant0._ZN10layer_norm13ln_bwd_kernelINS_13Kernel_traitsIf13__nv_bfloat16S2_S2_fjLj5120ELj1ELj1ELj4ELj16ENS_18Kernel_traits_baseILj5120EfS2_S2_S2_fjLj128EEEEELb0ELb1ELb0ELb1EEEvNS_9BwdParamsE:
	.zero		1192


//--------------------- .nv.constant0._ZN10layer_norm13ln_bwd_kernelINS_13Kernel_traitsIf13__nv_bfloat16S2_S2_fjLj5120ELj1ELj1ELj4ELj16ENS_18Kernel_traits_baseILj5120EfS2_S2_S2_fjLj128EEEEELb0ELb1ELb1ELb0EEEvNS_9BwdParamsE --------------------------
	.section	.nv.constant0._ZN10layer_norm13ln_bwd_kernelINS_13Kernel_traitsIf13__nv_bfloat16S2_S2_fjLj5120ELj1ELj1ELj4ELj16ENS_18Kernel_traits_baseILj5120EfS2_S2_S2_fjLj128EEEEELb0ELb1ELb1ELb0EEEvNS_9BwdParamsE,"a",@progbits
	.sectionflags	@""
	.align	4
.nv.constant0._ZN10layer_norm13ln_bwd_kernelINS_13Kernel_traitsIf13__nv_bfloat16S2_S2_fjLj5120ELj1ELj1ELj4ELj16ENS_18Kernel_traits_baseILj5120EfS2_S2_S2_fjLj128EEEEELb0ELb1ELb1ELb0EEEvNS_9BwdParamsE:
	.zero		1192


//--------------------- .nv.constant0._ZN10layer_norm13ln_bwd_kernelINS_13Kernel_traitsIf13__nv_bfloat16S2_S2_fjLj5120ELj1ELj1ELj4ELj16ENS_18Kernel_traits_baseILj5120EfS2_S2_S2_fjLj128EEEEELb0ELb1ELb1ELb1EEEvNS_9BwdParamsE --------------------------
	.section	.nv.constant0._ZN10layer_norm13ln_bwd_kernelINS_13Kernel_traitsIf13__nv_bfloat16S2_S2_fjLj5120ELj1ELj1ELj4ELj16ENS_18Kernel_traits_baseILj5120EfS2_S2_S2_fjLj128EEEEELb0ELb1ELb1ELb1EEEvNS_9BwdParamsE,"a",@progbits
	.sectionflags	@""
	.align	4
.nv.constant0._ZN10layer_norm13ln_bwd_kernelINS_13Kernel_traitsIf13__nv_bfloat16S2_S2_fjLj5120ELj1ELj1ELj4ELj16ENS_18Kernel_traits_baseILj5120EfS2_S2_S2_fjLj128EEEEELb0ELb1ELb1ELb1EEEvNS_9BwdParamsE:
	.zero		1192


//--------------------- .nv.constant0._ZN10layer_norm13ln_bwd_kernelINS_13Kernel_traitsIf13__nv_bfloat16S2_S2_fjLj5120ELj1ELj1ELj4ELj16ENS_18Kernel_traits_baseILj5120EfS2_S2_S2_fjLj128EEEEELb1ELb0ELb0ELb0EEEvNS_9BwdParamsE --------------------------
	.section	.nv.constant0._ZN10layer_norm13ln_bwd_kernelINS_13Kernel_traitsIf13__nv_bfloat16S2_S2_fjLj5120ELj1ELj1ELj4ELj16ENS_18Kernel_traits_baseILj5120EfS2_S2_S2_fjLj128EEEEELb1ELb0ELb0ELb0EEEvNS_9BwdParamsE,"a",@progbits
	.sectionflags	@""
	.align	4
.nv.constant0._ZN10layer_norm13ln_bwd_kernelINS_13Kernel_traitsIf13__nv_bfloat16S2_S2_fjLj5120ELj1ELj1ELj4ELj16ENS_18Kernel_traits_baseILj5120EfS2_S2_S2_fjLj128EEEEELb1ELb0ELb0ELb0EEEvNS_9BwdParamsE:
	.zero		1192


//--------------------- .nv.constant0._ZN10layer_norm13ln_bwd_kernelINS_13Kernel_traitsIf13__nv_bfloat16S2_S2_fjLj5120ELj1ELj1ELj4ELj16ENS_18Kernel_traits_baseILj5120EfS2_S2_S2_fjLj128EEEEELb1ELb0ELb0ELb1EEEvNS_9BwdParamsE --------------------------
	.section	.nv.constant0._ZN10layer_norm13ln_bwd_kernelINS_13Kernel_traitsIf13__nv_bfloat16S2_S2_fjLj5120ELj1ELj1ELj4ELj16ENS_18Kernel_traits_baseILj5120EfS2_S2_S2_fjLj128EEEEELb1ELb0ELb0ELb1EEEvNS_9BwdParamsE,"a",@progbits
	.sectionflags	@""
	.align	4
.nv.constant0._ZN10layer_norm13ln_bwd_kernelINS_13Kernel_traitsIf13__nv_bfloat16S2_S2_fjLj5120ELj1ELj1ELj4ELj16ENS_18Kernel_traits_baseILj5120EfS2_S2_S2_fjLj128EEEEELb1ELb0ELb0ELb1EEEvNS_9BwdParamsE:
	.zero		1192


//--------------------- .nv.constant0._ZN10layer_norm22ln_bwd_finalize_kernelINS_22Kernel_traits_finalizeILj5120Ef13__nv_bfloat16S2_S2_fjLb0ELj1024ELj4ENS_18Kernel_traits_baseILj5120EfS2_S2_S2_fjLj1024EEEEELb0ELb0EEEvNS_9BwdParamsE --------------------------
	.section	.nv.constant0._ZN10layer_norm22ln_bwd_finalize_kernelINS_22Kernel_traits_finalizeILj5120Ef13__nv_bfloat16S2_S2_fjLb0ELj1024ELj4ENS_18Kernel_traits_baseILj5120EfS2_S2_S2_fjLj1024EEEEELb0ELb0EEEvNS_9BwdParamsE,"a",@progbits
	.sectionflags	@""
	.align	4
.nv.constant0._ZN10layer_norm22ln_bwd_finalize_kernelINS_22Kernel_traits_finalizeILj5120Ef13__nv_bfloat16S2_S2_fjLb0ELj1024ELj4ENS_18Kernel_traits_baseILj5120EfS2_S2_S2_fjLj1024EEEEELb0ELb0EEEvNS_9BwdParamsE:
	.zero		1192


//--------------------- .nv.constant0._ZN10layer_norm13ln_bwd_kernelINS_13Kernel_traitsIf13__nv_bfloat16S2_S2_fjLj5120ELj1ELj1ELj4ELj16ENS_18Kernel_traits_baseILj5120EfS2_S2_S2_fjLj128EEEEELb1ELb0ELb1ELb0EEEvNS_9BwdParamsE --------------------------
	.section	.nv.constant0._ZN10layer_norm13ln_bwd_kernelINS_13Kernel_traitsIf13__nv_bfloat16S2_S2_fjLj5120ELj1ELj1ELj4ELj16ENS_18Kernel_traits_baseILj5120EfS2_S2_S2_fjLj128EEEEELb1ELb0ELb1ELb0EEEvNS_9BwdParamsE,"a",@progbits
	.sectionflags	@""
	.align	4
.nv.constant0._ZN10layer_norm13ln_bwd_kernelINS_13Kernel_traitsIf13__nv_bfloat16S2_S2_fjLj5120ELj1ELj1ELj4ELj16ENS_18Kernel_traits_baseILj5120EfS2_S2_S2_fjLj128EEEEELb1ELb0ELb1ELb0EEEvNS_9BwdParamsE:
	.zero		1192


//--------------------- .nv.constant0._ZN10layer_norm22ln_bwd_finalize_kernelINS_22Kernel_traits_finalizeILj5120Ef13__nv_bfloat16S2_S2_fjLb0ELj1024ELj4ENS_18Kernel_traits_baseILj5120EfS2_S2_S2_fjLj1024EEEEELb0ELb1EEEvNS_9BwdParamsE --------------------------
	.section	.nv.constant0._ZN10layer_norm22ln_bwd_finalize_kernelINS_22Kernel_traits_finalizeILj5120Ef13__nv_bfloat16S2_S2_fjLb0ELj1024ELj4ENS_18Kernel_traits_baseILj5120EfS2_S2_S2_fjLj1024EEEEELb0ELb1EEEvNS_9BwdParamsE,"a",@progbits
	.sectionflags	@""
	.align	4
.nv.constant0._ZN10layer_norm22ln_bwd_finalize_kernelINS_22Kernel_traits_finalizeILj5120Ef13__nv_bfloat16S2_S2_fjLb0ELj1024ELj4ENS_18Kernel_traits_baseILj5120EfS2_S2_S2_fjLj1024EEEEELb0ELb1EEEvNS_9BwdParamsE:
	.zero		1192


//--------------------- .nv.constant0._ZN10layer_norm13ln_bwd_kernelINS_13Kernel_traitsIf13__nv_bfloat16S2_S2_fjLj5120ELj1ELj1ELj4ELj16ENS_18Kernel_traits_baseILj5120EfS2_S2_S2_fjLj128EEEEELb1ELb0ELb1ELb1EEEvNS_9BwdParamsE --------------------------
	.section	.nv.constant0._ZN10layer_norm13ln_bwd_kernelINS_13Kernel_traitsIf13__nv_bfloat16S2_S2_fjLj5120ELj1ELj1ELj4ELj16ENS_18Kernel_traits_baseILj5120EfS2_S2_S2_fjLj128EEEEELb1ELb0ELb1ELb1EEEvNS_9BwdParamsE,"a",@progbits
	.sectionflags	@""
	.align	4
.nv.constant0._ZN10layer_norm13ln_bwd_kernelINS_13Kernel_traitsIf13__nv_bfloat16S2_S2_fjLj5120ELj1ELj1ELj4ELj16ENS_18Kernel_traits_baseILj5120EfS2_S2_S2_fjLj128EEEEELb1ELb0ELb1ELb1EEEvNS_9BwdParamsE:
	.zero		1192


//--------------------- .nv.constant0._ZN10layer_norm13ln_bwd_kernelINS_13Kernel_traitsIf13__nv_bfloat16S2_S2_fjLj5120ELj1ELj1ELj4ELj16ENS_18Kernel_traits_baseILj5120EfS2_S2_S2_fjLj128EEEEELb1ELb1ELb0ELb0EEEvNS_9BwdParamsE --------------------------
	.section	.nv.constant0._ZN10layer_norm13ln_bwd_kernelINS_13Kernel_traitsIf13__nv_bfloat16S2_S2_fjLj5120ELj1ELj1ELj4ELj16ENS_18Kernel_traits_baseILj5120EfS2_S2_S2_fjLj128EEEEELb1ELb1ELb0ELb0EEEvNS_9BwdParamsE,"a",@progbits
	.sectionflags	@""
	.align	4
.nv.constant0._ZN10layer_norm13ln_bwd_kernelINS_13Kernel_traitsIf13__nv_bfloat16S2_S2_fjLj5120ELj1ELj1ELj4ELj16ENS_18Kernel_traits_baseILj5120EfS2_S2_S2_fjLj128EEEEELb1ELb1ELb0ELb0EEEvNS_9BwdParamsE:
	.zero		1192


//--------------------- .nv.constant0._ZN10layer_norm13ln_bwd_kernelINS_13Kernel_traitsIf13__nv_bfloat16S2_S2_fjLj5120ELj1ELj1ELj4ELj16ENS_18Kernel_traits_baseILj5120EfS2_S2_S2_fjLj128EEEEELb1ELb1ELb0ELb1EEEvNS_9BwdParamsE --------------------------
	.section	.nv.constant0._ZN10layer_norm13ln_bwd_kernelINS_13Kernel_traitsIf13__nv_bfloat16S2_S2_fjLj5120ELj1ELj1ELj4ELj16ENS_18Kernel_traits_baseILj5120EfS2_S2_S2_fjLj128EEEEELb1ELb1ELb0ELb1EEEvNS_9BwdParamsE,"a",@progbits
	.sectionflags	@""
	.align	4
.nv.constant0._ZN10layer_norm13ln_bwd_kernelINS_13Kernel_traitsIf13__nv_bfloat16S2_S2_fjLj5120ELj1ELj1ELj4ELj16ENS_18Kernel_traits_baseILj5120EfS2_S2_S2_fjLj128EEEEELb1ELb1ELb0ELb1EEEvNS_9BwdParamsE:
	.zero		1192


//--------------------- .nv.constant0._ZN10layer_norm22ln_bwd_finalize_kernelINS_22Kernel_traits_finalizeILj5120Ef13__nv_bfloat16S2_S2_fjLb1ELj1024ELj4ENS_18Kernel_traits_baseILj5120EfS2_S2_S2_fjLj1024EEEEELb1ELb0EEEvNS_9BwdParamsE --------------------------
	.section	.nv.constant0._ZN10layer_norm22ln_bwd_finalize_kernelINS_22Kernel_traits_finalizeILj5120Ef13__nv_bfloat16S2_S2_fjLb1ELj1024ELj4ENS_18Kernel_traits_baseILj5120EfS2_S2_S2_fjLj1024EEEEELb1ELb0EEEvNS_9BwdParamsE,"a",@progbits
	.sectionflags	@""
	.align	4
.nv.constant0._ZN10layer_norm22ln_bwd_finalize_kernelINS_22Kernel_traits_finalizeILj5120Ef13__nv_bfloat16S2_S2_fjLb1ELj1024ELj4ENS_18Kernel_traits_baseILj5120EfS2_S2_S2_fjLj1024EEEEELb1ELb0EEEvNS_9BwdParamsE:
	.zero		1192


//--------------------- .nv.constant0._ZN10layer_norm13ln_bwd_kernelINS_13Kernel_traitsIf13__nv_bfloat16S2_S2_fjLj5120ELj1ELj1ELj4ELj16ENS_18Kernel_traits_baseILj5120EfS2_S2_S2_fjLj128EEEEELb1ELb1ELb1ELb0EEEvNS_9BwdParamsE --------------------------
	.section	.nv.constant0._ZN10layer_norm13ln_bwd_kernelINS_13Kernel_traitsIf13__nv_bfloat16S2_S2_fjLj5120ELj1ELj1ELj4ELj16ENS_18Kernel_traits_baseILj5120EfS2_S2_S2_fjLj128EEEEELb1ELb1ELb1ELb0EEEvNS_9BwdParamsE,"a",@progbits
	.sectionflags	@""
	.align	4
.nv.constant0._ZN10layer_norm13ln_bwd_kernelINS_13Kernel_traitsIf13__nv_bfloat16S2_S2_fjLj5120ELj1ELj1ELj4ELj16ENS_18Kernel_traits_baseILj5120EfS2_S2_S2_fjLj128EEEEELb1ELb1ELb1ELb0EEEvNS_9BwdParamsE:
	.zero		1192


//--------------------- .nv.constant0._ZN10layer_norm22ln_bwd_finalize_kernelINS_22Kernel_traits_finalizeILj5120Ef13__nv_bfloat16S2_S2_fjLb1ELj1024ELj4ENS_18Kernel_traits_baseILj5120EfS2_S2_S2_fjLj1024EEEEELb1ELb1EEEvNS_9BwdParamsE --------------------------
	.section	.nv.constant0._ZN10layer_norm22ln_bwd_finalize_kernelINS_22Kernel_traits_finalizeILj5120Ef13__nv_bfloat16S2_S2_fjLb1ELj1024ELj4ENS_18Kernel_traits_baseILj5120EfS2_S2_S2_fjLj1024EEEEELb1ELb1EEEvNS_9BwdParamsE,"a",@progbits
	.sectionflags	@""
	.align	4
.nv.constant0._ZN10layer_norm22ln_bwd_finalize_kernelINS_22Kernel_traits_finalizeILj5120Ef13__nv_bfloat16S2_S2_fjLb1ELj1024ELj4ENS_18Kernel_traits_baseILj5120EfS2_S2_S2_fjLj1024EEEEELb1ELb1EEEvNS_9BwdParamsE:
	.zero		1192


//--------------------- .nv.constant0._ZN10layer_norm13ln_bwd_kernelINS_13Kernel_traitsIf13__nv_bfloat16S2_S2_fjLj5120ELj1ELj1ELj4ELj16ENS_18Kernel_traits_baseILj5120EfS2_S2_S2_fjLj128EEEEELb1ELb1ELb1ELb1EEEvNS_9BwdParamsE --------------------------
	.section	.nv.constant0._ZN10layer_norm13ln_bwd_kernelINS_13Kernel_traitsIf13__nv_bfloat16S2_S2_fjLj5120ELj1ELj1ELj4ELj16ENS_18Kernel_traits_baseILj5120EfS2_S2_S2_fjLj128EEEEELb1ELb1ELb1ELb1EEEvNS_9BwdParamsE,"a",@progbits
	.sectionflags	@""
	.align	4
.nv.constant0._ZN10layer_norm13ln_bwd_kernelINS_13Kernel_traitsIf13__nv_bfloat16S2_S2_fjLj5120ELj1ELj1ELj4ELj16ENS_18Kernel_traits_baseILj5120EfS2_S2_S2_fjLj128EEEEELb1ELb1ELb1ELb1EEEvNS_9BwdParamsE:
	.zero		1192


//--------------------- .nv.constant0._ZN10layer_norm13ln_bwd_kernelINS_13Kernel_traitsI13__nv_bfloat16S2_fS2_fjLj5120ELj1ELj1ELj4ELj16ENS_18Kernel_traits_baseILj5120ES2_S2_fS2_fjLj128EEEEELb0ELb0ELb0ELb0EEEvNS_9BwdParamsE --------------------------
	.section	.nv.constant0._ZN10layer_norm13ln_bwd_kernelINS_13Kernel_traitsI13__nv_bfloat16S2_fS2_fjLj5120ELj1ELj1ELj4ELj16ENS_18Kernel_traits_baseILj5120ES2_S2_fS2_fjLj128EEEEELb0ELb0ELb0ELb0EEEvNS_9BwdParamsE,"a",@progbits
	.sectionflags	@""
	.align	4
.nv.constant0._ZN10layer_norm13ln_bwd_kernelINS_13Kernel_traitsI13__nv_bfloat16S2_fS2_fjLj5120ELj1ELj1ELj4ELj16ENS_18Kernel_traits_baseILj5120ES2_S2_fS2_fjLj128EEEEELb0ELb0ELb0ELb0EEEvNS_9BwdParamsE:
	.zero		1192


//--------------------- .nv.constant0._ZN10layer_norm13ln_bwd_kernelINS_13Kernel_traitsI13__nv_bfloat16S2_fS2_fjLj5120ELj1ELj1ELj4ELj16ENS_18Kernel_traits_baseILj5120ES2_S2_fS2_fjLj128EEEEELb0ELb0ELb0ELb1EEEvNS_9BwdParamsE --------------------------
	.section	.nv.constant0._ZN10layer_norm13ln_bwd_kernelINS_13Kernel_traitsI13__nv_bfloat16S2_fS2_fjLj5120ELj1ELj1ELj4ELj16ENS_18Kernel_traits_baseILj5120ES2_S2_fS2_fjLj128EEEEELb0ELb0ELb0ELb1EEEvNS_9BwdParamsE,"a",@progbits
	.sectionflags	@""
	.align	4
.nv.constant0._ZN10layer_norm13ln_bwd_kernelINS_13Kernel_traitsI13__nv_bfloat16S2_fS2_fjLj5120ELj1ELj1ELj4ELj16ENS_18Kernel_traits_baseILj5120ES2_S2_fS2_fjLj128EEEEELb0ELb0ELb0ELb1EEEvNS_9BwdParamsE:
	.zero		1192


//--------------------- .nv.constant0._ZN10layer_norm13ln_bwd_kernelINS_13Kernel_traitsI13__nv_bfloat16S2_fS2_fjLj5120ELj1ELj1ELj4ELj16ENS_18Kernel_traits_baseILj5120ES2_S2_fS2_fjLj128EEEEELb0ELb0ELb1ELb0EEEvNS_9BwdParamsE --------------------------
	.section	.nv.constant0._ZN10layer_norm13ln_bwd_kernelINS_13Kernel_traitsI13__nv_bfloat16S2_fS2_fjLj5120ELj1ELj1ELj4ELj16ENS_18Kernel_traits_baseILj5120ES2_S2_fS2_fjLj128EEEEELb0ELb0ELb1ELb0EEEvNS_9BwdParamsE,"a",@progbits
	.sectionflags	@""
	.align	4
.nv.constant0._ZN10layer_norm13ln_bwd_kernelINS_13Kernel_traitsI13__nv_bfloat16S2_fS2_fjLj5120ELj1ELj1ELj4ELj16ENS_18Kernel_traits_baseILj5120ES2_S2_fS2_fjLj128EEEEELb0ELb0ELb1ELb0EEEvNS_9BwdParamsE:
	.zero		1192


//--------------------- .nv.constant0._ZN10layer_norm13ln_bwd_kernelINS_13Kernel_traitsI13__nv_bfloat16S2_fS2_fjLj5120ELj1ELj1ELj4ELj16ENS_18Kernel_traits_baseILj5120ES2_S2_fS2_fjLj128EEEEELb0ELb0ELb1ELb1EEEvNS_9BwdParamsE --------------------------
	.section	.nv.constant0._ZN10layer_norm13ln_bwd_kernelINS_13Kernel_traitsI13__nv_bfloat16S2_fS2_fjLj5120ELj1ELj1ELj4ELj16ENS_18Kernel_traits_baseILj5120ES2_S2_fS2_fjLj128EEEEELb0ELb0ELb1ELb1EEEvNS_9BwdParamsE,"a",@progbits
	.sectionflags	@""
	.align	4
.nv.constant0._ZN10layer_norm13ln_bwd_kernelINS_13Kernel_traitsI13__nv_bfloat16S2_fS2_fjLj5120ELj1ELj1ELj4ELj16ENS_18Kernel_traits_baseILj5120ES2_S2_fS2_fjLj128EEEEELb0ELb0ELb1ELb1EEEvNS_9BwdParamsE:
	.zero		1192


//--------------------- .nv.constant0._ZN10layer_norm13ln_bwd_kernelINS_13Kernel_traitsI13__nv_bfloat16S2_fS2_fjLj5120ELj1ELj1ELj4ELj16ENS_18Kernel_traits_baseILj5120ES2_S2_fS2_fjLj128EEEEELb0ELb1ELb0ELb0EEEvNS_9BwdParamsE --------------------------
	.section	.nv.constant0._ZN10layer_norm13ln_bwd_kernelINS_13Kernel_traitsI13__nv_bfloat16S2_fS2_fjLj5120ELj1ELj1ELj4ELj16ENS_18Kernel_traits_baseILj5120ES2_S2_fS2_fjLj128EEEEELb0ELb1ELb0ELb0EEEvNS_9BwdParamsE,"a",@progbits
	.sectionflags	@""
	.align	4
.nv.constant0._ZN10layer_norm13ln_bwd_kernelINS_13Kernel_traitsI13__nv_bfloat16S2_fS2_fjLj5120ELj1ELj1ELj4ELj16ENS_18Kernel_traits_baseILj5120ES2_S2_fS2_fjLj128EEEEELb0ELb1ELb0ELb0EEEvNS_9BwdParamsE:
	.zero		1192


//--------------------- .nv.constant0._ZN10layer_norm13ln_bwd_kernelINS_13Kernel_traitsI13__nv_bfloat16S2_fS2_fjLj5120ELj1ELj1ELj4ELj16ENS_18Kernel_traits_baseILj5120ES2_S2_fS2_fjLj128EEEEELb0ELb1ELb0ELb1EEEvNS_9BwdParamsE --------------------------
	.section	.nv.constant0._ZN10layer_norm13ln_bwd_kernelINS_13Kernel_traitsI13__nv_bfloat16S2_fS2_fjLj5120ELj1ELj1ELj4ELj16ENS_18Kernel_traits_baseILj5120ES2_S2_fS2_fjLj128EEEEELb0ELb1ELb0ELb1EEEvNS_9BwdParamsE,"a",@progbits
	.sectionflags	@""
	.align	4
.nv.constant0._ZN10layer_norm13ln_bwd_kernelINS_13Kernel_traitsI13__nv_bfloat16S2_fS2_fjLj5120ELj1ELj1ELj4ELj16ENS_18Kernel_traits_baseILj5120ES2_S2_fS2_fjLj128EEEEELb0ELb1ELb0ELb1EEEvNS_9BwdParamsE:
	.zero		1192


//--------------------- .nv.constant0._ZN10layer_norm13ln_bwd_kernelINS_13Kernel_traitsI13__nv_bfloat16S2_fS2_fjLj5120ELj1ELj1ELj4ELj16ENS_18Kernel_traits_baseILj5120ES2_S2_fS2_fjLj128EEEEELb0ELb1ELb1ELb0EEEvNS_9BwdParamsE --------------------------
	.section	.nv.constant0._ZN10layer_norm13ln_bwd_kernelINS_13Kernel_traitsI13__nv_bfloat16S2_fS2_fjLj5120ELj1ELj1ELj4ELj16ENS_18Kernel_traits_baseILj5120ES2_S2_fS2_fjLj128EEEEELb0ELb1ELb1ELb0EEEvNS_9BwdParamsE,"a",@progbits
	.sectionflags	@""
	.align	4
.nv.constant0._ZN10layer_norm13ln_bwd_kernelINS_13Kernel_traitsI13__nv_bfloat16S2_fS2_fjLj5120ELj1ELj1ELj4ELj16ENS_18Kernel_traits_baseILj5120ES2_S2_fS2_fjLj128EEEEELb0ELb1ELb1ELb0EEEvNS_9BwdParamsE:
	.zero		1192


//--------------------- .nv.constant0._ZN10layer_norm13ln_bwd_kernelINS_13Kernel_traitsI13__nv_bfloat16S2_fS2_fjLj5120ELj1ELj1ELj4ELj16ENS_18Kernel_traits_baseILj5120ES2_S2_fS2_fjLj128EEEEELb0ELb1ELb1ELb1EEEvNS_9BwdParamsE --------------------------
	.section	.nv.constant0._ZN10layer_norm13ln_bwd_kernelINS_13Kernel_traitsI13__nv_bfloat16S2_fS2_fjLj5120ELj1ELj1ELj4ELj16ENS_18Kernel_traits_baseILj5120ES2_S2_fS2_fjLj128EEEEELb0ELb1ELb1ELb1EEEvNS_9BwdParamsE,"a",@progbits
	.sectionflags	@""
	.align	4
.nv.constant0._ZN10layer_norm13ln_bwd_kernelINS_13Kernel_traitsI13__nv_bfloat16S2_fS2_fjLj5120ELj1ELj1ELj4ELj16ENS_18Kernel_traits_baseILj5120ES2_S2_fS2_fjLj128EEEEELb0ELb1ELb1ELb1EEEvNS_9BwdParamsE:
	.zero		1192


//--------------------- .nv.constant0._ZN10layer_norm13ln_bwd_kernelINS_13Kernel_traitsI13__nv_bfloat16S2_fS2_fjLj5120ELj1ELj1ELj4ELj16ENS_18Kernel_traits_baseILj5120ES2_S2_fS2_fjLj128EEEEELb1ELb0ELb0ELb0EEEvNS_9BwdParamsE --------------------------
	.section	.nv.constant0._ZN10layer_norm13ln_bwd_kernelINS_13Kernel_traitsI13__nv_bfloat16S2_fS2_fjLj5120ELj1ELj1ELj4ELj16ENS_18Kernel_traits_baseILj5120ES2_S2_fS2_fjLj128EEEEELb1ELb0ELb0ELb0EEEvNS_9BwdParamsE,"a",@progbits
	.sectionflags	@""
	.align	4
.nv.constant0._ZN10layer_norm13ln_bwd_kernelINS_13Kernel_traitsI13__nv_bfloat16S2_fS2_fjLj5120ELj1ELj1ELj4ELj16ENS_18Kernel_traits_baseILj5120ES2_S2_fS2_fjLj128EEEEELb1ELb0ELb0ELb0EEEvNS_9BwdParamsE:
	.zero		1192


//--------------------- .nv.constant0._ZN10layer_norm13ln_bwd_kernelINS_13Kernel_traitsI13__nv_bfloat16S2_fS2_fjLj5120ELj1ELj1ELj4ELj16ENS_18Kernel_traits_baseILj5120ES2_S2_fS2_fjLj128EEEEELb1ELb0ELb0ELb1EEEvNS_9BwdParamsE --------------------------
	.section	.nv.constant0._ZN10layer_norm13ln_bwd_kernelINS_13Kernel_traitsI13__nv_bfloat16S2_fS2_fjLj5120ELj1ELj1ELj4ELj16ENS_18Kernel_traits_baseILj5120ES2_S2_fS2_fjLj128EEEEELb1ELb0ELb0ELb1EEEvNS_9BwdParamsE,"a",@progbits
	.sectionflags	@""
	.align	4
.nv.constant0._ZN10layer_norm13ln_bwd_kernelINS_13Kernel_traitsI13__nv_bfloat16S2_fS2_fjLj5120ELj1ELj1ELj4ELj16ENS_18Kernel_traits_baseILj5120ES2_S2_fS2_fjLj128EEEEELb1ELb0ELb0ELb1EEEvNS_9BwdParamsE:
	.zero		1192


//--------------------- .nv.constant0._ZN10layer_norm22ln_bwd_finalize_kernelINS_22Kernel_traits_finalizeILj5120E13__nv_bfloat16S2_fS2_fjLb0ELj1024ELj4ENS_18Kernel_traits_baseILj5120ES2_S2_fS2_fjLj1024EEEEELb0ELb0EEEvNS_9BwdParamsE --------------------------
	.section	.nv.constant0._ZN10layer_norm22ln_bwd_finalize_kernelINS_22Kernel_traits_finalizeILj5120E13__nv_bfloat16S2_fS2_fjLb0ELj1024ELj4ENS_18Kernel_traits_baseILj5120ES2_S2_fS2_fjLj1024EEEEELb0ELb0EEEvNS_9BwdParamsE,"a",@progbits
	.sectionflags	@""
	.align	4
.nv.constant0._ZN10layer_norm22ln_bwd_finalize_kernelINS_22Kernel_traits_finalizeILj5120E13__nv_bfloat16S2_fS2_fjLb0ELj1024ELj4ENS_18Kernel_traits_baseILj5120ES2_S2_fS2_fjLj1024EEEEELb0ELb0EEEvNS_9BwdParamsE:
	.zero		1192


//--------------------- .nv.constant0._ZN10layer_norm13ln_bwd_kernelINS_13Kernel_traitsI13__nv_bfloat16S2_fS2_fjLj5120ELj1ELj1ELj4ELj16ENS_18Kernel_traits_baseILj5120ES2_S2_fS2_fjLj128EEEEELb1ELb0ELb1ELb0EEEvNS_9BwdParamsE --------------------------
	.section	.nv.constant0._ZN10layer_norm13ln_bwd_kernelINS_13Kernel_traitsI13__nv_bfloat16S2_fS2_fjLj5120ELj1ELj1ELj4ELj16ENS_18Kernel_traits_baseILj5120ES2_S2_fS2_fjLj128EEEEELb1ELb0ELb1ELb0EEEvNS_9BwdParamsE,"a",@progbits
	.sectionflags	@""
	.align	4
.nv.constant0._ZN10layer_norm13ln_bwd_kernelINS_13Kernel_traitsI13__nv_bfloat16S2_fS2_fjLj5120ELj1ELj1ELj4ELj16ENS_18Kernel_traits_baseILj5120ES2_S2_fS2_fjLj128EEEEELb1ELb0ELb1ELb0EEEvNS_9BwdParamsE:
	.zero		1192


//--------------------- .nv.constant0._ZN10layer_norm22ln_bwd_finalize_kernelINS_22Kernel_traits_finalizeILj5120E13__nv_bfloat16S2_fS2_fjLb0ELj1024ELj4ENS_18Kernel_traits_baseILj5120ES2_S2_fS2_fjLj1024EEEEELb0ELb1EEEvNS_9BwdParamsE --------------------------
	.section	.nv.constant0._ZN10layer_norm22ln_bwd_finalize_kernelINS_22Kernel_traits_finalizeILj5120E13__nv_bfloat16S2_fS2_fjLb0ELj1024ELj4ENS_18Kernel_traits_baseILj5120ES2_S2_fS2_fjLj1024EEEEELb0ELb1EEEvNS_9BwdParamsE,"a",@progbits
	.sectionflags	@""
	.align	4
.nv.constant0._ZN10layer_norm22ln_bwd_finalize_kernelINS_22Kernel_traits_finalizeILj5120E13__nv_bfloat16S2_fS2_fjLb0ELj1024ELj4ENS_18Kernel_traits_baseILj5120ES2_S2_fS2_fjLj1024EEEEELb0ELb1EEEvNS_9BwdParamsE:
	.zero		1192


//--------------------- .nv.constant0._ZN10layer_norm13ln_bwd_kernelINS_13Kernel_traitsI13__nv_bfloat16S2_fS2_fjLj5120ELj1ELj1ELj4ELj16ENS_18Kernel_traits_baseILj5120ES2_S2_fS2_fjLj128EEEEELb1ELb0ELb1ELb1EEEvNS_9BwdParamsE --------------------------
	.section	.nv.constant0._ZN10layer_norm13ln_bwd_kernelINS_13Kernel_traitsI13__nv_bfloat16S2_fS2_fjLj5120ELj1ELj1ELj4ELj16ENS_18Kernel_traits_baseILj5120ES2_S2_fS2_fjLj128EEEEELb1ELb0ELb1ELb1EEEvNS_9BwdParamsE,"a",@progbits
	.sectionflags	@""
	.align	4
.nv.constant0._ZN10layer_norm13ln_bwd_kernelINS_13Kernel_traitsI13__nv_bfloat16S2_fS2_fjLj5120ELj1ELj1ELj4ELj16ENS_18Kernel_traits_baseILj5120ES2_S2_fS2_fjLj128EEEEELb1ELb0ELb1ELb1EEEvNS_9BwdParamsE:
	.zero		1192


//--------------------- .nv.constant0._ZN10layer_norm13ln_bwd_kernelINS_13Kernel_traitsI13__nv_bfloat16S2_fS2_fjLj5120ELj1ELj1ELj4ELj16ENS_18Kernel_traits_baseILj5120ES2_S2_fS2_fjLj128EEEEELb1ELb1ELb0ELb0EEEvNS_9BwdParamsE --------------------------
	.section	.nv.constant0._ZN10layer_norm13ln_bwd_kernelINS_13Kernel_traitsI13__nv_bfloat16S2_fS2_fjLj5120ELj1ELj1ELj4ELj16ENS_18Kernel_traits_baseILj5120ES2_S2_fS2_fjLj128EEEEELb1ELb1ELb0ELb0EEEvNS_9BwdParamsE,"a",@progbits
	.sectionflags	@""
	.align	4
.nv.constant0._ZN10layer_norm13ln_bwd_kernelINS_13Kernel_traitsI13__nv_bfloat16S2_fS2_fjLj5120ELj1ELj1ELj4ELj16ENS_18Kernel_traits_baseILj5120ES2_S2_fS2_fjLj128EEEEELb1ELb1ELb0ELb0EEEvNS_9BwdParamsE:
	.zero		1192


//--------------------- .nv.constant0._ZN10layer_norm13ln_bwd_kernelINS_13Kernel_traitsI13__nv_bfloat16S2_fS2_fjLj5120ELj1ELj1ELj4ELj16ENS_18Kernel_traits_baseILj5120ES2_S2_fS2_fjLj128EEEEELb1ELb1ELb0ELb1EEEvNS_9BwdParamsE --------------------------
	.section	.nv.constant0._ZN10layer_norm13ln_bwd_kernelINS_13Kernel_traitsI13__nv_bfloat16S2_fS2_fjLj5120ELj1ELj1ELj4ELj16ENS_18Kernel_traits_baseILj5120ES2_S2_fS2_fjLj128EEEEELb1ELb1ELb0ELb1EEEvNS_9BwdParamsE,"a",@progbits
	.sectionflags	@""
	.align	4
.nv.constant0._ZN10layer_norm13ln_bwd_kernelINS_13Kernel_traitsI13__nv_bfloat16S2_fS2_fjLj5120ELj1ELj1ELj4ELj16ENS_18Kernel_traits_baseILj5120ES2_S2_fS2_fjLj128EEEEELb1ELb1ELb0ELb1EEEvNS_9BwdParamsE:
	.zero		1192


//--------------------- .nv.constant0._ZN10layer_norm22ln_bwd_finalize_kernelINS_22Kernel_traits_finalizeILj5120E13__nv_bfloat16S2_fS2_fjLb1ELj1024ELj4ENS_18Kernel_traits_baseILj5120ES2_S2_fS2_fjLj1024EEEEELb1ELb0EEEvNS_9BwdParamsE --------------------------
	.section	.nv.constant0._ZN10layer_norm22ln_bwd_finalize_kernelINS_22Kernel_traits_finalizeILj5120E13__nv_bfloat16S2_fS2_fjLb1ELj1024ELj4ENS_18Kernel_traits_baseILj5120ES2_S2_fS2_fjLj1024EEEEELb1ELb0EEEvNS_9BwdParamsE,"a",@progbits
	.sectionflags	@""
	.align	4
.nv.constant0._ZN10layer_norm22ln_bwd_finalize_kernelINS_22Kernel_traits_finalizeILj5120E13__nv_bfloat16S2_fS2_fjLb1ELj1024ELj4ENS_18Kernel_traits_baseILj5120ES2_S2_fS2_fjLj1024EEEEELb1ELb0EEEvNS_9BwdParamsE:
	.zero		1192


//--------------------- .nv.constant0._ZN10layer_norm13ln_bwd_kernelINS_13Kernel_traitsI13__nv_bfloat16S2_fS2_fjLj5120ELj1ELj1ELj4ELj16ENS_18Kernel_traits_baseILj5120ES2_S2_fS2_fjLj128EEEEELb1ELb1ELb1ELb0EEEvNS_9BwdParamsE --------------------------
	.section	.nv.constant0._ZN10layer_norm13ln_bwd_kernelINS_13Kernel_traitsI13__nv_bfloat16S2_fS2_fjLj5120ELj1ELj1ELj4ELj16ENS_18Kernel_traits_baseILj5120ES2_S2_fS2_fjLj128EEEEELb1ELb1ELb1ELb0EEEvNS_9BwdParamsE,"a",@progbits
	.sectionflags	@""
	.align	4
.nv.constant0._ZN10layer_norm13ln_bwd_kernelINS_13Kernel_traitsI13__nv_bfloat16S2_fS2_fjLj5120ELj1ELj1ELj4ELj16ENS_18Kernel_traits_baseILj5120ES2_S2_fS2_fjLj128EEEEELb1ELb1ELb1ELb0EEEvNS_9BwdParamsE:
	.zero		1192


//--------------------- .nv.constant0._ZN10layer_norm22ln_bwd_finalize_kernelINS_22Kernel_traits_finalizeILj5120E13__nv_bfloat16S2_fS2_fjLb1ELj1024ELj4ENS_18Kernel_traits_baseILj5120ES2_S2_fS2_fjLj1024EEEEELb1ELb1EEEvNS_9BwdParamsE --------------------------
	.section	.nv.constant0._ZN10layer_norm22ln_bwd_finalize_kernelINS_22Kernel_traits_finalizeILj5120E13__nv_bfloat16S2_fS2_fjLb1ELj1024ELj4ENS_18Kernel_traits_baseILj5120ES2_S2_fS2_fjLj1024EEEEELb1ELb1EEEvNS_9BwdParamsE,"a",@progbits
	.sectionflags	@""
	.align	4
.nv.constant0._ZN10layer_norm22ln_bwd_finalize_kernelINS_22Kernel_traits_finalizeILj5120E13__nv_bfloat16S2_fS2_fjLb1ELj1024ELj4ENS_18Kernel_traits_baseILj5120ES2_S2_fS2_fjLj1024EEEEELb1ELb1EEEvNS_9BwdParamsE:
	.zero		1192


//--------------------- .nv.constant0._ZN10layer_norm13ln_bwd_kernelINS_13Kernel_traitsI13__nv_bfloat16S2_fS2_fjLj5120ELj1ELj1ELj4ELj16ENS_18Kernel_traits_baseILj5120ES2_S2_fS2_fjLj128EEEEELb1ELb1ELb1ELb1EEEvNS_9BwdParamsE --------------------------
	.section	.nv.constant0._ZN10layer_norm13ln_bwd_kernelINS_13Kernel_traitsI13__nv_bfloat16S2_fS2_fjLj5120ELj1ELj1ELj4ELj16ENS_18Kernel_traits_baseILj5120ES2_S2_fS2_fjLj128EEEEELb1ELb1ELb1ELb1EEEvNS_9BwdParamsE,"a",@progbits
	.sectionflags	@""
	.align	4
.nv.constant0._ZN10layer_norm13ln_bwd_kernelINS_13Kernel_traitsI13__nv_bfloat16S2_fS2_fjLj5120ELj1ELj1ELj4ELj16ENS_18Kernel_traits_baseILj5120ES2_S2_fS2_fjLj128EEEEELb1ELb1ELb1ELb1EEEvNS_9BwdParamsE:
	.zero		1192


//--------------------- .nv.constant0._ZN10layer_norm13ln_bwd_kernelINS_13Kernel_traitsIf13__nv_bfloat16fS2_fjLj5120ELj1ELj1ELj4ELj16ENS_18Kernel_traits_baseILj5120EfS2_fS2_fjLj128EEEEELb0ELb0ELb0ELb0EEEvNS_9BwdParamsE --------------------------
	.section	.nv.constant0._ZN10layer_norm13ln_bwd_kernelINS_13Kernel_traitsIf13__nv_bfloat16fS2_fjLj5120ELj1ELj1ELj4ELj16ENS_18Kernel_traits_baseILj5120EfS2_fS2_fjLj128EEEEELb0ELb0ELb0ELb0EEEvNS_9BwdParamsE,"a",@progbits
	.sectionflags	@""
	.align	4
.nv.constant0._ZN10layer_norm13ln_bwd_kernelINS_13Kernel_traitsIf13__nv_bfloat16fS2_fjLj5120ELj1ELj1ELj4ELj16ENS_18Kernel_traits_baseILj5120EfS2_fS2_fjLj128EEEEELb0ELb0ELb0ELb0EEEvNS_9BwdParamsE:
	.zero		1192


//--------------------- .nv.constant0._ZN10layer_norm13ln_bwd_kernelINS_13Kernel_traitsIf13__nv_bfloat16fS2_fjLj5120ELj1ELj1ELj4ELj16ENS_18Kernel_traits_baseILj5120EfS2_fS2_fjLj128EEEEELb0ELb0ELb0ELb1EEEvNS_9BwdParamsE --------------------------
	.section	.nv.constant0._ZN10layer_norm13ln_bwd_kernelINS_13Kernel_traitsIf13__nv_bfloat16fS2_fjLj5120ELj1ELj1ELj4ELj16ENS_18Kernel_traits_baseILj5120EfS2_fS2_fjLj128EEEEELb0ELb0ELb0ELb1EEEvNS_9BwdParamsE,"a",@progbits
	.sectionflags	@""
	.align	4
.nv.constant0._ZN10layer_norm13ln_bwd_kernelINS_13Kernel_traitsIf13__nv_bfloat16fS2_fjLj5120ELj1ELj1ELj4ELj16ENS_18Kernel_traits_baseILj5120EfS2_fS2_fjLj128EEEEELb0ELb0ELb0ELb1EEEvNS_9BwdParamsE:
	.zero		1192


//--------------------- .nv.constant0._ZN10layer_norm13ln_bwd_kernelINS_13Kernel_traitsIf13__nv_bfloat16fS2_fjLj5120ELj1ELj1ELj4ELj16ENS_18Kernel_traits_baseILj5120EfS2_fS2_fjLj128EEEEELb0ELb0ELb1ELb0EEEvNS_9BwdParamsE --------------------------
	.section	.nv.constant0._ZN10layer_norm13ln_bwd_kernelINS_13Kernel_traitsIf13__nv_bfloat16fS2_fjLj5120ELj1ELj1ELj4ELj16ENS_18Kernel_traits_baseILj5120EfS2_fS2_fjLj128EEEEELb0ELb0ELb1ELb0EEEvNS_9BwdParamsE,"a",@progbits
	.sectionflags	@""
	.align	4
.nv.constant0._ZN10layer_norm13ln_bwd_kernelINS_13Kernel_traitsIf13__nv_bfloat16fS2_fjLj5120ELj1ELj1ELj4ELj16ENS_18Kernel_traits_baseILj5120EfS2_fS2_fjLj128EEEEELb0ELb0ELb1ELb0EEEvNS_9BwdParamsE:
	.zero		1192


//--------------------- .nv.constant0._ZN10layer_norm13ln_bwd_kernelINS_13Kernel_traitsIf13__nv_bfloat16fS2_fjLj5120ELj1ELj1ELj4ELj16ENS_18Kernel_traits_baseILj5120EfS2_fS2_fjLj128EEEEELb0ELb0ELb1ELb1EEEvNS_9BwdParamsE --------------------------
	.section	.nv.constant0._ZN10layer_norm13ln_bwd_kernelINS_13Kernel_traitsIf13__nv_bfloat16fS2_fjLj5120ELj1ELj1ELj4ELj16ENS_18Kernel_traits_baseILj5120EfS2_fS2_fjLj128EEEEELb0ELb0ELb1ELb1EEEvNS_9BwdParamsE,"a",@progbits
	.sectionflags	@""
	.align	4
.nv.constant0._ZN10layer_norm13ln_bwd_kernelINS_13Kernel_traitsIf13__nv_bfloat16fS2_fjLj5120ELj1ELj1ELj4ELj16ENS_18Kernel_traits_baseILj5120EfS2_fS2_fjLj128EEEEELb0ELb0ELb1ELb1EEEvNS_9BwdParamsE:
	.zero		1192


//--------------------- .nv.constant0._ZN10layer_norm13ln_bwd_kernelINS_13Kernel_traitsIf13__nv_bfloat16fS2_fjLj5120ELj1ELj1ELj4ELj16ENS_18Kernel_traits_baseILj5120EfS2_fS2_fjLj128EEEEELb0ELb1ELb0ELb0EEEvNS_9BwdParamsE --------------------------
	.section	.nv.constant0._ZN10layer_norm13ln_bwd_kernelINS_13Kernel_traitsIf13__nv_bfloat16fS2_fjLj5120ELj1ELj1ELj4ELj16ENS_18Kernel_traits_baseILj5120EfS2_fS2_fjLj128EEEEELb0ELb1ELb0ELb0EEEvNS_9BwdParamsE,"a",@progbits
	.sectionflags	@""
	.align	4
.nv.constant0._ZN10layer_norm13ln_bwd_kernelINS_13Kernel_traitsIf13__nv_bfloat16fS2_fjLj5120ELj1ELj1ELj4ELj16ENS_18Kernel_traits_baseILj5120EfS2_fS2_fjLj128EEEEELb0ELb1ELb0ELb0EEEvNS_9BwdParamsE:
	.zero		1192


//--------------------- .nv.constant0._ZN10layer_norm13ln_bwd_kernelINS_13Kernel_traitsIf13__nv_bfloat16fS2_fjLj5120ELj1ELj1ELj4ELj16ENS_18Kernel_traits_baseILj5120EfS2_fS2_fjLj128EEEEELb0ELb1ELb0ELb1EEEvNS_9BwdParamsE --------------------------
	.section	.nv.constant0._ZN10layer_norm13ln_bwd_kernelINS_13Kernel_traitsIf13__nv_bfloat16fS2_fjLj5120ELj1ELj1ELj4ELj16ENS_18Kernel_traits_baseILj5120EfS2_fS2_fjLj128EEEEELb0ELb1ELb0ELb1EEEvNS_9BwdParamsE,"a",@progbits
	.sectionflags	@""
	.align	4
.nv.constant0._ZN10layer_norm13ln_bwd_kernelINS_13Kernel_traitsIf13__nv_bfloat16fS2_fjLj5120ELj1ELj1ELj4ELj16ENS_18Kernel_traits_baseILj5120EfS2_fS2_fjLj128EEEEELb0ELb1ELb0ELb1EEEvNS_9BwdParamsE:
	.zero		1192


//--------------------- .nv.constant0._ZN10layer_norm13ln_bwd_kernelINS_13Kernel_traitsIf13__nv_bfloat16fS2_fjLj5120ELj1ELj1ELj4ELj16ENS_18Kernel_traits_baseILj5120EfS2_fS2_fjLj128EEEEELb0ELb1ELb1ELb0EEEvNS_9BwdParamsE --------------------------
	.section	.nv.constant0._ZN10layer_norm13ln_bwd_kernelINS_13Kernel_traitsIf13__nv_bfloat16fS2_fjLj5120ELj1ELj1ELj4ELj16ENS_18Kernel_traits_baseILj5120EfS2_fS2_fjLj128EEEEELb0ELb1ELb1ELb0EEEvNS_9BwdParamsE,"a",@progbits
	.sectionflags	@""
	.align	4
.nv.constant0._ZN10layer_norm13ln_bwd_kernelINS_13Kernel_traitsIf13__nv_bfloat16fS2_fjLj5120ELj1ELj1ELj4ELj16ENS_18Kernel_traits_baseILj5120EfS2_fS2_fjLj128EEEEELb0ELb1ELb1ELb0EEEvNS_9BwdParamsE:
	.zero		1192


//--------------------- .nv.constant0._ZN10layer_norm13ln_bwd_kernelINS_13Kernel_traitsIf13__nv_bfloat16fS2_fjLj5120ELj1ELj1ELj4ELj16ENS_18Kernel_traits_baseILj5120EfS2_fS2_fjLj128EEEEELb0ELb1ELb1ELb1EEEvNS_9BwdParamsE --------------------------
	.section	.nv.constant0._ZN10layer_norm13ln_bwd_kernelINS_13Kernel_traitsIf13__nv_bfloat16fS2_fjLj5120ELj1ELj1ELj4ELj16ENS_18Kernel_traits_baseILj5120EfS2_fS2_fjLj128EEEEELb0ELb1ELb1ELb1EEEvNS_9BwdParamsE,"a",@progbits
	.sectionflags	@""
	.align	4
.nv.constant0._ZN10layer_norm13ln_bwd_kernelINS_13Kernel_traitsIf13__nv_bfloat16fS2_fjLj5120ELj1ELj1ELj4ELj16ENS_18Kernel_traits_baseILj5120EfS2_fS2_fjLj128EEEEELb0ELb1ELb1ELb1EEEvNS_9BwdParamsE:
	.zero		1192


//--------------------- .nv.constant0._ZN10layer_norm13ln_bwd_kernelINS_13Kernel_traitsIf13__nv_bfloat16fS2_fjLj5120ELj1ELj1ELj4ELj16ENS_18Kernel_traits_baseILj5120EfS2_fS2_fjLj128EEEEELb1ELb0ELb0ELb0EEEvNS_9BwdParamsE --------------------------
	.section	.nv.constant0._ZN10layer_norm13ln_bwd_kernelINS_13Kernel_traitsIf13__nv_bfloat16fS2_fjLj5120ELj1ELj1ELj4ELj16ENS_18Kernel_traits_baseILj5120EfS2_fS2_fjLj128EEEEELb1ELb0ELb0ELb0EEEvNS_9BwdParamsE,"a",@progbits
	.sectionflags	@""
	.align	4
.nv.constant0._ZN10layer_norm13ln_bwd_kernelINS_13Kernel_traitsIf13__nv_bfloat16fS2_fjLj5120ELj1ELj1ELj4ELj16ENS_18Kernel_traits_baseILj5120EfS2_fS2_fjLj128EEEEELb1ELb0ELb0ELb0EEEvNS_9BwdParamsE:
	.zero		1192


//--------------------- .nv.constant0._ZN10layer_norm13ln_bwd_kernelINS_13Kernel_traitsIf13__nv_bfloat16fS2_fjLj5120ELj1ELj1ELj4ELj16ENS_18Kernel_traits_baseILj5120EfS2_fS2_fjLj128EEEEELb1ELb0ELb0ELb1EEEvNS_9BwdParamsE --------------------------
	.section	.nv.constant0._ZN10layer_norm13ln_bwd_kernelINS_13Kernel_traitsIf13__nv_bfloat16fS2_fjLj5120ELj1ELj1ELj4ELj16ENS_18Kernel_traits_baseILj5120EfS2_fS2_fjLj128EEEEELb1ELb0ELb0ELb1EEEvNS_9BwdParamsE,"a",@progbits
	.sectionflags	@""
	.align	4
.nv.constant0._ZN10layer_norm13ln_bwd_kernelINS_13Kernel_traitsIf13__nv_bfloat16fS2_fjLj5120ELj1ELj1ELj4ELj16ENS_18Kernel_traits_baseILj5120EfS2_fS2_fjLj128EEEEELb1ELb0ELb0ELb1EEEvNS_9BwdParamsE:
	.zero		1192


//--------------------- .nv.constant0._ZN10layer_norm22ln_bwd_finalize_kernelINS_22Kernel_traits_finalizeILj5120Ef13__nv_bfloat16fS2_fjLb0ELj1024ELj4ENS_18Kernel_traits_baseILj5120EfS2_fS2_fjLj1024EEEEELb0ELb0EEEvNS_9BwdParamsE --------------------------
	.section	.nv.constant0._ZN10layer_norm22ln_bwd_finalize_kernelINS_22Kernel_traits_finalizeILj5120Ef13__nv_bfloat16fS2_fjLb0ELj1024ELj4ENS_18Kernel_traits_baseILj5120EfS2_fS2_fjLj1024EEEEELb0ELb0EEEvNS_9BwdParamsE,"a",@progbits
	.sectionflags	@""
	.align	4
.nv.constant0._ZN10layer_norm22ln_bwd_finalize_kernelINS_22Kernel_traits_finalizeILj5120Ef13__nv_bfloat16fS2_fjLb0ELj1024ELj4ENS_18Kernel_traits_baseILj5120EfS2_fS2_fjLj1024EEEEELb0ELb0EEEvNS_9BwdParamsE:
	.zero		1192


//--------------------- .nv.constant0._ZN10layer_norm13ln_bwd_kernelINS_13Kernel_traitsIf13__nv_bfloat16fS2_fjLj5120ELj1ELj1ELj4ELj16ENS_18Kernel_traits_baseILj5120EfS2_fS2_fjLj128EEEEELb1ELb0ELb1ELb0EEEvNS_9BwdParamsE --------------------------
	.section	.nv.constant0._ZN10layer_norm13ln_bwd_kernelINS_13Kernel_traitsIf13__nv_bfloat16fS2_fjLj5120ELj1ELj1ELj4ELj16ENS_18Kernel_traits_baseILj5120EfS2_fS2_fjLj128EEEEELb1ELb0ELb1ELb0EEEvNS_9BwdParamsE,"a",@progbits
	.sectionflags	@""
	.align	4
.nv.constant0._ZN10layer_norm13ln_bwd_kernelINS_13Kernel_traitsIf13__nv_bfloat16fS2_fjLj5120ELj1ELj1ELj4ELj16ENS_18Kernel_traits_baseILj5120EfS2_fS2_fjLj128EEEEELb1ELb0ELb1ELb0EEEvNS_9BwdParamsE:
	.zero		1192


//--------------------- .nv.constant0._ZN10layer_norm22ln_bwd_finalize_kernelINS_22Kernel_traits_finalizeILj5120Ef13__nv_bfloat16fS2_fjLb0ELj1024ELj4ENS_18Kernel_traits_baseILj5120EfS2_fS2_fjLj1024EEEEELb0ELb1EEEvNS_9BwdParamsE --------------------------
	.section	.nv.constant0._ZN10layer_norm22ln_bwd_finalize_kernelINS_22Kernel_traits_finalizeILj5120Ef13__nv_bfloat16fS2_fjLb0ELj1024ELj4ENS_18Kernel_traits_baseILj5120EfS2_fS2_fjLj1024EEEEELb0ELb1EEEvNS_9BwdParamsE,"a",@progbits
	.sectionflags	@""
	.align	4
.nv.constant0._ZN10layer_norm22ln_bwd_finalize_kernelINS_22Kernel_traits_finalizeILj5120Ef13__nv_bfloat16fS2_fjLb0ELj1024ELj4ENS_18Kernel_traits_baseILj5120EfS2_fS2_fjLj1024EEEEELb0ELb1EEEvNS_9BwdParamsE:
	.zero		1192


//--------------------- .nv.constant0._ZN10layer_norm13ln_bwd_kernelINS_13Kernel_traitsIf13__nv_bfloat16fS2_fjLj5120ELj1ELj1ELj4ELj16ENS_18Kernel_traits_baseILj5120EfS2_fS2_fjLj128EEEEELb1ELb0ELb1ELb1EEEvNS_9BwdParamsE --------------------------
	.section	.nv.constant0._ZN10layer_norm13ln_bwd_kernelINS_13Kernel_traitsIf13__nv_bfloat16fS2_fjLj5120ELj1ELj1ELj4ELj16ENS_18Kernel_traits_baseILj5120EfS2_fS2_fjLj128EEEEELb1ELb0ELb1ELb1EEEvNS_9BwdParamsE,"a",@progbits
	.sectionflags	@""
	.align	4
.nv.constant0._ZN10layer_norm13ln_bwd_kernelINS_13Kernel_traitsIf13__nv_bfloat16fS2_fjLj5120ELj1ELj1ELj4ELj16ENS_18Kernel_traits_baseILj5120EfS2_fS2_fjLj128EEEEELb1ELb0ELb1ELb1EEEvNS_9BwdParamsE:
	.zero		1192


//--------------------- .nv.constant0._ZN10layer_norm13ln_bwd_kernelINS_13Kernel_traitsIf13__nv_bfloat16fS2_fjLj5120ELj1ELj1ELj4ELj16ENS_18Kernel_traits_baseILj5120EfS2_fS2_fjLj128EEEEELb1ELb1ELb0ELb0EEEvNS_9BwdParamsE --------------------------
	.section	.nv.constant0._ZN10layer_norm13ln_bwd_kernelINS_13Kernel_traitsIf13__nv_bfloat16fS2_fjLj5120ELj1ELj1ELj4ELj16ENS_18Kernel_traits_baseILj5120EfS2_fS2_fjLj128EEEEELb1ELb1ELb0ELb0EEEvNS_9BwdParamsE,"a",@progbits
	.sectionflags	@""
	.align	4
.nv.constant0._ZN10layer_norm13ln_bwd_kernelINS_13Kernel_traitsIf13__nv_bfloat16fS2_fjLj5120ELj1ELj1ELj4ELj16ENS_18Kernel_traits_baseILj5120EfS2_fS2_fjLj128EEEEELb1ELb1ELb0ELb0EEEvNS_9BwdParamsE:
	.zero		1192


//--------------------- .nv.constant0._ZN10layer_norm13ln_bwd_kernelINS_13Kernel_traitsIf13__nv_bfloat16fS2_fjLj5120ELj1ELj1ELj4ELj16ENS_18Kernel_traits_baseILj5120EfS2_fS2_fjLj128EEEEELb1ELb1ELb0ELb1EEEvNS_9BwdParamsE --------------------------
	.section	.nv.constant0._ZN10layer_norm13ln_bwd_kernelINS_13Kernel_traitsIf13__nv_bfloat16fS2_fjLj5120ELj1ELj1ELj4ELj16ENS_18Kernel_traits_baseILj5120EfS2_fS2_fjLj128EEEEELb1ELb1ELb0ELb1EEEvNS_9BwdParamsE,"a",@progbits
	.sectionflags	@""
	.align	4
.nv.constant0._ZN10layer_norm13ln_bwd_kernelINS_13Kernel_traitsIf13__nv_bfloat16fS2_fjLj5120ELj1ELj1ELj4ELj16ENS_18Kernel_traits_baseILj5120EfS2_fS2_fjLj128EEEEELb1ELb1ELb0ELb1EEEvNS_9BwdParamsE:
	.zero		1192


//--------------------- .nv.constant0._ZN10layer_norm22ln_bwd_finalize_kernelINS_22Kernel_traits_finalizeILj5120Ef13__nv_bfloat16fS2_fjLb1ELj1024ELj4ENS_18Kernel_traits_baseILj5120EfS2_fS2_fjLj1024EEEEELb1ELb0EEEvNS_9BwdParamsE --------------------------
	.section	.nv.constant0._ZN10layer_norm22ln_bwd_finalize_kernelINS_22Kernel_traits_finalizeILj5120Ef13__nv_bfloat16fS2_fjLb1ELj1024ELj4ENS_18Kernel_traits_baseILj5120EfS2_fS2_fjLj1024EEEEELb1ELb0EEEvNS_9BwdParamsE,"a",@progbits
	.sectionflags	@""
	.align	4
.nv.constant0._ZN10layer_norm22ln_bwd_finalize_kernelINS_22Kernel_traits_finalizeILj5120Ef13__nv_bfloat16fS2_fjLb1ELj1024ELj4ENS_18Kernel_traits_baseILj5120EfS2_fS2_fjLj1024EEEEELb1ELb0EEEvNS_9BwdParamsE:
	.zero		1192


//--------------------- .nv.constant0._ZN10layer_norm13ln_bwd_kernelINS_13Kernel_traitsIf13__nv_bfloat16fS2_fjLj5120ELj1ELj1ELj4ELj16ENS_18Kernel_traits_baseILj5120EfS2_fS2_fjLj128EEEEELb1ELb1ELb1ELb0EEEvNS_9BwdParamsE --------------------------
	.section	.nv.constant0._ZN10layer_norm13ln_bwd_kernelINS_13Kernel_traitsIf13__nv_bfloat16fS2_fjLj5120ELj1ELj1ELj4ELj16ENS_18Kernel_traits_baseILj5120EfS2_fS2_fjLj128EEEEELb1ELb1ELb1ELb0EEEvNS_9BwdParamsE,"a",@progbits
	.sectionflags	@""
	.align	4
.nv.constant0._ZN10layer_norm13ln_bwd_kernelINS_13Kernel_traitsIf13__nv_bfloat16fS2_fjLj5120ELj1ELj1ELj4ELj16ENS_18Kernel_traits_baseILj5120EfS2_fS2_fjLj128EEEEELb1ELb1ELb1ELb0EEEvNS_9BwdParamsE:
	.zero		1192


//--------------------- .nv.constant0._ZN10layer_norm22ln_bwd_finalize_kernelINS_22Kernel_traits_finalizeILj5120Ef13__nv_bfloat16fS2_fjLb1ELj1024ELj4ENS_18Kernel_traits_baseILj5120EfS2_fS2_fjLj1024EEEEELb1ELb1EEEvNS_9BwdParamsE --------------------------
	.section	.nv.constant0._ZN10layer_norm22ln_bwd_finalize_kernelINS_22Kernel_traits_finalizeILj5120Ef13__nv_bfloat16fS2_fjLb1ELj1024ELj4ENS_18Kernel_traits_baseILj5120EfS2_fS2_fjLj1024EEEEELb1ELb1EEEvNS_9BwdParamsE,"a",@progbits
	.sectionflags	@""
	.align	4
.nv.constant0._ZN10layer_norm22ln_bwd_finalize_kernelINS_22Kernel_traits_finalizeILj5120Ef13__nv_bfloat16fS2_fjLb1ELj1024ELj4ENS_18Kernel_traits_baseILj5120EfS2_fS2_fjLj1024EEEEELb1ELb1EEEvNS_9BwdParamsE:
	.zero		1192


//--------------------- .nv.constant0._ZN10layer_norm13ln_bwd_kernelINS_13Kernel_traitsIf13__nv_bfloat16fS2_fjLj5120ELj1ELj1ELj4ELj16ENS_18Kernel_traits_baseILj5120EfS2_fS2_fjLj128EEEEELb1ELb1ELb1ELb1EEEvNS_9BwdParamsE --------------------------
	.section	.nv.constant0._ZN10layer_norm13ln_bwd_kernelINS_13Kernel_traitsIf13__nv_bfloat16fS2_fjLj5120ELj1ELj1ELj4ELj16ENS_18Kernel_traits_baseILj5120EfS2_fS2_fjLj128EEEEELb1ELb1ELb1ELb1EEEvNS_9BwdParamsE,"a",@progbits
	.sectionflags	@""
	.align	4
.nv.constant0._ZN10layer_norm13ln_bwd_kernelINS_13Kernel_traitsIf13__nv_bfloat16fS2_fjLj5120ELj1ELj1ELj4ELj16ENS_18Kernel_traits_baseILj5120EfS2_fS2_fjLj128EEEEELb1ELb1ELb1ELb1EEEvNS_9BwdParamsE:
	.zero		1192


//--------------------- .nv.constant0._ZN10layer_norm13ln_bwd_kernelINS_13Kernel_traitsIf6__halfS2_S2_fjLj5120ELj1ELj1ELj4ELj16ENS_18Kernel_traits_baseILj5120EfS2_S2_S2_fjLj128EEEEELb0ELb0ELb0ELb0EEEvNS_9BwdParamsE --------------------------
	.section	.nv.constant0._ZN10layer_norm13ln_bwd_kernelINS_13Kernel_traitsIf6__halfS2_S2_fjLj5120ELj1ELj1ELj4ELj16ENS_18Kernel_traits_baseILj5120EfS2_S2_S2_fjLj128EEEEELb0ELb0ELb0ELb0EEEvNS_9BwdParamsE,"a",@progbits
	.sectionflags	@""
	.align	4
.nv.constant0._ZN10layer_norm13ln_bwd_kernelINS_13Kernel_traitsIf6__halfS2_S2_fjLj5120ELj1ELj1ELj4ELj16ENS_18Kernel_traits_baseILj5120EfS2_S2_S2_fjLj128EEEEELb0ELb0ELb0ELb0EEEvNS_9BwdParamsE:
	.zero		1192


//--------------------- .nv.constant0._ZN10layer_norm13ln_bwd_kernelINS_13Kernel_traitsIf6__halfS2_S2_fjLj5120ELj1ELj1ELj4ELj16ENS_18Kernel_traits_baseILj5120EfS2_S2_S2_fjLj128EEEEELb0ELb0ELb0ELb1EEEvNS_9BwdParamsE --------------------------
	.section	.nv.constant0._ZN10layer_norm13ln_bwd_kernelINS_13Kernel_traitsIf6__halfS2_S2_fjLj5120ELj1ELj1ELj4ELj16ENS_18Kernel_traits_baseILj5120EfS2_S2_S2_fjLj128EEEEELb0ELb0ELb0ELb1EEEvNS_9BwdParamsE,"a",@progbits
	.sectionflags	@""
	.align	4
.nv.constant0._ZN10layer_norm13ln_bwd_kernelINS_13Kernel_traitsIf6__halfS2_S2_fjLj5120ELj1ELj1ELj4ELj16ENS_18Kernel_traits_baseILj5120EfS2_S2_S2_fjLj128EEEEELb0ELb0ELb0ELb1EEEvNS_9BwdParamsE:
	.zero		1192


//--------------------- .nv.constant0._ZN10layer_norm13ln_bwd_kernelINS_13Kernel_traitsIf6__halfS2_S2_fjLj5120ELj1ELj1ELj4ELj16ENS_18Kernel_traits_baseILj5120EfS2_S2_S2_fjLj128EEEEELb0ELb0ELb1ELb0EEEvNS_9BwdParamsE --------------------------
	.section	.nv.constant0._ZN10layer_norm13ln_bwd_kernelINS_13Kernel_traitsIf6__halfS2_S2_fjLj5120ELj1ELj1ELj4ELj16ENS_18Kernel_traits_baseILj5120EfS2_S2_S2_fjLj128EEEEELb0ELb0ELb1ELb0EEEvNS_9BwdParamsE,"a",@progbits
	.sectionflags	@""
	.align	4
.nv.constant0._ZN10layer_norm13ln_bwd_kernelINS_13Kernel_traitsIf6__halfS2_S2_fjLj5120ELj1ELj1ELj4ELj16ENS_18Kernel_traits_baseILj5120EfS2_S2_S2_fjLj128EEEEELb0ELb0ELb1ELb0EEEvNS_9BwdParamsE:
	.zero		1192


//--------------------- .nv.constant0._ZN10layer_norm13ln_bwd_kernelINS_13Kernel_traitsIf6__halfS2_S2_fjLj5120ELj1ELj1ELj4ELj16ENS_18Kernel_traits_baseILj5120EfS2_S2_S2_fjLj128EEEEELb0ELb0ELb1ELb1EEEvNS_9BwdParamsE --------------------------
	.section	.nv.constant0._ZN10layer_norm13ln_bwd_kernelINS_13Kernel_traitsIf6__halfS2_S2_fjLj5120ELj1ELj1ELj4ELj16ENS_18Kernel_traits_baseILj5120EfS2_S2_S2_fjLj128EEEEELb0ELb0ELb1ELb1EEEvNS_9BwdParamsE,"a",@progbits
	.sectionflags	@""
	.align	4
.nv.constant0._ZN10layer_norm13ln_bwd_kernelINS_13Kernel_traitsIf6__halfS2_S2_fjLj5120ELj1ELj1ELj4ELj16ENS_18Kernel_traits_baseILj5120EfS2_S2_S2_fjLj128EEEEELb0ELb0ELb1ELb1EEEvNS_9BwdParamsE:
	.zero		1192


//--------------------- .nv.constant0._ZN10layer_norm13ln_bwd_kernelINS_13Kernel_traitsIf6__halfS2_S2_fjLj5120ELj1ELj1ELj4ELj16ENS_18Kernel_traits_baseILj5120EfS2_S2_S2_fjLj128EEEEELb0ELb1ELb0ELb0EEEvNS_9BwdParamsE --------------------------
	.section	.nv.constant0._ZN10layer_norm13ln_bwd_kernelINS_13Kernel_traitsIf6__halfS2_S2_fjLj5120ELj1ELj1ELj4ELj16ENS_18Kernel_traits_baseILj5120EfS2_S2_S2_fjLj128EEEEELb0ELb1ELb0ELb0EEEvNS_9BwdParamsE,"a",@progbits
	.sectionflags	@""
	.align	4
.nv.constant0._ZN10layer_norm13ln_bwd_kernelINS_13Kernel_traitsIf6__halfS2_S2_fjLj5120ELj1ELj1ELj4ELj16ENS_18Kernel_traits_baseILj5120EfS2_S2_S2_fjLj128EEEEELb0ELb1ELb0ELb0EEEvNS_9BwdParamsE:
	.zero		1192


//--------------------- .nv.constant0._ZN10layer_norm13ln_bwd_kernelINS_13Kernel_traitsIf6__halfS2_S2_fjLj5120ELj1ELj1ELj4ELj16ENS_18Kernel_traits_baseILj5120EfS2_S2_S2_fjLj128EEEEELb0ELb1ELb0ELb1EEEvNS_9BwdParamsE --------------------------
	.section	.nv.constant0._ZN10layer_norm13ln_bwd_kernelINS_13Kernel_traitsIf6__halfS2_S2_fjLj5120ELj1ELj1ELj4ELj16ENS_18Kernel_traits_baseILj5120EfS2_S2_S2_fjLj128EEEEELb0ELb1ELb0ELb1EEEvNS_9BwdParamsE,"a",@progbits
	.sectionflags	@""
	.align	4
.nv.constant0._ZN10layer_norm13ln_bwd_kernelINS_13Kernel_traitsIf6__halfS2_S2_fjLj5120ELj1ELj1ELj4ELj16ENS_18Kernel_traits_baseILj5120EfS2_S2_S2_fjLj128EEEEELb0ELb1ELb0ELb1EEEvNS_9BwdParamsE:
	.zero		1192


//--------------------- .nv.constant0._ZN10layer_norm13ln_bwd_kernelINS_13Kernel_traitsIf6__halfS2_S2_fjLj5120ELj1ELj1ELj4ELj16ENS_18Kernel_traits_baseILj5120EfS2_S2_S2_fjLj128EEEEELb0ELb1ELb1ELb0EEEvNS_9BwdParamsE --------------------------
	.section	.nv.constant0._ZN10layer_norm13ln_bwd_kernelINS_13Kernel_traitsIf6__halfS2_S2_fjLj5120ELj1ELj1ELj4ELj16ENS_18Kernel_traits_baseILj5120EfS2_S2_S2_fjLj128EEEEELb0ELb1ELb1ELb0EEEvNS_9BwdParamsE,"a",@progbits
	.sectionflags	@""
	.align	4
.nv.constant0._ZN10layer_norm13ln_bwd_kernelINS_13Kernel_traitsIf6__halfS2_S2_fjLj5120ELj1ELj1ELj4ELj16ENS_18Kernel_traits_baseILj5120EfS2_S2_S2_fjLj128EEEEELb0ELb1ELb1ELb0EEEvNS_9BwdParamsE:
	.zero		1192


//--------------------- .nv.constant0._ZN10layer_norm13ln_bwd_kernelINS_13Kernel_traitsIf6__halfS2_S2_fjLj5120ELj1ELj1ELj4ELj16ENS_18Kernel_traits_baseILj5120EfS2_S2_S2_fjLj128EEEEELb0ELb1ELb1ELb1EEEvNS_9BwdParamsE --------------------------
	.section	.nv.constant0._ZN10layer_norm13ln_bwd_kernelINS_13Kernel_traitsIf6__halfS2_S2_fjLj5120ELj1ELj1ELj4ELj16ENS_18Kernel_traits_baseILj5120EfS2_S2_S2_fjLj128EEEEELb0ELb1ELb1ELb1EEEvNS_9BwdParamsE,"a",@progbits
	.sectionflags	@""
	.align	4
.nv.constant0._ZN10layer_norm13ln_bwd_kernelINS_13Kernel_traitsIf6__halfS2_S2_fjLj5120ELj1ELj1ELj4ELj16ENS_18Kernel_traits_baseILj5120EfS2_S2_S2_fjLj128EEEEELb0ELb1ELb1ELb1EEEvNS_9BwdParamsE:
	.zero		1192


//--------------------- .nv.constant0._ZN10layer_norm13ln_bwd_kernelINS_13Kernel_traitsIf6__halfS2_S2_fjLj5120ELj1ELj1ELj4ELj16ENS_18Kernel_traits_baseILj5120EfS2_S2_S2_fjLj128EEEEELb1ELb0ELb0ELb0EEEvNS_9BwdParamsE --------------------------
	.section	.nv.constant0._ZN10layer_norm13ln_bwd_kernelINS_13Kernel_traitsIf6__halfS2_S2_fjLj5120ELj1ELj1ELj4ELj16ENS_18Kernel_traits_baseILj5120EfS2_S2_S2_fjLj128EEEEELb1ELb0ELb0ELb0EEEvNS_9BwdParamsE,"a",@progbits
	.sectionflags	@""
	.align	4
.nv.constant0._ZN10layer_norm13ln_bwd_kernelINS_13Kernel_traitsIf6__halfS2_S2_fjLj5120ELj1ELj1ELj4ELj16ENS_18Kernel_traits_baseILj5120EfS2_S2_S2_fjLj128EEEEELb1ELb0ELb0ELb0EEEvNS_9BwdParamsE:
	.zero		1192


//--------------------- .nv.constant0._ZN10layer_norm13ln_bwd_kernelINS_13Kernel_traitsIf6__halfS2_S2_fjLj5120ELj1ELj1ELj4ELj16ENS_18Kernel_traits_baseILj5120EfS2_S2_S2_fjLj128EEEEELb1ELb0ELb0ELb1EEEvNS_9BwdParamsE --------------------------
	.section	.nv.constant0._ZN10layer_norm13ln_bwd_kernelINS_13Kernel_traitsIf6__halfS2_S2_fjLj5120ELj1ELj1ELj4ELj16ENS_18Kernel_traits_baseILj5120EfS2_S2_S2_fjLj128EEEEELb1ELb0ELb0ELb1EEEvNS_9BwdParamsE,"a",@progbits
	.sectionflags	@""
	.align	4
.nv.constant0._ZN10layer_norm13ln_bwd_kernelINS_13Kernel_traitsIf6__halfS2_S2_fjLj5120ELj1ELj1ELj4ELj16ENS_18Kernel_traits_baseILj5120EfS2_S2_S2_fjLj128EEEEELb1ELb0ELb0ELb1EEEvNS_9BwdParamsE:
	.zero		1192


//--------------------- .nv.constant0._ZN10layer_norm22ln_bwd_finalize_kernelINS_22Kernel_traits_finalizeILj5120Ef6__halfS2_S2_fjLb0ELj1024ELj4ENS_18Kernel_traits_baseILj5120EfS2_S2_S2_fjLj1024EEEEELb0ELb0EEEvNS_9BwdParamsE --------------------------
	.section	.nv.constant0._ZN10layer_norm22ln_bwd_finalize_kernelINS_22Kernel_traits_finalizeILj5120Ef6__halfS2_S2_fjLb0ELj1024ELj4ENS_18Kernel_traits_baseILj5120EfS2_S2_S2_fjLj1024EEEEELb0ELb0EEEvNS_9BwdParamsE,"a",@progbits
	.sectionflags	@""
	.align	4
.nv.constant0._ZN10layer_norm22ln_bwd_finalize_kernelINS_22Kernel_traits_finalizeILj5120Ef6__halfS2_S2_fjLb0ELj1024ELj4ENS_18Kernel_traits_baseILj5120EfS2_S2_S2_fjLj1024EEEEELb0ELb0EEEvNS_9BwdParamsE:
	.zero		1192


//--------------------- .nv.constant0._ZN10layer_norm13ln_bwd_kernelINS_13Kernel_traitsIf6__halfS2_S2_fjLj5120ELj1ELj1ELj4ELj16ENS_18Kernel_traits_baseILj5120EfS2_S2_S2_fjLj128EEEEELb1ELb0ELb1ELb0EEEvNS_9BwdParamsE --------------------------
	.section	.nv.constant0._ZN10layer_norm13ln_bwd_kernelINS_13Kernel_traitsIf6__halfS2_S2_fjLj5120ELj1ELj1ELj4ELj16ENS_18Kernel_traits_baseILj5120EfS2_S2_S2_fjLj128EEEEELb1ELb0ELb1ELb0EEEvNS_9BwdParamsE,"a",@progbits
	.sectionflags	@""
	.align	4
.nv.constant0._ZN10layer_norm13ln_bwd_kernelINS_13Kernel_traitsIf6__halfS2_S2_fjLj5120ELj1ELj1ELj4ELj16ENS_18Kernel_traits_baseILj5120EfS2_S2_S2_fjLj128EEEEELb1ELb0ELb1ELb0EEEvNS_9BwdParamsE:
	.zero		1192


//--------------------- .nv.constant0._ZN10layer_norm22ln_bwd_finalize_kernelINS_22Kernel_traits_finalizeILj5120Ef6__halfS2_S2_fjLb0ELj1024ELj4ENS_18Kernel_traits_baseILj5120EfS2_S2_S2_fjLj1024EEEEELb0ELb1EEEvNS_9BwdParamsE --------------------------
	.section	.nv.constant0._ZN10layer_norm22ln_bwd_finalize_kernelINS_22Kernel_traits_finalizeILj5120Ef6__halfS2_S2_fjLb0ELj1024ELj4ENS_18Kernel_traits_baseILj5120EfS2_S2_S2_fjLj1024EEEEELb0ELb1EEEvNS_9BwdParamsE,"a",@progbits
	.sectionflags	@""
	.align	4
.nv.constant0._ZN10layer_norm22ln_bwd_finalize_kernelINS_22Kernel_traits_finalizeILj5120Ef6__halfS2_S2_fjLb0ELj1024ELj4ENS_18Kernel_traits_baseILj5120EfS2_S2_S2_fjLj1024EEEEELb0ELb1EEEvNS_9BwdParamsE:
	.zero		1192


//--------------------- .nv.constant0._ZN10layer_norm13ln_bwd_kernelINS_13Kernel_traitsIf6__halfS2_S2_fjLj5120ELj1ELj1ELj4ELj16ENS_18Kernel_traits_baseILj5120EfS2_S2_S2_fjLj128EEEEELb1ELb0ELb1ELb1EEEvNS_9BwdParamsE --------------------------
	.section	.nv.constant0._ZN10layer_norm13ln_bwd_kernelINS_13Kernel_traitsIf6__halfS2_S2_fjLj5120ELj1ELj1ELj4ELj16ENS_18Kernel_traits_baseILj5120EfS2_S2_S2_fjLj128EEEEELb1ELb0ELb1ELb1EEEvNS_9BwdParamsE,"a",@progbits
	.sectionflags	@""
	.align	4
.nv.constant0._ZN10layer_norm13ln_bwd_kernelINS_13Kernel_traitsIf6__halfS2_S2_fjLj5120ELj1ELj1ELj4ELj16ENS_18Kernel_traits_baseILj5120EfS2_S2_S2_fjLj128EEEEELb1ELb0ELb1ELb1EEEvNS_9BwdParamsE:
	.zero		1192


//--------------------- .nv.constant0._ZN10layer_norm13ln_bwd_kernelINS_13Kernel_traitsIf6__halfS2_S2_fjLj5120ELj1ELj1ELj4ELj16ENS_18Kernel_traits_baseILj5120EfS2_S2_S2_fjLj128EEEEELb1ELb1ELb0ELb0EEEvNS_9BwdParamsE --------------------------
	.section	.nv.constant0._ZN10layer_norm13ln_bwd_kernelINS_13Kernel_traitsIf6__halfS2_S2_fjLj5120ELj1ELj1ELj4ELj16ENS_18Kernel_traits_baseILj5120EfS2_S2_S2_fjLj128EEEEELb1ELb1ELb0ELb0EEEvNS_9BwdParamsE,"a",@progbits
	.sectionflags	@""
	.align	4
.nv.constant0._ZN10layer_norm13ln_bwd_kernelINS_13Kernel_traitsIf6__halfS2_S2_fjLj5120ELj1ELj1ELj4ELj16ENS_18Kernel_traits_baseILj5120EfS2_S2_S2_fjLj128EEEEELb1ELb1ELb0ELb0EEEvNS_9BwdParamsE:
	.zero		1192


//--------------------- .nv.constant0._ZN10layer_norm13ln_bwd_kernelINS_13Kernel_traitsIf6__halfS2_S2_fjLj5120ELj1ELj1ELj4ELj16ENS_18Kernel_traits_baseILj5120EfS2_S2_S2_fjLj128EEEEELb1ELb1ELb0ELb1EEEvNS_9BwdParamsE --------------------------
	.section	.nv.constant0._ZN10layer_norm13ln_bwd_kernelINS_13Kernel_traitsIf6__halfS2_S2_fjLj5120ELj1ELj1ELj4ELj16ENS_18Kernel_traits_baseILj5120EfS2_S2_S2_fjLj128EEEEELb1ELb1ELb0ELb1EEEvNS_9BwdParamsE,"a",@progbits
	.sectionflags	@""
	.align	4
.nv.constant0._ZN10layer_norm13ln_bwd_kernelINS_13Kernel_traitsIf6__halfS2_S2_fjLj5120ELj1ELj1ELj4ELj16ENS_18Kernel_traits_baseILj5120EfS2_S2_S2_fjLj128EEEEELb1ELb1ELb0ELb1EEEvNS_9BwdParamsE:
	.zero		1192


//--------------------- .nv.constant0._ZN10layer_norm22ln_bwd_finalize_kernelINS_22Kernel_traits_finalizeILj5120Ef6__halfS2_S2_fjLb1ELj1024ELj4ENS_18Kernel_traits_baseILj5120EfS2_S2_S2_fjLj1024EEEEELb1ELb0EEEvNS_9BwdParamsE --------------------------
	.section	.nv.constant0._ZN10layer_norm22ln_bwd_finalize_kernelINS_22Kernel_traits_finalizeILj5120Ef6__halfS2_S2_fjLb1ELj1024ELj4ENS_18Kernel_traits_baseILj5120EfS2_S2_S2_fjLj1024EEEEELb1ELb0EEEvNS_9BwdParamsE,"a",@progbits
	.sectionflags	@""
	.align	4
.nv.constant0._ZN10layer_norm22ln_bwd_finalize_kernelINS_22Kernel_traits_finalizeILj5120Ef6__halfS2_S2_fjLb1ELj1024ELj4ENS_18Kernel_traits_baseILj5120EfS2_S2_S2_fjLj1024EEEEELb1ELb0EEEvNS_9BwdParamsE:
	.zero		1192


//--------------------- .nv.constant0._ZN10layer_norm13ln_bwd_kernelINS_13Kernel_traitsIf6__halfS2_S2_fjLj5120ELj1ELj1ELj4ELj16ENS_18Kernel_traits_baseILj5120EfS2_S2_S2_fjLj128EEEEELb1ELb1ELb1ELb0EEEvNS_9BwdParamsE --------------------------
	.section	.nv.constant0._ZN10layer_norm13ln_bwd_kernelINS_13Kernel_traitsIf6__halfS2_S2_fjLj5120ELj1ELj1ELj4ELj16ENS_18Kernel_traits_baseILj5120EfS2_S2_S2_fjLj128EEEEELb1ELb1ELb1ELb0EEEvNS_9BwdParamsE,"a",@progbits
	.sectionflags	@""
	.align	4
.nv.constant0._ZN10layer_norm13ln_bwd_kernelINS_13Kernel_traitsIf6__halfS2_S2_fjLj5120ELj1ELj1ELj4ELj16ENS_18Kernel_traits_baseILj5120EfS2_S2_S2_fjLj128EEEEELb1ELb1ELb1ELb0EEEvNS_9BwdParamsE:
	.zero		1192


//--------------------- .nv.constant0._ZN10layer_norm22ln_bwd_finalize_kernelINS_22Kernel_traits_finalizeILj5120Ef6__halfS2_S2_fjLb1ELj1024ELj4ENS_18Kernel_traits_baseILj5120EfS2_S2_S2_fjLj1024EEEEELb1ELb1EEEvNS_9BwdParamsE --------------------------
	.section	.nv.constant0._ZN10layer_norm22ln_bwd_finalize_kernelINS_22Kernel_traits_finalizeILj5120Ef6__halfS2_S2_fjLb1ELj1024ELj4ENS_18Kernel_traits_baseILj5120EfS2_S2_S2_fjLj1024EEEEELb1ELb1EEEvNS_9BwdParamsE,"a",@progbits
	.sectionflags	@""
	.align	4
.nv.constant0._ZN10layer_norm22ln_bwd_finalize_kernelINS_22Kernel_traits_finalizeILj5120Ef6__halfS2_S2_fjLb1ELj1024ELj4ENS_18Kernel_traits_baseILj5120EfS2_S2_S2_fjLj1024EEEEELb1ELb1EEEvNS_9BwdParamsE:
	.zero		1192


//--------------------- .nv.constant0._ZN10layer_norm13ln_bwd_kernelINS_13Kernel_traitsIf6__halfS2_S2_fjLj5120ELj1ELj1ELj4ELj16ENS_18Kernel_traits_baseILj5120EfS2_S2_S2_fjLj128EEEEELb1ELb1ELb1ELb1EEEvNS_9BwdParamsE --------------------------
	.section	.nv.constant0._ZN10layer_norm13ln_bwd_kernelINS_13Kernel_traitsIf6__halfS2_S2_fjLj5120ELj1ELj1ELj4ELj16ENS_18Kernel_traits_baseILj5120EfS2_S2_S2_fjLj128EEEEELb1ELb1ELb1ELb1EEEvNS_9BwdParamsE,"a",@progbits
	.sectionflags	@""
	.align	4
.nv.constant0._ZN10layer_norm13ln_bwd_kernelINS_13Kernel_traitsIf6__halfS2_S2_fjLj5120ELj1ELj1ELj4ELj16ENS_18Kernel_traits_baseILj5120EfS2_S2_S2_fjLj128EEEEELb1ELb1ELb1ELb1EEEvNS_9BwdParamsE:
	.zero		1192


//--------------------- .nv.constant0._ZN10layer_norm13ln_bwd_kernelINS_13Kernel_traitsI6__halfS2_fS2_fjLj5120ELj1ELj1ELj4ELj16ENS_18Kernel_traits_baseILj5120ES2_S2_fS2_fjLj128EEEEELb0ELb0ELb0ELb0EEEvNS_9BwdParamsE --------------------------
	.section	.nv.constant0._ZN10layer_norm13ln_bwd_kernelINS_13Kernel_traitsI6__halfS2_fS2_fjLj5120ELj1ELj1ELj4ELj16ENS_18Kernel_traits_baseILj5120ES2_S2_fS2_fjLj128EEEEELb0ELb0ELb0ELb0EEEvNS_9BwdParamsE,"a",@progbits
	.sectionflags	@""
	.align	4
.nv.constant0._ZN10layer_norm13ln_bwd_kernelINS_13Kernel_traitsI6__halfS2_fS2_fjLj5120ELj1ELj1ELj4ELj16ENS_18Kernel_traits_baseILj5120ES2_S2_fS2_fjLj128EEEEELb0ELb0ELb0ELb0EEEvNS_9BwdParamsE:
	.zero		1192


//--------------------- .nv.constant0._ZN10layer_norm13ln_bwd_kernelINS_13Kernel_traitsI6__halfS2_fS2_fjLj5120ELj1ELj1ELj4ELj16ENS_18Kernel_traits_baseILj5120ES2_S2_fS2_fjLj128EEEEELb0ELb0ELb0ELb1EEEvNS_9BwdParamsE --------------------------
	.section	.nv.constant0._ZN10layer_norm13ln_bwd_kernelINS_13Kernel_traitsI6__halfS2_fS2_fjLj5120ELj1ELj1ELj4ELj16ENS_18Kernel_traits_baseILj5120ES2_S2_fS2_fjLj128EEEEELb0ELb0ELb0ELb1EEEvNS_9BwdParamsE,"a",@progbits
	.sectionflags	@""
	.align	4
.nv.constant0._ZN10layer_norm13ln_bwd_kernelINS_13Kernel_traitsI6__halfS2_fS2_fjLj5120ELj1ELj1ELj4ELj16ENS_18Kernel_traits_baseILj5120ES2_S2_fS2_fjLj128EEEEELb0ELb0ELb0ELb1EEEvNS_9BwdParamsE:
	.zero		1192


//--------------------- .nv.constant0._ZN10layer_norm13ln_bwd_kernelINS_13Kernel_traitsI6__halfS2_fS2_fjLj5120ELj1ELj1ELj4ELj16ENS_18Kernel_traits_baseILj5120ES2_S2_fS2_fjLj128EEEEELb0ELb0ELb1ELb0EEEvNS_9BwdParamsE --------------------------
	.section	.nv.constant0._ZN10layer_norm13ln_bwd_kernelINS_13Kernel_traitsI6__halfS2_fS2_fjLj5120ELj1ELj1ELj4ELj16ENS_18Kernel_traits_baseILj5120ES2_S2_fS2_fjLj128EEEEELb0ELb0ELb1ELb0EEEvNS_9BwdParamsE,"a",@progbits
	.sectionflags	@""
	.align	4
.nv.constant0._ZN10layer_norm13ln_bwd_kernelINS_13Kernel_traitsI6__halfS2_fS2_fjLj5120ELj1ELj1ELj4ELj16ENS_18Kernel_traits_baseILj5120ES2_S2_fS2_fjLj128EEEEELb0ELb0ELb1ELb0EEEvNS_9BwdParamsE:
	.zero		1192


//--------------------- .nv.constant0._ZN10layer_norm13ln_bwd_kernelINS_13Kernel_traitsI6__halfS2_fS2_fjLj5120ELj1ELj1ELj4ELj16ENS_18Kernel_traits_baseILj5120ES2_S2_fS2_fjLj128EEEEELb0ELb0ELb1ELb1EEEvNS_9BwdParamsE --------------------------
	.section	.nv.constant0._ZN10layer_norm13ln_bwd_kernelINS_13Kernel_traitsI6__halfS2_fS2_fjLj5120ELj1ELj1ELj4ELj16ENS_18Kernel_traits_baseILj5120ES2_S2_fS2_fjLj128EEEEELb0ELb0ELb1ELb1EEEvNS_9BwdParamsE,"a",@progbits
	.sectionflags	@""
	.align	4
.nv.constant0._ZN10layer_norm13ln_bwd_kernelINS_13Kernel_traitsI6__halfS2_fS2_fjLj5120ELj1ELj1ELj4ELj16ENS_18Kernel_traits_baseILj5120ES2_S2_fS2_fjLj128EEEEELb0ELb0ELb1ELb1EEEvNS_9BwdParamsE:
	.zero		1192


//--------------------- .nv.constant0._ZN10layer_norm13ln_bwd_kernelINS_13Kernel_traitsI6__halfS2_fS2_fjLj5120ELj1ELj1ELj4ELj16ENS_18Kernel_traits_baseILj5120ES2_S2_fS2_fjLj128EEEEELb0ELb1ELb0ELb0EEEvNS_9BwdParamsE --------------------------
	.section	.nv.constant0._ZN10layer_norm13ln_bwd_kernelINS_13Kernel_traitsI6__halfS2_fS2_fjLj5120ELj1ELj1ELj4ELj16ENS_18Kernel_traits_baseILj5120ES2_S2_fS2_fjLj128EEEEELb0ELb1ELb0ELb0EEEvNS_9BwdParamsE,"a",@progbits
	.sectionflags	@""
	.align	4
.nv.constant0._ZN10layer_norm13ln_bwd_kernelINS_13Kernel_traitsI6__halfS2_fS2_fjLj5120ELj1ELj1ELj4ELj16ENS_18Kernel_traits_baseILj5120ES2_S2_fS2_fjLj128EEEEELb0ELb1ELb0ELb0EEEvNS_9BwdParamsE:
	.zero		1192


//--------------------- .nv.constant0._ZN10layer_norm13ln_bwd_kernelINS_13Kernel_traitsI6__halfS2_fS2_fjLj5120ELj1ELj1ELj4ELj16ENS_18Kernel_traits_baseILj5120ES2_S2_fS2_fjLj128EEEEELb0ELb1ELb0ELb1EEEvNS_9BwdParamsE --------------------------
	.section	.nv.constant0._ZN10layer_norm13ln_bwd_kernelINS_13Kernel_traitsI6__halfS2_fS2_fjLj5120ELj1ELj1ELj4ELj16ENS_18Kernel_traits_baseILj5120ES2_S2_fS2_fjLj128EEEEELb0ELb1ELb0ELb1EEEvNS_9BwdParamsE,"a",@progbits
	.sectionflags	@""
	.align	4
.nv.constant0._ZN10layer_norm13ln_bwd_kernelINS_13Kernel_traitsI6__halfS2_fS2_fjLj5120ELj1ELj1ELj4ELj16ENS_18Kernel_traits_baseILj5120ES2_S2_fS2_fjLj128EEEEELb0ELb1ELb0ELb1EEEvNS_9BwdParamsE:
	.zero		1192


//--------------------- .nv.constant0._ZN10layer_norm13ln_bwd_kernelINS_13Kernel_traitsI6__halfS2_fS2_fjLj5120ELj1ELj1ELj4ELj16ENS_18Kernel_traits_baseILj5120ES2_S2_fS2_fjLj128EEEEELb0ELb1ELb1ELb0EEEvNS_9BwdParamsE --------------------------
	.section	.nv.constant0._ZN10layer_norm13ln_bwd_kernelINS_13Kernel_traitsI6__halfS2_fS2_fjLj5120ELj1ELj1ELj4ELj16ENS_18Kernel_traits_baseILj5120ES2_S2_fS2_fjLj128EEEEELb0ELb1ELb1ELb0EEEvNS_9BwdParamsE,"a",@progbits
	.sectionflags	@""
	.align	4
.nv.constant0._ZN10layer_norm13ln_bwd_kernelINS_13Kernel_traitsI6__halfS2_fS2_fjLj5120ELj1ELj1ELj4ELj16ENS_18Kernel_traits_baseILj5120ES2_S2_fS2_fjLj128EEEEELb0ELb1ELb1ELb0EEEvNS_9BwdParamsE:
	.zero		1192


//--------------------- .nv.constant0._ZN10layer_norm13ln_bwd_kernelINS_13Kernel_traitsI6__halfS2_fS2_fjLj5120ELj1ELj1ELj4ELj16ENS_18Kernel_traits_baseILj5120ES2_S2_fS2_fjLj128EEEEELb0ELb1ELb1ELb1EEEvNS_9BwdParamsE --------------------------
	.section	.nv.constant0._ZN10layer_norm13ln_bwd_kernelINS_13Kernel_traitsI6__halfS2_fS2_fjLj5120ELj1ELj1ELj4ELj16ENS_18Kernel_traits_baseILj5120ES2_S2_fS2_fjLj128EEEEELb0ELb1ELb1ELb1EEEvNS_9BwdParamsE,"a",@progbits
	.sectionflags	@""
	.align	4
.nv.constant0._ZN10layer_norm13ln_bwd_kernelINS_13Kernel_traitsI6__halfS2_fS2_fjLj5120ELj1ELj1ELj4ELj16ENS_18Kernel_traits_baseILj5120ES2_S2_fS2_fjLj128EEEEELb0ELb1ELb1ELb1EEEvNS_9BwdParamsE:
	.zero		1192


//--------------------- .nv.constant0._ZN10layer_norm13ln_bwd_kernelINS_13Kernel_traitsI6__halfS2_fS2_fjLj5120ELj1ELj1ELj4ELj16ENS_18Kernel_traits_baseILj5120ES2_S2_fS2_fjLj128EEEEELb1ELb0ELb0ELb0EEEvNS_9BwdParamsE --------------------------
	.section	.nv.constant0._ZN10layer_norm13ln_bwd_kernelINS_13Kernel_traitsI6__halfS2_fS2_fjLj5120ELj1ELj1ELj4ELj16ENS_18Kernel_traits_baseILj5120ES2_S2_fS2_fjLj128EEEEELb1ELb0ELb0ELb0EEEvNS_9BwdParamsE,"a",@progbits
	.sectionflags	@""
	.align	4
.nv.constant0._ZN10layer_norm13ln_bwd_kernelINS_13Kernel_traitsI6__halfS2_fS2_fjLj5120ELj1ELj1ELj4ELj16ENS_18Kernel_traits_baseILj5120ES2_S2_fS2_fjLj128EEEEELb1ELb0ELb0ELb0EEEvNS_9BwdParamsE:
	.zero		1192


//--------------------- .nv.constant0._ZN10layer_norm13ln_bwd_kernelINS_13Kernel_traitsI6__halfS2_fS2_fjLj5120ELj1ELj1ELj4ELj16ENS_18Kernel_traits_baseILj5120ES2_S2_fS2_fjLj128EEEEELb1ELb0ELb0ELb1EEEvNS_9BwdParamsE --------------------------
	.section	.nv.constant0._ZN10layer_norm13ln_bwd_kernelINS_13Kernel_traitsI6__halfS2_fS2_fjLj5120ELj1ELj1ELj4ELj16ENS_18Kernel_traits_baseILj5120ES2_S2_fS2_fjLj128EEEEELb1ELb0ELb0ELb1EEEvNS_9BwdParamsE,"a",@progbits
	.sectionflags	@""
	.align	4
.nv.constant0._ZN10layer_norm13ln_bwd_kernelINS_13Kernel_traitsI6__halfS2_fS2_fjLj5120ELj1ELj1ELj4ELj16ENS_18Kernel_traits_baseILj5120ES2_S2_fS2_fjLj128EEEEELb1ELb0ELb0ELb1EEEvNS_9BwdParamsE:
	.zero		1192


//--------------------- .nv.constant0._ZN10layer_norm22ln_bwd_finalize_kernelINS_22Kernel_traits_finalizeILj5120E6__halfS2_fS2_fjLb0ELj1024ELj4ENS_18Kernel_traits_baseILj5120ES2_S2_fS2_fjLj1024EEEEELb0ELb0EEEvNS_9BwdParamsE --------------------------
	.section	.nv.constant0._ZN10layer_norm22ln_bwd_finalize_kernelINS_22Kernel_traits_finalizeILj5120E6__halfS2_fS2_fjLb0ELj1024ELj4ENS_18Kernel_traits_baseILj5120ES2_S2_fS2_fjLj1024EEEEELb0ELb0EEEvNS_9BwdParamsE,"a",@progbits
	.sectionflags	@""
	.align	4
.nv.constant0._ZN10layer_norm22ln_bwd_finalize_kernelINS_22Kernel_traits_finalizeILj5120E6__halfS2_fS2_fjLb0ELj1024ELj4ENS_18Kernel_traits_baseILj5120ES2_S2_fS2_fjLj1024EEEEELb0ELb0EEEvNS_9BwdParamsE:
	.zero		1192


//--------------------- .nv.constant0._ZN10layer_norm13ln_bwd_kernelINS_13Kernel_traitsI6__halfS2_fS2_fjLj5120ELj1ELj1ELj4ELj16ENS_18Kernel_traits_baseILj5120ES2_S2_fS2_fjLj128EEEEELb1ELb0ELb1ELb0EEEvNS_9BwdParamsE --------------------------
	.section	.nv.constant0._ZN10layer_norm13ln_bwd_kernelINS_13Kernel_traitsI6__halfS2_fS2_fjLj5120ELj1ELj1ELj4ELj16ENS_18Kernel_traits_baseILj5120ES2_S2_fS2_fjLj128EEEEELb1ELb0ELb1ELb0EEEvNS_9BwdParamsE,"a",@progbits
	.sectionflags	@""
	.align	4
.nv.constant0._ZN10layer_norm13ln_bwd_kernelINS_13Kernel_traitsI6__halfS2_fS2_fjLj5120ELj1ELj1ELj4ELj16ENS_18Kernel_traits_baseILj5120ES2_S2_fS2_fjLj128EEEEELb1ELb0ELb1ELb0EEEvNS_9BwdParamsE:
	.zero		1192


//--------------------- .nv.constant0._ZN10layer_norm22ln_bwd_finalize_kernelINS_22Kernel_traits_finalizeILj5120E6__halfS2_fS2_fjLb0ELj1024ELj4ENS_18Kernel_traits_baseILj5120ES2_S2_fS2_fjLj1024EEEEELb0ELb1EEEvNS_9BwdParamsE --------------------------
	.section	.nv.constant0._ZN10layer_norm22ln_bwd_finalize_kernelINS_22Kernel_traits_finalizeILj5120E6__halfS2_fS2_fjLb0ELj1024ELj4ENS_18Kernel_traits_baseILj5120ES2_S2_fS2_fjLj1024EEEEELb0ELb1EEEvNS_9BwdParamsE,"a",@progbits
	.sectionflags	@""
	.align	4
.nv.constant0._ZN10layer_norm22ln_bwd_finalize_kernelINS_22Kernel_traits_finalizeILj5120E6__halfS2_fS2_fjLb0ELj1024ELj4ENS_18Kernel_traits_baseILj5120ES2_S2_fS2_fjLj1024EEEEELb0ELb1EEEvNS_9BwdParamsE:
	.zero		1192


//--------------------- .nv.constant0._ZN10layer_norm13ln_bwd_kernelINS_13Kernel_traitsI6__halfS2_fS2_fjLj5120ELj1ELj1ELj4ELj16ENS_18Kernel_traits_baseILj5120ES2_S2_fS2_fjLj128EEEEELb1ELb0ELb1ELb1EEEvNS_9BwdParamsE --------------------------
	.section	.nv.constant0._ZN10layer_norm13ln_bwd_kernelINS_13Kernel_traitsI6__halfS2_fS2_fjLj5120ELj1ELj1ELj4ELj16ENS_18Kernel_traits_baseILj5120ES2_S2_fS2_fjLj128EEEEELb1ELb0ELb1ELb1EEEvNS_9BwdParamsE,"a",@progbits
	.sectionflags	@""
	.align	4
.nv.constant0._ZN10layer_norm13ln_bwd_kernelINS_13Kernel_traitsI6__halfS2_fS2_fjLj5120ELj1ELj1ELj4ELj16ENS_18Kernel_traits_baseILj5120ES2_S2_fS2_fjLj128EEEEELb1ELb0ELb1ELb1EEEvNS_9BwdParamsE:
	.zero		1192


//--------------------- .nv.constant0._ZN10layer_norm13ln_bwd_kernelINS_13Kernel_traitsI6__halfS2_fS2_fjLj5120ELj1ELj1ELj4ELj16ENS_18Kernel_traits_baseILj5120ES2_S2_fS2_fjLj128EEEEELb1ELb1ELb0ELb0EEEvNS_9BwdParamsE --------------------------
	.section	.nv.constant0._ZN10layer_norm13ln_bwd_kernelINS_13Kernel_traitsI6__halfS2_fS2_fjLj5120ELj1ELj1ELj4ELj16ENS_18Kernel_traits_baseILj5120ES2_S2_fS2_fjLj128EEEEELb1ELb1ELb0ELb0EEEvNS_9BwdParamsE,"a",@progbits
	.sectionflags	@""
	.align	4
.nv.constant0._ZN10layer_norm13ln_bwd_kernelINS_13Kernel_traitsI6__halfS2_fS2_fjLj5120ELj1ELj1ELj4ELj16ENS_18Kernel_traits_baseILj5120ES2_S2_fS2_fjLj128EEEEELb1ELb1ELb0ELb0EEEvNS_9BwdParamsE:
	.zero		1192


//--------------------- .nv.constant0._ZN10layer_norm13ln_bwd_kernelINS_13Kernel_traitsI6__halfS2_fS2_fjLj5120ELj1ELj1ELj4ELj16ENS_18Kernel_traits_baseILj5120ES2_S2_fS2_fjLj128EEEEELb1ELb1ELb0ELb1EEEvNS_9BwdParamsE --------------------------
	.section	.nv.constant0._ZN10layer_norm13ln_bwd_kernelINS_13Kernel_traitsI6__halfS2_fS2_fjLj5120ELj1ELj1ELj4ELj16ENS_18Kernel_traits_baseILj5120ES2_S2_fS2_fjLj128EEEEELb1ELb1ELb0ELb1EEEvNS_9BwdParamsE,"a",@progbits
	.sectionflags	@""
	.align	4
.nv.constant0._ZN10layer_norm13ln_bwd_kernelINS_13Kernel_traitsI6__halfS2_fS2_fjLj5120ELj1ELj1ELj4ELj16ENS_18Kernel_traits_baseILj5120ES2_S2_fS2_fjLj128EEEEELb1ELb1ELb0ELb1EEEvNS_9BwdParamsE:
	.zero		1192


//--------------------- .nv.constant0._ZN10layer_norm22ln_bwd_finalize_kernelINS_22Kernel_traits_finalizeILj5120E6__halfS2_fS2_fjLb1ELj1024ELj4ENS_18Kernel_traits_baseILj5120ES2_S2_fS2_fjLj1024EEEEELb1ELb0EEEvNS_9BwdParamsE --------------------------
	.section	.nv.constant0._ZN10layer_norm22ln_bwd_finalize_kernelINS_22Kernel_traits_finalizeILj5120E6__halfS2_fS2_fjLb1ELj1024ELj4ENS_18Kernel_traits_baseILj5120ES2_S2_fS2_fjLj1024EEEEELb1ELb0EEEvNS_9BwdParamsE,"a",@progbits
	.sectionflags	@""
	.align	4
.nv.constant0._ZN10layer_norm22ln_bwd_finalize_kernelINS_22Kernel_traits_finalizeILj5120E6__halfS2_fS2_fjLb1ELj1024ELj4ENS_18Kernel_traits_baseILj5120ES2_S2_fS2_fjLj1024EEEEELb1ELb0EEEvNS_9BwdParamsE:
	.zero		1192


//--------------------- .nv.constant0._ZN10layer_norm13ln_bwd_kernelINS_13Kernel_traitsI6__halfS2_fS2_fjLj5120ELj1ELj1ELj4ELj16ENS_18Kernel_traits_baseILj5120ES2_S2_fS2_fjLj128EEEEELb1ELb1ELb1ELb0EEEvNS_9BwdParamsE --------------------------
	.section	.nv.constant0._ZN10layer_norm13ln_bwd_kernelINS_13Kernel_traitsI6__halfS2_fS2_fjLj5120ELj1ELj1ELj4ELj16ENS_18Kernel_traits_baseILj5120ES2_S2_fS2_fjLj128EEEEELb1ELb1ELb1ELb0EEEvNS_9BwdParamsE,"a",@progbits
	.sectionflags	@""
	.align	4
.nv.constant0._ZN10layer_norm13ln_bwd_kernelINS_13Kernel_traitsI6__halfS2_fS2_fjLj5120ELj1ELj1ELj4ELj16ENS_18Kernel_traits_baseILj5120ES2_S2_fS2_fjLj128EEEEELb1ELb1ELb1ELb0EEEvNS_9BwdParamsE:
	.zero		1192


//--------------------- .nv.constant0._ZN10layer_norm22ln_bwd_finalize_kernelINS_22Kernel_traits_finalizeILj5120E6__halfS2_fS2_fjLb1ELj1024ELj4ENS_18Kernel_traits_baseILj5120ES2_S2_fS2_fjLj1024EEEEELb1ELb1EEEvNS_9BwdParamsE --------------------------
	.section	.nv.constant0._ZN10layer_norm22ln_bwd_finalize_kernelINS_22Kernel_traits_finalizeILj5120E6__halfS2_fS2_fjLb1ELj1024ELj4ENS_18Kernel_traits_baseILj5120ES2_S2_fS2_fjLj1024EEEEELb1ELb1EEEvNS_9BwdParamsE,"a",@progbits
	.sectionflags	@""
	.align	4
.nv.constant0._ZN10layer_norm22ln_bwd_finalize_kernelINS_22Kernel_traits_finalizeILj5120E6__halfS2_fS2_fjLb1ELj1024ELj4ENS_18Kernel_traits_baseILj5120ES2_S2_fS2_fjLj1024EEEEELb1ELb1EEEvNS_9BwdParamsE:
	.zero		1192


//--------------------- .nv.constant0._ZN10layer_norm13ln_bwd_kernelINS_13Kernel_traitsI6__halfS2_fS2_fjLj5120ELj1ELj1ELj4ELj16ENS_18Kernel_traits_baseILj5120ES2_S2_fS2_fjLj128EEEEELb1ELb1ELb1ELb1EEEvNS_9BwdParamsE --------------------------
	.section	.nv.constant0._ZN10layer_norm13ln_bwd_kernelINS_13Kernel_traitsI6__halfS2_fS2_fjLj5120ELj1ELj1ELj4ELj16ENS_18Kernel_traits_baseILj5120ES2_S2_fS2_fjLj128EEEEELb1ELb1ELb1ELb1EEEvNS_9BwdParamsE,"a",@progbits
	.sectionflags	@""
	.align	4
.nv.constant0._ZN10layer_norm13ln_bwd_kernelINS_13Kernel_traitsI6__halfS2_fS2_fjLj5120ELj1ELj1ELj4ELj16ENS_18Kernel_traits_baseILj5120ES2_S2_fS2_fjLj128EEEEELb1ELb1ELb1ELb1EEEvNS_9BwdParamsE:
	.zero		1192


//--------------------- .nv.constant0._ZN10layer_norm13ln_bwd_kernelINS_13Kernel_traitsIf6__halffS2_fjLj5120ELj1ELj1ELj4ELj16ENS_18Kernel_traits_baseILj5120EfS2_fS2_fjLj128EEEEELb0ELb0ELb0ELb0EEEvNS_9BwdParamsE --------------------------
	.section	.nv.constant0._ZN10layer_norm13ln_bwd_kernelINS_13Kernel_traitsIf6__halffS2_fjLj5120ELj1ELj1ELj4ELj16ENS_18Kernel_traits_baseILj5120EfS2_fS2_fjLj128EEEEELb0ELb0ELb0ELb0EEEvNS_9BwdParamsE,"a",@progbits
	.sectionflags	@""
	.align	4
.nv.constant0._ZN10layer_norm13ln_bwd_kernelINS_13Kernel_traitsIf6__halffS2_fjLj5120ELj1ELj1ELj4ELj16ENS_18Kernel_traits_baseILj5120EfS2_fS2_fjLj128EEEEELb0ELb0ELb0ELb0EEEvNS_9BwdParamsE:
	.zero		1192


//--------------------- .nv.constant0._ZN10layer_norm13ln_bwd_kernelINS_13Kernel_traitsIf6__halffS2_fjLj5120ELj1ELj1ELj4ELj16ENS_18Kernel_traits_baseILj5120EfS2_fS2_fjLj128EEEEELb0ELb0ELb0ELb1EEEvNS_9BwdParamsE --------------------------
	.section	.nv.constant0._ZN10layer_norm13ln_bwd_kernelINS_13Kernel_traitsIf6__halffS2_fjLj5120ELj1ELj1ELj4ELj16ENS_18Kernel_traits_baseILj5120EfS2_fS2_fjLj128EEEEELb0ELb0ELb0ELb1EEEvNS_9BwdParamsE,"a",@progbits
	.sectionflags	@""
	.align	4
.nv.constant0._ZN10layer_norm13ln_bwd_kernelINS_13Kernel_traitsIf6__halffS2_fjLj5120ELj1ELj1ELj4ELj16ENS_18Kernel_traits_baseILj5120EfS2_fS2_fjLj128EEEEELb0ELb0ELb0ELb1EEEvNS_9BwdParamsE:
	.zero		1192


//--------------------- .nv.constant0._ZN10layer_norm13ln_bwd_kernelINS_13Kernel_traitsIf6__halffS2_fjLj5120ELj1ELj1ELj4ELj16ENS_18Kernel_traits_baseILj5120EfS2_fS2_fjLj128EEEEELb0ELb0ELb1ELb0EEEvNS_9BwdParamsE --------------------------
	.section	.nv.constant0._ZN10layer_norm13ln_bwd_kernelINS_13Kernel_traitsIf6__halffS2_fjLj5120ELj1ELj1ELj4ELj16ENS_18Kernel_traits_baseILj5120EfS2_fS2_fjLj128EEEEELb0ELb0ELb1ELb0EEEvNS_9BwdParamsE,"a",@progbits
	.sectionflags	@""
	.align	4
.nv.constant0._ZN10layer_norm13ln_bwd_kernelINS_13Kernel_traitsIf6__halffS2_fjLj5120ELj1ELj1ELj4ELj16ENS_18Kernel_traits_baseILj5120EfS2_fS2_fjLj128EEEEELb0ELb0ELb1ELb0EEEvNS_9BwdParamsE:
	.zero		1192


//--------------------- .nv.constant0._ZN10layer_norm13ln_bwd_kernelINS_13Kernel_traitsIf6__halffS2_fjLj5120ELj1ELj1ELj4ELj16ENS_18Kernel_traits_baseILj5120EfS2_fS2_fjLj128EEEEELb0ELb0ELb1ELb1EEEvNS_9BwdParamsE --------------------------
	.section	.nv.constant0._ZN10layer_norm13ln_bwd_kernelINS_13Kernel_traitsIf6__halffS2_fjLj5120ELj1ELj1ELj4ELj16ENS_18Kernel_traits_baseILj5120EfS2_fS2_fjLj128EEEEELb0ELb0ELb1ELb1EEEvNS_9BwdParamsE,"a",@progbits
	.sectionflags	@""
	.align	4
.nv.constant0._ZN10layer_norm13ln_bwd_kernelINS_13Kernel_traitsIf6__halffS2_fjLj5120ELj1ELj1ELj4ELj16ENS_18Kernel_traits_baseILj5120EfS2_fS2_fjLj128EEEEELb0ELb0ELb1ELb1EEEvNS_9BwdParamsE:
	.zero		1192


//--------------------- .nv.constant0._ZN10layer_norm13ln_bwd_kernelINS_13Kernel_traitsIf6__halffS2_fjLj5120ELj1ELj1ELj4ELj16ENS_18Kernel_traits_baseILj5120EfS2_fS2_fjLj128EEEEELb0ELb1ELb0ELb0EEEvNS_9BwdParamsE --------------------------
	.section	.nv.constant0._ZN10layer_norm13ln_bwd_kernelINS_13Kernel_traitsIf6__halffS2_fjLj5120ELj1ELj1ELj4ELj16ENS_18Kernel_traits_baseILj5120EfS2_fS2_fjLj128EEEEELb0ELb1ELb0ELb0EEEvNS_9BwdParamsE,"a",@progbits
	.sectionflags	@""
	.align	4
.nv.constant0._ZN10layer_norm13ln_bwd_kernelINS_13Kernel_traitsIf6__halffS2_fjLj5120ELj1ELj1ELj4ELj16ENS_18Kernel_traits_baseILj5120EfS2_fS2_fjLj128EEEEELb0ELb1ELb0ELb0EEEvNS_9BwdParamsE:
	.zero		1192


//--------------------- .nv.constant0._ZN10layer_norm13ln_bwd_kernelINS_13Kernel_traitsIf6__halffS2_fjLj5120ELj1ELj1ELj4ELj16ENS_18Kernel_traits_baseILj5120EfS2_fS2_fjLj128EEEEELb0ELb1ELb0ELb1EEEvNS_9BwdParamsE --------------------------
	.section	.nv.constant0._ZN10layer_norm13ln_bwd_kernelINS_13Kernel_traitsIf6__halffS2_fjLj5120ELj1ELj1ELj4ELj16ENS_18Kernel_traits_baseILj5120EfS2_fS2_fjLj128EEEEELb0ELb1ELb0ELb1EEEvNS_9BwdParamsE,"a",@progbits
	.sectionflags	@""
	.align	4
.nv.constant0._ZN10layer_norm13ln_bwd_kernelINS_13Kernel_traitsIf6__halffS2_fjLj5120ELj1ELj1ELj4ELj16ENS_18Kernel_traits_baseILj5120EfS2_fS2_fjLj128EEEEELb0ELb1ELb0ELb1EEEvNS_9BwdParamsE:
	.zero		1192


//--------------------- .nv.constant0._ZN10layer_norm13ln_bwd_kernelINS_13Kernel_traitsIf6__halffS2_fjLj5120ELj1ELj1ELj4ELj16ENS_18Kernel_traits_baseILj5120EfS2_fS2_fjLj128EEEEELb0ELb1ELb1ELb0EEEvNS_9BwdParamsE --------------------------
	.section	.nv.constant0._ZN10layer_norm13ln_bwd_kernelINS_13Kernel_traitsIf6__halffS2_fjLj5120ELj1ELj1ELj4ELj16ENS_18Kernel_traits_baseILj5120EfS2_fS2_fjLj128EEEEELb0ELb1ELb1ELb0EEEvNS_9BwdParamsE,"a",@progbits
	.sectionflags	@""
	.align	4
.nv.constant0._ZN10layer_norm13ln_bwd_kernelINS_13Kernel_traitsIf6__halffS2_fjLj5120ELj1ELj1ELj4ELj16ENS_18Kernel_traits_baseILj5120EfS2_fS2_fjLj128EEEEELb0ELb1ELb1ELb0EEEvNS_9BwdParamsE:
	.zero		1192


//--------------------- .nv.constant0._ZN10layer_norm13ln_bwd_kernelINS_13Kernel_traitsIf6__halffS2_fjLj5120ELj1ELj1ELj4ELj16ENS_18Kernel_traits_baseILj5120EfS2_fS2_fjLj128EEEEELb0ELb1ELb1ELb1EEEvNS_9BwdParamsE --------------------------
	.section	.nv.constant0._ZN10layer_norm13ln_bwd_kernelINS_13Kernel_traitsIf6__halffS2_fjLj5120ELj1ELj1ELj4ELj16ENS_18Kernel_traits_baseILj5120EfS2_fS2_fjLj128EEEEELb0ELb1ELb1ELb1EEEvNS_9BwdParamsE,"a",@progbits
	.sectionflags	@""
	.align	4
.nv.constant0._ZN10layer_norm13ln_bwd_kernelINS_13Kernel_traitsIf6__halffS2_fjLj5120ELj1ELj1ELj4ELj16ENS_18Kernel_traits_baseILj5120EfS2_fS2_fjLj128EEEEELb0ELb1ELb1ELb1EEEvNS_9BwdParamsE:
	.zero		1192


//--------------------- .nv.constant0._ZN10layer_norm13ln_bwd_kernelINS_13Kernel_traitsIf6__halffS2_fjLj5120ELj1ELj1ELj4ELj16ENS_18Kernel_traits_baseILj5120EfS2_fS2_fjLj128EEEEELb1ELb0ELb0ELb0EEEvNS_9BwdParamsE --------------------------
	.section	.nv.constant0._ZN10layer_norm13ln_bwd_kernelINS_13Kernel_traitsIf6__halffS2_fjLj5120ELj1ELj1ELj4ELj16ENS_18Kernel_traits_baseILj5120EfS2_fS2_fjLj128EEEEELb1ELb0ELb0ELb0EEEvNS_9BwdParamsE,"a",@progbits
	.sectionflags	@""
	.align	4
.nv.constant0._ZN10layer_norm13ln_bwd_kernelINS_13Kernel_traitsIf6__halffS2_fjLj5120ELj1ELj1ELj4ELj16ENS_18Kernel_traits_baseILj5120EfS2_fS2_fjLj128EEEEELb1ELb0ELb0ELb0EEEvNS_9BwdParamsE:
	.zero		1192


//--------------------- .nv.constant0._ZN10layer_norm13ln_bwd_kernelINS_13Kernel_traitsIf6__halffS2_fjLj5120ELj1ELj1ELj4ELj16ENS_18Kernel_traits_baseILj5120EfS2_fS2_fjLj128EEEEELb1ELb0ELb0ELb1EEEvNS_9BwdParamsE --------------------------
	.section	.nv.constant0._ZN10layer_norm13ln_bwd_kernelINS_13Kernel_traitsIf6__halffS2_fjLj5120ELj1ELj1ELj4ELj16ENS_18Kernel_traits_baseILj5120EfS2_fS2_fjLj128EEEEELb1ELb0ELb0ELb1EEEvNS_9BwdParamsE,"a",@progbits
	.sectionflags	@""
	.align	4
.nv.constant0._ZN10layer_norm13ln_bwd_kernelINS_13Kernel_traitsIf6__halffS2_fjLj5120ELj1ELj1ELj4ELj16ENS_18Kernel_traits_baseILj5120EfS2_fS2_fjLj128EEEEELb1ELb0ELb0ELb1EEEvNS_9BwdParamsE:
	.zero		1192


//--------------------- .nv.constant0._ZN10layer_norm22ln_bwd_finalize_kernelINS_22Kernel_traits_finalizeILj5120Ef6__halffS2_fjLb0ELj1024ELj4ENS_18Kernel_traits_baseILj5120EfS2_fS2_fjLj1024EEEEELb0ELb0EEEvNS_9BwdParamsE --------------------------
	.section	.nv.constant0._ZN10layer_norm22ln_bwd_finalize_kernelINS_22Kernel_traits_finalizeILj5120Ef6__halffS2_fjLb0ELj1024ELj4ENS_18Kernel_traits_baseILj5120EfS2_fS2_fjLj1024EEEEELb0ELb0EEEvNS_9BwdParamsE,"a",@progbits
	.sectionflags	@""
	.align	4
.nv.constant0._ZN10layer_norm22ln_bwd_finalize_kernelINS_22Kernel_traits_finalizeILj5120Ef6__halffS2_fjLb0ELj1024ELj4ENS_18Kernel_traits_baseILj5120EfS2_fS2_fjLj1024EEEEELb0ELb0EEEvNS_9BwdParamsE:
	.zero		1192


//--------------------- .nv.constant0._ZN10layer_norm13ln_bwd_kernelINS_13Kernel_traitsIf6__halffS2_fjLj5120ELj1ELj1ELj4ELj16ENS_18Kernel_traits_baseILj5120EfS2_fS2_fjLj128EEEEELb1ELb0ELb1ELb0EEEvNS_9BwdParamsE --------------------------
	.section	.nv.constant0._ZN10layer_norm13ln_bwd_kernelINS_13Kernel_traitsIf6__halffS2_fjLj5120ELj1ELj1ELj4ELj16ENS_18Kernel_traits_baseILj5120EfS2_fS2_fjLj128EEEEELb1ELb0ELb1ELb0EEEvNS_9BwdParamsE,"a",@progbits
	.sectionflags	@""
	.align	4
.nv.constant0._ZN10layer_norm13ln_bwd_kernelINS_13Kernel_traitsIf6__halffS2_fjLj5120ELj1ELj1ELj4ELj16ENS_18Kernel_traits_baseILj5120EfS2_fS2_fjLj128EEEEELb1ELb0ELb1ELb0EEEvNS_9BwdParamsE:
	.zero		1192


//--------------------- .nv.constant0._ZN10layer_norm22ln_bwd_finalize_kernelINS_22Kernel_traits_finalizeILj5120Ef6__halffS2_fjLb0ELj1024ELj4ENS_18Kernel_traits_baseILj5120EfS2_fS2_fjLj1024EEEEELb0ELb1EEEvNS_9BwdParamsE --------------------------
	.section	.nv.constant0._ZN10layer_norm22ln_bwd_finalize_kernelINS_22Kernel_traits_finalizeILj5120Ef6__halffS2_fjLb0ELj1024ELj4ENS_18Kernel_traits_baseILj5120EfS2_fS2_fjLj1024EEEEELb0ELb1EEEvNS_9BwdParamsE,"a",@progbits
	.sectionflags	@""
	.align	4
.nv.constant0._ZN10layer_norm22ln_bwd_finalize_kernelINS_22Kernel_traits_finalizeILj5120Ef6__halffS2_fjLb0ELj1024ELj4ENS_18Kernel_traits_baseILj5120EfS2_fS2_fjLj1024EEEEELb0ELb1EEEvNS_9BwdParamsE:
	.zero		1192


//--------------------- .nv.constant0._ZN10layer_norm13ln_bwd_kernelINS_13Kernel_traitsIf6__halffS2_fjLj5120ELj1ELj1ELj4ELj16ENS_18Kernel_traits_baseILj5120EfS2_fS2_fjLj128EEEEELb1ELb0ELb1ELb1EEEvNS_9BwdParamsE --------------------------
	.section	.nv.constant0._ZN10layer_norm13ln_bwd_kernelINS_13Kernel_traitsIf6__halffS2_fjLj5120ELj1ELj1ELj4ELj16ENS_18Kernel_traits_baseILj5120EfS2_fS2_fjLj128EEEEELb1ELb0ELb1ELb1EEEvNS_9BwdParamsE,"a",@progbits
	.sectionflags	@""
	.align	4
.nv.constant0._ZN10layer_norm13ln_bwd_kernelINS_13Kernel_traitsIf6__halffS2_fjLj5120ELj1ELj1ELj4ELj16ENS_18Kernel_traits_baseILj5120EfS2_fS2_fjLj128EEEEELb1ELb0ELb1ELb1EEEvNS_9BwdParamsE:
	.zero		1192


//--------------------- .nv.constant0._ZN10layer_norm13ln_bwd_kernelINS_13Kernel_traitsIf6__halffS2_fjLj5120ELj1ELj1ELj4ELj16ENS_18Kernel_traits_baseILj5120EfS2_fS2_fjLj128EEEEELb1ELb1ELb0ELb0EEEvNS_9BwdParamsE --------------------------
	.section	.nv.constant0._ZN10layer_norm13ln_bwd_kernelINS_13Kernel_traitsIf6__halffS2_fjLj5120ELj1ELj1ELj4ELj16ENS_18Kernel_traits_baseILj5120EfS2_fS2_fjLj128EEEEELb1ELb1ELb0ELb0EEEvNS_9BwdParamsE,"a",@progbits
	.sectionflags	@""
	.align	4
.nv.constant0._ZN10layer_norm13ln_bwd_kernelINS_13Kernel_traitsIf6__halffS2_fjLj5120ELj1ELj1ELj4ELj16ENS_18Kernel_traits_baseILj5120EfS2_fS2_fjLj128EEEEELb1ELb1ELb0ELb0EEEvNS_9BwdParamsE:
	.zero		1192


//--------------------- .nv.constant0._ZN10layer_norm13ln_bwd_kernelINS_13Kernel_traitsIf6__halffS2_fjLj5120ELj1ELj1ELj4ELj16ENS_18Kernel_traits_baseILj5120EfS2_fS2_fjLj128EEEEELb1ELb1ELb0ELb1EEEvNS_9BwdParamsE --------------------------
	.section	.nv.constant0._ZN10layer_norm13ln_bwd_kernelINS_13Kernel_traitsIf6__halffS2_fjLj5120ELj1ELj1ELj4ELj16ENS_18Kernel_traits_baseILj5120EfS2_fS2_fjLj128EEEEELb1ELb1ELb0ELb1EEEvNS_9BwdParamsE,"a",@progbits
	.sectionflags	@""
	.align	4
.nv.constant0._ZN10layer_norm13ln_bwd_kernelINS_13Kernel_traitsIf6__halffS2_fjLj5120ELj1ELj1ELj4ELj16ENS_18Kernel_traits_baseILj5120EfS2_fS2_fjLj128EEEEELb1ELb1ELb0ELb1EEEvNS_9BwdParamsE:
	.zero		1192


//--------------------- .nv.constant0._ZN10layer_norm22ln_bwd_finalize_kernelINS_22Kernel_traits_finalizeILj5120Ef6__halffS2_fjLb1ELj1024ELj4ENS_18Kernel_traits_baseILj5120EfS2_fS2_fjLj1024EEEEELb1ELb0EEEvNS_9BwdParamsE --------------------------
	.section	.nv.constant0._ZN10layer_norm22ln_bwd_finalize_kernelINS_22Kernel_traits_finalizeILj5120Ef6__halffS2_fjLb1ELj1024ELj4ENS_18Kernel_traits_baseILj5120EfS2_fS2_fjLj1024EEEEELb1ELb0EEEvNS_9BwdParamsE,"a",@progbits
	.sectionflags	@""
	.align	4
.nv.constant0._ZN10layer_norm22ln_bwd_finalize_kernelINS_22Kernel_traits_finalizeILj5120Ef6__halffS2_fjLb1ELj1024ELj4ENS_18Kernel_traits_baseILj5120EfS2_fS2_fjLj1024EEEEELb1ELb0EEEvNS_9BwdParamsE:
	.zero		1192


//--------------------- .nv.constant0._ZN10layer_norm13ln_bwd_kernelINS_13Kernel_traitsIf6__halffS2_fjLj5120ELj1ELj1ELj4ELj16ENS_18Kernel_traits_baseILj5120EfS2_fS2_fjLj128EEEEELb1ELb1ELb1ELb0EEEvNS_9BwdParamsE --------------------------
	.section	.nv.constant0._ZN10layer_norm13ln_bwd_kernelINS_13Kernel_traitsIf6__halffS2_fjLj5120ELj1ELj1ELj4ELj16ENS_18Kernel_traits_baseILj5120EfS2_fS2_fjLj128EEEEELb1ELb1ELb1ELb0EEEvNS_9BwdParamsE,"a",@progbits
	.sectionflags	@""
	.align	4
.nv.constant0._ZN10layer_norm13ln_bwd_kernelINS_13Kernel_traitsIf6__halffS2_fjLj5120ELj1ELj1ELj4ELj16ENS_18Kernel_traits_baseILj5120EfS2_fS2_fjLj128EEEEELb1ELb1ELb1ELb0EEEvNS_9BwdParamsE:
	.zero		1192


//--------------------- .nv.constant0._ZN10layer_norm22ln_bwd_finalize_kernelINS_22Kernel_traits_finalizeILj5120Ef6__halffS2_fjLb1ELj1024ELj4ENS_18Kernel_traits_baseILj5120EfS2_fS2_fjLj1024EEEEELb1ELb1EEEvNS_9BwdParamsE --------------------------
	.section	.nv.constant0._ZN10layer_norm22ln_bwd_finalize_kernelINS_22Kernel_traits_finalizeILj5120Ef6__halffS2_fjLb1ELj1024ELj4ENS_18Kernel_traits_baseILj5120EfS2_fS2_fjLj1024EEEEELb1ELb1EEEvNS_9BwdParamsE,"a",@progbits
	.sectionflags	@""
	.align	4
.nv.constant0._ZN10layer_norm22ln_bwd_finalize_kernelINS_22Kernel_traits_finalizeILj5120Ef6__halffS2_fjLb1ELj1024ELj4ENS_18Kernel_traits_baseILj5120EfS2_fS2_fjLj1024EEEEELb1ELb1EEEvNS_9BwdParamsE:
	.zero		1192


//--------------------- .nv.constant0._ZN10layer_norm13ln_bwd_kernelINS_13Kernel_traitsIf6__halffS2_fjLj5120ELj1ELj1ELj4ELj16ENS_18Kernel_traits_baseILj5120EfS2_fS2_fjLj128EEEEELb1ELb1ELb1ELb1EEEvNS_9BwdParamsE --------------------------
	.section	.nv.constant0._ZN10layer_norm13ln_bwd_kernelINS_13Kernel_traitsIf6__halffS2_fjLj5120ELj1ELj1ELj4ELj16ENS_18Kernel_traits_baseILj5120EfS2_fS2_fjLj128EEEEELb1ELb1ELb1ELb1EEEvNS_9BwdParamsE,"a",@progbits
	.sectionflags	@""
	.align	4
.nv.constant0._ZN10layer_norm13ln_bwd_kernelINS_13Kernel_traitsIf6__halffS2_fjLj5120ELj1ELj1ELj4ELj16ENS_18Kernel_traits_baseILj5120EfS2_fS2_fjLj128EEEEELb1ELb1ELb1ELb1EEEvNS_9BwdParamsE:
	.zero		1192


//--------------------- .nv.constant0._ZN10layer_norm13ln_bwd_kernelINS_13Kernel_traitsI6__halfffffjLj5120ELj1ELj1ELj4ELj16ENS_18Kernel_traits_baseILj5120ES2_ffffjLj128EEEEELb0ELb0ELb0ELb0EEEvNS_9BwdParamsE --------------------------
	.section	.nv.constant0._ZN10layer_norm13ln_bwd_kernelINS_13Kernel_traitsI6__halfffffjLj5120ELj1ELj1ELj4ELj16ENS_18Kernel_traits_baseILj5120ES2_ffffjLj128EEEEELb0ELb0ELb0ELb0EEEvNS_9BwdParamsE,"a",@progbits
	.sectionflags	@""
	.align	4
.nv.constant0._ZN10layer_norm13ln_bwd_kernelINS_13Kernel_traitsI6__halfffffjLj5120ELj1ELj1ELj4ELj16ENS_18Kernel_traits_baseILj5120ES2_ffffjLj128EEEEELb0ELb0ELb0ELb0EEEvNS_9BwdParamsE:
	.zero		1192


//--------------------- .nv.constant0._ZN10layer_norm13ln_bwd_kernelINS_13Kernel_traitsI6__halfffffjLj5120ELj1ELj1ELj4ELj16ENS_18Kernel_traits_baseILj5120ES2_ffffjLj128EEEEELb0ELb0ELb0ELb1EEEvNS_9BwdParamsE --------------------------
	.section	.nv.constant0._ZN10layer_norm13ln_bwd_kernelINS_13Kernel_traitsI6__halfffffjLj5120ELj1ELj1ELj4ELj16ENS_18Kernel_traits_baseILj5120ES2_ffffjLj128EEEEELb0ELb0ELb0ELb1EEEvNS_9BwdParamsE,"a",@progbits
	.sectionflags	@""
	.align	4
.nv.constant0._ZN10layer_norm13ln_bwd_kernelINS_13Kernel_traitsI6__halfffffjLj5120ELj1ELj1ELj4ELj16ENS_18Kernel_traits_baseILj5120ES2_ffffjLj128EEEEELb0ELb0ELb0ELb1EEEvNS_9BwdParamsE:
	.zero		1192


//--------------------- .nv.constant0._ZN10layer_norm13ln_bwd_kernelINS_13Kernel_traitsI6__halfffffjLj5120ELj1ELj1ELj4ELj16ENS_18Kernel_traits_baseILj5120ES2_ffffjLj128EEEEELb0ELb0ELb1ELb0EEEvNS_9BwdParamsE --------------------------
	.section	.nv.constant0._ZN10layer_norm13ln_bwd_kernelINS_13Kernel_traitsI6__halfffffjLj5120ELj1ELj1ELj4ELj16ENS_18Kernel_traits_baseILj5120ES2_ffffjLj128EEEEELb0ELb0ELb1ELb0EEEvNS_9BwdParamsE,"a",@progbits
	.sectionflags	@""
	.align	4
.nv.constant0._ZN10layer_norm13ln_bwd_kernelINS_13Kernel_traitsI6__halfffffjLj5120ELj1ELj1ELj4ELj16ENS_18Kernel_traits_baseILj5120ES2_ffffjLj128EEEEELb0ELb0ELb1ELb0EEEvNS_9BwdParamsE:
	.zero		1192


//--------------------- .nv.constant0._ZN10layer_norm13ln_bwd_kernelINS_13Kernel_traitsI6__halfffffjLj5120ELj1ELj1ELj4ELj16ENS_18Kernel_traits_baseILj5120ES2_ffffjLj128EEEEELb0ELb0ELb1ELb1EEEvNS_9BwdParamsE --------------------------
	.section	.nv.constant0._ZN10layer_norm13ln_bwd_kernelINS_13Kernel_traitsI6__halfffffjLj5120ELj1ELj1ELj4ELj16ENS_18Kernel_traits_baseILj5120ES2_ffffjLj128EEEEELb0ELb0ELb1ELb1EEEvNS_9BwdParamsE,"a",@progbits
	.sectionflags	@""
	.align	4
.nv.constant0._ZN10layer_norm13ln_bwd_kernelINS_13Kernel_traitsI6__halfffffjLj5120ELj1ELj1ELj4ELj16ENS_18Kernel_traits_baseILj5120ES2_ffffjLj128EEEEELb0ELb0ELb1ELb1EEEvNS_9BwdParamsE:
	.zero		1192


//--------------------- .nv.constant0._ZN10layer_norm13ln_bwd_kernelINS_13Kernel_traitsI6__halfffffjLj5120ELj1ELj1ELj4ELj16ENS_18Kernel_traits_baseILj5120ES2_ffffjLj128EEEEELb0ELb1ELb0ELb0EEEvNS_9BwdParamsE --------------------------
	.section	.nv.constant0._ZN10layer_norm13ln_bwd_kernelINS_13Kernel_traitsI6__halfffffjLj5120ELj1ELj1ELj4ELj16ENS_18Kernel_traits_baseILj5120ES2_ffffjLj128EEEEELb0ELb1ELb0ELb0EEEvNS_9BwdParamsE,"a",@progbits
	.sectionflags	@""
	.align	4
.nv.constant0._ZN10layer_norm13ln_bwd_kernelINS_13Kernel_traitsI6__halfffffjLj5120ELj1ELj1ELj4ELj16ENS_18Kernel_traits_baseILj5120ES2_ffffjLj128EEEEELb0ELb1ELb0ELb0EEEvNS_9BwdParamsE:
	.zero		1192


//--------------------- .nv.constant0._ZN10layer_norm13ln_bwd_kernelINS_13Kernel_traitsI6__halfffffjLj5120ELj1ELj1ELj4ELj16ENS_18Kernel_traits_baseILj5120ES2_ffffjLj128EEEEELb0ELb1ELb0ELb1EEEvNS_9BwdParamsE --------------------------
	.section	.nv.constant0._ZN10layer_norm13ln_bwd_kernelINS_13Kernel_traitsI6__halfffffjLj5120ELj1ELj1ELj4ELj16ENS_18Kernel_traits_baseILj5120ES2_ffffjLj128EEEEELb0ELb1ELb0ELb1EEEvNS_9BwdParamsE,"a",@progbits
	.sectionflags	@""
	.align	4
.nv.constant0._ZN10layer_norm13ln_bwd_kernelINS_13Kernel_traitsI6__halfffffjLj5120ELj1ELj1ELj4ELj16ENS_18Kernel_traits_baseILj5120ES2_ffffjLj128EEEEELb0ELb1ELb0ELb1EEEvNS_9BwdParamsE:
	.zero		1192


//--------------------- .nv.constant0._ZN10layer_norm13ln_bwd_kernelINS_13Kernel_traitsI6__halfffffjLj5120ELj1ELj1ELj4ELj16ENS_18Kernel_traits_baseILj5120ES2_ffffjLj128EEEEELb0ELb1ELb1ELb0EEEvNS_9BwdParamsE --------------------------
	.section	.nv.constant0._ZN10layer_norm13ln_bwd_kernelINS_13Kernel_traitsI6__halfffffjLj5120ELj1ELj1ELj4ELj16ENS_18Kernel_traits_baseILj5120ES2_ffffjLj128EEEEELb0ELb1ELb1ELb0EEEvNS_9BwdParamsE,"a",@progbits
	.sectionflags	@""
	.align	4
.nv.constant0._ZN10layer_norm13ln_bwd_kernelINS_13Kernel_traitsI6__halfffffjLj5120ELj1ELj1ELj4ELj16ENS_18Kernel_traits_baseILj5120ES2_ffffjLj128EEEEELb0ELb1ELb1ELb0EEEvNS_9BwdParamsE:
	.zero		1192


//--------------------- .nv.constant0._ZN10layer_norm13ln_bwd_kernelINS_13Kernel_traitsI6__halfffffjLj5120ELj1ELj1ELj4ELj16ENS_18Kernel_traits_baseILj5120ES2_ffffjLj128EEEEELb0ELb1ELb1ELb1EEEvNS_9BwdParamsE --------------------------
	.section	.nv.constant0._ZN10layer_norm13ln_bwd_kernelINS_13Kernel_traitsI6__halfffffjLj5120ELj1ELj1ELj4ELj16ENS_18Kernel_traits_baseILj5120ES2_ffffjLj128EEEEELb0ELb1ELb1ELb1EEEvNS_9BwdParamsE,"a",@progbits
	.sectionflags	@""
	.align	4
.nv.constant0._ZN10layer_norm13ln_bwd_kernelINS_13Kernel_traitsI6__halfffffjLj5120ELj1ELj1ELj4ELj16ENS_18Kernel_traits_baseILj5120ES2_ffffjLj128EEEEELb0ELb1ELb1ELb1EEEvNS_9BwdParamsE:
	.zero		1192


//--------------------- .nv.constant0._ZN10layer_norm13ln_bwd_kernelINS_13Kernel_traitsI6__halfffffjLj5120ELj1ELj1ELj4ELj16ENS_18Kernel_traits_baseILj5120ES2_ffffjLj128EEEEELb1ELb0ELb0ELb0EEEvNS_9BwdParamsE --------------------------
	.section	.nv.constant0._ZN10layer_norm13ln_bwd_kernelINS_13Kernel_traitsI6__halfffffjLj5120ELj1ELj1ELj4ELj16ENS_18Kernel_traits_baseILj5120ES2_ffffjLj128EEEEELb1ELb0ELb0ELb0EEEvNS_9BwdParamsE,"a",@progbits
	.sectionflags	@""
	.align	4
.nv.constant0._ZN10layer_norm13ln_bwd_kernelINS_13Kernel_traitsI6__halfffffjLj5120ELj1ELj1ELj4ELj16ENS_18Kernel_traits_baseILj5120ES2_ffffjLj128EEEEELb1ELb0ELb0ELb0EEEvNS_9BwdParamsE:
	.zero		1192


//--------------------- .nv.constant0._ZN10layer_norm13ln_bwd_kernelINS_13Kernel_traitsI6__halfffffjLj5120ELj1ELj1ELj4ELj16ENS_18Kernel_traits_baseILj5120ES2_ffffjLj128EEEEELb1ELb0ELb0ELb1EEEvNS_9BwdParamsE --------------------------
	.section	.nv.constant0._ZN10layer_norm13ln_bwd_kernelINS_13Kernel_traitsI6__halfffffjLj5120ELj1ELj1ELj4ELj16ENS_18Kernel_traits_baseILj5120ES2_ffffjLj128EEEEELb1ELb0ELb0ELb1EEEvNS_9BwdParamsE,"a",@progbits
	.sectionflags	@""
	.align	4
.nv.constant0._ZN10layer_norm13ln_bwd_kernelINS_13Kernel_traitsI6__halfffffjLj5120ELj1ELj1ELj4ELj16ENS_18Kernel_traits_baseILj5120ES2_ffffjLj128EEEEELb1ELb0ELb0ELb1EEEvNS_9BwdParamsE:
	.zero		1192


//--------------------- .nv.constant0._ZN10layer_norm22ln_bwd_finalize_kernelINS_22Kernel_traits_finalizeILj5120E6__halfffffjLb0ELj1024ELj4ENS_18Kernel_traits_baseILj5120ES2_ffffjLj1024EEEEELb0ELb0EEEvNS_9BwdParamsE --------------------------
	.section	.nv.constant0._ZN10layer_norm22ln_bwd_finalize_kernelINS_22Kernel_traits_finalizeILj5120E6__halfffffjLb0ELj1024ELj4ENS_18Kernel_traits_baseILj5120ES2_ffffjLj1024EEEEELb0ELb0EEEvNS_9BwdParamsE,"a",@progbits
	.sectionflags	@""
	.align	4
.nv.constant0._ZN10layer_norm22ln_bwd_finalize_kernelINS_22Kernel_traits_finalizeILj5120E6__halfffffjLb0ELj1024ELj4ENS_18Kernel_traits_baseILj5120ES2_ffffjLj1024EEEEELb0ELb0EEEvNS_9BwdParamsE:
	.zero		1192


//--------------------- .nv.constant0._ZN10layer_norm13ln_bwd_kernelINS_13Kernel_traitsI6__halfffffjLj5120ELj1ELj1ELj4ELj16ENS_18Kernel_traits_baseILj5120ES2_ffffjLj128EEEEELb1ELb0ELb1ELb0EEEvNS_9BwdParamsE --------------------------
	.section	.nv.constant0._ZN10layer_norm13ln_bwd_kernelINS_13Kernel_traitsI6__halfffffjLj5120ELj1ELj1ELj4ELj16ENS_18Kernel_traits_baseILj5120ES2_ffffjLj128EEEEELb1ELb0ELb1ELb0EEEvNS_9BwdParamsE,"a",@progbits
	.sectionflags	@""
	.align	4
.nv.constant0._ZN10layer_norm13ln_bwd_kernelINS_13Kernel_traitsI6__halfffffjLj5120ELj1ELj1ELj4ELj16ENS_18Kernel_traits_baseILj5120ES2_ffffjLj128EEEEELb1ELb0ELb1ELb0EEEvNS_9BwdParamsE:
	.zero		1192


//--------------------- .nv.constant0._ZN10layer_norm22ln_bwd_finalize_kernelINS_22Kernel_traits_finalizeILj5120E6__halfffffjLb0ELj1024ELj4ENS_18Kernel_traits_baseILj5120ES2_ffffjLj1024EEEEELb0ELb1EEEvNS_9BwdParamsE --------------------------
	.section	.nv.constant0._ZN10layer_norm22ln_bwd_finalize_kernelINS_22Kernel_traits_finalizeILj5120E6__halfffffjLb0ELj1024ELj4ENS_18Kernel_traits_baseILj5120ES2_ffffjLj1024EEEEELb0ELb1EEEvNS_9BwdParamsE,"a",@progbits
	.sectionflags	@""
	.align	4
.nv.constant0._ZN10layer_norm22ln_bwd_finalize_kernelINS_22Kernel_traits_finalizeILj5120E6__halfffffjLb0ELj1024ELj4ENS_18Kernel_traits_baseILj5120ES2_ffffjLj1024EEEEELb0ELb1EEEvNS_9BwdParamsE:
	.zero		1192


//--------------------- .nv.constant0._ZN10layer_norm13ln_bwd_kernelINS_13Kernel_traitsI6__halfffffjLj5120ELj1ELj1ELj4ELj16ENS_18Kernel_traits_baseILj5120ES2_ffffjLj128EEEEELb1ELb0ELb1ELb1EEEvNS_9BwdParamsE --------------------------
	.section	.nv.constant0._ZN10layer_norm13ln_bwd_kernelINS_13Kernel_traitsI6__halfffffjLj5120ELj1ELj1ELj4ELj16ENS_18Kernel_traits_baseILj5120ES2_ffffjLj128EEEEELb1ELb0ELb1ELb1EEEvNS_9BwdParamsE,"a",@progbits
	.sectionflags	@""
	.align	4
.nv.constant0._ZN10layer_norm13ln_bwd_kernelINS_13Kernel_traitsI6__halfffffjLj5120ELj1ELj1ELj4ELj16ENS_18Kernel_traits_baseILj5120ES2_ffffjLj128EEEEELb1ELb0ELb1ELb1EEEvNS_9BwdParamsE:
	.zero		1192


//--------------------- .nv.constant0._ZN10layer_norm13ln_bwd_kernelINS_13Kernel_traitsI6__halfffffjLj5120ELj1ELj1ELj4ELj16ENS_18Kernel_traits_baseILj5120ES2_ffffjLj128EEEEELb1ELb1ELb0ELb0EEEvNS_9BwdParamsE --------------------------
	.section	.nv.constant0._ZN10layer_norm13ln_bwd_kernelINS_13Kernel_traitsI6__halfffffjLj5120ELj1ELj1ELj4ELj16ENS_18Kernel_traits_baseILj5120ES2_ffffjLj128EEEEELb1ELb1ELb0ELb0EEEvNS_9BwdParamsE,"a",@progbits
	.sectionflags	@""
	.align	4
.nv.constant0._ZN10layer_norm13ln_bwd_kernelINS_13Kernel_traitsI6__halfffffjLj5120ELj1ELj1ELj4ELj16ENS_18Kernel_traits_baseILj5120ES2_ffffjLj128EEEEELb1ELb1ELb0ELb0EEEvNS_9BwdParamsE:
	.zero		1192


//--------------------- .nv.constant0._ZN10layer_norm13ln_bwd_kernelINS_13Kernel_traitsI6__halfffffjLj5120ELj1ELj1ELj4ELj16ENS_18Kernel_traits_baseILj5120ES2_ffffjLj128EEEEELb1ELb1ELb0ELb1EEEvNS_9BwdParamsE --------------------------
	.section	.nv.constant0._ZN10layer_norm13ln_bwd_kernelINS_13Kernel_traitsI6__halfffffjLj5120ELj1ELj1ELj4ELj16ENS_18Kernel_traits_baseILj5120ES2_ffffjLj128EEEEELb1ELb1ELb0ELb1EEEvNS_9BwdParamsE,"a",@progbits
	.sectionflags	@""
	.align	4
.nv.constant0._ZN10layer_norm13ln_bwd_kernelINS_13Kernel_traitsI6__halfffffjLj5120ELj1ELj1ELj4ELj16ENS_18Kernel_traits_baseILj5120ES2_ffffjLj128EEEEELb1ELb1ELb0ELb1EEEvNS_9BwdParamsE:
	.zero		1192


//--------------------- .nv.constant0._ZN10layer_norm22ln_bwd_finalize_kernelINS_22Kernel_traits_finalizeILj5120E6__halfffffjLb1ELj1024ELj4ENS_18Kernel_traits_baseILj5120ES2_ffffjLj1024EEEEELb1ELb0EEEvNS_9BwdParamsE --------------------------
	.section	.nv.constant0._ZN10layer_norm22ln_bwd_finalize_kernelINS_22Kernel_traits_finalizeILj5120E6__halfffffjLb1ELj1024ELj4ENS_18Kernel_traits_baseILj5120ES2_ffffjLj1024EEEEELb1ELb0EEEvNS_9BwdParamsE,"a",@progbits
	.sectionflags	@""
	.align	4
.nv.constant0._ZN10layer_norm22ln_bwd_finalize_kernelINS_22Kernel_traits_finalizeILj5120E6__halfffffjLb1ELj1024ELj4ENS_18Kernel_traits_baseILj5120ES2_ffffjLj1024EEEEELb1ELb0EEEvNS_9BwdParamsE:
	.zero		1192


//--------------------- .nv.constant0._ZN10layer_norm13ln_bwd_kernelINS_13Kernel_traitsI6__halfffffjLj5120ELj1ELj1ELj4ELj16ENS_18Kernel_traits_baseILj5120ES2_ffffjLj128EEEEELb1ELb1ELb1ELb0EEEvNS_9BwdParamsE --------------------------
	.section	.nv.constant0._ZN10layer_norm13ln_bwd_kernelINS_13Kernel_traitsI6__halfffffjLj5120ELj1ELj1ELj4ELj16ENS_18Kernel_traits_baseILj5120ES2_ffffjLj128EEEEELb1ELb1ELb1ELb0EEEvNS_9BwdParamsE,"a",@progbits
	.sectionflags	@""
	.align	4
.nv.constant0._ZN10layer_norm13ln_bwd_kernelINS_13Kernel_traitsI6__halfffffjLj5120ELj1ELj1ELj4ELj16ENS_18Kernel_traits_baseILj5120ES2_ffffjLj128EEEEELb1ELb1ELb1ELb0EEEvNS_9BwdParamsE:
	.zero		1192


//--------------------- .nv.constant0._ZN10layer_norm22ln_bwd_finalize_kernelINS_22Kernel_traits_finalizeILj5120E6__halfffffjLb1ELj1024ELj4ENS_18Kernel_traits_baseILj5120ES2_ffffjLj1024EEEEELb1ELb1EEEvNS_9BwdParamsE --------------------------
	.section	.nv.constant0._ZN10layer_norm22ln_bwd_finalize_kernelINS_22Kernel_traits_finalizeILj5120E6__halfffffjLb1ELj1024ELj4ENS_18Kernel_traits_baseILj5120ES2_ffffjLj1024EEEEELb1ELb1EEEvNS_9BwdParamsE,"a",@progbits
	.sectionflags	@""
	.align	4
.nv.constant0._ZN10layer_norm22ln_bwd_finalize_kernelINS_22Kernel_traits_finalizeILj5120E6__halfffffjLb1ELj1024ELj4ENS_18Kernel_traits_baseILj5120ES2_ffffjLj1024EEEEELb1ELb1EEEvNS_9BwdParamsE:
	.zero		1192


//--------------------- .nv.constant0._ZN10layer_norm13ln_bwd_kernelINS_13Kernel_traitsI6__halfffffjLj5120ELj1ELj1ELj4ELj16ENS_18Kernel_traits_baseILj5120ES2_ffffjLj128EEEEELb1ELb1ELb1ELb1EEEvNS_9BwdParamsE --------------------------
	.section	.nv.constant0._ZN10layer_norm13ln_bwd_kernelINS_13Kernel_traitsI6__halfffffjLj5120ELj1ELj1ELj4ELj16ENS_18Kernel_traits_baseILj5120ES2_ffffjLj128EEEEELb1ELb1ELb1ELb1EEEvNS_9BwdParamsE,"a",@progbits
	.sectionflags	@""
	.align	4
.nv.constant0._ZN10layer_norm13ln_bwd_kernelINS_13Kernel_traitsI6__halfffffjLj5120ELj1ELj1ELj4ELj16ENS_18Kernel_traits_baseILj5120ES2_ffffjLj128EEEEELb1ELb1ELb1ELb1EEEvNS_9BwdParamsE:
	.zero		1192


//--------------------- .nv.constant0._ZN10layer_norm13ln_bwd_kernelINS_13Kernel_traitsIfffffjLj5120ELj1ELj1ELj4ELj16ENS_18Kernel_traits_baseILj5120EfffffjLj128EEEEELb0ELb0ELb0ELb0EEEvNS_9BwdParamsE --------------------------
	.section	.nv.constant0._ZN10layer_norm13ln_bwd_kernelINS_13Kernel_traitsIfffffjLj5120ELj1ELj1ELj4ELj16ENS_18Kernel_traits_baseILj5120EfffffjLj128EEEEELb0ELb0ELb0ELb0EEEvNS_9BwdParamsE,"a",@progbits
	.sectionflags	@""
	.align	4
.nv.constant0._ZN10layer_norm13ln_bwd_kernelINS_13Kernel_traitsIfffffjLj5120ELj1ELj1ELj4ELj16ENS_18Kernel_traits_baseILj5120EfffffjLj128EEEEELb0ELb0ELb0ELb0EEEvNS_9BwdParamsE:
	.zero		1192


//--------------------- .nv.constant0._ZN10layer_norm13ln_bwd_kernelINS_13Kernel_traitsIfffffjLj5120ELj1ELj1ELj4ELj16ENS_18Kernel_traits_baseILj5120EfffffjLj128EEEEELb0ELb0ELb0ELb1EEEvNS_9BwdParamsE --------------------------
	.section	.nv.constant0._ZN10layer_norm13ln_bwd_kernelINS_13Kernel_traitsIfffffjLj5120ELj1ELj1ELj4ELj16ENS_18Kernel_traits_baseILj5120EfffffjLj128EEEEELb0ELb0ELb0ELb1EEEvNS_9BwdParamsE,"a",@progbits
	.sectionflags	@""
	.align	4
.nv.constant0._ZN10layer_norm13ln_bwd_kernelINS_13Kernel_traitsIfffffjLj5120ELj1ELj1ELj4ELj16ENS_18Kernel_traits_baseILj5120EfffffjLj128EEEEELb0ELb0ELb0ELb1EEEvNS_9BwdParamsE:
	.zero		1192


//--------------------- .nv.constant0._ZN10layer_norm13ln_bwd_kernelINS_13Kernel_traitsIfffffjLj5120ELj1ELj1ELj4ELj16ENS_18Kernel_traits_baseILj5120EfffffjLj128EEEEELb0ELb0ELb1ELb0EEEvNS_9BwdParamsE --------------------------
	.section	.nv.constant0._ZN10layer_norm13ln_bwd_kernelINS_13Kernel_traitsIfffffjLj5120ELj1ELj1ELj4ELj16ENS_18Kernel_traits_baseILj5120EfffffjLj128EEEEELb0ELb0ELb1ELb0EEEvNS_9BwdParamsE,"a",@progbits
	.sectionflags	@""
	.align	4
.nv.constant0._ZN10layer_norm13ln_bwd_kernelINS_13Kernel_traitsIfffffjLj5120ELj1ELj1ELj4ELj16ENS_18Kernel_traits_baseILj5120EfffffjLj128EEEEELb0ELb0ELb1ELb0EEEvNS_9BwdParamsE:
	.zero		1192


//--------------------- .nv.constant0._ZN10layer_norm13ln_bwd_kernelINS_13Kernel_traitsIfffffjLj5120ELj1ELj1ELj4ELj16ENS_18Kernel_traits_baseILj5120EfffffjLj128EEEEELb0ELb0ELb1ELb1EEEvNS_9BwdParamsE --------------------------
	.section	.nv.constant0._ZN10layer_norm13ln_bwd_kernelINS_13Kernel_traitsIfffffjLj5120ELj1ELj1ELj4ELj16ENS_18Kernel_traits_baseILj5120EfffffjLj128EEEEELb0ELb0ELb1ELb1EEEvNS_9BwdParamsE,"a",@progbits
	.sectionflags	@""
	.align	4
.nv.constant0._ZN10layer_norm13ln_bwd_kernelINS_13Kernel_traitsIfffffjLj5120ELj1ELj1ELj4ELj16ENS_18Kernel_traits_baseILj5120EfffffjLj128EEEEELb0ELb0ELb1ELb1EEEvNS_9BwdParamsE:
	.zero		1192


//--------------------- .nv.constant0._ZN10layer_norm13ln_bwd_kernelINS_13Kernel_traitsIfffffjLj5120ELj1ELj1ELj4ELj16ENS_18Kernel_traits_baseILj5120EfffffjLj128EEEEELb0ELb1ELb0ELb0EEEvNS_9BwdParamsE --------------------------
	.section	.nv.constant0._ZN10layer_norm13ln_bwd_kernelINS_13Kernel_traitsIfffffjLj5120ELj1ELj1ELj4ELj16ENS_18Kernel_traits_baseILj5120EfffffjLj128EEEEELb0ELb1ELb0ELb0EEEvNS_9BwdParamsE,"a",@progbits
	.sectionflags	@""
	.align	4
.nv.constant0._ZN10layer_norm13ln_bwd_kernelINS_13Kernel_traitsIfffffjLj5120ELj1ELj1ELj4ELj16ENS_18Kernel_traits_baseILj5120EfffffjLj128EEEEELb0ELb1ELb0ELb0EEEvNS_9BwdParamsE:
	.zero		1192


//--------------------- .nv.constant0._ZN10layer_norm13ln_bwd_kernelINS_13Kernel_traitsIfffffjLj5120ELj1ELj1ELj4ELj16ENS_18Kernel_traits_baseILj5120EfffffjLj128EEEEELb0ELb1ELb0ELb1EEEvNS_9BwdParamsE --------------------------
	.section	.nv.constant0._ZN10layer_norm13ln_bwd_kernelINS_13Kernel_traitsIfffffjLj5120ELj1ELj1ELj4ELj16ENS_18Kernel_traits_baseILj5120EfffffjLj128EEEEELb0ELb1ELb0ELb1EEEvNS_9BwdParamsE,"a",@progbits
	.sectionflags	@""
	.align	4
.nv.constant0._ZN10layer_norm13ln_bwd_kernelINS_13Kernel_traitsIfffffjLj5120ELj1ELj1ELj4ELj16ENS_18Kernel_traits_baseILj5120EfffffjLj128EEEEELb0ELb1ELb0ELb1EEEvNS_9BwdParamsE:
	.zero		1192


//--------------------- .nv.constant0._ZN10layer_norm13ln_bwd_kernelINS_13Kernel_traitsIfffffjLj5120ELj1ELj1ELj4ELj16ENS_18Kernel_traits_baseILj5120EfffffjLj128EEEEELb0ELb1ELb1ELb0EEEvNS_9BwdParamsE --------------------------
	.section	.nv.constant0._ZN10layer_norm13ln_bwd_kernelINS_13Kernel_traitsIfffffjLj5120ELj1ELj1ELj4ELj16ENS_18Kernel_traits_baseILj5120EfffffjLj128EEEEELb0ELb1ELb1ELb0EEEvNS_9BwdParamsE,"a",@progbits
	.sectionflags	@""
	.align	4
.nv.constant0._ZN10layer_norm13ln_bwd_kernelINS_13Kernel_traitsIfffffjLj5120ELj1ELj1ELj4ELj16ENS_18Kernel_traits_baseILj5120EfffffjLj128EEEEELb0ELb1ELb1ELb0EEEvNS_9BwdParamsE:
	.zero		1192


//--------------------- .nv.constant0._ZN10layer_norm13ln_bwd_kernelINS_13Kernel_traitsIfffffjLj5120ELj1ELj1ELj4ELj16ENS_18Kernel_traits_baseILj5120EfffffjLj128EEEEELb0ELb1ELb1ELb1EEEvNS_9BwdParamsE --------------------------
	.section	.nv.constant0._ZN10layer_norm13ln_bwd_kernelINS_13Kernel_traitsIfffffjLj5120ELj1ELj1ELj4ELj16ENS_18Kernel_traits_baseILj5120EfffffjLj128EEEEELb0ELb1ELb1ELb1EEEvNS_9BwdParamsE,"a",@progbits
	.sectionflags	@""
	.align	4
.nv.constant0._ZN10layer_norm13ln_bwd_kernelINS_13Kernel_traitsIfffffjLj5120ELj1ELj1ELj4ELj16ENS_18Kernel_traits_baseILj5120EfffffjLj128EEEEELb0ELb1ELb1ELb1EEEvNS_9BwdParamsE:
	.zero		1192


//--------------------- .nv.constant0._ZN10layer_norm13ln_bwd_kernelINS_13Kernel_traitsIfffffjLj5120ELj1ELj1ELj4ELj16ENS_18Kernel_traits_baseILj5120EfffffjLj128EEEEELb1ELb0ELb0ELb0EEEvNS_9BwdParamsE --------------------------
	.section	.nv.constant0._ZN10layer_norm13ln_bwd_kernelINS_13Kernel_traitsIfffffjLj5120ELj1ELj1ELj4ELj16ENS_18Kernel_traits_baseILj5120EfffffjLj128EEEEELb1ELb0ELb0ELb0EEEvNS_9BwdParamsE,"a",@progbits
	.sectionflags	@""
	.align	4
.nv.constant0._ZN10layer_norm13ln_bwd_kernelINS_13Kernel_traitsIfffffjLj5120ELj1ELj1ELj4ELj16ENS_18Kernel_traits_baseILj5120EfffffjLj128EEEEELb1ELb0ELb0ELb0EEEvNS_9BwdParamsE:
	.zero		1192


//--------------------- .nv.constant0._ZN10layer_norm13ln_bwd_kernelINS_13Kernel_traitsIfffffjLj5120ELj1ELj1ELj4ELj16ENS_18Kernel_traits_baseILj5120EfffffjLj128EEEEELb1ELb0ELb0ELb1EEEvNS_9BwdParamsE --------------------------
	.section	.nv.constant0._ZN10layer_norm13ln_bwd_kernelINS_13Kernel_traitsIfffffjLj5120ELj1ELj1ELj4ELj16ENS_18Kernel_traits_baseILj5120EfffffjLj128EEEEELb1ELb0ELb0ELb1EEEvNS_9BwdParamsE,"a",@progbits
	.sectionflags	@""
	.align	4
.nv.constant0._ZN10layer_norm13ln_bwd_kernelINS_13Kernel_traitsIfffffjLj5120ELj1ELj1ELj4ELj16ENS_18Kernel_traits_baseILj5120EfffffjLj128EEEEELb1ELb0ELb0ELb1EEEvNS_9BwdParamsE:
	.zero		1192


//--------------------- .nv.constant0._ZN10layer_norm22ln_bwd_finalize_kernelINS_22Kernel_traits_finalizeILj5120EfffffjLb0ELj1024ELj4ENS_18Kernel_traits_baseILj5120EfffffjLj1024EEEEELb0ELb0EEEvNS_9BwdParamsE --------------------------
	.section	.nv.constant0._ZN10layer_norm22ln_bwd_finalize_kernelINS_22Kernel_traits_finalizeILj5120EfffffjLb0ELj1024ELj4ENS_18Kernel_traits_baseILj5120EfffffjLj1024EEEEELb0ELb0EEEvNS_9BwdParamsE,"a",@progbits
	.sectionflags	@""
	.align	4
.nv.constant0._ZN10layer_norm22ln_bwd_finalize_kernelINS_22Kernel_traits_finalizeILj5120EfffffjLb0ELj1024ELj4ENS_18Kernel_traits_baseILj5120EfffffjLj1024EEEEELb0ELb0EEEvNS_9BwdParamsE:
	.zero		1192


//--------------------- .nv.constant0._ZN10layer_norm13ln_bwd_kernelINS_13Kernel_traitsIfffffjLj5120ELj1ELj1ELj4ELj16ENS_18Kernel_traits_baseILj5120EfffffjLj128EEEEELb1ELb0ELb1ELb0EEEvNS_9BwdParamsE --------------------------
	.section	.nv.constant0._ZN10layer_norm13ln_bwd_kernelINS_13Kernel_traitsIfffffjLj5120ELj1ELj1ELj4ELj16ENS_18Kernel_traits_baseILj5120EfffffjLj128EEEEELb1ELb0ELb1ELb0EEEvNS_9BwdParamsE,"a",@progbits
	.sectionflags	@""
	.align	4
.nv.constant0._ZN10layer_norm13ln_bwd_kernelINS_13Kernel_traitsIfffffjLj5120ELj1ELj1ELj4ELj16ENS_18Kernel_traits_baseILj5120EfffffjLj128EEEEELb1ELb0ELb1ELb0EEEvNS_9BwdParamsE:
	.zero		1192


//--------------------- .nv.constant0._ZN10layer_norm22ln_bwd_finalize_kernelINS_22Kernel_traits_finalizeILj5120EfffffjLb0ELj1024ELj4ENS_18Kernel_traits_baseILj5120EfffffjLj1024EEEEELb0ELb1EEEvNS_9BwdParamsE --------------------------
	.section	.nv.constant0._ZN10layer_norm22ln_bwd_finalize_kernelINS_22Kernel_traits_finalizeILj5120EfffffjLb0ELj1024ELj4ENS_18Kernel_traits_baseILj5120EfffffjLj1024EEEEELb0ELb1EEEvNS_9BwdParamsE,"a",@progbits
	.sectionflags	@""
	.align	4
.nv.constant0._ZN10layer_norm22ln_bwd_finalize_kernelINS_22Kernel_traits_finalizeILj5120EfffffjLb0ELj1024ELj4ENS_18Kernel_traits_baseILj5120EfffffjLj1024EEEEELb0ELb1EEEvNS_9BwdParamsE:
	.zero		1192


//--------------------- .nv.constant0._ZN10layer_norm13ln_bwd_kernelINS_13Kernel_traitsIfffffjLj5120ELj1ELj1ELj4ELj16ENS_18Kernel_traits_baseILj5120EfffffjLj128EEEEELb1ELb0ELb1ELb1EEEvNS_9BwdParamsE --------------------------
	.section	.nv.constant0._ZN10layer_norm13ln_bwd_kernelINS_13Kernel_traitsIfffffjLj5120ELj1ELj1ELj4ELj16ENS_18Kernel_traits_baseILj5120EfffffjLj128EEEEELb1ELb0ELb1ELb1EEEvNS_9BwdParamsE,"a",@progbits
	.sectionflags	@""
	.align	4
.nv.constant0._ZN10layer_norm13ln_bwd_kernelINS_13Kernel_traitsIfffffjLj5120ELj1ELj1ELj4ELj16ENS_18Kernel_traits_baseILj5120EfffffjLj128EEEEELb1ELb0ELb1ELb1EEEvNS_9BwdParamsE:
	.zero		1192


//--------------------- .nv.constant0._ZN10layer_norm13ln_bwd_kernelINS_13Kernel_traitsIfffffjLj5120ELj1ELj1ELj4ELj16ENS_18Kernel_traits_baseILj5120EfffffjLj128EEEEELb1ELb1ELb0ELb0EEEvNS_9BwdParamsE --------------------------
	.section	.nv.constant0._ZN10layer_norm13ln_bwd_kernelINS_13Kernel_traitsIfffffjLj5120ELj1ELj1ELj4ELj16ENS_18Kernel_traits_baseILj5120EfffffjLj128EEEEELb1ELb1ELb0ELb0EEEvNS_9BwdParamsE,"a",@progbits
	.sectionflags	@""
	.align	4
.nv.constant0._ZN10layer_norm13ln_bwd_kernelINS_13Kernel_traitsIfffffjLj5120ELj1ELj1ELj4ELj16ENS_18Kernel_traits_baseILj5120EfffffjLj128EEEEELb1ELb1ELb0ELb0EEEvNS_9BwdParamsE:
	.zero		1192


//--------------------- .nv.constant0._ZN10layer_norm13ln_bwd_kernelINS_13Kernel_traitsIfffffjLj5120ELj1ELj1ELj4ELj16ENS_18Kernel_traits_baseILj5120EfffffjLj128EEEEELb1ELb1ELb0ELb1EEEvNS_9BwdParamsE --------------------------
	.section	.nv.constant0._ZN10layer_norm13ln_bwd_kernelINS_13Kernel_traitsIfffffjLj5120ELj1ELj1ELj4ELj16ENS_18Kernel_traits_baseILj5120EfffffjLj128EEEEELb1ELb1ELb0ELb1EEEvNS_9BwdParamsE,"a",@progbits
	.sectionflags	@""
	.align	4
.nv.constant0._ZN10layer_norm13ln_bwd_kernelINS_13Kernel_traitsIfffffjLj5120ELj1ELj1ELj4ELj16ENS_18Kernel_traits_baseILj5120EfffffjLj128EEEEELb1ELb1ELb0ELb1EEEvNS_9BwdParamsE:
	.zero		1192


//--------------------- .nv.constant0._ZN10layer_norm22ln_bwd_finalize_kernelINS_22Kernel_traits_finalizeILj5120EfffffjLb1ELj1024ELj4ENS_18Kernel_traits_baseILj5120EfffffjLj1024EEEEELb1ELb0EEEvNS_9BwdParamsE --------------------------
	.section	.nv.constant0._ZN10layer_norm22ln_bwd_finalize_kernelINS_22Kernel_traits_finalizeILj5120EfffffjLb1ELj1024ELj4ENS_18Kernel_traits_baseILj5120EfffffjLj1024EEEEELb1ELb0EEEvNS_9BwdParamsE,"a",@progbits
	.sectionflags	@""
	.align	4
.nv.constant0._ZN10layer_norm22ln_bwd_finalize_kernelINS_22Kernel_traits_finalizeILj5120EfffffjLb1ELj1024ELj4ENS_18Kernel_traits_baseILj5120EfffffjLj1024EEEEELb1ELb0EEEvNS_9BwdParamsE:
	.zero		1192


//--------------------- .nv.constant0._ZN10layer_norm13ln_bwd_kernelINS_13Kernel_traitsIfffffjLj5120ELj1ELj1ELj4ELj16ENS_18Kernel_traits_baseILj5120EfffffjLj128EEEEELb1ELb1ELb1ELb0EEEvNS_9BwdParamsE --------------------------
	.section	.nv.constant0._ZN10layer_norm13ln_bwd_kernelINS_13Kernel_traitsIfffffjLj5120ELj1ELj1ELj4ELj16ENS_18Kernel_traits_baseILj5120EfffffjLj128EEEEELb1ELb1ELb1ELb0EEEvNS_9BwdParamsE,"a",@progbits
	.sectionflags	@""
	.align	4
.nv.constant0._ZN10layer_norm13ln_bwd_kernelINS_13Kernel_traitsIfffffjLj5120ELj1ELj1ELj4ELj16ENS_18Kernel_traits_baseILj5120EfffffjLj128EEEEELb1ELb1ELb1ELb0EEEvNS_9BwdParamsE:
	.zero		1192


//--------------------- .nv.constant0._ZN10layer_norm22ln_bwd_finalize_kernelINS_22Kernel_traits_finalizeILj5120EfffffjLb1ELj1024ELj4ENS_18Kernel_traits_baseILj5120EfffffjLj1024EEEEELb1ELb1EEEvNS_9BwdParamsE --------------------------
	.section	.nv.constant0._ZN10layer_norm22ln_bwd_finalize_kernelINS_22Kernel_traits_finalizeILj5120EfffffjLb1ELj1024ELj4ENS_18Kernel_traits_baseILj5120EfffffjLj1024EEEEELb1ELb1EEEvNS_9BwdParamsE,"a",@progbits
	.sectionflags	@""
	.align	4
.nv.constant0._ZN10layer_norm22ln_bwd_finalize_kernelINS_22Kernel_traits_finalizeILj5120EfffffjLb1ELj1024ELj4ENS_18Kernel_traits_baseILj5120EfffffjLj1024EEEEELb1ELb1EEEvNS_9BwdParamsE:
	.zero		1192


//--------------------- .nv.constant0._ZN10layer_norm13ln_bwd_kernelINS_13Kernel_traitsIfffffjLj5120ELj1ELj1ELj4ELj16ENS_18Kernel_traits_baseILj5120EfffffjLj128EEEEELb1ELb1ELb1ELb1EEEvNS_9BwdParamsE --------------------------
	.section	.nv.constant0._ZN10layer_norm13ln_bwd_kernelINS_13Kernel_traitsIfffffjLj5120ELj1ELj1ELj4ELj16ENS_18Kernel_traits_baseILj5120EfffffjLj128EEEEELb1ELb1ELb1ELb1EEEvNS_9BwdParamsE,"a",@progbits
	.sectionflags	@""
	.align	4
.nv.constant0._ZN10layer_norm13ln_bwd_kernelINS_13Kernel_traitsIfffffjLj5120ELj1ELj1ELj4ELj16ENS_18Kernel_traits_baseILj5120EfffffjLj128EEEEELb1ELb1ELb1ELb1EEEvNS_9BwdParamsE:
	.zero		1192


//--------------------- SYMBOLS --------------------------

	.type		.nv.reservedSmem.offset0,@object
	.size		.nv.reservedSmem.offset0,0x4
	.type		.nv.reservedSmem.cap,@object
	.size		.nv.reservedSmem.cap,0x4
